	.target	sm_100a

	.elftype	@"ET_EXEC"


//--------------------- .note.nv.tkinfo           --------------------------
	.section	.note.nv.tkinfo,"",@"SHT_NOTE"
	.sectionflags	@"SHF_NOTE_NV_TKINFO"
	.tkinfo
        /*0018*/ 	.word	0x00000002
        /*0030*/ 	.string	""
        /*0030*/ 	.string	"ptxas"
        /*0030*/ 	.string	"Cuda compilation tools, release 13.0, V13.0.88"
        /*0030*/ 	.string	"Build cuda_13.0.r13.0/compiler.36424714_0"
        /*0030*/ 	.string	"-arch sm_100a -m 64 "



//--------------------- .note.nv.cuinfo           --------------------------
	.section	.note.nv.cuinfo,"",@"SHT_NOTE"
	.sectionflags	@"SHF_NOTE_NV_CUINFO"
        /*0018*/ 	.short	0x0002
        /*001a*/ 	.short	0x0064
        /*001c*/ 	.short	0x0082
	.zero		2


//--------------------- .nv.info                  --------------------------
	.section	.nv.info,"",@"SHT_CUDA_INFO"
	.align	4


	//----- nvinfo : EIATTR_REGCOUNT
	.align		4
        /*0000*/ 	.byte	0x04, 0x2f
        /*0002*/ 	.short	(.L_12 - .L_11)
	.align		4
.L_11:
        /*0004*/ 	.word	index@(_ZN5flash24flash_fwd_splitkv_kernelI23Flash_fwd_kernel_traitsILi64ELi64ELi128ELi4ELb0ELb0EN7cutlass6half_tE19Flash_kernel_traitsILi64ELi64ELi128ELi4ES3_EELb0ELb1ELb1ELb0ELb0ELb1ELb1ELb1EEEvNS_16Flash_fwd_paramsE)
        /*0008*/ 	.word	0x000000fd


	//----- nvinfo : EIATTR_FRAME_SIZE
	.align		4
.L_12:
        /*000c*/ 	.byte	0x04, 0x11
        /*000e*/ 	.short	(.L_14 - .L_13)
	.align		4
.L_13:
        /*0010*/ 	.word	index@($_ZN5flash24flash_fwd_splitkv_kernelI23Flash_fwd_kernel_traitsILi64ELi64ELi128ELi4ELb0ELb0EN7cutlass6half_tE19Flash_kernel_traitsILi64ELi64ELi128ELi4ES3_EELb0ELb1ELb1ELb0ELb0ELb1ELb1ELb1EEEvNS_16Flash_fwd_paramsE$_ZN5flash30compute_attn_1rowblock_splitkvI23Flash_fwd_kernel_traitsILi64ELi64ELi128ELi4ELb0ELb0EN7cutlass6half_tE19Flash_kernel_traitsILi64ELi64ELi128ELi4ES3_EELb0ELb1ELb1ELb0ELb0ELb1ELb1ELb1ENS_16Flash_fwd_paramsEEEvRKT8_iiiii)
        /*0014*/ 	.word	0x00000000


	//----- nvinfo : EIATTR_FRAME_SIZE
	.align		4
.L_14:
        /*0018*/ 	.byte	0x04, 0x11
        /*001a*/ 	.short	(.L_16 - .L_15)
	.align		4
.L_15:
        /*001c*/ 	.word	index@(_ZN5flash24flash_fwd_splitkv_kernelI23Flash_fwd_kernel_traitsILi64ELi64ELi128ELi4ELb0ELb0EN7cutlass6half_tE19Flash_kernel_traitsILi64ELi64ELi128ELi4ES3_EELb0ELb1ELb1ELb0ELb0ELb1ELb1ELb1EEEvNS_16Flash_fwd_paramsE)
        /*0020*/ 	.word	0x00000000


	//----- nvinfo : EIATTR_REGCOUNT
	.align		4
.L_16:
        /*0024*/ 	.byte	0x04, 0x2f
        /*0026*/ 	.short	(.L_18 - .L_17)
	.align		4
.L_17:
        /*0028*/ 	.word	index@(_ZN5flash24flash_fwd_splitkv_kernelI23Flash_fwd_kernel_traitsILi64ELi64ELi128ELi4ELb0ELb0EN7cutlass6half_tE19Flash_kernel_traitsILi64ELi64ELi128ELi4ES3_EELb0ELb1ELb1ELb0ELb0ELb0ELb1ELb1EEEvNS_16Flash_fwd_paramsE)
        /*002c*/ 	.word	0x000000fa


	//----- nvinfo : EIATTR_FRAME_SIZE
	.align		4
.L_18:
        /*0030*/ 	.byte	0x04, 0x11
        /*0032*/ 	.short	(.L_20 - .L_19)
	.align		4
.L_19:
        /*0034*/ 	.word	index@($_ZN5flash24flash_fwd_splitkv_kernelI23Flash_fwd_kernel_traitsILi64ELi64ELi128ELi4ELb0ELb0EN7cutlass6half_tE19Flash_kernel_traitsILi64ELi64ELi128ELi4ES3_EELb0ELb1ELb1ELb0ELb0ELb0ELb1ELb1EEEvNS_16Flash_fwd_paramsE$_ZN5flash30compute_attn_1rowblock_splitkvI23Flash_fwd_kernel_traitsILi64ELi64ELi128ELi4ELb0ELb0EN7cutlass6half_tE19Flash_kernel_traitsILi64ELi64ELi128ELi4ES3_EELb0ELb1ELb1ELb0ELb0ELb0ELb1ELb1ENS_16Flash_fwd_paramsEEEvRKT8_iiiii)
        /*0038*/ 	.word	0x00000000


	//----- nvinfo : EIATTR_FRAME_SIZE
	.align		4
.L_20:
        /*003c*/ 	.byte	0x04, 0x11
        /*003e*/ 	.short	(.L_22 - .L_21)
	.align		4
.L_21:
        /*0040*/ 	.word	index@(_ZN5flash24flash_fwd_splitkv_kernelI23Flash_fwd_kernel_traitsILi64ELi64ELi128ELi4ELb0ELb0EN7cutlass6half_tE19Flash_kernel_traitsILi64ELi64ELi128ELi4ES3_EELb0ELb1ELb1ELb0ELb0ELb0ELb1ELb1EEEvNS_16Flash_fwd_paramsE)
        /*0044*/ 	.word	0x00000000


	//----- nvinfo : EIATTR_REGCOUNT
	.align		4
.L_22:
        /*0048*/ 	.byte	0x04, 0x2f
        /*004a*/ 	.short	(.L_24 - .L_23)
	.align		4
.L_23:
        /*004c*/ 	.word	index@(_ZN5flash24flash_fwd_splitkv_kernelI23Flash_fwd_kernel_traitsILi64ELi64ELi128ELi4ELb0ELb0EN7cutlass6half_tE19Flash_kernel_traitsILi64ELi64ELi128ELi4ES3_EELb0ELb1ELb0ELb0ELb1ELb1ELb1ELb1EEEvNS_16Flash_fwd_paramsE)
        /*0050*/ 	.word	0x000000e2


	//----- nvinfo : EIATTR_FRAME_SIZE
	.align		4
.L_24:
        /*0054*/ 	.byte	0x04, 0x11
        /*0056*/ 	.short	(.L_26 - .L_25)
	.align		4
.L_25:
        /*0058*/ 	.word	index@($_ZN5flash24flash_fwd_splitkv_kernelI23Flash_fwd_kernel_traitsILi64ELi64ELi128ELi4ELb0ELb0EN7cutlass6half_tE19Flash_kernel_traitsILi64ELi64ELi128ELi4ES3_EELb0ELb1ELb0ELb0ELb1ELb1ELb1ELb1EEEvNS_16Flash_fwd_paramsE$_ZN5flash30compute_attn_1rowblock_splitkvI23Flash_fwd_kernel_traitsILi64ELi64ELi128ELi4ELb0ELb0EN7cutlass6half_tE19Flash_kernel_traitsILi64ELi64ELi128ELi4ES3_EELb0ELb1ELb0ELb0ELb1ELb1ELb1ELb1ENS_16Flash_fwd_paramsEEEvRKT8_iiiii)
        /*005c*/ 	.word	0x00000000


	//----- nvinfo : EIATTR_FRAME_SIZE
	.align		4
.L_26:
        /*0060*/ 	.byte	0x04, 0x11
        /*0062*/ 	.short	(.L_28 - .L_27)
	.align		4
.L_27:
        /*0064*/ 	.word	index@(_ZN5flash24flash_fwd_splitkv_kernelI23Flash_fwd_kernel_traitsILi64ELi64ELi128ELi4ELb0ELb0EN7cutlass6half_tE19Flash_kernel_traitsILi64ELi64ELi128ELi4ES3_EELb0ELb1ELb0ELb0ELb1ELb1ELb1ELb1EEEvNS_16Flash_fwd_paramsE)
        /*0068*/ 	.word	0x00000000


	//----- nvinfo : EIATTR_REGCOUNT
	.align		4
.L_28:
        /*006c*/ 	.byte	0x04, 0x2f
        /*006e*/ 	.short	(.L_30 - .L_29)
	.align		4
.L_29:
        /*0070*/ 	.word	index@(_ZN5flash24flash_fwd_splitkv_kernelI23Flash_fwd_kernel_traitsILi64ELi64ELi128ELi4ELb0ELb0EN7cutlass6half_tE19Flash_kernel_traitsILi64ELi64ELi128ELi4ES3_EELb0ELb1ELb0ELb0ELb1ELb0ELb1ELb1EEEvNS_16Flash_fwd_paramsE)
        /*0074*/ 	.word	0x000000e2


	//----- nvinfo : EIATTR_FRAME_SIZE
	.align		4
.L_30:
        /*0078*/ 	.byte	0x04, 0x11
        /*007a*/ 	.short	(.L_32 - .L_31)
	.align		4
.L_31:
        /*007c*/ 	.word	index@($_ZN5flash24flash_fwd_splitkv_kernelI23Flash_fwd_kernel_traitsILi64ELi64ELi128ELi4ELb0ELb0EN7cutlass6half_tE19Flash_kernel_traitsILi64ELi64ELi128ELi4ES3_EELb0ELb1ELb0ELb0ELb1ELb0ELb1ELb1EEEvNS_16Flash_fwd_paramsE$_ZN5flash30compute_attn_1rowblock_splitkvI23Flash_fwd_kernel_traitsILi64ELi64ELi128ELi4ELb0ELb0EN7cutlass6half_tE19Flash_kernel_traitsILi64ELi64ELi128ELi4ES3_EELb0ELb1ELb0ELb0ELb1ELb0ELb1ELb1ENS_16Flash_fwd_paramsEEEvRKT8_iiiii)
        /*0080*/ 	.word	0x00000000


	//----- nvinfo : EIATTR_FRAME_SIZE
	.align		4
.L_32:
        /*0084*/ 	.byte	0x04, 0x11
        /*0086*/ 	.short	(.L_34 - .L_33)
	.align		4
.L_33:
        /*0088*/ 	.word	index@(_ZN5flash24flash_fwd_splitkv_kernelI23Flash_fwd_kernel_traitsILi64ELi64ELi128ELi4ELb0ELb0EN7cutlass6half_tE19Flash_kernel_traitsILi64ELi64ELi128ELi4ES3_EELb0ELb1ELb0ELb0ELb1ELb0ELb1ELb1EEEvNS_16Flash_fwd_paramsE)
        /*008c*/ 	.word	0x00000000


	//----- nvinfo : EIATTR_REGCOUNT
	.align		4
.L_34:
        /*0090*/ 	.byte	0x04, 0x2f
        /*0092*/ 	.short	(.L_36 - .L_35)
	.align		4
.L_35:
        /*0094*/ 	.word	index@(_ZN5flash24flash_fwd_splitkv_kernelI23Flash_fwd_kernel_traitsILi64ELi64ELi128ELi4ELb0ELb0EN7cutlass6half_tE19Flash_kernel_traitsILi64ELi64ELi128ELi4ES3_EELb0ELb1ELb1ELb0ELb0ELb1ELb1ELb0EEEvNS_16Flash_fwd_paramsE)
        /*0098*/ 	.word	0x000000ff


	//----- nvinfo : EIATTR_FRAME_SIZE
	.align		4
.L_36:
        /*009c*/ 	.byte	0x04, 0x11
        /*009e*/ 	.short	(.L_38 - .L_37)
	.align		4
.L_37:
        /*00a0*/ 	.word	index@($_ZN5flash24flash_fwd_splitkv_kernelI23Flash_fwd_kernel_traitsILi64ELi64ELi128ELi4ELb0ELb0EN7cutlass6half_tE19Flash_kernel_traitsILi64ELi64ELi128ELi4ES3_EELb0ELb1ELb1ELb0ELb0ELb1ELb1ELb0EEEvNS_16Flash_fwd_paramsE$_ZN5flash30compute_attn_1rowblock_splitkvI23Flash_fwd_kernel_traitsILi64ELi64ELi128ELi4ELb0ELb0EN7cutlass6half_tE19Flash_kernel_traitsILi64ELi64ELi128ELi4ES3_EELb0ELb1ELb1ELb0ELb0ELb1ELb1ELb0ENS_16Flash_fwd_paramsEEEvRKT8_iiiii)
        /*00a4*/ 	.word	0x00000000


	//----- nvinfo : EIATTR_FRAME_SIZE
	.align		4
.L_38:
        /*00a8*/ 	.byte	0x04, 0x11
        /*00aa*/ 	.short	(.L_40 - .L_39)
	.align		4
.L_39:
        /*00ac*/ 	.word	index@(_ZN5flash24flash_fwd_splitkv_kernelI23Flash_fwd_kernel_traitsILi64ELi64ELi128ELi4ELb0ELb0EN7cutlass6half_tE19Flash_kernel_traitsILi64ELi64ELi128ELi4ES3_EELb0ELb1ELb1ELb0ELb0ELb1ELb1ELb0EEEvNS_16Flash_fwd_paramsE)
        /*00b0*/ 	.word	0x00000000


	//----- nvinfo : EIATTR_REGCOUNT
	.align		4
.L_40:
        /*00b4*/ 	.byte	0x04, 0x2f
        /*00b6*/ 	.short	(.L_42 - .L_41)
	.align		4
.L_41:
        /*00b8*/ 	.word	index@(_ZN5flash24flash_fwd_splitkv_kernelI23Flash_fwd_kernel_traitsILi64ELi64ELi128ELi4ELb0ELb0EN7cutlass6half_tE19Flash_kernel_traitsILi64ELi64ELi128ELi4ES3_EELb0ELb1ELb1ELb0ELb0ELb0ELb1ELb0EEEvNS_16Flash_fwd_paramsE)
        /*00bc*/ 	.word	0x000000ef


	//----- nvinfo : EIATTR_FRAME_SIZE
	.align		4
.L_42:
        /*00c0*/ 	.byte	0x04, 0x11
        /*00c2*/ 	.short	(.L_44 - .L_43)
	.align		4
.L_43:
        /*00c4*/ 	.word	index@($_ZN5flash24flash_fwd_splitkv_kernelI23Flash_fwd_kernel_traitsILi64ELi64ELi128ELi4ELb0ELb0EN7cutlass6half_tE19Flash_kernel_traitsILi64ELi64ELi128ELi4ES3_EELb0ELb1ELb1ELb0ELb0ELb0ELb1ELb0EEEvNS_16Flash_fwd_paramsE$_ZN5flash30compute_attn_1rowblock_splitkvI23Flash_fwd_kernel_traitsILi64ELi64ELi128ELi4ELb0ELb0EN7cutlass6half_tE19Flash_kernel_traitsILi64ELi64ELi128ELi4ES3_EELb0ELb1ELb1ELb0ELb0ELb0ELb1ELb0ENS_16Flash_fwd_paramsEEEvRKT8_iiiii)
        /*00c8*/ 	.word	0x00000000


	//----- nvinfo : EIATTR_FRAME_SIZE
	.align		4
.L_44:
        /*00cc*/ 	.byte	0x04, 0x11
        /*00ce*/ 	.short	(.L_46 - .L_45)
	.align		4
.L_45:
        /*00d0*/ 	.word	index@(_ZN5flash24flash_fwd_splitkv_kernelI23Flash_fwd_kernel_traitsILi64ELi64ELi128ELi4ELb0ELb0EN7cutlass6half_tE19Flash_kernel_traitsILi64ELi64ELi128ELi4ES3_EELb0ELb1ELb1ELb0ELb0ELb0ELb1ELb0EEEvNS_16Flash_fwd_paramsE)
        /*00d4*/ 	.word	0x00000000


	//----- nvinfo : EIATTR_REGCOUNT
	.align		4
.L_46:
        /*00d8*/ 	.byte	0x04, 0x2f
        /*00da*/ 	.short	(.L_48 - .L_47)
	.align		4
.L_47:
        /*00dc*/ 	.word	index@(_ZN5flash24flash_fwd_splitkv_kernelI23Flash_fwd_kernel_traitsILi64ELi64ELi128ELi4ELb0ELb0EN7cutlass6half_tE19Flash_kernel_traitsILi64ELi64ELi128ELi4ES3_EELb0ELb1ELb0ELb0ELb1ELb1ELb1ELb0EEEvNS_16Flash_fwd_paramsE)
        /*00e0*/ 	.word	0x000000fd


	//----- nvinfo : EIATTR_FRAME_SIZE
	.align		4
.L_48:
        /*00e4*/ 	.byte	0x04, 0x11
        /*00e6*/ 	.short	(.L_50 - .L_49)
	.align		4
.L_49:
        /*00e8*/ 	.word	index@($_ZN5flash24flash_fwd_splitkv_kernelI23Flash_fwd_kernel_traitsILi64ELi64ELi128ELi4ELb0ELb0EN7cutlass6half_tE19Flash_kernel_traitsILi64ELi64ELi128ELi4ES3_EELb0ELb1ELb0ELb0ELb1ELb1ELb1ELb0EEEvNS_16Flash_fwd_paramsE$_ZN5flash30compute_attn_1rowblock_splitkvI23Flash_fwd_kernel_traitsILi64ELi64ELi128ELi4ELb0ELb0EN7cutlass6half_tE19Flash_kernel_traitsILi64ELi64ELi128ELi4ES3_EELb0ELb1ELb0ELb0ELb1ELb1ELb1ELb0ENS_16Flash_fwd_paramsEEEvRKT8_iiiii)
        /*00ec*/ 	.word	0x00000000


	//----- nvinfo : EIATTR_FRAME_SIZE
	.align		4
.L_50:
        /*00f0*/ 	.byte	0x04, 0x11
        /*00f2*/ 	.short	(.L_52 - .L_51)
	.align		4
.L_51:
        /*00f4*/ 	.word	index@(_ZN5flash24flash_fwd_splitkv_kernelI23Flash_fwd_kernel_traitsILi64ELi64ELi128ELi4ELb0ELb0EN7cutlass6half_tE19Flash_kernel_traitsILi64ELi64ELi128ELi4ES3_EELb0ELb1ELb0ELb0ELb1ELb1ELb1ELb0EEEvNS_16Flash_fwd_paramsE)
        /*00f8*/ 	.word	0x00000000


	//----- nvinfo : EIATTR_REGCOUNT
	.align		4
.L_52:
        /*00fc*/ 	.byte	0x04, 0x2f
        /*00fe*/ 	.short	(.L_54 - .L_53)
	.align		4
.L_53:
        /*0100*/ 	.word	index@(_ZN5flash24flash_fwd_splitkv_kernelI23Flash_fwd_kernel_traitsILi64ELi64ELi128ELi4ELb0ELb0EN7cutlass6half_tE19Flash_kernel_traitsILi64ELi64ELi128ELi4ES3_EELb0ELb1ELb0ELb0ELb1ELb0ELb1ELb0EEEvNS_16Flash_fwd_paramsE)
        /*0104*/ 	.word	0x000000e8


	//----- nvinfo : EIATTR_FRAME_SIZE
	.align		4
.L_54:
        /*0108*/ 	.byte	0x04, 0x11
        /*010a*/ 	.short	(.L_56 - .L_55)
	.align		4
.L_55:
        /*010c*/ 	.word	index@($_ZN5flash24flash_fwd_splitkv_kernelI23Flash_fwd_kernel_traitsILi64ELi64ELi128ELi4ELb0ELb0EN7cutlass6half_tE19Flash_kernel_traitsILi64ELi64ELi128ELi4ES3_EELb0ELb1ELb0ELb0ELb1ELb0ELb1ELb0EEEvNS_16Flash_fwd_paramsE$_ZN5flash30compute_attn_1rowblock_splitkvI23Flash_fwd_kernel_traitsILi64ELi64ELi128ELi4ELb0ELb0EN7cutlass6half_tE19Flash_kernel_traitsILi64ELi64ELi128ELi4ES3_EELb0ELb1ELb0ELb0ELb1ELb0ELb1ELb0ENS_16Flash_fwd_paramsEEEvRKT8_iiiii)
        /*0110*/ 	.word	0x00000000


	//----- nvinfo : EIATTR_FRAME_SIZE
	.align		4
.L_56:
        /*0114*/ 	.byte	0x04, 0x11
        /*0116*/ 	.short	(.L_58 - .L_57)
	.align		4
.L_57:
        /*0118*/ 	.word	index@(_ZN5flash24flash_fwd_splitkv_kernelI23Flash_fwd_kernel_traitsILi64ELi64ELi128ELi4ELb0ELb0EN7cutlass6half_tE19Flash_kernel_traitsILi64ELi64ELi128ELi4ES3_EELb0ELb1ELb0ELb0ELb1ELb0ELb1ELb0EEEvNS_16Flash_fwd_paramsE)
        /*011c*/ 	.word	0x00000000


	//----- nvinfo : EIATTR_REGCOUNT
	.align		4
.L_58:
        /*0120*/ 	.byte	0x04, 0x2f
        /*0122*/ 	.short	(.L_60 - .L_59)
	.align		4
.L_59:
        /*0124*/ 	.word	index@(_ZN5flash24flash_fwd_splitkv_kernelI23Flash_fwd_kernel_traitsILi64ELi64ELi128ELi4ELb0ELb0EN7cutlass6half_tE19Flash_kernel_traitsILi64ELi64ELi128ELi4ES3_EELb0ELb1ELb1ELb0ELb0ELb1ELb0ELb1EEEvNS_16Flash_fwd_paramsE)
        /*0128*/ 	.word	0x000000ff


	//----- nvinfo : EIATTR_FRAME_SIZE
	.align		4
.L_60:
        /*012c*/ 	.byte	0x04, 0x11
        /*012e*/ 	.short	(.L_62 - .L_61)
	.align		4
.L_61:
        /*0130*/ 	.word	index@($_ZN5flash24flash_fwd_splitkv_kernelI23Flash_fwd_kernel_traitsILi64ELi64ELi128ELi4ELb0ELb0EN7cutlass6half_tE19Flash_kernel_traitsILi64ELi64ELi128ELi4ES3_EELb0ELb1ELb1ELb0ELb0ELb1ELb0ELb1EEEvNS_16Flash_fwd_paramsE$_ZN5flash30compute_attn_1rowblock_splitkvI23Flash_fwd_kernel_traitsILi64ELi64ELi128ELi4ELb0ELb0EN7cutlass6half_tE19Flash_kernel_traitsILi64ELi64ELi128ELi4ES3_EELb0ELb1ELb1ELb0ELb0ELb1ELb0ELb1ENS_16Flash_fwd_paramsEEEvRKT8_iiiii)
        /*0134*/ 	.word	0x00000000


	//----- nvinfo : EIATTR_FRAME_SIZE
	.align		4
.L_62:
        /*0138*/ 	.byte	0x04, 0x11
        /*013a*/ 	.short	(.L_64 - .L_63)
	.align		4
.L_63:
        /*013c*/ 	.word	index@(_ZN5flash24flash_fwd_splitkv_kernelI23Flash_fwd_kernel_traitsILi64ELi64ELi128ELi4ELb0ELb0EN7cutlass6half_tE19Flash_kernel_traitsILi64ELi64ELi128ELi4ES3_EELb0ELb1ELb1ELb0ELb0ELb1ELb0ELb1EEEvNS_16Flash_fwd_paramsE)
        /*0140*/ 	.word	0x00000000


	//----- nvinfo : EIATTR_REGCOUNT
	.align		4
.L_64:
        /*0144*/ 	.byte	0x04, 0x2f
        /*0146*/ 	.short	(.L_66 - .L_65)
	.align		4
.L_65:
        /*0148*/ 	.word	index@(_ZN5flash24flash_fwd_splitkv_kernelI23Flash_fwd_kernel_traitsILi64ELi64ELi128ELi4ELb0ELb0EN7cutlass6half_tE19Flash_kernel_traitsILi64ELi64ELi128ELi4ES3_EELb0ELb1ELb1ELb0ELb0ELb0ELb0ELb1EEEvNS_16Flash_fwd_paramsE)
        /*014c*/ 	.word	0x000000ff


	//----- nvinfo : EIATTR_FRAME_SIZE
	.align		4
.L_66:
        /*0150*/ 	.byte	0x04, 0x11
        /*0152*/ 	.short	(.L_68 - .L_67)
	.align		4
.L_67:
        /*0154*/ 	.word	index@($_ZN5flash24flash_fwd_splitkv_kernelI23Flash_fwd_kernel_traitsILi64ELi64ELi128ELi4ELb0ELb0EN7cutlass6half_tE19Flash_kernel_traitsILi64ELi64ELi128ELi4ES3_EELb0ELb1ELb1ELb0ELb0ELb0ELb0ELb1EEEvNS_16Flash_fwd_paramsE$_ZN5flash30compute_attn_1rowblock_splitkvI23Flash_fwd_kernel_traitsILi64ELi64ELi128ELi4ELb0ELb0EN7cutlass6half_tE19Flash_kernel_traitsILi64ELi64ELi128ELi4ES3_EELb0ELb1ELb1ELb0ELb0ELb0ELb0ELb1ENS_16Flash_fwd_paramsEEEvRKT8_iiiii)
        /*0158*/ 	.word	0x00000000


	//----- nvinfo : EIATTR_FRAME_SIZE
	.align		4
.L_68:
        /*015c*/ 	.byte	0x04, 0x11
        /*015e*/ 	.short	(.L_70 - .L_69)
	.align		4
.L_69:
        /*0160*/ 	.word	index@(_ZN5flash24flash_fwd_splitkv_kernelI23Flash_fwd_kernel_traitsILi64ELi64ELi128ELi4ELb0ELb0EN7cutlass6half_tE19Flash_kernel_traitsILi64ELi64ELi128ELi4ES3_EELb0ELb1ELb1ELb0ELb0ELb0ELb0ELb1EEEvNS_16Flash_fwd_paramsE)
        /*0164*/ 	.word	0x00000000


	//----- nvinfo : EIATTR_REGCOUNT
	.align		4
.L_70:
        /*0168*/ 	.byte	0x04, 0x2f
        /*016a*/ 	.short	(.L_72 - .L_71)
	.align		4
.L_71:
        /*016c*/ 	.word	index@(_ZN5flash24flash_fwd_splitkv_kernelI23Flash_fwd_kernel_traitsILi64ELi64ELi128ELi4ELb0ELb0EN7cutlass6half_tE19Flash_kernel_traitsILi64ELi64ELi128ELi4ES3_EELb0ELb1ELb0ELb0ELb1ELb1ELb0ELb1EEEvNS_16Flash_fwd_paramsE)
        /*0170*/ 	.word	0x000000f1


	//----- nvinfo : EIATTR_FRAME_SIZE
	.align		4
.L_72:
        /*0174*/ 	.byte	0x04, 0x11
        /*0176*/ 	.short	(.L_74 - .L_73)
	.align		4
.L_73:
        /*0178*/ 	.word	index@($_ZN5flash24flash_fwd_splitkv_kernelI23Flash_fwd_kernel_traitsILi64ELi64ELi128ELi4ELb0ELb0EN7cutlass6half_tE19Flash_kernel_traitsILi64ELi64ELi128ELi4ES3_EELb0ELb1ELb0ELb0ELb1ELb1ELb0ELb1EEEvNS_16Flash_fwd_paramsE$_ZN5flash30compute_attn_1rowblock_splitkvI23Flash_fwd_kernel_traitsILi64ELi64ELi128ELi4ELb0ELb0EN7cutlass6half_tE19Flash_kernel_traitsILi64ELi64ELi128ELi4ES3_EELb0ELb1ELb0ELb0ELb1ELb1ELb0ELb1ENS_16Flash_fwd_paramsEEEvRKT8_iiiii)
        /*017c*/ 	.word	0x00000000


	//----- nvinfo : EIATTR_FRAME_SIZE
	.align		4
.L_74:
        /*0180*/ 	.byte	0x04, 0x11
        /*0182*/ 	.short	(.L_76 - .L_75)
	.align		4
.L_75:
        /*0184*/ 	.word	index@(_ZN5flash24flash_fwd_splitkv_kernelI23Flash_fwd_kernel_traitsILi64ELi64ELi128ELi4ELb0ELb0EN7cutlass6half_tE19Flash_kernel_traitsILi64ELi64ELi128ELi4ES3_EELb0ELb1ELb0ELb0ELb1ELb1ELb0ELb1EEEvNS_16Flash_fwd_paramsE)
        /*0188*/ 	.word	0x00000000


	//----- nvinfo : EIATTR_REGCOUNT
	.align		4
.L_76:
        /*018c*/ 	.byte	0x04, 0x2f
        /*018e*/ 	.short	(.L_78 - .L_77)
	.align		4
.L_77:
        /*0190*/ 	.word	index@(_ZN5flash24flash_fwd_splitkv_kernelI23Flash_fwd_kernel_traitsILi64ELi64ELi128ELi4ELb0ELb0EN7cutlass6half_tE19Flash_kernel_traitsILi64ELi64ELi128ELi4ES3_EELb0ELb1ELb0ELb0ELb1ELb0ELb0ELb1EEEvNS_16Flash_fwd_paramsE)
        /*0194*/ 	.word	0x000000f8


	//----- nvinfo : EIATTR_FRAME_SIZE
	.align		4
.L_78:
        /*0198*/ 	.byte	0x04, 0x11
        /*019a*/ 	.short	(.L_80 - .L_79)
	.align		4
.L_79:
        /*019c*/ 	.word	index@($_ZN5flash24flash_fwd_splitkv_kernelI23Flash_fwd_kernel_traitsILi64ELi64ELi128ELi4ELb0ELb0EN7cutlass6half_tE19Flash_kernel_traitsILi64ELi64ELi128ELi4ES3_EELb0ELb1ELb0ELb0ELb1ELb0ELb0ELb1EEEvNS_16Flash_fwd_paramsE$_ZN5flash30compute_attn_1rowblock_splitkvI23Flash_fwd_kernel_traitsILi64ELi64ELi128ELi4ELb0ELb0EN7cutlass6half_tE19Flash_kernel_traitsILi64ELi64ELi128ELi4ES3_EELb0ELb1ELb0ELb0ELb1ELb0ELb0ELb1ENS_16Flash_fwd_paramsEEEvRKT8_iiiii)
        /*01a0*/ 	.word	0x00000000


	//----- nvinfo : EIATTR_FRAME_SIZE
	.align		4
.L_80:
        /*01a4*/ 	.byte	0x04, 0x11
        /*01a6*/ 	.short	(.L_82 - .L_81)
	.align		4
.L_81:
        /*01a8*/ 	.word	index@(_ZN5flash24flash_fwd_splitkv_kernelI23Flash_fwd_kernel_traitsILi64ELi64ELi128ELi4ELb0ELb0EN7cutlass6half_tE19Flash_kernel_traitsILi64ELi64ELi128ELi4ES3_EELb0ELb1ELb0ELb0ELb1ELb0ELb0ELb1EEEvNS_16Flash_fwd_paramsE)
        /*01ac*/ 	.word	0x00000000


	//----- nvinfo : EIATTR_REGCOUNT
	.align		4
.L_82:
        /*01b0*/ 	.byte	0x04, 0x2f
        /*01b2*/ 	.short	(.L_84 - .L_83)
	.align		4
.L_83:
        /*01b4*/ 	.word	index@(_ZN5flash24flash_fwd_splitkv_kernelI23Flash_fwd_kernel_traitsILi64ELi64ELi128ELi4ELb0ELb0EN7cutlass6half_tE19Flash_kernel_traitsILi64ELi64ELi128ELi4ES3_EELb0ELb1ELb1ELb0ELb0ELb1ELb0ELb0EEEvNS_16Flash_fwd_paramsE)
        /*01b8*/ 	.word	0x000000ff


	//----- nvinfo : EIATTR_FRAME_SIZE
	.align		4
.L_84:
        /*01bc*/ 	.byte	0x04, 0x11
        /*01be*/ 	.short	(.L_86 - .L_85)
	.align		4
.L_85:
        /*01c0*/ 	.word	index@($_ZN5flash24flash_fwd_splitkv_kernelI23Flash_fwd_kernel_traitsILi64ELi64ELi128ELi4ELb0ELb0EN7cutlass6half_tE19Flash_kernel_traitsILi64ELi64ELi128ELi4ES3_EELb0ELb1ELb1ELb0ELb0ELb1ELb0ELb0EEEvNS_16Flash_fwd_paramsE$_ZN5flash30compute_attn_1rowblock_splitkvI23Flash_fwd_kernel_traitsILi64ELi64ELi128ELi4ELb0ELb0EN7cutlass6half_tE19Flash_kernel_traitsILi64ELi64ELi128ELi4ES3_EELb0ELb1ELb1ELb0ELb0ELb1ELb0ELb0ENS_16Flash_fwd_paramsEEEvRKT8_iiiii)
        /*01c4*/ 	.word	0x00000000


	//----- nvinfo : EIATTR_FRAME_SIZE
	.align		4
.L_86:
        /*01c8*/ 	.byte	0x04, 0x11
        /*01ca*/ 	.short	(.L_88 - .L_87)
	.align		4
.L_87:
        /*01cc*/ 	.word	index@(_ZN5flash24flash_fwd_splitkv_kernelI23Flash_fwd_kernel_traitsILi64ELi64ELi128ELi4ELb0ELb0EN7cutlass6half_tE19Flash_kernel_traitsILi64ELi64ELi128ELi4ES3_EELb0ELb1ELb1ELb0ELb0ELb1ELb0ELb0EEEvNS_16Flash_fwd_paramsE)
        /*01d0*/ 	.word	0x00000000


	//----- nvinfo : EIATTR_REGCOUNT
	.align		4
.L_88:
        /*01d4*/ 	.byte	0x04, 0x2f
        /*01d6*/ 	.short	(.L_90 - .L_89)
	.align		4
.L_89:
        /*01d8*/ 	.word	index@(_ZN5flash24flash_fwd_splitkv_kernelI23Flash_fwd_kernel_traitsILi64ELi64ELi128ELi4ELb0ELb0EN7cutlass6half_tE19Flash_kernel_traitsILi64ELi64ELi128ELi4ES3_EELb0ELb1ELb1ELb0ELb0ELb0ELb0ELb0EEEvNS_16Flash_fwd_paramsE)
        /*01dc*/ 	.word	0x000000ff


	//----- nvinfo : EIATTR_FRAME_SIZE
	.align		4
.L_90:
        /*01e0*/ 	.byte	0x04, 0x11
        /*01e2*/ 	.short	(.L_92 - .L_91)
	.align		4
.L_91:
        /*01e4*/ 	.word	index@($_ZN5flash24flash_fwd_splitkv_kernelI23Flash_fwd_kernel_traitsILi64ELi64ELi128ELi4ELb0ELb0EN7cutlass6half_tE19Flash_kernel_traitsILi64ELi64ELi128ELi4ES3_EELb0ELb1ELb1ELb0ELb0ELb0ELb0ELb0EEEvNS_16Flash_fwd_paramsE$_ZN5flash30compute_attn_1rowblock_splitkvI23Flash_fwd_kernel_traitsILi64ELi64ELi128ELi4ELb0ELb0EN7cutlass6half_tE19Flash_kernel_traitsILi64ELi64ELi128ELi4ES3_EELb0ELb1ELb1ELb0ELb0ELb0ELb0ELb0ENS_16Flash_fwd_paramsEEEvRKT8_iiiii)
        /*01e8*/ 	.word	0x00000000


	//----- nvinfo : EIATTR_FRAME_SIZE
	.align		4
.L_92:
        /*01ec*/ 	.byte	0x04, 0x11
        /*01ee*/ 	.short	(.L_94 - .L_93)
	.align		4
.L_93:
        /*01f0*/ 	.word	index@(_ZN5flash24flash_fwd_splitkv_kernelI23Flash_fwd_kernel_traitsILi64ELi64ELi128ELi4ELb0ELb0EN7cutlass6half_tE19Flash_kernel_traitsILi64ELi64ELi128ELi4ES3_EELb0ELb1ELb1ELb0ELb0ELb0ELb0ELb0EEEvNS_16Flash_fwd_paramsE)
        /*01f4*/ 	.word	0x00000000


	//----- nvinfo : EIATTR_REGCOUNT
	.align		4
.L_94:
        /*01f8*/ 	.byte	0x04, 0x2f
        /*01fa*/ 	.short	(.L_96 - .L_95)
	.align		4
.L_95:
        /*01fc*/ 	.word	index@(_ZN5flash24flash_fwd_splitkv_kernelI23Flash_fwd_kernel_traitsILi64ELi64ELi128ELi4ELb0ELb0EN7cutlass6half_tE19Flash_kernel_traitsILi64ELi64ELi128ELi4ES3_EELb0ELb1ELb0ELb0ELb1ELb1ELb0ELb0EEEvNS_16Flash_fwd_paramsE)
        /*0200*/ 	.word	0x000000ff


	//----- nvinfo : EIATTR_FRAME_SIZE
	.align		4
.L_96:
        /*0204*/ 	.byte	0x04, 0x11
        /*0206*/ 	.short	(.L_98 - .L_97)
	.align		4
.L_97:
        /*0208*/ 	.word	index@($_ZN5flash24flash_fwd_splitkv_kernelI23Flash_fwd_kernel_traitsILi64ELi64ELi128ELi4ELb0ELb0EN7cutlass6half_tE19Flash_kernel_traitsILi64ELi64ELi128ELi4ES3_EELb0ELb1ELb0ELb0ELb1ELb1ELb0ELb0EEEvNS_16Flash_fwd_paramsE$_ZN5flash30compute_attn_1rowblock_splitkvI23Flash_fwd_kernel_traitsILi64ELi64ELi128ELi4ELb0ELb0EN7cutlass6half_tE19Flash_kernel_traitsILi64ELi64ELi128ELi4ES3_EELb0ELb1ELb0ELb0ELb1ELb1ELb0ELb0ENS_16Flash_fwd_paramsEEEvRKT8_iiiii)
        /*020c*/ 	.word	0x00000000


	//----- nvinfo : EIATTR_FRAME_SIZE
	.align		4
.L_98:
        /*0210*/ 	.byte	0x04, 0x11
        /*0212*/ 	.short	(.L_100 - .L_99)
	.align		4
.L_99:
        /*0214*/ 	.word	index@(_ZN5flash24flash_fwd_splitkv_kernelI23Flash_fwd_kernel_traitsILi64ELi64ELi128ELi4ELb0ELb0EN7cutlass6half_tE19Flash_kernel_traitsILi64ELi64ELi128ELi4ES3_EELb0ELb1ELb0ELb0ELb1ELb1ELb0ELb0EEEvNS_16Flash_fwd_paramsE)
        /*0218*/ 	.word	0x00000000


	//----- nvinfo : EIATTR_REGCOUNT
	.align		4
.L_100:
        /*021c*/ 	.byte	0x04, 0x2f
        /*021e*/ 	.short	(.L_102 - .L_101)
	.align		4
.L_101:
        /*0220*/ 	.word	index@(_ZN5flash24flash_fwd_splitkv_kernelI23Flash_fwd_kernel_traitsILi64ELi64ELi128ELi4ELb0ELb0EN7cutlass6half_tE19Flash_kernel_traitsILi64ELi64ELi128ELi4ES3_EELb0ELb1ELb0ELb0ELb1ELb0ELb0ELb0EEEvNS_16Flash_fwd_paramsE)
        /*0224*/ 	.word	0x000000fe


	//----- nvinfo : EIATTR_FRAME_SIZE
	.align		4
.L_102:
        /*0228*/ 	.byte	0x04, 0x11
        /*022a*/ 	.short	(.L_104 - .L_103)
	.align		4
.L_103:
        /*022c*/ 	.word	index@($_ZN5flash24flash_fwd_splitkv_kernelI23Flash_fwd_kernel_traitsILi64ELi64ELi128ELi4ELb0ELb0EN7cutlass6half_tE19Flash_kernel_traitsILi64ELi64ELi128ELi4ES3_EELb0ELb1ELb0ELb0ELb1ELb0ELb0ELb0EEEvNS_16Flash_fwd_paramsE$_ZN5flash30compute_attn_1rowblock_splitkvI23Flash_fwd_kernel_traitsILi64ELi64ELi128ELi4ELb0ELb0EN7cutlass6half_tE19Flash_kernel_traitsILi64ELi64ELi128ELi4ES3_EELb0ELb1ELb0ELb0ELb1ELb0ELb0ELb0ENS_16Flash_fwd_paramsEEEvRKT8_iiiii)
        /*0230*/ 	.word	0x00000000


	//----- nvinfo : EIATTR_FRAME_SIZE
	.align		4
.L_104:
        /*0234*/ 	.byte	0x04, 0x11
        /*0236*/ 	.short	(.L_106 - .L_105)
	.align		4
.L_105:
        /*0238*/ 	.word	index@(_ZN5flash24flash_fwd_splitkv_kernelI23Flash_fwd_kernel_traitsILi64ELi64ELi128ELi4ELb0ELb0EN7cutlass6half_tE19Flash_kernel_traitsILi64ELi64ELi128ELi4ES3_EELb0ELb1ELb0ELb0ELb1ELb0ELb0ELb0EEEvNS_16Flash_fwd_paramsE)
        /*023c*/ 	.word	0x00000000


	//----- nvinfo : EIATTR_REGCOUNT
	.align		4
.L_106:
        /*0240*/ 	.byte	0x04, 0x2f
        /*0242*/ 	.short	(.L_108 - .L_107)
	.align		4
.L_107:
        /*0244*/ 	.word	index@(_ZN5flash24flash_fwd_splitkv_kernelI23Flash_fwd_kernel_traitsILi64ELi64ELi128ELi4ELb0ELb0EN7cutlass6half_tE19Flash_kernel_traitsILi64ELi64ELi128ELi4ES3_EELb0ELb0ELb1ELb0ELb0ELb1ELb1ELb1EEEvNS_16Flash_fwd_paramsE)
        /*0248*/ 	.word	0x000000df


	//----- nvinfo : EIATTR_FRAME_SIZE
	.align		4
.L_108:
        /*024c*/ 	.byte	0x04, 0x11
        /*024e*/ 	.short	(.L_110 - .L_109)
	.align		4
.L_109:
        /*0250*/ 	.word	index@($_ZN5flash24flash_fwd_splitkv_kernelI23Flash_fwd_kernel_traitsILi64ELi64ELi128ELi4ELb0ELb0EN7cutlass6half_tE19Flash_kernel_traitsILi64ELi64ELi128ELi4ES3_EELb0ELb0ELb1ELb0ELb0ELb1ELb1ELb1EEEvNS_16Flash_fwd_paramsE$_ZN5flash30compute_attn_1rowblock_splitkvI23Flash_fwd_kernel_traitsILi64ELi64ELi128ELi4ELb0ELb0EN7cutlass6half_tE19Flash_kernel_traitsILi64ELi64ELi128ELi4ES3_EELb0ELb0ELb1ELb0ELb0ELb1ELb1ELb1ENS_16Flash_fwd_paramsEEEvRKT8_iiiii)
        /*0254*/ 	.word	0x00000000


	//----- nvinfo : EIATTR_FRAME_SIZE
	.align		4
.L_110:
        /*0258*/ 	.byte	0x04, 0x11
        /*025a*/ 	.short	(.L_112 - .L_111)
	.align		4
.L_111:
        /*025c*/ 	.word	index@(_ZN5flash24flash_fwd_splitkv_kernelI23Flash_fwd_kernel_traitsILi64ELi64ELi128ELi4ELb0ELb0EN7cutlass6half_tE19Flash_kernel_traitsILi64ELi64ELi128ELi4ES3_EELb0ELb0ELb1ELb0ELb0ELb1ELb1ELb1EEEvNS_16Flash_fwd_paramsE)
        /*0260*/ 	.word	0x00000000


	//----- nvinfo : EIATTR_REGCOUNT
	.align		4
.L_112:
        /*0264*/ 	.byte	0x04, 0x2f
        /*0266*/ 	.short	(.L_114 - .L_113)
	.align		4
.L_113:
        /*0268*/ 	.word	index@(_ZN5flash24flash_fwd_splitkv_kernelI23Flash_fwd_kernel_traitsILi64ELi64ELi128ELi4ELb0ELb0EN7cutlass6half_tE19Flash_kernel_traitsILi64ELi64ELi128ELi4ES3_EELb0ELb0ELb1ELb0ELb0ELb0ELb1ELb1EEEvNS_16Flash_fwd_paramsE)
        /*026c*/ 	.word	0x000000cf


	//----- nvinfo : EIATTR_FRAME_SIZE
	.align		4
.L_114:
        /*0270*/ 	.byte	0x04, 0x11
        /*0272*/ 	.short	(.L_116 - .L_115)
	.align		4
.L_115:
        /*0274*/ 	.word	index@($_ZN5flash24flash_fwd_splitkv_kernelI23Flash_fwd_kernel_traitsILi64ELi64ELi128ELi4ELb0ELb0EN7cutlass6half_tE19Flash_kernel_traitsILi64ELi64ELi128ELi4ES3_EELb0ELb0ELb1ELb0ELb0ELb0ELb1ELb1EEEvNS_16Flash_fwd_paramsE$_ZN5flash30compute_attn_1rowblock_splitkvI23Flash_fwd_kernel_traitsILi64ELi64ELi128ELi4ELb0ELb0EN7cutlass6half_tE19Flash_kernel_traitsILi64ELi64ELi128ELi4ES3_EELb0ELb0ELb1ELb0ELb0ELb0ELb1ELb1ENS_16Flash_fwd_paramsEEEvRKT8_iiiii)
        /*0278*/ 	.word	0x00000000


	//----- nvinfo : EIATTR_FRAME_SIZE
	.align		4
.L_116:
        /*027c*/ 	.byte	0x04, 0x11
        /*027e*/ 	.short	(.L_118 - .L_117)
	.align		4
.L_117:
        /*0280*/ 	.word	index@(_ZN5flash24flash_fwd_splitkv_kernelI23Flash_fwd_kernel_traitsILi64ELi64ELi128ELi4ELb0ELb0EN7cutlass6half_tE19Flash_kernel_traitsILi64ELi64ELi128ELi4ES3_EELb0ELb0ELb1ELb0ELb0ELb0ELb1ELb1EEEvNS_16Flash_fwd_paramsE)
        /*0284*/ 	.word	0x00000000


	//----- nvinfo : EIATTR_REGCOUNT
	.align		4
.L_118:
        /*0288*/ 	.byte	0x04, 0x2f
        /*028a*/ 	.short	(.L_120 - .L_119)
	.align		4
.L_119:
        /*028c*/ 	.word	index@(_ZN5flash24flash_fwd_splitkv_kernelI23Flash_fwd_kernel_traitsILi64ELi64ELi128ELi4ELb0ELb0EN7cutlass6half_tE19Flash_kernel_traitsILi64ELi64ELi128ELi4ES3_EELb0ELb0ELb0ELb0ELb1ELb1ELb1ELb1EEEvNS_16Flash_fwd_paramsE)
        /*0290*/ 	.word	0x000000fe


	//----- nvinfo : EIATTR_FRAME_SIZE
	.align		4
.L_120:
        /*0294*/ 	.byte	0x04, 0x11
        /*0296*/ 	.short	(.L_122 - .L_121)
	.align		4
.L_121:
        /*0298*/ 	.word	index@($_ZN5flash24flash_fwd_splitkv_kernelI23Flash_fwd_kernel_traitsILi64ELi64ELi128ELi4ELb0ELb0EN7cutlass6half_tE19Flash_kernel_traitsILi64ELi64ELi128ELi4ES3_EELb0ELb0ELb0ELb0ELb1ELb1ELb1ELb1EEEvNS_16Flash_fwd_paramsE$_ZN5flash30compute_attn_1rowblock_splitkvI23Flash_fwd_kernel_traitsILi64ELi64ELi128ELi4ELb0ELb0EN7cutlass6half_tE19Flash_kernel_traitsILi64ELi64ELi128ELi4ES3_EELb0ELb0ELb0ELb0ELb1ELb1ELb1ELb1ENS_16Flash_fwd_paramsEEEvRKT8_iiiii)
        /*029c*/ 	.word	0x00000000


	//----- nvinfo : EIATTR_FRAME_SIZE
	.align		4
.L_122:
        /*02a0*/ 	.byte	0x04, 0x11
        /*02a2*/ 	.short	(.L_124 - .L_123)
	.align		4
.L_123:
        /*02a4*/ 	.word	index@(_ZN5flash24flash_fwd_splitkv_kernelI23Flash_fwd_kernel_traitsILi64ELi64ELi128ELi4ELb0ELb0EN7cutlass6half_tE19Flash_kernel_traitsILi64ELi64ELi128ELi4ES3_EELb0ELb0ELb0ELb0ELb1ELb1ELb1ELb1EEEvNS_16Flash_fwd_paramsE)
        /*02a8*/ 	.word	0x00000000


	//----- nvinfo : EIATTR_REGCOUNT
	.align		4
.L_124:
        /*02ac*/ 	.byte	0x04, 0x2f
        /*02ae*/ 	.short	(.L_126 - .L_125)
	.align		4
.L_125:
        /*02b0*/ 	.word	index@(_ZN5flash24flash_fwd_splitkv_kernelI23Flash_fwd_kernel_traitsILi64ELi64ELi128ELi4ELb0ELb0EN7cutlass6half_tE19Flash_kernel_traitsILi64ELi64ELi128ELi4ES3_EELb0ELb0ELb0ELb0ELb1ELb0ELb1ELb1EEEvNS_16Flash_fwd_paramsE)
        /*02b4*/ 	.word	0x000000d5


	//----- nvinfo : EIATTR_FRAME_SIZE
	.align		4
.L_126:
        /*02b8*/ 	.byte	0x04, 0x11
        /*02ba*/ 	.short	(.L_128 - .L_127)
	.align		4
.L_127:
        /*02bc*/ 	.word	index@($_ZN5flash24flash_fwd_splitkv_kernelI23Flash_fwd_kernel_traitsILi64ELi64ELi128ELi4ELb0ELb0EN7cutlass6half_tE19Flash_kernel_traitsILi64ELi64ELi128ELi4ES3_EELb0ELb0ELb0ELb0ELb1ELb0ELb1ELb1EEEvNS_16Flash_fwd_paramsE$_ZN5flash30compute_attn_1rowblock_splitkvI23Flash_fwd_kernel_traitsILi64ELi64ELi128ELi4ELb0ELb0EN7cutlass6half_tE19Flash_kernel_traitsILi64ELi64ELi128ELi4ES3_EELb0ELb0ELb0ELb0ELb1ELb0ELb1ELb1ENS_16Flash_fwd_paramsEEEvRKT8_iiiii)
        /*02c0*/ 	.word	0x00000000


	//----- nvinfo : EIATTR_FRAME_SIZE
	.align		4
.L_128:
        /*02c4*/ 	.byte	0x04, 0x11
        /*02c6*/ 	.short	(.L_130 - .L_129)
	.align		4
.L_129:
        /*02c8*/ 	.word	index@(_ZN5flash24flash_fwd_splitkv_kernelI23Flash_fwd_kernel_traitsILi64ELi64ELi128ELi4ELb0ELb0EN7cutlass6half_tE19Flash_kernel_traitsILi64ELi64ELi128ELi4ES3_EELb0ELb0ELb0ELb0ELb1ELb0ELb1ELb1EEEvNS_16Flash_fwd_paramsE)
        /*02cc*/ 	.word	0x00000000


	//----- nvinfo : EIATTR_REGCOUNT
	.align		4
.L_130:
        /*02d0*/ 	.byte	0x04, 0x2f
        /*02d2*/ 	.short	(.L_132 - .L_131)
	.align		4
.L_131:
        /*02d4*/ 	.word	index@(_ZN5flash24flash_fwd_splitkv_kernelI23Flash_fwd_kernel_traitsILi64ELi64ELi128ELi4ELb0ELb0EN7cutlass6half_tE19Flash_kernel_traitsILi64ELi64ELi128ELi4ES3_EELb0ELb0ELb1ELb0ELb0ELb1ELb1ELb0EEEvNS_16Flash_fwd_paramsE)
        /*02d8*/ 	.word	0x000000ec


	//----- nvinfo : EIATTR_FRAME_SIZE
	.align		4
.L_132:
        /*02dc*/ 	.byte	0x04, 0x11
        /*02de*/ 	.short	(.L_134 - .L_133)
	.align		4
.L_133:
        /*02e0*/ 	.word	index@($_ZN5flash24flash_fwd_splitkv_kernelI23Flash_fwd_kernel_traitsILi64ELi64ELi128ELi4ELb0ELb0EN7cutlass6half_tE19Flash_kernel_traitsILi64ELi64ELi128ELi4ES3_EELb0ELb0ELb1ELb0ELb0ELb1ELb1ELb0EEEvNS_16Flash_fwd_paramsE$_ZN5flash30compute_attn_1rowblock_splitkvI23Flash_fwd_kernel_traitsILi64ELi64ELi128ELi4ELb0ELb0EN7cutlass6half_tE19Flash_kernel_traitsILi64ELi64ELi128ELi4ES3_EELb0ELb0ELb1ELb0ELb0ELb1ELb1ELb0ENS_16Flash_fwd_paramsEEEvRKT8_iiiii)
        /*02e4*/ 	.word	0x00000000


	//----- nvinfo : EIATTR_FRAME_SIZE
	.align		4
.L_134:
        /*02e8*/ 	.byte	0x04, 0x11
        /*02ea*/ 	.short	(.L_136 - .L_135)
	.align		4
.L_135:
        /*02ec*/ 	.word	index@(_ZN5flash24flash_fwd_splitkv_kernelI23Flash_fwd_kernel_traitsILi64ELi64ELi128ELi4ELb0ELb0EN7cutlass6half_tE19Flash_kernel_traitsILi64ELi64ELi128ELi4ES3_EELb0ELb0ELb1ELb0ELb0ELb1ELb1ELb0EEEvNS_16Flash_fwd_paramsE)
        /*02f0*/ 	.word	0x00000000


	//----- nvinfo : EIATTR_REGCOUNT
	.align		4
.L_136:
        /*02f4*/ 	.byte	0x04, 0x2f
        /*02f6*/ 	.short	(.L_138 - .L_137)
	.align		4
.L_137:
        /*02f8*/ 	.word	index@(_ZN5flash24flash_fwd_splitkv_kernelI23Flash_fwd_kernel_traitsILi64ELi64ELi128ELi4ELb0ELb0EN7cutlass6half_tE19Flash_kernel_traitsILi64ELi64ELi128ELi4ES3_EELb0ELb0ELb1ELb0ELb0ELb0ELb1ELb0EEEvNS_16Flash_fwd_paramsE)
        /*02fc*/ 	.word	0x000000d3


	//----- nvinfo : EIATTR_FRAME_SIZE
	.align		4
.L_138:
        /*0300*/ 	.byte	0x04, 0x11
        /*0302*/ 	.short	(.L_140 - .L_139)
	.align		4
.L_139:
        /*0304*/ 	.word	index@($_ZN5flash24flash_fwd_splitkv_kernelI23Flash_fwd_kernel_traitsILi64ELi64ELi128ELi4ELb0ELb0EN7cutlass6half_tE19Flash_kernel_traitsILi64ELi64ELi128ELi4ES3_EELb0ELb0ELb1ELb0ELb0ELb0ELb1ELb0EEEvNS_16Flash_fwd_paramsE$_ZN5flash30compute_attn_1rowblock_splitkvI23Flash_fwd_kernel_traitsILi64ELi64ELi128ELi4ELb0ELb0EN7cutlass6half_tE19Flash_kernel_traitsILi64ELi64ELi128ELi4ES3_EELb0ELb0ELb1ELb0ELb0ELb0ELb1ELb0ENS_16Flash_fwd_paramsEEEvRKT8_iiiii)
        /*0308*/ 	.word	0x00000000


	//----- nvinfo : EIATTR_FRAME_SIZE
	.align		4
.L_140:
        /*030c*/ 	.byte	0x04, 0x11
        /*030e*/ 	.short	(.L_142 - .L_141)
	.align		4
.L_141:
        /*0310*/ 	.word	index@(_ZN5flash24flash_fwd_splitkv_kernelI23Flash_fwd_kernel_traitsILi64ELi64ELi128ELi4ELb0ELb0EN7cutlass6half_tE19Flash_kernel_traitsILi64ELi64ELi128ELi4ES3_EELb0ELb0ELb1ELb0ELb0ELb0ELb1ELb0EEEvNS_16Flash_fwd_paramsE)
        /*0314*/ 	.word	0x00000000


	//----- nvinfo : EIATTR_REGCOUNT
	.align		4
.L_142:
        /*0318*/ 	.byte	0x04, 0x2f
        /*031a*/ 	.short	(.L_144 - .L_143)
	.align		4
.L_143:
        /*031c*/ 	.word	index@(_ZN5flash24flash_fwd_splitkv_kernelI23Flash_fwd_kernel_traitsILi64ELi64ELi128ELi4ELb0ELb0EN7cutlass6half_tE19Flash_kernel_traitsILi64ELi64ELi128ELi4ES3_EELb0ELb0ELb0ELb1ELb1ELb1ELb1ELb0EEEvNS_16Flash_fwd_paramsE)
        /*0320*/ 	.word	0x000000fe


	//----- nvinfo : EIATTR_FRAME_SIZE
	.align		4
.L_144:
        /*0324*/ 	.byte	0x04, 0x11
        /*0326*/ 	.short	(.L_146 - .L_145)
	.align		4
.L_145:
        /*0328*/ 	.word	index@($_ZN5flash24flash_fwd_splitkv_kernelI23Flash_fwd_kernel_traitsILi64ELi64ELi128ELi4ELb0ELb0EN7cutlass6half_tE19Flash_kernel_traitsILi64ELi64ELi128ELi4ES3_EELb0ELb0ELb0ELb1ELb1ELb1ELb1ELb0EEEvNS_16Flash_fwd_paramsE$_ZN5flash30compute_attn_1rowblock_splitkvI23Flash_fwd_kernel_traitsILi64ELi64ELi128ELi4ELb0ELb0EN7cutlass6half_tE19Flash_kernel_traitsILi64ELi64ELi128ELi4ES3_EELb0ELb0ELb0ELb1ELb1ELb1ELb1ELb0ENS_16Flash_fwd_paramsEEEvRKT8_iiiii)
        /*032c*/ 	.word	0x00000000


	//----- nvinfo : EIATTR_FRAME_SIZE
	.align		4
.L_146:
        /*0330*/ 	.byte	0x04, 0x11
        /*0332*/ 	.short	(.L_148 - .L_147)
	.align		4
.L_147:
        /*0334*/ 	.word	index@(_ZN5flash24flash_fwd_splitkv_kernelI23Flash_fwd_kernel_traitsILi64ELi64ELi128ELi4ELb0ELb0EN7cutlass6half_tE19Flash_kernel_traitsILi64ELi64ELi128ELi4ES3_EELb0ELb0ELb0ELb1ELb1ELb1ELb1ELb0EEEvNS_16Flash_fwd_paramsE)
        /*0338*/ 	.word	0x00000000


	//----- nvinfo : EIATTR_REGCOUNT
	.align		4
.L_148:
        /*033c*/ 	.byte	0x04, 0x2f
        /*033e*/ 	.short	(.L_150 - .L_149)
	.align		4
.L_149:
        /*0340*/ 	.word	index@(_ZN5flash24flash_fwd_splitkv_kernelI23Flash_fwd_kernel_traitsILi64ELi64ELi128ELi4ELb0ELb0EN7cutlass6half_tE19Flash_kernel_traitsILi64ELi64ELi128ELi4ES3_EELb0ELb0ELb0ELb1ELb1ELb0ELb1ELb0EEEvNS_16Flash_fwd_paramsE)
        /*0344*/ 	.word	0x000000ca


	//----- nvinfo : EIATTR_FRAME_SIZE
	.align		4
.L_150:
        /*0348*/ 	.byte	0x04, 0x11
        /*034a*/ 	.short	(.L_152 - .L_151)
	.align		4
.L_151:
        /*034c*/ 	.word	index@($_ZN5flash24flash_fwd_splitkv_kernelI23Flash_fwd_kernel_traitsILi64ELi64ELi128ELi4ELb0ELb0EN7cutlass6half_tE19Flash_kernel_traitsILi64ELi64ELi128ELi4ES3_EELb0ELb0ELb0ELb1ELb1ELb0ELb1ELb0EEEvNS_16Flash_fwd_paramsE$_ZN5flash30compute_attn_1rowblock_splitkvI23Flash_fwd_kernel_traitsILi64ELi64ELi128ELi4ELb0ELb0EN7cutlass6half_tE19Flash_kernel_traitsILi64ELi64ELi128ELi4ES3_EELb0ELb0ELb0ELb1ELb1ELb0ELb1ELb0ENS_16Flash_fwd_paramsEEEvRKT8_iiiii)
        /*0350*/ 	.word	0x00000000


	//----- nvinfo : EIATTR_FRAME_SIZE
	.align		4
.L_152:
        /*0354*/ 	.byte	0x04, 0x11
        /*0356*/ 	.short	(.L_154 - .L_153)
	.align		4
.L_153:
        /*0358*/ 	.word	index@(_ZN5flash24flash_fwd_splitkv_kernelI23Flash_fwd_kernel_traitsILi64ELi64ELi128ELi4ELb0ELb0EN7cutlass6half_tE19Flash_kernel_traitsILi64ELi64ELi128ELi4ES3_EELb0ELb0ELb0ELb1ELb1ELb0ELb1ELb0EEEvNS_16Flash_fwd_paramsE)
        /*035c*/ 	.word	0x00000000


	//----- nvinfo : EIATTR_REGCOUNT
	.align		4
.L_154:
        /*0360*/ 	.byte	0x04, 0x2f
        /*0362*/ 	.short	(.L_156 - .L_155)
	.align		4
.L_155:
        /*0364*/ 	.word	index@(_ZN5flash24flash_fwd_splitkv_kernelI23Flash_fwd_kernel_traitsILi64ELi64ELi128ELi4ELb0ELb0EN7cutlass6half_tE19Flash_kernel_traitsILi64ELi64ELi128ELi4ES3_EELb0ELb0ELb1ELb0ELb0ELb1ELb0ELb1EEEvNS_16Flash_fwd_paramsE)
        /*0368*/ 	.word	0x000000f2


	//----- nvinfo : EIATTR_FRAME_SIZE
	.align		4
.L_156:
        /*036c*/ 	.byte	0x04, 0x11
        /*036e*/ 	.short	(.L_158 - .L_157)
	.align		4
.L_157:
        /*0370*/ 	.word	index@($_ZN5flash24flash_fwd_splitkv_kernelI23Flash_fwd_kernel_traitsILi64ELi64ELi128ELi4ELb0ELb0EN7cutlass6half_tE19Flash_kernel_traitsILi64ELi64ELi128ELi4ES3_EELb0ELb0ELb1ELb0ELb0ELb1ELb0ELb1EEEvNS_16Flash_fwd_paramsE$_ZN5flash30compute_attn_1rowblock_splitkvI23Flash_fwd_kernel_traitsILi64ELi64ELi128ELi4ELb0ELb0EN7cutlass6half_tE19Flash_kernel_traitsILi64ELi64ELi128ELi4ES3_EELb0ELb0ELb1ELb0ELb0ELb1ELb0ELb1ENS_16Flash_fwd_paramsEEEvRKT8_iiiii)
        /*0374*/ 	.word	0x00000000


	//----- nvinfo : EIATTR_FRAME_SIZE
	.align		4
.L_158:
        /*0378*/ 	.byte	0x04, 0x11
        /*037a*/ 	.short	(.L_160 - .L_159)
	.align		4
.L_159:
        /*037c*/ 	.word	index@(_ZN5flash24flash_fwd_splitkv_kernelI23Flash_fwd_kernel_traitsILi64ELi64ELi128ELi4ELb0ELb0EN7cutlass6half_tE19Flash_kernel_traitsILi64ELi64ELi128ELi4ES3_EELb0ELb0ELb1ELb0ELb0ELb1ELb0ELb1EEEvNS_16Flash_fwd_paramsE)
        /*0380*/ 	.word	0x00000000


	//----- nvinfo : EIATTR_REGCOUNT
	.align		4
.L_160:
        /*0384*/ 	.byte	0x04, 0x2f
        /*0386*/ 	.short	(.L_162 - .L_161)
	.align		4
.L_161:
        /*0388*/ 	.word	index@(_ZN5flash24flash_fwd_splitkv_kernelI23Flash_fwd_kernel_traitsILi64ELi64ELi128ELi4ELb0ELb0EN7cutlass6half_tE19Flash_kernel_traitsILi64ELi64ELi128ELi4ES3_EELb0ELb0ELb1ELb0ELb0ELb0ELb0ELb1EEEvNS_16Flash_fwd_paramsE)
        /*038c*/ 	.word	0x000000d6


	//----- nvinfo : EIATTR_FRAME_SIZE
	.align		4
.L_162:
        /*0390*/ 	.byte	0x04, 0x11
        /*0392*/ 	.short	(.L_164 - .L_163)
	.align		4
.L_163:
        /*0394*/ 	.word	index@($_ZN5flash24flash_fwd_splitkv_kernelI23Flash_fwd_kernel_traitsILi64ELi64ELi128ELi4ELb0ELb0EN7cutlass6half_tE19Flash_kernel_traitsILi64ELi64ELi128ELi4ES3_EELb0ELb0ELb1ELb0ELb0ELb0ELb0ELb1EEEvNS_16Flash_fwd_paramsE$_ZN5flash30compute_attn_1rowblock_splitkvI23Flash_fwd_kernel_traitsILi64ELi64ELi128ELi4ELb0ELb0EN7cutlass6half_tE19Flash_kernel_traitsILi64ELi64ELi128ELi4ES3_EELb0ELb0ELb1ELb0ELb0ELb0ELb0ELb1ENS_16Flash_fwd_paramsEEEvRKT8_iiiii)
        /*0398*/ 	.word	0x00000000


	//----- nvinfo : EIATTR_FRAME_SIZE
	.align		4
.L_164:
        /*039c*/ 	.byte	0x04, 0x11
        /*039e*/ 	.short	(.L_166 - .L_165)
	.align		4
.L_165:
        /*03a0*/ 	.word	index@(_ZN5flash24flash_fwd_splitkv_kernelI23Flash_fwd_kernel_traitsILi64ELi64ELi128ELi4ELb0ELb0EN7cutlass6half_tE19Flash_kernel_traitsILi64ELi64ELi128ELi4ES3_EELb0ELb0ELb1ELb0ELb0ELb0ELb0ELb1EEEvNS_16Flash_fwd_paramsE)
        /*03a4*/ 	.word	0x00000000


	//----- nvinfo : EIATTR_REGCOUNT
	.align		4
.L_166:
        /*03a8*/ 	.byte	0x04, 0x2f
        /*03aa*/ 	.short	(.L_168 - .L_167)
	.align		4
.L_167:
        /*03ac*/ 	.word	index@(_ZN5flash24flash_fwd_splitkv_kernelI23Flash_fwd_kernel_traitsILi64ELi64ELi128ELi4ELb0ELb0EN7cutlass6half_tE19Flash_kernel_traitsILi64ELi64ELi128ELi4ES3_EELb0ELb0ELb0ELb0ELb1ELb1ELb0ELb1EEEvNS_16Flash_fwd_paramsE)
        /*03b0*/ 	.word	0x000000fe


	//----- nvinfo : EIATTR_FRAME_SIZE
	.align		4
.L_168:
        /*03b4*/ 	.byte	0x04, 0x11
        /*03b6*/ 	.short	(.L_170 - .L_169)
	.align		4
.L_169:
        /*03b8*/ 	.word	index@($_ZN5flash24flash_fwd_splitkv_kernelI23Flash_fwd_kernel_traitsILi64ELi64ELi128ELi4ELb0ELb0EN7cutlass6half_tE19Flash_kernel_traitsILi64ELi64ELi128ELi4ES3_EELb0ELb0ELb0ELb0ELb1ELb1ELb0ELb1EEEvNS_16Flash_fwd_paramsE$_ZN5flash30compute_attn_1rowblock_splitkvI23Flash_fwd_kernel_traitsILi64ELi64ELi128ELi4ELb0ELb0EN7cutlass6half_tE19Flash_kernel_traitsILi64ELi64ELi128ELi4ES3_EELb0ELb0ELb0ELb0ELb1ELb1ELb0ELb1ENS_16Flash_fwd_paramsEEEvRKT8_iiiii)
        /*03bc*/ 	.word	0x00000000


	//----- nvinfo : EIATTR_FRAME_SIZE
	.align		4
.L_170:
        /*03c0*/ 	.byte	0x04, 0x11
        /*03c2*/ 	.short	(.L_172 - .L_171)
	.align		4
.L_171:
        /*03c4*/ 	.word	index@(_ZN5flash24flash_fwd_splitkv_kernelI23Flash_fwd_kernel_traitsILi64ELi64ELi128ELi4ELb0ELb0EN7cutlass6half_tE19Flash_kernel_traitsILi64ELi64ELi128ELi4ES3_EELb0ELb0ELb0ELb0ELb1ELb1ELb0ELb1EEEvNS_16Flash_fwd_paramsE)
        /*03c8*/ 	.word	0x00000000


	//----- nvinfo : EIATTR_REGCOUNT
	.align		4
.L_172:
        /*03cc*/ 	.byte	0x04, 0x2f
        /*03ce*/ 	.short	(.L_174 - .L_173)
	.align		4
.L_173:
        /*03d0*/ 	.word	index@(_ZN5flash24flash_fwd_splitkv_kernelI23Flash_fwd_kernel_traitsILi64ELi64ELi128ELi4ELb0ELb0EN7cutlass6half_tE19Flash_kernel_traitsILi64ELi64ELi128ELi4ES3_EELb0ELb0ELb0ELb0ELb1ELb0ELb0ELb1EEEvNS_16Flash_fwd_paramsE)
        /*03d4*/ 	.word	0x000000d7


	//----- nvinfo : EIATTR_FRAME_SIZE
	.align		4
.L_174:
        /*03d8*/ 	.byte	0x04, 0x11
        /*03da*/ 	.short	(.L_176 - .L_175)
	.align		4
.L_175:
        /*03dc*/ 	.word	index@($_ZN5flash24flash_fwd_splitkv_kernelI23Flash_fwd_kernel_traitsILi64ELi64ELi128ELi4ELb0ELb0EN7cutlass6half_tE19Flash_kernel_traitsILi64ELi64ELi128ELi4ES3_EELb0ELb0ELb0ELb0ELb1ELb0ELb0ELb1EEEvNS_16Flash_fwd_paramsE$_ZN5flash30compute_attn_1rowblock_splitkvI23Flash_fwd_kernel_traitsILi64ELi64ELi128ELi4ELb0ELb0EN7cutlass6half_tE19Flash_kernel_traitsILi64ELi64ELi128ELi4ES3_EELb0ELb0ELb0ELb0ELb1ELb0ELb0ELb1ENS_16Flash_fwd_paramsEEEvRKT8_iiiii)
        /*03e0*/ 	.word	0x00000000


	//----- nvinfo : EIATTR_FRAME_SIZE
	.align		4
.L_176:
        /*03e4*/ 	.byte	0x04, 0x11
        /*03e6*/ 	.short	(.L_178 - .L_177)
	.align		4
.L_177:
        /*03e8*/ 	.word	index@(_ZN5flash24flash_fwd_splitkv_kernelI23Flash_fwd_kernel_traitsILi64ELi64ELi128ELi4ELb0ELb0EN7cutlass6half_tE19Flash_kernel_traitsILi64ELi64ELi128ELi4ES3_EELb0ELb0ELb0ELb0ELb1ELb0ELb0ELb1EEEvNS_16Flash_fwd_paramsE)
        /*03ec*/ 	.word	0x00000000


	//----- nvinfo : EIATTR_REGCOUNT
	.align		4
.L_178:
        /*03f0*/ 	.byte	0x04, 0x2f
        /*03f2*/ 	.short	(.L_180 - .L_179)
	.align		4
.L_179:
        /*03f4*/ 	.word	index@(_ZN5flash24flash_fwd_splitkv_kernelI23Flash_fwd_kernel_traitsILi64ELi64ELi128ELi4ELb0ELb0EN7cutlass6half_tE19Flash_kernel_traitsILi64ELi64ELi128ELi4ES3_EELb0ELb0ELb1ELb0ELb0ELb1ELb0ELb0EEEvNS_16Flash_fwd_paramsE)
        /*03f8*/ 	.word	0x000000ee


	//----- nvinfo : EIATTR_FRAME_SIZE
	.align		4
.L_180:
        /*03fc*/ 	.byte	0x04, 0x11
        /*03fe*/ 	.short	(.L_182 - .L_181)
	.align		4
.L_181:
        /*0400*/ 	.word	index@($_ZN5flash24flash_fwd_splitkv_kernelI23Flash_fwd_kernel_traitsILi64ELi64ELi128ELi4ELb0ELb0EN7cutlass6half_tE19Flash_kernel_traitsILi64ELi64ELi128ELi4ES3_EELb0ELb0ELb1ELb0ELb0ELb1ELb0ELb0EEEvNS_16Flash_fwd_paramsE$_ZN5flash30compute_attn_1rowblock_splitkvI23Flash_fwd_kernel_traitsILi64ELi64ELi128ELi4ELb0ELb0EN7cutlass6half_tE19Flash_kernel_traitsILi64ELi64ELi128ELi4ES3_EELb0ELb0ELb1ELb0ELb0ELb1ELb0ELb0ENS_16Flash_fwd_paramsEEEvRKT8_iiiii)
        /*0404*/ 	.word	0x00000000


	//----- nvinfo : EIATTR_FRAME_SIZE
	.align		4
.L_182:
        /*0408*/ 	.byte	0x04, 0x11
        /*040a*/ 	.short	(.L_184 - .L_183)
	.align		4
.L_183:
        /*040c*/ 	.word	index@(_ZN5flash24flash_fwd_splitkv_kernelI23Flash_fwd_kernel_traitsILi64ELi64ELi128ELi4ELb0ELb0EN7cutlass6half_tE19Flash_kernel_traitsILi64ELi64ELi128ELi4ES3_EELb0ELb0ELb1ELb0ELb0ELb1ELb0ELb0EEEvNS_16Flash_fwd_paramsE)
        /*0410*/ 	.word	0x00000000


	//----- nvinfo : EIATTR_REGCOUNT
	.align		4
.L_184:
        /*0414*/ 	.byte	0x04, 0x2f
        /*0416*/ 	.short	(.L_186 - .L_185)
	.align		4
.L_185:
        /*0418*/ 	.word	index@(_ZN5flash24flash_fwd_splitkv_kernelI23Flash_fwd_kernel_traitsILi64ELi64ELi128ELi4ELb0ELb0EN7cutlass6half_tE19Flash_kernel_traitsILi64ELi64ELi128ELi4ES3_EELb0ELb0ELb1ELb0ELb0ELb0ELb0ELb0EEEvNS_16Flash_fwd_paramsE)
        /*041c*/ 	.word	0x000000da


	//----- nvinfo : EIATTR_FRAME_SIZE
	.align		4
.L_186:
        /*0420*/ 	.byte	0x04, 0x11
        /*0422*/ 	.short	(.L_188 - .L_187)
	.align		4
.L_187:
        /*0424*/ 	.word	index@($_ZN5flash24flash_fwd_splitkv_kernelI23Flash_fwd_kernel_traitsILi64ELi64ELi128ELi4ELb0ELb0EN7cutlass6half_tE19Flash_kernel_traitsILi64ELi64ELi128ELi4ES3_EELb0ELb0ELb1ELb0ELb0ELb0ELb0ELb0EEEvNS_16Flash_fwd_paramsE$_ZN5flash30compute_attn_1rowblock_splitkvI23Flash_fwd_kernel_traitsILi64ELi64ELi128ELi4ELb0ELb0EN7cutlass6half_tE19Flash_kernel_traitsILi64ELi64ELi128ELi4ES3_EELb0ELb0ELb1ELb0ELb0ELb0ELb0ELb0ENS_16Flash_fwd_paramsEEEvRKT8_iiiii)
        /*0428*/ 	.word	0x00000000


	//----- nvinfo : EIATTR_FRAME_SIZE
	.align		4
.L_188:
        /*042c*/ 	.byte	0x04, 0x11
        /*042e*/ 	.short	(.L_190 - .L_189)
	.align		4
.L_189:
        /*0430*/ 	.word	index@(_ZN5flash24flash_fwd_splitkv_kernelI23Flash_fwd_kernel_traitsILi64ELi64ELi128ELi4ELb0ELb0EN7cutlass6half_tE19Flash_kernel_traitsILi64ELi64ELi128ELi4ES3_EELb0ELb0ELb1ELb0ELb0ELb0ELb0ELb0EEEvNS_16Flash_fwd_paramsE)
        /*0434*/ 	.word	0x00000000


	//----- nvinfo : EIATTR_REGCOUNT
	.align		4
.L_190:
        /*0438*/ 	.byte	0x04, 0x2f
        /*043a*/ 	.short	(.L_192 - .L_191)
	.align		4
.L_191:
        /*043c*/ 	.word	index@(_ZN5flash24flash_fwd_splitkv_kernelI23Flash_fwd_kernel_traitsILi64ELi64ELi128ELi4ELb0ELb0EN7cutlass6half_tE19Flash_kernel_traitsILi64ELi64ELi128ELi4ES3_EELb0ELb0ELb0ELb1ELb1ELb1ELb0ELb0EEEvNS_16Flash_fwd_paramsE)
        /*0440*/ 	.word	0x000000fe


	//----- nvinfo : EIATTR_FRAME_SIZE
	.align		4
.L_192:
        /*0444*/ 	.byte	0x04, 0x11
        /*0446*/ 	.short	(.L_194 - .L_193)
	.align		4
.L_193:
        /*0448*/ 	.word	index@($_ZN5flash24flash_fwd_splitkv_kernelI23Flash_fwd_kernel_traitsILi64ELi64ELi128ELi4ELb0ELb0EN7cutlass6half_tE19Flash_kernel_traitsILi64ELi64ELi128ELi4ES3_EELb0ELb0ELb0ELb1ELb1ELb1ELb0ELb0EEEvNS_16Flash_fwd_paramsE$_ZN5flash30compute_attn_1rowblock_splitkvI23Flash_fwd_kernel_traitsILi64ELi64ELi128ELi4ELb0ELb0EN7cutlass6half_tE19Flash_kernel_traitsILi64ELi64ELi128ELi4ES3_EELb0ELb0ELb0ELb1ELb1ELb1ELb0ELb0ENS_16Flash_fwd_paramsEEEvRKT8_iiiii)
        /*044c*/ 	.word	0x00000000


	//----- nvinfo : EIATTR_FRAME_SIZE
	.align		4
.L_194:
        /*0450*/ 	.byte	0x04, 0x11
        /*0452*/ 	.short	(.L_196 - .L_195)
	.align		4
.L_195:
        /*0454*/ 	.word	index@(_ZN5flash24flash_fwd_splitkv_kernelI23Flash_fwd_kernel_traitsILi64ELi64ELi128ELi4ELb0ELb0EN7cutlass6half_tE19Flash_kernel_traitsILi64ELi64ELi128ELi4ES3_EELb0ELb0ELb0ELb1ELb1ELb1ELb0ELb0EEEvNS_16Flash_fwd_paramsE)
        /*0458*/ 	.word	0x00000000


	//----- nvinfo : EIATTR_REGCOUNT
	.align		4
.L_196:
        /*045c*/ 	.byte	0x04, 0x2f
        /*045e*/ 	.short	(.L_198 - .L_197)
	.align		4
.L_197:
        /*0460*/ 	.word	index@(_ZN5flash24flash_fwd_splitkv_kernelI23Flash_fwd_kernel_traitsILi64ELi64ELi128ELi4ELb0ELb0EN7cutlass6half_tE19Flash_kernel_traitsILi64ELi64ELi128ELi4ES3_EELb0ELb0ELb0ELb1ELb1ELb0ELb0ELb0EEEvNS_16Flash_fwd_paramsE)
        /*0464*/ 	.word	0x000000ca


	//----- nvinfo : EIATTR_FRAME_SIZE
	.align		4
.L_198:
        /*0468*/ 	.byte	0x04, 0x11
        /*046a*/ 	.short	(.L_200 - .L_199)
	.align		4
.L_199:
        /*046c*/ 	.word	index@($_ZN5flash24flash_fwd_splitkv_kernelI23Flash_fwd_kernel_traitsILi64ELi64ELi128ELi4ELb0ELb0EN7cutlass6half_tE19Flash_kernel_traitsILi64ELi64ELi128ELi4ES3_EELb0ELb0ELb0ELb1ELb1ELb0ELb0ELb0EEEvNS_16Flash_fwd_paramsE$_ZN5flash30compute_attn_1rowblock_splitkvI23Flash_fwd_kernel_traitsILi64ELi64ELi128ELi4ELb0ELb0EN7cutlass6half_tE19Flash_kernel_traitsILi64ELi64ELi128ELi4ES3_EELb0ELb0ELb0ELb1ELb1ELb0ELb0ELb0ENS_16Flash_fwd_paramsEEEvRKT8_iiiii)
        /*0470*/ 	.word	0x00000000


	//----- nvinfo : EIATTR_FRAME_SIZE
	.align		4
.L_200:
        /*0474*/ 	.byte	0x04, 0x11
        /*0476*/ 	.short	(.L_202 - .L_201)
	.align		4
.L_201:
        /*0478*/ 	.word	index@(_ZN5flash24flash_fwd_splitkv_kernelI23Flash_fwd_kernel_traitsILi64ELi64ELi128ELi4ELb0ELb0EN7cutlass6half_tE19Flash_kernel_traitsILi64ELi64ELi128ELi4ES3_EELb0ELb0ELb0ELb1ELb1ELb0ELb0ELb0EEEvNS_16Flash_fwd_paramsE)
        /*047c*/ 	.word	0x00000000


	//----- nvinfo : EIATTR_REGCOUNT
	.align		4
.L_202:
        /*0480*/ 	.byte	0x04, 0x2f
        /*0482*/ 	.short	(.L_204 - .L_203)
	.align		4
.L_203:
        /*0484*/ 	.word	index@(_ZN5flash24flash_fwd_splitkv_kernelI23Flash_fwd_kernel_traitsILi64ELi64ELi128ELi4ELb0ELb0EN7cutlass6half_tE19Flash_kernel_traitsILi64ELi64ELi128ELi4ES3_EELb0ELb1ELb0ELb0ELb0ELb1ELb1ELb1EEEvNS_16Flash_fwd_paramsE)
        /*0488*/ 	.word	0x000000e4


	//----- nvinfo : EIATTR_FRAME_SIZE
	.align		4
.L_204:
        /*048c*/ 	.byte	0x04, 0x11
        /*048e*/ 	.short	(.L_206 - .L_205)
	.align		4
.L_205:
        /*0490*/ 	.word	index@($_ZN5flash24flash_fwd_splitkv_kernelI23Flash_fwd_kernel_traitsILi64ELi64ELi128ELi4ELb0ELb0EN7cutlass6half_tE19Flash_kernel_traitsILi64ELi64ELi128ELi4ES3_EELb0ELb1ELb0ELb0ELb0ELb1ELb1ELb1EEEvNS_16Flash_fwd_paramsE$_ZN5flash30compute_attn_1rowblock_splitkvI23Flash_fwd_kernel_traitsILi64ELi64ELi128ELi4ELb0ELb0EN7cutlass6half_tE19Flash_kernel_traitsILi64ELi64ELi128ELi4ES3_EELb0ELb1ELb0ELb0ELb0ELb1ELb1ELb1ENS_16Flash_fwd_paramsEEEvRKT8_iiiii)
        /*0494*/ 	.word	0x00000000


	//----- nvinfo : EIATTR_FRAME_SIZE
	.align		4
.L_206:
        /*0498*/ 	.byte	0x04, 0x11
        /*049a*/ 	.short	(.L_208 - .L_207)
	.align		4
.L_207:
        /*049c*/ 	.word	index@(_ZN5flash24flash_fwd_splitkv_kernelI23Flash_fwd_kernel_traitsILi64ELi64ELi128ELi4ELb0ELb0EN7cutlass6half_tE19Flash_kernel_traitsILi64ELi64ELi128ELi4ES3_EELb0ELb1ELb0ELb0ELb0ELb1ELb1ELb1EEEvNS_16Flash_fwd_paramsE)
        /*04a0*/ 	.word	0x00000000


	//----- nvinfo : EIATTR_REGCOUNT
	.align		4
.L_208:
        /*04a4*/ 	.byte	0x04, 0x2f
        /*04a6*/ 	.short	(.L_210 - .L_209)
	.align		4
.L_209:
        /*04a8*/ 	.word	index@(_ZN5flash24flash_fwd_splitkv_kernelI23Flash_fwd_kernel_traitsILi64ELi64ELi128ELi4ELb0ELb0EN7cutlass6half_tE19Flash_kernel_traitsILi64ELi64ELi128ELi4ES3_EELb0ELb1ELb0ELb0ELb0ELb0ELb1ELb1EEEvNS_16Flash_fwd_paramsE)
        /*04ac*/ 	.word	0x000000e6


	//----- nvinfo : EIATTR_FRAME_SIZE
	.align		4
.L_210:
        /*04b0*/ 	.byte	0x04, 0x11
        /*04b2*/ 	.short	(.L_212 - .L_211)
	.align		4
.L_211:
        /*04b4*/ 	.word	index@($_ZN5flash24flash_fwd_splitkv_kernelI23Flash_fwd_kernel_traitsILi64ELi64ELi128ELi4ELb0ELb0EN7cutlass6half_tE19Flash_kernel_traitsILi64ELi64ELi128ELi4ES3_EELb0ELb1ELb0ELb0ELb0ELb0ELb1ELb1EEEvNS_16Flash_fwd_paramsE$_ZN5flash30compute_attn_1rowblock_splitkvI23Flash_fwd_kernel_traitsILi64ELi64ELi128ELi4ELb0ELb0EN7cutlass6half_tE19Flash_kernel_traitsILi64ELi64ELi128ELi4ES3_EELb0ELb1ELb0ELb0ELb0ELb0ELb1ELb1ENS_16Flash_fwd_paramsEEEvRKT8_iiiii)
        /*04b8*/ 	.word	0x00000000


	//----- nvinfo : EIATTR_FRAME_SIZE
	.align		4
.L_212:
        /*04bc*/ 	.byte	0x04, 0x11
        /*04be*/ 	.short	(.L_214 - .L_213)
	.align		4
.L_213:
        /*04c0*/ 	.word	index@(_ZN5flash24flash_fwd_splitkv_kernelI23Flash_fwd_kernel_traitsILi64ELi64ELi128ELi4ELb0ELb0EN7cutlass6half_tE19Flash_kernel_traitsILi64ELi64ELi128ELi4ES3_EELb0ELb1ELb0ELb0ELb0ELb0ELb1ELb1EEEvNS_16Flash_fwd_paramsE)
        /*04c4*/ 	.word	0x00000000


	//----- nvinfo : EIATTR_REGCOUNT
	.align		4
.L_214:
        /*04c8*/ 	.byte	0x04, 0x2f
        /*04ca*/ 	.short	(.L_216 - .L_215)
	.align		4
.L_215:
        /*04cc*/ 	.word	index@(_ZN5flash24flash_fwd_splitkv_kernelI23Flash_fwd_kernel_traitsILi64ELi64ELi128ELi4ELb0ELb0EN7cutlass6half_tE19Flash_kernel_traitsILi64ELi64ELi128ELi4ES3_EELb0ELb1ELb0ELb0ELb0ELb1ELb1ELb0EEEvNS_16Flash_fwd_paramsE)
        /*04d0*/ 	.word	0x000000ff


	//----- nvinfo : EIATTR_FRAME_SIZE
	.align		4
.L_216:
        /*04d4*/ 	.byte	0x04, 0x11
        /*04d6*/ 	.short	(.L_218 - .L_217)
	.align		4
.L_217:
        /*04d8*/ 	.word	index@($_ZN5flash24flash_fwd_splitkv_kernelI23Flash_fwd_kernel_traitsILi64ELi64ELi128ELi4ELb0ELb0EN7cutlass6half_tE19Flash_kernel_traitsILi64ELi64ELi128ELi4ES3_EELb0ELb1ELb0ELb0ELb0ELb1ELb1ELb0EEEvNS_16Flash_fwd_paramsE$_ZN5flash30compute_attn_1rowblock_splitkvI23Flash_fwd_kernel_traitsILi64ELi64ELi128ELi4ELb0ELb0EN7cutlass6half_tE19Flash_kernel_traitsILi64ELi64ELi128ELi4ES3_EELb0ELb1ELb0ELb0ELb0ELb1ELb1ELb0ENS_16Flash_fwd_paramsEEEvRKT8_iiiii)
        /*04dc*/ 	.word	0x00000000


	//----- nvinfo : EIATTR_FRAME_SIZE
	.align		4
.L_218:
        /*04e0*/ 	.byte	0x04, 0x11
        /*04e2*/ 	.short	(.L_220 - .L_219)
	.align		4
.L_219:
        /*04e4*/ 	.word	index@(_ZN5flash24flash_fwd_splitkv_kernelI23Flash_fwd_kernel_traitsILi64ELi64ELi128ELi4ELb0ELb0EN7cutlass6half_tE19Flash_kernel_traitsILi64ELi64ELi128ELi4ES3_EELb0ELb1ELb0ELb0ELb0ELb1ELb1ELb0EEEvNS_16Flash_fwd_paramsE)
        /*04e8*/ 	.word	0x00000000


	//----- nvinfo : EIATTR_REGCOUNT
	.align		4
.L_220:
        /*04ec*/ 	.byte	0x04, 0x2f
        /*04ee*/ 	.short	(.L_222 - .L_221)
	.align		4
.L_221:
        /*04f0*/ 	.word	index@(_ZN5flash24flash_fwd_splitkv_kernelI23Flash_fwd_kernel_traitsILi64ELi64ELi128ELi4ELb0ELb0EN7cutlass6half_tE19Flash_kernel_traitsILi64ELi64ELi128ELi4ES3_EELb0ELb1ELb0ELb0ELb0ELb0ELb1ELb0EEEvNS_16Flash_fwd_paramsE)
        /*04f4*/ 	.word	0x000000e8


	//----- nvinfo : EIATTR_FRAME_SIZE
	.align		4
.L_222:
        /*04f8*/ 	.byte	0x04, 0x11
        /*04fa*/ 	.short	(.L_224 - .L_223)
	.align		4
.L_223:
        /*04fc*/ 	.word	index@($_ZN5flash24flash_fwd_splitkv_kernelI23Flash_fwd_kernel_traitsILi64ELi64ELi128ELi4ELb0ELb0EN7cutlass6half_tE19Flash_kernel_traitsILi64ELi64ELi128ELi4ES3_EELb0ELb1ELb0ELb0ELb0ELb0ELb1ELb0EEEvNS_16Flash_fwd_paramsE$_ZN5flash30compute_attn_1rowblock_splitkvI23Flash_fwd_kernel_traitsILi64ELi64ELi128ELi4ELb0ELb0EN7cutlass6half_tE19Flash_kernel_traitsILi64ELi64ELi128ELi4ES3_EELb0ELb1ELb0ELb0ELb0ELb0ELb1ELb0ENS_16Flash_fwd_paramsEEEvRKT8_iiiii)
        /*0500*/ 	.word	0x00000000


	//----- nvinfo : EIATTR_FRAME_SIZE
	.align		4
.L_224:
        /*0504*/ 	.byte	0x04, 0x11
        /*0506*/ 	.short	(.L_226 - .L_225)
	.align		4
.L_225:
        /*0508*/ 	.word	index@(_ZN5flash24flash_fwd_splitkv_kernelI23Flash_fwd_kernel_traitsILi64ELi64ELi128ELi4ELb0ELb0EN7cutlass6half_tE19Flash_kernel_traitsILi64ELi64ELi128ELi4ES3_EELb0ELb1ELb0ELb0ELb0ELb0ELb1ELb0EEEvNS_16Flash_fwd_paramsE)
        /*050c*/ 	.word	0x00000000


	//----- nvinfo : EIATTR_REGCOUNT
	.align		4
.L_226:
        /*0510*/ 	.byte	0x04, 0x2f
        /*0512*/ 	.short	(.L_228 - .L_227)
	.align		4
.L_227:
        /*0514*/ 	.word	index@(_ZN5flash24flash_fwd_splitkv_kernelI23Flash_fwd_kernel_traitsILi64ELi64ELi128ELi4ELb0ELb0EN7cutlass6half_tE19Flash_kernel_traitsILi64ELi64ELi128ELi4ES3_EELb0ELb1ELb0ELb0ELb0ELb1ELb0ELb1EEEvNS_16Flash_fwd_paramsE)
        /*0518*/ 	.word	0x000000f3


	//----- nvinfo : EIATTR_FRAME_SIZE
	.align		4
.L_228:
        /*051c*/ 	.byte	0x04, 0x11
        /*051e*/ 	.short	(.L_230 - .L_229)
	.align		4
.L_229:
        /*0520*/ 	.word	index@($_ZN5flash24flash_fwd_splitkv_kernelI23Flash_fwd_kernel_traitsILi64ELi64ELi128ELi4ELb0ELb0EN7cutlass6half_tE19Flash_kernel_traitsILi64ELi64ELi128ELi4ES3_EELb0ELb1ELb0ELb0ELb0ELb1ELb0ELb1EEEvNS_16Flash_fwd_paramsE$_ZN5flash30compute_attn_1rowblock_splitkvI23Flash_fwd_kernel_traitsILi64ELi64ELi128ELi4ELb0ELb0EN7cutlass6half_tE19Flash_kernel_traitsILi64ELi64ELi128ELi4ES3_EELb0ELb1ELb0ELb0ELb0ELb1ELb0ELb1ENS_16Flash_fwd_paramsEEEvRKT8_iiiii)
        /*0524*/ 	.word	0x00000000


	//----- nvinfo : EIATTR_FRAME_SIZE
	.align		4
.L_230:
        /*0528*/ 	.byte	0x04, 0x11
        /*052a*/ 	.short	(.L_232 - .L_231)
	.align		4
.L_231:
        /*052c*/ 	.word	index@(_ZN5flash24flash_fwd_splitkv_kernelI23Flash_fwd_kernel_traitsILi64ELi64ELi128ELi4ELb0ELb0EN7cutlass6half_tE19Flash_kernel_traitsILi64ELi64ELi128ELi4ES3_EELb0ELb1ELb0ELb0ELb0ELb1ELb0ELb1EEEvNS_16Flash_fwd_paramsE)
        /*0530*/ 	.word	0x00000000


	//----- nvinfo : EIATTR_REGCOUNT
	.align		4
.L_232:
        /*0534*/ 	.byte	0x04, 0x2f
        /*0536*/ 	.short	(.L_234 - .L_233)
	.align		4
.L_233:
        /*0538*/ 	.word	index@(_ZN5flash24flash_fwd_splitkv_kernelI23Flash_fwd_kernel_traitsILi64ELi64ELi128ELi4ELb0ELb0EN7cutlass6half_tE19Flash_kernel_traitsILi64ELi64ELi128ELi4ES3_EELb0ELb1ELb0ELb0ELb0ELb0ELb0ELb1EEEvNS_16Flash_fwd_paramsE)
        /*053c*/ 	.word	0x000000f6


	//----- nvinfo : EIATTR_FRAME_SIZE
	.align		4
.L_234:
        /*0540*/ 	.byte	0x04, 0x11
        /*0542*/ 	.short	(.L_236 - .L_235)
	.align		4
.L_235:
        /*0544*/ 	.word	index@($_ZN5flash24flash_fwd_splitkv_kernelI23Flash_fwd_kernel_traitsILi64ELi64ELi128ELi4ELb0ELb0EN7cutlass6half_tE19Flash_kernel_traitsILi64ELi64ELi128ELi4ES3_EELb0ELb1ELb0ELb0ELb0ELb0ELb0ELb1EEEvNS_16Flash_fwd_paramsE$_ZN5flash30compute_attn_1rowblock_splitkvI23Flash_fwd_kernel_traitsILi64ELi64ELi128ELi4ELb0ELb0EN7cutlass6half_tE19Flash_kernel_traitsILi64ELi64ELi128ELi4ES3_EELb0ELb1ELb0ELb0ELb0ELb0ELb0ELb1ENS_16Flash_fwd_paramsEEEvRKT8_iiiii)
        /*0548*/ 	.word	0x00000000


	//----- nvinfo : EIATTR_FRAME_SIZE
	.align		4
.L_236:
        /*054c*/ 	.byte	0x04, 0x11
        /*054e*/ 	.short	(.L_238 - .L_237)
	.align		4
.L_237:
        /*0550*/ 	.word	index@(_ZN5flash24flash_fwd_splitkv_kernelI23Flash_fwd_kernel_traitsILi64ELi64ELi128ELi4ELb0ELb0EN7cutlass6half_tE19Flash_kernel_traitsILi64ELi64ELi128ELi4ES3_EELb0ELb1ELb0ELb0ELb0ELb0ELb0ELb1EEEvNS_16Flash_fwd_paramsE)
        /*0554*/ 	.word	0x00000000


	//----- nvinfo : EIATTR_REGCOUNT
	.align		4
.L_238:
        /*0558*/ 	.byte	0x04, 0x2f
        /*055a*/ 	.short	(.L_240 - .L_239)
	.align		4
.L_239:
        /*055c*/ 	.word	index@(_ZN5flash24flash_fwd_splitkv_kernelI23Flash_fwd_kernel_traitsILi64ELi64ELi128ELi4ELb0ELb0EN7cutlass6half_tE19Flash_kernel_traitsILi64ELi64ELi128ELi4ES3_EELb0ELb1ELb0ELb0ELb0ELb1ELb0ELb0EEEvNS_16Flash_fwd_paramsE)
        /*0560*/ 	.word	0x000000fe


	//----- nvinfo : EIATTR_FRAME_SIZE
	.align		4
.L_240:
        /*0564*/ 	.byte	0x04, 0x11
        /*0566*/ 	.short	(.L_242 - .L_241)
	.align		4
.L_241:
        /*0568*/ 	.word	index@($_ZN5flash24flash_fwd_splitkv_kernelI23Flash_fwd_kernel_traitsILi64ELi64ELi128ELi4ELb0ELb0EN7cutlass6half_tE19Flash_kernel_traitsILi64ELi64ELi128ELi4ES3_EELb0ELb1ELb0ELb0ELb0ELb1ELb0ELb0EEEvNS_16Flash_fwd_paramsE$_ZN5flash30compute_attn_1rowblock_splitkvI23Flash_fwd_kernel_traitsILi64ELi64ELi128ELi4ELb0ELb0EN7cutlass6half_tE19Flash_kernel_traitsILi64ELi64ELi128ELi4ES3_EELb0ELb1ELb0ELb0ELb0ELb1ELb0ELb0ENS_16Flash_fwd_paramsEEEvRKT8_iiiii)
        /*056c*/ 	.word	0x00000000


	//----- nvinfo : EIATTR_FRAME_SIZE
	.align		4
.L_242:
        /*0570*/ 	.byte	0x04, 0x11
        /*0572*/ 	.short	(.L_244 - .L_243)
	.align		4
.L_243:
        /*0574*/ 	.word	index@(_ZN5flash24flash_fwd_splitkv_kernelI23Flash_fwd_kernel_traitsILi64ELi64ELi128ELi4ELb0ELb0EN7cutlass6half_tE19Flash_kernel_traitsILi64ELi64ELi128ELi4ES3_EELb0ELb1ELb0ELb0ELb0ELb1ELb0ELb0EEEvNS_16Flash_fwd_paramsE)
        /*0578*/ 	.word	0x00000000


	//----- nvinfo : EIATTR_REGCOUNT
	.align		4
.L_244:
        /*057c*/ 	.byte	0x04, 0x2f
        /*057e*/ 	.short	(.L_246 - .L_245)
	.align		4
.L_245:
        /*0580*/ 	.word	index@(_ZN5flash24flash_fwd_splitkv_kernelI23Flash_fwd_kernel_traitsILi64ELi64ELi128ELi4ELb0ELb0EN7cutlass6half_tE19Flash_kernel_traitsILi64ELi64ELi128ELi4ES3_EELb0ELb1ELb0ELb0ELb0ELb0ELb0ELb0EEEvNS_16Flash_fwd_paramsE)
        /*0584*/ 	.word	0x000000fe


	//----- nvinfo : EIATTR_FRAME_SIZE
	.align		4
.L_246:
        /*0588*/ 	.byte	0x04, 0x11
        /*058a*/ 	.short	(.L_248 - .L_247)
	.align		4
.L_247:
        /*058c*/ 	.word	index@($_ZN5flash24flash_fwd_splitkv_kernelI23Flash_fwd_kernel_traitsILi64ELi64ELi128ELi4ELb0ELb0EN7cutlass6half_tE19Flash_kernel_traitsILi64ELi64ELi128ELi4ES3_EELb0ELb1ELb0ELb0ELb0ELb0ELb0ELb0EEEvNS_16Flash_fwd_paramsE$_ZN5flash30compute_attn_1rowblock_splitkvI23Flash_fwd_kernel_traitsILi64ELi64ELi128ELi4ELb0ELb0EN7cutlass6half_tE19Flash_kernel_traitsILi64ELi64ELi128ELi4ES3_EELb0ELb1ELb0ELb0ELb0ELb0ELb0ELb0ENS_16Flash_fwd_paramsEEEvRKT8_iiiii)
        /*0590*/ 	.word	0x00000000


	//----- nvinfo : EIATTR_FRAME_SIZE
	.align		4
.L_248:
        /*0594*/ 	.byte	0x04, 0x11
        /*0596*/ 	.short	(.L_250 - .L_249)
	.align		4
.L_249:
        /*0598*/ 	.word	index@(_ZN5flash24flash_fwd_splitkv_kernelI23Flash_fwd_kernel_traitsILi64ELi64ELi128ELi4ELb0ELb0EN7cutlass6half_tE19Flash_kernel_traitsILi64ELi64ELi128ELi4ES3_EELb0ELb1ELb0ELb0ELb0ELb0ELb0ELb0EEEvNS_16Flash_fwd_paramsE)
        /*059c*/ 	.word	0x00000000


	//----- nvinfo : EIATTR_REGCOUNT
	.align		4
.L_250:
        /*05a0*/ 	.byte	0x04, 0x2f
        /*05a2*/ 	.short	(.L_252 - .L_251)
	.align		4
.L_251:
        /*05a4*/ 	.word	index@(_ZN5flash24flash_fwd_splitkv_kernelI23Flash_fwd_kernel_traitsILi64ELi64ELi128ELi4ELb0ELb0EN7cutlass6half_tE19Flash_kernel_traitsILi64ELi64ELi128ELi4ES3_EELb0ELb0ELb0ELb0ELb0ELb1ELb1ELb1EEEvNS_16Flash_fwd_paramsE)
        /*05a8*/ 	.word	0x000000fe


	//----- nvinfo : EIATTR_FRAME_SIZE
	.align		4
.L_252:
        /*05ac*/ 	.byte	0x04, 0x11
        /*05ae*/ 	.short	(.L_254 - .L_253)
	.align		4
.L_253:
        /*05b0*/ 	.word	index@($_ZN5flash24flash_fwd_splitkv_kernelI23Flash_fwd_kernel_traitsILi64ELi64ELi128ELi4ELb0ELb0EN7cutlass6half_tE19Flash_kernel_traitsILi64ELi64ELi128ELi4ES3_EELb0ELb0ELb0ELb0ELb0ELb1ELb1ELb1EEEvNS_16Flash_fwd_paramsE$_ZN5flash30compute_attn_1rowblock_splitkvI23Flash_fwd_kernel_traitsILi64ELi64ELi128ELi4ELb0ELb0EN7cutlass6half_tE19Flash_kernel_traitsILi64ELi64ELi128ELi4ES3_EELb0ELb0ELb0ELb0ELb0ELb1ELb1ELb1ENS_16Flash_fwd_paramsEEEvRKT8_iiiii)
        /*05b4*/ 	.word	0x00000000


	//----- nvinfo : EIATTR_FRAME_SIZE
	.align		4
.L_254:
        /*05b8*/ 	.byte	0x04, 0x11
        /*05ba*/ 	.short	(.L_256 - .L_255)
	.align		4
.L_255:
        /*05bc*/ 	.word	index@(_ZN5flash24flash_fwd_splitkv_kernelI23Flash_fwd_kernel_traitsILi64ELi64ELi128ELi4ELb0ELb0EN7cutlass6half_tE19Flash_kernel_traitsILi64ELi64ELi128ELi4ES3_EELb0ELb0ELb0ELb0ELb0ELb1ELb1ELb1EEEvNS_16Flash_fwd_paramsE)
        /*05c0*/ 	.word	0x00000000


	//----- nvinfo : EIATTR_REGCOUNT
	.align		4
.L_256:
        /*05c4*/ 	.byte	0x04, 0x2f
        /*05c6*/ 	.short	(.L_258 - .L_257)
	.align		4
.L_257:
        /*05c8*/ 	.word	index@(_ZN5flash24flash_fwd_splitkv_kernelI23Flash_fwd_kernel_traitsILi64ELi64ELi128ELi4ELb0ELb0EN7cutlass6half_tE19Flash_kernel_traitsILi64ELi64ELi128ELi4ES3_EELb0ELb0ELb0ELb0ELb0ELb0ELb1ELb1EEEvNS_16Flash_fwd_paramsE)
        /*05cc*/ 	.word	0x000000d3


	//----- nvinfo : EIATTR_FRAME_SIZE
	.align		4
.L_258:
        /*05d0*/ 	.byte	0x04, 0x11
        /*05d2*/ 	.short	(.L_260 - .L_259)
	.align		4
.L_259:
        /*05d4*/ 	.word	index@($_ZN5flash24flash_fwd_splitkv_kernelI23Flash_fwd_kernel_traitsILi64ELi64ELi128ELi4ELb0ELb0EN7cutlass6half_tE19Flash_kernel_traitsILi64ELi64ELi128ELi4ES3_EELb0ELb0ELb0ELb0ELb0ELb0ELb1ELb1EEEvNS_16Flash_fwd_paramsE$_ZN5flash30compute_attn_1rowblock_splitkvI23Flash_fwd_kernel_traitsILi64ELi64ELi128ELi4ELb0ELb0EN7cutlass6half_tE19Flash_kernel_traitsILi64ELi64ELi128ELi4ES3_EELb0ELb0ELb0ELb0ELb0ELb0ELb1ELb1ENS_16Flash_fwd_paramsEEEvRKT8_iiiii)
        /*05d8*/ 	.word	0x00000000


	//----- nvinfo : EIATTR_FRAME_SIZE
	.align		4
.L_260:
        /*05dc*/ 	.byte	0x04, 0x11
        /*05de*/ 	.short	(.L_262 - .L_261)
	.align		4
.L_261:
        /*05e0*/ 	.word	index@(_ZN5flash24flash_fwd_splitkv_kernelI23Flash_fwd_kernel_traitsILi64ELi64ELi128ELi4ELb0ELb0EN7cutlass6half_tE19Flash_kernel_traitsILi64ELi64ELi128ELi4ES3_EELb0ELb0ELb0ELb0ELb0ELb0ELb1ELb1EEEvNS_16Flash_fwd_paramsE)
        /*05e4*/ 	.word	0x00000000


	//----- nvinfo : EIATTR_REGCOUNT
	.align		4
.L_262:
        /*05e8*/ 	.byte	0x04, 0x2f
        /*05ea*/ 	.short	(.L_264 - .L_263)
	.align		4
.L_263:
        /*05ec*/ 	.word	index@(_ZN5flash24flash_fwd_splitkv_kernelI23Flash_fwd_kernel_traitsILi64ELi64ELi128ELi4ELb0ELb0EN7cutlass6half_tE19Flash_kernel_traitsILi64ELi64ELi128ELi4ES3_EELb0ELb0ELb0ELb0ELb0ELb1ELb1ELb0EEEvNS_16Flash_fwd_paramsE)
        /*05f0*/ 	.word	0x000000fe


	//----- nvinfo : EIATTR_FRAME_SIZE
	.align		4
.L_264:
        /*05f4*/ 	.byte	0x04, 0x11
        /*05f6*/ 	.short	(.L_266 - .L_265)
	.align		4
.L_265:
        /*05f8*/ 	.word	index@($_ZN5flash24flash_fwd_splitkv_kernelI23Flash_fwd_kernel_traitsILi64ELi64ELi128ELi4ELb0ELb0EN7cutlass6half_tE19Flash_kernel_traitsILi64ELi64ELi128ELi4ES3_EELb0ELb0ELb0ELb0ELb0ELb1ELb1ELb0EEEvNS_16Flash_fwd_paramsE$_ZN5flash30compute_attn_1rowblock_splitkvI23Flash_fwd_kernel_traitsILi64ELi64ELi128ELi4ELb0ELb0EN7cutlass6half_tE19Flash_kernel_traitsILi64ELi64ELi128ELi4ES3_EELb0ELb0ELb0ELb0ELb0ELb1ELb1ELb0ENS_16Flash_fwd_paramsEEEvRKT8_iiiii)
        /*05fc*/ 	.word	0x00000000


	//----- nvinfo : EIATTR_FRAME_SIZE
	.align		4
.L_266:
        /*0600*/ 	.byte	0x04, 0x11
        /*0602*/ 	.short	(.L_268 - .L_267)
	.align		4
.L_267:
        /*0604*/ 	.word	index@(_ZN5flash24flash_fwd_splitkv_kernelI23Flash_fwd_kernel_traitsILi64ELi64ELi128ELi4ELb0ELb0EN7cutlass6half_tE19Flash_kernel_traitsILi64ELi64ELi128ELi4ES3_EELb0ELb0ELb0ELb0ELb0ELb1ELb1ELb0EEEvNS_16Flash_fwd_paramsE)
        /*0608*/ 	.word	0x00000000


	//----- nvinfo : EIATTR_REGCOUNT
	.align		4
.L_268:
        /*060c*/ 	.byte	0x04, 0x2f
        /*060e*/ 	.short	(.L_270 - .L_269)
	.align		4
.L_269:
        /*0610*/ 	.word	index@(_ZN5flash24flash_fwd_splitkv_kernelI23Flash_fwd_kernel_traitsILi64ELi64ELi128ELi4ELb0ELb0EN7cutlass6half_tE19Flash_kernel_traitsILi64ELi64ELi128ELi4ES3_EELb0ELb0ELb0ELb0ELb0ELb0ELb1ELb0EEEvNS_16Flash_fwd_paramsE)
        /*0614*/ 	.word	0x000000d1


	//----- nvinfo : EIATTR_FRAME_SIZE
	.align		4
.L_270:
        /*0618*/ 	.byte	0x04, 0x11
        /*061a*/ 	.short	(.L_272 - .L_271)
	.align		4
.L_271:
        /*061c*/ 	.word	index@($_ZN5flash24flash_fwd_splitkv_kernelI23Flash_fwd_kernel_traitsILi64ELi64ELi128ELi4ELb0ELb0EN7cutlass6half_tE19Flash_kernel_traitsILi64ELi64ELi128ELi4ES3_EELb0ELb0ELb0ELb0ELb0ELb0ELb1ELb0EEEvNS_16Flash_fwd_paramsE$_ZN5flash30compute_attn_1rowblock_splitkvI23Flash_fwd_kernel_traitsILi64ELi64ELi128ELi4ELb0ELb0EN7cutlass6half_tE19Flash_kernel_traitsILi64ELi64ELi128ELi4ES3_EELb0ELb0ELb0ELb0ELb0ELb0ELb1ELb0ENS_16Flash_fwd_paramsEEEvRKT8_iiiii)
        /*0620*/ 	.word	0x00000000


	//----- nvinfo : EIATTR_FRAME_SIZE
	.align		4
.L_272:
        /*0624*/ 	.byte	0x04, 0x11
        /*0626*/ 	.short	(.L_274 - .L_273)
	.align		4
.L_273:
        /*0628*/ 	.word	index@(_ZN5flash24flash_fwd_splitkv_kernelI23Flash_fwd_kernel_traitsILi64ELi64ELi128ELi4ELb0ELb0EN7cutlass6half_tE19Flash_kernel_traitsILi64ELi64ELi128ELi4ES3_EELb0ELb0ELb0ELb0ELb0ELb0ELb1ELb0EEEvNS_16Flash_fwd_paramsE)
        /*062c*/ 	.word	0x00000000


	//----- nvinfo : EIATTR_REGCOUNT
	.align		4
.L_274:
        /*0630*/ 	.byte	0x04, 0x2f
        /*0632*/ 	.short	(.L_276 - .L_275)
	.align		4
.L_275:
        /*0634*/ 	.word	index@(_ZN5flash24flash_fwd_splitkv_kernelI23Flash_fwd_kernel_traitsILi64ELi64ELi128ELi4ELb0ELb0EN7cutlass6half_tE19Flash_kernel_traitsILi64ELi64ELi128ELi4ES3_EELb0ELb0ELb0ELb0ELb0ELb1ELb0ELb1EEEvNS_16Flash_fwd_paramsE)
        /*0638*/ 	.word	0x000000fe


	//----- nvinfo : EIATTR_FRAME_SIZE
	.align		4
.L_276:
        /*063c*/ 	.byte	0x04, 0x11
        /*063e*/ 	.short	(.L_278 - .L_277)
	.align		4
.L_277:
        /*0640*/ 	.word	index@($_ZN5flash24flash_fwd_splitkv_kernelI23Flash_fwd_kernel_traitsILi64ELi64ELi128ELi4ELb0ELb0EN7cutlass6half_tE19Flash_kernel_traitsILi64ELi64ELi128ELi4ES3_EELb0ELb0ELb0ELb0ELb0ELb1ELb0ELb1EEEvNS_16Flash_fwd_paramsE$_ZN5flash30compute_attn_1rowblock_splitkvI23Flash_fwd_kernel_traitsILi64ELi64ELi128ELi4ELb0ELb0EN7cutlass6half_tE19Flash_kernel_traitsILi64ELi64ELi128ELi4ES3_EELb0ELb0ELb0ELb0ELb0ELb1ELb0ELb1ENS_16Flash_fwd_paramsEEEvRKT8_iiiii)
        /*0644*/ 	.word	0x00000000


	//----- nvinfo : EIATTR_FRAME_SIZE
	.align		4
.L_278:
        /*0648*/ 	.byte	0x04, 0x11
        /*064a*/ 	.short	(.L_280 - .L_279)
	.align		4
.L_279:
        /*064c*/ 	.word	index@(_ZN5flash24flash_fwd_splitkv_kernelI23Flash_fwd_kernel_traitsILi64ELi64ELi128ELi4ELb0ELb0EN7cutlass6half_tE19Flash_kernel_traitsILi64ELi64ELi128ELi4ES3_EELb0ELb0ELb0ELb0ELb0ELb1ELb0ELb1EEEvNS_16Flash_fwd_paramsE)
        /*0650*/ 	.word	0x00000000


	//----- nvinfo : EIATTR_REGCOUNT
	.align		4
.L_280:
        /*0654*/ 	.byte	0x04, 0x2f
        /*0656*/ 	.short	(.L_282 - .L_281)
	.align		4
.L_281:
        /*0658*/ 	.word	index@(_ZN5flash24flash_fwd_splitkv_kernelI23Flash_fwd_kernel_traitsILi64ELi64ELi128ELi4ELb0ELb0EN7cutlass6half_tE19Flash_kernel_traitsILi64ELi64ELi128ELi4ES3_EELb0ELb0ELb0ELb0ELb0ELb0ELb0ELb1EEEvNS_16Flash_fwd_paramsE)
        /*065c*/ 	.word	0x000000db


	//----- nvinfo : EIATTR_FRAME_SIZE
	.align		4
.L_282:
        /*0660*/ 	.byte	0x04, 0x11
        /*0662*/ 	.short	(.L_284 - .L_283)
	.align		4
.L_283:
        /*0664*/ 	.word	index@($_ZN5flash24flash_fwd_splitkv_kernelI23Flash_fwd_kernel_traitsILi64ELi64ELi128ELi4ELb0ELb0EN7cutlass6half_tE19Flash_kernel_traitsILi64ELi64ELi128ELi4ES3_EELb0ELb0ELb0ELb0ELb0ELb0ELb0ELb1EEEvNS_16Flash_fwd_paramsE$_ZN5flash30compute_attn_1rowblock_splitkvI23Flash_fwd_kernel_traitsILi64ELi64ELi128ELi4ELb0ELb0EN7cutlass6half_tE19Flash_kernel_traitsILi64ELi64ELi128ELi4ES3_EELb0ELb0ELb0ELb0ELb0ELb0ELb0ELb1ENS_16Flash_fwd_paramsEEEvRKT8_iiiii)
        /*0668*/ 	.word	0x00000000


	//----- nvinfo : EIATTR_FRAME_SIZE
	.align		4
.L_284:
        /*066c*/ 	.byte	0x04, 0x11
        /*066e*/ 	.short	(.L_286 - .L_285)
	.align		4
.L_285:
        /*0670*/ 	.word	index@(_ZN5flash24flash_fwd_splitkv_kernelI23Flash_fwd_kernel_traitsILi64ELi64ELi128ELi4ELb0ELb0EN7cutlass6half_tE19Flash_kernel_traitsILi64ELi64ELi128ELi4ES3_EELb0ELb0ELb0ELb0ELb0ELb0ELb0ELb1EEEvNS_16Flash_fwd_paramsE)
        /*0674*/ 	.word	0x00000000


	//----- nvinfo : EIATTR_REGCOUNT
	.align		4
.L_286:
        /*0678*/ 	.byte	0x04, 0x2f
        /*067a*/ 	.short	(.L_288 - .L_287)
	.align		4
.L_287:
        /*067c*/ 	.word	index@(_ZN5flash24flash_fwd_splitkv_kernelI23Flash_fwd_kernel_traitsILi64ELi64ELi128ELi4ELb0ELb0EN7cutlass6half_tE19Flash_kernel_traitsILi64ELi64ELi128ELi4ES3_EELb0ELb0ELb0ELb0ELb0ELb1ELb0ELb0EEEvNS_16Flash_fwd_paramsE)
        /*0680*/ 	.word	0x000000fe


	//----- nvinfo : EIATTR_FRAME_SIZE
	.align		4
.L_288:
        /*0684*/ 	.byte	0x04, 0x11
        /*0686*/ 	.short	(.L_290 - .L_289)
	.align		4
.L_289:
        /*0688*/ 	.word	index@($_ZN5flash24flash_fwd_splitkv_kernelI23Flash_fwd_kernel_traitsILi64ELi64ELi128ELi4ELb0ELb0EN7cutlass6half_tE19Flash_kernel_traitsILi64ELi64ELi128ELi4ES3_EELb0ELb0ELb0ELb0ELb0ELb1ELb0ELb0EEEvNS_16Flash_fwd_paramsE$_ZN5flash30compute_attn_1rowblock_splitkvI23Flash_fwd_kernel_traitsILi64ELi64ELi128ELi4ELb0ELb0EN7cutlass6half_tE19Flash_kernel_traitsILi64ELi64ELi128ELi4ES3_EELb0ELb0ELb0ELb0ELb0ELb1ELb0ELb0ENS_16Flash_fwd_paramsEEEvRKT8_iiiii)
        /*068c*/ 	.word	0x00000000


	//----- nvinfo : EIATTR_FRAME_SIZE
	.align		4
.L_290:
        /*0690*/ 	.byte	0x04, 0x11
        /*0692*/ 	.short	(.L_292 - .L_291)
	.align		4
.L_291:
        /*0694*/ 	.word	index@(_ZN5flash24flash_fwd_splitkv_kernelI23Flash_fwd_kernel_traitsILi64ELi64ELi128ELi4ELb0ELb0EN7cutlass6half_tE19Flash_kernel_traitsILi64ELi64ELi128ELi4ES3_EELb0ELb0ELb0ELb0ELb0ELb1ELb0ELb0EEEvNS_16Flash_fwd_paramsE)
        /*0698*/ 	.word	0x00000000


	//----- nvinfo : EIATTR_REGCOUNT
	.align		4
.L_292:
        /*069c*/ 	.byte	0x04, 0x2f
        /*069e*/ 	.short	(.L_294 - .L_293)
	.align		4
.L_293:
        /*06a0*/ 	.word	index@(_ZN5flash24flash_fwd_splitkv_kernelI23Flash_fwd_kernel_traitsILi64ELi64ELi128ELi4ELb0ELb0EN7cutlass6half_tE19Flash_kernel_traitsILi64ELi64ELi128ELi4ES3_EELb0ELb0ELb0ELb0ELb0ELb0ELb0ELb0EEEvNS_16Flash_fwd_paramsE)
        /*06a4*/ 	.word	0x000000d1


	//----- nvinfo : EIATTR_FRAME_SIZE
	.align		4
.L_294:
        /*06a8*/ 	.byte	0x04, 0x11
        /*06aa*/ 	.short	(.L_296 - .L_295)
	.align		4
.L_295:
        /*06ac*/ 	.word	index@($_ZN5flash24flash_fwd_splitkv_kernelI23Flash_fwd_kernel_traitsILi64ELi64ELi128ELi4ELb0ELb0EN7cutlass6half_tE19Flash_kernel_traitsILi64ELi64ELi128ELi4ES3_EELb0ELb0ELb0ELb0ELb0ELb0ELb0ELb0EEEvNS_16Flash_fwd_paramsE$_ZN5flash30compute_attn_1rowblock_splitkvI23Flash_fwd_kernel_traitsILi64ELi64ELi128ELi4ELb0ELb0EN7cutlass6half_tE19Flash_kernel_traitsILi64ELi64ELi128ELi4ES3_EELb0ELb0ELb0ELb0ELb0ELb0ELb0ELb0ENS_16Flash_fwd_paramsEEEvRKT8_iiiii)
        /*06b0*/ 	.word	0x00000000


	//----- nvinfo : EIATTR_FRAME_SIZE
	.align		4
.L_296:
        /*06b4*/ 	.byte	0x04, 0x11
        /*06b6*/ 	.short	(.L_298 - .L_297)
	.align		4
.L_297:
        /*06b8*/ 	.word	index@(_ZN5flash24flash_fwd_splitkv_kernelI23Flash_fwd_kernel_traitsILi64ELi64ELi128ELi4ELb0ELb0EN7cutlass6half_tE19Flash_kernel_traitsILi64ELi64ELi128ELi4ES3_EELb0ELb0ELb0ELb0ELb0ELb0ELb0ELb0EEEvNS_16Flash_fwd_paramsE)
        /*06bc*/ 	.word	0x00000000


	//----- nvinfo : EIATTR_REGCOUNT
	.align		4
.L_298:
        /*06c0*/ 	.byte	0x04, 0x2f
        /*06c2*/ 	.short	(.L_300 - .L_299)
	.align		4
.L_299:
        /*06c4*/ 	.word	index@(_ZN5flash24flash_fwd_splitkv_kernelI23Flash_fwd_kernel_traitsILi64ELi64ELi128ELi4ELb0ELb0EN7cutlass6half_tE19Flash_kernel_traitsILi64ELi64ELi128ELi4ES3_EELb0ELb0ELb0ELb0ELb1ELb1ELb1ELb0EEEvNS_16Flash_fwd_paramsE)
        /*06c8*/ 	.word	0x000000fe


	//----- nvinfo : EIATTR_FRAME_SIZE
	.align		4
.L_300:
        /*06cc*/ 	.byte	0x04, 0x11
        /*06ce*/ 	.short	(.L_302 - .L_301)
	.align		4
.L_301:
        /*06d0*/ 	.word	index@($_ZN5flash24flash_fwd_splitkv_kernelI23Flash_fwd_kernel_traitsILi64ELi64ELi128ELi4ELb0ELb0EN7cutlass6half_tE19Flash_kernel_traitsILi64ELi64ELi128ELi4ES3_EELb0ELb0ELb0ELb0ELb1ELb1ELb1ELb0EEEvNS_16Flash_fwd_paramsE$_ZN5flash30compute_attn_1rowblock_splitkvI23Flash_fwd_kernel_traitsILi64ELi64ELi128ELi4ELb0ELb0EN7cutlass6half_tE19Flash_kernel_traitsILi64ELi64ELi128ELi4ES3_EELb0ELb0ELb0ELb0ELb1ELb1ELb1ELb0ENS_16Flash_fwd_paramsEEEvRKT8_iiiii)
        /*06d4*/ 	.word	0x00000000


	//----- nvinfo : EIATTR_FRAME_SIZE
	.align		4
.L_302:
        /*06d8*/ 	.byte	0x04, 0x11
        /*06da*/ 	.short	(.L_304 - .L_303)
	.align		4
.L_303:
        /*06dc*/ 	.word	index@(_ZN5flash24flash_fwd_splitkv_kernelI23Flash_fwd_kernel_traitsILi64ELi64ELi128ELi4ELb0ELb0EN7cutlass6half_tE19Flash_kernel_traitsILi64ELi64ELi128ELi4ES3_EELb0ELb0ELb0ELb0ELb1ELb1ELb1ELb0EEEvNS_16Flash_fwd_paramsE)
        /*06e0*/ 	.word	0x00000000


	//----- nvinfo : EIATTR_REGCOUNT
	.align		4
.L_304:
        /*06e4*/ 	.byte	0x04, 0x2f
        /*06e6*/ 	.short	(.L_306 - .L_305)
	.align		4
.L_305:
        /*06e8*/ 	.word	index@(_ZN5flash24flash_fwd_splitkv_kernelI23Flash_fwd_kernel_traitsILi64ELi64ELi128ELi4ELb0ELb0EN7cutlass6half_tE19Flash_kernel_traitsILi64ELi64ELi128ELi4ES3_EELb0ELb0ELb0ELb0ELb1ELb0ELb1ELb0EEEvNS_16Flash_fwd_paramsE)
        /*06ec*/ 	.word	0x000000d3


	//----- nvinfo : EIATTR_FRAME_SIZE
	.align		4
.L_306:
        /*06f0*/ 	.byte	0x04, 0x11
        /*06f2*/ 	.short	(.L_308 - .L_307)
	.align		4
.L_307:
        /*06f4*/ 	.word	index@($_ZN5flash24flash_fwd_splitkv_kernelI23Flash_fwd_kernel_traitsILi64ELi64ELi128ELi4ELb0ELb0EN7cutlass6half_tE19Flash_kernel_traitsILi64ELi64ELi128ELi4ES3_EELb0ELb0ELb0ELb0ELb1ELb0ELb1ELb0EEEvNS_16Flash_fwd_paramsE$_ZN5flash30compute_attn_1rowblock_splitkvI23Flash_fwd_kernel_traitsILi64ELi64ELi128ELi4ELb0ELb0EN7cutlass6half_tE19Flash_kernel_traitsILi64ELi64ELi128ELi4ES3_EELb0ELb0ELb0ELb0ELb1ELb0ELb1ELb0ENS_16Flash_fwd_paramsEEEvRKT8_iiiii)
        /*06f8*/ 	.word	0x00000000


	//----- nvinfo : EIATTR_FRAME_SIZE
	.align		4
.L_308:
        /*06fc*/ 	.byte	0x04, 0x11
        /*06fe*/ 	.short	(.L_310 - .L_309)
	.align		4
.L_309:
        /*0700*/ 	.word	index@(_ZN5flash24flash_fwd_splitkv_kernelI23Flash_fwd_kernel_traitsILi64ELi64ELi128ELi4ELb0ELb0EN7cutlass6half_tE19Flash_kernel_traitsILi64ELi64ELi128ELi4ES3_EELb0ELb0ELb0ELb0ELb1ELb0ELb1ELb0EEEvNS_16Flash_fwd_paramsE)
        /*0704*/ 	.word	0x00000000


	//----- nvinfo : EIATTR_REGCOUNT
	.align		4
.L_310:
        /*0708*/ 	.byte	0x04, 0x2f
        /*070a*/ 	.short	(.L_312 - .L_311)
	.align		4
.L_311:
        /*070c*/ 	.word	index@(_ZN5flash24flash_fwd_splitkv_kernelI23Flash_fwd_kernel_traitsILi64ELi64ELi128ELi4ELb0ELb0EN7cutlass6half_tE19Flash_kernel_traitsILi64ELi64ELi128ELi4ES3_EELb0ELb0ELb0ELb0ELb1ELb1ELb0ELb0EEEvNS_16Flash_fwd_paramsE)
        /*0710*/ 	.word	0x000000fe


	//----- nvinfo : EIATTR_FRAME_SIZE
	.align		4
.L_312:
        /*0714*/ 	.byte	0x04, 0x11
        /*0716*/ 	.short	(.L_314 - .L_313)
	.align		4
.L_313:
        /*0718*/ 	.word	index@($_ZN5flash24flash_fwd_splitkv_kernelI23Flash_fwd_kernel_traitsILi64ELi64ELi128ELi4ELb0ELb0EN7cutlass6half_tE19Flash_kernel_traitsILi64ELi64ELi128ELi4ES3_EELb0ELb0ELb0ELb0ELb1ELb1ELb0ELb0EEEvNS_16Flash_fwd_paramsE$_ZN5flash30compute_attn_1rowblock_splitkvI23Flash_fwd_kernel_traitsILi64ELi64ELi128ELi4ELb0ELb0EN7cutlass6half_tE19Flash_kernel_traitsILi64ELi64ELi128ELi4ES3_EELb0ELb0ELb0ELb0ELb1ELb1ELb0ELb0ENS_16Flash_fwd_paramsEEEvRKT8_iiiii)
        /*071c*/ 	.word	0x00000000


	//----- nvinfo : EIATTR_FRAME_SIZE
	.align		4
.L_314:
        /*0720*/ 	.byte	0x04, 0x11
        /*0722*/ 	.short	(.L_316 - .L_315)
	.align		4
.L_315:
        /*0724*/ 	.word	index@(_ZN5flash24flash_fwd_splitkv_kernelI23Flash_fwd_kernel_traitsILi64ELi64ELi128ELi4ELb0ELb0EN7cutlass6half_tE19Flash_kernel_traitsILi64ELi64ELi128ELi4ES3_EELb0ELb0ELb0ELb0ELb1ELb1ELb0ELb0EEEvNS_16Flash_fwd_paramsE)
        /*0728*/ 	.word	0x00000000


	//----- nvinfo : EIATTR_REGCOUNT
	.align		4
.L_316:
        /*072c*/ 	.byte	0x04, 0x2f
        /*072e*/ 	.short	(.L_318 - .L_317)
	.align		4
.L_317:
        /*0730*/ 	.word	index@(_ZN5flash24flash_fwd_splitkv_kernelI23Flash_fwd_kernel_traitsILi64ELi64ELi128ELi4ELb0ELb0EN7cutlass6half_tE19Flash_kernel_traitsILi64ELi64ELi128ELi4ES3_EELb0ELb0ELb0ELb0ELb1ELb0ELb0ELb0EEEvNS_16Flash_fwd_paramsE)
        /*0734*/ 	.word	0x000000db


	//----- nvinfo : EIATTR_FRAME_SIZE
	.align		4
.L_318:
        /*0738*/ 	.byte	0x04, 0x11
        /*073a*/ 	.short	(.L_320 - .L_319)
	.align		4
.L_319:
        /*073c*/ 	.word	index@($_ZN5flash24flash_fwd_splitkv_kernelI23Flash_fwd_kernel_traitsILi64ELi64ELi128ELi4ELb0ELb0EN7cutlass6half_tE19Flash_kernel_traitsILi64ELi64ELi128ELi4ES3_EELb0ELb0ELb0ELb0ELb1ELb0ELb0ELb0EEEvNS_16Flash_fwd_paramsE$_ZN5flash30compute_attn_1rowblock_splitkvI23Flash_fwd_kernel_traitsILi64ELi64ELi128ELi4ELb0ELb0EN7cutlass6half_tE19Flash_kernel_traitsILi64ELi64ELi128ELi4ES3_EELb0ELb0ELb0ELb0ELb1ELb0ELb0ELb0ENS_16Flash_fwd_paramsEEEvRKT8_iiiii)
        /*0740*/ 	.word	0x00000000


	//----- nvinfo : EIATTR_FRAME_SIZE
	.align		4
.L_320:
        /*0744*/ 	.byte	0x04, 0x11
        /*0746*/ 	.short	(.L_322 - .L_321)
	.align		4
.L_321:
        /*0748*/ 	.word	index@(_ZN5flash24flash_fwd_splitkv_kernelI23Flash_fwd_kernel_traitsILi64ELi64ELi128ELi4ELb0ELb0EN7cutlass6half_tE19Flash_kernel_traitsILi64ELi64ELi128ELi4ES3_EELb0ELb0ELb0ELb0ELb1ELb0ELb0ELb0EEEvNS_16Flash_fwd_paramsE)
        /*074c*/ 	.word	0x00000000


	//----- nvinfo : EIATTR_REGCOUNT
	.align		4
.L_322:
        /*0750*/ 	.byte	0x04, 0x2f
        /*0752*/ 	.short	(.L_324 - .L_323)
	.align		4
.L_323:
        /*0754*/ 	.word	index@(_ZN5flash32flash_fwd_splitkv_combine_kernelI23Flash_fwd_kernel_traitsILi64ELi64ELi128ELi4ELb0ELb0EN7cutlass6half_tE19Flash_kernel_traitsILi64ELi64ELi128ELi4ES3_EELi8ELi1ELb1EEEvNS_16Flash_fwd_paramsE)
        /*0758*/ 	.word	0x00000026


	//----- nvinfo : EIATTR_FRAME_SIZE
	.align		4
.L_324:
        /*075c*/ 	.byte	0x04, 0x11
        /*075e*/ 	.short	(.L_326 - .L_325)
	.align		4
.L_325:
        /*0760*/ 	.word	index@($__internal_27_$__cuda_sm20_div_s64)
        /*0764*/ 	.word	0x00000000


	//----- nvinfo : EIATTR_FRAME_SIZE
	.align		4
.L_326:
        /*0768*/ 	.byte	0x04, 0x11
        /*076a*/ 	.short	(.L_328 - .L_327)
	.align		4
.L_327:
        /*076c*/ 	.word	index@(_ZN5flash32flash_fwd_splitkv_combine_kernelI23Flash_fwd_kernel_traitsILi64ELi64ELi128ELi4ELb0ELb0EN7cutlass6half_tE19Flash_kernel_traitsILi64ELi64ELi128ELi4ES3_EELi8ELi1ELb1EEEvNS_16Flash_fwd_paramsE)
        /*0770*/ 	.word	0x00000000


	//----- nvinfo : EIATTR_REGCOUNT
	.align		4
.L_328:
        /*0774*/ 	.byte	0x04, 0x2f
        /*0776*/ 	.short	(.L_330 - .L_329)
	.align		4
.L_329:
        /*0778*/ 	.word	index@(_ZN5flash32flash_fwd_splitkv_combine_kernelI23Flash_fwd_kernel_traitsILi64ELi64ELi128ELi4ELb0ELb0EN7cutlass6half_tE19Flash_kernel_traitsILi64ELi64ELi128ELi4ES3_EELi8ELi2ELb1EEEvNS_16Flash_fwd_paramsE)
        /*077c*/ 	.word	0x00000026


	//----- nvinfo : EIATTR_FRAME_SIZE
	.align		4
.L_330:
        /*0780*/ 	.byte	0x04, 0x11
        /*0782*/ 	.short	(.L_332 - .L_331)
	.align		4
.L_331:
        /*0784*/ 	.word	index@($__internal_26_$__cuda_sm20_div_s64)
        /*0788*/ 	.word	0x00000000


	//----- nvinfo : EIATTR_FRAME_SIZE
	.align		4
.L_332:
        /*078c*/ 	.byte	0x04, 0x11
        /*078e*/ 	.short	(.L_334 - .L_333)
	.align		4
.L_333:
        /*0790*/ 	.word	index@(_ZN5flash32flash_fwd_splitkv_combine_kernelI23Flash_fwd_kernel_traitsILi64ELi64ELi128ELi4ELb0ELb0EN7cutlass6half_tE19Flash_kernel_traitsILi64ELi64ELi128ELi4ES3_EELi8ELi2ELb1EEEvNS_16Flash_fwd_paramsE)
        /*0794*/ 	.word	0x00000000


	//----- nvinfo : EIATTR_REGCOUNT
	.align		4
.L_334:
        /*0798*/ 	.byte	0x04, 0x2f
        /*079a*/ 	.short	(.L_336 - .L_335)
	.align		4
.L_335:
        /*079c*/ 	.word	index@(_ZN5flash32flash_fwd_splitkv_combine_kernelI23Flash_fwd_kernel_traitsILi64ELi64ELi128ELi4ELb0ELb0EN7cutlass6half_tE19Flash_kernel_traitsILi64ELi64ELi128ELi4ES3_EELi8ELi3ELb1EEEvNS_16Flash_fwd_paramsE)
        /*07a0*/ 	.word	0x00000024


	//----- nvinfo : EIATTR_FRAME_SIZE
	.align		4
.L_336:
        /*07a4*/ 	.byte	0x04, 0x11
        /*07a6*/ 	.short	(.L_338 - .L_337)
	.align		4
.L_337:
        /*07a8*/ 	.word	index@($__internal_25_$__cuda_sm20_div_s64)
        /*07ac*/ 	.word	0x00000000


	//----- nvinfo : EIATTR_FRAME_SIZE
	.align		4
.L_338:
        /*07b0*/ 	.byte	0x04, 0x11
        /*07b2*/ 	.short	(.L_340 - .L_339)
	.align		4
.L_339:
        /*07b4*/ 	.word	index@(_ZN5flash32flash_fwd_splitkv_combine_kernelI23Flash_fwd_kernel_traitsILi64ELi64ELi128ELi4ELb0ELb0EN7cutlass6half_tE19Flash_kernel_traitsILi64ELi64ELi128ELi4ES3_EELi8ELi3ELb1EEEvNS_16Flash_fwd_paramsE)
        /*07b8*/ 	.word	0x00000000


	//----- nvinfo : EIATTR_REGCOUNT
	.align		4
.L_340:
        /*07bc*/ 	.byte	0x04, 0x2f
        /*07be*/ 	.short	(.L_342 - .L_341)
	.align		4
.L_341:
        /*07c0*/ 	.word	index@(_ZN5flash32flash_fwd_splitkv_combine_kernelI23Flash_fwd_kernel_traitsILi64ELi64ELi128ELi4ELb0ELb0EN7cutlass6half_tE19Flash_kernel_traitsILi64ELi64ELi128ELi4ES3_EELi8ELi4ELb1EEEvNS_16Flash_fwd_paramsE)
        /*07c4*/ 	.word	0x00000026


	//----- nvinfo : EIATTR_FRAME_SIZE
	.align		4
.L_342:
        /*07c8*/ 	.byte	0x04, 0x11
        /*07ca*/ 	.short	(.L_344 - .L_343)
	.align		4
.L_343:
        /*07cc*/ 	.word	index@($__internal_24_$__cuda_sm20_div_s64)
        /*07d0*/ 	.word	0x00000000


	//----- nvinfo : EIATTR_FRAME_SIZE
	.align		4
.L_344:
        /*07d4*/ 	.byte	0x04, 0x11
        /*07d6*/ 	.short	(.L_346 - .L_345)
	.align		4
.L_345:
        /*07d8*/ 	.word	index@(_ZN5flash32flash_fwd_splitkv_combine_kernelI23Flash_fwd_kernel_traitsILi64ELi64ELi128ELi4ELb0ELb0EN7cutlass6half_tE19Flash_kernel_traitsILi64ELi64ELi128ELi4ES3_EELi8ELi4ELb1EEEvNS_16Flash_fwd_paramsE)
        /*07dc*/ 	.word	0x00000000


	//----- nvinfo : EIATTR_REGCOUNT
	.align		4
.L_346:
        /*07e0*/ 	.byte	0x04, 0x2f
        /*07e2*/ 	.short	(.L_348 - .L_347)
	.align		4
.L_347:
        /*07e4*/ 	.word	index@(_ZN5flash32flash_fwd_splitkv_combine_kernelI23Flash_fwd_kernel_traitsILi64ELi64ELi128ELi4ELb0ELb0EN7cutlass6half_tE19Flash_kernel_traitsILi64ELi64ELi128ELi4ES3_EELi8ELi5ELb1EEEvNS_16Flash_fwd_paramsE)
        /*07e8*/ 	.word	0x00000026


	//----- nvinfo : EIATTR_FRAME_SIZE
	.align		4
.L_348:
        /*07ec*/ 	.byte	0x04, 0x11
        /*07ee*/ 	.short	(.L_350 - .L_349)
	.align		4
.L_349:
        /*07f0*/ 	.word	index@($__internal_23_$__cuda_sm20_div_s64)
        /*07f4*/ 	.word	0x00000000


	//----- nvinfo : EIATTR_FRAME_SIZE
	.align		4
.L_350:
        /*07f8*/ 	.byte	0x04, 0x11
        /*07fa*/ 	.short	(.L_352 - .L_351)
	.align		4
.L_351:
        /*07fc*/ 	.word	index@(_ZN5flash32flash_fwd_splitkv_combine_kernelI23Flash_fwd_kernel_traitsILi64ELi64ELi128ELi4ELb0ELb0EN7cutlass6half_tE19Flash_kernel_traitsILi64ELi64ELi128ELi4ES3_EELi8ELi5ELb1EEEvNS_16Flash_fwd_paramsE)
        /*0800*/ 	.word	0x00000000


	//----- nvinfo : EIATTR_REGCOUNT
	.align		4
.L_352:
        /*0804*/ 	.byte	0x04, 0x2f
        /*0806*/ 	.short	(.L_354 - .L_353)
	.align		4
.L_353:
        /*0808*/ 	.word	index@(_ZN5flash32flash_fwd_splitkv_combine_kernelI23Flash_fwd_kernel_traitsILi64ELi64ELi128ELi4ELb0ELb0EN7cutlass6half_tE19Flash_kernel_traitsILi64ELi64ELi128ELi4ES3_EELi8ELi6ELb1EEEvNS_16Flash_fwd_paramsE)
        /*080c*/ 	.word	0x0000002c


	//----- nvinfo : EIATTR_FRAME_SIZE
	.align		4
.L_354:
        /*0810*/ 	.byte	0x04, 0x11
        /*0812*/ 	.short	(.L_356 - .L_355)
	.align		4
.L_355:
        /*0814*/ 	.word	index@($__internal_22_$__cuda_sm20_div_s64)
        /*0818*/ 	.word	0x00000000


	//----- nvinfo : EIATTR_FRAME_SIZE
	.align		4
.L_356:
        /*081c*/ 	.byte	0x04, 0x11
        /*081e*/ 	.short	(.L_358 - .L_357)
	.align		4
.L_357:
        /*0820*/ 	.word	index@(_ZN5flash32flash_fwd_splitkv_combine_kernelI23Flash_fwd_kernel_traitsILi64ELi64ELi128ELi4ELb0ELb0EN7cutlass6half_tE19Flash_kernel_traitsILi64ELi64ELi128ELi4ES3_EELi8ELi6ELb1EEEvNS_16Flash_fwd_paramsE)
        /*0824*/ 	.word	0x00000000


	//----- nvinfo : EIATTR_REGCOUNT
	.align		4
.L_358:
        /*0828*/ 	.byte	0x04, 0x2f
        /*082a*/ 	.short	(.L_360 - .L_359)
	.align		4
.L_359:
        /*082c*/ 	.word	index@(_ZN5flash32flash_fwd_splitkv_combine_kernelI23Flash_fwd_kernel_traitsILi64ELi64ELi128ELi4ELb0ELb0EN7cutlass6half_tE19Flash_kernel_traitsILi64ELi64ELi128ELi4ES3_EELi8ELi7ELb1EEEvNS_16Flash_fwd_paramsE)
        /*0830*/ 	.word	0x0000002e


	//----- nvinfo : EIATTR_FRAME_SIZE
	.align		4
.L_360:
        /*0834*/ 	.byte	0x04, 0x11
        /*0836*/ 	.short	(.L_362 - .L_361)
	.align		4
.L_361:
        /*0838*/ 	.word	index@($__internal_21_$__cuda_sm20_div_s64)
        /*083c*/ 	.word	0x00000000


	//----- nvinfo : EIATTR_FRAME_SIZE
	.align		4
.L_362:
        /*0840*/ 	.byte	0x04, 0x11
        /*0842*/ 	.short	(.L_364 - .L_363)
	.align		4
.L_363:
        /*0844*/ 	.word	index@(_ZN5flash32flash_fwd_splitkv_combine_kernelI23Flash_fwd_kernel_traitsILi64ELi64ELi128ELi4ELb0ELb0EN7cutlass6half_tE19Flash_kernel_traitsILi64ELi64ELi128ELi4ES3_EELi8ELi7ELb1EEEvNS_16Flash_fwd_paramsE)
        /*0848*/ 	.word	0x00000000


	//----- nvinfo : EIATTR_REGCOUNT
	.align		4
.L_364:
        /*084c*/ 	.byte	0x04, 0x2f
        /*084e*/ 	.short	(.L_366 - .L_365)
	.align		4
.L_365:
        /*0850*/ 	.word	index@(_ZN5flash32flash_fwd_splitkv_combine_kernelI23Flash_fwd_kernel_traitsILi64ELi64ELi128ELi4ELb0ELb0EN7cutlass6half_tE19Flash_kernel_traitsILi64ELi64ELi128ELi4ES3_EELi8ELi1ELb0EEEvNS_16Flash_fwd_paramsE)
        /*0854*/ 	.word	0x00000028


	//----- nvinfo : EIATTR_FRAME_SIZE
	.align		4
.L_366:
        /*0858*/ 	.byte	0x04, 0x11
        /*085a*/ 	.short	(.L_368 - .L_367)
	.align		4
.L_367:
        /*085c*/ 	.word	index@($__internal_20_$__cuda_sm20_div_s64)
        /*0860*/ 	.word	0x00000000


	//----- nvinfo : EIATTR_FRAME_SIZE
	.align		4
.L_368:
        /*0864*/ 	.byte	0x04, 0x11
        /*0866*/ 	.short	(.L_370 - .L_369)
	.align		4
.L_369:
        /*0868*/ 	.word	index@(_ZN5flash32flash_fwd_splitkv_combine_kernelI23Flash_fwd_kernel_traitsILi64ELi64ELi128ELi4ELb0ELb0EN7cutlass6half_tE19Flash_kernel_traitsILi64ELi64ELi128ELi4ES3_EELi8ELi1ELb0EEEvNS_16Flash_fwd_paramsE)
        /*086c*/ 	.word	0x00000000


	//----- nvinfo : EIATTR_REGCOUNT
	.align		4
.L_370:
        /*0870*/ 	.byte	0x04, 0x2f
        /*0872*/ 	.short	(.L_372 - .L_371)
	.align		4
.L_371:
        /*0874*/ 	.word	index@(_ZN5flash32flash_fwd_splitkv_combine_kernelI23Flash_fwd_kernel_traitsILi64ELi64ELi128ELi4ELb0ELb0EN7cutlass6half_tE19Flash_kernel_traitsILi64ELi64ELi128ELi4ES3_EELi8ELi2ELb0EEEvNS_16Flash_fwd_paramsE)
        /*0878*/ 	.word	0x00000028


	//----- nvinfo : EIATTR_FRAME_SIZE
	.align		4
.L_372:
        /*087c*/ 	.byte	0x04, 0x11
        /*087e*/ 	.short	(.L_374 - .L_373)
	.align		4
.L_373:
        /*0880*/ 	.word	index@($__internal_19_$__cuda_sm20_div_s64)
        /*0884*/ 	.word	0x00000000


	//----- nvinfo : EIATTR_FRAME_SIZE
	.align		4
.L_374:
        /*0888*/ 	.byte	0x04, 0x11
        /*088a*/ 	.short	(.L_376 - .L_375)
	.align		4
.L_375:
        /*088c*/ 	.word	index@(_ZN5flash32flash_fwd_splitkv_combine_kernelI23Flash_fwd_kernel_traitsILi64ELi64ELi128ELi4ELb0ELb0EN7cutlass6half_tE19Flash_kernel_traitsILi64ELi64ELi128ELi4ES3_EELi8ELi2ELb0EEEvNS_16Flash_fwd_paramsE)
        /*0890*/ 	.word	0x00000000


	//----- nvinfo : EIATTR_REGCOUNT
	.align		4
.L_376:
        /*0894*/ 	.byte	0x04, 0x2f
        /*0896*/ 	.short	(.L_378 - .L_377)
	.align		4
.L_377:
        /*0898*/ 	.word	index@(_ZN5flash32flash_fwd_splitkv_combine_kernelI23Flash_fwd_kernel_traitsILi64ELi64ELi128ELi4ELb0ELb0EN7cutlass6half_tE19Flash_kernel_traitsILi64ELi64ELi128ELi4ES3_EELi8ELi3ELb0EEEvNS_16Flash_fwd_paramsE)
        /*089c*/ 	.word	0x00000026


	//----- nvinfo : EIATTR_FRAME_SIZE
	.align		4
.L_378:
        /*08a0*/ 	.byte	0x04, 0x11
        /*08a2*/ 	.short	(.L_380 - .L_379)
	.align		4
.L_379:
        /*08a4*/ 	.word	index@($__internal_18_$__cuda_sm20_div_s64)
        /*08a8*/ 	.word	0x00000000


	//----- nvinfo : EIATTR_FRAME_SIZE
	.align		4
.L_380:
        /*08ac*/ 	.byte	0x04, 0x11
        /*08ae*/ 	.short	(.L_382 - .L_381)
	.align		4
.L_381:
        /*08b0*/ 	.word	index@(_ZN5flash32flash_fwd_splitkv_combine_kernelI23Flash_fwd_kernel_traitsILi64ELi64ELi128ELi4ELb0ELb0EN7cutlass6half_tE19Flash_kernel_traitsILi64ELi64ELi128ELi4ES3_EELi8ELi3ELb0EEEvNS_16Flash_fwd_paramsE)
        /*08b4*/ 	.word	0x00000000


	//----- nvinfo : EIATTR_REGCOUNT
	.align		4
.L_382:
        /*08b8*/ 	.byte	0x04, 0x2f
        /*08ba*/ 	.short	(.L_384 - .L_383)
	.align		4
.L_383:
        /*08bc*/ 	.word	index@(_ZN5flash32flash_fwd_splitkv_combine_kernelI23Flash_fwd_kernel_traitsILi64ELi64ELi128ELi4ELb0ELb0EN7cutlass6half_tE19Flash_kernel_traitsILi64ELi64ELi128ELi4ES3_EELi8ELi4ELb0EEEvNS_16Flash_fwd_paramsE)
        /*08c0*/ 	.word	0x00000028


	//----- nvinfo : EIATTR_FRAME_SIZE
	.align		4
.L_384:
        /*08c4*/ 	.byte	0x04, 0x11
        /*08c6*/ 	.short	(.L_386 - .L_385)
	.align		4
.L_385:
        /*08c8*/ 	.word	index@($__internal_17_$__cuda_sm20_div_s64)
        /*08cc*/ 	.word	0x00000000


	//----- nvinfo : EIATTR_FRAME_SIZE
	.align		4
.L_386:
        /*08d0*/ 	.byte	0x04, 0x11
        /*08d2*/ 	.short	(.L_388 - .L_387)
	.align		4
.L_387:
        /*08d4*/ 	.word	index@(_ZN5flash32flash_fwd_splitkv_combine_kernelI23Flash_fwd_kernel_traitsILi64ELi64ELi128ELi4ELb0ELb0EN7cutlass6half_tE19Flash_kernel_traitsILi64ELi64ELi128ELi4ES3_EELi8ELi4ELb0EEEvNS_16Flash_fwd_paramsE)
        /*08d8*/ 	.word	0x00000000


	//----- nvinfo : EIATTR_REGCOUNT
	.align		4
.L_388:
        /*08dc*/ 	.byte	0x04, 0x2f
        /*08de*/ 	.short	(.L_390 - .L_389)
	.align		4
.L_389:
        /*08e0*/ 	.word	index@(_ZN5flash32flash_fwd_splitkv_combine_kernelI23Flash_fwd_kernel_traitsILi64ELi64ELi128ELi4ELb0ELb0EN7cutlass6half_tE19Flash_kernel_traitsILi64ELi64ELi128ELi4ES3_EELi8ELi5ELb0EEEvNS_16Flash_fwd_paramsE)
        /*08e4*/ 	.word	0x00000028


	//----- nvinfo : EIATTR_FRAME_SIZE
	.align		4
.L_390:
        /*08e8*/ 	.byte	0x04, 0x11
        /*08ea*/ 	.short	(.L_392 - .L_391)
	.align		4
.L_391:
        /*08ec*/ 	.word	index@($__internal_16_$__cuda_sm20_div_s64)
        /*08f0*/ 	.word	0x00000000


	//----- nvinfo : EIATTR_FRAME_SIZE
	.align		4
.L_392:
        /*08f4*/ 	.byte	0x04, 0x11
        /*08f6*/ 	.short	(.L_394 - .L_393)
	.align		4
.L_393:
        /*08f8*/ 	.word	index@(_ZN5flash32flash_fwd_splitkv_combine_kernelI23Flash_fwd_kernel_traitsILi64ELi64ELi128ELi4ELb0ELb0EN7cutlass6half_tE19Flash_kernel_traitsILi64ELi64ELi128ELi4ES3_EELi8ELi5ELb0EEEvNS_16Flash_fwd_paramsE)
        /*08fc*/ 	.word	0x00000000


	//----- nvinfo : EIATTR_REGCOUNT
	.align		4
.L_394:
        /*0900*/ 	.byte	0x04, 0x2f
        /*0902*/ 	.short	(.L_396 - .L_395)
	.align		4
.L_395:
        /*0904*/ 	.word	index@(_ZN5flash32flash_fwd_splitkv_combine_kernelI23Flash_fwd_kernel_traitsILi64ELi64ELi128ELi4ELb0ELb0EN7cutlass6half_tE19Flash_kernel_traitsILi64ELi64ELi128ELi4ES3_EELi8ELi6ELb0EEEvNS_16Flash_fwd_paramsE)
        /*0908*/ 	.word	0x0000002a


	//----- nvinfo : EIATTR_FRAME_SIZE
	.align		4
.L_396:
        /*090c*/ 	.byte	0x04, 0x11
        /*090e*/ 	.short	(.L_398 - .L_397)
	.align		4
.L_397:
        /*0910*/ 	.word	index@($__internal_15_$__cuda_sm20_div_s64)
        /*0914*/ 	.word	0x00000000


	//----- nvinfo : EIATTR_FRAME_SIZE
	.align		4
.L_398:
        /*0918*/ 	.byte	0x04, 0x11
        /*091a*/ 	.short	(.L_400 - .L_399)
	.align		4
.L_399:
        /*091c*/ 	.word	index@(_ZN5flash32flash_fwd_splitkv_combine_kernelI23Flash_fwd_kernel_traitsILi64ELi64ELi128ELi4ELb0ELb0EN7cutlass6half_tE19Flash_kernel_traitsILi64ELi64ELi128ELi4ES3_EELi8ELi6ELb0EEEvNS_16Flash_fwd_paramsE)
        /*0920*/ 	.word	0x00000000


	//----- nvinfo : EIATTR_REGCOUNT
	.align		4
.L_400:
        /*0924*/ 	.byte	0x04, 0x2f
        /*0926*/ 	.short	(.L_402 - .L_401)
	.align		4
.L_401:
        /*0928*/ 	.word	index@(_ZN5flash32flash_fwd_splitkv_combine_kernelI23Flash_fwd_kernel_traitsILi64ELi64ELi128ELi4ELb0ELb0EN7cutlass6half_tE19Flash_kernel_traitsILi64ELi64ELi128ELi4ES3_EELi8ELi7ELb0EEEvNS_16Flash_fwd_paramsE)
        /*092c*/ 	.word	0x00000030


	//----- nvinfo : EIATTR_FRAME_SIZE
	.align		4
.L_402:
        /*0930*/ 	.byte	0x04, 0x11
        /*0932*/ 	.short	(.L_404 - .L_403)
	.align		4
.L_403:
        /*0934*/ 	.word	index@($__internal_14_$__cuda_sm20_div_s64)
        /*0938*/ 	.word	0x00000000


	//----- nvinfo : EIATTR_FRAME_SIZE
	.align		4
.L_404:
        /*093c*/ 	.byte	0x04, 0x11
        /*093e*/ 	.short	(.L_406 - .L_405)
	.align		4
.L_405:
        /*0940*/ 	.word	index@(_ZN5flash32flash_fwd_splitkv_combine_kernelI23Flash_fwd_kernel_traitsILi64ELi64ELi128ELi4ELb0ELb0EN7cutlass6half_tE19Flash_kernel_traitsILi64ELi64ELi128ELi4ES3_EELi8ELi7ELb0EEEvNS_16Flash_fwd_paramsE)
        /*0944*/ 	.word	0x00000000


	//----- nvinfo : EIATTR_REGCOUNT
	.align		4
.L_406:
        /*0948*/ 	.byte	0x04, 0x2f
        /*094a*/ 	.short	(.L_408 - .L_407)
	.align		4
.L_407:
        /*094c*/ 	.word	index@(_ZN5flash24flash_fwd_splitkv_kernelI23Flash_fwd_kernel_traitsILi64ELi64ELi256ELi4ELb0ELb0EN7cutlass6half_tE19Flash_kernel_traitsILi64ELi64ELi256ELi4ES3_EELb0ELb1ELb1ELb0ELb0ELb1ELb1ELb1EEEvNS_16Flash_fwd_paramsE)
        /*0950*/ 	.word	0x000000ff


	//----- nvinfo : EIATTR_FRAME_SIZE
	.align		4
.L_408:
        /*0954*/ 	.byte	0x04, 0x11
        /*0956*/ 	.short	(.L_410 - .L_409)
	.align		4
.L_409:
        /*0958*/ 	.word	index@($_ZN5flash24flash_fwd_splitkv_kernelI23Flash_fwd_kernel_traitsILi64ELi64ELi256ELi4ELb0ELb0EN7cutlass6half_tE19Flash_kernel_traitsILi64ELi64ELi256ELi4ES3_EELb0ELb1ELb1ELb0ELb0ELb1ELb1ELb1EEEvNS_16Flash_fwd_paramsE$_ZN5flash30compute_attn_1rowblock_splitkvI23Flash_fwd_kernel_traitsILi64ELi64ELi256ELi4ELb0ELb0EN7cutlass6half_tE19Flash_kernel_traitsILi64ELi64ELi256ELi4ES3_EELb0ELb1ELb1ELb0ELb0ELb1ELb1ELb1ENS_16Flash_fwd_paramsEEEvRKT8_iiiii)
        /*095c*/ 	.word	0x00000080


	//----- nvinfo : EIATTR_FRAME_SIZE
	.align		4
.L_410:
        /*0960*/ 	.byte	0x04, 0x11
        /*0962*/ 	.short	(.L_412 - .L_411)
	.align		4
.L_411:
        /*0964*/ 	.word	index@(_ZN5flash24flash_fwd_splitkv_kernelI23Flash_fwd_kernel_traitsILi64ELi64ELi256ELi4ELb0ELb0EN7cutlass6half_tE19Flash_kernel_traitsILi64ELi64ELi256ELi4ES3_EELb0ELb1ELb1ELb0ELb0ELb1ELb1ELb1EEEvNS_16Flash_fwd_paramsE)
        /*0968*/ 	.word	0x00000080


	//----- nvinfo : EIATTR_REGCOUNT
	.align		4
.L_412:
        /*096c*/ 	.byte	0x04, 0x2f
        /*096e*/ 	.short	(.L_414 - .L_413)
	.align		4
.L_413:
        /*0970*/ 	.word	index@(_ZN5flash24flash_fwd_splitkv_kernelI23Flash_fwd_kernel_traitsILi64ELi64ELi256ELi4ELb0ELb0EN7cutlass6half_tE19Flash_kernel_traitsILi64ELi64ELi256ELi4ES3_EELb0ELb1ELb1ELb0ELb0ELb0ELb1ELb1EEEvNS_16Flash_fwd_paramsE)
        /*0974*/ 	.word	0x000000ff


	//----- nvinfo : EIATTR_FRAME_SIZE
	.align		4
.L_414:
        /*0978*/ 	.byte	0x04, 0x11
        /*097a*/ 	.short	(.L_416 - .L_415)
	.align		4
.L_415:
        /*097c*/ 	.word	index@($_ZN5flash24flash_fwd_splitkv_kernelI23Flash_fwd_kernel_traitsILi64ELi64ELi256ELi4ELb0ELb0EN7cutlass6half_tE19Flash_kernel_traitsILi64ELi64ELi256ELi4ES3_EELb0ELb1ELb1ELb0ELb0ELb0ELb1ELb1EEEvNS_16Flash_fwd_paramsE$_ZN5flash30compute_attn_1rowblock_splitkvI23Flash_fwd_kernel_traitsILi64ELi64ELi256ELi4ELb0ELb0EN7cutlass6half_tE19Flash_kernel_traitsILi64ELi64ELi256ELi4ES3_EELb0ELb1ELb1ELb0ELb0ELb0ELb1ELb1ENS_16Flash_fwd_paramsEEEvRKT8_iiiii)
        /*0980*/ 	.word	0x00000018


	//----- nvinfo : EIATTR_FRAME_SIZE
	.align		4
.L_416:
        /*0984*/ 	.byte	0x04, 0x11
        /*0986*/ 	.short	(.L_418 - .L_417)
	.align		4
.L_417:
        /*0988*/ 	.word	index@(_ZN5flash24flash_fwd_splitkv_kernelI23Flash_fwd_kernel_traitsILi64ELi64ELi256ELi4ELb0ELb0EN7cutlass6half_tE19Flash_kernel_traitsILi64ELi64ELi256ELi4ES3_EELb0ELb1ELb1ELb0ELb0ELb0ELb1ELb1EEEvNS_16Flash_fwd_paramsE)
        /*098c*/ 	.word	0x00000018


	//----- nvinfo : EIATTR_REGCOUNT
	.align		4
.L_418:
        /*0990*/ 	.byte	0x04, 0x2f
        /*0992*/ 	.short	(.L_420 - .L_419)
	.align		4
.L_419:
        /*0994*/ 	.word	index@(_ZN5flash24flash_fwd_splitkv_kernelI23Flash_fwd_kernel_traitsILi64ELi64ELi256ELi4ELb0ELb0EN7cutlass6half_tE19Flash_kernel_traitsILi64ELi64ELi256ELi4ES3_EELb0ELb1ELb0ELb0ELb1ELb1ELb1ELb1EEEvNS_16Flash_fwd_paramsE)
        /*0998*/ 	.word	0x000000ff


	//----- nvinfo : EIATTR_FRAME_SIZE
	.align		4
.L_420:
        /*099c*/ 	.byte	0x04, 0x11
        /*099e*/ 	.short	(.L_422 - .L_421)
	.align		4
.L_421:
        /*09a0*/ 	.word	index@($_ZN5flash24flash_fwd_splitkv_kernelI23Flash_fwd_kernel_traitsILi64ELi64ELi256ELi4ELb0ELb0EN7cutlass6half_tE19Flash_kernel_traitsILi64ELi64ELi256ELi4ES3_EELb0ELb1ELb0ELb0ELb1ELb1ELb1ELb1EEEvNS_16Flash_fwd_paramsE$_ZN5flash30compute_attn_1rowblock_splitkvI23Flash_fwd_kernel_traitsILi64ELi64ELi256ELi4ELb0ELb0EN7cutlass6half_tE19Flash_kernel_traitsILi64ELi64ELi256ELi4ES3_EELb0ELb1ELb0ELb0ELb1ELb1ELb1ELb1ENS_16Flash_fwd_paramsEEEvRKT8_iiiii)
        /*09a4*/ 	.word	0x000000a0


	//----- nvinfo : EIATTR_FRAME_SIZE
	.align		4
.L_422:
        /*09a8*/ 	.byte	0x04, 0x11
        /*09aa*/ 	.short	(.L_424 - .L_423)
	.align		4
.L_423:
        /*09ac*/ 	.word	index@(_ZN5flash24flash_fwd_splitkv_kernelI23Flash_fwd_kernel_traitsILi64ELi64ELi256ELi4ELb0ELb0EN7cutlass6half_tE19Flash_kernel_traitsILi64ELi64ELi256ELi4ES3_EELb0ELb1ELb0ELb0ELb1ELb1ELb1ELb1EEEvNS_16Flash_fwd_paramsE)
        /*09b0*/ 	.word	0x000000a0


	//----- nvinfo : EIATTR_REGCOUNT
	.align		4
.L_424:
        /*09b4*/ 	.byte	0x04, 0x2f
        /*09b6*/ 	.short	(.L_426 - .L_425)
	.align		4
.L_425:
        /*09b8*/ 	.word	index@(_ZN5flash24flash_fwd_splitkv_kernelI23Flash_fwd_kernel_traitsILi64ELi64ELi256ELi4ELb0ELb0EN7cutlass6half_tE19Flash_kernel_traitsILi64ELi64ELi256ELi4ES3_EELb0ELb1ELb0ELb0ELb1ELb0ELb1ELb1EEEvNS_16Flash_fwd_paramsE)
        /*09bc*/ 	.word	0x000000ff


	//----- nvinfo : EIATTR_FRAME_SIZE
	.align		4
.L_426:
        /*09c0*/ 	.byte	0x04, 0x11
        /*09c2*/ 	.short	(.L_428 - .L_427)
	.align		4
.L_427:
        /*09c4*/ 	.word	index@($_ZN5flash24flash_fwd_splitkv_kernelI23Flash_fwd_kernel_traitsILi64ELi64ELi256ELi4ELb0ELb0EN7cutlass6half_tE19Flash_kernel_traitsILi64ELi64ELi256ELi4ES3_EELb0ELb1ELb0ELb0ELb1ELb0ELb1ELb1EEEvNS_16Flash_fwd_paramsE$_ZN5flash30compute_attn_1rowblock_splitkvI23Flash_fwd_kernel_traitsILi64ELi64ELi256ELi4ELb0ELb0EN7cutlass6half_tE19Flash_kernel_traitsILi64ELi64ELi256ELi4ES3_EELb0ELb1ELb0ELb0ELb1ELb0ELb1ELb1ENS_16Flash_fwd_paramsEEEvRKT8_iiiii)
        /*09c8*/ 	.word	0x00000080


	//----- nvinfo : EIATTR_FRAME_SIZE
	.align		4
.L_428:
        /*09cc*/ 	.byte	0x04, 0x11
        /*09ce*/ 	.short	(.L_430 - .L_429)
	.align		4
.L_429:
        /*09d0*/ 	.word	index@(_ZN5flash24flash_fwd_splitkv_kernelI23Flash_fwd_kernel_traitsILi64ELi64ELi256ELi4ELb0ELb0EN7cutlass6half_tE19Flash_kernel_traitsILi64ELi64ELi256ELi4ES3_EELb0ELb1ELb0ELb0ELb1ELb0ELb1ELb1EEEvNS_16Flash_fwd_paramsE)
        /*09d4*/ 	.word	0x00000080


	//----- nvinfo : EIATTR_REGCOUNT
	.align		4
.L_430:
        /*09d8*/ 	.byte	0x04, 0x2f
        /*09da*/ 	.short	(.L_432 - .L_431)
	.align		4
.L_431:
        /*09dc*/ 	.word	index@(_ZN5flash24flash_fwd_splitkv_kernelI23Flash_fwd_kernel_traitsILi64ELi64ELi256ELi4ELb0ELb0EN7cutlass6half_tE19Flash_kernel_traitsILi64ELi64ELi256ELi4ES3_EELb0ELb1ELb1ELb0ELb0ELb1ELb1ELb0EEEvNS_16Flash_fwd_paramsE)
        /*09e0*/ 	.word	0x000000ff


	//----- nvinfo : EIATTR_FRAME_SIZE
	.align		4
.L_432:
        /*09e4*/ 	.byte	0x04, 0x11
        /*09e6*/ 	.short	(.L_434 - .L_433)
	.align		4
.L_433:
        /*09e8*/ 	.word	index@($_ZN5flash24flash_fwd_splitkv_kernelI23Flash_fwd_kernel_traitsILi64ELi64ELi256ELi4ELb0ELb0EN7cutlass6half_tE19Flash_kernel_traitsILi64ELi64ELi256ELi4ES3_EELb0ELb1ELb1ELb0ELb0ELb1ELb1ELb0EEEvNS_16Flash_fwd_paramsE$_ZN5flash30compute_attn_1rowblock_splitkvI23Flash_fwd_kernel_traitsILi64ELi64ELi256ELi4ELb0ELb0EN7cutlass6half_tE19Flash_kernel_traitsILi64ELi64ELi256ELi4ES3_EELb0ELb1ELb1ELb0ELb0ELb1ELb1ELb0ENS_16Flash_fwd_paramsEEEvRKT8_iiiii)
        /*09ec*/ 	.word	0x00000000


	//----- nvinfo : EIATTR_FRAME_SIZE
	.align		4
.L_434:
        /*09f0*/ 	.byte	0x04, 0x11
        /*09f2*/ 	.short	(.L_436 - .L_435)
	.align		4
.L_435:
        /*09f4*/ 	.word	index@(_ZN5flash24flash_fwd_splitkv_kernelI23Flash_fwd_kernel_traitsILi64ELi64ELi256ELi4ELb0ELb0EN7cutlass6half_tE19Flash_kernel_traitsILi64ELi64ELi256ELi4ES3_EELb0ELb1ELb1ELb0ELb0ELb1ELb1ELb0EEEvNS_16Flash_fwd_paramsE)
        /*09f8*/ 	.word	0x00000000


	//----- nvinfo : EIATTR_REGCOUNT
	.align		4
.L_436:
        /*09fc*/ 	.byte	0x04, 0x2f
        /*09fe*/ 	.short	(.L_438 - .L_437)
	.align		4
.L_437:
        /*0a00*/ 	.word	index@(_ZN5flash24flash_fwd_splitkv_kernelI23Flash_fwd_kernel_traitsILi64ELi64ELi256ELi4ELb0ELb0EN7cutlass6half_tE19Flash_kernel_traitsILi64ELi64ELi256ELi4ES3_EELb0ELb1ELb1ELb0ELb0ELb0ELb1ELb0EEEvNS_16Flash_fwd_paramsE)
        /*0a04*/ 	.word	0x000000ff


	//----- nvinfo : EIATTR_FRAME_SIZE
	.align		4
.L_438:
        /*0a08*/ 	.byte	0x04, 0x11
        /*0a0a*/ 	.short	(.L_440 - .L_439)
	.align		4
.L_439:
        /*0a0c*/ 	.word	index@($_ZN5flash24flash_fwd_splitkv_kernelI23Flash_fwd_kernel_traitsILi64ELi64ELi256ELi4ELb0ELb0EN7cutlass6half_tE19Flash_kernel_traitsILi64ELi64ELi256ELi4ES3_EELb0ELb1ELb1ELb0ELb0ELb0ELb1ELb0EEEvNS_16Flash_fwd_paramsE$_ZN5flash30compute_attn_1rowblock_splitkvI23Flash_fwd_kernel_traitsILi64ELi64ELi256ELi4ELb0ELb0EN7cutlass6half_tE19Flash_kernel_traitsILi64ELi64ELi256ELi4ES3_EELb0ELb1ELb1ELb0ELb0ELb0ELb1ELb0ENS_16Flash_fwd_paramsEEEvRKT8_iiiii)
        /*0a10*/ 	.word	0x00000020


	//----- nvinfo : EIATTR_FRAME_SIZE
	.align		4
.L_440:
        /*0a14*/ 	.byte	0x04, 0x11
        /*0a16*/ 	.short	(.L_442 - .L_441)
	.align		4
.L_441:
        /*0a18*/ 	.word	index@(_ZN5flash24flash_fwd_splitkv_kernelI23Flash_fwd_kernel_traitsILi64ELi64ELi256ELi4ELb0ELb0EN7cutlass6half_tE19Flash_kernel_traitsILi64ELi64ELi256ELi4ES3_EELb0ELb1ELb1ELb0ELb0ELb0ELb1ELb0EEEvNS_16Flash_fwd_paramsE)
        /*0a1c*/ 	.word	0x00000020


	//----- nvinfo : EIATTR_REGCOUNT
	.align		4
.L_442:
        /*0a20*/ 	.byte	0x04, 0x2f
        /*0a22*/ 	.short	(.L_444 - .L_443)
	.align		4
.L_443:
        /*0a24*/ 	.word	index@(_ZN5flash24flash_fwd_splitkv_kernelI23Flash_fwd_kernel_traitsILi64ELi64ELi256ELi4ELb0ELb0EN7cutlass6half_tE19Flash_kernel_traitsILi64ELi64ELi256ELi4ES3_EELb0ELb1ELb0ELb0ELb1ELb1ELb1ELb0EEEvNS_16Flash_fwd_paramsE)
        /*0a28*/ 	.word	0x000000ff


	//----- nvinfo : EIATTR_FRAME_SIZE
	.align		4
.L_444:
        /*0a2c*/ 	.byte	0x04, 0x11
        /*0a2e*/ 	.short	(.L_446 - .L_445)
	.align		4
.L_445:
        /*0a30*/ 	.word	index@($_ZN5flash24flash_fwd_splitkv_kernelI23Flash_fwd_kernel_traitsILi64ELi64ELi256ELi4ELb0ELb0EN7cutlass6half_tE19Flash_kernel_traitsILi64ELi64ELi256ELi4ES3_EELb0ELb1ELb0ELb0ELb1ELb1ELb1ELb0EEEvNS_16Flash_fwd_paramsE$_ZN5flash30compute_attn_1rowblock_splitkvI23Flash_fwd_kernel_traitsILi64ELi64ELi256ELi4ELb0ELb0EN7cutlass6half_tE19Flash_kernel_traitsILi64ELi64ELi256ELi4ES3_EELb0ELb1ELb0ELb0ELb1ELb1ELb1ELb0ENS_16Flash_fwd_paramsEEEvRKT8_iiiii)
        /*0a34*/ 	.word	0x00000038


	//----- nvinfo : EIATTR_FRAME_SIZE
	.align		4
.L_446:
        /*0a38*/ 	.byte	0x04, 0x11
        /*0a3a*/ 	.short	(.L_448 - .L_447)
	.align		4
.L_447:
        /*0a3c*/ 	.word	index@(_ZN5flash24flash_fwd_splitkv_kernelI23Flash_fwd_kernel_traitsILi64ELi64ELi256ELi4ELb0ELb0EN7cutlass6half_tE19Flash_kernel_traitsILi64ELi64ELi256ELi4ES3_EELb0ELb1ELb0ELb0ELb1ELb1ELb1ELb0EEEvNS_16Flash_fwd_paramsE)
        /*0a40*/ 	.word	0x00000038


	//----- nvinfo : EIATTR_REGCOUNT
	.align		4
.L_448:
        /*0a44*/ 	.byte	0x04, 0x2f
        /*0a46*/ 	.short	(.L_450 - .L_449)
	.align		4
.L_449:
        /*0a48*/ 	.word	index@(_ZN5flash24flash_fwd_splitkv_kernelI23Flash_fwd_kernel_traitsILi64ELi64ELi256ELi4ELb0ELb0EN7cutlass6half_tE19Flash_kernel_traitsILi64ELi64ELi256ELi4ES3_EELb0ELb1ELb0ELb0ELb1ELb0ELb1ELb0EEEvNS_16Flash_fwd_paramsE)
        /*0a4c*/ 	.word	0x000000ff


	//----- nvinfo : EIATTR_FRAME_SIZE
	.align		4
.L_450:
        /*0a50*/ 	.byte	0x04, 0x11
        /*0a52*/ 	.short	(.L_452 - .L_451)
	.align		4
.L_451:
        /*0a54*/ 	.word	index@($_ZN5flash24flash_fwd_splitkv_kernelI23Flash_fwd_kernel_traitsILi64ELi64ELi256ELi4ELb0ELb0EN7cutlass6half_tE19Flash_kernel_traitsILi64ELi64ELi256ELi4ES3_EELb0ELb1ELb0ELb0ELb1ELb0ELb1ELb0EEEvNS_16Flash_fwd_paramsE$_ZN5flash30compute_attn_1rowblock_splitkvI23Flash_fwd_kernel_traitsILi64ELi64ELi256ELi4ELb0ELb0EN7cutlass6half_tE19Flash_kernel_traitsILi64ELi64ELi256ELi4ES3_EELb0ELb1ELb0ELb0ELb1ELb0ELb1ELb0ENS_16Flash_fwd_paramsEEEvRKT8_iiiii)
        /*0a58*/ 	.word	0x00000068


	//----- nvinfo : EIATTR_FRAME_SIZE
	.align		4
.L_452:
        /*0a5c*/ 	.byte	0x04, 0x11
        /*0a5e*/ 	.short	(.L_454 - .L_453)
	.align		4
.L_453:
        /*0a60*/ 	.word	index@(_ZN5flash24flash_fwd_splitkv_kernelI23Flash_fwd_kernel_traitsILi64ELi64ELi256ELi4ELb0ELb0EN7cutlass6half_tE19Flash_kernel_traitsILi64ELi64ELi256ELi4ES3_EELb0ELb1ELb0ELb0ELb1ELb0ELb1ELb0EEEvNS_16Flash_fwd_paramsE)
        /*0a64*/ 	.word	0x00000068


	//----- nvinfo : EIATTR_REGCOUNT
	.align		4
.L_454:
        /*0a68*/ 	.byte	0x04, 0x2f
        /*0a6a*/ 	.short	(.L_456 - .L_455)
	.align		4
.L_455:
        /*0a6c*/ 	.word	index@(_ZN5flash24flash_fwd_splitkv_kernelI23Flash_fwd_kernel_traitsILi64ELi64ELi256ELi4ELb0ELb0EN7cutlass6half_tE19Flash_kernel_traitsILi64ELi64ELi256ELi4ES3_EELb0ELb1ELb1ELb0ELb0ELb1ELb0ELb1EEEvNS_16Flash_fwd_paramsE)
        /*0a70*/ 	.word	0x000000ff


	//----- nvinfo : EIATTR_FRAME_SIZE
	.align		4
.L_456:
        /*0a74*/ 	.byte	0x04, 0x11
        /*0a76*/ 	.short	(.L_458 - .L_457)
	.align		4
.L_457:
        /*0a78*/ 	.word	index@($_ZN5flash24flash_fwd_splitkv_kernelI23Flash_fwd_kernel_traitsILi64ELi64ELi256ELi4ELb0ELb0EN7cutlass6half_tE19Flash_kernel_traitsILi64ELi64ELi256ELi4ES3_EELb0ELb1ELb1ELb0ELb0ELb1ELb0ELb1EEEvNS_16Flash_fwd_paramsE$_ZN5flash30compute_attn_1rowblock_splitkvI23Flash_fwd_kernel_traitsILi64ELi64ELi256ELi4ELb0ELb0EN7cutlass6half_tE19Flash_kernel_traitsILi64ELi64ELi256ELi4ES3_EELb0ELb1ELb1ELb0ELb0ELb1ELb0ELb1ENS_16Flash_fwd_paramsEEEvRKT8_iiiii)
        /*0a7c*/ 	.word	0x00000048


	//----- nvinfo : EIATTR_FRAME_SIZE
	.align		4
.L_458:
        /*0a80*/ 	.byte	0x04, 0x11
        /*0a82*/ 	.short	(.L_460 - .L_459)
	.align		4
.L_459:
        /*0a84*/ 	.word	index@(_ZN5flash24flash_fwd_splitkv_kernelI23Flash_fwd_kernel_traitsILi64ELi64ELi256ELi4ELb0ELb0EN7cutlass6half_tE19Flash_kernel_traitsILi64ELi64ELi256ELi4ES3_EELb0ELb1ELb1ELb0ELb0ELb1ELb0ELb1EEEvNS_16Flash_fwd_paramsE)
        /*0a88*/ 	.word	0x00000048


	//----- nvinfo : EIATTR_REGCOUNT
	.align		4
.L_460:
        /*0a8c*/ 	.byte	0x04, 0x2f
        /*0a8e*/ 	.short	(.L_462 - .L_461)
	.align		4
.L_461:
        /*0a90*/ 	.word	index@(_ZN5flash24flash_fwd_splitkv_kernelI23Flash_fwd_kernel_traitsILi64ELi64ELi256ELi4ELb0ELb0EN7cutlass6half_tE19Flash_kernel_traitsILi64ELi64ELi256ELi4ES3_EELb0ELb1ELb1ELb0ELb0ELb0ELb0ELb1EEEvNS_16Flash_fwd_paramsE)
        /*0a94*/ 	.word	0x000000ff


	//----- nvinfo : EIATTR_FRAME_SIZE
	.align		4
.L_462:
        /*0a98*/ 	.byte	0x04, 0x11
        /*0a9a*/ 	.short	(.L_464 - .L_463)
	.align		4
.L_463:
        /*0a9c*/ 	.word	index@($_ZN5flash24flash_fwd_splitkv_kernelI23Flash_fwd_kernel_traitsILi64ELi64ELi256ELi4ELb0ELb0EN7cutlass6half_tE19Flash_kernel_traitsILi64ELi64ELi256ELi4ES3_EELb0ELb1ELb1ELb0ELb0ELb0ELb0ELb1EEEvNS_16Flash_fwd_paramsE$_ZN5flash30compute_attn_1rowblock_splitkvI23Flash_fwd_kernel_traitsILi64ELi64ELi256ELi4ELb0ELb0EN7cutlass6half_tE19Flash_kernel_traitsILi64ELi64ELi256ELi4ES3_EELb0ELb1ELb1ELb0ELb0ELb0ELb0ELb1ENS_16Flash_fwd_paramsEEEvRKT8_iiiii)
        /*0aa0*/ 	.word	0x00000070


	//----- nvinfo : EIATTR_FRAME_SIZE
	.align		4
.L_464:
        /*0aa4*/ 	.byte	0x04, 0x11
        /*0aa6*/ 	.short	(.L_466 - .L_465)
	.align		4
.L_465:
        /*0aa8*/ 	.word	index@(_ZN5flash24flash_fwd_splitkv_kernelI23Flash_fwd_kernel_traitsILi64ELi64ELi256ELi4ELb0ELb0EN7cutlass6half_tE19Flash_kernel_traitsILi64ELi64ELi256ELi4ES3_EELb0ELb1ELb1ELb0ELb0ELb0ELb0ELb1EEEvNS_16Flash_fwd_paramsE)
        /*0aac*/ 	.word	0x00000070


	//----- nvinfo : EIATTR_REGCOUNT
	.align		4
.L_466:
        /*0ab0*/ 	.byte	0x04, 0x2f
        /*0ab2*/ 	.short	(.L_468 - .L_467)
	.align		4
.L_467:
        /*0ab4*/ 	.word	index@(_ZN5flash24flash_fwd_splitkv_kernelI23Flash_fwd_kernel_traitsILi64ELi64ELi256ELi4ELb0ELb0EN7cutlass6half_tE19Flash_kernel_traitsILi64ELi64ELi256ELi4ES3_EELb0ELb1ELb0ELb0ELb1ELb1ELb0ELb1EEEvNS_16Flash_fwd_paramsE)
        /*0ab8*/ 	.word	0x000000ff


	//----- nvinfo : EIATTR_FRAME_SIZE
	.align		4
.L_468:
        /*0abc*/ 	.byte	0x04, 0x11
        /*0abe*/ 	.short	(.L_470 - .L_469)
	.align		4
.L_469:
        /*0ac0*/ 	.word	index@($_ZN5flash24flash_fwd_splitkv_kernelI23Flash_fwd_kernel_traitsILi64ELi64ELi256ELi4ELb0ELb0EN7cutlass6half_tE19Flash_kernel_traitsILi64ELi64ELi256ELi4ES3_EELb0ELb1ELb0ELb0ELb1ELb1ELb0ELb1EEEvNS_16Flash_fwd_paramsE$_ZN5flash30compute_attn_1rowblock_splitkvI23Flash_fwd_kernel_traitsILi64ELi64ELi256ELi4ELb0ELb0EN7cutlass6half_tE19Flash_kernel_traitsILi64ELi64ELi256ELi4ES3_EELb0ELb1ELb0ELb0ELb1ELb1ELb0ELb1ENS_16Flash_fwd_paramsEEEvRKT8_iiiii)
        /*0ac4*/ 	.word	0x00000058


	//----- nvinfo : EIATTR_FRAME_SIZE
	.align		4
.L_470:
        /*0ac8*/ 	.byte	0x04, 0x11
        /*0aca*/ 	.short	(.L_472 - .L_471)
	.align		4
.L_471:
        /*0acc*/ 	.word	index@(_ZN5flash24flash_fwd_splitkv_kernelI23Flash_fwd_kernel_traitsILi64ELi64ELi256ELi4ELb0ELb0EN7cutlass6half_tE19Flash_kernel_traitsILi64ELi64ELi256ELi4ES3_EELb0ELb1ELb0ELb0ELb1ELb1ELb0ELb1EEEvNS_16Flash_fwd_paramsE)
        /*0ad0*/ 	.word	0x00000058


	//----- nvinfo : EIATTR_REGCOUNT
	.align		4
.L_472:
        /*0ad4*/ 	.byte	0x04, 0x2f
        /*0ad6*/ 	.short	(.L_474 - .L_473)
	.align		4
.L_473:
        /*0ad8*/ 	.word	index@(_ZN5flash24flash_fwd_splitkv_kernelI23Flash_fwd_kernel_traitsILi64ELi64ELi256ELi4ELb0ELb0EN7cutlass6half_tE19Flash_kernel_traitsILi64ELi64ELi256ELi4ES3_EELb0ELb1ELb0ELb0ELb1ELb0ELb0ELb1EEEvNS_16Flash_fwd_paramsE)
        /*0adc*/ 	.word	0x000000ff


	//----- nvinfo : EIATTR_FRAME_SIZE
	.align		4
.L_474:
        /*0ae0*/ 	.byte	0x04, 0x11
        /*0ae2*/ 	.short	(.L_476 - .L_475)
	.align		4
.L_475:
        /*0ae4*/ 	.word	index@($_ZN5flash24flash_fwd_splitkv_kernelI23Flash_fwd_kernel_traitsILi64ELi64ELi256ELi4ELb0ELb0EN7cutlass6half_tE19Flash_kernel_traitsILi64ELi64ELi256ELi4ES3_EELb0ELb1ELb0ELb0ELb1ELb0ELb0ELb1EEEvNS_16Flash_fwd_paramsE$_ZN5flash30compute_attn_1rowblock_splitkvI23Flash_fwd_kernel_traitsILi64ELi64ELi256ELi4ELb0ELb0EN7cutlass6half_tE19Flash_kernel_traitsILi64ELi64ELi256ELi4ES3_EELb0ELb1ELb0ELb0ELb1ELb0ELb0ELb1ENS_16Flash_fwd_paramsEEEvRKT8_iiiii)
        /*0ae8*/ 	.word	0x00000170


	//----- nvinfo : EIATTR_FRAME_SIZE
	.align		4
.L_476:
        /*0aec*/ 	.byte	0x04, 0x11
        /*0aee*/ 	.short	(.L_478 - .L_477)
	.align		4
.L_477:
        /*0af0*/ 	.word	index@(_ZN5flash24flash_fwd_splitkv_kernelI23Flash_fwd_kernel_traitsILi64ELi64ELi256ELi4ELb0ELb0EN7cutlass6half_tE19Flash_kernel_traitsILi64ELi64ELi256ELi4ES3_EELb0ELb1ELb0ELb0ELb1ELb0ELb0ELb1EEEvNS_16Flash_fwd_paramsE)
        /*0af4*/ 	.word	0x00000170


	//----- nvinfo : EIATTR_REGCOUNT
	.align		4
.L_478:
        /*0af8*/ 	.byte	0x04, 0x2f
        /*0afa*/ 	.short	(.L_480 - .L_479)
	.align		4
.L_479:
        /*0afc*/ 	.word	index@(_ZN5flash24flash_fwd_splitkv_kernelI23Flash_fwd_kernel_traitsILi64ELi64ELi256ELi4ELb0ELb0EN7cutlass6half_tE19Flash_kernel_traitsILi64ELi64ELi256ELi4ES3_EELb0ELb1ELb1ELb0ELb0ELb1ELb0ELb0EEEvNS_16Flash_fwd_paramsE)
        /*0b00*/ 	.word	0x000000ff


	//----- nvinfo : EIATTR_FRAME_SIZE
	.align		4
.L_480:
        /*0b04*/ 	.byte	0x04, 0x11
        /*0b06*/ 	.short	(.L_482 - .L_481)
	.align		4
.L_481:
        /*0b08*/ 	.word	index@($_ZN5flash24flash_fwd_splitkv_kernelI23Flash_fwd_kernel_traitsILi64ELi64ELi256ELi4ELb0ELb0EN7cutlass6half_tE19Flash_kernel_traitsILi64ELi64ELi256ELi4ES3_EELb0ELb1ELb1ELb0ELb0ELb1ELb0ELb0EEEvNS_16Flash_fwd_paramsE$_ZN5flash30compute_attn_1rowblock_splitkvI23Flash_fwd_kernel_traitsILi64ELi64ELi256ELi4ELb0ELb0EN7cutlass6half_tE19Flash_kernel_traitsILi64ELi64ELi256ELi4ES3_EELb0ELb1ELb1ELb0ELb0ELb1ELb0ELb0ENS_16Flash_fwd_paramsEEEvRKT8_iiiii)
        /*0b0c*/ 	.word	0x00000078


	//----- nvinfo : EIATTR_FRAME_SIZE
	.align		4
.L_482:
        /*0b10*/ 	.byte	0x04, 0x11
        /*0b12*/ 	.short	(.L_484 - .L_483)
	.align		4
.L_483:
        /*0b14*/ 	.word	index@(_ZN5flash24flash_fwd_splitkv_kernelI23Flash_fwd_kernel_traitsILi64ELi64ELi256ELi4ELb0ELb0EN7cutlass6half_tE19Flash_kernel_traitsILi64ELi64ELi256ELi4ES3_EELb0ELb1ELb1ELb0ELb0ELb1ELb0ELb0EEEvNS_16Flash_fwd_paramsE)
        /*0b18*/ 	.word	0x00000078


	//----- nvinfo : EIATTR_REGCOUNT
	.align		4
.L_484:
        /*0b1c*/ 	.byte	0x04, 0x2f
        /*0b1e*/ 	.short	(.L_486 - .L_485)
	.align		4
.L_485:
        /*0b20*/ 	.word	index@(_ZN5flash24flash_fwd_splitkv_kernelI23Flash_fwd_kernel_traitsILi64ELi64ELi256ELi4ELb0ELb0EN7cutlass6half_tE19Flash_kernel_traitsILi64ELi64ELi256ELi4ES3_EELb0ELb1ELb1ELb0ELb0ELb0ELb0ELb0EEEvNS_16Flash_fwd_paramsE)
        /*0b24*/ 	.word	0x000000ff


	//----- nvinfo : EIATTR_FRAME_SIZE
	.align		4
.L_486:
        /*0b28*/ 	.byte	0x04, 0x11
        /*0b2a*/ 	.short	(.L_488 - .L_487)
	.align		4
.L_487:
        /*0b2c*/ 	.word	index@($_ZN5flash24flash_fwd_splitkv_kernelI23Flash_fwd_kernel_traitsILi64ELi64ELi256ELi4ELb0ELb0EN7cutlass6half_tE19Flash_kernel_traitsILi64ELi64ELi256ELi4ES3_EELb0ELb1ELb1ELb0ELb0ELb0ELb0ELb0EEEvNS_16Flash_fwd_paramsE$_ZN5flash30compute_attn_1rowblock_splitkvI23Flash_fwd_kernel_traitsILi64ELi64ELi256ELi4ELb0ELb0EN7cutlass6half_tE19Flash_kernel_traitsILi64ELi64ELi256ELi4ES3_EELb0ELb1ELb1ELb0ELb0ELb0ELb0ELb0ENS_16Flash_fwd_paramsEEEvRKT8_iiiii)
        /*0b30*/ 	.word	0x00000068


	//----- nvinfo : EIATTR_FRAME_SIZE
	.align		4
.L_488:
        /*0b34*/ 	.byte	0x04, 0x11
        /*0b36*/ 	.short	(.L_490 - .L_489)
	.align		4
.L_489:
        /*0b38*/ 	.word	index@(_ZN5flash24flash_fwd_splitkv_kernelI23Flash_fwd_kernel_traitsILi64ELi64ELi256ELi4ELb0ELb0EN7cutlass6half_tE19Flash_kernel_traitsILi64ELi64ELi256ELi4ES3_EELb0ELb1ELb1ELb0ELb0ELb0ELb0ELb0EEEvNS_16Flash_fwd_paramsE)
        /*0b3c*/ 	.word	0x00000068


	//----- nvinfo : EIATTR_REGCOUNT
	.align		4
.L_490:
        /*0b40*/ 	.byte	0x04, 0x2f
        /*0b42*/ 	.short	(.L_492 - .L_491)
	.align		4
.L_491:
        /*0b44*/ 	.word	index@(_ZN5flash24flash_fwd_splitkv_kernelI23Flash_fwd_kernel_traitsILi64ELi64ELi256ELi4ELb0ELb0EN7cutlass6half_tE19Flash_kernel_traitsILi64ELi64ELi256ELi4ES3_EELb0ELb1ELb0ELb0ELb1ELb1ELb0ELb0EEEvNS_16Flash_fwd_paramsE)
        /*0b48*/ 	.word	0x000000ff


	//----- nvinfo : EIATTR_FRAME_SIZE
	.align		4
.L_492:
        /*0b4c*/ 	.byte	0x04, 0x11
        /*0b4e*/ 	.short	(.L_494 - .L_493)
	.align		4
.L_493:
        /*0b50*/ 	.word	index@($_ZN5flash24flash_fwd_splitkv_kernelI23Flash_fwd_kernel_traitsILi64ELi64ELi256ELi4ELb0ELb0EN7cutlass6half_tE19Flash_kernel_traitsILi64ELi64ELi256ELi4ES3_EELb0ELb1ELb0ELb0ELb1ELb1ELb0ELb0EEEvNS_16Flash_fwd_paramsE$_ZN5flash30compute_attn_1rowblock_splitkvI23Flash_fwd_kernel_traitsILi64ELi64ELi256ELi4ELb0ELb0EN7cutlass6half_tE19Flash_kernel_traitsILi64ELi64ELi256ELi4ES3_EELb0ELb1ELb0ELb0ELb1ELb1ELb0ELb0ENS_16Flash_fwd_paramsEEEvRKT8_iiiii)
        /*0b54*/ 	.word	0x00000068


	//----- nvinfo : EIATTR_FRAME_SIZE
	.align		4
.L_494:
        /*0b58*/ 	.byte	0x04, 0x11
        /*0b5a*/ 	.short	(.L_496 - .L_495)
	.align		4
.L_495:
        /*0b5c*/ 	.word	index@(_ZN5flash24flash_fwd_splitkv_kernelI23Flash_fwd_kernel_traitsILi64ELi64ELi256ELi4ELb0ELb0EN7cutlass6half_tE19Flash_kernel_traitsILi64ELi64ELi256ELi4ES3_EELb0ELb1ELb0ELb0ELb1ELb1ELb0ELb0EEEvNS_16Flash_fwd_paramsE)
        /*0b60*/ 	.word	0x00000068


	//----- nvinfo : EIATTR_REGCOUNT
	.align		4
.L_496:
        /*0b64*/ 	.byte	0x04, 0x2f
        /*0b66*/ 	.short	(.L_498 - .L_497)
	.align		4
.L_497:
        /*0b68*/ 	.word	index@(_ZN5flash24flash_fwd_splitkv_kernelI23Flash_fwd_kernel_traitsILi64ELi64ELi256ELi4ELb0ELb0EN7cutlass6half_tE19Flash_kernel_traitsILi64ELi64ELi256ELi4ES3_EELb0ELb1ELb0ELb0ELb1ELb0ELb0ELb0EEEvNS_16Flash_fwd_paramsE)
        /*0b6c*/ 	.word	0x000000ff


	//----- nvinfo : EIATTR_FRAME_SIZE
	.align		4
.L_498:
        /*0b70*/ 	.byte	0x04, 0x11
        /*0b72*/ 	.short	(.L_500 - .L_499)
	.align		4
.L_499:
        /*0b74*/ 	.word	index@($_ZN5flash24flash_fwd_splitkv_kernelI23Flash_fwd_kernel_traitsILi64ELi64ELi256ELi4ELb0ELb0EN7cutlass6half_tE19Flash_kernel_traitsILi64ELi64ELi256ELi4ES3_EELb0ELb1ELb0ELb0ELb1ELb0ELb0ELb0EEEvNS_16Flash_fwd_paramsE$_ZN5flash30compute_attn_1rowblock_splitkvI23Flash_fwd_kernel_traitsILi64ELi64ELi256ELi4ELb0ELb0EN7cutlass6half_tE19Flash_kernel_traitsILi64ELi64ELi256ELi4ES3_EELb0ELb1ELb0ELb0ELb1ELb0ELb0ELb0ENS_16Flash_fwd_paramsEEEvRKT8_iiiii)
        /*0b78*/ 	.word	0x00000058


	//----- nvinfo : EIATTR_FRAME_SIZE
	.align		4
.L_500:
        /*0b7c*/ 	.byte	0x04, 0x11
        /*0b7e*/ 	.short	(.L_502 - .L_501)
	.align		4
.L_501:
        /*0b80*/ 	.word	index@(_ZN5flash24flash_fwd_splitkv_kernelI23Flash_fwd_kernel_traitsILi64ELi64ELi256ELi4ELb0ELb0EN7cutlass6half_tE19Flash_kernel_traitsILi64ELi64ELi256ELi4ES3_EELb0ELb1ELb0ELb0ELb1ELb0ELb0ELb0EEEvNS_16Flash_fwd_paramsE)
        /*0b84*/ 	.word	0x00000058


	//----- nvinfo : EIATTR_REGCOUNT
	.align		4
.L_502:
        /*0b88*/ 	.byte	0x04, 0x2f
        /*0b8a*/ 	.short	(.L_504 - .L_503)
	.align		4
.L_503:
        /*0b8c*/ 	.word	index@(_ZN5flash24flash_fwd_splitkv_kernelI23Flash_fwd_kernel_traitsILi64ELi64ELi256ELi4ELb0ELb0EN7cutlass6half_tE19Flash_kernel_traitsILi64ELi64ELi256ELi4ES3_EELb0ELb0ELb1ELb0ELb0ELb1ELb1ELb1EEEvNS_16Flash_fwd_paramsE)
        /*0b90*/ 	.word	0x000000ff


	//----- nvinfo : EIATTR_FRAME_SIZE
	.align		4
.L_504:
        /*0b94*/ 	.byte	0x04, 0x11
        /*0b96*/ 	.short	(.L_506 - .L_505)
	.align		4
.L_505:
        /*0b98*/ 	.word	index@($_ZN5flash24flash_fwd_splitkv_kernelI23Flash_fwd_kernel_traitsILi64ELi64ELi256ELi4ELb0ELb0EN7cutlass6half_tE19Flash_kernel_traitsILi64ELi64ELi256ELi4ES3_EELb0ELb0ELb1ELb0ELb0ELb1ELb1ELb1EEEvNS_16Flash_fwd_paramsE$_ZN5flash30compute_attn_1rowblock_splitkvI23Flash_fwd_kernel_traitsILi64ELi64ELi256ELi4ELb0ELb0EN7cutlass6half_tE19Flash_kernel_traitsILi64ELi64ELi256ELi4ES3_EELb0ELb0ELb1ELb0ELb0ELb1ELb1ELb1ENS_16Flash_fwd_paramsEEEvRKT8_iiiii)
        /*0b9c*/ 	.word	0x00000020


	//----- nvinfo : EIATTR_FRAME_SIZE
	.align		4
.L_506:
        /*0ba0*/ 	.byte	0x04, 0x11
        /*0ba2*/ 	.short	(.L_508 - .L_507)
	.align		4
.L_507:
        /*0ba4*/ 	.word	index@(_ZN5flash24flash_fwd_splitkv_kernelI23Flash_fwd_kernel_traitsILi64ELi64ELi256ELi4ELb0ELb0EN7cutlass6half_tE19Flash_kernel_traitsILi64ELi64ELi256ELi4ES3_EELb0ELb0ELb1ELb0ELb0ELb1ELb1ELb1EEEvNS_16Flash_fwd_paramsE)
        /*0ba8*/ 	.word	0x00000020


	//----- nvinfo : EIATTR_REGCOUNT
	.align		4
.L_508:
        /*0bac*/ 	.byte	0x04, 0x2f
        /*0bae*/ 	.short	(.L_510 - .L_509)
	.align		4
.L_509:
        /*0bb0*/ 	.word	index@(_ZN5flash24flash_fwd_splitkv_kernelI23Flash_fwd_kernel_traitsILi64ELi64ELi256ELi4ELb0ELb0EN7cutlass6half_tE19Flash_kernel_traitsILi64ELi64ELi256ELi4ES3_EELb0ELb0ELb1ELb0ELb0ELb0ELb1ELb1EEEvNS_16Flash_fwd_paramsE)
        /*0bb4*/ 	.word	0x000000ff


	//----- nvinfo : EIATTR_FRAME_SIZE
	.align		4
.L_510:
        /*0bb8*/ 	.byte	0x04, 0x11
        /*0bba*/ 	.short	(.L_512 - .L_511)
	.align		4
.L_511:
        /*0bbc*/ 	.word	index@($_ZN5flash24flash_fwd_splitkv_kernelI23Flash_fwd_kernel_traitsILi64ELi64ELi256ELi4ELb0ELb0EN7cutlass6half_tE19Flash_kernel_traitsILi64ELi64ELi256ELi4ES3_EELb0ELb0ELb1ELb0ELb0ELb0ELb1ELb1EEEvNS_16Flash_fwd_paramsE$_ZN5flash30compute_attn_1rowblock_splitkvI23Flash_fwd_kernel_traitsILi64ELi64ELi256ELi4ELb0ELb0EN7cutlass6half_tE19Flash_kernel_traitsILi64ELi64ELi256ELi4ES3_EELb0ELb0ELb1ELb0ELb0ELb0ELb1ELb1ENS_16Flash_fwd_paramsEEEvRKT8_iiiii)
        /*0bc0*/ 	.word	0x00000108


	//----- nvinfo : EIATTR_FRAME_SIZE
	.align		4
.L_512:
        /*0bc4*/ 	.byte	0x04, 0x11
        /*0bc6*/ 	.short	(.L_514 - .L_513)
	.align		4
.L_513:
        /*0bc8*/ 	.word	index@(_ZN5flash24flash_fwd_splitkv_kernelI23Flash_fwd_kernel_traitsILi64ELi64ELi256ELi4ELb0ELb0EN7cutlass6half_tE19Flash_kernel_traitsILi64ELi64ELi256ELi4ES3_EELb0ELb0ELb1ELb0ELb0ELb0ELb1ELb1EEEvNS_16Flash_fwd_paramsE)
        /*0bcc*/ 	.word	0x00000108


	//----- nvinfo : EIATTR_REGCOUNT
	.align		4
.L_514:
        /*0bd0*/ 	.byte	0x04, 0x2f
        /*0bd2*/ 	.short	(.L_516 - .L_515)
	.align		4
.L_515:
        /*0bd4*/ 	.word	index@(_ZN5flash24flash_fwd_splitkv_kernelI23Flash_fwd_kernel_traitsILi64ELi64ELi256ELi4ELb0ELb0EN7cutlass6half_tE19Flash_kernel_traitsILi64ELi64ELi256ELi4ES3_EELb0ELb0ELb0ELb0ELb1ELb1ELb1ELb1EEEvNS_16Flash_fwd_paramsE)
        /*0bd8*/ 	.word	0x000000ff


	//----- nvinfo : EIATTR_FRAME_SIZE
	.align		4
.L_516:
        /*0bdc*/ 	.byte	0x04, 0x11
        /*0bde*/ 	.short	(.L_518 - .L_517)
	.align		4
.L_517:
        /*0be0*/ 	.word	index@($_ZN5flash24flash_fwd_splitkv_kernelI23Flash_fwd_kernel_traitsILi64ELi64ELi256ELi4ELb0ELb0EN7cutlass6half_tE19Flash_kernel_traitsILi64ELi64ELi256ELi4ES3_EELb0ELb0ELb0ELb0ELb1ELb1ELb1ELb1EEEvNS_16Flash_fwd_paramsE$_ZN5flash30compute_attn_1rowblock_splitkvI23Flash_fwd_kernel_traitsILi64ELi64ELi256ELi4ELb0ELb0EN7cutlass6half_tE19Flash_kernel_traitsILi64ELi64ELi256ELi4ES3_EELb0ELb0ELb0ELb0ELb1ELb1ELb1ELb1ENS_16Flash_fwd_paramsEEEvRKT8_iiiii)
        /*0be4*/ 	.word	0x00000040


	//----- nvinfo : EIATTR_FRAME_SIZE
	.align		4
.L_518:
        /*0be8*/ 	.byte	0x04, 0x11
        /*0bea*/ 	.short	(.L_520 - .L_519)
	.align		4
.L_519:
        /*0bec*/ 	.word	index@(_ZN5flash24flash_fwd_splitkv_kernelI23Flash_fwd_kernel_traitsILi64ELi64ELi256ELi4ELb0ELb0EN7cutlass6half_tE19Flash_kernel_traitsILi64ELi64ELi256ELi4ES3_EELb0ELb0ELb0ELb0ELb1ELb1ELb1ELb1EEEvNS_16Flash_fwd_paramsE)
        /*0bf0*/ 	.word	0x00000040


	//----- nvinfo : EIATTR_REGCOUNT
	.align		4
.L_520:
        /*0bf4*/ 	.byte	0x04, 0x2f
        /*0bf6*/ 	.short	(.L_522 - .L_521)
	.align		4
.L_521:
        /*0bf8*/ 	.word	index@(_ZN5flash24flash_fwd_splitkv_kernelI23Flash_fwd_kernel_traitsILi64ELi64ELi256ELi4ELb0ELb0EN7cutlass6half_tE19Flash_kernel_traitsILi64ELi64ELi256ELi4ES3_EELb0ELb0ELb0ELb0ELb1ELb0ELb1ELb1EEEvNS_16Flash_fwd_paramsE)
        /*0bfc*/ 	.word	0x000000fd


	//----- nvinfo : EIATTR_FRAME_SIZE
	.align		4
.L_522:
        /*0c00*/ 	.byte	0x04, 0x11
        /*0c02*/ 	.short	(.L_524 - .L_523)
	.align		4
.L_523:
        /*0c04*/ 	.word	index@($_ZN5flash24flash_fwd_splitkv_kernelI23Flash_fwd_kernel_traitsILi64ELi64ELi256ELi4ELb0ELb0EN7cutlass6half_tE19Flash_kernel_traitsILi64ELi64ELi256ELi4ES3_EELb0ELb0ELb0ELb0ELb1ELb0ELb1ELb1EEEvNS_16Flash_fwd_paramsE$_ZN5flash30compute_attn_1rowblock_splitkvI23Flash_fwd_kernel_traitsILi64ELi64ELi256ELi4ELb0ELb0EN7cutlass6half_tE19Flash_kernel_traitsILi64ELi64ELi256ELi4ES3_EELb0ELb0ELb0ELb0ELb1ELb0ELb1ELb1ENS_16Flash_fwd_paramsEEEvRKT8_iiiii)
        /*0c08*/ 	.word	0x00000000


	//----- nvinfo : EIATTR_FRAME_SIZE
	.align		4
.L_524:
        /*0c0c*/ 	.byte	0x04, 0x11
        /*0c0e*/ 	.short	(.L_526 - .L_525)
	.align		4
.L_525:
        /*0c10*/ 	.word	index@(_ZN5flash24flash_fwd_splitkv_kernelI23Flash_fwd_kernel_traitsILi64ELi64ELi256ELi4ELb0ELb0EN7cutlass6half_tE19Flash_kernel_traitsILi64ELi64ELi256ELi4ES3_EELb0ELb0ELb0ELb0ELb1ELb0ELb1ELb1EEEvNS_16Flash_fwd_paramsE)
        /*0c14*/ 	.word	0x00000000


	//----- nvinfo : EIATTR_REGCOUNT
	.align		4
.L_526:
        /*0c18*/ 	.byte	0x04, 0x2f
        /*0c1a*/ 	.short	(.L_528 - .L_527)
	.align		4
.L_527:
        /*0c1c*/ 	.word	index@(_ZN5flash24flash_fwd_splitkv_kernelI23Flash_fwd_kernel_traitsILi64ELi64ELi256ELi4ELb0ELb0EN7cutlass6half_tE19Flash_kernel_traitsILi64ELi64ELi256ELi4ES3_EELb0ELb0ELb1ELb0ELb0ELb1ELb1ELb0EEEvNS_16Flash_fwd_paramsE)
        /*0c20*/ 	.word	0x000000ff


	//----- nvinfo : EIATTR_FRAME_SIZE
	.align		4
.L_528:
        /*0c24*/ 	.byte	0x04, 0x11
        /*0c26*/ 	.short	(.L_530 - .L_529)
	.align		4
.L_529:
        /*0c28*/ 	.word	index@($_ZN5flash24flash_fwd_splitkv_kernelI23Flash_fwd_kernel_traitsILi64ELi64ELi256ELi4ELb0ELb0EN7cutlass6half_tE19Flash_kernel_traitsILi64ELi64ELi256ELi4ES3_EELb0ELb0ELb1ELb0ELb0ELb1ELb1ELb0EEEvNS_16Flash_fwd_paramsE$_ZN5flash30compute_attn_1rowblock_splitkvI23Flash_fwd_kernel_traitsILi64ELi64ELi256ELi4ELb0ELb0EN7cutlass6half_tE19Flash_kernel_traitsILi64ELi64ELi256ELi4ES3_EELb0ELb0ELb1ELb0ELb0ELb1ELb1ELb0ENS_16Flash_fwd_paramsEEEvRKT8_iiiii)
        /*0c2c*/ 	.word	0x00000028


	//----- nvinfo : EIATTR_FRAME_SIZE
	.align		4
.L_530:
        /*0c30*/ 	.byte	0x04, 0x11
        /*0c32*/ 	.short	(.L_532 - .L_531)
	.align		4
.L_531:
        /*0c34*/ 	.word	index@(_ZN5flash24flash_fwd_splitkv_kernelI23Flash_fwd_kernel_traitsILi64ELi64ELi256ELi4ELb0ELb0EN7cutlass6half_tE19Flash_kernel_traitsILi64ELi64ELi256ELi4ES3_EELb0ELb0ELb1ELb0ELb0ELb1ELb1ELb0EEEvNS_16Flash_fwd_paramsE)
        /*0c38*/ 	.word	0x00000028


	//----- nvinfo : EIATTR_REGCOUNT
	.align		4
.L_532:
        /*0c3c*/ 	.byte	0x04, 0x2f
        /*0c3e*/ 	.short	(.L_534 - .L_533)
	.align		4
.L_533:
        /*0c40*/ 	.word	index@(_ZN5flash24flash_fwd_splitkv_kernelI23Flash_fwd_kernel_traitsILi64ELi64ELi256ELi4ELb0ELb0EN7cutlass6half_tE19Flash_kernel_traitsILi64ELi64ELi256ELi4ES3_EELb0ELb0ELb1ELb0ELb0ELb0ELb1ELb0EEEvNS_16Flash_fwd_paramsE)
        /*0c44*/ 	.word	0x000000ff


	//----- nvinfo : EIATTR_FRAME_SIZE
	.align		4
.L_534:
        /*0c48*/ 	.byte	0x04, 0x11
        /*0c4a*/ 	.short	(.L_536 - .L_535)
	.align		4
.L_535:
        /*0c4c*/ 	.word	index@($_ZN5flash24flash_fwd_splitkv_kernelI23Flash_fwd_kernel_traitsILi64ELi64ELi256ELi4ELb0ELb0EN7cutlass6half_tE19Flash_kernel_traitsILi64ELi64ELi256ELi4ES3_EELb0ELb0ELb1ELb0ELb0ELb0ELb1ELb0EEEvNS_16Flash_fwd_paramsE$_ZN5flash30compute_attn_1rowblock_splitkvI23Flash_fwd_kernel_traitsILi64ELi64ELi256ELi4ELb0ELb0EN7cutlass6half_tE19Flash_kernel_traitsILi64ELi64ELi256ELi4ES3_EELb0ELb0ELb1ELb0ELb0ELb0ELb1ELb0ENS_16Flash_fwd_paramsEEEvRKT8_iiiii)
        /*0c50*/ 	.word	0x00000010


	//----- nvinfo : EIATTR_FRAME_SIZE
	.align		4
.L_536:
        /*0c54*/ 	.byte	0x04, 0x11
        /*0c56*/ 	.short	(.L_538 - .L_537)
	.align		4
.L_537:
        /*0c58*/ 	.word	index@(_ZN5flash24flash_fwd_splitkv_kernelI23Flash_fwd_kernel_traitsILi64ELi64ELi256ELi4ELb0ELb0EN7cutlass6half_tE19Flash_kernel_traitsILi64ELi64ELi256ELi4ES3_EELb0ELb0ELb1ELb0ELb0ELb0ELb1ELb0EEEvNS_16Flash_fwd_paramsE)
        /*0c5c*/ 	.word	0x00000010


	//----- nvinfo : EIATTR_REGCOUNT
	.align		4
.L_538:
        /*0c60*/ 	.byte	0x04, 0x2f
        /*0c62*/ 	.short	(.L_540 - .L_539)
	.align		4
.L_539:
        /*0c64*/ 	.word	index@(_ZN5flash24flash_fwd_splitkv_kernelI23Flash_fwd_kernel_traitsILi64ELi64ELi256ELi4ELb0ELb0EN7cutlass6half_tE19Flash_kernel_traitsILi64ELi64ELi256ELi4ES3_EELb0ELb0ELb0ELb1ELb1ELb1ELb1ELb0EEEvNS_16Flash_fwd_paramsE)
        /*0c68*/ 	.word	0x000000ff


	//----- nvinfo : EIATTR_FRAME_SIZE
	.align		4
.L_540:
        /*0c6c*/ 	.byte	0x04, 0x11
        /*0c6e*/ 	.short	(.L_542 - .L_541)
	.align		4
.L_541:
        /*0c70*/ 	.word	index@($_ZN5flash24flash_fwd_splitkv_kernelI23Flash_fwd_kernel_traitsILi64ELi64ELi256ELi4ELb0ELb0EN7cutlass6half_tE19Flash_kernel_traitsILi64ELi64ELi256ELi4ES3_EELb0ELb0ELb0ELb1ELb1ELb1ELb1ELb0EEEvNS_16Flash_fwd_paramsE$_ZN5flash30compute_attn_1rowblock_splitkvI23Flash_fwd_kernel_traitsILi64ELi64ELi256ELi4ELb0ELb0EN7cutlass6half_tE19Flash_kernel_traitsILi64ELi64ELi256ELi4ES3_EELb0ELb0ELb0ELb1ELb1ELb1ELb1ELb0ENS_16Flash_fwd_paramsEEEvRKT8_iiiii)
        /*0c74*/ 	.word	0x00000048


	//----- nvinfo : EIATTR_FRAME_SIZE
	.align		4
.L_542:
        /*0c78*/ 	.byte	0x04, 0x11
        /*0c7a*/ 	.short	(.L_544 - .L_543)
	.align		4
.L_543:
        /*0c7c*/ 	.word	index@(_ZN5flash24flash_fwd_splitkv_kernelI23Flash_fwd_kernel_traitsILi64ELi64ELi256ELi4ELb0ELb0EN7cutlass6half_tE19Flash_kernel_traitsILi64ELi64ELi256ELi4ES3_EELb0ELb0ELb0ELb1ELb1ELb1ELb1ELb0EEEvNS_16Flash_fwd_paramsE)
        /*0c80*/ 	.word	0x00000048


	//----- nvinfo : EIATTR_REGCOUNT
	.align		4
.L_544:
        /*0c84*/ 	.byte	0x04, 0x2f
        /*0c86*/ 	.short	(.L_546 - .L_545)
	.align		4
.L_545:
        /*0c88*/ 	.word	index@(_ZN5flash24flash_fwd_splitkv_kernelI23Flash_fwd_kernel_traitsILi64ELi64ELi256ELi4ELb0ELb0EN7cutlass6half_tE19Flash_kernel_traitsILi64ELi64ELi256ELi4ES3_EELb0ELb0ELb0ELb1ELb1ELb0ELb1ELb0EEEvNS_16Flash_fwd_paramsE)
        /*0c8c*/ 	.word	0x000000ff


	//----- nvinfo : EIATTR_FRAME_SIZE
	.align		4
.L_546:
        /*0c90*/ 	.byte	0x04, 0x11
        /*0c92*/ 	.short	(.L_548 - .L_547)
	.align		4
.L_547:
        /*0c94*/ 	.word	index@($_ZN5flash24flash_fwd_splitkv_kernelI23Flash_fwd_kernel_traitsILi64ELi64ELi256ELi4ELb0ELb0EN7cutlass6half_tE19Flash_kernel_traitsILi64ELi64ELi256ELi4ES3_EELb0ELb0ELb0ELb1ELb1ELb0ELb1ELb0EEEvNS_16Flash_fwd_paramsE$_ZN5flash30compute_attn_1rowblock_splitkvI23Flash_fwd_kernel_traitsILi64ELi64ELi256ELi4ELb0ELb0EN7cutlass6half_tE19Flash_kernel_traitsILi64ELi64ELi256ELi4ES3_EELb0ELb0ELb0ELb1ELb1ELb0ELb1ELb0ENS_16Flash_fwd_paramsEEEvRKT8_iiiii)
        /*0c98*/ 	.word	0x00000008


	//----- nvinfo : EIATTR_FRAME_SIZE
	.align		4
.L_548:
        /*0c9c*/ 	.byte	0x04, 0x11
        /*0c9e*/ 	.short	(.L_550 - .L_549)
	.align		4
.L_549:
        /*0ca0*/ 	.word	index@(_ZN5flash24flash_fwd_splitkv_kernelI23Flash_fwd_kernel_traitsILi64ELi64ELi256ELi4ELb0ELb0EN7cutlass6half_tE19Flash_kernel_traitsILi64ELi64ELi256ELi4ES3_EELb0ELb0ELb0ELb1ELb1ELb0ELb1ELb0EEEvNS_16Flash_fwd_paramsE)
        /*0ca4*/ 	.word	0x00000008


	//----- nvinfo : EIATTR_REGCOUNT
	.align		4
.L_550:
        /*0ca8*/ 	.byte	0x04, 0x2f
        /*0caa*/ 	.short	(.L_552 - .L_551)
	.align		4
.L_551:
        /*0cac*/ 	.word	index@(_ZN5flash24flash_fwd_splitkv_kernelI23Flash_fwd_kernel_traitsILi64ELi64ELi256ELi4ELb0ELb0EN7cutlass6half_tE19Flash_kernel_traitsILi64ELi64ELi256ELi4ES3_EELb0ELb0ELb1ELb0ELb0ELb1ELb0ELb1EEEvNS_16Flash_fwd_paramsE)
        /*0cb0*/ 	.word	0x000000ff


	//----- nvinfo : EIATTR_FRAME_SIZE
	.align		4
.L_552:
        /*0cb4*/ 	.byte	0x04, 0x11
        /*0cb6*/ 	.short	(.L_554 - .L_553)
	.align		4
.L_553:
        /*0cb8*/ 	.word	index@($_ZN5flash24flash_fwd_splitkv_kernelI23Flash_fwd_kernel_traitsILi64ELi64ELi256ELi4ELb0ELb0EN7cutlass6half_tE19Flash_kernel_traitsILi64ELi64ELi256ELi4ES3_EELb0ELb0ELb1ELb0ELb0ELb1ELb0ELb1EEEvNS_16Flash_fwd_paramsE$_ZN5flash30compute_attn_1rowblock_splitkvI23Flash_fwd_kernel_traitsILi64ELi64ELi256ELi4ELb0ELb0EN7cutlass6half_tE19Flash_kernel_traitsILi64ELi64ELi256ELi4ES3_EELb0ELb0ELb1ELb0ELb0ELb1ELb0ELb1ENS_16Flash_fwd_paramsEEEvRKT8_iiiii)
        /*0cbc*/ 	.word	0x00000028


	//----- nvinfo : EIATTR_FRAME_SIZE
	.align		4
.L_554:
        /*0cc0*/ 	.byte	0x04, 0x11
        /*0cc2*/ 	.short	(.L_556 - .L_555)
	.align		4
.L_555:
        /*0cc4*/ 	.word	index@(_ZN5flash24flash_fwd_splitkv_kernelI23Flash_fwd_kernel_traitsILi64ELi64ELi256ELi4ELb0ELb0EN7cutlass6half_tE19Flash_kernel_traitsILi64ELi64ELi256ELi4ES3_EELb0ELb0ELb1ELb0ELb0ELb1ELb0ELb1EEEvNS_16Flash_fwd_paramsE)
        /*0cc8*/ 	.word	0x00000028


	//----- nvinfo : EIATTR_REGCOUNT
	.align		4
.L_556:
        /*0ccc*/ 	.byte	0x04, 0x2f
        /*0cce*/ 	.short	(.L_558 - .L_557)
	.align		4
.L_557:
        /*0cd0*/ 	.word	index@(_ZN5flash24flash_fwd_splitkv_kernelI23Flash_fwd_kernel_traitsILi64ELi64ELi256ELi4ELb0ELb0EN7cutlass6half_tE19Flash_kernel_traitsILi64ELi64ELi256ELi4ES3_EELb0ELb0ELb1ELb0ELb0ELb0ELb0ELb1EEEvNS_16Flash_fwd_paramsE)
        /*0cd4*/ 	.word	0x000000ff


	//----- nvinfo : EIATTR_FRAME_SIZE
	.align		4
.L_558:
        /*0cd8*/ 	.byte	0x04, 0x11
        /*0cda*/ 	.short	(.L_560 - .L_559)
	.align		4
.L_559:
        /*0cdc*/ 	.word	index@($_ZN5flash24flash_fwd_splitkv_kernelI23Flash_fwd_kernel_traitsILi64ELi64ELi256ELi4ELb0ELb0EN7cutlass6half_tE19Flash_kernel_traitsILi64ELi64ELi256ELi4ES3_EELb0ELb0ELb1ELb0ELb0ELb0ELb0ELb1EEEvNS_16Flash_fwd_paramsE$_ZN5flash30compute_attn_1rowblock_splitkvI23Flash_fwd_kernel_traitsILi64ELi64ELi256ELi4ELb0ELb0EN7cutlass6half_tE19Flash_kernel_traitsILi64ELi64ELi256ELi4ES3_EELb0ELb0ELb1ELb0ELb0ELb0ELb0ELb1ENS_16Flash_fwd_paramsEEEvRKT8_iiiii)
        /*0ce0*/ 	.word	0x00000100


	//----- nvinfo : EIATTR_FRAME_SIZE
	.align		4
.L_560:
        /*0ce4*/ 	.byte	0x04, 0x11
        /*0ce6*/ 	.short	(.L_562 - .L_561)
	.align		4
.L_561:
        /*0ce8*/ 	.word	index@(_ZN5flash24flash_fwd_splitkv_kernelI23Flash_fwd_kernel_traitsILi64ELi64ELi256ELi4ELb0ELb0EN7cutlass6half_tE19Flash_kernel_traitsILi64ELi64ELi256ELi4ES3_EELb0ELb0ELb1ELb0ELb0ELb0ELb0ELb1EEEvNS_16Flash_fwd_paramsE)
        /*0cec*/ 	.word	0x00000100


	//----- nvinfo : EIATTR_REGCOUNT
	.align		4
.L_562:
        /*0cf0*/ 	.byte	0x04, 0x2f
        /*0cf2*/ 	.short	(.L_564 - .L_563)
	.align		4
.L_563:
        /*0cf4*/ 	.word	index@(_ZN5flash24flash_fwd_splitkv_kernelI23Flash_fwd_kernel_traitsILi64ELi64ELi256ELi4ELb0ELb0EN7cutlass6half_tE19Flash_kernel_traitsILi64ELi64ELi256ELi4ES3_EELb0ELb0ELb0ELb0ELb1ELb1ELb0ELb1EEEvNS_16Flash_fwd_paramsE)
        /*0cf8*/ 	.word	0x000000ff


	//----- nvinfo : EIATTR_FRAME_SIZE
	.align		4
.L_564:
        /*0cfc*/ 	.byte	0x04, 0x11
        /*0cfe*/ 	.short	(.L_566 - .L_565)
	.align		4
.L_565:
        /*0d00*/ 	.word	index@($_ZN5flash24flash_fwd_splitkv_kernelI23Flash_fwd_kernel_traitsILi64ELi64ELi256ELi4ELb0ELb0EN7cutlass6half_tE19Flash_kernel_traitsILi64ELi64ELi256ELi4ES3_EELb0ELb0ELb0ELb0ELb1ELb1ELb0ELb1EEEvNS_16Flash_fwd_paramsE$_ZN5flash30compute_attn_1rowblock_splitkvI23Flash_fwd_kernel_traitsILi64ELi64ELi256ELi4ELb0ELb0EN7cutlass6half_tE19Flash_kernel_traitsILi64ELi64ELi256ELi4ES3_EELb0ELb0ELb0ELb0ELb1ELb1ELb0ELb1ENS_16Flash_fwd_paramsEEEvRKT8_iiiii)
        /*0d04*/ 	.word	0x00000048


	//----- nvinfo : EIATTR_FRAME_SIZE
	.align		4
.L_566:
        /*0d08*/ 	.byte	0x04, 0x11
        /*0d0a*/ 	.short	(.L_568 - .L_567)
	.align		4
.L_567:
        /*0d0c*/ 	.word	index@(_ZN5flash24flash_fwd_splitkv_kernelI23Flash_fwd_kernel_traitsILi64ELi64ELi256ELi4ELb0ELb0EN7cutlass6half_tE19Flash_kernel_traitsILi64ELi64ELi256ELi4ES3_EELb0ELb0ELb0ELb0ELb1ELb1ELb0ELb1EEEvNS_16Flash_fwd_paramsE)
        /*0d10*/ 	.word	0x00000048


	//----- nvinfo : EIATTR_REGCOUNT
	.align		4
.L_568:
        /*0d14*/ 	.byte	0x04, 0x2f
        /*0d16*/ 	.short	(.L_570 - .L_569)
	.align		4
.L_569:
        /*0d18*/ 	.word	index@(_ZN5flash24flash_fwd_splitkv_kernelI23Flash_fwd_kernel_traitsILi64ELi64ELi256ELi4ELb0ELb0EN7cutlass6half_tE19Flash_kernel_traitsILi64ELi64ELi256ELi4ES3_EELb0ELb0ELb0ELb0ELb1ELb0ELb0ELb1EEEvNS_16Flash_fwd_paramsE)
        /*0d1c*/ 	.word	0x000000ff


	//----- nvinfo : EIATTR_FRAME_SIZE
	.align		4
.L_570:
        /*0d20*/ 	.byte	0x04, 0x11
        /*0d22*/ 	.short	(.L_572 - .L_571)
	.align		4
.L_571:
        /*0d24*/ 	.word	index@($_ZN5flash24flash_fwd_splitkv_kernelI23Flash_fwd_kernel_traitsILi64ELi64ELi256ELi4ELb0ELb0EN7cutlass6half_tE19Flash_kernel_traitsILi64ELi64ELi256ELi4ES3_EELb0ELb0ELb0ELb0ELb1ELb0ELb0ELb1EEEvNS_16Flash_fwd_paramsE$_ZN5flash30compute_attn_1rowblock_splitkvI23Flash_fwd_kernel_traitsILi64ELi64ELi256ELi4ELb0ELb0EN7cutlass6half_tE19Flash_kernel_traitsILi64ELi64ELi256ELi4ES3_EELb0ELb0ELb0ELb0ELb1ELb0ELb0ELb1ENS_16Flash_fwd_paramsEEEvRKT8_iiiii)
        /*0d28*/ 	.word	0x00000008


	//----- nvinfo : EIATTR_FRAME_SIZE
	.align		4
.L_572:
        /*0d2c*/ 	.byte	0x04, 0x11
        /*0d2e*/ 	.short	(.L_574 - .L_573)
	.align		4
.L_573:
        /*0d30*/ 	.word	index@(_ZN5flash24flash_fwd_splitkv_kernelI23Flash_fwd_kernel_traitsILi64ELi64ELi256ELi4ELb0ELb0EN7cutlass6half_tE19Flash_kernel_traitsILi64ELi64ELi256ELi4ES3_EELb0ELb0ELb0ELb0ELb1ELb0ELb0ELb1EEEvNS_16Flash_fwd_paramsE)
        /*0d34*/ 	.word	0x00000008


	//----- nvinfo : EIATTR_REGCOUNT
	.align		4
.L_574:
        /*0d38*/ 	.byte	0x04, 0x2f
        /*0d3a*/ 	.short	(.L_576 - .L_575)
	.align		4
.L_575:
        /*0d3c*/ 	.word	index@(_ZN5flash24flash_fwd_splitkv_kernelI23Flash_fwd_kernel_traitsILi64ELi64ELi256ELi4ELb0ELb0EN7cutlass6half_tE19Flash_kernel_traitsILi64ELi64ELi256ELi4ES3_EELb0ELb0ELb1ELb0ELb0ELb1ELb0ELb0EEEvNS_16Flash_fwd_paramsE)
        /*0d40*/ 	.word	0x000000ff


	//----- nvinfo : EIATTR_FRAME_SIZE
	.align		4
.L_576:
        /*0d44*/ 	.byte	0x04, 0x11
        /*0d46*/ 	.short	(.L_578 - .L_577)
	.align		4
.L_577:
        /*0d48*/ 	.word	index@($_ZN5flash24flash_fwd_splitkv_kernelI23Flash_fwd_kernel_traitsILi64ELi64ELi256ELi4ELb0ELb0EN7cutlass6half_tE19Flash_kernel_traitsILi64ELi64ELi256ELi4ES3_EELb0ELb0ELb1ELb0ELb0ELb1ELb0ELb0EEEvNS_16Flash_fwd_paramsE$_ZN5flash30compute_attn_1rowblock_splitkvI23Flash_fwd_kernel_traitsILi64ELi64ELi256ELi4ELb0ELb0EN7cutlass6half_tE19Flash_kernel_traitsILi64ELi64ELi256ELi4ES3_EELb0ELb0ELb1ELb0ELb0ELb1ELb0ELb0ENS_16Flash_fwd_paramsEEEvRKT8_iiiii)
        /*0d4c*/ 	.word	0x00000050


	//----- nvinfo : EIATTR_FRAME_SIZE
	.align		4
.L_578:
        /*0d50*/ 	.byte	0x04, 0x11
        /*0d52*/ 	.short	(.L_580 - .L_579)
	.align		4
.L_579:
        /*0d54*/ 	.word	index@(_ZN5flash24flash_fwd_splitkv_kernelI23Flash_fwd_kernel_traitsILi64ELi64ELi256ELi4ELb0ELb0EN7cutlass6half_tE19Flash_kernel_traitsILi64ELi64ELi256ELi4ES3_EELb0ELb0ELb1ELb0ELb0ELb1ELb0ELb0EEEvNS_16Flash_fwd_paramsE)
        /*0d58*/ 	.word	0x00000050


	//----- nvinfo : EIATTR_REGCOUNT
	.align		4
.L_580:
        /*0d5c*/ 	.byte	0x04, 0x2f
        /*0d5e*/ 	.short	(.L_582 - .L_581)
	.align		4
.L_581:
        /*0d60*/ 	.word	index@(_ZN5flash24flash_fwd_splitkv_kernelI23Flash_fwd_kernel_traitsILi64ELi64ELi256ELi4ELb0ELb0EN7cutlass6half_tE19Flash_kernel_traitsILi64ELi64ELi256ELi4ES3_EELb0ELb0ELb1ELb0ELb0ELb0ELb0ELb0EEEvNS_16Flash_fwd_paramsE)
        /*0d64*/ 	.word	0x000000ff


	//----- nvinfo : EIATTR_FRAME_SIZE
	.align		4
.L_582:
        /*0d68*/ 	.byte	0x04, 0x11
        /*0d6a*/ 	.short	(.L_584 - .L_583)
	.align		4
.L_583:
        /*0d6c*/ 	.word	index@($_ZN5flash24flash_fwd_splitkv_kernelI23Flash_fwd_kernel_traitsILi64ELi64ELi256ELi4ELb0ELb0EN7cutlass6half_tE19Flash_kernel_traitsILi64ELi64ELi256ELi4ES3_EELb0ELb0ELb1ELb0ELb0ELb0ELb0ELb0EEEvNS_16Flash_fwd_paramsE$_ZN5flash30compute_attn_1rowblock_splitkvI23Flash_fwd_kernel_traitsILi64ELi64ELi256ELi4ELb0ELb0EN7cutlass6half_tE19Flash_kernel_traitsILi64ELi64ELi256ELi4ES3_EELb0ELb0ELb1ELb0ELb0ELb0ELb0ELb0ENS_16Flash_fwd_paramsEEEvRKT8_iiiii)
        /*0d70*/ 	.word	0x00000008


	//----- nvinfo : EIATTR_FRAME_SIZE
	.align		4
.L_584:
        /*0d74*/ 	.byte	0x04, 0x11
        /*0d76*/ 	.short	(.L_586 - .L_585)
	.align		4
.L_585:
        /*0d78*/ 	.word	index@(_ZN5flash24flash_fwd_splitkv_kernelI23Flash_fwd_kernel_traitsILi64ELi64ELi256ELi4ELb0ELb0EN7cutlass6half_tE19Flash_kernel_traitsILi64ELi64ELi256ELi4ES3_EELb0ELb0ELb1ELb0ELb0ELb0ELb0ELb0EEEvNS_16Flash_fwd_paramsE)
        /*0d7c*/ 	.word	0x00000008


	//----- nvinfo : EIATTR_REGCOUNT
	.align		4
.L_586:
        /*0d80*/ 	.byte	0x04, 0x2f
        /*0d82*/ 	.short	(.L_588 - .L_587)
	.align		4
.L_587:
        /*0d84*/ 	.word	index@(_ZN5flash24flash_fwd_splitkv_kernelI23Flash_fwd_kernel_traitsILi64ELi64ELi256ELi4ELb0ELb0EN7cutlass6half_tE19Flash_kernel_traitsILi64ELi64ELi256ELi4ES3_EELb0ELb0ELb0ELb1ELb1ELb1ELb0ELb0EEEvNS_16Flash_fwd_paramsE)
        /*0d88*/ 	.word	0x000000ff


	//----- nvinfo : EIATTR_FRAME_SIZE
	.align		4
.L_588:
        /*0d8c*/ 	.byte	0x04, 0x11
        /*0d8e*/ 	.short	(.L_590 - .L_589)
	.align		4
.L_589:
        /*0d90*/ 	.word	index@($_ZN5flash24flash_fwd_splitkv_kernelI23Flash_fwd_kernel_traitsILi64ELi64ELi256ELi4ELb0ELb0EN7cutlass6half_tE19Flash_kernel_traitsILi64ELi64ELi256ELi4ES3_EELb0ELb0ELb0ELb1ELb1ELb1ELb0ELb0EEEvNS_16Flash_fwd_paramsE$_ZN5flash30compute_attn_1rowblock_splitkvI23Flash_fwd_kernel_traitsILi64ELi64ELi256ELi4ELb0ELb0EN7cutlass6half_tE19Flash_kernel_traitsILi64ELi64ELi256ELi4ES3_EELb0ELb0ELb0ELb1ELb1ELb1ELb0ELb0ENS_16Flash_fwd_paramsEEEvRKT8_iiiii)
        /*0d94*/ 	.word	0x00000048


	//----- nvinfo : EIATTR_FRAME_SIZE
	.align		4
.L_590:
        /*0d98*/ 	.byte	0x04, 0x11
        /*0d9a*/ 	.short	(.L_592 - .L_591)
	.align		4
.L_591:
        /*0d9c*/ 	.word	index@(_ZN5flash24flash_fwd_splitkv_kernelI23Flash_fwd_kernel_traitsILi64ELi64ELi256ELi4ELb0ELb0EN7cutlass6half_tE19Flash_kernel_traitsILi64ELi64ELi256ELi4ES3_EELb0ELb0ELb0ELb1ELb1ELb1ELb0ELb0EEEvNS_16Flash_fwd_paramsE)
        /*0da0*/ 	.word	0x00000048


	//----- nvinfo : EIATTR_REGCOUNT
	.align		4
.L_592:
        /*0da4*/ 	.byte	0x04, 0x2f
        /*0da6*/ 	.short	(.L_594 - .L_593)
	.align		4
.L_593:
        /*0da8*/ 	.word	index@(_ZN5flash24flash_fwd_splitkv_kernelI23Flash_fwd_kernel_traitsILi64ELi64ELi256ELi4ELb0ELb0EN7cutlass6half_tE19Flash_kernel_traitsILi64ELi64ELi256ELi4ES3_EELb0ELb0ELb0ELb1ELb1ELb0ELb0ELb0EEEvNS_16Flash_fwd_paramsE)
        /*0dac*/ 	.word	0x000000ff


	//----- nvinfo : EIATTR_FRAME_SIZE
	.align		4
.L_594:
        /*0db0*/ 	.byte	0x04, 0x11
        /*0db2*/ 	.short	(.L_596 - .L_595)
	.align		4
.L_595:
        /*0db4*/ 	.word	index@($_ZN5flash24flash_fwd_splitkv_kernelI23Flash_fwd_kernel_traitsILi64ELi64ELi256ELi4ELb0ELb0EN7cutlass6half_tE19Flash_kernel_traitsILi64ELi64ELi256ELi4ES3_EELb0ELb0ELb0ELb1ELb1ELb0ELb0ELb0EEEvNS_16Flash_fwd_paramsE$_ZN5flash30compute_attn_1rowblock_splitkvI23Flash_fwd_kernel_traitsILi64ELi64ELi256ELi4ELb0ELb0EN7cutlass6half_tE19Flash_kernel_traitsILi64ELi64ELi256ELi4ES3_EELb0ELb0ELb0ELb1ELb1ELb0ELb0ELb0ENS_16Flash_fwd_paramsEEEvRKT8_iiiii)
        /*0db8*/ 	.word	0x00000008


	//----- nvinfo : EIATTR_FRAME_SIZE
	.align		4
.L_596:
        /*0dbc*/ 	.byte	0x04, 0x11
        /*0dbe*/ 	.short	(.L_598 - .L_597)
	.align		4
.L_597:
        /*0dc0*/ 	.word	index@(_ZN5flash24flash_fwd_splitkv_kernelI23Flash_fwd_kernel_traitsILi64ELi64ELi256ELi4ELb0ELb0EN7cutlass6half_tE19Flash_kernel_traitsILi64ELi64ELi256ELi4ES3_EELb0ELb0ELb0ELb1ELb1ELb0ELb0ELb0EEEvNS_16Flash_fwd_paramsE)
        /*0dc4*/ 	.word	0x00000008


	//----- nvinfo : EIATTR_REGCOUNT
	.align		4
.L_598:
        /*0dc8*/ 	.byte	0x04, 0x2f
        /*0dca*/ 	.short	(.L_600 - .L_599)
	.align		4
.L_599:
        /*0dcc*/ 	.word	index@(_ZN5flash24flash_fwd_splitkv_kernelI23Flash_fwd_kernel_traitsILi64ELi64ELi256ELi4ELb0ELb0EN7cutlass6half_tE19Flash_kernel_traitsILi64ELi64ELi256ELi4ES3_EELb0ELb1ELb0ELb0ELb0ELb1ELb1ELb1EEEvNS_16Flash_fwd_paramsE)
        /*0dd0*/ 	.word	0x000000ff


	//----- nvinfo : EIATTR_FRAME_SIZE
	.align		4
.L_600:
        /*0dd4*/ 	.byte	0x04, 0x11
        /*0dd6*/ 	.short	(.L_602 - .L_601)
	.align		4
.L_601:
        /*0dd8*/ 	.word	index@($_ZN5flash24flash_fwd_splitkv_kernelI23Flash_fwd_kernel_traitsILi64ELi64ELi256ELi4ELb0ELb0EN7cutlass6half_tE19Flash_kernel_traitsILi64ELi64ELi256ELi4ES3_EELb0ELb1ELb0ELb0ELb0ELb1ELb1ELb1EEEvNS_16Flash_fwd_paramsE$_ZN5flash30compute_attn_1rowblock_splitkvI23Flash_fwd_kernel_traitsILi64ELi64ELi256ELi4ELb0ELb0EN7cutlass6half_tE19Flash_kernel_traitsILi64ELi64ELi256ELi4ES3_EELb0ELb1ELb0ELb0ELb0ELb1ELb1ELb1ENS_16Flash_fwd_paramsEEEvRKT8_iiiii)
        /*0ddc*/ 	.word	0x00000038


	//----- nvinfo : EIATTR_FRAME_SIZE
	.align		4
.L_602:
        /*0de0*/ 	.byte	0x04, 0x11
        /*0de2*/ 	.short	(.L_604 - .L_603)
	.align		4
.L_603:
        /*0de4*/ 	.word	index@(_ZN5flash24flash_fwd_splitkv_kernelI23Flash_fwd_kernel_traitsILi64ELi64ELi256ELi4ELb0ELb0EN7cutlass6half_tE19Flash_kernel_traitsILi64ELi64ELi256ELi4ES3_EELb0ELb1ELb0ELb0ELb0ELb1ELb1ELb1EEEvNS_16Flash_fwd_paramsE)
        /*0de8*/ 	.word	0x00000038


	//----- nvinfo : EIATTR_REGCOUNT
	.align		4
.L_604:
        /*0dec*/ 	.byte	0x04, 0x2f
        /*0dee*/ 	.short	(.L_606 - .L_605)
	.align		4
.L_605:
        /*0df0*/ 	.word	index@(_ZN5flash24flash_fwd_splitkv_kernelI23Flash_fwd_kernel_traitsILi64ELi64ELi256ELi4ELb0ELb0EN7cutlass6half_tE19Flash_kernel_traitsILi64ELi64ELi256ELi4ES3_EELb0ELb1ELb0ELb0ELb0ELb0ELb1ELb1EEEvNS_16Flash_fwd_paramsE)
        /*0df4*/ 	.word	0x000000ff


	//----- nvinfo : EIATTR_FRAME_SIZE
	.align		4
.L_606:
        /*0df8*/ 	.byte	0x04, 0x11
        /*0dfa*/ 	.short	(.L_608 - .L_607)
	.align		4
.L_607:
        /*0dfc*/ 	.word	index@($_ZN5flash24flash_fwd_splitkv_kernelI23Flash_fwd_kernel_traitsILi64ELi64ELi256ELi4ELb0ELb0EN7cutlass6half_tE19Flash_kernel_traitsILi64ELi64ELi256ELi4ES3_EELb0ELb1ELb0ELb0ELb0ELb0ELb1ELb1EEEvNS_16Flash_fwd_paramsE$_ZN5flash30compute_attn_1rowblock_splitkvI23Flash_fwd_kernel_traitsILi64ELi64ELi256ELi4ELb0ELb0EN7cutlass6half_tE19Flash_kernel_traitsILi64ELi64ELi256ELi4ES3_EELb0ELb1ELb0ELb0ELb0ELb0ELb1ELb1ENS_16Flash_fwd_paramsEEEvRKT8_iiiii)
        /*0e00*/ 	.word	0x00000090


	//----- nvinfo : EIATTR_FRAME_SIZE
	.align		4
.L_608:
        /*0e04*/ 	.byte	0x04, 0x11
        /*0e06*/ 	.short	(.L_610 - .L_609)
	.align		4
.L_609:
        /*0e08*/ 	.word	index@(_ZN5flash24flash_fwd_splitkv_kernelI23Flash_fwd_kernel_traitsILi64ELi64ELi256ELi4ELb0ELb0EN7cutlass6half_tE19Flash_kernel_traitsILi64ELi64ELi256ELi4ES3_EELb0ELb1ELb0ELb0ELb0ELb0ELb1ELb1EEEvNS_16Flash_fwd_paramsE)
        /*0e0c*/ 	.word	0x00000090


	//----- nvinfo : EIATTR_REGCOUNT
	.align		4
.L_610:
        /*0e10*/ 	.byte	0x04, 0x2f
        /*0e12*/ 	.short	(.L_612 - .L_611)
	.align		4
.L_611:
        /*0e14*/ 	.word	index@(_ZN5flash24flash_fwd_splitkv_kernelI23Flash_fwd_kernel_traitsILi64ELi64ELi256ELi4ELb0ELb0EN7cutlass6half_tE19Flash_kernel_traitsILi64ELi64ELi256ELi4ES3_EELb0ELb1ELb0ELb0ELb0ELb1ELb1ELb0EEEvNS_16Flash_fwd_paramsE)
        /*0e18*/ 	.word	0x000000ff


	//----- nvinfo : EIATTR_FRAME_SIZE
	.align		4
.L_612:
        /*0e1c*/ 	.byte	0x04, 0x11
        /*0e1e*/ 	.short	(.L_614 - .L_613)
	.align		4
.L_613:
        /*0e20*/ 	.word	index@($_ZN5flash24flash_fwd_splitkv_kernelI23Flash_fwd_kernel_traitsILi64ELi64ELi256ELi4ELb0ELb0EN7cutlass6half_tE19Flash_kernel_traitsILi64ELi64ELi256ELi4ES3_EELb0ELb1ELb0ELb0ELb0ELb1ELb1ELb0EEEvNS_16Flash_fwd_paramsE$_ZN5flash30compute_attn_1rowblock_splitkvI23Flash_fwd_kernel_traitsILi64ELi64ELi256ELi4ELb0ELb0EN7cutlass6half_tE19Flash_kernel_traitsILi64ELi64ELi256ELi4ES3_EELb0ELb1ELb0ELb0ELb0ELb1ELb1ELb0ENS_16Flash_fwd_paramsEEEvRKT8_iiiii)
        /*0e24*/ 	.word	0x00000048


	//----- nvinfo : EIATTR_FRAME_SIZE
	.align		4
.L_614:
        /*0e28*/ 	.byte	0x04, 0x11
        /*0e2a*/ 	.short	(.L_616 - .L_615)
	.align		4
.L_615:
        /*0e2c*/ 	.word	index@(_ZN5flash24flash_fwd_splitkv_kernelI23Flash_fwd_kernel_traitsILi64ELi64ELi256ELi4ELb0ELb0EN7cutlass6half_tE19Flash_kernel_traitsILi64ELi64ELi256ELi4ES3_EELb0ELb1ELb0ELb0ELb0ELb1ELb1ELb0EEEvNS_16Flash_fwd_paramsE)
        /*0e30*/ 	.word	0x00000048


	//----- nvinfo : EIATTR_REGCOUNT
	.align		4
.L_616:
        /*0e34*/ 	.byte	0x04, 0x2f
        /*0e36*/ 	.short	(.L_618 - .L_617)
	.align		4
.L_617:
        /*0e38*/ 	.word	index@(_ZN5flash24flash_fwd_splitkv_kernelI23Flash_fwd_kernel_traitsILi64ELi64ELi256ELi4ELb0ELb0EN7cutlass6half_tE19Flash_kernel_traitsILi64ELi64ELi256ELi4ES3_EELb0ELb1ELb0ELb0ELb0ELb0ELb1ELb0EEEvNS_16Flash_fwd_paramsE)
        /*0e3c*/ 	.word	0x000000ff


	//----- nvinfo : EIATTR_FRAME_SIZE
	.align		4
.L_618:
        /*0e40*/ 	.byte	0x04, 0x11
        /*0e42*/ 	.short	(.L_620 - .L_619)
	.align		4
.L_619:
        /*0e44*/ 	.word	index@($_ZN5flash24flash_fwd_splitkv_kernelI23Flash_fwd_kernel_traitsILi64ELi64ELi256ELi4ELb0ELb0EN7cutlass6half_tE19Flash_kernel_traitsILi64ELi64ELi256ELi4ES3_EELb0ELb1ELb0ELb0ELb0ELb0ELb1ELb0EEEvNS_16Flash_fwd_paramsE$_ZN5flash30compute_attn_1rowblock_splitkvI23Flash_fwd_kernel_traitsILi64ELi64ELi256ELi4ELb0ELb0EN7cutlass6half_tE19Flash_kernel_traitsILi64ELi64ELi256ELi4ES3_EELb0ELb1ELb0ELb0ELb0ELb0ELb1ELb0ENS_16Flash_fwd_paramsEEEvRKT8_iiiii)
        /*0e48*/ 	.word	0x00000098


	//----- nvinfo : EIATTR_FRAME_SIZE
	.align		4
.L_620:
        /*0e4c*/ 	.byte	0x04, 0x11
        /*0e4e*/ 	.short	(.L_622 - .L_621)
	.align		4
.L_621:
        /*0e50*/ 	.word	index@(_ZN5flash24flash_fwd_splitkv_kernelI23Flash_fwd_kernel_traitsILi64ELi64ELi256ELi4ELb0ELb0EN7cutlass6half_tE19Flash_kernel_traitsILi64ELi64ELi256ELi4ES3_EELb0ELb1ELb0ELb0ELb0ELb0ELb1ELb0EEEvNS_16Flash_fwd_paramsE)
        /*0e54*/ 	.word	0x00000098


	//----- nvinfo : EIATTR_REGCOUNT
	.align		4
.L_622:
        /*0e58*/ 	.byte	0x04, 0x2f
        /*0e5a*/ 	.short	(.L_624 - .L_623)
	.align		4
.L_623:
        /*0e5c*/ 	.word	index@(_ZN5flash24flash_fwd_splitkv_kernelI23Flash_fwd_kernel_traitsILi64ELi64ELi256ELi4ELb0ELb0EN7cutlass6half_tE19Flash_kernel_traitsILi64ELi64ELi256ELi4ES3_EELb0ELb1ELb0ELb0ELb0ELb1ELb0ELb1EEEvNS_16Flash_fwd_paramsE)
        /*0e60*/ 	.word	0x000000ff


	//----- nvinfo : EIATTR_FRAME_SIZE
	.align		4
.L_624:
        /*0e64*/ 	.byte	0x04, 0x11
        /*0e66*/ 	.short	(.L_626 - .L_625)
	.align		4
.L_625:
        /*0e68*/ 	.word	index@($_ZN5flash24flash_fwd_splitkv_kernelI23Flash_fwd_kernel_traitsILi64ELi64ELi256ELi4ELb0ELb0EN7cutlass6half_tE19Flash_kernel_traitsILi64ELi64ELi256ELi4ES3_EELb0ELb1ELb0ELb0ELb0ELb1ELb0ELb1EEEvNS_16Flash_fwd_paramsE$_ZN5flash30compute_attn_1rowblock_splitkvI23Flash_fwd_kernel_traitsILi64ELi64ELi256ELi4ELb0ELb0EN7cutlass6half_tE19Flash_kernel_traitsILi64ELi64ELi256ELi4ES3_EELb0ELb1ELb0ELb0ELb0ELb1ELb0ELb1ENS_16Flash_fwd_paramsEEEvRKT8_iiiii)
        /*0e6c*/ 	.word	0x00000070


	//----- nvinfo : EIATTR_FRAME_SIZE
	.align		4
.L_626:
        /*0e70*/ 	.byte	0x04, 0x11
        /*0e72*/ 	.short	(.L_628 - .L_627)
	.align		4
.L_627:
        /*0e74*/ 	.word	index@(_ZN5flash24flash_fwd_splitkv_kernelI23Flash_fwd_kernel_traitsILi64ELi64ELi256ELi4ELb0ELb0EN7cutlass6half_tE19Flash_kernel_traitsILi64ELi64ELi256ELi4ES3_EELb0ELb1ELb0ELb0ELb0ELb1ELb0ELb1EEEvNS_16Flash_fwd_paramsE)
        /*0e78*/ 	.word	0x00000070


	//----- nvinfo : EIATTR_REGCOUNT
	.align		4
.L_628:
        /*0e7c*/ 	.byte	0x04, 0x2f
        /*0e7e*/ 	.short	(.L_630 - .L_629)
	.align		4
.L_629:
        /*0e80*/ 	.word	index@(_ZN5flash24flash_fwd_splitkv_kernelI23Flash_fwd_kernel_traitsILi64ELi64ELi256ELi4ELb0ELb0EN7cutlass6half_tE19Flash_kernel_traitsILi64ELi64ELi256ELi4ES3_EELb0ELb1ELb0ELb0ELb0ELb0ELb0ELb1EEEvNS_16Flash_fwd_paramsE)
        /*0e84*/ 	.word	0x000000ff


	//----- nvinfo : EIATTR_FRAME_SIZE
	.align		4
.L_630:
        /*0e88*/ 	.byte	0x04, 0x11
        /*0e8a*/ 	.short	(.L_632 - .L_631)
	.align		4
.L_631:
        /*0e8c*/ 	.word	index@($_ZN5flash24flash_fwd_splitkv_kernelI23Flash_fwd_kernel_traitsILi64ELi64ELi256ELi4ELb0ELb0EN7cutlass6half_tE19Flash_kernel_traitsILi64ELi64ELi256ELi4ES3_EELb0ELb1ELb0ELb0ELb0ELb0ELb0ELb1EEEvNS_16Flash_fwd_paramsE$_ZN5flash30compute_attn_1rowblock_splitkvI23Flash_fwd_kernel_traitsILi64ELi64ELi256ELi4ELb0ELb0EN7cutlass6half_tE19Flash_kernel_traitsILi64ELi64ELi256ELi4ES3_EELb0ELb1ELb0ELb0ELb0ELb0ELb0ELb1ENS_16Flash_fwd_paramsEEEvRKT8_iiiii)
        /*0e90*/ 	.word	0x00000040


	//----- nvinfo : EIATTR_FRAME_SIZE
	.align		4
.L_632:
        /*0e94*/ 	.byte	0x04, 0x11
        /*0e96*/ 	.short	(.L_634 - .L_633)
	.align		4
.L_633:
        /*0e98*/ 	.word	index@(_ZN5flash24flash_fwd_splitkv_kernelI23Flash_fwd_kernel_traitsILi64ELi64ELi256ELi4ELb0ELb0EN7cutlass6half_tE19Flash_kernel_traitsILi64ELi64ELi256ELi4ES3_EELb0ELb1ELb0ELb0ELb0ELb0ELb0ELb1EEEvNS_16Flash_fwd_paramsE)
        /*0e9c*/ 	.word	0x00000040


	//----- nvinfo : EIATTR_REGCOUNT
	.align		4
.L_634:
        /*0ea0*/ 	.byte	0x04, 0x2f
        /*0ea2*/ 	.short	(.L_636 - .L_635)
	.align		4
.L_635:
        /*0ea4*/ 	.word	index@(_ZN5flash24flash_fwd_splitkv_kernelI23Flash_fwd_kernel_traitsILi64ELi64ELi256ELi4ELb0ELb0EN7cutlass6half_tE19Flash_kernel_traitsILi64ELi64ELi256ELi4ES3_EELb0ELb1ELb0ELb0ELb0ELb1ELb0ELb0EEEvNS_16Flash_fwd_paramsE)
        /*0ea8*/ 	.word	0x000000ff


	//----- nvinfo : EIATTR_FRAME_SIZE
	.align		4
.L_636:
        /*0eac*/ 	.byte	0x04, 0x11
        /*0eae*/ 	.short	(.L_638 - .L_637)
	.align		4
.L_637:
        /*0eb0*/ 	.word	index@($_ZN5flash24flash_fwd_splitkv_kernelI23Flash_fwd_kernel_traitsILi64ELi64ELi256ELi4ELb0ELb0EN7cutlass6half_tE19Flash_kernel_traitsILi64ELi64ELi256ELi4ES3_EELb0ELb1ELb0ELb0ELb0ELb1ELb0ELb0EEEvNS_16Flash_fwd_paramsE$_ZN5flash30compute_attn_1rowblock_splitkvI23Flash_fwd_kernel_traitsILi64ELi64ELi256ELi4ELb0ELb0EN7cutlass6half_tE19Flash_kernel_traitsILi64ELi64ELi256ELi4ES3_EELb0ELb1ELb0ELb0ELb0ELb1ELb0ELb0ENS_16Flash_fwd_paramsEEEvRKT8_iiiii)
        /*0eb4*/ 	.word	0x00000050


	//----- nvinfo : EIATTR_FRAME_SIZE
	.align		4
.L_638:
        /*0eb8*/ 	.byte	0x04, 0x11
        /*0eba*/ 	.short	(.L_640 - .L_639)
	.align		4
.L_639:
        /*0ebc*/ 	.word	index@(_ZN5flash24flash_fwd_splitkv_kernelI23Flash_fwd_kernel_traitsILi64ELi64ELi256ELi4ELb0ELb0EN7cutlass6half_tE19Flash_kernel_traitsILi64ELi64ELi256ELi4ES3_EELb0ELb1ELb0ELb0ELb0ELb1ELb0ELb0EEEvNS_16Flash_fwd_paramsE)
        /*0ec0*/ 	.word	0x00000050


	//----- nvinfo : EIATTR_REGCOUNT
	.align		4
.L_640:
        /*0ec4*/ 	.byte	0x04, 0x2f
        /*0ec6*/ 	.short	(.L_642 - .L_641)
	.align		4
.L_641:
        /*0ec8*/ 	.word	index@(_ZN5flash24flash_fwd_splitkv_kernelI23Flash_fwd_kernel_traitsILi64ELi64ELi256ELi4ELb0ELb0EN7cutlass6half_tE19Flash_kernel_traitsILi64ELi64ELi256ELi4ES3_EELb0ELb1ELb0ELb0ELb0ELb0ELb0ELb0EEEvNS_16Flash_fwd_paramsE)
        /*0ecc*/ 	.word	0x000000ff


	//----- nvinfo : EIATTR_FRAME_SIZE
	.align		4
.L_642:
        /*0ed0*/ 	.byte	0x04, 0x11
        /*0ed2*/ 	.short	(.L_644 - .L_643)
	.align		4
.L_643:
        /*0ed4*/ 	.word	index@($_ZN5flash24flash_fwd_splitkv_kernelI23Flash_fwd_kernel_traitsILi64ELi64ELi256ELi4ELb0ELb0EN7cutlass6half_tE19Flash_kernel_traitsILi64ELi64ELi256ELi4ES3_EELb0ELb1ELb0ELb0ELb0ELb0ELb0ELb0EEEvNS_16Flash_fwd_paramsE$_ZN5flash30compute_attn_1rowblock_splitkvI23Flash_fwd_kernel_traitsILi64ELi64ELi256ELi4ELb0ELb0EN7cutlass6half_tE19Flash_kernel_traitsILi64ELi64ELi256ELi4ES3_EELb0ELb1ELb0ELb0ELb0ELb0ELb0ELb0ENS_16Flash_fwd_paramsEEEvRKT8_iiiii)
        /*0ed8*/ 	.word	0x00000168


	//----- nvinfo : EIATTR_FRAME_SIZE
	.align		4
.L_644:
        /*0edc*/ 	.byte	0x04, 0x11
        /*0ede*/ 	.short	(.L_646 - .L_645)
	.align		4
.L_645:
        /*0ee0*/ 	.word	index@(_ZN5flash24flash_fwd_splitkv_kernelI23Flash_fwd_kernel_traitsILi64ELi64ELi256ELi4ELb0ELb0EN7cutlass6half_tE19Flash_kernel_traitsILi64ELi64ELi256ELi4ES3_EELb0ELb1ELb0ELb0ELb0ELb0ELb0ELb0EEEvNS_16Flash_fwd_paramsE)
        /*0ee4*/ 	.word	0x00000168


	//----- nvinfo : EIATTR_REGCOUNT
	.align		4
.L_646:
        /*0ee8*/ 	.byte	0x04, 0x2f
        /*0eea*/ 	.short	(.L_648 - .L_647)
	.align		4
.L_647:
        /*0eec*/ 	.word	index@(_ZN5flash24flash_fwd_splitkv_kernelI23Flash_fwd_kernel_traitsILi64ELi64ELi256ELi4ELb0ELb0EN7cutlass6half_tE19Flash_kernel_traitsILi64ELi64ELi256ELi4ES3_EELb0ELb0ELb0ELb0ELb0ELb1ELb1ELb1EEEvNS_16Flash_fwd_paramsE)
        /*0ef0*/ 	.word	0x000000ff


	//----- nvinfo : EIATTR_FRAME_SIZE
	.align		4
.L_648:
        /*0ef4*/ 	.byte	0x04, 0x11
        /*0ef6*/ 	.short	(.L_650 - .L_649)
	.align		4
.L_649:
        /*0ef8*/ 	.word	index@($_ZN5flash24flash_fwd_splitkv_kernelI23Flash_fwd_kernel_traitsILi64ELi64ELi256ELi4ELb0ELb0EN7cutlass6half_tE19Flash_kernel_traitsILi64ELi64ELi256ELi4ES3_EELb0ELb0ELb0ELb0ELb0ELb1ELb1ELb1EEEvNS_16Flash_fwd_paramsE$_ZN5flash30compute_attn_1rowblock_splitkvI23Flash_fwd_kernel_traitsILi64ELi64ELi256ELi4ELb0ELb0EN7cutlass6half_tE19Flash_kernel_traitsILi64ELi64ELi256ELi4ES3_EELb0ELb0ELb0ELb0ELb0ELb1ELb1ELb1ENS_16Flash_fwd_paramsEEEvRKT8_iiiii)
        /*0efc*/ 	.word	0x00000048


	//----- nvinfo : EIATTR_FRAME_SIZE
	.align		4
.L_650:
        /*0f00*/ 	.byte	0x04, 0x11
        /*0f02*/ 	.short	(.L_652 - .L_651)
	.align		4
.L_651:
        /*0f04*/ 	.word	index@(_ZN5flash24flash_fwd_splitkv_kernelI23Flash_fwd_kernel_traitsILi64ELi64ELi256ELi4ELb0ELb0EN7cutlass6half_tE19Flash_kernel_traitsILi64ELi64ELi256ELi4ES3_EELb0ELb0ELb0ELb0ELb0ELb1ELb1ELb1EEEvNS_16Flash_fwd_paramsE)
        /*0f08*/ 	.word	0x00000048


	//----- nvinfo : EIATTR_REGCOUNT
	.align		4
.L_652:
        /*0f0c*/ 	.byte	0x04, 0x2f
        /*0f0e*/ 	.short	(.L_654 - .L_653)
	.align		4
.L_653:
        /*0f10*/ 	.word	index@(_ZN5flash24flash_fwd_splitkv_kernelI23Flash_fwd_kernel_traitsILi64ELi64ELi256ELi4ELb0ELb0EN7cutlass6half_tE19Flash_kernel_traitsILi64ELi64ELi256ELi4ES3_EELb0ELb0ELb0ELb0ELb0ELb0ELb1ELb1EEEvNS_16Flash_fwd_paramsE)
        /*0f14*/ 	.word	0x000000ff


	//----- nvinfo : EIATTR_FRAME_SIZE
	.align		4
.L_654:
        /*0f18*/ 	.byte	0x04, 0x11
        /*0f1a*/ 	.short	(.L_656 - .L_655)
	.align		4
.L_655:
        /*0f1c*/ 	.word	index@($_ZN5flash24flash_fwd_splitkv_kernelI23Flash_fwd_kernel_traitsILi64ELi64ELi256ELi4ELb0ELb0EN7cutlass6half_tE19Flash_kernel_traitsILi64ELi64ELi256ELi4ES3_EELb0ELb0ELb0ELb0ELb0ELb0ELb1ELb1EEEvNS_16Flash_fwd_paramsE$_ZN5flash30compute_attn_1rowblock_splitkvI23Flash_fwd_kernel_traitsILi64ELi64ELi256ELi4ELb0ELb0EN7cutlass6half_tE19Flash_kernel_traitsILi64ELi64ELi256ELi4ES3_EELb0ELb0ELb0ELb0ELb0ELb0ELb1ELb1ENS_16Flash_fwd_paramsEEEvRKT8_iiiii)
        /*0f20*/ 	.word	0x00000008


	//----- nvinfo : EIATTR_FRAME_SIZE
	.align		4
.L_656:
        /*0f24*/ 	.byte	0x04, 0x11
        /*0f26*/ 	.short	(.L_658 - .L_657)
	.align		4
.L_657:
        /*0f28*/ 	.word	index@(_ZN5flash24flash_fwd_splitkv_kernelI23Flash_fwd_kernel_traitsILi64ELi64ELi256ELi4ELb0ELb0EN7cutlass6half_tE19Flash_kernel_traitsILi64ELi64ELi256ELi4ES3_EELb0ELb0ELb0ELb0ELb0ELb0ELb1ELb1EEEvNS_16Flash_fwd_paramsE)
        /*0f2c*/ 	.word	0x00000008


	//----- nvinfo : EIATTR_REGCOUNT
	.align		4
.L_658:
        /*0f30*/ 	.byte	0x04, 0x2f
        /*0f32*/ 	.short	(.L_660 - .L_659)
	.align		4
.L_659:
        /*0f34*/ 	.word	index@(_ZN5flash24flash_fwd_splitkv_kernelI23Flash_fwd_kernel_traitsILi64ELi64ELi256ELi4ELb0ELb0EN7cutlass6half_tE19Flash_kernel_traitsILi64ELi64ELi256ELi4ES3_EELb0ELb0ELb0ELb0ELb0ELb1ELb1ELb0EEEvNS_16Flash_fwd_paramsE)
        /*0f38*/ 	.word	0x000000ff


	//----- nvinfo : EIATTR_FRAME_SIZE
	.align		4
.L_660:
        /*0f3c*/ 	.byte	0x04, 0x11
        /*0f3e*/ 	.short	(.L_662 - .L_661)
	.align		4
.L_661:
        /*0f40*/ 	.word	index@($_ZN5flash24flash_fwd_splitkv_kernelI23Flash_fwd_kernel_traitsILi64ELi64ELi256ELi4ELb0ELb0EN7cutlass6half_tE19Flash_kernel_traitsILi64ELi64ELi256ELi4ES3_EELb0ELb0ELb0ELb0ELb0ELb1ELb1ELb0EEEvNS_16Flash_fwd_paramsE$_ZN5flash30compute_attn_1rowblock_splitkvI23Flash_fwd_kernel_traitsILi64ELi64ELi256ELi4ELb0ELb0EN7cutlass6half_tE19Flash_kernel_traitsILi64ELi64ELi256ELi4ES3_EELb0ELb0ELb0ELb0ELb0ELb1ELb1ELb0ENS_16Flash_fwd_paramsEEEvRKT8_iiiii)
        /*0f44*/ 	.word	0x00000048


	//----- nvinfo : EIATTR_FRAME_SIZE
	.align		4
.L_662:
        /*0f48*/ 	.byte	0x04, 0x11
        /*0f4a*/ 	.short	(.L_664 - .L_663)
	.align		4
.L_663:
        /*0f4c*/ 	.word	index@(_ZN5flash24flash_fwd_splitkv_kernelI23Flash_fwd_kernel_traitsILi64ELi64ELi256ELi4ELb0ELb0EN7cutlass6half_tE19Flash_kernel_traitsILi64ELi64ELi256ELi4ES3_EELb0ELb0ELb0ELb0ELb0ELb1ELb1ELb0EEEvNS_16Flash_fwd_paramsE)
        /*0f50*/ 	.word	0x00000048


	//----- nvinfo : EIATTR_REGCOUNT
	.align		4
.L_664:
        /*0f54*/ 	.byte	0x04, 0x2f
        /*0f56*/ 	.short	(.L_666 - .L_665)
	.align		4
.L_665:
        /*0f58*/ 	.word	index@(_ZN5flash24flash_fwd_splitkv_kernelI23Flash_fwd_kernel_traitsILi64ELi64ELi256ELi4ELb0ELb0EN7cutlass6half_tE19Flash_kernel_traitsILi64ELi64ELi256ELi4ES3_EELb0ELb0ELb0ELb0ELb0ELb0ELb1ELb0EEEvNS_16Flash_fwd_paramsE)
        /*0f5c*/ 	.word	0x000000ff


	//----- nvinfo : EIATTR_FRAME_SIZE
	.align		4
.L_666:
        /*0f60*/ 	.byte	0x04, 0x11
        /*0f62*/ 	.short	(.L_668 - .L_667)
	.align		4
.L_667:
        /*0f64*/ 	.word	index@($_ZN5flash24flash_fwd_splitkv_kernelI23Flash_fwd_kernel_traitsILi64ELi64ELi256ELi4ELb0ELb0EN7cutlass6half_tE19Flash_kernel_traitsILi64ELi64ELi256ELi4ES3_EELb0ELb0ELb0ELb0ELb0ELb0ELb1ELb0EEEvNS_16Flash_fwd_paramsE$_ZN5flash30compute_attn_1rowblock_splitkvI23Flash_fwd_kernel_traitsILi64ELi64ELi256ELi4ELb0ELb0EN7cutlass6half_tE19Flash_kernel_traitsILi64ELi64ELi256ELi4ES3_EELb0ELb0ELb0ELb0ELb0ELb0ELb1ELb0ENS_16Flash_fwd_paramsEEEvRKT8_iiiii)
        /*0f68*/ 	.word	0x00000008


	//----- nvinfo : EIATTR_FRAME_SIZE
	.align		4
.L_668:
        /*0f6c*/ 	.byte	0x04, 0x11
        /*0f6e*/ 	.short	(.L_670 - .L_669)
	.align		4
.L_669:
        /*0f70*/ 	.word	index@(_ZN5flash24flash_fwd_splitkv_kernelI23Flash_fwd_kernel_traitsILi64ELi64ELi256ELi4ELb0ELb0EN7cutlass6half_tE19Flash_kernel_traitsILi64ELi64ELi256ELi4ES3_EELb0ELb0ELb0ELb0ELb0ELb0ELb1ELb0EEEvNS_16Flash_fwd_paramsE)
        /*0f74*/ 	.word	0x00000008


	//----- nvinfo : EIATTR_REGCOUNT
	.align		4
.L_670:
        /*0f78*/ 	.byte	0x04, 0x2f
        /*0f7a*/ 	.short	(.L_672 - .L_671)
	.align		4
.L_671:
        /*0f7c*/ 	.word	index@(_ZN5flash24flash_fwd_splitkv_kernelI23Flash_fwd_kernel_traitsILi64ELi64ELi256ELi4ELb0ELb0EN7cutlass6half_tE19Flash_kernel_traitsILi64ELi64ELi256ELi4ES3_EELb0ELb0ELb0ELb0ELb0ELb1ELb0ELb1EEEvNS_16Flash_fwd_paramsE)
        /*0f80*/ 	.word	0x000000ff


	//----- nvinfo : EIATTR_FRAME_SIZE
	.align		4
.L_672:
        /*0f84*/ 	.byte	0x04, 0x11
        /*0f86*/ 	.short	(.L_674 - .L_673)
	.align		4
.L_673:
        /*0f88*/ 	.word	index@($_ZN5flash24flash_fwd_splitkv_kernelI23Flash_fwd_kernel_traitsILi64ELi64ELi256ELi4ELb0ELb0EN7cutlass6half_tE19Flash_kernel_traitsILi64ELi64ELi256ELi4ES3_EELb0ELb0ELb0ELb0ELb0ELb1ELb0ELb1EEEvNS_16Flash_fwd_paramsE$_ZN5flash30compute_attn_1rowblock_splitkvI23Flash_fwd_kernel_traitsILi64ELi64ELi256ELi4ELb0ELb0EN7cutlass6half_tE19Flash_kernel_traitsILi64ELi64ELi256ELi4ES3_EELb0ELb0ELb0ELb0ELb0ELb1ELb0ELb1ENS_16Flash_fwd_paramsEEEvRKT8_iiiii)
        /*0f8c*/ 	.word	0x00000040


	//----- nvinfo : EIATTR_FRAME_SIZE
	.align		4
.L_674:
        /*0f90*/ 	.byte	0x04, 0x11
        /*0f92*/ 	.short	(.L_676 - .L_675)
	.align		4
.L_675:
        /*0f94*/ 	.word	index@(_ZN5flash24flash_fwd_splitkv_kernelI23Flash_fwd_kernel_traitsILi64ELi64ELi256ELi4ELb0ELb0EN7cutlass6half_tE19Flash_kernel_traitsILi64ELi64ELi256ELi4ES3_EELb0ELb0ELb0ELb0ELb0ELb1ELb0ELb1EEEvNS_16Flash_fwd_paramsE)
        /*0f98*/ 	.word	0x00000040


	//----- nvinfo : EIATTR_REGCOUNT
	.align		4
.L_676:
        /*0f9c*/ 	.byte	0x04, 0x2f
        /*0f9e*/ 	.short	(.L_678 - .L_677)
	.align		4
.L_677:
        /*0fa0*/ 	.word	index@(_ZN5flash24flash_fwd_splitkv_kernelI23Flash_fwd_kernel_traitsILi64ELi64ELi256ELi4ELb0ELb0EN7cutlass6half_tE19Flash_kernel_traitsILi64ELi64ELi256ELi4ES3_EELb0ELb0ELb0ELb0ELb0ELb0ELb0ELb1EEEvNS_16Flash_fwd_paramsE)
        /*0fa4*/ 	.word	0x000000ff


	//----- nvinfo : EIATTR_FRAME_SIZE
	.align		4
.L_678:
        /*0fa8*/ 	.byte	0x04, 0x11
        /*0faa*/ 	.short	(.L_680 - .L_679)
	.align		4
.L_679:
        /*0fac*/ 	.word	index@($_ZN5flash24flash_fwd_splitkv_kernelI23Flash_fwd_kernel_traitsILi64ELi64ELi256ELi4ELb0ELb0EN7cutlass6half_tE19Flash_kernel_traitsILi64ELi64ELi256ELi4ES3_EELb0ELb0ELb0ELb0ELb0ELb0ELb0ELb1EEEvNS_16Flash_fwd_paramsE$_ZN5flash30compute_attn_1rowblock_splitkvI23Flash_fwd_kernel_traitsILi64ELi64ELi256ELi4ELb0ELb0EN7cutlass6half_tE19Flash_kernel_traitsILi64ELi64ELi256ELi4ES3_EELb0ELb0ELb0ELb0ELb0ELb0ELb0ELb1ENS_16Flash_fwd_paramsEEEvRKT8_iiiii)
        /*0fb0*/ 	.word	0x00000008


	//----- nvinfo : EIATTR_FRAME_SIZE
	.align		4
.L_680:
        /*0fb4*/ 	.byte	0x04, 0x11
        /*0fb6*/ 	.short	(.L_682 - .L_681)
	.align		4
.L_681:
        /*0fb8*/ 	.word	index@(_ZN5flash24flash_fwd_splitkv_kernelI23Flash_fwd_kernel_traitsILi64ELi64ELi256ELi4ELb0ELb0EN7cutlass6half_tE19Flash_kernel_traitsILi64ELi64ELi256ELi4ES3_EELb0ELb0ELb0ELb0ELb0ELb0ELb0ELb1EEEvNS_16Flash_fwd_paramsE)
        /*0fbc*/ 	.word	0x00000008


	//----- nvinfo : EIATTR_REGCOUNT
	.align		4
.L_682:
        /*0fc0*/ 	.byte	0x04, 0x2f
        /*0fc2*/ 	.short	(.L_684 - .L_683)
	.align		4
.L_683:
        /*0fc4*/ 	.word	index@(_ZN5flash24flash_fwd_splitkv_kernelI23Flash_fwd_kernel_traitsILi64ELi64ELi256ELi4ELb0ELb0EN7cutlass6half_tE19Flash_kernel_traitsILi64ELi64ELi256ELi4ES3_EELb0ELb0ELb0ELb0ELb0ELb1ELb0ELb0EEEvNS_16Flash_fwd_paramsE)
        /*0fc8*/ 	.word	0x000000ff


	//----- nvinfo : EIATTR_FRAME_SIZE
	.align		4
.L_684:
        /*0fcc*/ 	.byte	0x04, 0x11
        /*0fce*/ 	.short	(.L_686 - .L_685)
	.align		4
.L_685:
        /*0fd0*/ 	.word	index@($_ZN5flash24flash_fwd_splitkv_kernelI23Flash_fwd_kernel_traitsILi64ELi64ELi256ELi4ELb0ELb0EN7cutlass6half_tE19Flash_kernel_traitsILi64ELi64ELi256ELi4ES3_EELb0ELb0ELb0ELb0ELb0ELb1ELb0ELb0EEEvNS_16Flash_fwd_paramsE$_ZN5flash30compute_attn_1rowblock_splitkvI23Flash_fwd_kernel_traitsILi64ELi64ELi256ELi4ELb0ELb0EN7cutlass6half_tE19Flash_kernel_traitsILi64ELi64ELi256ELi4ES3_EELb0ELb0ELb0ELb0ELb0ELb1ELb0ELb0ENS_16Flash_fwd_paramsEEEvRKT8_iiiii)
        /*0fd4*/ 	.word	0x00000048


	//----- nvinfo : EIATTR_FRAME_SIZE
	.align		4
.L_686:
        /*0fd8*/ 	.byte	0x04, 0x11
        /*0fda*/ 	.short	(.L_688 - .L_687)
	.align		4
.L_687:
        /*0fdc*/ 	.word	index@(_ZN5flash24flash_fwd_splitkv_kernelI23Flash_fwd_kernel_traitsILi64ELi64ELi256ELi4ELb0ELb0EN7cutlass6half_tE19Flash_kernel_traitsILi64ELi64ELi256ELi4ES3_EELb0ELb0ELb0ELb0ELb0ELb1ELb0ELb0EEEvNS_16Flash_fwd_paramsE)
        /*0fe0*/ 	.word	0x00000048


	//----- nvinfo : EIATTR_REGCOUNT
	.align		4
.L_688:
        /*0fe4*/ 	.byte	0x04, 0x2f
        /*0fe6*/ 	.short	(.L_690 - .L_689)
	.align		4
.L_689:
        /*0fe8*/ 	.word	index@(_ZN5flash24flash_fwd_splitkv_kernelI23Flash_fwd_kernel_traitsILi64ELi64ELi256ELi4ELb0ELb0EN7cutlass6half_tE19Flash_kernel_traitsILi64ELi64ELi256ELi4ES3_EELb0ELb0ELb0ELb0ELb0ELb0ELb0ELb0EEEvNS_16Flash_fwd_paramsE)
        /*0fec*/ 	.word	0x000000ff


	//----- nvinfo : EIATTR_FRAME_SIZE
	.align		4
.L_690:
        /*0ff0*/ 	.byte	0x04, 0x11
        /*0ff2*/ 	.short	(.L_692 - .L_691)
	.align		4
.L_691:
        /*0ff4*/ 	.word	index@($_ZN5flash24flash_fwd_splitkv_kernelI23Flash_fwd_kernel_traitsILi64ELi64ELi256ELi4ELb0ELb0EN7cutlass6half_tE19Flash_kernel_traitsILi64ELi64ELi256ELi4ES3_EELb0ELb0ELb0ELb0ELb0ELb0ELb0ELb0EEEvNS_16Flash_fwd_paramsE$_ZN5flash30compute_attn_1rowblock_splitkvI23Flash_fwd_kernel_traitsILi64ELi64ELi256ELi4ELb0ELb0EN7cutlass6half_tE19Flash_kernel_traitsILi64ELi64ELi256ELi4ES3_EELb0ELb0ELb0ELb0ELb0ELb0ELb0ELb0ENS_16Flash_fwd_paramsEEEvRKT8_iiiii)
        /*0ff8*/ 	.word	0x00000008


	//----- nvinfo : EIATTR_FRAME_SIZE
	.align		4
.L_692:
        /*0ffc*/ 	.byte	0x04, 0x11
        /*0ffe*/ 	.short	(.L_694 - .L_693)
	.align		4
.L_693:
        /*1000*/ 	.word	index@(_ZN5flash24flash_fwd_splitkv_kernelI23Flash_fwd_kernel_traitsILi64ELi64ELi256ELi4ELb0ELb0EN7cutlass6half_tE19Flash_kernel_traitsILi64ELi64ELi256ELi4ES3_EELb0ELb0ELb0ELb0ELb0ELb0ELb0ELb0EEEvNS_16Flash_fwd_paramsE)
        /*1004*/ 	.word	0x00000008


	//----- nvinfo : EIATTR_REGCOUNT
	.align		4
.L_694:
        /*1008*/ 	.byte	0x04, 0x2f
        /*100a*/ 	.short	(.L_696 - .L_695)
	.align		4
.L_695:
        /*100c*/ 	.word	index@(_ZN5flash24flash_fwd_splitkv_kernelI23Flash_fwd_kernel_traitsILi64ELi64ELi256ELi4ELb0ELb0EN7cutlass6half_tE19Flash_kernel_traitsILi64ELi64ELi256ELi4ES3_EELb0ELb0ELb0ELb0ELb1ELb1ELb1ELb0EEEvNS_16Flash_fwd_paramsE)
        /*1010*/ 	.word	0x000000ff


	//----- nvinfo : EIATTR_FRAME_SIZE
	.align		4
.L_696:
        /*1014*/ 	.byte	0x04, 0x11
        /*1016*/ 	.short	(.L_698 - .L_697)
	.align		4
.L_697:
        /*1018*/ 	.word	index@($_ZN5flash24flash_fwd_splitkv_kernelI23Flash_fwd_kernel_traitsILi64ELi64ELi256ELi4ELb0ELb0EN7cutlass6half_tE19Flash_kernel_traitsILi64ELi64ELi256ELi4ES3_EELb0ELb0ELb0ELb0ELb1ELb1ELb1ELb0EEEvNS_16Flash_fwd_paramsE$_ZN5flash30compute_attn_1rowblock_splitkvI23Flash_fwd_kernel_traitsILi64ELi64ELi256ELi4ELb0ELb0EN7cutlass6half_tE19Flash_kernel_traitsILi64ELi64ELi256ELi4ES3_EELb0ELb0ELb0ELb0ELb1ELb1ELb1ELb0ENS_16Flash_fwd_paramsEEEvRKT8_iiiii)
        /*101c*/ 	.word	0x00000040


	//----- nvinfo : EIATTR_FRAME_SIZE
	.align		4
.L_698:
        /*1020*/ 	.byte	0x04, 0x11
        /*1022*/ 	.short	(.L_700 - .L_699)
	.align		4
.L_699:
        /*1024*/ 	.word	index@(_ZN5flash24flash_fwd_splitkv_kernelI23Flash_fwd_kernel_traitsILi64ELi64ELi256ELi4ELb0ELb0EN7cutlass6half_tE19Flash_kernel_traitsILi64ELi64ELi256ELi4ES3_EELb0ELb0ELb0ELb0ELb1ELb1ELb1ELb0EEEvNS_16Flash_fwd_paramsE)
        /*1028*/ 	.word	0x00000040


	//----- nvinfo : EIATTR_REGCOUNT
	.align		4
.L_700:
        /*102c*/ 	.byte	0x04, 0x2f
        /*102e*/ 	.short	(.L_702 - .L_701)
	.align		4
.L_701:
        /*1030*/ 	.word	index@(_ZN5flash24flash_fwd_splitkv_kernelI23Flash_fwd_kernel_traitsILi64ELi64ELi256ELi4ELb0ELb0EN7cutlass6half_tE19Flash_kernel_traitsILi64ELi64ELi256ELi4ES3_EELb0ELb0ELb0ELb0ELb1ELb0ELb1ELb0EEEvNS_16Flash_fwd_paramsE)
        /*1034*/ 	.word	0x000000fe


	//----- nvinfo : EIATTR_FRAME_SIZE
	.align		4
.L_702:
        /*1038*/ 	.byte	0x04, 0x11
        /*103a*/ 	.short	(.L_704 - .L_703)
	.align		4
.L_703:
        /*103c*/ 	.word	index@($_ZN5flash24flash_fwd_splitkv_kernelI23Flash_fwd_kernel_traitsILi64ELi64ELi256ELi4ELb0ELb0EN7cutlass6half_tE19Flash_kernel_traitsILi64ELi64ELi256ELi4ES3_EELb0ELb0ELb0ELb0ELb1ELb0ELb1ELb0EEEvNS_16Flash_fwd_paramsE$_ZN5flash30compute_attn_1rowblock_splitkvI23Flash_fwd_kernel_traitsILi64ELi64ELi256ELi4ELb0ELb0EN7cutlass6half_tE19Flash_kernel_traitsILi64ELi64ELi256ELi4ES3_EELb0ELb0ELb0ELb0ELb1ELb0ELb1ELb0ENS_16Flash_fwd_paramsEEEvRKT8_iiiii)
        /*1040*/ 	.word	0x00000000


	//----- nvinfo : EIATTR_FRAME_SIZE
	.align		4
.L_704:
        /*1044*/ 	.byte	0x04, 0x11
        /*1046*/ 	.short	(.L_706 - .L_705)
	.align		4
.L_705:
        /*1048*/ 	.word	index@(_ZN5flash24flash_fwd_splitkv_kernelI23Flash_fwd_kernel_traitsILi64ELi64ELi256ELi4ELb0ELb0EN7cutlass6half_tE19Flash_kernel_traitsILi64ELi64ELi256ELi4ES3_EELb0ELb0ELb0ELb0ELb1ELb0ELb1ELb0EEEvNS_16Flash_fwd_paramsE)
        /*104c*/ 	.word	0x00000000


	//----- nvinfo : EIATTR_REGCOUNT
	.align		4
.L_706:
        /*1050*/ 	.byte	0x04, 0x2f
        /*1052*/ 	.short	(.L_708 - .L_707)
	.align		4
.L_707:
        /*1054*/ 	.word	index@(_ZN5flash24flash_fwd_splitkv_kernelI23Flash_fwd_kernel_traitsILi64ELi64ELi256ELi4ELb0ELb0EN7cutlass6half_tE19Flash_kernel_traitsILi64ELi64ELi256ELi4ES3_EELb0ELb0ELb0ELb0ELb1ELb1ELb0ELb0EEEvNS_16Flash_fwd_paramsE)
        /*1058*/ 	.word	0x000000ff


	//----- nvinfo : EIATTR_FRAME_SIZE
	.align		4
.L_708:
        /*105c*/ 	.byte	0x04, 0x11
        /*105e*/ 	.short	(.L_710 - .L_709)
	.align		4
.L_709:
        /*1060*/ 	.word	index@($_ZN5flash24flash_fwd_splitkv_kernelI23Flash_fwd_kernel_traitsILi64ELi64ELi256ELi4ELb0ELb0EN7cutlass6half_tE19Flash_kernel_traitsILi64ELi64ELi256ELi4ES3_EELb0ELb0ELb0ELb0ELb1ELb1ELb0ELb0EEEvNS_16Flash_fwd_paramsE$_ZN5flash30compute_attn_1rowblock_splitkvI23Flash_fwd_kernel_traitsILi64ELi64ELi256ELi4ELb0ELb0EN7cutlass6half_tE19Flash_kernel_traitsILi64ELi64ELi256ELi4ES3_EELb0ELb0ELb0ELb0ELb1ELb1ELb0ELb0ENS_16Flash_fwd_paramsEEEvRKT8_iiiii)
        /*1064*/ 	.word	0x00000038


	//----- nvinfo : EIATTR_FRAME_SIZE
	.align		4
.L_710:
        /*1068*/ 	.byte	0x04, 0x11
        /*106a*/ 	.short	(.L_712 - .L_711)
	.align		4
.L_711:
        /*106c*/ 	.word	index@(_ZN5flash24flash_fwd_splitkv_kernelI23Flash_fwd_kernel_traitsILi64ELi64ELi256ELi4ELb0ELb0EN7cutlass6half_tE19Flash_kernel_traitsILi64ELi64ELi256ELi4ES3_EELb0ELb0ELb0ELb0ELb1ELb1ELb0ELb0EEEvNS_16Flash_fwd_paramsE)
        /*1070*/ 	.word	0x00000038


	//----- nvinfo : EIATTR_REGCOUNT
	.align		4
.L_712:
        /*1074*/ 	.byte	0x04, 0x2f
        /*1076*/ 	.short	(.L_714 - .L_713)
	.align		4
.L_713:
        /*1078*/ 	.word	index@(_ZN5flash24flash_fwd_splitkv_kernelI23Flash_fwd_kernel_traitsILi64ELi64ELi256ELi4ELb0ELb0EN7cutlass6half_tE19Flash_kernel_traitsILi64ELi64ELi256ELi4ES3_EELb0ELb0ELb0ELb0ELb1ELb0ELb0ELb0EEEvNS_16Flash_fwd_paramsE)
        /*107c*/ 	.word	0x000000ff


	//----- nvinfo : EIATTR_FRAME_SIZE
	.align		4
.L_714:
        /*1080*/ 	.byte	0x04, 0x11
        /*1082*/ 	.short	(.L_716 - .L_715)
	.align		4
.L_715:
        /*1084*/ 	.word	index@($_ZN5flash24flash_fwd_splitkv_kernelI23Flash_fwd_kernel_traitsILi64ELi64ELi256ELi4ELb0ELb0EN7cutlass6half_tE19Flash_kernel_traitsILi64ELi64ELi256ELi4ES3_EELb0ELb0ELb0ELb0ELb1ELb0ELb0ELb0EEEvNS_16Flash_fwd_paramsE$_ZN5flash30compute_attn_1rowblock_splitkvI23Flash_fwd_kernel_traitsILi64ELi64ELi256ELi4ELb0ELb0EN7cutlass6half_tE19Flash_kernel_traitsILi64ELi64ELi256ELi4ES3_EELb0ELb0ELb0ELb0ELb1ELb0ELb0ELb0ENS_16Flash_fwd_paramsEEEvRKT8_iiiii)
        /*1088*/ 	.word	0x00000008


	//----- nvinfo : EIATTR_FRAME_SIZE
	.align		4
.L_716:
        /*108c*/ 	.byte	0x04, 0x11
        /*108e*/ 	.short	(.L_718 - .L_717)
	.align		4
.L_717:
        /*1090*/ 	.word	index@(_ZN5flash24flash_fwd_splitkv_kernelI23Flash_fwd_kernel_traitsILi64ELi64ELi256ELi4ELb0ELb0EN7cutlass6half_tE19Flash_kernel_traitsILi64ELi64ELi256ELi4ES3_EELb0ELb0ELb0ELb0ELb1ELb0ELb0ELb0EEEvNS_16Flash_fwd_paramsE)
        /*1094*/ 	.word	0x00000008


	//----- nvinfo : EIATTR_REGCOUNT
	.align		4
.L_718:
        /*1098*/ 	.byte	0x04, 0x2f
        /*109a*/ 	.short	(.L_720 - .L_719)
	.align		4
.L_719:
        /*109c*/ 	.word	index@(_ZN5flash32flash_fwd_splitkv_combine_kernelI23Flash_fwd_kernel_traitsILi64ELi64ELi256ELi4ELb0ELb0EN7cutlass6half_tE19Flash_kernel_traitsILi64ELi64ELi256ELi4ES3_EELi8ELi1ELb1EEEvNS_16Flash_fwd_paramsE)
        /*10a0*/ 	.word	0x00000026


	//----- nvinfo : EIATTR_FRAME_SIZE
	.align		4
.L_720:
        /*10a4*/ 	.byte	0x04, 0x11
        /*10a6*/ 	.short	(.L_722 - .L_721)
	.align		4
.L_721:
        /*10a8*/ 	.word	index@($__internal_13_$__cuda_sm20_div_s64)
        /*10ac*/ 	.word	0x00000000


	//----- nvinfo : EIATTR_FRAME_SIZE
	.align		4
.L_722:
        /*10b0*/ 	.byte	0x04, 0x11
        /*10b2*/ 	.short	(.L_724 - .L_723)
	.align		4
.L_723:
        /*10b4*/ 	.word	index@(_ZN5flash32flash_fwd_splitkv_combine_kernelI23Flash_fwd_kernel_traitsILi64ELi64ELi256ELi4ELb0ELb0EN7cutlass6half_tE19Flash_kernel_traitsILi64ELi64ELi256ELi4ES3_EELi8ELi1ELb1EEEvNS_16Flash_fwd_paramsE)
        /*10b8*/ 	.word	0x00000000


	//----- nvinfo : EIATTR_REGCOUNT
	.align		4
.L_724:
        /*10bc*/ 	.byte	0x04, 0x2f
        /*10be*/ 	.short	(.L_726 - .L_725)
	.align		4
.L_725:
        /*10c0*/ 	.word	index@(_ZN5flash32flash_fwd_splitkv_combine_kernelI23Flash_fwd_kernel_traitsILi64ELi64ELi256ELi4ELb0ELb0EN7cutlass6half_tE19Flash_kernel_traitsILi64ELi64ELi256ELi4ES3_EELi8ELi2ELb1EEEvNS_16Flash_fwd_paramsE)
        /*10c4*/ 	.word	0x00000026


	//----- nvinfo : EIATTR_FRAME_SIZE
	.align		4
.L_726:
        /*10c8*/ 	.byte	0x04, 0x11
        /*10ca*/ 	.short	(.L_728 - .L_727)
	.align		4
.L_727:
        /*10cc*/ 	.word	index@($__internal_12_$__cuda_sm20_div_s64)
        /*10d0*/ 	.word	0x00000000


	//----- nvinfo : EIATTR_FRAME_SIZE
	.align		4
.L_728:
        /*10d4*/ 	.byte	0x04, 0x11
        /*10d6*/ 	.short	(.L_730 - .L_729)
	.align		4
.L_729:
        /*10d8*/ 	.word	index@(_ZN5flash32flash_fwd_splitkv_combine_kernelI23Flash_fwd_kernel_traitsILi64ELi64ELi256ELi4ELb0ELb0EN7cutlass6half_tE19Flash_kernel_traitsILi64ELi64ELi256ELi4ES3_EELi8ELi2ELb1EEEvNS_16Flash_fwd_paramsE)
        /*10dc*/ 	.word	0x00000000


	//----- nvinfo : EIATTR_REGCOUNT
	.align		4
.L_730:
        /*10e0*/ 	.byte	0x04, 0x2f
        /*10e2*/ 	.short	(.L_732 - .L_731)
	.align		4
.L_731:
        /*10e4*/ 	.word	index@(_ZN5flash32flash_fwd_splitkv_combine_kernelI23Flash_fwd_kernel_traitsILi64ELi64ELi256ELi4ELb0ELb0EN7cutlass6half_tE19Flash_kernel_traitsILi64ELi64ELi256ELi4ES3_EELi8ELi3ELb1EEEvNS_16Flash_fwd_paramsE)
        /*10e8*/ 	.word	0x00000024


	//----- nvinfo : EIATTR_FRAME_SIZE
	.align		4
.L_732:
        /*10ec*/ 	.byte	0x04, 0x11
        /*10ee*/ 	.short	(.L_734 - .L_733)
	.align		4
.L_733:
        /*10f0*/ 	.word	index@($__internal_11_$__cuda_sm20_div_s64)
        /*10f4*/ 	.word	0x00000000


	//----- nvinfo : EIATTR_FRAME_SIZE
	.align		4
.L_734:
        /*10f8*/ 	.byte	0x04, 0x11
        /*10fa*/ 	.short	(.L_736 - .L_735)
	.align		4
.L_735:
        /*10fc*/ 	.word	index@(_ZN5flash32flash_fwd_splitkv_combine_kernelI23Flash_fwd_kernel_traitsILi64ELi64ELi256ELi4ELb0ELb0EN7cutlass6half_tE19Flash_kernel_traitsILi64ELi64ELi256ELi4ES3_EELi8ELi3ELb1EEEvNS_16Flash_fwd_paramsE)
        /*1100*/ 	.word	0x00000000


	//----- nvinfo : EIATTR_REGCOUNT
	.align		4
.L_736:
        /*1104*/ 	.byte	0x04, 0x2f
        /*1106*/ 	.short	(.L_738 - .L_737)
	.align		4
.L_737:
        /*1108*/ 	.word	index@(_ZN5flash32flash_fwd_splitkv_combine_kernelI23Flash_fwd_kernel_traitsILi64ELi64ELi256ELi4ELb0ELb0EN7cutlass6half_tE19Flash_kernel_traitsILi64ELi64ELi256ELi4ES3_EELi8ELi4ELb1EEEvNS_16Flash_fwd_paramsE)
        /*110c*/ 	.word	0x00000026


	//----- nvinfo : EIATTR_FRAME_SIZE
	.align		4
.L_738:
        /*1110*/ 	.byte	0x04, 0x11
        /*1112*/ 	.short	(.L_740 - .L_739)
	.align		4
.L_739:
        /*1114*/ 	.word	index@($__internal_10_$__cuda_sm20_div_s64)
        /*1118*/ 	.word	0x00000000


	//----- nvinfo : EIATTR_FRAME_SIZE
	.align		4
.L_740:
        /*111c*/ 	.byte	0x04, 0x11
        /*111e*/ 	.short	(.L_742 - .L_741)
	.align		4
.L_741:
        /*1120*/ 	.word	index@(_ZN5flash32flash_fwd_splitkv_combine_kernelI23Flash_fwd_kernel_traitsILi64ELi64ELi256ELi4ELb0ELb0EN7cutlass6half_tE19Flash_kernel_traitsILi64ELi64ELi256ELi4ES3_EELi8ELi4ELb1EEEvNS_16Flash_fwd_paramsE)
        /*1124*/ 	.word	0x00000000


	//----- nvinfo : EIATTR_REGCOUNT
	.align		4
.L_742:
        /*1128*/ 	.byte	0x04, 0x2f
        /*112a*/ 	.short	(.L_744 - .L_743)
	.align		4
.L_743:
        /*112c*/ 	.word	index@(_ZN5flash32flash_fwd_splitkv_combine_kernelI23Flash_fwd_kernel_traitsILi64ELi64ELi256ELi4ELb0ELb0EN7cutlass6half_tE19Flash_kernel_traitsILi64ELi64ELi256ELi4ES3_EELi8ELi5ELb1EEEvNS_16Flash_fwd_paramsE)
        /*1130*/ 	.word	0x00000026


	//----- nvinfo : EIATTR_FRAME_SIZE
	.align		4
.L_744:
        /*1134*/ 	.byte	0x04, 0x11
        /*1136*/ 	.short	(.L_746 - .L_745)
	.align		4
.L_745:
        /*1138*/ 	.word	index@($__internal_9_$__cuda_sm20_div_s64)
        /*113c*/ 	.word	0x00000000


	//----- nvinfo : EIATTR_FRAME_SIZE
	.align		4
.L_746:
        /*1140*/ 	.byte	0x04, 0x11
        /*1142*/ 	.short	(.L_748 - .L_747)
	.align		4
.L_747:
        /*1144*/ 	.word	index@(_ZN5flash32flash_fwd_splitkv_combine_kernelI23Flash_fwd_kernel_traitsILi64ELi64ELi256ELi4ELb0ELb0EN7cutlass6half_tE19Flash_kernel_traitsILi64ELi64ELi256ELi4ES3_EELi8ELi5ELb1EEEvNS_16Flash_fwd_paramsE)
        /*1148*/ 	.word	0x00000000


	//----- nvinfo : EIATTR_REGCOUNT
	.align		4
.L_748:
        /*114c*/ 	.byte	0x04, 0x2f
        /*114e*/ 	.short	(.L_750 - .L_749)
	.align		4
.L_749:
        /*1150*/ 	.word	index@(_ZN5flash32flash_fwd_splitkv_combine_kernelI23Flash_fwd_kernel_traitsILi64ELi64ELi256ELi4ELb0ELb0EN7cutlass6half_tE19Flash_kernel_traitsILi64ELi64ELi256ELi4ES3_EELi8ELi6ELb1EEEvNS_16Flash_fwd_paramsE)
        /*1154*/ 	.word	0x0000002c


	//----- nvinfo : EIATTR_FRAME_SIZE
	.align		4
.L_750:
        /*1158*/ 	.byte	0x04, 0x11
        /*115a*/ 	.short	(.L_752 - .L_751)
	.align		4
.L_751:
        /*115c*/ 	.word	index@($__internal_8_$__cuda_sm20_div_s64)
        /*1160*/ 	.word	0x00000000


	//----- nvinfo : EIATTR_FRAME_SIZE
	.align		4
.L_752:
        /*1164*/ 	.byte	0x04, 0x11
        /*1166*/ 	.short	(.L_754 - .L_753)
	.align		4
.L_753:
        /*1168*/ 	.word	index@(_ZN5flash32flash_fwd_splitkv_combine_kernelI23Flash_fwd_kernel_traitsILi64ELi64ELi256ELi4ELb0ELb0EN7cutlass6half_tE19Flash_kernel_traitsILi64ELi64ELi256ELi4ES3_EELi8ELi6ELb1EEEvNS_16Flash_fwd_paramsE)
        /*116c*/ 	.word	0x00000000


	//----- nvinfo : EIATTR_REGCOUNT
	.align		4
.L_754:
        /*1170*/ 	.byte	0x04, 0x2f
        /*1172*/ 	.short	(.L_756 - .L_755)
	.align		4
.L_755:
        /*1174*/ 	.word	index@(_ZN5flash32flash_fwd_splitkv_combine_kernelI23Flash_fwd_kernel_traitsILi64ELi64ELi256ELi4ELb0ELb0EN7cutlass6half_tE19Flash_kernel_traitsILi64ELi64ELi256ELi4ES3_EELi8ELi7ELb1EEEvNS_16Flash_fwd_paramsE)
        /*1178*/ 	.word	0x0000002e


	//----- nvinfo : EIATTR_FRAME_SIZE
	.align		4
.L_756:
        /*117c*/ 	.byte	0x04, 0x11
        /*117e*/ 	.short	(.L_758 - .L_757)
	.align		4
.L_757:
        /*1180*/ 	.word	index@($__internal_7_$__cuda_sm20_div_s64)
        /*1184*/ 	.word	0x00000000


	//----- nvinfo : EIATTR_FRAME_SIZE
	.align		4
.L_758:
        /*1188*/ 	.byte	0x04, 0x11
        /*118a*/ 	.short	(.L_760 - .L_759)
	.align		4
.L_759:
        /*118c*/ 	.word	index@(_ZN5flash32flash_fwd_splitkv_combine_kernelI23Flash_fwd_kernel_traitsILi64ELi64ELi256ELi4ELb0ELb0EN7cutlass6half_tE19Flash_kernel_traitsILi64ELi64ELi256ELi4ES3_EELi8ELi7ELb1EEEvNS_16Flash_fwd_paramsE)
        /*1190*/ 	.word	0x00000000


	//----- nvinfo : EIATTR_REGCOUNT
	.align		4
.L_760:
        /*1194*/ 	.byte	0x04, 0x2f
        /*1196*/ 	.short	(.L_762 - .L_761)
	.align		4
.L_761:
        /*1198*/ 	.word	index@(_ZN5flash32flash_fwd_splitkv_combine_kernelI23Flash_fwd_kernel_traitsILi64ELi64ELi256ELi4ELb0ELb0EN7cutlass6half_tE19Flash_kernel_traitsILi64ELi64ELi256ELi4ES3_EELi8ELi1ELb0EEEvNS_16Flash_fwd_paramsE)
        /*119c*/ 	.word	0x00000028


	//----- nvinfo : EIATTR_FRAME_SIZE
	.align		4
.L_762:
        /*11a0*/ 	.byte	0x04, 0x11
        /*11a2*/ 	.short	(.L_764 - .L_763)
	.align		4
.L_763:
        /*11a4*/ 	.word	index@($__internal_6_$__cuda_sm20_div_s64)
        /*11a8*/ 	.word	0x00000000


	//----- nvinfo : EIATTR_FRAME_SIZE
	.align		4
.L_764:
        /*11ac*/ 	.byte	0x04, 0x11
        /*11ae*/ 	.short	(.L_766 - .L_765)
	.align		4
.L_765:
        /*11b0*/ 	.word	index@(_ZN5flash32flash_fwd_splitkv_combine_kernelI23Flash_fwd_kernel_traitsILi64ELi64ELi256ELi4ELb0ELb0EN7cutlass6half_tE19Flash_kernel_traitsILi64ELi64ELi256ELi4ES3_EELi8ELi1ELb0EEEvNS_16Flash_fwd_paramsE)
        /*11b4*/ 	.word	0x00000000


	//----- nvinfo : EIATTR_REGCOUNT
	.align		4
.L_766:
        /*11b8*/ 	.byte	0x04, 0x2f
        /*11ba*/ 	.short	(.L_768 - .L_767)
	.align		4
.L_767:
        /*11bc*/ 	.word	index@(_ZN5flash32flash_fwd_splitkv_combine_kernelI23Flash_fwd_kernel_traitsILi64ELi64ELi256ELi4ELb0ELb0EN7cutlass6half_tE19Flash_kernel_traitsILi64ELi64ELi256ELi4ES3_EELi8ELi2ELb0EEEvNS_16Flash_fwd_paramsE)
        /*11c0*/ 	.word	0x00000028


	//----- nvinfo : EIATTR_FRAME_SIZE
	.align		4
.L_768:
        /*11c4*/ 	.byte	0x04, 0x11
        /*11c6*/ 	.short	(.L_770 - .L_769)
	.align		4
.L_769:
        /*11c8*/ 	.word	index@($__internal_5_$__cuda_sm20_div_s64)
        /*11cc*/ 	.word	0x00000000


	//----- nvinfo : EIATTR_FRAME_SIZE
	.align		4
.L_770:
        /*11d0*/ 	.byte	0x04, 0x11
        /*11d2*/ 	.short	(.L_772 - .L_771)
	.align		4
.L_771:
        /*11d4*/ 	.word	index@(_ZN5flash32flash_fwd_splitkv_combine_kernelI23Flash_fwd_kernel_traitsILi64ELi64ELi256ELi4ELb0ELb0EN7cutlass6half_tE19Flash_kernel_traitsILi64ELi64ELi256ELi4ES3_EELi8ELi2ELb0EEEvNS_16Flash_fwd_paramsE)
        /*11d8*/ 	.word	0x00000000


	//----- nvinfo : EIATTR_REGCOUNT
	.align		4
.L_772:
        /*11dc*/ 	.byte	0x04, 0x2f
        /*11de*/ 	.short	(.L_774 - .L_773)
	.align		4
.L_773:
        /*11e0*/ 	.word	index@(_ZN5flash32flash_fwd_splitkv_combine_kernelI23Flash_fwd_kernel_traitsILi64ELi64ELi256ELi4ELb0ELb0EN7cutlass6half_tE19Flash_kernel_traitsILi64ELi64ELi256ELi4ES3_EELi8ELi3ELb0EEEvNS_16Flash_fwd_paramsE)
        /*11e4*/ 	.word	0x00000026


	//----- nvinfo : EIATTR_FRAME_SIZE
	.align		4
.L_774:
        /*11e8*/ 	.byte	0x04, 0x11
        /*11ea*/ 	.short	(.L_776 - .L_775)
	.align		4
.L_775:
        /*11ec*/ 	.word	index@($__internal_4_$__cuda_sm20_div_s64)
        /*11f0*/ 	.word	0x00000000


	//----- nvinfo : EIATTR_FRAME_SIZE
	.align		4
.L_776:
        /*11f4*/ 	.byte	0x04, 0x11
        /*11f6*/ 	.short	(.L_778 - .L_777)
	.align		4
.L_777:
        /*11f8*/ 	.word	index@(_ZN5flash32flash_fwd_splitkv_combine_kernelI23Flash_fwd_kernel_traitsILi64ELi64ELi256ELi4ELb0ELb0EN7cutlass6half_tE19Flash_kernel_traitsILi64ELi64ELi256ELi4ES3_EELi8ELi3ELb0EEEvNS_16Flash_fwd_paramsE)
        /*11fc*/ 	.word	0x00000000


	//----- nvinfo : EIATTR_REGCOUNT
	.align		4
.L_778:
        /*1200*/ 	.byte	0x04, 0x2f
        /*1202*/ 	.short	(.L_780 - .L_779)
	.align		4
.L_779:
        /*1204*/ 	.word	index@(_ZN5flash32flash_fwd_splitkv_combine_kernelI23Flash_fwd_kernel_traitsILi64ELi64ELi256ELi4ELb0ELb0EN7cutlass6half_tE19Flash_kernel_traitsILi64ELi64ELi256ELi4ES3_EELi8ELi4ELb0EEEvNS_16Flash_fwd_paramsE)
        /*1208*/ 	.word	0x00000028


	//----- nvinfo : EIATTR_FRAME_SIZE
	.align		4
.L_780:
        /*120c*/ 	.byte	0x04, 0x11
        /*120e*/ 	.short	(.L_782 - .L_781)
	.align		4
.L_781:
        /*1210*/ 	.word	index@($__internal_3_$__cuda_sm20_div_s64)
        /*1214*/ 	.word	0x00000000


	//----- nvinfo : EIATTR_FRAME_SIZE
	.align		4
.L_782:
        /*1218*/ 	.byte	0x04, 0x11
        /*121a*/ 	.short	(.L_784 - .L_783)
	.align		4
.L_783:
        /*121c*/ 	.word	index@(_ZN5flash32flash_fwd_splitkv_combine_kernelI23Flash_fwd_kernel_traitsILi64ELi64ELi256ELi4ELb0ELb0EN7cutlass6half_tE19Flash_kernel_traitsILi64ELi64ELi256ELi4ES3_EELi8ELi4ELb0EEEvNS_16Flash_fwd_paramsE)
        /*1220*/ 	.word	0x00000000


	//----- nvinfo : EIATTR_REGCOUNT
	.align		4
.L_784:
        /*1224*/ 	.byte	0x04, 0x2f
        /*1226*/ 	.short	(.L_786 - .L_785)
	.align		4
.L_785:
        /*1228*/ 	.word	index@(_ZN5flash32flash_fwd_splitkv_combine_kernelI23Flash_fwd_kernel_traitsILi64ELi64ELi256ELi4ELb0ELb0EN7cutlass6half_tE19Flash_kernel_traitsILi64ELi64ELi256ELi4ES3_EELi8ELi5ELb0EEEvNS_16Flash_fwd_paramsE)
        /*122c*/ 	.word	0x00000028


	//----- nvinfo : EIATTR_FRAME_SIZE
	.align		4
.L_786:
        /*1230*/ 	.byte	0x04, 0x11
        /*1232*/ 	.short	(.L_788 - .L_787)
	.align		4
.L_787:
        /*1234*/ 	.word	index@($__internal_2_$__cuda_sm20_div_s64)
        /*1238*/ 	.word	0x00000000


	//----- nvinfo : EIATTR_FRAME_SIZE
	.align		4
.L_788:
        /*123c*/ 	.byte	0x04, 0x11
        /*123e*/ 	.short	(.L_790 - .L_789)
	.align		4
.L_789:
        /*1240*/ 	.word	index@(_ZN5flash32flash_fwd_splitkv_combine_kernelI23Flash_fwd_kernel_traitsILi64ELi64ELi256ELi4ELb0ELb0EN7cutlass6half_tE19Flash_kernel_traitsILi64ELi64ELi256ELi4ES3_EELi8ELi5ELb0EEEvNS_16Flash_fwd_paramsE)
        /*1244*/ 	.word	0x00000000


	//----- nvinfo : EIATTR_REGCOUNT
	.align		4
.L_790:
        /*1248*/ 	.byte	0x04, 0x2f
        /*124a*/ 	.short	(.L_792 - .L_791)
	.align		4
.L_791:
        /*124c*/ 	.word	index@(_ZN5flash32flash_fwd_splitkv_combine_kernelI23Flash_fwd_kernel_traitsILi64ELi64ELi256ELi4ELb0ELb0EN7cutlass6half_tE19Flash_kernel_traitsILi64ELi64ELi256ELi4ES3_EELi8ELi6ELb0EEEvNS_16Flash_fwd_paramsE)
        /*1250*/ 	.word	0x0000002a


	//----- nvinfo : EIATTR_FRAME_SIZE
	.align		4
.L_792:
        /*1254*/ 	.byte	0x04, 0x11
        /*1256*/ 	.short	(.L_794 - .L_793)
	.align		4
.L_793:
        /*1258*/ 	.word	index@($__internal_1_$__cuda_sm20_div_s64)
        /*125c*/ 	.word	0x00000000


	//----- nvinfo : EIATTR_FRAME_SIZE
	.align		4
.L_794:
        /*1260*/ 	.byte	0x04, 0x11
        /*1262*/ 	.short	(.L_796 - .L_795)
	.align		4
.L_795:
        /*1264*/ 	.word	index@(_ZN5flash32flash_fwd_splitkv_combine_kernelI23Flash_fwd_kernel_traitsILi64ELi64ELi256ELi4ELb0ELb0EN7cutlass6half_tE19Flash_kernel_traitsILi64ELi64ELi256ELi4ES3_EELi8ELi6ELb0EEEvNS_16Flash_fwd_paramsE)
        /*1268*/ 	.word	0x00000000


	//----- nvinfo : EIATTR_REGCOUNT
	.align		4
.L_796:
        /*126c*/ 	.byte	0x04, 0x2f
        /*126e*/ 	.short	(.L_798 - .L_797)
	.align		4
.L_797:
        /*1270*/ 	.word	index@(_ZN5flash32flash_fwd_splitkv_combine_kernelI23Flash_fwd_kernel_traitsILi64ELi64ELi256ELi4ELb0ELb0EN7cutlass6half_tE19Flash_kernel_traitsILi64ELi64ELi256ELi4ES3_EELi8ELi7ELb0EEEvNS_16Flash_fwd_paramsE)
        /*1274*/ 	.word	0x00000030


	//----- nvinfo : EIATTR_FRAME_SIZE
	.align		4
.L_798:
        /*1278*/ 	.byte	0x04, 0x11
        /*127a*/ 	.short	(.L_800 - .L_799)
	.align		4
.L_799:
        /*127c*/ 	.word	index@($__internal_0_$__cuda_sm20_div_s64)
        /*1280*/ 	.word	0x00000000


	//----- nvinfo : EIATTR_FRAME_SIZE
	.align		4
.L_800:
        /*1284*/ 	.byte	0x04, 0x11
        /*1286*/ 	.short	(.L_802 - .L_801)
	.align		4
.L_801:
        /*1288*/ 	.word	index@(_ZN5flash32flash_fwd_splitkv_combine_kernelI23Flash_fwd_kernel_traitsILi64ELi64ELi256ELi4ELb0ELb0EN7cutlass6half_tE19Flash_kernel_traitsILi64ELi64ELi256ELi4ES3_EELi8ELi7ELb0EEEvNS_16Flash_fwd_paramsE)
        /*128c*/ 	.word	0x00000000


	//----- nvinfo : EIATTR_MIN_STACK_SIZE
	.align		4
.L_802:
        /*1290*/ 	.byte	0x04, 0x12
        /*1292*/ 	.short	(.L_804 - .L_803)
	.align		4
.L_803:
        /*1294*/ 	.word	index@(_ZN5flash32flash_fwd_splitkv_combine_kernelI23Flash_fwd_kernel_traitsILi64ELi64ELi256ELi4ELb0ELb0EN7cutlass6half_tE19Flash_kernel_traitsILi64ELi64ELi256ELi4ES3_EELi8ELi7ELb0EEEvNS_16Flash_fwd_paramsE)
        /*1298*/ 	.word	0x00000000


	//----- nvinfo : EIATTR_MIN_STACK_SIZE
	.align		4
.L_804:
        /*129c*/ 	.byte	0x04, 0x12
        /*129e*/ 	.short	(.L_806 - .L_805)
	.align		4
.L_805:
        /*12a0*/ 	.word	index@(_ZN5flash32flash_fwd_splitkv_combine_kernelI23Flash_fwd_kernel_traitsILi64ELi64ELi256ELi4ELb0ELb0EN7cutlass6half_tE19Flash_kernel_traitsILi64ELi64ELi256ELi4ES3_EELi8ELi6ELb0EEEvNS_16Flash_fwd_paramsE)
        /*12a4*/ 	.word	0x00000000


	//----- nvinfo : EIATTR_MIN_STACK_SIZE
	.align		4
.L_806:
        /*12a8*/ 	.byte	0x04, 0x12
        /*12aa*/ 	.short	(.L_808 - .L_807)
	.align		4
.L_807:
        /*12ac*/ 	.word	index@(_ZN5flash32flash_fwd_splitkv_combine_kernelI23Flash_fwd_kernel_traitsILi64ELi64ELi256ELi4ELb0ELb0EN7cutlass6half_tE19Flash_kernel_traitsILi64ELi64ELi256ELi4ES3_EELi8ELi5ELb0EEEvNS_16Flash_fwd_paramsE)
        /*12b0*/ 	.word	0x00000000


	//----- nvinfo : EIATTR_MIN_STACK_SIZE
	.align		4
.L_808:
        /*12b4*/ 	.byte	0x04, 0x12
        /*12b6*/ 	.short	(.L_810 - .L_809)
	.align		4
.L_809:
        /*12b8*/ 	.word	index@(_ZN5flash32flash_fwd_splitkv_combine_kernelI23Flash_fwd_kernel_traitsILi64ELi64ELi256ELi4ELb0ELb0EN7cutlass6half_tE19Flash_kernel_traitsILi64ELi64ELi256ELi4ES3_EELi8ELi4ELb0EEEvNS_16Flash_fwd_paramsE)
        /*12bc*/ 	.word	0x00000000


	//----- nvinfo : EIATTR_MIN_STACK_SIZE
	.align		4
.L_810:
        /*12c0*/ 	.byte	0x04, 0x12
        /*12c2*/ 	.short	(.L_812 - .L_811)
	.align		4
.L_811:
        /*12c4*/ 	.word	index@(_ZN5flash32flash_fwd_splitkv_combine_kernelI23Flash_fwd_kernel_traitsILi64ELi64ELi256ELi4ELb0ELb0EN7cutlass6half_tE19Flash_kernel_traitsILi64ELi64ELi256ELi4ES3_EELi8ELi3ELb0EEEvNS_16Flash_fwd_paramsE)
        /*12c8*/ 	.word	0x00000000


	//----- nvinfo : EIATTR_MIN_STACK_SIZE
	.align		4
.L_812:
        /*12cc*/ 	.byte	0x04, 0x12
        /*12ce*/ 	.short	(.L_814 - .L_813)
	.align		4
.L_813:
        /*12d0*/ 	.word	index@(_ZN5flash32flash_fwd_splitkv_combine_kernelI23Flash_fwd_kernel_traitsILi64ELi64ELi256ELi4ELb0ELb0EN7cutlass6half_tE19Flash_kernel_traitsILi64ELi64ELi256ELi4ES3_EELi8ELi2ELb0EEEvNS_16Flash_fwd_paramsE)
        /*12d4*/ 	.word	0x00000000


	//----- nvinfo : EIATTR_MIN_STACK_SIZE
	.align		4
.L_814:
        /*12d8*/ 	.byte	0x04, 0x12
        /*12da*/ 	.short	(.L_816 - .L_815)
	.align		4
.L_815:
        /*12dc*/ 	.word	index@(_ZN5flash32flash_fwd_splitkv_combine_kernelI23Flash_fwd_kernel_traitsILi64ELi64ELi256ELi4ELb0ELb0EN7cutlass6half_tE19Flash_kernel_traitsILi64ELi64ELi256ELi4ES3_EELi8ELi1ELb0EEEvNS_16Flash_fwd_paramsE)
        /*12e0*/ 	.word	0x00000000


	//----- nvinfo : EIATTR_MIN_STACK_SIZE
	.align		4
.L_816:
        /*12e4*/ 	.byte	0x04, 0x12
        /*12e6*/ 	.short	(.L_818 - .L_817)
	.align		4
.L_817:
        /*12e8*/ 	.word	index@(_ZN5flash32flash_fwd_splitkv_combine_kernelI23Flash_fwd_kernel_traitsILi64ELi64ELi256ELi4ELb0ELb0EN7cutlass6half_tE19Flash_kernel_traitsILi64ELi64ELi256ELi4ES3_EELi8ELi7ELb1EEEvNS_16Flash_fwd_paramsE)
        /*12ec*/ 	.word	0x00000000


	//----- nvinfo : EIATTR_MIN_STACK_SIZE
	.align		4
.L_818:
        /*12f0*/ 	.byte	0x04, 0x12
        /*12f2*/ 	.short	(.L_820 - .L_819)
	.align		4
.L_819:
        /*12f4*/ 	.word	index@(_ZN5flash32flash_fwd_splitkv_combine_kernelI23Flash_fwd_kernel_traitsILi64ELi64ELi256ELi4ELb0ELb0EN7cutlass6half_tE19Flash_kernel_traitsILi64ELi64ELi256ELi4ES3_EELi8ELi6ELb1EEEvNS_16Flash_fwd_paramsE)
        /*12f8*/ 	.word	0x00000000


	//----- nvinfo : EIATTR_MIN_STACK_SIZE
	.align		4
.L_820:
        /*12fc*/ 	.byte	0x04, 0x12
        /*12fe*/ 	.short	(.L_822 - .L_821)
	.align		4
.L_821:
        /*1300*/ 	.word	index@(_ZN5flash32flash_fwd_splitkv_combine_kernelI23Flash_fwd_kernel_traitsILi64ELi64ELi256ELi4ELb0ELb0EN7cutlass6half_tE19Flash_kernel_traitsILi64ELi64ELi256ELi4ES3_EELi8ELi5ELb1EEEvNS_16Flash_fwd_paramsE)
        /*1304*/ 	.word	0x00000000


	//----- nvinfo : EIATTR_MIN_STACK_SIZE
	.align		4
.L_822:
        /*1308*/ 	.byte	0x04, 0x12
        /*130a*/ 	.short	(.L_824 - .L_823)
	.align		4
.L_823:
        /*130c*/ 	.word	index@(_ZN5flash32flash_fwd_splitkv_combine_kernelI23Flash_fwd_kernel_traitsILi64ELi64ELi256ELi4ELb0ELb0EN7cutlass6half_tE19Flash_kernel_traitsILi64ELi64ELi256ELi4ES3_EELi8ELi4ELb1EEEvNS_16Flash_fwd_paramsE)
        /*1310*/ 	.word	0x00000000


	//----- nvinfo : EIATTR_MIN_STACK_SIZE
	.align		4
.L_824:
        /*1314*/ 	.byte	0x04, 0x12
        /*1316*/ 	.short	(.L_826 - .L_825)
	.align		4
.L_825:
        /*1318*/ 	.word	index@(_ZN5flash32flash_fwd_splitkv_combine_kernelI23Flash_fwd_kernel_traitsILi64ELi64ELi256ELi4ELb0ELb0EN7cutlass6half_tE19Flash_kernel_traitsILi64ELi64ELi256ELi4ES3_EELi8ELi3ELb1EEEvNS_16Flash_fwd_paramsE)
        /*131c*/ 	.word	0x00000000


	//----- nvinfo : EIATTR_MIN_STACK_SIZE
	.align		4
.L_826:
        /*1320*/ 	.byte	0x04, 0x12
        /*1322*/ 	.short	(.L_828 - .L_827)
	.align		4
.L_827:
        /*1324*/ 	.word	index@(_ZN5flash32flash_fwd_splitkv_combine_kernelI23Flash_fwd_kernel_traitsILi64ELi64ELi256ELi4ELb0ELb0EN7cutlass6half_tE19Flash_kernel_traitsILi64ELi64ELi256ELi4ES3_EELi8ELi2ELb1EEEvNS_16Flash_fwd_paramsE)
        /*1328*/ 	.word	0x00000000


	//----- nvinfo : EIATTR_MIN_STACK_SIZE
	.align		4
.L_828:
        /*132c*/ 	.byte	0x04, 0x12
        /*132e*/ 	.short	(.L_830 - .L_829)
	.align		4
.L_829:
        /*1330*/ 	.word	index@(_ZN5flash32flash_fwd_splitkv_combine_kernelI23Flash_fwd_kernel_traitsILi64ELi64ELi256ELi4ELb0ELb0EN7cutlass6half_tE19Flash_kernel_traitsILi64ELi64ELi256ELi4ES3_EELi8ELi1ELb1EEEvNS_16Flash_fwd_paramsE)
        /*1334*/ 	.word	0x00000000


	//----- nvinfo : EIATTR_MIN_STACK_SIZE
	.align		4
.L_830:
        /*1338*/ 	.byte	0x04, 0x12
        /*133a*/ 	.short	(.L_832 - .L_831)
	.align		4
.L_831:
        /*133c*/ 	.word	index@(_ZN5flash24flash_fwd_splitkv_kernelI23Flash_fwd_kernel_traitsILi64ELi64ELi256ELi4ELb0ELb0EN7cutlass6half_tE19Flash_kernel_traitsILi64ELi64ELi256ELi4ES3_EELb0ELb0ELb0ELb0ELb1ELb0ELb0ELb0EEEvNS_16Flash_fwd_paramsE)
        /*1340*/ 	.word	0x00000008


	//----- nvinfo : EIATTR_MIN_STACK_SIZE
	.align		4
.L_832:
        /*1344*/ 	.byte	0x04, 0x12
        /*1346*/ 	.short	(.L_834 - .L_833)
	.align		4
.L_833:
        /*1348*/ 	.word	index@(_ZN5flash24flash_fwd_splitkv_kernelI23Flash_fwd_kernel_traitsILi64ELi64ELi256ELi4ELb0ELb0EN7cutlass6half_tE19Flash_kernel_traitsILi64ELi64ELi256ELi4ES3_EELb0ELb0ELb0ELb0ELb1ELb1ELb0ELb0EEEvNS_16Flash_fwd_paramsE)
        /*134c*/ 	.word	0x00000038


	//----- nvinfo : EIATTR_MIN_STACK_SIZE
	.align		4
.L_834:
        /*1350*/ 	.byte	0x04, 0x12
        /*1352*/ 	.short	(.L_836 - .L_835)
	.align		4
.L_835:
        /*1354*/ 	.word	index@(_ZN5flash24flash_fwd_splitkv_kernelI23Flash_fwd_kernel_traitsILi64ELi64ELi256ELi4ELb0ELb0EN7cutlass6half_tE19Flash_kernel_traitsILi64ELi64ELi256ELi4ES3_EELb0ELb0ELb0ELb0ELb1ELb0ELb1ELb0EEEvNS_16Flash_fwd_paramsE)
        /*1358*/ 	.word	0x00000000


	//----- nvinfo : EIATTR_MIN_STACK_SIZE
	.align		4
.L_836:
        /*135c*/ 	.byte	0x04, 0x12
        /*135e*/ 	.short	(.L_838 - .L_837)
	.align		4
.L_837:
        /*1360*/ 	.word	index@(_ZN5flash24flash_fwd_splitkv_kernelI23Flash_fwd_kernel_traitsILi64ELi64ELi256ELi4ELb0ELb0EN7cutlass6half_tE19Flash_kernel_traitsILi64ELi64ELi256ELi4ES3_EELb0ELb0ELb0ELb0ELb1ELb1ELb1ELb0EEEvNS_16Flash_fwd_paramsE)
        /*1364*/ 	.word	0x00000040


	//----- nvinfo : EIATTR_MIN_STACK_SIZE
	.align		4
.L_838:
        /*1368*/ 	.byte	0x04, 0x12
        /*136a*/ 	.short	(.L_840 - .L_839)
	.align		4
.L_839:
        /*136c*/ 	.word	index@(_ZN5flash24flash_fwd_splitkv_kernelI23Flash_fwd_kernel_traitsILi64ELi64ELi256ELi4ELb0ELb0EN7cutlass6half_tE19Flash_kernel_traitsILi64ELi64ELi256ELi4ES3_EELb0ELb0ELb0ELb0ELb0ELb0ELb0ELb0EEEvNS_16Flash_fwd_paramsE)
        /*1370*/ 	.word	0x00000008


	//----- nvinfo : EIATTR_MIN_STACK_SIZE
	.align		4
.L_840:
        /*1374*/ 	.byte	0x04, 0x12
        /*1376*/ 	.short	(.L_842 - .L_841)
	.align		4
.L_841:
        /*1378*/ 	.word	index@(_ZN5flash24flash_fwd_splitkv_kernelI23Flash_fwd_kernel_traitsILi64ELi64ELi256ELi4ELb0ELb0EN7cutlass6half_tE19Flash_kernel_traitsILi64ELi64ELi256ELi4ES3_EELb0ELb0ELb0ELb0ELb0ELb1ELb0ELb0EEEvNS_16Flash_fwd_paramsE)
        /*137c*/ 	.word	0x00000048


	//----- nvinfo : EIATTR_MIN_STACK_SIZE
	.align		4
.L_842:
        /*1380*/ 	.byte	0x04, 0x12
        /*1382*/ 	.short	(.L_844 - .L_843)
	.align		4
.L_843:
        /*1384*/ 	.word	index@(_ZN5flash24flash_fwd_splitkv_kernelI23Flash_fwd_kernel_traitsILi64ELi64ELi256ELi4ELb0ELb0EN7cutlass6half_tE19Flash_kernel_traitsILi64ELi64ELi256ELi4ES3_EELb0ELb0ELb0ELb0ELb0ELb0ELb0ELb1EEEvNS_16Flash_fwd_paramsE)
        /*1388*/ 	.word	0x00000008


	//----- nvinfo : EIATTR_MIN_STACK_SIZE
	.align		4
.L_844:
        /*138c*/ 	.byte	0x04, 0x12
        /*138e*/ 	.short	(.L_846 - .L_845)
	.align		4
.L_845:
        /*1390*/ 	.word	index@(_ZN5flash24flash_fwd_splitkv_kernelI23Flash_fwd_kernel_traitsILi64ELi64ELi256ELi4ELb0ELb0EN7cutlass6half_tE19Flash_kernel_traitsILi64ELi64ELi256ELi4ES3_EELb0ELb0ELb0ELb0ELb0ELb1ELb0ELb1EEEvNS_16Flash_fwd_paramsE)
        /*1394*/ 	.word	0x00000040


	//----- nvinfo : EIATTR_MIN_STACK_SIZE
	.align		4
.L_846:
        /*1398*/ 	.byte	0x04, 0x12
        /*139a*/ 	.short	(.L_848 - .L_847)
	.align		4
.L_847:
        /*139c*/ 	.word	index@(_ZN5flash24flash_fwd_splitkv_kernelI23Flash_fwd_kernel_traitsILi64ELi64ELi256ELi4ELb0ELb0EN7cutlass6half_tE19Flash_kernel_traitsILi64ELi64ELi256ELi4ES3_EELb0ELb0ELb0ELb0ELb0ELb0ELb1ELb0EEEvNS_16Flash_fwd_paramsE)
        /*13a0*/ 	.word	0x00000008


	//----- nvinfo : EIATTR_MIN_STACK_SIZE
	.align		4
.L_848:
        /*13a4*/ 	.byte	0x04, 0x12
        /*13a6*/ 	.short	(.L_850 - .L_849)
	.align		4
.L_849:
        /*13a8*/ 	.word	index@(_ZN5flash24flash_fwd_splitkv_kernelI23Flash_fwd_kernel_traitsILi64ELi64ELi256ELi4ELb0ELb0EN7cutlass6half_tE19Flash_kernel_traitsILi64ELi64ELi256ELi4ES3_EELb0ELb0ELb0ELb0ELb0ELb1ELb1ELb0EEEvNS_16Flash_fwd_paramsE)
        /*13ac*/ 	.word	0x00000048


	//----- nvinfo : EIATTR_MIN_STACK_SIZE
	.align		4
.L_850:
        /*13b0*/ 	.byte	0x04, 0x12
        /*13b2*/ 	.short	(.L_852 - .L_851)
	.align		4
.L_851:
        /*13b4*/ 	.word	index@(_ZN5flash24flash_fwd_splitkv_kernelI23Flash_fwd_kernel_traitsILi64ELi64ELi256ELi4ELb0ELb0EN7cutlass6half_tE19Flash_kernel_traitsILi64ELi64ELi256ELi4ES3_EELb0ELb0ELb0ELb0ELb0ELb0ELb1ELb1EEEvNS_16Flash_fwd_paramsE)
        /*13b8*/ 	.word	0x00000008


	//----- nvinfo : EIATTR_MIN_STACK_SIZE
	.align		4
.L_852:
        /*13bc*/ 	.byte	0x04, 0x12
        /*13be*/ 	.short	(.L_854 - .L_853)
	.align		4
.L_853:
        /*13c0*/ 	.word	index@(_ZN5flash24flash_fwd_splitkv_kernelI23Flash_fwd_kernel_traitsILi64ELi64ELi256ELi4ELb0ELb0EN7cutlass6half_tE19Flash_kernel_traitsILi64ELi64ELi256ELi4ES3_EELb0ELb0ELb0ELb0ELb0ELb1ELb1ELb1EEEvNS_16Flash_fwd_paramsE)
        /*13c4*/ 	.word	0x00000048


	//----- nvinfo : EIATTR_MIN_STACK_SIZE
	.align		4
.L_854:
        /*13c8*/ 	.byte	0x04, 0x12
        /*13ca*/ 	.short	(.L_856 - .L_855)
	.align		4
.L_855:
        /*13cc*/ 	.word	index@(_ZN5flash24flash_fwd_splitkv_kernelI23Flash_fwd_kernel_traitsILi64ELi64ELi256ELi4ELb0ELb0EN7cutlass6half_tE19Flash_kernel_traitsILi64ELi64ELi256ELi4ES3_EELb0ELb1ELb0ELb0ELb0ELb0ELb0ELb0EEEvNS_16Flash_fwd_paramsE)
        /*13d0*/ 	.word	0x00000168


	//----- nvinfo : EIATTR_MIN_STACK_SIZE
	.align		4
.L_856:
        /*13d4*/ 	.byte	0x04, 0x12
        /*13d6*/ 	.short	(.L_858 - .L_857)
	.align		4
.L_857:
        /*13d8*/ 	.word	index@(_ZN5flash24flash_fwd_splitkv_kernelI23Flash_fwd_kernel_traitsILi64ELi64ELi256ELi4ELb0ELb0EN7cutlass6half_tE19Flash_kernel_traitsILi64ELi64ELi256ELi4ES3_EELb0ELb1ELb0ELb0ELb0ELb1ELb0ELb0EEEvNS_16Flash_fwd_paramsE)
        /*13dc*/ 	.word	0x00000050


	//----- nvinfo : EIATTR_MIN_STACK_SIZE
	.align		4
.L_858:
        /*13e0*/ 	.byte	0x04, 0x12
        /*13e2*/ 	.short	(.L_860 - .L_859)
	.align		4
.L_859:
        /*13e4*/ 	.word	index@(_ZN5flash24flash_fwd_splitkv_kernelI23Flash_fwd_kernel_traitsILi64ELi64ELi256ELi4ELb0ELb0EN7cutlass6half_tE19Flash_kernel_traitsILi64ELi64ELi256ELi4ES3_EELb0ELb1ELb0ELb0ELb0ELb0ELb0ELb1EEEvNS_16Flash_fwd_paramsE)
        /*13e8*/ 	.word	0x00000040


	//----- nvinfo : EIATTR_MIN_STACK_SIZE
	.align		4
.L_860:
        /*13ec*/ 	.byte	0x04, 0x12
        /*13ee*/ 	.short	(.L_862 - .L_861)
	.align		4
.L_861:
        /*13f0*/ 	.word	index@(_ZN5flash24flash_fwd_splitkv_kernelI23Flash_fwd_kernel_traitsILi64ELi64ELi256ELi4ELb0ELb0EN7cutlass6half_tE19Flash_kernel_traitsILi64ELi64ELi256ELi4ES3_EELb0ELb1ELb0ELb0ELb0ELb1ELb0ELb1EEEvNS_16Flash_fwd_paramsE)
        /*13f4*/ 	.word	0x00000070


	//----- nvinfo : EIATTR_MIN_STACK_SIZE
	.align		4
.L_862:
        /*13f8*/ 	.byte	0x04, 0x12
        /*13fa*/ 	.short	(.L_864 - .L_863)
	.align		4
.L_863:
        /*13fc*/ 	.word	index@(_ZN5flash24flash_fwd_splitkv_kernelI23Flash_fwd_kernel_traitsILi64ELi64ELi256ELi4ELb0ELb0EN7cutlass6half_tE19Flash_kernel_traitsILi64ELi64ELi256ELi4ES3_EELb0ELb1ELb0ELb0ELb0ELb0ELb1ELb0EEEvNS_16Flash_fwd_paramsE)
        /*1400*/ 	.word	0x00000098


	//----- nvinfo : EIATTR_MIN_STACK_SIZE
	.align		4
.L_864:
        /*1404*/ 	.byte	0x04, 0x12
        /*1406*/ 	.short	(.L_866 - .L_865)
	.align		4
.L_865:
        /*1408*/ 	.word	index@(_ZN5flash24flash_fwd_splitkv_kernelI23Flash_fwd_kernel_traitsILi64ELi64ELi256ELi4ELb0ELb0EN7cutlass6half_tE19Flash_kernel_traitsILi64ELi64ELi256ELi4ES3_EELb0ELb1ELb0ELb0ELb0ELb1ELb1ELb0EEEvNS_16Flash_fwd_paramsE)
        /*140c*/ 	.word	0x00000048


	//----- nvinfo : EIATTR_MIN_STACK_SIZE
	.align		4
.L_866:
        /*1410*/ 	.byte	0x04, 0x12
        /*1412*/ 	.short	(.L_868 - .L_867)
	.align		4
.L_867:
        /*1414*/ 	.word	index@(_ZN5flash24flash_fwd_splitkv_kernelI23Flash_fwd_kernel_traitsILi64ELi64ELi256ELi4ELb0ELb0EN7cutlass6half_tE19Flash_kernel_traitsILi64ELi64ELi256ELi4ES3_EELb0ELb1ELb0ELb0ELb0ELb0ELb1ELb1EEEvNS_16Flash_fwd_paramsE)
        /*1418*/ 	.word	0x00000090


	//----- nvinfo : EIATTR_MIN_STACK_SIZE
	.align		4
.L_868:
        /*141c*/ 	.byte	0x04, 0x12
        /*141e*/ 	.short	(.L_870 - .L_869)
	.align		4
.L_869:
        /*1420*/ 	.word	index@(_ZN5flash24flash_fwd_splitkv_kernelI23Flash_fwd_kernel_traitsILi64ELi64ELi256ELi4ELb0ELb0EN7cutlass6half_tE19Flash_kernel_traitsILi64ELi64ELi256ELi4ES3_EELb0ELb1ELb0ELb0ELb0ELb1ELb1ELb1EEEvNS_16Flash_fwd_paramsE)
        /*1424*/ 	.word	0x00000038


	//----- nvinfo : EIATTR_MIN_STACK_SIZE
	.align		4
.L_870:
        /*1428*/ 	.byte	0x04, 0x12
        /*142a*/ 	.short	(.L_872 - .L_871)
	.align		4
.L_871:
        /*142c*/ 	.word	index@(_ZN5flash24flash_fwd_splitkv_kernelI23Flash_fwd_kernel_traitsILi64ELi64ELi256ELi4ELb0ELb0EN7cutlass6half_tE19Flash_kernel_traitsILi64ELi64ELi256ELi4ES3_EELb0ELb0ELb0ELb1ELb1ELb0ELb0ELb0EEEvNS_16Flash_fwd_paramsE)
        /*1430*/ 	.word	0x00000008


	//----- nvinfo : EIATTR_MIN_STACK_SIZE
	.align		4
.L_872:
        /*1434*/ 	.byte	0x04, 0x12
        /*1436*/ 	.short	(.L_874 - .L_873)
	.align		4
.L_873:
        /*1438*/ 	.word	index@(_ZN5flash24flash_fwd_splitkv_kernelI23Flash_fwd_kernel_traitsILi64ELi64ELi256ELi4ELb0ELb0EN7cutlass6half_tE19Flash_kernel_traitsILi64ELi64ELi256ELi4ES3_EELb0ELb0ELb0ELb1ELb1ELb1ELb0ELb0EEEvNS_16Flash_fwd_paramsE)
        /*143c*/ 	.word	0x00000048


	//----- nvinfo : EIATTR_MIN_STACK_SIZE
	.align		4
.L_874:
        /*1440*/ 	.byte	0x04, 0x12
        /*1442*/ 	.short	(.L_876 - .L_875)
	.align		4
.L_875:
        /*1444*/ 	.word	index@(_ZN5flash24flash_fwd_splitkv_kernelI23Flash_fwd_kernel_traitsILi64ELi64ELi256ELi4ELb0ELb0EN7cutlass6half_tE19Flash_kernel_traitsILi64ELi64ELi256ELi4ES3_EELb0ELb0ELb1ELb0ELb0ELb0ELb0ELb0EEEvNS_16Flash_fwd_paramsE)
        /*1448*/ 	.word	0x00000008


	//----- nvinfo : EIATTR_MIN_STACK_SIZE
	.align		4
.L_876:
        /*144c*/ 	.byte	0x04, 0x12
        /*144e*/ 	.short	(.L_878 - .L_877)
	.align		4
.L_877:
        /*1450*/ 	.word	index@(_ZN5flash24flash_fwd_splitkv_kernelI23Flash_fwd_kernel_traitsILi64ELi64ELi256ELi4ELb0ELb0EN7cutlass6half_tE19Flash_kernel_traitsILi64ELi64ELi256ELi4ES3_EELb0ELb0ELb1ELb0ELb0ELb1ELb0ELb0EEEvNS_16Flash_fwd_paramsE)
        /*1454*/ 	.word	0x00000050


	//----- nvinfo : EIATTR_MIN_STACK_SIZE
	.align		4
.L_878:
        /*1458*/ 	.byte	0x04, 0x12
        /*145a*/ 	.short	(.L_880 - .L_879)
	.align		4
.L_879:
        /*145c*/ 	.word	index@(_ZN5flash24flash_fwd_splitkv_kernelI23Flash_fwd_kernel_traitsILi64ELi64ELi256ELi4ELb0ELb0EN7cutlass6half_tE19Flash_kernel_traitsILi64ELi64ELi256ELi4ES3_EELb0ELb0ELb0ELb0ELb1ELb0ELb0ELb1EEEvNS_16Flash_fwd_paramsE)
        /*1460*/ 	.word	0x00000008


	//----- nvinfo : EIATTR_MIN_STACK_SIZE
	.align		4
.L_880:
        /*1464*/ 	.byte	0x04, 0x12
        /*1466*/ 	.short	(.L_882 - .L_881)
	.align		4
.L_881:
        /*1468*/ 	.word	index@(_ZN5flash24flash_fwd_splitkv_kernelI23Flash_fwd_kernel_traitsILi64ELi64ELi256ELi4ELb0ELb0EN7cutlass6half_tE19Flash_kernel_traitsILi64ELi64ELi256ELi4ES3_EELb0ELb0ELb0ELb0ELb1ELb1ELb0ELb1EEEvNS_16Flash_fwd_paramsE)
        /*146c*/ 	.word	0x00000048


	//----- nvinfo : EIATTR_MIN_STACK_SIZE
	.align		4
.L_882:
        /*1470*/ 	.byte	0x04, 0x12
        /*1472*/ 	.short	(.L_884 - .L_883)
	.align		4
.L_883:
        /*1474*/ 	.word	index@(_ZN5flash24flash_fwd_splitkv_kernelI23Flash_fwd_kernel_traitsILi64ELi64ELi256ELi4ELb0ELb0EN7cutlass6half_tE19Flash_kernel_traitsILi64ELi64ELi256ELi4ES3_EELb0ELb0ELb1ELb0ELb0ELb0ELb0ELb1EEEvNS_16Flash_fwd_paramsE)
        /*1478*/ 	.word	0x00000100


	//----- nvinfo : EIATTR_MIN_STACK_SIZE
	.align		4
.L_884:
        /*147c*/ 	.byte	0x04, 0x12
        /*147e*/ 	.short	(.L_886 - .L_885)
	.align		4
.L_885:
        /*1480*/ 	.word	index@(_ZN5flash24flash_fwd_splitkv_kernelI23Flash_fwd_kernel_traitsILi64ELi64ELi256ELi4ELb0ELb0EN7cutlass6half_tE19Flash_kernel_traitsILi64ELi64ELi256ELi4ES3_EELb0ELb0ELb1ELb0ELb0ELb1ELb0ELb1EEEvNS_16Flash_fwd_paramsE)
        /*1484*/ 	.word	0x00000028


	//----- nvinfo : EIATTR_MIN_STACK_SIZE
	.align		4
.L_886:
        /*1488*/ 	.byte	0x04, 0x12
        /*148a*/ 	.short	(.L_888 - .L_887)
	.align		4
.L_887:
        /*148c*/ 	.word	index@(_ZN5flash24flash_fwd_splitkv_kernelI23Flash_fwd_kernel_traitsILi64ELi64ELi256ELi4ELb0ELb0EN7cutlass6half_tE19Flash_kernel_traitsILi64ELi64ELi256ELi4ES3_EELb0ELb0ELb0ELb1ELb1ELb0ELb1ELb0EEEvNS_16Flash_fwd_paramsE)
        /*1490*/ 	.word	0x00000008


	//----- nvinfo : EIATTR_MIN_STACK_SIZE
	.align		4
.L_888:
        /*1494*/ 	.byte	0x04, 0x12
        /*1496*/ 	.short	(.L_890 - .L_889)
	.align		4
.L_889:
        /*1498*/ 	.word	index@(_ZN5flash24flash_fwd_splitkv_kernelI23Flash_fwd_kernel_traitsILi64ELi64ELi256ELi4ELb0ELb0EN7cutlass6half_tE19Flash_kernel_traitsILi64ELi64ELi256ELi4ES3_EELb0ELb0ELb0ELb1ELb1ELb1ELb1ELb0EEEvNS_16Flash_fwd_paramsE)
        /*149c*/ 	.word	0x00000048


	//----- nvinfo : EIATTR_MIN_STACK_SIZE
	.align		4
.L_890:
        /*14a0*/ 	.byte	0x04, 0x12
        /*14a2*/ 	.short	(.L_892 - .L_891)
	.align		4
.L_891:
        /*14a4*/ 	.word	index@(_ZN5flash24flash_fwd_splitkv_kernelI23Flash_fwd_kernel_traitsILi64ELi64ELi256ELi4ELb0ELb0EN7cutlass6half_tE19Flash_kernel_traitsILi64ELi64ELi256ELi4ES3_EELb0ELb0ELb1ELb0ELb0ELb0ELb1ELb0EEEvNS_16Flash_fwd_paramsE)
        /*14a8*/ 	.word	0x00000010


	//----- nvinfo : EIATTR_MIN_STACK_SIZE
	.align		4
.L_892:
        /*14ac*/ 	.byte	0x04, 0x12
        /*14ae*/ 	.short	(.L_894 - .L_893)
	.align		4
.L_893:
        /*14b0*/ 	.word	index@(_ZN5flash24flash_fwd_splitkv_kernelI23Flash_fwd_kernel_traitsILi64ELi64ELi256ELi4ELb0ELb0EN7cutlass6half_tE19Flash_kernel_traitsILi64ELi64ELi256ELi4ES3_EELb0ELb0ELb1ELb0ELb0ELb1ELb1ELb0EEEvNS_16Flash_fwd_paramsE)
        /*14b4*/ 	.word	0x00000028


	//----- nvinfo : EIATTR_MIN_STACK_SIZE
	.align		4
.L_894:
        /*14b8*/ 	.byte	0x04, 0x12
        /*14ba*/ 	.short	(.L_896 - .L_895)
	.align		4
.L_895:
        /*14bc*/ 	.word	index@(_ZN5flash24flash_fwd_splitkv_kernelI23Flash_fwd_kernel_traitsILi64ELi64ELi256ELi4ELb0ELb0EN7cutlass6half_tE19Flash_kernel_traitsILi64ELi64ELi256ELi4ES3_EELb0ELb0ELb0ELb0ELb1ELb0ELb1ELb1EEEvNS_16Flash_fwd_paramsE)
        /*14c0*/ 	.word	0x00000000


	//----- nvinfo : EIATTR_MIN_STACK_SIZE
	.align		4
.L_896:
        /*14c4*/ 	.byte	0x04, 0x12
        /*14c6*/ 	.short	(.L_898 - .L_897)
	.align		4
.L_897:
        /*14c8*/ 	.word	index@(_ZN5flash24flash_fwd_splitkv_kernelI23Flash_fwd_kernel_traitsILi64ELi64ELi256ELi4ELb0ELb0EN7cutlass6half_tE19Flash_kernel_traitsILi64ELi64ELi256ELi4ES3_EELb0ELb0ELb0ELb0ELb1ELb1ELb1ELb1EEEvNS_16Flash_fwd_paramsE)
        /*14cc*/ 	.word	0x00000040


	//----- nvinfo : EIATTR_MIN_STACK_SIZE
	.align		4
.L_898:
        /*14d0*/ 	.byte	0x04, 0x12
        /*14d2*/ 	.short	(.L_900 - .L_899)
	.align		4
.L_899:
        /*14d4*/ 	.word	index@(_ZN5flash24flash_fwd_splitkv_kernelI23Flash_fwd_kernel_traitsILi64ELi64ELi256ELi4ELb0ELb0EN7cutlass6half_tE19Flash_kernel_traitsILi64ELi64ELi256ELi4ES3_EELb0ELb0ELb1ELb0ELb0ELb0ELb1ELb1EEEvNS_16Flash_fwd_paramsE)
        /*14d8*/ 	.word	0x00000108


	//----- nvinfo : EIATTR_MIN_STACK_SIZE
	.align		4
.L_900:
        /*14dc*/ 	.byte	0x04, 0x12
        /*14de*/ 	.short	(.L_902 - .L_901)
	.align		4
.L_901:
        /*14e0*/ 	.word	index@(_ZN5flash24flash_fwd_splitkv_kernelI23Flash_fwd_kernel_traitsILi64ELi64ELi256ELi4ELb0ELb0EN7cutlass6half_tE19Flash_kernel_traitsILi64ELi64ELi256ELi4ES3_EELb0ELb0ELb1ELb0ELb0ELb1ELb1ELb1EEEvNS_16Flash_fwd_paramsE)
        /*14e4*/ 	.word	0x00000020


	//----- nvinfo : EIATTR_MIN_STACK_SIZE
	.align		4
.L_902:
        /*14e8*/ 	.byte	0x04, 0x12
        /*14ea*/ 	.short	(.L_904 - .L_903)
	.align		4
.L_903:
        /*14ec*/ 	.word	index@(_ZN5flash24flash_fwd_splitkv_kernelI23Flash_fwd_kernel_traitsILi64ELi64ELi256ELi4ELb0ELb0EN7cutlass6half_tE19Flash_kernel_traitsILi64ELi64ELi256ELi4ES3_EELb0ELb1ELb0ELb0ELb1ELb0ELb0ELb0EEEvNS_16Flash_fwd_paramsE)
        /*14f0*/ 	.word	0x00000058


	//----- nvinfo : EIATTR_MIN_STACK_SIZE
	.align		4
.L_904:
        /*14f4*/ 	.byte	0x04, 0x12
        /*14f6*/ 	.short	(.L_906 - .L_905)
	.align		4
.L_905:
        /*14f8*/ 	.word	index@(_ZN5flash24flash_fwd_splitkv_kernelI23Flash_fwd_kernel_traitsILi64ELi64ELi256ELi4ELb0ELb0EN7cutlass6half_tE19Flash_kernel_traitsILi64ELi64ELi256ELi4ES3_EELb0ELb1ELb0ELb0ELb1ELb1ELb0ELb0EEEvNS_16Flash_fwd_paramsE)
        /*14fc*/ 	.word	0x00000068


	//----- nvinfo : EIATTR_MIN_STACK_SIZE
	.align		4
.L_906:
        /*1500*/ 	.byte	0x04, 0x12
        /*1502*/ 	.short	(.L_908 - .L_907)
	.align		4
.L_907:
        /*1504*/ 	.word	index@(_ZN5flash24flash_fwd_splitkv_kernelI23Flash_fwd_kernel_traitsILi64ELi64ELi256ELi4ELb0ELb0EN7cutlass6half_tE19Flash_kernel_traitsILi64ELi64ELi256ELi4ES3_EELb0ELb1ELb1ELb0ELb0ELb0ELb0ELb0EEEvNS_16Flash_fwd_paramsE)
        /*1508*/ 	.word	0x00000068


	//----- nvinfo : EIATTR_MIN_STACK_SIZE
	.align		4
.L_908:
        /*150c*/ 	.byte	0x04, 0x12
        /*150e*/ 	.short	(.L_910 - .L_909)
	.align		4
.L_909:
        /*1510*/ 	.word	index@(_ZN5flash24flash_fwd_splitkv_kernelI23Flash_fwd_kernel_traitsILi64ELi64ELi256ELi4ELb0ELb0EN7cutlass6half_tE19Flash_kernel_traitsILi64ELi64ELi256ELi4ES3_EELb0ELb1ELb1ELb0ELb0ELb1ELb0ELb0EEEvNS_16Flash_fwd_paramsE)
        /*1514*/ 	.word	0x00000078


	//----- nvinfo : EIATTR_MIN_STACK_SIZE
	.align		4
.L_910:
        /*1518*/ 	.byte	0x04, 0x12
        /*151a*/ 	.short	(.L_912 - .L_911)
	.align		4
.L_911:
        /*151c*/ 	.word	index@(_ZN5flash24flash_fwd_splitkv_kernelI23Flash_fwd_kernel_traitsILi64ELi64ELi256ELi4ELb0ELb0EN7cutlass6half_tE19Flash_kernel_traitsILi64ELi64ELi256ELi4ES3_EELb0ELb1ELb0ELb0ELb1ELb0ELb0ELb1EEEvNS_16Flash_fwd_paramsE)
        /*1520*/ 	.word	0x00000170


	//----- nvinfo : EIATTR_MIN_STACK_SIZE
	.align		4
.L_912:
        /*1524*/ 	.byte	0x04, 0x12
        /*1526*/ 	.short	(.L_914 - .L_913)
	.align		4
.L_913:
        /*1528*/ 	.word	index@(_ZN5flash24flash_fwd_splitkv_kernelI23Flash_fwd_kernel_traitsILi64ELi64ELi256ELi4ELb0ELb0EN7cutlass6half_tE19Flash_kernel_traitsILi64ELi64ELi256ELi4ES3_EELb0ELb1ELb0ELb0ELb1ELb1ELb0ELb1EEEvNS_16Flash_fwd_paramsE)
        /*152c*/ 	.word	0x00000058


	//----- nvinfo : EIATTR_MIN_STACK_SIZE
	.align		4
.L_914:
        /*1530*/ 	.byte	0x04, 0x12
        /*1532*/ 	.short	(.L_916 - .L_915)
	.align		4
.L_915:
        /*1534*/ 	.word	index@(_ZN5flash24flash_fwd_splitkv_kernelI23Flash_fwd_kernel_traitsILi64ELi64ELi256ELi4ELb0ELb0EN7cutlass6half_tE19Flash_kernel_traitsILi64ELi64ELi256ELi4ES3_EELb0ELb1ELb1ELb0ELb0ELb0ELb0ELb1EEEvNS_16Flash_fwd_paramsE)
        /*1538*/ 	.word	0x00000070


	//----- nvinfo : EIATTR_MIN_STACK_SIZE
	.align		4
.L_916:
        /*153c*/ 	.byte	0x04, 0x12
        /*153e*/ 	.short	(.L_918 - .L_917)
	.align		4
.L_917:
        /*1540*/ 	.word	index@(_ZN5flash24flash_fwd_splitkv_kernelI23Flash_fwd_kernel_traitsILi64ELi64ELi256ELi4ELb0ELb0EN7cutlass6half_tE19Flash_kernel_traitsILi64ELi64ELi256ELi4ES3_EELb0ELb1ELb1ELb0ELb0ELb1ELb0ELb1EEEvNS_16Flash_fwd_paramsE)
        /*1544*/ 	.word	0x00000048


	//----- nvinfo : EIATTR_MIN_STACK_SIZE
	.align		4
.L_918:
        /*1548*/ 	.byte	0x04, 0x12
        /*154a*/ 	.short	(.L_920 - .L_919)
	.align		4
.L_919:
        /*154c*/ 	.word	index@(_ZN5flash24flash_fwd_splitkv_kernelI23Flash_fwd_kernel_traitsILi64ELi64ELi256ELi4ELb0ELb0EN7cutlass6half_tE19Flash_kernel_traitsILi64ELi64ELi256ELi4ES3_EELb0ELb1ELb0ELb0ELb1ELb0ELb1ELb0EEEvNS_16Flash_fwd_paramsE)
        /*1550*/ 	.word	0x00000068


	//----- nvinfo : EIATTR_MIN_STACK_SIZE
	.align		4
.L_920:
        /*1554*/ 	.byte	0x04, 0x12
        /*1556*/ 	.short	(.L_922 - .L_921)
	.align		4
.L_921:
        /*1558*/ 	.word	index@(_ZN5flash24flash_fwd_splitkv_kernelI23Flash_fwd_kernel_traitsILi64ELi64ELi256ELi4ELb0ELb0EN7cutlass6half_tE19Flash_kernel_traitsILi64ELi64ELi256ELi4ES3_EELb0ELb1ELb0ELb0ELb1ELb1ELb1ELb0EEEvNS_16Flash_fwd_paramsE)
        /*155c*/ 	.word	0x00000038


	//----- nvinfo : EIATTR_MIN_STACK_SIZE
	.align		4
.L_922:
        /*1560*/ 	.byte	0x04, 0x12
        /*1562*/ 	.short	(.L_924 - .L_923)
	.align		4
.L_923:
        /*1564*/ 	.word	index@(_ZN5flash24flash_fwd_splitkv_kernelI23Flash_fwd_kernel_traitsILi64ELi64ELi256ELi4ELb0ELb0EN7cutlass6half_tE19Flash_kernel_traitsILi64ELi64ELi256ELi4ES3_EELb0ELb1ELb1ELb0ELb0ELb0ELb1ELb0EEEvNS_16Flash_fwd_paramsE)
        /*1568*/ 	.word	0x00000020


	//----- nvinfo : EIATTR_MIN_STACK_SIZE
	.align		4
.L_924:
        /*156c*/ 	.byte	0x04, 0x12
        /*156e*/ 	.short	(.L_926 - .L_925)
	.align		4
.L_925:
        /*1570*/ 	.word	index@(_ZN5flash24flash_fwd_splitkv_kernelI23Flash_fwd_kernel_traitsILi64ELi64ELi256ELi4ELb0ELb0EN7cutlass6half_tE19Flash_kernel_traitsILi64ELi64ELi256ELi4ES3_EELb0ELb1ELb1ELb0ELb0ELb1ELb1ELb0EEEvNS_16Flash_fwd_paramsE)
        /*1574*/ 	.word	0x00000000


	//----- nvinfo : EIATTR_MIN_STACK_SIZE
	.align		4
.L_926:
        /*1578*/ 	.byte	0x04, 0x12
        /*157a*/ 	.short	(.L_928 - .L_927)
	.align		4
.L_927:
        /*157c*/ 	.word	index@(_ZN5flash24flash_fwd_splitkv_kernelI23Flash_fwd_kernel_traitsILi64ELi64ELi256ELi4ELb0ELb0EN7cutlass6half_tE19Flash_kernel_traitsILi64ELi64ELi256ELi4ES3_EELb0ELb1ELb0ELb0ELb1ELb0ELb1ELb1EEEvNS_16Flash_fwd_paramsE)
        /*1580*/ 	.word	0x00000080


	//----- nvinfo : EIATTR_MIN_STACK_SIZE
	.align		4
.L_928:
        /*1584*/ 	.byte	0x04, 0x12
        /*1586*/ 	.short	(.L_930 - .L_929)
	.align		4
.L_929:
        /*1588*/ 	.word	index@(_ZN5flash24flash_fwd_splitkv_kernelI23Flash_fwd_kernel_traitsILi64ELi64ELi256ELi4ELb0ELb0EN7cutlass6half_tE19Flash_kernel_traitsILi64ELi64ELi256ELi4ES3_EELb0ELb1ELb0ELb0ELb1ELb1ELb1ELb1EEEvNS_16Flash_fwd_paramsE)
        /*158c*/ 	.word	0x000000a0


	//----- nvinfo : EIATTR_MIN_STACK_SIZE
	.align		4
.L_930:
        /*1590*/ 	.byte	0x04, 0x12
        /*1592*/ 	.short	(.L_932 - .L_931)
	.align		4
.L_931:
        /*1594*/ 	.word	index@(_ZN5flash24flash_fwd_splitkv_kernelI23Flash_fwd_kernel_traitsILi64ELi64ELi256ELi4ELb0ELb0EN7cutlass6half_tE19Flash_kernel_traitsILi64ELi64ELi256ELi4ES3_EELb0ELb1ELb1ELb0ELb0ELb0ELb1ELb1EEEvNS_16Flash_fwd_paramsE)
        /*1598*/ 	.word	0x00000018


	//----- nvinfo : EIATTR_MIN_STACK_SIZE
	.align		4
.L_932:
        /*159c*/ 	.byte	0x04, 0x12
        /*159e*/ 	.short	(.L_934 - .L_933)
	.align		4
.L_933:
        /*15a0*/ 	.word	index@(_ZN5flash24flash_fwd_splitkv_kernelI23Flash_fwd_kernel_traitsILi64ELi64ELi256ELi4ELb0ELb0EN7cutlass6half_tE19Flash_kernel_traitsILi64ELi64ELi256ELi4ES3_EELb0ELb1ELb1ELb0ELb0ELb1ELb1ELb1EEEvNS_16Flash_fwd_paramsE)
        /*15a4*/ 	.word	0x00000080


	//----- nvinfo : EIATTR_MIN_STACK_SIZE
	.align		4
.L_934:
        /*15a8*/ 	.byte	0x04, 0x12
        /*15aa*/ 	.short	(.L_936 - .L_935)
	.align		4
.L_935:
        /*15ac*/ 	.word	index@(_ZN5flash32flash_fwd_splitkv_combine_kernelI23Flash_fwd_kernel_traitsILi64ELi64ELi128ELi4ELb0ELb0EN7cutlass6half_tE19Flash_kernel_traitsILi64ELi64ELi128ELi4ES3_EELi8ELi7ELb0EEEvNS_16Flash_fwd_paramsE)
        /*15b0*/ 	.word	0x00000000


	//----- nvinfo : EIATTR_MIN_STACK_SIZE
	.align		4
.L_936:
        /*15b4*/ 	.byte	0x04, 0x12
        /*15b6*/ 	.short	(.L_938 - .L_937)
	.align		4
.L_937:
        /*15b8*/ 	.word	index@(_ZN5flash32flash_fwd_splitkv_combine_kernelI23Flash_fwd_kernel_traitsILi64ELi64ELi128ELi4ELb0ELb0EN7cutlass6half_tE19Flash_kernel_traitsILi64ELi64ELi128ELi4ES3_EELi8ELi6ELb0EEEvNS_16Flash_fwd_paramsE)
        /*15bc*/ 	.word	0x00000000


	//----- nvinfo : EIATTR_MIN_STACK_SIZE
	.align		4
.L_938:
        /*15c0*/ 	.byte	0x04, 0x12
        /*15c2*/ 	.short	(.L_940 - .L_939)
	.align		4
.L_939:
        /*15c4*/ 	.word	index@(_ZN5flash32flash_fwd_splitkv_combine_kernelI23Flash_fwd_kernel_traitsILi64ELi64ELi128ELi4ELb0ELb0EN7cutlass6half_tE19Flash_kernel_traitsILi64ELi64ELi128ELi4ES3_EELi8ELi5ELb0EEEvNS_16Flash_fwd_paramsE)
        /*15c8*/ 	.word	0x00000000


	//----- nvinfo : EIATTR_MIN_STACK_SIZE
	.align		4
.L_940:
        /*15cc*/ 	.byte	0x04, 0x12
        /*15ce*/ 	.short	(.L_942 - .L_941)
	.align		4
.L_941:
        /*15d0*/ 	.word	index@(_ZN5flash32flash_fwd_splitkv_combine_kernelI23Flash_fwd_kernel_traitsILi64ELi64ELi128ELi4ELb0ELb0EN7cutlass6half_tE19Flash_kernel_traitsILi64ELi64ELi128ELi4ES3_EELi8ELi4ELb0EEEvNS_16Flash_fwd_paramsE)
        /*15d4*/ 	.word	0x00000000


	//----- nvinfo : EIATTR_MIN_STACK_SIZE
	.align		4
.L_942:
        /*15d8*/ 	.byte	0x04, 0x12
        /*15da*/ 	.short	(.L_944 - .L_943)
	.align		4
.L_943:
        /*15dc*/ 	.word	index@(_ZN5flash32flash_fwd_splitkv_combine_kernelI23Flash_fwd_kernel_traitsILi64ELi64ELi128ELi4ELb0ELb0EN7cutlass6half_tE19Flash_kernel_traitsILi64ELi64ELi128ELi4ES3_EELi8ELi3ELb0EEEvNS_16Flash_fwd_paramsE)
        /*15e0*/ 	.word	0x00000000


	//----- nvinfo : EIATTR_MIN_STACK_SIZE
	.align		4
.L_944:
        /*15e4*/ 	.byte	0x04, 0x12
        /*15e6*/ 	.short	(.L_946 - .L_945)
	.align		4
.L_945:
        /*15e8*/ 	.word	index@(_ZN5flash32flash_fwd_splitkv_combine_kernelI23Flash_fwd_kernel_traitsILi64ELi64ELi128ELi4ELb0ELb0EN7cutlass6half_tE19Flash_kernel_traitsILi64ELi64ELi128ELi4ES3_EELi8ELi2ELb0EEEvNS_16Flash_fwd_paramsE)
        /*15ec*/ 	.word	0x00000000


	//----- nvinfo : EIATTR_MIN_STACK_SIZE
	.align		4
.L_946:
        /*15f0*/ 	.byte	0x04, 0x12
        /*15f2*/ 	.short	(.L_948 - .L_947)
	.align		4
.L_947:
        /*15f4*/ 	.word	index@(_ZN5flash32flash_fwd_splitkv_combine_kernelI23Flash_fwd_kernel_traitsILi64ELi64ELi128ELi4ELb0ELb0EN7cutlass6half_tE19Flash_kernel_traitsILi64ELi64ELi128ELi4ES3_EELi8ELi1ELb0EEEvNS_16Flash_fwd_paramsE)
        /*15f8*/ 	.word	0x00000000


	//----- nvinfo : EIATTR_MIN_STACK_SIZE
	.align		4
.L_948:
        /*15fc*/ 	.byte	0x04, 0x12
        /*15fe*/ 	.short	(.L_950 - .L_949)
	.align		4
.L_949:
        /*1600*/ 	.word	index@(_ZN5flash32flash_fwd_splitkv_combine_kernelI23Flash_fwd_kernel_traitsILi64ELi64ELi128ELi4ELb0ELb0EN7cutlass6half_tE19Flash_kernel_traitsILi64ELi64ELi128ELi4ES3_EELi8ELi7ELb1EEEvNS_16Flash_fwd_paramsE)
        /*1604*/ 	.word	0x00000000


	//----- nvinfo : EIATTR_MIN_STACK_SIZE
	.align		4
.L_950:
        /*1608*/ 	.byte	0x04, 0x12
        /*160a*/ 	.short	(.L_952 - .L_951)
	.align		4
.L_951:
        /*160c*/ 	.word	index@(_ZN5flash32flash_fwd_splitkv_combine_kernelI23Flash_fwd_kernel_traitsILi64ELi64ELi128ELi4ELb0ELb0EN7cutlass6half_tE19Flash_kernel_traitsILi64ELi64ELi128ELi4ES3_EELi8ELi6ELb1EEEvNS_16Flash_fwd_paramsE)
        /*1610*/ 	.word	0x00000000


	//----- nvinfo : EIATTR_MIN_STACK_SIZE
	.align		4
.L_952:
        /*1614*/ 	.byte	0x04, 0x12
        /*1616*/ 	.short	(.L_954 - .L_953)
	.align		4
.L_953:
        /*1618*/ 	.word	index@(_ZN5flash32flash_fwd_splitkv_combine_kernelI23Flash_fwd_kernel_traitsILi64ELi64ELi128ELi4ELb0ELb0EN7cutlass6half_tE19Flash_kernel_traitsILi64ELi64ELi128ELi4ES3_EELi8ELi5ELb1EEEvNS_16Flash_fwd_paramsE)
        /*161c*/ 	.word	0x00000000


	//----- nvinfo : EIATTR_MIN_STACK_SIZE
	.align		4
.L_954:
        /*1620*/ 	.byte	0x04, 0x12
        /*1622*/ 	.short	(.L_956 - .L_955)
	.align		4
.L_955:
        /*1624*/ 	.word	index@(_ZN5flash32flash_fwd_splitkv_combine_kernelI23Flash_fwd_kernel_traitsILi64ELi64ELi128ELi4ELb0ELb0EN7cutlass6half_tE19Flash_kernel_traitsILi64ELi64ELi128ELi4ES3_EELi8ELi4ELb1EEEvNS_16Flash_fwd_paramsE)
        /*1628*/ 	.word	0x00000000


	//----- nvinfo : EIATTR_MIN_STACK_SIZE
	.align		4
.L_956:
        /*162c*/ 	.byte	0x04, 0x12
        /*162e*/ 	.short	(.L_958 - .L_957)
	.align		4
.L_957:
        /*1630*/ 	.word	index@(_ZN5flash32flash_fwd_splitkv_combine_kernelI23Flash_fwd_kernel_traitsILi64ELi64ELi128ELi4ELb0ELb0EN7cutlass6half_tE19Flash_kernel_traitsILi64ELi64ELi128ELi4ES3_EELi8ELi3ELb1EEEvNS_16Flash_fwd_paramsE)
        /*1634*/ 	.word	0x00000000


	//----- nvinfo : EIATTR_MIN_STACK_SIZE
	.align		4
.L_958:
        /*1638*/ 	.byte	0x04, 0x12
        /*163a*/ 	.short	(.L_960 - .L_959)
	.align		4
.L_959:
        /*163c*/ 	.word	index@(_ZN5flash32flash_fwd_splitkv_combine_kernelI23Flash_fwd_kernel_traitsILi64ELi64ELi128ELi4ELb0ELb0EN7cutlass6half_tE19Flash_kernel_traitsILi64ELi64ELi128ELi4ES3_EELi8ELi2ELb1EEEvNS_16Flash_fwd_paramsE)
        /*1640*/ 	.word	0x00000000


	//----- nvinfo : EIATTR_MIN_STACK_SIZE
	.align		4
.L_960:
        /*1644*/ 	.byte	0x04, 0x12
        /*1646*/ 	.short	(.L_962 - .L_961)
	.align		4
.L_961:
        /*1648*/ 	.word	index@(_ZN5flash32flash_fwd_splitkv_combine_kernelI23Flash_fwd_kernel_traitsILi64ELi64ELi128ELi4ELb0ELb0EN7cutlass6half_tE19Flash_kernel_traitsILi64ELi64ELi128ELi4ES3_EELi8ELi1ELb1EEEvNS_16Flash_fwd_paramsE)
        /*164c*/ 	.word	0x00000000


	//----- nvinfo : EIATTR_MIN_STACK_SIZE
	.align		4
.L_962:
        /*1650*/ 	.byte	0x04, 0x12
        /*1652*/ 	.short	(.L_964 - .L_963)
	.align		4
.L_963:
        /*1654*/ 	.word	index@(_ZN5flash24flash_fwd_splitkv_kernelI23Flash_fwd_kernel_traitsILi64ELi64ELi128ELi4ELb0ELb0EN7cutlass6half_tE19Flash_kernel_traitsILi64ELi64ELi128ELi4ES3_EELb0ELb0ELb0ELb0ELb1ELb0ELb0ELb0EEEvNS_16Flash_fwd_paramsE)
        /*1658*/ 	.word	0x00000000


	//----- nvinfo : EIATTR_MIN_STACK_SIZE
	.align		4
.L_964:
        /*165c*/ 	.byte	0x04, 0x12
        /*165e*/ 	.short	(.L_966 - .L_965)
	.align		4
.L_965:
        /*1660*/ 	.word	index@(_ZN5flash24flash_fwd_splitkv_kernelI23Flash_fwd_kernel_traitsILi64ELi64ELi128ELi4ELb0ELb0EN7cutlass6half_tE19Flash_kernel_traitsILi64ELi64ELi128ELi4ES3_EELb0ELb0ELb0ELb0ELb1ELb1ELb0ELb0EEEvNS_16Flash_fwd_paramsE)
        /*1664*/ 	.word	0x00000000


	//----- nvinfo : EIATTR_MIN_STACK_SIZE
	.align		4
.L_966:
        /*1668*/ 	.byte	0x04, 0x12
        /*166a*/ 	.short	(.L_968 - .L_967)
	.align		4
.L_967:
        /*166c*/ 	.word	index@(_ZN5flash24flash_fwd_splitkv_kernelI23Flash_fwd_kernel_traitsILi64ELi64ELi128ELi4ELb0ELb0EN7cutlass6half_tE19Flash_kernel_traitsILi64ELi64ELi128ELi4ES3_EELb0ELb0ELb0ELb0ELb1ELb0ELb1ELb0EEEvNS_16Flash_fwd_paramsE)
        /*1670*/ 	.word	0x00000000


	//----- nvinfo : EIATTR_MIN_STACK_SIZE
	.align		4
.L_968:
        /*1674*/ 	.byte	0x04, 0x12
        /*1676*/ 	.short	(.L_970 - .L_969)
	.align		4
.L_969:
        /*1678*/ 	.word	index@(_ZN5flash24flash_fwd_splitkv_kernelI23Flash_fwd_kernel_traitsILi64ELi64ELi128ELi4ELb0ELb0EN7cutlass6half_tE19Flash_kernel_traitsILi64ELi64ELi128ELi4ES3_EELb0ELb0ELb0ELb0ELb1ELb1ELb1ELb0EEEvNS_16Flash_fwd_paramsE)
        /*167c*/ 	.word	0x00000000


	//----- nvinfo : EIATTR_MIN_STACK_SIZE
	.align		4
.L_970:
        /*1680*/ 	.byte	0x04, 0x12
        /*1682*/ 	.short	(.L_972 - .L_971)
	.align		4
.L_971:
        /*1684*/ 	.word	index@(_ZN5flash24flash_fwd_splitkv_kernelI23Flash_fwd_kernel_traitsILi64ELi64ELi128ELi4ELb0ELb0EN7cutlass6half_tE19Flash_kernel_traitsILi64ELi64ELi128ELi4ES3_EELb0ELb0ELb0ELb0ELb0ELb0ELb0ELb0EEEvNS_16Flash_fwd_paramsE)
        /*1688*/ 	.word	0x00000000


	//----- nvinfo : EIATTR_MIN_STACK_SIZE
	.align		4
.L_972:
        /*168c*/ 	.byte	0x04, 0x12
        /*168e*/ 	.short	(.L_974 - .L_973)
	.align		4
.L_973:
        /*1690*/ 	.word	index@(_ZN5flash24flash_fwd_splitkv_kernelI23Flash_fwd_kernel_traitsILi64ELi64ELi128ELi4ELb0ELb0EN7cutlass6half_tE19Flash_kernel_traitsILi64ELi64ELi128ELi4ES3_EELb0ELb0ELb0ELb0ELb0ELb1ELb0ELb0EEEvNS_16Flash_fwd_paramsE)
        /*1694*/ 	.word	0x00000000


	//----- nvinfo : EIATTR_MIN_STACK_SIZE
	.align		4
.L_974:
        /*1698*/ 	.byte	0x04, 0x12
        /*169a*/ 	.short	(.L_976 - .L_975)
	.align		4
.L_975:
        /*169c*/ 	.word	index@(_ZN5flash24flash_fwd_splitkv_kernelI23Flash_fwd_kernel_traitsILi64ELi64ELi128ELi4ELb0ELb0EN7cutlass6half_tE19Flash_kernel_traitsILi64ELi64ELi128ELi4ES3_EELb0ELb0ELb0ELb0ELb0ELb0ELb0ELb1EEEvNS_16Flash_fwd_paramsE)
        /*16a0*/ 	.word	0x00000000


	//----- nvinfo : EIATTR_MIN_STACK_SIZE
	.align		4
.L_976:
        /*16a4*/ 	.byte	0x04, 0x12
        /*16a6*/ 	.short	(.L_978 - .L_977)
	.align		4
.L_977:
        /*16a8*/ 	.word	index@(_ZN5flash24flash_fwd_splitkv_kernelI23Flash_fwd_kernel_traitsILi64ELi64ELi128ELi4ELb0ELb0EN7cutlass6half_tE19Flash_kernel_traitsILi64ELi64ELi128ELi4ES3_EELb0ELb0ELb0ELb0ELb0ELb1ELb0ELb1EEEvNS_16Flash_fwd_paramsE)
        /*16ac*/ 	.word	0x00000000


	//----- nvinfo : EIATTR_MIN_STACK_SIZE
	.align		4
.L_978:
        /*16b0*/ 	.byte	0x04, 0x12
        /*16b2*/ 	.short	(.L_980 - .L_979)
	.align		4
.L_979:
        /*16b4*/ 	.word	index@(_ZN5flash24flash_fwd_splitkv_kernelI23Flash_fwd_kernel_traitsILi64ELi64ELi128ELi4ELb0ELb0EN7cutlass6half_tE19Flash_kernel_traitsILi64ELi64ELi128ELi4ES3_EELb0ELb0ELb0ELb0ELb0ELb0ELb1ELb0EEEvNS_16Flash_fwd_paramsE)
        /*16b8*/ 	.word	0x00000000


	//----- nvinfo : EIATTR_MIN_STACK_SIZE
	.align		4
.L_980:
        /*16bc*/ 	.byte	0x04, 0x12
        /*16be*/ 	.short	(.L_982 - .L_981)
	.align		4
.L_981:
        /*16c0*/ 	.word	index@(_ZN5flash24flash_fwd_splitkv_kernelI23Flash_fwd_kernel_traitsILi64ELi64ELi128ELi4ELb0ELb0EN7cutlass6half_tE19Flash_kernel_traitsILi64ELi64ELi128ELi4ES3_EELb0ELb0ELb0ELb0ELb0ELb1ELb1ELb0EEEvNS_16Flash_fwd_paramsE)
        /*16c4*/ 	.word	0x00000000


	//----- nvinfo : EIATTR_MIN_STACK_SIZE
	.align		4
.L_982:
        /*16c8*/ 	.byte	0x04, 0x12
        /*16ca*/ 	.short	(.L_984 - .L_983)
	.align		4
.L_983:
        /*16cc*/ 	.word	index@(_ZN5flash24flash_fwd_splitkv_kernelI23Flash_fwd_kernel_traitsILi64ELi64ELi128ELi4ELb0ELb0EN7cutlass6half_tE19Flash_kernel_traitsILi64ELi64ELi128ELi4ES3_EELb0ELb0ELb0ELb0ELb0ELb0ELb1ELb1EEEvNS_16Flash_fwd_paramsE)
        /*16d0*/ 	.word	0x00000000


	//----- nvinfo : EIATTR_MIN_STACK_SIZE
	.align		4
.L_984:
        /*16d4*/ 	.byte	0x04, 0x12
        /*16d6*/ 	.short	(.L_986 - .L_985)
	.align		4
.L_985:
        /*16d8*/ 	.word	index@(_ZN5flash24flash_fwd_splitkv_kernelI23Flash_fwd_kernel_traitsILi64ELi64ELi128ELi4ELb0ELb0EN7cutlass6half_tE19Flash_kernel_traitsILi64ELi64ELi128ELi4ES3_EELb0ELb0ELb0ELb0ELb0ELb1ELb1ELb1EEEvNS_16Flash_fwd_paramsE)
        /*16dc*/ 	.word	0x00000000


	//----- nvinfo : EIATTR_MIN_STACK_SIZE
	.align		4
.L_986:
        /*16e0*/ 	.byte	0x04, 0x12
        /*16e2*/ 	.short	(.L_988 - .L_987)
	.align		4
.L_987:
        /*16e4*/ 	.word	index@(_ZN5flash24flash_fwd_splitkv_kernelI23Flash_fwd_kernel_traitsILi64ELi64ELi128ELi4ELb0ELb0EN7cutlass6half_tE19Flash_kernel_traitsILi64ELi64ELi128ELi4ES3_EELb0ELb1ELb0ELb0ELb0ELb0ELb0ELb0EEEvNS_16Flash_fwd_paramsE)
        /*16e8*/ 	.word	0x00000000


	//----- nvinfo : EIATTR_MIN_STACK_SIZE
	.align		4
.L_988:
        /*16ec*/ 	.byte	0x04, 0x12
        /*16ee*/ 	.short	(.L_990 - .L_989)
	.align		4
.L_989:
        /*16f0*/ 	.word	index@(_ZN5flash24flash_fwd_splitkv_kernelI23Flash_fwd_kernel_traitsILi64ELi64ELi128ELi4ELb0ELb0EN7cutlass6half_tE19Flash_kernel_traitsILi64ELi64ELi128ELi4ES3_EELb0ELb1ELb0ELb0ELb0ELb1ELb0ELb0EEEvNS_16Flash_fwd_paramsE)
        /*16f4*/ 	.word	0x00000000


	//----- nvinfo : EIATTR_MIN_STACK_SIZE
	.align		4
.L_990:
        /*16f8*/ 	.byte	0x04, 0x12
        /*16fa*/ 	.short	(.L_992 - .L_991)
	.align		4
.L_991:
        /*16fc*/ 	.word	index@(_ZN5flash24flash_fwd_splitkv_kernelI23Flash_fwd_kernel_traitsILi64ELi64ELi128ELi4ELb0ELb0EN7cutlass6half_tE19Flash_kernel_traitsILi64ELi64ELi128ELi4ES3_EELb0ELb1ELb0ELb0ELb0ELb0ELb0ELb1EEEvNS_16Flash_fwd_paramsE)
        /*1700*/ 	.word	0x00000000


	//----- nvinfo : EIATTR_MIN_STACK_SIZE
	.align		4
.L_992:
        /*1704*/ 	.byte	0x04, 0x12
        /*1706*/ 	.short	(.L_994 - .L_993)
	.align		4
.L_993:
        /*1708*/ 	.word	index@(_ZN5flash24flash_fwd_splitkv_kernelI23Flash_fwd_kernel_traitsILi64ELi64ELi128ELi4ELb0ELb0EN7cutlass6half_tE19Flash_kernel_traitsILi64ELi64ELi128ELi4ES3_EELb0ELb1ELb0ELb0ELb0ELb1ELb0ELb1EEEvNS_16Flash_fwd_paramsE)
        /*170c*/ 	.word	0x00000000


	//----- nvinfo : EIATTR_MIN_STACK_SIZE
	.align		4
.L_994:
        /*1710*/ 	.byte	0x04, 0x12
        /*1712*/ 	.short	(.L_996 - .L_995)
	.align		4
.L_995:
        /*1714*/ 	.word	index@(_ZN5flash24flash_fwd_splitkv_kernelI23Flash_fwd_kernel_traitsILi64ELi64ELi128ELi4ELb0ELb0EN7cutlass6half_tE19Flash_kernel_traitsILi64ELi64ELi128ELi4ES3_EELb0ELb1ELb0ELb0ELb0ELb0ELb1ELb0EEEvNS_16Flash_fwd_paramsE)
        /*1718*/ 	.word	0x00000000


	//----- nvinfo : EIATTR_MIN_STACK_SIZE
	.align		4
.L_996:
        /*171c*/ 	.byte	0x04, 0x12
        /*171e*/ 	.short	(.L_998 - .L_997)
	.align		4
.L_997:
        /*1720*/ 	.word	index@(_ZN5flash24flash_fwd_splitkv_kernelI23Flash_fwd_kernel_traitsILi64ELi64ELi128ELi4ELb0ELb0EN7cutlass6half_tE19Flash_kernel_traitsILi64ELi64ELi128ELi4ES3_EELb0ELb1ELb0ELb0ELb0ELb1ELb1ELb0EEEvNS_16Flash_fwd_paramsE)
        /*1724*/ 	.word	0x00000000


	//----- nvinfo : EIATTR_MIN_STACK_SIZE
	.align		4
.L_998:
        /*1728*/ 	.byte	0x04, 0x12
        /*172a*/ 	.short	(.L_1000 - .L_999)
	.align		4
.L_999:
        /*172c*/ 	.word	index@(_ZN5flash24flash_fwd_splitkv_kernelI23Flash_fwd_kernel_traitsILi64ELi64ELi128ELi4ELb0ELb0EN7cutlass6half_tE19Flash_kernel_traitsILi64ELi64ELi128ELi4ES3_EELb0ELb1ELb0ELb0ELb0ELb0ELb1ELb1EEEvNS_16Flash_fwd_paramsE)
        /*1730*/ 	.word	0x00000000


	//----- nvinfo : EIATTR_MIN_STACK_SIZE
	.align		4
.L_1000:
        /*1734*/ 	.byte	0x04, 0x12
        /*1736*/ 	.short	(.L_1002 - .L_1001)
	.align		4
.L_1001:
        /*1738*/ 	.word	index@(_ZN5flash24flash_fwd_splitkv_kernelI23Flash_fwd_kernel_traitsILi64ELi64ELi128ELi4ELb0ELb0EN7cutlass6half_tE19Flash_kernel_traitsILi64ELi64ELi128ELi4ES3_EELb0ELb1ELb0ELb0ELb0ELb1ELb1ELb1EEEvNS_16Flash_fwd_paramsE)
        /*173c*/ 	.word	0x00000000


	//----- nvinfo : EIATTR_MIN_STACK_SIZE
	.align		4
.L_1002:
        /*1740*/ 	.byte	0x04, 0x12
        /*1742*/ 	.short	(.L_1004 - .L_1003)
	.align		4
.L_1003:
        /*1744*/ 	.word	index@(_ZN5flash24flash_fwd_splitkv_kernelI23Flash_fwd_kernel_traitsILi64ELi64ELi128ELi4ELb0ELb0EN7cutlass6half_tE19Flash_kernel_traitsILi64ELi64ELi128ELi4ES3_EELb0ELb0ELb0ELb1ELb1ELb0ELb0ELb0EEEvNS_16Flash_fwd_paramsE)
        /*1748*/ 	.word	0x00000000


	//----- nvinfo : EIATTR_MIN_STACK_SIZE
	.align		4
.L_1004:
        /*174c*/ 	.byte	0x04, 0x12
        /*174e*/ 	.short	(.L_1006 - .L_1005)
	.align		4
.L_1005:
        /*1750*/ 	.word	index@(_ZN5flash24flash_fwd_splitkv_kernelI23Flash_fwd_kernel_traitsILi64ELi64ELi128ELi4ELb0ELb0EN7cutlass6half_tE19Flash_kernel_traitsILi64ELi64ELi128ELi4ES3_EELb0ELb0ELb0ELb1ELb1ELb1ELb0ELb0EEEvNS_16Flash_fwd_paramsE)
        /*1754*/ 	.word	0x00000000


	//----- nvinfo : EIATTR_MIN_STACK_SIZE
	.align		4
.L_1006:
        /*1758*/ 	.byte	0x04, 0x12
        /*175a*/ 	.short	(.L_1008 - .L_1007)
	.align		4
.L_1007:
        /*175c*/ 	.word	index@(_ZN5flash24flash_fwd_splitkv_kernelI23Flash_fwd_kernel_traitsILi64ELi64ELi128ELi4ELb0ELb0EN7cutlass6half_tE19Flash_kernel_traitsILi64ELi64ELi128ELi4ES3_EELb0ELb0ELb1ELb0ELb0ELb0ELb0ELb0EEEvNS_16Flash_fwd_paramsE)
        /*1760*/ 	.word	0x00000000


	//----- nvinfo : EIATTR_MIN_STACK_SIZE
	.align		4
.L_1008:
        /*1764*/ 	.byte	0x04, 0x12
        /*1766*/ 	.short	(.L_1010 - .L_1009)
	.align		4
.L_1009:
        /*1768*/ 	.word	index@(_ZN5flash24flash_fwd_splitkv_kernelI23Flash_fwd_kernel_traitsILi64ELi64ELi128ELi4ELb0ELb0EN7cutlass6half_tE19Flash_kernel_traitsILi64ELi64ELi128ELi4ES3_EELb0ELb0ELb1ELb0ELb0ELb1ELb0ELb0EEEvNS_16Flash_fwd_paramsE)
        /*176c*/ 	.word	0x00000000


	//----- nvinfo : EIATTR_MIN_STACK_SIZE
	.align		4
.L_1010:
        /*1770*/ 	.byte	0x04, 0x12
        /*1772*/ 	.short	(.L_1012 - .L_1011)
	.align		4
.L_1011:
        /*1774*/ 	.word	index@(_ZN5flash24flash_fwd_splitkv_kernelI23Flash_fwd_kernel_traitsILi64ELi64ELi128ELi4ELb0ELb0EN7cutlass6half_tE19Flash_kernel_traitsILi64ELi64ELi128ELi4ES3_EELb0ELb0ELb0ELb0ELb1ELb0ELb0ELb1EEEvNS_16Flash_fwd_paramsE)
        /*1778*/ 	.word	0x00000000


	//----- nvinfo : EIATTR_MIN_STACK_SIZE
	.align		4
.L_1012:
        /*177c*/ 	.byte	0x04, 0x12
        /*177e*/ 	.short	(.L_1014 - .L_1013)
	.align		4
.L_1013:
        /*1780*/ 	.word	index@(_ZN5flash24flash_fwd_splitkv_kernelI23Flash_fwd_kernel_traitsILi64ELi64ELi128ELi4ELb0ELb0EN7cutlass6half_tE19Flash_kernel_traitsILi64ELi64ELi128ELi4ES3_EELb0ELb0ELb0ELb0ELb1ELb1ELb0ELb1EEEvNS_16Flash_fwd_paramsE)
        /*1784*/ 	.word	0x00000000


	//----- nvinfo : EIATTR_MIN_STACK_SIZE
	.align		4
.L_1014:
        /*1788*/ 	.byte	0x04, 0x12
        /*178a*/ 	.short	(.L_1016 - .L_1015)
	.align		4
.L_1015:
        /*178c*/ 	.word	index@(_ZN5flash24flash_fwd_splitkv_kernelI23Flash_fwd_kernel_traitsILi64ELi64ELi128ELi4ELb0ELb0EN7cutlass6half_tE19Flash_kernel_traitsILi64ELi64ELi128ELi4ES3_EELb0ELb0ELb1ELb0ELb0ELb0ELb0ELb1EEEvNS_16Flash_fwd_paramsE)
        /*1790*/ 	.word	0x00000000


	//----- nvinfo : EIATTR_MIN_STACK_SIZE
	.align		4
.L_1016:
        /*1794*/ 	.byte	0x04, 0x12
        /*1796*/ 	.short	(.L_1018 - .L_1017)
	.align		4
.L_1017:
        /*1798*/ 	.word	index@(_ZN5flash24flash_fwd_splitkv_kernelI23Flash_fwd_kernel_traitsILi64ELi64ELi128ELi4ELb0ELb0EN7cutlass6half_tE19Flash_kernel_traitsILi64ELi64ELi128ELi4ES3_EELb0ELb0ELb1ELb0ELb0ELb1ELb0ELb1EEEvNS_16Flash_fwd_paramsE)
        /*179c*/ 	.word	0x00000000


	//----- nvinfo : EIATTR_MIN_STACK_SIZE
	.align		4
.L_1018:
        /*17a0*/ 	.byte	0x04, 0x12
        /*17a2*/ 	.short	(.L_1020 - .L_1019)
	.align		4
.L_1019:
        /*17a4*/ 	.word	index@(_ZN5flash24flash_fwd_splitkv_kernelI23Flash_fwd_kernel_traitsILi64ELi64ELi128ELi4ELb0ELb0EN7cutlass6half_tE19Flash_kernel_traitsILi64ELi64ELi128ELi4ES3_EELb0ELb0ELb0ELb1ELb1ELb0ELb1ELb0EEEvNS_16Flash_fwd_paramsE)
        /*17a8*/ 	.word	0x00000000


	//----- nvinfo : EIATTR_MIN_STACK_SIZE
	.align		4
.L_1020:
        /*17ac*/ 	.byte	0x04, 0x12
        /*17ae*/ 	.short	(.L_1022 - .L_1021)
	.align		4
.L_1021:
        /*17b0*/ 	.word	index@(_ZN5flash24flash_fwd_splitkv_kernelI23Flash_fwd_kernel_traitsILi64ELi64ELi128ELi4ELb0ELb0EN7cutlass6half_tE19Flash_kernel_traitsILi64ELi64ELi128ELi4ES3_EELb0ELb0ELb0ELb1ELb1ELb1ELb1ELb0EEEvNS_16Flash_fwd_paramsE)
        /*17b4*/ 	.word	0x00000000


	//----- nvinfo : EIATTR_MIN_STACK_SIZE
	.align		4
.L_1022:
        /*17b8*/ 	.byte	0x04, 0x12
        /*17ba*/ 	.short	(.L_1024 - .L_1023)
	.align		4
.L_1023:
        /*17bc*/ 	.word	index@(_ZN5flash24flash_fwd_splitkv_kernelI23Flash_fwd_kernel_traitsILi64ELi64ELi128ELi4ELb0ELb0EN7cutlass6half_tE19Flash_kernel_traitsILi64ELi64ELi128ELi4ES3_EELb0ELb0ELb1ELb0ELb0ELb0ELb1ELb0EEEvNS_16Flash_fwd_paramsE)
        /*17c0*/ 	.word	0x00000000


	//----- nvinfo : EIATTR_MIN_STACK_SIZE
	.align		4
.L_1024:
        /*17c4*/ 	.byte	0x04, 0x12
        /*17c6*/ 	.short	(.L_1026 - .L_1025)
	.align		4
.L_1025:
        /*17c8*/ 	.word	index@(_ZN5flash24flash_fwd_splitkv_kernelI23Flash_fwd_kernel_traitsILi64ELi64ELi128ELi4ELb0ELb0EN7cutlass6half_tE19Flash_kernel_traitsILi64ELi64ELi128ELi4ES3_EELb0ELb0ELb1ELb0ELb0ELb1ELb1ELb0EEEvNS_16Flash_fwd_paramsE)
        /*17cc*/ 	.word	0x00000000


	//----- nvinfo : EIATTR_MIN_STACK_SIZE
	.align		4
.L_1026:
        /*17d0*/ 	.byte	0x04, 0x12
        /*17d2*/ 	.short	(.L_1028 - .L_1027)
	.align		4
.L_1027:
        /*17d4*/ 	.word	index@(_ZN5flash24flash_fwd_splitkv_kernelI23Flash_fwd_kernel_traitsILi64ELi64ELi128ELi4ELb0ELb0EN7cutlass6half_tE19Flash_kernel_traitsILi64ELi64ELi128ELi4ES3_EELb0ELb0ELb0ELb0ELb1ELb0ELb1ELb1EEEvNS_16Flash_fwd_paramsE)
        /*17d8*/ 	.word	0x00000000


	//----- nvinfo : EIATTR_MIN_STACK_SIZE
	.align		4
.L_1028:
        /*17dc*/ 	.byte	0x04, 0x12
        /*17de*/ 	.short	(.L_1030 - .L_1029)
	.align		4
.L_1029:
        /*17e0*/ 	.word	index@(_ZN5flash24flash_fwd_splitkv_kernelI23Flash_fwd_kernel_traitsILi64ELi64ELi128ELi4ELb0ELb0EN7cutlass6half_tE19Flash_kernel_traitsILi64ELi64ELi128ELi4ES3_EELb0ELb0ELb0ELb0ELb1ELb1ELb1ELb1EEEvNS_16Flash_fwd_paramsE)
        /*17e4*/ 	.word	0x00000000


	//----- nvinfo : EIATTR_MIN_STACK_SIZE
	.align		4
.L_1030:
        /*17e8*/ 	.byte	0x04, 0x12
        /*17ea*/ 	.short	(.L_1032 - .L_1031)
	.align		4
.L_1031:
        /*17ec*/ 	.word	index@(_ZN5flash24flash_fwd_splitkv_kernelI23Flash_fwd_kernel_traitsILi64ELi64ELi128ELi4ELb0ELb0EN7cutlass6half_tE19Flash_kernel_traitsILi64ELi64ELi128ELi4ES3_EELb0ELb0ELb1ELb0ELb0ELb0ELb1ELb1EEEvNS_16Flash_fwd_paramsE)
        /*17f0*/ 	.word	0x00000000


	//----- nvinfo : EIATTR_MIN_STACK_SIZE
	.align		4
.L_1032:
        /*17f4*/ 	.byte	0x04, 0x12
        /*17f6*/ 	.short	(.L_1034 - .L_1033)
	.align		4
.L_1033:
        /*17f8*/ 	.word	index@(_ZN5flash24flash_fwd_splitkv_kernelI23Flash_fwd_kernel_traitsILi64ELi64ELi128ELi4ELb0ELb0EN7cutlass6half_tE19Flash_kernel_traitsILi64ELi64ELi128ELi4ES3_EELb0ELb0ELb1ELb0ELb0ELb1ELb1ELb1EEEvNS_16Flash_fwd_paramsE)
        /*17fc*/ 	.word	0x00000000


	//----- nvinfo : EIATTR_MIN_STACK_SIZE
	.align		4
.L_1034:
        /*1800*/ 	.byte	0x04, 0x12
        /*1802*/ 	.short	(.L_1036 - .L_1035)
	.align		4
.L_1035:
        /*1804*/ 	.word	index@(_ZN5flash24flash_fwd_splitkv_kernelI23Flash_fwd_kernel_traitsILi64ELi64ELi128ELi4ELb0ELb0EN7cutlass6half_tE19Flash_kernel_traitsILi64ELi64ELi128ELi4ES3_EELb0ELb1ELb0ELb0ELb1ELb0ELb0ELb0EEEvNS_16Flash_fwd_paramsE)
        /*1808*/ 	.word	0x00000000


	//----- nvinfo : EIATTR_MIN_STACK_SIZE
	.align		4
.L_1036:
        /*180c*/ 	.byte	0x04, 0x12
        /*180e*/ 	.short	(.L_1038 - .L_1037)
	.align		4
.L_1037:
        /*1810*/ 	.word	index@(_ZN5flash24flash_fwd_splitkv_kernelI23Flash_fwd_kernel_traitsILi64ELi64ELi128ELi4ELb0ELb0EN7cutlass6half_tE19Flash_kernel_traitsILi64ELi64ELi128ELi4ES3_EELb0ELb1ELb0ELb0ELb1ELb1ELb0ELb0EEEvNS_16Flash_fwd_paramsE)
        /*1814*/ 	.word	0x00000000


	//----- nvinfo : EIATTR_MIN_STACK_SIZE
	.align		4
.L_1038:
        /*1818*/ 	.byte	0x04, 0x12
        /*181a*/ 	.short	(.L_1040 - .L_1039)
	.align		4
.L_1039:
        /*181c*/ 	.word	index@(_ZN5flash24flash_fwd_splitkv_kernelI23Flash_fwd_kernel_traitsILi64ELi64ELi128ELi4ELb0ELb0EN7cutlass6half_tE19Flash_kernel_traitsILi64ELi64ELi128ELi4ES3_EELb0ELb1ELb1ELb0ELb0ELb0ELb0ELb0EEEvNS_16Flash_fwd_paramsE)
        /*1820*/ 	.word	0x00000000


	//----- nvinfo : EIATTR_MIN_STACK_SIZE
	.align		4
.L_1040:
        /*1824*/ 	.byte	0x04, 0x12
        /*1826*/ 	.short	(.L_1042 - .L_1041)
	.align		4
.L_1041:
        /*1828*/ 	.word	index@(_ZN5flash24flash_fwd_splitkv_kernelI23Flash_fwd_kernel_traitsILi64ELi64ELi128ELi4ELb0ELb0EN7cutlass6half_tE19Flash_kernel_traitsILi64ELi64ELi128ELi4ES3_EELb0ELb1ELb1ELb0ELb0ELb1ELb0ELb0EEEvNS_16Flash_fwd_paramsE)
        /*182c*/ 	.word	0x00000000


	//----- nvinfo : EIATTR_MIN_STACK_SIZE
	.align		4
.L_1042:
        /*1830*/ 	.byte	0x04, 0x12
        /*1832*/ 	.short	(.L_1044 - .L_1043)
	.align		4
.L_1043:
        /*1834*/ 	.word	index@(_ZN5flash24flash_fwd_splitkv_kernelI23Flash_fwd_kernel_traitsILi64ELi64ELi128ELi4ELb0ELb0EN7cutlass6half_tE19Flash_kernel_traitsILi64ELi64ELi128ELi4ES3_EELb0ELb1ELb0ELb0ELb1ELb0ELb0ELb1EEEvNS_16Flash_fwd_paramsE)
        /*1838*/ 	.word	0x00000000


	//----- nvinfo : EIATTR_MIN_STACK_SIZE
	.align		4
.L_1044:
        /*183c*/ 	.byte	0x04, 0x12
        /*183e*/ 	.short	(.L_1046 - .L_1045)
	.align		4
.L_1045:
        /*1840*/ 	.word	index@(_ZN5flash24flash_fwd_splitkv_kernelI23Flash_fwd_kernel_traitsILi64ELi64ELi128ELi4ELb0ELb0EN7cutlass6half_tE19Flash_kernel_traitsILi64ELi64ELi128ELi4ES3_EELb0ELb1ELb0ELb0ELb1ELb1ELb0ELb1EEEvNS_16Flash_fwd_paramsE)
        /*1844*/ 	.word	0x00000000


	//----- nvinfo : EIATTR_MIN_STACK_SIZE
	.align		4
.L_1046:
        /*1848*/ 	.byte	0x04, 0x12
        /*184a*/ 	.short	(.L_1048 - .L_1047)
	.align		4
.L_1047:
        /*184c*/ 	.word	index@(_ZN5flash24flash_fwd_splitkv_kernelI23Flash_fwd_kernel_traitsILi64ELi64ELi128ELi4ELb0ELb0EN7cutlass6half_tE19Flash_kernel_traitsILi64ELi64ELi128ELi4ES3_EELb0ELb1ELb1ELb0ELb0ELb0ELb0ELb1EEEvNS_16Flash_fwd_paramsE)
        /*1850*/ 	.word	0x00000000


	//----- nvinfo : EIATTR_MIN_STACK_SIZE
	.align		4
.L_1048:
        /*1854*/ 	.byte	0x04, 0x12
        /*1856*/ 	.short	(.L_1050 - .L_1049)
	.align		4
.L_1049:
        /*1858*/ 	.word	index@(_ZN5flash24flash_fwd_splitkv_kernelI23Flash_fwd_kernel_traitsILi64ELi64ELi128ELi4ELb0ELb0EN7cutlass6half_tE19Flash_kernel_traitsILi64ELi64ELi128ELi4ES3_EELb0ELb1ELb1ELb0ELb0ELb1ELb0ELb1EEEvNS_16Flash_fwd_paramsE)
        /*185c*/ 	.word	0x00000000


	//----- nvinfo : EIATTR_MIN_STACK_SIZE
	.align		4
.L_1050:
        /*1860*/ 	.byte	0x04, 0x12
        /*1862*/ 	.short	(.L_1052 - .L_1051)
	.align		4
.L_1051:
        /*1864*/ 	.word	index@(_ZN5flash24flash_fwd_splitkv_kernelI23Flash_fwd_kernel_traitsILi64ELi64ELi128ELi4ELb0ELb0EN7cutlass6half_tE19Flash_kernel_traitsILi64ELi64ELi128ELi4ES3_EELb0ELb1ELb0ELb0ELb1ELb0ELb1ELb0EEEvNS_16Flash_fwd_paramsE)
        /*1868*/ 	.word	0x00000000


	//----- nvinfo : EIATTR_MIN_STACK_SIZE
	.align		4
.L_1052:
        /*186c*/ 	.byte	0x04, 0x12
        /*186e*/ 	.short	(.L_1054 - .L_1053)
	.align		4
.L_1053:
        /*1870*/ 	.word	index@(_ZN5flash24flash_fwd_splitkv_kernelI23Flash_fwd_kernel_traitsILi64ELi64ELi128ELi4ELb0ELb0EN7cutlass6half_tE19Flash_kernel_traitsILi64ELi64ELi128ELi4ES3_EELb0ELb1ELb0ELb0ELb1ELb1ELb1ELb0EEEvNS_16Flash_fwd_paramsE)
        /*1874*/ 	.word	0x00000000


	//----- nvinfo : EIATTR_MIN_STACK_SIZE
	.align		4
.L_1054:
        /*1878*/ 	.byte	0x04, 0x12
        /*187a*/ 	.short	(.L_1056 - .L_1055)
	.align		4
.L_1055:
        /*187c*/ 	.word	index@(_ZN5flash24flash_fwd_splitkv_kernelI23Flash_fwd_kernel_traitsILi64ELi64ELi128ELi4ELb0ELb0EN7cutlass6half_tE19Flash_kernel_traitsILi64ELi64ELi128ELi4ES3_EELb0ELb1ELb1ELb0ELb0ELb0ELb1ELb0EEEvNS_16Flash_fwd_paramsE)
        /*1880*/ 	.word	0x00000000


	//----- nvinfo : EIATTR_MIN_STACK_SIZE
	.align		4
.L_1056:
        /*1884*/ 	.byte	0x04, 0x12
        /*1886*/ 	.short	(.L_1058 - .L_1057)
	.align		4
.L_1057:
        /*1888*/ 	.word	index@(_ZN5flash24flash_fwd_splitkv_kernelI23Flash_fwd_kernel_traitsILi64ELi64ELi128ELi4ELb0ELb0EN7cutlass6half_tE19Flash_kernel_traitsILi64ELi64ELi128ELi4ES3_EELb0ELb1ELb1ELb0ELb0ELb1ELb1ELb0EEEvNS_16Flash_fwd_paramsE)
        /*188c*/ 	.word	0x00000000


	//----- nvinfo : EIATTR_MIN_STACK_SIZE
	.align		4
.L_1058:
        /*1890*/ 	.byte	0x04, 0x12
        /*1892*/ 	.short	(.L_1060 - .L_1059)
	.align		4
.L_1059:
        /*1894*/ 	.word	index@(_ZN5flash24flash_fwd_splitkv_kernelI23Flash_fwd_kernel_traitsILi64ELi64ELi128ELi4ELb0ELb0EN7cutlass6half_tE19Flash_kernel_traitsILi64ELi64ELi128ELi4ES3_EELb0ELb1ELb0ELb0ELb1ELb0ELb1ELb1EEEvNS_16Flash_fwd_paramsE)
        /*1898*/ 	.word	0x00000000


	//----- nvinfo : EIATTR_MIN_STACK_SIZE
	.align		4
.L_1060:
        /*189c*/ 	.byte	0x04, 0x12
        /*189e*/ 	.short	(.L_1062 - .L_1061)
	.align		4
.L_1061:
        /*18a0*/ 	.word	index@(_ZN5flash24flash_fwd_splitkv_kernelI23Flash_fwd_kernel_traitsILi64ELi64ELi128ELi4ELb0ELb0EN7cutlass6half_tE19Flash_kernel_traitsILi64ELi64ELi128ELi4ES3_EELb0ELb1ELb0ELb0ELb1ELb1ELb1ELb1EEEvNS_16Flash_fwd_paramsE)
        /*18a4*/ 	.word	0x00000000


	//----- nvinfo : EIATTR_MIN_STACK_SIZE
	.align		4
.L_1062:
        /*18a8*/ 	.byte	0x04, 0x12
        /*18aa*/ 	.short	(.L_1064 - .L_1063)
	.align		4
.L_1063:
        /*18ac*/ 	.word	index@(_ZN5flash24flash_fwd_splitkv_kernelI23Flash_fwd_kernel_traitsILi64ELi64ELi128ELi4ELb0ELb0EN7cutlass6half_tE19Flash_kernel_traitsILi64ELi64ELi128ELi4ES3_EELb0ELb1ELb1ELb0ELb0ELb0ELb1ELb1EEEvNS_16Flash_fwd_paramsE)
        /*18b0*/ 	.word	0x00000000


	//----- nvinfo : EIATTR_MIN_STACK_SIZE
	.align		4
.L_1064:
        /*18b4*/ 	.byte	0x04, 0x12
        /*18b6*/ 	.short	(.L_1066 - .L_1065)
	.align		4
.L_1065:
        /*18b8*/ 	.word	index@(_ZN5flash24flash_fwd_splitkv_kernelI23Flash_fwd_kernel_traitsILi64ELi64ELi128ELi4ELb0ELb0EN7cutlass6half_tE19Flash_kernel_traitsILi64ELi64ELi128ELi4ES3_EELb0ELb1ELb1ELb0ELb0ELb1ELb1ELb1EEEvNS_16Flash_fwd_paramsE)
        /*18bc*/ 	.word	0x00000000
.L_1066:


//--------------------- .nv.compat                --------------------------
	.section	.nv.compat,"",@"SHT_CUDA_COMPAT_INFO"
	.align	4
        /*0000*/ 	.byte	0x02, 0x09, 0x01, 0x00, 0x02, 0x02, 0x01, 0x00, 0x02, 0x05, 0x05, 0x00, 0x03, 0x07, 0x01, 0x01
        /*0010*/ 	.byte	0x02, 0x03, 0x00, 0x00, 0x02, 0x06, 0x01, 0x00, 0x04, 0x0b, 0x08, 0x00, 0x01, 0x00, 0x00, 0x00
        /*0020*/ 	.byte	0x00, 0x00, 0x00, 0x00


//--------------------- .nv.info._ZN5flash32flash_fwd_splitkv_combine_kernelI23Flash_fwd_kernel_traitsILi64ELi64ELi256ELi4ELb0ELb0EN7cutlass6half_tE19Flash_kernel_traitsILi64ELi64ELi256ELi4ES3_EELi8ELi7ELb0EEEvNS_16Flash_fwd_paramsE --------------------------
	.section	.nv.info._ZN5flash32flash_fwd_splitkv_combine_kernelI23Flash_fwd_kernel_traitsILi64ELi64ELi256ELi4ELb0ELb0EN7cutlass6half_tE19Flash_kernel_traitsILi64ELi64ELi256ELi4ES3_EELi8ELi7ELb0EEEvNS_16Flash_fwd_paramsE,"",@"SHT_CUDA_INFO"
	.sectionflags	@""
	.align	4


	//----- nvinfo : EIATTR_CUDA_API_VERSION
	.align		4
        /*0000*/ 	.byte	0x04, 0x37
        /*0002*/ 	.short	(.L_1068 - .L_1067)
.L_1067:
        /*0004*/ 	.word	0x00000082


	//----- nvinfo : EIATTR_KPARAM_INFO
	.align		4
.L_1068:
        /*0008*/ 	.byte	0x04, 0x17
        /*000a*/ 	.short	(.L_1070 - .L_1069)
.L_1069:
        /*000c*/ 	.word	0x00000000
        /*0010*/ 	.short	0x0000
        /*0012*/ 	.short	0x0000
        /*0014*/ 	.byte	0x00, 0xf0, 0x41, 0x07


	//----- nvinfo : EIATTR_SPARSE_MMA_MASK
	.align		4
.L_1070:
        /*0018*/ 	.byte	0x03, 0x50
        /*001a*/ 	.short	0x0000


	//----- nvinfo : EIATTR_MAXREG_COUNT
	.align		4
        /*001c*/ 	.byte	0x03, 0x1b
        /*001e*/ 	.short	0x00ff


	//----- nvinfo : EIATTR_NUM_BARRIERS
	.align		4
        /*0020*/ 	.byte	0x02, 0x4c
        /*0022*/ 	.byte	0x01
	.zero		1


	//----- nvinfo : EIATTR_MERCURY_ISA_VERSION
	.align		4
        /*0024*/ 	.byte	0x03, 0x5f
        /*0026*/ 	.short	0x0101


	//----- nvinfo : EIATTR_COOP_GROUP_MASK_REGIDS
	.align		4
        /*0028*/ 	.byte	0x04, 0x29
        /*002a*/ 	.short	(.L_1072 - .L_1071)


	//   ....[0]....
.L_1071:
        /*002c*/ 	.word	0xffffffff


	//   ....[1]....
        /*0030*/ 	.word	0xffffffff


	//   ....[2]....
        /*0034*/ 	.word	0xffffffff


	//   ....[3]....
        /*0038*/ 	.word	0xffffffff


	//   ....[4]....
        /*003c*/ 	.word	0xffffffff


	//   ....[5]....
        /*0040*/ 	.word	0xffffffff


	//   ....[6]....
        /*0044*/ 	.word	0xffffffff


	//   ....[7]....
        /*0048*/ 	.word	0xffffffff


	//----- nvinfo : EIATTR_COOP_GROUP_INSTR_OFFSETS
	.align		4
.L_1072:
        /*004c*/ 	.byte	0x04, 0x28
        /*004e*/ 	.short	(.L_1074 - .L_1073)


	//   ....[0]....
.L_1073:
        /*0050*/ 	.word	0x00001ea0


	//   ....[1]....
        /*0054*/ 	.word	0x00001ec0


	//   ....[2]....
        /*0058*/ 	.word	0x00001f00


	//   ....[3]....
        /*005c*/ 	.word	0x00001f50


	//   ....[4]....
        /*0060*/ 	.word	0x000022e0


	//   ....[5]....
        /*0064*/ 	.word	0x00002370


	//   ....[6]....
        /*0068*/ 	.word	0x000023d0


	//   ....[7]....
        /*006c*/ 	.word	0x000024f0


	//----- nvinfo : EIATTR_VRC_CTA_INIT_COUNT
	.align		4
.L_1074:
        /*0070*/ 	.byte	0x02, 0x4a
	.zero		1
	.zero		1


	//----- nvinfo : EIATTR_EXIT_INSTR_OFFSETS
	.align		4
        /*0074*/ 	.byte	0x04, 0x1c
        /*0076*/ 	.short	(.L_1076 - .L_1075)


	//   ....[0]....
.L_1075:
        /*0078*/ 	.word	0x00004590


	//   ....[1]....
        /*007c*/ 	.word	0x00004870


	//   ....[2]....
        /*0080*/ 	.word	0x00004a90


	//----- nvinfo : EIATTR_CRS_STACK_SIZE
	.align		4
.L_1076:
        /*0084*/ 	.byte	0x04, 0x1e
        /*0086*/ 	.short	(.L_1078 - .L_1077)
.L_1077:
        /*0088*/ 	.word	0x00000000


	//----- nvinfo : EIATTR_CBANK_PARAM_SIZE
	.align		4
.L_1078:
        /*008c*/ 	.byte	0x03, 0x19
        /*008e*/ 	.short	0x01d0


	//----- nvinfo : EIATTR_PARAM_CBANK
	.align		4
        /*0090*/ 	.byte	0x04, 0x0a
        /*0092*/ 	.short	(.L_1080 - .L_1079)
	.align		4
.L_1079:
        /*0094*/ 	.word	index@(.nv.constant0._ZN5flash32flash_fwd_splitkv_combine_kernelI23Flash_fwd_kernel_traitsILi64ELi64ELi256ELi4ELb0ELb0EN7cutlass6half_tE19Flash_kernel_traitsILi64ELi64ELi256ELi4ES3_EELi8ELi7ELb0EEEvNS_16Flash_fwd_paramsE)
        /*0098*/ 	.short	0x0380
        /*009a*/ 	.short	0x01d0


	//----- nvinfo : EIATTR_SW_WAR
	.align		4
.L_1080:
        /*009c*/ 	.byte	0x04, 0x36
        /*009e*/ 	.short	(.L_1082 - .L_1081)
.L_1081:
        /*00a0*/ 	.word	0x00000008
.L_1082:


//--------------------- .nv.info._ZN5flash32flash_fwd_splitkv_combine_kernelI23Flash_fwd_kernel_traitsILi64ELi64ELi256ELi4ELb0ELb0EN7cutlass6half_tE19Flash_kernel_traitsILi64ELi64ELi256ELi4ES3_EELi8ELi6ELb0EEEvNS_16Flash_fwd_paramsE --------------------------
	.section	.nv.info._ZN5flash32flash_fwd_splitkv_combine_kernelI23Flash_fwd_kernel_traitsILi64ELi64ELi256ELi4ELb0ELb0EN7cutlass6half_tE19Flash_kernel_traitsILi64ELi64ELi256ELi4ES3_EELi8ELi6ELb0EEEvNS_16Flash_fwd_paramsE,"",@"SHT_CUDA_INFO"
	.sectionflags	@""
	.align	4


	//----- nvinfo : EIATTR_CUDA_API_VERSION
	.align		4
        /*0000*/ 	.byte	0x04, 0x37
        /*0002*/ 	.short	(.L_1084 - .L_1083)
.L_1083:
        /*0004*/ 	.word	0x00000082


	//----- nvinfo : EIATTR_KPARAM_INFO
	.align		4
.L_1084:
        /*0008*/ 	.byte	0x04, 0x17
        /*000a*/ 	.short	(.L_1086 - .L_1085)
.L_1085:
        /*000c*/ 	.word	0x00000000
        /*0010*/ 	.short	0x0000
        /*0012*/ 	.short	0x0000
        /*0014*/ 	.byte	0x00, 0xf0, 0x41, 0x07


	//----- nvinfo : EIATTR_SPARSE_MMA_MASK
	.align		4
.L_1086:
        /*0018*/ 	.byte	0x03, 0x50
        /*001a*/ 	.short	0x0000


	//----- nvinfo : EIATTR_MAXREG_COUNT
	.align		4
        /*001c*/ 	.byte	0x03, 0x1b
        /*001e*/ 	.short	0x00ff


	//----- nvinfo : EIATTR_NUM_BARRIERS
	.align		4
        /*0020*/ 	.byte	0x02, 0x4c
        /*0022*/ 	.byte	0x01
	.zero		1


	//----- nvinfo : EIATTR_MERCURY_ISA_VERSION
	.align		4
        /*0024*/ 	.byte	0x03, 0x5f
        /*0026*/ 	.short	0x0101


	//----- nvinfo : EIATTR_COOP_GROUP_MASK_REGIDS
	.align		4
        /*0028*/ 	.byte	0x04, 0x29
        /*002a*/ 	.short	(.L_1088 - .L_1087)


	//   ....[0]....
.L_1087:
        /*002c*/ 	.word	0xffffffff


	//   ....[1]....
        /*0030*/ 	.word	0xffffffff


	//   ....[2]....
        /*0034*/ 	.word	0xffffffff


	//   ....[3]....
        /*0038*/ 	.word	0xffffffff


	//   ....[4]....
        /*003c*/ 	.word	0xffffffff


	//   ....[5]....
        /*0040*/ 	.word	0xffffffff


	//   ....[6]....
        /*0044*/ 	.word	0xffffffff


	//   ....[7]....
        /*0048*/ 	.word	0xffffffff


	//----- nvinfo : EIATTR_COOP_GROUP_INSTR_OFFSETS
	.align		4
.L_1088:
        /*004c*/ 	.byte	0x04, 0x28
        /*004e*/ 	.short	(.L_1090 - .L_1089)


	//   ....[0]....
.L_1089:
        /*0050*/ 	.word	0x00001cc0


	//   ....[1]....
        /*0054*/ 	.word	0x00001cf0


	//   ....[2]....
        /*0058*/ 	.word	0x00001d50


	//   ....[3]....
        /*005c*/ 	.word	0x00001df0


	//   ....[4]....
        /*0060*/ 	.word	0x00001fe0


	//   ....[5]....
        /*0064*/ 	.word	0x00002050


	//   ....[6]....
        /*0068*/ 	.word	0x000020f0


	//   ....[7]....
        /*006c*/ 	.word	0x00002200


	//----- nvinfo : EIATTR_VRC_CTA_INIT_COUNT
	.align		4
.L_1090:
        /*0070*/ 	.byte	0x02, 0x4a
	.zero		1
	.zero		1


	//----- nvinfo : EIATTR_EXIT_INSTR_OFFSETS
	.align		4
        /*0074*/ 	.byte	0x04, 0x1c
        /*0076*/ 	.short	(.L_1092 - .L_1091)


	//   ....[0]....
.L_1091:
        /*0078*/ 	.word	0x000040b0


	//   ....[1]....
        /*007c*/ 	.word	0x00004390


	//   ....[2]....
        /*0080*/ 	.word	0x000045b0


	//----- nvinfo : EIATTR_CRS_STACK_SIZE
	.align		4
.L_1092:
        /*0084*/ 	.byte	0x04, 0x1e
        /*0086*/ 	.short	(.L_1094 - .L_1093)
.L_1093:
        /*0088*/ 	.word	0x00000000


	//----- nvinfo : EIATTR_CBANK_PARAM_SIZE
	.align		4
.L_1094:
        /*008c*/ 	.byte	0x03, 0x19
        /*008e*/ 	.short	0x01d0


	//----- nvinfo : EIATTR_PARAM_CBANK
	.align		4
        /*0090*/ 	.byte	0x04, 0x0a
        /*0092*/ 	.short	(.L_1096 - .L_1095)
	.align		4
.L_1095:
        /*0094*/ 	.word	index@(.nv.constant0._ZN5flash32flash_fwd_splitkv_combine_kernelI23Flash_fwd_kernel_traitsILi64ELi64ELi256ELi4ELb0ELb0EN7cutlass6half_tE19Flash_kernel_traitsILi64ELi64ELi256ELi4ES3_EELi8ELi6ELb0EEEvNS_16Flash_fwd_paramsE)
        /*0098*/ 	.short	0x0380
        /*009a*/ 	.short	0x01d0


	//----- nvinfo : EIATTR_SW_WAR
	.align		4
.L_1096:
        /*009c*/ 	.byte	0x04, 0x36
        /*009e*/ 	.short	(.L_1098 - .L_1097)
.L_1097:
        /*00a0*/ 	.word	0x00000008
.L_1098:


//--------------------- .nv.info._ZN5flash32flash_fwd_splitkv_combine_kernelI23Flash_fwd_kernel_traitsILi64ELi64ELi256ELi4ELb0ELb0EN7cutlass6half_tE19Flash_kernel_traitsILi64ELi64ELi256ELi4ES3_EELi8ELi5ELb0EEEvNS_16Flash_fwd_paramsE --------------------------
	.section	.nv.info._ZN5flash32flash_fwd_splitkv_combine_kernelI23Flash_fwd_kernel_traitsILi64ELi64ELi256ELi4ELb0ELb0EN7cutlass6half_tE19Flash_kernel_traitsILi64ELi64ELi256ELi4ES3_EELi8ELi5ELb0EEEvNS_16Flash_fwd_paramsE,"",@"SHT_CUDA_INFO"
	.sectionflags	@""
	.align	4


	//----- nvinfo : EIATTR_CUDA_API_VERSION
	.align		4
        /*0000*/ 	.byte	0x04, 0x37
        /*0002*/ 	.short	(.L_1100 - .L_1099)
.L_1099:
        /*0004*/ 	.word	0x00000082


	//----- nvinfo : EIATTR_KPARAM_INFO
	.align		4
.L_1100:
        /*0008*/ 	.byte	0x04, 0x17
        /*000a*/ 	.short	(.L_1102 - .L_1101)
.L_1101:
        /*000c*/ 	.word	0x00000000
        /*0010*/ 	.short	0x0000
        /*0012*/ 	.short	0x0000
        /*0014*/ 	.byte	0x00, 0xf0, 0x41, 0x07


	//----- nvinfo : EIATTR_SPARSE_MMA_MASK
	.align		4
.L_1102:
        /*0018*/ 	.byte	0x03, 0x50
        /*001a*/ 	.short	0x0000


	//----- nvinfo : EIATTR_MAXREG_COUNT
	.align		4
        /*001c*/ 	.byte	0x03, 0x1b
        /*001e*/ 	.short	0x00ff


	//----- nvinfo : EIATTR_NUM_BARRIERS
	.align		4
        /*0020*/ 	.byte	0x02, 0x4c
        /*0022*/ 	.byte	0x01
	.zero		1


	//----- nvinfo : EIATTR_MERCURY_ISA_VERSION
	.align		4
        /*0024*/ 	.byte	0x03, 0x5f
        /*0026*/ 	.short	0x0101


	//----- nvinfo : EIATTR_COOP_GROUP_MASK_REGIDS
	.align		4
        /*0028*/ 	.byte	0x04, 0x29
        /*002a*/ 	.short	(.L_1104 - .L_1103)


	//   ....[0]....
.L_1103:
        /*002c*/ 	.word	0xffffffff


	//   ....[1]....
        /*0030*/ 	.word	0xffffffff


	//   ....[2]....
        /*0034*/ 	.word	0xffffffff


	//   ....[3]....
        /*0038*/ 	.word	0xffffffff


	//   ....[4]....
        /*003c*/ 	.word	0xffffffff


	//   ....[5]....
        /*0040*/ 	.word	0xffffffff


	//   ....[6]....
        /*0044*/ 	.word	0xffffffff


	//   ....[7]....
        /*0048*/ 	.word	0xffffffff


	//----- nvinfo : EIATTR_COOP_GROUP_INSTR_OFFSETS
	.align		4
.L_1104:
        /*004c*/ 	.byte	0x04, 0x28
        /*004e*/ 	.short	(.L_1106 - .L_1105)


	//   ....[0]....
.L_1105:
        /*0050*/ 	.word	0x000019b0


	//   ....[1]....
        /*0054*/ 	.word	0x000019e0


	//   ....[2]....
        /*0058*/ 	.word	0x00001a10


	//   ....[3]....
        /*005c*/ 	.word	0x00001ad0


	//   ....[4]....
        /*0060*/ 	.word	0x00001c60


	//   ....[5]....
        /*0064*/ 	.word	0x00001cc0


	//   ....[6]....
        /*0068*/ 	.word	0x00001d30


	//   ....[7]....
        /*006c*/ 	.word	0x00001e60


	//----- nvinfo : EIATTR_VRC_CTA_INIT_COUNT
	.align		4
.L_1106:
        /*0070*/ 	.byte	0x02, 0x4a
	.zero		1
	.zero		1


	//----- nvinfo : EIATTR_EXIT_INSTR_OFFSETS
	.align		4
        /*0074*/ 	.byte	0x04, 0x1c
        /*0076*/ 	.short	(.L_1108 - .L_1107)


	//   ....[0]....
.L_1107:
        /*0078*/ 	.word	0x00003c90


	//   ....[1]....
        /*007c*/ 	.word	0x00003f70


	//   ....[2]....
        /*0080*/ 	.word	0x00004190


	//----- nvinfo : EIATTR_CRS_STACK_SIZE
	.align		4
.L_1108:
        /*0084*/ 	.byte	0x04, 0x1e
        /*0086*/ 	.short	(.L_1110 - .L_1109)
.L_1109:
        /*0088*/ 	.word	0x00000000


	//----- nvinfo : EIATTR_CBANK_PARAM_SIZE
	.align		4
.L_1110:
        /*008c*/ 	.byte	0x03, 0x19
        /*008e*/ 	.short	0x01d0


	//----- nvinfo : EIATTR_PARAM_CBANK
	.align		4
        /*0090*/ 	.byte	0x04, 0x0a
        /*0092*/ 	.short	(.L_1112 - .L_1111)
	.align		4
.L_1111:
        /*0094*/ 	.word	index@(.nv.constant0._ZN5flash32flash_fwd_splitkv_combine_kernelI23Flash_fwd_kernel_traitsILi64ELi64ELi256ELi4ELb0ELb0EN7cutlass6half_tE19Flash_kernel_traitsILi64ELi64ELi256ELi4ES3_EELi8ELi5ELb0EEEvNS_16Flash_fwd_paramsE)
        /*0098*/ 	.short	0x0380
        /*009a*/ 	.short	0x01d0


	//----- nvinfo : EIATTR_SW_WAR
	.align		4
.L_1112:
        /*009c*/ 	.byte	0x04, 0x36
        /*009e*/ 	.short	(.L_1114 - .L_1113)
.L_1113:
        /*00a0*/ 	.word	0x00000008
.L_1114:


//--------------------- .nv.info._ZN5flash32flash_fwd_splitkv_combine_kernelI23Flash_fwd_kernel_traitsILi64ELi64ELi256ELi4ELb0ELb0EN7cutlass6half_tE19Flash_kernel_traitsILi64ELi64ELi256ELi4ES3_EELi8ELi4ELb0EEEvNS_16Flash_fwd_paramsE --------------------------
	.section	.nv.info._ZN5flash32flash_fwd_splitkv_combine_kernelI23Flash_fwd_kernel_traitsILi64ELi64ELi256ELi4ELb0ELb0EN7cutlass6half_tE19Flash_kernel_traitsILi64ELi64ELi256ELi4ES3_EELi8ELi4ELb0EEEvNS_16Flash_fwd_paramsE,"",@"SHT_CUDA_INFO"
	.sectionflags	@""
	.align	4


	//----- nvinfo : EIATTR_CUDA_API_VERSION
	.align		4
        /*0000*/ 	.byte	0x04, 0x37
        /*0002*/ 	.short	(.L_1116 - .L_1115)
.L_1115:
        /*0004*/ 	.word	0x00000082


	//----- nvinfo : EIATTR_KPARAM_INFO
	.align		4
.L_1116:
        /*0008*/ 	.byte	0x04, 0x17
        /*000a*/ 	.short	(.L_1118 - .L_1117)
.L_1117:
        /*000c*/ 	.word	0x00000000
        /*0010*/ 	.short	0x0000
        /*0012*/ 	.short	0x0000
        /*0014*/ 	.byte	0x00, 0xf0, 0x41, 0x07


	//----- nvinfo : EIATTR_SPARSE_MMA_MASK
	.align		4
.L_1118:
        /*0018*/ 	.byte	0x03, 0x50
        /*001a*/ 	.short	0x0000


	//----- nvinfo : EIATTR_MAXREG_COUNT
	.align		4
        /*001c*/ 	.byte	0x03, 0x1b
        /*001e*/ 	.short	0x00ff


	//----- nvinfo : EIATTR_NUM_BARRIERS
	.align		4
        /*0020*/ 	.byte	0x02, 0x4c
        /*0022*/ 	.byte	0x01
	.zero		1


	//----- nvinfo : EIATTR_MERCURY_ISA_VERSION
	.align		4
        /*0024*/ 	.byte	0x03, 0x5f
        /*0026*/ 	.short	0x0101


	//----- nvinfo : EIATTR_COOP_GROUP_MASK_REGIDS
	.align		4
        /*0028*/ 	.byte	0x04, 0x29
        /*002a*/ 	.short	(.L_1120 - .L_1119)


	//   ....[0]....
.L_1119:
        /*002c*/ 	.word	0xffffffff


	//   ....[1]....
        /*0030*/ 	.word	0xffffffff


	//   ....[2]....
        /*0034*/ 	.word	0xffffffff


	//   ....[3]....
        /*0038*/ 	.word	0xffffffff


	//   ....[4]....
        /*003c*/ 	.word	0xffffffff


	//   ....[5]....
        /*0040*/ 	.word	0xffffffff


	//   ....[6]....
        /*0044*/ 	.word	0xffffffff


	//   ....[7]....
        /*0048*/ 	.word	0xffffffff


	//----- nvinfo : EIATTR_COOP_GROUP_INSTR_OFFSETS
	.align		4
.L_1120:
        /*004c*/ 	.byte	0x04, 0x28
        /*004e*/ 	.short	(.L_1122 - .L_1121)


	//   ....[0]....
.L_1121:
        /*0050*/ 	.word	0x00001ae0


	//   ....[1]....
        /*0054*/ 	.word	0x00001b50


	//   ....[2]....
        /*0058*/ 	.word	0x00001b90


	//   ....[3]....
        /*005c*/ 	.word	0x00001bd0


	//   ....[4]....
        /*0060*/ 	.word	0x00001c40


	//   ....[5]....
        /*0064*/ 	.word	0x00001c70


	//   ....[6]....
        /*0068*/ 	.word	0x00001cc0


	//   ....[7]....
        /*006c*/ 	.word	0x00001d90


	//----- nvinfo : EIATTR_VRC_CTA_INIT_COUNT
	.align		4
.L_1122:
        /*0070*/ 	.byte	0x02, 0x4a
	.zero		1
	.zero		1


	//----- nvinfo : EIATTR_EXIT_INSTR_OFFSETS
	.align		4
        /*0074*/ 	.byte	0x04, 0x1c
        /*0076*/ 	.short	(.L_1124 - .L_1123)


	//   ....[0]....
.L_1123:
        /*0078*/ 	.word	0x00003b30


	//   ....[1]....
        /*007c*/ 	.word	0x00003e10


	//   ....[2]....
        /*0080*/ 	.word	0x00004030


	//----- nvinfo : EIATTR_CRS_STACK_SIZE
	.align		4
.L_1124:
        /*0084*/ 	.byte	0x04, 0x1e
        /*0086*/ 	.short	(.L_1126 - .L_1125)
.L_1125:
        /*0088*/ 	.word	0x00000000


	//----- nvinfo : EIATTR_CBANK_PARAM_SIZE
	.align		4
.L_1126:
        /*008c*/ 	.byte	0x03, 0x19
        /*008e*/ 	.short	0x01d0


	//----- nvinfo : EIATTR_PARAM_CBANK
	.align		4
        /*0090*/ 	.byte	0x04, 0x0a
        /*0092*/ 	.short	(.L_1128 - .L_1127)
	.align		4
.L_1127:
        /*0094*/ 	.word	index@(.nv.constant0._ZN5flash32flash_fwd_splitkv_combine_kernelI23Flash_fwd_kernel_traitsILi64ELi64ELi256ELi4ELb0ELb0EN7cutlass6half_tE19Flash_kernel_traitsILi64ELi64ELi256ELi4ES3_EELi8ELi4ELb0EEEvNS_16Flash_fwd_paramsE)
        /*0098*/ 	.short	0x0380
        /*009a*/ 	.short	0x01d0


	//----- nvinfo : EIATTR_SW_WAR
	.align		4
.L_1128:
        /*009c*/ 	.byte	0x04, 0x36
        /*009e*/ 	.short	(.L_1130 - .L_1129)
.L_1129:
        /*00a0*/ 	.word	0x00000008
.L_1130:


//--------------------- .nv.info._ZN5flash32flash_fwd_splitkv_combine_kernelI23Flash_fwd_kernel_traitsILi64ELi64ELi256ELi4ELb0ELb0EN7cutlass6half_tE19Flash_kernel_traitsILi64ELi64ELi256ELi4ES3_EELi8ELi3ELb0EEEvNS_16Flash_fwd_paramsE --------------------------
	.section	.nv.info._ZN5flash32flash_fwd_splitkv_combine_kernelI23Flash_fwd_kernel_traitsILi64ELi64ELi256ELi4ELb0ELb0EN7cutlass6half_tE19Flash_kernel_traitsILi64ELi64ELi256ELi4ES3_EELi8ELi3ELb0EEEvNS_16Flash_fwd_paramsE,"",@"SHT_CUDA_INFO"
	.sectionflags	@""
	.align	4


	//----- nvinfo : EIATTR_CUDA_API_VERSION
	.align		4
        /*0000*/ 	.byte	0x04, 0x37
        /*0002*/ 	.short	(.L_1132 - .L_1131)
.L_1131:
        /*0004*/ 	.word	0x00000082


	//----- nvinfo : EIATTR_KPARAM_INFO
	.align		4
.L_1132:
        /*0008*/ 	.byte	0x04, 0x17
        /*000a*/ 	.short	(.L_1134 - .L_1133)
.L_1133:
        /*000c*/ 	.word	0x00000000
        /*0010*/ 	.short	0x0000
        /*0012*/ 	.short	0x0000
        /*0014*/ 	.byte	0x00, 0xf0, 0x41, 0x07


	//----- nvinfo : EIATTR_SPARSE_MMA_MASK
	.align		4
.L_1134:
        /*0018*/ 	.byte	0x03, 0x50
        /*001a*/ 	.short	0x0000


	//----- nvinfo : EIATTR_MAXREG_COUNT
	.align		4
        /*001c*/ 	.byte	0x03, 0x1b
        /*001e*/ 	.short	0x00ff


	//----- nvinfo : EIATTR_NUM_BARRIERS
	.align		4
        /*0020*/ 	.byte	0x02, 0x4c
        /*0022*/ 	.byte	0x01
	.zero		1


	//----- nvinfo : EIATTR_MERCURY_ISA_VERSION
	.align		4
        /*0024*/ 	.byte	0x03, 0x5f
        /*0026*/ 	.short	0x0101


	//----- nvinfo : EIATTR_COOP_GROUP_MASK_REGIDS
	.align		4
        /*0028*/ 	.byte	0x04, 0x29
        /*002a*/ 	.short	(.L_1136 - .L_1135)


	//   ....[0]....
.L_1135:
        /*002c*/ 	.word	0xffffffff


	//   ....[1]....
        /*0030*/ 	.word	0xffffffff


	//   ....[2]....
        /*0034*/ 	.word	0xffffffff


	//   ....[3]....
        /*0038*/ 	.word	0xffffffff


	//   ....[4]....
        /*003c*/ 	.word	0xffffffff


	//   ....[5]....
        /*0040*/ 	.word	0xffffffff


	//----- nvinfo : EIATTR_COOP_GROUP_INSTR_OFFSETS
	.align		4
.L_1136:
        /*0044*/ 	.byte	0x04, 0x28
        /*0046*/ 	.short	(.L_1138 - .L_1137)


	//   ....[0]....
.L_1137:
        /*0048*/ 	.word	0x00001c70


	//   ....[1]....
        /*004c*/ 	.word	0x00001d10


	//   ....[2]....
        /*0050*/ 	.word	0x00001d30


	//   ....[3]....
        /*0054*/ 	.word	0x00001e00


	//   ....[4]....
        /*0058*/ 	.word	0x00001eb0


	//   ....[5]....
        /*005c*/ 	.word	0x00001ed0


	//----- nvinfo : EIATTR_VRC_CTA_INIT_COUNT
	.align		4
.L_1138:
        /*0060*/ 	.byte	0x02, 0x4a
	.zero		1
	.zero		1


	//----- nvinfo : EIATTR_EXIT_INSTR_OFFSETS
	.align		4
        /*0064*/ 	.byte	0x04, 0x1c
        /*0066*/ 	.short	(.L_1140 - .L_1139)


	//   ....[0]....
.L_1139:
        /*0068*/ 	.word	0x00003b20


	//   ....[1]....
        /*006c*/ 	.word	0x00003e00


	//   ....[2]....
        /*0070*/ 	.word	0x00004020


	//----- nvinfo : EIATTR_CRS_STACK_SIZE
	.align		4
.L_1140:
        /*0074*/ 	.byte	0x04, 0x1e
        /*0076*/ 	.short	(.L_1142 - .L_1141)
.L_1141:
        /*0078*/ 	.word	0x00000000


	//----- nvinfo : EIATTR_CBANK_PARAM_SIZE
	.align		4
.L_1142:
        /*007c*/ 	.byte	0x03, 0x19
        /*007e*/ 	.short	0x01d0


	//----- nvinfo : EIATTR_PARAM_CBANK
	.align		4
        /*0080*/ 	.byte	0x04, 0x0a
        /*0082*/ 	.short	(.L_1144 - .L_1143)
	.align		4
.L_1143:
        /*0084*/ 	.word	index@(.nv.constant0._ZN5flash32flash_fwd_splitkv_combine_kernelI23Flash_fwd_kernel_traitsILi64ELi64ELi256ELi4ELb0ELb0EN7cutlass6half_tE19Flash_kernel_traitsILi64ELi64ELi256ELi4ES3_EELi8ELi3ELb0EEEvNS_16Flash_fwd_paramsE)
        /*0088*/ 	.short	0x0380
        /*008a*/ 	.short	0x01d0


	//----- nvinfo : EIATTR_SW_WAR
	.align		4
.L_1144:
        /*008c*/ 	.byte	0x04, 0x36
        /*008e*/ 	.short	(.L_1146 - .L_1145)
.L_1145:
        /*0090*/ 	.word	0x00000008
.L_1146:


//--------------------- .nv.info._ZN5flash32flash_fwd_splitkv_combine_kernelI23Flash_fwd_kernel_traitsILi64ELi64ELi256ELi4ELb0ELb0EN7cutlass6half_tE19Flash_kernel_traitsILi64ELi64ELi256ELi4ES3_EELi8ELi2ELb0EEEvNS_16Flash_fwd_paramsE --------------------------
	.section	.nv.info._ZN5flash32flash_fwd_splitkv_combine_kernelI23Flash_fwd_kernel_traitsILi64ELi64ELi256ELi4ELb0ELb0EN7cutlass6half_tE19Flash_kernel_traitsILi64ELi64ELi256ELi4ES3_EELi8ELi2ELb0EEEvNS_16Flash_fwd_paramsE,"",@"SHT_CUDA_INFO"
	.sectionflags	@""
	.align	4


	//----- nvinfo : EIATTR_CUDA_API_VERSION
	.align		4
        /*0000*/ 	.byte	0x04, 0x37
        /*0002*/ 	.short	(.L_1148 - .L_1147)
.L_1147:
        /*0004*/ 	.word	0x00000082


	//----- nvinfo : EIATTR_KPARAM_INFO
	.align		4
.L_1148:
        /*0008*/ 	.byte	0x04, 0x17
        /*000a*/ 	.short	(.L_1150 - .L_1149)
.L_1149:
        /*000c*/ 	.word	0x00000000
        /*0010*/ 	.short	0x0000
        /*0012*/ 	.short	0x0000
        /*0014*/ 	.byte	0x00, 0xf0, 0x41, 0x07


	//----- nvinfo : EIATTR_SPARSE_MMA_MASK
	.align		4
.L_1150:
        /*0018*/ 	.byte	0x03, 0x50
        /*001a*/ 	.short	0x0000


	//----- nvinfo : EIATTR_MAXREG_COUNT
	.align		4
        /*001c*/ 	.byte	0x03, 0x1b
        /*001e*/ 	.short	0x00ff


	//----- nvinfo : EIATTR_NUM_BARRIERS
	.align		4
        /*0020*/ 	.byte	0x02, 0x4c
        /*0022*/ 	.byte	0x01
	.zero		1


	//----- nvinfo : EIATTR_MERCURY_ISA_VERSION
	.align		4
        /*0024*/ 	.byte	0x03, 0x5f
        /*0026*/ 	.short	0x0101


	//----- nvinfo : EIATTR_COOP_GROUP_MASK_REGIDS
	.align		4
        /*0028*/ 	.byte	0x04, 0x29
        /*002a*/ 	.short	(.L_1152 - .L_1151)


	//   ....[0]....
.L_1151:
        /*002c*/ 	.word	0xffffffff


	//   ....[1]....
        /*0030*/ 	.word	0xffffffff


	//   ....[2]....
        /*0034*/ 	.word	0xffffffff


	//   ....[3]....
        /*0038*/ 	.word	0xffffffff


	//----- nvinfo : EIATTR_COOP_GROUP_INSTR_OFFSETS
	.align		4
.L_1152:
        /*003c*/ 	.byte	0x04, 0x28
        /*003e*/ 	.short	(.L_1154 - .L_1153)


	//   ....[0]....
.L_1153:
        /*0040*/ 	.word	0x00001ad0


	//   ....[1]....
        /*0044*/ 	.word	0x00001b10


	//   ....[2]....
        /*0048*/ 	.word	0x00001c50


	//   ....[3]....
        /*004c*/ 	.word	0x00001ce0


	//----- nvinfo : EIATTR_VRC_CTA_INIT_COUNT
	.align		4
.L_1154:
        /*0050*/ 	.byte	0x02, 0x4a
	.zero		1
	.zero		1


	//----- nvinfo : EIATTR_EXIT_INSTR_OFFSETS
	.align		4
        /*0054*/ 	.byte	0x04, 0x1c
        /*0056*/ 	.short	(.L_1156 - .L_1155)


	//   ....[0]....
.L_1155:
        /*0058*/ 	.word	0x00003ab0


	//   ....[1]....
        /*005c*/ 	.word	0x00003d90


	//   ....[2]....
        /*0060*/ 	.word	0x00003fb0


	//----- nvinfo : EIATTR_CRS_STACK_SIZE
	.align		4
.L_1156:
        /*0064*/ 	.byte	0x04, 0x1e
        /*0066*/ 	.short	(.L_1158 - .L_1157)
.L_1157:
        /*0068*/ 	.word	0x00000000


	//----- nvinfo : EIATTR_CBANK_PARAM_SIZE
	.align		4
.L_1158:
        /*006c*/ 	.byte	0x03, 0x19
        /*006e*/ 	.short	0x01d0


	//----- nvinfo : EIATTR_PARAM_CBANK
	.align		4
        /*0070*/ 	.byte	0x04, 0x0a
        /*0072*/ 	.short	(.L_1160 - .L_1159)
	.align		4
.L_1159:
        /*0074*/ 	.word	index@(.nv.constant0._ZN5flash32flash_fwd_splitkv_combine_kernelI23Flash_fwd_kernel_traitsILi64ELi64ELi256ELi4ELb0ELb0EN7cutlass6half_tE19Flash_kernel_traitsILi64ELi64ELi256ELi4ES3_EELi8ELi2ELb0EEEvNS_16Flash_fwd_paramsE)
        /*0078*/ 	.short	0x0380
        /*007a*/ 	.short	0x01d0


	//----- nvinfo : EIATTR_SW_WAR
	.align		4
.L_1160:
        /*007c*/ 	.byte	0x04, 0x36
        /*007e*/ 	.short	(.L_1162 - .L_1161)
.L_1161:
        /*0080*/ 	.word	0x00000008
.L_1162:


//--------------------- .nv.info._ZN5flash32flash_fwd_splitkv_combine_kernelI23Flash_fwd_kernel_traitsILi64ELi64ELi256ELi4ELb0ELb0EN7cutlass6half_tE19Flash_kernel_traitsILi64ELi64ELi256ELi4ES3_EELi8ELi1ELb0EEEvNS_16Flash_fwd_paramsE --------------------------
	.section	.nv.info._ZN5flash32flash_fwd_splitkv_combine_kernelI23Flash_fwd_kernel_traitsILi64ELi64ELi256ELi4ELb0ELb0EN7cutlass6half_tE19Flash_kernel_traitsILi64ELi64ELi256ELi4ES3_EELi8ELi1ELb0EEEvNS_16Flash_fwd_paramsE,"",@"SHT_CUDA_INFO"
	.sectionflags	@""
	.align	4


	//----- nvinfo : EIATTR_CUDA_API_VERSION
	.align		4
        /*0000*/ 	.byte	0x04, 0x37
        /*0002*/ 	.short	(.L_1164 - .L_1163)
.L_1163:
        /*0004*/ 	.word	0x00000082


	//----- nvinfo : EIATTR_KPARAM_INFO
	.align		4
.L_1164:
        /*0008*/ 	.byte	0x04, 0x17
        /*000a*/ 	.short	(.L_1166 - .L_1165)
.L_1165:
        /*000c*/ 	.word	0x00000000
        /*0010*/ 	.short	0x0000
        /*0012*/ 	.short	0x0000
        /*0014*/ 	.byte	0x00, 0xf0, 0x41, 0x07


	//----- nvinfo : EIATTR_SPARSE_MMA_MASK
	.align		4
.L_1166:
        /*0018*/ 	.byte	0x03, 0x50
        /*001a*/ 	.short	0x0000


	//----- nvinfo : EIATTR_MAXREG_COUNT
	.align		4
        /*001c*/ 	.byte	0x03, 0x1b
        /*001e*/ 	.short	0x00ff


	//----- nvinfo : EIATTR_NUM_BARRIERS
	.align		4
        /*0020*/ 	.byte	0x02, 0x4c
        /*0022*/ 	.byte	0x01
	.zero		1


	//----- nvinfo : EIATTR_MERCURY_ISA_VERSION
	.align		4
        /*0024*/ 	.byte	0x03, 0x5f
        /*0026*/ 	.short	0x0101


	//----- nvinfo : EIATTR_COOP_GROUP_MASK_REGIDS
	.align		4
        /*0028*/ 	.byte	0x04, 0x29
        /*002a*/ 	.short	(.L_1168 - .L_1167)


	//   ....[0]....
.L_1167:
        /*002c*/ 	.word	0xffffffff


	//   ....[1]....
        /*0030*/ 	.word	0xffffffff


	//----- nvinfo : EIATTR_COOP_GROUP_INSTR_OFFSETS
	.align		4
.L_1168:
        /*0034*/ 	.byte	0x04, 0x28
        /*0036*/ 	.short	(.L_1170 - .L_1169)


	//   ....[0]....
.L_1169:
        /*0038*/ 	.word	0x00001ba0


	//   ....[1]....
        /*003c*/ 	.word	0x00001db0


	//----- nvinfo : EIATTR_VRC_CTA_INIT_COUNT
	.align		4
.L_1170:
        /*0040*/ 	.byte	0x02, 0x4a
	.zero		1
	.zero		1


	//----- nvinfo : EIATTR_EXIT_INSTR_OFFSETS
	.align		4
        /*0044*/ 	.byte	0x04, 0x1c
        /*0046*/ 	.short	(.L_1172 - .L_1171)


	//   ....[0]....
.L_1171:
        /*0048*/ 	.word	0x00003a70


	//   ....[1]....
        /*004c*/ 	.word	0x00003d50


	//   ....[2]....
        /*0050*/ 	.word	0x00003f70


	//----- nvinfo : EIATTR_CRS_STACK_SIZE
	.align		4
.L_1172:
        /*0054*/ 	.byte	0x04, 0x1e
        /*0056*/ 	.short	(.L_1174 - .L_1173)
.L_1173:
        /*0058*/ 	.word	0x00000000


	//----- nvinfo : EIATTR_CBANK_PARAM_SIZE
	.align		4
.L_1174:
        /*005c*/ 	.byte	0x03, 0x19
        /*005e*/ 	.short	0x01d0


	//----- nvinfo : EIATTR_PARAM_CBANK
	.align		4
        /*0060*/ 	.byte	0x04, 0x0a
        /*0062*/ 	.short	(.L_1176 - .L_1175)
	.align		4
.L_1175:
        /*0064*/ 	.word	index@(.nv.constant0._ZN5flash32flash_fwd_splitkv_combine_kernelI23Flash_fwd_kernel_traitsILi64ELi64ELi256ELi4ELb0ELb0EN7cutlass6half_tE19Flash_kernel_traitsILi64ELi64ELi256ELi4ES3_EELi8ELi1ELb0EEEvNS_16Flash_fwd_paramsE)
        /*0068*/ 	.short	0x0380
        /*006a*/ 	.short	0x01d0


	//----- nvinfo : EIATTR_SW_WAR
	.align		4
.L_1176:
        /*006c*/ 	.byte	0x04, 0x36
        /*006e*/ 	.short	(.L_1178 - .L_1177)
.L_1177:
        /*0070*/ 	.word	0x00000008
.L_1178:


//--------------------- .nv.info._ZN5flash32flash_fwd_splitkv_combine_kernelI23Flash_fwd_kernel_traitsILi64ELi64ELi256ELi4ELb0ELb0EN7cutlass6half_tE19Flash_kernel_traitsILi64ELi64ELi256ELi4ES3_EELi8ELi7ELb1EEEvNS_16Flash_fwd_paramsE --------------------------
	.section	.nv.info._ZN5flash32flash_fwd_splitkv_combine_kernelI23Flash_fwd_kernel_traitsILi64ELi64ELi256ELi4ELb0ELb0EN7cutlass6half_tE19Flash_kernel_traitsILi64ELi64ELi256ELi4ES3_EELi8ELi7ELb1EEEvNS_16Flash_fwd_paramsE,"",@"SHT_CUDA_INFO"
	.sectionflags	@""
	.align	4


	//----- nvinfo : EIATTR_CUDA_API_VERSION
	.align		4
        /*0000*/ 	.byte	0x04, 0x37
        /*0002*/ 	.short	(.L_1180 - .L_1179)
.L_1179:
        /*0004*/ 	.word	0x00000082


	//----- nvinfo : EIATTR_KPARAM_INFO
	.align		4
.L_1180:
        /*0008*/ 	.byte	0x04, 0x17
        /*000a*/ 	.short	(.L_1182 - .L_1181)
.L_1181:
        /*000c*/ 	.word	0x00000000
        /*0010*/ 	.short	0x0000
        /*0012*/ 	.short	0x0000
        /*0014*/ 	.byte	0x00, 0xf0, 0x41, 0x07


	//----- nvinfo : EIATTR_SPARSE_MMA_MASK
	.align		4
.L_1182:
        /*0018*/ 	.byte	0x03, 0x50
        /*001a*/ 	.short	0x0000


	//----- nvinfo : EIATTR_MAXREG_COUNT
	.align		4
        /*001c*/ 	.byte	0x03, 0x1b
        /*001e*/ 	.short	0x00ff


	//----- nvinfo : EIATTR_NUM_BARRIERS
	.align		4
        /*0020*/ 	.byte	0x02, 0x4c
        /*0022*/ 	.byte	0x01
	.zero		1


	//----- nvinfo : EIATTR_MERCURY_ISA_VERSION
	.align		4
        /*0024*/ 	.byte	0x03, 0x5f
        /*0026*/ 	.short	0x0101


	//----- nvinfo : EIATTR_COOP_GROUP_MASK_REGIDS
	.align		4
        /*0028*/ 	.byte	0x04, 0x29
        /*002a*/ 	.short	(.L_1184 - .L_1183)


	//   ....[0]....
.L_1183:
        /*002c*/ 	.word	0xffffffff


	//   ....[1]....
        /*0030*/ 	.word	0xffffffff


	//   ....[2]....
        /*0034*/ 	.word	0xffffffff


	//   ....[3]....
        /*0038*/ 	.word	0xffffffff


	//   ....[4]....
        /*003c*/ 	.word	0xffffffff


	//   ....[5]....
        /*0040*/ 	.word	0xffffffff


	//   ....[6]....
        /*0044*/ 	.word	0xffffffff


	//   ....[7]....
        /*0048*/ 	.word	0xffffffff


	//----- nvinfo : EIATTR_COOP_GROUP_INSTR_OFFSETS
	.align		4
.L_1184:
        /*004c*/ 	.byte	0x04, 0x28
        /*004e*/ 	.short	(.L_1186 - .L_1185)


	//   ....[0]....
.L_1185:
        /*0050*/ 	.word	0x00001e90


	//   ....[1]....
        /*0054*/ 	.word	0x00001eb0


	//   ....[2]....
        /*0058*/ 	.word	0x00001ef0


	//   ....[3]....
        /*005c*/ 	.word	0x00001f40


	//   ....[4]....
        /*0060*/ 	.word	0x000022d0


	//   ....[5]....
        /*0064*/ 	.word	0x00002360


	//   ....[6]....
        /*0068*/ 	.word	0x000023c0


	//   ....[7]....
        /*006c*/ 	.word	0x000024e0


	//----- nvinfo : EIATTR_VRC_CTA_INIT_COUNT
	.align		4
.L_1186:
        /*0070*/ 	.byte	0x02, 0x4a
	.zero		1
	.zero		1


	//----- nvinfo : EIATTR_EXIT_INSTR_OFFSETS
	.align		4
        /*0074*/ 	.byte	0x04, 0x1c
        /*0076*/ 	.short	(.L_1188 - .L_1187)


	//   ....[0]....
.L_1187:
        /*0078*/ 	.word	0x000051e0


	//   ....[1]....
        /*007c*/ 	.word	0x000056c0


	//----- nvinfo : EIATTR_CRS_STACK_SIZE
	.align		4
.L_1188:
        /*0080*/ 	.byte	0x04, 0x1e
        /*0082*/ 	.short	(.L_1190 - .L_1189)
.L_1189:
        /*0084*/ 	.word	0x00000000


	//----- nvinfo : EIATTR_CBANK_PARAM_SIZE
	.align		4
.L_1190:
        /*0088*/ 	.byte	0x03, 0x19
        /*008a*/ 	.short	0x01d0


	//----- nvinfo : EIATTR_PARAM_CBANK
	.align		4
        /*008c*/ 	.byte	0x04, 0x0a
        /*008e*/ 	.short	(.L_1192 - .L_1191)
	.align		4
.L_1191:
        /*0090*/ 	.word	index@(.nv.constant0._ZN5flash32flash_fwd_splitkv_combine_kernelI23Flash_fwd_kernel_traitsILi64ELi64ELi256ELi4ELb0ELb0EN7cutlass6half_tE19Flash_kernel_traitsILi64ELi64ELi256ELi4ES3_EELi8ELi7ELb1EEEvNS_16Flash_fwd_paramsE)
        /*0094*/ 	.short	0x0380
        /*0096*/ 	.short	0x01d0


	//----- nvinfo : EIATTR_SW_WAR
	.align		4
.L_1192:
        /*0098*/ 	.byte	0x04, 0x36
        /*009a*/ 	.short	(.L_1194 - .L_1193)
.L_1193:
        /*009c*/ 	.word	0x00000008
.L_1194:


//--------------------- .nv.info._ZN5flash32flash_fwd_splitkv_combine_kernelI23Flash_fwd_kernel_traitsILi64ELi64ELi256ELi4ELb0ELb0EN7cutlass6half_tE19Flash_kernel_traitsILi64ELi64ELi256ELi4ES3_EELi8ELi6ELb1EEEvNS_16Flash_fwd_paramsE --------------------------
	.section	.nv.info._ZN5flash32flash_fwd_splitkv_combine_kernelI23Flash_fwd_kernel_traitsILi64ELi64ELi256ELi4ELb0ELb0EN7cutlass6half_tE19Flash_kernel_traitsILi64ELi64ELi256ELi4ES3_EELi8ELi6ELb1EEEvNS_16Flash_fwd_paramsE,"",@"SHT_CUDA_INFO"
	.sectionflags	@""
	.align	4


	//----- nvinfo : EIATTR_CUDA_API_VERSION
	.align		4
        /*0000*/ 	.byte	0x04, 0x37
        /*0002*/ 	.short	(.L_1196 - .L_1195)
.L_1195:
        /*0004*/ 	.word	0x00000082


	//----- nvinfo : EIATTR_KPARAM_INFO
	.align		4
.L_1196:
        /*0008*/ 	.byte	0x04, 0x17
        /*000a*/ 	.short	(.L_1198 - .L_1197)
.L_1197:
        /*000c*/ 	.word	0x00000000
        /*0010*/ 	.short	0x0000
        /*0012*/ 	.short	0x0000
        /*0014*/ 	.byte	0x00, 0xf0, 0x41, 0x07


	//----- nvinfo : EIATTR_SPARSE_MMA_MASK
	.align		4
.L_1198:
        /*0018*/ 	.byte	0x03, 0x50
        /*001a*/ 	.short	0x0000


	//----- nvinfo : EIATTR_MAXREG_COUNT
	.align		4
        /*001c*/ 	.byte	0x03, 0x1b
        /*001e*/ 	.short	0x00ff


	//----- nvinfo : EIATTR_NUM_BARRIERS
	.align		4
        /*0020*/ 	.byte	0x02, 0x4c
        /*0022*/ 	.byte	0x01
	.zero		1


	//----- nvinfo : EIATTR_MERCURY_ISA_VERSION
	.align		4
        /*0024*/ 	.byte	0x03, 0x5f
        /*0026*/ 	.short	0x0101


	//----- nvinfo : EIATTR_COOP_GROUP_MASK_REGIDS
	.align		4
        /*0028*/ 	.byte	0x04, 0x29
        /*002a*/ 	.short	(.L_1200 - .L_1199)


	//   ....[0]....
.L_1199:
        /*002c*/ 	.word	0xffffffff


	//   ....[1]....
        /*0030*/ 	.word	0xffffffff


	//   ....[2]....
        /*0034*/ 	.word	0xffffffff


	//   ....[3]....
        /*0038*/ 	.word	0xffffffff


	//   ....[4]....
        /*003c*/ 	.word	0xffffffff


	//   ....[5]....
        /*0040*/ 	.word	0xffffffff


	//   ....[6]....
        /*0044*/ 	.word	0xffffffff


	//   ....[7]....
        /*0048*/ 	.word	0xffffffff


	//----- nvinfo : EIATTR_COOP_GROUP_INSTR_OFFSETS
	.align		4
.L_1200:
        /*004c*/ 	.byte	0x04, 0x28
        /*004e*/ 	.short	(.L_1202 - .L_1201)


	//   ....[0]....
.L_1201:
        /*0050*/ 	.word	0x00001b90


	//   ....[1]....
        /*0054*/ 	.word	0x00001bc0


	//   ....[2]....
        /*0058*/ 	.word	0x00001c20


	//   ....[3]....
        /*005c*/ 	.word	0x00001ca0


	//   ....[4]....
        /*0060*/ 	.word	0x00001ec0


	//   ....[5]....
        /*0064*/ 	.word	0x00001f50


	//   ....[6]....
        /*0068*/ 	.word	0x00001fc0


	//   ....[7]....
        /*006c*/ 	.word	0x000020e0


	//----- nvinfo : EIATTR_VRC_CTA_INIT_COUNT
	.align		4
.L_1202:
        /*0070*/ 	.byte	0x02, 0x4a
	.zero		1
	.zero		1


	//----- nvinfo : EIATTR_EXIT_INSTR_OFFSETS
	.align		4
        /*0074*/ 	.byte	0x04, 0x1c
        /*0076*/ 	.short	(.L_1204 - .L_1203)


	//   ....[0]....
.L_1203:
        /*0078*/ 	.word	0x00004b90


	//   ....[1]....
        /*007c*/ 	.word	0x00005070


	//----- nvinfo : EIATTR_CRS_STACK_SIZE
	.align		4
.L_1204:
        /*0080*/ 	.byte	0x04, 0x1e
        /*0082*/ 	.short	(.L_1206 - .L_1205)
.L_1205:
        /*0084*/ 	.word	0x00000000


	//----- nvinfo : EIATTR_CBANK_PARAM_SIZE
	.align		4
.L_1206:
        /*0088*/ 	.byte	0x03, 0x19
        /*008a*/ 	.short	0x01d0


	//----- nvinfo : EIATTR_PARAM_CBANK
	.align		4
        /*008c*/ 	.byte	0x04, 0x0a
        /*008e*/ 	.short	(.L_1208 - .L_1207)
	.align		4
.L_1207:
        /*0090*/ 	.word	index@(.nv.constant0._ZN5flash32flash_fwd_splitkv_combine_kernelI23Flash_fwd_kernel_traitsILi64ELi64ELi256ELi4ELb0ELb0EN7cutlass6half_tE19Flash_kernel_traitsILi64ELi64ELi256ELi4ES3_EELi8ELi6ELb1EEEvNS_16Flash_fwd_paramsE)
        /*0094*/ 	.short	0x0380
        /*0096*/ 	.short	0x01d0


	//----- nvinfo : EIATTR_SW_WAR
	.align		4
.L_1208:
        /*0098*/ 	.byte	0x04, 0x36
        /*009a*/ 	.short	(.L_1210 - .L_1209)
.L_1209:
        /*009c*/ 	.word	0x00000008
.L_1210:


//--------------------- .nv.info._ZN5flash32flash_fwd_splitkv_combine_kernelI23Flash_fwd_kernel_traitsILi64ELi64ELi256ELi4ELb0ELb0EN7cutlass6half_tE19Flash_kernel_traitsILi64ELi64ELi256ELi4ES3_EELi8ELi5ELb1EEEvNS_16Flash_fwd_paramsE --------------------------
	.section	.nv.info._ZN5flash32flash_fwd_splitkv_combine_kernelI23Flash_fwd_kernel_traitsILi64ELi64ELi256ELi4ELb0ELb0EN7cutlass6half_tE19Flash_kernel_traitsILi64ELi64ELi256ELi4ES3_EELi8ELi5ELb1EEEvNS_16Flash_fwd_paramsE,"",@"SHT_CUDA_INFO"
	.sectionflags	@""
	.align	4


	//----- nvinfo : EIATTR_CUDA_API_VERSION
	.align		4
        /*0000*/ 	.byte	0x04, 0x37
        /*0002*/ 	.short	(.L_1212 - .L_1211)
.L_1211:
        /*0004*/ 	.word	0x00000082


	//----- nvinfo : EIATTR_KPARAM_INFO
	.align		4
.L_1212:
        /*0008*/ 	.byte	0x04, 0x17
        /*000a*/ 	.short	(.L_1214 - .L_1213)
.L_1213:
        /*000c*/ 	.word	0x00000000
        /*0010*/ 	.short	0x0000
        /*0012*/ 	.short	0x0000
        /*0014*/ 	.byte	0x00, 0xf0, 0x41, 0x07


	//----- nvinfo : EIATTR_SPARSE_MMA_MASK
	.align		4
.L_1214:
        /*0018*/ 	.byte	0x03, 0x50
        /*001a*/ 	.short	0x0000


	//----- nvinfo : EIATTR_MAXREG_COUNT
	.align		4
        /*001c*/ 	.byte	0x03, 0x1b
        /*001e*/ 	.short	0x00ff


	//----- nvinfo : EIATTR_NUM_BARRIERS
	.align		4
        /*0020*/ 	.byte	0x02, 0x4c
        /*0022*/ 	.byte	0x01
	.zero		1


	//----- nvinfo : EIATTR_MERCURY_ISA_VERSION
	.align		4
        /*0024*/ 	.byte	0x03, 0x5f
        /*0026*/ 	.short	0x0101


	//----- nvinfo : EIATTR_COOP_GROUP_MASK_REGIDS
	.align		4
        /*0028*/ 	.byte	0x04, 0x29
        /*002a*/ 	.short	(.L_1216 - .L_1215)


	//   ....[0]....
.L_1215:
        /*002c*/ 	.word	0xffffffff


	//   ....[1]....
        /*0030*/ 	.word	0xffffffff


	//   ....[2]....
        /*0034*/ 	.word	0xffffffff


	//   ....[3]....
        /*0038*/ 	.word	0xffffffff


	//   ....[4]....
        /*003c*/ 	.word	0xffffffff


	//   ....[5]....
        /*0040*/ 	.word	0xffffffff


	//   ....[6]....
        /*0044*/ 	.word	0xffffffff


	//   ....[7]....
        /*0048*/ 	.word	0xffffffff


	//----- nvinfo : EIATTR_COOP_GROUP_INSTR_OFFSETS
	.align		4
.L_1216:
        /*004c*/ 	.byte	0x04, 0x28
        /*004e*/ 	.short	(.L_1218 - .L_1217)


	//   ....[0]....
.L_1217:
        /*0050*/ 	.word	0x000019c0


	//   ....[1]....
        /*0054*/ 	.word	0x000019e0


	//   ....[2]....
        /*0058*/ 	.word	0x00001a30


	//   ....[3]....
        /*005c*/ 	.word	0x00001aa0


	//   ....[4]....
        /*0060*/ 	.word	0x00001c40


	//   ....[5]....
        /*0064*/ 	.word	0x00001cb0


	//   ....[6]....
        /*0068*/ 	.word	0x00001d10


	//   ....[7]....
        /*006c*/ 	.word	0x00001e30


	//----- nvinfo : EIATTR_VRC_CTA_INIT_COUNT
	.align		4
.L_1218:
        /*0070*/ 	.byte	0x02, 0x4a
	.zero		1
	.zero		1


	//----- nvinfo : EIATTR_EXIT_INSTR_OFFSETS
	.align		4
        /*0074*/ 	.byte	0x04, 0x1c
        /*0076*/ 	.short	(.L_1220 - .L_1219)


	//   ....[0]....
.L_1219:
        /*0078*/ 	.word	0x00004800


	//   ....[1]....
        /*007c*/ 	.word	0x00004ce0


	//----- nvinfo : EIATTR_CRS_STACK_SIZE
	.align		4
.L_1220:
        /*0080*/ 	.byte	0x04, 0x1e
        /*0082*/ 	.short	(.L_1222 - .L_1221)
.L_1221:
        /*0084*/ 	.word	0x00000000


	//----- nvinfo : EIATTR_CBANK_PARAM_SIZE
	.align		4
.L_1222:
        /*0088*/ 	.byte	0x03, 0x19
        /*008a*/ 	.short	0x01d0


	//----- nvinfo : EIATTR_PARAM_CBANK
	.align		4
        /*008c*/ 	.byte	0x04, 0x0a
        /*008e*/ 	.short	(.L_1224 - .L_1223)
	.align		4
.L_1223:
        /*0090*/ 	.word	index@(.nv.constant0._ZN5flash32flash_fwd_splitkv_combine_kernelI23Flash_fwd_kernel_traitsILi64ELi64ELi256ELi4ELb0ELb0EN7cutlass6half_tE19Flash_kernel_traitsILi64ELi64ELi256ELi4ES3_EELi8ELi5ELb1EEEvNS_16Flash_fwd_paramsE)
        /*0094*/ 	.short	0x0380
        /*0096*/ 	.short	0x01d0


	//----- nvinfo : EIATTR_SW_WAR
	.align		4
.L_1224:
        /*0098*/ 	.byte	0x04, 0x36
        /*009a*/ 	.short	(.L_1226 - .L_1225)
.L_1225:
        /*009c*/ 	.word	0x00000008
.L_1226:


//--------------------- .nv.info._ZN5flash32flash_fwd_splitkv_combine_kernelI23Flash_fwd_kernel_traitsILi64ELi64ELi256ELi4ELb0ELb0EN7cutlass6half_tE19Flash_kernel_traitsILi64ELi64ELi256ELi4ES3_EELi8ELi4ELb1EEEvNS_16Flash_fwd_paramsE --------------------------
	.section	.nv.info._ZN5flash32flash_fwd_splitkv_combine_kernelI23Flash_fwd_kernel_traitsILi64ELi64ELi256ELi4ELb0ELb0EN7cutlass6half_tE19Flash_kernel_traitsILi64ELi64ELi256ELi4ES3_EELi8ELi4ELb1EEEvNS_16Flash_fwd_paramsE,"",@"SHT_CUDA_INFO"
	.sectionflags	@""
	.align	4


	//----- nvinfo : EIATTR_CUDA_API_VERSION
	.align		4
        /*0000*/ 	.byte	0x04, 0x37
        /*0002*/ 	.short	(.L_1228 - .L_1227)
.L_1227:
        /*0004*/ 	.word	0x00000082


	//----- nvinfo : EIATTR_KPARAM_INFO
	.align		4
.L_1228:
        /*0008*/ 	.byte	0x04, 0x17
        /*000a*/ 	.short	(.L_1230 - .L_1229)
.L_1229:
        /*000c*/ 	.word	0x00000000
        /*0010*/ 	.short	0x0000
        /*0012*/ 	.short	0x0000
        /*0014*/ 	.byte	0x00, 0xf0, 0x41, 0x07


	//----- nvinfo : EIATTR_SPARSE_MMA_MASK
	.align		4
.L_1230:
        /*0018*/ 	.byte	0x03, 0x50
        /*001a*/ 	.short	0x0000


	//----- nvinfo : EIATTR_MAXREG_COUNT
	.align		4
        /*001c*/ 	.byte	0x03, 0x1b
        /*001e*/ 	.short	0x00ff


	//----- nvinfo : EIATTR_NUM_BARRIERS
	.align		4
        /*0020*/ 	.byte	0x02, 0x4c
        /*0022*/ 	.byte	0x01
	.zero		1


	//----- nvinfo : EIATTR_MERCURY_ISA_VERSION
	.align		4
        /*0024*/ 	.byte	0x03, 0x5f
        /*0026*/ 	.short	0x0101


	//----- nvinfo : EIATTR_COOP_GROUP_MASK_REGIDS
	.align		4
        /*0028*/ 	.byte	0x04, 0x29
        /*002a*/ 	.short	(.L_1232 - .L_1231)


	//   ....[0]....
.L_1231:
        /*002c*/ 	.word	0xffffffff


	//   ....[1]....
        /*0030*/ 	.word	0xffffffff


	//   ....[2]....
        /*0034*/ 	.word	0xffffffff


	//   ....[3]....
        /*0038*/ 	.word	0xffffffff


	//   ....[4]....
        /*003c*/ 	.word	0xffffffff


	//   ....[5]....
        /*0040*/ 	.word	0xffffffff


	//   ....[6]....
        /*0044*/ 	.word	0xffffffff


	//   ....[7]....
        /*0048*/ 	.word	0xffffffff


	//----- nvinfo : EIATTR_COOP_GROUP_INSTR_OFFSETS
	.align		4
.L_1232:
        /*004c*/ 	.byte	0x04, 0x28
        /*004e*/ 	.short	(.L_1234 - .L_1233)


	//   ....[0]....
.L_1233:
        /*0050*/ 	.word	0x00001aa0


	//   ....[1]....
        /*0054*/ 	.word	0x00001b20


	//   ....[2]....
        /*0058*/ 	.word	0x00001b50


	//   ....[3]....
        /*005c*/ 	.word	0x00001b80


	//   ....[4]....
        /*0060*/ 	.word	0x00001c30


	//   ....[5]....
        /*0064*/ 	.word	0x00001c60


	//   ....[6]....
        /*0068*/ 	.word	0x00001cb0


	//   ....[7]....
        /*006c*/ 	.word	0x00001d90


	//----- nvinfo : EIATTR_VRC_CTA_INIT_COUNT
	.align		4
.L_1234:
        /*0070*/ 	.byte	0x02, 0x4a
	.zero		1
	.zero		1


	//----- nvinfo : EIATTR_EXIT_INSTR_OFFSETS
	.align		4
        /*0074*/ 	.byte	0x04, 0x1c
        /*0076*/ 	.short	(.L_1236 - .L_1235)


	//   ....[0]....
.L_1235:
        /*0078*/ 	.word	0x00004690


	//   ....[1]....
        /*007c*/ 	.word	0x00004b70


	//----- nvinfo : EIATTR_CRS_STACK_SIZE
	.align		4
.L_1236:
        /*0080*/ 	.byte	0x04, 0x1e
        /*0082*/ 	.short	(.L_1238 - .L_1237)
.L_1237:
        /*0084*/ 	.word	0x00000000


	//----- nvinfo : EIATTR_CBANK_PARAM_SIZE
	.align		4
.L_1238:
        /*0088*/ 	.byte	0x03, 0x19
        /*008a*/ 	.short	0x01d0


	//----- nvinfo : EIATTR_PARAM_CBANK
	.align		4
        /*008c*/ 	.byte	0x04, 0x0a
        /*008e*/ 	.short	(.L_1240 - .L_1239)
	.align		4
.L_1239:
        /*0090*/ 	.word	index@(.nv.constant0._ZN5flash32flash_fwd_splitkv_combine_kernelI23Flash_fwd_kernel_traitsILi64ELi64ELi256ELi4ELb0ELb0EN7cutlass6half_tE19Flash_kernel_traitsILi64ELi64ELi256ELi4ES3_EELi8ELi4ELb1EEEvNS_16Flash_fwd_paramsE)
        /*0094*/ 	.short	0x0380
        /*0096*/ 	.short	0x01d0


	//----- nvinfo : EIATTR_SW_WAR
	.align		4
.L_1240:
        /*0098*/ 	.byte	0x04, 0x36
        /*009a*/ 	.short	(.L_1242 - .L_1241)
.L_1241:
        /*009c*/ 	.word	0x00000008
.L_1242:


//--------------------- .nv.info._ZN5flash32flash_fwd_splitkv_combine_kernelI23Flash_fwd_kernel_traitsILi64ELi64ELi256ELi4ELb0ELb0EN7cutlass6half_tE19Flash_kernel_traitsILi64ELi64ELi256ELi4ES3_EELi8ELi3ELb1EEEvNS_16Flash_fwd_paramsE --------------------------
	.section	.nv.info._ZN5flash32flash_fwd_splitkv_combine_kernelI23Flash_fwd_kernel_traitsILi64ELi64ELi256ELi4ELb0ELb0EN7cutlass6half_tE19Flash_kernel_traitsILi64ELi64ELi256ELi4ES3_EELi8ELi3ELb1EEEvNS_16Flash_fwd_paramsE,"",@"SHT_CUDA_INFO"
	.sectionflags	@""
	.align	4


	//----- nvinfo : EIATTR_CUDA_API_VERSION
	.align		4
        /*0000*/ 	.byte	0x04, 0x37
        /*0002*/ 	.short	(.L_1244 - .L_1243)
.L_1243:
        /*0004*/ 	.word	0x00000082


	//----- nvinfo : EIATTR_KPARAM_INFO
	.align		4
.L_1244:
        /*0008*/ 	.byte	0x04, 0x17
        /*000a*/ 	.short	(.L_1246 - .L_1245)
.L_1245:
        /*000c*/ 	.word	0x00000000
        /*0010*/ 	.short	0x0000
        /*0012*/ 	.short	0x0000
        /*0014*/ 	.byte	0x00, 0xf0, 0x41, 0x07


	//----- nvinfo : EIATTR_SPARSE_MMA_MASK
	.align		4
.L_1246:
        /*0018*/ 	.byte	0x03, 0x50
        /*001a*/ 	.short	0x0000


	//----- nvinfo : EIATTR_MAXREG_COUNT
	.align		4
        /*001c*/ 	.byte	0x03, 0x1b
        /*001e*/ 	.short	0x00ff


	//----- nvinfo : EIATTR_NUM_BARRIERS
	.align		4
        /*0020*/ 	.byte	0x02, 0x4c
        /*0022*/ 	.byte	0x01
	.zero		1


	//----- nvinfo : EIATTR_MERCURY_ISA_VERSION
	.align		4
        /*0024*/ 	.byte	0x03, 0x5f
        /*0026*/ 	.short	0x0101


	//----- nvinfo : EIATTR_COOP_GROUP_MASK_REGIDS
	.align		4
        /*0028*/ 	.byte	0x04, 0x29
        /*002a*/ 	.short	(.L_1248 - .L_1247)


	//   ....[0]....
.L_1247:
        /*002c*/ 	.word	0xffffffff


	//   ....[1]....
        /*0030*/ 	.word	0xffffffff


	//   ....[2]....
        /*0034*/ 	.word	0xffffffff


	//   ....[3]....
        /*0038*/ 	.word	0xffffffff


	//   ....[4]....
        /*003c*/ 	.word	0xffffffff


	//   ....[5]....
        /*0040*/ 	.word	0xffffffff


	//----- nvinfo : EIATTR_COOP_GROUP_INSTR_OFFSETS
	.align		4
.L_1248:
        /*0044*/ 	.byte	0x04, 0x28
        /*0046*/ 	.short	(.L_1250 - .L_1249)


	//   ....[0]....
.L_1249:
        /*0048*/ 	.word	0x00001c70


	//   ....[1]....
        /*004c*/ 	.word	0x00001c90


	//   ....[2]....
        /*0050*/ 	.word	0x00001cb0


	//   ....[3]....
        /*0054*/ 	.word	0x00001dd0


	//   ....[4]....
        /*0058*/ 	.word	0x00001ea0


	//   ....[5]....
        /*005c*/ 	.word	0x00001ec0


	//----- nvinfo : EIATTR_VRC_CTA_INIT_COUNT
	.align		4
.L_1250:
        /*0060*/ 	.byte	0x02, 0x4a
	.zero		1
	.zero		1


	//----- nvinfo : EIATTR_EXIT_INSTR_OFFSETS
	.align		4
        /*0064*/ 	.byte	0x04, 0x1c
        /*0066*/ 	.short	(.L_1252 - .L_1251)


	//   ....[0]....
.L_1251:
        /*0068*/ 	.word	0x00004690


	//   ....[1]....
        /*006c*/ 	.word	0x00004b70


	//----- nvinfo : EIATTR_CRS_STACK_SIZE
	.align		4
.L_1252:
        /*0070*/ 	.byte	0x04, 0x1e
        /*0072*/ 	.short	(.L_1254 - .L_1253)
.L_1253:
        /*0074*/ 	.word	0x00000000


	//----- nvinfo : EIATTR_CBANK_PARAM_SIZE
	.align		4
.L_1254:
        /*0078*/ 	.byte	0x03, 0x19
        /*007a*/ 	.short	0x01d0


	//----- nvinfo : EIATTR_PARAM_CBANK
	.align		4
        /*007c*/ 	.byte	0x04, 0x0a
        /*007e*/ 	.short	(.L_1256 - .L_1255)
	.align		4
.L_1255:
        /*0080*/ 	.word	index@(.nv.constant0._ZN5flash32flash_fwd_splitkv_combine_kernelI23Flash_fwd_kernel_traitsILi64ELi64ELi256ELi4ELb0ELb0EN7cutlass6half_tE19Flash_kernel_traitsILi64ELi64ELi256ELi4ES3_EELi8ELi3ELb1EEEvNS_16Flash_fwd_paramsE)
        /*0084*/ 	.short	0x0380
        /*0086*/ 	.short	0x01d0


	//----- nvinfo : EIATTR_SW_WAR
	.align		4
.L_1256:
        /*0088*/ 	.byte	0x04, 0x36
        /*008a*/ 	.short	(.L_1258 - .L_1257)
.L_1257:
        /*008c*/ 	.word	0x00000008
.L_1258:


//--------------------- .nv.info._ZN5flash32flash_fwd_splitkv_combine_kernelI23Flash_fwd_kernel_traitsILi64ELi64ELi256ELi4ELb0ELb0EN7cutlass6half_tE19Flash_kernel_traitsILi64ELi64ELi256ELi4ES3_EELi8ELi2ELb1EEEvNS_16Flash_fwd_paramsE --------------------------
	.section	.nv.info._ZN5flash32flash_fwd_splitkv_combine_kernelI23Flash_fwd_kernel_traitsILi64ELi64ELi256ELi4ELb0ELb0EN7cutlass6half_tE19Flash_kernel_traitsILi64ELi64ELi256ELi4ES3_EELi8ELi2ELb1EEEvNS_16Flash_fwd_paramsE,"",@"SHT_CUDA_INFO"
	.sectionflags	@""
	.align	4


	//----- nvinfo : EIATTR_CUDA_API_VERSION
	.align		4
        /*0000*/ 	.byte	0x04, 0x37
        /*0002*/ 	.short	(.L_1260 - .L_1259)
.L_1259:
        /*0004*/ 	.word	0x00000082


	//----- nvinfo : EIATTR_KPARAM_INFO
	.align		4
.L_1260:
        /*0008*/ 	.byte	0x04, 0x17
        /*000a*/ 	.short	(.L_1262 - .L_1261)
.L_1261:
        /*000c*/ 	.word	0x00000000
        /*0010*/ 	.short	0x0000
        /*0012*/ 	.short	0x0000
        /*0014*/ 	.byte	0x00, 0xf0, 0x41, 0x07


	//----- nvinfo : EIATTR_SPARSE_MMA_MASK
	.align		4
.L_1262:
        /*0018*/ 	.byte	0x03, 0x50
        /*001a*/ 	.short	0x0000


	//----- nvinfo : EIATTR_MAXREG_COUNT
	.align		4
        /*001c*/ 	.byte	0x03, 0x1b
        /*001e*/ 	.short	0x00ff


	//----- nvinfo : EIATTR_NUM_BARRIERS
	.align		4
        /*0020*/ 	.byte	0x02, 0x4c
        /*0022*/ 	.byte	0x01
	.zero		1


	//----- nvinfo : EIATTR_MERCURY_ISA_VERSION
	.align		4
        /*0024*/ 	.byte	0x03, 0x5f
        /*0026*/ 	.short	0x0101


	//----- nvinfo : EIATTR_COOP_GROUP_MASK_REGIDS
	.align		4
        /*0028*/ 	.byte	0x04, 0x29
        /*002a*/ 	.short	(.L_1264 - .L_1263)


	//   ....[0]....
.L_1263:
        /*002c*/ 	.word	0xffffffff


	//   ....[1]....
        /*0030*/ 	.word	0xffffffff


	//   ....[2]....
        /*0034*/ 	.word	0xffffffff


	//   ....[3]....
        /*0038*/ 	.word	0xffffffff


	//----- nvinfo : EIATTR_COOP_GROUP_INSTR_OFFSETS
	.align		4
.L_1264:
        /*003c*/ 	.byte	0x04, 0x28
        /*003e*/ 	.short	(.L_1266 - .L_1265)


	//   ....[0]....
.L_1265:
        /*0040*/ 	.word	0x00001b30


	//   ....[1]....
        /*0044*/ 	.word	0x00001bb0


	//   ....[2]....
        /*0048*/ 	.word	0x00001d30


	//   ....[3]....
        /*004c*/ 	.word	0x00001e30


	//----- nvinfo : EIATTR_VRC_CTA_INIT_COUNT
	.align		4
.L_1266:
        /*0050*/ 	.byte	0x02, 0x4a
	.zero		1
	.zero		1


	//----- nvinfo : EIATTR_EXIT_INSTR_OFFSETS
	.align		4
        /*0054*/ 	.byte	0x04, 0x1c
        /*0056*/ 	.short	(.L_1268 - .L_1267)


	//   ....[0]....
.L_1267:
        /*0058*/ 	.word	0x00004630


	//   ....[1]....
        /*005c*/ 	.word	0x00004b10


	//----- nvinfo : EIATTR_CRS_STACK_SIZE
	.align		4
.L_1268:
        /*0060*/ 	.byte	0x04, 0x1e
        /*0062*/ 	.short	(.L_1270 - .L_1269)
.L_1269:
        /*0064*/ 	.word	0x00000000


	//----- nvinfo : EIATTR_CBANK_PARAM_SIZE
	.align		4
.L_1270:
        /*0068*/ 	.byte	0x03, 0x19
        /*006a*/ 	.short	0x01d0


	//----- nvinfo : EIATTR_PARAM_CBANK
	.align		4
        /*006c*/ 	.byte	0x04, 0x0a
        /*006e*/ 	.short	(.L_1272 - .L_1271)
	.align		4
.L_1271:
        /*0070*/ 	.word	index@(.nv.constant0._ZN5flash32flash_fwd_splitkv_combine_kernelI23Flash_fwd_kernel_traitsILi64ELi64ELi256ELi4ELb0ELb0EN7cutlass6half_tE19Flash_kernel_traitsILi64ELi64ELi256ELi4ES3_EELi8ELi2ELb1EEEvNS_16Flash_fwd_paramsE)
        /*0074*/ 	.short	0x0380
        /*0076*/ 	.short	0x01d0


	//----- nvinfo : EIATTR_SW_WAR
	.align		4
.L_1272:
        /*0078*/ 	.byte	0x04, 0x36
        /*007a*/ 	.short	(.L_1274 - .L_1273)
.L_1273:
        /*007c*/ 	.word	0x00000008
.L_1274:


//--------------------- .nv.info._ZN5flash32flash_fwd_splitkv_combine_kernelI23Flash_fwd_kernel_traitsILi64ELi64ELi256ELi4ELb0ELb0EN7cutlass6half_tE19Flash_kernel_traitsILi64ELi64ELi256ELi4ES3_EELi8ELi1ELb1EEEvNS_16Flash_fwd_paramsE --------------------------
	.section	.nv.info._ZN5flash32flash_fwd_splitkv_combine_kernelI23Flash_fwd_kernel_traitsILi64ELi64ELi256ELi4ELb0ELb0EN7cutlass6half_tE19Flash_kernel_traitsILi64ELi64ELi256ELi4ES3_EELi8ELi1ELb1EEEvNS_16Flash_fwd_paramsE,"",@"SHT_CUDA_INFO"
	.sectionflags	@""
	.align	4


	//----- nvinfo : EIATTR_CUDA_API_VERSION
	.align		4
        /*0000*/ 	.byte	0x04, 0x37
        /*0002*/ 	.short	(.L_1276 - .L_1275)
.L_1275:
        /*0004*/ 	.word	0x00000082


	//----- nvinfo : EIATTR_KPARAM_INFO
	.align		4
.L_1276:
        /*0008*/ 	.byte	0x04, 0x17
        /*000a*/ 	.short	(.L_1278 - .L_1277)
.L_1277:
        /*000c*/ 	.word	0x00000000
        /*0010*/ 	.short	0x0000
        /*0012*/ 	.short	0x0000
        /*0014*/ 	.byte	0x00, 0xf0, 0x41, 0x07


	//----- nvinfo : EIATTR_SPARSE_MMA_MASK
	.align		4
.L_1278:
        /*0018*/ 	.byte	0x03, 0x50
        /*001a*/ 	.short	0x0000


	//----- nvinfo : EIATTR_MAXREG_COUNT
	.align		4
        /*001c*/ 	.byte	0x03, 0x1b
        /*001e*/ 	.short	0x00ff


	//----- nvinfo : EIATTR_NUM_BARRIERS
	.align		4
        /*0020*/ 	.byte	0x02, 0x4c
        /*0022*/ 	.byte	0x01
	.zero		1


	//----- nvinfo : EIATTR_MERCURY_ISA_VERSION
	.align		4
        /*0024*/ 	.byte	0x03, 0x5f
        /*0026*/ 	.short	0x0101


	//----- nvinfo : EIATTR_COOP_GROUP_MASK_REGIDS
	.align		4
        /*0028*/ 	.byte	0x04, 0x29
        /*002a*/ 	.short	(.L_1280 - .L_1279)


	//   ....[0]....
.L_1279:
        /*002c*/ 	.word	0xffffffff


	//   ....[1]....
        /*0030*/ 	.word	0xffffffff


	//----- nvinfo : EIATTR_COOP_GROUP_INSTR_OFFSETS
	.align		4
.L_1280:
        /*0034*/ 	.byte	0x04, 0x28
        /*0036*/ 	.short	(.L_1282 - .L_1281)


	//   ....[0]....
.L_1281:
        /*0038*/ 	.word	0x00001b50


	//   ....[1]....
        /*003c*/ 	.word	0x00001d60


	//----- nvinfo : EIATTR_VRC_CTA_INIT_COUNT
	.align		4
.L_1282:
        /*0040*/ 	.byte	0x02, 0x4a
	.zero		1
	.zero		1


	//----- nvinfo : EIATTR_EXIT_INSTR_OFFSETS
	.align		4
        /*0044*/ 	.byte	0x04, 0x1c
        /*0046*/ 	.short	(.L_1284 - .L_1283)


	//   ....[0]....
.L_1283:
        /*0048*/ 	.word	0x00004600


	//   ....[1]....
        /*004c*/ 	.word	0x00004ae0


	//----- nvinfo : EIATTR_CRS_STACK_SIZE
	.align		4
.L_1284:
        /*0050*/ 	.byte	0x04, 0x1e
        /*0052*/ 	.short	(.L_1286 - .L_1285)
.L_1285:
        /*0054*/ 	.word	0x00000000


	//----- nvinfo : EIATTR_CBANK_PARAM_SIZE
	.align		4
.L_1286:
        /*0058*/ 	.byte	0x03, 0x19
        /*005a*/ 	.short	0x01d0


	//----- nvinfo : EIATTR_PARAM_CBANK
	.align		4
        /*005c*/ 	.byte	0x04, 0x0a
        /*005e*/ 	.short	(.L_1288 - .L_1287)
	.align		4
.L_1287:
        /*0060*/ 	.word	index@(.nv.constant0._ZN5flash32flash_fwd_splitkv_combine_kernelI23Flash_fwd_kernel_traitsILi64ELi64ELi256ELi4ELb0ELb0EN7cutlass6half_tE19Flash_kernel_traitsILi64ELi64ELi256ELi4ES3_EELi8ELi1ELb1EEEvNS_16Flash_fwd_paramsE)
        /*0064*/ 	.short	0x0380
        /*0066*/ 	.short	0x01d0


	//----- nvinfo : EIATTR_SW_WAR
	.align		4
.L_1288:
        /*0068*/ 	.byte	0x04, 0x36
        /*006a*/ 	.short	(.L_1290 - .L_1289)
.L_1289:
        /*006c*/ 	.word	0x00000008
.L_1290:


//--------------------- .nv.info._ZN5flash24flash_fwd_splitkv_kernelI23Flash_fwd_kernel_traitsILi64ELi64ELi256ELi4ELb0ELb0EN7cutlass6half_tE19Flash_kernel_traitsILi64ELi64ELi256ELi4ES3_EELb0ELb0ELb0ELb0ELb1ELb0ELb0ELb0EEEvNS_16Flash_fwd_paramsE --------------------------
	.section	.nv.info._ZN5flash24flash_fwd_splitkv_kernelI23Flash_fwd_kernel_traitsILi64ELi64ELi256ELi4ELb0ELb0EN7cutlass6half_tE19Flash_kernel_traitsILi64ELi64ELi256ELi4ES3_EELb0ELb0ELb0ELb0ELb1ELb0ELb0ELb0EEEvNS_16Flash_fwd_paramsE,"",@"SHT_CUDA_INFO"
	.sectionflags	@""
	.align	4


	//----- nvinfo : EIATTR_CUDA_API_VERSION
	.align		4
        /*0000*/ 	.byte	0x04, 0x37
        /*0002*/ 	.short	(.L_1292 - .L_1291)
.L_1291:
        /*0004*/ 	.word	0x00000082


	//----- nvinfo : EIATTR_KPARAM_INFO
	.align		4
.L_1292:
        /*0008*/ 	.byte	0x04, 0x17
        /*000a*/ 	.short	(.L_1294 - .L_1293)
.L_1293:
        /*000c*/ 	.word	0x00000000
        /*0010*/ 	.short	0x0000
        /*0012*/ 	.short	0x0000
        /*0014*/ 	.byte	0x00, 0xf0, 0x41, 0x07


	//----- nvinfo : EIATTR_SPARSE_MMA_MASK
	.align		4
.L_1294:
        /*0018*/ 	.byte	0x03, 0x50
        /*001a*/ 	.short	0x0000


	//----- nvinfo : EIATTR_MAXREG_COUNT
	.align		4
        /*001c*/ 	.byte	0x03, 0x1b
        /*001e*/ 	.short	0x00ff


	//----- nvinfo : EIATTR_NUM_BARRIERS
	.align		4
        /*0020*/ 	.byte	0x02, 0x4c
        /*0022*/ 	.byte	0x01
	.zero		1


	//----- nvinfo : EIATTR_ANNOTATIONS
	.align		4
        /*0024*/ 	.byte	0x04, 0x55
        /*0026*/ 	.short	(.L_1296 - .L_1295)


	//   ....[0]....
.L_1295:
        /*0028*/ 	.word	0x00000001
        /*002c*/ 	.byte	0x60, 0x1b, 0x00, 0x00, 0x01, 0x00, 0x00, 0x00, 0xe0, 0xdb, 0x00, 0x00


	//----- nvinfo : EIATTR_MERCURY_ISA_VERSION
	.align		4
.L_1296:
        /*0038*/ 	.byte	0x03, 0x5f
        /*003a*/ 	.short	0x0101


	//----- nvinfo : EIATTR_COOP_GROUP_MASK_REGIDS
	.align		4
        /*003c*/ 	.byte	0x04, 0x29
        /*003e*/ 	.short	(.L_1298 - .L_1297)


	//   ....[0]....
.L_1297:
        /*0040*/ 	.word	0xffffffff


	//   ....[1]....
        /*0044*/ 	.word	0xffffffff


	//   ....[2]....
        /*0048*/ 	.word	0xffffffff


	//   ....[3]....
        /*004c*/ 	.word	0xffffffff


	//   ....[4]....
        /*0050*/ 	.word	0xffffffff


	//   ....[5]....
        /*0054*/ 	.word	0xffffffff


	//   ....[6]....
        /*0058*/ 	.word	0xffffffff


	//   ....[7]....
        /*005c*/ 	.word	0xffffffff


	//   ....[8]....
        /*0060*/ 	.word	0xffffffff


	//   ....[9]....
        /*0064*/ 	.word	0xffffffff


	//   ....[10]....
        /*0068*/ 	.word	0xffffffff


	//   ....[11]....
        /*006c*/ 	.word	0xffffffff


	//   ....[12]....
        /*0070*/ 	.word	0x05000004


	//   ....[13]....
        /*0074*/ 	.word	0x05000004


	//   ....[14]....
        /*0078*/ 	.word	0x05000004


	//   ....[15]....
        /*007c*/ 	.word	0x05000004


	//----- nvinfo : EIATTR_COOP_GROUP_INSTR_OFFSETS
	.align		4
.L_1298:
        /*0080*/ 	.byte	0x04, 0x28
        /*0082*/ 	.short	(.L_1300 - .L_1299)


	//   ....[0]....
.L_1299:
        /*0084*/ 	.word	0x00006010


	//   ....[1]....
        /*0088*/ 	.word	0x00006030


	//   ....[2]....
        /*008c*/ 	.word	0x00006040


	//   ....[3]....
        /*0090*/ 	.word	0x00006070


	//   ....[4]....
        /*0094*/ 	.word	0x0000ae90


	//   ....[5]....
        /*0098*/ 	.word	0x0000aec0


	//   ....[6]....
        /*009c*/ 	.word	0x0000aef0


	//   ....[7]....
        /*00a0*/ 	.word	0x0000af00


	//   ....[8]....
        /*00a4*/ 	.word	0x0000db20


	//   ....[9]....
        /*00a8*/ 	.word	0x0000db30


	//   ....[10]....
        /*00ac*/ 	.word	0x0000db60


	//   ....[11]....
        /*00b0*/ 	.word	0x0000db70


	//   ....[12]....
        /*00b4*/ 	.word	0x0000e9e0


	//   ....[13]....
        /*00b8*/ 	.word	0x0000ea50


	//   ....[14]....
        /*00bc*/ 	.word	0x0000eac0


	//   ....[15]....
        /*00c0*/ 	.word	0x0000eb20


	//----- nvinfo : EIATTR_VRC_CTA_INIT_COUNT
	.align		4
.L_1300:
        /*00c4*/ 	.byte	0x02, 0x4a
	.zero		1
	.zero		1


	//----- nvinfo : EIATTR_EXIT_INSTR_OFFSETS
	.align		4
        /*00c8*/ 	.byte	0x04, 0x1c
        /*00ca*/ 	.short	(.L_1302 - .L_1301)


	//   ....[0]....
.L_1301:
        /*00cc*/ 	.word	0x00000060


	//----- nvinfo : EIATTR_CRS_STACK_SIZE
	.align		4
.L_1302:
        /*00d0*/ 	.byte	0x04, 0x1e
        /*00d2*/ 	.short	(.L_1304 - .L_1303)
.L_1303:
        /*00d4*/ 	.word	0x00000000


	//----- nvinfo : EIATTR_CBANK_PARAM_SIZE
	.align		4
.L_1304:
        /*00d8*/ 	.byte	0x03, 0x19
        /*00da*/ 	.short	0x01d0


	//----- nvinfo : EIATTR_PARAM_CBANK
	.align		4
        /*00dc*/ 	.byte	0x04, 0x0a
        /*00de*/ 	.short	(.L_1306 - .L_1305)
	.align		4
.L_1305:
        /*00e0*/ 	.word	index@(.nv.constant0._ZN5flash24flash_fwd_splitkv_kernelI23Flash_fwd_kernel_traitsILi64ELi64ELi256ELi4ELb0ELb0EN7cutlass6half_tE19Flash_kernel_traitsILi64ELi64ELi256ELi4ES3_EELb0ELb0ELb0ELb0ELb1ELb0ELb0ELb0EEEvNS_16Flash_fwd_paramsE)
        /*00e4*/ 	.short	0x0380
        /*00e6*/ 	.short	0x01d0


	//----- nvinfo : EIATTR_SW_WAR
	.align		4
.L_1306:
        /*00e8*/ 	.byte	0x04, 0x36
        /*00ea*/ 	.short	(.L_1308 - .L_1307)
.L_1307:
        /*00ec*/ 	.word	0x00000008
.L_1308:


//--------------------- .nv.info._ZN5flash24flash_fwd_splitkv_kernelI23Flash_fwd_kernel_traitsILi64ELi64ELi256ELi4ELb0ELb0EN7cutlass6half_tE19Flash_kernel_traitsILi64ELi64ELi256ELi4ES3_EELb0ELb0ELb0ELb0ELb1ELb1ELb0ELb0EEEvNS_16Flash_fwd_paramsE --------------------------
	.section	.nv.info._ZN5flash24flash_fwd_splitkv_kernelI23Flash_fwd_kernel_traitsILi64ELi64ELi256ELi4ELb0ELb0EN7cutlass6half_tE19Flash_kernel_traitsILi64ELi64ELi256ELi4ES3_EELb0ELb0ELb0ELb0ELb1ELb1ELb0ELb0EEEvNS_16Flash_fwd_paramsE,"",@"SHT_CUDA_INFO"
	.sectionflags	@""
	.align	4


	//----- nvinfo : EIATTR_CUDA_API_VERSION
	.align		4
        /*0000*/ 	.byte	0x04, 0x37
        /*0002*/ 	.short	(.L_1310 - .L_1309)
.L_1309:
        /*0004*/ 	.word	0x00000082


	//----- nvinfo : EIATTR_KPARAM_INFO
	.align		4
.L_1310:
        /*0008*/ 	.byte	0x04, 0x17
        /*000a*/ 	.short	(.L_1312 - .L_1311)
.L_1311:
        /*000c*/ 	.word	0x00000000
        /*0010*/ 	.short	0x0000
        /*0012*/ 	.short	0x0000
        /*0014*/ 	.byte	0x00, 0xf0, 0x41, 0x07


	//----- nvinfo : EIATTR_SPARSE_MMA_MASK
	.align		4
.L_1312:
        /*0018*/ 	.byte	0x03, 0x50
        /*001a*/ 	.short	0x0000


	//----- nvinfo : EIATTR_MAXREG_COUNT
	.align		4
        /*001c*/ 	.byte	0x03, 0x1b
        /*001e*/ 	.short	0x00ff


	//----- nvinfo : EIATTR_NUM_BARRIERS
	.align		4
        /*0020*/ 	.byte	0x02, 0x4c
        /*0022*/ 	.byte	0x01
	.zero		1


	//----- nvinfo : EIATTR_ANNOTATIONS
	.align		4
        /*0024*/ 	.byte	0x04, 0x55
        /*0026*/ 	.short	(.L_1314 - .L_1313)


	//   ....[0]....
.L_1313:
        /*0028*/ 	.word	0x00000001
        /*002c*/ 	.byte	0x90, 0x02, 0x00, 0x00, 0x01, 0x00, 0x00, 0x00, 0x30, 0x0d, 0x00, 0x00, 0x01, 0x00, 0x00, 0x00
        /* <DEDUP_REMOVED lines=24> */
        /*01bc*/ 	.byte	0x60, 0xfe, 0x00, 0x00, 0x01, 0x00, 0x00, 0x00, 0xd0, 0x05, 0x01, 0x00


	//----- nvinfo : EIATTR_MERCURY_ISA_VERSION
	.align		4
.L_1314:
        /*01c8*/ 	.byte	0x03, 0x5f
        /*01ca*/ 	.short	0x0101


	//----- nvinfo : EIATTR_COOP_GROUP_MASK_REGIDS
	.align		4
        /*01cc*/ 	.byte	0x04, 0x29
        /*01ce*/ 	.short	(.L_1316 - .L_1315)


	//   ....[0]....
.L_1315:
        /*01d0*/ 	.word	0xffffffff


	//   ....[1]....
        /*01d4*/ 	.word	0xffffffff


	//   ....[2]....
        /*01d8*/ 	.word	0xffffffff


	//   ....[3]....
        /*01dc*/ 	.word	0xffffffff


	//   ....[4]....
        /*01e0*/ 	.word	0xffffffff


	//   ....[5]....
        /*01e4*/ 	.word	0xffffffff


	//   ....[6]....
        /*01e8*/ 	.word	0xffffffff


	//   ....[7]....
        /*01ec*/ 	.word	0xffffffff


	//   ....[8]....
        /*01f0*/ 	.word	0xffffffff


	//   ....[9]....
        /*01f4*/ 	.word	0xffffffff


	//   ....[10]....
        /*01f8*/ 	.word	0xffffffff


	//   ....[11]....
        /*01fc*/ 	.word	0xffffffff


	//   ....[12]....
        /*0200*/ 	.word	0x05000004


	//   ....[13]....
        /*0204*/ 	.word	0x05000004


	//   ....[14]....
        /*0208*/ 	.word	0x05000004


	//   ....[15]....
        /*020c*/ 	.word	0x05000004


	//----- nvinfo : EIATTR_COOP_GROUP_INSTR_OFFSETS
	.align		4
.L_1316:
        /*0210*/ 	.byte	0x04, 0x28
        /*0212*/ 	.short	(.L_1318 - .L_1317)


	//   ....[0]....
.L_1317:
        /*0214*/ 	.word	0x00006f00


	//   ....[1]....
        /*0218*/ 	.word	0x00006f20


	//   ....[2]....
        /*021c*/ 	.word	0x00006f30


	//   ....[3]....
        /*0220*/ 	.word	0x00006f60


	//   ....[4]....
        /*0224*/ 	.word	0x0000ceb0


	//   ....[5]....
        /*0228*/ 	.word	0x0000cee0


	//   ....[6]....
        /*022c*/ 	.word	0x0000cf00


	//   ....[7]....
        /*0230*/ 	.word	0x0000cf20


	//   ....[8]....
        /*0234*/ 	.word	0x0000fd90


	//   ....[9]....
        /*0238*/ 	.word	0x0000fda0


	//   ....[10]....
        /*023c*/ 	.word	0x0000fdd0


	//   ....[11]....
        /*0240*/ 	.word	0x0000fde0


	//   ....[12]....
        /*0244*/ 	.word	0x00010c60


	//   ....[13]....
        /*0248*/ 	.word	0x00010cd0


	//   ....[14]....
        /*024c*/ 	.word	0x00010d40


	//   ....[15]....
        /*0250*/ 	.word	0x00010da0


	//----- nvinfo : EIATTR_VRC_CTA_INIT_COUNT
	.align		4
.L_1318:
        /*0254*/ 	.byte	0x02, 0x4a
	.zero		1
	.zero		1


	//----- nvinfo : EIATTR_EXIT_INSTR_OFFSETS
	.align		4
        /*0258*/ 	.byte	0x04, 0x1c
        /*025a*/ 	.short	(.L_1320 - .L_1319)


	//   ....[0]....
.L_1319:
        /*025c*/ 	.word	0x00000060


	//----- nvinfo : EIATTR_CRS_STACK_SIZE
	.align		4
.L_1320:
        /*0260*/ 	.byte	0x04, 0x1e
        /*0262*/ 	.short	(.L_1322 - .L_1321)
.L_1321:
        /*0264*/ 	.word	0x00000000


	//----- nvinfo : EIATTR_CBANK_PARAM_SIZE
	.align		4
.L_1322:
        /*0268*/ 	.byte	0x03, 0x19
        /*026a*/ 	.short	0x01d0


	//----- nvinfo : EIATTR_PARAM_CBANK
	.align		4
        /*026c*/ 	.byte	0x04, 0x0a
        /*026e*/ 	.short	(.L_1324 - .L_1323)
	.align		4
.L_1323:
        /*0270*/ 	.word	index@(.nv.constant0._ZN5flash24flash_fwd_splitkv_kernelI23Flash_fwd_kernel_traitsILi64ELi64ELi256ELi4ELb0ELb0EN7cutlass6half_tE19Flash_kernel_traitsILi64ELi64ELi256ELi4ES3_EELb0ELb0ELb0ELb0ELb1ELb1ELb0ELb0EEEvNS_16Flash_fwd_paramsE)
        /*0274*/ 	.short	0x0380
        /*0276*/ 	.short	0x01d0


	//----- nvinfo : EIATTR_SW_WAR
	.align		4
.L_1324:
        /*0278*/ 	.byte	0x04, 0x36
        /*027a*/ 	.short	(.L_1326 - .L_1325)
.L_1325:
        /*027c*/ 	.word	0x00000008
.L_1326:


//--------------------- .nv.info._ZN5flash24flash_fwd_splitkv_kernelI23Flash_fwd_kernel_traitsILi64ELi64ELi256ELi4ELb0ELb0EN7cutlass6half_tE19Flash_kernel_traitsILi64ELi64ELi256ELi4ES3_EELb0ELb0ELb0ELb0ELb1ELb0ELb1ELb0EEEvNS_16Flash_fwd_paramsE --------------------------
	.section	.nv.info._ZN5flash24flash_fwd_splitkv_kernelI23Flash_fwd_kernel_traitsILi64ELi64ELi256ELi4ELb0ELb0EN7cutlass6half_tE19Flash_kernel_traitsILi64ELi64ELi256ELi4ES3_EELb0ELb0ELb0ELb0ELb1ELb0ELb1ELb0EEEvNS_16Flash_fwd_paramsE,"",@"SHT_CUDA_INFO"
	.sectionflags	@""
	.align	4


	//----- nvinfo : EIATTR_CUDA_API_VERSION
	.align		4
        /*0000*/ 	.byte	0x04, 0x37
        /*0002*/ 	.short	(.L_1328 - .L_1327)
.L_1327:
        /*0004*/ 	.word	0x00000082


	//----- nvinfo : EIATTR_KPARAM_INFO
	.align		4
.L_1328:
        /*0008*/ 	.byte	0x04, 0x17
        /*000a*/ 	.short	(.L_1330 - .L_1329)
.L_1329:
        /*000c*/ 	.word	0x00000000
        /*0010*/ 	.short	0x0000
        /*0012*/ 	.short	0x0000
        /*0014*/ 	.byte	0x00, 0xf0, 0x41, 0x07


	//----- nvinfo : EIATTR_SPARSE_MMA_MASK
	.align		4
.L_1330:
        /*0018*/ 	.byte	0x03, 0x50
        /*001a*/ 	.short	0x0000


	//----- nvinfo : EIATTR_MAXREG_COUNT
	.align		4
        /*001c*/ 	.byte	0x03, 0x1b
        /*001e*/ 	.short	0x00ff


	//----- nvinfo : EIATTR_NUM_BARRIERS
	.align		4
        /*0020*/ 	.byte	0x02, 0x4c
        /*0022*/ 	.byte	0x01
	.zero		1


	//----- nvinfo : EIATTR_MERCURY_ISA_VERSION
	.align		4
        /*0024*/ 	.byte	0x03, 0x5f
        /*0026*/ 	.short	0x0101


	//----- nvinfo : EIATTR_COOP_GROUP_MASK_REGIDS
	.align		4
        /*0028*/ 	.byte	0x04, 0x29
        /*002a*/ 	.short	(.L_1332 - .L_1331)


	//   ....[0]....
.L_1331:
        /*002c*/ 	.word	0xffffffff


	//   ....[1]....
        /*0030*/ 	.word	0xffffffff


	//   ....[2]....
        /*0034*/ 	.word	0xffffffff


	//   ....[3]....
        /*0038*/ 	.word	0xffffffff


	//   ....[4]....
        /*003c*/ 	.word	0xffffffff


	//   ....[5]....
        /*0040*/ 	.word	0xffffffff


	//   ....[6]....
        /*0044*/ 	.word	0xffffffff


	//   ....[7]....
        /*0048*/ 	.word	0xffffffff


	//   ....[8]....
        /*004c*/ 	.word	0xffffffff


	//   ....[9]....
        /*0050*/ 	.word	0xffffffff


	//   ....[10]....
        /*0054*/ 	.word	0xffffffff


	//   ....[11]....
        /*0058*/ 	.word	0xffffffff


	//   ....[12]....
        /*005c*/ 	.word	0x05000008


	//   ....[13]....
        /*0060*/ 	.word	0x05000008


	//   ....[14]....
        /*0064*/ 	.word	0x05000008


	//   ....[15]....
        /*0068*/ 	.word	0x05000008


	//----- nvinfo : EIATTR_COOP_GROUP_INSTR_OFFSETS
	.align		4
.L_1332:
        /*006c*/ 	.byte	0x04, 0x28
        /*006e*/ 	.short	(.L_1334 - .L_1333)


	//   ....[0]....
.L_1333:
        /*0070*/ 	.word	0x00005e60


	//   ....[1]....
        /*0074*/ 	.word	0x00005e90


	//   ....[2]....
        /*0078*/ 	.word	0x00005f40


	//   ....[3]....
        /*007c*/ 	.word	0x00005f70


	//   ....[4]....
        /*0080*/ 	.word	0x0000aab0


	//   ....[5]....
        /*0084*/ 	.word	0x0000aad0


	//   ....[6]....
        /*0088*/ 	.word	0x0000ab00


	//   ....[7]....
        /*008c*/ 	.word	0x0000ab10


	//   ....[8]....
        /*0090*/ 	.word	0x0000d760


	//   ....[9]....
        /*0094*/ 	.word	0x0000d770


	//   ....[10]....
        /*0098*/ 	.word	0x0000d7a0


	//   ....[11]....
        /*009c*/ 	.word	0x0000d7b0


	//   ....[12]....
        /*00a0*/ 	.word	0x0000e220


	//   ....[13]....
        /*00a4*/ 	.word	0x0000e2a0


	//   ....[14]....
        /*00a8*/ 	.word	0x0000e310


	//   ....[15]....
        /*00ac*/ 	.word	0x0000e380


	//----- nvinfo : EIATTR_VRC_CTA_INIT_COUNT
	.align		4
.L_1334:
        /*00b0*/ 	.byte	0x02, 0x4a
	.zero		1
	.zero		1


	//----- nvinfo : EIATTR_EXIT_INSTR_OFFSETS
	.align		4
        /*00b4*/ 	.byte	0x04, 0x1c
        /*00b6*/ 	.short	(.L_1336 - .L_1335)


	//   ....[0]....
.L_1335:
        /*00b8*/ 	.word	0x000001f0


	//----- nvinfo : EIATTR_CRS_STACK_SIZE
	.align		4
.L_1336:
        /*00bc*/ 	.byte	0x04, 0x1e
        /*00be*/ 	.short	(.L_1338 - .L_1337)
.L_1337:
        /*00c0*/ 	.word	0x00000000


	//----- nvinfo : EIATTR_CBANK_PARAM_SIZE
	.align		4
.L_1338:
        /*00c4*/ 	.byte	0x03, 0x19
        /*00c6*/ 	.short	0x01d0


	//----- nvinfo : EIATTR_PARAM_CBANK
	.align		4
        /*00c8*/ 	.byte	0x04, 0x0a
        /*00ca*/ 	.short	(.L_1340 - .L_1339)
	.align		4
.L_1339:
        /*00cc*/ 	.word	index@(.nv.constant0._ZN5flash24flash_fwd_splitkv_kernelI23Flash_fwd_kernel_traitsILi64ELi64ELi256ELi4ELb0ELb0EN7cutlass6half_tE19Flash_kernel_traitsILi64ELi64ELi256ELi4ES3_EELb0ELb0ELb0ELb0ELb1ELb0ELb1ELb0EEEvNS_16Flash_fwd_paramsE)
        /*00d0*/ 	.short	0x0380
        /*00d2*/ 	.short	0x01d0


	//----- nvinfo : EIATTR_SW_WAR
	.align		4
.L_1340:
        /*00d4*/ 	.byte	0x04, 0x36
        /*00d6*/ 	.short	(.L_1342 - .L_1341)
.L_1341:
        /*00d8*/ 	.word	0x00000008
.L_1342:


//--------------------- .nv.info._ZN5flash24flash_fwd_splitkv_kernelI23Flash_fwd_kernel_traitsILi64ELi64ELi256ELi4ELb0ELb0EN7cutlass6half_tE19Flash_kernel_traitsILi64ELi64ELi256ELi4ES3_EELb0ELb0ELb0ELb0ELb1ELb1ELb1ELb0EEEvNS_16Flash_fwd_paramsE --------------------------
	.section	.nv.info._ZN5flash24flash_fwd_splitkv_kernelI23Flash_fwd_kernel_traitsILi64ELi64ELi256ELi4ELb0ELb0EN7cutlass6half_tE19Flash_kernel_traitsILi64ELi64ELi256ELi4ES3_EELb0ELb0ELb0ELb0ELb1ELb1ELb1ELb0EEEvNS_16Flash_fwd_paramsE,"",@"SHT_CUDA_INFO"
	.sectionflags	@""
	.align	4


	//----- nvinfo : EIATTR_CUDA_API_VERSION
	.align		4
        /*0000*/ 	.byte	0x04, 0x37
        /*0002*/ 	.short	(.L_1344 - .L_1343)
.L_1343:
        /*0004*/ 	.word	0x00000082


	//----- nvinfo : EIATTR_KPARAM_INFO
	.align		4
.L_1344:
        /*0008*/ 	.byte	0x04, 0x17
        /*000a*/ 	.short	(.L_1346 - .L_1345)
.L_1345:
        /*000c*/ 	.word	0x00000000
        /*0010*/ 	.short	0x0000
        /*0012*/ 	.short	0x0000
        /*0014*/ 	.byte	0x00, 0xf0, 0x41, 0x07


	//----- nvinfo : EIATTR_SPARSE_MMA_MASK
	.align		4
.L_1346:
        /*0018*/ 	.byte	0x03, 0x50
        /*001a*/ 	.short	0x0000


	//----- nvinfo : EIATTR_MAXREG_COUNT
	.align		4
        /*001c*/ 	.byte	0x03, 0x1b
        /*001e*/ 	.short	0x00ff


	//----- nvinfo : EIATTR_NUM_BARRIERS
	.align		4
        /*0020*/ 	.byte	0x02, 0x4c
        /*0022*/ 	.byte	0x01
	.zero		1


	//----- nvinfo : EIATTR_ANNOTATIONS
	.align		4
        /*0024*/ 	.byte	0x04, 0x55
        /*0026*/ 	.short	(.L_1348 - .L_1347)


	//   ....[0]....
.L_1347:
        /* <DEDUP_REMOVED lines=28> */
        /*01dc*/ 	.byte	0xd0, 0x00, 0x01, 0x00


	//----- nvinfo : EIATTR_MERCURY_ISA_VERSION
	.align		4
.L_1348:
        /*01e0*/ 	.byte	0x03, 0x5f
        /*01e2*/ 	.short	0x0101


	//----- nvinfo : EIATTR_COOP_GROUP_MASK_REGIDS
	.align		4
        /*01e4*/ 	.byte	0x04, 0x29
        /*01e6*/ 	.short	(.L_1350 - .L_1349)


	//   ....[0]....
.L_1349:
        /*01e8*/ 	.word	0xffffffff


	//   ....[1]....
        /*01ec*/ 	.word	0xffffffff


	//   ....[2]....
        /*01f0*/ 	.word	0xffffffff


	//   ....[3]....
        /*01f4*/ 	.word	0xffffffff


	//   ....[4]....
        /*01f8*/ 	.word	0xffffffff


	//   ....[5]....
        /*01fc*/ 	.word	0xffffffff


	//   ....[6]....
        /*0200*/ 	.word	0xffffffff


	//   ....[7]....
        /*0204*/ 	.word	0xffffffff


	//   ....[8]....
        /*0208*/ 	.word	0xffffffff


	//   ....[9]....
        /*020c*/ 	.word	0xffffffff


	//   ....[10]....
        /*0210*/ 	.word	0xffffffff


	//   ....[11]....
        /*0214*/ 	.word	0xffffffff


	//   ....[12]....
        /*0218*/ 	.word	0x05000004


	//   ....[13]....
        /*021c*/ 	.word	0x05000004


	//   ....[14]....
        /*0220*/ 	.word	0x05000004


	//   ....[15]....
        /*0224*/ 	.word	0x05000004


	//----- nvinfo : EIATTR_COOP_GROUP_INSTR_OFFSETS
	.align		4
.L_1350:
        /*0228*/ 	.byte	0x04, 0x28
        /*022a*/ 	.short	(.L_1352 - .L_1351)


	//   ....[0]....
.L_1351:
        /*022c*/ 	.word	0x000070d0


	//   ....[1]....
        /*0230*/ 	.word	0x00007150


	//   ....[2]....
        /*0234*/ 	.word	0x00007160


	//   ....[3]....
        /*0238*/ 	.word	0x00007190


	//   ....[4]....
        /*023c*/ 	.word	0x0000d0a0


	//   ....[5]....
        /*0240*/ 	.word	0x0000d0f0


	//   ....[6]....
        /*0244*/ 	.word	0x0000d110


	//   ....[7]....
        /*0248*/ 	.word	0x0000d130


	//   ....[8]....
        /*024c*/ 	.word	0x0000ff90


	//   ....[9]....
        /*0250*/ 	.word	0x0000ffa0


	//   ....[10]....
        /*0254*/ 	.word	0x0000ffd0


	//   ....[11]....
        /*0258*/ 	.word	0x0000ffe0


	//   ....[12]....
        /*025c*/ 	.word	0x00010ab0


	//   ....[13]....
        /*0260*/ 	.word	0x00010b20


	//   ....[14]....
        /*0264*/ 	.word	0x00010b90


	//   ....[15]....
        /*0268*/ 	.word	0x00010bf0


	//----- nvinfo : EIATTR_VRC_CTA_INIT_COUNT
	.align		4
.L_1352:
        /*026c*/ 	.byte	0x02, 0x4a
	.zero		1
	.zero		1


	//----- nvinfo : EIATTR_EXIT_INSTR_OFFSETS
	.align		4
        /*0270*/ 	.byte	0x04, 0x1c
        /*0272*/ 	.short	(.L_1354 - .L_1353)


	//   ....[0]....
.L_1353:
        /*0274*/ 	.word	0x00000200


	//----- nvinfo : EIATTR_CRS_STACK_SIZE
	.align		4
.L_1354:
        /*0278*/ 	.byte	0x04, 0x1e
        /*027a*/ 	.short	(.L_1356 - .L_1355)
.L_1355:
        /*027c*/ 	.word	0x00000000


	//----- nvinfo : EIATTR_CBANK_PARAM_SIZE
	.align		4
.L_1356:
        /*0280*/ 	.byte	0x03, 0x19
        /*0282*/ 	.short	0x01d0


	//----- nvinfo : EIATTR_PARAM_CBANK
	.align		4
        /*0284*/ 	.byte	0x04, 0x0a
        /*0286*/ 	.short	(.L_1358 - .L_1357)
	.align		4
.L_1357:
        /*0288*/ 	.word	index@(.nv.constant0._ZN5flash24flash_fwd_splitkv_kernelI23Flash_fwd_kernel_traitsILi64ELi64ELi256ELi4ELb0ELb0EN7cutlass6half_tE19Flash_kernel_traitsILi64ELi64ELi256ELi4ES3_EELb0ELb0ELb0ELb0ELb1ELb1ELb1ELb0EEEvNS_16Flash_fwd_paramsE)
        /*028c*/ 	.short	0x0380
        /*028e*/ 	.short	0x01d0


	//----- nvinfo : EIATTR_SW_WAR
	.align		4
.L_1358:
        /*0290*/ 	.byte	0x04, 0x36
        /*0292*/ 	.short	(.L_1360 - .L_1359)
.L_1359:
        /*0294*/ 	.word	0x00000008
.L_1360:


//--------------------- .nv.info._ZN5flash24flash_fwd_splitkv_kernelI23Flash_fwd_kernel_traitsILi64ELi64ELi256ELi4ELb0ELb0EN7cutlass6half_tE19Flash_kernel_traitsILi64ELi64ELi256ELi4ES3_EELb0ELb0ELb0ELb0ELb0ELb0ELb0ELb0EEEvNS_16Flash_fwd_paramsE --------------------------
	.section	.nv.info._ZN5flash24flash_fwd_splitkv_kernelI23Flash_fwd_kernel_traitsILi64ELi64ELi256ELi4ELb0ELb0EN7cutlass6half_tE19Flash_kernel_traitsILi64ELi64ELi256ELi4ES3_EELb0ELb0ELb0ELb0ELb0ELb0ELb0ELb0EEEvNS_16Flash_fwd_paramsE,"",@"SHT_CUDA_INFO"
	.sectionflags	@""
	.align	4


	//----- nvinfo : EIATTR_CUDA_API_VERSION
	.align		4
        /*0000*/ 	.byte	0x04, 0x37
        /*0002*/ 	.short	(.L_1362 - .L_1361)
.L_1361:
        /*0004*/ 	.word	0x00000082


	//----- nvinfo : EIATTR_KPARAM_INFO
	.align		4
.L_1362:
        /*0008*/ 	.byte	0x04, 0x17
        /*000a*/ 	.short	(.L_1364 - .L_1363)
.L_1363:
        /*000c*/ 	.word	0x00000000
        /*0010*/ 	.short	0x0000
        /*0012*/ 	.short	0x0000
        /*0014*/ 	.byte	0x00, 0xf0, 0x41, 0x07


	//----- nvinfo : EIATTR_SPARSE_MMA_MASK
	.align		4
.L_1364:
        /*0018*/ 	.byte	0x03, 0x50
        /*001a*/ 	.short	0x0000


	//----- nvinfo : EIATTR_MAXREG_COUNT
	.align		4
        /*001c*/ 	.byte	0x03, 0x1b
        /*001e*/ 	.short	0x00ff


	//----- nvinfo : EIATTR_NUM_BARRIERS
	.align		4
        /*0020*/ 	.byte	0x02, 0x4c
        /*0022*/ 	.byte	0x01
	.zero		1


	//----- nvinfo : EIATTR_ANNOTATIONS
	.align		4
        /*0024*/ 	.byte	0x04, 0x55
        /*0026*/ 	.short	(.L_1366 - .L_1365)


	//   ....[0]....
.L_1365:
        /*0028*/ 	.word	0x00000001
        /*002c*/ 	.byte	0x80, 0x1c, 0x00, 0x00, 0x01, 0x00, 0x00, 0x00, 0xf0, 0x05, 0x01, 0x00


	//----- nvinfo : EIATTR_MERCURY_ISA_VERSION
	.align		4
.L_1366:
        /*0038*/ 	.byte	0x03, 0x5f
        /*003a*/ 	.short	0x0101


	//----- nvinfo : EIATTR_COOP_GROUP_MASK_REGIDS
	.align		4
        /*003c*/ 	.byte	0x04, 0x29
        /*003e*/ 	.short	(.L_1368 - .L_1367)


	//   ....[0]....
.L_1367:
        /*0040*/ 	.word	0xffffffff


	//   ....[1]....
        /*0044*/ 	.word	0xffffffff


	//   ....[2]....
        /*0048*/ 	.word	0xffffffff


	//   ....[3]....
        /*004c*/ 	.word	0xffffffff


	//   ....[4]....
        /*0050*/ 	.word	0xffffffff


	//   ....[5]....
        /*0054*/ 	.word	0xffffffff


	//   ....[6]....
        /*0058*/ 	.word	0xffffffff


	//   ....[7]....
        /*005c*/ 	.word	0xffffffff


	//   ....[8]....
        /*0060*/ 	.word	0xffffffff


	//   ....[9]....
        /*0064*/ 	.word	0xffffffff


	//   ....[10]....
        /*0068*/ 	.word	0xffffffff


	//   ....[11]....
        /*006c*/ 	.word	0xffffffff


	//   ....[12]....
        /*0070*/ 	.word	0x05000004


	//   ....[13]....
        /*0074*/ 	.word	0x05000004


	//   ....[14]....
        /*0078*/ 	.word	0x05000004


	//   ....[15]....
        /*007c*/ 	.word	0x05000004


	//----- nvinfo : EIATTR_COOP_GROUP_INSTR_OFFSETS
	.align		4
.L_1368:
        /*0080*/ 	.byte	0x04, 0x28
        /*0082*/ 	.short	(.L_1370 - .L_1369)


	//   ....[0]....
.L_1369:
        /*0084*/ 	.word	0x00007780


	//   ....[1]....
        /*0088*/ 	.word	0x00007800


	//   ....[2]....
        /*008c*/ 	.word	0x00007810


	//   ....[3]....
        /*0090*/ 	.word	0x00007840


	//   ....[4]....
        /*0094*/ 	.word	0x0000d1a0


	//   ....[5]....
        /*0098*/ 	.word	0x0000d1b0


	//   ....[6]....
        /*009c*/ 	.word	0x0000d1e0


	//   ....[7]....
        /*00a0*/ 	.word	0x0000d1f0


	//   ....[8]....
        /*00a4*/ 	.word	0x0000fdf0


	//   ....[9]....
        /*00a8*/ 	.word	0x0000fe00


	//   ....[10]....
        /*00ac*/ 	.word	0x0000fe30


	//   ....[11]....
        /*00b0*/ 	.word	0x0000fe40


	//   ....[12]....
        /*00b4*/ 	.word	0x00010cd0


	//   ....[13]....
        /*00b8*/ 	.word	0x00010d40


	//   ....[14]....
        /*00bc*/ 	.word	0x00010db0


	//   ....[15]....
        /*00c0*/ 	.word	0x00010e10


	//----- nvinfo : EIATTR_VRC_CTA_INIT_COUNT
	.align		4
.L_1370:
        /*00c4*/ 	.byte	0x02, 0x4a
	.zero		1
	.zero		1


	//----- nvinfo : EIATTR_EXIT_INSTR_OFFSETS
	.align		4
        /*00c8*/ 	.byte	0x04, 0x1c
        /*00ca*/ 	.short	(.L_1372 - .L_1371)


	//   ....[0]....
.L_1371:
        /*00cc*/ 	.word	0x00000060


	//----- nvinfo : EIATTR_CRS_STACK_SIZE
	.align		4
.L_1372:
        /*00d0*/ 	.byte	0x04, 0x1e
        /*00d2*/ 	.short	(.L_1374 - .L_1373)
.L_1373:
        /*00d4*/ 	.word	0x00000000


	//----- nvinfo : EIATTR_CBANK_PARAM_SIZE
	.align		4
.L_1374:
        /*00d8*/ 	.byte	0x03, 0x19
        /*00da*/ 	.short	0x01d0


	//----- nvinfo : EIATTR_PARAM_CBANK
	.align		4
        /*00dc*/ 	.byte	0x04, 0x0a
        /*00de*/ 	.short	(.L_1376 - .L_1375)
	.align		4
.L_1375:
        /*00e0*/ 	.word	index@(.nv.constant0._ZN5flash24flash_fwd_splitkv_kernelI23Flash_fwd_kernel_traitsILi64ELi64ELi256ELi4ELb0ELb0EN7cutlass6half_tE19Flash_kernel_traitsILi64ELi64ELi256ELi4ES3_EELb0ELb0ELb0ELb0ELb0ELb0ELb0ELb0EEEvNS_16Flash_fwd_paramsE)
        /*00e4*/ 	.short	0x0380
        /*00e6*/ 	.short	0x01d0


	//----- nvinfo : EIATTR_SW_WAR
	.align		4
.L_1376:
        /*00e8*/ 	.byte	0x04, 0x36
        /*00ea*/ 	.short	(.L_1378 - .L_1377)
.L_1377:
        /*00ec*/ 	.word	0x00000008
.L_1378:


//--------------------- .nv.info._ZN5flash24flash_fwd_splitkv_kernelI23Flash_fwd_kernel_traitsILi64ELi64ELi256ELi4ELb0ELb0EN7cutlass6half_tE19Flash_kernel_traitsILi64ELi64ELi256ELi4ES3_EELb0ELb0ELb0ELb0ELb0ELb1ELb0ELb0EEEvNS_16Flash_fwd_paramsE --------------------------
	.section	.nv.info._ZN5flash24flash_fwd_splitkv_kernelI23Flash_fwd_kernel_traitsILi64ELi64ELi256ELi4ELb0ELb0EN7cutlass6half_tE19Flash_kernel_traitsILi64ELi64ELi256ELi4ES3_EELb0ELb0ELb0ELb0ELb0ELb1ELb0ELb0EEEvNS_16Flash_fwd_paramsE,"",@"SHT_CUDA_INFO"
	.sectionflags	@""
	.align	4


	//----- nvinfo : EIATTR_CUDA_API_VERSION
	.align		4
        /*0000*/ 	.byte	0x04, 0x37
        /*0002*/ 	.short	(.L_1380 - .L_1379)
.L_1379:
        /*0004*/ 	.word	0x00000082


	//----- nvinfo : EIATTR_KPARAM_INFO
	.align		4
.L_1380:
        /*0008*/ 	.byte	0x04, 0x17
        /*000a*/ 	.short	(.L_1382 - .L_1381)
.L_1381:
        /*000c*/ 	.word	0x00000000
        /*0010*/ 	.short	0x0000
        /*0012*/ 	.short	0x0000
        /*0014*/ 	.byte	0x00, 0xf0, 0x41, 0x07


	//----- nvinfo : EIATTR_SPARSE_MMA_MASK
	.align		4
.L_1382:
        /*0018*/ 	.byte	0x03, 0x50
        /*001a*/ 	.short	0x0000


	//----- nvinfo : EIATTR_MAXREG_COUNT
	.align		4
        /*001c*/ 	.byte	0x03, 0x1b
        /*001e*/ 	.short	0x00ff


	//----- nvinfo : EIATTR_NUM_BARRIERS
	.align		4
        /*0020*/ 	.byte	0x02, 0x4c
        /*0022*/ 	.byte	0x01
	.zero		1


	//----- nvinfo : EIATTR_ANNOTATIONS
	.align		4
        /*0024*/ 	.byte	0x04, 0x55
        /*0026*/ 	.short	(.L_1384 - .L_1383)


	//   ....[0]....
.L_1383:
        /* <DEDUP_REMOVED lines=27> */


	//----- nvinfo : EIATTR_MERCURY_ISA_VERSION
	.align		4
.L_1384:
        /*01c0*/ 	.byte	0x03, 0x5f
        /*01c2*/ 	.short	0x0101


	//----- nvinfo : EIATTR_COOP_GROUP_MASK_REGIDS
	.align		4
        /*01c4*/ 	.byte	0x04, 0x29
        /*01c6*/ 	.short	(.L_1386 - .L_1385)


	//   ....[0]....
.L_1385:
        /*01c8*/ 	.word	0xffffffff


	//   ....[1]....
        /*01cc*/ 	.word	0xffffffff


	//   ....[2]....
        /*01d0*/ 	.word	0xffffffff


	//   ....[3]....
        /*01d4*/ 	.word	0xffffffff


	//   ....[4]....
        /*01d8*/ 	.word	0xffffffff


	//   ....[5]....
        /*01dc*/ 	.word	0xffffffff


	//   ....[6]....
        /*01e0*/ 	.word	0xffffffff


	//   ....[7]....
        /*01e4*/ 	.word	0xffffffff


	//   ....[8]....
        /*01e8*/ 	.word	0xffffffff


	//   ....[9]....
        /*01ec*/ 	.word	0xffffffff


	//   ....[10]....
        /*01f0*/ 	.word	0xffffffff


	//   ....[11]....
        /*01f4*/ 	.word	0xffffffff


	//   ....[12]....
        /*01f8*/ 	.word	0x05000004


	//   ....[13]....
        /*01fc*/ 	.word	0x05000004


	//   ....[14]....
        /*0200*/ 	.word	0x05000004


	//   ....[15]....
        /*0204*/ 	.word	0x05000004


	//----- nvinfo : EIATTR_COOP_GROUP_INSTR_OFFSETS
	.align		4
.L_1386:
        /*0208*/ 	.byte	0x04, 0x28
        /*020a*/ 	.short	(.L_1388 - .L_1387)


	//   ....[0]....
.L_1387:
        /*020c*/ 	.word	0x000085f0


	//   ....[1]....
        /*0210*/ 	.word	0x00008670


	//   ....[2]....
        /*0214*/ 	.word	0x00008680


	//   ....[3]....
        /*0218*/ 	.word	0x000086b0


	//   ....[4]....
        /*021c*/ 	.word	0x0000f120


	//   ....[5]....
        /*0220*/ 	.word	0x0000f160


	//   ....[6]....
        /*0224*/ 	.word	0x0000f180


	//   ....[7]....
        /*0228*/ 	.word	0x0000f1a0


	//   ....[8]....
        /*022c*/ 	.word	0x00012000


	//   ....[9]....
        /*0230*/ 	.word	0x00012010


	//   ....[10]....
        /*0234*/ 	.word	0x00012040


	//   ....[11]....
        /*0238*/ 	.word	0x00012050


	//   ....[12]....
        /*023c*/ 	.word	0x00012f00


	//   ....[13]....
        /*0240*/ 	.word	0x00012f70


	//   ....[14]....
        /*0244*/ 	.word	0x00012fe0


	//   ....[15]....
        /*0248*/ 	.word	0x00013040


	//----- nvinfo : EIATTR_VRC_CTA_INIT_COUNT
	.align		4
.L_1388:
        /*024c*/ 	.byte	0x02, 0x4a
	.zero		1
	.zero		1


	//----- nvinfo : EIATTR_EXIT_INSTR_OFFSETS
	.align		4
        /*0250*/ 	.byte	0x04, 0x1c
        /*0252*/ 	.short	(.L_1390 - .L_1389)


	//   ....[0]....
.L_1389:
        /*0254*/ 	.word	0x00000060


	//----- nvinfo : EIATTR_CRS_STACK_SIZE
	.align		4
.L_1390:
        /*0258*/ 	.byte	0x04, 0x1e
        /*025a*/ 	.short	(.L_1392 - .L_1391)
.L_1391:
        /*025c*/ 	.word	0x00000000


	//----- nvinfo : EIATTR_CBANK_PARAM_SIZE
	.align		4
.L_1392:
        /*0260*/ 	.byte	0x03, 0x19
        /*0262*/ 	.short	0x01d0


	//----- nvinfo : EIATTR_PARAM_CBANK
	.align		4
        /*0264*/ 	.byte	0x04, 0x0a
        /*0266*/ 	.short	(.L_1394 - .L_1393)
	.align		4
.L_1393:
        /*0268*/ 	.word	index@(.nv.constant0._ZN5flash24flash_fwd_splitkv_kernelI23Flash_fwd_kernel_traitsILi64ELi64ELi256ELi4ELb0ELb0EN7cutlass6half_tE19Flash_kernel_traitsILi64ELi64ELi256ELi4ES3_EELb0ELb0ELb0ELb0ELb0ELb1ELb0ELb0EEEvNS_16Flash_fwd_paramsE)
        /*026c*/ 	.short	0x0380
        /*026e*/ 	.short	0x01d0


	//----- nvinfo : EIATTR_SW_WAR
	.align		4
.L_1394:
        /*0270*/ 	.byte	0x04, 0x36
        /*0272*/ 	.short	(.L_1396 - .L_1395)
.L_1395:
        /*0274*/ 	.word	0x00000008
.L_1396:


//--------------------- .nv.info._ZN5flash24flash_fwd_splitkv_kernelI23Flash_fwd_kernel_traitsILi64ELi64ELi256ELi4ELb0ELb0EN7cutlass6half_tE19Flash_kernel_traitsILi64ELi64ELi256ELi4ES3_EELb0ELb0ELb0ELb0ELb0ELb0ELb0ELb1EEEvNS_16Flash_fwd_paramsE --------------------------
	.section	.nv.info._ZN5flash24flash_fwd_splitkv_kernelI23Flash_fwd_kernel_traitsILi64ELi64ELi256ELi4ELb0ELb0EN7cutlass6half_tE19Flash_kernel_traitsILi64ELi64ELi256ELi4ES3_EELb0ELb0ELb0ELb0ELb0ELb0ELb0ELb1EEEvNS_16Flash_fwd_paramsE,"",@"SHT_CUDA_INFO"
	.sectionflags	@""
	.align	4


	//----- nvinfo : EIATTR_CUDA_API_VERSION
	.align		4
        /*0000*/ 	.byte	0x04, 0x37
        /*0002*/ 	.short	(.L_1398 - .L_1397)
.L_1397:
        /*0004*/ 	.word	0x00000082


	//----- nvinfo : EIATTR_KPARAM_INFO
	.align		4
.L_1398:
        /*0008*/ 	.byte	0x04, 0x17
        /*000a*/ 	.short	(.L_1400 - .L_1399)
.L_1399:
        /*000c*/ 	.word	0x00000000
        /*0010*/ 	.short	0x0000
        /*0012*/ 	.short	0x0000
        /*0014*/ 	.byte	0x00, 0xf0, 0x41, 0x07


	//----- nvinfo : EIATTR_SPARSE_MMA_MASK
	.align		4
.L_1400:
        /*0018*/ 	.byte	0x03, 0x50
        /*001a*/ 	.short	0x0000


	//----- nvinfo : EIATTR_MAXREG_COUNT
	.align		4
        /*001c*/ 	.byte	0x03, 0x1b
        /*001e*/ 	.short	0x00ff


	//----- nvinfo : EIATTR_NUM_BARRIERS
	.align		4
        /*0020*/ 	.byte	0x02, 0x4c
        /*0022*/ 	.byte	0x01
	.zero		1


	//----- nvinfo : EIATTR_ANNOTATIONS
	.align		4
        /*0024*/ 	.byte	0x04, 0x55
        /*0026*/ 	.short	(.L_1402 - .L_1401)


	//   ....[0]....
.L_1401:
        /*0028*/ 	.word	0x00000001
        /*002c*/ 	.byte	0x90, 0x02, 0x00, 0x00, 0x01, 0x00, 0x00, 0x00, 0xc0, 0x03, 0x00, 0x00, 0x01, 0x00, 0x00, 0x00
        /*003c*/ 	.byte	0xb0, 0xea, 0x00, 0x00, 0x01, 0x00, 0x00, 0x00, 0x90, 0xef, 0x00, 0x00, 0x01, 0x00, 0x00, 0x00
        /*004c*/ 	.byte	0x10, 0x00, 0x01, 0x00, 0x01, 0x00, 0x00, 0x00, 0xc0, 0xfe, 0x01, 0x00


	//----- nvinfo : EIATTR_MERCURY_ISA_VERSION
	.align		4
.L_1402:
        /*0058*/ 	.byte	0x03, 0x5f
        /*005a*/ 	.short	0x0101


	//----- nvinfo : EIATTR_COOP_GROUP_MASK_REGIDS
	.align		4
        /*005c*/ 	.byte	0x04, 0x29
        /*005e*/ 	.short	(.L_1404 - .L_1403)


	//   ....[0]....
.L_1403:
        /*0060*/ 	.word	0xffffffff


	//   ....[1]....
        /*0064*/ 	.word	0xffffffff


	//   ....[2]....
        /*0068*/ 	.word	0xffffffff


	//   ....[3]....
        /*006c*/ 	.word	0xffffffff


	//   ....[4]....
        /*0070*/ 	.word	0xffffffff


	//   ....[5]....
        /*0074*/ 	.word	0xffffffff


	//   ....[6]....
        /*0078*/ 	.word	0xffffffff


	//   ....[7]....
        /*007c*/ 	.word	0xffffffff


	//   ....[8]....
        /*0080*/ 	.word	0xffffffff


	//   ....[9]....
        /*0084*/ 	.word	0xffffffff


	//   ....[10]....
        /*0088*/ 	.word	0xffffffff


	//   ....[11]....
        /*008c*/ 	.word	0xffffffff


	//   ....[12]....
        /*0090*/ 	.word	0x05000004


	//   ....[13]....
        /*0094*/ 	.word	0x05000004


	//   ....[14]....
        /*0098*/ 	.word	0x05000004


	//   ....[15]....
        /*009c*/ 	.word	0x05000004


	//----- nvinfo : EIATTR_COOP_GROUP_INSTR_OFFSETS
	.align		4
.L_1404:
        /*00a0*/ 	.byte	0x04, 0x28
        /*00a2*/ 	.short	(.L_1406 - .L_1405)


	//   ....[0]....
.L_1405:
        /*00a4*/ 	.word	0x00016ff0


	//   ....[1]....
        /*00a8*/ 	.word	0x00017070


	//   ....[2]....
        /*00ac*/ 	.word	0x00017080


	//   ....[3]....
        /*00b0*/ 	.word	0x000170b0


	//   ....[4]....
        /*00b4*/ 	.word	0x0001c9b0


	//   ....[5]....
        /*00b8*/ 	.word	0x0001c9c0


	//   ....[6]....
        /*00bc*/ 	.word	0x0001c9f0


	//   ....[7]....
        /*00c0*/ 	.word	0x0001ca00


	//   ....[8]....
        /*00c4*/ 	.word	0x0001f630


	//   ....[9]....
        /*00c8*/ 	.word	0x0001f640


	//   ....[10]....
        /*00cc*/ 	.word	0x0001f670


	//   ....[11]....
        /*00d0*/ 	.word	0x0001f680


	//   ....[12]....
        /*00d4*/ 	.word	0x000207a0


	//   ....[13]....
        /*00d8*/ 	.word	0x00020810


	//   ....[14]....
        /*00dc*/ 	.word	0x00020880


	//   ....[15]....
        /*00e0*/ 	.word	0x000208e0


	//----- nvinfo : EIATTR_VRC_CTA_INIT_COUNT
	.align		4
.L_1406:
        /*00e4*/ 	.byte	0x02, 0x4a
	.zero		1
	.zero		1


	//----- nvinfo : EIATTR_EXIT_INSTR_OFFSETS
	.align		4
        /*00e8*/ 	.byte	0x04, 0x1c
        /*00ea*/ 	.short	(.L_1408 - .L_1407)


	//   ....[0]....
.L_1407:
        /*00ec*/ 	.word	0x00000060


	//----- nvinfo : EIATTR_CRS_STACK_SIZE
	.align		4
.L_1408:
        /*00f0*/ 	.byte	0x04, 0x1e
        /*00f2*/ 	.short	(.L_1410 - .L_1409)
.L_1409:
        /*00f4*/ 	.word	0x00000000


	//----- nvinfo : EIATTR_CBANK_PARAM_SIZE
	.align		4
.L_1410:
        /*00f8*/ 	.byte	0x03, 0x19
        /*00fa*/ 	.short	0x01d0


	//----- nvinfo : EIATTR_PARAM_CBANK
	.align		4
        /*00fc*/ 	.byte	0x04, 0x0a
        /*00fe*/ 	.short	(.L_1412 - .L_1411)
	.align		4
.L_1411:
        /*0100*/ 	.word	index@(.nv.constant0._ZN5flash24flash_fwd_splitkv_kernelI23Flash_fwd_kernel_traitsILi64ELi64ELi256ELi4ELb0ELb0EN7cutlass6half_tE19Flash_kernel_traitsILi64ELi64ELi256ELi4ES3_EELb0ELb0ELb0ELb0ELb0ELb0ELb0ELb1EEEvNS_16Flash_fwd_paramsE)
        /*0104*/ 	.short	0x0380
        /*0106*/ 	.short	0x01d0


	//----- nvinfo : EIATTR_SW_WAR
	.align		4
.L_1412:
        /*0108*/ 	.byte	0x04, 0x36
        /*010a*/ 	.short	(.L_1414 - .L_1413)
.L_1413:
        /*010c*/ 	.word	0x00000008
.L_1414:


//--------------------- .nv.info._ZN5flash24flash_fwd_splitkv_kernelI23Flash_fwd_kernel_traitsILi64ELi64ELi256ELi4ELb0ELb0EN7cutlass6half_tE19Flash_kernel_traitsILi64ELi64ELi256ELi4ES3_EELb0ELb0ELb0ELb0ELb0ELb1ELb0ELb1EEEvNS_16Flash_fwd_paramsE --------------------------
	.section	.nv.info._ZN5flash24flash_fwd_splitkv_kernelI23Flash_fwd_kernel_traitsILi64ELi64ELi256ELi4ELb0ELb0EN7cutlass6half_tE19Flash_kernel_traitsILi64ELi64ELi256ELi4ES3_EELb0ELb0ELb0ELb0ELb0ELb1ELb0ELb1EEEvNS_16Flash_fwd_paramsE,"",@"SHT_CUDA_INFO"
	.sectionflags	@""
	.align	4


	//----- nvinfo : EIATTR_CUDA_API_VERSION
	.align		4
        /*0000*/ 	.byte	0x04, 0x37
        /*0002*/ 	.short	(.L_1416 - .L_1415)
.L_1415:
        /*0004*/ 	.word	0x00000082


	//----- nvinfo : EIATTR_KPARAM_INFO
	.align		4
.L_1416:
        /*0008*/ 	.byte	0x04, 0x17
        /*000a*/ 	.short	(.L_1418 - .L_1417)
.L_1417:
        /*000c*/ 	.word	0x00000000
        /*0010*/ 	.short	0x0000
        /*0012*/ 	.short	0x0000
        /*0014*/ 	.byte	0x00, 0xf0, 0x41, 0x07


	//----- nvinfo : EIATTR_SPARSE_MMA_MASK
	.align		4
.L_1418:
        /*0018*/ 	.byte	0x03, 0x50
        /*001a*/ 	.short	0x0000


	//----- nvinfo : EIATTR_MAXREG_COUNT
	.align		4
        /*001c*/ 	.byte	0x03, 0x1b
        /*001e*/ 	.short	0x00ff


	//----- nvinfo : EIATTR_NUM_BARRIERS
	.align		4
        /*0020*/ 	.byte	0x02, 0x4c
        /*0022*/ 	.byte	0x01
	.zero		1


	//----- nvinfo : EIATTR_ANNOTATIONS
	.align		4
        /*0024*/ 	.byte	0x04, 0x55
        /*0026*/ 	.short	(.L_1420 - .L_1419)


	//   ....[0]....
.L_1419:
        /* <DEDUP_REMOVED lines=53> */


	//----- nvinfo : EIATTR_MERCURY_ISA_VERSION
	.align		4
.L_1420:
        /*0368*/ 	.byte	0x03, 0x5f
        /*036a*/ 	.short	0x0101


	//----- nvinfo : EIATTR_COOP_GROUP_MASK_REGIDS
	.align		4
        /*036c*/ 	.byte	0x04, 0x29
        /*036e*/ 	.short	(.L_1422 - .L_1421)


	//   ....[0]....
.L_1421:
        /*0370*/ 	.word	0xffffffff


	//   ....[1]....
        /*0374*/ 	.word	0xffffffff


	//   ....[2]....
        /*0378*/ 	.word	0xffffffff


	//   ....[3]....
        /*037c*/ 	.word	0xffffffff


	//   ....[4]....
        /*0380*/ 	.word	0xffffffff


	//   ....[5]....
        /*0384*/ 	.word	0xffffffff


	//   ....[6]....
        /*0388*/ 	.word	0xffffffff


	//   ....[7]....
        /*038c*/ 	.word	0xffffffff


	//   ....[8]....
        /*0390*/ 	.word	0xffffffff


	//   ....[9]....
        /*0394*/ 	.word	0xffffffff


	//   ....[10]....
        /*0398*/ 	.word	0xffffffff


	//   ....[11]....
        /*039c*/ 	.word	0xffffffff


	//   ....[12]....
        /*03a0*/ 	.word	0x05000004


	//   ....[13]....
        /*03a4*/ 	.word	0x05000004


	//   ....[14]....
        /*03a8*/ 	.word	0x05000004


	//   ....[15]....
        /*03ac*/ 	.word	0x05000004


	//----- nvinfo : EIATTR_COOP_GROUP_INSTR_OFFSETS
	.align		4
.L_1422:
        /*03b0*/ 	.byte	0x04, 0x28
        /*03b2*/ 	.short	(.L_1424 - .L_1423)


	//   ....[0]....
.L_1423:
        /*03b4*/ 	.word	0x00017e70


	//   ....[1]....
        /*03b8*/ 	.word	0x00017ef0


	//   ....[2]....
        /*03bc*/ 	.word	0x00017f00


	//   ....[3]....
        /*03c0*/ 	.word	0x00017f30


	//   ....[4]....
        /*03c4*/ 	.word	0x0001e9b0


	//   ....[5]....
        /*03c8*/ 	.word	0x0001ea00


	//   ....[6]....
        /*03cc*/ 	.word	0x0001ea20


	//   ....[7]....
        /*03d0*/ 	.word	0x0001ea40


	//   ....[8]....
        /*03d4*/ 	.word	0x00021880


	//   ....[9]....
        /*03d8*/ 	.word	0x00021890


	//   ....[10]....
        /*03dc*/ 	.word	0x000218c0


	//   ....[11]....
        /*03e0*/ 	.word	0x000218d0


	//   ....[12]....
        /*03e4*/ 	.word	0x00022a20


	//   ....[13]....
        /*03e8*/ 	.word	0x00022a90


	//   ....[14]....
        /*03ec*/ 	.word	0x00022b00


	//   ....[15]....
        /*03f0*/ 	.word	0x00022b60


	//----- nvinfo : EIATTR_VRC_CTA_INIT_COUNT
	.align		4
.L_1424:
        /*03f4*/ 	.byte	0x02, 0x4a
	.zero		1
	.zero		1


	//----- nvinfo : EIATTR_EXIT_INSTR_OFFSETS
	.align		4
        /*03f8*/ 	.byte	0x04, 0x1c
        /*03fa*/ 	.short	(.L_1426 - .L_1425)


	//   ....[0]....
.L_1425:
        /*03fc*/ 	.word	0x00000060


	//----- nvinfo : EIATTR_CRS_STACK_SIZE
	.align		4
.L_1426:
        /*0400*/ 	.byte	0x04, 0x1e
        /*0402*/ 	.short	(.L_1428 - .L_1427)
.L_1427:
        /*0404*/ 	.word	0x00000000


	//----- nvinfo : EIATTR_CBANK_PARAM_SIZE
	.align		4
.L_1428:
        /*0408*/ 	.byte	0x03, 0x19
        /*040a*/ 	.short	0x01d0


	//----- nvinfo : EIATTR_PARAM_CBANK
	.align		4
        /*040c*/ 	.byte	0x04, 0x0a
        /*040e*/ 	.short	(.L_1430 - .L_1429)
	.align		4
.L_1429:
        /*0410*/ 	.word	index@(.nv.constant0._ZN5flash24flash_fwd_splitkv_kernelI23Flash_fwd_kernel_traitsILi64ELi64ELi256ELi4ELb0ELb0EN7cutlass6half_tE19Flash_kernel_traitsILi64ELi64ELi256ELi4ES3_EELb0ELb0ELb0ELb0ELb0ELb1ELb0ELb1EEEvNS_16Flash_fwd_paramsE)
        /*0414*/ 	.short	0x0380
        /*0416*/ 	.short	0x01d0


	//----- nvinfo : EIATTR_SW_WAR
	.align		4
.L_1430:
        /*0418*/ 	.byte	0x04, 0x36
        /*041a*/ 	.short	(.L_1432 - .L_1431)
.L_1431:
        /*041c*/ 	.word	0x00000008
.L_1432:


//--------------------- .nv.info._ZN5flash24flash_fwd_splitkv_kernelI23Flash_fwd_kernel_traitsILi64ELi64ELi256ELi4ELb0ELb0EN7cutlass6half_tE19Flash_kernel_traitsILi64ELi64ELi256ELi4ES3_EELb0ELb0ELb0ELb0ELb0ELb0ELb1ELb0EEEvNS_16Flash_fwd_paramsE --------------------------
	.section	.nv.info._ZN5flash24flash_fwd_splitkv_kernelI23Flash_fwd_kernel_traitsILi64ELi64ELi256ELi4ELb0ELb0EN7cutlass6half_tE19Flash_kernel_traitsILi64ELi64ELi256ELi4ES3_EELb0ELb0ELb0ELb0ELb0ELb0ELb1ELb0EEEvNS_16Flash_fwd_paramsE,"",@"SHT_CUDA_INFO"
	.sectionflags	@""
	.align	4


	//----- nvinfo : EIATTR_CUDA_API_VERSION
	.align		4
        /*0000*/ 	.byte	0x04, 0x37
        /*0002*/ 	.short	(.L_1434 - .L_1433)
.L_1433:
        /*0004*/ 	.word	0x00000082


	//----- nvinfo : EIATTR_KPARAM_INFO
	.align		4
.L_1434:
        /*0008*/ 	.byte	0x04, 0x17
        /*000a*/ 	.short	(.L_1436 - .L_1435)
.L_1435:
        /*000c*/ 	.word	0x00000000
        /*0010*/ 	.short	0x0000
        /*0012*/ 	.short	0x0000
        /*0014*/ 	.byte	0x00, 0xf0, 0x41, 0x07


	//----- nvinfo : EIATTR_SPARSE_MMA_MASK
	.align		4
.L_1436:
        /*0018*/ 	.byte	0x03, 0x50
        /*001a*/ 	.short	0x0000


	//----- nvinfo : EIATTR_MAXREG_COUNT
	.align		4
        /*001c*/ 	.byte	0x03, 0x1b
        /*001e*/ 	.short	0x00ff


	//----- nvinfo : EIATTR_NUM_BARRIERS
	.align		4
        /*0020*/ 	.byte	0x02, 0x4c
        /*0022*/ 	.byte	0x01
	.zero		1


	//----- nvinfo : EIATTR_ANNOTATIONS
	.align		4
        /*0024*/ 	.byte	0x04, 0x55
        /*0026*/ 	.short	(.L_1438 - .L_1437)


	//   ....[0]....
.L_1437:
        /*0028*/ 	.word	0x00000001
        /*002c*/ 	.byte	0xc0, 0x01, 0x00, 0x00, 0x01, 0x00, 0x00, 0x00, 0x20, 0x09, 0x00, 0x00, 0x01, 0x00, 0x00, 0x00
        /*003c*/ 	.byte	0x30, 0x0e, 0x00, 0x00, 0x01, 0x00, 0x00, 0x00, 0xe0, 0xff, 0x00, 0x00


	//----- nvinfo : EIATTR_MERCURY_ISA_VERSION
	.align		4
.L_1438:
        /*0048*/ 	.byte	0x03, 0x5f
        /*004a*/ 	.short	0x0101


	//----- nvinfo : EIATTR_COOP_GROUP_MASK_REGIDS
	.align		4
        /*004c*/ 	.byte	0x04, 0x29
        /*004e*/ 	.short	(.L_1440 - .L_1439)


	//   ....[0]....
.L_1439:
        /*0050*/ 	.word	0xffffffff


	//   ....[1]....
        /*0054*/ 	.word	0xffffffff


	//   ....[2]....
        /*0058*/ 	.word	0xffffffff


	//   ....[3]....
        /*005c*/ 	.word	0xffffffff


	//   ....[4]....
        /*0060*/ 	.word	0xffffffff


	//   ....[5]....
        /*0064*/ 	.word	0xffffffff


	//   ....[6]....
        /*0068*/ 	.word	0xffffffff


	//   ....[7]....
        /*006c*/ 	.word	0xffffffff


	//   ....[8]....
        /*0070*/ 	.word	0xffffffff


	//   ....[9]....
        /*0074*/ 	.word	0xffffffff


	//   ....[10]....
        /*0078*/ 	.word	0xffffffff


	//   ....[11]....
        /*007c*/ 	.word	0xffffffff


	//   ....[12]....
        /*0080*/ 	.word	0x05000004


	//   ....[13]....
        /*0084*/ 	.word	0x05000004


	//   ....[14]....
        /*0088*/ 	.word	0x05000004


	//   ....[15]....
        /*008c*/ 	.word	0x05000004


	//----- nvinfo : EIATTR_COOP_GROUP_INSTR_OFFSETS
	.align		4
.L_1440:
        /*0090*/ 	.byte	0x04, 0x28
        /*0092*/ 	.short	(.L_1442 - .L_1441)


	//   ....[0]....
.L_1441:
        /*0094*/ 	.word	0x00007840


	//   ....[1]....
        /*0098*/ 	.word	0x000078c0


	//   ....[2]....
        /*009c*/ 	.word	0x000078d0


	//   ....[3]....
        /*00a0*/ 	.word	0x00007900


	//   ....[4]....
        /*00a4*/ 	.word	0x0000d290


	//   ....[5]....
        /*00a8*/ 	.word	0x0000d2a0


	//   ....[6]....
        /*00ac*/ 	.word	0x0000d2d0


	//   ....[7]....
        /*00b0*/ 	.word	0x0000d2e0


	//   ....[8]....
        /*00b4*/ 	.word	0x0000fed0


	//   ....[9]....
        /*00b8*/ 	.word	0x0000fee0


	//   ....[10]....
        /*00bc*/ 	.word	0x0000ff10


	//   ....[11]....
        /*00c0*/ 	.word	0x0000ff20


	//   ....[12]....
        /*00c4*/ 	.word	0x000109f0


	//   ....[13]....
        /*00c8*/ 	.word	0x00010a60


	//   ....[14]....
        /*00cc*/ 	.word	0x00010ad0


	//   ....[15]....
        /*00d0*/ 	.word	0x00010b30


	//----- nvinfo : EIATTR_VRC_CTA_INIT_COUNT
	.align		4
.L_1442:
        /*00d4*/ 	.byte	0x02, 0x4a
	.zero		1
	.zero		1


	//----- nvinfo : EIATTR_EXIT_INSTR_OFFSETS
	.align		4
        /*00d8*/ 	.byte	0x04, 0x1c
        /*00da*/ 	.short	(.L_1444 - .L_1443)


	//   ....[0]....
.L_1443:
        /*00dc*/ 	.word	0x000001f0


	//----- nvinfo : EIATTR_CRS_STACK_SIZE
	.align		4
.L_1444:
        /*00e0*/ 	.byte	0x04, 0x1e
        /*00e2*/ 	.short	(.L_1446 - .L_1445)
.L_1445:
        /*00e4*/ 	.word	0x00000000


	//----- nvinfo : EIATTR_CBANK_PARAM_SIZE
	.align		4
.L_1446:
        /*00e8*/ 	.byte	0x03, 0x19
        /*00ea*/ 	.short	0x01d0


	//----- nvinfo : EIATTR_PARAM_CBANK
	.align		4
        /*00ec*/ 	.byte	0x04, 0x0a
        /*00ee*/ 	.short	(.L_1448 - .L_1447)
	.align		4
.L_1447:
        /*00f0*/ 	.word	index@(.nv.constant0._ZN5flash24flash_fwd_splitkv_kernelI23Flash_fwd_kernel_traitsILi64ELi64ELi256ELi4ELb0ELb0EN7cutlass6half_tE19Flash_kernel_traitsILi64ELi64ELi256ELi4ES3_EELb0ELb0ELb0ELb0ELb0ELb0ELb1ELb0EEEvNS_16Flash_fwd_paramsE)
        /*00f4*/ 	.short	0x0380
        /*00f6*/ 	.short	0x01d0


	//----- nvinfo : EIATTR_SW_WAR
	.align		4
.L_1448:
        /*00f8*/ 	.byte	0x04, 0x36
        /*00fa*/ 	.short	(.L_1450 - .L_1449)
.L_1449:
        /*00fc*/ 	.word	0x00000008
.L_1450:


//--------------------- .nv.info._ZN5flash24flash_fwd_splitkv_kernelI23Flash_fwd_kernel_traitsILi64ELi64ELi256ELi4ELb0ELb0EN7cutlass6half_tE19Flash_kernel_traitsILi64ELi64ELi256ELi4ES3_EELb0ELb0ELb0ELb0ELb0ELb1ELb1ELb0EEEvNS_16Flash_fwd_paramsE --------------------------
	.section	.nv.info._ZN5flash24flash_fwd_splitkv_kernelI23Flash_fwd_kernel_traitsILi64ELi64ELi256ELi4ELb0ELb0EN7cutlass6half_tE19Flash_kernel_traitsILi64ELi64ELi256ELi4ES3_EELb0ELb0ELb0ELb0ELb0ELb1ELb1ELb0EEEvNS_16Flash_fwd_paramsE,"",@"SHT_CUDA_INFO"
	.sectionflags	@""
	.align	4


	//----- nvinfo : EIATTR_CUDA_API_VERSION
	.align		4
        /*0000*/ 	.byte	0x04, 0x37
        /*0002*/ 	.short	(.L_1452 - .L_1451)
.L_1451:
        /*0004*/ 	.word	0x00000082


	//----- nvinfo : EIATTR_KPARAM_INFO
	.align		4
.L_1452:
        /*0008*/ 	.byte	0x04, 0x17
        /*000a*/ 	.short	(.L_1454 - .L_1453)
.L_1453:
        /*000c*/ 	.word	0x00000000
        /*0010*/ 	.short	0x0000
        /*0012*/ 	.short	0x0000
        /*0014*/ 	.byte	0x00, 0xf0, 0x41, 0x07


	//----- nvinfo : EIATTR_SPARSE_MMA_MASK
	.align		4
.L_1454:
        /*0018*/ 	.byte	0x03, 0x50
        /*001a*/ 	.short	0x0000


	//----- nvinfo : EIATTR_MAXREG_COUNT
	.align		4
        /*001c*/ 	.byte	0x03, 0x1b
        /*001e*/ 	.short	0x00ff


	//----- nvinfo : EIATTR_NUM_BARRIERS
	.align		4
        /*0020*/ 	.byte	0x02, 0x4c
        /*0022*/ 	.byte	0x01
	.zero		1


	//----- nvinfo : EIATTR_ANNOTATIONS
	.align		4
        /*0024*/ 	.byte	0x04, 0x55
        /*0026*/ 	.short	(.L_1456 - .L_1455)


	//   ....[0]....
.L_1455:
        /* <DEDUP_REMOVED lines=28> */


	//----- nvinfo : EIATTR_MERCURY_ISA_VERSION
	.align		4
.L_1456:
        /*01d8*/ 	.byte	0x03, 0x5f
        /*01da*/ 	.short	0x0101


	//----- nvinfo : EIATTR_COOP_GROUP_MASK_REGIDS
	.align		4
        /*01dc*/ 	.byte	0x04, 0x29
        /*01de*/ 	.short	(.L_1458 - .L_1457)


	//   ....[0]....
.L_1457:
        /*01e0*/ 	.word	0xffffffff


	//   ....[1]....
        /*01e4*/ 	.word	0xffffffff


	//   ....[2]....
        /*01e8*/ 	.word	0xffffffff


	//   ....[3]....
        /*01ec*/ 	.word	0xffffffff


	//   ....[4]....
        /*01f0*/ 	.word	0xffffffff


	//   ....[5]....
        /*01f4*/ 	.word	0xffffffff


	//   ....[6]....
        /*01f8*/ 	.word	0xffffffff


	//   ....[7]....
        /*01fc*/ 	.word	0xffffffff


	//   ....[8]....
        /*0200*/ 	.word	0xffffffff


	//   ....[9]....
        /*0204*/ 	.word	0xffffffff


	//   ....[10]....
        /*0208*/ 	.word	0xffffffff


	//   ....[11]....
        /*020c*/ 	.word	0xffffffff


	//   ....[12]....
        /*0210*/ 	.word	0x05000004


	//   ....[13]....
        /*0214*/ 	.word	0x05000004


	//   ....[14]....
        /*0218*/ 	.word	0x05000004


	//   ....[15]....
        /*021c*/ 	.word	0x05000004


	//----- nvinfo : EIATTR_COOP_GROUP_INSTR_OFFSETS
	.align		4
.L_1458:
        /*0220*/ 	.byte	0x04, 0x28
        /*0222*/ 	.short	(.L_1460 - .L_1459)


	//   ....[0]....
.L_1459:
        /*0224*/ 	.word	0x000087b0


	//   ....[1]....
        /*0228*/ 	.word	0x00008830


	//   ....[2]....
        /*022c*/ 	.word	0x00008840


	//   ....[3]....
        /*0230*/ 	.word	0x00008870


	//   ....[4]....
        /*0234*/ 	.word	0x0000f310


	//   ....[5]....
        /*0238*/ 	.word	0x0000f360


	//   ....[6]....
        /*023c*/ 	.word	0x0000f380


	//   ....[7]....
        /*0240*/ 	.word	0x0000f3a0


	//   ....[8]....
        /*0244*/ 	.word	0x00012170


	//   ....[9]....
        /*0248*/ 	.word	0x00012180


	//   ....[10]....
        /*024c*/ 	.word	0x000121b0


	//   ....[11]....
        /*0250*/ 	.word	0x000121c0


	//   ....[12]....
        /*0254*/ 	.word	0x00012cb0


	//   ....[13]....
        /*0258*/ 	.word	0x00012d20


	//   ....[14]....
        /*025c*/ 	.word	0x00012d90


	//   ....[15]....
        /*0260*/ 	.word	0x00012df0


	//----- nvinfo : EIATTR_VRC_CTA_INIT_COUNT
	.align		4
.L_1460:
        /*0264*/ 	.byte	0x02, 0x4a
	.zero		1
	.zero		1


	//----- nvinfo : EIATTR_EXIT_INSTR_OFFSETS
	.align		4
        /*0268*/ 	.byte	0x04, 0x1c
        /*026a*/ 	.short	(.L_1462 - .L_1461)


	//   ....[0]....
.L_1461:
        /*026c*/ 	.word	0x00000200


	//----- nvinfo : EIATTR_CRS_STACK_SIZE
	.align		4
.L_1462:
        /*0270*/ 	.byte	0x04, 0x1e
        /*0272*/ 	.short	(.L_1464 - .L_1463)
.L_1463:
        /*0274*/ 	.word	0x00000000


	//----- nvinfo : EIATTR_CBANK_PARAM_SIZE
	.align		4
.L_1464:
        /*0278*/ 	.byte	0x03, 0x19
        /*027a*/ 	.short	0x01d0


	//----- nvinfo : EIATTR_PARAM_CBANK
	.align		4
        /*027c*/ 	.byte	0x04, 0x0a
        /*027e*/ 	.short	(.L_1466 - .L_1465)
	.align		4
.L_1465:
        /*0280*/ 	.word	index@(.nv.constant0._ZN5flash24flash_fwd_splitkv_kernelI23Flash_fwd_kernel_traitsILi64ELi64ELi256ELi4ELb0ELb0EN7cutlass6half_tE19Flash_kernel_traitsILi64ELi64ELi256ELi4ES3_EELb0ELb0ELb0ELb0ELb0ELb1ELb1ELb0EEEvNS_16Flash_fwd_paramsE)
        /*0284*/ 	.short	0x0380
        /*0286*/ 	.short	0x01d0


	//----- nvinfo : EIATTR_SW_WAR
	.align		4
.L_1466:
        /*0288*/ 	.byte	0x04, 0x36
        /*028a*/ 	.short	(.L_1468 - .L_1467)
.L_1467:
        /*028c*/ 	.word	0x00000008
.L_1468:


//--------------------- .nv.info._ZN5flash24flash_fwd_splitkv_kernelI23Flash_fwd_kernel_traitsILi64ELi64ELi256ELi4ELb0ELb0EN7cutlass6half_tE19Flash_kernel_traitsILi64ELi64ELi256ELi4ES3_EELb0ELb0ELb0ELb0ELb0ELb0ELb1ELb1EEEvNS_16Flash_fwd_paramsE --------------------------
	.section	.nv.info._ZN5flash24flash_fwd_splitkv_kernelI23Flash_fwd_kernel_traitsILi64ELi64ELi256ELi4ELb0ELb0EN7cutlass6half_tE19Flash_kernel_traitsILi64ELi64ELi256ELi4ES3_EELb0ELb0ELb0ELb0ELb0ELb0ELb1ELb1EEEvNS_16Flash_fwd_paramsE,"",@"SHT_CUDA_INFO"
	.sectionflags	@""
	.align	4


	//----- nvinfo : EIATTR_CUDA_API_VERSION
	.align		4
        /*0000*/ 	.byte	0x04, 0x37
        /*0002*/ 	.short	(.L_1470 - .L_1469)
.L_1469:
        /*0004*/ 	.word	0x00000082


	//----- nvinfo : EIATTR_KPARAM_INFO
	.align		4
.L_1470:
        /*0008*/ 	.byte	0x04, 0x17
        /*000a*/ 	.short	(.L_1472 - .L_1471)
.L_1471:
        /*000c*/ 	.word	0x00000000
        /*0010*/ 	.short	0x0000
        /*0012*/ 	.short	0x0000
        /*0014*/ 	.byte	0x00, 0xf0, 0x41, 0x07


	//----- nvinfo : EIATTR_SPARSE_MMA_MASK
	.align		4
.L_1472:
        /*0018*/ 	.byte	0x03, 0x50
        /*001a*/ 	.short	0x0000


	//----- nvinfo : EIATTR_MAXREG_COUNT
	.align		4
        /*001c*/ 	.byte	0x03, 0x1b
        /*001e*/ 	.short	0x00ff


	//----- nvinfo : EIATTR_NUM_BARRIERS
	.align		4
        /*0020*/ 	.byte	0x02, 0x4c
        /*0022*/ 	.byte	0x01
	.zero		1


	//----- nvinfo : EIATTR_ANNOTATIONS
	.align		4
        /*0024*/ 	.byte	0x04, 0x55
        /*0026*/ 	.short	(.L_1474 - .L_1473)


	//   ....[0]....
.L_1473:
        /*0028*/ 	.word	0x00000001
        /*002c*/ 	.byte	0x00, 0x04, 0x00, 0x00, 0x01, 0x00, 0x00, 0x00, 0x20, 0x05, 0x00, 0x00, 0x01, 0x00, 0x00, 0x00
        /*003c*/ 	.byte	0x20, 0xec, 0x00, 0x00, 0x01, 0x00, 0x00, 0x00, 0xf0, 0xf0, 0x00, 0x00, 0x01, 0x00, 0x00, 0x00
        /*004c*/ 	.byte	0x70, 0x01, 0x01, 0x00, 0x01, 0x00, 0x00, 0x00, 0x10, 0xf8, 0x01, 0x00


	//----- nvinfo : EIATTR_MERCURY_ISA_VERSION
	.align		4
.L_1474:
        /*0058*/ 	.byte	0x03, 0x5f
        /*005a*/ 	.short	0x0101


	//----- nvinfo : EIATTR_COOP_GROUP_MASK_REGIDS
	.align		4
        /*005c*/ 	.byte	0x04, 0x29
        /*005e*/ 	.short	(.L_1476 - .L_1475)


	//   ....[0]....
.L_1475:
        /*0060*/ 	.word	0xffffffff


	//   ....[1]....
        /*0064*/ 	.word	0xffffffff


	//   ....[2]....
        /*0068*/ 	.word	0xffffffff


	//   ....[3]....
        /*006c*/ 	.word	0xffffffff


	//   ....[4]....
        /*0070*/ 	.word	0xffffffff


	//   ....[5]....
        /*0074*/ 	.word	0xffffffff


	//   ....[6]....
        /*0078*/ 	.word	0xffffffff


	//   ....[7]....
        /*007c*/ 	.word	0xffffffff


	//   ....[8]....
        /*0080*/ 	.word	0xffffffff


	//   ....[9]....
        /*0084*/ 	.word	0xffffffff


	//   ....[10]....
        /*0088*/ 	.word	0xffffffff


	//   ....[11]....
        /*008c*/ 	.word	0xffffffff


	//   ....[12]....
        /*0090*/ 	.word	0x05000004


	//   ....[13]....
        /*0094*/ 	.word	0x05000004


	//   ....[14]....
        /*0098*/ 	.word	0x05000004


	//   ....[15]....
        /*009c*/ 	.word	0x05000004


	//----- nvinfo : EIATTR_COOP_GROUP_INSTR_OFFSETS
	.align		4
.L_1476:
        /*00a0*/ 	.byte	0x04, 0x28
        /*00a2*/ 	.short	(.L_1478 - .L_1477)


	//   ....[0]....
.L_1477:
        /*00a4*/ 	.word	0x00016d60


	//   ....[1]....
        /*00a8*/ 	.word	0x00016de0


	//   ....[2]....
        /*00ac*/ 	.word	0x00016df0


	//   ....[3]....
        /*00b0*/ 	.word	0x00016e20


	//   ....[4]....
        /*00b4*/ 	.word	0x0001c780


	//   ....[5]....
        /*00b8*/ 	.word	0x0001c790


	//   ....[6]....
        /*00bc*/ 	.word	0x0001c7c0


	//   ....[7]....
        /*00c0*/ 	.word	0x0001c7d0


	//   ....[8]....
        /*00c4*/ 	.word	0x0001f3f0


	//   ....[9]....
        /*00c8*/ 	.word	0x0001f400


	//   ....[10]....
        /*00cc*/ 	.word	0x0001f430


	//   ....[11]....
        /*00d0*/ 	.word	0x0001f440


	//   ....[12]....
        /*00d4*/ 	.word	0x000200f0


	//   ....[13]....
        /*00d8*/ 	.word	0x00020160


	//   ....[14]....
        /*00dc*/ 	.word	0x000201c0


	//   ....[15]....
        /*00e0*/ 	.word	0x00020220


	//----- nvinfo : EIATTR_VRC_CTA_INIT_COUNT
	.align		4
.L_1478:
        /*00e4*/ 	.byte	0x02, 0x4a
	.zero		1
	.zero		1


	//----- nvinfo : EIATTR_EXIT_INSTR_OFFSETS
	.align		4
        /*00e8*/ 	.byte	0x04, 0x1c
        /*00ea*/ 	.short	(.L_1480 - .L_1479)


	//   ....[0]....
.L_1479:
        /*00ec*/ 	.word	0x000001e0


	//----- nvinfo : EIATTR_CRS_STACK_SIZE
	.align		4
.L_1480:
        /*00f0*/ 	.byte	0x04, 0x1e
        /*00f2*/ 	.short	(.L_1482 - .L_1481)
.L_1481:
        /*00f4*/ 	.word	0x00000000


	//----- nvinfo : EIATTR_CBANK_PARAM_SIZE
	.align		4
.L_1482:
        /*00f8*/ 	.byte	0x03, 0x19
        /*00fa*/ 	.short	0x01d0


	//----- nvinfo : EIATTR_PARAM_CBANK
	.align		4
        /*00fc*/ 	.byte	0x04, 0x0a
        /*00fe*/ 	.short	(.L_1484 - .L_1483)
	.align		4
.L_1483:
        /*0100*/ 	.word	index@(.nv.constant0._ZN5flash24flash_fwd_splitkv_kernelI23Flash_fwd_kernel_traitsILi64ELi64ELi256ELi4ELb0ELb0EN7cutlass6half_tE19Flash_kernel_traitsILi64ELi64ELi256ELi4ES3_EELb0ELb0ELb0ELb0ELb0ELb0ELb1ELb1EEEvNS_16Flash_fwd_paramsE)
        /*0104*/ 	.short	0x0380
        /*0106*/ 	.short	0x01d0


	//----- nvinfo : EIATTR_SW_WAR
	.align		4
.L_1484:
        /*0108*/ 	.byte	0x04, 0x36
        /*010a*/ 	.short	(.L_1486 - .L_1485)
.L_1485:
        /*010c*/ 	.word	0x00000008
.L_1486:


//--------------------- .nv.info._ZN5flash24flash_fwd_splitkv_kernelI23Flash_fwd_kernel_traitsILi64ELi64ELi256ELi4ELb0ELb0EN7cutlass6half_tE19Flash_kernel_traitsILi64ELi64ELi256ELi4ES3_EELb0ELb0ELb0ELb0ELb0ELb1ELb1ELb1EEEvNS_16Flash_fwd_paramsE --------------------------
	.section	.nv.info._ZN5flash24flash_fwd_splitkv_kernelI23Flash_fwd_kernel_traitsILi64ELi64ELi256ELi4ELb0ELb0EN7cutlass6half_tE19Flash_kernel_traitsILi64ELi64ELi256ELi4ES3_EELb0ELb0ELb0ELb0ELb0ELb1ELb1ELb1EEEvNS_16Flash_fwd_paramsE,"",@"SHT_CUDA_INFO"
	.sectionflags	@""
	.align	4


	//----- nvinfo : EIATTR_CUDA_API_VERSION
	.align		4
        /*0000*/ 	.byte	0x04, 0x37
        /*0002*/ 	.short	(.L_1488 - .L_1487)
.L_1487:
        /*0004*/ 	.word	0x00000082


	//----- nvinfo : EIATTR_KPARAM_INFO
	.align		4
.L_1488:
        /*0008*/ 	.byte	0x04, 0x17
        /*000a*/ 	.short	(.L_1490 - .L_1489)
.L_1489:
        /*000c*/ 	.word	0x00000000
        /*0010*/ 	.short	0x0000
        /*0012*/ 	.short	0x0000
        /*0014*/ 	.byte	0x00, 0xf0, 0x41, 0x07


	//----- nvinfo : EIATTR_SPARSE_MMA_MASK
	.align		4
.L_1490:
        /*0018*/ 	.byte	0x03, 0x50
        /*001a*/ 	.short	0x0000


	//----- nvinfo : EIATTR_MAXREG_COUNT
	.align		4
        /*001c*/ 	.byte	0x03, 0x1b
        /*001e*/ 	.short	0x00ff


	//----- nvinfo : EIATTR_NUM_BARRIERS
	.align		4
        /*0020*/ 	.byte	0x02, 0x4c
        /*0022*/ 	.byte	0x01
	.zero		1


	//----- nvinfo : EIATTR_ANNOTATIONS
	.align		4
        /*0024*/ 	.byte	0x04, 0x55
        /*0026*/ 	.short	(.L_1492 - .L_1491)


	//   ....[0]....
.L_1491:
        /* <DEDUP_REMOVED lines=57> */


	//----- nvinfo : EIATTR_MERCURY_ISA_VERSION
	.align		4
.L_1492:
        /*03a0*/ 	.byte	0x03, 0x5f
        /*03a2*/ 	.short	0x0101


	//----- nvinfo : EIATTR_COOP_GROUP_MASK_REGIDS
	.align		4
        /*03a4*/ 	.byte	0x04, 0x29
        /*03a6*/ 	.short	(.L_1494 - .L_1493)


	//   ....[0]....
.L_1493:
        /*03a8*/ 	.word	0xffffffff


	//   ....[1]....
        /*03ac*/ 	.word	0xffffffff


	//   ....[2]....
        /*03b0*/ 	.word	0xffffffff


	//   ....[3]....
        /*03b4*/ 	.word	0xffffffff


	//   ....[4]....
        /*03b8*/ 	.word	0xffffffff


	//   ....[5]....
        /*03bc*/ 	.word	0xffffffff


	//   ....[6]....
        /*03c0*/ 	.word	0xffffffff


	//   ....[7]....
        /*03c4*/ 	.word	0xffffffff


	//   ....[8]....
        /*03c8*/ 	.word	0xffffffff


	//   ....[9]....
        /*03cc*/ 	.word	0xffffffff


	//   ....[10]....
        /*03d0*/ 	.word	0xffffffff


	//   ....[11]....
        /*03d4*/ 	.word	0xffffffff


	//   ....[12]....
        /*03d8*/ 	.word	0x05000004


	//   ....[13]....
        /*03dc*/ 	.word	0x05000004


	//   ....[14]....
        /*03e0*/ 	.word	0x05000004


	//   ....[15]....
        /*03e4*/ 	.word	0x05000004


	//----- nvinfo : EIATTR_COOP_GROUP_INSTR_OFFSETS
	.align		4
.L_1494:
        /*03e8*/ 	.byte	0x04, 0x28
        /*03ea*/ 	.short	(.L_1496 - .L_1495)


	//   ....[0]....
.L_1495:
        /*03ec*/ 	.word	0x00018050


	//   ....[1]....
        /*03f0*/ 	.word	0x000180d0


	//   ....[2]....
        /*03f4*/ 	.word	0x000180e0


	//   ....[3]....
        /*03f8*/ 	.word	0x00018110


	//   ....[4]....
        /*03fc*/ 	.word	0x0001ec00


	//   ....[5]....
        /*0400*/ 	.word	0x0001ec20


	//   ....[6]....
        /*0404*/ 	.word	0x0001ec40


	//   ....[7]....
        /*0408*/ 	.word	0x0001ec60


	//   ....[8]....
        /*040c*/ 	.word	0x00021a60


	//   ....[9]....
        /*0410*/ 	.word	0x00021a70


	//   ....[10]....
        /*0414*/ 	.word	0x00021aa0


	//   ....[11]....
        /*0418*/ 	.word	0x00021ab0


	//   ....[12]....
        /*041c*/ 	.word	0x00022780


	//   ....[13]....
        /*0420*/ 	.word	0x000227f0


	//   ....[14]....
        /*0424*/ 	.word	0x00022850


	//   ....[15]....
        /*0428*/ 	.word	0x000228b0


	//----- nvinfo : EIATTR_VRC_CTA_INIT_COUNT
	.align		4
.L_1496:
        /*042c*/ 	.byte	0x02, 0x4a
	.zero		1
	.zero		1


	//----- nvinfo : EIATTR_EXIT_INSTR_OFFSETS
	.align		4
        /*0430*/ 	.byte	0x04, 0x1c
        /*0432*/ 	.short	(.L_1498 - .L_1497)


	//   ....[0]....
.L_1497:
        /*0434*/ 	.word	0x00000200


	//----- nvinfo : EIATTR_CRS_STACK_SIZE
	.align		4
.L_1498:
        /*0438*/ 	.byte	0x04, 0x1e
        /*043a*/ 	.short	(.L_1500 - .L_1499)
.L_1499:
        /*043c*/ 	.word	0x00000000


	//----- nvinfo : EIATTR_CBANK_PARAM_SIZE
	.align		4
.L_1500:
        /*0440*/ 	.byte	0x03, 0x19
        /*0442*/ 	.short	0x01d0


	//----- nvinfo : EIATTR_PARAM_CBANK
	.align		4
        /*0444*/ 	.byte	0x04, 0x0a
        /*0446*/ 	.short	(.L_1502 - .L_1501)
	.align		4
.L_1501:
        /*0448*/ 	.word	index@(.nv.constant0._ZN5flash24flash_fwd_splitkv_kernelI23Flash_fwd_kernel_traitsILi64ELi64ELi256ELi4ELb0ELb0EN7cutlass6half_tE19Flash_kernel_traitsILi64ELi64ELi256ELi4ES3_EELb0ELb0ELb0ELb0ELb0ELb1ELb1ELb1EEEvNS_16Flash_fwd_paramsE)
        /*044c*/ 	.short	0x0380
        /*044e*/ 	.short	0x01d0


	//----- nvinfo : EIATTR_SW_WAR
	.align		4
.L_1502:
        /*0450*/ 	.byte	0x04, 0x36
        /*0452*/ 	.short	(.L_1504 - .L_1503)
.L_1503:
        /*0454*/ 	.word	0x00000008
.L_1504:


//--------------------- .nv.info._ZN5flash24flash_fwd_splitkv_kernelI23Flash_fwd_kernel_traitsILi64ELi64ELi256ELi4ELb0ELb0EN7cutlass6half_tE19Flash_kernel_traitsILi64ELi64ELi256ELi4ES3_EELb0ELb1ELb0ELb0ELb0ELb0ELb0ELb0EEEvNS_16Flash_fwd_paramsE --------------------------
	.section	.nv.info._ZN5flash24flash_fwd_splitkv_kernelI23Flash_fwd_kernel_traitsILi64ELi64ELi256ELi4ELb0ELb0EN7cutlass6half_tE19Flash_kernel_traitsILi64ELi64ELi256ELi4ES3_EELb0ELb1ELb0ELb0ELb0ELb0ELb0ELb0EEEvNS_16Flash_fwd_paramsE,"",@"SHT_CUDA_INFO"
	.sectionflags	@""
	.align	4


	//----- nvinfo : EIATTR_CUDA_API_VERSION
	.align		4
        /*0000*/ 	.byte	0x04, 0x37
        /*0002*/ 	.short	(.L_1506 - .L_1505)
.L_1505:
        /*0004*/ 	.word	0x00000082


	//----- nvinfo : EIATTR_KPARAM_INFO
	.align		4
.L_1506:
        /*0008*/ 	.byte	0x04, 0x17
        /*000a*/ 	.short	(.L_1508 - .L_1507)
.L_1507:
        /*000c*/ 	.word	0x00000000
        /*0010*/ 	.short	0x0000
        /*0012*/ 	.short	0x0000
        /*0014*/ 	.byte	0x00, 0xf0, 0x41, 0x07


	//----- nvinfo : EIATTR_SPARSE_MMA_MASK
	.align		4
.L_1508:
        /*0018*/ 	.byte	0x03, 0x50
        /*001a*/ 	.short	0x0000


	//----- nvinfo : EIATTR_MAXREG_COUNT
	.align		4
        /*001c*/ 	.byte	0x03, 0x1b
        /*001e*/ 	.short	0x00ff


	//----- nvinfo : EIATTR_NUM_BARRIERS
	.align		4
        /*0020*/ 	.byte	0x02, 0x4c
        /*0022*/ 	.byte	0x01
	.zero		1


	//----- nvinfo : EIATTR_ANNOTATIONS
	.align		4
        /*0024*/ 	.byte	0x04, 0x55
        /*0026*/ 	.short	(.L_1510 - .L_1509)


	//   ....[0]....
.L_1509:
        /* <DEDUP_REMOVED lines=104> */


	//----- nvinfo : EIATTR_MERCURY_ISA_VERSION
	.align		4
.L_1510:
        /*0690*/ 	.byte	0x03, 0x5f
        /*0692*/ 	.short	0x0101


	//----- nvinfo : EIATTR_COOP_GROUP_MASK_REGIDS
	.align		4
        /*0694*/ 	.byte	0x04, 0x29
        /*0696*/ 	.short	(.L_1512 - .L_1511)


	//   ....[0]....
.L_1511:
        /*0698*/ 	.word	0xffffffff


	//   ....[1]....
        /*069c*/ 	.word	0xffffffff


	//   ....[2]....
        /*06a0*/ 	.word	0xffffffff


	//   ....[3]....
        /*06a4*/ 	.word	0xffffffff


	//   ....[4]....
        /*06a8*/ 	.word	0xffffffff


	//   ....[5]....
        /*06ac*/ 	.word	0xffffffff


	//   ....[6]....
        /*06b0*/ 	.word	0xffffffff


	//   ....[7]....
        /*06b4*/ 	.word	0xffffffff


	//   ....[8]....
        /*06b8*/ 	.word	0xffffffff


	//   ....[9]....
        /*06bc*/ 	.word	0xffffffff


	//   ....[10]....
        /*06c0*/ 	.word	0xffffffff


	//   ....[11]....
        /*06c4*/ 	.word	0xffffffff


	//   ....[12]....
        /*06c8*/ 	.word	0xffffffff


	//   ....[13]....
        /*06cc*/ 	.word	0xffffffff


	//   ....[14]....
        /*06d0*/ 	.word	0xffffffff


	//   ....[15]....
        /*06d4*/ 	.word	0xffffffff


	//   ....[16]....
        /*06d8*/ 	.word	0x05000004


	//   ....[17]....
        /*06dc*/ 	.word	0x05000004


	//   ....[18]....
        /*06e0*/ 	.word	0x05000004


	//   ....[19]....
        /*06e4*/ 	.word	0x05000004


	//----- nvinfo : EIATTR_COOP_GROUP_INSTR_OFFSETS
	.align		4
.L_1512:
        /*06e8*/ 	.byte	0x04, 0x28
        /*06ea*/ 	.short	(.L_1514 - .L_1513)


	//   ....[0]....
.L_1513:
        /*06ec*/ 	.word	0x00008d60


	//   ....[1]....
        /*06f0*/ 	.word	0x00008d90


	//   ....[2]....
        /*06f4*/ 	.word	0x00008da0


	//   ....[3]....
        /*06f8*/ 	.word	0x00008e00


	//   ....[4]....
        /*06fc*/ 	.word	0x00010ec0


	//   ....[5]....
        /*0700*/ 	.word	0x00010ee0


	//   ....[6]....
        /*0704*/ 	.word	0x00012ff0


	//   ....[7]....
        /*0708*/ 	.word	0x00013010


	//   ....[8]....
        /*070c*/ 	.word	0x0001a0a0


	//   ....[9]....
        /*0710*/ 	.word	0x0001a7e0


	//   ....[10]....
        /*0714*/ 	.word	0x0001b3f0


	//   ....[11]....
        /*0718*/ 	.word	0x0001b5c0


	//   ....[12]....
        /*071c*/ 	.word	0x0001dfe0


	//   ....[13]....
        /*0720*/ 	.word	0x0001dff0


	//   ....[14]....
        /*0724*/ 	.word	0x0001e020


	//   ....[15]....
        /*0728*/ 	.word	0x0001e030


	//   ....[16]....
        /*072c*/ 	.word	0x0001ef90


	//   ....[17]....
        /*0730*/ 	.word	0x0001f000


	//   ....[18]....
        /*0734*/ 	.word	0x0001f070


	//   ....[19]....
        /*0738*/ 	.word	0x0001f0d0


	//----- nvinfo : EIATTR_VRC_CTA_INIT_COUNT
	.align		4
.L_1514:
        /*073c*/ 	.byte	0x02, 0x4a
	.zero		1
	.zero		1


	//----- nvinfo : EIATTR_EXIT_INSTR_OFFSETS
	.align		4
        /*0740*/ 	.byte	0x04, 0x1c
        /*0742*/ 	.short	(.L_1516 - .L_1515)


	//   ....[0]....
.L_1515:
        /*0744*/ 	.word	0x00000060


	//----- nvinfo : EIATTR_CRS_STACK_SIZE
	.align		4
.L_1516:
        /*0748*/ 	.byte	0x04, 0x1e
        /*074a*/ 	.short	(.L_1518 - .L_1517)
.L_1517:
        /*074c*/ 	.word	0x00000000


	//----- nvinfo : EIATTR_CBANK_PARAM_SIZE
	.align		4
.L_1518:
        /*0750*/ 	.byte	0x03, 0x19
        /*0752*/ 	.short	0x01d0


	//----- nvinfo : EIATTR_PARAM_CBANK
	.align		4
        /*0754*/ 	.byte	0x04, 0x0a
        /*0756*/ 	.short	(.L_1520 - .L_1519)
	.align		4
.L_1519:
        /*0758*/ 	.word	index@(.nv.constant0._ZN5flash24flash_fwd_splitkv_kernelI23Flash_fwd_kernel_traitsILi64ELi64ELi256ELi4ELb0ELb0EN7cutlass6half_tE19Flash_kernel_traitsILi64ELi64ELi256ELi4ES3_EELb0ELb1ELb0ELb0ELb0ELb0ELb0ELb0EEEvNS_16Flash_fwd_paramsE)
        /*075c*/ 	.short	0x0380
        /*075e*/ 	.short	0x01d0


	//----- nvinfo : EIATTR_SW_WAR
	.align		4
.L_1520:
        /*0760*/ 	.byte	0x04, 0x36
        /*0762*/ 	.short	(.L_1522 - .L_1521)
.L_1521:
        /*0764*/ 	.word	0x00000008
.L_1522:


//--------------------- .nv.info._ZN5flash24flash_fwd_splitkv_kernelI23Flash_fwd_kernel_traitsILi64ELi64ELi256ELi4ELb0ELb0EN7cutlass6half_tE19Flash_kernel_traitsILi64ELi64ELi256ELi4ES3_EELb0ELb1ELb0ELb0ELb0ELb1ELb0ELb0EEEvNS_16Flash_fwd_paramsE --------------------------
	.section	.nv.info._ZN5flash24flash_fwd_splitkv_kernelI23Flash_fwd_kernel_traitsILi64ELi64ELi256ELi4ELb0ELb0EN7cutlass6half_tE19Flash_kernel_traitsILi64ELi64ELi256ELi4ES3_EELb0ELb1ELb0ELb0ELb0ELb1ELb0ELb0EEEvNS_16Flash_fwd_paramsE,"",@"SHT_CUDA_INFO"
	.sectionflags	@""
	.align	4


	//----- nvinfo : EIATTR_CUDA_API_VERSION
	.align		4
        /*0000*/ 	.byte	0x04, 0x37
        /*0002*/ 	.short	(.L_1524 - .L_1523)
.L_1523:
        /*0004*/ 	.word	0x00000082


	//----- nvinfo : EIATTR_KPARAM_INFO
	.align		4
.L_1524:
        /*0008*/ 	.byte	0x04, 0x17
        /*000a*/ 	.short	(.L_1526 - .L_1525)
.L_1525:
        /*000c*/ 	.word	0x00000000
        /*0010*/ 	.short	0x0000
        /*0012*/ 	.short	0x0000
        /*0014*/ 	.byte	0x00, 0xf0, 0x41, 0x07


	//----- nvinfo : EIATTR_SPARSE_MMA_MASK
	.align		4
.L_1526:
        /*0018*/ 	.byte	0x03, 0x50
        /*001a*/ 	.short	0x0000


	//----- nvinfo : EIATTR_MAXREG_COUNT
	.align		4
        /*001c*/ 	.byte	0x03, 0x1b
        /*001e*/ 	.short	0x00ff


	//----- nvinfo : EIATTR_NUM_BARRIERS
	.align		4
        /*0020*/ 	.byte	0x02, 0x4c
        /*0022*/ 	.byte	0x01
	.zero		1


	//----- nvinfo : EIATTR_ANNOTATIONS
	.align		4
        /*0024*/ 	.byte	0x04, 0x55
        /*0026*/ 	.short	(.L_1528 - .L_1527)


	//   ....[0]....
.L_1527:
        /* <DEDUP_REMOVED lines=28> */


	//----- nvinfo : EIATTR_MERCURY_ISA_VERSION
	.align		4
.L_1528:
        /*01d8*/ 	.byte	0x03, 0x5f
        /*01da*/ 	.short	0x0101


	//----- nvinfo : EIATTR_COOP_GROUP_MASK_REGIDS
	.align		4
        /*01dc*/ 	.byte	0x04, 0x29
        /*01de*/ 	.short	(.L_1530 - .L_1529)


	//   ....[0]....
.L_1529:
        /*01e0*/ 	.word	0xffffffff


	//   ....[1]....
        /*01e4*/ 	.word	0xffffffff


	//   ....[2]....
        /*01e8*/ 	.word	0xffffffff


	//   ....[3]....
        /*01ec*/ 	.word	0xffffffff


	//   ....[4]....
        /*01f0*/ 	.word	0xffffffff


	//   ....[5]....
        /*01f4*/ 	.word	0xffffffff


	//   ....[6]....
        /*01f8*/ 	.word	0xffffffff


	//   ....[7]....
        /*01fc*/ 	.word	0xffffffff


	//   ....[8]....
        /*0200*/ 	.word	0xffffffff


	//   ....[9]....
        /*0204*/ 	.word	0xffffffff


	//   ....[10]....
        /*0208*/ 	.word	0xffffffff


	//   ....[11]....
        /*020c*/ 	.word	0xffffffff


	//   ....[12]....
        /*0210*/ 	.word	0xffffffff


	//   ....[13]....
        /*0214*/ 	.word	0xffffffff


	//   ....[14]....
        /*0218*/ 	.word	0xffffffff


	//   ....[15]....
        /*021c*/ 	.word	0xffffffff


	//   ....[16]....
        /*0220*/ 	.word	0x05000006


	//   ....[17]....
        /*0224*/ 	.word	0x05000006


	//   ....[18]....
        /*0228*/ 	.word	0x05000006


	//   ....[19]....
        /*022c*/ 	.word	0x05000006


	//----- nvinfo : EIATTR_COOP_GROUP_INSTR_OFFSETS
	.align		4
.L_1530:
        /*0230*/ 	.byte	0x04, 0x28
        /*0232*/ 	.short	(.L_1532 - .L_1531)


	//   ....[0]....
.L_1531:
        /*0234*/ 	.word	0x00009a90


	//   ....[1]....
        /*0238*/ 	.word	0x00009aa0


	//   ....[2]....
        /*023c*/ 	.word	0x00009ad0


	//   ....[3]....
        /*0240*/ 	.word	0x00009ae0


	//   ....[4]....
        /*0244*/ 	.word	0x00011360


	//   ....[5]....
        /*0248*/ 	.word	0x00011380


	//   ....[6]....
        /*024c*/ 	.word	0x00012ff0


	//   ....[7]....
        /*0250*/ 	.word	0x00013010


	//   ....[8]....
        /*0254*/ 	.word	0x0001ab20


	//   ....[9]....
        /*0258*/ 	.word	0x0001ad10


	//   ....[10]....
        /*025c*/ 	.word	0x0001c330


	//   ....[11]....
        /*0260*/ 	.word	0x0001c500


	//   ....[12]....
        /*0264*/ 	.word	0x0001ef10


	//   ....[13]....
        /*0268*/ 	.word	0x0001ef20


	//   ....[14]....
        /*026c*/ 	.word	0x0001ef50


	//   ....[15]....
        /*0270*/ 	.word	0x0001ef60


	//   ....[16]....
        /*0274*/ 	.word	0x0001fdf0


	//   ....[17]....
        /*0278*/ 	.word	0x0001fe60


	//   ....[18]....
        /*027c*/ 	.word	0x0001fec0


	//   ....[19]....
        /*0280*/ 	.word	0x0001ff30


	//----- nvinfo : EIATTR_VRC_CTA_INIT_COUNT
	.align		4
.L_1532:
        /*0284*/ 	.byte	0x02, 0x4a
	.zero		1
	.zero		1


	//----- nvinfo : EIATTR_EXIT_INSTR_OFFSETS
	.align		4
        /*0288*/ 	.byte	0x04, 0x1c
        /*028a*/ 	.short	(.L_1534 - .L_1533)


	//   ....[0]....
.L_1533:
        /*028c*/ 	.word	0x000000a0


	//----- nvinfo : EIATTR_CRS_STACK_SIZE
	.align		4
.L_1534:
        /*0290*/ 	.byte	0x04, 0x1e
        /*0292*/ 	.short	(.L_1536 - .L_1535)
.L_1535:
        /*0294*/ 	.word	0x00000000


	//----- nvinfo : EIATTR_CBANK_PARAM_SIZE
	.align		4
.L_1536:
        /*0298*/ 	.byte	0x03, 0x19
        /*029a*/ 	.short	0x01d0


	//----- nvinfo : EIATTR_PARAM_CBANK
	.align		4
        /*029c*/ 	.byte	0x04, 0x0a
        /*029e*/ 	.short	(.L_1538 - .L_1537)
	.align		4
.L_1537:
        /*02a0*/ 	.word	index@(.nv.constant0._ZN5flash24flash_fwd_splitkv_kernelI23Flash_fwd_kernel_traitsILi64ELi64ELi256ELi4ELb0ELb0EN7cutlass6half_tE19Flash_kernel_traitsILi64ELi64ELi256ELi4ES3_EELb0ELb1ELb0ELb0ELb0ELb1ELb0ELb0EEEvNS_16Flash_fwd_paramsE)
        /*02a4*/ 	.short	0x0380
        /*02a6*/ 	.short	0x01d0


	//----- nvinfo : EIATTR_SW_WAR
	.align		4
.L_1538:
        /*02a8*/ 	.byte	0x04, 0x36
        /*02aa*/ 	.short	(.L_1540 - .L_1539)
.L_1539:
        /*02ac*/ 	.word	0x00000008
.L_1540:


//--------------------- .nv.info._ZN5flash24flash_fwd_splitkv_kernelI23Flash_fwd_kernel_traitsILi64ELi64ELi256ELi4ELb0ELb0EN7cutlass6half_tE19Flash_kernel_traitsILi64ELi64ELi256ELi4ES3_EELb0ELb1ELb0ELb0ELb0ELb0ELb0ELb1EEEvNS_16Flash_fwd_paramsE --------------------------
	.section	.nv.info._ZN5flash24flash_fwd_splitkv_kernelI23Flash_fwd_kernel_traitsILi64ELi64ELi256ELi4ELb0ELb0EN7cutlass6half_tE19Flash_kernel_traitsILi64ELi64ELi256ELi4ES3_EELb0ELb1ELb0ELb0ELb0ELb0ELb0ELb1EEEvNS_16Flash_fwd_paramsE,"",@"SHT_CUDA_INFO"
	.sectionflags	@""
	.align	4


	//----- nvinfo : EIATTR_CUDA_API_VERSION
	.align		4
        /*0000*/ 	.byte	0x04, 0x37
        /*0002*/ 	.short	(.L_1542 - .L_1541)
.L_1541:
        /*0004*/ 	.word	0x00000082


	//----- nvinfo : EIATTR_KPARAM_INFO
	.align		4
.L_1542:
        /*0008*/ 	.byte	0x04, 0x17
        /*000a*/ 	.short	(.L_1544 - .L_1543)
.L_1543:
        /*000c*/ 	.word	0x00000000
        /*0010*/ 	.short	0x0000
        /*0012*/ 	.short	0x0000
        /*0014*/ 	.byte	0x00, 0xf0, 0x41, 0x07


	//----- nvinfo : EIATTR_SPARSE_MMA_MASK
	.align		4
.L_1544:
        /*0018*/ 	.byte	0x03, 0x50
        /*001a*/ 	.short	0x0000


	//----- nvinfo : EIATTR_MAXREG_COUNT
	.align		4
        /*001c*/ 	.byte	0x03, 0x1b
        /*001e*/ 	.short	0x00ff


	//----- nvinfo : EIATTR_NUM_BARRIERS
	.align		4
        /*0020*/ 	.byte	0x02, 0x4c
        /*0022*/ 	.byte	0x01
	.zero		1


	//----- nvinfo : EIATTR_ANNOTATIONS
	.align		4
        /*0024*/ 	.byte	0x04, 0x55
        /*0026*/ 	.short	(.L_1546 - .L_1545)


	//   ....[0]....
.L_1545:
        /* <DEDUP_REMOVED lines=25> */


	//----- nvinfo : EIATTR_MERCURY_ISA_VERSION
	.align		4
.L_1546:
        /*01a8*/ 	.byte	0x03, 0x5f
        /*01aa*/ 	.short	0x0101


	//----- nvinfo : EIATTR_COOP_GROUP_MASK_REGIDS
	.align		4
        /*01ac*/ 	.byte	0x04, 0x29
        /*01ae*/ 	.short	(.L_1548 - .L_1547)


	//   ....[0]....
.L_1547:
        /*01b0*/ 	.word	0xffffffff


	//   ....[1]....
        /*01b4*/ 	.word	0xffffffff


	//   ....[2]....
        /*01b8*/ 	.word	0xffffffff


	//   ....[3]....
        /*01bc*/ 	.word	0xffffffff


	//   ....[4]....
        /*01c0*/ 	.word	0xffffffff


	//   ....[5]....
        /*01c4*/ 	.word	0xffffffff


	//   ....[6]....
        /*01c8*/ 	.word	0xffffffff


	//   ....[7]....
        /*01cc*/ 	.word	0xffffffff


	//   ....[8]....
        /*01d0*/ 	.word	0xffffffff


	//   ....[9]....
        /*01d4*/ 	.word	0xffffffff


	//   ....[10]....
        /*01d8*/ 	.word	0xffffffff


	//   ....[11]....
        /*01dc*/ 	.word	0xffffffff


	//   ....[12]....
        /*01e0*/ 	.word	0xffffffff


	//   ....[13]....
        /*01e4*/ 	.word	0xffffffff


	//   ....[14]....
        /*01e8*/ 	.word	0xffffffff


	//   ....[15]....
        /*01ec*/ 	.word	0xffffffff


	//   ....[16]....
        /*01f0*/ 	.word	0x05000005


	//   ....[17]....
        /*01f4*/ 	.word	0x05000005


	//   ....[18]....
        /*01f8*/ 	.word	0x05000005


	//   ....[19]....
        /*01fc*/ 	.word	0x05000005


	//----- nvinfo : EIATTR_COOP_GROUP_INSTR_OFFSETS
	.align		4
.L_1548:
        /*0200*/ 	.byte	0x04, 0x28
        /*0202*/ 	.short	(.L_1550 - .L_1549)


	//   ....[0]....
.L_1549:
        /*0204*/ 	.word	0x00017a90


	//   ....[1]....
        /*0208*/ 	.word	0x00017ab0


	//   ....[2]....
        /*020c*/ 	.word	0x00017b20


	//   ....[3]....
        /*0210*/ 	.word	0x00017b40


	//   ....[4]....
        /*0214*/ 	.word	0x0001e1a0


	//   ....[5]....
        /*0218*/ 	.word	0x0001e1c0


	//   ....[6]....
        /*021c*/ 	.word	0x0001fe50


	//   ....[7]....
        /*0220*/ 	.word	0x0001fe80


	//   ....[8]....
        /*0224*/ 	.word	0x000266c0


	//   ....[9]....
        /*0228*/ 	.word	0x000267a0


	//   ....[10]....
        /*022c*/ 	.word	0x00027c50


	//   ....[11]....
        /*0230*/ 	.word	0x00027e20


	//   ....[12]....
        /*0234*/ 	.word	0x0002a900


	//   ....[13]....
        /*0238*/ 	.word	0x0002a910


	//   ....[14]....
        /*023c*/ 	.word	0x0002a940


	//   ....[15]....
        /*0240*/ 	.word	0x0002a950


	//   ....[16]....
        /*0244*/ 	.word	0x0002b820


	//   ....[17]....
        /*0248*/ 	.word	0x0002b8a0


	//   ....[18]....
        /*024c*/ 	.word	0x0002b920


	//   ....[19]....
        /*0250*/ 	.word	0x0002b990


	//----- nvinfo : EIATTR_VRC_CTA_INIT_COUNT
	.align		4
.L_1550:
        /*0254*/ 	.byte	0x02, 0x4a
	.zero		1
	.zero		1


	//----- nvinfo : EIATTR_EXIT_INSTR_OFFSETS
	.align		4
        /*0258*/ 	.byte	0x04, 0x1c
        /*025a*/ 	.short	(.L_1552 - .L_1551)


	//   ....[0]....
.L_1551:
        /*025c*/ 	.word	0x000000a0


	//----- nvinfo : EIATTR_CRS_STACK_SIZE
	.align		4
.L_1552:
        /*0260*/ 	.byte	0x04, 0x1e
        /*0262*/ 	.short	(.L_1554 - .L_1553)
.L_1553:
        /*0264*/ 	.word	0x00000000


	//----- nvinfo : EIATTR_CBANK_PARAM_SIZE
	.align		4
.L_1554:
        /*0268*/ 	.byte	0x03, 0x19
        /*026a*/ 	.short	0x01d0


	//----- nvinfo : EIATTR_PARAM_CBANK
	.align		4
        /*026c*/ 	.byte	0x04, 0x0a
        /*026e*/ 	.short	(.L_1556 - .L_1555)
	.align		4
.L_1555:
        /*0270*/ 	.word	index@(.nv.constant0._ZN5flash24flash_fwd_splitkv_kernelI23Flash_fwd_kernel_traitsILi64ELi64ELi256ELi4ELb0ELb0EN7cutlass6half_tE19Flash_kernel_traitsILi64ELi64ELi256ELi4ES3_EELb0ELb1ELb0ELb0ELb0ELb0ELb0ELb1EEEvNS_16Flash_fwd_paramsE)
        /*0274*/ 	.short	0x0380
        /*0276*/ 	.short	0x01d0


	//----- nvinfo : EIATTR_SW_WAR
	.align		4
.L_1556:
        /*0278*/ 	.byte	0x04, 0x36
        /*027a*/ 	.short	(.L_1558 - .L_1557)
.L_1557:
        /*027c*/ 	.word	0x00000008
.L_1558:


//--------------------- .nv.info._ZN5flash24flash_fwd_splitkv_kernelI23Flash_fwd_kernel_traitsILi64ELi64ELi256ELi4ELb0ELb0EN7cutlass6half_tE19Flash_kernel_traitsILi64ELi64ELi256ELi4ES3_EELb0ELb1ELb0ELb0ELb0ELb1ELb0ELb1EEEvNS_16Flash_fwd_paramsE --------------------------
	.section	.nv.info._ZN5flash24flash_fwd_splitkv_kernelI23Flash_fwd_kernel_traitsILi64ELi64ELi256ELi4ELb0ELb0EN7cutlass6half_tE19Flash_kernel_traitsILi64ELi64ELi256ELi4ES3_EELb0ELb1ELb0ELb0ELb0ELb1ELb0ELb1EEEvNS_16Flash_fwd_paramsE,"",@"SHT_CUDA_INFO"
	.sectionflags	@""
	.align	4


	//----- nvinfo : EIATTR_CUDA_API_VERSION
	.align		4
        /*0000*/ 	.byte	0x04, 0x37
        /*0002*/ 	.short	(.L_1560 - .L_1559)
.L_1559:
        /*0004*/ 	.word	0x00000082


	//----- nvinfo : EIATTR_KPARAM_INFO
	.align		4
.L_1560:
        /*0008*/ 	.byte	0x04, 0x17
        /*000a*/ 	.short	(.L_1562 - .L_1561)
.L_1561:
        /*000c*/ 	.word	0x00000000
        /*0010*/ 	.short	0x0000
        /*0012*/ 	.short	0x0000
        /*0014*/ 	.byte	0x00, 0xf0, 0x41, 0x07


	//----- nvinfo : EIATTR_SPARSE_MMA_MASK
	.align		4
.L_1562:
        /*0018*/ 	.byte	0x03, 0x50
        /*001a*/ 	.short	0x0000


	//----- nvinfo : EIATTR_MAXREG_COUNT
	.align		4
        /*001c*/ 	.byte	0x03, 0x1b
        /*001e*/ 	.short	0x00ff


	//----- nvinfo : EIATTR_NUM_BARRIERS
	.align		4
        /*0020*/ 	.byte	0x02, 0x4c
        /*0022*/ 	.byte	0x01
	.zero		1


	//----- nvinfo : EIATTR_ANNOTATIONS
	.align		4
        /*0024*/ 	.byte	0x04, 0x55
        /*0026*/ 	.short	(.L_1564 - .L_1563)


	//   ....[0]....
.L_1563:
        /* <DEDUP_REMOVED lines=44> */


	//----- nvinfo : EIATTR_MERCURY_ISA_VERSION
	.align		4
.L_1564:
        /*02d8*/ 	.byte	0x03, 0x5f
        /*02da*/ 	.short	0x0101


	//----- nvinfo : EIATTR_COOP_GROUP_MASK_REGIDS
	.align		4
        /*02dc*/ 	.byte	0x04, 0x29
        /*02de*/ 	.short	(.L_1566 - .L_1565)


	//   ....[0]....
.L_1565:
        /*02e0*/ 	.word	0xffffffff


	//   ....[1]....
        /*02e4*/ 	.word	0xffffffff


	//   ....[2]....
        /*02e8*/ 	.word	0xffffffff


	//   ....[3]....
        /*02ec*/ 	.word	0xffffffff


	//   ....[4]....
        /*02f0*/ 	.word	0xffffffff


	//   ....[5]....
        /*02f4*/ 	.word	0xffffffff


	//   ....[6]....
        /*02f8*/ 	.word	0xffffffff


	//   ....[7]....
        /*02fc*/ 	.word	0xffffffff


	//   ....[8]....
        /*0300*/ 	.word	0xffffffff


	//   ....[9]....
        /*0304*/ 	.word	0xffffffff


	//   ....[10]....
        /*0308*/ 	.word	0xffffffff


	//   ....[11]....
        /*030c*/ 	.word	0xffffffff


	//   ....[12]....
        /*0310*/ 	.word	0xffffffff


	//   ....[13]....
        /*0314*/ 	.word	0xffffffff


	//   ....[14]....
        /*0318*/ 	.word	0xffffffff


	//   ....[15]....
        /*031c*/ 	.word	0xffffffff


	//   ....[16]....
        /*0320*/ 	.word	0x05000005


	//   ....[17]....
        /*0324*/ 	.word	0x05000005


	//   ....[18]....
        /*0328*/ 	.word	0x05000005


	//   ....[19]....
        /*032c*/ 	.word	0x05000005


	//----- nvinfo : EIATTR_COOP_GROUP_INSTR_OFFSETS
	.align		4
.L_1566:
        /*0330*/ 	.byte	0x04, 0x28
        /*0332*/ 	.short	(.L_1568 - .L_1567)


	//   ....[0]....
.L_1567:
        /*0334*/ 	.word	0x00018a10


	//   ....[1]....
        /*0338*/ 	.word	0x00018c30


	//   ....[2]....
        /*033c*/ 	.word	0x00018c50


	//   ....[3]....
        /*0340*/ 	.word	0x00018c70


	//   ....[4]....
        /*0344*/ 	.word	0x00020210


	//   ....[5]....
        /*0348*/ 	.word	0x00020230


	//   ....[6]....
        /*034c*/ 	.word	0x00021d50


	//   ....[7]....
        /*0350*/ 	.word	0x00021e30


	//   ....[8]....
        /*0354*/ 	.word	0x00029890


	//   ....[9]....
        /*0358*/ 	.word	0x00029980


	//   ....[10]....
        /*035c*/ 	.word	0x0002abe0


	//   ....[11]....
        /*0360*/ 	.word	0x0002adb0


	//   ....[12]....
        /*0364*/ 	.word	0x0002d820


	//   ....[13]....
        /*0368*/ 	.word	0x0002d830


	//   ....[14]....
        /*036c*/ 	.word	0x0002d860


	//   ....[15]....
        /*0370*/ 	.word	0x0002d870


	//   ....[16]....
        /*0374*/ 	.word	0x0002e740


	//   ....[17]....
        /*0378*/ 	.word	0x0002e7c0


	//   ....[18]....
        /*037c*/ 	.word	0x0002e840


	//   ....[19]....
        /*0380*/ 	.word	0x0002e8b0


	//----- nvinfo : EIATTR_VRC_CTA_INIT_COUNT
	.align		4
.L_1568:
        /*0384*/ 	.byte	0x02, 0x4a
	.zero		1
	.zero		1


	//----- nvinfo : EIATTR_EXIT_INSTR_OFFSETS
	.align		4
        /*0388*/ 	.byte	0x04, 0x1c
        /*038a*/ 	.short	(.L_1570 - .L_1569)


	//   ....[0]....
.L_1569:
        /*038c*/ 	.word	0x000000a0


	//----- nvinfo : EIATTR_CRS_STACK_SIZE
	.align		4
.L_1570:
        /*0390*/ 	.byte	0x04, 0x1e
        /*0392*/ 	.short	(.L_1572 - .L_1571)
.L_1571:
        /*0394*/ 	.word	0x00000000


	//----- nvinfo : EIATTR_CBANK_PARAM_SIZE
	.align		4
.L_1572:
        /*0398*/ 	.byte	0x03, 0x19
        /*039a*/ 	.short	0x01d0


	//----- nvinfo : EIATTR_PARAM_CBANK
	.align		4
        /*039c*/ 	.byte	0x04, 0x0a
        /*039e*/ 	.short	(.L_1574 - .L_1573)
	.align		4
.L_1573:
        /*03a0*/ 	.word	index@(.nv.constant0._ZN5flash24flash_fwd_splitkv_kernelI23Flash_fwd_kernel_traitsILi64ELi64ELi256ELi4ELb0ELb0EN7cutlass6half_tE19Flash_kernel_traitsILi64ELi64ELi256ELi4ES3_EELb0ELb1ELb0ELb0ELb0ELb1ELb0ELb1EEEvNS_16Flash_fwd_paramsE)
        /*03a4*/ 	.short	0x0380
        /*03a6*/ 	.short	0x01d0


	//----- nvinfo : EIATTR_SW_WAR
	.align		4
.L_1574:
        /*03a8*/ 	.byte	0x04, 0x36
        /*03aa*/ 	.short	(.L_1576 - .L_1575)
.L_1575:
        /*03ac*/ 	.word	0x00000008
.L_1576:


//--------------------- .nv.info._ZN5flash24flash_fwd_splitkv_kernelI23Flash_fwd_kernel_traitsILi64ELi64ELi256ELi4ELb0ELb0EN7cutlass6half_tE19Flash_kernel_traitsILi64ELi64ELi256ELi4ES3_EELb0ELb1ELb0ELb0ELb0ELb0ELb1ELb0EEEvNS_16Flash_fwd_paramsE --------------------------
	.section	.nv.info._ZN5flash24flash_fwd_splitkv_kernelI23Flash_fwd_kernel_traitsILi64ELi64ELi256ELi4ELb0ELb0EN7cutlass6half_tE19Flash_kernel_traitsILi64ELi64ELi256ELi4ES3_EELb0ELb1ELb0ELb0ELb0ELb0ELb1ELb0EEEvNS_16Flash_fwd_paramsE,"",@"SHT_CUDA_INFO"
	.sectionflags	@""
	.align	4


	//----- nvinfo : EIATTR_CUDA_API_VERSION
	.align		4
        /*0000*/ 	.byte	0x04, 0x37
        /*0002*/ 	.short	(.L_1578 - .L_1577)
.L_1577:
        /*0004*/ 	.word	0x00000082


	//----- nvinfo : EIATTR_KPARAM_INFO
	.align		4
.L_1578:
        /*0008*/ 	.byte	0x04, 0x17
        /*000a*/ 	.short	(.L_1580 - .L_1579)
.L_1579:
        /*000c*/ 	.word	0x00000000
        /*0010*/ 	.short	0x0000
        /*0012*/ 	.short	0x0000
        /*0014*/ 	.byte	0x00, 0xf0, 0x41, 0x07


	//----- nvinfo : EIATTR_SPARSE_MMA_MASK
	.align		4
.L_1580:
        /*0018*/ 	.byte	0x03, 0x50
        /*001a*/ 	.short	0x0000


	//----- nvinfo : EIATTR_MAXREG_COUNT
	.align		4
        /*001c*/ 	.byte	0x03, 0x1b
        /*001e*/ 	.short	0x00ff


	//----- nvinfo : EIATTR_NUM_BARRIERS
	.align		4
        /*0020*/ 	.byte	0x02, 0x4c
        /*0022*/ 	.byte	0x01
	.zero		1


	//----- nvinfo : EIATTR_ANNOTATIONS
	.align		4
        /*0024*/ 	.byte	0x04, 0x55
        /*0026*/ 	.short	(.L_1582 - .L_1581)


	//   ....[0]....
.L_1581:
        /* <DEDUP_REMOVED lines=63> */


	//----- nvinfo : EIATTR_MERCURY_ISA_VERSION
	.align		4
.L_1582:
        /*0408*/ 	.byte	0x03, 0x5f
        /*040a*/ 	.short	0x0101


	//----- nvinfo : EIATTR_COOP_GROUP_MASK_REGIDS
	.align		4
        /*040c*/ 	.byte	0x04, 0x29
        /*040e*/ 	.short	(.L_1584 - .L_1583)


	//   ....[0]....
.L_1583:
        /*0410*/ 	.word	0xffffffff


	//   ....[1]....
        /*0414*/ 	.word	0xffffffff


	//   ....[2]....
        /*0418*/ 	.word	0xffffffff


	//   ....[3]....
        /*041c*/ 	.word	0xffffffff


	//   ....[4]....
        /*0420*/ 	.word	0xffffffff


	//   ....[5]....
        /*0424*/ 	.word	0xffffffff


	//   ....[6]....
        /*0428*/ 	.word	0xffffffff


	//   ....[7]....
        /*042c*/ 	.word	0xffffffff


	//   ....[8]....
        /*0430*/ 	.word	0xffffffff


	//   ....[9]....
        /*0434*/ 	.word	0xffffffff


	//   ....[10]....
        /*0438*/ 	.word	0xffffffff


	//   ....[11]....
        /*043c*/ 	.word	0xffffffff


	//   ....[12]....
        /*0440*/ 	.word	0xffffffff


	//   ....[13]....
        /*0444*/ 	.word	0xffffffff


	//   ....[14]....
        /*0448*/ 	.word	0xffffffff


	//   ....[15]....
        /*044c*/ 	.word	0xffffffff


	//   ....[16]....
        /*0450*/ 	.word	0x05000004


	//   ....[17]....
        /*0454*/ 	.word	0x05000004


	//   ....[18]....
        /*0458*/ 	.word	0x05000004


	//   ....[19]....
        /*045c*/ 	.word	0x05000004


	//----- nvinfo : EIATTR_COOP_GROUP_INSTR_OFFSETS
	.align		4
.L_1584:
        /*0460*/ 	.byte	0x04, 0x28
        /*0462*/ 	.short	(.L_1586 - .L_1585)


	//   ....[0]....
.L_1585:
        /*0464*/ 	.word	0x00008fe0


	//   ....[1]....
        /*0468*/ 	.word	0x000091b0


	//   ....[2]....
        /*046c*/ 	.word	0x000091c0


	//   ....[3]....
        /*0470*/ 	.word	0x000091f0


	//   ....[4]....
        /*0474*/ 	.word	0x00011890


	//   ....[5]....
        /*0478*/ 	.word	0x00011980


	//   ....[6]....
        /*047c*/ 	.word	0x000119a0


	//   ....[7]....
        /*0480*/ 	.word	0x000119c0


	//   ....[8]....
        /*0484*/ 	.word	0x00018d00


	//   ....[9]....
        /*0488*/ 	.word	0x00019460


	//   ....[10]....
        /*048c*/ 	.word	0x0001a080


	//   ....[11]....
        /*0490*/ 	.word	0x0001a250


	//   ....[12]....
        /*0494*/ 	.word	0x0001ccb0


	//   ....[13]....
        /*0498*/ 	.word	0x0001ccc0


	//   ....[14]....
        /*049c*/ 	.word	0x0001ccf0


	//   ....[15]....
        /*04a0*/ 	.word	0x0001cd00


	//   ....[16]....
        /*04a4*/ 	.word	0x0001d7e0


	//   ....[17]....
        /*04a8*/ 	.word	0x0001d850


	//   ....[18]....
        /*04ac*/ 	.word	0x0001d8c0


	//   ....[19]....
        /*04b0*/ 	.word	0x0001d920


	//----- nvinfo : EIATTR_VRC_CTA_INIT_COUNT
	.align		4
.L_1586:
        /*04b4*/ 	.byte	0x02, 0x4a
	.zero		1
	.zero		1


	//----- nvinfo : EIATTR_EXIT_INSTR_OFFSETS
	.align		4
        /*04b8*/ 	.byte	0x04, 0x1c
        /*04ba*/ 	.short	(.L_1588 - .L_1587)


	//   ....[0]....
.L_1587:
        /*04bc*/ 	.word	0x00000200


	//----- nvinfo : EIATTR_CRS_STACK_SIZE
	.align		4
.L_1588:
        /*04c0*/ 	.byte	0x04, 0x1e
        /*04c2*/ 	.short	(.L_1590 - .L_1589)
.L_1589:
        /*04c4*/ 	.word	0x00000000


	//----- nvinfo : EIATTR_CBANK_PARAM_SIZE
	.align		4
.L_1590:
        /*04c8*/ 	.byte	0x03, 0x19
        /*04ca*/ 	.short	0x01d0


	//----- nvinfo : EIATTR_PARAM_CBANK
	.align		4
        /*04cc*/ 	.byte	0x04, 0x0a
        /*04ce*/ 	.short	(.L_1592 - .L_1591)
	.align		4
.L_1591:
        /*04d0*/ 	.word	index@(.nv.constant0._ZN5flash24flash_fwd_splitkv_kernelI23Flash_fwd_kernel_traitsILi64ELi64ELi256ELi4ELb0ELb0EN7cutlass6half_tE19Flash_kernel_traitsILi64ELi64ELi256ELi4ES3_EELb0ELb1ELb0ELb0ELb0ELb0ELb1ELb0EEEvNS_16Flash_fwd_paramsE)
        /*04d4*/ 	.short	0x0380
        /*04d6*/ 	.short	0x01d0


	//----- nvinfo : EIATTR_SW_WAR
	.align		4
.L_1592:
        /*04d8*/ 	.byte	0x04, 0x36
        /*04da*/ 	.short	(.L_1594 - .L_1593)
.L_1593:
        /*04dc*/ 	.word	0x00000008
.L_1594:


//--------------------- .nv.info._ZN5flash24flash_fwd_splitkv_kernelI23Flash_fwd_kernel_traitsILi64ELi64ELi256ELi4ELb0ELb0EN7cutlass6half_tE19Flash_kernel_traitsILi64ELi64ELi256ELi4ES3_EELb0ELb1ELb0ELb0ELb0ELb1ELb1ELb0EEEvNS_16Flash_fwd_paramsE --------------------------
	.section	.nv.info._ZN5flash24flash_fwd_splitkv_kernelI23Flash_fwd_kernel_traitsILi64ELi64ELi256ELi4ELb0ELb0EN7cutlass6half_tE19Flash_kernel_traitsILi64ELi64ELi256ELi4ES3_EELb0ELb1ELb0ELb0ELb0ELb1ELb1ELb0EEEvNS_16Flash_fwd_paramsE,"",@"SHT_CUDA_INFO"
	.sectionflags	@""
	.align	4


	//----- nvinfo : EIATTR_CUDA_API_VERSION
	.align		4
        /*0000*/ 	.byte	0x04, 0x37
        /*0002*/ 	.short	(.L_1596 - .L_1595)
.L_1595:
        /*0004*/ 	.word	0x00000082


	//----- nvinfo : EIATTR_KPARAM_INFO
	.align		4
.L_1596:
        /*0008*/ 	.byte	0x04, 0x17
        /*000a*/ 	.short	(.L_1598 - .L_1597)
.L_1597:
        /*000c*/ 	.word	0x00000000
        /*0010*/ 	.short	0x0000
        /*0012*/ 	.short	0x0000
        /*0014*/ 	.byte	0x00, 0xf0, 0x41, 0x07


	//----- nvinfo : EIATTR_SPARSE_MMA_MASK
	.align		4
.L_1598:
        /*0018*/ 	.byte	0x03, 0x50
        /*001a*/ 	.short	0x0000


	//----- nvinfo : EIATTR_MAXREG_COUNT
	.align		4
        /*001c*/ 	.byte	0x03, 0x1b
        /*001e*/ 	.short	0x00ff


	//----- nvinfo : EIATTR_NUM_BARRIERS
	.align		4
        /*0020*/ 	.byte	0x02, 0x4c
        /*0022*/ 	.byte	0x01
	.zero		1


	//----- nvinfo : EIATTR_ANNOTATIONS
	.align		4
        /*0024*/ 	.byte	0x04, 0x55
        /*0026*/ 	.short	(.L_1600 - .L_1599)


	//   ....[0]....
.L_1599:
        /* <DEDUP_REMOVED lines=18> */


	//----- nvinfo : EIATTR_MERCURY_ISA_VERSION
	.align		4
.L_1600:
        /*0138*/ 	.byte	0x03, 0x5f
        /*013a*/ 	.short	0x0101


	//----- nvinfo : EIATTR_COOP_GROUP_MASK_REGIDS
	.align		4
        /*013c*/ 	.byte	0x04, 0x29
        /*013e*/ 	.short	(.L_1602 - .L_1601)


	//   ....[0]....
.L_1601:
        /*0140*/ 	.word	0xffffffff


	//   ....[1]....
        /*0144*/ 	.word	0xffffffff


	//   ....[2]....
        /*0148*/ 	.word	0xffffffff


	//   ....[3]....
        /*014c*/ 	.word	0xffffffff


	//   ....[4]....
        /*0150*/ 	.word	0xffffffff


	//   ....[5]....
        /*0154*/ 	.word	0xffffffff


	//   ....[6]....
        /*0158*/ 	.word	0xffffffff


	//   ....[7]....
        /*015c*/ 	.word	0xffffffff


	//   ....[8]....
        /*0160*/ 	.word	0xffffffff


	//   ....[9]....
        /*0164*/ 	.word	0xffffffff


	//   ....[10]....
        /*0168*/ 	.word	0xffffffff


	//   ....[11]....
        /*016c*/ 	.word	0xffffffff


	//   ....[12]....
        /*0170*/ 	.word	0xffffffff


	//   ....[13]....
        /*0174*/ 	.word	0xffffffff


	//   ....[14]....
        /*0178*/ 	.word	0xffffffff


	//   ....[15]....
        /*017c*/ 	.word	0xffffffff


	//   ....[16]....
        /*0180*/ 	.word	0x05000009


	//   ....[17]....
        /*0184*/ 	.word	0x05000009


	//   ....[18]....
        /*0188*/ 	.word	0x05000009


	//   ....[19]....
        /*018c*/ 	.word	0x05000009


	//----- nvinfo : EIATTR_COOP_GROUP_INSTR_OFFSETS
	.align		4
.L_1602:
        /*0190*/ 	.byte	0x04, 0x28
        /*0192*/ 	.short	(.L_1604 - .L_1603)


	//   ....[0]....
.L_1603:
        /*0194*/ 	.word	0x00009b20


	//   ....[1]....
        /*0198*/ 	.word	0x00009cc0


	//   ....[2]....
        /*019c*/ 	.word	0x00009cd0


	//   ....[3]....
        /*01a0*/ 	.word	0x00009d00


	//   ....[4]....
        /*01a4*/ 	.word	0x000129b0


	//   ....[5]....
        /*01a8*/ 	.word	0x000129c0


	//   ....[6]....
        /*01ac*/ 	.word	0x000129f0


	//   ....[7]....
        /*01b0*/ 	.word	0x00012a00


	//   ....[8]....
        /*01b4*/ 	.word	0x0001aaa0


	//   ....[9]....
        /*01b8*/ 	.word	0x0001ac10


	//   ....[10]....
        /*01bc*/ 	.word	0x0001c100


	//   ....[11]....
        /*01c0*/ 	.word	0x0001c2d0


	//   ....[12]....
        /*01c4*/ 	.word	0x0001ece0


	//   ....[13]....
        /*01c8*/ 	.word	0x0001ecf0


	//   ....[14]....
        /*01cc*/ 	.word	0x0001ed20


	//   ....[15]....
        /*01d0*/ 	.word	0x0001ed30


	//   ....[16]....
        /*01d4*/ 	.word	0x0001f790


	//   ....[17]....
        /*01d8*/ 	.word	0x0001f810


	//   ....[18]....
        /*01dc*/ 	.word	0x0001f880


	//   ....[19]....
        /*01e0*/ 	.word	0x0001f8f0


	//----- nvinfo : EIATTR_VRC_CTA_INIT_COUNT
	.align		4
.L_1604:
        /*01e4*/ 	.byte	0x02, 0x4a
	.zero		1
	.zero		1


	//----- nvinfo : EIATTR_EXIT_INSTR_OFFSETS
	.align		4
        /*01e8*/ 	.byte	0x04, 0x1c
        /*01ea*/ 	.short	(.L_1606 - .L_1605)


	//   ....[0]....
.L_1605:
        /*01ec*/ 	.word	0x00000200


	//----- nvinfo : EIATTR_CRS_STACK_SIZE
	.align		4
.L_1606:
        /*01f0*/ 	.byte	0x04, 0x1e
        /*01f2*/ 	.short	(.L_1608 - .L_1607)
.L_1607:
        /*01f4*/ 	.word	0x00000000


	//----- nvinfo : EIATTR_CBANK_PARAM_SIZE
	.align		4
.L_1608:
        /*01f8*/ 	.byte	0x03, 0x19
        /*01fa*/ 	.short	0x01d0


	//----- nvinfo : EIATTR_PARAM_CBANK
	.align		4
        /*01fc*/ 	.byte	0x04, 0x0a
        /*01fe*/ 	.short	(.L_1610 - .L_1609)
	.align		4
.L_1609:
        /*0200*/ 	.word	index@(.nv.constant0._ZN5flash24flash_fwd_splitkv_kernelI23Flash_fwd_kernel_traitsILi64ELi64ELi256ELi4ELb0ELb0EN7cutlass6half_tE19Flash_kernel_traitsILi64ELi64ELi256ELi4ES3_EELb0ELb1ELb0ELb0ELb0ELb1ELb1ELb0EEEvNS_16Flash_fwd_paramsE)
        /*0204*/ 	.short	0x0380
        /*0206*/ 	.short	0x01d0


	//----- nvinfo : EIATTR_SW_WAR
	.align		4
.L_1610:
        /*0208*/ 	.byte	0x04, 0x36
        /*020a*/ 	.short	(.L_1612 - .L_1611)
.L_1611:
        /*020c*/ 	.word	0x00000008
.L_1612:


//--------------------- .nv.info._ZN5flash24flash_fwd_splitkv_kernelI23Flash_fwd_kernel_traitsILi64ELi64ELi256ELi4ELb0ELb0EN7cutlass6half_tE19Flash_kernel_traitsILi64ELi64ELi256ELi4ES3_EELb0ELb1ELb0ELb0ELb0ELb0ELb1ELb1EEEvNS_16Flash_fwd_paramsE --------------------------
	.section	.nv.info._ZN5flash24flash_fwd_splitkv_kernelI23Flash_fwd_kernel_traitsILi64ELi64ELi256ELi4ELb0ELb0EN7cutlass6half_tE19Flash_kernel_traitsILi64ELi64ELi256ELi4ES3_EELb0ELb1ELb0ELb0ELb0ELb0ELb1ELb1EEEvNS_16Flash_fwd_paramsE,"",@"SHT_CUDA_INFO"
	.sectionflags	@""
	.align	4


	//----- nvinfo : EIATTR_CUDA_API_VERSION
	.align		4
        /*0000*/ 	.byte	0x04, 0x37
        /*0002*/ 	.short	(.L_1614 - .L_1613)
.L_1613:
        /*0004*/ 	.word	0x00000082


	//----- nvinfo : EIATTR_KPARAM_INFO
	.align		4
.L_1614:
        /*0008*/ 	.byte	0x04, 0x17
        /*000a*/ 	.short	(.L_1616 - .L_1615)
.L_1615:
        /*000c*/ 	.word	0x00000000
        /*0010*/ 	.short	0x0000
        /*0012*/ 	.short	0x0000
        /*0014*/ 	.byte	0x00, 0xf0, 0x41, 0x07


	//----- nvinfo : EIATTR_SPARSE_MMA_MASK
	.align		4
.L_1616:
        /*0018*/ 	.byte	0x03, 0x50
        /*001a*/ 	.short	0x0000


	//----- nvinfo : EIATTR_MAXREG_COUNT
	.align		4
        /*001c*/ 	.byte	0x03, 0x1b
        /*001e*/ 	.short	0x00ff


	//----- nvinfo : EIATTR_NUM_BARRIERS
	.align		4
        /*0020*/ 	.byte	0x02, 0x4c
        /*0022*/ 	.byte	0x01
	.zero		1


	//----- nvinfo : EIATTR_ANNOTATIONS
	.align		4
        /*0024*/ 	.byte	0x04, 0x55
        /*0026*/ 	.short	(.L_1618 - .L_1617)


	//   ....[0]....
.L_1617:
        /* <DEDUP_REMOVED lines=103> */


	//----- nvinfo : EIATTR_MERCURY_ISA_VERSION
	.align		4
.L_1618:
        /*0688*/ 	.byte	0x03, 0x5f
        /*068a*/ 	.short	0x0101


	//----- nvinfo : EIATTR_COOP_GROUP_MASK_REGIDS
	.align		4
        /*068c*/ 	.byte	0x04, 0x29
        /*068e*/ 	.short	(.L_1620 - .L_1619)


	//   ....[0]....
.L_1619:
        /*0690*/ 	.word	0xffffffff


	//   ....[1]....
        /*0694*/ 	.word	0xffffffff


	//   ....[2]....
        /*0698*/ 	.word	0xffffffff


	//   ....[3]....
        /*069c*/ 	.word	0xffffffff


	//   ....[4]....
        /*06a0*/ 	.word	0xffffffff


	//   ....[5]....
        /*06a4*/ 	.word	0xffffffff


	//   ....[6]....
        /*06a8*/ 	.word	0xffffffff


	//   ....[7]....
        /*06ac*/ 	.word	0xffffffff


	//   ....[8]....
        /*06b0*/ 	.word	0xffffffff


	//   ....[9]....
        /*06b4*/ 	.word	0xffffffff


	//   ....[10]....
        /*06b8*/ 	.word	0xffffffff


	//   ....[11]....
        /*06bc*/ 	.word	0xffffffff


	//   ....[12]....
        /*06c0*/ 	.word	0xffffffff


	//   ....[13]....
        /*06c4*/ 	.word	0xffffffff


	//   ....[14]....
        /*06c8*/ 	.word	0xffffffff


	//   ....[15]....
        /*06cc*/ 	.word	0xffffffff


	//   ....[16]....
        /*06d0*/ 	.word	0x05000004


	//   ....[17]....
        /*06d4*/ 	.word	0x05000004


	//   ....[18]....
        /*06d8*/ 	.word	0x05000004


	//   ....[19]....
        /*06dc*/ 	.word	0x05000004


	//----- nvinfo : EIATTR_COOP_GROUP_INSTR_OFFSETS
	.align		4
.L_1620:
        /*06e0*/ 	.byte	0x04, 0x28
        /*06e2*/ 	.short	(.L_1622 - .L_1621)


	//   ....[0]....
.L_1621:
        /*06e4*/ 	.word	0x00018ae0


	//   ....[1]....
        /*06e8*/ 	.word	0x00018cf0


	//   ....[2]....
        /*06ec*/ 	.word	0x00018d00


	//   ....[3]....
        /*06f0*/ 	.word	0x00018d30


	//   ....[4]....
        /*06f4*/ 	.word	0x00020e60


	//   ....[5]....
        /*06f8*/ 	.word	0x00020f70


	//   ....[6]....
        /*06fc*/ 	.word	0x00020f90


	//   ....[7]....
        /*0700*/ 	.word	0x00020fb0


	//   ....[8]....
        /*0704*/ 	.word	0x00027ef0


	//   ....[9]....
        /*0708*/ 	.word	0x00027ff0


	//   ....[10]....
        /*070c*/ 	.word	0x00029270


	//   ....[11]....
        /*0710*/ 	.word	0x00029440


	//   ....[12]....
        /*0714*/ 	.word	0x0002be70


	//   ....[13]....
        /*0718*/ 	.word	0x0002be80


	//   ....[14]....
        /*071c*/ 	.word	0x0002beb0


	//   ....[15]....
        /*0720*/ 	.word	0x0002bec0


	//   ....[16]....
        /*0724*/ 	.word	0x0002c9f0


	//   ....[17]....
        /*0728*/ 	.word	0x0002ca60


	//   ....[18]....
        /*072c*/ 	.word	0x0002cad0


	//   ....[19]....
        /*0730*/ 	.word	0x0002cb30


	//----- nvinfo : EIATTR_VRC_CTA_INIT_COUNT
	.align		4
.L_1622:
        /*0734*/ 	.byte	0x02, 0x4a
	.zero		1
	.zero		1


	//----- nvinfo : EIATTR_EXIT_INSTR_OFFSETS
	.align		4
        /*0738*/ 	.byte	0x04, 0x1c
        /*073a*/ 	.short	(.L_1624 - .L_1623)


	//   ....[0]....
.L_1623:
        /*073c*/ 	.word	0x00000200


	//----- nvinfo : EIATTR_CRS_STACK_SIZE
	.align		4
.L_1624:
        /*0740*/ 	.byte	0x04, 0x1e
        /*0742*/ 	.short	(.L_1626 - .L_1625)
.L_1625:
        /*0744*/ 	.word	0x00000000


	//----- nvinfo : EIATTR_CBANK_PARAM_SIZE
	.align		4
.L_1626:
        /*0748*/ 	.byte	0x03, 0x19
        /*074a*/ 	.short	0x01d0


	//----- nvinfo : EIATTR_PARAM_CBANK
	.align		4
        /*074c*/ 	.byte	0x04, 0x0a
        /*074e*/ 	.short	(.L_1628 - .L_1627)
	.align		4
.L_1627:
        /*0750*/ 	.word	index@(.nv.constant0._ZN5flash24flash_fwd_splitkv_kernelI23Flash_fwd_kernel_traitsILi64ELi64ELi256ELi4ELb0ELb0EN7cutlass6half_tE19Flash_kernel_traitsILi64ELi64ELi256ELi4ES3_EELb0ELb1ELb0ELb0ELb0ELb0ELb1ELb1EEEvNS_16Flash_fwd_paramsE)
        /*0754*/ 	.short	0x0380
        /*0756*/ 	.short	0x01d0


	//----- nvinfo : EIATTR_SW_WAR
	.align		4
.L_1628:
        /*0758*/ 	.byte	0x04, 0x36
        /*075a*/ 	.short	(.L_1630 - .L_1629)
.L_1629:
        /*075c*/ 	.word	0x00000008
.L_1630:


//--------------------- .nv.info._ZN5flash24flash_fwd_splitkv_kernelI23Flash_fwd_kernel_traitsILi64ELi64ELi256ELi4ELb0ELb0EN7cutlass6half_tE19Flash_kernel_traitsILi64ELi64ELi256ELi4ES3_EELb0ELb1ELb0ELb0ELb0ELb1ELb1ELb1EEEvNS_16Flash_fwd_paramsE --------------------------
	.section	.nv.info._ZN5flash24flash_fwd_splitkv_kernelI23Flash_fwd_kernel_traitsILi64ELi64ELi256ELi4ELb0ELb0EN7cutlass6half_tE19Flash_kernel_traitsILi64ELi64ELi256ELi4ES3_EELb0ELb1ELb0ELb0ELb0ELb1ELb1ELb1EEEvNS_16Flash_fwd_paramsE,"",@"SHT_CUDA_INFO"
	.sectionflags	@""
	.align	4


	//----- nvinfo : EIATTR_CUDA_API_VERSION
	.align		4
        /*0000*/ 	.byte	0x04, 0x37
        /*0002*/ 	.short	(.L_1632 - .L_1631)
.L_1631:
        /*0004*/ 	.word	0x00000082


	//----- nvinfo : EIATTR_KPARAM_INFO
	.align		4
.L_1632:
        /*0008*/ 	.byte	0x04, 0x17
        /*000a*/ 	.short	(.L_1634 - .L_1633)
.L_1633:
        /*000c*/ 	.word	0x00000000
        /*0010*/ 	.short	0x0000
        /*0012*/ 	.short	0x0000
        /*0014*/ 	.byte	0x00, 0xf0, 0x41, 0x07


	//----- nvinfo : EIATTR_SPARSE_MMA_MASK
	.align		4
.L_1634:
        /*0018*/ 	.byte	0x03, 0x50
        /*001a*/ 	.short	0x0000


	//----- nvinfo : EIATTR_MAXREG_COUNT
	.align		4
        /*001c*/ 	.byte	0x03, 0x1b
        /*001e*/ 	.short	0x00ff


	//----- nvinfo : EIATTR_NUM_BARRIERS
	.align		4
        /*0020*/ 	.byte	0x02, 0x4c
        /*0022*/ 	.byte	0x01
	.zero		1


	//----- nvinfo : EIATTR_ANNOTATIONS
	.align		4
        /*0024*/ 	.byte	0x04, 0x55
        /*0026*/ 	.short	(.L_1636 - .L_1635)


	//   ....[0]....
.L_1635:
        /* <DEDUP_REMOVED lines=15> */


	//----- nvinfo : EIATTR_MERCURY_ISA_VERSION
	.align		4
.L_1636:
        /*0108*/ 	.byte	0x03, 0x5f
        /*010a*/ 	.short	0x0101


	//----- nvinfo : EIATTR_COOP_GROUP_MASK_REGIDS
	.align		4
        /*010c*/ 	.byte	0x04, 0x29
        /*010e*/ 	.short	(.L_1638 - .L_1637)


	//   ....[0]....
.L_1637:
        /*0110*/ 	.word	0xffffffff


	//   ....[1]....
        /*0114*/ 	.word	0xffffffff


	//   ....[2]....
        /*0118*/ 	.word	0xffffffff


	//   ....[3]....
        /*011c*/ 	.word	0xffffffff


	//   ....[4]....
        /*0120*/ 	.word	0xffffffff


	//   ....[5]....
        /*0124*/ 	.word	0xffffffff


	//   ....[6]....
        /*0128*/ 	.word	0xffffffff


	//   ....[7]....
        /*012c*/ 	.word	0xffffffff


	//   ....[8]....
        /*0130*/ 	.word	0xffffffff


	//   ....[9]....
        /*0134*/ 	.word	0xffffffff


	//   ....[10]....
        /*0138*/ 	.word	0xffffffff


	//   ....[11]....
        /*013c*/ 	.word	0xffffffff


	//   ....[12]....
        /*0140*/ 	.word	0xffffffff


	//   ....[13]....
        /*0144*/ 	.word	0xffffffff


	//   ....[14]....
        /*0148*/ 	.word	0xffffffff


	//   ....[15]....
        /*014c*/ 	.word	0xffffffff


	//   ....[16]....
        /*0150*/ 	.word	0x05000008


	//   ....[17]....
        /*0154*/ 	.word	0x05000008


	//   ....[18]....
        /*0158*/ 	.word	0x05000008


	//   ....[19]....
        /*015c*/ 	.word	0x05000008


	//----- nvinfo : EIATTR_COOP_GROUP_INSTR_OFFSETS
	.align		4
.L_1638:
        /*0160*/ 	.byte	0x04, 0x28
        /*0162*/ 	.short	(.L_1640 - .L_1639)


	//   ....[0]....
.L_1639:
        /*0164*/ 	.word	0x00018c50


	//   ....[1]....
        /*0168*/ 	.word	0x00018e00


	//   ....[2]....
        /*016c*/ 	.word	0x00018e10


	//   ....[3]....
        /*0170*/ 	.word	0x00018e40


	//   ....[4]....
        /*0174*/ 	.word	0x00021710


	//   ....[5]....
        /*0178*/ 	.word	0x00021720


	//   ....[6]....
        /*017c*/ 	.word	0x00021750


	//   ....[7]....
        /*0180*/ 	.word	0x00021760


	//   ....[8]....
        /*0184*/ 	.word	0x00029950


	//   ....[9]....
        /*0188*/ 	.word	0x00029a50


	//   ....[10]....
        /*018c*/ 	.word	0x0002ac30


	//   ....[11]....
        /*0190*/ 	.word	0x0002ae00


	//   ....[12]....
        /*0194*/ 	.word	0x0002d870


	//   ....[13]....
        /*0198*/ 	.word	0x0002d880


	//   ....[14]....
        /*019c*/ 	.word	0x0002d8b0


	//   ....[15]....
        /*01a0*/ 	.word	0x0002d8c0


	//   ....[16]....
        /*01a4*/ 	.word	0x0002e370


	//   ....[17]....
        /*01a8*/ 	.word	0x0002e3f0


	//   ....[18]....
        /*01ac*/ 	.word	0x0002e460


	//   ....[19]....
        /*01b0*/ 	.word	0x0002e4d0


	//----- nvinfo : EIATTR_VRC_CTA_INIT_COUNT
	.align		4
.L_1640:
        /*01b4*/ 	.byte	0x02, 0x4a
	.zero		1
	.zero		1


	//----- nvinfo : EIATTR_EXIT_INSTR_OFFSETS
	.align		4
        /*01b8*/ 	.byte	0x04, 0x1c
        /*01ba*/ 	.short	(.L_1642 - .L_1641)


	//   ....[0]....
.L_1641:
        /*01bc*/ 	.word	0x00000200


	//----- nvinfo : EIATTR_CRS_STACK_SIZE
	.align		4
.L_1642:
        /*01c0*/ 	.byte	0x04, 0x1e
        /*01c2*/ 	.short	(.L_1644 - .L_1643)
.L_1643:
        /*01c4*/ 	.word	0x00000000


	//----- nvinfo : EIATTR_CBANK_PARAM_SIZE
	.align		4
.L_1644:
        /*01c8*/ 	.byte	0x03, 0x19
        /*01ca*/ 	.short	0x01d0


	//----- nvinfo : EIATTR_PARAM_CBANK
	.align		4
        /*01cc*/ 	.byte	0x04, 0x0a
        /*01ce*/ 	.short	(.L_1646 - .L_1645)
	.align		4
.L_1645:
        /*01d0*/ 	.word	index@(.nv.constant0._ZN5flash24flash_fwd_splitkv_kernelI23Flash_fwd_kernel_traitsILi64ELi64ELi256ELi4ELb0ELb0EN7cutlass6half_tE19Flash_kernel_traitsILi64ELi64ELi256ELi4ES3_EELb0ELb1ELb0ELb0ELb0ELb1ELb1ELb1EEEvNS_16Flash_fwd_paramsE)
        /*01d4*/ 	.short	0x0380
        /*01d6*/ 	.short	0x01d0


	//----- nvinfo : EIATTR_SW_WAR
	.align		4
.L_1646:
        /*01d8*/ 	.byte	0x04, 0x36
        /*01da*/ 	.short	(.L_1648 - .L_1647)
.L_1647:
        /*01dc*/ 	.word	0x00000008
.L_1648:


//--------------------- .nv.info._ZN5flash24flash_fwd_splitkv_kernelI23Flash_fwd_kernel_traitsILi64ELi64ELi256ELi4ELb0ELb0EN7cutlass6half_tE19Flash_kernel_traitsILi64ELi64ELi256ELi4ES3_EELb0ELb0ELb0ELb1ELb1ELb0ELb0ELb0EEEvNS_16Flash_fwd_paramsE --------------------------
	.section	.nv.info._ZN5flash24flash_fwd_splitkv_kernelI23Flash_fwd_kernel_traitsILi64ELi64ELi256ELi4ELb0ELb0EN7cutlass6half_tE19Flash_kernel_traitsILi64ELi64ELi256ELi4ES3_EELb0ELb0ELb0ELb1ELb1ELb0ELb0ELb0EEEvNS_16Flash_fwd_paramsE,"",@"SHT_CUDA_INFO"
	.sectionflags	@""
	.align	4


	//----- nvinfo : EIATTR_CUDA_API_VERSION
	.align		4
        /*0000*/ 	.byte	0x04, 0x37
        /*0002*/ 	.short	(.L_1650 - .L_1649)
.L_1649:
        /*0004*/ 	.word	0x00000082


	//----- nvinfo : EIATTR_KPARAM_INFO
	.align		4
.L_1650:
        /*0008*/ 	.byte	0x04, 0x17
        /*000a*/ 	.short	(.L_1652 - .L_1651)
.L_1651:
        /*000c*/ 	.word	0x00000000
        /*0010*/ 	.short	0x0000
        /*0012*/ 	.short	0x0000
        /*0014*/ 	.byte	0x00, 0xf0, 0x41, 0x07


	//----- nvinfo : EIATTR_SPARSE_MMA_MASK
	.align		4
.L_1652:
        /*0018*/ 	.byte	0x03, 0x50
        /*001a*/ 	.short	0x0000


	//----- nvinfo : EIATTR_MAXREG_COUNT
	.align		4
        /*001c*/ 	.byte	0x03, 0x1b
        /*001e*/ 	.short	0x00ff


	//----- nvinfo : EIATTR_NUM_BARRIERS
	.align		4
        /*0020*/ 	.byte	0x02, 0x4c
        /*0022*/ 	.byte	0x01
	.zero		1


	//----- nvinfo : EIATTR_ANNOTATIONS
	.align		4
        /*0024*/ 	.byte	0x04, 0x55
        /*0026*/ 	.short	(.L_1654 - .L_1653)


	//   ....[0]....
.L_1653:
        /*0028*/ 	.word	0x00000001
        /*002c*/ 	.byte	0x00, 0x08, 0x00, 0x00, 0x01, 0x00, 0x00, 0x00, 0xc0, 0x7b, 0x00, 0x00


	//----- nvinfo : EIATTR_MERCURY_ISA_VERSION
	.align		4
.L_1654:
        /*0038*/ 	.byte	0x03, 0x5f
        /*003a*/ 	.short	0x0101


	//----- nvinfo : EIATTR_COOP_GROUP_MASK_REGIDS
	.align		4
        /*003c*/ 	.byte	0x04, 0x29
        /*003e*/ 	.short	(.L_1656 - .L_1655)


	//   ....[0]....
.L_1655:
        /*0040*/ 	.word	0xffffffff


	//   ....[1]....
        /*0044*/ 	.word	0xffffffff


	//   ....[2]....
        /*0048*/ 	.word	0xffffffff


	//   ....[3]....
        /*004c*/ 	.word	0xffffffff


	//   ....[4]....
        /*0050*/ 	.word	0xffffffff


	//   ....[5]....
        /*0054*/ 	.word	0xffffffff


	//   ....[6]....
        /*0058*/ 	.word	0xffffffff


	//   ....[7]....
        /*005c*/ 	.word	0xffffffff


	//   ....[8]....
        /*0060*/ 	.word	0xffffffff


	//   ....[9]....
        /*0064*/ 	.word	0xffffffff


	//   ....[10]....
        /*0068*/ 	.word	0xffffffff


	//   ....[11]....
        /*006c*/ 	.word	0xffffffff


	//   ....[12]....
        /*0070*/ 	.word	0x05000006


	//   ....[13]....
        /*0074*/ 	.word	0x05000006


	//   ....[14]....
        /*0078*/ 	.word	0x05000006


	//   ....[15]....
        /*007c*/ 	.word	0x05000006


	//----- nvinfo : EIATTR_COOP_GROUP_INSTR_OFFSETS
	.align		4
.L_1656:
        /*0080*/ 	.byte	0x04, 0x28
        /*0082*/ 	.short	(.L_1658 - .L_1657)


	//   ....[0]....
.L_1657:
        /*0084*/ 	.word	0x00003ac0


	//   ....[1]....
        /*0088*/ 	.word	0x00003ae0


	//   ....[2]....
        /*008c*/ 	.word	0x00003b80


	//   ....[3]....
        /*0090*/ 	.word	0x00003b90


	//   ....[4]....
        /*0094*/ 	.word	0x00008810


	//   ....[5]....
        /*0098*/ 	.word	0x00008840


	//   ....[6]....
        /*009c*/ 	.word	0x000088b0


	//   ....[7]....
        /*00a0*/ 	.word	0x000088c0


	//   ....[8]....
        /*00a4*/ 	.word	0x0000b470


	//   ....[9]....
        /*00a8*/ 	.word	0x0000b480


	//   ....[10]....
        /*00ac*/ 	.word	0x0000b4b0


	//   ....[11]....
        /*00b0*/ 	.word	0x0000b4c0


	//   ....[12]....
        /*00b4*/ 	.word	0x0000bfe0


	//   ....[13]....
        /*00b8*/ 	.word	0x0000c060


	//   ....[14]....
        /*00bc*/ 	.word	0x0000c0e0


	//   ....[15]....
        /*00c0*/ 	.word	0x0000c150


	//----- nvinfo : EIATTR_VRC_CTA_INIT_COUNT
	.align		4
.L_1658:
        /*00c4*/ 	.byte	0x02, 0x4a
	.zero		1
	.zero		1


	//----- nvinfo : EIATTR_EXIT_INSTR_OFFSETS
	.align		4
        /*00c8*/ 	.byte	0x04, 0x1c
        /*00ca*/ 	.short	(.L_1660 - .L_1659)


	//   ....[0]....
.L_1659:
        /*00cc*/ 	.word	0x000000a0


	//----- nvinfo : EIATTR_CRS_STACK_SIZE
	.align		4
.L_1660:
        /*00d0*/ 	.byte	0x04, 0x1e
        /*00d2*/ 	.short	(.L_1662 - .L_1661)
.L_1661:
        /*00d4*/ 	.word	0x00000000


	//----- nvinfo : EIATTR_CBANK_PARAM_SIZE
	.align		4
.L_1662:
        /*00d8*/ 	.byte	0x03, 0x19
        /*00da*/ 	.short	0x01d0


	//----- nvinfo : EIATTR_PARAM_CBANK
	.align		4
        /*00dc*/ 	.byte	0x04, 0x0a
        /*00de*/ 	.short	(.L_1664 - .L_1663)
	.align		4
.L_1663:
        /*00e0*/ 	.word	index@(.nv.constant0._ZN5flash24flash_fwd_splitkv_kernelI23Flash_fwd_kernel_traitsILi64ELi64ELi256ELi4ELb0ELb0EN7cutlass6half_tE19Flash_kernel_traitsILi64ELi64ELi256ELi4ES3_EELb0ELb0ELb0ELb1ELb1ELb0ELb0ELb0EEEvNS_16Flash_fwd_paramsE)
        /*00e4*/ 	.short	0x0380
        /*00e6*/ 	.short	0x01d0


	//----- nvinfo : EIATTR_SW_WAR
	.align		4
.L_1664:
        /*00e8*/ 	.byte	0x04, 0x36
        /*00ea*/ 	.short	(.L_1666 - .L_1665)
.L_1665:
        /*00ec*/ 	.word	0x00000008
.L_1666:


//--------------------- .nv.info._ZN5flash24flash_fwd_splitkv_kernelI23Flash_fwd_kernel_traitsILi64ELi64ELi256ELi4ELb0ELb0EN7cutlass6half_tE19Flash_kernel_traitsILi64ELi64ELi256ELi4ES3_EELb0ELb0ELb0ELb1ELb1ELb1ELb0ELb0EEEvNS_16Flash_fwd_paramsE --------------------------
	.section	.nv.info._ZN5flash24flash_fwd_splitkv_kernelI23Flash_fwd_kernel_traitsILi64ELi64ELi256ELi4ELb0ELb0EN7cutlass6half_tE19Flash_kernel_traitsILi64ELi64ELi256ELi4ES3_EELb0ELb0ELb0ELb1ELb1ELb1ELb0ELb0EEEvNS_16Flash_fwd_paramsE,"",@"SHT_CUDA_INFO"
	.sectionflags	@""
	.align	4


	//----- nvinfo : EIATTR_CUDA_API_VERSION
	.align		4
        /*0000*/ 	.byte	0x04, 0x37
        /*0002*/ 	.short	(.L_1668 - .L_1667)
.L_1667:
        /*0004*/ 	.word	0x00000082


	//----- nvinfo : EIATTR_KPARAM_INFO
	.align		4
.L_1668:
        /*0008*/ 	.byte	0x04, 0x17
        /*000a*/ 	.short	(.L_1670 - .L_1669)
.L_1669:
        /*000c*/ 	.word	0x00000000
        /*0010*/ 	.short	0x0000
        /*0012*/ 	.short	0x0000
        /*0014*/ 	.byte	0x00, 0xf0, 0x41, 0x07


	//----- nvinfo : EIATTR_SPARSE_MMA_MASK
	.align		4
.L_1670:
        /*0018*/ 	.byte	0x03, 0x50
        /*001a*/ 	.short	0x0000


	//----- nvinfo : EIATTR_MAXREG_COUNT
	.align		4
        /*001c*/ 	.byte	0x03, 0x1b
        /*001e*/ 	.short	0x00ff


	//----- nvinfo : EIATTR_NUM_BARRIERS
	.align		4
        /*0020*/ 	.byte	0x02, 0x4c
        /*0022*/ 	.byte	0x01
	.zero		1


	//----- nvinfo : EIATTR_ANNOTATIONS
	.align		4
        /*0024*/ 	.byte	0x04, 0x55
        /*0026*/ 	.short	(.L_1672 - .L_1671)


	//   ....[0]....
.L_1671:
        /* <DEDUP_REMOVED lines=28> */


	//----- nvinfo : EIATTR_MERCURY_ISA_VERSION
	.align		4
.L_1672:
        /*01d8*/ 	.byte	0x03, 0x5f
        /*01da*/ 	.short	0x0101


	//----- nvinfo : EIATTR_COOP_GROUP_MASK_REGIDS
	.align		4
        /*01dc*/ 	.byte	0x04, 0x29
        /*01de*/ 	.short	(.L_1674 - .L_1673)


	//   ....[0]....
.L_1673:
        /*01e0*/ 	.word	0xffffffff


	//   ....[1]....
        /*01e4*/ 	.word	0xffffffff


	//   ....[2]....
        /*01e8*/ 	.word	0xffffffff


	//   ....[3]....
        /*01ec*/ 	.word	0xffffffff


	//   ....[4]....
        /*01f0*/ 	.word	0xffffffff


	//   ....[5]....
        /*01f4*/ 	.word	0xffffffff


	//   ....[6]....
        /*01f8*/ 	.word	0xffffffff


	//   ....[7]....
        /*01fc*/ 	.word	0xffffffff


	//   ....[8]....
        /*0200*/ 	.word	0xffffffff


	//   ....[9]....
        /*0204*/ 	.word	0xffffffff


	//   ....[10]....
        /*0208*/ 	.word	0xffffffff


	//   ....[11]....
        /*020c*/ 	.word	0xffffffff


	//   ....[12]....
        /*0210*/ 	.word	0x05000004


	//   ....[13]....
        /*0214*/ 	.word	0x05000004


	//   ....[14]....
        /*0218*/ 	.word	0x05000004


	//   ....[15]....
        /*021c*/ 	.word	0x05000004


	//----- nvinfo : EIATTR_COOP_GROUP_INSTR_OFFSETS
	.align		4
.L_1674:
        /*0220*/ 	.byte	0x04, 0x28
        /*0222*/ 	.short	(.L_1676 - .L_1675)


	//   ....[0]....
.L_1675:
        /*0224*/ 	.word	0x00004c40


	//   ....[1]....
        /*0228*/ 	.word	0x00004cc0


	//   ....[2]....
        /*022c*/ 	.word	0x00004cd0


	//   ....[3]....
        /*0230*/ 	.word	0x00004d00


	//   ....[4]....
        /*0234*/ 	.word	0x0000ace0


	//   ....[5]....
        /*0238*/ 	.word	0x0000ad10


	//   ....[6]....
        /*023c*/ 	.word	0x0000ad30


	//   ....[7]....
        /*0240*/ 	.word	0x0000ad50


	//   ....[8]....
        /*0244*/ 	.word	0x0000db50


	//   ....[9]....
        /*0248*/ 	.word	0x0000db60


	//   ....[10]....
        /*024c*/ 	.word	0x0000db90


	//   ....[11]....
        /*0250*/ 	.word	0x0000dba0


	//   ....[12]....
        /*0254*/ 	.word	0x0000e720


	//   ....[13]....
        /*0258*/ 	.word	0x0000e790


	//   ....[14]....
        /*025c*/ 	.word	0x0000e800


	//   ....[15]....
        /*0260*/ 	.word	0x0000e860


	//----- nvinfo : EIATTR_VRC_CTA_INIT_COUNT
	.align		4
.L_1676:
        /*0264*/ 	.byte	0x02, 0x4a
	.zero		1
	.zero		1


	//----- nvinfo : EIATTR_EXIT_INSTR_OFFSETS
	.align		4
        /*0268*/ 	.byte	0x04, 0x1c
        /*026a*/ 	.short	(.L_1678 - .L_1677)


	//   ....[0]....
.L_1677:
        /*026c*/ 	.word	0x00000060


	//----- nvinfo : EIATTR_CRS_STACK_SIZE
	.align		4
.L_1678:
        /*0270*/ 	.byte	0x04, 0x1e
        /*0272*/ 	.short	(.L_1680 - .L_1679)
.L_1679:
        /*0274*/ 	.word	0x00000000


	//----- nvinfo : EIATTR_CBANK_PARAM_SIZE
	.align		4
.L_1680:
        /*0278*/ 	.byte	0x03, 0x19
        /*027a*/ 	.short	0x01d0


	//----- nvinfo : EIATTR_PARAM_CBANK
	.align		4
        /*027c*/ 	.byte	0x04, 0x0a
        /*027e*/ 	.short	(.L_1682 - .L_1681)
	.align		4
.L_1681:
        /*0280*/ 	.word	index@(.nv.constant0._ZN5flash24flash_fwd_splitkv_kernelI23Flash_fwd_kernel_traitsILi64ELi64ELi256ELi4ELb0ELb0EN7cutlass6half_tE19Flash_kernel_traitsILi64ELi64ELi256ELi4ES3_EELb0ELb0ELb0ELb1ELb1ELb1ELb0ELb0EEEvNS_16Flash_fwd_paramsE)
        /*0284*/ 	.short	0x0380
        /*0286*/ 	.short	0x01d0


	//----- nvinfo : EIATTR_SW_WAR
	.align		4
.L_1682:
        /*0288*/ 	.byte	0x04, 0x36
        /*028a*/ 	.short	(.L_1684 - .L_1683)
.L_1683:
        /*028c*/ 	.word	0x00000008
.L_1684:


//--------------------- .nv.info._ZN5flash24flash_fwd_splitkv_kernelI23Flash_fwd_kernel_traitsILi64ELi64ELi256ELi4ELb0ELb0EN7cutlass6half_tE19Flash_kernel_traitsILi64ELi64ELi256ELi4ES3_EELb0ELb0ELb1ELb0ELb0ELb0ELb0ELb0EEEvNS_16Flash_fwd_paramsE --------------------------
	.section	.nv.info._ZN5flash24flash_fwd_splitkv_kernelI23Flash_fwd_kernel_traitsILi64ELi64ELi256ELi4ELb0ELb0EN7cutlass6half_tE19Flash_kernel_traitsILi64ELi64ELi256ELi4ES3_EELb0ELb0ELb1ELb0ELb0ELb0ELb0ELb0EEEvNS_16Flash_fwd_paramsE,"",@"SHT_CUDA_INFO"
	.sectionflags	@""
	.align	4


	//----- nvinfo : EIATTR_CUDA_API_VERSION
	.align		4
        /*0000*/ 	.byte	0x04, 0x37
        /*0002*/ 	.short	(.L_1686 - .L_1685)
.L_1685:
        /*0004*/ 	.word	0x00000082


	//----- nvinfo : EIATTR_KPARAM_INFO
	.align		4
.L_1686:
        /*0008*/ 	.byte	0x04, 0x17
        /*000a*/ 	.short	(.L_1688 - .L_1687)
.L_1687:
        /*000c*/ 	.word	0x00000000
        /*0010*/ 	.short	0x0000
        /*0012*/ 	.short	0x0000
        /*0014*/ 	.byte	0x00, 0xf0, 0x41, 0x07


	//----- nvinfo : EIATTR_SPARSE_MMA_MASK
	.align		4
.L_1688:
        /*0018*/ 	.byte	0x03, 0x50
        /*001a*/ 	.short	0x0000


	//----- nvinfo : EIATTR_MAXREG_COUNT
	.align		4
        /*001c*/ 	.byte	0x03, 0x1b
        /*001e*/ 	.short	0x00ff


	//----- nvinfo : EIATTR_NUM_BARRIERS
	.align		4
        /*0020*/ 	.byte	0x02, 0x4c
        /*0022*/ 	.byte	0x01
	.zero		1


	//----- nvinfo : EIATTR_ANNOTATIONS
	.align		4
        /*0024*/ 	.byte	0x04, 0x55
        /*0026*/ 	.short	(.L_1690 - .L_1689)


	//   ....[0]....
.L_1689:
        /*0028*/ 	.word	0x00000001
        /*002c*/ 	.byte	0x10, 0xbe, 0x00, 0x00, 0x01, 0x00, 0x00, 0x00, 0x40, 0xea, 0x00, 0x00, 0x01, 0x00, 0x00, 0x00
        /*003c*/ 	.byte	0xb0, 0x2e, 0x01, 0x00, 0x01, 0x00, 0x00, 0x00, 0xe0, 0x2e, 0x01, 0x00


	//----- nvinfo : EIATTR_MERCURY_ISA_VERSION
	.align		4
.L_1690:
        /*0048*/ 	.byte	0x03, 0x5f
        /*004a*/ 	.short	0x0101


	//----- nvinfo : EIATTR_COOP_GROUP_MASK_REGIDS
	.align		4
        /*004c*/ 	.byte	0x04, 0x29
        /*004e*/ 	.short	(.L_1692 - .L_1691)


	//   ....[0]....
.L_1691:
        /*0050*/ 	.word	0xffffffff


	//   ....[1]....
        /*0054*/ 	.word	0xffffffff


	//   ....[2]....
        /*0058*/ 	.word	0xffffffff


	//   ....[3]....
        /*005c*/ 	.word	0xffffffff


	//   ....[4]....
        /*0060*/ 	.word	0xffffffff


	//   ....[5]....
        /*0064*/ 	.word	0xffffffff


	//   ....[6]....
        /*0068*/ 	.word	0xffffffff


	//   ....[7]....
        /*006c*/ 	.word	0xffffffff


	//   ....[8]....
        /*0070*/ 	.word	0xffffffff


	//   ....[9]....
        /*0074*/ 	.word	0xffffffff


	//   ....[10]....
        /*0078*/ 	.word	0xffffffff


	//   ....[11]....
        /*007c*/ 	.word	0xffffffff


	//   ....[12]....
        /*0080*/ 	.word	0x05000005


	//   ....[13]....
        /*0084*/ 	.word	0x05000005


	//   ....[14]....
        /*0088*/ 	.word	0x05000005


	//   ....[15]....
        /*008c*/ 	.word	0x05000005


	//----- nvinfo : EIATTR_COOP_GROUP_INSTR_OFFSETS
	.align		4
.L_1692:
        /*0090*/ 	.byte	0x04, 0x28
        /*0092*/ 	.short	(.L_1694 - .L_1693)


	//   ....[0]....
.L_1693:
        /*0094*/ 	.word	0x00009480


	//   ....[1]....
        /*0098*/ 	.word	0x000095e0


	//   ....[2]....
        /*009c*/ 	.word	0x000095f0


	//   ....[3]....
        /*00a0*/ 	.word	0x00009610


	//   ....[4]....
        /*00a4*/ 	.word	0x000102b0


	//   ....[5]....
        /*00a8*/ 	.word	0x000102e0


	//   ....[6]....
        /*00ac*/ 	.word	0x00010350


	//   ....[7]....
        /*00b0*/ 	.word	0x00010360


	//   ....[8]....
        /*00b4*/ 	.word	0x00012f30


	//   ....[9]....
        /*00b8*/ 	.word	0x00012f40


	//   ....[10]....
        /*00bc*/ 	.word	0x00012f70


	//   ....[11]....
        /*00c0*/ 	.word	0x00012f80


	//   ....[12]....
        /*00c4*/ 	.word	0x00013db0


	//   ....[13]....
        /*00c8*/ 	.word	0x00013e20


	//   ....[14]....
        /*00cc*/ 	.word	0x00013ea0


	//   ....[15]....
        /*00d0*/ 	.word	0x00013f10


	//----- nvinfo : EIATTR_VRC_CTA_INIT_COUNT
	.align		4
.L_1694:
        /*00d4*/ 	.byte	0x02, 0x4a
	.zero		1
	.zero		1


	//----- nvinfo : EIATTR_EXIT_INSTR_OFFSETS
	.align		4
        /*00d8*/ 	.byte	0x04, 0x1c
        /*00da*/ 	.short	(.L_1696 - .L_1695)


	//   ....[0]....
.L_1695:
        /*00dc*/ 	.word	0x000000a0


	//----- nvinfo : EIATTR_CRS_STACK_SIZE
	.align		4
.L_1696:
        /*00e0*/ 	.byte	0x04, 0x1e
        /*00e2*/ 	.short	(.L_1698 - .L_1697)
.L_1697:
        /*00e4*/ 	.word	0x00000000


	//----- nvinfo : EIATTR_CBANK_PARAM_SIZE
	.align		4
.L_1698:
        /*00e8*/ 	.byte	0x03, 0x19
        /*00ea*/ 	.short	0x01d0


	//----- nvinfo : EIATTR_PARAM_CBANK
	.align		4
        /*00ec*/ 	.byte	0x04, 0x0a
        /*00ee*/ 	.short	(.L_1700 - .L_1699)
	.align		4
.L_1699:
        /*00f0*/ 	.word	index@(.nv.constant0._ZN5flash24flash_fwd_splitkv_kernelI23Flash_fwd_kernel_traitsILi64ELi64ELi256ELi4ELb0ELb0EN7cutlass6half_tE19Flash_kernel_traitsILi64ELi64ELi256ELi4ES3_EELb0ELb0ELb1ELb0ELb0ELb0ELb0ELb0EEEvNS_16Flash_fwd_paramsE)
        /*00f4*/ 	.short	0x0380
        /*00f6*/ 	.short	0x01d0


	//----- nvinfo : EIATTR_SW_WAR
	.align		4
.L_1700:
        /*00f8*/ 	.byte	0x04, 0x36
        /*00fa*/ 	.short	(.L_1702 - .L_1701)
.L_1701:
        /*00fc*/ 	.word	0x00000008
.L_1702:


//--------------------- .nv.info._ZN5flash24flash_fwd_splitkv_kernelI23Flash_fwd_kernel_traitsILi64ELi64ELi256ELi4ELb0ELb0EN7cutlass6half_tE19Flash_kernel_traitsILi64ELi64ELi256ELi4ES3_EELb0ELb0ELb1ELb0ELb0ELb1ELb0ELb0EEEvNS_16Flash_fwd_paramsE --------------------------
	.section	.nv.info._ZN5flash24flash_fwd_splitkv_kernelI23Flash_fwd_kernel_traitsILi64ELi64ELi256ELi4ELb0ELb0EN7cutlass6half_tE19Flash_kernel_traitsILi64ELi64ELi256ELi4ES3_EELb0ELb0ELb1ELb0ELb0ELb1ELb0ELb0EEEvNS_16Flash_fwd_paramsE,"",@"SHT_CUDA_INFO"
	.sectionflags	@""
	.align	4


	//----- nvinfo : EIATTR_CUDA_API_VERSION
	.align		4
        /*0000*/ 	.byte	0x04, 0x37
        /*0002*/ 	.short	(.L_1704 - .L_1703)
.L_1703:
        /*0004*/ 	.word	0x00000082


	//----- nvinfo : EIATTR_KPARAM_INFO
	.align		4
.L_1704:
        /*0008*/ 	.byte	0x04, 0x17
        /*000a*/ 	.short	(.L_1706 - .L_1705)
.L_1705:
        /*000c*/ 	.word	0x00000000
        /*0010*/ 	.short	0x0000
        /*0012*/ 	.short	0x0000
        /*0014*/ 	.byte	0x00, 0xf0, 0x41, 0x07


	//----- nvinfo : EIATTR_SPARSE_MMA_MASK
	.align		4
.L_1706:
        /*0018*/ 	.byte	0x03, 0x50
        /*001a*/ 	.short	0x0000


	//----- nvinfo : EIATTR_MAXREG_COUNT
	.align		4
        /*001c*/ 	.byte	0x03, 0x1b
        /*001e*/ 	.short	0x00ff


	//----- nvinfo : EIATTR_NUM_BARRIERS
	.align		4
        /*0020*/ 	.byte	0x02, 0x4c
        /*0022*/ 	.byte	0x01
	.zero		1


	//----- nvinfo : EIATTR_ANNOTATIONS
	.align		4
        /*0024*/ 	.byte	0x04, 0x55
        /*0026*/ 	.short	(.L_1708 - .L_1707)


	//   ....[0]....
.L_1707:
        /* <DEDUP_REMOVED lines=19> */


	//----- nvinfo : EIATTR_MERCURY_ISA_VERSION
	.align		4
.L_1708:
        /*0148*/ 	.byte	0x03, 0x5f
        /*014a*/ 	.short	0x0101


	//----- nvinfo : EIATTR_COOP_GROUP_MASK_REGIDS
	.align		4
        /*014c*/ 	.byte	0x04, 0x29
        /*014e*/ 	.short	(.L_1710 - .L_1709)


	//   ....[0]....
.L_1709:
        /*0150*/ 	.word	0xffffffff


	//   ....[1]....
        /*0154*/ 	.word	0xffffffff


	//   ....[2]....
        /*0158*/ 	.word	0xffffffff


	//   ....[3]....
        /*015c*/ 	.word	0xffffffff


	//   ....[4]....
        /*0160*/ 	.word	0xffffffff


	//   ....[5]....
        /*0164*/ 	.word	0xffffffff


	//   ....[6]....
        /*0168*/ 	.word	0xffffffff


	//   ....[7]....
        /*016c*/ 	.word	0xffffffff


	//   ....[8]....
        /*0170*/ 	.word	0xffffffff


	//   ....[9]....
        /*0174*/ 	.word	0xffffffff


	//   ....[10]....
        /*0178*/ 	.word	0xffffffff


	//   ....[11]....
        /*017c*/ 	.word	0xffffffff


	//   ....[12]....
        /*0180*/ 	.word	0x05000004


	//   ....[13]....
        /*0184*/ 	.word	0x05000004


	//   ....[14]....
        /*0188*/ 	.word	0x05000004


	//   ....[15]....
        /*018c*/ 	.word	0x05000004


	//----- nvinfo : EIATTR_COOP_GROUP_INSTR_OFFSETS
	.align		4
.L_1710:
        /*0190*/ 	.byte	0x04, 0x28
        /*0192*/ 	.short	(.L_1712 - .L_1711)


	//   ....[0]....
.L_1711:
        /*0194*/ 	.word	0x0000a5d0


	//   ....[1]....
        /*0198*/ 	.word	0x0000a5f0


	//   ....[2]....
        /*019c*/ 	.word	0x0000a610


	//   ....[3]....
        /*01a0*/ 	.word	0x0000a630


	//   ....[4]....
        /*01a4*/ 	.word	0x00012450


	//   ....[5]....
        /*01a8*/ 	.word	0x00012490


	//   ....[6]....
        /*01ac*/ 	.word	0x000124b0


	//   ....[7]....
        /*01b0*/ 	.word	0x000124d0


	//   ....[8]....
        /*01b4*/ 	.word	0x000150e0


	//   ....[9]....
        /*01b8*/ 	.word	0x000150f0


	//   ....[10]....
        /*01bc*/ 	.word	0x00015120


	//   ....[11]....
        /*01c0*/ 	.word	0x00015130


	//   ....[12]....
        /*01c4*/ 	.word	0x00015f30


	//   ....[13]....
        /*01c8*/ 	.word	0x00015fa0


	//   ....[14]....
        /*01cc*/ 	.word	0x00016000


	//   ....[15]....
        /*01d0*/ 	.word	0x00016070


	//----- nvinfo : EIATTR_VRC_CTA_INIT_COUNT
	.align		4
.L_1712:
        /*01d4*/ 	.byte	0x02, 0x4a
	.zero		1
	.zero		1


	//----- nvinfo : EIATTR_EXIT_INSTR_OFFSETS
	.align		4
        /*01d8*/ 	.byte	0x04, 0x1c
        /*01da*/ 	.short	(.L_1714 - .L_1713)


	//   ....[0]....
.L_1713:
        /*01dc*/ 	.word	0x000000a0


	//----- nvinfo : EIATTR_CRS_STACK_SIZE
	.align		4
.L_1714:
        /*01e0*/ 	.byte	0x04, 0x1e
        /*01e2*/ 	.short	(.L_1716 - .L_1715)
.L_1715:
        /*01e4*/ 	.word	0x00000000


	//----- nvinfo : EIATTR_CBANK_PARAM_SIZE
	.align		4
.L_1716:
        /*01e8*/ 	.byte	0x03, 0x19
        /*01ea*/ 	.short	0x01d0


	//----- nvinfo : EIATTR_PARAM_CBANK
	.align		4
        /*01ec*/ 	.byte	0x04, 0x0a
        /*01ee*/ 	.short	(.L_1718 - .L_1717)
	.align		4
.L_1717:
        /*01f0*/ 	.word	index@(.nv.constant0._ZN5flash24flash_fwd_splitkv_kernelI23Flash_fwd_kernel_traitsILi64ELi64ELi256ELi4ELb0ELb0EN7cutlass6half_tE19Flash_kernel_traitsILi64ELi64ELi256ELi4ES3_EELb0ELb0ELb1ELb0ELb0ELb1ELb0ELb0EEEvNS_16Flash_fwd_paramsE)
        /*01f4*/ 	.short	0x0380
        /*01f6*/ 	.short	0x01d0


	//----- nvinfo : EIATTR_SW_WAR
	.align		4
.L_1718:
        /*01f8*/ 	.byte	0x04, 0x36
        /*01fa*/ 	.short	(.L_1720 - .L_1719)
.L_1719:
        /*01fc*/ 	.word	0x00000008
.L_1720:


//--------------------- .nv.info._ZN5flash24flash_fwd_splitkv_kernelI23Flash_fwd_kernel_traitsILi64ELi64ELi256ELi4ELb0ELb0EN7cutlass6half_tE19Flash_kernel_traitsILi64ELi64ELi256ELi4ES3_EELb0ELb0ELb0ELb0ELb1ELb0ELb0ELb1EEEvNS_16Flash_fwd_paramsE --------------------------
	.section	.nv.info._ZN5flash24flash_fwd_splitkv_kernelI23Flash_fwd_kernel_traitsILi64ELi64ELi256ELi4ELb0ELb0EN7cutlass6half_tE19Flash_kernel_traitsILi64ELi64ELi256ELi4ES3_EELb0ELb0ELb0ELb0ELb1ELb0ELb0ELb1EEEvNS_16Flash_fwd_paramsE,"",@"SHT_CUDA_INFO"
	.sectionflags	@""
	.align	4


	//----- nvinfo : EIATTR_CUDA_API_VERSION
	.align		4
        /*0000*/ 	.byte	0x04, 0x37
        /*0002*/ 	.short	(.L_1722 - .L_1721)
.L_1721:
        /*0004*/ 	.word	0x00000082


	//----- nvinfo : EIATTR_KPARAM_INFO
	.align		4
.L_1722:
        /*0008*/ 	.byte	0x04, 0x17
        /*000a*/ 	.short	(.L_1724 - .L_1723)
.L_1723:
        /*000c*/ 	.word	0x00000000
        /*0010*/ 	.short	0x0000
        /*0012*/ 	.short	0x0000
        /*0014*/ 	.byte	0x00, 0xf0, 0x41, 0x07


	//----- nvinfo : EIATTR_SPARSE_MMA_MASK
	.align		4
.L_1724:
        /*0018*/ 	.byte	0x03, 0x50
        /*001a*/ 	.short	0x0000


	//----- nvinfo : EIATTR_MAXREG_COUNT
	.align		4
        /*001c*/ 	.byte	0x03, 0x1b
        /*001e*/ 	.short	0x00ff


	//----- nvinfo : EIATTR_NUM_BARRIERS
	.align		4
        /*0020*/ 	.byte	0x02, 0x4c
        /*0022*/ 	.byte	0x01
	.zero		1


	//----- nvinfo : EIATTR_ANNOTATIONS
	.align		4
        /*0024*/ 	.byte	0x04, 0x55
        /*0026*/ 	.short	(.L_1726 - .L_1725)


	//   ....[0]....
.L_1725:
        /*0028*/ 	.word	0x00000001
        /*002c*/ 	.byte	0x90, 0x02, 0x00, 0x00, 0x01, 0x00, 0x00, 0x00, 0xb0, 0x03, 0x00, 0x00, 0x01, 0x00, 0x00, 0x00
        /*003c*/ 	.byte	0x70, 0x1c, 0x00, 0x00, 0x01, 0x00, 0x00, 0x00, 0xa0, 0xe7, 0x00, 0x00, 0x01, 0x00, 0x00, 0x00
        /*004c*/ 	.byte	0x20, 0xeb, 0x00, 0x00, 0x01, 0x00, 0x00, 0x00, 0xb0, 0xfa, 0x00, 0x00, 0x01, 0x00, 0x00, 0x00
        /*005c*/ 	.byte	0x40, 0x46, 0x01, 0x00, 0x01, 0x00, 0x00, 0x00, 0xf0, 0x7b, 0x01, 0x00, 0x01, 0x00, 0x00, 0x00
        /*006c*/ 	.byte	0xf0, 0xd7, 0x01, 0x00


	//----- nvinfo : EIATTR_MERCURY_ISA_VERSION
	.align		4
.L_1726:
        /*0070*/ 	.byte	0x03, 0x5f
        /*0072*/ 	.short	0x0101


	//----- nvinfo : EIATTR_COOP_GROUP_MASK_REGIDS
	.align		4
        /*0074*/ 	.byte	0x04, 0x29
        /*0076*/ 	.short	(.L_1728 - .L_1727)


	//   ....[0]....
.L_1727:
        /*0078*/ 	.word	0xffffffff


	//   ....[1]....
        /*007c*/ 	.word	0xffffffff


	//   ....[2]....
        /*0080*/ 	.word	0xffffffff


	//   ....[3]....
        /*0084*/ 	.word	0xffffffff


	//   ....[4]....
        /*0088*/ 	.word	0xffffffff


	//   ....[5]....
        /*008c*/ 	.word	0xffffffff


	//   ....[6]....
        /*0090*/ 	.word	0xffffffff


	//   ....[7]....
        /*0094*/ 	.word	0xffffffff


	//   ....[8]....
        /*0098*/ 	.word	0xffffffff


	//   ....[9]....
        /*009c*/ 	.word	0xffffffff


	//   ....[10]....
        /*00a0*/ 	.word	0xffffffff


	//   ....[11]....
        /*00a4*/ 	.word	0xffffffff


	//   ....[12]....
        /*00a8*/ 	.word	0x05000004


	//   ....[13]....
        /*00ac*/ 	.word	0x05000004


	//   ....[14]....
        /*00b0*/ 	.word	0x05000004


	//   ....[15]....
        /*00b4*/ 	.word	0x05000004


	//----- nvinfo : EIATTR_COOP_GROUP_INSTR_OFFSETS
	.align		4
.L_1728:
        /*00b8*/ 	.byte	0x04, 0x28
        /*00ba*/ 	.short	(.L_1730 - .L_1729)


	//   ....[0]....
.L_1729:
        /*00bc*/ 	.word	0x000151a0


	//   ....[1]....
        /*00c0*/ 	.word	0x00015220


	//   ....[2]....
        /*00c4*/ 	.word	0x00015230


	//   ....[3]....
        /*00c8*/ 	.word	0x00015260


	//   ....[4]....
        /*00cc*/ 	.word	0x0001a300


	//   ....[5]....
        /*00d0*/ 	.word	0x0001a310


	//   ....[6]....
        /*00d4*/ 	.word	0x0001a340


	//   ....[7]....
        /*00d8*/ 	.word	0x0001a350


	//   ....[8]....
        /*00dc*/ 	.word	0x0001cf80


	//   ....[9]....
        /*00e0*/ 	.word	0x0001cf90


	//   ....[10]....
        /*00e4*/ 	.word	0x0001cfc0


	//   ....[11]....
        /*00e8*/ 	.word	0x0001cfd0


	//   ....[12]....
        /*00ec*/ 	.word	0x0001e090


	//   ....[13]....
        /*00f0*/ 	.word	0x0001e100


	//   ....[14]....
        /*00f4*/ 	.word	0x0001e170


	//   ....[15]....
        /*00f8*/ 	.word	0x0001e1d0


	//----- nvinfo : EIATTR_VRC_CTA_INIT_COUNT
	.align		4
.L_1730:
        /*00fc*/ 	.byte	0x02, 0x4a
	.zero		1
	.zero		1


	//----- nvinfo : EIATTR_EXIT_INSTR_OFFSETS
	.align		4
        /*0100*/ 	.byte	0x04, 0x1c
        /*0102*/ 	.short	(.L_1732 - .L_1731)


	//   ....[0]....
.L_1731:
        /*0104*/ 	.word	0x00000060


	//----- nvinfo : EIATTR_CRS_STACK_SIZE
	.align		4
.L_1732:
        /*0108*/ 	.byte	0x04, 0x1e
        /*010a*/ 	.short	(.L_1734 - .L_1733)
.L_1733:
        /*010c*/ 	.word	0x00000000


	//----- nvinfo : EIATTR_CBANK_PARAM_SIZE
	.align		4
.L_1734:
        /*0110*/ 	.byte	0x03, 0x19
        /*0112*/ 	.short	0x01d0


	//----- nvinfo : EIATTR_PARAM_CBANK
	.align		4
        /*0114*/ 	.byte	0x04, 0x0a
        /*0116*/ 	.short	(.L_1736 - .L_1735)
	.align		4
.L_1735:
        /*0118*/ 	.word	index@(.nv.constant0._ZN5flash24flash_fwd_splitkv_kernelI23Flash_fwd_kernel_traitsILi64ELi64ELi256ELi4ELb0ELb0EN7cutlass6half_tE19Flash_kernel_traitsILi64ELi64ELi256ELi4ES3_EELb0ELb0ELb0ELb0ELb1ELb0ELb0ELb1EEEvNS_16Flash_fwd_paramsE)
        /*011c*/ 	.short	0x0380
        /*011e*/ 	.short	0x01d0


	//----- nvinfo : EIATTR_SW_WAR
	.align		4
.L_1736:
        /*0120*/ 	.byte	0x04, 0x36
        /*0122*/ 	.short	(.L_1738 - .L_1737)
.L_1737:
        /*0124*/ 	.word	0x00000008
.L_1738:


//--------------------- .nv.info._ZN5flash24flash_fwd_splitkv_kernelI23Flash_fwd_kernel_traitsILi64ELi64ELi256ELi4ELb0ELb0EN7cutlass6half_tE19Flash_kernel_traitsILi64ELi64ELi256ELi4ES3_EELb0ELb0ELb0ELb0ELb1ELb1ELb0ELb1EEEvNS_16Flash_fwd_paramsE --------------------------
	.section	.nv.info._ZN5flash24flash_fwd_splitkv_kernelI23Flash_fwd_kernel_traitsILi64ELi64ELi256ELi4ELb0ELb0EN7cutlass6half_tE19Flash_kernel_traitsILi64ELi64ELi256ELi4ES3_EELb0ELb0ELb0ELb0ELb1ELb1ELb0ELb1EEEvNS_16Flash_fwd_paramsE,"",@"SHT_CUDA_INFO"
	.sectionflags	@""
	.align	4


	//----- nvinfo : EIATTR_CUDA_API_VERSION
	.align		4
        /*0000*/ 	.byte	0x04, 0x37
        /*0002*/ 	.short	(.L_1740 - .L_1739)
.L_1739:
        /*0004*/ 	.word	0x00000082


	//----- nvinfo : EIATTR_KPARAM_INFO
	.align		4
.L_1740:
        /*0008*/ 	.byte	0x04, 0x17
        /*000a*/ 	.short	(.L_1742 - .L_1741)
.L_1741:
        /*000c*/ 	.word	0x00000000
        /*0010*/ 	.short	0x0000
        /*0012*/ 	.short	0x0000
        /*0014*/ 	.byte	0x00, 0xf0, 0x41, 0x07


	//----- nvinfo : EIATTR_SPARSE_MMA_MASK
	.align		4
.L_1742:
        /*0018*/ 	.byte	0x03, 0x50
        /*001a*/ 	.short	0x0000


	//----- nvinfo : EIATTR_MAXREG_COUNT
	.align		4
        /*001c*/ 	.byte	0x03, 0x1b
        /*001e*/ 	.short	0x00ff


	//----- nvinfo : EIATTR_NUM_BARRIERS
	.align		4
        /*0020*/ 	.byte	0x02, 0x4c
        /*0022*/ 	.byte	0x01
	.zero		1


	//----- nvinfo : EIATTR_ANNOTATIONS
	.align		4
        /*0024*/ 	.byte	0x04, 0x55
        /*0026*/ 	.short	(.L_1744 - .L_1743)


	//   ....[0]....
.L_1743:
        /* <DEDUP_REMOVED lines=33> */


	//----- nvinfo : EIATTR_MERCURY_ISA_VERSION
	.align		4
.L_1744:
        /*0228*/ 	.byte	0x03, 0x5f
        /*022a*/ 	.short	0x0101


	//----- nvinfo : EIATTR_COOP_GROUP_MASK_REGIDS
	.align		4
        /*022c*/ 	.byte	0x04, 0x29
        /*022e*/ 	.short	(.L_1746 - .L_1745)


	//   ....[0]....
.L_1745:
        /*0230*/ 	.word	0xffffffff


	//   ....[1]....
        /*0234*/ 	.word	0xffffffff


	//   ....[2]....
        /*0238*/ 	.word	0xffffffff


	//   ....[3]....
        /*023c*/ 	.word	0xffffffff


	//   ....[4]....
        /*0240*/ 	.word	0xffffffff


	//   ....[5]....
        /*0244*/ 	.word	0xffffffff


	//   ....[6]....
        /*0248*/ 	.word	0xffffffff


	//   ....[7]....
        /*024c*/ 	.word	0xffffffff


	//   ....[8]....
        /*0250*/ 	.word	0xffffffff


	//   ....[9]....
        /*0254*/ 	.word	0xffffffff


	//   ....[10]....
        /*0258*/ 	.word	0xffffffff


	//   ....[11]....
        /*025c*/ 	.word	0xffffffff


	//   ....[12]....
        /*0260*/ 	.word	0x05000004


	//   ....[13]....
        /*0264*/ 	.word	0x05000004


	//   ....[14]....
        /*0268*/ 	.word	0x05000004


	//   ....[15]....
        /*026c*/ 	.word	0x05000004


	//----- nvinfo : EIATTR_COOP_GROUP_INSTR_OFFSETS
	.align		4
.L_1746:
        /*0270*/ 	.byte	0x04, 0x28
        /*0272*/ 	.short	(.L_1748 - .L_1747)


	//   ....[0]....
.L_1747:
        /*0274*/ 	.word	0x00016130


	//   ....[1]....
        /*0278*/ 	.word	0x000161b0


	//   ....[2]....
        /*027c*/ 	.word	0x000161c0


	//   ....[3]....
        /*0280*/ 	.word	0x000161f0


	//   ....[4]....
        /*0284*/ 	.word	0x0001c4b0


	//   ....[5]....
        /*0288*/ 	.word	0x0001c500


	//   ....[6]....
        /*028c*/ 	.word	0x0001c520


	//   ....[7]....
        /*0290*/ 	.word	0x0001c540


	//   ....[8]....
        /*0294*/ 	.word	0x0001f360


	//   ....[9]....
        /*0298*/ 	.word	0x0001f370


	//   ....[10]....
        /*029c*/ 	.word	0x0001f3a0


	//   ....[11]....
        /*02a0*/ 	.word	0x0001f3b0


	//   ....[12]....
        /*02a4*/ 	.word	0x000204a0


	//   ....[13]....
        /*02a8*/ 	.word	0x00020510


	//   ....[14]....
        /*02ac*/ 	.word	0x00020580


	//   ....[15]....
        /*02b0*/ 	.word	0x000205e0


	//----- nvinfo : EIATTR_VRC_CTA_INIT_COUNT
	.align		4
.L_1748:
        /*02b4*/ 	.byte	0x02, 0x4a
	.zero		1
	.zero		1


	//----- nvinfo : EIATTR_EXIT_INSTR_OFFSETS
	.align		4
        /*02b8*/ 	.byte	0x04, 0x1c
        /*02ba*/ 	.short	(.L_1750 - .L_1749)


	//   ....[0]....
.L_1749:
        /*02bc*/ 	.word	0x00000060


	//----- nvinfo : EIATTR_CRS_STACK_SIZE
	.align		4
.L_1750:
        /*02c0*/ 	.byte	0x04, 0x1e
        /*02c2*/ 	.short	(.L_1752 - .L_1751)
.L_1751:
        /*02c4*/ 	.word	0x00000000


	//----- nvinfo : EIATTR_CBANK_PARAM_SIZE
	.align		4
.L_1752:
        /*02c8*/ 	.byte	0x03, 0x19
        /*02ca*/ 	.short	0x01d0


	//----- nvinfo : EIATTR_PARAM_CBANK
	.align		4
        /*02cc*/ 	.byte	0x04, 0x0a
        /*02ce*/ 	.short	(.L_1754 - .L_1753)
	.align		4
.L_1753:
        /*02d0*/ 	.word	index@(.nv.constant0._ZN5flash24flash_fwd_splitkv_kernelI23Flash_fwd_kernel_traitsILi64ELi64ELi256ELi4ELb0ELb0EN7cutlass6half_tE19Flash_kernel_traitsILi64ELi64ELi256ELi4ES3_EELb0ELb0ELb0ELb0ELb1ELb1ELb0ELb1EEEvNS_16Flash_fwd_paramsE)
        /*02d4*/ 	.short	0x0380
        /*02d6*/ 	.short	0x01d0


	//----- nvinfo : EIATTR_SW_WAR
	.align		4
.L_1754:
        /*02d8*/ 	.byte	0x04, 0x36
        /*02da*/ 	.short	(.L_1756 - .L_1755)
.L_1755:
        /*02dc*/ 	.word	0x00000008
.L_1756:


//--------------------- .nv.info._ZN5flash24flash_fwd_splitkv_kernelI23Flash_fwd_kernel_traitsILi64ELi64ELi256ELi4ELb0ELb0EN7cutlass6half_tE19Flash_kernel_traitsILi64ELi64ELi256ELi4ES3_EELb0ELb0ELb1ELb0ELb0ELb0ELb0ELb1EEEvNS_16Flash_fwd_paramsE --------------------------
	.section	.nv.info._ZN5flash24flash_fwd_splitkv_kernelI23Flash_fwd_kernel_traitsILi64ELi64ELi256ELi4ELb0ELb0EN7cutlass6half_tE19Flash_kernel_traitsILi64ELi64ELi256ELi4ES3_EELb0ELb0ELb1ELb0ELb0ELb0ELb0ELb1EEEvNS_16Flash_fwd_paramsE,"",@"SHT_CUDA_INFO"
	.sectionflags	@""
	.align	4


	//----- nvinfo : EIATTR_CUDA_API_VERSION
	.align		4
        /*0000*/ 	.byte	0x04, 0x37
        /*0002*/ 	.short	(.L_1758 - .L_1757)
.L_1757:
        /*0004*/ 	.word	0x00000082


	//----- nvinfo : EIATTR_KPARAM_INFO
	.align		4
.L_1758:
        /*0008*/ 	.byte	0x04, 0x17
        /*000a*/ 	.short	(.L_1760 - .L_1759)
.L_1759:
        /*000c*/ 	.word	0x00000000
        /*0010*/ 	.short	0x0000
        /*0012*/ 	.short	0x0000
        /*0014*/ 	.byte	0x00, 0xf0, 0x41, 0x07


	//----- nvinfo : EIATTR_SPARSE_MMA_MASK
	.align		4
.L_1760:
        /*0018*/ 	.byte	0x03, 0x50
        /*001a*/ 	.short	0x0000


	//----- nvinfo : EIATTR_MAXREG_COUNT
	.align		4
        /*001c*/ 	.byte	0x03, 0x1b
        /*001e*/ 	.short	0x00ff


	//----- nvinfo : EIATTR_NUM_BARRIERS
	.align		4
        /*0020*/ 	.byte	0x02, 0x4c
        /*0022*/ 	.byte	0x01
	.zero		1


	//----- nvinfo : EIATTR_ANNOTATIONS
	.align		4
        /*0024*/ 	.byte	0x04, 0x55
        /*0026*/ 	.short	(.L_1762 - .L_1761)


	//   ....[0]....
.L_1761:
        /* <DEDUP_REMOVED lines=53> */


	//----- nvinfo : EIATTR_MERCURY_ISA_VERSION
	.align		4
.L_1762:
        /*0360*/ 	.byte	0x03, 0x5f
        /*0362*/ 	.short	0x0101


	//----- nvinfo : EIATTR_COOP_GROUP_MASK_REGIDS
	.align		4
        /*0364*/ 	.byte	0x04, 0x29
        /*0366*/ 	.short	(.L_1764 - .L_1763)


	//   ....[0]....
.L_1763:
        /*0368*/ 	.word	0xffffffff


	//   ....[1]....
        /*036c*/ 	.word	0xffffffff


	//   ....[2]....
        /*0370*/ 	.word	0xffffffff


	//   ....[3]....
        /*0374*/ 	.word	0xffffffff


	//   ....[4]....
        /*0378*/ 	.word	0xffffffff


	//   ....[5]....
        /*037c*/ 	.word	0xffffffff


	//   ....[6]....
        /*0380*/ 	.word	0xffffffff


	//   ....[7]....
        /*0384*/ 	.word	0xffffffff


	//   ....[8]....
        /*0388*/ 	.word	0xffffffff


	//   ....[9]....
        /*038c*/ 	.word	0xffffffff


	//   ....[10]....
        /*0390*/ 	.word	0xffffffff


	//   ....[11]....
        /*0394*/ 	.word	0xffffffff


	//   ....[12]....
        /*0398*/ 	.word	0x05000004


	//   ....[13]....
        /*039c*/ 	.word	0x05000004


	//   ....[14]....
        /*03a0*/ 	.word	0x05000004


	//   ....[15]....
        /*03a4*/ 	.word	0x05000004


	//----- nvinfo : EIATTR_COOP_GROUP_INSTR_OFFSETS
	.align		4
.L_1764:
        /*03a8*/ 	.byte	0x04, 0x28
        /*03aa*/ 	.short	(.L_1766 - .L_1765)


	//   ....[0]....
.L_1765:
        /*03ac*/ 	.word	0x0001a500


	//   ....[1]....
        /*03b0*/ 	.word	0x0001a6b0


	//   ....[2]....
        /*03b4*/ 	.word	0x0001a6c0


	//   ....[3]....
        /*03b8*/ 	.word	0x0001a720


	//   ....[4]....
        /*03bc*/ 	.word	0x00021b80


	//   ....[5]....
        /*03c0*/ 	.word	0x00021b90


	//   ....[6]....
        /*03c4*/ 	.word	0x00021bc0


	//   ....[7]....
        /*03c8*/ 	.word	0x00021bd0


	//   ....[8]....
        /*03cc*/ 	.word	0x00024850


	//   ....[9]....
        /*03d0*/ 	.word	0x00024860


	//   ....[10]....
        /*03d4*/ 	.word	0x00024890


	//   ....[11]....
        /*03d8*/ 	.word	0x000248a0


	//   ....[12]....
        /*03dc*/ 	.word	0x000259d0


	//   ....[13]....
        /*03e0*/ 	.word	0x00025a40


	//   ....[14]....
        /*03e4*/ 	.word	0x00025ab0


	//   ....[15]....
        /*03e8*/ 	.word	0x00025b10


	//----- nvinfo : EIATTR_VRC_CTA_INIT_COUNT
	.align		4
.L_1766:
        /*03ec*/ 	.byte	0x02, 0x4a
	.zero		1
	.zero		1


	//----- nvinfo : EIATTR_EXIT_INSTR_OFFSETS
	.align		4
        /*03f0*/ 	.byte	0x04, 0x1c
        /*03f2*/ 	.short	(.L_1768 - .L_1767)


	//   ....[0]....
.L_1767:
        /*03f4*/ 	.word	0x00000060


	//----- nvinfo : EIATTR_CRS_STACK_SIZE
	.align		4
.L_1768:
        /*03f8*/ 	.byte	0x04, 0x1e
        /*03fa*/ 	.short	(.L_1770 - .L_1769)
.L_1769:
        /*03fc*/ 	.word	0x00000000


	//----- nvinfo : EIATTR_CBANK_PARAM_SIZE
	.align		4
.L_1770:
        /*0400*/ 	.byte	0x03, 0x19
        /*0402*/ 	.short	0x01d0


	//----- nvinfo : EIATTR_PARAM_CBANK
	.align		4
        /*0404*/ 	.byte	0x04, 0x0a
        /*0406*/ 	.short	(.L_1772 - .L_1771)
	.align		4
.L_1771:
        /*0408*/ 	.word	index@(.nv.constant0._ZN5flash24flash_fwd_splitkv_kernelI23Flash_fwd_kernel_traitsILi64ELi64ELi256ELi4ELb0ELb0EN7cutlass6half_tE19Flash_kernel_traitsILi64ELi64ELi256ELi4ES3_EELb0ELb0ELb1ELb0ELb0ELb0ELb0ELb1EEEvNS_16Flash_fwd_paramsE)
        /*040c*/ 	.short	0x0380
        /*040e*/ 	.short	0x01d0


	//----- nvinfo : EIATTR_SW_WAR
	.align		4
.L_1772:
        /*0410*/ 	.byte	0x04, 0x36
        /*0412*/ 	.short	(.L_1774 - .L_1773)
.L_1773:
        /*0414*/ 	.word	0x00000008
.L_1774:


//--------------------- .nv.info._ZN5flash24flash_fwd_splitkv_kernelI23Flash_fwd_kernel_traitsILi64ELi64ELi256ELi4ELb0ELb0EN7cutlass6half_tE19Flash_kernel_traitsILi64ELi64ELi256ELi4ES3_EELb0ELb0ELb1ELb0ELb0ELb1ELb0ELb1EEEvNS_16Flash_fwd_paramsE --------------------------
	.section	.nv.info._ZN5flash24flash_fwd_splitkv_kernelI23Flash_fwd_kernel_traitsILi64ELi64ELi256ELi4ELb0ELb0EN7cutlass6half_tE19Flash_kernel_traitsILi64ELi64ELi256ELi4ES3_EELb0ELb0ELb1ELb0ELb0ELb1ELb0ELb1EEEvNS_16Flash_fwd_paramsE,"",@"SHT_CUDA_INFO"
	.sectionflags	@""
	.align	4


	//----- nvinfo : EIATTR_CUDA_API_VERSION
	.align		4
        /*0000*/ 	.byte	0x04, 0x37
        /*0002*/ 	.short	(.L_1776 - .L_1775)
.L_1775:
        /*0004*/ 	.word	0x00000082


	//----- nvinfo : EIATTR_KPARAM_INFO
	.align		4
.L_1776:
        /*0008*/ 	.byte	0x04, 0x17
        /*000a*/ 	.short	(.L_1778 - .L_1777)
.L_1777:
        /*000c*/ 	.word	0x00000000
        /*0010*/ 	.short	0x0000
        /*0012*/ 	.short	0x0000
        /*0014*/ 	.byte	0x00, 0xf0, 0x41, 0x07


	//----- nvinfo : EIATTR_SPARSE_MMA_MASK
	.align		4
.L_1778:
        /*0018*/ 	.byte	0x03, 0x50
        /*001a*/ 	.short	0x0000


	//----- nvinfo : EIATTR_MAXREG_COUNT
	.align		4
        /*001c*/ 	.byte	0x03, 0x1b
        /*001e*/ 	.short	0x00ff


	//----- nvinfo : EIATTR_NUM_BARRIERS
	.align		4
        /*0020*/ 	.byte	0x02, 0x4c
        /*0022*/ 	.byte	0x01
	.zero		1


	//----- nvinfo : EIATTR_ANNOTATIONS
	.align		4
        /*0024*/ 	.byte	0x04, 0x55
        /*0026*/ 	.short	(.L_1780 - .L_1779)


	//   ....[0]....
.L_1779:
        /* <DEDUP_REMOVED lines=10> */


	//----- nvinfo : EIATTR_MERCURY_ISA_VERSION
	.align		4
.L_1780:
        /*00b8*/ 	.byte	0x03, 0x5f
        /*00ba*/ 	.short	0x0101


	//----- nvinfo : EIATTR_COOP_GROUP_MASK_REGIDS
	.align		4
        /*00bc*/ 	.byte	0x04, 0x29
        /*00be*/ 	.short	(.L_1782 - .L_1781)


	//   ....[0]....
.L_1781:
        /*00c0*/ 	.word	0xffffffff


	//   ....[1]....
        /*00c4*/ 	.word	0xffffffff


	//   ....[2]....
        /*00c8*/ 	.word	0xffffffff


	//   ....[3]....
        /*00cc*/ 	.word	0xffffffff


	//   ....[4]....
        /*00d0*/ 	.word	0xffffffff


	//   ....[5]....
        /*00d4*/ 	.word	0xffffffff


	//   ....[6]....
        /*00d8*/ 	.word	0xffffffff


	//   ....[7]....
        /*00dc*/ 	.word	0xffffffff


	//   ....[8]....
        /*00e0*/ 	.word	0xffffffff


	//   ....[9]....
        /*00e4*/ 	.word	0xffffffff


	//   ....[10]....
        /*00e8*/ 	.word	0xffffffff


	//   ....[11]....
        /*00ec*/ 	.word	0xffffffff


	//   ....[12]....
        /*00f0*/ 	.word	0x05000004


	//   ....[13]....
        /*00f4*/ 	.word	0x05000004


	//   ....[14]....
        /*00f8*/ 	.word	0x05000004


	//   ....[15]....
        /*00fc*/ 	.word	0x05000004


	//----- nvinfo : EIATTR_COOP_GROUP_INSTR_OFFSETS
	.align		4
.L_1782:
        /*0100*/ 	.byte	0x04, 0x28
        /*0102*/ 	.short	(.L_1784 - .L_1783)


	//   ....[0]....
.L_1783:
        /*0104*/ 	.word	0x00018f00


	//   ....[1]....
        /*0108*/ 	.word	0x00018f20


	//   ....[2]....
        /*010c*/ 	.word	0x00018f50


	//   ....[3]....
        /*0110*/ 	.word	0x00018f70


	//   ....[4]....
        /*0114*/ 	.word	0x00020d60


	//   ....[5]....
        /*0118*/ 	.word	0x00020d90


	//   ....[6]....
        /*011c*/ 	.word	0x00020db0


	//   ....[7]....
        /*0120*/ 	.word	0x00020dd0


	//   ....[8]....
        /*0124*/ 	.word	0x00023a50


	//   ....[9]....
        /*0128*/ 	.word	0x00023a60


	//   ....[10]....
        /*012c*/ 	.word	0x00023a90


	//   ....[11]....
        /*0130*/ 	.word	0x00023aa0


	//   ....[12]....
        /*0134*/ 	.word	0x00024b30


	//   ....[13]....
        /*0138*/ 	.word	0x00024ba0


	//   ....[14]....
        /*013c*/ 	.word	0x00024c00


	//   ....[15]....
        /*0140*/ 	.word	0x00024c70


	//----- nvinfo : EIATTR_VRC_CTA_INIT_COUNT
	.align		4
.L_1784:
        /*0144*/ 	.byte	0x02, 0x4a
	.zero		1
	.zero		1


	//----- nvinfo : EIATTR_EXIT_INSTR_OFFSETS
	.align		4
        /*0148*/ 	.byte	0x04, 0x1c
        /*014a*/ 	.short	(.L_1786 - .L_1785)


	//   ....[0]....
.L_1785:
        /*014c*/ 	.word	0x000000a0


	//----- nvinfo : EIATTR_CRS_STACK_SIZE
	.align		4
.L_1786:
        /*0150*/ 	.byte	0x04, 0x1e
        /*0152*/ 	.short	(.L_1788 - .L_1787)
.L_1787:
        /*0154*/ 	.word	0x00000000


	//----- nvinfo : EIATTR_CBANK_PARAM_SIZE
	.align		4
.L_1788:
        /*0158*/ 	.byte	0x03, 0x19
        /*015a*/ 	.short	0x01d0


	//----- nvinfo : EIATTR_PARAM_CBANK
	.align		4
        /*015c*/ 	.byte	0x04, 0x0a
        /*015e*/ 	.short	(.L_1790 - .L_1789)
	.align		4
.L_1789:
        /*0160*/ 	.word	index@(.nv.constant0._ZN5flash24flash_fwd_splitkv_kernelI23Flash_fwd_kernel_traitsILi64ELi64ELi256ELi4ELb0ELb0EN7cutlass6half_tE19Flash_kernel_traitsILi64ELi64ELi256ELi4ES3_EELb0ELb0ELb1ELb0ELb0ELb1ELb0ELb1EEEvNS_16Flash_fwd_paramsE)
        /*0164*/ 	.short	0x0380
        /*0166*/ 	.short	0x01d0


	//----- nvinfo : EIATTR_SW_WAR
	.align		4
.L_1790:
        /*0168*/ 	.byte	0x04, 0x36
        /*016a*/ 	.short	(.L_1792 - .L_1791)
.L_1791:
        /*016c*/ 	.word	0x00000008
.L_1792:


//--------------------- .nv.info._ZN5flash24flash_fwd_splitkv_kernelI23Flash_fwd_kernel_traitsILi64ELi64ELi256ELi4ELb0ELb0EN7cutlass6half_tE19Flash_kernel_traitsILi64ELi64ELi256ELi4ES3_EELb0ELb0ELb0ELb1ELb1ELb0ELb1ELb0EEEvNS_16Flash_fwd_paramsE --------------------------
	.section	.nv.info._ZN5flash24flash_fwd_splitkv_kernelI23Flash_fwd_kernel_traitsILi64ELi64ELi256ELi4ELb0ELb0EN7cutlass6half_tE19Flash_kernel_traitsILi64ELi64ELi256ELi4ES3_EELb0ELb0ELb0ELb1ELb1ELb0ELb1ELb0EEEvNS_16Flash_fwd_paramsE,"",@"SHT_CUDA_INFO"
	.sectionflags	@""
	.align	4


	//----- nvinfo : EIATTR_CUDA_API_VERSION
	.align		4
        /*0000*/ 	.byte	0x04, 0x37
        /*0002*/ 	.short	(.L_1794 - .L_1793)
.L_1793:
        /*0004*/ 	.word	0x00000082


	//----- nvinfo : EIATTR_KPARAM_INFO
	.align		4
.L_1794:
        /*0008*/ 	.byte	0x04, 0x17
        /*000a*/ 	.short	(.L_1796 - .L_1795)
.L_1795:
        /*000c*/ 	.word	0x00000000
        /*0010*/ 	.short	0x0000
        /*0012*/ 	.short	0x0000
        /*0014*/ 	.byte	0x00, 0xf0, 0x41, 0x07


	//----- nvinfo : EIATTR_SPARSE_MMA_MASK
	.align		4
.L_1796:
        /*0018*/ 	.byte	0x03, 0x50
        /*001a*/ 	.short	0x0000


	//----- nvinfo : EIATTR_MAXREG_COUNT
	.align		4
        /*001c*/ 	.byte	0x03, 0x1b
        /*001e*/ 	.short	0x00ff


	//----- nvinfo : EIATTR_NUM_BARRIERS
	.align		4
        /*0020*/ 	.byte	0x02, 0x4c
        /*0022*/ 	.byte	0x01
	.zero		1


	//----- nvinfo : EIATTR_ANNOTATIONS
	.align		4
        /*0024*/ 	.byte	0x04, 0x55
        /*0026*/ 	.short	(.L_1798 - .L_1797)


	//   ....[0]....
.L_1797:
        /*0028*/ 	.word	0x00000001
        /*002c*/ 	.byte	0xc0, 0x01, 0x00, 0x00, 0x01, 0x00, 0x00, 0x00, 0xe0, 0x02, 0x00, 0x00, 0x01, 0x00, 0x00, 0x00
        /*003c*/ 	.byte	0xc0, 0x06, 0x00, 0x00, 0x01, 0x00, 0x00, 0x00, 0x60, 0x0b, 0x00, 0x00, 0x01, 0x00, 0x00, 0x00
        /*004c*/ 	.byte	0xf0, 0xbf, 0x00, 0x00, 0x01, 0x00, 0x00, 0x00, 0xc0, 0xc3, 0x00, 0x00


	//----- nvinfo : EIATTR_MERCURY_ISA_VERSION
	.align		4
.L_1798:
        /*0058*/ 	.byte	0x03, 0x5f
        /*005a*/ 	.short	0x0101


	//----- nvinfo : EIATTR_COOP_GROUP_MASK_REGIDS
	.align		4
        /*005c*/ 	.byte	0x04, 0x29
        /*005e*/ 	.short	(.L_1800 - .L_1799)


	//   ....[0]....
.L_1799:
        /*0060*/ 	.word	0xffffffff


	//   ....[1]....
        /*0064*/ 	.word	0xffffffff


	//   ....[2]....
        /*0068*/ 	.word	0xffffffff


	//   ....[3]....
        /*006c*/ 	.word	0xffffffff


	//   ....[4]....
        /*0070*/ 	.word	0xffffffff


	//   ....[5]....
        /*0074*/ 	.word	0xffffffff


	//   ....[6]....
        /*0078*/ 	.word	0xffffffff


	//   ....[7]....
        /*007c*/ 	.word	0xffffffff


	//   ....[8]....
        /*0080*/ 	.word	0xffffffff


	//   ....[9]....
        /*0084*/ 	.word	0xffffffff


	//   ....[10]....
        /*0088*/ 	.word	0xffffffff


	//   ....[11]....
        /*008c*/ 	.word	0xffffffff


	//   ....[12]....
        /*0090*/ 	.word	0x05000004


	//   ....[13]....
        /*0094*/ 	.word	0x05000004


	//   ....[14]....
        /*0098*/ 	.word	0x05000004


	//   ....[15]....
        /*009c*/ 	.word	0x05000004


	//----- nvinfo : EIATTR_COOP_GROUP_INSTR_OFFSETS
	.align		4
.L_1800:
        /*00a0*/ 	.byte	0x04, 0x28
        /*00a2*/ 	.short	(.L_1802 - .L_1801)


	//   ....[0]....
.L_1801:
        /*00a4*/ 	.word	0x00004130


	//   ....[1]....
        /*00a8*/ 	.word	0x00004150


	//   ....[2]....
        /*00ac*/ 	.word	0x00004160


	//   ....[3]....
        /*00b0*/ 	.word	0x00004190


	//   ....[4]....
        /*00b4*/ 	.word	0x00008f80


	//   ....[5]....
        /*00b8*/ 	.word	0x00008f90


	//   ....[6]....
        /*00bc*/ 	.word	0x00008fc0


	//   ....[7]....
        /*00c0*/ 	.word	0x00008fd0


	//   ....[8]....
        /*00c4*/ 	.word	0x0000bbc0


	//   ....[9]....
        /*00c8*/ 	.word	0x0000bbd0


	//   ....[10]....
        /*00cc*/ 	.word	0x0000bc00


	//   ....[11]....
        /*00d0*/ 	.word	0x0000bc10


	//   ....[12]....
        /*00d4*/ 	.word	0x0000c590


	//   ....[13]....
        /*00d8*/ 	.word	0x0000c600


	//   ....[14]....
        /*00dc*/ 	.word	0x0000c660


	//   ....[15]....
        /*00e0*/ 	.word	0x0000c6c0


	//----- nvinfo : EIATTR_VRC_CTA_INIT_COUNT
	.align		4
.L_1802:
        /*00e4*/ 	.byte	0x02, 0x4a
	.zero		1
	.zero		1


	//----- nvinfo : EIATTR_EXIT_INSTR_OFFSETS
	.align		4
        /*00e8*/ 	.byte	0x04, 0x1c
        /*00ea*/ 	.short	(.L_1804 - .L_1803)


	//   ....[0]....
.L_1803:
        /*00ec*/ 	.word	0x000001f0


	//----- nvinfo : EIATTR_CRS_STACK_SIZE
	.align		4
.L_1804:
        /*00f0*/ 	.byte	0x04, 0x1e
        /*00f2*/ 	.short	(.L_1806 - .L_1805)
.L_1805:
        /*00f4*/ 	.word	0x00000000


	//----- nvinfo : EIATTR_CBANK_PARAM_SIZE
	.align		4
.L_1806:
        /*00f8*/ 	.byte	0x03, 0x19
        /*00fa*/ 	.short	0x01d0


	//----- nvinfo : EIATTR_PARAM_CBANK
	.align		4
        /*00fc*/ 	.byte	0x04, 0x0a
        /*00fe*/ 	.short	(.L_1808 - .L_1807)
	.align		4
.L_1807:
        /*0100*/ 	.word	index@(.nv.constant0._ZN5flash24flash_fwd_splitkv_kernelI23Flash_fwd_kernel_traitsILi64ELi64ELi256ELi4ELb0ELb0EN7cutlass6half_tE19Flash_kernel_traitsILi64ELi64ELi256ELi4ES3_EELb0ELb0ELb0ELb1ELb1ELb0ELb1ELb0EEEvNS_16Flash_fwd_paramsE)
        /*0104*/ 	.short	0x0380
        /*0106*/ 	.short	0x01d0


	//----- nvinfo : EIATTR_SW_WAR
	.align		4
.L_1808:
        /*0108*/ 	.byte	0x04, 0x36
        /*010a*/ 	.short	(.L_1810 - .L_1809)
.L_1809:
        /*010c*/ 	.word	0x00000008
.L_1810:


//--------------------- .nv.info._ZN5flash24flash_fwd_splitkv_kernelI23Flash_fwd_kernel_traitsILi64ELi64ELi256ELi4ELb0ELb0EN7cutlass6half_tE19Flash_kernel_traitsILi64ELi64ELi256ELi4ES3_EELb0ELb0ELb0ELb1ELb1ELb1ELb1ELb0EEEvNS_16Flash_fwd_paramsE --------------------------
	.section	.nv.info._ZN5flash24flash_fwd_splitkv_kernelI23Flash_fwd_kernel_traitsILi64ELi64ELi256ELi4ELb0ELb0EN7cutlass6half_tE19Flash_kernel_traitsILi64ELi64ELi256ELi4ES3_EELb0ELb0ELb0ELb1ELb1ELb1ELb1ELb0EEEvNS_16Flash_fwd_paramsE,"",@"SHT_CUDA_INFO"
	.sectionflags	@""
	.align	4


	//----- nvinfo : EIATTR_CUDA_API_VERSION
	.align		4
        /*0000*/ 	.byte	0x04, 0x37
        /*0002*/ 	.short	(.L_1812 - .L_1811)
.L_1811:
        /*0004*/ 	.word	0x00000082


	//----- nvinfo : EIATTR_KPARAM_INFO
	.align		4
.L_1812:
        /*0008*/ 	.byte	0x04, 0x17
        /*000a*/ 	.short	(.L_1814 - .L_1813)
.L_1813:
        /*000c*/ 	.word	0x00000000
        /*0010*/ 	.short	0x0000
        /*0012*/ 	.short	0x0000
        /*0014*/ 	.byte	0x00, 0xf0, 0x41, 0x07


	//----- nvinfo : EIATTR_SPARSE_MMA_MASK
	.align		4
.L_1814:
        /*0018*/ 	.byte	0x03, 0x50
        /*001a*/ 	.short	0x0000


	//----- nvinfo : EIATTR_MAXREG_COUNT
	.align		4
        /*001c*/ 	.byte	0x03, 0x1b
        /*001e*/ 	.short	0x00ff


	//----- nvinfo : EIATTR_NUM_BARRIERS
	.align		4
        /*0020*/ 	.byte	0x02, 0x4c
        /*0022*/ 	.byte	0x01
	.zero		1


	//----- nvinfo : EIATTR_ANNOTATIONS
	.align		4
        /*0024*/ 	.byte	0x04, 0x55
        /*0026*/ 	.short	(.L_1816 - .L_1815)


	//   ....[0]....
.L_1815:
        /* <DEDUP_REMOVED lines=30> */


	//----- nvinfo : EIATTR_MERCURY_ISA_VERSION
	.align		4
.L_1816:
        /*01f0*/ 	.byte	0x03, 0x5f
        /*01f2*/ 	.short	0x0101


	//----- nvinfo : EIATTR_COOP_GROUP_MASK_REGIDS
	.align		4
        /*01f4*/ 	.byte	0x04, 0x29
        /*01f6*/ 	.short	(.L_1818 - .L_1817)


	//   ....[0]....
.L_1817:
        /*01f8*/ 	.word	0xffffffff


	//   ....[1]....
        /*01fc*/ 	.word	0xffffffff


	//   ....[2]....
        /*0200*/ 	.word	0xffffffff


	//   ....[3]....
        /*0204*/ 	.word	0xffffffff


	//   ....[4]....
        /*0208*/ 	.word	0xffffffff


	//   ....[5]....
        /*020c*/ 	.word	0xffffffff


	//   ....[6]....
        /*0210*/ 	.word	0xffffffff


	//   ....[7]....
        /*0214*/ 	.word	0xffffffff


	//   ....[8]....
        /*0218*/ 	.word	0xffffffff


	//   ....[9]....
        /*021c*/ 	.word	0xffffffff


	//   ....[10]....
        /*0220*/ 	.word	0xffffffff


	//   ....[11]....
        /*0224*/ 	.word	0xffffffff


	//   ....[12]....
        /*0228*/ 	.word	0x05000004


	//   ....[13]....
        /*022c*/ 	.word	0x05000004


	//   ....[14]....
        /*0230*/ 	.word	0x05000004


	//   ....[15]....
        /*0234*/ 	.word	0x05000004


	//----- nvinfo : EIATTR_COOP_GROUP_INSTR_OFFSETS
	.align		4
.L_1818:
        /*0238*/ 	.byte	0x04, 0x28
        /*023a*/ 	.short	(.L_1820 - .L_1819)


	//   ....[0]....
.L_1819:
        /*023c*/ 	.word	0x00005070


	//   ....[1]....
        /*0240*/ 	.word	0x000050f0


	//   ....[2]....
        /*0244*/ 	.word	0x00005100


	//   ....[3]....
        /*0248*/ 	.word	0x00005130


	//   ....[4]....
        /*024c*/ 	.word	0x0000b0b0


	//   ....[5]....
        /*0250*/ 	.word	0x0000b0f0


	//   ....[6]....
        /*0254*/ 	.word	0x0000b110


	//   ....[7]....
        /*0258*/ 	.word	0x0000b130


	//   ....[8]....
        /*025c*/ 	.word	0x0000df70


	//   ....[9]....
        /*0260*/ 	.word	0x0000df80


	//   ....[10]....
        /*0264*/ 	.word	0x0000dfb0


	//   ....[11]....
        /*0268*/ 	.word	0x0000dfc0


	//   ....[12]....
        /*026c*/ 	.word	0x0000e950


	//   ....[13]....
        /*0270*/ 	.word	0x0000e9c0


	//   ....[14]....
        /*0274*/ 	.word	0x0000ea20


	//   ....[15]....
        /*0278*/ 	.word	0x0000ea80


	//----- nvinfo : EIATTR_VRC_CTA_INIT_COUNT
	.align		4
.L_1820:
        /*027c*/ 	.byte	0x02, 0x4a
	.zero		1
	.zero		1


	//----- nvinfo : EIATTR_EXIT_INSTR_OFFSETS
	.align		4
        /*0280*/ 	.byte	0x04, 0x1c
        /*0282*/ 	.short	(.L_1822 - .L_1821)


	//   ....[0]....
.L_1821:
        /*0284*/ 	.word	0x00000200


	//----- nvinfo : EIATTR_CRS_STACK_SIZE
	.align		4
.L_1822:
        /*0288*/ 	.byte	0x04, 0x1e
        /*028a*/ 	.short	(.L_1824 - .L_1823)
.L_1823:
        /*028c*/ 	.word	0x00000000


	//----- nvinfo : EIATTR_CBANK_PARAM_SIZE
	.align		4
.L_1824:
        /*0290*/ 	.byte	0x03, 0x19
        /*0292*/ 	.short	0x01d0


	//----- nvinfo : EIATTR_PARAM_CBANK
	.align		4
        /*0294*/ 	.byte	0x04, 0x0a
        /*0296*/ 	.short	(.L_1826 - .L_1825)
	.align		4
.L_1825:
        /*0298*/ 	.word	index@(.nv.constant0._ZN5flash24flash_fwd_splitkv_kernelI23Flash_fwd_kernel_traitsILi64ELi64ELi256ELi4ELb0ELb0EN7cutlass6half_tE19Flash_kernel_traitsILi64ELi64ELi256ELi4ES3_EELb0ELb0ELb0ELb1ELb1ELb1ELb1ELb0EEEvNS_16Flash_fwd_paramsE)
        /*029c*/ 	.short	0x0380
        /*029e*/ 	.short	0x01d0


	//----- nvinfo : EIATTR_SW_WAR
	.align		4
.L_1826:
        /*02a0*/ 	.byte	0x04, 0x36
        /*02a2*/ 	.short	(.L_1828 - .L_1827)
.L_1827:
        /*02a4*/ 	.word	0x00000008
.L_1828:


//--------------------- .nv.info._ZN5flash24flash_fwd_splitkv_kernelI23Flash_fwd_kernel_traitsILi64ELi64ELi256ELi4ELb0ELb0EN7cutlass6half_tE19Flash_kernel_traitsILi64ELi64ELi256ELi4ES3_EELb0ELb0ELb1ELb0ELb0ELb0ELb1ELb0EEEvNS_16Flash_fwd_paramsE --------------------------
	.section	.nv.info._ZN5flash24flash_fwd_splitkv_kernelI23Flash_fwd_kernel_traitsILi64ELi64ELi256ELi4ELb0ELb0EN7cutlass6half_tE19Flash_kernel_traitsILi64ELi64ELi256ELi4ES3_EELb0ELb0ELb1ELb0ELb0ELb0ELb1ELb0EEEvNS_16Flash_fwd_paramsE,"",@"SHT_CUDA_INFO"
	.sectionflags	@""
	.align	4


	//----- nvinfo : EIATTR_CUDA_API_VERSION
	.align		4
        /*0000*/ 	.byte	0x04, 0x37
        /*0002*/ 	.short	(.L_1830 - .L_1829)
.L_1829:
        /*0004*/ 	.word	0x00000082


	//----- nvinfo : EIATTR_KPARAM_INFO
	.align		4
.L_1830:
        /*0008*/ 	.byte	0x04, 0x17
        /*000a*/ 	.short	(.L_1832 - .L_1831)
.L_1831:
        /*000c*/ 	.word	0x00000000
        /*0010*/ 	.short	0x0000
        /*0012*/ 	.short	0x0000
        /*0014*/ 	.byte	0x00, 0xf0, 0x41, 0x07


	//----- nvinfo : EIATTR_SPARSE_MMA_MASK
	.align		4
.L_1832:
        /*0018*/ 	.byte	0x03, 0x50
        /*001a*/ 	.short	0x0000


	//----- nvinfo : EIATTR_MAXREG_COUNT
	.align		4
        /*001c*/ 	.byte	0x03, 0x1b
        /*001e*/ 	.short	0x00ff


	//----- nvinfo : EIATTR_NUM_BARRIERS
	.align		4
        /*0020*/ 	.byte	0x02, 0x4c
        /*0022*/ 	.byte	0x01
	.zero		1


	//----- nvinfo : EIATTR_ANNOTATIONS
	.align		4
        /*0024*/ 	.byte	0x04, 0x55
        /*0026*/ 	.short	(.L_1834 - .L_1833)


	//   ....[0]....
.L_1833:
        /*0028*/ 	.word	0x00000001
        /*002c*/ 	.byte	0x30, 0x0e, 0x00, 0x00, 0x01, 0x00, 0x00, 0x00, 0xc0, 0xbd, 0x00, 0x00, 0x01, 0x00, 0x00, 0x00
        /*003c*/ 	.byte	0xb0, 0xbe, 0x00, 0x00, 0x01, 0x00, 0x00, 0x00, 0x40, 0xdc, 0x00, 0x00, 0x01, 0x00, 0x00, 0x00
        /*004c*/ 	.byte	0xc0, 0xe9, 0x00, 0x00, 0x01, 0x00, 0x00, 0x00, 0x90, 0x2d, 0x01, 0x00, 0x01, 0x00, 0x00, 0x00
        /*005c*/ 	.byte	0x40, 0x2e, 0x01, 0x00


	//----- nvinfo : EIATTR_MERCURY_ISA_VERSION
	.align		4
.L_1834:
        /*0060*/ 	.byte	0x03, 0x5f
        /*0062*/ 	.short	0x0101


	//----- nvinfo : EIATTR_COOP_GROUP_MASK_REGIDS
	.align		4
        /*0064*/ 	.byte	0x04, 0x29
        /*0066*/ 	.short	(.L_1836 - .L_1835)


	//   ....[0]....
.L_1835:
        /*0068*/ 	.word	0xffffffff


	//   ....[1]....
        /*006c*/ 	.word	0xffffffff


	//   ....[2]....
        /*0070*/ 	.word	0xffffffff


	//   ....[3]....
        /*0074*/ 	.word	0xffffffff


	//   ....[4]....
        /*0078*/ 	.word	0xffffffff


	//   ....[5]....
        /*007c*/ 	.word	0xffffffff


	//   ....[6]....
        /*0080*/ 	.word	0xffffffff


	//   ....[7]....
        /*0084*/ 	.word	0xffffffff


	//   ....[8]....
        /*0088*/ 	.word	0xffffffff


	//   ....[9]....
        /*008c*/ 	.word	0xffffffff


	//   ....[10]....
        /*0090*/ 	.word	0xffffffff


	//   ....[11]....
        /*0094*/ 	.word	0xffffffff


	//   ....[12]....
        /*0098*/ 	.word	0x05000008


	//   ....[13]....
        /*009c*/ 	.word	0x05000008


	//   ....[14]....
        /*00a0*/ 	.word	0x05000008


	//   ....[15]....
        /*00a4*/ 	.word	0x05000008


	//----- nvinfo : EIATTR_COOP_GROUP_INSTR_OFFSETS
	.align		4
.L_1836:
        /*00a8*/ 	.byte	0x04, 0x28
        /*00aa*/ 	.short	(.L_1838 - .L_1837)


	//   ....[0]....
.L_1837:
        /*00ac*/ 	.word	0x00009540


	//   ....[1]....
        /*00b0*/ 	.word	0x00009560


	//   ....[2]....
        /*00b4*/ 	.word	0x00009580


	//   ....[3]....
        /*00b8*/ 	.word	0x000095a0


	//   ....[4]....
        /*00bc*/ 	.word	0x000101a0


	//   ....[5]....
        /*00c0*/ 	.word	0x00010260


	//   ....[6]....
        /*00c4*/ 	.word	0x00010290


	//   ....[7]....
        /*00c8*/ 	.word	0x000102a0


	//   ....[8]....
        /*00cc*/ 	.word	0x00012ea0


	//   ....[9]....
        /*00d0*/ 	.word	0x00012eb0


	//   ....[10]....
        /*00d4*/ 	.word	0x00012ee0


	//   ....[11]....
        /*00d8*/ 	.word	0x00012ef0


	//   ....[12]....
        /*00dc*/ 	.word	0x00013970


	//   ....[13]....
        /*00e0*/ 	.word	0x000139e0


	//   ....[14]....
        /*00e4*/ 	.word	0x00013a40


	//   ....[15]....
        /*00e8*/ 	.word	0x00013ab0


	//----- nvinfo : EIATTR_VRC_CTA_INIT_COUNT
	.align		4
.L_1838:
        /*00ec*/ 	.byte	0x02, 0x4a
	.zero		1
	.zero		1


	//----- nvinfo : EIATTR_EXIT_INSTR_OFFSETS
	.align		4
        /*00f0*/ 	.byte	0x04, 0x1c
        /*00f2*/ 	.short	(.L_1840 - .L_1839)


	//   ....[0]....
.L_1839:
        /*00f4*/ 	.word	0x00000200


	//----- nvinfo : EIATTR_CRS_STACK_SIZE
	.align		4
.L_1840:
        /*00f8*/ 	.byte	0x04, 0x1e
        /*00fa*/ 	.short	(.L_1842 - .L_1841)
.L_1841:
        /*00fc*/ 	.word	0x00000000


	//----- nvinfo : EIATTR_CBANK_PARAM_SIZE
	.align		4
.L_1842:
        /*0100*/ 	.byte	0x03, 0x19
        /*0102*/ 	.short	0x01d0


	//----- nvinfo : EIATTR_PARAM_CBANK
	.align		4
        /*0104*/ 	.byte	0x04, 0x0a
        /*0106*/ 	.short	(.L_1844 - .L_1843)
	.align		4
.L_1843:
        /*0108*/ 	.word	index@(.nv.constant0._ZN5flash24flash_fwd_splitkv_kernelI23Flash_fwd_kernel_traitsILi64ELi64ELi256ELi4ELb0ELb0EN7cutlass6half_tE19Flash_kernel_traitsILi64ELi64ELi256ELi4ES3_EELb0ELb0ELb1ELb0ELb0ELb0ELb1ELb0EEEvNS_16Flash_fwd_paramsE)
        /*010c*/ 	.short	0x0380
        /*010e*/ 	.short	0x01d0


	//----- nvinfo : EIATTR_SW_WAR
	.align		4
.L_1844:
        /*0110*/ 	.byte	0x04, 0x36
        /*0112*/ 	.short	(.L_1846 - .L_1845)
.L_1845:
        /*0114*/ 	.word	0x00000008
.L_1846:


//--------------------- .nv.info._ZN5flash24flash_fwd_splitkv_kernelI23Flash_fwd_kernel_traitsILi64ELi64ELi256ELi4ELb0ELb0EN7cutlass6half_tE19Flash_kernel_traitsILi64ELi64ELi256ELi4ES3_EELb0ELb0ELb1ELb0ELb0ELb1ELb1ELb0EEEvNS_16Flash_fwd_paramsE --------------------------
	.section	.nv.info._ZN5flash24flash_fwd_splitkv_kernelI23Flash_fwd_kernel_traitsILi64ELi64ELi256ELi4ELb0ELb0EN7cutlass6half_tE19Flash_kernel_traitsILi64ELi64ELi256ELi4ES3_EELb0ELb0ELb1ELb0ELb0ELb1ELb1ELb0EEEvNS_16Flash_fwd_paramsE,"",@"SHT_CUDA_INFO"
	.sectionflags	@""
	.align	4


	//----- nvinfo : EIATTR_CUDA_API_VERSION
	.align		4
        /*0000*/ 	.byte	0x04, 0x37
        /*0002*/ 	.short	(.L_1848 - .L_1847)
.L_1847:
        /*0004*/ 	.word	0x00000082


	//----- nvinfo : EIATTR_KPARAM_INFO
	.align		4
.L_1848:
        /*0008*/ 	.byte	0x04, 0x17
        /*000a*/ 	.short	(.L_1850 - .L_1849)
.L_1849:
        /*000c*/ 	.word	0x00000000
        /*0010*/ 	.short	0x0000
        /*0012*/ 	.short	0x0000
        /*0014*/ 	.byte	0x00, 0xf0, 0x41, 0x07


	//----- nvinfo : EIATTR_SPARSE_MMA_MASK
	.align		4
.L_1850:
        /*0018*/ 	.byte	0x03, 0x50
        /*001a*/ 	.short	0x0000


	//----- nvinfo : EIATTR_MAXREG_COUNT
	.align		4
        /*001c*/ 	.byte	0x03, 0x1b
        /*001e*/ 	.short	0x00ff


	//----- nvinfo : EIATTR_NUM_BARRIERS
	.align		4
        /*0020*/ 	.byte	0x02, 0x4c
        /*0022*/ 	.byte	0x01
	.zero		1


	//----- nvinfo : EIATTR_ANNOTATIONS
	.align		4
        /*0024*/ 	.byte	0x04, 0x55
        /*0026*/ 	.short	(.L_1852 - .L_1851)


	//   ....[0]....
.L_1851:
        /* <DEDUP_REMOVED lines=11> */


	//----- nvinfo : EIATTR_MERCURY_ISA_VERSION
	.align		4
.L_1852:
        /*00c8*/ 	.byte	0x03, 0x5f
        /*00ca*/ 	.short	0x0101


	//----- nvinfo : EIATTR_COOP_GROUP_MASK_REGIDS
	.align		4
        /*00cc*/ 	.byte	0x04, 0x29
        /*00ce*/ 	.short	(.L_1854 - .L_1853)


	//   ....[0]....
.L_1853:
        /*00d0*/ 	.word	0xffffffff


	//   ....[1]....
        /*00d4*/ 	.word	0xffffffff


	//   ....[2]....
        /*00d8*/ 	.word	0xffffffff


	//   ....[3]....
        /*00dc*/ 	.word	0xffffffff


	//   ....[4]....
        /*00e0*/ 	.word	0xffffffff


	//   ....[5]....
        /*00e4*/ 	.word	0xffffffff


	//   ....[6]....
        /*00e8*/ 	.word	0xffffffff


	//   ....[7]....
        /*00ec*/ 	.word	0xffffffff


	//   ....[8]....
        /*00f0*/ 	.word	0xffffffff


	//   ....[9]....
        /*00f4*/ 	.word	0xffffffff


	//   ....[10]....
        /*00f8*/ 	.word	0xffffffff


	//   ....[11]....
        /*00fc*/ 	.word	0xffffffff


	//   ....[12]....
        /*0100*/ 	.word	0x05000008


	//   ....[13]....
        /*0104*/ 	.word	0x05000008


	//   ....[14]....
        /*0108*/ 	.word	0x05000008


	//   ....[15]....
        /*010c*/ 	.word	0x05000008


	//----- nvinfo : EIATTR_COOP_GROUP_INSTR_OFFSETS
	.align		4
.L_1854:
        /*0110*/ 	.byte	0x04, 0x28
        /*0112*/ 	.short	(.L_1856 - .L_1855)


	//   ....[0]....
.L_1855:
        /*0114*/ 	.word	0x0000a540


	//   ....[1]....
        /*0118*/ 	.word	0x0000a6b0


	//   ....[2]....
        /*011c*/ 	.word	0x0000a6c0


	//   ....[3]....
        /*0120*/ 	.word	0x0000a6e0


	//   ....[4]....
        /*0124*/ 	.word	0x000124b0


	//   ....[5]....
        /*0128*/ 	.word	0x00012500


	//   ....[6]....
        /*012c*/ 	.word	0x00012520


	//   ....[7]....
        /*0130*/ 	.word	0x00012540


	//   ....[8]....
        /*0134*/ 	.word	0x000151b0


	//   ....[9]....
        /*0138*/ 	.word	0x000151c0


	//   ....[10]....
        /*013c*/ 	.word	0x000151f0


	//   ....[11]....
        /*0140*/ 	.word	0x00015200


	//   ....[12]....
        /*0144*/ 	.word	0x00015c90


	//   ....[13]....
        /*0148*/ 	.word	0x00015d10


	//   ....[14]....
        /*014c*/ 	.word	0x00015d80


	//   ....[15]....
        /*0150*/ 	.word	0x00015df0


	//----- nvinfo : EIATTR_VRC_CTA_INIT_COUNT
	.align		4
.L_1856:
        /*0154*/ 	.byte	0x02, 0x4a
	.zero		1
	.zero		1


	//----- nvinfo : EIATTR_EXIT_INSTR_OFFSETS
	.align		4
        /*0158*/ 	.byte	0x04, 0x1c
        /*015a*/ 	.short	(.L_1858 - .L_1857)


	//   ....[0]....
.L_1857:
        /*015c*/ 	.word	0x00000200


	//----- nvinfo : EIATTR_CRS_STACK_SIZE
	.align		4
.L_1858:
        /*0160*/ 	.byte	0x04, 0x1e
        /*0162*/ 	.short	(.L_1860 - .L_1859)
.L_1859:
        /*0164*/ 	.word	0x00000000


	//----- nvinfo : EIATTR_CBANK_PARAM_SIZE
	.align		4
.L_1860:
        /*0168*/ 	.byte	0x03, 0x19
        /*016a*/ 	.short	0x01d0


	//----- nvinfo : EIATTR_PARAM_CBANK
	.align		4
        /*016c*/ 	.byte	0x04, 0x0a
        /*016e*/ 	.short	(.L_1862 - .L_1861)
	.align		4
.L_1861:
        /*0170*/ 	.word	index@(.nv.constant0._ZN5flash24flash_fwd_splitkv_kernelI23Flash_fwd_kernel_traitsILi64ELi64ELi256ELi4ELb0ELb0EN7cutlass6half_tE19Flash_kernel_traitsILi64ELi64ELi256ELi4ES3_EELb0ELb0ELb1ELb0ELb0ELb1ELb1ELb0EEEvNS_16Flash_fwd_paramsE)
        /*0174*/ 	.short	0x0380
        /*0176*/ 	.short	0x01d0


	//----- nvinfo : EIATTR_SW_WAR
	.align		4
.L_1862:
        /*0178*/ 	.byte	0x04, 0x36
        /*017a*/ 	.short	(.L_1864 - .L_1863)
.L_1863:
        /*017c*/ 	.word	0x00000008
.L_1864:


//--------------------- .nv.info._ZN5flash24flash_fwd_splitkv_kernelI23Flash_fwd_kernel_traitsILi64ELi64ELi256ELi4ELb0ELb0EN7cutlass6half_tE19Flash_kernel_traitsILi64ELi64ELi256ELi4ES3_EELb0ELb0ELb0ELb0ELb1ELb0ELb1ELb1EEEvNS_16Flash_fwd_paramsE --------------------------
	.section	.nv.info._ZN5flash24flash_fwd_splitkv_kernelI23Flash_fwd_kernel_traitsILi64ELi64ELi256ELi4ELb0ELb0EN7cutlass6half_tE19Flash_kernel_traitsILi64ELi64ELi256ELi4ES3_EELb0ELb0ELb0ELb0ELb1ELb0ELb1ELb1EEEvNS_16Flash_fwd_paramsE,"",@"SHT_CUDA_INFO"
	.sectionflags	@""
	.align	4


	//----- nvinfo : EIATTR_CUDA_API_VERSION
	.align		4
        /*0000*/ 	.byte	0x04, 0x37
        /*0002*/ 	.short	(.L_1866 - .L_1865)
.L_1865:
        /*0004*/ 	.word	0x00000082


	//----- nvinfo : EIATTR_KPARAM_INFO
	.align		4
.L_1866:
        /*0008*/ 	.byte	0x04, 0x17
        /*000a*/ 	.short	(.L_1868 - .L_1867)
.L_1867:
        /*000c*/ 	.word	0x00000000
        /*0010*/ 	.short	0x0000
        /*0012*/ 	.short	0x0000
        /*0014*/ 	.byte	0x00, 0xf0, 0x41, 0x07


	//----- nvinfo : EIATTR_SPARSE_MMA_MASK
	.align		4
.L_1868:
        /*0018*/ 	.byte	0x03, 0x50
        /*001a*/ 	.short	0x0000


	//----- nvinfo : EIATTR_MAXREG_COUNT
	.align		4
        /*001c*/ 	.byte	0x03, 0x1b
        /*001e*/ 	.short	0x00ff


	//----- nvinfo : EIATTR_NUM_BARRIERS
	.align		4
        /*0020*/ 	.byte	0x02, 0x4c
        /*0022*/ 	.byte	0x01
	.zero		1


	//----- nvinfo : EIATTR_MERCURY_ISA_VERSION
	.align		4
        /*0024*/ 	.byte	0x03, 0x5f
        /*0026*/ 	.short	0x0101


	//----- nvinfo : EIATTR_COOP_GROUP_MASK_REGIDS
	.align		4
        /*0028*/ 	.byte	0x04, 0x29
        /*002a*/ 	.short	(.L_1870 - .L_1869)


	//   ....[0]....
.L_1869:
        /*002c*/ 	.word	0xffffffff


	//   ....[1]....
        /*0030*/ 	.word	0xffffffff


	//   ....[2]....
        /*0034*/ 	.word	0xffffffff


	//   ....[3]....
        /*0038*/ 	.word	0xffffffff


	//   ....[4]....
        /*003c*/ 	.word	0xffffffff


	//   ....[5]....
        /*0040*/ 	.word	0xffffffff


	//   ....[6]....
        /*0044*/ 	.word	0xffffffff


	//   ....[7]....
        /*0048*/ 	.word	0xffffffff


	//   ....[8]....
        /*004c*/ 	.word	0xffffffff


	//   ....[9]....
        /*0050*/ 	.word	0xffffffff


	//   ....[10]....
        /*0054*/ 	.word	0xffffffff


	//   ....[11]....
        /*0058*/ 	.word	0xffffffff


	//   ....[12]....
        /*005c*/ 	.word	0x05000008


	//   ....[13]....
        /*0060*/ 	.word	0x05000008


	//   ....[14]....
        /*0064*/ 	.word	0x05000008


	//   ....[15]....
        /*0068*/ 	.word	0x05000008


	//----- nvinfo : EIATTR_COOP_GROUP_INSTR_OFFSETS
	.align		4
.L_1870:
        /*006c*/ 	.byte	0x04, 0x28
        /*006e*/ 	.short	(.L_1872 - .L_1871)


	//   ....[0]....
.L_1871:
        /*0070*/ 	.word	0x00014aa0


	//   ....[1]....
        /*0074*/ 	.word	0x00014ad0


	//   ....[2]....
        /*0078*/ 	.word	0x00014b80


	//   ....[3]....
        /*007c*/ 	.word	0x00014bb0


	//   ....[4]....
        /*0080*/ 	.word	0x000199b0


	//   ....[5]....
        /*0084*/ 	.word	0x000199d0


	//   ....[6]....
        /*0088*/ 	.word	0x00019a00


	//   ....[7]....
        /*008c*/ 	.word	0x00019a10


	//   ....[8]....
        /*0090*/ 	.word	0x0001c680


	//   ....[9]....
        /*0094*/ 	.word	0x0001c690


	//   ....[10]....
        /*0098*/ 	.word	0x0001c6c0


	//   ....[11]....
        /*009c*/ 	.word	0x0001c6d0


	//   ....[12]....
        /*00a0*/ 	.word	0x0001d2f0


	//   ....[13]....
        /*00a4*/ 	.word	0x0001d370


	//   ....[14]....
        /*00a8*/ 	.word	0x0001d3f0


	//   ....[15]....
        /*00ac*/ 	.word	0x0001d460


	//----- nvinfo : EIATTR_VRC_CTA_INIT_COUNT
	.align		4
.L_1872:
        /*00b0*/ 	.byte	0x02, 0x4a
	.zero		1
	.zero		1


	//----- nvinfo : EIATTR_EXIT_INSTR_OFFSETS
	.align		4
        /*00b4*/ 	.byte	0x04, 0x1c
        /*00b6*/ 	.short	(.L_1874 - .L_1873)


	//   ....[0]....
.L_1873:
        /*00b8*/ 	.word	0x000001f0


	//----- nvinfo : EIATTR_CRS_STACK_SIZE
	.align		4
.L_1874:
        /*00bc*/ 	.byte	0x04, 0x1e
        /*00be*/ 	.short	(.L_1876 - .L_1875)
.L_1875:
        /*00c0*/ 	.word	0x00000000


	//----- nvinfo : EIATTR_CBANK_PARAM_SIZE
	.align		4
.L_1876:
        /*00c4*/ 	.byte	0x03, 0x19
        /*00c6*/ 	.short	0x01d0


	//----- nvinfo : EIATTR_PARAM_CBANK
	.align		4
        /*00c8*/ 	.byte	0x04, 0x0a
        /*00ca*/ 	.short	(.L_1878 - .L_1877)
	.align		4
.L_1877:
        /*00cc*/ 	.word	index@(.nv.constant0._ZN5flash24flash_fwd_splitkv_kernelI23Flash_fwd_kernel_traitsILi64ELi64ELi256ELi4ELb0ELb0EN7cutlass6half_tE19Flash_kernel_traitsILi64ELi64ELi256ELi4ES3_EELb0ELb0ELb0ELb0ELb1ELb0ELb1ELb1EEEvNS_16Flash_fwd_paramsE)
        /*00d0*/ 	.short	0x0380
        /*00d2*/ 	.short	0x01d0


	//----- nvinfo : EIATTR_SW_WAR
	.align		4
.L_1878:
        /*00d4*/ 	.byte	0x04, 0x36
        /*00d6*/ 	.short	(.L_1880 - .L_1879)
.L_1879:
        /*00d8*/ 	.word	0x00000008
.L_1880:


//--------------------- .nv.info._ZN5flash24flash_fwd_splitkv_kernelI23Flash_fwd_kernel_traitsILi64ELi64ELi256ELi4ELb0ELb0EN7cutlass6half_tE19Flash_kernel_traitsILi64ELi64ELi256ELi4ES3_EELb0ELb0ELb0ELb0ELb1ELb1ELb1ELb1EEEvNS_16Flash_fwd_paramsE --------------------------
	.section	.nv.info._ZN5flash24flash_fwd_splitkv_kernelI23Flash_fwd_kernel_traitsILi64ELi64ELi256ELi4ELb0ELb0EN7cutlass6half_tE19Flash_kernel_traitsILi64ELi64ELi256ELi4ES3_EELb0ELb0ELb0ELb0ELb1ELb1ELb1ELb1EEEvNS_16Flash_fwd_paramsE,"",@"SHT_CUDA_INFO"
	.sectionflags	@""
	.align	4


	//----- nvinfo : EIATTR_CUDA_API_VERSION
	.align		4
        /*0000*/ 	.byte	0x04, 0x37
        /*0002*/ 	.short	(.L_1882 - .L_1881)
.L_1881:
        /*0004*/ 	.word	0x00000082


	//----- nvinfo : EIATTR_KPARAM_INFO
	.align		4
.L_1882:
        /*0008*/ 	.byte	0x04, 0x17
        /*000a*/ 	.short	(.L_1884 - .L_1883)
.L_1883:
        /*000c*/ 	.word	0x00000000
        /*0010*/ 	.short	0x0000
        /*0012*/ 	.short	0x0000
        /*0014*/ 	.byte	0x00, 0xf0, 0x41, 0x07


	//----- nvinfo : EIATTR_SPARSE_MMA_MASK
	.align		4
.L_1884:
        /*0018*/ 	.byte	0x03, 0x50
        /*001a*/ 	.short	0x0000


	//----- nvinfo : EIATTR_MAXREG_COUNT
	.align		4
        /*001c*/ 	.byte	0x03, 0x1b
        /*001e*/ 	.short	0x00ff


	//----- nvinfo : EIATTR_NUM_BARRIERS
	.align		4
        /*0020*/ 	.byte	0x02, 0x4c
        /*0022*/ 	.byte	0x01
	.zero		1


	//----- nvinfo : EIATTR_ANNOTATIONS
	.align		4
        /*0024*/ 	.byte	0x04, 0x55
        /*0026*/ 	.short	(.L_1886 - .L_1885)


	//   ....[0]....
.L_1885:
        /* <DEDUP_REMOVED lines=36> */


	//----- nvinfo : EIATTR_MERCURY_ISA_VERSION
	.align		4
.L_1886:
        /*0258*/ 	.byte	0x03, 0x5f
        /*025a*/ 	.short	0x0101


	//----- nvinfo : EIATTR_COOP_GROUP_MASK_REGIDS
	.align		4
        /*025c*/ 	.byte	0x04, 0x29
        /*025e*/ 	.short	(.L_1888 - .L_1887)


	//   ....[0]....
.L_1887:
        /*0260*/ 	.word	0xffffffff


	//   ....[1]....
        /*0264*/ 	.word	0xffffffff


	//   ....[2]....
        /*0268*/ 	.word	0xffffffff


	//   ....[3]....
        /*026c*/ 	.word	0xffffffff


	//   ....[4]....
        /*0270*/ 	.word	0xffffffff


	//   ....[5]....
        /*0274*/ 	.word	0xffffffff


	//   ....[6]....
        /*0278*/ 	.word	0xffffffff


	//   ....[7]....
        /*027c*/ 	.word	0xffffffff


	//   ....[8]....
        /*0280*/ 	.word	0xffffffff


	//   ....[9]....
        /*0284*/ 	.word	0xffffffff


	//   ....[10]....
        /*0288*/ 	.word	0xffffffff


	//   ....[11]....
        /*028c*/ 	.word	0xffffffff


	//   ....[12]....
        /*0290*/ 	.word	0x05000004


	//   ....[13]....
        /*0294*/ 	.word	0x05000004


	//   ....[14]....
        /*0298*/ 	.word	0x05000004


	//   ....[15]....
        /*029c*/ 	.word	0x05000004


	//----- nvinfo : EIATTR_COOP_GROUP_INSTR_OFFSETS
	.align		4
.L_1888:
        /*02a0*/ 	.byte	0x04, 0x28
        /*02a2*/ 	.short	(.L_1890 - .L_1889)


	//   ....[0]....
.L_1889:
        /*02a4*/ 	.word	0x000162f0


	//   ....[1]....
        /*02a8*/ 	.word	0x00016370


	//   ....[2]....
        /*02ac*/ 	.word	0x00016380


	//   ....[3]....
        /*02b0*/ 	.word	0x000163b0


	//   ....[4]....
        /*02b4*/ 	.word	0x0001c570


	//   ....[5]....
        /*02b8*/ 	.word	0x0001c5c0


	//   ....[6]....
        /*02bc*/ 	.word	0x0001c5e0


	//   ....[7]....
        /*02c0*/ 	.word	0x0001c600


	//   ....[8]....
        /*02c4*/ 	.word	0x0001f460


	//   ....[9]....
        /*02c8*/ 	.word	0x0001f470


	//   ....[10]....
        /*02cc*/ 	.word	0x0001f4a0


	//   ....[11]....
        /*02d0*/ 	.word	0x0001f4b0


	//   ....[12]....
        /*02d4*/ 	.word	0x00020130


	//   ....[13]....
        /*02d8*/ 	.word	0x000201a0


	//   ....[14]....
        /*02dc*/ 	.word	0x00020200


	//   ....[15]....
        /*02e0*/ 	.word	0x00020260


	//----- nvinfo : EIATTR_VRC_CTA_INIT_COUNT
	.align		4
.L_1890:
        /*02e4*/ 	.byte	0x02, 0x4a
	.zero		1
	.zero		1


	//----- nvinfo : EIATTR_EXIT_INSTR_OFFSETS
	.align		4
        /*02e8*/ 	.byte	0x04, 0x1c
        /*02ea*/ 	.short	(.L_1892 - .L_1891)


	//   ....[0]....
.L_1891:
        /*02ec*/ 	.word	0x00000200


	//----- nvinfo : EIATTR_CRS_STACK_SIZE
	.align		4
.L_1892:
        /*02f0*/ 	.byte	0x04, 0x1e
        /*02f2*/ 	.short	(.L_1894 - .L_1893)
.L_1893:
        /*02f4*/ 	.word	0x00000000


	//----- nvinfo : EIATTR_CBANK_PARAM_SIZE
	.align		4
.L_1894:
        /*02f8*/ 	.byte	0x03, 0x19
        /*02fa*/ 	.short	0x01d0


	//----- nvinfo : EIATTR_PARAM_CBANK
	.align		4
        /*02fc*/ 	.byte	0x04, 0x0a
        /*02fe*/ 	.short	(.L_1896 - .L_1895)
	.align		4
.L_1895:
        /*0300*/ 	.word	index@(.nv.constant0._ZN5flash24flash_fwd_splitkv_kernelI23Flash_fwd_kernel_traitsILi64ELi64ELi256ELi4ELb0ELb0EN7cutlass6half_tE19Flash_kernel_traitsILi64ELi64ELi256ELi4ES3_EELb0ELb0ELb0ELb0ELb1ELb1ELb1ELb1EEEvNS_16Flash_fwd_paramsE)
        /*0304*/ 	.short	0x0380
        /*0306*/ 	.short	0x01d0


	//----- nvinfo : EIATTR_SW_WAR
	.align		4
.L_1896:
        /*0308*/ 	.byte	0x04, 0x36
        /*030a*/ 	.short	(.L_1898 - .L_1897)
.L_1897:
        /*030c*/ 	.word	0x00000008
.L_1898:


//--------------------- .nv.info._ZN5flash24flash_fwd_splitkv_kernelI23Flash_fwd_kernel_traitsILi64ELi64ELi256ELi4ELb0ELb0EN7cutlass6half_tE19Flash_kernel_traitsILi64ELi64ELi256ELi4ES3_EELb0ELb0ELb1ELb0ELb0ELb0ELb1ELb1EEEvNS_16Flash_fwd_paramsE --------------------------
	.section	.nv.info._ZN5flash24flash_fwd_splitkv_kernelI23Flash_fwd_kernel_traitsILi64ELi64ELi256ELi4ELb0ELb0EN7cutlass6half_tE19Flash_kernel_traitsILi64ELi64ELi256ELi4ES3_EELb0ELb0ELb1ELb0ELb0ELb0ELb1ELb1EEEvNS_16Flash_fwd_paramsE,"",@"SHT_CUDA_INFO"
	.sectionflags	@""
	.align	4


	//----- nvinfo : EIATTR_CUDA_API_VERSION
	.align		4
        /*0000*/ 	.byte	0x04, 0x37
        /*0002*/ 	.short	(.L_1900 - .L_1899)
.L_1899:
        /*0004*/ 	.word	0x00000082


	//----- nvinfo : EIATTR_KPARAM_INFO
	.align		4
.L_1900:
        /*0008*/ 	.byte	0x04, 0x17
        /*000a*/ 	.short	(.L_1902 - .L_1901)
.L_1901:
        /*000c*/ 	.word	0x00000000
        /*0010*/ 	.short	0x0000
        /*0012*/ 	.short	0x0000
        /*0014*/ 	.byte	0x00, 0xf0, 0x41, 0x07


	//----- nvinfo : EIATTR_SPARSE_MMA_MASK
	.align		4
.L_1902:
        /*0018*/ 	.byte	0x03, 0x50
        /*001a*/ 	.short	0x0000


	//----- nvinfo : EIATTR_MAXREG_COUNT
	.align		4
        /*001c*/ 	.byte	0x03, 0x1b
        /*001e*/ 	.short	0x00ff


	//----- nvinfo : EIATTR_NUM_BARRIERS
	.align		4
        /*0020*/ 	.byte	0x02, 0x4c
        /*0022*/ 	.byte	0x01
	.zero		1


	//----- nvinfo : EIATTR_ANNOTATIONS
	.align		4
        /*0024*/ 	.byte	0x04, 0x55
        /*0026*/ 	.short	(.L_1904 - .L_1903)


	//   ....[0]....
.L_1903:
        /* <DEDUP_REMOVED lines=56> */


	//----- nvinfo : EIATTR_MERCURY_ISA_VERSION
	.align		4
.L_1904:
        /*0390*/ 	.byte	0x03, 0x5f
        /*0392*/ 	.short	0x0101


	//----- nvinfo : EIATTR_COOP_GROUP_MASK_REGIDS
	.align		4
        /*0394*/ 	.byte	0x04, 0x29
        /*0396*/ 	.short	(.L_1906 - .L_1905)


	//   ....[0]....
.L_1905:
        /*0398*/ 	.word	0xffffffff


	//   ....[1]....
        /*039c*/ 	.word	0xffffffff


	//   ....[2]....
        /*03a0*/ 	.word	0xffffffff


	//   ....[3]....
        /*03a4*/ 	.word	0xffffffff


	//   ....[4]....
        /*03a8*/ 	.word	0xffffffff


	//   ....[5]....
        /*03ac*/ 	.word	0xffffffff


	//   ....[6]....
        /*03b0*/ 	.word	0xffffffff


	//   ....[7]....
        /*03b4*/ 	.word	0xffffffff


	//   ....[8]....
        /*03b8*/ 	.word	0xffffffff


	//   ....[9]....
        /*03bc*/ 	.word	0xffffffff


	//   ....[10]....
        /*03c0*/ 	.word	0xffffffff


	//   ....[11]....
        /*03c4*/ 	.word	0xffffffff


	//   ....[12]....
        /*03c8*/ 	.word	0x05000004


	//   ....[13]....
        /*03cc*/ 	.word	0x05000004


	//   ....[14]....
        /*03d0*/ 	.word	0x05000004


	//   ....[15]....
        /*03d4*/ 	.word	0x05000004


	//----- nvinfo : EIATTR_COOP_GROUP_INSTR_OFFSETS
	.align		4
.L_1906:
        /*03d8*/ 	.byte	0x04, 0x28
        /*03da*/ 	.short	(.L_1908 - .L_1907)


	//   ....[0]....
.L_1907:
        /*03dc*/ 	.word	0x0001a5d0


	//   ....[1]....
        /*03e0*/ 	.word	0x0001a7a0


	//   ....[2]....
        /*03e4*/ 	.word	0x0001a7b0


	//   ....[3]....
        /*03e8*/ 	.word	0x0001a820


	//   ....[4]....
        /*03ec*/ 	.word	0x00021d10


	//   ....[5]....
        /*03f0*/ 	.word	0x00021d20


	//   ....[6]....
        /*03f4*/ 	.word	0x00021d50


	//   ....[7]....
        /*03f8*/ 	.word	0x00021d60


	//   ....[8]....
        /*03fc*/ 	.word	0x000249d0


	//   ....[9]....
        /*0400*/ 	.word	0x000249e0


	//   ....[10]....
        /*0404*/ 	.word	0x00024a10


	//   ....[11]....
        /*0408*/ 	.word	0x00024a20


	//   ....[12]....
        /*040c*/ 	.word	0x00025700


	//   ....[13]....
        /*0410*/ 	.word	0x00025770


	//   ....[14]....
        /*0414*/ 	.word	0x000257d0


	//   ....[15]....
        /*0418*/ 	.word	0x00025830


	//----- nvinfo : EIATTR_VRC_CTA_INIT_COUNT
	.align		4
.L_1908:
        /*041c*/ 	.byte	0x02, 0x4a
	.zero		1
	.zero		1


	//----- nvinfo : EIATTR_EXIT_INSTR_OFFSETS
	.align		4
        /*0420*/ 	.byte	0x04, 0x1c
        /*0422*/ 	.short	(.L_1910 - .L_1909)


	//   ....[0]....
.L_1909:
        /*0424*/ 	.word	0x00000200


	//----- nvinfo : EIATTR_CRS_STACK_SIZE
	.align		4
.L_1910:
        /*0428*/ 	.byte	0x04, 0x1e
        /*042a*/ 	.short	(.L_1912 - .L_1911)
.L_1911:
        /*042c*/ 	.word	0x00000000


	//----- nvinfo : EIATTR_CBANK_PARAM_SIZE
	.align		4
.L_1912:
        /*0430*/ 	.byte	0x03, 0x19
        /*0432*/ 	.short	0x01d0


	//----- nvinfo : EIATTR_PARAM_CBANK
	.align		4
        /*0434*/ 	.byte	0x04, 0x0a
        /*0436*/ 	.short	(.L_1914 - .L_1913)
	.align		4
.L_1913:
        /*0438*/ 	.word	index@(.nv.constant0._ZN5flash24flash_fwd_splitkv_kernelI23Flash_fwd_kernel_traitsILi64ELi64ELi256ELi4ELb0ELb0EN7cutlass6half_tE19Flash_kernel_traitsILi64ELi64ELi256ELi4ES3_EELb0ELb0ELb1ELb0ELb0ELb0ELb1ELb1EEEvNS_16Flash_fwd_paramsE)
        /*043c*/ 	.short	0x0380
        /*043e*/ 	.short	0x01d0


	//----- nvinfo : EIATTR_SW_WAR
	.align		4
.L_1914:
        /*0440*/ 	.byte	0x04, 0x36
        /*0442*/ 	.short	(.L_1916 - .L_1915)
.L_1915:
        /*0444*/ 	.word	0x00000008
.L_1916:


//--------------------- .nv.info._ZN5flash24flash_fwd_splitkv_kernelI23Flash_fwd_kernel_traitsILi64ELi64ELi256ELi4ELb0ELb0EN7cutlass6half_tE19Flash_kernel_traitsILi64ELi64ELi256ELi4ES3_EELb0ELb0ELb1ELb0ELb0ELb1ELb1ELb1EEEvNS_16Flash_fwd_paramsE --------------------------
	.section	.nv.info._ZN5flash24flash_fwd_splitkv_kernelI23Flash_fwd_kernel_traitsILi64ELi64ELi256ELi4ELb0ELb0EN7cutlass6half_tE19Flash_kernel_traitsILi64ELi64ELi256ELi4ES3_EELb0ELb0ELb1ELb0ELb0ELb1ELb1ELb1EEEvNS_16Flash_fwd_paramsE,"",@"SHT_CUDA_INFO"
	.sectionflags	@""
	.align	4


	//----- nvinfo : EIATTR_CUDA_API_VERSION
	.align		4
        /*0000*/ 	.byte	0x04, 0x37
        /*0002*/ 	.short	(.L_1918 - .L_1917)
.L_1917:
        /*0004*/ 	.word	0x00000082


	//----- nvinfo : EIATTR_KPARAM_INFO
	.align		4
.L_1918:
        /*0008*/ 	.byte	0x04, 0x17
        /*000a*/ 	.short	(.L_1920 - .L_1919)
.L_1919:
        /*000c*/ 	.word	0x00000000
        /*0010*/ 	.short	0x0000
        /*0012*/ 	.short	0x0000
        /*0014*/ 	.byte	0x00, 0xf0, 0x41, 0x07


	//----- nvinfo : EIATTR_SPARSE_MMA_MASK
	.align		4
.L_1920:
        /*0018*/ 	.byte	0x03, 0x50
        /*001a*/ 	.short	0x0000


	//----- nvinfo : EIATTR_MAXREG_COUNT
	.align		4
        /*001c*/ 	.byte	0x03, 0x1b
        /*001e*/ 	.short	0x00ff


	//----- nvinfo : EIATTR_NUM_BARRIERS
	.align		4
        /*0020*/ 	.byte	0x02, 0x4c
        /*0022*/ 	.byte	0x01
	.zero		1


	//----- nvinfo : EIATTR_ANNOTATIONS
	.align		4
        /*0024*/ 	.byte	0x04, 0x55
        /*0026*/ 	.short	(.L_1922 - .L_1921)


	//   ....[0]....
.L_1921:
        /* <DEDUP_REMOVED lines=9> */


	//----- nvinfo : EIATTR_MERCURY_ISA_VERSION
	.align		4
.L_1922:
        /*00a8*/ 	.byte	0x03, 0x5f
        /*00aa*/ 	.short	0x0101


	//----- nvinfo : EIATTR_COOP_GROUP_MASK_REGIDS
	.align		4
        /*00ac*/ 	.byte	0x04, 0x29
        /*00ae*/ 	.short	(.L_1924 - .L_1923)


	//   ....[0]....
.L_1923:
        /*00b0*/ 	.word	0xffffffff


	//   ....[1]....
        /*00b4*/ 	.word	0xffffffff


	//   ....[2]....
        /*00b8*/ 	.word	0xffffffff


	//   ....[3]....
        /*00bc*/ 	.word	0xffffffff


	//   ....[4]....
        /*00c0*/ 	.word	0xffffffff


	//   ....[5]....
        /*00c4*/ 	.word	0xffffffff


	//   ....[6]....
        /*00c8*/ 	.word	0xffffffff


	//   ....[7]....
        /*00cc*/ 	.word	0xffffffff


	//   ....[8]....
        /*00d0*/ 	.word	0xffffffff


	//   ....[9]....
        /*00d4*/ 	.word	0xffffffff


	//   ....[10]....
        /*00d8*/ 	.word	0xffffffff


	//   ....[11]....
        /*00dc*/ 	.word	0xffffffff


	//   ....[12]....
        /*00e0*/ 	.word	0x05000008


	//   ....[13]....
        /*00e4*/ 	.word	0x05000008


	//   ....[14]....
        /*00e8*/ 	.word	0x05000008


	//   ....[15]....
        /*00ec*/ 	.word	0x05000008


	//----- nvinfo : EIATTR_COOP_GROUP_INSTR_OFFSETS
	.align		4
.L_1924:
        /*00f0*/ 	.byte	0x04, 0x28
        /*00f2*/ 	.short	(.L_1926 - .L_1925)


	//   ....[0]....
.L_1925:
        /*00f4*/ 	.word	0x00019020


	//   ....[1]....
        /*00f8*/ 	.word	0x00019040


	//   ....[2]....
        /*00fc*/ 	.word	0x00019070


	//   ....[3]....
        /*0100*/ 	.word	0x00019090


	//   ....[4]....
        /*0104*/ 	.word	0x00020e60


	//   ....[5]....
        /*0108*/ 	.word	0x00020e80


	//   ....[6]....
        /*010c*/ 	.word	0x00020ea0


	//   ....[7]....
        /*0110*/ 	.word	0x00020ec0


	//   ....[8]....
        /*0114*/ 	.word	0x00023b40


	//   ....[9]....
        /*0118*/ 	.word	0x00023b50


	//   ....[10]....
        /*011c*/ 	.word	0x00023b80


	//   ....[11]....
        /*0120*/ 	.word	0x00023b90


	//   ....[12]....
        /*0124*/ 	.word	0x000247f0


	//   ....[13]....
        /*0128*/ 	.word	0x00024860


	//   ....[14]....
        /*012c*/ 	.word	0x000248c0


	//   ....[15]....
        /*0130*/ 	.word	0x00024930


	//----- nvinfo : EIATTR_VRC_CTA_INIT_COUNT
	.align		4
.L_1926:
        /*0134*/ 	.byte	0x02, 0x4a
	.zero		1
	.zero		1


	//----- nvinfo : EIATTR_EXIT_INSTR_OFFSETS
	.align		4
        /*0138*/ 	.byte	0x04, 0x1c
        /*013a*/ 	.short	(.L_1928 - .L_1927)


	//   ....[0]....
.L_1927:
        /*013c*/ 	.word	0x00000200


	//----- nvinfo : EIATTR_CRS_STACK_SIZE
	.align		4
.L_1928:
        /*0140*/ 	.byte	0x04, 0x1e
        /*0142*/ 	.short	(.L_1930 - .L_1929)
.L_1929:
        /*0144*/ 	.word	0x00000000


	//----- nvinfo : EIATTR_CBANK_PARAM_SIZE
	.align		4
.L_1930:
        /*0148*/ 	.byte	0x03, 0x19
        /*014a*/ 	.short	0x01d0


	//----- nvinfo : EIATTR_PARAM_CBANK
	.align		4
        /*014c*/ 	.byte	0x04, 0x0a
        /*014e*/ 	.short	(.L_1932 - .L_1931)
	.align		4
.L_1931:
        /*0150*/ 	.word	index@(.nv.constant0._ZN5flash24flash_fwd_splitkv_kernelI23Flash_fwd_kernel_traitsILi64ELi64ELi256ELi4ELb0ELb0EN7cutlass6half_tE19Flash_kernel_traitsILi64ELi64ELi256ELi4ES3_EELb0ELb0ELb1ELb0ELb0ELb1ELb1ELb1EEEvNS_16Flash_fwd_paramsE)
        /*0154*/ 	.short	0x0380
        /*0156*/ 	.short	0x01d0


	//----- nvinfo : EIATTR_SW_WAR
	.align		4
.L_1932:
        /*0158*/ 	.byte	0x04, 0x36
        /*015a*/ 	.short	(.L_1934 - .L_1933)
.L_1933:
        /*015c*/ 	.word	0x00000008
.L_1934:


//--------------------- .nv.info._ZN5flash24flash_fwd_splitkv_kernelI23Flash_fwd_kernel_traitsILi64ELi64ELi256ELi4ELb0ELb0EN7cutlass6half_tE19Flash_kernel_traitsILi64ELi64ELi256ELi4ES3_EELb0ELb1ELb0ELb0ELb1ELb0ELb0ELb0EEEvNS_16Flash_fwd_paramsE --------------------------
	.section	.nv.info._ZN5flash24flash_fwd_splitkv_kernelI23Flash_fwd_kernel_traitsILi64ELi64ELi256ELi4ELb0ELb0EN7cutlass6half_tE19Flash_kernel_traitsILi64ELi64ELi256ELi4ES3_EELb0ELb1ELb0ELb0ELb1ELb0ELb0ELb0EEEvNS_16Flash_fwd_paramsE,"",@"SHT_CUDA_INFO"
	.sectionflags	@""
	.align	4


	//----- nvinfo : EIATTR_CUDA_API_VERSION
	.align		4
        /*0000*/ 	.byte	0x04, 0x37
        /*0002*/ 	.short	(.L_1936 - .L_1935)
.L_1935:
        /*0004*/ 	.word	0x00000082


	//----- nvinfo : EIATTR_KPARAM_INFO
	.align		4
.L_1936:
        /*0008*/ 	.byte	0x04, 0x17
        /*000a*/ 	.short	(.L_1938 - .L_1937)
.L_1937:
        /*000c*/ 	.word	0x00000000
        /*0010*/ 	.short	0x0000
        /*0012*/ 	.short	0x0000
        /*0014*/ 	.byte	0x00, 0xf0, 0x41, 0x07


	//----- nvinfo : EIATTR_SPARSE_MMA_MASK
	.align		4
.L_1938:
        /*0018*/ 	.byte	0x03, 0x50
        /*001a*/ 	.short	0x0000


	//----- nvinfo : EIATTR_MAXREG_COUNT
	.align		4
        /*001c*/ 	.byte	0x03, 0x1b
        /*001e*/ 	.short	0x00ff


	//----- nvinfo : EIATTR_NUM_BARRIERS
	.align		4
        /*0020*/ 	.byte	0x02, 0x4c
        /*0022*/ 	.byte	0x01
	.zero		1


	//----- nvinfo : EIATTR_ANNOTATIONS
	.align		4
        /*0024*/ 	.byte	0x04, 0x55
        /*0026*/ 	.short	(.L_1940 - .L_1939)


	//   ....[0]....
.L_1939:
        /* <DEDUP_REMOVED lines=52> */


	//----- nvinfo : EIATTR_MERCURY_ISA_VERSION
	.align		4
.L_1940:
        /*0350*/ 	.byte	0x03, 0x5f
        /*0352*/ 	.short	0x0101


	//----- nvinfo : EIATTR_COOP_GROUP_MASK_REGIDS
	.align		4
        /*0354*/ 	.byte	0x04, 0x29
        /*0356*/ 	.short	(.L_1942 - .L_1941)


	//   ....[0]....
.L_1941:
        /*0358*/ 	.word	0xffffffff


	//   ....[1]....
        /*035c*/ 	.word	0xffffffff


	//   ....[2]....
        /*0360*/ 	.word	0xffffffff


	//   ....[3]....
        /*0364*/ 	.word	0xffffffff


	//   ....[4]....
        /*0368*/ 	.word	0xffffffff


	//   ....[5]....
        /*036c*/ 	.word	0xffffffff


	//   ....[6]....
        /*0370*/ 	.word	0xffffffff


	//   ....[7]....
        /*0374*/ 	.word	0xffffffff


	//   ....[8]....
        /*0378*/ 	.word	0xffffffff


	//   ....[9]....
        /*037c*/ 	.word	0xffffffff


	//   ....[10]....
        /*0380*/ 	.word	0xffffffff


	//   ....[11]....
        /*0384*/ 	.word	0xffffffff


	//   ....[12]....
        /*0388*/ 	.word	0xffffffff


	//   ....[13]....
        /*038c*/ 	.word	0xffffffff


	//   ....[14]....
        /*0390*/ 	.word	0xffffffff


	//   ....[15]....
        /*0394*/ 	.word	0xffffffff


	//   ....[16]....
        /*0398*/ 	.word	0x05000004


	//   ....[17]....
        /*039c*/ 	.word	0x05000004


	//   ....[18]....
        /*03a0*/ 	.word	0x05000004


	//   ....[19]....
        /*03a4*/ 	.word	0x05000004


	//----- nvinfo : EIATTR_COOP_GROUP_INSTR_OFFSETS
	.align		4
.L_1942:
        /*03a8*/ 	.byte	0x04, 0x28
        /*03aa*/ 	.short	(.L_1944 - .L_1943)


	//   ....[0]....
.L_1943:
        /*03ac*/ 	.word	0x00007710


	//   ....[1]....
        /*03b0*/ 	.word	0x00007780


	//   ....[2]....
        /*03b4*/ 	.word	0x00007790


	//   ....[3]....
        /*03b8*/ 	.word	0x000077c0


	//   ....[4]....
        /*03bc*/ 	.word	0x0000f160


	//   ....[5]....
        /*03c0*/ 	.word	0x0000f250


	//   ....[6]....
        /*03c4*/ 	.word	0x0000f270


	//   ....[7]....
        /*03c8*/ 	.word	0x0000f290


	//   ....[8]....
        /*03cc*/ 	.word	0x000159b0


	//   ....[9]....
        /*03d0*/ 	.word	0x00015ab0


	//   ....[10]....
        /*03d4*/ 	.word	0x00016d10


	//   ....[11]....
        /*03d8*/ 	.word	0x00016ee0


	//   ....[12]....
        /*03dc*/ 	.word	0x00019980


	//   ....[13]....
        /*03e0*/ 	.word	0x00019990


	//   ....[14]....
        /*03e4*/ 	.word	0x000199c0


	//   ....[15]....
        /*03e8*/ 	.word	0x000199d0


	//   ....[16]....
        /*03ec*/ 	.word	0x0001a860


	//   ....[17]....
        /*03f0*/ 	.word	0x0001a8d0


	//   ....[18]....
        /*03f4*/ 	.word	0x0001a940


	//   ....[19]....
        /*03f8*/ 	.word	0x0001a9a0


	//----- nvinfo : EIATTR_VRC_CTA_INIT_COUNT
	.align		4
.L_1944:
        /*03fc*/ 	.byte	0x02, 0x4a
	.zero		1
	.zero		1


	//----- nvinfo : EIATTR_EXIT_INSTR_OFFSETS
	.align		4
        /*0400*/ 	.byte	0x04, 0x1c
        /*0402*/ 	.short	(.L_1946 - .L_1945)


	//   ....[0]....
.L_1945:
        /*0404*/ 	.word	0x00000060


	//----- nvinfo : EIATTR_CRS_STACK_SIZE
	.align		4
.L_1946:
        /*0408*/ 	.byte	0x04, 0x1e
        /*040a*/ 	.short	(.L_1948 - .L_1947)
.L_1947:
        /*040c*/ 	.word	0x00000000


	//----- nvinfo : EIATTR_CBANK_PARAM_SIZE
	.align		4
.L_1948:
        /*0410*/ 	.byte	0x03, 0x19
        /*0412*/ 	.short	0x01d0


	//----- nvinfo : EIATTR_PARAM_CBANK
	.align		4
        /*0414*/ 	.byte	0x04, 0x0a
        /*0416*/ 	.short	(.L_1950 - .L_1949)
	.align		4
.L_1949:
        /*0418*/ 	.word	index@(.nv.constant0._ZN5flash24flash_fwd_splitkv_kernelI23Flash_fwd_kernel_traitsILi64ELi64ELi256ELi4ELb0ELb0EN7cutlass6half_tE19Flash_kernel_traitsILi64ELi64ELi256ELi4ES3_EELb0ELb1ELb0ELb0ELb1ELb0ELb0ELb0EEEvNS_16Flash_fwd_paramsE)
        /*041c*/ 	.short	0x0380
        /*041e*/ 	.short	0x01d0


	//----- nvinfo : EIATTR_SW_WAR
	.align		4
.L_1950:
        /*0420*/ 	.byte	0x04, 0x36
        /*0422*/ 	.short	(.L_1952 - .L_1951)
.L_1951:
        /*0424*/ 	.word	0x00000008
.L_1952:


//--------------------- .nv.info._ZN5flash24flash_fwd_splitkv_kernelI23Flash_fwd_kernel_traitsILi64ELi64ELi256ELi4ELb0ELb0EN7cutlass6half_tE19Flash_kernel_traitsILi64ELi64ELi256ELi4ES3_EELb0ELb1ELb0ELb0ELb1ELb1ELb0ELb0EEEvNS_16Flash_fwd_paramsE --------------------------
	.section	.nv.info._ZN5flash24flash_fwd_splitkv_kernelI23Flash_fwd_kernel_traitsILi64ELi64ELi256ELi4ELb0ELb0EN7cutlass6half_tE19Flash_kernel_traitsILi64ELi64ELi256ELi4ES3_EELb0ELb1ELb0ELb0ELb1ELb1ELb0ELb0EEEvNS_16Flash_fwd_paramsE,"",@"SHT_CUDA_INFO"
	.sectionflags	@""
	.align	4


	//----- nvinfo : EIATTR_CUDA_API_VERSION
	.align		4
        /*0000*/ 	.byte	0x04, 0x37
        /*0002*/ 	.short	(.L_1954 - .L_1953)
.L_1953:
        /*0004*/ 	.word	0x00000082


	//----- nvinfo : EIATTR_KPARAM_INFO
	.align		4
.L_1954:
        /*0008*/ 	.byte	0x04, 0x17
        /*000a*/ 	.short	(.L_1956 - .L_1955)
.L_1955:
        /*000c*/ 	.word	0x00000000
        /*0010*/ 	.short	0x0000
        /*0012*/ 	.short	0x0000
        /*0014*/ 	.byte	0x00, 0xf0, 0x41, 0x07


	//----- nvinfo : EIATTR_SPARSE_MMA_MASK
	.align		4
.L_1956:
        /*0018*/ 	.byte	0x03, 0x50
        /*001a*/ 	.short	0x0000


	//----- nvinfo : EIATTR_MAXREG_COUNT
	.align		4
        /*001c*/ 	.byte	0x03, 0x1b
        /*001e*/ 	.short	0x00ff


	//----- nvinfo : EIATTR_NUM_BARRIERS
	.align		4
        /*0020*/ 	.byte	0x02, 0x4c
        /*0022*/ 	.byte	0x01
	.zero		1


	//----- nvinfo : EIATTR_ANNOTATIONS
	.align		4
        /*0024*/ 	.byte	0x04, 0x55
        /*0026*/ 	.short	(.L_1958 - .L_1957)


	//   ....[0]....
.L_1957:
        /* <DEDUP_REMOVED lines=27> */


	//----- nvinfo : EIATTR_MERCURY_ISA_VERSION
	.align		4
.L_1958:
        /*01c8*/ 	.byte	0x03, 0x5f
        /*01ca*/ 	.short	0x0101


	//----- nvinfo : EIATTR_COOP_GROUP_MASK_REGIDS
	.align		4
        /*01cc*/ 	.byte	0x04, 0x29
        /*01ce*/ 	.short	(.L_1960 - .L_1959)


	//   ....[0]....
.L_1959:
        /*01d0*/ 	.word	0xffffffff


	//   ....[1]....
        /*01d4*/ 	.word	0xffffffff


	//   ....[2]....
        /*01d8*/ 	.word	0xffffffff


	//   ....[3]....
        /*01dc*/ 	.word	0xffffffff


	//   ....[4]....
        /*01e0*/ 	.word	0xffffffff


	//   ....[5]....
        /*01e4*/ 	.word	0xffffffff


	//   ....[6]....
        /*01e8*/ 	.word	0xffffffff


	//   ....[7]....
        /*01ec*/ 	.word	0xffffffff


	//   ....[8]....
        /*01f0*/ 	.word	0xffffffff


	//   ....[9]....
        /*01f4*/ 	.word	0xffffffff


	//   ....[10]....
        /*01f8*/ 	.word	0xffffffff


	//   ....[11]....
        /*01fc*/ 	.word	0xffffffff


	//   ....[12]....
        /*0200*/ 	.word	0xffffffff


	//   ....[13]....
        /*0204*/ 	.word	0xffffffff


	//   ....[14]....
        /*0208*/ 	.word	0xffffffff


	//   ....[15]....
        /*020c*/ 	.word	0xffffffff


	//   ....[16]....
        /*0210*/ 	.word	0x05000006


	//   ....[17]....
        /*0214*/ 	.word	0x05000006


	//   ....[18]....
        /*0218*/ 	.word	0x05000006


	//   ....[19]....
        /*021c*/ 	.word	0x05000006


	//----- nvinfo : EIATTR_COOP_GROUP_INSTR_OFFSETS
	.align		4
.L_1960:
        /*0220*/ 	.byte	0x04, 0x28
        /*0222*/ 	.short	(.L_1962 - .L_1961)


	//   ....[0]....
.L_1961:
        /*0224*/ 	.word	0x000084b0


	//   ....[1]....
        /*0228*/ 	.word	0x000084c0


	//   ....[2]....
        /*022c*/ 	.word	0x000084f0


	//   ....[3]....
        /*0230*/ 	.word	0x00008500


	//   ....[4]....
        /*0234*/ 	.word	0x00010490


	//   ....[5]....
        /*0238*/ 	.word	0x000104a0


	//   ....[6]....
        /*023c*/ 	.word	0x000104e0


	//   ....[7]....
        /*0240*/ 	.word	0x000104f0


	//   ....[8]....
        /*0244*/ 	.word	0x00017ad0


	//   ....[9]....
        /*0248*/ 	.word	0x00017ce0


	//   ....[10]....
        /*024c*/ 	.word	0x00019160


	//   ....[11]....
        /*0250*/ 	.word	0x00019330


	//   ....[12]....
        /*0254*/ 	.word	0x0001bd80


	//   ....[13]....
        /*0258*/ 	.word	0x0001bd90


	//   ....[14]....
        /*025c*/ 	.word	0x0001bdc0


	//   ....[15]....
        /*0260*/ 	.word	0x0001bdd0


	//   ....[16]....
        /*0264*/ 	.word	0x0001cbc0


	//   ....[17]....
        /*0268*/ 	.word	0x0001cc40


	//   ....[18]....
        /*026c*/ 	.word	0x0001ccc0


	//   ....[19]....
        /*0270*/ 	.word	0x0001cd30


	//----- nvinfo : EIATTR_VRC_CTA_INIT_COUNT
	.align		4
.L_1962:
        /*0274*/ 	.byte	0x02, 0x4a
	.zero		1
	.zero		1


	//----- nvinfo : EIATTR_EXIT_INSTR_OFFSETS
	.align		4
        /*0278*/ 	.byte	0x04, 0x1c
        /*027a*/ 	.short	(.L_1964 - .L_1963)


	//   ....[0]....
.L_1963:
        /*027c*/ 	.word	0x000000a0


	//----- nvinfo : EIATTR_CRS_STACK_SIZE
	.align		4
.L_1964:
        /*0280*/ 	.byte	0x04, 0x1e
        /*0282*/ 	.short	(.L_1966 - .L_1965)
.L_1965:
        /*0284*/ 	.word	0x00000000


	//----- nvinfo : EIATTR_CBANK_PARAM_SIZE
	.align		4
.L_1966:
        /*0288*/ 	.byte	0x03, 0x19
        /*028a*/ 	.short	0x01d0


	//----- nvinfo : EIATTR_PARAM_CBANK
	.align		4
        /*028c*/ 	.byte	0x04, 0x0a
        /*028e*/ 	.short	(.L_1968 - .L_1967)
	.align		4
.L_1967:
        /*0290*/ 	.word	index@(.nv.constant0._ZN5flash24flash_fwd_splitkv_kernelI23Flash_fwd_kernel_traitsILi64ELi64ELi256ELi4ELb0ELb0EN7cutlass6half_tE19Flash_kernel_traitsILi64ELi64ELi256ELi4ES3_EELb0ELb1ELb0ELb0ELb1ELb1ELb0ELb0EEEvNS_16Flash_fwd_paramsE)
        /*0294*/ 	.short	0x0380
        /*0296*/ 	.short	0x01d0


	//----- nvinfo : EIATTR_SW_WAR
	.align		4
.L_1968:
        /*0298*/ 	.byte	0x04, 0x36
        /*029a*/ 	.short	(.L_1970 - .L_1969)
.L_1969:
        /*029c*/ 	.word	0x00000008
.L_1970:


//--------------------- .nv.info._ZN5flash24flash_fwd_splitkv_kernelI23Flash_fwd_kernel_traitsILi64ELi64ELi256ELi4ELb0ELb0EN7cutlass6half_tE19Flash_kernel_traitsILi64ELi64ELi256ELi4ES3_EELb0ELb1ELb1ELb0ELb0ELb0ELb0ELb0EEEvNS_16Flash_fwd_paramsE --------------------------
	.section	.nv.info._ZN5flash24flash_fwd_splitkv_kernelI23Flash_fwd_kernel_traitsILi64ELi64ELi256ELi4ELb0ELb0EN7cutlass6half_tE19Flash_kernel_traitsILi64ELi64ELi256ELi4ES3_EELb0ELb1ELb1ELb0ELb0ELb0ELb0ELb0EEEvNS_16Flash_fwd_paramsE,"",@"SHT_CUDA_INFO"
	.sectionflags	@""
	.align	4


	//----- nvinfo : EIATTR_CUDA_API_VERSION
	.align		4
        /*0000*/ 	.byte	0x04, 0x37
        /*0002*/ 	.short	(.L_1972 - .L_1971)
.L_1971:
        /*0004*/ 	.word	0x00000082


	//----- nvinfo : EIATTR_KPARAM_INFO
	.align		4
.L_1972:
        /*0008*/ 	.byte	0x04, 0x17
        /*000a*/ 	.short	(.L_1974 - .L_1973)
.L_1973:
        /*000c*/ 	.word	0x00000000
        /*0010*/ 	.short	0x0000
        /*0012*/ 	.short	0x0000
        /*0014*/ 	.byte	0x00, 0xf0, 0x41, 0x07


	//----- nvinfo : EIATTR_SPARSE_MMA_MASK
	.align		4
.L_1974:
        /*0018*/ 	.byte	0x03, 0x50
        /*001a*/ 	.short	0x0000


	//----- nvinfo : EIATTR_MAXREG_COUNT
	.align		4
        /*001c*/ 	.byte	0x03, 0x1b
        /*001e*/ 	.short	0x00ff


	//----- nvinfo : EIATTR_NUM_BARRIERS
	.align		4
        /*0020*/ 	.byte	0x02, 0x4c
        /*0022*/ 	.byte	0x01
	.zero		1


	//----- nvinfo : EIATTR_ANNOTATIONS
	.align		4
        /*0024*/ 	.byte	0x04, 0x55
        /*0026*/ 	.short	(.L_1976 - .L_1975)


	//   ....[0]....
.L_1975:
        /* <DEDUP_REMOVED lines=29> */


	//----- nvinfo : EIATTR_MERCURY_ISA_VERSION
	.align		4
.L_1976:
        /*01e0*/ 	.byte	0x03, 0x5f
        /*01e2*/ 	.short	0x0101


	//----- nvinfo : EIATTR_COOP_GROUP_MASK_REGIDS
	.align		4
        /*01e4*/ 	.byte	0x04, 0x29
        /*01e6*/ 	.short	(.L_1978 - .L_1977)


	//   ....[0]....
.L_1977:
        /*01e8*/ 	.word	0xffffffff


	//   ....[1]....
        /*01ec*/ 	.word	0xffffffff


	//   ....[2]....
        /*01f0*/ 	.word	0xffffffff


	//   ....[3]....
        /*01f4*/ 	.word	0xffffffff


	//   ....[4]....
        /*01f8*/ 	.word	0xffffffff


	//   ....[5]....
        /*01fc*/ 	.word	0xffffffff


	//   ....[6]....
        /*0200*/ 	.word	0xffffffff


	//   ....[7]....
        /*0204*/ 	.word	0xffffffff


	//   ....[8]....
        /*0208*/ 	.word	0xffffffff


	//   ....[9]....
        /*020c*/ 	.word	0xffffffff


	//   ....[10]....
        /*0210*/ 	.word	0xffffffff


	//   ....[11]....
        /*0214*/ 	.word	0xffffffff


	//   ....[12]....
        /*0218*/ 	.word	0xffffffff


	//   ....[13]....
        /*021c*/ 	.word	0xffffffff


	//   ....[14]....
        /*0220*/ 	.word	0xffffffff


	//   ....[15]....
        /*0224*/ 	.word	0xffffffff


	//   ....[16]....
        /*0228*/ 	.word	0x05000006


	//   ....[17]....
        /*022c*/ 	.word	0x05000006


	//   ....[18]....
        /*0230*/ 	.word	0x05000006


	//   ....[19]....
        /*0234*/ 	.word	0x05000006


	//----- nvinfo : EIATTR_COOP_GROUP_INSTR_OFFSETS
	.align		4
.L_1978:
        /*0238*/ 	.byte	0x04, 0x28
        /*023a*/ 	.short	(.L_1980 - .L_1979)


	//   ....[0]....
.L_1979:
        /*023c*/ 	.word	0x0000aa00


	//   ....[1]....
        /*0240*/ 	.word	0x0000aa20


	//   ....[2]....
        /*0244*/ 	.word	0x0000aad0


	//   ....[3]....
        /*0248*/ 	.word	0x0000aae0


	//   ....[4]....
        /*024c*/ 	.word	0x000147e0


	//   ....[5]....
        /*0250*/ 	.word	0x00014800


	//   ....[6]....
        /*0254*/ 	.word	0x00014820


	//   ....[7]....
        /*0258*/ 	.word	0x00014840


	//   ....[8]....
        /*025c*/ 	.word	0x000201a0


	//   ....[9]....
        /*0260*/ 	.word	0x000201e0


	//   ....[10]....
        /*0264*/ 	.word	0x00020250


	//   ....[11]....
        /*0268*/ 	.word	0x00020260


	//   ....[12]....
        /*026c*/ 	.word	0x00022f30


	//   ....[13]....
        /*0270*/ 	.word	0x00022f40


	//   ....[14]....
        /*0274*/ 	.word	0x00022f70


	//   ....[15]....
        /*0278*/ 	.word	0x00022f80


	//   ....[16]....
        /*027c*/ 	.word	0x00023dc0


	//   ....[17]....
        /*0280*/ 	.word	0x00023e30


	//   ....[18]....
        /*0284*/ 	.word	0x00023e90


	//   ....[19]....
        /*0288*/ 	.word	0x00023f00


	//----- nvinfo : EIATTR_VRC_CTA_INIT_COUNT
	.align		4
.L_1980:
        /*028c*/ 	.byte	0x02, 0x4a
	.zero		1
	.zero		1


	//----- nvinfo : EIATTR_EXIT_INSTR_OFFSETS
	.align		4
        /*0290*/ 	.byte	0x04, 0x1c
        /*0292*/ 	.short	(.L_1982 - .L_1981)


	//   ....[0]....
.L_1981:
        /*0294*/ 	.word	0x000000a0


	//----- nvinfo : EIATTR_CRS_STACK_SIZE
	.align		4
.L_1982:
        /*0298*/ 	.byte	0x04, 0x1e
        /*029a*/ 	.short	(.L_1984 - .L_1983)
.L_1983:
        /*029c*/ 	.word	0x00000000


	//----- nvinfo : EIATTR_CBANK_PARAM_SIZE
	.align		4
.L_1984:
        /*02a0*/ 	.byte	0x03, 0x19
        /*02a2*/ 	.short	0x01d0


	//----- nvinfo : EIATTR_PARAM_CBANK
	.align		4
        /*02a4*/ 	.byte	0x04, 0x0a
        /*02a6*/ 	.short	(.L_1986 - .L_1985)
	.align		4
.L_1985:
        /*02a8*/ 	.word	index@(.nv.constant0._ZN5flash24flash_fwd_splitkv_kernelI23Flash_fwd_kernel_traitsILi64ELi64ELi256ELi4ELb0ELb0EN7cutlass6half_tE19Flash_kernel_traitsILi64ELi64ELi256ELi4ES3_EELb0ELb1ELb1ELb0ELb0ELb0ELb0ELb0EEEvNS_16Flash_fwd_paramsE)
        /*02ac*/ 	.short	0x0380
        /*02ae*/ 	.short	0x01d0


	//----- nvinfo : EIATTR_SW_WAR
	.align		4
.L_1986:
        /*02b0*/ 	.byte	0x04, 0x36
        /*02b2*/ 	.short	(.L_1988 - .L_1987)
.L_1987:
        /*02b4*/ 	.word	0x00000008
.L_1988:


//--------------------- .nv.info._ZN5flash24flash_fwd_splitkv_kernelI23Flash_fwd_kernel_traitsILi64ELi64ELi256ELi4ELb0ELb0EN7cutlass6half_tE19Flash_kernel_traitsILi64ELi64ELi256ELi4ES3_EELb0ELb1ELb1ELb0ELb0ELb1ELb0ELb0EEEvNS_16Flash_fwd_paramsE --------------------------
	.section	.nv.info._ZN5flash24flash_fwd_splitkv_kernelI23Flash_fwd_kernel_traitsILi64ELi64ELi256ELi4ELb0ELb0EN7cutlass6half_tE19Flash_kernel_traitsILi64ELi64ELi256ELi4ES3_EELb0ELb1ELb1ELb0ELb0ELb1ELb0ELb0EEEvNS_16Flash_fwd_paramsE,"",@"SHT_CUDA_INFO"
	.sectionflags	@""
	.align	4


	//----- nvinfo : EIATTR_CUDA_API_VERSION
	.align		4
        /*0000*/ 	.byte	0x04, 0x37
        /*0002*/ 	.short	(.L_1990 - .L_1989)
.L_1989:
        /*0004*/ 	.word	0x00000082


	//----- nvinfo : EIATTR_KPARAM_INFO
	.align		4
.L_1990:
        /*0008*/ 	.byte	0x04, 0x17
        /*000a*/ 	.short	(.L_1992 - .L_1991)
.L_1991:
        /*000c*/ 	.word	0x00000000
        /*0010*/ 	.short	0x0000
        /*0012*/ 	.short	0x0000
        /*0014*/ 	.byte	0x00, 0xf0, 0x41, 0x07


	//----- nvinfo : EIATTR_SPARSE_MMA_MASK
	.align		4
.L_1992:
        /*0018*/ 	.byte	0x03, 0x50
        /*001a*/ 	.short	0x0000


	//----- nvinfo : EIATTR_MAXREG_COUNT
	.align		4
        /*001c*/ 	.byte	0x03, 0x1b
        /*001e*/ 	.short	0x00ff


	//----- nvinfo : EIATTR_NUM_BARRIERS
	.align		4
        /*0020*/ 	.byte	0x02, 0x4c
        /*0022*/ 	.byte	0x01
	.zero		1


	//----- nvinfo : EIATTR_ANNOTATIONS
	.align		4
        /*0024*/ 	.byte	0x04, 0x55
        /*0026*/ 	.short	(.L_1994 - .L_1993)


	//   ....[0]....
.L_1993:
        /* <DEDUP_REMOVED lines=63> */


	//----- nvinfo : EIATTR_MERCURY_ISA_VERSION
	.align		4
.L_1994:
        /*0408*/ 	.byte	0x03, 0x5f
        /*040a*/ 	.short	0x0101


	//----- nvinfo : EIATTR_COOP_GROUP_MASK_REGIDS
	.align		4
        /*040c*/ 	.byte	0x04, 0x29
        /*040e*/ 	.short	(.L_1996 - .L_1995)


	//   ....[0]....
.L_1995:
        /*0410*/ 	.word	0xffffffff


	//   ....[1]....
        /*0414*/ 	.word	0xffffffff


	//   ....[2]....
        /*0418*/ 	.word	0xffffffff


	//   ....[3]....
        /*041c*/ 	.word	0xffffffff


	//   ....[4]....
        /*0420*/ 	.word	0xffffffff


	//   ....[5]....
        /*0424*/ 	.word	0xffffffff


	//   ....[6]....
        /*0428*/ 	.word	0xffffffff


	//   ....[7]....
        /*042c*/ 	.word	0xffffffff


	//   ....[8]....
        /*0430*/ 	.word	0xffffffff


	//   ....[9]....
        /*0434*/ 	.word	0xffffffff


	//   ....[10]....
        /*0438*/ 	.word	0xffffffff


	//   ....[11]....
        /*043c*/ 	.word	0xffffffff


	//   ....[12]....
        /*0440*/ 	.word	0xffffffff


	//   ....[13]....
        /*0444*/ 	.word	0xffffffff


	//   ....[14]....
        /*0448*/ 	.word	0xffffffff


	//   ....[15]....
        /*044c*/ 	.word	0xffffffff


	//   ....[16]....
        /*0450*/ 	.word	0x05000004


	//   ....[17]....
        /*0454*/ 	.word	0x05000004


	//   ....[18]....
        /*0458*/ 	.word	0x05000004


	//   ....[19]....
        /*045c*/ 	.word	0x05000004


	//----- nvinfo : EIATTR_COOP_GROUP_INSTR_OFFSETS
	.align		4
.L_1996:
        /*0460*/ 	.byte	0x04, 0x28
        /*0462*/ 	.short	(.L_1998 - .L_1997)


	//   ....[0]....
.L_1997:
        /*0464*/ 	.word	0x0000c450


	//   ....[1]....
        /*0468*/ 	.word	0x0000c4e0


	//   ....[2]....
        /*046c*/ 	.word	0x0000c510


	//   ....[3]....
        /*0470*/ 	.word	0x0000c550


	//   ....[4]....
        /*0474*/ 	.word	0x00017ae0


	//   ....[5]....
        /*0478*/ 	.word	0x00017cf0


	//   ....[6]....
        /*047c*/ 	.word	0x00017d10


	//   ....[7]....
        /*0480*/ 	.word	0x00017d30


	//   ....[8]....
        /*0484*/ 	.word	0x00023d50


	//   ....[9]....
        /*0488*/ 	.word	0x00023e40


	//   ....[10]....
        /*048c*/ 	.word	0x00023e50


	//   ....[11]....
        /*0490*/ 	.word	0x00023e80


	//   ....[12]....
        /*0494*/ 	.word	0x00026f90


	//   ....[13]....
        /*0498*/ 	.word	0x00026fa0


	//   ....[14]....
        /*049c*/ 	.word	0x00026fd0


	//   ....[15]....
        /*04a0*/ 	.word	0x00026fe0


	//   ....[16]....
        /*04a4*/ 	.word	0x00027f00


	//   ....[17]....
        /*04a8*/ 	.word	0x00027f70


	//   ....[18]....
        /*04ac*/ 	.word	0x00027fe0


	//   ....[19]....
        /*04b0*/ 	.word	0x00028040


	//----- nvinfo : EIATTR_VRC_CTA_INIT_COUNT
	.align		4
.L_1998:
        /*04b4*/ 	.byte	0x02, 0x4a
	.zero		1
	.zero		1


	//----- nvinfo : EIATTR_EXIT_INSTR_OFFSETS
	.align		4
        /*04b8*/ 	.byte	0x04, 0x1c
        /*04ba*/ 	.short	(.L_2000 - .L_1999)


	//   ....[0]....
.L_1999:
        /*04bc*/ 	.word	0x00000060


	//----- nvinfo : EIATTR_CRS_STACK_SIZE
	.align		4
.L_2000:
        /*04c0*/ 	.byte	0x04, 0x1e
        /*04c2*/ 	.short	(.L_2002 - .L_2001)
.L_2001:
        /*04c4*/ 	.word	0x00000000


	//----- nvinfo : EIATTR_CBANK_PARAM_SIZE
	.align		4
.L_2002:
        /*04c8*/ 	.byte	0x03, 0x19
        /*04ca*/ 	.short	0x01d0


	//----- nvinfo : EIATTR_PARAM_CBANK
	.align		4
        /*04cc*/ 	.byte	0x04, 0x0a
        /*04ce*/ 	.short	(.L_2004 - .L_2003)
	.align		4
.L_2003:
        /*04d0*/ 	.word	index@(.nv.constant0._ZN5flash24flash_fwd_splitkv_kernelI23Flash_fwd_kernel_traitsILi64ELi64ELi256ELi4ELb0ELb0EN7cutlass6half_tE19Flash_kernel_traitsILi64ELi64ELi256ELi4ES3_EELb0ELb1ELb1ELb0ELb0ELb1ELb0ELb0EEEvNS_16Flash_fwd_paramsE)
        /*04d4*/ 	.short	0x0380
        /*04d6*/ 	.short	0x01d0


	//----- nvinfo : EIATTR_SW_WAR
	.align		4
.L_2004:
        /*04d8*/ 	.byte	0x04, 0x36
        /*04da*/ 	.short	(.L_2006 - .L_2005)
.L_2005:
        /*04dc*/ 	.word	0x00000008
.L_2006:


//--------------------- .nv.info._ZN5flash24flash_fwd_splitkv_kernelI23Flash_fwd_kernel_traitsILi64ELi64ELi256ELi4ELb0ELb0EN7cutlass6half_tE19Flash_kernel_traitsILi64ELi64ELi256ELi4ES3_EELb0ELb1ELb0ELb0ELb1ELb0ELb0ELb1EEEvNS_16Flash_fwd_paramsE --------------------------
	.section	.nv.info._ZN5flash24flash_fwd_splitkv_kernelI23Flash_fwd_kernel_traitsILi64ELi64ELi256ELi4ELb0ELb0EN7cutlass6half_tE19Flash_kernel_traitsILi64ELi64ELi256ELi4ES3_EELb0ELb1ELb0ELb0ELb1ELb0ELb0ELb1EEEvNS_16Flash_fwd_paramsE,"",@"SHT_CUDA_INFO"
	.sectionflags	@""
	.align	4


	//----- nvinfo : EIATTR_CUDA_API_VERSION
	.align		4
        /*0000*/ 	.byte	0x04, 0x37
        /*0002*/ 	.short	(.L_2008 - .L_2007)
.L_2007:
        /*0004*/ 	.word	0x00000082


	//----- nvinfo : EIATTR_KPARAM_INFO
	.align		4
.L_2008:
        /*0008*/ 	.byte	0x04, 0x17
        /*000a*/ 	.short	(.L_2010 - .L_2009)
.L_2009:
        /*000c*/ 	.word	0x00000000
        /*0010*/ 	.short	0x0000
        /*0012*/ 	.short	0x0000
        /*0014*/ 	.byte	0x00, 0xf0, 0x41, 0x07


	//----- nvinfo : EIATTR_SPARSE_MMA_MASK
	.align		4
.L_2010:
        /*0018*/ 	.byte	0x03, 0x50
        /*001a*/ 	.short	0x0000


	//----- nvinfo : EIATTR_MAXREG_COUNT
	.align		4
        /*001c*/ 	.byte	0x03, 0x1b
        /*001e*/ 	.short	0x00ff


	//----- nvinfo : EIATTR_NUM_BARRIERS
	.align		4
        /*0020*/ 	.byte	0x02, 0x4c
        /*0022*/ 	.byte	0x01
	.zero		1


	//----- nvinfo : EIATTR_ANNOTATIONS
	.align		4
        /*0024*/ 	.byte	0x04, 0x55
        /*0026*/ 	.short	(.L_2012 - .L_2011)


	//   ....[0]....
.L_2011:
        /* <DEDUP_REMOVED lines=110> */


	//----- nvinfo : EIATTR_MERCURY_ISA_VERSION
	.align		4
.L_2012:
        /*06f8*/ 	.byte	0x03, 0x5f
        /*06fa*/ 	.short	0x0101


	//----- nvinfo : EIATTR_COOP_GROUP_MASK_REGIDS
	.align		4
        /*06fc*/ 	.byte	0x04, 0x29
        /*06fe*/ 	.short	(.L_2014 - .L_2013)


	//   ....[0]....
.L_2013:
        /*0700*/ 	.word	0xffffffff


	//   ....[1]....
        /*0704*/ 	.word	0xffffffff


	//   ....[2]....
        /*0708*/ 	.word	0xffffffff


	//   ....[3]....
        /*070c*/ 	.word	0xffffffff


	//   ....[4]....
        /*0710*/ 	.word	0xffffffff


	//   ....[5]....
        /*0714*/ 	.word	0xffffffff


	//   ....[6]....
        /*0718*/ 	.word	0xffffffff


	//   ....[7]....
        /*071c*/ 	.word	0xffffffff


	//   ....[8]....
        /*0720*/ 	.word	0xffffffff


	//   ....[9]....
        /*0724*/ 	.word	0xffffffff


	//   ....[10]....
        /*0728*/ 	.word	0xffffffff


	//   ....[11]....
        /*072c*/ 	.word	0xffffffff


	//   ....[12]....
        /*0730*/ 	.word	0xffffffff


	//   ....[13]....
        /*0734*/ 	.word	0xffffffff


	//   ....[14]....
        /*0738*/ 	.word	0xffffffff


	//   ....[15]....
        /*073c*/ 	.word	0xffffffff


	//   ....[16]....
        /*0740*/ 	.word	0x05000004


	//   ....[17]....
        /*0744*/ 	.word	0x05000004


	//   ....[18]....
        /*0748*/ 	.word	0x05000004


	//   ....[19]....
        /*074c*/ 	.word	0x05000004


	//----- nvinfo : EIATTR_COOP_GROUP_INSTR_OFFSETS
	.align		4
.L_2014:
        /*0750*/ 	.byte	0x04, 0x28
        /*0752*/ 	.short	(.L_2016 - .L_2015)


	//   ....[0]....
.L_2015:
        /*0754*/ 	.word	0x00016e40


	//   ....[1]....
        /*0758*/ 	.word	0x00016ec0


	//   ....[2]....
        /*075c*/ 	.word	0x00016ed0


	//   ....[3]....
        /*0760*/ 	.word	0x00016f00


	//   ....[4]....
        /*0764*/ 	.word	0x0001e3f0


	//   ....[5]....
        /*0768*/ 	.word	0x0001e410


	//   ....[6]....
        /*076c*/ 	.word	0x000205b0


	//   ....[7]....
        /*0770*/ 	.word	0x000205d0


	//   ....[8]....
        /*0774*/ 	.word	0x00026b30


	//   ....[9]....
        /*0778*/ 	.word	0x00026c80


	//   ....[10]....
        /*077c*/ 	.word	0x00027e50


	//   ....[11]....
        /*0780*/ 	.word	0x00028020


	//   ....[12]....
        /*0784*/ 	.word	0x0002aa50


	//   ....[13]....
        /*0788*/ 	.word	0x0002aa60


	//   ....[14]....
        /*078c*/ 	.word	0x0002aa90


	//   ....[15]....
        /*0790*/ 	.word	0x0002aaa0


	//   ....[16]....
        /*0794*/ 	.word	0x0002b9f0


	//   ....[17]....
        /*0798*/ 	.word	0x0002ba60


	//   ....[18]....
        /*079c*/ 	.word	0x0002bad0


	//   ....[19]....
        /*07a0*/ 	.word	0x0002bb30


	//----- nvinfo : EIATTR_VRC_CTA_INIT_COUNT
	.align		4
.L_2016:
        /*07a4*/ 	.byte	0x02, 0x4a
	.zero		1
	.zero		1


	//----- nvinfo : EIATTR_EXIT_INSTR_OFFSETS
	.align		4
        /*07a8*/ 	.byte	0x04, 0x1c
        /*07aa*/ 	.short	(.L_2018 - .L_2017)


	//   ....[0]....
.L_2017:
        /*07ac*/ 	.word	0x00000060


	//----- nvinfo : EIATTR_CRS_STACK_SIZE
	.align		4
.L_2018:
        /*07b0*/ 	.byte	0x04, 0x1e
        /*07b2*/ 	.short	(.L_2020 - .L_2019)
.L_2019:
        /*07b4*/ 	.word	0x00000000


	//----- nvinfo : EIATTR_CBANK_PARAM_SIZE
	.align		4
.L_2020:
        /*07b8*/ 	.byte	0x03, 0x19
        /*07ba*/ 	.short	0x01d0


	//----- nvinfo : EIATTR_PARAM_CBANK
	.align		4
        /*07bc*/ 	.byte	0x04, 0x0a
        /*07be*/ 	.short	(.L_2022 - .L_2021)
	.align		4
.L_2021:
        /*07c0*/ 	.word	index@(.nv.constant0._ZN5flash24flash_fwd_splitkv_kernelI23Flash_fwd_kernel_traitsILi64ELi64ELi256ELi4ELb0ELb0EN7cutlass6half_tE19Flash_kernel_traitsILi64ELi64ELi256ELi4ES3_EELb0ELb1ELb0ELb0ELb1ELb0ELb0ELb1EEEvNS_16Flash_fwd_paramsE)
        /*07c4*/ 	.short	0x0380
        /*07c6*/ 	.short	0x01d0


	//----- nvinfo : EIATTR_SW_WAR
	.align		4
.L_2022:
        /*07c8*/ 	.byte	0x04, 0x36
        /*07ca*/ 	.short	(.L_2024 - .L_2023)
.L_2023:
        /*07cc*/ 	.word	0x00000008
.L_2024:


//--------------------- .nv.info._ZN5flash24flash_fwd_splitkv_kernelI23Flash_fwd_kernel_traitsILi64ELi64ELi256ELi4ELb0ELb0EN7cutlass6half_tE19Flash_kernel_traitsILi64ELi64ELi256ELi4ES3_EELb0ELb1ELb0ELb0ELb1ELb1ELb0ELb1EEEvNS_16Flash_fwd_paramsE --------------------------
	.section	.nv.info._ZN5flash24flash_fwd_splitkv_kernelI23Flash_fwd_kernel_traitsILi64ELi64ELi256ELi4ELb0ELb0EN7cutlass6half_tE19Flash_kernel_traitsILi64ELi64ELi256ELi4ES3_EELb0ELb1ELb0ELb0ELb1ELb1ELb0ELb1EEEvNS_16Flash_fwd_paramsE,"",@"SHT_CUDA_INFO"
	.sectionflags	@""
	.align	4


	//----- nvinfo : EIATTR_CUDA_API_VERSION
	.align		4
        /*0000*/ 	.byte	0x04, 0x37
        /*0002*/ 	.short	(.L_2026 - .L_2025)
.L_2025:
        /*0004*/ 	.word	0x00000082


	//----- nvinfo : EIATTR_KPARAM_INFO
	.align		4
.L_2026:
        /*0008*/ 	.byte	0x04, 0x17
        /*000a*/ 	.short	(.L_2028 - .L_2027)
.L_2027:
        /*000c*/ 	.word	0x00000000
        /*0010*/ 	.short	0x0000
        /*0012*/ 	.short	0x0000
        /*0014*/ 	.byte	0x00, 0xf0, 0x41, 0x07


	//----- nvinfo : EIATTR_SPARSE_MMA_MASK
	.align		4
.L_2028:
        /*0018*/ 	.byte	0x03, 0x50
        /*001a*/ 	.short	0x0000


	//----- nvinfo : EIATTR_MAXREG_COUNT
	.align		4
        /*001c*/ 	.byte	0x03, 0x1b
        /*001e*/ 	.short	0x00ff


	//----- nvinfo : EIATTR_NUM_BARRIERS
	.align		4
        /*0020*/ 	.byte	0x02, 0x4c
        /*0022*/ 	.byte	0x01
	.zero		1


	//----- nvinfo : EIATTR_ANNOTATIONS
	.align		4
        /*0024*/ 	.byte	0x04, 0x55
        /*0026*/ 	.short	(.L_2030 - .L_2029)


	//   ....[0]....
.L_2029:
        /* <DEDUP_REMOVED lines=28> */


	//----- nvinfo : EIATTR_MERCURY_ISA_VERSION
	.align		4
.L_2030:
        /*01d8*/ 	.byte	0x03, 0x5f
        /*01da*/ 	.short	0x0101


	//----- nvinfo : EIATTR_COOP_GROUP_MASK_REGIDS
	.align		4
        /*01dc*/ 	.byte	0x04, 0x29
        /*01de*/ 	.short	(.L_2032 - .L_2031)


	//   ....[0]....
.L_2031:
        /*01e0*/ 	.word	0xffffffff


	//   ....[1]....
        /*01e4*/ 	.word	0xffffffff


	//   ....[2]....
        /*01e8*/ 	.word	0xffffffff


	//   ....[3]....
        /*01ec*/ 	.word	0xffffffff


	//   ....[4]....
        /*01f0*/ 	.word	0xffffffff


	//   ....[5]....
        /*01f4*/ 	.word	0xffffffff


	//   ....[6]....
        /*01f8*/ 	.word	0xffffffff


	//   ....[7]....
        /*01fc*/ 	.word	0xffffffff


	//   ....[8]....
        /*0200*/ 	.word	0xffffffff


	//   ....[9]....
        /*0204*/ 	.word	0xffffffff


	//   ....[10]....
        /*0208*/ 	.word	0xffffffff


	//   ....[11]....
        /*020c*/ 	.word	0xffffffff


	//   ....[12]....
        /*0210*/ 	.word	0xffffffff


	//   ....[13]....
        /*0214*/ 	.word	0xffffffff


	//   ....[14]....
        /*0218*/ 	.word	0xffffffff


	//   ....[15]....
        /*021c*/ 	.word	0xffffffff


	//   ....[16]....
        /*0220*/ 	.word	0x05000005


	//   ....[17]....
        /*0224*/ 	.word	0x05000005


	//   ....[18]....
        /*0228*/ 	.word	0x05000005


	//   ....[19]....
        /*022c*/ 	.word	0x05000005


	//----- nvinfo : EIATTR_COOP_GROUP_INSTR_OFFSETS
	.align		4
.L_2032:
        /*0230*/ 	.byte	0x04, 0x28
        /*0232*/ 	.short	(.L_2034 - .L_2033)


	//   ....[0]....
.L_2033:
        /*0234*/ 	.word	0x00016ed0


	//   ....[1]....
        /*0238*/ 	.word	0x000170f0


	//   ....[2]....
        /*023c*/ 	.word	0x00017110


	//   ....[3]....
        /*0240*/ 	.word	0x00017120


	//   ....[4]....
        /*0244*/ 	.word	0x0001dd90


	//   ....[5]....
        /*0248*/ 	.word	0x0001ddb0


	//   ....[6]....
        /*024c*/ 	.word	0x0001f980


	//   ....[7]....
        /*0250*/ 	.word	0x0001f9c0


	//   ....[8]....
        /*0254*/ 	.word	0x000269e0


	//   ....[9]....
        /*0258*/ 	.word	0x00026b70


	//   ....[10]....
        /*025c*/ 	.word	0x000280c0


	//   ....[11]....
        /*0260*/ 	.word	0x000282a0


	//   ....[12]....
        /*0264*/ 	.word	0x0002acb0


	//   ....[13]....
        /*0268*/ 	.word	0x0002acc0


	//   ....[14]....
        /*026c*/ 	.word	0x0002acf0


	//   ....[15]....
        /*0270*/ 	.word	0x0002ad00


	//   ....[16]....
        /*0274*/ 	.word	0x0002bb90


	//   ....[17]....
        /*0278*/ 	.word	0x0002bc00


	//   ....[18]....
        /*027c*/ 	.word	0x0002bc60


	//   ....[19]....
        /*0280*/ 	.word	0x0002bcd0


	//----- nvinfo : EIATTR_VRC_CTA_INIT_COUNT
	.align		4
.L_2034:
        /*0284*/ 	.byte	0x02, 0x4a
	.zero		1
	.zero		1


	//----- nvinfo : EIATTR_EXIT_INSTR_OFFSETS
	.align		4
        /*0288*/ 	.byte	0x04, 0x1c
        /*028a*/ 	.short	(.L_2036 - .L_2035)


	//   ....[0]....
.L_2035:
        /*028c*/ 	.word	0x000000a0


	//----- nvinfo : EIATTR_CRS_STACK_SIZE
	.align		4
.L_2036:
        /*0290*/ 	.byte	0x04, 0x1e
        /*0292*/ 	.short	(.L_2038 - .L_2037)
.L_2037:
        /*0294*/ 	.word	0x00000000


	//----- nvinfo : EIATTR_CBANK_PARAM_SIZE
	.align		4
.L_2038:
        /*0298*/ 	.byte	0x03, 0x19
        /*029a*/ 	.short	0x01d0


	//----- nvinfo : EIATTR_PARAM_CBANK
	.align		4
        /*029c*/ 	.byte	0x04, 0x0a
        /*029e*/ 	.short	(.L_2040 - .L_2039)
	.align		4
.L_2039:
        /*02a0*/ 	.word	index@(.nv.constant0._ZN5flash24flash_fwd_splitkv_kernelI23Flash_fwd_kernel_traitsILi64ELi64ELi256ELi4ELb0ELb0EN7cutlass6half_tE19Flash_kernel_traitsILi64ELi64ELi256ELi4ES3_EELb0ELb1ELb0ELb0ELb1ELb1ELb0ELb1EEEvNS_16Flash_fwd_paramsE)
        /*02a4*/ 	.short	0x0380
        /*02a6*/ 	.short	0x01d0


	//----- nvinfo : EIATTR_SW_WAR
	.align		4
.L_2040:
        /*02a8*/ 	.byte	0x04, 0x36
        /*02aa*/ 	.short	(.L_2042 - .L_2041)
.L_2041:
        /*02ac*/ 	.word	0x00000008
.L_2042:


//--------------------- .nv.info._ZN5flash24flash_fwd_splitkv_kernelI23Flash_fwd_kernel_traitsILi64ELi64ELi256ELi4ELb0ELb0EN7cutlass6half_tE19Flash_kernel_traitsILi64ELi64ELi256ELi4ES3_EELb0ELb1ELb1ELb0ELb0ELb0ELb0ELb1EEEvNS_16Flash_fwd_paramsE --------------------------
	.section	.nv.info._ZN5flash24flash_fwd_splitkv_kernelI23Flash_fwd_kernel_traitsILi64ELi64ELi256ELi4ELb0ELb0EN7cutlass6half_tE19Flash_kernel_traitsILi64ELi64ELi256ELi4ES3_EELb0ELb1ELb1ELb0ELb0ELb0ELb0ELb1EEEvNS_16Flash_fwd_paramsE,"",@"SHT_CUDA_INFO"
	.sectionflags	@""
	.align	4


	//----- nvinfo : EIATTR_CUDA_API_VERSION
	.align		4
        /*0000*/ 	.byte	0x04, 0x37
        /*0002*/ 	.short	(.L_2044 - .L_2043)
.L_2043:
        /*0004*/ 	.word	0x00000082


	//----- nvinfo : EIATTR_KPARAM_INFO
	.align		4
.L_2044:
        /*0008*/ 	.byte	0x04, 0x17
        /*000a*/ 	.short	(.L_2046 - .L_2045)
.L_2045:
        /*000c*/ 	.word	0x00000000
        /*0010*/ 	.short	0x0000
        /*0012*/ 	.short	0x0000
        /*0014*/ 	.byte	0x00, 0xf0, 0x41, 0x07


	//----- nvinfo : EIATTR_SPARSE_MMA_MASK
	.align		4
.L_2046:
        /*0018*/ 	.byte	0x03, 0x50
        /*001a*/ 	.short	0x0000


	//----- nvinfo : EIATTR_MAXREG_COUNT
	.align		4
        /*001c*/ 	.byte	0x03, 0x1b
        /*001e*/ 	.short	0x00ff


	//----- nvinfo : EIATTR_NUM_BARRIERS
	.align		4
        /*0020*/ 	.byte	0x02, 0x4c
        /*0022*/ 	.byte	0x01
	.zero		1


	//----- nvinfo : EIATTR_ANNOTATIONS
	.align		4
        /*0024*/ 	.byte	0x04, 0x55
        /*0026*/ 	.short	(.L_2048 - .L_2047)


	//   ....[0]....
.L_2047:
        /* <DEDUP_REMOVED lines=97> */


	//----- nvinfo : EIATTR_MERCURY_ISA_VERSION
	.align		4
.L_2048:
        /*0620*/ 	.byte	0x03, 0x5f
        /*0622*/ 	.short	0x0101


	//----- nvinfo : EIATTR_COOP_GROUP_MASK_REGIDS
	.align		4
        /*0624*/ 	.byte	0x04, 0x29
        /*0626*/ 	.short	(.L_2050 - .L_2049)


	//   ....[0]....
.L_2049:
        /*0628*/ 	.word	0xffffffff


	//   ....[1]....
        /*062c*/ 	.word	0xffffffff


	//   ....[2]....
        /*0630*/ 	.word	0xffffffff


	//   ....[3]....
        /*0634*/ 	.word	0xffffffff


	//   ....[4]....
        /*0638*/ 	.word	0xffffffff


	//   ....[5]....
        /*063c*/ 	.word	0xffffffff


	//   ....[6]....
        /*0640*/ 	.word	0xffffffff


	//   ....[7]....
        /*0644*/ 	.word	0xffffffff


	//   ....[8]....
        /*0648*/ 	.word	0xffffffff


	//   ....[9]....
        /*064c*/ 	.word	0xffffffff


	//   ....[10]....
        /*0650*/ 	.word	0xffffffff


	//   ....[11]....
        /*0654*/ 	.word	0xffffffff


	//   ....[12]....
        /*0658*/ 	.word	0xffffffff


	//   ....[13]....
        /*065c*/ 	.word	0xffffffff


	//   ....[14]....
        /*0660*/ 	.word	0xffffffff


	//   ....[15]....
        /*0664*/ 	.word	0xffffffff


	//   ....[16]....
        /*0668*/ 	.word	0x05000004


	//   ....[17]....
        /*066c*/ 	.word	0x05000004


	//   ....[18]....
        /*0670*/ 	.word	0x05000004


	//   ....[19]....
        /*0674*/ 	.word	0x05000004


	//----- nvinfo : EIATTR_COOP_GROUP_INSTR_OFFSETS
	.align		4
.L_2050:
        /*0678*/ 	.byte	0x04, 0x28
        /*067a*/ 	.short	(.L_2052 - .L_2051)


	//   ....[0]....
.L_2051:
        /*067c*/ 	.word	0x0001aa30


	//   ....[1]....
        /*0680*/ 	.word	0x0001aac0


	//   ....[2]....
        /*0684*/ 	.word	0x0001aad0


	//   ....[3]....
        /*0688*/ 	.word	0x0001ab10


	//   ....[4]....
        /*068c*/ 	.word	0x00024c90


	//   ....[5]....
        /*0690*/ 	.word	0x00024ce0


	//   ....[6]....
        /*0694*/ 	.word	0x00024d70


	//   ....[7]....
        /*0698*/ 	.word	0x00024da0


	//   ....[8]....
        /*069c*/ 	.word	0x0002f6e0


	//   ....[9]....
        /*06a0*/ 	.word	0x0002f7f0


	//   ....[10]....
        /*06a4*/ 	.word	0x0002f810


	//   ....[11]....
        /*06a8*/ 	.word	0x0002f860


	//   ....[12]....
        /*06ac*/ 	.word	0x000326f0


	//   ....[13]....
        /*06b0*/ 	.word	0x00032700


	//   ....[14]....
        /*06b4*/ 	.word	0x00032730


	//   ....[15]....
        /*06b8*/ 	.word	0x00032740


	//   ....[16]....
        /*06bc*/ 	.word	0x000336a0


	//   ....[17]....
        /*06c0*/ 	.word	0x00033710


	//   ....[18]....
        /*06c4*/ 	.word	0x00033780


	//   ....[19]....
        /*06c8*/ 	.word	0x000337e0


	//----- nvinfo : EIATTR_VRC_CTA_INIT_COUNT
	.align		4
.L_2052:
        /*06cc*/ 	.byte	0x02, 0x4a
	.zero		1
	.zero		1


	//----- nvinfo : EIATTR_EXIT_INSTR_OFFSETS
	.align		4
        /*06d0*/ 	.byte	0x04, 0x1c
        /*06d2*/ 	.short	(.L_2054 - .L_2053)


	//   ....[0]....
.L_2053:
        /*06d4*/ 	.word	0x00000060


	//----- nvinfo : EIATTR_CRS_STACK_SIZE
	.align		4
.L_2054:
        /*06d8*/ 	.byte	0x04, 0x1e
        /*06da*/ 	.short	(.L_2056 - .L_2055)
.L_2055:
        /*06dc*/ 	.word	0x00000000


	//----- nvinfo : EIATTR_CBANK_PARAM_SIZE
	.align		4
.L_2056:
        /*06e0*/ 	.byte	0x03, 0x19
        /*06e2*/ 	.short	0x01d0


	//----- nvinfo : EIATTR_PARAM_CBANK
	.align		4
        /*06e4*/ 	.byte	0x04, 0x0a
        /*06e6*/ 	.short	(.L_2058 - .L_2057)
	.align		4
.L_2057:
        /*06e8*/ 	.word	index@(.nv.constant0._ZN5flash24flash_fwd_splitkv_kernelI23Flash_fwd_kernel_traitsILi64ELi64ELi256ELi4ELb0ELb0EN7cutlass6half_tE19Flash_kernel_traitsILi64ELi64ELi256ELi4ES3_EELb0ELb1ELb1ELb0ELb0ELb0ELb0ELb1EEEvNS_16Flash_fwd_paramsE)
        /*06ec*/ 	.short	0x0380
        /*06ee*/ 	.short	0x01d0


	//----- nvinfo : EIATTR_SW_WAR
	.align		4
.L_2058:
        /*06f0*/ 	.byte	0x04, 0x36
        /*06f2*/ 	.short	(.L_2060 - .L_2059)
.L_2059:
        /*06f4*/ 	.word	0x00000008
.L_2060:


//--------------------- .nv.info._ZN5flash24flash_fwd_splitkv_kernelI23Flash_fwd_kernel_traitsILi64ELi64ELi256ELi4ELb0ELb0EN7cutlass6half_tE19Flash_kernel_traitsILi64ELi64ELi256ELi4ES3_EELb0ELb1ELb1ELb0ELb0ELb1ELb0ELb1EEEvNS_16Flash_fwd_paramsE --------------------------
	.section	.nv.info._ZN5flash24flash_fwd_splitkv_kernelI23Flash_fwd_kernel_traitsILi64ELi64ELi256ELi4ELb0ELb0EN7cutlass6half_tE19Flash_kernel_traitsILi64ELi64ELi256ELi4ES3_EELb0ELb1ELb1ELb0ELb0ELb1ELb0ELb1EEEvNS_16Flash_fwd_paramsE,"",@"SHT_CUDA_INFO"
	.sectionflags	@""
	.align	4


	//----- nvinfo : EIATTR_CUDA_API_VERSION
	.align		4
        /*0000*/ 	.byte	0x04, 0x37
        /*0002*/ 	.short	(.L_2062 - .L_2061)
.L_2061:
        /*0004*/ 	.word	0x00000082


	//----- nvinfo : EIATTR_KPARAM_INFO
	.align		4
.L_2062:
        /*0008*/ 	.byte	0x04, 0x17
        /*000a*/ 	.short	(.L_2064 - .L_2063)
.L_2063:
        /*000c*/ 	.word	0x00000000
        /*0010*/ 	.short	0x0000
        /*0012*/ 	.short	0x0000
        /*0014*/ 	.byte	0x00, 0xf0, 0x41, 0x07


	//----- nvinfo : EIATTR_SPARSE_MMA_MASK
	.align		4
.L_2064:
        /*0018*/ 	.byte	0x03, 0x50
        /*001a*/ 	.short	0x0000


	//----- nvinfo : EIATTR_MAXREG_COUNT
	.align		4
        /*001c*/ 	.byte	0x03, 0x1b
        /*001e*/ 	.short	0x00ff


	//----- nvinfo : EIATTR_NUM_BARRIERS
	.align		4
        /*0020*/ 	.byte	0x02, 0x4c
        /*0022*/ 	.byte	0x01
	.zero		1


	//----- nvinfo : EIATTR_ANNOTATIONS
	.align		4
        /*0024*/ 	.byte	0x04, 0x55
        /*0026*/ 	.short	(.L_2066 - .L_2065)


	//   ....[0]....
.L_2065:
        /* <DEDUP_REMOVED lines=24> */


	//----- nvinfo : EIATTR_MERCURY_ISA_VERSION
	.align		4
.L_2066:
        /*0198*/ 	.byte	0x03, 0x5f
        /*019a*/ 	.short	0x0101


	//----- nvinfo : EIATTR_COOP_GROUP_MASK_REGIDS
	.align		4
        /*019c*/ 	.byte	0x04, 0x29
        /*019e*/ 	.short	(.L_2068 - .L_2067)


	//   ....[0]....
.L_2067:
        /*01a0*/ 	.word	0xffffffff


	//   ....[1]....
        /*01a4*/ 	.word	0xffffffff


	//   ....[2]....
        /*01a8*/ 	.word	0xffffffff


	//   ....[3]....
        /*01ac*/ 	.word	0xffffffff


	//   ....[4]....
        /*01b0*/ 	.word	0xffffffff


	//   ....[5]....
        /*01b4*/ 	.word	0xffffffff


	//   ....[6]....
        /*01b8*/ 	.word	0xffffffff


	//   ....[7]....
        /*01bc*/ 	.word	0xffffffff


	//   ....[8]....
        /*01c0*/ 	.word	0xffffffff


	//   ....[9]....
        /*01c4*/ 	.word	0xffffffff


	//   ....[10]....
        /*01c8*/ 	.word	0xffffffff


	//   ....[11]....
        /*01cc*/ 	.word	0xffffffff


	//   ....[12]....
        /*01d0*/ 	.word	0xffffffff


	//   ....[13]....
        /*01d4*/ 	.word	0xffffffff


	//   ....[14]....
        /*01d8*/ 	.word	0xffffffff


	//   ....[15]....
        /*01dc*/ 	.word	0xffffffff


	//   ....[16]....
        /*01e0*/ 	.word	0x05000005


	//   ....[17]....
        /*01e4*/ 	.word	0x05000005


	//   ....[18]....
        /*01e8*/ 	.word	0x05000005


	//   ....[19]....
        /*01ec*/ 	.word	0x05000005


	//----- nvinfo : EIATTR_COOP_GROUP_INSTR_OFFSETS
	.align		4
.L_2068:
        /*01f0*/ 	.byte	0x04, 0x28
        /*01f2*/ 	.short	(.L_2070 - .L_2069)


	//   ....[0]....
.L_2069:
        /*01f4*/ 	.word	0x0001a9e0


	//   ....[1]....
        /*01f8*/ 	.word	0x0001aa00


	//   ....[2]....
        /*01fc*/ 	.word	0x0001aa30


	//   ....[3]....
        /*0200*/ 	.word	0x0001aa40


	//   ....[4]....
        /*0204*/ 	.word	0x00025210


	//   ....[5]....
        /*0208*/ 	.word	0x00025230


	//   ....[6]....
        /*020c*/ 	.word	0x00025290


	//   ....[7]....
        /*0210*/ 	.word	0x000252a0


	//   ....[8]....
        /*0214*/ 	.word	0x00031130


	//   ....[9]....
        /*0218*/ 	.word	0x00031140


	//   ....[10]....
        /*021c*/ 	.word	0x00031170


	//   ....[11]....
        /*0220*/ 	.word	0x00031180


	//   ....[12]....
        /*0224*/ 	.word	0x00033ec0


	//   ....[13]....
        /*0228*/ 	.word	0x00033ed0


	//   ....[14]....
        /*022c*/ 	.word	0x00033f00


	//   ....[15]....
        /*0230*/ 	.word	0x00033f10


	//   ....[16]....
        /*0234*/ 	.word	0x00034dd0


	//   ....[17]....
        /*0238*/ 	.word	0x00034e40


	//   ....[18]....
        /*023c*/ 	.word	0x00034ea0


	//   ....[19]....
        /*0240*/ 	.word	0x00034f10


	//----- nvinfo : EIATTR_VRC_CTA_INIT_COUNT
	.align		4
.L_2070:
        /*0244*/ 	.byte	0x02, 0x4a
	.zero		1
	.zero		1


	//----- nvinfo : EIATTR_EXIT_INSTR_OFFSETS
	.align		4
        /*0248*/ 	.byte	0x04, 0x1c
        /*024a*/ 	.short	(.L_2072 - .L_2071)


	//   ....[0]....
.L_2071:
        /*024c*/ 	.word	0x000000a0


	//----- nvinfo : EIATTR_CRS_STACK_SIZE
	.align		4
.L_2072:
        /*0250*/ 	.byte	0x04, 0x1e
        /*0252*/ 	.short	(.L_2074 - .L_2073)
.L_2073:
        /*0254*/ 	.word	0x00000000


	//----- nvinfo : EIATTR_CBANK_PARAM_SIZE
	.align		4
.L_2074:
        /*0258*/ 	.byte	0x03, 0x19
        /*025a*/ 	.short	0x01d0


	//----- nvinfo : EIATTR_PARAM_CBANK
	.align		4
        /*025c*/ 	.byte	0x04, 0x0a
        /*025e*/ 	.short	(.L_2076 - .L_2075)
	.align		4
.L_2075:
        /*0260*/ 	.word	index@(.nv.constant0._ZN5flash24flash_fwd_splitkv_kernelI23Flash_fwd_kernel_traitsILi64ELi64ELi256ELi4ELb0ELb0EN7cutlass6half_tE19Flash_kernel_traitsILi64ELi64ELi256ELi4ES3_EELb0ELb1ELb1ELb0ELb0ELb1ELb0ELb1EEEvNS_16Flash_fwd_paramsE)
        /*0264*/ 	.short	0x0380
        /*0266*/ 	.short	0x01d0


	//----- nvinfo : EIATTR_SW_WAR
	.align		4
.L_2076:
        /*0268*/ 	.byte	0x04, 0x36
        /*026a*/ 	.short	(.L_2078 - .L_2077)
.L_2077:
        /*026c*/ 	.word	0x00000008
.L_2078:


//--------------------- .nv.info._ZN5flash24flash_fwd_splitkv_kernelI23Flash_fwd_kernel_traitsILi64ELi64ELi256ELi4ELb0ELb0EN7cutlass6half_tE19Flash_kernel_traitsILi64ELi64ELi256ELi4ES3_EELb0ELb1ELb0ELb0ELb1ELb0ELb1ELb0EEEvNS_16Flash_fwd_paramsE --------------------------
	.section	.nv.info._ZN5flash24flash_fwd_splitkv_kernelI23Flash_fwd_kernel_traitsILi64ELi64ELi256ELi4ELb0ELb0EN7cutlass6half_tE19Flash_kernel_traitsILi64ELi64ELi256ELi4ES3_EELb0ELb1ELb0ELb0ELb1ELb0ELb1ELb0EEEvNS_16Flash_fwd_paramsE,"",@"SHT_CUDA_INFO"
	.sectionflags	@""
	.align	4


	//----- nvinfo : EIATTR_CUDA_API_VERSION
	.align		4
        /*0000*/ 	.byte	0x04, 0x37
        /*0002*/ 	.short	(.L_2080 - .L_2079)
.L_2079:
        /*0004*/ 	.word	0x00000082


	//----- nvinfo : EIATTR_KPARAM_INFO
	.align		4
.L_2080:
        /*0008*/ 	.byte	0x04, 0x17
        /*000a*/ 	.short	(.L_2082 - .L_2081)
.L_2081:
        /*000c*/ 	.word	0x00000000
        /*0010*/ 	.short	0x0000
        /*0012*/ 	.short	0x0000
        /*0014*/ 	.byte	0x00, 0xf0, 0x41, 0x07


	//----- nvinfo : EIATTR_SPARSE_MMA_MASK
	.align		4
.L_2082:
        /*0018*/ 	.byte	0x03, 0x50
        /*001a*/ 	.short	0x0000


	//----- nvinfo : EIATTR_MAXREG_COUNT
	.align		4
        /*001c*/ 	.byte	0x03, 0x1b
        /*001e*/ 	.short	0x00ff


	//----- nvinfo : EIATTR_NUM_BARRIERS
	.align		4
        /*0020*/ 	.byte	0x02, 0x4c
        /*0022*/ 	.byte	0x01
	.zero		1


	//----- nvinfo : EIATTR_ANNOTATIONS
	.align		4
        /*0024*/ 	.byte	0x04, 0x55
        /*0026*/ 	.short	(.L_2084 - .L_2083)


	//   ....[0]....
.L_2083:
        /* <DEDUP_REMOVED lines=54> */


	//----- nvinfo : EIATTR_MERCURY_ISA_VERSION
	.align		4
.L_2084:
        /*0378*/ 	.byte	0x03, 0x5f
        /*037a*/ 	.short	0x0101


	//----- nvinfo : EIATTR_COOP_GROUP_MASK_REGIDS
	.align		4
        /*037c*/ 	.byte	0x04, 0x29
        /*037e*/ 	.short	(.L_2086 - .L_2085)


	//   ....[0]....
.L_2085:
        /*0380*/ 	.word	0xffffffff


	//   ....[1]....
        /*0384*/ 	.word	0xffffffff


	//   ....[2]....
        /*0388*/ 	.word	0xffffffff


	//   ....[3]....
        /*038c*/ 	.word	0xffffffff


	//   ....[4]....
        /*0390*/ 	.word	0xffffffff


	//   ....[5]....
        /*0394*/ 	.word	0xffffffff


	//   ....[6]....
        /*0398*/ 	.word	0xffffffff


	//   ....[7]....
        /*039c*/ 	.word	0xffffffff


	//   ....[8]....
        /*03a0*/ 	.word	0xffffffff


	//   ....[9]....
        /*03a4*/ 	.word	0xffffffff


	//   ....[10]....
        /*03a8*/ 	.word	0xffffffff


	//   ....[11]....
        /*03ac*/ 	.word	0xffffffff


	//   ....[12]....
        /*03b0*/ 	.word	0xffffffff


	//   ....[13]....
        /*03b4*/ 	.word	0xffffffff


	//   ....[14]....
        /*03b8*/ 	.word	0xffffffff


	//   ....[15]....
        /*03bc*/ 	.word	0xffffffff


	//   ....[16]....
        /*03c0*/ 	.word	0x05000004


	//   ....[17]....
        /*03c4*/ 	.word	0x05000004


	//   ....[18]....
        /*03c8*/ 	.word	0x05000004


	//   ....[19]....
        /*03cc*/ 	.word	0x05000004


	//----- nvinfo : EIATTR_COOP_GROUP_INSTR_OFFSETS
	.align		4
.L_2086:
        /*03d0*/ 	.byte	0x04, 0x28
        /*03d2*/ 	.short	(.L_2088 - .L_2087)


	//   ....[0]....
.L_2087:
        /*03d4*/ 	.word	0x00007690


	//   ....[1]....
        /*03d8*/ 	.word	0x00007860


	//   ....[2]....
        /*03dc*/ 	.word	0x00007870


	//   ....[3]....
        /*03e0*/ 	.word	0x000078a0


	//   ....[4]....
        /*03e4*/ 	.word	0x0000f4a0


	//   ....[5]....
        /*03e8*/ 	.word	0x0000f590


	//   ....[6]....
        /*03ec*/ 	.word	0x0000f5b0


	//   ....[7]....
        /*03f0*/ 	.word	0x0000f5d0


	//   ....[8]....
        /*03f4*/ 	.word	0x00015b90


	//   ....[9]....
        /*03f8*/ 	.word	0x00015c90


	//   ....[10]....
        /*03fc*/ 	.word	0x00016ee0


	//   ....[11]....
        /*0400*/ 	.word	0x000170b0


	//   ....[12]....
        /*0404*/ 	.word	0x00019b60


	//   ....[13]....
        /*0408*/ 	.word	0x00019b70


	//   ....[14]....
        /*040c*/ 	.word	0x00019ba0


	//   ....[15]....
        /*0410*/ 	.word	0x00019bb0


	//   ....[16]....
        /*0414*/ 	.word	0x0001a670


	//   ....[17]....
        /*0418*/ 	.word	0x0001a6e0


	//   ....[18]....
        /*041c*/ 	.word	0x0001a750


	//   ....[19]....
        /*0420*/ 	.word	0x0001a7b0


	//----- nvinfo : EIATTR_VRC_CTA_INIT_COUNT
	.align		4
.L_2088:
        /*0424*/ 	.byte	0x02, 0x4a
	.zero		1
	.zero		1


	//----- nvinfo : EIATTR_EXIT_INSTR_OFFSETS
	.align		4
        /*0428*/ 	.byte	0x04, 0x1c
        /*042a*/ 	.short	(.L_2090 - .L_2089)


	//   ....[0]....
.L_2089:
        /*042c*/ 	.word	0x00000200


	//----- nvinfo : EIATTR_CRS_STACK_SIZE
	.align		4
.L_2090:
        /*0430*/ 	.byte	0x04, 0x1e
        /*0432*/ 	.short	(.L_2092 - .L_2091)
.L_2091:
        /*0434*/ 	.word	0x00000000


	//----- nvinfo : EIATTR_CBANK_PARAM_SIZE
	.align		4
.L_2092:
        /*0438*/ 	.byte	0x03, 0x19
        /*043a*/ 	.short	0x01d0


	//----- nvinfo : EIATTR_PARAM_CBANK
	.align		4
        /*043c*/ 	.byte	0x04, 0x0a
        /*043e*/ 	.short	(.L_2094 - .L_2093)
	.align		4
.L_2093:
        /*0440*/ 	.word	index@(.nv.constant0._ZN5flash24flash_fwd_splitkv_kernelI23Flash_fwd_kernel_traitsILi64ELi64ELi256ELi4ELb0ELb0EN7cutlass6half_tE19Flash_kernel_traitsILi64ELi64ELi256ELi4ES3_EELb0ELb1ELb0ELb0ELb1ELb0ELb1ELb0EEEvNS_16Flash_fwd_paramsE)
        /*0444*/ 	.short	0x0380
        /*0446*/ 	.short	0x01d0


	//----- nvinfo : EIATTR_SW_WAR
	.align		4
.L_2094:
        /*0448*/ 	.byte	0x04, 0x36
        /*044a*/ 	.short	(.L_2096 - .L_2095)
.L_2095:
        /*044c*/ 	.word	0x00000008
.L_2096:


//--------------------- .nv.info._ZN5flash24flash_fwd_splitkv_kernelI23Flash_fwd_kernel_traitsILi64ELi64ELi256ELi4ELb0ELb0EN7cutlass6half_tE19Flash_kernel_traitsILi64ELi64ELi256ELi4ES3_EELb0ELb1ELb0ELb0ELb1ELb1ELb1ELb0EEEvNS_16Flash_fwd_paramsE --------------------------
	.section	.nv.info._ZN5flash24flash_fwd_splitkv_kernelI23Flash_fwd_kernel_traitsILi64ELi64ELi256ELi4ELb0ELb0EN7cutlass6half_tE19Flash_kernel_traitsILi64ELi64ELi256ELi4ES3_EELb0ELb1ELb0ELb0ELb1ELb1ELb1ELb0EEEvNS_16Flash_fwd_paramsE,"",@"SHT_CUDA_INFO"
	.sectionflags	@""
	.align	4


	//----- nvinfo : EIATTR_CUDA_API_VERSION
	.align		4
        /*0000*/ 	.byte	0x04, 0x37
        /*0002*/ 	.short	(.L_2098 - .L_2097)
.L_2097:
        /*0004*/ 	.word	0x00000082


	//----- nvinfo : EIATTR_KPARAM_INFO
	.align		4
.L_2098:
        /*0008*/ 	.byte	0x04, 0x17
        /*000a*/ 	.short	(.L_2100 - .L_2099)
.L_2099:
        /*000c*/ 	.word	0x00000000
        /*0010*/ 	.short	0x0000
        /*0012*/ 	.short	0x0000
        /*0014*/ 	.byte	0x00, 0xf0, 0x41, 0x07


	//----- nvinfo : EIATTR_SPARSE_MMA_MASK
	.align		4
.L_2100:
        /*0018*/ 	.byte	0x03, 0x50
        /*001a*/ 	.short	0x0000


	//----- nvinfo : EIATTR_MAXREG_COUNT
	.align		4
        /*001c*/ 	.byte	0x03, 0x1b
        /*001e*/ 	.short	0x00ff


	//----- nvinfo : EIATTR_NUM_BARRIERS
	.align		4
        /*0020*/ 	.byte	0x02, 0x4c
        /*0022*/ 	.byte	0x01
	.zero		1


	//----- nvinfo : EIATTR_ANNOTATIONS
	.align		4
        /*0024*/ 	.byte	0x04, 0x55
        /*0026*/ 	.short	(.L_2102 - .L_2101)


	//   ....[0]....
.L_2101:
        /* <DEDUP_REMOVED lines=15> */


	//----- nvinfo : EIATTR_MERCURY_ISA_VERSION
	.align		4
.L_2102:
        /*0108*/ 	.byte	0x03, 0x5f
        /*010a*/ 	.short	0x0101


	//----- nvinfo : EIATTR_COOP_GROUP_MASK_REGIDS
	.align		4
        /*010c*/ 	.byte	0x04, 0x29
        /*010e*/ 	.short	(.L_2104 - .L_2103)


	//   ....[0]....
.L_2103:
        /*0110*/ 	.word	0xffffffff


	//   ....[1]....
        /*0114*/ 	.word	0xffffffff


	//   ....[2]....
        /*0118*/ 	.word	0xffffffff


	//   ....[3]....
        /*011c*/ 	.word	0xffffffff


	//   ....[4]....
        /*0120*/ 	.word	0xffffffff


	//   ....[5]....
        /*0124*/ 	.word	0xffffffff


	//   ....[6]....
        /*0128*/ 	.word	0xffffffff


	//   ....[7]....
        /*012c*/ 	.word	0xffffffff


	//   ....[8]....
        /*0130*/ 	.word	0xffffffff


	//   ....[9]....
        /*0134*/ 	.word	0xffffffff


	//   ....[10]....
        /*0138*/ 	.word	0xffffffff


	//   ....[11]....
        /*013c*/ 	.word	0xffffffff


	//   ....[12]....
        /*0140*/ 	.word	0xffffffff


	//   ....[13]....
        /*0144*/ 	.word	0xffffffff


	//   ....[14]....
        /*0148*/ 	.word	0xffffffff


	//   ....[15]....
        /*014c*/ 	.word	0xffffffff


	//   ....[16]....
        /*0150*/ 	.word	0x05000008


	//   ....[17]....
        /*0154*/ 	.word	0x05000008


	//   ....[18]....
        /*0158*/ 	.word	0x05000008


	//   ....[19]....
        /*015c*/ 	.word	0x05000008


	//----- nvinfo : EIATTR_COOP_GROUP_INSTR_OFFSETS
	.align		4
.L_2104:
        /*0160*/ 	.byte	0x04, 0x28
        /*0162*/ 	.short	(.L_2106 - .L_2105)


	//   ....[0]....
.L_2105:
        /*0164*/ 	.word	0x00008400


	//   ....[1]....
        /*0168*/ 	.word	0x00008590


	//   ....[2]....
        /*016c*/ 	.word	0x000085a0


	//   ....[3]....
        /*0170*/ 	.word	0x000085d0


	//   ....[4]....
        /*0174*/ 	.word	0x000106b0


	//   ....[5]....
        /*0178*/ 	.word	0x000106c0


	//   ....[6]....
        /*017c*/ 	.word	0x000106f0


	//   ....[7]....
        /*0180*/ 	.word	0x00010700


	//   ....[8]....
        /*0184*/ 	.word	0x00017ea0


	//   ....[9]....
        /*0188*/ 	.word	0x000183f0


	//   ....[10]....
        /*018c*/ 	.word	0x00019230


	//   ....[11]....
        /*0190*/ 	.word	0x00019400


	//   ....[12]....
        /*0194*/ 	.word	0x0001be90


	//   ....[13]....
        /*0198*/ 	.word	0x0001bea0


	//   ....[14]....
        /*019c*/ 	.word	0x0001bed0


	//   ....[15]....
        /*01a0*/ 	.word	0x0001bee0


	//   ....[16]....
        /*01a4*/ 	.word	0x0001c920


	//   ....[17]....
        /*01a8*/ 	.word	0x0001c9a0


	//   ....[18]....
        /*01ac*/ 	.word	0x0001ca10


	//   ....[19]....
        /*01b0*/ 	.word	0x0001ca80


	//----- nvinfo : EIATTR_VRC_CTA_INIT_COUNT
	.align		4
.L_2106:
        /*01b4*/ 	.byte	0x02, 0x4a
	.zero		1
	.zero		1


	//----- nvinfo : EIATTR_EXIT_INSTR_OFFSETS
	.align		4
        /*01b8*/ 	.byte	0x04, 0x1c
        /*01ba*/ 	.short	(.L_2108 - .L_2107)


	//   ....[0]....
.L_2107:
        /*01bc*/ 	.word	0x00000200


	//----- nvinfo : EIATTR_CRS_STACK_SIZE
	.align		4
.L_2108:
        /*01c0*/ 	.byte	0x04, 0x1e
        /*01c2*/ 	.short	(.L_2110 - .L_2109)
.L_2109:
        /*01c4*/ 	.word	0x00000000


	//----- nvinfo : EIATTR_CBANK_PARAM_SIZE
	.align		4
.L_2110:
        /*01c8*/ 	.byte	0x03, 0x19
        /*01ca*/ 	.short	0x01d0


	//----- nvinfo : EIATTR_PARAM_CBANK
	.align		4
        /*01cc*/ 	.byte	0x04, 0x0a
        /*01ce*/ 	.short	(.L_2112 - .L_2111)
	.align		4
.L_2111:
        /*01d0*/ 	.word	index@(.nv.constant0._ZN5flash24flash_fwd_splitkv_kernelI23Flash_fwd_kernel_traitsILi64ELi64ELi256ELi4ELb0ELb0EN7cutlass6half_tE19Flash_kernel_traitsILi64ELi64ELi256ELi4ES3_EELb0ELb1ELb0ELb0ELb1ELb1ELb1ELb0EEEvNS_16Flash_fwd_paramsE)
        /*01d4*/ 	.short	0x0380
        /*01d6*/ 	.short	0x01d0


	//----- nvinfo : EIATTR_SW_WAR
	.align		4
.L_2112:
        /*01d8*/ 	.byte	0x04, 0x36
        /*01da*/ 	.short	(.L_2114 - .L_2113)
.L_2113:
        /*01dc*/ 	.word	0x00000008
.L_2114:


//--------------------- .nv.info._ZN5flash24flash_fwd_splitkv_kernelI23Flash_fwd_kernel_traitsILi64ELi64ELi256ELi4ELb0ELb0EN7cutlass6half_tE19Flash_kernel_traitsILi64ELi64ELi256ELi4ES3_EELb0ELb1ELb1ELb0ELb0ELb0ELb1ELb0EEEvNS_16Flash_fwd_paramsE --------------------------
	.section	.nv.info._ZN5flash24flash_fwd_splitkv_kernelI23Flash_fwd_kernel_traitsILi64ELi64ELi256ELi4ELb0ELb0EN7cutlass6half_tE19Flash_kernel_traitsILi64ELi64ELi256ELi4ES3_EELb0ELb1ELb1ELb0ELb0ELb0ELb1ELb0EEEvNS_16Flash_fwd_paramsE,"",@"SHT_CUDA_INFO"
	.sectionflags	@""
	.align	4


	//----- nvinfo : EIATTR_CUDA_API_VERSION
	.align		4
        /*0000*/ 	.byte	0x04, 0x37
        /*0002*/ 	.short	(.L_2116 - .L_2115)
.L_2115:
        /*0004*/ 	.word	0x00000082


	//----- nvinfo : EIATTR_KPARAM_INFO
	.align		4
.L_2116:
        /*0008*/ 	.byte	0x04, 0x17
        /*000a*/ 	.short	(.L_2118 - .L_2117)
.L_2117:
        /*000c*/ 	.word	0x00000000
        /*0010*/ 	.short	0x0000
        /*0012*/ 	.short	0x0000
        /*0014*/ 	.byte	0x00, 0xf0, 0x41, 0x07


	//----- nvinfo : EIATTR_SPARSE_MMA_MASK
	.align		4
.L_2118:
        /*0018*/ 	.byte	0x03, 0x50
        /*001a*/ 	.short	0x0000


	//----- nvinfo : EIATTR_MAXREG_COUNT
	.align		4
        /*001c*/ 	.byte	0x03, 0x1b
        /*001e*/ 	.short	0x00ff


	//----- nvinfo : EIATTR_NUM_BARRIERS
	.align		4
        /*0020*/ 	.byte	0x02, 0x4c
        /*0022*/ 	.byte	0x01
	.zero		1


	//----- nvinfo : EIATTR_ANNOTATIONS
	.align		4
        /*0024*/ 	.byte	0x04, 0x55
        /*0026*/ 	.short	(.L_2120 - .L_2119)


	//   ....[0]....
.L_2119:
        /* <DEDUP_REMOVED lines=9> */


	//----- nvinfo : EIATTR_MERCURY_ISA_VERSION
	.align		4
.L_2120:
        /*00a0*/ 	.byte	0x03, 0x5f
        /*00a2*/ 	.short	0x0101


	//----- nvinfo : EIATTR_COOP_GROUP_MASK_REGIDS
	.align		4
        /*00a4*/ 	.byte	0x04, 0x29
        /*00a6*/ 	.short	(.L_2122 - .L_2121)


	//   ....[0]....
.L_2121:
        /*00a8*/ 	.word	0xffffffff


	//   ....[1]....
        /*00ac*/ 	.word	0xffffffff


	//   ....[2]....
        /*00b0*/ 	.word	0xffffffff


	//   ....[3]....
        /*00b4*/ 	.word	0xffffffff


	//   ....[4]....
        /*00b8*/ 	.word	0xffffffff


	//   ....[5]....
        /*00bc*/ 	.word	0xffffffff


	//   ....[6]....
        /*00c0*/ 	.word	0xffffffff


	//   ....[7]....
        /*00c4*/ 	.word	0xffffffff


	//   ....[8]....
        /*00c8*/ 	.word	0xffffffff


	//   ....[9]....
        /*00cc*/ 	.word	0xffffffff


	//   ....[10]....
        /*00d0*/ 	.word	0xffffffff


	//   ....[11]....
        /*00d4*/ 	.word	0xffffffff


	//   ....[12]....
        /*00d8*/ 	.word	0xffffffff


	//   ....[13]....
        /*00dc*/ 	.word	0xffffffff


	//   ....[14]....
        /*00e0*/ 	.word	0xffffffff


	//   ....[15]....
        /*00e4*/ 	.word	0xffffffff


	//   ....[16]....
        /*00e8*/ 	.word	0x0500000a


	//   ....[17]....
        /*00ec*/ 	.word	0x0500000a


	//   ....[18]....
        /*00f0*/ 	.word	0x0500000a


	//   ....[19]....
        /*00f4*/ 	.word	0x0500000a


	//----- nvinfo : EIATTR_COOP_GROUP_INSTR_OFFSETS
	.align		4
.L_2122:
        /*00f8*/ 	.byte	0x04, 0x28
        /*00fa*/ 	.short	(.L_2124 - .L_2123)


	//   ....[0]....
.L_2123:
        /*00fc*/ 	.word	0x0000aa20


	//   ....[1]....
        /*0100*/ 	.word	0x0000ab40


	//   ....[2]....
        /*0104*/ 	.word	0x0000ab50


	//   ....[3]....
        /*0108*/ 	.word	0x0000ab70


	//   ....[4]....
        /*010c*/ 	.word	0x000147b0


	//   ....[5]....
        /*0110*/ 	.word	0x000147e0


	//   ....[6]....
        /*0114*/ 	.word	0x00014820


	//   ....[7]....
        /*0118*/ 	.word	0x00014830


	//   ....[8]....
        /*011c*/ 	.word	0x0001ff20


	//   ....[9]....
        /*0120*/ 	.word	0x0001ff50


	//   ....[10]....
        /*0124*/ 	.word	0x0001ffc0


	//   ....[11]....
        /*0128*/ 	.word	0x0001ffd0


	//   ....[12]....
        /*012c*/ 	.word	0x00022c70


	//   ....[13]....
        /*0130*/ 	.word	0x00022c80


	//   ....[14]....
        /*0134*/ 	.word	0x00022cb0


	//   ....[15]....
        /*0138*/ 	.word	0x00022cc0


	//   ....[16]....
        /*013c*/ 	.word	0x00023710


	//   ....[17]....
        /*0140*/ 	.word	0x00023780


	//   ....[18]....
        /*0144*/ 	.word	0x000237e0


	//   ....[19]....
        /*0148*/ 	.word	0x00023850


	//----- nvinfo : EIATTR_VRC_CTA_INIT_COUNT
	.align		4
.L_2124:
        /*014c*/ 	.byte	0x02, 0x4a
	.zero		1
	.zero		1


	//----- nvinfo : EIATTR_EXIT_INSTR_OFFSETS
	.align		4
        /*0150*/ 	.byte	0x04, 0x1c
        /*0152*/ 	.short	(.L_2126 - .L_2125)


	//   ....[0]....
.L_2125:
        /*0154*/ 	.word	0x00000200


	//----- nvinfo : EIATTR_CRS_STACK_SIZE
	.align		4
.L_2126:
        /*0158*/ 	.byte	0x04, 0x1e
        /*015a*/ 	.short	(.L_2128 - .L_2127)
.L_2127:
        /*015c*/ 	.word	0x00000000


	//----- nvinfo : EIATTR_CBANK_PARAM_SIZE
	.align		4
.L_2128:
        /*0160*/ 	.byte	0x03, 0x19
        /*0162*/ 	.short	0x01d0


	//----- nvinfo : EIATTR_PARAM_CBANK
	.align		4
        /*0164*/ 	.byte	0x04, 0x0a
        /*0166*/ 	.short	(.L_2130 - .L_2129)
	.align		4
.L_2129:
        /*0168*/ 	.word	index@(.nv.constant0._ZN5flash24flash_fwd_splitkv_kernelI23Flash_fwd_kernel_traitsILi64ELi64ELi256ELi4ELb0ELb0EN7cutlass6half_tE19Flash_kernel_traitsILi64ELi64ELi256ELi4ES3_EELb0ELb1ELb1ELb0ELb0ELb0ELb1ELb0EEEvNS_16Flash_fwd_paramsE)
        /*016c*/ 	.short	0x0380
        /*016e*/ 	.short	0x01d0


	//----- nvinfo : EIATTR_SW_WAR
	.align		4
.L_2130:
        /*0170*/ 	.byte	0x04, 0x36
        /*0172*/ 	.short	(.L_2132 - .L_2131)
.L_2131:
        /*0174*/ 	.word	0x00000008
.L_2132:


//--------------------- .nv.info._ZN5flash24flash_fwd_splitkv_kernelI23Flash_fwd_kernel_traitsILi64ELi64ELi256ELi4ELb0ELb0EN7cutlass6half_tE19Flash_kernel_traitsILi64ELi64ELi256ELi4ES3_EELb0ELb1ELb1ELb0ELb0ELb1ELb1ELb0EEEvNS_16Flash_fwd_paramsE --------------------------
	.section	.nv.info._ZN5flash24flash_fwd_splitkv_kernelI23Flash_fwd_kernel_traitsILi64ELi64ELi256ELi4ELb0ELb0EN7cutlass6half_tE19Flash_kernel_traitsILi64ELi64ELi256ELi4ES3_EELb0ELb1ELb1ELb0ELb0ELb1ELb1ELb0EEEvNS_16Flash_fwd_paramsE,"",@"SHT_CUDA_INFO"
	.sectionflags	@""
	.align	4


	//----- nvinfo : EIATTR_CUDA_API_VERSION
	.align		4
        /*0000*/ 	.byte	0x04, 0x37
        /*0002*/ 	.short	(.L_2134 - .L_2133)
.L_2133:
        /*0004*/ 	.word	0x00000082


	//----- nvinfo : EIATTR_KPARAM_INFO
	.align		4
.L_2134:
        /*0008*/ 	.byte	0x04, 0x17
        /*000a*/ 	.short	(.L_2136 - .L_2135)
.L_2135:
        /*000c*/ 	.word	0x00000000
        /*0010*/ 	.short	0x0000
        /*0012*/ 	.short	0x0000
        /*0014*/ 	.byte	0x00, 0xf0, 0x41, 0x07


	//----- nvinfo : EIATTR_SPARSE_MMA_MASK
	.align		4
.L_2136:
        /*0018*/ 	.byte	0x03, 0x50
        /*001a*/ 	.short	0x0000


	//----- nvinfo : EIATTR_MAXREG_COUNT
	.align		4
        /*001c*/ 	.byte	0x03, 0x1b
        /*001e*/ 	.short	0x00ff


	//----- nvinfo : EIATTR_NUM_BARRIERS
	.align		4
        /*0020*/ 	.byte	0x02, 0x4c
        /*0022*/ 	.byte	0x01
	.zero		1


	//----- nvinfo : EIATTR_MERCURY_ISA_VERSION
	.align		4
        /*0024*/ 	.byte	0x03, 0x5f
        /*0026*/ 	.short	0x0101


	//----- nvinfo : EIATTR_COOP_GROUP_MASK_REGIDS
	.align		4
        /*0028*/ 	.byte	0x04, 0x29
        /*002a*/ 	.short	(.L_2138 - .L_2137)


	//   ....[0]....
.L_2137:
        /*002c*/ 	.word	0xffffffff


	//   ....[1]....
        /*0030*/ 	.word	0xffffffff


	//   ....[2]....
        /*0034*/ 	.word	0xffffffff


	//   ....[3]....
        /*0038*/ 	.word	0xffffffff


	//   ....[4]....
        /*003c*/ 	.word	0xffffffff


	//   ....[5]....
        /*0040*/ 	.word	0xffffffff


	//   ....[6]....
        /*0044*/ 	.word	0xffffffff


	//   ....[7]....
        /*0048*/ 	.word	0xffffffff


	//   ....[8]....
        /*004c*/ 	.word	0xffffffff


	//   ....[9]....
        /*0050*/ 	.word	0xffffffff


	//   ....[10]....
        /*0054*/ 	.word	0xffffffff


	//   ....[11]....
        /*0058*/ 	.word	0xffffffff


	//   ....[12]....
        /*005c*/ 	.word	0xffffffff


	//   ....[13]....
        /*0060*/ 	.word	0xffffffff


	//   ....[14]....
        /*0064*/ 	.word	0xffffffff


	//   ....[15]....
        /*0068*/ 	.word	0xffffffff


	//   ....[16]....
        /*006c*/ 	.word	0x05000009


	//   ....[17]....
        /*0070*/ 	.word	0x05000009


	//   ....[18]....
        /*0074*/ 	.word	0x05000009


	//   ....[19]....
        /*0078*/ 	.word	0x05000009


	//----- nvinfo : EIATTR_COOP_GROUP_INSTR_OFFSETS
	.align		4
.L_2138:
        /*007c*/ 	.byte	0x04, 0x28
        /*007e*/ 	.short	(.L_2140 - .L_2139)


	//   ....[0]....
.L_2139:
        /*0080*/ 	.word	0x0000bc60


	//   ....[1]....
        /*0084*/ 	.word	0x0000bd80


	//   ....[2]....
        /*0088*/ 	.word	0x0000bd90


	//   ....[3]....
        /*008c*/ 	.word	0x0000bdb0


	//   ....[4]....
        /*0090*/ 	.word	0x00016c00


	//   ....[5]....
        /*0094*/ 	.word	0x00016c10


	//   ....[6]....
        /*0098*/ 	.word	0x00016c40


	//   ....[7]....
        /*009c*/ 	.word	0x00016c50


	//   ....[8]....
        /*00a0*/ 	.word	0x00022dd0


	//   ....[9]....
        /*00a4*/ 	.word	0x00022eb0


	//   ....[10]....
        /*00a8*/ 	.word	0x00022f10


	//   ....[11]....
        /*00ac*/ 	.word	0x00022f30


	//   ....[12]....
        /*00b0*/ 	.word	0x00025c10


	//   ....[13]....
        /*00b4*/ 	.word	0x00025c20


	//   ....[14]....
        /*00b8*/ 	.word	0x00025c50


	//   ....[15]....
        /*00bc*/ 	.word	0x00025c60


	//   ....[16]....
        /*00c0*/ 	.word	0x000266d0


	//   ....[17]....
        /*00c4*/ 	.word	0x00026750


	//   ....[18]....
        /*00c8*/ 	.word	0x000267c0


	//   ....[19]....
        /*00cc*/ 	.word	0x00026830


	//----- nvinfo : EIATTR_VRC_CTA_INIT_COUNT
	.align		4
.L_2140:
        /*00d0*/ 	.byte	0x02, 0x4a
	.zero		1
	.zero		1


	//----- nvinfo : EIATTR_EXIT_INSTR_OFFSETS
	.align		4
        /*00d4*/ 	.byte	0x04, 0x1c
        /*00d6*/ 	.short	(.L_2142 - .L_2141)


	//   ....[0]....
.L_2141:
        /*00d8*/ 	.word	0x000001f0


	//----- nvinfo : EIATTR_CRS_STACK_SIZE
	.align		4
.L_2142:
        /*00dc*/ 	.byte	0x04, 0x1e
        /*00de*/ 	.short	(.L_2144 - .L_2143)
.L_2143:
        /*00e0*/ 	.word	0x00000000


	//----- nvinfo : EIATTR_CBANK_PARAM_SIZE
	.align		4
.L_2144:
        /*00e4*/ 	.byte	0x03, 0x19
        /*00e6*/ 	.short	0x01d0


	//----- nvinfo : EIATTR_PARAM_CBANK
	.align		4
        /*00e8*/ 	.byte	0x04, 0x0a
        /*00ea*/ 	.short	(.L_2146 - .L_2145)
	.align		4
.L_2145:
        /*00ec*/ 	.word	index@(.nv.constant0._ZN5flash24flash_fwd_splitkv_kernelI23Flash_fwd_kernel_traitsILi64ELi64ELi256ELi4ELb0ELb0EN7cutlass6half_tE19Flash_kernel_traitsILi64ELi64ELi256ELi4ES3_EELb0ELb1ELb1ELb0ELb0ELb1ELb1ELb0EEEvNS_16Flash_fwd_paramsE)
        /*00f0*/ 	.short	0x0380
        /*00f2*/ 	.short	0x01d0


	//----- nvinfo : EIATTR_SW_WAR
	.align		4
.L_2146:
        /*00f4*/ 	.byte	0x04, 0x36
        /*00f6*/ 	.short	(.L_2148 - .L_2147)
.L_2147:
        /*00f8*/ 	.word	0x00000008
.L_2148:


//--------------------- .nv.info._ZN5flash24flash_fwd_splitkv_kernelI23Flash_fwd_kernel_traitsILi64ELi64ELi256ELi4ELb0ELb0EN7cutlass6half_tE19Flash_kernel_traitsILi64ELi64ELi256ELi4ES3_EELb0ELb1ELb0ELb0ELb1ELb0ELb1ELb1EEEvNS_16Flash_fwd_paramsE --------------------------
	.section	.nv.info._ZN5flash24flash_fwd_splitkv_kernelI23Flash_fwd_kernel_traitsILi64ELi64ELi256ELi4ELb0ELb0EN7cutlass6half_tE19Flash_kernel_traitsILi64ELi64ELi256ELi4ES3_EELb0ELb1ELb0ELb0ELb1ELb0ELb1ELb1EEEvNS_16Flash_fwd_paramsE,"",@"SHT_CUDA_INFO"
	.sectionflags	@""
	.align	4


	//----- nvinfo : EIATTR_CUDA_API_VERSION
	.align		4
        /*0000*/ 	.byte	0x04, 0x37
        /*0002*/ 	.short	(.L_2150 - .L_2149)
.L_2149:
        /*0004*/ 	.word	0x00000082


	//----- nvinfo : EIATTR_KPARAM_INFO
	.align		4
.L_2150:
        /*0008*/ 	.byte	0x04, 0x17
        /*000a*/ 	.short	(.L_2152 - .L_2151)
.L_2151:
        /*000c*/ 	.word	0x00000000
        /*0010*/ 	.short	0x0000
        /*0012*/ 	.short	0x0000
        /*0014*/ 	.byte	0x00, 0xf0, 0x41, 0x07


	//----- nvinfo : EIATTR_SPARSE_MMA_MASK
	.align		4
.L_2152:
        /*0018*/ 	.byte	0x03, 0x50
        /*001a*/ 	.short	0x0000


	//----- nvinfo : EIATTR_MAXREG_COUNT
	.align		4
        /*001c*/ 	.byte	0x03, 0x1b
        /*001e*/ 	.short	0x00ff


	//----- nvinfo : EIATTR_NUM_BARRIERS
	.align		4
        /*0020*/ 	.byte	0x02, 0x4c
        /*0022*/ 	.byte	0x01
	.zero		1


	//----- nvinfo : EIATTR_ANNOTATIONS
	.align		4
        /*0024*/ 	.byte	0x04, 0x55
        /*0026*/ 	.short	(.L_2154 - .L_2153)


	//   ....[0]....
.L_2153:
        /* <DEDUP_REMOVED lines=62> */


	//----- nvinfo : EIATTR_MERCURY_ISA_VERSION
	.align		4
.L_2154:
        /*03f8*/ 	.byte	0x03, 0x5f
        /*03fa*/ 	.short	0x0101


	//----- nvinfo : EIATTR_COOP_GROUP_MASK_REGIDS
	.align		4
        /*03fc*/ 	.byte	0x04, 0x29
        /*03fe*/ 	.short	(.L_2156 - .L_2155)


	//   ....[0]....
.L_2155:
        /*0400*/ 	.word	0xffffffff


	//   ....[1]....
        /*0404*/ 	.word	0xffffffff


	//   ....[2]....
        /*0408*/ 	.word	0xffffffff


	//   ....[3]....
        /*040c*/ 	.word	0xffffffff


	//   ....[4]....
        /*0410*/ 	.word	0xffffffff


	//   ....[5]....
        /*0414*/ 	.word	0xffffffff


	//   ....[6]....
        /*0418*/ 	.word	0xffffffff


	//   ....[7]....
        /*041c*/ 	.word	0xffffffff


	//   ....[8]....
        /*0420*/ 	.word	0xffffffff


	//   ....[9]....
        /*0424*/ 	.word	0xffffffff


	//   ....[10]....
        /*0428*/ 	.word	0xffffffff


	//   ....[11]....
        /*042c*/ 	.word	0xffffffff


	//   ....[12]....
        /*0430*/ 	.word	0xffffffff


	//   ....[13]....
        /*0434*/ 	.word	0xffffffff


	//   ....[14]....
        /*0438*/ 	.word	0xffffffff


	//   ....[15]....
        /*043c*/ 	.word	0xffffffff


	//   ....[16]....
        /*0440*/ 	.word	0x05000004


	//   ....[17]....
        /*0444*/ 	.word	0x05000004


	//   ....[18]....
        /*0448*/ 	.word	0x05000004


	//   ....[19]....
        /*044c*/ 	.word	0x05000004


	//----- nvinfo : EIATTR_COOP_GROUP_INSTR_OFFSETS
	.align		4
.L_2156:
        /*0450*/ 	.byte	0x04, 0x28
        /*0452*/ 	.short	(.L_2158 - .L_2157)


	//   ....[0]....
.L_2157:
        /*0454*/ 	.word	0x00016f30


	//   ....[1]....
        /*0458*/ 	.word	0x000170f0


	//   ....[2]....
        /*045c*/ 	.word	0x00017100


	//   ....[3]....
        /*0460*/ 	.word	0x00017130


	//   ....[4]....
        /*0464*/ 	.word	0x0001f270


	//   ....[5]....
        /*0468*/ 	.word	0x0001f370


	//   ....[6]....
        /*046c*/ 	.word	0x0001f390


	//   ....[7]....
        /*0470*/ 	.word	0x0001f3b0


	//   ....[8]....
        /*0474*/ 	.word	0x00025e50


	//   ....[9]....
        /*0478*/ 	.word	0x00025f90


	//   ....[10]....
        /*047c*/ 	.word	0x00027290


	//   ....[11]....
        /*0480*/ 	.word	0x00027450


	//   ....[12]....
        /*0484*/ 	.word	0x00029e90


	//   ....[13]....
        /*0488*/ 	.word	0x00029ea0


	//   ....[14]....
        /*048c*/ 	.word	0x00029ed0


	//   ....[15]....
        /*0490*/ 	.word	0x00029ee0


	//   ....[16]....
        /*0494*/ 	.word	0x0002a9f0


	//   ....[17]....
        /*0498*/ 	.word	0x0002aa60


	//   ....[18]....
        /*049c*/ 	.word	0x0002aad0


	//   ....[19]....
        /*04a0*/ 	.word	0x0002ab30


	//----- nvinfo : EIATTR_VRC_CTA_INIT_COUNT
	.align		4
.L_2158:
        /*04a4*/ 	.byte	0x02, 0x4a
	.zero		1
	.zero		1


	//----- nvinfo : EIATTR_EXIT_INSTR_OFFSETS
	.align		4
        /*04a8*/ 	.byte	0x04, 0x1c
        /*04aa*/ 	.short	(.L_2160 - .L_2159)


	//   ....[0]....
.L_2159:
        /*04ac*/ 	.word	0x00000200


	//----- nvinfo : EIATTR_CRS_STACK_SIZE
	.align		4
.L_2160:
        /*04b0*/ 	.byte	0x04, 0x1e
        /*04b2*/ 	.short	(.L_2162 - .L_2161)
.L_2161:
        /*04b4*/ 	.word	0x00000000


	//----- nvinfo : EIATTR_CBANK_PARAM_SIZE
	.align		4
.L_2162:
        /*04b8*/ 	.byte	0x03, 0x19
        /*04ba*/ 	.short	0x01d0


	//----- nvinfo : EIATTR_PARAM_CBANK
	.align		4
        /*04bc*/ 	.byte	0x04, 0x0a
        /*04be*/ 	.short	(.L_2164 - .L_2163)
	.align		4
.L_2163:
        /*04c0*/ 	.word	index@(.nv.constant0._ZN5flash24flash_fwd_splitkv_kernelI23Flash_fwd_kernel_traitsILi64ELi64ELi256ELi4ELb0ELb0EN7cutlass6half_tE19Flash_kernel_traitsILi64ELi64ELi256ELi4ES3_EELb0ELb1ELb0ELb0ELb1ELb0ELb1ELb1EEEvNS_16Flash_fwd_paramsE)
        /*04c4*/ 	.short	0x0380
        /*04c6*/ 	.short	0x01d0


	//----- nvinfo : EIATTR_SW_WAR
	.align		4
.L_2164:
        /*04c8*/ 	.byte	0x04, 0x36
        /*04ca*/ 	.short	(.L_2166 - .L_2165)
.L_2165:
        /*04cc*/ 	.word	0x00000008
.L_2166:


//--------------------- .nv.info._ZN5flash24flash_fwd_splitkv_kernelI23Flash_fwd_kernel_traitsILi64ELi64ELi256ELi4ELb0ELb0EN7cutlass6half_tE19Flash_kernel_traitsILi64ELi64ELi256ELi4ES3_EELb0ELb1ELb0ELb0ELb1ELb1ELb1ELb1EEEvNS_16Flash_fwd_paramsE --------------------------
	.section	.nv.info._ZN5flash24flash_fwd_splitkv_kernelI23Flash_fwd_kernel_traitsILi64ELi64ELi256ELi4ELb0ELb0EN7cutlass6half_tE19Flash_kernel_traitsILi64ELi64ELi256ELi4ES3_EELb0ELb1ELb0ELb0ELb1ELb1ELb1ELb1EEEvNS_16Flash_fwd_paramsE,"",@"SHT_CUDA_INFO"
	.sectionflags	@""
	.align	4


	//----- nvinfo : EIATTR_CUDA_API_VERSION
	.align		4
        /*0000*/ 	.byte	0x04, 0x37
        /*0002*/ 	.short	(.L_2168 - .L_2167)
.L_2167:
        /*0004*/ 	.word	0x00000082


	//----- nvinfo : EIATTR_KPARAM_INFO
	.align		4
.L_2168:
        /*0008*/ 	.byte	0x04, 0x17
        /*000a*/ 	.short	(.L_2170 - .L_2169)
.L_2169:
        /*000c*/ 	.word	0x00000000
        /*0010*/ 	.short	0x0000
        /*0012*/ 	.short	0x0000
        /*0014*/ 	.byte	0x00, 0xf0, 0x41, 0x07


	//----- nvinfo : EIATTR_SPARSE_MMA_MASK
	.align		4
.L_2170:
        /*0018*/ 	.byte	0x03, 0x50
        /*001a*/ 	.short	0x0000


	//----- nvinfo : EIATTR_MAXREG_COUNT
	.align		4
        /*001c*/ 	.byte	0x03, 0x1b
        /*001e*/ 	.short	0x00ff


	//----- nvinfo : EIATTR_NUM_BARRIERS
	.align		4
        /*0020*/ 	.byte	0x02, 0x4c
        /*0022*/ 	.byte	0x01
	.zero		1


	//----- nvinfo : EIATTR_ANNOTATIONS
	.align		4
        /*0024*/ 	.byte	0x04, 0x55
        /*0026*/ 	.short	(.L_2172 - .L_2171)


	//   ....[0]....
.L_2171:
        /* <DEDUP_REMOVED lines=73> */


	//----- nvinfo : EIATTR_MERCURY_ISA_VERSION
	.align		4
.L_2172:
        /*04a0*/ 	.byte	0x03, 0x5f
        /*04a2*/ 	.short	0x0101


	//----- nvinfo : EIATTR_COOP_GROUP_MASK_REGIDS
	.align		4
        /*04a4*/ 	.byte	0x04, 0x29
        /*04a6*/ 	.short	(.L_2174 - .L_2173)


	//   ....[0]....
.L_2173:
        /*04a8*/ 	.word	0xffffffff


	//   ....[1]....
        /*04ac*/ 	.word	0xffffffff


	//   ....[2]....
        /*04b0*/ 	.word	0xffffffff


	//   ....[3]....
        /*04b4*/ 	.word	0xffffffff


	//   ....[4]....
        /*04b8*/ 	.word	0xffffffff


	//   ....[5]....
        /*04bc*/ 	.word	0xffffffff


	//   ....[6]....
        /*04c0*/ 	.word	0xffffffff


	//   ....[7]....
        /*04c4*/ 	.word	0xffffffff


	//   ....[8]....
        /*04c8*/ 	.word	0xffffffff


	//   ....[9]....
        /*04cc*/ 	.word	0xffffffff


	//   ....[10]....
        /*04d0*/ 	.word	0xffffffff


	//   ....[11]....
        /*04d4*/ 	.word	0xffffffff


	//   ....[12]....
        /*04d8*/ 	.word	0xffffffff


	//   ....[13]....
        /*04dc*/ 	.word	0xffffffff


	//   ....[14]....
        /*04e0*/ 	.word	0xffffffff


	//   ....[15]....
        /*04e4*/ 	.word	0xffffffff


	//   ....[16]....
        /*04e8*/ 	.word	0x05000004


	//   ....[17]....
        /*04ec*/ 	.word	0x05000004


	//   ....[18]....
        /*04f0*/ 	.word	0x05000004


	//   ....[19]....
        /*04f4*/ 	.word	0x05000004


	//----- nvinfo : EIATTR_COOP_GROUP_INSTR_OFFSETS
	.align		4
.L_2174:
        /*04f8*/ 	.byte	0x04, 0x28
        /*04fa*/ 	.short	(.L_2176 - .L_2175)


	//   ....[0]....
.L_2175:
        /*04fc*/ 	.word	0x00017d20


	//   ....[1]....
        /*0500*/ 	.word	0x00017f30


	//   ....[2]....
        /*0504*/ 	.word	0x00017f40


	//   ....[3]....
        /*0508*/ 	.word	0x00017f70


	//   ....[4]....
        /*050c*/ 	.word	0x00020650


	//   ....[5]....
        /*0510*/ 	.word	0x00020740


	//   ....[6]....
        /*0514*/ 	.word	0x00020760


	//   ....[7]....
        /*0518*/ 	.word	0x00020780


	//   ....[8]....
        /*051c*/ 	.word	0x00028a50


	//   ....[9]....
        /*0520*/ 	.word	0x00028b50


	//   ....[10]....
        /*0524*/ 	.word	0x00029f40


	//   ....[11]....
        /*0528*/ 	.word	0x0002a100


	//   ....[12]....
        /*052c*/ 	.word	0x0002cb70


	//   ....[13]....
        /*0530*/ 	.word	0x0002cb80


	//   ....[14]....
        /*0534*/ 	.word	0x0002cbb0


	//   ....[15]....
        /*0538*/ 	.word	0x0002cbc0


	//   ....[16]....
        /*053c*/ 	.word	0x0002d6d0


	//   ....[17]....
        /*0540*/ 	.word	0x0002d740


	//   ....[18]....
        /*0544*/ 	.word	0x0002d7b0


	//   ....[19]....
        /*0548*/ 	.word	0x0002d810


	//----- nvinfo : EIATTR_VRC_CTA_INIT_COUNT
	.align		4
.L_2176:
        /*054c*/ 	.byte	0x02, 0x4a
	.zero		1
	.zero		1


	//----- nvinfo : EIATTR_EXIT_INSTR_OFFSETS
	.align		4
        /*0550*/ 	.byte	0x04, 0x1c
        /*0552*/ 	.short	(.L_2178 - .L_2177)


	//   ....[0]....
.L_2177:
        /*0554*/ 	.word	0x00000200


	//----- nvinfo : EIATTR_CRS_STACK_SIZE
	.align		4
.L_2178:
        /*0558*/ 	.byte	0x04, 0x1e
        /*055a*/ 	.short	(.L_2180 - .L_2179)
.L_2179:
        /*055c*/ 	.word	0x00000000


	//----- nvinfo : EIATTR_CBANK_PARAM_SIZE
	.align		4
.L_2180:
        /*0560*/ 	.byte	0x03, 0x19
        /*0562*/ 	.short	0x01d0


	//----- nvinfo : EIATTR_PARAM_CBANK
	.align		4
        /*0564*/ 	.byte	0x04, 0x0a
        /*0566*/ 	.short	(.L_2182 - .L_2181)
	.align		4
.L_2181:
        /*0568*/ 	.word	index@(.nv.constant0._ZN5flash24flash_fwd_splitkv_kernelI23Flash_fwd_kernel_traitsILi64ELi64ELi256ELi4ELb0ELb0EN7cutlass6half_tE19Flash_kernel_traitsILi64ELi64ELi256ELi4ES3_EELb0ELb1ELb0ELb0ELb1ELb1ELb1ELb1EEEvNS_16Flash_fwd_paramsE)
        /*056c*/ 	.short	0x0380
        /*056e*/ 	.short	0x01d0


	//----- nvinfo : EIATTR_SW_WAR
	.align		4
.L_2182:
        /*0570*/ 	.byte	0x04, 0x36
        /*0572*/ 	.short	(.L_2184 - .L_2183)
.L_2183:
        /*0574*/ 	.word	0x00000008
.L_2184:


//--------------------- .nv.info._ZN5flash24flash_fwd_splitkv_kernelI23Flash_fwd_kernel_traitsILi64ELi64ELi256ELi4ELb0ELb0EN7cutlass6half_tE19Flash_kernel_traitsILi64ELi64ELi256ELi4ES3_EELb0ELb1ELb1ELb0ELb0ELb0ELb1ELb1EEEvNS_16Flash_fwd_paramsE --------------------------
	.section	.nv.info._ZN5flash24flash_fwd_splitkv_kernelI23Flash_fwd_kernel_traitsILi64ELi64ELi256ELi4ELb0ELb0EN7cutlass6half_tE19Flash_kernel_traitsILi64ELi64ELi256ELi4ES3_EELb0ELb1ELb1ELb0ELb0ELb0ELb1ELb1EEEvNS_16Flash_fwd_paramsE,"",@"SHT_CUDA_INFO"
	.sectionflags	@""
	.align	4


	//----- nvinfo : EIATTR_CUDA_API_VERSION
	.align		4
        /*0000*/ 	.byte	0x04, 0x37
        /*0002*/ 	.short	(.L_2186 - .L_2185)
.L_2185:
        /*0004*/ 	.word	0x00000082


	//----- nvinfo : EIATTR_KPARAM_INFO
	.align		4
.L_2186:
        /*0008*/ 	.byte	0x04, 0x17
        /*000a*/ 	.short	(.L_2188 - .L_2187)
.L_2187:
        /*000c*/ 	.word	0x00000000
        /*0010*/ 	.short	0x0000
        /*0012*/ 	.short	0x0000
        /*0014*/ 	.byte	0x00, 0xf0, 0x41, 0x07


	//----- nvinfo : EIATTR_SPARSE_MMA_MASK
	.align		4
.L_2188:
        /*0018*/ 	.byte	0x03, 0x50
        /*001a*/ 	.short	0x0000


	//----- nvinfo : EIATTR_MAXREG_COUNT
	.align		4
        /*001c*/ 	.byte	0x03, 0x1b
        /*001e*/ 	.short	0x00ff


	//----- nvinfo : EIATTR_NUM_BARRIERS
	.align		4
        /*0020*/ 	.byte	0x02, 0x4c
        /*0022*/ 	.byte	0x01
	.zero		1


	//----- nvinfo : EIATTR_ANNOTATIONS
	.align		4
        /*0024*/ 	.byte	0x04, 0x55
        /*0026*/ 	.short	(.L_2190 - .L_2189)


	//   ....[0]....
.L_2189:
        /* <DEDUP_REMOVED lines=10> */


	//----- nvinfo : EIATTR_MERCURY_ISA_VERSION
	.align		4
.L_2190:
        /*00b8*/ 	.byte	0x03, 0x5f
        /*00ba*/ 	.short	0x0101


	//----- nvinfo : EIATTR_COOP_GROUP_MASK_REGIDS
	.align		4
        /*00bc*/ 	.byte	0x04, 0x29
        /*00be*/ 	.short	(.L_2192 - .L_2191)


	//   ....[0]....
.L_2191:
        /*00c0*/ 	.word	0xffffffff


	//   ....[1]....
        /*00c4*/ 	.word	0xffffffff


	//   ....[2]....
        /*00c8*/ 	.word	0xffffffff


	//   ....[3]....
        /*00cc*/ 	.word	0xffffffff


	//   ....[4]....
        /*00d0*/ 	.word	0xffffffff


	//   ....[5]....
        /*00d4*/ 	.word	0xffffffff


	//   ....[6]....
        /*00d8*/ 	.word	0xffffffff


	//   ....[7]....
        /*00dc*/ 	.word	0xffffffff


	//   ....[8]....
        /*00e0*/ 	.word	0xffffffff


	//   ....[9]....
        /*00e4*/ 	.word	0xffffffff


	//   ....[10]....
        /*00e8*/ 	.word	0xffffffff


	//   ....[11]....
        /*00ec*/ 	.word	0xffffffff


	//   ....[12]....
        /*00f0*/ 	.word	0xffffffff


	//   ....[13]....
        /*00f4*/ 	.word	0xffffffff


	//   ....[14]....
        /*00f8*/ 	.word	0xffffffff


	//   ....[15]....
        /*00fc*/ 	.word	0xffffffff


	//   ....[16]....
        /*0100*/ 	.word	0x05000008


	//   ....[17]....
        /*0104*/ 	.word	0x05000008


	//   ....[18]....
        /*0108*/ 	.word	0x05000008


	//   ....[19]....
        /*010c*/ 	.word	0x05000008


	//----- nvinfo : EIATTR_COOP_GROUP_INSTR_OFFSETS
	.align		4
.L_2192:
        /*0110*/ 	.byte	0x04, 0x28
        /*0112*/ 	.short	(.L_2194 - .L_2193)


	//   ....[0]....
.L_2193:
        /*0114*/ 	.word	0x00019ad0


	//   ....[1]....
        /*0118*/ 	.word	0x00019c70


	//   ....[2]....
        /*011c*/ 	.word	0x00019c80


	//   ....[3]....
        /*0120*/ 	.word	0x00019cd0


	//   ....[4]....
        /*0124*/ 	.word	0x000236b0


	//   ....[5]....
        /*0128*/ 	.word	0x000236e0


	//   ....[6]....
        /*012c*/ 	.word	0x00023750


	//   ....[7]....
        /*0130*/ 	.word	0x00023760


	//   ....[8]....
        /*0134*/ 	.word	0x0002e9e0


	//   ....[9]....
        /*0138*/ 	.word	0x0002ea20


	//   ....[10]....
        /*013c*/ 	.word	0x0002eaa0


	//   ....[11]....
        /*0140*/ 	.word	0x0002eab0


	//   ....[12]....
        /*0144*/ 	.word	0x000317c0


	//   ....[13]....
        /*0148*/ 	.word	0x000317d0


	//   ....[14]....
        /*014c*/ 	.word	0x00031800


	//   ....[15]....
        /*0150*/ 	.word	0x00031810


	//   ....[16]....
        /*0154*/ 	.word	0x00032290


	//   ....[17]....
        /*0158*/ 	.word	0x00032310


	//   ....[18]....
        /*015c*/ 	.word	0x00032390


	//   ....[19]....
        /*0160*/ 	.word	0x00032400


	//----- nvinfo : EIATTR_VRC_CTA_INIT_COUNT
	.align		4
.L_2194:
        /*0164*/ 	.byte	0x02, 0x4a
	.zero		1
	.zero		1


	//----- nvinfo : EIATTR_EXIT_INSTR_OFFSETS
	.align		4
        /*0168*/ 	.byte	0x04, 0x1c
        /*016a*/ 	.short	(.L_2196 - .L_2195)


	//   ....[0]....
.L_2195:
        /*016c*/ 	.word	0x00000200


	//----- nvinfo : EIATTR_CRS_STACK_SIZE
	.align		4
.L_2196:
        /*0170*/ 	.byte	0x04, 0x1e
        /*0172*/ 	.short	(.L_2198 - .L_2197)
.L_2197:
        /*0174*/ 	.word	0x00000000


	//----- nvinfo : EIATTR_CBANK_PARAM_SIZE
	.align		4
.L_2198:
        /*0178*/ 	.byte	0x03, 0x19
        /*017a*/ 	.short	0x01d0


	//----- nvinfo : EIATTR_PARAM_CBANK
	.align		4
        /*017c*/ 	.byte	0x04, 0x0a
        /*017e*/ 	.short	(.L_2200 - .L_2199)
	.align		4
.L_2199:
        /*0180*/ 	.word	index@(.nv.constant0._ZN5flash24flash_fwd_splitkv_kernelI23Flash_fwd_kernel_traitsILi64ELi64ELi256ELi4ELb0ELb0EN7cutlass6half_tE19Flash_kernel_traitsILi64ELi64ELi256ELi4ES3_EELb0ELb1ELb1ELb0ELb0ELb0ELb1ELb1EEEvNS_16Flash_fwd_paramsE)
        /*0184*/ 	.short	0x0380
        /*0186*/ 	.short	0x01d0


	//----- nvinfo : EIATTR_SW_WAR
	.align		4
.L_2200:
        /*0188*/ 	.byte	0x04, 0x36
        /*018a*/ 	.short	(.L_2202 - .L_2201)
.L_2201:
        /*018c*/ 	.word	0x00000008
.L_2202:


//--------------------- .nv.info._ZN5flash24flash_fwd_splitkv_kernelI23Flash_fwd_kernel_traitsILi64ELi64ELi256ELi4ELb0ELb0EN7cutlass6half_tE19Flash_kernel_traitsILi64ELi64ELi256ELi4ES3_EELb0ELb1ELb1ELb0ELb0ELb1ELb1ELb1EEEvNS_16Flash_fwd_paramsE --------------------------
	.section	.nv.info._ZN5flash24flash_fwd_splitkv_kernelI23Flash_fwd_kernel_traitsILi64ELi64ELi256ELi4ELb0ELb0EN7cutlass6half_tE19Flash_kernel_traitsILi64ELi64ELi256ELi4ES3_EELb0ELb1ELb1ELb0ELb0ELb1ELb1ELb1EEEvNS_16Flash_fwd_paramsE,"",@"SHT_CUDA_INFO"
	.sectionflags	@""
	.align	4


	//----- nvinfo : EIATTR_CUDA_API_VERSION
	.align		4
        /*0000*/ 	.byte	0x04, 0x37
        /*0002*/ 	.short	(.L_2204 - .L_2203)
.L_2203:
        /*0004*/ 	.word	0x00000082


	//----- nvinfo : EIATTR_KPARAM_INFO
	.align		4
.L_2204:
        /*0008*/ 	.byte	0x04, 0x17
        /*000a*/ 	.short	(.L_2206 - .L_2205)
.L_2205:
        /*000c*/ 	.word	0x00000000
        /*0010*/ 	.short	0x0000
        /*0012*/ 	.short	0x0000
        /*0014*/ 	.byte	0x00, 0xf0, 0x41, 0x07


	//----- nvinfo : EIATTR_SPARSE_MMA_MASK
	.align		4
.L_2206:
        /*0018*/ 	.byte	0x03, 0x50
        /*001a*/ 	.short	0x0000


	//----- nvinfo : EIATTR_MAXREG_COUNT
	.align		4
        /*001c*/ 	.byte	0x03, 0x1b
        /*001e*/ 	.short	0x00ff


	//----- nvinfo : EIATTR_NUM_BARRIERS
	.align		4
        /*0020*/ 	.byte	0x02, 0x4c
        /*0022*/ 	.byte	0x01
	.zero		1


	//----- nvinfo : EIATTR_ANNOTATIONS
	.align		4
        /*0024*/ 	.byte	0x04, 0x55
        /*0026*/ 	.short	(.L_2208 - .L_2207)


	//   ....[0]....
.L_2207:
        /* <DEDUP_REMOVED lines=102> */


	//----- nvinfo : EIATTR_MERCURY_ISA_VERSION
	.align		4
.L_2208:
        /*0678*/ 	.byte	0x03, 0x5f
        /*067a*/ 	.short	0x0101


	//----- nvinfo : EIATTR_COOP_GROUP_MASK_REGIDS
	.align		4
        /*067c*/ 	.byte	0x04, 0x29
        /*067e*/ 	.short	(.L_2210 - .L_2209)


	//   ....[0]....
.L_2209:
        /*0680*/ 	.word	0xffffffff


	//   ....[1]....
        /*0684*/ 	.word	0xffffffff


	//   ....[2]....
        /*0688*/ 	.word	0xffffffff


	//   ....[3]....
        /*068c*/ 	.word	0xffffffff


	//   ....[4]....
        /*0690*/ 	.word	0xffffffff


	//   ....[5]....
        /*0694*/ 	.word	0xffffffff


	//   ....[6]....
        /*0698*/ 	.word	0xffffffff


	//   ....[7]....
        /*069c*/ 	.word	0xffffffff


	//   ....[8]....
        /*06a0*/ 	.word	0xffffffff


	//   ....[9]....
        /*06a4*/ 	.word	0xffffffff


	//   ....[10]....
        /*06a8*/ 	.word	0xffffffff


	//   ....[11]....
        /*06ac*/ 	.word	0xffffffff


	//   ....[12]....
        /*06b0*/ 	.word	0xffffffff


	//   ....[13]....
        /*06b4*/ 	.word	0xffffffff


	//   ....[14]....
        /*06b8*/ 	.word	0xffffffff


	//   ....[15]....
        /*06bc*/ 	.word	0xffffffff


	//   ....[16]....
        /*06c0*/ 	.word	0x05000004


	//   ....[17]....
        /*06c4*/ 	.word	0x05000004


	//   ....[18]....
        /*06c8*/ 	.word	0x05000004


	//   ....[19]....
        /*06cc*/ 	.word	0x05000004


	//----- nvinfo : EIATTR_COOP_GROUP_INSTR_OFFSETS
	.align		4
.L_2210:
        /*06d0*/ 	.byte	0x04, 0x28
        /*06d2*/ 	.short	(.L_2212 - .L_2211)


	//   ....[0]....
.L_2211:
        /*06d4*/ 	.word	0x0001ba50


	//   ....[1]....
        /*06d8*/ 	.word	0x0001bbd0


	//   ....[2]....
        /*06dc*/ 	.word	0x0001bbe0


	//   ....[3]....
        /*06e0*/ 	.word	0x0001bc20


	//   ....[4]....
        /*06e4*/ 	.word	0x00027140


	//   ....[5]....
        /*06e8*/ 	.word	0x00027190


	//   ....[6]....
        /*06ec*/ 	.word	0x000271b0


	//   ....[7]....
        /*06f0*/ 	.word	0x000271d0


	//   ....[8]....
        /*06f4*/ 	.word	0x00032d40


	//   ....[9]....
        /*06f8*/ 	.word	0x00032e60


	//   ....[10]....
        /*06fc*/ 	.word	0x00032e80


	//   ....[11]....
        /*0700*/ 	.word	0x00032ed0


	//   ....[12]....
        /*0704*/ 	.word	0x00035e50


	//   ....[13]....
        /*0708*/ 	.word	0x00035e60


	//   ....[14]....
        /*070c*/ 	.word	0x00035e90


	//   ....[15]....
        /*0710*/ 	.word	0x00035ea0


	//   ....[16]....
        /*0714*/ 	.word	0x000369a0


	//   ....[17]....
        /*0718*/ 	.word	0x00036a10


	//   ....[18]....
        /*071c*/ 	.word	0x00036a70


	//   ....[19]....
        /*0720*/ 	.word	0x00036ad0


	//----- nvinfo : EIATTR_VRC_CTA_INIT_COUNT
	.align		4
.L_2212:
        /*0724*/ 	.byte	0x02, 0x4a
	.zero		1
	.zero		1


	//----- nvinfo : EIATTR_EXIT_INSTR_OFFSETS
	.align		4
        /*0728*/ 	.byte	0x04, 0x1c
        /*072a*/ 	.short	(.L_2214 - .L_2213)


	//   ....[0]....
.L_2213:
        /*072c*/ 	.word	0x00000200


	//----- nvinfo : EIATTR_CRS_STACK_SIZE
	.align		4
.L_2214:
        /*0730*/ 	.byte	0x04, 0x1e
        /*0732*/ 	.short	(.L_2216 - .L_2215)
.L_2215:
        /*0734*/ 	.word	0x00000000


	//----- nvinfo : EIATTR_CBANK_PARAM_SIZE
	.align		4
.L_2216:
        /*0738*/ 	.byte	0x03, 0x19
        /*073a*/ 	.short	0x01d0


	//----- nvinfo : EIATTR_PARAM_CBANK
	.align		4
        /*073c*/ 	.byte	0x04, 0x0a
        /*073e*/ 	.short	(.L_2218 - .L_2217)
	.align		4
.L_2217:
        /*0740*/ 	.word	index@(.nv.constant0._ZN5flash24flash_fwd_splitkv_kernelI23Flash_fwd_kernel_traitsILi64ELi64ELi256ELi4ELb0ELb0EN7cutlass6half_tE19Flash_kernel_traitsILi64ELi64ELi256ELi4ES3_EELb0ELb1ELb1ELb0ELb0ELb1ELb1ELb1EEEvNS_16Flash_fwd_paramsE)
        /*0744*/ 	.short	0x0380
        /*0746*/ 	.short	0x01d0


	//----- nvinfo : EIATTR_SW_WAR
	.align		4
.L_2218:
        /*0748*/ 	.byte	0x04, 0x36
        /*074a*/ 	.short	(.L_2220 - .L_2219)
.L_2219:
        /*074c*/ 	.word	0x00000008
.L_2220:


//--------------------- .nv.info._ZN5flash32flash_fwd_splitkv_combine_kernelI23Flash_fwd_kernel_traitsILi64ELi64ELi128ELi4ELb0ELb0EN7cutlass6half_tE19Flash_kernel_traitsILi64ELi64ELi128ELi4ES3_EELi8ELi7ELb0EEEvNS_16Flash_fwd_paramsE --------------------------
	.section	.nv.info._ZN5flash32flash_fwd_splitkv_combine_kernelI23Flash_fwd_kernel_traitsILi64ELi64ELi128ELi4ELb0ELb0EN7cutlass6half_tE19Flash_kernel_traitsILi64ELi64ELi128ELi4ES3_EELi8ELi7ELb0EEEvNS_16Flash_fwd_paramsE,"",@"SHT_CUDA_INFO"
	.sectionflags	@""
	.align	4


	//----- nvinfo : EIATTR_CUDA_API_VERSION
	.align		4
        /*0000*/ 	.byte	0x04, 0x37
        /*0002*/ 	.short	(.L_2222 - .L_2221)
.L_2221:
        /*0004*/ 	.word	0x00000082


	//----- nvinfo : EIATTR_KPARAM_INFO
	.align		4
.L_2222:
        /*0008*/ 	.byte	0x04, 0x17
        /*000a*/ 	.short	(.L_2224 - .L_2223)
.L_2223:
        /*000c*/ 	.word	0x00000000
        /*0010*/ 	.short	0x0000
        /*0012*/ 	.short	0x0000
        /*0014*/ 	.byte	0x00, 0xf0, 0x41, 0x07


	//----- nvinfo : EIATTR_SPARSE_MMA_MASK
	.align		4
.L_2224:
        /*0018*/ 	.byte	0x03, 0x50
        /*001a*/ 	.short	0x0000


	//----- nvinfo : EIATTR_MAXREG_COUNT
	.align		4
        /*001c*/ 	.byte	0x03, 0x1b
        /*001e*/ 	.short	0x00ff


	//----- nvinfo : EIATTR_NUM_BARRIERS
	.align		4
        /*0020*/ 	.byte	0x02, 0x4c
        /*0022*/ 	.byte	0x01
	.zero		1


	//----- nvinfo : EIATTR_MERCURY_ISA_VERSION
	.align		4
        /*0024*/ 	.byte	0x03, 0x5f
        /*0026*/ 	.short	0x0101


	//----- nvinfo : EIATTR_COOP_GROUP_MASK_REGIDS
	.align		4
        /*0028*/ 	.byte	0x04, 0x29
        /*002a*/ 	.short	(.L_2226 - .L_2225)


	//   ....[0]....
.L_2225:
        /*002c*/ 	.word	0xffffffff


	//   ....[1]....
        /*0030*/ 	.word	0xffffffff


	//   ....[2]....
        /*0034*/ 	.word	0xffffffff


	//   ....[3]....
        /*0038*/ 	.word	0xffffffff


	//   ....[4]....
        /*003c*/ 	.word	0xffffffff


	//   ....[5]....
        /*0040*/ 	.word	0xffffffff


	//   ....[6]....
        /*0044*/ 	.word	0xffffffff


	//   ....[7]....
        /*0048*/ 	.word	0xffffffff


	//----- nvinfo : EIATTR_COOP_GROUP_INSTR_OFFSETS
	.align		4
.L_2226:
        /*004c*/ 	.byte	0x04, 0x28
        /*004e*/ 	.short	(.L_2228 - .L_2227)


	//   ....[0]....
.L_2227:
        /*0050*/ 	.word	0x00001ea0


	//   ....[1]....
        /*0054*/ 	.word	0x00001ec0


	//   ....[2]....
        /*0058*/ 	.word	0x00001f00


	//   ....[3]....
        /*005c*/ 	.word	0x00001f50


	//   ....[4]....
        /*0060*/ 	.word	0x000022e0


	//   ....[5]....
        /*0064*/ 	.word	0x00002370


	//   ....[6]....
        /*0068*/ 	.word	0x000023d0


	//   ....[7]....
        /*006c*/ 	.word	0x000024f0


	//----- nvinfo : EIATTR_VRC_CTA_INIT_COUNT
	.align		4
.L_2228:
        /*0070*/ 	.byte	0x02, 0x4a
	.zero		1
	.zero		1


	//----- nvinfo : EIATTR_EXIT_INSTR_OFFSETS
	.align		4
        /*0074*/ 	.byte	0x04, 0x1c
        /*0076*/ 	.short	(.L_2230 - .L_2229)


	//   ....[0]....
.L_2229:
        /*0078*/ 	.word	0x00004590


	//   ....[1]....
        /*007c*/ 	.word	0x00004870


	//   ....[2]....
        /*0080*/ 	.word	0x00004a90


	//----- nvinfo : EIATTR_CRS_STACK_SIZE
	.align		4
.L_2230:
        /*0084*/ 	.byte	0x04, 0x1e
        /*0086*/ 	.short	(.L_2232 - .L_2231)
.L_2231:
        /*0088*/ 	.word	0x00000000


	//----- nvinfo : EIATTR_CBANK_PARAM_SIZE
	.align		4
.L_2232:
        /*008c*/ 	.byte	0x03, 0x19
        /*008e*/ 	.short	0x01d0


	//----- nvinfo : EIATTR_PARAM_CBANK
	.align		4
        /*0090*/ 	.byte	0x04, 0x0a
        /*0092*/ 	.short	(.L_2234 - .L_2233)
	.align		4
.L_2233:
        /*0094*/ 	.word	index@(.nv.constant0._ZN5flash32flash_fwd_splitkv_combine_kernelI23Flash_fwd_kernel_traitsILi64ELi64ELi128ELi4ELb0ELb0EN7cutlass6half_tE19Flash_kernel_traitsILi64ELi64ELi128ELi4ES3_EELi8ELi7ELb0EEEvNS_16Flash_fwd_paramsE)
        /*0098*/ 	.short	0x0380
        /*009a*/ 	.short	0x01d0


	//----- nvinfo : EIATTR_SW_WAR
	.align		4
.L_2234:
        /*009c*/ 	.byte	0x04, 0x36
        /*009e*/ 	.short	(.L_2236 - .L_2235)
.L_2235:
        /*00a0*/ 	.word	0x00000008
.L_2236:


//--------------------- .nv.info._ZN5flash32flash_fwd_splitkv_combine_kernelI23Flash_fwd_kernel_traitsILi64ELi64ELi128ELi4ELb0ELb0EN7cutlass6half_tE19Flash_kernel_traitsILi64ELi64ELi128ELi4ES3_EELi8ELi6ELb0EEEvNS_16Flash_fwd_paramsE --------------------------
	.section	.nv.info._ZN5flash32flash_fwd_splitkv_combine_kernelI23Flash_fwd_kernel_traitsILi64ELi64ELi128ELi4ELb0ELb0EN7cutlass6half_tE19Flash_kernel_traitsILi64ELi64ELi128ELi4ES3_EELi8ELi6ELb0EEEvNS_16Flash_fwd_paramsE,"",@"SHT_CUDA_INFO"
	.sectionflags	@""
	.align	4


	//----- nvinfo : EIATTR_CUDA_API_VERSION
	.align		4
        /*0000*/ 	.byte	0x04, 0x37
        /*0002*/ 	.short	(.L_2238 - .L_2237)
.L_2237:
        /*0004*/ 	.word	0x00000082


	//----- nvinfo : EIATTR_KPARAM_INFO
	.align		4
.L_2238:
        /*0008*/ 	.byte	0x04, 0x17
        /*000a*/ 	.short	(.L_2240 - .L_2239)
.L_2239:
        /*000c*/ 	.word	0x00000000
        /*0010*/ 	.short	0x0000
        /*0012*/ 	.short	0x0000
        /*0014*/ 	.byte	0x00, 0xf0, 0x41, 0x07


	//----- nvinfo : EIATTR_SPARSE_MMA_MASK
	.align		4
.L_2240:
        /*0018*/ 	.byte	0x03, 0x50
        /*001a*/ 	.short	0x0000


	//----- nvinfo : EIATTR_MAXREG_COUNT
	.align		4
        /*001c*/ 	.byte	0x03, 0x1b
        /*001e*/ 	.short	0x00ff


	//----- nvinfo : EIATTR_NUM_BARRIERS
	.align		4
        /*0020*/ 	.byte	0x02, 0x4c
        /*0022*/ 	.byte	0x01
	.zero		1


	//----- nvinfo : EIATTR_MERCURY_ISA_VERSION
	.align		4
        /*0024*/ 	.byte	0x03, 0x5f
        /*0026*/ 	.short	0x0101


	//----- nvinfo : EIATTR_COOP_GROUP_MASK_REGIDS
	.align		4
        /*0028*/ 	.byte	0x04, 0x29
        /*002a*/ 	.short	(.L_2242 - .L_2241)


	//   ....[0]....
.L_2241:
        /*002c*/ 	.word	0xffffffff


	//   ....[1]....
        /*0030*/ 	.word	0xffffffff


	//   ....[2]....
        /*0034*/ 	.word	0xffffffff


	//   ....[3]....
        /*0038*/ 	.word	0xffffffff


	//   ....[4]....
        /*003c*/ 	.word	0xffffffff


	//   ....[5]....
        /*0040*/ 	.word	0xffffffff


	//   ....[6]....
        /*0044*/ 	.word	0xffffffff


	//   ....[7]....
        /*0048*/ 	.word	0xffffffff


	//----- nvinfo : EIATTR_COOP_GROUP_INSTR_OFFSETS
	.align		4
.L_2242:
        /*004c*/ 	.byte	0x04, 0x28
        /*004e*/ 	.short	(.L_2244 - .L_2243)


	//   ....[0]....
.L_2243:
        /*0050*/ 	.word	0x00001cc0


	//   ....[1]....
        /*0054*/ 	.word	0x00001cf0


	//   ....[2]....
        /*0058*/ 	.word	0x00001d50


	//   ....[3]....
        /*005c*/ 	.word	0x00001df0


	//   ....[4]....
        /*0060*/ 	.word	0x00001fe0


	//   ....[5]....
        /*0064*/ 	.word	0x00002050


	//   ....[6]....
        /*0068*/ 	.word	0x000020f0


	//   ....[7]....
        /*006c*/ 	.word	0x00002200


	//----- nvinfo : EIATTR_VRC_CTA_INIT_COUNT
	.align		4
.L_2244:
        /*0070*/ 	.byte	0x02, 0x4a
	.zero		1
	.zero		1


	//----- nvinfo : EIATTR_EXIT_INSTR_OFFSETS
	.align		4
        /*0074*/ 	.byte	0x04, 0x1c
        /*0076*/ 	.short	(.L_2246 - .L_2245)


	//   ....[0]....
.L_2245:
        /*0078*/ 	.word	0x000040b0


	//   ....[1]....
        /*007c*/ 	.word	0x00004390


	//   ....[2]....
        /*0080*/ 	.word	0x000045b0


	//----- nvinfo : EIATTR_CRS_STACK_SIZE
	.align		4
.L_2246:
        /*0084*/ 	.byte	0x04, 0x1e
        /*0086*/ 	.short	(.L_2248 - .L_2247)
.L_2247:
        /*0088*/ 	.word	0x00000000


	//----- nvinfo : EIATTR_CBANK_PARAM_SIZE
	.align		4
.L_2248:
        /*008c*/ 	.byte	0x03, 0x19
        /*008e*/ 	.short	0x01d0


	//----- nvinfo : EIATTR_PARAM_CBANK
	.align		4
        /*0090*/ 	.byte	0x04, 0x0a
        /*0092*/ 	.short	(.L_2250 - .L_2249)
	.align		4
.L_2249:
        /*0094*/ 	.word	index@(.nv.constant0._ZN5flash32flash_fwd_splitkv_combine_kernelI23Flash_fwd_kernel_traitsILi64ELi64ELi128ELi4ELb0ELb0EN7cutlass6half_tE19Flash_kernel_traitsILi64ELi64ELi128ELi4ES3_EELi8ELi6ELb0EEEvNS_16Flash_fwd_paramsE)
        /*0098*/ 	.short	0x0380
        /*009a*/ 	.short	0x01d0


	//----- nvinfo : EIATTR_SW_WAR
	.align		4
.L_2250:
        /*009c*/ 	.byte	0x04, 0x36
        /*009e*/ 	.short	(.L_2252 - .L_2251)
.L_2251:
        /*00a0*/ 	.word	0x00000008
.L_2252:


//--------------------- .nv.info._ZN5flash32flash_fwd_splitkv_combine_kernelI23Flash_fwd_kernel_traitsILi64ELi64ELi128ELi4ELb0ELb0EN7cutlass6half_tE19Flash_kernel_traitsILi64ELi64ELi128ELi4ES3_EELi8ELi5ELb0EEEvNS_16Flash_fwd_paramsE --------------------------
	.section	.nv.info._ZN5flash32flash_fwd_splitkv_combine_kernelI23Flash_fwd_kernel_traitsILi64ELi64ELi128ELi4ELb0ELb0EN7cutlass6half_tE19Flash_kernel_traitsILi64ELi64ELi128ELi4ES3_EELi8ELi5ELb0EEEvNS_16Flash_fwd_paramsE,"",@"SHT_CUDA_INFO"
	.sectionflags	@""
	.align	4


	//----- nvinfo : EIATTR_CUDA_API_VERSION
	.align		4
        /*0000*/ 	.byte	0x04, 0x37
        /*0002*/ 	.short	(.L_2254 - .L_2253)
.L_2253:
        /*0004*/ 	.word	0x00000082


	//----- nvinfo : EIATTR_KPARAM_INFO
	.align		4
.L_2254:
        /*0008*/ 	.byte	0x04, 0x17
        /*000a*/ 	.short	(.L_2256 - .L_2255)
.L_2255:
        /*000c*/ 	.word	0x00000000
        /*0010*/ 	.short	0x0000
        /*0012*/ 	.short	0x0000
        /*0014*/ 	.byte	0x00, 0xf0, 0x41, 0x07


	//----- nvinfo : EIATTR_SPARSE_MMA_MASK
	.align		4
.L_2256:
        /*0018*/ 	.byte	0x03, 0x50
        /*001a*/ 	.short	0x0000


	//----- nvinfo : EIATTR_MAXREG_COUNT
	.align		4
        /*001c*/ 	.byte	0x03, 0x1b
        /*001e*/ 	.short	0x00ff


	//----- nvinfo : EIATTR_NUM_BARRIERS
	.align		4
        /*0020*/ 	.byte	0x02, 0x4c
        /*0022*/ 	.byte	0x01
	.zero		1


	//----- nvinfo : EIATTR_MERCURY_ISA_VERSION
	.align		4
        /*0024*/ 	.byte	0x03, 0x5f
        /*0026*/ 	.short	0x0101


	//----- nvinfo : EIATTR_COOP_GROUP_MASK_REGIDS
	.align		4
        /*0028*/ 	.byte	0x04, 0x29
        /*002a*/ 	.short	(.L_2258 - .L_2257)


	//   ....[0]....
.L_2257:
        /*002c*/ 	.word	0xffffffff


	//   ....[1]....
        /*0030*/ 	.word	0xffffffff


	//   ....[2]....
        /*0034*/ 	.word	0xffffffff


	//   ....[3]....
        /*0038*/ 	.word	0xffffffff


	//   ....[4]....
        /*003c*/ 	.word	0xffffffff


	//   ....[5]....
        /*0040*/ 	.word	0xffffffff


	//   ....[6]....
        /*0044*/ 	.word	0xffffffff


	//   ....[7]....
        /*0048*/ 	.word	0xffffffff


	//----- nvinfo : EIATTR_COOP_GROUP_INSTR_OFFSETS
	.align		4
.L_2258:
        /*004c*/ 	.byte	0x04, 0x28
        /*004e*/ 	.short	(.L_2260 - .L_2259)


	//   ....[0]....
.L_2259:
        /*0050*/ 	.word	0x000019b0


	//   ....[1]....
        /*0054*/ 	.word	0x000019e0


	//   ....[2]....
        /*0058*/ 	.word	0x00001a10


	//   ....[3]....
        /*005c*/ 	.word	0x00001ad0


	//   ....[4]....
        /*0060*/ 	.word	0x00001c60


	//   ....[5]....
        /*0064*/ 	.word	0x00001cc0


	//   ....[6]....
        /*0068*/ 	.word	0x00001d30


	//   ....[7]....
        /*006c*/ 	.word	0x00001e60


	//----- nvinfo : EIATTR_VRC_CTA_INIT_COUNT
	.align		4
.L_2260:
        /*0070*/ 	.byte	0x02, 0x4a
	.zero		1
	.zero		1


	//----- nvinfo : EIATTR_EXIT_INSTR_OFFSETS
	.align		4
        /*0074*/ 	.byte	0x04, 0x1c
        /*0076*/ 	.short	(.L_2262 - .L_2261)


	//   ....[0]....
.L_2261:
        /*0078*/ 	.word	0x00003c90


	//   ....[1]....
        /*007c*/ 	.word	0x00003f70


	//   ....[2]....
        /*0080*/ 	.word	0x00004190


	//----- nvinfo : EIATTR_CRS_STACK_SIZE
	.align		4
.L_2262:
        /*0084*/ 	.byte	0x04, 0x1e
        /*0086*/ 	.short	(.L_2264 - .L_2263)
.L_2263:
        /*0088*/ 	.word	0x00000000


	//----- nvinfo : EIATTR_CBANK_PARAM_SIZE
	.align		4
.L_2264:
        /*008c*/ 	.byte	0x03, 0x19
        /*008e*/ 	.short	0x01d0


	//----- nvinfo : EIATTR_PARAM_CBANK
	.align		4
        /*0090*/ 	.byte	0x04, 0x0a
        /*0092*/ 	.short	(.L_2266 - .L_2265)
	.align		4
.L_2265:
        /*0094*/ 	.word	index@(.nv.constant0._ZN5flash32flash_fwd_splitkv_combine_kernelI23Flash_fwd_kernel_traitsILi64ELi64ELi128ELi4ELb0ELb0EN7cutlass6half_tE19Flash_kernel_traitsILi64ELi64ELi128ELi4ES3_EELi8ELi5ELb0EEEvNS_16Flash_fwd_paramsE)
        /*0098*/ 	.short	0x0380
        /*009a*/ 	.short	0x01d0


	//----- nvinfo : EIATTR_SW_WAR
	.align		4
.L_2266:
        /*009c*/ 	.byte	0x04, 0x36
        /*009e*/ 	.short	(.L_2268 - .L_2267)
.L_2267:
        /*00a0*/ 	.word	0x00000008
.L_2268:


//--------------------- .nv.info._ZN5flash32flash_fwd_splitkv_combine_kernelI23Flash_fwd_kernel_traitsILi64ELi64ELi128ELi4ELb0ELb0EN7cutlass6half_tE19Flash_kernel_traitsILi64ELi64ELi128ELi4ES3_EELi8ELi4ELb0EEEvNS_16Flash_fwd_paramsE --------------------------
	.section	.nv.info._ZN5flash32flash_fwd_splitkv_combine_kernelI23Flash_fwd_kernel_traitsILi64ELi64ELi128ELi4ELb0ELb0EN7cutlass6half_tE19Flash_kernel_traitsILi64ELi64ELi128ELi4ES3_EELi8ELi4ELb0EEEvNS_16Flash_fwd_paramsE,"",@"SHT_CUDA_INFO"
	.sectionflags	@""
	.align	4


	//----- nvinfo : EIATTR_CUDA_API_VERSION
	.align		4
        /*0000*/ 	.byte	0x04, 0x37
        /*0002*/ 	.short	(.L_2270 - .L_2269)
.L_2269:
        /*0004*/ 	.word	0x00000082


	//----- nvinfo : EIATTR_KPARAM_INFO
	.align		4
.L_2270:
        /*0008*/ 	.byte	0x04, 0x17
        /*000a*/ 	.short	(.L_2272 - .L_2271)
.L_2271:
        /*000c*/ 	.word	0x00000000
        /*0010*/ 	.short	0x0000
        /*0012*/ 	.short	0x0000
        /*0014*/ 	.byte	0x00, 0xf0, 0x41, 0x07


	//----- nvinfo : EIATTR_SPARSE_MMA_MASK
	.align		4
.L_2272:
        /*0018*/ 	.byte	0x03, 0x50
        /*001a*/ 	.short	0x0000


	//----- nvinfo : EIATTR_MAXREG_COUNT
	.align		4
        /*001c*/ 	.byte	0x03, 0x1b
        /*001e*/ 	.short	0x00ff


	//----- nvinfo : EIATTR_NUM_BARRIERS
	.align		4
        /*0020*/ 	.byte	0x02, 0x4c
        /*0022*/ 	.byte	0x01
	.zero		1


	//----- nvinfo : EIATTR_MERCURY_ISA_VERSION
	.align		4
        /*0024*/ 	.byte	0x03, 0x5f
        /*0026*/ 	.short	0x0101


	//----- nvinfo : EIATTR_COOP_GROUP_MASK_REGIDS
	.align		4
        /*0028*/ 	.byte	0x04, 0x29
        /*002a*/ 	.short	(.L_2274 - .L_2273)


	//   ....[0]....
.L_2273:
        /*002c*/ 	.word	0xffffffff


	//   ....[1]....
        /*0030*/ 	.word	0xffffffff


	//   ....[2]....
        /*0034*/ 	.word	0xffffffff


	//   ....[3]....
        /*0038*/ 	.word	0xffffffff


	//   ....[4]....
        /*003c*/ 	.word	0xffffffff


	//   ....[5]....
        /*0040*/ 	.word	0xffffffff


	//   ....[6]....
        /*0044*/ 	.word	0xffffffff


	//   ....[7]....
        /*0048*/ 	.word	0xffffffff


	//----- nvinfo : EIATTR_COOP_GROUP_INSTR_OFFSETS
	.align		4
.L_2274:
        /*004c*/ 	.byte	0x04, 0x28
        /*004e*/ 	.short	(.L_2276 - .L_2275)


	//   ....[0]....
.L_2275:
        /*0050*/ 	.word	0x00001ae0


	//   ....[1]....
        /*0054*/ 	.word	0x00001b50


	//   ....[2]....
        /*0058*/ 	.word	0x00001b90


	//   ....[3]....
        /*005c*/ 	.word	0x00001bd0


	//   ....[4]....
        /*0060*/ 	.word	0x00001c40


	//   ....[5]....
        /*0064*/ 	.word	0x00001c70


	//   ....[6]....
        /*0068*/ 	.word	0x00001cc0


	//   ....[7]....
        /*006c*/ 	.word	0x00001d90


	//----- nvinfo : EIATTR_VRC_CTA_INIT_COUNT
	.align		4
.L_2276:
        /*0070*/ 	.byte	0x02, 0x4a
	.zero		1
	.zero		1


	//----- nvinfo : EIATTR_EXIT_INSTR_OFFSETS
	.align		4
        /*0074*/ 	.byte	0x04, 0x1c
        /*0076*/ 	.short	(.L_2278 - .L_2277)


	//   ....[0]....
.L_2277:
        /*0078*/ 	.word	0x00003b30


	//   ....[1]....
        /*007c*/ 	.word	0x00003e10


	//   ....[2]....
        /*0080*/ 	.word	0x00004030


	//----- nvinfo : EIATTR_CRS_STACK_SIZE
	.align		4
.L_2278:
        /*0084*/ 	.byte	0x04, 0x1e
        /*0086*/ 	.short	(.L_2280 - .L_2279)
.L_2279:
        /*0088*/ 	.word	0x00000000


	//----- nvinfo : EIATTR_CBANK_PARAM_SIZE
	.align		4
.L_2280:
        /*008c*/ 	.byte	0x03, 0x19
        /*008e*/ 	.short	0x01d0


	//----- nvinfo : EIATTR_PARAM_CBANK
	.align		4
        /*0090*/ 	.byte	0x04, 0x0a
        /*0092*/ 	.short	(.L_2282 - .L_2281)
	.align		4
.L_2281:
        /*0094*/ 	.word	index@(.nv.constant0._ZN5flash32flash_fwd_splitkv_combine_kernelI23Flash_fwd_kernel_traitsILi64ELi64ELi128ELi4ELb0ELb0EN7cutlass6half_tE19Flash_kernel_traitsILi64ELi64ELi128ELi4ES3_EELi8ELi4ELb0EEEvNS_16Flash_fwd_paramsE)
        /*0098*/ 	.short	0x0380
        /*009a*/ 	.short	0x01d0


	//----- nvinfo : EIATTR_SW_WAR
	.align		4
.L_2282:
        /*009c*/ 	.byte	0x04, 0x36
        /*009e*/ 	.short	(.L_2284 - .L_2283)
.L_2283:
        /*00a0*/ 	.word	0x00000008
.L_2284:


//--------------------- .nv.info._ZN5flash32flash_fwd_splitkv_combine_kernelI23Flash_fwd_kernel_traitsILi64ELi64ELi128ELi4ELb0ELb0EN7cutlass6half_tE19Flash_kernel_traitsILi64ELi64ELi128ELi4ES3_EELi8ELi3ELb0EEEvNS_16Flash_fwd_paramsE --------------------------
	.section	.nv.info._ZN5flash32flash_fwd_splitkv_combine_kernelI23Flash_fwd_kernel_traitsILi64ELi64ELi128ELi4ELb0ELb0EN7cutlass6half_tE19Flash_kernel_traitsILi64ELi64ELi128ELi4ES3_EELi8ELi3ELb0EEEvNS_16Flash_fwd_paramsE,"",@"SHT_CUDA_INFO"
	.sectionflags	@""
	.align	4


	//----- nvinfo : EIATTR_CUDA_API_VERSION
	.align		4
        /*0000*/ 	.byte	0x04, 0x37
        /*0002*/ 	.short	(.L_2286 - .L_2285)
.L_2285:
        /*0004*/ 	.word	0x00000082


	//----- nvinfo : EIATTR_KPARAM_INFO
	.align		4
.L_2286:
        /*0008*/ 	.byte	0x04, 0x17
        /*000a*/ 	.short	(.L_2288 - .L_2287)
.L_2287:
        /*000c*/ 	.word	0x00000000
        /*0010*/ 	.short	0x0000
        /*0012*/ 	.short	0x0000
        /*0014*/ 	.byte	0x00, 0xf0, 0x41, 0x07


	//----- nvinfo : EIATTR_SPARSE_MMA_MASK
	.align		4
.L_2288:
        /*0018*/ 	.byte	0x03, 0x50
        /*001a*/ 	.short	0x0000


	//----- nvinfo : EIATTR_MAXREG_COUNT
	.align		4
        /*001c*/ 	.byte	0x03, 0x1b
        /*001e*/ 	.short	0x00ff


	//----- nvinfo : EIATTR_NUM_BARRIERS
	.align		4
        /*0020*/ 	.byte	0x02, 0x4c
        /*0022*/ 	.byte	0x01
	.zero		1


	//----- nvinfo : EIATTR_MERCURY_ISA_VERSION
	.align		4
        /*0024*/ 	.byte	0x03, 0x5f
        /*0026*/ 	.short	0x0101


	//----- nvinfo : EIATTR_COOP_GROUP_MASK_REGIDS
	.align		4
        /*0028*/ 	.byte	0x04, 0x29
        /*002a*/ 	.short	(.L_2290 - .L_2289)


	//   ....[0]....
.L_2289:
        /*002c*/ 	.word	0xffffffff


	//   ....[1]....
        /*0030*/ 	.word	0xffffffff


	//   ....[2]....
        /*0034*/ 	.word	0xffffffff


	//   ....[3]....
        /*0038*/ 	.word	0xffffffff


	//   ....[4]....
        /*003c*/ 	.word	0xffffffff


	//   ....[5]....
        /*0040*/ 	.word	0xffffffff


	//----- nvinfo : EIATTR_COOP_GROUP_INSTR_OFFSETS
	.align		4
.L_2290:
        /*0044*/ 	.byte	0x04, 0x28
        /*0046*/ 	.short	(.L_2292 - .L_2291)


	//   ....[0]....
.L_2291:
        /*0048*/ 	.word	0x00001c70


	//   ....[1]....
        /*004c*/ 	.word	0x00001d10


	//   ....[2]....
        /*0050*/ 	.word	0x00001d30


	//   ....[3]....
        /*0054*/ 	.word	0x00001e00


	//   ....[4]....
        /*0058*/ 	.word	0x00001eb0


	//   ....[5]....
        /*005c*/ 	.word	0x00001ed0


	//----- nvinfo : EIATTR_VRC_CTA_INIT_COUNT
	.align		4
.L_2292:
        /*0060*/ 	.byte	0x02, 0x4a
	.zero		1
	.zero		1


	//----- nvinfo : EIATTR_EXIT_INSTR_OFFSETS
	.align		4
        /*0064*/ 	.byte	0x04, 0x1c
        /*0066*/ 	.short	(.L_2294 - .L_2293)


	//   ....[0]....
.L_2293:
        /*0068*/ 	.word	0x00003b20


	//   ....[1]....
        /*006c*/ 	.word	0x00003e00


	//   ....[2]....
        /*0070*/ 	.word	0x00004020


	//----- nvinfo : EIATTR_CRS_STACK_SIZE
	.align		4
.L_2294:
        /*0074*/ 	.byte	0x04, 0x1e
        /*0076*/ 	.short	(.L_2296 - .L_2295)
.L_2295:
        /*0078*/ 	.word	0x00000000


	//----- nvinfo : EIATTR_CBANK_PARAM_SIZE
	.align		4
.L_2296:
        /*007c*/ 	.byte	0x03, 0x19
        /*007e*/ 	.short	0x01d0


	//----- nvinfo : EIATTR_PARAM_CBANK
	.align		4
        /*0080*/ 	.byte	0x04, 0x0a
        /*0082*/ 	.short	(.L_2298 - .L_2297)
	.align		4
.L_2297:
        /*0084*/ 	.word	index@(.nv.constant0._ZN5flash32flash_fwd_splitkv_combine_kernelI23Flash_fwd_kernel_traitsILi64ELi64ELi128ELi4ELb0ELb0EN7cutlass6half_tE19Flash_kernel_traitsILi64ELi64ELi128ELi4ES3_EELi8ELi3ELb0EEEvNS_16Flash_fwd_paramsE)
        /*0088*/ 	.short	0x0380
        /*008a*/ 	.short	0x01d0


	//----- nvinfo : EIATTR_SW_WAR
	.align		4
.L_2298:
        /*008c*/ 	.byte	0x04, 0x36
        /*008e*/ 	.short	(.L_2300 - .L_2299)
.L_2299:
        /*0090*/ 	.word	0x00000008
.L_2300:


//--------------------- .nv.info._ZN5flash32flash_fwd_splitkv_combine_kernelI23Flash_fwd_kernel_traitsILi64ELi64ELi128ELi4ELb0ELb0EN7cutlass6half_tE19Flash_kernel_traitsILi64ELi64ELi128ELi4ES3_EELi8ELi2ELb0EEEvNS_16Flash_fwd_paramsE --------------------------
	.section	.nv.info._ZN5flash32flash_fwd_splitkv_combine_kernelI23Flash_fwd_kernel_traitsILi64ELi64ELi128ELi4ELb0ELb0EN7cutlass6half_tE19Flash_kernel_traitsILi64ELi64ELi128ELi4ES3_EELi8ELi2ELb0EEEvNS_16Flash_fwd_paramsE,"",@"SHT_CUDA_INFO"
	.sectionflags	@""
	.align	4


	//----- nvinfo : EIATTR_CUDA_API_VERSION
	.align		4
        /*0000*/ 	.byte	0x04, 0x37
        /*0002*/ 	.short	(.L_2302 - .L_2301)
.L_2301:
        /*0004*/ 	.word	0x00000082


	//----- nvinfo : EIATTR_KPARAM_INFO
	.align		4
.L_2302:
        /*0008*/ 	.byte	0x04, 0x17
        /*000a*/ 	.short	(.L_2304 - .L_2303)
.L_2303:
        /*000c*/ 	.word	0x00000000
        /*0010*/ 	.short	0x0000
        /*0012*/ 	.short	0x0000
        /*0014*/ 	.byte	0x00, 0xf0, 0x41, 0x07


	//----- nvinfo : EIATTR_SPARSE_MMA_MASK
	.align		4
.L_2304:
        /*0018*/ 	.byte	0x03, 0x50
        /*001a*/ 	.short	0x0000


	//----- nvinfo : EIATTR_MAXREG_COUNT
	.align		4
        /*001c*/ 	.byte	0x03, 0x1b
        /*001e*/ 	.short	0x00ff


	//----- nvinfo : EIATTR_NUM_BARRIERS
	.align		4
        /*0020*/ 	.byte	0x02, 0x4c
        /*0022*/ 	.byte	0x01
	.zero		1


	//----- nvinfo : EIATTR_MERCURY_ISA_VERSION
	.align		4
        /*0024*/ 	.byte	0x03, 0x5f
        /*0026*/ 	.short	0x0101


	//----- nvinfo : EIATTR_COOP_GROUP_MASK_REGIDS
	.align		4
        /*0028*/ 	.byte	0x04, 0x29
        /*002a*/ 	.short	(.L_2306 - .L_2305)


	//   ....[0]....
.L_2305:
        /*002c*/ 	.word	0xffffffff


	//   ....[1]....
        /*0030*/ 	.word	0xffffffff


	//   ....[2]....
        /*0034*/ 	.word	0xffffffff


	//   ....[3]....
        /*0038*/ 	.word	0xffffffff


	//----- nvinfo : EIATTR_COOP_GROUP_INSTR_OFFSETS
	.align		4
.L_2306:
        /*003c*/ 	.byte	0x04, 0x28
        /*003e*/ 	.short	(.L_2308 - .L_2307)


	//   ....[0]....
.L_2307:
        /*0040*/ 	.word	0x00001ad0


	//   ....[1]....
        /*0044*/ 	.word	0x00001b10


	//   ....[2]....
        /*0048*/ 	.word	0x00001c50


	//   ....[3]....
        /*004c*/ 	.word	0x00001ce0


	//----- nvinfo : EIATTR_VRC_CTA_INIT_COUNT
	.align		4
.L_2308:
        /*0050*/ 	.byte	0x02, 0x4a
	.zero		1
	.zero		1


	//----- nvinfo : EIATTR_EXIT_INSTR_OFFSETS
	.align		4
        /*0054*/ 	.byte	0x04, 0x1c
        /*0056*/ 	.short	(.L_2310 - .L_2309)


	//   ....[0]....
.L_2309:
        /*0058*/ 	.word	0x00003ab0


	//   ....[1]....
        /*005c*/ 	.word	0x00003d90


	//   ....[2]....
        /*0060*/ 	.word	0x00003fb0


	//----- nvinfo : EIATTR_CRS_STACK_SIZE
	.align		4
.L_2310:
        /*0064*/ 	.byte	0x04, 0x1e
        /*0066*/ 	.short	(.L_2312 - .L_2311)
.L_2311:
        /*0068*/ 	.word	0x00000000


	//----- nvinfo : EIATTR_CBANK_PARAM_SIZE
	.align		4
.L_2312:
        /*006c*/ 	.byte	0x03, 0x19
        /*006e*/ 	.short	0x01d0


	//----- nvinfo : EIATTR_PARAM_CBANK
	.align		4
        /*0070*/ 	.byte	0x04, 0x0a
        /*0072*/ 	.short	(.L_2314 - .L_2313)
	.align		4
.L_2313:
        /*0074*/ 	.word	index@(.nv.constant0._ZN5flash32flash_fwd_splitkv_combine_kernelI23Flash_fwd_kernel_traitsILi64ELi64ELi128ELi4ELb0ELb0EN7cutlass6half_tE19Flash_kernel_traitsILi64ELi64ELi128ELi4ES3_EELi8ELi2ELb0EEEvNS_16Flash_fwd_paramsE)
        /*0078*/ 	.short	0x0380
        /*007a*/ 	.short	0x01d0


	//----- nvinfo : EIATTR_SW_WAR
	.align		4
.L_2314:
        /*007c*/ 	.byte	0x04, 0x36
        /*007e*/ 	.short	(.L_2316 - .L_2315)
.L_2315:
        /*0080*/ 	.word	0x00000008
.L_2316:


//--------------------- .nv.info._ZN5flash32flash_fwd_splitkv_combine_kernelI23Flash_fwd_kernel_traitsILi64ELi64ELi128ELi4ELb0ELb0EN7cutlass6half_tE19Flash_kernel_traitsILi64ELi64ELi128ELi4ES3_EELi8ELi1ELb0EEEvNS_16Flash_fwd_paramsE --------------------------
	.section	.nv.info._ZN5flash32flash_fwd_splitkv_combine_kernelI23Flash_fwd_kernel_traitsILi64ELi64ELi128ELi4ELb0ELb0EN7cutlass6half_tE19Flash_kernel_traitsILi64ELi64ELi128ELi4ES3_EELi8ELi1ELb0EEEvNS_16Flash_fwd_paramsE,"",@"SHT_CUDA_INFO"
	.sectionflags	@""
	.align	4


	//----- nvinfo : EIATTR_CUDA_API_VERSION
	.align		4
        /*0000*/ 	.byte	0x04, 0x37
        /*0002*/ 	.short	(.L_2318 - .L_2317)
.L_2317:
        /*0004*/ 	.word	0x00000082


	//----- nvinfo : EIATTR_KPARAM_INFO
	.align		4
.L_2318:
        /*0008*/ 	.byte	0x04, 0x17
        /*000a*/ 	.short	(.L_2320 - .L_2319)
.L_2319:
        /*000c*/ 	.word	0x00000000
        /*0010*/ 	.short	0x0000
        /*0012*/ 	.short	0x0000
        /*0014*/ 	.byte	0x00, 0xf0, 0x41, 0x07


	//----- nvinfo : EIATTR_SPARSE_MMA_MASK
	.align		4
.L_2320:
        /*0018*/ 	.byte	0x03, 0x50
        /*001a*/ 	.short	0x0000


	//----- nvinfo : EIATTR_MAXREG_COUNT
	.align		4
        /*001c*/ 	.byte	0x03, 0x1b
        /*001e*/ 	.short	0x00ff


	//----- nvinfo : EIATTR_NUM_BARRIERS
	.align		4
        /*0020*/ 	.byte	0x02, 0x4c
        /*0022*/ 	.byte	0x01
	.zero		1


	//----- nvinfo : EIATTR_MERCURY_ISA_VERSION
	.align		4
        /*0024*/ 	.byte	0x03, 0x5f
        /*0026*/ 	.short	0x0101


	//----- nvinfo : EIATTR_COOP_GROUP_MASK_REGIDS
	.align		4
        /*0028*/ 	.byte	0x04, 0x29
        /*002a*/ 	.short	(.L_2322 - .L_2321)


	//   ....[0]....
.L_2321:
        /*002c*/ 	.word	0xffffffff


	//   ....[1]....
        /*0030*/ 	.word	0xffffffff


	//----- nvinfo : EIATTR_COOP_GROUP_INSTR_OFFSETS
	.align		4
.L_2322:
        /*0034*/ 	.byte	0x04, 0x28
        /*0036*/ 	.short	(.L_2324 - .L_2323)


	//   ....[0]....
.L_2323:
        /*0038*/ 	.word	0x00001ba0


	//   ....[1]....
        /*003c*/ 	.word	0x00001db0


	//----- nvinfo : EIATTR_VRC_CTA_INIT_COUNT
	.align		4
.L_2324:
        /*0040*/ 	.byte	0x02, 0x4a
	.zero		1
	.zero		1


	//----- nvinfo : EIATTR_EXIT_INSTR_OFFSETS
	.align		4
        /*0044*/ 	.byte	0x04, 0x1c
        /*0046*/ 	.short	(.L_2326 - .L_2325)


	//   ....[0]....
.L_2325:
        /*0048*/ 	.word	0x00003a70


	//   ....[1]....
        /*004c*/ 	.word	0x00003d50


	//   ....[2]....
        /*0050*/ 	.word	0x00003f70


	//----- nvinfo : EIATTR_CRS_STACK_SIZE
	.align		4
.L_2326:
        /*0054*/ 	.byte	0x04, 0x1e
        /*0056*/ 	.short	(.L_2328 - .L_2327)
.L_2327:
        /*0058*/ 	.word	0x00000000


	//----- nvinfo : EIATTR_CBANK_PARAM_SIZE
	.align		4
.L_2328:
        /*005c*/ 	.byte	0x03, 0x19
        /*005e*/ 	.short	0x01d0


	//----- nvinfo : EIATTR_PARAM_CBANK
	.align		4
        /*0060*/ 	.byte	0x04, 0x0a
        /*0062*/ 	.short	(.L_2330 - .L_2329)
	.align		4
.L_2329:
        /*0064*/ 	.word	index@(.nv.constant0._ZN5flash32flash_fwd_splitkv_combine_kernelI23Flash_fwd_kernel_traitsILi64ELi64ELi128ELi4ELb0ELb0EN7cutlass6half_tE19Flash_kernel_traitsILi64ELi64ELi128ELi4ES3_EELi8ELi1ELb0EEEvNS_16Flash_fwd_paramsE)
        /*0068*/ 	.short	0x0380
        /*006a*/ 	.short	0x01d0


	//----- nvinfo : EIATTR_SW_WAR
	.align		4
.L_2330:
        /*006c*/ 	.byte	0x04, 0x36
        /*006e*/ 	.short	(.L_2332 - .L_2331)
.L_2331:
        /*0070*/ 	.word	0x00000008
.L_2332:


//--------------------- .nv.info._ZN5flash32flash_fwd_splitkv_combine_kernelI23Flash_fwd_kernel_traitsILi64ELi64ELi128ELi4ELb0ELb0EN7cutlass6half_tE19Flash_kernel_traitsILi64ELi64ELi128ELi4ES3_EELi8ELi7ELb1EEEvNS_16Flash_fwd_paramsE --------------------------
	.section	.nv.info._ZN5flash32flash_fwd_splitkv_combine_kernelI23Flash_fwd_kernel_traitsILi64ELi64ELi128ELi4ELb0ELb0EN7cutlass6half_tE19Flash_kernel_traitsILi64ELi64ELi128ELi4ES3_EELi8ELi7ELb1EEEvNS_16Flash_fwd_paramsE,"",@"SHT_CUDA_INFO"
	.sectionflags	@""
	.align	4


	//----- nvinfo : EIATTR_CUDA_API_VERSION
	.align		4
        /*0000*/ 	.byte	0x04, 0x37
        /*0002*/ 	.short	(.L_2334 - .L_2333)
.L_2333:
        /*0004*/ 	.word	0x00000082


	//----- nvinfo : EIATTR_KPARAM_INFO
	.align		4
.L_2334:
        /*0008*/ 	.byte	0x04, 0x17
        /*000a*/ 	.short	(.L_2336 - .L_2335)
.L_2335:
        /*000c*/ 	.word	0x00000000
        /*0010*/ 	.short	0x0000
        /*0012*/ 	.short	0x0000
        /*0014*/ 	.byte	0x00, 0xf0, 0x41, 0x07


	//----- nvinfo : EIATTR_SPARSE_MMA_MASK
	.align		4
.L_2336:
        /*0018*/ 	.byte	0x03, 0x50
        /*001a*/ 	.short	0x0000


	//----- nvinfo : EIATTR_MAXREG_COUNT
	.align		4
        /*001c*/ 	.byte	0x03, 0x1b
        /*001e*/ 	.short	0x00ff


	//----- nvinfo : EIATTR_NUM_BARRIERS
	.align		4
        /*0020*/ 	.byte	0x02, 0x4c
        /*0022*/ 	.byte	0x01
	.zero		1


	//----- nvinfo : EIATTR_MERCURY_ISA_VERSION
	.align		4
        /*0024*/ 	.byte	0x03, 0x5f
        /*0026*/ 	.short	0x0101


	//----- nvinfo : EIATTR_COOP_GROUP_MASK_REGIDS
	.align		4
        /*0028*/ 	.byte	0x04, 0x29
        /*002a*/ 	.short	(.L_2338 - .L_2337)


	//   ....[0]....
.L_2337:
        /*002c*/ 	.word	0xffffffff


	//   ....[1]....
        /*0030*/ 	.word	0xffffffff


	//   ....[2]....
        /*0034*/ 	.word	0xffffffff


	//   ....[3]....
        /*0038*/ 	.word	0xffffffff


	//   ....[4]....
        /*003c*/ 	.word	0xffffffff


	//   ....[5]....
        /*0040*/ 	.word	0xffffffff


	//   ....[6]....
        /*0044*/ 	.word	0xffffffff


	//   ....[7]....
        /*0048*/ 	.word	0xffffffff


	//----- nvinfo : EIATTR_COOP_GROUP_INSTR_OFFSETS
	.align		4
.L_2338:
        /*004c*/ 	.byte	0x04, 0x28
        /*004e*/ 	.short	(.L_2340 - .L_2339)


	//   ....[0]....
.L_2339:
        /*0050*/ 	.word	0x00001e90


	//   ....[1]....
        /*0054*/ 	.word	0x00001eb0


	//   ....[2]....
        /*0058*/ 	.word	0x00001ef0


	//   ....[3]....
        /*005c*/ 	.word	0x00001f40


	//   ....[4]....
        /*0060*/ 	.word	0x000022d0


	//   ....[5]....
        /*0064*/ 	.word	0x00002360


	//   ....[6]....
        /*0068*/ 	.word	0x000023c0


	//   ....[7]....
        /*006c*/ 	.word	0x000024e0


	//----- nvinfo : EIATTR_VRC_CTA_INIT_COUNT
	.align		4
.L_2340:
        /*0070*/ 	.byte	0x02, 0x4a
	.zero		1
	.zero		1


	//----- nvinfo : EIATTR_EXIT_INSTR_OFFSETS
	.align		4
        /*0074*/ 	.byte	0x04, 0x1c
        /*0076*/ 	.short	(.L_2342 - .L_2341)


	//   ....[0]....
.L_2341:
        /*0078*/ 	.word	0x000051e0


	//   ....[1]....
        /*007c*/ 	.word	0x000056c0


	//----- nvinfo : EIATTR_CRS_STACK_SIZE
	.align		4
.L_2342:
        /*0080*/ 	.byte	0x04, 0x1e
        /*0082*/ 	.short	(.L_2344 - .L_2343)
.L_2343:
        /*0084*/ 	.word	0x00000000


	//----- nvinfo : EIATTR_CBANK_PARAM_SIZE
	.align		4
.L_2344:
        /*0088*/ 	.byte	0x03, 0x19
        /*008a*/ 	.short	0x01d0


	//----- nvinfo : EIATTR_PARAM_CBANK
	.align		4
        /*008c*/ 	.byte	0x04, 0x0a
        /*008e*/ 	.short	(.L_2346 - .L_2345)
	.align		4
.L_2345:
        /*0090*/ 	.word	index@(.nv.constant0._ZN5flash32flash_fwd_splitkv_combine_kernelI23Flash_fwd_kernel_traitsILi64ELi64ELi128ELi4ELb0ELb0EN7cutlass6half_tE19Flash_kernel_traitsILi64ELi64ELi128ELi4ES3_EELi8ELi7ELb1EEEvNS_16Flash_fwd_paramsE)
        /*0094*/ 	.short	0x0380
        /*0096*/ 	.short	0x01d0


	//----- nvinfo : EIATTR_SW_WAR
	.align		4
.L_2346:
        /*0098*/ 	.byte	0x04, 0x36
        /*009a*/ 	.short	(.L_2348 - .L_2347)
.L_2347:
        /*009c*/ 	.word	0x00000008
.L_2348:


//--------------------- .nv.info._ZN5flash32flash_fwd_splitkv_combine_kernelI23Flash_fwd_kernel_traitsILi64ELi64ELi128ELi4ELb0ELb0EN7cutlass6half_tE19Flash_kernel_traitsILi64ELi64ELi128ELi4ES3_EELi8ELi6ELb1EEEvNS_16Flash_fwd_paramsE --------------------------
	.section	.nv.info._ZN5flash32flash_fwd_splitkv_combine_kernelI23Flash_fwd_kernel_traitsILi64ELi64ELi128ELi4ELb0ELb0EN7cutlass6half_tE19Flash_kernel_traitsILi64ELi64ELi128ELi4ES3_EELi8ELi6ELb1EEEvNS_16Flash_fwd_paramsE,"",@"SHT_CUDA_INFO"
	.sectionflags	@""
	.align	4


	//----- nvinfo : EIATTR_CUDA_API_VERSION
	.align		4
        /*0000*/ 	.byte	0x04, 0x37
        /*0002*/ 	.short	(.L_2350 - .L_2349)
.L_2349:
        /*0004*/ 	.word	0x00000082


	//----- nvinfo : EIATTR_KPARAM_INFO
	.align		4
.L_2350:
        /*0008*/ 	.byte	0x04, 0x17
        /*000a*/ 	.short	(.L_2352 - .L_2351)
.L_2351:
        /*000c*/ 	.word	0x00000000
        /*0010*/ 	.short	0x0000
        /*0012*/ 	.short	0x0000
        /*0014*/ 	.byte	0x00, 0xf0, 0x41, 0x07


	//----- nvinfo : EIATTR_SPARSE_MMA_MASK
	.align		4
.L_2352:
        /*0018*/ 	.byte	0x03, 0x50
        /*001a*/ 	.short	0x0000


	//----- nvinfo : EIATTR_MAXREG_COUNT
	.align		4
        /*001c*/ 	.byte	0x03, 0x1b
        /*001e*/ 	.short	0x00ff


	//----- nvinfo : EIATTR_NUM_BARRIERS
	.align		4
        /*0020*/ 	.byte	0x02, 0x4c
        /*0022*/ 	.byte	0x01
	.zero		1


	//----- nvinfo : EIATTR_MERCURY_ISA_VERSION
	.align		4
        /*0024*/ 	.byte	0x03, 0x5f
        /*0026*/ 	.short	0x0101


	//----- nvinfo : EIATTR_COOP_GROUP_MASK_REGIDS
	.align		4
        /*0028*/ 	.byte	0x04, 0x29
        /*002a*/ 	.short	(.L_2354 - .L_2353)


	//   ....[0]....
.L_2353:
        /*002c*/ 	.word	0xffffffff


	//   ....[1]....
        /*0030*/ 	.word	0xffffffff


	//   ....[2]....
        /*0034*/ 	.word	0xffffffff


	//   ....[3]....
        /*0038*/ 	.word	0xffffffff


	//   ....[4]....
        /*003c*/ 	.word	0xffffffff


	//   ....[5]....
        /*0040*/ 	.word	0xffffffff


	//   ....[6]....
        /*0044*/ 	.word	0xffffffff


	//   ....[7]....
        /*0048*/ 	.word	0xffffffff


	//----- nvinfo : EIATTR_COOP_GROUP_INSTR_OFFSETS
	.align		4
.L_2354:
        /*004c*/ 	.byte	0x04, 0x28
        /*004e*/ 	.short	(.L_2356 - .L_2355)


	//   ....[0]....
.L_2355:
        /*0050*/ 	.word	0x00001b90


	//   ....[1]....
        /*0054*/ 	.word	0x00001bc0


	//   ....[2]....
        /*0058*/ 	.word	0x00001c20


	//   ....[3]....
        /*005c*/ 	.word	0x00001ca0


	//   ....[4]....
        /*0060*/ 	.word	0x00001ec0


	//   ....[5]....
        /*0064*/ 	.word	0x00001f50


	//   ....[6]....
        /*0068*/ 	.word	0x00001fc0


	//   ....[7]....
        /*006c*/ 	.word	0x000020e0


	//----- nvinfo : EIATTR_VRC_CTA_INIT_COUNT
	.align		4
.L_2356:
        /*0070*/ 	.byte	0x02, 0x4a
	.zero		1
	.zero		1


	//----- nvinfo : EIATTR_EXIT_INSTR_OFFSETS
	.align		4
        /*0074*/ 	.byte	0x04, 0x1c
        /*0076*/ 	.short	(.L_2358 - .L_2357)


	//   ....[0]....
.L_2357:
        /*0078*/ 	.word	0x00004b90


	//   ....[1]....
        /*007c*/ 	.word	0x00005070


	//----- nvinfo : EIATTR_CRS_STACK_SIZE
	.align		4
.L_2358:
        /*0080*/ 	.byte	0x04, 0x1e
        /*0082*/ 	.short	(.L_2360 - .L_2359)
.L_2359:
        /*0084*/ 	.word	0x00000000


	//----- nvinfo : EIATTR_CBANK_PARAM_SIZE
	.align		4
.L_2360:
        /*0088*/ 	.byte	0x03, 0x19
        /*008a*/ 	.short	0x01d0


	//----- nvinfo : EIATTR_PARAM_CBANK
	.align		4
        /*008c*/ 	.byte	0x04, 0x0a
        /*008e*/ 	.short	(.L_2362 - .L_2361)
	.align		4
.L_2361:
        /*0090*/ 	.word	index@(.nv.constant0._ZN5flash32flash_fwd_splitkv_combine_kernelI23Flash_fwd_kernel_traitsILi64ELi64ELi128ELi4ELb0ELb0EN7cutlass6half_tE19Flash_kernel_traitsILi64ELi64ELi128ELi4ES3_EELi8ELi6ELb1EEEvNS_16Flash_fwd_paramsE)
        /*0094*/ 	.short	0x0380
        /*0096*/ 	.short	0x01d0


	//----- nvinfo : EIATTR_SW_WAR
	.align		4
.L_2362:
        /*0098*/ 	.byte	0x04, 0x36
        /*009a*/ 	.short	(.L_2364 - .L_2363)
.L_2363:
        /*009c*/ 	.word	0x00000008
.L_2364:


//--------------------- .nv.info._ZN5flash32flash_fwd_splitkv_combine_kernelI23Flash_fwd_kernel_traitsILi64ELi64ELi128ELi4ELb0ELb0EN7cutlass6half_tE19Flash_kernel_traitsILi64ELi64ELi128ELi4ES3_EELi8ELi5ELb1EEEvNS_16Flash_fwd_paramsE --------------------------
	.section	.nv.info._ZN5flash32flash_fwd_splitkv_combine_kernelI23Flash_fwd_kernel_traitsILi64ELi64ELi128ELi4ELb0ELb0EN7cutlass6half_tE19Flash_kernel_traitsILi64ELi64ELi128ELi4ES3_EELi8ELi5ELb1EEEvNS_16Flash_fwd_paramsE,"",@"SHT_CUDA_INFO"
	.sectionflags	@""
	.align	4


	//----- nvinfo : EIATTR_CUDA_API_VERSION
	.align		4
        /*0000*/ 	.byte	0x04, 0x37
        /*0002*/ 	.short	(.L_2366 - .L_2365)
.L_2365:
        /*0004*/ 	.word	0x00000082


	//----- nvinfo : EIATTR_KPARAM_INFO
	.align		4
.L_2366:
        /*0008*/ 	.byte	0x04, 0x17
        /*000a*/ 	.short	(.L_2368 - .L_2367)
.L_2367:
        /*000c*/ 	.word	0x00000000
        /*0010*/ 	.short	0x0000
        /*0012*/ 	.short	0x0000
        /*0014*/ 	.byte	0x00, 0xf0, 0x41, 0x07


	//----- nvinfo : EIATTR_SPARSE_MMA_MASK
	.align		4
.L_2368:
        /*0018*/ 	.byte	0x03, 0x50
        /*001a*/ 	.short	0x0000


	//----- nvinfo : EIATTR_MAXREG_COUNT
	.align		4
        /*001c*/ 	.byte	0x03, 0x1b
        /*001e*/ 	.short	0x00ff


	//----- nvinfo : EIATTR_NUM_BARRIERS
	.align		4
        /*0020*/ 	.byte	0x02, 0x4c
        /*0022*/ 	.byte	0x01
	.zero		1


	//----- nvinfo : EIATTR_MERCURY_ISA_VERSION
	.align		4
        /*0024*/ 	.byte	0x03, 0x5f
        /*0026*/ 	.short	0x0101


	//----- nvinfo : EIATTR_COOP_GROUP_MASK_REGIDS
	.align		4
        /*0028*/ 	.byte	0x04, 0x29
        /*002a*/ 	.short	(.L_2370 - .L_2369)


	//   ....[0]....
.L_2369:
        /*002c*/ 	.word	0xffffffff


	//   ....[1]....
        /*0030*/ 	.word	0xffffffff


	//   ....[2]....
        /*0034*/ 	.word	0xffffffff


	//   ....[3]....
        /*0038*/ 	.word	0xffffffff


	//   ....[4]....
        /*003c*/ 	.word	0xffffffff


	//   ....[5]....
        /*0040*/ 	.word	0xffffffff


	//   ....[6]....
        /*0044*/ 	.word	0xffffffff


	//   ....[7]....
        /*0048*/ 	.word	0xffffffff


	//----- nvinfo : EIATTR_COOP_GROUP_INSTR_OFFSETS
	.align		4
.L_2370:
        /*004c*/ 	.byte	0x04, 0x28
        /*004e*/ 	.short	(.L_2372 - .L_2371)


	//   ....[0]....
.L_2371:
        /*0050*/ 	.word	0x000019c0


	//   ....[1]....
        /*0054*/ 	.word	0x000019e0


	//   ....[2]....
        /*0058*/ 	.word	0x00001a30


	//   ....[3]....
        /*005c*/ 	.word	0x00001aa0


	//   ....[4]....
        /*0060*/ 	.word	0x00001c40


	//   ....[5]....
        /*0064*/ 	.word	0x00001cb0


	//   ....[6]....
        /*0068*/ 	.word	0x00001d10


	//   ....[7]....
        /*006c*/ 	.word	0x00001e30


	//----- nvinfo : EIATTR_VRC_CTA_INIT_COUNT
	.align		4
.L_2372:
        /*0070*/ 	.byte	0x02, 0x4a
	.zero		1
	.zero		1


	//----- nvinfo : EIATTR_EXIT_INSTR_OFFSETS
	.align		4
        /*0074*/ 	.byte	0x04, 0x1c
        /*0076*/ 	.short	(.L_2374 - .L_2373)


	//   ....[0]....
.L_2373:
        /*0078*/ 	.word	0x00004800


	//   ....[1]....
        /*007c*/ 	.word	0x00004ce0


	//----- nvinfo : EIATTR_CRS_STACK_SIZE
	.align		4
.L_2374:
        /*0080*/ 	.byte	0x04, 0x1e
        /*0082*/ 	.short	(.L_2376 - .L_2375)
.L_2375:
        /*0084*/ 	.word	0x00000000


	//----- nvinfo : EIATTR_CBANK_PARAM_SIZE
	.align		4
.L_2376:
        /*0088*/ 	.byte	0x03, 0x19
        /*008a*/ 	.short	0x01d0


	//----- nvinfo : EIATTR_PARAM_CBANK
	.align		4
        /*008c*/ 	.byte	0x04, 0x0a
        /*008e*/ 	.short	(.L_2378 - .L_2377)
	.align		4
.L_2377:
        /*0090*/ 	.word	index@(.nv.constant0._ZN5flash32flash_fwd_splitkv_combine_kernelI23Flash_fwd_kernel_traitsILi64ELi64ELi128ELi4ELb0ELb0EN7cutlass6half_tE19Flash_kernel_traitsILi64ELi64ELi128ELi4ES3_EELi8ELi5ELb1EEEvNS_16Flash_fwd_paramsE)
        /*0094*/ 	.short	0x0380
        /*0096*/ 	.short	0x01d0


	//----- nvinfo : EIATTR_SW_WAR
	.align		4
.L_2378:
        /*0098*/ 	.byte	0x04, 0x36
        /*009a*/ 	.short	(.L_2380 - .L_2379)
.L_2379:
        /*009c*/ 	.word	0x00000008
.L_2380:


//--------------------- .nv.info._ZN5flash32flash_fwd_splitkv_combine_kernelI23Flash_fwd_kernel_traitsILi64ELi64ELi128ELi4ELb0ELb0EN7cutlass6half_tE19Flash_kernel_traitsILi64ELi64ELi128ELi4ES3_EELi8ELi4ELb1EEEvNS_16Flash_fwd_paramsE --------------------------
	.section	.nv.info._ZN5flash32flash_fwd_splitkv_combine_kernelI23Flash_fwd_kernel_traitsILi64ELi64ELi128ELi4ELb0ELb0EN7cutlass6half_tE19Flash_kernel_traitsILi64ELi64ELi128ELi4ES3_EELi8ELi4ELb1EEEvNS_16Flash_fwd_paramsE,"",@"SHT_CUDA_INFO"
	.sectionflags	@""
	.align	4


	//----- nvinfo : EIATTR_CUDA_API_VERSION
	.align		4
        /*0000*/ 	.byte	0x04, 0x37
        /*0002*/ 	.short	(.L_2382 - .L_2381)
.L_2381:
        /*0004*/ 	.word	0x00000082


	//----- nvinfo : EIATTR_KPARAM_INFO
	.align		4
.L_2382:
        /*0008*/ 	.byte	0x04, 0x17
        /*000a*/ 	.short	(.L_2384 - .L_2383)
.L_2383:
        /*000c*/ 	.word	0x00000000
        /*0010*/ 	.short	0x0000
        /*0012*/ 	.short	0x0000
        /*0014*/ 	.byte	0x00, 0xf0, 0x41, 0x07


	//----- nvinfo : EIATTR_SPARSE_MMA_MASK
	.align		4
.L_2384:
        /*0018*/ 	.byte	0x03, 0x50
        /*001a*/ 	.short	0x0000


	//----- nvinfo : EIATTR_MAXREG_COUNT
	.align		4
        /*001c*/ 	.byte	0x03, 0x1b
        /*001e*/ 	.short	0x00ff


	//----- nvinfo : EIATTR_NUM_BARRIERS
	.align		4
        /*0020*/ 	.byte	0x02, 0x4c
        /*0022*/ 	.byte	0x01
	.zero		1


	//----- nvinfo : EIATTR_MERCURY_ISA_VERSION
	.align		4
        /*0024*/ 	.byte	0x03, 0x5f
        /*0026*/ 	.short	0x0101


	//----- nvinfo : EIATTR_COOP_GROUP_MASK_REGIDS
	.align		4
        /*0028*/ 	.byte	0x04, 0x29
        /*002a*/ 	.short	(.L_2386 - .L_2385)


	//   ....[0]....
.L_2385:
        /*002c*/ 	.word	0xffffffff


	//   ....[1]....
        /*0030*/ 	.word	0xffffffff


	//   ....[2]....
        /*0034*/ 	.word	0xffffffff


	//   ....[3]....
        /*0038*/ 	.word	0xffffffff


	//   ....[4]....
        /*003c*/ 	.word	0xffffffff


	//   ....[5]....
        /*0040*/ 	.word	0xffffffff


	//   ....[6]....
        /*0044*/ 	.word	0xffffffff


	//   ....[7]....
        /*0048*/ 	.word	0xffffffff


	//----- nvinfo : EIATTR_COOP_GROUP_INSTR_OFFSETS
	.align		4
.L_2386:
        /*004c*/ 	.byte	0x04, 0x28
        /*004e*/ 	.short	(.L_2388 - .L_2387)


	//   ....[0]....
.L_2387:
        /*0050*/ 	.word	0x00001aa0


	//   ....[1]....
        /*0054*/ 	.word	0x00001b20


	//   ....[2]....
        /*0058*/ 	.word	0x00001b50


	//   ....[3]....
        /*005c*/ 	.word	0x00001b80


	//   ....[4]....
        /*0060*/ 	.word	0x00001c30


	//   ....[5]....
        /*0064*/ 	.word	0x00001c60


	//   ....[6]....
        /*0068*/ 	.word	0x00001cb0


	//   ....[7]....
        /*006c*/ 	.word	0x00001d90


	//----- nvinfo : EIATTR_VRC_CTA_INIT_COUNT
	.align		4
.L_2388:
        /*0070*/ 	.byte	0x02, 0x4a
	.zero		1
	.zero		1


	//----- nvinfo : EIATTR_EXIT_INSTR_OFFSETS
	.align		4
        /*0074*/ 	.byte	0x04, 0x1c
        /*0076*/ 	.short	(.L_2390 - .L_2389)


	//   ....[0]....
.L_2389:
        /*0078*/ 	.word	0x00004690


	//   ....[1]....
        /*007c*/ 	.word	0x00004b70


	//----- nvinfo : EIATTR_CRS_STACK_SIZE
	.align		4
.L_2390:
        /*0080*/ 	.byte	0x04, 0x1e
        /*0082*/ 	.short	(.L_2392 - .L_2391)
.L_2391:
        /*0084*/ 	.word	0x00000000


	//----- nvinfo : EIATTR_CBANK_PARAM_SIZE
	.align		4
.L_2392:
        /*0088*/ 	.byte	0x03, 0x19
        /*008a*/ 	.short	0x01d0


	//----- nvinfo : EIATTR_PARAM_CBANK
	.align		4
        /*008c*/ 	.byte	0x04, 0x0a
        /*008e*/ 	.short	(.L_2394 - .L_2393)
	.align		4
.L_2393:
        /*0090*/ 	.word	index@(.nv.constant0._ZN5flash32flash_fwd_splitkv_combine_kernelI23Flash_fwd_kernel_traitsILi64ELi64ELi128ELi4ELb0ELb0EN7cutlass6half_tE19Flash_kernel_traitsILi64ELi64ELi128ELi4ES3_EELi8ELi4ELb1EEEvNS_16Flash_fwd_paramsE)
        /*0094*/ 	.short	0x0380
        /*0096*/ 	.short	0x01d0


	//----- nvinfo : EIATTR_SW_WAR
	.align		4
.L_2394:
        /*0098*/ 	.byte	0x04, 0x36
        /*009a*/ 	.short	(.L_2396 - .L_2395)
.L_2395:
        /*009c*/ 	.word	0x00000008
.L_2396:


//--------------------- .nv.info._ZN5flash32flash_fwd_splitkv_combine_kernelI23Flash_fwd_kernel_traitsILi64ELi64ELi128ELi4ELb0ELb0EN7cutlass6half_tE19Flash_kernel_traitsILi64ELi64ELi128ELi4ES3_EELi8ELi3ELb1EEEvNS_16Flash_fwd_paramsE --------------------------
	.section	.nv.info._ZN5flash32flash_fwd_splitkv_combine_kernelI23Flash_fwd_kernel_traitsILi64ELi64ELi128ELi4ELb0ELb0EN7cutlass6half_tE19Flash_kernel_traitsILi64ELi64ELi128ELi4ES3_EELi8ELi3ELb1EEEvNS_16Flash_fwd_paramsE,"",@"SHT_CUDA_INFO"
	.sectionflags	@""
	.align	4


	//----- nvinfo : EIATTR_CUDA_API_VERSION
	.align		4
        /*0000*/ 	.byte	0x04, 0x37
        /*0002*/ 	.short	(.L_2398 - .L_2397)
.L_2397:
        /*0004*/ 	.word	0x00000082


	//----- nvinfo : EIATTR_KPARAM_INFO
	.align		4
.L_2398:
        /*0008*/ 	.byte	0x04, 0x17
        /*000a*/ 	.short	(.L_2400 - .L_2399)
.L_2399:
        /*000c*/ 	.word	0x00000000
        /*0010*/ 	.short	0x0000
        /*0012*/ 	.short	0x0000
        /*0014*/ 	.byte	0x00, 0xf0, 0x41, 0x07


	//----- nvinfo : EIATTR_SPARSE_MMA_MASK
	.align		4
.L_2400:
        /*0018*/ 	.byte	0x03, 0x50
        /*001a*/ 	.short	0x0000


	//----- nvinfo : EIATTR_MAXREG_COUNT
	.align		4
        /*001c*/ 	.byte	0x03, 0x1b
        /*001e*/ 	.short	0x00ff


	//----- nvinfo : EIATTR_NUM_BARRIERS
	.align		4
        /*0020*/ 	.byte	0x02, 0x4c
        /*0022*/ 	.byte	0x01
	.zero		1


	//----- nvinfo : EIATTR_MERCURY_ISA_VERSION
	.align		4
        /*0024*/ 	.byte	0x03, 0x5f
        /*0026*/ 	.short	0x0101


	//----- nvinfo : EIATTR_COOP_GROUP_MASK_REGIDS
	.align		4
        /*0028*/ 	.byte	0x04, 0x29
        /*002a*/ 	.short	(.L_2402 - .L_2401)


	//   ....[0]....
.L_2401:
        /*002c*/ 	.word	0xffffffff


	//   ....[1]....
        /*0030*/ 	.word	0xffffffff


	//   ....[2]....
        /*0034*/ 	.word	0xffffffff


	//   ....[3]....
        /*0038*/ 	.word	0xffffffff


	//   ....[4]....
        /*003c*/ 	.word	0xffffffff


	//   ....[5]....
        /*0040*/ 	.word	0xffffffff


	//----- nvinfo : EIATTR_COOP_GROUP_INSTR_OFFSETS
	.align		4
.L_2402:
        /*0044*/ 	.byte	0x04, 0x28
        /*0046*/ 	.short	(.L_2404 - .L_2403)


	//   ....[0]....
.L_2403:
        /*0048*/ 	.word	0x00001c70


	//   ....[1]....
        /*004c*/ 	.word	0x00001c90


	//   ....[2]....
        /*0050*/ 	.word	0x00001cb0


	//   ....[3]....
        /*0054*/ 	.word	0x00001dd0


	//   ....[4]....
        /*0058*/ 	.word	0x00001ea0


	//   ....[5]....
        /*005c*/ 	.word	0x00001ec0


	//----- nvinfo : EIATTR_VRC_CTA_INIT_COUNT
	.align		4
.L_2404:
        /*0060*/ 	.byte	0x02, 0x4a
	.zero		1
	.zero		1


	//----- nvinfo : EIATTR_EXIT_INSTR_OFFSETS
	.align		4
        /*0064*/ 	.byte	0x04, 0x1c
        /*0066*/ 	.short	(.L_2406 - .L_2405)


	//   ....[0]....
.L_2405:
        /*0068*/ 	.word	0x00004690


	//   ....[1]....
        /*006c*/ 	.word	0x00004b70


	//----- nvinfo : EIATTR_CRS_STACK_SIZE
	.align		4
.L_2406:
        /*0070*/ 	.byte	0x04, 0x1e
        /*0072*/ 	.short	(.L_2408 - .L_2407)
.L_2407:
        /*0074*/ 	.word	0x00000000


	//----- nvinfo : EIATTR_CBANK_PARAM_SIZE
	.align		4
.L_2408:
        /*0078*/ 	.byte	0x03, 0x19
        /*007a*/ 	.short	0x01d0


	//----- nvinfo : EIATTR_PARAM_CBANK
	.align		4
        /*007c*/ 	.byte	0x04, 0x0a
        /*007e*/ 	.short	(.L_2410 - .L_2409)
	.align		4
.L_2409:
        /*0080*/ 	.word	index@(.nv.constant0._ZN5flash32flash_fwd_splitkv_combine_kernelI23Flash_fwd_kernel_traitsILi64ELi64ELi128ELi4ELb0ELb0EN7cutlass6half_tE19Flash_kernel_traitsILi64ELi64ELi128ELi4ES3_EELi8ELi3ELb1EEEvNS_16Flash_fwd_paramsE)
        /*0084*/ 	.short	0x0380
        /*0086*/ 	.short	0x01d0


	//----- nvinfo : EIATTR_SW_WAR
	.align		4
.L_2410:
        /*0088*/ 	.byte	0x04, 0x36
        /*008a*/ 	.short	(.L_2412 - .L_2411)
.L_2411:
        /*008c*/ 	.word	0x00000008
.L_2412:


//--------------------- .nv.info._ZN5flash32flash_fwd_splitkv_combine_kernelI23Flash_fwd_kernel_traitsILi64ELi64ELi128ELi4ELb0ELb0EN7cutlass6half_tE19Flash_kernel_traitsILi64ELi64ELi128ELi4ES3_EELi8ELi2ELb1EEEvNS_16Flash_fwd_paramsE --------------------------
	.section	.nv.info._ZN5flash32flash_fwd_splitkv_combine_kernelI23Flash_fwd_kernel_traitsILi64ELi64ELi128ELi4ELb0ELb0EN7cutlass6half_tE19Flash_kernel_traitsILi64ELi64ELi128ELi4ES3_EELi8ELi2ELb1EEEvNS_16Flash_fwd_paramsE,"",@"SHT_CUDA_INFO"
	.sectionflags	@""
	.align	4


	//----- nvinfo : EIATTR_CUDA_API_VERSION
	.align		4
        /*0000*/ 	.byte	0x04, 0x37
        /*0002*/ 	.short	(.L_2414 - .L_2413)
.L_2413:
        /*0004*/ 	.word	0x00000082


	//----- nvinfo : EIATTR_KPARAM_INFO
	.align		4
.L_2414:
        /*0008*/ 	.byte	0x04, 0x17
        /*000a*/ 	.short	(.L_2416 - .L_2415)
.L_2415:
        /*000c*/ 	.word	0x00000000
        /*0010*/ 	.short	0x0000
        /*0012*/ 	.short	0x0000
        /*0014*/ 	.byte	0x00, 0xf0, 0x41, 0x07


	//----- nvinfo : EIATTR_SPARSE_MMA_MASK
	.align		4
.L_2416:
        /*0018*/ 	.byte	0x03, 0x50
        /*001a*/ 	.short	0x0000


	//----- nvinfo : EIATTR_MAXREG_COUNT
	.align		4
        /*001c*/ 	.byte	0x03, 0x1b
        /*001e*/ 	.short	0x00ff


	//----- nvinfo : EIATTR_NUM_BARRIERS
	.align		4
        /*0020*/ 	.byte	0x02, 0x4c
        /*0022*/ 	.byte	0x01
	.zero		1


	//----- nvinfo : EIATTR_MERCURY_ISA_VERSION
	.align		4
        /*0024*/ 	.byte	0x03, 0x5f
        /*0026*/ 	.short	0x0101


	//----- nvinfo : EIATTR_COOP_GROUP_MASK_REGIDS
	.align		4
        /*0028*/ 	.byte	0x04, 0x29
        /*002a*/ 	.short	(.L_2418 - .L_2417)


	//   ....[0]....
.L_2417:
        /*002c*/ 	.word	0xffffffff


	//   ....[1]....
        /*0030*/ 	.word	0xffffffff


	//   ....[2]....
        /*0034*/ 	.word	0xffffffff


	//   ....[3]....
        /*0038*/ 	.word	0xffffffff


	//----- nvinfo : EIATTR_COOP_GROUP_INSTR_OFFSETS
	.align		4
.L_2418:
        /*003c*/ 	.byte	0x04, 0x28
        /*003e*/ 	.short	(.L_2420 - .L_2419)


	//   ....[0]....
.L_2419:
        /*0040*/ 	.word	0x00001b30


	//   ....[1]....
        /*0044*/ 	.word	0x00001bb0


	//   ....[2]....
        /*0048*/ 	.word	0x00001d30


	//   ....[3]....
        /*004c*/ 	.word	0x00001e30


	//----- nvinfo : EIATTR_VRC_CTA_INIT_COUNT
	.align		4
.L_2420:
        /*0050*/ 	.byte	0x02, 0x4a
	.zero		1
	.zero		1


	//----- nvinfo : EIATTR_EXIT_INSTR_OFFSETS
	.align		4
        /*0054*/ 	.byte	0x04, 0x1c
        /*0056*/ 	.short	(.L_2422 - .L_2421)


	//   ....[0]....
.L_2421:
        /*0058*/ 	.word	0x00004630


	//   ....[1]....
        /*005c*/ 	.word	0x00004b10


	//----- nvinfo : EIATTR_CRS_STACK_SIZE
	.align		4
.L_2422:
        /*0060*/ 	.byte	0x04, 0x1e
        /*0062*/ 	.short	(.L_2424 - .L_2423)
.L_2423:
        /*0064*/ 	.word	0x00000000


	//----- nvinfo : EIATTR_CBANK_PARAM_SIZE
	.align		4
.L_2424:
        /*0068*/ 	.byte	0x03, 0x19
        /*006a*/ 	.short	0x01d0


	//----- nvinfo : EIATTR_PARAM_CBANK
	.align		4
        /*006c*/ 	.byte	0x04, 0x0a
        /*006e*/ 	.short	(.L_2426 - .L_2425)
	.align		4
.L_2425:
        /*0070*/ 	.word	index@(.nv.constant0._ZN5flash32flash_fwd_splitkv_combine_kernelI23Flash_fwd_kernel_traitsILi64ELi64ELi128ELi4ELb0ELb0EN7cutlass6half_tE19Flash_kernel_traitsILi64ELi64ELi128ELi4ES3_EELi8ELi2ELb1EEEvNS_16Flash_fwd_paramsE)
        /*0074*/ 	.short	0x0380
        /*0076*/ 	.short	0x01d0


	//----- nvinfo : EIATTR_SW_WAR
	.align		4
.L_2426:
        /*0078*/ 	.byte	0x04, 0x36
        /*007a*/ 	.short	(.L_2428 - .L_2427)
.L_2427:
        /*007c*/ 	.word	0x00000008
.L_2428:


//--------------------- .nv.info._ZN5flash32flash_fwd_splitkv_combine_kernelI23Flash_fwd_kernel_traitsILi64ELi64ELi128ELi4ELb0ELb0EN7cutlass6half_tE19Flash_kernel_traitsILi64ELi64ELi128ELi4ES3_EELi8ELi1ELb1EEEvNS_16Flash_fwd_paramsE --------------------------
	.section	.nv.info._ZN5flash32flash_fwd_splitkv_combine_kernelI23Flash_fwd_kernel_traitsILi64ELi64ELi128ELi4ELb0ELb0EN7cutlass6half_tE19Flash_kernel_traitsILi64ELi64ELi128ELi4ES3_EELi8ELi1ELb1EEEvNS_16Flash_fwd_paramsE,"",@"SHT_CUDA_INFO"
	.sectionflags	@""
	.align	4


	//----- nvinfo : EIATTR_CUDA_API_VERSION
	.align		4
        /*0000*/ 	.byte	0x04, 0x37
        /*0002*/ 	.short	(.L_2430 - .L_2429)
.L_2429:
        /*0004*/ 	.word	0x00000082


	//----- nvinfo : EIATTR_KPARAM_INFO
	.align		4
.L_2430:
        /*0008*/ 	.byte	0x04, 0x17
        /*000a*/ 	.short	(.L_2432 - .L_2431)
.L_2431:
        /*000c*/ 	.word	0x00000000
        /*0010*/ 	.short	0x0000
        /*0012*/ 	.short	0x0000
        /*0014*/ 	.byte	0x00, 0xf0, 0x41, 0x07


	//----- nvinfo : EIATTR_SPARSE_MMA_MASK
	.align		4
.L_2432:
        /*0018*/ 	.byte	0x03, 0x50
        /*001a*/ 	.short	0x0000


	//----- nvinfo : EIATTR_MAXREG_COUNT
	.align		4
        /*001c*/ 	.byte	0x03, 0x1b
        /*001e*/ 	.short	0x00ff


	//----- nvinfo : EIATTR_NUM_BARRIERS
	.align		4
        /*0020*/ 	.byte	0x02, 0x4c
        /*0022*/ 	.byte	0x01
	.zero		1


	//----- nvinfo : EIATTR_MERCURY_ISA_VERSION
	.align		4
        /*0024*/ 	.byte	0x03, 0x5f
        /*0026*/ 	.short	0x0101


	//----- nvinfo : EIATTR_COOP_GROUP_MASK_REGIDS
	.align		4
        /*0028*/ 	.byte	0x04, 0x29
        /*002a*/ 	.short	(.L_2434 - .L_2433)


	//   ....[0]....
.L_2433:
        /*002c*/ 	.word	0xffffffff


	//   ....[1]....
        /*0030*/ 	.word	0xffffffff


	//----- nvinfo : EIATTR_COOP_GROUP_INSTR_OFFSETS
	.align		4
.L_2434:
        /*0034*/ 	.byte	0x04, 0x28
        /*0036*/ 	.short	(.L_2436 - .L_2435)


	//   ....[0]....
.L_2435:
        /*0038*/ 	.word	0x00001b50


	//   ....[1]....
        /*003c*/ 	.word	0x00001d60


	//----- nvinfo : EIATTR_VRC_CTA_INIT_COUNT
	.align		4
.L_2436:
        /*0040*/ 	.byte	0x02, 0x4a
	.zero		1
	.zero		1


	//----- nvinfo : EIATTR_EXIT_INSTR_OFFSETS
	.align		4
        /*0044*/ 	.byte	0x04, 0x1c
        /*0046*/ 	.short	(.L_2438 - .L_2437)


	//   ....[0]....
.L_2437:
        /*0048*/ 	.word	0x00004600


	//   ....[1]....
        /*004c*/ 	.word	0x00004ae0


	//----- nvinfo : EIATTR_CRS_STACK_SIZE
	.align		4
.L_2438:
        /*0050*/ 	.byte	0x04, 0x1e
        /*0052*/ 	.short	(.L_2440 - .L_2439)
.L_2439:
        /*0054*/ 	.word	0x00000000


	//----- nvinfo : EIATTR_CBANK_PARAM_SIZE
	.align		4
.L_2440:
        /*0058*/ 	.byte	0x03, 0x19
        /*005a*/ 	.short	0x01d0


	//----- nvinfo : EIATTR_PARAM_CBANK
	.align		4
        /*005c*/ 	.byte	0x04, 0x0a
        /*005e*/ 	.short	(.L_2442 - .L_2441)
	.align		4
.L_2441:
        /*0060*/ 	.word	index@(.nv.constant0._ZN5flash32flash_fwd_splitkv_combine_kernelI23Flash_fwd_kernel_traitsILi64ELi64ELi128ELi4ELb0ELb0EN7cutlass6half_tE19Flash_kernel_traitsILi64ELi64ELi128ELi4ES3_EELi8ELi1ELb1EEEvNS_16Flash_fwd_paramsE)
        /*0064*/ 	.short	0x0380
        /*0066*/ 	.short	0x01d0


	//----- nvinfo : EIATTR_SW_WAR
	.align		4
.L_2442:
        /*0068*/ 	.byte	0x04, 0x36
        /*006a*/ 	.short	(.L_2444 - .L_2443)
.L_2443:
        /*006c*/ 	.word	0x00000008
.L_2444:


//--------------------- .nv.info._ZN5flash24flash_fwd_splitkv_kernelI23Flash_fwd_kernel_traitsILi64ELi64ELi128ELi4ELb0ELb0EN7cutlass6half_tE19Flash_kernel_traitsILi64ELi64ELi128ELi4ES3_EELb0ELb0ELb0ELb0ELb1ELb0ELb0ELb0EEEvNS_16Flash_fwd_paramsE --------------------------
	.section	.nv.info._ZN5flash24flash_fwd_splitkv_kernelI23Flash_fwd_kernel_traitsILi64ELi64ELi128ELi4ELb0ELb0EN7cutlass6half_tE19Flash_kernel_traitsILi64ELi64ELi128ELi4ES3_EELb0ELb0ELb0ELb0ELb1ELb0ELb0ELb0EEEvNS_16Flash_fwd_paramsE,"",@"SHT_CUDA_INFO"
	.sectionflags	@""
	.align	4


	//----- nvinfo : EIATTR_CUDA_API_VERSION
	.align		4
        /*0000*/ 	.byte	0x04, 0x37
        /*0002*/ 	.short	(.L_2446 - .L_2445)
.L_2445:
        /*0004*/ 	.word	0x00000082


	//----- nvinfo : EIATTR_KPARAM_INFO
	.align		4
.L_2446:
        /*0008*/ 	.byte	0x04, 0x17
        /*000a*/ 	.short	(.L_2448 - .L_2447)
.L_2447:
        /*000c*/ 	.word	0x00000000
        /*0010*/ 	.short	0x0000
        /*0012*/ 	.short	0x0000
        /*0014*/ 	.byte	0x00, 0xf0, 0x41, 0x07


	//----- nvinfo : EIATTR_SPARSE_MMA_MASK
	.align		4
.L_2448:
        /*0018*/ 	.byte	0x03, 0x50
        /*001a*/ 	.short	0x0000


	//----- nvinfo : EIATTR_MAXREG_COUNT
	.align		4
        /*001c*/ 	.byte	0x03, 0x1b
        /*001e*/ 	.short	0x00ff


	//----- nvinfo : EIATTR_NUM_BARRIERS
	.align		4
        /*0020*/ 	.byte	0x02, 0x4c
        /*0022*/ 	.byte	0x01
	.zero		1


	//----- nvinfo : EIATTR_MERCURY_ISA_VERSION
	.align		4
        /*0024*/ 	.byte	0x03, 0x5f
        /*0026*/ 	.short	0x0101


	//----- nvinfo : EIATTR_COOP_GROUP_MASK_REGIDS
	.align		4
        /*0028*/ 	.byte	0x04, 0x29
        /*002a*/ 	.short	(.L_2450 - .L_2449)


	//   ....[0]....
.L_2449:
        /*002c*/ 	.word	0xffffffff


	//   ....[1]....
        /*0030*/ 	.word	0xffffffff


	//   ....[2]....
        /*0034*/ 	.word	0xffffffff


	//   ....[3]....
        /*0038*/ 	.word	0xffffffff


	//   ....[4]....
        /*003c*/ 	.word	0xffffffff


	//   ....[5]....
        /*0040*/ 	.word	0xffffffff


	//   ....[6]....
        /*0044*/ 	.word	0xffffffff


	//   ....[7]....
        /*0048*/ 	.word	0xffffffff


	//   ....[8]....
        /*004c*/ 	.word	0xffffffff


	//   ....[9]....
        /*0050*/ 	.word	0xffffffff


	//   ....[10]....
        /*0054*/ 	.word	0xffffffff


	//   ....[11]....
        /*0058*/ 	.word	0xffffffff


	//   ....[12]....
        /*005c*/ 	.word	0x05000006


	//   ....[13]....
        /*0060*/ 	.word	0x05000006


	//   ....[14]....
        /*0064*/ 	.word	0x05000006


	//   ....[15]....
        /*0068*/ 	.word	0x05000006


	//----- nvinfo : EIATTR_COOP_GROUP_INSTR_OFFSETS
	.align		4
.L_2450:
        /*006c*/ 	.byte	0x04, 0x28
        /*006e*/ 	.short	(.L_2452 - .L_2451)


	//   ....[0]....
.L_2451:
        /*0070*/ 	.word	0x00004120


	//   ....[1]....
        /*0074*/ 	.word	0x00004140


	//   ....[2]....
        /*0078*/ 	.word	0x000041e0


	//   ....[3]....
        /*007c*/ 	.word	0x000041f0


	//   ....[4]....
        /*0080*/ 	.word	0x00006c90


	//   ....[5]....
        /*0084*/ 	.word	0x00006cb0


	//   ....[6]....
        /*0088*/ 	.word	0x00006ce0


	//   ....[7]....
        /*008c*/ 	.word	0x00006cf0


	//   ....[8]....
        /*0090*/ 	.word	0x00008450


	//   ....[9]....
        /*0094*/ 	.word	0x00008460


	//   ....[10]....
        /*0098*/ 	.word	0x00008490


	//   ....[11]....
        /*009c*/ 	.word	0x000084a0


	//   ....[12]....
        /*00a0*/ 	.word	0x00009310


	//   ....[13]....
        /*00a4*/ 	.word	0x00009380


	//   ....[14]....
        /*00a8*/ 	.word	0x000093e0


	//   ....[15]....
        /*00ac*/ 	.word	0x00009450


	//----- nvinfo : EIATTR_VRC_CTA_INIT_COUNT
	.align		4
.L_2452:
        /*00b0*/ 	.byte	0x02, 0x4a
	.zero		1
	.zero		1


	//----- nvinfo : EIATTR_EXIT_INSTR_OFFSETS
	.align		4
        /*00b4*/ 	.byte	0x04, 0x1c
        /*00b6*/ 	.short	(.L_2454 - .L_2453)


	//   ....[0]....
.L_2453:
        /*00b8*/ 	.word	0x00000090


	//----- nvinfo : EIATTR_CRS_STACK_SIZE
	.align		4
.L_2454:
        /*00bc*/ 	.byte	0x04, 0x1e
        /*00be*/ 	.short	(.L_2456 - .L_2455)
.L_2455:
        /*00c0*/ 	.word	0x00000000


	//----- nvinfo : EIATTR_CBANK_PARAM_SIZE
	.align		4
.L_2456:
        /*00c4*/ 	.byte	0x03, 0x19
        /*00c6*/ 	.short	0x01d0


	//----- nvinfo : EIATTR_PARAM_CBANK
	.align		4
        /*00c8*/ 	.byte	0x04, 0x0a
        /*00ca*/ 	.short	(.L_2458 - .L_2457)
	.align		4
.L_2457:
        /*00cc*/ 	.word	index@(.nv.constant0._ZN5flash24flash_fwd_splitkv_kernelI23Flash_fwd_kernel_traitsILi64ELi64ELi128ELi4ELb0ELb0EN7cutlass6half_tE19Flash_kernel_traitsILi64ELi64ELi128ELi4ES3_EELb0ELb0ELb0ELb0ELb1ELb0ELb0ELb0EEEvNS_16Flash_fwd_paramsE)
        /*00d0*/ 	.short	0x0380
        /*00d2*/ 	.short	0x01d0


	//----- nvinfo : EIATTR_SW_WAR
	.align		4
.L_2458:
        /*00d4*/ 	.byte	0x04, 0x36
        /*00d6*/ 	.short	(.L_2460 - .L_2459)
.L_2459:
        /*00d8*/ 	.word	0x00000008
.L_2460:


//--------------------- .nv.info._ZN5flash24flash_fwd_splitkv_kernelI23Flash_fwd_kernel_traitsILi64ELi64ELi128ELi4ELb0ELb0EN7cutlass6half_tE19Flash_kernel_traitsILi64ELi64ELi128ELi4ES3_EELb0ELb0ELb0ELb0ELb1ELb1ELb0ELb0EEEvNS_16Flash_fwd_paramsE --------------------------
	.section	.nv.info._ZN5flash24flash_fwd_splitkv_kernelI23Flash_fwd_kernel_traitsILi64ELi64ELi128ELi4ELb0ELb0EN7cutlass6half_tE19Flash_kernel_traitsILi64ELi64ELi128ELi4ES3_EELb0ELb0ELb0ELb0ELb1ELb1ELb0ELb0EEEvNS_16Flash_fwd_paramsE,"",@"SHT_CUDA_INFO"
	.sectionflags	@""
	.align	4


	//----- nvinfo : EIATTR_CUDA_API_VERSION
	.align		4
        /*0000*/ 	.byte	0x04, 0x37
        /*0002*/ 	.short	(.L_2462 - .L_2461)
.L_2461:
        /*0004*/ 	.word	0x00000082


	//----- nvinfo : EIATTR_KPARAM_INFO
	.align		4
.L_2462:
        /*0008*/ 	.byte	0x04, 0x17
        /*000a*/ 	.short	(.L_2464 - .L_2463)
.L_2463:
        /*000c*/ 	.word	0x00000000
        /*0010*/ 	.short	0x0000
        /*0012*/ 	.short	0x0000
        /*0014*/ 	.byte	0x00, 0xf0, 0x41, 0x07


	//----- nvinfo : EIATTR_SPARSE_MMA_MASK
	.align		4
.L_2464:
        /*0018*/ 	.byte	0x03, 0x50
        /*001a*/ 	.short	0x0000


	//----- nvinfo : EIATTR_MAXREG_COUNT
	.align		4
        /*001c*/ 	.byte	0x03, 0x1b
        /*001e*/ 	.short	0x00ff


	//----- nvinfo : EIATTR_NUM_BARRIERS
	.align		4
        /*0020*/ 	.byte	0x02, 0x4c
        /*0022*/ 	.byte	0x01
	.zero		1


	//----- nvinfo : EIATTR_MERCURY_ISA_VERSION
	.align		4
        /*0024*/ 	.byte	0x03, 0x5f
        /*0026*/ 	.short	0x0101


	//----- nvinfo : EIATTR_COOP_GROUP_MASK_REGIDS
	.align		4
        /*0028*/ 	.byte	0x04, 0x29
        /*002a*/ 	.short	(.L_2466 - .L_2465)


	//   ....[0]....
.L_2465:
        /*002c*/ 	.word	0xffffffff


	//   ....[1]....
        /*0030*/ 	.word	0xffffffff


	//   ....[2]....
        /*0034*/ 	.word	0xffffffff


	//   ....[3]....
        /*0038*/ 	.word	0xffffffff


	//   ....[4]....
        /*003c*/ 	.word	0xffffffff


	//   ....[5]....
        /*0040*/ 	.word	0xffffffff


	//   ....[6]....
        /*0044*/ 	.word	0xffffffff


	//   ....[7]....
        /*0048*/ 	.word	0xffffffff


	//   ....[8]....
        /*004c*/ 	.word	0xffffffff


	//   ....[9]....
        /*0050*/ 	.word	0xffffffff


	//   ....[10]....
        /*0054*/ 	.word	0xffffffff


	//   ....[11]....
        /*0058*/ 	.word	0xffffffff


	//   ....[12]....
        /*005c*/ 	.word	0x05000006


	//   ....[13]....
        /*0060*/ 	.word	0x05000006


	//   ....[14]....
        /*0064*/ 	.word	0x05000006


	//   ....[15]....
        /*0068*/ 	.word	0x05000006


	//----- nvinfo : EIATTR_COOP_GROUP_INSTR_OFFSETS
	.align		4
.L_2466:
        /*006c*/ 	.byte	0x04, 0x28
        /*006e*/ 	.short	(.L_2468 - .L_2467)


	//   ....[0]....
.L_2467:
        /*0070*/ 	.word	0x000048e0


	//   ....[1]....
        /*0074*/ 	.word	0x00004900


	//   ....[2]....
        /*0078*/ 	.word	0x00004980


	//   ....[3]....
        /*007c*/ 	.word	0x00004990


	//   ....[4]....
        /*0080*/ 	.word	0x00007cc0


	//   ....[5]....
        /*0084*/ 	.word	0x00007ce0


	//   ....[6]....
        /*0088*/ 	.word	0x00007d10


	//   ....[7]....
        /*008c*/ 	.word	0x00007d20


	//   ....[8]....
        /*0090*/ 	.word	0x00009410


	//   ....[9]....
        /*0094*/ 	.word	0x00009420


	//   ....[10]....
        /*0098*/ 	.word	0x00009450


	//   ....[11]....
        /*009c*/ 	.word	0x00009460


	//   ....[12]....
        /*00a0*/ 	.word	0x0000a2d0


	//   ....[13]....
        /*00a4*/ 	.word	0x0000a340


	//   ....[14]....
        /*00a8*/ 	.word	0x0000a3a0


	//   ....[15]....
        /*00ac*/ 	.word	0x0000a410


	//----- nvinfo : EIATTR_VRC_CTA_INIT_COUNT
	.align		4
.L_2468:
        /*00b0*/ 	.byte	0x02, 0x4a
	.zero		1
	.zero		1


	//----- nvinfo : EIATTR_EXIT_INSTR_OFFSETS
	.align		4
        /*00b4*/ 	.byte	0x04, 0x1c
        /*00b6*/ 	.short	(.L_2470 - .L_2469)


	//   ....[0]....
.L_2469:
        /*00b8*/ 	.word	0x00000090


	//----- nvinfo : EIATTR_CRS_STACK_SIZE
	.align		4
.L_2470:
        /*00bc*/ 	.byte	0x04, 0x1e
        /*00be*/ 	.short	(.L_2472 - .L_2471)
.L_2471:
        /*00c0*/ 	.word	0x00000000


	//----- nvinfo : EIATTR_CBANK_PARAM_SIZE
	.align		4
.L_2472:
        /*00c4*/ 	.byte	0x03, 0x19
        /*00c6*/ 	.short	0x01d0


	//----- nvinfo : EIATTR_PARAM_CBANK
	.align		4
        /*00c8*/ 	.byte	0x04, 0x0a
        /*00ca*/ 	.short	(.L_2474 - .L_2473)
	.align		4
.L_2473:
        /*00cc*/ 	.word	index@(.nv.constant0._ZN5flash24flash_fwd_splitkv_kernelI23Flash_fwd_kernel_traitsILi64ELi64ELi128ELi4ELb0ELb0EN7cutlass6half_tE19Flash_kernel_traitsILi64ELi64ELi128ELi4ES3_EELb0ELb0ELb0ELb0ELb1ELb1ELb0ELb0EEEvNS_16Flash_fwd_paramsE)
        /*00d0*/ 	.short	0x0380
        /*00d2*/ 	.short	0x01d0


	//----- nvinfo : EIATTR_SW_WAR
	.align		4
.L_2474:
        /*00d4*/ 	.byte	0x04, 0x36
        /*00d6*/ 	.short	(.L_2476 - .L_2475)
.L_2475:
        /*00d8*/ 	.word	0x00000008
.L_2476:


//--------------------- .nv.info._ZN5flash24flash_fwd_splitkv_kernelI23Flash_fwd_kernel_traitsILi64ELi64ELi128ELi4ELb0ELb0EN7cutlass6half_tE19Flash_kernel_traitsILi64ELi64ELi128ELi4ES3_EELb0ELb0ELb0ELb0ELb1ELb0ELb1ELb0EEEvNS_16Flash_fwd_paramsE --------------------------
	.section	.nv.info._ZN5flash24flash_fwd_splitkv_kernelI23Flash_fwd_kernel_traitsILi64ELi64ELi128ELi4ELb0ELb0EN7cutlass6half_tE19Flash_kernel_traitsILi64ELi64ELi128ELi4ES3_EELb0ELb0ELb0ELb0ELb1ELb0ELb1ELb0EEEvNS_16Flash_fwd_paramsE,"",@"SHT_CUDA_INFO"
	.sectionflags	@""
	.align	4


	//----- nvinfo : EIATTR_CUDA_API_VERSION
	.align		4
        /*0000*/ 	.byte	0x04, 0x37
        /*0002*/ 	.short	(.L_2478 - .L_2477)
.L_2477:
        /*0004*/ 	.word	0x00000082


	//----- nvinfo : EIATTR_KPARAM_INFO
	.align		4
.L_2478:
        /*0008*/ 	.byte	0x04, 0x17
        /*000a*/ 	.short	(.L_2480 - .L_2479)
.L_2479:
        /*000c*/ 	.word	0x00000000
        /*0010*/ 	.short	0x0000
        /*0012*/ 	.short	0x0000
        /*0014*/ 	.byte	0x00, 0xf0, 0x41, 0x07


	//----- nvinfo : EIATTR_SPARSE_MMA_MASK
	.align		4
.L_2480:
        /*0018*/ 	.byte	0x03, 0x50
        /*001a*/ 	.short	0x0000


	//----- nvinfo : EIATTR_MAXREG_COUNT
	.align		4
        /*001c*/ 	.byte	0x03, 0x1b
        /*001e*/ 	.short	0x00ff


	//----- nvinfo : EIATTR_NUM_BARRIERS
	.align		4
        /*0020*/ 	.byte	0x02, 0x4c
        /*0022*/ 	.byte	0x01
	.zero		1


	//----- nvinfo : EIATTR_MERCURY_ISA_VERSION
	.align		4
        /*0024*/ 	.byte	0x03, 0x5f
        /*0026*/ 	.short	0x0101


	//----- nvinfo : EIATTR_COOP_GROUP_MASK_REGIDS
	.align		4
        /*0028*/ 	.byte	0x04, 0x29
        /*002a*/ 	.short	(.L_2482 - .L_2481)


	//   ....[0]....
.L_2481:
        /*002c*/ 	.word	0xffffffff


	//   ....[1]....
        /*0030*/ 	.word	0xffffffff


	//   ....[2]....
        /*0034*/ 	.word	0xffffffff


	//   ....[3]....
        /*0038*/ 	.word	0xffffffff


	//   ....[4]....
        /*003c*/ 	.word	0xffffffff


	//   ....[5]....
        /*0040*/ 	.word	0xffffffff


	//   ....[6]....
        /*0044*/ 	.word	0xffffffff


	//   ....[7]....
        /*0048*/ 	.word	0xffffffff


	//   ....[8]....
        /*004c*/ 	.word	0xffffffff


	//   ....[9]....
        /*0050*/ 	.word	0xffffffff


	//   ....[10]....
        /*0054*/ 	.word	0xffffffff


	//   ....[11]....
        /*0058*/ 	.word	0xffffffff


	//   ....[12]....
        /*005c*/ 	.word	0x05000006


	//   ....[13]....
        /*0060*/ 	.word	0x05000006


	//   ....[14]....
        /*0064*/ 	.word	0x05000006


	//   ....[15]....
        /*0068*/ 	.word	0x05000006


	//----- nvinfo : EIATTR_COOP_GROUP_INSTR_OFFSETS
	.align		4
.L_2482:
        /*006c*/ 	.byte	0x04, 0x28
        /*006e*/ 	.short	(.L_2484 - .L_2483)


	//   ....[0]....
.L_2483:
        /*0070*/ 	.word	0x00004260


	//   ....[1]....
        /*0074*/ 	.word	0x00004280


	//   ....[2]....
        /*0078*/ 	.word	0x000042b0


	//   ....[3]....
        /*007c*/ 	.word	0x000042c0


	//   ....[4]....
        /*0080*/ 	.word	0x00006e60


	//   ....[5]....
        /*0084*/ 	.word	0x00006e70


	//   ....[6]....
        /*0088*/ 	.word	0x00006ea0


	//   ....[7]....
        /*008c*/ 	.word	0x00006eb0


	//   ....[8]....
        /*0090*/ 	.word	0x00008610


	//   ....[9]....
        /*0094*/ 	.word	0x00008620


	//   ....[10]....
        /*0098*/ 	.word	0x00008650


	//   ....[11]....
        /*009c*/ 	.word	0x00008660


	//   ....[12]....
        /*00a0*/ 	.word	0x00009090


	//   ....[13]....
        /*00a4*/ 	.word	0x00009100


	//   ....[14]....
        /*00a8*/ 	.word	0x00009160


	//   ....[15]....
        /*00ac*/ 	.word	0x000091d0


	//----- nvinfo : EIATTR_VRC_CTA_INIT_COUNT
	.align		4
.L_2484:
        /*00b0*/ 	.byte	0x02, 0x4a
	.zero		1
	.zero		1


	//----- nvinfo : EIATTR_EXIT_INSTR_OFFSETS
	.align		4
        /*00b4*/ 	.byte	0x04, 0x1c
        /*00b6*/ 	.short	(.L_2486 - .L_2485)


	//   ....[0]....
.L_2485:
        /*00b8*/ 	.word	0x000001f0


	//----- nvinfo : EIATTR_CRS_STACK_SIZE
	.align		4
.L_2486:
        /*00bc*/ 	.byte	0x04, 0x1e
        /*00be*/ 	.short	(.L_2488 - .L_2487)
.L_2487:
        /*00c0*/ 	.word	0x00000000


	//----- nvinfo : EIATTR_CBANK_PARAM_SIZE
	.align		4
.L_2488:
        /*00c4*/ 	.byte	0x03, 0x19
        /*00c6*/ 	.short	0x01d0


	//----- nvinfo : EIATTR_PARAM_CBANK
	.align		4
        /*00c8*/ 	.byte	0x04, 0x0a
        /*00ca*/ 	.short	(.L_2490 - .L_2489)
	.align		4
.L_2489:
        /*00cc*/ 	.word	index@(.nv.constant0._ZN5flash24flash_fwd_splitkv_kernelI23Flash_fwd_kernel_traitsILi64ELi64ELi128ELi4ELb0ELb0EN7cutlass6half_tE19Flash_kernel_traitsILi64ELi64ELi128ELi4ES3_EELb0ELb0ELb0ELb0ELb1ELb0ELb1ELb0EEEvNS_16Flash_fwd_paramsE)
        /*00d0*/ 	.short	0x0380
        /*00d2*/ 	.short	0x01d0


	//----- nvinfo : EIATTR_SW_WAR
	.align		4
.L_2490:
        /*00d4*/ 	.byte	0x04, 0x36
        /*00d6*/ 	.short	(.L_2492 - .L_2491)
.L_2491:
        /*00d8*/ 	.word	0x00000008
.L_2492:


//--------------------- .nv.info._ZN5flash24flash_fwd_splitkv_kernelI23Flash_fwd_kernel_traitsILi64ELi64ELi128ELi4ELb0ELb0EN7cutlass6half_tE19Flash_kernel_traitsILi64ELi64ELi128ELi4ES3_EELb0ELb0ELb0ELb0ELb1ELb1ELb1ELb0EEEvNS_16Flash_fwd_paramsE --------------------------
	.section	.nv.info._ZN5flash24flash_fwd_splitkv_kernelI23Flash_fwd_kernel_traitsILi64ELi64ELi128ELi4ELb0ELb0EN7cutlass6half_tE19Flash_kernel_traitsILi64ELi64ELi128ELi4ES3_EELb0ELb0ELb0ELb0ELb1ELb1ELb1ELb0EEEvNS_16Flash_fwd_paramsE,"",@"SHT_CUDA_INFO"
	.sectionflags	@""
	.align	4


	//----- nvinfo : EIATTR_CUDA_API_VERSION
	.align		4
        /*0000*/ 	.byte	0x04, 0x37
        /*0002*/ 	.short	(.L_2494 - .L_2493)
.L_2493:
        /*0004*/ 	.word	0x00000082


	//----- nvinfo : EIATTR_KPARAM_INFO
	.align		4
.L_2494:
        /*0008*/ 	.byte	0x04, 0x17
        /*000a*/ 	.short	(.L_2496 - .L_2495)
.L_2495:
        /*000c*/ 	.word	0x00000000
        /*0010*/ 	.short	0x0000
        /*0012*/ 	.short	0x0000
        /*0014*/ 	.byte	0x00, 0xf0, 0x41, 0x07


	//----- nvinfo : EIATTR_SPARSE_MMA_MASK
	.align		4
.L_2496:
        /*0018*/ 	.byte	0x03, 0x50
        /*001a*/ 	.short	0x0000


	//----- nvinfo : EIATTR_MAXREG_COUNT
	.align		4
        /*001c*/ 	.byte	0x03, 0x1b
        /*001e*/ 	.short	0x00ff


	//----- nvinfo : EIATTR_NUM_BARRIERS
	.align		4
        /*0020*/ 	.byte	0x02, 0x4c
        /*0022*/ 	.byte	0x01
	.zero		1


	//----- nvinfo : EIATTR_MERCURY_ISA_VERSION
	.align		4
        /*0024*/ 	.byte	0x03, 0x5f
        /*0026*/ 	.short	0x0101


	//----- nvinfo : EIATTR_COOP_GROUP_MASK_REGIDS
	.align		4
        /*0028*/ 	.byte	0x04, 0x29
        /*002a*/ 	.short	(.L_2498 - .L_2497)


	//   ....[0]....
.L_2497:
        /*002c*/ 	.word	0xffffffff


	//   ....[1]....
        /*0030*/ 	.word	0xffffffff


	//   ....[2]....
        /*0034*/ 	.word	0xffffffff


	//   ....[3]....
        /*0038*/ 	.word	0xffffffff


	//   ....[4]....
        /*003c*/ 	.word	0xffffffff


	//   ....[5]....
        /*0040*/ 	.word	0xffffffff


	//   ....[6]....
        /*0044*/ 	.word	0xffffffff


	//   ....[7]....
        /*0048*/ 	.word	0xffffffff


	//   ....[8]....
        /*004c*/ 	.word	0xffffffff


	//   ....[9]....
        /*0050*/ 	.word	0xffffffff


	//   ....[10]....
        /*0054*/ 	.word	0xffffffff


	//   ....[11]....
        /*0058*/ 	.word	0xffffffff


	//   ....[12]....
        /*005c*/ 	.word	0x05000006


	//   ....[13]....
        /*0060*/ 	.word	0x05000006


	//   ....[14]....
        /*0064*/ 	.word	0x05000006


	//   ....[15]....
        /*0068*/ 	.word	0x05000006


	//----- nvinfo : EIATTR_COOP_GROUP_INSTR_OFFSETS
	.align		4
.L_2498:
        /*006c*/ 	.byte	0x04, 0x28
        /*006e*/ 	.short	(.L_2500 - .L_2499)


	//   ....[0]....
.L_2499:
        /*0070*/ 	.word	0x00004a60


	//   ....[1]....
        /*0074*/ 	.word	0x00004a70


	//   ....[2]....
        /*0078*/ 	.word	0x00004aa0


	//   ....[3]....
        /*007c*/ 	.word	0x00004ab0


	//   ....[4]....
        /*0080*/ 	.word	0x00007ed0


	//   ....[5]....
        /*0084*/ 	.word	0x00007ee0


	//   ....[6]....
        /*0088*/ 	.word	0x00007f10


	//   ....[7]....
        /*008c*/ 	.word	0x00007f20


	//   ....[8]....
        /*0090*/ 	.word	0x00009610


	//   ....[9]....
        /*0094*/ 	.word	0x00009620


	//   ....[10]....
        /*0098*/ 	.word	0x00009650


	//   ....[11]....
        /*009c*/ 	.word	0x00009660


	//   ....[12]....
        /*00a0*/ 	.word	0x0000a090


	//   ....[13]....
        /*00a4*/ 	.word	0x0000a100


	//   ....[14]....
        /*00a8*/ 	.word	0x0000a160


	//   ....[15]....
        /*00ac*/ 	.word	0x0000a1d0


	//----- nvinfo : EIATTR_VRC_CTA_INIT_COUNT
	.align		4
.L_2500:
        /*00b0*/ 	.byte	0x02, 0x4a
	.zero		1
	.zero		1


	//----- nvinfo : EIATTR_EXIT_INSTR_OFFSETS
	.align		4
        /*00b4*/ 	.byte	0x04, 0x1c
        /*00b6*/ 	.short	(.L_2502 - .L_2501)


	//   ....[0]....
.L_2501:
        /*00b8*/ 	.word	0x000001f0


	//----- nvinfo : EIATTR_CRS_STACK_SIZE
	.align		4
.L_2502:
        /*00bc*/ 	.byte	0x04, 0x1e
        /*00be*/ 	.short	(.L_2504 - .L_2503)
.L_2503:
        /*00c0*/ 	.word	0x00000000


	//----- nvinfo : EIATTR_CBANK_PARAM_SIZE
	.align		4
.L_2504:
        /*00c4*/ 	.byte	0x03, 0x19
        /*00c6*/ 	.short	0x01d0


	//----- nvinfo : EIATTR_PARAM_CBANK
	.align		4
        /*00c8*/ 	.byte	0x04, 0x0a
        /*00ca*/ 	.short	(.L_2506 - .L_2505)
	.align		4
.L_2505:
        /*00cc*/ 	.word	index@(.nv.constant0._ZN5flash24flash_fwd_splitkv_kernelI23Flash_fwd_kernel_traitsILi64ELi64ELi128ELi4ELb0ELb0EN7cutlass6half_tE19Flash_kernel_traitsILi64ELi64ELi128ELi4ES3_EELb0ELb0ELb0ELb0ELb1ELb1ELb1ELb0EEEvNS_16Flash_fwd_paramsE)
        /*00d0*/ 	.short	0x0380
        /*00d2*/ 	.short	0x01d0


	//----- nvinfo : EIATTR_SW_WAR
	.align		4
.L_2506:
        /*00d4*/ 	.byte	0x04, 0x36
        /*00d6*/ 	.short	(.L_2508 - .L_2507)
.L_2507:
        /*00d8*/ 	.word	0x00000008
.L_2508:


//--------------------- .nv.info._ZN5flash24flash_fwd_splitkv_kernelI23Flash_fwd_kernel_traitsILi64ELi64ELi128ELi4ELb0ELb0EN7cutlass6half_tE19Flash_kernel_traitsILi64ELi64ELi128ELi4ES3_EELb0ELb0ELb0ELb0ELb0ELb0ELb0ELb0EEEvNS_16Flash_fwd_paramsE --------------------------
	.section	.nv.info._ZN5flash24flash_fwd_splitkv_kernelI23Flash_fwd_kernel_traitsILi64ELi64ELi128ELi4ELb0ELb0EN7cutlass6half_tE19Flash_kernel_traitsILi64ELi64ELi128ELi4ES3_EELb0ELb0ELb0ELb0ELb0ELb0ELb0ELb0EEEvNS_16Flash_fwd_paramsE,"",@"SHT_CUDA_INFO"
	.sectionflags	@""
	.align	4


	//----- nvinfo : EIATTR_CUDA_API_VERSION
	.align		4
        /*0000*/ 	.byte	0x04, 0x37
        /*0002*/ 	.short	(.L_2510 - .L_2509)
.L_2509:
        /*0004*/ 	.word	0x00000082


	//----- nvinfo : EIATTR_KPARAM_INFO
	.align		4
.L_2510:
        /*0008*/ 	.byte	0x04, 0x17
        /*000a*/ 	.short	(.L_2512 - .L_2511)
.L_2511:
        /*000c*/ 	.word	0x00000000
        /*0010*/ 	.short	0x0000
        /*0012*/ 	.short	0x0000
        /*0014*/ 	.byte	0x00, 0xf0, 0x41, 0x07


	//----- nvinfo : EIATTR_SPARSE_MMA_MASK
	.align		4
.L_2512:
        /*0018*/ 	.byte	0x03, 0x50
        /*001a*/ 	.short	0x0000


	//----- nvinfo : EIATTR_MAXREG_COUNT
	.align		4
        /*001c*/ 	.byte	0x03, 0x1b
        /*001e*/ 	.short	0x00ff


	//----- nvinfo : EIATTR_NUM_BARRIERS
	.align		4
        /*0020*/ 	.byte	0x02, 0x4c
        /*0022*/ 	.byte	0x01
	.zero		1


	//----- nvinfo : EIATTR_MERCURY_ISA_VERSION
	.align		4
        /*0024*/ 	.byte	0x03, 0x5f
        /*0026*/ 	.short	0x0101


	//----- nvinfo : EIATTR_COOP_GROUP_MASK_REGIDS
	.align		4
        /*0028*/ 	.byte	0x04, 0x29
        /*002a*/ 	.short	(.L_2514 - .L_2513)


	//   ....[0]....
.L_2513:
        /*002c*/ 	.word	0xffffffff


	//   ....[1]....
        /*0030*/ 	.word	0xffffffff


	//   ....[2]....
        /*0034*/ 	.word	0xffffffff


	//   ....[3]....
        /*0038*/ 	.word	0xffffffff


	//   ....[4]....
        /*003c*/ 	.word	0xffffffff


	//   ....[5]....
        /*0040*/ 	.word	0xffffffff


	//   ....[6]....
        /*0044*/ 	.word	0xffffffff


	//   ....[7]....
        /*0048*/ 	.word	0xffffffff


	//   ....[8]....
        /*004c*/ 	.word	0xffffffff


	//   ....[9]....
        /*0050*/ 	.word	0xffffffff


	//   ....[10]....
        /*0054*/ 	.word	0xffffffff


	//   ....[11]....
        /*0058*/ 	.word	0xffffffff


	//   ....[12]....
        /*005c*/ 	.word	0x05000006


	//   ....[13]....
        /*0060*/ 	.word	0x05000006


	//   ....[14]....
        /*0064*/ 	.word	0x05000006


	//   ....[15]....
        /*0068*/ 	.word	0x05000006


	//----- nvinfo : EIATTR_COOP_GROUP_INSTR_OFFSETS
	.align		4
.L_2514:
        /*006c*/ 	.byte	0x04, 0x28
        /*006e*/ 	.short	(.L_2516 - .L_2515)


	//   ....[0]....
.L_2515:
        /*0070*/ 	.word	0x00004d00


	//   ....[1]....
        /*0074*/ 	.word	0x00004d20


	//   ....[2]....
        /*0078*/ 	.word	0x00004d80


	//   ....[3]....
        /*007c*/ 	.word	0x00004d90


	//   ....[4]....
        /*0080*/ 	.word	0x00007d00


	//   ....[5]....
        /*0084*/ 	.word	0x00007d20


	//   ....[6]....
        /*0088*/ 	.word	0x00007d50


	//   ....[7]....
        /*008c*/ 	.word	0x00007d60


	//   ....[8]....
        /*0090*/ 	.word	0x000094c0


	//   ....[9]....
        /*0094*/ 	.word	0x000094d0


	//   ....[10]....
        /*0098*/ 	.word	0x00009500


	//   ....[11]....
        /*009c*/ 	.word	0x00009510


	//   ....[12]....
        /*00a0*/ 	.word	0x0000a390


	//   ....[13]....
        /*00a4*/ 	.word	0x0000a400


	//   ....[14]....
        /*00a8*/ 	.word	0x0000a460


	//   ....[15]....
        /*00ac*/ 	.word	0x0000a4d0


	//----- nvinfo : EIATTR_VRC_CTA_INIT_COUNT
	.align		4
.L_2516:
        /*00b0*/ 	.byte	0x02, 0x4a
	.zero		1
	.zero		1


	//----- nvinfo : EIATTR_EXIT_INSTR_OFFSETS
	.align		4
        /*00b4*/ 	.byte	0x04, 0x1c
        /*00b6*/ 	.short	(.L_2518 - .L_2517)


	//   ....[0]....
.L_2517:
        /*00b8*/ 	.word	0x00000090


	//----- nvinfo : EIATTR_CRS_STACK_SIZE
	.align		4
.L_2518:
        /*00bc*/ 	.byte	0x04, 0x1e
        /*00be*/ 	.short	(.L_2520 - .L_2519)
.L_2519:
        /*00c0*/ 	.word	0x00000000


	//----- nvinfo : EIATTR_CBANK_PARAM_SIZE
	.align		4
.L_2520:
        /*00c4*/ 	.byte	0x03, 0x19
        /*00c6*/ 	.short	0x01d0


	//----- nvinfo : EIATTR_PARAM_CBANK
	.align		4
        /*00c8*/ 	.byte	0x04, 0x0a
        /*00ca*/ 	.short	(.L_2522 - .L_2521)
	.align		4
.L_2521:
        /*00cc*/ 	.word	index@(.nv.constant0._ZN5flash24flash_fwd_splitkv_kernelI23Flash_fwd_kernel_traitsILi64ELi64ELi128ELi4ELb0ELb0EN7cutlass6half_tE19Flash_kernel_traitsILi64ELi64ELi128ELi4ES3_EELb0ELb0ELb0ELb0ELb0ELb0ELb0ELb0EEEvNS_16Flash_fwd_paramsE)
        /*00d0*/ 	.short	0x0380
        /*00d2*/ 	.short	0x01d0


	//----- nvinfo : EIATTR_SW_WAR
	.align		4
.L_2522:
        /*00d4*/ 	.byte	0x04, 0x36
        /*00d6*/ 	.short	(.L_2524 - .L_2523)
.L_2523:
        /*00d8*/ 	.word	0x00000008
.L_2524:


//--------------------- .nv.info._ZN5flash24flash_fwd_splitkv_kernelI23Flash_fwd_kernel_traitsILi64ELi64ELi128ELi4ELb0ELb0EN7cutlass6half_tE19Flash_kernel_traitsILi64ELi64ELi128ELi4ES3_EELb0ELb0ELb0ELb0ELb0ELb1ELb0ELb0EEEvNS_16Flash_fwd_paramsE --------------------------
	.section	.nv.info._ZN5flash24flash_fwd_splitkv_kernelI23Flash_fwd_kernel_traitsILi64ELi64ELi128ELi4ELb0ELb0EN7cutlass6half_tE19Flash_kernel_traitsILi64ELi64ELi128ELi4ES3_EELb0ELb0ELb0ELb0ELb0ELb1ELb0ELb0EEEvNS_16Flash_fwd_paramsE,"",@"SHT_CUDA_INFO"
	.sectionflags	@""
	.align	4


	//----- nvinfo : EIATTR_CUDA_API_VERSION
	.align		4
        /*0000*/ 	.byte	0x04, 0x37
        /*0002*/ 	.short	(.L_2526 - .L_2525)
.L_2525:
        /*0004*/ 	.word	0x00000082


	//----- nvinfo : EIATTR_KPARAM_INFO
	.align		4
.L_2526:
        /*0008*/ 	.byte	0x04, 0x17
        /*000a*/ 	.short	(.L_2528 - .L_2527)
.L_2527:
        /*000c*/ 	.word	0x00000000
        /*0010*/ 	.short	0x0000
        /*0012*/ 	.short	0x0000
        /*0014*/ 	.byte	0x00, 0xf0, 0x41, 0x07


	//----- nvinfo : EIATTR_SPARSE_MMA_MASK
	.align		4
.L_2528:
        /*0018*/ 	.byte	0x03, 0x50
        /*001a*/ 	.short	0x0000


	//----- nvinfo : EIATTR_MAXREG_COUNT
	.align		4
        /*001c*/ 	.byte	0x03, 0x1b
        /*001e*/ 	.short	0x00ff


	//----- nvinfo : EIATTR_NUM_BARRIERS
	.align		4
        /*0020*/ 	.byte	0x02, 0x4c
        /*0022*/ 	.byte	0x01
	.zero		1


	//----- nvinfo : EIATTR_MERCURY_ISA_VERSION
	.align		4
        /*0024*/ 	.byte	0x03, 0x5f
        /*0026*/ 	.short	0x0101


	//----- nvinfo : EIATTR_COOP_GROUP_MASK_REGIDS
	.align		4
        /*0028*/ 	.byte	0x04, 0x29
        /*002a*/ 	.short	(.L_2530 - .L_2529)


	//   ....[0]....
.L_2529:
        /*002c*/ 	.word	0xffffffff


	//   ....[1]....
        /*0030*/ 	.word	0xffffffff


	//   ....[2]....
        /*0034*/ 	.word	0xffffffff


	//   ....[3]....
        /*0038*/ 	.word	0xffffffff


	//   ....[4]....
        /*003c*/ 	.word	0xffffffff


	//   ....[5]....
        /*0040*/ 	.word	0xffffffff


	//   ....[6]....
        /*0044*/ 	.word	0xffffffff


	//   ....[7]....
        /*0048*/ 	.word	0xffffffff


	//   ....[8]....
        /*004c*/ 	.word	0xffffffff


	//   ....[9]....
        /*0050*/ 	.word	0xffffffff


	//   ....[10]....
        /*0054*/ 	.word	0xffffffff


	//   ....[11]....
        /*0058*/ 	.word	0xffffffff


	//   ....[12]....
        /*005c*/ 	.word	0x05000006


	//   ....[13]....
        /*0060*/ 	.word	0x05000006


	//   ....[14]....
        /*0064*/ 	.word	0x05000006


	//   ....[15]....
        /*0068*/ 	.word	0x05000006


	//----- nvinfo : EIATTR_COOP_GROUP_INSTR_OFFSETS
	.align		4
.L_2530:
        /*006c*/ 	.byte	0x04, 0x28
        /*006e*/ 	.short	(.L_2532 - .L_2531)


	//   ....[0]....
.L_2531:
        /*0070*/ 	.word	0x00005520


	//   ....[1]....
        /*0074*/ 	.word	0x00005540


	//   ....[2]....
        /*0078*/ 	.word	0x000055c0


	//   ....[3]....
        /*007c*/ 	.word	0x000055d0


	//   ....[4]....
        /*0080*/ 	.word	0x00008d90


	//   ....[5]....
        /*0084*/ 	.word	0x00008db0


	//   ....[6]....
        /*0088*/ 	.word	0x00008de0


	//   ....[7]....
        /*008c*/ 	.word	0x00008df0


	//   ....[8]....
        /*0090*/ 	.word	0x0000a4e0


	//   ....[9]....
        /*0094*/ 	.word	0x0000a4f0


	//   ....[10]....
        /*0098*/ 	.word	0x0000a520


	//   ....[11]....
        /*009c*/ 	.word	0x0000a530


	//   ....[12]....
        /*00a0*/ 	.word	0x0000b3b0


	//   ....[13]....
        /*00a4*/ 	.word	0x0000b420


	//   ....[14]....
        /*00a8*/ 	.word	0x0000b480


	//   ....[15]....
        /*00ac*/ 	.word	0x0000b4f0


	//----- nvinfo : EIATTR_VRC_CTA_INIT_COUNT
	.align		4
.L_2532:
        /*00b0*/ 	.byte	0x02, 0x4a
	.zero		1
	.zero		1


	//----- nvinfo : EIATTR_EXIT_INSTR_OFFSETS
	.align		4
        /*00b4*/ 	.byte	0x04, 0x1c
        /*00b6*/ 	.short	(.L_2534 - .L_2533)


	//   ....[0]....
.L_2533:
        /*00b8*/ 	.word	0x00000090


	//----- nvinfo : EIATTR_CRS_STACK_SIZE
	.align		4
.L_2534:
        /*00bc*/ 	.byte	0x04, 0x1e
        /*00be*/ 	.short	(.L_2536 - .L_2535)
.L_2535:
        /*00c0*/ 	.word	0x00000000


	//----- nvinfo : EIATTR_CBANK_PARAM_SIZE
	.align		4
.L_2536:
        /*00c4*/ 	.byte	0x03, 0x19
        /*00c6*/ 	.short	0x01d0


	//----- nvinfo : EIATTR_PARAM_CBANK
	.align		4
        /*00c8*/ 	.byte	0x04, 0x0a
        /*00ca*/ 	.short	(.L_2538 - .L_2537)
	.align		4
.L_2537:
        /*00cc*/ 	.word	index@(.nv.constant0._ZN5flash24flash_fwd_splitkv_kernelI23Flash_fwd_kernel_traitsILi64ELi64ELi128ELi4ELb0ELb0EN7cutlass6half_tE19Flash_kernel_traitsILi64ELi64ELi128ELi4ES3_EELb0ELb0ELb0ELb0ELb0ELb1ELb0ELb0EEEvNS_16Flash_fwd_paramsE)
        /*00d0*/ 	.short	0x0380
        /*00d2*/ 	.short	0x01d0


	//----- nvinfo : EIATTR_SW_WAR
	.align		4
.L_2538:
        /*00d4*/ 	.byte	0x04, 0x36
        /*00d6*/ 	.short	(.L_2540 - .L_2539)
.L_2539:
        /*00d8*/ 	.word	0x00000008
.L_2540:


//--------------------- .nv.info._ZN5flash24flash_fwd_splitkv_kernelI23Flash_fwd_kernel_traitsILi64ELi64ELi128ELi4ELb0ELb0EN7cutlass6half_tE19Flash_kernel_traitsILi64ELi64ELi128ELi4ES3_EELb0ELb0ELb0ELb0ELb0ELb0ELb0ELb1EEEvNS_16Flash_fwd_paramsE --------------------------
	.section	.nv.info._ZN5flash24flash_fwd_splitkv_kernelI23Flash_fwd_kernel_traitsILi64ELi64ELi128ELi4ELb0ELb0EN7cutlass6half_tE19Flash_kernel_traitsILi64ELi64ELi128ELi4ES3_EELb0ELb0ELb0ELb0ELb0ELb0ELb0ELb1EEEvNS_16Flash_fwd_paramsE,"",@"SHT_CUDA_INFO"
	.sectionflags	@""
	.align	4


	//----- nvinfo : EIATTR_CUDA_API_VERSION
	.align		4
        /*0000*/ 	.byte	0x04, 0x37
        /*0002*/ 	.short	(.L_2542 - .L_2541)
.L_2541:
        /*0004*/ 	.word	0x00000082


	//----- nvinfo : EIATTR_KPARAM_INFO
	.align		4
.L_2542:
        /*0008*/ 	.byte	0x04, 0x17
        /*000a*/ 	.short	(.L_2544 - .L_2543)
.L_2543:
        /*000c*/ 	.word	0x00000000
        /*0010*/ 	.short	0x0000
        /*0012*/ 	.short	0x0000
        /*0014*/ 	.byte	0x00, 0xf0, 0x41, 0x07


	//----- nvinfo : EIATTR_SPARSE_MMA_MASK
	.align		4
.L_2544:
        /*0018*/ 	.byte	0x03, 0x50
        /*001a*/ 	.short	0x0000


	//----- nvinfo : EIATTR_MAXREG_COUNT
	.align		4
        /*001c*/ 	.byte	0x03, 0x1b
        /*001e*/ 	.short	0x00ff


	//----- nvinfo : EIATTR_NUM_BARRIERS
	.align		4
        /*0020*/ 	.byte	0x02, 0x4c
        /*0022*/ 	.byte	0x01
	.zero		1


	//----- nvinfo : EIATTR_MERCURY_ISA_VERSION
	.align		4
        /*0024*/ 	.byte	0x03, 0x5f
        /*0026*/ 	.short	0x0101


	//----- nvinfo : EIATTR_COOP_GROUP_MASK_REGIDS
	.align		4
        /*0028*/ 	.byte	0x04, 0x29
        /*002a*/ 	.short	(.L_2546 - .L_2545)


	//   ....[0]....
.L_2545:
        /*002c*/ 	.word	0xffffffff


	//   ....[1]....
        /*0030*/ 	.word	0xffffffff


	//   ....[2]....
        /*0034*/ 	.word	0xffffffff


	//   ....[3]....
        /*0038*/ 	.word	0xffffffff


	//   ....[4]....
        /*003c*/ 	.word	0xffffffff


	//   ....[5]....
        /*0040*/ 	.word	0xffffffff


	//   ....[6]....
        /*0044*/ 	.word	0xffffffff


	//   ....[7]....
        /*0048*/ 	.word	0xffffffff


	//   ....[8]....
        /*004c*/ 	.word	0xffffffff


	//   ....[9]....
        /*0050*/ 	.word	0xffffffff


	//   ....[10]....
        /*0054*/ 	.word	0xffffffff


	//   ....[11]....
        /*0058*/ 	.word	0xffffffff


	//   ....[12]....
        /*005c*/ 	.word	0x05000006


	//   ....[13]....
        /*0060*/ 	.word	0x05000006


	//   ....[14]....
        /*0064*/ 	.word	0x05000006


	//   ....[15]....
        /*0068*/ 	.word	0x05000006


	//----- nvinfo : EIATTR_COOP_GROUP_INSTR_OFFSETS
	.align		4
.L_2546:
        /*006c*/ 	.byte	0x04, 0x28
        /*006e*/ 	.short	(.L_2548 - .L_2547)


	//   ....[0]....
.L_2547:
        /*0070*/ 	.word	0x0000dc30


	//   ....[1]....
        /*0074*/ 	.word	0x0000dc50


	//   ....[2]....
        /*0078*/ 	.word	0x0000dcb0


	//   ....[3]....
        /*007c*/ 	.word	0x0000dcc0


	//   ....[4]....
        /*0080*/ 	.word	0x00010b10


	//   ....[5]....
        /*0084*/ 	.word	0x00010b20


	//   ....[6]....
        /*0088*/ 	.word	0x00010b50


	//   ....[7]....
        /*008c*/ 	.word	0x00010b60


	//   ....[8]....
        /*0090*/ 	.word	0x000122e0


	//   ....[9]....
        /*0094*/ 	.word	0x000122f0


	//   ....[10]....
        /*0098*/ 	.word	0x00012320


	//   ....[11]....
        /*009c*/ 	.word	0x00012330


	//   ....[12]....
        /*00a0*/ 	.word	0x00013190


	//   ....[13]....
        /*00a4*/ 	.word	0x00013200


	//   ....[14]....
        /*00a8*/ 	.word	0x00013260


	//   ....[15]....
        /*00ac*/ 	.word	0x000132d0


	//----- nvinfo : EIATTR_VRC_CTA_INIT_COUNT
	.align		4
.L_2548:
        /*00b0*/ 	.byte	0x02, 0x4a
	.zero		1
	.zero		1


	//----- nvinfo : EIATTR_EXIT_INSTR_OFFSETS
	.align		4
        /*00b4*/ 	.byte	0x04, 0x1c
        /*00b6*/ 	.short	(.L_2550 - .L_2549)


	//   ....[0]....
.L_2549:
        /*00b8*/ 	.word	0x00000090


	//----- nvinfo : EIATTR_CRS_STACK_SIZE
	.align		4
.L_2550:
        /*00bc*/ 	.byte	0x04, 0x1e
        /*00be*/ 	.short	(.L_2552 - .L_2551)
.L_2551:
        /*00c0*/ 	.word	0x00000000


	//----- nvinfo : EIATTR_CBANK_PARAM_SIZE
	.align		4
.L_2552:
        /*00c4*/ 	.byte	0x03, 0x19
        /*00c6*/ 	.short	0x01d0


	//----- nvinfo : EIATTR_PARAM_CBANK
	.align		4
        /*00c8*/ 	.byte	0x04, 0x0a
        /*00ca*/ 	.short	(.L_2554 - .L_2553)
	.align		4
.L_2553:
        /*00cc*/ 	.word	index@(.nv.constant0._ZN5flash24flash_fwd_splitkv_kernelI23Flash_fwd_kernel_traitsILi64ELi64ELi128ELi4ELb0ELb0EN7cutlass6half_tE19Flash_kernel_traitsILi64ELi64ELi128ELi4ES3_EELb0ELb0ELb0ELb0ELb0ELb0ELb0ELb1EEEvNS_16Flash_fwd_paramsE)
        /*00d0*/ 	.short	0x0380
        /*00d2*/ 	.short	0x01d0


	//----- nvinfo : EIATTR_SW_WAR
	.align		4
.L_2554:
        /*00d4*/ 	.byte	0x04, 0x36
        /*00d6*/ 	.short	(.L_2556 - .L_2555)
.L_2555:
        /*00d8*/ 	.word	0x00000008
.L_2556:


//--------------------- .nv.info._ZN5flash24flash_fwd_splitkv_kernelI23Flash_fwd_kernel_traitsILi64ELi64ELi128ELi4ELb0ELb0EN7cutlass6half_tE19Flash_kernel_traitsILi64ELi64ELi128ELi4ES3_EELb0ELb0ELb0ELb0ELb0ELb1ELb0ELb1EEEvNS_16Flash_fwd_paramsE --------------------------
	.section	.nv.info._ZN5flash24flash_fwd_splitkv_kernelI23Flash_fwd_kernel_traitsILi64ELi64ELi128ELi4ELb0ELb0EN7cutlass6half_tE19Flash_kernel_traitsILi64ELi64ELi128ELi4ES3_EELb0ELb0ELb0ELb0ELb0ELb1ELb0ELb1EEEvNS_16Flash_fwd_paramsE,"",@"SHT_CUDA_INFO"
	.sectionflags	@""
	.align	4


	//----- nvinfo : EIATTR_CUDA_API_VERSION
	.align		4
        /*0000*/ 	.byte	0x04, 0x37
        /*0002*/ 	.short	(.L_2558 - .L_2557)
.L_2557:
        /*0004*/ 	.word	0x00000082


	//----- nvinfo : EIATTR_KPARAM_INFO
	.align		4
.L_2558:
        /*0008*/ 	.byte	0x04, 0x17
        /*000a*/ 	.short	(.L_2560 - .L_2559)
.L_2559:
        /*000c*/ 	.word	0x00000000
        /*0010*/ 	.short	0x0000
        /*0012*/ 	.short	0x0000
        /*0014*/ 	.byte	0x00, 0xf0, 0x41, 0x07


	//----- nvinfo : EIATTR_SPARSE_MMA_MASK
	.align		4
.L_2560:
        /*0018*/ 	.byte	0x03, 0x50
        /*001a*/ 	.short	0x0000


	//----- nvinfo : EIATTR_MAXREG_COUNT
	.align		4
        /*001c*/ 	.byte	0x03, 0x1b
        /*001e*/ 	.short	0x00ff


	//----- nvinfo : EIATTR_NUM_BARRIERS
	.align		4
        /*0020*/ 	.byte	0x02, 0x4c
        /*0022*/ 	.byte	0x01
	.zero		1


	//----- nvinfo : EIATTR_MERCURY_ISA_VERSION
	.align		4
        /*0024*/ 	.byte	0x03, 0x5f
        /*0026*/ 	.short	0x0101


	//----- nvinfo : EIATTR_COOP_GROUP_MASK_REGIDS
	.align		4
        /*0028*/ 	.byte	0x04, 0x29
        /*002a*/ 	.short	(.L_2562 - .L_2561)


	//   ....[0]....
.L_2561:
        /*002c*/ 	.word	0xffffffff


	//   ....[1]....
        /*0030*/ 	.word	0xffffffff


	//   ....[2]....
        /*0034*/ 	.word	0xffffffff


	//   ....[3]....
        /*0038*/ 	.word	0xffffffff


	//   ....[4]....
        /*003c*/ 	.word	0xffffffff


	//   ....[5]....
        /*0040*/ 	.word	0xffffffff


	//   ....[6]....
        /*0044*/ 	.word	0xffffffff


	//   ....[7]....
        /*0048*/ 	.word	0xffffffff


	//   ....[8]....
        /*004c*/ 	.word	0xffffffff


	//   ....[9]....
        /*0050*/ 	.word	0xffffffff


	//   ....[10]....
        /*0054*/ 	.word	0xffffffff


	//   ....[11]....
        /*0058*/ 	.word	0xffffffff


	//   ....[12]....
        /*005c*/ 	.word	0x05000006


	//   ....[13]....
        /*0060*/ 	.word	0x05000006


	//   ....[14]....
        /*0064*/ 	.word	0x05000006


	//   ....[15]....
        /*0068*/ 	.word	0x05000006


	//----- nvinfo : EIATTR_COOP_GROUP_INSTR_OFFSETS
	.align		4
.L_2562:
        /*006c*/ 	.byte	0x04, 0x28
        /*006e*/ 	.short	(.L_2564 - .L_2563)


	//   ....[0]....
.L_2563:
        /*0070*/ 	.word	0x0000e440


	//   ....[1]....
        /*0074*/ 	.word	0x0000e460


	//   ....[2]....
        /*0078*/ 	.word	0x0000e4f0


	//   ....[3]....
        /*007c*/ 	.word	0x0000e500


	//   ....[4]....
        /*0080*/ 	.word	0x00011b90


	//   ....[5]....
        /*0084*/ 	.word	0x00011ba0


	//   ....[6]....
        /*0088*/ 	.word	0x00011bd0


	//   ....[7]....
        /*008c*/ 	.word	0x00011be0


	//   ....[8]....
        /*0090*/ 	.word	0x00013300


	//   ....[9]....
        /*0094*/ 	.word	0x00013310


	//   ....[10]....
        /*0098*/ 	.word	0x00013340


	//   ....[11]....
        /*009c*/ 	.word	0x00013350


	//   ....[12]....
        /*00a0*/ 	.word	0x000141b0


	//   ....[13]....
        /*00a4*/ 	.word	0x00014220


	//   ....[14]....
        /*00a8*/ 	.word	0x00014280


	//   ....[15]....
        /*00ac*/ 	.word	0x000142f0


	//----- nvinfo : EIATTR_VRC_CTA_INIT_COUNT
	.align		4
.L_2564:
        /*00b0*/ 	.byte	0x02, 0x4a
	.zero		1
	.zero		1


	//----- nvinfo : EIATTR_EXIT_INSTR_OFFSETS
	.align		4
        /*00b4*/ 	.byte	0x04, 0x1c
        /*00b6*/ 	.short	(.L_2566 - .L_2565)


	//   ....[0]....
.L_2565:
        /*00b8*/ 	.word	0x00000090


	//----- nvinfo : EIATTR_CRS_STACK_SIZE
	.align		4
.L_2566:
        /*00bc*/ 	.byte	0x04, 0x1e
        /*00be*/ 	.short	(.L_2568 - .L_2567)
.L_2567:
        /*00c0*/ 	.word	0x00000000


	//----- nvinfo : EIATTR_CBANK_PARAM_SIZE
	.align		4
.L_2568:
        /*00c4*/ 	.byte	0x03, 0x19
        /*00c6*/ 	.short	0x01d0


	//----- nvinfo : EIATTR_PARAM_CBANK
	.align		4
        /*00c8*/ 	.byte	0x04, 0x0a
        /*00ca*/ 	.short	(.L_2570 - .L_2569)
	.align		4
.L_2569:
        /*00cc*/ 	.word	index@(.nv.constant0._ZN5flash24flash_fwd_splitkv_kernelI23Flash_fwd_kernel_traitsILi64ELi64ELi128ELi4ELb0ELb0EN7cutlass6half_tE19Flash_kernel_traitsILi64ELi64ELi128ELi4ES3_EELb0ELb0ELb0ELb0ELb0ELb1ELb0ELb1EEEvNS_16Flash_fwd_paramsE)
        /*00d0*/ 	.short	0x0380
        /*00d2*/ 	.short	0x01d0


	//----- nvinfo : EIATTR_SW_WAR
	.align		4
.L_2570:
        /*00d4*/ 	.byte	0x04, 0x36
        /*00d6*/ 	.short	(.L_2572 - .L_2571)
.L_2571:
        /*00d8*/ 	.word	0x00000008
.L_2572:


//--------------------- .nv.info._ZN5flash24flash_fwd_splitkv_kernelI23Flash_fwd_kernel_traitsILi64ELi64ELi128ELi4ELb0ELb0EN7cutlass6half_tE19Flash_kernel_traitsILi64ELi64ELi128ELi4ES3_EELb0ELb0ELb0ELb0ELb0ELb0ELb1ELb0EEEvNS_16Flash_fwd_paramsE --------------------------
	.section	.nv.info._ZN5flash24flash_fwd_splitkv_kernelI23Flash_fwd_kernel_traitsILi64ELi64ELi128ELi4ELb0ELb0EN7cutlass6half_tE19Flash_kernel_traitsILi64ELi64ELi128ELi4ES3_EELb0ELb0ELb0ELb0ELb0ELb0ELb1ELb0EEEvNS_16Flash_fwd_paramsE,"",@"SHT_CUDA_INFO"
	.sectionflags	@""
	.align	4


	//----- nvinfo : EIATTR_CUDA_API_VERSION
	.align		4
        /*0000*/ 	.byte	0x04, 0x37
        /*0002*/ 	.short	(.L_2574 - .L_2573)
.L_2573:
        /*0004*/ 	.word	0x00000082


	//----- nvinfo : EIATTR_KPARAM_INFO
	.align		4
.L_2574:
        /*0008*/ 	.byte	0x04, 0x17
        /*000a*/ 	.short	(.L_2576 - .L_2575)
.L_2575:
        /*000c*/ 	.word	0x00000000
        /*0010*/ 	.short	0x0000
        /*0012*/ 	.short	0x0000
        /*0014*/ 	.byte	0x00, 0xf0, 0x41, 0x07


	//----- nvinfo : EIATTR_SPARSE_MMA_MASK
	.align		4
.L_2576:
        /*0018*/ 	.byte	0x03, 0x50
        /*001a*/ 	.short	0x0000


	//----- nvinfo : EIATTR_MAXREG_COUNT
	.align		4
        /*001c*/ 	.byte	0x03, 0x1b
        /*001e*/ 	.short	0x00ff


	//----- nvinfo : EIATTR_NUM_BARRIERS
	.align		4
        /*0020*/ 	.byte	0x02, 0x4c
        /*0022*/ 	.byte	0x01
	.zero		1


	//----- nvinfo : EIATTR_MERCURY_ISA_VERSION
	.align		4
        /*0024*/ 	.byte	0x03, 0x5f
        /*0026*/ 	.short	0x0101


	//----- nvinfo : EIATTR_COOP_GROUP_MASK_REGIDS
	.align		4
        /*0028*/ 	.byte	0x04, 0x29
        /*002a*/ 	.short	(.L_2578 - .L_2577)


	//   ....[0]....
.L_2577:
        /*002c*/ 	.word	0xffffffff


	//   ....[1]....
        /*0030*/ 	.word	0xffffffff


	//   ....[2]....
        /*0034*/ 	.word	0xffffffff


	//   ....[3]....
        /*0038*/ 	.word	0xffffffff


	//   ....[4]....
        /*003c*/ 	.word	0xffffffff


	//   ....[5]....
        /*0040*/ 	.word	0xffffffff


	//   ....[6]....
        /*0044*/ 	.word	0xffffffff


	//   ....[7]....
        /*0048*/ 	.word	0xffffffff


	//   ....[8]....
        /*004c*/ 	.word	0xffffffff


	//   ....[9]....
        /*0050*/ 	.word	0xffffffff


	//   ....[10]....
        /*0054*/ 	.word	0xffffffff


	//   ....[11]....
        /*0058*/ 	.word	0xffffffff


	//   ....[12]....
        /*005c*/ 	.word	0x05000006


	//   ....[13]....
        /*0060*/ 	.word	0x05000006


	//   ....[14]....
        /*0064*/ 	.word	0x05000006


	//   ....[15]....
        /*0068*/ 	.word	0x05000006


	//----- nvinfo : EIATTR_COOP_GROUP_INSTR_OFFSETS
	.align		4
.L_2578:
        /*006c*/ 	.byte	0x04, 0x28
        /*006e*/ 	.short	(.L_2580 - .L_2579)


	//   ....[0]....
.L_2579:
        /*0070*/ 	.word	0x00004e70


	//   ....[1]....
        /*0074*/ 	.word	0x00004ed0


	//   ....[2]....
        /*0078*/ 	.word	0x00004ef0


	//   ....[3]....
        /*007c*/ 	.word	0x00004f30


	//   ....[4]....
        /*0080*/ 	.word	0x00007e60


	//   ....[5]....
        /*0084*/ 	.word	0x00007e70


	//   ....[6]....
        /*0088*/ 	.word	0x00007ea0


	//   ....[7]....
        /*008c*/ 	.word	0x00007eb0


	//   ....[8]....
        /*0090*/ 	.word	0x00009610


	//   ....[9]....
        /*0094*/ 	.word	0x00009620


	//   ....[10]....
        /*0098*/ 	.word	0x00009650


	//   ....[11]....
        /*009c*/ 	.word	0x00009660


	//   ....[12]....
        /*00a0*/ 	.word	0x0000a140


	//   ....[13]....
        /*00a4*/ 	.word	0x0000a1b0


	//   ....[14]....
        /*00a8*/ 	.word	0x0000a210


	//   ....[15]....
        /*00ac*/ 	.word	0x0000a280


	//----- nvinfo : EIATTR_VRC_CTA_INIT_COUNT
	.align		4
.L_2580:
        /*00b0*/ 	.byte	0x02, 0x4a
	.zero		1
	.zero		1


	//----- nvinfo : EIATTR_EXIT_INSTR_OFFSETS
	.align		4
        /*00b4*/ 	.byte	0x04, 0x1c
        /*00b6*/ 	.short	(.L_2582 - .L_2581)


	//   ....[0]....
.L_2581:
        /*00b8*/ 	.word	0x000001f0


	//----- nvinfo : EIATTR_CRS_STACK_SIZE
	.align		4
.L_2582:
        /*00bc*/ 	.byte	0x04, 0x1e
        /*00be*/ 	.short	(.L_2584 - .L_2583)
.L_2583:
        /*00c0*/ 	.word	0x00000000


	//----- nvinfo : EIATTR_CBANK_PARAM_SIZE
	.align		4
.L_2584:
        /*00c4*/ 	.byte	0x03, 0x19
        /*00c6*/ 	.short	0x01d0


	//----- nvinfo : EIATTR_PARAM_CBANK
	.align		4
        /*00c8*/ 	.byte	0x04, 0x0a
        /*00ca*/ 	.short	(.L_2586 - .L_2585)
	.align		4
.L_2585:
        /*00cc*/ 	.word	index@(.nv.constant0._ZN5flash24flash_fwd_splitkv_kernelI23Flash_fwd_kernel_traitsILi64ELi64ELi128ELi4ELb0ELb0EN7cutlass6half_tE19Flash_kernel_traitsILi64ELi64ELi128ELi4ES3_EELb0ELb0ELb0ELb0ELb0ELb0ELb1ELb0EEEvNS_16Flash_fwd_paramsE)
        /*00d0*/ 	.short	0x0380
        /*00d2*/ 	.short	0x01d0


	//----- nvinfo : EIATTR_SW_WAR
	.align		4
.L_2586:
        /*00d4*/ 	.byte	0x04, 0x36
        /*00d6*/ 	.short	(.L_2588 - .L_2587)
.L_2587:
        /*00d8*/ 	.word	0x00000008
.L_2588:


//--------------------- .nv.info._ZN5flash24flash_fwd_splitkv_kernelI23Flash_fwd_kernel_traitsILi64ELi64ELi128ELi4ELb0ELb0EN7cutlass6half_tE19Flash_kernel_traitsILi64ELi64ELi128ELi4ES3_EELb0ELb0ELb0ELb0ELb0ELb1ELb1ELb0EEEvNS_16Flash_fwd_paramsE --------------------------
	.section	.nv.info._ZN5flash24flash_fwd_splitkv_kernelI23Flash_fwd_kernel_traitsILi64ELi64ELi128ELi4ELb0ELb0EN7cutlass6half_tE19Flash_kernel_traitsILi64ELi64ELi128ELi4ES3_EELb0ELb0ELb0ELb0ELb0ELb1ELb1ELb0EEEvNS_16Flash_fwd_paramsE,"",@"SHT_CUDA_INFO"
	.sectionflags	@""
	.align	4


	//----- nvinfo : EIATTR_CUDA_API_VERSION
	.align		4
        /*0000*/ 	.byte	0x04, 0x37
        /*0002*/ 	.short	(.L_2590 - .L_2589)
.L_2589:
        /*0004*/ 	.word	0x00000082


	//----- nvinfo : EIATTR_KPARAM_INFO
	.align		4
.L_2590:
        /*0008*/ 	.byte	0x04, 0x17
        /*000a*/ 	.short	(.L_2592 - .L_2591)
.L_2591:
        /*000c*/ 	.word	0x00000000
        /*0010*/ 	.short	0x0000
        /*0012*/ 	.short	0x0000
        /*0014*/ 	.byte	0x00, 0xf0, 0x41, 0x07


	//----- nvinfo : EIATTR_SPARSE_MMA_MASK
	.align		4
.L_2592:
        /*0018*/ 	.byte	0x03, 0x50
        /*001a*/ 	.short	0x0000


	//----- nvinfo : EIATTR_MAXREG_COUNT
	.align		4
        /*001c*/ 	.byte	0x03, 0x1b
        /*001e*/ 	.short	0x00ff


	//----- nvinfo : EIATTR_NUM_BARRIERS
	.align		4
        /*0020*/ 	.byte	0x02, 0x4c
        /*0022*/ 	.byte	0x01
	.zero		1


	//----- nvinfo : EIATTR_MERCURY_ISA_VERSION
	.align		4
        /*0024*/ 	.byte	0x03, 0x5f
        /*0026*/ 	.short	0x0101


	//----- nvinfo : EIATTR_COOP_GROUP_MASK_REGIDS
	.align		4
        /*0028*/ 	.byte	0x04, 0x29
        /*002a*/ 	.short	(.L_2594 - .L_2593)


	//   ....[0]....
.L_2593:
        /*002c*/ 	.word	0xffffffff


	//   ....[1]....
        /*0030*/ 	.word	0xffffffff


	//   ....[2]....
        /*0034*/ 	.word	0xffffffff


	//   ....[3]....
        /*0038*/ 	.word	0xffffffff


	//   ....[4]....
        /*003c*/ 	.word	0xffffffff


	//   ....[5]....
        /*0040*/ 	.word	0xffffffff


	//   ....[6]....
        /*0044*/ 	.word	0xffffffff


	//   ....[7]....
        /*0048*/ 	.word	0xffffffff


	//   ....[8]....
        /*004c*/ 	.word	0xffffffff


	//   ....[9]....
        /*0050*/ 	.word	0xffffffff


	//   ....[10]....
        /*0054*/ 	.word	0xffffffff


	//   ....[11]....
        /*0058*/ 	.word	0xffffffff


	//   ....[12]....
        /*005c*/ 	.word	0x05000006


	//   ....[13]....
        /*0060*/ 	.word	0x05000006


	//   ....[14]....
        /*0064*/ 	.word	0x05000006


	//   ....[15]....
        /*0068*/ 	.word	0x05000006


	//----- nvinfo : EIATTR_COOP_GROUP_INSTR_OFFSETS
	.align		4
.L_2594:
        /*006c*/ 	.byte	0x04, 0x28
        /*006e*/ 	.short	(.L_2596 - .L_2595)


	//   ....[0]....
.L_2595:
        /*0070*/ 	.word	0x00005660


	//   ....[1]....
        /*0074*/ 	.word	0x000056f0


	//   ....[2]....
        /*0078*/ 	.word	0x00005700


	//   ....[3]....
        /*007c*/ 	.word	0x00005730


	//   ....[4]....
        /*0080*/ 	.word	0x00008ec0


	//   ....[5]....
        /*0084*/ 	.word	0x00008ed0


	//   ....[6]....
        /*0088*/ 	.word	0x00008f00


	//   ....[7]....
        /*008c*/ 	.word	0x00008f10


	//   ....[8]....
        /*0090*/ 	.word	0x0000a600


	//   ....[9]....
        /*0094*/ 	.word	0x0000a610


	//   ....[10]....
        /*0098*/ 	.word	0x0000a640


	//   ....[11]....
        /*009c*/ 	.word	0x0000a650


	//   ....[12]....
        /*00a0*/ 	.word	0x0000b130


	//   ....[13]....
        /*00a4*/ 	.word	0x0000b1a0


	//   ....[14]....
        /*00a8*/ 	.word	0x0000b200


	//   ....[15]....
        /*00ac*/ 	.word	0x0000b270


	//----- nvinfo : EIATTR_VRC_CTA_INIT_COUNT
	.align		4
.L_2596:
        /*00b0*/ 	.byte	0x02, 0x4a
	.zero		1
	.zero		1


	//----- nvinfo : EIATTR_EXIT_INSTR_OFFSETS
	.align		4
        /*00b4*/ 	.byte	0x04, 0x1c
        /*00b6*/ 	.short	(.L_2598 - .L_2597)


	//   ....[0]....
.L_2597:
        /*00b8*/ 	.word	0x000001f0


	//----- nvinfo : EIATTR_CRS_STACK_SIZE
	.align		4
.L_2598:
        /*00bc*/ 	.byte	0x04, 0x1e
        /*00be*/ 	.short	(.L_2600 - .L_2599)
.L_2599:
        /*00c0*/ 	.word	0x00000000


	//----- nvinfo : EIATTR_CBANK_PARAM_SIZE
	.align		4
.L_2600:
        /*00c4*/ 	.byte	0x03, 0x19
        /*00c6*/ 	.short	0x01d0


	//----- nvinfo : EIATTR_PARAM_CBANK
	.align		4
        /*00c8*/ 	.byte	0x04, 0x0a
        /*00ca*/ 	.short	(.L_2602 - .L_2601)
	.align		4
.L_2601:
        /*00cc*/ 	.word	index@(.nv.constant0._ZN5flash24flash_fwd_splitkv_kernelI23Flash_fwd_kernel_traitsILi64ELi64ELi128ELi4ELb0ELb0EN7cutlass6half_tE19Flash_kernel_traitsILi64ELi64ELi128ELi4ES3_EELb0ELb0ELb0ELb0ELb0ELb1ELb1ELb0EEEvNS_16Flash_fwd_paramsE)
        /*00d0*/ 	.short	0x0380
        /*00d2*/ 	.short	0x01d0


	//----- nvinfo : EIATTR_SW_WAR
	.align		4
.L_2602:
        /*00d4*/ 	.byte	0x04, 0x36
        /*00d6*/ 	.short	(.L_2604 - .L_2603)
.L_2603:
        /*00d8*/ 	.word	0x00000008
.L_2604:


//--------------------- .nv.info._ZN5flash24flash_fwd_splitkv_kernelI23Flash_fwd_kernel_traitsILi64ELi64ELi128ELi4ELb0ELb0EN7cutlass6half_tE19Flash_kernel_traitsILi64ELi64ELi128ELi4ES3_EELb0ELb0ELb0ELb0ELb0ELb0ELb1ELb1EEEvNS_16Flash_fwd_paramsE --------------------------
	.section	.nv.info._ZN5flash24flash_fwd_splitkv_kernelI23Flash_fwd_kernel_traitsILi64ELi64ELi128ELi4ELb0ELb0EN7cutlass6half_tE19Flash_kernel_traitsILi64ELi64ELi128ELi4ES3_EELb0ELb0ELb0ELb0ELb0ELb0ELb1ELb1EEEvNS_16Flash_fwd_paramsE,"",@"SHT_CUDA_INFO"
	.sectionflags	@""
	.align	4


	//----- nvinfo : EIATTR_CUDA_API_VERSION
	.align		4
        /*0000*/ 	.byte	0x04, 0x37
        /*0002*/ 	.short	(.L_2606 - .L_2605)
.L_2605:
        /*0004*/ 	.word	0x00000082


	//----- nvinfo : EIATTR_KPARAM_INFO
	.align		4
.L_2606:
        /*0008*/ 	.byte	0x04, 0x17
        /*000a*/ 	.short	(.L_2608 - .L_2607)
.L_2607:
        /*000c*/ 	.word	0x00000000
        /*0010*/ 	.short	0x0000
        /*0012*/ 	.short	0x0000
        /*0014*/ 	.byte	0x00, 0xf0, 0x41, 0x07


	//----- nvinfo : EIATTR_SPARSE_MMA_MASK
	.align		4
.L_2608:
        /*0018*/ 	.byte	0x03, 0x50
        /*001a*/ 	.short	0x0000


	//----- nvinfo : EIATTR_MAXREG_COUNT
	.align		4
        /*001c*/ 	.byte	0x03, 0x1b
        /*001e*/ 	.short	0x00ff


	//----- nvinfo : EIATTR_NUM_BARRIERS
	.align		4
        /*0020*/ 	.byte	0x02, 0x4c
        /*0022*/ 	.byte	0x01
	.zero		1


	//----- nvinfo : EIATTR_MERCURY_ISA_VERSION
	.align		4
        /*0024*/ 	.byte	0x03, 0x5f
        /*0026*/ 	.short	0x0101


	//----- nvinfo : EIATTR_COOP_GROUP_MASK_REGIDS
	.align		4
        /*0028*/ 	.byte	0x04, 0x29
        /*002a*/ 	.short	(.L_2610 - .L_2609)


	//   ....[0]....
.L_2609:
        /*002c*/ 	.word	0xffffffff


	//   ....[1]....
        /*0030*/ 	.word	0xffffffff


	//   ....[2]....
        /*0034*/ 	.word	0xffffffff


	//   ....[3]....
        /*0038*/ 	.word	0xffffffff


	//   ....[4]....
        /*003c*/ 	.word	0xffffffff


	//   ....[5]....
        /*0040*/ 	.word	0xffffffff


	//   ....[6]....
        /*0044*/ 	.word	0xffffffff


	//   ....[7]....
        /*0048*/ 	.word	0xffffffff


	//   ....[8]....
        /*004c*/ 	.word	0xffffffff


	//   ....[9]....
        /*0050*/ 	.word	0xffffffff


	//   ....[10]....
        /*0054*/ 	.word	0xffffffff


	//   ....[11]....
        /*0058*/ 	.word	0xffffffff


	//   ....[12]....
        /*005c*/ 	.word	0x05000007


	//   ....[13]....
        /*0060*/ 	.word	0x05000007


	//   ....[14]....
        /*0064*/ 	.word	0x05000007


	//   ....[15]....
        /*0068*/ 	.word	0x05000007


	//----- nvinfo : EIATTR_COOP_GROUP_INSTR_OFFSETS
	.align		4
.L_2610:
        /*006c*/ 	.byte	0x04, 0x28
        /*006e*/ 	.short	(.L_2612 - .L_2611)


	//   ....[0]....
.L_2611:
        /*0070*/ 	.word	0x0000ddd0


	//   ....[1]....
        /*0074*/ 	.word	0x0000de00


	//   ....[2]....
        /*0078*/ 	.word	0x0000de50


	//   ....[3]....
        /*007c*/ 	.word	0x0000de60


	//   ....[4]....
        /*0080*/ 	.word	0x00010d90


	//   ....[5]....
        /*0084*/ 	.word	0x00010da0


	//   ....[6]....
        /*0088*/ 	.word	0x00010dd0


	//   ....[7]....
        /*008c*/ 	.word	0x00010de0


	//   ....[8]....
        /*0090*/ 	.word	0x00012540


	//   ....[9]....
        /*0094*/ 	.word	0x00012550


	//   ....[10]....
        /*0098*/ 	.word	0x00012580


	//   ....[11]....
        /*009c*/ 	.word	0x00012590


	//   ....[12]....
        /*00a0*/ 	.word	0x00013060


	//   ....[13]....
        /*00a4*/ 	.word	0x000130d0


	//   ....[14]....
        /*00a8*/ 	.word	0x00013130


	//   ....[15]....
        /*00ac*/ 	.word	0x000131a0


	//----- nvinfo : EIATTR_VRC_CTA_INIT_COUNT
	.align		4
.L_2612:
        /*00b0*/ 	.byte	0x02, 0x4a
	.zero		1
	.zero		1


	//----- nvinfo : EIATTR_EXIT_INSTR_OFFSETS
	.align		4
        /*00b4*/ 	.byte	0x04, 0x1c
        /*00b6*/ 	.short	(.L_2614 - .L_2613)


	//   ....[0]....
.L_2613:
        /*00b8*/ 	.word	0x000001f0


	//----- nvinfo : EIATTR_CRS_STACK_SIZE
	.align		4
.L_2614:
        /*00bc*/ 	.byte	0x04, 0x1e
        /*00be*/ 	.short	(.L_2616 - .L_2615)
.L_2615:
        /*00c0*/ 	.word	0x00000000


	//----- nvinfo : EIATTR_CBANK_PARAM_SIZE
	.align		4
.L_2616:
        /*00c4*/ 	.byte	0x03, 0x19
        /*00c6*/ 	.short	0x01d0


	//----- nvinfo : EIATTR_PARAM_CBANK
	.align		4
        /*00c8*/ 	.byte	0x04, 0x0a
        /*00ca*/ 	.short	(.L_2618 - .L_2617)
	.align		4
.L_2617:
        /*00cc*/ 	.word	index@(.nv.constant0._ZN5flash24flash_fwd_splitkv_kernelI23Flash_fwd_kernel_traitsILi64ELi64ELi128ELi4ELb0ELb0EN7cutlass6half_tE19Flash_kernel_traitsILi64ELi64ELi128ELi4ES3_EELb0ELb0ELb0ELb0ELb0ELb0ELb1ELb1EEEvNS_16Flash_fwd_paramsE)
        /*00d0*/ 	.short	0x0380
        /*00d2*/ 	.short	0x01d0


	//----- nvinfo : EIATTR_SW_WAR
	.align		4
.L_2618:
        /*00d4*/ 	.byte	0x04, 0x36
        /*00d6*/ 	.short	(.L_2620 - .L_2619)
.L_2619:
        /*00d8*/ 	.word	0x00000008
.L_2620:


//--------------------- .nv.info._ZN5flash24flash_fwd_splitkv_kernelI23Flash_fwd_kernel_traitsILi64ELi64ELi128ELi4ELb0ELb0EN7cutlass6half_tE19Flash_kernel_traitsILi64ELi64ELi128ELi4ES3_EELb0ELb0ELb0ELb0ELb0ELb1ELb1ELb1EEEvNS_16Flash_fwd_paramsE --------------------------
	.section	.nv.info._ZN5flash24flash_fwd_splitkv_kernelI23Flash_fwd_kernel_traitsILi64ELi64ELi128ELi4ELb0ELb0EN7cutlass6half_tE19Flash_kernel_traitsILi64ELi64ELi128ELi4ES3_EELb0ELb0ELb0ELb0ELb0ELb1ELb1ELb1EEEvNS_16Flash_fwd_paramsE,"",@"SHT_CUDA_INFO"
	.sectionflags	@""
	.align	4


	//----- nvinfo : EIATTR_CUDA_API_VERSION
	.align		4
        /*0000*/ 	.byte	0x04, 0x37
        /*0002*/ 	.short	(.L_2622 - .L_2621)
.L_2621:
        /*0004*/ 	.word	0x00000082


	//----- nvinfo : EIATTR_KPARAM_INFO
	.align		4
.L_2622:
        /*0008*/ 	.byte	0x04, 0x17
        /*000a*/ 	.short	(.L_2624 - .L_2623)
.L_2623:
        /*000c*/ 	.word	0x00000000
        /*0010*/ 	.short	0x0000
        /*0012*/ 	.short	0x0000
        /*0014*/ 	.byte	0x00, 0xf0, 0x41, 0x07


	//----- nvinfo : EIATTR_SPARSE_MMA_MASK
	.align		4
.L_2624:
        /*0018*/ 	.byte	0x03, 0x50
        /*001a*/ 	.short	0x0000


	//----- nvinfo : EIATTR_MAXREG_COUNT
	.align		4
        /*001c*/ 	.byte	0x03, 0x1b
        /*001e*/ 	.short	0x00ff


	//----- nvinfo : EIATTR_NUM_BARRIERS
	.align		4
        /*0020*/ 	.byte	0x02, 0x4c
        /*0022*/ 	.byte	0x01
	.zero		1


	//----- nvinfo : EIATTR_MERCURY_ISA_VERSION
	.align		4
        /*0024*/ 	.byte	0x03, 0x5f
        /*0026*/ 	.short	0x0101


	//----- nvinfo : EIATTR_COOP_GROUP_MASK_REGIDS
	.align		4
        /*0028*/ 	.byte	0x04, 0x29
        /*002a*/ 	.short	(.L_2626 - .L_2625)


	//   ....[0]....
.L_2625:
        /*002c*/ 	.word	0xffffffff


	//   ....[1]....
        /*0030*/ 	.word	0xffffffff


	//   ....[2]....
        /*0034*/ 	.word	0xffffffff


	//   ....[3]....
        /*0038*/ 	.word	0xffffffff


	//   ....[4]....
        /*003c*/ 	.word	0xffffffff


	//   ....[5]....
        /*0040*/ 	.word	0xffffffff


	//   ....[6]....
        /*0044*/ 	.word	0xffffffff


	//   ....[7]....
        /*0048*/ 	.word	0xffffffff


	//   ....[8]....
        /*004c*/ 	.word	0xffffffff


	//   ....[9]....
        /*0050*/ 	.word	0xffffffff


	//   ....[10]....
        /*0054*/ 	.word	0xffffffff


	//   ....[11]....
        /*0058*/ 	.word	0xffffffff


	//   ....[12]....
        /*005c*/ 	.word	0x05000007


	//   ....[13]....
        /*0060*/ 	.word	0x05000007


	//   ....[14]....
        /*0064*/ 	.word	0x05000007


	//   ....[15]....
        /*0068*/ 	.word	0x05000007


	//----- nvinfo : EIATTR_COOP_GROUP_INSTR_OFFSETS
	.align		4
.L_2626:
        /*006c*/ 	.byte	0x04, 0x28
        /*006e*/ 	.short	(.L_2628 - .L_2627)


	//   ....[0]....
.L_2627:
        /*0070*/ 	.word	0x0000e600


	//   ....[1]....
        /*0074*/ 	.word	0x0000e630


	//   ....[2]....
        /*0078*/ 	.word	0x0000e6c0


	//   ....[3]....
        /*007c*/ 	.word	0x0000e6d0


	//   ....[4]....
        /*0080*/ 	.word	0x00011e40


	//   ....[5]....
        /*0084*/ 	.word	0x00011e50


	//   ....[6]....
        /*0088*/ 	.word	0x00011e80


	//   ....[7]....
        /*008c*/ 	.word	0x00011e90


	//   ....[8]....
        /*0090*/ 	.word	0x00013580


	//   ....[9]....
        /*0094*/ 	.word	0x00013590


	//   ....[10]....
        /*0098*/ 	.word	0x000135c0


	//   ....[11]....
        /*009c*/ 	.word	0x000135d0


	//   ....[12]....
        /*00a0*/ 	.word	0x000140a0


	//   ....[13]....
        /*00a4*/ 	.word	0x00014110


	//   ....[14]....
        /*00a8*/ 	.word	0x00014170


	//   ....[15]....
        /*00ac*/ 	.word	0x000141e0


	//----- nvinfo : EIATTR_VRC_CTA_INIT_COUNT
	.align		4
.L_2628:
        /*00b0*/ 	.byte	0x02, 0x4a
	.zero		1
	.zero		1


	//----- nvinfo : EIATTR_EXIT_INSTR_OFFSETS
	.align		4
        /*00b4*/ 	.byte	0x04, 0x1c
        /*00b6*/ 	.short	(.L_2630 - .L_2629)


	//   ....[0]....
.L_2629:
        /*00b8*/ 	.word	0x000001f0


	//----- nvinfo : EIATTR_CRS_STACK_SIZE
	.align		4
.L_2630:
        /*00bc*/ 	.byte	0x04, 0x1e
        /*00be*/ 	.short	(.L_2632 - .L_2631)
.L_2631:
        /*00c0*/ 	.word	0x00000000


	//----- nvinfo : EIATTR_CBANK_PARAM_SIZE
	.align		4
.L_2632:
        /*00c4*/ 	.byte	0x03, 0x19
        /*00c6*/ 	.short	0x01d0


	//----- nvinfo : EIATTR_PARAM_CBANK
	.align		4
        /*00c8*/ 	.byte	0x04, 0x0a
        /*00ca*/ 	.short	(.L_2634 - .L_2633)
	.align		4
.L_2633:
        /*00cc*/ 	.word	index@(.nv.constant0._ZN5flash24flash_fwd_splitkv_kernelI23Flash_fwd_kernel_traitsILi64ELi64ELi128ELi4ELb0ELb0EN7cutlass6half_tE19Flash_kernel_traitsILi64ELi64ELi128ELi4ES3_EELb0ELb0ELb0ELb0ELb0ELb1ELb1ELb1EEEvNS_16Flash_fwd_paramsE)
        /*00d0*/ 	.short	0x0380
        /*00d2*/ 	.short	0x01d0


	//----- nvinfo : EIATTR_SW_WAR
	.align		4
.L_2634:
        /*00d4*/ 	.byte	0x04, 0x36
        /*00d6*/ 	.short	(.L_2636 - .L_2635)
.L_2635:
        /*00d8*/ 	.word	0x00000008
.L_2636:


//--------------------- .nv.info._ZN5flash24flash_fwd_splitkv_kernelI23Flash_fwd_kernel_traitsILi64ELi64ELi128ELi4ELb0ELb0EN7cutlass6half_tE19Flash_kernel_traitsILi64ELi64ELi128ELi4ES3_EELb0ELb1ELb0ELb0ELb0ELb0ELb0ELb0EEEvNS_16Flash_fwd_paramsE --------------------------
	.section	.nv.info._ZN5flash24flash_fwd_splitkv_kernelI23Flash_fwd_kernel_traitsILi64ELi64ELi128ELi4ELb0ELb0EN7cutlass6half_tE19Flash_kernel_traitsILi64ELi64ELi128ELi4ES3_EELb0ELb1ELb0ELb0ELb0ELb0ELb0ELb0EEEvNS_16Flash_fwd_paramsE,"",@"SHT_CUDA_INFO"
	.sectionflags	@""
	.align	4


	//----- nvinfo : EIATTR_CUDA_API_VERSION
	.align		4
        /*0000*/ 	.byte	0x04, 0x37
        /*0002*/ 	.short	(.L_2638 - .L_2637)
.L_2637:
        /*0004*/ 	.word	0x00000082


	//----- nvinfo : EIATTR_KPARAM_INFO
	.align		4
.L_2638:
        /*0008*/ 	.byte	0x04, 0x17
        /*000a*/ 	.short	(.L_2640 - .L_2639)
.L_2639:
        /*000c*/ 	.word	0x00000000
        /*0010*/ 	.short	0x0000
        /*0012*/ 	.short	0x0000
        /*0014*/ 	.byte	0x00, 0xf0, 0x41, 0x07


	//----- nvinfo : EIATTR_SPARSE_MMA_MASK
	.align		4
.L_2640:
        /*0018*/ 	.byte	0x03, 0x50
        /*001a*/ 	.short	0x0000


	//----- nvinfo : EIATTR_MAXREG_COUNT
	.align		4
        /*001c*/ 	.byte	0x03, 0x1b
        /*001e*/ 	.short	0x00ff


	//----- nvinfo : EIATTR_NUM_BARRIERS
	.align		4
        /*0020*/ 	.byte	0x02, 0x4c
        /*0022*/ 	.byte	0x01
	.zero		1


	//----- nvinfo : EIATTR_MERCURY_ISA_VERSION
	.align		4
        /*0024*/ 	.byte	0x03, 0x5f
        /*0026*/ 	.short	0x0101


	//----- nvinfo : EIATTR_COOP_GROUP_MASK_REGIDS
	.align		4
        /*0028*/ 	.byte	0x04, 0x29
        /*002a*/ 	.short	(.L_2642 - .L_2641)


	//   ....[0]....
.L_2641:
        /*002c*/ 	.word	0xffffffff


	//   ....[1]....
        /*0030*/ 	.word	0xffffffff


	//   ....[2]....
        /*0034*/ 	.word	0xffffffff


	//   ....[3]....
        /*0038*/ 	.word	0xffffffff


	//   ....[4]....
        /*003c*/ 	.word	0xffffffff


	//   ....[5]....
        /*0040*/ 	.word	0xffffffff


	//   ....[6]....
        /*0044*/ 	.word	0xffffffff


	//   ....[7]....
        /*0048*/ 	.word	0xffffffff


	//   ....[8]....
        /*004c*/ 	.word	0xffffffff


	//   ....[9]....
        /*0050*/ 	.word	0xffffffff


	//   ....[10]....
        /*0054*/ 	.word	0xffffffff


	//   ....[11]....
        /*0058*/ 	.word	0xffffffff


	//   ....[12]....
        /*005c*/ 	.word	0xffffffff


	//   ....[13]....
        /*0060*/ 	.word	0xffffffff


	//   ....[14]....
        /*0064*/ 	.word	0xffffffff


	//   ....[15]....
        /*0068*/ 	.word	0xffffffff


	//   ....[16]....
        /*006c*/ 	.word	0x05000006


	//   ....[17]....
        /*0070*/ 	.word	0x05000006


	//   ....[18]....
        /*0074*/ 	.word	0x05000006


	//   ....[19]....
        /*0078*/ 	.word	0x05000006


	//----- nvinfo : EIATTR_COOP_GROUP_INSTR_OFFSETS
	.align		4
.L_2642:
        /*007c*/ 	.byte	0x04, 0x28
        /*007e*/ 	.short	(.L_2644 - .L_2643)


	//   ....[0]....
.L_2643:
        /*0080*/ 	.word	0x000056f0


	//   ....[1]....
        /*0084*/ 	.word	0x000058c0


	//   ....[2]....
        /*0088*/ 	.word	0x000058d0


	//   ....[3]....
        /*008c*/ 	.word	0x00005900


	//   ....[4]....
        /*0090*/ 	.word	0x00009ac0


	//   ....[5]....
        /*0094*/ 	.word	0x00009ad0


	//   ....[6]....
        /*0098*/ 	.word	0x00009b00


	//   ....[7]....
        /*009c*/ 	.word	0x00009b10


	//   ....[8]....
        /*00a0*/ 	.word	0x0000e320


	//   ....[9]....
        /*00a4*/ 	.word	0x0000e330


	//   ....[10]....
        /*00a8*/ 	.word	0x0000e360


	//   ....[11]....
        /*00ac*/ 	.word	0x0000e370


	//   ....[12]....
        /*00b0*/ 	.word	0x0000faf0


	//   ....[13]....
        /*00b4*/ 	.word	0x0000fb00


	//   ....[14]....
        /*00b8*/ 	.word	0x0000fb30


	//   ....[15]....
        /*00bc*/ 	.word	0x0000fb40


	//   ....[16]....
        /*00c0*/ 	.word	0x000109c0


	//   ....[17]....
        /*00c4*/ 	.word	0x00010a30


	//   ....[18]....
        /*00c8*/ 	.word	0x00010a90


	//   ....[19]....
        /*00cc*/ 	.word	0x00010b00


	//----- nvinfo : EIATTR_VRC_CTA_INIT_COUNT
	.align		4
.L_2644:
        /*00d0*/ 	.byte	0x02, 0x4a
	.zero		1
	.zero		1


	//----- nvinfo : EIATTR_EXIT_INSTR_OFFSETS
	.align		4
        /*00d4*/ 	.byte	0x04, 0x1c
        /*00d6*/ 	.short	(.L_2646 - .L_2645)


	//   ....[0]....
.L_2645:
        /*00d8*/ 	.word	0x00000090


	//----- nvinfo : EIATTR_CRS_STACK_SIZE
	.align		4
.L_2646:
        /*00dc*/ 	.byte	0x04, 0x1e
        /*00de*/ 	.short	(.L_2648 - .L_2647)
.L_2647:
        /*00e0*/ 	.word	0x00000000


	//----- nvinfo : EIATTR_CBANK_PARAM_SIZE
	.align		4
.L_2648:
        /*00e4*/ 	.byte	0x03, 0x19
        /*00e6*/ 	.short	0x01d0


	//----- nvinfo : EIATTR_PARAM_CBANK
	.align		4
        /*00e8*/ 	.byte	0x04, 0x0a
        /*00ea*/ 	.short	(.L_2650 - .L_2649)
	.align		4
.L_2649:
        /*00ec*/ 	.word	index@(.nv.constant0._ZN5flash24flash_fwd_splitkv_kernelI23Flash_fwd_kernel_traitsILi64ELi64ELi128ELi4ELb0ELb0EN7cutlass6half_tE19Flash_kernel_traitsILi64ELi64ELi128ELi4ES3_EELb0ELb1ELb0ELb0ELb0ELb0ELb0ELb0EEEvNS_16Flash_fwd_paramsE)
        /*00f0*/ 	.short	0x0380
        /*00f2*/ 	.short	0x01d0


	//----- nvinfo : EIATTR_SW_WAR
	.align		4
.L_2650:
        /*00f4*/ 	.byte	0x04, 0x36
        /*00f6*/ 	.short	(.L_2652 - .L_2651)
.L_2651:
        /*00f8*/ 	.word	0x00000008
.L_2652:


//--------------------- .nv.info._ZN5flash24flash_fwd_splitkv_kernelI23Flash_fwd_kernel_traitsILi64ELi64ELi128ELi4ELb0ELb0EN7cutlass6half_tE19Flash_kernel_traitsILi64ELi64ELi128ELi4ES3_EELb0ELb1ELb0ELb0ELb0ELb1ELb0ELb0EEEvNS_16Flash_fwd_paramsE --------------------------
	.section	.nv.info._ZN5flash24flash_fwd_splitkv_kernelI23Flash_fwd_kernel_traitsILi64ELi64ELi128ELi4ELb0ELb0EN7cutlass6half_tE19Flash_kernel_traitsILi64ELi64ELi128ELi4ES3_EELb0ELb1ELb0ELb0ELb0ELb1ELb0ELb0EEEvNS_16Flash_fwd_paramsE,"",@"SHT_CUDA_INFO"
	.sectionflags	@""
	.align	4


	//----- nvinfo : EIATTR_CUDA_API_VERSION
	.align		4
        /*0000*/ 	.byte	0x04, 0x37
        /*0002*/ 	.short	(.L_2654 - .L_2653)
.L_2653:
        /*0004*/ 	.word	0x00000082


	//----- nvinfo : EIATTR_KPARAM_INFO
	.align		4
.L_2654:
        /*0008*/ 	.byte	0x04, 0x17
        /*000a*/ 	.short	(.L_2656 - .L_2655)
.L_2655:
        /*000c*/ 	.word	0x00000000
        /*0010*/ 	.short	0x0000
        /*0012*/ 	.short	0x0000
        /*0014*/ 	.byte	0x00, 0xf0, 0x41, 0x07


	//----- nvinfo : EIATTR_SPARSE_MMA_MASK
	.align		4
.L_2656:
        /*0018*/ 	.byte	0x03, 0x50
        /*001a*/ 	.short	0x0000


	//----- nvinfo : EIATTR_MAXREG_COUNT
	.align		4
        /*001c*/ 	.byte	0x03, 0x1b
        /*001e*/ 	.short	0x00ff


	//----- nvinfo : EIATTR_NUM_BARRIERS
	.align		4
        /*0020*/ 	.byte	0x02, 0x4c
        /*0022*/ 	.byte	0x01
	.zero		1


	//----- nvinfo : EIATTR_MERCURY_ISA_VERSION
	.align		4
        /*0024*/ 	.byte	0x03, 0x5f
        /*0026*/ 	.short	0x0101


	//----- nvinfo : EIATTR_COOP_GROUP_MASK_REGIDS
	.align		4
        /*0028*/ 	.byte	0x04, 0x29
        /*002a*/ 	.short	(.L_2658 - .L_2657)


	//   ....[0]....
.L_2657:
        /*002c*/ 	.word	0xffffffff


	//   ....[1]....
        /*0030*/ 	.word	0xffffffff


	//   ....[2]....
        /*0034*/ 	.word	0xffffffff


	//   ....[3]....
        /*0038*/ 	.word	0xffffffff


	//   ....[4]....
        /*003c*/ 	.word	0xffffffff


	//   ....[5]....
        /*0040*/ 	.word	0xffffffff


	//   ....[6]....
        /*0044*/ 	.word	0xffffffff


	//   ....[7]....
        /*0048*/ 	.word	0xffffffff


	//   ....[8]....
        /*004c*/ 	.word	0xffffffff


	//   ....[9]....
        /*0050*/ 	.word	0xffffffff


	//   ....[10]....
        /*0054*/ 	.word	0xffffffff


	//   ....[11]....
        /*0058*/ 	.word	0xffffffff


	//   ....[12]....
        /*005c*/ 	.word	0xffffffff


	//   ....[13]....
        /*0060*/ 	.word	0xffffffff


	//   ....[14]....
        /*0064*/ 	.word	0xffffffff


	//   ....[15]....
        /*0068*/ 	.word	0xffffffff


	//   ....[16]....
        /*006c*/ 	.word	0x05000006


	//   ....[17]....
        /*0070*/ 	.word	0x05000006


	//   ....[18]....
        /*0074*/ 	.word	0x05000006


	//   ....[19]....
        /*0078*/ 	.word	0x05000006


	//----- nvinfo : EIATTR_COOP_GROUP_INSTR_OFFSETS
	.align		4
.L_2658:
        /*007c*/ 	.byte	0x04, 0x28
        /*007e*/ 	.short	(.L_2660 - .L_2659)


	//   ....[0]....
.L_2659:
        /*0080*/ 	.word	0x00005e70


	//   ....[1]....
        /*0084*/ 	.word	0x000060b0


	//   ....[2]....
        /*0088*/ 	.word	0x000060f0


	//   ....[3]....
        /*008c*/ 	.word	0x00006160


	//   ....[4]....
        /*0090*/ 	.word	0x0000aad0


	//   ....[5]....
        /*0094*/ 	.word	0x0000aae0


	//   ....[6]....
        /*0098*/ 	.word	0x0000ab10


	//   ....[7]....
        /*009c*/ 	.word	0x0000ab20


	//   ....[8]....
        /*00a0*/ 	.word	0x0000fb50


	//   ....[9]....
        /*00a4*/ 	.word	0x0000fb60


	//   ....[10]....
        /*00a8*/ 	.word	0x0000fb90


	//   ....[11]....
        /*00ac*/ 	.word	0x0000fba0


	//   ....[12]....
        /*00b0*/ 	.word	0x00011310


	//   ....[13]....
        /*00b4*/ 	.word	0x00011320


	//   ....[14]....
        /*00b8*/ 	.word	0x00011350


	//   ....[15]....
        /*00bc*/ 	.word	0x00011360


	//   ....[16]....
        /*00c0*/ 	.word	0x000121e0


	//   ....[17]....
        /*00c4*/ 	.word	0x00012250


	//   ....[18]....
        /*00c8*/ 	.word	0x000122b0


	//   ....[19]....
        /*00cc*/ 	.word	0x00012320


	//----- nvinfo : EIATTR_VRC_CTA_INIT_COUNT
	.align		4
.L_2660:
        /*00d0*/ 	.byte	0x02, 0x4a
	.zero		1
	.zero		1


	//----- nvinfo : EIATTR_EXIT_INSTR_OFFSETS
	.align		4
        /*00d4*/ 	.byte	0x04, 0x1c
        /*00d6*/ 	.short	(.L_2662 - .L_2661)


	//   ....[0]....
.L_2661:
        /*00d8*/ 	.word	0x00000090


	//----- nvinfo : EIATTR_CRS_STACK_SIZE
	.align		4
.L_2662:
        /*00dc*/ 	.byte	0x04, 0x1e
        /*00de*/ 	.short	(.L_2664 - .L_2663)
.L_2663:
        /*00e0*/ 	.word	0x00000000


	//----- nvinfo : EIATTR_CBANK_PARAM_SIZE
	.align		4
.L_2664:
        /*00e4*/ 	.byte	0x03, 0x19
        /*00e6*/ 	.short	0x01d0


	//----- nvinfo : EIATTR_PARAM_CBANK
	.align		4
        /*00e8*/ 	.byte	0x04, 0x0a
        /*00ea*/ 	.short	(.L_2666 - .L_2665)
	.align		4
.L_2665:
        /*00ec*/ 	.word	index@(.nv.constant0._ZN5flash24flash_fwd_splitkv_kernelI23Flash_fwd_kernel_traitsILi64ELi64ELi128ELi4ELb0ELb0EN7cutlass6half_tE19Flash_kernel_traitsILi64ELi64ELi128ELi4ES3_EELb0ELb1ELb0ELb0ELb0ELb1ELb0ELb0EEEvNS_16Flash_fwd_paramsE)
        /*00f0*/ 	.short	0x0380
        /*00f2*/ 	.short	0x01d0


	//----- nvinfo : EIATTR_SW_WAR
	.align		4
.L_2666:
        /*00f4*/ 	.byte	0x04, 0x36
        /*00f6*/ 	.short	(.L_2668 - .L_2667)
.L_2667:
        /*00f8*/ 	.word	0x00000008
.L_2668:


//--------------------- .nv.info._ZN5flash24flash_fwd_splitkv_kernelI23Flash_fwd_kernel_traitsILi64ELi64ELi128ELi4ELb0ELb0EN7cutlass6half_tE19Flash_kernel_traitsILi64ELi64ELi128ELi4ES3_EELb0ELb1ELb0ELb0ELb0ELb0ELb0ELb1EEEvNS_16Flash_fwd_paramsE --------------------------
	.section	.nv.info._ZN5flash24flash_fwd_splitkv_kernelI23Flash_fwd_kernel_traitsILi64ELi64ELi128ELi4ELb0ELb0EN7cutlass6half_tE19Flash_kernel_traitsILi64ELi64ELi128ELi4ES3_EELb0ELb1ELb0ELb0ELb0ELb0ELb0ELb1EEEvNS_16Flash_fwd_paramsE,"",@"SHT_CUDA_INFO"
	.sectionflags	@""
	.align	4


	//----- nvinfo : EIATTR_CUDA_API_VERSION
	.align		4
        /*0000*/ 	.byte	0x04, 0x37
        /*0002*/ 	.short	(.L_2670 - .L_2669)
.L_2669:
        /*0004*/ 	.word	0x00000082


	//----- nvinfo : EIATTR_KPARAM_INFO
	.align		4
.L_2670:
        /*0008*/ 	.byte	0x04, 0x17
        /*000a*/ 	.short	(.L_2672 - .L_2671)
.L_2671:
        /*000c*/ 	.word	0x00000000
        /*0010*/ 	.short	0x0000
        /*0012*/ 	.short	0x0000
        /*0014*/ 	.byte	0x00, 0xf0, 0x41, 0x07


	//----- nvinfo : EIATTR_SPARSE_MMA_MASK
	.align		4
.L_2672:
        /*0018*/ 	.byte	0x03, 0x50
        /*001a*/ 	.short	0x0000


	//----- nvinfo : EIATTR_MAXREG_COUNT
	.align		4
        /*001c*/ 	.byte	0x03, 0x1b
        /*001e*/ 	.short	0x00ff


	//----- nvinfo : EIATTR_NUM_BARRIERS
	.align		4
        /*0020*/ 	.byte	0x02, 0x4c
        /*0022*/ 	.byte	0x01
	.zero		1


	//----- nvinfo : EIATTR_MERCURY_ISA_VERSION
	.align		4
        /*0024*/ 	.byte	0x03, 0x5f
        /*0026*/ 	.short	0x0101


	//----- nvinfo : EIATTR_COOP_GROUP_MASK_REGIDS
	.align		4
        /*0028*/ 	.byte	0x04, 0x29
        /*002a*/ 	.short	(.L_2674 - .L_2673)


	//   ....[0]....
.L_2673:
        /*002c*/ 	.word	0xffffffff


	//   ....[1]....
        /*0030*/ 	.word	0xffffffff


	//   ....[2]....
        /*0034*/ 	.word	0xffffffff


	//   ....[3]....
        /*0038*/ 	.word	0xffffffff


	//   ....[4]....
        /*003c*/ 	.word	0xffffffff


	//   ....[5]....
        /*0040*/ 	.word	0xffffffff


	//   ....[6]....
        /*0044*/ 	.word	0xffffffff


	//   ....[7]....
        /*0048*/ 	.word	0xffffffff


	//   ....[8]....
        /*004c*/ 	.word	0xffffffff


	//   ....[9]....
        /*0050*/ 	.word	0xffffffff


	//   ....[10]....
        /*0054*/ 	.word	0xffffffff


	//   ....[11]....
        /*0058*/ 	.word	0xffffffff


	//   ....[12]....
        /*005c*/ 	.word	0xffffffff


	//   ....[13]....
        /*0060*/ 	.word	0xffffffff


	//   ....[14]....
        /*0064*/ 	.word	0xffffffff


	//   ....[15]....
        /*0068*/ 	.word	0xffffffff


	//   ....[16]....
        /*006c*/ 	.word	0x05000005


	//   ....[17]....
        /*0070*/ 	.word	0x05000005


	//   ....[18]....
        /*0074*/ 	.word	0x05000005


	//   ....[19]....
        /*0078*/ 	.word	0x05000005


	//----- nvinfo : EIATTR_COOP_GROUP_INSTR_OFFSETS
	.align		4
.L_2674:
        /*007c*/ 	.byte	0x04, 0x28
        /*007e*/ 	.short	(.L_2676 - .L_2675)


	//   ....[0]....
.L_2675:
        /*0080*/ 	.word	0x0000ee80


	//   ....[1]....
        /*0084*/ 	.word	0x0000eea0


	//   ....[2]....
        /*0088*/ 	.word	0x0000ef20


	//   ....[3]....
        /*008c*/ 	.word	0x0000ef30


	//   ....[4]....
        /*0090*/ 	.word	0x00013230


	//   ....[5]....
        /*0094*/ 	.word	0x00013250


	//   ....[6]....
        /*0098*/ 	.word	0x00013270


	//   ....[7]....
        /*009c*/ 	.word	0x000132a0


	//   ....[8]....
        /*00a0*/ 	.word	0x00017c90


	//   ....[9]....
        /*00a4*/ 	.word	0x00017ca0


	//   ....[10]....
        /*00a8*/ 	.word	0x00017cd0


	//   ....[11]....
        /*00ac*/ 	.word	0x00017ce0


	//   ....[12]....
        /*00b0*/ 	.word	0x00019440


	//   ....[13]....
        /*00b4*/ 	.word	0x00019450


	//   ....[14]....
        /*00b8*/ 	.word	0x00019480


	//   ....[15]....
        /*00bc*/ 	.word	0x00019490


	//   ....[16]....
        /*00c0*/ 	.word	0x0001a310


	//   ....[17]....
        /*00c4*/ 	.word	0x0001a380


	//   ....[18]....
        /*00c8*/ 	.word	0x0001a3e0


	//   ....[19]....
        /*00cc*/ 	.word	0x0001a450


	//----- nvinfo : EIATTR_VRC_CTA_INIT_COUNT
	.align		4
.L_2676:
        /*00d0*/ 	.byte	0x02, 0x4a
	.zero		1
	.zero		1


	//----- nvinfo : EIATTR_EXIT_INSTR_OFFSETS
	.align		4
        /*00d4*/ 	.byte	0x04, 0x1c
        /*00d6*/ 	.short	(.L_2678 - .L_2677)


	//   ....[0]....
.L_2677:
        /*00d8*/ 	.word	0x00000090


	//----- nvinfo : EIATTR_CRS_STACK_SIZE
	.align		4
.L_2678:
        /*00dc*/ 	.byte	0x04, 0x1e
        /*00de*/ 	.short	(.L_2680 - .L_2679)
.L_2679:
        /*00e0*/ 	.word	0x00000000


	//----- nvinfo : EIATTR_CBANK_PARAM_SIZE
	.align		4
.L_2680:
        /*00e4*/ 	.byte	0x03, 0x19
        /*00e6*/ 	.short	0x01d0


	//----- nvinfo : EIATTR_PARAM_CBANK
	.align		4
        /*00e8*/ 	.byte	0x04, 0x0a
        /*00ea*/ 	.short	(.L_2682 - .L_2681)
	.align		4
.L_2681:
        /*00ec*/ 	.word	index@(.nv.constant0._ZN5flash24flash_fwd_splitkv_kernelI23Flash_fwd_kernel_traitsILi64ELi64ELi128ELi4ELb0ELb0EN7cutlass6half_tE19Flash_kernel_traitsILi64ELi64ELi128ELi4ES3_EELb0ELb1ELb0ELb0ELb0ELb0ELb0ELb1EEEvNS_16Flash_fwd_paramsE)
        /*00f0*/ 	.short	0x0380
        /*00f2*/ 	.short	0x01d0


	//----- nvinfo : EIATTR_SW_WAR
	.align		4
.L_2682:
        /*00f4*/ 	.byte	0x04, 0x36
        /*00f6*/ 	.short	(.L_2684 - .L_2683)
.L_2683:
        /*00f8*/ 	.word	0x00000008
.L_2684:


//--------------------- .nv.info._ZN5flash24flash_fwd_splitkv_kernelI23Flash_fwd_kernel_traitsILi64ELi64ELi128ELi4ELb0ELb0EN7cutlass6half_tE19Flash_kernel_traitsILi64ELi64ELi128ELi4ES3_EELb0ELb1ELb0ELb0ELb0ELb1ELb0ELb1EEEvNS_16Flash_fwd_paramsE --------------------------
	.section	.nv.info._ZN5flash24flash_fwd_splitkv_kernelI23Flash_fwd_kernel_traitsILi64ELi64ELi128ELi4ELb0ELb0EN7cutlass6half_tE19Flash_kernel_traitsILi64ELi64ELi128ELi4ES3_EELb0ELb1ELb0ELb0ELb0ELb1ELb0ELb1EEEvNS_16Flash_fwd_paramsE,"",@"SHT_CUDA_INFO"
	.sectionflags	@""
	.align	4


	//----- nvinfo : EIATTR_CUDA_API_VERSION
	.align		4
        /*0000*/ 	.byte	0x04, 0x37
        /*0002*/ 	.short	(.L_2686 - .L_2685)
.L_2685:
        /*0004*/ 	.word	0x00000082


	//----- nvinfo : EIATTR_KPARAM_INFO
	.align		4
.L_2686:
        /*0008*/ 	.byte	0x04, 0x17
        /*000a*/ 	.short	(.L_2688 - .L_2687)
.L_2687:
        /*000c*/ 	.word	0x00000000
        /*0010*/ 	.short	0x0000
        /*0012*/ 	.short	0x0000
        /*0014*/ 	.byte	0x00, 0xf0, 0x41, 0x07


	//----- nvinfo : EIATTR_SPARSE_MMA_MASK
	.align		4
.L_2688:
        /*0018*/ 	.byte	0x03, 0x50
        /*001a*/ 	.short	0x0000


	//----- nvinfo : EIATTR_MAXREG_COUNT
	.align		4
        /*001c*/ 	.byte	0x03, 0x1b
        /*001e*/ 	.short	0x00ff


	//----- nvinfo : EIATTR_NUM_BARRIERS
	.align		4
        /*0020*/ 	.byte	0x02, 0x4c
        /*0022*/ 	.byte	0x01
	.zero		1


	//----- nvinfo : EIATTR_MERCURY_ISA_VERSION
	.align		4
        /*0024*/ 	.byte	0x03, 0x5f
        /*0026*/ 	.short	0x0101


	//----- nvinfo : EIATTR_COOP_GROUP_MASK_REGIDS
	.align		4
        /*0028*/ 	.byte	0x04, 0x29
        /*002a*/ 	.short	(.L_2690 - .L_2689)


	//   ....[0]....
.L_2689:
        /*002c*/ 	.word	0xffffffff


	//   ....[1]....
        /*0030*/ 	.word	0xffffffff


	//   ....[2]....
        /*0034*/ 	.word	0xffffffff


	//   ....[3]....
        /*0038*/ 	.word	0xffffffff


	//   ....[4]....
        /*003c*/ 	.word	0xffffffff


	//   ....[5]....
        /*0040*/ 	.word	0xffffffff


	//   ....[6]....
        /*0044*/ 	.word	0xffffffff


	//   ....[7]....
        /*0048*/ 	.word	0xffffffff


	//   ....[8]....
        /*004c*/ 	.word	0xffffffff


	//   ....[9]....
        /*0050*/ 	.word	0xffffffff


	//   ....[10]....
        /*0054*/ 	.word	0xffffffff


	//   ....[11]....
        /*0058*/ 	.word	0xffffffff


	//   ....[12]....
        /*005c*/ 	.word	0xffffffff


	//   ....[13]....
        /*0060*/ 	.word	0xffffffff


	//   ....[14]....
        /*0064*/ 	.word	0xffffffff


	//   ....[15]....
        /*0068*/ 	.word	0xffffffff


	//   ....[16]....
        /*006c*/ 	.word	0x05000005


	//   ....[17]....
        /*0070*/ 	.word	0x05000005


	//   ....[18]....
        /*0074*/ 	.word	0x05000005


	//   ....[19]....
        /*0078*/ 	.word	0x05000005


	//----- nvinfo : EIATTR_COOP_GROUP_INSTR_OFFSETS
	.align		4
.L_2690:
        /*007c*/ 	.byte	0x04, 0x28
        /*007e*/ 	.short	(.L_2692 - .L_2691)


	//   ....[0]....
.L_2691:
        /*0080*/ 	.word	0x0000f5b0


	//   ....[1]....
        /*0084*/ 	.word	0x0000f5d0


	//   ....[2]....
        /*0088*/ 	.word	0x0000f660


	//   ....[3]....
        /*008c*/ 	.word	0x0000f670


	//   ....[4]....
        /*0090*/ 	.word	0x000140a0


	//   ....[5]....
        /*0094*/ 	.word	0x00014180


	//   ....[6]....
        /*0098*/ 	.word	0x000141a0


	//   ....[7]....
        /*009c*/ 	.word	0x000141c0


	//   ....[8]....
        /*00a0*/ 	.word	0x000193e0


	//   ....[9]....
        /*00a4*/ 	.word	0x000193f0


	//   ....[10]....
        /*00a8*/ 	.word	0x00019420


	//   ....[11]....
        /*00ac*/ 	.word	0x00019430


	//   ....[12]....
        /*00b0*/ 	.word	0x0001ab90


	//   ....[13]....
        /*00b4*/ 	.word	0x0001aba0


	//   ....[14]....
        /*00b8*/ 	.word	0x0001abd0


	//   ....[15]....
        /*00bc*/ 	.word	0x0001abe0


	//   ....[16]....
        /*00c0*/ 	.word	0x0001ba60


	//   ....[17]....
        /*00c4*/ 	.word	0x0001bad0


	//   ....[18]....
        /*00c8*/ 	.word	0x0001bb30


	//   ....[19]....
        /*00cc*/ 	.word	0x0001bba0


	//----- nvinfo : EIATTR_VRC_CTA_INIT_COUNT
	.align		4
.L_2692:
        /*00d0*/ 	.byte	0x02, 0x4a
	.zero		1
	.zero		1


	//----- nvinfo : EIATTR_EXIT_INSTR_OFFSETS
	.align		4
        /*00d4*/ 	.byte	0x04, 0x1c
        /*00d6*/ 	.short	(.L_2694 - .L_2693)


	//   ....[0]....
.L_2693:
        /*00d8*/ 	.word	0x00000090


	//----- nvinfo : EIATTR_CRS_STACK_SIZE
	.align		4
.L_2694:
        /*00dc*/ 	.byte	0x04, 0x1e
        /*00de*/ 	.short	(.L_2696 - .L_2695)
.L_2695:
        /*00e0*/ 	.word	0x00000000


	//----- nvinfo : EIATTR_CBANK_PARAM_SIZE
	.align		4
.L_2696:
        /*00e4*/ 	.byte	0x03, 0x19
        /*00e6*/ 	.short	0x01d0


	//----- nvinfo : EIATTR_PARAM_CBANK
	.align		4
        /*00e8*/ 	.byte	0x04, 0x0a
        /*00ea*/ 	.short	(.L_2698 - .L_2697)
	.align		4
.L_2697:
        /*00ec*/ 	.word	index@(.nv.constant0._ZN5flash24flash_fwd_splitkv_kernelI23Flash_fwd_kernel_traitsILi64ELi64ELi128ELi4ELb0ELb0EN7cutlass6half_tE19Flash_kernel_traitsILi64ELi64ELi128ELi4ES3_EELb0ELb1ELb0ELb0ELb0ELb1ELb0ELb1EEEvNS_16Flash_fwd_paramsE)
        /*00f0*/ 	.short	0x0380
        /*00f2*/ 	.short	0x01d0


	//----- nvinfo : EIATTR_SW_WAR
	.align		4
.L_2698:
        /*00f4*/ 	.byte	0x04, 0x36
        /*00f6*/ 	.short	(.L_2700 - .L_2699)
.L_2699:
        /*00f8*/ 	.word	0x00000008
.L_2700:


//--------------------- .nv.info._ZN5flash24flash_fwd_splitkv_kernelI23Flash_fwd_kernel_traitsILi64ELi64ELi128ELi4ELb0ELb0EN7cutlass6half_tE19Flash_kernel_traitsILi64ELi64ELi128ELi4ES3_EELb0ELb1ELb0ELb0ELb0ELb0ELb1ELb0EEEvNS_16Flash_fwd_paramsE --------------------------
	.section	.nv.info._ZN5flash24flash_fwd_splitkv_kernelI23Flash_fwd_kernel_traitsILi64ELi64ELi128ELi4ELb0ELb0EN7cutlass6half_tE19Flash_kernel_traitsILi64ELi64ELi128ELi4ES3_EELb0ELb1ELb0ELb0ELb0ELb0ELb1ELb0EEEvNS_16Flash_fwd_paramsE,"",@"SHT_CUDA_INFO"
	.sectionflags	@""
	.align	4


	//----- nvinfo : EIATTR_CUDA_API_VERSION
	.align		4
        /*0000*/ 	.byte	0x04, 0x37
        /*0002*/ 	.short	(.L_2702 - .L_2701)
.L_2701:
        /*0004*/ 	.word	0x00000082


	//----- nvinfo : EIATTR_KPARAM_INFO
	.align		4
.L_2702:
        /*0008*/ 	.byte	0x04, 0x17
        /*000a*/ 	.short	(.L_2704 - .L_2703)
.L_2703:
        /*000c*/ 	.word	0x00000000
        /*0010*/ 	.short	0x0000
        /*0012*/ 	.short	0x0000
        /*0014*/ 	.byte	0x00, 0xf0, 0x41, 0x07


	//----- nvinfo : EIATTR_SPARSE_MMA_MASK
	.align		4
.L_2704:
        /*0018*/ 	.byte	0x03, 0x50
        /*001a*/ 	.short	0x0000


	//----- nvinfo : EIATTR_MAXREG_COUNT
	.align		4
        /*001c*/ 	.byte	0x03, 0x1b
        /*001e*/ 	.short	0x00ff


	//----- nvinfo : EIATTR_NUM_BARRIERS
	.align		4
        /*0020*/ 	.byte	0x02, 0x4c
        /*0022*/ 	.byte	0x01
	.zero		1


	//----- nvinfo : EIATTR_MERCURY_ISA_VERSION
	.align		4
        /*0024*/ 	.byte	0x03, 0x5f
        /*0026*/ 	.short	0x0101


	//----- nvinfo : EIATTR_COOP_GROUP_MASK_REGIDS
	.align		4
        /*0028*/ 	.byte	0x04, 0x29
        /*002a*/ 	.short	(.L_2706 - .L_2705)


	//   ....[0]....
.L_2705:
        /*002c*/ 	.word	0xffffffff


	//   ....[1]....
        /*0030*/ 	.word	0xffffffff


	//   ....[2]....
        /*0034*/ 	.word	0xffffffff


	//   ....[3]....
        /*0038*/ 	.word	0xffffffff


	//   ....[4]....
        /*003c*/ 	.word	0xffffffff


	//   ....[5]....
        /*0040*/ 	.word	0xffffffff


	//   ....[6]....
        /*0044*/ 	.word	0xffffffff


	//   ....[7]....
        /*0048*/ 	.word	0xffffffff


	//   ....[8]....
        /*004c*/ 	.word	0xffffffff


	//   ....[9]....
        /*0050*/ 	.word	0xffffffff


	//   ....[10]....
        /*0054*/ 	.word	0xffffffff


	//   ....[11]....
        /*0058*/ 	.word	0xffffffff


	//   ....[12]....
        /*005c*/ 	.word	0xffffffff


	//   ....[13]....
        /*0060*/ 	.word	0xffffffff


	//   ....[14]....
        /*0064*/ 	.word	0xffffffff


	//   ....[15]....
        /*0068*/ 	.word	0xffffffff


	//   ....[16]....
        /*006c*/ 	.word	0x05000006


	//   ....[17]....
        /*0070*/ 	.word	0x05000006


	//   ....[18]....
        /*0074*/ 	.word	0x05000006


	//   ....[19]....
        /*0078*/ 	.word	0x05000006


	//----- nvinfo : EIATTR_COOP_GROUP_INSTR_OFFSETS
	.align		4
.L_2706:
        /*007c*/ 	.byte	0x04, 0x28
        /*007e*/ 	.short	(.L_2708 - .L_2707)


	//   ....[0]....
.L_2707:
        /*0080*/ 	.word	0x00005830


	//   ....[1]....
        /*0084*/ 	.word	0x00005a50


	//   ....[2]....
        /*0088*/ 	.word	0x00005a60


	//   ....[3]....
        /*008c*/ 	.word	0x00005a90


	//   ....[4]....
        /*0090*/ 	.word	0x00009a70


	//   ....[5]....
        /*0094*/ 	.word	0x00009c40


	//   ....[6]....
        /*0098*/ 	.word	0x00009c50


	//   ....[7]....
        /*009c*/ 	.word	0x00009c70


	//   ....[8]....
        /*00a0*/ 	.word	0x0000e450


	//   ....[9]....
        /*00a4*/ 	.word	0x0000e460


	//   ....[10]....
        /*00a8*/ 	.word	0x0000e490


	//   ....[11]....
        /*00ac*/ 	.word	0x0000e4a0


	//   ....[12]....
        /*00b0*/ 	.word	0x0000fbf0


	//   ....[13]....
        /*00b4*/ 	.word	0x0000fc00


	//   ....[14]....
        /*00b8*/ 	.word	0x0000fc30


	//   ....[15]....
        /*00bc*/ 	.word	0x0000fc40


	//   ....[16]....
        /*00c0*/ 	.word	0x00010720


	//   ....[17]....
        /*00c4*/ 	.word	0x00010790


	//   ....[18]....
        /*00c8*/ 	.word	0x000107f0


	//   ....[19]....
        /*00cc*/ 	.word	0x00010860


	//----- nvinfo : EIATTR_VRC_CTA_INIT_COUNT
	.align		4
.L_2708:
        /*00d0*/ 	.byte	0x02, 0x4a
	.zero		1
	.zero		1


	//----- nvinfo : EIATTR_EXIT_INSTR_OFFSETS
	.align		4
        /*00d4*/ 	.byte	0x04, 0x1c
        /*00d6*/ 	.short	(.L_2710 - .L_2709)


	//   ....[0]....
.L_2709:
        /*00d8*/ 	.word	0x000001f0


	//----- nvinfo : EIATTR_CRS_STACK_SIZE
	.align		4
.L_2710:
        /*00dc*/ 	.byte	0x04, 0x1e
        /*00de*/ 	.short	(.L_2712 - .L_2711)
.L_2711:
        /*00e0*/ 	.word	0x00000000


	//----- nvinfo : EIATTR_CBANK_PARAM_SIZE
	.align		4
.L_2712:
        /*00e4*/ 	.byte	0x03, 0x19
        /*00e6*/ 	.short	0x01d0


	//----- nvinfo : EIATTR_PARAM_CBANK
	.align		4
        /*00e8*/ 	.byte	0x04, 0x0a
        /*00ea*/ 	.short	(.L_2714 - .L_2713)
	.align		4
.L_2713:
        /*00ec*/ 	.word	index@(.nv.constant0._ZN5flash24flash_fwd_splitkv_kernelI23Flash_fwd_kernel_traitsILi64ELi64ELi128ELi4ELb0ELb0EN7cutlass6half_tE19Flash_kernel_traitsILi64ELi64ELi128ELi4ES3_EELb0ELb1ELb0ELb0ELb0ELb0ELb1ELb0EEEvNS_16Flash_fwd_paramsE)
        /*00f0*/ 	.short	0x0380
        /*00f2*/ 	.short	0x01d0


	//----- nvinfo : EIATTR_SW_WAR
	.align		4
.L_2714:
        /*00f4*/ 	.byte	0x04, 0x36
        /*00f6*/ 	.short	(.L_2716 - .L_2715)
.L_2715:
        /*00f8*/ 	.word	0x00000008
.L_2716:


//--------------------- .nv.info._ZN5flash24flash_fwd_splitkv_kernelI23Flash_fwd_kernel_traitsILi64ELi64ELi128ELi4ELb0ELb0EN7cutlass6half_tE19Flash_kernel_traitsILi64ELi64ELi128ELi4ES3_EELb0ELb1ELb0ELb0ELb0ELb1ELb1ELb0EEEvNS_16Flash_fwd_paramsE --------------------------
	.section	.nv.info._ZN5flash24flash_fwd_splitkv_kernelI23Flash_fwd_kernel_traitsILi64ELi64ELi128ELi4ELb0ELb0EN7cutlass6half_tE19Flash_kernel_traitsILi64ELi64ELi128ELi4ES3_EELb0ELb1ELb0ELb0ELb0ELb1ELb1ELb0EEEvNS_16Flash_fwd_paramsE,"",@"SHT_CUDA_INFO"
	.sectionflags	@""
	.align	4


	//----- nvinfo : EIATTR_CUDA_API_VERSION
	.align		4
        /*0000*/ 	.byte	0x04, 0x37
        /*0002*/ 	.short	(.L_2718 - .L_2717)
.L_2717:
        /*0004*/ 	.word	0x00000082


	//----- nvinfo : EIATTR_KPARAM_INFO
	.align		4
.L_2718:
        /*0008*/ 	.byte	0x04, 0x17
        /*000a*/ 	.short	(.L_2720 - .L_2719)
.L_2719:
        /*000c*/ 	.word	0x00000000
        /*0010*/ 	.short	0x0000
        /*0012*/ 	.short	0x0000
        /*0014*/ 	.byte	0x00, 0xf0, 0x41, 0x07


	//----- nvinfo : EIATTR_SPARSE_MMA_MASK
	.align		4
.L_2720:
        /*0018*/ 	.byte	0x03, 0x50
        /*001a*/ 	.short	0x0000


	//----- nvinfo : EIATTR_MAXREG_COUNT
	.align		4
        /*001c*/ 	.byte	0x03, 0x1b
        /*001e*/ 	.short	0x00ff


	//----- nvinfo : EIATTR_NUM_BARRIERS
	.align		4
        /*0020*/ 	.byte	0x02, 0x4c
        /*0022*/ 	.byte	0x01
	.zero		1


	//----- nvinfo : EIATTR_MERCURY_ISA_VERSION
	.align		4
        /*0024*/ 	.byte	0x03, 0x5f
        /*0026*/ 	.short	0x0101


	//----- nvinfo : EIATTR_COOP_GROUP_MASK_REGIDS
	.align		4
        /*0028*/ 	.byte	0x04, 0x29
        /*002a*/ 	.short	(.L_2722 - .L_2721)


	//   ....[0]....
.L_2721:
        /*002c*/ 	.word	0xffffffff


	//   ....[1]....
        /*0030*/ 	.word	0xffffffff


	//   ....[2]....
        /*0034*/ 	.word	0xffffffff


	//   ....[3]....
        /*0038*/ 	.word	0xffffffff


	//   ....[4]....
        /*003c*/ 	.word	0xffffffff


	//   ....[5]....
        /*0040*/ 	.word	0xffffffff


	//   ....[6]....
        /*0044*/ 	.word	0xffffffff


	//   ....[7]....
        /*0048*/ 	.word	0xffffffff


	//   ....[8]....
        /*004c*/ 	.word	0xffffffff


	//   ....[9]....
        /*0050*/ 	.word	0xffffffff


	//   ....[10]....
        /*0054*/ 	.word	0xffffffff


	//   ....[11]....
        /*0058*/ 	.word	0xffffffff


	//   ....[12]....
        /*005c*/ 	.word	0xffffffff


	//   ....[13]....
        /*0060*/ 	.word	0xffffffff


	//   ....[14]....
        /*0064*/ 	.word	0xffffffff


	//   ....[15]....
        /*0068*/ 	.word	0xffffffff


	//   ....[16]....
        /*006c*/ 	.word	0x05000006


	//   ....[17]....
        /*0070*/ 	.word	0x05000006


	//   ....[18]....
        /*0074*/ 	.word	0x05000006


	//   ....[19]....
        /*0078*/ 	.word	0x05000006


	//----- nvinfo : EIATTR_COOP_GROUP_INSTR_OFFSETS
	.align		4
.L_2722:
        /*007c*/ 	.byte	0x04, 0x28
        /*007e*/ 	.short	(.L_2724 - .L_2723)


	//   ....[0]....
.L_2723:
        /*0080*/ 	.word	0x00005ff0


	//   ....[1]....
        /*0084*/ 	.word	0x00006260


	//   ....[2]....
        /*0088*/ 	.word	0x00006270


	//   ....[3]....
        /*008c*/ 	.word	0x00006290


	//   ....[4]....
        /*0090*/ 	.word	0x0000ac30


	//   ....[5]....
        /*0094*/ 	.word	0x0000ac40


	//   ....[6]....
        /*0098*/ 	.word	0x0000ac70


	//   ....[7]....
        /*009c*/ 	.word	0x0000ac80


	//   ....[8]....
        /*00a0*/ 	.word	0x0000fc60


	//   ....[9]....
        /*00a4*/ 	.word	0x0000fc70


	//   ....[10]....
        /*00a8*/ 	.word	0x0000fca0


	//   ....[11]....
        /*00ac*/ 	.word	0x0000fcb0


	//   ....[12]....
        /*00b0*/ 	.word	0x00011400


	//   ....[13]....
        /*00b4*/ 	.word	0x00011410


	//   ....[14]....
        /*00b8*/ 	.word	0x00011440


	//   ....[15]....
        /*00bc*/ 	.word	0x00011450


	//   ....[16]....
        /*00c0*/ 	.word	0x00011f30


	//   ....[17]....
        /*00c4*/ 	.word	0x00011fa0


	//   ....[18]....
        /*00c8*/ 	.word	0x00012000


	//   ....[19]....
        /*00cc*/ 	.word	0x00012070


	//----- nvinfo : EIATTR_VRC_CTA_INIT_COUNT
	.align		4
.L_2724:
        /*00d0*/ 	.byte	0x02, 0x4a
	.zero		1
	.zero		1


	//----- nvinfo : EIATTR_EXIT_INSTR_OFFSETS
	.align		4
        /*00d4*/ 	.byte	0x04, 0x1c
        /*00d6*/ 	.short	(.L_2726 - .L_2725)


	//   ....[0]....
.L_2725:
        /*00d8*/ 	.word	0x000001f0


	//----- nvinfo : EIATTR_CRS_STACK_SIZE
	.align		4
.L_2726:
        /*00dc*/ 	.byte	0x04, 0x1e
        /*00de*/ 	.short	(.L_2728 - .L_2727)
.L_2727:
        /*00e0*/ 	.word	0x00000000


	//----- nvinfo : EIATTR_CBANK_PARAM_SIZE
	.align		4
.L_2728:
        /*00e4*/ 	.byte	0x03, 0x19
        /*00e6*/ 	.short	0x01d0


	//----- nvinfo : EIATTR_PARAM_CBANK
	.align		4
        /*00e8*/ 	.byte	0x04, 0x0a
        /*00ea*/ 	.short	(.L_2730 - .L_2729)
	.align		4
.L_2729:
        /*00ec*/ 	.word	index@(.nv.constant0._ZN5flash24flash_fwd_splitkv_kernelI23Flash_fwd_kernel_traitsILi64ELi64ELi128ELi4ELb0ELb0EN7cutlass6half_tE19Flash_kernel_traitsILi64ELi64ELi128ELi4ES3_EELb0ELb1ELb0ELb0ELb0ELb1ELb1ELb0EEEvNS_16Flash_fwd_paramsE)
        /*00f0*/ 	.short	0x0380
        /*00f2*/ 	.short	0x01d0


	//----- nvinfo : EIATTR_SW_WAR
	.align		4
.L_2730:
        /*00f4*/ 	.byte	0x04, 0x36
        /*00f6*/ 	.short	(.L_2732 - .L_2731)
.L_2731:
        /*00f8*/ 	.word	0x00000008
.L_2732:


//--------------------- .nv.info._ZN5flash24flash_fwd_splitkv_kernelI23Flash_fwd_kernel_traitsILi64ELi64ELi128ELi4ELb0ELb0EN7cutlass6half_tE19Flash_kernel_traitsILi64ELi64ELi128ELi4ES3_EELb0ELb1ELb0ELb0ELb0ELb0ELb1ELb1EEEvNS_16Flash_fwd_paramsE --------------------------
	.section	.nv.info._ZN5flash24flash_fwd_splitkv_kernelI23Flash_fwd_kernel_traitsILi64ELi64ELi128ELi4ELb0ELb0EN7cutlass6half_tE19Flash_kernel_traitsILi64ELi64ELi128ELi4ES3_EELb0ELb1ELb0ELb0ELb0ELb0ELb1ELb1EEEvNS_16Flash_fwd_paramsE,"",@"SHT_CUDA_INFO"
	.sectionflags	@""
	.align	4


	//----- nvinfo : EIATTR_CUDA_API_VERSION
	.align		4
        /*0000*/ 	.byte	0x04, 0x37
        /*0002*/ 	.short	(.L_2734 - .L_2733)
.L_2733:
        /*0004*/ 	.word	0x00000082


	//----- nvinfo : EIATTR_KPARAM_INFO
	.align		4
.L_2734:
        /*0008*/ 	.byte	0x04, 0x17
        /*000a*/ 	.short	(.L_2736 - .L_2735)
.L_2735:
        /*000c*/ 	.word	0x00000000
        /*0010*/ 	.short	0x0000
        /*0012*/ 	.short	0x0000
        /*0014*/ 	.byte	0x00, 0xf0, 0x41, 0x07


	//----- nvinfo : EIATTR_SPARSE_MMA_MASK
	.align		4
.L_2736:
        /*0018*/ 	.byte	0x03, 0x50
        /*001a*/ 	.short	0x0000


	//----- nvinfo : EIATTR_MAXREG_COUNT
	.align		4
        /*001c*/ 	.byte	0x03, 0x1b
        /*001e*/ 	.short	0x00ff


	//----- nvinfo : EIATTR_NUM_BARRIERS
	.align		4
        /*0020*/ 	.byte	0x02, 0x4c
        /*0022*/ 	.byte	0x01
	.zero		1


	//----- nvinfo : EIATTR_MERCURY_ISA_VERSION
	.align		4
        /*0024*/ 	.byte	0x03, 0x5f
        /*0026*/ 	.short	0x0101


	//----- nvinfo : EIATTR_COOP_GROUP_MASK_REGIDS
	.align		4
        /*0028*/ 	.byte	0x04, 0x29
        /*002a*/ 	.short	(.L_2738 - .L_2737)


	//   ....[0]....
.L_2737:
        /*002c*/ 	.word	0xffffffff


	//   ....[1]....
        /*0030*/ 	.word	0xffffffff


	//   ....[2]....
        /*0034*/ 	.word	0xffffffff


	//   ....[3]....
        /*0038*/ 	.word	0xffffffff


	//   ....[4]....
        /*003c*/ 	.word	0xffffffff


	//   ....[5]....
        /*0040*/ 	.word	0xffffffff


	//   ....[6]....
        /*0044*/ 	.word	0xffffffff


	//   ....[7]....
        /*0048*/ 	.word	0xffffffff


	//   ....[8]....
        /*004c*/ 	.word	0xffffffff


	//   ....[9]....
        /*0050*/ 	.word	0xffffffff


	//   ....[10]....
        /*0054*/ 	.word	0xffffffff


	//   ....[11]....
        /*0058*/ 	.word	0xffffffff


	//   ....[12]....
        /*005c*/ 	.word	0xffffffff


	//   ....[13]....
        /*0060*/ 	.word	0xffffffff


	//   ....[14]....
        /*0064*/ 	.word	0xffffffff


	//   ....[15]....
        /*0068*/ 	.word	0xffffffff


	//   ....[16]....
        /*006c*/ 	.word	0x05000007


	//   ....[17]....
        /*0070*/ 	.word	0x05000007


	//   ....[18]....
        /*0074*/ 	.word	0x05000007


	//   ....[19]....
        /*0078*/ 	.word	0x05000007


	//----- nvinfo : EIATTR_COOP_GROUP_INSTR_OFFSETS
	.align		4
.L_2738:
        /*007c*/ 	.byte	0x04, 0x28
        /*007e*/ 	.short	(.L_2740 - .L_2739)


	//   ....[0]....
.L_2739:
        /*0080*/ 	.word	0x0000ed80


	//   ....[1]....
        /*0084*/ 	.word	0x0000ef50


	//   ....[2]....
        /*0088*/ 	.word	0x0000ef60


	//   ....[3]....
        /*008c*/ 	.word	0x0000ef90


	//   ....[4]....
        /*0090*/ 	.word	0x000132e0


	//   ....[5]....
        /*0094*/ 	.word	0x000132f0


	//   ....[6]....
        /*0098*/ 	.word	0x00013320


	//   ....[7]....
        /*009c*/ 	.word	0x00013330


	//   ....[8]....
        /*00a0*/ 	.word	0x00017a90


	//   ....[9]....
        /*00a4*/ 	.word	0x00017aa0


	//   ....[10]....
        /*00a8*/ 	.word	0x00017ad0


	//   ....[11]....
        /*00ac*/ 	.word	0x00017ae0


	//   ....[12]....
        /*00b0*/ 	.word	0x00019230


	//   ....[13]....
        /*00b4*/ 	.word	0x00019240


	//   ....[14]....
        /*00b8*/ 	.word	0x00019270


	//   ....[15]....
        /*00bc*/ 	.word	0x00019280


	//   ....[16]....
        /*00c0*/ 	.word	0x00019d50


	//   ....[17]....
        /*00c4*/ 	.word	0x00019dc0


	//   ....[18]....
        /*00c8*/ 	.word	0x00019e20


	//   ....[19]....
        /*00cc*/ 	.word	0x00019e90


	//----- nvinfo : EIATTR_VRC_CTA_INIT_COUNT
	.align		4
.L_2740:
        /*00d0*/ 	.byte	0x02, 0x4a
	.zero		1
	.zero		1


	//----- nvinfo : EIATTR_EXIT_INSTR_OFFSETS
	.align		4
        /*00d4*/ 	.byte	0x04, 0x1c
        /*00d6*/ 	.short	(.L_2742 - .L_2741)


	//   ....[0]....
.L_2741:
        /*00d8*/ 	.word	0x000001f0


	//----- nvinfo : EIATTR_CRS_STACK_SIZE
	.align		4
.L_2742:
        /*00dc*/ 	.byte	0x04, 0x1e
        /*00de*/ 	.short	(.L_2744 - .L_2743)
.L_2743:
        /*00e0*/ 	.word	0x00000000


	//----- nvinfo : EIATTR_CBANK_PARAM_SIZE
	.align		4
.L_2744:
        /*00e4*/ 	.byte	0x03, 0x19
        /*00e6*/ 	.short	0x01d0


	//----- nvinfo : EIATTR_PARAM_CBANK
	.align		4
        /*00e8*/ 	.byte	0x04, 0x0a
        /*00ea*/ 	.short	(.L_2746 - .L_2745)
	.align		4
.L_2745:
        /*00ec*/ 	.word	index@(.nv.constant0._ZN5flash24flash_fwd_splitkv_kernelI23Flash_fwd_kernel_traitsILi64ELi64ELi128ELi4ELb0ELb0EN7cutlass6half_tE19Flash_kernel_traitsILi64ELi64ELi128ELi4ES3_EELb0ELb1ELb0ELb0ELb0ELb0ELb1ELb1EEEvNS_16Flash_fwd_paramsE)
        /*00f0*/ 	.short	0x0380
        /*00f2*/ 	.short	0x01d0


	//----- nvinfo : EIATTR_SW_WAR
	.align		4
.L_2746:
        /*00f4*/ 	.byte	0x04, 0x36
        /*00f6*/ 	.short	(.L_2748 - .L_2747)
.L_2747:
        /*00f8*/ 	.word	0x00000008
.L_2748:


//--------------------- .nv.info._ZN5flash24flash_fwd_splitkv_kernelI23Flash_fwd_kernel_traitsILi64ELi64ELi128ELi4ELb0ELb0EN7cutlass6half_tE19Flash_kernel_traitsILi64ELi64ELi128ELi4ES3_EELb0ELb1ELb0ELb0ELb0ELb1ELb1ELb1EEEvNS_16Flash_fwd_paramsE --------------------------
	.section	.nv.info._ZN5flash24flash_fwd_splitkv_kernelI23Flash_fwd_kernel_traitsILi64ELi64ELi128ELi4ELb0ELb0EN7cutlass6half_tE19Flash_kernel_traitsILi64ELi64ELi128ELi4ES3_EELb0ELb1ELb0ELb0ELb0ELb1ELb1ELb1EEEvNS_16Flash_fwd_paramsE,"",@"SHT_CUDA_INFO"
	.sectionflags	@""
	.align	4


	//----- nvinfo : EIATTR_CUDA_API_VERSION
	.align		4
        /*0000*/ 	.byte	0x04, 0x37
        /*0002*/ 	.short	(.L_2750 - .L_2749)
.L_2749:
        /*0004*/ 	.word	0x00000082


	//----- nvinfo : EIATTR_KPARAM_INFO
	.align		4
.L_2750:
        /*0008*/ 	.byte	0x04, 0x17
        /*000a*/ 	.short	(.L_2752 - .L_2751)
.L_2751:
        /*000c*/ 	.word	0x00000000
        /*0010*/ 	.short	0x0000
        /*0012*/ 	.short	0x0000
        /*0014*/ 	.byte	0x00, 0xf0, 0x41, 0x07


	//----- nvinfo : EIATTR_SPARSE_MMA_MASK
	.align		4
.L_2752:
        /*0018*/ 	.byte	0x03, 0x50
        /*001a*/ 	.short	0x0000


	//----- nvinfo : EIATTR_MAXREG_COUNT
	.align		4
        /*001c*/ 	.byte	0x03, 0x1b
        /*001e*/ 	.short	0x00ff


	//----- nvinfo : EIATTR_NUM_BARRIERS
	.align		4
        /*0020*/ 	.byte	0x02, 0x4c
        /*0022*/ 	.byte	0x01
	.zero		1


	//----- nvinfo : EIATTR_MERCURY_ISA_VERSION
	.align		4
        /*0024*/ 	.byte	0x03, 0x5f
        /*0026*/ 	.short	0x0101


	//----- nvinfo : EIATTR_COOP_GROUP_MASK_REGIDS
	.align		4
        /*0028*/ 	.byte	0x04, 0x29
        /*002a*/ 	.short	(.L_2754 - .L_2753)


	//   ....[0]....
.L_2753:
        /*002c*/ 	.word	0xffffffff


	//   ....[1]....
        /*0030*/ 	.word	0xffffffff


	//   ....[2]....
        /*0034*/ 	.word	0xffffffff


	//   ....[3]....
        /*0038*/ 	.word	0xffffffff


	//   ....[4]....
        /*003c*/ 	.word	0xffffffff


	//   ....[5]....
        /*0040*/ 	.word	0xffffffff


	//   ....[6]....
        /*0044*/ 	.word	0xffffffff


	//   ....[7]....
        /*0048*/ 	.word	0xffffffff


	//   ....[8]....
        /*004c*/ 	.word	0xffffffff


	//   ....[9]....
        /*0050*/ 	.word	0xffffffff


	//   ....[10]....
        /*0054*/ 	.word	0xffffffff


	//   ....[11]....
        /*0058*/ 	.word	0xffffffff


	//   ....[12]....
        /*005c*/ 	.word	0xffffffff


	//   ....[13]....
        /*0060*/ 	.word	0xffffffff


	//   ....[14]....
        /*0064*/ 	.word	0xffffffff


	//   ....[15]....
        /*0068*/ 	.word	0xffffffff


	//   ....[16]....
        /*006c*/ 	.word	0x05000007


	//   ....[17]....
        /*0070*/ 	.word	0x05000007


	//   ....[18]....
        /*0074*/ 	.word	0x05000007


	//   ....[19]....
        /*0078*/ 	.word	0x05000007


	//----- nvinfo : EIATTR_COOP_GROUP_INSTR_OFFSETS
	.align		4
.L_2754:
        /*007c*/ 	.byte	0x04, 0x28
        /*007e*/ 	.short	(.L_2756 - .L_2755)


	//   ....[0]....
.L_2755:
        /*0080*/ 	.word	0x0000f4b0


	//   ....[1]....
        /*0084*/ 	.word	0x0000f740


	//   ....[2]....
        /*0088*/ 	.word	0x0000f750


	//   ....[3]....
        /*008c*/ 	.word	0x0000f790


	//   ....[4]....
        /*0090*/ 	.word	0x00014200


	//   ....[5]....
        /*0094*/ 	.word	0x000142d0


	//   ....[6]....
        /*0098*/ 	.word	0x000142f0


	//   ....[7]....
        /*009c*/ 	.word	0x00014310


	//   ....[8]....
        /*00a0*/ 	.word	0x00019280


	//   ....[9]....
        /*00a4*/ 	.word	0x00019290


	//   ....[10]....
        /*00a8*/ 	.word	0x000192c0


	//   ....[11]....
        /*00ac*/ 	.word	0x000192d0


	//   ....[12]....
        /*00b0*/ 	.word	0x0001aa20


	//   ....[13]....
        /*00b4*/ 	.word	0x0001aa30


	//   ....[14]....
        /*00b8*/ 	.word	0x0001aa60


	//   ....[15]....
        /*00bc*/ 	.word	0x0001aa70


	//   ....[16]....
        /*00c0*/ 	.word	0x0001b540


	//   ....[17]....
        /*00c4*/ 	.word	0x0001b5b0


	//   ....[18]....
        /*00c8*/ 	.word	0x0001b610


	//   ....[19]....
        /*00cc*/ 	.word	0x0001b680


	//----- nvinfo : EIATTR_VRC_CTA_INIT_COUNT
	.align		4
.L_2756:
        /*00d0*/ 	.byte	0x02, 0x4a
	.zero		1
	.zero		1


	//----- nvinfo : EIATTR_EXIT_INSTR_OFFSETS
	.align		4
        /*00d4*/ 	.byte	0x04, 0x1c
        /*00d6*/ 	.short	(.L_2758 - .L_2757)


	//   ....[0]....
.L_2757:
        /*00d8*/ 	.word	0x000001f0


	//----- nvinfo : EIATTR_CRS_STACK_SIZE
	.align		4
.L_2758:
        /*00dc*/ 	.byte	0x04, 0x1e
        /*00de*/ 	.short	(.L_2760 - .L_2759)
.L_2759:
        /*00e0*/ 	.word	0x00000000


	//----- nvinfo : EIATTR_CBANK_PARAM_SIZE
	.align		4
.L_2760:
        /*00e4*/ 	.byte	0x03, 0x19
        /*00e6*/ 	.short	0x01d0


	//----- nvinfo : EIATTR_PARAM_CBANK
	.align		4
        /*00e8*/ 	.byte	0x04, 0x0a
        /*00ea*/ 	.short	(.L_2762 - .L_2761)
	.align		4
.L_2761:
        /*00ec*/ 	.word	index@(.nv.constant0._ZN5flash24flash_fwd_splitkv_kernelI23Flash_fwd_kernel_traitsILi64ELi64ELi128ELi4ELb0ELb0EN7cutlass6half_tE19Flash_kernel_traitsILi64ELi64ELi128ELi4ES3_EELb0ELb1ELb0ELb0ELb0ELb1ELb1ELb1EEEvNS_16Flash_fwd_paramsE)
        /*00f0*/ 	.short	0x0380
        /*00f2*/ 	.short	0x01d0


	//----- nvinfo : EIATTR_SW_WAR
	.align		4
.L_2762:
        /*00f4*/ 	.byte	0x04, 0x36
        /*00f6*/ 	.short	(.L_2764 - .L_2763)
.L_2763:
        /*00f8*/ 	.word	0x00000008
.L_2764:


//--------------------- .nv.info._ZN5flash24flash_fwd_splitkv_kernelI23Flash_fwd_kernel_traitsILi64ELi64ELi128ELi4ELb0ELb0EN7cutlass6half_tE19Flash_kernel_traitsILi64ELi64ELi128ELi4ES3_EELb0ELb0ELb0ELb1ELb1ELb0ELb0ELb0EEEvNS_16Flash_fwd_paramsE --------------------------
	.section	.nv.info._ZN5flash24flash_fwd_splitkv_kernelI23Flash_fwd_kernel_traitsILi64ELi64ELi128ELi4ELb0ELb0EN7cutlass6half_tE19Flash_kernel_traitsILi64ELi64ELi128ELi4ES3_EELb0ELb0ELb0ELb1ELb1ELb0ELb0ELb0EEEvNS_16Flash_fwd_paramsE,"",@"SHT_CUDA_INFO"
	.sectionflags	@""
	.align	4


	//----- nvinfo : EIATTR_CUDA_API_VERSION
	.align		4
        /*0000*/ 	.byte	0x04, 0x37
        /*0002*/ 	.short	(.L_2766 - .L_2765)
.L_2765:
        /*0004*/ 	.word	0x00000082


	//----- nvinfo : EIATTR_KPARAM_INFO
	.align		4
.L_2766:
        /*0008*/ 	.byte	0x04, 0x17
        /*000a*/ 	.short	(.L_2768 - .L_2767)
.L_2767:
        /*000c*/ 	.word	0x00000000
        /*0010*/ 	.short	0x0000
        /*0012*/ 	.short	0x0000
        /*0014*/ 	.byte	0x00, 0xf0, 0x41, 0x07


	//----- nvinfo : EIATTR_SPARSE_MMA_MASK
	.align		4
.L_2768:
        /*0018*/ 	.byte	0x03, 0x50
        /*001a*/ 	.short	0x0000


	//----- nvinfo : EIATTR_MAXREG_COUNT
	.align		4
        /*001c*/ 	.byte	0x03, 0x1b
        /*001e*/ 	.short	0x00ff


	//----- nvinfo : EIATTR_NUM_BARRIERS
	.align		4
        /*0020*/ 	.byte	0x02, 0x4c
        /*0022*/ 	.byte	0x01
	.zero		1


	//----- nvinfo : EIATTR_MERCURY_ISA_VERSION
	.align		4
        /*0024*/ 	.byte	0x03, 0x5f
        /*0026*/ 	.short	0x0101


	//----- nvinfo : EIATTR_COOP_GROUP_MASK_REGIDS
	.align		4
        /*0028*/ 	.byte	0x04, 0x29
        /*002a*/ 	.short	(.L_2770 - .L_2769)


	//   ....[0]....
.L_2769:
        /*002c*/ 	.word	0xffffffff


	//   ....[1]....
        /*0030*/ 	.word	0xffffffff


	//   ....[2]....
        /*0034*/ 	.word	0xffffffff


	//   ....[3]....
        /*0038*/ 	.word	0xffffffff


	//   ....[4]....
        /*003c*/ 	.word	0xffffffff


	//   ....[5]....
        /*0040*/ 	.word	0xffffffff


	//   ....[6]....
        /*0044*/ 	.word	0xffffffff


	//   ....[7]....
        /*0048*/ 	.word	0xffffffff


	//   ....[8]....
        /*004c*/ 	.word	0xffffffff


	//   ....[9]....
        /*0050*/ 	.word	0xffffffff


	//   ....[10]....
        /*0054*/ 	.word	0xffffffff


	//   ....[11]....
        /*0058*/ 	.word	0xffffffff


	//   ....[12]....
        /*005c*/ 	.word	0x05000006


	//   ....[13]....
        /*0060*/ 	.word	0x05000006


	//   ....[14]....
        /*0064*/ 	.word	0x05000006


	//   ....[15]....
        /*0068*/ 	.word	0x05000006


	//----- nvinfo : EIATTR_COOP_GROUP_INSTR_OFFSETS
	.align		4
.L_2770:
        /*006c*/ 	.byte	0x04, 0x28
        /*006e*/ 	.short	(.L_2772 - .L_2771)


	//   ....[0]....
.L_2771:
        /*0070*/ 	.word	0x00002d50


	//   ....[1]....
        /*0074*/ 	.word	0x00002de0


	//   ....[2]....
        /*0078*/ 	.word	0x00002df0


	//   ....[3]....
        /*007c*/ 	.word	0x00002e20


	//   ....[4]....
        /*0080*/ 	.word	0x00005870


	//   ....[5]....
        /*0084*/ 	.word	0x00005890


	//   ....[6]....
        /*0088*/ 	.word	0x000058c0


	//   ....[7]....
        /*008c*/ 	.word	0x000058d0


	//   ....[8]....
        /*0090*/ 	.word	0x00007030


	//   ....[9]....
        /*0094*/ 	.word	0x00007040


	//   ....[10]....
        /*0098*/ 	.word	0x00007070


	//   ....[11]....
        /*009c*/ 	.word	0x00007080


	//   ....[12]....
        /*00a0*/ 	.word	0x00007c20


	//   ....[13]....
        /*00a4*/ 	.word	0x00007c90


	//   ....[14]....
        /*00a8*/ 	.word	0x00007cf0


	//   ....[15]....
        /*00ac*/ 	.word	0x00007d60


	//----- nvinfo : EIATTR_VRC_CTA_INIT_COUNT
	.align		4
.L_2772:
        /*00b0*/ 	.byte	0x02, 0x4a
	.zero		1
	.zero		1


	//----- nvinfo : EIATTR_EXIT_INSTR_OFFSETS
	.align		4
        /*00b4*/ 	.byte	0x04, 0x1c
        /*00b6*/ 	.short	(.L_2774 - .L_2773)


	//   ....[0]....
.L_2773:
        /*00b8*/ 	.word	0x00000090


	//----- nvinfo : EIATTR_CRS_STACK_SIZE
	.align		4
.L_2774:
        /*00bc*/ 	.byte	0x04, 0x1e
        /*00be*/ 	.short	(.L_2776 - .L_2775)
.L_2775:
        /*00c0*/ 	.word	0x00000000


	//----- nvinfo : EIATTR_CBANK_PARAM_SIZE
	.align		4
.L_2776:
        /*00c4*/ 	.byte	0x03, 0x19
        /*00c6*/ 	.short	0x01d0


	//----- nvinfo : EIATTR_PARAM_CBANK
	.align		4
        /*00c8*/ 	.byte	0x04, 0x0a
        /*00ca*/ 	.short	(.L_2778 - .L_2777)
	.align		4
.L_2777:
        /*00cc*/ 	.word	index@(.nv.constant0._ZN5flash24flash_fwd_splitkv_kernelI23Flash_fwd_kernel_traitsILi64ELi64ELi128ELi4ELb0ELb0EN7cutlass6half_tE19Flash_kernel_traitsILi64ELi64ELi128ELi4ES3_EELb0ELb0ELb0ELb1ELb1ELb0ELb0ELb0EEEvNS_16Flash_fwd_paramsE)
        /*00d0*/ 	.short	0x0380
        /*00d2*/ 	.short	0x01d0


	//----- nvinfo : EIATTR_SW_WAR
	.align		4
.L_2778:
        /*00d4*/ 	.byte	0x04, 0x36
        /*00d6*/ 	.short	(.L_2780 - .L_2779)
.L_2779:
        /*00d8*/ 	.word	0x00000008
.L_2780:


//--------------------- .nv.info._ZN5flash24flash_fwd_splitkv_kernelI23Flash_fwd_kernel_traitsILi64ELi64ELi128ELi4ELb0ELb0EN7cutlass6half_tE19Flash_kernel_traitsILi64ELi64ELi128ELi4ES3_EELb0ELb0ELb0ELb1ELb1ELb1ELb0ELb0EEEvNS_16Flash_fwd_paramsE --------------------------
	.section	.nv.info._ZN5flash24flash_fwd_splitkv_kernelI23Flash_fwd_kernel_traitsILi64ELi64ELi128ELi4ELb0ELb0EN7cutlass6half_tE19Flash_kernel_traitsILi64ELi64ELi128ELi4ES3_EELb0ELb0ELb0ELb1ELb1ELb1ELb0ELb0EEEvNS_16Flash_fwd_paramsE,"",@"SHT_CUDA_INFO"
	.sectionflags	@""
	.align	4


	//----- nvinfo : EIATTR_CUDA_API_VERSION
	.align		4
        /*0000*/ 	.byte	0x04, 0x37
        /*0002*/ 	.short	(.L_2782 - .L_2781)
.L_2781:
        /*0004*/ 	.word	0x00000082


	//----- nvinfo : EIATTR_KPARAM_INFO
	.align		4
.L_2782:
        /*0008*/ 	.byte	0x04, 0x17
        /*000a*/ 	.short	(.L_2784 - .L_2783)
.L_2783:
        /*000c*/ 	.word	0x00000000
        /*0010*/ 	.short	0x0000
        /*0012*/ 	.short	0x0000
        /*0014*/ 	.byte	0x00, 0xf0, 0x41, 0x07


	//----- nvinfo : EIATTR_SPARSE_MMA_MASK
	.align		4
.L_2784:
        /*0018*/ 	.byte	0x03, 0x50
        /*001a*/ 	.short	0x0000


	//----- nvinfo : EIATTR_MAXREG_COUNT
	.align		4
        /*001c*/ 	.byte	0x03, 0x1b
        /*001e*/ 	.short	0x00ff


	//----- nvinfo : EIATTR_NUM_BARRIERS
	.align		4
        /*0020*/ 	.byte	0x02, 0x4c
        /*0022*/ 	.byte	0x01
	.zero		1


	//----- nvinfo : EIATTR_MERCURY_ISA_VERSION
	.align		4
        /*0024*/ 	.byte	0x03, 0x5f
        /*0026*/ 	.short	0x0101


	//----- nvinfo : EIATTR_COOP_GROUP_MASK_REGIDS
	.align		4
        /*0028*/ 	.byte	0x04, 0x29
        /*002a*/ 	.short	(.L_2786 - .L_2785)


	//   ....[0]....
.L_2785:
        /*002c*/ 	.word	0xffffffff


	//   ....[1]....
        /*0030*/ 	.word	0xffffffff


	//   ....[2]....
        /*0034*/ 	.word	0xffffffff


	//   ....[3]....
        /*0038*/ 	.word	0xffffffff


	//   ....[4]....
        /*003c*/ 	.word	0xffffffff


	//   ....[5]....
        /*0040*/ 	.word	0xffffffff


	//   ....[6]....
        /*0044*/ 	.word	0xffffffff


	//   ....[7]....
        /*0048*/ 	.word	0xffffffff


	//   ....[8]....
        /*004c*/ 	.word	0xffffffff


	//   ....[9]....
        /*0050*/ 	.word	0xffffffff


	//   ....[10]....
        /*0054*/ 	.word	0xffffffff


	//   ....[11]....
        /*0058*/ 	.word	0xffffffff


	//   ....[12]....
        /*005c*/ 	.word	0x05000006


	//   ....[13]....
        /*0060*/ 	.word	0x05000006


	//   ....[14]....
        /*0064*/ 	.word	0x05000006


	//   ....[15]....
        /*0068*/ 	.word	0x05000006


	//----- nvinfo : EIATTR_COOP_GROUP_INSTR_OFFSETS
	.align		4
.L_2786:
        /*006c*/ 	.byte	0x04, 0x28
        /*006e*/ 	.short	(.L_2788 - .L_2787)


	//   ....[0]....
.L_2787:
        /*0070*/ 	.word	0x00003550


	//   ....[1]....
        /*0074*/ 	.word	0x00003570


	//   ....[2]....
        /*0078*/ 	.word	0x00003580


	//   ....[3]....
        /*007c*/ 	.word	0x000035b0


	//   ....[4]....
        /*0080*/ 	.word	0x000068c0


	//   ....[5]....
        /*0084*/ 	.word	0x000068e0


	//   ....[6]....
        /*0088*/ 	.word	0x00006910


	//   ....[7]....
        /*008c*/ 	.word	0x00006920


	//   ....[8]....
        /*0090*/ 	.word	0x00008010


	//   ....[9]....
        /*0094*/ 	.word	0x00008020


	//   ....[10]....
        /*0098*/ 	.word	0x00008050


	//   ....[11]....
        /*009c*/ 	.word	0x00008060


	//   ....[12]....
        /*00a0*/ 	.word	0x00008c00


	//   ....[13]....
        /*00a4*/ 	.word	0x00008c70


	//   ....[14]....
        /*00a8*/ 	.word	0x00008cd0


	//   ....[15]....
        /*00ac*/ 	.word	0x00008d40


	//----- nvinfo : EIATTR_VRC_CTA_INIT_COUNT
	.align		4
.L_2788:
        /*00b0*/ 	.byte	0x02, 0x4a
	.zero		1
	.zero		1


	//----- nvinfo : EIATTR_EXIT_INSTR_OFFSETS
	.align		4
        /*00b4*/ 	.byte	0x04, 0x1c
        /*00b6*/ 	.short	(.L_2790 - .L_2789)


	//   ....[0]....
.L_2789:
        /*00b8*/ 	.word	0x00000090


	//----- nvinfo : EIATTR_CRS_STACK_SIZE
	.align		4
.L_2790:
        /*00bc*/ 	.byte	0x04, 0x1e
        /*00be*/ 	.short	(.L_2792 - .L_2791)
.L_2791:
        /*00c0*/ 	.word	0x00000000


	//----- nvinfo : EIATTR_CBANK_PARAM_SIZE
	.align		4
.L_2792:
        /*00c4*/ 	.byte	0x03, 0x19
        /*00c6*/ 	.short	0x01d0


	//----- nvinfo : EIATTR_PARAM_CBANK
	.align		4
        /*00c8*/ 	.byte	0x04, 0x0a
        /*00ca*/ 	.short	(.L_2794 - .L_2793)
	.align		4
.L_2793:
        /*00cc*/ 	.word	index@(.nv.constant0._ZN5flash24flash_fwd_splitkv_kernelI23Flash_fwd_kernel_traitsILi64ELi64ELi128ELi4ELb0ELb0EN7cutlass6half_tE19Flash_kernel_traitsILi64ELi64ELi128ELi4ES3_EELb0ELb0ELb0ELb1ELb1ELb1ELb0ELb0EEEvNS_16Flash_fwd_paramsE)
        /*00d0*/ 	.short	0x0380
        /*00d2*/ 	.short	0x01d0


	//----- nvinfo : EIATTR_SW_WAR
	.align		4
.L_2794:
        /*00d4*/ 	.byte	0x04, 0x36
        /*00d6*/ 	.short	(.L_2796 - .L_2795)
.L_2795:
        /*00d8*/ 	.word	0x00000008
.L_2796:


//--------------------- .nv.info._ZN5flash24flash_fwd_splitkv_kernelI23Flash_fwd_kernel_traitsILi64ELi64ELi128ELi4ELb0ELb0EN7cutlass6half_tE19Flash_kernel_traitsILi64ELi64ELi128ELi4ES3_EELb0ELb0ELb1ELb0ELb0ELb0ELb0ELb0EEEvNS_16Flash_fwd_paramsE --------------------------
	.section	.nv.info._ZN5flash24flash_fwd_splitkv_kernelI23Flash_fwd_kernel_traitsILi64ELi64ELi128ELi4ELb0ELb0EN7cutlass6half_tE19Flash_kernel_traitsILi64ELi64ELi128ELi4ES3_EELb0ELb0ELb1ELb0ELb0ELb0ELb0ELb0EEEvNS_16Flash_fwd_paramsE,"",@"SHT_CUDA_INFO"
	.sectionflags	@""
	.align	4


	//----- nvinfo : EIATTR_CUDA_API_VERSION
	.align		4
        /*0000*/ 	.byte	0x04, 0x37
        /*0002*/ 	.short	(.L_2798 - .L_2797)
.L_2797:
        /*0004*/ 	.word	0x00000082


	//----- nvinfo : EIATTR_KPARAM_INFO
	.align		4
.L_2798:
        /*0008*/ 	.byte	0x04, 0x17
        /*000a*/ 	.short	(.L_2800 - .L_2799)
.L_2799:
        /*000c*/ 	.word	0x00000000
        /*0010*/ 	.short	0x0000
        /*0012*/ 	.short	0x0000
        /*0014*/ 	.byte	0x00, 0xf0, 0x41, 0x07


	//----- nvinfo : EIATTR_SPARSE_MMA_MASK
	.align		4
.L_2800:
        /*0018*/ 	.byte	0x03, 0x50
        /*001a*/ 	.short	0x0000


	//----- nvinfo : EIATTR_MAXREG_COUNT
	.align		4
        /*001c*/ 	.byte	0x03, 0x1b
        /*001e*/ 	.short	0x00ff


	//----- nvinfo : EIATTR_NUM_BARRIERS
	.align		4
        /*0020*/ 	.byte	0x02, 0x4c
        /*0022*/ 	.byte	0x01
	.zero		1


	//----- nvinfo : EIATTR_MERCURY_ISA_VERSION
	.align		4
        /*0024*/ 	.byte	0x03, 0x5f
        /*0026*/ 	.short	0x0101


	//----- nvinfo : EIATTR_COOP_GROUP_MASK_REGIDS
	.align		4
        /*0028*/ 	.byte	0x04, 0x29
        /*002a*/ 	.short	(.L_2802 - .L_2801)


	//   ....[0]....
.L_2801:
        /*002c*/ 	.word	0xffffffff


	//   ....[1]....
        /*0030*/ 	.word	0xffffffff


	//   ....[2]....
        /*0034*/ 	.word	0xffffffff


	//   ....[3]....
        /*0038*/ 	.word	0xffffffff


	//   ....[4]....
        /*003c*/ 	.word	0xffffffff


	//   ....[5]....
        /*0040*/ 	.word	0xffffffff


	//   ....[6]....
        /*0044*/ 	.word	0xffffffff


	//   ....[7]....
        /*0048*/ 	.word	0xffffffff


	//   ....[8]....
        /*004c*/ 	.word	0xffffffff


	//   ....[9]....
        /*0050*/ 	.word	0xffffffff


	//   ....[10]....
        /*0054*/ 	.word	0xffffffff


	//   ....[11]....
        /*0058*/ 	.word	0xffffffff


	//   ....[12]....
        /*005c*/ 	.word	0x05000005


	//   ....[13]....
        /*0060*/ 	.word	0x05000005


	//   ....[14]....
        /*0064*/ 	.word	0x05000005


	//   ....[15]....
        /*0068*/ 	.word	0x05000005


	//----- nvinfo : EIATTR_COOP_GROUP_INSTR_OFFSETS
	.align		4
.L_2802:
        /*006c*/ 	.byte	0x04, 0x28
        /*006e*/ 	.short	(.L_2804 - .L_2803)


	//   ....[0]....
.L_2803:
        /*0070*/ 	.word	0x00005d50


	//   ....[1]....
        /*0074*/ 	.word	0x00005df0


	//   ....[2]....
        /*0078*/ 	.word	0x00005e10


	//   ....[3]....
        /*007c*/ 	.word	0x00005e30


	//   ....[4]....
        /*0080*/ 	.word	0x000098a0


	//   ....[5]....
        /*0084*/ 	.word	0x000098d0


	//   ....[6]....
        /*0088*/ 	.word	0x00009900


	//   ....[7]....
        /*008c*/ 	.word	0x00009910


	//   ....[8]....
        /*0090*/ 	.word	0x0000b0a0


	//   ....[9]....
        /*0094*/ 	.word	0x0000b0b0


	//   ....[10]....
        /*0098*/ 	.word	0x0000b0e0


	//   ....[11]....
        /*009c*/ 	.word	0x0000b0f0


	//   ....[12]....
        /*00a0*/ 	.word	0x0000bf40


	//   ....[13]....
        /*00a4*/ 	.word	0x0000bfb0


	//   ....[14]....
        /*00a8*/ 	.word	0x0000c010


	//   ....[15]....
        /*00ac*/ 	.word	0x0000c080


	//----- nvinfo : EIATTR_VRC_CTA_INIT_COUNT
	.align		4
.L_2804:
        /*00b0*/ 	.byte	0x02, 0x4a
	.zero		1
	.zero		1


	//----- nvinfo : EIATTR_EXIT_INSTR_OFFSETS
	.align		4
        /*00b4*/ 	.byte	0x04, 0x1c
        /*00b6*/ 	.short	(.L_2806 - .L_2805)


	//   ....[0]....
.L_2805:
        /*00b8*/ 	.word	0x00000090


	//----- nvinfo : EIATTR_CRS_STACK_SIZE
	.align		4
.L_2806:
        /*00bc*/ 	.byte	0x04, 0x1e
        /*00be*/ 	.short	(.L_2808 - .L_2807)
.L_2807:
        /*00c0*/ 	.word	0x00000000


	//----- nvinfo : EIATTR_CBANK_PARAM_SIZE
	.align		4
.L_2808:
        /*00c4*/ 	.byte	0x03, 0x19
        /*00c6*/ 	.short	0x01d0


	//----- nvinfo : EIATTR_PARAM_CBANK
	.align		4
        /*00c8*/ 	.byte	0x04, 0x0a
        /*00ca*/ 	.short	(.L_2810 - .L_2809)
	.align		4
.L_2809:
        /*00cc*/ 	.word	index@(.nv.constant0._ZN5flash24flash_fwd_splitkv_kernelI23Flash_fwd_kernel_traitsILi64ELi64ELi128ELi4ELb0ELb0EN7cutlass6half_tE19Flash_kernel_traitsILi64ELi64ELi128ELi4ES3_EELb0ELb0ELb1ELb0ELb0ELb0ELb0ELb0EEEvNS_16Flash_fwd_paramsE)
        /*00d0*/ 	.short	0x0380
        /*00d2*/ 	.short	0x01d0


	//----- nvinfo : EIATTR_SW_WAR
	.align		4
.L_2810:
        /*00d4*/ 	.byte	0x04, 0x36
        /*00d6*/ 	.short	(.L_2812 - .L_2811)
.L_2811:
        /*00d8*/ 	.word	0x00000008
.L_2812:


//--------------------- .nv.info._ZN5flash24flash_fwd_splitkv_kernelI23Flash_fwd_kernel_traitsILi64ELi64ELi128ELi4ELb0ELb0EN7cutlass6half_tE19Flash_kernel_traitsILi64ELi64ELi128ELi4ES3_EELb0ELb0ELb1ELb0ELb0ELb1ELb0ELb0EEEvNS_16Flash_fwd_paramsE --------------------------
	.section	.nv.info._ZN5flash24flash_fwd_splitkv_kernelI23Flash_fwd_kernel_traitsILi64ELi64ELi128ELi4ELb0ELb0EN7cutlass6half_tE19Flash_kernel_traitsILi64ELi64ELi128ELi4ES3_EELb0ELb0ELb1ELb0ELb0ELb1ELb0ELb0EEEvNS_16Flash_fwd_paramsE,"",@"SHT_CUDA_INFO"
	.sectionflags	@""
	.align	4


	//----- nvinfo : EIATTR_CUDA_API_VERSION
	.align		4
        /*0000*/ 	.byte	0x04, 0x37
        /*0002*/ 	.short	(.L_2814 - .L_2813)
.L_2813:
        /*0004*/ 	.word	0x00000082


	//----- nvinfo : EIATTR_KPARAM_INFO
	.align		4
.L_2814:
        /*0008*/ 	.byte	0x04, 0x17
        /*000a*/ 	.short	(.L_2816 - .L_2815)
.L_2815:
        /*000c*/ 	.word	0x00000000
        /*0010*/ 	.short	0x0000
        /*0012*/ 	.short	0x0000
        /*0014*/ 	.byte	0x00, 0xf0, 0x41, 0x07


	//----- nvinfo : EIATTR_SPARSE_MMA_MASK
	.align		4
.L_2816:
        /*0018*/ 	.byte	0x03, 0x50
        /*001a*/ 	.short	0x0000


	//----- nvinfo : EIATTR_MAXREG_COUNT
	.align		4
        /*001c*/ 	.byte	0x03, 0x1b
        /*001e*/ 	.short	0x00ff


	//----- nvinfo : EIATTR_NUM_BARRIERS
	.align		4
        /*0020*/ 	.byte	0x02, 0x4c
        /*0022*/ 	.byte	0x01
	.zero		1


	//----- nvinfo : EIATTR_MERCURY_ISA_VERSION
	.align		4
        /*0024*/ 	.byte	0x03, 0x5f
        /*0026*/ 	.short	0x0101


	//----- nvinfo : EIATTR_COOP_GROUP_MASK_REGIDS
	.align		4
        /*0028*/ 	.byte	0x04, 0x29
        /*002a*/ 	.short	(.L_2818 - .L_2817)


	//   ....[0]....
.L_2817:
        /*002c*/ 	.word	0xffffffff


	//   ....[1]....
        /*0030*/ 	.word	0xffffffff


	//   ....[2]....
        /*0034*/ 	.word	0xffffffff


	//   ....[3]....
        /*0038*/ 	.word	0xffffffff


	//   ....[4]....
        /*003c*/ 	.word	0xffffffff


	//   ....[5]....
        /*0040*/ 	.word	0xffffffff


	//   ....[6]....
        /*0044*/ 	.word	0xffffffff


	//   ....[7]....
        /*0048*/ 	.word	0xffffffff


	//   ....[8]....
        /*004c*/ 	.word	0xffffffff


	//   ....[9]....
        /*0050*/ 	.word	0xffffffff


	//   ....[10]....
        /*0054*/ 	.word	0xffffffff


	//   ....[11]....
        /*0058*/ 	.word	0xffffffff


	//   ....[12]....
        /*005c*/ 	.word	0x05000004


	//   ....[13]....
        /*0060*/ 	.word	0x05000004


	//   ....[14]....
        /*0064*/ 	.word	0x05000004


	//   ....[15]....
        /*0068*/ 	.word	0x05000004


	//----- nvinfo : EIATTR_COOP_GROUP_INSTR_OFFSETS
	.align		4
.L_2818:
        /*006c*/ 	.byte	0x04, 0x28
        /*006e*/ 	.short	(.L_2820 - .L_2819)


	//   ....[0]....
.L_2819:
        /*0070*/ 	.word	0x000064b0


	//   ....[1]....
        /*0074*/ 	.word	0x00006620


	//   ....[2]....
        /*0078*/ 	.word	0x00006630


	//   ....[3]....
        /*007c*/ 	.word	0x00006660


	//   ....[4]....
        /*0080*/ 	.word	0x0000a900


	//   ....[5]....
        /*0084*/ 	.word	0x0000a940


	//   ....[6]....
        /*0088*/ 	.word	0x0000a970


	//   ....[7]....
        /*008c*/ 	.word	0x0000a980


	//   ....[8]....
        /*0090*/ 	.word	0x0000c090


	//   ....[9]....
        /*0094*/ 	.word	0x0000c0a0


	//   ....[10]....
        /*0098*/ 	.word	0x0000c0d0


	//   ....[11]....
        /*009c*/ 	.word	0x0000c0e0


	//   ....[12]....
        /*00a0*/ 	.word	0x0000cf60


	//   ....[13]....
        /*00a4*/ 	.word	0x0000cfd0


	//   ....[14]....
        /*00a8*/ 	.word	0x0000d030


	//   ....[15]....
        /*00ac*/ 	.word	0x0000d0a0


	//----- nvinfo : EIATTR_VRC_CTA_INIT_COUNT
	.align		4
.L_2820:
        /*00b0*/ 	.byte	0x02, 0x4a
	.zero		1
	.zero		1


	//----- nvinfo : EIATTR_EXIT_INSTR_OFFSETS
	.align		4
        /*00b4*/ 	.byte	0x04, 0x1c
        /*00b6*/ 	.short	(.L_2822 - .L_2821)


	//   ....[0]....
.L_2821:
        /*00b8*/ 	.word	0x00000090


	//----- nvinfo : EIATTR_CRS_STACK_SIZE
	.align		4
.L_2822:
        /*00bc*/ 	.byte	0x04, 0x1e
        /*00be*/ 	.short	(.L_2824 - .L_2823)
.L_2823:
        /*00c0*/ 	.word	0x00000000


	//----- nvinfo : EIATTR_CBANK_PARAM_SIZE
	.align		4
.L_2824:
        /*00c4*/ 	.byte	0x03, 0x19
        /*00c6*/ 	.short	0x01d0


	//----- nvinfo : EIATTR_PARAM_CBANK
	.align		4
        /*00c8*/ 	.byte	0x04, 0x0a
        /*00ca*/ 	.short	(.L_2826 - .L_2825)
	.align		4
.L_2825:
        /*00cc*/ 	.word	index@(.nv.constant0._ZN5flash24flash_fwd_splitkv_kernelI23Flash_fwd_kernel_traitsILi64ELi64ELi128ELi4ELb0ELb0EN7cutlass6half_tE19Flash_kernel_traitsILi64ELi64ELi128ELi4ES3_EELb0ELb0ELb1ELb0ELb0ELb1ELb0ELb0EEEvNS_16Flash_fwd_paramsE)
        /*00d0*/ 	.short	0x0380
        /*00d2*/ 	.short	0x01d0


	//----- nvinfo : EIATTR_SW_WAR
	.align		4
.L_2826:
        /*00d4*/ 	.byte	0x04, 0x36
        /*00d6*/ 	.short	(.L_2828 - .L_2827)
.L_2827:
        /*00d8*/ 	.word	0x00000008
.L_2828:


//--------------------- .nv.info._ZN5flash24flash_fwd_splitkv_kernelI23Flash_fwd_kernel_traitsILi64ELi64ELi128ELi4ELb0ELb0EN7cutlass6half_tE19Flash_kernel_traitsILi64ELi64ELi128ELi4ES3_EELb0ELb0ELb0ELb0ELb1ELb0ELb0ELb1EEEvNS_16Flash_fwd_paramsE --------------------------
	.section	.nv.info._ZN5flash24flash_fwd_splitkv_kernelI23Flash_fwd_kernel_traitsILi64ELi64ELi128ELi4ELb0ELb0EN7cutlass6half_tE19Flash_kernel_traitsILi64ELi64ELi128ELi4ES3_EELb0ELb0ELb0ELb0ELb1ELb0ELb0ELb1EEEvNS_16Flash_fwd_paramsE,"",@"SHT_CUDA_INFO"
	.sectionflags	@""
	.align	4


	//----- nvinfo : EIATTR_CUDA_API_VERSION
	.align		4
        /*0000*/ 	.byte	0x04, 0x37
        /*0002*/ 	.short	(.L_2830 - .L_2829)
.L_2829:
        /*0004*/ 	.word	0x00000082


	//----- nvinfo : EIATTR_KPARAM_INFO
	.align		4
.L_2830:
        /*0008*/ 	.byte	0x04, 0x17
        /*000a*/ 	.short	(.L_2832 - .L_2831)
.L_2831:
        /*000c*/ 	.word	0x00000000
        /*0010*/ 	.short	0x0000
        /*0012*/ 	.short	0x0000
        /*0014*/ 	.byte	0x00, 0xf0, 0x41, 0x07


	//----- nvinfo : EIATTR_SPARSE_MMA_MASK
	.align		4
.L_2832:
        /*0018*/ 	.byte	0x03, 0x50
        /*001a*/ 	.short	0x0000


	//----- nvinfo : EIATTR_MAXREG_COUNT
	.align		4
        /*001c*/ 	.byte	0x03, 0x1b
        /*001e*/ 	.short	0x00ff


	//----- nvinfo : EIATTR_NUM_BARRIERS
	.align		4
        /*0020*/ 	.byte	0x02, 0x4c
        /*0022*/ 	.byte	0x01
	.zero		1


	//----- nvinfo : EIATTR_MERCURY_ISA_VERSION
	.align		4
        /*0024*/ 	.byte	0x03, 0x5f
        /*0026*/ 	.short	0x0101


	//----- nvinfo : EIATTR_COOP_GROUP_MASK_REGIDS
	.align		4
        /*0028*/ 	.byte	0x04, 0x29
        /*002a*/ 	.short	(.L_2834 - .L_2833)


	//   ....[0]....
.L_2833:
        /*002c*/ 	.word	0xffffffff


	//   ....[1]....
        /*0030*/ 	.word	0xffffffff


	//   ....[2]....
        /*0034*/ 	.word	0xffffffff


	//   ....[3]....
        /*0038*/ 	.word	0xffffffff


	//   ....[4]....
        /*003c*/ 	.word	0xffffffff


	//   ....[5]....
        /*0040*/ 	.word	0xffffffff


	//   ....[6]....
        /*0044*/ 	.word	0xffffffff


	//   ....[7]....
        /*0048*/ 	.word	0xffffffff


	//   ....[8]....
        /*004c*/ 	.word	0xffffffff


	//   ....[9]....
        /*0050*/ 	.word	0xffffffff


	//   ....[10]....
        /*0054*/ 	.word	0xffffffff


	//   ....[11]....
        /*0058*/ 	.word	0xffffffff


	//   ....[12]....
        /*005c*/ 	.word	0x05000005


	//   ....[13]....
        /*0060*/ 	.word	0x05000005


	//   ....[14]....
        /*0064*/ 	.word	0x05000005


	//   ....[15]....
        /*0068*/ 	.word	0x05000005


	//----- nvinfo : EIATTR_COOP_GROUP_INSTR_OFFSETS
	.align		4
.L_2834:
        /*006c*/ 	.byte	0x04, 0x28
        /*006e*/ 	.short	(.L_2836 - .L_2835)


	//   ....[0]....
.L_2835:
        /*0070*/ 	.word	0x0000cd10


	//   ....[1]....
        /*0074*/ 	.word	0x0000cd20


	//   ....[2]....
        /*0078*/ 	.word	0x0000cd50


	//   ....[3]....
        /*007c*/ 	.word	0x0000cd60


	//   ....[4]....
        /*0080*/ 	.word	0x0000f870


	//   ....[5]....
        /*0084*/ 	.word	0x0000f880


	//   ....[6]....
        /*0088*/ 	.word	0x0000f8b0


	//   ....[7]....
        /*008c*/ 	.word	0x0000f8c0


	//   ....[8]....
        /*0090*/ 	.word	0x00011060


	//   ....[9]....
        /*0094*/ 	.word	0x00011070


	//   ....[10]....
        /*0098*/ 	.word	0x000110a0


	//   ....[11]....
        /*009c*/ 	.word	0x000110b0


	//   ....[12]....
        /*00a0*/ 	.word	0x00011ee0


	//   ....[13]....
        /*00a4*/ 	.word	0x00011f50


	//   ....[14]....
        /*00a8*/ 	.word	0x00011fb0


	//   ....[15]....
        /*00ac*/ 	.word	0x00012020


	//----- nvinfo : EIATTR_VRC_CTA_INIT_COUNT
	.align		4
.L_2836:
        /*00b0*/ 	.byte	0x02, 0x4a
	.zero		1
	.zero		1


	//----- nvinfo : EIATTR_EXIT_INSTR_OFFSETS
	.align		4
        /*00b4*/ 	.byte	0x04, 0x1c
        /*00b6*/ 	.short	(.L_2838 - .L_2837)


	//   ....[0]....
.L_2837:
        /*00b8*/ 	.word	0x00000090


	//----- nvinfo : EIATTR_CRS_STACK_SIZE
	.align		4
.L_2838:
        /*00bc*/ 	.byte	0x04, 0x1e
        /*00be*/ 	.short	(.L_2840 - .L_2839)
.L_2839:
        /*00c0*/ 	.word	0x00000000


	//----- nvinfo : EIATTR_CBANK_PARAM_SIZE
	.align		4
.L_2840:
        /*00c4*/ 	.byte	0x03, 0x19
        /*00c6*/ 	.short	0x01d0


	//----- nvinfo : EIATTR_PARAM_CBANK
	.align		4
        /*00c8*/ 	.byte	0x04, 0x0a
        /*00ca*/ 	.short	(.L_2842 - .L_2841)
	.align		4
.L_2841:
        /*00cc*/ 	.word	index@(.nv.constant0._ZN5flash24flash_fwd_splitkv_kernelI23Flash_fwd_kernel_traitsILi64ELi64ELi128ELi4ELb0ELb0EN7cutlass6half_tE19Flash_kernel_traitsILi64ELi64ELi128ELi4ES3_EELb0ELb0ELb0ELb0ELb1ELb0ELb0ELb1EEEvNS_16Flash_fwd_paramsE)
        /*00d0*/ 	.short	0x0380
        /*00d2*/ 	.short	0x01d0


	//----- nvinfo : EIATTR_SW_WAR
	.align		4
.L_2842:
        /*00d4*/ 	.byte	0x04, 0x36
        /*00d6*/ 	.short	(.L_2844 - .L_2843)
.L_2843:
        /*00d8*/ 	.word	0x00000008
.L_2844:


//--------------------- .nv.info._ZN5flash24flash_fwd_splitkv_kernelI23Flash_fwd_kernel_traitsILi64ELi64ELi128ELi4ELb0ELb0EN7cutlass6half_tE19Flash_kernel_traitsILi64ELi64ELi128ELi4ES3_EELb0ELb0ELb0ELb0ELb1ELb1ELb0ELb1EEEvNS_16Flash_fwd_paramsE --------------------------
	.section	.nv.info._ZN5flash24flash_fwd_splitkv_kernelI23Flash_fwd_kernel_traitsILi64ELi64ELi128ELi4ELb0ELb0EN7cutlass6half_tE19Flash_kernel_traitsILi64ELi64ELi128ELi4ES3_EELb0ELb0ELb0ELb0ELb1ELb1ELb0ELb1EEEvNS_16Flash_fwd_paramsE,"",@"SHT_CUDA_INFO"
	.sectionflags	@""
	.align	4


	//----- nvinfo : EIATTR_CUDA_API_VERSION
	.align		4
        /*0000*/ 	.byte	0x04, 0x37
        /*0002*/ 	.short	(.L_2846 - .L_2845)
.L_2845:
        /*0004*/ 	.word	0x00000082


	//----- nvinfo : EIATTR_KPARAM_INFO
	.align		4
.L_2846:
        /*0008*/ 	.byte	0x04, 0x17
        /*000a*/ 	.short	(.L_2848 - .L_2847)
.L_2847:
        /*000c*/ 	.word	0x00000000
        /*0010*/ 	.short	0x0000
        /*0012*/ 	.short	0x0000
        /*0014*/ 	.byte	0x00, 0xf0, 0x41, 0x07


	//----- nvinfo : EIATTR_SPARSE_MMA_MASK
	.align		4
.L_2848:
        /*0018*/ 	.byte	0x03, 0x50
        /*001a*/ 	.short	0x0000


	//----- nvinfo : EIATTR_MAXREG_COUNT
	.align		4
        /*001c*/ 	.byte	0x03, 0x1b
        /*001e*/ 	.short	0x00ff


	//----- nvinfo : EIATTR_NUM_BARRIERS
	.align		4
        /*0020*/ 	.byte	0x02, 0x4c
        /*0022*/ 	.byte	0x01
	.zero		1


	//----- nvinfo : EIATTR_MERCURY_ISA_VERSION
	.align		4
        /*0024*/ 	.byte	0x03, 0x5f
        /*0026*/ 	.short	0x0101


	//----- nvinfo : EIATTR_COOP_GROUP_MASK_REGIDS
	.align		4
        /*0028*/ 	.byte	0x04, 0x29
        /*002a*/ 	.short	(.L_2850 - .L_2849)


	//   ....[0]....
.L_2849:
        /*002c*/ 	.word	0xffffffff


	//   ....[1]....
        /*0030*/ 	.word	0xffffffff


	//   ....[2]....
        /*0034*/ 	.word	0xffffffff


	//   ....[3]....
        /*0038*/ 	.word	0xffffffff


	//   ....[4]....
        /*003c*/ 	.word	0xffffffff


	//   ....[5]....
        /*0040*/ 	.word	0xffffffff


	//   ....[6]....
        /*0044*/ 	.word	0xffffffff


	//   ....[7]....
        /*0048*/ 	.word	0xffffffff


	//   ....[8]....
        /*004c*/ 	.word	0xffffffff


	//   ....[9]....
        /*0050*/ 	.word	0xffffffff


	//   ....[10]....
        /*0054*/ 	.word	0xffffffff


	//   ....[11]....
        /*0058*/ 	.word	0xffffffff


	//   ....[12]....
        /*005c*/ 	.word	0x05000006


	//   ....[13]....
        /*0060*/ 	.word	0x05000006


	//   ....[14]....
        /*0064*/ 	.word	0x05000006


	//   ....[15]....
        /*0068*/ 	.word	0x05000006


	//----- nvinfo : EIATTR_COOP_GROUP_INSTR_OFFSETS
	.align		4
.L_2850:
        /*006c*/ 	.byte	0x04, 0x28
        /*006e*/ 	.short	(.L_2852 - .L_2851)


	//   ....[0]....
.L_2851:
        /*0070*/ 	.word	0x0000d520


	//   ....[1]....
        /*0074*/ 	.word	0x0000d540


	//   ....[2]....
        /*0078*/ 	.word	0x0000d5c0


	//   ....[3]....
        /*007c*/ 	.word	0x0000d5d0


	//   ....[4]....
        /*0080*/ 	.word	0x000108e0


	//   ....[5]....
        /*0084*/ 	.word	0x000108f0


	//   ....[6]....
        /*0088*/ 	.word	0x00010920


	//   ....[7]....
        /*008c*/ 	.word	0x00010930


	//   ....[8]....
        /*0090*/ 	.word	0x00012040


	//   ....[9]....
        /*0094*/ 	.word	0x00012050


	//   ....[10]....
        /*0098*/ 	.word	0x00012080


	//   ....[11]....
        /*009c*/ 	.word	0x00012090


	//   ....[12]....
        /*00a0*/ 	.word	0x00012ee0


	//   ....[13]....
        /*00a4*/ 	.word	0x00012f50


	//   ....[14]....
        /*00a8*/ 	.word	0x00012fb0


	//   ....[15]....
        /*00ac*/ 	.word	0x00013020


	//----- nvinfo : EIATTR_VRC_CTA_INIT_COUNT
	.align		4
.L_2852:
        /*00b0*/ 	.byte	0x02, 0x4a
	.zero		1
	.zero		1


	//----- nvinfo : EIATTR_EXIT_INSTR_OFFSETS
	.align		4
        /*00b4*/ 	.byte	0x04, 0x1c
        /*00b6*/ 	.short	(.L_2854 - .L_2853)


	//   ....[0]....
.L_2853:
        /*00b8*/ 	.word	0x00000090


	//----- nvinfo : EIATTR_CRS_STACK_SIZE
	.align		4
.L_2854:
        /*00bc*/ 	.byte	0x04, 0x1e
        /*00be*/ 	.short	(.L_2856 - .L_2855)
.L_2855:
        /*00c0*/ 	.word	0x00000000


	//----- nvinfo : EIATTR_CBANK_PARAM_SIZE
	.align		4
.L_2856:
        /*00c4*/ 	.byte	0x03, 0x19
        /*00c6*/ 	.short	0x01d0


	//----- nvinfo : EIATTR_PARAM_CBANK
	.align		4
        /*00c8*/ 	.byte	0x04, 0x0a
        /*00ca*/ 	.short	(.L_2858 - .L_2857)
	.align		4
.L_2857:
        /*00cc*/ 	.word	index@(.nv.constant0._ZN5flash24flash_fwd_splitkv_kernelI23Flash_fwd_kernel_traitsILi64ELi64ELi128ELi4ELb0ELb0EN7cutlass6half_tE19Flash_kernel_traitsILi64ELi64ELi128ELi4ES3_EELb0ELb0ELb0ELb0ELb1ELb1ELb0ELb1EEEvNS_16Flash_fwd_paramsE)
        /*00d0*/ 	.short	0x0380
        /*00d2*/ 	.short	0x01d0


	//----- nvinfo : EIATTR_SW_WAR
	.align		4
.L_2858:
        /*00d4*/ 	.byte	0x04, 0x36
        /*00d6*/ 	.short	(.L_2860 - .L_2859)
.L_2859:
        /*00d8*/ 	.word	0x00000008
.L_2860:


//--------------------- .nv.info._ZN5flash24flash_fwd_splitkv_kernelI23Flash_fwd_kernel_traitsILi64ELi64ELi128ELi4ELb0ELb0EN7cutlass6half_tE19Flash_kernel_traitsILi64ELi64ELi128ELi4ES3_EELb0ELb0ELb1ELb0ELb0ELb0ELb0ELb1EEEvNS_16Flash_fwd_paramsE --------------------------
	.section	.nv.info._ZN5flash24flash_fwd_splitkv_kernelI23Flash_fwd_kernel_traitsILi64ELi64ELi128ELi4ELb0ELb0EN7cutlass6half_tE19Flash_kernel_traitsILi64ELi64ELi128ELi4ES3_EELb0ELb0ELb1ELb0ELb0ELb0ELb0ELb1EEEvNS_16Flash_fwd_paramsE,"",@"SHT_CUDA_INFO"
	.sectionflags	@""
	.align	4


	//----- nvinfo : EIATTR_CUDA_API_VERSION
	.align		4
        /*0000*/ 	.byte	0x04, 0x37
        /*0002*/ 	.short	(.L_2862 - .L_2861)
.L_2861:
        /*0004*/ 	.word	0x00000082


	//----- nvinfo : EIATTR_KPARAM_INFO
	.align		4
.L_2862:
        /*0008*/ 	.byte	0x04, 0x17
        /*000a*/ 	.short	(.L_2864 - .L_2863)
.L_2863:
        /*000c*/ 	.word	0x00000000
        /*0010*/ 	.short	0x0000
        /*0012*/ 	.short	0x0000
        /*0014*/ 	.byte	0x00, 0xf0, 0x41, 0x07


	//----- nvinfo : EIATTR_SPARSE_MMA_MASK
	.align		4
.L_2864:
        /*0018*/ 	.byte	0x03, 0x50
        /*001a*/ 	.short	0x0000


	//----- nvinfo : EIATTR_MAXREG_COUNT
	.align		4
        /*001c*/ 	.byte	0x03, 0x1b
        /*001e*/ 	.short	0x00ff


	//----- nvinfo : EIATTR_NUM_BARRIERS
	.align		4
        /*0020*/ 	.byte	0x02, 0x4c
        /*0022*/ 	.byte	0x01
	.zero		1


	//----- nvinfo : EIATTR_MERCURY_ISA_VERSION
	.align		4
        /*0024*/ 	.byte	0x03, 0x5f
        /*0026*/ 	.short	0x0101


	//----- nvinfo : EIATTR_COOP_GROUP_MASK_REGIDS
	.align		4
        /*0028*/ 	.byte	0x04, 0x29
        /*002a*/ 	.short	(.L_2866 - .L_2865)


	//   ....[0]....
.L_2865:
        /*002c*/ 	.word	0xffffffff


	//   ....[1]....
        /*0030*/ 	.word	0xffffffff


	//   ....[2]....
        /*0034*/ 	.word	0xffffffff


	//   ....[3]....
        /*0038*/ 	.word	0xffffffff


	//   ....[4]....
        /*003c*/ 	.word	0xffffffff


	//   ....[5]....
        /*0040*/ 	.word	0xffffffff


	//   ....[6]....
        /*0044*/ 	.word	0xffffffff


	//   ....[7]....
        /*0048*/ 	.word	0xffffffff


	//   ....[8]....
        /*004c*/ 	.word	0xffffffff


	//   ....[9]....
        /*0050*/ 	.word	0xffffffff


	//   ....[10]....
        /*0054*/ 	.word	0xffffffff


	//   ....[11]....
        /*0058*/ 	.word	0xffffffff


	//   ....[12]....
        /*005c*/ 	.word	0x05000006


	//   ....[13]....
        /*0060*/ 	.word	0x05000006


	//   ....[14]....
        /*0064*/ 	.word	0x05000006


	//   ....[15]....
        /*0068*/ 	.word	0x05000006


	//----- nvinfo : EIATTR_COOP_GROUP_INSTR_OFFSETS
	.align		4
.L_2866:
        /*006c*/ 	.byte	0x04, 0x28
        /*006e*/ 	.short	(.L_2868 - .L_2867)


	//   ....[0]....
.L_2867:
        /*0070*/ 	.word	0x0000ed00


	//   ....[1]....
        /*0074*/ 	.word	0x0000ed20


	//   ....[2]....
        /*0078*/ 	.word	0x0000ed40


	//   ....[3]....
        /*007c*/ 	.word	0x0000ed60


	//   ....[4]....
        /*0080*/ 	.word	0x000126b0


	//   ....[5]....
        /*0084*/ 	.word	0x000126f0


	//   ....[6]....
        /*0088*/ 	.word	0x00012720


	//   ....[7]....
        /*008c*/ 	.word	0x00012730


	//   ....[8]....
        /*0090*/ 	.word	0x00013eb0


	//   ....[9]....
        /*0094*/ 	.word	0x00013ec0


	//   ....[10]....
        /*0098*/ 	.word	0x00013ef0


	//   ....[11]....
        /*009c*/ 	.word	0x00013f00


	//   ....[12]....
        /*00a0*/ 	.word	0x00014d60


	//   ....[13]....
        /*00a4*/ 	.word	0x00014dd0


	//   ....[14]....
        /*00a8*/ 	.word	0x00014e30


	//   ....[15]....
        /*00ac*/ 	.word	0x00014ea0


	//----- nvinfo : EIATTR_VRC_CTA_INIT_COUNT
	.align		4
.L_2868:
        /*00b0*/ 	.byte	0x02, 0x4a
	.zero		1
	.zero		1


	//----- nvinfo : EIATTR_EXIT_INSTR_OFFSETS
	.align		4
        /*00b4*/ 	.byte	0x04, 0x1c
        /*00b6*/ 	.short	(.L_2870 - .L_2869)


	//   ....[0]....
.L_2869:
        /*00b8*/ 	.word	0x00000090


	//----- nvinfo : EIATTR_CRS_STACK_SIZE
	.align		4
.L_2870:
        /*00bc*/ 	.byte	0x04, 0x1e
        /*00be*/ 	.short	(.L_2872 - .L_2871)
.L_2871:
        /*00c0*/ 	.word	0x00000000


	//----- nvinfo : EIATTR_CBANK_PARAM_SIZE
	.align		4
.L_2872:
        /*00c4*/ 	.byte	0x03, 0x19
        /*00c6*/ 	.short	0x01d0


	//----- nvinfo : EIATTR_PARAM_CBANK
	.align		4
        /*00c8*/ 	.byte	0x04, 0x0a
        /*00ca*/ 	.short	(.L_2874 - .L_2873)
	.align		4
.L_2873:
        /*00cc*/ 	.word	index@(.nv.constant0._ZN5flash24flash_fwd_splitkv_kernelI23Flash_fwd_kernel_traitsILi64ELi64ELi128ELi4ELb0ELb0EN7cutlass6half_tE19Flash_kernel_traitsILi64ELi64ELi128ELi4ES3_EELb0ELb0ELb1ELb0ELb0ELb0ELb0ELb1EEEvNS_16Flash_fwd_paramsE)
        /*00d0*/ 	.short	0x0380
        /*00d2*/ 	.short	0x01d0


	//----- nvinfo : EIATTR_SW_WAR
	.align		4
.L_2874:
        /*00d4*/ 	.byte	0x04, 0x36
        /*00d6*/ 	.short	(.L_2876 - .L_2875)
.L_2875:
        /*00d8*/ 	.word	0x00000008
.L_2876:


//--------------------- .nv.info._ZN5flash24flash_fwd_splitkv_kernelI23Flash_fwd_kernel_traitsILi64ELi64ELi128ELi4ELb0ELb0EN7cutlass6half_tE19Flash_kernel_traitsILi64ELi64ELi128ELi4ES3_EELb0ELb0ELb1ELb0ELb0ELb1ELb0ELb1EEEvNS_16Flash_fwd_paramsE --------------------------
	.section	.nv.info._ZN5flash24flash_fwd_splitkv_kernelI23Flash_fwd_kernel_traitsILi64ELi64ELi128ELi4ELb0ELb0EN7cutlass6half_tE19Flash_kernel_traitsILi64ELi64ELi128ELi4ES3_EELb0ELb0ELb1ELb0ELb0ELb1ELb0ELb1EEEvNS_16Flash_fwd_paramsE,"",@"SHT_CUDA_INFO"
	.sectionflags	@""
	.align	4


	//----- nvinfo : EIATTR_CUDA_API_VERSION
	.align		4
        /*0000*/ 	.byte	0x04, 0x37
        /*0002*/ 	.short	(.L_2878 - .L_2877)
.L_2877:
        /*0004*/ 	.word	0x00000082


	//----- nvinfo : EIATTR_KPARAM_INFO
	.align		4
.L_2878:
        /*0008*/ 	.byte	0x04, 0x17
        /*000a*/ 	.short	(.L_2880 - .L_2879)
.L_2879:
        /*000c*/ 	.word	0x00000000
        /*0010*/ 	.short	0x0000
        /*0012*/ 	.short	0x0000
        /*0014*/ 	.byte	0x00, 0xf0, 0x41, 0x07


	//----- nvinfo : EIATTR_SPARSE_MMA_MASK
	.align		4
.L_2880:
        /*0018*/ 	.byte	0x03, 0x50
        /*001a*/ 	.short	0x0000


	//----- nvinfo : EIATTR_MAXREG_COUNT
	.align		4
        /*001c*/ 	.byte	0x03, 0x1b
        /*001e*/ 	.short	0x00ff


	//----- nvinfo : EIATTR_NUM_BARRIERS
	.align		4
        /*0020*/ 	.byte	0x02, 0x4c
        /*0022*/ 	.byte	0x01
	.zero		1


	//----- nvinfo : EIATTR_MERCURY_ISA_VERSION
	.align		4
        /*0024*/ 	.byte	0x03, 0x5f
        /*0026*/ 	.short	0x0101


	//----- nvinfo : EIATTR_COOP_GROUP_MASK_REGIDS
	.align		4
        /*0028*/ 	.byte	0x04, 0x29
        /*002a*/ 	.short	(.L_2882 - .L_2881)


	//   ....[0]....
.L_2881:
        /*002c*/ 	.word	0xffffffff


	//   ....[1]....
        /*0030*/ 	.word	0xffffffff


	//   ....[2]....
        /*0034*/ 	.word	0xffffffff


	//   ....[3]....
        /*0038*/ 	.word	0xffffffff


	//   ....[4]....
        /*003c*/ 	.word	0xffffffff


	//   ....[5]....
        /*0040*/ 	.word	0xffffffff


	//   ....[6]....
        /*0044*/ 	.word	0xffffffff


	//   ....[7]....
        /*0048*/ 	.word	0xffffffff


	//   ....[8]....
        /*004c*/ 	.word	0xffffffff


	//   ....[9]....
        /*0050*/ 	.word	0xffffffff


	//   ....[10]....
        /*0054*/ 	.word	0xffffffff


	//   ....[11]....
        /*0058*/ 	.word	0xffffffff


	//   ....[12]....
        /*005c*/ 	.word	0x05000007


	//   ....[13]....
        /*0060*/ 	.word	0x05000007


	//   ....[14]....
        /*0064*/ 	.word	0x05000007


	//   ....[15]....
        /*0068*/ 	.word	0x05000007


	//----- nvinfo : EIATTR_COOP_GROUP_INSTR_OFFSETS
	.align		4
.L_2882:
        /*006c*/ 	.byte	0x04, 0x28
        /*006e*/ 	.short	(.L_2884 - .L_2883)


	//   ....[0]....
.L_2883:
        /*0070*/ 	.word	0x0000f500


	//   ....[1]....
        /*0074*/ 	.word	0x0000f520


	//   ....[2]....
        /*0078*/ 	.word	0x0000f540


	//   ....[3]....
        /*007c*/ 	.word	0x0000f560


	//   ....[4]....
        /*0080*/ 	.word	0x000136e0


	//   ....[5]....
        /*0084*/ 	.word	0x00013710


	//   ....[6]....
        /*0088*/ 	.word	0x00013740


	//   ....[7]....
        /*008c*/ 	.word	0x00013750


	//   ....[8]....
        /*0090*/ 	.word	0x00014e90


	//   ....[9]....
        /*0094*/ 	.word	0x00014ea0


	//   ....[10]....
        /*0098*/ 	.word	0x00014ed0


	//   ....[11]....
        /*009c*/ 	.word	0x00014ee0


	//   ....[12]....
        /*00a0*/ 	.word	0x00015d40


	//   ....[13]....
        /*00a4*/ 	.word	0x00015db0


	//   ....[14]....
        /*00a8*/ 	.word	0x00015e10


	//   ....[15]....
        /*00ac*/ 	.word	0x00015e80


	//----- nvinfo : EIATTR_VRC_CTA_INIT_COUNT
	.align		4
.L_2884:
        /*00b0*/ 	.byte	0x02, 0x4a
	.zero		1
	.zero		1


	//----- nvinfo : EIATTR_EXIT_INSTR_OFFSETS
	.align		4
        /*00b4*/ 	.byte	0x04, 0x1c
        /*00b6*/ 	.short	(.L_2886 - .L_2885)


	//   ....[0]....
.L_2885:
        /*00b8*/ 	.word	0x00000090


	//----- nvinfo : EIATTR_CRS_STACK_SIZE
	.align		4
.L_2886:
        /*00bc*/ 	.byte	0x04, 0x1e
        /*00be*/ 	.short	(.L_2888 - .L_2887)
.L_2887:
        /*00c0*/ 	.word	0x00000000


	//----- nvinfo : EIATTR_CBANK_PARAM_SIZE
	.align		4
.L_2888:
        /*00c4*/ 	.byte	0x03, 0x19
        /*00c6*/ 	.short	0x01d0


	//----- nvinfo : EIATTR_PARAM_CBANK
	.align		4
        /*00c8*/ 	.byte	0x04, 0x0a
        /*00ca*/ 	.short	(.L_2890 - .L_2889)
	.align		4
.L_2889:
        /*00cc*/ 	.word	index@(.nv.constant0._ZN5flash24flash_fwd_splitkv_kernelI23Flash_fwd_kernel_traitsILi64ELi64ELi128ELi4ELb0ELb0EN7cutlass6half_tE19Flash_kernel_traitsILi64ELi64ELi128ELi4ES3_EELb0ELb0ELb1ELb0ELb0ELb1ELb0ELb1EEEvNS_16Flash_fwd_paramsE)
        /*00d0*/ 	.short	0x0380
        /*00d2*/ 	.short	0x01d0


	//----- nvinfo : EIATTR_SW_WAR
	.align		4
.L_2890:
        /*00d4*/ 	.byte	0x04, 0x36
        /*00d6*/ 	.short	(.L_2892 - .L_2891)
.L_2891:
        /*00d8*/ 	.word	0x00000008
.L_2892:


//--------------------- .nv.info._ZN5flash24flash_fwd_splitkv_kernelI23Flash_fwd_kernel_traitsILi64ELi64ELi128ELi4ELb0ELb0EN7cutlass6half_tE19Flash_kernel_traitsILi64ELi64ELi128ELi4ES3_EELb0ELb0ELb0ELb1ELb1ELb0ELb1ELb0EEEvNS_16Flash_fwd_paramsE --------------------------
	.section	.nv.info._ZN5flash24flash_fwd_splitkv_kernelI23Flash_fwd_kernel_traitsILi64ELi64ELi128ELi4ELb0ELb0EN7cutlass6half_tE19Flash_kernel_traitsILi64ELi64ELi128ELi4ES3_EELb0ELb0ELb0ELb1ELb1ELb0ELb1ELb0EEEvNS_16Flash_fwd_paramsE,"",@"SHT_CUDA_INFO"
	.sectionflags	@""
	.align	4


	//----- nvinfo : EIATTR_CUDA_API_VERSION
	.align		4
        /*0000*/ 	.byte	0x04, 0x37
        /*0002*/ 	.short	(.L_2894 - .L_2893)
.L_2893:
        /*0004*/ 	.word	0x00000082


	//----- nvinfo : EIATTR_KPARAM_INFO
	.align		4
.L_2894:
        /*0008*/ 	.byte	0x04, 0x17
        /*000a*/ 	.short	(.L_2896 - .L_2895)
.L_2895:
        /*000c*/ 	.word	0x00000000
        /*0010*/ 	.short	0x0000
        /*0012*/ 	.short	0x0000
        /*0014*/ 	.byte	0x00, 0xf0, 0x41, 0x07


	//----- nvinfo : EIATTR_SPARSE_MMA_MASK
	.align		4
.L_2896:
        /*0018*/ 	.byte	0x03, 0x50
        /*001a*/ 	.short	0x0000


	//----- nvinfo : EIATTR_MAXREG_COUNT
	.align		4
        /*001c*/ 	.byte	0x03, 0x1b
        /*001e*/ 	.short	0x00ff


	//----- nvinfo : EIATTR_NUM_BARRIERS
	.align		4
        /*0020*/ 	.byte	0x02, 0x4c
        /*0022*/ 	.byte	0x01
	.zero		1


	//----- nvinfo : EIATTR_MERCURY_ISA_VERSION
	.align		4
        /*0024*/ 	.byte	0x03, 0x5f
        /*0026*/ 	.short	0x0101


	//----- nvinfo : EIATTR_COOP_GROUP_MASK_REGIDS
	.align		4
        /*0028*/ 	.byte	0x04, 0x29
        /*002a*/ 	.short	(.L_2898 - .L_2897)


	//   ....[0]....
.L_2897:
        /*002c*/ 	.word	0xffffffff


	//   ....[1]....
        /*0030*/ 	.word	0xffffffff


	//   ....[2]....
        /*0034*/ 	.word	0xffffffff


	//   ....[3]....
        /*0038*/ 	.word	0xffffffff


	//   ....[4]....
        /*003c*/ 	.word	0xffffffff


	//   ....[5]....
        /*0040*/ 	.word	0xffffffff


	//   ....[6]....
        /*0044*/ 	.word	0xffffffff


	//   ....[7]....
        /*0048*/ 	.word	0xffffffff


	//   ....[8]....
        /*004c*/ 	.word	0xffffffff


	//   ....[9]....
        /*0050*/ 	.word	0xffffffff


	//   ....[10]....
        /*0054*/ 	.word	0xffffffff


	//   ....[11]....
        /*0058*/ 	.word	0xffffffff


	//   ....[12]....
        /*005c*/ 	.word	0x05000006


	//   ....[13]....
        /*0060*/ 	.word	0x05000006


	//   ....[14]....
        /*0064*/ 	.word	0x05000006


	//   ....[15]....
        /*0068*/ 	.word	0x05000006


	//----- nvinfo : EIATTR_COOP_GROUP_INSTR_OFFSETS
	.align		4
.L_2898:
        /*006c*/ 	.byte	0x04, 0x28
        /*006e*/ 	.short	(.L_2900 - .L_2899)


	//   ....[0]....
.L_2899:
        /*0070*/ 	.word	0x00003090


	//   ....[1]....
        /*0074*/ 	.word	0x000030c0


	//   ....[2]....
        /*0078*/ 	.word	0x00003150


	//   ....[3]....
        /*007c*/ 	.word	0x00003160


	//   ....[4]....
        /*0080*/ 	.word	0x00005bc0


	//   ....[5]....
        /*0084*/ 	.word	0x00005bd0


	//   ....[6]....
        /*0088*/ 	.word	0x00005c00


	//   ....[7]....
        /*008c*/ 	.word	0x00005c10


	//   ....[8]....
        /*0090*/ 	.word	0x00007370


	//   ....[9]....
        /*0094*/ 	.word	0x00007380


	//   ....[10]....
        /*0098*/ 	.word	0x000073b0


	//   ....[11]....
        /*009c*/ 	.word	0x000073c0


	//   ....[12]....
        /*00a0*/ 	.word	0x00007d40


	//   ....[13]....
        /*00a4*/ 	.word	0x00007db0


	//   ....[14]....
        /*00a8*/ 	.word	0x00007e10


	//   ....[15]....
        /*00ac*/ 	.word	0x00007e80


	//----- nvinfo : EIATTR_VRC_CTA_INIT_COUNT
	.align		4
.L_2900:
        /*00b0*/ 	.byte	0x02, 0x4a
	.zero		1
	.zero		1


	//----- nvinfo : EIATTR_EXIT_INSTR_OFFSETS
	.align		4
        /*00b4*/ 	.byte	0x04, 0x1c
        /*00b6*/ 	.short	(.L_2902 - .L_2901)


	//   ....[0]....
.L_2901:
        /*00b8*/ 	.word	0x000001f0


	//----- nvinfo : EIATTR_CRS_STACK_SIZE
	.align		4
.L_2902:
        /*00bc*/ 	.byte	0x04, 0x1e
        /*00be*/ 	.short	(.L_2904 - .L_2903)
.L_2903:
        /*00c0*/ 	.word	0x00000000


	//----- nvinfo : EIATTR_CBANK_PARAM_SIZE
	.align		4
.L_2904:
        /*00c4*/ 	.byte	0x03, 0x19
        /*00c6*/ 	.short	0x01d0


	//----- nvinfo : EIATTR_PARAM_CBANK
	.align		4
        /*00c8*/ 	.byte	0x04, 0x0a
        /*00ca*/ 	.short	(.L_2906 - .L_2905)
	.align		4
.L_2905:
        /*00cc*/ 	.word	index@(.nv.constant0._ZN5flash24flash_fwd_splitkv_kernelI23Flash_fwd_kernel_traitsILi64ELi64ELi128ELi4ELb0ELb0EN7cutlass6half_tE19Flash_kernel_traitsILi64ELi64ELi128ELi4ES3_EELb0ELb0ELb0ELb1ELb1ELb0ELb1ELb0EEEvNS_16Flash_fwd_paramsE)
        /*00d0*/ 	.short	0x0380
        /*00d2*/ 	.short	0x01d0


	//----- nvinfo : EIATTR_SW_WAR
	.align		4
.L_2906:
        /*00d4*/ 	.byte	0x04, 0x36
        /*00d6*/ 	.short	(.L_2908 - .L_2907)
.L_2907:
        /*00d8*/ 	.word	0x00000008
.L_2908:


//--------------------- .nv.info._ZN5flash24flash_fwd_splitkv_kernelI23Flash_fwd_kernel_traitsILi64ELi64ELi128ELi4ELb0ELb0EN7cutlass6half_tE19Flash_kernel_traitsILi64ELi64ELi128ELi4ES3_EELb0ELb0ELb0ELb1ELb1ELb1ELb1ELb0EEEvNS_16Flash_fwd_paramsE --------------------------
	.section	.nv.info._ZN5flash24flash_fwd_splitkv_kernelI23Flash_fwd_kernel_traitsILi64ELi64ELi128ELi4ELb0ELb0EN7cutlass6half_tE19Flash_kernel_traitsILi64ELi64ELi128ELi4ES3_EELb0ELb0ELb0ELb1ELb1ELb1ELb1ELb0EEEvNS_16Flash_fwd_paramsE,"",@"SHT_CUDA_INFO"
	.sectionflags	@""
	.align	4


	//----- nvinfo : EIATTR_CUDA_API_VERSION
	.align		4
        /*0000*/ 	.byte	0x04, 0x37
        /*0002*/ 	.short	(.L_2910 - .L_2909)
.L_2909:
        /*0004*/ 	.word	0x00000082


	//----- nvinfo : EIATTR_KPARAM_INFO
	.align		4
.L_2910:
        /*0008*/ 	.byte	0x04, 0x17
        /*000a*/ 	.short	(.L_2912 - .L_2911)
.L_2911:
        /*000c*/ 	.word	0x00000000
        /*0010*/ 	.short	0x0000
        /*0012*/ 	.short	0x0000
        /*0014*/ 	.byte	0x00, 0xf0, 0x41, 0x07


	//----- nvinfo : EIATTR_SPARSE_MMA_MASK
	.align		4
.L_2912:
        /*0018*/ 	.byte	0x03, 0x50
        /*001a*/ 	.short	0x0000


	//----- nvinfo : EIATTR_MAXREG_COUNT
	.align		4
        /*001c*/ 	.byte	0x03, 0x1b
        /*001e*/ 	.short	0x00ff


	//----- nvinfo : EIATTR_NUM_BARRIERS
	.align		4
        /*0020*/ 	.byte	0x02, 0x4c
        /*0022*/ 	.byte	0x01
	.zero		1


	//----- nvinfo : EIATTR_MERCURY_ISA_VERSION
	.align		4
        /*0024*/ 	.byte	0x03, 0x5f
        /*0026*/ 	.short	0x0101


	//----- nvinfo : EIATTR_COOP_GROUP_MASK_REGIDS
	.align		4
        /*0028*/ 	.byte	0x04, 0x29
        /*002a*/ 	.short	(.L_2914 - .L_2913)


	//   ....[0]....
.L_2913:
        /*002c*/ 	.word	0xffffffff


	//   ....[1]....
        /*0030*/ 	.word	0xffffffff


	//   ....[2]....
        /*0034*/ 	.word	0xffffffff


	//   ....[3]....
        /*0038*/ 	.word	0xffffffff


	//   ....[4]....
        /*003c*/ 	.word	0xffffffff


	//   ....[5]....
        /*0040*/ 	.word	0xffffffff


	//   ....[6]....
        /*0044*/ 	.word	0xffffffff


	//   ....[7]....
        /*0048*/ 	.word	0xffffffff


	//   ....[8]....
        /*004c*/ 	.word	0xffffffff


	//   ....[9]....
        /*0050*/ 	.word	0xffffffff


	//   ....[10]....
        /*0054*/ 	.word	0xffffffff


	//   ....[11]....
        /*0058*/ 	.word	0xffffffff


	//   ....[12]....
        /*005c*/ 	.word	0x05000006


	//   ....[13]....
        /*0060*/ 	.word	0x05000006


	//   ....[14]....
        /*0064*/ 	.word	0x05000006


	//   ....[15]....
        /*0068*/ 	.word	0x05000006


	//----- nvinfo : EIATTR_COOP_GROUP_INSTR_OFFSETS
	.align		4
.L_2914:
        /*006c*/ 	.byte	0x04, 0x28
        /*006e*/ 	.short	(.L_2916 - .L_2915)


	//   ....[0]....
.L_2915:
        /*0070*/ 	.word	0x000038a0


	//   ....[1]....
        /*0074*/ 	.word	0x000038d0


	//   ....[2]....
        /*0078*/ 	.word	0x00003930


	//   ....[3]....
        /*007c*/ 	.word	0x00003940


	//   ....[4]....
        /*0080*/ 	.word	0x00006c40


	//   ....[5]....
        /*0084*/ 	.word	0x00006c50


	//   ....[6]....
        /*0088*/ 	.word	0x00006c80


	//   ....[7]....
        /*008c*/ 	.word	0x00006c90


	//   ....[8]....
        /*0090*/ 	.word	0x00008380


	//   ....[9]....
        /*0094*/ 	.word	0x00008390


	//   ....[10]....
        /*0098*/ 	.word	0x000083c0


	//   ....[11]....
        /*009c*/ 	.word	0x000083d0


	//   ....[12]....
        /*00a0*/ 	.word	0x00008d50


	//   ....[13]....
        /*00a4*/ 	.word	0x00008dc0


	//   ....[14]....
        /*00a8*/ 	.word	0x00008e20


	//   ....[15]....
        /*00ac*/ 	.word	0x00008e90


	//----- nvinfo : EIATTR_VRC_CTA_INIT_COUNT
	.align		4
.L_2916:
        /*00b0*/ 	.byte	0x02, 0x4a
	.zero		1
	.zero		1


	//----- nvinfo : EIATTR_EXIT_INSTR_OFFSETS
	.align		4
        /*00b4*/ 	.byte	0x04, 0x1c
        /*00b6*/ 	.short	(.L_2918 - .L_2917)


	//   ....[0]....
.L_2917:
        /*00b8*/ 	.word	0x000001f0


	//----- nvinfo : EIATTR_CRS_STACK_SIZE
	.align		4
.L_2918:
        /*00bc*/ 	.byte	0x04, 0x1e
        /*00be*/ 	.short	(.L_2920 - .L_2919)
.L_2919:
        /*00c0*/ 	.word	0x00000000


	//----- nvinfo : EIATTR_CBANK_PARAM_SIZE
	.align		4
.L_2920:
        /*00c4*/ 	.byte	0x03, 0x19
        /*00c6*/ 	.short	0x01d0


	//----- nvinfo : EIATTR_PARAM_CBANK
	.align		4
        /*00c8*/ 	.byte	0x04, 0x0a
        /*00ca*/ 	.short	(.L_2922 - .L_2921)
	.align		4
.L_2921:
        /*00cc*/ 	.word	index@(.nv.constant0._ZN5flash24flash_fwd_splitkv_kernelI23Flash_fwd_kernel_traitsILi64ELi64ELi128ELi4ELb0ELb0EN7cutlass6half_tE19Flash_kernel_traitsILi64ELi64ELi128ELi4ES3_EELb0ELb0ELb0ELb1ELb1ELb1ELb1ELb0EEEvNS_16Flash_fwd_paramsE)
        /*00d0*/ 	.short	0x0380
        /*00d2*/ 	.short	0x01d0


	//----- nvinfo : EIATTR_SW_WAR
	.align		4
.L_2922:
        /*00d4*/ 	.byte	0x04, 0x36
        /*00d6*/ 	.short	(.L_2924 - .L_2923)
.L_2923:
        /*00d8*/ 	.word	0x00000008
.L_2924:


//--------------------- .nv.info._ZN5flash24flash_fwd_splitkv_kernelI23Flash_fwd_kernel_traitsILi64ELi64ELi128ELi4ELb0ELb0EN7cutlass6half_tE19Flash_kernel_traitsILi64ELi64ELi128ELi4ES3_EELb0ELb0ELb1ELb0ELb0ELb0ELb1ELb0EEEvNS_16Flash_fwd_paramsE --------------------------
	.section	.nv.info._ZN5flash24flash_fwd_splitkv_kernelI23Flash_fwd_kernel_traitsILi64ELi64ELi128ELi4ELb0ELb0EN7cutlass6half_tE19Flash_kernel_traitsILi64ELi64ELi128ELi4ES3_EELb0ELb0ELb1ELb0ELb0ELb0ELb1ELb0EEEvNS_16Flash_fwd_paramsE,"",@"SHT_CUDA_INFO"
	.sectionflags	@""
	.align	4


	//----- nvinfo : EIATTR_CUDA_API_VERSION
	.align		4
        /*0000*/ 	.byte	0x04, 0x37
        /*0002*/ 	.short	(.L_2926 - .L_2925)
.L_2925:
        /*0004*/ 	.word	0x00000082


	//----- nvinfo : EIATTR_KPARAM_INFO
	.align		4
.L_2926:
        /*0008*/ 	.byte	0x04, 0x17
        /*000a*/ 	.short	(.L_2928 - .L_2927)
.L_2927:
        /*000c*/ 	.word	0x00000000
        /*0010*/ 	.short	0x0000
        /*0012*/ 	.short	0x0000
        /*0014*/ 	.byte	0x00, 0xf0, 0x41, 0x07


	//----- nvinfo : EIATTR_SPARSE_MMA_MASK
	.align		4
.L_2928:
        /*0018*/ 	.byte	0x03, 0x50
        /*001a*/ 	.short	0x0000


	//----- nvinfo : EIATTR_MAXREG_COUNT
	.align		4
        /*001c*/ 	.byte	0x03, 0x1b
        /*001e*/ 	.short	0x00ff


	//----- nvinfo : EIATTR_NUM_BARRIERS
	.align		4
        /*0020*/ 	.byte	0x02, 0x4c
        /*0022*/ 	.byte	0x01
	.zero		1


	//----- nvinfo : EIATTR_MERCURY_ISA_VERSION
	.align		4
        /*0024*/ 	.byte	0x03, 0x5f
        /*0026*/ 	.short	0x0101


	//----- nvinfo : EIATTR_COOP_GROUP_MASK_REGIDS
	.align		4
        /*0028*/ 	.byte	0x04, 0x29
        /*002a*/ 	.short	(.L_2930 - .L_2929)


	//   ....[0]....
.L_2929:
        /*002c*/ 	.word	0xffffffff


	//   ....[1]....
        /*0030*/ 	.word	0xffffffff


	//   ....[2]....
        /*0034*/ 	.word	0xffffffff


	//   ....[3]....
        /*0038*/ 	.word	0xffffffff


	//   ....[4]....
        /*003c*/ 	.word	0xffffffff


	//   ....[5]....
        /*0040*/ 	.word	0xffffffff


	//   ....[6]....
        /*0044*/ 	.word	0xffffffff


	//   ....[7]....
        /*0048*/ 	.word	0xffffffff


	//   ....[8]....
        /*004c*/ 	.word	0xffffffff


	//   ....[9]....
        /*0050*/ 	.word	0xffffffff


	//   ....[10]....
        /*0054*/ 	.word	0xffffffff


	//   ....[11]....
        /*0058*/ 	.word	0xffffffff


	//   ....[12]....
        /*005c*/ 	.word	0x05000009


	//   ....[13]....
        /*0060*/ 	.word	0x05000009


	//   ....[14]....
        /*0064*/ 	.word	0x05000009


	//   ....[15]....
        /*0068*/ 	.word	0x05000009


	//----- nvinfo : EIATTR_COOP_GROUP_INSTR_OFFSETS
	.align		4
.L_2930:
        /*006c*/ 	.byte	0x04, 0x28
        /*006e*/ 	.short	(.L_2932 - .L_2931)


	//   ....[0]....
.L_2931:
        /*0070*/ 	.word	0x00005dc0


	//   ....[1]....
        /*0074*/ 	.word	0x00005f40


	//   ....[2]....
        /*0078*/ 	.word	0x00005f50


	//   ....[3]....
        /*007c*/ 	.word	0x00005f80


	//   ....[4]....
        /*0080*/ 	.word	0x000099d0


	//   ....[5]....
        /*0084*/ 	.word	0x000099f0


	//   ....[6]....
        /*0088*/ 	.word	0x00009a20


	//   ....[7]....
        /*008c*/ 	.word	0x00009a30


	//   ....[8]....
        /*0090*/ 	.word	0x0000b1c0


	//   ....[9]....
        /*0094*/ 	.word	0x0000b1d0


	//   ....[10]....
        /*0098*/ 	.word	0x0000b200


	//   ....[11]....
        /*009c*/ 	.word	0x0000b210


	//   ....[12]....
        /*00a0*/ 	.word	0x0000bcc0


	//   ....[13]....
        /*00a4*/ 	.word	0x0000bd30


	//   ....[14]....
        /*00a8*/ 	.word	0x0000bd90


	//   ....[15]....
        /*00ac*/ 	.word	0x0000be00


	//----- nvinfo : EIATTR_VRC_CTA_INIT_COUNT
	.align		4
.L_2932:
        /*00b0*/ 	.byte	0x02, 0x4a
	.zero		1
	.zero		1


	//----- nvinfo : EIATTR_EXIT_INSTR_OFFSETS
	.align		4
        /*00b4*/ 	.byte	0x04, 0x1c
        /*00b6*/ 	.short	(.L_2934 - .L_2933)


	//   ....[0]....
.L_2933:
        /*00b8*/ 	.word	0x000001f0


	//----- nvinfo : EIATTR_CRS_STACK_SIZE
	.align		4
.L_2934:
        /*00bc*/ 	.byte	0x04, 0x1e
        /*00be*/ 	.short	(.L_2936 - .L_2935)
.L_2935:
        /*00c0*/ 	.word	0x00000000


	//----- nvinfo : EIATTR_CBANK_PARAM_SIZE
	.align		4
.L_2936:
        /*00c4*/ 	.byte	0x03, 0x19
        /*00c6*/ 	.short	0x01d0


	//----- nvinfo : EIATTR_PARAM_CBANK
	.align		4
        /*00c8*/ 	.byte	0x04, 0x0a
        /*00ca*/ 	.short	(.L_2938 - .L_2937)
	.align		4
.L_2937:
        /*00cc*/ 	.word	index@(.nv.constant0._ZN5flash24flash_fwd_splitkv_kernelI23Flash_fwd_kernel_traitsILi64ELi64ELi128ELi4ELb0ELb0EN7cutlass6half_tE19Flash_kernel_traitsILi64ELi64ELi128ELi4ES3_EELb0ELb0ELb1ELb0ELb0ELb0ELb1ELb0EEEvNS_16Flash_fwd_paramsE)
        /*00d0*/ 	.short	0x0380
        /*00d2*/ 	.short	0x01d0


	//----- nvinfo : EIATTR_SW_WAR
	.align		4
.L_2938:
        /*00d4*/ 	.byte	0x04, 0x36
        /*00d6*/ 	.short	(.L_2940 - .L_2939)
.L_2939:
        /*00d8*/ 	.word	0x00000008
.L_2940:


//--------------------- .nv.info._ZN5flash24flash_fwd_splitkv_kernelI23Flash_fwd_kernel_traitsILi64ELi64ELi128ELi4ELb0ELb0EN7cutlass6half_tE19Flash_kernel_traitsILi64ELi64ELi128ELi4ES3_EELb0ELb0ELb1ELb0ELb0ELb1ELb1ELb0EEEvNS_16Flash_fwd_paramsE --------------------------
	.section	.nv.info._ZN5flash24flash_fwd_splitkv_kernelI23Flash_fwd_kernel_traitsILi64ELi64ELi128ELi4ELb0ELb0EN7cutlass6half_tE19Flash_kernel_traitsILi64ELi64ELi128ELi4ES3_EELb0ELb0ELb1ELb0ELb0ELb1ELb1ELb0EEEvNS_16Flash_fwd_paramsE,"",@"SHT_CUDA_INFO"
	.sectionflags	@""
	.align	4


	//----- nvinfo : EIATTR_CUDA_API_VERSION
	.align		4
        /*0000*/ 	.byte	0x04, 0x37
        /*0002*/ 	.short	(.L_2942 - .L_2941)
.L_2941:
        /*0004*/ 	.word	0x00000082


	//----- nvinfo : EIATTR_KPARAM_INFO
	.align		4
.L_2942:
        /*0008*/ 	.byte	0x04, 0x17
        /*000a*/ 	.short	(.L_2944 - .L_2943)
.L_2943:
        /*000c*/ 	.word	0x00000000
        /*0010*/ 	.short	0x0000
        /*0012*/ 	.short	0x0000
        /*0014*/ 	.byte	0x00, 0xf0, 0x41, 0x07


	//----- nvinfo : EIATTR_SPARSE_MMA_MASK
	.align		4
.L_2944:
        /*0018*/ 	.byte	0x03, 0x50
        /*001a*/ 	.short	0x0000


	//----- nvinfo : EIATTR_MAXREG_COUNT
	.align		4
        /*001c*/ 	.byte	0x03, 0x1b
        /*001e*/ 	.short	0x00ff


	//----- nvinfo : EIATTR_NUM_BARRIERS
	.align		4
        /*0020*/ 	.byte	0x02, 0x4c
        /*0022*/ 	.byte	0x01
	.zero		1


	//----- nvinfo : EIATTR_MERCURY_ISA_VERSION
	.align		4
        /*0024*/ 	.byte	0x03, 0x5f
        /*0026*/ 	.short	0x0101


	//----- nvinfo : EIATTR_COOP_GROUP_MASK_REGIDS
	.align		4
        /*0028*/ 	.byte	0x04, 0x29
        /*002a*/ 	.short	(.L_2946 - .L_2945)


	//   ....[0]....
.L_2945:
        /*002c*/ 	.word	0xffffffff


	//   ....[1]....
        /*0030*/ 	.word	0xffffffff


	//   ....[2]....
        /*0034*/ 	.word	0xffffffff


	//   ....[3]....
        /*0038*/ 	.word	0xffffffff


	//   ....[4]....
        /*003c*/ 	.word	0xffffffff


	//   ....[5]....
        /*0040*/ 	.word	0xffffffff


	//   ....[6]....
        /*0044*/ 	.word	0xffffffff


	//   ....[7]....
        /*0048*/ 	.word	0xffffffff


	//   ....[8]....
        /*004c*/ 	.word	0xffffffff


	//   ....[9]....
        /*0050*/ 	.word	0xffffffff


	//   ....[10]....
        /*0054*/ 	.word	0xffffffff


	//   ....[11]....
        /*0058*/ 	.word	0xffffffff


	//   ....[12]....
        /*005c*/ 	.word	0x05000009


	//   ....[13]....
        /*0060*/ 	.word	0x05000009


	//   ....[14]....
        /*0064*/ 	.word	0x05000009


	//   ....[15]....
        /*0068*/ 	.word	0x05000009


	//----- nvinfo : EIATTR_COOP_GROUP_INSTR_OFFSETS
	.align		4
.L_2946:
        /*006c*/ 	.byte	0x04, 0x28
        /*006e*/ 	.short	(.L_2948 - .L_2947)


	//   ....[0]....
.L_2947:
        /*0070*/ 	.word	0x000065e0


	//   ....[1]....
        /*0074*/ 	.word	0x00006760


	//   ....[2]....
        /*0078*/ 	.word	0x00006770


	//   ....[3]....
        /*007c*/ 	.word	0x000067a0


	//   ....[4]....
        /*0080*/ 	.word	0x0000aa20


	//   ....[5]....
        /*0084*/ 	.word	0x0000aa50


	//   ....[6]....
        /*0088*/ 	.word	0x0000aa80


	//   ....[7]....
        /*008c*/ 	.word	0x0000aa90


	//   ....[8]....
        /*0090*/ 	.word	0x0000c1e0


	//   ....[9]....
        /*0094*/ 	.word	0x0000c1f0


	//   ....[10]....
        /*0098*/ 	.word	0x0000c220


	//   ....[11]....
        /*009c*/ 	.word	0x0000c230


	//   ....[12]....
        /*00a0*/ 	.word	0x0000cce0


	//   ....[13]....
        /*00a4*/ 	.word	0x0000cd50


	//   ....[14]....
        /*00a8*/ 	.word	0x0000cdb0


	//   ....[15]....
        /*00ac*/ 	.word	0x0000ce20


	//----- nvinfo : EIATTR_VRC_CTA_INIT_COUNT
	.align		4
.L_2948:
        /*00b0*/ 	.byte	0x02, 0x4a
	.zero		1
	.zero		1


	//----- nvinfo : EIATTR_EXIT_INSTR_OFFSETS
	.align		4
        /*00b4*/ 	.byte	0x04, 0x1c
        /*00b6*/ 	.short	(.L_2950 - .L_2949)


	//   ....[0]....
.L_2949:
        /*00b8*/ 	.word	0x000001f0


	//----- nvinfo : EIATTR_CRS_STACK_SIZE
	.align		4
.L_2950:
        /*00bc*/ 	.byte	0x04, 0x1e
        /*00be*/ 	.short	(.L_2952 - .L_2951)
.L_2951:
        /*00c0*/ 	.word	0x00000000


	//----- nvinfo : EIATTR_CBANK_PARAM_SIZE
	.align		4
.L_2952:
        /*00c4*/ 	.byte	0x03, 0x19
        /*00c6*/ 	.short	0x01d0


	//----- nvinfo : EIATTR_PARAM_CBANK
	.align		4
        /*00c8*/ 	.byte	0x04, 0x0a
        /*00ca*/ 	.short	(.L_2954 - .L_2953)
	.align		4
.L_2953:
        /*00cc*/ 	.word	index@(.nv.constant0._ZN5flash24flash_fwd_splitkv_kernelI23Flash_fwd_kernel_traitsILi64ELi64ELi128ELi4ELb0ELb0EN7cutlass6half_tE19Flash_kernel_traitsILi64ELi64ELi128ELi4ES3_EELb0ELb0ELb1ELb0ELb0ELb1ELb1ELb0EEEvNS_16Flash_fwd_paramsE)
        /*00d0*/ 	.short	0x0380
        /*00d2*/ 	.short	0x01d0


	//----- nvinfo : EIATTR_SW_WAR
	.align		4
.L_2954:
        /*00d4*/ 	.byte	0x04, 0x36
        /*00d6*/ 	.short	(.L_2956 - .L_2955)
.L_2955:
        /*00d8*/ 	.word	0x00000008
.L_2956:


//--------------------- .nv.info._ZN5flash24flash_fwd_splitkv_kernelI23Flash_fwd_kernel_traitsILi64ELi64ELi128ELi4ELb0ELb0EN7cutlass6half_tE19Flash_kernel_traitsILi64ELi64ELi128ELi4ES3_EELb0ELb0ELb0ELb0ELb1ELb0ELb1ELb1EEEvNS_16Flash_fwd_paramsE --------------------------
	.section	.nv.info._ZN5flash24flash_fwd_splitkv_kernelI23Flash_fwd_kernel_traitsILi64ELi64ELi128ELi4ELb0ELb0EN7cutlass6half_tE19Flash_kernel_traitsILi64ELi64ELi128ELi4ES3_EELb0ELb0ELb0ELb0ELb1ELb0ELb1ELb1EEEvNS_16Flash_fwd_paramsE,"",@"SHT_CUDA_INFO"
	.sectionflags	@""
	.align	4


	//----- nvinfo : EIATTR_CUDA_API_VERSION
	.align		4
        /*0000*/ 	.byte	0x04, 0x37
        /*0002*/ 	.short	(.L_2958 - .L_2957)
.L_2957:
        /*0004*/ 	.word	0x00000082


	//----- nvinfo : EIATTR_KPARAM_INFO
	.align		4
.L_2958:
        /*0008*/ 	.byte	0x04, 0x17
        /*000a*/ 	.short	(.L_2960 - .L_2959)
.L_2959:
        /*000c*/ 	.word	0x00000000
        /*0010*/ 	.short	0x0000
        /*0012*/ 	.short	0x0000
        /*0014*/ 	.byte	0x00, 0xf0, 0x41, 0x07


	//----- nvinfo : EIATTR_SPARSE_MMA_MASK
	.align		4
.L_2960:
        /*0018*/ 	.byte	0x03, 0x50
        /*001a*/ 	.short	0x0000


	//----- nvinfo : EIATTR_MAXREG_COUNT
	.align		4
        /*001c*/ 	.byte	0x03, 0x1b
        /*001e*/ 	.short	0x00ff


	//----- nvinfo : EIATTR_NUM_BARRIERS
	.align		4
        /*0020*/ 	.byte	0x02, 0x4c
        /*0022*/ 	.byte	0x01
	.zero		1


	//----- nvinfo : EIATTR_MERCURY_ISA_VERSION
	.align		4
        /*0024*/ 	.byte	0x03, 0x5f
        /*0026*/ 	.short	0x0101


	//----- nvinfo : EIATTR_COOP_GROUP_MASK_REGIDS
	.align		4
        /*0028*/ 	.byte	0x04, 0x29
        /*002a*/ 	.short	(.L_2962 - .L_2961)


	//   ....[0]....
.L_2961:
        /*002c*/ 	.word	0xffffffff


	//   ....[1]....
        /*0030*/ 	.word	0xffffffff


	//   ....[2]....
        /*0034*/ 	.word	0xffffffff


	//   ....[3]....
        /*0038*/ 	.word	0xffffffff


	//   ....[4]....
        /*003c*/ 	.word	0xffffffff


	//   ....[5]....
        /*0040*/ 	.word	0xffffffff


	//   ....[6]....
        /*0044*/ 	.word	0xffffffff


	//   ....[7]....
        /*0048*/ 	.word	0xffffffff


	//   ....[8]....
        /*004c*/ 	.word	0xffffffff


	//   ....[9]....
        /*0050*/ 	.word	0xffffffff


	//   ....[10]....
        /*0054*/ 	.word	0xffffffff


	//   ....[11]....
        /*0058*/ 	.word	0xffffffff


	//   ....[12]....
        /*005c*/ 	.word	0x05000005


	//   ....[13]....
        /*0060*/ 	.word	0x05000005


	//   ....[14]....
        /*0064*/ 	.word	0x05000005


	//   ....[15]....
        /*0068*/ 	.word	0x05000005


	//----- nvinfo : EIATTR_COOP_GROUP_INSTR_OFFSETS
	.align		4
.L_2962:
        /*006c*/ 	.byte	0x04, 0x28
        /*006e*/ 	.short	(.L_2964 - .L_2963)


	//   ....[0]....
.L_2963:
        /*0070*/ 	.word	0x0000ce60


	//   ....[1]....
        /*0074*/ 	.word	0x0000ce70


	//   ....[2]....
        /*0078*/ 	.word	0x0000cea0


	//   ....[3]....
        /*007c*/ 	.word	0x0000ceb0


	//   ....[4]....
        /*0080*/ 	.word	0x0000fa70


	//   ....[5]....
        /*0084*/ 	.word	0x0000fa80


	//   ....[6]....
        /*0088*/ 	.word	0x0000fab0


	//   ....[7]....
        /*008c*/ 	.word	0x0000fac0


	//   ....[8]....
        /*0090*/ 	.word	0x00011250


	//   ....[9]....
        /*0094*/ 	.word	0x00011260


	//   ....[10]....
        /*0098*/ 	.word	0x00011290


	//   ....[11]....
        /*009c*/ 	.word	0x000112a0


	//   ....[12]....
        /*00a0*/ 	.word	0x00011d20


	//   ....[13]....
        /*00a4*/ 	.word	0x00011d90


	//   ....[14]....
        /*00a8*/ 	.word	0x00011df0


	//   ....[15]....
        /*00ac*/ 	.word	0x00011e60


	//----- nvinfo : EIATTR_VRC_CTA_INIT_COUNT
	.align		4
.L_2964:
        /*00b0*/ 	.byte	0x02, 0x4a
	.zero		1
	.zero		1


	//----- nvinfo : EIATTR_EXIT_INSTR_OFFSETS
	.align		4
        /*00b4*/ 	.byte	0x04, 0x1c
        /*00b6*/ 	.short	(.L_2966 - .L_2965)


	//   ....[0]....
.L_2965:
        /*00b8*/ 	.word	0x000001f0


	//----- nvinfo : EIATTR_CRS_STACK_SIZE
	.align		4
.L_2966:
        /*00bc*/ 	.byte	0x04, 0x1e
        /*00be*/ 	.short	(.L_2968 - .L_2967)
.L_2967:
        /*00c0*/ 	.word	0x00000000


	//----- nvinfo : EIATTR_CBANK_PARAM_SIZE
	.align		4
.L_2968:
        /*00c4*/ 	.byte	0x03, 0x19
        /*00c6*/ 	.short	0x01d0


	//----- nvinfo : EIATTR_PARAM_CBANK
	.align		4
        /*00c8*/ 	.byte	0x04, 0x0a
        /*00ca*/ 	.short	(.L_2970 - .L_2969)
	.align		4
.L_2969:
        /*00cc*/ 	.word	index@(.nv.constant0._ZN5flash24flash_fwd_splitkv_kernelI23Flash_fwd_kernel_traitsILi64ELi64ELi128ELi4ELb0ELb0EN7cutlass6half_tE19Flash_kernel_traitsILi64ELi64ELi128ELi4ES3_EELb0ELb0ELb0ELb0ELb1ELb0ELb1ELb1EEEvNS_16Flash_fwd_paramsE)
        /*00d0*/ 	.short	0x0380
        /*00d2*/ 	.short	0x01d0


	//----- nvinfo : EIATTR_SW_WAR
	.align		4
.L_2970:
        /*00d4*/ 	.byte	0x04, 0x36
        /*00d6*/ 	.short	(.L_2972 - .L_2971)
.L_2971:
        /*00d8*/ 	.word	0x00000008
.L_2972:


//--------------------- .nv.info._ZN5flash24flash_fwd_splitkv_kernelI23Flash_fwd_kernel_traitsILi64ELi64ELi128ELi4ELb0ELb0EN7cutlass6half_tE19Flash_kernel_traitsILi64ELi64ELi128ELi4ES3_EELb0ELb0ELb0ELb0ELb1ELb1ELb1ELb1EEEvNS_16Flash_fwd_paramsE --------------------------
	.section	.nv.info._ZN5flash24flash_fwd_splitkv_kernelI23Flash_fwd_kernel_traitsILi64ELi64ELi128ELi4ELb0ELb0EN7cutlass6half_tE19Flash_kernel_traitsILi64ELi64ELi128ELi4ES3_EELb0ELb0ELb0ELb0ELb1ELb1ELb1ELb1EEEvNS_16Flash_fwd_paramsE,"",@"SHT_CUDA_INFO"
	.sectionflags	@""
	.align	4


	//----- nvinfo : EIATTR_CUDA_API_VERSION
	.align		4
        /*0000*/ 	.byte	0x04, 0x37
        /*0002*/ 	.short	(.L_2974 - .L_2973)
.L_2973:
        /*0004*/ 	.word	0x00000082


	//----- nvinfo : EIATTR_KPARAM_INFO
	.align		4
.L_2974:
        /*0008*/ 	.byte	0x04, 0x17
        /*000a*/ 	.short	(.L_2976 - .L_2975)
.L_2975:
        /*000c*/ 	.word	0x00000000
        /*0010*/ 	.short	0x0000
        /*0012*/ 	.short	0x0000
        /*0014*/ 	.byte	0x00, 0xf0, 0x41, 0x07


	//----- nvinfo : EIATTR_SPARSE_MMA_MASK
	.align		4
.L_2976:
        /*0018*/ 	.byte	0x03, 0x50
        /*001a*/ 	.short	0x0000


	//----- nvinfo : EIATTR_MAXREG_COUNT
	.align		4
        /*001c*/ 	.byte	0x03, 0x1b
        /*001e*/ 	.short	0x00ff


	//----- nvinfo : EIATTR_NUM_BARRIERS
	.align		4
        /*0020*/ 	.byte	0x02, 0x4c
        /*0022*/ 	.byte	0x01
	.zero		1


	//----- nvinfo : EIATTR_MERCURY_ISA_VERSION
	.align		4
        /*0024*/ 	.byte	0x03, 0x5f
        /*0026*/ 	.short	0x0101


	//----- nvinfo : EIATTR_COOP_GROUP_MASK_REGIDS
	.align		4
        /*0028*/ 	.byte	0x04, 0x29
        /*002a*/ 	.short	(.L_2978 - .L_2977)


	//   ....[0]....
.L_2977:
        /*002c*/ 	.word	0xffffffff


	//   ....[1]....
        /*0030*/ 	.word	0xffffffff


	//   ....[2]....
        /*0034*/ 	.word	0xffffffff


	//   ....[3]....
        /*0038*/ 	.word	0xffffffff


	//   ....[4]....
        /*003c*/ 	.word	0xffffffff


	//   ....[5]....
        /*0040*/ 	.word	0xffffffff


	//   ....[6]....
        /*0044*/ 	.word	0xffffffff


	//   ....[7]....
        /*0048*/ 	.word	0xffffffff


	//   ....[8]....
        /*004c*/ 	.word	0xffffffff


	//   ....[9]....
        /*0050*/ 	.word	0xffffffff


	//   ....[10]....
        /*0054*/ 	.word	0xffffffff


	//   ....[11]....
        /*0058*/ 	.word	0xffffffff


	//   ....[12]....
        /*005c*/ 	.word	0x05000005


	//   ....[13]....
        /*0060*/ 	.word	0x05000005


	//   ....[14]....
        /*0064*/ 	.word	0x05000005


	//   ....[15]....
        /*0068*/ 	.word	0x05000005


	//----- nvinfo : EIATTR_COOP_GROUP_INSTR_OFFSETS
	.align		4
.L_2978:
        /*006c*/ 	.byte	0x04, 0x28
        /*006e*/ 	.short	(.L_2980 - .L_2979)


	//   ....[0]....
.L_2979:
        /*0070*/ 	.word	0x0000d690


	//   ....[1]....
        /*0074*/ 	.word	0x0000d6c0


	//   ....[2]....
        /*0078*/ 	.word	0x0000d750


	//   ....[3]....
        /*007c*/ 	.word	0x0000d760


	//   ....[4]....
        /*0080*/ 	.word	0x00010b10


	//   ....[5]....
        /*0084*/ 	.word	0x00010b20


	//   ....[6]....
        /*0088*/ 	.word	0x00010b50


	//   ....[7]....
        /*008c*/ 	.word	0x00010b60


	//   ....[8]....
        /*0090*/ 	.word	0x00012280


	//   ....[9]....
        /*0094*/ 	.word	0x00012290


	//   ....[10]....
        /*0098*/ 	.word	0x000122c0


	//   ....[11]....
        /*009c*/ 	.word	0x000122d0


	//   ....[12]....
        /*00a0*/ 	.word	0x00012d50


	//   ....[13]....
        /*00a4*/ 	.word	0x00012dc0


	//   ....[14]....
        /*00a8*/ 	.word	0x00012e20


	//   ....[15]....
        /*00ac*/ 	.word	0x00012e90


	//----- nvinfo : EIATTR_VRC_CTA_INIT_COUNT
	.align		4
.L_2980:
        /*00b0*/ 	.byte	0x02, 0x4a
	.zero		1
	.zero		1


	//----- nvinfo : EIATTR_EXIT_INSTR_OFFSETS
	.align		4
        /*00b4*/ 	.byte	0x04, 0x1c
        /*00b6*/ 	.short	(.L_2982 - .L_2981)


	//   ....[0]....
.L_2981:
        /*00b8*/ 	.word	0x000001f0


	//----- nvinfo : EIATTR_CRS_STACK_SIZE
	.align		4
.L_2982:
        /*00bc*/ 	.byte	0x04, 0x1e
        /*00be*/ 	.short	(.L_2984 - .L_2983)
.L_2983:
        /*00c0*/ 	.word	0x00000000


	//----- nvinfo : EIATTR_CBANK_PARAM_SIZE
	.align		4
.L_2984:
        /*00c4*/ 	.byte	0x03, 0x19
        /*00c6*/ 	.short	0x01d0


	//----- nvinfo : EIATTR_PARAM_CBANK
	.align		4
        /*00c8*/ 	.byte	0x04, 0x0a
        /*00ca*/ 	.short	(.L_2986 - .L_2985)
	.align		4
.L_2985:
        /*00cc*/ 	.word	index@(.nv.constant0._ZN5flash24flash_fwd_splitkv_kernelI23Flash_fwd_kernel_traitsILi64ELi64ELi128ELi4ELb0ELb0EN7cutlass6half_tE19Flash_kernel_traitsILi64ELi64ELi128ELi4ES3_EELb0ELb0ELb0ELb0ELb1ELb1ELb1ELb1EEEvNS_16Flash_fwd_paramsE)
        /*00d0*/ 	.short	0x0380
        /*00d2*/ 	.short	0x01d0


	//----- nvinfo : EIATTR_SW_WAR
	.align		4
.L_2986:
        /*00d4*/ 	.byte	0x04, 0x36
        /*00d6*/ 	.short	(.L_2988 - .L_2987)
.L_2987:
        /*00d8*/ 	.word	0x00000008
.L_2988:


//--------------------- .nv.info._ZN5flash24flash_fwd_splitkv_kernelI23Flash_fwd_kernel_traitsILi64ELi64ELi128ELi4ELb0ELb0EN7cutlass6half_tE19Flash_kernel_traitsILi64ELi64ELi128ELi4ES3_EELb0ELb0ELb1ELb0ELb0ELb0ELb1ELb1EEEvNS_16Flash_fwd_paramsE --------------------------
	.section	.nv.info._ZN5flash24flash_fwd_splitkv_kernelI23Flash_fwd_kernel_traitsILi64ELi64ELi128ELi4ELb0ELb0EN7cutlass6half_tE19Flash_kernel_traitsILi64ELi64ELi128ELi4ES3_EELb0ELb0ELb1ELb0ELb0ELb0ELb1ELb1EEEvNS_16Flash_fwd_paramsE,"",@"SHT_CUDA_INFO"
	.sectionflags	@""
	.align	4


	//----- nvinfo : EIATTR_CUDA_API_VERSION
	.align		4
        /*0000*/ 	.byte	0x04, 0x37
        /*0002*/ 	.short	(.L_2990 - .L_2989)
.L_2989:
        /*0004*/ 	.word	0x00000082


	//----- nvinfo : EIATTR_KPARAM_INFO
	.align		4
.L_2990:
        /*0008*/ 	.byte	0x04, 0x17
        /*000a*/ 	.short	(.L_2992 - .L_2991)
.L_2991:
        /*000c*/ 	.word	0x00000000
        /*0010*/ 	.short	0x0000
        /*0012*/ 	.short	0x0000
        /*0014*/ 	.byte	0x00, 0xf0, 0x41, 0x07


	//----- nvinfo : EIATTR_SPARSE_MMA_MASK
	.align		4
.L_2992:
        /*0018*/ 	.byte	0x03, 0x50
        /*001a*/ 	.short	0x0000


	//----- nvinfo : EIATTR_MAXREG_COUNT
	.align		4
        /*001c*/ 	.byte	0x03, 0x1b
        /*001e*/ 	.short	0x00ff


	//----- nvinfo : EIATTR_NUM_BARRIERS
	.align		4
        /*0020*/ 	.byte	0x02, 0x4c
        /*0022*/ 	.byte	0x01
	.zero		1


	//----- nvinfo : EIATTR_MERCURY_ISA_VERSION
	.align		4
        /*0024*/ 	.byte	0x03, 0x5f
        /*0026*/ 	.short	0x0101


	//----- nvinfo : EIATTR_COOP_GROUP_MASK_REGIDS
	.align		4
        /*0028*/ 	.byte	0x04, 0x29
        /*002a*/ 	.short	(.L_2994 - .L_2993)


	//   ....[0]....
.L_2993:
        /*002c*/ 	.word	0xffffffff


	//   ....[1]....
        /*0030*/ 	.word	0xffffffff


	//   ....[2]....
        /*0034*/ 	.word	0xffffffff


	//   ....[3]....
        /*0038*/ 	.word	0xffffffff


	//   ....[4]....
        /*003c*/ 	.word	0xffffffff


	//   ....[5]....
        /*0040*/ 	.word	0xffffffff


	//   ....[6]....
        /*0044*/ 	.word	0xffffffff


	//   ....[7]....
        /*0048*/ 	.word	0xffffffff


	//   ....[8]....
        /*004c*/ 	.word	0xffffffff


	//   ....[9]....
        /*0050*/ 	.word	0xffffffff


	//   ....[10]....
        /*0054*/ 	.word	0xffffffff


	//   ....[11]....
        /*0058*/ 	.word	0xffffffff


	//   ....[12]....
        /*005c*/ 	.word	0x05000007


	//   ....[13]....
        /*0060*/ 	.word	0x05000007


	//   ....[14]....
        /*0064*/ 	.word	0x05000007


	//   ....[15]....
        /*0068*/ 	.word	0x05000007


	//----- nvinfo : EIATTR_COOP_GROUP_INSTR_OFFSETS
	.align		4
.L_2994:
        /*006c*/ 	.byte	0x04, 0x28
        /*006e*/ 	.short	(.L_2996 - .L_2995)


	//   ....[0]....
.L_2995:
        /*0070*/ 	.word	0x0000ee80


	//   ....[1]....
        /*0074*/ 	.word	0x0000ef20


	//   ....[2]....
        /*0078*/ 	.word	0x0000ef40


	//   ....[3]....
        /*007c*/ 	.word	0x0000ef60


	//   ....[4]....
        /*0080*/ 	.word	0x00012920


	//   ....[5]....
        /*0084*/ 	.word	0x000129a0


	//   ....[6]....
        /*0088*/ 	.word	0x000129d0


	//   ....[7]....
        /*008c*/ 	.word	0x000129e0


	//   ....[8]....
        /*0090*/ 	.word	0x00014140


	//   ....[9]....
        /*0094*/ 	.word	0x00014150


	//   ....[10]....
        /*0098*/ 	.word	0x00014180


	//   ....[11]....
        /*009c*/ 	.word	0x00014190


	//   ....[12]....
        /*00a0*/ 	.word	0x00014c50


	//   ....[13]....
        /*00a4*/ 	.word	0x00014cc0


	//   ....[14]....
        /*00a8*/ 	.word	0x00014d30


	//   ....[15]....
        /*00ac*/ 	.word	0x00014d90


	//----- nvinfo : EIATTR_VRC_CTA_INIT_COUNT
	.align		4
.L_2996:
        /*00b0*/ 	.byte	0x02, 0x4a
	.zero		1
	.zero		1


	//----- nvinfo : EIATTR_EXIT_INSTR_OFFSETS
	.align		4
        /*00b4*/ 	.byte	0x04, 0x1c
        /*00b6*/ 	.short	(.L_2998 - .L_2997)


	//   ....[0]....
.L_2997:
        /*00b8*/ 	.word	0x000001f0


	//----- nvinfo : EIATTR_CRS_STACK_SIZE
	.align		4
.L_2998:
        /*00bc*/ 	.byte	0x04, 0x1e
        /*00be*/ 	.short	(.L_3000 - .L_2999)
.L_2999:
        /*00c0*/ 	.word	0x00000000


	//----- nvinfo : EIATTR_CBANK_PARAM_SIZE
	.align		4
.L_3000:
        /*00c4*/ 	.byte	0x03, 0x19
        /*00c6*/ 	.short	0x01d0


	//----- nvinfo : EIATTR_PARAM_CBANK
	.align		4
        /*00c8*/ 	.byte	0x04, 0x0a
        /*00ca*/ 	.short	(.L_3002 - .L_3001)
	.align		4
.L_3001:
        /*00cc*/ 	.word	index@(.nv.constant0._ZN5flash24flash_fwd_splitkv_kernelI23Flash_fwd_kernel_traitsILi64ELi64ELi128ELi4ELb0ELb0EN7cutlass6half_tE19Flash_kernel_traitsILi64ELi64ELi128ELi4ES3_EELb0ELb0ELb1ELb0ELb0ELb0ELb1ELb1EEEvNS_16Flash_fwd_paramsE)
        /*00d0*/ 	.short	0x0380
        /*00d2*/ 	.short	0x01d0


	//----- nvinfo : EIATTR_SW_WAR
	.align		4
.L_3002:
        /*00d4*/ 	.byte	0x04, 0x36
        /*00d6*/ 	.short	(.L_3004 - .L_3003)
.L_3003:
        /*00d8*/ 	.word	0x00000008
.L_3004:


//--------------------- .nv.info._ZN5flash24flash_fwd_splitkv_kernelI23Flash_fwd_kernel_traitsILi64ELi64ELi128ELi4ELb0ELb0EN7cutlass6half_tE19Flash_kernel_traitsILi64ELi64ELi128ELi4ES3_EELb0ELb0ELb1ELb0ELb0ELb1ELb1ELb1EEEvNS_16Flash_fwd_paramsE --------------------------
	.section	.nv.info._ZN5flash24flash_fwd_splitkv_kernelI23Flash_fwd_kernel_traitsILi64ELi64ELi128ELi4ELb0ELb0EN7cutlass6half_tE19Flash_kernel_traitsILi64ELi64ELi128ELi4ES3_EELb0ELb0ELb1ELb0ELb0ELb1ELb1ELb1EEEvNS_16Flash_fwd_paramsE,"",@"SHT_CUDA_INFO"
	.sectionflags	@""
	.align	4


	//----- nvinfo : EIATTR_CUDA_API_VERSION
	.align		4
        /*0000*/ 	.byte	0x04, 0x37
        /*0002*/ 	.short	(.L_3006 - .L_3005)
.L_3005:
        /*0004*/ 	.word	0x00000082


	//----- nvinfo : EIATTR_KPARAM_INFO
	.align		4
.L_3006:
        /*0008*/ 	.byte	0x04, 0x17
        /*000a*/ 	.short	(.L_3008 - .L_3007)
.L_3007:
        /*000c*/ 	.word	0x00000000
        /*0010*/ 	.short	0x0000
        /*0012*/ 	.short	0x0000
        /*0014*/ 	.byte	0x00, 0xf0, 0x41, 0x07


	//----- nvinfo : EIATTR_SPARSE_MMA_MASK
	.align		4
.L_3008:
        /*0018*/ 	.byte	0x03, 0x50
        /*001a*/ 	.short	0x0000


	//----- nvinfo : EIATTR_MAXREG_COUNT
	.align		4
        /*001c*/ 	.byte	0x03, 0x1b
        /*001e*/ 	.short	0x00ff


	//----- nvinfo : EIATTR_NUM_BARRIERS
	.align		4
        /*0020*/ 	.byte	0x02, 0x4c
        /*0022*/ 	.byte	0x01
	.zero		1


	//----- nvinfo : EIATTR_MERCURY_ISA_VERSION
	.align		4
        /*0024*/ 	.byte	0x03, 0x5f
        /*0026*/ 	.short	0x0101


	//----- nvinfo : EIATTR_COOP_GROUP_MASK_REGIDS
	.align		4
        /*0028*/ 	.byte	0x04, 0x29
        /*002a*/ 	.short	(.L_3010 - .L_3009)


	//   ....[0]....
.L_3009:
        /*002c*/ 	.word	0xffffffff


	//   ....[1]....
        /*0030*/ 	.word	0xffffffff


	//   ....[2]....
        /*0034*/ 	.word	0xffffffff


	//   ....[3]....
        /*0038*/ 	.word	0xffffffff


	//   ....[4]....
        /*003c*/ 	.word	0xffffffff


	//   ....[5]....
        /*0040*/ 	.word	0xffffffff


	//   ....[6]....
        /*0044*/ 	.word	0xffffffff


	//   ....[7]....
        /*0048*/ 	.word	0xffffffff


	//   ....[8]....
        /*004c*/ 	.word	0xffffffff


	//   ....[9]....
        /*0050*/ 	.word	0xffffffff


	//   ....[10]....
        /*0054*/ 	.word	0xffffffff


	//   ....[11]....
        /*0058*/ 	.word	0xffffffff


	//   ....[12]....
        /*005c*/ 	.word	0x05000007


	//   ....[13]....
        /*0060*/ 	.word	0x05000007


	//   ....[14]....
        /*0064*/ 	.word	0x05000007


	//   ....[15]....
        /*0068*/ 	.word	0x05000007


	//----- nvinfo : EIATTR_COOP_GROUP_INSTR_OFFSETS
	.align		4
.L_3010:
        /*006c*/ 	.byte	0x04, 0x28
        /*006e*/ 	.short	(.L_3012 - .L_3011)


	//   ....[0]....
.L_3011:
        /*0070*/ 	.word	0x0000f670


	//   ....[1]....
        /*0074*/ 	.word	0x0000f720


	//   ....[2]....
        /*0078*/ 	.word	0x0000f740


	//   ....[3]....
        /*007c*/ 	.word	0x0000f760


	//   ....[4]....
        /*0080*/ 	.word	0x000139b0


	//   ....[5]....
        /*0084*/ 	.word	0x000139e0


	//   ....[6]....
        /*0088*/ 	.word	0x00013a10


	//   ....[7]....
        /*008c*/ 	.word	0x00013a20


	//   ....[8]....
        /*0090*/ 	.word	0x00015140


	//   ....[9]....
        /*0094*/ 	.word	0x00015150


	//   ....[10]....
        /*0098*/ 	.word	0x00015180


	//   ....[11]....
        /*009c*/ 	.word	0x00015190


	//   ....[12]....
        /*00a0*/ 	.word	0x00015c50


	//   ....[13]....
        /*00a4*/ 	.word	0x00015cc0


	//   ....[14]....
        /*00a8*/ 	.word	0x00015d30


	//   ....[15]....
        /*00ac*/ 	.word	0x00015d90


	//----- nvinfo : EIATTR_VRC_CTA_INIT_COUNT
	.align		4
.L_3012:
        /*00b0*/ 	.byte	0x02, 0x4a
	.zero		1
	.zero		1


	//----- nvinfo : EIATTR_EXIT_INSTR_OFFSETS
	.align		4
        /*00b4*/ 	.byte	0x04, 0x1c
        /*00b6*/ 	.short	(.L_3014 - .L_3013)


	//   ....[0]....
.L_3013:
        /*00b8*/ 	.word	0x000001f0


	//----- nvinfo : EIATTR_CRS_STACK_SIZE
	.align		4
.L_3014:
        /*00bc*/ 	.byte	0x04, 0x1e
        /*00be*/ 	.short	(.L_3016 - .L_3015)
.L_3015:
        /*00c0*/ 	.word	0x00000000


	//----- nvinfo : EIATTR_CBANK_PARAM_SIZE
	.align		4
.L_3016:
        /*00c4*/ 	.byte	0x03, 0x19
        /*00c6*/ 	.short	0x01d0


	//----- nvinfo : EIATTR_PARAM_CBANK
	.align		4
        /*00c8*/ 	.byte	0x04, 0x0a
        /*00ca*/ 	.short	(.L_3018 - .L_3017)
	.align		4
.L_3017:
        /*00cc*/ 	.word	index@(.nv.constant0._ZN5flash24flash_fwd_splitkv_kernelI23Flash_fwd_kernel_traitsILi64ELi64ELi128ELi4ELb0ELb0EN7cutlass6half_tE19Flash_kernel_traitsILi64ELi64ELi128ELi4ES3_EELb0ELb0ELb1ELb0ELb0ELb1ELb1ELb1EEEvNS_16Flash_fwd_paramsE)
        /*00d0*/ 	.short	0x0380
        /*00d2*/ 	.short	0x01d0


	//----- nvinfo : EIATTR_SW_WAR
	.align		4
.L_3018:
        /*00d4*/ 	.byte	0x04, 0x36
        /*00d6*/ 	.short	(.L_3020 - .L_3019)
.L_3019:
        /*00d8*/ 	.word	0x00000008
.L_3020:


//--------------------- .nv.info._ZN5flash24flash_fwd_splitkv_kernelI23Flash_fwd_kernel_traitsILi64ELi64ELi128ELi4ELb0ELb0EN7cutlass6half_tE19Flash_kernel_traitsILi64ELi64ELi128ELi4ES3_EELb0ELb1ELb0ELb0ELb1ELb0ELb0ELb0EEEvNS_16Flash_fwd_paramsE --------------------------
	.section	.nv.info._ZN5flash24flash_fwd_splitkv_kernelI23Flash_fwd_kernel_traitsILi64ELi64ELi128ELi4ELb0ELb0EN7cutlass6half_tE19Flash_kernel_traitsILi64ELi64ELi128ELi4ES3_EELb0ELb1ELb0ELb0ELb1ELb0ELb0ELb0EEEvNS_16Flash_fwd_paramsE,"",@"SHT_CUDA_INFO"
	.sectionflags	@""
	.align	4


	//----- nvinfo : EIATTR_CUDA_API_VERSION
	.align		4
        /*0000*/ 	.byte	0x04, 0x37
        /*0002*/ 	.short	(.L_3022 - .L_3021)
.L_3021:
        /*0004*/ 	.word	0x00000082


	//----- nvinfo : EIATTR_KPARAM_INFO
	.align		4
.L_3022:
        /*0008*/ 	.byte	0x04, 0x17
        /*000a*/ 	.short	(.L_3024 - .L_3023)
.L_3023:
        /*000c*/ 	.word	0x00000000
        /*0010*/ 	.short	0x0000
        /*0012*/ 	.short	0x0000
        /*0014*/ 	.byte	0x00, 0xf0, 0x41, 0x07


	//----- nvinfo : EIATTR_SPARSE_MMA_MASK
	.align		4
.L_3024:
        /*0018*/ 	.byte	0x03, 0x50
        /*001a*/ 	.short	0x0000


	//----- nvinfo : EIATTR_MAXREG_COUNT
	.align		4
        /*001c*/ 	.byte	0x03, 0x1b
        /*001e*/ 	.short	0x00ff


	//----- nvinfo : EIATTR_NUM_BARRIERS
	.align		4
        /*0020*/ 	.byte	0x02, 0x4c
        /*0022*/ 	.byte	0x01
	.zero		1


	//----- nvinfo : EIATTR_MERCURY_ISA_VERSION
	.align		4
        /*0024*/ 	.byte	0x03, 0x5f
        /*0026*/ 	.short	0x0101


	//----- nvinfo : EIATTR_COOP_GROUP_MASK_REGIDS
	.align		4
        /*0028*/ 	.byte	0x04, 0x29
        /*002a*/ 	.short	(.L_3026 - .L_3025)


	//   ....[0]....
.L_3025:
        /*002c*/ 	.word	0xffffffff


	//   ....[1]....
        /*0030*/ 	.word	0xffffffff


	//   ....[2]....
        /*0034*/ 	.word	0xffffffff


	//   ....[3]....
        /*0038*/ 	.word	0xffffffff


	//   ....[4]....
        /*003c*/ 	.word	0xffffffff


	//   ....[5]....
        /*0040*/ 	.word	0xffffffff


	//   ....[6]....
        /*0044*/ 	.word	0xffffffff


	//   ....[7]....
        /*0048*/ 	.word	0xffffffff


	//   ....[8]....
        /*004c*/ 	.word	0xffffffff


	//   ....[9]....
        /*0050*/ 	.word	0xffffffff


	//   ....[10]....
        /*0054*/ 	.word	0xffffffff


	//   ....[11]....
        /*0058*/ 	.word	0xffffffff


	//   ....[12]....
        /*005c*/ 	.word	0xffffffff


	//   ....[13]....
        /*0060*/ 	.word	0xffffffff


	//   ....[14]....
        /*0064*/ 	.word	0xffffffff


	//   ....[15]....
        /*0068*/ 	.word	0xffffffff


	//   ....[16]....
        /*006c*/ 	.word	0x05000006


	//   ....[17]....
        /*0070*/ 	.word	0x05000006


	//   ....[18]....
        /*0074*/ 	.word	0x05000006


	//   ....[19]....
        /*0078*/ 	.word	0x05000006


	//----- nvinfo : EIATTR_COOP_GROUP_INSTR_OFFSETS
	.align		4
.L_3026:
        /*007c*/ 	.byte	0x04, 0x28
        /*007e*/ 	.short	(.L_3028 - .L_3027)


	//   ....[0]....
.L_3027:
        /*0080*/ 	.word	0x00004b20


	//   ....[1]....
        /*0084*/ 	.word	0x00004c80


	//   ....[2]....
        /*0088*/ 	.word	0x00004c90


	//   ....[3]....
        /*008c*/ 	.word	0x00004cb0


	//   ....[4]....
        /*0090*/ 	.word	0x000089e0


	//   ....[5]....
        /*0094*/ 	.word	0x000089f0


	//   ....[6]....
        /*0098*/ 	.word	0x00008a20


	//   ....[7]....
        /*009c*/ 	.word	0x00008a30


	//   ....[8]....
        /*00a0*/ 	.word	0x0000ccb0


	//   ....[9]....
        /*00a4*/ 	.word	0x0000ccc0


	//   ....[10]....
        /*00a8*/ 	.word	0x0000ccf0


	//   ....[11]....
        /*00ac*/ 	.word	0x0000cd00


	//   ....[12]....
        /*00b0*/ 	.word	0x0000e450


	//   ....[13]....
        /*00b4*/ 	.word	0x0000e460


	//   ....[14]....
        /*00b8*/ 	.word	0x0000e490


	//   ....[15]....
        /*00bc*/ 	.word	0x0000e4a0


	//   ....[16]....
        /*00c0*/ 	.word	0x0000f310


	//   ....[17]....
        /*00c4*/ 	.word	0x0000f380


	//   ....[18]....
        /*00c8*/ 	.word	0x0000f3e0


	//   ....[19]....
        /*00cc*/ 	.word	0x0000f450


	//----- nvinfo : EIATTR_VRC_CTA_INIT_COUNT
	.align		4
.L_3028:
        /*00d0*/ 	.byte	0x02, 0x4a
	.zero		1
	.zero		1


	//----- nvinfo : EIATTR_EXIT_INSTR_OFFSETS
	.align		4
        /*00d4*/ 	.byte	0x04, 0x1c
        /*00d6*/ 	.short	(.L_3030 - .L_3029)


	//   ....[0]....
.L_3029:
        /*00d8*/ 	.word	0x00000090


	//----- nvinfo : EIATTR_CRS_STACK_SIZE
	.align		4
.L_3030:
        /*00dc*/ 	.byte	0x04, 0x1e
        /*00de*/ 	.short	(.L_3032 - .L_3031)
.L_3031:
        /*00e0*/ 	.word	0x00000000


	//----- nvinfo : EIATTR_CBANK_PARAM_SIZE
	.align		4
.L_3032:
        /*00e4*/ 	.byte	0x03, 0x19
        /*00e6*/ 	.short	0x01d0


	//----- nvinfo : EIATTR_PARAM_CBANK
	.align		4
        /*00e8*/ 	.byte	0x04, 0x0a
        /*00ea*/ 	.short	(.L_3034 - .L_3033)
	.align		4
.L_3033:
        /*00ec*/ 	.word	index@(.nv.constant0._ZN5flash24flash_fwd_splitkv_kernelI23Flash_fwd_kernel_traitsILi64ELi64ELi128ELi4ELb0ELb0EN7cutlass6half_tE19Flash_kernel_traitsILi64ELi64ELi128ELi4ES3_EELb0ELb1ELb0ELb0ELb1ELb0ELb0ELb0EEEvNS_16Flash_fwd_paramsE)
        /*00f0*/ 	.short	0x0380
        /*00f2*/ 	.short	0x01d0


	//----- nvinfo : EIATTR_SW_WAR
	.align		4
.L_3034:
        /*00f4*/ 	.byte	0x04, 0x36
        /*00f6*/ 	.short	(.L_3036 - .L_3035)
.L_3035:
        /*00f8*/ 	.word	0x00000008
.L_3036:


//--------------------- .nv.info._ZN5flash24flash_fwd_splitkv_kernelI23Flash_fwd_kernel_traitsILi64ELi64ELi128ELi4ELb0ELb0EN7cutlass6half_tE19Flash_kernel_traitsILi64ELi64ELi128ELi4ES3_EELb0ELb1ELb0ELb0ELb1ELb1ELb0ELb0EEEvNS_16Flash_fwd_paramsE --------------------------
	.section	.nv.info._ZN5flash24flash_fwd_splitkv_kernelI23Flash_fwd_kernel_traitsILi64ELi64ELi128ELi4ELb0ELb0EN7cutlass6half_tE19Flash_kernel_traitsILi64ELi64ELi128ELi4ES3_EELb0ELb1ELb0ELb0ELb1ELb1ELb0ELb0EEEvNS_16Flash_fwd_paramsE,"",@"SHT_CUDA_INFO"
	.sectionflags	@""
	.align	4


	//----- nvinfo : EIATTR_CUDA_API_VERSION
	.align		4
        /*0000*/ 	.byte	0x04, 0x37
        /*0002*/ 	.short	(.L_3038 - .L_3037)
.L_3037:
        /*0004*/ 	.word	0x00000082


	//----- nvinfo : EIATTR_KPARAM_INFO
	.align		4
.L_3038:
        /*0008*/ 	.byte	0x04, 0x17
        /*000a*/ 	.short	(.L_3040 - .L_3039)
.L_3039:
        /*000c*/ 	.word	0x00000000
        /*0010*/ 	.short	0x0000
        /*0012*/ 	.short	0x0000
        /*0014*/ 	.byte	0x00, 0xf0, 0x41, 0x07


	//----- nvinfo : EIATTR_SPARSE_MMA_MASK
	.align		4
.L_3040:
        /*0018*/ 	.byte	0x03, 0x50
        /*001a*/ 	.short	0x0000


	//----- nvinfo : EIATTR_MAXREG_COUNT
	.align		4
        /*001c*/ 	.byte	0x03, 0x1b
        /*001e*/ 	.short	0x00ff


	//----- nvinfo : EIATTR_NUM_BARRIERS
	.align		4
        /*0020*/ 	.byte	0x02, 0x4c
        /*0022*/ 	.byte	0x01
	.zero		1


	//----- nvinfo : EIATTR_MERCURY_ISA_VERSION
	.align		4
        /*0024*/ 	.byte	0x03, 0x5f
        /*0026*/ 	.short	0x0101


	//----- nvinfo : EIATTR_COOP_GROUP_MASK_REGIDS
	.align		4
        /*0028*/ 	.byte	0x04, 0x29
        /*002a*/ 	.short	(.L_3042 - .L_3041)


	//   ....[0]....
.L_3041:
        /*002c*/ 	.word	0xffffffff


	//   ....[1]....
        /*0030*/ 	.word	0xffffffff


	//   ....[2]....
        /*0034*/ 	.word	0xffffffff


	//   ....[3]....
        /*0038*/ 	.word	0xffffffff


	//   ....[4]....
        /*003c*/ 	.word	0xffffffff


	//   ....[5]....
        /*0040*/ 	.word	0xffffffff


	//   ....[6]....
        /*0044*/ 	.word	0xffffffff


	//   ....[7]....
        /*0048*/ 	.word	0xffffffff


	//   ....[8]....
        /*004c*/ 	.word	0xffffffff


	//   ....[9]....
        /*0050*/ 	.word	0xffffffff


	//   ....[10]....
        /*0054*/ 	.word	0xffffffff


	//   ....[11]....
        /*0058*/ 	.word	0xffffffff


	//   ....[12]....
        /*005c*/ 	.word	0xffffffff


	//   ....[13]....
        /*0060*/ 	.word	0xffffffff


	//   ....[14]....
        /*0064*/ 	.word	0xffffffff


	//   ....[15]....
        /*0068*/ 	.word	0xffffffff


	//   ....[16]....
        /*006c*/ 	.word	0x05000006


	//   ....[17]....
        /*0070*/ 	.word	0x05000006


	//   ....[18]....
        /*0074*/ 	.word	0x05000006


	//   ....[19]....
        /*0078*/ 	.word	0x05000006


	//----- nvinfo : EIATTR_COOP_GROUP_INSTR_OFFSETS
	.align		4
.L_3042:
        /*007c*/ 	.byte	0x04, 0x28
        /*007e*/ 	.short	(.L_3044 - .L_3043)


	//   ....[0]....
.L_3043:
        /*0080*/ 	.word	0x00005380


	//   ....[1]....
        /*0084*/ 	.word	0x00005480


	//   ....[2]....
        /*0088*/ 	.word	0x000054a0


	//   ....[3]....
        /*008c*/ 	.word	0x000054c0


	//   ....[4]....
        /*0090*/ 	.word	0x000099e0


	//   ....[5]....
        /*0094*/ 	.word	0x000099f0


	//   ....[6]....
        /*0098*/ 	.word	0x00009a20


	//   ....[7]....
        /*009c*/ 	.word	0x00009a30


	//   ....[8]....
        /*00a0*/ 	.word	0x0000e4c0


	//   ....[9]....
        /*00a4*/ 	.word	0x0000e4d0


	//   ....[10]....
        /*00a8*/ 	.word	0x0000e500


	//   ....[11]....
        /*00ac*/ 	.word	0x0000e510


	//   ....[12]....
        /*00b0*/ 	.word	0x0000fc60


	//   ....[13]....
        /*00b4*/ 	.word	0x0000fc70


	//   ....[14]....
        /*00b8*/ 	.word	0x0000fca0


	//   ....[15]....
        /*00bc*/ 	.word	0x0000fcb0


	//   ....[16]....
        /*00c0*/ 	.word	0x00010b20


	//   ....[17]....
        /*00c4*/ 	.word	0x00010b90


	//   ....[18]....
        /*00c8*/ 	.word	0x00010bf0


	//   ....[19]....
        /*00cc*/ 	.word	0x00010c60


	//----- nvinfo : EIATTR_VRC_CTA_INIT_COUNT
	.align		4
.L_3044:
        /*00d0*/ 	.byte	0x02, 0x4a
	.zero		1
	.zero		1


	//----- nvinfo : EIATTR_EXIT_INSTR_OFFSETS
	.align		4
        /*00d4*/ 	.byte	0x04, 0x1c
        /*00d6*/ 	.short	(.L_3046 - .L_3045)


	//   ....[0]....
.L_3045:
        /*00d8*/ 	.word	0x00000090


	//----- nvinfo : EIATTR_CRS_STACK_SIZE
	.align		4
.L_3046:
        /*00dc*/ 	.byte	0x04, 0x1e
        /*00de*/ 	.short	(.L_3048 - .L_3047)
.L_3047:
        /*00e0*/ 	.word	0x00000000


	//----- nvinfo : EIATTR_CBANK_PARAM_SIZE
	.align		4
.L_3048:
        /*00e4*/ 	.byte	0x03, 0x19
        /*00e6*/ 	.short	0x01d0


	//----- nvinfo : EIATTR_PARAM_CBANK
	.align		4
        /*00e8*/ 	.byte	0x04, 0x0a
        /*00ea*/ 	.short	(.L_3050 - .L_3049)
	.align		4
.L_3049:
        /*00ec*/ 	.word	index@(.nv.constant0._ZN5flash24flash_fwd_splitkv_kernelI23Flash_fwd_kernel_traitsILi64ELi64ELi128ELi4ELb0ELb0EN7cutlass6half_tE19Flash_kernel_traitsILi64ELi64ELi128ELi4ES3_EELb0ELb1ELb0ELb0ELb1ELb1ELb0ELb0EEEvNS_16Flash_fwd_paramsE)
        /*00f0*/ 	.short	0x0380
        /*00f2*/ 	.short	0x01d0


	//----- nvinfo : EIATTR_SW_WAR
	.align		4
.L_3050:
        /*00f4*/ 	.byte	0x04, 0x36
        /*00f6*/ 	.short	(.L_3052 - .L_3051)
.L_3051:
        /*00f8*/ 	.word	0x00000008
.L_3052:


//--------------------- .nv.info._ZN5flash24flash_fwd_splitkv_kernelI23Flash_fwd_kernel_traitsILi64ELi64ELi128ELi4ELb0ELb0EN7cutlass6half_tE19Flash_kernel_traitsILi64ELi64ELi128ELi4ES3_EELb0ELb1ELb1ELb0ELb0ELb0ELb0ELb0EEEvNS_16Flash_fwd_paramsE --------------------------
	.section	.nv.info._ZN5flash24flash_fwd_splitkv_kernelI23Flash_fwd_kernel_traitsILi64ELi64ELi128ELi4ELb0ELb0EN7cutlass6half_tE19Flash_kernel_traitsILi64ELi64ELi128ELi4ES3_EELb0ELb1ELb1ELb0ELb0ELb0ELb0ELb0EEEvNS_16Flash_fwd_paramsE,"",@"SHT_CUDA_INFO"
	.sectionflags	@""
	.align	4


	//----- nvinfo : EIATTR_CUDA_API_VERSION
	.align		4
        /*0000*/ 	.byte	0x04, 0x37
        /*0002*/ 	.short	(.L_3054 - .L_3053)
.L_3053:
        /*0004*/ 	.word	0x00000082


	//----- nvinfo : EIATTR_KPARAM_INFO
	.align		4
.L_3054:
        /*0008*/ 	.byte	0x04, 0x17
        /*000a*/ 	.short	(.L_3056 - .L_3055)
.L_3055:
        /*000c*/ 	.word	0x00000000
        /*0010*/ 	.short	0x0000
        /*0012*/ 	.short	0x0000
        /*0014*/ 	.byte	0x00, 0xf0, 0x41, 0x07


	//----- nvinfo : EIATTR_SPARSE_MMA_MASK
	.align		4
.L_3056:
        /*0018*/ 	.byte	0x03, 0x50
        /*001a*/ 	.short	0x0000


	//----- nvinfo : EIATTR_MAXREG_COUNT
	.align		4
        /*001c*/ 	.byte	0x03, 0x1b
        /*001e*/ 	.short	0x00ff


	//----- nvinfo : EIATTR_NUM_BARRIERS
	.align		4
        /*0020*/ 	.byte	0x02, 0x4c
        /*0022*/ 	.byte	0x01
	.zero		1


	//----- nvinfo : EIATTR_MERCURY_ISA_VERSION
	.align		4
        /*0024*/ 	.byte	0x03, 0x5f
        /*0026*/ 	.short	0x0101


	//----- nvinfo : EIATTR_COOP_GROUP_MASK_REGIDS
	.align		4
        /*0028*/ 	.byte	0x04, 0x29
        /*002a*/ 	.short	(.L_3058 - .L_3057)


	//   ....[0]....
.L_3057:
        /*002c*/ 	.word	0xffffffff


	//   ....[1]....
        /*0030*/ 	.word	0xffffffff


	//   ....[2]....
        /*0034*/ 	.word	0xffffffff


	//   ....[3]....
        /*0038*/ 	.word	0xffffffff


	//   ....[4]....
        /*003c*/ 	.word	0xffffffff


	//   ....[5]....
        /*0040*/ 	.word	0xffffffff


	//   ....[6]....
        /*0044*/ 	.word	0xffffffff


	//   ....[7]....
        /*0048*/ 	.word	0xffffffff


	//   ....[8]....
        /*004c*/ 	.word	0xffffffff


	//   ....[9]....
        /*0050*/ 	.word	0xffffffff


	//   ....[10]....
        /*0054*/ 	.word	0xffffffff


	//   ....[11]....
        /*0058*/ 	.word	0xffffffff


	//   ....[12]....
        /*005c*/ 	.word	0xffffffff


	//   ....[13]....
        /*0060*/ 	.word	0xffffffff


	//   ....[14]....
        /*0064*/ 	.word	0xffffffff


	//   ....[15]....
        /*0068*/ 	.word	0xffffffff


	//   ....[16]....
        /*006c*/ 	.word	0x05000006


	//   ....[17]....
        /*0070*/ 	.word	0x05000006


	//   ....[18]....
        /*0074*/ 	.word	0x05000006


	//   ....[19]....
        /*0078*/ 	.word	0x05000006


	//----- nvinfo : EIATTR_COOP_GROUP_INSTR_OFFSETS
	.align		4
.L_3058:
        /*007c*/ 	.byte	0x04, 0x28
        /*007e*/ 	.short	(.L_3060 - .L_3059)


	//   ....[0]....
.L_3059:
        /*0080*/ 	.word	0x00006870


	//   ....[1]....
        /*0084*/ 	.word	0x000069d0


	//   ....[2]....
        /*0088*/ 	.word	0x000069e0


	//   ....[3]....
        /*008c*/ 	.word	0x00006a00


	//   ....[4]....
        /*0090*/ 	.word	0x0000bd10


	//   ....[5]....
        /*0094*/ 	.word	0x0000bd40


	//   ....[6]....
        /*0098*/ 	.word	0x0000bd60


	//   ....[7]....
        /*009c*/ 	.word	0x0000bd80


	//   ....[8]....
        /*00a0*/ 	.word	0x00010d00


	//   ....[9]....
        /*00a4*/ 	.word	0x00010d10


	//   ....[10]....
        /*00a8*/ 	.word	0x00010d40


	//   ....[11]....
        /*00ac*/ 	.word	0x00010d50


	//   ....[12]....
        /*00b0*/ 	.word	0x000124a0


	//   ....[13]....
        /*00b4*/ 	.word	0x000124b0


	//   ....[14]....
        /*00b8*/ 	.word	0x000124e0


	//   ....[15]....
        /*00bc*/ 	.word	0x000124f0


	//   ....[16]....
        /*00c0*/ 	.word	0x00013320


	//   ....[17]....
        /*00c4*/ 	.word	0x00013390


	//   ....[18]....
        /*00c8*/ 	.word	0x000133f0


	//   ....[19]....
        /*00cc*/ 	.word	0x00013460


	//----- nvinfo : EIATTR_VRC_CTA_INIT_COUNT
	.align		4
.L_3060:
        /*00d0*/ 	.byte	0x02, 0x4a
	.zero		1
	.zero		1


	//----- nvinfo : EIATTR_EXIT_INSTR_OFFSETS
	.align		4
        /*00d4*/ 	.byte	0x04, 0x1c
        /*00d6*/ 	.short	(.L_3062 - .L_3061)


	//   ....[0]....
.L_3061:
        /*00d8*/ 	.word	0x00000090


	//----- nvinfo : EIATTR_CRS_STACK_SIZE
	.align		4
.L_3062:
        /*00dc*/ 	.byte	0x04, 0x1e
        /*00de*/ 	.short	(.L_3064 - .L_3063)
.L_3063:
        /*00e0*/ 	.word	0x00000000


	//----- nvinfo : EIATTR_CBANK_PARAM_SIZE
	.align		4
.L_3064:
        /*00e4*/ 	.byte	0x03, 0x19
        /*00e6*/ 	.short	0x01d0


	//----- nvinfo : EIATTR_PARAM_CBANK
	.align		4
        /*00e8*/ 	.byte	0x04, 0x0a
        /*00ea*/ 	.short	(.L_3066 - .L_3065)
	.align		4
.L_3065:
        /*00ec*/ 	.word	index@(.nv.constant0._ZN5flash24flash_fwd_splitkv_kernelI23Flash_fwd_kernel_traitsILi64ELi64ELi128ELi4ELb0ELb0EN7cutlass6half_tE19Flash_kernel_traitsILi64ELi64ELi128ELi4ES3_EELb0ELb1ELb1ELb0ELb0ELb0ELb0ELb0EEEvNS_16Flash_fwd_paramsE)
        /*00f0*/ 	.short	0x0380
        /*00f2*/ 	.short	0x01d0


	//----- nvinfo : EIATTR_SW_WAR
	.align		4
.L_3066:
        /*00f4*/ 	.byte	0x04, 0x36
        /*00f6*/ 	.short	(.L_3068 - .L_3067)
.L_3067:
        /*00f8*/ 	.word	0x00000008
.L_3068:


//--------------------- .nv.info._ZN5flash24flash_fwd_splitkv_kernelI23Flash_fwd_kernel_traitsILi64ELi64ELi128ELi4ELb0ELb0EN7cutlass6half_tE19Flash_kernel_traitsILi64ELi64ELi128ELi4ES3_EELb0ELb1ELb1ELb0ELb0ELb1ELb0ELb0EEEvNS_16Flash_fwd_paramsE --------------------------
	.section	.nv.info._ZN5flash24flash_fwd_splitkv_kernelI23Flash_fwd_kernel_traitsILi64ELi64ELi128ELi4ELb0ELb0EN7cutlass6half_tE19Flash_kernel_traitsILi64ELi64ELi128ELi4ES3_EELb0ELb1ELb1ELb0ELb0ELb1ELb0ELb0EEEvNS_16Flash_fwd_paramsE,"",@"SHT_CUDA_INFO"
	.sectionflags	@""
	.align	4


	//----- nvinfo : EIATTR_CUDA_API_VERSION
	.align		4
        /*0000*/ 	.byte	0x04, 0x37
        /*0002*/ 	.short	(.L_3070 - .L_3069)
.L_3069:
        /*0004*/ 	.word	0x00000082


	//----- nvinfo : EIATTR_KPARAM_INFO
	.align		4
.L_3070:
        /*0008*/ 	.byte	0x04, 0x17
        /*000a*/ 	.short	(.L_3072 - .L_3071)
.L_3071:
        /*000c*/ 	.word	0x00000000
        /*0010*/ 	.short	0x0000
        /*0012*/ 	.short	0x0000
        /*0014*/ 	.byte	0x00, 0xf0, 0x41, 0x07


	//----- nvinfo : EIATTR_SPARSE_MMA_MASK
	.align		4
.L_3072:
        /*0018*/ 	.byte	0x03, 0x50
        /*001a*/ 	.short	0x0000


	//----- nvinfo : EIATTR_MAXREG_COUNT
	.align		4
        /*001c*/ 	.byte	0x03, 0x1b
        /*001e*/ 	.short	0x00ff


	//----- nvinfo : EIATTR_NUM_BARRIERS
	.align		4
        /*0020*/ 	.byte	0x02, 0x4c
        /*0022*/ 	.byte	0x01
	.zero		1


	//----- nvinfo : EIATTR_MERCURY_ISA_VERSION
	.align		4
        /*0024*/ 	.byte	0x03, 0x5f
        /*0026*/ 	.short	0x0101


	//----- nvinfo : EIATTR_COOP_GROUP_MASK_REGIDS
	.align		4
        /*0028*/ 	.byte	0x04, 0x29
        /*002a*/ 	.short	(.L_3074 - .L_3073)


	//   ....[0]....
.L_3073:
        /*002c*/ 	.word	0xffffffff


	//   ....[1]....
        /*0030*/ 	.word	0xffffffff


	//   ....[2]....
        /*0034*/ 	.word	0xffffffff


	//   ....[3]....
        /*0038*/ 	.word	0xffffffff


	//   ....[4]....
        /*003c*/ 	.word	0xffffffff


	//   ....[5]....
        /*0040*/ 	.word	0xffffffff


	//   ....[6]....
        /*0044*/ 	.word	0xffffffff


	//   ....[7]....
        /*0048*/ 	.word	0xffffffff


	//   ....[8]....
        /*004c*/ 	.word	0xffffffff


	//   ....[9]....
        /*0050*/ 	.word	0xffffffff


	//   ....[10]....
        /*0054*/ 	.word	0xffffffff


	//   ....[11]....
        /*0058*/ 	.word	0xffffffff


	//   ....[12]....
        /*005c*/ 	.word	0xffffffff


	//   ....[13]....
        /*0060*/ 	.word	0xffffffff


	//   ....[14]....
        /*0064*/ 	.word	0xffffffff


	//   ....[15]....
        /*0068*/ 	.word	0xffffffff


	//   ....[16]....
        /*006c*/ 	.word	0x05000006


	//   ....[17]....
        /*0070*/ 	.word	0x05000006


	//   ....[18]....
        /*0074*/ 	.word	0x05000006


	//   ....[19]....
        /*0078*/ 	.word	0x05000006


	//----- nvinfo : EIATTR_COOP_GROUP_INSTR_OFFSETS
	.align		4
.L_3074:
        /*007c*/ 	.byte	0x04, 0x28
        /*007e*/ 	.short	(.L_3076 - .L_3075)


	//   ....[0]....
.L_3075:
        /*0080*/ 	.word	0x000071a0


	//   ....[1]....
        /*0084*/ 	.word	0x000071c0


	//   ....[2]....
        /*0088*/ 	.word	0x000071e0


	//   ....[3]....
        /*008c*/ 	.word	0x00007200


	//   ....[4]....
        /*0090*/ 	.word	0x0000ccc0


	//   ....[5]....
        /*0094*/ 	.word	0x0000cce0


	//   ....[6]....
        /*0098*/ 	.word	0x0000cd00


	//   ....[7]....
        /*009c*/ 	.word	0x0000cd20


	//   ....[8]....
        /*00a0*/ 	.word	0x000124c0


	//   ....[9]....
        /*00a4*/ 	.word	0x000124d0


	//   ....[10]....
        /*00a8*/ 	.word	0x00012500


	//   ....[11]....
        /*00ac*/ 	.word	0x00012510


	//   ....[12]....
        /*00b0*/ 	.word	0x00013c60


	//   ....[13]....
        /*00b4*/ 	.word	0x00013c70


	//   ....[14]....
        /*00b8*/ 	.word	0x00013ca0


	//   ....[15]....
        /*00bc*/ 	.word	0x00013cb0


	//   ....[16]....
        /*00c0*/ 	.word	0x00014ae0


	//   ....[17]....
        /*00c4*/ 	.word	0x00014b50


	//   ....[18]....
        /*00c8*/ 	.word	0x00014bb0


	//   ....[19]....
        /*00cc*/ 	.word	0x00014c20


	//----- nvinfo : EIATTR_VRC_CTA_INIT_COUNT
	.align		4
.L_3076:
        /*00d0*/ 	.byte	0x02, 0x4a
	.zero		1
	.zero		1


	//----- nvinfo : EIATTR_EXIT_INSTR_OFFSETS
	.align		4
        /*00d4*/ 	.byte	0x04, 0x1c
        /*00d6*/ 	.short	(.L_3078 - .L_3077)


	//   ....[0]....
.L_3077:
        /*00d8*/ 	.word	0x00000090


	//----- nvinfo : EIATTR_CRS_STACK_SIZE
	.align		4
.L_3078:
        /*00dc*/ 	.byte	0x04, 0x1e
        /*00de*/ 	.short	(.L_3080 - .L_3079)
.L_3079:
        /*00e0*/ 	.word	0x00000000


	//----- nvinfo : EIATTR_CBANK_PARAM_SIZE
	.align		4
.L_3080:
        /*00e4*/ 	.byte	0x03, 0x19
        /*00e6*/ 	.short	0x01d0


	//----- nvinfo : EIATTR_PARAM_CBANK
	.align		4
        /*00e8*/ 	.byte	0x04, 0x0a
        /*00ea*/ 	.short	(.L_3082 - .L_3081)
	.align		4
.L_3081:
        /*00ec*/ 	.word	index@(.nv.constant0._ZN5flash24flash_fwd_splitkv_kernelI23Flash_fwd_kernel_traitsILi64ELi64ELi128ELi4ELb0ELb0EN7cutlass6half_tE19Flash_kernel_traitsILi64ELi64ELi128ELi4ES3_EELb0ELb1ELb1ELb0ELb0ELb1ELb0ELb0EEEvNS_16Flash_fwd_paramsE)
        /*00f0*/ 	.short	0x0380
        /*00f2*/ 	.short	0x01d0


	//----- nvinfo : EIATTR_SW_WAR
	.align		4
.L_3082:
        /*00f4*/ 	.byte	0x04, 0x36
        /*00f6*/ 	.short	(.L_3084 - .L_3083)
.L_3083:
        /*00f8*/ 	.word	0x00000008
.L_3084:


//--------------------- .nv.info._ZN5flash24flash_fwd_splitkv_kernelI23Flash_fwd_kernel_traitsILi64ELi64ELi128ELi4ELb0ELb0EN7cutlass6half_tE19Flash_kernel_traitsILi64ELi64ELi128ELi4ES3_EELb0ELb1ELb0ELb0ELb1ELb0ELb0ELb1EEEvNS_16Flash_fwd_paramsE --------------------------
	.section	.nv.info._ZN5flash24flash_fwd_splitkv_kernelI23Flash_fwd_kernel_traitsILi64ELi64ELi128ELi4ELb0ELb0EN7cutlass6half_tE19Flash_kernel_traitsILi64ELi64ELi128ELi4ES3_EELb0ELb1ELb0ELb0ELb1ELb0ELb0ELb1EEEvNS_16Flash_fwd_paramsE,"",@"SHT_CUDA_INFO"
	.sectionflags	@""
	.align	4


	//----- nvinfo : EIATTR_CUDA_API_VERSION
	.align		4
        /*0000*/ 	.byte	0x04, 0x37
        /*0002*/ 	.short	(.L_3086 - .L_3085)
.L_3085:
        /*0004*/ 	.word	0x00000082


	//----- nvinfo : EIATTR_KPARAM_INFO
	.align		4
.L_3086:
        /*0008*/ 	.byte	0x04, 0x17
        /*000a*/ 	.short	(.L_3088 - .L_3087)
.L_3087:
        /*000c*/ 	.word	0x00000000
        /*0010*/ 	.short	0x0000
        /*0012*/ 	.short	0x0000
        /*0014*/ 	.byte	0x00, 0xf0, 0x41, 0x07


	//----- nvinfo : EIATTR_SPARSE_MMA_MASK
	.align		4
.L_3088:
        /*0018*/ 	.byte	0x03, 0x50
        /*001a*/ 	.short	0x0000


	//----- nvinfo : EIATTR_MAXREG_COUNT
	.align		4
        /*001c*/ 	.byte	0x03, 0x1b
        /*001e*/ 	.short	0x00ff


	//----- nvinfo : EIATTR_NUM_BARRIERS
	.align		4
        /*0020*/ 	.byte	0x02, 0x4c
        /*0022*/ 	.byte	0x01
	.zero		1


	//----- nvinfo : EIATTR_MERCURY_ISA_VERSION
	.align		4
        /*0024*/ 	.byte	0x03, 0x5f
        /*0026*/ 	.short	0x0101


	//----- nvinfo : EIATTR_COOP_GROUP_MASK_REGIDS
	.align		4
        /*0028*/ 	.byte	0x04, 0x29
        /*002a*/ 	.short	(.L_3090 - .L_3089)


	//   ....[0]....
.L_3089:
        /*002c*/ 	.word	0xffffffff


	//   ....[1]....
        /*0030*/ 	.word	0xffffffff


	//   ....[2]....
        /*0034*/ 	.word	0xffffffff


	//   ....[3]....
        /*0038*/ 	.word	0xffffffff


	//   ....[4]....
        /*003c*/ 	.word	0xffffffff


	//   ....[5]....
        /*0040*/ 	.word	0xffffffff


	//   ....[6]....
        /*0044*/ 	.word	0xffffffff


	//   ....[7]....
        /*0048*/ 	.word	0xffffffff


	//   ....[8]....
        /*004c*/ 	.word	0xffffffff


	//   ....[9]....
        /*0050*/ 	.word	0xffffffff


	//   ....[10]....
        /*0054*/ 	.word	0xffffffff


	//   ....[11]....
        /*0058*/ 	.word	0xffffffff


	//   ....[12]....
        /*005c*/ 	.word	0xffffffff


	//   ....[13]....
        /*0060*/ 	.word	0xffffffff


	//   ....[14]....
        /*0064*/ 	.word	0xffffffff


	//   ....[15]....
        /*0068*/ 	.word	0xffffffff


	//   ....[16]....
        /*006c*/ 	.word	0x05000006


	//   ....[17]....
        /*0070*/ 	.word	0x05000006


	//   ....[18]....
        /*0074*/ 	.word	0x05000006


	//   ....[19]....
        /*0078*/ 	.word	0x05000006


	//----- nvinfo : EIATTR_COOP_GROUP_INSTR_OFFSETS
	.align		4
.L_3090:
        /*007c*/ 	.byte	0x04, 0x28
        /*007e*/ 	.short	(.L_3092 - .L_3091)


	//   ....[0]....
.L_3091:
        /*0080*/ 	.word	0x0000dce0


	//   ....[1]....
        /*0084*/ 	.word	0x0000dd00


	//   ....[2]....
        /*0088*/ 	.word	0x0000dd70


	//   ....[3]....
        /*008c*/ 	.word	0x0000dd80


	//   ....[4]....
        /*0090*/ 	.word	0x00011cd0


	//   ....[5]....
        /*0094*/ 	.word	0x00011d00


	//   ....[6]....
        /*0098*/ 	.word	0x00011d20


	//   ....[7]....
        /*009c*/ 	.word	0x00011d40


	//   ....[8]....
        /*00a0*/ 	.word	0x000162d0


	//   ....[9]....
        /*00a4*/ 	.word	0x000162e0


	//   ....[10]....
        /*00a8*/ 	.word	0x00016310


	//   ....[11]....
        /*00ac*/ 	.word	0x00016320


	//   ....[12]....
        /*00b0*/ 	.word	0x00017aa0


	//   ....[13]....
        /*00b4*/ 	.word	0x00017ab0


	//   ....[14]....
        /*00b8*/ 	.word	0x00017ae0


	//   ....[15]....
        /*00bc*/ 	.word	0x00017af0


	//   ....[16]....
        /*00c0*/ 	.word	0x00018960


	//   ....[17]....
        /*00c4*/ 	.word	0x000189d0


	//   ....[18]....
        /*00c8*/ 	.word	0x00018a30


	//   ....[19]....
        /*00cc*/ 	.word	0x00018aa0


	//----- nvinfo : EIATTR_VRC_CTA_INIT_COUNT
	.align		4
.L_3092:
        /*00d0*/ 	.byte	0x02, 0x4a
	.zero		1
	.zero		1


	//----- nvinfo : EIATTR_EXIT_INSTR_OFFSETS
	.align		4
        /*00d4*/ 	.byte	0x04, 0x1c
        /*00d6*/ 	.short	(.L_3094 - .L_3093)


	//   ....[0]....
.L_3093:
        /*00d8*/ 	.word	0x00000090


	//----- nvinfo : EIATTR_CRS_STACK_SIZE
	.align		4
.L_3094:
        /*00dc*/ 	.byte	0x04, 0x1e
        /*00de*/ 	.short	(.L_3096 - .L_3095)
.L_3095:
        /*00e0*/ 	.word	0x00000000


	//----- nvinfo : EIATTR_CBANK_PARAM_SIZE
	.align		4
.L_3096:
        /*00e4*/ 	.byte	0x03, 0x19
        /*00e6*/ 	.short	0x01d0


	//----- nvinfo : EIATTR_PARAM_CBANK
	.align		4
        /*00e8*/ 	.byte	0x04, 0x0a
        /*00ea*/ 	.short	(.L_3098 - .L_3097)
	.align		4
.L_3097:
        /*00ec*/ 	.word	index@(.nv.constant0._ZN5flash24flash_fwd_splitkv_kernelI23Flash_fwd_kernel_traitsILi64ELi64ELi128ELi4ELb0ELb0EN7cutlass6half_tE19Flash_kernel_traitsILi64ELi64ELi128ELi4ES3_EELb0ELb1ELb0ELb0ELb1ELb0ELb0ELb1EEEvNS_16Flash_fwd_paramsE)
        /*00f0*/ 	.short	0x0380
        /*00f2*/ 	.short	0x01d0


	//----- nvinfo : EIATTR_SW_WAR
	.align		4
.L_3098:
        /*00f4*/ 	.byte	0x04, 0x36
        /*00f6*/ 	.short	(.L_3100 - .L_3099)
.L_3099:
        /*00f8*/ 	.word	0x00000008
.L_3100:


//--------------------- .nv.info._ZN5flash24flash_fwd_splitkv_kernelI23Flash_fwd_kernel_traitsILi64ELi64ELi128ELi4ELb0ELb0EN7cutlass6half_tE19Flash_kernel_traitsILi64ELi64ELi128ELi4ES3_EELb0ELb1ELb0ELb0ELb1ELb1ELb0ELb1EEEvNS_16Flash_fwd_paramsE --------------------------
	.section	.nv.info._ZN5flash24flash_fwd_splitkv_kernelI23Flash_fwd_kernel_traitsILi64ELi64ELi128ELi4ELb0ELb0EN7cutlass6half_tE19Flash_kernel_traitsILi64ELi64ELi128ELi4ES3_EELb0ELb1ELb0ELb0ELb1ELb1ELb0ELb1EEEvNS_16Flash_fwd_paramsE,"",@"SHT_CUDA_INFO"
	.sectionflags	@""
	.align	4


	//----- nvinfo : EIATTR_CUDA_API_VERSION
	.align		4
        /*0000*/ 	.byte	0x04, 0x37
        /*0002*/ 	.short	(.L_3102 - .L_3101)
.L_3101:
        /*0004*/ 	.word	0x00000082


	//----- nvinfo : EIATTR_KPARAM_INFO
	.align		4
.L_3102:
        /*0008*/ 	.byte	0x04, 0x17
        /*000a*/ 	.short	(.L_3104 - .L_3103)
.L_3103:
        /*000c*/ 	.word	0x00000000
        /*0010*/ 	.short	0x0000
        /*0012*/ 	.short	0x0000
        /*0014*/ 	.byte	0x00, 0xf0, 0x41, 0x07


	//----- nvinfo : EIATTR_SPARSE_MMA_MASK
	.align		4
.L_3104:
        /*0018*/ 	.byte	0x03, 0x50
        /*001a*/ 	.short	0x0000


	//----- nvinfo : EIATTR_MAXREG_COUNT
	.align		4
        /*001c*/ 	.byte	0x03, 0x1b
        /*001e*/ 	.short	0x00ff


	//----- nvinfo : EIATTR_NUM_BARRIERS
	.align		4
        /*0020*/ 	.byte	0x02, 0x4c
        /*0022*/ 	.byte	0x01
	.zero		1


	//----- nvinfo : EIATTR_MERCURY_ISA_VERSION
	.align		4
        /*0024*/ 	.byte	0x03, 0x5f
        /*0026*/ 	.short	0x0101


	//----- nvinfo : EIATTR_COOP_GROUP_MASK_REGIDS
	.align		4
        /*0028*/ 	.byte	0x04, 0x29
        /*002a*/ 	.short	(.L_3106 - .L_3105)


	//   ....[0]....
.L_3105:
        /*002c*/ 	.word	0xffffffff


	//   ....[1]....
        /*0030*/ 	.word	0xffffffff


	//   ....[2]....
        /*0034*/ 	.word	0xffffffff


	//   ....[3]....
        /*0038*/ 	.word	0xffffffff


	//   ....[4]....
        /*003c*/ 	.word	0xffffffff


	//   ....[5]....
        /*0040*/ 	.word	0xffffffff


	//   ....[6]....
        /*0044*/ 	.word	0xffffffff


	//   ....[7]....
        /*0048*/ 	.word	0xffffffff


	//   ....[8]....
        /*004c*/ 	.word	0xffffffff


	//   ....[9]....
        /*0050*/ 	.word	0xffffffff


	//   ....[10]....
        /*0054*/ 	.word	0xffffffff


	//   ....[11]....
        /*0058*/ 	.word	0xffffffff


	//   ....[12]....
        /*005c*/ 	.word	0xffffffff


	//   ....[13]....
        /*0060*/ 	.word	0xffffffff


	//   ....[14]....
        /*0064*/ 	.word	0xffffffff


	//   ....[15]....
        /*0068*/ 	.word	0xffffffff


	//   ....[16]....
        /*006c*/ 	.word	0x05000006


	//   ....[17]....
        /*0070*/ 	.word	0x05000006


	//   ....[18]....
        /*0074*/ 	.word	0x05000006


	//   ....[19]....
        /*0078*/ 	.word	0x05000006


	//----- nvinfo : EIATTR_COOP_GROUP_INSTR_OFFSETS
	.align		4
.L_3106:
        /*007c*/ 	.byte	0x04, 0x28
        /*007e*/ 	.short	(.L_3108 - .L_3107)


	//   ....[0]....
.L_3107:
        /*0080*/ 	.word	0x0000e5d0


	//   ....[1]....
        /*0084*/ 	.word	0x0000e5f0


	//   ....[2]....
        /*0088*/ 	.word	0x0000e680


	//   ....[3]....
        /*008c*/ 	.word	0x0000e690


	//   ....[4]....
        /*0090*/ 	.word	0x00012d80


	//   ....[5]....
        /*0094*/ 	.word	0x00012e80


	//   ....[6]....
        /*0098*/ 	.word	0x00012ea0


	//   ....[7]....
        /*009c*/ 	.word	0x00012ec0


	//   ....[8]....
        /*00a0*/ 	.word	0x00017c80


	//   ....[9]....
        /*00a4*/ 	.word	0x00017c90


	//   ....[10]....
        /*00a8*/ 	.word	0x00017cc0


	//   ....[11]....
        /*00ac*/ 	.word	0x00017cd0


	//   ....[12]....
        /*00b0*/ 	.word	0x00019450


	//   ....[13]....
        /*00b4*/ 	.word	0x00019460


	//   ....[14]....
        /*00b8*/ 	.word	0x00019490


	//   ....[15]....
        /*00bc*/ 	.word	0x000194a0


	//   ....[16]....
        /*00c0*/ 	.word	0x0001a310


	//   ....[17]....
        /*00c4*/ 	.word	0x0001a380


	//   ....[18]....
        /*00c8*/ 	.word	0x0001a3e0


	//   ....[19]....
        /*00cc*/ 	.word	0x0001a450


	//----- nvinfo : EIATTR_VRC_CTA_INIT_COUNT
	.align		4
.L_3108:
        /*00d0*/ 	.byte	0x02, 0x4a
	.zero		1
	.zero		1


	//----- nvinfo : EIATTR_EXIT_INSTR_OFFSETS
	.align		4
        /*00d4*/ 	.byte	0x04, 0x1c
        /*00d6*/ 	.short	(.L_3110 - .L_3109)


	//   ....[0]....
.L_3109:
        /*00d8*/ 	.word	0x00000090


	//----- nvinfo : EIATTR_CRS_STACK_SIZE
	.align		4
.L_3110:
        /*00dc*/ 	.byte	0x04, 0x1e
        /*00de*/ 	.short	(.L_3112 - .L_3111)
.L_3111:
        /*00e0*/ 	.word	0x00000000


	//----- nvinfo : EIATTR_CBANK_PARAM_SIZE
	.align		4
.L_3112:
        /*00e4*/ 	.byte	0x03, 0x19
        /*00e6*/ 	.short	0x01d0


	//----- nvinfo : EIATTR_PARAM_CBANK
	.align		4
        /*00e8*/ 	.byte	0x04, 0x0a
        /*00ea*/ 	.short	(.L_3114 - .L_3113)
	.align		4
.L_3113:
        /*00ec*/ 	.word	index@(.nv.constant0._ZN5flash24flash_fwd_splitkv_kernelI23Flash_fwd_kernel_traitsILi64ELi64ELi128ELi4ELb0ELb0EN7cutlass6half_tE19Flash_kernel_traitsILi64ELi64ELi128ELi4ES3_EELb0ELb1ELb0ELb0ELb1ELb1ELb0ELb1EEEvNS_16Flash_fwd_paramsE)
        /*00f0*/ 	.short	0x0380
        /*00f2*/ 	.short	0x01d0


	//----- nvinfo : EIATTR_SW_WAR
	.align		4
.L_3114:
        /*00f4*/ 	.byte	0x04, 0x36
        /*00f6*/ 	.short	(.L_3116 - .L_3115)
.L_3115:
        /*00f8*/ 	.word	0x00000008
.L_3116:


//--------------------- .nv.info._ZN5flash24flash_fwd_splitkv_kernelI23Flash_fwd_kernel_traitsILi64ELi64ELi128ELi4ELb0ELb0EN7cutlass6half_tE19Flash_kernel_traitsILi64ELi64ELi128ELi4ES3_EELb0ELb1ELb1ELb0ELb0ELb0ELb0ELb1EEEvNS_16Flash_fwd_paramsE --------------------------
	.section	.nv.info._ZN5flash24flash_fwd_splitkv_kernelI23Flash_fwd_kernel_traitsILi64ELi64ELi128ELi4ELb0ELb0EN7cutlass6half_tE19Flash_kernel_traitsILi64ELi64ELi128ELi4ES3_EELb0ELb1ELb1ELb0ELb0ELb0ELb0ELb1EEEvNS_16Flash_fwd_paramsE,"",@"SHT_CUDA_INFO"
	.sectionflags	@""
	.align	4


	//----- nvinfo : EIATTR_CUDA_API_VERSION
	.align		4
        /*0000*/ 	.byte	0x04, 0x37
        /*0002*/ 	.short	(.L_3118 - .L_3117)
.L_3117:
        /*0004*/ 	.word	0x00000082


	//----- nvinfo : EIATTR_KPARAM_INFO
	.align		4
.L_3118:
        /*0008*/ 	.byte	0x04, 0x17
        /*000a*/ 	.short	(.L_3120 - .L_3119)
.L_3119:
        /*000c*/ 	.word	0x00000000
        /*0010*/ 	.short	0x0000
        /*0012*/ 	.short	0x0000
        /*0014*/ 	.byte	0x00, 0xf0, 0x41, 0x07


	//----- nvinfo : EIATTR_SPARSE_MMA_MASK
	.align		4
.L_3120:
        /*0018*/ 	.byte	0x03, 0x50
        /*001a*/ 	.short	0x0000


	//----- nvinfo : EIATTR_MAXREG_COUNT
	.align		4
        /*001c*/ 	.byte	0x03, 0x1b
        /*001e*/ 	.short	0x00ff


	//----- nvinfo : EIATTR_NUM_BARRIERS
	.align		4
        /*0020*/ 	.byte	0x02, 0x4c
        /*0022*/ 	.byte	0x01
	.zero		1


	//----- nvinfo : EIATTR_MERCURY_ISA_VERSION
	.align		4
        /*0024*/ 	.byte	0x03, 0x5f
        /*0026*/ 	.short	0x0101


	//----- nvinfo : EIATTR_COOP_GROUP_MASK_REGIDS
	.align		4
        /*0028*/ 	.byte	0x04, 0x29
        /*002a*/ 	.short	(.L_3122 - .L_3121)


	//   ....[0]....
.L_3121:
        /*002c*/ 	.word	0xffffffff


	//   ....[1]....
        /*0030*/ 	.word	0xffffffff


	//   ....[2]....
        /*0034*/ 	.word	0xffffffff


	//   ....[3]....
        /*0038*/ 	.word	0xffffffff


	//   ....[4]....
        /*003c*/ 	.word	0xffffffff


	//   ....[5]....
        /*0040*/ 	.word	0xffffffff


	//   ....[6]....
        /*0044*/ 	.word	0xffffffff


	//   ....[7]....
        /*0048*/ 	.word	0xffffffff


	//   ....[8]....
        /*004c*/ 	.word	0xffffffff


	//   ....[9]....
        /*0050*/ 	.word	0xffffffff


	//   ....[10]....
        /*0054*/ 	.word	0xffffffff


	//   ....[11]....
        /*0058*/ 	.word	0xffffffff


	//   ....[12]....
        /*005c*/ 	.word	0xffffffff


	//   ....[13]....
        /*0060*/ 	.word	0xffffffff


	//   ....[14]....
        /*0064*/ 	.word	0xffffffff


	//   ....[15]....
        /*0068*/ 	.word	0xffffffff


	//   ....[16]....
        /*006c*/ 	.word	0x05000005


	//   ....[17]....
        /*0070*/ 	.word	0x05000005


	//   ....[18]....
        /*0074*/ 	.word	0x05000005


	//   ....[19]....
        /*0078*/ 	.word	0x05000005


	//----- nvinfo : EIATTR_COOP_GROUP_INSTR_OFFSETS
	.align		4
.L_3122:
        /*007c*/ 	.byte	0x04, 0x28
        /*007e*/ 	.short	(.L_3124 - .L_3123)


	//   ....[0]....
.L_3123:
        /*0080*/ 	.word	0x0000fe90


	//   ....[1]....
        /*0084*/ 	.word	0x0000feb0


	//   ....[2]....
        /*0088*/ 	.word	0x0000ff30


	//   ....[3]....
        /*008c*/ 	.word	0x0000ff40


	//   ....[4]....
        /*0090*/ 	.word	0x000151b0


	//   ....[5]....
        /*0094*/ 	.word	0x000151c0


	//   ....[6]....
        /*0098*/ 	.word	0x000151f0


	//   ....[7]....
        /*009c*/ 	.word	0x00015200


	//   ....[8]....
        /*00a0*/ 	.word	0x0001a970


	//   ....[9]....
        /*00a4*/ 	.word	0x0001a980


	//   ....[10]....
        /*00a8*/ 	.word	0x0001a9b0


	//   ....[11]....
        /*00ac*/ 	.word	0x0001a9c0


	//   ....[12]....
        /*00b0*/ 	.word	0x0001c130


	//   ....[13]....
        /*00b4*/ 	.word	0x0001c140


	//   ....[14]....
        /*00b8*/ 	.word	0x0001c170


	//   ....[15]....
        /*00bc*/ 	.word	0x0001c180


	//   ....[16]....
        /*00c0*/ 	.word	0x0001d000


	//   ....[17]....
        /*00c4*/ 	.word	0x0001d070


	//   ....[18]....
        /*00c8*/ 	.word	0x0001d0d0


	//   ....[19]....
        /*00cc*/ 	.word	0x0001d140


	//----- nvinfo : EIATTR_VRC_CTA_INIT_COUNT
	.align		4
.L_3124:
        /*00d0*/ 	.byte	0x02, 0x4a
	.zero		1
	.zero		1


	//----- nvinfo : EIATTR_EXIT_INSTR_OFFSETS
	.align		4
        /*00d4*/ 	.byte	0x04, 0x1c
        /*00d6*/ 	.short	(.L_3126 - .L_3125)


	//   ....[0]....
.L_3125:
        /*00d8*/ 	.word	0x00000090


	//----- nvinfo : EIATTR_CRS_STACK_SIZE
	.align		4
.L_3126:
        /*00dc*/ 	.byte	0x04, 0x1e
        /*00de*/ 	.short	(.L_3128 - .L_3127)
.L_3127:
        /*00e0*/ 	.word	0x00000000


	//----- nvinfo : EIATTR_CBANK_PARAM_SIZE
	.align		4
.L_3128:
        /*00e4*/ 	.byte	0x03, 0x19
        /*00e6*/ 	.short	0x01d0


	//----- nvinfo : EIATTR_PARAM_CBANK
	.align		4
        /*00e8*/ 	.byte	0x04, 0x0a
        /*00ea*/ 	.short	(.L_3130 - .L_3129)
	.align		4
.L_3129:
        /*00ec*/ 	.word	index@(.nv.constant0._ZN5flash24flash_fwd_splitkv_kernelI23Flash_fwd_kernel_traitsILi64ELi64ELi128ELi4ELb0ELb0EN7cutlass6half_tE19Flash_kernel_traitsILi64ELi64ELi128ELi4ES3_EELb0ELb1ELb1ELb0ELb0ELb0ELb0ELb1EEEvNS_16Flash_fwd_paramsE)
        /*00f0*/ 	.short	0x0380
        /*00f2*/ 	.short	0x01d0


	//----- nvinfo : EIATTR_SW_WAR
	.align		4
.L_3130:
        /*00f4*/ 	.byte	0x04, 0x36
        /*00f6*/ 	.short	(.L_3132 - .L_3131)
.L_3131:
        /*00f8*/ 	.word	0x00000008
.L_3132:


//--------------------- .nv.info._ZN5flash24flash_fwd_splitkv_kernelI23Flash_fwd_kernel_traitsILi64ELi64ELi128ELi4ELb0ELb0EN7cutlass6half_tE19Flash_kernel_traitsILi64ELi64ELi128ELi4ES3_EELb0ELb1ELb1ELb0ELb0ELb1ELb0ELb1EEEvNS_16Flash_fwd_paramsE --------------------------
	.section	.nv.info._ZN5flash24flash_fwd_splitkv_kernelI23Flash_fwd_kernel_traitsILi64ELi64ELi128ELi4ELb0ELb0EN7cutlass6half_tE19Flash_kernel_traitsILi64ELi64ELi128ELi4ES3_EELb0ELb1ELb1ELb0ELb0ELb1ELb0ELb1EEEvNS_16Flash_fwd_paramsE,"",@"SHT_CUDA_INFO"
	.sectionflags	@""
	.align	4


	//----- nvinfo : EIATTR_CUDA_API_VERSION
	.align		4
        /*0000*/ 	.byte	0x04, 0x37
        /*0002*/ 	.short	(.L_3134 - .L_3133)
.L_3133:
        /*0004*/ 	.word	0x00000082


	//----- nvinfo : EIATTR_KPARAM_INFO
	.align		4
.L_3134:
        /*0008*/ 	.byte	0x04, 0x17
        /*000a*/ 	.short	(.L_3136 - .L_3135)
.L_3135:
        /*000c*/ 	.word	0x00000000
        /*0010*/ 	.short	0x0000
        /*0012*/ 	.short	0x0000
        /*0014*/ 	.byte	0x00, 0xf0, 0x41, 0x07


	//----- nvinfo : EIATTR_SPARSE_MMA_MASK
	.align		4
.L_3136:
        /*0018*/ 	.byte	0x03, 0x50
        /*001a*/ 	.short	0x0000


	//----- nvinfo : EIATTR_MAXREG_COUNT
	.align		4
        /*001c*/ 	.byte	0x03, 0x1b
        /*001e*/ 	.short	0x00ff


	//----- nvinfo : EIATTR_NUM_BARRIERS
	.align		4
        /*0020*/ 	.byte	0x02, 0x4c
        /*0022*/ 	.byte	0x01
	.zero		1


	//----- nvinfo : EIATTR_MERCURY_ISA_VERSION
	.align		4
        /*0024*/ 	.byte	0x03, 0x5f
        /*0026*/ 	.short	0x0101


	//----- nvinfo : EIATTR_COOP_GROUP_MASK_REGIDS
	.align		4
        /*0028*/ 	.byte	0x04, 0x29
        /*002a*/ 	.short	(.L_3138 - .L_3137)


	//   ....[0]....
.L_3137:
        /*002c*/ 	.word	0xffffffff


	//   ....[1]....
        /*0030*/ 	.word	0xffffffff


	//   ....[2]....
        /*0034*/ 	.word	0xffffffff


	//   ....[3]....
        /*0038*/ 	.word	0xffffffff


	//   ....[4]....
        /*003c*/ 	.word	0xffffffff


	//   ....[5]....
        /*0040*/ 	.word	0xffffffff


	//   ....[6]....
        /*0044*/ 	.word	0xffffffff


	//   ....[7]....
        /*0048*/ 	.word	0xffffffff


	//   ....[8]....
        /*004c*/ 	.word	0xffffffff


	//   ....[9]....
        /*0050*/ 	.word	0xffffffff


	//   ....[10]....
        /*0054*/ 	.word	0xffffffff


	//   ....[11]....
        /*0058*/ 	.word	0xffffffff


	//   ....[12]....
        /*005c*/ 	.word	0xffffffff


	//   ....[13]....
        /*0060*/ 	.word	0xffffffff


	//   ....[14]....
        /*0064*/ 	.word	0xffffffff


	//   ....[15]....
        /*0068*/ 	.word	0xffffffff


	//   ....[16]....
        /*006c*/ 	.word	0x05000005


	//   ....[17]....
        /*0070*/ 	.word	0x05000005


	//   ....[18]....
        /*0074*/ 	.word	0x05000005


	//   ....[19]....
        /*0078*/ 	.word	0x05000005


	//----- nvinfo : EIATTR_COOP_GROUP_INSTR_OFFSETS
	.align		4
.L_3138:
        /*007c*/ 	.byte	0x04, 0x28
        /*007e*/ 	.short	(.L_3140 - .L_3139)


	//   ....[0]....
.L_3139:
        /*0080*/ 	.word	0x000106c0


	//   ....[1]....
        /*0084*/ 	.word	0x00010710


	//   ....[2]....
        /*0088*/ 	.word	0x00010730


	//   ....[3]....
        /*008c*/ 	.word	0x00010750


	//   ....[4]....
        /*0090*/ 	.word	0x00016050


	//   ....[5]....
        /*0094*/ 	.word	0x00016060


	//   ....[6]....
        /*0098*/ 	.word	0x00016090


	//   ....[7]....
        /*009c*/ 	.word	0x000160a0


	//   ....[8]....
        /*00a0*/ 	.word	0x0001c000


	//   ....[9]....
        /*00a4*/ 	.word	0x0001c010


	//   ....[10]....
        /*00a8*/ 	.word	0x0001c040


	//   ....[11]....
        /*00ac*/ 	.word	0x0001c050


	//   ....[12]....
        /*00b0*/ 	.word	0x0001d7c0


	//   ....[13]....
        /*00b4*/ 	.word	0x0001d7d0


	//   ....[14]....
        /*00b8*/ 	.word	0x0001d800


	//   ....[15]....
        /*00bc*/ 	.word	0x0001d810


	//   ....[16]....
        /*00c0*/ 	.word	0x0001e690


	//   ....[17]....
        /*00c4*/ 	.word	0x0001e700


	//   ....[18]....
        /*00c8*/ 	.word	0x0001e760


	//   ....[19]....
        /*00cc*/ 	.word	0x0001e7d0


	//----- nvinfo : EIATTR_VRC_CTA_INIT_COUNT
	.align		4
.L_3140:
        /*00d0*/ 	.byte	0x02, 0x4a
	.zero		1
	.zero		1


	//----- nvinfo : EIATTR_EXIT_INSTR_OFFSETS
	.align		4
        /*00d4*/ 	.byte	0x04, 0x1c
        /*00d6*/ 	.short	(.L_3142 - .L_3141)


	//   ....[0]....
.L_3141:
        /*00d8*/ 	.word	0x00000090


	//----- nvinfo : EIATTR_CRS_STACK_SIZE
	.align		4
.L_3142:
        /*00dc*/ 	.byte	0x04, 0x1e
        /*00de*/ 	.short	(.L_3144 - .L_3143)
.L_3143:
        /*00e0*/ 	.word	0x00000000


	//----- nvinfo : EIATTR_CBANK_PARAM_SIZE
	.align		4
.L_3144:
        /*00e4*/ 	.byte	0x03, 0x19
        /*00e6*/ 	.short	0x01d0


	//----- nvinfo : EIATTR_PARAM_CBANK
	.align		4
        /*00e8*/ 	.byte	0x04, 0x0a
        /*00ea*/ 	.short	(.L_3146 - .L_3145)
	.align		4
.L_3145:
        /*00ec*/ 	.word	index@(.nv.constant0._ZN5flash24flash_fwd_splitkv_kernelI23Flash_fwd_kernel_traitsILi64ELi64ELi128ELi4ELb0ELb0EN7cutlass6half_tE19Flash_kernel_traitsILi64ELi64ELi128ELi4ES3_EELb0ELb1ELb1ELb0ELb0ELb1ELb0ELb1EEEvNS_16Flash_fwd_paramsE)
        /*00f0*/ 	.short	0x0380
        /*00f2*/ 	.short	0x01d0


	//----- nvinfo : EIATTR_SW_WAR
	.align		4
.L_3146:
        /*00f4*/ 	.byte	0x04, 0x36
        /*00f6*/ 	.short	(.L_3148 - .L_3147)
.L_3147:
        /*00f8*/ 	.word	0x00000008
.L_3148:


//--------------------- .nv.info._ZN5flash24flash_fwd_splitkv_kernelI23Flash_fwd_kernel_traitsILi64ELi64ELi128ELi4ELb0ELb0EN7cutlass6half_tE19Flash_kernel_traitsILi64ELi64ELi128ELi4ES3_EELb0ELb1ELb0ELb0ELb1ELb0ELb1ELb0EEEvNS_16Flash_fwd_paramsE --------------------------
	.section	.nv.info._ZN5flash24flash_fwd_splitkv_kernelI23Flash_fwd_kernel_traitsILi64ELi64ELi128ELi4ELb0ELb0EN7cutlass6half_tE19Flash_kernel_traitsILi64ELi64ELi128ELi4ES3_EELb0ELb1ELb0ELb0ELb1ELb0ELb1ELb0EEEvNS_16Flash_fwd_paramsE,"",@"SHT_CUDA_INFO"
	.sectionflags	@""
	.align	4


	//----- nvinfo : EIATTR_CUDA_API_VERSION
	.align		4
        /*0000*/ 	.byte	0x04, 0x37
        /*0002*/ 	.short	(.L_3150 - .L_3149)
.L_3149:
        /*0004*/ 	.word	0x00000082


	//----- nvinfo : EIATTR_KPARAM_INFO
	.align		4
.L_3150:
        /*0008*/ 	.byte	0x04, 0x17
        /*000a*/ 	.short	(.L_3152 - .L_3151)
.L_3151:
        /*000c*/ 	.word	0x00000000
        /*0010*/ 	.short	0x0000
        /*0012*/ 	.short	0x0000
        /*0014*/ 	.byte	0x00, 0xf0, 0x41, 0x07


	//----- nvinfo : EIATTR_SPARSE_MMA_MASK
	.align		4
.L_3152:
        /*0018*/ 	.byte	0x03, 0x50
        /*001a*/ 	.short	0x0000


	//----- nvinfo : EIATTR_MAXREG_COUNT
	.align		4
        /*001c*/ 	.byte	0x03, 0x1b
        /*001e*/ 	.short	0x00ff


	//----- nvinfo : EIATTR_NUM_BARRIERS
	.align		4
        /*0020*/ 	.byte	0x02, 0x4c
        /*0022*/ 	.byte	0x01
	.zero		1


	//----- nvinfo : EIATTR_MERCURY_ISA_VERSION
	.align		4
        /*0024*/ 	.byte	0x03, 0x5f
        /*0026*/ 	.short	0x0101


	//----- nvinfo : EIATTR_COOP_GROUP_MASK_REGIDS
	.align		4
        /*0028*/ 	.byte	0x04, 0x29
        /*002a*/ 	.short	(.L_3154 - .L_3153)


	//   ....[0]....
.L_3153:
        /*002c*/ 	.word	0xffffffff


	//   ....[1]....
        /*0030*/ 	.word	0xffffffff


	//   ....[2]....
        /*0034*/ 	.word	0xffffffff


	//   ....[3]....
        /*0038*/ 	.word	0xffffffff


	//   ....[4]....
        /*003c*/ 	.word	0xffffffff


	//   ....[5]....
        /*0040*/ 	.word	0xffffffff


	//   ....[6]....
        /*0044*/ 	.word	0xffffffff


	//   ....[7]....
        /*0048*/ 	.word	0xffffffff


	//   ....[8]....
        /*004c*/ 	.word	0xffffffff


	//   ....[9]....
        /*0050*/ 	.word	0xffffffff


	//   ....[10]....
        /*0054*/ 	.word	0xffffffff


	//   ....[11]....
        /*0058*/ 	.word	0xffffffff


	//   ....[12]....
        /*005c*/ 	.word	0xffffffff


	//   ....[13]....
        /*0060*/ 	.word	0xffffffff


	//   ....[14]....
        /*0064*/ 	.word	0xffffffff


	//   ....[15]....
        /*0068*/ 	.word	0xffffffff


	//   ....[16]....
        /*006c*/ 	.word	0x05000006


	//   ....[17]....
        /*0070*/ 	.word	0x05000006


	//   ....[18]....
        /*0074*/ 	.word	0x05000006


	//   ....[19]....
        /*0078*/ 	.word	0x05000006


	//----- nvinfo : EIATTR_COOP_GROUP_INSTR_OFFSETS
	.align		4
.L_3154:
        /*007c*/ 	.byte	0x04, 0x28
        /*007e*/ 	.short	(.L_3156 - .L_3155)


	//   ....[0]....
.L_3155:
        /*0080*/ 	.word	0x00004bd0


	//   ....[1]....
        /*0084*/ 	.word	0x00004de0


	//   ....[2]....
        /*0088*/ 	.word	0x00004df0


	//   ....[3]....
        /*008c*/ 	.word	0x00004e20


	//   ....[4]....
        /*0090*/ 	.word	0x00008a00


	//   ....[5]....
        /*0094*/ 	.word	0x00008b20


	//   ....[6]....
        /*0098*/ 	.word	0x00008b30


	//   ....[7]....
        /*009c*/ 	.word	0x00008b50


	//   ....[8]....
        /*00a0*/ 	.word	0x0000cf40


	//   ....[9]....
        /*00a4*/ 	.word	0x0000cf50


	//   ....[10]....
        /*00a8*/ 	.word	0x0000cf80


	//   ....[11]....
        /*00ac*/ 	.word	0x0000cf90


	//   ....[12]....
        /*00b0*/ 	.word	0x0000e6e0


	//   ....[13]....
        /*00b4*/ 	.word	0x0000e6f0


	//   ....[14]....
        /*00b8*/ 	.word	0x0000e720


	//   ....[15]....
        /*00bc*/ 	.word	0x0000e730


	//   ....[16]....
        /*00c0*/ 	.word	0x0000f180


	//   ....[17]....
        /*00c4*/ 	.word	0x0000f1f0


	//   ....[18]....
        /*00c8*/ 	.word	0x0000f250


	//   ....[19]....
        /*00cc*/ 	.word	0x0000f2c0


	//----- nvinfo : EIATTR_VRC_CTA_INIT_COUNT
	.align		4
.L_3156:
        /*00d0*/ 	.byte	0x02, 0x4a
	.zero		1
	.zero		1


	//----- nvinfo : EIATTR_EXIT_INSTR_OFFSETS
	.align		4
        /*00d4*/ 	.byte	0x04, 0x1c
        /*00d6*/ 	.short	(.L_3158 - .L_3157)


	//   ....[0]....
.L_3157:
        /*00d8*/ 	.word	0x000001f0


	//----- nvinfo : EIATTR_CRS_STACK_SIZE
	.align		4
.L_3158:
        /*00dc*/ 	.byte	0x04, 0x1e
        /*00de*/ 	.short	(.L_3160 - .L_3159)
.L_3159:
        /*00e0*/ 	.word	0x00000000


	//----- nvinfo : EIATTR_CBANK_PARAM_SIZE
	.align		4
.L_3160:
        /*00e4*/ 	.byte	0x03, 0x19
        /*00e6*/ 	.short	0x01d0


	//----- nvinfo : EIATTR_PARAM_CBANK
	.align		4
        /*00e8*/ 	.byte	0x04, 0x0a
        /*00ea*/ 	.short	(.L_3162 - .L_3161)
	.align		4
.L_3161:
        /*00ec*/ 	.word	index@(.nv.constant0._ZN5flash24flash_fwd_splitkv_kernelI23Flash_fwd_kernel_traitsILi64ELi64ELi128ELi4ELb0ELb0EN7cutlass6half_tE19Flash_kernel_traitsILi64ELi64ELi128ELi4ES3_EELb0ELb1ELb0ELb0ELb1ELb0ELb1ELb0EEEvNS_16Flash_fwd_paramsE)
        /*00f0*/ 	.short	0x0380
        /*00f2*/ 	.short	0x01d0


	//----- nvinfo : EIATTR_SW_WAR
	.align		4
.L_3162:
        /*00f4*/ 	.byte	0x04, 0x36
        /*00f6*/ 	.short	(.L_3164 - .L_3163)
.L_3163:
        /*00f8*/ 	.word	0x00000008
.L_3164:


//--------------------- .nv.info._ZN5flash24flash_fwd_splitkv_kernelI23Flash_fwd_kernel_traitsILi64ELi64ELi128ELi4ELb0ELb0EN7cutlass6half_tE19Flash_kernel_traitsILi64ELi64ELi128ELi4ES3_EELb0ELb1ELb0ELb0ELb1ELb1ELb1ELb0EEEvNS_16Flash_fwd_paramsE --------------------------
	.section	.nv.info._ZN5flash24flash_fwd_splitkv_kernelI23Flash_fwd_kernel_traitsILi64ELi64ELi128ELi4ELb0ELb0EN7cutlass6half_tE19Flash_kernel_traitsILi64ELi64ELi128ELi4ES3_EELb0ELb1ELb0ELb0ELb1ELb1ELb1ELb0EEEvNS_16Flash_fwd_paramsE,"",@"SHT_CUDA_INFO"
	.sectionflags	@""
	.align	4


	//----- nvinfo : EIATTR_CUDA_API_VERSION
	.align		4
        /*0000*/ 	.byte	0x04, 0x37
        /*0002*/ 	.short	(.L_3166 - .L_3165)
.L_3165:
        /*0004*/ 	.word	0x00000082


	//----- nvinfo : EIATTR_KPARAM_INFO
	.align		4
.L_3166:
        /*0008*/ 	.byte	0x04, 0x17
        /*000a*/ 	.short	(.L_3168 - .L_3167)
.L_3167:
        /*000c*/ 	.word	0x00000000
        /*0010*/ 	.short	0x0000
        /*0012*/ 	.short	0x0000
        /*0014*/ 	.byte	0x00, 0xf0, 0x41, 0x07


	//----- nvinfo : EIATTR_SPARSE_MMA_MASK
	.align		4
.L_3168:
        /*0018*/ 	.byte	0x03, 0x50
        /*001a*/ 	.short	0x0000


	//----- nvinfo : EIATTR_MAXREG_COUNT
	.align		4
        /*001c*/ 	.byte	0x03, 0x1b
        /*001e*/ 	.short	0x00ff


	//----- nvinfo : EIATTR_NUM_BARRIERS
	.align		4
        /*0020*/ 	.byte	0x02, 0x4c
        /*0022*/ 	.byte	0x01
	.zero		1


	//----- nvinfo : EIATTR_MERCURY_ISA_VERSION
	.align		4
        /*0024*/ 	.byte	0x03, 0x5f
        /*0026*/ 	.short	0x0101


	//----- nvinfo : EIATTR_COOP_GROUP_MASK_REGIDS
	.align		4
        /*0028*/ 	.byte	0x04, 0x29
        /*002a*/ 	.short	(.L_3170 - .L_3169)


	//   ....[0]....
.L_3169:
        /*002c*/ 	.word	0xffffffff


	//   ....[1]....
        /*0030*/ 	.word	0xffffffff


	//   ....[2]....
        /*0034*/ 	.word	0xffffffff


	//   ....[3]....
        /*0038*/ 	.word	0xffffffff


	//   ....[4]....
        /*003c*/ 	.word	0xffffffff


	//   ....[5]....
        /*0040*/ 	.word	0xffffffff


	//   ....[6]....
        /*0044*/ 	.word	0xffffffff


	//   ....[7]....
        /*0048*/ 	.word	0xffffffff


	//   ....[8]....
        /*004c*/ 	.word	0xffffffff


	//   ....[9]....
        /*0050*/ 	.word	0xffffffff


	//   ....[10]....
        /*0054*/ 	.word	0xffffffff


	//   ....[11]....
        /*0058*/ 	.word	0xffffffff


	//   ....[12]....
        /*005c*/ 	.word	0xffffffff


	//   ....[13]....
        /*0060*/ 	.word	0xffffffff


	//   ....[14]....
        /*0064*/ 	.word	0xffffffff


	//   ....[15]....
        /*0068*/ 	.word	0xffffffff


	//   ....[16]....
        /*006c*/ 	.word	0x05000006


	//   ....[17]....
        /*0070*/ 	.word	0x05000006


	//   ....[18]....
        /*0074*/ 	.word	0x05000006


	//   ....[19]....
        /*0078*/ 	.word	0x05000006


	//----- nvinfo : EIATTR_COOP_GROUP_INSTR_OFFSETS
	.align		4
.L_3170:
        /*007c*/ 	.byte	0x04, 0x28
        /*007e*/ 	.short	(.L_3172 - .L_3171)


	//   ....[0]....
.L_3171:
        /*0080*/ 	.word	0x00005390


	//   ....[1]....
        /*0084*/ 	.word	0x000055e0


	//   ....[2]....
        /*0088*/ 	.word	0x00005620


	//   ....[3]....
        /*008c*/ 	.word	0x00005690


	//   ....[4]....
        /*0090*/ 	.word	0x00009b00


	//   ....[5]....
        /*0094*/ 	.word	0x00009b40


	//   ....[6]....
        /*0098*/ 	.word	0x00009b60


	//   ....[7]....
        /*009c*/ 	.word	0x00009b90


	//   ....[8]....
        /*00a0*/ 	.word	0x0000e770


	//   ....[9]....
        /*00a4*/ 	.word	0x0000e780


	//   ....[10]....
        /*00a8*/ 	.word	0x0000e7b0


	//   ....[11]....
        /*00ac*/ 	.word	0x0000e7c0


	//   ....[12]....
        /*00b0*/ 	.word	0x0000ff10


	//   ....[13]....
        /*00b4*/ 	.word	0x0000ff20


	//   ....[14]....
        /*00b8*/ 	.word	0x0000ff50


	//   ....[15]....
        /*00bc*/ 	.word	0x0000ff60


	//   ....[16]....
        /*00c0*/ 	.word	0x000109b0


	//   ....[17]....
        /*00c4*/ 	.word	0x00010a20


	//   ....[18]....
        /*00c8*/ 	.word	0x00010a80


	//   ....[19]....
        /*00cc*/ 	.word	0x00010af0


	//----- nvinfo : EIATTR_VRC_CTA_INIT_COUNT
	.align		4
.L_3172:
        /*00d0*/ 	.byte	0x02, 0x4a
	.zero		1
	.zero		1


	//----- nvinfo : EIATTR_EXIT_INSTR_OFFSETS
	.align		4
        /*00d4*/ 	.byte	0x04, 0x1c
        /*00d6*/ 	.short	(.L_3174 - .L_3173)


	//   ....[0]....
.L_3173:
        /*00d8*/ 	.word	0x000001f0


	//----- nvinfo : EIATTR_CRS_STACK_SIZE
	.align		4
.L_3174:
        /*00dc*/ 	.byte	0x04, 0x1e
        /*00de*/ 	.short	(.L_3176 - .L_3175)
.L_3175:
        /*00e0*/ 	.word	0x00000000


	//----- nvinfo : EIATTR_CBANK_PARAM_SIZE
	.align		4
.L_3176:
        /*00e4*/ 	.byte	0x03, 0x19
        /*00e6*/ 	.short	0x01d0


	//----- nvinfo : EIATTR_PARAM_CBANK
	.align		4
        /*00e8*/ 	.byte	0x04, 0x0a
        /*00ea*/ 	.short	(.L_3178 - .L_3177)
	.align		4
.L_3177:
        /*00ec*/ 	.word	index@(.nv.constant0._ZN5flash24flash_fwd_splitkv_kernelI23Flash_fwd_kernel_traitsILi64ELi64ELi128ELi4ELb0ELb0EN7cutlass6half_tE19Flash_kernel_traitsILi64ELi64ELi128ELi4ES3_EELb0ELb1ELb0ELb0ELb1ELb1ELb1ELb0EEEvNS_16Flash_fwd_paramsE)
        /*00f0*/ 	.short	0x0380
        /*00f2*/ 	.short	0x01d0


	//----- nvinfo : EIATTR_SW_WAR
	.align		4
.L_3178:
        /*00f4*/ 	.byte	0x04, 0x36
        /*00f6*/ 	.short	(.L_3180 - .L_3179)
.L_3179:
        /*00f8*/ 	.word	0x00000008
.L_3180:


//--------------------- .nv.info._ZN5flash24flash_fwd_splitkv_kernelI23Flash_fwd_kernel_traitsILi64ELi64ELi128ELi4ELb0ELb0EN7cutlass6half_tE19Flash_kernel_traitsILi64ELi64ELi128ELi4ES3_EELb0ELb1ELb1ELb0ELb0ELb0ELb1ELb0EEEvNS_16Flash_fwd_paramsE --------------------------
	.section	.nv.info._ZN5flash24flash_fwd_splitkv_kernelI23Flash_fwd_kernel_traitsILi64ELi64ELi128ELi4ELb0ELb0EN7cutlass6half_tE19Flash_kernel_traitsILi64ELi64ELi128ELi4ES3_EELb0ELb1ELb1ELb0ELb0ELb0ELb1ELb0EEEvNS_16Flash_fwd_paramsE,"",@"SHT_CUDA_INFO"
	.sectionflags	@""
	.align	4


	//----- nvinfo : EIATTR_CUDA_API_VERSION
	.align		4
        /*0000*/ 	.byte	0x04, 0x37
        /*0002*/ 	.short	(.L_3182 - .L_3181)
.L_3181:
        /*0004*/ 	.word	0x00000082


	//----- nvinfo : EIATTR_KPARAM_INFO
	.align		4
.L_3182:
        /*0008*/ 	.byte	0x04, 0x17
        /*000a*/ 	.short	(.L_3184 - .L_3183)
.L_3183:
        /*000c*/ 	.word	0x00000000
        /*0010*/ 	.short	0x0000
        /*0012*/ 	.short	0x0000
        /*0014*/ 	.byte	0x00, 0xf0, 0x41, 0x07


	//----- nvinfo : EIATTR_SPARSE_MMA_MASK
	.align		4
.L_3184:
        /*0018*/ 	.byte	0x03, 0x50
        /*001a*/ 	.short	0x0000


	//----- nvinfo : EIATTR_MAXREG_COUNT
	.align		4
        /*001c*/ 	.byte	0x03, 0x1b
        /*001e*/ 	.short	0x00ff


	//----- nvinfo : EIATTR_NUM_BARRIERS
	.align		4
        /*0020*/ 	.byte	0x02, 0x4c
        /*0022*/ 	.byte	0x01
	.zero		1


	//----- nvinfo : EIATTR_MERCURY_ISA_VERSION
	.align		4
        /*0024*/ 	.byte	0x03, 0x5f
        /*0026*/ 	.short	0x0101


	//----- nvinfo : EIATTR_COOP_GROUP_MASK_REGIDS
	.align		4
        /*0028*/ 	.byte	0x04, 0x29
        /*002a*/ 	.short	(.L_3186 - .L_3185)


	//   ....[0]....
.L_3185:
        /*002c*/ 	.word	0xffffffff


	//   ....[1]....
        /*0030*/ 	.word	0xffffffff


	//   ....[2]....
        /*0034*/ 	.word	0xffffffff


	//   ....[3]....
        /*0038*/ 	.word	0xffffffff


	//   ....[4]....
        /*003c*/ 	.word	0xffffffff


	//   ....[5]....
        /*0040*/ 	.word	0xffffffff


	//   ....[6]....
        /*0044*/ 	.word	0xffffffff


	//   ....[7]....
        /*0048*/ 	.word	0xffffffff


	//   ....[8]....
        /*004c*/ 	.word	0xffffffff


	//   ....[9]....
        /*0050*/ 	.word	0xffffffff


	//   ....[10]....
        /*0054*/ 	.word	0xffffffff


	//   ....[11]....
        /*0058*/ 	.word	0xffffffff


	//   ....[12]....
        /*005c*/ 	.word	0xffffffff


	//   ....[13]....
        /*0060*/ 	.word	0xffffffff


	//   ....[14]....
        /*0064*/ 	.word	0xffffffff


	//   ....[15]....
        /*0068*/ 	.word	0xffffffff


	//   ....[16]....
        /*006c*/ 	.word	0x05000006


	//   ....[17]....
        /*0070*/ 	.word	0x05000006


	//   ....[18]....
        /*0074*/ 	.word	0x05000006


	//   ....[19]....
        /*0078*/ 	.word	0x05000006


	//----- nvinfo : EIATTR_COOP_GROUP_INSTR_OFFSETS
	.align		4
.L_3186:
        /*007c*/ 	.byte	0x04, 0x28
        /*007e*/ 	.short	(.L_3188 - .L_3187)


	//   ....[0]....
.L_3187:
        /*0080*/ 	.word	0x000068e0


	//   ....[1]....
        /*0084*/ 	.word	0x00006b10


	//   ....[2]....
        /*0088*/ 	.word	0x00006b20


	//   ....[3]....
        /*008c*/ 	.word	0x00006b50


	//   ....[4]....
        /*0090*/ 	.word	0x0000bd50


	//   ....[5]....
        /*0094*/ 	.word	0x0000bd60


	//   ....[6]....
        /*0098*/ 	.word	0x0000bd90


	//   ....[7]....
        /*009c*/ 	.word	0x0000bda0


	//   ....[8]....
        /*00a0*/ 	.word	0x00011440


	//   ....[9]....
        /*00a4*/ 	.word	0x00011450


	//   ....[10]....
        /*00a8*/ 	.word	0x00011480


	//   ....[11]....
        /*00ac*/ 	.word	0x00011490


	//   ....[12]....
        /*00b0*/ 	.word	0x00012c00


	//   ....[13]....
        /*00b4*/ 	.word	0x00012c10


	//   ....[14]....
        /*00b8*/ 	.word	0x00012c40


	//   ....[15]....
        /*00bc*/ 	.word	0x00012c50


	//   ....[16]....
        /*00c0*/ 	.word	0x00013730


	//   ....[17]....
        /*00c4*/ 	.word	0x000137a0


	//   ....[18]....
        /*00c8*/ 	.word	0x00013800


	//   ....[19]....
        /*00cc*/ 	.word	0x00013870


	//----- nvinfo : EIATTR_VRC_CTA_INIT_COUNT
	.align		4
.L_3188:
        /*00d0*/ 	.byte	0x02, 0x4a
	.zero		1
	.zero		1


	//----- nvinfo : EIATTR_EXIT_INSTR_OFFSETS
	.align		4
        /*00d4*/ 	.byte	0x04, 0x1c
        /*00d6*/ 	.short	(.L_3190 - .L_3189)


	//   ....[0]....
.L_3189:
        /*00d8*/ 	.word	0x000001f0


	//----- nvinfo : EIATTR_CRS_STACK_SIZE
	.align		4
.L_3190:
        /*00dc*/ 	.byte	0x04, 0x1e
        /*00de*/ 	.short	(.L_3192 - .L_3191)
.L_3191:
        /*00e0*/ 	.word	0x00000000


	//----- nvinfo : EIATTR_CBANK_PARAM_SIZE
	.align		4
.L_3192:
        /*00e4*/ 	.byte	0x03, 0x19
        /*00e6*/ 	.short	0x01d0


	//----- nvinfo : EIATTR_PARAM_CBANK
	.align		4
        /*00e8*/ 	.byte	0x04, 0x0a
        /*00ea*/ 	.short	(.L_3194 - .L_3193)
	.align		4
.L_3193:
        /*00ec*/ 	.word	index@(.nv.constant0._ZN5flash24flash_fwd_splitkv_kernelI23Flash_fwd_kernel_traitsILi64ELi64ELi128ELi4ELb0ELb0EN7cutlass6half_tE19Flash_kernel_traitsILi64ELi64ELi128ELi4ES3_EELb0ELb1ELb1ELb0ELb0ELb0ELb1ELb0EEEvNS_16Flash_fwd_paramsE)
        /*00f0*/ 	.short	0x0380
        /*00f2*/ 	.short	0x01d0


	//----- nvinfo : EIATTR_SW_WAR
	.align		4
.L_3194:
        /*00f4*/ 	.byte	0x04, 0x36
        /*00f6*/ 	.short	(.L_3196 - .L_3195)
.L_3195:
        /*00f8*/ 	.word	0x00000008
.L_3196:


//--------------------- .nv.info._ZN5flash24flash_fwd_splitkv_kernelI23Flash_fwd_kernel_traitsILi64ELi64ELi128ELi4ELb0ELb0EN7cutlass6half_tE19Flash_kernel_traitsILi64ELi64ELi128ELi4ES3_EELb0ELb1ELb1ELb0ELb0ELb1ELb1ELb0EEEvNS_16Flash_fwd_paramsE --------------------------
	.section	.nv.info._ZN5flash24flash_fwd_splitkv_kernelI23Flash_fwd_kernel_traitsILi64ELi64ELi128ELi4ELb0ELb0EN7cutlass6half_tE19Flash_kernel_traitsILi64ELi64ELi128ELi4ES3_EELb0ELb1ELb1ELb0ELb0ELb1ELb1ELb0EEEvNS_16Flash_fwd_paramsE,"",@"SHT_CUDA_INFO"
	.sectionflags	@""
	.align	4


	//----- nvinfo : EIATTR_CUDA_API_VERSION
	.align		4
        /*0000*/ 	.byte	0x04, 0x37
        /*0002*/ 	.short	(.L_3198 - .L_3197)
.L_3197:
        /*0004*/ 	.word	0x00000082


	//----- nvinfo : EIATTR_KPARAM_INFO
	.align		4
.L_3198:
        /*0008*/ 	.byte	0x04, 0x17
        /*000a*/ 	.short	(.L_3200 - .L_3199)
.L_3199:
        /*000c*/ 	.word	0x00000000
        /*0010*/ 	.short	0x0000
        /*0012*/ 	.short	0x0000
        /*0014*/ 	.byte	0x00, 0xf0, 0x41, 0x07


	//----- nvinfo : EIATTR_SPARSE_MMA_MASK
	.align		4
.L_3200:
        /*0018*/ 	.byte	0x03, 0x50
        /*001a*/ 	.short	0x0000


	//----- nvinfo : EIATTR_MAXREG_COUNT
	.align		4
        /*001c*/ 	.byte	0x03, 0x1b
        /*001e*/ 	.short	0x00ff


	//----- nvinfo : EIATTR_NUM_BARRIERS
	.align		4
        /*0020*/ 	.byte	0x02, 0x4c
        /*0022*/ 	.byte	0x01
	.zero		1


	//----- nvinfo : EIATTR_MERCURY_ISA_VERSION
	.align		4
        /*0024*/ 	.byte	0x03, 0x5f
        /*0026*/ 	.short	0x0101


	//----- nvinfo : EIATTR_COOP_GROUP_MASK_REGIDS
	.align		4
        /*0028*/ 	.byte	0x04, 0x29
        /*002a*/ 	.short	(.L_3202 - .L_3201)


	//   ....[0]....
.L_3201:
        /*002c*/ 	.word	0xffffffff


	//   ....[1]....
        /*0030*/ 	.word	0xffffffff


	//   ....[2]....
        /*0034*/ 	.word	0xffffffff


	//   ....[3]....
        /*0038*/ 	.word	0xffffffff


	//   ....[4]....
        /*003c*/ 	.word	0xffffffff


	//   ....[5]....
        /*0040*/ 	.word	0xffffffff


	//   ....[6]....
        /*0044*/ 	.word	0xffffffff


	//   ....[7]....
        /*0048*/ 	.word	0xffffffff


	//   ....[8]....
        /*004c*/ 	.word	0xffffffff


	//   ....[9]....
        /*0050*/ 	.word	0xffffffff


	//   ....[10]....
        /*0054*/ 	.word	0xffffffff


	//   ....[11]....
        /*0058*/ 	.word	0xffffffff


	//   ....[12]....
        /*005c*/ 	.word	0xffffffff


	//   ....[13]....
        /*0060*/ 	.word	0xffffffff


	//   ....[14]....
        /*0064*/ 	.word	0xffffffff


	//   ....[15]....
        /*0068*/ 	.word	0xffffffff


	//   ....[16]....
        /*006c*/ 	.word	0x05000006


	//   ....[17]....
        /*0070*/ 	.word	0x05000006


	//   ....[18]....
        /*0074*/ 	.word	0x05000006


	//   ....[19]....
        /*0078*/ 	.word	0x05000006


	//----- nvinfo : EIATTR_COOP_GROUP_INSTR_OFFSETS
	.align		4
.L_3202:
        /*007c*/ 	.byte	0x04, 0x28
        /*007e*/ 	.short	(.L_3204 - .L_3203)


	//   ....[0]....
.L_3203:
        /*0080*/ 	.word	0x00007330


	//   ....[1]....
        /*0084*/ 	.word	0x00007350


	//   ....[2]....
        /*0088*/ 	.word	0x00007370


	//   ....[3]....
        /*008c*/ 	.word	0x00007390


	//   ....[4]....
        /*0090*/ 	.word	0x0000cdc0


	//   ....[5]....
        /*0094*/ 	.word	0x0000cdf0


	//   ....[6]....
        /*0098*/ 	.word	0x0000ce10


	//   ....[7]....
        /*009c*/ 	.word	0x0000ce30


	//   ....[8]....
        /*00a0*/ 	.word	0x000125b0


	//   ....[9]....
        /*00a4*/ 	.word	0x000125c0


	//   ....[10]....
        /*00a8*/ 	.word	0x000125f0


	//   ....[11]....
        /*00ac*/ 	.word	0x00012600


	//   ....[12]....
        /*00b0*/ 	.word	0x00013d50


	//   ....[13]....
        /*00b4*/ 	.word	0x00013d60


	//   ....[14]....
        /*00b8*/ 	.word	0x00013d90


	//   ....[15]....
        /*00bc*/ 	.word	0x00013da0


	//   ....[16]....
        /*00c0*/ 	.word	0x00014860


	//   ....[17]....
        /*00c4*/ 	.word	0x000148d0


	//   ....[18]....
        /*00c8*/ 	.word	0x00014930


	//   ....[19]....
        /*00cc*/ 	.word	0x000149a0


	//----- nvinfo : EIATTR_VRC_CTA_INIT_COUNT
	.align		4
.L_3204:
        /*00d0*/ 	.byte	0x02, 0x4a
	.zero		1
	.zero		1


	//----- nvinfo : EIATTR_EXIT_INSTR_OFFSETS
	.align		4
        /*00d4*/ 	.byte	0x04, 0x1c
        /*00d6*/ 	.short	(.L_3206 - .L_3205)


	//   ....[0]....
.L_3205:
        /*00d8*/ 	.word	0x000001f0


	//----- nvinfo : EIATTR_CRS_STACK_SIZE
	.align		4
.L_3206:
        /*00dc*/ 	.byte	0x04, 0x1e
        /*00de*/ 	.short	(.L_3208 - .L_3207)
.L_3207:
        /*00e0*/ 	.word	0x00000000


	//----- nvinfo : EIATTR_CBANK_PARAM_SIZE
	.align		4
.L_3208:
        /*00e4*/ 	.byte	0x03, 0x19
        /*00e6*/ 	.short	0x01d0


	//----- nvinfo : EIATTR_PARAM_CBANK
	.align		4
        /*00e8*/ 	.byte	0x04, 0x0a
        /*00ea*/ 	.short	(.L_3210 - .L_3209)
	.align		4
.L_3209:
        /*00ec*/ 	.word	index@(.nv.constant0._ZN5flash24flash_fwd_splitkv_kernelI23Flash_fwd_kernel_traitsILi64ELi64ELi128ELi4ELb0ELb0EN7cutlass6half_tE19Flash_kernel_traitsILi64ELi64ELi128ELi4ES3_EELb0ELb1ELb1ELb0ELb0ELb1ELb1ELb0EEEvNS_16Flash_fwd_paramsE)
        /*00f0*/ 	.short	0x0380
        /*00f2*/ 	.short	0x01d0


	//----- nvinfo : EIATTR_SW_WAR
	.align		4
.L_3210:
        /*00f4*/ 	.byte	0x04, 0x36
        /*00f6*/ 	.short	(.L_3212 - .L_3211)
.L_3211:
        /*00f8*/ 	.word	0x00000008
.L_3212:


//--------------------- .nv.info._ZN5flash24flash_fwd_splitkv_kernelI23Flash_fwd_kernel_traitsILi64ELi64ELi128ELi4ELb0ELb0EN7cutlass6half_tE19Flash_kernel_traitsILi64ELi64ELi128ELi4ES3_EELb0ELb1ELb0ELb0ELb1ELb0ELb1ELb1EEEvNS_16Flash_fwd_paramsE --------------------------
	.section	.nv.info._ZN5flash24flash_fwd_splitkv_kernelI23Flash_fwd_kernel_traitsILi64ELi64ELi128ELi4ELb0ELb0EN7cutlass6half_tE19Flash_kernel_traitsILi64ELi64ELi128ELi4ES3_EELb0ELb1ELb0ELb0ELb1ELb0ELb1ELb1EEEvNS_16Flash_fwd_paramsE,"",@"SHT_CUDA_INFO"
	.sectionflags	@""
	.align	4


	//----- nvinfo : EIATTR_CUDA_API_VERSION
	.align		4
        /*0000*/ 	.byte	0x04, 0x37
        /*0002*/ 	.short	(.L_3214 - .L_3213)
.L_3213:
        /*0004*/ 	.word	0x00000082


	//----- nvinfo : EIATTR_KPARAM_INFO
	.align		4
.L_3214:
        /*0008*/ 	.byte	0x04, 0x17
        /*000a*/ 	.short	(.L_3216 - .L_3215)
.L_3215:
        /*000c*/ 	.word	0x00000000
        /*0010*/ 	.short	0x0000
        /*0012*/ 	.short	0x0000
        /*0014*/ 	.byte	0x00, 0xf0, 0x41, 0x07


	//----- nvinfo : EIATTR_SPARSE_MMA_MASK
	.align		4
.L_3216:
        /*0018*/ 	.byte	0x03, 0x50
        /*001a*/ 	.short	0x0000


	//----- nvinfo : EIATTR_MAXREG_COUNT
	.align		4
        /*001c*/ 	.byte	0x03, 0x1b
        /*001e*/ 	.short	0x00ff


	//----- nvinfo : EIATTR_NUM_BARRIERS
	.align		4
        /*0020*/ 	.byte	0x02, 0x4c
        /*0022*/ 	.byte	0x01
	.zero		1


	//----- nvinfo : EIATTR_MERCURY_ISA_VERSION
	.align		4
        /*0024*/ 	.byte	0x03, 0x5f
        /*0026*/ 	.short	0x0101


	//----- nvinfo : EIATTR_COOP_GROUP_MASK_REGIDS
	.align		4
        /*0028*/ 	.byte	0x04, 0x29
        /*002a*/ 	.short	(.L_3218 - .L_3217)


	//   ....[0]....
.L_3217:
        /*002c*/ 	.word	0xffffffff


	//   ....[1]....
        /*0030*/ 	.word	0xffffffff


	//   ....[2]....
        /*0034*/ 	.word	0xffffffff


	//   ....[3]....
        /*0038*/ 	.word	0xffffffff


	//   ....[4]....
        /*003c*/ 	.word	0xffffffff


	//   ....[5]....
        /*0040*/ 	.word	0xffffffff


	//   ....[6]....
        /*0044*/ 	.word	0xffffffff


	//   ....[7]....
        /*0048*/ 	.word	0xffffffff


	//   ....[8]....
        /*004c*/ 	.word	0xffffffff


	//   ....[9]....
        /*0050*/ 	.word	0xffffffff


	//   ....[10]....
        /*0054*/ 	.word	0xffffffff


	//   ....[11]....
        /*0058*/ 	.word	0xffffffff


	//   ....[12]....
        /*005c*/ 	.word	0xffffffff


	//   ....[13]....
        /*0060*/ 	.word	0xffffffff


	//   ....[14]....
        /*0064*/ 	.word	0xffffffff


	//   ....[15]....
        /*0068*/ 	.word	0xffffffff


	//   ....[16]....
        /*006c*/ 	.word	0x05000006


	//   ....[17]....
        /*0070*/ 	.word	0x05000006


	//   ....[18]....
        /*0074*/ 	.word	0x05000006


	//   ....[19]....
        /*0078*/ 	.word	0x05000006


	//----- nvinfo : EIATTR_COOP_GROUP_INSTR_OFFSETS
	.align		4
.L_3218:
        /*007c*/ 	.byte	0x04, 0x28
        /*007e*/ 	.short	(.L_3220 - .L_3219)


	//   ....[0]....
.L_3219:
        /*0080*/ 	.word	0x0000dea0


	//   ....[1]....
        /*0084*/ 	.word	0x0000e020


	//   ....[2]....
        /*0088*/ 	.word	0x0000e030


	//   ....[3]....
        /*008c*/ 	.word	0x0000e050


	//   ....[4]....
        /*0090*/ 	.word	0x00011fe0


	//   ....[5]....
        /*0094*/ 	.word	0x00012000


	//   ....[6]....
        /*0098*/ 	.word	0x00012020


	//   ....[7]....
        /*009c*/ 	.word	0x00012050


	//   ....[8]....
        /*00a0*/ 	.word	0x000163d0


	//   ....[9]....
        /*00a4*/ 	.word	0x000163e0


	//   ....[10]....
        /*00a8*/ 	.word	0x00016410


	//   ....[11]....
        /*00ac*/ 	.word	0x00016420


	//   ....[12]....
        /*00b0*/ 	.word	0x00017b70


	//   ....[13]....
        /*00b4*/ 	.word	0x00017b80


	//   ....[14]....
        /*00b8*/ 	.word	0x00017bb0


	//   ....[15]....
        /*00bc*/ 	.word	0x00017bc0


	//   ....[16]....
        /*00c0*/ 	.word	0x00018670


	//   ....[17]....
        /*00c4*/ 	.word	0x000186e0


	//   ....[18]....
        /*00c8*/ 	.word	0x00018740


	//   ....[19]....
        /*00cc*/ 	.word	0x000187b0


	//----- nvinfo : EIATTR_VRC_CTA_INIT_COUNT
	.align		4
.L_3220:
        /*00d0*/ 	.byte	0x02, 0x4a
	.zero		1
	.zero		1


	//----- nvinfo : EIATTR_EXIT_INSTR_OFFSETS
	.align		4
        /*00d4*/ 	.byte	0x04, 0x1c
        /*00d6*/ 	.short	(.L_3222 - .L_3221)


	//   ....[0]....
.L_3221:
        /*00d8*/ 	.word	0x000001f0


	//----- nvinfo : EIATTR_CRS_STACK_SIZE
	.align		4
.L_3222:
        /*00dc*/ 	.byte	0x04, 0x1e
        /*00de*/ 	.short	(.L_3224 - .L_3223)
.L_3223:
        /*00e0*/ 	.word	0x00000000


	//----- nvinfo : EIATTR_CBANK_PARAM_SIZE
	.align		4
.L_3224:
        /*00e4*/ 	.byte	0x03, 0x19
        /*00e6*/ 	.short	0x01d0


	//----- nvinfo : EIATTR_PARAM_CBANK
	.align		4
        /*00e8*/ 	.byte	0x04, 0x0a
        /*00ea*/ 	.short	(.L_3226 - .L_3225)
	.align		4
.L_3225:
        /*00ec*/ 	.word	index@(.nv.constant0._ZN5flash24flash_fwd_splitkv_kernelI23Flash_fwd_kernel_traitsILi64ELi64ELi128ELi4ELb0ELb0EN7cutlass6half_tE19Flash_kernel_traitsILi64ELi64ELi128ELi4ES3_EELb0ELb1ELb0ELb0ELb1ELb0ELb1ELb1EEEvNS_16Flash_fwd_paramsE)
        /*00f0*/ 	.short	0x0380
        /*00f2*/ 	.short	0x01d0


	//----- nvinfo : EIATTR_SW_WAR
	.align		4
.L_3226:
        /*00f4*/ 	.byte	0x04, 0x36
        /*00f6*/ 	.short	(.L_3228 - .L_3227)
.L_3227:
        /*00f8*/ 	.word	0x00000008
.L_3228:


//--------------------- .nv.info._ZN5flash24flash_fwd_splitkv_kernelI23Flash_fwd_kernel_traitsILi64ELi64ELi128ELi4ELb0ELb0EN7cutlass6half_tE19Flash_kernel_traitsILi64ELi64ELi128ELi4ES3_EELb0ELb1ELb0ELb0ELb1ELb1ELb1ELb1EEEvNS_16Flash_fwd_paramsE --------------------------
	.section	.nv.info._ZN5flash24flash_fwd_splitkv_kernelI23Flash_fwd_kernel_traitsILi64ELi64ELi128ELi4ELb0ELb0EN7cutlass6half_tE19Flash_kernel_traitsILi64ELi64ELi128ELi4ES3_EELb0ELb1ELb0ELb0ELb1ELb1ELb1ELb1EEEvNS_16Flash_fwd_paramsE,"",@"SHT_CUDA_INFO"
	.sectionflags	@""
	.align	4


	//----- nvinfo : EIATTR_CUDA_API_VERSION
	.align		4
        /*0000*/ 	.byte	0x04, 0x37
        /*0002*/ 	.short	(.L_3230 - .L_3229)
.L_3229:
        /*0004*/ 	.word	0x00000082


	//----- nvinfo : EIATTR_KPARAM_INFO
	.align		4
.L_3230:
        /*0008*/ 	.byte	0x04, 0x17
        /*000a*/ 	.short	(.L_3232 - .L_3231)
.L_3231:
        /*000c*/ 	.word	0x00000000
        /*0010*/ 	.short	0x0000
        /*0012*/ 	.short	0x0000
        /*0014*/ 	.byte	0x00, 0xf0, 0x41, 0x07


	//----- nvinfo : EIATTR_SPARSE_MMA_MASK
	.align		4
.L_3232:
        /*0018*/ 	.byte	0x03, 0x50
        /*001a*/ 	.short	0x0000


	//----- nvinfo : EIATTR_MAXREG_COUNT
	.align		4
        /*001c*/ 	.byte	0x03, 0x1b
        /*001e*/ 	.short	0x00ff


	//----- nvinfo : EIATTR_NUM_BARRIERS
	.align		4
        /*0020*/ 	.byte	0x02, 0x4c
        /*0022*/ 	.byte	0x01
	.zero		1


	//----- nvinfo : EIATTR_MERCURY_ISA_VERSION
	.align		4
        /*0024*/ 	.byte	0x03, 0x5f
        /*0026*/ 	.short	0x0101


	//----- nvinfo : EIATTR_COOP_GROUP_MASK_REGIDS
	.align		4
        /*0028*/ 	.byte	0x04, 0x29
        /*002a*/ 	.short	(.L_3234 - .L_3233)


	//   ....[0]....
.L_3233:
        /*002c*/ 	.word	0xffffffff


	//   ....[1]....
        /*0030*/ 	.word	0xffffffff


	//   ....[2]....
        /*0034*/ 	.word	0xffffffff


	//   ....[3]....
        /*0038*/ 	.word	0xffffffff


	//   ....[4]....
        /*003c*/ 	.word	0xffffffff


	//   ....[5]....
        /*0040*/ 	.word	0xffffffff


	//   ....[6]....
        /*0044*/ 	.word	0xffffffff


	//   ....[7]....
        /*0048*/ 	.word	0xffffffff


	//   ....[8]....
        /*004c*/ 	.word	0xffffffff


	//   ....[9]....
        /*0050*/ 	.word	0xffffffff


	//   ....[10]....
        /*0054*/ 	.word	0xffffffff


	//   ....[11]....
        /*0058*/ 	.word	0xffffffff


	//   ....[12]....
        /*005c*/ 	.word	0xffffffff


	//   ....[13]....
        /*0060*/ 	.word	0xffffffff


	//   ....[14]....
        /*0064*/ 	.word	0xffffffff


	//   ....[15]....
        /*0068*/ 	.word	0xffffffff


	//   ....[16]....
        /*006c*/ 	.word	0x05000006


	//   ....[17]....
        /*0070*/ 	.word	0x05000006


	//   ....[18]....
        /*0074*/ 	.word	0x05000006


	//   ....[19]....
        /*0078*/ 	.word	0x05000006


	//----- nvinfo : EIATTR_COOP_GROUP_INSTR_OFFSETS
	.align		4
.L_3234:
        /*007c*/ 	.byte	0x04, 0x28
        /*007e*/ 	.short	(.L_3236 - .L_3235)


	//   ....[0]....
.L_3235:
        /*0080*/ 	.word	0x0000e640


	//   ....[1]....
        /*0084*/ 	.word	0x0000e790


	//   ....[2]....
        /*0088*/ 	.word	0x0000e7a0


	//   ....[3]....
        /*008c*/ 	.word	0x0000e7d0


	//   ....[4]....
        /*0090*/ 	.word	0x00012ea0


	//   ....[5]....
        /*0094*/ 	.word	0x00012f70


	//   ....[6]....
        /*0098*/ 	.word	0x00012f90


	//   ....[7]....
        /*009c*/ 	.word	0x00012fb0


	//   ....[8]....
        /*00a0*/ 	.word	0x00017b20


	//   ....[9]....
        /*00a4*/ 	.word	0x00017b50


	//   ....[10]....
        /*00a8*/ 	.word	0x00017b80


	//   ....[11]....
        /*00ac*/ 	.word	0x00017b90


	//   ....[12]....
        /*00b0*/ 	.word	0x000192e0


	//   ....[13]....
        /*00b4*/ 	.word	0x000192f0


	//   ....[14]....
        /*00b8*/ 	.word	0x00019320


	//   ....[15]....
        /*00bc*/ 	.word	0x00019330


	//   ....[16]....
        /*00c0*/ 	.word	0x00019de0


	//   ....[17]....
        /*00c4*/ 	.word	0x00019e50


	//   ....[18]....
        /*00c8*/ 	.word	0x00019eb0


	//   ....[19]....
        /*00cc*/ 	.word	0x00019f20


	//----- nvinfo : EIATTR_VRC_CTA_INIT_COUNT
	.align		4
.L_3236:
        /*00d0*/ 	.byte	0x02, 0x4a
	.zero		1
	.zero		1


	//----- nvinfo : EIATTR_EXIT_INSTR_OFFSETS
	.align		4
        /*00d4*/ 	.byte	0x04, 0x1c
        /*00d6*/ 	.short	(.L_3238 - .L_3237)


	//   ....[0]....
.L_3237:
        /*00d8*/ 	.word	0x000001f0


	//----- nvinfo : EIATTR_CRS_STACK_SIZE
	.align		4
.L_3238:
        /*00dc*/ 	.byte	0x04, 0x1e
        /*00de*/ 	.short	(.L_3240 - .L_3239)
.L_3239:
        /*00e0*/ 	.word	0x00000000


	//----- nvinfo : EIATTR_CBANK_PARAM_SIZE
	.align		4
.L_3240:
        /*00e4*/ 	.byte	0x03, 0x19
        /*00e6*/ 	.short	0x01d0


	//----- nvinfo : EIATTR_PARAM_CBANK
	.align		4
        /*00e8*/ 	.byte	0x04, 0x0a
        /*00ea*/ 	.short	(.L_3242 - .L_3241)
	.align		4
.L_3241:
        /*00ec*/ 	.word	index@(.nv.constant0._ZN5flash24flash_fwd_splitkv_kernelI23Flash_fwd_kernel_traitsILi64ELi64ELi128ELi4ELb0ELb0EN7cutlass6half_tE19Flash_kernel_traitsILi64ELi64ELi128ELi4ES3_EELb0ELb1ELb0ELb0ELb1ELb1ELb1ELb1EEEvNS_16Flash_fwd_paramsE)
        /*00f0*/ 	.short	0x0380
        /*00f2*/ 	.short	0x01d0


	//----- nvinfo : EIATTR_SW_WAR
	.align		4
.L_3242:
        /*00f4*/ 	.byte	0x04, 0x36
        /*00f6*/ 	.short	(.L_3244 - .L_3243)
.L_3243:
        /*00f8*/ 	.word	0x00000008
.L_3244:


//--------------------- .nv.info._ZN5flash24flash_fwd_splitkv_kernelI23Flash_fwd_kernel_traitsILi64ELi64ELi128ELi4ELb0ELb0EN7cutlass6half_tE19Flash_kernel_traitsILi64ELi64ELi128ELi4ES3_EELb0ELb1ELb1ELb0ELb0ELb0ELb1ELb1EEEvNS_16Flash_fwd_paramsE --------------------------
	.section	.nv.info._ZN5flash24flash_fwd_splitkv_kernelI23Flash_fwd_kernel_traitsILi64ELi64ELi128ELi4ELb0ELb0EN7cutlass6half_tE19Flash_kernel_traitsILi64ELi64ELi128ELi4ES3_EELb0ELb1ELb1ELb0ELb0ELb0ELb1ELb1EEEvNS_16Flash_fwd_paramsE,"",@"SHT_CUDA_INFO"
	.sectionflags	@""
	.align	4


	//----- nvinfo : EIATTR_CUDA_API_VERSION
	.align		4
        /*0000*/ 	.byte	0x04, 0x37
        /*0002*/ 	.short	(.L_3246 - .L_3245)
.L_3245:
        /*0004*/ 	.word	0x00000082


	//----- nvinfo : EIATTR_KPARAM_INFO
	.align		4
.L_3246:
        /*0008*/ 	.byte	0x04, 0x17
        /*000a*/ 	.short	(.L_3248 - .L_3247)
.L_3247:
        /*000c*/ 	.word	0x00000000
        /*0010*/ 	.short	0x0000
        /*0012*/ 	.short	0x0000
        /*0014*/ 	.byte	0x00, 0xf0, 0x41, 0x07


	//----- nvinfo : EIATTR_SPARSE_MMA_MASK
	.align		4
.L_3248:
        /*0018*/ 	.byte	0x03, 0x50
        /*001a*/ 	.short	0x0000


	//----- nvinfo : EIATTR_MAXREG_COUNT
	.align		4
        /*001c*/ 	.byte	0x03, 0x1b
        /*001e*/ 	.short	0x00ff


	//----- nvinfo : EIATTR_NUM_BARRIERS
	.align		4
        /*0020*/ 	.byte	0x02, 0x4c
        /*0022*/ 	.byte	0x01
	.zero		1


	//----- nvinfo : EIATTR_MERCURY_ISA_VERSION
	.align		4
        /*0024*/ 	.byte	0x03, 0x5f
        /*0026*/ 	.short	0x0101


	//----- nvinfo : EIATTR_COOP_GROUP_MASK_REGIDS
	.align		4
        /*0028*/ 	.byte	0x04, 0x29
        /*002a*/ 	.short	(.L_3250 - .L_3249)


	//   ....[0]....
.L_3249:
        /*002c*/ 	.word	0xffffffff


	//   ....[1]....
        /*0030*/ 	.word	0xffffffff


	//   ....[2]....
        /*0034*/ 	.word	0xffffffff


	//   ....[3]....
        /*0038*/ 	.word	0xffffffff


	//   ....[4]....
        /*003c*/ 	.word	0xffffffff


	//   ....[5]....
        /*0040*/ 	.word	0xffffffff


	//   ....[6]....
        /*0044*/ 	.word	0xffffffff


	//   ....[7]....
        /*0048*/ 	.word	0xffffffff


	//   ....[8]....
        /*004c*/ 	.word	0xffffffff


	//   ....[9]....
        /*0050*/ 	.word	0xffffffff


	//   ....[10]....
        /*0054*/ 	.word	0xffffffff


	//   ....[11]....
        /*0058*/ 	.word	0xffffffff


	//   ....[12]....
        /*005c*/ 	.word	0xffffffff


	//   ....[13]....
        /*0060*/ 	.word	0xffffffff


	//   ....[14]....
        /*0064*/ 	.word	0xffffffff


	//   ....[15]....
        /*0068*/ 	.word	0xffffffff


	//   ....[16]....
        /*006c*/ 	.word	0x05000007


	//   ....[17]....
        /*0070*/ 	.word	0x05000007


	//   ....[18]....
        /*0074*/ 	.word	0x05000007


	//   ....[19]....
        /*0078*/ 	.word	0x05000007


	//----- nvinfo : EIATTR_COOP_GROUP_INSTR_OFFSETS
	.align		4
.L_3250:
        /*007c*/ 	.byte	0x04, 0x28
        /*007e*/ 	.short	(.L_3252 - .L_3251)


	//   ....[0]....
.L_3251:
        /*0080*/ 	.word	0x0000fd00


	//   ....[1]....
        /*0084*/ 	.word	0x0000ff30


	//   ....[2]....
        /*0088*/ 	.word	0x0000ff40


	//   ....[3]....
        /*008c*/ 	.word	0x0000ff70


	//   ....[4]....
        /*0090*/ 	.word	0x000151b0


	//   ....[5]....
        /*0094*/ 	.word	0x000151c0


	//   ....[6]....
        /*0098*/ 	.word	0x000151f0


	//   ....[7]....
        /*009c*/ 	.word	0x00015200


	//   ....[8]....
        /*00a0*/ 	.word	0x0001a710


	//   ....[9]....
        /*00a4*/ 	.word	0x0001a720


	//   ....[10]....
        /*00a8*/ 	.word	0x0001a750


	//   ....[11]....
        /*00ac*/ 	.word	0x0001a760


	//   ....[12]....
        /*00b0*/ 	.word	0x0001bed0


	//   ....[13]....
        /*00b4*/ 	.word	0x0001bee0


	//   ....[14]....
        /*00b8*/ 	.word	0x0001bf10


	//   ....[15]....
        /*00bc*/ 	.word	0x0001bf20


	//   ....[16]....
        /*00c0*/ 	.word	0x0001c9f0


	//   ....[17]....
        /*00c4*/ 	.word	0x0001ca60


	//   ....[18]....
        /*00c8*/ 	.word	0x0001cac0


	//   ....[19]....
        /*00cc*/ 	.word	0x0001cb30


	//----- nvinfo : EIATTR_VRC_CTA_INIT_COUNT
	.align		4
.L_3252:
        /*00d0*/ 	.byte	0x02, 0x4a
	.zero		1
	.zero		1


	//----- nvinfo : EIATTR_EXIT_INSTR_OFFSETS
	.align		4
        /*00d4*/ 	.byte	0x04, 0x1c
        /*00d6*/ 	.short	(.L_3254 - .L_3253)


	//   ....[0]....
.L_3253:
        /*00d8*/ 	.word	0x000001f0


	//----- nvinfo : EIATTR_CRS_STACK_SIZE
	.align		4
.L_3254:
        /*00dc*/ 	.byte	0x04, 0x1e
        /*00de*/ 	.short	(.L_3256 - .L_3255)
.L_3255:
        /*00e0*/ 	.word	0x00000000


	//----- nvinfo : EIATTR_CBANK_PARAM_SIZE
	.align		4
.L_3256:
        /*00e4*/ 	.byte	0x03, 0x19
        /*00e6*/ 	.short	0x01d0


	//----- nvinfo : EIATTR_PARAM_CBANK
	.align		4
        /*00e8*/ 	.byte	0x04, 0x0a
        /*00ea*/ 	.short	(.L_3258 - .L_3257)
	.align		4
.L_3257:
        /*00ec*/ 	.word	index@(.nv.constant0._ZN5flash24flash_fwd_splitkv_kernelI23Flash_fwd_kernel_traitsILi64ELi64ELi128ELi4ELb0ELb0EN7cutlass6half_tE19Flash_kernel_traitsILi64ELi64ELi128ELi4ES3_EELb0ELb1ELb1ELb0ELb0ELb0ELb1ELb1EEEvNS_16Flash_fwd_paramsE)
        /*00f0*/ 	.short	0x0380
        /*00f2*/ 	.short	0x01d0


	//----- nvinfo : EIATTR_SW_WAR
	.align		4
.L_3258:
        /*00f4*/ 	.byte	0x04, 0x36
        /*00f6*/ 	.short	(.L_3260 - .L_3259)
.L_3259:
        /*00f8*/ 	.word	0x00000008
.L_3260:


//--------------------- .nv.info._ZN5flash24flash_fwd_splitkv_kernelI23Flash_fwd_kernel_traitsILi64ELi64ELi128ELi4ELb0ELb0EN7cutlass6half_tE19Flash_kernel_traitsILi64ELi64ELi128ELi4ES3_EELb0ELb1ELb1ELb0ELb0ELb1ELb1ELb1EEEvNS_16Flash_fwd_paramsE --------------------------
	.section	.nv.info._ZN5flash24flash_fwd_splitkv_kernelI23Flash_fwd_kernel_traitsILi64ELi64ELi128ELi4ELb0ELb0EN7cutlass6half_tE19Flash_kernel_traitsILi64ELi64ELi128ELi4ES3_EELb0ELb1ELb1ELb0ELb0ELb1ELb1ELb1EEEvNS_16Flash_fwd_paramsE,"",@"SHT_CUDA_INFO"
	.sectionflags	@""
	.align	4


	//----- nvinfo : EIATTR_CUDA_API_VERSION
	.align		4
        /*0000*/ 	.byte	0x04, 0x37
        /*0002*/ 	.short	(.L_3262 - .L_3261)
.L_3261:
        /*0004*/ 	.word	0x00000082


	//----- nvinfo : EIATTR_KPARAM_INFO
	.align		4
.L_3262:
        /*0008*/ 	.byte	0x04, 0x17
        /*000a*/ 	.short	(.L_3264 - .L_3263)
.L_3263:
        /*000c*/ 	.word	0x00000000
        /*0010*/ 	.short	0x0000
        /*0012*/ 	.short	0x0000
        /*0014*/ 	.byte	0x00, 0xf0, 0x41, 0x07


	//----- nvinfo : EIATTR_SPARSE_MMA_MASK
	.align		4
.L_3264:
        /*0018*/ 	.byte	0x03, 0x50
        /*001a*/ 	.short	0x0000


	//----- nvinfo : EIATTR_MAXREG_COUNT
	.align		4
        /*001c*/ 	.byte	0x03, 0x1b
        /*001e*/ 	.short	0x00ff


	//----- nvinfo : EIATTR_NUM_BARRIERS
	.align		4
        /*0020*/ 	.byte	0x02, 0x4c
        /*0022*/ 	.byte	0x01
	.zero		1


	//----- nvinfo : EIATTR_MERCURY_ISA_VERSION
	.align		4
        /*0024*/ 	.byte	0x03, 0x5f
        /*0026*/ 	.short	0x0101


	//----- nvinfo : EIATTR_COOP_GROUP_MASK_REGIDS
	.align		4
        /*0028*/ 	.byte	0x04, 0x29
        /*002a*/ 	.short	(.L_3266 - .L_3265)


	//   ....[0]....
.L_3265:
        /*002c*/ 	.word	0xffffffff


	//   ....[1]....
        /*0030*/ 	.word	0xffffffff


	//   ....[2]....
        /*0034*/ 	.word	0xffffffff


	//   ....[3]....
        /*0038*/ 	.word	0xffffffff


	//   ....[4]....
        /*003c*/ 	.word	0xffffffff


	//   ....[5]....
        /*0040*/ 	.word	0xffffffff


	//   ....[6]....
        /*0044*/ 	.word	0xffffffff


	//   ....[7]....
        /*0048*/ 	.word	0xffffffff


	//   ....[8]....
        /*004c*/ 	.word	0xffffffff


	//   ....[9]....
        /*0050*/ 	.word	0xffffffff


	//   ....[10]....
        /*0054*/ 	.word	0xffffffff


	//   ....[11]....
        /*0058*/ 	.word	0xffffffff


	//   ....[12]....
        /*005c*/ 	.word	0xffffffff


	//   ....[13]....
        /*0060*/ 	.word	0xffffffff


	//   ....[14]....
        /*0064*/ 	.word	0xffffffff


	//   ....[15]....
        /*0068*/ 	.word	0xffffffff


	//   ....[16]....
        /*006c*/ 	.word	0x05000007


	//   ....[17]....
        /*0070*/ 	.word	0x05000007


	//   ....[18]....
        /*0074*/ 	.word	0x05000007


	//   ....[19]....
        /*0078*/ 	.word	0x05000007


	//----- nvinfo : EIATTR_COOP_GROUP_INSTR_OFFSETS
	.align		4
.L_3266:
        /*007c*/ 	.byte	0x04, 0x28
        /*007e*/ 	.short	(.L_3268 - .L_3267)


	//   ....[0]....
.L_3267:
        /*0080*/ 	.word	0x000104d0


	//   ....[1]....
        /*0084*/ 	.word	0x00010750


	//   ....[2]....
        /*0088*/ 	.word	0x00010760


	//   ....[3]....
        /*008c*/ 	.word	0x00010790


	//   ....[4]....
        /*0090*/ 	.word	0x00016120


	//   ....[5]....
        /*0094*/ 	.word	0x00016130


	//   ....[6]....
        /*0098*/ 	.word	0x00016160


	//   ....[7]....
        /*009c*/ 	.word	0x00016170


	//   ....[8]....
        /*00a0*/ 	.word	0x0001be70


	//   ....[9]....
        /*00a4*/ 	.word	0x0001be80


	//   ....[10]....
        /*00a8*/ 	.word	0x0001beb0


	//   ....[11]....
        /*00ac*/ 	.word	0x0001bec0


	//   ....[12]....
        /*00b0*/ 	.word	0x0001d630


	//   ....[13]....
        /*00b4*/ 	.word	0x0001d640


	//   ....[14]....
        /*00b8*/ 	.word	0x0001d670


	//   ....[15]....
        /*00bc*/ 	.word	0x0001d680


	//   ....[16]....
        /*00c0*/ 	.word	0x0001e150


	//   ....[17]....
        /*00c4*/ 	.word	0x0001e1c0


	//   ....[18]....
        /*00c8*/ 	.word	0x0001e220


	//   ....[19]....
        /*00cc*/ 	.word	0x0001e290


	//----- nvinfo : EIATTR_VRC_CTA_INIT_COUNT
	.align		4
.L_3268:
        /*00d0*/ 	.byte	0x02, 0x4a
	.zero		1
	.zero		1


	//----- nvinfo : EIATTR_EXIT_INSTR_OFFSETS
	.align		4
        /*00d4*/ 	.byte	0x04, 0x1c
        /*00d6*/ 	.short	(.L_3270 - .L_3269)


	//   ....[0]....
.L_3269:
        /*00d8*/ 	.word	0x000001f0


	//----- nvinfo : EIATTR_CRS_STACK_SIZE
	.align		4
.L_3270:
        /*00dc*/ 	.byte	0x04, 0x1e
        /*00de*/ 	.short	(.L_3272 - .L_3271)
.L_3271:
        /*00e0*/ 	.word	0x00000000


	//----- nvinfo : EIATTR_CBANK_PARAM_SIZE
	.align		4
.L_3272:
        /*00e4*/ 	.byte	0x03, 0x19
        /*00e6*/ 	.short	0x01d0


	//----- nvinfo : EIATTR_PARAM_CBANK
	.align		4
        /*00e8*/ 	.byte	0x04, 0x0a
        /*00ea*/ 	.short	(.L_3274 - .L_3273)
	.align		4
.L_3273:
        /*00ec*/ 	.word	index@(.nv.constant0._ZN5flash24flash_fwd_splitkv_kernelI23Flash_fwd_kernel_traitsILi64ELi64ELi128ELi4ELb0ELb0EN7cutlass6half_tE19Flash_kernel_traitsILi64ELi64ELi128ELi4ES3_EELb0ELb1ELb1ELb0ELb0ELb1ELb1ELb1EEEvNS_16Flash_fwd_paramsE)
        /*00f0*/ 	.short	0x0380
        /*00f2*/ 	.short	0x01d0


	//----- nvinfo : EIATTR_SW_WAR
	.align		4
.L_3274:
        /*00f4*/ 	.byte	0x04, 0x36
        /*00f6*/ 	.short	(.L_3276 - .L_3275)
.L_3275:
        /*00f8*/ 	.word	0x00000008
.L_3276:


//--------------------- .nv.callgraph             --------------------------
	.section	.nv.callgraph,"",@"SHT_CUDA_CALLGRAPH"
	.align	4
	.sectionentsize	8
	.align		4
        /*0000*/ 	.word	0x00000000
	.align		4
        /*0004*/ 	.word	0xffffffff
	.align		4
        /*0008*/ 	.word	0x00000000
	.align		4
        /*000c*/ 	.word	0xfffffffe
	.align		4
        /*0010*/ 	.word	0x00000000
	.align		4
        /*0014*/ 	.word	0xfffffffd
	.align		4
        /*0018*/ 	.word	0x00000000
	.align		4
        /*001c*/ 	.word	0xfffffffc


//--------------------- .nv.constant4             --------------------------
	.section	.nv.constant4,"a",@progbits
	.align	8
	.align		8
.nv.constant4:
        /*0000*/ 	.dword	_ZN71_INTERNAL_de8194f4_35_flash_fwd_split_hdim64_fp16_sm80_cu_6987f922_28474cuda3std3__45__cpo5beginE
	.align		8
        /*0008*/ 	.dword	_ZN71_INTERNAL_de8194f4_35_flash_fwd_split_hdim64_fp16_sm80_cu_6987f922_28474cuda3std3__45__cpo3endE
	.align		8
        /*0010*/ 	.dword	_ZN71_INTERNAL_de8194f4_35_flash_fwd_split_hdim64_fp16_sm80_cu_6987f922_28474cuda3std3__45__cpo6cbeginE
	.align		8
        /*0018*/ 	.dword	_ZN71_INTERNAL_de8194f4_35_flash_fwd_split_hdim64_fp16_sm80_cu_6987f922_28474cuda3std3__45__cpo4cendE
	.align		8
        /*0020*/ 	.dword	_ZN71_INTERNAL_de8194f4_35_flash_fwd_split_hdim64_fp16_sm80_cu_6987f922_28474cuda3std3__473_GLOBAL__N__de8194f4_35_flash_fwd_split_hdim64_fp16_sm80_cu_6987f922_28476ignoreE
	.align		8
        /*0028*/ 	.dword	_ZN71_INTERNAL_de8194f4_35_flash_fwd_split_hdim64_fp16_sm80_cu_6987f922_28474cuda3std3__419piecewise_constructE
	.align		8
        /*0030*/ 	.dword	_ZN71_INTERNAL_de8194f4_35_flash_fwd_split_hdim64_fp16_sm80_cu_6987f922_28474cuda3std3__48in_placeE
	.align		8
        /*0038*/ 	.dword	_ZN71_INTERNAL_de8194f4_35_flash_fwd_split_hdim64_fp16_sm80_cu_6987f922_28474cuda3std6ranges3__45__cpo4swapE
	.align		8
        /*0040*/ 	.dword	_ZN71_INTERNAL_de8194f4_35_flash_fwd_split_hdim64_fp16_sm80_cu_6987f922_28474cuda3std6ranges3__45__cpo9iter_moveE
	.align		8
        /*0048*/ 	.dword	_ZN71_INTERNAL_de8194f4_35_flash_fwd_split_hdim64_fp16_sm80_cu_6987f922_28474cute7productE
	.align		8
        /*0050*/ 	.dword	_ZN71_INTERNAL_de8194f4_35_flash_fwd_split_hdim64_fp16_sm80_cu_6987f922_28474cute1_E


//--------------------- .text._ZN5flash32flash_fwd_splitkv_combine_kernelI23Flash_fwd_kernel_traitsILi64ELi64ELi256ELi4ELb0ELb0EN7cutlass6half_tE19Flash_kernel_traitsILi64ELi64ELi256ELi4ES3_EELi8ELi7ELb0EEEvNS_16Flash_fwd_paramsE --------------------------
	.section	.text._ZN5flash32flash_fwd_splitkv_combine_kernelI23Flash_fwd_kernel_traitsILi64ELi64ELi256ELi4ELb0ELb0EN7cutlass6half_tE19Flash_kernel_traitsILi64ELi64ELi256ELi4ES3_EELi8ELi7ELb0EEEvNS_16Flash_fwd_paramsE,"ax",@progbits
	.align	128
        .global         _ZN5flash32flash_fwd_splitkv_combine_kernelI23Flash_fwd_kernel_traitsILi64ELi64ELi256ELi4ELb0ELb0EN7cutlass6half_tE19Flash_kernel_traitsILi64ELi64ELi256ELi4ES3_EELi8ELi7ELb0EEEvNS_16Flash_fwd_paramsE
        .type           _ZN5flash32flash_fwd_splitkv_combine_kernelI23Flash_fwd_kernel_traitsILi64ELi64ELi256ELi4ELb0ELb0EN7cutlass6half_tE19Flash_kernel_traitsILi64ELi64ELi256ELi4ES3_EELi8ELi7ELb0EEEvNS_16Flash_fwd_paramsE,@function
        .size           _ZN5flash32flash_fwd_splitkv_combine_kernelI23Flash_fwd_kernel_traitsILi64ELi64ELi256ELi4ELb0ELb0EN7cutlass6half_tE19Flash_kernel_traitsILi64ELi64ELi256ELi4ES3_EELi8ELi7ELb0EEEvNS_16Flash_fwd_paramsE,(.L_x_14706 - _ZN5flash32flash_fwd_splitkv_combine_kernelI23Flash_fwd_kernel_traitsILi64ELi64ELi256ELi4ELb0ELb0EN7cutlass6half_tE19Flash_kernel_traitsILi64ELi64ELi256ELi4ES3_EELi8ELi7ELb0EEEvNS_16Flash_fwd_paramsE)
        .other          _ZN5flash32flash_fwd_splitkv_combine_kernelI23Flash_fwd_kernel_traitsILi64ELi64ELi256ELi4ELb0ELb0EN7cutlass6half_tE19Flash_kernel_traitsILi64ELi64ELi256ELi4ES3_EELi8ELi7ELb0EEEvNS_16Flash_fwd_paramsE,@"STO_CUDA_ENTRY STV_DEFAULT"
_ZN5flash32flash_fwd_splitkv_combine_kernelI23Flash_fwd_kernel_traitsILi64ELi64ELi256ELi4ELb0ELb0EN7cutlass6half_tE19Flash_kernel_traitsILi64ELi64ELi256ELi4ES3_EELi8ELi7ELb0EEEvNS_16Flash_fwd_paramsE:
.text._ZN5flash32flash_fwd_splitkv_combine_kernelI23Flash_fwd_kernel_traitsILi64ELi64ELi256ELi4ELb0ELb0EN7cutlass6half_tE19Flash_kernel_traitsILi64ELi64ELi256ELi4ES3_EELi8ELi7ELb0EEEvNS_16Flash_fwd_paramsE:
[----:B------:R-:W-:Y:S01]  /*0000*/  LDC R1, c[0x0][0x37c] ;  /* 0x0000df00ff017b82 */ /* 0x000fe20000000800 */
[----:B------:R-:W0:Y:S07]  /*0010*/  LDCU UR22, c[0x0][0x3e0] ;  /* 0x00007c00ff1677ac */ /* 0x000e2e0008000800 */
[----:B------:R-:W1:Y:S01]  /*0020*/  S2UR UR20, SR_CTAID.X ;  /* 0x00000000001479c3 */ /* 0x000e620000002500 */
[----:B------:R-:W0:Y:S02]  /*0030*/  LDCU.64 UR18, c[0x0][0x430] ;  /* 0x00008600ff1277ac */ /* 0x000e240008000a00 */
[----:B0-----:R-:W-:-:S02]  /*0040*/  UIMAD UR22, UR22, UR19, URZ ;  /* 0x00000013161672a4 */ /* 0x001fc4000f8e02ff */
[----:B-1----:R-:W-:Y:S02]  /*0050*/  USHF.L.U32 UR20, UR20, 0x3, URZ ;  /* 0x0000000314147899 */ /* 0x002fe400080006ff */
[----:B------:R-:W-:-:S04]  /*0060*/  UIMAD UR21, UR22, UR18, URZ ;  /* 0x00000012161572a4 */ /* 0x000fc8000f8e02ff */
[----:B------:R-:W-:Y:S02]  /*0070*/  UISETP.LT.AND UP0, UPT, UR21, UR19, UPT ;  /* 0x000000131500728c */ /* 0x000fe4000bf01270 */
[----:B------:R-:W-:Y:S02]  /*0080*/  USHF.R.S32.HI UR15, URZ, 0x1f, UR21 ;  /* 0x0000001fff0f7899 */ /* 0x000fe40008011415 */
[----:B------:R-:W-:-:S04]  /*0090*/  USEL UR19, UR21, UR19, UP0 ;  /* 0x0000001315137287 */ /* 0x000fc80008000000 */
[----:B------:R-:W-:-:S04]  /*00a0*/  USHF.R.S32.HI UR14, URZ, 0x1f, UR19 ;  /* 0x0000001fff0e7899 */ /* 0x000fc80008011413 */
[----:B------:R-:W-:-:S04]  /*00b0*/  ULOP3.LUT UR4, UR15, UR14, URZ, 0xfc, !UPT ;  /* 0x0000000e0f047292 */ /* 0x000fc8000f8efcff */
[----:B------:R-:W-:-:S09]  /*00c0*/  UISETP.NE.U32.AND UP0, UPT, UR4, URZ, UPT ;  /* 0x000000ff0400728c */ /* 0x000fd2000bf05070 */
[----:B------:R-:W-:Y:S05]  /*00d0*/  BRA.U UP0, `(.L_x_0) ;  /* 0x0000000100607547 */ /* 0x000fea000b800000 */
[----:B------:R-:W0:Y:S01]  /*00e0*/  I2F.U32.RP R2, UR19 ;  /* 0x0000001300027d06 */ /* 0x000e220008209000 */
[----:B------:R-:W-:Y:S02]  /*00f0*/  UIADD3 UR4, UPT, UPT, URZ, -UR19, URZ ;  /* 0x80000013ff047290 */ /* 0x000fe4000fffe0ff */
[----:B------:R-:W-:-:S05]  /*0100*/  UISETP.NE.U32.AND UP0, UPT, UR19, URZ, UPT ;  /* 0x000000ff1300728c */ /* 0x000fca000bf05070 */
[----:B0-----:R-:W0:Y:S02]  /*0110*/  MUFU.RCP R0, R2 ;  /* 0x0000000200007308 */ /* 0x001e240000001000 */
[----:B0-----:R-:W-:-:S06]  /*0120*/  VIADD R0, R0, 0xffffffe ;  /* 0x0ffffffe00007836 */ /* 0x001fcc0000000000 */
[----:B------:R-:W0:Y:S02]  /*0130*/  F2I.FTZ.U32.TRUNC.NTZ R0, R0 ;  /* 0x0000000000007305 */ /* 0x000e24000021f000 */
[----:B0-----:R-:W-:-:S13]  /*0140*/  R2UR UR5, R0 ;  /* 0x00000000000572ca */ /* 0x001fda00000e0000 */
[----:B------:R-:W-:-:S03]  /*0150*/  UIMAD UR6, UR4, UR5, URZ ;  /* 0x00000005040672a4 */ /* 0x000fc6000f8e02ff */
[----:B------:R-:W-:Y:S02]  /*0160*/  UMOV UR4, URZ ;  /* 0x000000ff00047c82 */ /* 0x000fe40008000000 */
[----:B------:R-:W-:-:S04]  /*0170*/  UIMAD.WIDE.U32 UR6, UR5, UR6, UR4 ;  /* 0x00000006050672a5 */ /* 0x000fc8000f8e0004 */
[----:B------:R-:W-:-:S04]  /*0180*/  UIMAD.WIDE.U32 UR4, UR7, UR21, URZ ;  /* 0x00000015070472a5 */ /* 0x000fc8000f8e00ff */
[----:B------:R-:W-:-:S04]  /*0190*/  UIADD3 UR4, UPT, UPT, -UR5, URZ, URZ ;  /* 0x000000ff05047290 */ /* 0x000fc8000fffe1ff */
[----:B------:R-:W-:-:S04]  /*01a0*/  UIMAD UR4, UR19, UR4, UR21 ;  /* 0x00000004130472a4 */ /* 0x000fc8000f8e0215 */
[----:B------:R-:W-:-:S11]  /*01b0*/  UISETP.GE.U32.AND UP2, UPT, UR4, UR19, UPT ;  /* 0x000000130400728c */ /* 0x000fd6000bf46070 */
[----:B------:R-:W-:Y:S02]  /*01c0*/  @UP2 UIADD3 UR4, UPT, UPT, -UR19, UR4, URZ ;  /* 0x0000000413042290 */ /* 0x000fe4000fffe1ff */
[----:B------:R-:W-:Y:S02]  /*01d0*/  @UP2 UIADD3 UR5, UPT, UPT, UR5, 0x1, URZ ;  /* 0x0000000105052890 */ /* 0x000fe4000fffe0ff */
[----:B------:R-:W-:-:S11]  /*01e0*/  UISETP.GE.U32.AND UP1, UPT, UR4, UR19, UPT ;  /* 0x000000130400728c */ /* 0x000fd6000bf26070 */
[----:B------:R-:W-:Y:S02]  /*01f0*/  @UP1 UIADD3 UR5, UPT, UPT, UR5, 0x1, URZ ;  /* 0x0000000105051890 */ /* 0x000fe4000fffe0ff */
[----:B------:R-:W-:-:S07]  /*0200*/  @!UP0 ULOP3.LUT UR5, URZ, UR19, URZ, 0x33, !UPT ;  /* 0x00000013ff058292 */ /* 0x000fce000f8e33ff */
[----:B------:R-:W-:Y:S01]  /*0210*/  UMOV UR4, UR5 ;  /* 0x0000000500047c82 */ /* 0x000fe20008000000 */
[----:B------:R-:W-:Y:S01]  /*0220*/  UMOV UR5, URZ ;  /* 0x000000ff00057c82 */ /* 0x000fe20008000000 */
[----:B------:R-:W-:Y:S01]  /*0230*/  MOV R12, UR4 ;  /* 0x00000004000c7c02 */ /* 0x000fe20008000f00 */
[----:B------:R-:W-:Y:S01]  /*0240*/  IMAD.U32 R13, RZ, RZ, UR5 ;  /* 0x00000005ff0d7e24 */ /* 0x000fe2000f8e00ff */
[----:B------:R-:W-:Y:S06]  /*0250*/  BRA `(.L_x_1) ;  /* 0x00000000001c7947 */ /* 0x000fec0003800000 */
.L_x_0:
[----:B------:R-:W-:Y:S01]  /*0260*/  IMAD.U32 R22, RZ, RZ, UR21 ;  /* 0x00000015ff167e24 */ /* 0x000fe2000f8e00ff */
[----:B------:R-:W-:Y:S01]  /*0270*/  MOV R20, UR19 ;  /* 0x0000001300147c02 */ /* 0x000fe20008000f00 */
[----:B------:R-:W-:Y:S01]  /*0280*/  IMAD.U32 R21, RZ, RZ, UR15 ;  /* 0x0000000fff157e24 */ /* 0x000fe2000f8e00ff */
[----:B------:R-:W-:Y:S02]  /*0290*/  MOV R19, UR14 ;  /* 0x0000000e00137c02 */ /* 0x000fe40008000f00 */
[----:B------:R-:W-:Y:S02]  /*02a0*/  MOV R18, 0x2c0 ;  /* 0x000002c000127802 */ /* 0x000fe40000000f00 */
[----:B------:R-:W-:Y:S05]  /*02b0*/  CALL.REL.NOINC `($__internal_0_$__cuda_sm20_div_s64) ;  /* 0x0000004400f87944 */ /* 0x000fea0003c00000 */
[----:B------:R-:W-:-:S07]  /*02c0*/  MOV R13, R11 ;  /* 0x0000000b000d7202 */ /* 0x000fce0000000f00 */
.L_x_1:
[----:B------:R-:W0:Y:S01]  /*02d0*/  LDCU UR4, c[0x0][0x3e0] ;  /* 0x00007c00ff0477ac */ /* 0x000e220008000800 */
[----:B------:R-:W-:Y:S01]  /*02e0*/  BSSY.RECONVERGENT B0, `(.L_x_2) ;  /* 0x0000023000007945 */ /* 0x000fe20003800200 */
[----:B0-----:R-:W-:Y:S01]  /*02f0*/  USHF.R.S32.HI UR5, URZ, 0x1f, UR4 ;  /* 0x0000001fff057899 */ /* 0x001fe20008011404 */
[----:B------:R-:W-:-:S05]  /*0300*/  ISETP.LT.U32.AND P0, PT, R12, UR4, PT ;  /* 0x000000040c007c0c */ /* 0x000fca000bf01070 */
[----:B------:R-:W-:-:S04]  /*0310*/  ISETP.LT.AND.EX P0, PT, R13, UR5, PT, P0 ;  /* 0x000000050d007c0c */ /* 0x000fc8000bf01300 */
[C---:B------:R-:W-:Y:S02]  /*0320*/  SEL R19, R13.reuse, UR5, P0 ;  /* 0x000000050d137c07 */ /* 0x040fe40008000000 */
[----:B------:R-:W-:Y:S02]  /*0330*/  SEL R20, R12, UR4, P0 ;  /* 0x000000040c147c07 */ /* 0x000fe40008000000 */
[----:B------:R-:W-:-:S04]  /*0340*/  LOP3.LUT R0, R13, R19, RZ, 0xfc, !PT ;  /* 0x000000130d007212 */ /* 0x000fc800078efcff */
[----:B------:R-:W-:-:S13]  /*0350*/  ISETP.NE.U32.AND P1, PT, R0, RZ, PT ;  /* 0x000000ff0000720c */ /* 0x000fda0003f25070 */
[----:B------:R-:W-:Y:S05]  /*0360*/  @P1 BRA `(.L_x_3) ;  /* 0x0000000000501947 */ /* 0x000fea0003800000 */
[----:B------:R-:W0:Y:S01]  /*0370*/  I2F.U32.RP R6, R20 ;  /* 0x0000001400067306 */ /* 0x000e220000209000 */
[----:B------:R-:W-:-:S07]  /*0380*/  ISETP.NE.U32.AND P0, PT, R20, RZ, PT ;  /* 0x000000ff1400720c */ /* 0x000fce0003f05070 */
[----:B0-----:R-:W0:Y:S02]  /*0390*/  MUFU.RCP R2, R6 ;  /* 0x0000000600027308 */ /* 0x001e240000001000 */
[----:B0-----:R-:W-:-:S06]  /*03a0*/  VIADD R2, R2, 0xffffffe ;  /* 0x0ffffffe02027836 */ /* 0x001fcc0000000000 */
[----:B------:R0:W1:Y:S02]  /*03b0*/  F2I.FTZ.U32.TRUNC.NTZ R3, R2 ;  /* 0x0000000200037305 */ /* 0x000064000021f000 */
[----:B0-----:R-:W-:Y:S02]  /*03c0*/  HFMA2 R2, -RZ, RZ, 0, 0 ;  /* 0x00000000ff027431 */ /* 0x001fe400000001ff */
[----:B-1----:R-:W-:-:S04]  /*03d0*/  IMAD.MOV R0, RZ, RZ, -R3 ;  /* 0x000000ffff007224 */ /* 0x002fc800078e0a03 */
[----:B------:R-:W-:-:S04]  /*03e0*/  IMAD R5, R0, R20, RZ ;  /* 0x0000001400057224 */ /* 0x000fc800078e02ff */
[----:B------:R-:W-:-:S06]  /*03f0*/  IMAD.HI.U32 R5, R3, R5, R2 ;  /* 0x0000000503057227 */ /* 0x000fcc00078e0002 */
[----:B------:R-:W-:Y:S01]  /*0400*/  IMAD.HI.U32 R4, R5, R12, RZ ;  /* 0x0000000c05047227 */ /* 0x000fe200078e00ff */
[----:B------:R-:W-:-:S03]  /*0410*/  MOV R5, RZ ;  /* 0x000000ff00057202 */ /* 0x000fc60000000f00 */
[----:B------:R-:W-:-:S04]  /*0420*/  IMAD.MOV R3, RZ, RZ, -R4 ;  /* 0x000000ffff037224 */ /* 0x000fc800078e0a04 */
[----:B------:R-:W-:-:S05]  /*0430*/  IMAD R3, R20, R3, R12 ;  /* 0x0000000314037224 */ /* 0x000fca00078e020c */
[----:B------:R-:W-:-:S13]  /*0440*/  ISETP.GE.U32.AND P2, PT, R3, R20, PT ;  /* 0x000000140300720c */ /* 0x000fda0003f46070 */
[----:B------:R-:W-:Y:S01]  /*0450*/  @P2 IADD3 R3, PT, PT, R3, -R20, RZ ;  /* 0x8000001403032210 */ /* 0x000fe20007ffe0ff */
[----:B------:R-:W-:-:S03]  /*0460*/  @P2 VIADD R4, R4, 0x1 ;  /* 0x0000000104042836 */ /* 0x000fc60000000000 */
[----:B------:R-:W-:-:S13]  /*0470*/  ISETP.GE.U32.AND P1, PT, R3, R20, PT ;  /* 0x000000140300720c */ /* 0x000fda0003f26070 */
[----:B------:R-:W-:Y:S02]  /*0480*/  @P1 IADD3 R4, PT, PT, R4, 0x1, RZ ;  /* 0x0000000104041810 */ /* 0x000fe40007ffe0ff */
[----:B------:R-:W-:Y:S01]  /*0490*/  @!P0 LOP3.LUT R4, RZ, R20, RZ, 0x33, !PT ;  /* 0x00000014ff048212 */ /* 0x000fe200078e33ff */
[----:B------:R-:W-:Y:S05]  /*04a0*/  BRA `(.L_x_4) ;  /* 0x0000000000187947 */ /* 0x000fea0003800000 */
.L_x_3:
[----:B------:R-:W-:Y:S01]  /*04b0*/  IMAD.MOV.U32 R22, RZ, RZ, R12 ;  /* 0x000000ffff167224 */ /* 0x000fe200078e000c */
[----:B------:R-:W-:Y:S02]  /*04c0*/  MOV R21, R13 ;  /* 0x0000000d00157202 */ /* 0x000fe40000000f00 */
[----:B------:R-:W-:Y:S02]  /*04d0*/  MOV R18, 0x4f0 ;  /* 0x000004f000127802 */ /* 0x000fe40000000f00 */
[----:B------:R-:W-:Y:S05]  /*04e0*/  CALL.REL.NOINC `($__internal_0_$__cuda_sm20_div_s64) ;  /* 0x00000044006c7944 */ /* 0x000fea0003c00000 */
[----:B------:R-:W-:Y:S02]  /*04f0*/  MOV R4, R12 ;  /* 0x0000000c00047202 */ /* 0x000fe40000000f00 */
[----:B------:R-:W-:Y:S02]  /*0500*/  MOV R5, R11 ;  /* 0x0000000b00057202 */ /* 0x000fe40000000f00 */
.L_x_4:
[----:B------:R-:W-:Y:S05]  /*0510*/  BSYNC.RECONVERGENT B0 ;  /* 0x0000000000007941 */ /* 0x000fea0003800200 */
.L_x_2:
[----:B------:R-:W0:Y:S01]  /*0520*/  LDCU UR4, c[0x0][0x434] ;  /* 0x00008680ff0477ac */ /* 0x000e220008000800 */
[----:B------:R-:W-:Y:S01]  /*0530*/  BSSY.RECONVERGENT B0, `(.L_x_5) ;  /* 0x0000040000007945 */ /* 0x000fe20003800200 */
[----:B0-----:R-:W-:-:S05]  /*0540*/  IMAD.U32 R0, RZ, RZ, UR4 ;  /* 0x00000004ff007e24 */ /* 0x001fca000f8e00ff */
[----:B------:R-:W-:-:S04]  /*0550*/  IABS R0, R0 ;  /* 0x0000000000007213 */ /* 0x000fc80000000000 */
[----:B------:R-:W-:-:S13]  /*0560*/  R2UR UR5, R0 ;  /* 0x00000000000572ca */ /* 0x000fda00000e0000 */
[----:B------:R-:W0:Y:S01]  /*0570*/  I2F.RP R8, UR5 ;  /* 0x0000000500087d06 */ /* 0x000e220008209400 */
[----:B------:R-:W-:-:S04]  /*0580*/  UIADD3 UR8, UPT, UPT, UR4, -0x1, UR5 ;  /* 0xffffffff04087890 */ /* 0x000fc8000fffe005 */
[----:B------:R-:W-:-:S06]  /*0590*/  ULOP3.LUT UR6, UR8, UR5, URZ, 0x3c, !UPT ;  /* 0x0000000508067292 */ /* 0x000fcc000f8e3cff */
[----:B------:R-:W-:Y:S01]  /*05a0*/  ISETP.LE.AND P0, PT, RZ, UR6, PT ;  /* 0x00000006ff007c0c */ /* 0x000fe2000bf03270 */
[----:B0-----:R-:W0:Y:S02]  /*05b0*/  MUFU.RCP R6, R8 ;  /* 0x0000000800067308 */ /* 0x001e240000001000 */
[----:B0-----:R-:W-:-:S06]  /*05c0*/  VIADD R6, R6, 0xffffffe ;  /* 0x0ffffffe06067836 */ /* 0x001fcc0000000000 */
[----:B------:R-:W0:Y:S02]  /*05d0*/  F2I.FTZ.U32.TRUNC.NTZ R7, R6 ;  /* 0x0000000600077305 */ /* 0x000e24000021f000 */
[----:B0-----:R-:W-:Y:S02]  /*05e0*/  IMAD.MOV R0, RZ, RZ, -R7 ;  /* 0x000000ffff007224 */ /* 0x001fe400078e0a07 */
[----:B------:R-:W-:Y:S02]  /*05f0*/  IMAD.MOV.U32 R6, RZ, RZ, RZ ;  /* 0x000000ffff067224 */ /* 0x000fe400078e00ff */
[----:B------:R-:W-:Y:S01]  /*0600*/  IMAD R2, R0, UR5, RZ ;  /* 0x0000000500027c24 */ /* 0x000fe2000f8e02ff */
[----:B------:R-:W-:-:S03]  /*0610*/  IABS R0, UR8 ;  /* 0x0000000800007c13 */ /* 0x000fc60008000000 */
[----:B------:R-:W-:-:S04]  /*0620*/  IMAD.HI.U32 R2, R7, R2, R6 ;  /* 0x0000000207027227 */ /* 0x000fc800078e0006 */
[----:B------:R-:W-:-:S04]  /*0630*/  IMAD.MOV.U32 R3, RZ, RZ, R0 ;  /* 0x000000ffff037224 */ /* 0x000fc800078e0000 */
[----:B------:R-:W-:-:S04]  /*0640*/  IMAD.HI.U32 R2, R2, R3, RZ ;  /* 0x0000000302027227 */ /* 0x000fc800078e00ff */
[----:B------:R-:W-:-:S04]  /*0650*/  IMAD.MOV R0, RZ, RZ, -R2 ;  /* 0x000000ffff007224 */ /* 0x000fc800078e0a02 */
[----:B------:R-:W-:-:S05]  /*0660*/  IMAD R0, R0, UR5, R3 ;  /* 0x0000000500007c24 */ /* 0x000fca000f8e0203 */
[----:B------:R-:W-:-:S13]  /*0670*/  ISETP.LT.U32.AND P1, PT, R0, UR5, PT ;  /* 0x0000000500007c0c */ /* 0x000fda000bf21070 */
[----:B------:R-:W-:Y:S02]  /*0680*/  @!P1 VIADD R0, R0, -UR5 ;  /* 0x8000000500009c36 */ /* 0x000fe40008000000 */
[----:B------:R-:W-:Y:S01]  /*0690*/  @!P1 VIADD R2, R2, 0x1 ;  /* 0x0000000102029836 */ /* 0x000fe20000000000 */
[----:B------:R-:W-:Y:S02]  /*06a0*/  ISETP.NE.AND P1, PT, RZ, UR4, PT ;  /* 0x00000004ff007c0c */ /* 0x000fe4000bf25270 */
[----:B------:R-:W-:-:S13]  /*06b0*/  ISETP.GE.U32.AND P2, PT, R0, UR5, PT ;  /* 0x0000000500007c0c */ /* 0x000fda000bf46070 */
[----:B------:R-:W-:-:S04]  /*06c0*/  @P2 VIADD R2, R2, 0x1 ;  /* 0x0000000102022836 */ /* 0x000fc80000000000 */
[----:B------:R-:W-:-:S04]  /*06d0*/  IMAD.MOV.U32 R3, RZ, RZ, R2 ;  /* 0x000000ffff037224 */ /* 0x000fc800078e0002 */
[----:B------:R-:W-:Y:S01]  /*06e0*/  @!P0 IMAD.MOV R3, RZ, RZ, -R3 ;  /* 0x000000ffff038224 */ /* 0x000fe200078e0a03 */
[----:B------:R-:W-:-:S04]  /*06f0*/  @!P1 LOP3.LUT R3, RZ, UR5, RZ, 0x33, !PT ;  /* 0x00000005ff039c12 */ /* 0x000fc8000f8e33ff */
[----:B------:R-:W-:Y:S02]  /*0700*/  ISETP.LT.U32.AND P0, PT, R20, R3, PT ;  /* 0x000000031400720c */ /* 0x000fe40003f01070 */
[----:B------:R-:W-:-:S04]  /*0710*/  SHF.R.S32.HI R0, RZ, 0x1f, R3 ;  /* 0x0000001fff007819 */ /* 0x000fc80000011403 */
[----:B------:R-:W-:-:S04]  /*0720*/  ISETP.LT.AND.EX P0, PT, R19, R0, PT, P0 ;  /* 0x000000001300720c */ /* 0x000fc80003f01300 */
[C---:B------:R-:W-:Y:S02]  /*0730*/  SEL R0, R19.reuse, R0, P0 ;  /* 0x0000000013007207 */ /* 0x040fe40000000000 */
[----:B------:R-:W-:Y:S02]  /*0740*/  SEL R10, R20, R3, P0 ;  /* 0x00000003140a7207 */ /* 0x000fe40000000000 */
[----:B------:R-:W-:-:S04]  /*0750*/  LOP3.LUT R2, R19, R0, RZ, 0xfc, !PT ;  /* 0x0000000013027212 */ /* 0x000fc800078efcff */
[----:B------:R-:W-:-:S13]  /*0760*/  ISETP.NE.U32.AND P1, PT, R2, RZ, PT ;  /* 0x000000ff0200720c */ /* 0x000fda0003f25070 */
[----:B------:R-:W-:Y:S05]  /*0770*/  @P1 BRA `(.L_x_6) ;  /* 0x0000000000501947 */ /* 0x000fea0003800000 */
[----:B------:R-:W0:Y:S01]  /*0780*/  I2F.U32.RP R8, R10 ;  /* 0x0000000a00087306 */ /* 0x000e220000209000 */
[----:B------:R-:W-:Y:S02]  /*0790*/  ISETP.NE.U32.AND P0, PT, R10, RZ, PT ;  /* 0x000000ff0a00720c */ /* 0x000fe40003f05070 */
[----:B------:R-:W-:-:S05]  /*07a0*/  MOV R13, RZ ;  /* 0x000000ff000d7202 */ /* 0x000fca0000000f00 */
[----:B0-----:R-:W0:Y:S02]  /*07b0*/  MUFU.RCP R6, R8 ;  /* 0x0000000800067308 */ /* 0x001e240000001000 */
[----:B0-----:R-:W-:-:S06]  /*07c0*/  VIADD R6, R6, 0xffffffe ;  /* 0x0ffffffe06067836 */ /* 0x001fcc0000000000 */
[----:B------:R-:W0:Y:S02]  /*07d0*/  F2I.FTZ.U32.TRUNC.NTZ R3, R6 ;  /* 0x0000000600037305 */ /* 0x000e24000021f000 */
[----:B0-----:R-:W-:-:S04]  /*07e0*/  IMAD.MOV R2, RZ, RZ, -R3 ;  /* 0x000000ffff027224 */ /* 0x001fc800078e0a03 */
[----:B------:R-:W-:Y:S02]  /*07f0*/  IMAD R7, R2, R10, RZ ;  /* 0x0000000a02077224 */ /* 0x000fe400078e02ff */
[----:B------:R-:W-:-:S05]  /*0800*/  HFMA2 R2, -RZ, RZ, 0, 0 ;  /* 0x00000000ff027431 */ /* 0x000fca00000001ff */
[----:B------:R-:W-:-:S06]  /*0810*/  IMAD.HI.U32 R7, R3, R7, R2 ;  /* 0x0000000703077227 */ /* 0x000fcc00078e0002 */
[----:B------:R-:W-:-:S04]  /*0820*/  IMAD.HI.U32 R12, R7, R20, RZ ;  /* 0x00000014070c7227 */ /* 0x000fc800078e00ff */
        /* <DEDUP_REMOVED lines=9> */
.L_x_6:
[----:B------:R-:W-:Y:S01]  /*08c0*/  IMAD.MOV.U32 R22, RZ, RZ, R20 ;  /* 0x000000ffff167224 */ /* 0x000fe200078e0014 */
[----:B------:R-:W-:Y:S01]  /*08d0*/  MOV R20, R10 ;  /* 0x0000000a00147202 */ /* 0x000fe20000000f00 */
[----:B------:R-:W-:Y:S01]  /*08e0*/  IMAD.MOV.U32 R21, RZ, RZ, R19 ;  /* 0x000000ffff157224 */ /* 0x000fe200078e0013 */
[----:B------:R-:W-:Y:S02]  /*08f0*/  MOV R19, R0 ;  /* 0x0000000000137202 */ /* 0x000fe40000000f00 */
[----:B------:R-:W-:Y:S02]  /*0900*/  MOV R18, 0x920 ;  /* 0x0000092000127802 */ /* 0x000fe40000000f00 */
[----:B------:R-:W-:Y:S05]  /*0910*/  CALL.REL.NOINC `($__internal_0_$__cuda_sm20_div_s64) ;  /* 0x0000004000607944 */ /* 0x000fea0003c00000 */
[----:B------:R-:W-:Y:S02]  /*0920*/  MOV R13, R11 ;  /* 0x0000000b000d7202 */ /* 0x000fe40000000f00 */
.L_x_7:
[----:B------:R-:W-:Y:S05]  /*0930*/  BSYNC.RECONVERGENT B0 ;  /* 0x0000000000007941 */ /* 0x000fea0003800200 */
.L_x_5:
[----:B------:R-:W0:Y:S01]  /*0940*/  LDCU UR5, c[0x0][0x434] ;  /* 0x00008680ff0577ac */ /* 0x000e220008000800 */
[----:B------:R-:W-:Y:S01]  /*0950*/  BSSY.RECONVERGENT B0, `(.L_x_8) ;  /* 0x0000083000007945 */ /* 0x000fe20003800200 */
[----:B------:R-:W-:Y:S01]  /*0960*/  UMOV UR10, URZ ;  /* 0x000000ff000a7c82 */ /* 0x000fe20008000000 */
[----:B------:R-:W-:Y:S01]  /*0970*/  UMOV UR16, URZ ;  /* 0x000000ff00107c82 */ /* 0x000fe20008000000 */
[----:B0-----:R-:W-:-:S05]  /*0980*/  IMAD.U32 R2, RZ, RZ, UR5 ;  /* 0x00000005ff027e24 */ /* 0x001fca000f8e00ff */
[----:B------:R-:W-:-:S04]  /*0990*/  IABS R2, R2 ;  /* 0x0000000200027213 */ /* 0x000fc80000000000 */
[----:B------:R-:W-:-:S13]  /*09a0*/  R2UR UR7, R2 ;  /* 0x00000000020772ca */ /* 0x000fda00000e0000 */
[----:B------:R-:W0:Y:S08]  /*09b0*/  I2F.RP R6, UR7 ;  /* 0x0000000700067d06 */ /* 0x000e300008209400 */
[----:B0-----:R-:W0:Y:S02]  /*09c0*/  MUFU.RCP R3, R6 ;  /* 0x0000000600037308 */ /* 0x001e240000001000 */
[----:B0-----:R-:W-:-:S06]  /*09d0*/  VIADD R3, R3, 0xffffffe ;  /* 0x0ffffffe03037836 */ /* 0x001fcc0000000000 */
[----:B------:R-:W0:Y:S02]  /*09e0*/  F2I.FTZ.U32.TRUNC.NTZ R2, R3 ;  /* 0x0000000300027305 */ /* 0x000e24000021f000 */
[----:B0-----:R-:W-:Y:S02]  /*09f0*/  R2UR UR11, R2 ;  /* 0x00000000020b72ca */ /* 0x001fe400000e0000 */
[----:B------:R-:W-:Y:S01]  /*0a00*/  IABS R2, UR8 ;  /* 0x0000000800027c13 */ /* 0x000fe20008000000 */
[----:B------:R-:W-:-:S03]  /*0a10*/  ULOP3.LUT UR8, UR8, UR5, URZ, 0x3c, !UPT ;  /* 0x0000000508087292 */ /* 0x000fc6000f8e3cff */
[----:B------:R-:W-:-:S07]  /*0a20*/  R2UR UR6, R2 ;  /* 0x00000000020672ca */ /* 0x000fce00000e0000 */
[----:B------:R-:W-:-:S04]  /*0a30*/  UIADD3 UR4, UPT, UPT, URZ, -UR11, URZ ;  /* 0x8000000bff047290 */ /* 0x000fc8000fffe0ff */
[----:B------:R-:W-:-:S04]  /*0a40*/  UIMAD UR4, UR4, UR7, URZ ;  /* 0x00000007040472a4 */ /* 0x000fc8000f8e02ff */
[----:B------:R-:W-:-:S04]  /*0a50*/  UIMAD.WIDE.U32 UR10, UR11, UR4, UR10 ;  /* 0x000000040b0a72a5 */ /* 0x000fc8000f8e000a */
[----:B------:R-:W-:-:S07]  /*0a60*/  UIMAD.WIDE.U32 UR10, UR11, UR6, URZ ;  /* 0x000000060b0a72a5 */ /* 0x000fce000f8e00ff */
[----:B------:R-:W-:Y:S02]  /*0a70*/  UMOV UR9, UR11 ;  /* 0x0000000b00097c82 */ /* 0x000fe40008000000 */
[----:B------:R-:W-:-:S04]  /*0a80*/  UIADD3 UR4, UPT, UPT, -UR9, URZ, URZ ;  /* 0x000000ff09047290 */ /* 0x000fc8000fffe1ff */
[----:B------:R-:W-:Y:S02]  /*0a90*/  UIMAD UR4, UR7, UR4, UR6 ;  /* 0x00000004070472a4 */ /* 0x000fe4000f8e0206 */
[----:B------:R-:W-:Y:S02]  /*0aa0*/  USHF.R.S32.HI UR6, URZ, 0x1f, UR5 ;  /* 0x0000001fff067899 */ /* 0x000fe40008011405 */
[----:B------:R-:W-:Y:S02]  /*0ab0*/  UISETP.GT.U32.AND UP1, UPT, UR7, UR4, UPT ;  /* 0x000000040700728c */ /* 0x000fe4000bf24070 */
[----:B------:R-:W-:-:S09]  /*0ac0*/  ULOP3.LUT UR6, UR6, 0x1, URZ, 0xfc, !UPT ;  /* 0x0000000106067892 */ /* 0x000fd2000f8efcff */
[----:B------:R-:W-:Y:S02]  /*0ad0*/  @!UP1 UIADD3 UR4, UPT, UPT, UR4, -UR7, URZ ;  /* 0x8000000704049290 */ /* 0x000fe4000fffe0ff */
[----:B------:R-:W-:Y:S02]  /*0ae0*/  @!UP1 UIADD3 UR9, UPT, UPT, UR9, 0x1, URZ ;  /* 0x0000000109099890 */ /* 0x000fe4000fffe0ff */
[----:B------:R-:W-:Y:S02]  /*0af0*/  UISETP.GE.U32.AND UP0, UPT, UR4, UR7, UPT ;  /* 0x000000070400728c */ /* 0x000fe4000bf06070 */
[----:B------:R-:W-:-:S05]  /*0b00*/  UISETP.GE.AND UP1, UPT, UR8, URZ, UPT ;  /* 0x000000ff0800728c */ /* 0x000fca000bf26270 */
[----:B------:R-:W0:Y:S04]  /*0b10*/  LDCU UR4, c[0x0][0x3e0] ;  /* 0x00007c00ff0477ac */ /* 0x000e280008000800 */
[----:B------:R-:W-:Y:S02]  /*0b20*/  @UP0 UIADD3 UR9, UPT, UPT, UR9, 0x1, URZ ;  /* 0x0000000109090890 */ /* 0x000fe4000fffe0ff */
[----:B------:R-:W-:-:S05]  /*0b30*/  UISETP.NE.AND UP0, UPT, UR5, URZ, UPT ;  /* 0x000000ff0500728c */ /* 0x000fca000bf05270 */
[----:B------:R-:W-:Y:S02]  /*0b40*/  UMOV UR8, UR9 ;  /* 0x0000000900087c82 */ /* 0x000fe40008000000 */
[----:B------:R-:W-:-:S04]  /*0b50*/  @!UP1 UIADD3 UR8, UPT, UPT, -UR8, URZ, URZ ;  /* 0x000000ff08089290 */ /* 0x000fc8000fffe1ff */
[----:B------:R-:W-:Y:S01]  /*0b60*/  @!UP0 ULOP3.LUT UR8, URZ, UR5, URZ, 0x33, !UPT ;  /* 0x00000005ff088292 */ /* 0x000fe2000f8e33ff */
[----:B0-----:R-:W-:Y:S01]  /*0b70*/  IMAD.U32 R2, RZ, RZ, UR4 ;  /* 0x00000004ff027e24 */ /* 0x001fe2000f8e00ff */
[----:B------:R-:W-:Y:S02]  /*0b80*/  UIADD3 UR18, UPT, UPT, UR4, -0x1, URZ ;  /* 0xffffffff04127890 */ /* 0x000fe4000fffe0ff */
[----:B------:R-:W-:Y:S02]  /*0b90*/  UIMAD UR7, UR8, UR6, URZ ;  /* 0x00000006080772a4 */ /* 0x000fe4000f8e02ff */
[----:B------:R-:W-:Y:S01]  /*0ba0*/  IABS R2, R2 ;  /* 0x0000000200027213 */ /* 0x000fe20000000000 */
[----:B------:R-:W-:-:S03]  /*0bb0*/  UISETP.NE.AND UP2, UPT, UR4, URZ, UPT ;  /* 0x000000ff0400728c */ /* 0x000fc6000bf45270 */
[----:B------:R-:W-:Y:S02]  /*0bc0*/  IABS R3, UR7 ;  /* 0x0000000700037c13 */ /* 0x000fe40008000000 */
[----:B------:R-:W-:Y:S02]  /*0bd0*/  R2UR UR11, R2 ;  /* 0x00000000020b72ca */ /* 0x000fe400000e0000 */
[----:B------:R-:W-:-:S11]  /*0be0*/  R2UR UR13, R3 ;  /* 0x00000000030d72ca */ /* 0x000fd600000e0000 */
[----:B------:R-:W0:Y:S02]  /*0bf0*/  I2F.RP R9, UR11 ;  /* 0x0000000b00097d06 */ /* 0x000e240008209400 */
[----:B------:R-:W-:-:S06]  /*0c00*/  UIADD3 UR6, UPT, UPT, UR18, UR13, URZ ;  /* 0x0000000d12067290 */ /* 0x000fcc000fffe0ff */
[----:B------:R-:W1:Y:S01]  /*0c10*/  I2F.RP R11, UR13 ;  /* 0x0000000d000b7d06 */ /* 0x000e620008209400 */
[----:B------:R-:W-:-:S05]  /*0c20*/  IMAD.U32 R3, RZ, RZ, UR6 ;  /* 0x00000006ff037e24 */ /* 0x000fca000f8e00ff */
[----:B------:R-:W-:Y:S02]  /*0c30*/  IABS R3, R3 ;  /* 0x0000000300037213 */ /* 0x000fe40000000000 */
[----:B0-----:R-:W0:Y:S02]  /*0c40*/  MUFU.RCP R8, R9 ;  /* 0x0000000900087308 */ /* 0x001e240000001000 */
[----:B------:R-:W-:-:S06]  /*0c50*/  R2UR UR12, R3 ;  /* 0x00000000030c72ca */ /* 0x000fcc00000e0000 */
[----:B-1----:R-:W1:Y:S01]  /*0c60*/  MUFU.RCP R2, R11 ;  /* 0x0000000b00027308 */ /* 0x002e620000001000 */
[----:B0-----:R-:W-:Y:S02]  /*0c70*/  VIADD R8, R8, 0xffffffe ;  /* 0x0ffffffe08087836 */ /* 0x001fe40000000000 */
[----:B-1----:R-:W-:-:S05]  /*0c80*/  VIADD R7, R2, 0xffffffe ;  /* 0x0ffffffe02077836 */ /* 0x002fca0000000000 */
[----:B------:R-:W0:Y:S08]  /*0c90*/  F2I.FTZ.U32.TRUNC.NTZ R2, R8 ;  /* 0x0000000800027305 */ /* 0x000e30000021f000 */
[----:B------:R-:W1:Y:S01]  /*0ca0*/  F2I.FTZ.U32.TRUNC.NTZ R7, R7 ;  /* 0x0000000700077305 */ /* 0x000e62000021f000 */
[----:B0-----:R-:W-:Y:S02]  /*0cb0*/  R2UR UR17, R2 ;  /* 0x00000000021172ca */ /* 0x001fe400000e0000 */
[----:B------:R-:W-:-:S05]  /*0cc0*/  IABS R2, UR7 ;  /* 0x0000000700027c13 */ /* 0x000fca0008000000 */
[----:B------:R-:W-:Y:S02]  /*0cd0*/  IMAD.MOV R2, RZ, RZ, -R2 ;  /* 0x000000ffff027224 */ /* 0x000fe400078e0a02 */
[----:B-1----:R-:W-:-:S04]  /*0ce0*/  IMAD.MOV R6, RZ, RZ, -R7 ;  /* 0x000000ffff067224 */ /* 0x002fc800078e0a07 */
[----:B------:R-:W-:Y:S01]  /*0cf0*/  IMAD R3, R6, UR13, RZ ;  /* 0x0000000d06037c24 */ /* 0x000fe2000f8e02ff */
[----:B------:R-:W-:Y:S01]  /*0d00*/  UIADD3 UR9, UPT, UPT, URZ, -UR17, URZ ;  /* 0x80000011ff097290 */ /* 0x000fe2000fffe0ff */
[----:B------:R-:W-:-:S03]  /*0d10*/  IMAD.MOV.U32 R6, RZ, RZ, RZ ;  /* 0x000000ffff067224 */ /* 0x000fc600078e00ff */
[----:B------:R-:W-:Y:S01]  /*0d20*/  UIMAD UR9, UR9, UR11, URZ ;  /* 0x0000000b090972a4 */ /* 0x000fe2000f8e02ff */
[----:B------:R-:W-:-:S03]  /*0d30*/  IMAD.HI.U32 R3, R7, R3, R6 ;  /* 0x0000000307037227 */ /* 0x000fc600078e0006 */
[----:B------:R-:W-:-:S03]  /*0d40*/  UIMAD.WIDE.U32 UR16, UR17, UR9, UR16 ;  /* 0x00000009111072a5 */ /* 0x000fc6000f8e0010 */
[----:B------:R-:W-:Y:S01]  /*0d50*/  IMAD.HI.U32 R9, R3, UR12, RZ ;  /* 0x0000000c03097c27 */ /* 0x000fe2000f8e00ff */
[----:B------:R-:W-:Y:S02]  /*0d60*/  UIMAD.WIDE.U32 UR16, UR17, UR12, URZ ;  /* 0x0000000c111072a5 */ /* 0x000fe4000f8e00ff */
[----:B------:R-:W-:Y:S01]  /*0d70*/  ULOP3.LUT UR16, UR6, UR13, URZ, 0x3c, !UPT ;  /* 0x0000000d06107292 */ /* 0x000fe2000f8e3cff */
[----:B------:R-:W-:Y:S01]  /*0d80*/  IMAD R2, R9, R2, UR12 ;  /* 0x0000000c09027e24 */ /* 0x000fe2000f8e0202 */
[----:B------:R-:W-:Y:S01]  /*0d90*/  UIADD3 UR10, UPT, UPT, -UR17, URZ, URZ ;  /* 0x000000ff110a7290 */ /* 0x000fe2000fffe1ff */
[----:B------:R-:W0:Y:S03]  /*0da0*/  LDCU.U8 UR9, c[0x0][0x549] ;  /* 0x0000a920ff0977ac */ /* 0x000e260008000000 */
[----:B------:R-:W-:Y:S02]  /*0db0*/  ISETP.LT.U32.AND P1, PT, R2, UR13, PT ;  /* 0x0000000d02007c0c */ /* 0x000fe4000bf21070 */
[----:B------:R-:W-:Y:S01]  /*0dc0*/  ISETP.LE.AND P0, PT, RZ, UR16, PT ;  /* 0x00000010ff007c0c */ /* 0x000fe2000bf03270 */
[----:B------:R-:W-:-:S02]  /*0dd0*/  UIMAD UR10, UR11, UR10, UR12 ;  /* 0x0000000a0b0a72a4 */ /* 0x000fc4000f8e020c */
[----:B------:R-:W-:Y:S02]  /*0de0*/  ULOP3.LUT UR6, UR6, UR4, URZ, 0x3c, !UPT ;  /* 0x0000000406067292 */ /* 0x000fe4000f8e3cff */
[----:B------:R-:W-:-:S06]  /*0df0*/  UISETP.GT.U32.AND UP1, UPT, UR11, UR10, UPT ;  /* 0x0000000a0b00728c */ /* 0x000fcc000bf24070 */
[----:B------:R-:W-:Y:S02]  /*0e00*/  @!P1 VIADD R2, R2, -UR13 ;  /* 0x8000000d02029c36 */ /* 0x000fe40008000000 */
[----:B------:R-:W-:Y:S01]  /*0e10*/  @!P1 VIADD R9, R9, 0x1 ;  /* 0x0000000109099836 */ /* 0x000fe20000000000 */
[----:B------:R-:W-:Y:S01]  /*0e20*/  ISETP.NE.AND P1, PT, RZ, UR7, PT ;  /* 0x00000007ff007c0c */ /* 0x000fe2000bf25270 */
[----:B0-----:R-:W-:Y:S01]  /*0e30*/  UISETP.NE.AND UP0, UPT, UR9, URZ, UPT ;  /* 0x000000ff0900728c */ /* 0x001fe2000bf05270 */
[----:B------:R-:W-:Y:S01]  /*0e40*/  ISETP.GE.U32.AND P2, PT, R2, UR13, PT ;  /* 0x0000000d02007c0c */ /* 0x000fe2000bf46070 */
[----:B------:R-:W-:Y:S02]  /*0e50*/  @!UP1 UIADD3 UR10, UPT, UPT, UR10, -UR11, URZ ;  /* 0x8000000b0a0a9290 */ /* 0x000fe4000fffe0ff */
[----:B------:R-:W-:Y:S02]  /*0e60*/  USEL UR9, UR5, 0x1, !UP0 ;  /* 0x0000000105097887 */ /* 0x000fe4000c000000 */
[----:B------:R-:W-:-:S02]  /*0e70*/  UISETP.GE.U32.AND UP3, UPT, UR10, UR11, UPT ;  /* 0x0000000b0a00728c */ /* 0x000fc4000bf66070 */
[----:B------:R-:W-:Y:S02]  /*0e80*/  UISETP.GE.AND UP0, UPT, UR6, URZ, UPT ;  /* 0x000000ff0600728c */ /* 0x000fe4000bf06270 */
[----:B------:R-:W-:Y:S02]  /*0e90*/  @!UP1 UIADD3 UR17, UPT, UPT, UR17, 0x1, URZ ;  /* 0x0000000111119890 */ /* 0x000fe4000fffe0ff */
[----:B------:R-:W-:Y:S02]  /*0ea0*/  UISETP.NE.AND UP1, UPT, UR8, URZ, UPT ;  /* 0x000000ff0800728c */ /* 0x000fe4000bf25270 */
[----:B------:R-:W-:Y:S01]  /*0eb0*/  @P2 VIADD R9, R9, 0x1 ;  /* 0x0000000109092836 */ /* 0x000fe20000000000 */
[----:B------:R-:W-:Y:S02]  /*0ec0*/  USHF.R.S32.HI UR6, URZ, 0x1f, UR7 ;  /* 0x0000001fff067899 */ /* 0x000fe40008011407 */
[----:B------:R-:W-:Y:S01]  /*0ed0*/  @UP3 UIADD3 UR17, UPT, UPT, UR17, 0x1, URZ ;  /* 0x0000000111113890 */ /* 0x000fe2000fffe0ff */
[----:B------:R-:W-:Y:S01]  /*0ee0*/  @!P0 IMAD.MOV R9, RZ, RZ, -R9 ;  /* 0x000000ffff098224 */ /* 0x000fe200078e0a09 */
[----:B------:R-:W-:Y:S01]  /*0ef0*/  @!P1 LOP3.LUT R9, RZ, UR13, RZ, 0x33, !PT ;  /* 0x0000000dff099c12 */ /* 0x000fe2000f8e33ff */
[----:B------:R-:W-:-:S02]  /*0f00*/  USEL UR5, URZ, 0x1, !UP1 ;  /* 0x00000001ff057887 */ /* 0x000fc4000c800000 */
[----:B------:R-:W-:Y:S01]  /*0f10*/  @!UP0 UIADD3 UR17, UPT, UPT, -UR17, URZ, URZ ;  /* 0x000000ff11118290 */ /* 0x000fe2000fffe1ff */
[----:B------:R-:W-:Y:S01]  /*0f20*/  ISETP.LT.U32.AND P0, PT, R12, R9, PT ;  /* 0x000000090c00720c */ /* 0x000fe20003f01070 */
[----:B------:R-:W-:Y:S01]  /*0f30*/  ULOP3.LUT UR6, UR6, UR5, URZ, 0xfc, !UPT ;  /* 0x0000000506067292 */ /* 0x000fe2000f8efcff */
[----:B------:R-:W-:Y:S01]  /*0f40*/  SHF.R.S32.HI R37, RZ, 0x1f, R9 ;  /* 0x0000001fff257819 */ /* 0x000fe20000011409 */
[----:B------:R-:W-:-:S03]  /*0f50*/  @!UP2 ULOP3.LUT UR17, URZ, UR4, URZ, 0x33, !UPT ;  /* 0x00000004ff11a292 */ /* 0x000fc6000f8e33ff */
        /* <DEDUP_REMOVED lines=11> */
[----:B------:R0:W1:Y:S02]  /*1010*/  F2I.FTZ.U32.TRUNC.NTZ R7, R6 ;  /* 0x0000000600077305 */ /* 0x000064000021f000 */
[----:B0-----:R-:W-:Y:S02]  /*1020*/  HFMA2 R6, -RZ, RZ, 0, 0 ;  /* 0x00000000ff067431 */ /* 0x001fe400000001ff */
[----:B-1----:R-:W-:-:S04]  /*1030*/  IMAD.MOV R2, RZ, RZ, -R7 ;  /* 0x000000ffff027224 */ /* 0x002fc800078e0a07 */
[----:B------:R-:W-:-:S04]  /*1040*/  IMAD R2, R2, R9, RZ ;  /* 0x0000000902027224 */ /* 0x000fc800078e02ff */
        /* <DEDUP_REMOVED lines=11> */
.L_x_9:
[----:B------:R-:W-:Y:S01]  /*1100*/  IMAD.MOV.U32 R22, RZ, RZ, R12 ;  /* 0x000000ffff167224 */ /* 0x000fe200078e000c */
[----:B------:R-:W-:Y:S01]  /*1110*/  MOV R20, R9 ;  /* 0x0000000900147202 */ /* 0x000fe20000000f00 */
[----:B------:R-:W-:Y:S01]  /*1120*/  IMAD.MOV.U32 R21, RZ, RZ, R13 ;  /* 0x000000ffff157224 */ /* 0x000fe200078e000d */
[----:B------:R-:W-:Y:S02]  /*1130*/  MOV R19, R37 ;  /* 0x0000002500137202 */ /* 0x000fe40000000f00 */
[----:B------:R-:W-:Y:S02]  /*1140*/  MOV R18, 0x1160 ;  /* 0x0000116000127802 */ /* 0x000fe40000000f00 */
[----:B------:R-:W-:Y:S05]  /*1150*/  CALL.REL.NOINC `($__internal_0_$__cuda_sm20_div_s64) ;  /* 0x0000003800507944 */ /* 0x000fea0003c00000 */
[----:B------:R-:W-:Y:S02]  /*1160*/  MOV R42, R12 ;  /* 0x0000000c002a7202 */ /* 0x000fe40000000f00 */
[----:B------:R-:W-:Y:S02]  /*1170*/  MOV R43, R11 ;  /* 0x0000000b002b7202 */ /* 0x000fe40000000f00 */
.L_x_10:
[----:B------:R-:W-:Y:S05]  /*1180*/  BSYNC.RECONVERGENT B0 ;  /* 0x0000000000007941 */ /* 0x000fea0003800200 */
.L_x_8:
[----:B------:R-:W-:Y:S01]  /*1190*/  IABS R11, UR22 ;  /* 0x00000016000b7c13 */ /* 0x000fe20008000000 */
[----:B------:R-:W0:Y:S01]  /*11a0*/  LDC R2, c[0x0][0x434] ;  /* 0x00010d00ff027b82 */ /* 0x000e220000000800 */
[----:B------:R-:W-:Y:S01]  /*11b0*/  IABS R3, UR22 ;  /* 0x0000001600037c13 */ /* 0x000fe20008000000 */
[----:B------:R-:W-:Y:S01]  /*11c0*/  UIMAD UR17, UR17, UR9, URZ ;  /* 0x00000009111172a4 */ /* 0x000fe2000f8e02ff */
[----:B------:R-:W1:Y:S01]  /*11d0*/  I2F.RP R8, R11 ;  /* 0x0000000b00087306 */ /* 0x000e620000209400 */
[----:B------:R-:W-:Y:S02]  /*11e0*/  BSSY.RECONVERGENT B0, `(.L_x_11) ;  /* 0x000003b000007945 */ /* 0x000fe40003800200 */
[----:B------:R-:W-:Y:S01]  /*11f0*/  IMAD.MOV R3, RZ, RZ, -R3 ;  /* 0x000000ffff037224 */ /* 0x000fe200078e0a03 */
[----:B------:R-:W-:-:S04]  /*1200*/  UIMAD UR6, UR6, UR17, URZ ;  /* 0x00000011060672a4 */ /* 0x000fc8000f8e02ff */
[----:B-1----:R-:W1:Y:S01]  /*1210*/  MUFU.RCP R12, R8 ;  /* 0x00000008000c7308 */ /* 0x002e620000001000 */
[----:B0-----:R-:W-:Y:S01]  /*1220*/  IADD3 R2, PT, PT, R2, -0x1, R11 ;  /* 0xffffffff02027810 */ /* 0x001fe20007ffe00b */
[----:B-1----:R-:W-:-:S06]  /*1230*/  VIADD R12, R12, 0xffffffe ;  /* 0x0ffffffe0c0c7836 */ /* 0x002fcc0000000000 */
[----:B------:R-:W0:Y:S02]  /*1240*/  F2I.FTZ.U32.TRUNC.NTZ R13, R12 ;  /* 0x0000000c000d7305 */ /* 0x000e24000021f000 */
[----:B0-----:R-:W-:Y:S02]  /*1250*/  IMAD.MOV R6, RZ, RZ, -R13 ;  /* 0x000000ffff067224 */ /* 0x001fe400078e0a0d */
[----:B------:R-:W-:Y:S02]  /*1260*/  IMAD.MOV.U32 R12, RZ, RZ, RZ ;  /* 0x000000ffff0c7224 */ /* 0x000fe400078e00ff */
[----:B------:R-:W-:Y:S01]  /*1270*/  IMAD R7, R6, R11, RZ ;  /* 0x0000000b06077224 */ /* 0x000fe200078e02ff */
[----:B------:R-:W-:-:S03]  /*1280*/  IABS R6, R2 ;  /* 0x0000000200067213 */ /* 0x000fc60000000000 */
[----:B------:R-:W-:-:S06]  /*1290*/  IMAD.HI.U32 R7, R13, R7, R12 ;  /* 0x000000070d077227 */ /* 0x000fcc00078e000c */
[----:B------:R-:W-:-:S04]  /*12a0*/  IMAD.HI.U32 R7, R7, R6, RZ ;  /* 0x0000000607077227 */ /* 0x000fc800078e00ff */
[----:B------:R-:W-:Y:S01]  /*12b0*/  IMAD R6, R7, R3, R6 ;  /* 0x0000000307067224 */ /* 0x000fe200078e0206 */
[----:B------:R-:W-:-:S04]  /*12c0*/  LOP3.LUT R3, R2, R11, RZ, 0x3c, !PT ;  /* 0x0000000b02037212 */ /* 0x000fc800078e3cff */
[----:B------:R-:W-:Y:S02]  /*12d0*/  ISETP.GT.U32.AND P1, PT, R11, R6, PT ;  /* 0x000000060b00720c */ /* 0x000fe40003f24070 */
[----:B------:R-:W-:-:S11]  /*12e0*/  ISETP.GE.AND P0, PT, R3, RZ, PT ;  /* 0x000000ff0300720c */ /* 0x000fd60003f06270 */
[----:B------:R-:W-:Y:S02]  /*12f0*/  @!P1 IMAD.IADD R6, R6, 0x1, -R11 ;  /* 0x0000000106069824 */ /* 0x000fe400078e0a0b */
[----:B------:R-:W-:Y:S01]  /*1300*/  @!P1 VIADD R7, R7, 0x1 ;  /* 0x0000000107079836 */ /* 0x000fe20000000000 */
[----:B------:R-:W-:Y:S02]  /*1310*/  ISETP.NE.AND P1, PT, RZ, UR22, PT ;  /* 0x00000016ff007c0c */ /* 0x000fe4000bf25270 */
[----:B------:R-:W-:-:S13]  /*1320*/  ISETP.GE.U32.AND P2, PT, R6, R11, PT ;  /* 0x0000000b0600720c */ /* 0x000fda0003f46070 */
[----:B------:R-:W-:-:S04]  /*1330*/  @P2 VIADD R7, R7, 0x1 ;  /* 0x0000000107072836 */ /* 0x000fc80000000000 */
[----:B------:R-:W-:Y:S01]  /*1340*/  @!P0 IMAD.MOV R7, RZ, RZ, -R7 ;  /* 0x000000ffff078224 */ /* 0x000fe200078e0a07 */
[----:B------:R-:W-:-:S04]  /*1350*/  @!P1 LOP3.LUT R7, RZ, R11, RZ, 0x33, !PT ;  /* 0x0000000bff079212 */ /* 0x000fc800078e33ff */
        /* <DEDUP_REMOVED lines=28> */
.L_x_12:
[----:B------:R-:W-:Y:S01]  /*1520*/  IMAD.MOV.U32 R22, RZ, RZ, R4 ;  /* 0x000000ffff167224 */ /* 0x000fe200078e0004 */
[----:B------:R-:W-:Y:S01]  /*1530*/  MOV R21, R5 ;  /* 0x0000000500157202 */ /* 0x000fe20000000f00 */
[----:B------:R-:W-:Y:S01]  /*1540*/  IMAD.MOV.U32 R20, RZ, RZ, R8 ;  /* 0x000000ffff147224 */ /* 0x000fe200078e0008 */
[----:B------:R-:W-:Y:S02]  /*1550*/  MOV R18, 0x1570 ;  /* 0x0000157000127802 */ /* 0x000fe40000000f00 */
[----:B------:R-:W-:Y:S05]  /*1560*/  CALL.REL.NOINC `($__internal_0_$__cuda_sm20_div_s64) ;  /* 0x00000034004c7944 */ /* 0x000fea0003c00000 */
[----:B------:R-:W-:Y:S02]  /*1570*/  MOV R18, R12 ;  /* 0x0000000c00127202 */ /* 0x000fe40000000f00 */
[----:B------:R-:W-:Y:S02]  /*1580*/  MOV R19, R11 ;  /* 0x0000000b00137202 */ /* 0x000fe40000000f00 */
.L_x_13:
[----:B------:R-:W-:Y:S05]  /*1590*/  BSYNC.RECONVERGENT B0 ;  /* 0x0000000000007941 */ /* 0x000fea0003800200 */
.L_x_11:
[----:B------:R-:W0:Y:S01]  /*15a0*/  S2R R4, SR_TID.X ;  /* 0x0000000000047919 */ /* 0x000e220000002100 */
[----:B------:R-:W-:Y:S01]  /*15b0*/  UIADD3 UR8, UP0, UPT, UR21, -UR20, URZ ;  /* 0x8000001415087290 */ /* 0x000fe2000ff1e0ff */
[----:B------:R-:W-:Y:S01]  /*15c0*/  IMAD.MOV.U32 R26, RZ, RZ, -0x800000 ;  /* 0xff800000ff1a7424 */ /* 0x000fe200078e00ff */
[----:B------:R-:W1:Y:S02]  /*15d0*/  LDCU UR4, c[0x0][0x534] ;  /* 0x0000a680ff0477ac */ /* 0x000e640008000800 */
[----:B------:R-:W-:Y:S01]  /*15e0*/  UIADD3.X UR5, UPT, UPT, UR15, -0x1, URZ, UP0, !UPT ;  /* 0xffffffff0f057890 */ /* 0x000fe200087fe4ff */
[----:B------:R-:W2:Y:S05]  /*15f0*/  LDCU.64 UR10, c[0x0][0x358] ;  /* 0x00006b00ff0a77ac */ /* 0x000eaa0008000a00 */
[----:B------:R-:W-:Y:S01]  /*1600*/  IMAD.U32 R6, RZ, RZ, UR5 ;  /* 0x00000005ff067e24 */ /* 0x000fe2000f8e00ff */
[----:B0-----:R-:W-:-:S02]  /*1610*/  LOP3.LUT R3, R4, 0x7, RZ, 0xc0, !PT ;  /* 0x0000000704037812 */ /* 0x001fc400078ec0ff */
[----:B------:R-:W-:Y:S02]  /*1620*/  SHF.R.U32.HI R5, RZ, 0x3, R4 ;  /* 0x00000003ff057819 */ /* 0x000fe40000011604 */
[----:B------:R-:W-:Y:S02]  /*1630*/  ISETP.LT.U32.AND P1, PT, R3, UR8, PT ;  /* 0x0000000803007c0c */ /* 0x000fe4000bf21070 */
[C---:B------:R-:W-:Y:S01]  /*1640*/  IADD3 R28, PT, PT, R5.reuse, 0x20, RZ ;  /* 0x00000020051c7810 */ /* 0x040fe20007ffe0ff */
[C---:B------:R-:W-:Y:S01]  /*1650*/  VIADD R17, R5.reuse, 0x10 ;  /* 0x0000001005117836 */ /* 0x040fe20000000000 */
[----:B------:R-:W-:Y:S01]  /*1660*/  ISETP.GT.AND.EX P1, PT, R6, RZ, PT, P1 ;  /* 0x000000ff0600720c */ /* 0x000fe20003f24310 */
[----:B------:R-:W-:Y:S01]  /*1670*/  VIADD R27, R5, 0x30 ;  /* 0x00000030051b7836 */ /* 0x000fe20000000000 */
[----:B------:R-:W-:Y:S01]  /*1680*/  IADD3 R20, P0, PT, R3, UR20, RZ ;  /* 0x0000001403147c10 */ /* 0x000fe2000ff1e0ff */
[C---:B------:R-:W-:Y:S01]  /*1690*/  VIADD R11, R5.reuse, 0x40 ;  /* 0x00000040050b7836 */ /* 0x040fe20000000000 */
[----:B-1----:R-:W-:-:S02]  /*16a0*/  ISETP.GE.OR P3, PT, R5, UR4, !P1 ;  /* 0x0000000405007c0c */ /* 0x002fc4000cf66670 */
[----:B------:R-:W-:Y:S01]  /*16b0*/  ISETP.GE.OR P2, PT, R17, UR4, !P1 ;  /* 0x0000000411007c0c */ /* 0x000fe2000cf46670 */
[----:B------:R-:W-:Y:S01]  /*16c0*/  IMAD.X R21, RZ, RZ, RZ, P0 ;  /* 0x000000ffff157224 */ /* 0x000fe200000e06ff */
[----:B------:R-:W-:Y:S02]  /*16d0*/  ISETP.GE.OR P6, PT, R28, UR4, !P1 ;  /* 0x000000041c007c0c */ /* 0x000fe4000cfc6670 */
[----:B------:R-:W-:Y:S02]  /*16e0*/  ISETP.GE.OR P5, PT, R27, UR4, !P1 ;  /* 0x000000041b007c0c */ /* 0x000fe4000cfa6670 */
[----:B------:R-:W-:-:S05]  /*16f0*/  ISETP.GE.OR P4, PT, R11, UR4, !P1 ;  /* 0x000000040b007c0c */ /* 0x000fca000cf86670 */
[----:B------:R-:W0:Y:S01]  /*1700*/  @!P3 LDC.64 R6, c[0x0][0x428] ;  /* 0x00010a00ff06bb82 */ /* 0x000e220000000a00 */
[----:B------:R-:W-:Y:S01]  /*1710*/  @!P3 IMAD.WIDE.U32 R22, R5, UR21, R20 ;  /* 0x000000150516bc25 */ /* 0x000fe2000f8e0014 */
[----:B------:R-:W-:-:S03]  /*1720*/  @!P2 MOV R24, R20 ;  /* 0x000000140018a202 */ /* 0x000fc60000000f00 */
[----:B------:R-:W-:Y:S02]  /*1730*/  @!P3 IMAD R16, R5, UR15, R23 ;  /* 0x0000000f0510bc24 */ /* 0x000fe4000f8e0217 */
[----:B------:R-:W-:Y:S01]  /*1740*/  @!P2 IMAD.MOV.U32 R25, RZ, RZ, R21 ;  /* 0x000000ffff19a224 */ /* 0x000fe200078e0015 */
[----:B------:R-:W1:Y:S01]  /*1750*/  @!P2 LDC.64 R14, c[0x0][0x428] ;  /* 0x00010a00ff0eab82 */ /* 0x000e620000000a00 */
[----:B------:R-:W-:-:S07]  /*1760*/  @!P2 IMAD.WIDE.U32 R24, R17, UR21, R24 ;  /* 0x000000151118ac25 */ /* 0x000fce000f8e0018 */
[----:B------:R-:W3:Y:S01]  /*1770*/  @!P6 LDC.64 R12, c[0x0][0x428] ;  /* 0x00010a00ff0ceb82 */ /* 0x000ee20000000a00 */
[----:B0-----:R-:W-:-:S04]  /*1780*/  @!P3 LEA R30, P0, R22, R6, 0x2 ;  /* 0x00000006161eb211 */ /* 0x001fc800078010ff */
[----:B------:R-:W-:Y:S01]  /*1790*/  @!P3 LEA.HI.X R31, R22, R7, R16, 0x2, P0 ;  /* 0x00000007161fb211 */ /* 0x000fe200000f1410 */
[----:B------:R-:W-:Y:S02]  /*17a0*/  @!P2 IMAD R16, R17, UR15, R25 ;  /* 0x0000000f1110ac24 */ /* 0x000fe4000f8e0219 */
[----:B------:R-:W0:Y:S01]  /*17b0*/  @!P5 LDC.64 R6, c[0x0][0x428] ;  /* 0x00010a00ff06db82 */ /* 0x000e220000000a00 */
[----:B------:R-:W-:Y:S02]  /*17c0*/  MOV R22, 0xff800000 ;  /* 0xff80000000167802 */ /* 0x000fe40000000f00 */
[C---:B-1----:R-:W-:Y:S01]  /*17d0*/  @!P2 LEA R34, P0, R24.reuse, R14, 0x2 ;  /* 0x0000000e1822a211 */ /* 0x042fe200078010ff */
[C---:B------:R-:W-:Y:S01]  /*17e0*/  VIADD R25, R5.reuse, 0x50 ;  /* 0x0000005005197836 */ /* 0x040fe20000000000 */
[----:B------:R-:W-:Y:S01]  /*17f0*/  @!P6 MOV R33, R21 ;  /* 0x000000150021e202 */ /* 0x000fe20000000f00 */
[----:B------:R-:W-:Y:S01]  /*1800*/  @!P6 IMAD.MOV.U32 R32, RZ, RZ, R20 ;  /* 0x000000ffff20e224 */ /* 0x000fe200078e0014 */
[----:B------:R-:W-:Y:S01]  /*1810*/  @!P2 LEA.HI.X R35, R24, R15, R16, 0x2, P0 ;  /* 0x0000000f1823a211 */ /* 0x000fe200000f1410 */
[C---:B------:R-:W-:Y:S01]  /*1820*/  VIADD R23, R5.reuse, 0x70 ;  /* 0x0000007005177836 */ /* 0x040fe20000000000 */
[----:B------:R-:W-:Y:S01]  /*1830*/  IADD3 R24, PT, PT, R5, 0x60, RZ ;  /* 0x0000006005187810 */ /* 0x000fe20007ffe0ff */
[----:B--2---:R1:W2:Y:S01]  /*1840*/  @!P3 LDG.E R22, desc[UR10][R30.64] ;  /* 0x0000000a1e16b981 */ /* 0x0042a2000c1e1900 */
[----:B------:R-:W4:Y:S01]  /*1850*/  @!P4 LDC.64 R16, c[0x0][0x428] ;  /* 0x00010a00ff10cb82 */ /* 0x000f220000000a00 */
[----:B------:R-:W-:Y:S01]  /*1860*/  @!P6 IMAD.WIDE.U32 R32, R28, UR21, R32 ;  /* 0x000000151c20ec25 */ /* 0x000fe2000f8e0020 */
[----:B------:R-:W-:Y:S01]  /*1870*/  ISETP.GE.OR P3, PT, R25, UR4, !P1 ;  /* 0x0000000419007c0c */ /* 0x000fe2000cf66670 */
[----:B------:R4:W5:Y:S01]  /*1880*/  @!P2 LDG.E R26, desc[UR10][R34.64] ;  /* 0x0000000a221aa981 */ /* 0x000962000c1e1900 */
[----:B------:R-:W-:Y:S01]  /*1890*/  ISETP.GE.OR P2, PT, R24, UR4, !P1 ;  /* 0x0000000418007c0c */ /* 0x000fe2000cf46670 */
[----:B------:R-:W-:Y:S01]  /*18a0*/  @!P6 IMAD R14, R28, UR15, R33 ;  /* 0x0000000f1c0eec24 */ /* 0x000fe2000f8e0221 */
[----:B------:R-:W-:Y:S01]  /*18b0*/  ISETP.GE.OR P1, PT, R23, UR4, !P1 ;  /* 0x0000000417007c0c */ /* 0x000fe2000cf26670 */
[----:B------:R-:W-:Y:S01]  /*18c0*/  @!P4 IMAD.MOV.U32 R39, RZ, RZ, R21 ;  /* 0x000000ffff27c224 */ /* 0x000fe200078e0015 */
[----:B---3--:R-:W-:-:S02]  /*18d0*/  @!P6 LEA R28, P0, R32, R12, 0x2 ;  /* 0x0000000c201ce211 */ /* 0x008fc400078010ff */
[----:B------:R-:W-:Y:S02]  /*18e0*/  @!P4 MOV R38, R20 ;  /* 0x000000140026c202 */ /* 0x000fe40000000f00 */
[----:B------:R-:W-:-:S03]  /*18f0*/  @!P6 LEA.HI.X R29, R32, R13, R14, 0x2, P0 ;  /* 0x0000000d201de211 */ /* 0x000fc600000f140e */
[----:B------:R-:W3:Y:S01]  /*1900*/  @!P3 LDC.64 R14, c[0x0][0x428] ;  /* 0x00010a00ff0ebb82 */ /* 0x000ee20000000a00 */
[----:B------:R-:W-:-:S04]  /*1910*/  @!P4 IMAD.WIDE.U32 R38, R11, UR21, R38 ;  /* 0x000000150b26cc25 */ /* 0x000fc8000f8e0026 */
[----:B-1----:R-:W-:Y:S02]  /*1920*/  @!P5 IMAD.MOV.U32 R30, RZ, RZ, R20 ;  /* 0x000000ffff1ed224 */ /* 0x002fe400078e0014 */
[----:B------:R-:W-:Y:S02]  /*1930*/  @!P5 IMAD.MOV.U32 R31, RZ, RZ, R21 ;  /* 0x000000ffff1fd224 */ /* 0x000fe400078e0015 */
[----:B------:R-:W-:-:S04]  /*1940*/  @!P5 IMAD.WIDE.U32 R30, R27, UR21, R30 ;  /* 0x000000151b1edc25 */ /* 0x000fc8000f8e001e */
[----:B------:R-:W-:Y:S01]  /*1950*/  @!P5 IMAD R12, R27, UR15, R31 ;  /* 0x0000000f1b0cdc24 */ /* 0x000fe2000f8e021f */
[----:B0-----:R-:W-:-:S04]  /*1960*/  @!P5 LEA R32, P0, R30, R6, 0x2 ;  /* 0x000000061e20d211 */ /* 0x001fc800078010ff */
[----:B------:R-:W-:Y:S01]  /*1970*/  @!P5 LEA.HI.X R33, R30, R7, R12, 0x2, P0 ;  /* 0x000000071e21d211 */ /* 0x000fe200000f140c */
[----:B------:R-:W-:Y:S01]  /*1980*/  @!P4 IMAD R30, R11, UR15, R39 ;  /* 0x0000000f0b1ecc24 */ /* 0x000fe2000f8e0227 */
[----:B------:R-:W0:Y:S01]  /*1990*/  @!P2 LDC.64 R12, c[0x0][0x428] ;  /* 0x00010a00ff0cab82 */ /* 0x000e220000000a00 */
[----:B----4-:R-:W-:Y:S01]  /*19a0*/  @!P4 LEA R34, P0, R38, R16, 0x2 ;  /* 0x000000102622c211 */ /* 0x010fe200078010ff */
[----:B------:R-:W-:-:S06]  /*19b0*/  @!P2 IMAD.MOV.U32 R31, RZ, RZ, R21 ;  /* 0x000000ffff1fa224 */ /* 0x000fcc00078e0015 */
[----:B------:R-:W1:Y:S01]  /*19c0*/  @!P1 LDC.64 R6, c[0x0][0x428] ;  /* 0x00010a00ff069b82 */ /* 0x000e620000000a00 */
[----:B------:R-:W-:Y:S01]  /*19d0*/  @!P4 LEA.HI.X R35, R38, R17, R30, 0x2, P0 ;  /* 0x000000112623c211 */ /* 0x000fe200000f141e */
[--C-:B------:R-:W-:Y:S01]  /*19e0*/  @!P3 IMAD.MOV.U32 R38, RZ, RZ, R20.reuse ;  /* 0x000000ffff26b224 */ /* 0x100fe200078e0014 */
[----:B------:R-:W-:Y:S01]  /*19f0*/  @!P3 MOV R39, R21 ;  /* 0x000000150027b202 */ /* 0x000fe20000000f00 */
[----:B------:R-:W-:Y:S01]  /*1a00*/  @!P2 IMAD.MOV.U32 R30, RZ, RZ, R20 ;  /* 0x000000ffff1ea224 */ /* 0x000fe200078e0014 */
[----:B------:R-:W-:Y:S01]  /*1a10*/  @!P1 MOV R40, R20 ;  /* 0x0000001400289202 */ /* 0x000fe20000000f00 */
[----:B------:R-:W-:Y:S01]  /*1a20*/  @!P1 IMAD.MOV.U32 R41, RZ, RZ, R21 ;  /* 0x000000ffff299224 */ /* 0x000fe200078e0015 */
[----:B------:R-:W-:Y:S01]  /*1a30*/  MOV R17, 0xff800000 ;  /* 0xff80000000117802 */ /* 0x000fe20000000f00 */
[----:B------:R-:W-:Y:S02]  /*1a40*/  IMAD.MOV.U32 R11, RZ, RZ, -0x800000 ;  /* 0xff800000ff0b7424 */ /* 0x000fe400078e00ff */
[----:B------:R-:W-:-:S02]  /*1a50*/  IMAD.MOV.U32 R16, RZ, RZ, -0x800000 ;  /* 0xff800000ff107424 */ /* 0x000fc400078e00ff */
[----:B------:R-:W-:Y:S01]  /*1a60*/  @!P3 IMAD.WIDE.U32 R38, R25, UR21, R38 ;  /* 0x000000151926bc25 */ /* 0x000fe2000f8e0026 */
[----:B------:R-:W4:Y:S03]  /*1a70*/  @!P5 LDG.E R17, desc[UR10][R32.64] ;  /* 0x0000000a2011d981 */ /* 0x000f26000c1e1900 */
[----:B------:R-:W-:Y:S01]  /*1a80*/  @!P2 IMAD.WIDE.U32 R30, R24, UR21, R30 ;  /* 0x00000015181eac25 */ /* 0x000fe2000f8e001e */
[----:B---3--:R-:W-:Y:S01]  /*1a90*/  @!P3 LEA R14, P5, R38, R14, 0x2 ;  /* 0x0000000e260eb211 */ /* 0x008fe200078a10ff */
[----:B------:R1:W3:Y:S02]  /*1aa0*/  @!P6 LDG.E R11, desc[UR10][R28.64] ;  /* 0x0000000a1c0be981 */ /* 0x0002e4000c1e1900 */
[----:B------:R-:W-:Y:S02]  /*1ab0*/  @!P1 IMAD.WIDE.U32 R40, R23, UR21, R40 ;  /* 0x0000001517289c25 */ /* 0x000fe4000f8e0028 */
[----:B------:R-:W3:Y:S02]  /*1ac0*/  @!P4 LDG.E R16, desc[UR10][R34.64] ;  /* 0x0000000a2210c981 */ /* 0x000ee4000c1e1900 */
[----:B------:R-:W-:Y:S01]  /*1ad0*/  @!P3 IMAD R20, R25, UR15, R39 ;  /* 0x0000000f1914bc24 */ /* 0x000fe2000f8e0227 */
[----:B0-----:R-:W-:Y:S01]  /*1ae0*/  @!P2 LEA R12, P4, R30, R12, 0x2 ;  /* 0x0000000c1e0ca211 */ /* 0x001fe200078810ff */
[----:B------:R-:W-:-:S02]  /*1af0*/  @!P2 IMAD R24, R24, UR15, R31 ;  /* 0x0000000f1818ac24 */ /* 0x000fc4000f8e021f */
[----:B------:R-:W-:Y:S01]  /*1b00*/  @!P1 IMAD R23, R23, UR15, R41 ;  /* 0x0000000f17179c24 */ /* 0x000fe2000f8e0229 */
[----:B------:R-:W-:Y:S01]  /*1b10*/  @!P3 LEA.HI.X R15, R38, R15, R20, 0x2, P5 ;  /* 0x0000000f260fb211 */ /* 0x000fe200028f1414 */
[----:B------:R-:W-:Y:S01]  /*1b20*/  IMAD.MOV.U32 R20, RZ, RZ, -0x800000 ;  /* 0xff800000ff147424 */ /* 0x000fe200078e00ff */
[----:B------:R-:W-:Y:S02]  /*1b30*/  MOV R21, 0xff800000 ;  /* 0xff80000000157802 */ /* 0x000fe40000000f00 */
[----:B------:R-:W-:-:S05]  /*1b40*/  @!P2 LEA.HI.X R13, R30, R13, R24, 0x2, P4 ;  /* 0x0000000d1e0da211 */ /* 0x000fca00020f1418 */
[----:B------:R0:W3:Y:S01]  /*1b50*/  @!P2 LDG.E R21, desc[UR10][R12.64] ;  /* 0x0000000a0c15a981 */ /* 0x0000e2000c1e1900 */
[----:B-1----:R-:W-:Y:S01]  /*1b60*/  @!P1 LEA R28, P0, R40, R6, 0x2 ;  /* 0x00000006281c9211 */ /* 0x002fe200078010ff */
[----:B------:R-:W-:-:S03]  /*1b70*/  IMAD.MOV.U32 R6, RZ, RZ, -0x800000 ;  /* 0xff800000ff067424 */ /* 0x000fc600078e00ff */
[----:B------:R-:W-:-:S03]  /*1b80*/  @!P1 LEA.HI.X R29, R40, R7, R23, 0x2, P0 ;  /* 0x00000007281d9211 */ /* 0x000fc600000f1417 */
[----:B------:R-:W3:Y:S04]  /*1b90*/  @!P3 LDG.E R6, desc[UR10][R14.64] ;  /* 0x0000000a0e06b981 */ /* 0x000ee8000c1e1900 */
[----:B------:R1:W3:Y:S01]  /*1ba0*/  @!P1 LDG.E R20, desc[UR10][R28.64] ;  /* 0x0000000a1c149981 */ /* 0x0002e2000c1e1900 */
[----:B------:R-:W0:Y:S01]  /*1bb0*/  S2UR UR4, SR_CgaCtaId ;  /* 0x00000000000479c3 */ /* 0x000e220000008800 */
[----:B------:R-:W-:Y:S01]  /*1bc0*/  UMOV UR5, 0x400 ;  /* 0x0000040000057882 */ /* 0x000fe20000000000 */
[C---:B------:R-:W-:Y:S02]  /*1bd0*/  ISETP.GT.U32.AND P0, PT, R4.reuse, 0x37f, PT ;  /* 0x0000037f0400780c */ /* 0x040fe40003f04070 */
[C---:B------:R-:W-:Y:S02]  /*1be0*/  ISETP.GT.U32.AND P5, PT, R4.reuse, 0x2ff, PT ;  /* 0x000002ff0400780c */ /* 0x040fe40003fa4070 */
[----:B------:R-:W-:Y:S01]  /*1bf0*/  ISETP.GT.U32.AND P4, PT, R4, 0x27f, PT ;  /* 0x0000027f0400780c */ /* 0x000fe20003f84070 */
[----:B0-----:R-:W-:-:S06]  /*1c00*/  ULEA UR4, UR4, UR5, 0x18 ;  /* 0x0000000504047291 */ /* 0x001fcc000f8ec0ff */
[----:B------:R-:W-:Y:S02]  /*1c10*/  LEA R24, R3, UR4, 0x2 ;  /* 0x0000000403187c11 */ /* 0x000fe4000f8e10ff */
[C---:B------:R-:W-:Y:S02]  /*1c20*/  ISETP.GT.U32.AND P3, PT, R4.reuse, 0x1ff, PT ;  /* 0x000001ff0400780c */ /* 0x040fe40003f64070 */
[C---:B------:R-:W-:Y:S01]  /*1c30*/  ISETP.GT.U32.AND P2, PT, R4.reuse, 0x17f, PT ;  /* 0x0000017f0400780c */ /* 0x040fe20003f44070 */
[----:B------:R-:W-:Y:S01]  /*1c40*/  IMAD R5, R5, 0x24, R24 ;  /* 0x0000002405057824 */ /* 0x000fe200078e0218 */
[C---:B------:R-:W-:Y:S02]  /*1c50*/  ISETP.GT.U32.AND P1, PT, R4.reuse, 0xff, PT ;  /* 0x000000ff0400780c */ /* 0x040fe40003f24070 */
[----:B------:R-:W-:Y:S02]  /*1c60*/  SHF.R.U32.HI R13, RZ, 0x4, R4 ;  /* 0x00000004ff0d7819 */ /* 0x000fe40000011604 */
[----:B------:R-:W-:Y:S01]  /*1c70*/  LOP3.LUT R7, R4, 0xf, RZ, 0xc0, !PT ;  /* 0x0000000f04077812 */ /* 0x000fe200078ec0ff */
[----:B------:R-:W-:Y:S01]  /*1c80*/  IMAD.MOV.U32 R33, RZ, RZ, -0x800000 ;  /* 0xff800000ff217424 */ /* 0x000fe200078e00ff */
[----:B------:R-:W-:Y:S01]  /*1c90*/  LEA R32, R13, UR4, 0x2 ;  /* 0x000000040d207c11 */ /* 0x000fe2000f8e10ff */
[----:B------:R-:W-:Y:S01]  /*1ca0*/  IMAD.MOV.U32 R31, RZ, RZ, -0x800000 ;  /* 0xff800000ff1f7424 */ /* 0x000fe200078e00ff */
[----:B------:R-:W-:Y:S01]  /*1cb0*/  MOV R30, 0xff800000 ;  /* 0xff800000001e7802 */ /* 0x000fe20000000f00 */
[----:B-1----:R-:W-:Y:S01]  /*1cc0*/  IMAD.MOV.U32 R28, RZ, RZ, -0x800000 ;  /* 0xff800000ff1c7424 */ /* 0x002fe200078e00ff */
[----:B------:R-:W-:Y:S01]  /*1cd0*/  MOV R29, 0xff800000 ;  /* 0xff800000001d7802 */ /* 0x000fe20000000f00 */
[----:B------:R-:W-:-:S02]  /*1ce0*/  IMAD R32, R7, 0x24, R32 ;  /* 0x0000002407207824 */ /* 0x000fc400078e0220 */
[----:B------:R-:W-:Y:S01]  /*1cf0*/  IMAD.MOV.U32 R27, RZ, RZ, -0x800000 ;  /* 0xff800000ff1b7424 */ /* 0x000fe200078e00ff */
[----:B------:R-:W-:Y:S01]  /*1d00*/  MOV R25, 0xff800000 ;  /* 0xff80000000197802 */ /* 0x000fe20000000f00 */
[----:B------:R-:W0:Y:S01]  /*1d10*/  LDC R3, c[0x0][0x434] ;  /* 0x00010d00ff037b82 */ /* 0x000e220000000800 */
[----:B-----5:R1:W-:Y:S01]  /*1d20*/  @!P0 STS [R5+0x240], R26 ;  /* 0x0002401a05008388 */ /* 0x0203e20000000800 */
[----:B------:R-:W-:-:S03]  /*1d30*/  ISETP.GT.U32.AND P0, PT, R4, 0x7f, PT ;  /* 0x0000007f0400780c */ /* 0x000fc60003f04070 */
[----:B--2---:R-:W-:Y:S01]  /*1d40*/  STS [R5], R22 ;  /* 0x0000001605007388 */ /* 0x004fe20000000800 */
[----:B-1----:R-:W-:-:S03]  /*1d50*/  IMAD.MOV.U32 R26, RZ, RZ, -0x800000 ;  /* 0xff800000ff1a7424 */ /* 0x002fc600078e00ff */
[----:B----4-:R-:W-:Y:S04]  /*1d60*/  @!P4 STS [R5+0x6c0], R17 ;  /* 0x0006c0110500c388 */ /* 0x010fe80000000800 */
[----:B---3--:R-:W-:Y:S04]  /*1d70*/  @!P5 STS [R5+0x480], R11 ;  /* 0x0004800b0500d388 */ /* 0x008fe80000000800 */
[----:B------:R-:W-:Y:S01]  /*1d80*/  @!P3 STS [R5+0x900], R16 ;  /* 0x000900100500b388 */ /* 0x000fe20000000800 */
[----:B------:R-:W-:-:S03]  /*1d90*/  LOP3.LUT P3, RZ, R4, 0x380, RZ, 0xc0, !PT ;  /* 0x0000038004ff7812 */ /* 0x000fc6000786c0ff */
[----:B------:R-:W-:Y:S04]  /*1da0*/  @!P1 STS [R5+0xd80], R21 ;  /* 0x000d801505009388 */ /* 0x000fe80000000800 */
[----:B------:R-:W-:Y:S04]  /*1db0*/  @!P2 STS [R5+0xb40], R6 ;  /* 0x000b40060500a388 */ /* 0x000fe80000000800 */
[----:B------:R-:W-:Y:S01]  /*1dc0*/  @!P0 STS [R5+0xfc0], R20 ;  /* 0x000fc01405008388 */ /* 0x000fe20000000800 */
[----:B------:R-:W-:Y:S06]  /*1dd0*/  BAR.SYNC.DEFER_BLOCKING 0x0 ;  /* 0x0000000000007b1d */ /* 0x000fec0000010000 */
[----:B------:R-:W-:Y:S04]  /*1de0*/  @!P3 LDS R33, [R32] ;  /* 0x000000002021b984 */ /* 0x000fe80000000800 */
[----:B------:R-:W-:Y:S04]  /*1df0*/  @!P3 LDS R30, [R32+0x240] ;  /* 0x00024000201eb984 */ /* 0x000fe80000000800 */
[----:B------:R-:W1:Y:S04]  /*1e00*/  @!P3 LDS R31, [R32+0x480] ;  /* 0x00048000201fb984 */ /* 0x000e680000000800 */
[----:B------:R-:W-:Y:S04]  /*1e10*/  @!P3 LDS R28, [R32+0x6c0] ;  /* 0x0006c000201cb984 */ /* 0x000fe80000000800 */
[----:B------:R-:W2:Y:S04]  /*1e20*/  @!P3 LDS R29, [R32+0x900] ;  /* 0x00090000201db984 */ /* 0x000ea80000000800 */
[----:B------:R-:W-:Y:S04]  /*1e30*/  @!P3 LDS R26, [R32+0xb40] ;  /* 0x000b4000201ab984 */ /* 0x000fe80000000800 */
[----:B------:R-:W3:Y:S04]  /*1e40*/  @!P3 LDS R27, [R32+0xd80] ;  /* 0x000d8000201bb984 */ /* 0x000ee80000000800 */
[----:B------:R-:W4:Y:S01]  /*1e50*/  @!P3 LDS R25, [R32+0xfc0] ;  /* 0x000fc0002019b984 */ /* 0x000f220000000800 */
[----:B-1----:R-:W-:-:S04]  /*1e60*/  FMNMX3.FTZ R6, R33, R30, R31, !PT ;  /* 0x0000001e21067276 */ /* 0x002fc8000781001f */
[----:B--2---:R-:W-:-:S04]  /*1e70*/  FMNMX3.FTZ R6, R6, R28, R29, !PT ;  /* 0x0000001c06067276 */ /* 0x004fc8000781001d */
[----:B---3--:R-:W-:-:S04]  /*1e80*/  FMNMX3.FTZ R6, R6, R26, R27, !PT ;  /* 0x0000001a06067276 */ /* 0x008fc8000781001b */
[----:B----4-:R-:W-:-:S05]  /*1e90*/  FMNMX.FTZ R6, R6, R25, !PT ;  /* 0x0000001906067209 */ /* 0x010fca0007810000 */
[----:B------:R-:W1:Y:S02]  /*1ea0*/  SHFL.BFLY PT, R5, R6, 0x8, 0x1f ;  /* 0x0d001f0006057f89 */ /* 0x000e6400000e0000 */
[----:B-1----:R-:W-:-:S05]  /*1eb0*/  FMNMX.FTZ R5, R6, R5, !PT ;  /* 0x0000000506057209 */ /* 0x002fca0007810000 */
[----:B------:R-:W1:Y:S01]  /*1ec0*/  SHFL.BFLY PT, R16, R5, 0x4, 0x1f ;  /* 0x0c801f0005107f89 */ /* 0x000e6200000e0000 */
[----:B0-----:R-:W-:-:S04]  /*1ed0*/  IABS R11, R3 ;  /* 0x00000003000b7213 */ /* 0x001fc80000000000 */
[----:B------:R-:W0:Y:S01]  /*1ee0*/  I2F.RP R20, R11 ;  /* 0x0000000b00147306 */ /* 0x000e220000209400 */
[----:B-1----:R-:W-:-:S05]  /*1ef0*/  FMNMX.FTZ R16, R5, R16, !PT ;  /* 0x0000001005107209 */ /* 0x002fca0007810000 */
[----:B------:R-:W1:Y:S02]  /*1f00*/  SHFL.BFLY PT, R17, R16, 0x2, 0x1f ;  /* 0x0c401f0010117f89 */ /* 0x000e6400000e0000 */
[----:B0-----:R-:W0:Y:S02]  /*1f10*/  MUFU.RCP R14, R20 ;  /* 0x00000014000e7308 */ /* 0x001e240000001000 */
[----:B0-----:R-:W-:Y:S01]  /*1f20*/  VIADD R14, R14, 0xffffffe ;  /* 0x0ffffffe0e0e7836 */ /* 0x001fe20000000000 */
[----:B-1----:R-:W-:-:S05]  /*1f30*/  FMNMX.FTZ R17, R16, R17, !PT ;  /* 0x0000001110117209 */ /* 0x002fca0007810000 */
[----:B------:R0:W1:Y:S01]  /*1f40*/  F2I.FTZ.U32.TRUNC.NTZ R15, R14 ;  /* 0x0000000e000f7305 */ /* 0x000062000021f000 */
[----:B------:R-:W2:Y:S01]  /*1f50*/  SHFL.BFLY PT, R12, R17, 0x1, 0x1f ;  /* 0x0c201f00110c7f89 */ /* 0x000ea200000e0000 */
[----:B0-----:R-:W-:Y:S02]  /*1f60*/  HFMA2 R14, -RZ, RZ, 0, 0 ;  /* 0x00000000ff0e7431 */ /* 0x001fe400000001ff */
[----:B-1----:R-:W-:-:S04]  /*1f70*/  IMAD.MOV R5, RZ, RZ, -R15 ;  /* 0x000000ffff057224 */ /* 0x002fc800078e0a0f */
[----:B------:R-:W-:Y:S01]  /*1f80*/  IMAD R6, R5, R11, RZ ;  /* 0x0000000b05067224 */ /* 0x000fe200078e02ff */
[----:B------:R-:W-:-:S03]  /*1f90*/  IABS R5, R2 ;  /* 0x0000000200057213 */ /* 0x000fc60000000000 */
[----:B------:R-:W-:Y:S01]  /*1fa0*/  IMAD.HI.U32 R6, R15, R6, R14 ;  /* 0x000000060f067227 */ /* 0x000fe200078e000e */
[----:B--2---:R-:W-:-:S04]  /*1fb0*/  FMNMX.FTZ R12, R17, R12, !PT ;  /* 0x0000000c110c7209 */ /* 0x004fc80007810000 */
[----:B------:R-:W-:Y:S01]  /*1fc0*/  FSETP.NEU.FTZ.AND P0, PT, R12, -INF , PT ;  /* 0xff8000000c00780b */ /* 0x000fe20003f1d000 */
[----:B------:R-:W-:-:S03]  /*1fd0*/  IMAD.HI.U32 R15, R6, R5, RZ ;  /* 0x00000005060f7227 */ /* 0x000fc600078e00ff */
[----:B------:R-:W-:Y:S01]  /*1fe0*/  FSEL R12, R12, RZ, P0 ;  /* 0x000000ff0c0c7208 */ /* 0x000fe20000000000 */
[----:B------:R-:W-:-:S04]  /*1ff0*/  IMAD.MOV R20, RZ, RZ, -R15 ;  /* 0x000000ffff147224 */ /* 0x000fc800078e0a0f */
[----:B------:R-:W-:Y:S01]  /*2000*/  FADD.FTZ R6, -R12, R33 ;  /* 0x000000210c067221 */ /* 0x000fe20000010100 */
[----:B------:R-:W-:-:S03]  /*2010*/  IMAD R20, R11, R20, R5 ;  /* 0x000000140b147224 */ /* 0x000fc600078e0205 */
[----:B------:R-:W-:Y:S01]  /*2020*/  FMUL.FTZ R17, R6, 1.4426950216293334961 ;  /* 0x3fb8aa3b06117820 */ /* 0x000fe20000410000 */
[----:B------:R-:W-:Y:S01]  /*2030*/  FADD.FTZ R6, -R12, R30 ;  /* 0x0000001e0c067221 */ /* 0x000fe20000010100 */
[----:B------:R-:W-:-:S03]  /*2040*/  ISETP.GT.U32.AND P0, PT, R11, R20, PT ;  /* 0x000000140b00720c */ /* 0x000fc60003f04070 */
[----:B------:R-:W-:Y:S01]  /*2050*/  FMUL.FTZ R6, R6, 1.4426950216293334961 ;  /* 0x3fb8aa3b06067820 */ /* 0x000fe20000410000 */
[----:B------:R-:W-:Y:S01]  /*2060*/  MUFU.EX2 R17, R17 ;  /* 0x0000001100117308 */ /* 0x000fe20000000800 */
[----:B------:R-:W-:-:S07]  /*2070*/  FADD.FTZ R5, -R12, R31 ;  /* 0x0000001f0c057221 */ /* 0x000fce0000010100 */
[----:B------:R-:W0:Y:S01]  /*2080*/  MUFU.EX2 R6, R6 ;  /* 0x0000000600067308 */ /* 0x000e220000000800 */
[----:B------:R-:W-:Y:S02]  /*2090*/  @!P0 IMAD.IADD R20, R20, 0x1, -R11 ;  /* 0x0000000114148824 */ /* 0x000fe400078e0a0b */
[----:B------:R-:W-:Y:S01]  /*20a0*/  FMUL.FTZ R5, R5, 1.4426950216293334961 ;  /* 0x3fb8aa3b05057820 */ /* 0x000fe20000410000 */
[C---:B------:R-:W-:Y:S01]  /*20b0*/  FADD.FTZ R14, -R12.reuse, R28 ;  /* 0x0000001c0c0e7221 */ /* 0x040fe20000010100 */
[----:B------:R-:W-:Y:S01]  /*20c0*/  FADD.FTZ R16, -R12, R29 ;  /* 0x0000001d0c107221 */ /* 0x000fe20000010100 */
[----:B------:R-:W-:Y:S02]  /*20d0*/  ISETP.GE.U32.AND P2, PT, R20, R11, PT ;  /* 0x0000000b1400720c */ /* 0x000fe40003f46070 */
[----:B------:R-:W-:Y:S01]  /*20e0*/  FMUL.FTZ R14, R14, 1.4426950216293334961 ;  /* 0x3fb8aa3b0e0e7820 */ /* 0x000fe20000410000 */
[----:B------:R-:W-:Y:S01]  /*20f0*/  FMUL.FTZ R11, R16, 1.4426950216293334961 ;  /* 0x3fb8aa3b100b7820 */ /* 0x000fe20000410000 */
[----:B------:R-:W-:Y:S01]  /*2100*/  LOP3.LUT R16, R2, R3, RZ, 0x3c, !PT ;  /* 0x0000000302107212 */ /* 0x000fe200078e3cff */
[----:B------:R-:W1:Y:S01]  /*2110*/  MUFU.EX2 R5, R5 ;  /* 0x0000000500057308 */ /* 0x000e620000000800 */
[----:B------:R-:W-:-:S02]  /*2120*/  FADD.FTZ R2, -R12, R26 ;  /* 0x0000001a0c027221 */ /* 0x000fc40000010100 */
[----:B------:R-:W-:Y:S01]  /*2130*/  ISETP.GE.AND P1, PT, R16, RZ, PT ;  /* 0x000000ff1000720c */ /* 0x000fe20003f26270 */
[----:B0-----:R-:W-:-:S04]  /*2140*/  FADD.FTZ R16, R17, R6 ;  /* 0x0000000611107221 */ /* 0x001fc80000010000 */
[----:B------:R-:W0:Y:S01]  /*2150*/  MUFU.EX2 R14, R14 ;  /* 0x0000000e000e7308 */ /* 0x000e220000000800 */
[----:B------:R-:W-:Y:S01]  /*2160*/  FMUL.FTZ R6, R2, 1.4426950216293334961 ;  /* 0x3fb8aa3b02067820 */ /* 0x000fe20000410000 */
[C---:B------:R-:W-:Y:S01]  /*2170*/  FADD.FTZ R2, -R12.reuse, R27 ;  /* 0x0000001b0c027221 */ /* 0x040fe20000010100 */
[----:B------:R-:W-:Y:S01]  /*2180*/  FADD.FTZ R20, -R12, R25 ;  /* 0x000000190c147221 */ /* 0x000fe20000010100 */
[----:B------:R-:W-:Y:S01]  /*2190*/  @!P0 IADD3 R15, PT, PT, R15, 0x1, RZ ;  /* 0x000000010f0f8810 */ /* 0x000fe20007ffe0ff */
[----:B------:R-:W2:Y:S01]  /*21a0*/  LDC R17, c[0x0][0x3e0] ;  /* 0x0000f800ff117b82 */ /* 0x000ea20000000800 */
[----:B------:R-:W-:Y:S02]  /*21b0*/  FMUL.FTZ R2, R2, 1.4426950216293334961 ;  /* 0x3fb8aa3b02027820 */ /* 0x000fe40000410000 */
[----:B------:R-:W3:Y:S01]  /*21c0*/  MUFU.EX2 R11, R11 ;  /* 0x0000000b000b7308 */ /* 0x000ee20000000800 */
[----:B------:R-:W-:Y:S01]  /*21d0*/  FMUL.FTZ R20, R20, 1.4426950216293334961 ;  /* 0x3fb8aa3b14147820 */ /* 0x000fe20000410000 */
[----:B-1----:R-:W-:-:S06]  /*21e0*/  FADD.FTZ R5, R16, R5 ;  /* 0x0000000510057221 */ /* 0x002fcc0000010000 */
[----:B------:R-:W1:Y:S01]  /*21f0*/  MUFU.EX2 R6, R6 ;  /* 0x0000000600067308 */ /* 0x000e620000000800 */
[----:B0-----:R-:W-:-:S07]  /*2200*/  FADD.FTZ R14, R5, R14 ;  /* 0x0000000e050e7221 */ /* 0x001fce0000010000 */
[----:B------:R-:W0:Y:S01]  /*2210*/  MUFU.EX2 R2, R2 ;  /* 0x0000000200027308 */ /* 0x000e220000000800 */
[----:B---3--:R-:W-:Y:S01]  /*2220*/  FADD.FTZ R11, R14, R11 ;  /* 0x0000000b0e0b7221 */ /* 0x008fe20000010000 */
[----:B------:R-:W-:-:S06]  /*2230*/  ISETP.NE.AND P0, PT, R3, RZ, PT ;  /* 0x000000ff0300720c */ /* 0x000fcc0003f05270 */
[----:B------:R-:W3:Y:S01]  /*2240*/  MUFU.EX2 R41, R20 ;  /* 0x0000001400297308 */ /* 0x000ee20000000800 */
[----:B-1----:R-:W-:Y:S01]  /*2250*/  FADD.FTZ R11, R11, R6 ;  /* 0x000000060b0b7221 */ /* 0x002fe20000010000 */
[----:B------:R-:W-:Y:S01]  /*2260*/  @P2 VIADD R15, R15, 0x1 ;  /* 0x000000010f0f2836 */ /* 0x000fe20000000000 */
[----:B------:R-:W-:Y:S02]  /*2270*/  USHF.R.S32.HI UR4, URZ, 0x1f, UR22 ;  /* 0x0000001fff047899 */ /* 0x000fe40008011416 */
[----:B0-----:R-:W-:Y:S01]  /*2280*/  FADD.FTZ R2, R11, R2 ;  /* 0x000000020b027221 */ /* 0x001fe20000010000 */
[----:B------:R-:W-:Y:S01]  /*2290*/  @!P1 IMAD.MOV R15, RZ, RZ, -R15 ;  /* 0x000000ffff0f9224 */ /* 0x000fe200078e0a0f */
[----:B------:R-:W-:Y:S01]  /*22a0*/  ULOP3.LUT UR4, UR4, 0x1, URZ, 0xfc, !UPT ;  /* 0x0000000104047892 */ /* 0x000fe2000f8efcff */
[----:B------:R-:W-:Y:S01]  /*22b0*/  @!P0 LOP3.LUT R15, RZ, R3, RZ, 0x33, !PT ;  /* 0x00000003ff0f8212 */ /* 0x000fe200078e33ff */
[----:B---3--:R-:W-:-:S04]  /*22c0*/  FADD.FTZ R41, R2, R41 ;  /* 0x0000002902297221 */ /* 0x008fc80000010000 */
[----:B------:R-:W-:Y:S01]  /*22d0*/  IMAD R5, R15, UR4, RZ ;  /* 0x000000040f057c24 */ /* 0x000fe2000f8e02ff */
[----:B------:R-:W0:Y:S04]  /*22e0*/  SHFL.BFLY PT, R2, R41, 0x8, 0x1f ;  /* 0x0d001f0029027f89 */ /* 0x000e2800000e0000 */
[----:B------:R-:W-:Y:S01]  /*22f0*/  IABS R21, R5 ;  /* 0x0000000500157213 */ /* 0x000fe20000000000 */
[----:B------:R-:W1:Y:S01]  /*2300*/  LDCU UR4, c[0x0][0x430] ;  /* 0x00008600ff0477ac */ /* 0x000e620008000800 */
[----:B--2---:R-:W-:Y:S02]  /*2310*/  IABS R14, R17 ;  /* 0x00000011000e7213 */ /* 0x004fe40000000000 */
[----:B------:R-:W2:Y:S08]  /*2320*/  I2F.RP R16, R21 ;  /* 0x0000001500107306 */ /* 0x000eb00000209400 */
[----:B------:R-:W3:Y:S08]  /*2330*/  I2F.RP R6, R14 ;  /* 0x0000000e00067306 */ /* 0x000ef00000209400 */
[----:B--2---:R-:W2:Y:S01]  /*2340*/  MUFU.RCP R38, R16 ;  /* 0x0000001000267308 */ /* 0x004ea20000001000 */
[----:B0-----:R-:W-:-:S07]  /*2350*/  FADD.FTZ R2, R41, R2 ;  /* 0x0000000229027221 */ /* 0x001fce0000010000 */
[----:B---3--:R-:W0:Y:S01]  /*2360*/  MUFU.RCP R34, R6 ;  /* 0x0000000600227308 */ /* 0x008e220000001000 */
[----:B------:R-:W3:Y:S01]  /*2370*/  SHFL.BFLY PT, R23, R2, 0x4, 0x1f ;  /* 0x0c801f0002177f89 */ /* 0x000ee200000e0000 */
[----:B--2---:R-:W-:-:S06]  /*2380*/  IADD3 R38, PT, PT, R38, 0xffffffe, RZ ;  /* 0x0ffffffe26267810 */ /* 0x004fcc0007ffe0ff */
[----:B------:R-:W2:Y:S01]  /*2390*/  F2I.FTZ.U32.TRUNC.NTZ R39, R38 ;  /* 0x0000002600277305 */ /* 0x000ea2000021f000 */
[----:B0-----:R-:W-:-:S07]  /*23a0*/  VIADD R34, R34, 0xffffffe ;  /* 0x0ffffffe22227836 */ /* 0x001fce0000000000 */
[----:B------:R-:W0:Y:S01]  /*23b0*/  F2I.FTZ.U32.TRUNC.NTZ R35, R34 ;  /* 0x0000002200237305 */ /* 0x000e22000021f000 */
[----:B---3--:R-:W-:-:S05]  /*23c0*/  FADD.FTZ R23, R2, R23 ;  /* 0x0000001702177221 */ /* 0x008fca0000010000 */
[----:B------:R-:W3:Y:S01]  /*23d0*/  SHFL.BFLY PT, R20, R23, 0x2, 0x1f ;  /* 0x0c401f0017147f89 */ /* 0x000ee200000e0000 */
[--C-:B--2---:R-:W-:Y:S02]  /*23e0*/  IMAD.MOV R22, RZ, RZ, -R39.reuse ;  /* 0x000000ffff167224 */ /* 0x104fe400078e0a27 */
[----:B------:R-:W-:Y:S02]  /*23f0*/  VIADD R16, R21, UR18 ;  /* 0x0000001215107c36 */ /* 0x000fe40008000000 */
[----:B------:R-:W-:Y:S01]  /*2400*/  IMAD R22, R22, R21, RZ ;  /* 0x0000001516167224 */ /* 0x000fe200078e02ff */
[----:B0-----:R-:W-:Y:S01]  /*2410*/  IADD3 R11, PT, PT, RZ, -R35, RZ ;  /* 0x80000023ff0b7210 */ /* 0x001fe20007ffe0ff */
[----:B------:R-:W-:Y:S01]  /*2420*/  IMAD.MOV.U32 R38, RZ, RZ, RZ ;  /* 0x000000ffff267224 */ /* 0x000fe200078e00ff */
[----:B------:R-:W-:Y:S02]  /*2430*/  MOV R34, RZ ;  /* 0x000000ff00227202 */ /* 0x000fe40000000f00 */
[----:B------:R-:W-:Y:S01]  /*2440*/  IABS R2, R5 ;  /* 0x0000000500027213 */ /* 0x000fe20000000000 */
[----:B------:R-:W-:Y:S01]  /*2450*/  IMAD.HI.U32 R22, R39, R22, R38 ;  /* 0x0000001627167227 */ /* 0x000fe200078e0026 */
[----:B------:R-:W-:-:S03]  /*2460*/  IABS R6, R16 ;  /* 0x0000001000067213 */ /* 0x000fc60000000000 */
[----:B------:R-:W-:Y:S02]  /*2470*/  IMAD R11, R11, R14, RZ ;  /* 0x0000000e0b0b7224 */ /* 0x000fe400078e02ff */
[----:B------:R-:W-:Y:S02]  /*2480*/  IMAD.MOV R2, RZ, RZ, -R2 ;  /* 0x000000ffff027224 */ /* 0x000fe400078e0a02 */
[----:B------:R-:W-:-:S04]  /*2490*/  IMAD.HI.U32 R11, R35, R11, R34 ;  /* 0x0000000b230b7227 */ /* 0x000fc800078e0022 */
[----:B------:R-:W-:-:S04]  /*24a0*/  IMAD.HI.U32 R35, R22, R6, RZ ;  /* 0x0000000616237227 */ /* 0x000fc800078e00ff */
[----:B---3--:R-:W-:Y:S01]  /*24b0*/  FADD.FTZ R20, R23, R20 ;  /* 0x0000001417147221 */ /* 0x008fe20000010000 */
[----:B------:R-:W-:-:S04]  /*24c0*/  IMAD.HI.U32 R11, R11, R6, RZ ;  /* 0x000000060b0b7227 */ /* 0x000fc800078e00ff */
[--C-:B------:R-:W-:Y:S02]  /*24d0*/  IMAD R2, R35, R2, R6.reuse ;  /* 0x0000000223027224 */ /* 0x100fe400078e0206 */
[----:B------:R-:W-:Y:S01]  /*24e0*/  IMAD.MOV R39, RZ, RZ, -R11 ;  /* 0x000000ffff277224 */ /* 0x000fe200078e0a0b */
[----:B------:R-:W0:Y:S02]  /*24f0*/  SHFL.BFLY PT, R23, R20, 0x1, 0x1f ;  /* 0x0c201f0014177f89 */ /* 0x000e2400000e0000 */
[----:B------:R-:W-:Y:S01]  /*2500*/  ISETP.GT.U32.AND P2, PT, R21, R2, PT ;  /* 0x000000021500720c */ /* 0x000fe20003f44070 */
[----:B------:R-:W-:-:S05]  /*2510*/  IMAD R39, R14, R39, R6 ;  /* 0x000000270e277224 */ /* 0x000fca00078e0206 */
[----:B------:R-:W-:-:S07]  /*2520*/  ISETP.GT.U32.AND P0, PT, R14, R39, PT ;  /* 0x000000270e00720c */ /* 0x000fce0003f04070 */
[----:B------:R-:W-:-:S04]  /*2530*/  @!P2 IADD3 R2, PT, PT, R2, -R21, RZ ;  /* 0x800000150202a210 */ /* 0x000fc80007ffe0ff */
[-C--:B------:R-:W-:Y:S02]  /*2540*/  ISETP.GE.U32.AND P1, PT, R2, R21.reuse, PT ;  /* 0x000000150200720c */ /* 0x080fe40003f26070 */
[----:B------:R-:W-:Y:S01]  /*2550*/  @!P0 IMAD.IADD R39, R39, 0x1, -R14 ;  /* 0x0000000127278824 */ /* 0x000fe200078e0a0e */
[----:B------:R-:W-:Y:S02]  /*2560*/  @!P2 IADD3 R35, PT, PT, R35, 0x1, RZ ;  /* 0x000000012323a810 */ /* 0x000fe40007ffe0ff */
[----:B------:R-:W-:Y:S01]  /*2570*/  LOP3.LUT R2, R16, R21, RZ, 0x3c, !PT ;  /* 0x0000001510027212 */ /* 0x000fe200078e3cff */
[----:B0-----:R-:W-:Y:S01]  /*2580*/  FADD.FTZ R23, R20, R23 ;  /* 0x0000001714177221 */ /* 0x001fe20000010000 */
[----:B------:R-:W-:Y:S02]  /*2590*/  ISETP.GE.U32.AND P4, PT, R39, R14, PT ;  /* 0x0000000e2700720c */ /* 0x000fe40003f86070 */
[----:B------:R-:W-:Y:S02]  /*25a0*/  LOP3.LUT R16, R16, R17, RZ, 0x3c, !PT ;  /* 0x0000001110107212 */ /* 0x000fe400078e3cff */
[----:B------:R-:W-:-:S02]  /*25b0*/  @!P0 IADD3 R11, PT, PT, R11, 0x1, RZ ;  /* 0x000000010b0b8810 */ /* 0x000fc40007ffe0ff */
[----:B------:R-:W-:Y:S01]  /*25c0*/  @P1 VIADD R35, R35, 0x1 ;  /* 0x0000000123231836 */ /* 0x000fe20000000000 */
[----:B------:R-:W-:Y:S02]  /*25d0*/  FSETP.NE.FTZ.AND P1, PT, R23, RZ, PT ;  /* 0x000000ff1700720b */ /* 0x000fe40003f35000 */
[----:B------:R-:W-:Y:S02]  /*25e0*/  ISETP.GE.AND P2, PT, R16, RZ, PT ;  /* 0x000000ff1000720c */ /* 0x000fe40003f46270 */
[----:B------:R-:W-:Y:S02]  /*25f0*/  ISETP.NE.AND P0, PT, R17, RZ, PT ;  /* 0x000000ff1100720c */ /* 0x000fe40003f05270 */
[----:B------:R-:W-:Y:S02]  /*2600*/  ISETP.GE.AND P3, PT, R2, RZ, PT ;  /* 0x000000ff0200720c */ /* 0x000fe40003f66270 */
[----:B------:R-:W-:Y:S02]  /*2610*/  ISETP.NE.AND P5, PT, R5, RZ, PT ;  /* 0x000000ff0500720c */ /* 0x000fe40003fa5270 */
[----:B------:R-:W-:-:S03]  /*2620*/  @P4 IADD3 R11, PT, PT, R11, 0x1, RZ ;  /* 0x000000010b0b4810 */ /* 0x000fc60007ffe0ff */
[----:B------:R-:W0:Y:S02]  /*2630*/  @P1 MUFU.LG2 R23, R23 ;  /* 0x0000001700171308 */ /* 0x000e240000000c00 */
[----:B------:R-:W-:Y:S02]  /*2640*/  @!P2 IMAD.MOV R11, RZ, RZ, -R11 ;  /* 0x000000ffff0ba224 */ /* 0x000fe400078e0a0b */
[----:B------:R-:W-:Y:S02]  /*2650*/  @!P0 LOP3.LUT R11, RZ, R17, RZ, 0x33, !PT ;  /* 0x00000011ff0b8212 */ /* 0x000fe400078e33ff */
[----:B------:R-:W-:Y:S01]  /*2660*/  LOP3.LUT P0, RZ, R4, 0x38f, RZ, 0xc0, !PT ;  /* 0x0000038f04ff7812 */ /* 0x000fe2000780c0ff */
[----:B------:R-:W-:Y:S01]  /*2670*/  @!P3 IMAD.MOV R35, RZ, RZ, -R35 ;  /* 0x000000ffff23b224 */ /* 0x000fe200078e0a23 */
[----:B------:R-:W-:Y:S02]  /*2680*/  ISETP.NE.AND P3, PT, R15, RZ, PT ;  /* 0x000000ff0f00720c */ /* 0x000fe40003f65270 */
[----:B------:R-:W-:-:S02]  /*2690*/  @!P5 LOP3.LUT R35, RZ, R21, RZ, 0x33, !PT ;  /* 0x00000015ff23d212 */ /* 0x000fc400078e33ff */
[----:B------:R-:W-:Y:S02]  /*26a0*/  SEL R2, RZ, 0x1, !P3 ;  /* 0x00000001ff027807 */ /* 0x000fe40005800000 */
[----:B------:R-:W-:Y:S02]  /*26b0*/  SHF.R.S32.HI R21, RZ, 0x1f, R5 ;  /* 0x0000001fff157819 */ /* 0x000fe40000011405 */
[C---:B------:R-:W-:Y:S02]  /*26c0*/  ISETP.LT.U32.AND P2, PT, R18.reuse, R35, PT ;  /* 0x000000231200720c */ /* 0x040fe40003f41070 */
[----:B------:R-:W-:Y:S01]  /*26d0*/  SHF.R.S32.HI R15, RZ, 0x1f, R35 ;  /* 0x0000001fff0f7819 */ /* 0x000fe20000011423 */
[----:B-1----:R-:W-:Y:S01]  /*26e0*/  IMAD R6, R3, UR4, RZ ;  /* 0x0000000403067c24 */ /* 0x002fe2000f8e02ff */
[----:B------:R-:W-:Y:S01]  /*26f0*/  LOP3.LUT R2, R21, R2, RZ, 0xfc, !PT ;  /* 0x0000000215027212 */ /* 0x000fe200078efcff */
[----:B------:R-:W-:Y:S01]  /*2700*/  IMAD R3, R11, UR9, RZ ;  /* 0x000000090b037c24 */ /* 0x000fe2000f8e02ff */
[----:B------:R-:W-:Y:S01]  /*2710*/  ISETP.LT.AND.EX P2, PT, R19, R15, PT, P2 ;  /* 0x0000000f1300720c */ /* 0x000fe20003f41320 */
[----:B------:R-:W-:Y:S01]  /*2720*/  BSSY.RECONVERGENT B1, `(.L_x_14) ;  /* 0x0000129000017945 */ /* 0x000fe20003800200 */
[----:B------:R-:W-:Y:S01]  /*2730*/  MOV R24, 0x7f800000 ;  /* 0x7f80000000187802 */ /* 0x000fe20000000f00 */
[----:B------:R-:W-:Y:S01]  /*2740*/  IMAD R5, R5, R6, RZ ;  /* 0x0000000605057224 */ /* 0x000fe200078e02ff */
[----:B------:R-:W-:Y:S01]  /*2750*/  SEL R6, R18, R35, P2 ;  /* 0x0000002312067207 */ /* 0x000fe20001000000 */
[----:B------:R-:W-:-:S02]  /*2760*/  IMAD R3, R2, R3, RZ ;  /* 0x0000000302037224 */ /* 0x000fc400078e02ff */
[----:B0-----:R-:W-:Y:S01]  /*2770*/  @P1 FFMA.FTZ R24, R23, 0.69314718246459960938, R12 ;  /* 0x3f31721817181823 */ /* 0x001fe2000001000c */
[----:B------:R-:W-:Y:S06]  /*2780*/  @P0 BRA `(.L_x_15) ;  /* 0x0000001000880947 */ /* 0x000fec0003800000 */
[----:B------:R-:W0:Y:S02]  /*2790*/  LDCU.U8 UR4, c[0x0][0x548] ;  /* 0x0000a900ff0477ac */ /* 0x000e240008000000 */
[----:B0-----:R-:W-:-:S09]  /*27a0*/  UISETP.NE.AND UP0, UPT, UR4, URZ, UPT ;  /* 0x000000ff0400728c */ /* 0x001fd2000bf05270 */
[----:B------:R-:W-:Y:S05]  /*27b0*/  BRA.U !UP0, `(.L_x_16) ;  /* 0x00000011086c7547 */ /* 0x000fea000b800000 */
[----:B------:R-:W-:Y:S01]  /*27c0*/  VIADD R2, R13, UR20 ;  /* 0x000000140d027c36 */ /* 0x000fe20008000000 */
[----:B------:R-:W-:Y:S02]  /*27d0*/  ISETP.LT.U32.AND P0, PT, R17, 0x1, PT ;  /* 0x000000011100780c */ /* 0x000fe40003f01070 */
[----:B------:R-:W-:Y:S02]  /*27e0*/  SHF.R.S32.HI R12, RZ, 0x1f, R17 ;  /* 0x0000001fff0c7819 */ /* 0x000fe40000011411 */
[----:B------:R-:W-:Y:S02]  /*27f0*/  ISETP.GE.AND P1, PT, R2, UR21, PT ;  /* 0x0000001502007c0c */ /* 0x000fe4000bf26270 */
[----:B------:R-:W-:-:S04]  /*2800*/  ISETP.LT.AND.EX P0, PT, R12, RZ, PT, P0 ;  /* 0x000000ff0c00720c */ /* 0x000fc80003f01300 */
[----:B------:R-:W-:Y:S02]  /*2810*/  SEL R17, R17, 0x1, P0 ;  /* 0x0000000111117807 */ /* 0x000fe40000000000 */
[----:B------:R-:W-:-:S05]  /*2820*/  SEL R12, R12, RZ, P0 ;  /* 0x000000ff0c0c7207 */ /* 0x000fca0000000000 */
[----:B------:R-:W-:Y:S05]  /*2830*/  @P1 BRA `(.L_x_15) ;  /* 0x00000010005c1947 */ /* 0x000fea0003800000 */
[C---:B------:R-:W-:Y:S01]  /*2840*/  IADD3 R11, P1, PT, R17.reuse, 0x1, RZ ;  /* 0x00000001110b7810 */ /* 0x040fe20007f3e0ff */
[----:B------:R-:W-:Y:S02]  /*2850*/  IMAD R18, R12, UR19, RZ ;  /* 0x000000130c127c24 */ /* 0x000fe4000f8e02ff */
[----:B------:R-:W-:Y:S01]  /*2860*/  IMAD.WIDE.U32 R14, R17, UR19, RZ ;  /* 0x00000013110e7c25 */ /* 0x000fe2000f8e00ff */
[----:B------:R-:W-:Y:S02]  /*2870*/  ISETP.GE.U32.AND P0, PT, R11, 0x3, PT ;  /* 0x000000030b00780c */ /* 0x000fe40003f06070 */
[----:B------:R-:W-:Y:S01]  /*2880*/  IADD3.X R16, PT, PT, RZ, R12, RZ, P1, !PT ;  /* 0x0000000cff107210 */ /* 0x000fe20000ffe4ff */
[----:B------:R-:W-:-:S03]  /*2890*/  IMAD R11, R17, UR14, R18 ;  /* 0x0000000e110b7c24 */ /* 0x000fc6000f8e0212 */
[----:B------:R-:W-:Y:S02]  /*28a0*/  ISETP.GE.U32.AND.EX P0, PT, R16, RZ, PT, P0 ;  /* 0x000000ff1000720c */ /* 0x000fe40003f06100 */
[----:B------:R-:W-:Y:S02]  /*28b0*/  IADD3 R11, PT, PT, R15, R11, RZ ;  /* 0x0000000b0f0b7210 */ /* 0x000fe40007ffe0ff */
[----:B------:R-:W-:Y:S02]  /*28c0*/  SEL R40, R17, RZ, !P0 ;  /* 0x000000ff11287207 */ /* 0x000fe40004000000 */
[----:B------:R-:W-:-:S03]  /*28d0*/  SEL R12, R12, RZ, !P0 ;  /* 0x000000ff0c0c7207 */ /* 0x000fc60004000000 */
[-C--:B------:R-:W-:Y:S02]  /*28e0*/  IMAD R11, R11, R40.reuse, RZ ;  /* 0x000000280b0b7224 */ /* 0x080fe400078e02ff */
[----:B------:R-:W-:-:S04]  /*28f0*/  IMAD.WIDE.U32 R40, R14, R40, RZ ;  /* 0x000000280e287225 */ /* 0x000fc800078e00ff */
[----:B------:R-:W-:-:S05]  /*2900*/  IMAD R11, R12, R14, R11 ;  /* 0x0000000e0c0b7224 */ /* 0x000fca00078e020b */
[----:B------:R-:W-:-:S04]  /*2910*/  IADD3 R19, PT, PT, R41, R11, RZ ;  /* 0x0000000b29137210 */ /* 0x000fc80007ffe0ff */
[----:B------:R-:W-:-:S13]  /*2920*/  ISETP.NE.U32.AND P0, PT, R19, RZ, PT ;  /* 0x000000ff1300720c */ /* 0x000fda0003f05070 */
[----:B------:R-:W-:Y:S05]  /*2930*/  @P0 BRA `(.L_x_17) ;  /* 0x00000000005c0947 */ /* 0x000fea0003800000 */
[----:B------:R-:W0:Y:S01]  /*2940*/  I2F.U32.RP R12, R40 ;  /* 0x00000028000c7306 */ /* 0x000e220000209000 */
[----:B------:R-:W-:Y:S01]  /*2950*/  ISETP.NE.U32.AND P0, PT, R40, RZ, PT ;  /* 0x000000ff2800720c */ /* 0x000fe20003f05070 */
[----:B------:R-:W-:-:S06]  /*2960*/  HFMA2 R41, -RZ, RZ, 0, 0 ;  /* 0x00000000ff297431 */ /* 0x000fcc00000001ff */
[----:B0-----:R-:W0:Y:S02]  /*2970*/  MUFU.RCP R14, R12 ;  /* 0x0000000c000e7308 */ /* 0x001e240000001000 */
[----:B0-----:R-:W-:-:S06]  /*2980*/  IADD3 R14, PT, PT, R14, 0xffffffe, RZ ;  /* 0x0ffffffe0e0e7810 */ /* 0x001fcc0007ffe0ff */
        /* <DEDUP_REMOVED lines=13> */
[----:B------:R-:W-:-:S05]  /*2a60*/  @!P0 LOP3.LUT R11, RZ, R40, RZ, 0x33, !PT ;  /* 0x00000028ff0b8212 */ /* 0x000fca00078e33ff */
[----:B------:R-:W-:-:S04]  /*2a70*/  IMAD.MOV R15, RZ, RZ, -R11 ;  /* 0x000000ffff0f7224 */ /* 0x000fc800078e0a0b */
[----:B------:R-:W-:Y:S01]  /*2a80*/  IMAD R14, R40, R15, R2 ;  /* 0x0000000f280e7224 */ /* 0x000fe200078e0202 */
[----:B------:R-:W-:Y:S01]  /*2a90*/  MOV R40, R11 ;  /* 0x0000000b00287202 */ /* 0x000fe20000000f00 */
[----:B------:R-:W-:Y:S06]  /*2aa0*/  BRA `(.L_x_18) ;  /* 0x0000000000247947 */ /* 0x000fec0003800000 */
.L_x_17:
[----:B------:R-:W-:Y:S01]  /*2ab0*/  IMAD.MOV.U32 R22, RZ, RZ, R2 ;  /* 0x000000ffff167224 */ /* 0x000fe200078e0002 */
[----:B------:R-:W-:Y:S01]  /*2ac0*/  MOV R21, RZ ;  /* 0x000000ff00157202 */ /* 0x000fe20000000f00 */
[----:B------:R-:W-:Y:S01]  /*2ad0*/  IMAD.MOV.U32 R20, RZ, RZ, R40 ;  /* 0x000000ffff147224 */ /* 0x000fe200078e0028 */
[----:B------:R-:W-:Y:S02]  /*2ae0*/  MOV R18, 0x2b00 ;  /* 0x00002b0000127802 */ /* 0x000fe40000000f00 */
[----:B------:R-:W-:Y:S05]  /*2af0*/  CALL.REL.NOINC `($__internal_0_$__cuda_sm20_div_s64) ;  /* 0x0000001c00e87944 */ /* 0x000fea0003c00000 */
[----:B------:R-:W-:Y:S02]  /*2b00*/  IADD3 R15, PT, PT, -R12, RZ, RZ ;  /* 0x000000ff0c0f7210 */ /* 0x000fe40007ffe1ff */
[----:B------:R-:W-:-:S03]  /*2b10*/  MOV R41, R11 ;  /* 0x0000000b00297202 */ /* 0x000fc60000000f00 */
[----:B------:R-:W-:Y:S01]  /*2b20*/  IMAD R14, R40, R15, R2 ;  /* 0x0000000f280e7224 */ /* 0x000fe200078e0202 */
[----:B------:R-:W-:-:S07]  /*2b30*/  MOV R40, R12 ;  /* 0x0000000c00287202 */ /* 0x000fce0000000f00 */
.L_x_18:
[----:B------:R-:W-:Y:S01]  /*2b40*/  IABS R15, UR19 ;  /* 0x00000013000f7c13 */ /* 0x000fe20008000000 */
[----:B------:R-:W-:Y:S01]  /*2b50*/  IMAD.MOV.U32 R18, RZ, RZ, RZ ;  /* 0x000000ffff127224 */ /* 0x000fe200078e00ff */
[----:B------:R-:W-:Y:S01]  /*2b60*/  IABS R11, R14 ;  /* 0x0000000e000b7213 */ /* 0x000fe20000000000 */
[----:B------:R-:W-:Y:S01]  /*2b70*/  IMAD R37, R37, R10, RZ ;  /* 0x0000000a25257224 */ /* 0x000fe200078e02ff */
[----:B------:R-:W0:Y:S01]  /*2b80*/  I2F.U32.RP R16, R15 ;  /* 0x0000000f00107306 */ /* 0x000e220000209000 */
[----:B------:R-:W-:Y:S01]  /*2b90*/  IABS R2, UR19 ;  /* 0x0000001300027c13 */ /* 0x000fe20008000000 */
[----:B------:R-:W-:Y:S01]  /*2ba0*/  BSSY.RECONVERGENT B0, `(.L_x_19) ;  /* 0x000003c000007945 */ /* 0x000fe20003800200 */
[----:B------:R-:W-:Y:S01]  /*2bb0*/  IMAD R37, R9, R0, R37 ;  /* 0x0000000009257224 */ /* 0x000fe200078e0225 */
[----:B------:R-:W-:-:S04]  /*2bc0*/  LOP3.LUT R0, R14, UR19, RZ, 0x3c, !PT ;  /* 0x000000130e007c12 */ /* 0x000fc8000f8e3cff */
[----:B------:R-:W-:Y:S01]  /*2bd0*/  ISETP.GE.AND P0, PT, R0, RZ, PT ;  /* 0x000000ff0000720c */ /* 0x000fe20003f06270 */
[----:B0-----:R-:W0:Y:S02]  /*2be0*/  MUFU.RCP R19, R16 ;  /* 0x0000001000137308 */ /* 0x001e240000001000 */
[----:B0-----:R-:W-:-:S06]  /*2bf0*/  IADD3 R19, PT, PT, R19, 0xffffffe, RZ ;  /* 0x0ffffffe13137810 */ /* 0x001fcc0007ffe0ff */
[----:B------:R-:W0:Y:S02]  /*2c00*/  F2I.FTZ.U32.TRUNC.NTZ R19, R19 ;  /* 0x0000001300137305 */ /* 0x000e24000021f000 */
[----:B0-----:R-:W-:-:S05]  /*2c10*/  IADD3 R12, PT, PT, RZ, -R19, RZ ;  /* 0x80000013ff0c7210 */ /* 0x001fca0007ffe0ff */
[----:B------:R-:W-:-:S04]  /*2c20*/  IMAD R12, R12, R15, RZ ;  /* 0x0000000f0c0c7224 */ /* 0x000fc800078e02ff */
[----:B------:R-:W-:Y:S01]  /*2c30*/  IMAD.HI.U32 R18, R19, R12, R18 ;  /* 0x0000000c13127227 */ /* 0x000fe200078e0012 */
[----:B------:R-:W-:-:S05]  /*2c40*/  IADD3 R12, PT, PT, RZ, -R2, RZ ;  /* 0x80000002ff0c7210 */ /* 0x000fca0007ffe0ff */
[----:B------:R-:W-:-:S04]  /*2c50*/  IMAD.HI.U32 R2, R18, R11, RZ ;  /* 0x0000000b12027227 */ /* 0x000fc800078e00ff */
[----:B------:R-:W-:Y:S02]  /*2c60*/  IMAD R12, R2, R12, R11 ;  /* 0x0000000c020c7224 */ /* 0x000fe400078e020b */
[----:B------:R-:W-:-:S03]  /*2c70*/  IMAD.WIDE.U32 R18, R9, R10, RZ ;  /* 0x0000000a09127225 */ /* 0x000fc600078e00ff */
[----:B------:R-:W-:Y:S02]  /*2c80*/  ISETP.GT.U32.AND P1, PT, R15, R12, PT ;  /* 0x0000000c0f00720c */ /* 0x000fe40003f24070 */
[----:B------:R-:W-:Y:S01]  /*2c90*/  IADD3 R11, PT, PT, R19, R37, RZ ;  /* 0x00000025130b7210 */ /* 0x000fe20007ffe0ff */
[----:B------:R-:W-:-:S04]  /*2ca0*/  IMAD.WIDE.U32 R36, R18, R42, RZ ;  /* 0x0000002a12247225 */ /* 0x000fc800078e00ff */
[----:B------:R-:W-:-:S04]  /*2cb0*/  IMAD R11, R11, R42, RZ ;  /* 0x0000002a0b0b7224 */ /* 0x000fc800078e02ff */
[----:B------:R-:W-:Y:S02]  /*2cc0*/  IMAD R19, R43, R18, R11 ;  /* 0x000000122b137224 */ /* 0x000fe400078e020b */
[----:B------:R-:W-:Y:S02]  /*2cd0*/  @!P1 IMAD.IADD R12, R12, 0x1, -R15 ;  /* 0x000000010c0c9824 */ /* 0x000fe400078e0a0f */
[----:B------:R-:W-:Y:S01]  /*2ce0*/  @!P1 VIADD R2, R2, 0x1 ;  /* 0x0000000102029836 */ /* 0x000fe20000000000 */
[----:B------:R-:W-:Y:S01]  /*2cf0*/  ISETP.NE.AND P1, PT, RZ, UR19, PT ;  /* 0x00000013ff007c0c */ /* 0x000fe2000bf25270 */
[----:B------:R-:W-:Y:S01]  /*2d00*/  IMAD.IADD R19, R37, 0x1, R19 ;  /* 0x0000000125137824 */ /* 0x000fe200078e0213 */
[----:B------:R-:W-:-:S04]  /*2d10*/  ISETP.GE.U32.AND P2, PT, R12, R15, PT ;  /* 0x0000000f0c00720c */ /* 0x000fc80003f46070 */
[----:B------:R-:W-:-:S09]  /*2d20*/  LOP3.LUT R0, R41, R19, RZ, 0xfc, !PT ;  /* 0x0000001329007212 */ /* 0x000fd200078efcff */
[----:B------:R-:W-:-:S04]  /*2d30*/  @P2 IADD3 R2, PT, PT, R2, 0x1, RZ ;  /* 0x0000000102022810 */ /* 0x000fc80007ffe0ff */
[----:B------:R-:W-:Y:S02]  /*2d40*/  @!P0 IADD3 R2, PT, PT, -R2, RZ, RZ ;  /* 0x000000ff02028210 */ /* 0x000fe40007ffe1ff */
[----:B------:R-:W-:Y:S02]  /*2d50*/  ISETP.NE.U32.AND P0, PT, R0, RZ, PT ;  /* 0x000000ff0000720c */ /* 0x000fe40003f05070 */
[----:B------:R-:W-:-:S05]  /*2d60*/  @!P1 LOP3.LUT R2, RZ, UR19, RZ, 0x33, !PT ;  /* 0x00000013ff029c12 */ /* 0x000fca000f8e33ff */
[----:B------:R-:W-:-:S04]  /*2d70*/  IMAD.MOV R11, RZ, RZ, -R2 ;  /* 0x000000ffff0b7224 */ /* 0x000fc800078e0a02 */
[----:B------:R-:W-:Y:S02]  /*2d80*/  IMAD R0, R11, UR19, R14 ;  /* 0x000000130b007c24 */ /* 0x000fe4000f8e020e */
[----:B------:R-:W-:Y:S05]  /*2d90*/  @P0 BRA `(.L_x_20) ;  /* 0x0000000000540947 */ /* 0x000fea0003800000 */
[----:B------:R-:W0:Y:S01]  /*2da0*/  I2F.U32.RP R16, R36 ;  /* 0x0000002400107306 */ /* 0x000e220000209000 */
[----:B------:R-:W-:-:S07]  /*2db0*/  ISETP.NE.U32.AND P0, PT, R36, RZ, PT ;  /* 0x000000ff2400720c */ /* 0x000fce0003f05070 */
        /* <DEDUP_REMOVED lines=15> */
[----:B------:R-:W-:-:S04]  /*2eb0*/  @!P0 LOP3.LUT R12, RZ, R36, RZ, 0x33, !PT ;  /* 0x00000024ff0c8212 */ /* 0x000fc800078e33ff */
[----:B------:R-:W-:-:S05]  /*2ec0*/  IADD3 R37, PT, PT, -R12, RZ, RZ ;  /* 0x000000ff0c257210 */ /* 0x000fca0007ffe1ff */
[----:B------:R-:W-:Y:S01]  /*2ed0*/  IMAD R37, R36, R37, R40 ;  /* 0x0000002524257224 */ /* 0x000fe200078e0228 */
[----:B------:R-:W-:Y:S05]  /*2ee0*/  BRA `(.L_x_21) ;  /* 0x00000000001c7947 */ /* 0x000fea0003800000 */
.L_x_20:
[----:B------:R-:W-:Y:S01]  /*2ef0*/  IMAD.MOV.U32 R22, RZ, RZ, R40 ;  /* 0x000000ffff167224 */ /* 0x000fe200078e0028 */
[----:B------:R-:W-:Y:S01]  /*2f00*/  MOV R21, R41 ;  /* 0x0000002900157202 */ /* 0x000fe20000000f00 */
[----:B------:R-:W-:Y:S01]  /*2f10*/  IMAD.MOV.U32 R20, RZ, RZ, R36 ;  /* 0x000000ffff147224 */ /* 0x000fe200078e0024 */
[----:B------:R-:W-:Y:S02]  /*2f20*/  MOV R18, 0x2f40 ;  /* 0x00002f4000127802 */ /* 0x000fe40000000f00 */
[----:B------:R-:W-:Y:S05]  /*2f30*/  CALL.REL.NOINC `($__internal_0_$__cuda_sm20_div_s64) ;  /* 0x0000001800d87944 */ /* 0x000fea0003c00000 */
[----:B------:R-:W-:-:S05]  /*2f40*/  IADD3 R37, PT, PT, -R12, RZ, RZ ;  /* 0x000000ff0c257210 */ /* 0x000fca0007ffe1ff */
[----:B------:R-:W-:Y:S02]  /*2f50*/  IMAD R37, R37, R36, R40 ;  /* 0x0000002425257224 */ /* 0x000fe400078e0228 */
.L_x_21:
[----:B------:R-:W-:Y:S05]  /*2f60*/  BSYNC.RECONVERGENT B0 ;  /* 0x0000000000007941 */ /* 0x000fea0003800200 */
.L_x_19:
[----:B------:R-:W-:Y:S01]  /*2f70*/  IABS R20, R10 ;  /* 0x0000000a00147213 */ /* 0x000fe20000000000 */
[----:B------:R-:W0:Y:S01]  /*2f80*/  LDCU.U8 UR8, c[0x0][0x549] ;  /* 0x0000a920ff0877ac */ /* 0x000e220008000000 */
[----:B------:R-:W-:Y:S02]  /*2f90*/  IABS R18, R8 ;  /* 0x0000000800127213 */ /* 0x000fe40000000000 */
[----:B------:R-:W1:Y:S01]  /*2fa0*/  I2F.U32.RP R11, R20 ;  /* 0x00000014000b7306 */ /* 0x000e620000209000 */
[----:B------:R-:W-:Y:S01]  /*2fb0*/  IABS R15, R17 ;  /* 0x00000011000f7213 */ /* 0x000fe20000000000 */
[----:B------:R-:W2:Y:S01]  /*2fc0*/  LDCU.64 UR4, c[0x0][0x430] ;  /* 0x00008600ff0477ac */ /* 0x000ea20008000a00 */
[----:B------:R-:W-:Y:S02]  /*2fd0*/  IABS R16, R6 ;  /* 0x0000000600107213 */ /* 0x000fe40000000000 */
[----:B------:R-:W-:Y:S02]  /*2fe0*/  IABS R19, R9 ;  /* 0x0000000900137213 */ /* 0x000fe40000000000 */
[----:B------:R-:W-:Y:S01]  /*2ff0*/  IABS R34, R37 ;  /* 0x0000002500227213 */ /* 0x000fe20000000000 */
[----:B------:R-:W3:Y:S01]  /*3000*/  I2F.U32.RP R21, R18 ;  /* 0x0000001200157306 */ /* 0x000ee20000209000 */
[----:B------:R-:W-:-:S02]  /*3010*/  IABS R35, R10 ;  /* 0x0000000a00237213 */ /* 0x000fc40000000000 */
[----:B------:R-:W-:-:S03]  /*3020*/  ISETP.NE.AND P5, PT, R10, RZ, PT ;  /* 0x000000ff0a00720c */ /* 0x000fc60003fa5270 */
[----:B------:R-:W-:Y:S01]  /*3030*/  IMAD.MOV R35, RZ, RZ, -R35 ;  /* 0x000000ffff237224 */ /* 0x000fe200078e0a23 */
[----:B0-----:R-:W-:Y:S01]  /*3040*/  UISETP.NE.AND UP0, UPT, UR8, URZ, UPT ;  /* 0x000000ff0800728c */ /* 0x001fe2000bf05270 */
[----:B-1----:R-:W0:Y:S03]  /*3050*/  MUFU.RCP R11, R11 ;  /* 0x0000000b000b7308 */ /* 0x002e260000001000 */
[----:B--2---:R-:W-:Y:S02]  /*3060*/  USEL UR8, UR4, 0x1, UP0 ;  /* 0x0000000104087887 */ /* 0x004fe40008000000 */
[----:B------:R-:W-:-:S03]  /*3070*/  UIMAD UR4, UR5, UR4, URZ ;  /* 0x00000004050472a4 */ /* 0x000fc6000f8e02ff */
[----:B---3--:R-:W1:Y:S01]  /*3080*/  MUFU.RCP R42, R21 ;  /* 0x00000015002a7308 */ /* 0x008e620000001000 */
[----:B------:R-:W-:Y:S02]  /*3090*/  USHF.R.S32.HI UR12, URZ, 0x1f, UR8 ;  /* 0x0000001fff0c7899 */ /* 0x000fe40008011408 */
[----:B------:R-:W-:-:S05]  /*30a0*/  UIMAD UR5, UR8, UR5, URZ ;  /* 0x00000005080572a4 */ /* 0x000fca000f8e02ff */
[----:B------:R-:W-:Y:S01]  /*30b0*/  I2F.U32.RP R14, R15 ;  /* 0x0000000f000e7306 */ /* 0x000fe20000209000 */
[----:B0-----:R-:W-:-:S07]  /*30c0*/  VIADD R22, R11, 0xffffffe ;  /* 0x0ffffffe0b167836 */ /* 0x001fce0000000000 */
[----:B------:R-:W0:Y:S01]  /*30d0*/  F2I.FTZ.U32.TRUNC.NTZ R23, R22 ;  /* 0x0000001600177305 */ /* 0x000e22000021f000 */
[----:B-1----:R-:W-:-:S07]  /*30e0*/  VIADD R42, R42, 0xffffffe ;  /* 0x0ffffffe2a2a7836 */ /* 0x002fce0000000000 */
[----:B------:R1:W2:Y:S01]  /*30f0*/  F2I.FTZ.U32.TRUNC.NTZ R43, R42 ;  /* 0x0000002a002b7305 */ /* 0x0002a2000021f000 */
[----:B0-----:R-:W-:-:S07]  /*3100*/  IMAD.MOV R41, RZ, RZ, -R23 ;  /* 0x000000ffff297224 */ /* 0x001fce00078e0a17 */
[----:B------:R-:W0:Y:S01]  /*3110*/  MUFU.RCP R38, R14 ;  /* 0x0000000e00267308 */ /* 0x000e220000001000 */
[----:B------:R-:W-:Y:S02]  /*3120*/  IMAD.MOV.U32 R22, RZ, RZ, RZ ;  /* 0x000000ffff167224 */ /* 0x000fe400078e00ff */
[----:B------:R-:W-:Y:S02]  /*3130*/  IMAD R41, R41, R20, RZ ;  /* 0x0000001429297224 */ /* 0x000fe400078e02ff */
[----:B-1----:R-:W-:Y:S02]  /*3140*/  HFMA2 R42, -RZ, RZ, 0, 0 ;  /* 0x00000000ff2a7431 */ /* 0x002fe400000001ff */
[----:B--2---:R-:W-:Y:S01]  /*3150*/  IMAD.MOV R21, RZ, RZ, -R43 ;  /* 0x000000ffff157224 */ /* 0x004fe200078e0a2b */
[----:B------:R-:W1:Y:S01]  /*3160*/  I2F.U32.RP R11, R16 ;  /* 0x00000010000b7306 */ /* 0x000e620000209000 */
[----:B------:R-:W-:Y:S01]  /*3170*/  IMAD.HI.U32 R41, R23, R41, R22 ;  /* 0x0000002917297227 */ /* 0x000fe200078e0016 */
[----:B------:R-:W-:-:S03]  /*3180*/  IABS R23, R8 ;  /* 0x0000000800177213 */ /* 0x000fc60000000000 */
[----:B------:R-:W-:Y:S01]  /*3190*/  IMAD R22, R21, R18, RZ ;  /* 0x0000001215167224 */ /* 0x000fe200078e02ff */
[----:B------:R-:W-:Y:S01]  /*31a0*/  IABS R21, R12 ;  /* 0x0000000c00157213 */ /* 0x000fe20000000000 */
[----:B------:R-:W-:Y:S01]  /*31b0*/  IMAD.HI.U32 R36, R41, R34, RZ ;  /* 0x0000002229247227 */ /* 0x000fe200078e00ff */
[----:B------:R-:W2:Y:S01]  /*31c0*/  I2F.U32.RP R40, R19 ;  /* 0x0000001300287306 */ /* 0x000ea20000209000 */
[----:B0-----:R-:W-:Y:S02]  /*31d0*/  IADD3 R38, PT, PT, R38, 0xffffffe, RZ ;  /* 0x0ffffffe26267810 */ /* 0x001fe40007ffe0ff */
[----:B------:R-:W-:-:S04]  /*31e0*/  IMAD.HI.U32 R22, R43, R22, R42 ;  /* 0x000000162b167227 */ /* 0x000fc800078e002a */
[----:B------:R-:W-:Y:S01]  /*31f0*/  IMAD.MOV R23, RZ, RZ, -R23 ;  /* 0x000000ffff177224 */ /* 0x000fe200078e0a17 */
[----:B------:R0:W3:Y:S01]  /*3200*/  F2I.FTZ.U32.TRUNC.NTZ R39, R38 ;  /* 0x0000002600277305 */ /* 0x0000e2000021f000 */
[----:B------:R-:W-:-:S04]  /*3210*/  IMAD.HI.U32 R22, R22, R21, RZ ;  /* 0x0000001516167227 */ /* 0x000fc800078e00ff */
[----:B------:R-:W-:Y:S01]  /*3220*/  IMAD R35, R36, R35, R34 ;  /* 0x0000002324237224 */ /* 0x000fe200078e0222 */
[----:B------:R-:W-:Y:S01]  /*3230*/  LOP3.LUT R34, R37, R10, RZ, 0x3c, !PT ;  /* 0x0000000a25227212 */ /* 0x000fe200078e3cff */
[----:B------:R-:W-:Y:S01]  /*3240*/  IMAD R23, R22, R23, R21 ;  /* 0x0000001716177224 */ /* 0x000fe200078e0215 */
[----:B-1----:R-:W1:Y:S02]  /*3250*/  MUFU.RCP R11, R11 ;  /* 0x0000000b000b7308 */ /* 0x002e640000001000 */
[----:B------:R-:W-:Y:S02]  /*3260*/  ISETP.GT.U32.AND P3, PT, R20, R35, PT ;  /* 0x000000231400720c */ /* 0x000fe40003f64070 */
[----:B------:R-:W-:Y:S02]  /*3270*/  ISETP.GT.U32.AND P1, PT, R18, R23, PT ;  /* 0x000000171200720c */ /* 0x000fe40003f24070 */
[----:B------:R-:W-:Y:S01]  /*3280*/  ISETP.GE.AND P2, PT, R34, RZ, PT ;  /* 0x000000ff2200720c */ /* 0x000fe20003f46270 */
[----:B0-----:R-:W-:Y:S01]  /*3290*/  IMAD.MOV.U32 R38, RZ, RZ, RZ ;  /* 0x000000ffff267224 */ /* 0x001fe200078e00ff */
[----:B--2---:R-:W0:Y:S01]  /*32a0*/  MUFU.RCP R40, R40 ;  /* 0x0000002800287308 */ /* 0x004e220000001000 */
[----:B---3--:R-:W-:-:S05]  /*32b0*/  IADD3 R14, PT, PT, RZ, -R39, RZ ;  /* 0x80000027ff0e7210 */ /* 0x008fca0007ffe0ff */
[----:B------:R-:W-:Y:S01]  /*32c0*/  IMAD R21, R14, R15, RZ ;  /* 0x0000000f0e157224 */ /* 0x000fe200078e02ff */
[----:B------:R-:W-:Y:S01]  /*32d0*/  IABS R14, R2 ;  /* 0x00000002000e7213 */ /* 0x000fe20000000000 */
[----:B------:R-:W-:Y:S01]  /*32e0*/  @!P3 IMAD.IADD R35, R35, 0x1, -R20 ;  /* 0x000000012323b824 */ /* 0x000fe200078e0a14 */
[----:B------:R-:W-:Y:S01]  /*32f0*/  @!P1 IADD3 R23, PT, PT, R23, -R18, RZ ;  /* 0x8000001217179210 */ /* 0x000fe20007ffe0ff */
[----:B------:R-:W-:Y:S01]  /*3300*/  IMAD.HI.U32 R21, R39, R21, R38 ;  /* 0x0000001527157227 */ /* 0x000fe200078e0026 */
[----:B-1----:R-:W-:Y:S02]  /*3310*/  IADD3 R38, PT, PT, R11, 0xffffffe, RZ ;  /* 0x0ffffffe0b267810 */ /* 0x002fe40007ffe0ff */
[----:B------:R-:W-:Y:S01]  /*3320*/  ISETP.GE.U32.AND P6, PT, R35, R20, PT ;  /* 0x000000142300720c */ /* 0x000fe20003fc6070 */
[----:B------:R-:W-:Y:S01]  /*3330*/  @!P1 VIADD R22, R22, 0x1 ;  /* 0x0000000116169836 */ /* 0x000fe20000000000 */
[----:B------:R1:W2:Y:S01]  /*3340*/  F2I.FTZ.U32.TRUNC.NTZ R39, R38 ;  /* 0x0000002600277305 */ /* 0x0002a2000021f000 */
[----:B------:R-:W-:Y:S01]  /*3350*/  LOP3.LUT R20, R12, R8, RZ, 0x3c, !PT ;  /* 0x000000080c147212 */ /* 0x000fe200078e3cff */
[----:B0-----:R-:W-:Y:S01]  /*3360*/  VIADD R40, R40, 0xffffffe ;  /* 0x0ffffffe28287836 */ /* 0x001fe20000000000 */
[----:B------:R-:W-:Y:S01]  /*3370*/  ISETP.GE.U32.AND P4, PT, R23, R18, PT ;  /* 0x000000121700720c */ /* 0x000fe20003f86070 */
[----:B------:R-:W-:Y:S01]  /*3380*/  IMAD.HI.U32 R21, R21, R14, RZ ;  /* 0x0000000e15157227 */ /* 0x000fe200078e00ff */
[----:B------:R-:W-:-:S02]  /*3390*/  IABS R11, R17 ;  /* 0x00000011000b7213 */ /* 0x000fc40000000000 */
[----:B------:R-:W-:Y:S01]  /*33a0*/  ISETP.GE.AND P0, PT, R20, RZ, PT ;  /* 0x000000ff1400720c */ /* 0x000fe20003f06270 */
[----:B------:R0:W3:Y:S01]  /*33b0*/  F2I.FTZ.U32.TRUNC.NTZ R41, R40 ;  /* 0x0000002800297305 */ /* 0x0000e2000021f000 */
[----:B------:R-:W-:Y:S01]  /*33c0*/  @!P3 IADD3 R36, PT, PT, R36, 0x1, RZ ;  /* 0x000000012424b810 */ /* 0x000fe20007ffe0ff */
[----:B------:R-:W-:Y:S01]  /*33d0*/  IMAD.MOV R11, RZ, RZ, -R11 ;  /* 0x000000ffff0b7224 */ /* 0x000fe200078e0a0b */
[----:B------:R-:W-:Y:S02]  /*33e0*/  ISETP.NE.AND P3, PT, R8, RZ, PT ;  /* 0x000000ff0800720c */ /* 0x000fe40003f65270 */
[----:B------:R-:W-:Y:S01]  /*33f0*/  IABS R20, R9 ;  /* 0x0000000900147213 */ /* 0x000fe20000000000 */
[----:B------:R-:W-:Y:S02]  /*3400*/  IMAD R14, R21, R11, R14 ;  /* 0x0000000b150e7224 */ /* 0x000fe400078e020e */
[----:B-1----:R-:W-:Y:S02]  /*3410*/  HFMA2 R38, -RZ, RZ, 0, 0 ;  /* 0x00000000ff267431 */ /* 0x002fe400000001ff */
[----:B--2---:R-:W-:-:S02]  /*3420*/  IMAD.MOV R11, RZ, RZ, -R39 ;  /* 0x000000ffff0b7224 */ /* 0x004fc400078e0a27 */
[----:B------:R-:W-:Y:S01]  /*3430*/  @P4 VIADD R22, R22, 0x1 ;  /* 0x0000000116164836 */ /* 0x000fe20000000000 */
[----:B------:R-:W-:Y:S01]  /*3440*/  ISETP.GT.U32.AND P1, PT, R15, R14, PT ;  /* 0x0000000e0f00720c */ /* 0x000fe20003f24070 */
[----:B------:R-:W-:Y:S02]  /*3450*/  @P6 VIADD R36, R36, 0x1 ;  /* 0x0000000124246836 */ /* 0x000fe40000000000 */
[----:B------:R-:W-:Y:S01]  /*3460*/  IMAD R11, R11, R16, RZ ;  /* 0x000000100b0b7224 */ /* 0x000fe200078e02ff */
[----:B0-----:R-:W-:Y:S01]  /*3470*/  MOV R40, RZ ;  /* 0x000000ff00287202 */ /* 0x001fe20000000f00 */
[----:B---3--:R-:W-:Y:S02]  /*3480*/  IMAD.MOV R18, RZ, RZ, -R41 ;  /* 0x000000ffff127224 */ /* 0x008fe400078e0a29 */
[----:B------:R-:W-:Y:S01]  /*3490*/  @!P0 IMAD.MOV R22, RZ, RZ, -R22 ;  /* 0x000000ffff168224 */ /* 0x000fe200078e0a16 */
[----:B------:R-:W-:Y:S01]  /*34a0*/  @!P3 LOP3.LUT R22, RZ, R8, RZ, 0x33, !PT ;  /* 0x00000008ff16b212 */ /* 0x000fe200078e33ff */
[----:B------:R-:W-:-:S02]  /*34b0*/  IMAD R23, R18, R19, RZ ;  /* 0x0000001312177224 */ /* 0x000fc400078e02ff */
[----:B------:R-:W-:Y:S01]  /*34c0*/  @!P2 IMAD.MOV R36, RZ, RZ, -R36 ;  /* 0x000000ffff24a224 */ /* 0x000fe200078e0a24 */
[----:B------:R-:W-:Y:S01]  /*34d0*/  @!P5 LOP3.LUT R36, RZ, R10, RZ, 0x33, !PT ;  /* 0x0000000aff24d212 */ /* 0x000fe200078e33ff */
[----:B------:R-:W-:Y:S01]  /*34e0*/  IMAD.HI.U32 R38, R39, R11, R38 ;  /* 0x0000000b27267227 */ /* 0x000fe200078e0026 */
[----:B------:R-:W-:Y:S02]  /*34f0*/  IABS R11, R6 ;  /* 0x00000006000b7213 */ /* 0x000fe40000000000 */
[----:B------:R-:W-:Y:S01]  /*3500*/  IABS R18, R22 ;  /* 0x0000001600127213 */ /* 0x000fe20000000000 */
[----:B------:R-:W-:Y:S01]  /*3510*/  IMAD.HI.U32 R23, R41, R23, R40 ;  /* 0x0000001729177227 */ /* 0x000fe200078e0028 */
[----:B------:R-:W-:Y:S02]  /*3520*/  IABS R34, R36 ;  /* 0x0000002400227213 */ /* 0x000fe40000000000 */
[----:B------:R-:W-:Y:S01]  /*3530*/  IADD3 R11, PT, PT, RZ, -R11, RZ ;  /* 0x8000000bff0b7210 */ /* 0x000fe20007ffe0ff */
[----:B------:R-:W-:Y:S01]  /*3540*/  IMAD.HI.U32 R38, R38, R18, RZ ;  /* 0x0000001226267227 */ /* 0x000fe200078e00ff */
[----:B------:R-:W-:-:S02]  /*3550*/  ISETP.NE.AND P2, PT, R17, RZ, PT ;  /* 0x000000ff1100720c */ /* 0x000fc40003f45270 */
[----:B------:R-:W-:Y:S01]  /*3560*/  ISETP.NE.AND P5, PT, R9, RZ, PT ;  /* 0x000000ff0900720c */ /* 0x000fe20003fa5270 */
[----:B------:R-:W-:Y:S02]  /*3570*/  IMAD.MOV R20, RZ, RZ, -R20 ;  /* 0x000000ffff147224 */ /* 0x000fe400078e0a14 */
[----:B------:R-:W-:-:S04]  /*3580*/  IMAD.HI.U32 R23, R23, R34, RZ ;  /* 0x0000002217177227 */ /* 0x000fc800078e00ff */
[----:B------:R-:W-:Y:S02]  /*3590*/  IMAD R11, R38, R11, R18 ;  /* 0x0000000b260b7224 */ /* 0x000fe400078e0212 */
[----:B------:R-:W-:Y:S02]  /*35a0*/  IMAD R20, R23, R20, R34 ;  /* 0x0000001417147224 */ /* 0x000fe400078e0222 */
[----:B------:R-:W-:Y:S02]  /*35b0*/  @!P1 IMAD.IADD R14, R14, 0x1, -R15 ;  /* 0x000000010e0e9824 */ /* 0x000fe400078e0a0f */
[----:B------:R-:W-:Y:S01]  /*35c0*/  @!P1 VIADD R21, R21, 0x1 ;  /* 0x0000000115159836 */ /* 0x000fe20000000000 */
[----:B------:R-:W-:Y:S02]  /*35d0*/  ISETP.GT.U32.AND P1, PT, R16, R11, PT ;  /* 0x0000000b1000720c */ /* 0x000fe40003f24070 */
[----:B------:R-:W-:Y:S02]  /*35e0*/  ISETP.GT.U32.AND P3, PT, R19, R20, PT ;  /* 0x000000141300720c */ /* 0x000fe40003f64070 */
[----:B------:R-:W-:-:S02]  /*35f0*/  ISETP.GE.U32.AND P4, PT, R14, R15, PT ;  /* 0x0000000f0e00720c */ /* 0x000fc40003f86070 */
[----:B------:R-:W-:Y:S02]  /*3600*/  LOP3.LUT R14, R2, R17, RZ, 0x3c, !PT ;  /* 0x00000011020e7212 */ /* 0x000fe400078e3cff */
[----:B------:R-:W-:Y:S02]  /*3610*/  IADD3 R15, PT, PT, -R22, RZ, RZ ;  /* 0x000000ff160f7210 */ /* 0x000fe40007ffe1ff */
[----:B------:R-:W-:Y:S01]  /*3620*/  ISETP.GE.AND P0, PT, R14, RZ, PT ;  /* 0x000000ff0e00720c */ /* 0x000fe20003f06270 */
[----:B------:R-:W-:Y:S02]  /*3630*/  IMAD.MOV R14, RZ, RZ, -R36 ;  /* 0x000000ffff0e7224 */ /* 0x000fe400078e0a24 */
[----:B------:R-:W-:Y:S02]  /*3640*/  @!P1 IMAD.IADD R11, R11, 0x1, -R16 ;  /* 0x000000010b0b9824 */ /* 0x000fe400078e0a10 */
[----:B------:R-:W-:Y:S01]  /*3650*/  @!P3 IMAD.IADD R20, R20, 0x1, -R19 ;  /* 0x000000011414b824 */ /* 0x000fe200078e0a13 */
[----:B------:R-:W-:Y:S01]  /*3660*/  @!P3 IADD3 R23, PT, PT, R23, 0x1, RZ ;  /* 0x000000011717b810 */ /* 0x000fe20007ffe0ff */
[----:B------:R-:W-:Y:S01]  /*3670*/  IMAD R14, R10, R14, R37 ;  /* 0x0000000e0a0e7224 */ /* 0x000fe200078e0225 */
[----:B------:R-:W-:Y:S01]  /*3680*/  @P4 IADD3 R21, PT, PT, R21, 0x1, RZ ;  /* 0x0000000115154810 */ /* 0x000fe20007ffe0ff */
[----:B------:R-:W-:Y:S01]  /*3690*/  @!P1 VIADD R38, R38, 0x1 ;  /* 0x0000000126269836 */ /* 0x000fe20000000000 */
[----:B------:R-:W-:Y:S01]  /*36a0*/  ISETP.GE.U32.AND P4, PT, R11, R16, PT ;  /* 0x000000100b00720c */ /* 0x000fe20003f86070 */
[----:B------:R-:W-:Y:S01]  /*36b0*/  IMAD R15, R8, R15, R12 ;  /* 0x0000000f080f7224 */ /* 0x000fe200078e020c */
[----:B------:R-:W-:-:S02]  /*36c0*/  ISETP.GE.U32.AND P6, PT, R20, R19, PT ;  /* 0x000000131400720c */ /* 0x000fc40003fc6070 */
[----:B------:R-:W-:Y:S02]  /*36d0*/  LOP3.LUT R11, R36, R9, RZ, 0x3c, !PT ;  /* 0x00000009240b7212 */ /* 0x000fe400078e3cff */
[----:B------:R-:W-:Y:S02]  /*36e0*/  @!P0 IADD3 R21, PT, PT, -R21, RZ, RZ ;  /* 0x000000ff15158210 */ /* 0x000fe40007ffe1ff */
[----:B------:R-:W-:Y:S02]  /*36f0*/  @!P2 LOP3.LUT R21, RZ, R17, RZ, 0x33, !PT ;  /* 0x00000011ff15a212 */ /* 0x000fe400078e33ff */
[----:B------:R-:W-:Y:S02]  /*3700*/  LOP3.LUT R10, R22, R6, RZ, 0x3c, !PT ;  /* 0x00000006160a7212 */ /* 0x000fe400078e3cff */
[----:B------:R-:W-:Y:S01]  /*3710*/  ISETP.GE.AND P2, PT, R11, RZ, PT ;  /* 0x000000ff0b00720c */ /* 0x000fe20003f46270 */
[----:B------:R-:W-:Y:S01]  /*3720*/  IMAD.WIDE R18, R21, UR9, RZ ;  /* 0x0000000915127c25 */ /* 0x000fe2000f8e02ff */
[----:B------:R-:W-:-:S02]  /*3730*/  ISETP.GE.AND P0, PT, R10, RZ, PT ;  /* 0x000000ff0a00720c */ /* 0x000fc40003f06270 */
[----:B------:R-:W-:Y:S01]  /*3740*/  ISETP.NE.AND P1, PT, R6, RZ, PT ;  /* 0x000000ff0600720c */ /* 0x000fe20003f25270 */
[----:B------:R-:W-:Y:S01]  /*3750*/  @P6 VIADD R23, R23, 0x1 ;  /* 0x0000000117176836 */ /* 0x000fe20000000000 */
[----:B------:R-:W-:Y:S01]  /*3760*/  @P4 IADD3 R38, PT, PT, R38, 0x1, RZ ;  /* 0x0000000126264810 */ /* 0x000fe20007ffe0ff */
[----:B------:R-:W-:Y:S02]  /*3770*/  IMAD.MOV R21, RZ, RZ, -R21 ;  /* 0x000000ffff157224 */ /* 0x000fe400078e0a15 */
[----:B------:R-:W-:Y:S01]  /*3780*/  IMAD.WIDE.U32 R18, R0, UR8, R18 ;  /* 0x0000000800127c25 */ /* 0x000fe2000f8e0012 */
[----:B------:R-:W-:-:S03]  /*3790*/  UIMAD UR8, UR22, UR8, URZ ;  /* 0x00000008160872a4 */ /* 0x000fc6000f8e02ff */
[----:B------:R-:W-:Y:S01]  /*37a0*/  @!P2 IMAD.MOV R23, RZ, RZ, -R23 ;  /* 0x000000ffff17a224 */ /* 0x000fe200078e0a17 */
[----:B------:R-:W-:Y:S01]  /*37b0*/  @!P5 LOP3.LUT R23, RZ, R9, RZ, 0x33, !PT ;  /* 0x00000009ff17d212 */ /* 0x000fe200078e33ff */
[----:B------:R-:W-:Y:S02]  /*37c0*/  @!P0 IMAD.MOV R38, RZ, RZ, -R38 ;  /* 0x000000ffff268224 */ /* 0x000fe400078e0a26 */
[----:B------:R-:W-:Y:S01]  /*37d0*/  IMAD R19, R0, UR12, R19 ;  /* 0x0000000c00137c24 */ /* 0x000fe2000f8e0213 */
[----:B------:R-:W-:Y:S01]  /*37e0*/  @!P1 LOP3.LUT R38, RZ, R6, RZ, 0x33, !PT ;  /* 0x00000006ff269212 */ /* 0x000fe200078e33ff */
[----:B------:R-:W-:Y:S01]  /*37f0*/  IMAD R21, R17, R21, R2 ;  /* 0x0000001511157224 */ /* 0x000fe200078e0202 */
[----:B------:R-:W-:Y:S01]  /*3800*/  UIMAD UR12, UR7, UR4, URZ ;  /* 0x00000004070c72a4 */ /* 0x000fe2000f8e02ff */
[----:B------:R-:W-:Y:S01]  /*3810*/  IMAD.MOV R0, RZ, RZ, -R23 ;  /* 0x000000ffff007224 */ /* 0x000fe200078e0a17 */
[----:B------:R-:W-:Y:S01]  /*3820*/  IADD3 R11, PT, PT, -R38, RZ, RZ ;  /* 0x000000ff260b7210 */ /* 0x000fe20007ffe1ff */
[----:B------:R-:W-:-:S04]  /*3830*/  IMAD.WIDE R18, R21, UR4, R18 ;  /* 0x0000000415127c25 */ /* 0x000fc8000f8e0212 */
[----:B------:R-:W-:Y:S01]  /*3840*/  IMAD.WIDE R16, R14, UR5, RZ ;  /* 0x000000050e107c25 */ /* 0x000fe2000f8e02ff */
[----:B------:R-:W0:Y:S03]  /*3850*/  LDCU.64 UR4, c[0x0][0x420] ;  /* 0x00008400ff0477ac */ /* 0x000e260008000a00 */
[----:B------:R-:W-:-:S04]  /*3860*/  IMAD.WIDE R20, R23, UR6, RZ ;  /* 0x0000000617147c25 */ /* 0x000fc8000f8e02ff */
[----:B------:R-:W-:Y:S01]  /*3870*/  IMAD R0, R9, R0, R36 ;  /* 0x0000000009007224 */ /* 0x000fe200078e0224 */
[----:B------:R-:W-:Y:S01]  /*3880*/  IADD3 R2, P1, P0, R20, R18, R16 ;  /* 0x0000001214027210 */ /* 0x000fe2000783e010 */
[----:B------:R-:W-:Y:S02]  /*3890*/  IMAD R6, R6, R11, R22 ;  /* 0x0000000b06067224 */ /* 0x000fe400078e0216 */
[----:B------:R-:W-:Y:S01]  /*38a0*/  IMAD.WIDE R8, R15, UR8, RZ ;  /* 0x000000080f087c25 */ /* 0x000fe2000f8e02ff */
[----:B------:R-:W-:-:S03]  /*38b0*/  IADD3.X R17, PT, PT, R21, R19, R17, P1, P0 ;  /* 0x0000001315117210 */ /* 0x000fc60000fe0411 */
[----:B------:R-:W-:-:S04]  /*38c0*/  IMAD.WIDE R10, R0, UR12, RZ ;  /* 0x0000000c000a7c25 */ /* 0x000fc8000f8e02ff */
[----:B------:R-:W-:Y:S01]  /*38d0*/  IMAD.WIDE R38, R38, R3, RZ ;  /* 0x0000000326267225 */ /* 0x000fe200078e02ff */
[----:B------:R-:W-:-:S03]  /*38e0*/  IADD3 R3, P1, P0, R8, R2, R10 ;  /* 0x0000000208037210 */ /* 0x000fc6000783e00a */
[----:B------:R-:W-:Y:S01]  /*38f0*/  IMAD.WIDE R14, R6, R5, RZ ;  /* 0x00000005060e7225 */ /* 0x000fe200078e02ff */
[----:B------:R-:W-:Y:S02]  /*3900*/  IADD3.X R17, PT, PT, R9, R17, R11, P1, P0 ;  /* 0x0000001109117210 */ /* 0x000fe40000fe040b */
[----:B------:R-:W-:-:S04]  /*3910*/  IADD3 R3, P1, P0, R14, R3, R38 ;  /* 0x000000030e037210 */ /* 0x000fc8000783e026 */
[----:B------:R-:W-:Y:S02]  /*3920*/  IADD3.X R14, PT, PT, R15, R17, R39, P1, P0 ;  /* 0x000000110f0e7210 */ /* 0x000fe40000fe0427 */
[----:B0-----:R-:W-:-:S04]  /*3930*/  LEA R2, P0, R3, UR4, 0x2 ;  /* 0x0000000403027c11 */ /* 0x001fc8000f8010ff */
[----:B------:R-:W-:-:S05]  /*3940*/  LEA.HI.X R3, R3, UR5, R14, 0x2, P0 ;  /* 0x0000000503037c11 */ /* 0x000fca00080f140e */
[----:B------:R0:W-:Y:S01]  /*3950*/  STG.E desc[UR10][R2.64], R24 ;  /* 0x0000001802007986 */ /* 0x0001e2000c10190a */
[----:B------:R-:W-:Y:S05]  /*3960*/  BRA `(.L_x_15) ;  /* 0x0000000000107947 */ /* 0x000fea0003800000 */
.L_x_16:
[----:B------:R-:W0:Y:S01]  /*3970*/  LDC.64 R2, c[0x0][0x420] ;  /* 0x00010800ff027b82 */ /* 0x000e220000000a00 */
[----:B------:R-:W-:-:S05]  /*3980*/  IADD3 R0, PT, PT, R13, UR20, RZ ;  /* 0x000000140d007c10 */ /* 0x000fca000fffe0ff */
[----:B0-----:R-:W-:-:S05]  /*3990*/  IMAD.WIDE.U32 R2, R0, 0x4, R2 ;  /* 0x0000000400027825 */ /* 0x001fca00078e0002 */
[----:B------:R1:W-:Y:S02]  /*39a0*/  STG.E desc[UR10][R2.64], R24 ;  /* 0x0000001802007986 */ /* 0x0003e4000c10190a */
.L_x_15:
[----:B------:R-:W-:Y:S05]  /*39b0*/  BSYNC.RECONVERGENT B1 ;  /* 0x0000000000017941 */ /* 0x000fea0003800200 */
.L_x_14:
[----:B------:R-:W2:Y:S01]  /*39c0*/  LDCU UR6, c[0x0][0x534] ;  /* 0x0000a680ff0677ac */ /* 0x000ea20008000800 */
[C---:B------:R-:W-:Y:S01]  /*39d0*/  LOP3.LUT R0, R7.reuse, 0x10, RZ, 0xfc, !PT ;  /* 0x0000001007007812 */ /* 0x040fe200078efcff */
[----:B------:R-:W-:Y:S01]  /*39e0*/  IMAD.SHL.U32 R14, R4, 0x4, RZ ;  /* 0x00000004040e7824 */ /* 0x000fe200078e00ff */
[----:B01----:R-:W-:-:S04]  /*39f0*/  LOP3.LUT R2, R7, 0x50, RZ, 0xfc, !PT ;  /* 0x0000005007027812 */ /* 0x003fc800078efcff */
[----:B------:R-:W-:Y:S02]  /*3a00*/  LOP3.LUT R14, R14, 0x3c, RZ, 0xc0, !PT ;  /* 0x0000003c0e0e7812 */ /* 0x000fe400078ec0ff */
[C---:B--2---:R-:W-:Y:S01]  /*3a10*/  ISETP.GE.AND P0, PT, R7.reuse, UR6, PT ;  /* 0x0000000607007c0c */ /* 0x044fe2000bf06270 */
[----:B------:R-:W-:Y:S01]  /*3a20*/  UISETP.GE.AND UP0, UPT, UR6, 0x1, UPT ;  /* 0x000000010600788c */ /* 0x000fe2000bf06270 */
[----:B------:R-:W-:Y:S02]  /*3a30*/  ISETP.GE.AND P6, PT, R0, UR6, PT ;  /* 0x0000000600007c0c */ /* 0x000fe4000bfc6270 */
[----:B------:R-:W-:Y:S02]  /*3a40*/  ISETP.GT.U32.OR P0, PT, R4, 0x7f, P0 ;  /* 0x0000007f0400780c */ /* 0x000fe40000704470 */
[----:B------:R-:W-:Y:S02]  /*3a50*/  LOP3.LUT R0, R7, 0x20, RZ, 0xfc, !PT ;  /* 0x0000002007007812 */ /* 0x000fe400078efcff */
[----:B------:R-:W-:-:S02]  /*3a60*/  ISETP.GE.AND P2, PT, R2, UR6, PT ;  /* 0x0000000602007c0c */ /* 0x000fc4000bf46270 */
[----:B------:R-:W-:Y:S02]  /*3a70*/  ISETP.GE.AND P5, PT, R0, UR6, PT ;  /* 0x0000000600007c0c */ /* 0x000fe4000bfa6270 */
[C---:B------:R-:W-:Y:S02]  /*3a80*/  LOP3.LUT R0, R7.reuse, 0x30, RZ, 0xfc, !PT ;  /* 0x0000003007007812 */ /* 0x040fe400078efcff */
[----:B------:R-:W-:Y:S02]  /*3a90*/  ISETP.GT.U32.OR P6, PT, R4, 0x7f, P6 ;  /* 0x0000007f0400780c */ /* 0x000fe400037c4470 */
[----:B------:R-:W-:Y:S01]  /*3aa0*/  ISETP.GE.AND P4, PT, R0, UR6, PT ;  /* 0x0000000600007c0c */ /* 0x000fe2000bf86270 */
[----:B------:R-:W-:Y:S01]  /*3ab0*/  @!P0 FADD.FTZ R5, -R24, R33 ;  /* 0x0000002118058221 */ /* 0x000fe20000010100 */
[----:B------:R-:W-:Y:S02]  /*3ac0*/  LOP3.LUT R0, R7, 0x40, RZ, 0xfc, !PT ;  /* 0x0000004007007812 */ /* 0x000fe400078efcff */
[----:B------:R-:W-:Y:S01]  /*3ad0*/  ISETP.GT.U32.OR P5, PT, R4, 0x7f, P5 ;  /* 0x0000007f0400780c */ /* 0x000fe20002fa4470 */
[----:B------:R-:W-:Y:S01]  /*3ae0*/  @!P0 FMUL.FTZ R5, R5, 1.4426950216293334961 ;  /* 0x3fb8aa3b05058820 */ /* 0x000fe20000410000 */
[----:B------:R-:W-:-:S02]  /*3af0*/  ISETP.GE.AND P3, PT, R0, UR6, PT ;  /* 0x0000000600007c0c */ /* 0x000fc4000bf66270 */
[C---:B------:R-:W-:Y:S02]  /*3b00*/  LOP3.LUT R0, R7.reuse, 0x60, RZ, 0xfc, !PT ;  /* 0x0000006007007812 */ /* 0x040fe400078efcff */
[----:B------:R-:W-:Y:S01]  /*3b10*/  ISETP.GT.U32.OR P4, PT, R4, 0x7f, P4 ;  /* 0x0000007f0400780c */ /* 0x000fe20002784470 */
[----:B------:R-:W0:Y:S01]  /*3b20*/  @!P0 MUFU.EX2 R5, R5 ;  /* 0x0000000500058308 */ /* 0x000e220000000800 */
[----:B------:R-:W-:Y:S01]  /*3b30*/  ISETP.GE.AND P1, PT, R0, UR6, PT ;  /* 0x0000000600007c0c */ /* 0x000fe2000bf26270 */
[----:B------:R-:W-:Y:S01]  /*3b40*/  @!P6 FADD.FTZ R3, -R24, R30 ;  /* 0x0000001e1803e221 */ /* 0x000fe20000010100 */
[----:B------:R-:W-:Y:S02]  /*3b50*/  LOP3.LUT R0, R7, 0x70, RZ, 0xfc, !PT ;  /* 0x0000007007007812 */ /* 0x000fe400078efcff */
[----:B------:R-:W-:Y:S01]  /*3b60*/  ISETP.GT.U32.OR P3, PT, R4, 0x7f, P3 ;  /* 0x0000007f0400780c */ /* 0x000fe20001f64470 */
[----:B------:R-:W-:Y:S01]  /*3b70*/  @!P5 FADD.FTZ R31, -R24, R31 ;  /* 0x0000001f181fd221 */ /* 0x000fe20000010100 */
[C---:B------:R-:W-:Y:S01]  /*3b80*/  ISETP.GT.U32.OR P2, PT, R4.reuse, 0x7f, P2 ;  /* 0x0000007f0400780c */ /* 0x040fe20001744470 */
[----:B------:R-:W-:Y:S01]  /*3b90*/  @!P6 FMUL.FTZ R3, R3, 1.4426950216293334961 ;  /* 0x3fb8aa3b0303e820 */ /* 0x000fe20000410000 */
[----:B------:R-:W-:Y:S01]  /*3ba0*/  ISETP.GT.U32.OR P1, PT, R4, 0x7f, P1 ;  /* 0x0000007f0400780c */ /* 0x000fe20000f24470 */
[----:B------:R-:W-:-:S02]  /*3bb0*/  @!P5 FMUL.FTZ R31, R31, 1.4426950216293334961 ;  /* 0x3fb8aa3b1f1fd820 */ /* 0x000fc40000410000 */
[----:B------:R-:W-:Y:S02]  /*3bc0*/  @!P4 FADD.FTZ R28, -R24, R28 ;  /* 0x0000001c181cc221 */ /* 0x000fe40000010100 */
[----:B------:R-:W1:Y:S02]  /*3bd0*/  @!P6 MUFU.EX2 R3, R3 ;  /* 0x000000030003e308 */ /* 0x000e640000000800 */
[----:B------:R-:W-:Y:S01]  /*3be0*/  @!P4 FMUL.FTZ R28, R28, 1.4426950216293334961 ;  /* 0x3fb8aa3b1c1cc820 */ /* 0x000fe20000410000 */
[----:B0-----:R0:W-:Y:S01]  /*3bf0*/  @!P0 STS [R32], R5 ;  /* 0x0000000520008388 */ /* 0x0011e20000000800 */
[----:B------:R-:W-:Y:S01]  /*3c00*/  ISETP.GE.AND P0, PT, R0, UR6, PT ;  /* 0x0000000600007c0c */ /* 0x000fe2000bf06270 */
[C---:B------:R-:W-:Y:S01]  /*3c10*/  @!P3 FADD.FTZ R29, -R24.reuse, R29 ;  /* 0x0000001d181db221 */ /* 0x040fe20000010100 */
[----:B------:R-:W-:Y:S01]  /*3c20*/  @!P2 FADD.FTZ R26, -R24, R26 ;  /* 0x0000001a181aa221 */ /* 0x000fe20000010100 */
[----:B------:R-:W-:Y:S01]  /*3c30*/  IMAD.MOV.U32 R0, RZ, RZ, RZ ;  /* 0x000000ffff007224 */ /* 0x000fe200078e00ff */
[----:B------:R-:W-:Y:S01]  /*3c40*/  ISETP.GT.U32.OR P0, PT, R4, 0x7f, P0 ;  /* 0x0000007f0400780c */ /* 0x000fe20000704470 */
[----:B------:R-:W-:Y:S01]  /*3c50*/  @!P1 FADD.FTZ R27, -R24, R27 ;  /* 0x0000001b181b9221 */ /* 0x000fe20000010100 */
[----:B------:R-:W-:Y:S01]  /*3c60*/  @!P3 FMUL.FTZ R29, R29, 1.4426950216293334961 ;  /* 0x3fb8aa3b1d1db820 */ /* 0x000fe20000410000 */
[----:B------:R-:W-:Y:S01]  /*3c70*/  @!P2 FMUL.FTZ R26, R26, 1.4426950216293334961 ;  /* 0x3fb8aa3b1a1aa820 */ /* 0x000fe20000410000 */
[----:B------:R-:W2:Y:S01]  /*3c80*/  @!P5 MUFU.EX2 R31, R31 ;  /* 0x0000001f001fd308 */ /* 0x000ea20000000800 */
[----:B------:R-:W-:Y:S01]  /*3c90*/  @!P1 FMUL.FTZ R27, R27, 1.4426950216293334961 ;  /* 0x3fb8aa3b1b1b9820 */ /* 0x000fe20000410000 */
[----:B-1----:R1:W-:Y:S06]  /*3ca0*/  @!P6 STS [R32+0x240], R3 ;  /* 0x000240032000e388 */ /* 0x0023ec0000000800 */
[----:B------:R-:W3:Y:S01]  /*3cb0*/  @!P4 MUFU.EX2 R9, R28 ;  /* 0x0000001c0009c308 */ /* 0x000ee20000000800 */
[----:B------:R-:W-:-:S04]  /*3cc0*/  @!P0 FADD.FTZ R24, -R24, R25 ;  /* 0x0000001918188221 */ /* 0x000fc80000010100 */
[----:B------:R-:W-:-:S03]  /*3cd0*/  @!P0 FMUL.FTZ R17, R24, 1.4426950216293334961 ;  /* 0x3fb8aa3b18118820 */ /* 0x000fc60000410000 */
[----:B------:R-:W4:Y:S01]  /*3ce0*/  @!P3 MUFU.EX2 R29, R29 ;  /* 0x0000001d001db308 */ /* 0x000f220000000800 */
[----:B--2---:R2:W-:Y:S01]  /*3cf0*/  @!P5 STS [R32+0x480], R31 ;  /* 0x0004801f2000d388 */ /* 0x0045e20000000800 */
[----:B0-----:R-:W-:-:S06]  /*3d00*/  IMAD.MOV.U32 R5, RZ, RZ, RZ ;  /* 0x000000ffff057224 */ /* 0x001fcc00078e00ff */
[----:B------:R-:W0:Y:S01]  /*3d10*/  @!P2 MUFU.EX2 R11, R26 ;  /* 0x0000001a000ba308 */ /* 0x000e220000000800 */
[----:B---3--:R2:W-:Y:S01]  /*3d20*/  @!P4 STS [R32+0x6c0], R9 ;  /* 0x0006c0092000c388 */ /* 0x0085e20000000800 */
[----:B-1----:R-:W-:-:S06]  /*3d30*/  CS2R R2, SRZ ;  /* 0x0000000000027805 */ /* 0x002fcc000001ff00 */
[----:B------:R-:W1:Y:S01]  /*3d40*/  @!P1 MUFU.EX2 R27, R27 ;  /* 0x0000001b001b9308 */ /* 0x000e620000000800 */
[----:B----4-:R2:W-:Y:S07]  /*3d50*/  @!P3 STS [R32+0x900], R29 ;  /* 0x0009001d2000b388 */ /* 0x0105ee0000000800 */
[----:B------:R-:W3:Y:S01]  /*3d60*/  @!P0 MUFU.EX2 R17, R17 ;  /* 0x0000001100118308 */ /* 0x000ee20000000800 */
[----:B0-----:R2:W-:Y:S04]  /*3d70*/  @!P2 STS [R32+0xb40], R11 ;  /* 0x000b400b2000a388 */ /* 0x0015e80000000800 */
[----:B-1----:R2:W-:Y:S04]  /*3d80*/  @!P1 STS [R32+0xd80], R27 ;  /* 0x000d801b20009388 */ /* 0x0025e80000000800 */
[----:B---3--:R2:W-:Y:S01]  /*3d90*/  @!P0 STS [R32+0xfc0], R17 ;  /* 0x000fc01120008388 */ /* 0x0085e20000000800 */
[----:B------:R-:W-:Y:S06]  /*3da0*/  BAR.SYNC.DEFER_BLOCKING 0x0 ;  /* 0x0000000000007b1d */ /* 0x000fec0000010000 */
[----:B------:R-:W-:Y:S05]  /*3db0*/  BRA.U !UP0, `(.L_x_22) ;  /* 0x0000000508ec7547 */ /* 0x000fea000b800000 */
[----:B------:R-:W0:Y:S01]  /*3dc0*/  LDC R19, c[0x0][0x44c] ;  /* 0x00011300ff137b82 */ /* 0x000e220000000800 */
[----:B------:R-:W1:Y:S01]  /*3dd0*/  LDCU.64 UR4, c[0x0][0x3f8] ;  /* 0x00007f00ff0477ac */ /* 0x000e620008000a00 */
[----:B--2---:R-:W-:Y:S01]  /*3de0*/  LOP3.LUT R17, R7, 0x3f0, R4, 0xf8, !PT ;  /* 0x000003f007117812 */ /* 0x004fe200078ef804 */
[----:B------:R-:W-:Y:S01]  /*3df0*/  IMAD.MOV.U32 R18, RZ, RZ, RZ ;  /* 0x000000ffff127224 */ /* 0x000fe200078e00ff */
[----:B------:R-:W-:Y:S01]  /*3e00*/  CS2R R10, SRZ ;  /* 0x00000000000a7805 */ /* 0x000fe2000001ff00 */
[----:B------:R-:W-:Y:S01]  /*3e10*/  UISETP.GE.U32.AND UP0, UPT, UR6, 0x4, UPT ;  /* 0x000000040600788c */ /* 0x000fe2000bf06070 */
[----:B------:R-:W-:Y:S01]  /*3e20*/  CS2R R8, SRZ ;  /* 0x0000000000087805 */ /* 0x000fe2000001ff00 */
[----:B------:R-:W-:Y:S01]  /*3e30*/  UIADD3 UR7, UPT, UPT, UR21, -UR20, URZ ;  /* 0x8000001415077290 */ /* 0x000fe2000fffe0ff */
[C---:B0-----:R-:W-:Y:S02]  /*3e40*/  IMAD R0, R19.reuse, UR20, RZ ;  /* 0x0000001413007c24 */ /* 0x041fe4000f8e02ff */
[----:B------:R-:W-:-:S03]  /*3e50*/  IMAD R19, R19, UR21, RZ ;  /* 0x0000001513137c24 */ /* 0x000fc6000f8e02ff */
[----:B------:R-:W-:-:S04]  /*3e60*/  LEA R17, P0, R17, R0, 0x2 ;  /* 0x0000000011117211 */ /* 0x000fc800078010ff */
[----:B------:R-:W-:Y:S02]  /*3e70*/  LEA.HI.X.SX32 R0, R0, RZ, 0x1, P0 ;  /* 0x000000ff00007211 */ /* 0x000fe400000f0eff */
[----:B-1----:R-:W-:Y:S01]  /*3e80*/  LEA R16, P0, R17, UR4, 0x2 ;  /* 0x0000000411107c11 */ /* 0x002fe2000f8010ff */
[----:B------:R-:W-:-:S03]  /*3e90*/  ULOP3.LUT UR4, UR6, 0x3, URZ, 0xc0, !UPT ;  /* 0x0000000306047892 */ /* 0x000fc6000f8ec0ff */
[----:B------:R-:W-:Y:S01]  /*3ea0*/  LEA.HI.X R17, R17, UR5, R0, 0x2, P0 ;  /* 0x0000000511117c11 */ /* 0x000fe200080f1400 */
[----:B------:R-:W-:Y:S01]  /*3eb0*/  IMAD.MOV.U32 R0, RZ, RZ, RZ ;  /* 0x000000ffff007224 */ /* 0x000fe200078e00ff */
[----:B------:R-:W-:Y:S07]  /*3ec0*/  BRA.U !UP0, `(.L_x_23) ;  /* 0x0000000508347547 */ /* 0x000fee000b800000 */
[----:B------:R-:W0:Y:S01]  /*3ed0*/  S2UR UR5, SR_CgaCtaId ;  /* 0x00000000000579c3 */ /* 0x000e220000008800 */
[----:B------:R-:W-:Y:S01]  /*3ee0*/  ULOP3.LUT UR9, UR6, 0x7ffffffc, URZ, 0xc0, !UPT ;  /* 0x7ffffffc06097892 */ /* 0x000fe2000f8ec0ff */
[----:B------:R-:W-:Y:S01]  /*3ef0*/  HFMA2 R0, -RZ, RZ, 0, 0 ;  /* 0x00000000ff007431 */ /* 0x000fe200000001ff */
[----:B------:R-:W-:Y:S01]  /*3f00*/  ISETP.GE.AND P2, PT, R13, UR7, PT ;  /* 0x000000070d007c0c */ /* 0x000fe2000bf46270 */
[----:B------:R-:W-:Y:S01]  /*3f10*/  UMOV UR6, 0x400 ;  /* 0x0000040000067882 */ /* 0x000fe20000000000 */
[----:B------:R-:W-:Y:S02]  /*3f20*/  CS2R R2, SRZ ;  /* 0x0000000000027805 */ /* 0x000fe4000001ff00 */
[----:B------:R-:W-:Y:S01]  /*3f30*/  MOV R5, RZ ;  /* 0x000000ff00057202 */ /* 0x000fe20000000f00 */
[C---:B------:R-:W-:Y:S01]  /*3f40*/  IMAD.WIDE R26, R19.reuse, 0x10, RZ ;  /* 0x00000010131a7825 */ /* 0x040fe200078e02ff */
[----:B------:R-:W-:Y:S01]  /*3f50*/  MOV R18, UR9 ;  /* 0x0000000900127c02 */ /* 0x000fe20008000f00 */
[----:B------:R-:W1:Y:S02]  /*3f60*/  LDCU UR8, c[0x0][0x440] ;  /* 0x00008800ff0877ac */ /* 0x000e640008000800 */
[----:B------:R-:W-:-:S04]  /*3f70*/  IMAD.WIDE R24, R19, 0xc, RZ ;  /* 0x0000000c13187825 */ /* 0x000fc800078e02ff */
[----:B------:R-:W-:-:S04]  /*3f80*/  IMAD.WIDE R22, R19, 0x8, RZ ;  /* 0x0000000813167825 */ /* 0x000fc800078e02ff */
[----:B------:R-:W-:Y:S01]  /*3f90*/  IMAD.WIDE R20, R19, 0x4, RZ ;  /* 0x0000000413147825 */ /* 0x000fe200078e02ff */
[----:B0-----:R-:W-:Y:S02]  /*3fa0*/  ULEA UR5, UR5, UR6, 0x18 ;  /* 0x0000000605057291 */ /* 0x001fe4000f8ec0ff */
[----:B------:R-:W-:-:S04]  /*3fb0*/  UIADD3 UR6, UPT, UPT, -UR9, URZ, URZ ;  /* 0x000000ff09067290 */ /* 0x000fc8000fffe1ff */
[----:B------:R-:W-:-:S04]  /*3fc0*/  LEA R7, R13, UR5, 0x2 ;  /* 0x000000050d077c11 */ /* 0x000fc8000f8e10ff */
[----:B-1----:R-:W-:-:S07]  /*3fd0*/  IADD3 R7, PT, PT, R7, 0x48, RZ ;  /* 0x0000004807077810 */ /* 0x002fce0007ffe0ff */
.L_x_32:
[----:B-1----:R0:W1:Y:S01]  /*3fe0*/  LDS R4, [R7+-0x48] ;  /* 0xffffb80007047984 */ /* 0x0020620000000800 */
[----:B------:R-:W-:Y:S03]  /*3ff0*/  BSSY.RECONVERGENT B0, `(.L_x_24) ;  /* 0x0000008000007945 */ /* 0x000fe60003800200 */
[----:B--2---:R0:W2:Y:S04]  /*4000*/  LDS R6, [R7+-0x24] ;  /* 0xffffdc0007067984 */ /* 0x0040a80000000800 */
[----:B---3--:R0:W3:Y:S01]  /*4010*/  LDS R12, [R7] ;  /* 0x00000000070c7984 */ /* 0x0080e20000000800 */
[----:B------:R-:W-:Y:S05]  /*4020*/  @P2 BRA `(.L_x_25) ;  /* 0x0000000000102947 */ /* 0x000fea0003800000 */
[----:B------:R-:W-:Y:S02]  /*4030*/  ISETP.GE.AND P0, PT, R14, UR8, PT ;  /* 0x000000080e007c0c */ /* 0x000fe4000bf06270 */
[----:B------:R-:W-:Y:S02]  /*4040*/  CS2R R10, SRZ ;  /* 0x00000000000a7805 */ /* 0x000fe4000001ff00 */
[----:B------:R-:W-:Y:S09]  /*4050*/  CS2R R8, SRZ ;  /* 0x0000000000087805 */ /* 0x000ff2000001ff00 */
[----:B------:R4:W5:Y:S02]  /*4060*/  @!P0 LDG.E.128 R8, desc[UR10][R16.64] ;  /* 0x0000000a10088981 */ /* 0x000964000c1e1d00 */
.L_x_25:
[----:B------:R-:W-:Y:S05]  /*4070*/  BSYNC.RECONVERGENT B0 ;  /* 0x0000000000007941 */ /* 0x000fea0003800200 */
.L_x_24:
[C---:B-1---5:R-:W-:Y:S01]  /*4080*/  FFMA.FTZ R5, R4.reuse, R8, R5 ;  /* 0x0000000804057223 */ /* 0x062fe20000010005 */
[C---:B------:R-:W-:Y:S01]  /*4090*/  FFMA.FTZ R2, R4.reuse, R9, R2 ;  /* 0x0000000904027223 */ /* 0x040fe20000010002 */
[----:B------:R-:W-:Y:S01]  /*40a0*/  BSSY.RECONVERGENT B0, `(.L_x_26) ;  /* 0x000000a000007945 */ /* 0x000fe20003800200 */
[C---:B------:R-:W-:Y:S01]  /*40b0*/  FFMA.FTZ R3, R4.reuse, R10, R3 ;  /* 0x0000000a04037223 */ /* 0x040fe20000010003 */
[----:B------:R-:W-:Y:S02]  /*40c0*/  FFMA.FTZ R0, R4, R11, R0 ;  /* 0x0000000b04007223 */ /* 0x000fe40000010000 */
[----:B------:R-:W-:Y:S05]  /*40d0*/  @P2 BRA `(.L_x_27) ;  /* 0x0000000000182947 */ /* 0x000fea0003800000 */
[----:B------:R-:W-:Y:S02]  /*40e0*/  ISETP.GE.AND P0, PT, R14, UR8, PT ;  /* 0x000000080e007c0c */ /* 0x000fe4000bf06270 */
[----:B------:R-:W-:Y:S02]  /*40f0*/  CS2R R10, SRZ ;  /* 0x00000000000a7805 */ /* 0x000fe4000001ff00 */
[----:B------:R-:W-:Y:S09]  /*4100*/  CS2R R8, SRZ ;  /* 0x0000000000087805 */ /* 0x000ff2000001ff00 */
[----:B------:R-:W-:Y:S05]  /*4110*/  @!P0 IADD3 R28, P1, PT, R20, R16, RZ ;  /* 0x00000010141c8210 */ /* 0x000fea0007f3e0ff */
[----:B------:R-:W-:Y:S05]  /*4120*/  @!P0 IMAD.X R29, R21, 0x1, R17, P1 ;  /* 0x00000001151d8824 */ /* 0x000fea00008e0611 */
[----:B------:R1:W5:Y:S03]  /*4130*/  @!P0 LDG.E.128 R8, desc[UR10][R28.64] ;  /* 0x0000000a1c088981 */ /* 0x000366000c1e1d00 */
.L_x_27:
[----:B------:R-:W-:Y:S05]  /*4140*/  BSYNC.RECONVERGENT B0 ;  /* 0x0000000000007941 */ /* 0x000fea0003800200 */
.L_x_26:
[C---:B--2--5:R-:W-:Y:S01]  /*4150*/  FFMA.FTZ R5, R6.reuse, R8, R5 ;  /* 0x0000000806057223 */ /* 0x064fe20000010005 */
        /* <DEDUP_REMOVED lines=8> */
[----:B-1----:R-:W-:Y:S05]  /*41e0*/  @!P0 IADD3 R28, P1, PT, R22, R16, RZ ;  /* 0x00000010161c8210 */ /* 0x002fea0007f3e0ff */
[----:B------:R-:W-:Y:S05]  /*41f0*/  @!P0 IMAD.X R29, R23, 0x1, R17, P1 ;  /* 0x00000001171d8824 */ /* 0x000fea00008e0611 */
[----:B------:R2:W5:Y:S03]  /*4200*/  @!P0 LDG.E.128 R8, desc[UR10][R28.64] ;  /* 0x0000000a1c088981 */ /* 0x000566000c1e1d00 */
.L_x_29:
[----:B------:R-:W-:Y:S05]  /*4210*/  BSYNC.RECONVERGENT B0 ;  /* 0x0000000000007941 */ /* 0x000fea0003800200 */
.L_x_28:
[C---:B---3-5:R-:W-:Y:S01]  /*4220*/  FFMA.FTZ R5, R12.reuse, R8, R5 ;  /* 0x000000080c057223 */ /* 0x068fe20000010005 */
        /* <DEDUP_REMOVED lines=8> */
[----:B-12---:R-:W-:Y:S05]  /*42b0*/  @!P0 IADD3 R28, P1, PT, R24, R16, RZ ;  /* 0x00000010181c8210 */ /* 0x006fea0007f3e0ff */
[----:B------:R-:W-:Y:S05]  /*42c0*/  @!P0 IMAD.X R29, R25, 0x1, R17, P1 ;  /* 0x00000001191d8824 */ /* 0x000fea00008e0611 */
[----:B------:R3:W5:Y:S03]  /*42d0*/  @!P0 LDG.E.128 R8, desc[UR10][R28.64] ;  /* 0x0000000a1c088981 */ /* 0x000766000c1e1d00 */
.L_x_31:
[----:B------:R-:W-:Y:S05]  /*42e0*/  BSYNC.RECONVERGENT B0 ;  /* 0x0000000000007941 */ /* 0x000fea0003800200 */
.L_x_30:
[----:B----4-:R-:W-:Y:S01]  /*42f0*/  IADD3 R16, P0, PT, R26, R16, RZ ;  /* 0x000000101a107210 */ /* 0x010fe20007f1e0ff */
[----:B------:R0:W4:Y:S01]  /*4300*/  LDS R4, [R7+0x24] ;  /* 0x0000240007047984 */ /* 0x0001220000000800 */
[----:B------:R-:W-:Y:S02]  /*4310*/  UIADD3 UR6, UPT, UPT, UR6, 0x4, URZ ;  /* 0x0000000406067890 */ /* 0x000fe4000fffe0ff */
[----:B------:R-:W-:Y:S02]  /*4320*/  IADD3.X R17, PT, PT, R27, R17, RZ, P0, !PT ;  /* 0x000000111b117210 */ /* 0x000fe400007fe4ff */
[----:B------:R-:W-:Y:S01]  /*4330*/  UISETP.NE.AND UP0, UPT, UR6, URZ, UPT ;  /* 0x000000ff0600728c */ /* 0x000fe2000bf05270 */
[----:B0-----:R-:W-:Y:S01]  /*4340*/  IADD3 R7, PT, PT, R7, 0x90, RZ ;  /* 0x0000009007077810 */ /* 0x001fe20007ffe0ff */
[C---:B----45:R-:W-:Y:S01]  /*4350*/  FFMA.FTZ R5, R4.reuse, R8, R5 ;  /* 0x0000000804057223 */ /* 0x070fe20000010005 */
[C---:B------:R-:W-:Y:S01]  /*4360*/  FFMA.FTZ R2, R4.reuse, R9, R2 ;  /* 0x0000000904027223 */ /* 0x040fe20000010002 */
[C---:B------:R-:W-:Y:S01]  /*4370*/  FFMA.FTZ R3, R4.reuse, R10, R3 ;  /* 0x0000000a04037223 */ /* 0x040fe20000010003 */
[----:B------:R-:W-:Y:S04]  /*4380*/  FFMA.FTZ R0, R4, R11, R0 ;  /* 0x0000000b04007223 */ /* 0x000fe80000010000 */
[----:B------:R-:W-:Y:S05]  /*4390*/  BRA.U UP0, `(.L_x_32) ;  /* 0xfffffffd00107547 */ /* 0x000fea000b83ffff */
.L_x_23:
[----:B------:R-:W-:-:S09]  /*43a0*/  UISETP.NE.AND UP0, UPT, UR4, URZ, UPT ;  /* 0x000000ff0400728c */ /* 0x000fd2000bf05270 */
[----:B------:R-:W-:Y:S05]  /*43b0*/  BRA.U !UP0, `(.L_x_22) ;  /* 0x00000001086c7547 */ /* 0x000fea000b800000 */
[----:B------:R-:W0:Y:S01]  /*43c0*/  S2UR UR6, SR_CgaCtaId ;  /* 0x00000000000679c3 */ /* 0x000e220000008800 */
[----:B------:R-:W-:Y:S01]  /*43d0*/  UMOV UR8, 0x400 ;  /* 0x0000040000087882 */ /* 0x000fe20000000000 */
[----:B------:R-:W-:Y:S01]  /*43e0*/  IMAD R18, R18, 0x9, R13 ;  /* 0x0000000912127824 */ /* 0x000fe200078e020d */
[----:B------:R-:W-:Y:S01]  /*43f0*/  ISETP.GE.AND P1, PT, R13, UR7, PT ;  /* 0x000000070d007c0c */ /* 0x000fe2000bf26270 */
[----:B------:R-:W-:Y:S01]  /*4400*/  IMAD.WIDE R20, R19, 0x4, RZ ;  /* 0x0000000413147825 */ /* 0x000fe200078e02ff */
[----:B------:R-:W4:Y:S01]  /*4410*/  LDCU UR5, c[0x0][0x440] ;  /* 0x00008800ff0577ac */ /* 0x000f220008000800 */
[----:B0-----:R-:W-:Y:S02]  /*4420*/  ULEA UR6, UR6, UR8, 0x18 ;  /* 0x0000000806067291 */ /* 0x001fe4000f8ec0ff */
[----:B------:R-:W-:-:S04]  /*4430*/  UIADD3 UR8, UPT, UPT, -UR4, URZ, URZ ;  /* 0x000000ff04087290 */ /* 0x000fc8000fffe1ff */
[----:B----4-:R-:W-:-:S08]  /*4440*/  LEA R6, R18, UR6, 0x2 ;  /* 0x0000000612067c11 */ /* 0x010fd0000f8e10ff */
.L_x_35:
[----:B------:R0:W4:Y:S01]  /*4450*/  LDS R4, [R6] ;  /* 0x0000000006047984 */ /* 0x0001220000000800 */
[----:B------:R-:W-:Y:S01]  /*4460*/  UIADD3 UR8, UPT, UPT, UR8, 0x1, URZ ;  /* 0x0000000108087890 */ /* 0x000fe2000fffe0ff */
[----:B------:R-:W-:Y:S04]  /*4470*/  BSSY.RECONVERGENT B0, `(.L_x_33) ;  /* 0x0000006000007945 */ /* 0x000fe80003800200 */
[----:B------:R-:W-:Y:S05]  /*4480*/  @P1 BRA `(.L_x_34) ;  /* 0x0000000000101947 */ /* 0x000fea0003800000 */
[----:B------:R-:W-:Y:S02]  /*4490*/  ISETP.GE.AND P0, PT, R14, UR5, PT ;  /* 0x000000050e007c0c */ /* 0x000fe4000bf06270 */
[----:B------:R-:W-:Y:S02]  /*44a0*/  CS2R R10, SRZ ;  /* 0x00000000000a7805 */ /* 0x000fe4000001ff00 */
[----:B------:R-:W-:Y:S09]  /*44b0*/  CS2R R8, SRZ ;  /* 0x0000000000087805 */ /* 0x000ff2000001ff00 */
[----:B------:R0:W5:Y:S02]  /*44c0*/  @!P0 LDG.E.128 R8, desc[UR10][R16.64] ;  /* 0x0000000a10088981 */ /* 0x000164000c1e1d00 */
.L_x_34:
[----:B------:R-:W-:Y:S05]  /*44d0*/  BSYNC.RECONVERGENT B0 ;  /* 0x0000000000007941 */ /* 0x000fea0003800200 */
.L_x_33:
[----:B0-----:R-:W-:Y:S01]  /*44e0*/  IADD3 R16, P0, PT, R20, R16, RZ ;  /* 0x0000001014107210 */ /* 0x001fe20007f1e0ff */
[----:B------:R-:W-:Y:S01]  /*44f0*/  UISETP.NE.AND UP0, UPT, UR8, URZ, UPT ;  /* 0x000000ff0800728c */ /* 0x000fe2000bf05270 */
[----:B----45:R-:W-:Y:S01]  /*4500*/  FFMA.FTZ R5, R4, R8, R5 ;  /* 0x0000000804057223 */ /* 0x030fe20000010005 */
[----:B------:R-:W-:Y:S01]  /*4510*/  IADD3 R6, PT, PT, R6, 0x24, RZ ;  /* 0x0000002406067810 */ /* 0x000fe20007ffe0ff */
[C---:B------:R-:W-:Y:S01]  /*4520*/  FFMA.FTZ R2, R4.reuse, R9, R2 ;  /* 0x0000000904027223 */ /* 0x040fe20000010002 */
[C---:B------:R-:W-:Y:S01]  /*4530*/  FFMA.FTZ R3, R4.reuse, R10, R3 ;  /* 0x0000000a04037223 */ /* 0x040fe20000010003 */
[----:B------:R-:W-:Y:S01]  /*4540*/  IADD3.X R17, PT, PT, R21, R17, RZ, P0, !PT ;  /* 0x0000001115117210 */ /* 0x000fe200007fe4ff */
[----:B------:R-:W-:Y:S03]  /*4550*/  FFMA.FTZ R0, R4, R11, R0 ;  /* 0x0000000b04007223 */ /* 0x000fe60000010000 */
[----:B------:R-:W-:Y:S05]  /*4560*/  BRA.U UP0, `(.L_x_35) ;  /* 0xfffffffd00b87547 */ /* 0x000fea000b83ffff */
.L_x_22:
[----:B------:R-:W-:-:S04]  /*4570*/  IADD3 R13, PT, PT, R13, UR20, RZ ;  /* 0x000000140d0d7c10 */ /* 0x000fc8000fffe0ff */
[----:B------:R-:W-:-:S13]  /*4580*/  ISETP.GE.AND P0, PT, R13, UR21, PT ;  /* 0x000000150d007c0c */ /* 0x000fda000bf06270 */
[----:B------:R-:W-:Y:S05]  /*4590*/  @P0 EXIT ;  /* 0x000000000000094d */ /* 0x000fea0003800000 */
[----:B--2---:R-:W-:Y:S01]  /*45a0*/  IABS R9, UR22 ;  /* 0x0000001600097c13 */ /* 0x004fe20008000000 */
[----:B------:R-:W0:Y:S01]  /*45b0*/  LDC R8, c[0x0][0x434] ;  /* 0x00010d00ff087b82 */ /* 0x000e220000000800 */
[----:B------:R-:W-:Y:S01]  /*45c0*/  IABS R10, R13 ;  /* 0x0000000d000a7213 */ /* 0x000fe20000000000 */
[----:B------:R-:W2:Y:S01]  /*45d0*/  LDCU UR4, c[0x0][0x440] ;  /* 0x00008800ff0477ac */ /* 0x000ea20008000800 */
[----:B------:R-:W4:Y:S01]  /*45e0*/  I2F.RP R7, R9 ;  /* 0x0000000900077306 */ /* 0x000f220000209400 */
[----:B------:R-:W-:-:S05]  /*45f0*/  IABS R6, UR22 ;  /* 0x0000001600067c13 */ /* 0x000fca0008000000 */
[----:B------:R-:W-:Y:S02]  /*4600*/  IMAD.MOV R6, RZ, RZ, -R6 ;  /* 0x000000ffff067224 */ /* 0x000fe400078e0a06 */
[----:B----4-:R-:W4:Y:S02]  /*4610*/  MUFU.RCP R16, R7 ;  /* 0x0000000700107308 */ /* 0x010f240000001000 */
[----:B----4-:R-:W-:Y:S01]  /*4620*/  VIADD R16, R16, 0xffffffe ;  /* 0x0ffffffe10107836 */ /* 0x010fe20000000000 */
[----:B0-----:R-:W-:-:S05]  /*4630*/  IABS R7, R8 ;  /* 0x0000000800077213 */ /* 0x001fca0000000000 */
[----:B------:R0:W4:Y:S02]  /*4640*/  F2I.FTZ.U32.TRUNC.NTZ R17, R16 ;  /* 0x0000001000117305 */ /* 0x000124000021f000 */
[----:B0-----:R-:W-:Y:S02]  /*4650*/  HFMA2 R16, -RZ, RZ, 0, 0 ;  /* 0x00000000ff107431 */ /* 0x001fe400000001ff */
[----:B----4-:R-:W-:-:S04]  /*4660*/  IMAD.MOV R4, RZ, RZ, -R17 ;  /* 0x000000ffff047224 */ /* 0x010fc800078e0a11 */
[----:B------:R-:W-:Y:S02]  /*4670*/  IMAD R11, R4, R9, RZ ;  /* 0x00000009040b7224 */ /* 0x000fe400078e02ff */
[----:B------:R-:W0:Y:S02]  /*4680*/  I2F.RP R4, R7 ;  /* 0x0000000700047306 */ /* 0x000e240000209400 */
[----:B------:R-:W-:-:S06]  /*4690*/  IMAD.HI.U32 R11, R17, R11, R16 ;  /* 0x0000000b110b7227 */ /* 0x000fcc00078e0010 */
[----:B------:R-:W-:-:S04]  /*46a0*/  IMAD.HI.U32 R11, R11, R10, RZ ;  /* 0x0000000a0b0b7227 */ /* 0x000fc800078e00ff */
[----:B------:R-:W-:Y:S01]  /*46b0*/  IMAD R6, R11, R6, R10 ;  /* 0x000000060b067224 */ /* 0x000fe200078e020a */
[----:B0-----:R-:W0:Y:S04]  /*46c0*/  MUFU.RCP R4, R4 ;  /* 0x0000000400047308 */ /* 0x001e280000001000 */
[----:B------:R-:W-:-:S13]  /*46d0*/  ISETP.GT.U32.AND P1, PT, R9, R6, PT ;  /* 0x000000060900720c */ /* 0x000fda0003f24070 */
[----:B------:R-:W-:Y:S01]  /*46e0*/  @!P1 IMAD.IADD R6, R6, 0x1, -R9 ;  /* 0x0000000106069824 */ /* 0x000fe200078e0a09 */
[----:B------:R-:W-:Y:S01]  /*46f0*/  @!P1 IADD3 R11, PT, PT, R11, 0x1, RZ ;  /* 0x000000010b0b9810 */ /* 0x000fe20007ffe0ff */
[----:B0-----:R-:W-:Y:S01]  /*4700*/  VIADD R18, R4, 0xffffffe ;  /* 0x0ffffffe04127836 */ /* 0x001fe20000000000 */
[----:B------:R-:W-:Y:S02]  /*4710*/  ISETP.NE.AND P1, PT, RZ, UR22, PT ;  /* 0x00000016ff007c0c */ /* 0x000fe4000bf25270 */
[----:B------:R-:W-:Y:S01]  /*4720*/  ISETP.GE.U32.AND P2, PT, R6, R9, PT ;  /* 0x000000090600720c */ /* 0x000fe20003f46070 */
[----:B------:R-:W0:Y:S01]  /*4730*/  F2I.FTZ.U32.TRUNC.NTZ R19, R18 ;  /* 0x0000001200137305 */ /* 0x000e22000021f000 */
[----:B------:R-:W-:-:S04]  /*4740*/  LOP3.LUT R6, R13, UR22, RZ, 0x3c, !PT ;  /* 0x000000160d067c12 */ /* 0x000fc8000f8e3cff */
[----:B------:R-:W-:-:S07]  /*4750*/  ISETP.GE.AND P0, PT, R6, RZ, PT ;  /* 0x000000ff0600720c */ /* 0x000fce0003f06270 */
[----:B------:R-:W-:Y:S02]  /*4760*/  @P2 IADD3 R11, PT, PT, R11, 0x1, RZ ;  /* 0x000000010b0b2810 */ /* 0x000fe40007ffe0ff */
[----:B0-----:R-:W-:Y:S02]  /*4770*/  IADD3 R6, PT, PT, RZ, -R19, RZ ;  /* 0x80000013ff067210 */ /* 0x001fe40007ffe0ff */
[----:B------:R-:W-:Y:S02]  /*4780*/  MOV R18, RZ ;  /* 0x000000ff00127202 */ /* 0x000fe40000000f00 */
[----:B------:R-:W-:Y:S01]  /*4790*/  @!P0 IMAD.MOV R11, RZ, RZ, -R11 ;  /* 0x000000ffff0b8224 */ /* 0x000fe200078e0a0b */
[----:B------:R-:W-:Y:S01]  /*47a0*/  @!P1 LOP3.LUT R11, RZ, UR22, RZ, 0x33, !PT ;  /* 0x00000016ff0b9c12 */ /* 0x000fe2000f8e33ff */
[----:B------:R-:W-:Y:S01]  /*47b0*/  IMAD R6, R6, R7, RZ ;  /* 0x0000000706067224 */ /* 0x000fe200078e02ff */
[----:B--2---:R-:W-:-:S03]  /*47c0*/  ISETP.GE.AND P1, PT, R14, UR4, PT ;  /* 0x000000040e007c0c */ /* 0x004fc6000bf26270 */
[----:B------:R-:W-:Y:S02]  /*47d0*/  IMAD R9, R11, UR22, RZ ;  /* 0x000000160b097c24 */ /* 0x000fe4000f8e02ff */
[----:B------:R-:W-:-:S04]  /*47e0*/  IMAD.HI.U32 R6, R19, R6, R18 ;  /* 0x0000000613067227 */ /* 0x000fc800078e0012 */
[----:B------:R-:W-:-:S05]  /*47f0*/  IMAD.IADD R17, R13, 0x1, -R9 ;  /* 0x000000010d117824 */ /* 0x000fca00078e0a09 */
[----:B------:R-:W-:-:S05]  /*4800*/  IABS R4, R17 ;  /* 0x0000001100047213 */ /* 0x000fca0000000000 */
[----:B------:R-:W-:-:S04]  /*4810*/  IMAD.HI.U32 R10, R6, R4, RZ ;  /* 0x00000004060a7227 */ /* 0x000fc800078e00ff */
[----:B------:R-:W-:-:S04]  /*4820*/  IMAD.MOV R6, RZ, RZ, -R10 ;  /* 0x000000ffff067224 */ /* 0x000fc800078e0a0a */
[----:B------:R-:W-:-:S05]  /*4830*/  IMAD R4, R7, R6, R4 ;  /* 0x0000000607047224 */ /* 0x000fca00078e0204 */
[----:B------:R-:W-:-:S13]  /*4840*/  ISETP.GT.U32.AND P0, PT, R7, R4, PT ;  /* 0x000000040700720c */ /* 0x000fda0003f04070 */
[----:B------:R-:W-:-:S04]  /*4850*/  @!P0 IADD3 R4, PT, PT, R4, -R7, RZ ;  /* 0x8000000704048210 */ /* 0x000fc80007ffe0ff */
[----:B------:R-:W-:Y:S01]  /*4860*/  ISETP.GE.U32.AND P2, PT, R4, R7, PT ;  /* 0x000000070400720c */ /* 0x000fe20003f46070 */
[----:B------:R-:W-:-:S12]  /*4870*/  @P1 EXIT ;  /* 0x000000000000194d */ /* 0x000fd80003800000 */
[----:B------:R-:W0:Y:S01]  /*4880*/  LDCU.128 UR4, c[0x0][0x400] ;  /* 0x00008000ff0477ac */ /* 0x000e220008000c00 */
[----:B------:R-:W-:Y:S01]  /*4890*/  LOP3.LUT R17, R17, R8, RZ, 0x3c, !PT ;  /* 0x0000000811117212 */ /* 0x000fe200078e3cff */
[----:B------:R-:W-:Y:S01]  /*48a0*/  @!P0 VIADD R10, R10, 0x1 ;  /* 0x000000010a0a8836 */ /* 0x000fe20000000000 */
[----:B------:R-:W-:Y:S01]  /*48b0*/  ISETP.NE.AND P0, PT, R8, RZ, PT ;  /* 0x000000ff0800720c */ /* 0x000fe20003f05270 */
[----:B------:R-:W2:Y:S01]  /*48c0*/  LDCU.64 UR8, c[0x0][0x410] ;  /* 0x00008200ff0877ac */ /* 0x000ea20008000a00 */
[----:B------:R-:W-:Y:S01]  /*48d0*/  ISETP.GE.AND P1, PT, R17, RZ, PT ;  /* 0x000000ff1100720c */ /* 0x000fe20003f26270 */
[----:B------:R-:W-:Y:S01]  /*48e0*/  @P2 VIADD R10, R10, 0x1 ;  /* 0x000000010a0a2836 */ /* 0x000fe20000000000 */
[----:B------:R-:W-:Y:S01]  /*48f0*/  SHF.R.S32.HI R4, RZ, 0x1f, R11 ;  /* 0x0000001fff047819 */ /* 0x000fe2000001140b */
[----:B------:R-:W-:Y:S01]  /*4900*/  IMAD.MOV.U32 R15, RZ, RZ, RZ ;  /* 0x000000ffff0f7224 */ /* 0x000fe200078e00ff */
[----:B------:R-:W-:Y:S02]  /*4910*/  F2FP.F16.F32.PACK_AB R2, R2, R5 ;  /* 0x000000050202723e */ /* 0x000fe400000000ff */
[----:B------:R-:W-:Y:S01]  /*4920*/  F2FP.F16.F32.PACK_AB R3, R0, R3 ;  /* 0x000000030003723e */ /* 0x000fe200000000ff */
[----:B0-----:R-:W-:-:S06]  /*4930*/  IMAD R4, R4, UR4, RZ ;  /* 0x0000000404047c24 */ /* 0x001fcc000f8e02ff */
[----:B------:R-:W-:Y:S01]  /*4940*/  @!P1 IADD3 R10, PT, PT, -R10, RZ, RZ ;  /* 0x000000ff0a0a9210 */ /* 0x000fe20007ffe1ff */
[----:B------:R-:W-:Y:S01]  /*4950*/  IMAD.WIDE.U32 R14, R11, UR4, R14 ;  /* 0x000000040b0e7c25 */ /* 0x000fe2000f8e000e */
[----:B------:R-:W-:-:S03]  /*4960*/  @!P0 LOP3.LUT R10, RZ, R8, RZ, 0x33, !PT ;  /* 0x00000008ff0a8212 */ /* 0x000fc600078e33ff */
[----:B------:R-:W-:Y:S01]  /*4970*/  IMAD R11, R11, UR5, R4 ;  /* 0x000000050b0b7c24 */ /* 0x000fe2000f8e0204 */
[----:B------:R-:W-:Y:S01]  /*4980*/  SHF.R.S32.HI R4, RZ, 0x1f, R10 ;  /* 0x0000001fff047819 */ /* 0x000fe2000001140a */
[----:B------:R-:W-:Y:S01]  /*4990*/  IMAD R8, R10, R8, R9 ;  /* 0x000000080a087224 */ /* 0x000fe200078e0209 */
[----:B------:R-:W0:Y:S02]  /*49a0*/  LDCU.64 UR4, c[0x0][0x3f0] ;  /* 0x00007e00ff0477ac */ /* 0x000e240008000a00 */
[----:B------:R-:W-:Y:S01]  /*49b0*/  IADD3 R15, PT, PT, R15, R11, RZ ;  /* 0x0000000b0f0f7210 */ /* 0x000fe20007ffe0ff */
[----:B--2---:R-:W-:Y:S02]  /*49c0*/  IMAD R7, R4, UR8, RZ ;  /* 0x0000000804077c24 */ /* 0x004fe4000f8e02ff */
[----:B------:R-:W-:Y:S02]  /*49d0*/  IMAD.IADD R8, R13, 0x1, -R8 ;  /* 0x000000010d087824 */ /* 0x000fe400078e0a08 */
[----:B------:R-:W-:-:S02]  /*49e0*/  IMAD R9, R10, UR9, R7 ;  /* 0x000000090a097c24 */ /* 0x000fc4000f8e0207 */
[----:B------:R-:W-:Y:S01]  /*49f0*/  IMAD.WIDE.U32 R14, R10, UR8, R14 ;  /* 0x000000080a0e7c25 */ /* 0x000fe2000f8e000e */
[----:B------:R-:W-:-:S04]  /*4a00*/  SHF.R.S32.HI R7, RZ, 0x1f, R8 ;  /* 0x0000001fff077819 */ /* 0x000fc80000011408 */
[----:B------:R-:W-:Y:S01]  /*4a10*/  IADD3 R15, PT, PT, R15, R9, RZ ;  /* 0x000000090f0f7210 */ /* 0x000fe20007ffe0ff */
[----:B------:R-:W-:-:S04]  /*4a20*/  IMAD R7, R7, UR6, RZ ;  /* 0x0000000607077c24 */ /* 0x000fc8000f8e02ff */
[C---:B------:R-:W-:Y:S02]  /*4a30*/  IMAD R7, R8.reuse, UR7, R7 ;  /* 0x0000000708077c24 */ /* 0x040fe4000f8e0207 */
[----:B------:R-:W-:-:S05]  /*4a40*/  IMAD.WIDE.U32 R8, R8, UR6, R14 ;  /* 0x0000000608087c25 */ /* 0x000fca000f8e000e */
[----:B------:R-:W-:Y:S02]  /*4a50*/  IADD3 R7, PT, PT, R9, R7, RZ ;  /* 0x0000000709077210 */ /* 0x000fe40007ffe0ff */
[----:B0-----:R-:W-:-:S04]  /*4a60*/  LEA R4, P0, R8, UR4, 0x1 ;  /* 0x0000000408047c11 */ /* 0x001fc8000f8008ff */
[----:B------:R-:W-:-:S05]  /*4a70*/  LEA.HI.X R5, R8, UR5, R7, 0x1, P0 ;  /* 0x0000000508057c11 */ /* 0x000fca00080f0c07 */
[----:B------:R-:W-:Y:S01]  /*4a80*/  STG.E.64 desc[UR10][R4.64], R2 ;  /* 0x0000000204007986 */ /* 0x000fe2000c101b0a */
[----:B------:R-:W-:Y:S05]  /*4a90*/  EXIT ;  /* 0x000000000000794d */ /* 0x000fea0003800000 */
        .weak           $__internal_0_$__cuda_sm20_div_s64
        .type           $__internal_0_$__cuda_sm20_div_s64,@function
        .size           $__internal_0_$__cuda_sm20_div_s64,(.L_x_14706 - $__internal_0_$__cuda_sm20_div_s64)
$__internal_0_$__cuda_sm20_div_s64:
[----:B------:R-:W-:Y:S01]  /*4aa0*/  IADD3 R35, P0, PT, RZ, -R20, RZ ;  /* 0x80000014ff237210 */ /* 0x000fe20007f1e0ff */
[----:B------:R-:W-:Y:S01]  /*4ab0*/  IMAD.MOV.U32 R23, RZ, RZ, RZ ;  /* 0x000000ffff177224 */ /* 0x000fe200078e00ff */
[----:B------:R-:W-:-:S03]  /*4ac0*/  ISETP.GE.AND P1, PT, R19, RZ, PT ;  /* 0x000000ff1300720c */ /* 0x000fc60003f26270 */
[----:B------:R-:W-:Y:S01]  /*4ad0*/  IMAD.X R12, RZ, RZ, ~R19, P0 ;  /* 0x000000ffff0c7224 */ /* 0x000fe200000e0e13 */
[----:B------:R-:W-:-:S04]  /*4ae0*/  SEL R34, R35, R20, !P1 ;  /* 0x0000001423227207 */ /* 0x000fc80004800000 */
[----:B------:R-:W-:-:S04]  /*4af0*/  SEL R35, R12, R19, !P1 ;  /* 0x000000130c237207 */ /* 0x000fc80004800000 */
[----:B------:R-:W0:Y:S08]  /*4b00*/  I2F.U64.RP R15, R34 ;  /* 0x00000022000f7312 */ /* 0x000e300000309000 */
[----:B0-----:R-:W0:Y:S02]  /*4b10*/  MUFU.RCP R44, R15 ;  /* 0x0000000f002c7308 */ /* 0x001e240000001000 */
[----:B0-----:R-:W-:-:S06]  /*4b20*/  VIADD R44, R44, 0x1ffffffe ;  /* 0x1ffffffe2c2c7836 */ /* 0x001fcc0000000000 */
[----:B------:R-:W0:Y:S02]  /*4b30*/  F2I.U64.TRUNC R44, R44 ;  /* 0x0000002c002c7311 */ /* 0x000e24000020d800 */
[----:B0-----:R-:W-:-:S04]  /*4b40*/  IMAD.WIDE.U32 R38, R44, R34, RZ ;  /* 0x000000222c267225 */ /* 0x001fc800078e00ff */
[C---:B------:R-:W-:Y:S01]  /*4b50*/  IMAD R11, R44.reuse, R35, R39 ;  /* 0x000000232c0b7224 */ /* 0x040fe200078e0227 */
[----:B------:R-:W-:Y:S01]  /*4b60*/  IADD3 R14, P0, PT, RZ, -R38, RZ ;  /* 0x80000026ff0e7210 */ /* 0x000fe20007f1e0ff */
[----:B------:R-:W-:Y:S02]  /*4b70*/  IMAD.MOV.U32 R39, RZ, RZ, R44 ;  /* 0x000000ffff277224 */ /* 0x000fe400078e002c */
[----:B------:R-:W-:Y:S02]  /*4b80*/  IMAD R12, R45, R34, R11 ;  /* 0x000000222d0c7224 */ /* 0x000fe400078e020b */
[----:B------:R-:W-:-:S04]  /*4b90*/  IMAD.HI.U32 R38, R44, R14, RZ ;  /* 0x0000000e2c267227 */ /* 0x000fc800078e00ff */
[----:B------:R-:W-:-:S04]  /*4ba0*/  IMAD.X R12, RZ, RZ, ~R12, P0 ;  /* 0x000000ffff0c7224 */ /* 0x000fc800000e0e0c */
[----:B------:R-:W-:-:S04]  /*4bb0*/  IMAD.WIDE.U32 R38, P2, R44, R12, R38 ;  /* 0x0000000c2c267225 */ /* 0x000fc80007840026 */
[C---:B------:R-:W-:Y:S02]  /*4bc0*/  IMAD R11, R45.reuse, R12, RZ ;  /* 0x0000000c2d0b7224 */ /* 0x040fe400078e02ff */
[----:B------:R-:W-:-:S04]  /*4bd0*/  IMAD.HI.U32 R14, P1, R45, R14, R38 ;  /* 0x0000000e2d0e7227 */ /* 0x000fc80007820026 */
[----:B------:R-:W-:Y:S01]  /*4be0*/  IMAD.HI.U32 R12, R45, R12, RZ ;  /* 0x0000000c2d0c7227 */ /* 0x000fe200078e00ff */
[----:B------:R-:W-:-:S03]  /*4bf0*/  IADD3 R39, P0, PT, R11, R14, RZ ;  /* 0x0000000e0b277210 */ /* 0x000fc60007f1e0ff */
[----:B------:R-:W-:Y:S02]  /*4c00*/  IMAD.X R12, R12, 0x1, R45, P2 ;  /* 0x000000010c0c7824 */ /* 0x000fe400010e062d */
[----:B------:R-:W-:-:S03]  /*4c10*/  IMAD.WIDE.U32 R44, R39, R34, RZ ;  /* 0x00000022272c7225 */ /* 0x000fc600078e00ff */
[----:B------:R-:W-:Y:S01]  /*4c20*/  IADD3.X R14, PT, PT, RZ, RZ, R12, P0, P1 ;  /* 0x000000ffff0e7210 */ /* 0x000fe200007e240c */
[----:B------:R-:W-:Y:S01]  /*4c30*/  IMAD R11, R39, R35, R45 ;  /* 0x00000023270b7224 */ /* 0x000fe200078e022d */
[----:B------:R-:W-:Y:S02]  /*4c40*/  IADD3 R15, P0, PT, RZ, -R44, RZ ;  /* 0x8000002cff0f7210 */ /* 0x000fe40007f1e0ff */
[----:B------:R-:W-:Y:S01]  /*4c50*/  ISETP.GE.AND P1, PT, R21, RZ, PT ;  /* 0x000000ff1500720c */ /* 0x000fe20003f26270 */
[----:B------:R-:W-:Y:S02]  /*4c60*/  IMAD R11, R14, R34, R11 ;  /* 0x000000220e0b7224 */ /* 0x000fe400078e020b */
[----:B------:R-:W-:-:S04]  /*4c70*/  IMAD.HI.U32 R38, R39, R15, RZ ;  /* 0x0000000f27267227 */ /* 0x000fc800078e00ff */
[----:B------:R-:W-:Y:S01]  /*4c80*/  IMAD.X R11, RZ, RZ, ~R11, P0 ;  /* 0x000000ffff0b7224 */ /* 0x000fe200000e0e0b */
[----:B------:R-:W-:-:S03]  /*4c90*/  IADD3 R12, P0, PT, RZ, -R22, RZ ;  /* 0x80000016ff0c7210 */ /* 0x000fc60007f1e0ff */
[----:B------:R-:W-:Y:S01]  /*4ca0*/  IMAD.WIDE.U32 R38, P4, R39, R11, R38 ;  /* 0x0000000b27267225 */ /* 0x000fe20007880026 */
[----:B------:R-:W-:-:S03]  /*4cb0*/  SEL R12, R12, R22, !P1 ;  /* 0x000000160c0c7207 */ /* 0x000fc60004800000 */
[----:B------:R-:W-:-:S04]  /*4cc0*/  IMAD.HI.U32 R16, P3, R14, R15, R38 ;  /* 0x0000000f0e107227 */ /* 0x000fc80007860026 */
[CC--:B------:R-:W-:Y:S02]  /*4cd0*/  IMAD R15, R14.reuse, R11.reuse, RZ ;  /* 0x0000000b0e0f7224 */ /* 0x0c0fe400078e02ff */
[----:B------:R-:W-:-:S03]  /*4ce0*/  IMAD.HI.U32 R11, R14, R11, RZ ;  /* 0x0000000b0e0b7227 */ /* 0x000fc600078e00ff */
[----:B------:R-:W-:Y:S01]  /*4cf0*/  IADD3 R15, P2, PT, R15, R16, RZ ;  /* 0x000000100f0f7210 */ /* 0x000fe20007f5e0ff */
[----:B------:R-:W-:Y:S01]  /*4d00*/  IMAD.X R14, R11, 0x1, R14, P4 ;  /* 0x000000010b0e7824 */ /* 0x000fe200020e060e */
[----:B------:R-:W-:-:S03]  /*4d10*/  IADD3.X R16, PT, PT, RZ, ~R21, RZ, P0, !PT ;  /* 0x80000015ff107210 */ /* 0x000fc600007fe4ff */
[----:B------:R-:W-:Y:S01]  /*4d20*/  IMAD.HI.U32 R22, R15, R12, RZ ;  /* 0x0000000c0f167227 */ /* 0x000fe200078e00ff */
[----:B------:R-:W-:Y:S02]  /*4d30*/  SEL R11, R16, R21, !P1 ;  /* 0x00000015100b7207 */ /* 0x000fe40004800000 */
[----:B------:R-:W-:-:S03]  /*4d40*/  IADD3.X R14, PT, PT, RZ, RZ, R14, P2, P3 ;  /* 0x000000ffff0e7210 */ /* 0x000fc600017e640e */
[----:B------:R-:W-:-:S04]  /*4d50*/  IMAD.WIDE.U32 R38, R15, R11, R22 ;  /* 0x0000000b0f267225 */ /* 0x000fc800078e0016 */
[C---:B------:R-:W-:Y:S02]  /*4d60*/  IMAD R23, R14.reuse, R11, RZ ;  /* 0x0000000b0e177224 */ /* 0x040fe400078e02ff */
[----:B------:R-:W-:-:S04]  /*4d70*/  IMAD.HI.U32 R16, P1, R14, R12, R38 ;  /* 0x0000000c0e107227 */ /* 0x000fc80007820026 */
[----:B------:R-:W-:Y:S01]  /*4d80*/  IMAD.HI.U32 R14, R14, R11, RZ ;  /* 0x0000000b0e0e7227 */ /* 0x000fe200078e00ff */
[----:B------:R-:W-:-:S03]  /*4d90*/  IADD3 R23, P0, PT, R23, R16, RZ ;  /* 0x0000001017177210 */ /* 0x000fc60007f1e0ff */
[----:B------:R-:W-:Y:S02]  /*4da0*/  IMAD.X R14, RZ, RZ, R14, P1 ;  /* 0x000000ffff0e7224 */ /* 0x000fe400008e060e */
[----:B------:R-:W-:-:S04]  /*4db0*/  IMAD.WIDE.U32 R38, R23, R34, RZ ;  /* 0x0000002217267225 */ /* 0x000fc800078e00ff */
[----:B------:R-:W-:Y:S01]  /*4dc0*/  IMAD.X R22, RZ, RZ, R14, P0 ;  /* 0x000000ffff167224 */ /* 0x000fe200000e060e */
[----:B------:R-:W-:Y:S01]  /*4dd0*/  IADD3 R12, P0, PT, -R38, R12, RZ ;  /* 0x0000000c260c7210 */ /* 0x000fe20007f1e1ff */
[----:B------:R-:W-:-:S03]  /*4de0*/  IMAD R15, R23, R35, R39 ;  /* 0x00000023170f7224 */ /* 0x000fc600078e0227 */
[-C--:B------:R-:W-:Y:S01]  /*4df0*/  ISETP.GE.U32.AND P2, PT, R12, R34.reuse, PT ;  /* 0x000000220c00720c */ /* 0x080fe20003f46070 */
[-C--:B------:R-:W-:Y:S01]  /*4e00*/  IMAD R14, R22, R34.reuse, R15 ;  /* 0x00000022160e7224 */ /* 0x080fe200078e020f */
[----:B------:R-:W-:-:S04]  /*4e10*/  IADD3 R15, P1, PT, R12, -R34, RZ ;  /* 0x800000220c0f7210 */ /* 0x000fc80007f3e0ff */
[----:B------:R-:W-:Y:S02]  /*4e20*/  IADD3.X R11, PT, PT, ~R14, R11, RZ, P0, !PT ;  /* 0x0000000b0e0b7210 */ /* 0x000fe400007fe5ff */
[----:B------:R-:W-:Y:S02]  /*4e30*/  IADD3 R16, P0, PT, R23, 0x1, RZ ;  /* 0x0000000117107810 */ /* 0x000fe40007f1e0ff */
[C---:B------:R-:W-:Y:S01]  /*4e40*/  ISETP.GE.U32.AND.EX P2, PT, R11.reuse, R35, PT, P2 ;  /* 0x000000230b00720c */ /* 0x040fe20003f46120 */
[----:B------:R-:W-:Y:S02]  /*4e50*/  IMAD.X R14, R11, 0x1, ~R35, P1 ;  /* 0x000000010b0e7824 */ /* 0x000fe400008e0e23 */
[----:B------:R-:W-:Y:S01]  /*4e60*/  IMAD.X R39, RZ, RZ, R22, P0 ;  /* 0x000000ffff277224 */ /* 0x000fe200000e0616 */
[----:B------:R-:W-:Y:S02]  /*4e70*/  SEL R15, R15, R12, P2 ;  /* 0x0000000c0f0f7207 */ /* 0x000fe40001000000 */
[----:B------:R-:W-:-:S02]  /*4e80*/  SEL R16, R16, R23, P2 ;  /* 0x0000001710107207 */ /* 0x000fc40001000000 */
[----:B------:R-:W-:Y:S02]  /*4e90*/  SEL R11, R14, R11, P2 ;  /* 0x0000000b0e0b7207 */ /* 0x000fe40001000000 */
[----:B------:R-:W-:Y:S02]  /*4ea0*/  ISETP.GE.U32.AND P0, PT, R15, R34, PT ;  /* 0x000000220f00720c */ /* 0x000fe40003f06070 */
[----:B------:R-:W-:Y:S02]  /*4eb0*/  SEL R39, R39, R22, P2 ;  /* 0x0000001627277207 */ /* 0x000fe40001000000 */
[----:B------:R-:W-:Y:S02]  /*4ec0*/  IADD3 R15, P1, PT, R16, 0x1, RZ ;  /* 0x00000001100f7810 */ /* 0x000fe40007f3e0ff */
[----:B------:R-:W-:Y:S02]  /*4ed0*/  ISETP.GE.U32.AND.EX P0, PT, R11, R35, PT, P0 ;  /* 0x000000230b00720c */ /* 0x000fe40003f06100 */
[----:B------:R-:W-:Y:S01]  /*4ee0*/  LOP3.LUT R11, R19, R21, RZ, 0x3c, !PT ;  /* 0x00000015130b7212 */ /* 0x000fe200078e3cff */
[----:B------:R-:W-:Y:S01]  /*4ef0*/  IMAD.X R12, RZ, RZ, R39, P1 ;  /* 0x000000ffff0c7224 */ /* 0x000fe200008e0627 */
[----:B------:R-:W-:-:S02]  /*4f00*/  SEL R15, R15, R16, P0 ;  /* 0x000000100f0f7207 */ /* 0x000fc40000000000 */
[----:B------:R-:W-:Y:S02]  /*4f10*/  ISETP.GE.AND P2, PT, R11, RZ, PT ;  /* 0x000000ff0b00720c */ /* 0x000fe40003f46270 */
[----:B------:R-:W-:Y:S02]  /*4f20*/  SEL R39, R12, R39, P0 ;  /* 0x000000270c277207 */ /* 0x000fe40000000000 */
[----:B------:R-:W-:Y:S02]  /*4f30*/  IADD3 R12, P1, PT, RZ, -R15, RZ ;  /* 0x8000000fff0c7210 */ /* 0x000fe40007f3e0ff */
[----:B------:R-:W-:Y:S02]  /*4f40*/  ISETP.NE.U32.AND P0, PT, R20, RZ, PT ;  /* 0x000000ff1400720c */ /* 0x000fe40003f05070 */
[----:B------:R-:W-:Y:S02]  /*4f50*/  IADD3.X R14, PT, PT, RZ, ~R39, RZ, P1, !PT ;  /* 0x80000027ff0e7210 */ /* 0x000fe40000ffe4ff */
[----:B------:R-:W-:-:S02]  /*4f60*/  ISETP.NE.AND.EX P0, PT, R19, RZ, PT, P0 ;  /* 0x000000ff1300720c */ /* 0x000fc40003f05300 */
[----:B------:R-:W-:Y:S02]  /*4f70*/  SEL R14, R14, R39, !P2 ;  /* 0x000000270e0e7207 */ /* 0x000fe40005000000 */
[----:B------:R-:W-:Y:S01]  /*4f80*/  SEL R12, R12, R15, !P2 ;  /* 0x0000000f0c0c7207 */ /* 0x000fe20005000000 */
[----:B------:R-:W-:Y:S01]  /*4f90*/  IMAD.MOV.U32 R15, RZ, RZ, 0x0 ;  /* 0x00000000ff0f7424 */ /* 0x000fe200078e00ff */
[----:B------:R-:W-:Y:S01]  /*4fa0*/  SEL R11, R14, 0xffffffff, P0 ;  /* 0xffffffff0e0b7807 */ /* 0x000fe20000000000 */
[----:B------:R-:W-:Y:S01]  /*4fb0*/  IMAD.MOV.U32 R14, RZ, RZ, R18 ;  /* 0x000000ffff0e7224 */ /* 0x000fe200078e0012 */
[----:B------:R-:W-:-:S03]  /*4fc0*/  SEL R12, R12, 0xffffffff, P0 ;  /* 0xffffffff0c0c7807 */ /* 0x000fc60000000000 */
[----:B------:R-:W-:Y:S05]  /*4fd0*/  RET.REL.NODEC R14 `(_ZN5flash32flash_fwd_splitkv_combine_kernelI23Flash_fwd_kernel_traitsILi64ELi64ELi256ELi4ELb0ELb0EN7cutlass6half_tE19Flash_kernel_traitsILi64ELi64ELi256ELi4ES3_EELi8ELi7ELb0EEEvNS_16Flash_fwd_paramsE) ;  /* 0xffffffb00e087950 */ /* 0x000fea0003c3ffff */
.L_x_36:
[----:B------:R-:W-:-:S00]  /*4fe0*/  BRA `(.L_x_36) ;  /* 0xfffffffc00fc7947 */ /* 0x000fc0000383ffff */
[----:B------:R-:W-:-:S00]  /*4ff0*/  NOP ;  /* 0x0000000000007918 */ /* 0x000fc00000000000 */
        /* <DEDUP_REMOVED lines=8> */
.L_x_14706:


//--------------------- .text._ZN5flash32flash_fwd_splitkv_combine_kernelI23Flash_fwd_kernel_traitsILi64ELi64ELi256ELi4ELb0ELb0EN7cutlass6half_tE19Flash_kernel_traitsILi64ELi64ELi256ELi4ES3_EELi8ELi6ELb0EEEvNS_16Flash_fwd_paramsE --------------------------
	.section	.text._ZN5flash32flash_fwd_splitkv_combine_kernelI23Flash_fwd_kernel_traitsILi64ELi64ELi256ELi4ELb0ELb0EN7cutlass6half_tE19Flash_kernel_traitsILi64ELi64ELi256ELi4ES3_EELi8ELi6ELb0EEEvNS_16Flash_fwd_paramsE,"ax",@progbits
	.align	128
        .global         _ZN5flash32flash_fwd_splitkv_combine_kernelI23Flash_fwd_kernel_traitsILi64ELi64ELi256ELi4ELb0ELb0EN7cutlass6half_tE19Flash_kernel_traitsILi64ELi64ELi256ELi4ES3_EELi8ELi6ELb0EEEvNS_16Flash_fwd_paramsE
        .type           _ZN5flash32flash_fwd_splitkv_combine_kernelI23Flash_fwd_kernel_traitsILi64ELi64ELi256ELi4ELb0ELb0EN7cutlass6half_tE19Flash_kernel_traitsILi64ELi64ELi256ELi4ES3_EELi8ELi6ELb0EEEvNS_16Flash_fwd_paramsE,@function
        .size           _ZN5flash32flash_fwd_splitkv_combine_kernelI23Flash_fwd_kernel_traitsILi64ELi64ELi256ELi4ELb0ELb0EN7cutlass6half_tE19Flash_kernel_traitsILi64ELi64ELi256ELi4ES3_EELi8ELi6ELb0EEEvNS_16Flash_fwd_paramsE,(.L_x_14707 - _ZN5flash32flash_fwd_splitkv_combine_kernelI23Flash_fwd_kernel_traitsILi64ELi64ELi256ELi4ELb0ELb0EN7cutlass6half_tE19Flash_kernel_traitsILi64ELi64ELi256ELi4ES3_EELi8ELi6ELb0EEEvNS_16Flash_fwd_paramsE)
        .other          _ZN5flash32flash_fwd_splitkv_combine_kernelI23Flash_fwd_kernel_traitsILi64ELi64ELi256ELi4ELb0ELb0EN7cutlass6half_tE19Flash_kernel_traitsILi64ELi64ELi256ELi4ES3_EELi8ELi6ELb0EEEvNS_16Flash_fwd_paramsE,@"STO_CUDA_ENTRY STV_DEFAULT"
_ZN5flash32flash_fwd_splitkv_combine_kernelI23Flash_fwd_kernel_traitsILi64ELi64ELi256ELi4ELb0ELb0EN7cutlass6half_tE19Flash_kernel_traitsILi64ELi64ELi256ELi4ES3_EELi8ELi6ELb0EEEvNS_16Flash_fwd_paramsE:
.text._ZN5flash32flash_fwd_splitkv_combine_kernelI23Flash_fwd_kernel_traitsILi64ELi64ELi256ELi4ELb0ELb0EN7cutlass6half_tE19Flash_kernel_traitsILi64ELi64ELi256ELi4ES3_EELi8ELi6ELb0EEEvNS_16Flash_fwd_paramsE:
        /* <DEDUP_REMOVED lines=38> */
.L_x_37:
[----:B------:R-:W-:Y:S01]  /*0260*/  IMAD.U32 R26, RZ, RZ, UR21 ;  /* 0x00000015ff1a7e24 */ /* 0x000fe2000f8e00ff */
[----:B------:R-:W-:Y:S01]  /*0270*/  MOV R18, UR19 ;  /* 0x0000001300127c02 */ /* 0x000fe20008000f00 */
[----:B------:R-:W-:Y:S01]  /*0280*/  IMAD.U32 R19, RZ, RZ, UR15 ;  /* 0x0000000fff137e24 */ /* 0x000fe2000f8e00ff */
[----:B------:R-:W-:Y:S02]  /*0290*/  MOV R16, UR14 ;  /* 0x0000000e00107c02 */ /* 0x000fe40008000f00 */
[----:B------:R-:W-:Y:S02]  /*02a0*/  MOV R14, 0x2c0 ;  /* 0x000002c0000e7802 */ /* 0x000fe40000000f00 */
[----:B------:R-:W-:Y:S05]  /*02b0*/  CALL.REL.NOINC `($__internal_1_$__cuda_sm20_div_s64) ;  /* 0x0000004000c07944 */ /* 0x000fea0003c00000 */
[----:B------:R-:W-:-:S07]  /*02c0*/  MOV R13, R11 ;  /* 0x0000000b000d7202 */ /* 0x000fce0000000f00 */
.L_x_38:
        /* <DEDUP_REMOVED lines=30> */
.L_x_40:
[----:B------:R-:W-:Y:S01]  /*04b0*/  IMAD.MOV.U32 R26, RZ, RZ, R12 ;  /* 0x000000ffff1a7224 */ /* 0x000fe200078e000c */
[----:B------:R-:W-:Y:S02]  /*04c0*/  MOV R19, R13 ;  /* 0x0000000d00137202 */ /* 0x000fe40000000f00 */
[----:B------:R-:W-:Y:S02]  /*04d0*/  MOV R14, 0x4f0 ;  /* 0x000004f0000e7802 */ /* 0x000fe40000000f00 */
[----:B------:R-:W-:Y:S05]  /*04e0*/  CALL.REL.NOINC `($__internal_1_$__cuda_sm20_div_s64) ;  /* 0x0000004000347944 */ /* 0x000fea0003c00000 */
[----:B------:R-:W-:Y:S02]  /*04f0*/  MOV R4, R12 ;  /* 0x0000000c00047202 */ /* 0x000fe40000000f00 */
[----:B------:R-:W-:Y:S02]  /*0500*/  MOV R5, R11 ;  /* 0x0000000b00057202 */ /* 0x000fe40000000f00 */
.L_x_41:
[----:B------:R-:W-:Y:S05]  /*0510*/  BSYNC.RECONVERGENT B0 ;  /* 0x0000000000007941 */ /* 0x000fea0003800200 */
.L_x_39:
        /* <DEDUP_REMOVED lines=33> */
[----:B------:R-:W-:Y:S02]  /*0730*/  SEL R0, R16, R7, P0 ;  /* 0x0000000710007207 */ /* 0x000fe40000000000 */
        /* <DEDUP_REMOVED lines=24> */
.L_x_43:
[----:B------:R-:W-:Y:S01]  /*08c0*/  IMAD.MOV.U32 R26, RZ, RZ, R18 ;  /* 0x000000ffff1a7224 */ /* 0x000fe200078e0012 */
[----:B------:R-:W-:Y:S01]  /*08d0*/  MOV R18, R10 ;  /* 0x0000000a00127202 */ /* 0x000fe20000000f00 */
[----:B------:R-:W-:Y:S01]  /*08e0*/  IMAD.MOV.U32 R19, RZ, RZ, R16 ;  /* 0x000000ffff137224 */ /* 0x000fe200078e0010 */
[----:B------:R-:W-:Y:S02]  /*08f0*/  MOV R16, R0 ;  /* 0x0000000000107202 */ /* 0x000fe40000000f00 */
[----:B------:R-:W-:Y:S02]  /*0900*/  MOV R14, 0x920 ;  /* 0x00000920000e7802 */ /* 0x000fe40000000f00 */
[----:B------:R-:W-:Y:S05]  /*0910*/  CALL.REL.NOINC `($__internal_1_$__cuda_sm20_div_s64) ;  /* 0x0000003c00287944 */ /* 0x000fea0003c00000 */
[----:B------:R-:W-:Y:S02]  /*0920*/  MOV R13, R11 ;  /* 0x0000000b000d7202 */ /* 0x000fe40000000f00 */
.L_x_44:
[----:B------:R-:W-:Y:S05]  /*0930*/  BSYNC.RECONVERGENT B0 ;  /* 0x0000000000007941 */ /* 0x000fea0003800200 */
.L_x_42:
        /* <DEDUP_REMOVED lines=124> */
.L_x_46:
[----:B------:R-:W-:Y:S01]  /*1100*/  IMAD.MOV.U32 R26, RZ, RZ, R12 ;  /* 0x000000ffff1a7224 */ /* 0x000fe200078e000c */
[----:B------:R-:W-:Y:S01]  /*1110*/  MOV R18, R9 ;  /* 0x0000000900127202 */ /* 0x000fe20000000f00 */
[----:B------:R-:W-:Y:S01]  /*1120*/  IMAD.MOV.U32 R19, RZ, RZ, R13 ;  /* 0x000000ffff137224 */ /* 0x000fe200078e000d */
[----:B------:R-:W-:Y:S02]  /*1130*/  MOV R16, R31 ;  /* 0x0000001f00107202 */ /* 0x000fe40000000f00 */
[----:B------:R-:W-:Y:S02]  /*1140*/  MOV R14, 0x1160 ;  /* 0x00001160000e7802 */ /* 0x000fe40000000f00 */
[----:B------:R-:W-:Y:S05]  /*1150*/  CALL.REL.NOINC `($__internal_1_$__cuda_sm20_div_s64) ;  /* 0x0000003400187944 */ /* 0x000fea0003c00000 */
[----:B------:R-:W-:Y:S02]  /*1160*/  MOV R34, R12 ;  /* 0x0000000c00227202 */ /* 0x000fe40000000f00 */
[----:B------:R-:W-:Y:S02]  /*1170*/  MOV R35, R11 ;  /* 0x0000000b00237202 */ /* 0x000fe40000000f00 */
.L_x_47:
[----:B------:R-:W-:Y:S05]  /*1180*/  BSYNC.RECONVERGENT B0 ;  /* 0x0000000000007941 */ /* 0x000fea0003800200 */
.L_x_45:
        /* <DEDUP_REMOVED lines=57> */
.L_x_49:
[----:B------:R-:W-:Y:S01]  /*1520*/  IMAD.MOV.U32 R26, RZ, RZ, R4 ;  /* 0x000000ffff1a7224 */ /* 0x000fe200078e0004 */
[----:B------:R-:W-:Y:S01]  /*1530*/  MOV R19, R5 ;  /* 0x0000000500137202 */ /* 0x000fe20000000f00 */
[----:B------:R-:W-:Y:S01]  /*1540*/  IMAD.MOV.U32 R18, RZ, RZ, R8 ;  /* 0x000000ffff127224 */ /* 0x000fe200078e0008 */
[----:B------:R-:W-:Y:S02]  /*1550*/  MOV R14, 0x1570 ;  /* 0x00001570000e7802 */ /* 0x000fe40000000f00 */
[----:B------:R-:W-:Y:S05]  /*1560*/  CALL.REL.NOINC `($__internal_1_$__cuda_sm20_div_s64) ;  /* 0x0000003000147944 */ /* 0x000fea0003c00000 */
[----:B------:R-:W-:Y:S02]  /*1570*/  MOV R18, R12 ;  /* 0x0000000c00127202 */ /* 0x000fe40000000f00 */
[----:B------:R-:W-:Y:S02]  /*1580*/  MOV R19, R11 ;  /* 0x0000000b00137202 */ /* 0x000fe40000000f00 */
.L_x_50:
[----:B------:R-:W-:Y:S05]  /*1590*/  BSYNC.RECONVERGENT B0 ;  /* 0x0000000000007941 */ /* 0x000fea0003800200 */
.L_x_48:
[----:B------:R-:W0:Y:S01]  /*15a0*/  S2R R4, SR_TID.X ;  /* 0x0000000000047919 */ /* 0x000e220000002100 */
[----:B------:R-:W-:Y:S01]  /*15b0*/  UIADD3 UR8, UP0, UPT, UR21, -UR20, URZ ;  /* 0x8000001415087290 */ /* 0x000fe2000ff1e0ff */
[----:B------:R-:W1:Y:S03]  /*15c0*/  LDCU UR4, c[0x0][0x534] ;  /* 0x0000a680ff0477ac */ /* 0x000e660008000800 */
[----:B------:R-:W-:-:S06]  /*15d0*/  UIADD3.X UR5, UPT, UPT, UR15, -0x1, URZ, UP0, !UPT ;  /* 0xffffffff0f057890 */ /* 0x000fcc00087fe4ff */
[----:B------:R-:W-:Y:S01]  /*15e0*/  IMAD.U32 R5, RZ, RZ, UR5 ;  /* 0x00000005ff057e24 */ /* 0x000fe2000f8e00ff */
[----:B0-----:R-:W-:Y:S02]  /*15f0*/  LOP3.LUT R22, R4, 0x7, RZ, 0xc0, !PT ;  /* 0x0000000704167812 */ /* 0x001fe400078ec0ff */
[----:B------:R-:W-:Y:S02]  /*1600*/  SHF.R.U32.HI R3, RZ, 0x3, R4 ;  /* 0x00000003ff037819 */ /* 0x000fe40000011604 */
[----:B------:R-:W-:Y:S01]  /*1610*/  ISETP.LT.U32.AND P3, PT, R22, UR8, PT ;  /* 0x0000000816007c0c */ /* 0x000fe2000bf61070 */
[----:B------:R-:W0:Y:S02]  /*1620*/  LDCU.64 UR8, c[0x0][0x358] ;  /* 0x00006b00ff0877ac */ /* 0x000e240008000a00 */
[----:B------:R-:W-:Y:S01]  /*1630*/  VIADD R11, R3, 0x20 ;  /* 0x00000020030b7836 */ /* 0x000fe20000000000 */
[----:B------:R-:W-:Y:S01]  /*1640*/  ISETP.GT.AND.EX P3, PT, R5, RZ, PT, P3 ;  /* 0x000000ff0500720c */ /* 0x000fe20003f64330 */
[----:B------:R-:W-:-:S02]  /*1650*/  VIADD R21, R3, 0x10 ;  /* 0x0000001003157836 */ /* 0x000fc40000000000 */
[C---:B------:R-:W-:Y:S01]  /*1660*/  VIADD R5, R3.reuse, 0x30 ;  /* 0x0000003003057836 */ /* 0x040fe20000000000 */
[----:B-1----:R-:W-:Y:S02]  /*1670*/  ISETP.GE.OR P6, PT, R3, UR4, !P3 ;  /* 0x0000000403007c0c */ /* 0x002fe4000dfc6670 */
[----:B------:R-:W-:Y:S02]  /*1680*/  ISETP.GE.OR P4, PT, R11, UR4, !P3 ;  /* 0x000000040b007c0c */ /* 0x000fe4000df86670 */
[----:B------:R-:W-:Y:S02]  /*1690*/  ISETP.GE.OR P5, PT, R21, UR4, !P3 ;  /* 0x0000000415007c0c */ /* 0x000fe4000dfa6670 */
[----:B------:R-:W-:-:S07]  /*16a0*/  ISETP.GE.OR P3, PT, R5, UR4, !P3 ;  /* 0x0000000405007c0c */ /* 0x000fce000df66670 */
[----:B------:R-:W1:Y:S01]  /*16b0*/  @!P6 LDC.64 R16, c[0x0][0x428] ;  /* 0x00010a00ff10eb82 */ /* 0x000e620000000a00 */
[----:B------:R-:W-:-:S03]  /*16c0*/  @!P6 IADD3 R32, P0, PT, R22, UR20, RZ ;  /* 0x000000141620ec10 */ /* 0x000fc6000ff1e0ff */
[C---:B------:R-:W-:Y:S02]  /*16d0*/  @!P5 IADD3 R26, P1, PT, R22.reuse, UR20, RZ ;  /* 0x00000014161adc10 */ /* 0x040fe4000ff3e0ff */
[----:B------:R-:W-:Y:S01]  /*16e0*/  @!P6 IMAD.X R33, RZ, RZ, RZ, P0 ;  /* 0x000000ffff21e224 */ /* 0x000fe200000e06ff */
[----:B------:R-:W-:Y:S01]  /*16f0*/  @!P4 IADD3 R24, P0, PT, R22, UR20, RZ ;  /* 0x000000141618cc10 */ /* 0x000fe2000ff1e0ff */
[----:B------:R-:W2:Y:S01]  /*1700*/  @!P4 LDC.64 R12, c[0x0][0x428] ;  /* 0x00010a00ff0ccb82 */ /* 0x000ea20000000a00 */
[----:B------:R-:W-:Y:S01]  /*1710*/  @!P5 IADD3.X R27, PT, PT, RZ, RZ, RZ, P1, !PT ;  /* 0x000000ffff1bd210 */ /* 0x000fe20000ffe4ff */
[----:B------:R-:W-:-:S04]  /*1720*/  @!P6 IMAD.WIDE.U32 R32, R3, UR21, R32 ;  /* 0x000000150320ec25 */ /* 0x000fc8000f8e0020 */
[----:B------:R-:W-:Y:S02]  /*1730*/  @!P6 IMAD R20, R3, UR15, R33 ;  /* 0x0000000f0314ec24 */ /* 0x000fe4000f8e0221 */
[----:B------:R-:W3:Y:S01]  /*1740*/  @!P5 LDC.64 R14, c[0x0][0x428] ;  /* 0x00010a00ff0edb82 */ /* 0x000ee20000000a00 */
[----:B------:R-:W-:Y:S01]  /*1750*/  @!P4 IMAD.X R25, RZ, RZ, RZ, P0 ;  /* 0x000000ffff19c224 */ /* 0x000fe200000e06ff */
[----:B------:R-:W-:Y:S01]  /*1760*/  @!P3 IADD3 R22, P0, PT, R22, UR20, RZ ;  /* 0x000000141616bc10 */ /* 0x000fe2000ff1e0ff */
[----:B------:R-:W-:-:S05]  /*1770*/  @!P5 IMAD.WIDE.U32 R26, R21, UR21, R26 ;  /* 0x00000015151adc25 */ /* 0x000fca000f8e001a */
[----:B------:R-:W4:Y:S01]  /*1780*/  @!P3 LDC.64 R6, c[0x0][0x428] ;  /* 0x00010a00ff06bb82 */ /* 0x000f220000000a00 */
[C---:B-1----:R-:W-:Y:S01]  /*1790*/  @!P6 LEA R28, P2, R32.reuse, R16, 0x2 ;  /* 0x00000010201ce211 */ /* 0x042fe200078410ff */
[----:B------:R-:W-:Y:S02]  /*17a0*/  @!P3 IMAD.X R23, RZ, RZ, RZ, P0 ;  /* 0x000000ffff17b224 */ /* 0x000fe400000e06ff */
[----:B------:R-:W-:Y:S01]  /*17b0*/  IMAD.MOV.U32 R16, RZ, RZ, -0x800000 ;  /* 0xff800000ff107424 */ /* 0x000fe200078e00ff */
[----:B------:R-:W-:Y:S01]  /*17c0*/  @!P6 LEA.HI.X R29, R32, R17, R20, 0x2, P2 ;  /* 0x00000011201de211 */ /* 0x000fe200010f1414 */
[----:B------:R-:W-:-:S04]  /*17d0*/  @!P4 IMAD.WIDE.U32 R32, R11, UR21, R24 ;  /* 0x000000150b20cc25 */ /* 0x000fc8000f8e0018 */
[----:B------:R-:W-:Y:S01]  /*17e0*/  @!P4 IMAD R24, R11, UR15, R33 ;  /* 0x0000000f0b18cc24 */ /* 0x000fe2000f8e0221 */
[C---:B--2---:R-:W-:Y:S01]  /*17f0*/  @!P4 LEA R12, P0, R32.reuse, R12, 0x2 ;  /* 0x0000000c200cc211 */ /* 0x044fe200078010ff */
[----:B------:R-:W-:Y:S01]  /*1800*/  @!P3 IMAD.WIDE.U32 R22, R5, UR21, R22 ;  /* 0x000000150516bc25 */ /* 0x000fe2000f8e0016 */
[----:B0-----:R-:W2:Y:S02]  /*1810*/  @!P6 LDG.E R16, desc[UR8][R28.64] ;  /* 0x000000081c10e981 */ /* 0x001ea4000c1e1900 */
[----:B------:R-:W-:Y:S01]  /*1820*/  @!P4 LEA.HI.X R13, R32, R13, R24, 0x2, P0 ;  /* 0x0000000d200dc211 */ /* 0x000fe200000f1418 */
[----:B------:R-:W-:Y:S01]  /*1830*/  @!P5 IMAD R20, R21, UR15, R27 ;  /* 0x0000000f1514dc24 */ /* 0x000fe2000f8e021b */
[C---:B---3--:R-:W-:Y:S01]  /*1840*/  @!P5 LEA R14, P1, R26.reuse, R14, 0x2 ;  /* 0x0000000e1a0ed211 */ /* 0x048fe200078210ff */
[----:B------:R-:W-:Y:S02]  /*1850*/  @!P3 IMAD R17, R5, UR15, R23 ;  /* 0x0000000f0511bc24 */ /* 0x000fe4000f8e0217 */
[----:B------:R-:W-:Y:S01]  /*1860*/  IMAD.MOV.U32 R11, RZ, RZ, -0x800000 ;  /* 0xff800000ff0b7424 */ /* 0x000fe200078e00ff */
[----:B------:R-:W-:Y:S01]  /*1870*/  @!P5 LEA.HI.X R15, R26, R15, R20, 0x2, P1 ;  /* 0x0000000f1a0fd211 */ /* 0x000fe200008f1414 */
[----:B------:R-:W-:Y:S01]  /*1880*/  IMAD.MOV.U32 R5, RZ, RZ, -0x800000 ;  /* 0xff800000ff057424 */ /* 0x000fe200078e00ff */
[----:B----4-:R-:W-:-:S02]  /*1890*/  @!P3 LEA R24, P0, R22, R6, 0x2 ;  /* 0x000000061618b211 */ /* 0x010fc400078010ff */
[----:B------:R-:W-:Y:S01]  /*18a0*/  MOV R6, 0xff800000 ;  /* 0xff80000000067802 */ /* 0x000fe20000000f00 */
[----:B------:R0:W3:Y:S01]  /*18b0*/  @!P5 LDG.E R11, desc[UR8][R14.64] ;  /* 0x000000080e0bd981 */ /* 0x0000e2000c1e1900 */
[----:B------:R-:W-:-:S03]  /*18c0*/  @!P3 LEA.HI.X R25, R22, R7, R17, 0x2, P0 ;  /* 0x000000071619b211 */ /* 0x000fc600000f1411 */
[----:B------:R1:W4:Y:S04]  /*18d0*/  @!P4 LDG.E R5, desc[UR8][R12.64] ;  /* 0x000000080c05c981 */ /* 0x000328000c1e1900 */
[----:B------:R5:W4:Y:S01]  /*18e0*/  @!P3 LDG.E R6, desc[UR8][R24.64] ;  /* 0x000000081806b981 */ /* 0x000b22000c1e1900 */
[C---:B------:R-:W-:Y:S01]  /*18f0*/  ISETP.GT.U32.AND P0, PT, R4.reuse, 0x7f, PT ;  /* 0x0000007f0400780c */ /* 0x040fe20003f04070 */
[----:B------:R-:W5:Y:S01]  /*1900*/  S2UR UR4, SR_CgaCtaId ;  /* 0x00000000000479c3 */ /* 0x000f620000008800 */
[C---:B------:R-:W-:Y:S01]  /*1910*/  ISETP.GT.U32.AND P2, PT, R4.reuse, 0x17f, PT ;  /* 0x0000017f0400780c */ /* 0x040fe20003f44070 */
[----:B------:R-:W-:Y:S01]  /*1920*/  UMOV UR5, 0x400 ;  /* 0x0000040000057882 */ /* 0x000fe20000000000 */
[C---:B------:R-:W-:Y:S01]  /*1930*/  ISETP.GT.U32.AND P1, PT, R4.reuse, 0xff, PT ;  /* 0x000000ff0400780c */ /* 0x040fe20003f24070 */
[----:B------:R-:W-:Y:S01]  /*1940*/  IMAD.MOV.U32 R27, RZ, RZ, -0x800000 ;  /* 0xff800000ff1b7424 */ /* 0x000fe200078e00ff */
[C---:B------:R-:W-:Y:S01]  /*1950*/  ISETP.GT.U32.AND P3, PT, R4.reuse, 0x1ff, PT ;  /* 0x000001ff0400780c */ /* 0x040fe20003f64070 */
[----:B------:R-:W-:Y:S01]  /*1960*/  IMAD.MOV.U32 R23, RZ, RZ, -0x800000 ;  /* 0xff800000ff177424 */ /* 0x000fe200078e00ff */
[----:B------:R-:W-:Y:S05]  /*1970*/  BSSY.RECONVERGENT B1, `(.L_x_51) ;  /* 0x00001d1000017945 */ /* 0x000fea0003800200 */
[----:B------:R-:W5:Y:S02]  /*1980*/  @!P0 S2R R7, SR_CgaCtaId ;  /* 0x0000000000078919 */ /* 0x000f640000008800 */
[----:B------:R-:W-:Y:S01]  /*1990*/  @!P2 IMAD.SHL.U32 R22, R4, 0x4, RZ ;  /* 0x000000040416a824 */ /* 0x000fe200078e00ff */
[----:B0-----:R-:W-:Y:S01]  /*19a0*/  @!P2 MOV R15, 0x400 ;  /* 0x00000400000fa802 */ /* 0x001fe20000000f00 */
[----:B------:R-:W0:Y:S01]  /*19b0*/  @!P2 S2R R20, SR_CgaCtaId ;  /* 0x000000000014a919 */ /* 0x000e220000008800 */
[----:B------:R-:W-:-:S02]  /*19c0*/  @!P1 MOV R14, 0x400 ;  /* 0x00000400000e9802 */ /* 0x000fc40000000f00 */
[----:B-1----:R-:W-:Y:S01]  /*19d0*/  @!P0 MOV R12, 0x400 ;  /* 0x00000400000c8802 */ /* 0x002fe20000000f00 */
[----:B------:R-:W1:Y:S01]  /*19e0*/  @!P1 S2R R17, SR_CgaCtaId ;  /* 0x0000000000119919 */ /* 0x000e620000008800 */
[----:B------:R-:W-:Y:S02]  /*19f0*/  @!P2 LOP3.LUT R22, R22, 0x1c, RZ, 0xc0, !PT ;  /* 0x0000001c1616a812 */ /* 0x000fe400078ec0ff */
[----:B-----5:R-:W-:Y:S01]  /*1a00*/  MOV R24, 0xff800000 ;  /* 0xff80000000187802 */ /* 0x020fe20000000f00 */
[----:B------:R-:W-:Y:S01]  /*1a10*/  ULEA UR4, UR4, UR5, 0x18 ;  /* 0x0000000504047291 */ /* 0x000fe2000f8ec0ff */
[----:B------:R-:W-:Y:S01]  /*1a20*/  IMAD.MOV.U32 R25, RZ, RZ, -0x800000 ;  /* 0xff800000ff197424 */ /* 0x000fe200078e00ff */
[----:B------:R-:W-:Y:S01]  /*1a30*/  @!P0 LEA R7, R7, R12, 0x18 ;  /* 0x0000000c07078211 */ /* 0x000fe200078ec0ff */
[----:B------:R-:W-:Y:S01]  /*1a40*/  @!P3 IMAD.SHL.U32 R12, R4, 0x4, RZ ;  /* 0x00000004040cb824 */ /* 0x000fe200078e00ff */
[----:B0-----:R-:W-:Y:S01]  /*1a50*/  @!P2 LEA R15, R20, R15, 0x18 ;  /* 0x0000000f140fa211 */ /* 0x001fe200078ec0ff */
[----:B------:R-:W-:-:S03]  /*1a60*/  @!P1 IMAD.SHL.U32 R20, R4, 0x4, RZ ;  /* 0x0000000404149824 */ /* 0x000fc600078e00ff */
[----:B------:R-:W-:Y:S02]  /*1a70*/  @!P3 LOP3.LUT R12, R12, 0x1c, RZ, 0xc0, !PT ;  /* 0x0000001c0c0cb812 */ /* 0x000fe400078ec0ff */
[----:B-1----:R-:W-:Y:S01]  /*1a80*/  @!P1 LEA R13, R17, R14, 0x18 ;  /* 0x0000000e110d9211 */ /* 0x002fe200078ec0ff */
[----:B------:R-:W-:Y:S01]  /*1a90*/  @!P0 IMAD.SHL.U32 R14, R4, 0x4, RZ ;  /* 0x00000004040e8824 */ /* 0x000fe200078e00ff */
[----:B------:R-:W-:Y:S01]  /*1aa0*/  @!P1 LOP3.LUT R20, R20, 0x1c, RZ, 0xc0, !PT ;  /* 0x0000001c14149812 */ /* 0x000fe200078ec0ff */
[----:B------:R-:W-:Y:S01]  /*1ab0*/  @!P2 IMAD.IADD R22, R22, 0x1, R15 ;  /* 0x000000011616a824 */ /* 0x000fe200078e020f */
[----:B------:R-:W-:Y:S02]  /*1ac0*/  @!P3 IADD3 R12, PT, PT, R12, UR4, RZ ;  /* 0x000000040c0cbc10 */ /* 0x000fe4000fffe0ff */
[----:B------:R-:W-:Y:S01]  /*1ad0*/  @!P0 LOP3.LUT R14, R14, 0x1c, RZ, 0xc0, !PT ;  /* 0x0000001c0e0e8812 */ /* 0x000fe200078ec0ff */
[----:B------:R-:W-:Y:S01]  /*1ae0*/  @!P1 IMAD.IADD R20, R20, 0x1, R13 ;  /* 0x0000000114149824 */ /* 0x000fe200078e020d */
[----:B------:R-:W-:Y:S01]  /*1af0*/  SHF.R.U32.HI R13, RZ, 0x4, R4 ;  /* 0x00000004ff0d7819 */ /* 0x000fe20000011604 */
[----:B------:R-:W-:-:S02]  /*1b00*/  @!P3 IMAD R15, R3, 0x24, R12 ;  /* 0x00000024030fb824 */ /* 0x000fc400078e020c */
[----:B------:R-:W-:Y:S01]  /*1b10*/  @!P0 IMAD.IADD R14, R14, 0x1, R7 ;  /* 0x000000010e0e8824 */ /* 0x000fe200078e0207 */
[----:B------:R-:W-:Y:S01]  /*1b20*/  LOP3.LUT R7, R4, 0xf, RZ, 0xc0, !PT ;  /* 0x0000000f04077812 */ /* 0x000fe200078ec0ff */
[----:B------:R-:W-:Y:S01]  /*1b30*/  @!P2 IMAD R22, R3, 0x24, R22 ;  /* 0x000000240316a824 */ /* 0x000fe200078e0216 */
[----:B------:R-:W-:Y:S01]  /*1b40*/  LEA R12, R13, UR4, 0x2 ;  /* 0x000000040d0c7c11 */ /* 0x000fe2000f8e10ff */
[C---:B------:R-:W-:Y:S01]  /*1b50*/  @!P1 IMAD R20, R3.reuse, 0x24, R20 ;  /* 0x0000002403149824 */ /* 0x040fe200078e0214 */
[----:B------:R-:W-:Y:S01]  /*1b60*/  USHF.R.S32.HI UR4, URZ, 0x1f, UR22 ;  /* 0x0000001fff047899 */ /* 0x000fe20008011416 */
[----:B------:R-:W-:Y:S02]  /*1b70*/  @!P0 IMAD R17, R3, 0x24, R14 ;  /* 0x0000002403118824 */ /* 0x000fe400078e020e */
[----:B------:R-:W-:Y:S01]  /*1b80*/  IMAD R12, R7, 0x24, R12 ;  /* 0x00000024070c7824 */ /* 0x000fe200078e020c */
[----:B------:R-:W0:Y:S01]  /*1b90*/  LDC R3, c[0x0][0x434] ;  /* 0x00010d00ff037b82 */ /* 0x000e220000000800 */
[----:B------:R-:W-:Y:S01]  /*1ba0*/  ULOP3.LUT UR4, UR4, 0x1, URZ, 0xfc, !UPT ;  /* 0x0000000104047892 */ /* 0x000fe2000f8efcff */
[----:B--2---:R-:W-:Y:S04]  /*1bb0*/  @!P3 STS [R15], R16 ;  /* 0x000000100f00b388 */ /* 0x004fe80000000800 */
[----:B---3--:R0:W-:Y:S04]  /*1bc0*/  @!P2 STS [R22+0x240], R11 ;  /* 0x0002400b1600a388 */ /* 0x0081e80000000800 */
[----:B----4-:R1:W-:Y:S04]  /*1bd0*/  @!P1 STS [R20+0x480], R5 ;  /* 0x0004800514009388 */ /* 0x0103e80000000800 */
[----:B------:R2:W-:Y:S01]  /*1be0*/  @!P0 STS [R17+0x6c0], R6 ;  /* 0x0006c00611008388 */ /* 0x0005e20000000800 */
[----:B------:R-:W-:Y:S01]  /*1bf0*/  BAR.SYNC.DEFER_BLOCKING 0x0 ;  /* 0x0000000000007b1d */ /* 0x000fe20000010000 */
[----:B0-----:R-:W-:-:S05]  /*1c00*/  IABS R11, R3 ;  /* 0x00000003000b7213 */ /* 0x001fca0000000000 */
[----:B-1----:R-:W0:Y:S01]  /*1c10*/  I2F.RP R20, R11 ;  /* 0x0000000b00147306 */ /* 0x002e220000209400 */
[----:B------:R-:W-:Y:S04]  /*1c20*/  @!P0 LDS R27, [R12] ;  /* 0x000000000c1b8984 */ /* 0x000fe80000000800 */
[----:B------:R-:W-:Y:S04]  /*1c30*/  @!P0 LDS R24, [R12+0x240] ;  /* 0x000240000c188984 */ /* 0x000fe80000000800 */
[----:B------:R-:W1:Y:S01]  /*1c40*/  @!P0 LDS R25, [R12+0x480] ;  /* 0x000480000c198984 */ /* 0x000e620000000800 */
[----:B0-----:R-:W0:Y:S03]  /*1c50*/  MUFU.RCP R16, R20 ;  /* 0x0000001400107308 */ /* 0x001e260000001000 */
[----:B------:R-:W3:Y:S01]  /*1c60*/  @!P0 LDS R23, [R12+0x6c0] ;  /* 0x0006c0000c178984 */ /* 0x000ee20000000800 */
[----:B0-----:R-:W-:-:S04]  /*1c70*/  VIADD R16, R16, 0xffffffe ;  /* 0x0ffffffe10107836 */ /* 0x001fc80000000000 */
[----:B--2---:R0:W2:Y:S02]  /*1c80*/  F2I.FTZ.U32.TRUNC.NTZ R17, R16 ;  /* 0x0000001000117305 */ /* 0x0040a4000021f000 */
[----:B0-----:R-:W-:Y:S01]  /*1c90*/  HFMA2 R16, -RZ, RZ, 0, 0 ;  /* 0x00000000ff107431 */ /* 0x001fe200000001ff */
[----:B-1----:R-:W-:-:S04]  /*1ca0*/  FMNMX3.FTZ R14, R27, R24, R25, !PT ;  /* 0x000000181b0e7276 */ /* 0x002fc80007810019 */
[----:B---3--:R-:W-:-:S05]  /*1cb0*/  FMNMX.FTZ R5, R14, R23, !PT ;  /* 0x000000170e057209 */ /* 0x008fca0007810000 */
[----:B------:R-:W0:Y:S02]  /*1cc0*/  SHFL.BFLY PT, R14, R5, 0x8, 0x1f ;  /* 0x0d001f00050e7f89 */ /* 0x000e2400000e0000 */
[----:B0-----:R-:W-:Y:S01]  /*1cd0*/  FMNMX.FTZ R14, R5, R14, !PT ;  /* 0x0000000e050e7209 */ /* 0x001fe20007810000 */
[----:B--2---:R-:W-:-:S04]  /*1ce0*/  IMAD.MOV R5, RZ, RZ, -R17 ;  /* 0x000000ffff057224 */ /* 0x004fc800078e0a11 */
[----:B------:R-:W0:Y:S01]  /*1cf0*/  SHFL.BFLY PT, R15, R14, 0x4, 0x1f ;  /* 0x0c801f000e0f7f89 */ /* 0x000e2200000e0000 */
[----:B------:R-:W-:Y:S01]  /*1d00*/  IMAD R6, R5, R11, RZ ;  /* 0x0000000b05067224 */ /* 0x000fe200078e02ff */
[----:B------:R-:W-:-:S03]  /*1d10*/  IABS R5, R2 ;  /* 0x0000000200057213 */ /* 0x000fc60000000000 */
[----:B------:R-:W-:Y:S01]  /*1d20*/  IMAD.HI.U32 R6, R17, R6, R16 ;  /* 0x0000000611067227 */ /* 0x000fe200078e0010 */
[----:B0-----:R-:W-:-:S05]  /*1d30*/  FMNMX.FTZ R15, R14, R15, !PT ;  /* 0x0000000f0e0f7209 */ /* 0x001fca0007810000 */
[----:B------:R-:W-:Y:S01]  /*1d40*/  IMAD.HI.U32 R14, R6, R5, RZ ;  /* 0x00000005060e7227 */ /* 0x000fe200078e00ff */
[----:B------:R-:W0:Y:S03]  /*1d50*/  SHFL.BFLY PT, R12, R15, 0x2, 0x1f ;  /* 0x0c401f000f0c7f89 */ /* 0x000e2600000e0000 */
[----:B------:R-:W-:-:S04]  /*1d60*/  IMAD.MOV R6, RZ, RZ, -R14 ;  /* 0x000000ffff067224 */ /* 0x000fc800078e0a0e */
[----:B------:R-:W-:Y:S01]  /*1d70*/  IMAD R6, R11, R6, R5 ;  /* 0x000000060b067224 */ /* 0x000fe200078e0205 */
[----:B------:R-:W-:-:S04]  /*1d80*/  LOP3.LUT R5, R2, R3, RZ, 0x3c, !PT ;  /* 0x0000000302057212 */ /* 0x000fc800078e3cff */
[----:B------:R-:W-:-:S13]  /*1d90*/  ISETP.GT.U32.AND P0, PT, R11, R6, PT ;  /* 0x000000060b00720c */ /* 0x000fda0003f04070 */
[----:B------:R-:W-:Y:S01]  /*1da0*/  @!P0 IMAD.IADD R6, R6, 0x1, -R11 ;  /* 0x0000000106068824 */ /* 0x000fe200078e0a0b */
[----:B0-----:R-:W-:Y:S01]  /*1db0*/  FMNMX.FTZ R12, R15, R12, !PT ;  /* 0x0000000c0f0c7209 */ /* 0x001fe20007810000 */
[----:B------:R-:W-:Y:S01]  /*1dc0*/  @!P0 VIADD R14, R14, 0x1 ;  /* 0x000000010e0e8836 */ /* 0x000fe20000000000 */
[----:B------:R-:W-:Y:S02]  /*1dd0*/  ISETP.NE.AND P0, PT, R3, RZ, PT ;  /* 0x000000ff0300720c */ /* 0x000fe40003f05270 */
[----:B------:R-:W-:Y:S01]  /*1de0*/  ISETP.GE.U32.AND P2, PT, R6, R11, PT ;  /* 0x0000000b0600720c */ /* 0x000fe20003f46070 */
[----:B------:R-:W0:-:S12]  /*1df0*/  SHFL.BFLY PT, R17, R12, 0x1, 0x1f ;  /* 0x0c201f000c117f89 */ /* 0x000e1800000e0000 */
[----:B------:R-:W-:Y:S01]  /*1e00*/  @P2 VIADD R14, R14, 0x1 ;  /* 0x000000010e0e2836 */ /* 0x000fe20000000000 */
[----:B0-----:R-:W-:-:S04]  /*1e10*/  FMNMX.FTZ R17, R12, R17, !PT ;  /* 0x000000110c117209 */ /* 0x001fc80007810000 */
[----:B------:R-:W-:-:S04]  /*1e20*/  FSETP.NEU.FTZ.AND P1, PT, R17, -INF , PT ;  /* 0xff8000001100780b */ /* 0x000fc80003f3d000 */
[----:B------:R-:W-:Y:S02]  /*1e30*/  FSEL R2, R17, RZ, P1 ;  /* 0x000000ff11027208 */ /* 0x000fe40000800000 */
[----:B------:R-:W0:Y:S01]  /*1e40*/  LDC R17, c[0x0][0x3e0] ;  /* 0x0000f800ff117b82 */ /* 0x000e220000000800 */
[----:B------:R-:W-:Y:S02]  /*1e50*/  ISETP.GE.AND P1, PT, R5, RZ, PT ;  /* 0x000000ff0500720c */ /* 0x000fe40003f26270 */
[C---:B------:R-:W-:Y:S01]  /*1e60*/  FADD.FTZ R20, -R2.reuse, R27 ;  /* 0x0000001b02147221 */ /* 0x040fe20000010100 */
[C---:B------:R-:W-:Y:S01]  /*1e70*/  FADD.FTZ R11, -R2.reuse, R24 ;  /* 0x00000018020b7221 */ /* 0x040fe20000010100 */
[C---:B------:R-:W-:Y:S01]  /*1e80*/  FADD.FTZ R21, -R2.reuse, R25 ;  /* 0x0000001902157221 */ /* 0x040fe20000010100 */
[----:B------:R-:W-:Y:S01]  /*1e90*/  FADD.FTZ R15, -R2, R23 ;  /* 0x00000017020f7221 */ /* 0x000fe20000010100 */
[----:B------:R-:W-:Y:S01]  /*1ea0*/  FMUL.FTZ R20, R20, 1.4426950216293334961 ;  /* 0x3fb8aa3b14147820 */ /* 0x000fe20000410000 */
[----:B------:R-:W-:Y:S01]  /*1eb0*/  FMUL.FTZ R11, R11, 1.4426950216293334961 ;  /* 0x3fb8aa3b0b0b7820 */ /* 0x000fe20000410000 */
[----:B------:R-:W-:Y:S01]  /*1ec0*/  FMUL.FTZ R21, R21, 1.4426950216293334961 ;  /* 0x3fb8aa3b15157820 */ /* 0x000fe20000410000 */
[----:B------:R-:W-:-:S03]  /*1ed0*/  FMUL.FTZ R15, R15, 1.4426950216293334961 ;  /* 0x3fb8aa3b0f0f7820 */ /* 0x000fc60000410000 */
[----:B------:R-:W-:Y:S01]  /*1ee0*/  MUFU.EX2 R20, R20 ;  /* 0x0000001400147308 */ /* 0x000fe20000000800 */
[----:B------:R-:W-:Y:S02]  /*1ef0*/  @!P1 IADD3 R14, PT, PT, -R14, RZ, RZ ;  /* 0x000000ff0e0e9210 */ /* 0x000fe40007ffe1ff */
[----:B------:R-:W-:-:S05]  /*1f00*/  @!P0 LOP3.LUT R14, RZ, R3, RZ, 0x33, !PT ;  /* 0x00000003ff0e8212 */ /* 0x000fca00078e33ff */
[----:B------:R-:W1:Y:S01]  /*1f10*/  MUFU.EX2 R11, R11 ;  /* 0x0000000b000b7308 */ /* 0x000e620000000800 */
[----:B------:R-:W-:Y:S01]  /*1f20*/  IMAD R5, R14, UR4, RZ ;  /* 0x000000040e057c24 */ /* 0x000fe2000f8e02ff */
[----:B------:R-:W2:Y:S01]  /*1f30*/  LDCU UR4, c[0x0][0x430] ;  /* 0x00008600ff0477ac */ /* 0x000ea20008000800 */
[----:B0-----:R-:W-:-:S03]  /*1f40*/  IABS R12, R17 ;  /* 0x00000011000c7213 */ /* 0x001fc60000000000 */
[----:B------:R-:W-:Y:S02]  /*1f50*/  IABS R16, R5 ;  /* 0x0000000500107213 */ /* 0x000fe40000000000 */
[----:B------:R-:W0:Y:S01]  /*1f60*/  MUFU.EX2 R6, R21 ;  /* 0x0000001500067308 */ /* 0x000e220000000800 */
[----:B------:R-:W-:-:S07]  /*1f70*/  ISETP.NE.AND P5, PT, R5, RZ, PT ;  /* 0x000000ff0500720c */ /* 0x000fce0003fa5270 */
[----:B------:R-:W3:Y:S01]  /*1f80*/  MUFU.EX2 R33, R15 ;  /* 0x0000000f00217308 */ /* 0x000ee20000000800 */
[----:B-1----:R-:W-:-:S07]  /*1f90*/  FADD.FTZ R11, R20, R11 ;  /* 0x0000000b140b7221 */ /* 0x002fce0000010000 */
[----:B------:R-:W1:Y:S01]  /*1fa0*/  I2F.RP R22, R12 ;  /* 0x0000000c00167306 */ /* 0x000e620000209400 */
[----:B0-----:R-:W-:-:S07]  /*1fb0*/  FADD.FTZ R6, R11, R6 ;  /* 0x000000060b067221 */ /* 0x001fce0000010000 */
[----:B------:R-:W0:Y:S01]  /*1fc0*/  I2F.RP R26, R16 ;  /* 0x00000010001a7306 */ /* 0x000e220000209400 */
[----:B---3--:R-:W-:-:S05]  /*1fd0*/  FADD.FTZ R33, R6, R33 ;  /* 0x0000002106217221 */ /* 0x008fca0000010000 */
[----:B------:R-:W3:Y:S02]  /*1fe0*/  SHFL.BFLY PT, R20, R33, 0x8, 0x1f ;  /* 0x0d001f0021147f89 */ /* 0x000ee400000e0000 */
[----:B-1----:R-:W1:Y:S08]  /*1ff0*/  MUFU.RCP R28, R22 ;  /* 0x00000016001c7308 */ /* 0x002e700000001000 */
[----:B0-----:R-:W0:Y:S01]  /*2000*/  MUFU.RCP R26, R26 ;  /* 0x0000001a001a7308 */ /* 0x001e220000001000 */
[----:B-1----:R-:W-:-:S07]  /*2010*/  VIADD R28, R28, 0xffffffe ;  /* 0x0ffffffe1c1c7836 */ /* 0x002fce0000000000 */
[----:B------:R-:W1:Y:S01]  /*2020*/  F2I.FTZ.U32.TRUNC.NTZ R29, R28 ;  /* 0x0000001c001d7305 */ /* 0x000e62000021f000 */
[----:B---3--:R-:W-:Y:S01]  /*2030*/  FADD.FTZ R20, R33, R20 ;  /* 0x0000001421147221 */ /* 0x008fe20000010000 */
[----:B0-----:R-:W-:-:S04]  /*2040*/  VIADD R21, R26, 0xffffffe ;  /* 0x0ffffffe1a157836 */ /* 0x001fc80000000000 */
[----:B------:R-:W0:Y:S02]  /*2050*/  SHFL.BFLY PT, R15, R20, 0x4, 0x1f ;  /* 0x0c801f00140f7f89 */ /* 0x000e2400000e0000 */
[----:B------:R-:W3:Y:S01]  /*2060*/  F2I.FTZ.U32.TRUNC.NTZ R21, R21 ;  /* 0x0000001500157305 */ /* 0x000ee2000021f000 */
[----:B-1----:R-:W-:Y:S02]  /*2070*/  IMAD.MOV R6, RZ, RZ, -R29 ;  /* 0x000000ffff067224 */ /* 0x002fe400078e0a1d */
[----:B------:R-:W-:Y:S02]  /*2080*/  IMAD.MOV.U32 R28, RZ, RZ, RZ ;  /* 0x000000ffff1c7224 */ /* 0x000fe400078e00ff */
[----:B------:R-:W-:-:S04]  /*2090*/  IMAD R33, R6, R12, RZ ;  /* 0x0000000c06217224 */ /* 0x000fc800078e02ff */
[----:B------:R-:W-:-:S04]  /*20a0*/  IMAD.HI.U32 R22, R29, R33, R28 ;  /* 0x000000211d167227 */ /* 0x000fc800078e001c */
[----:B---3--:R-:W-:Y:S02]  /*20b0*/  IMAD.MOV R11, RZ, RZ, -R21 ;  /* 0x000000ffff0b7224 */ /* 0x008fe400078e0a15 */
[----:B0-----:R-:W-:Y:S01]  /*20c0*/  FADD.FTZ R15, R20, R15 ;  /* 0x0000000f140f7221 */ /* 0x001fe20000010000 */
[----:B------:R-:W-:Y:S01]  /*20d0*/  MOV R20, RZ ;  /* 0x000000ff00147202 */ /* 0x000fe20000000f00 */
[----:B------:R-:W-:-:S03]  /*20e0*/  IMAD R11, R11, R16, RZ ;  /* 0x000000100b0b7224 */ /* 0x000fc600078e02ff */
[----:B------:R-:W0:Y:S01]  /*20f0*/  SHFL.BFLY PT, R6, R15, 0x2, 0x1f ;  /* 0x0c401f000f067f89 */ /* 0x000e2200000e0000 */
[----:B------:R-:W-:Y:S01]  /*2100*/  IMAD.HI.U32 R20, R21, R11, R20 ;  /* 0x0000000b15147227 */ /* 0x000fe200078e0014 */
[----:B------:R-:W-:-:S03]  /*2110*/  IABS R21, R5 ;  /* 0x0000000500157213 */ /* 0x000fc60000000000 */
[----:B------:R-:W-:Y:S02]  /*2120*/  VIADD R11, R16, UR18 ;  /* 0x00000012100b7c36 */ /* 0x000fe40008000000 */
[----:B------:R-:W-:-:S03]  /*2130*/  IMAD.MOV R21, RZ, RZ, -R21 ;  /* 0x000000ffff157224 */ /* 0x000fc600078e0a15 */
[----:B------:R-:W-:Y:S02]  /*2140*/  IABS R29, R11 ;  /* 0x0000000b001d7213 */ /* 0x000fe40000000000 */
[C---:B------:R-:W-:Y:S02]  /*2150*/  LOP3.LUT R26, R11.reuse, R16, RZ, 0x3c, !PT ;  /* 0x000000100b1a7212 */ /* 0x040fe400078e3cff */
[----:B------:R-:W-:Y:S01]  /*2160*/  LOP3.LUT R11, R11, R17, RZ, 0x3c, !PT ;  /* 0x000000110b0b7212 */ /* 0x000fe200078e3cff */
[----:B------:R-:W-:Y:S01]  /*2170*/  IMAD.HI.U32 R20, R20, R29, RZ ;  /* 0x0000001d14147227 */ /* 0x000fe200078e00ff */
[----:B------:R-:W-:-:S03]  /*2180*/  ISETP.GE.AND P0, PT, R26, RZ, PT ;  /* 0x000000ff1a00720c */ /* 0x000fc60003f06270 */
[----:B------:R-:W-:-:S04]  /*2190*/  IMAD.HI.U32 R22, R22, R29, RZ ;  /* 0x0000001d16167227 */ /* 0x000fc800078e00ff */
[--C-:B------:R-:W-:Y:S02]  /*21a0*/  IMAD R33, R20, R21, R29.reuse ;  /* 0x0000001514217224 */ /* 0x100fe400078e021d */
[----:B0-----:R-:W-:Y:S01]  /*21b0*/  FADD.FTZ R6, R15, R6 ;  /* 0x000000060f067221 */ /* 0x001fe20000010000 */
[----:B------:R-:W-:Y:S01]  /*21c0*/  IMAD.MOV R21, RZ, RZ, -R22 ;  /* 0x000000ffff157224 */ /* 0x000fe200078e0a16 */
[----:B------:R-:W0:Y:S01]  /*21d0*/  LDC.U8 R15, c[0x0][0x549] ;  /* 0x00015240ff0f7b82 */ /* 0x000e220000000000 */
[----:B------:R-:W-:Y:S02]  /*21e0*/  ISETP.GT.U32.AND P3, PT, R16, R33, PT ;  /* 0x000000211000720c */ /* 0x000fe40003f64070 */
[C---:B------:R-:W-:Y:S02]  /*21f0*/  IMAD R29, R12.reuse, R21, R29 ;  /* 0x000000150c1d7224 */ /* 0x040fe400078e021d */
[----:B------:R-:W1:Y:S03]  /*2200*/  SHFL.BFLY PT, R21, R6, 0x1, 0x1f ;  /* 0x0c201f0006157f89 */ /* 0x000e6600000e0000 */
[----:B------:R-:W-:-:S06]  /*2210*/  ISETP.GT.U32.AND P1, PT, R12, R29, PT ;  /* 0x0000001d0c00720c */ /* 0x000fcc0003f24070 */
[-C--:B------:R-:W-:Y:S01]  /*2220*/  @!P3 IADD3 R33, PT, PT, R33, -R16.reuse, RZ ;  /* 0x800000102121b210 */ /* 0x080fe20007ffe0ff */
[----:B------:R-:W-:Y:S01]  /*2230*/  @!P3 VIADD R20, R20, 0x1 ;  /* 0x000000011414b836 */ /* 0x000fe20000000000 */
[----:B------:R-:W-:Y:S02]  /*2240*/  ISETP.GE.AND P3, PT, R11, RZ, PT ;  /* 0x000000ff0b00720c */ /* 0x000fe40003f66270 */
[----:B------:R-:W-:-:S03]  /*2250*/  ISETP.GE.U32.AND P2, PT, R33, R16, PT ;  /* 0x000000102100720c */ /* 0x000fc60003f46070 */
[----:B------:R-:W-:Y:S02]  /*2260*/  @!P1 IMAD.IADD R29, R29, 0x1, -R12 ;  /* 0x000000011d1d9824 */ /* 0x000fe400078e0a0c */
[----:B------:R-:W-:Y:S01]  /*2270*/  @!P1 VIADD R22, R22, 0x1 ;  /* 0x0000000116169836 */ /* 0x000fe20000000000 */
[----:B------:R-:W-:Y:S02]  /*2280*/  ISETP.NE.AND P1, PT, R17, RZ, PT ;  /* 0x000000ff1100720c */ /* 0x000fe40003f25270 */
[----:B------:R-:W-:Y:S02]  /*2290*/  ISETP.GE.U32.AND P4, PT, R29, R12, PT ;  /* 0x0000000c1d00720c */ /* 0x000fe40003f86070 */
[----:B------:R-:W-:Y:S01]  /*22a0*/  SHF.R.S32.HI R29, RZ, 0x1f, R5 ;  /* 0x0000001fff1d7819 */ /* 0x000fe20000011405 */
[----:B-1----:R-:W-:Y:S01]  /*22b0*/  FADD.FTZ R21, R6, R21 ;  /* 0x0000001506157221 */ /* 0x002fe20000010000 */
[----:B--2---:R-:W-:Y:S02]  /*22c0*/  IMAD R6, R3, UR4, RZ ;  /* 0x0000000403067c24 */ /* 0x004fe4000f8e02ff */
[----:B------:R-:W-:-:S02]  /*22d0*/  @P2 VIADD R20, R20, 0x1 ;  /* 0x0000000114142836 */ /* 0x000fc40000000000 */
[----:B------:R-:W-:Y:S01]  /*22e0*/  FSETP.NE.FTZ.AND P2, PT, R21, RZ, PT ;  /* 0x000000ff1500720b */ /* 0x000fe20003f55000 */
[----:B------:R-:W-:Y:S02]  /*22f0*/  IMAD R5, R5, R6, RZ ;  /* 0x0000000605057224 */ /* 0x000fe400078e02ff */
[----:B------:R-:W-:Y:S01]  /*2300*/  @!P0 IMAD.MOV R20, RZ, RZ, -R20 ;  /* 0x000000ffff148224 */ /* 0x000fe200078e0a14 */
[----:B0-----:R-:W-:Y:S02]  /*2310*/  ISETP.NE.AND P0, PT, R15, RZ, PT ;  /* 0x000000ff0f00720c */ /* 0x001fe40003f05270 */
[----:B------:R-:W-:Y:S02]  /*2320*/  @P4 IADD3 R22, PT, PT, R22, 0x1, RZ ;  /* 0x0000000116164810 */ /* 0x000fe40007ffe0ff */
[----:B------:R-:W-:Y:S02]  /*2330*/  ISETP.NE.AND P4, PT, R14, RZ, PT ;  /* 0x000000ff0e00720c */ /* 0x000fe40003f85270 */
[----:B------:R-:W-:Y:S01]  /*2340*/  @!P5 LOP3.LUT R20, RZ, R16, RZ, 0x33, !PT ;  /* 0x00000010ff14d212 */ /* 0x000fe200078e33ff */
[----:B------:R-:W-:Y:S01]  /*2350*/  @!P3 IMAD.MOV R22, RZ, RZ, -R22 ;  /* 0x000000ffff16b224 */ /* 0x000fe200078e0a16 */
[----:B------:R-:W-:Y:S01]  /*2360*/  @!P1 LOP3.LUT R22, RZ, R17, RZ, 0x33, !PT ;  /* 0x00000011ff169212 */ /* 0x000fe200078e33ff */
[----:B------:R-:W0:Y:S01]  /*2370*/  @P2 MUFU.LG2 R21, R21 ;  /* 0x0000001500152308 */ /* 0x000e220000000c00 */
[----:B------:R-:W-:-:S02]  /*2380*/  LOP3.LUT P1, RZ, R4, 0x38f, RZ, 0xc0, !PT ;  /* 0x0000038f04ff7812 */ /* 0x000fc4000782c0ff */
[----:B------:R-:W-:Y:S02]  /*2390*/  SEL R11, R3, 0x1, !P0 ;  /* 0x00000001030b7807 */ /* 0x000fe40004000000 */
[----:B------:R-:W-:Y:S02]  /*23a0*/  SEL R12, RZ, 0x1, !P4 ;  /* 0x00000001ff0c7807 */ /* 0x000fe40006000000 */
[----:B------:R-:W-:Y:S01]  /*23b0*/  ISETP.LT.U32.AND P0, PT, R18, R20, PT ;  /* 0x000000141200720c */ /* 0x000fe20003f01070 */
[----:B------:R-:W-:Y:S01]  /*23c0*/  IMAD R11, R22, R11, RZ ;  /* 0x0000000b160b7224 */ /* 0x000fe200078e02ff */
[----:B------:R-:W-:Y:S01]  /*23d0*/  SHF.R.S32.HI R15, RZ, 0x1f, R20 ;  /* 0x0000001fff0f7819 */ /* 0x000fe20000011414 */
[----:B------:R-:W-:Y:S01]  /*23e0*/  IMAD.MOV.U32 R22, RZ, RZ, 0x7f800000 ;  /* 0x7f800000ff167424 */ /* 0x000fe200078e00ff */
[----:B------:R-:W-:Y:S02]  /*23f0*/  LOP3.LUT R12, R29, R12, RZ, 0xfc, !PT ;  /* 0x0000000c1d0c7212 */ /* 0x000fe400078efcff */
[----:B------:R-:W-:-:S03]  /*2400*/  ISETP.LT.AND.EX P0, PT, R19, R15, PT, P0 ;  /* 0x0000000f1300720c */ /* 0x000fc60003f01300 */
[----:B------:R-:W-:Y:S01]  /*2410*/  IMAD R3, R12, R11, RZ ;  /* 0x0000000b0c037224 */ /* 0x000fe200078e02ff */
[----:B------:R-:W-:Y:S01]  /*2420*/  SEL R6, R18, R20, P0 ;  /* 0x0000001412067207 */ /* 0x000fe20000000000 */
[----:B0-----:R-:W-:Y:S01]  /*2430*/  @P2 FFMA.FTZ R22, R21, 0.69314718246459960938, R2 ;  /* 0x3f31721815162823 */ /* 0x001fe20000010002 */
[----:B------:R-:W-:Y:S07]  /*2440*/  @P1 BRA `(.L_x_52) ;  /* 0x00000010008c1947 */ /* 0x000fee0003800000 */
        /* <DEDUP_REMOVED lines=50> */
.L_x_54:
[----:B------:R-:W-:Y:S01]  /*2770*/  IMAD.MOV.U32 R26, RZ, RZ, R2 ;  /* 0x000000ffff1a7224 */ /* 0x000fe200078e0002 */
[----:B------:R-:W-:Y:S01]  /*2780*/  MOV R19, RZ ;  /* 0x000000ff00137202 */ /* 0x000fe20000000f00 */
[----:B------:R-:W-:Y:S01]  /*2790*/  IMAD.MOV.U32 R18, RZ, RZ, R32 ;  /* 0x000000ffff127224 */ /* 0x000fe200078e0020 */
[----:B------:R-:W-:Y:S02]  /*27a0*/  MOV R14, 0x27c0 ;  /* 0x000027c0000e7802 */ /* 0x000fe40000000f00 */
[----:B------:R-:W-:Y:S05]  /*27b0*/  CALL.REL.NOINC `($__internal_1_$__cuda_sm20_div_s64) ;  /* 0x0000001c00807944 */ /* 0x000fea0003c00000 */
[----:B------:R-:W-:Y:S02]  /*27c0*/  IADD3 R15, PT, PT, -R12, RZ, RZ ;  /* 0x000000ff0c0f7210 */ /* 0x000fe40007ffe1ff */
[----:B------:R-:W-:-:S03]  /*27d0*/  MOV R33, R11 ;  /* 0x0000000b00217202 */ /* 0x000fc60000000f00 */
[----:B------:R-:W-:Y:S01]  /*27e0*/  IMAD R14, R32, R15, R2 ;  /* 0x0000000f200e7224 */ /* 0x000fe200078e0202 */
[----:B------:R-:W-:-:S07]  /*27f0*/  MOV R32, R12 ;  /* 0x0000000c00207202 */ /* 0x000fce0000000f00 */
.L_x_55:
        /* <DEDUP_REMOVED lines=59> */
.L_x_57:
[----:B------:R-:W-:Y:S01]  /*2bb0*/  IMAD.MOV.U32 R26, RZ, RZ, R32 ;  /* 0x000000ffff1a7224 */ /* 0x000fe200078e0020 */
[----:B------:R-:W-:Y:S01]  /*2bc0*/  MOV R19, R33 ;  /* 0x0000002100137202 */ /* 0x000fe20000000f00 */
[----:B------:R-:W-:Y:S01]  /*2bd0*/  IMAD.MOV.U32 R18, RZ, RZ, R30 ;  /* 0x000000ffff127224 */ /* 0x000fe200078e001e */
[----:B------:R-:W-:Y:S02]  /*2be0*/  MOV R14, 0x2c00 ;  /* 0x00002c00000e7802 */ /* 0x000fe40000000f00 */
[----:B------:R-:W-:Y:S05]  /*2bf0*/  CALL.REL.NOINC `($__internal_1_$__cuda_sm20_div_s64) ;  /* 0x0000001800707944 */ /* 0x000fea0003c00000 */
[----:B------:R-:W-:-:S05]  /*2c00*/  IADD3 R31, PT, PT, -R12, RZ, RZ ;  /* 0x000000ff0c1f7210 */ /* 0x000fca0007ffe1ff */
[----:B------:R-:W-:Y:S02]  /*2c10*/  IMAD R31, R31, R30, R32 ;  /* 0x0000001e1f1f7224 */ /* 0x000fe400078e0220 */
.L_x_58:
[----:B------:R-:W-:Y:S05]  /*2c20*/  BSYNC.RECONVERGENT B0 ;  /* 0x0000000000007941 */ /* 0x000fea0003800200 */
.L_x_56:
[----:B------:R-:W-:Y:S01]  /*2c30*/  IABS R18, R8 ;  /* 0x0000000800127213 */ /* 0x000fe20000000000 */
[----:B------:R-:W0:Y:S01]  /*2c40*/  LDCU.U8 UR10, c[0x0][0x549] ;  /* 0x0000a920ff0a77ac */ /* 0x000e220008000000 */
[----:B------:R-:W-:Y:S02]  /*2c50*/  IABS R26, R10 ;  /* 0x0000000a001a7213 */ /* 0x000fe40000000000 */
[----:B------:R-:W1:Y:S01]  /*2c60*/  I2F.U32.RP R16, R18 ;  /* 0x0000001200107306 */ /* 0x000e620000209000 */
[----:B------:R-:W-:Y:S01]  /*2c70*/  IABS R11, R17 ;  /* 0x00000011000b7213 */ /* 0x000fe20000000000 */
[----:B------:R-:W2:Y:S06]  /*2c80*/  LDCU.64 UR4, c[0x0][0x430] ;  /* 0x00008600ff0477ac */ /* 0x000eac0008000a00 */
[----:B------:R-:W3:Y:S01]  /*2c90*/  I2F.U32.RP R28, R26 ;  /* 0x0000001a001c7306 */ /* 0x000ee20000209000 */
[----:B0-----:R-:W-:-:S07]  /*2ca0*/  UISETP.NE.AND UP0, UPT, UR10, URZ, UPT ;  /* 0x000000ff0a00728c */ /* 0x001fce000bf05270 */
[----:B-1----:R-:W0:Y:S01]  /*2cb0*/  MUFU.RCP R15, R16 ;  /* 0x00000010000f7308 */ /* 0x002e220000001000 */
[----:B--2---:R-:W-:Y:S02]  /*2cc0*/  USEL UR10, UR5, 0x1, !UP0 ;  /* 0x00000001050a7887 */ /* 0x004fe4000c000000 */
[----:B------:R-:W-:-:S05]  /*2cd0*/  USEL UR11, UR4, 0x1, UP0 ;  /* 0x00000001040b7887 */ /* 0x000fca0008000000 */
[----:B---3--:R-:W1:Y:S01]  /*2ce0*/  MUFU.RCP R20, R28 ;  /* 0x0000001c00147308 */ /* 0x008e620000001000 */
[----:B------:R-:W-:Y:S02]  /*2cf0*/  UIMAD UR4, UR5, UR4, URZ ;  /* 0x00000004050472a4 */ /* 0x000fe4000f8e02ff */
[----:B------:R-:W-:-:S05]  /*2d00*/  UIMAD UR5, UR11, UR5, URZ ;  /* 0x000000050b0572a4 */ /* 0x000fca000f8e02ff */
[----:B------:R-:W-:Y:S01]  /*2d10*/  I2F.U32.RP R14, R11 ;  /* 0x0000000b000e7306 */ /* 0x000fe20000209000 */
[----:B0-----:R-:W-:Y:S01]  /*2d20*/  VIADD R15, R15, 0xffffffe ;  /* 0x0ffffffe0f0f7836 */ /* 0x001fe20000000000 */
[----:B------:R-:W-:-:S06]  /*2d30*/  IABS R16, R12 ;  /* 0x0000000c00107213 */ /* 0x000fcc0000000000 */
[----:B------:R-:W0:Y:S01]  /*2d40*/  F2I.FTZ.U32.TRUNC.NTZ R15, R15 ;  /* 0x0000000f000f7305 */ /* 0x000e22000021f000 */
[----:B-1----:R-:W-:-:S07]  /*2d50*/  VIADD R20, R20, 0xffffffe ;  /* 0x0ffffffe14147836 */ /* 0x002fce0000000000 */
[----:B------:R-:W1:Y:S01]  /*2d60*/  F2I.FTZ.U32.TRUNC.NTZ R21, R20 ;  /* 0x0000001400157305 */ /* 0x000e62000021f000 */
[----:B0-----:R-:W-:-:S07]  /*2d70*/  IADD3 R29, PT, PT, RZ, -R15, RZ ;  /* 0x8000000fff1d7210 */ /* 0x001fce0007ffe0ff */
[----:B------:R0:W2:Y:S01]  /*2d80*/  MUFU.RCP R34, R14 ;  /* 0x0000000e00227308 */ /* 0x0000a20000001000 */
[----:B------:R-:W-:Y:S02]  /*2d90*/  IMAD R29, R29, R18, RZ ;  /* 0x000000121d1d7224 */ /* 0x000fe400078e02ff */
[----:B-1----:R-:W-:Y:S02]  /*2da0*/  IMAD.MOV R19, RZ, RZ, -R21 ;  /* 0x000000ffff137224 */ /* 0x002fe400078e0a15 */
[----:B------:R-:W-:Y:S02]  /*2db0*/  IMAD.MOV.U32 R20, RZ, RZ, RZ ;  /* 0x000000ffff147224 */ /* 0x000fe400078e00ff */
[----:B------:R-:W-:Y:S01]  /*2dc0*/  IMAD R32, R19, R26, RZ ;  /* 0x0000001a13207224 */ /* 0x000fe200078e02ff */
[----:B------:R-:W-:-:S03]  /*2dd0*/  IABS R19, R9 ;  /* 0x0000000900137213 */ /* 0x000fc60000000000 */
[----:B------:R-:W-:Y:S01]  /*2de0*/  IMAD.HI.U32 R32, R21, R32, R20 ;  /* 0x0000002015207227 */ /* 0x000fe200078e0014 */
[----:B------:R-:W1:Y:S03]  /*2df0*/  I2F.U32.RP R30, R19 ;  /* 0x00000013001e7306 */ /* 0x000e660000209000 */
[----:B0-----:R-:W-:Y:S01]  /*2e00*/  HFMA2 R14, -RZ, RZ, 0, 0 ;  /* 0x00000000ff0e7431 */ /* 0x001fe200000001ff */
[----:B------:R-:W-:Y:S01]  /*2e10*/  IABS R21, R31 ;  /* 0x0000001f00157213 */ /* 0x000fe20000000000 */
[----:B--2---:R-:W-:Y:S01]  /*2e20*/  VIADD R34, R34, 0xffffffe ;  /* 0x0ffffffe22227836 */ /* 0x004fe20000000000 */
[----:B------:R-:W-:-:S03]  /*2e30*/  IABS R20, R10 ;  /* 0x0000000a00147213 */ /* 0x000fc60000000000 */
[----:B------:R-:W-:Y:S01]  /*2e40*/  IMAD.HI.U32 R32, R32, R21, RZ ;  /* 0x0000001520207227 */ /* 0x000fe200078e00ff */
[----:B------:R0:W2:Y:S03]  /*2e50*/  F2I.FTZ.U32.TRUNC.NTZ R35, R34 ;  /* 0x0000002200237305 */ /* 0x0000a6000021f000 */
[----:B------:R-:W-:Y:S01]  /*2e60*/  IMAD.HI.U32 R29, R15, R29, R14 ;  /* 0x0000001d0f1d7227 */ /* 0x000fe200078e000e */
[----:B------:R-:W-:Y:S02]  /*2e70*/  IABS R14, R6 ;  /* 0x00000006000e7213 */ /* 0x000fe40000000000 */
[----:B------:R-:W-:Y:S01]  /*2e80*/  IABS R15, R8 ;  /* 0x00000008000f7213 */ /* 0x000fe20000000000 */
[----:B------:R-:W-:Y:S01]  /*2e90*/  IMAD.MOV R20, RZ, RZ, -R20 ;  /* 0x000000ffff147224 */ /* 0x000fe200078e0a14 */
[----:B------:R-:W3:Y:S01]  /*2ea0*/  I2F.U32.RP R28, R14 ;  /* 0x0000000e001c7306 */ /* 0x000ee20000209000 */
[----:B------:R-:W-:-:S04]  /*2eb0*/  IMAD.HI.U32 R29, R29, R16, RZ ;  /* 0x000000101d1d7227 */ /* 0x000fc800078e00ff */
[----:B------:R-:W-:Y:S02]  /*2ec0*/  IMAD R21, R32, R20, R21 ;  /* 0x0000001420157224 */ /* 0x000fe400078e0215 */
[----:B------:R-:W-:Y:S01]  /*2ed0*/  IMAD.MOV R15, RZ, RZ, -R15 ;  /* 0x000000ffff0f7224 */ /* 0x000fe200078e0a0f */
[----:B-1----:R-:W1:Y:S01]  /*2ee0*/  MUFU.RCP R30, R30 ;  /* 0x0000001e001e7308 */ /* 0x002e620000001000 */
[----:B0-----:R-:W-:Y:S01]  /*2ef0*/  IMAD.MOV.U32 R34, RZ, RZ, RZ ;  /* 0x000000ffff227224 */ /* 0x001fe200078e00ff */
[----:B------:R-:W-:Y:S01]  /*2f00*/  ISETP.GT.U32.AND P4, PT, R26, R21, PT ;  /* 0x000000151a00720c */ /* 0x000fe20003f84070 */
[----:B------:R-:W-:Y:S01]  /*2f10*/  IMAD R33, R29, R15, R16 ;  /* 0x0000000f1d217224 */ /* 0x000fe200078e0210 */
[----:B--2---:R-:W-:Y:S02]  /*2f20*/  IADD3 R15, PT, PT, RZ, -R35, RZ ;  /* 0x80000023ff0f7210 */ /* 0x004fe40007ffe0ff */
[----:B------:R-:W-:Y:S02]  /*2f30*/  IABS R16, R17 ;  /* 0x0000001100107213 */ /* 0x000fe40000000000 */
[----:B---3--:R-:W0:Y:S01]  /*2f40*/  MUFU.RCP R28, R28 ;  /* 0x0000001c001c7308 */ /* 0x008e220000001000 */
[----:B------:R-:W-:Y:S01]  /*2f50*/  ISETP.GT.U32.AND P2, PT, R18, R33, PT ;  /* 0x000000211200720c */ /* 0x000fe20003f44070 */
[----:B------:R-:W-:-:S02]  /*2f60*/  IMAD R15, R15, R11, RZ ;  /* 0x0000000b0f0f7224 */ /* 0x000fc400078e02ff */
[----:B------:R-:W-:Y:S02]  /*2f70*/  IMAD.MOV R16, RZ, RZ, -R16 ;  /* 0x000000ffff107224 */ /* 0x000fe400078e0a10 */
[----:B------:R-:W-:Y:S01]  /*2f80*/  IMAD.HI.U32 R34, R35, R15, R34 ;  /* 0x0000000f23227227 */ /* 0x000fe200078e0022 */
[----:B------:R-:W-:Y:S02]  /*2f90*/  @!P4 IADD3 R21, PT, PT, R21, -R26, RZ ;  /* 0x8000001a1515c210 */ /* 0x000fe40007ffe0ff */
[----:B------:R-:W-:Y:S01]  /*2fa0*/  IABS R15, R2 ;  /* 0x00000002000f7213 */ /* 0x000fe20000000000 */
[----:B-1----:R-:W-:Y:S01]  /*2fb0*/  VIADD R35, R30, 0xffffffe ;  /* 0x0ffffffe1e237836 */ /* 0x002fe20000000000 */
[----:B------:R-:W-:Y:S02]  /*2fc0*/  ISETP.GE.U32.AND P6, PT, R21, R26, PT ;  /* 0x0000001a1500720c */ /* 0x000fe40003fc6070 */
[----:B------:R-:W-:Y:S01]  /*2fd0*/  @!P4 IADD3 R32, PT, PT, R32, 0x1, RZ ;  /* 0x000000012020c810 */ /* 0x000fe20007ffe0ff */
[----:B------:R-:W-:Y:S01]  /*2fe0*/  IMAD.HI.U32 R21, R34, R15, RZ ;  /* 0x0000000f22157227 */ /* 0x000fe200078e00ff */
[----:B------:R-:W-:Y:S01]  /*2ff0*/  ISETP.NE.AND P4, PT, R10, RZ, PT ;  /* 0x000000ff0a00720c */ /* 0x000fe20003f85270 */
[----:B------:R-:W1:Y:S02]  /*3000*/  F2I.FTZ.U32.TRUNC.NTZ R35, R35 ;  /* 0x0000002300237305 */ /* 0x000e64000021f000 */
[----:B0-----:R-:W-:-:S02]  /*3010*/  VIADD R36, R28, 0xffffffe ;  /* 0x0ffffffe1c247836 */ /* 0x001fc40000000000 */
[----:B------:R-:W-:Y:S02]  /*3020*/  @!P2 IMAD.IADD R33, R33, 0x1, -R18 ;  /* 0x000000012121a824 */ /* 0x000fe400078e0a12 */
[----:B------:R-:W-:Y:S01]  /*3030*/  IMAD R16, R21, R16, R15 ;  /* 0x0000001015107224 */ /* 0x000fe200078e020f */
[----:B------:R-:W-:Y:S01]  /*3040*/  LOP3.LUT R15, R12, R8, RZ, 0x3c, !PT ;  /* 0x000000080c0f7212 */ /* 0x000fe200078e3cff */
[----:B------:R-:W0:Y:S01]  /*3050*/  F2I.FTZ.U32.TRUNC.NTZ R37, R36 ;  /* 0x0000002400257305 */ /* 0x000e22000021f000 */
[----:B------:R-:W-:Y:S01]  /*3060*/  ISETP.GE.U32.AND P5, PT, R33, R18, PT ;  /* 0x000000122100720c */ /* 0x000fe20003fa6070 */
[----:B------:R-:W-:Y:S01]  /*3070*/  @!P2 VIADD R29, R29, 0x1 ;  /* 0x000000011d1da836 */ /* 0x000fe20000000000 */
[----:B------:R-:W-:Y:S01]  /*3080*/  LOP3.LUT R18, R31, R10, RZ, 0x3c, !PT ;  /* 0x0000000a1f127212 */ /* 0x000fe200078e3cff */
[----:B------:R-:W-:Y:S01]  /*3090*/  IMAD.MOV.U32 R34, RZ, RZ, RZ ;  /* 0x000000ffff227224 */ /* 0x000fe200078e00ff */
[----:B------:R-:W-:Y:S02]  /*30a0*/  ISETP.GT.U32.AND P0, PT, R11, R16, PT ;  /* 0x000000100b00720c */ /* 0x000fe40003f04070 */
[----:B------:R-:W-:-:S02]  /*30b0*/  ISETP.GE.AND P1, PT, R15, RZ, PT ;  /* 0x000000ff0f00720c */ /* 0x000fc40003f26270 */
[----:B------:R-:W-:Y:S02]  /*30c0*/  ISETP.GE.AND P3, PT, R18, RZ, PT ;  /* 0x000000ff1200720c */ /* 0x000fe40003f66270 */
[----:B------:R-:W-:Y:S02]  /*30d0*/  ISETP.NE.AND P2, PT, R8, RZ, PT ;  /* 0x000000ff0800720c */ /* 0x000fe40003f45270 */
[----:B-1----:R-:W-:Y:S01]  /*30e0*/  IADD3 R20, PT, PT, RZ, -R35, RZ ;  /* 0x80000023ff147210 */ /* 0x002fe20007ffe0ff */
[----:B------:R-:W-:Y:S01]  /*30f0*/  @P5 VIADD R29, R29, 0x1 ;  /* 0x000000011d1d5836 */ /* 0x000fe20000000000 */
[----:B------:R-:W-:Y:S01]  /*3100*/  @P6 IADD3 R32, PT, PT, R32, 0x1, RZ ;  /* 0x0000000120206810 */ /* 0x000fe20007ffe0ff */
[----:B0-----:R-:W-:Y:S01]  /*3110*/  IMAD.MOV R15, RZ, RZ, -R37 ;  /* 0x000000ffff0f7224 */ /* 0x001fe200078e0a25 */
[----:B------:R-:W-:Y:S01]  /*3120*/  IABS R18, R9 ;  /* 0x0000000900127213 */ /* 0x000fe20000000000 */
[----:B------:R-:W-:Y:S01]  /*3130*/  @!P0 IMAD.IADD R16, R16, 0x1, -R11 ;  /* 0x0000000110108824 */ /* 0x000fe200078e0a0b */
[----:B------:R-:W-:Y:S01]  /*3140*/  ISETP.NE.AND P5, PT, R9, RZ, PT ;  /* 0x000000ff0900720c */ /* 0x000fe20003fa5270 */
[----:B------:R-:W-:Y:S01]  /*3150*/  IMAD.MOV.U32 R36, RZ, RZ, RZ ;  /* 0x000000ffff247224 */ /* 0x000fe200078e00ff */
[----:B------:R-:W-:Y:S01]  /*3160*/  IADD3 R18, PT, PT, RZ, -R18, RZ ;  /* 0x80000012ff127210 */ /* 0x000fe20007ffe0ff */
[----:B------:R-:W-:Y:S01]  /*3170*/  IMAD R15, R15, R14, RZ ;  /* 0x0000000e0f0f7224 */ /* 0x000fe200078e02ff */
[----:B------:R-:W-:Y:S01]  /*3180*/  @!P3 IADD3 R32, PT, PT, -R32, RZ, RZ ;  /* 0x000000ff2020b210 */ /* 0x000fe20007ffe1ff */
[----:B------:R-:W-:Y:S01]  /*3190*/  @!P1 IMAD.MOV R29, RZ, RZ, -R29 ;  /* 0x000000ffff1d9224 */ /* 0x000fe200078e0a1d */
[----:B------:R-:W-:Y:S01]  /*31a0*/  @!P2 LOP3.LUT R29, RZ, R8, RZ, 0x33, !PT ;  /* 0x00000008ff1da212 */ /* 0x000fe200078e33ff */
[----:B------:R-:W-:Y:S01]  /*31b0*/  IMAD R33, R20, R19, RZ ;  /* 0x0000001314217224 */ /* 0x000fe200078e02ff */
[----:B------:R-:W-:Y:S01]  /*31c0*/  @!P4 LOP3.LUT R32, RZ, R10, RZ, 0x33, !PT ;  /* 0x0000000aff20c212 */ /* 0x000fe200078e33ff */
[----:B------:R-:W-:Y:S01]  /*31d0*/  IMAD.HI.U32 R15, R37, R15, R36 ;  /* 0x0000000f250f7227 */ /* 0x000fe200078e0024 */
[----:B------:R-:W-:-:S02]  /*31e0*/  ISETP.GE.U32.AND P4, PT, R16, R11, PT ;  /* 0x0000000b1000720c */ /* 0x000fc40003f86070 */
[----:B------:R-:W-:Y:S01]  /*31f0*/  IABS R11, R6 ;  /* 0x00000006000b7213 */ /* 0x000fe20000000000 */
[----:B------:R-:W-:Y:S01]  /*3200*/  IMAD.HI.U32 R33, R35, R33, R34 ;  /* 0x0000002123217227 */ /* 0x000fe200078e0022 */
[----:B------:R-:W-:Y:S02]  /*3210*/  IABS R16, R29 ;  /* 0x0000001d00107213 */ /* 0x000fe40000000000 */
[----:B------:R-:W-:Y:S01]  /*3220*/  IABS R20, R32 ;  /* 0x0000002000147213 */ /* 0x000fe20000000000 */
[----:B------:R-:W-:Y:S02]  /*3230*/  IMAD.MOV R11, RZ, RZ, -R11 ;  /* 0x000000ffff0b7224 */ /* 0x000fe400078e0a0b */
[----:B------:R-:W-:-:S04]  /*3240*/  IMAD.HI.U32 R15, R15, R16, RZ ;  /* 0x000000100f0f7227 */ /* 0x000fc800078e00ff */
[----:B------:R-:W-:-:S04]  /*3250*/  IMAD.HI.U32 R33, R33, R20, RZ ;  /* 0x0000001421217227 */ /* 0x000fc800078e00ff */
[----:B------:R-:W-:Y:S02]  /*3260*/  IMAD R11, R15, R11, R16 ;  /* 0x0000000b0f0b7224 */ /* 0x000fe400078e0210 */
[----:B------:R-:W-:Y:S01]  /*3270*/  IMAD R20, R33, R18, R20 ;  /* 0x0000001221147224 */ /* 0x000fe200078e0214 */
[----:B------:R-:W-:Y:S01]  /*3280*/  LOP3.LUT R18, R2, R17, RZ, 0x3c, !PT ;  /* 0x0000001102127212 */ /* 0x000fe200078e3cff */
[----:B------:R-:W-:Y:S01]  /*3290*/  @!P0 VIADD R21, R21, 0x1 ;  /* 0x0000000115158836 */ /* 0x000fe20000000000 */
[----:B------:R-:W-:Y:S01]  /*32a0*/  ISETP.GT.U32.AND P1, PT, R14, R11, PT ;  /* 0x0000000b0e00720c */ /* 0x000fe20003f24070 */
[----:B------:R-:W-:Y:S01]  /*32b0*/  IMAD.MOV R16, RZ, RZ, -R32 ;  /* 0x000000ffff107224 */ /* 0x000fe200078e0a20 */
[----:B------:R-:W-:Y:S02]  /*32c0*/  ISETP.GT.U32.AND P3, PT, R19, R20, PT ;  /* 0x000000141300720c */ /* 0x000fe40003f64070 */
[----:B------:R-:W-:Y:S01]  /*32d0*/  ISETP.GE.AND P2, PT, R18, RZ, PT ;  /* 0x000000ff1200720c */ /* 0x000fe20003f46270 */
[----:B------:R-:W-:Y:S01]  /*32e0*/  IMAD R16, R10, R16, R31 ;  /* 0x000000100a107224 */ /* 0x000fe200078e021f */
[----:B------:R-:W-:-:S02]  /*32f0*/  ISETP.NE.AND P0, PT, R17, RZ, PT ;  /* 0x000000ff1100720c */ /* 0x000fc40003f05270 */
[----:B------:R-:W-:Y:S02]  /*3300*/  @P4 IADD3 R21, PT, PT, R21, 0x1, RZ ;  /* 0x0000000115154810 */ /* 0x000fe40007ffe0ff */
[----:B------:R-:W-:-:S03]  /*3310*/  LOP3.LUT R10, R29, R6, RZ, 0x3c, !PT ;  /* 0x000000061d0a7212 */ /* 0x000fc600078e3cff */
[----:B------:R-:W-:Y:S02]  /*3320*/  @!P1 IMAD.IADD R11, R11, 0x1, -R14 ;  /* 0x000000010b0b9824 */ /* 0x000fe400078e0a0e */
[----:B------:R-:W-:Y:S01]  /*3330*/  @!P3 IMAD.IADD R20, R20, 0x1, -R19 ;  /* 0x000000011414b824 */ /* 0x000fe200078e0a13 */
[----:B------:R-:W-:Y:S01]  /*3340*/  @!P3 IADD3 R33, PT, PT, R33, 0x1, RZ ;  /* 0x000000012121b810 */ /* 0x000fe20007ffe0ff */
[----:B------:R-:W-:Y:S01]  /*3350*/  @!P1 VIADD R15, R15, 0x1 ;  /* 0x000000010f0f9836 */ /* 0x000fe20000000000 */
[----:B------:R-:W-:Y:S02]  /*3360*/  ISETP.GE.U32.AND P4, PT, R11, R14, PT ;  /* 0x0000000e0b00720c */ /* 0x000fe40003f86070 */
[----:B------:R-:W-:Y:S02]  /*3370*/  ISETP.GE.U32.AND P6, PT, R20, R19, PT ;  /* 0x000000131400720c */ /* 0x000fe40003fc6070 */
[----:B------:R-:W-:Y:S02]  /*3380*/  LOP3.LUT R11, R32, R9, RZ, 0x3c, !PT ;  /* 0x00000009200b7212 */ /* 0x000fe400078e3cff */
[----:B------:R-:W-:-:S02]  /*3390*/  @!P2 IADD3 R21, PT, PT, -R21, RZ, RZ ;  /* 0x000000ff1515a210 */ /* 0x000fc40007ffe1ff */
[----:B------:R-:W-:Y:S02]  /*33a0*/  ISETP.GE.AND P2, PT, R11, RZ, PT ;  /* 0x000000ff0b00720c */ /* 0x000fe40003f46270 */
[----:B------:R-:W-:Y:S02]  /*33b0*/  @!P0 LOP3.LUT R21, RZ, R17, RZ, 0x33, !PT ;  /* 0x00000011ff158212 */ /* 0x000fe400078e33ff */
[----:B------:R-:W-:Y:S02]  /*33c0*/  ISETP.GE.AND P0, PT, R10, RZ, PT ;  /* 0x000000ff0a00720c */ /* 0x000fe40003f06270 */
[----:B------:R-:W-:Y:S01]  /*33d0*/  ISETP.NE.AND P1, PT, R6, RZ, PT ;  /* 0x000000ff0600720c */ /* 0x000fe20003f25270 */
[----:B------:R-:W-:Y:S01]  /*33e0*/  IMAD.WIDE R18, R21, UR10, RZ ;  /* 0x0000000a15127c25 */ /* 0x000fe2000f8e02ff */
[----:B------:R-:W-:Y:S01]  /*33f0*/  USHF.R.S32.HI UR10, URZ, 0x1f, UR11 ;  /* 0x0000001fff0a7899 */ /* 0x000fe2000801140b */
[----:B------:R-:W-:Y:S02]  /*3400*/  @P4 IADD3 R15, PT, PT, R15, 0x1, RZ ;  /* 0x000000010f0f4810 */ /* 0x000fe40007ffe0ff */
[----:B------:R-:W-:Y:S01]  /*3410*/  @P6 VIADD R33, R33, 0x1 ;  /* 0x0000000121216836 */ /* 0x000fe20000000000 */
[----:B------:R-:W-:Y:S01]  /*3420*/  IADD3 R11, PT, PT, -R29, RZ, RZ ;  /* 0x000000ff1d0b7210 */ /* 0x000fe20007ffe1ff */
[----:B------:R-:W-:-:S02]  /*3430*/  IMAD.MOV R21, RZ, RZ, -R21 ;  /* 0x000000ffff157224 */ /* 0x000fc400078e0a15 */
[----:B------:R-:W-:Y:S01]  /*3440*/  IMAD.WIDE.U32 R18, R0, UR11, R18 ;  /* 0x0000000b00127c25 */ /* 0x000fe2000f8e0012 */
[----:B------:R-:W-:-:S03]  /*3450*/  UIMAD UR11, UR22, UR11, URZ ;  /* 0x0000000b160b72a4 */ /* 0x000fc6000f8e02ff */
[----:B------:R-:W-:Y:S01]  /*3460*/  @!P2 IMAD.MOV R33, RZ, RZ, -R33 ;  /* 0x000000ffff21a224 */ /* 0x000fe200078e0a21 */
[----:B------:R-:W-:Y:S01]  /*3470*/  @!P5 LOP3.LUT R33, RZ, R9, RZ, 0x33, !PT ;  /* 0x00000009ff21d212 */ /* 0x000fe200078e33ff */
[----:B------:R-:W-:Y:S01]  /*3480*/  @!P0 IMAD.MOV R15, RZ, RZ, -R15 ;  /* 0x000000ffff0f8224 */ /* 0x000fe200078e0a0f */
[----:B------:R-:W-:Y:S01]  /*3490*/  @!P1 LOP3.LUT R15, RZ, R6, RZ, 0x33, !PT ;  /* 0x00000006ff0f9212 */ /* 0x000fe200078e33ff */
[----:B------:R-:W-:Y:S01]  /*34a0*/  IMAD R19, R0, UR10, R19 ;  /* 0x0000000a00137c24 */ /* 0x000fe2000f8e0213 */
[----:B------:R-:W-:Y:S01]  /*34b0*/  UIMAD UR10, UR7, UR4, URZ ;  /* 0x00000004070a72a4 */ /* 0x000fe2000f8e02ff */
[----:B------:R-:W-:Y:S01]  /*34c0*/  IMAD R21, R17, R21, R2 ;  /* 0x0000001511157224 */ /* 0x000fe200078e0202 */
[----:B------:R-:W-:Y:S01]  /*34d0*/  IADD3 R0, PT, PT, -R15, RZ, RZ ;  /* 0x000000ff0f007210 */ /* 0x000fe20007ffe1ff */
[----:B------:R-:W-:Y:S02]  /*34e0*/  IMAD.MOV R2, RZ, RZ, -R33 ;  /* 0x000000ffff027224 */ /* 0x000fe400078e0a21 */
[----:B------:R-:W-:-:S04]  /*34f0*/  IMAD.WIDE R18, R21, UR4, R18 ;  /* 0x0000000415127c25 */ /* 0x000fc8000f8e0212 */
[----:B------:R-:W-:Y:S01]  /*3500*/  IMAD.WIDE R16, R16, UR5, RZ ;  /* 0x0000000510107c25 */ /* 0x000fe2000f8e02ff */
[----:B------:R-:W0:Y:S03]  /*3510*/  LDCU.64 UR4, c[0x0][0x420] ;  /* 0x00008400ff0477ac */ /* 0x000e260008000a00 */
[----:B------:R-:W-:-:S04]  /*3520*/  IMAD.WIDE R20, R33, UR6, RZ ;  /* 0x0000000621147c25 */ /* 0x000fc8000f8e02ff */
[----:B------:R-:W-:Y:S02]  /*3530*/  IMAD R11, R8, R11, R12 ;  /* 0x0000000b080b7224 */ /* 0x000fe400078e020c */
[----:B------:R-:W-:Y:S02]  /*3540*/  IMAD R2, R9, R2, R32 ;  /* 0x0000000209027224 */ /* 0x000fe400078e0220 */
[----:B------:R-:W-:Y:S01]  /*3550*/  IMAD R6, R6, R0, R29 ;  /* 0x0000000006067224 */ /* 0x000fe200078e021d */
[----:B------:R-:W-:Y:S01]  /*3560*/  IADD3 R0, P1, P0, R20, R18, R16 ;  /* 0x0000001214007210 */ /* 0x000fe2000783e010 */
[----:B------:R-:W-:-:S03]  /*3570*/  IMAD.WIDE R8, R11, UR11, RZ ;  /* 0x0000000b0b087c25 */ /* 0x000fc6000f8e02ff */
[----:B------:R-:W-:Y:S01]  /*3580*/  IADD3.X R17, PT, PT, R21, R19, R17, P1, P0 ;  /* 0x0000001315117210 */ /* 0x000fe20000fe0411 */
[----:B------:R-:W-:-:S04]  /*3590*/  IMAD.WIDE R10, R2, UR10, RZ ;  /* 0x0000000a020a7c25 */ /* 0x000fc8000f8e02ff */
[----:B------:R-:W-:-:S04]  /*35a0*/  IMAD.WIDE R2, R15, R3, RZ ;  /* 0x000000030f027225 */ /* 0x000fc800078e02ff */
[----:B------:R-:W-:Y:S01]  /*35b0*/  IMAD.WIDE R14, R6, R5, RZ ;  /* 0x00000005060e7225 */ /* 0x000fe200078e02ff */
[----:B------:R-:W-:-:S04]  /*35c0*/  IADD3 R5, P1, P0, R8, R0, R10 ;  /* 0x0000000008057210 */ /* 0x000fc8000783e00a */
[----:B------:R-:W-:Y:S02]  /*35d0*/  IADD3.X R17, PT, PT, R9, R17, R11, P1, P0 ;  /* 0x0000001109117210 */ /* 0x000fe40000fe040b */
[----:B------:R-:W-:-:S04]  /*35e0*/  IADD3 R5, P1, P0, R14, R5, R2 ;  /* 0x000000050e057210 */ /* 0x000fc8000783e002 */
[----:B------:R-:W-:Y:S02]  /*35f0*/  IADD3.X R2, PT, PT, R15, R17, R3, P1, P0 ;  /* 0x000000110f027210 */ /* 0x000fe40000fe0403 */
[----:B0-----:R-:W-:-:S04]  /*3600*/  LEA R8, P0, R5, UR4, 0x2 ;  /* 0x0000000405087c11 */ /* 0x001fc8000f8010ff */
[----:B------:R-:W-:-:S05]  /*3610*/  LEA.HI.X R9, R5, UR5, R2, 0x2, P0 ;  /* 0x0000000505097c11 */ /* 0x000fca00080f1402 */
[----:B------:R0:W-:Y:S01]  /*3620*/  STG.E desc[UR8][R8.64], R22 ;  /* 0x0000001608007986 */ /* 0x0001e2000c101908 */
[----:B------:R-:W-:Y:S05]  /*3630*/  BRA `(.L_x_52) ;  /* 0x0000000000107947 */ /* 0x000fea0003800000 */
.L_x_53:
[----:B------:R-:W0:Y:S01]  /*3640*/  LDC.64 R2, c[0x0][0x420] ;  /* 0x00010800ff027b82 */ /* 0x000e220000000a00 */
[----:B------:R-:W-:-:S05]  /*3650*/  IADD3 R0, PT, PT, R13, UR20, RZ ;  /* 0x000000140d007c10 */ /* 0x000fca000fffe0ff */
[----:B0-----:R-:W-:-:S05]  /*3660*/  IMAD.WIDE.U32 R2, R0, 0x4, R2 ;  /* 0x0000000400027825 */ /* 0x001fca00078e0002 */
[----:B------:R1:W-:Y:S02]  /*3670*/  STG.E desc[UR8][R2.64], R22 ;  /* 0x0000001602007986 */ /* 0x0003e4000c101908 */
.L_x_52:
[----:B------:R-:W-:Y:S05]  /*3680*/  BSYNC.RECONVERGENT B1 ;  /* 0x0000000000017941 */ /* 0x000fea0003800200 */
.L_x_51:
[----:B------:R-:W2:Y:S01]  /*3690*/  LDCU UR11, c[0x0][0x534] ;  /* 0x0000a680ff0b77ac */ /* 0x000ea20008000800 */
[----:B------:R-:W-:Y:S01]  /*36a0*/  LOP3.LUT R0, R7, 0x10, RZ, 0xfc, !PT ;  /* 0x0000001007007812 */ /* 0x000fe200078efcff */
[----:B------:R-:W3:Y:S01]  /*36b0*/  S2UR UR6, SR_CgaCtaId ;  /* 0x00000000000679c3 */ /* 0x000ee20000008800 */
[----:B------:R-:W-:Y:S01]  /*36c0*/  IMAD.SHL.U32 R15, R13, 0x4, RZ ;  /* 0x000000040d0f7824 */ /* 0x000fe200078e00ff */
[----:B------:R-:W-:Y:S01]  /*36d0*/  UMOV UR4, 0x400 ;  /* 0x0000040000047882 */ /* 0x000fe20000000000 */
[----:B------:R-:W-:Y:S01]  /*36e0*/  SHF.L.U32 R14, R4, 0x2, RZ ;  /* 0x00000002040e7819 */ /* 0x000fe200000006ff */
[----:B------:R-:W-:Y:S01]  /*36f0*/  HFMA2 R5, -RZ, RZ, 0, 0 ;  /* 0x00000000ff057431 */ /* 0x000fe200000001ff */
[----:B-1----:R-:W-:Y:S02]  /*3700*/  CS2R R2, SRZ ;  /* 0x0000000000027805 */ /* 0x002fe4000001ff00 */
[----:B------:R-:W-:Y:S02]  /*3710*/  LOP3.LUT R14, R14, 0x3c, RZ, 0xc0, !PT ;  /* 0x0000003c0e0e7812 */ /* 0x000fe400078ec0ff */
[----:B--2---:R-:W-:Y:S01]  /*3720*/  ISETP.GE.AND P2, PT, R0, UR11, PT ;  /* 0x0000000b00007c0c */ /* 0x004fe2000bf46270 */
[----:B------:R-:W-:Y:S01]  /*3730*/  UISETP.GE.AND UP0, UPT, UR11, 0x1, UPT ;  /* 0x000000010b00788c */ /* 0x000fe2000bf06270 */
[----:B------:R-:W-:-:S02]  /*3740*/  LOP3.LUT R0, R7, 0x20, RZ, 0xfc, !PT ;  /* 0x0000002007007812 */ /* 0x000fc400078efcff */
[C---:B------:R-:W-:Y:S02]  /*3750*/  ISETP.GE.AND P3, PT, R7.reuse, UR11, PT ;  /* 0x0000000b07007c0c */ /* 0x040fe4000bf66270 */
[----:B------:R-:W-:Y:S02]  /*3760*/  ISETP.GE.AND P1, PT, R0, UR11, PT ;  /* 0x0000000b00007c0c */ /* 0x000fe4000bf26270 */
[----:B------:R-:W-:Y:S01]  /*3770*/  LOP3.LUT R0, R7, 0x30, RZ, 0xfc, !PT ;  /* 0x0000003007007812 */ /* 0x000fe200078efcff */
[----:B---3--:R-:W-:Y:S01]  /*3780*/  ULEA UR6, UR6, UR4, 0x18 ;  /* 0x0000000406067291 */ /* 0x008fe2000f8ec0ff */
[----:B------:R-:W-:Y:S02]  /*3790*/  ISETP.GT.U32.OR P3, PT, R4, 0x7f, P3 ;  /* 0x0000007f0400780c */ /* 0x000fe40001f64470 */
[----:B------:R-:W-:Y:S02]  /*37a0*/  ISETP.GE.AND P0, PT, R0, UR11, PT ;  /* 0x0000000b00007c0c */ /* 0x000fe4000bf06270 */
[C---:B------:R-:W-:Y:S01]  /*37b0*/  ISETP.GT.U32.OR P2, PT, R4.reuse, 0x7f, P2 ;  /* 0x0000007f0400780c */ /* 0x040fe20001744470 */
[----:B------:R-:W-:Y:S01]  /*37c0*/  VIADD R0, R15, UR6 ;  /* 0x000000060f007c36 */ /* 0x000fe20008000000 */
[----:B------:R-:W-:-:S02]  /*37d0*/  ISETP.GT.U32.OR P1, PT, R4, 0x7f, P1 ;  /* 0x0000007f0400780c */ /* 0x000fc40000f24470 */
[----:B------:R-:W-:Y:S01]  /*37e0*/  ISETP.GT.U32.OR P0, PT, R4, 0x7f, P0 ;  /* 0x0000007f0400780c */ /* 0x000fe20000704470 */
[----:B------:R-:W-:Y:S02]  /*37f0*/  IMAD R11, R7, 0x24, R0 ;  /* 0x00000024070b7824 */ /* 0x000fe400078e0200 */
[----:B------:R-:W-:Y:S02]  /*3800*/  IMAD.MOV.U32 R0, RZ, RZ, RZ ;  /* 0x000000ffff007224 */ /* 0x000fe400078e00ff */
[----:B------:R-:W-:-:S04]  /*3810*/  @!P3 FADD.FTZ R6, -R22, R27 ;  /* 0x0000001b1606b221 */ /* 0x000fc80000010100 */
[----:B0-----:R-:W-:Y:S01]  /*3820*/  @!P2 FADD.FTZ R8, -R22, R24 ;  /* 0x000000181608a221 */ /* 0x001fe20000010100 */
[----:B------:R-:W-:Y:S01]  /*3830*/  @!P3 FMUL.FTZ R6, R6, 1.4426950216293334961 ;  /* 0x3fb8aa3b0606b820 */ /* 0x000fe20000410000 */
[C---:B------:R-:W-:Y:S02]  /*3840*/  @!P1 FADD.FTZ R25, -R22.reuse, R25 ;  /* 0x0000001916199221 */ /* 0x040fe40000010100 */
[----:B------:R-:W-:Y:S01]  /*3850*/  @!P0 FADD.FTZ R9, -R22, R23 ;  /* 0x0000001716098221 */ /* 0x000fe20000010100 */
[----:B------:R-:W-:Y:S01]  /*3860*/  @!P2 FMUL.FTZ R8, R8, 1.4426950216293334961 ;  /* 0x3fb8aa3b0808a820 */ /* 0x000fe20000410000 */
[----:B------:R-:W-:Y:S01]  /*3870*/  @!P1 FMUL.FTZ R10, R25, 1.4426950216293334961 ;  /* 0x3fb8aa3b190a9820 */ /* 0x000fe20000410000 */
[----:B------:R-:W0:Y:S01]  /*3880*/  @!P3 MUFU.EX2 R6, R6 ;  /* 0x000000060006b308 */ /* 0x000e220000000800 */
[----:B------:R-:W-:-:S07]  /*3890*/  @!P0 FMUL.FTZ R9, R9, 1.4426950216293334961 ;  /* 0x3fb8aa3b09098820 */ /* 0x000fce0000410000 */
[----:B------:R-:W1:Y:S08]  /*38a0*/  @!P2 MUFU.EX2 R8, R8 ;  /* 0x000000080008a308 */ /* 0x000e700000000800 */
[----:B------:R-:W2:Y:S01]  /*38b0*/  @!P1 MUFU.EX2 R10, R10 ;  /* 0x0000000a000a9308 */ /* 0x000ea20000000800 */
[----:B0-----:R0:W-:Y:S07]  /*38c0*/  @!P3 STS [R11], R6 ;  /* 0x000000060b00b388 */ /* 0x0011ee0000000800 */
[----:B------:R-:W3:Y:S01]  /*38d0*/  @!P0 MUFU.EX2 R9, R9 ;  /* 0x0000000900098308 */ /* 0x000ee20000000800 */
[----:B-1----:R0:W-:Y:S04]  /*38e0*/  @!P2 STS [R11+0x240], R8 ;  /* 0x000240080b00a388 */ /* 0x0021e80000000800 */
[----:B--2---:R0:W-:Y:S04]  /*38f0*/  @!P1 STS [R11+0x480], R10 ;  /* 0x0004800a0b009388 */ /* 0x0041e80000000800 */
[----:B---3--:R0:W-:Y:S01]  /*3900*/  @!P0 STS [R11+0x6c0], R9 ;  /* 0x0006c0090b008388 */ /* 0x0081e20000000800 */
[----:B------:R-:W-:Y:S06]  /*3910*/  BAR.SYNC.DEFER_BLOCKING 0x0 ;  /* 0x0000000000007b1d */ /* 0x000fec0000010000 */
[----:B------:R-:W-:Y:S05]  /*3920*/  BRA.U !UP0, `(.L_x_59) ;  /* 0x0000000508d87547 */ /* 0x000fea000b800000 */
[----:B------:R-:W1:Y:S01]  /*3930*/  LDCU UR12, c[0x0][0x44c] ;  /* 0x00008980ff0c77ac */ /* 0x000e620008000800 */
[----:B------:R-:W-:Y:S01]  /*3940*/  LOP3.LUT R0, R7, 0x3f0, R4, 0xf8, !PT ;  /* 0x000003f007007812 */ /* 0x000fe200078ef804 */
[----:B------:R-:W-:Y:S01]  /*3950*/  IMAD.MOV.U32 R18, RZ, RZ, RZ ;  /* 0x000000ffff127224 */ /* 0x000fe200078e00ff */
[----:B0-----:R-:W-:Y:S01]  /*3960*/  CS2R R10, SRZ ;  /* 0x00000000000a7805 */ /* 0x001fe2000001ff00 */
[----:B------:R-:W0:Y:S01]  /*3970*/  LDCU.64 UR4, c[0x0][0x3f8] ;  /* 0x00007f00ff0477ac */ /* 0x000e220008000a00 */
[----:B------:R-:W-:Y:S01]  /*3980*/  CS2R R8, SRZ ;  /* 0x0000000000087805 */ /* 0x000fe2000001ff00 */
[----:B------:R-:W-:Y:S02]  /*3990*/  UISETP.GE.U32.AND UP0, UPT, UR11, 0x4, UPT ;  /* 0x000000040b00788c */ /* 0x000fe4000bf06070 */
[----:B-1----:R-:W-:Y:S02]  /*39a0*/  UIMAD UR7, UR20, UR12, URZ ;  /* 0x0000000c140772a4 */ /* 0x002fe4000f8e02ff */
[----:B------:R-:W-:-:S04]  /*39b0*/  UIMAD UR12, UR21, UR12, URZ ;  /* 0x0000000c150c72a4 */ /* 0x000fc8000f8e02ff */
[----:B------:R-:W-:Y:S01]  /*39c0*/  IMAD.U32 R17, RZ, RZ, UR7 ;  /* 0x00000007ff117e24 */ /* 0x000fe2000f8e00ff */
[----:B------:R-:W-:Y:S01]  /*39d0*/  LEA R0, P0, R0, UR7, 0x2 ;  /* 0x0000000700007c11 */ /* 0x000fe2000f8010ff */
[----:B------:R-:W-:-:S03]  /*39e0*/  UIADD3 UR7, UPT, UPT, UR21, -UR20, URZ ;  /* 0x8000001415077290 */ /* 0x000fc6000fffe0ff */
[----:B------:R-:W-:Y:S02]  /*39f0*/  LEA.HI.X.SX32 R17, R17, RZ, 0x1, P0 ;  /* 0x000000ff11117211 */ /* 0x000fe400000f0eff */
[----:B0-----:R-:W-:Y:S01]  /*3a00*/  LEA R16, P0, R0, UR4, 0x2 ;  /* 0x0000000400107c11 */ /* 0x001fe2000f8010ff */
[----:B------:R-:W-:-:S03]  /*3a10*/  ULOP3.LUT UR4, UR11, 0x3, URZ, 0xc0, !UPT ;  /* 0x000000030b047892 */ /* 0x000fc6000f8ec0ff */
[----:B------:R-:W-:Y:S01]  /*3a20*/  LEA.HI.X R17, R0, UR5, R17, 0x2, P0 ;  /* 0x0000000500117c11 */ /* 0x000fe200080f1411 */
[----:B------:R-:W-:Y:S01]  /*3a30*/  IMAD.MOV.U32 R0, RZ, RZ, RZ ;  /* 0x000000ffff007224 */ /* 0x000fe200078e00ff */
[----:B------:R-:W-:Y:S07]  /*3a40*/  BRA.U !UP0, `(.L_x_60) ;  /* 0x0000000508287547 */ /* 0x000fee000b800000 */
[----:B------:R-:W-:Y:S01]  /*3a50*/  ULOP3.LUT UR11, UR11, 0x7ffffffc, URZ, 0xc0, !UPT ;  /* 0x7ffffffc0b0b7892 */ /* 0x000fe2000f8ec0ff */
[----:B------:R-:W-:Y:S01]  /*3a60*/  IMAD.U32 R4, RZ, RZ, UR6 ;  /* 0x00000006ff047e24 */ /* 0x000fe2000f8e00ff */
[----:B------:R-:W-:Y:S01]  /*3a70*/  ISETP.GE.AND P2, PT, R13, UR7, PT ;  /* 0x000000070d007c0c */ /* 0x000fe2000bf46270 */
[----:B------:R-:W-:Y:S01]  /*3a80*/  IMAD.MOV.U32 R0, RZ, RZ, RZ ;  /* 0x000000ffff007224 */ /* 0x000fe200078e00ff */
[----:B------:R-:W-:Y:S02]  /*3a90*/  CS2R R2, SRZ ;  /* 0x0000000000027805 */ /* 0x000fe4000001ff00 */
[----:B------:R-:W-:Y:S01]  /*3aa0*/  MOV R5, RZ ;  /* 0x000000ff00057202 */ /* 0x000fe20000000f00 */
[----:B------:R-:W-:Y:S01]  /*3ab0*/  IMAD.U32 R18, RZ, RZ, UR11 ;  /* 0x0000000bff127e24 */ /* 0x000fe2000f8e00ff */
[----:B------:R-:W-:Y:S01]  /*3ac0*/  IADD3 R7, PT, PT, R15, 0x48, R4 ;  /* 0x000000480f077810 */ /* 0x000fe20007ffe004 */
[----:B------:R-:W-:Y:S02]  /*3ad0*/  UIMAD.WIDE UR24, UR12, 0x10, URZ ;  /* 0x000000100c1878a5 */ /* 0x000fe4000f8e02ff */
[----:B------:R-:W-:-:S02]  /*3ae0*/  UIMAD.WIDE UR18, UR12, 0xc, URZ ;  /* 0x0000000c0c1278a5 */ /* 0x000fc4000f8e02ff */
[----:B------:R-:W-:Y:S01]  /*3af0*/  UIMAD.WIDE UR16, UR12, 0x8, URZ ;  /* 0x000000080c1078a5 */ /* 0x000fe2000f8e02ff */
[----:B------:R-:W0:Y:S01]  /*3b00*/  LDCU UR5, c[0x0][0x440] ;  /* 0x00008800ff0577ac */ /* 0x000e220008000800 */
[----:B------:R-:W-:Y:S02]  /*3b10*/  UIMAD.WIDE UR14, UR12, 0x4, URZ ;  /* 0x000000040c0e78a5 */ /* 0x000fe4000f8e02ff */
[----:B------:R-:W-:-:S12]  /*3b20*/  UIADD3 UR10, UPT, UPT, -UR11, URZ, URZ ;  /* 0x000000ff0b0a7290 */ /* 0x000fd8000fffe1ff */
.L_x_69:
[----:B--2---:R1:W2:Y:S01]  /*3b30*/  LDS R4, [R7+-0x48] ;  /* 0xffffb80007047984 */ /* 0x0042a20000000800 */
[----:B------:R-:W-:Y:S03]  /*3b40*/  BSSY.RECONVERGENT B0, `(.L_x_61) ;  /* 0x0000008000007945 */ /* 0x000fe60003800200 */
[----:B---3--:R1:W3:Y:S04]  /*3b50*/  LDS R6, [R7+-0x24] ;  /* 0xffffdc0007067984 */ /* 0x0082e80000000800 */
[----:B------:R1:W4:Y:S01]  /*3b60*/  LDS R12, [R7] ;  /* 0x00000000070c7984 */ /* 0x0003220000000800 */
[----:B0-----:R-:W-:Y:S05]  /*3b70*/  @P2 BRA `(.L_x_62) ;  /* 0x0000000000102947 */ /* 0x001fea0003800000 */
[----:B0-----:R-:W-:Y:S02]  /*3b80*/  ISETP.GE.AND P0, PT, R14, UR5, PT ;  /* 0x000000050e007c0c */ /* 0x001fe4000bf06270 */
[----:B------:R-:W-:Y:S02]  /*3b90*/  CS2R R10, SRZ ;  /* 0x00000000000a7805 */ /* 0x000fe4000001ff00 */
[----:B------:R-:W-:Y:S09]  /*3ba0*/  CS2R R8, SRZ ;  /* 0x0000000000087805 */ /* 0x000ff2000001ff00 */
[----:B------:R0:W5:Y:S02]  /*3bb0*/  @!P0 LDG.E.128 R8, desc[UR8][R16.64] ;  /* 0x0000000810088981 */ /* 0x000164000c1e1d00 */
.L_x_62:
[----:B0-----:R-:W-:Y:S05]  /*3bc0*/  BSYNC.RECONVERGENT B0 ;  /* 0x0000000000007941 */ /* 0x001fea0003800200 */
.L_x_61:
        /* <DEDUP_REMOVED lines=9> */
[----:B------:R-:W-:Y:S04]  /*3c60*/  @!P0 IADD3 R20, P1, PT, R16, UR14, RZ ;  /* 0x0000000e10148c10 */ /* 0x000fe8000ff3e0ff */
[----:B------:R-:W-:Y:S05]  /*3c70*/  @!P0 IADD3.X R21, PT, PT, R17, UR15, RZ, P1, !PT ;  /* 0x0000000f11158c10 */ /* 0x000fea0008ffe4ff */
[----:B------:R0:W5:Y:S04]  /*3c80*/  @!P0 LDG.E.128 R8, desc[UR8][R20.64] ;  /* 0x0000000814088981 */ /* 0x000168000c1e1d00 */
.L_x_64:
[----:B------:R-:W-:Y:S05]  /*3c90*/  BSYNC.RECONVERGENT B0 ;  /* 0x0000000000007941 */ /* 0x000fea0003800200 */
.L_x_63:
        /* <DEDUP_REMOVED lines=9> */
[----:B0-----:R-:W-:Y:S04]  /*3d30*/  @!P0 IADD3 R20, P1, PT, R16, UR16, RZ ;  /* 0x0000001010148c10 */ /* 0x001fe8000ff3e0ff */
[----:B------:R-:W-:Y:S05]  /*3d40*/  @!P0 IADD3.X R21, PT, PT, R17, UR17, RZ, P1, !PT ;  /* 0x0000001111158c10 */ /* 0x000fea0008ffe4ff */
[----:B------:R2:W5:Y:S04]  /*3d50*/  @!P0 LDG.E.128 R8, desc[UR8][R20.64] ;  /* 0x0000000814088981 */ /* 0x000568000c1e1d00 */
.L_x_66:
[----:B------:R-:W-:Y:S05]  /*3d60*/  BSYNC.RECONVERGENT B0 ;  /* 0x0000000000007941 */ /* 0x000fea0003800200 */
.L_x_65:
[C---:B----45:R-:W-:Y:S01]  /*3d70*/  FFMA.FTZ R5, R12.reuse, R8, R5 ;  /* 0x000000080c057223 */ /* 0x070fe20000010005 */
        /* <DEDUP_REMOVED lines=8> */
[----:B0-2---:R-:W-:Y:S04]  /*3e00*/  @!P0 IADD3 R20, P1, PT, R16, UR18, RZ ;  /* 0x0000001210148c10 */ /* 0x005fe8000ff3e0ff */
[----:B------:R-:W-:Y:S05]  /*3e10*/  @!P0 IADD3.X R21, PT, PT, R17, UR19, RZ, P1, !PT ;  /* 0x0000001311158c10 */ /* 0x000fea0008ffe4ff */
[----:B------:R3:W5:Y:S04]  /*3e20*/  @!P0 LDG.E.128 R8, desc[UR8][R20.64] ;  /* 0x0000000814088981 */ /* 0x000768000c1e1d00 */
.L_x_68:
[----:B------:R-:W-:Y:S05]  /*3e30*/  BSYNC.RECONVERGENT B0 ;  /* 0x0000000000007941 */ /* 0x000fea0003800200 */
.L_x_67:
[----:B------:R-:W-:Y:S01]  /*3e40*/  IADD3 R16, P0, PT, R16, UR24, RZ ;  /* 0x0000001810107c10 */ /* 0x000fe2000ff1e0ff */
[----:B------:R1:W4:Y:S01]  /*3e50*/  LDS R4, [R7+0x24] ;  /* 0x0000240007047984 */ /* 0x0003220000000800 */
[----:B------:R-:W-:Y:S02]  /*3e60*/  UIADD3 UR10, UPT, UPT, UR10, 0x4, URZ ;  /* 0x000000040a0a7890 */ /* 0x000fe4000fffe0ff */
[----:B------:R-:W-:Y:S02]  /*3e70*/  IADD3.X R17, PT, PT, R17, UR25, RZ, P0, !PT ;  /* 0x0000001911117c10 */ /* 0x000fe400087fe4ff */
[----:B------:R-:W-:Y:S01]  /*3e80*/  UISETP.NE.AND UP0, UPT, UR10, URZ, UPT ;  /* 0x000000ff0a00728c */ /* 0x000fe2000bf05270 */
[----:B-1----:R-:W-:Y:S01]  /*3e90*/  IADD3 R7, PT, PT, R7, 0x90, RZ ;  /* 0x0000009007077810 */ /* 0x002fe20007ffe0ff */
[C---:B----45:R-:W-:Y:S01]  /*3ea0*/  FFMA.FTZ R5, R4.reuse, R8, R5 ;  /* 0x0000000804057223 */ /* 0x070fe20000010005 */
[C---:B------:R-:W-:Y:S01]  /*3eb0*/  FFMA.FTZ R2, R4.reuse, R9, R2 ;  /* 0x0000000904027223 */ /* 0x040fe20000010002 */
[C---:B------:R-:W-:Y:S01]  /*3ec0*/  FFMA.FTZ R3, R4.reuse, R10, R3 ;  /* 0x0000000a04037223 */ /* 0x040fe20000010003 */
[----:B------:R-:W-:Y:S04]  /*3ed0*/  FFMA.FTZ R0, R4, R11, R0 ;  /* 0x0000000b04007223 */ /* 0x000fe80000010000 */
[----:B------:R-:W-:Y:S05]  /*3ee0*/  BRA.U UP0, `(.L_x_69) ;  /* 0xfffffffd00107547 */ /* 0x000fea000b83ffff */
.L_x_60:
[----:B------:R-:W-:-:S09]  /*3ef0*/  UISETP.NE.AND UP0, UPT, UR4, URZ, UPT ;  /* 0x000000ff0400728c */ /* 0x000fd2000bf05270 */
[----:B------:R-:W-:Y:S05]  /*3f00*/  BRA.U !UP0, `(.L_x_59) ;  /* 0x0000000108607547 */ /* 0x000fea000b800000 */
[----:B------:R-:W-:Y:S01]  /*3f10*/  IMAD R18, R18, 0x24, R15 ;  /* 0x0000002412127824 */ /* 0x000fe200078e020f */
[----:B------:R-:W-:Y:S01]  /*3f20*/  ISETP.GE.AND P1, PT, R13, UR7, PT ;  /* 0x000000070d007c0c */ /* 0x000fe2000bf26270 */
[----:B------:R-:W1:Y:S03]  /*3f30*/  LDCU UR5, c[0x0][0x440] ;  /* 0x00008800ff0577ac */ /* 0x000e660008000800 */
[----:B------:R-:W-:Y:S01]  /*3f40*/  IADD3 R6, PT, PT, R18, UR6, RZ ;  /* 0x0000000612067c10 */ /* 0x000fe2000fffe0ff */
[----:B------:R-:W-:Y:S02]  /*3f50*/  UIMAD.WIDE UR14, UR12, 0x4, URZ ;  /* 0x000000040c0e78a5 */ /* 0x000fe4000f8e02ff */
[----:B------:R-:W-:-:S12]  /*3f60*/  UIADD3 UR10, UPT, UPT, -UR4, URZ, URZ ;  /* 0x000000ff040a7290 */ /* 0x000fd8000fffe1ff */
.L_x_72:
[----:B------:R4:W0:Y:S01]  /*3f70*/  LDS R4, [R6] ;  /* 0x0000000006047984 */ /* 0x0008220000000800 */
[----:B------:R-:W-:Y:S01]  /*3f80*/  UIADD3 UR10, UPT, UPT, UR10, 0x1, URZ ;  /* 0x000000010a0a7890 */ /* 0x000fe2000fffe0ff */
[----:B------:R-:W-:Y:S04]  /*3f90*/  BSSY.RECONVERGENT B0, `(.L_x_70) ;  /* 0x0000006000007945 */ /* 0x000fe80003800200 */
[----:B------:R-:W-:Y:S05]  /*3fa0*/  @P1 BRA `(.L_x_71) ;  /* 0x0000000000101947 */ /* 0x000fea0003800000 */
[----:B-1----:R-:W-:Y:S02]  /*3fb0*/  ISETP.GE.AND P0, PT, R14, UR5, PT ;  /* 0x000000050e007c0c */ /* 0x002fe4000bf06270 */
[----:B------:R-:W-:Y:S02]  /*3fc0*/  CS2R R10, SRZ ;  /* 0x00000000000a7805 */ /* 0x000fe4000001ff00 */
[----:B------:R-:W-:Y:S09]  /*3fd0*/  CS2R R8, SRZ ;  /* 0x0000000000087805 */ /* 0x000ff2000001ff00 */
[----:B------:R1:W5:Y:S02]  /*3fe0*/  @!P0 LDG.E.128 R8, desc[UR8][R16.64] ;  /* 0x0000000810088981 */ /* 0x000364000c1e1d00 */
.L_x_71:
[----:B-1----:R-:W-:Y:S05]  /*3ff0*/  BSYNC.RECONVERGENT B0 ;  /* 0x0000000000007941 */ /* 0x002fea0003800200 */
.L_x_70:
[----:B------:R-:W-:Y:S01]  /*4000*/  IADD3 R16, P0, PT, R16, UR14, RZ ;  /* 0x0000000e10107c10 */ /* 0x000fe2000ff1e0ff */
[----:B------:R-:W-:Y:S01]  /*4010*/  UISETP.NE.AND UP0, UPT, UR10, URZ, UPT ;  /* 0x000000ff0a00728c */ /* 0x000fe2000bf05270 */
[----:B0----5:R-:W-:Y:S01]  /*4020*/  FFMA.FTZ R5, R4, R8, R5 ;  /* 0x0000000804057223 */ /* 0x021fe20000010005 */
[----:B----4-:R-:W-:Y:S01]  /*4030*/  IADD3 R6, PT, PT, R6, 0x24, RZ ;  /* 0x0000002406067810 */ /* 0x010fe20007ffe0ff */
[C---:B------:R-:W-:Y:S01]  /*4040*/  FFMA.FTZ R2, R4.reuse, R9, R2 ;  /* 0x0000000904027223 */ /* 0x040fe20000010002 */
[C---:B------:R-:W-:Y:S01]  /*4050*/  FFMA.FTZ R3, R4.reuse, R10, R3 ;  /* 0x0000000a04037223 */ /* 0x040fe20000010003 */
[----:B------:R-:W-:Y:S01]  /*4060*/  IADD3.X R17, PT, PT, R17, UR15, RZ, P0, !PT ;  /* 0x0000000f11117c10 */ /* 0x000fe200087fe4ff */
[----:B------:R-:W-:Y:S03]  /*4070*/  FFMA.FTZ R0, R4, R11, R0 ;  /* 0x0000000b04007223 */ /* 0x000fe60000010000 */
[----:B------:R-:W-:Y:S05]  /*4080*/  BRA.U UP0, `(.L_x_72) ;  /* 0xfffffffd00b87547 */ /* 0x000fea000b83ffff */
.L_x_59:
[----:B------:R-:W-:-:S04]  /*4090*/  IADD3 R13, PT, PT, R13, UR20, RZ ;  /* 0x000000140d0d7c10 */ /* 0x000fc8000fffe0ff */
[----:B------:R-:W-:-:S13]  /*40a0*/  ISETP.GE.AND P0, PT, R13, UR21, PT ;  /* 0x000000150d007c0c */ /* 0x000fda000bf06270 */
[----:B------:R-:W-:Y:S05]  /*40b0*/  @P0 EXIT ;  /* 0x000000000000094d */ /* 0x000fea0003800000 */
[----:B0-----:R-:W-:Y:S01]  /*40c0*/  IABS R9, UR22 ;  /* 0x0000001600097c13 */ /* 0x001fe20008000000 */
[----:B------:R-:W0:Y:S01]  /*40d0*/  LDC R8, c[0x0][0x434] ;  /* 0x00010d00ff087b82 */ /* 0x000e220000000800 */
[----:B------:R-:W-:Y:S01]  /*40e0*/  IABS R10, R13 ;  /* 0x0000000d000a7213 */ /* 0x000fe20000000000 */
[----:B------:R-:W1:Y:S01]  /*40f0*/  LDCU UR4, c[0x0][0x440] ;  /* 0x00008800ff0477ac */ /* 0x000e620008000800 */
        /* <DEDUP_REMOVED lines=30> */
[----:B-1----:R-:W-:-:S03]  /*42e0*/  ISETP.GE.AND P1, PT, R14, UR4, PT ;  /* 0x000000040e007c0c */ /* 0x002fc6000bf26270 */
        /* <DEDUP_REMOVED lines=15> */
[----:B------:R-:W1:Y:S01]  /*43e0*/  LDCU.64 UR10, c[0x0][0x410] ;  /* 0x00008200ff0a77ac */ /* 0x000e620008000a00 */
        /* <DEDUP_REMOVED lines=15> */
[----:B-1----:R-:W-:Y:S02]  /*44e0*/  IMAD R7, R4, UR10, RZ ;  /* 0x0000000a04077c24 */ /* 0x002fe4000f8e02ff */
        /* <DEDUP_REMOVED lines=13> */
        .weak           $__internal_1_$__cuda_sm20_div_s64
        .type           $__internal_1_$__cuda_sm20_div_s64,@function
        .size           $__internal_1_$__cuda_sm20_div_s64,(.L_x_14707 - $__internal_1_$__cuda_sm20_div_s64)
$__internal_1_$__cuda_sm20_div_s64:
[----:B------:R-:W-:Y:S02]  /*45c0*/  IADD3 R29, P0, PT, RZ, -R18, RZ ;  /* 0x80000012ff1d7210 */ /* 0x000fe40007f1e0ff */
        /* <DEDUP_REMOVED lines=27> */
[----:B------:R-:W-:-:S03]  /*4780*/  IMAD.HI.U32 R36, R37, R12, RZ ;  /* 0x0000000c25247227 */ /* 0x000fc600078e00ff */
[----:B------:R-:W-:-:S05]  /*4790*/  IADD3.X R20, PT, PT, RZ, ~R20, RZ, P0, !PT ;  /* 0x80000014ff147210 */ /* 0x000fca00007fe4ff */
[----:B------:R-:W-:-:S04]  /*47a0*/  IMAD.WIDE.U32 R36, P4, R37, R20, R36 ;  /* 0x0000001425247225 */ /* 0x000fc80007880024 */
[C---:B------:R-:W-:Y:S02]  /*47b0*/  IMAD R15, R21.reuse, R20, RZ ;  /* 0x00000014150f7224 */ /* 0x040fe400078e02ff */
[----:B------:R-:W-:-:S04]  /*47c0*/  IMAD.HI.U32 R12, P3, R21, R12, R36 ;  /* 0x0000000c150c7227 */ /* 0x000fc80007860024 */
[----:B------:R-:W-:Y:S01]  /*47d0*/  IMAD.HI.U32 R11, R21, R20, RZ ;  /* 0x00000014150b7227 */ /* 0x000fe200078e00ff */
[----:B------:R-:W-:Y:S02]  /*47e0*/  IADD3 R15, P2, PT, R15, R12, RZ ;  /* 0x0000000c0f0f7210 */ /* 0x000fe40007f5e0ff */
[-C--:B------:R-:W-:Y:S01]  /*47f0*/  IADD3 R12, P0, PT, RZ, -R26.reuse, RZ ;  /* 0x8000001aff0c7210 */ /* 0x080fe20007f1e0ff */
[----:B------:R-:W-:Y:S02]  /*4800*/  IMAD.X R21, R11, 0x1, R21, P4 ;  /* 0x000000010b157824 */ /* 0x000fe400020e0615 */
[----:B------:R-:W-:Y:S01]  /*4810*/  IMAD.MOV.U32 R37, RZ, RZ, RZ ;  /* 0x000000ffff257224 */ /* 0x000fe200078e00ff */
[----:B------:R-:W-:Y:S01]  /*4820*/  SEL R12, R12, R26, !P1 ;  /* 0x0000001a0c0c7207 */ /* 0x000fe20004800000 */
[----:B------:R-:W-:-:S04]  /*4830*/  IMAD.X R20, RZ, RZ, ~R19, P0 ;  /* 0x000000ffff147224 */ /* 0x000fc800000e0e13 */
        /* <DEDUP_REMOVED lines=9> */
[----:B------:R-:W-:-:S03]  /*48d0*/  IMAD.WIDE.U32 R36, R21, R28, RZ ;  /* 0x0000001c15247225 */ /* 0x000fc600078e00ff */
[----:B------:R-:W-:Y:S01]  /*48e0*/  IADD3.X R20, PT, PT, RZ, R20, RZ, P1, !PT ;  /* 0x00000014ff147210 */ /* 0x000fe20000ffe4ff */
[----:B------:R-:W-:Y:S01]  /*48f0*/  IMAD R15, R21, R29, R37 ;  /* 0x0000001d150f7224 */ /* 0x000fe200078e0225 */
[----:B------:R-:W-:-:S03]  /*4900*/  IADD3 R12, P0, PT, -R36, R12, RZ ;  /* 0x0000000c240c7210 */ /* 0x000fc60007f1e1ff */
[-C--:B------:R-:W-:Y:S01]  /*4910*/  IMAD R26, R20, R28.reuse, R15 ;  /* 0x0000001c141a7224 */ /* 0x080fe200078e020f */
[CC--:B------:R-:W-:Y:S02]  /*4920*/  ISETP.GE.U32.AND P3, PT, R12.reuse, R28.reuse, PT ;  /* 0x0000001c0c00720c */ /* 0x0c0fe40003f66070 */
[----:B------:R-:W-:Y:S01]  /*4930*/  IADD3 R15, P2, PT, R12, -R28, RZ ;  /* 0x8000001c0c0f7210 */ /* 0x000fe20007f5e0ff */
[----:B------:R-:W-:Y:S01]  /*4940*/  IMAD.X R11, R11, 0x1, ~R26, P0 ;  /* 0x000000010b0b7824 */ /* 0x000fe200000e0e1a */
[----:B------:R-:W-:-:S04]  /*4950*/  IADD3 R26, P1, PT, R21, 0x1, RZ ;  /* 0x00000001151a7810 */ /* 0x000fc80007f3e0ff */
[----:B------:R-:W-:-:S04]  /*4960*/  ISETP.GE.U32.AND.EX P3, PT, R11, R29, PT, P3 ;  /* 0x0000001d0b00720c */ /* 0x000fc80003f66130 */
[----:B------:R-:W-:Y:S01]  /*4970*/  SEL R15, R15, R12, P3 ;  /* 0x0000000c0f0f7207 */ /* 0x000fe20001800000 */
[----:B------:R-:W-:Y:S01]  /*4980*/  IMAD.X R12, R11, 0x1, ~R29, P2 ;  /* 0x000000010b0c7824 */ /* 0x000fe200010e0e1d */
[----:B------:R-:W-:Y:S02]  /*4990*/  SEL R26, R26, R21, P3 ;  /* 0x000000151a1a7207 */ /* 0x000fe40001800000 */
[----:B------:R-:W-:Y:S01]  /*49a0*/  ISETP.GE.U32.AND P0, PT, R15, R28, PT ;  /* 0x0000001c0f00720c */ /* 0x000fe20003f06070 */
[----:B------:R-:W-:Y:S01]  /*49b0*/  IMAD.X R15, RZ, RZ, R20, P1 ;  /* 0x000000ffff0f7224 */ /* 0x000fe200008e0614 */
[----:B------:R-:W-:Y:S02]  /*49c0*/  SEL R11, R12, R11, P3 ;  /* 0x0000000b0c0b7207 */ /* 0x000fe40001800000 */
[----:B------:R-:W-:Y:S02]  /*49d0*/  IADD3 R21, P1, PT, R26, 0x1, RZ ;  /* 0x000000011a157810 */ /* 0x000fe40007f3e0ff */
[----:B------:R-:W-:-:S02]  /*49e0*/  SEL R15, R15, R20, P3 ;  /* 0x000000140f0f7207 */ /* 0x000fc40001800000 */
[----:B------:R-:W-:Y:S02]  /*49f0*/  ISETP.GE.U32.AND.EX P0, PT, R11, R29, PT, P0 ;  /* 0x0000001d0b00720c */ /* 0x000fe40003f06100 */
[-C--:B------:R-:W-:Y:S02]  /*4a00*/  IADD3.X R12, PT, PT, RZ, R15.reuse, RZ, P1, !PT ;  /* 0x0000000fff0c7210 */ /* 0x080fe40000ffe4ff */
[----:B------:R-:W-:Y:S02]  /*4a10*/  SEL R21, R21, R26, P0 ;  /* 0x0000001a15157207 */ /* 0x000fe40000000000 */
[----:B------:R-:W-:Y:S02]  /*4a20*/  SEL R15, R12, R15, P0 ;  /* 0x0000000f0c0f7207 */ /* 0x000fe40000000000 */
[----:B------:R-:W-:Y:S02]  /*4a30*/  IADD3 R12, P1, PT, RZ, -R21, RZ ;  /* 0x80000015ff0c7210 */ /* 0x000fe40007f3e0ff */
[----:B------:R-:W-:-:S02]  /*4a40*/  LOP3.LUT R11, R16, R19, RZ, 0x3c, !PT ;  /* 0x00000013100b7212 */ /* 0x000fc400078e3cff */
[----:B------:R-:W-:Y:S01]  /*4a50*/  ISETP.NE.U32.AND P0, PT, R18, RZ, PT ;  /* 0x000000ff1200720c */ /* 0x000fe20003f05070 */
[----:B------:R-:W-:Y:S01]  /*4a60*/  IMAD.X R20, RZ, RZ, ~R15, P1 ;  /* 0x000000ffff147224 */ /* 0x000fe200008e0e0f */
[----:B------:R-:W-:Y:S02]  /*4a70*/  ISETP.GE.AND P2, PT, R11, RZ, PT ;  /* 0x000000ff0b00720c */ /* 0x000fe40003f46270 */
[----:B------:R-:W-:Y:S02]  /*4a80*/  ISETP.NE.AND.EX P0, PT, R16, RZ, PT, P0 ;  /* 0x000000ff1000720c */ /* 0x000fe40003f05300 */
[----:B------:R-:W-:Y:S01]  /*4a90*/  SEL R20, R20, R15, !P2 ;  /* 0x0000000f14147207 */ /* 0x000fe20005000000 */
[----:B------:R-:W-:Y:S01]  /*4aa0*/  IMAD.MOV.U32 R15, RZ, RZ, 0x0 ;  /* 0x00000000ff0f7424 */ /* 0x000fe200078e00ff */
[----:B------:R-:W-:Y:S02]  /*4ab0*/  SEL R12, R12, R21, !P2 ;  /* 0x000000150c0c7207 */ /* 0x000fe40005000000 */
[----:B------:R-:W-:-:S02]  /*4ac0*/  SEL R11, R20, 0xffffffff, P0 ;  /* 0xffffffff140b7807 */ /* 0x000fc40000000000 */
[----:B------:R-:W-:Y:S01]  /*4ad0*/  SEL R12, R12, 0xffffffff, P0 ;  /* 0xffffffff0c0c7807 */ /* 0x000fe20000000000 */
[----:B------:R-:W-:Y:S06]  /*4ae0*/  RET.REL.NODEC R14 `(_ZN5flash32flash_fwd_splitkv_combine_kernelI23Flash_fwd_kernel_traitsILi64ELi64ELi256ELi4ELb0ELb0EN7cutlass6half_tE19Flash_kernel_traitsILi64ELi64ELi256ELi4ES3_EELi8ELi6ELb0EEEvNS_16Flash_fwd_paramsE) ;  /* 0xffffffb40e447950 */ /* 0x000fec0003c3ffff */
.L_x_73:
        /* <DEDUP_REMOVED lines=9> */
.L_x_14707:


//--------------------- .text._ZN5flash32flash_fwd_splitkv_combine_kernelI23Flash_fwd_kernel_traitsILi64ELi64ELi256ELi4ELb0ELb0EN7cutlass6half_tE19Flash_kernel_traitsILi64ELi64ELi256ELi4ES3_EELi8ELi5ELb0EEEvNS_16Flash_fwd_paramsE --------------------------
	.section	.text._ZN5flash32flash_fwd_splitkv_combine_kernelI23Flash_fwd_kernel_traitsILi64ELi64ELi256ELi4ELb0ELb0EN7cutlass6half_tE19Flash_kernel_traitsILi64ELi64ELi256ELi4ES3_EELi8ELi5ELb0EEEvNS_16Flash_fwd_paramsE,"ax",@progbits
	.align	128
        .global         _ZN5flash32flash_fwd_splitkv_combine_kernelI23Flash_fwd_kernel_traitsILi64ELi64ELi256ELi4ELb0ELb0EN7cutlass6half_tE19Flash_kernel_traitsILi64ELi64ELi256ELi4ES3_EELi8ELi5ELb0EEEvNS_16Flash_fwd_paramsE
        .type           _ZN5flash32flash_fwd_splitkv_combine_kernelI23Flash_fwd_kernel_traitsILi64ELi64ELi256ELi4ELb0ELb0EN7cutlass6half_tE19Flash_kernel_traitsILi64ELi64ELi256ELi4ES3_EELi8ELi5ELb0EEEvNS_16Flash_fwd_paramsE,@function
        .size           _ZN5flash32flash_fwd_splitkv_combine_kernelI23Flash_fwd_kernel_traitsILi64ELi64ELi256ELi4ELb0ELb0EN7cutlass6half_tE19Flash_kernel_traitsILi64ELi64ELi256ELi4ES3_EELi8ELi5ELb0EEEvNS_16Flash_fwd_paramsE,(.L_x_14708 - _ZN5flash32flash_fwd_splitkv_combine_kernelI23Flash_fwd_kernel_traitsILi64ELi64ELi256ELi4ELb0ELb0EN7cutlass6half_tE19Flash_kernel_traitsILi64ELi64ELi256ELi4ES3_EELi8ELi5ELb0EEEvNS_16Flash_fwd_paramsE)
        .other          _ZN5flash32flash_fwd_splitkv_combine_kernelI23Flash_fwd_kernel_traitsILi64ELi64ELi256ELi4ELb0ELb0EN7cutlass6half_tE19Flash_kernel_traitsILi64ELi64ELi256ELi4ES3_EELi8ELi5ELb0EEEvNS_16Flash_fwd_paramsE,@"STO_CUDA_ENTRY STV_DEFAULT"
_ZN5flash32flash_fwd_splitkv_combine_kernelI23Flash_fwd_kernel_traitsILi64ELi64ELi256ELi4ELb0ELb0EN7cutlass6half_tE19Flash_kernel_traitsILi64ELi64ELi256ELi4ES3_EELi8ELi5ELb0EEEvNS_16Flash_fwd_paramsE:
.text._ZN5flash32flash_fwd_splitkv_combine_kernelI23Flash_fwd_kernel_traitsILi64ELi64ELi256ELi4ELb0ELb0EN7cutlass6half_tE19Flash_kernel_traitsILi64ELi64ELi256ELi4ES3_EELi8ELi5ELb0EEEvNS_16Flash_fwd_paramsE:
        /* <DEDUP_REMOVED lines=38> */
.L_x_74:
[----:B------:R-:W-:Y:S01]  /*0260*/  IMAD.U32 R14, RZ, RZ, UR21 ;  /* 0x00000015ff0e7e24 */ /* 0x000fe2000f8e00ff */
[----:B------:R-:W-:Y:S01]  /*0270*/  MOV R20, UR19 ;  /* 0x0000001300147c02 */ /* 0x000fe20008000f00 */
[----:B------:R-:W-:Y:S01]  /*0280*/  IMAD.U32 R19, RZ, RZ, UR15 ;  /* 0x0000000fff137e24 */ /* 0x000fe2000f8e00ff */
[----:B------:R-:W-:Y:S02]  /*0290*/  MOV R18, UR14 ;  /* 0x0000000e00127c02 */ /* 0x000fe40008000f00 */
[----:B------:R-:W-:Y:S02]  /*02a0*/  MOV R16, 0x2c0 ;  /* 0x000002c000107802 */ /* 0x000fe40000000f00 */
[----:B------:R-:W-:Y:S05]  /*02b0*/  CALL.REL.NOINC `($__internal_2_$__cuda_sm20_div_s64) ;  /* 0x0000003c00b87944 */ /* 0x000fea0003c00000 */
[----:B------:R-:W-:-:S07]  /*02c0*/  MOV R13, R11 ;  /* 0x0000000b000d7202 */ /* 0x000fce0000000f00 */
.L_x_75:
        /* <DEDUP_REMOVED lines=30> */
.L_x_77:
[----:B------:R-:W-:Y:S01]  /*04b0*/  IMAD.MOV.U32 R14, RZ, RZ, R12 ;  /* 0x000000ffff0e7224 */ /* 0x000fe200078e000c */
[----:B------:R-:W-:Y:S02]  /*04c0*/  MOV R19, R13 ;  /* 0x0000000d00137202 */ /* 0x000fe40000000f00 */
[----:B------:R-:W-:Y:S02]  /*04d0*/  MOV R16, 0x4f0 ;  /* 0x000004f000107802 */ /* 0x000fe40000000f00 */
[----:B------:R-:W-:Y:S05]  /*04e0*/  CALL.REL.NOINC `($__internal_2_$__cuda_sm20_div_s64) ;  /* 0x0000003c002c7944 */ /* 0x000fea0003c00000 */
[----:B------:R-:W-:Y:S02]  /*04f0*/  MOV R4, R12 ;  /* 0x0000000c00047202 */ /* 0x000fe40000000f00 */
[----:B------:R-:W-:Y:S02]  /*0500*/  MOV R5, R11 ;  /* 0x0000000b00057202 */ /* 0x000fe40000000f00 */
.L_x_78:
[----:B------:R-:W-:Y:S05]  /*0510*/  BSYNC.RECONVERGENT B0 ;  /* 0x0000000000007941 */ /* 0x000fea0003800200 */
.L_x_76:
        /* <DEDUP_REMOVED lines=57> */
.L_x_80:
[----:B------:R-:W-:Y:S01]  /*08b0*/  IMAD.MOV.U32 R14, RZ, RZ, R20 ;  /* 0x000000ffff0e7224 */ /* 0x000fe200078e0014 */
[----:B------:R-:W-:Y:S01]  /*08c0*/  MOV R20, R9 ;  /* 0x0000000900147202 */ /* 0x000fe20000000f00 */
[----:B------:R-:W-:Y:S01]  /*08d0*/  IMAD.MOV.U32 R19, RZ, RZ, R18 ;  /* 0x000000ffff137224 */ /* 0x000fe200078e0012 */
[----:B------:R-:W-:Y:S02]  /*08e0*/  MOV R18, R29 ;  /* 0x0000001d00127202 */ /* 0x000fe40000000f00 */
[----:B------:R-:W-:Y:S02]  /*08f0*/  MOV R16, 0x910 ;  /* 0x0000091000107802 */ /* 0x000fe40000000f00 */
[----:B------:R-:W-:Y:S05]  /*0900*/  CALL.REL.NOINC `($__internal_2_$__cuda_sm20_div_s64) ;  /* 0x0000003800247944 */ /* 0x000fea0003c00000 */
[----:B------:R-:W-:Y:S02]  /*0910*/  MOV R10, R12 ;  /* 0x0000000c000a7202 */ /* 0x000fe40000000f00 */
.L_x_81:
[----:B------:R-:W-:Y:S05]  /*0920*/  BSYNC.RECONVERGENT B0 ;  /* 0x0000000000007941 */ /* 0x000fea0003800200 */
.L_x_79:
        /* <DEDUP_REMOVED lines=53> */
[----:B------:R0:W1:Y:S08]  /*0c80*/  F2I.FTZ.U32.TRUNC.NTZ R0, R6 ;  /* 0x0000000600007305 */ /* 0x000070000021f000 */
[----:B------:R-:W2:Y:S01]  /*0c90*/  F2I.FTZ.U32.TRUNC.NTZ R7, R7 ;  /* 0x0000000700077305 */ /* 0x000ea2000021f000 */
[----:B0-----:R-:W-:Y:S01]  /*0ca0*/  IMAD.MOV.U32 R6, RZ, RZ, RZ ;  /* 0x000000ffff067224 */ /* 0x001fe200078e00ff */
[----:B-1----:R-:W-:-:S02]  /*0cb0*/  R2UR UR17, R0 ;  /* 0x00000000001172ca */ /* 0x002fc400000e0000 */
[----:B------:R-:W-:Y:S01]  /*0cc0*/  IABS R0, UR7 ;  /* 0x0000000700007c13 */ /* 0x000fe20008000000 */
[----:B--2---:R-:W-:-:S04]  /*0cd0*/  IMAD.MOV R3, RZ, RZ, -R7 ;  /* 0x000000ffff037224 */ /* 0x004fc800078e0a07 */
[----:B------:R-:W-:Y:S02]  /*0ce0*/  IMAD.MOV R0, RZ, RZ, -R0 ;  /* 0x000000ffff007224 */ /* 0x000fe400078e0a00 */
[----:B------:R-:W-:-:S04]  /*0cf0*/  IMAD R3, R3, UR13, RZ ;  /* 0x0000000d03037c24 */ /* 0x000fc8000f8e02ff */
[----:B------:R-:W-:Y:S01]  /*0d00*/  UIADD3 UR9, UPT, UPT, URZ, -UR17, URZ ;  /* 0x80000011ff097290 */ /* 0x000fe2000fffe0ff */
[----:B------:R-:W-:-:S03]  /*0d10*/  IMAD.HI.U32 R3, R7, R3, R6 ;  /* 0x0000000307037227 */ /* 0x000fc600078e0006 */
[----:B------:R-:W-:-:S03]  /*0d20*/  UIMAD UR9, UR9, UR11, URZ ;  /* 0x0000000b090972a4 */ /* 0x000fc6000f8e02ff */
[----:B------:R-:W-:Y:S01]  /*0d30*/  IMAD.HI.U32 R3, R3, UR12, RZ ;  /* 0x0000000c03037c27 */ /* 0x000fe2000f8e00ff */
[----:B------:R-:W-:-:S03]  /*0d40*/  UIMAD.WIDE.U32 UR16, UR17, UR9, UR16 ;  /* 0x00000009111072a5 */ /* 0x000fc6000f8e0010 */
[----:B------:R-:W-:Y:S01]  /*0d50*/  IMAD R0, R3, R0, UR12 ;  /* 0x0000000c03007e24 */ /* 0x000fe2000f8e0200 */
[----:B------:R-:W-:Y:S02]  /*0d60*/  UIMAD.WIDE.U32 UR16, UR17, UR12, URZ ;  /* 0x0000000c111072a5 */ /* 0x000fe4000f8e00ff */
[----:B------:R-:W-:Y:S02]  /*0d70*/  ULOP3.LUT UR16, UR6, UR13, URZ, 0x3c, !UPT ;  /* 0x0000000d06107292 */ /* 0x000fe4000f8e3cff */
[----:B------:R-:W-:Y:S01]  /*0d80*/  ISETP.LT.U32.AND P1, PT, R0, UR13, PT ;  /* 0x0000000d00007c0c */ /* 0x000fe2000bf21070 */
[----:B------:R-:W-:Y:S01]  /*0d90*/  UIADD3 UR10, UPT, UPT, -UR17, URZ, URZ ;  /* 0x000000ff110a7290 */ /* 0x000fe2000fffe1ff */
[----:B------:R-:W0:Y:S02]  /*0da0*/  LDCU.U8 UR9, c[0x0][0x549] ;  /* 0x0000a920ff0977ac */ /* 0x000e240008000000 */
[----:B------:R-:W-:Y:S01]  /*0db0*/  ISETP.LE.AND P0, PT, RZ, UR16, PT ;  /* 0x00000010ff007c0c */ /* 0x000fe2000bf03270 */
[----:B------:R-:W-:-:S02]  /*0dc0*/  UIMAD UR10, UR11, UR10, UR12 ;  /* 0x0000000a0b0a72a4 */ /* 0x000fc4000f8e020c */
[----:B------:R-:W-:Y:S02]  /*0dd0*/  ULOP3.LUT UR6, UR6, UR4, URZ, 0x3c, !UPT ;  /* 0x0000000406067292 */ /* 0x000fe4000f8e3cff */
[----:B------:R-:W-:-:S04]  /*0de0*/  UISETP.GT.U32.AND UP1, UPT, UR11, UR10, UPT ;  /* 0x0000000a0b00728c */ /* 0x000fc8000bf24070 */
[----:B------:R-:W-:Y:S02]  /*0df0*/  @!P1 VIADD R0, R0, -UR13 ;  /* 0x8000000d00009c36 */ /* 0x000fe40008000000 */
[----:B------:R-:W-:Y:S01]  /*0e00*/  @!P1 VIADD R3, R3, 0x1 ;  /* 0x0000000103039836 */ /* 0x000fe20000000000 */
[----:B------:R-:W-:Y:S02]  /*0e10*/  ISETP.NE.AND P1, PT, RZ, UR7, PT ;  /* 0x00000007ff007c0c */ /* 0x000fe4000bf25270 */
[----:B------:R-:W-:Y:S01]  /*0e20*/  ISETP.GE.U32.AND P2, PT, R0, UR13, PT ;  /* 0x0000000d00007c0c */ /* 0x000fe2000bf46070 */
[----:B0-----:R-:W-:Y:S02]  /*0e30*/  UISETP.NE.AND UP0, UPT, UR9, URZ, UPT ;  /* 0x000000ff0900728c */ /* 0x001fe4000bf05270 */
[----:B------:R-:W-:Y:S02]  /*0e40*/  @!UP1 UIADD3 UR10, UPT, UPT, UR10, -UR11, URZ ;  /* 0x8000000b0a0a9290 */ /* 0x000fe4000fffe0ff */
[----:B------:R-:W-:-:S02]  /*0e50*/  USEL UR9, UR5, 0x1, !UP0 ;  /* 0x0000000105097887 */ /* 0x000fc4000c000000 */
[----:B------:R-:W-:Y:S02]  /*0e60*/  UISETP.GE.U32.AND UP3, UPT, UR10, UR11, UPT ;  /* 0x0000000b0a00728c */ /* 0x000fe4000bf66070 */
[----:B------:R-:W-:-:S04]  /*0e70*/  UISETP.GE.AND UP0, UPT, UR6, URZ, UPT ;  /* 0x000000ff0600728c */ /* 0x000fc8000bf06270 */
[----:B------:R-:W-:Y:S01]  /*0e80*/  @P2 VIADD R3, R3, 0x1 ;  /* 0x0000000103032836 */ /* 0x000fe20000000000 */
[----:B------:R-:W-:Y:S02]  /*0e90*/  @!UP1 UIADD3 UR17, UPT, UPT, UR17, 0x1, URZ ;  /* 0x0000000111119890 */ /* 0x000fe4000fffe0ff */
[----:B------:R-:W-:Y:S01]  /*0ea0*/  UISETP.NE.AND UP1, UPT, UR8, URZ, UPT ;  /* 0x000000ff0800728c */ /* 0x000fe2000bf25270 */
[----:B------:R-:W-:Y:S01]  /*0eb0*/  @!P0 IMAD.MOV R3, RZ, RZ, -R3 ;  /* 0x000000ffff038224 */ /* 0x000fe200078e0a03 */
[----:B------:R-:W-:Y:S01]  /*0ec0*/  @!P1 LOP3.LUT R3, RZ, UR13, RZ, 0x33, !PT ;  /* 0x0000000dff039c12 */ /* 0x000fe2000f8e33ff */
[----:B------:R-:W-:Y:S02]  /*0ed0*/  USHF.R.S32.HI UR6, URZ, 0x1f, UR7 ;  /* 0x0000001fff067899 */ /* 0x000fe40008011407 */
[----:B------:R-:W-:Y:S01]  /*0ee0*/  @UP3 UIADD3 UR17, UPT, UPT, UR17, 0x1, URZ ;  /* 0x0000000111113890 */ /* 0x000fe2000fffe0ff */
[----:B------:R-:W-:Y:S01]  /*0ef0*/  ISETP.LT.U32.AND P0, PT, R10, R3, PT ;  /* 0x000000030a00720c */ /* 0x000fe20003f01070 */
[----:B------:R-:W-:Y:S01]  /*0f00*/  USEL UR5, URZ, 0x1, !UP1 ;  /* 0x00000001ff057887 */ /* 0x000fe2000c800000 */
[----:B------:R-:W-:Y:S01]  /*0f10*/  SHF.R.S32.HI R7, RZ, 0x1f, R3 ;  /* 0x0000001fff077819 */ /* 0x000fe20000011403 */
[----:B------:R-:W-:-:S02]  /*0f20*/  @!UP0 UIADD3 UR17, UPT, UPT, -UR17, URZ, URZ ;  /* 0x000000ff11118290 */ /* 0x000fc4000fffe1ff */
[----:B------:R-:W-:Y:S01]  /*0f30*/  ULOP3.LUT UR6, UR6, UR5, URZ, 0xfc, !UPT ;  /* 0x0000000506067292 */ /* 0x000fe2000f8efcff */
[----:B------:R-:W-:Y:S01]  /*0f40*/  ISETP.LT.AND.EX P0, PT, R11, R7, PT, P0 ;  /* 0x000000070b00720c */ /* 0x000fe20003f01300 */
[----:B------:R-:W-:-:S03]  /*0f50*/  @!UP2 ULOP3.LUT UR17, URZ, UR4, URZ, 0x33, !UPT ;  /* 0x00000004ff11a292 */ /* 0x000fc6000f8e33ff */
        /* <DEDUP_REMOVED lines=25> */
.L_x_83:
[----:B------:R-:W-:Y:S01]  /*10f0*/  IMAD.MOV.U32 R14, RZ, RZ, R10 ;  /* 0x000000ffff0e7224 */ /* 0x000fe200078e000a */
[----:B------:R-:W-:Y:S01]  /*1100*/  MOV R20, R8 ;  /* 0x0000000800147202 */ /* 0x000fe20000000f00 */
[----:B------:R-:W-:Y:S01]  /*1110*/  IMAD.MOV.U32 R19, RZ, RZ, R11 ;  /* 0x000000ffff137224 */ /* 0x000fe200078e000b */
[----:B------:R-:W-:Y:S02]  /*1120*/  MOV R18, R0 ;  /* 0x0000000000127202 */ /* 0x000fe40000000f00 */
[----:B------:R-:W-:Y:S02]  /*1130*/  MOV R16, 0x1150 ;  /* 0x0000115000107802 */ /* 0x000fe40000000f00 */
[----:B------:R-:W-:Y:S05]  /*1140*/  CALL.REL.NOINC `($__internal_2_$__cuda_sm20_div_s64) ;  /* 0x0000003000147944 */ /* 0x000fea0003c00000 */
[----:B------:R-:W-:Y:S02]  /*1150*/  MOV R32, R12 ;  /* 0x0000000c00207202 */ /* 0x000fe40000000f00 */
[----:B------:R-:W-:Y:S02]  /*1160*/  MOV R33, R11 ;  /* 0x0000000b00217202 */ /* 0x000fe40000000f00 */
.L_x_84:
[----:B------:R-:W-:Y:S05]  /*1170*/  BSYNC.RECONVERGENT B0 ;  /* 0x0000000000007941 */ /* 0x000fea0003800200 */
.L_x_82:
        /* <DEDUP_REMOVED lines=57> */
.L_x_86:
[----:B------:R-:W-:Y:S01]  /*1510*/  IMAD.MOV.U32 R14, RZ, RZ, R4 ;  /* 0x000000ffff0e7224 */ /* 0x000fe200078e0004 */
[----:B------:R-:W-:Y:S01]  /*1520*/  MOV R19, R5 ;  /* 0x0000000500137202 */ /* 0x000fe20000000f00 */
[----:B------:R-:W-:Y:S01]  /*1530*/  IMAD.MOV.U32 R20, RZ, RZ, R7 ;  /* 0x000000ffff147224 */ /* 0x000fe200078e0007 */
[----:B------:R-:W-:Y:S02]  /*1540*/  MOV R16, 0x1560 ;  /* 0x0000156000107802 */ /* 0x000fe40000000f00 */
[----:B------:R-:W-:Y:S05]  /*1550*/  CALL.REL.NOINC `($__internal_2_$__cuda_sm20_div_s64) ;  /* 0x0000002c00107944 */ /* 0x000fea0003c00000 */
[----:B------:R-:W-:Y:S02]  /*1560*/  MOV R14, R12 ;  /* 0x0000000c000e7202 */ /* 0x000fe40000000f00 */
[----:B------:R-:W-:Y:S02]  /*1570*/  MOV R15, R11 ;  /* 0x0000000b000f7202 */ /* 0x000fe40000000f00 */
.L_x_87:
[----:B------:R-:W-:Y:S05]  /*1580*/  BSYNC.RECONVERGENT B0 ;  /* 0x0000000000007941 */ /* 0x000fea0003800200 */
.L_x_85:
[----:B------:R-:W0:Y:S01]  /*1590*/  S2R R4, SR_TID.X ;  /* 0x0000000000047919 */ /* 0x000e220000002100 */
[----:B------:R-:W-:Y:S01]  /*15a0*/  UIADD3 UR8, UP0, UPT, UR21, -UR20, URZ ;  /* 0x8000001415087290 */ /* 0x000fe2000ff1e0ff */
[----:B------:R-:W1:Y:S03]  /*15b0*/  LDCU UR4, c[0x0][0x534] ;  /* 0x0000a680ff0477ac */ /* 0x000e660008000800 */
[----:B------:R-:W-:Y:S01]  /*15c0*/  UIADD3.X UR5, UPT, UPT, UR15, -0x1, URZ, UP0, !UPT ;  /* 0xffffffff0f057890 */ /* 0x000fe200087fe4ff */
[----:B------:R-:W2:Y:S05]  /*15d0*/  LDCU.64 UR10, c[0x0][0x358] ;  /* 0x00006b00ff0a77ac */ /* 0x000eaa0008000a00 */
[----:B------:R-:W-:Y:S01]  /*15e0*/  IMAD.U32 R5, RZ, RZ, UR5 ;  /* 0x00000005ff057e24 */ /* 0x000fe2000f8e00ff */
[----:B0-----:R-:W-:-:S02]  /*15f0*/  LOP3.LUT R6, R4, 0x7, RZ, 0xc0, !PT ;  /* 0x0000000704067812 */ /* 0x001fc400078ec0ff */
[----:B------:R-:W-:Y:S02]  /*1600*/  SHF.R.U32.HI R3, RZ, 0x3, R4 ;  /* 0x00000003ff037819 */ /* 0x000fe40000011604 */
[----:B------:R-:W-:-:S04]  /*1610*/  ISETP.LT.U32.AND P2, PT, R6, UR8, PT ;  /* 0x0000000806007c0c */ /* 0x000fc8000bf41070 */
[----:B------:R-:W-:Y:S01]  /*1620*/  ISETP.GT.AND.EX P2, PT, R5, RZ, PT, P2 ;  /* 0x000000ff0500720c */ /* 0x000fe20003f44320 */
[----:B------:R-:W-:-:S03]  /*1630*/  VIADD R5, R3, 0x10 ;  /* 0x0000001003057836 */ /* 0x000fc60000000000 */
[----:B-1----:R-:W-:Y:S02]  /*1640*/  ISETP.GE.OR P3, PT, R3, UR4, !P2 ;  /* 0x0000000403007c0c */ /* 0x002fe4000d766670 */
[----:B------:R-:W-:-:S11]  /*1650*/  ISETP.GE.OR P2, PT, R5, UR4, !P2 ;  /* 0x0000000405007c0c */ /* 0x000fd6000d746670 */
[----:B------:R-:W0:Y:S01]  /*1660*/  @!P3 LDC.64 R12, c[0x0][0x428] ;  /* 0x00010a00ff0cbb82 */ /* 0x000e220000000a00 */
[C---:B------:R-:W-:Y:S02]  /*1670*/  @!P3 IADD3 R22, P1, PT, R6.reuse, UR20, RZ ;  /* 0x000000140616bc10 */ /* 0x040fe4000ff3e0ff */
[----:B------:R-:W-:-:S03]  /*1680*/  @!P2 IADD3 R18, P0, PT, R6, UR20, RZ ;  /* 0x000000140612ac10 */ /* 0x000fc6000ff1e0ff */
[----:B------:R-:W-:Y:S02]  /*1690*/  @!P3 IMAD.X R23, RZ, RZ, RZ, P1 ;  /* 0x000000ffff17b224 */ /* 0x000fe400008e06ff */
[----:B------:R-:W1:Y:S01]  /*16a0*/  @!P2 LDC.64 R10, c[0x0][0x428] ;  /* 0x00010a00ff0aab82 */ /* 0x000e620000000a00 */
[----:B------:R-:W-:Y:S02]  /*16b0*/  @!P2 IMAD.X R19, RZ, RZ, RZ, P0 ;  /* 0x000000ffff13a224 */ /* 0x000fe400000e06ff */
[----:B------:R-:W-:-:S04]  /*16c0*/  @!P3 IMAD.WIDE.U32 R22, R3, UR21, R22 ;  /* 0x000000150316bc25 */ /* 0x000fc8000f8e0016 */
[----:B------:R-:W-:-:S04]  /*16d0*/  @!P2 IMAD.WIDE.U32 R18, R5, UR21, R18 ;  /* 0x000000150512ac25 */ /* 0x000fc8000f8e0012 */
[----:B------:R-:W-:Y:S02]  /*16e0*/  @!P3 IMAD R6, R3, UR15, R23 ;  /* 0x0000000f0306bc24 */ /* 0x000fe4000f8e0217 */
[----:B------:R-:W-:Y:S02]  /*16f0*/  @!P2 IMAD R16, R5, UR15, R19 ;  /* 0x0000000f0510ac24 */ /* 0x000fe4000f8e0213 */
[----:B------:R-:W-:Y:S01]  /*1700*/  IMAD.MOV.U32 R5, RZ, RZ, -0x800000 ;  /* 0xff800000ff057424 */ /* 0x000fe200078e00ff */
[----:B0-----:R-:W-:-:S04]  /*1710*/  @!P3 LEA R20, P1, R22, R12, 0x2 ;  /* 0x0000000c1614b211 */ /* 0x001fc800078210ff */
[----:B------:R-:W-:Y:S01]  /*1720*/  @!P3 LEA.HI.X R21, R22, R13, R6, 0x2, P1 ;  /* 0x0000000d1615b211 */ /* 0x000fe200008f1406 */
[----:B------:R-:W-:Y:S01]  /*1730*/  IMAD.MOV.U32 R6, RZ, RZ, -0x800000 ;  /* 0xff800000ff067424 */ /* 0x000fe200078e00ff */
[----:B-1----:R-:W-:-:S05]  /*1740*/  @!P2 LEA R24, P0, R18, R10, 0x2 ;  /* 0x0000000a1218a211 */ /* 0x002fca00078010ff */
[----:B--2---:R-:W2:Y:S01]  /*1750*/  @!P3 LDG.E R6, desc[UR10][R20.64] ;  /* 0x0000000a1406b981 */ /* 0x004ea2000c1e1900 */
[----:B------:R-:W-:-:S05]  /*1760*/  @!P2 LEA.HI.X R25, R18, R11, R16, 0x2, P0 ;  /* 0x0000000b1219a211 */ /* 0x000fca00000f1410 */
[----:B------:R0:W3:Y:S01]  /*1770*/  @!P2 LDG.E R5, desc[UR10][R24.64] ;  /* 0x0000000a1805a981 */ /* 0x0000e2000c1e1900 */
[C---:B------:R-:W-:Y:S02]  /*1780*/  ISETP.GT.U32.AND P1, PT, R4.reuse, 0xff, PT ;  /* 0x000000ff0400780c */ /* 0x040fe40003f24070 */
[----:B------:R-:W-:-:S11]  /*1790*/  ISETP.GT.U32.AND P0, PT, R4, 0x7f, PT ;  /* 0x0000007f0400780c */ /* 0x000fd60003f04070 */
[----:B------:R-:W1:Y:S02]  /*17a0*/  @!P1 S2R R11, SR_CgaCtaId ;  /* 0x00000000000b9919 */ /* 0x000e640000008800 */
[----:B------:R-:W4:Y:S01]  /*17b0*/  @!P0 S2R R10, SR_CgaCtaId ;  /* 0x00000000000a8919 */ /* 0x000f220000008800 */
[----:B------:R-:W-:Y:S01]  /*17c0*/  @!P1 MOV R16, 0x400 ;  /* 0x0000040000109802 */ /* 0x000fe20000000f00 */
[----:B------:R-:W-:Y:S01]  /*17d0*/  @!P1 IMAD.SHL.U32 R17, R4, 0x4, RZ ;  /* 0x0000000404119824 */ /* 0x000fe200078e00ff */
[----:B------:R-:W5:Y:S01]  /*17e0*/  @!P0 S2R R12, SR_CgaCtaId ;  /* 0x00000000000c8919 */ /* 0x000f620000008800 */
[----:B------:R-:W-:-:S03]  /*17f0*/  @!P0 MOV R19, 0x400 ;  /* 0x0000040000138802 */ /* 0x000fc60000000f00 */
[----:B------:R-:W-:Y:S02]  /*1800*/  @!P1 LOP3.LUT R18, R17, 0x1c, RZ, 0xc0, !PT ;  /* 0x0000001c11129812 */ /* 0x000fe400078ec0ff */
[----:B-1----:R-:W-:Y:S02]  /*1810*/  @!P1 LEA R11, R11, R16, 0x18 ;  /* 0x000000100b0b9211 */ /* 0x002fe400078ec0ff */
[----:B------:R-:W-:Y:S02]  /*1820*/  @!P0 SHF.L.U32 R16, R4, 0x2, RZ ;  /* 0x0000000204108819 */ /* 0x000fe400000006ff */
[----:B----4-:R-:W-:Y:S02]  /*1830*/  @!P0 LEA R10, R10, R19, 0x18 ;  /* 0x000000130a0a8211 */ /* 0x010fe400078ec0ff */
[----:B------:R-:W-:Y:S01]  /*1840*/  @!P0 LOP3.LUT R17, R16, 0x1c, RZ, 0xc0, !PT ;  /* 0x0000001c10118812 */ /* 0x000fe200078ec0ff */
[----:B------:R-:W-:-:S04]  /*1850*/  @!P1 IMAD.IADD R18, R18, 0x1, R11 ;  /* 0x0000000112129824 */ /* 0x000fc800078e020b */
[----:B------:R-:W-:Y:S02]  /*1860*/  @!P0 IMAD.IADD R10, R17, 0x1, R10 ;  /* 0x00000001110a8824 */ /* 0x000fe400078e020a */
[C---:B------:R-:W-:Y:S02]  /*1870*/  @!P1 IMAD R17, R3.reuse, 0x24, R18 ;  /* 0x0000002403119824 */ /* 0x040fe400078e0212 */
[----:B------:R-:W-:Y:S01]  /*1880*/  @!P0 IMAD R16, R3, 0x24, R10 ;  /* 0x0000002403108824 */ /* 0x000fe200078e020a */
[----:B------:R-:W-:Y:S01]  /*1890*/  @!P0 MOV R13, 0x400 ;  /* 0x00000400000d8802 */ /* 0x000fe20000000f00 */
[----:B0-----:R-:W-:Y:S01]  /*18a0*/  IMAD.MOV.U32 R24, RZ, RZ, -0x800000 ;  /* 0xff800000ff187424 */ /* 0x001fe200078e00ff */
[----:B------:R-:W-:Y:S01]  /*18b0*/  @!P0 LOP3.LUT R11, R4, 0xf, RZ, 0xc0, !PT ;  /* 0x0000000f040b8812 */ /* 0x000fe200078ec0ff */
[----:B------:R-:W-:Y:S01]  /*18c0*/  IMAD.MOV.U32 R25, RZ, RZ, -0x800000 ;  /* 0xff800000ff197424 */ /* 0x000fe200078e00ff */
[----:B-----5:R-:W-:Y:S01]  /*18d0*/  @!P0 LEA R12, R12, R13, 0x18 ;  /* 0x0000000d0c0c8211 */ /* 0x020fe200078ec0ff */
[----:B------:R-:W0:Y:S01]  /*18e0*/  LDC R3, c[0x0][0x434] ;  /* 0x00010d00ff037b82 */ /* 0x000e220000000800 */
[----:B------:R-:W-:-:S05]  /*18f0*/  SHF.R.U32.HI R13, RZ, 0x4, R4 ;  /* 0x00000004ff0d7819 */ /* 0x000fca0000011604 */
[----:B------:R-:W-:-:S04]  /*1900*/  @!P0 IMAD R12, R13, 0x4, R12 ;  /* 0x000000040d0c8824 */ /* 0x000fc800078e020c */
[----:B------:R-:W-:Y:S01]  /*1910*/  @!P0 IMAD R11, R11, 0x24, R12 ;  /* 0x000000240b0b8824 */ /* 0x000fe200078e020c */
[----:B0-----:R-:W-:-:S04]  /*1920*/  IABS R10, R3 ;  /* 0x00000003000a7213 */ /* 0x001fc80000000000 */
[----:B------:R-:W0:Y:S01]  /*1930*/  I2F.RP R20, R10 ;  /* 0x0000000a00147306 */ /* 0x000e220000209400 */
[----:B--2---:R0:W-:Y:S04]  /*1940*/  @!P1 STS [R17], R6 ;  /* 0x0000000611009388 */ /* 0x0041e80000000800 */
[----:B---3--:R-:W-:Y:S01]  /*1950*/  @!P0 STS [R16+0x240], R5 ;  /* 0x0002400510008388 */ /* 0x008fe20000000800 */
[----:B------:R-:W-:Y:S06]  /*1960*/  BAR.SYNC.DEFER_BLOCKING 0x0 ;  /* 0x0000000000007b1d */ /* 0x000fec0000010000 */
[----:B------:R-:W-:Y:S04]  /*1970*/  @!P0 LDS R24, [R11] ;  /* 0x000000000b188984 */ /* 0x000fe80000000800 */
[----:B------:R-:W1:Y:S01]  /*1980*/  @!P0 LDS R25, [R11+0x240] ;  /* 0x000240000b198984 */ /* 0x000e620000000800 */
[----:B0-----:R-:W0:Y:S01]  /*1990*/  MUFU.RCP R6, R20 ;  /* 0x0000001400067308 */ /* 0x001e220000001000 */
[----:B-1----:R-:W-:-:S05]  /*19a0*/  FMNMX.FTZ R18, R25, R24, !PT ;  /* 0x0000001819127209 */ /* 0x002fca0007810000 */
[----:B------:R-:W1:Y:S01]  /*19b0*/  SHFL.BFLY PT, R19, R18, 0x8, 0x1f ;  /* 0x0d001f0012137f89 */ /* 0x000e6200000e0000 */
[----:B0-----:R-:W-:Y:S01]  /*19c0*/  VIADD R16, R6, 0xffffffe ;  /* 0x0ffffffe06107836 */ /* 0x001fe20000000000 */
[----:B-1----:R-:W-:-:S05]  /*19d0*/  FMNMX.FTZ R19, R18, R19, !PT ;  /* 0x0000001312137209 */ /* 0x002fca0007810000 */
[----:B------:R-:W0:Y:S01]  /*19e0*/  SHFL.BFLY PT, R12, R19, 0x4, 0x1f ;  /* 0x0c801f00130c7f89 */ /* 0x000e2200000e0000 */
[----:B------:R-:W1:Y:S01]  /*19f0*/  F2I.FTZ.U32.TRUNC.NTZ R17, R16 ;  /* 0x0000001000117305 */ /* 0x000e62000021f000 */
[----:B0-----:R-:W-:-:S05]  /*1a00*/  FMNMX.FTZ R12, R19, R12, !PT ;  /* 0x0000000c130c7209 */ /* 0x001fca0007810000 */
[----:B------:R-:W0:Y:S01]  /*1a10*/  SHFL.BFLY PT, R11, R12, 0x2, 0x1f ;  /* 0x0c401f000c0b7f89 */ /* 0x000e2200000e0000 */
[----:B-1----:R-:W-:Y:S01]  /*1a20*/  IADD3 R5, PT, PT, RZ, -R17, RZ ;  /* 0x80000011ff057210 */ /* 0x002fe20007ffe0ff */
[----:B------:R-:W-:-:S04]  /*1a30*/  IMAD.MOV.U32 R16, RZ, RZ, RZ ;  /* 0x000000ffff107224 */ /* 0x000fc800078e00ff */
[----:B------:R-:W-:Y:S01]  /*1a40*/  IMAD R6, R5, R10, RZ ;  /* 0x0000000a05067224 */ /* 0x000fe200078e02ff */
[----:B------:R-:W-:-:S03]  /*1a50*/  IABS R5, R2 ;  /* 0x0000000200057213 */ /* 0x000fc60000000000 */
[----:B------:R-:W-:Y:S01]  /*1a60*/  IMAD.HI.U32 R6, R17, R6, R16 ;  /* 0x0000000611067227 */ /* 0x000fe200078e0010 */
[----:B0-----:R-:W-:-:S05]  /*1a70*/  FMNMX.FTZ R11, R12, R11, !PT ;  /* 0x0000000b0c0b7209 */ /* 0x001fca0007810000 */
[----:B------:R-:W-:Y:S01]  /*1a80*/  IMAD.HI.U32 R18, R6, R5, RZ ;  /* 0x0000000506127227 */ /* 0x000fe200078e00ff */
[----:B------:R-:W-:Y:S01]  /*1a90*/  LOP3.LUT R2, R2, R3, RZ, 0x3c, !PT ;  /* 0x0000000302027212 */ /* 0x000fe200078e3cff */
[----:B------:R-:W0:Y:S02]  /*1aa0*/  LDC R17, c[0x0][0x3e0] ;  /* 0x0000f800ff117b82 */ /* 0x000e240000000800 */
[----:B------:R-:W-:-:S04]  /*1ab0*/  IMAD.MOV R6, RZ, RZ, -R18 ;  /* 0x000000ffff067224 */ /* 0x000fc800078e0a12 */
[----:B------:R-:W-:Y:S02]  /*1ac0*/  IMAD R5, R10, R6, R5 ;  /* 0x000000060a057224 */ /* 0x000fe400078e0205 */
[----:B------:R-:W1:Y:S01]  /*1ad0*/  SHFL.BFLY PT, R6, R11, 0x1, 0x1f ;  /* 0x0c201f000b067f89 */ /* 0x000e6200000e0000 */
[----:B------:R-:W-:Y:S02]  /*1ae0*/  ISETP.GE.AND P1, PT, R2, RZ, PT ;  /* 0x000000ff0200720c */ /* 0x000fe40003f26270 */
[----:B------:R-:W-:Y:S02]  /*1af0*/  ISETP.GT.U32.AND P2, PT, R10, R5, PT ;  /* 0x000000050a00720c */ /* 0x000fe40003f44070 */
[----:B-1----:R-:W-:-:S04]  /*1b00*/  FMNMX.FTZ R6, R11, R6, !PT ;  /* 0x000000060b067209 */ /* 0x002fc80007810000 */
[----:B------:R-:W-:-:S04]  /*1b10*/  FSETP.NEU.FTZ.AND P0, PT, R6, -INF , PT ;  /* 0xff8000000600780b */ /* 0x000fc80003f1d000 */
[----:B------:R-:W-:-:S05]  /*1b20*/  FSEL R2, R6, RZ, P0 ;  /* 0x000000ff06027208 */ /* 0x000fca0000000000 */
[C---:B------:R-:W-:Y:S01]  /*1b30*/  FADD.FTZ R6, -R2.reuse, R24 ;  /* 0x0000001802067221 */ /* 0x040fe20000010100 */
[----:B------:R-:W-:Y:S01]  /*1b40*/  FADD.FTZ R11, -R2, R25 ;  /* 0x00000019020b7221 */ /* 0x000fe20000010100 */
[----:B------:R-:W-:Y:S02]  /*1b50*/  @!P2 IMAD.IADD R5, R5, 0x1, -R10 ;  /* 0x000000010505a824 */ /* 0x000fe400078e0a0a */
[----:B------:R-:W-:Y:S01]  /*1b60*/  FMUL.FTZ R6, R6, 1.4426950216293334961 ;  /* 0x3fb8aa3b06067820 */ /* 0x000fe20000410000 */
[----:B------:R-:W-:Y:S02]  /*1b70*/  FMUL.FTZ R11, R11, 1.4426950216293334961 ;  /* 0x3fb8aa3b0b0b7820 */ /* 0x000fe40000410000 */
[----:B------:R-:W-:Y:S02]  /*1b80*/  ISETP.GE.U32.AND P3, PT, R5, R10, PT ;  /* 0x0000000a0500720c */ /* 0x000fe40003f66070 */
[----:B------:R-:W-:Y:S01]  /*1b90*/  MUFU.EX2 R23, R11 ;  /* 0x0000000b00177308 */ /* 0x000fe20000000800 */
[----:B------:R-:W-:-:S07]  /*1ba0*/  ISETP.NE.AND P0, PT, R3, RZ, PT ;  /* 0x000000ff0300720c */ /* 0x000fce0003f05270 */
[----:B------:R-:W1:Y:S01]  /*1bb0*/  MUFU.EX2 R6, R6 ;  /* 0x0000000600067308 */ /* 0x000e620000000800 */
[----:B------:R-:W-:Y:S01]  /*1bc0*/  @!P2 VIADD R18, R18, 0x1 ;  /* 0x000000011212a836 */ /* 0x000fe20000000000 */
[----:B------:R-:W-:-:S03]  /*1bd0*/  USHF.R.S32.HI UR4, URZ, 0x1f, UR22 ;  /* 0x0000001fff047899 */ /* 0x000fc60008011416 */
[----:B------:R-:W-:Y:S01]  /*1be0*/  @P3 VIADD R18, R18, 0x1 ;  /* 0x0000000112123836 */ /* 0x000fe20000000000 */
[----:B------:R-:W-:-:S03]  /*1bf0*/  ULOP3.LUT UR4, UR4, 0x1, URZ, 0xfc, !UPT ;  /* 0x0000000104047892 */ /* 0x000fc6000f8efcff */
[----:B------:R-:W-:Y:S01]  /*1c00*/  @!P1 IMAD.MOV R18, RZ, RZ, -R18 ;  /* 0x000000ffff129224 */ /* 0x000fe200078e0a12 */
[----:B------:R-:W-:Y:S01]  /*1c10*/  @!P0 LOP3.LUT R18, RZ, R3, RZ, 0x33, !PT ;  /* 0x00000003ff128212 */ /* 0x000fe200078e33ff */
[----:B-1----:R-:W-:-:S04]  /*1c20*/  FADD.FTZ R23, R6, R23 ;  /* 0x0000001706177221 */ /* 0x002fc80000010000 */
[----:B------:R-:W-:Y:S01]  /*1c30*/  IMAD R5, R18, UR4, RZ ;  /* 0x0000000412057c24 */ /* 0x000fe2000f8e02ff */
[----:B0-----:R-:W-:Y:S01]  /*1c40*/  IABS R12, R17 ;  /* 0x00000011000c7213 */ /* 0x001fe20000000000 */
[----:B------:R-:W0:Y:S01]  /*1c50*/  LDCU UR4, c[0x0][0x430] ;  /* 0x00008600ff0477ac */ /* 0x000e220008000800 */
[----:B------:R-:W1:Y:S02]  /*1c60*/  SHFL.BFLY PT, R6, R23, 0x8, 0x1f ;  /* 0x0d001f0017067f89 */ /* 0x000e6400000e0000 */
[----:B------:R-:W-:-:S04]  /*1c70*/  IABS R19, R5 ;  /* 0x0000000500137213 */ /* 0x000fc80000000000 */
[----:B------:R-:W2:Y:S08]  /*1c80*/  I2F.RP R16, R19 ;  /* 0x0000001300107306 */ /* 0x000eb00000209400 */
[----:B------:R-:W3:Y:S08]  /*1c90*/  I2F.RP R10, R12 ;  /* 0x0000000c000a7306 */ /* 0x000ef00000209400 */
[----:B--2---:R-:W2:Y:S01]  /*1ca0*/  MUFU.RCP R30, R16 ;  /* 0x00000010001e7308 */ /* 0x004ea20000001000 */
[----:B-1----:R-:W-:-:S05]  /*1cb0*/  FADD.FTZ R6, R23, R6 ;  /* 0x0000000617067221 */ /* 0x002fca0000010000 */
[----:B------:R-:W1:Y:S02]  /*1cc0*/  SHFL.BFLY PT, R21, R6, 0x4, 0x1f ;  /* 0x0c801f0006157f89 */ /* 0x000e6400000e0000 */
[----:B---3--:R-:W3:Y:S01]  /*1cd0*/  MUFU.RCP R26, R10 ;  /* 0x0000000a001a7308 */ /* 0x008ee20000001000 */
[----:B--2---:R-:W-:-:S07]  /*1ce0*/  IADD3 R30, PT, PT, R30, 0xffffffe, RZ ;  /* 0x0ffffffe1e1e7810 */ /* 0x004fce0007ffe0ff */
[----:B------:R-:W2:Y:S01]  /*1cf0*/  F2I.FTZ.U32.TRUNC.NTZ R31, R30 ;  /* 0x0000001e001f7305 */ /* 0x000ea2000021f000 */
[----:B---3--:R-:W-:-:S07]  /*1d00*/  VIADD R26, R26, 0xffffffe ;  /* 0x0ffffffe1a1a7836 */ /* 0x008fce0000000000 */
[----:B------:R-:W3:Y:S01]  /*1d10*/  F2I.FTZ.U32.TRUNC.NTZ R27, R26 ;  /* 0x0000001a001b7305 */ /* 0x000ee2000021f000 */
[----:B-1----:R-:W-:-:S05]  /*1d20*/  FADD.FTZ R21, R6, R21 ;  /* 0x0000001506157221 */ /* 0x002fca0000010000 */
[----:B------:R-:W1:Y:S01]  /*1d30*/  SHFL.BFLY PT, R20, R21, 0x2, 0x1f ;  /* 0x0c401f0015147f89 */ /* 0x000e6200000e0000 */
[----:B--2---:R-:W-:Y:S02]  /*1d40*/  IMAD.MOV R22, RZ, RZ, -R31 ;  /* 0x000000ffff167224 */ /* 0x004fe400078e0a1f */
[----:B------:R-:W-:Y:S02]  /*1d50*/  VIADD R16, R19, UR18 ;  /* 0x0000001213107c36 */ /* 0x000fe40008000000 */
[----:B------:R-:W-:Y:S02]  /*1d60*/  IMAD R22, R22, R19, RZ ;  /* 0x0000001316167224 */ /* 0x000fe400078e02ff */
[----:B------:R-:W-:Y:S02]  /*1d70*/  IMAD.MOV.U32 R30, RZ, RZ, RZ ;  /* 0x000000ffff1e7224 */ /* 0x000fe400078e00ff */
[----:B---3--:R-:W-:Y:S01]  /*1d80*/  IMAD.MOV R11, RZ, RZ, -R27 ;  /* 0x000000ffff0b7224 */ /* 0x008fe200078e0a1b */
[----:B------:R-:W-:Y:S01]  /*1d90*/  IABS R6, R5 ;  /* 0x0000000500067213 */ /* 0x000fe20000000000 */
[----:B------:R-:W-:Y:S01]  /*1da0*/  IMAD.HI.U32 R22, R31, R22, R30 ;  /* 0x000000161f167227 */ /* 0x000fe200078e001e */
[----:B------:R-:W-:-:S03]  /*1db0*/  IABS R10, R16 ;  /* 0x00000010000a7213 */ /* 0x000fc60000000000 */
[----:B------:R-:W-:Y:S02]  /*1dc0*/  IMAD R11, R11, R12, RZ ;  /* 0x0000000c0b0b7224 */ /* 0x000fe400078e02ff */
[----:B------:R-:W-:Y:S01]  /*1dd0*/  IMAD.MOV.U32 R26, RZ, RZ, RZ ;  /* 0x000000ffff1a7224 */ /* 0x000fe200078e00ff */
[----:B------:R-:W-:Y:S01]  /*1de0*/  IADD3 R6, PT, PT, RZ, -R6, RZ ;  /* 0x80000006ff067210 */ /* 0x000fe20007ffe0ff */
[----:B------:R-:W-:-:S04]  /*1df0*/  IMAD.HI.U32 R23, R22, R10, RZ ;  /* 0x0000000a16177227 */ /* 0x000fc800078e00ff */
[----:B------:R-:W-:-:S04]  /*1e00*/  IMAD.HI.U32 R11, R27, R11, R26 ;  /* 0x0000000b1b0b7227 */ /* 0x000fc800078e001a */
[----:B-1----:R-:W-:Y:S01]  /*1e10*/  FADD.FTZ R20, R21, R20 ;  /* 0x0000001415147221 */ /* 0x002fe20000010000 */
[----:B------:R-:W-:Y:S02]  /*1e20*/  IMAD R6, R23, R6, R10 ;  /* 0x0000000617067224 */ /* 0x000fe400078e020a */
[----:B------:R-:W-:-:S03]  /*1e30*/  IMAD.HI.U32 R11, R11, R10, RZ ;  /* 0x0000000a0b0b7227 */ /* 0x000fc600078e00ff */
[----:B------:R-:W-:Y:S01]  /*1e40*/  ISETP.GT.U32.AND P2, PT, R19, R6, PT ;  /* 0x000000061300720c */ /* 0x000fe20003f44070 */
[----:B------:R-:W-:Y:S01]  /*1e50*/  IMAD.MOV R27, RZ, RZ, -R11 ;  /* 0x000000ffff1b7224 */ /* 0x000fe200078e0a0b */
[----:B------:R-:W1:Y:S03]  /*1e60*/  SHFL.BFLY PT, R21, R20, 0x1, 0x1f ;  /* 0x0c201f0014157f89 */ /* 0x000e6600000e0000 */
[----:B------:R-:W-:-:S05]  /*1e70*/  IMAD R27, R12, R27, R10 ;  /* 0x0000001b0c1b7224 */ /* 0x000fca00078e020a */
[----:B------:R-:W-:-:S03]  /*1e80*/  ISETP.GT.U32.AND P0, PT, R12, R27, PT ;  /* 0x0000001b0c00720c */ /* 0x000fc60003f04070 */
[----:B------:R-:W-:-:S05]  /*1e90*/  @!P2 IMAD.IADD R6, R6, 0x1, -R19 ;  /* 0x000000010606a824 */ /* 0x000fca00078e0a13 */
[----:B------:R-:W-:Y:S01]  /*1ea0*/  ISETP.GE.U32.AND P1, PT, R6, R19, PT ;  /* 0x000000130600720c */ /* 0x000fe20003f26070 */
[----:B------:R-:W-:-:S04]  /*1eb0*/  @!P2 VIADD R23, R23, 0x1 ;  /* 0x000000011717a836 */ /* 0x000fc80000000000 */
[----:B------:R-:W-:Y:S01]  /*1ec0*/  @!P0 IMAD.IADD R27, R27, 0x1, -R12 ;  /* 0x000000011b1b8824 */ /* 0x000fe200078e0a0c */
[----:B------:R-:W-:Y:S01]  /*1ed0*/  LOP3.LUT R6, R16, R19, RZ, 0x3c, !PT ;  /* 0x0000001310067212 */ /* 0x000fe200078e3cff */
[----:B-1----:R-:W-:Y:S01]  /*1ee0*/  FADD.FTZ R21, R20, R21 ;  /* 0x0000001514157221 */ /* 0x002fe20000010000 */
[----:B------:R-:W-:Y:S02]  /*1ef0*/  LOP3.LUT R16, R16, R17, RZ, 0x3c, !PT ;  /* 0x0000001110107212 */ /* 0x000fe400078e3cff */
[----:B------:R-:W-:-:S03]  /*1f00*/  ISETP.GE.U32.AND P4, PT, R27, R12, PT ;  /* 0x0000000c1b00720c */ /* 0x000fc60003f86070 */
[----:B------:R-:W-:Y:S01]  /*1f10*/  @P1 VIADD R23, R23, 0x1 ;  /* 0x0000000117171836 */ /* 0x000fe20000000000 */
[----:B------:R-:W-:Y:S02]  /*1f20*/  FSETP.NE.FTZ.AND P1, PT, R21, RZ, PT ;  /* 0x000000ff1500720b */ /* 0x000fe40003f35000 */
[----:B------:R-:W-:Y:S02]  /*1f30*/  ISETP.GE.AND P2, PT, R16, RZ, PT ;  /* 0x000000ff1000720c */ /* 0x000fe40003f46270 */
[----:B------:R-:W-:Y:S02]  /*1f40*/  @!P0 IADD3 R11, PT, PT, R11, 0x1, RZ ;  /* 0x000000010b0b8810 */ /* 0x000fe40007ffe0ff */
[----:B------:R-:W-:Y:S02]  /*1f50*/  ISETP.NE.AND P0, PT, R17, RZ, PT ;  /* 0x000000ff1100720c */ /* 0x000fe40003f05270 */
[----:B------:R-:W-:Y:S02]  /*1f60*/  ISETP.GE.AND P3, PT, R6, RZ, PT ;  /* 0x000000ff0600720c */ /* 0x000fe40003f66270 */
[----:B------:R-:W-:Y:S01]  /*1f70*/  ISETP.NE.AND P5, PT, R5, RZ, PT ;  /* 0x000000ff0500720c */ /* 0x000fe20003fa5270 */
[----:B------:R-:W-:-:S02]  /*1f80*/  @P4 VIADD R11, R11, 0x1 ;  /* 0x000000010b0b4836 */ /* 0x000fc40000000000 */
[----:B------:R-:W1:Y:S02]  /*1f90*/  @P1 MUFU.LG2 R21, R21 ;  /* 0x0000001500151308 */ /* 0x000e640000000c00 */
[----:B------:R-:W-:-:S04]  /*1fa0*/  @!P2 IMAD.MOV R11, RZ, RZ, -R11 ;  /* 0x000000ffff0ba224 */ /* 0x000fc800078e0a0b */
[----:B------:R-:W-:Y:S02]  /*1fb0*/  @!P0 LOP3.LUT R11, RZ, R17, RZ, 0x33, !PT ;  /* 0x00000011ff0b8212 */ /* 0x000fe400078e33ff */
[----:B------:R-:W-:Y:S01]  /*1fc0*/  LOP3.LUT P0, RZ, R4, 0x38f, RZ, 0xc0, !PT ;  /* 0x0000038f04ff7812 */ /* 0x000fe2000780c0ff */
[----:B------:R-:W-:Y:S01]  /*1fd0*/  @!P3 IMAD.MOV R23, RZ, RZ, -R23 ;  /* 0x000000ffff17b224 */ /* 0x000fe200078e0a17 */
[----:B------:R-:W-:Y:S02]  /*1fe0*/  ISETP.NE.AND P3, PT, R18, RZ, PT ;  /* 0x000000ff1200720c */ /* 0x000fe40003f65270 */
[----:B------:R-:W-:Y:S02]  /*1ff0*/  @!P5 LOP3.LUT R23, RZ, R19, RZ, 0x33, !PT ;  /* 0x00000013ff17d212 */ /* 0x000fe400078e33ff */
[----:B------:R-:W-:Y:S02]  /*2000*/  SEL R10, RZ, 0x1, !P3 ;  /* 0x00000001ff0a7807 */ /* 0x000fe40005800000 */
[----:B------:R-:W-:-:S02]  /*2010*/  SHF.R.S32.HI R27, RZ, 0x1f, R5 ;  /* 0x0000001fff1b7819 */ /* 0x000fc40000011405 */
[C---:B------:R-:W-:Y:S02]  /*2020*/  ISETP.LT.U32.AND P2, PT, R14.reuse, R23, PT ;  /* 0x000000170e00720c */ /* 0x040fe40003f41070 */
[----:B------:R-:W-:Y:S01]  /*2030*/  SHF.R.S32.HI R19, RZ, 0x1f, R23 ;  /* 0x0000001fff137819 */ /* 0x000fe20000011417 */
[----:B0-----:R-:W-:Y:S01]  /*2040*/  IMAD R6, R3, UR4, RZ ;  /* 0x0000000403067c24 */ /* 0x001fe2000f8e02ff */
[----:B------:R-:W-:Y:S01]  /*2050*/  LOP3.LUT R10, R27, R10, RZ, 0xfc, !PT ;  /* 0x0000000a1b0a7212 */ /* 0x000fe200078efcff */
[----:B------:R-:W-:Y:S01]  /*2060*/  IMAD R3, R11, UR9, RZ ;  /* 0x000000090b037c24 */ /* 0x000fe2000f8e02ff */
[----:B------:R-:W-:Y:S01]  /*2070*/  ISETP.LT.AND.EX P2, PT, R15, R19, PT, P2 ;  /* 0x000000130f00720c */ /* 0x000fe20003f41320 */
[----:B------:R-:W-:Y:S01]  /*2080*/  BSSY.RECONVERGENT B1, `(.L_x_88) ;  /* 0x0000129000017945 */ /* 0x000fe20003800200 */
[----:B------:R-:W-:Y:S02]  /*2090*/  IMAD.MOV.U32 R22, RZ, RZ, 0x7f800000 ;  /* 0x7f800000ff167424 */ /* 0x000fe400078e00ff */
[----:B-1----:R-:W-:Y:S01]  /*20a0*/  @P1 FFMA.FTZ R22, R21, 0.69314718246459960938, R2 ;  /* 0x3f31721815161823 */ /* 0x002fe20000010002 */
[----:B------:R-:W-:Y:S01]  /*20b0*/  IMAD R5, R5, R6, RZ ;  /* 0x0000000605057224 */ /* 0x000fe200078e02ff */
[----:B------:R-:W-:Y:S01]  /*20c0*/  SEL R6, R14, R23, P2 ;  /* 0x000000170e067207 */ /* 0x000fe20001000000 */
[----:B------:R-:W-:Y:S01]  /*20d0*/  IMAD R3, R10, R3, RZ ;  /* 0x000000030a037224 */ /* 0x000fe200078e02ff */
        /* <DEDUP_REMOVED lines=12> */
[----:B------:R-:W-:Y:S01]  /*21a0*/  IADD3 R10, P1, PT, R17, 0x1, RZ ;  /* 0x00000001110a7810 */ /* 0x000fe20007f3e0ff */
[----:B------:R-:W-:Y:S02]  /*21b0*/  IMAD R12, R11, UR19, RZ ;  /* 0x000000130b0c7c24 */ /* 0x000fe4000f8e02ff */
[C---:B------:R-:W-:Y:S01]  /*21c0*/  IMAD.WIDE.U32 R14, R17.reuse, UR19, RZ ;  /* 0x00000013110e7c25 */ /* 0x040fe2000f8e00ff */
        /* <DEDUP_REMOVED lines=36> */
.L_x_91:
[----:B------:R-:W-:Y:S01]  /*2410*/  IMAD.MOV.U32 R14, RZ, RZ, R2 ;  /* 0x000000ffff0e7224 */ /* 0x000fe200078e0002 */
[----:B------:R-:W-:Y:S01]  /*2420*/  MOV R19, RZ ;  /* 0x000000ff00137202 */ /* 0x000fe20000000f00 */
[----:B------:R-:W-:Y:S01]  /*2430*/  IMAD.MOV.U32 R20, RZ, RZ, R30 ;  /* 0x000000ffff147224 */ /* 0x000fe200078e001e */
[----:B------:R-:W-:Y:S02]  /*2440*/  MOV R16, 0x2460 ;  /* 0x0000246000107802 */ /* 0x000fe40000000f00 */
[----:B------:R-:W-:Y:S05]  /*2450*/  CALL.REL.NOINC `($__internal_2_$__cuda_sm20_div_s64) ;  /* 0x0000001c00507944 */ /* 0x000fea0003c00000 */
[----:B------:R-:W-:Y:S02]  /*2460*/  IADD3 R15, PT, PT, -R12, RZ, RZ ;  /* 0x000000ff0c0f7210 */ /* 0x000fe40007ffe1ff */
[----:B------:R-:W-:-:S03]  /*2470*/  MOV R31, R11 ;  /* 0x0000000b001f7202 */ /* 0x000fc60000000f00 */
[----:B------:R-:W-:Y:S01]  /*2480*/  IMAD R10, R30, R15, R2 ;  /* 0x0000000f1e0a7224 */ /* 0x000fe200078e0202 */
[----:B------:R-:W-:-:S07]  /*2490*/  MOV R30, R12 ;  /* 0x0000000c001e7202 */ /* 0x000fce0000000f00 */
.L_x_92:
        /* <DEDUP_REMOVED lines=20> */
[----:B------:R-:W-:-:S13]  /*25e0*/  ISETP.GT.U32.AND P1, PT, R14, R11, PT ;  /* 0x0000000b0e00720c */ /* 0x000fda0003f24070 */
[----:B------:R-:W-:Y:S02]  /*25f0*/  @!P1 IMAD.IADD R11, R11, 0x1, -R14 ;  /* 0x000000010b0b9824 */ /* 0x000fe400078e0a0e */
[----:B------:R-:W-:Y:S01]  /*2600*/  @!P1 VIADD R2, R2, 0x1 ;  /* 0x0000000102029836 */ /* 0x000fe20000000000 */
[----:B------:R-:W-:Y:S02]  /*2610*/  ISETP.NE.AND P1, PT, RZ, UR19, PT ;  /* 0x00000013ff007c0c */ /* 0x000fe4000bf25270 */
[----:B------:R-:W-:Y:S02]  /*2620*/  ISETP.GE.U32.AND P2, PT, R11, R14, PT ;  /* 0x0000000e0b00720c */ /* 0x000fe40003f46070 */
[----:B------:R-:W-:Y:S01]  /*2630*/  IADD3 R11, PT, PT, R19, R29, RZ ;  /* 0x0000001d130b7210 */ /* 0x000fe20007ffe0ff */
[----:B------:R-:W-:-:S04]  /*2640*/  IMAD.WIDE.U32 R28, R18, R32, RZ ;  /* 0x00000020121c7225 */ /* 0x000fc800078e00ff */
[----:B------:R-:W-:-:S04]  /*2650*/  IMAD R11, R11, R32, RZ ;  /* 0x000000200b0b7224 */ /* 0x000fc800078e02ff */
[----:B------:R-:W-:Y:S02]  /*2660*/  IMAD R11, R33, R18, R11 ;  /* 0x00000012210b7224 */ /* 0x000fe400078e020b */
[----:B------:R-:W-:Y:S02]  /*2670*/  @P2 IADD3 R2, PT, PT, R2, 0x1, RZ ;  /* 0x0000000102022810 */ /* 0x000fe40007ffe0ff */
[----:B------:R-:W-:Y:S02]  /*2680*/  IMAD.IADD R18, R29, 0x1, R11 ;  /* 0x000000011d127824 */ /* 0x000fe400078e020b */
[----:B------:R-:W-:Y:S02]  /*2690*/  @!P0 IADD3 R2, PT, PT, -R2, RZ, RZ ;  /* 0x000000ff02028210 */ /* 0x000fe40007ffe1ff */
[----:B------:R-:W-:Y:S02]  /*26a0*/  @!P1 LOP3.LUT R2, RZ, UR19, RZ, 0x33, !PT ;  /* 0x00000013ff029c12 */ /* 0x000fe4000f8e33ff */
[----:B------:R-:W-:-:S03]  /*26b0*/  LOP3.LUT R0, R31, R18, RZ, 0xfc, !PT ;  /* 0x000000121f007212 */ /* 0x000fc600078efcff */
[----:B------:R-:W-:Y:S01]  /*26c0*/  IMAD.MOV R11, RZ, RZ, -R2 ;  /* 0x000000ffff0b7224 */ /* 0x000fe200078e0a02 */
[----:B------:R-:W-:-:S03]  /*26d0*/  ISETP.NE.U32.AND P0, PT, R0, RZ, PT ;  /* 0x000000ff0000720c */ /* 0x000fc60003f05070 */
[----:B------:R-:W-:-:S10]  /*26e0*/  IMAD R0, R11, UR19, R10 ;  /* 0x000000130b007c24 */ /* 0x000fd4000f8e020a */
        /* <DEDUP_REMOVED lines=22> */
.L_x_94:
[----:B------:R-:W-:Y:S01]  /*2850*/  IMAD.MOV.U32 R14, RZ, RZ, R30 ;  /* 0x000000ffff0e7224 */ /* 0x000fe200078e001e */
[----:B------:R-:W-:Y:S01]  /*2860*/  MOV R19, R31 ;  /* 0x0000001f00137202 */ /* 0x000fe20000000f00 */
[----:B------:R-:W-:Y:S01]  /*2870*/  IMAD.MOV.U32 R20, RZ, RZ, R28 ;  /* 0x000000ffff147224 */ /* 0x000fe200078e001c */
[----:B------:R-:W-:Y:S02]  /*2880*/  MOV R16, 0x28a0 ;  /* 0x000028a000107802 */ /* 0x000fe40000000f00 */
[----:B------:R-:W-:Y:S05]  /*2890*/  CALL.REL.NOINC `($__internal_2_$__cuda_sm20_div_s64) ;  /* 0x0000001800407944 */ /* 0x000fea0003c00000 */
[----:B------:R-:W-:-:S05]  /*28a0*/  IADD3 R11, PT, PT, -R12, RZ, RZ ;  /* 0x000000ff0c0b7210 */ /* 0x000fca0007ffe1ff */
[----:B------:R-:W-:Y:S02]  /*28b0*/  IMAD R28, R11, R28, R30 ;  /* 0x0000001c0b1c7224 */ /* 0x000fe400078e021e */
.L_x_95:
[----:B------:R-:W-:Y:S05]  /*28c0*/  BSYNC.RECONVERGENT B0 ;  /* 0x0000000000007941 */ /* 0x000fea0003800200 */
.L_x_93:
        /* <DEDUP_REMOVED lines=10> */
[----:B------:R-:W-:-:S03]  /*2970*/  ISETP.NE.AND P5, PT, R9, RZ, PT ;  /* 0x000000ff0900720c */ /* 0x000fc60003fa5270 */
[----:B------:R-:W-:Y:S01]  /*2980*/  IMAD.MOV R30, RZ, RZ, -R30 ;  /* 0x000000ffff1e7224 */ /* 0x000fe200078e0a1e */
[----:B0-----:R-:W-:-:S03]  /*2990*/  UISETP.NE.AND UP0, UPT, UR8, URZ, UPT ;  /* 0x000000ff0800728c */ /* 0x001fc6000bf05270 */
[----:B-1----:R-:W0:Y:S01]  /*29a0*/  MUFU.RCP R10, R10 ;  /* 0x0000000a000a7308 */ /* 0x002e220000001000 */
[----:B--2---:R-:W-:Y:S02]  /*29b0*/  USEL UR8, UR4, 0x1, UP0 ;  /* 0x0000000104087887 */ /* 0x004fe40008000000 */
[----:B------:R-:W-:-:S05]  /*29c0*/  UIMAD UR4, UR5, UR4, URZ ;  /* 0x00000004050472a4 */ /* 0x000fca000f8e02ff */
[----:B---3--:R-:W1:Y:S01]  /*29d0*/  MUFU.RCP R20, R23 ;  /* 0x0000001700147308 */ /* 0x008e620000001000 */
[----:B------:R-:W-:Y:S02]  /*29e0*/  USHF.R.S32.HI UR12, URZ, 0x1f, UR8 ;  /* 0x0000001fff0c7899 */ /* 0x000fe40008011408 */
[----:B------:R-:W-:-:S05]  /*29f0*/  UIMAD UR5, UR8, UR5, URZ ;  /* 0x00000005080572a4 */ /* 0x000fca000f8e02ff */
[----:B------:R-:W-:Y:S01]  /*2a00*/  I2F.U32.RP R11, R14 ;  /* 0x0000000e000b7306 */ /* 0x000fe20000209000 */
[----:B0-----:R-:W-:-:S07]  /*2a10*/  VIADD R26, R10, 0xffffffe ;  /* 0x0ffffffe0a1a7836 */ /* 0x001fce0000000000 */
[----:B------:R-:W0:Y:S01]  /*2a20*/  F2I.FTZ.U32.TRUNC.NTZ R27, R26 ;  /* 0x0000001a001b7305 */ /* 0x000e22000021f000 */
[----:B-1----:R-:W-:Y:S01]  /*2a30*/  VIADD R20, R20, 0xffffffe ;  /* 0x0ffffffe14147836 */ /* 0x002fe20000000000 */
[----:B------:R-:W-:-:S06]  /*2a40*/  IABS R23, R28 ;  /* 0x0000001c00177213 */ /* 0x000fcc0000000000 */
[----:B------:R1:W-:Y:S01]  /*2a50*/  F2I.FTZ.U32.TRUNC.NTZ R21, R20 ;  /* 0x0000001400157305 */ /* 0x0003e2000021f000 */
[----:B0-----:R-:W-:-:S07]  /*2a60*/  IMAD.MOV R34, RZ, RZ, -R27 ;  /* 0x000000ffff227224 */ /* 0x001fce00078e0a1b */
[----:B------:R-:W0:Y:S01]  /*2a70*/  MUFU.RCP R35, R11 ;  /* 0x0000000b00237308 */ /* 0x000e220000001000 */
[----:B------:R-:W-:Y:S02]  /*2a80*/  IMAD.MOV.U32 R26, RZ, RZ, RZ ;  /* 0x000000ffff1a7224 */ /* 0x000fe400078e00ff */
[----:B------:R-:W-:Y:S02]  /*2a90*/  IMAD R34, R34, R19, RZ ;  /* 0x0000001322227224 */ /* 0x000fe400078e02ff */
[----:B-1----:R-:W-:-:S03]  /*2aa0*/  HFMA2 R20, -RZ, RZ, 0, 0 ;  /* 0x00000000ff147431 */ /* 0x002fc600000001ff */
[----:B------:R-:W1:Y:S01]  /*2ab0*/  I2F.U32.RP R10, R15 ;  /* 0x0000000f000a7306 */ /* 0x000e620000209000 */
[----:B------:R-:W-:-:S06]  /*2ac0*/  IMAD.HI.U32 R34, R27, R34, R26 ;  /* 0x000000221b227227 */ /* 0x000fcc00078e001a */
[----:B------:R-:W-:Y:S01]  /*2ad0*/  IMAD.HI.U32 R27, R34, R23, RZ ;  /* 0x00000017221b7227 */ /* 0x000fe200078e00ff */
[----:B------:R-:W2:Y:S01]  /*2ae0*/  I2F.U32.RP R32, R18 ;  /* 0x0000001200207306 */ /* 0x000ea20000209000 */
[----:B0-----:R-:W-:Y:S02]  /*2af0*/  IADD3 R35, PT, PT, R35, 0xffffffe, RZ ;  /* 0x0ffffffe23237810 */ /* 0x001fe40007ffe0ff */
[----:B------:R-:W-:Y:S02]  /*2b00*/  IMAD.MOV R11, RZ, RZ, -R21 ;  /* 0x000000ffff0b7224 */ /* 0x000fe400078e0a15 */
[----:B------:R-:W-:Y:S02]  /*2b10*/  IMAD R30, R27, R30, R23 ;  /* 0x0000001e1b1e7224 */ /* 0x000fe400078e0217 */
[----:B------:R-:W-:Y:S01]  /*2b20*/  IMAD R26, R11, R16, RZ ;  /* 0x000000100b1a7224 */ /* 0x000fe200078e02ff */
[----:B------:R-:W0:Y:S01]  /*2b30*/  F2I.FTZ.U32.TRUNC.NTZ R35, R35 ;  /* 0x0000002300237305 */ /* 0x000e22000021f000 */
[----:B------:R-:W-:Y:S01]  /*2b40*/  IMAD.MOV.U32 R34, RZ, RZ, RZ ;  /* 0x000000ffff227224 */ /* 0x000fe200078e00ff */
[----:B------:R-:W-:Y:S01]  /*2b50*/  ISETP.GT.U32.AND P3, PT, R19, R30, PT ;  /* 0x0000001e1300720c */ /* 0x000fe20003f64070 */
[----:B------:R-:W-:Y:S01]  /*2b60*/  IMAD.HI.U32 R26, R21, R26, R20 ;  /* 0x0000001a151a7227 */ /* 0x000fe200078e0014 */
[----:B------:R-:W-:-:S02]  /*2b70*/  IABS R21, R12 ;  /* 0x0000000c00157213 */ /* 0x000fc40000000000 */
[----:B------:R-:W-:Y:S02]  /*2b80*/  IABS R20, R7 ;  /* 0x0000000700147213 */ /* 0x000fe40000000000 */
[----:B-1----:R-:W1:Y:S01]  /*2b90*/  MUFU.RCP R10, R10 ;  /* 0x0000000a000a7308 */ /* 0x002e620000001000 */
[----:B------:R-:W-:Y:S01]  /*2ba0*/  IMAD.HI.U32 R23, R26, R21, RZ ;  /* 0x000000151a177227 */ /* 0x000fe200078e00ff */
[----:B------:R-:W-:-:S03]  /*2bb0*/  LOP3.LUT R26, R28, R9, RZ, 0x3c, !PT ;  /* 0x000000091c1a7212 */ /* 0x000fc600078e3cff */
[----:B------:R-:W-:Y:S01]  /*2bc0*/  IMAD.MOV R20, RZ, RZ, -R20 ;  /* 0x000000ffff147224 */ /* 0x000fe200078e0a14 */
[----:B------:R-:W-:Y:S01]  /*2bd0*/  ISETP.GE.AND P2, PT, R26, RZ, PT ;  /* 0x000000ff1a00720c */ /* 0x000fe20003f46270 */
[----:B------:R-:W-:Y:S01]  /*2be0*/  @!P3 IMAD.IADD R30, R30, 0x1, -R19 ;  /* 0x000000011e1eb824 */ /* 0x000fe200078e0a13 */
[----:B--2---:R-:W2:Y:S01]  /*2bf0*/  MUFU.RCP R32, R32 ;  /* 0x0000002000207308 */ /* 0x004ea20000001000 */
[----:B------:R-:W-:Y:S01]  /*2c00*/  IMAD R21, R23, R20, R21 ;  /* 0x0000001417157224 */ /* 0x000fe200078e0215 */
[----:B0-----:R-:W-:Y:S02]  /*2c10*/  IADD3 R11, PT, PT, RZ, -R35, RZ ;  /* 0x80000023ff0b7210 */ /* 0x001fe40007ffe0ff */
[----:B------:R-:W-:Y:S01]  /*2c20*/  ISETP.GE.U32.AND P6, PT, R30, R19, PT ;  /* 0x000000131e00720c */ /* 0x000fe20003fc6070 */
[----:B------:R-:W-:Y:S01]  /*2c30*/  HFMA2 R30, -RZ, RZ, 0, 0 ;  /* 0x00000000ff1e7431 */ /* 0x000fe200000001ff */
[----:B------:R-:W-:Y:S01]  /*2c40*/  ISETP.GT.U32.AND P1, PT, R16, R21, PT ;  /* 0x000000151000720c */ /* 0x000fe20003f24070 */
[----:B------:R-:W-:Y:S01]  /*2c50*/  IMAD R20, R11, R14, RZ ;  /* 0x0000000e0b147224 */ /* 0x000fe200078e02ff */
[----:B------:R-:W-:-:S02]  /*2c60*/  IABS R11, R2 ;  /* 0x00000002000b7213 */ /* 0x000fc40000000000 */
[----:B-1----:R-:W-:Y:S01]  /*2c70*/  IADD3 R31, PT, PT, R10, 0xffffffe, RZ ;  /* 0x0ffffffe0a1f7810 */ /* 0x002fe20007ffe0ff */
[----:B------:R-:W-:Y:S01]  /*2c80*/  IMAD.HI.U32 R20, R35, R20, R34 ;  /* 0x0000001423147227 */ /* 0x000fe200078e0022 */
[----:B------:R-:W-:Y:S02]  /*2c90*/  IABS R10, R17 ;  /* 0x00000011000a7213 */ /* 0x000fe40000000000 */
[----:B------:R-:W-:Y:S02]  /*2ca0*/  LOP3.LUT R19, R12, R7, RZ, 0x3c, !PT ;  /* 0x000000070c137212 */ /* 0x000fe400078e3cff */
[----:B------:R-:W0:Y:S01]  /*2cb0*/  F2I.FTZ.U32.TRUNC.NTZ R31, R31 ;  /* 0x0000001f001f7305 */ /* 0x000e22000021f000 */
[----:B--2---:R-:W-:Y:S01]  /*2cc0*/  VIADD R32, R32, 0xffffffe ;  /* 0x0ffffffe20207836 */ /* 0x004fe20000000000 */
[----:B------:R-:W-:Y:S01]  /*2cd0*/  ISETP.GE.AND P0, PT, R19, RZ, PT ;  /* 0x000000ff1300720c */ /* 0x000fe20003f06270 */
[----:B------:R-:W-:Y:S01]  /*2ce0*/  IMAD.MOV R10, RZ, RZ, -R10 ;  /* 0x000000ffff0a7224 */ /* 0x000fe200078e0a0a */
[----:B------:R-:W-:Y:S01]  /*2cf0*/  @!P1 IADD3 R21, PT, PT, R21, -R16, RZ ;  /* 0x8000001015159210 */ /* 0x000fe20007ffe0ff */
[----:B------:R-:W-:Y:S01]  /*2d00*/  IMAD.HI.U32 R20, R20, R11, RZ ;  /* 0x0000000b14147227 */ /* 0x000fe200078e00ff */
[----:B------:R-:W-:-:S02]  /*2d10*/  @!P3 IADD3 R27, PT, PT, R27, 0x1, RZ ;  /* 0x000000011b1bb810 */ /* 0x000fc40007ffe0ff */
[----:B------:R1:W2:Y:S01]  /*2d20*/  F2I.FTZ.U32.TRUNC.NTZ R33, R32 ;  /* 0x0000002000217305 */ /* 0x0002a2000021f000 */
[----:B------:R-:W-:Y:S01]  /*2d30*/  ISETP.GE.U32.AND P4, PT, R21, R16, PT ;  /* 0x000000101500720c */ /* 0x000fe20003f86070 */
[----:B------:R-:W-:Y:S01]  /*2d40*/  IMAD R11, R20, R10, R11 ;  /* 0x0000000a140b7224 */ /* 0x000fe200078e020b */
[----:B------:R-:W-:Y:S01]  /*2d50*/  ISETP.NE.AND P3, PT, R7, RZ, PT ;  /* 0x000000ff0700720c */ /* 0x000fe20003f65270 */
[----:B------:R-:W-:Y:S02]  /*2d60*/  @!P1 VIADD R23, R23, 0x1 ;  /* 0x0000000117179836 */ /* 0x000fe40000000000 */
[----:B------:R-:W-:Y:S01]  /*2d70*/  @P6 VIADD R27, R27, 0x1 ;  /* 0x000000011b1b6836 */ /* 0x000fe20000000000 */
[----:B------:R-:W-:Y:S01]  /*2d80*/  ISETP.GT.U32.AND P1, PT, R14, R11, PT ;  /* 0x0000000b0e00720c */ /* 0x000fe20003f24070 */
[----:B0-----:R-:W-:Y:S02]  /*2d90*/  IMAD.MOV R10, RZ, RZ, -R31 ;  /* 0x000000ffff0a7224 */ /* 0x001fe400078e0a1f */
[----:B------:R-:W-:Y:S01]  /*2da0*/  @!P2 IMAD.MOV R27, RZ, RZ, -R27 ;  /* 0x000000ffff1ba224 */ /* 0x000fe200078e0a1b */
[----:B------:R-:W-:Y:S01]  /*2db0*/  @!P5 LOP3.LUT R27, RZ, R9, RZ, 0x33, !PT ;  /* 0x00000009ff1bd212 */ /* 0x000fe200078e33ff */
[----:B------:R-:W-:Y:S01]  /*2dc0*/  IMAD R21, R10, R15, RZ ;  /* 0x0000000f0a157224 */ /* 0x000fe200078e02ff */
[----:B------:R-:W-:Y:S01]  /*2dd0*/  IABS R10, R6 ;  /* 0x00000006000a7213 */ /* 0x000fe20000000000 */
[----:B------:R-:W-:Y:S01]  /*2de0*/  @P4 VIADD R23, R23, 0x1 ;  /* 0x0000000117174836 */ /* 0x000fe20000000000 */
[----:B-1----:R-:W-:Y:S01]  /*2df0*/  MOV R32, RZ ;  /* 0x000000ff00207202 */ /* 0x002fe20000000f00 */
[----:B--2---:R-:W-:Y:S01]  /*2e00*/  IMAD.MOV R16, RZ, RZ, -R33 ;  /* 0x000000ffff107224 */ /* 0x004fe200078e0a21 */
[----:B------:R-:W-:Y:S01]  /*2e10*/  IABS R26, R27 ;  /* 0x0000001b001a7213 */ /* 0x000fe20000000000 */
[----:B------:R-:W-:Y:S01]  /*2e20*/  @!P0 IMAD.MOV R23, RZ, RZ, -R23 ;  /* 0x000000ffff178224 */ /* 0x000fe200078e0a17 */
[----:B------:R-:W-:Y:S01]  /*2e30*/  @!P3 LOP3.LUT R23, RZ, R7, RZ, 0x33, !PT ;  /* 0x00000007ff17b212 */ /* 0x000fe200078e33ff */
[----:B------:R-:W-:Y:S01]  /*2e40*/  IMAD R19, R16, R18, RZ ;  /* 0x0000001210137224 */ /* 0x000fe200078e02ff */
[----:B------:R-:W-:Y:S01]  /*2e50*/  IADD3 R10, PT, PT, RZ, -R10, RZ ;  /* 0x8000000aff0a7210 */ /* 0x000fe20007ffe0ff */
[----:B------:R-:W-:Y:S01]  /*2e60*/  IMAD.HI.U32 R30, R31, R21, R30 ;  /* 0x000000151f1e7227 */ /* 0x000fe200078e001e */
[----:B------:R-:W-:-:S02]  /*2e70*/  IABS R16, R23 ;  /* 0x0000001700107213 */ /* 0x000fc40000000000 */
[----:B------:R-:W-:Y:S01]  /*2e80*/  IABS R21, R8 ;  /* 0x0000000800157213 */ /* 0x000fe20000000000 */
[----:B------:R-:W-:Y:S01]  /*2e90*/  @!P1 IMAD.IADD R11, R11, 0x1, -R14 ;  /* 0x000000010b0b9824 */ /* 0x000fe200078e0a0e */
[----:B------:R-:W-:Y:S01]  /*2ea0*/  ISETP.NE.AND P2, PT, R17, RZ, PT ;  /* 0x000000ff1100720c */ /* 0x000fe20003f45270 */
[----:B------:R-:W-:Y:S01]  /*2eb0*/  IMAD.HI.U32 R19, R33, R19, R32 ;  /* 0x0000001321137227 */ /* 0x000fe200078e0020 */
[----:B------:R-:W-:Y:S02]  /*2ec0*/  ISETP.NE.AND P5, PT, R8, RZ, PT ;  /* 0x000000ff0800720c */ /* 0x000fe40003fa5270 */
[----:B------:R-:W-:Y:S01]  /*2ed0*/  ISETP.GE.U32.AND P4, PT, R11, R14, PT ;  /* 0x0000000e0b00720c */ /* 0x000fe20003f86070 */
[----:B------:R-:W-:Y:S01]  /*2ee0*/  IMAD.HI.U32 R11, R30, R16, RZ ;  /* 0x000000101e0b7227 */ /* 0x000fe200078e00ff */
[----:B------:R-:W-:-:S03]  /*2ef0*/  LOP3.LUT R14, R2, R17, RZ, 0x3c, !PT ;  /* 0x00000011020e7212 */ /* 0x000fc600078e3cff */
[----:B------:R-:W-:Y:S01]  /*2f00*/  IMAD.MOV R21, RZ, RZ, -R21 ;  /* 0x000000ffff157224 */ /* 0x000fe200078e0a15 */
[----:B------:R-:W-:Y:S01]  /*2f10*/  ISETP.GE.AND P0, PT, R14, RZ, PT ;  /* 0x000000ff0e00720c */ /* 0x000fe20003f06270 */
[----:B------:R-:W-:-:S04]  /*2f20*/  IMAD.HI.U32 R19, R19, R26, RZ ;  /* 0x0000001a13137227 */ /* 0x000fc800078e00ff */
[----:B------:R-:W-:Y:S02]  /*2f30*/  IMAD R10, R11, R10, R16 ;  /* 0x0000000a0b0a7224 */ /* 0x000fe400078e0210 */
[----:B------:R-:W-:Y:S02]  /*2f40*/  IMAD R21, R19, R21, R26 ;  /* 0x0000001513157224 */ /* 0x000fe400078e021a */
[----:B------:R-:W-:Y:S01]  /*2f50*/  @!P1 VIADD R20, R20, 0x1 ;  /* 0x0000000114149836 */ /* 0x000fe20000000000 */
[----:B------:R-:W-:Y:S01]  /*2f60*/  ISETP.GT.U32.AND P1, PT, R15, R10, PT ;  /* 0x0000000a0f00720c */ /* 0x000fe20003f24070 */
[----:B------:R-:W-:Y:S01]  /*2f70*/  IMAD.MOV R14, RZ, RZ, -R27 ;  /* 0x000000ffff0e7224 */ /* 0x000fe200078e0a1b */
[----:B------:R-:W-:Y:S02]  /*2f80*/  ISETP.GT.U32.AND P3, PT, R18, R21, PT ;  /* 0x000000151200720c */ /* 0x000fe40003f64070 */
[----:B------:R-:W-:Y:S01]  /*2f90*/  @P4 IADD3 R20, PT, PT, R20, 0x1, RZ ;  /* 0x0000000114144810 */ /* 0x000fe20007ffe0ff */
[----:B------:R-:W-:Y:S01]  /*2fa0*/  IMAD R14, R9, R14, R28 ;  /* 0x0000000e090e7224 */ /* 0x000fe200078e021c */
[----:B------:R-:W-:-:S02]  /*2fb0*/  LOP3.LUT R9, R23, R6, RZ, 0x3c, !PT ;  /* 0x0000000617097212 */ /* 0x000fc400078e3cff */
[----:B------:R-:W-:Y:S02]  /*2fc0*/  @!P0 IADD3 R20, PT, PT, -R20, RZ, RZ ;  /* 0x000000ff14148210 */ /* 0x000fe40007ffe1ff */
[----:B------:R-:W-:Y:S02]  /*2fd0*/  @!P2 LOP3.LUT R20, RZ, R17, RZ, 0x33, !PT ;  /* 0x00000011ff14a212 */ /* 0x000fe400078e33ff */
[----:B------:R-:W-:Y:S01]  /*2fe0*/  ISETP.GE.AND P0, PT, R9, RZ, PT ;  /* 0x000000ff0900720c */ /* 0x000fe20003f06270 */
[----:B------:R-:W-:Y:S02]  /*2ff0*/  @!P1 IMAD.IADD R10, R10, 0x1, -R15 ;  /* 0x000000010a0a9824 */ /* 0x000fe400078e0a0f */
[----:B------:R-:W-:Y:S01]  /*3000*/  @!P3 IMAD.IADD R21, R21, 0x1, -R18 ;  /* 0x000000011515b824 */ /* 0x000fe200078e0a12 */
[----:B------:R-:W-:Y:S01]  /*3010*/  @!P3 IADD3 R19, PT, PT, R19, 0x1, RZ ;  /* 0x000000011313b810 */ /* 0x000fe20007ffe0ff */
[----:B------:R-:W-:Y:S01]  /*3020*/  @!P1 VIADD R11, R11, 0x1 ;  /* 0x000000010b0b9836 */ /* 0x000fe20000000000 */
[----:B------:R-:W-:Y:S01]  /*3030*/  ISETP.GE.U32.AND P4, PT, R10, R15, PT ;  /* 0x0000000f0a00720c */ /* 0x000fe20003f86070 */
[----:B------:R-:W-:Y:S01]  /*3040*/  IMAD.WIDE R28, R20, UR9, RZ ;  /* 0x00000009141c7c25 */ /* 0x000fe2000f8e02ff */
[----:B------:R-:W-:-:S02]  /*3050*/  ISETP.GE.U32.AND P6, PT, R21, R18, PT ;  /* 0x000000121500720c */ /* 0x000fc40003fc6070 */
[----:B------:R-:W-:Y:S01]  /*3060*/  LOP3.LUT R10, R27, R8, RZ, 0x3c, !PT ;  /* 0x000000081b0a7212 */ /* 0x000fe200078e3cff */
[----:B------:R-:W-:Y:S01]  /*3070*/  IMAD.MOV R20, RZ, RZ, -R20 ;  /* 0x000000ffff147224 */ /* 0x000fe200078e0a14 */
[----:B------:R-:W-:Y:S01]  /*3080*/  ISETP.NE.AND P1, PT, R6, RZ, PT ;  /* 0x000000ff0600720c */ /* 0x000fe20003f25270 */
[----:B------:R-:W-:Y:S01]  /*3090*/  IMAD.WIDE.U32 R28, R0, UR8, R28 ;  /* 0x00000008001c7c25 */ /* 0x000fe2000f8e001c */
[----:B------:R-:W-:Y:S01]  /*30a0*/  ISETP.GE.AND P2, PT, R10, RZ, PT ;  /* 0x000000ff0a00720c */ /* 0x000fe20003f46270 */
[----:B------:R-:W-:Y:S02]  /*30b0*/  UIMAD UR8, UR22, UR8, URZ ;  /* 0x00000008160872a4 */ /* 0x000fe4000f8e02ff */
[----:B------:R-:W-:Y:S01]  /*30c0*/  IMAD R29, R0, UR12, R29 ;  /* 0x0000000c001d7c24 */ /* 0x000fe2000f8e021d */
[----:B------:R-:W-:Y:S01]  /*30d0*/  UIMAD UR12, UR7, UR4, URZ ;  /* 0x00000004070c72a4 */ /* 0x000fe2000f8e02ff */
[----:B------:R-:W-:Y:S01]  /*30e0*/  @P4 IADD3 R11, PT, PT, R11, 0x1, RZ ;  /* 0x000000010b0b4810 */ /* 0x000fe20007ffe0ff */
[----:B------:R-:W-:Y:S01]  /*30f0*/  IMAD R17, R17, R20, R2 ;  /* 0x0000001411117224 */ /* 0x000fe200078e0202 */
[----:B------:R-:W-:Y:S01]  /*3100*/  IADD3 R2, PT, PT, -R23, RZ, RZ ;  /* 0x000000ff17027210 */ /* 0x000fe20007ffe1ff */
[----:B------:R-:W-:-:S02]  /*3110*/  @P6 VIADD R19, R19, 0x1 ;  /* 0x0000000113136836 */ /* 0x000fc40000000000 */
[----:B------:R-:W-:Y:S01]  /*3120*/  @!P0 IMAD.MOV R11, RZ, RZ, -R11 ;  /* 0x000000ffff0b8224 */ /* 0x000fe200078e0a0b */
[----:B------:R-:W-:Y:S01]  /*3130*/  @!P1 LOP3.LUT R11, RZ, R6, RZ, 0x33, !PT ;  /* 0x00000006ff0b9212 */ /* 0x000fe200078e33ff */
[----:B------:R-:W-:-:S03]  /*3140*/  IMAD.WIDE R28, R17, UR4, R28 ;  /* 0x00000004111c7c25 */ /* 0x000fc6000f8e021c */
[----:B------:R-:W-:Y:S01]  /*3150*/  IADD3 R0, PT, PT, -R11, RZ, RZ ;  /* 0x000000ff0b007210 */ /* 0x000fe20007ffe1ff */
[----:B------:R-:W-:Y:S01]  /*3160*/  @!P2 IMAD.MOV R19, RZ, RZ, -R19 ;  /* 0x000000ffff13a224 */ /* 0x000fe200078e0a13 */
[----:B------:R-:W-:Y:S01]  /*3170*/  @!P5 LOP3.LUT R19, RZ, R8, RZ, 0x33, !PT ;  /* 0x00000008ff13d212 */ /* 0x000fe200078e33ff */
[----:B------:R-:W-:Y:S01]  /*3180*/  IMAD.WIDE R14, R14, UR5, RZ ;  /* 0x000000050e0e7c25 */ /* 0x000fe2000f8e02ff */
[----:B------:R-:W0:Y:S03]  /*3190*/  LDCU.64 UR4, c[0x0][0x420] ;  /* 0x00008400ff0477ac */ /* 0x000e260008000a00 */
[----:B------:R-:W-:Y:S02]  /*31a0*/  IMAD.MOV R9, RZ, RZ, -R19 ;  /* 0x000000ffff097224 */ /* 0x000fe400078e0a13 */
        /* <DEDUP_REMOVED lines=18> */
.L_x_90:
[----:B------:R-:W0:Y:S01]  /*32d0*/  LDC.64 R2, c[0x0][0x420] ;  /* 0x00010800ff027b82 */ /* 0x000e220000000a00 */
[----:B------:R-:W-:-:S05]  /*32e0*/  IADD3 R0, PT, PT, R13, UR20, RZ ;  /* 0x000000140d007c10 */ /* 0x000fca000fffe0ff */
[----:B0-----:R-:W-:-:S05]  /*32f0*/  IMAD.WIDE.U32 R2, R0, 0x4, R2 ;  /* 0x0000000400027825 */ /* 0x001fca00078e0002 */
[----:B------:R1:W-:Y:S02]  /*3300*/  STG.E desc[UR10][R2.64], R22 ;  /* 0x0000001602007986 */ /* 0x0003e4000c10190a */
.L_x_89:
[----:B------:R-:W-:Y:S05]  /*3310*/  BSYNC.RECONVERGENT B1 ;  /* 0x0000000000017941 */ /* 0x000fea0003800200 */
.L_x_88:
[----:B------:R-:W2:Y:S01]  /*3320*/  LDCU UR8, c[0x0][0x534] ;  /* 0x0000a680ff0877ac */ /* 0x000ea20008000800 */
[C---:B0-----:R-:W-:Y:S01]  /*3330*/  LOP3.LUT R6, R4.reuse, 0xf, RZ, 0xc0, !PT ;  /* 0x0000000f04067812 */ /* 0x041fe200078ec0ff */
[----:B------:R-:W0:Y:S01]  /*3340*/  S2UR UR4, SR_CgaCtaId ;  /* 0x00000000000479c3 */ /* 0x000e220000008800 */
[----:B------:R-:W-:Y:S01]  /*3350*/  IMAD.SHL.U32 R14, R4, 0x4, RZ ;  /* 0x00000004040e7824 */ /* 0x000fe200078e00ff */
[----:B------:R-:W-:Y:S01]  /*3360*/  UMOV UR5, 0x400 ;  /* 0x0000040000057882 */ /* 0x000fe20000000000 */
[----:B------:R-:W-:Y:S02]  /*3370*/  LOP3.LUT R0, R6, 0x10, RZ, 0xfc, !PT ;  /* 0x0000001006007812 */ /* 0x000fe400078efcff */
[----:B-1----:R-:W-:Y:S01]  /*3380*/  CS2R R2, SRZ ;  /* 0x0000000000027805 */ /* 0x002fe2000001ff00 */
[----:B------:R-:W-:Y:S01]  /*3390*/  IMAD.MOV.U32 R5, RZ, RZ, RZ ;  /* 0x000000ffff057224 */ /* 0x000fe200078e00ff */
[----:B------:R-:W-:Y:S02]  /*33a0*/  LOP3.LUT R14, R14, 0x3c, RZ, 0xc0, !PT ;  /* 0x0000003c0e0e7812 */ /* 0x000fe400078ec0ff */
[----:B--2---:R-:W-:Y:S01]  /*33b0*/  ISETP.GE.AND P1, PT, R6, UR8, PT ;  /* 0x0000000806007c0c */ /* 0x004fe2000bf26270 */
[----:B------:R-:W-:Y:S01]  /*33c0*/  UISETP.GE.AND UP0, UPT, UR8, 0x1, UPT ;  /* 0x000000010800788c */ /* 0x000fe2000bf06270 */
[----:B------:R-:W-:Y:S01]  /*33d0*/  ISETP.GE.AND P0, PT, R0, UR8, PT ;  /* 0x0000000800007c0c */ /* 0x000fe2000bf06270 */
[----:B------:R-:W-:Y:S01]  /*33e0*/  IMAD.MOV.U32 R0, RZ, RZ, RZ ;  /* 0x000000ffff007224 */ /* 0x000fe200078e00ff */
[----:B------:R-:W-:-:S02]  /*33f0*/  ISETP.GT.U32.OR P1, PT, R4, 0x7f, P1 ;  /* 0x0000007f0400780c */ /* 0x000fc40000f24470 */
[----:B------:R-:W-:Y:S01]  /*3400*/  ISETP.GT.U32.OR P0, PT, R4, 0x7f, P0 ;  /* 0x0000007f0400780c */ /* 0x000fe20000704470 */
[----:B0-----:R-:W-:-:S06]  /*3410*/  ULEA UR4, UR4, UR5, 0x18 ;  /* 0x0000000504047291 */ /* 0x001fcc000f8ec0ff */
[----:B------:R-:W-:-:S04]  /*3420*/  LEA R7, R13, UR4, 0x2 ;  /* 0x000000040d077c11 */ /* 0x000fc8000f8e10ff */
[C---:B------:R-:W-:Y:S02]  /*3430*/  @!P1 FADD.FTZ R10, -R22.reuse, R24 ;  /* 0x00000018160a9221 */ /* 0x040fe40000010100 */
[----:B------:R-:W-:Y:S01]  /*3440*/  @!P0 FADD.FTZ R22, -R22, R25 ;  /* 0x0000001916168221 */ /* 0x000fe20000010100 */
[--C-:B------:R-:W-:Y:S02]  /*3450*/  @!P1 IMAD R9, R6, 0x24, R7.reuse ;  /* 0x0000002406099824 */ /* 0x100fe400078e0207 */
[----:B------:R-:W-:Y:S01]  /*3460*/  @!P1 FMUL.FTZ R10, R10, 1.4426950216293334961 ;  /* 0x3fb8aa3b0a0a9820 */ /* 0x000fe20000410000 */
[----:B------:R-:W-:Y:S02]  /*3470*/  @!P0 IMAD R8, R6, 0x24, R7 ;  /* 0x0000002406088824 */ /* 0x000fe400078e0207 */
[----:B------:R-:W-:-:S03]  /*3480*/  @!P0 FMUL.FTZ R11, R22, 1.4426950216293334961 ;  /* 0x3fb8aa3b160b8820 */ /* 0x000fc60000410000 */
[----:B------:R-:W0:Y:S08]  /*3490*/  @!P1 MUFU.EX2 R10, R10 ;  /* 0x0000000a000a9308 */ /* 0x000e300000000800 */
[----:B------:R-:W1:Y:S01]  /*34a0*/  @!P0 MUFU.EX2 R11, R11 ;  /* 0x0000000b000b8308 */ /* 0x000e620000000800 */
[----:B0-----:R0:W-:Y:S04]  /*34b0*/  @!P1 STS [R9], R10 ;  /* 0x0000000a09009388 */ /* 0x0011e80000000800 */
[----:B-1----:R0:W-:Y:S01]  /*34c0*/  @!P0 STS [R8+0x240], R11 ;  /* 0x0002400b08008388 */ /* 0x0021e20000000800 */
        /* <DEDUP_REMOVED lines=21> */
[----:B------:R-:W-:Y:S02]  /*3620*/  HFMA2 R5, -RZ, RZ, 0, 0 ;  /* 0x00000000ff057431 */ /* 0x000fe400000001ff */
[----:B------:R-:W-:Y:S01]  /*3630*/  VIADD R7, R7, 0x48 ;  /* 0x0000004807077836 */ /* 0x000fe20000000000 */
[----:B------:R-:W-:Y:S01]  /*3640*/  ISETP.GE.AND P2, PT, R13, UR6, PT ;  /* 0x000000060d007c0c */ /* 0x000fe2000bf46270 */
[----:B------:R-:W-:Y:S01]  /*3650*/  IMAD.MOV.U32 R0, RZ, RZ, RZ ;  /* 0x000000ffff007224 */ /* 0x000fe200078e00ff */
[----:B------:R-:W-:Y:S01]  /*3660*/  CS2R R2, SRZ ;  /* 0x0000000000027805 */ /* 0x000fe2000001ff00 */
[----:B------:R-:W-:Y:S01]  /*3670*/  IMAD.U32 R18, RZ, RZ, UR8 ;  /* 0x00000008ff127e24 */ /* 0x000fe2000f8e00ff */
[----:B------:R-:W-:Y:S02]  /*3680*/  UIMAD.WIDE UR18, UR9, 0x10, URZ ;  /* 0x00000010091278a5 */ /* 0x000fe4000f8e02ff */
[----:B------:R-:W-:Y:S01]  /*3690*/  UIMAD.WIDE UR16, UR9, 0xc, URZ ;  /* 0x0000000c091078a5 */ /* 0x000fe2000f8e02ff */
[----:B------:R-:W0:Y:S01]  /*36a0*/  LDCU UR5, c[0x0][0x440] ;  /* 0x00008800ff0577ac */ /* 0x000e220008000800 */
[----:B------:R-:W-:-:S02]  /*36b0*/  UIMAD.WIDE UR14, UR9, 0x8, URZ ;  /* 0x00000008090e78a5 */ /* 0x000fc4000f8e02ff */
[----:B------:R-:W-:Y:S02]  /*36c0*/  UIMAD.WIDE UR12, UR9, 0x4, URZ ;  /* 0x00000004090c78a5 */ /* 0x000fe4000f8e02ff */
[----:B------:R-:W-:-:S12]  /*36d0*/  UIADD3 UR7, UPT, UPT, -UR8, URZ, URZ ;  /* 0x000000ff08077290 */ /* 0x000fd8000fffe1ff */
.L_x_106:
        /* <DEDUP_REMOVED lines=9> */
.L_x_99:
[----:B0-----:R-:W-:Y:S05]  /*3770*/  BSYNC.RECONVERGENT B0 ;  /* 0x0000000000007941 */ /* 0x001fea0003800200 */
.L_x_98:
        /* <DEDUP_REMOVED lines=12> */
.L_x_101:
[----:B------:R-:W-:Y:S05]  /*3840*/  BSYNC.RECONVERGENT B0 ;  /* 0x0000000000007941 */ /* 0x000fea0003800200 */
.L_x_100:
        /* <DEDUP_REMOVED lines=12> */
.L_x_103:
[----:B------:R-:W-:Y:S05]  /*3910*/  BSYNC.RECONVERGENT B0 ;  /* 0x0000000000007941 */ /* 0x000fea0003800200 */
.L_x_102:
        /* <DEDUP_REMOVED lines=12> */
.L_x_105:
[----:B------:R-:W-:Y:S05]  /*39e0*/  BSYNC.RECONVERGENT B0 ;  /* 0x0000000000007941 */ /* 0x000fea0003800200 */
.L_x_104:
        /* <DEDUP_REMOVED lines=11> */
.L_x_97:
[----:B------:R-:W-:-:S09]  /*3aa0*/  UISETP.NE.AND UP0, UPT, UR4, URZ, UPT ;  /* 0x000000ff0400728c */ /* 0x000fd2000bf05270 */
[----:B------:R-:W-:Y:S05]  /*3ab0*/  BRA.U !UP0, `(.L_x_96) ;  /* 0x00000001086c7547 */ /* 0x000fea000b800000 */
[----:B------:R-:W1:Y:S01]  /*3ac0*/  S2UR UR7, SR_CgaCtaId ;  /* 0x00000000000779c3 */ /* 0x000e620000008800 */
[----:B------:R-:W-:Y:S01]  /*3ad0*/  UMOV UR8, 0x400 ;  /* 0x0000040000087882 */ /* 0x000fe20000000000 */
[----:B------:R-:W-:Y:S01]  /*3ae0*/  IMAD R18, R18, 0x9, R13 ;  /* 0x0000000912127824 */ /* 0x000fe200078e020d */
[----:B------:R-:W-:Y:S01]  /*3af0*/  ISETP.GE.AND P1, PT, R13, UR6, PT ;  /* 0x000000060d007c0c */ /* 0x000fe2000bf26270 */
[----:B------:R-:W4:Y:S01]  /*3b00*/  LDCU UR5, c[0x0][0x440] ;  /* 0x00008800ff0577ac */ /* 0x000f220008000800 */
[----:B------:R-:W-:Y:S02]  /*3b10*/  UIMAD.WIDE UR12, UR9, 0x4, URZ ;  /* 0x00000004090c78a5 */ /* 0x000fe4000f8e02ff */
[----:B-1----:R-:W-:Y:S02]  /*3b20*/  ULEA UR7, UR7, UR8, 0x18 ;  /* 0x0000000807077291 */ /* 0x002fe4000f8ec0ff */
[----:B------:R-:W-:-:S04]  /*3b30*/  UIADD3 UR8, UPT, UPT, -UR4, URZ, URZ ;  /* 0x000000ff04087290 */ /* 0x000fc8000fffe1ff */
[----:B----4-:R-:W-:-:S08]  /*3b40*/  LEA R6, R18, UR7, 0x2 ;  /* 0x0000000712067c11 */ /* 0x010fd0000f8e10ff */
.L_x_109:
        /* <DEDUP_REMOVED lines=8> */
.L_x_108:
[----:B------:R-:W-:Y:S05]  /*3bd0*/  BSYNC.RECONVERGENT B0 ;  /* 0x0000000000007941 */ /* 0x000fea0003800200 */
.L_x_107:
[----:B0-----:R-:W-:Y:S01]  /*3be0*/  IADD3 R16, P0, PT, R16, UR12, RZ ;  /* 0x0000000c10107c10 */ /* 0x001fe2000ff1e0ff */
[----:B------:R-:W-:Y:S01]  /*3bf0*/  UISETP.NE.AND UP0, UPT, UR8, URZ, UPT ;  /* 0x000000ff0800728c */ /* 0x000fe2000bf05270 */
[----:B----45:R-:W-:Y:S01]  /*3c00*/  FFMA.FTZ R5, R4, R8, R5 ;  /* 0x0000000804057223 */ /* 0x030fe20000010005 */
[----:B-1----:R-:W-:Y:S01]  /*3c10*/  IADD3 R6, PT, PT, R6, 0x24, RZ ;  /* 0x0000002406067810 */ /* 0x002fe20007ffe0ff */
[C---:B------:R-:W-:Y:S01]  /*3c20*/  FFMA.FTZ R2, R4.reuse, R9, R2 ;  /* 0x0000000904027223 */ /* 0x040fe20000010002 */
[C---:B------:R-:W-:Y:S01]  /*3c30*/  FFMA.FTZ R3, R4.reuse, R10, R3 ;  /* 0x0000000a04037223 */ /* 0x040fe20000010003 */
[----:B------:R-:W-:Y:S01]  /*3c40*/  IADD3.X R17, PT, PT, R17, UR13, RZ, P0, !PT ;  /* 0x0000000d11117c10 */ /* 0x000fe200087fe4ff */
[----:B------:R-:W-:Y:S03]  /*3c50*/  FFMA.FTZ R0, R4, R11, R0 ;  /* 0x0000000b04007223 */ /* 0x000fe60000010000 */
[----:B------:R-:W-:Y:S05]  /*3c60*/  BRA.U UP0, `(.L_x_109) ;  /* 0xfffffffd00b87547 */ /* 0x000fea000b83ffff */
.L_x_96:
        /* <DEDUP_REMOVED lines=13> */
[----:B------:R-:W0:Y:S02]  /*3d40*/  F2I.FTZ.U32.TRUNC.NTZ R17, R16 ;  /* 0x0000001000117305 */ /* 0x000e24000021f000 */
[----:B0-----:R-:W-:Y:S01]  /*3d50*/  IMAD.MOV R4, RZ, RZ, -R17 ;  /* 0x000000ffff047224 */ /* 0x001fe200078e0a11 */
[----:B------:R-:W-:-:S03]  /*3d60*/  MOV R16, RZ ;  /* 0x000000ff00107202 */ /* 0x000fc60000000f00 */
        /* <DEDUP_REMOVED lines=12> */
[----:B------:R0:W4:Y:S01]  /*3e30*/  F2I.FTZ.U32.TRUNC.NTZ R19, R18 ;  /* 0x0000001200137305 */ /* 0x000122000021f000 */
[----:B------:R-:W-:-:S04]  /*3e40*/  LOP3.LUT R6, R13, UR22, RZ, 0x3c, !PT ;  /* 0x000000160d067c12 */ /* 0x000fc8000f8e3cff */
[----:B------:R-:W-:-:S07]  /*3e50*/  ISETP.GE.AND P0, PT, R6, RZ, PT ;  /* 0x000000ff0600720c */ /* 0x000fce0003f06270 */
[----:B------:R-:W-:Y:S01]  /*3e60*/  @P2 IADD3 R11, PT, PT, R11, 0x1, RZ ;  /* 0x000000010b0b2810 */ /* 0x000fe20007ffe0ff */
[----:B0-----:R-:W-:Y:S01]  /*3e70*/  HFMA2 R18, -RZ, RZ, 0, 0 ;  /* 0x00000000ff127431 */ /* 0x001fe200000001ff */
[----:B----4-:R-:W-:-:S04]  /*3e80*/  IADD3 R6, PT, PT, RZ, -R19, RZ ;  /* 0x80000013ff067210 */ /* 0x010fc80007ffe0ff */
        /* <DEDUP_REMOVED lines=49> */
        .weak           $__internal_2_$__cuda_sm20_div_s64
        .type           $__internal_2_$__cuda_sm20_div_s64,@function
        .size           $__internal_2_$__cuda_sm20_div_s64,(.L_x_14708 - $__internal_2_$__cuda_sm20_div_s64)
$__internal_2_$__cuda_sm20_div_s64:
        /* <DEDUP_REMOVED lines=32> */
[----:B------:R-:W-:Y:S02]  /*43a0*/  SEL R11, R11, R14, !P1 ;  /* 0x0000000e0b0b7207 */ /* 0x000fe40004800000 */
[----:B------:R-:W-:Y:S01]  /*43b0*/  IADD3.X R14, PT, PT, RZ, ~R19, RZ, P0, !PT ;  /* 0x80000013ff0e7210 */ /* 0x000fe200007fe4ff */
[----:B------:R-:W-:-:S04]  /*43c0*/  IMAD.HI.U32 R21, P3, R15, R12, R34 ;  /* 0x0000000c0f157227 */ /* 0x000fc80007860022 */
[CC--:B------:R-:W-:Y:S02]  /*43d0*/  IMAD R12, R15.reuse, R10.reuse, RZ ;  /* 0x0000000a0f0c7224 */ /* 0x0c0fe400078e02ff */
[----:B------:R-:W-:-:S03]  /*43e0*/  IMAD.HI.U32 R10, R15, R10, RZ ;  /* 0x0000000a0f0a7227 */ /* 0x000fc600078e00ff */
[----:B------:R-:W-:Y:S01]  /*43f0*/  IADD3 R12, P2, PT, R12, R21, RZ ;  /* 0x000000150c0c7210 */ /* 0x000fe20007f5e0ff */
[----:B------:R-:W-:Y:S01]  /*4400*/  IMAD.X R15, R10, 0x1, R15, P4 ;  /* 0x000000010a0f7824 */ /* 0x000fe200020e060f */
[----:B------:R-:W-:Y:S01]  /*4410*/  SEL R10, R14, R19, !P1 ;  /* 0x000000130e0a7207 */ /* 0x000fe20004800000 */
[----:B------:R-:W-:Y:S02]  /*4420*/  IMAD.MOV.U32 R35, RZ, RZ, RZ ;  /* 0x000000ffff237224 */ /* 0x000fe400078e00ff */
[----:B------:R-:W-:Y:S01]  /*4430*/  IMAD.HI.U32 R34, R12, R11, RZ ;  /* 0x0000000b0c227227 */ /* 0x000fe200078e00ff */
        /* <DEDUP_REMOVED lines=17> */
[----:B------:R-:W-:-:S03]  /*4550*/  IMAD.X R15, R10, 0x1, ~R27, P1 ;  /* 0x000000010a0f7824 */ /* 0x000fc600008e0e1b */
[----:B------:R-:W-:Y:S01]  /*4560*/  SEL R11, R12, R11, P2 ;  /* 0x0000000b0c0b7207 */ /* 0x000fe20001000000 */
[----:B------:R-:W-:Y:S01]  /*4570*/  IMAD.X R12, RZ, RZ, R21, P0 ;  /* 0x000000ffff0c7224 */ /* 0x000fe200000e0615 */
[----:B------:R-:W-:Y:S02]  /*4580*/  SEL R14, R14, R23, P2 ;  /* 0x000000170e0e7207 */ /* 0x000fe40001000000 */
[----:B------:R-:W-:Y:S02]  /*4590*/  SEL R15, R15, R10, P2 ;  /* 0x0000000a0f0f7207 */ /* 0x000fe40001000000 */
[----:B------:R-:W-:Y:S02]  /*45a0*/  ISETP.GE.U32.AND P0, PT, R11, R26, PT ;  /* 0x0000001a0b00720c */ /* 0x000fe40003f06070 */
[----:B------:R-:W-:Y:S02]  /*45b0*/  SEL R12, R12, R21, P2 ;  /* 0x000000150c0c7207 */ /* 0x000fe40001000000 */
[----:B------:R-:W-:-:S02]  /*45c0*/  IADD3 R11, P1, PT, R14, 0x1, RZ ;  /* 0x000000010e0b7810 */ /* 0x000fc40007f3e0ff */
[----:B------:R-:W-:Y:S02]  /*45d0*/  ISETP.GE.U32.AND.EX P0, PT, R15, R27, PT, P0 ;  /* 0x0000001b0f00720c */ /* 0x000fe40003f06100 */
[----:B------:R-:W-:Y:S01]  /*45e0*/  LOP3.LUT R10, R18, R19, RZ, 0x3c, !PT ;  /* 0x00000013120a7212 */ /* 0x000fe200078e3cff */
[----:B------:R-:W-:Y:S01]  /*45f0*/  IMAD.X R15, RZ, RZ, R12, P1 ;  /* 0x000000ffff0f7224 */ /* 0x000fe200008e060c */
[----:B------:R-:W-:Y:S01]  /*4600*/  SEL R11, R11, R14, P0 ;  /* 0x0000000e0b0b7207 */ /* 0x000fe20000000000 */
[----:B------:R-:W-:Y:S01]  /*4610*/  IMAD.MOV.U32 R14, RZ, RZ, R16 ;  /* 0x000000ffff0e7224 */ /* 0x000fe200078e0010 */
[----:B------:R-:W-:Y:S02]  /*4620*/  ISETP.GE.AND P2, PT, R10, RZ, PT ;  /* 0x000000ff0a00720c */ /* 0x000fe40003f46270 */
[----:B------:R-:W-:Y:S02]  /*4630*/  SEL R15, R15, R12, P0 ;  /* 0x0000000c0f0f7207 */ /* 0x000fe40000000000 */
[----:B------:R-:W-:-:S02]  /*4640*/  IADD3 R12, P1, PT, RZ, -R11, RZ ;  /* 0x8000000bff0c7210 */ /* 0x000fc40007f3e0ff */
[----:B------:R-:W-:Y:S02]  /*4650*/  ISETP.NE.U32.AND P0, PT, R20, RZ, PT ;  /* 0x000000ff1400720c */ /* 0x000fe40003f05070 */
[-C--:B------:R-:W-:Y:S02]  /*4660*/  IADD3.X R10, PT, PT, RZ, ~R15.reuse, RZ, P1, !PT ;  /* 0x8000000fff0a7210 */ /* 0x080fe40000ffe4ff */
[----:B------:R-:W-:Y:S02]  /*4670*/  ISETP.NE.AND.EX P0, PT, R18, RZ, PT, P0 ;  /* 0x000000ff1200720c */ /* 0x000fe40003f05300 */
[----:B------:R-:W-:Y:S01]  /*4680*/  SEL R10, R10, R15, !P2 ;  /* 0x0000000f0a0a7207 */ /* 0x000fe20005000000 */
[----:B------:R-:W-:Y:S01]  /*4690*/  IMAD.MOV.U32 R15, RZ, RZ, 0x0 ;  /* 0x00000000ff0f7424 */ /* 0x000fe200078e00ff */
[----:B------:R-:W-:Y:S02]  /*46a0*/  SEL R12, R12, R11, !P2 ;  /* 0x0000000b0c0c7207 */ /* 0x000fe40005000000 */
[----:B------:R-:W-:-:S02]  /*46b0*/  SEL R11, R10, 0xffffffff, P0 ;  /* 0xffffffff0a0b7807 */ /* 0x000fc40000000000 */
[----:B------:R-:W-:Y:S01]  /*46c0*/  SEL R12, R12, 0xffffffff, P0 ;  /* 0xffffffff0c0c7807 */ /* 0x000fe20000000000 */
[----:B------:R-:W-:Y:S06]  /*46d0*/  RET.REL.NODEC R14 `(_ZN5flash32flash_fwd_splitkv_combine_kernelI23Flash_fwd_kernel_traitsILi64ELi64ELi256ELi4ELb0ELb0EN7cutlass6half_tE19Flash_kernel_traitsILi64ELi64ELi256ELi4ES3_EELi8ELi5ELb0EEEvNS_16Flash_fwd_paramsE) ;  /* 0xffffffb80e487950 */ /* 0x000fec0003c3ffff */
.L_x_110:
        /* <DEDUP_REMOVED lines=10> */
.L_x_14708:


//--------------------- .text._ZN5flash32flash_fwd_splitkv_combine_kernelI23Flash_fwd_kernel_traitsILi64ELi64ELi256ELi4ELb0ELb0EN7cutlass6half_tE19Flash_kernel_traitsILi64ELi64ELi256ELi4ES3_EELi8ELi4ELb0EEEvNS_16Flash_fwd_paramsE --------------------------
	.section	.text._ZN5flash32flash_fwd_splitkv_combine_kernelI23Flash_fwd_kernel_traitsILi64ELi64ELi256ELi4ELb0ELb0EN7cutlass6half_tE19Flash_kernel_traitsILi64ELi64ELi256ELi4ES3_EELi8ELi4ELb0EEEvNS_16Flash_fwd_paramsE,"ax",@progbits
	.align	128
        .global         _ZN5flash32flash_fwd_splitkv_combine_kernelI23Flash_fwd_kernel_traitsILi64ELi64ELi256ELi4ELb0ELb0EN7cutlass6half_tE19Flash_kernel_traitsILi64ELi64ELi256ELi4ES3_EELi8ELi4ELb0EEEvNS_16Flash_fwd_paramsE
        .type           _ZN5flash32flash_fwd_splitkv_combine_kernelI23Flash_fwd_kernel_traitsILi64ELi64ELi256ELi4ELb0ELb0EN7cutlass6half_tE19Flash_kernel_traitsILi64ELi64ELi256ELi4ES3_EELi8ELi4ELb0EEEvNS_16Flash_fwd_paramsE,@function
        .size           _ZN5flash32flash_fwd_splitkv_combine_kernelI23Flash_fwd_kernel_traitsILi64ELi64ELi256ELi4ELb0ELb0EN7cutlass6half_tE19Flash_kernel_traitsILi64ELi64ELi256ELi4ES3_EELi8ELi4ELb0EEEvNS_16Flash_fwd_paramsE,(.L_x_14709 - _ZN5flash32flash_fwd_splitkv_combine_kernelI23Flash_fwd_kernel_traitsILi64ELi64ELi256ELi4ELb0ELb0EN7cutlass6half_tE19Flash_kernel_traitsILi64ELi64ELi256ELi4ES3_EELi8ELi4ELb0EEEvNS_16Flash_fwd_paramsE)
        .other          _ZN5flash32flash_fwd_splitkv_combine_kernelI23Flash_fwd_kernel_traitsILi64ELi64ELi256ELi4ELb0ELb0EN7cutlass6half_tE19Flash_kernel_traitsILi64ELi64ELi256ELi4ES3_EELi8ELi4ELb0EEEvNS_16Flash_fwd_paramsE,@"STO_CUDA_ENTRY STV_DEFAULT"
_ZN5flash32flash_fwd_splitkv_combine_kernelI23Flash_fwd_kernel_traitsILi64ELi64ELi256ELi4ELb0ELb0EN7cutlass6half_tE19Flash_kernel_traitsILi64ELi64ELi256ELi4ES3_EELi8ELi4ELb0EEEvNS_16Flash_fwd_paramsE:
.text._ZN5flash32flash_fwd_splitkv_combine_kernelI23Flash_fwd_kernel_traitsILi64ELi64ELi256ELi4ELb0ELb0EN7cutlass6half_tE19Flash_kernel_traitsILi64ELi64ELi256ELi4ES3_EELi8ELi4ELb0EEEvNS_16Flash_fwd_paramsE:
        /* <DEDUP_REMOVED lines=38> */
.L_x_111:
[----:B------:R-:W-:Y:S01]  /*0260*/  IMAD.U32 R22, RZ, RZ, UR13 ;  /* 0x0000000dff167e24 */ /* 0x000fe2000f8e00ff */
[----:B------:R-:W-:Y:S01]  /*0270*/  MOV R20, UR11 ;  /* 0x0000000b00147c02 */ /* 0x000fe20008000f00 */
[----:B------:R-:W-:Y:S01]  /*0280*/  IMAD.U32 R21, RZ, RZ, UR15 ;  /* 0x0000000fff157e24 */ /* 0x000fe2000f8e00ff */
[----:B------:R-:W-:Y:S02]  /*0290*/  MOV R19, UR7 ;  /* 0x0000000700137c02 */ /* 0x000fe40008000f00 */
[----:B------:R-:W-:Y:S02]  /*02a0*/  MOV R18, 0x2c0 ;  /* 0x000002c000127802 */ /* 0x000fe40000000f00 */
[----:B------:R-:W-:Y:S05]  /*02b0*/  CALL.REL.NOINC `($__internal_3_$__cuda_sm20_div_s64) ;  /* 0x0000003c00607944 */ /* 0x000fea0003c00000 */
[----:B------:R-:W-:-:S07]  /*02c0*/  MOV R13, R11 ;  /* 0x0000000b000d7202 */ /* 0x000fce0000000f00 */
.L_x_112:
        /* <DEDUP_REMOVED lines=30> */
.L_x_114:
[----:B------:R-:W-:Y:S01]  /*04b0*/  IMAD.MOV.U32 R22, RZ, RZ, R12 ;  /* 0x000000ffff167224 */ /* 0x000fe200078e000c */
[----:B------:R-:W-:Y:S02]  /*04c0*/  MOV R21, R13 ;  /* 0x0000000d00157202 */ /* 0x000fe40000000f00 */
[----:B------:R-:W-:Y:S02]  /*04d0*/  MOV R18, 0x4f0 ;  /* 0x000004f000127802 */ /* 0x000fe40000000f00 */
[----:B------:R-:W-:Y:S05]  /*04e0*/  CALL.REL.NOINC `($__internal_3_$__cuda_sm20_div_s64) ;  /* 0x0000003800d47944 */ /* 0x000fea0003c00000 */
[----:B------:R-:W-:Y:S02]  /*04f0*/  MOV R4, R12 ;  /* 0x0000000c00047202 */ /* 0x000fe40000000f00 */
[----:B------:R-:W-:Y:S02]  /*0500*/  MOV R5, R11 ;  /* 0x0000000b00057202 */ /* 0x000fe40000000f00 */
.L_x_115:
[----:B------:R-:W-:Y:S05]  /*0510*/  BSYNC.RECONVERGENT B0 ;  /* 0x0000000000007941 */ /* 0x000fea0003800200 */
.L_x_113:
        /* <DEDUP_REMOVED lines=58> */
.L_x_117:
[----:B------:R-:W-:Y:S01]  /*08c0*/  IMAD.MOV.U32 R22, RZ, RZ, R20 ;  /* 0x000000ffff167224 */ /* 0x000fe200078e0014 */
[----:B------:R-:W-:Y:S01]  /*08d0*/  MOV R20, R10 ;  /* 0x0000000a00147202 */ /* 0x000fe20000000f00 */
[----:B------:R-:W-:Y:S01]  /*08e0*/  IMAD.MOV.U32 R21, RZ, RZ, R19 ;  /* 0x000000ffff157224 */ /* 0x000fe200078e0013 */
[----:B------:R-:W-:Y:S02]  /*08f0*/  MOV R19, R0 ;  /* 0x0000000000137202 */ /* 0x000fe40000000f00 */
[----:B------:R-:W-:Y:S02]  /*0900*/  MOV R18, 0x920 ;  /* 0x0000092000127802 */ /* 0x000fe40000000f00 */
[----:B------:R-:W-:Y:S05]  /*0910*/  CALL.REL.NOINC `($__internal_3_$__cuda_sm20_div_s64) ;  /* 0x0000003400c87944 */ /* 0x000fea0003c00000 */
[----:B------:R-:W-:Y:S02]  /*0920*/  MOV R13, R11 ;  /* 0x0000000b000d7202 */ /* 0x000fe40000000f00 */
.L_x_118:
[----:B------:R-:W-:Y:S05]  /*0930*/  BSYNC.RECONVERGENT B0 ;  /* 0x0000000000007941 */ /* 0x000fea0003800200 */
.L_x_116:
        /* <DEDUP_REMOVED lines=21> */
[----:B------:R-:W-:Y:S01]  /*0a90*/  UIMAD UR4, UR6, UR4, UR5 ;  /* 0x00000004060472a4 */ /* 0x000fe2000f8e0205 */
[----:B------:R-:W0:Y:S03]  /*0aa0*/  LDCU UR5, c[0x0][0x3e0] ;  /* 0x00007c00ff0577ac */ /* 0x000e260008000800 */
[----:B------:R-:W-:-:S11]  /*0ab0*/  UISETP.GT.U32.AND UP1, UPT, UR6, UR4, UPT ;  /* 0x000000040600728c */ /* 0x000fd6000bf24070 */
[----:B------:R-:W-:Y:S02]  /*0ac0*/  @!UP1 UIADD3 UR4, UPT, UPT, UR4, -UR6, URZ ;  /* 0x8000000604049290 */ /* 0x000fe4000fffe0ff */
[----:B------:R-:W-:Y:S01]  /*0ad0*/  @!UP1 UIADD3 UR9, UPT, UPT, UR9, 0x1, URZ ;  /* 0x0000000109099890 */ /* 0x000fe2000fffe0ff */
[----:B0-----:R-:W-:Y:S01]  /*0ae0*/  IMAD.U32 R2, RZ, RZ, UR5 ;  /* 0x00000005ff027e24 */ /* 0x001fe2000f8e00ff */
[----:B------:R-:W-:Y:S02]  /*0af0*/  UISETP.GE.U32.AND UP0, UPT, UR4, UR6, UPT ;  /* 0x000000060400728c */ /* 0x000fe4000bf06070 */
[----:B------:R-:W-:Y:S02]  /*0b00*/  UISETP.GE.AND UP1, UPT, UR8, URZ, UPT ;  /* 0x000000ff0800728c */ /* 0x000fe4000bf26270 */
[----:B------:R-:W-:Y:S01]  /*0b10*/  USHF.R.S32.HI UR4, URZ, 0x1f, UR10 ;  /* 0x0000001fff047899 */ /* 0x000fe2000801140a */
[----:B------:R-:W-:Y:S01]  /*0b20*/  IABS R2, R2 ;  /* 0x0000000200027213 */ /* 0x000fe20000000000 */
[----:B------:R-:W-:-:S02]  /*0b30*/  UISETP.NE.AND UP2, UPT, UR5, URZ, UPT ;  /* 0x000000ff0500728c */ /* 0x000fc4000bf45270 */
[----:B------:R-:W-:Y:S01]  /*0b40*/  ULOP3.LUT UR4, UR4, 0x1, URZ, 0xfc, !UPT ;  /* 0x0000000104047892 */ /* 0x000fe2000f8efcff */
[----:B------:R-:W-:Y:S02]  /*0b50*/  R2UR UR20, R2 ;  /* 0x00000000021472ca */ /* 0x000fe400000e0000 */
[----:B------:R-:W-:Y:S02]  /*0b60*/  @UP0 UIADD3 UR9, UPT, UPT, UR9, 0x1, URZ ;  /* 0x0000000109090890 */ /* 0x000fe4000fffe0ff */
[----:B------:R-:W-:Y:S02]  /*0b70*/  UISETP.NE.AND UP0, UPT, UR10, URZ, UPT ;  /* 0x000000ff0a00728c */ /* 0x000fe4000bf05270 */
[----:B------:R-:W-:-:S07]  /*0b80*/  @!UP1 UIADD3 UR9, UPT, UPT, -UR9, URZ, URZ ;  /* 0x000000ff09099290 */ /* 0x000fce000fffe1ff */
[----:B------:R-:W0:Y:S02]  /*0b90*/  I2F.RP R9, UR20 ;  /* 0x0000001400097d06 */ /* 0x000e240008209400 */
[----:B------:R-:W-:-:S04]  /*0ba0*/  @!UP0 ULOP3.LUT UR9, URZ, UR10, URZ, 0x33, !UPT ;  /* 0x0000000aff098292 */ /* 0x000fc8000f8e33ff */
[----:B------:R-:W-:Y:S02]  /*0bb0*/  UIMAD UR6, UR9, UR4, URZ ;  /* 0x00000004090672a4 */ /* 0x000fe4000f8e02ff */
[----:B------:R-:W-:-:S04]  /*0bc0*/  UIADD3 UR4, UPT, UPT, UR5, -0x1, URZ ;  /* 0xffffffff05047890 */ /* 0x000fc8000fffe0ff */
[----:B------:R-:W-:Y:S01]  /*0bd0*/  IABS R3, UR6 ;  /* 0x0000000600037c13 */ /* 0x000fe20008000000 */
[----:B0-----:R-:W0:Y:S03]  /*0be0*/  MUFU.RCP R8, R9 ;  /* 0x0000000900087308 */ /* 0x001e260000001000 */
[----:B------:R-:W-:-:S13]  /*0bf0*/  R2UR UR16, R3 ;  /* 0x00000000031072ca */ /* 0x000fda00000e0000 */
[----:B------:R-:W1:Y:S01]  /*0c00*/  I2F.RP R11, UR16 ;  /* 0x00000010000b7d06 */ /* 0x000e620008209400 */
[----:B------:R-:W-:Y:S01]  /*0c10*/  UIADD3 UR8, UPT, UPT, UR4, UR16, URZ ;  /* 0x0000001004087290 */ /* 0x000fe2000fffe0ff */
[----:B0-----:R-:W-:-:S05]  /*0c20*/  VIADD R8, R8, 0xffffffe ;  /* 0x0ffffffe08087836 */ /* 0x001fca0000000000 */
[----:B------:R-:W-:-:S05]  /*0c30*/  IMAD.U32 R3, RZ, RZ, UR8 ;  /* 0x00000008ff037e24 */ /* 0x000fca000f8e00ff */
[----:B------:R-:W-:Y:S01]  /*0c40*/  IABS R3, R3 ;  /* 0x0000000300037213 */ /* 0x000fe20000000000 */
[----:B-1----:R-:W0:Y:S03]  /*0c50*/  MUFU.RCP R2, R11 ;  /* 0x0000000b00027308 */ /* 0x002e260000001000 */
[----:B------:R-:W-:Y:S01]  /*0c60*/  R2UR UR21, R3 ;  /* 0x00000000031572ca */ /* 0x000fe200000e0000 */
[----:B0-----:R-:W-:-:S04]  /*0c70*/  VIADD R7, R2, 0xffffffe ;  /* 0x0ffffffe02077836 */ /* 0x001fc80000000000 */
        /* <DEDUP_REMOVED lines=16> */
[----:B------:R-:W-:-:S03]  /*0d80*/  ULOP3.LUT UR8, UR8, UR5, URZ, 0x3c, !UPT ;  /* 0x0000000508087292 */ /* 0x000fc6000f8e3cff */
[----:B------:R-:W-:Y:S01]  /*0d90*/  UMOV UR17, UR23 ;  /* 0x0000001700117c82 */ /* 0x000fe20008000000 */
[----:B------:R-:W-:Y:S01]  /*0da0*/  ISETP.LT.U32.AND P1, PT, R2, UR16, PT ;  /* 0x0000001002007c0c */ /* 0x000fe2000bf21070 */
[----:B------:R-:W-:Y:S01]  /*0db0*/  UIADD3 UR19, UPT, UPT, -UR17, URZ, URZ ;  /* 0x000000ff11137290 */ /* 0x000fe2000fffe1ff */
[----:B------:R-:W-:Y:S01]  /*0dc0*/  ISETP.LE.AND P0, PT, RZ, UR22, PT ;  /* 0x00000016ff007c0c */ /* 0x000fe2000bf03270 */
[----:B------:R-:W0:Y:S02]  /*0dd0*/  LDCU.U8 UR18, c[0x0][0x549] ;  /* 0x0000a920ff1277ac */ /* 0x000e240008000000 */
[----:B------:R-:W-:-:S04]  /*0de0*/  UIMAD UR19, UR20, UR19, UR21 ;  /* 0x00000013141372a4 */ /* 0x000fc8000f8e0215 */
        /* <DEDUP_REMOVED lines=49> */
.L_x_120:
[----:B------:R-:W-:Y:S01]  /*1100*/  IMAD.MOV.U32 R22, RZ, RZ, R12 ;  /* 0x000000ffff167224 */ /* 0x000fe200078e000c */
[----:B------:R-:W-:Y:S01]  /*1110*/  MOV R20, R9 ;  /* 0x0000000900147202 */ /* 0x000fe20000000f00 */
[----:B------:R-:W-:Y:S01]  /*1120*/  IMAD.MOV.U32 R21, RZ, RZ, R13 ;  /* 0x000000ffff157224 */ /* 0x000fe200078e000d */
[----:B------:R-:W-:Y:S02]  /*1130*/  MOV R19, R29 ;  /* 0x0000001d00137202 */ /* 0x000fe40000000f00 */
[----:B------:R-:W-:Y:S02]  /*1140*/  MOV R18, 0x1160 ;  /* 0x0000116000127802 */ /* 0x000fe40000000f00 */
[----:B------:R-:W-:Y:S05]  /*1150*/  CALL.REL.NOINC `($__internal_3_$__cuda_sm20_div_s64) ;  /* 0x0000002c00b87944 */ /* 0x000fea0003c00000 */
[----:B------:R-:W-:Y:S02]  /*1160*/  MOV R34, R12 ;  /* 0x0000000c00227202 */ /* 0x000fe40000000f00 */
[----:B------:R-:W-:Y:S02]  /*1170*/  MOV R35, R11 ;  /* 0x0000000b00237202 */ /* 0x000fe40000000f00 */
.L_x_121:
[----:B------:R-:W-:Y:S05]  /*1180*/  BSYNC.RECONVERGENT B0 ;  /* 0x0000000000007941 */ /* 0x000fea0003800200 */
.L_x_119:
        /* <DEDUP_REMOVED lines=57> */
.L_x_123:
[----:B------:R-:W-:Y:S01]  /*1520*/  IMAD.MOV.U32 R22, RZ, RZ, R4 ;  /* 0x000000ffff167224 */ /* 0x000fe200078e0004 */
[----:B------:R-:W-:Y:S01]  /*1530*/  MOV R21, R5 ;  /* 0x0000000500157202 */ /* 0x000fe20000000f00 */
[----:B------:R-:W-:Y:S01]  /*1540*/  IMAD.MOV.U32 R20, RZ, RZ, R8 ;  /* 0x000000ffff147224 */ /* 0x000fe200078e0008 */
[----:B------:R-:W-:Y:S02]  /*1550*/  MOV R18, 0x1570 ;  /* 0x0000157000127802 */ /* 0x000fe40000000f00 */
[----:B------:R-:W-:Y:S05]  /*1560*/  CALL.REL.NOINC `($__internal_3_$__cuda_sm20_div_s64) ;  /* 0x0000002800b47944 */ /* 0x000fea0003c00000 */
[----:B------:R-:W-:Y:S02]  /*1570*/  MOV R14, R12 ;  /* 0x0000000c000e7202 */ /* 0x000fe40000000f00 */
[----:B------:R-:W-:Y:S02]  /*1580*/  MOV R15, R11 ;  /* 0x0000000b000f7202 */ /* 0x000fe40000000f00 */
.L_x_124:
[----:B------:R-:W-:Y:S05]  /*1590*/  BSYNC.RECONVERGENT B0 ;  /* 0x0000000000007941 */ /* 0x000fea0003800200 */
.L_x_122:
[----:B------:R-:W0:Y:S01]  /*15a0*/  LDC R3, c[0x0][0x434] ;  /* 0x00010d00ff037b82 */ /* 0x000e220000000800 */
[----:B------:R-:W1:Y:S01]  /*15b0*/  S2R R4, SR_TID.X ;  /* 0x0000000000047919 */ /* 0x000e620000002100 */
[----:B------:R-:W2:Y:S01]  /*15c0*/  LDCU UR17, c[0x0][0x534] ;  /* 0x0000a680ff1177ac */ /* 0x000ea20008000800 */
[----:B------:R-:W-:Y:S01]  /*15d0*/  BSSY.RECONVERGENT B0, `(.L_x_125) ;  /* 0x0000044000007945 */ /* 0x000fe20003800200 */
[----:B------:R-:W-:Y:S01]  /*15e0*/  IMAD.MOV.U32 R16, RZ, RZ, -0x800000 ;  /* 0xff800000ff107424 */ /* 0x000fe200078e00ff */
[----:B------:R-:W3:Y:S01]  /*15f0*/  LDCU UR5, c[0x0][0x430] ;  /* 0x00008600ff0577ac */ /* 0x000ee20008000800 */
[----:B------:R-:W-:Y:S01]  /*1600*/  IMAD.MOV.U32 R25, RZ, RZ, -0x800000 ;  /* 0xff800000ff197424 */ /* 0x000fe200078e00ff */
[----:B------:R-:W-:-:S04]  /*1610*/  USHF.R.S32.HI UR8, URZ, 0x1f, UR14 ;  /* 0x0000001fff087899 */ /* 0x000fc8000801140e */
[----:B------:R-:W-:Y:S01]  /*1620*/  ULOP3.LUT UR8, UR8, 0x1, URZ, 0xfc, !UPT ;  /* 0x0000000108087892 */ /* 0x000fe2000f8efcff */
[----:B0-----:R-:W-:-:S04]  /*1630*/  IABS R7, R3 ;  /* 0x0000000300077213 */ /* 0x001fc80000000000 */
[----:B------:R-:W0:Y:S01]  /*1640*/  I2F.RP R11, R7 ;  /* 0x00000007000b7306 */ /* 0x000e220000209400 */
[----:B-1----:R-:W-:Y:S02]  /*1650*/  ISETP.GT.U32.AND P1, PT, R4, 0x7f, PT ;  /* 0x0000007f0400780c */ /* 0x002fe40003f24070 */
[----:B------:R-:W-:-:S05]  /*1660*/  SHF.R.U32.HI R17, RZ, 0x3, R4 ;  /* 0x00000003ff117819 */ /* 0x000fca0000011604 */
[----:B0-----:R-:W0:Y:S02]  /*1670*/  MUFU.RCP R12, R11 ;  /* 0x0000000b000c7308 */ /* 0x001e240000001000 */
[----:B0-----:R-:W-:-:S04]  /*1680*/  VIADD R12, R12, 0xffffffe ;  /* 0x0ffffffe0c0c7836 */ /* 0x001fc80000000000 */
[----:B------:R-:W-:Y:S02]  /*1690*/  @!P1 SHF.L.U32 R11, R4, 0x2, RZ ;  /* 0x00000002040b9819 */ /* 0x000fe400000006ff */
[----:B------:R-:W0:Y:S02]  /*16a0*/  F2I.FTZ.U32.TRUNC.NTZ R13, R12 ;  /* 0x0000000c000d7305 */ /* 0x000e24000021f000 */
[----:B------:R-:W-:Y:S01]  /*16b0*/  @!P1 LOP3.LUT R11, R11, 0x1c, RZ, 0xc0, !PT ;  /* 0x0000001c0b0b9812 */ /* 0x000fe200078ec0ff */
[----:B0-----:R-:W-:Y:S02]  /*16c0*/  IMAD.MOV R5, RZ, RZ, -R13 ;  /* 0x000000ffff057224 */ /* 0x001fe400078e0a0d */
[----:B------:R-:W-:Y:S02]  /*16d0*/  IMAD.MOV.U32 R12, RZ, RZ, RZ ;  /* 0x000000ffff0c7224 */ /* 0x000fe400078e00ff */
[----:B------:R-:W-:Y:S01]  /*16e0*/  IMAD R6, R5, R7, RZ ;  /* 0x0000000705067224 */ /* 0x000fe200078e02ff */
[----:B------:R-:W-:-:S02]  /*16f0*/  IABS R5, R2 ;  /* 0x0000000200057213 */ /* 0x000fc40000000000 */
[----:B------:R-:W-:Y:S01]  /*1700*/  LOP3.LUT R2, R2, R3, RZ, 0x3c, !PT ;  /* 0x0000000302027212 */ /* 0x000fe200078e3cff */
[----:B------:R-:W-:Y:S01]  /*1710*/  IMAD.HI.U32 R6, R13, R6, R12 ;  /* 0x000000060d067227 */ /* 0x000fe200078e000c */
[----:B------:R-:W-:Y:S02]  /*1720*/  SHF.R.U32.HI R13, RZ, 0x4, R4 ;  /* 0x00000004ff0d7819 */ /* 0x000fe40000011604 */
[----:B------:R-:W-:Y:S02]  /*1730*/  ISETP.GE.AND P2, PT, R2, RZ, PT ;  /* 0x000000ff0200720c */ /* 0x000fe40003f46270 */
[----:B------:R-:W-:Y:S01]  /*1740*/  @!P1 MOV R2, 0x400 ;  /* 0x0000040000029802 */ /* 0x000fe20000000f00 */
[----:B------:R-:W-:Y:S02]  /*1750*/  IMAD.HI.U32 R19, R6, R5, RZ ;  /* 0x0000000506137227 */ /* 0x000fe400078e00ff */
[----:B------:R-:W0:Y:S02]  /*1760*/  @!P1 S2R R6, SR_CgaCtaId ;  /* 0x0000000000069919 */ /* 0x000e240000008800 */
[----:B------:R-:W-:-:S04]  /*1770*/  IMAD.MOV R12, RZ, RZ, -R19 ;  /* 0x000000ffff0c7224 */ /* 0x000fc800078e0a13 */
[C---:B------:R-:W-:Y:S02]  /*1780*/  IMAD R12, R7.reuse, R12, R5 ;  /* 0x0000000c070c7224 */ /* 0x040fe400078e0205 */
[----:B------:R-:W1:Y:S03]  /*1790*/  @!P1 S2R R5, SR_CgaCtaId ;  /* 0x0000000000059919 */ /* 0x000e660000008800 */
[----:B------:R-:W-:-:S13]  /*17a0*/  ISETP.GT.U32.AND P0, PT, R7, R12, PT ;  /* 0x0000000c0700720c */ /* 0x000fda0003f04070 */
[-C--:B------:R-:W-:Y:S01]  /*17b0*/  @!P0 IADD3 R12, PT, PT, R12, -R7.reuse, RZ ;  /* 0x800000070c0c8210 */ /* 0x080fe20007ffe0ff */
[----:B------:R-:W-:Y:S01]  /*17c0*/  @!P0 VIADD R19, R19, 0x1 ;  /* 0x0000000113138836 */ /* 0x000fe20000000000 */
[----:B------:R-:W-:Y:S02]  /*17d0*/  ISETP.NE.AND P0, PT, R3, RZ, PT ;  /* 0x000000ff0300720c */ /* 0x000fe40003f05270 */
[----:B------:R-:W-:Y:S02]  /*17e0*/  ISETP.GE.U32.AND P3, PT, R12, R7, PT ;  /* 0x000000070c00720c */ /* 0x000fe40003f66070 */
[----:B------:R-:W-:-:S04]  /*17f0*/  @!P1 MOV R7, 0x400 ;  /* 0x0000040000079802 */ /* 0x000fc80000000f00 */
[----:B0-----:R-:W-:Y:S02]  /*1800*/  @!P1 LEA R6, R6, R7, 0x18 ;  /* 0x0000000706069211 */ /* 0x001fe400078ec0ff */
[----:B------:R-:W-:-:S03]  /*1810*/  LOP3.LUT R7, R4, 0xf, RZ, 0xc0, !PT ;  /* 0x0000000f04077812 */ /* 0x000fc600078ec0ff */
[----:B------:R-:W-:Y:S01]  /*1820*/  @!P1 IMAD R6, R17, 0x24, R6 ;  /* 0x0000002411069824 */ /* 0x000fe200078e0206 */
[----:B-1----:R-:W-:Y:S01]  /*1830*/  @!P1 LEA R2, R5, R2, 0x18 ;  /* 0x0000000205029211 */ /* 0x002fe200078ec0ff */
[----:B------:R-:W-:Y:S02]  /*1840*/  @P3 VIADD R19, R19, 0x1 ;  /* 0x0000000113133836 */ /* 0x000fe40000000000 */
[----:B------:R-:W-:Y:S02]  /*1850*/  @!P1 IMAD.IADD R11, R6, 0x1, R11 ;  /* 0x00000001060b9824 */ /* 0x000fe400078e020b */
[----:B------:R-:W-:Y:S01]  /*1860*/  @!P2 IMAD.MOV R19, RZ, RZ, -R19 ;  /* 0x000000ffff13a224 */ /* 0x000fe200078e0a13 */
[----:B------:R-:W-:Y:S01]  /*1870*/  @!P0 LOP3.LUT R19, RZ, R3, RZ, 0x33, !PT ;  /* 0x00000003ff138212 */ /* 0x000fe200078e33ff */
[----:B------:R-:W-:Y:S01]  /*1880*/  @!P1 IMAD R2, R7, 0x24, R2 ;  /* 0x0000002407029824 */ /* 0x000fe200078e0202 */
[----:B--2---:R-:W-:Y:S01]  /*1890*/  ISETP.GE.AND P0, PT, R17, UR17, PT ;  /* 0x0000001111007c0c */ /* 0x004fe2000bf06270 */
[----:B---3--:R-:W-:-:S02]  /*18a0*/  IMAD R6, R3, UR5, RZ ;  /* 0x0000000503067c24 */ /* 0x008fc4000f8e02ff */
[----:B------:R-:W-:Y:S01]  /*18b0*/  IMAD R5, R19, UR8, RZ ;  /* 0x0000000813057c24 */ /* 0x000fe2000f8e02ff */
[----:B------:R-:W0:Y:S01]  /*18c0*/  LDCU.64 UR8, c[0x0][0x358] ;  /* 0x00006b00ff0877ac */ /* 0x000e220008000a00 */
[----:B------:R-:W-:-:S03]  /*18d0*/  @!P1 LEA R3, R13, R2, 0x2 ;  /* 0x000000020d039211 */ /* 0x000fc600078e10ff */
[----:B------:R-:W-:-:S05]  /*18e0*/  IABS R21, R5 ;  /* 0x0000000500157213 */ /* 0x000fca0000000000 */
[----:B------:R-:W-:Y:S01]  /*18f0*/  VIADD R18, R21, UR4 ;  /* 0x0000000415127c36 */ /* 0x000fe20008000000 */
[----:B------:R-:W-:Y:S06]  /*1900*/  @P0 BRA `(.L_x_126) ;  /* 0x0000000000400947 */ /* 0x000fec0003800000 */
[----:B------:R-:W-:Y:S01]  /*1910*/  UIADD3 UR5, UP0, UPT, UR13, -UR12, URZ ;  /* 0x8000000c0d057290 */ /* 0x000fe2000ff1e0ff */
[----:B------:R-:W-:-:S03]  /*1920*/  LOP3.LUT R12, R4, 0x7, RZ, 0xc0, !PT ;  /* 0x00000007040c7812 */ /* 0x000fc600078ec0ff */
[----:B------:R-:W-:Y:S02]  /*1930*/  UIADD3.X UR4, UPT, UPT, UR15, -0x1, URZ, UP0, !UPT ;  /* 0xffffffff0f047890 */ /* 0x000fe400087fe4ff */
[----:B------:R-:W-:-:S04]  /*1940*/  ISETP.LT.U32.AND P0, PT, R12, UR5, PT ;  /* 0x000000050c007c0c */ /* 0x000fc8000bf01070 */
[----:B------:R-:W-:-:S05]  /*1950*/  IMAD.U32 R2, RZ, RZ, UR4 ;  /* 0x00000004ff027e24 */ /* 0x000fca000f8e00ff */
[----:B------:R-:W-:-:S13]  /*1960*/  ISETP.GT.AND.EX P0, PT, R2, RZ, PT, P0 ;  /* 0x000000ff0200720c */ /* 0x000fda0003f04300 */
[----:B------:R-:W-:Y:S05]  /*1970*/  @!P0 BRA `(.L_x_126) ;  /* 0x0000000000248947 */ /* 0x000fea0003800000 */
[----:B------:R-:W1:Y:S01]  /*1980*/  LDCU.64 UR4, c[0x0][0x428] ;  /* 0x00008500ff0477ac */ /* 0x000e620008000a00 */
[----:B------:R-:W-:Y:S01]  /*1990*/  IADD3 R22, P0, PT, R12, UR12, RZ ;  /* 0x0000000c0c167c10 */ /* 0x000fe2000ff1e0ff */
[----:B------:R-:W-:-:S04]  /*19a0*/  IMAD R2, R17, UR15, RZ ;  /* 0x0000000f11027c24 */ /* 0x000fc8000f8e02ff */
[----:B------:R-:W-:Y:S02]  /*19b0*/  IMAD.X R23, RZ, RZ, RZ, P0 ;  /* 0x000000ffff177224 */ /* 0x000fe400000e06ff */
[----:B------:R-:W-:-:S05]  /*19c0*/  IMAD.WIDE.U32 R16, R17, UR13, R22 ;  /* 0x0000000d11107c25 */ /* 0x000fca000f8e0016 */
[----:B------:R-:W-:Y:S02]  /*19d0*/  IADD3 R2, PT, PT, R17, R2, RZ ;  /* 0x0000000211027210 */ /* 0x000fe40007ffe0ff */
[----:B-1----:R-:W-:-:S04]  /*19e0*/  LEA R22, P0, R16, UR4, 0x2 ;  /* 0x0000000410167c11 */ /* 0x002fc8000f8010ff */
[----:B------:R-:W-:-:S05]  /*19f0*/  LEA.HI.X R23, R16, UR5, R2, 0x2, P0 ;  /* 0x0000000510177c11 */ /* 0x000fca00080f1402 */
[----:B0-----:R1:W5:Y:S04]  /*1a00*/  LDG.E R16, desc[UR8][R22.64] ;  /* 0x0000000816107981 */ /* 0x001368000c1e1900 */
.L_x_126:
[----:B0-----:R-:W-:Y:S05]  /*1a10*/  BSYNC.RECONVERGENT B0 ;  /* 0x0000000000007941 */ /* 0x001fea0003800200 */
.L_x_125:
[----:B-----5:R0:W-:Y:S01]  /*1a20*/  @!P1 STS [R11], R16 ;  /* 0x000000100b009388 */ /* 0x0201e20000000800 */
[----:B------:R-:W0:Y:S01]  /*1a30*/  LDC R17, c[0x0][0x3e0] ;  /* 0x0000f800ff117b82 */ /* 0x000e220000000800 */
[----:B------:R-:W-:Y:S07]  /*1a40*/  I2F.RP R24, R21 ;  /* 0x0000001500187306 */ /* 0x000fee0000209400 */
[----:B------:R-:W-:Y:S01]  /*1a50*/  BAR.SYNC.DEFER_BLOCKING 0x0 ;  /* 0x0000000000007b1d */ /* 0x000fe20000010000 */
[----:B------:R-:W-:-:S05]  /*1a60*/  ISETP.NE.AND P5, PT, R5, RZ, PT ;  /* 0x000000ff0500720c */ /* 0x000fca0003fa5270 */
[----:B------:R-:W-:Y:S01]  /*1a70*/  BSSY.RECONVERGENT B1, `(.L_x_127) ;  /* 0x0000176000017945 */ /* 0x000fe20003800200 */
[----:B0-----:R-:W-:Y:S01]  /*1a80*/  IABS R16, R17 ;  /* 0x0000001100107213 */ /* 0x001fe20000000000 */
[----:B------:R0:W2:Y:S03]  /*1a90*/  @!P1 LDS R25, [R3] ;  /* 0x0000000003199984 */ /* 0x0000a60000000800 */
[----:B------:R-:W3:Y:S08]  /*1aa0*/  I2F.RP R20, R16 ;  /* 0x0000001000147306 */ /* 0x000ef00000209400 */
[----:B---3--:R-:W3:Y:S08]  /*1ab0*/  MUFU.RCP R26, R20 ;  /* 0x00000014001a7308 */ /* 0x008ef00000001000 */
[----:B0-----:R-:W0:Y:S01]  /*1ac0*/  MUFU.RCP R3, R24 ;  /* 0x0000001800037308 */ /* 0x001e220000001000 */
[----:B---3--:R-:W-:Y:S01]  /*1ad0*/  VIADD R26, R26, 0xffffffe ;  /* 0x0ffffffe1a1a7836 */ /* 0x008fe20000000000 */
[----:B--2---:R-:W2:Y:S01]  /*1ae0*/  SHFL.BFLY PT, R2, R25, 0x8, 0x1f ;  /* 0x0d001f0019027f89 */ /* 0x004ea200000e0000 */
[----:B0-----:R-:W-:-:S05]  /*1af0*/  VIADD R30, R3, 0xffffffe ;  /* 0x0ffffffe031e7836 */ /* 0x001fca0000000000 */
[----:B------:R0:W1:Y:S02]  /*1b00*/  F2I.FTZ.U32.TRUNC.NTZ R31, R30 ;  /* 0x0000001e001f7305 */ /* 0x000064000021f000 */
[----:B0-----:R-:W-:Y:S02]  /*1b10*/  HFMA2 R30, -RZ, RZ, 0, 0 ;  /* 0x00000000ff1e7431 */ /* 0x001fe400000001ff */
[----:B-1----:R-:W-:Y:S01]  /*1b20*/  IMAD.MOV R22, RZ, RZ, -R31 ;  /* 0x000000ffff167224 */ /* 0x002fe200078e0a1f */
[----:B--2---:R-:W-:-:S03]  /*1b30*/  FMNMX.FTZ R27, R2, R25, !PT ;  /* 0x00000019021b7209 */ /* 0x004fc60007810000 */
[----:B------:R-:W-:Y:S02]  /*1b40*/  IMAD R22, R22, R21, RZ ;  /* 0x0000001516167224 */ /* 0x000fe400078e02ff */
[----:B------:R-:W0:Y:S02]  /*1b50*/  SHFL.BFLY PT, R12, R27, 0x4, 0x1f ;  /* 0x0c801f001b0c7f89 */ /* 0x000e2400000e0000 */
[----:B------:R-:W-:Y:S01]  /*1b60*/  IMAD.HI.U32 R22, R31, R22, R30 ;  /* 0x000000161f167227 */ /* 0x000fe200078e001e */
[----:B0-----:R-:W-:Y:S02]  /*1b70*/  FMNMX.FTZ R12, R27, R12, !PT ;  /* 0x0000000c1b0c7209 */ /* 0x001fe40007810000 */
[----:B------:R-:W0:Y:S03]  /*1b80*/  F2I.FTZ.U32.TRUNC.NTZ R27, R26 ;  /* 0x0000001a001b7305 */ /* 0x000e26000021f000 */
[----:B------:R-:W1:Y:S01]  /*1b90*/  SHFL.BFLY PT, R23, R12, 0x2, 0x1f ;  /* 0x0c401f000c177f89 */ /* 0x000e6200000e0000 */
[----:B0-----:R-:W-:-:S02]  /*1ba0*/  IMAD.MOV R3, RZ, RZ, -R27 ;  /* 0x000000ffff037224 */ /* 0x001fc400078e0a1b */
[----:B------:R-:W-:Y:S01]  /*1bb0*/  IMAD.MOV.U32 R26, RZ, RZ, RZ ;  /* 0x000000ffff1a7224 */ /* 0x000fe200078e00ff */
[----:B-1----:R-:W-:-:S05]  /*1bc0*/  FMNMX.FTZ R23, R12, R23, !PT ;  /* 0x000000170c177209 */ /* 0x002fca0007810000 */
[----:B------:R-:W0:Y:S02]  /*1bd0*/  SHFL.BFLY PT, R2, R23, 0x1, 0x1f ;  /* 0x0c201f0017027f89 */ /* 0x000e2400000e0000 */
[----:B0-----:R-:W-:-:S04]  /*1be0*/  FMNMX.FTZ R2, R23, R2, !PT ;  /* 0x0000000217027209 */ /* 0x001fc80007810000 */
[----:B------:R-:W-:-:S04]  /*1bf0*/  FSETP.NEU.FTZ.AND P0, PT, R2, -INF , PT ;  /* 0xff8000000200780b */ /* 0x000fc80003f1d000 */
[----:B------:R-:W-:-:S05]  /*1c00*/  FSEL R2, R2, RZ, P0 ;  /* 0x000000ff02027208 */ /* 0x000fca0000000000 */
[----:B------:R-:W-:-:S04]  /*1c10*/  FADD.FTZ R11, -R2, R25 ;  /* 0x00000019020b7221 */ /* 0x000fc80000010100 */
[----:B------:R-:W-:-:S06]  /*1c20*/  FMUL.FTZ R11, R11, 1.4426950216293334961 ;  /* 0x3fb8aa3b0b0b7820 */ /* 0x000fcc0000410000 */
[----:B------:R-:W0:Y:S02]  /*1c30*/  MUFU.EX2 R11, R11 ;  /* 0x0000000b000b7308 */ /* 0x000e240000000800 */
[----:B0-----:R-:W0:Y:S02]  /*1c40*/  SHFL.BFLY PT, R12, R11, 0x8, 0x1f ;  /* 0x0d001f000b0c7f89 */ /* 0x001e2400000e0000 */
[----:B0-----:R-:W-:Y:S01]  /*1c50*/  FADD.FTZ R12, R11, R12 ;  /* 0x0000000c0b0c7221 */ /* 0x001fe20000010000 */
[----:B------:R-:W-:-:S04]  /*1c60*/  IABS R11, R18 ;  /* 0x00000012000b7213 */ /* 0x000fc80000000000 */
[----:B------:R-:W0:Y:S01]  /*1c70*/  SHFL.BFLY PT, R23, R12, 0x4, 0x1f ;  /* 0x0c801f000c177f89 */ /* 0x000e2200000e0000 */
[----:B------:R-:W-:-:S04]  /*1c80*/  IMAD.HI.U32 R22, R22, R11, RZ ;  /* 0x0000000b16167227 */ /* 0x000fc800078e00ff */
[----:B0-----:R-:W-:Y:S01]  /*1c90*/  FADD.FTZ R23, R12, R23 ;  /* 0x000000170c177221 */ /* 0x001fe20000010000 */
[----:B------:R-:W-:Y:S01]  /*1ca0*/  IMAD R12, R3, R16, RZ ;  /* 0x00000010030c7224 */ /* 0x000fe200078e02ff */
[----:B------:R-:W-:-:S03]  /*1cb0*/  IABS R3, R5 ;  /* 0x0000000500037213 */ /* 0x000fc60000000000 */
[----:B------:R-:W0:Y:S01]  /*1cc0*/  SHFL.BFLY PT, R20, R23, 0x2, 0x1f ;  /* 0x0c401f0017147f89 */ /* 0x000e2200000e0000 */
[----:B------:R-:W-:-:S04]  /*1cd0*/  IMAD.HI.U32 R12, R27, R12, R26 ;  /* 0x0000000c1b0c7227 */ /* 0x000fc800078e001a */
[----:B------:R-:W-:Y:S02]  /*1ce0*/  IMAD.MOV R3, RZ, RZ, -R3 ;  /* 0x000000ffff037224 */ /* 0x000fe400078e0a03 */
[----:B------:R-:W-:-:S04]  /*1cf0*/  IMAD.HI.U32 R12, R12, R11, RZ ;  /* 0x0000000b0c0c7227 */ /* 0x000fc800078e00ff */
[----:B------:R-:W-:Y:S02]  /*1d00*/  IMAD R24, R22, R3, R11 ;  /* 0x0000000316187224 */ /* 0x000fe400078e020b */
[----:B------:R-:W-:-:S03]  /*1d10*/  IMAD.MOV R3, RZ, RZ, -R12 ;  /* 0x000000ffff037224 */ /* 0x000fc600078e0a0c */
[----:B------:R-:W-:Y:S01]  /*1d20*/  ISETP.GT.U32.AND P2, PT, R21, R24, PT ;  /* 0x000000181500720c */ /* 0x000fe20003f44070 */
[----:B------:R-:W-:Y:S01]  /*1d30*/  IMAD R3, R16, R3, R11 ;  /* 0x0000000310037224 */ /* 0x000fe200078e020b */
[C---:B------:R-:W-:Y:S02]  /*1d40*/  LOP3.LUT R11, R18.reuse, R21, RZ, 0x3c, !PT ;  /* 0x00000015120b7212 */ /* 0x040fe400078e3cff */
[----:B------:R-:W-:Y:S02]  /*1d50*/  LOP3.LUT R18, R18, R17, RZ, 0x3c, !PT ;  /* 0x0000001112127212 */ /* 0x000fe400078e3cff */
[----:B------:R-:W-:Y:S01]  /*1d60*/  ISETP.GT.U32.AND P0, PT, R16, R3, PT ;  /* 0x000000031000720c */ /* 0x000fe20003f04070 */
[----:B0-----:R-:W-:Y:S01]  /*1d70*/  FADD.FTZ R23, R23, R20 ;  /* 0x0000001417177221 */ /* 0x001fe20000010000 */
[----:B------:R-:W-:-:S04]  /*1d80*/  ISETP.GE.AND P3, PT, R11, RZ, PT ;  /* 0x000000ff0b00720c */ /* 0x000fc80003f66270 */
[----:B------:R-:W0:Y:S01]  /*1d90*/  SHFL.BFLY PT, R20, R23, 0x1, 0x1f ;  /* 0x0c201f0017147f89 */ /* 0x000e2200000e0000 */
[-C--:B------:R-:W-:Y:S01]  /*1da0*/  @!P2 IADD3 R24, PT, PT, R24, -R21.reuse, RZ ;  /* 0x800000151818a210 */ /* 0x080fe20007ffe0ff */
[----:B------:R-:W-:Y:S01]  /*1db0*/  @!P2 VIADD R22, R22, 0x1 ;  /* 0x000000011616a836 */ /* 0x000fe20000000000 */
[----:B------:R-:W-:Y:S02]  /*1dc0*/  ISETP.GE.AND P2, PT, R18, RZ, PT ;  /* 0x000000ff1200720c */ /* 0x000fe40003f46270 */
[----:B------:R-:W-:Y:S02]  /*1dd0*/  ISETP.GE.U32.AND P1, PT, R24, R21, PT ;  /* 0x000000151800720c */ /* 0x000fe40003f26070 */
[----:B------:R-:W-:Y:S01]  /*1de0*/  @!P0 IMAD.IADD R3, R3, 0x1, -R16 ;  /* 0x0000000103038824 */ /* 0x000fe200078e0a10 */
[----:B------:R-:W-:Y:S01]  /*1df0*/  @!P0 IADD3 R12, PT, PT, R12, 0x1, RZ ;  /* 0x000000010c0c8810 */ /* 0x000fe20007ffe0ff */
[----:B------:R-:W-:Y:S01]  /*1e00*/  IMAD.MOV.U32 R24, RZ, RZ, 0x7f800000 ;  /* 0x7f800000ff187424 */ /* 0x000fe200078e00ff */
[----:B------:R-:W-:-:S02]  /*1e10*/  ISETP.NE.AND P0, PT, R17, RZ, PT ;  /* 0x000000ff1100720c */ /* 0x000fc40003f05270 */
[----:B------:R-:W-:-:S06]  /*1e20*/  ISETP.GE.U32.AND P4, PT, R3, R16, PT ;  /* 0x000000100300720c */ /* 0x000fcc0003f86070 */
[----:B------:R-:W-:-:S04]  /*1e30*/  @P1 VIADD R22, R22, 0x1 ;  /* 0x0000000116161836 */ /* 0x000fc80000000000 */
[----:B------:R-:W-:Y:S01]  /*1e40*/  @!P3 IMAD.MOV R22, RZ, RZ, -R22 ;  /* 0x000000ffff16b224 */ /* 0x000fe200078e0a16 */
[----:B------:R-:W-:Y:S01]  /*1e50*/  ISETP.NE.AND P3, PT, R19, RZ, PT ;  /* 0x000000ff1300720c */ /* 0x000fe20003f65270 */
[----:B0-----:R-:W-:Y:S01]  /*1e60*/  FADD.FTZ R20, R23, R20 ;  /* 0x0000001417147221 */ /* 0x001fe20000010000 */
[----:B------:R-:W-:Y:S01]  /*1e70*/  @P4 VIADD R12, R12, 0x1 ;  /* 0x000000010c0c4836 */ /* 0x000fe20000000000 */
[----:B------:R-:W-:Y:S02]  /*1e80*/  @!P5 LOP3.LUT R22, RZ, R21, RZ, 0x33, !PT ;  /* 0x00000015ff16d212 */ /* 0x000fe400078e33ff */
[----:B------:R-:W-:Y:S01]  /*1e90*/  SHF.R.S32.HI R21, RZ, 0x1f, R5 ;  /* 0x0000001fff157819 */ /* 0x000fe20000011405 */
[----:B------:R-:W-:Y:S01]  /*1ea0*/  IMAD.MOV.U32 R3, RZ, RZ, R12 ;  /* 0x000000ffff037224 */ /* 0x000fe200078e000c */
[----:B------:R-:W-:Y:S01]  /*1eb0*/  FSETP.NE.FTZ.AND P1, PT, R20, RZ, PT ;  /* 0x000000ff1400720b */ /* 0x000fe20003f35000 */
[----:B------:R-:W-:Y:S01]  /*1ec0*/  IMAD R5, R5, R6, RZ ;  /* 0x0000000605057224 */ /* 0x000fe200078e02ff */
[----:B------:R-:W-:-:S02]  /*1ed0*/  SEL R12, RZ, 0x1, !P3 ;  /* 0x00000001ff0c7807 */ /* 0x000fc40005800000 */
[----:B------:R-:W-:Y:S02]  /*1ee0*/  @!P2 IADD3 R3, PT, PT, -R3, RZ, RZ ;  /* 0x000000ff0303a210 */ /* 0x000fe40007ffe1ff */
[----:B------:R-:W-:Y:S02]  /*1ef0*/  @!P0 LOP3.LUT R3, RZ, R17, RZ, 0x33, !PT ;  /* 0x00000011ff038212 */ /* 0x000fe400078e33ff */
[----:B------:R-:W-:Y:S02]  /*1f00*/  LOP3.LUT P0, RZ, R4, 0x38f, RZ, 0xc0, !PT ;  /* 0x0000038f04ff7812 */ /* 0x000fe4000780c0ff */
[----:B------:R-:W-:Y:S01]  /*1f10*/  ISETP.LT.U32.AND P2, PT, R14, R22, PT ;  /* 0x000000160e00720c */ /* 0x000fe20003f41070 */
[----:B------:R-:W-:Y:S01]  /*1f20*/  IMAD R3, R3, UR10, RZ ;  /* 0x0000000a03037c24 */ /* 0x000fe2000f8e02ff */
[----:B------:R-:W-:Y:S01]  /*1f30*/  SHF.R.S32.HI R19, RZ, 0x1f, R22 ;  /* 0x0000001fff137819 */ /* 0x000fe20000011416 */
[----:B------:R-:W0:Y:S01]  /*1f40*/  @P1 MUFU.LG2 R11, R20 ;  /* 0x00000014000b1308 */ /* 0x000e220000000c00 */
[----:B------:R-:W-:-:S02]  /*1f50*/  LOP3.LUT R12, R21, R12, RZ, 0xfc, !PT ;  /* 0x0000000c150c7212 */ /* 0x000fc400078efcff */
[----:B------:R-:W-:-:S03]  /*1f60*/  ISETP.LT.AND.EX P2, PT, R15, R19, PT, P2 ;  /* 0x000000130f00720c */ /* 0x000fc60003f41320 */
[----:B------:R-:W-:Y:S01]  /*1f70*/  IMAD R3, R12, R3, RZ ;  /* 0x000000030c037224 */ /* 0x000fe200078e02ff */
[----:B------:R-:W-:Y:S01]  /*1f80*/  SEL R6, R14, R22, P2 ;  /* 0x000000160e067207 */ /* 0x000fe20001000000 */
[----:B0-----:R-:W-:Y:S01]  /*1f90*/  @P1 FFMA.FTZ R24, R11, 0.69314718246459960938, R2 ;  /* 0x3f3172180b181823 */ /* 0x001fe20000010002 */
[----:B------:R-:W-:Y:S05]  /*1fa0*/  @P0 BRA `(.L_x_128) ;  /* 0x0000001000880947 */ /* 0x000fea0003800000 */
        /* <DEDUP_REMOVED lines=32> */
[----:B------:R-:W0:Y:S02]  /*21b0*/  F2I.FTZ.U32.TRUNC.NTZ R15, R14 ;  /* 0x0000000e000f7305 */ /* 0x000e24000021f000 */
[----:B0-----:R-:W-:Y:S01]  /*21c0*/  IMAD.MOV R11, RZ, RZ, -R15 ;  /* 0x000000ffff0b7224 */ /* 0x001fe200078e0a0f */
[----:B------:R-:W-:-:S03]  /*21d0*/  MOV R14, RZ ;  /* 0x000000ff000e7202 */ /* 0x000fc60000000f00 */
        /* <DEDUP_REMOVED lines=15> */
.L_x_130:
[----:B------:R-:W-:Y:S01]  /*22d0*/  IMAD.MOV.U32 R22, RZ, RZ, R2 ;  /* 0x000000ffff167224 */ /* 0x000fe200078e0002 */
[----:B------:R-:W-:Y:S01]  /*22e0*/  MOV R21, RZ ;  /* 0x000000ff00157202 */ /* 0x000fe20000000f00 */
[----:B------:R-:W-:Y:S01]  /*22f0*/  IMAD.MOV.U32 R20, RZ, RZ, R32 ;  /* 0x000000ffff147224 */ /* 0x000fe200078e0020 */
[----:B------:R-:W-:Y:S02]  /*2300*/  MOV R18, 0x2320 ;  /* 0x0000232000127802 */ /* 0x000fe40000000f00 */
[----:B------:R-:W-:Y:S05]  /*2310*/  CALL.REL.NOINC `($__internal_3_$__cuda_sm20_div_s64) ;  /* 0x0000001c00487944 */ /* 0x000fea0003c00000 */
[----:B------:R-:W-:Y:S02]  /*2320*/  IADD3 R15, PT, PT, -R12, RZ, RZ ;  /* 0x000000ff0c0f7210 */ /* 0x000fe40007ffe1ff */
[----:B------:R-:W-:-:S03]  /*2330*/  MOV R33, R11 ;  /* 0x0000000b00217202 */ /* 0x000fc60000000f00 */
[----:B------:R-:W-:Y:S01]  /*2340*/  IMAD R14, R32, R15, R2 ;  /* 0x0000000f200e7224 */ /* 0x000fe200078e0202 */
[----:B------:R-:W-:-:S07]  /*2350*/  MOV R32, R12 ;  /* 0x0000000c00207202 */ /* 0x000fce0000000f00 */
.L_x_131:
        /* <DEDUP_REMOVED lines=59> */
.L_x_133:
[----:B------:R-:W-:Y:S01]  /*2710*/  IMAD.MOV.U32 R22, RZ, RZ, R32 ;  /* 0x000000ffff167224 */ /* 0x000fe200078e0020 */
[----:B------:R-:W-:Y:S01]  /*2720*/  MOV R21, R33 ;  /* 0x0000002100157202 */ /* 0x000fe20000000f00 */
[----:B------:R-:W-:Y:S01]  /*2730*/  IMAD.MOV.U32 R20, RZ, RZ, R28 ;  /* 0x000000ffff147224 */ /* 0x000fe200078e001c */
[----:B------:R-:W-:Y:S02]  /*2740*/  MOV R18, 0x2760 ;  /* 0x0000276000127802 */ /* 0x000fe40000000f00 */
[----:B------:R-:W-:Y:S05]  /*2750*/  CALL.REL.NOINC `($__internal_3_$__cuda_sm20_div_s64) ;  /* 0x0000001800387944 */ /* 0x000fea0003c00000 */
[----:B------:R-:W-:-:S05]  /*2760*/  IADD3 R29, PT, PT, -R12, RZ, RZ ;  /* 0x000000ff0c1d7210 */ /* 0x000fca0007ffe1ff */
[----:B------:R-:W-:Y:S02]  /*2770*/  IMAD R29, R29, R28, R32 ;  /* 0x0000001c1d1d7224 */ /* 0x000fe400078e0220 */
.L_x_134:
[----:B------:R-:W-:Y:S05]  /*2780*/  BSYNC.RECONVERGENT B0 ;  /* 0x0000000000007941 */ /* 0x000fea0003800200 */
.L_x_132:
        /* <DEDUP_REMOVED lines=160> */
.L_x_129:
[----:B------:R-:W0:Y:S01]  /*3190*/  LDC.64 R2, c[0x0][0x420] ;  /* 0x00010800ff027b82 */ /* 0x000e220000000a00 */
[----:B------:R-:W-:-:S05]  /*31a0*/  IADD3 R0, PT, PT, R13, UR12, RZ ;  /* 0x0000000c0d007c10 */ /* 0x000fca000fffe0ff */
[----:B0-----:R-:W-:-:S05]  /*31b0*/  IMAD.WIDE.U32 R2, R0, 0x4, R2 ;  /* 0x0000000400027825 */ /* 0x001fca00078e0002 */
[----:B------:R1:W-:Y:S02]  /*31c0*/  STG.E desc[UR8][R2.64], R24 ;  /* 0x0000001802007986 */ /* 0x0003e4000c101908 */
.L_x_128:
[----:B------:R-:W-:Y:S05]  /*31d0*/  BSYNC.RECONVERGENT B1 ;  /* 0x0000000000017941 */ /* 0x000fea0003800200 */
.L_x_127:
[----:B------:R-:W2:Y:S01]  /*31e0*/  LDCU UR6, c[0x0][0x534] ;  /* 0x0000a680ff0677ac */ /* 0x000ea20008000800 */
[----:B------:R-:W-:Y:S01]  /*31f0*/  BSSY.RECONVERGENT B0, `(.L_x_135) ;  /* 0x000000d000007945 */ /* 0x000fe20003800200 */
[----:B--2---:R-:W-:-:S04]  /*3200*/  ISETP.GE.AND P0, PT, R7, UR6, PT ;  /* 0x0000000607007c0c */ /* 0x004fc8000bf06270 */
[----:B------:R-:W-:-:S13]  /*3210*/  ISETP.GT.U32.OR P0, PT, R4, 0x7f, P0 ;  /* 0x0000007f0400780c */ /* 0x000fda0000704470 */
[----:B------:R-:W-:Y:S05]  /*3220*/  @P0 BRA `(.L_x_136) ;  /* 0x0000000000240947 */ /* 0x000fea0003800000 */
[----:B------:R-:W2:Y:S01]  /*3230*/  S2R R0, SR_CgaCtaId ;  /* 0x0000000000007919 */ /* 0x000ea20000008800 */
[----:B01----:R-:W-:Y:S01]  /*3240*/  FADD.FTZ R2, -R24, R25 ;  /* 0x0000001918027221 */ /* 0x003fe20000010100 */
[----:B------:R-:W-:-:S03]  /*3250*/  MOV R3, 0x400 ;  /* 0x0000040000037802 */ /* 0x000fc60000000f00 */
[----:B------:R-:W-:-:S06]  /*3260*/  FMUL.FTZ R2, R2, 1.4426950216293334961 ;  /* 0x3fb8aa3b02027820 */ /* 0x000fcc0000410000 */
[----:B------:R-:W0:Y:S01]  /*3270*/  MUFU.EX2 R2, R2 ;  /* 0x0000000200027308 */ /* 0x000e220000000800 */
[----:B--2---:R-:W-:-:S05]  /*3280*/  LEA R0, R0, R3, 0x18 ;  /* 0x0000000300007211 */ /* 0x004fca00078ec0ff */
[----:B------:R-:W-:-:S05]  /*3290*/  IMAD R0, R7, 0x24, R0 ;  /* 0x0000002407007824 */ /* 0x000fca00078e0200 */
[----:B------:R-:W-:-:S05]  /*32a0*/  LEA R3, R13, R0, 0x2 ;  /* 0x000000000d037211 */ /* 0x000fca00078e10ff */
[----:B0-----:R2:W-:Y:S02]  /*32b0*/  STS [R3], R2 ;  /* 0x0000000203007388 */ /* 0x0015e40000000800 */
.L_x_136:
[----:B------:R-:W-:Y:S05]  /*32c0*/  BSYNC.RECONVERGENT B0 ;  /* 0x0000000000007941 */ /* 0x000fea0003800200 */
.L_x_135:
[----:B------:R-:W-:Y:S01]  /*32d0*/  BAR.SYNC.DEFER_BLOCKING 0x0 ;  /* 0x0000000000007b1d */ /* 0x000fe20000010000 */
[----:B------:R-:W-:Y:S01]  /*32e0*/  UISETP.GE.AND UP0, UPT, UR6, 0x1, UPT ;  /* 0x000000010600788c */ /* 0x000fe2000bf06270 */
[----:B------:R-:W-:Y:S02]  /*32f0*/  IMAD.SHL.U32 R14, R4, 0x4, RZ ;  /* 0x00000004040e7824 */ /* 0x000fe400078e00ff */
[----:B------:R-:W-:Y:S01]  /*3300*/  HFMA2 R0, -RZ, RZ, 0, 0 ;  /* 0x00000000ff007431 */ /* 0x000fe200000001ff */
[----:B012---:R-:W-:Y:S01]  /*3310*/  CS2R R2, SRZ ;  /* 0x0000000000027805 */ /* 0x007fe2000001ff00 */
[----:B------:R-:W-:Y:S01]  /*3320*/  IMAD.MOV.U32 R5, RZ, RZ, RZ ;  /* 0x000000ffff057224 */ /* 0x000fe200078e00ff */
[----:B------:R-:W-:-:S03]  /*3330*/  LOP3.LUT R14, R14, 0x3c, RZ, 0xc0, !PT ;  /* 0x0000003c0e0e7812 */ /* 0x000fc600078ec0ff */
[----:B------:R-:W-:Y:S05]  /*3340*/  BRA.U !UP0, `(.L_x_137) ;  /* 0x0000000508f07547 */ /* 0x000fea000b800000 */
[----:B------:R-:W0:Y:S01]  /*3350*/  LDCU UR16, c[0x0][0x44c] ;  /* 0x00008980ff1077ac */ /* 0x000e220008000800 */
[----:B------:R-:W-:Y:S01]  /*3360*/  LOP3.LUT R0, R7, 0x3f0, R4, 0xf8, !PT ;  /* 0x000003f007007812 */ /* 0x000fe200078ef804 */
[----:B------:R-:W-:Y:S01]  /*3370*/  IMAD.MOV.U32 R18, RZ, RZ, RZ ;  /* 0x000000ffff127224 */ /* 0x000fe200078e00ff */
[----:B------:R-:W-:Y:S01]  /*3380*/  CS2R R10, SRZ ;  /* 0x00000000000a7805 */ /* 0x000fe2000001ff00 */
[----:B------:R-:W1:Y:S01]  /*3390*/  LDCU.64 UR4, c[0x0][0x3f8] ;  /* 0x00007f00ff0477ac */ /* 0x000e620008000a00 */
[----:B------:R-:W-:Y:S01]  /*33a0*/  CS2R R8, SRZ ;  /* 0x0000000000087805 */ /* 0x000fe2000001ff00 */
[----:B------:R-:W-:Y:S02]  /*33b0*/  UISETP.GE.U32.AND UP0, UPT, UR6, 0x4, UPT ;  /* 0x000000040600788c */ /* 0x000fe4000bf06070 */
[----:B0-----:R-:W-:Y:S02]  /*33c0*/  UIMAD UR7, UR12, UR16, URZ ;  /* 0x000000100c0772a4 */ /* 0x001fe4000f8e02ff */
[----:B------:R-:W-:-:S04]  /*33d0*/  UIMAD UR16, UR13, UR16, URZ ;  /* 0x000000100d1072a4 */ /* 0x000fc8000f8e02ff */
[----:B------:R-:W-:Y:S01]  /*33e0*/  IMAD.U32 R17, RZ, RZ, UR7 ;  /* 0x00000007ff117e24 */ /* 0x000fe2000f8e00ff */
[----:B------:R-:W-:Y:S01]  /*33f0*/  LEA R0, P0, R0, UR7, 0x2 ;  /* 0x0000000700007c11 */ /* 0x000fe2000f8010ff */
[----:B------:R-:W-:-:S03]  /*3400*/  UIADD3 UR7, UPT, UPT, UR13, -UR12, URZ ;  /* 0x8000000c0d077290 */ /* 0x000fc6000fffe0ff */
[----:B------:R-:W-:Y:S02]  /*3410*/  LEA.HI.X.SX32 R17, R17, RZ, 0x1, P0 ;  /* 0x000000ff11117211 */ /* 0x000fe400000f0eff */
[----:B-1----:R-:W-:Y:S01]  /*3420*/  LEA R16, P0, R0, UR4, 0x2 ;  /* 0x0000000400107c11 */ /* 0x002fe2000f8010ff */
[----:B------:R-:W-:-:S03]  /*3430*/  ULOP3.LUT UR4, UR6, 0x3, URZ, 0xc0, !UPT ;  /* 0x0000000306047892 */ /* 0x000fc6000f8ec0ff */
[----:B------:R-:W-:Y:S01]  /*3440*/  LEA.HI.X R17, R0, UR5, R17, 0x2, P0 ;  /* 0x0000000500117c11 */ /* 0x000fe200080f1411 */
[----:B------:R-:W-:Y:S01]  /*3450*/  IMAD.MOV.U32 R0, RZ, RZ, RZ ;  /* 0x000000ffff007224 */ /* 0x000fe200078e00ff */
[----:B------:R-:W-:Y:S07]  /*3460*/  BRA.U !UP0, `(.L_x_138) ;  /* 0x0000000508347547 */ /* 0x000fee000b800000 */
[----:B------:R-:W0:Y:S01]  /*3470*/  S2UR UR5, SR_CgaCtaId ;  /* 0x00000000000579c3 */ /* 0x000e220000008800 */
[----:B------:R-:W-:Y:S01]  /*3480*/  UMOV UR10, 0x400 ;  /* 0x00000400000a7882 */ /* 0x000fe20000000000 */
[----:B------:R-:W-:Y:S01]  /*3490*/  ULOP3.LUT UR15, UR6, 0x7ffffffc, URZ, 0xc0, !UPT ;  /* 0x7ffffffc060f7892 */ /* 0x000fe2000f8ec0ff */
[----:B------:R-:W-:Y:S01]  /*34a0*/  ISETP.GE.AND P2, PT, R13, UR7, PT ;  /* 0x000000070d007c0c */ /* 0x000fe2000bf46270 */
[----:B------:R-:W-:Y:S01]  /*34b0*/  IMAD.MOV.U32 R0, RZ, RZ, RZ ;  /* 0x000000ffff007224 */ /* 0x000fe200078e00ff */
[----:B------:R-:W-:Y:S01]  /*34c0*/  CS2R R2, SRZ ;  /* 0x0000000000027805 */ /* 0x000fe2000001ff00 */
[----:B------:R-:W-:Y:S01]  /*34d0*/  IMAD.MOV.U32 R5, RZ, RZ, RZ ;  /* 0x000000ffff057224 */ /* 0x000fe200078e00ff */
[----:B------:R-:W-:Y:S01]  /*34e0*/  UIMAD.WIDE UR22, UR16, 0x10, URZ ;  /* 0x00000010101678a5 */ /* 0x000fe2000f8e02ff */
[----:B------:R-:W-:Y:S01]  /*34f0*/  MOV R18, UR15 ;  /* 0x0000000f00127c02 */ /* 0x000fe20008000f00 */
[----:B------:R-:W-:Y:S02]  /*3500*/  UIMAD.WIDE UR20, UR16, 0xc, URZ ;  /* 0x0000000c101478a5 */ /* 0x000fe4000f8e02ff */
[----:B------:R-:W-:Y:S01]  /*3510*/  UIMAD.WIDE UR18, UR16, 0x8, URZ ;  /* 0x00000008101278a5 */ /* 0x000fe2000f8e02ff */
[----:B------:R-:W1:Y:S01]  /*3520*/  LDCU UR11, c[0x0][0x440] ;  /* 0x00008800ff0b77ac */ /* 0x000e620008000800 */
[----:B------:R-:W-:-:S02]  /*3530*/  UIMAD.WIDE UR24, UR16, 0x4, URZ ;  /* 0x00000004101878a5 */ /* 0x000fc4000f8e02ff */
[----:B0-----:R-:W-:Y:S02]  /*3540*/  ULEA UR5, UR5, UR10, 0x18 ;  /* 0x0000000a05057291 */ /* 0x001fe4000f8ec0ff */
[----:B------:R-:W-:-:S04]  /*3550*/  UIADD3 UR10, UPT, UPT, -UR15, URZ, URZ ;  /* 0x000000ff0f0a7290 */ /* 0x000fc8000fffe1ff */
[----:B------:R-:W-:-:S05]  /*3560*/  LEA R7, R13, UR5, 0x2 ;  /* 0x000000050d077c11 */ /* 0x000fca000f8e10ff */
[----:B-1----:R-:W-:-:S07]  /*3570*/  VIADD R7, R7, 0x48 ;  /* 0x0000004807077836 */ /* 0x002fce0000000000 */
.L_x_147:
        /* <DEDUP_REMOVED lines=9> */
.L_x_140:
[----:B------:R-:W-:Y:S05]  /*3610*/  BSYNC.RECONVERGENT B0 ;  /* 0x0000000000007941 */ /* 0x000fea0003800200 */
.L_x_139:
        /* <DEDUP_REMOVED lines=12> */
.L_x_142:
[----:B------:R-:W-:Y:S05]  /*36e0*/  BSYNC.RECONVERGENT B0 ;  /* 0x0000000000007941 */ /* 0x000fea0003800200 */
.L_x_141:
        /* <DEDUP_REMOVED lines=9> */
[----:B-1----:R-:W-:Y:S04]  /*3780*/  @!P0 IADD3 R20, P1, PT, R16, UR18, RZ ;  /* 0x0000001210148c10 */ /* 0x002fe8000ff3e0ff */
[----:B------:R-:W-:Y:S05]  /*3790*/  @!P0 IADD3.X R21, PT, PT, R17, UR19, RZ, P1, !PT ;  /* 0x0000001311158c10 */ /* 0x000fea0008ffe4ff */
[----:B------:R2:W5:Y:S04]  /*37a0*/  @!P0 LDG.E.128 R8, desc[UR8][R20.64] ;  /* 0x0000000814088981 */ /* 0x000568000c1e1d00 */
.L_x_144:
[----:B------:R-:W-:Y:S05]  /*37b0*/  BSYNC.RECONVERGENT B0 ;  /* 0x0000000000007941 */ /* 0x000fea0003800200 */
.L_x_143:
        /* <DEDUP_REMOVED lines=9> */
[----:B-12---:R-:W-:Y:S04]  /*3850*/  @!P0 IADD3 R20, P1, PT, R16, UR20, RZ ;  /* 0x0000001410148c10 */ /* 0x006fe8000ff3e0ff */
[----:B------:R-:W-:Y:S05]  /*3860*/  @!P0 IADD3.X R21, PT, PT, R17, UR21, RZ, P1, !PT ;  /* 0x0000001511158c10 */ /* 0x000fea0008ffe4ff */
[----:B------:R3:W5:Y:S04]  /*3870*/  @!P0 LDG.E.128 R8, desc[UR8][R20.64] ;  /* 0x0000000814088981 */ /* 0x000768000c1e1d00 */
.L_x_146:
[----:B------:R-:W-:Y:S05]  /*3880*/  BSYNC.RECONVERGENT B0 ;  /* 0x0000000000007941 */ /* 0x000fea0003800200 */
.L_x_145:
[----:B----4-:R-:W-:Y:S01]  /*3890*/  IADD3 R16, P0, PT, R16, UR22, RZ ;  /* 0x0000001610107c10 */ /* 0x010fe2000ff1e0ff */
[----:B------:R0:W4:Y:S01]  /*38a0*/  LDS R4, [R7+0x24] ;  /* 0x0000240007047984 */ /* 0x0001220000000800 */
[----:B------:R-:W-:Y:S02]  /*38b0*/  UIADD3 UR10, UPT, UPT, UR10, 0x4, URZ ;  /* 0x000000040a0a7890 */ /* 0x000fe4000fffe0ff */
[----:B------:R-:W-:Y:S02]  /*38c0*/  IADD3.X R17, PT, PT, R17, UR23, RZ, P0, !PT ;  /* 0x0000001711117c10 */ /* 0x000fe400087fe4ff */
[----:B------:R-:W-:Y:S01]  /*38d0*/  UISETP.NE.AND UP0, UPT, UR10, URZ, UPT ;  /* 0x000000ff0a00728c */ /* 0x000fe2000bf05270 */
[----:B0-----:R-:W-:Y:S01]  /*38e0*/  IADD3 R7, PT, PT, R7, 0x90, RZ ;  /* 0x0000009007077810 */ /* 0x001fe20007ffe0ff */
[C---:B----45:R-:W-:Y:S01]  /*38f0*/  FFMA.FTZ R5, R4.reuse, R8, R5 ;  /* 0x0000000804057223 */ /* 0x070fe20000010005 */
[C---:B------:R-:W-:Y:S01]  /*3900*/  FFMA.FTZ R2, R4.reuse, R9, R2 ;  /* 0x0000000904027223 */ /* 0x040fe20000010002 */
[C---:B------:R-:W-:Y:S01]  /*3910*/  FFMA.FTZ R3, R4.reuse, R10, R3 ;  /* 0x0000000a04037223 */ /* 0x040fe20000010003 */
[----:B------:R-:W-:Y:S04]  /*3920*/  FFMA.FTZ R0, R4, R11, R0 ;  /* 0x0000000b04007223 */ /* 0x000fe80000010000 */
[----:B------:R-:W-:Y:S05]  /*3930*/  BRA.U UP0, `(.L_x_147) ;  /* 0xfffffffd00107547 */ /* 0x000fea000b83ffff */
.L_x_138:
[----:B------:R-:W-:-:S09]  /*3940*/  UISETP.NE.AND UP0, UPT, UR4, URZ, UPT ;  /* 0x000000ff0400728c */ /* 0x000fd2000bf05270 */
[----:B------:R-:W-:Y:S05]  /*3950*/  BRA.U !UP0, `(.L_x_137) ;  /* 0x00000001086c7547 */ /* 0x000fea000b800000 */
[----:B------:R-:W0:Y:S01]  /*3960*/  S2UR UR10, SR_CgaCtaId ;  /* 0x00000000000a79c3 */ /* 0x000e220000008800 */
[----:B------:R-:W-:Y:S01]  /*3970*/  UMOV UR11, 0x400 ;  /* 0x00000400000b7882 */ /* 0x000fe20000000000 */
[----:B------:R-:W-:Y:S01]  /*3980*/  IMAD R18, R18, 0x9, R13 ;  /* 0x0000000912127824 */ /* 0x000fe200078e020d */
[----:B------:R-:W-:Y:S01]  /*3990*/  ISETP.GE.AND P1, PT, R13, UR7, PT ;  /* 0x000000070d007c0c */ /* 0x000fe2000bf26270 */
[----:B------:R-:W4:Y:S01]  /*39a0*/  LDCU UR5, c[0x0][0x440] ;  /* 0x00008800ff0577ac */ /* 0x000f220008000800 */
[----:B------:R-:W-:Y:S02]  /*39b0*/  UIMAD.WIDE UR18, UR16, 0x4, URZ ;  /* 0x00000004101278a5 */ /* 0x000fe4000f8e02ff */
[----:B0-----:R-:W-:Y:S02]  /*39c0*/  ULEA UR10, UR10, UR11, 0x18 ;  /* 0x0000000b0a0a7291 */ /* 0x001fe4000f8ec0ff */
[----:B------:R-:W-:-:S04]  /*39d0*/  UIADD3 UR11, UPT, UPT, -UR4, URZ, URZ ;  /* 0x000000ff040b7290 */ /* 0x000fc8000fffe1ff */
[----:B----4-:R-:W-:-:S08]  /*39e0*/  LEA R6, R18, UR10, 0x2 ;  /* 0x0000000a12067c11 */ /* 0x010fd0000f8e10ff */
.L_x_150:
        /* <DEDUP_REMOVED lines=8> */
.L_x_149:
[----:B------:R-:W-:Y:S05]  /*3a70*/  BSYNC.RECONVERGENT B0 ;  /* 0x0000000000007941 */ /* 0x000fea0003800200 */
.L_x_148:
[----:B0-----:R-:W-:Y:S01]  /*3a80*/  IADD3 R16, P0, PT, R16, UR18, RZ ;  /* 0x0000001210107c10 */ /* 0x001fe2000ff1e0ff */
[----:B------:R-:W-:Y:S01]  /*3a90*/  UISETP.NE.AND UP0, UPT, UR11, URZ, UPT ;  /* 0x000000ff0b00728c */ /* 0x000fe2000bf05270 */
[----:B----45:R-:W-:Y:S01]  /*3aa0*/  FFMA.FTZ R5, R4, R8, R5 ;  /* 0x0000000804057223 */ /* 0x030fe20000010005 */
[----:B------:R-:W-:Y:S01]  /*3ab0*/  IADD3 R6, PT, PT, R6, 0x24, RZ ;  /* 0x0000002406067810 */ /* 0x000fe20007ffe0ff */
[C---:B------:R-:W-:Y:S01]  /*3ac0*/  FFMA.FTZ R2, R4.reuse, R9, R2 ;  /* 0x0000000904027223 */ /* 0x040fe20000010002 */
[C---:B------:R-:W-:Y:S01]  /*3ad0*/  FFMA.FTZ R3, R4.reuse, R10, R3 ;  /* 0x0000000a04037223 */ /* 0x040fe20000010003 */
[----:B------:R-:W-:Y:S01]  /*3ae0*/  IADD3.X R17, PT, PT, R17, UR19, RZ, P0, !PT ;  /* 0x0000001311117c10 */ /* 0x000fe200087fe4ff */
[----:B------:R-:W-:Y:S03]  /*3af0*/  FFMA.FTZ R0, R4, R11, R0 ;  /* 0x0000000b04007223 */ /* 0x000fe60000010000 */
[----:B------:R-:W-:Y:S05]  /*3b00*/  BRA.U UP0, `(.L_x_150) ;  /* 0xfffffffd00b87547 */ /* 0x000fea000b83ffff */
.L_x_137:
[----:B------:R-:W-:-:S04]  /*3b10*/  IADD3 R13, PT, PT, R13, UR12, RZ ;  /* 0x0000000c0d0d7c10 */ /* 0x000fc8000fffe0ff */
[----:B------:R-:W-:-:S13]  /*3b20*/  ISETP.GE.AND P0, PT, R13, UR13, PT ;  /* 0x0000000d0d007c0c */ /* 0x000fda000bf06270 */
[----:B------:R-:W-:Y:S05]  /*3b30*/  @P0 EXIT ;  /* 0x000000000000094d */ /* 0x000fea0003800000 */
[----:B------:R-:W-:Y:S01]  /*3b40*/  IABS R9, UR14 ;  /* 0x0000000e00097c13 */ /* 0x000fe20008000000 */
[----:B------:R-:W0:Y:S01]  /*3b50*/  LDC R8, c[0x0][0x434] ;  /* 0x00010d00ff087b82 */ /* 0x000e220000000800 */
[----:B------:R-:W-:Y:S01]  /*3b60*/  IABS R10, R13 ;  /* 0x0000000d000a7213 */ /* 0x000fe20000000000 */
[----:B------:R-:W4:Y:S01]  /*3b70*/  LDCU UR4, c[0x0][0x440] ;  /* 0x00008800ff0477ac */ /* 0x000f220008000800 */
[----:B------:R-:W5:Y:S01]  /*3b80*/  I2F.RP R7, R9 ;  /* 0x0000000900077306 */ /* 0x000f620000209400 */
[----:B------:R-:W-:-:S05]  /*3b90*/  IABS R6, UR14 ;  /* 0x0000000e00067c13 */ /* 0x000fca0008000000 */
[----:B------:R-:W-:Y:S02]  /*3ba0*/  IMAD.MOV R6, RZ, RZ, -R6 ;  /* 0x000000ffff067224 */ /* 0x000fe400078e0a06 */
[----:B-----5:R-:W5:Y:S02]  /*3bb0*/  MUFU.RCP R16, R7 ;  /* 0x0000000700107308 */ /* 0x020f640000001000 */
[----:B-----5:R-:W-:Y:S01]  /*3bc0*/  VIADD R16, R16, 0xffffffe ;  /* 0x0ffffffe10107836 */ /* 0x020fe20000000000 */
        /* <DEDUP_REMOVED lines=16> */
[----:B------:R0:W5:Y:S01]  /*3cd0*/  F2I.FTZ.U32.TRUNC.NTZ R19, R18 ;  /* 0x0000001200137305 */ /* 0x000162000021f000 */
[----:B------:R-:W-:-:S04]  /*3ce0*/  LOP3.LUT R6, R13, UR14, RZ, 0x3c, !PT ;  /* 0x0000000e0d067c12 */ /* 0x000fc8000f8e3cff */
[----:B------:R-:W-:-:S07]  /*3cf0*/  ISETP.GE.AND P0, PT, R6, RZ, PT ;  /* 0x000000ff0600720c */ /* 0x000fce0003f06270 */
[----:B------:R-:W-:Y:S01]  /*3d00*/  @P2 IADD3 R11, PT, PT, R11, 0x1, RZ ;  /* 0x000000010b0b2810 */ /* 0x000fe20007ffe0ff */
[----:B0-----:R-:W-:Y:S01]  /*3d10*/  HFMA2 R18, -RZ, RZ, 0, 0 ;  /* 0x00000000ff127431 */ /* 0x001fe200000001ff */
[----:B-----5:R-:W-:-:S04]  /*3d20*/  IADD3 R6, PT, PT, RZ, -R19, RZ ;  /* 0x80000013ff067210 */ /* 0x020fc80007ffe0ff */
[----:B------:R-:W-:Y:S01]  /*3d30*/  @!P0 IMAD.MOV R11, RZ, RZ, -R11 ;  /* 0x000000ffff0b8224 */ /* 0x000fe200078e0a0b */
[----:B------:R-:W-:Y:S01]  /*3d40*/  @!P1 LOP3.LUT R11, RZ, UR14, RZ, 0x33, !PT ;  /* 0x0000000eff0b9c12 */ /* 0x000fe2000f8e33ff */
[----:B------:R-:W-:Y:S01]  /*3d50*/  IMAD R6, R6, R7, RZ ;  /* 0x0000000706067224 */ /* 0x000fe200078e02ff */
[----:B----4-:R-:W-:-:S03]  /*3d60*/  ISETP.GE.AND P1, PT, R14, UR4, PT ;  /* 0x000000040e007c0c */ /* 0x010fc6000bf26270 */
        /* <DEDUP_REMOVED lines=15> */
[----:B------:R-:W4:Y:S01]  /*3e60*/  LDCU.64 UR10, c[0x0][0x410] ;  /* 0x00008200ff0a77ac */ /* 0x000f220008000a00 */
        /* <DEDUP_REMOVED lines=15> */
[----:B----4-:R-:W-:Y:S02]  /*3f60*/  IMAD R7, R4, UR10, RZ ;  /* 0x0000000a04077c24 */ /* 0x010fe4000f8e02ff */
        /* <DEDUP_REMOVED lines=13> */
        .weak           $__internal_3_$__cuda_sm20_div_s64
        .type           $__internal_3_$__cuda_sm20_div_s64,@function
        .size           $__internal_3_$__cuda_sm20_div_s64,(.L_x_14709 - $__internal_3_$__cuda_sm20_div_s64)
$__internal_3_$__cuda_sm20_div_s64:
        /* <DEDUP_REMOVED lines=83> */
[----:B------:R-:W-:Y:S05]  /*4570*/  RET.REL.NODEC R14 `(_ZN5flash32flash_fwd_splitkv_combine_kernelI23Flash_fwd_kernel_traitsILi64ELi64ELi256ELi4ELb0ELb0EN7cutlass6half_tE19Flash_kernel_traitsILi64ELi64ELi256ELi4ES3_EELi8ELi4ELb0EEEvNS_16Flash_fwd_paramsE) ;  /* 0xffffffb80ea07950 */ /* 0x000fea0003c3ffff */
.L_x_151:
        /* <DEDUP_REMOVED lines=16> */
.L_x_14709:


//--------------------- .text._ZN5flash32flash_fwd_splitkv_combine_kernelI23Flash_fwd_kernel_traitsILi64ELi64ELi256ELi4ELb0ELb0EN7cutlass6half_tE19Flash_kernel_traitsILi64ELi64ELi256ELi4ES3_EELi8ELi3ELb0EEEvNS_16Flash_fwd_paramsE --------------------------
	.section	.text._ZN5flash32flash_fwd_splitkv_combine_kernelI23Flash_fwd_kernel_traitsILi64ELi64ELi256ELi4ELb0ELb0EN7cutlass6half_tE19Flash_kernel_traitsILi64ELi64ELi256ELi4ES3_EELi8ELi3ELb0EEEvNS_16Flash_fwd_paramsE,"ax",@progbits
	.align	128
        .global         _ZN5flash32flash_fwd_splitkv_combine_kernelI23Flash_fwd_kernel_traitsILi64ELi64ELi256ELi4ELb0ELb0EN7cutlass6half_tE19Flash_kernel_traitsILi64ELi64ELi256ELi4ES3_EELi8ELi3ELb0EEEvNS_16Flash_fwd_paramsE
        .type           _ZN5flash32flash_fwd_splitkv_combine_kernelI23Flash_fwd_kernel_traitsILi64ELi64ELi256ELi4ELb0ELb0EN7cutlass6half_tE19Flash_kernel_traitsILi64ELi64ELi256ELi4ES3_EELi8ELi3ELb0EEEvNS_16Flash_fwd_paramsE,@function
        .size           _ZN5flash32flash_fwd_splitkv_combine_kernelI23Flash_fwd_kernel_traitsILi64ELi64ELi256ELi4ELb0ELb0EN7cutlass6half_tE19Flash_kernel_traitsILi64ELi64ELi256ELi4ES3_EELi8ELi3ELb0EEEvNS_16Flash_fwd_paramsE,(.L_x_14710 - _ZN5flash32flash_fwd_splitkv_combine_kernelI23Flash_fwd_kernel_traitsILi64ELi64ELi256ELi4ELb0ELb0EN7cutlass6half_tE19Flash_kernel_traitsILi64ELi64ELi256ELi4ES3_EELi8ELi3ELb0EEEvNS_16Flash_fwd_paramsE)
        .other          _ZN5flash32flash_fwd_splitkv_combine_kernelI23Flash_fwd_kernel_traitsILi64ELi64ELi256ELi4ELb0ELb0EN7cutlass6half_tE19Flash_kernel_traitsILi64ELi64ELi256ELi4ES3_EELi8ELi3ELb0EEEvNS_16Flash_fwd_paramsE,@"STO_CUDA_ENTRY STV_DEFAULT"
_ZN5flash32flash_fwd_splitkv_combine_kernelI23Flash_fwd_kernel_traitsILi64ELi64ELi256ELi4ELb0ELb0EN7cutlass6half_tE19Flash_kernel_traitsILi64ELi64ELi256ELi4ES3_EELi8ELi3ELb0EEEvNS_16Flash_fwd_paramsE:
.text._ZN5flash32flash_fwd_splitkv_combine_kernelI23Flash_fwd_kernel_traitsILi64ELi64ELi256ELi4ELb0ELb0EN7cutlass6half_tE19Flash_kernel_traitsILi64ELi64ELi256ELi4ES3_EELi8ELi3ELb0EEEvNS_16Flash_fwd_paramsE:
        /* <DEDUP_REMOVED lines=38> */
.L_x_152:
[----:B------:R-:W-:Y:S01]  /*0260*/  IMAD.U32 R24, RZ, RZ, UR21 ;  /* 0x00000015ff187e24 */ /* 0x000fe2000f8e00ff */
[----:B------:R-:W-:Y:S01]  /*0270*/  MOV R16, UR19 ;  /* 0x0000001300107c02 */ /* 0x000fe20008000f00 */
[----:B------:R-:W-:Y:S01]  /*0280*/  IMAD.U32 R15, RZ, RZ, UR15 ;  /* 0x0000000fff0f7e24 */ /* 0x000fe2000f8e00ff */
[----:B------:R-:W-:Y:S02]  /*0290*/  MOV R13, UR14 ;  /* 0x0000000e000d7c02 */ /* 0x000fe40008000f00 */
[----:B------:R-:W-:Y:S02]  /*02a0*/  MOV R14, 0x2c0 ;  /* 0x000002c0000e7802 */ /* 0x000fe40000000f00 */
[----:B------:R-:W-:Y:S05]  /*02b0*/  CALL.REL.NOINC `($__internal_4_$__cuda_sm20_div_s64) ;  /* 0x0000003c005c7944 */ /* 0x000fea0003c00000 */
[----:B------:R-:W-:-:S07]  /*02c0*/  MOV R10, R0 ;  /* 0x00000000000a7202 */ /* 0x000fce0000000f00 */
.L_x_153:
        /* <DEDUP_REMOVED lines=30> */
.L_x_155:
[----:B------:R-:W-:Y:S01]  /*04b0*/  IMAD.MOV.U32 R24, RZ, RZ, R10 ;  /* 0x000000ffff187224 */ /* 0x000fe200078e000a */
[----:B------:R-:W-:Y:S02]  /*04c0*/  MOV R15, R11 ;  /* 0x0000000b000f7202 */ /* 0x000fe40000000f00 */
[----:B------:R-:W-:Y:S02]  /*04d0*/  MOV R14, 0x4f0 ;  /* 0x000004f0000e7802 */ /* 0x000fe40000000f00 */
[----:B------:R-:W-:Y:S05]  /*04e0*/  CALL.REL.NOINC `($__internal_4_$__cuda_sm20_div_s64) ;  /* 0x0000003800d07944 */ /* 0x000fea0003c00000 */
[----:B------:R-:W-:Y:S02]  /*04f0*/  MOV R6, R0 ;  /* 0x0000000000067202 */ /* 0x000fe40000000f00 */
[----:B------:R-:W-:Y:S02]  /*0500*/  MOV R7, R11 ;  /* 0x0000000b00077202 */ /* 0x000fe40000000f00 */
.L_x_156:
[----:B------:R-:W-:Y:S05]  /*0510*/  BSYNC.RECONVERGENT B0 ;  /* 0x0000000000007941 */ /* 0x000fea0003800200 */
.L_x_154:
        /* <DEDUP_REMOVED lines=58> */
.L_x_158:
[----:B------:R-:W-:Y:S01]  /*08c0*/  IMAD.MOV.U32 R24, RZ, RZ, R16 ;  /* 0x000000ffff187224 */ /* 0x000fe200078e0010 */
[----:B------:R-:W-:Y:S01]  /*08d0*/  MOV R16, R10 ;  /* 0x0000000a00107202 */ /* 0x000fe20000000f00 */
[----:B------:R-:W-:Y:S01]  /*08e0*/  IMAD.MOV.U32 R15, RZ, RZ, R13 ;  /* 0x000000ffff0f7224 */ /* 0x000fe200078e000d */
[----:B------:R-:W-:Y:S02]  /*08f0*/  MOV R13, R4 ;  /* 0x00000004000d7202 */ /* 0x000fe40000000f00 */
[----:B------:R-:W-:Y:S02]  /*0900*/  MOV R14, 0x920 ;  /* 0x00000920000e7802 */ /* 0x000fe40000000f00 */
[----:B------:R-:W-:Y:S05]  /*0910*/  CALL.REL.NOINC `($__internal_4_$__cuda_sm20_div_s64) ;  /* 0x0000003400c47944 */ /* 0x000fea0003c00000 */
[----:B------:R-:W-:Y:S02]  /*0920*/  MOV R14, R0 ;  /* 0x00000000000e7202 */ /* 0x000fe40000000f00 */
[----:B------:R-:W-:Y:S02]  /*0930*/  MOV R15, R11 ;  /* 0x0000000b000f7202 */ /* 0x000fe40000000f00 */
.L_x_159:
[----:B------:R-:W-:Y:S05]  /*0940*/  BSYNC.RECONVERGENT B0 ;  /* 0x0000000000007941 */ /* 0x000fea0003800200 */
.L_x_157:
        /* <DEDUP_REMOVED lines=58> */
[----:B-1----:R-:W-:Y:S02]  /*0cf0*/  IMAD.MOV R3, RZ, RZ, -R9 ;  /* 0x000000ffff037224 */ /* 0x002fe400078e0a09 */
[----:B------:R-:W-:Y:S02]  /*0d00*/  IMAD.MOV.U32 R8, RZ, RZ, RZ ;  /* 0x000000ffff087224 */ /* 0x000fe400078e00ff */
[----:B------:R-:W-:Y:S01]  /*0d10*/  IMAD R3, R3, UR13, RZ ;  /* 0x0000000d03037c24 */ /* 0x000fe2000f8e02ff */
[----:B------:R-:W-:-:S03]  /*0d20*/  UIADD3 UR9, UPT, UPT, URZ, -UR17, URZ ;  /* 0x80000011ff097290 */ /* 0x000fc6000fffe0ff */
[----:B------:R-:W-:Y:S01]  /*0d30*/  IMAD.HI.U32 R3, R9, R3, R8 ;  /* 0x0000000309037227 */ /* 0x000fe200078e0008 */
[----:B------:R-:W-:-:S04]  /*0d40*/  UIMAD UR9, UR9, UR11, URZ ;  /* 0x0000000b090972a4 */ /* 0x000fc8000f8e02ff */
[----:B------:R-:W-:Y:S01]  /*0d50*/  UIMAD.WIDE.U32 UR16, UR17, UR9, UR16 ;  /* 0x00000009111072a5 */ /* 0x000fe2000f8e0010 */
[----:B------:R-:W-:-:S03]  /*0d60*/  IMAD.HI.U32 R9, R3, UR12, RZ ;  /* 0x0000000c03097c27 */ /* 0x000fc6000f8e00ff */
[----:B------:R-:W-:Y:S01]  /*0d70*/  UIMAD.WIDE.U32 UR16, UR17, UR12, URZ ;  /* 0x0000000c111072a5 */ /* 0x000fe2000f8e00ff */
[----:B------:R-:W-:Y:S01]  /*0d80*/  IMAD R0, R9, R0, UR12 ;  /* 0x0000000c09007e24 */ /* 0x000fe2000f8e0200 */
[----:B------:R-:W-:Y:S02]  /*0d90*/  ULOP3.LUT UR16, UR6, UR13, URZ, 0x3c, !UPT ;  /* 0x0000000d06107292 */ /* 0x000fe4000f8e3cff */
[----:B------:R-:W-:Y:S02]  /*0da0*/  UIADD3 UR10, UPT, UPT, -UR17, URZ, URZ ;  /* 0x000000ff110a7290 */ /* 0x000fe4000fffe1ff */
[----:B------:R-:W-:Y:S01]  /*0db0*/  ISETP.LT.U32.AND P1, PT, R0, UR13, PT ;  /* 0x0000000d00007c0c */ /* 0x000fe2000bf21070 */
[----:B------:R-:W0:Y:S01]  /*0dc0*/  LDCU.U8 UR9, c[0x0][0x549] ;  /* 0x0000a920ff0977ac */ /* 0x000e220008000000 */
[----:B------:R-:W-:Y:S01]  /*0dd0*/  ISETP.LE.AND P0, PT, RZ, UR16, PT ;  /* 0x00000010ff007c0c */ /* 0x000fe2000bf03270 */
[----:B------:R-:W-:Y:S02]  /*0de0*/  UIMAD UR10, UR11, UR10, UR12 ;  /* 0x0000000a0b0a72a4 */ /* 0x000fe4000f8e020c */
[----:B------:R-:W-:-:S02]  /*0df0*/  ULOP3.LUT UR6, UR6, UR4, URZ, 0x3c, !UPT ;  /* 0x0000000406067292 */ /* 0x000fc4000f8e3cff */
[----:B------:R-:W-:-:S06]  /*0e00*/  UISETP.GT.U32.AND UP1, UPT, UR11, UR10, UPT ;  /* 0x0000000a0b00728c */ /* 0x000fcc000bf24070 */
[----:B------:R-:W-:Y:S02]  /*0e10*/  @!P1 VIADD R0, R0, -UR13 ;  /* 0x8000000d00009c36 */ /* 0x000fe40008000000 */
[----:B------:R-:W-:Y:S01]  /*0e20*/  @!P1 VIADD R9, R9, 0x1 ;  /* 0x0000000109099836 */ /* 0x000fe20000000000 */
[----:B------:R-:W-:Y:S02]  /*0e30*/  ISETP.NE.AND P1, PT, RZ, UR7, PT ;  /* 0x00000007ff007c0c */ /* 0x000fe4000bf25270 */
[----:B------:R-:W-:Y:S01]  /*0e40*/  ISETP.GE.U32.AND P2, PT, R0, UR13, PT ;  /* 0x0000000d00007c0c */ /* 0x000fe2000bf46070 */
[----:B0-----:R-:W-:Y:S02]  /*0e50*/  UISETP.NE.AND UP0, UPT, UR9, URZ, UPT ;  /* 0x000000ff0900728c */ /* 0x001fe4000bf05270 */
[----:B------:R-:W-:Y:S02]  /*0e60*/  @!UP1 UIADD3 UR10, UPT, UPT, UR10, -UR11, URZ ;  /* 0x8000000b0a0a9290 */ /* 0x000fe4000fffe0ff */
[----:B------:R-:W-:-:S02]  /*0e70*/  @!UP1 UIADD3 UR17, UPT, UPT, UR17, 0x1, URZ ;  /* 0x0000000111119890 */ /* 0x000fc4000fffe0ff */
[----:B------:R-:W-:Y:S02]  /*0e80*/  UISETP.GE.U32.AND UP3, UPT, UR10, UR11, UPT ;  /* 0x0000000b0a00728c */ /* 0x000fe4000bf66070 */
[----:B------:R-:W-:Y:S02]  /*0e90*/  UISETP.GE.AND UP1, UPT, UR6, URZ, UPT ;  /* 0x000000ff0600728c */ /* 0x000fe4000bf26270 */
[----:B------:R-:W-:Y:S02]  /*0ea0*/  USEL UR9, UR5, 0x1, !UP0 ;  /* 0x0000000105097887 */ /* 0x000fe4000c000000 */
[----:B------:R-:W-:Y:S01]  /*0eb0*/  @P2 VIADD R9, R9, 0x1 ;  /* 0x0000000109092836 */ /* 0x000fe20000000000 */
[----:B------:R-:W-:-:S03]  /*0ec0*/  USHF.R.S32.HI UR6, URZ, 0x1f, UR7 ;  /* 0x0000001fff067899 */ /* 0x000fc60008011407 */
[----:B------:R-:W-:Y:S01]  /*0ed0*/  @!P0 IMAD.MOV R9, RZ, RZ, -R9 ;  /* 0x000000ffff098224 */ /* 0x000fe200078e0a09 */
[----:B------:R-:W-:Y:S01]  /*0ee0*/  @!P1 LOP3.LUT R9, RZ, UR13, RZ, 0x33, !PT ;  /* 0x0000000dff099c12 */ /* 0x000fe2000f8e33ff */
[----:B------:R-:W-:Y:S02]  /*0ef0*/  @UP3 UIADD3 UR17, UPT, UPT, UR17, 0x1, URZ ;  /* 0x0000000111113890 */ /* 0x000fe4000fffe0ff */
[----:B------:R-:W-:Y:S01]  /*0f00*/  UISETP.NE.AND UP3, UPT, UR8, URZ, UPT ;  /* 0x000000ff0800728c */ /* 0x000fe2000bf65270 */
[----:B------:R-:W-:Y:S01]  /*0f10*/  ISETP.LT.U32.AND P0, PT, R14, R9, PT ;  /* 0x000000090e00720c */ /* 0x000fe20003f01070 */
[----:B------:R-:W-:Y:S01]  /*0f20*/  @!UP1 UIADD3 UR17, UPT, UPT, -UR17, URZ, URZ ;  /* 0x000000ff11119290 */ /* 0x000fe2000fffe1ff */
[----:B------:R-:W-:Y:S01]  /*0f30*/  SHF.R.S32.HI R3, RZ, 0x1f, R9 ;  /* 0x0000001fff037819 */ /* 0x000fe20000011409 */
[----:B------:R-:W-:Y:S02]  /*0f40*/  USEL UR5, URZ, 0x1, !UP3 ;  /* 0x00000001ff057887 */ /* 0x000fe4000d800000 */
[----:B------:R-:W-:Y:S01]  /*0f50*/  @!UP2 ULOP3.LUT UR17, URZ, UR4, URZ, 0x33, !UPT ;  /* 0x00000004ff11a292 */ /* 0x000fe2000f8e33ff */
[----:B------:R-:W-:Y:S01]  /*0f60*/  ISETP.LT.AND.EX P0, PT, R15, R3, PT, P0 ;  /* 0x000000030f00720c */ /* 0x000fe20003f01300 */
[----:B------:R-:W-:-:S03]  /*0f70*/  ULOP3.LUT UR6, UR6, UR5, URZ, 0xfc, !UPT ;  /* 0x0000000506067292 */ /* 0x000fc6000f8efcff */
        /* <DEDUP_REMOVED lines=25> */
.L_x_161:
[----:B------:R-:W-:Y:S01]  /*1110*/  IMAD.MOV.U32 R24, RZ, RZ, R14 ;  /* 0x000000ffff187224 */ /* 0x000fe200078e000e */
[----:B------:R-:W-:Y:S01]  /*1120*/  MOV R16, R9 ;  /* 0x0000000900107202 */ /* 0x000fe20000000f00 */
[----:B------:R-:W-:Y:S01]  /*1130*/  IMAD.MOV.U32 R13, RZ, RZ, R3 ;  /* 0x000000ffff0d7224 */ /* 0x000fe200078e0003 */
[----:B------:R-:W-:Y:S02]  /*1140*/  MOV R14, 0x1160 ;  /* 0x00001160000e7802 */ /* 0x000fe40000000f00 */
[----:B------:R-:W-:Y:S05]  /*1150*/  CALL.REL.NOINC `($__internal_4_$__cuda_sm20_div_s64) ;  /* 0x0000002c00b47944 */ /* 0x000fea0003c00000 */
[----:B------:R-:W-:Y:S02]  /*1160*/  MOV R30, R0 ;  /* 0x00000000001e7202 */ /* 0x000fe40000000f00 */
[----:B------:R-:W-:Y:S02]  /*1170*/  MOV R31, R11 ;  /* 0x0000000b001f7202 */ /* 0x000fe40000000f00 */
.L_x_162:
[----:B------:R-:W-:Y:S05]  /*1180*/  BSYNC.RECONVERGENT B0 ;  /* 0x0000000000007941 */ /* 0x000fea0003800200 */
.L_x_160:
        /* <DEDUP_REMOVED lines=9> */
[----:B0-----:R-:W-:-:S04]  /*1220*/  IADD3 R2, PT, PT, R2, -0x1, R11 ;  /* 0xffffffff02027810 */ /* 0x001fc80007ffe00b */
[----:B------:R-:W-:Y:S01]  /*1230*/  IABS R5, R2 ;  /* 0x0000000200057213 */ /* 0x000fe20000000000 */
[----:B-1----:R-:W-:-:S04]  /*1240*/  VIADD R12, R12, 0xffffffe ;  /* 0x0ffffffe0c0c7836 */ /* 0x002fc80000000000 */
[----:B------:R-:W0:Y:S02]  /*1250*/  F2I.FTZ.U32.TRUNC.NTZ R13, R12 ;  /* 0x0000000c000d7305 */ /* 0x000e24000021f000 */
[----:B0-----:R-:W-:Y:S02]  /*1260*/  IMAD.MOV R8, RZ, RZ, -R13 ;  /* 0x000000ffff087224 */ /* 0x001fe400078e0a0d */
[----:B------:R-:W-:Y:S02]  /*1270*/  IMAD.MOV.U32 R12, RZ, RZ, RZ ;  /* 0x000000ffff0c7224 */ /* 0x000fe400078e00ff */
[----:B------:R-:W-:-:S04]  /*1280*/  IMAD R8, R8, R11, RZ ;  /* 0x0000000b08087224 */ /* 0x000fc800078e02ff */
[----:B------:R-:W-:-:S06]  /*1290*/  IMAD.HI.U32 R8, R13, R8, R12 ;  /* 0x000000080d087227 */ /* 0x000fcc00078e000c */
[----:B------:R-:W-:-:S04]  /*12a0*/  IMAD.HI.U32 R8, R8, R5, RZ ;  /* 0x0000000508087227 */ /* 0x000fc800078e00ff */
[----:B------:R-:W-:-:S05]  /*12b0*/  IMAD R0, R8, R0, R5 ;  /* 0x0000000008007224 */ /* 0x000fca00078e0205 */
[----:B------:R-:W-:-:S13]  /*12c0*/  ISETP.GT.U32.AND P1, PT, R11, R0, PT ;  /* 0x000000000b00720c */ /* 0x000fda0003f24070 */
[----:B------:R-:W-:Y:S02]  /*12d0*/  @!P1 IMAD.IADD R0, R0, 0x1, -R11 ;  /* 0x0000000100009824 */ /* 0x000fe400078e0a0b */
[----:B------:R-:W-:Y:S01]  /*12e0*/  @!P1 VIADD R8, R8, 0x1 ;  /* 0x0000000108089836 */ /* 0x000fe20000000000 */
[----:B------:R-:W-:Y:S02]  /*12f0*/  ISETP.NE.AND P1, PT, RZ, UR22, PT ;  /* 0x00000016ff007c0c */ /* 0x000fe4000bf25270 */
[-C--:B------:R-:W-:Y:S02]  /*1300*/  ISETP.GE.U32.AND P2, PT, R0, R11.reuse, PT ;  /* 0x0000000b0000720c */ /* 0x080fe40003f46070 */
[----:B------:R-:W-:-:S04]  /*1310*/  LOP3.LUT R0, R2, R11, RZ, 0x3c, !PT ;  /* 0x0000000b02007212 */ /* 0x000fc800078e3cff */
[----:B------:R-:W-:-:S07]  /*1320*/  ISETP.GE.AND P0, PT, R0, RZ, PT ;  /* 0x000000ff0000720c */ /* 0x000fce0003f06270 */
[----:B------:R-:W-:-:S06]  /*1330*/  @P2 VIADD R8, R8, 0x1 ;  /* 0x0000000108082836 */ /* 0x000fcc0000000000 */
        /* <DEDUP_REMOVED lines=30> */
.L_x_164:
[----:B------:R-:W-:Y:S01]  /*1520*/  IMAD.MOV.U32 R24, RZ, RZ, R6 ;  /* 0x000000ffff187224 */ /* 0x000fe200078e0006 */
[----:B------:R-:W-:Y:S01]  /*1530*/  MOV R15, R7 ;  /* 0x00000007000f7202 */ /* 0x000fe20000000f00 */
[----:B------:R-:W-:Y:S01]  /*1540*/  IMAD.MOV.U32 R16, RZ, RZ, R8 ;  /* 0x000000ffff107224 */ /* 0x000fe200078e0008 */
[----:B------:R-:W-:Y:S02]  /*1550*/  MOV R14, 0x1570 ;  /* 0x00001570000e7802 */ /* 0x000fe40000000f00 */
[----:B------:R-:W-:Y:S05]  /*1560*/  CALL.REL.NOINC `($__internal_4_$__cuda_sm20_div_s64) ;  /* 0x0000002800b07944 */ /* 0x000fea0003c00000 */
[----:B------:R-:W-:Y:S02]  /*1570*/  MOV R22, R0 ;  /* 0x0000000000167202 */ /* 0x000fe40000000f00 */
[----:B------:R-:W-:Y:S02]  /*1580*/  MOV R23, R11 ;  /* 0x0000000b00177202 */ /* 0x000fe40000000f00 */
.L_x_165:
[----:B------:R-:W-:Y:S05]  /*1590*/  BSYNC.RECONVERGENT B0 ;  /* 0x0000000000007941 */ /* 0x000fea0003800200 */
.L_x_163:
[----:B------:R-:W0:Y:S01]  /*15a0*/  LDCU UR8, c[0x0][0x434] ;  /* 0x00008680ff0877ac */ /* 0x000e220008000800 */
[----:B------:R-:W-:Y:S01]  /*15b0*/  HFMA2 R12, -RZ, RZ, 0, 0 ;  /* 0x00000000ff0c7431 */ /* 0x000fe200000001ff */
[----:B------:R-:W1:Y:S01]  /*15c0*/  S2R R17, SR_TID.X ;  /* 0x0000000000117919 */ /* 0x000e620000002100 */
[----:B------:R-:W-:Y:S01]  /*15d0*/  BSSY.RECONVERGENT B0, `(.L_x_166) ;  /* 0x000004e000007945 */ /* 0x000fe20003800200 */
[----:B------:R-:W-:Y:S01]  /*15e0*/  USHF.R.S32.HI UR4, URZ, 0x1f, UR22 ;  /* 0x0000001fff047899 */ /* 0x000fe20008011416 */
[----:B------:R-:W2:Y:S03]  /*15f0*/  LDCU UR5, c[0x0][0x534] ;  /* 0x0000a680ff0577ac */ /* 0x000ea60008000800 */
[----:B------:R-:W-:Y:S01]  /*1600*/  ULOP3.LUT UR4, UR4, 0x1, URZ, 0xfc, !UPT ;  /* 0x0000000104047892 */ /* 0x000fe2000f8efcff */
[----:B------:R-:W3:Y:S01]  /*1610*/  LDCU.64 UR10, c[0x0][0x358] ;  /* 0x00006b00ff0a77ac */ /* 0x000ee20008000a00 */
[----:B0-----:R-:W-:-:S04]  /*1620*/  IABS R6, UR8 ;  /* 0x0000000800067c13 */ /* 0x001fc80008000000 */
[----:B------:R-:W0:Y:S08]  /*1630*/  I2F.RP R7, R6 ;  /* 0x0000000600077306 */ /* 0x000e300000209400 */
[----:B0-----:R-:W0:Y:S02]  /*1640*/  MUFU.RCP R13, R7 ;  /* 0x00000007000d7308 */ /* 0x001e240000001000 */
[----:B0-----:R-:W-:-:S06]  /*1650*/  VIADD R13, R13, 0xffffffe ;  /* 0x0ffffffe0d0d7836 */ /* 0x001fcc0000000000 */
[----:B------:R-:W0:Y:S02]  /*1660*/  F2I.FTZ.U32.TRUNC.NTZ R13, R13 ;  /* 0x0000000d000d7305 */ /* 0x000e24000021f000 */
[----:B0-----:R-:W-:-:S04]  /*1670*/  IMAD.MOV R0, RZ, RZ, -R13 ;  /* 0x000000ffff007224 */ /* 0x001fc800078e0a0d */
[----:B------:R-:W-:Y:S01]  /*1680*/  IMAD R5, R0, R6, RZ ;  /* 0x0000000600057224 */ /* 0x000fe200078e02ff */
[----:B------:R-:W-:Y:S02]  /*1690*/  IABS R0, R2 ;  /* 0x0000000200007213 */ /* 0x000fe40000000000 */
[----:B------:R-:W-:Y:S01]  /*16a0*/  LOP3.LUT R2, R2, UR8, RZ, 0x3c, !PT ;  /* 0x0000000802027c12 */ /* 0x000fe2000f8e3cff */
[----:B------:R-:W-:-:S03]  /*16b0*/  IMAD.HI.U32 R5, R13, R5, R12 ;  /* 0x000000050d057227 */ /* 0x000fc600078e000c */
[----:B------:R-:W-:-:S03]  /*16c0*/  ISETP.GE.AND P1, PT, R2, RZ, PT ;  /* 0x000000ff0200720c */ /* 0x000fc60003f26270 */
[----:B------:R-:W-:-:S04]  /*16d0*/  IMAD.HI.U32 R12, R5, R0, RZ ;  /* 0x00000000050c7227 */ /* 0x000fc800078e00ff */
[----:B------:R-:W-:-:S04]  /*16e0*/  IMAD.MOV R5, RZ, RZ, -R12 ;  /* 0x000000ffff057224 */ /* 0x000fc800078e0a0c */
[C---:B------:R-:W-:Y:S02]  /*16f0*/  IMAD R5, R6.reuse, R5, R0 ;  /* 0x0000000506057224 */ /* 0x040fe400078e0200 */
[----:B------:R-:W0:Y:S03]  /*1700*/  LDC R0, c[0x0][0x3e0] ;  /* 0x0000f800ff007b82 */ /* 0x000e260000000800 */
[----:B------:R-:W-:-:S13]  /*1710*/  ISETP.GT.U32.AND P0, PT, R6, R5, PT ;  /* 0x000000050600720c */ /* 0x000fda0003f04070 */
[----:B------:R-:W-:Y:S01]  /*1720*/  @!P0 IMAD.IADD R5, R5, 0x1, -R6 ;  /* 0x0000000105058824 */ /* 0x000fe200078e0a06 */
[----:B------:R-:W-:Y:S02]  /*1730*/  @!P0 IADD3 R12, PT, PT, R12, 0x1, RZ ;  /* 0x000000010c0c8810 */ /* 0x000fe40007ffe0ff */
[----:B------:R-:W-:Y:S02]  /*1740*/  ISETP.NE.AND P0, PT, RZ, UR8, PT ;  /* 0x00000008ff007c0c */ /* 0x000fe4000bf05270 */
[----:B------:R-:W-:Y:S02]  /*1750*/  ISETP.GE.U32.AND P2, PT, R5, R6, PT ;  /* 0x000000060500720c */ /* 0x000fe40003f46070 */
[----:B0-----:R-:W-:-:S04]  /*1760*/  IABS R5, R0 ;  /* 0x0000000000057213 */ /* 0x001fc80000000000 */
[----:B------:R-:W0:Y:S07]  /*1770*/  I2F.RP R18, R5 ;  /* 0x0000000500127306 */ /* 0x000e2e0000209400 */
[----:B------:R-:W-:-:S05]  /*1780*/  @P2 VIADD R12, R12, 0x1 ;  /* 0x000000010c0c2836 */ /* 0x000fca0000000000 */
[----:B------:R-:W-:Y:S02]  /*1790*/  @!P1 IADD3 R12, PT, PT, -R12, RZ, RZ ;  /* 0x000000ff0c0c9210 */ /* 0x000fe40007ffe1ff */
[----:B------:R-:W-:Y:S01]  /*17a0*/  @!P0 LOP3.LUT R12, RZ, UR8, RZ, 0x33, !PT ;  /* 0x00000008ff0c8c12 */ /* 0x000fe2000f8e33ff */
[----:B0-----:R-:W0:Y:S04]  /*17b0*/  MUFU.RCP R18, R18 ;  /* 0x0000001200127308 */ /* 0x001e280000001000 */
[----:B------:R-:W-:Y:S01]  /*17c0*/  IMAD R6, R12, UR4, RZ ;  /* 0x000000040c067c24 */ /* 0x000fe2000f8e02ff */
[----:B------:R-:W4:Y:S04]  /*17d0*/  LDCU UR4, c[0x0][0x430] ;  /* 0x00008600ff0477ac */ /* 0x000f280008000800 */
[----:B------:R-:W-:-:S02]  /*17e0*/  IABS R16, R6 ;  /* 0x0000000600107213 */ /* 0x000fc40000000000 */
[----:B------:R-:W-:Y:S02]  /*17f0*/  IABS R15, R6 ;  /* 0x00000006000f7213 */ /* 0x000fe40000000000 */
[----:B------:R-:W5:Y:S01]  /*1800*/  I2F.RP R2, R16 ;  /* 0x0000001000027306 */ /* 0x000f620000209400 */
[----:B------:R-:W-:Y:S02]  /*1810*/  VIADD R7, R16, UR18 ;  /* 0x0000001210077c36 */ /* 0x000fe40008000000 */
[----:B------:R-:W-:Y:S01]  /*1820*/  IMAD.MOV R15, RZ, RZ, -R15 ;  /* 0x000000ffff0f7224 */ /* 0x000fe200078e0a0f */
[----:B0-----:R-:W-:Y:S02]  /*1830*/  IADD3 R18, PT, PT, R18, 0xffffffe, RZ ;  /* 0x0ffffffe12127810 */ /* 0x001fe40007ffe0ff */
[----:B------:R-:W-:Y:S02]  /*1840*/  IABS R13, R7 ;  /* 0x00000007000d7213 */ /* 0x000fe40000000000 */
[----:B------:R0:W-:Y:S01]  /*1850*/  F2I.FTZ.U32.TRUNC.NTZ R19, R18 ;  /* 0x0000001200137305 */ /* 0x0001e2000021f000 */
[----:B----4-:R-:W-:-:S07]  /*1860*/  UIMAD UR8, UR8, UR4, URZ ;  /* 0x00000004080872a4 */ /* 0x010fce000f8e02ff */
[----:B-----5:R-:W4:Y:S01]  /*1870*/  MUFU.RCP R24, R2 ;  /* 0x0000000200187308 */ /* 0x020f220000001000 */
[----:B0-----:R-:W-:Y:S02]  /*1880*/  IMAD.MOV.U32 R18, RZ, RZ, RZ ;  /* 0x000000ffff127224 */ /* 0x001fe400078e00ff */
[----:B----4-:R-:W-:Y:S02]  /*1890*/  VIADD R24, R24, 0xffffffe ;  /* 0x0ffffffe18187836 */ /* 0x010fe40000000000 */
[----:B------:R-:W-:-:S03]  /*18a0*/  IMAD.MOV R2, RZ, RZ, -R19 ;  /* 0x000000ffff027224 */ /* 0x000fc600078e0a13 */
[----:B------:R-:W0:Y:S02]  /*18b0*/  F2I.FTZ.U32.TRUNC.NTZ R25, R24 ;  /* 0x0000001800197305 */ /* 0x000e24000021f000 */
[----:B0-----:R-:W-:Y:S02]  /*18c0*/  IADD3 R11, PT, PT, RZ, -R25, RZ ;  /* 0x80000019ff0b7210 */ /* 0x001fe40007ffe0ff */
[----:B------:R-:W-:-:S03]  /*18d0*/  MOV R24, RZ ;  /* 0x000000ff00187202 */ /* 0x000fc60000000f00 */
[----:B------:R-:W-:Y:S01]  /*18e0*/  IMAD R20, R11, R16, RZ ;  /* 0x000000100b147224 */ /* 0x000fe200078e02ff */
[----:B-1----:R-:W-:-:S03]  /*18f0*/  SHF.R.U32.HI R11, RZ, 0x3, R17 ;  /* 0x00000003ff0b7819 */ /* 0x002fc60000011611 */
[----:B------:R-:W-:Y:S01]  /*1900*/  IMAD.HI.U32 R20, R25, R20, R24 ;  /* 0x0000001419147227 */ /* 0x000fe200078e0018 */
[----:B--2---:R-:W-:-:S05]  /*1910*/  ISETP.GE.AND P0, PT, R11, UR5, PT ;  /* 0x000000050b007c0c */ /* 0x004fca000bf06270 */
[----:B------:R-:W-:-:S04]  /*1920*/  IMAD.HI.U32 R20, R20, R13, RZ ;  /* 0x0000000d14147227 */ /* 0x000fc800078e00ff */
[----:B------:R-:W-:-:S05]  /*1930*/  IMAD R15, R20, R15, R13 ;  /* 0x0000000f140f7224 */ /* 0x000fca00078e020d */
[----:B------:R-:W-:-:S13]  /*1940*/  ISETP.GT.U32.AND P2, PT, R16, R15, PT ;  /* 0x0000000f1000720c */ /* 0x000fda0003f44070 */
[----:B------:R-:W-:-:S04]  /*1950*/  @!P2 IADD3 R15, PT, PT, R15, -R16, RZ ;  /* 0x800000100f0fa210 */ /* 0x000fc80007ffe0ff */
[----:B------:R-:W-:Y:S01]  /*1960*/  ISETP.GE.U32.AND P1, PT, R15, R16, PT ;  /* 0x000000100f00720c */ /* 0x000fe20003f26070 */
[----:B------:R-:W-:-:S04]  /*1970*/  IMAD R15, R2, R5, RZ ;  /* 0x00000005020f7224 */ /* 0x000fc800078e02ff */
[----:B------:R-:W-:Y:S01]  /*1980*/  IMAD.HI.U32 R14, R19, R15, R18 ;  /* 0x0000000f130e7227 */ /* 0x000fe200078e0012 */
[----:B------:R-:W-:Y:S01]  /*1990*/  MOV R15, 0xff800000 ;  /* 0xff800000000f7802 */ /* 0x000fe20000000f00 */
[----:B---3--:R-:W-:Y:S06]  /*19a0*/  @P0 BRA `(.L_x_167) ;  /* 0x0000000000400947 */ /* 0x008fec0003800000 */
[----:B------:R-:W-:Y:S01]  /*19b0*/  UIADD3 UR5, UP1, UPT, UR21, -UR20, URZ ;  /* 0x8000001415057290 */ /* 0x000fe2000ff3e0ff */
[----:B------:R-:W-:-:S03]  /*19c0*/  LOP3.LUT R18, R17, 0x7, RZ, 0xc0, !PT ;  /* 0x0000000711127812 */ /* 0x000fc600078ec0ff */
[----:B------:R-:W-:Y:S02]  /*19d0*/  UIADD3.X UR4, UPT, UPT, UR15, -0x1, URZ, UP1, !UPT ;  /* 0xffffffff0f047890 */ /* 0x000fe40008ffe4ff */
[----:B------:R-:W-:-:S04]  /*19e0*/  ISETP.LT.U32.AND P0, PT, R18, UR5, PT ;  /* 0x0000000512007c0c */ /* 0x000fc8000bf01070 */
[----:B------:R-:W-:-:S05]  /*19f0*/  IMAD.U32 R2, RZ, RZ, UR4 ;  /* 0x00000004ff027e24 */ /* 0x000fca000f8e00ff */
[----:B------:R-:W-:-:S13]  /*1a00*/  ISETP.GT.AND.EX P0, PT, R2, RZ, PT, P0 ;  /* 0x000000ff0200720c */ /* 0x000fda0003f04300 */
[----:B------:R-:W-:Y:S05]  /*1a10*/  @!P0 BRA `(.L_x_167) ;  /* 0x0000000000248947 */ /* 0x000fea0003800000 */
[----:B------:R-:W0:Y:S01]  /*1a20*/  LDCU.64 UR4, c[0x0][0x428] ;  /* 0x00008500ff0477ac */ /* 0x000e220008000a00 */
[----:B------:R-:W-:Y:S01]  /*1a30*/  IADD3 R18, P0, PT, R18, UR20, RZ ;  /* 0x0000001412127c10 */ /* 0x000fe2000ff1e0ff */
[----:B------:R-:W-:-:S04]  /*1a40*/  IMAD R2, R11, UR15, RZ ;  /* 0x0000000f0b027c24 */ /* 0x000fc8000f8e02ff */
[----:B------:R-:W-:Y:S02]  /*1a50*/  IMAD.X R19, RZ, RZ, RZ, P0 ;  /* 0x000000ffff137224 */ /* 0x000fe400000e06ff */
[----:B------:R-:W-:-:S05]  /*1a60*/  IMAD.WIDE.U32 R18, R11, UR21, R18 ;  /* 0x000000150b127c25 */ /* 0x000fca000f8e0012 */
[----:B------:R-:W-:Y:S02]  /*1a70*/  IADD3 R2, PT, PT, R19, R2, RZ ;  /* 0x0000000213027210 */ /* 0x000fe40007ffe0ff */
[----:B0-----:R-:W-:-:S04]  /*1a80*/  LEA R24, P0, R18, UR4, 0x2 ;  /* 0x0000000412187c11 */ /* 0x001fc8000f8010ff */
[----:B------:R-:W-:-:S05]  /*1a90*/  LEA.HI.X R25, R18, UR5, R2, 0x2, P0 ;  /* 0x0000000512197c11 */ /* 0x000fca00080f1402 */
[----:B------:R0:W5:Y:S04]  /*1aa0*/  LDG.E R15, desc[UR10][R24.64] ;  /* 0x0000000a180f7981 */ /* 0x000168000c1e1900 */
.L_x_167:
[----:B------:R-:W-:Y:S05]  /*1ab0*/  BSYNC.RECONVERGENT B0 ;  /* 0x0000000000007941 */ /* 0x000fea0003800200 */
.L_x_166:
[----:B------:R-:W1:Y:S01]  /*1ac0*/  S2R R21, SR_CgaCtaId ;  /* 0x0000000000157919 */ /* 0x000e620000008800 */
[----:B------:R-:W-:Y:S01]  /*1ad0*/  ISETP.GT.U32.AND P0, PT, R17, 0x3f, PT ;  /* 0x0000003f1100780c */ /* 0x000fe20003f04070 */
[----:B------:R-:W-:Y:S01]  /*1ae0*/  @!P2 VIADD R20, R20, 0x1 ;  /* 0x000000011414a836 */ /* 0x000fe20000000000 */
[----:B------:R-:W-:Y:S01]  /*1af0*/  MOV R2, 0x400 ;  /* 0x0000040000027802 */ /* 0x000fe20000000f00 */
[----:B------:R-:W-:Y:S01]  /*1b00*/  BSSY.RECONVERGENT B1, `(.L_x_168) ;  /* 0x0000169000017945 */ /* 0x000fe20003800200 */
[----:B------:R-:W-:Y:S01]  /*1b10*/  ISETP.NE.AND P5, PT, R6, RZ, PT ;  /* 0x000000ff0600720c */ /* 0x000fe20003fa5270 */
[----:B------:R-:W-:-:S08]  /*1b20*/  @P1 VIADD R20, R20, 0x1 ;  /* 0x0000000114141836 */ /* 0x000fd00000000000 */
[----:B------:R-:W-:-:S05]  /*1b30*/  @!P0 IMAD.SHL.U32 R18, R17, 0x4, RZ ;  /* 0x0000000411128824 */ /* 0x000fca00078e00ff */
[----:B------:R-:W-:Y:S02]  /*1b40*/  @!P0 LOP3.LUT R18, R18, 0x1c, RZ, 0xc0, !PT ;  /* 0x0000001c12128812 */ /* 0x000fe400078ec0ff */
[----:B-1----:R-:W-:Y:S02]  /*1b50*/  LEA R21, R21, R2, 0x18 ;  /* 0x0000000215157211 */ /* 0x002fe400078ec0ff */
[----:B------:R-:W-:-:S03]  /*1b60*/  LOP3.LUT R2, R17, 0x7, RZ, 0xc0, !PT ;  /* 0x0000000711027812 */ /* 0x000fc600078ec0ff */
[--C-:B------:R-:W-:Y:S02]  /*1b70*/  @!P0 IMAD R19, R11, 0x24, R21.reuse ;  /* 0x000000240b138824 */ /* 0x100fe400078e0215 */
[----:B------:R-:W-:Y:S02]  /*1b80*/  IMAD R2, R2, 0x24, R21 ;  /* 0x0000002402027824 */ /* 0x000fe400078e0215 */
[----:B------:R-:W-:Y:S02]  /*1b90*/  @!P0 IMAD.IADD R18, R19, 0x1, R18 ;  /* 0x0000000113128824 */ /* 0x000fe400078e0212 */
[----:B------:R-:W-:Y:S02]  /*1ba0*/  IMAD.MOV.U32 R21, RZ, RZ, -0x800000 ;  /* 0xff800000ff157424 */ /* 0x000fe400078e00ff */
[----:B------:R-:W-:Y:S01]  /*1bb0*/  IMAD R19, R11, 0x4, R2 ;  /* 0x000000040b137824 */ /* 0x000fe200078e0202 */
[----:B-----5:R-:W-:Y:S01]  /*1bc0*/  @!P0 STS [R18], R15 ;  /* 0x0000000f12008388 */ /* 0x020fe20000000800 */
[----:B------:R-:W-:Y:S06]  /*1bd0*/  BAR.SYNC.DEFER_BLOCKING 0x0 ;  /* 0x0000000000007b1d */ /* 0x000fec0000010000 */
[----:B------:R1:W2:Y:S02]  /*1be0*/  @!P0 LDS R21, [R19] ;  /* 0x0000000013158984 */ /* 0x0002a40000000800 */
[----:B-1----:R-:W-:-:S04]  /*1bf0*/  IMAD.HI.U32 R19, R14, R13, RZ ;  /* 0x0000000d0e137227 */ /* 0x002fc800078e00ff */
[----:B------:R-:W-:-:S04]  /*1c00*/  IMAD.MOV R14, RZ, RZ, -R19 ;  /* 0x000000ffff0e7224 */ /* 0x000fc800078e0a13 */
[----:B------:R-:W-:Y:S01]  /*1c10*/  IMAD R14, R5, R14, R13 ;  /* 0x0000000e050e7224 */ /* 0x000fe200078e020d */
[C---:B------:R-:W-:Y:S02]  /*1c20*/  LOP3.LUT R13, R7.reuse, R16, RZ, 0x3c, !PT ;  /* 0x00000010070d7212 */ /* 0x040fe400078e3cff */
[----:B------:R-:W-:Y:S02]  /*1c30*/  LOP3.LUT R7, R7, R0, RZ, 0x3c, !PT ;  /* 0x0000000007077212 */ /* 0x000fe400078e3cff */
[----:B------:R-:W-:Y:S02]  /*1c40*/  ISETP.GE.AND P3, PT, R13, RZ, PT ;  /* 0x000000ff0d00720c */ /* 0x000fe40003f66270 */
[----:B------:R-:W-:Y:S01]  /*1c50*/  ISETP.GE.AND P2, PT, R7, RZ, PT ;  /* 0x000000ff0700720c */ /* 0x000fe20003f46270 */
[----:B------:R-:W-:Y:S01]  /*1c60*/  IMAD.MOV.U32 R7, RZ, RZ, R20 ;  /* 0x000000ffff077224 */ /* 0x000fe200078e0014 */
[----:B--2---:R-:W1:Y:S01]  /*1c70*/  SHFL.BFLY PT, R26, R21, 0x4, 0x1f ;  /* 0x0c801f00151a7f89 */ /* 0x004e6200000e0000 */
[----:B------:R-:W-:Y:S01]  /*1c80*/  SHF.R.S32.HI R13, RZ, 0x1f, R6 ;  /* 0x0000001fff0d7819 */ /* 0x000fe20000011406 */
[----:B------:R-:W-:-:S02]  /*1c90*/  IMAD.MOV.U32 R20, RZ, RZ, 0x7f800000 ;  /* 0x7f800000ff147424 */ /* 0x000fc400078e00ff */
[----:B------:R-:W-:-:S05]  /*1ca0*/  IMAD R6, R6, UR8, RZ ;  /* 0x0000000806067c24 */ /* 0x000fca000f8e02ff */
[----:B------:R-:W-:Y:S01]  /*1cb0*/  @!P3 IMAD.MOV R7, RZ, RZ, -R7 ;  /* 0x000000ffff07b224 */ /* 0x000fe200078e0a07 */
[----:B------:R-:W-:Y:S02]  /*1cc0*/  ISETP.NE.AND P3, PT, R12, RZ, PT ;  /* 0x000000ff0c00720c */ /* 0x000fe40003f65270 */
[----:B------:R-:W-:Y:S02]  /*1cd0*/  @!P5 LOP3.LUT R7, RZ, R16, RZ, 0x33, !PT ;  /* 0x00000010ff07d212 */ /* 0x000fe400078e33ff */
[----:B------:R-:W-:-:S04]  /*1ce0*/  SEL R12, RZ, 0x1, !P3 ;  /* 0x00000001ff0c7807 */ /* 0x000fc80005800000 */
[----:B------:R-:W-:Y:S02]  /*1cf0*/  LOP3.LUT R12, R13, R12, RZ, 0xfc, !PT ;  /* 0x0000000c0d0c7212 */ /* 0x000fe400078efcff */
[----:B-1----:R-:W-:-:S05]  /*1d00*/  FMNMX.FTZ R26, R26, R21, !PT ;  /* 0x000000151a1a7209 */ /* 0x002fca0007810000 */
[----:B------:R-:W1:Y:S02]  /*1d10*/  SHFL.BFLY PT, R27, R26, 0x2, 0x1f ;  /* 0x0c401f001a1b7f89 */ /* 0x000e6400000e0000 */
[----:B-1----:R-:W-:-:S05]  /*1d20*/  FMNMX.FTZ R27, R26, R27, !PT ;  /* 0x0000001b1a1b7209 */ /* 0x002fca0007810000 */
[----:B------:R-:W1:Y:S02]  /*1d30*/  SHFL.BFLY PT, R2, R27, 0x1, 0x1f ;  /* 0x0c201f001b027f89 */ /* 0x000e6400000e0000 */
[----:B-1----:R-:W-:-:S04]  /*1d40*/  FMNMX.FTZ R2, R27, R2, !PT ;  /* 0x000000021b027209 */ /* 0x002fc80007810000 */
[----:B------:R-:W-:-:S04]  /*1d50*/  FSETP.NEU.FTZ.AND P0, PT, R2, -INF , PT ;  /* 0xff8000000200780b */ /* 0x000fc80003f1d000 */
[----:B------:R-:W-:Y:S02]  /*1d60*/  FSEL R2, R2, RZ, P0 ;  /* 0x000000ff02027208 */ /* 0x000fe40000000000 */
[----:B------:R-:W-:-:S03]  /*1d70*/  ISETP.GT.U32.AND P0, PT, R5, R14, PT ;  /* 0x0000000e0500720c */ /* 0x000fc60003f04070 */
[----:B0-----:R-:W-:-:S04]  /*1d80*/  FADD.FTZ R24, -R2, R21 ;  /* 0x0000001502187221 */ /* 0x001fc80000010100 */
[----:B------:R-:W-:-:S06]  /*1d90*/  FMUL.FTZ R24, R24, 1.4426950216293334961 ;  /* 0x3fb8aa3b18187820 */ /* 0x000fcc0000410000 */
[----:B------:R-:W0:Y:S01]  /*1da0*/  MUFU.EX2 R24, R24 ;  /* 0x0000001800187308 */ /* 0x000e220000000800 */
[----:B------:R-:W-:Y:S02]  /*1db0*/  @!P0 IMAD.IADD R14, R14, 0x1, -R5 ;  /* 0x000000010e0e8824 */ /* 0x000fe400078e0a05 */
[----:B------:R-:W-:Y:S01]  /*1dc0*/  @!P0 VIADD R19, R19, 0x1 ;  /* 0x0000000113138836 */ /* 0x000fe20000000000 */
[----:B------:R-:W-:Y:S02]  /*1dd0*/  ISETP.NE.AND P0, PT, R0, RZ, PT ;  /* 0x000000ff0000720c */ /* 0x000fe40003f05270 */
[----:B------:R-:W-:Y:S02]  /*1de0*/  ISETP.GE.U32.AND P4, PT, R14, R5, PT ;  /* 0x000000050e00720c */ /* 0x000fe40003f86070 */
[----:B------:R-:W-:Y:S01]  /*1df0*/  SHF.R.S32.HI R5, RZ, 0x1f, R7 ;  /* 0x0000001fff057819 */ /* 0x000fe20000011407 */
[----:B0-----:R-:W0:Y:S10]  /*1e00*/  SHFL.BFLY PT, R25, R24, 0x4, 0x1f ;  /* 0x0c801f0018197f89 */ /* 0x001e3400000e0000 */
[----:B------:R-:W-:-:S04]  /*1e10*/  @P4 VIADD R19, R19, 0x1 ;  /* 0x0000000113134836 */ /* 0x000fc80000000000 */
[----:B------:R-:W-:Y:S01]  /*1e20*/  @!P2 IMAD.MOV R19, RZ, RZ, -R19 ;  /* 0x000000ffff13a224 */ /* 0x000fe200078e0a13 */
[----:B------:R-:W-:Y:S02]  /*1e30*/  @!P0 LOP3.LUT R19, RZ, R0, RZ, 0x33, !PT ;  /* 0x00000000ff138212 */ /* 0x000fe400078e33ff */
[----:B------:R-:W-:Y:S02]  /*1e40*/  LOP3.LUT P0, RZ, R17, 0x3c7, RZ, 0xc0, !PT ;  /* 0x000003c711ff7812 */ /* 0x000fe4000780c0ff */
[----:B------:R-:W-:-:S04]  /*1e50*/  ISETP.LT.U32.AND P2, PT, R22, R7, PT ;  /* 0x000000071600720c */ /* 0x000fc80003f41070 */
[----:B------:R-:W-:Y:S01]  /*1e60*/  ISETP.LT.AND.EX P2, PT, R23, R5, PT, P2 ;  /* 0x000000051700720c */ /* 0x000fe20003f41320 */
[----:B------:R-:W-:-:S03]  /*1e70*/  IMAD R5, R19, UR9, RZ ;  /* 0x0000000913057c24 */ /* 0x000fc6000f8e02ff */
[----:B------:R-:W-:Y:S01]  /*1e80*/  SEL R7, R22, R7, P2 ;  /* 0x0000000716077207 */ /* 0x000fe20001000000 */
[----:B------:R-:W-:Y:S02]  /*1e90*/  IMAD R5, R12, R5, RZ ;  /* 0x000000050c057224 */ /* 0x000fe400078e02ff */
[----:B0-----:R-:W-:-:S05]  /*1ea0*/  FADD.FTZ R25, R24, R25 ;  /* 0x0000001918197221 */ /* 0x001fca0000010000 */
[----:B------:R-:W0:Y:S02]  /*1eb0*/  SHFL.BFLY PT, R18, R25, 0x2, 0x1f ;  /* 0x0c401f0019127f89 */ /* 0x000e2400000e0000 */
[----:B0-----:R-:W-:-:S05]  /*1ec0*/  FADD.FTZ R18, R25, R18 ;  /* 0x0000001219127221 */ /* 0x001fca0000010000 */
[----:B------:R-:W0:Y:S02]  /*1ed0*/  SHFL.BFLY PT, R15, R18, 0x1, 0x1f ;  /* 0x0c201f00120f7f89 */ /* 0x000e2400000e0000 */
[----:B0-----:R-:W-:-:S05]  /*1ee0*/  FADD.FTZ R15, R18, R15 ;  /* 0x0000000f120f7221 */ /* 0x001fca0000010000 */
[----:B------:R-:W-:-:S13]  /*1ef0*/  FSETP.NE.FTZ.AND P1, PT, R15, RZ, PT ;  /* 0x000000ff0f00720b */ /* 0x000fda0003f35000 */
[----:B------:R-:W0:Y:S02]  /*1f00*/  @P1 MUFU.LG2 R15, R15 ;  /* 0x0000000f000f1308 */ /* 0x000e240000000c00 */
        /* <DEDUP_REMOVED lines=14> */
[----:B------:R-:W-:-:S03]  /*1ff0*/  IMAD R15, R11, UR19, RZ ;  /* 0x000000130b0f7c24 */ /* 0x000fc6000f8e02ff */
[----:B------:R-:W-:Y:S01]  /*2000*/  ISETP.GE.U32.AND P0, PT, R12, 0x3, PT ;  /* 0x000000030c00780c */ /* 0x000fe20003f06070 */
[----:B------:R-:W-:Y:S01]  /*2010*/  IMAD.WIDE.U32 R12, R0, UR19, RZ ;  /* 0x00000013000c7c25 */ /* 0x000fe2000f8e00ff */
[----:B------:R-:W-:-:S03]  /*2020*/  IADD3.X R14, PT, PT, RZ, R11, RZ, P1, !PT ;  /* 0x0000000bff0e7210 */ /* 0x000fc60000ffe4ff */
[----:B------:R-:W-:Y:S01]  /*2030*/  IMAD R15, R0, UR14, R15 ;  /* 0x0000000e000f7c24 */ /* 0x000fe2000f8e020f */
[----:B------:R-:W-:-:S04]  /*2040*/  ISETP.GE.U32.AND.EX P0, PT, R14, RZ, PT, P0 ;  /* 0x000000ff0e00720c */ /* 0x000fc80003f06100 */
        /* <DEDUP_REMOVED lines=13> */
[----:B0-----:R-:W-:-:S06]  /*2120*/  VIADD R12, R12, 0xffffffe ;  /* 0x0ffffffe0c0c7836 */ /* 0x001fcc0000000000 */
[----:B------:R0:W1:Y:S02]  /*2130*/  F2I.FTZ.U32.TRUNC.NTZ R13, R12 ;  /* 0x0000000c000d7305 */ /* 0x000064000021f000 */
[----:B0-----:R-:W-:Y:S02]  /*2140*/  HFMA2 R12, -RZ, RZ, 0, 0 ;  /* 0x00000000ff0c7431 */ /* 0x001fe400000001ff */
[----:B-1----:R-:W-:-:S04]  /*2150*/  IMAD.MOV R0, RZ, RZ, -R13 ;  /* 0x000000ffff007224 */ /* 0x002fc800078e0a0d */
[----:B------:R-:W-:-:S04]  /*2160*/  IMAD R0, R0, R26, RZ ;  /* 0x0000001a00007224 */ /* 0x000fc800078e02ff */
[----:B------:R-:W-:Y:S01]  /*2170*/  IMAD.HI.U32 R0, R13, R0, R12 ;  /* 0x000000000d007227 */ /* 0x000fe200078e000c */
[----:B------:R-:W-:-:S05]  /*2180*/  LEA.HI R13, R17, UR20, RZ, 0x1d ;  /* 0x00000014110d7c11 */ /* 0x000fca000f8fe8ff */
        /* <DEDUP_REMOVED lines=13> */
.L_x_171:
[----:B------:R-:W-:Y:S01]  /*2260*/  LEA.HI R24, R17, UR20, RZ, 0x1d ;  /* 0x0000001411187c11 */ /* 0x000fe2000f8fe8ff */
[----:B------:R-:W-:Y:S01]  /*2270*/  IMAD.MOV.U32 R15, RZ, RZ, RZ ;  /* 0x000000ffff0f7224 */ /* 0x000fe200078e00ff */
[----:B------:R-:W-:Y:S01]  /*2280*/  MOV R14, 0x22b0 ;  /* 0x000022b0000e7802 */ /* 0x000fe20000000f00 */
[----:B------:R-:W-:Y:S02]  /*2290*/  IMAD.MOV.U32 R16, RZ, RZ, R26 ;  /* 0x000000ffff107224 */ /* 0x000fe400078e001a */
[----:B------:R-:W-:Y:S05]  /*22a0*/  CALL.REL.NOINC `($__internal_4_$__cuda_sm20_div_s64) ;  /* 0x0000001c00607944 */ /* 0x000fea0003c00000 */
[----:B------:R-:W-:Y:S02]  /*22b0*/  IADD3 R13, PT, PT, -R0, RZ, RZ ;  /* 0x000000ff000d7210 */ /* 0x000fe40007ffe1ff */
[----:B------:R-:W-:-:S03]  /*22c0*/  MOV R27, R11 ;  /* 0x0000000b001b7202 */ /* 0x000fc60000000f00 */
[----:B------:R-:W-:Y:S01]  /*22d0*/  IMAD R24, R26, R13, R24 ;  /* 0x0000000d1a187224 */ /* 0x000fe200078e0218 */
[----:B------:R-:W-:-:S07]  /*22e0*/  MOV R26, R0 ;  /* 0x00000000001a7202 */ /* 0x000fce0000000f00 */
.L_x_172:
[----:B------:R-:W-:Y:S01]  /*22f0*/  IABS R13, UR19 ;  /* 0x00000013000d7c13 */ /* 0x000fe20008000000 */
[----:B------:R-:W-:Y:S01]  /*2300*/  IMAD R3, R3, R10, RZ ;  /* 0x0000000a03037224 */ /* 0x000fe200078e02ff */
[----:B------:R-:W-:Y:S01]  /*2310*/  MOV R14, RZ ;  /* 0x000000ff000e7202 */ /* 0x000fe20000000f00 */
[----:B------:R-:W-:Y:S01]  /*2320*/  BSSY.RECONVERGENT B0, `(.L_x_173) ;  /* 0x0000040000007945 */ /* 0x000fe20003800200 */
[----:B------:R-:W0:Y:S01]  /*2330*/  I2F.U32.RP R16, R13 ;  /* 0x0000000d00107306 */ /* 0x000e220000209000 */
[----:B------:R-:W-:Y:S01]  /*2340*/  IABS R0, UR19 ;  /* 0x0000001300007c13 */ /* 0x000fe20008000000 */
[----:B------:R-:W-:Y:S01]  /*2350*/  IMAD R3, R9, R4, R3 ;  /* 0x0000000409037224 */ /* 0x000fe200078e0203 */
[----:B------:R-:W-:Y:S02]  /*2360*/  IABS R11, R24 ;  /* 0x00000018000b7213 */ /* 0x000fe40000000000 */
[----:B------:R-:W-:-:S04]  /*2370*/  LOP3.LUT R4, R24, UR19, RZ, 0x3c, !PT ;  /* 0x0000001318047c12 */ /* 0x000fc8000f8e3cff */
[----:B------:R-:W-:Y:S01]  /*2380*/  ISETP.GE.AND P0, PT, R4, RZ, PT ;  /* 0x000000ff0400720c */ /* 0x000fe20003f06270 */
[----:B0-----:R-:W0:Y:S02]  /*2390*/  MUFU.RCP R15, R16 ;  /* 0x00000010000f7308 */ /* 0x001e240000001000 */
[----:B0-----:R-:W-:-:S06]  /*23a0*/  VIADD R15, R15, 0xffffffe ;  /* 0x0ffffffe0f0f7836 */ /* 0x001fcc0000000000 */
[----:B------:R-:W0:Y:S02]  /*23b0*/  F2I.FTZ.U32.TRUNC.NTZ R15, R15 ;  /* 0x0000000f000f7305 */ /* 0x000e24000021f000 */
[----:B0-----:R-:W-:-:S04]  /*23c0*/  IMAD.MOV R12, RZ, RZ, -R15 ;  /* 0x000000ffff0c7224 */ /* 0x001fc800078e0a0f */
[----:B------:R-:W-:-:S04]  /*23d0*/  IMAD R12, R12, R13, RZ ;  /* 0x0000000d0c0c7224 */ /* 0x000fc800078e02ff */
[----:B------:R-:W-:-:S04]  /*23e0*/  IMAD.HI.U32 R14, R15, R12, R14 ;  /* 0x0000000c0f0e7227 */ /* 0x000fc800078e000e */
[----:B------:R-:W-:Y:S02]  /*23f0*/  IMAD.MOV R12, RZ, RZ, -R0 ;  /* 0x000000ffff0c7224 */ /* 0x000fe400078e0a00 */
[----:B------:R-:W-:-:S04]  /*2400*/  IMAD.HI.U32 R0, R14, R11, RZ ;  /* 0x0000000b0e007227 */ /* 0x000fc800078e00ff */
[----:B------:R-:W-:Y:S02]  /*2410*/  IMAD R12, R0, R12, R11 ;  /* 0x0000000c000c7224 */ /* 0x000fe400078e020b */
[----:B------:R-:W-:-:S03]  /*2420*/  IMAD.WIDE.U32 R14, R9, R10, RZ ;  /* 0x0000000a090e7225 */ /* 0x000fc600078e00ff */
[----:B------:R-:W-:Y:S01]  /*2430*/  ISETP.GT.U32.AND P1, PT, R13, R12, PT ;  /* 0x0000000c0d00720c */ /* 0x000fe20003f24070 */
[----:B------:R-:W-:Y:S02]  /*2440*/  IMAD.IADD R3, R15, 0x1, R3 ;  /* 0x000000010f037824 */ /* 0x000fe400078e0203 */
[----:B------:R-:W-:-:S04]  /*2450*/  IMAD.WIDE.U32 R32, R14, R30, RZ ;  /* 0x0000001e0e207225 */ /* 0x000fc800078e00ff */
[----:B------:R-:W-:-:S04]  /*2460*/  IMAD R3, R3, R30, RZ ;  /* 0x0000001e03037224 */ /* 0x000fc800078e02ff */
[----:B------:R-:W-:Y:S02]  /*2470*/  IMAD R3, R31, R14, R3 ;  /* 0x0000000e1f037224 */ /* 0x000fe400078e0203 */
[-C--:B------:R-:W-:Y:S02]  /*2480*/  @!P1 IADD3 R12, PT, PT, R12, -R13.reuse, RZ ;  /* 0x8000000d0c0c9210 */ /* 0x080fe40007ffe0ff */
[----:B------:R-:W-:Y:S02]  /*2490*/  @!P1 IADD3 R0, PT, PT, R0, 0x1, RZ ;  /* 0x0000000100009810 */ /* 0x000fe40007ffe0ff */
[----:B------:R-:W-:Y:S01]  /*24a0*/  ISETP.GE.U32.AND P2, PT, R12, R13, PT ;  /* 0x0000000d0c00720c */ /* 0x000fe20003f46070 */
[----:B------:R-:W-:Y:S01]  /*24b0*/  IMAD.IADD R13, R33, 0x1, R3 ;  /* 0x00000001210d7824 */ /* 0x000fe200078e0203 */
[----:B------:R-:W-:-:S11]  /*24c0*/  ISETP.NE.AND P1, PT, RZ, UR19, PT ;  /* 0x00000013ff007c0c */ /* 0x000fd6000bf25270 */
[----:B------:R-:W-:-:S05]  /*24d0*/  @P2 VIADD R0, R0, 0x1 ;  /* 0x0000000100002836 */ /* 0x000fca0000000000 */
[----:B------:R-:W-:Y:S02]  /*24e0*/  MOV R4, R0 ;  /* 0x0000000000047202 */ /* 0x000fe40000000f00 */
[----:B------:R-:W-:Y:S02]  /*24f0*/  LOP3.LUT R0, R27, R13, RZ, 0xfc, !PT ;  /* 0x0000000d1b007212 */ /* 0x000fe400078efcff */
[----:B------:R-:W-:Y:S02]  /*2500*/  @!P0 IADD3 R4, PT, PT, -R4, RZ, RZ ;  /* 0x000000ff04048210 */ /* 0x000fe40007ffe1ff */
[----:B------:R-:W-:Y:S02]  /*2510*/  ISETP.NE.U32.AND P0, PT, R0, RZ, PT ;  /* 0x000000ff0000720c */ /* 0x000fe40003f05070 */
[----:B------:R-:W-:-:S04]  /*2520*/  @!P1 LOP3.LUT R4, RZ, UR19, RZ, 0x33, !PT ;  /* 0x00000013ff049c12 */ /* 0x000fc8000f8e33ff */
[----:B------:R-:W-:-:S05]  /*2530*/  IADD3 R3, PT, PT, -R4, RZ, RZ ;  /* 0x000000ff04037210 */ /* 0x000fca0007ffe1ff */
        /* <DEDUP_REMOVED lines=23> */
.L_x_174:
[----:B------:R-:W-:Y:S01]  /*26b0*/  IMAD.MOV.U32 R24, RZ, RZ, R26 ;  /* 0x000000ffff187224 */ /* 0x000fe200078e001a */
[----:B------:R-:W-:Y:S01]  /*26c0*/  MOV R15, R27 ;  /* 0x0000001b000f7202 */ /* 0x000fe20000000f00 */
[----:B------:R-:W-:Y:S01]  /*26d0*/  IMAD.MOV.U32 R16, RZ, RZ, R32 ;  /* 0x000000ffff107224 */ /* 0x000fe200078e0020 */
[----:B------:R-:W-:Y:S02]  /*26e0*/  MOV R14, 0x2700 ;  /* 0x00002700000e7802 */ /* 0x000fe40000000f00 */
[----:B------:R-:W-:Y:S05]  /*26f0*/  CALL.REL.NOINC `($__internal_4_$__cuda_sm20_div_s64) ;  /* 0x00000018004c7944 */ /* 0x000fea0003c00000 */
[----:B------:R-:W-:-:S05]  /*2700*/  IADD3 R27, PT, PT, -R0, RZ, RZ ;  /* 0x000000ff001b7210 */ /* 0x000fca0007ffe1ff */
[----:B------:R-:W-:Y:S02]  /*2710*/  IMAD R27, R27, R32, R26 ;  /* 0x000000201b1b7224 */ /* 0x000fe400078e021a */
.L_x_175:
[----:B------:R-:W-:Y:S05]  /*2720*/  BSYNC.RECONVERGENT B0 ;  /* 0x0000000000007941 */ /* 0x000fea0003800200 */
.L_x_173:
[----:B------:R-:W-:Y:S01]  /*2730*/  IABS R24, R10 ;  /* 0x0000000a00187213 */ /* 0x000fe20000000000 */
[----:B------:R-:W0:Y:S01]  /*2740*/  LDCU UR12, c[0x0][0x430] ;  /* 0x00008600ff0c77ac */ /* 0x000e220008000800 */
[----:B------:R-:W-:Y:S02]  /*2750*/  IABS R12, R9 ;  /* 0x00000009000c7213 */ /* 0x000fe40000000000 */
[----:B------:R-:W1:Y:S01]  /*2760*/  I2F.U32.RP R14, R24 ;  /* 0x00000018000e7306 */ /* 0x000e620000209000 */
[----:B------:R-:W-:Y:S01]  /*2770*/  IABS R19, R8 ;  /* 0x0000000800137213 */ /* 0x000fe20000000000 */
[----:B------:R-:W2:Y:S01]  /*2780*/  LDCU UR4, c[0x0][0x434] ;  /* 0x00008680ff0477ac */ /* 0x000ea20008000800 */
[----:B------:R-:W-:Y:S02]  /*2790*/  IABS R11, R7 ;  /* 0x00000007000b7213 */ /* 0x000fe40000000000 */
[----:B------:R-:W-:Y:S01]  /*27a0*/  IABS R25, R10 ;  /* 0x0000000a00197213 */ /* 0x000fe20000000000 */
[----:B------:R-:W-:Y:S01]  /*27b0*/  UIMAD UR13, UR7, UR8, URZ ;  /* 0x00000008070d72a4 */ /* 0x000fe2000f8e02ff */
[----:B------:R-:W-:Y:S01]  /*27c0*/  ISETP.NE.AND P5, PT, R9, RZ, PT ;  /* 0x000000ff0900720c */ /* 0x000fe20003fa5270 */
[----:B------:R-:W3:Y:S01]  /*27d0*/  I2F.U32.RP R18, R12 ;  /* 0x0000000c00127306 */ /* 0x000ee20000209000 */
[----:B------:R-:W-:Y:S01]  /*27e0*/  IADD3 R25, PT, PT, RZ, -R25, RZ ;  /* 0x80000019ff197210 */ /* 0x000fe20007ffe0ff */
[----:B0-----:R-:W-:-:S06]  /*27f0*/  USEL UR12, UR12, 0x1, UP0 ;  /* 0x000000010c0c7887 */ /* 0x001fcc0008000000 */
[----:B-1----:R-:W0:Y:S01]  /*2800*/  MUFU.RCP R14, R14 ;  /* 0x0000000e000e7308 */ /* 0x002e220000001000 */
[----:B------:R-:W-:Y:S02]  /*2810*/  USHF.R.S32.HI UR5, URZ, 0x1f, UR12 ;  /* 0x0000001fff057899 */ /* 0x000fe4000801140c */
[----:B--2---:R-:W-:-:S05]  /*2820*/  UIMAD UR4, UR12, UR4, URZ ;  /* 0x000000040c0472a4 */ /* 0x004fca000f8e02ff */
[----:B---3--:R-:W1:Y:S08]  /*2830*/  MUFU.RCP R13, R18 ;  /* 0x00000012000d7308 */ /* 0x008e700000001000 */
[----:B------:R-:W-:Y:S01]  /*2840*/  I2F.U32.RP R16, R19 ;  /* 0x0000001300107306 */ /* 0x000fe20000209000 */
[----:B0-----:R-:W-:-:S07]  /*2850*/  VIADD R30, R14, 0xffffffe ;  /* 0x0ffffffe0e1e7836 */ /* 0x001fce0000000000 */
[----:B------:R-:W0:Y:S01]  /*2860*/  F2I.FTZ.U32.TRUNC.NTZ R31, R30 ;  /* 0x0000001e001f7305 */ /* 0x000e22000021f000 */
[----:B-1----:R-:W-:-:S07]  /*2870*/  VIADD R14, R13, 0xffffffe ;  /* 0x0ffffffe0d0e7836 */ /* 0x002fce0000000000 */
[----:B------:R1:W2:Y:S01]  /*2880*/  F2I.FTZ.U32.TRUNC.NTZ R15, R14 ;  /* 0x0000000e000f7305 */ /* 0x0002a2000021f000 */
[----:B0-----:R-:W-:Y:S01]  /*2890*/  IADD3 R13, PT, PT, RZ, -R31, RZ ;  /* 0x8000001fff0d7210 */ /* 0x001fe20007ffe0ff */
[----:B------:R-:W-:-:S06]  /*28a0*/  IMAD.MOV.U32 R30, RZ, RZ, RZ ;  /* 0x000000ffff1e7224 */ /* 0x000fcc00078e00ff */
[----:B------:R0:W-:Y:S01]  /*28b0*/  MUFU.RCP R22, R16 ;  /* 0x0000001000167308 */ /* 0x0001e20000001000 */
[----:B------:R-:W-:Y:S02]  /*28c0*/  IMAD R13, R13, R24, RZ ;  /* 0x000000180d0d7224 */ /* 0x000fe400078e02ff */
[----:B-1----:R-:W-:-:S05]  /*28d0*/  IMAD.MOV.U32 R14, RZ, RZ, RZ ;  /* 0x000000ffff0e7224 */ /* 0x002fca00078e00ff */
[----:B------:R-:W1:Y:S01]  /*28e0*/  I2F.U32.RP R28, R11 ;  /* 0x0000000b001c7306 */ /* 0x000e620000209000 */
[----:B0-----:R-:W-:-:S04]  /*28f0*/  IMAD.HI.U32 R16, R31, R13, R30 ;  /* 0x0000000d1f107227 */ /* 0x001fc800078e001e */
[----:B--2---:R-:W-:-:S03]  /*2900*/  IMAD.MOV R13, RZ, RZ, -R15 ;  /* 0x000000ffff0d7224 */ /* 0x004fc600078e0a0f */
[----:B-1----:R-:W0:Y:S01]  /*2910*/  MUFU.RCP R28, R28 ;  /* 0x0000001c001c7308 */ /* 0x002e220000001000 */
[----:B------:R-:W-:Y:S02]  /*2920*/  VIADD R22, R22, 0xffffffe ;  /* 0x0ffffffe16167836 */ /* 0x000fe40000000000 */
[----:B------:R-:W-:-:S04]  /*2930*/  IMAD R13, R13, R12, RZ ;  /* 0x0000000c0d0d7224 */ /* 0x000fc800078e02ff */
[----:B------:R-:W-:Y:S01]  /*2940*/  IMAD.HI.U32 R14, R15, R13, R14 ;  /* 0x0000000d0f0e7227 */ /* 0x000fe200078e000e */
[----:B------:R-:W-:Y:S01]  /*2950*/  IABS R15, R27 ;  /* 0x0000001b000f7213 */ /* 0x000fe20000000000 */
[----:B------:R-:W1:Y:S04]  /*2960*/  F2I.FTZ.U32.TRUNC.NTZ R23, R22 ;  /* 0x0000001600177305 */ /* 0x000e68000021f000 */
[----:B------:R-:W-:-:S04]  /*2970*/  IMAD.HI.U32 R16, R16, R15, RZ ;  /* 0x0000000f10107227 */ /* 0x000fc800078e00ff */
[----:B------:R-:W-:Y:S02]  /*2980*/  IMAD R25, R16, R25, R15 ;  /* 0x0000001910197224 */ /* 0x000fe400078e020f */
[----:B------:R-:W2:Y:S01]  /*2990*/  LDC R15, c[0x0][0x3e0] ;  /* 0x0000f800ff0f7b82 */ /* 0x000ea20000000800 */
[----:B0-----:R-:W-:Y:S02]  /*29a0*/  VIADD R28, R28, 0xffffffe ;  /* 0x0ffffffe1c1c7836 */ /* 0x001fe40000000000 */
[----:B------:R-:W-:Y:S02]  /*29b0*/  ISETP.GT.U32.AND P1, PT, R24, R25, PT ;  /* 0x000000191800720c */ /* 0x000fe40003f24070 */
[----:B------:R-:W0:Y:S01]  /*29c0*/  F2I.FTZ.U32.TRUNC.NTZ R29, R28 ;  /* 0x0000001c001d7305 */ /* 0x000e22000021f000 */
[----:B-1----:R-:W-:Y:S01]  /*29d0*/  IADD3 R18, PT, PT, RZ, -R23, RZ ;  /* 0x80000017ff127210 */ /* 0x002fe20007ffe0ff */
[----:B------:R-:W-:-:S04]  /*29e0*/  IMAD.MOV.U32 R22, RZ, RZ, RZ ;  /* 0x000000ffff167224 */ /* 0x000fc800078e00ff */
[----:B------:R-:W-:-:S04]  /*29f0*/  IMAD R13, R18, R19, RZ ;  /* 0x00000013120d7224 */ /* 0x000fc800078e02ff */
[----:B------:R-:W-:Y:S01]  /*2a00*/  IMAD.HI.U32 R23, R23, R13, R22 ;  /* 0x0000000d17177227 */ /* 0x000fe200078e0016 */
[----:B------:R-:W-:-:S03]  /*2a10*/  @!P1 IADD3 R16, PT, PT, R16, 0x1, RZ ;  /* 0x0000000110109810 */ /* 0x000fc60007ffe0ff */
[----:B------:R-:W-:Y:S01]  /*2a20*/  @!P1 IMAD.IADD R25, R25, 0x1, -R24 ;  /* 0x0000000119199824 */ /* 0x000fe200078e0a18 */
[----:B------:R-:W-:Y:S01]  /*2a30*/  ISETP.NE.AND P1, PT, R10, RZ, PT ;  /* 0x000000ff0a00720c */ /* 0x000fe20003f25270 */
[--C-:B0-----:R-:W-:Y:S02]  /*2a40*/  IMAD.MOV R18, RZ, RZ, -R29.reuse ;  /* 0x000000ffff127224 */ /* 0x101fe400078e0a1d */
[----:B------:R-:W-:Y:S01]  /*2a50*/  IMAD.MOV.U32 R28, RZ, RZ, RZ ;  /* 0x000000ffff1c7224 */ /* 0x000fe200078e00ff */
[----:B--2---:R-:W-:Y:S01]  /*2a60*/  ISETP.LT.U32.AND P0, PT, R15, 0x1, PT ;  /* 0x000000010f00780c */ /* 0x004fe20003f01070 */
[----:B------:R-:W-:Y:S01]  /*2a70*/  IMAD R13, R18, R11, RZ ;  /* 0x0000000b120d7224 */ /* 0x000fe200078e02ff */
[----:B------:R-:W-:Y:S02]  /*2a80*/  ISETP.GE.U32.AND P3, PT, R25, R24, PT ;  /* 0x000000181900720c */ /* 0x000fe40003f66070 */
[----:B------:R-:W-:Y:S01]  /*2a90*/  ISETP.LT.AND.EX P0, PT, R2, RZ, PT, P0 ;  /* 0x000000ff0200720c */ /* 0x000fe20003f01300 */
[----:B------:R-:W-:Y:S01]  /*2aa0*/  IMAD.HI.U32 R13, R29, R13, R28 ;  /* 0x0000000d1d0d7227 */ /* 0x000fe200078e001c */
[----:B------:R-:W-:-:S02]  /*2ab0*/  IABS R2, R8 ;  /* 0x0000000800027213 */ /* 0x000fc40000000000 */
[----:B------:R-:W-:Y:S02]  /*2ac0*/  SEL R15, R15, 0x1, P0 ;  /* 0x000000010f0f7807 */ /* 0x000fe40000000000 */
[----:B------:R-:W-:Y:S01]  /*2ad0*/  IABS R24, R0 ;  /* 0x0000000000187213 */ /* 0x000fe20000000000 */
[----:B------:R-:W-:Y:S01]  /*2ae0*/  IMAD.MOV R2, RZ, RZ, -R2 ;  /* 0x000000ffff027224 */ /* 0x000fe200078e0a02 */
[----:B------:R-:W-:-:S03]  /*2af0*/  IABS R18, R15 ;  /* 0x0000000f00127213 */ /* 0x000fc60000000000 */
[----:B------:R-:W-:Y:S01]  /*2b00*/  IMAD.HI.U32 R23, R23, R24, RZ ;  /* 0x0000001817177227 */ /* 0x000fe200078e00ff */
[----:B------:R-:W0:Y:S03]  /*2b10*/  I2F.U32.RP R22, R18 ;  /* 0x0000001200167306 */ /* 0x000e260000209000 */
[----:B------:R-:W-:Y:S01]  /*2b20*/  IMAD R2, R23, R2, R24 ;  /* 0x0000000217027224 */ /* 0x000fe200078e0218 */
[----:B------:R-:W-:Y:S01]  /*2b30*/  LOP3.LUT R24, R27, R10, RZ, 0x3c, !PT ;  /* 0x0000000a1b187212 */ /* 0x000fe200078e3cff */
[----:B------:R-:W-:-:S03]  /*2b40*/  @P3 VIADD R16, R16, 0x1 ;  /* 0x0000000110103836 */ /* 0x000fc60000000000 */
[----:B------:R-:W-:Y:S02]  /*2b50*/  ISETP.GE.AND P0, PT, R24, RZ, PT ;  /* 0x000000ff1800720c */ /* 0x000fe40003f06270 */
[----:B------:R-:W-:Y:S01]  /*2b60*/  ISETP.GT.U32.AND P2, PT, R19, R2, PT ;  /* 0x000000021300720c */ /* 0x000fe20003f44070 */
[----:B0-----:R-:W0:Y:S10]  /*2b70*/  MUFU.RCP R22, R22 ;  /* 0x0000001600167308 */ /* 0x001e340000001000 */
[----:B------:R-:W-:Y:S01]  /*2b80*/  @!P0 IMAD.MOV R16, RZ, RZ, -R16 ;  /* 0x000000ffff108224 */ /* 0x000fe200078e0a10 */
[----:B------:R-:W-:Y:S01]  /*2b90*/  @!P1 LOP3.LUT R16, RZ, R10, RZ, 0x33, !PT ;  /* 0x0000000aff109212 */ /* 0x000fe200078e33ff */
[----:B------:R-:W-:Y:S01]  /*2ba0*/  @!P2 VIADD R23, R23, 0x1 ;  /* 0x000000011717a836 */ /* 0x000fe20000000000 */
[----:B------:R-:W-:-:S02]  /*2bb0*/  @!P2 IADD3 R2, PT, PT, R2, -R19, RZ ;  /* 0x800000130202a210 */ /* 0x000fc40007ffe0ff */
[----:B------:R-:W-:Y:S02]  /*2bc0*/  ISETP.NE.AND P2, PT, R8, RZ, PT ;  /* 0x000000ff0800720c */ /* 0x000fe40003f45270 */
[----:B------:R-:W-:Y:S02]  /*2bd0*/  ISETP.GE.U32.AND P0, PT, R2, R19, PT ;  /* 0x000000130200720c */ /* 0x000fe40003f06070 */
[----:B------:R-:W-:Y:S01]  /*2be0*/  IABS R19, R9 ;  /* 0x0000000900137213 */ /* 0x000fe20000000000 */
[----:B0-----:R-:W-:Y:S01]  /*2bf0*/  VIADD R24, R22, 0xffffffe ;  /* 0x0ffffffe16187836 */ /* 0x001fe20000000000 */
[----:B------:R-:W-:-:S03]  /*2c00*/  IABS R22, R16 ;  /* 0x0000001000167213 */ /* 0x000fc60000000000 */
[----:B------:R-:W-:Y:S01]  /*2c10*/  IMAD.MOV R19, RZ, RZ, -R19 ;  /* 0x000000ffff137224 */ /* 0x000fe200078e0a13 */
[----:B------:R0:W1:Y:S01]  /*2c20*/  F2I.FTZ.U32.TRUNC.NTZ R25, R24 ;  /* 0x0000001800197305 */ /* 0x000062000021f000 */
[----:B------:R-:W-:-:S04]  /*2c30*/  IMAD.HI.U32 R14, R14, R22, RZ ;  /* 0x000000160e0e7227 */ /* 0x000fc800078e00ff */
[----:B------:R-:W-:Y:S01]  /*2c40*/  @P0 IADD3 R23, PT, PT, R23, 0x1, RZ ;  /* 0x0000000117170810 */ /* 0x000fe20007ffe0ff */
[----:B------:R-:W-:Y:S01]  /*2c50*/  IMAD R29, R14, R19, R22 ;  /* 0x000000130e1d7224 */ /* 0x000fe200078e0216 */
[----:B------:R-:W-:-:S04]  /*2c60*/  LOP3.LUT R19, R0, R8, RZ, 0x3c, !PT ;  /* 0x0000000800137212 */ /* 0x000fc800078e3cff */
[----:B------:R-:W-:Y:S02]  /*2c70*/  ISETP.GE.AND P1, PT, R19, RZ, PT ;  /* 0x000000ff1300720c */ /* 0x000fe40003f26270 */
[----:B------:R-:W-:Y:S01]  /*2c80*/  IABS R19, R4 ;  /* 0x0000000400137213 */ /* 0x000fe20000000000 */
[----:B0-----:R-:W-:Y:S02]  /*2c90*/  HFMA2 R24, -RZ, RZ, 0, 0 ;  /* 0x00000000ff187431 */ /* 0x001fe400000001ff */
[----:B-1----:R-:W-:Y:S01]  /*2ca0*/  IMAD.MOV R2, RZ, RZ, -R25 ;  /* 0x000000ffff027224 */ /* 0x002fe200078e0a19 */
[----:B------:R-:W-:-:S03]  /*2cb0*/  ISETP.GT.U32.AND P3, PT, R12, R29, PT ;  /* 0x0000001d0c00720c */ /* 0x000fc60003f64070 */
[----:B------:R-:W-:Y:S01]  /*2cc0*/  IMAD R31, R2, R18, RZ ;  /* 0x00000012021f7224 */ /* 0x000fe200078e02ff */
[----:B------:R-:W-:-:S03]  /*2cd0*/  IABS R2, R15 ;  /* 0x0000000f00027213 */ /* 0x000fc60000000000 */
[----:B------:R-:W-:Y:S01]  /*2ce0*/  @!P1 IMAD.MOV R23, RZ, RZ, -R23 ;  /* 0x000000ffff179224 */ /* 0x000fe200078e0a17 */
[----:B------:R-:W-:Y:S01]  /*2cf0*/  @!P2 LOP3.LUT R23, RZ, R8, RZ, 0x33, !PT ;  /* 0x00000008ff17a212 */ /* 0x000fe200078e33ff */
[----:B------:R-:W-:-:S04]  /*2d00*/  IMAD.HI.U32 R24, R25, R31, R24 ;  /* 0x0000001f19187227 */ /* 0x000fc800078e0018 */
[----:B------:R-:W-:Y:S01]  /*2d10*/  IMAD.MOV R2, RZ, RZ, -R2 ;  /* 0x000000ffff027224 */ /* 0x000fe200078e0a02 */
[----:B------:R-:W-:Y:S01]  /*2d20*/  @!P3 IADD3 R14, PT, PT, R14, 0x1, RZ ;  /* 0x000000010e0eb810 */ /* 0x000fe20007ffe0ff */
[----:B------:R-:W-:-:S04]  /*2d30*/  IMAD.HI.U32 R24, R24, R19, RZ ;  /* 0x0000001318187227 */ /* 0x000fc800078e00ff */
[----:B------:R-:W-:Y:S01]  /*2d40*/  IMAD R19, R24, R2, R19 ;  /* 0x0000000218137224 */ /* 0x000fe200078e0213 */
[----:B------:R-:W-:Y:S01]  /*2d50*/  IABS R2, R7 ;  /* 0x0000000700027213 */ /* 0x000fe20000000000 */
[----:B------:R-:W-:Y:S01]  /*2d60*/  @!P3 IMAD.IADD R29, R29, 0x1, -R12 ;  /* 0x000000011d1db824 */ /* 0x000fe200078e0a0c */
[----:B------:R-:W-:Y:S02]  /*2d70*/  ISETP.NE.AND P3, PT, R7, RZ, PT ;  /* 0x000000ff0700720c */ /* 0x000fe40003f65270 */
[----:B------:R-:W-:Y:S01]  /*2d80*/  ISETP.GT.U32.AND P0, PT, R18, R19, PT ;  /* 0x000000131200720c */ /* 0x000fe20003f04070 */
[----:B------:R-:W-:Y:S01]  /*2d90*/  IMAD.MOV R2, RZ, RZ, -R2 ;  /* 0x000000ffff027224 */ /* 0x000fe200078e0a02 */
[----:B------:R-:W-:Y:S02]  /*2da0*/  ISETP.GE.U32.AND P6, PT, R29, R12, PT ;  /* 0x0000000c1d00720c */ /* 0x000fe40003fc6070 */
[----:B------:R-:W-:-:S09]  /*2db0*/  IABS R12, R23 ;  /* 0x00000017000c7213 */ /* 0x000fd20000000000 */
[-C--:B------:R-:W-:Y:S01]  /*2dc0*/  @!P0 IADD3 R19, PT, PT, R19, -R18.reuse, RZ ;  /* 0x8000001213138210 */ /* 0x080fe20007ffe0ff */
[----:B------:R-:W-:Y:S01]  /*2dd0*/  @!P0 VIADD R24, R24, 0x1 ;  /* 0x0000000118188836 */ /* 0x000fe20000000000 */
[----:B------:R-:W-:Y:S01]  /*2de0*/  ISETP.NE.AND P0, PT, R15, RZ, PT ;  /* 0x000000ff0f00720c */ /* 0x000fe20003f05270 */
[----:B------:R-:W-:Y:S01]  /*2df0*/  @P6 VIADD R14, R14, 0x1 ;  /* 0x000000010e0e6836 */ /* 0x000fe20000000000 */
[----:B------:R-:W-:Y:S01]  /*2e00*/  ISETP.GE.U32.AND P1, PT, R19, R18, PT ;  /* 0x000000121300720c */ /* 0x000fe20003f26070 */
[----:B------:R-:W-:Y:S01]  /*2e10*/  IMAD.HI.U32 R19, R13, R12, RZ ;  /* 0x0000000c0d137227 */ /* 0x000fe200078e00ff */
[----:B------:R-:W-:-:S03]  /*2e20*/  LOP3.LUT R13, R4, R15, RZ, 0x3c, !PT ;  /* 0x0000000f040d7212 */ /* 0x000fc600078e3cff */
[----:B------:R-:W-:Y:S01]  /*2e30*/  IMAD R2, R19, R2, R12 ;  /* 0x0000000213027224 */ /* 0x000fe200078e020c */
[----:B------:R-:W-:Y:S02]  /*2e40*/  ISETP.GE.AND P2, PT, R13, RZ, PT ;  /* 0x000000ff0d00720c */ /* 0x000fe40003f46270 */
[----:B------:R-:W-:-:S05]  /*2e50*/  LOP3.LUT R12, R16, R9, RZ, 0x3c, !PT ;  /* 0x00000009100c7212 */ /* 0x000fca00078e3cff */
[----:B------:R-:W-:Y:S02]  /*2e60*/  @P1 IADD3 R24, PT, PT, R24, 0x1, RZ ;  /* 0x0000000118181810 */ /* 0x000fe40007ffe0ff */
[----:B------:R-:W-:-:S04]  /*2e70*/  ISETP.GT.U32.AND P1, PT, R11, R2, PT ;  /* 0x000000020b00720c */ /* 0x000fc80003f24070 */
[----:B------:R-:W-:Y:S01]  /*2e80*/  @!P2 IMAD.MOV R24, RZ, RZ, -R24 ;  /* 0x000000ffff18a224 */ /* 0x000fe200078e0a18 */
[----:B------:R-:W-:Y:S02]  /*2e90*/  ISETP.GE.AND P2, PT, R12, RZ, PT ;  /* 0x000000ff0c00720c */ /* 0x000fe40003f46270 */
[----:B------:R-:W-:Y:S02]  /*2ea0*/  LOP3.LUT R12, R23, R7, RZ, 0x3c, !PT ;  /* 0x00000007170c7212 */ /* 0x000fe400078e3cff */
[----:B------:R-:W-:Y:S02]  /*2eb0*/  @!P0 LOP3.LUT R24, RZ, R15, RZ, 0x33, !PT ;  /* 0x0000000fff188212 */ /* 0x000fe400078e33ff */
[----:B------:R-:W-:Y:S02]  /*2ec0*/  ISETP.GE.AND P0, PT, R12, RZ, PT ;  /* 0x000000ff0c00720c */ /* 0x000fe40003f06270 */
[----:B------:R-:W-:Y:S02]  /*2ed0*/  @!P1 IMAD.IADD R2, R2, 0x1, -R11 ;  /* 0x0000000102029824 */ /* 0x000fe400078e0a0b */
[C---:B------:R-:W-:Y:S01]  /*2ee0*/  IMAD.WIDE R12, R24.reuse, UR9, RZ ;  /* 0x00000009180c7c25 */ /* 0x040fe2000f8e02ff */
[----:B------:R-:W-:-:S02]  /*2ef0*/  IADD3 R24, PT, PT, -R24, RZ, RZ ;  /* 0x000000ff18187210 */ /* 0x000fc40007ffe1ff */
[----:B------:R-:W-:Y:S01]  /*2f00*/  ISETP.GE.U32.AND P4, PT, R2, R11, PT ;  /* 0x0000000b0200720c */ /* 0x000fe20003f86070 */
[----:B------:R-:W-:Y:S01]  /*2f10*/  @!P1 VIADD R19, R19, 0x1 ;  /* 0x0000000113139836 */ /* 0x000fe20000000000 */
[----:B------:R-:W-:Y:S01]  /*2f20*/  @!P2 IADD3 R14, PT, PT, -R14, RZ, RZ ;  /* 0x000000ff0e0ea210 */ /* 0x000fe20007ffe1ff */
[C---:B------:R-:W-:Y:S01]  /*2f30*/  IMAD.WIDE.U32 R12, R3.reuse, UR12, R12 ;  /* 0x0000000c030c7c25 */ /* 0x040fe2000f8e000c */
[----:B------:R-:W-:Y:S01]  /*2f40*/  @!P5 LOP3.LUT R14, RZ, R9, RZ, 0x33, !PT ;  /* 0x00000009ff0ed212 */ /* 0x000fe200078e33ff */
[----:B------:R-:W-:Y:S02]  /*2f50*/  UIMAD UR12, UR22, UR12, URZ ;  /* 0x0000000c160c72a4 */ /* 0x000fe4000f8e02ff */
[----:B------:R-:W-:Y:S02]  /*2f60*/  IMAD.MOV R2, RZ, RZ, -R16 ;  /* 0x000000ffff027224 */ /* 0x000fe400078e0a10 */
[----:B------:R-:W-:Y:S02]  /*2f70*/  IMAD R13, R3, UR5, R13 ;  /* 0x00000005030d7c24 */ /* 0x000fe4000f8e020d */
[----:B------:R-:W-:Y:S01]  /*2f80*/  IMAD R2, R10, R2, R27 ;  /* 0x000000020a027224 */ /* 0x000fe200078e021b */
[----:B------:R-:W-:Y:S01]  /*2f90*/  IADD3 R10, PT, PT, -R14, RZ, RZ ;  /* 0x000000ff0e0a7210 */ /* 0x000fe20007ffe1ff */
[----:B------:R-:W-:-:S02]  /*2fa0*/  @P4 VIADD R19, R19, 0x1 ;  /* 0x0000000113134836 */ /* 0x000fc40000000000 */
[----:B------:R-:W-:Y:S02]  /*2fb0*/  IMAD R15, R15, R24, R4 ;  /* 0x000000180f0f7224 */ /* 0x000fe400078e0204 */
[----:B------:R-:W-:Y:S01]  /*2fc0*/  @!P0 IMAD.MOV R19, RZ, RZ, -R19 ;  /* 0x000000ffff138224 */ /* 0x000fe200078e0a13 */
[----:B------:R-:W-:Y:S01]  /*2fd0*/  @!P3 LOP3.LUT R19, RZ, R7, RZ, 0x33, !PT ;  /* 0x00000007ff13b212 */ /* 0x000fe200078e33ff */
[----:B------:R-:W-:Y:S02]  /*2fe0*/  IMAD.MOV R3, RZ, RZ, -R23 ;  /* 0x000000ffff037224 */ /* 0x000fe400078e0a17 */
[----:B------:R-:W-:-:S04]  /*2ff0*/  IMAD.WIDE R12, R15, UR8, R12 ;  /* 0x000000080f0c7c25 */ /* 0x000fc8000f8e020c */
[----:B------:R-:W-:Y:S01]  /*3000*/  IMAD.WIDE R24, R2, UR4, RZ ;  /* 0x0000000402187c25 */ /* 0x000fe2000f8e02ff */
[----:B------:R-:W0:Y:S03]  /*3010*/  LDCU.64 UR4, c[0x0][0x420] ;  /* 0x00008400ff0477ac */ /* 0x000e260008000a00 */
[----:B------:R-:W-:-:S04]  /*3020*/  IMAD.WIDE R14, R14, UR6, RZ ;  /* 0x000000060e0e7c25 */ /* 0x000fc8000f8e02ff */
[----:B------:R-:W-:Y:S02]  /*3030*/  IMAD.MOV R4, RZ, RZ, -R19 ;  /* 0x000000ffff047224 */ /* 0x000fe400078e0a13 */
[----:B------:R-:W-:Y:S01]  /*3040*/  IMAD R3, R8, R3, R0 ;  /* 0x0000000308037224 */ /* 0x000fe200078e0200 */
[----:B------:R-:W-:Y:S01]  /*3050*/  IADD3 R0, P1, P0, R14, R12, R24 ;  /* 0x0000000c0e007210 */ /* 0x000fe2000783e018 */
[----:B------:R-:W-:Y:S02]  /*3060*/  IMAD R10, R9, R10, R16 ;  /* 0x0000000a090a7224 */ /* 0x000fe400078e0210 */
[----:B------:R-:W-:Y:S01]  /*3070*/  IMAD R7, R7, R4, R23 ;  /* 0x0000000407077224 */ /* 0x000fe200078e0217 */
[----:B------:R-:W-:Y:S01]  /*3080*/  IADD3.X R13, PT, PT, R15, R13, R25, P1, P0 ;  /* 0x0000000d0f0d7210 */ /* 0x000fe20000fe0419 */
[----:B------:R-:W-:-:S04]  /*3090*/  IMAD.WIDE R2, R3, UR12, RZ ;  /* 0x0000000c03027c25 */ /* 0x000fc8000f8e02ff */
        /* <DEDUP_REMOVED lines=11> */
.L_x_170:
[----:B------:R-:W0:Y:S01]  /*3150*/  LDC.64 R2, c[0x0][0x420] ;  /* 0x00010800ff027b82 */ /* 0x000e220000000a00 */
[----:B------:R-:W-:-:S05]  /*3160*/  IADD3 R11, PT, PT, R11, UR20, RZ ;  /* 0x000000140b0b7c10 */ /* 0x000fca000fffe0ff */
[----:B0-----:R-:W-:-:S05]  /*3170*/  IMAD.WIDE.U32 R2, R11, 0x4, R2 ;  /* 0x000000040b027825 */ /* 0x001fca00078e0002 */
[----:B------:R1:W-:Y:S02]  /*3180*/  STG.E desc[UR10][R2.64], R20 ;  /* 0x0000001402007986 */ /* 0x0003e4000c10190a */
.L_x_169:
[----:B------:R-:W-:Y:S05]  /*3190*/  BSYNC.RECONVERGENT B1 ;  /* 0x0000000000017941 */ /* 0x000fea0003800200 */
.L_x_168:
[----:B------:R-:W2:Y:S01]  /*31a0*/  LDCU UR6, c[0x0][0x534] ;  /* 0x0000a680ff0677ac */ /* 0x000ea20008000800 */
[----:B01----:R-:W-:Y:S01]  /*31b0*/  LOP3.LUT R2, R17, 0x7, RZ, 0xc0, !PT ;  /* 0x0000000711027812 */ /* 0x003fe200078ec0ff */
[----:B------:R-:W-:Y:S03]  /*31c0*/  BSSY.RECONVERGENT B0, `(.L_x_176) ;  /* 0x000000f000007945 */ /* 0x000fe60003800200 */
[----:B--2---:R-:W-:-:S04]  /*31d0*/  ISETP.GE.AND P0, PT, R2, UR6, PT ;  /* 0x0000000602007c0c */ /* 0x004fc8000bf06270 */
[----:B------:R-:W-:-:S13]  /*31e0*/  ISETP.GT.U32.OR P0, PT, R17, 0x3f, P0 ;  /* 0x0000003f1100780c */ /* 0x000fda0000704470 */
[----:B------:R-:W-:Y:S05]  /*31f0*/  @P0 BRA `(.L_x_177) ;  /* 0x00000000002c0947 */ /* 0x000fea0003800000 */
[----:B------:R-:W0:Y:S01]  /*3200*/  S2R R0, SR_CgaCtaId ;  /* 0x0000000000007919 */ /* 0x000e220000008800 */
[----:B------:R-:W-:Y:S01]  /*3210*/  FADD.FTZ R4, -R20, R21 ;  /* 0x0000001514047221 */ /* 0x000fe20000010100 */
[----:B------:R-:W-:-:S03]  /*3220*/  MOV R3, 0x400 ;  /* 0x0000040000037802 */ /* 0x000fc60000000f00 */
[----:B------:R-:W-:-:S06]  /*3230*/  FMUL.FTZ R4, R4, 1.4426950216293334961 ;  /* 0x3fb8aa3b04047820 */ /* 0x000fcc0000410000 */
[----:B------:R-:W1:Y:S01]  /*3240*/  MUFU.EX2 R4, R4 ;  /* 0x0000000400047308 */ /* 0x000e620000000800 */
[----:B0-----:R-:W-:Y:S02]  /*3250*/  LEA R3, R0, R3, 0x18 ;  /* 0x0000000300037211 */ /* 0x001fe400078ec0ff */
[----:B------:R-:W-:-:S03]  /*3260*/  SHF.R.U32.HI R0, RZ, 0x1, R17 ;  /* 0x00000001ff007819 */ /* 0x000fc60000011611 */
[----:B------:R-:W-:Y:S01]  /*3270*/  IMAD R3, R2, 0x24, R3 ;  /* 0x0000002402037824 */ /* 0x000fe200078e0203 */
[----:B------:R-:W-:-:S04]  /*3280*/  LOP3.LUT R0, R0, 0x1fc, RZ, 0xc0, !PT ;  /* 0x000001fc00007812 */ /* 0x000fc800078ec0ff */
[----:B------:R-:W-:-:S05]  /*3290*/  IADD3 R3, PT, PT, R3, R0, RZ ;  /* 0x0000000003037210 */ /* 0x000fca0007ffe0ff */
[----:B-1----:R0:W-:Y:S02]  /*32a0*/  STS [R3], R4 ;  /* 0x0000000403007388 */ /* 0x0021e40000000800 */
.L_x_177:
[----:B------:R-:W-:Y:S05]  /*32b0*/  BSYNC.RECONVERGENT B0 ;  /* 0x0000000000007941 */ /* 0x000fea0003800200 */
.L_x_176:
[----:B------:R-:W-:Y:S01]  /*32c0*/  BAR.SYNC.DEFER_BLOCKING 0x0 ;  /* 0x0000000000007b1d */ /* 0x000fe20000010000 */
[----:B------:R-:W-:Y:S01]  /*32d0*/  UISETP.GE.AND UP0, UPT, UR6, 0x1, UPT ;  /* 0x000000010600788c */ /* 0x000fe2000bf06270 */
[----:B------:R-:W-:Y:S01]  /*32e0*/  SHF.R.U32.HI R13, RZ, 0x4, R17 ;  /* 0x00000004ff0d7819 */ /* 0x000fe20000011611 */
[----:B------:R-:W-:Y:S01]  /*32f0*/  IMAD.SHL.U32 R17, R17, 0x4, RZ ;  /* 0x0000000411117824 */ /* 0x000fe200078e00ff */
[----:B0-----:R-:W-:Y:S01]  /*3300*/  CS2R R2, SRZ ;  /* 0x0000000000027805 */ /* 0x001fe2000001ff00 */
[----:B------:R-:W-:Y:S02]  /*3310*/  IMAD.MOV.U32 R0, RZ, RZ, RZ ;  /* 0x000000ffff007224 */ /* 0x000fe400078e00ff */
[----:B------:R-:W-:Y:S01]  /*3320*/  IMAD.MOV.U32 R5, RZ, RZ, RZ ;  /* 0x000000ffff057224 */ /* 0x000fe200078e00ff */
[----:B------:R-:W-:Y:S02]  /*3330*/  LOP3.LUT R16, R17, 0x3c, RZ, 0xc0, !PT ;  /* 0x0000003c11107812 */ /* 0x000fe400078ec0ff */
[----:B------:R-:W-:Y:S05]  /*3340*/  BRA.U !UP0, `(.L_x_178) ;  /* 0x0000000508ec7547 */ /* 0x000fea000b800000 */
[----:B------:R-:W0:Y:S01]  /*3350*/  LDCU UR13, c[0x0][0x44c] ;  /* 0x00008980ff0d77ac */ /* 0x000e220008000800 */
[----:B------:R-:W-:Y:S01]  /*3360*/  IMAD.MOV.U32 R18, RZ, RZ, RZ ;  /* 0x000000ffff127224 */ /* 0x000fe200078e00ff */
[----:B------:R-:W-:Y:S02]  /*3370*/  CS2R R10, SRZ ;  /* 0x00000000000a7805 */ /* 0x000fe4000001ff00 */
[----:B------:R-:W-:Y:S01]  /*3380*/  CS2R R8, SRZ ;  /* 0x0000000000087805 */ /* 0x000fe2000001ff00 */
[----:B------:R-:W1:Y:S01]  /*3390*/  LDCU.64 UR4, c[0x0][0x3f8] ;  /* 0x00007f00ff0477ac */ /* 0x000e620008000a00 */
[----:B------:R-:W-:Y:S02]  /*33a0*/  UISETP.GE.U32.AND UP0, UPT, UR6, 0x4, UPT ;  /* 0x000000040600788c */ /* 0x000fe4000bf06070 */
[----:B0-----:R-:W-:Y:S02]  /*33b0*/  UIMAD UR7, UR20, UR13, URZ ;  /* 0x0000000d140772a4 */ /* 0x001fe4000f8e02ff */
[----:B------:R-:W-:-:S04]  /*33c0*/  UIMAD UR13, UR21, UR13, URZ ;  /* 0x0000000d150d72a4 */ /* 0x000fc8000f8e02ff */
[----:B------:R-:W-:Y:S01]  /*33d0*/  IMAD.U32 R15, RZ, RZ, UR7 ;  /* 0x00000007ff0f7e24 */ /* 0x000fe2000f8e00ff */
[----:B------:R-:W-:Y:S01]  /*33e0*/  IADD3 R0, P0, PT, R17, UR7, RZ ;  /* 0x0000000711007c10 */ /* 0x000fe2000ff1e0ff */
        /* <DEDUP_REMOVED lines=24> */
.L_x_188:
        /* <DEDUP_REMOVED lines=9> */
.L_x_181:
[----:B------:R-:W-:Y:S05]  /*3600*/  BSYNC.RECONVERGENT B0 ;  /* 0x0000000000007941 */ /* 0x000fea0003800200 */
.L_x_180:
        /* <DEDUP_REMOVED lines=12> */
.L_x_183:
[----:B------:R-:W-:Y:S05]  /*36d0*/  BSYNC.RECONVERGENT B0 ;  /* 0x0000000000007941 */ /* 0x000fea0003800200 */
.L_x_182:
        /* <DEDUP_REMOVED lines=12> */
.L_x_185:
[----:B------:R-:W-:Y:S05]  /*37a0*/  BSYNC.RECONVERGENT B0 ;  /* 0x0000000000007941 */ /* 0x000fea0003800200 */
.L_x_184:
        /* <DEDUP_REMOVED lines=12> */
.L_x_187:
[----:B------:R-:W-:Y:S05]  /*3870*/  BSYNC.RECONVERGENT B0 ;  /* 0x0000000000007941 */ /* 0x000fea0003800200 */
.L_x_186:
        /* <DEDUP_REMOVED lines=11> */
.L_x_179:
        /* <DEDUP_REMOVED lines=11> */
.L_x_191:
        /* <DEDUP_REMOVED lines=8> */
.L_x_190:
[----:B------:R-:W-:Y:S05]  /*3a60*/  BSYNC.RECONVERGENT B0 ;  /* 0x0000000000007941 */ /* 0x000fea0003800200 */
.L_x_189:
        /* <DEDUP_REMOVED lines=9> */
.L_x_178:
        /* <DEDUP_REMOVED lines=71> */
[----:B------:R-:W-:-:S03]  /*3f70*/  IMAD.WIDE.U32 R16, R12, UR8, R16 ;  /* 0x000000080c107c25 */ /* 0x000fc6000f8e0010 */
[----:B------:R-:W-:Y:S01]  /*3f80*/  SHF.R.S32.HI R4, RZ, 0x1f, R9 ;  /* 0x0000001fff047819 */ /* 0x000fe20000011409 */
[----:B------:R-:W-:-:S04]  /*3f90*/  IMAD R7, R12, UR9, R7 ;  /* 0x000000090c077c24 */ /* 0x000fc8000f8e0207 */
[----:B------:R-:W-:Y:S01]  /*3fa0*/  IMAD R4, R4, UR6, RZ ;  /* 0x0000000604047c24 */ /* 0x000fe2000f8e02ff */
[----:B------:R-:W-:-:S03]  /*3fb0*/  IADD3 R17, PT, PT, R17, R7, RZ ;  /* 0x0000000711117210 */ /* 0x000fc60007ffe0ff */
[C---:B------:R-:W-:Y:S02]  /*3fc0*/  IMAD R4, R9.reuse, UR7, R4 ;  /* 0x0000000709047c24 */ /* 0x040fe4000f8e0204 */
[----:B------:R-:W-:-:S05]  /*3fd0*/  IMAD.WIDE.U32 R16, R9, UR6, R16 ;  /* 0x0000000609107c25 */ /* 0x000fca000f8e0010 */
[----:B------:R-:W-:Y:S02]  /*3fe0*/  IADD3 R6, PT, PT, R17, R4, RZ ;  /* 0x0000000411067210 */ /* 0x000fe40007ffe0ff */
[----:B0-----:R-:W-:-:S04]  /*3ff0*/  LEA R4, P0, R16, UR4, 0x1 ;  /* 0x0000000410047c11 */ /* 0x001fc8000f8008ff */
[----:B------:R-:W-:-:S05]  /*4000*/  LEA.HI.X R5, R16, UR5, R6, 0x1, P0 ;  /* 0x0000000510057c11 */ /* 0x000fca00080f0c06 */
[----:B------:R-:W-:Y:S01]  /*4010*/  STG.E.64 desc[UR10][R4.64], R2 ;  /* 0x0000000204007986 */ /* 0x000fe2000c101b0a */
[----:B------:R-:W-:Y:S05]  /*4020*/  EXIT ;  /* 0x000000000000794d */ /* 0x000fea0003800000 */
        .weak           $__internal_4_$__cuda_sm20_div_s64
        .type           $__internal_4_$__cuda_sm20_div_s64,@function
        .size           $__internal_4_$__cuda_sm20_div_s64,(.L_x_14710 - $__internal_4_$__cuda_sm20_div_s64)
$__internal_4_$__cuda_sm20_div_s64:
        /* <DEDUP_REMOVED lines=10> */
[----:B------:R-:W-:Y:S01]  /*40d0*/  IMAD R19, R28, R23, R19 ;  /* 0x000000171c137224 */ /* 0x000fe200078e0213 */
[----:B------:R-:W-:-:S03]  /*40e0*/  IADD3 R11, P0, PT, RZ, -R18, RZ ;  /* 0x80000012ff0b7210 */ /* 0x000fc60007f1e0ff */
[----:B------:R-:W-:Y:S02]  /*40f0*/  IMAD R0, R29, R22, R19 ;  /* 0x000000161d007224 */ /* 0x000fe400078e0213 */
[----:B------:R-:W-:-:S04]  /*4100*/  IMAD.HI.U32 R18, R28, R11, RZ ;  /* 0x0000000b1c127227 */ /* 0x000fc800078e00ff */
[----:B------:R-:W-:Y:S02]  /*4110*/  IMAD.X R0, RZ, RZ, ~R0, P0 ;  /* 0x000000ffff007224 */ /* 0x000fe400000e0e00 */
[----:B------:R-:W-:Y:S02]  /*4120*/  IMAD.MOV.U32 R19, RZ, RZ, R28 ;  /* 0x000000ffff137224 */ /* 0x000fe400078e001c */
[----:B------:R-:W-:-:S04]  /*4130*/  IMAD.WIDE.U32 R18, P0, R28, R0, R18 ;  /* 0x000000001c127225 */ /* 0x000fc80007800012 */
[----:B------:R-:W-:-:S04]  /*4140*/  IMAD.HI.U32 R11, P1, R29, R11, R18 ;  /* 0x0000000b1d0b7227 */ /* 0x000fc80007820012 */
[----:B------:R-:W-:-:S04]  /*4150*/  IMAD.HI.U32 R18, R29, R0, RZ ;  /* 0x000000001d127227 */ /* 0x000fc800078e00ff */
[----:B------:R-:W-:Y:S02]  /*4160*/  IMAD R0, R29, R0, RZ ;  /* 0x000000001d007224 */ /* 0x000fe400078e02ff */
[----:B------:R-:W-:-:S03]  /*4170*/  IMAD.X R18, R18, 0x1, R29, P0 ;  /* 0x0000000112127824 */ /* 0x000fc600000e061d */
[----:B------:R-:W-:-:S04]  /*4180*/  IADD3 R29, P0, PT, R0, R11, RZ ;  /* 0x0000000b001d7210 */ /* 0x000fc80007f1e0ff */
[----:B------:R-:W-:Y:S01]  /*4190*/  IADD3.X R18, PT, PT, RZ, RZ, R18, P0, P1 ;  /* 0x000000ffff127210 */ /* 0x000fe200007e2412 */
[----:B------:R-:W-:Y:S01]  /*41a0*/  IMAD.WIDE.U32 R34, R29, R22, RZ ;  /* 0x000000161d227225 */ /* 0x000fe200078e00ff */
[----:B------:R-:W-:-:S03]  /*41b0*/  ISETP.GE.AND P1, PT, R15, RZ, PT ;  /* 0x000000ff0f00720c */ /* 0x000fc60003f26270 */
[----:B------:R-:W-:Y:S01]  /*41c0*/  IMAD R11, R29, R23, R35 ;  /* 0x000000171d0b7224 */ /* 0x000fe200078e0223 */
[----:B------:R-:W-:-:S03]  /*41d0*/  IADD3 R19, P0, PT, RZ, -R34, RZ ;  /* 0x80000022ff137210 */ /* 0x000fc60007f1e0ff */
[----:B------:R-:W-:Y:S02]  /*41e0*/  IMAD R11, R18, R22, R11 ;  /* 0x00000016120b7224 */ /* 0x000fe400078e020b */
[----:B------:R-:W-:-:S03]  /*41f0*/  IMAD.HI.U32 R28, R29, R19, RZ ;  /* 0x000000131d1c7227 */ /* 0x000fc600078e00ff */
[----:B------:R-:W-:-:S05]  /*4200*/  IADD3.X R11, PT, PT, RZ, ~R11, RZ, P0, !PT ;  /* 0x8000000bff0b7210 */ /* 0x000fca00007fe4ff */
[----:B------:R-:W-:-:S04]  /*4210*/  IMAD.WIDE.U32 R28, P0, R29, R11, R28 ;  /* 0x0000000b1d1c7225 */ /* 0x000fc8000780001c */
[----:B------:R-:W-:-:S04]  /*4220*/  IMAD.HI.U32 R12, P3, R18, R19, R28 ;  /* 0x00000013120c7227 */ /* 0x000fc8000786001c */
[----:B------:R-:W-:-:S04]  /*4230*/  IMAD.HI.U32 R19, R18, R11, RZ ;  /* 0x0000000b12137227 */ /* 0x000fc800078e00ff */
[----:B------:R-:W-:Y:S01]  /*4240*/  IMAD.X R0, R19, 0x1, R18, P0 ;  /* 0x0000000113007824 */ /* 0x000fe200000e0612 */
[-C--:B------:R-:W-:Y:S01]  /*4250*/  IADD3 R25, P0, PT, RZ, -R24.reuse, RZ ;  /* 0x80000018ff197210 */ /* 0x080fe20007f1e0ff */
[----:B------:R-:W-:Y:S02]  /*4260*/  IMAD R11, R18, R11, RZ ;  /* 0x0000000b120b7224 */ /* 0x000fe400078e02ff */
[----:B------:R-:W-:Y:S01]  /*4270*/  IMAD.MOV.U32 R19, RZ, RZ, RZ ;  /* 0x000000ffff137224 */ /* 0x000fe200078e00ff */
[----:B------:R-:W-:Y:S01]  /*4280*/  SEL R25, R25, R24, !P1 ;  /* 0x0000001819197207 */ /* 0x000fe20004800000 */
[----:B------:R-:W-:Y:S01]  /*4290*/  IMAD.X R18, RZ, RZ, ~R15, P0 ;  /* 0x000000ffff127224 */ /* 0x000fe200000e0e0f */
[----:B------:R-:W-:-:S04]  /*42a0*/  IADD3 R12, P2, PT, R11, R12, RZ ;  /* 0x0000000c0b0c7210 */ /* 0x000fc80007f5e0ff */
[----:B------:R-:W-:Y:S01]  /*42b0*/  SEL R11, R18, R15, !P1 ;  /* 0x0000000f120b7207 */ /* 0x000fe20004800000 */
[----:B------:R-:W-:Y:S01]  /*42c0*/  IMAD.HI.U32 R18, R12, R25, RZ ;  /* 0x000000190c127227 */ /* 0x000fe200078e00ff */
[----:B------:R-:W-:-:S03]  /*42d0*/  IADD3.X R0, PT, PT, RZ, RZ, R0, P2, P3 ;  /* 0x000000ffff007210 */ /* 0x000fc600017e6400 */
[----:B------:R-:W-:-:S04]  /*42e0*/  IMAD.WIDE.U32 R18, R12, R11, R18 ;  /* 0x0000000b0c127225 */ /* 0x000fc800078e0012 */
[----:B------:R-:W-:-:S04]  /*42f0*/  IMAD.HI.U32 R12, P2, R0, R25, R18 ;  /* 0x00000019000c7227 */ /* 0x000fc80007840012 */
[CC--:B------:R-:W-:Y:S02]  /*4300*/  IMAD R19, R0.reuse, R11.reuse, RZ ;  /* 0x0000000b00137224 */ /* 0x0c0fe400078e02ff */
[----:B------:R-:W-:-:S03]  /*4310*/  IMAD.HI.U32 R0, R0, R11, RZ ;  /* 0x0000000b00007227 */ /* 0x000fc600078e00ff */
[----:B------:R-:W-:Y:S01]  /*4320*/  IADD3 R19, P1, PT, R19, R12, RZ ;  /* 0x0000000c13137210 */ /* 0x000fe20007f3e0ff */
[----:B------:R-:W-:-:S04]  /*4330*/  IMAD.X R0, RZ, RZ, R0, P2 ;  /* 0x000000ffff007224 */ /* 0x000fc800010e0600 */
[----:B------:R-:W-:-:S04]  /*4340*/  IMAD.WIDE.U32 R28, R19, R22, RZ ;  /* 0x00000016131c7225 */ /* 0x000fc800078e00ff */
[----:B------:R-:W-:Y:S01]  /*4350*/  IMAD R18, R19, R23, R29 ;  /* 0x0000001713127224 */ /* 0x000fe200078e021d */
[----:B------:R-:W-:Y:S02]  /*4360*/  IADD3 R12, P0, PT, -R28, R25, RZ ;  /* 0x000000191c0c7210 */ /* 0x000fe40007f1e1ff */
[----:B------:R-:W-:Y:S02]  /*4370*/  IADD3.X R25, PT, PT, RZ, R0, RZ, P1, !PT ;  /* 0x00000000ff197210 */ /* 0x000fe40000ffe4ff */
[CC--:B------:R-:W-:Y:S02]  /*4380*/  ISETP.GE.U32.AND P2, PT, R12.reuse, R22.reuse, PT ;  /* 0x000000160c00720c */ /* 0x0c0fe40003f46070 */
[-C--:B------:R-:W-:Y:S01]  /*4390*/  IADD3 R29, P1, PT, R12, -R22.reuse, RZ ;  /* 0x800000160c1d7210 */ /* 0x080fe20007f3e0ff */
[----:B------:R-:W-:-:S04]  /*43a0*/  IMAD R18, R25, R22, R18 ;  /* 0x0000001619127224 */ /* 0x000fc800078e0212 */
[----:B------:R-:W-:-:S04]  /*43b0*/  IMAD.X R11, R11, 0x1, ~R18, P0 ;  /* 0x000000010b0b7824 */ /* 0x000fc800000e0e12 */
[C---:B------:R-:W-:Y:S01]  /*43c0*/  IMAD.X R0, R11.reuse, 0x1, ~R23, P1 ;  /* 0x000000010b007824 */ /* 0x040fe200008e0e17 */
[----:B------:R-:W-:-:S04]  /*43d0*/  ISETP.GE.U32.AND.EX P2, PT, R11, R23, PT, P2 ;  /* 0x000000170b00720c */ /* 0x000fc80003f46120 */
[----:B------:R-:W-:Y:S02]  /*43e0*/  SEL R29, R29, R12, P2 ;  /* 0x0000000c1d1d7207 */ /* 0x000fe40001000000 */
[----:B------:R-:W-:Y:S02]  /*43f0*/  IADD3 R12, P1, PT, R19, 0x1, RZ ;  /* 0x00000001130c7810 */ /* 0x000fe40007f3e0ff */
[----:B------:R-:W-:Y:S02]  /*4400*/  SEL R11, R0, R11, P2 ;  /* 0x0000000b000b7207 */ /* 0x000fe40001000000 */
[----:B------:R-:W-:Y:S01]  /*4410*/  ISETP.GE.U32.AND P0, PT, R29, R22, PT ;  /* 0x000000161d00720c */ /* 0x000fe20003f06070 */
[----:B------:R-:W-:Y:S01]  /*4420*/  IMAD.X R0, RZ, RZ, R25, P1 ;  /* 0x000000ffff007224 */ /* 0x000fe200008e0619 */
[----:B------:R-:W-:Y:S02]  /*4430*/  SEL R12, R12, R19, P2 ;  /* 0x000000130c0c7207 */ /* 0x000fe40001000000 */
[----:B------:R-:W-:-:S02]  /*4440*/  ISETP.GE.U32.AND.EX P1, PT, R11, R23, PT, P0 ;  /* 0x000000170b00720c */ /* 0x000fc40003f26100 */
[----:B------:R-:W-:Y:S02]  /*4450*/  SEL R0, R0, R25, P2 ;  /* 0x0000001900007207 */ /* 0x000fe40001000000 */
[----:B------:R-:W-:-:S04]  /*4460*/  IADD3 R19, P0, PT, R12, 0x1, RZ ;  /* 0x000000010c137810 */ /* 0x000fc80007f1e0ff */
[----:B------:R-:W-:Y:S02]  /*4470*/  IADD3.X R11, PT, PT, RZ, R0, RZ, P0, !PT ;  /* 0x00000000ff0b7210 */ /* 0x000fe400007fe4ff */
[----:B------:R-:W-:Y:S02]  /*4480*/  SEL R19, R19, R12, P1 ;  /* 0x0000000c13137207 */ /* 0x000fe40000800000 */
[----:B------:R-:W-:Y:S02]  /*4490*/  SEL R11, R11, R0, P1 ;  /* 0x000000000b0b7207 */ /* 0x000fe40000800000 */
[----:B------:R-:W-:Y:S01]  /*44a0*/  LOP3.LUT R12, R13, R15, RZ, 0x3c, !PT ;  /* 0x0000000f0d0c7212 */ /* 0x000fe200078e3cff */
[----:B------:R-:W-:Y:S01]  /*44b0*/  IMAD.MOV.U32 R15, RZ, RZ, 0x0 ;  /* 0x00000000ff0f7424 */ /* 0x000fe200078e00ff */
[----:B------:R-:W-:Y:S02]  /*44c0*/  IADD3 R0, P1, PT, RZ, -R19, RZ ;  /* 0x80000013ff007210 */ /* 0x000fe40007f3e0ff */
[----:B------:R-:W-:-:S02]  /*44d0*/  ISETP.GE.AND P2, PT, R12, RZ, PT ;  /* 0x000000ff0c00720c */ /* 0x000fc40003f46270 */
[----:B------:R-:W-:Y:S01]  /*44e0*/  ISETP.NE.U32.AND P0, PT, R16, RZ, PT ;  /* 0x000000ff1000720c */ /* 0x000fe20003f05070 */
[----:B------:R-:W-:Y:S01]  /*44f0*/  IMAD.X R12, RZ, RZ, ~R11, P1 ;  /* 0x000000ffff0c7224 */ /* 0x000fe200008e0e0b */
[----:B------:R-:W-:Y:S02]  /*4500*/  SEL R0, R0, R19, !P2 ;  /* 0x0000001300007207 */ /* 0x000fe40005000000 */
[----:B------:R-:W-:Y:S02]  /*4510*/  ISETP.NE.AND.EX P0, PT, R13, RZ, PT, P0 ;  /* 0x000000ff0d00720c */ /* 0x000fe40003f05300 */
[----:B------:R-:W-:Y:S02]  /*4520*/  SEL R12, R12, R11, !P2 ;  /* 0x0000000b0c0c7207 */ /* 0x000fe40005000000 */
[----:B------:R-:W-:Y:S02]  /*4530*/  SEL R0, R0, 0xffffffff, P0 ;  /* 0xffffffff00007807 */ /* 0x000fe40000000000 */
[----:B------:R-:W-:Y:S01]  /*4540*/  SEL R11, R12, 0xffffffff, P0 ;  /* 0xffffffff0c0b7807 */ /* 0x000fe20000000000 */
[----:B------:R-:W-:Y:S06]  /*4550*/  RET.REL.NODEC R14 `(_ZN5flash32flash_fwd_splitkv_combine_kernelI23Flash_fwd_kernel_traitsILi64ELi64ELi256ELi4ELb0ELb0EN7cutlass6half_tE19Flash_kernel_traitsILi64ELi64ELi256ELi4ES3_EELi8ELi3ELb0EEEvNS_16Flash_fwd_paramsE) ;  /* 0xffffffb80ea87950 */ /* 0x000fec0003c3ffff */
.L_x_192:
        /* <DEDUP_REMOVED lines=10> */
.L_x_14710:


//--------------------- .text._ZN5flash32flash_fwd_splitkv_combine_kernelI23Flash_fwd_kernel_traitsILi64ELi64ELi256ELi4ELb0ELb0EN7cutlass6half_tE19Flash_kernel_traitsILi64ELi64ELi256ELi4ES3_EELi8ELi2ELb0EEEvNS_16Flash_fwd_paramsE --------------------------
	.section	.text._ZN5flash32flash_fwd_splitkv_combine_kernelI23Flash_fwd_kernel_traitsILi64ELi64ELi256ELi4ELb0ELb0EN7cutlass6half_tE19Flash_kernel_traitsILi64ELi64ELi256ELi4ES3_EELi8ELi2ELb0EEEvNS_16Flash_fwd_paramsE,"ax",@progbits
	.align	128
        .global         _ZN5flash32flash_fwd_splitkv_combine_kernelI23Flash_fwd_kernel_traitsILi64ELi64ELi256ELi4ELb0ELb0EN7cutlass6half_tE19Flash_kernel_traitsILi64ELi64ELi256ELi4ES3_EELi8ELi2ELb0EEEvNS_16Flash_fwd_paramsE
        .type           _ZN5flash32flash_fwd_splitkv_combine_kernelI23Flash_fwd_kernel_traitsILi64ELi64ELi256ELi4ELb0ELb0EN7cutlass6half_tE19Flash_kernel_traitsILi64ELi64ELi256ELi4ES3_EELi8ELi2ELb0EEEvNS_16Flash_fwd_paramsE,@function
        .size           _ZN5flash32flash_fwd_splitkv_combine_kernelI23Flash_fwd_kernel_traitsILi64ELi64ELi256ELi4ELb0ELb0EN7cutlass6half_tE19Flash_kernel_traitsILi64ELi64ELi256ELi4ES3_EELi8ELi2ELb0EEEvNS_16Flash_fwd_paramsE,(.L_x_14711 - _ZN5flash32flash_fwd_splitkv_combine_kernelI23Flash_fwd_kernel_traitsILi64ELi64ELi256ELi4ELb0ELb0EN7cutlass6half_tE19Flash_kernel_traitsILi64ELi64ELi256ELi4ES3_EELi8ELi2ELb0EEEvNS_16Flash_fwd_paramsE)
        .other          _ZN5flash32flash_fwd_splitkv_combine_kernelI23Flash_fwd_kernel_traitsILi64ELi64ELi256ELi4ELb0ELb0EN7cutlass6half_tE19Flash_kernel_traitsILi64ELi64ELi256ELi4ES3_EELi8ELi2ELb0EEEvNS_16Flash_fwd_paramsE,@"STO_CUDA_ENTRY STV_DEFAULT"
_ZN5flash32flash_fwd_splitkv_combine_kernelI23Flash_fwd_kernel_traitsILi64ELi64ELi256ELi4ELb0ELb0EN7cutlass6half_tE19Flash_kernel_traitsILi64ELi64ELi256ELi4ES3_EELi8ELi2ELb0EEEvNS_16Flash_fwd_paramsE:
.text._ZN5flash32flash_fwd_splitkv_combine_kernelI23Flash_fwd_kernel_traitsILi64ELi64ELi256ELi4ELb0ELb0EN7cutlass6half_tE19Flash_kernel_traitsILi64ELi64ELi256ELi4ES3_EELi8ELi2ELb0EEEvNS_16Flash_fwd_paramsE:
        /* <DEDUP_REMOVED lines=38> */
.L_x_193:
[----:B------:R-:W-:Y:S01]  /*0260*/  IMAD.U32 R22, RZ, RZ, UR15 ;  /* 0x0000000fff167e24 */ /* 0x000fe2000f8e00ff */
[----:B------:R-:W-:Y:S01]  /*0270*/  MOV R18, UR13 ;  /* 0x0000000d00127c02 */ /* 0x000fe20008000f00 */
[----:B------:R-:W-:Y:S01]  /*0280*/  IMAD.U32 R17, RZ, RZ, UR17 ;  /* 0x00000011ff117e24 */ /* 0x000fe2000f8e00ff */
[----:B------:R-:W-:Y:S02]  /*0290*/  MOV R16, UR10 ;  /* 0x0000000a00107c02 */ /* 0x000fe40008000f00 */
[----:B------:R-:W-:Y:S02]  /*02a0*/  MOV R14, 0x2c0 ;  /* 0x000002c0000e7802 */ /* 0x000fe40000000f00 */
[----:B------:R-:W-:Y:S05]  /*02b0*/  CALL.REL.NOINC `($__internal_5_$__cuda_sm20_div_s64) ;  /* 0x0000003c00407944 */ /* 0x000fea0003c00000 */
.L_x_194:
        /* <DEDUP_REMOVED lines=30> */
.L_x_196:
[----:B------:R-:W-:Y:S01]  /*04a0*/  IMAD.MOV.U32 R22, RZ, RZ, R10 ;  /* 0x000000ffff167224 */ /* 0x000fe200078e000a */
[----:B------:R-:W-:Y:S02]  /*04b0*/  MOV R17, R11 ;  /* 0x0000000b00117202 */ /* 0x000fe40000000f00 */
[----:B------:R-:W-:Y:S02]  /*04c0*/  MOV R14, 0x4e0 ;  /* 0x000004e0000e7802 */ /* 0x000fe40000000f00 */
[----:B------:R-:W-:Y:S05]  /*04d0*/  CALL.REL.NOINC `($__internal_5_$__cuda_sm20_div_s64) ;  /* 0x0000003800b87944 */ /* 0x000fea0003c00000 */
[----:B------:R-:W-:Y:S02]  /*04e0*/  MOV R4, R10 ;  /* 0x0000000a00047202 */ /* 0x000fe40000000f00 */
[----:B------:R-:W-:Y:S02]  /*04f0*/  MOV R5, R11 ;  /* 0x0000000b00057202 */ /* 0x000fe40000000f00 */
.L_x_197:
[----:B------:R-:W-:Y:S05]  /*0500*/  BSYNC.RECONVERGENT B0 ;  /* 0x0000000000007941 */ /* 0x000fea0003800200 */
.L_x_195:
        /* <DEDUP_REMOVED lines=58> */
.L_x_199:
[----:B------:R-:W-:Y:S01]  /*08b0*/  IMAD.MOV.U32 R22, RZ, RZ, R18 ;  /* 0x000000ffff167224 */ /* 0x000fe200078e0012 */
[----:B------:R-:W-:Y:S01]  /*08c0*/  MOV R18, R8 ;  /* 0x0000000800127202 */ /* 0x000fe20000000f00 */
[----:B------:R-:W-:Y:S01]  /*08d0*/  IMAD.MOV.U32 R17, RZ, RZ, R16 ;  /* 0x000000ffff117224 */ /* 0x000fe200078e0010 */
[----:B------:R-:W-:Y:S02]  /*08e0*/  MOV R16, R0 ;  /* 0x0000000000107202 */ /* 0x000fe40000000f00 */
[----:B------:R-:W-:Y:S02]  /*08f0*/  MOV R14, 0x910 ;  /* 0x00000910000e7802 */ /* 0x000fe40000000f00 */
[----:B------:R-:W-:Y:S05]  /*0900*/  CALL.REL.NOINC `($__internal_5_$__cuda_sm20_div_s64) ;  /* 0x0000003400ac7944 */ /* 0x000fea0003c00000 */
.L_x_200:
[----:B------:R-:W-:Y:S05]  /*0910*/  BSYNC.RECONVERGENT B0 ;  /* 0x0000000000007941 */ /* 0x000fea0003800200 */
.L_x_198:
        /* <DEDUP_REMOVED lines=124> */
.L_x_202:
[----:B------:R-:W-:Y:S01]  /*10e0*/  IMAD.MOV.U32 R22, RZ, RZ, R10 ;  /* 0x000000ffff167224 */ /* 0x000fe200078e000a */
[----:B------:R-:W-:Y:S01]  /*10f0*/  MOV R18, R7 ;  /* 0x0000000700127202 */ /* 0x000fe20000000f00 */
[----:B------:R-:W-:Y:S01]  /*1100*/  IMAD.MOV.U32 R17, RZ, RZ, R11 ;  /* 0x000000ffff117224 */ /* 0x000fe200078e000b */
[----:B------:R-:W-:Y:S02]  /*1110*/  MOV R16, R25 ;  /* 0x0000001900107202 */ /* 0x000fe40000000f00 */
[----:B------:R-:W-:Y:S02]  /*1120*/  MOV R14, 0x1140 ;  /* 0x00001140000e7802 */ /* 0x000fe40000000f00 */
[----:B------:R-:W-:Y:S05]  /*1130*/  CALL.REL.NOINC `($__internal_5_$__cuda_sm20_div_s64) ;  /* 0x0000002c00a07944 */ /* 0x000fea0003c00000 */
[----:B------:R-:W-:Y:S02]  /*1140*/  MOV R32, R10 ;  /* 0x0000000a00207202 */ /* 0x000fe40000000f00 */
[----:B------:R-:W-:Y:S02]  /*1150*/  MOV R33, R11 ;  /* 0x0000000b00217202 */ /* 0x000fe40000000f00 */
.L_x_203:
[----:B------:R-:W-:Y:S05]  /*1160*/  BSYNC.RECONVERGENT B0 ;  /* 0x0000000000007941 */ /* 0x000fea0003800200 */
.L_x_201:
        /* <DEDUP_REMOVED lines=57> */
.L_x_205:
[----:B------:R-:W-:Y:S01]  /*1500*/  IMAD.MOV.U32 R22, RZ, RZ, R4 ;  /* 0x000000ffff167224 */ /* 0x000fe200078e0004 */
[----:B------:R-:W-:Y:S01]  /*1510*/  MOV R17, R5 ;  /* 0x0000000500117202 */ /* 0x000fe20000000f00 */
[----:B------:R-:W-:Y:S01]  /*1520*/  IMAD.MOV.U32 R18, RZ, RZ, R6 ;  /* 0x000000ffff127224 */ /* 0x000fe200078e0006 */
[----:B------:R-:W-:Y:S02]  /*1530*/  MOV R14, 0x1550 ;  /* 0x00001550000e7802 */ /* 0x000fe40000000f00 */
[----:B------:R-:W-:Y:S05]  /*1540*/  CALL.REL.NOINC `($__internal_5_$__cuda_sm20_div_s64) ;  /* 0x00000028009c7944 */ /* 0x000fea0003c00000 */
[----:B------:R-:W-:Y:S02]  /*1550*/  MOV R26, R10 ;  /* 0x0000000a001a7202 */ /* 0x000fe40000000f00 */
[----:B------:R-:W-:Y:S02]  /*1560*/  MOV R27, R11 ;  /* 0x0000000b001b7202 */ /* 0x000fe40000000f00 */
.L_x_206:
[----:B------:R-:W-:Y:S05]  /*1570*/  BSYNC.RECONVERGENT B0 ;  /* 0x0000000000007941 */ /* 0x000fea0003800200 */
.L_x_204:
[----:B------:R-:W0:Y:S01]  /*1580*/  LDCU UR5, c[0x0][0x434] ;  /* 0x00008680ff0577ac */ /* 0x000e220008000800 */
[----:B------:R-:W1:Y:S01]  /*1590*/  S2R R19, SR_TID.X ;  /* 0x0000000000137919 */ /* 0x000e620000002100 */
[----:B------:R-:W-:Y:S01]  /*15a0*/  BSSY.RECONVERGENT B0, `(.L_x_207) ;  /* 0x0000046000007945 */ /* 0x000fe20003800200 */
[----:B------:R-:W-:Y:S01]  /*15b0*/  IMAD.MOV.U32 R21, RZ, RZ, -0x800000 ;  /* 0xff800000ff157424 */ /* 0x000fe200078e00ff */
[----:B------:R-:W2:Y:S01]  /*15c0*/  LDCU UR18, c[0x0][0x534] ;  /* 0x0000a680ff1277ac */ /* 0x000ea20008000800 */
[----:B------:R-:W-:Y:S01]  /*15d0*/  IMAD.MOV.U32 R24, RZ, RZ, -0x800000 ;  /* 0xff800000ff187424 */ /* 0x000fe200078e00ff */
[----:B------:R-:W3:Y:S01]  /*15e0*/  LDCU UR11, c[0x0][0x430] ;  /* 0x00008600ff0b77ac */ /* 0x000ee20008000800 */
[----:B------:R-:W-:-:S04]  /*15f0*/  USHF.R.S32.HI UR8, URZ, 0x1f, UR16 ;  /* 0x0000001fff087899 */ /* 0x000fc80008011410 */
[----:B------:R-:W-:Y:S01]  /*1600*/  ULOP3.LUT UR8, UR8, 0x1, URZ, 0xfc, !UPT ;  /* 0x0000000108087892 */ /* 0x000fe2000f8efcff */
[----:B0-----:R-:W-:-:S05]  /*1610*/  IMAD.U32 R5, RZ, RZ, UR5 ;  /* 0x00000005ff057e24 */ /* 0x001fca000f8e00ff */
[----:B------:R-:W-:Y:S01]  /*1620*/  IABS R5, R5 ;  /* 0x0000000500057213 */ /* 0x000fe20000000000 */
[----:B---3--:R-:W-:-:S03]  /*1630*/  UIMAD UR11, UR5, UR11, URZ ;  /* 0x0000000b050b72a4 */ /* 0x008fc6000f8e02ff */
[----:B------:R-:W0:Y:S01]  /*1640*/  I2F.RP R9, R5 ;  /* 0x0000000500097306 */ /* 0x000e220000209400 */
[C---:B-1----:R-:W-:Y:S02]  /*1650*/  ISETP.GT.U32.AND P1, PT, R19.reuse, 0x1f, PT ;  /* 0x0000001f1300780c */ /* 0x042fe40003f24070 */
[----:B------:R-:W-:-:S05]  /*1660*/  LOP3.LUT R23, R19, 0x3, RZ, 0xc0, !PT ;  /* 0x0000000313177812 */ /* 0x000fca00078ec0ff */
[----:B0-----:R-:W0:Y:S06]  /*1670*/  MUFU.RCP R10, R9 ;  /* 0x00000009000a7308 */ /* 0x001e2c0000001000 */
[----:B------:R-:W-:-:S04]  /*1680*/  @!P1 SHF.L.U32 R16, R19, 0x2, RZ ;  /* 0x0000000213109819 */ /* 0x000fc800000006ff */
[----:B------:R-:W-:Y:S01]  /*1690*/  @!P1 LOP3.LUT R16, R16, 0x1c, RZ, 0xc0, !PT ;  /* 0x0000001c10109812 */ /* 0x000fe200078ec0ff */
[----:B0-----:R-:W-:Y:S01]  /*16a0*/  VIADD R10, R10, 0xffffffe ;  /* 0x0ffffffe0a0a7836 */ /* 0x001fe20000000000 */
[----:B------:R-:W-:-:S03]  /*16b0*/  SHF.R.U32.HI R9, RZ, 0x3, R19 ;  /* 0x00000003ff097819 */ /* 0x000fc60000011613 */
[----:B------:R-:W0:Y:S02]  /*16c0*/  F2I.FTZ.U32.TRUNC.NTZ R11, R10 ;  /* 0x0000000a000b7305 */ /* 0x000e24000021f000 */
[--C-:B0-----:R-:W-:Y:S02]  /*16d0*/  IMAD.MOV R3, RZ, RZ, -R11.reuse ;  /* 0x000000ffff037224 */ /* 0x101fe400078e0a0b */
[----:B------:R-:W-:Y:S02]  /*16e0*/  IMAD.MOV.U32 R10, RZ, RZ, RZ ;  /* 0x000000ffff0a7224 */ /* 0x000fe400078e00ff */
[----:B------:R-:W-:Y:S01]  /*16f0*/  IMAD R4, R3, R5, RZ ;  /* 0x0000000503047224 */ /* 0x000fe200078e02ff */
[----:B------:R-:W-:Y:S02]  /*1700*/  IABS R3, R2 ;  /* 0x0000000200037213 */ /* 0x000fe40000000000 */
[----:B------:R-:W-:Y:S01]  /*1710*/  LOP3.LUT R2, R2, UR5, RZ, 0x3c, !PT ;  /* 0x0000000502027c12 */ /* 0x000fe2000f8e3cff */
[----:B------:R-:W-:-:S03]  /*1720*/  IMAD.HI.U32 R4, R11, R4, R10 ;  /* 0x000000040b047227 */ /* 0x000fc600078e000a */
        /* <DEDUP_REMOVED lines=10> */
[----:B------:R-:W-:Y:S02]  /*17d0*/  ISETP.NE.AND P0, PT, RZ, UR5, PT ;  /* 0x00000005ff007c0c */ /* 0x000fe4000bf05270 */
[----:B------:R-:W-:Y:S02]  /*17e0*/  ISETP.GE.U32.AND P3, PT, R10, R5, PT ;  /* 0x000000050a00720c */ /* 0x000fe40003f66070 */
[----:B------:R-:W-:Y:S02]  /*17f0*/  @!P1 MOV R5, 0x400 ;  /* 0x0000040000059802 */ /* 0x000fe40000000f00 */
[----:B-1----:R-:W-:-:S09]  /*1800*/  @!P1 LEA R2, R3, R2, 0x18 ;  /* 0x0000000203029211 */ /* 0x002fd200078ec0ff */
[----:B------:R-:W-:-:S04]  /*1810*/  @P3 VIADD R13, R13, 0x1 ;  /* 0x000000010d0d3836 */ /* 0x000fc80000000000 */
[----:B------:R-:W-:Y:S01]  /*1820*/  @!P2 IMAD.MOV R13, RZ, RZ, -R13 ;  /* 0x000000ffff0da224 */ /* 0x000fe200078e0a0d */
[----:B------:R-:W-:Y:S01]  /*1830*/  @!P0 LOP3.LUT R13, RZ, UR5, RZ, 0x33, !PT ;  /* 0x00000005ff0d8c12 */ /* 0x000fe2000f8e33ff */
[C---:B------:R-:W-:Y:S01]  /*1840*/  @!P1 IMAD R3, R9.reuse, 0x24, R2 ;  /* 0x0000002409039824 */ /* 0x040fe200078e0202 */
[----:B--2---:R-:W-:Y:S02]  /*1850*/  ISETP.GE.AND P0, PT, R9, UR18, PT ;  /* 0x0000001209007c0c */ /* 0x004fe4000bf06270 */
[----:B0-----:R-:W-:Y:S01]  /*1860*/  @!P1 LEA R2, R4, R5, 0x18 ;  /* 0x0000000504029211 */ /* 0x001fe200078ec0ff */
[----:B------:R-:W-:Y:S01]  /*1870*/  IMAD R4, R13, UR8, RZ ;  /* 0x000000080d047c24 */ /* 0x000fe2000f8e02ff */
[----:B------:R-:W0:Y:S01]  /*1880*/  LDCU.64 UR8, c[0x0][0x358] ;  /* 0x00006b00ff0877ac */ /* 0x000e220008000a00 */
[----:B------:R-:W-:Y:S02]  /*1890*/  @!P1 IMAD.IADD R16, R3, 0x1, R16 ;  /* 0x0000000103109824 */ /* 0x000fe400078e0210 */
[----:B------:R-:W-:Y:S01]  /*18a0*/  @!P1 IMAD R3, R23, 0x24, R2 ;  /* 0x0000002417039824 */ /* 0x000fe200078e0202 */
[----:B------:R-:W-:-:S02]  /*18b0*/  IABS R17, R4 ;  /* 0x0000000400117213 */ /* 0x000fc40000000000 */
[----:B------:R-:W-:-:S03]  /*18c0*/  SHF.R.U32.HI R2, RZ, 0x2, R19 ;  /* 0x00000002ff027819 */ /* 0x000fc60000011613 */
[----:B------:R-:W-:Y:S01]  /*18d0*/  VIADD R12, R17, UR4 ;  /* 0x00000004110c7c36 */ /* 0x000fe20008000000 */
[----:B------:R-:W-:Y:S01]  /*18e0*/  @!P1 LEA R14, R2, R3, 0x2 ;  /* 0x00000003020e9211 */ /* 0x000fe200078e10ff */
        /* <DEDUP_REMOVED lines=15> */
[----:B------:R-:W-:-:S06]  /*19e0*/  LEA.HI.X R21, R10, UR5, R3, 0x2, P0 ;  /* 0x000000050a157c11 */ /* 0x000fcc00080f1403 */
[----:B0-----:R1:W5:Y:S03]  /*19f0*/  LDG.E R21, desc[UR8][R20.64] ;  /* 0x0000000814157981 */ /* 0x001366000c1e1900 */
.L_x_208:
[----:B0-----:R-:W-:Y:S05]  /*1a00*/  BSYNC.RECONVERGENT B0 ;  /* 0x0000000000007941 */ /* 0x001fea0003800200 */
.L_x_207:
[----:B-----5:R-:W-:Y:S01]  /*1a10*/  @!P1 STS [R16], R21 ;  /* 0x0000001510009388 */ /* 0x020fe20000000800 */
[----:B------:R-:W0:Y:S08]  /*1a20*/  LDC R15, c[0x0][0x3e0] ;  /* 0x0000f800ff0f7b82 */ /* 0x000e300000000800 */
[----:B------:R-:W-:Y:S01]  /*1a30*/  BAR.SYNC.DEFER_BLOCKING 0x0 ;  /* 0x0000000000007b1d */ /* 0x000fe20000010000 */
[----:B------:R-:W-:-:S05]  /*1a40*/  ISETP.NE.AND P5, PT, R4, RZ, PT ;  /* 0x000000ff0400720c */ /* 0x000fca0003fa5270 */
[----:B------:R-:W-:Y:S01]  /*1a50*/  BSSY.RECONVERGENT B1, `(.L_x_209) ;  /* 0x000016e000017945 */ /* 0x000fe20003800200 */
[----:B0-----:R-:W-:Y:S01]  /*1a60*/  IABS R11, R15 ;  /* 0x0000000f000b7213 */ /* 0x001fe20000000000 */
[----:B------:R-:W0:Y:S03]  /*1a70*/  @!P1 LDS R24, [R14] ;  /* 0x000000000e189984 */ /* 0x000e260000000800 */
[----:B------:R-:W2:Y:S08]  /*1a80*/  I2F.RP R5, R11 ;  /* 0x0000000b00057306 */ /* 0x000eb00000209400 */
[----:B--2---:R-:W2:Y:S02]  /*1a90*/  MUFU.RCP R28, R5 ;  /* 0x00000005001c7308 */ /* 0x004ea40000001000 */
[----:B--2---:R-:W-:Y:S01]  /*1aa0*/  VIADD R28, R28, 0xffffffe ;  /* 0x0ffffffe1c1c7836 */ /* 0x004fe20000000000 */
[----:B------:R-:W-:-:S05]  /*1ab0*/  IABS R5, R12 ;  /* 0x0000000c00057213 */ /* 0x000fca0000000000 */
[----:B------:R2:W-:Y:S01]  /*1ac0*/  F2I.FTZ.U32.TRUNC.NTZ R29, R28 ;  /* 0x0000001c001d7305 */ /* 0x0005e2000021f000 */
[----:B0-----:R-:W0:Y:S01]  /*1ad0*/  SHFL.BFLY PT, R3, R24, 0x2, 0x1f ;  /* 0x0c401f0018037f89 */ /* 0x001e2200000e0000 */
[----:B--2---:R-:W-:Y:S01]  /*1ae0*/  IMAD.MOV.U32 R28, RZ, RZ, RZ ;  /* 0x000000ffff1c7224 */ /* 0x004fe200078e00ff */
[----:B0-----:R-:W-:-:S05]  /*1af0*/  FMNMX.FTZ R10, R3, R24, !PT ;  /* 0x00000018030a7209 */ /* 0x001fca0007810000 */
[----:B------:R-:W0:Y:S01]  /*1b00*/  I2F.RP R3, R17 ;  /* 0x0000001100037306 */ /* 0x000e220000209400 */
[----:B------:R-:W2:Y:S07]  /*1b10*/  SHFL.BFLY PT, R9, R10, 0x1, 0x1f ;  /* 0x0c201f000a097f89 */ /* 0x000eae00000e0000 */
[----:B0-----:R-:W0:Y:S01]  /*1b20*/  MUFU.RCP R30, R3 ;  /* 0x00000003001e7308 */ /* 0x001e220000001000 */
[----:B--2---:R-:W-:Y:S01]  /*1b30*/  FMNMX.FTZ R9, R10, R9, !PT ;  /* 0x000000090a097209 */ /* 0x004fe20007810000 */
[----:B------:R-:W-:-:S03]  /*1b40*/  IMAD.MOV R10, RZ, RZ, -R29 ;  /* 0x000000ffff0a7224 */ /* 0x000fc600078e0a1d */
[C---:B------:R-:W-:Y:S01]  /*1b50*/  FSETP.NEU.FTZ.AND P0, PT, R9.reuse, -INF , PT ;  /* 0xff8000000900780b */ /* 0x040fe20003f1d000 */
[----:B0-----:R-:W-:Y:S01]  /*1b60*/  VIADD R30, R30, 0xffffffe ;  /* 0x0ffffffe1e1e7836 */ /* 0x001fe20000000000 */
[----:B------:R-:W-:Y:S01]  /*1b70*/  IABS R3, R4 ;  /* 0x0000000400037213 */ /* 0x000fe20000000000 */
[----:B------:R-:W-:Y:S01]  /*1b80*/  IMAD R10, R10, R11, RZ ;  /* 0x0000000b0a0a7224 */ /* 0x000fe200078e02ff */
[----:B------:R-:W-:Y:S01]  /*1b90*/  FSEL R9, R9, RZ, P0 ;  /* 0x000000ff09097208 */ /* 0x000fe20000000000 */
[----:B------:R0:W2:Y:S02]  /*1ba0*/  F2I.FTZ.U32.TRUNC.NTZ R31, R30 ;  /* 0x0000001e001f7305 */ /* 0x0000a4000021f000 */
[----:B------:R-:W-:-:S04]  /*1bb0*/  IMAD.HI.U32 R10, R29, R10, R28 ;  /* 0x0000000a1d0a7227 */ /* 0x000fc800078e001c */
[----:B------:R-:W-:Y:S01]  /*1bc0*/  FADD.FTZ R21, -R9, R24 ;  /* 0x0000001809157221 */ /* 0x000fe20000010100 */
[----:B------:R-:W-:-:S03]  /*1bd0*/  IMAD.MOV R3, RZ, RZ, -R3 ;  /* 0x000000ffff037224 */ /* 0x000fc600078e0a03 */
[----:B------:R-:W-:Y:S01]  /*1be0*/  FMUL.FTZ R21, R21, 1.4426950216293334961 ;  /* 0x3fb8aa3b15157820 */ /* 0x000fe20000410000 */
[----:B------:R-:W-:-:S05]  /*1bf0*/  IMAD.HI.U32 R10, R10, R5, RZ ;  /* 0x000000050a0a7227 */ /* 0x000fca00078e00ff */
[----:B------:R-:W3:Y:S01]  /*1c00*/  MUFU.EX2 R21, R21 ;  /* 0x0000001500157308 */ /* 0x000ee20000000800 */
[----:B0-----:R-:W-:Y:S02]  /*1c10*/  HFMA2 R30, -RZ, RZ, 0, 0 ;  /* 0x00000000ff1e7431 */ /* 0x001fe400000001ff */
[----:B--2---:R-:W-:-:S04]  /*1c20*/  IMAD.MOV R16, RZ, RZ, -R31 ;  /* 0x000000ffff107224 */ /* 0x004fc800078e0a1f */
[----:B------:R-:W-:-:S04]  /*1c30*/  IMAD R16, R16, R17, RZ ;  /* 0x0000001110107224 */ /* 0x000fc800078e02ff */
[----:B------:R-:W-:Y:S01]  /*1c40*/  IMAD.HI.U32 R16, R31, R16, R30 ;  /* 0x000000101f107227 */ /* 0x000fe200078e001e */
[----:B---3--:R-:W1:Y:S05]  /*1c50*/  SHFL.BFLY PT, R14, R21, 0x2, 0x1f ;  /* 0x0c401f00150e7f89 */ /* 0x008e6a00000e0000 */
[----:B------:R-:W-:-:S04]  /*1c60*/  IMAD.HI.U32 R16, R16, R5, RZ ;  /* 0x0000000510107227 */ /* 0x000fc800078e00ff */
[----:B------:R-:W-:-:S05]  /*1c70*/  IMAD R18, R16, R3, R5 ;  /* 0x0000000310127224 */ /* 0x000fca00078e0205 */
[----:B------:R-:W-:-:S13]  /*1c80*/  ISETP.GT.U32.AND P2, PT, R17, R18, PT ;  /* 0x000000121100720c */ /* 0x000fda0003f44070 */
[-C--:B------:R-:W-:Y:S01]  /*1c90*/  @!P2 IADD3 R18, PT, PT, R18, -R17.reuse, RZ ;  /* 0x800000111212a210 */ /* 0x080fe20007ffe0ff */
[----:B-1----:R-:W-:Y:S01]  /*1ca0*/  FADD.FTZ R20, R21, R14 ;  /* 0x0000000e15147221 */ /* 0x002fe20000010000 */
[----:B------:R-:W-:Y:S02]  /*1cb0*/  IMAD.MOV R14, RZ, RZ, -R10 ;  /* 0x000000ffff0e7224 */ /* 0x000fe400078e0a0a */
[-C--:B------:R-:W-:Y:S01]  /*1cc0*/  ISETP.GE.U32.AND P1, PT, R18, R17.reuse, PT ;  /* 0x000000111200720c */ /* 0x080fe20003f26070 */
[----:B------:R-:W-:Y:S01]  /*1cd0*/  @!P2 VIADD R16, R16, 0x1 ;  /* 0x000000011010a836 */ /* 0x000fe20000000000 */
[----:B------:R-:W0:Y:S01]  /*1ce0*/  SHFL.BFLY PT, R3, R20, 0x1, 0x1f ;  /* 0x0c201f0014037f89 */ /* 0x000e2200000e0000 */
[----:B------:R-:W-:Y:S01]  /*1cf0*/  IMAD R14, R11, R14, R5 ;  /* 0x0000000e0b0e7224 */ /* 0x000fe200078e0205 */
[C---:B------:R-:W-:Y:S01]  /*1d00*/  LOP3.LUT R5, R12.reuse, R17, RZ, 0x3c, !PT ;  /* 0x000000110c057212 */ /* 0x040fe200078e3cff */
[----:B------:R-:W-:Y:S01]  /*1d10*/  IMAD.MOV.U32 R21, RZ, RZ, 0x7f800000 ;  /* 0x7f800000ff157424 */ /* 0x000fe200078e00ff */
[----:B------:R-:W-:-:S02]  /*1d20*/  LOP3.LUT R12, R12, R15, RZ, 0x3c, !PT ;  /* 0x0000000f0c0c7212 */ /* 0x000fc400078e3cff */
[----:B------:R-:W-:Y:S02]  /*1d30*/  ISETP.GT.U32.AND P0, PT, R11, R14, PT ;  /* 0x0000000e0b00720c */ /* 0x000fe40003f04070 */
[----:B------:R-:W-:Y:S02]  /*1d40*/  ISETP.GE.AND P2, PT, R12, RZ, PT ;  /* 0x000000ff0c00720c */ /* 0x000fe40003f46270 */
[----:B------:R-:W-:Y:S01]  /*1d50*/  ISETP.GE.AND P3, PT, R5, RZ, PT ;  /* 0x000000ff0500720c */ /* 0x000fe20003f66270 */
[----:B------:R-:W-:-:S08]  /*1d60*/  @P1 VIADD R16, R16, 0x1 ;  /* 0x0000000110101836 */ /* 0x000fd00000000000 */
[----:B------:R-:W-:Y:S01]  /*1d70*/  @!P0 IMAD.IADD R14, R14, 0x1, -R11 ;  /* 0x000000010e0e8824 */ /* 0x000fe200078e0a0b */
[----:B------:R-:W-:Y:S02]  /*1d80*/  @!P0 IADD3 R10, PT, PT, R10, 0x1, RZ ;  /* 0x000000010a0a8810 */ /* 0x000fe40007ffe0ff */
[----:B------:R-:W-:Y:S01]  /*1d90*/  ISETP.NE.AND P0, PT, R15, RZ, PT ;  /* 0x000000ff0f00720c */ /* 0x000fe20003f05270 */
[----:B------:R-:W-:Y:S01]  /*1da0*/  @!P3 IMAD.MOV R16, RZ, RZ, -R16 ;  /* 0x000000ffff10b224 */ /* 0x000fe200078e0a10 */
[----:B------:R-:W-:Y:S01]  /*1db0*/  ISETP.GE.U32.AND P4, PT, R14, R11, PT ;  /* 0x0000000b0e00720c */ /* 0x000fe20003f86070 */
[----:B0-----:R-:W-:Y:S01]  /*1dc0*/  FADD.FTZ R3, R20, R3 ;  /* 0x0000000314037221 */ /* 0x001fe20000010000 */
[----:B------:R-:W-:Y:S02]  /*1dd0*/  ISETP.NE.AND P3, PT, R13, RZ, PT ;  /* 0x000000ff0d00720c */ /* 0x000fe40003f65270 */
[----:B------:R-:W-:Y:S02]  /*1de0*/  @!P5 LOP3.LUT R16, RZ, R17, RZ, 0x33, !PT ;  /* 0x00000011ff10d212 */ /* 0x000fe400078e33ff */
[----:B------:R-:W-:-:S02]  /*1df0*/  FSETP.NE.FTZ.AND P1, PT, R3, RZ, PT ;  /* 0x000000ff0300720b */ /* 0x000fc40003f35000 */
[----:B------:R-:W-:Y:S02]  /*1e00*/  SEL R12, RZ, 0x1, !P3 ;  /* 0x00000001ff0c7807 */ /* 0x000fe40005800000 */
[----:B------:R-:W-:Y:S01]  /*1e10*/  SHF.R.S32.HI R13, RZ, 0x1f, R4 ;  /* 0x0000001fff0d7819 */ /* 0x000fe20000011404 */
[----:B------:R-:W-:Y:S01]  /*1e20*/  IMAD R4, R4, UR11, RZ ;  /* 0x0000000b04047c24 */ /* 0x000fe2000f8e02ff */
[----:B------:R-:W-:Y:S01]  /*1e30*/  SHF.R.S32.HI R11, RZ, 0x1f, R16 ;  /* 0x0000001fff0b7819 */ /* 0x000fe20000011410 */
[----:B------:R-:W-:Y:S01]  /*1e40*/  @P4 VIADD R10, R10, 0x1 ;  /* 0x000000010a0a4836 */ /* 0x000fe20000000000 */
[----:B------:R-:W-:-:S03]  /*1e50*/  LOP3.LUT R12, R13, R12, RZ, 0xfc, !PT ;  /* 0x0000000c0d0c7212 */ /* 0x000fc600078efcff */
[----:B------:R-:W-:Y:S02]  /*1e60*/  IMAD.MOV.U32 R5, RZ, RZ, R10 ;  /* 0x000000ffff057224 */ /* 0x000fe400078e000a */
[----:B------:R0:W1:Y:S03]  /*1e70*/  @P1 MUFU.LG2 R10, R3 ;  /* 0x00000003000a1308 */ /* 0x0000660000000c00 */
[----:B------:R-:W-:Y:S02]  /*1e80*/  @!P2 IADD3 R5, PT, PT, -R5, RZ, RZ ;  /* 0x000000ff0505a210 */ /* 0x000fe40007ffe1ff */
[----:B------:R-:W-:Y:S02]  /*1e90*/  @!P0 LOP3.LUT R5, RZ, R15, RZ, 0x33, !PT ;  /* 0x0000000fff058212 */ /* 0x000fe400078e33ff */
[----:B------:R-:W-:Y:S02]  /*1ea0*/  LOP3.LUT P0, RZ, R19, 0x3e3, RZ, 0xc0, !PT ;  /* 0x000003e313ff7812 */ /* 0x000fe4000780c0ff */
[----:B------:R-:W-:-:S04]  /*1eb0*/  ISETP.LT.U32.AND P2, PT, R26, R16, PT ;  /* 0x000000101a00720c */ /* 0x000fc80003f41070 */
[----:B------:R-:W-:Y:S01]  /*1ec0*/  ISETP.LT.AND.EX P2, PT, R27, R11, PT, P2 ;  /* 0x0000000b1b00720c */ /* 0x000fe20003f41320 */
[----:B0-----:R-:W-:-:S03]  /*1ed0*/  IMAD R3, R5, UR12, RZ ;  /* 0x0000000c05037c24 */ /* 0x001fc6000f8e02ff */
[----:B------:R-:W-:Y:S01]  /*1ee0*/  SEL R5, R26, R16, P2 ;  /* 0x000000101a057207 */ /* 0x000fe20001000000 */
[----:B-1----:R-:W-:Y:S01]  /*1ef0*/  @P1 FFMA.FTZ R21, R10, 0.69314718246459960938, R9 ;  /* 0x3f3172180a151823 */ /* 0x002fe20000010009 */
[----:B------:R-:W-:Y:S01]  /*1f00*/  IMAD R3, R12, R3, RZ ;  /* 0x000000030c037224 */ /* 0x000fe200078e02ff */
        /* <DEDUP_REMOVED lines=33> */
[----:B------:R-:W0:Y:S02]  /*2120*/  F2I.FTZ.U32.TRUNC.NTZ R11, R10 ;  /* 0x0000000a000b7305 */ /* 0x000e24000021f000 */
[----:B0-----:R-:W-:Y:S01]  /*2130*/  IMAD.MOV R2, RZ, RZ, -R11 ;  /* 0x000000ffff027224 */ /* 0x001fe200078e0a0b */
[----:B------:R-:W-:-:S03]  /*2140*/  MOV R10, RZ ;  /* 0x000000ff000a7202 */ /* 0x000fc60000000f00 */
        /* <DEDUP_REMOVED lines=16> */
.L_x_212:
[----:B------:R-:W-:Y:S01]  /*2250*/  LEA.HI R2, R19, UR14, RZ, 0x1e ;  /* 0x0000000e13027c11 */ /* 0x000fe2000f8ff0ff */
[----:B------:R-:W-:Y:S01]  /*2260*/  IMAD.MOV.U32 R17, RZ, RZ, RZ ;  /* 0x000000ffff117224 */ /* 0x000fe200078e00ff */
[----:B------:R-:W-:Y:S02]  /*2270*/  MOV R18, R30 ;  /* 0x0000001e00127202 */ /* 0x000fe40000000f00 */
[----:B------:R-:W-:Y:S01]  /*2280*/  MOV R14, 0x22b0 ;  /* 0x000022b0000e7802 */ /* 0x000fe20000000f00 */
[----:B------:R-:W-:Y:S02]  /*2290*/  IMAD.MOV.U32 R22, RZ, RZ, R2 ;  /* 0x000000ffff167224 */ /* 0x000fe400078e0002 */
[----:B------:R-:W-:Y:S05]  /*22a0*/  CALL.REL.NOINC `($__internal_5_$__cuda_sm20_div_s64) ;  /* 0x0000001c00447944 */ /* 0x000fea0003c00000 */
[----:B------:R-:W-:Y:S02]  /*22b0*/  IADD3 R9, PT, PT, -R10, RZ, RZ ;  /* 0x000000ff0a097210 */ /* 0x000fe40007ffe1ff */
[----:B------:R-:W-:-:S03]  /*22c0*/  MOV R31, R11 ;  /* 0x0000000b001f7202 */ /* 0x000fc60000000f00 */
[----:B------:R-:W-:Y:S01]  /*22d0*/  IMAD R9, R30, R9, R2 ;  /* 0x000000091e097224 */ /* 0x000fe200078e0202 */
[----:B------:R-:W-:-:S07]  /*22e0*/  MOV R30, R10 ;  /* 0x0000000a001e7202 */ /* 0x000fce0000000f00 */
.L_x_213:
[----:B------:R-:W-:Y:S01]  /*22f0*/  IABS R12, UR13 ;  /* 0x0000000d000c7c13 */ /* 0x000fe20008000000 */
[----:B------:R-:W-:Y:S01]  /*2300*/  IMAD R25, R25, R8, RZ ;  /* 0x0000000819197224 */ /* 0x000fe200078e02ff */
[----:B------:R-:W-:Y:S01]  /*2310*/  IABS R10, R9 ;  /* 0x00000009000a7213 */ /* 0x000fe20000000000 */
[----:B------:R-:W-:Y:S01]  /*2320*/  BSSY.RECONVERGENT B0, `(.L_x_214) ;  /* 0x000003f000007945 */ /* 0x000fe20003800200 */
[----:B------:R-:W0:Y:S01]  /*2330*/  I2F.U32.RP R13, R12 ;  /* 0x0000000c000d7306 */ /* 0x000e220000209000 */
[----:B------:R-:W-:Y:S01]  /*2340*/  IABS R2, UR13 ;  /* 0x0000000d00027c13 */ /* 0x000fe20008000000 */
[----:B------:R-:W-:Y:S01]  /*2350*/  IMAD R25, R7, R0, R25 ;  /* 0x0000000007197224 */ /* 0x000fe200078e0219 */
[----:B------:R-:W-:-:S04]  /*2360*/  LOP3.LUT R0, R9, UR13, RZ, 0x3c, !PT ;  /* 0x0000000d09007c12 */ /* 0x000fc8000f8e3cff */
[----:B------:R-:W-:Y:S01]  /*2370*/  ISETP.GE.AND P0, PT, R0, RZ, PT ;  /* 0x000000ff0000720c */ /* 0x000fe20003f06270 */
[----:B0-----:R-:W0:Y:S02]  /*2380*/  MUFU.RCP R16, R13 ;  /* 0x0000000d00107308 */ /* 0x001e240000001000 */
[----:B0-----:R-:W-:-:S06]  /*2390*/  IADD3 R16, PT, PT, R16, 0xffffffe, RZ ;  /* 0x0ffffffe10107810 */ /* 0x001fcc0007ffe0ff */
[----:B------:R-:W0:Y:S02]  /*23a0*/  F2I.FTZ.U32.TRUNC.NTZ R17, R16 ;  /* 0x0000001000117305 */ /* 0x000e24000021f000 */
[----:B0-----:R-:W-:Y:S01]  /*23b0*/  IADD3 R11, PT, PT, RZ, -R17, RZ ;  /* 0x80000011ff0b7210 */ /* 0x001fe20007ffe0ff */
[----:B------:R-:W-:-:S04]  /*23c0*/  IMAD.MOV.U32 R16, RZ, RZ, RZ ;  /* 0x000000ffff107224 */ /* 0x000fc800078e00ff */
[----:B------:R-:W-:-:S04]  /*23d0*/  IMAD R11, R11, R12, RZ ;  /* 0x0000000c0b0b7224 */ /* 0x000fc800078e02ff */
[----:B------:R-:W-:Y:S01]  /*23e0*/  IMAD.HI.U32 R17, R17, R11, R16 ;  /* 0x0000000b11117227 */ /* 0x000fe200078e0010 */
[----:B------:R-:W-:-:S05]  /*23f0*/  IADD3 R11, PT, PT, RZ, -R2, RZ ;  /* 0x80000002ff0b7210 */ /* 0x000fca0007ffe0ff */
[----:B------:R-:W-:-:S04]  /*2400*/  IMAD.HI.U32 R2, R17, R10, RZ ;  /* 0x0000000a11027227 */ /* 0x000fc800078e00ff */
[----:B------:R-:W-:Y:S02]  /*2410*/  IMAD R11, R2, R11, R10 ;  /* 0x0000000b020b7224 */ /* 0x000fe400078e020a */
[----:B------:R-:W-:-:S03]  /*2420*/  IMAD.WIDE.U32 R16, R7, R8, RZ ;  /* 0x0000000807107225 */ /* 0x000fc600078e00ff */
[----:B------:R-:W-:Y:S01]  /*2430*/  ISETP.GT.U32.AND P1, PT, R12, R11, PT ;  /* 0x0000000b0c00720c */ /* 0x000fe20003f24070 */
[----:B------:R-:W-:-:S12]  /*2440*/  IMAD.WIDE.U32 R34, R16, R32, RZ ;  /* 0x0000002010227225 */ /* 0x000fd800078e00ff */
[----:B------:R-:W-:Y:S02]  /*2450*/  @!P1 IMAD.IADD R11, R11, 0x1, -R12 ;  /* 0x000000010b0b9824 */ /* 0x000fe400078e0a0c */
[----:B------:R-:W-:Y:S01]  /*2460*/  @!P1 VIADD R2, R2, 0x1 ;  /* 0x0000000102029836 */ /* 0x000fe20000000000 */
[----:B------:R-:W-:Y:S02]  /*2470*/  ISETP.NE.AND P1, PT, RZ, UR13, PT ;  /* 0x0000000dff007c0c */ /* 0x000fe4000bf25270 */
[----:B------:R-:W-:Y:S02]  /*2480*/  ISETP.GE.U32.AND P2, PT, R11, R12, PT ;  /* 0x0000000c0b00720c */ /* 0x000fe40003f46070 */
[----:B------:R-:W-:-:S05]  /*2490*/  IADD3 R11, PT, PT, R17, R25, RZ ;  /* 0x00000019110b7210 */ /* 0x000fca0007ffe0ff */
[----:B------:R-:W-:-:S04]  /*24a0*/  IMAD R11, R11, R32, RZ ;  /* 0x000000200b0b7224 */ /* 0x000fc800078e02ff */
[----:B------:R-:W-:Y:S02]  /*24b0*/  IMAD R11, R33, R16, R11 ;  /* 0x00000010210b7224 */ /* 0x000fe400078e020b */
[----:B------:R-:W-:Y:S02]  /*24c0*/  @P2 IADD3 R2, PT, PT, R2, 0x1, RZ ;  /* 0x0000000102022810 */ /* 0x000fe40007ffe0ff */
[----:B------:R-:W-:Y:S02]  /*24d0*/  IMAD.IADD R16, R35, 0x1, R11 ;  /* 0x0000000123107824 */ /* 0x000fe400078e020b */
[----:B------:R-:W-:Y:S02]  /*24e0*/  @!P0 IADD3 R2, PT, PT, -R2, RZ, RZ ;  /* 0x000000ff02028210 */ /* 0x000fe40007ffe1ff */
[----:B------:R-:W-:Y:S02]  /*24f0*/  @!P1 LOP3.LUT R2, RZ, UR13, RZ, 0x33, !PT ;  /* 0x0000000dff029c12 */ /* 0x000fe4000f8e33ff */
[----:B------:R-:W-:-:S04]  /*2500*/  LOP3.LUT R0, R31, R16, RZ, 0xfc, !PT ;  /* 0x000000101f007212 */ /* 0x000fc800078efcff */
[----:B------:R-:W-:Y:S01]  /*2510*/  ISETP.NE.U32.AND P0, PT, R0, RZ, PT ;  /* 0x000000ff0000720c */ /* 0x000fe20003f05070 */
[----:B------:R-:W-:-:S04]  /*2520*/  IMAD.MOV R0, RZ, RZ, -R2 ;  /* 0x000000ffff007224 */ /* 0x000fc800078e0a02 */
[----:B------:R-:W-:-:S08]  /*2530*/  IMAD R0, R0, UR13, R9 ;  /* 0x0000000d00007c24 */ /* 0x000fd0000f8e0209 */
[----:B------:R-:W-:Y:S05]  /*2540*/  @P0 BRA `(.L_x_215) ;  /* 0x0000000000540947 */ /* 0x000fea0003800000 */
[----:B------:R-:W0:Y:S01]  /*2550*/  I2F.U32.RP R12, R34 ;  /* 0x00000022000c7306 */ /* 0x000e220000209000 */
[----:B------:R-:W-:Y:S01]  /*2560*/  HFMA2 R10, -RZ, RZ, 0, 0 ;  /* 0x00000000ff0a7431 */ /* 0x000fe200000001ff */
[----:B------:R-:W-:-:S06]  /*2570*/  ISETP.NE.U32.AND P0, PT, R34, RZ, PT ;  /* 0x000000ff2200720c */ /* 0x000fcc0003f05070 */
[----:B0-----:R-:W0:Y:S02]  /*2580*/  MUFU.RCP R11, R12 ;  /* 0x0000000c000b7308 */ /* 0x001e240000001000 */
[----:B0-----:R-:W-:-:S06]  /*2590*/  IADD3 R11, PT, PT, R11, 0xffffffe, RZ ;  /* 0x0ffffffe0b0b7810 */ /* 0x001fcc0007ffe0ff */
[----:B------:R-:W0:Y:S02]  /*25a0*/  F2I.FTZ.U32.TRUNC.NTZ R11, R11 ;  /* 0x0000000b000b7305 */ /* 0x000e24000021f000 */
[----:B0-----:R-:W-:-:S04]  /*25b0*/  IMAD.MOV R9, RZ, RZ, -R11 ;  /* 0x000000ffff097224 */ /* 0x001fc800078e0a0b */
        /* <DEDUP_REMOVED lines=14> */
.L_x_215:
[----:B------:R-:W-:Y:S01]  /*26a0*/  IMAD.MOV.U32 R22, RZ, RZ, R30 ;  /* 0x000000ffff167224 */ /* 0x000fe200078e001e */
[----:B------:R-:W-:Y:S01]  /*26b0*/  MOV R17, R31 ;  /* 0x0000001f00117202 */ /* 0x000fe20000000f00 */
[----:B------:R-:W-:Y:S01]  /*26c0*/  IMAD.MOV.U32 R18, RZ, RZ, R34 ;  /* 0x000000ffff127224 */ /* 0x000fe200078e0022 */
[----:B------:R-:W-:Y:S02]  /*26d0*/  MOV R14, 0x26f0 ;  /* 0x000026f0000e7802 */ /* 0x000fe40000000f00 */
[----:B------:R-:W-:Y:S05]  /*26e0*/  CALL.REL.NOINC `($__internal_5_$__cuda_sm20_div_s64) ;  /* 0x0000001800347944 */ /* 0x000fea0003c00000 */
[----:B------:R-:W-:-:S05]  /*26f0*/  IADD3 R31, PT, PT, -R10, RZ, RZ ;  /* 0x000000ff0a1f7210 */ /* 0x000fca0007ffe1ff */
[----:B------:R-:W-:Y:S02]  /*2700*/  IMAD R31, R31, R34, R30 ;  /* 0x000000221f1f7224 */ /* 0x000fe400078e021e */
.L_x_216:
[----:B------:R-:W-:Y:S05]  /*2710*/  BSYNC.RECONVERGENT B0 ;  /* 0x0000000000007941 */ /* 0x000fea0003800200 */
.L_x_214:
[----:B------:R-:W-:Y:S01]  /*2720*/  IABS R20, R8 ;  /* 0x0000000800147213 */ /* 0x000fe20000000000 */
[----:B------:R-:W-:Y:S01]  /*2730*/  IMAD.MOV.U32 R34, RZ, RZ, RZ ;  /* 0x000000ffff227224 */ /* 0x000fe200078e00ff */
[----:B------:R-:W-:Y:S01]  /*2740*/  IABS R14, R6 ;  /* 0x00000006000e7213 */ /* 0x000fe20000000000 */
[----:B------:R-:W0:Y:S01]  /*2750*/  LDCU.U8 UR17, c[0x0][0x549] ;  /* 0x0000a920ff1177ac */ /* 0x000e220008000000 */
[----:B------:R-:W1:Y:S01]  /*2760*/  I2F.U32.RP R17, R20 ;  /* 0x0000001400117306 */ /* 0x000e620000209000 */
[----:B------:R-:W-:Y:S02]  /*2770*/  IABS R12, R15 ;  /* 0x0000000f000c7213 */ /* 0x000fe40000000000 */
[----:B------:R-:W-:Y:S01]  /*2780*/  IABS R16, R7 ;  /* 0x0000000700107213 */ /* 0x000fe20000000000 */
[----:B------:R-:W2:Y:S01]  /*2790*/  LDCU.64 UR4, c[0x0][0x430] ;  /* 0x00008600ff0477ac */ /* 0x000ea20008000a00 */
[----:B------:R-:W-:Y:S02]  /*27a0*/  IABS R13, R5 ;  /* 0x00000005000d7213 */ /* 0x000fe40000000000 */
[----:B------:R-:W-:Y:S01]  /*27b0*/  IABS R18, R31 ;  /* 0x0000001f00127213 */ /* 0x000fe20000000000 */
[----:B------:R-:W3:Y:S01]  /*27c0*/  I2F.U32.RP R11, R14 ;  /* 0x0000000e000b7306 */ /* 0x000ee20000209000 */
[----:B------:R-:W-:Y:S01]  /*27d0*/  ISETP.NE.AND P5, PT, R8, RZ, PT ;  /* 0x000000ff0800720c */ /* 0x000fe20003fa5270 */
[----:B------:R-:W-:-:S06]  /*27e0*/  UIMAD UR18, UR7, UR11, URZ ;  /* 0x0000000b071272a4 */ /* 0x000fcc000f8e02ff */
[----:B-1----:R-:W1:Y:S01]  /*27f0*/  MUFU.RCP R9, R17 ;  /* 0x0000001100097308 */ /* 0x002e620000001000 */
[----:B0-----:R-:W-:-:S04]  /*2800*/  UISETP.NE.AND UP0, UPT, UR17, URZ, UPT ;  /* 0x000000ff1100728c */ /* 0x001fc8000bf05270 */
[----:B--2---:R-:W-:-:S03]  /*2810*/  USEL UR4, UR4, 0x1, UP0 ;  /* 0x0000000104047887 */ /* 0x004fc60008000000 */
[----:B---3--:R-:W0:Y:S01]  /*2820*/  MUFU.RCP R32, R11 ;  /* 0x0000000b00207308 */ /* 0x008e220000001000 */
[----:B------:R-:W-:Y:S02]  /*2830*/  USHF.R.S32.HI UR17, URZ, 0x1f, UR4 ;  /* 0x0000001fff117899 */ /* 0x000fe40008011404 */
[----:B------:R-:W-:-:S05]  /*2840*/  UIMAD UR5, UR4, UR5, URZ ;  /* 0x00000005040572a4 */ /* 0x000fca000f8e02ff */
[----:B------:R-:W-:Y:S01]  /*2850*/  I2F.U32.RP R28, R12 ;  /* 0x0000000c001c7306 */ /* 0x000fe20000209000 */
[----:B-1----:R-:W-:Y:S01]  /*2860*/  VIADD R9, R9, 0xffffffe ;  /* 0x0ffffffe09097836 */ /* 0x002fe20000000000 */
[----:B------:R-:W-:-:S05]  /*2870*/  IABS R17, R8 ;  /* 0x0000000800117213 */ /* 0x000fca0000000000 */
[----:B------:R-:W-:Y:S01]  /*2880*/  IMAD.MOV R17, RZ, RZ, -R17 ;  /* 0x000000ffff117224 */ /* 0x000fe200078e0a11 */
[----:B------:R-:W1:Y:S01]  /*2890*/  F2I.FTZ.U32.TRUNC.NTZ R35, R9 ;  /* 0x0000000900237305 */ /* 0x000e62000021f000 */
[----:B0-----:R-:W-:Y:S01]  /*28a0*/  VIADD R32, R32, 0xffffffe ;  /* 0x0ffffffe20207836 */ /* 0x001fe20000000000 */
[----:B------:R-:W-:-:S06]  /*28b0*/  IABS R11, R10 ;  /* 0x0000000a000b7213 */ /* 0x000fcc0000000000 */
[----:B------:R0:W2:Y:S01]  /*28c0*/  F2I.FTZ.U32.TRUNC.NTZ R33, R32 ;  /* 0x0000002000217305 */ /* 0x0000a2000021f000 */
[----:B-1----:R-:W-:-:S07]  /*28d0*/  IMAD.MOV R27, RZ, RZ, -R35 ;  /* 0x000000ffff1b7224 */ /* 0x002fce00078e0a23 */
[----:B------:R-:W1:Y:S01]  /*28e0*/  MUFU.RCP R28, R28 ;  /* 0x0000001c001c7308 */ /* 0x000e620000001000 */
[----:B------:R-:W-:Y:S01]  /*28f0*/  IABS R9, R6 ;  /* 0x0000000600097213 */ /* 0x000fe20000000000 */
[----:B------:R-:W-:-:S04]  /*2900*/  IMAD R27, R27, R20, RZ ;  /* 0x000000141b1b7224 */ /* 0x000fc800078e02ff */
[----:B------:R-:W-:Y:S02]  /*2910*/  IMAD.MOV R9, RZ, RZ, -R9 ;  /* 0x000000ffff097224 */ /* 0x000fe400078e0a09 */
[----:B0-----:R-:W-:Y:S01]  /*2920*/  HFMA2 R32, -RZ, RZ, 0, 0 ;  /* 0x00000000ff207431 */ /* 0x001fe200000001ff */
[----:B------:R-:W0:Y:S01]  /*2930*/  I2F.U32.RP R26, R16 ;  /* 0x00000010001a7306 */ /* 0x000e220000209000 */
[----:B--2---:R-:W-:Y:S01]  /*2940*/  IADD3 R25, PT, PT, RZ, -R33, RZ ;  /* 0x80000021ff197210 */ /* 0x004fe20007ffe0ff */
[----:B------:R-:W-:-:S04]  /*2950*/  IMAD.HI.U32 R27, R35, R27, R34 ;  /* 0x0000001b231b7227 */ /* 0x000fc800078e0022 */
[----:B------:R-:W-:Y:S02]  /*2960*/  IMAD R25, R25, R14, RZ ;  /* 0x0000000e19197224 */ /* 0x000fe400078e02ff */
[----:B------:R-:W2:Y:S01]  /*2970*/  I2F.U32.RP R22, R13 ;  /* 0x0000000d00167306 */ /* 0x000ea20000209000 */
[----:B-1----:R-:W-:Y:S02]  /*2980*/  VIADD R28, R28, 0xffffffe ;  /* 0x0ffffffe1c1c7836 */ /* 0x002fe40000000000 */
[----:B------:R-:W-:-:S04]  /*2990*/  IMAD.HI.U32 R25, R33, R25, R32 ;  /* 0x0000001921197227 */ /* 0x000fc800078e0020 */
[----:B------:R-:W-:Y:S01]  /*29a0*/  IMAD.HI.U32 R27, R27, R18, RZ ;  /* 0x000000121b1b7227 */ /* 0x000fe200078e00ff */
[----:B------:R1:W3:Y:S03]  /*29b0*/  F2I.FTZ.U32.TRUNC.NTZ R29, R28 ;  /* 0x0000001c001d7305 */ /* 0x0002e6000021f000 */
[----:B------:R-:W-:-:S04]  /*29c0*/  IMAD.HI.U32 R30, R25, R11, RZ ;  /* 0x0000000b191e7227 */ /* 0x000fc800078e00ff */
[----:B------:R-:W-:Y:S01]  /*29d0*/  IMAD R17, R27, R17, R18 ;  /* 0x000000111b117224 */ /* 0x000fe200078e0212 */
[----:B0-----:R-:W0:Y:S01]  /*29e0*/  MUFU.RCP R26, R26 ;  /* 0x0000001a001a7308 */ /* 0x001e220000001000 */
[----:B------:R-:W-:Y:S01]  /*29f0*/  IMAD R9, R30, R9, R11 ;  /* 0x000000091e097224 */ /* 0x000fe200078e020b */
[----:B------:R-:W-:Y:S02]  /*2a00*/  LOP3.LUT R11, R31, R8, RZ, 0x3c, !PT ;  /* 0x000000081f0b7212 */ /* 0x000fe400078e3cff */
[----:B------:R-:W-:Y:S02]  /*2a10*/  ISETP.GT.U32.AND P3, PT, R20, R17, PT ;  /* 0x000000111400720c */ /* 0x000fe40003f64070 */
[----:B------:R-:W-:Y:S01]  /*2a20*/  ISETP.GT.U32.AND P1, PT, R14, R9, PT ;  /* 0x000000090e00720c */ /* 0x000fe20003f24070 */
[----:B-1----:R-:W-:Y:S01]  /*2a30*/  IMAD.MOV.U32 R28, RZ, RZ, RZ ;  /* 0x000000ffff1c7224 */ /* 0x002fe200078e00ff */
[----:B--2---:R-:W1:Y:S01]  /*2a40*/  MUFU.RCP R22, R22 ;  /* 0x0000001600167308 */ /* 0x004e620000001000 */
[----:B---3--:R-:W-:-:S02]  /*2a50*/  IADD3 R18, PT, PT, RZ, -R29, RZ ;  /* 0x8000001dff127210 */ /* 0x008fc40007ffe0ff */
[----:B------:R-:W-:Y:S02]  /*2a60*/  ISETP.GE.AND P2, PT, R11, RZ, PT ;  /* 0x000000ff0b00720c */ /* 0x000fe40003f46270 */
[----:B------:R-:W-:Y:S01]  /*2a70*/  IABS R11, R2 ;  /* 0x00000002000b7213 */ /* 0x000fe20000000000 */
[----:B------:R-:W-:Y:S01]  /*2a80*/  IMAD R25, R18, R12, RZ ;  /* 0x0000000c12197224 */ /* 0x000fe200078e02ff */
[----:B------:R-:W-:Y:S01]  /*2a90*/  IABS R18, R15 ;  /* 0x0000000f00127213 */ /* 0x000fe20000000000 */
[----:B0-----:R-:W-:Y:S02]  /*2aa0*/  VIADD R26, R26, 0xffffffe ;  /* 0x0ffffffe1a1a7836 */ /* 0x001fe40000000000 */
[----:B------:R-:W-:Y:S01]  /*2ab0*/  @!P3 IMAD.IADD R17, R17, 0x1, -R20 ;  /* 0x000000011111b824 */ /* 0x000fe200078e0a14 */
[----:B------:R-:W-:Y:S01]  /*2ac0*/  @!P1 IADD3 R9, PT, PT, R9, -R14, RZ ;  /* 0x8000000e09099210 */ /* 0x000fe20007ffe0ff */
[----:B------:R-:W0:Y:S01]  /*2ad0*/  F2I.FTZ.U32.TRUNC.NTZ R33, R26 ;  /* 0x0000001a00217305 */ /* 0x000e22000021f000 */
[----:B------:R-:W-:-:S02]  /*2ae0*/  IMAD.HI.U32 R25, R29, R25, R28 ;  /* 0x000000191d197227 */ /* 0x000fc400078e001c */
[----:B------:R-:W-:Y:S02]  /*2af0*/  ISETP.GE.U32.AND P6, PT, R17, R20, PT ;  /* 0x000000141100720c */ /* 0x000fe40003fc6070 */
[----:B-1----:R-:W-:Y:S01]  /*2b00*/  IADD3 R22, PT, PT, R22, 0xffffffe, RZ ;  /* 0x0ffffffe16167810 */ /* 0x002fe20007ffe0ff */
[----:B------:R-:W-:Y:S01]  /*2b10*/  @!P3 VIADD R27, R27, 0x1 ;  /* 0x000000011b1bb836 */ /* 0x000fe20000000000 */
[----:B------:R-:W-:Y:S01]  /*2b20*/  ISETP.GE.U32.AND P4, PT, R9, R14, PT ;  /* 0x0000000e0900720c */ /* 0x000fe20003f86070 */
[----:B------:R-:W-:Y:S01]  /*2b30*/  IMAD.MOV R18, RZ, RZ, -R18 ;  /* 0x000000ffff127224 */ /* 0x000fe200078e0a12 */
[----:B------:R-:W1:Y:S01]  /*2b40*/  F2I.FTZ.U32.TRUNC.NTZ R29, R22 ;  /* 0x00000016001d7305 */ /* 0x000e62000021f000 */
[----:B------:R-:W-:Y:S01]  /*2b50*/  LOP3.LUT R17, R10, R6, RZ, 0x3c, !PT ;  /* 0x000000060a117212 */ /* 0x000fe200078e3cff */
[----:B------:R-:W-:Y:S01]  /*2b60*/  IMAD.HI.U32 R25, R25, R11, RZ ;  /* 0x0000000b19197227 */ /* 0x000fe200078e00ff */
[----:B------:R-:W-:Y:S02]  /*2b70*/  ISETP.NE.AND P3, PT, R6, RZ, PT ;  /* 0x000000ff0600720c */ /* 0x000fe40003f65270 */
[----:B------:R-:W-:Y:S01]  /*2b80*/  ISETP.GE.AND P0, PT, R17, RZ, PT ;  /* 0x000000ff1100720c */ /* 0x000fe20003f06270 */
[----:B0-----:R-:W-:Y:S01]  /*2b90*/  IMAD.MOV R9, RZ, RZ, -R33 ;  /* 0x000000ffff097224 */ /* 0x001fe200078e0a21 */
[----:B------:R-:W-:Y:S01]  /*2ba0*/  IABS R17, R7 ;  /* 0x0000000700117213 */ /* 0x000fe20000000000 */
[----:B------:R-:W-:-:S02]  /*2bb0*/  @!P1 VIADD R30, R30, 0x1 ;  /* 0x000000011e1e9836 */ /* 0x000fc40000000000 */
[----:B------:R-:W-:Y:S01]  /*2bc0*/  IMAD R9, R9, R16, RZ ;  /* 0x0000001009097224 */ /* 0x000fe200078e02ff */
[----:B------:R-:W-:Y:S01]  /*2bd0*/  IADD3 R17, PT, PT, RZ, -R17, RZ ;  /* 0x80000011ff117210 */ /* 0x000fe20007ffe0ff */
[----:B------:R-:W-:Y:S01]  /*2be0*/  IMAD R11, R25, R18, R11 ;  /* 0x00000012190b7224 */ /* 0x000fe200078e020b */
[----:B------:R-:W-:Y:S01]  /*2bf0*/  @P4 IADD3 R30, PT, PT, R30, 0x1, RZ ;  /* 0x000000011e1e4810 */ /* 0x000fe20007ffe0ff */
[----:B------:R-:W-:Y:S01]  /*2c00*/  @P6 VIADD R27, R27, 0x1 ;  /* 0x000000011b1b6836 */ /* 0x000fe20000000000 */
[----:B-1----:R-:W-:Y:S01]  /*2c10*/  IADD3 R14, PT, PT, RZ, -R29, RZ ;  /* 0x8000001dff0e7210 */ /* 0x002fe20007ffe0ff */
[----:B------:R-:W-:Y:S01]  /*2c20*/  IMAD.HI.U32 R32, R33, R9, R32 ;  /* 0x0000000921207227 */ /* 0x000fe200078e0020 */
[----:B------:R-:W-:Y:S02]  /*2c30*/  ISETP.GT.U32.AND P1, PT, R12, R11, PT ;  /* 0x0000000b0c00720c */ /* 0x000fe40003f24070 */
[----:B------:R-:W-:Y:S01]  /*2c40*/  ISETP.NE.AND P4, PT, R15, RZ, PT ;  /* 0x000000ff0f00720c */ /* 0x000fe20003f85270 */
[----:B------:R-:W-:-:S02]  /*2c50*/  IMAD R9, R14, R13, RZ ;  /* 0x0000000d0e097224 */ /* 0x000fc400078e02ff */
[----:B------:R-:W-:Y:S01]  /*2c60*/  @!P2 IMAD.MOV R27, RZ, RZ, -R27 ;  /* 0x000000ffff1ba224 */ /* 0x000fe200078e0a1b */
[----:B------:R-:W-:Y:S01]  /*2c70*/  @!P5 LOP3.LUT R27, RZ, R8, RZ, 0x33, !PT ;  /* 0x00000008ff1bd212 */ /* 0x000fe200078e33ff */
[----:B------:R-:W-:Y:S01]  /*2c80*/  @!P0 IMAD.MOV R30, RZ, RZ, -R30 ;  /* 0x000000ffff1e8224 */ /* 0x000fe200078e0a1e */
[----:B------:R-:W-:Y:S01]  /*2c90*/  @!P3 LOP3.LUT R30, RZ, R6, RZ, 0x33, !PT ;  /* 0x00000006ff1eb212 */ /* 0x000fe200078e33ff */
[----:B------:R-:W-:Y:S01]  /*2ca0*/  IMAD.HI.U32 R28, R29, R9, R28 ;  /* 0x000000091d1c7227 */ /* 0x000fe200078e001c */
[----:B------:R-:W-:Y:S02]  /*2cb0*/  IABS R29, R27 ;  /* 0x0000001b001d7213 */ /* 0x000fe40000000000 */
[----:B------:R-:W-:Y:S01]  /*2cc0*/  IABS R9, R5 ;  /* 0x0000000500097213 */ /* 0x000fe20000000000 */
[----:B------:R-:W-:Y:S01]  /*2cd0*/  @!P1 IMAD.IADD R11, R11, 0x1, -R12 ;  /* 0x000000010b0b9824 */ /* 0x000fe200078e0a0c */
[----:B------:R-:W-:Y:S01]  /*2ce0*/  IABS R14, R30 ;  /* 0x0000001e000e7213 */ /* 0x000fe20000000000 */
[----:B------:R-:W-:Y:S01]  /*2cf0*/  IMAD.HI.U32 R32, R32, R29, RZ ;  /* 0x0000001d20207227 */ /* 0x000fe200078e00ff */
[----:B------:R-:W-:-:S02]  /*2d00*/  @!P1 IADD3 R25, PT, PT, R25, 0x1, RZ ;  /* 0x0000000119199810 */ /* 0x000fc40007ffe0ff */
[----:B------:R-:W-:Y:S01]  /*2d10*/  ISETP.GE.U32.AND P2, PT, R11, R12, PT ;  /* 0x0000000c0b00720c */ /* 0x000fe20003f46070 */
[----:B------:R-:W-:Y:S01]  /*2d20*/  IMAD.MOV R9, RZ, RZ, -R9 ;  /* 0x000000ffff097224 */ /* 0x000fe200078e0a09 */
[----:B------:R-:W-:Y:S01]  /*2d30*/  LOP3.LUT R11, R2, R15, RZ, 0x3c, !PT ;  /* 0x0000000f020b7212 */ /* 0x000fe200078e3cff */
[----:B------:R-:W-:Y:S01]  /*2d40*/  IMAD.HI.U32 R28, R28, R14, RZ ;  /* 0x0000000e1c1c7227 */ /* 0x000fe200078e00ff */
[----:B------:R-:W-:Y:S02]  /*2d50*/  ISETP.NE.AND P5, PT, R7, RZ, PT ;  /* 0x000000ff0700720c */ /* 0x000fe40003fa5270 */
[----:B------:R-:W-:Y:S01]  /*2d60*/  ISETP.GE.AND P0, PT, R11, RZ, PT ;  /* 0x000000ff0b00720c */ /* 0x000fe20003f06270 */
[----:B------:R-:W-:Y:S02]  /*2d70*/  IMAD R17, R32, R17, R29 ;  /* 0x0000001120117224 */ /* 0x000fe400078e021d */
[----:B------:R-:W-:Y:S01]  /*2d80*/  IMAD R14, R28, R9, R14 ;  /* 0x000000091c0e7224 */ /* 0x000fe200078e020e */
[----:B------:R-:W-:Y:S01]  /*2d90*/  LOP3.LUT R9, R27, R7, RZ, 0x3c, !PT ;  /* 0x000000071b097212 */ /* 0x000fe200078e3cff */
[----:B------:R-:W-:Y:S01]  /*2da0*/  IMAD.MOV R11, RZ, RZ, -R30 ;  /* 0x000000ffff0b7224 */ /* 0x000fe200078e0a1e */
[----:B------:R-:W-:Y:S01]  /*2db0*/  ISETP.GT.U32.AND P3, PT, R16, R17, PT ;  /* 0x000000111000720c */ /* 0x000fe20003f64070 */
[----:B------:R-:W-:Y:S01]  /*2dc0*/  @P2 VIADD R25, R25, 0x1 ;  /* 0x0000000119192836 */ /* 0x000fe20000000000 */
[----:B------:R-:W-:Y:S01]  /*2dd0*/  ISETP.GT.U32.AND P1, PT, R13, R14, PT ;  /* 0x0000000e0d00720c */ /* 0x000fe20003f24070 */
[----:B------:R-:W-:Y:S01]  /*2de0*/  IMAD R11, R6, R11, R10 ;  /* 0x0000000b060b7224 */ /* 0x000fe200078e020a */
[----:B------:R-:W-:-:S02]  /*2df0*/  ISETP.GE.AND P2, PT, R9, RZ, PT ;  /* 0x000000ff0900720c */ /* 0x000fc40003f46270 */
[----:B------:R-:W-:Y:S01]  /*2e00*/  LOP3.LUT R9, R30, R5, RZ, 0x3c, !PT ;  /* 0x000000051e097212 */ /* 0x000fe200078e3cff */
[----:B------:R-:W-:Y:S01]  /*2e10*/  @!P0 IMAD.MOV R25, RZ, RZ, -R25 ;  /* 0x000000ffff198224 */ /* 0x000fe200078e0a19 */
[----:B------:R-:W-:Y:S02]  /*2e20*/  @!P4 LOP3.LUT R25, RZ, R15, RZ, 0x33, !PT ;  /* 0x0000000fff19c212 */ /* 0x000fe400078e33ff */
[----:B------:R-:W-:Y:S02]  /*2e30*/  ISETP.GE.AND P0, PT, R9, RZ, PT ;  /* 0x000000ff0900720c */ /* 0x000fe40003f06270 */
[----:B------:R-:W-:Y:S01]  /*2e40*/  IADD3 R9, PT, PT, -R27, RZ, RZ ;  /* 0x000000ff1b097210 */ /* 0x000fe20007ffe1ff */
[----:B------:R-:W-:Y:S01]  /*2e50*/  @!P3 VIADD R32, R32, 0x1 ;  /* 0x000000012020b836 */ /* 0x000fe20000000000 */
[-C--:B------:R-:W-:Y:S01]  /*2e60*/  @!P3 IADD3 R17, PT, PT, R17, -R16.reuse, RZ ;  /* 0x800000101111b210 */ /* 0x080fe20007ffe0ff */
[----:B------:R-:W-:Y:S01]  /*2e70*/  @!P1 IMAD.IADD R14, R14, 0x1, -R13 ;  /* 0x000000010e0e9824 */ /* 0x000fe200078e0a0d */
[----:B------:R-:W-:Y:S01]  /*2e80*/  ISETP.NE.AND P3, PT, R5, RZ, PT ;  /* 0x000000ff0500720c */ /* 0x000fe20003f65270 */
[----:B------:R-:W-:Y:S01]  /*2e90*/  @!P1 VIADD R28, R28, 0x1 ;  /* 0x000000011c1c9836 */ /* 0x000fe20000000000 */
[----:B------:R-:W-:Y:S01]  /*2ea0*/  ISETP.GE.U32.AND P6, PT, R17, R16, PT ;  /* 0x000000101100720c */ /* 0x000fe20003fc6070 */
[----:B------:R-:W-:Y:S01]  /*2eb0*/  IMAD R9, R8, R9, R31 ;  /* 0x0000000908097224 */ /* 0x000fe200078e021f */
[----:B------:R-:W-:Y:S01]  /*2ec0*/  ISETP.GE.U32.AND P4, PT, R14, R13, PT ;  /* 0x0000000d0e00720c */ /* 0x000fe20003f86070 */
[----:B------:R-:W-:-:S04]  /*2ed0*/  IMAD.WIDE R12, R25, UR12, RZ ;  /* 0x0000000c190c7c25 */ /* 0x000fc8000f8e02ff */
[----:B------:R-:W-:Y:S02]  /*2ee0*/  IMAD.MOV R25, RZ, RZ, -R25 ;  /* 0x000000ffff197224 */ /* 0x000fe400078e0a19 */
[----:B------:R-:W-:-:S04]  /*2ef0*/  IMAD.WIDE.U32 R12, R0, UR4, R12 ;  /* 0x00000004000c7c25 */ /* 0x000fc8000f8e000c */
[----:B------:R-:W-:Y:S01]  /*2f00*/  @P6 IADD3 R32, PT, PT, R32, 0x1, RZ ;  /* 0x0000000120206810 */ /* 0x000fe20007ffe0ff */
[----:B------:R-:W-:Y:S01]  /*2f10*/  IMAD R13, R0, UR17, R13 ;  /* 0x00000011000d7c24 */ /* 0x000fe2000f8e020d */
[----:B------:R-:W-:Y:S01]  /*2f20*/  UIMAD UR17, UR16, UR4, URZ ;  /* 0x00000004101172a4 */ /* 0x000fe2000f8e02ff */
[----:B------:R-:W-:Y:S02]  /*2f30*/  @P4 VIADD R28, R28, 0x1 ;  /* 0x000000011c1c4836 */ /* 0x000fe40000000000 */
[----:B------:R-:W-:Y:S01]  /*2f40*/  @!P2 IMAD.MOV R32, RZ, RZ, -R32 ;  /* 0x000000ffff20a224 */ /* 0x000fe200078e0a20 */
[----:B------:R-:W-:Y:S01]  /*2f50*/  @!P5 LOP3.LUT R32, RZ, R7, RZ, 0x33, !PT ;  /* 0x00000007ff20d212 */ /* 0x000fe200078e33ff */
[----:B------:R-:W-:Y:S01]  /*2f60*/  IMAD R25, R15, R25, R2 ;  /* 0x000000190f197224 */ /* 0x000fe200078e0202 */
[----:B------:R-:W-:Y:S01]  /*2f70*/  @!P0 IADD3 R28, PT, PT, -R28, RZ, RZ ;  /* 0x000000ff1c1c8210 */ /* 0x000fe20007ffe1ff */
[----:B------:R-:W-:Y:S01]  /*2f80*/  IMAD.WIDE R8, R9, UR5, RZ ;  /* 0x0000000509087c25 */ /* 0x000fe2000f8e02ff */
[----:B------:R-:W-:Y:S01]  /*2f90*/  @!P3 LOP3.LUT R28, RZ, R5, RZ, 0x33, !PT ;  /* 0x00000005ff1cb212 */ /* 0x000fe200078e33ff */
[----:B------:R-:W0:Y:S02]  /*2fa0*/  LDCU.64 UR4, c[0x0][0x420] ;  /* 0x00008400ff0477ac */ /* 0x000e240008000a00 */
[----:B------:R-:W-:Y:S01]  /*2fb0*/  IMAD.MOV R2, RZ, RZ, -R32 ;  /* 0x000000ffff027224 */ /* 0x000fe200078e0a20 */
[----:B------:R-:W-:Y:S01]  /*2fc0*/  IADD3 R0, PT, PT, -R28, RZ, RZ ;  /* 0x000000ff1c007210 */ /* 0x000fe20007ffe1ff */
[----:B------:R-:W-:-:S04]  /*2fd0*/  IMAD.WIDE R12, R25, UR11, R12 ;  /* 0x0000000b190c7c25 */ /* 0x000fc8000f8e020c */
[----:B------:R-:W-:-:S04]  /*2fe0*/  IMAD.WIDE R32, R32, UR6, RZ ;  /* 0x0000000620207c25 */ /* 0x000fc8000f8e02ff */
        /* <DEDUP_REMOVED lines=16> */
.L_x_211:
[----:B------:R-:W0:Y:S01]  /*30f0*/  LDC.64 R4, c[0x0][0x420] ;  /* 0x00010800ff047b82 */ /* 0x000e220000000a00 */
[----:B------:R-:W-:-:S05]  /*3100*/  IADD3 R2, PT, PT, R2, UR14, RZ ;  /* 0x0000000e02027c10 */ /* 0x000fca000fffe0ff */
[----:B0-----:R-:W-:-:S05]  /*3110*/  IMAD.WIDE.U32 R2, R2, 0x4, R4 ;  /* 0x0000000402027825 */ /* 0x001fca00078e0004 */
[----:B------:R1:W-:Y:S02]  /*3120*/  STG.E desc[UR8][R2.64], R21 ;  /* 0x0000001502007986 */ /* 0x0003e4000c101908 */
.L_x_210:
[----:B------:R-:W-:Y:S05]  /*3130*/  BSYNC.RECONVERGENT B1 ;  /* 0x0000000000017941 */ /* 0x000fea0003800200 */
.L_x_209:
[----:B------:R-:W2:Y:S01]  /*3140*/  LDCU UR6, c[0x0][0x534] ;  /* 0x0000a680ff0677ac */ /* 0x000ea20008000800 */
[----:B------:R-:W-:Y:S01]  /*3150*/  BSSY.RECONVERGENT B0, `(.L_x_217) ;  /* 0x000000f000007945 */ /* 0x000fe20003800200 */
[----:B--2---:R-:W-:-:S04]  /*3160*/  ISETP.GE.AND P0, PT, R23, UR6, PT ;  /* 0x0000000617007c0c */ /* 0x004fc8000bf06270 */
[----:B------:R-:W-:-:S13]  /*3170*/  ISETP.GT.U32.OR P0, PT, R19, 0x1f, P0 ;  /* 0x0000001f1300780c */ /* 0x000fda0000704470 */
[----:B------:R-:W-:Y:S05]  /*3180*/  @P0 BRA `(.L_x_218) ;  /* 0x00000000002c0947 */ /* 0x000fea0003800000 */
[----:B------:R-:W2:Y:S01]  /*3190*/  S2R R0, SR_CgaCtaId ;  /* 0x0000000000007919 */ /* 0x000ea20000008800 */
[----:B------:R-:W-:Y:S01]  /*31a0*/  FADD.FTZ R4, -R21, R24 ;  /* 0x0000001815047221 */ /* 0x000fe20000010100 */
[----:B01----:R-:W-:Y:S02]  /*31b0*/  MOV R3, 0x400 ;  /* 0x0000040000037802 */ /* 0x003fe40000000f00 */
[----:B------:R-:W-:Y:S01]  /*31c0*/  LOP3.LUT R2, R19, 0x3, RZ, 0xc0, !PT ;  /* 0x0000000313027812 */ /* 0x000fe200078ec0ff */
[----:B------:R-:W-:-:S06]  /*31d0*/  FMUL.FTZ R4, R4, 1.4426950216293334961 ;  /* 0x3fb8aa3b04047820 */ /* 0x000fcc0000410000 */
[----:B------:R-:W0:Y:S01]  /*31e0*/  MUFU.EX2 R4, R4 ;  /* 0x0000000400047308 */ /* 0x000e220000000800 */
[----:B--2---:R-:W-:-:S05]  /*31f0*/  LEA R3, R0, R3, 0x18 ;  /* 0x0000000300037211 */ /* 0x004fca00078ec0ff */
[----:B------:R-:W-:Y:S01]  /*3200*/  IMAD R2, R2, 0x24, R3 ;  /* 0x0000002402027824 */ /* 0x000fe200078e0203 */
[----:B------:R-:W-:-:S04]  /*3210*/  LOP3.LUT R3, R19, 0x3fc, RZ, 0xc0, !PT ;  /* 0x000003fc13037812 */ /* 0x000fc800078ec0ff */
[----:B------:R-:W-:-:S05]  /*3220*/  IADD3 R3, PT, PT, R2, R3, RZ ;  /* 0x0000000302037210 */ /* 0x000fca0007ffe0ff */
[----:B0-----:R2:W-:Y:S02]  /*3230*/  STS [R3], R4 ;  /* 0x0000000403007388 */ /* 0x0015e40000000800 */
.L_x_218:
[----:B------:R-:W-:Y:S05]  /*3240*/  BSYNC.RECONVERGENT B0 ;  /* 0x0000000000007941 */ /* 0x000fea0003800200 */
.L_x_217:
[----:B------:R-:W-:Y:S01]  /*3250*/  BAR.SYNC.DEFER_BLOCKING 0x0 ;  /* 0x0000000000007b1d */ /* 0x000fe20000010000 */
[----:B------:R-:W-:Y:S01]  /*3260*/  UISETP.GE.AND UP0, UPT, UR6, 0x1, UPT ;  /* 0x000000010600788c */ /* 0x000fe2000bf06270 */
[----:B------:R-:W-:Y:S01]  /*3270*/  SHF.R.U32.HI R13, RZ, 0x4, R19 ;  /* 0x00000004ff0d7819 */ /* 0x000fe20000011613 */
[----:B------:R-:W-:Y:S01]  /*3280*/  IMAD.SHL.U32 R19, R19, 0x4, RZ ;  /* 0x0000000413137824 */ /* 0x000fe200078e00ff */
[----:B012---:R-:W-:Y:S01]  /*3290*/  CS2R R2, SRZ ;  /* 0x0000000000027805 */ /* 0x007fe2000001ff00 */
        /* <DEDUP_REMOVED lines=38> */
.L_x_229:
        /* <DEDUP_REMOVED lines=9> */
.L_x_222:
[----:B------:R-:W-:Y:S05]  /*3590*/  BSYNC.RECONVERGENT B0 ;  /* 0x0000000000007941 */ /* 0x000fea0003800200 */
.L_x_221:
        /* <DEDUP_REMOVED lines=12> */
.L_x_224:
[----:B------:R-:W-:Y:S05]  /*3660*/  BSYNC.RECONVERGENT B0 ;  /* 0x0000000000007941 */ /* 0x000fea0003800200 */
.L_x_223:
        /* <DEDUP_REMOVED lines=12> */
.L_x_226:
[----:B------:R-:W-:Y:S05]  /*3730*/  BSYNC.RECONVERGENT B0 ;  /* 0x0000000000007941 */ /* 0x000fea0003800200 */
.L_x_225:
        /* <DEDUP_REMOVED lines=12> */
.L_x_228:
[----:B------:R-:W-:Y:S05]  /*3800*/  BSYNC.RECONVERGENT B0 ;  /* 0x0000000000007941 */ /* 0x000fea0003800200 */
.L_x_227:
        /* <DEDUP_REMOVED lines=11> */
.L_x_220:
        /* <DEDUP_REMOVED lines=11> */
.L_x_232:
        /* <DEDUP_REMOVED lines=8> */
.L_x_231:
[----:B------:R-:W-:Y:S05]  /*39f0*/  BSYNC.RECONVERGENT B0 ;  /* 0x0000000000007941 */ /* 0x000fea0003800200 */
.L_x_230:
        /* <DEDUP_REMOVED lines=9> */
.L_x_219:
        /* <DEDUP_REMOVED lines=13> */
[----:B------:R0:W5:Y:S02]  /*3b60*/  F2I.FTZ.U32.TRUNC.NTZ R15, R14 ;  /* 0x0000000e000f7305 */ /* 0x000164000021f000 */
[----:B0-----:R-:W-:Y:S02]  /*3b70*/  HFMA2 R14, -RZ, RZ, 0, 0 ;  /* 0x00000000ff0e7431 */ /* 0x001fe400000001ff */
[----:B-----5:R-:W-:-:S04]  /*3b80*/  IMAD.MOV R4, RZ, RZ, -R15 ;  /* 0x000000ffff047224 */ /* 0x020fc800078e0a0f */
        /* <DEDUP_REMOVED lines=67> */
        .weak           $__internal_5_$__cuda_sm20_div_s64
        .type           $__internal_5_$__cuda_sm20_div_s64,@function
        .size           $__internal_5_$__cuda_sm20_div_s64,(.L_x_14711 - $__internal_5_$__cuda_sm20_div_s64)
$__internal_5_$__cuda_sm20_div_s64:
        /* <DEDUP_REMOVED lines=38> */
[-C--:B------:R-:W-:Y:S01]  /*4220*/  IADD3.X R20, PT, PT, RZ, ~R17.reuse, RZ, P0, !PT ;  /* 0x80000011ff147210 */ /* 0x080fe200007fe4ff */
[----:B------:R-:W-:Y:S02]  /*4230*/  IMAD.MOV.U32 R29, RZ, RZ, RZ ;  /* 0x000000ffff1d7224 */ /* 0x000fe400078e00ff */
        /* <DEDUP_REMOVED lines=30> */
[----:B------:R-:W-:Y:S01]  /*4420*/  SEL R10, R10, R13, P0 ;  /* 0x0000000d0a0a7207 */ /* 0x000fe20000000000 */
[----:B------:R-:W-:Y:S01]  /*4430*/  IMAD.MOV.U32 R13, RZ, RZ, 0x0 ;  /* 0x00000000ff0d7424 */ /* 0x000fe200078e00ff */
[----:B------:R-:W-:-:S02]  /*4440*/  ISETP.GE.AND P2, PT, R9, RZ, PT ;  /* 0x000000ff0900720c */ /* 0x000fc40003f46270 */
[----:B------:R-:W-:Y:S02]  /*4450*/  SEL R12, R12, R29, P0 ;  /* 0x0000001d0c0c7207 */ /* 0x000fe40000000000 */
[----:B------:R-:W-:Y:S02]  /*4460*/  IADD3 R11, P1, PT, RZ, -R10, RZ ;  /* 0x8000000aff0b7210 */ /* 0x000fe40007f3e0ff */
[----:B------:R-:W-:Y:S02]  /*4470*/  ISETP.NE.U32.AND P0, PT, R18, RZ, PT ;  /* 0x000000ff1200720c */ /* 0x000fe40003f05070 */
[-C--:B------:R-:W-:Y:S02]  /*4480*/  IADD3.X R9, PT, PT, RZ, ~R12.reuse, RZ, P1, !PT ;  /* 0x8000000cff097210 */ /* 0x080fe40000ffe4ff */
[----:B------:R-:W-:Y:S02]  /*4490*/  ISETP.NE.AND.EX P0, PT, R16, RZ, PT, P0 ;  /* 0x000000ff1000720c */ /* 0x000fe40003f05300 */
[----:B------:R-:W-:Y:S01]  /*44a0*/  SEL R9, R9, R12, !P2 ;  /* 0x0000000c09097207 */ /* 0x000fe20005000000 */
[----:B------:R-:W-:Y:S01]  /*44b0*/  IMAD.MOV.U32 R12, RZ, RZ, R14 ;  /* 0x000000ffff0c7224 */ /* 0x000fe200078e000e */
[----:B------:R-:W-:-:S04]  /*44c0*/  SEL R11, R11, R10, !P2 ;  /* 0x0000000a0b0b7207 */ /* 0x000fc80005000000 */
[----:B------:R-:W-:Y:S02]  /*44d0*/  SEL R10, R11, 0xffffffff, P0 ;  /* 0xffffffff0b0a7807 */ /* 0x000fe40000000000 */
[----:B------:R-:W-:Y:S01]  /*44e0*/  SEL R11, R9, 0xffffffff, P0 ;  /* 0xffffffff090b7807 */ /* 0x000fe20000000000 */
[----:B------:R-:W-:Y:S06]  /*44f0*/  RET.REL.NODEC R12 `(_ZN5flash32flash_fwd_splitkv_combine_kernelI23Flash_fwd_kernel_traitsILi64ELi64ELi256ELi4ELb0ELb0EN7cutlass6half_tE19Flash_kernel_traitsILi64ELi64ELi256ELi4ES3_EELi8ELi2ELb0EEEvNS_16Flash_fwd_paramsE) ;  /* 0xffffffb80cc07950 */ /* 0x000fec0003c3ffff */
.L_x_233:
        /* <DEDUP_REMOVED lines=16> */
.L_x_14711:


//--------------------- .text._ZN5flash32flash_fwd_splitkv_combine_kernelI23Flash_fwd_kernel_traitsILi64ELi64ELi256ELi4ELb0ELb0EN7cutlass6half_tE19Flash_kernel_traitsILi64ELi64ELi256ELi4ES3_EELi8ELi1ELb0EEEvNS_16Flash_fwd_paramsE --------------------------
	.section	.text._ZN5flash32flash_fwd_splitkv_combine_kernelI23Flash_fwd_kernel_traitsILi64ELi64ELi256ELi4ELb0ELb0EN7cutlass6half_tE19Flash_kernel_traitsILi64ELi64ELi256ELi4ES3_EELi8ELi1ELb0EEEvNS_16Flash_fwd_paramsE,"ax",@progbits
	.align	128
        .global         _ZN5flash32flash_fwd_splitkv_combine_kernelI23Flash_fwd_kernel_traitsILi64ELi64ELi256ELi4ELb0ELb0EN7cutlass6half_tE19Flash_kernel_traitsILi64ELi64ELi256ELi4ES3_EELi8ELi1ELb0EEEvNS_16Flash_fwd_paramsE
        .type           _ZN5flash32flash_fwd_splitkv_combine_kernelI23Flash_fwd_kernel_traitsILi64ELi64ELi256ELi4ELb0ELb0EN7cutlass6half_tE19Flash_kernel_traitsILi64ELi64ELi256ELi4ES3_EELi8ELi1ELb0EEEvNS_16Flash_fwd_paramsE,@function
        .size           _ZN5flash32flash_fwd_splitkv_combine_kernelI23Flash_fwd_kernel_traitsILi64ELi64ELi256ELi4ELb0ELb0EN7cutlass6half_tE19Flash_kernel_traitsILi64ELi64ELi256ELi4ES3_EELi8ELi1ELb0EEEvNS_16Flash_fwd_paramsE,(.L_x_14712 - _ZN5flash32flash_fwd_splitkv_combine_kernelI23Flash_fwd_kernel_traitsILi64ELi64ELi256ELi4ELb0ELb0EN7cutlass6half_tE19Flash_kernel_traitsILi64ELi64ELi256ELi4ES3_EELi8ELi1ELb0EEEvNS_16Flash_fwd_paramsE)
        .other          _ZN5flash32flash_fwd_splitkv_combine_kernelI23Flash_fwd_kernel_traitsILi64ELi64ELi256ELi4ELb0ELb0EN7cutlass6half_tE19Flash_kernel_traitsILi64ELi64ELi256ELi4ES3_EELi8ELi1ELb0EEEvNS_16Flash_fwd_paramsE,@"STO_CUDA_ENTRY STV_DEFAULT"
_ZN5flash32flash_fwd_splitkv_combine_kernelI23Flash_fwd_kernel_traitsILi64ELi64ELi256ELi4ELb0ELb0EN7cutlass6half_tE19Flash_kernel_traitsILi64ELi64ELi256ELi4ES3_EELi8ELi1ELb0EEEvNS_16Flash_fwd_paramsE:
.text._ZN5flash32flash_fwd_splitkv_combine_kernelI23Flash_fwd_kernel_traitsILi64ELi64ELi256ELi4ELb0ELb0EN7cutlass6half_tE19Flash_kernel_traitsILi64ELi64ELi256ELi4ES3_EELi8ELi1ELb0EEEvNS_16Flash_fwd_paramsE:
        /* <DEDUP_REMOVED lines=38> */
.L_x_234:
[----:B------:R-:W-:Y:S01]  /*0260*/  IMAD.U32 R22, RZ, RZ, UR15 ;  /* 0x0000000fff167e24 */ /* 0x000fe2000f8e00ff */
[----:B------:R-:W-:Y:S01]  /*0270*/  MOV R18, UR13 ;  /* 0x0000000d00127c02 */ /* 0x000fe20008000f00 */
[----:B------:R-:W-:Y:S01]  /*0280*/  IMAD.U32 R17, RZ, RZ, UR17 ;  /* 0x00000011ff117e24 */ /* 0x000fe2000f8e00ff */
[----:B------:R-:W-:Y:S02]  /*0290*/  MOV R16, UR10 ;  /* 0x0000000a00107c02 */ /* 0x000fe40008000f00 */
[----:B------:R-:W-:Y:S02]  /*02a0*/  MOV R14, 0x2c0 ;  /* 0x000002c0000e7802 */ /* 0x000fe40000000f00 */
[----:B------:R-:W-:Y:S05]  /*02b0*/  CALL.REL.NOINC `($__internal_6_$__cuda_sm20_div_s64) ;  /* 0x0000003c00307944 */ /* 0x000fea0003c00000 */
.L_x_235:
        /* <DEDUP_REMOVED lines=30> */
.L_x_237:
[----:B------:R-:W-:Y:S01]  /*04a0*/  IMAD.MOV.U32 R22, RZ, RZ, R10 ;  /* 0x000000ffff167224 */ /* 0x000fe200078e000a */
[----:B------:R-:W-:Y:S02]  /*04b0*/  MOV R17, R11 ;  /* 0x0000000b00117202 */ /* 0x000fe40000000f00 */
[----:B------:R-:W-:Y:S02]  /*04c0*/  MOV R14, 0x4e0 ;  /* 0x000004e0000e7802 */ /* 0x000fe40000000f00 */
[----:B------:R-:W-:Y:S05]  /*04d0*/  CALL.REL.NOINC `($__internal_6_$__cuda_sm20_div_s64) ;  /* 0x0000003800a87944 */ /* 0x000fea0003c00000 */
[----:B------:R-:W-:Y:S02]  /*04e0*/  MOV R4, R10 ;  /* 0x0000000a00047202 */ /* 0x000fe40000000f00 */
[----:B------:R-:W-:Y:S02]  /*04f0*/  MOV R5, R11 ;  /* 0x0000000b00057202 */ /* 0x000fe40000000f00 */
.L_x_238:
[----:B------:R-:W-:Y:S05]  /*0500*/  BSYNC.RECONVERGENT B0 ;  /* 0x0000000000007941 */ /* 0x000fea0003800200 */
.L_x_236:
        /* <DEDUP_REMOVED lines=58> */
.L_x_240:
[----:B------:R-:W-:Y:S01]  /*08b0*/  IMAD.MOV.U32 R22, RZ, RZ, R18 ;  /* 0x000000ffff167224 */ /* 0x000fe200078e0012 */
[----:B------:R-:W-:Y:S01]  /*08c0*/  MOV R18, R8 ;  /* 0x0000000800127202 */ /* 0x000fe20000000f00 */
[----:B------:R-:W-:Y:S01]  /*08d0*/  IMAD.MOV.U32 R17, RZ, RZ, R16 ;  /* 0x000000ffff117224 */ /* 0x000fe200078e0010 */
[----:B------:R-:W-:Y:S02]  /*08e0*/  MOV R16, R0 ;  /* 0x0000000000107202 */ /* 0x000fe40000000f00 */
[----:B------:R-:W-:Y:S02]  /*08f0*/  MOV R14, 0x910 ;  /* 0x00000910000e7802 */ /* 0x000fe40000000f00 */
[----:B------:R-:W-:Y:S05]  /*0900*/  CALL.REL.NOINC `($__internal_6_$__cuda_sm20_div_s64) ;  /* 0x00000034009c7944 */ /* 0x000fea0003c00000 */
.L_x_241:
[----:B------:R-:W-:Y:S05]  /*0910*/  BSYNC.RECONVERGENT B0 ;  /* 0x0000000000007941 */ /* 0x000fea0003800200 */
.L_x_239:
        /* <DEDUP_REMOVED lines=124> */
.L_x_243:
[----:B------:R-:W-:Y:S01]  /*10e0*/  IMAD.MOV.U32 R22, RZ, RZ, R10 ;  /* 0x000000ffff167224 */ /* 0x000fe200078e000a */
[----:B------:R-:W-:Y:S01]  /*10f0*/  MOV R18, R7 ;  /* 0x0000000700127202 */ /* 0x000fe20000000f00 */
[----:B------:R-:W-:Y:S01]  /*1100*/  IMAD.MOV.U32 R17, RZ, RZ, R11 ;  /* 0x000000ffff117224 */ /* 0x000fe200078e000b */
[----:B------:R-:W-:Y:S02]  /*1110*/  MOV R16, R25 ;  /* 0x0000001900107202 */ /* 0x000fe40000000f00 */
[----:B------:R-:W-:Y:S02]  /*1120*/  MOV R14, 0x1140 ;  /* 0x00001140000e7802 */ /* 0x000fe40000000f00 */
[----:B------:R-:W-:Y:S05]  /*1130*/  CALL.REL.NOINC `($__internal_6_$__cuda_sm20_div_s64) ;  /* 0x0000002c00907944 */ /* 0x000fea0003c00000 */
[----:B------:R-:W-:Y:S02]  /*1140*/  MOV R32, R10 ;  /* 0x0000000a00207202 */ /* 0x000fe40000000f00 */
[----:B------:R-:W-:Y:S02]  /*1150*/  MOV R33, R11 ;  /* 0x0000000b00217202 */ /* 0x000fe40000000f00 */
.L_x_244:
[----:B------:R-:W-:Y:S05]  /*1160*/  BSYNC.RECONVERGENT B0 ;  /* 0x0000000000007941 */ /* 0x000fea0003800200 */
.L_x_242:
        /* <DEDUP_REMOVED lines=57> */
.L_x_246:
[----:B------:R-:W-:Y:S01]  /*1500*/  IMAD.MOV.U32 R22, RZ, RZ, R4 ;  /* 0x000000ffff167224 */ /* 0x000fe200078e0004 */
[----:B------:R-:W-:Y:S01]  /*1510*/  MOV R17, R5 ;  /* 0x0000000500117202 */ /* 0x000fe20000000f00 */
[----:B------:R-:W-:Y:S01]  /*1520*/  IMAD.MOV.U32 R18, RZ, RZ, R6 ;  /* 0x000000ffff127224 */ /* 0x000fe200078e0006 */
[----:B------:R-:W-:Y:S02]  /*1530*/  MOV R14, 0x1550 ;  /* 0x00001550000e7802 */ /* 0x000fe40000000f00 */
[----:B------:R-:W-:Y:S05]  /*1540*/  CALL.REL.NOINC `($__internal_6_$__cuda_sm20_div_s64) ;  /* 0x00000028008c7944 */ /* 0x000fea0003c00000 */
[----:B------:R-:W-:Y:S02]  /*1550*/  MOV R26, R10 ;  /* 0x0000000a001a7202 */ /* 0x000fe40000000f00 */
[----:B------:R-:W-:Y:S02]  /*1560*/  MOV R27, R11 ;  /* 0x0000000b001b7202 */ /* 0x000fe40000000f00 */
.L_x_247:
[----:B------:R-:W-:Y:S05]  /*1570*/  BSYNC.RECONVERGENT B0 ;  /* 0x0000000000007941 */ /* 0x000fea0003800200 */
.L_x_245:
[----:B------:R-:W0:Y:S01]  /*1580*/  LDCU UR5, c[0x0][0x434] ;  /* 0x00008680ff0577ac */ /* 0x000e220008000800 */
[----:B------:R-:W1:Y:S01]  /*1590*/  S2R R19, SR_TID.X ;  /* 0x0000000000137919 */ /* 0x000e620000002100 */
[----:B------:R-:W2:Y:S01]  /*15a0*/  LDC R15, c[0x0][0x3e0] ;  /* 0x0000f800ff0f7b82 */ /* 0x000ea20000000800 */
[----:B------:R-:W-:Y:S01]  /*15b0*/  BSSY.RECONVERGENT B0, `(.L_x_248) ;  /* 0x0000046000007945 */ /* 0x000fe20003800200 */
[----:B------:R-:W3:Y:S01]  /*15c0*/  LDCU UR18, c[0x0][0x534] ;  /* 0x0000a680ff1277ac */ /* 0x000ee20008000800 */
[----:B------:R-:W-:Y:S02]  /*15d0*/  IMAD.MOV.U32 R17, RZ, RZ, -0x800000 ;  /* 0xff800000ff117424 */ /* 0x000fe400078e00ff */
[----:B------:R-:W-:Y:S01]  /*15e0*/  IMAD.MOV.U32 R24, RZ, RZ, -0x800000 ;  /* 0xff800000ff187424 */ /* 0x000fe200078e00ff */
[----:B------:R-:W4:Y:S01]  /*15f0*/  LDCU UR11, c[0x0][0x430] ;  /* 0x00008600ff0b77ac */ /* 0x000f220008000800 */
[----:B------:R-:W-:-:S04]  /*1600*/  USHF.R.S32.HI UR8, URZ, 0x1f, UR16 ;  /* 0x0000001fff087899 */ /* 0x000fc80008011410 */
[----:B------:R-:W-:Y:S01]  /*1610*/  ULOP3.LUT UR8, UR8, 0x1, URZ, 0xfc, !UPT ;  /* 0x0000000108087892 */ /* 0x000fe2000f8efcff */
[----:B0-----:R-:W-:-:S05]  /*1620*/  IMAD.U32 R3, RZ, RZ, UR5 ;  /* 0x00000005ff037e24 */ /* 0x001fca000f8e00ff */
[----:B------:R-:W-:Y:S01]  /*1630*/  IABS R3, R3 ;  /* 0x0000000300037213 */ /* 0x000fe20000000000 */
[----:B----4-:R-:W-:-:S03]  /*1640*/  UIMAD UR11, UR5, UR11, URZ ;  /* 0x0000000b050b72a4 */ /* 0x010fc6000f8e02ff */
[----:B------:R-:W0:Y:S01]  /*1650*/  I2F.RP R9, R3 ;  /* 0x0000000300097306 */ /* 0x000e220000209400 */
[C---:B-1----:R-:W-:Y:S02]  /*1660*/  ISETP.GT.U32.AND P1, PT, R19.reuse, 0xf, PT ;  /* 0x0000000f1300780c */ /* 0x042fe40003f24070 */
[----:B------:R-:W-:Y:S02]  /*1670*/  SHF.R.U32.HI R14, RZ, 0x3, R19 ;  /* 0x00000003ff0e7819 */ /* 0x000fe40000011613 */
[----:B------:R-:W-:-:S03]  /*1680*/  LOP3.LUT R23, R19, 0x1, RZ, 0xc0, !PT ;  /* 0x0000000113177812 */ /* 0x000fc600078ec0ff */
[----:B0-----:R-:W0:Y:S06]  /*1690*/  MUFU.RCP R10, R9 ;  /* 0x00000009000a7308 */ /* 0x001e2c0000001000 */
[----:B------:R-:W-:-:S04]  /*16a0*/  @!P1 SHF.L.U32 R12, R19, 0x2, RZ ;  /* 0x00000002130c9819 */ /* 0x000fc800000006ff */
[----:B------:R-:W-:Y:S01]  /*16b0*/  @!P1 LOP3.LUT R12, R12, 0x1c, RZ, 0xc0, !PT ;  /* 0x0000001c0c0c9812 */ /* 0x000fe200078ec0ff */
[----:B0-----:R-:W-:Y:S01]  /*16c0*/  VIADD R10, R10, 0xffffffe ;  /* 0x0ffffffe0a0a7836 */ /* 0x001fe20000000000 */
[----:B------:R-:W0:Y:S03]  /*16d0*/  @!P1 S2R R9, SR_CgaCtaId ;  /* 0x0000000000099919 */ /* 0x000e260000008800 */
[----:B------:R-:W1:Y:S02]  /*16e0*/  F2I.FTZ.U32.TRUNC.NTZ R11, R10 ;  /* 0x0000000a000b7305 */ /* 0x000e64000021f000 */
[----:B-1----:R-:W-:Y:S02]  /*16f0*/  IMAD.MOV R4, RZ, RZ, -R11 ;  /* 0x000000ffff047224 */ /* 0x002fe400078e0a0b */
[----:B------:R-:W-:Y:S02]  /*1700*/  IMAD.MOV.U32 R10, RZ, RZ, RZ ;  /* 0x000000ffff0a7224 */ /* 0x000fe400078e00ff */
[----:B------:R-:W-:Y:S01]  /*1710*/  IMAD R5, R4, R3, RZ ;  /* 0x0000000304057224 */ /* 0x000fe200078e02ff */
[----:B------:R-:W-:-:S02]  /*1720*/  IABS R4, R2 ;  /* 0x0000000200047213 */ /* 0x000fc40000000000 */
[----:B------:R-:W-:Y:S01]  /*1730*/  LOP3.LUT R2, R2, UR5, RZ, 0x3c, !PT ;  /* 0x0000000502027c12 */ /* 0x000fe2000f8e3cff */
[----:B------:R-:W-:-:S03]  /*1740*/  IMAD.HI.U32 R5, R11, R5, R10 ;  /* 0x000000050b057227 */ /* 0x000fc600078e000a */
[----:B------:R-:W-:Y:S02]  /*1750*/  ISETP.GE.AND P2, PT, R2, RZ, PT ;  /* 0x000000ff0200720c */ /* 0x000fe40003f46270 */
[----:B------:R-:W-:Y:S01]  /*1760*/  @!P1 MOV R2, 0x400 ;  /* 0x0000040000029802 */ /* 0x000fe20000000f00 */
[----:B------:R-:W-:-:S04]  /*1770*/  IMAD.HI.U32 R5, R5, R4, RZ ;  /* 0x0000000405057227 */ /* 0x000fc800078e00ff */
        /* <DEDUP_REMOVED lines=8> */
[----:B0-----:R-:W-:Y:S02]  /*1800*/  @!P1 LEA R3, R9, R2, 0x18 ;  /* 0x0000000209039211 */ /* 0x001fe400078ec0ff */
[----:B------:R-:W-:-:S03]  /*1810*/  @!P1 MOV R9, 0x400 ;  /* 0x0000040000099802 */ /* 0x000fc60000000f00 */
[----:B------:R-:W-:-:S04]  /*1820*/  @!P1 IMAD R3, R14, 0x24, R3 ;  /* 0x000000240e039824 */ /* 0x000fc800078e0203 */
[----:B------:R-:W-:Y:S01]  /*1830*/  @!P1 IMAD.IADD R12, R3, 0x1, R12 ;  /* 0x00000001030c9824 */ /* 0x000fe200078e020c */
[----:B-1----:R-:W-:Y:S01]  /*1840*/  @!P1 LEA R2, R4, R9, 0x18 ;  /* 0x0000000904029211 */ /* 0x002fe200078ec0ff */
[----:B------:R-:W-:-:S04]  /*1850*/  @P3 VIADD R5, R5, 0x1 ;  /* 0x0000000105053836 */ /* 0x000fc80000000000 */
[----:B------:R-:W-:Y:S01]  /*1860*/  @!P2 IMAD.MOV R5, RZ, RZ, -R5 ;  /* 0x000000ffff05a224 */ /* 0x000fe200078e0a05 */
[----:B------:R-:W-:Y:S01]  /*1870*/  @!P0 LOP3.LUT R5, RZ, UR5, RZ, 0x33, !PT ;  /* 0x00000005ff058c12 */ /* 0x000fe2000f8e33ff */
[----:B------:R-:W-:Y:S01]  /*1880*/  @!P1 IMAD R11, R23, 0x24, R2 ;  /* 0x00000024170b9824 */ /* 0x000fe200078e0202 */
[----:B---3--:R-:W-:Y:S02]  /*1890*/  ISETP.GE.AND P0, PT, R14, UR18, PT ;  /* 0x000000120e007c0c */ /* 0x008fe4000bf06270 */
[----:B------:R-:W-:Y:S01]  /*18a0*/  SHF.R.U32.HI R2, RZ, 0x1, R19 ;  /* 0x00000001ff027819 */ /* 0x000fe20000011613 */
[----:B------:R-:W-:Y:S01]  /*18b0*/  IMAD R4, R5, UR8, RZ ;  /* 0x0000000805047c24 */ /* 0x000fe2000f8e02ff */
[----:B------:R-:W0:Y:S02]  /*18c0*/  LDCU.64 UR8, c[0x0][0x358] ;  /* 0x00006b00ff0877ac */ /* 0x000e240008000a00 */
[----:B------:R-:W-:Y:S02]  /*18d0*/  @!P1 LEA R11, R2, R11, 0x2 ;  /* 0x0000000b020b9211 */ /* 0x000fe400078e10ff */
[----:B------:R-:W-:-:S05]  /*18e0*/  IABS R13, R4 ;  /* 0x00000004000d7213 */ /* 0x000fca0000000000 */
[----:B------:R-:W-:Y:S01]  /*18f0*/  VIADD R10, R13, UR4 ;  /* 0x000000040d0a7c36 */ /* 0x000fe20008000000 */
[----:B--2---:R-:W-:Y:S06]  /*1900*/  @P0 BRA `(.L_x_249) ;  /* 0x0000000000400947 */ /* 0x004fec0003800000 */
        /* <DEDUP_REMOVED lines=16> */
.L_x_249:
[----:B0-----:R-:W-:Y:S05]  /*1a10*/  BSYNC.RECONVERGENT B0 ;  /* 0x0000000000007941 */ /* 0x001fea0003800200 */
.L_x_248:
[----:B-----5:R-:W-:Y:S01]  /*1a20*/  @!P1 STS [R12], R17 ;  /* 0x000000110c009388 */ /* 0x020fe20000000800 */
[----:B------:R-:W0:Y:S01]  /*1a30*/  I2F.RP R16, R13 ;  /* 0x0000000d00107306 */ /* 0x000e220000209400 */
[----:B------:R-:W-:Y:S01]  /*1a40*/  IABS R3, R15 ;  /* 0x0000000f00037213 */ /* 0x000fe20000000000 */
[----:B------:R-:W-:Y:S01]  /*1a50*/  BSSY.RECONVERGENT B1, `(.L_x_250) ;  /* 0x0000169000017945 */ /* 0x000fe20003800200 */
[----:B------:R-:W-:Y:S01]  /*1a60*/  BAR.SYNC.DEFER_BLOCKING 0x0 ;  /* 0x0000000000007b1d */ /* 0x000fe20000010000 */
[----:B------:R-:W-:Y:S01]  /*1a70*/  IABS R18, R4 ;  /* 0x0000000400127213 */ /* 0x000fe20000000000 */
[----:B-1----:R-:W-:Y:S01]  /*1a80*/  IMAD.MOV.U32 R21, RZ, RZ, 0x7f800000 ;  /* 0x7f800000ff157424 */ /* 0x002fe200078e00ff */
[----:B------:R-:W-:-:S03]  /*1a90*/  ISETP.NE.AND P5, PT, R4, RZ, PT ;  /* 0x000000ff0400720c */ /* 0x000fc60003fa5270 */
[----:B------:R-:W1:Y:S01]  /*1aa0*/  I2F.RP R14, R3 ;  /* 0x00000003000e7306 */ /* 0x000e620000209400 */
[----:B------:R-:W-:-:S07]  /*1ab0*/  IMAD.MOV R18, RZ, RZ, -R18 ;  /* 0x000000ffff127224 */ /* 0x000fce00078e0a12 */
[----:B0-----:R-:W0:Y:S08]  /*1ac0*/  MUFU.RCP R30, R16 ;  /* 0x00000010001e7308 */ /* 0x001e300000001000 */
[----:B-1----:R-:W1:Y:S01]  /*1ad0*/  MUFU.RCP R28, R14 ;  /* 0x0000000e001c7308 */ /* 0x002e620000001000 */
[----:B------:R2:W3:Y:S01]  /*1ae0*/  @!P1 LDS R24, [R11] ;  /* 0x000000000b189984 */ /* 0x0004e20000000800 */
[----:B0-----:R-:W-:-:S06]  /*1af0*/  VIADD R30, R30, 0xffffffe ;  /* 0x0ffffffe1e1e7836 */ /* 0x001fcc0000000000 */
[----:B------:R-:W0:Y:S01]  /*1b00*/  F2I.FTZ.U32.TRUNC.NTZ R31, R30 ;  /* 0x0000001e001f7305 */ /* 0x000e22000021f000 */
[----:B-1----:R-:W-:-:S07]  /*1b10*/  VIADD R28, R28, 0xffffffe ;  /* 0x0ffffffe1c1c7836 */ /* 0x002fce0000000000 */
[----:B------:R1:W4:Y:S01]  /*1b20*/  F2I.FTZ.U32.TRUNC.NTZ R29, R28 ;  /* 0x0000001c001d7305 */ /* 0x000322000021f000 */
[----:B--2---:R-:W-:Y:S01]  /*1b30*/  IABS R11, R10 ;  /* 0x0000000a000b7213 */ /* 0x004fe20000000000 */
[----:B0-----:R-:W-:Y:S02]  /*1b40*/  IMAD.MOV R20, RZ, RZ, -R31 ;  /* 0x000000ffff147224 */ /* 0x001fe400078e0a1f */
[----:B------:R-:W-:Y:S02]  /*1b50*/  IMAD.MOV.U32 R30, RZ, RZ, RZ ;  /* 0x000000ffff1e7224 */ /* 0x000fe400078e00ff */
[----:B------:R-:W-:Y:S02]  /*1b60*/  IMAD R20, R20, R13, RZ ;  /* 0x0000000d14147224 */ /* 0x000fe400078e02ff */
[----:B-1----:R-:W-:Y:S02]  /*1b70*/  HFMA2 R28, -RZ, RZ, 0, 0 ;  /* 0x00000000ff1c7431 */ /* 0x002fe400000001ff */
[----:B----4-:R-:W-:-:S02]  /*1b80*/  IMAD.MOV R16, RZ, RZ, -R29 ;  /* 0x000000ffff107224 */ /* 0x010fc400078e0a1d */
[----:B------:R-:W-:Y:S01]  /*1b90*/  IMAD.HI.U32 R20, R31, R20, R30 ;  /* 0x000000141f147227 */ /* 0x000fe200078e001e */
[----:B---3--:R-:W0:Y:S03]  /*1ba0*/  SHFL.BFLY PT, R9, R24, 0x1, 0x1f ;  /* 0x0c201f0018097f89 */ /* 0x008e2600000e0000 */
[----:B------:R-:W-:Y:S02]  /*1bb0*/  IMAD R16, R16, R3, RZ ;  /* 0x0000000310107224 */ /* 0x000fe400078e02ff */
[----:B------:R-:W-:-:S04]  /*1bc0*/  IMAD.HI.U32 R20, R20, R11, RZ ;  /* 0x0000000b14147227 */ /* 0x000fc800078e00ff */
[----:B------:R-:W-:-:S04]  /*1bd0*/  IMAD.HI.U32 R16, R29, R16, R28 ;  /* 0x000000101d107227 */ /* 0x000fc800078e001c */
[----:B------:R-:W-:Y:S02]  /*1be0*/  IMAD R18, R20, R18, R11 ;  /* 0x0000001214127224 */ /* 0x000fe400078e020b */
[----:B------:R-:W-:-:S03]  /*1bf0*/  IMAD.HI.U32 R16, R16, R11, RZ ;  /* 0x0000000b10107227 */ /* 0x000fc600078e00ff */
[----:B------:R-:W-:Y:S01]  /*1c00*/  ISETP.GT.U32.AND P2, PT, R13, R18, PT ;  /* 0x000000120d00720c */ /* 0x000fe20003f44070 */
[----:B------:R-:W-:-:S04]  /*1c10*/  IMAD.MOV R12, RZ, RZ, -R16 ;  /* 0x000000ffff0c7224 */ /* 0x000fc800078e0a10 */
[----:B------:R-:W-:Y:S01]  /*1c20*/  IMAD R12, R3, R12, R11 ;  /* 0x0000000c030c7224 */ /* 0x000fe200078e020b */
[C---:B------:R-:W-:Y:S02]  /*1c30*/  LOP3.LUT R11, R10.reuse, R13, RZ, 0x3c, !PT ;  /* 0x0000000d0a0b7212 */ /* 0x040fe400078e3cff */
[----:B0-----:R-:W-:Y:S02]  /*1c40*/  FMNMX.FTZ R9, R9, R24, !PT ;  /* 0x0000001809097209 */ /* 0x001fe40007810000 */
[----:B------:R-:W-:Y:S02]  /*1c50*/  LOP3.LUT R10, R10, R15, RZ, 0x3c, !PT ;  /* 0x0000000f0a0a7212 */ /* 0x000fe400078e3cff */
[C---:B------:R-:W-:Y:S01]  /*1c60*/  FSETP.NEU.FTZ.AND P0, PT, R9.reuse, -INF , PT ;  /* 0xff8000000900780b */ /* 0x040fe20003f1d000 */
[----:B------:R-:W-:Y:S01]  /*1c70*/  @!P2 IMAD.IADD R18, R18, 0x1, -R13 ;  /* 0x000000011212a824 */ /* 0x000fe200078e0a0d */
[----:B------:R-:W-:Y:S02]  /*1c80*/  @!P2 IADD3 R20, PT, PT, R20, 0x1, RZ ;  /* 0x000000011414a810 */ /* 0x000fe40007ffe0ff */
[----:B------:R-:W-:-:S02]  /*1c90*/  FSEL R9, R9, RZ, P0 ;  /* 0x000000ff09097208 */ /* 0x000fc40000000000 */
[----:B------:R-:W-:Y:S02]  /*1ca0*/  ISETP.GT.U32.AND P0, PT, R3, R12, PT ;  /* 0x0000000c0300720c */ /* 0x000fe40003f04070 */
[----:B------:R-:W-:Y:S01]  /*1cb0*/  ISETP.GE.U32.AND P1, PT, R18, R13, PT ;  /* 0x0000000d1200720c */ /* 0x000fe20003f26070 */
[----:B------:R-:W-:Y:S01]  /*1cc0*/  FADD.FTZ R17, -R9, R24 ;  /* 0x0000001809117221 */ /* 0x000fe20000010100 */
[----:B------:R-:W-:Y:S02]  /*1cd0*/  ISETP.GE.AND P2, PT, R10, RZ, PT ;  /* 0x000000ff0a00720c */ /* 0x000fe40003f46270 */
[----:B------:R-:W-:Y:S01]  /*1ce0*/  ISETP.GE.AND P3, PT, R11, RZ, PT ;  /* 0x000000ff0b00720c */ /* 0x000fe20003f66270 */
[----:B------:R-:W-:-:S06]  /*1cf0*/  FMUL.FTZ R17, R17, 1.4426950216293334961 ;  /* 0x3fb8aa3b11117820 */ /* 0x000fcc0000410000 */
[----:B------:R-:W0:Y:S01]  /*1d00*/  MUFU.EX2 R17, R17 ;  /* 0x0000001100117308 */ /* 0x000e220000000800 */
[----:B------:R-:W-:Y:S02]  /*1d10*/  @!P0 IMAD.IADD R12, R12, 0x1, -R3 ;  /* 0x000000010c0c8824 */ /* 0x000fe400078e0a03 */
[----:B------:R-:W-:Y:S02]  /*1d20*/  @P1 VIADD R20, R20, 0x1 ;  /* 0x0000000114141836 */ /* 0x000fe40000000000 */
[----:B------:R-:W-:Y:S01]  /*1d30*/  @!P0 VIADD R16, R16, 0x1 ;  /* 0x0000000110108836 */ /* 0x000fe20000000000 */
[----:B------:R-:W-:Y:S01]  /*1d40*/  ISETP.GE.U32.AND P4, PT, R12, R3, PT ;  /* 0x000000030c00720c */ /* 0x000fe20003f86070 */
[----:B------:R-:W-:Y:S01]  /*1d50*/  @!P3 IMAD.MOV R20, RZ, RZ, -R20 ;  /* 0x000000ffff14b224 */ /* 0x000fe200078e0a14 */
[----:B------:R-:W-:Y:S02]  /*1d60*/  ISETP.NE.AND P0, PT, R15, RZ, PT ;  /* 0x000000ff0f00720c */ /* 0x000fe40003f05270 */
[----:B------:R-:W-:-:S02]  /*1d70*/  ISETP.NE.AND P3, PT, R5, RZ, PT ;  /* 0x000000ff0500720c */ /* 0x000fc40003f65270 */
[----:B------:R-:W-:Y:S02]  /*1d80*/  @!P5 LOP3.LUT R20, RZ, R13, RZ, 0x33, !PT ;  /* 0x0000000dff14d212 */ /* 0x000fe400078e33ff */
[----:B------:R-:W-:Y:S02]  /*1d90*/  SEL R10, RZ, 0x1, !P3 ;  /* 0x00000001ff0a7807 */ /* 0x000fe40005800000 */
[----:B------:R-:W-:Y:S01]  /*1da0*/  SHF.R.S32.HI R5, RZ, 0x1f, R4 ;  /* 0x0000001fff057819 */ /* 0x000fe20000011404 */
[----:B0-----:R-:W0:Y:S01]  /*1db0*/  SHFL.BFLY PT, R14, R17, 0x1, 0x1f ;  /* 0x0c201f00110e7f89 */ /* 0x001e2200000e0000 */
[----:B------:R-:W-:Y:S01]  /*1dc0*/  SHF.R.S32.HI R3, RZ, 0x1f, R20 ;  /* 0x0000001fff037819 */ /* 0x000fe20000011414 */
[----:B------:R-:W-:Y:S01]  /*1dd0*/  IMAD R4, R4, UR11, RZ ;  /* 0x0000000b04047c24 */ /* 0x000fe2000f8e02ff */
[----:B------:R-:W-:Y:S02]  /*1de0*/  @P4 IADD3 R16, PT, PT, R16, 0x1, RZ ;  /* 0x0000000110104810 */ /* 0x000fe40007ffe0ff */
[----:B------:R-:W-:-:S03]  /*1df0*/  LOP3.LUT R10, R5, R10, RZ, 0xfc, !PT ;  /* 0x0000000a050a7212 */ /* 0x000fc600078efcff */
        /* <DEDUP_REMOVED lines=64> */
.L_x_253:
[----:B------:R-:W-:Y:S01]  /*2200*/  LEA.HI R2, R19, UR14, RZ, 0x1f ;  /* 0x0000000e13027c11 */ /* 0x000fe2000f8ff8ff */
[----:B------:R-:W-:Y:S01]  /*2210*/  IMAD.MOV.U32 R17, RZ, RZ, RZ ;  /* 0x000000ffff117224 */ /* 0x000fe200078e00ff */
[----:B------:R-:W-:Y:S02]  /*2220*/  MOV R18, R30 ;  /* 0x0000001e00127202 */ /* 0x000fe40000000f00 */
[----:B------:R-:W-:Y:S01]  /*2230*/  MOV R14, 0x2260 ;  /* 0x00002260000e7802 */ /* 0x000fe20000000f00 */
[----:B------:R-:W-:Y:S02]  /*2240*/  IMAD.MOV.U32 R22, RZ, RZ, R2 ;  /* 0x000000ffff167224 */ /* 0x000fe400078e0002 */
[----:B------:R-:W-:Y:S05]  /*2250*/  CALL.REL.NOINC `($__internal_6_$__cuda_sm20_div_s64) ;  /* 0x0000001c00487944 */ /* 0x000fea0003c00000 */
[----:B------:R-:W-:Y:S02]  /*2260*/  IADD3 R9, PT, PT, -R10, RZ, RZ ;  /* 0x000000ff0a097210 */ /* 0x000fe40007ffe1ff */
[----:B------:R-:W-:-:S03]  /*2270*/  MOV R31, R11 ;  /* 0x0000000b001f7202 */ /* 0x000fc60000000f00 */
[----:B------:R-:W-:Y:S01]  /*2280*/  IMAD R9, R30, R9, R2 ;  /* 0x000000091e097224 */ /* 0x000fe200078e0202 */
[----:B------:R-:W-:-:S07]  /*2290*/  MOV R30, R10 ;  /* 0x0000000a001e7202 */ /* 0x000fce0000000f00 */
.L_x_254:
        /* <DEDUP_REMOVED lines=59> */
.L_x_256:
[----:B------:R-:W-:Y:S01]  /*2650*/  IMAD.MOV.U32 R22, RZ, RZ, R30 ;  /* 0x000000ffff167224 */ /* 0x000fe200078e001e */
[----:B------:R-:W-:Y:S01]  /*2660*/  MOV R17, R31 ;  /* 0x0000001f00117202 */ /* 0x000fe20000000f00 */
[----:B------:R-:W-:Y:S01]  /*2670*/  IMAD.MOV.U32 R18, RZ, RZ, R34 ;  /* 0x000000ffff127224 */ /* 0x000fe200078e0022 */
[----:B------:R-:W-:Y:S02]  /*2680*/  MOV R14, 0x26a0 ;  /* 0x000026a0000e7802 */ /* 0x000fe40000000f00 */
[----:B------:R-:W-:Y:S05]  /*2690*/  CALL.REL.NOINC `($__internal_6_$__cuda_sm20_div_s64) ;  /* 0x0000001800387944 */ /* 0x000fea0003c00000 */
[----:B------:R-:W-:-:S05]  /*26a0*/  IADD3 R31, PT, PT, -R10, RZ, RZ ;  /* 0x000000ff0a1f7210 */ /* 0x000fca0007ffe1ff */
[----:B------:R-:W-:Y:S02]  /*26b0*/  IMAD R31, R31, R34, R30 ;  /* 0x000000221f1f7224 */ /* 0x000fe400078e021e */
.L_x_257:
[----:B------:R-:W-:Y:S05]  /*26c0*/  BSYNC.RECONVERGENT B0 ;  /* 0x0000000000007941 */ /* 0x000fea0003800200 */
.L_x_255:
        /* <DEDUP_REMOVED lines=157> */
.L_x_252:
[----:B------:R-:W0:Y:S01]  /*30a0*/  LDC.64 R4, c[0x0][0x420] ;  /* 0x00010800ff047b82 */ /* 0x000e220000000a00 */
[----:B------:R-:W-:-:S05]  /*30b0*/  IADD3 R2, PT, PT, R2, UR14, RZ ;  /* 0x0000000e02027c10 */ /* 0x000fca000fffe0ff */
[----:B0-----:R-:W-:-:S05]  /*30c0*/  IMAD.WIDE.U32 R2, R2, 0x4, R4 ;  /* 0x0000000402027825 */ /* 0x001fca00078e0004 */
[----:B------:R1:W-:Y:S02]  /*30d0*/  STG.E desc[UR8][R2.64], R21 ;  /* 0x0000001502007986 */ /* 0x0003e4000c101908 */
.L_x_251:
[----:B------:R-:W-:Y:S05]  /*30e0*/  BSYNC.RECONVERGENT B1 ;  /* 0x0000000000017941 */ /* 0x000fea0003800200 */
.L_x_250:
        /* <DEDUP_REMOVED lines=11> */
[----:B--2---:R-:W-:Y:S01]  /*31a0*/  LEA R3, R0, R3, 0x18 ;  /* 0x0000000300037211 */ /* 0x004fe200078ec0ff */
[----:B------:R-:W-:-:S04]  /*31b0*/  IMAD.SHL.U32 R0, R19, 0x2, RZ ;  /* 0x0000000213007824 */ /* 0x000fc800078e00ff */
[----:B------:R-:W-:Y:S01]  /*31c0*/  IMAD R2, R2, 0x24, R3 ;  /* 0x0000002402027824 */ /* 0x000fe200078e0203 */
[----:B------:R-:W-:-:S04]  /*31d0*/  LOP3.LUT R3, R0, 0x7fc, RZ, 0xc0, !PT ;  /* 0x000007fc00037812 */ /* 0x000fc800078ec0ff */
[----:B------:R-:W-:-:S05]  /*31e0*/  IADD3 R3, PT, PT, R2, R3, RZ ;  /* 0x0000000302037210 */ /* 0x000fca0007ffe0ff */
[----:B0-----:R2:W-:Y:S02]  /*31f0*/  STS [R3], R4 ;  /* 0x0000000403007388 */ /* 0x0015e40000000800 */
.L_x_259:
[----:B------:R-:W-:Y:S05]  /*3200*/  BSYNC.RECONVERGENT B0 ;  /* 0x0000000000007941 */ /* 0x000fea0003800200 */
.L_x_258:
        /* <DEDUP_REMOVED lines=43> */
.L_x_270:
        /* <DEDUP_REMOVED lines=9> */
.L_x_263:
[----:B------:R-:W-:Y:S05]  /*3550*/  BSYNC.RECONVERGENT B0 ;  /* 0x0000000000007941 */ /* 0x000fea0003800200 */
.L_x_262:
        /* <DEDUP_REMOVED lines=12> */
.L_x_265:
[----:B------:R-:W-:Y:S05]  /*3620*/  BSYNC.RECONVERGENT B0 ;  /* 0x0000000000007941 */ /* 0x000fea0003800200 */
.L_x_264:
        /* <DEDUP_REMOVED lines=12> */
.L_x_267:
[----:B------:R-:W-:Y:S05]  /*36f0*/  BSYNC.RECONVERGENT B0 ;  /* 0x0000000000007941 */ /* 0x000fea0003800200 */
.L_x_266:
        /* <DEDUP_REMOVED lines=12> */
.L_x_269:
[----:B------:R-:W-:Y:S05]  /*37c0*/  BSYNC.RECONVERGENT B0 ;  /* 0x0000000000007941 */ /* 0x000fea0003800200 */
.L_x_268:
        /* <DEDUP_REMOVED lines=11> */
.L_x_261:
        /* <DEDUP_REMOVED lines=11> */
.L_x_273:
        /* <DEDUP_REMOVED lines=8> */
.L_x_272:
[----:B------:R-:W-:Y:S05]  /*39b0*/  BSYNC.RECONVERGENT B0 ;  /* 0x0000000000007941 */ /* 0x000fea0003800200 */
.L_x_271:
        /* <DEDUP_REMOVED lines=9> */
.L_x_260:
        /* <DEDUP_REMOVED lines=83> */
        .weak           $__internal_6_$__cuda_sm20_div_s64
        .type           $__internal_6_$__cuda_sm20_div_s64,@function
        .size           $__internal_6_$__cuda_sm20_div_s64,(.L_x_14712 - $__internal_6_$__cuda_sm20_div_s64)
$__internal_6_$__cuda_sm20_div_s64:
        /* <DEDUP_REMOVED lines=83> */
[----:B------:R-:W-:Y:S06]  /*44b0*/  RET.REL.NODEC R12 `(_ZN5flash32flash_fwd_splitkv_combine_kernelI23Flash_fwd_kernel_traitsILi64ELi64ELi256ELi4ELb0ELb0EN7cutlass6half_tE19Flash_kernel_traitsILi64ELi64ELi256ELi4ES3_EELi8ELi1ELb0EEEvNS_16Flash_fwd_paramsE) ;  /* 0xffffffb80cd07950 */ /* 0x000fec0003c3ffff */
.L_x_274:
        /* <DEDUP_REMOVED lines=12> */
.L_x_14712:


//--------------------- .text._ZN5flash32flash_fwd_splitkv_combine_kernelI23Flash_fwd_kernel_traitsILi64ELi64ELi256ELi4ELb0ELb0EN7cutlass6half_tE19Flash_kernel_traitsILi64ELi64ELi256ELi4ES3_EELi8ELi7ELb1EEEvNS_16Flash_fwd_paramsE --------------------------
	.section	.text._ZN5flash32flash_fwd_splitkv_combine_kernelI23Flash_fwd_kernel_traitsILi64ELi64ELi256ELi4ELb0ELb0EN7cutlass6half_tE19Flash_kernel_traitsILi64ELi64ELi256ELi4ES3_EELi8ELi7ELb1EEEvNS_16Flash_fwd_paramsE,"ax",@progbits
	.align	128
        .global         _ZN5flash32flash_fwd_splitkv_combine_kernelI23Flash_fwd_kernel_traitsILi64ELi64ELi256ELi4ELb0ELb0EN7cutlass6half_tE19Flash_kernel_traitsILi64ELi64ELi256ELi4ES3_EELi8ELi7ELb1EEEvNS_16Flash_fwd_paramsE
        .type           _ZN5flash32flash_fwd_splitkv_combine_kernelI23Flash_fwd_kernel_traitsILi64ELi64ELi256ELi4ELb0ELb0EN7cutlass6half_tE19Flash_kernel_traitsILi64ELi64ELi256ELi4ES3_EELi8ELi7ELb1EEEvNS_16Flash_fwd_paramsE,@function
        .size           _ZN5flash32flash_fwd_splitkv_combine_kernelI23Flash_fwd_kernel_traitsILi64ELi64ELi256ELi4ELb0ELb0EN7cutlass6half_tE19Flash_kernel_traitsILi64ELi64ELi256ELi4ES3_EELi8ELi7ELb1EEEvNS_16Flash_fwd_paramsE,(.L_x_14713 - _ZN5flash32flash_fwd_splitkv_combine_kernelI23Flash_fwd_kernel_traitsILi64ELi64ELi256ELi4ELb0ELb0EN7cutlass6half_tE19Flash_kernel_traitsILi64ELi64ELi256ELi4ES3_EELi8ELi7ELb1EEEvNS_16Flash_fwd_paramsE)
        .other          _ZN5flash32flash_fwd_splitkv_combine_kernelI23Flash_fwd_kernel_traitsILi64ELi64ELi256ELi4ELb0ELb0EN7cutlass6half_tE19Flash_kernel_traitsILi64ELi64ELi256ELi4ES3_EELi8ELi7ELb1EEEvNS_16Flash_fwd_paramsE,@"STO_CUDA_ENTRY STV_DEFAULT"
_ZN5flash32flash_fwd_splitkv_combine_kernelI23Flash_fwd_kernel_traitsILi64ELi64ELi256ELi4ELb0ELb0EN7cutlass6half_tE19Flash_kernel_traitsILi64ELi64ELi256ELi4ES3_EELi8ELi7ELb1EEEvNS_16Flash_fwd_paramsE:
.text._ZN5flash32flash_fwd_splitkv_combine_kernelI23Flash_fwd_kernel_traitsILi64ELi64ELi256ELi4ELb0ELb0EN7cutlass6half_tE19Flash_kernel_traitsILi64ELi64ELi256ELi4ES3_EELi8ELi7ELb1EEEvNS_16Flash_fwd_paramsE:
        /* <DEDUP_REMOVED lines=38> */
.L_x_275:
[----:B------:R-:W-:Y:S01]  /*0260*/  IMAD.U32 R16, RZ, RZ, UR21 ;  /* 0x00000015ff107e24 */ /* 0x000fe2000f8e00ff */
[----:B------:R-:W-:Y:S01]  /*0270*/  MOV R20, UR19 ;  /* 0x0000001300147c02 */ /* 0x000fe20008000f00 */
[----:B------:R-:W-:Y:S01]  /*0280*/  IMAD.U32 R21, RZ, RZ, UR15 ;  /* 0x0000000fff157e24 */ /* 0x000fe2000f8e00ff */
[----:B------:R-:W-:Y:S02]  /*0290*/  MOV R19, UR14 ;  /* 0x0000000e00137c02 */ /* 0x000fe40008000f00 */
[----:B------:R-:W-:Y:S02]  /*02a0*/  MOV R18, 0x2c0 ;  /* 0x000002c000127802 */ /* 0x000fe40000000f00 */
[----:B------:R-:W-:Y:S05]  /*02b0*/  CALL.REL.NOINC `($__internal_7_$__cuda_sm20_div_s64) ;  /* 0x0000005400047944 */ /* 0x000fea0003c00000 */
[----:B------:R-:W-:-:S07]  /*02c0*/  MOV R11, R13 ;  /* 0x0000000d000b7202 */ /* 0x000fce0000000f00 */
.L_x_276:
        /* <DEDUP_REMOVED lines=30> */
.L_x_278:
[----:B------:R-:W-:Y:S01]  /*04b0*/  IMAD.MOV.U32 R16, RZ, RZ, R10 ;  /* 0x000000ffff107224 */ /* 0x000fe200078e000a */
[----:B------:R-:W-:Y:S02]  /*04c0*/  MOV R21, R11 ;  /* 0x0000000b00157202 */ /* 0x000fe40000000f00 */
[----:B------:R-:W-:Y:S02]  /*04d0*/  MOV R18, 0x4f0 ;  /* 0x000004f000127802 */ /* 0x000fe40000000f00 */
[----:B------:R-:W-:Y:S05]  /*04e0*/  CALL.REL.NOINC `($__internal_7_$__cuda_sm20_div_s64) ;  /* 0x0000005000787944 */ /* 0x000fea0003c00000 */
[----:B------:R-:W-:Y:S02]  /*04f0*/  MOV R4, R10 ;  /* 0x0000000a00047202 */ /* 0x000fe40000000f00 */
[----:B------:R-:W-:Y:S02]  /*0500*/  MOV R5, R13 ;  /* 0x0000000d00057202 */ /* 0x000fe40000000f00 */
.L_x_279:
[----:B------:R-:W-:Y:S05]  /*0510*/  BSYNC.RECONVERGENT B0 ;  /* 0x0000000000007941 */ /* 0x000fea0003800200 */
.L_x_277:
        /* <DEDUP_REMOVED lines=57> */
.L_x_281:
[----:B------:R-:W-:Y:S01]  /*08b0*/  IMAD.MOV.U32 R16, RZ, RZ, R20 ;  /* 0x000000ffff107224 */ /* 0x000fe200078e0014 */
[----:B------:R-:W-:Y:S01]  /*08c0*/  MOV R20, R11 ;  /* 0x0000000b00147202 */ /* 0x000fe20000000f00 */
[----:B------:R-:W-:Y:S01]  /*08d0*/  IMAD.MOV.U32 R21, RZ, RZ, R19 ;  /* 0x000000ffff157224 */ /* 0x000fe200078e0013 */
[----:B------:R-:W-:Y:S02]  /*08e0*/  MOV R19, R37 ;  /* 0x0000002500137202 */ /* 0x000fe40000000f00 */
[----:B------:R-:W-:Y:S02]  /*08f0*/  MOV R18, 0x910 ;  /* 0x0000091000127802 */ /* 0x000fe40000000f00 */
[----:B------:R-:W-:Y:S05]  /*0900*/  CALL.REL.NOINC `($__internal_7_$__cuda_sm20_div_s64) ;  /* 0x0000004c00707944 */ /* 0x000fea0003c00000 */
[----:B------:R-:W-:Y:S02]  /*0910*/  MOV R12, R10 ;  /* 0x0000000a000c7202 */ /* 0x000fe40000000f00 */
.L_x_282:
[----:B------:R-:W-:Y:S05]  /*0920*/  BSYNC.RECONVERGENT B0 ;  /* 0x0000000000007941 */ /* 0x000fea0003800200 */
.L_x_280:
        /* <DEDUP_REMOVED lines=124> */
.L_x_284:
[----:B------:R-:W-:Y:S01]  /*10f0*/  IMAD.MOV.U32 R16, RZ, RZ, R12 ;  /* 0x000000ffff107224 */ /* 0x000fe200078e000c */
[----:B------:R-:W-:Y:S01]  /*1100*/  MOV R20, R8 ;  /* 0x0000000800147202 */ /* 0x000fe20000000f00 */
[----:B------:R-:W-:Y:S01]  /*1110*/  IMAD.MOV.U32 R21, RZ, RZ, R13 ;  /* 0x000000ffff157224 */ /* 0x000fe200078e000d */
[----:B------:R-:W-:Y:S02]  /*1120*/  MOV R19, R0 ;  /* 0x0000000000137202 */ /* 0x000fe40000000f00 */
[----:B------:R-:W-:Y:S02]  /*1130*/  MOV R18, 0x1150 ;  /* 0x0000115000127802 */ /* 0x000fe40000000f00 */
[----:B------:R-:W-:Y:S05]  /*1140*/  CALL.REL.NOINC `($__internal_7_$__cuda_sm20_div_s64) ;  /* 0x0000004400607944 */ /* 0x000fea0003c00000 */
[----:B------:R-:W-:Y:S02]  /*1150*/  MOV R42, R10 ;  /* 0x0000000a002a7202 */ /* 0x000fe40000000f00 */
[----:B------:R-:W-:Y:S02]  /*1160*/  MOV R43, R13 ;  /* 0x0000000d002b7202 */ /* 0x000fe40000000f00 */
.L_x_285:
[----:B------:R-:W-:Y:S05]  /*1170*/  BSYNC.RECONVERGENT B0 ;  /* 0x0000000000007941 */ /* 0x000fea0003800200 */
.L_x_283:
        /* <DEDUP_REMOVED lines=57> */
.L_x_287:
[----:B------:R-:W-:Y:S01]  /*1510*/  IMAD.MOV.U32 R16, RZ, RZ, R4 ;  /* 0x000000ffff107224 */ /* 0x000fe200078e0004 */
[----:B------:R-:W-:Y:S01]  /*1520*/  MOV R21, R5 ;  /* 0x0000000500157202 */ /* 0x000fe20000000f00 */
[----:B------:R-:W-:Y:S01]  /*1530*/  IMAD.MOV.U32 R20, RZ, RZ, R7 ;  /* 0x000000ffff147224 */ /* 0x000fe200078e0007 */
[----:B------:R-:W-:Y:S02]  /*1540*/  MOV R18, 0x1560 ;  /* 0x0000156000127802 */ /* 0x000fe40000000f00 */
[----:B------:R-:W-:Y:S05]  /*1550*/  CALL.REL.NOINC `($__internal_7_$__cuda_sm20_div_s64) ;  /* 0x00000040005c7944 */ /* 0x000fea0003c00000 */
[----:B------:R-:W-:Y:S02]  /*1560*/  MOV R20, R10 ;  /* 0x0000000a00147202 */ /* 0x000fe40000000f00 */
[----:B------:R-:W-:Y:S02]  /*1570*/  MOV R21, R13 ;  /* 0x0000000d00157202 */ /* 0x000fe40000000f00 */
.L_x_288:
[----:B------:R-:W-:Y:S05]  /*1580*/  BSYNC.RECONVERGENT B0 ;  /* 0x0000000000007941 */ /* 0x000fea0003800200 */
.L_x_286:
        /* <DEDUP_REMOVED lines=28> */
[----:B------:R-:W-:-:S04]  /*1750*/  @!P2 IMAD.WIDE.U32 R24, R18, UR21, R24 ;  /* 0x000000151218ac25 */ /* 0x000fc8000f8e0018 */
[----:B------:R-:W-:-:S03]  /*1760*/  @!P2 IMAD R18, R18, UR15, R25 ;  /* 0x0000000f1212ac24 */ /* 0x000fc6000f8e0219 */
[----:B------:R-:W3:Y:S01]  /*1770*/  @!P6 LDC.64 R14, c[0x0][0x428] ;  /* 0x00010a00ff0eeb82 */ /* 0x000ee20000000a00 */
[----:B0-----:R-:W-:-:S04]  /*1780*/  @!P3 LEA R32, P0, R30, R12, 0x2 ;  /* 0x0000000c1e20b211 */ /* 0x001fc800078010ff */
[----:B------:R-:W-:-:S03]  /*1790*/  @!P3 LEA.HI.X R33, R30, R13, R10, 0x2, P0 ;  /* 0x0000000d1e21b211 */ /* 0x000fc600000f140a */
[----:B------:R-:W0:Y:S01]  /*17a0*/  @!P5 LDC.64 R12, c[0x0][0x428] ;  /* 0x00010a00ff0cdb82 */ /* 0x000e220000000a00 */
[----:B------:R-:W-:Y:S02]  /*17b0*/  MOV R10, 0xff800000 ;  /* 0xff800000000a7802 */ /* 0x000fe40000000f00 */
[C---:B-1----:R-:W-:Y:S01]  /*17c0*/  @!P2 LEA R34, P0, R24.reuse, R16, 0x2 ;  /* 0x000000101822a211 */ /* 0x042fe200078010ff */
[----:B------:R-:W-:Y:S01]  /*17d0*/  @!P6 IMAD.MOV.U32 R30, RZ, RZ, R22 ;  /* 0x000000ffff1ee224 */ /* 0x000fe200078e0016 */
[----:B------:R-:W-:Y:S01]  /*17e0*/  @!P6 MOV R31, R23 ;  /* 0x00000017001fe202 */ /* 0x000fe20000000f00 */
[C---:B------:R-:W-:Y:S01]  /*17f0*/  VIADD R25, R5.reuse, 0x50 ;  /* 0x0000005005197836 */ /* 0x040fe20000000000 */
[----:B------:R-:W-:Y:S01]  /*1800*/  @!P2 LEA.HI.X R35, R24, R17, R18, 0x2, P0 ;  /* 0x000000111823a211 */ /* 0x000fe200000f1412 */
[C---:B------:R-:W-:Y:S01]  /*1810*/  VIADD R9, R5.reuse, 0x70 ;  /* 0x0000007005097836 */ /* 0x040fe20000000000 */
[----:B------:R-:W-:Y:S01]  /*1820*/  IADD3 R24, PT, PT, R5, 0x60, RZ ;  /* 0x0000006005187810 */ /* 0x000fe20007ffe0ff */
[----:B--2---:R1:W2:Y:S01]  /*1830*/  @!P3 LDG.E R10, desc[UR10][R32.64] ;  /* 0x0000000a200ab981 */ /* 0x0042a2000c1e1900 */
[----:B------:R-:W-:Y:S01]  /*1840*/  @!P6 IMAD.WIDE.U32 R30, R28, UR21, R30 ;  /* 0x000000151c1eec25 */ /* 0x000fe2000f8e001e */
[----:B------:R-:W4:Y:S01]  /*1850*/  @!P4 LDC.64 R18, c[0x0][0x428] ;  /* 0x00010a00ff12cb82 */ /* 0x000f220000000a00 */
[----:B------:R-:W-:Y:S01]  /*1860*/  ISETP.GE.OR P3, PT, R25, UR4, !P1 ;  /* 0x0000000419007c0c */ /* 0x000fe2000cf66670 */
[----:B------:R5:W2:Y:S01]  /*1870*/  @!P2 LDG.E R26, desc[UR10][R34.64] ;  /* 0x0000000a221aa981 */ /* 0x000aa2000c1e1900 */
[----:B------:R-:W-:Y:S01]  /*1880*/  ISETP.GE.OR P2, PT, R24, UR4, !P1 ;  /* 0x0000000418007c0c */ /* 0x000fe2000cf46670 */
[----:B------:R-:W-:Y:S01]  /*1890*/  @!P6 IMAD R16, R28, UR15, R31 ;  /* 0x0000000f1c10ec24 */ /* 0x000fe2000f8e021f */
[----:B------:R-:W-:-:S02]  /*18a0*/  ISETP.GE.OR P1, PT, R9, UR4, !P1 ;  /* 0x0000000409007c0c */ /* 0x000fc4000cf26670 */
[----:B---3--:R-:W-:-:S04]  /*18b0*/  @!P6 LEA R28, P0, R30, R14, 0x2 ;  /* 0x0000000e1e1ce211 */ /* 0x008fc800078010ff */
[----:B------:R-:W-:-:S03]  /*18c0*/  @!P6 LEA.HI.X R29, R30, R15, R16, 0x2, P0 ;  /* 0x0000000f1e1de211 */ /* 0x000fc600000f1410 */
[----:B------:R-:W3:Y:S01]  /*18d0*/  @!P3 LDC.64 R16, c[0x0][0x428] ;  /* 0x00010a00ff10bb82 */ /* 0x000ee20000000a00 */
[----:B-1----:R-:W-:Y:S02]  /*18e0*/  @!P5 IMAD.MOV.U32 R32, RZ, RZ, R22 ;  /* 0x000000ffff20d224 */ /* 0x002fe400078e0016 */
[--C-:B------:R-:W-:Y:S01]  /*18f0*/  @!P5 IMAD.MOV.U32 R33, RZ, RZ, R23.reuse ;  /* 0x000000ffff21d224 */ /* 0x100fe200078e0017 */
[----:B-----5:R-:W-:Y:S01]  /*1900*/  @!P4 MOV R34, R22 ;  /* 0x000000160022c202 */ /* 0x020fe20000000f00 */
[----:B------:R-:W-:Y:S02]  /*1910*/  @!P4 IMAD.MOV.U32 R35, RZ, RZ, R23 ;  /* 0x000000ffff23c224 */ /* 0x000fe400078e0017 */
[----:B------:R-:W-:-:S04]  /*1920*/  @!P5 IMAD.WIDE.U32 R32, R27, UR21, R32 ;  /* 0x000000151b20dc25 */ /* 0x000fc8000f8e0020 */
[----:B------:R-:W-:Y:S01]  /*1930*/  @!P5 IMAD R14, R27, UR15, R33 ;  /* 0x0000000f1b0edc24 */ /* 0x000fe2000f8e0221 */
[----:B0-----:R-:W-:Y:S01]  /*1940*/  @!P5 LEA R30, P0, R32, R12, 0x2 ;  /* 0x0000000c201ed211 */ /* 0x001fe200078010ff */
[----:B------:R-:W-:-:S03]  /*1950*/  @!P4 IMAD.WIDE.U32 R34, R6, UR21, R34 ;  /* 0x000000150622cc25 */ /* 0x000fc6000f8e0022 */
[----:B------:R-:W-:Y:S01]  /*1960*/  @!P5 LEA.HI.X R31, R32, R13, R14, 0x2, P0 ;  /* 0x0000000d201fd211 */ /* 0x000fe200000f140e */
[----:B------:R-:W-:Y:S01]  /*1970*/  @!P4 IMAD R6, R6, UR15, R35 ;  /* 0x0000000f0606cc24 */ /* 0x000fe2000f8e0223 */
[----:B------:R-:W0:Y:S01]  /*1980*/  @!P2 LDC.64 R14, c[0x0][0x428] ;  /* 0x00010a00ff0eab82 */ /* 0x000e220000000a00 */
[----:B----4-:R-:W-:-:S07]  /*1990*/  @!P4 LEA R32, P0, R34, R18, 0x2 ;  /* 0x000000122220c211 */ /* 0x010fce00078010ff */
[----:B------:R-:W1:Y:S01]  /*19a0*/  @!P1 LDC.64 R12, c[0x0][0x428] ;  /* 0x00010a00ff0c9b82 */ /* 0x000e620000000a00 */
[----:B------:R-:W-:Y:S01]  /*19b0*/  @!P4 LEA.HI.X R33, R34, R19, R6, 0x2, P0 ;  /* 0x000000132221c211 */ /* 0x000fe200000f1406 */
[--C-:B------:R-:W-:Y:S01]  /*19c0*/  @!P3 IMAD.MOV.U32 R38, RZ, RZ, R22.reuse ;  /* 0x000000ffff26b224 */ /* 0x100fe200078e0016 */
[----:B------:R-:W-:Y:S01]  /*19d0*/  @!P3 MOV R39, R23 ;  /* 0x000000170027b202 */ /* 0x000fe20000000f00 */
[----:B------:R-:W-:Y:S01]  /*19e0*/  @!P2 IMAD.MOV.U32 R34, RZ, RZ, R22 ;  /* 0x000000ffff22a224 */ /* 0x000fe200078e0016 */
[----:B------:R-:W-:Y:S01]  /*19f0*/  @!P1 MOV R40, R22 ;  /* 0x0000001600289202 */ /* 0x000fe20000000f00 */
[--C-:B------:R-:W-:Y:S01]  /*1a00*/  @!P2 IMAD.MOV.U32 R35, RZ, RZ, R23.reuse ;  /* 0x000000ffff23a224 */ /* 0x100fe200078e0017 */
[----:B------:R-:W-:Y:S01]  /*1a10*/  MOV R19, 0xff800000 ;  /* 0xff80000000137802 */ /* 0x000fe20000000f00 */
[----:B------:R-:W-:Y:S02]  /*1a20*/  IMAD.MOV.U32 R6, RZ, RZ, -0x800000 ;  /* 0xff800000ff067424 */ /* 0x000fe400078e00ff */
[----:B------:R-:W-:-:S02]  /*1a30*/  @!P1 IMAD.MOV.U32 R41, RZ, RZ, R23 ;  /* 0x000000ffff299224 */ /* 0x000fc400078e0017 */
[----:B------:R-:W-:Y:S01]  /*1a40*/  @!P3 IMAD.WIDE.U32 R38, R25, UR21, R38 ;  /* 0x000000151926bc25 */ /* 0x000fe2000f8e0026 */
[----:B------:R-:W4:Y:S03]  /*1a50*/  @!P5 LDG.E R19, desc[UR10][R30.64] ;  /* 0x0000000a1e13d981 */ /* 0x000f26000c1e1900 */
[----:B------:R-:W-:Y:S01]  /*1a60*/  @!P2 IMAD.WIDE.U32 R34, R24, UR21, R34 ;  /* 0x000000151822ac25 */ /* 0x000fe2000f8e0022 */
[----:B------:R-:W5:Y:S03]  /*1a70*/  @!P4 LDG.E R6, desc[UR10][R32.64] ;  /* 0x0000000a2006c981 */ /* 0x000f66000c1e1900 */
[----:B------:R-:W-:Y:S01]  /*1a80*/  @!P1 IMAD.WIDE.U32 R40, R9, UR21, R40 ;  /* 0x0000001509289c25 */ /* 0x000fe2000f8e0028 */
[----:B---3--:R-:W-:Y:S02]  /*1a90*/  @!P3 LEA R16, P5, R38, R16, 0x2 ;  /* 0x000000102610b211 */ /* 0x008fe400078a10ff */
[----:B0-----:R-:W-:Y:S01]  /*1aa0*/  @!P2 LEA R14, P4, R34, R14, 0x2 ;  /* 0x0000000e220ea211 */ /* 0x001fe200078810ff */
[----:B------:R-:W-:-:S02]  /*1ab0*/  @!P3 IMAD R22, R25, UR15, R39 ;  /* 0x0000000f1916bc24 */ /* 0x000fc4000f8e0227 */
[----:B------:R-:W-:Y:S01]  /*1ac0*/  @!P2 IMAD R24, R24, UR15, R35 ;  /* 0x0000000f1818ac24 */ /* 0x000fe2000f8e0223 */
[----:B-1----:R-:W-:Y:S01]  /*1ad0*/  @!P1 LEA R12, P0, R40, R12, 0x2 ;  /* 0x0000000c280c9211 */ /* 0x002fe200078010ff */
[----:B------:R-:W-:Y:S01]  /*1ae0*/  @!P1 IMAD R9, R9, UR15, R41 ;  /* 0x0000000f09099c24 */ /* 0x000fe2000f8e0229 */
[----:B------:R-:W-:Y:S01]  /*1af0*/  @!P3 LEA.HI.X R17, R38, R17, R22, 0x2, P5 ;  /* 0x000000112611b211 */ /* 0x000fe200028f1416 */
[----:B------:R-:W-:Y:S01]  /*1b00*/  IMAD.MOV.U32 R18, RZ, RZ, -0x800000 ;  /* 0xff800000ff127424 */ /* 0x000fe200078e00ff */
[----:B------:R-:W-:Y:S01]  /*1b10*/  @!P2 LEA.HI.X R15, R34, R15, R24, 0x2, P4 ;  /* 0x0000000f220fa211 */ /* 0x000fe200020f1418 */
[----:B------:R-:W-:Y:S01]  /*1b20*/  IMAD.MOV.U32 R22, RZ, RZ, -0x800000 ;  /* 0xff800000ff167424 */ /* 0x000fe200078e00ff */
[----:B------:R-:W-:Y:S01]  /*1b30*/  MOV R24, 0xff800000 ;  /* 0xff80000000187802 */ /* 0x000fe20000000f00 */
[----:B------:R-:W-:Y:S01]  /*1b40*/  IMAD.MOV.U32 R23, RZ, RZ, -0x800000 ;  /* 0xff800000ff177424 */ /* 0x000fe200078e00ff */
[----:B------:R-:W-:Y:S01]  /*1b50*/  @!P1 LEA.HI.X R13, R40, R13, R9, 0x2, P0 ;  /* 0x0000000d280d9211 */ /* 0x000fe200000f1409 */
[----:B------:R0:W3:Y:S04]  /*1b60*/  @!P6 LDG.E R18, desc[UR10][R28.64] ;  /* 0x0000000a1c12e981 */ /* 0x0000e8000c1e1900 */
[----:B------:R-:W3:Y:S04]  /*1b70*/  @!P3 LDG.E R22, desc[UR10][R16.64] ;  /* 0x0000000a1016b981 */ /* 0x000ee8000c1e1900 */
[----:B------:R-:W3:Y:S04]  /*1b80*/  @!P2 LDG.E R24, desc[UR10][R14.64] ;  /* 0x0000000a0e18a981 */ /* 0x000ee8000c1e1900 */
[----:B------:R1:W3:Y:S01]  /*1b90*/  @!P1 LDG.E R23, desc[UR10][R12.64] ;  /* 0x0000000a0c179981 */ /* 0x0002e2000c1e1900 */
[----:B------:R-:W0:Y:S01]  /*1ba0*/  S2UR UR4, SR_CgaCtaId ;  /* 0x00000000000479c3 */ /* 0x000e220000008800 */
[----:B------:R-:W-:Y:S01]  /*1bb0*/  UMOV UR5, 0x400 ;  /* 0x0000040000057882 */ /* 0x000fe20000000000 */
[----:B------:R-:W-:-:S02]  /*1bc0*/  ISETP.GT.U32.AND P0, PT, R4, 0x37f, PT ;  /* 0x0000037f0400780c */ /* 0x000fc40003f04070 */
[C---:B------:R-:W-:Y:S02]  /*1bd0*/  ISETP.GT.U32.AND P5, PT, R4.reuse, 0x2ff, PT ;  /* 0x000002ff0400780c */ /* 0x040fe40003fa4070 */
[----:B------:R-:W-:Y:S01]  /*1be0*/  ISETP.GT.U32.AND P4, PT, R4, 0x27f, PT ;  /* 0x0000027f0400780c */ /* 0x000fe20003f84070 */
[----:B0-----:R-:W-:-:S06]  /*1bf0*/  ULEA UR4, UR4, UR5, 0x18 ;  /* 0x0000000504047291 */ /* 0x001fcc000f8ec0ff */
[----:B------:R-:W-:Y:S02]  /*1c00*/  LEA R28, R3, UR4, 0x2 ;  /* 0x00000004031c7c11 */ /* 0x000fe4000f8e10ff */
[C---:B------:R-:W-:Y:S01]  /*1c10*/  ISETP.GT.U32.AND P3, PT, R4.reuse, 0x1ff, PT ;  /* 0x000001ff0400780c */ /* 0x040fe20003f64070 */
[----:B------:R-:W-:Y:S01]  /*1c20*/  IMAD.MOV.U32 R33, RZ, RZ, -0x800000 ;  /* 0xff800000ff217424 */ /* 0x000fe200078e00ff */
[C---:B------:R-:W-:Y:S01]  /*1c30*/  ISETP.GT.U32.AND P2, PT, R4.reuse, 0x17f, PT ;  /* 0x0000017f0400780c */ /* 0x040fe20003f44070 */
[----:B------:R-:W-:Y:S01]  /*1c40*/  IMAD R5, R5, 0x24, R28 ;  /* 0x0000002405057824 */ /* 0x000fe200078e021c */
[C---:B------:R-:W-:Y:S02]  /*1c50*/  ISETP.GT.U32.AND P1, PT, R4.reuse, 0xff, PT ;  /* 0x000000ff0400780c */ /* 0x040fe40003f24070 */
[----:B-1----:R-:W-:Y:S01]  /*1c60*/  SHF.R.U32.HI R12, RZ, 0x4, R4 ;  /* 0x00000004ff0c7819 */ /* 0x002fe20000011604 */
[----:B------:R-:W-:Y:S01]  /*1c70*/  IMAD.MOV.U32 R31, RZ, RZ, -0x800000 ;  /* 0xff800000ff1f7424 */ /* 0x000fe200078e00ff */
[----:B------:R-:W-:Y:S01]  /*1c80*/  LOP3.LUT R9, R4, 0xf, RZ, 0xc0, !PT ;  /* 0x0000000f04097812 */ /* 0x000fe200078ec0ff */
[----:B------:R-:W-:Y:S01]  /*1c90*/  IMAD.MOV.U32 R27, RZ, RZ, -0x800000 ;  /* 0xff800000ff1b7424 */ /* 0x000fe200078e00ff */
[----:B------:R-:W-:-:S02]  /*1ca0*/  LEA R32, R12, UR4, 0x2 ;  /* 0x000000040c207c11 */ /* 0x000fc4000f8e10ff */
[----:B------:R-:W-:Y:S01]  /*1cb0*/  MOV R30, 0xff800000 ;  /* 0xff800000001e7802 */ /* 0x000fe20000000f00 */
[----:B------:R-:W0:Y:S02]  /*1cc0*/  LDC R3, c[0x0][0x434] ;  /* 0x00010d00ff037b82 */ /* 0x000e240000000800 */
[----:B------:R-:W-:Y:S01]  /*1cd0*/  IMAD R32, R9, 0x24, R32 ;  /* 0x0000002409207824 */ /* 0x000fe200078e0220 */
[----:B------:R-:W-:Y:S01]  /*1ce0*/  MOV R29, 0xff800000 ;  /* 0xff800000001d7802 */ /* 0x000fe20000000f00 */
[----:B------:R-:W-:Y:S01]  /*1cf0*/  IMAD.MOV.U32 R28, RZ, RZ, -0x800000 ;  /* 0xff800000ff1c7424 */ /* 0x000fe200078e00ff */
[----:B------:R-:W-:Y:S01]  /*1d00*/  MOV R25, 0xff800000 ;  /* 0xff80000000197802 */ /* 0x000fe20000000f00 */
[----:B--2---:R1:W-:Y:S01]  /*1d10*/  @!P0 STS [R5+0x240], R26 ;  /* 0x0002401a05008388 */ /* 0x0043e20000000800 */
[----:B------:R-:W-:-:S03]  /*1d20*/  ISETP.GT.U32.AND P0, PT, R4, 0x7f, PT ;  /* 0x0000007f0400780c */ /* 0x000fc60003f04070 */
[----:B------:R-:W-:Y:S01]  /*1d30*/  STS [R5], R10 ;  /* 0x0000000a05007388 */ /* 0x000fe20000000800 */
[----:B-1----:R-:W-:-:S03]  /*1d40*/  IMAD.MOV.U32 R26, RZ, RZ, -0x800000 ;  /* 0xff800000ff1a7424 */ /* 0x002fc600078e00ff */
[----:B----4-:R-:W-:Y:S04]  /*1d50*/  @!P4 STS [R5+0x6c0], R19 ;  /* 0x0006c0130500c388 */ /* 0x010fe80000000800 */
[----:B-----5:R-:W-:Y:S01]  /*1d60*/  @!P3 STS [R5+0x900], R6 ;  /* 0x000900060500b388 */ /* 0x020fe20000000800 */
[----:B------:R-:W-:-:S03]  /*1d70*/  LOP3.LUT P3, RZ, R4, 0x380, RZ, 0xc0, !PT ;  /* 0x0000038004ff7812 */ /* 0x000fc6000786c0ff */
[----:B---3--:R-:W-:Y:S04]  /*1d80*/  @!P5 STS [R5+0x480], R18 ;  /* 0x000480120500d388 */ /* 0x008fe80000000800 */
        /* <DEDUP_REMOVED lines=209> */
.L_x_292:
[----:B------:R-:W-:Y:S01]  /*2aa0*/  IMAD.MOV.U32 R16, RZ, RZ, R2 ;  /* 0x000000ffff107224 */ /* 0x000fe200078e0002 */
[----:B------:R-:W-:Y:S01]  /*2ab0*/  MOV R21, RZ ;  /* 0x000000ff00157202 */ /* 0x000fe20000000f00 */
[----:B------:R-:W-:Y:S01]  /*2ac0*/  IMAD.MOV.U32 R20, RZ, RZ, R40 ;  /* 0x000000ffff147224 */ /* 0x000fe200078e0028 */
[----:B------:R-:W-:Y:S02]  /*2ad0*/  MOV R18, 0x2af0 ;  /* 0x00002af000127802 */ /* 0x000fe40000000f00 */
[----:B------:R-:W-:Y:S05]  /*2ae0*/  CALL.REL.NOINC `($__internal_7_$__cuda_sm20_div_s64) ;  /* 0x0000002800f87944 */ /* 0x000fea0003c00000 */
[----:B------:R-:W-:Y:S02]  /*2af0*/  IADD3 R15, PT, PT, -R10, RZ, RZ ;  /* 0x000000ff0a0f7210 */ /* 0x000fe40007ffe1ff */
[----:B------:R-:W-:-:S03]  /*2b00*/  MOV R41, R13 ;  /* 0x0000000d00297202 */ /* 0x000fc60000000f00 */
[----:B------:R-:W-:Y:S01]  /*2b10*/  IMAD R14, R40, R15, R2 ;  /* 0x0000000f280e7224 */ /* 0x000fe200078e0202 */
[----:B------:R-:W-:-:S07]  /*2b20*/  MOV R40, R10 ;  /* 0x0000000a00287202 */ /* 0x000fce0000000f00 */
.L_x_293:
[----:B------:R-:W-:Y:S01]  /*2b30*/  IABS R15, UR19 ;  /* 0x00000013000f7c13 */ /* 0x000fe20008000000 */
[----:B------:R-:W-:Y:S01]  /*2b40*/  IMAD R0, R0, R11, RZ ;  /* 0x0000000b00007224 */ /* 0x000fe200078e02ff */
[----:B------:R-:W-:Y:S01]  /*2b50*/  IABS R10, R14 ;  /* 0x0000000e000a7213 */ /* 0x000fe20000000000 */
[----:B------:R-:W-:Y:S01]  /*2b60*/  BSSY.RECONVERGENT B0, `(.L_x_294) ;  /* 0x000003f000007945 */ /* 0x000fe20003800200 */
[----:B------:R-:W0:Y:S01]  /*2b70*/  I2F.U32.RP R16, R15 ;  /* 0x0000000f00107306 */ /* 0x000e220000209000 */
[----:B------:R-:W-:Y:S01]  /*2b80*/  IMAD R37, R8, R37, R0 ;  /* 0x0000002508257224 */ /* 0x000fe200078e0200 */
[----:B------:R-:W-:-:S04]  /*2b90*/  LOP3.LUT R0, R14, UR19, RZ, 0x3c, !PT ;  /* 0x000000130e007c12 */ /* 0x000fc8000f8e3cff */
[----:B------:R-:W-:Y:S02]  /*2ba0*/  ISETP.GE.AND P0, PT, R0, RZ, PT ;  /* 0x000000ff0000720c */ /* 0x000fe40003f06270 */
[----:B0-----:R-:W0:Y:S02]  /*2bb0*/  MUFU.RCP R18, R16 ;  /* 0x0000001000127308 */ /* 0x001e240000001000 */
[----:B0-----:R-:W-:-:S06]  /*2bc0*/  IADD3 R18, PT, PT, R18, 0xffffffe, RZ ;  /* 0x0ffffffe12127810 */ /* 0x001fcc0007ffe0ff */
[----:B------:R-:W0:Y:S02]  /*2bd0*/  F2I.FTZ.U32.TRUNC.NTZ R19, R18 ;  /* 0x0000001200137305 */ /* 0x000e24000021f000 */
[----:B0-----:R-:W-:Y:S01]  /*2be0*/  IADD3 R2, PT, PT, RZ, -R19, RZ ;  /* 0x80000013ff027210 */ /* 0x001fe20007ffe0ff */
[----:B------:R-:W-:-:S04]  /*2bf0*/  IMAD.MOV.U32 R18, RZ, RZ, RZ ;  /* 0x000000ffff127224 */ /* 0x000fc800078e00ff */
[----:B------:R-:W-:Y:S01]  /*2c00*/  IMAD R13, R2, R15, RZ ;  /* 0x0000000f020d7224 */ /* 0x000fe200078e02ff */
[----:B------:R-:W-:-:S03]  /*2c10*/  IABS R2, UR19 ;  /* 0x0000001300027c13 */ /* 0x000fc60008000000 */
        /* <DEDUP_REMOVED lines=44> */
.L_x_295:
[----:B------:R-:W-:Y:S01]  /*2ee0*/  IMAD.MOV.U32 R16, RZ, RZ, R40 ;  /* 0x000000ffff107224 */ /* 0x000fe200078e0028 */
[----:B------:R-:W-:Y:S01]  /*2ef0*/  MOV R21, R41 ;  /* 0x0000002900157202 */ /* 0x000fe20000000f00 */
[----:B------:R-:W-:Y:S01]  /*2f00*/  IMAD.MOV.U32 R20, RZ, RZ, R36 ;  /* 0x000000ffff147224 */ /* 0x000fe200078e0024 */
[----:B------:R-:W-:Y:S02]  /*2f10*/  MOV R18, 0x2f30 ;  /* 0x00002f3000127802 */ /* 0x000fe40000000f00 */
[----:B------:R-:W-:Y:S05]  /*2f20*/  CALL.REL.NOINC `($__internal_7_$__cuda_sm20_div_s64) ;  /* 0x0000002400e87944 */ /* 0x000fea0003c00000 */
[----:B------:R-:W-:-:S05]  /*2f30*/  IADD3 R13, PT, PT, -R10, RZ, RZ ;  /* 0x000000ff0a0d7210 */ /* 0x000fca0007ffe1ff */
[----:B------:R-:W-:Y:S02]  /*2f40*/  IMAD R36, R13, R36, R40 ;  /* 0x000000240d247224 */ /* 0x000fe400078e0228 */
.L_x_296:
[----:B------:R-:W-:Y:S05]  /*2f50*/  BSYNC.RECONVERGENT B0 ;  /* 0x0000000000007941 */ /* 0x000fea0003800200 */
.L_x_294:
        /* <DEDUP_REMOVED lines=8> */
[----:B------:R-:W-:Y:S01]  /*2fe0*/  ISETP.NE.AND P5, PT, R11, RZ, PT ;  /* 0x000000ff0b00720c */ /* 0x000fe20003fa5270 */
[----:B------:R-:W3:Y:S01]  /*2ff0*/  I2F.U32.RP R21, R18 ;  /* 0x0000001200157306 */ /* 0x000ee20000209000 */
[----:B0-----:R-:W-:-:S07]  /*3000*/  UISETP.NE.AND UP0, UPT, UR8, URZ, UPT ;  /* 0x000000ff0800728c */ /* 0x001fce000bf05270 */
        /* <DEDUP_REMOVED lines=12> */
[----:B------:R0:W3:Y:S01]  /*30d0*/  MUFU.RCP R38, R14 ;  /* 0x0000000e00267308 */ /* 0x0000e20000001000 */
[----:B------:R-:W-:Y:S02]  /*30e0*/  IMAD.MOV.U32 R34, RZ, RZ, RZ ;  /* 0x000000ffff227224 */ /* 0x000fe400078e00ff */
[----:B-1----:R-:W-:Y:S02]  /*30f0*/  HFMA2 R42, -RZ, RZ, 0, 0 ;  /* 0x00000000ff2a7431 */ /* 0x002fe400000001ff */
[----:B--2---:R-:W-:-:S03]  /*3100*/  IMAD.MOV R21, RZ, RZ, -R43 ;  /* 0x000000ffff157224 */ /* 0x004fc600078e0a2b */
[----:B------:R-:W1:Y:S01]  /*3110*/  I2F.U32.RP R13, R16 ;  /* 0x00000010000d7306 */ /* 0x000e620000209000 */
[----:B------:R-:W-:Y:S01]  /*3120*/  IMAD R22, R21, R18, RZ ;  /* 0x0000001215167224 */ /* 0x000fe200078e02ff */
[----:B------:R-:W-:Y:S01]  /*3130*/  IABS R21, R10 ;  /* 0x0000000a00157213 */ /* 0x000fe20000000000 */
[----:B0-----:R-:W-:-:S05]  /*3140*/  IMAD R14, R23, R20, RZ ;  /* 0x00000014170e7224 */ /* 0x001fca00078e02ff */
[----:B------:R-:W-:Y:S01]  /*3150*/  I2F.U32.RP R40, R19 ;  /* 0x0000001300287306 */ /* 0x000fe20000209000 */
[----:B---3--:R-:W-:Y:S01]  /*3160*/  IADD3 R38, PT, PT, R38, 0xffffffe, RZ ;  /* 0x0ffffffe26267810 */ /* 0x008fe20007ffe0ff */
[----:B------:R-:W-:Y:S01]  /*3170*/  IMAD.HI.U32 R22, R43, R22, R42 ;  /* 0x000000162b167227 */ /* 0x000fe200078e002a */
[----:B------:R-:W-:-:S03]  /*3180*/  IABS R23, R7 ;  /* 0x0000000700177213 */ /* 0x000fc60000000000 */
[----:B------:R-:W-:Y:S01]  /*3190*/  IMAD.HI.U32 R14, R35, R14, R34 ;  /* 0x0000000e230e7227 */ /* 0x000fe200078e0022 */
[----:B------:R-:W-:Y:S01]  /*31a0*/  IABS R35, R36 ;  /* 0x0000002400237213 */ /* 0x000fe20000000000 */
[----:B------:R-:W0:Y:S01]  /*31b0*/  F2I.FTZ.U32.TRUNC.NTZ R39, R38 ;  /* 0x0000002600277305 */ /* 0x000e22000021f000 */
[----:B------:R-:W-:Y:S01]  /*31c0*/  IABS R34, R11 ;  /* 0x0000000b00227213 */ /* 0x000fe20000000000 */
[----:B------:R-:W-:Y:S02]  /*31d0*/  IMAD.MOV R23, RZ, RZ, -R23 ;  /* 0x000000ffff177224 */ /* 0x000fe400078e0a17 */
[----:B------:R-:W-:-:S04]  /*31e0*/  IMAD.HI.U32 R37, R14, R35, RZ ;  /* 0x000000230e257227 */ /* 0x000fc800078e00ff */
[----:B------:R-:W-:Y:S01]  /*31f0*/  IMAD.MOV R34, RZ, RZ, -R34 ;  /* 0x000000ffff227224 */ /* 0x000fe200078e0a22 */
[----:B-1----:R-:W1:Y:S01]  /*3200*/  MUFU.RCP R13, R13 ;  /* 0x0000000d000d7308 */ /* 0x002e620000001000 */
[----:B------:R-:W-:-:S04]  /*3210*/  IMAD.HI.U32 R22, R22, R21, RZ ;  /* 0x0000001516167227 */ /* 0x000fc800078e00ff */
[----:B------:R-:W-:Y:S01]  /*3220*/  IMAD R35, R37, R34, R35 ;  /* 0x0000002225237224 */ /* 0x000fe200078e0223 */
[----:B0-----:R-:W-:Y:S01]  /*3230*/  IADD3 R14, PT, PT, RZ, -R39, RZ ;  /* 0x80000027ff0e7210 */ /* 0x001fe20007ffe0ff */
[----:B------:R-:W-:Y:S01]  /*3240*/  IMAD R23, R22, R23, R21 ;  /* 0x0000001716177224 */ /* 0x000fe200078e0215 */
[----:B------:R-:W0:Y:S01]  /*3250*/  MUFU.RCP R40, R40 ;  /* 0x0000002800287308 */ /* 0x000e220000001000 */
[----:B------:R-:W-:Y:S01]  /*3260*/  IMAD.MOV.U32 R38, RZ, RZ, RZ ;  /* 0x000000ffff267224 */ /* 0x000fe200078e00ff */
[----:B------:R-:W-:Y:S01]  /*3270*/  ISETP.GT.U32.AND P3, PT, R20, R35, PT ;  /* 0x000000231400720c */ /* 0x000fe20003f64070 */
[----:B------:R-:W-:Y:S01]  /*3280*/  IMAD R21, R14, R15, RZ ;  /* 0x0000000f0e157224 */ /* 0x000fe200078e02ff */
[----:B------:R-:W-:Y:S02]  /*3290*/  ISETP.GT.U32.AND P1, PT, R18, R23, PT ;  /* 0x000000171200720c */ /* 0x000fe40003f24070 */
[----:B------:R-:W-:Y:S01]  /*32a0*/  LOP3.LUT R34, R36, R11, RZ, 0x3c, !PT ;  /* 0x0000000b24227212 */ /* 0x000fe200078e3cff */
[----:B------:R-:W-:Y:S01]  /*32b0*/  IMAD.HI.U32 R21, R39, R21, R38 ;  /* 0x0000001527157227 */ /* 0x000fe200078e0026 */
[----:B------:R-:W-:-:S02]  /*32c0*/  IABS R14, R2 ;  /* 0x00000002000e7213 */ /* 0x000fc40000000000 */
[----:B-1----:R-:W-:Y:S02]  /*32d0*/  IADD3 R38, PT, PT, R13, 0xffffffe, RZ ;  /* 0x0ffffffe0d267810 */ /* 0x002fe40007ffe0ff */
[----:B------:R-:W-:Y:S01]  /*32e0*/  IABS R13, R17 ;  /* 0x00000011000d7213 */ /* 0x000fe20000000000 */
[----:B------:R-:W-:Y:S01]  /*32f0*/  IMAD.HI.U32 R21, R21, R14, RZ ;  /* 0x0000000e15157227 */ /* 0x000fe200078e00ff */
[----:B------:R1:W2:Y:S01]  /*3300*/  F2I.FTZ.U32.TRUNC.NTZ R39, R38 ;  /* 0x0000002600277305 */ /* 0x0002a2000021f000 */
[----:B------:R-:W-:Y:S02]  /*3310*/  @!P3 IADD3 R37, PT, PT, R37, 0x1, RZ ;  /* 0x000000012525b810 */ /* 0x000fe40007ffe0ff */
[----:B------:R-:W-:Y:S01]  /*3320*/  @!P3 IMAD.IADD R35, R35, 0x1, -R20 ;  /* 0x000000012323b824 */ /* 0x000fe200078e0a14 */
[----:B------:R-:W-:Y:S01]  /*3330*/  @!P1 IADD3 R23, PT, PT, R23, -R18, RZ ;  /* 0x8000001217179210 */ /* 0x000fe20007ffe0ff */
[----:B0-----:R-:W-:Y:S01]  /*3340*/  VIADD R40, R40, 0xffffffe ;  /* 0x0ffffffe28287836 */ /* 0x001fe20000000000 */
[----:B------:R-:W-:Y:S01]  /*3350*/  ISETP.GE.AND P2, PT, R34, RZ, PT ;  /* 0x000000ff2200720c */ /* 0x000fe20003f46270 */
[----:B------:R-:W-:Y:S01]  /*3360*/  IMAD.MOV R13, RZ, RZ, -R13 ;  /* 0x000000ffff0d7224 */ /* 0x000fe200078e0a0d */
[----:B------:R-:W-:Y:S01]  /*3370*/  ISETP.GE.U32.AND P6, PT, R35, R20, PT ;  /* 0x000000142300720c */ /* 0x000fe20003fc6070 */
[----:B------:R0:W3:Y:S01]  /*3380*/  F2I.FTZ.U32.TRUNC.NTZ R41, R40 ;  /* 0x0000002800297305 */ /* 0x0000e2000021f000 */
[----:B------:R-:W-:Y:S01]  /*3390*/  LOP3.LUT R20, R10, R7, RZ, 0x3c, !PT ;  /* 0x000000070a147212 */ /* 0x000fe200078e3cff */
[----:B------:R-:W-:Y:S01]  /*33a0*/  @!P1 VIADD R22, R22, 0x1 ;  /* 0x0000000116169836 */ /* 0x000fe20000000000 */
[----:B------:R-:W-:Y:S01]  /*33b0*/  ISETP.GE.U32.AND P4, PT, R23, R18, PT ;  /* 0x000000121700720c */ /* 0x000fe20003f86070 */
[----:B------:R-:W-:Y:S01]  /*33c0*/  IMAD R14, R21, R13, R14 ;  /* 0x0000000d150e7224 */ /* 0x000fe200078e020e */
[----:B------:R-:W-:Y:S01]  /*33d0*/  ISETP.GE.AND P0, PT, R20, RZ, PT ;  /* 0x000000ff1400720c */ /* 0x000fe20003f06270 */
[----:B-1----:R-:W-:Y:S01]  /*33e0*/  HFMA2 R38, -RZ, RZ, 0, 0 ;  /* 0x00000000ff267431 */ /* 0x002fe200000001ff */
[----:B------:R-:W-:Y:S01]  /*33f0*/  ISETP.NE.AND P3, PT, R7, RZ, PT ;  /* 0x000000ff0700720c */ /* 0x000fe20003f65270 */
[----:B--2---:R-:W-:Y:S01]  /*3400*/  IMAD.MOV R13, RZ, RZ, -R39 ;  /* 0x000000ffff0d7224 */ /* 0x004fe200078e0a27 */
[----:B------:R-:W-:-:S02]  /*3410*/  ISETP.GT.U32.AND P1, PT, R15, R14, PT ;  /* 0x0000000e0f00720c */ /* 0x000fc40003f24070 */
[----:B------:R-:W-:Y:S01]  /*3420*/  IABS R20, R8 ;  /* 0x0000000800147213 */ /* 0x000fe20000000000 */
[----:B------:R-:W-:Y:S02]  /*3430*/  @P6 VIADD R37, R37, 0x1 ;  /* 0x0000000125256836 */ /* 0x000fe40000000000 */
[----:B------:R-:W-:Y:S01]  /*3440*/  IMAD R13, R13, R16, RZ ;  /* 0x000000100d0d7224 */ /* 0x000fe200078e02ff */
[----:B0-----:R-:W-:Y:S01]  /*3450*/  MOV R40, RZ ;  /* 0x000000ff00287202 */ /* 0x001fe20000000f00 */
[----:B------:R-:W-:Y:S02]  /*3460*/  @P4 VIADD R22, R22, 0x1 ;  /* 0x0000000116164836 */ /* 0x000fe40000000000 */
        /* <DEDUP_REMOVED lines=24> */
[----:B------:R-:W-:-:S04]  /*35f0*/  LOP3.LUT R14, R2, R17, RZ, 0x3c, !PT ;  /* 0x00000011020e7212 */ /* 0x000fc800078e3cff */
        /* <DEDUP_REMOVED lines=9> */
[----:B------:R-:W-:Y:S01]  /*3690*/  IMAD.WIDE R14, R14, UR5, RZ ;  /* 0x000000050e0e7c25 */ /* 0x000fe2000f8e02ff */
        /* <DEDUP_REMOVED lines=11> */
[----:B------:R-:W-:Y:S01]  /*3750*/  IMAD.WIDE.U32 R18, R0, UR8, R18 ;  /* 0x0000000800127c25 */ /* 0x000fe2000f8e0012 */
[----:B------:R-:W-:-:S03]  /*3760*/  UIMAD UR8, UR22, UR8, URZ ;  /* 0x00000008160872a4 */ /* 0x000fc6000f8e02ff */
[----:B------:R-:W-:Y:S02]  /*3770*/  IMAD.MOV R21, RZ, RZ, -R21 ;  /* 0x000000ffff157224 */ /* 0x000fe400078e0a15 */
[----:B------:R-:W-:Y:S01]  /*3780*/  @!P2 IMAD.MOV R23, RZ, RZ, -R23 ;  /* 0x000000ffff17a224 */ /* 0x000fe200078e0a17 */
[----:B------:R-:W-:Y:S01]  /*3790*/  @!P5 LOP3.LUT R23, RZ, R8, RZ, 0x33, !PT ;  /* 0x00000008ff17d212 */ /* 0x000fe200078e33ff */
[----:B------:R-:W-:Y:S02]  /*37a0*/  @!P0 IMAD.MOV R38, RZ, RZ, -R38 ;  /* 0x000000ffff268224 */ /* 0x000fe400078e0a26 */
[----:B------:R-:W-:Y:S01]  /*37b0*/  IMAD R19, R0, UR12, R19 ;  /* 0x0000000c00137c24 */ /* 0x000fe2000f8e0213 */
[----:B------:R-:W-:Y:S01]  /*37c0*/  @!P1 LOP3.LUT R38, RZ, R6, RZ, 0x33, !PT ;  /* 0x00000006ff269212 */ /* 0x000fe200078e33ff */
[----:B------:R-:W-:Y:S01]  /*37d0*/  IMAD R21, R17, R21, R2 ;  /* 0x0000001511157224 */ /* 0x000fe200078e0202 */
[----:B------:R-:W-:Y:S01]  /*37e0*/  IADD3 R0, PT, PT, -R22, RZ, RZ ;  /* 0x000000ff16007210 */ /* 0x000fe20007ffe1ff */
[----:B------:R-:W-:Y:S01]  /*37f0*/  IMAD.MOV R2, RZ, RZ, -R23 ;  /* 0x000000ffff027224 */ /* 0x000fe200078e0a17 */
[----:B------:R-:W-:Y:S01]  /*3800*/  UIMAD UR12, UR7, UR4, URZ ;  /* 0x00000004070c72a4 */ /* 0x000fe2000f8e02ff */
[----:B------:R-:W-:Y:S01]  /*3810*/  IADD3 R11, PT, PT, -R38, RZ, RZ ;  /* 0x000000ff260b7210 */ /* 0x000fe20007ffe1ff */
[----:B------:R-:W-:Y:S01]  /*3820*/  IMAD.WIDE R18, R21, UR4, R18 ;  /* 0x0000000415127c25 */ /* 0x000fe2000f8e0212 */
        /* <DEDUP_REMOVED lines=19> */
.L_x_291:
[----:B------:R-:W0:Y:S01]  /*3960*/  LDC.64 R2, c[0x0][0x420] ;  /* 0x00010800ff027b82 */ /* 0x000e220000000a00 */
[----:B------:R-:W-:-:S05]  /*3970*/  IADD3 R0, PT, PT, R12, UR20, RZ ;  /* 0x000000140c007c10 */ /* 0x000fca000fffe0ff */
[----:B0-----:R-:W-:-:S05]  /*3980*/  IMAD.WIDE.U32 R2, R0, 0x4, R2 ;  /* 0x0000000400027825 */ /* 0x001fca00078e0002 */
[----:B------:R1:W-:Y:S02]  /*3990*/  STG.E desc[UR10][R2.64], R24 ;  /* 0x0000001802007986 */ /* 0x0003e4000c10190a */
.L_x_290:
[----:B------:R-:W-:Y:S05]  /*39a0*/  BSYNC.RECONVERGENT B1 ;  /* 0x0000000000017941 */ /* 0x000fea0003800200 */
.L_x_289:
[----:B------:R-:W2:Y:S01]  /*39b0*/  LDCU UR6, c[0x0][0x534] ;  /* 0x0000a680ff0677ac */ /* 0x000ea20008000800 */
[C---:B------:R-:W-:Y:S01]  /*39c0*/  LOP3.LUT R0, R9.reuse, 0x10, RZ, 0xfc, !PT ;  /* 0x0000001009007812 */ /* 0x040fe200078efcff */
[----:B------:R-:W-:Y:S01]  /*39d0*/  IMAD.SHL.U32 R7, R4, 0x4, RZ ;  /* 0x0000000404077824 */ /* 0x000fe200078e00ff */
[C---:B01----:R-:W-:Y:S02]  /*39e0*/  LOP3.LUT R2, R9.reuse, 0x50, RZ, 0xfc, !PT ;  /* 0x0000005009027812 */ /* 0x043fe400078efcff */
[C---:B--2---:R-:W-:Y:S01]  /*39f0*/  ISETP.GE.AND P0, PT, R9.reuse, UR6, PT ;  /* 0x0000000609007c0c */ /* 0x044fe2000bf06270 */
[----:B------:R-:W-:Y:S01]  /*3a00*/  UISETP.GE.AND UP0, UPT, UR6, 0x1, UPT ;  /* 0x000000010600788c */ /* 0x000fe2000bf06270 */
[----:B------:R-:W-:Y:S02]  /*3a10*/  ISETP.GE.AND P6, PT, R0, UR6, PT ;  /* 0x0000000600007c0c */ /* 0x000fe4000bfc6270 */
[----:B------:R-:W-:Y:S02]  /*3a20*/  ISETP.GT.U32.OR P0, PT, R4, 0x7f, P0 ;  /* 0x0000007f0400780c */ /* 0x000fe40000704470 */
[----:B------:R-:W-:-:S02]  /*3a30*/  LOP3.LUT R0, R9, 0x20, RZ, 0xfc, !PT ;  /* 0x0000002009007812 */ /* 0x000fc400078efcff */
[----:B------:R-:W-:Y:S02]  /*3a40*/  ISETP.GE.AND P2, PT, R2, UR6, PT ;  /* 0x0000000602007c0c */ /* 0x000fe4000bf46270 */
[----:B------:R-:W-:Y:S02]  /*3a50*/  ISETP.GE.AND P5, PT, R0, UR6, PT ;  /* 0x0000000600007c0c */ /* 0x000fe4000bfa6270 */
[C---:B------:R-:W-:Y:S02]  /*3a60*/  LOP3.LUT R0, R9.reuse, 0x30, RZ, 0xfc, !PT ;  /* 0x0000003009007812 */ /* 0x040fe400078efcff */
[----:B------:R-:W-:Y:S02]  /*3a70*/  ISETP.GT.U32.OR P6, PT, R4, 0x7f, P6 ;  /* 0x0000007f0400780c */ /* 0x000fe400037c4470 */
[----:B------:R-:W-:Y:S01]  /*3a80*/  ISETP.GE.AND P4, PT, R0, UR6, PT ;  /* 0x0000000600007c0c */ /* 0x000fe2000bf86270 */
[----:B------:R-:W-:Y:S01]  /*3a90*/  @!P0 FADD.FTZ R5, -R24, R33 ;  /* 0x0000002118058221 */ /* 0x000fe20000010100 */
[----:B------:R-:W-:-:S02]  /*3aa0*/  LOP3.LUT R0, R9, 0x40, RZ, 0xfc, !PT ;  /* 0x0000004009007812 */ /* 0x000fc400078efcff */
[----:B------:R-:W-:Y:S01]  /*3ab0*/  ISETP.GT.U32.OR P5, PT, R4, 0x7f, P5 ;  /* 0x0000007f0400780c */ /* 0x000fe20002fa4470 */
[----:B------:R-:W-:Y:S01]  /*3ac0*/  @!P0 FMUL.FTZ R5, R5, 1.4426950216293334961 ;  /* 0x3fb8aa3b05058820 */ /* 0x000fe20000410000 */
[----:B------:R-:W-:Y:S02]  /*3ad0*/  ISETP.GE.AND P3, PT, R0, UR6, PT ;  /* 0x0000000600007c0c */ /* 0x000fe4000bf66270 */
[C---:B------:R-:W-:Y:S02]  /*3ae0*/  LOP3.LUT R0, R9.reuse, 0x60, RZ, 0xfc, !PT ;  /* 0x0000006009007812 */ /* 0x040fe400078efcff */
[----:B------:R-:W-:Y:S01]  /*3af0*/  ISETP.GT.U32.OR P4, PT, R4, 0x7f, P4 ;  /* 0x0000007f0400780c */ /* 0x000fe20002784470 */
[----:B------:R-:W0:Y:S01]  /*3b00*/  @!P0 MUFU.EX2 R5, R5 ;  /* 0x0000000500058308 */ /* 0x000e220000000800 */
[----:B------:R-:W-:Y:S01]  /*3b10*/  ISETP.GE.AND P1, PT, R0, UR6, PT ;  /* 0x0000000600007c0c */ /* 0x000fe2000bf26270 */
[----:B------:R-:W-:Y:S01]  /*3b20*/  @!P6 FADD.FTZ R3, -R24, R30 ;  /* 0x0000001e1803e221 */ /* 0x000fe20000010100 */
[----:B------:R-:W-:-:S02]  /*3b30*/  LOP3.LUT R0, R9, 0x70, RZ, 0xfc, !PT ;  /* 0x0000007009007812 */ /* 0x000fc400078efcff */
[----:B------:R-:W-:Y:S01]  /*3b40*/  ISETP.GT.U32.OR P3, PT, R4, 0x7f, P3 ;  /* 0x0000007f0400780c */ /* 0x000fe20001f64470 */
[----:B------:R-:W-:Y:S01]  /*3b50*/  @!P5 FADD.FTZ R31, -R24, R31 ;  /* 0x0000001f181fd221 */ /* 0x000fe20000010100 */
[C---:B------:R-:W-:Y:S01]  /*3b60*/  ISETP.GT.U32.OR P2, PT, R4.reuse, 0x7f, P2 ;  /* 0x0000007f0400780c */ /* 0x040fe20001744470 */
[----:B------:R-:W-:Y:S01]  /*3b70*/  @!P6 FMUL.FTZ R3, R3, 1.4426950216293334961 ;  /* 0x3fb8aa3b0303e820 */ /* 0x000fe20000410000 */
[----:B------:R-:W-:Y:S01]  /*3b80*/  ISETP.GT.U32.OR P1, PT, R4, 0x7f, P1 ;  /* 0x0000007f0400780c */ /* 0x000fe20000f24470 */
[----:B------:R-:W-:Y:S02]  /*3b90*/  @!P5 FMUL.FTZ R31, R31, 1.4426950216293334961 ;  /* 0x3fb8aa3b1f1fd820 */ /* 0x000fe40000410000 */
        /* <DEDUP_REMOVED lines=34> */
[----:B------:R-:W-:Y:S01]  /*3dc0*/  LOP3.LUT R25, R9, 0x3f0, R4, 0xf8, !PT ;  /* 0x000003f009197812 */ /* 0x000fe200078ef804 */
[----:B--2---:R-:W-:Y:S01]  /*3dd0*/  IMAD.MOV.U32 R13, RZ, RZ, RZ ;  /* 0x000000ffff0d7224 */ /* 0x004fe200078e00ff */
        /* <DEDUP_REMOVED lines=16> */
[----:B------:R-:W-:Y:S01]  /*3ee0*/  CS2R R2, SRZ ;  /* 0x0000000000027805 */ /* 0x000fe2000001ff00 */
[----:B------:R-:W-:Y:S01]  /*3ef0*/  UMOV UR6, 0x400 ;  /* 0x0000040000067882 */ /* 0x000fe20000000000 */
[----:B------:R-:W-:Y:S01]  /*3f00*/  MOV R5, RZ ;  /* 0x000000ff00057202 */ /* 0x000fe20000000f00 */
[----:B------:R-:W-:Y:S01]  /*3f10*/  IMAD.WIDE R22, R14, 0x10, RZ ;  /* 0x000000100e167825 */ /* 0x000fe200078e02ff */
[----:B------:R-:W-:-:S03]  /*3f20*/  MOV R13, UR8 ;  /* 0x00000008000d7c02 */ /* 0x000fc60008000f00 */
[----:B------:R-:W-:-:S04]  /*3f30*/  IMAD.WIDE R20, R14, 0xc, RZ ;  /* 0x0000000c0e147825 */ /* 0x000fc800078e02ff */
[----:B------:R-:W-:-:S04]  /*3f40*/  IMAD.WIDE R18, R14, 0x8, RZ ;  /* 0x000000080e127825 */ /* 0x000fc800078e02ff */
[----:B------:R-:W-:Y:S01]  /*3f50*/  IMAD.WIDE R16, R14, 0x4, RZ ;  /* 0x000000040e107825 */ /* 0x000fe200078e02ff */
[----:B0-----:R-:W-:Y:S02]  /*3f60*/  ULEA UR5, UR5, UR6, 0x18 ;  /* 0x0000000605057291 */ /* 0x001fe4000f8ec0ff */
[----:B------:R-:W-:-:S04]  /*3f70*/  UIADD3 UR6, UPT, UPT, -UR8, URZ, URZ ;  /* 0x000000ff08067290 */ /* 0x000fc8000fffe1ff */
[----:B------:R-:W-:Y:S01]  /*3f80*/  UISETP.GE.AND UP0, UPT, UR6, URZ, UPT ;  /* 0x000000ff0600728c */ /* 0x000fe2000bf06270 */
[----:B------:R-:W-:-:S04]  /*3f90*/  LEA R6, R12, UR5, 0x2 ;  /* 0x000000050c067c11 */ /* 0x000fc8000f8e10ff */
[----:B------:R-:W-:-:S04]  /*3fa0*/  IADD3 R6, PT, PT, R6, 0x48, RZ ;  /* 0x0000004806067810 */ /* 0x000fc80007ffe0ff */
[----:B------:R-:W-:Y:S05]  /*3fb0*/  BRA.U UP0, `(.L_x_299) ;  /* 0x0000000d008c7547 */ /* 0x000fea000b800000 */
[----:B------:R-:W-:Y:S02]  /*3fc0*/  UIADD3 UR5, UPT, UPT, -UR6, URZ, URZ ;  /* 0x000000ff06057290 */ /* 0x000fe4000fffe1ff */
[----:B------:R-:W-:Y:S02]  /*3fd0*/  UPLOP3.LUT UP1, UPT, UPT, UPT, UPT, 0x80, 0x8 ;  /* 0x000000000008789c */ /* 0x000fe40003f2f070 */
[----:B------:R-:W-:-:S09]  /*3fe0*/  UISETP.GT.AND UP0, UPT, UR5, 0xc, UPT ;  /* 0x0000000c0500788c */ /* 0x000fd2000bf04270 */
[----:B------:R-:W-:Y:S05]  /*3ff0*/  BRA.U !UP0, `(.L_x_300) ;  /* 0x00000009084c7547 */ /* 0x000fea000b800000 */
[C---:B------:R-:W-:Y:S01]  /*4000*/  ISETP.GE.AND P2, PT, R12.reuse, UR7, PT ;  /* 0x000000070c007c0c */ /* 0x040fe2000bf46270 */
[----:B------:R-:W-:Y:S01]  /*4010*/  UPLOP3.LUT UP1, UPT, UPT, UPT, UPT, 0x40, 0x4 ;  /* 0x000000000004789c */ /* 0x000fe20003f2e870 */
[----:B------:R-:W-:-:S13]  /*4020*/  ISETP.GE.AND P0, PT, R12, UR7, PT ;  /* 0x000000070c007c0c */ /* 0x000fda000bf06270 */
.L_x_301:
[----:B------:R-:W0:Y:S01]  /*4030*/  LDS R4, [R6+-0x48] ;  /* 0xffffb80006047984 */ /* 0x000e220000000800 */
[-C--:B------:R-:W-:Y:S01]  /*4040*/  @!P2 MOV R24, R15.reuse ;  /* 0x0000000f0018a202 */ /* 0x080fe20000000f00 */
[----:B------:R-:W-:Y:S01]  /*4050*/  UIADD3 UR6, UPT, UPT, UR6, 0x10, URZ ;  /* 0x0000001006067890 */ /* 0x000fe2000fffe0ff */
[----:B------:R-:W-:Y:S03]  /*4060*/  @!P2 IADD3 R26, P1, PT, R16, R15, RZ ;  /* 0x0000000f101aa210 */ /* 0x000fe60007f3e0ff */
[----:B------:R-:W0:Y:S01]  /*4070*/  @!P2 LDG.E.128 R8, desc[UR10][R24.64] ;  /* 0x0000000a1808a981 */ /* 0x000e22000c1e1d00 */
[----:B------:R-:W-:Y:S01]  /*4080*/  @!P2 IADD3.X R27, PT, PT, R17, R25, RZ, P1, !PT ;  /* 0x00000019111ba210 */ /* 0x000fe20000ffe4ff */
[----:B------:R-:W-:Y:S01]  /*4090*/  UISETP.GE.AND UP0, UPT, UR6, -0xc, UPT ;  /* 0xfffffff40600788c */ /* 0x000fe2000bf06270 */
[----:B------:R-:W-:Y:S04]  /*40a0*/  @!P2 IADD3 R28, P1, PT, R18, R15, RZ ;  /* 0x0000000f121ca210 */ /* 0x000fe80007f3e0ff */
[----:B------:R-:W-:Y:S01]  /*40b0*/  @!P2 IADD3.X R29, PT, PT, R19, R25, RZ, P1, !PT ;  /* 0x00000019131da210 */ /* 0x000fe20000ffe4ff */
[C---:B0-----:R-:W-:Y:S01]  /*40c0*/  FFMA.FTZ R5, R4.reuse, R8, R5 ;  /* 0x0000000804057223 */ /* 0x041fe20000010005 */
[C---:B------:R-:W-:Y:S01]  /*40d0*/  FFMA.FTZ R2, R4.reuse, R9, R2 ;  /* 0x0000000904027223 */ /* 0x040fe20000010002 */
[C---:B------:R-:W-:Y:S01]  /*40e0*/  FFMA.FTZ R3, R4.reuse, R10, R3 ;  /* 0x0000000a04037223 */ /* 0x040fe20000010003 */
[----:B------:R-:W-:Y:S02]  /*40f0*/  FFMA.FTZ R0, R4, R11, R0 ;  /* 0x0000000b04007223 */ /* 0x000fe40000010000 */
[----:B------:R-:W0:Y:S04]  /*4100*/  LDS R4, [R6+-0x24] ;  /* 0xffffdc0006047984 */ /* 0x000e280000000800 */
[----:B------:R1:W0:Y:S02]  /*4110*/  @!P2 LDG.E.128 R8, desc[UR10][R26.64] ;  /* 0x0000000a1a08a981 */ /* 0x000224000c1e1d00 */
[----:B-1----:R-:W-:Y:S04]  /*4120*/  @!P2 IADD3 R26, P1, PT, R20, R15, RZ ;  /* 0x0000000f141aa210 */ /* 0x002fe80007f3e0ff */
[----:B------:R-:W-:Y:S02]  /*4130*/  @!P2 IADD3.X R27, PT, PT, R21, R25, RZ, P1, !PT ;  /* 0x00000019151ba210 */ /* 0x000fe40000ffe4ff */
[----:B------:R-:W-:Y:S04]  /*4140*/  IADD3 R24, P1, PT, R22, R15, RZ ;  /* 0x0000000f16187210 */ /* 0x000fe80007f3e0ff */
[----:B------:R-:W-:Y:S01]  /*4150*/  IADD3.X R25, PT, PT, R23, R25, RZ, P1, !PT ;  /* 0x0000001917197210 */ /* 0x000fe20000ffe4ff */
[C---:B0-----:R-:W-:Y:S01]  /*4160*/  FFMA.FTZ R5, R4.reuse, R8, R5 ;  /* 0x0000000804057223 */ /* 0x041fe20000010005 */
[C---:B------:R-:W-:Y:S01]  /*4170*/  FFMA.FTZ R2, R4.reuse, R9, R2 ;  /* 0x0000000904027223 */ /* 0x040fe20000010002 */
[C---:B------:R-:W-:Y:S01]  /*4180*/  FFMA.FTZ R3, R4.reuse, R10, R3 ;  /* 0x0000000a04037223 */ /* 0x040fe20000010003 */
[----:B------:R-:W-:Y:S02]  /*4190*/  FFMA.FTZ R0, R4, R11, R0 ;  /* 0x0000000b04007223 */ /* 0x000fe40000010000 */
[----:B------:R-:W0:Y:S04]  /*41a0*/  LDS R4, [R6] ;  /* 0x0000000006047984 */ /* 0x000e280000000800 */
[----:B------:R-:W0:Y:S02]  /*41b0*/  @!P2 LDG.E.128 R8, desc[UR10][R28.64] ;  /* 0x0000000a1c08a981 */ /* 0x000e24000c1e1d00 */
[C---:B0-----:R-:W-:Y:S01]  /*41c0*/  FFMA.FTZ R5, R4.reuse, R8, R5 ;  /* 0x0000000804057223 */ /* 0x041fe20000010005 */
[C---:B------:R-:W-:Y:S01]  /*41d0*/  FFMA.FTZ R2, R4.reuse, R9, R2 ;  /* 0x0000000904027223 */ /* 0x040fe20000010002 */
[C---:B------:R-:W-:Y:S01]  /*41e0*/  FFMA.FTZ R3, R4.reuse, R10, R3 ;  /* 0x0000000a04037223 */ /* 0x040fe20000010003 */
[----:B------:R-:W-:Y:S02]  /*41f0*/  FFMA.FTZ R0, R4, R11, R0 ;  /* 0x0000000b04007223 */ /* 0x000fe40000010000 */
[----:B------:R-:W0:Y:S04]  /*4200*/  LDS R4, [R6+0x24] ;  /* 0x0000240006047984 */ /* 0x000e280000000800 */
[----:B------:R1:W0:Y:S01]  /*4210*/  @!P2 LDG.E.128 R8, desc[UR10][R26.64] ;  /* 0x0000000a1a08a981 */ /* 0x000222000c1e1d00 */
[----:B------:R-:W-:Y:S11]  /*4220*/  PLOP3.LUT P2, PT, P0, PT, PT, 0x80, 0x8 ;  /* 0x000000000008781c */ /* 0x000ff6000074f070 */
[----:B------:R-:W-:Y:S02]  /*4230*/  @!UPT UIADD3 URZ, UPT, UPT, URZ, URZ, URZ ;  /* 0x000000fffffff290 */ /* 0x000fe4000fffe0ff */
[-C--:B-1----:R-:W-:Y:S04]  /*4240*/  @!P2 IADD3 R26, P1, PT, R16, R24.reuse, RZ ;  /* 0x00000018101aa210 */ /* 0x082fe80007f3e0ff */
[----:B------:R-:W-:Y:S02]  /*4250*/  @!P2 IADD3.X R15, PT, PT, R17, R25, RZ, P1, !PT ;  /* 0x00000019110fa210 */ /* 0x000fe40000ffe4ff */
[----:B------:R-:W-:Y:S02]  /*4260*/  @!P2 IADD3 R28, P1, PT, R18, R24, RZ ;  /* 0x00000018121ca210 */ /* 0x000fe40007f3e0ff */
[----:B------:R-:W-:Y:S02]  /*4270*/  @!P2 MOV R27, R15 ;  /* 0x0000000f001ba202 */ /* 0x000fe40000000f00 */
[----:B------:R-:W-:Y:S04]  /*4280*/  @!P2 IADD3.X R15, PT, PT, R19, R25, RZ, P1, !PT ;  /* 0x00000019130fa210 */ /* 0x000fe80000ffe4ff */
[----:B------:R-:W-:Y:S01]  /*4290*/  @!P2 MOV R29, R15 ;  /* 0x0000000f001da202 */ /* 0x000fe20000000f00 */
[C---:B0-----:R-:W-:Y:S01]  /*42a0*/  FFMA.FTZ R5, R4.reuse, R8, R5 ;  /* 0x0000000804057223 */ /* 0x041fe20000010005 */
[C---:B------:R-:W-:Y:S01]  /*42b0*/  FFMA.FTZ R2, R4.reuse, R9, R2 ;  /* 0x0000000904027223 */ /* 0x040fe20000010002 */
[C---:B------:R-:W-:Y:S01]  /*42c0*/  FFMA.FTZ R3, R4.reuse, R10, R3 ;  /* 0x0000000a04037223 */ /* 0x040fe20000010003 */
[----:B------:R-:W-:Y:S02]  /*42d0*/  FFMA.FTZ R0, R4, R11, R0 ;  /* 0x0000000b04007223 */ /* 0x000fe40000010000 */
[----:B------:R-:W0:Y:S04]  /*42e0*/  LDS R4, [R6+0x48] ;  /* 0x0000480006047984 */ /* 0x000e280000000800 */
[----:B------:R-:W0:Y:S02]  /*42f0*/  @!P2 LDG.E.128 R8, desc[UR10][R24.64] ;  /* 0x0000000a1808a981 */ /* 0x000e24000c1e1d00 */
[C---:B0-----:R-:W-:Y:S01]  /*4300*/  FFMA.FTZ R5, R4.reuse, R8, R5 ;  /* 0x0000000804057223 */ /* 0x041fe20000010005 */
[C---:B------:R-:W-:Y:S01]  /*4310*/  FFMA.FTZ R2, R4.reuse, R9, R2 ;  /* 0x0000000904027223 */ /* 0x040fe20000010002 */
[C---:B------:R-:W-:Y:S01]  /*4320*/  FFMA.FTZ R3, R4.reuse, R10, R3 ;  /* 0x0000000a04037223 */ /* 0x040fe20000010003 */
[----:B------:R-:W-:Y:S02]  /*4330*/  FFMA.FTZ R0, R4, R11, R0 ;  /* 0x0000000b04007223 */ /* 0x000fe40000010000 */
[----:B------:R-:W0:Y:S04]  /*4340*/  LDS R4, [R6+0x6c] ;  /* 0x00006c0006047984 */ /* 0x000e280000000800 */
[----:B------:R1:W0:Y:S02]  /*4350*/  @!P2 LDG.E.128 R8, desc[UR10][R26.64] ;  /* 0x0000000a1a08a981 */ /* 0x000224000c1e1d00 */
[-C--:B-1----:R-:W-:Y:S04]  /*4360*/  @!P2 IADD3 R26, P1, PT, R20, R24.reuse, RZ ;  /* 0x00000018141aa210 */ /* 0x082fe80007f3e0ff */
[----:B------:R-:W-:Y:S02]  /*4370*/  @!P2 IADD3.X R15, PT, PT, R21, R25, RZ, P1, !PT ;  /* 0x00000019150fa210 */ /* 0x000fe40000ffe4ff */
[----:B------:R-:W-:Y:S02]  /*4380*/  IADD3 R24, P1, PT, R22, R24, RZ ;  /* 0x0000001816187210 */ /* 0x000fe40007f3e0ff */
[----:B------:R-:W-:Y:S02]  /*4390*/  @!P2 MOV R27, R15 ;  /* 0x0000000f001ba202 */ /* 0x000fe40000000f00 */
[----:B------:R-:W-:Y:S01]  /*43a0*/  IADD3.X R25, PT, PT, R23, R25, RZ, P1, !PT ;  /* 0x0000001917197210 */ /* 0x000fe20000ffe4ff */
[C---:B0-----:R-:W-:Y:S01]  /*43b0*/  FFMA.FTZ R5, R4.reuse, R8, R5 ;  /* 0x0000000804057223 */ /* 0x041fe20000010005 */
[C---:B------:R-:W-:Y:S01]  /*43c0*/  FFMA.FTZ R2, R4.reuse, R9, R2 ;  /* 0x0000000904027223 */ /* 0x040fe20000010002 */
[C---:B------:R-:W-:Y:S01]  /*43d0*/  FFMA.FTZ R3, R4.reuse, R10, R3 ;  /* 0x0000000a04037223 */ /* 0x040fe20000010003 */
[----:B------:R-:W-:Y:S02]  /*43e0*/  FFMA.FTZ R0, R4, R11, R0 ;  /* 0x0000000b04007223 */ /* 0x000fe40000010000 */
[----:B------:R-:W0:Y:S04]  /*43f0*/  LDS R4, [R6+0x90] ;  /* 0x0000900006047984 */ /* 0x000e280000000800 */
[----:B------:R1:W0:Y:S02]  /*4400*/  @!P2 LDG.E.128 R8, desc[UR10][R28.64] ;  /* 0x0000000a1c08a981 */ /* 0x000224000c1e1d00 */
[----:B-1----:R-:W-:Y:S04]  /*4410*/  @!P2 IADD3 R28, P1, PT, R16, R24, RZ ;  /* 0x00000018101ca210 */ /* 0x002fe80007f3e0ff */
[----:B------:R-:W-:Y:S04]  /*4420*/  @!P2 IADD3.X R15, PT, PT, R17, R25, RZ, P1, !PT ;  /* 0x00000019110fa210 */ /* 0x000fe80000ffe4ff */
[----:B------:R-:W-:Y:S01]  /*4430*/  @!P2 MOV R29, R15 ;  /* 0x0000000f001da202 */ /* 0x000fe20000000f00 */
        /* <DEDUP_REMOVED lines=57> */
[----:B------:R-:W-:Y:S04]  /*47d0*/  @!P2 IADD3.X R15, PT, PT, R21, R25, RZ, P1, !PT ;  /* 0x00000019150fa210 */ /* 0x000fe80000ffe4ff */
[----:B------:R-:W-:Y:S02]  /*47e0*/  @!P2 MOV R27, R15 ;  /* 0x0000000f001ba202 */ /* 0x000fe40000000f00 */
[----:B------:R-:W-:Y:S04]  /*47f0*/  IADD3 R15, P1, PT, R22, R24, RZ ;  /* 0x00000018160f7210 */ /* 0x000fe80007f3e0ff */
[----:B------:R-:W-:Y:S01]  /*4800*/  IADD3.X R25, PT, PT, R23, R25, RZ, P1, !PT ;  /* 0x0000001917197210 */ /* 0x000fe20000ffe4ff */
        /* <DEDUP_REMOVED lines=10> */
[----:B------:R0:W1:Y:S04]  /*48b0*/  LDS R4, [R6+0x1d4] ;  /* 0x0001d40006047984 */ /* 0x0000680000000800 */
[----:B------:R-:W1:Y:S01]  /*48c0*/  @!P2 LDG.E.128 R8, desc[UR10][R26.64] ;  /* 0x0000000a1a08a981 */ /* 0x000e62000c1e1d00 */
[----:B0-----:R-:W-:Y:S01]  /*48d0*/  IADD3 R6, PT, PT, R6, 0x240, RZ ;  /* 0x0000024006067810 */ /* 0x001fe20007ffe0ff */
[C---:B-1----:R-:W-:Y:S01]  /*48e0*/  FFMA.FTZ R5, R4.reuse, R8, R5 ;  /* 0x0000000804057223 */ /* 0x042fe20000010005 */
[C---:B------:R-:W-:Y:S01]  /*48f0*/  FFMA.FTZ R2, R4.reuse, R9, R2 ;  /* 0x0000000904027223 */ /* 0x040fe20000010002 */
[C---:B------:R-:W-:Y:S01]  /*4900*/  FFMA.FTZ R3, R4.reuse, R10, R3 ;  /* 0x0000000a04037223 */ /* 0x040fe20000010003 */
[----:B------:R-:W-:Y:S01]  /*4910*/  FFMA.FTZ R0, R4, R11, R0 ;  /* 0x0000000b04007223 */ /* 0x000fe20000010000 */
[----:B------:R-:W-:Y:S09]  /*4920*/  BRA.U !UP0, `(.L_x_301) ;  /* 0xfffffff508c07547 */ /* 0x000ff2000b83ffff */
.L_x_300:
[----:B------:R-:W-:-:S04]  /*4930*/  UIADD3 UR5, UPT, UPT, -UR6, URZ, URZ ;  /* 0x000000ff06057290 */ /* 0x000fc8000fffe1ff */
[----:B------:R-:W-:-:S09]  /*4940*/  UISETP.GT.AND UP0, UPT, UR5, 0x4, UPT ;  /* 0x000000040500788c */ /* 0x000fd2000bf04270 */
[----:B------:R-:W-:Y:S05]  /*4950*/  BRA.U !UP0, `(.L_x_302) ;  /* 0x00000005081c7547 */ /* 0x000fea000b800000 */
[----:B------:R-:W-:Y:S01]  /*4960*/  ISETP.GE.AND P0, PT, R12, UR7, PT ;  /* 0x000000070c007c0c */ /* 0x000fe2000bf06270 */
[----:B------:R-:W0:Y:S04]  /*4970*/  LDS R4, [R6+-0x48] ;  /* 0xffffb80006047984 */ /* 0x000e280000000800 */
[----:B------:R-:W-:Y:S08]  /*4980*/  LDS R27, [R6] ;  /* 0x00000000061b7984 */ /* 0x000ff00000000800 */
[----:B------:R-:W-:-:S05]  /*4990*/  @!P0 MOV R24, R15 ;  /* 0x0000000f00188202 */ /* 0x000fca0000000f00 */
[----:B------:R-:W0:Y:S01]  /*49a0*/  @!P0 LDG.E.128 R8, desc[UR10][R24.64] ;  /* 0x0000000a18088981 */ /* 0x000e22000c1e1d00 */
[----:B------:R-:W-:-:S04]  /*49b0*/  @!P0 IADD3 R28, P1, PT, R16, R15, RZ ;  /* 0x0000000f101c8210 */ /* 0x000fc80007f3e0ff */
[----:B------:R-:W-:Y:S02]  /*49c0*/  @!P0 IADD3.X R29, PT, PT, R17, R25, RZ, P1, !PT ;  /* 0x00000019111d8210 */ /* 0x000fe40000ffe4ff */
[----:B------:R-:W-:Y:S01]  /*49d0*/  @!P0 IADD3 R32, P1, PT, R18, R15, RZ ;  /* 0x0000000f12208210 */ /* 0x000fe20007f3e0ff */
[-C--:B0-----:R-:W-:Y:S01]  /*49e0*/  FFMA.FTZ R5, R8, R4.reuse, R5 ;  /* 0x0000000408057223 */ /* 0x081fe20000010005 */
[-C--:B------:R-:W-:Y:S01]  /*49f0*/  FFMA.FTZ R2, R9, R4.reuse, R2 ;  /* 0x0000000409027223 */ /* 0x080fe20000010002 */
[-C--:B------:R-:W-:Y:S01]  /*4a00*/  FFMA.FTZ R3, R10, R4.reuse, R3 ;  /* 0x000000040a037223 */ /* 0x080fe20000010003 */
[----:B------:R-:W-:Y:S02]  /*4a10*/  FFMA.FTZ R0, R11, R4, R0 ;  /* 0x000000040b007223 */ /* 0x000fe40000010000 */
[----:B------:R0:W2:Y:S01]  /*4a20*/  @!P0 LDG.E.128 R8, desc[UR10][R28.64] ;  /* 0x0000000a1c088981 */ /* 0x0000a2000c1e1d00 */
[----:B------:R-:W-:-:S03]  /*4a30*/  @!P0 IADD3.X R33, PT, PT, R19, R25, RZ, P1, !PT ;  /* 0x0000001913218210 */ /* 0x000fc60000ffe4ff */
[----:B------:R-:W2:Y:S01]  /*4a40*/  LDS R4, [R6+-0x24] ;  /* 0xffffdc0006047984 */ /* 0x000ea20000000800 */
[----:B------:R-:W-:-:S03]  /*4a50*/  @!P0 IADD3 R30, P1, PT, R20, R15, RZ ;  /* 0x0000000f141e8210 */ /* 0x000fc60007f3e0ff */
[----:B0-----:R-:W0:Y:S01]  /*4a60*/  LDS R29, [R6+0x24] ;  /* 0x00002400061d7984 */ /* 0x001e220000000800 */
[-C--:B--2---:R-:W-:Y:S01]  /*4a70*/  FFMA.FTZ R5, R8, R4.reuse, R5 ;  /* 0x0000000408057223 */ /* 0x084fe20000010005 */
[-C--:B------:R-:W-:Y:S01]  /*4a80*/  FFMA.FTZ R2, R9, R4.reuse, R2 ;  /* 0x0000000409027223 */ /* 0x080fe20000010002 */
[-C--:B------:R-:W-:Y:S01]  /*4a90*/  FFMA.FTZ R3, R10, R4.reuse, R3 ;  /* 0x000000040a037223 */ /* 0x080fe20000010003 */
[----:B------:R-:W-:Y:S02]  /*4aa0*/  FFMA.FTZ R0, R11, R4, R0 ;  /* 0x000000040b007223 */ /* 0x000fe40000010000 */
[----:B------:R-:W2:Y:S01]  /*4ab0*/  @!P0 LDG.E.128 R8, desc[UR10][R32.64] ;  /* 0x0000000a20088981 */ /* 0x000ea2000c1e1d00 */
[----:B------:R-:W-:Y:S02]  /*4ac0*/  @!P0 IADD3.X R31, PT, PT, R21, R25, RZ, P1, !PT ;  /* 0x00000019151f8210 */ /* 0x000fe40000ffe4ff */
[----:B------:R-:W-:Y:S02]  /*4ad0*/  IADD3 R26, P1, PT, R22, R15, RZ ;  /* 0x0000000f161a7210 */ /* 0x000fe40007f3e0ff */
[----:B------:R-:W1:Y:S01]  /*4ae0*/  LDS R15, [R6+0x48] ;  /* 0x00004800060f7984 */ /* 0x000e620000000800 */
[-C--:B--2---:R-:W-:Y:S01]  /*4af0*/  FFMA.FTZ R5, R8, R27.reuse, R5 ;  /* 0x0000001b08057223 */ /* 0x084fe20000010005 */
[-C--:B------:R-:W-:Y:S01]  /*4b00*/  FFMA.FTZ R2, R9, R27.reuse, R2 ;  /* 0x0000001b09027223 */ /* 0x080fe20000010002 */
[-C--:B------:R-:W-:Y:S01]  /*4b10*/  FFMA.FTZ R3, R10, R27.reuse, R3 ;  /* 0x0000001b0a037223 */ /* 0x080fe20000010003 */
[----:B------:R-:W-:-:S02]  /*4b20*/  FFMA.FTZ R0, R11, R27, R0 ;  /* 0x0000001b0b007223 */ /* 0x000fc40000010000 */
[----:B------:R-:W0:Y:S01]  /*4b30*/  @!P0 LDG.E.128 R8, desc[UR10][R30.64] ;  /* 0x0000000a1e088981 */ /* 0x000e22000c1e1d00 */
[----:B------:R-:W-:Y:S02]  /*4b40*/  IADD3.X R27, PT, PT, R23, R25, RZ, P1, !PT ;  /* 0x00000019171b7210 */ /* 0x000fe40000ffe4ff */
[----:B------:R-:W-:Y:S01]  /*4b50*/  @!P0 IADD3 R24, P1, PT, R16, R26, RZ ;  /* 0x0000001a10188210 */ /* 0x000fe20007f3e0ff */
[-C--:B0-----:R-:W-:Y:S01]  /*4b60*/  FFMA.FTZ R5, R8, R29.reuse, R5 ;  /* 0x0000001d08057223 */ /* 0x081fe20000010005 */
[-C--:B------:R-:W-:Y:S01]  /*4b70*/  FFMA.FTZ R2, R9, R29.reuse, R2 ;  /* 0x0000001d09027223 */ /* 0x080fe20000010002 */
[-C--:B------:R-:W-:Y:S01]  /*4b80*/  FFMA.FTZ R3, R10, R29.reuse, R3 ;  /* 0x0000001d0a037223 */ /* 0x080fe20000010003 */
[----:B------:R-:W-:Y:S02]  /*4b90*/  FFMA.FTZ R0, R11, R29, R0 ;  /* 0x0000001d0b007223 */ /* 0x000fe40000010000 */
[----:B------:R-:W1:Y:S01]  /*4ba0*/  @!P0 LDG.E.128 R8, desc[UR10][R26.64] ;  /* 0x0000000a1a088981 */ /* 0x000e62000c1e1d00 */
[----:B------:R-:W-:-:S02]  /*4bb0*/  @!P0 IADD3.X R25, PT, PT, R17, R27, RZ, P1, !PT ;  /* 0x0000001b11198210 */ /* 0x000fc40000ffe4ff */
[----:B------:R-:W-:Y:S01]  /*4bc0*/  @!P0 IADD3 R30, P1, PT, R18, R26, RZ ;  /* 0x0000001a121e8210 */ /* 0x000fe20007f3e0ff */
[-C--:B-1----:R-:W-:Y:S01]  /*4bd0*/  FFMA.FTZ R5, R8, R15.reuse, R5 ;  /* 0x0000000f08057223 */ /* 0x082fe20000010005 */
[-C--:B------:R-:W-:Y:S01]  /*4be0*/  FFMA.FTZ R2, R9, R15.reuse, R2 ;  /* 0x0000000f09027223 */ /* 0x080fe20000010002 */
[-C--:B------:R-:W-:Y:S01]  /*4bf0*/  FFMA.FTZ R3, R10, R15.reuse, R3 ;  /* 0x0000000f0a037223 */ /* 0x080fe20000010003 */
[----:B------:R-:W-:Y:S02]  /*4c00*/  FFMA.FTZ R0, R11, R15, R0 ;  /* 0x0000000f0b007223 */ /* 0x000fe40000010000 */
[----:B------:R0:W2:Y:S01]  /*4c10*/  @!P0 LDG.E.128 R8, desc[UR10][R24.64] ;  /* 0x0000000a18088981 */ /* 0x0000a2000c1e1d00 */
[----:B------:R-:W-:-:S03]  /*4c20*/  @!P0 IADD3.X R31, PT, PT, R19, R27, RZ, P1, !PT ;  /* 0x0000001b131f8210 */ /* 0x000fc60000ffe4ff */
[----:B------:R-:W2:Y:S01]  /*4c30*/  LDS R15, [R6+0x6c] ;  /* 0x00006c00060f7984 */ /* 0x000ea20000000800 */
[----:B------:R-:W-:-:S03]  /*4c40*/  @!P0 IADD3 R28, P1, PT, R20, R26, RZ ;  /* 0x0000001a141c8210 */ /* 0x000fc60007f3e0ff */
[----:B0-----:R-:W-:Y:S01]  /*4c50*/  LDS R25, [R6+0xb4] ;  /* 0x0000b40006197984 */ /* 0x001fe20000000800 */
[-C--:B--2---:R-:W-:Y:S01]  /*4c60*/  FFMA.FTZ R5, R8, R15.reuse, R5 ;  /* 0x0000000f08057223 */ /* 0x084fe20000010005 */
[-C--:B------:R-:W-:Y:S01]  /*4c70*/  FFMA.FTZ R2, R9, R15.reuse, R2 ;  /* 0x0000000f09027223 */ /* 0x080fe20000010002 */
[-C--:B------:R-:W-:Y:S01]  /*4c80*/  FFMA.FTZ R3, R10, R15.reuse, R3 ;  /* 0x0000000f0a037223 */ /* 0x080fe20000010003 */
[----:B------:R-:W-:Y:S02]  /*4c90*/  FFMA.FTZ R0, R11, R15, R0 ;  /* 0x0000000f0b007223 */ /* 0x000fe40000010000 */
[----:B------:R-:W2:Y:S01]  /*4ca0*/  @!P0 LDG.E.128 R8, desc[UR10][R30.64] ;  /* 0x0000000a1e088981 */ /* 0x000ea2000c1e1d00 */
[----:B------:R-:W-:-:S03]  /*4cb0*/  @!P0 IADD3.X R29, PT, PT, R21, R27, RZ, P1, !PT ;  /* 0x0000001b151d8210 */ /* 0x000fc60000ffe4ff */
[----:B------:R-:W2:Y:S02]  /*4cc0*/  LDS R15, [R6+0x90] ;  /* 0x00009000060f7984 */ /* 0x000ea40000000800 */
[-C--:B--2---:R-:W-:Y:S01]  /*4cd0*/  FFMA.FTZ R5, R8, R15.reuse, R5 ;  /* 0x0000000f08057223 */ /* 0x084fe20000010005 */
[-C--:B------:R-:W-:Y:S01]  /*4ce0*/  FFMA.FTZ R2, R9, R15.reuse, R2 ;  /* 0x0000000f09027223 */ /* 0x080fe20000010002 */
[-C--:B------:R-:W-:Y:S01]  /*4cf0*/  FFMA.FTZ R3, R10, R15.reuse, R3 ;  /* 0x0000000f0a037223 */ /* 0x080fe20000010003 */
[----:B------:R-:W-:Y:S02]  /*4d00*/  FFMA.FTZ R0, R11, R15, R0 ;  /* 0x0000000f0b007223 */ /* 0x000fe40000010000 */
[----:B------:R-:W2:Y:S01]  /*4d10*/  @!P0 LDG.E.128 R8, desc[UR10][R28.64] ;  /* 0x0000000a1c088981 */ /* 0x000ea2000c1e1d00 */
[----:B------:R-:W-:Y:S01]  /*4d20*/  IADD3 R4, PT, PT, R6, 0x90, RZ ;  /* 0x0000009006047810 */ /* 0x000fe20007ffe0ff */
[----:B------:R-:W-:Y:S01]  /*4d30*/  UIADD3 UR6, UPT, UPT, UR6, 0x4, URZ ;  /* 0x0000000406067890 */ /* 0x000fe2000fffe0ff */
[----:B------:R-:W-:Y:S01]  /*4d40*/  IADD3 R15, P0, PT, R22, R26, RZ ;  /* 0x0000001a160f7210 */ /* 0x000fe20007f1e0ff */
[----:B------:R-:W-:Y:S01]  /*4d50*/  UPLOP3.LUT UP1, UPT, UPT, UPT, UPT, 0x40, 0x4 ;  /* 0x000000000004789c */ /* 0x000fe20003f2e870 */
[----:B------:R-:W-:Y:S01]  /*4d60*/  IADD3 R6, PT, PT, R4, 0x90, RZ ;  /* 0x0000009004067810 */ /* 0x000fe20007ffe0ff */
[----:B------:R-:W-:Y:S01]  /*4d70*/  UIADD3 UR6, UPT, UPT, UR6, 0x4, URZ ;  /* 0x0000000406067890 */ /* 0x000fe2000fffe0ff */
[-C--:B--2---:R-:W-:Y:S01]  /*4d80*/  FFMA.FTZ R5, R8, R25.reuse, R5 ;  /* 0x0000001908057223 */ /* 0x084fe20000010005 */
[-C--:B------:R-:W-:Y:S01]  /*4d90*/  FFMA.FTZ R2, R9, R25.reuse, R2 ;  /* 0x0000001909027223 */ /* 0x080fe20000010002 */
[-C--:B------:R-:W-:Y:S01]  /*4da0*/  FFMA.FTZ R3, R10, R25.reuse, R3 ;  /* 0x000000190a037223 */ /* 0x080fe20000010003 */
[----:B------:R-:W-:Y:S01]  /*4db0*/  FFMA.FTZ R0, R11, R25, R0 ;  /* 0x000000190b007223 */ /* 0x000fe20000010000 */
[----:B------:R-:W-:-:S07]  /*4dc0*/  IADD3.X R25, PT, PT, R23, R27, RZ, P0, !PT ;  /* 0x0000001b17197210 */ /* 0x000fce00007fe4ff */
.L_x_302:
[----:B------:R-:W-:-:S09]  /*4dd0*/  UISETP.NE.OR UP1, UPT, UR6, URZ, UP1 ;  /* 0x000000ff0600728c */ /* 0x000fd20008f25670 */
[----:B------:R-:W-:Y:S05]  /*4de0*/  BRA.U !UP1, `(.L_x_298) ;  /* 0x0000000109987547 */ /* 0x000fea000b800000 */
.L_x_299:
[----:B------:R-:W-:-:S13]  /*4df0*/  ISETP.GE.AND P0, PT, R12, UR7, PT ;  /* 0x000000070c007c0c */ /* 0x000fda000bf06270 */
.L_x_303:
[----:B------:R-:W0:Y:S01]  /*4e00*/  LDS R4, [R6+-0x48] ;  /* 0xffffb80006047984 */ /* 0x000e220000000800 */
[-C--:B------:R-:W-:Y:S01]  /*4e10*/  @!P0 MOV R24, R15.reuse ;  /* 0x0000000f00188202 */ /* 0x080fe20000000f00 */
[----:B------:R-:W-:Y:S01]  /*4e20*/  UIADD3 UR6, UPT, UPT, UR6, 0x4, URZ ;  /* 0x0000000406067890 */ /* 0x000fe2000fffe0ff */
[----:B------:R-:W-:Y:S03]  /*4e30*/  @!P0 IADD3 R30, P1, PT, R16, R15, RZ ;  /* 0x0000000f101e8210 */ /* 0x000fe60007f3e0ff */
[----:B------:R1:W0:Y:S01]  /*4e40*/  @!P0 LDG.E.128 R8, desc[UR10][R24.64] ;  /* 0x0000000a18088981 */ /* 0x000222000c1e1d00 */
[----:B------:R-:W-:Y:S01]  /*4e50*/  @!P0 IADD3.X R31, PT, PT, R17, R25, RZ, P1, !PT ;  /* 0x00000019111f8210 */ /* 0x000fe20000ffe4ff */
[----:B------:R-:W-:Y:S01]  /*4e60*/  UISETP.NE.AND UP0, UPT, UR6, URZ, UPT ;  /* 0x000000ff0600728c */ /* 0x000fe2000bf05270 */
[----:B------:R-:W-:Y:S04]  /*4e70*/  @!P0 IADD3 R28, P1, PT, R18, R15, RZ ;  /* 0x0000000f121c8210 */ /* 0x000fe80007f3e0ff */
[----:B------:R-:W-:Y:S02]  /*4e80*/  @!P0 IADD3.X R29, PT, PT, R19, R25, RZ, P1, !PT ;  /* 0x00000019131d8210 */ /* 0x000fe40000ffe4ff */
[----:B------:R-:W-:Y:S04]  /*4e90*/  @!P0 IADD3 R26, P1, PT, R20, R15, RZ ;  /* 0x0000000f141a8210 */ /* 0x000fe80007f3e0ff */
[----:B------:R-:W-:Y:S02]  /*4ea0*/  @!P0 IADD3.X R27, PT, PT, R21, R25, RZ, P1, !PT ;  /* 0x00000019151b8210 */ /* 0x000fe40000ffe4ff */
[----:B------:R-:W-:Y:S04]  /*4eb0*/  IADD3 R15, P1, PT, R22, R15, RZ ;  /* 0x0000000f160f7210 */ /* 0x000fe80007f3e0ff */
[----:B-1----:R-:W-:Y:S01]  /*4ec0*/  IADD3.X R25, PT, PT, R23, R25, RZ, P1, !PT ;  /* 0x0000001917197210 */ /* 0x002fe20000ffe4ff */
[C---:B0-----:R-:W-:Y:S01]  /*4ed0*/  FFMA.FTZ R5, R4.reuse, R8, R5 ;  /* 0x0000000804057223 */ /* 0x041fe20000010005 */
[C---:B------:R-:W-:Y:S01]  /*4ee0*/  FFMA.FTZ R2, R4.reuse, R9, R2 ;  /* 0x0000000904027223 */ /* 0x040fe20000010002 */
[C---:B------:R-:W-:Y:S01]  /*4ef0*/  FFMA.FTZ R3, R4.reuse, R10, R3 ;  /* 0x0000000a04037223 */ /* 0x040fe20000010003 */
[----:B------:R-:W-:Y:S02]  /*4f00*/  FFMA.FTZ R0, R4, R11, R0 ;  /* 0x0000000b04007223 */ /* 0x000fe40000010000 */
[----:B------:R-:W0:Y:S04]  /*4f10*/  LDS R4, [R6+-0x24] ;  /* 0xffffdc0006047984 */ /* 0x000e280000000800 */
[----:B------:R-:W0:Y:S02]  /*4f20*/  @!P0 LDG.E.128 R8, desc[UR10][R30.64] ;  /* 0x0000000a1e088981 */ /* 0x000e24000c1e1d00 */
        /* <DEDUP_REMOVED lines=17> */
[----:B------:R-:W-:Y:S09]  /*5040*/  BRA.U UP0, `(.L_x_303) ;  /* 0xfffffffd006c7547 */ /* 0x000ff2000b83ffff */
.L_x_298:
[----:B------:R-:W-:-:S09]  /*5050*/  UISETP.NE.AND UP0, UPT, UR4, URZ, UPT ;  /* 0x000000ff0400728c */ /* 0x000fd2000bf05270 */
[----:B------:R-:W-:Y:S05]  /*5060*/  BRA.U !UP0, `(.L_x_297) ;  /* 0x0000000108547547 */ /* 0x000fea000b800000 */
[----:B------:R-:W0:Y:S01]  /*5070*/  S2UR UR5, SR_CgaCtaId ;  /* 0x00000000000579c3 */ /* 0x000e220000008800 */
[----:B------:R-:W-:Y:S01]  /*5080*/  UMOV UR6, 0x400 ;  /* 0x0000040000067882 */ /* 0x000fe20000000000 */
[----:B------:R-:W-:Y:S01]  /*5090*/  IMAD R13, R13, 0x9, R12 ;  /* 0x000000090d0d7824 */ /* 0x000fe200078e020c */
[----:B------:R-:W-:Y:S01]  /*50a0*/  ISETP.GE.AND P0, PT, R12, UR7, PT ;  /* 0x000000070c007c0c */ /* 0x000fe2000bf06270 */
[----:B------:R-:W-:Y:S01]  /*50b0*/  IMAD.WIDE R16, R14, 0x4, RZ ;  /* 0x000000040e107825 */ /* 0x000fe200078e02ff */
[----:B------:R-:W-:Y:S02]  /*50c0*/  UIADD3 UR4, UPT, UPT, -UR4, URZ, URZ ;  /* 0x000000ff04047290 */ /* 0x000fe4000fffe1ff */
[----:B0-----:R-:W-:-:S06]  /*50d0*/  ULEA UR5, UR5, UR6, 0x18 ;  /* 0x0000000605057291 */ /* 0x001fcc000f8ec0ff */
[----:B------:R-:W-:-:S07]  /*50e0*/  LEA R6, R13, UR5, 0x2 ;  /* 0x000000050d067c11 */ /* 0x000fce000f8e10ff */
.L_x_304:
[----:B------:R0:W1:Y:S01]  /*50f0*/  LDS R4, [R6] ;  /* 0x0000000006047984 */ /* 0x0000620000000800 */
[-C--:B------:R-:W-:Y:S01]  /*5100*/  @!P0 MOV R24, R15.reuse ;  /* 0x0000000f00188202 */ /* 0x080fe20000000f00 */
[----:B------:R-:W-:Y:S01]  /*5110*/  UIADD3 UR4, UPT, UPT, UR4, 0x1, URZ ;  /* 0x0000000104047890 */ /* 0x000fe2000fffe0ff */
[----:B------:R-:W-:Y:S03]  /*5120*/  IADD3 R15, P1, PT, R16, R15, RZ ;  /* 0x0000000f100f7210 */ /* 0x000fe60007f3e0ff */
[----:B------:R2:W1:Y:S01]  /*5130*/  @!P0 LDG.E.128 R8, desc[UR10][R24.64] ;  /* 0x0000000a18088981 */ /* 0x000462000c1e1d00 */
[----:B------:R-:W-:Y:S01]  /*5140*/  UISETP.NE.AND UP0, UPT, UR4, URZ, UPT ;  /* 0x000000ff0400728c */ /* 0x000fe2000bf05270 */
[----:B0-----:R-:W-:Y:S02]  /*5150*/  IADD3 R6, PT, PT, R6, 0x24, RZ ;  /* 0x0000002406067810 */ /* 0x001fe40007ffe0ff */
[----:B--2---:R-:W-:Y:S01]  /*5160*/  IADD3.X R25, PT, PT, R17, R25, RZ, P1, !PT ;  /* 0x0000001911197210 */ /* 0x004fe20000ffe4ff */
[C---:B-1----:R-:W-:Y:S01]  /*5170*/  FFMA.FTZ R5, R4.reuse, R8, R5 ;  /* 0x0000000804057223 */ /* 0x042fe20000010005 */
[C---:B------:R-:W-:Y:S01]  /*5180*/  FFMA.FTZ R2, R4.reuse, R9, R2 ;  /* 0x0000000904027223 */ /* 0x040fe20000010002 */
[C---:B------:R-:W-:Y:S01]  /*5190*/  FFMA.FTZ R3, R4.reuse, R10, R3 ;  /* 0x0000000a04037223 */ /* 0x040fe20000010003 */
[----:B------:R-:W-:Y:S02]  /*51a0*/  FFMA.FTZ R0, R4, R11, R0 ;  /* 0x0000000b04007223 */ /* 0x000fe40000010000 */
[----:B------:R-:W-:Y:S08]  /*51b0*/  BRA.U UP0, `(.L_x_304) ;  /* 0xfffffffd00cc7547 */ /* 0x000ff0000b83ffff */
.L_x_297:
[----:B------:R-:W-:-:S04]  /*51c0*/  IADD3 R12, PT, PT, R12, UR20, RZ ;  /* 0x000000140c0c7c10 */ /* 0x000fc8000fffe0ff */
[----:B------:R-:W-:-:S13]  /*51d0*/  ISETP.GE.AND P0, PT, R12, UR21, PT ;  /* 0x000000150c007c0c */ /* 0x000fda000bf06270 */
[----:B------:R-:W-:Y:S05]  /*51e0*/  @P0 EXIT ;  /* 0x000000000000094d */ /* 0x000fea0003800000 */
[----:B------:R-:W-:Y:S01]  /*51f0*/  IABS R10, UR22 ;  /* 0x00000016000a7c13 */ /* 0x000fe20008000000 */
[----:B------:R-:W0:Y:S01]  /*5200*/  LDC R9, c[0x0][0x434] ;  /* 0x00010d00ff097b82 */ /* 0x000e220000000800 */
[----:B--2---:R-:W-:Y:S01]  /*5210*/  IABS R13, R12 ;  /* 0x0000000c000d7213 */ /* 0x004fe20000000000 */
[----:B------:R-:W1:Y:S01]  /*5220*/  LDCU.128 UR4, c[0x0][0x400] ;  /* 0x00008000ff0477ac */ /* 0x000e620008000c00 */
[----:B------:R-:W2:Y:S01]  /*5230*/  I2F.RP R8, R10 ;  /* 0x0000000a00087306 */ /* 0x000ea20000209400 */
[----:B------:R-:W-:Y:S01]  /*5240*/  IABS R6, UR22 ;  /* 0x0000001600067c13 */ /* 0x000fe20008000000 */
[----:B------:R-:W3:Y:S01]  /*5250*/  LDCU.64 UR8, c[0x0][0x410] ;  /* 0x00008200ff0877ac */ /* 0x000ee20008000a00 */
[----:B------:R-:W-:-:S03]  /*5260*/  F2FP.F16.F32.PACK_AB R2, R2, R5 ;  /* 0x000000050202723e */ /* 0x000fc600000000ff */
[----:B------:R-:W-:Y:S01]  /*5270*/  IMAD.MOV R6, RZ, RZ, -R6 ;  /* 0x000000ffff067224 */ /* 0x000fe200078e0a06 */
[----:B------:R-:W-:Y:S01]  /*5280*/  F2FP.F16.F32.PACK_AB R3, R0, R3 ;  /* 0x000000030003723e */ /* 0x000fe200000000ff */
[----:B--2---:R-:W2:Y:S02]  /*5290*/  MUFU.RCP R14, R8 ;  /* 0x00000008000e7308 */ /* 0x004ea40000001000 */
[----:B--2---:R-:W-:Y:S01]  /*52a0*/  VIADD R14, R14, 0xffffffe ;  /* 0x0ffffffe0e0e7836 */ /* 0x004fe20000000000 */
[----:B0-----:R-:W-:-:S05]  /*52b0*/  IABS R8, R9 ;  /* 0x0000000900087213 */ /* 0x001fca0000000000 */
[----:B------:R0:W2:Y:S02]  /*52c0*/  F2I.FTZ.U32.TRUNC.NTZ R15, R14 ;  /* 0x0000000e000f7305 */ /* 0x0000a4000021f000 */
[----:B0-----:R-:W-:Y:S02]  /*52d0*/  HFMA2 R14, -RZ, RZ, 0, 0 ;  /* 0x00000000ff0e7431 */ /* 0x001fe400000001ff */
[----:B--2---:R-:W-:-:S04]  /*52e0*/  IMAD.MOV R4, RZ, RZ, -R15 ;  /* 0x000000ffff047224 */ /* 0x004fc800078e0a0f */
[----:B------:R-:W-:-:S04]  /*52f0*/  IMAD R4, R4, R10, RZ ;  /* 0x0000000a04047224 */ /* 0x000fc800078e02ff */
[----:B------:R-:W-:-:S04]  /*5300*/  IMAD.HI.U32 R4, R15, R4, R14 ;  /* 0x000000040f047227 */ /* 0x000fc800078e000e */
[----:B------:R-:W-:Y:S02]  /*5310*/  HFMA2 R15, -RZ, RZ, 0, 0 ;  /* 0x00000000ff0f7431 */ /* 0x000fe400000001ff */
[----:B------:R-:W-:Y:S02]  /*5320*/  IMAD.HI.U32 R11, R4, R13, RZ ;  /* 0x0000000d040b7227 */ /* 0x000fe400078e00ff */
[----:B------:R-:W0:Y:S02]  /*5330*/  I2F.RP R4, R8 ;  /* 0x0000000800047306 */ /* 0x000e240000209400 */
[----:B------:R-:W-:Y:S01]  /*5340*/  IMAD R13, R11, R6, R13 ;  /* 0x000000060b0d7224 */ /* 0x000fe200078e020d */
[----:B------:R-:W-:-:S04]  /*5350*/  LOP3.LUT R6, R12, UR22, RZ, 0x3c, !PT ;  /* 0x000000160c067c12 */ /* 0x000fc8000f8e3cff */
[----:B------:R-:W-:Y:S02]  /*5360*/  ISETP.GT.U32.AND P1, PT, R10, R13, PT ;  /* 0x0000000d0a00720c */ /* 0x000fe40003f24070 */
[----:B------:R-:W-:Y:S01]  /*5370*/  ISETP.GE.AND P0, PT, R6, RZ, PT ;  /* 0x000000ff0600720c */ /* 0x000fe20003f06270 */
[----:B0-----:R-:W0:Y:S10]  /*5380*/  MUFU.RCP R4, R4 ;  /* 0x0000000400047308 */ /* 0x001e340000001000 */
[----:B------:R-:W-:Y:S01]  /*5390*/  @!P1 IMAD.IADD R13, R13, 0x1, -R10 ;  /* 0x000000010d0d9824 */ /* 0x000fe200078e0a0a */
[----:B------:R-:W-:-:S02]  /*53a0*/  @!P1 IADD3 R11, PT, PT, R11, 0x1, RZ ;  /* 0x000000010b0b9810 */ /* 0x000fc40007ffe0ff */
[----:B------:R-:W-:Y:S02]  /*53b0*/  ISETP.NE.AND P1, PT, RZ, UR22, PT ;  /* 0x00000016ff007c0c */ /* 0x000fe4000bf25270 */
[----:B------:R-:W-:Y:S01]  /*53c0*/  ISETP.GE.U32.AND P2, PT, R13, R10, PT ;  /* 0x0000000a0d00720c */ /* 0x000fe20003f46070 */
[----:B0-----:R-:W-:-:S04]  /*53d0*/  VIADD R16, R4, 0xffffffe ;  /* 0x0ffffffe04107836 */ /* 0x001fc80000000000 */
[----:B------:R0:W2:Y:S08]  /*53e0*/  F2I.FTZ.U32.TRUNC.NTZ R17, R16 ;  /* 0x0000001000117305 */ /* 0x0000b0000021f000 */
[----:B------:R-:W-:-:S05]  /*53f0*/  @P2 VIADD R11, R11, 0x1 ;  /* 0x000000010b0b2836 */ /* 0x000fca0000000000 */
[----:B------:R-:W-:Y:S02]  /*5400*/  @!P0 IADD3 R11, PT, PT, -R11, RZ, RZ ;  /* 0x000000ff0b0b8210 */ /* 0x000fe40007ffe1ff */
[----:B------:R-:W-:-:S05]  /*5410*/  @!P1 LOP3.LUT R11, RZ, UR22, RZ, 0x33, !PT ;  /* 0x00000016ff0b9c12 */ /* 0x000fca000f8e33ff */
[----:B------:R-:W-:Y:S01]  /*5420*/  IMAD R10, R11, UR22, RZ ;  /* 0x000000160b0a7c24 */ /* 0x000fe2000f8e02ff */
[----:B0-----:R-:W-:Y:S01]  /*5430*/  MOV R16, RZ ;  /* 0x000000ff00107202 */ /* 0x001fe20000000f00 */
[----:B--2---:R-:W-:Y:S02]  /*5440*/  IMAD.MOV R13, RZ, RZ, -R17 ;  /* 0x000000ffff0d7224 */ /* 0x004fe400078e0a11 */
[----:B------:R-:W-:Y:S02]  /*5450*/  IMAD.IADD R14, R12, 0x1, -R10 ;  /* 0x000000010c0e7824 */ /* 0x000fe400078e0a0a */
[----:B------:R-:W-:-:S03]  /*5460*/  IMAD R6, R13, R8, RZ ;  /* 0x000000080d067224 */ /* 0x000fc600078e02ff */
[----:B------:R-:W-:Y:S01]  /*5470*/  IABS R4, R14 ;  /* 0x0000000e00047213 */ /* 0x000fe20000000000 */
[----:B------:R-:W-:Y:S01]  /*5480*/  IMAD.HI.U32 R6, R17, R6, R16 ;  /* 0x0000000611067227 */ /* 0x000fe200078e0010 */
[----:B------:R-:W-:-:S04]  /*5490*/  LOP3.LUT R14, R14, R9, RZ, 0x3c, !PT ;  /* 0x000000090e0e7212 */ /* 0x000fc800078e3cff */
[----:B------:R-:W-:Y:S01]  /*54a0*/  ISETP.GE.AND P1, PT, R14, RZ, PT ;  /* 0x000000ff0e00720c */ /* 0x000fe20003f26270 */
[----:B------:R-:W-:Y:S01]  /*54b0*/  IMAD.HI.U32 R6, R6, R4, RZ ;  /* 0x0000000406067227 */ /* 0x000fe200078e00ff */
[----:B------:R-:W-:-:S03]  /*54c0*/  LOP3.LUT R14, R7, 0x3c, RZ, 0xc0, !PT ;  /* 0x0000003c070e7812 */ /* 0x000fc600078ec0ff */
[----:B------:R-:W-:Y:S02]  /*54d0*/  IMAD.MOV R13, RZ, RZ, -R6 ;  /* 0x000000ffff0d7224 */ /* 0x000fe400078e0a06 */
[----:B-1----:R-:W-:-:S04]  /*54e0*/  IMAD.WIDE.U32 R14, R11, UR4, R14 ;  /* 0x000000040b0e7c25 */ /* 0x002fc8000f8e000e */
[----:B------:R-:W-:Y:S01]  /*54f0*/  IMAD R13, R8, R13, R4 ;  /* 0x0000000d080d7224 */ /* 0x000fe200078e0204 */
[----:B------:R-:W-:-:S04]  /*5500*/  SHF.R.S32.HI R4, RZ, 0x1f, R11 ;  /* 0x0000001fff047819 */ /* 0x000fc8000001140b */
[----:B------:R-:W-:Y:S01]  /*5510*/  ISETP.GT.U32.AND P0, PT, R8, R13, PT ;  /* 0x0000000d0800720c */ /* 0x000fe20003f04070 */
[----:B------:R-:W-:-:S04]  /*5520*/  IMAD R4, R4, UR4, RZ ;  /* 0x0000000404047c24 */ /* 0x000fc8000f8e02ff */
[----:B------:R-:W-:Y:S01]  /*5530*/  IMAD R11, R11, UR5, R4 ;  /* 0x000000050b0b7c24 */ /* 0x000fe2000f8e0204 */
[----:B------:R-:W0:Y:S03]  /*5540*/  LDCU.64 UR4, c[0x0][0x3f0] ;  /* 0x00007e00ff0477ac */ /* 0x000e260008000a00 */
[----:B------:R-:W-:-:S04]  /*5550*/  IMAD.IADD R15, R15, 0x1, R11 ;  /* 0x000000010f0f7824 */ /* 0x000fc800078e020b */
[-C--:B------:R-:W-:Y:S01]  /*5560*/  @!P0 IADD3 R13, PT, PT, R13, -R8.reuse, RZ ;  /* 0x800000080d0d8210 */ /* 0x080fe20007ffe0ff */
[----:B------:R-:W-:Y:S01]  /*5570*/  @!P0 VIADD R6, R6, 0x1 ;  /* 0x0000000106068836 */ /* 0x000fe20000000000 */
[----:B------:R-:W-:Y:S02]  /*5580*/  ISETP.NE.AND P0, PT, R9, RZ, PT ;  /* 0x000000ff0900720c */ /* 0x000fe40003f05270 */
[----:B------:R-:W-:-:S13]  /*5590*/  ISETP.GE.U32.AND P2, PT, R13, R8, PT ;  /* 0x000000080d00720c */ /* 0x000fda0003f46070 */
[----:B------:R-:W-:-:S05]  /*55a0*/  @P2 IADD3 R6, PT, PT, R6, 0x1, RZ ;  /* 0x0000000106062810 */ /* 0x000fca0007ffe0ff */
[----:B------:R-:W-:Y:S01]  /*55b0*/  @!P1 IMAD.MOV R6, RZ, RZ, -R6 ;  /* 0x000000ffff069224 */ /* 0x000fe200078e0a06 */
[----:B------:R-:W-:-:S04]  /*55c0*/  @!P0 LOP3.LUT R6, RZ, R9, RZ, 0x33, !PT ;  /* 0x00000009ff068212 */ /* 0x000fc800078e33ff */
[----:B------:R-:W-:Y:S01]  /*55d0*/  SHF.R.S32.HI R4, RZ, 0x1f, R6 ;  /* 0x0000001fff047819 */ /* 0x000fe20000011406 */
[C---:B------:R-:W-:Y:S02]  /*55e0*/  IMAD R9, R6.reuse, R9, R10 ;  /* 0x0000000906097224 */ /* 0x040fe400078e020a */
[----:B---3--:R-:W-:-:S03]  /*55f0*/  IMAD.WIDE.U32 R14, R6, UR8, R14 ;  /* 0x00000008060e7c25 */ /* 0x008fc6000f8e000e */
[----:B------:R-:W-:Y:S01]  /*5600*/  IADD3 R9, PT, PT, R12, -R9, RZ ;  /* 0x800000090c097210 */ /* 0x000fe20007ffe0ff */
[----:B------:R-:W-:-:S03]  /*5610*/  IMAD R7, R4, UR8, RZ ;  /* 0x0000000804077c24 */ /* 0x000fc6000f8e02ff */
[----:B------:R-:W-:Y:S01]  /*5620*/  SHF.R.S32.HI R4, RZ, 0x1f, R9 ;  /* 0x0000001fff047819 */ /* 0x000fe20000011409 */
[----:B------:R-:W-:-:S04]  /*5630*/  IMAD R7, R6, UR9, R7 ;  /* 0x0000000906077c24 */ /* 0x000fc8000f8e0207 */
[----:B------:R-:W-:Y:S02]  /*5640*/  IMAD.IADD R15, R15, 0x1, R7 ;  /* 0x000000010f0f7824 */ /* 0x000fe400078e0207 */
[----:B------:R-:W-:Y:S02]  /*5650*/  IMAD R4, R4, UR6, RZ ;  /* 0x0000000604047c24 */ /* 0x000fe4000f8e02ff */
[----:B------:R-:W-:-:S04]  /*5660*/  IMAD.WIDE.U32 R14, R9, UR6, R14 ;  /* 0x00000006090e7c25 */ /* 0x000fc8000f8e000e */
[----:B------:R-:W-:-:S05]  /*5670*/  IMAD R4, R9, UR7, R4 ;  /* 0x0000000709047c24 */ /* 0x000fca000f8e0204 */
[----:B------:R-:W-:Y:S02]  /*5680*/  IADD3 R6, PT, PT, R15, R4, RZ ;  /* 0x000000040f067210 */ /* 0x000fe40007ffe0ff */
[----:B0-----:R-:W-:-:S04]  /*5690*/  LEA R4, P0, R14, UR4, 0x1 ;  /* 0x000000040e047c11 */ /* 0x001fc8000f8008ff */
[----:B------:R-:W-:-:S05]  /*56a0*/  LEA.HI.X R5, R14, UR5, R6, 0x1, P0 ;  /* 0x000000050e057c11 */ /* 0x000fca00080f0c06 */
[----:B------:R-:W-:Y:S01]  /*56b0*/  STG.E.64 desc[UR10][R4.64], R2 ;  /* 0x0000000204007986 */ /* 0x000fe2000c101b0a */
[----:B------:R-:W-:Y:S05]  /*56c0*/  EXIT ;  /* 0x000000000000794d */ /* 0x000fea0003800000 */
        .weak           $__internal_7_$__cuda_sm20_div_s64
        .type           $__internal_7_$__cuda_sm20_div_s64,@function
        .size           $__internal_7_$__cuda_sm20_div_s64,(.L_x_14713 - $__internal_7_$__cuda_sm20_div_s64)
$__internal_7_$__cuda_sm20_div_s64:
        /* <DEDUP_REMOVED lines=53> */
[CC--:B------:R-:W-:Y:S01]  /*5a20*/  ISETP.GE.U32.AND P2, PT, R13.reuse, R34.reuse, PT ;  /* 0x000000220d00720c */ /* 0x0c0fe20003f46070 */
        /* <DEDUP_REMOVED lines=13> */
[----:B------:R-:W-:Y:S01]  /*5b00*/  ISETP.GE.U32.AND.EX P0, PT, R15, R35, PT, P0 ;  /* 0x000000230f00720c */ /* 0x000fe20003f06100 */
[----:B------:R-:W-:Y:S01]  /*5b10*/  IMAD.MOV.U32 R15, RZ, RZ, 0x0 ;  /* 0x00000000ff0f7424 */ /* 0x000fe200078e00ff */
        /* <DEDUP_REMOVED lines=10> */
[----:B------:R-:W-:Y:S02]  /*5bc0*/  SEL R10, R10, R13, !P2 ;  /* 0x0000000d0a0a7207 */ /* 0x000fe40005000000 */
[----:B------:R-:W-:Y:S01]  /*5bd0*/  SEL R13, R14, 0xffffffff, P0 ;  /* 0xffffffff0e0d7807 */ /* 0x000fe20000000000 */
[----:B------:R-:W-:Y:S01]  /*5be0*/  IMAD.MOV.U32 R14, RZ, RZ, R18 ;  /* 0x000000ffff0e7224 */ /* 0x000fe200078e0012 */
[----:B------:R-:W-:-:S03]  /*5bf0*/  SEL R10, R10, 0xffffffff, P0 ;  /* 0xffffffff0a0a7807 */ /* 0x000fc60000000000 */
[----:B------:R-:W-:Y:S05]  /*5c00*/  RET.REL.NODEC R14 `(_ZN5flash32flash_fwd_splitkv_combine_kernelI23Flash_fwd_kernel_traitsILi64ELi64ELi256ELi4ELb0ELb0EN7cutlass6half_tE19Flash_kernel_traitsILi64ELi64ELi256ELi4ES3_EELi8ELi7ELb1EEEvNS_16Flash_fwd_paramsE) ;  /* 0xffffffa00efc7950 */ /* 0x000fea0003c3ffff */
.L_x_305:
        /* <DEDUP_REMOVED lines=15> */
.L_x_14713:


//--------------------- .text._ZN5flash32flash_fwd_splitkv_combine_kernelI23Flash_fwd_kernel_traitsILi64ELi64ELi256ELi4ELb0ELb0EN7cutlass6half_tE19Flash_kernel_traitsILi64ELi64ELi256ELi4ES3_EELi8ELi6ELb1EEEvNS_16Flash_fwd_paramsE --------------------------
	.section	.text._ZN5flash32flash_fwd_splitkv_combine_kernelI23Flash_fwd_kernel_traitsILi64ELi64ELi256ELi4ELb0ELb0EN7cutlass6half_tE19Flash_kernel_traitsILi64ELi64ELi256ELi4ES3_EELi8ELi6ELb1EEEvNS_16Flash_fwd_paramsE,"ax",@progbits
	.align	128
        .global         _ZN5flash32flash_fwd_splitkv_combine_kernelI23Flash_fwd_kernel_traitsILi64ELi64ELi256ELi4ELb0ELb0EN7cutlass6half_tE19Flash_kernel_traitsILi64ELi64ELi256ELi4ES3_EELi8ELi6ELb1EEEvNS_16Flash_fwd_paramsE
        .type           _ZN5flash32flash_fwd_splitkv_combine_kernelI23Flash_fwd_kernel_traitsILi64ELi64ELi256ELi4ELb0ELb0EN7cutlass6half_tE19Flash_kernel_traitsILi64ELi64ELi256ELi4ES3_EELi8ELi6ELb1EEEvNS_16Flash_fwd_paramsE,@function
        .size           _ZN5flash32flash_fwd_splitkv_combine_kernelI23Flash_fwd_kernel_traitsILi64ELi64ELi256ELi4ELb0ELb0EN7cutlass6half_tE19Flash_kernel_traitsILi64ELi64ELi256ELi4ES3_EELi8ELi6ELb1EEEvNS_16Flash_fwd_paramsE,(.L_x_14714 - _ZN5flash32flash_fwd_splitkv_combine_kernelI23Flash_fwd_kernel_traitsILi64ELi64ELi256ELi4ELb0ELb0EN7cutlass6half_tE19Flash_kernel_traitsILi64ELi64ELi256ELi4ES3_EELi8ELi6ELb1EEEvNS_16Flash_fwd_paramsE)
        .other          _ZN5flash32flash_fwd_splitkv_combine_kernelI23Flash_fwd_kernel_traitsILi64ELi64ELi256ELi4ELb0ELb0EN7cutlass6half_tE19Flash_kernel_traitsILi64ELi64ELi256ELi4ES3_EELi8ELi6ELb1EEEvNS_16Flash_fwd_paramsE,@"STO_CUDA_ENTRY STV_DEFAULT"
_ZN5flash32flash_fwd_splitkv_combine_kernelI23Flash_fwd_kernel_traitsILi64ELi64ELi256ELi4ELb0ELb0EN7cutlass6half_tE19Flash_kernel_traitsILi64ELi64ELi256ELi4ES3_EELi8ELi6ELb1EEEvNS_16Flash_fwd_paramsE:
.text._ZN5flash32flash_fwd_splitkv_combine_kernelI23Flash_fwd_kernel_traitsILi64ELi64ELi256ELi4ELb0ELb0EN7cutlass6half_tE19Flash_kernel_traitsILi64ELi64ELi256ELi4ES3_EELi8ELi6ELb1EEEvNS_16Flash_fwd_paramsE:
        /* <DEDUP_REMOVED lines=38> */
.L_x_306:
[----:B------:R-:W-:Y:S01]  /*0260*/  IMAD.U32 R20, RZ, RZ, UR21 ;  /* 0x00000015ff147e24 */ /* 0x000fe2000f8e00ff */
[----:B------:R-:W-:Y:S01]  /*0270*/  MOV R18, UR19 ;  /* 0x0000001300127c02 */ /* 0x000fe20008000f00 */
[----:B------:R-:W-:Y:S01]  /*0280*/  IMAD.U32 R19, RZ, RZ, UR15 ;  /* 0x0000000fff137e24 */ /* 0x000fe2000f8e00ff */
[----:B------:R-:W-:Y:S02]  /*0290*/  MOV R17, UR14 ;  /* 0x0000000e00117c02 */ /* 0x000fe40008000f00 */
[----:B------:R-:W-:Y:S02]  /*02a0*/  MOV R16, 0x2c0 ;  /* 0x000002c000107802 */ /* 0x000fe40000000f00 */
[----:B------:R-:W-:Y:S05]  /*02b0*/  CALL.REL.NOINC `($__internal_8_$__cuda_sm20_div_s64) ;  /* 0x0000004c00707944 */ /* 0x000fea0003c00000 */
[----:B------:R-:W-:-:S07]  /*02c0*/  MOV R11, R13 ;  /* 0x0000000d000b7202 */ /* 0x000fce0000000f00 */
.L_x_307:
        /* <DEDUP_REMOVED lines=30> */
.L_x_309:
[----:B------:R-:W-:Y:S01]  /*04b0*/  IMAD.MOV.U32 R20, RZ, RZ, R10 ;  /* 0x000000ffff147224 */ /* 0x000fe200078e000a */
[----:B------:R-:W-:Y:S02]  /*04c0*/  MOV R19, R11 ;  /* 0x0000000b00137202 */ /* 0x000fe40000000f00 */
[----:B------:R-:W-:Y:S02]  /*04d0*/  MOV R16, 0x4f0 ;  /* 0x000004f000107802 */ /* 0x000fe40000000f00 */
[----:B------:R-:W-:Y:S05]  /*04e0*/  CALL.REL.NOINC `($__internal_8_$__cuda_sm20_div_s64) ;  /* 0x0000004800e47944 */ /* 0x000fea0003c00000 */
[----:B------:R-:W-:Y:S02]  /*04f0*/  MOV R4, R10 ;  /* 0x0000000a00047202 */ /* 0x000fe40000000f00 */
[----:B------:R-:W-:Y:S02]  /*0500*/  MOV R5, R13 ;  /* 0x0000000d00057202 */ /* 0x000fe40000000f00 */
.L_x_310:
[----:B------:R-:W-:Y:S05]  /*0510*/  BSYNC.RECONVERGENT B0 ;  /* 0x0000000000007941 */ /* 0x000fea0003800200 */
.L_x_308:
        /* <DEDUP_REMOVED lines=57> */
.L_x_312:
[----:B------:R-:W-:Y:S01]  /*08b0*/  IMAD.MOV.U32 R20, RZ, RZ, R18 ;  /* 0x000000ffff147224 */ /* 0x000fe200078e0012 */
[----:B------:R-:W-:Y:S01]  /*08c0*/  MOV R18, R11 ;  /* 0x0000000b00127202 */ /* 0x000fe20000000f00 */
[----:B------:R-:W-:Y:S01]  /*08d0*/  IMAD.MOV.U32 R19, RZ, RZ, R17 ;  /* 0x000000ffff137224 */ /* 0x000fe200078e0011 */
[----:B------:R-:W-:Y:S02]  /*08e0*/  MOV R17, R31 ;  /* 0x0000001f00117202 */ /* 0x000fe40000000f00 */
[----:B------:R-:W-:Y:S02]  /*08f0*/  MOV R16, 0x910 ;  /* 0x0000091000107802 */ /* 0x000fe40000000f00 */
[----:B------:R-:W-:Y:S05]  /*0900*/  CALL.REL.NOINC `($__internal_8_$__cuda_sm20_div_s64) ;  /* 0x0000004400dc7944 */ /* 0x000fea0003c00000 */
[----:B------:R-:W-:Y:S02]  /*0910*/  MOV R12, R10 ;  /* 0x0000000a000c7202 */ /* 0x000fe40000000f00 */
.L_x_313:
[----:B------:R-:W-:Y:S05]  /*0920*/  BSYNC.RECONVERGENT B0 ;  /* 0x0000000000007941 */ /* 0x000fea0003800200 */
.L_x_311:
        /* <DEDUP_REMOVED lines=124> */
.L_x_315:
[----:B------:R-:W-:Y:S01]  /*10f0*/  IMAD.MOV.U32 R20, RZ, RZ, R12 ;  /* 0x000000ffff147224 */ /* 0x000fe200078e000c */
[----:B------:R-:W-:Y:S01]  /*1100*/  MOV R18, R8 ;  /* 0x0000000800127202 */ /* 0x000fe20000000f00 */
[----:B------:R-:W-:Y:S01]  /*1110*/  IMAD.MOV.U32 R19, RZ, RZ, R13 ;  /* 0x000000ffff137224 */ /* 0x000fe200078e000d */
[----:B------:R-:W-:Y:S02]  /*1120*/  MOV R17, R0 ;  /* 0x0000000000117202 */ /* 0x000fe40000000f00 */
[----:B------:R-:W-:Y:S02]  /*1130*/  MOV R16, 0x1150 ;  /* 0x0000115000107802 */ /* 0x000fe40000000f00 */
[----:B------:R-:W-:Y:S05]  /*1140*/  CALL.REL.NOINC `($__internal_8_$__cuda_sm20_div_s64) ;  /* 0x0000003c00cc7944 */ /* 0x000fea0003c00000 */
[----:B------:R-:W-:Y:S02]  /*1150*/  MOV R34, R10 ;  /* 0x0000000a00227202 */ /* 0x000fe40000000f00 */
[----:B------:R-:W-:Y:S02]  /*1160*/  MOV R35, R13 ;  /* 0x0000000d00237202 */ /* 0x000fe40000000f00 */
.L_x_316:
[----:B------:R-:W-:Y:S05]  /*1170*/  BSYNC.RECONVERGENT B0 ;  /* 0x0000000000007941 */ /* 0x000fea0003800200 */
.L_x_314:
        /* <DEDUP_REMOVED lines=57> */
.L_x_318:
[----:B------:R-:W-:Y:S01]  /*1510*/  IMAD.MOV.U32 R20, RZ, RZ, R4 ;  /* 0x000000ffff147224 */ /* 0x000fe200078e0004 */
[----:B------:R-:W-:Y:S01]  /*1520*/  MOV R19, R5 ;  /* 0x0000000500137202 */ /* 0x000fe20000000f00 */
[----:B------:R-:W-:Y:S01]  /*1530*/  IMAD.MOV.U32 R18, RZ, RZ, R7 ;  /* 0x000000ffff127224 */ /* 0x000fe200078e0007 */
[----:B------:R-:W-:Y:S02]  /*1540*/  MOV R16, 0x1560 ;  /* 0x0000156000107802 */ /* 0x000fe40000000f00 */
[----:B------:R-:W-:Y:S05]  /*1550*/  CALL.REL.NOINC `($__internal_8_$__cuda_sm20_div_s64) ;  /* 0x0000003800c87944 */ /* 0x000fea0003c00000 */
[----:B------:R-:W-:Y:S02]  /*1560*/  MOV R20, R10 ;  /* 0x0000000a00147202 */ /* 0x000fe40000000f00 */
[----:B------:R-:W-:Y:S02]  /*1570*/  MOV R21, R13 ;  /* 0x0000000d00157202 */ /* 0x000fe40000000f00 */
.L_x_319:
[----:B------:R-:W-:Y:S05]  /*1580*/  BSYNC.RECONVERGENT B0 ;  /* 0x0000000000007941 */ /* 0x000fea0003800200 */
.L_x_317:
        /* <DEDUP_REMOVED lines=20> */
[----:B------:R-:W-:Y:S02]  /*16d0*/  @!P6 IADD3.X R29, PT, PT, RZ, RZ, RZ, P0, !PT ;  /* 0x000000ffff1de210 */ /* 0x000fe400007fe4ff */
[----:B------:R-:W2:Y:S01]  /*16e0*/  @!P4 LDC.64 R14, c[0x0][0x428] ;  /* 0x00010a00ff0ecb82 */ /* 0x000ea20000000a00 */
[----:B------:R-:W-:Y:S01]  /*16f0*/  @!P4 IADD3 R24, P0, PT, R22, UR20, RZ ;  /* 0x000000141618cc10 */ /* 0x000fe2000ff1e0ff */
[----:B------:R-:W-:Y:S02]  /*1700*/  @!P5 IMAD.X R27, RZ, RZ, RZ, P1 ;  /* 0x000000ffff1bd224 */ /* 0x000fe400008e06ff */
[----:B------:R-:W-:-:S04]  /*1710*/  @!P6 IMAD.WIDE.U32 R28, R3, UR21, R28 ;  /* 0x00000015031cec25 */ /* 0x000fc8000f8e001c */
[----:B------:R-:W3:Y:S01]  /*1720*/  @!P5 LDC.64 R16, c[0x0][0x428] ;  /* 0x00010a00ff10db82 */ /* 0x000ee20000000a00 */
[----:B------:R-:W-:Y:S02]  /*1730*/  @!P6 IMAD R6, R3, UR15, R29 ;  /* 0x0000000f0306ec24 */ /* 0x000fe4000f8e021d */
[----:B------:R-:W-:Y:S02]  /*1740*/  @!P4 IMAD.X R25, RZ, RZ, RZ, P0 ;  /* 0x000000ffff19c224 */ /* 0x000fe400000e06ff */
[----:B------:R-:W-:-:S03]  /*1750*/  @!P5 IMAD.WIDE.U32 R26, R10, UR21, R26 ;  /* 0x000000150a1adc25 */ /* 0x000fc6000f8e001a */
[----:B------:R-:W4:Y:S01]  /*1760*/  @!P3 LDC.64 R12, c[0x0][0x428] ;  /* 0x00010a00ff0cbb82 */ /* 0x000f220000000a00 */
[----:B-1----:R-:W-:Y:S01]  /*1770*/  @!P6 LEA R18, P2, R28, R18, 0x2 ;  /* 0x000000121c12e211 */ /* 0x002fe200078410ff */
[----:B------:R-:W-:-:S03]  /*1780*/  @!P4 IMAD.WIDE.U32 R32, R9, UR21, R24 ;  /* 0x000000150920cc25 */ /* 0x000fc6000f8e0018 */
[----:B------:R-:W-:Y:S01]  /*1790*/  @!P6 LEA.HI.X R19, R28, R19, R6, 0x2, P2 ;  /* 0x000000131c13e211 */ /* 0x000fe200010f1406 */
[----:B------:R-:W-:Y:S01]  /*17a0*/  IMAD.MOV.U32 R6, RZ, RZ, -0x800000 ;  /* 0xff800000ff067424 */ /* 0x000fe200078e00ff */
[----:B------:R-:W-:Y:S01]  /*17b0*/  @!P3 IADD3 R28, P0, PT, R22, UR20, RZ ;  /* 0x00000014161cbc10 */ /* 0x000fe2000ff1e0ff */
[----:B------:R-:W-:-:S04]  /*17c0*/  @!P4 IMAD R24, R9, UR15, R33 ;  /* 0x0000000f0918cc24 */ /* 0x000fc8000f8e0221 */
[----:B------:R-:W-:Y:S01]  /*17d0*/  @!P3 IMAD.X R29, RZ, RZ, RZ, P0 ;  /* 0x000000ffff1db224 */ /* 0x000fe200000e06ff */
[----:B--2---:R-:W-:Y:S01]  /*17e0*/  @!P4 LEA R14, P0, R32, R14, 0x2 ;  /* 0x0000000e200ec211 */ /* 0x004fe200078010ff */
[----:B------:R-:W-:Y:S01]  /*17f0*/  @!P5 IMAD R10, R10, UR15, R27 ;  /* 0x0000000f0a0adc24 */ /* 0x000fe2000f8e021b */
[----:B0-----:R4:W2:Y:S01]  /*1800*/  @!P6 LDG.E R6, desc[UR8][R18.64] ;  /* 0x000000081206e981 */ /* 0x0018a2000c1e1900 */
[C---:B------:R-:W-:Y:S01]  /*1810*/  @!P3 IMAD.WIDE.U32 R28, R5.reuse, UR21, R28 ;  /* 0x00000015051cbc25 */ /* 0x040fe2000f8e001c */
[----:B---3--:R-:W-:Y:S02]  /*1820*/  @!P5 LEA R16, P1, R26, R16, 0x2 ;  /* 0x000000101a10d211 */ /* 0x008fe400078210ff */
[----:B------:R-:W-:Y:S01]  /*1830*/  @!P4 LEA.HI.X R15, R32, R15, R24, 0x2, P0 ;  /* 0x0000000f200fc211 */ /* 0x000fe200000f1418 */
[----:B------:R-:W-:Y:S01]  /*1840*/  @!P3 IMAD R9, R5, UR15, R29 ;  /* 0x0000000f0509bc24 */ /* 0x000fe2000f8e021d */
[----:B------:R-:W-:Y:S01]  /*1850*/  @!P5 LEA.HI.X R17, R26, R17, R10, 0x2, P1 ;  /* 0x000000111a11d211 */ /* 0x000fe200008f140a */
[----:B------:R-:W-:Y:S01]  /*1860*/  IMAD.MOV.U32 R5, RZ, RZ, -0x800000 ;  /* 0xff800000ff057424 */ /* 0x000fe200078e00ff */
[----:B------:R-:W-:-:S05]  /*1870*/  MOV R10, 0xff800000 ;  /* 0xff800000000a7802 */ /* 0x000fca0000000f00 */
[----:B------:R-:W3:Y:S04]  /*1880*/  @!P4 LDG.E R5, desc[UR8][R14.64] ;  /* 0x000000080e05c981 */ /* 0x000ee8000c1e1900 */
[----:B------:R0:W5:Y:S01]  /*1890*/  @!P5 LDG.E R10, desc[UR8][R16.64] ;  /* 0x00000008100ad981 */ /* 0x000162000c1e1900 */
[----:B----4-:R-:W-:-:S04]  /*18a0*/  @!P3 LEA R18, P0, R28, R12, 0x2 ;  /* 0x0000000c1c12b211 */ /* 0x010fc800078010ff */
[----:B------:R-:W-:Y:S01]  /*18b0*/  @!P3 LEA.HI.X R19, R28, R13, R9, 0x2, P0 ;  /* 0x0000000d1c13b211 */ /* 0x000fe200000f1409 */
[----:B------:R-:W-:-:S06]  /*18c0*/  IMAD.MOV.U32 R13, RZ, RZ, -0x800000 ;  /* 0xff800000ff0d7424 */ /* 0x000fcc00078e00ff */
[----:B------:R1:W4:Y:S01]  /*18d0*/  @!P3 LDG.E R13, desc[UR8][R18.64] ;  /* 0x00000008120db981 */ /* 0x000322000c1e1900 */
[----:B------:R-:W1:Y:S01]  /*18e0*/  S2UR UR4, SR_CgaCtaId ;  /* 0x00000000000479c3 */ /* 0x000e620000008800 */
[C---:B------:R-:W-:Y:S02]  /*18f0*/  ISETP.GT.U32.AND P2, PT, R4.reuse, 0x17f, PT ;  /* 0x0000017f0400780c */ /* 0x040fe40003f44070 */
[C---:B------:R-:W-:Y:S02]  /*1900*/  ISETP.GT.U32.AND P1, PT, R4.reuse, 0xff, PT ;  /* 0x000000ff0400780c */ /* 0x040fe40003f24070 */
[C---:B------:R-:W-:Y:S01]  /*1910*/  ISETP.GT.U32.AND P0, PT, R4.reuse, 0x7f, PT ;  /* 0x0000007f0400780c */ /* 0x040fe20003f04070 */
[----:B------:R-:W-:Y:S01]  /*1920*/  UMOV UR5, 0x400 ;  /* 0x0000040000057882 */ /* 0x000fe20000000000 */
[----:B------:R-:W-:-:S07]  /*1930*/  ISETP.GT.U32.AND P3, PT, R4, 0x1ff, PT ;  /* 0x000001ff0400780c */ /* 0x000fce0003f64070 */
[C---:B------:R-:W-:Y:S02]  /*1940*/  @!P2 IMAD.SHL.U32 R12, R4.reuse, 0x4, RZ ;  /* 0x00000004040ca824 */ /* 0x040fe400078e00ff */
[C---:B0-----:R-:W-:Y:S02]  /*1950*/  @!P1 IMAD.SHL.U32 R16, R4.reuse, 0x4, RZ ;  /* 0x0000000404109824 */ /* 0x041fe400078e00ff */
[----:B------:R-:W-:Y:S01]  /*1960*/  @!P0 SHF.L.U32 R9, R4, 0x2, RZ ;  /* 0x0000000204098819 */ /* 0x000fe200000006ff */
[----:B-1----:R-:W-:Y:S01]  /*1970*/  ULEA UR4, UR4, UR5, 0x18 ;  /* 0x0000000504047291 */ /* 0x002fe2000f8ec0ff */
[----:B------:R-:W-:Y:S02]  /*1980*/  @!P2 LOP3.LUT R18, R12, 0x1c, RZ, 0xc0, !PT ;  /* 0x0000001c0c12a812 */ /* 0x000fe400078ec0ff */
[----:B------:R-:W-:Y:S02]  /*1990*/  @!P1 LOP3.LUT R16, R16, 0x1c, RZ, 0xc0, !PT ;  /* 0x0000001c10109812 */ /* 0x000fe400078ec0ff */
[----:B------:R-:W-:-:S02]  /*19a0*/  @!P0 LOP3.LUT R14, R9, 0x1c, RZ, 0xc0, !PT ;  /* 0x0000001c090e8812 */ /* 0x000fc400078ec0ff */
[----:B------:R-:W-:Y:S01]  /*19b0*/  LEA R22, R22, UR4, 0x2 ;  /* 0x0000000416167c11 */ /* 0x000fe2000f8e10ff */
[----:B------:R-:W-:Y:S02]  /*19c0*/  @!P2 VIADD R18, R18, UR4 ;  /* 0x000000041212ac36 */ /* 0x000fe40008000000 */
[----:B------:R-:W-:Y:S02]  /*19d0*/  @!P1 VIADD R16, R16, UR4 ;  /* 0x0000000410109c36 */ /* 0x000fe40008000000 */
[----:B------:R-:W-:Y:S02]  /*19e0*/  @!P0 VIADD R14, R14, UR4 ;  /* 0x000000040e0e8c36 */ /* 0x000fe40008000000 */
[C---:B------:R-:W-:Y:S02]  /*19f0*/  IMAD R17, R3.reuse, 0x24, R22 ;  /* 0x0000002403117824 */ /* 0x040fe400078e0216 */
[C---:B------:R-:W-:Y:S02]  /*1a00*/  @!P2 IMAD R15, R3.reuse, 0x24, R18 ;  /* 0x00000024030fa824 */ /* 0x040fe400078e0212 */
[----:B------:R-:W-:-:S02]  /*1a10*/  @!P1 IMAD R16, R3, 0x24, R16 ;  /* 0x0000002403109824 */ /* 0x000fc400078e0210 */
[----:B------:R-:W-:Y:S01]  /*1a20*/  @!P0 IMAD R14, R3, 0x24, R14 ;  /* 0x00000024030e8824 */ /* 0x000fe200078e020e */
[----:B------:R-:W-:Y:S01]  /*1a30*/  SHF.R.U32.HI R12, RZ, 0x4, R4 ;  /* 0x00000004ff0c7819 */ /* 0x000fe20000011604 */
[----:B------:R-:W-:Y:S01]  /*1a40*/  IMAD.MOV.U32 R24, RZ, RZ, -0x800000 ;  /* 0xff800000ff187424 */ /* 0x000fe200078e00ff */
[----:B------:R-:W-:Y:S01]  /*1a50*/  LOP3.LUT R9, R4, 0xf, RZ, 0xc0, !PT ;  /* 0x0000000f04097812 */ /* 0x000fe200078ec0ff */
[----:B------:R-:W-:Y:S01]  /*1a60*/  IMAD.MOV.U32 R25, RZ, RZ, -0x800000 ;  /* 0xff800000ff197424 */ /* 0x000fe200078e00ff */
[----:B------:R-:W-:Y:S01]  /*1a70*/  LEA R18, R12, UR4, 0x2 ;  /* 0x000000040c127c11 */ /* 0x000fe2000f8e10ff */
[----:B------:R-:W-:Y:S01]  /*1a80*/  IMAD.MOV.U32 R23, RZ, RZ, -0x800000 ;  /* 0xff800000ff177424 */ /* 0x000fe200078e00ff */
[----:B------:R-:W-:Y:S01]  /*1a90*/  MOV R27, 0xff800000 ;  /* 0xff800000001b7802 */ /* 0x000fe20000000f00 */
[----:B------:R-:W0:Y:S02]  /*1aa0*/  LDC R3, c[0x0][0x434] ;  /* 0x00010d00ff037b82 */ /* 0x000e240000000800 */
[----:B------:R-:W-:Y:S01]  /*1ab0*/  IMAD R19, R9, 0x24, R18 ;  /* 0x0000002409137824 */ /* 0x000fe200078e0212 */
[----:B--2---:R-:W-:Y:S04]  /*1ac0*/  @!P3 STS [R17], R6 ;  /* 0x000000061100b388 */ /* 0x004fe80000000800 */
[----:B-----5:R0:W-:Y:S04]  /*1ad0*/  @!P2 STS [R15+0x240], R10 ;  /* 0x0002400a0f00a388 */ /* 0x0201e80000000800 */
[----:B---3--:R-:W-:Y:S04]  /*1ae0*/  @!P1 STS [R16+0x480], R5 ;  /* 0x0004800510009388 */ /* 0x008fe80000000800 */
[----:B----4-:R-:W-:Y:S01]  /*1af0*/  @!P0 STS [R14+0x6c0], R13 ;  /* 0x0006c00d0e008388 */ /* 0x010fe20000000800 */
[----:B------:R-:W-:Y:S06]  /*1b00*/  BAR.SYNC.DEFER_BLOCKING 0x0 ;  /* 0x0000000000007b1d */ /* 0x000fec0000010000 */
[----:B------:R-:W-:Y:S04]  /*1b10*/  @!P0 LDS R27, [R19] ;  /* 0x00000000131b8984 */ /* 0x000fe80000000800 */
[----:B------:R-:W-:Y:S04]  /*1b20*/  @!P0 LDS R24, [R19+0x240] ;  /* 0x0002400013188984 */ /* 0x000fe80000000800 */
[----:B------:R-:W1:Y:S04]  /*1b30*/  @!P0 LDS R25, [R19+0x480] ;  /* 0x0004800013198984 */ /* 0x000e680000000800 */
[----:B------:R-:W2:Y:S01]  /*1b40*/  @!P0 LDS R23, [R19+0x6c0] ;  /* 0x0006c00013178984 */ /* 0x000ea20000000800 */
[----:B0-----:R-:W-:-:S04]  /*1b50*/  IABS R10, R3 ;  /* 0x00000003000a7213 */ /* 0x001fc80000000000 */
[----:B------:R-:W0:Y:S01]  /*1b60*/  I2F.RP R18, R10 ;  /* 0x0000000a00127306 */ /* 0x000e220000209400 */
[----:B-1----:R-:W-:-:S04]  /*1b70*/  FMNMX3.FTZ R6, R27, R24, R25, !PT ;  /* 0x000000181b067276 */ /* 0x002fc80007810019 */
[----:B--2---:R-:W-:-:S05]  /*1b80*/  FMNMX.FTZ R6, R6, R23, !PT ;  /* 0x0000001706067209 */ /* 0x004fca0007810000 */
[----:B------:R-:W1:Y:S01]  /*1b90*/  SHFL.BFLY PT, R15, R6, 0x8, 0x1f ;  /* 0x0d001f00060f7f89 */ /* 0x000e6200000e0000 */
[----:B0-----:R-:W0:Y:S01]  /*1ba0*/  MUFU.RCP R16, R18 ;  /* 0x0000001200107308 */ /* 0x001e220000001000 */
[----:B-1----:R-:W-:-:S05]  /*1bb0*/  FMNMX.FTZ R15, R6, R15, !PT ;  /* 0x0000000f060f7209 */ /* 0x002fca0007810000 */
[----:B------:R-:W1:Y:S01]  /*1bc0*/  SHFL.BFLY PT, R14, R15, 0x4, 0x1f ;  /* 0x0c801f000f0e7f89 */ /* 0x000e6200000e0000 */
[----:B0-----:R-:W-:-:S04]  /*1bd0*/  IADD3 R16, PT, PT, R16, 0xffffffe, RZ ;  /* 0x0ffffffe10107810 */ /* 0x001fc80007ffe0ff */
[----:B------:R-:W0:Y:S01]  /*1be0*/  F2I.FTZ.U32.TRUNC.NTZ R17, R16 ;  /* 0x0000001000117305 */ /* 0x000e22000021f000 */
[----:B-1----:R-:W-:Y:S01]  /*1bf0*/  FMNMX.FTZ R14, R15, R14, !PT ;  /* 0x0000000e0f0e7209 */ /* 0x002fe20007810000 */
[----:B0-----:R-:W-:Y:S01]  /*1c00*/  IMAD.MOV R5, RZ, RZ, -R17 ;  /* 0x000000ffff057224 */ /* 0x001fe200078e0a11 */
[----:B------:R-:W0:Y:S03]  /*1c10*/  LDC R15, c[0x0][0x3e0] ;  /* 0x0000f800ff0f7b82 */ /* 0x000e260000000800 */
[----:B------:R-:W1:Y:S01]  /*1c20*/  SHFL.BFLY PT, R13, R14, 0x2, 0x1f ;  /* 0x0c401f000e0d7f89 */ /* 0x000e6200000e0000 */
[----:B------:R-:W-:Y:S02]  /*1c30*/  IMAD R6, R5, R10, RZ ;  /* 0x0000000a05067224 */ /* 0x000fe400078e02ff */
[----:B------:R-:W-:Y:S01]  /*1c40*/  IMAD.MOV.U32 R16, RZ, RZ, RZ ;  /* 0x000000ffff107224 */ /* 0x000fe200078e00ff */
[----:B------:R-:W-:-:S03]  /*1c50*/  IABS R5, R2 ;  /* 0x0000000200057213 */ /* 0x000fc60000000000 */
[----:B------:R-:W-:-:S06]  /*1c60*/  IMAD.HI.U32 R6, R17, R6, R16 ;  /* 0x0000000611067227 */ /* 0x000fcc00078e0010 */
[----:B------:R-:W-:Y:S01]  /*1c70*/  IMAD.HI.U32 R6, R6, R5, RZ ;  /* 0x0000000506067227 */ /* 0x000fe200078e00ff */
[----:B-1----:R-:W-:-:S03]  /*1c80*/  FMNMX.FTZ R13, R14, R13, !PT ;  /* 0x0000000d0e0d7209 */ /* 0x002fc60007810000 */
[----:B------:R-:W-:Y:S02]  /*1c90*/  IMAD.MOV R14, RZ, RZ, -R6 ;  /* 0x000000ffff0e7224 */ /* 0x000fe400078e0a06 */
[----:B------:R-:W1:Y:S02]  /*1ca0*/  SHFL.BFLY PT, R16, R13, 0x1, 0x1f ;  /* 0x0c201f000d107f89 */ /* 0x000e6400000e0000 */
[----:B------:R-:W-:-:S05]  /*1cb0*/  IMAD R5, R10, R14, R5 ;  /* 0x0000000e0a057224 */ /* 0x000fca00078e0205 */
[----:B------:R-:W-:-:S13]  /*1cc0*/  ISETP.GT.U32.AND P0, PT, R10, R5, PT ;  /* 0x000000050a00720c */ /* 0x000fda0003f04070 */
[----:B------:R-:W-:-:S04]  /*1cd0*/  @!P0 IADD3 R5, PT, PT, R5, -R10, RZ ;  /* 0x8000000a05058210 */ /* 0x000fc80007ffe0ff */
[----:B------:R-:W-:Y:S02]  /*1ce0*/  ISETP.GE.U32.AND P2, PT, R5, R10, PT ;  /* 0x0000000a0500720c */ /* 0x000fe40003f46070 */
[----:B-1----:R-:W-:-:S04]  /*1cf0*/  FMNMX.FTZ R16, R13, R16, !PT ;  /* 0x000000100d107209 */ /* 0x002fc80007810000 */
[----:B------:R-:W-:Y:S01]  /*1d00*/  FSETP.NEU.FTZ.AND P1, PT, R16, -INF , PT ;  /* 0xff8000001000780b */ /* 0x000fe20003f3d000 */
[----:B------:R-:W-:Y:S01]  /*1d10*/  @!P0 VIADD R6, R6, 0x1 ;  /* 0x0000000106068836 */ /* 0x000fe20000000000 */
[----:B------:R-:W-:Y:S02]  /*1d20*/  LOP3.LUT R5, R2, R3, RZ, 0x3c, !PT ;  /* 0x0000000302057212 */ /* 0x000fe400078e3cff */
[----:B------:R-:W-:-:S03]  /*1d30*/  FSEL R2, R16, RZ, P1 ;  /* 0x000000ff10027208 */ /* 0x000fc60000800000 */
[----:B------:R-:W-:Y:S02]  /*1d40*/  @P2 VIADD R6, R6, 0x1 ;  /* 0x0000000106062836 */ /* 0x000fe40000000000 */
[C---:B------:R-:W-:Y:S01]  /*1d50*/  FADD.FTZ R10, -R2.reuse, R27 ;  /* 0x0000001b020a7221 */ /* 0x040fe20000010100 */
[C---:B------:R-:W-:Y:S01]  /*1d60*/  FADD.FTZ R19, -R2.reuse, R24 ;  /* 0x0000001802137221 */ /* 0x040fe20000010100 */
[----:B------:R-:W-:Y:S02]  /*1d70*/  IMAD.MOV.U32 R14, RZ, RZ, R6 ;  /* 0x000000ffff0e7224 */ /* 0x000fe400078e0006 */
[----:B------:R-:W-:Y:S01]  /*1d80*/  FADD.FTZ R6, -R2, R25 ;  /* 0x0000001902067221 */ /* 0x000fe20000010100 */
[----:B------:R-:W-:Y:S01]  /*1d90*/  FMUL.FTZ R10, R10, 1.4426950216293334961 ;  /* 0x3fb8aa3b0a0a7820 */ /* 0x000fe20000410000 */
[----:B------:R-:W-:Y:S02]  /*1da0*/  FMUL.FTZ R19, R19, 1.4426950216293334961 ;  /* 0x3fb8aa3b13137820 */ /* 0x000fe40000410000 */
[----:B------:R-:W-:Y:S01]  /*1db0*/  FMUL.FTZ R6, R6, 1.4426950216293334961 ;  /* 0x3fb8aa3b06067820 */ /* 0x000fe20000410000 */
[----:B------:R-:W-:-:S02]  /*1dc0*/  FADD.FTZ R16, -R2, R23 ;  /* 0x0000001702107221 */ /* 0x000fc40000010100 */
[----:B------:R-:W-:Y:S02]  /*1dd0*/  MUFU.EX2 R10, R10 ;  /* 0x0000000a000a7308 */ /* 0x000fe40000000800 */
[----:B------:R-:W-:-:S06]  /*1de0*/  FMUL.FTZ R16, R16, 1.4426950216293334961 ;  /* 0x3fb8aa3b10107820 */ /* 0x000fcc0000410000 */
[----:B------:R-:W1:Y:S08]  /*1df0*/  MUFU.EX2 R19, R19 ;  /* 0x0000001300137308 */ /* 0x000e700000000800 */
[----:B------:R-:W2:Y:S01]  /*1e00*/  MUFU.EX2 R6, R6 ;  /* 0x0000000600067308 */ /* 0x000ea20000000800 */
[----:B------:R-:W-:Y:S02]  /*1e10*/  ISETP.GE.AND P1, PT, R5, RZ, PT ;  /* 0x000000ff0500720c */ /* 0x000fe40003f26270 */
[----:B------:R-:W-:-:S05]  /*1e20*/  ISETP.NE.AND P0, PT, R3, RZ, PT ;  /* 0x000000ff0300720c */ /* 0x000fca0003f05270 */
[----:B------:R-:W3:Y:S01]  /*1e30*/  MUFU.EX2 R18, R16 ;  /* 0x0000001000127308 */ /* 0x000ee20000000800 */
[----:B-1----:R-:W-:Y:S01]  /*1e40*/  FADD.FTZ R19, R10, R19 ;  /* 0x000000130a137221 */ /* 0x002fe20000010000 */
[----:B------:R-:W-:-:S03]  /*1e50*/  USHF.R.S32.HI UR4, URZ, 0x1f, UR22 ;  /* 0x0000001fff047899 */ /* 0x000fc60008011416 */
[----:B--2---:R-:W-:Y:S01]  /*1e60*/  FADD.FTZ R19, R19, R6 ;  /* 0x0000000613137221 */ /* 0x004fe20000010000 */
[----:B------:R-:W-:Y:S01]  /*1e70*/  @!P1 IADD3 R14, PT, PT, -R14, RZ, RZ ;  /* 0x000000ff0e0e9210 */ /* 0x000fe20007ffe1ff */
[----:B------:R-:W-:Y:S01]  /*1e80*/  ULOP3.LUT UR4, UR4, 0x1, URZ, 0xfc, !UPT ;  /* 0x0000000104047892 */ /* 0x000fe2000f8efcff */
[----:B------:R-:W-:Y:S01]  /*1e90*/  @!P0 LOP3.LUT R14, RZ, R3, RZ, 0x33, !PT ;  /* 0x00000003ff0e8212 */ /* 0x000fe200078e33ff */
[----:B---3--:R-:W-:-:S04]  /*1ea0*/  FADD.FTZ R18, R19, R18 ;  /* 0x0000001213127221 */ /* 0x008fc80000010000 */
[----:B------:R-:W-:Y:S01]  /*1eb0*/  IMAD R5, R14, UR4, RZ ;  /* 0x000000040e057c24 */ /* 0x000fe2000f8e02ff */
[----:B------:R-:W1:Y:S01]  /*1ec0*/  SHFL.BFLY PT, R19, R18, 0x8, 0x1f ;  /* 0x0d001f0012137f89 */ /* 0x000e6200000e0000 */
[----:B0-----:R-:W-:-:S03]  /*1ed0*/  IABS R13, R15 ;  /* 0x0000000f000d7213 */ /* 0x001fc60000000000 */
[----:B------:R-:W0:Y:S01]  /*1ee0*/  LDCU UR4, c[0x0][0x430] ;  /* 0x00008600ff0477ac */ /* 0x000e220008000800 */
[----:B------:R-:W-:Y:S01]  /*1ef0*/  IABS R17, R5 ;  /* 0x0000000500117213 */ /* 0x000fe20000000000 */
[----:B------:R-:W2:Y:S08]  /*1f00*/  I2F.RP R22, R13 ;  /* 0x0000000d00167306 */ /* 0x000eb00000209400 */
[----:B------:R-:W3:Y:S08]  /*1f10*/  I2F.RP R26, R17 ;  /* 0x00000011001a7306 */ /* 0x000ef00000209400 */
[----:B--2---:R-:W2:Y:S01]  /*1f20*/  MUFU.RCP R28, R22 ;  /* 0x00000016001c7308 */ /* 0x004ea20000001000 */
[----:B-1----:R-:W-:-:S07]  /*1f30*/  FADD.FTZ R19, R18, R19 ;  /* 0x0000001312137221 */ /* 0x002fce0000010000 */
[----:B---3--:R-:W1:Y:S01]  /*1f40*/  MUFU.RCP R26, R26 ;  /* 0x0000001a001a7308 */ /* 0x008e620000001000 */
[----:B------:R-:W3:Y:S01]  /*1f50*/  SHFL.BFLY PT, R16, R19, 0x4, 0x1f ;  /* 0x0c801f0013107f89 */ /* 0x000ee200000e0000 */
[----:B--2---:R-:W-:-:S06]  /*1f60*/  VIADD R28, R28, 0xffffffe ;  /* 0x0ffffffe1c1c7836 */ /* 0x004fcc0000000000 */
[----:B------:R-:W2:Y:S01]  /*1f70*/  F2I.FTZ.U32.TRUNC.NTZ R29, R28 ;  /* 0x0000001c001d7305 */ /* 0x000ea2000021f000 */
[----:B-1----:R-:W-:-:S07]  /*1f80*/  VIADD R32, R26, 0xffffffe ;  /* 0x0ffffffe1a207836 */ /* 0x002fce0000000000 */
[----:B------:R-:W1:Y:S01]  /*1f90*/  F2I.FTZ.U32.TRUNC.NTZ R33, R32 ;  /* 0x0000002000217305 */ /* 0x000e62000021f000 */
[----:B---3--:R-:W-:Y:S01]  /*1fa0*/  FADD.FTZ R16, R19, R16 ;  /* 0x0000001013107221 */ /* 0x008fe20000010000 */
[----:B--2---:R-:W-:-:S04]  /*1fb0*/  IADD3 R6, PT, PT, RZ, -R29, RZ ;  /* 0x8000001dff067210 */ /* 0x004fc80007ffe0ff */
[----:B------:R-:W2:Y:S01]  /*1fc0*/  SHFL.BFLY PT, R41, R16, 0x2, 0x1f ;  /* 0x0c401f0010297f89 */ /* 0x000ea200000e0000 */
[----:B------:R-:W-:Y:S02]  /*1fd0*/  IMAD R39, R6, R13, RZ ;  /* 0x0000000d06277224 */ /* 0x000fe400078e02ff */
[--C-:B-1----:R-:W-:Y:S02]  /*1fe0*/  IMAD.MOV R10, RZ, RZ, -R33.reuse ;  /* 0x000000ffff0a7224 */ /* 0x102fe400078e0a21 */
[----:B------:R-:W-:Y:S02]  /*1ff0*/  IMAD.MOV.U32 R32, RZ, RZ, RZ ;  /* 0x000000ffff207224 */ /* 0x000fe400078e00ff */
[----:B------:R-:W-:Y:S02]  /*2000*/  IMAD R37, R10, R17, RZ ;  /* 0x000000110a257224 */ /* 0x000fe400078e02ff */
[----:B------:R-:W-:Y:S01]  /*2010*/  VIADD R6, R17, UR18 ;  /* 0x0000001211067c36 */ /* 0x000fe20008000000 */
[----:B------:R-:W-:Y:S01]  /*2020*/  IABS R10, R5 ;  /* 0x00000005000a7213 */ /* 0x000fe20000000000 */
[----:B------:R-:W-:-:S03]  /*2030*/  IMAD.HI.U32 R37, R33, R37, R32 ;  /* 0x0000002521257227 */ /* 0x000fc600078e0020 */
[----:B------:R-:W-:Y:S01]  /*2040*/  IABS R18, R6 ;  /* 0x0000000600127213 */ /* 0x000fe20000000000 */
[----:B------:R-:W-:Y:S01]  /*2050*/  IMAD.MOV.U32 R28, RZ, RZ, RZ ;  /* 0x000000ffff1c7224 */ /* 0x000fe200078e00ff */
[----:B------:R-:W-:-:S03]  /*2060*/  IADD3 R10, PT, PT, RZ, -R10, RZ ;  /* 0x8000000aff0a7210 */ /* 0x000fc60007ffe0ff */
[----:B------:R-:W-:-:S04]  /*2070*/  IMAD.HI.U32 R39, R29, R39, R28 ;  /* 0x000000271d277227 */ /* 0x000fc800078e001c */
[----:B------:R-:W-:-:S04]  /*2080*/  IMAD.HI.U32 R37, R37, R18, RZ ;  /* 0x0000001225257227 */ /* 0x000fc800078e00ff */
[----:B--2---:R-:W-:Y:S01]  /*2090*/  FADD.FTZ R41, R16, R41 ;  /* 0x0000002910297221 */ /* 0x004fe20000010000 */
        /* <DEDUP_REMOVED lines=9> */
[----:B------:R-:W2:Y:S01]  /*2130*/  LDC.U8 R10, c[0x0][0x549] ;  /* 0x00015240ff0a7b82 */ /* 0x000ea20000000000 */
[----:B------:R-:W-:-:S03]  /*2140*/  @!P3 IADD3 R37, PT, PT, R37, 0x1, RZ ;  /* 0x000000012525b810 */ /* 0x000fc60007ffe0ff */
[----:B------:R-:W-:Y:S01]  /*2150*/  @!P1 IMAD.IADD R18, R18, 0x1, -R13 ;  /* 0x0000000112129824 */ /* 0x000fe200078e0a0d */
[C---:B------:R-:W-:Y:S01]  /*2160*/  LOP3.LUT R22, R6.reuse, R17, RZ, 0x3c, !PT ;  /* 0x0000001106167212 */ /* 0x040fe200078e3cff */
[----:B-1----:R-:W-:Y:S01]  /*2170*/  FADD.FTZ R16, R41, R16 ;  /* 0x0000001029107221 */ /* 0x002fe20000010000 */
[----:B------:R-:W-:Y:S02]  /*2180*/  LOP3.LUT R6, R6, R15, RZ, 0x3c, !PT ;  /* 0x0000000f06067212 */ /* 0x000fe400078e3cff */
[----:B------:R-:W-:Y:S01]  /*2190*/  ISETP.GE.U32.AND P4, PT, R18, R13, PT ;  /* 0x0000000d1200720c */ /* 0x000fe20003f86070 */
[----:B------:R-:W-:Y:S01]  /*21a0*/  @!P1 VIADD R19, R19, 0x1 ;  /* 0x0000000113139836 */ /* 0x000fe20000000000 */
[----:B------:R-:W-:Y:S01]  /*21b0*/  ISETP.GE.AND P3, PT, R6, RZ, PT ;  /* 0x000000ff0600720c */ /* 0x000fe20003f66270 */
[----:B------:R-:W-:Y:S01]  /*21c0*/  @P2 VIADD R37, R37, 0x1 ;  /* 0x0000000125252836 */ /* 0x000fe20000000000 */
[----:B------:R-:W-:Y:S02]  /*21d0*/  FSETP.NE.FTZ.AND P2, PT, R16, RZ, PT ;  /* 0x000000ff1000720b */ /* 0x000fe40003f55000 */
[----:B------:R-:W-:-:S02]  /*21e0*/  ISETP.NE.AND P1, PT, R15, RZ, PT ;  /* 0x000000ff0f00720c */ /* 0x000fc40003f25270 */
[----:B------:R-:W-:Y:S02]  /*21f0*/  ISETP.GE.AND P0, PT, R22, RZ, PT ;  /* 0x000000ff1600720c */ /* 0x000fe40003f06270 */
[----:B------:R-:W-:-:S03]  /*2200*/  ISETP.NE.AND P5, PT, R5, RZ, PT ;  /* 0x000000ff0500720c */ /* 0x000fc60003fa5270 */
[----:B------:R-:W-:Y:S01]  /*2210*/  @P4 VIADD R19, R19, 0x1 ;  /* 0x0000000113134836 */ /* 0x000fe20000000000 */
[----:B------:R-:W-:-:S03]  /*2220*/  ISETP.NE.AND P4, PT, R14, RZ, PT ;  /* 0x000000ff0e00720c */ /* 0x000fc60003f85270 */
[----:B------:R-:W-:Y:S01]  /*2230*/  @!P3 IMAD.MOV R19, RZ, RZ, -R19 ;  /* 0x000000ffff13b224 */ /* 0x000fe200078e0a13 */
[----:B------:R-:W1:Y:S01]  /*2240*/  @P2 MUFU.LG2 R13, R16 ;  /* 0x00000010000d2308 */ /* 0x000e620000000c00 */
[----:B------:R-:W-:Y:S02]  /*2250*/  @!P1 LOP3.LUT R19, RZ, R15, RZ, 0x33, !PT ;  /* 0x0000000fff139212 */ /* 0x000fe400078e33ff */
[----:B------:R-:W-:Y:S02]  /*2260*/  LOP3.LUT P1, RZ, R4, 0x38f, RZ, 0xc0, !PT ;  /* 0x0000038f04ff7812 */ /* 0x000fe4000782c0ff */
[----:B------:R-:W-:Y:S02]  /*2270*/  @!P0 IADD3 R37, PT, PT, -R37, RZ, RZ ;  /* 0x000000ff25258210 */ /* 0x000fe40007ffe1ff */
[----:B--2---:R-:W-:Y:S02]  /*2280*/  ISETP.NE.AND P0, PT, R10, RZ, PT ;  /* 0x000000ff0a00720c */ /* 0x004fe40003f05270 */
[----:B------:R-:W-:-:S02]  /*2290*/  @!P5 LOP3.LUT R37, RZ, R17, RZ, 0x33, !PT ;  /* 0x00000011ff25d212 */ /* 0x000fc400078e33ff */
[----:B------:R-:W-:Y:S02]  /*22a0*/  SEL R17, RZ, 0x1, !P4 ;  /* 0x00000001ff117807 */ /* 0x000fe40006000000 */
[----:B------:R-:W-:Y:S02]  /*22b0*/  SHF.R.S32.HI R6, RZ, 0x1f, R5 ;  /* 0x0000001fff067819 */ /* 0x000fe40000011405 */
[C---:B------:R-:W-:Y:S02]  /*22c0*/  SEL R10, R3.reuse, 0x1, !P0 ;  /* 0x00000001030a7807 */ /* 0x040fe40004000000 */
[----:B------:R-:W-:Y:S02]  /*22d0*/  ISETP.LT.U32.AND P0, PT, R20, R37, PT ;  /* 0x000000251400720c */ /* 0x000fe40003f01070 */
[----:B------:R-:W-:Y:S02]  /*22e0*/  SHF.R.S32.HI R29, RZ, 0x1f, R37 ;  /* 0x0000001fff1d7819 */ /* 0x000fe40000011425 */
[----:B------:R-:W-:Y:S01]  /*22f0*/  LOP3.LUT R17, R6, R17, RZ, 0xfc, !PT ;  /* 0x0000001106117212 */ /* 0x000fe200078efcff */
[----:B0-----:R-:W-:Y:S01]  /*2300*/  IMAD R6, R3, UR4, RZ ;  /* 0x0000000403067c24 */ /* 0x001fe2000f8e02ff */
[----:B------:R-:W-:Y:S01]  /*2310*/  ISETP.LT.AND.EX P0, PT, R21, R29, PT, P0 ;  /* 0x0000001d1500720c */ /* 0x000fe20003f01300 */
[----:B------:R-:W-:Y:S01]  /*2320*/  IMAD R10, R19, R10, RZ ;  /* 0x0000000a130a7224 */ /* 0x000fe200078e02ff */
[----:B------:R-:W-:Y:S01]  /*2330*/  BSSY.RECONVERGENT B1, `(.L_x_320) ;  /* 0x000012b000017945 */ /* 0x000fe20003800200 */
[----:B------:R-:W-:-:S02]  /*2340*/  IMAD.MOV.U32 R22, RZ, RZ, 0x7f800000 ;  /* 0x7f800000ff167424 */ /* 0x000fc400078e00ff */
        /* <DEDUP_REMOVED lines=55> */
.L_x_323:
[----:B------:R-:W-:Y:S01]  /*26c0*/  IMAD.MOV.U32 R20, RZ, RZ, R2 ;  /* 0x000000ffff147224 */ /* 0x000fe200078e0002 */
[----:B------:R-:W-:Y:S01]  /*26d0*/  MOV R19, RZ ;  /* 0x000000ff00137202 */ /* 0x000fe20000000f00 */
[----:B------:R-:W-:Y:S01]  /*26e0*/  IMAD.MOV.U32 R18, RZ, RZ, R32 ;  /* 0x000000ffff127224 */ /* 0x000fe200078e0020 */
[----:B------:R-:W-:Y:S02]  /*26f0*/  MOV R16, 0x2710 ;  /* 0x0000271000107802 */ /* 0x000fe40000000f00 */
[----:B------:R-:W-:Y:S05]  /*2700*/  CALL.REL.NOINC `($__internal_8_$__cuda_sm20_div_s64) ;  /* 0x00000028005c7944 */ /* 0x000fea0003c00000 */
[----:B------:R-:W-:Y:S02]  /*2710*/  IADD3 R17, PT, PT, -R10, RZ, RZ ;  /* 0x000000ff0a117210 */ /* 0x000fe40007ffe1ff */
[----:B------:R-:W-:-:S03]  /*2720*/  MOV R33, R13 ;  /* 0x0000000d00217202 */ /* 0x000fc60000000f00 */
[----:B------:R-:W-:Y:S01]  /*2730*/  IMAD R14, R32, R17, R2 ;  /* 0x00000011200e7224 */ /* 0x000fe200078e0202 */
[----:B------:R-:W-:-:S07]  /*2740*/  MOV R32, R10 ;  /* 0x0000000a00207202 */ /* 0x000fce0000000f00 */
.L_x_324:
        /* <DEDUP_REMOVED lines=59> */
.L_x_326:
[----:B------:R-:W-:Y:S01]  /*2b00*/  IMAD.MOV.U32 R20, RZ, RZ, R32 ;  /* 0x000000ffff147224 */ /* 0x000fe200078e0020 */
[----:B------:R-:W-:Y:S01]  /*2b10*/  MOV R19, R33 ;  /* 0x0000002100137202 */ /* 0x000fe20000000f00 */
[----:B------:R-:W-:Y:S01]  /*2b20*/  IMAD.MOV.U32 R18, RZ, RZ, R30 ;  /* 0x000000ffff127224 */ /* 0x000fe200078e001e */
[----:B------:R-:W-:Y:S02]  /*2b30*/  MOV R16, 0x2b50 ;  /* 0x00002b5000107802 */ /* 0x000fe40000000f00 */
[----:B------:R-:W-:Y:S05]  /*2b40*/  CALL.REL.NOINC `($__internal_8_$__cuda_sm20_div_s64) ;  /* 0x00000024004c7944 */ /* 0x000fea0003c00000 */
[----:B------:R-:W-:-:S05]  /*2b50*/  IADD3 R13, PT, PT, -R10, RZ, RZ ;  /* 0x000000ff0a0d7210 */ /* 0x000fca0007ffe1ff */
[----:B------:R-:W-:Y:S02]  /*2b60*/  IMAD R30, R13, R30, R32 ;  /* 0x0000001e0d1e7224 */ /* 0x000fe400078e0220 */
.L_x_327:
[----:B------:R-:W-:Y:S05]  /*2b70*/  BSYNC.RECONVERGENT B0 ;  /* 0x0000000000007941 */ /* 0x000fea0003800200 */
.L_x_325:
        /* <DEDUP_REMOVED lines=15> */
[----:B0-----:R-:W-:-:S07]  /*2c70*/  VIADD R20, R20, 0xffffffe ;  /* 0x0ffffffe14147836 */ /* 0x001fce0000000000 */
[----:B------:R-:W0:Y:S01]  /*2c80*/  F2I.FTZ.U32.TRUNC.NTZ R21, R20 ;  /* 0x0000001400157305 */ /* 0x000e22000021f000 */
[----:B-1----:R-:W-:-:S07]  /*2c90*/  VIADD R16, R16, 0xffffffe ;  /* 0x0ffffffe10107836 */ /* 0x002fce0000000000 */
[----:B------:R-:W1:Y:S01]  /*2ca0*/  F2I.FTZ.U32.TRUNC.NTZ R17, R16 ;  /* 0x0000001000117305 */ /* 0x000e62000021f000 */
[----:B0-----:R-:W-:-:S07]  /*2cb0*/  IMAD.MOV R29, RZ, RZ, -R21 ;  /* 0x000000ffff1d7224 */ /* 0x001fce00078e0a15 */
[----:B------:R0:W2:Y:S01]  /*2cc0*/  MUFU.RCP R35, R14 ;  /* 0x0000000e00237308 */ /* 0x0000a20000001000 */
[----:B------:R-:W-:Y:S02]  /*2cd0*/  IMAD.MOV.U32 R20, RZ, RZ, RZ ;  /* 0x000000ffff147224 */ /* 0x000fe400078e00ff */
[----:B------:R-:W-:Y:S01]  /*2ce0*/  IMAD R32, R29, R26, RZ ;  /* 0x0000001a1d207224 */ /* 0x000fe200078e02ff */
[----:B-1----:R-:W-:-:S03]  /*2cf0*/  IADD3 R19, PT, PT, RZ, -R17, RZ ;  /* 0x80000011ff137210 */ /* 0x002fc60007ffe0ff */
[----:B------:R-:W-:-:S04]  /*2d00*/  IMAD.HI.U32 R32, R21, R32, R20 ;  /* 0x0000002015207227 */ /* 0x000fc800078e0014 */
[----:B------:R-:W-:Y:S01]  /*2d10*/  HFMA2 R16, -RZ, RZ, 0, 0 ;  /* 0x00000000ff107431 */ /* 0x000fe200000001ff */
[----:B------:R-:W-:Y:S01]  /*2d20*/  IABS R21, R30 ;  /* 0x0000001e00157213 */ /* 0x000fe20000000000 */
[----:B------:R-:W-:Y:S01]  /*2d30*/  IMAD R34, R19, R18, RZ ;  /* 0x0000001213227224 */ /* 0x000fe200078e02ff */
[----:B------:R-:W-:Y:S02]  /*2d40*/  IABS R19, R8 ;  /* 0x0000000800137213 */ /* 0x000fe40000000000 */
[----:B------:R-:W-:Y:S01]  /*2d50*/  IABS R20, R11 ;  /* 0x0000000b00147213 */ /* 0x000fe20000000000 */
[----:B------:R-:W-:Y:S01]  /*2d60*/  IMAD.HI.U32 R32, R32, R21, RZ ;  /* 0x0000001520207227 */ /* 0x000fe200078e00ff */
[----:B0-----:R-:W-:Y:S01]  /*2d70*/  IABS R14, R6 ;  /* 0x00000006000e7213 */ /* 0x001fe20000000000 */
[----:B------:R-:W0:Y:S02]  /*2d80*/  I2F.U32.RP R31, R19 ;  /* 0x00000013001f7306 */ /* 0x000e240000209000 */
[----:B--2---:R-:W-:-:S02]  /*2d90*/  VIADD R35, R35, 0xffffffe ;  /* 0x0ffffffe23237836 */ /* 0x004fc40000000000 */
[----:B------:R-:W-:Y:S02]  /*2da0*/  IMAD.MOV R20, RZ, RZ, -R20 ;  /* 0x000000ffff147224 */ /* 0x000fe400078e0a14 */
[----:B------:R-:W-:Y:S01]  /*2db0*/  IMAD.HI.U32 R34, R17, R34, R16 ;  /* 0x0000002211227227 */ /* 0x000fe200078e0010 */
[----:B------:R-:W-:Y:S01]  /*2dc0*/  IABS R17, R10 ;  /* 0x0000000a00117213 */ /* 0x000fe20000000000 */
[----:B------:R-:W1:Y:S01]  /*2dd0*/  I2F.U32.RP R28, R14 ;  /* 0x0000000e001c7306 */ /* 0x000e620000209000 */
[----:B------:R-:W-:Y:S01]  /*2de0*/  IABS R16, R7 ;  /* 0x0000000700107213 */ /* 0x000fe20000000000 */
[----:B------:R-:W-:Y:S02]  /*2df0*/  IMAD R21, R32, R20, R21 ;  /* 0x0000001420157224 */ /* 0x000fe400078e0215 */
[----:B------:R-:W-:-:S03]  /*2e00*/  IMAD.HI.U32 R29, R34, R17, RZ ;  /* 0x00000011221d7227 */ /* 0x000fc600078e00ff */
[----:B------:R-:W-:Y:S01]  /*2e10*/  ISETP.GT.U32.AND P4, PT, R26, R21, PT ;  /* 0x000000151a00720c */ /* 0x000fe20003f84070 */
[----:B------:R-:W2:Y:S01]  /*2e20*/  F2I.FTZ.U32.TRUNC.NTZ R35, R35 ;  /* 0x0000002300237305 */ /* 0x000ea2000021f000 */
[----:B------:R-:W-:Y:S02]  /*2e30*/  IMAD.MOV R16, RZ, RZ, -R16 ;  /* 0x000000ffff107224 */ /* 0x000fe400078e0a10 */
[----:B------:R-:W-:Y:S02]  /*2e40*/  IMAD.MOV.U32 R34, RZ, RZ, RZ ;  /* 0x000000ffff227224 */ /* 0x000fe400078e00ff */
[----:B------:R-:W-:-:S03]  /*2e50*/  IMAD R17, R29, R16, R17 ;  /* 0x000000101d117224 */ /* 0x000fc600078e0211 */
[----:B0-----:R-:W0:Y:S02]  /*2e60*/  MUFU.RCP R31, R31 ;  /* 0x0000001f001f7308 */ /* 0x001e240000001000 */
[----:B------:R-:W-:Y:S02]  /*2e70*/  ISETP.GT.U32.AND P2, PT, R18, R17, PT ;  /* 0x000000111200720c */ /* 0x000fe40003f44070 */
[-C--:B------:R-:W-:Y:S02]  /*2e80*/  @!P4 IADD3 R21, PT, PT, R21, -R26.reuse, RZ ;  /* 0x8000001a1515c210 */ /* 0x080fe40007ffe0ff */
[----:B------:R-:W-:Y:S02]  /*2e90*/  @!P4 IADD3 R32, PT, PT, R32, 0x1, RZ ;  /* 0x000000012020c810 */ /* 0x000fe40007ffe0ff */
[----:B-1----:R-:W1:Y:S01]  /*2ea0*/  MUFU.RCP R28, R28 ;  /* 0x0000001c001c7308 */ /* 0x002e620000001000 */
[----:B--2---:R-:W-:Y:S02]  /*2eb0*/  IADD3 R16, PT, PT, RZ, -R35, RZ ;  /* 0x80000023ff107210 */ /* 0x004fe40007ffe0ff */
[----:B------:R-:W-:-:S02]  /*2ec0*/  ISETP.GE.U32.AND P6, PT, R21, R26, PT ;  /* 0x0000001a1500720c */ /* 0x000fc40003fc6070 */
[----:B------:R-:W-:Y:S01]  /*2ed0*/  IABS R21, R2 ;  /* 0x0000000200157213 */ /* 0x000fe20000000000 */
[----:B------:R-:W-:Y:S01]  /*2ee0*/  IMAD R33, R16, R13, RZ ;  /* 0x0000000d10217224 */ /* 0x000fe200078e02ff */
[----:B------:R-:W-:Y:S01]  /*2ef0*/  IABS R16, R15 ;  /* 0x0000000f00107213 */ /* 0x000fe20000000000 */
[----:B------:R-:W-:Y:S01]  /*2f00*/  @!P2 IMAD.IADD R17, R17, 0x1, -R18 ;  /* 0x000000011111a824 */ /* 0x000fe200078e0a12 */
[----:B------:R-:W-:Y:S01]  /*2f10*/  ISETP.NE.AND P4, PT, R11, RZ, PT ;  /* 0x000000ff0b00720c */ /* 0x000fe20003f85270 */
[----:B------:R-:W-:-:S03]  /*2f20*/  IMAD.HI.U32 R34, R35, R33, R34 ;  /* 0x0000002123227227 */ /* 0x000fc600078e0022 */
[----:B------:R-:W-:Y:S01]  /*2f30*/  ISETP.GE.U32.AND P5, PT, R17, R18, PT ;  /* 0x000000121100720c */ /* 0x000fe20003fa6070 */
[----:B0-----:R-:W-:Y:S01]  /*2f40*/  VIADD R35, R31, 0xffffffe ;  /* 0x0ffffffe1f237836 */ /* 0x001fe20000000000 */
[----:B------:R-:W-:Y:S01]  /*2f50*/  LOP3.LUT R17, R10, R7, RZ, 0x3c, !PT ;  /* 0x000000070a117212 */ /* 0x000fe200078e3cff */
[----:B------:R-:W-:Y:S01]  /*2f60*/  IMAD.MOV R16, RZ, RZ, -R16 ;  /* 0x000000ffff107224 */ /* 0x000fe200078e0a10 */
[----:B------:R-:W-:Y:S01]  /*2f70*/  LOP3.LUT R18, R30, R11, RZ, 0x3c, !PT ;  /* 0x0000000b1e127212 */ /* 0x000fe200078e3cff */
[----:B-1----:R-:W-:Y:S01]  /*2f80*/  VIADD R33, R28, 0xffffffe ;  /* 0x0ffffffe1c217836 */ /* 0x002fe20000000000 */
[----:B------:R-:W-:Y:S01]  /*2f90*/  ISETP.GE.AND P1, PT, R17, RZ, PT ;  /* 0x000000ff1100720c */ /* 0x000fe20003f26270 */
[----:B------:R-:W-:Y:S01]  /*2fa0*/  IMAD.HI.U32 R26, R34, R21, RZ ;  /* 0x00000015221a7227 */ /* 0x000fe200078e00ff */
[----:B------:R-:W0:Y:S01]  /*2fb0*/  F2I.FTZ.U32.TRUNC.NTZ R35, R35 ;  /* 0x0000002300237305 */ /* 0x000e22000021f000 */
[----:B------:R-:W-:Y:S02]  /*2fc0*/  ISETP.GE.AND P3, PT, R18, RZ, PT ;  /* 0x000000ff1200720c */ /* 0x000fe40003f66270 */
[----:B------:R-:W-:Y:S01]  /*2fd0*/  IMAD R16, R26, R16, R21 ;  /* 0x000000101a107224 */ /* 0x000fe200078e0215 */
[----:B------:R-:W-:Y:S01]  /*2fe0*/  @P6 IADD3 R32, PT, PT, R32, 0x1, RZ ;  /* 0x0000000120206810 */ /* 0x000fe20007ffe0ff */
[----:B------:R-:W-:Y:S01]  /*2ff0*/  @!P2 VIADD R29, R29, 0x1 ;  /* 0x000000011d1da836 */ /* 0x000fe20000000000 */
[----:B------:R-:W-:Y:S01]  /*3000*/  ISETP.NE.AND P2, PT, R7, RZ, PT ;  /* 0x000000ff0700720c */ /* 0x000fe20003f45270 */
[----:B------:R-:W-:Y:S01]  /*3010*/  IMAD.MOV.U32 R34, RZ, RZ, RZ ;  /* 0x000000ffff227224 */ /* 0x000fe200078e00ff */
[----:B------:R-:W1:Y:S01]  /*3020*/  F2I.FTZ.U32.TRUNC.NTZ R33, R33 ;  /* 0x0000002100217305 */ /* 0x000e62000021f000 */
[----:B------:R-:W-:Y:S01]  /*3030*/  ISETP.GT.U32.AND P0, PT, R13, R16, PT ;  /* 0x000000100d00720c */ /* 0x000fe20003f04070 */
[----:B------:R-:W-:Y:S01]  /*3040*/  @P5 VIADD R29, R29, 0x1 ;  /* 0x000000011d1d5836 */ /* 0x000fe20000000000 */
[----:B------:R-:W-:Y:S01]  /*3050*/  IABS R18, R8 ;  /* 0x0000000800127213 */ /* 0x000fe20000000000 */
[----:B------:R-:W-:Y:S01]  /*3060*/  IMAD.MOV.U32 R31, RZ, RZ, R32 ;  /* 0x000000ffff1f7224 */ /* 0x000fe200078e0020 */
[----:B------:R-:W-:-:S02]  /*3070*/  MOV R32, RZ ;  /* 0x000000ff00207202 */ /* 0x000fc40000000f00 */
[----:B0-----:R-:W-:Y:S01]  /*3080*/  IADD3 R20, PT, PT, RZ, -R35, RZ ;  /* 0x80000023ff147210 */ /* 0x001fe20007ffe0ff */
[----:B------:R-:W-:Y:S01]  /*3090*/  @!P3 IMAD.MOV R31, RZ, RZ, -R31 ;  /* 0x000000ffff1fb224 */ /* 0x000fe200078e0a1f */
[----:B------:R-:W-:Y:S01]  /*30a0*/  @!P1 IADD3 R29, PT, PT, -R29, RZ, RZ ;  /* 0x000000ff1d1d9210 */ /* 0x000fe20007ffe1ff */
[----:B------:R-:W-:Y:S01]  /*30b0*/  IMAD.MOV R18, RZ, RZ, -R18 ;  /* 0x000000ffff127224 */ /* 0x000fe200078e0a12 */
[----:B------:R-:W-:Y:S01]  /*30c0*/  @!P2 LOP3.LUT R29, RZ, R7, RZ, 0x33, !PT ;  /* 0x00000007ff1da212 */ /* 0x000fe200078e33ff */
[----:B------:R-:W-:Y:S01]  /*30d0*/  IMAD R21, R20, R19, RZ ;  /* 0x0000001314157224 */ /* 0x000fe200078e02ff */
[----:B------:R-:W-:Y:S01]  /*30e0*/  @!P4 LOP3.LUT R31, RZ, R11, RZ, 0x33, !PT ;  /* 0x0000000bff1fc212 */ /* 0x000fe200078e33ff */
[----:B------:R-:W-:Y:S01]  /*30f0*/  @!P0 IMAD.IADD R16, R16, 0x1, -R13 ;  /* 0x0000000110108824 */ /* 0x000fe200078e0a0d */
[----:B------:R-:W-:Y:S01]  /*3100*/  @!P0 IADD3 R26, PT, PT, R26, 0x1, RZ ;  /* 0x000000011a1a8810 */ /* 0x000fe20007ffe0ff */
[----:B-1----:R-:W-:Y:S01]  /*3110*/  IMAD.MOV R17, RZ, RZ, -R33 ;  /* 0x000000ffff117224 */ /* 0x002fe200078e0a21 */
[----:B------:R-:W-:Y:S01]  /*3120*/  IABS R20, R31 ;  /* 0x0000001f00147213 */ /* 0x000fe20000000000 */
[----:B------:R-:W-:Y:S01]  /*3130*/  IMAD.HI.U32 R21, R35, R21, R34 ;  /* 0x0000001523157227 */ /* 0x000fe200078e0022 */
[----:B------:R-:W-:-:S02]  /*3140*/  ISETP.GE.U32.AND P4, PT, R16, R13, PT ;  /* 0x0000000d1000720c */ /* 0x000fc40003f86070 */
[----:B------:R-:W-:Y:S01]  /*3150*/  IABS R13, R6 ;  /* 0x00000006000d7213 */ /* 0x000fe20000000000 */
[----:B------:R-:W-:Y:S01]  /*3160*/  IMAD R17, R17, R14, RZ ;  /* 0x0000000e11117224 */ /* 0x000fe200078e02ff */
[----:B------:R-:W-:Y:S01]  /*3170*/  IABS R16, R29 ;  /* 0x0000001d00107213 */ /* 0x000fe20000000000 */
[----:B------:R-:W-:Y:S01]  /*3180*/  IMAD.HI.U32 R21, R21, R20, RZ ;  /* 0x0000001415157227 */ /* 0x000fe200078e00ff */
[----:B------:R-:W-:Y:S02]  /*3190*/  ISETP.NE.AND P0, PT, R15, RZ, PT ;  /* 0x000000ff0f00720c */ /* 0x000fe40003f05270 */
[----:B------:R-:W-:Y:S01]  /*31a0*/  ISETP.NE.AND P5, PT, R8, RZ, PT ;  /* 0x000000ff0800720c */ /* 0x000fe20003fa5270 */
[----:B------:R-:W-:-:S04]  /*31b0*/  IMAD.HI.U32 R17, R33, R17, R32 ;  /* 0x0000001121117227 */ /* 0x000fc800078e0020 */
[----:B------:R-:W-:Y:S02]  /*31c0*/  IMAD.MOV R13, RZ, RZ, -R13 ;  /* 0x000000ffff0d7224 */ /* 0x000fe400078e0a0d */
[----:B------:R-:W-:-:S04]  /*31d0*/  IMAD.HI.U32 R17, R17, R16, RZ ;  /* 0x0000001011117227 */ /* 0x000fc800078e00ff */
[----:B------:R-:W-:Y:S02]  /*31e0*/  IMAD R13, R17, R13, R16 ;  /* 0x0000000d110d7224 */ /* 0x000fe400078e0210 */
[----:B------:R-:W-:Y:S01]  /*31f0*/  IMAD R20, R21, R18, R20 ;  /* 0x0000001215147224 */ /* 0x000fe200078e0214 */
[----:B------:R-:W-:Y:S01]  /*3200*/  LOP3.LUT R18, R2, R15, RZ, 0x3c, !PT ;  /* 0x0000000f02127212 */ /* 0x000fe200078e3cff */
[----:B------:R-:W-:Y:S01]  /*3210*/  @P4 VIADD R26, R26, 0x1 ;  /* 0x000000011a1a4836 */ /* 0x000fe20000000000 */
[----:B------:R-:W-:Y:S01]  /*3220*/  ISETP.GT.U32.AND P1, PT, R14, R13, PT ;  /* 0x0000000d0e00720c */ /* 0x000fe20003f24070 */
[----:B------:R-:W-:Y:S01]  /*3230*/  IMAD.MOV R16, RZ, RZ, -R31 ;  /* 0x000000ffff107224 */ /* 0x000fe200078e0a1f */
[----:B------:R-:W-:Y:S02]  /*3240*/  ISETP.GT.U32.AND P3, PT, R19, R20, PT ;  /* 0x000000141300720c */ /* 0x000fe40003f64070 */
[----:B------:R-:W-:Y:S01]  /*3250*/  ISETP.GE.AND P2, PT, R18, RZ, PT ;  /* 0x000000ff1200720c */ /* 0x000fe20003f46270 */
[----:B------:R-:W-:Y:S01]  /*3260*/  IMAD R16, R11, R16, R30 ;  /* 0x000000100b107224 */ /* 0x000fe200078e021e */
[----:B------:R-:W-:-:S07]  /*3270*/  LOP3.LUT R11, R29, R6, RZ, 0x3c, !PT ;  /* 0x000000061d0b7212 */ /* 0x000fce00078e3cff */
[----:B------:R-:W-:Y:S02]  /*3280*/  @!P1 IMAD.IADD R13, R13, 0x1, -R14 ;  /* 0x000000010d0d9824 */ /* 0x000fe400078e0a0e */
[-C--:B------:R-:W-:Y:S01]  /*3290*/  @!P3 IADD3 R20, PT, PT, R20, -R19.reuse, RZ ;  /* 0x800000131414b210 */ /* 0x080fe20007ffe0ff */
[----:B------:R-:W-:Y:S02]  /*32a0*/  @!P3 VIADD R21, R21, 0x1 ;  /* 0x000000011515b836 */ /* 0x000fe40000000000 */
[----:B------:R-:W-:Y:S01]  /*32b0*/  ISETP.GE.U32.AND P4, PT, R13, R14, PT ;  /* 0x0000000e0d00720c */ /* 0x000fe20003f86070 */
[----:B------:R-:W-:Y:S01]  /*32c0*/  @!P2 IMAD.MOV R26, RZ, RZ, -R26 ;  /* 0x000000ffff1aa224 */ /* 0x000fe200078e0a1a */
[----:B------:R-:W-:Y:S01]  /*32d0*/  ISETP.GE.U32.AND P6, PT, R20, R19, PT ;  /* 0x000000131400720c */ /* 0x000fe20003fc6070 */
[----:B------:R-:W-:Y:S01]  /*32e0*/  @!P1 VIADD R17, R17, 0x1 ;  /* 0x0000000111119836 */ /* 0x000fe20000000000 */
[----:B------:R-:W-:Y:S02]  /*32f0*/  LOP3.LUT R13, R31, R8, RZ, 0x3c, !PT ;  /* 0x000000081f0d7212 */ /* 0x000fe400078e3cff */
[----:B------:R-:W-:-:S02]  /*3300*/  @!P0 LOP3.LUT R26, RZ, R15, RZ, 0x33, !PT ;  /* 0x0000000fff1a8212 */ /* 0x000fc400078e33ff */
[----:B------:R-:W-:Y:S02]  /*3310*/  ISETP.GE.AND P2, PT, R13, RZ, PT ;  /* 0x000000ff0d00720c */ /* 0x000fe40003f46270 */
[----:B------:R-:W-:Y:S01]  /*3320*/  ISETP.GE.AND P0, PT, R11, RZ, PT ;  /* 0x000000ff0b00720c */ /* 0x000fe20003f06270 */
[----:B------:R-:W-:Y:S01]  /*3330*/  IMAD.WIDE R18, R26, UR10, RZ ;  /* 0x0000000a1a127c25 */ /* 0x000fe2000f8e02ff */
[----:B------:R-:W-:Y:S01]  /*3340*/  ISETP.NE.AND P1, PT, R6, RZ, PT ;  /* 0x000000ff0600720c */ /* 0x000fe20003f25270 */
[----:B------:R-:W-:Y:S01]  /*3350*/  USHF.R.S32.HI UR10, URZ, 0x1f, UR11 ;  /* 0x0000001fff0a7899 */ /* 0x000fe2000801140b */
[----:B------:R-:W-:Y:S01]  /*3360*/  IADD3 R26, PT, PT, -R26, RZ, RZ ;  /* 0x000000ff1a1a7210 */ /* 0x000fe20007ffe1ff */
[----:B------:R-:W-:Y:S01]  /*3370*/  @P4 VIADD R17, R17, 0x1 ;  /* 0x0000000111114836 */ /* 0x000fe20000000000 */
[----:B------:R-:W-:Y:S01]  /*3380*/  @P6 IADD3 R21, PT, PT, R21, 0x1, RZ ;  /* 0x0000000115156810 */ /* 0x000fe20007ffe0ff */
[----:B------:R-:W-:Y:S01]  /*3390*/  IMAD.WIDE.U32 R18, R0, UR11, R18 ;  /* 0x0000000b00127c25 */ /* 0x000fe2000f8e0012 */
[----:B------:R-:W-:-:S03]  /*33a0*/  UIMAD UR11, UR22, UR11, URZ ;  /* 0x0000000b160b72a4 */ /* 0x000fc6000f8e02ff */
[----:B------:R-:W-:Y:S01]  /*33b0*/  @!P2 IMAD.MOV R21, RZ, RZ, -R21 ;  /* 0x000000ffff15a224 */ /* 0x000fe200078e0a15 */
[----:B------:R-:W-:Y:S01]  /*33c0*/  @!P5 LOP3.LUT R21, RZ, R8, RZ, 0x33, !PT ;  /* 0x00000008ff15d212 */ /* 0x000fe200078e33ff */
[----:B------:R-:W-:Y:S01]  /*33d0*/  IMAD R19, R0, UR10, R19 ;  /* 0x0000000a00137c24 */ /* 0x000fe2000f8e0213 */
[----:B------:R-:W-:Y:S01]  /*33e0*/  @!P0 IADD3 R17, PT, PT, -R17, RZ, RZ ;  /* 0x000000ff11118210 */ /* 0x000fe20007ffe1ff */
[----:B------:R-:W-:Y:S01]  /*33f0*/  IMAD R15, R15, R26, R2 ;  /* 0x0000001a0f0f7224 */ /* 0x000fe200078e0202 */
[----:B------:R-:W-:Y:S01]  /*3400*/  @!P1 LOP3.LUT R17, RZ, R6, RZ, 0x33, !PT ;  /* 0x00000006ff119212 */ /* 0x000fe200078e33ff */
[----:B------:R-:W-:Y:S01]  /*3410*/  IMAD.MOV R2, RZ, RZ, -R29 ;  /* 0x000000ffff027224 */ /* 0x000fe200078e0a1d */
[----:B------:R-:W-:Y:S01]  /*3420*/  UIMAD UR10, UR7, UR4, URZ ;  /* 0x00000004070a72a4 */ /* 0x000fe2000f8e02ff */
[----:B------:R-:W-:Y:S01]  /*3430*/  IMAD.MOV R11, RZ, RZ, -R21 ;  /* 0x000000ffff0b7224 */ /* 0x000fe200078e0a15 */
[----:B------:R-:W-:Y:S01]  /*3440*/  IADD3 R0, PT, PT, -R17, RZ, RZ ;  /* 0x000000ff11007210 */ /* 0x000fe20007ffe1ff */
        /* <DEDUP_REMOVED lines=21> */
.L_x_322:
[----:B------:R-:W0:Y:S01]  /*35a0*/  LDC.64 R2, c[0x0][0x420] ;  /* 0x00010800ff027b82 */ /* 0x000e220000000a00 */
[----:B------:R-:W-:-:S05]  /*35b0*/  IADD3 R0, PT, PT, R12, UR20, RZ ;  /* 0x000000140c007c10 */ /* 0x000fca000fffe0ff */
[----:B0-----:R-:W-:-:S05]  /*35c0*/  IMAD.WIDE.U32 R2, R0, 0x4, R2 ;  /* 0x0000000400027825 */ /* 0x001fca00078e0002 */
[----:B------:R1:W-:Y:S02]  /*35d0*/  STG.E desc[UR8][R2.64], R22 ;  /* 0x0000001602007986 */ /* 0x0003e4000c101908 */
.L_x_321:
[----:B------:R-:W-:Y:S05]  /*35e0*/  BSYNC.RECONVERGENT B1 ;  /* 0x0000000000017941 */ /* 0x000fea0003800200 */
.L_x_320:
[----:B------:R-:W2:Y:S01]  /*35f0*/  LDCU UR10, c[0x0][0x534] ;  /* 0x0000a680ff0a77ac */ /* 0x000ea20008000800 */
[C---:B------:R-:W-:Y:S01]  /*3600*/  LOP3.LUT R0, R9.reuse, 0x10, RZ, 0xfc, !PT ;  /* 0x0000001009007812 */ /* 0x040fe200078efcff */
[----:B------:R-:W3:Y:S01]  /*3610*/  S2UR UR6, SR_CgaCtaId ;  /* 0x00000000000679c3 */ /* 0x000ee20000008800 */
[----:B------:R-:W-:Y:S01]  /*3620*/  IMAD.SHL.U32 R14, R12, 0x4, RZ ;  /* 0x000000040c0e7824 */ /* 0x000fe200078e00ff */
[----:B------:R-:W-:Y:S01]  /*3630*/  UMOV UR4, 0x400 ;  /* 0x0000040000047882 */ /* 0x000fe20000000000 */
[----:B------:R-:W-:Y:S01]  /*3640*/  HFMA2 R5, -RZ, RZ, 0, 0 ;  /* 0x00000000ff057431 */ /* 0x000fe200000001ff */
[----:B0-----:R-:W-:Y:S02]  /*3650*/  SHF.L.U32 R7, R4, 0x2, RZ ;  /* 0x0000000204077819 */ /* 0x001fe400000006ff */
[----:B-1----:R-:W-:Y:S02]  /*3660*/  CS2R R2, SRZ ;  /* 0x0000000000027805 */ /* 0x002fe4000001ff00 */
        /* <DEDUP_REMOVED lines=9> */
[----:B------:R-:W-:Y:S01]  /*3700*/  ISETP.GT.U32.OR P2, PT, R4, 0x7f, P2 ;  /* 0x0000007f0400780c */ /* 0x000fe20001744470 */
[----:B------:R-:W-:Y:S01]  /*3710*/  VIADD R0, R14, UR6 ;  /* 0x000000060e007c36 */ /* 0x000fe20008000000 */
[----:B------:R-:W-:-:S02]  /*3720*/  ISETP.GT.U32.OR P1, PT, R4, 0x7f, P1 ;  /* 0x0000007f0400780c */ /* 0x000fc40000f24470 */
[----:B------:R-:W-:Y:S01]  /*3730*/  ISETP.GT.U32.OR P0, PT, R4, 0x7f, P0 ;  /* 0x0000007f0400780c */ /* 0x000fe20000704470 */
[----:B------:R-:W-:Y:S02]  /*3740*/  IMAD R13, R9, 0x24, R0 ;  /* 0x00000024090d7824 */ /* 0x000fe400078e0200 */
[----:B------:R-:W-:Y:S02]  /*3750*/  IMAD.MOV.U32 R0, RZ, RZ, RZ ;  /* 0x000000ffff007224 */ /* 0x000fe400078e00ff */
[----:B------:R-:W-:-:S04]  /*3760*/  @!P3 FADD.FTZ R6, -R22, R27 ;  /* 0x0000001b1606b221 */ /* 0x000fc80000010100 */
[----:B------:R-:W-:Y:S01]  /*3770*/  @!P2 FADD.FTZ R8, -R22, R24 ;  /* 0x000000181608a221 */ /* 0x000fe20000010100 */
        /* <DEDUP_REMOVED lines=18> */
[----:B0-----:R-:W-:Y:S01]  /*38a0*/  IMAD.MOV.U32 R13, RZ, RZ, RZ ;  /* 0x000000ffff0d7224 */ /* 0x001fe200078e00ff */
[----:B------:R-:W-:Y:S01]  /*38b0*/  CS2R R10, SRZ ;  /* 0x00000000000a7805 */ /* 0x000fe2000001ff00 */
        /* <DEDUP_REMOVED lines=16> */
[----:B------:R-:W-:Y:S01]  /*39c0*/  CS2R R2, SRZ ;  /* 0x0000000000027805 */ /* 0x000fe2000001ff00 */
[----:B------:R-:W-:Y:S01]  /*39d0*/  IMAD.MOV.U32 R0, RZ, RZ, RZ ;  /* 0x000000ffff007224 */ /* 0x000fe200078e00ff */
[----:B------:R-:W-:Y:S01]  /*39e0*/  UIADD3 UR10, UPT, UPT, -UR5, URZ, URZ ;  /* 0x000000ff050a7290 */ /* 0x000fe2000fffe1ff */
[----:B------:R-:W-:Y:S01]  /*39f0*/  MOV R5, RZ ;  /* 0x000000ff00057202 */ /* 0x000fe20000000f00 */
[----:B------:R-:W-:Y:S01]  /*3a00*/  UIMAD.WIDE UR18, UR11, 0x10, URZ ;  /* 0x000000100b1278a5 */ /* 0x000fe2000f8e02ff */
[----:B------:R-:W-:Y:S01]  /*3a10*/  IADD3 R6, PT, PT, R14, 0x48, R13 ;  /* 0x000000480e067810 */ /* 0x000fe20007ffe00d */
[----:B------:R-:W-:Y:S01]  /*3a20*/  UISETP.GE.AND UP0, UPT, UR10, URZ, UPT ;  /* 0x000000ff0a00728c */ /* 0x000fe2000bf06270 */
[----:B------:R-:W-:Y:S01]  /*3a30*/  IMAD.U32 R13, RZ, RZ, UR5 ;  /* 0x00000005ff0d7e24 */ /* 0x000fe2000f8e00ff */
[----:B------:R-:W-:-:S02]  /*3a40*/  UIMAD.WIDE UR16, UR11, 0xc, URZ ;  /* 0x0000000c0b1078a5 */ /* 0x000fc4000f8e02ff */
[----:B------:R-:W-:Y:S02]  /*3a50*/  UIMAD.WIDE UR14, UR11, 0x8, URZ ;  /* 0x000000080b0e78a5 */ /* 0x000fe4000f8e02ff */
[----:B------:R-:W-:-:S03]  /*3a60*/  UIMAD.WIDE UR12, UR11, 0x4, URZ ;  /* 0x000000040b0c78a5 */ /* 0x000fc6000f8e02ff */
[----:B------:R-:W-:Y:S09]  /*3a70*/  BRA.U UP0, `(.L_x_330) ;  /* 0x0000000d005c7547 */ /* 0x000ff2000b800000 */
[----:B------:R-:W-:Y:S02]  /*3a80*/  UIADD3 UR5, UPT, UPT, -UR10, URZ, URZ ;  /* 0x000000ff0a057290 */ /* 0x000fe4000fffe1ff */
[----:B------:R-:W-:Y:S02]  /*3a90*/  UPLOP3.LUT UP1, UPT, UPT, UPT, UPT, 0x80, 0x8 ;  /* 0x000000000008789c */ /* 0x000fe40003f2f070 */
[----:B------:R-:W-:-:S09]  /*3aa0*/  UISETP.GT.AND UP0, UPT, UR5, 0xc, UPT ;  /* 0x0000000c0500788c */ /* 0x000fd2000bf04270 */
[----:B------:R-:W-:Y:S05]  /*3ab0*/  BRA.U !UP0, `(.L_x_331) ;  /* 0x0000000908207547 */ /* 0x000fea000b800000 */
[C---:B------:R-:W-:Y:S01]  /*3ac0*/  ISETP.GE.AND P2, PT, R12.reuse, UR7, PT ;  /* 0x000000070c007c0c */ /* 0x040fe2000bf46270 */
[----:B------:R-:W-:Y:S01]  /*3ad0*/  UPLOP3.LUT UP1, UPT, UPT, UPT, UPT, 0x40, 0x4 ;  /* 0x000000000004789c */ /* 0x000fe20003f2e870 */
[----:B------:R-:W-:-:S13]  /*3ae0*/  ISETP.GE.AND P0, PT, R12, UR7, PT ;  /* 0x000000070c007c0c */ /* 0x000fda000bf06270 */
.L_x_332:
[----:B------:R-:W2:Y:S01]  /*3af0*/  @!P2 LDG.E.128 R8, desc[UR8][R16.64] ;  /* 0x000000081008a981 */ /* 0x000ea2000c1e1d00 */
[C---:B------:R-:W-:Y:S01]  /*3b00*/  @!P2 IADD3 R18, P1, PT, R16.reuse, UR12, RZ ;  /* 0x0000000c1012ac10 */ /* 0x040fe2000ff3e0ff */
[----:B------:R-:W-:Y:S02]  /*3b10*/  UIADD3 UR10, UPT, UPT, UR10, 0x10, URZ ;  /* 0x000000100a0a7890 */ /* 0x000fe4000fffe0ff */
[----:B------:R-:W2:Y:S01]  /*3b20*/  LDS R4, [R6+-0x48] ;  /* 0xffffb80006047984 */ /* 0x000ea20000000800 */
[C---:B------:R-:W-:Y:S01]  /*3b30*/  @!P2 IADD3.X R19, PT, PT, R17.reuse, UR13, RZ, P1, !PT ;  /* 0x0000000d1113ac10 */ /* 0x040fe20008ffe4ff */
[----:B------:R-:W-:Y:S01]  /*3b40*/  UISETP.GE.AND UP0, UPT, UR10, -0xc, UPT ;  /* 0xfffffff40a00788c */ /* 0x000fe2000bf06270 */
[----:B------:R-:W-:Y:S04]  /*3b50*/  @!P2 IADD3 R20, P1, PT, R16, UR14, RZ ;  /* 0x0000000e1014ac10 */ /* 0x000fe8000ff3e0ff */
[C---:B------:R-:W-:Y:S01]  /*3b60*/  @!P2 IADD3.X R21, PT, PT, R17.reuse, UR15, RZ, P1, !PT ;  /* 0x0000000f1115ac10 */ /* 0x040fe20008ffe4ff */
[C---:B--2---:R-:W-:Y:S01]  /*3b70*/  FFMA.FTZ R5, R4.reuse, R8, R5 ;  /* 0x0000000804057223 */ /* 0x044fe20000010005 */
[C---:B------:R-:W-:Y:S01]  /*3b80*/  FFMA.FTZ R2, R4.reuse, R9, R2 ;  /* 0x0000000904027223 */ /* 0x040fe20000010002 */
[C---:B------:R-:W-:Y:S01]  /*3b90*/  FFMA.FTZ R3, R4.reuse, R10, R3 ;  /* 0x0000000a04037223 */ /* 0x040fe20000010003 */
[----:B------:R-:W-:Y:S02]  /*3ba0*/  FFMA.FTZ R0, R4, R11, R0 ;  /* 0x0000000b04007223 */ /* 0x000fe40000010000 */
[----:B------:R0:W2:Y:S04]  /*3bb0*/  @!P2 LDG.E.128 R8, desc[UR8][R18.64] ;  /* 0x000000081208a981 */ /* 0x0000a8000c1e1d00 */
[----:B------:R-:W2:Y:S01]  /*3bc0*/  LDS R4, [R6+-0x24] ;  /* 0xffffdc0006047984 */ /* 0x000ea20000000800 */
[C---:B0-----:R-:W-:Y:S04]  /*3bd0*/  @!P2 IADD3 R18, P1, PT, R16.reuse, UR16, RZ ;  /* 0x000000101012ac10 */ /* 0x041fe8000ff3e0ff */
[C---:B------:R-:W-:Y:S02]  /*3be0*/  @!P2 IADD3.X R19, PT, PT, R17.reuse, UR17, RZ, P1, !PT ;  /* 0x000000111113ac10 */ /* 0x040fe40008ffe4ff */
[----:B------:R-:W-:Y:S04]  /*3bf0*/  IADD3 R16, P1, PT, R16, UR18, RZ ;  /* 0x0000001210107c10 */ /* 0x000fe8000ff3e0ff */
[----:B------:R-:W-:Y:S01]  /*3c00*/  IADD3.X R17, PT, PT, R17, UR19, RZ, P1, !PT ;  /* 0x0000001311117c10 */ /* 0x000fe20008ffe4ff */
[C---:B--2---:R-:W-:Y:S01]  /*3c10*/  FFMA.FTZ R5, R4.reuse, R8, R5 ;  /* 0x0000000804057223 */ /* 0x044fe20000010005 */
[C---:B------:R-:W-:Y:S01]  /*3c20*/  FFMA.FTZ R2, R4.reuse, R9, R2 ;  /* 0x0000000904027223 */ /* 0x040fe20000010002 */
[C---:B------:R-:W-:Y:S01]  /*3c30*/  FFMA.FTZ R3, R4.reuse, R10, R3 ;  /* 0x0000000a04037223 */ /* 0x040fe20000010003 */
[----:B------:R-:W-:Y:S02]  /*3c40*/  FFMA.FTZ R0, R4, R11, R0 ;  /* 0x0000000b04007223 */ /* 0x000fe40000010000 */
[----:B------:R-:W2:Y:S04]  /*3c50*/  @!P2 LDG.E.128 R8, desc[UR8][R20.64] ;  /* 0x000000081408a981 */ /* 0x000ea8000c1e1d00 */
[----:B------:R-:W2:Y:S02]  /*3c60*/  LDS R4, [R6] ;  /* 0x0000000006047984 */ /* 0x000ea40000000800 */
[C---:B--2---:R-:W-:Y:S01]  /*3c70*/  FFMA.FTZ R5, R4.reuse, R8, R5 ;  /* 0x0000000804057223 */ /* 0x044fe20000010005 */
[C---:B------:R-:W-:Y:S01]  /*3c80*/  FFMA.FTZ R2, R4.reuse, R9, R2 ;  /* 0x0000000904027223 */ /* 0x040fe20000010002 */
[C---:B------:R-:W-:Y:S01]  /*3c90*/  FFMA.FTZ R3, R4.reuse, R10, R3 ;  /* 0x0000000a04037223 */ /* 0x040fe20000010003 */
[----:B------:R-:W-:Y:S02]  /*3ca0*/  FFMA.FTZ R0, R4, R11, R0 ;  /* 0x0000000b04007223 */ /* 0x000fe40000010000 */
[----:B------:R0:W2:Y:S01]  /*3cb0*/  @!P2 LDG.E.128 R8, desc[UR8][R18.64] ;  /* 0x000000081208a981 */ /* 0x0000a2000c1e1d00 */
[----:B------:R-:W-:Y:S03]  /*3cc0*/  PLOP3.LUT P2, PT, P0, PT, PT, 0x80, 0x8 ;  /* 0x000000000008781c */ /* 0x000fe6000074f070 */
[----:B------:R-:W2:Y:S10]  /*3cd0*/  LDS R4, [R6+0x24] ;  /* 0x0000240006047984 */ /* 0x000eb40000000800 */
[C---:B0-----:R-:W-:Y:S04]  /*3ce0*/  @!P2 IADD3 R18, P1, PT, R16.reuse, UR12, RZ ;  /* 0x0000000c1012ac10 */ /* 0x041fe8000ff3e0ff */
[C---:B------:R-:W-:Y:S02]  /*3cf0*/  @!P2 IADD3.X R19, PT, PT, R17.reuse, UR13, RZ, P1, !PT ;  /* 0x0000000d1113ac10 */ /* 0x040fe40008ffe4ff */
[----:B------:R-:W-:Y:S04]  /*3d00*/  @!P2 IADD3 R20, P1, PT, R16, UR14, RZ ;  /* 0x0000000e1014ac10 */ /* 0x000fe8000ff3e0ff */
[C---:B------:R-:W-:Y:S01]  /*3d10*/  @!P2 IADD3.X R21, PT, PT, R17.reuse, UR15, RZ, P1, !PT ;  /* 0x0000000f1115ac10 */ /* 0x040fe20008ffe4ff */
[C---:B--2---:R-:W-:Y:S01]  /*3d20*/  FFMA.FTZ R5, R4.reuse, R8, R5 ;  /* 0x0000000804057223 */ /* 0x044fe20000010005 */
[C---:B------:R-:W-:Y:S01]  /*3d30*/  FFMA.FTZ R2, R4.reuse, R9, R2 ;  /* 0x0000000904027223 */ /* 0x040fe20000010002 */
[C---:B------:R-:W-:Y:S01]  /*3d40*/  FFMA.FTZ R3, R4.reuse, R10, R3 ;  /* 0x0000000a04037223 */ /* 0x040fe20000010003 */
[----:B------:R-:W-:Y:S02]  /*3d50*/  FFMA.FTZ R0, R4, R11, R0 ;  /* 0x0000000b04007223 */ /* 0x000fe40000010000 */
[----:B------:R-:W2:Y:S04]  /*3d60*/  @!P2 LDG.E.128 R8, desc[UR8][R16.64] ;  /* 0x000000081008a981 */ /* 0x000ea8000c1e1d00 */
[----:B------:R-:W2:Y:S02]  /*3d70*/  LDS R4, [R6+0x48] ;  /* 0x0000480006047984 */ /* 0x000ea40000000800 */
[C---:B--2---:R-:W-:Y:S01]  /*3d80*/  FFMA.FTZ R5, R4.reuse, R8, R5 ;  /* 0x0000000804057223 */ /* 0x044fe20000010005 */
[C---:B------:R-:W-:Y:S01]  /*3d90*/  FFMA.FTZ R2, R4.reuse, R9, R2 ;  /* 0x0000000904027223 */ /* 0x040fe20000010002 */
[C---:B------:R-:W-:Y:S01]  /*3da0*/  FFMA.FTZ R3, R4.reuse, R10, R3 ;  /* 0x0000000a04037223 */ /* 0x040fe20000010003 */
[----:B------:R-:W-:Y:S02]  /*3db0*/  FFMA.FTZ R0, R4, R11, R0 ;  /* 0x0000000b04007223 */ /* 0x000fe40000010000 */
[----:B------:R0:W2:Y:S04]  /*3dc0*/  @!P2 LDG.E.128 R8, desc[UR8][R18.64] ;  /* 0x000000081208a981 */ /* 0x0000a8000c1e1d00 */
[----:B------:R-:W2:Y:S01]  /*3dd0*/  LDS R4, [R6+0x6c] ;  /* 0x00006c0006047984 */ /* 0x000ea20000000800 */
        /* <DEDUP_REMOVED lines=8> */
[----:B------:R0:W2:Y:S04]  /*3e60*/  @!P2 LDG.E.128 R8, desc[UR8][R20.64] ;  /* 0x000000081408a981 */ /* 0x0000a8000c1e1d00 */
[----:B------:R-:W2:Y:S01]  /*3e70*/  LDS R4, [R6+0x90] ;  /* 0x0000900006047984 */ /* 0x000ea20000000800 */
[----:B0-----:R-:W-:Y:S04]  /*3e80*/  @!P2 IADD3 R20, P1, PT, R16, UR12, RZ ;  /* 0x0000000c1014ac10 */ /* 0x001fe8000ff3e0ff */
[C---:B------:R-:W-:Y:S01]  /*3e90*/  @!P2 IADD3.X R21, PT, PT, R17.reuse, UR13, RZ, P1, !PT ;  /* 0x0000000d1115ac10 */ /* 0x040fe20008ffe4ff */
        /* <DEDUP_REMOVED lines=66> */
[----:B------:R-:W2:Y:S04]  /*42c0*/  @!P2 LDG.E.128 R8, desc[UR8][R18.64] ;  /* 0x000000081208a981 */ /* 0x000ea8000c1e1d00 */
[----:B------:R0:W2:Y:S02]  /*42d0*/  LDS R4, [R6+0x1d4] ;  /* 0x0001d40006047984 */ /* 0x0000a40000000800 */
[----:B0-----:R-:W-:Y:S01]  /*42e0*/  IADD3 R6, PT, PT, R6, 0x240, RZ ;  /* 0x0000024006067810 */ /* 0x001fe20007ffe0ff */
[C---:B--2---:R-:W-:Y:S01]  /*42f0*/  FFMA.FTZ R5, R4.reuse, R8, R5 ;  /* 0x0000000804057223 */ /* 0x044fe20000010005 */
[C---:B------:R-:W-:Y:S01]  /*4300*/  FFMA.FTZ R2, R4.reuse, R9, R2 ;  /* 0x0000000904027223 */ /* 0x040fe20000010002 */
[C---:B------:R-:W-:Y:S01]  /*4310*/  FFMA.FTZ R3, R4.reuse, R10, R3 ;  /* 0x0000000a04037223 */ /* 0x040fe20000010003 */
[----:B------:R-:W-:Y:S01]  /*4320*/  FFMA.FTZ R0, R4, R11, R0 ;  /* 0x0000000b04007223 */ /* 0x000fe20000010000 */
[----:B------:R-:W-:Y:S09]  /*4330*/  BRA.U !UP0, `(.L_x_332) ;  /* 0xfffffff508ec7547 */ /* 0x000ff2000b83ffff */
.L_x_331:
[----:B------:R-:W-:-:S04]  /*4340*/  UIADD3 UR5, UPT, UPT, -UR10, URZ, URZ ;  /* 0x000000ff0a057290 */ /* 0x000fc8000fffe1ff */
[----:B------:R-:W-:-:S09]  /*4350*/  UISETP.GT.AND UP0, UPT, UR5, 0x4, UPT ;  /* 0x000000040500788c */ /* 0x000fd2000bf04270 */
[----:B------:R-:W-:Y:S05]  /*4360*/  BRA.U !UP0, `(.L_x_333) ;  /* 0x0000000508187547 */ /* 0x000fea000b800000 */
[----:B------:R-:W-:Y:S01]  /*4370*/  ISETP.GE.AND P0, PT, R12, UR7, PT ;  /* 0x000000070c007c0c */ /* 0x000fe2000bf06270 */
[----:B------:R-:W0:Y:S04]  /*4380*/  LDS R4, [R6+-0x48] ;  /* 0xffffb80006047984 */ /* 0x000e280000000800 */
[----:B------:R-:W-:Y:S08]  /*4390*/  LDS R15, [R6+0x6c] ;  /* 0x00006c00060f7984 */ /* 0x000ff00000000800 */
[----:B------:R-:W0:Y:S01]  /*43a0*/  @!P0 LDG.E.128 R8, desc[UR8][R16.64] ;  /* 0x0000000810088981 */ /* 0x000e22000c1e1d00 */
[----:B------:R-:W-:-:S04]  /*43b0*/  @!P0 IADD3 R18, P1, PT, R16, UR12, RZ ;  /* 0x0000000c10128c10 */ /* 0x000fc8000ff3e0ff */
[----:B------:R-:W-:Y:S02]  /*43c0*/  @!P0 IADD3.X R19, PT, PT, R17, UR13, RZ, P1, !PT ;  /* 0x0000000d11138c10 */ /* 0x000fe40008ffe4ff */
[----:B------:R-:W-:Y:S01]  /*43d0*/  @!P0 IADD3 R20, P1, PT, R16, UR14, RZ ;  /* 0x0000000e10148c10 */ /* 0x000fe2000ff3e0ff */
[-C--:B0-----:R-:W-:Y:S01]  /*43e0*/  FFMA.FTZ R5, R8, R4.reuse, R5 ;  /* 0x0000000408057223 */ /* 0x081fe20000010005 */
[-C--:B------:R-:W-:Y:S01]  /*43f0*/  FFMA.FTZ R2, R9, R4.reuse, R2 ;  /* 0x0000000409027223 */ /* 0x080fe20000010002 */
[-C--:B------:R-:W-:Y:S01]  /*4400*/  FFMA.FTZ R3, R10, R4.reuse, R3 ;  /* 0x000000040a037223 */ /* 0x080fe20000010003 */
[----:B------:R-:W-:Y:S02]  /*4410*/  FFMA.FTZ R0, R11, R4, R0 ;  /* 0x000000040b007223 */ /* 0x000fe40000010000 */
[----:B------:R-:W2:Y:S01]  /*4420*/  @!P0 LDG.E.128 R8, desc[UR8][R18.64] ;  /* 0x0000000812088981 */ /* 0x000ea2000c1e1d00 */
[----:B------:R-:W-:-:S03]  /*4430*/  @!P0 IADD3.X R21, PT, PT, R17, UR15, RZ, P1, !PT ;  /* 0x0000000f11158c10 */ /* 0x000fc60008ffe4ff */
[----:B------:R-:W2:Y:S01]  /*4440*/  LDS R4, [R6+-0x24] ;  /* 0xffffdc0006047984 */ /* 0x000ea20000000800 */
[----:B------:R-:W-:Y:S01]  /*4450*/  @!P0 IADD3 R22, P1, PT, R16, UR16, RZ ;  /* 0x0000001010168c10 */ /* 0x000fe2000ff3e0ff */
[-C--:B--2---:R-:W-:Y:S01]  /*4460*/  FFMA.FTZ R5, R8, R4.reuse, R5 ;  /* 0x0000000408057223 */ /* 0x084fe20000010005 */
[-C--:B------:R-:W-:Y:S01]  /*4470*/  FFMA.FTZ R2, R9, R4.reuse, R2 ;  /* 0x0000000409027223 */ /* 0x080fe20000010002 */
[-C--:B------:R-:W-:Y:S01]  /*4480*/  FFMA.FTZ R3, R10, R4.reuse, R3 ;  /* 0x000000040a037223 */ /* 0x080fe20000010003 */
[----:B------:R-:W-:Y:S02]  /*4490*/  FFMA.FTZ R0, R11, R4, R0 ;  /* 0x000000040b007223 */ /* 0x000fe40000010000 */
[----:B------:R-:W2:Y:S01]  /*44a0*/  @!P0 LDG.E.128 R8, desc[UR8][R20.64] ;  /* 0x0000000814088981 */ /* 0x000ea2000c1e1d00 */
[----:B------:R-:W-:-:S03]  /*44b0*/  @!P0 IADD3.X R23, PT, PT, R17, UR17, RZ, P1, !PT ;  /* 0x0000001111178c10 */ /* 0x000fc60008ffe4ff */
[----:B------:R-:W2:Y:S01]  /*44c0*/  LDS R4, [R6] ;  /* 0x0000000006047984 */ /* 0x000ea20000000800 */
[----:B------:R-:W-:Y:S01]  /*44d0*/  IADD3 R16, P1, PT, R16, UR18, RZ ;  /* 0x0000001210107c10 */ /* 0x000fe2000ff3e0ff */
[-C--:B--2---:R-:W-:Y:S01]  /*44e0*/  FFMA.FTZ R5, R8, R4.reuse, R5 ;  /* 0x0000000408057223 */ /* 0x084fe20000010005 */
[-C--:B------:R-:W-:Y:S01]  /*44f0*/  FFMA.FTZ R2, R9, R4.reuse, R2 ;  /* 0x0000000409027223 */ /* 0x080fe20000010002 */
[-C--:B------:R-:W-:Y:S01]  /*4500*/  FFMA.FTZ R3, R10, R4.reuse, R3 ;  /* 0x000000040a037223 */ /* 0x080fe20000010003 */
[----:B------:R-:W-:Y:S02]  /*4510*/  FFMA.FTZ R0, R11, R4, R0 ;  /* 0x000000040b007223 */ /* 0x000fe40000010000 */
[----:B------:R-:W2:Y:S01]  /*4520*/  @!P0 LDG.E.128 R8, desc[UR8][R22.64] ;  /* 0x0000000816088981 */ /* 0x000ea2000c1e1d00 */
[----:B------:R-:W-:-:S03]  /*4530*/  IADD3.X R17, PT, PT, R17, UR19, RZ, P1, !PT ;  /* 0x0000001311117c10 */ /* 0x000fc60008ffe4ff */
[----:B------:R-:W2:Y:S01]  /*4540*/  LDS R4, [R6+0x24] ;  /* 0x0000240006047984 */ /* 0x000ea20000000800 */
[----:B------:R-:W-:Y:S01]  /*4550*/  @!P0 IADD3 R24, P1, PT, R16, UR12, RZ ;  /* 0x0000000c10188c10 */ /* 0x000fe2000ff3e0ff */
[-C--:B--2---:R-:W-:Y:S01]  /*4560*/  FFMA.FTZ R5, R8, R4.reuse, R5 ;  /* 0x0000000408057223 */ /* 0x084fe20000010005 */
[-C--:B------:R-:W-:Y:S01]  /*4570*/  FFMA.FTZ R2, R9, R4.reuse, R2 ;  /* 0x0000000409027223 */ /* 0x080fe20000010002 */
[-C--:B------:R-:W-:Y:S01]  /*4580*/  FFMA.FTZ R3, R10, R4.reuse, R3 ;  /* 0x000000040a037223 */ /* 0x080fe20000010003 */
[----:B------:R-:W-:Y:S02]  /*4590*/  FFMA.FTZ R0, R11, R4, R0 ;  /* 0x000000040b007223 */ /* 0x000fe40000010000 */
[----:B------:R-:W2:Y:S01]  /*45a0*/  @!P0 LDG.E.128 R8, desc[UR8][R16.64] ;  /* 0x0000000810088981 */ /* 0x000ea2000c1e1d00 */
[----:B------:R-:W-:-:S03]  /*45b0*/  @!P0 IADD3.X R25, PT, PT, R17, UR13, RZ, P1, !PT ;  /* 0x0000000d11198c10 */ /* 0x000fc60008ffe4ff */
[----:B------:R-:W2:Y:S01]  /*45c0*/  LDS R4, [R6+0x48] ;  /* 0x0000480006047984 */ /* 0x000ea20000000800 */
[----:B------:R-:W-:Y:S01]  /*45d0*/  @!P0 IADD3 R20, P1, PT, R16, UR14, RZ ;  /* 0x0000000e10148c10 */ /* 0x000fe2000ff3e0ff */
[-C--:B--2---:R-:W-:Y:S01]  /*45e0*/  FFMA.FTZ R5, R8, R4.reuse, R5 ;  /* 0x0000000408057223 */ /* 0x084fe20000010005 */
[-C--:B------:R-:W-:Y:S01]  /*45f0*/  FFMA.FTZ R2, R9, R4.reuse, R2 ;  /* 0x0000000409027223 */ /* 0x080fe20000010002 */
[-C--:B------:R-:W-:Y:S01]  /*4600*/  FFMA.FTZ R3, R10, R4.reuse, R3 ;  /* 0x000000040a037223 */ /* 0x080fe20000010003 */
[----:B------:R-:W-:Y:S02]  /*4610*/  FFMA.FTZ R0, R11, R4, R0 ;  /* 0x000000040b007223 */ /* 0x000fe40000010000 */
[----:B------:R-:W2:Y:S01]  /*4620*/  @!P0 LDG.E.128 R8, desc[UR8][R24.64] ;  /* 0x0000000818088981 */ /* 0x000ea2000c1e1d00 */
[----:B------:R-:W-:Y:S02]  /*4630*/  @!P0 IADD3.X R21, PT, PT, R17, UR15, RZ, P1, !PT ;  /* 0x0000000f11158c10 */ /* 0x000fe40008ffe4ff */
[----:B------:R-:W-:Y:S01]  /*4640*/  @!P0 IADD3 R18, P1, PT, R16, UR16, RZ ;  /* 0x0000001010128c10 */ /* 0x000fe2000ff3e0ff */
[-C--:B--2---:R-:W-:Y:S01]  /*4650*/  FFMA.FTZ R5, R8, R15.reuse, R5 ;  /* 0x0000000f08057223 */ /* 0x084fe20000010005 */
[-C--:B------:R-:W-:Y:S01]  /*4660*/  FFMA.FTZ R2, R9, R15.reuse, R2 ;  /* 0x0000000f09027223 */ /* 0x080fe20000010002 */
[-C--:B------:R-:W-:Y:S01]  /*4670*/  FFMA.FTZ R3, R10, R15.reuse, R3 ;  /* 0x0000000f0a037223 */ /* 0x080fe20000010003 */
[----:B------:R-:W-:-:S02]  /*4680*/  FFMA.FTZ R0, R11, R15, R0 ;  /* 0x0000000f0b007223 */ /* 0x000fc40000010000 */
[----:B------:R-:W2:Y:S01]  /*4690*/  @!P0 LDG.E.128 R8, desc[UR8][R20.64] ;  /* 0x0000000814088981 */ /* 0x000ea2000c1e1d00 */
[----:B------:R-:W-:-:S03]  /*46a0*/  @!P0 IADD3.X R19, PT, PT, R17, UR17, RZ, P1, !PT ;  /* 0x0000001111138c10 */ /* 0x000fc60008ffe4ff */
        /* <DEDUP_REMOVED lines=8> */
[----:B------:R-:W-:Y:S01]  /*4730*/  IADD3 R16, P0, PT, R16, UR18, RZ ;  /* 0x0000001210107c10 */ /* 0x000fe2000ff1e0ff */
[----:B------:R0:W2:Y:S01]  /*4740*/  LDS R15, [R6+0xb4] ;  /* 0x0000b400060f7984 */ /* 0x0000a20000000800 */
[----:B------:R-:W-:-:S02]  /*4750*/  UPLOP3.LUT UP1, UPT, UPT, UPT, UPT, 0x40, 0x4 ;  /* 0x000000000004789c */ /* 0x000fc40003f2e870 */
[----:B------:R-:W-:Y:S01]  /*4760*/  IADD3.X R17, PT, PT, R17, UR19, RZ, P0, !PT ;  /* 0x0000001311117c10 */ /* 0x000fe200087fe4ff */
[----:B------:R-:W-:Y:S01]  /*4770*/  UIADD3 UR10, UPT, UPT, UR10, 0x4, URZ ;  /* 0x000000040a0a7890 */ /* 0x000fe2000fffe0ff */
[----:B0-----:R-:W-:Y:S01]  /*4780*/  IADD3 R6, PT, PT, R4, 0x90, RZ ;  /* 0x0000009004067810 */ /* 0x001fe20007ffe0ff */
[-C--:B--2---:R-:W-:Y:S01]  /*4790*/  FFMA.FTZ R5, R8, R15.reuse, R5 ;  /* 0x0000000f08057223 */ /* 0x084fe20000010005 */
[-C--:B------:R-:W-:Y:S01]  /*47a0*/  FFMA.FTZ R2, R9, R15.reuse, R2 ;  /* 0x0000000f09027223 */ /* 0x080fe20000010002 */
[-C--:B------:R-:W-:Y:S01]  /*47b0*/  FFMA.FTZ R3, R10, R15.reuse, R3 ;  /* 0x0000000f0a037223 */ /* 0x080fe20000010003 */
[----:B------:R-:W-:-:S07]  /*47c0*/  FFMA.FTZ R0, R11, R15, R0 ;  /* 0x0000000f0b007223 */ /* 0x000fce0000010000 */
.L_x_333:
[----:B------:R-:W-:-:S09]  /*47d0*/  UISETP.NE.OR UP1, UPT, UR10, URZ, UP1 ;  /* 0x000000ff0a00728c */ /* 0x000fd20008f25670 */
[----:B------:R-:W-:Y:S05]  /*47e0*/  BRA.U !UP1, `(.L_x_329) ;  /* 0x0000000109947547 */ /* 0x000fea000b800000 */
.L_x_330:
[----:B------:R-:W-:-:S13]  /*47f0*/  ISETP.GE.AND P0, PT, R12, UR7, PT ;  /* 0x000000070c007c0c */ /* 0x000fda000bf06270 */
.L_x_334:
[----:B------:R0:W2:Y:S01]  /*4800*/  @!P0 LDG.E.128 R8, desc[UR8][R16.64] ;  /* 0x0000000810088981 */ /* 0x0000a2000c1e1d00 */
[C---:B------:R-:W-:Y:S01]  /*4810*/  @!P0 IADD3 R22, P1, PT, R16.reuse, UR12, RZ ;  /* 0x0000000c10168c10 */ /* 0x040fe2000ff3e0ff */
[----:B------:R-:W-:Y:S02]  /*4820*/  UIADD3 UR10, UPT, UPT, UR10, 0x4, URZ ;  /* 0x000000040a0a7890 */ /* 0x000fe4000fffe0ff */
[----:B------:R-:W2:Y:S01]  /*4830*/  LDS R4, [R6+-0x48] ;  /* 0xffffb80006047984 */ /* 0x000ea20000000800 */
[C---:B------:R-:W-:Y:S01]  /*4840*/  @!P0 IADD3.X R23, PT, PT, R17.reuse, UR13, RZ, P1, !PT ;  /* 0x0000000d11178c10 */ /* 0x040fe20008ffe4ff */
[----:B------:R-:W-:Y:S01]  /*4850*/  UISETP.NE.AND UP0, UPT, UR10, URZ, UPT ;  /* 0x000000ff0a00728c */ /* 0x000fe2000bf05270 */
[C---:B------:R-:W-:Y:S04]  /*4860*/  @!P0 IADD3 R20, P1, PT, R16.reuse, UR14, RZ ;  /* 0x0000000e10148c10 */ /* 0x040fe8000ff3e0ff */
[C---:B------:R-:W-:Y:S02]  /*4870*/  @!P0 IADD3.X R21, PT, PT, R17.reuse, UR15, RZ, P1, !PT ;  /* 0x0000000f11158c10 */ /* 0x040fe40008ffe4ff */
[C---:B------:R-:W-:Y:S04]  /*4880*/  @!P0 IADD3 R18, P1, PT, R16.reuse, UR16, RZ ;  /* 0x0000001010128c10 */ /* 0x040fe8000ff3e0ff */
[C---:B------:R-:W-:Y:S02]  /*4890*/  @!P0 IADD3.X R19, PT, PT, R17.reuse, UR17, RZ, P1, !PT ;  /* 0x0000001111138c10 */ /* 0x040fe40008ffe4ff */
[----:B0-----:R-:W-:Y:S04]  /*48a0*/  IADD3 R16, P1, PT, R16, UR18, RZ ;  /* 0x0000001210107c10 */ /* 0x001fe8000ff3e0ff */
[----:B------:R-:W-:Y:S01]  /*48b0*/  IADD3.X R17, PT, PT, R17, UR19, RZ, P1, !PT ;  /* 0x0000001311117c10 */ /* 0x000fe20008ffe4ff */
[C---:B--2---:R-:W-:Y:S01]  /*48c0*/  FFMA.FTZ R5, R4.reuse, R8, R5 ;  /* 0x0000000804057223 */ /* 0x044fe20000010005 */
[C---:B------:R-:W-:Y:S01]  /*48d0*/  FFMA.FTZ R2, R4.reuse, R9, R2 ;  /* 0x0000000904027223 */ /* 0x040fe20000010002 */
[C---:B------:R-:W-:Y:S01]  /*48e0*/  FFMA.FTZ R3, R4.reuse, R10, R3 ;  /* 0x0000000a04037223 */ /* 0x040fe20000010003 */
[----:B------:R-:W-:Y:S02]  /*48f0*/  FFMA.FTZ R0, R4, R11, R0 ;  /* 0x0000000b04007223 */ /* 0x000fe40000010000 */
[----:B------:R-:W2:Y:S04]  /*4900*/  @!P0 LDG.E.128 R8, desc[UR8][R22.64] ;  /* 0x0000000816088981 */ /* 0x000ea8000c1e1d00 */
[----:B------:R-:W2:Y:S02]  /*4910*/  LDS R4, [R6+-0x24] ;  /* 0xffffdc0006047984 */ /* 0x000ea40000000800 */
        /* <DEDUP_REMOVED lines=17> */
[----:B------:R-:W-:Y:S09]  /*4a30*/  BRA.U UP0, `(.L_x_334) ;  /* 0xfffffffd00707547 */ /* 0x000ff2000b83ffff */
.L_x_329:
[----:B------:R-:W-:-:S09]  /*4a40*/  UISETP.NE.AND UP0, UPT, UR4, URZ, UPT ;  /* 0x000000ff0400728c */ /* 0x000fd2000bf05270 */
[----:B------:R-:W-:Y:S05]  /*4a50*/  BRA.U !UP0, `(.L_x_328) ;  /* 0x0000000108447547 */ /* 0x000fea000b800000 */
[----:B------:R-:W-:Y:S01]  /*4a60*/  IMAD R13, R13, 0x24, R14 ;  /* 0x000000240d0d7824 */ /* 0x000fe200078e020e */
[----:B------:R-:W-:Y:S01]  /*4a70*/  ISETP.GE.AND P0, PT, R12, UR7, PT ;  /* 0x000000070c007c0c */ /* 0x000fe2000bf06270 */
[----:B------:R-:W-:Y:S02]  /*4a80*/  UIMAD.WIDE UR10, UR11, 0x4, URZ ;  /* 0x000000040b0a78a5 */ /* 0x000fe4000f8e02ff */
[----:B------:R-:W-:Y:S01]  /*4a90*/  UIADD3 UR4, UPT, UPT, -UR4, URZ, URZ ;  /* 0x000000ff04047290 */ /* 0x000fe2000fffe1ff */
[----:B------:R-:W-:-:S11]  /*4aa0*/  IADD3 R6, PT, PT, R13, UR6, RZ ;  /* 0x000000060d067c10 */ /* 0x000fd6000fffe0ff */
.L_x_335:
[----:B------:R0:W2:Y:S01]  /*4ab0*/  @!P0 LDG.E.128 R8, desc[UR8][R16.64] ;  /* 0x0000000810088981 */ /* 0x0000a2000c1e1d00 */
[----:B------:R-:W-:Y:S03]  /*4ac0*/  UIADD3 UR4, UPT, UPT, UR4, 0x1, URZ ;  /* 0x0000000104047890 */ /* 0x000fe6000fffe0ff */
[----:B------:R1:W2:Y:S01]  /*4ad0*/  LDS R4, [R6] ;  /* 0x0000000006047984 */ /* 0x0002a20000000800 */
[----:B------:R-:W-:Y:S01]  /*4ae0*/  UISETP.NE.AND UP0, UPT, UR4, URZ, UPT ;  /* 0x000000ff0400728c */ /* 0x000fe2000bf05270 */
[----:B0-----:R-:W-:Y:S02]  /*4af0*/  IADD3 R16, P1, PT, R16, UR10, RZ ;  /* 0x0000000a10107c10 */ /* 0x001fe4000ff3e0ff */
[----:B-1----:R-:W-:Y:S02]  /*4b00*/  IADD3 R6, PT, PT, R6, 0x24, RZ ;  /* 0x0000002406067810 */ /* 0x002fe40007ffe0ff */
[----:B------:R-:W-:Y:S01]  /*4b10*/  IADD3.X R17, PT, PT, R17, UR11, RZ, P1, !PT ;  /* 0x0000000b11117c10 */ /* 0x000fe20008ffe4ff */
[C---:B--2---:R-:W-:Y:S01]  /*4b20*/  FFMA.FTZ R5, R4.reuse, R8, R5 ;  /* 0x0000000804057223 */ /* 0x044fe20000010005 */
[C---:B------:R-:W-:Y:S01]  /*4b30*/  FFMA.FTZ R2, R4.reuse, R9, R2 ;  /* 0x0000000904027223 */ /* 0x040fe20000010002 */
[C---:B------:R-:W-:Y:S01]  /*4b40*/  FFMA.FTZ R3, R4.reuse, R10, R3 ;  /* 0x0000000a04037223 */ /* 0x040fe20000010003 */
[----:B------:R-:W-:Y:S01]  /*4b50*/  FFMA.FTZ R0, R4, R11, R0 ;  /* 0x0000000b04007223 */ /* 0x000fe20000010000 */
[----:B------:R-:W-:Y:S09]  /*4b60*/  BRA.U UP0, `(.L_x_335) ;  /* 0xfffffffd00d07547 */ /* 0x000ff2000b83ffff */
.L_x_328:
[----:B------:R-:W-:-:S04]  /*4b70*/  IADD3 R12, PT, PT, R12, UR20, RZ ;  /* 0x000000140c0c7c10 */ /* 0x000fc8000fffe0ff */
[----:B------:R-:W-:-:S13]  /*4b80*/  ISETP.GE.AND P0, PT, R12, UR21, PT ;  /* 0x000000150c007c0c */ /* 0x000fda000bf06270 */
[----:B------:R-:W-:Y:S05]  /*4b90*/  @P0 EXIT ;  /* 0x000000000000094d */ /* 0x000fea0003800000 */
[----:B0-----:R-:W-:Y:S01]  /*4ba0*/  IABS R10, UR22 ;  /* 0x00000016000a7c13 */ /* 0x001fe20008000000 */
[----:B------:R-:W0:Y:S01]  /*4bb0*/  LDC R9, c[0x0][0x434] ;  /* 0x00010d00ff097b82 */ /* 0x000e220000000800 */
[----:B------:R-:W-:Y:S01]  /*4bc0*/  IABS R13, R12 ;  /* 0x0000000c000d7213 */ /* 0x000fe20000000000 */
        /* <DEDUP_REMOVED lines=75> */
        .weak           $__internal_8_$__cuda_sm20_div_s64
        .type           $__internal_8_$__cuda_sm20_div_s64,@function
        .size           $__internal_8_$__cuda_sm20_div_s64,(.L_x_14714 - $__internal_8_$__cuda_sm20_div_s64)
$__internal_8_$__cuda_sm20_div_s64:
        /* <DEDUP_REMOVED lines=25> */
[----:B------:R-:W-:Y:S01]  /*5210*/  IADD3 R14, P0, PT, RZ, -R38, RZ ;  /* 0x80000026ff0e7210 */ /* 0x000fe20007f1e0ff */
[----:B------:R-:W-:Y:S01]  /*5220*/  IMAD.MOV.U32 R39, RZ, RZ, RZ ;  /* 0x000000ffff277224 */ /* 0x000fe200078e00ff */
[----:B------:R-:W-:Y:S01]  /*5230*/  ISETP.GE.AND P1, PT, R19, RZ, PT ;  /* 0x000000ff1300720c */ /* 0x000fe20003f26270 */
[----:B------:R-:W-:Y:S02]  /*5240*/  IMAD R10, R21, R28, R10 ;  /* 0x0000001c150a7224 */ /* 0x000fe400078e020a */
[----:B------:R-:W-:-:S04]  /*5250*/  IMAD.HI.U32 R36, R37, R14, RZ ;  /* 0x0000000e25247227 */ /* 0x000fc800078e00ff */
[----:B------:R-:W-:-:S04]  /*5260*/  IMAD.X R10, RZ, RZ, ~R10, P0 ;  /* 0x000000ffff0a7224 */ /* 0x000fc800000e0e0a */
[----:B------:R-:W-:-:S04]  /*5270*/  IMAD.WIDE.U32 R36, P4, R37, R10, R36 ;  /* 0x0000000a25247225 */ /* 0x000fc80007880024 */
[----:B------:R-:W-:-:S04]  /*5280*/  IMAD.HI.U32 R13, P3, R21, R14, R36 ;  /* 0x0000000e150d7227 */ /* 0x000fc80007860024 */
[CC--:B------:R-:W-:Y:S02]  /*5290*/  IMAD R14, R21.reuse, R10.reuse, RZ ;  /* 0x0000000a150e7224 */ /* 0x0c0fe400078e02ff */
[----:B------:R-:W-:-:S03]  /*52a0*/  IMAD.HI.U32 R10, R21, R10, RZ ;  /* 0x0000000a150a7227 */ /* 0x000fc600078e00ff */
[----:B------:R-:W-:Y:S01]  /*52b0*/  IADD3 R14, P2, PT, R14, R13, RZ ;  /* 0x0000000d0e0e7210 */ /* 0x000fe20007f5e0ff */
[----:B------:R-:W-:Y:S01]  /*52c0*/  IMAD.X R37, R10, 0x1, R21, P4 ;  /* 0x000000010a257824 */ /* 0x000fe200020e0615 */
[----:B------:R-:W-:-:S04]  /*52d0*/  IADD3 R13, P0, PT, RZ, -R20, RZ ;  /* 0x80000014ff0d7210 */ /* 0x000fc80007f1e0ff */
[----:B------:R-:W-:Y:S02]  /*52e0*/  SEL R13, R13, R20, !P1 ;  /* 0x000000140d0d7207 */ /* 0x000fe40004800000 */
[----:B------:R-:W-:Y:S02]  /*52f0*/  IADD3.X R20, PT, PT, RZ, ~R19, RZ, P0, !PT ;  /* 0x80000013ff147210 */ /* 0x000fe400007fe4ff */
[----:B------:R-:W-:Y:S01]  /*5300*/  IADD3.X R37, PT, PT, RZ, RZ, R37, P2, P3 ;  /* 0x000000ffff257210 */ /* 0x000fe200017e6425 */
[----:B------:R-:W-:Y:S01]  /*5310*/  IMAD.HI.U32 R38, R14, R13, RZ ;  /* 0x0000000d0e267227 */ /* 0x000fe200078e00ff */
[----:B------:R-:W-:-:S05]  /*5320*/  SEL R10, R20, R19, !P1 ;  /* 0x00000013140a7207 */ /* 0x000fca0004800000 */
[----:B------:R-:W-:-:S04]  /*5330*/  IMAD.WIDE.U32 R38, R14, R10, R38 ;  /* 0x0000000a0e267225 */ /* 0x000fc800078e0026 */
[C---:B------:R-:W-:Y:S02]  /*5340*/  IMAD R21, R37.reuse, R10, RZ ;  /* 0x0000000a25157224 */ /* 0x040fe400078e02ff */
[----:B------:R-:W-:-:S04]  /*5350*/  IMAD.HI.U32 R14, P0, R37, R13, R38 ;  /* 0x0000000d250e7227 */ /* 0x000fc80007800026 */
[----:B------:R-:W-:Y:S01]  /*5360*/  IMAD.HI.U32 R20, R37, R10, RZ ;  /* 0x0000000a25147227 */ /* 0x000fe200078e00ff */
[----:B------:R-:W-:-:S03]  /*5370*/  IADD3 R21, P1, PT, R21, R14, RZ ;  /* 0x0000000e15157210 */ /* 0x000fc60007f3e0ff */
[----:B------:R-:W-:Y:S02]  /*5380*/  IMAD.X R20, RZ, RZ, R20, P0 ;  /* 0x000000ffff147224 */ /* 0x000fe400000e0614 */
[----:B------:R-:W-:-:S04]  /*5390*/  IMAD.WIDE.U32 R36, R21, R28, RZ ;  /* 0x0000001c15247225 */ /* 0x000fc800078e00ff */
[----:B------:R-:W-:Y:S01]  /*53a0*/  IMAD R37, R21, R29, R37 ;  /* 0x0000001d15257224 */ /* 0x000fe200078e0225 */
[----:B------:R-:W-:Y:S01]  /*53b0*/  IADD3 R13, P0, PT, -R36, R13, RZ ;  /* 0x0000000d240d7210 */ /* 0x000fe20007f1e1ff */
[----:B------:R-:W-:-:S03]  /*53c0*/  IMAD.X R20, RZ, RZ, R20, P1 ;  /* 0x000000ffff147224 */ /* 0x000fc600008e0614 */
[CC--:B------:R-:W-:Y:S01]  /*53d0*/  ISETP.GE.U32.AND P3, PT, R13.reuse, R28.reuse, PT ;  /* 0x0000001c0d00720c */ /* 0x0c0fe20003f66070 */
[-C--:B------:R-:W-:Y:S01]  /*53e0*/  IMAD R37, R20, R28.reuse, R37 ;  /* 0x0000001c14257224 */ /* 0x080fe200078e0225 */
[----:B------:R-:W-:-:S04]  /*53f0*/  IADD3 R14, P2, PT, R13, -R28, RZ ;  /* 0x8000001c0d0e7210 */ /* 0x000fc80007f5e0ff */
[----:B------:R-:W-:-:S04]  /*5400*/  IADD3.X R10, PT, PT, ~R37, R10, RZ, P0, !PT ;  /* 0x0000000a250a7210 */ /* 0x000fc800007fe5ff */
[----:B------:R-:W-:-:S04]  /*5410*/  ISETP.GE.U32.AND.EX P3, PT, R10, R29, PT, P3 ;  /* 0x0000001d0a00720c */ /* 0x000fc80003f66130 */
[----:B------:R-:W-:Y:S02]  /*5420*/  SEL R13, R14, R13, P3 ;  /* 0x0000000d0e0d7207 */ /* 0x000fe40001800000 */
[----:B------:R-:W-:Y:S02]  /*5430*/  IADD3 R14, P1, PT, R21, 0x1, RZ ;  /* 0x00000001150e7810 */ /* 0x000fe40007f3e0ff */
[----:B------:R-:W-:Y:S01]  /*5440*/  ISETP.GE.U32.AND P0, PT, R13, R28, PT ;  /* 0x0000001c0d00720c */ /* 0x000fe20003f06070 */
[----:B------:R-:W-:Y:S01]  /*5450*/  IMAD.X R13, R10, 0x1, ~R29, P2 ;  /* 0x000000010a0d7824 */ /* 0x000fe200010e0e1d */
[----:B------:R-:W-:Y:S01]  /*5460*/  SEL R14, R14, R21, P3 ;  /* 0x000000150e0e7207 */ /* 0x000fe20001800000 */
[----:B------:R-:W-:-:S03]  /*5470*/  IMAD.X R21, RZ, RZ, R20, P1 ;  /* 0x000000ffff157224 */ /* 0x000fc600008e0614 */
[----:B------:R-:W-:Y:S02]  /*5480*/  SEL R13, R13, R10, P3 ;  /* 0x0000000a0d0d7207 */ /* 0x000fe40001800000 */
[----:B------:R-:W-:Y:S01]  /*5490*/  SEL R21, R21, R20, P3 ;  /* 0x0000001415157207 */ /* 0x000fe20001800000 */
[----:B------:R-:W-:Y:S01]  /*54a0*/  IMAD.MOV.U32 R20, RZ, RZ, R16 ;  /* 0x000000ffff147224 */ /* 0x000fe200078e0010 */
        /* <DEDUP_REMOVED lines=11> */
[----:B------:R-:W-:Y:S01]  /*5560*/  SEL R14, R14, R21, !P2 ;  /* 0x000000150e0e7207 */ /* 0x000fe20005000000 */
[----:B------:R-:W-:Y:S01]  /*5570*/  IMAD.MOV.U32 R21, RZ, RZ, 0x0 ;  /* 0x00000000ff157424 */ /* 0x000fe200078e00ff */
[----:B------:R-:W-:Y:S02]  /*5580*/  SEL R10, R10, R37, !P2 ;  /* 0x000000250a0a7207 */ /* 0x000fe40005000000 */
[----:B------:R-:W-:Y:S02]  /*5590*/  SEL R13, R14, 0xffffffff, P0 ;  /* 0xffffffff0e0d7807 */ /* 0x000fe40000000000 */
[----:B------:R-:W-:Y:S01]  /*55a0*/  SEL R10, R10, 0xffffffff, P0 ;  /* 0xffffffff0a0a7807 */ /* 0x000fe20000000000 */
[----:B------:R-:W-:Y:S06]  /*55b0*/  RET.REL.NODEC R20 `(_ZN5flash32flash_fwd_splitkv_combine_kernelI23Flash_fwd_kernel_traitsILi64ELi64ELi256ELi4ELb0ELb0EN7cutlass6half_tE19Flash_kernel_traitsILi64ELi64ELi256ELi4ES3_EELi8ELi6ELb1EEEvNS_16Flash_fwd_paramsE) ;  /* 0xffffffa814907950 */ /* 0x000fec0003c3ffff */
.L_x_336:
        /* <DEDUP_REMOVED lines=12> */
.L_x_14714:


//--------------------- .text._ZN5flash32flash_fwd_splitkv_combine_kernelI23Flash_fwd_kernel_traitsILi64ELi64ELi256ELi4ELb0ELb0EN7cutlass6half_tE19Flash_kernel_traitsILi64ELi64ELi256ELi4ES3_EELi8ELi5ELb1EEEvNS_16Flash_fwd_paramsE --------------------------
	.section	.text._ZN5flash32flash_fwd_splitkv_combine_kernelI23Flash_fwd_kernel_traitsILi64ELi64ELi256ELi4ELb0ELb0EN7cutlass6half_tE19Flash_kernel_traitsILi64ELi64ELi256ELi4ES3_EELi8ELi5ELb1EEEvNS_16Flash_fwd_paramsE,"ax",@progbits
	.align	128
        .global         _ZN5flash32flash_fwd_splitkv_combine_kernelI23Flash_fwd_kernel_traitsILi64ELi64ELi256ELi4ELb0ELb0EN7cutlass6half_tE19Flash_kernel_traitsILi64ELi64ELi256ELi4ES3_EELi8ELi5ELb1EEEvNS_16Flash_fwd_paramsE
        .type           _ZN5flash32flash_fwd_splitkv_combine_kernelI23Flash_fwd_kernel_traitsILi64ELi64ELi256ELi4ELb0ELb0EN7cutlass6half_tE19Flash_kernel_traitsILi64ELi64ELi256ELi4ES3_EELi8ELi5ELb1EEEvNS_16Flash_fwd_paramsE,@function
        .size           _ZN5flash32flash_fwd_splitkv_combine_kernelI23Flash_fwd_kernel_traitsILi64ELi64ELi256ELi4ELb0ELb0EN7cutlass6half_tE19Flash_kernel_traitsILi64ELi64ELi256ELi4ES3_EELi8ELi5ELb1EEEvNS_16Flash_fwd_paramsE,(.L_x_14715 - _ZN5flash32flash_fwd_splitkv_combine_kernelI23Flash_fwd_kernel_traitsILi64ELi64ELi256ELi4ELb0ELb0EN7cutlass6half_tE19Flash_kernel_traitsILi64ELi64ELi256ELi4ES3_EELi8ELi5ELb1EEEvNS_16Flash_fwd_paramsE)
        .other          _ZN5flash32flash_fwd_splitkv_combine_kernelI23Flash_fwd_kernel_traitsILi64ELi64ELi256ELi4ELb0ELb0EN7cutlass6half_tE19Flash_kernel_traitsILi64ELi64ELi256ELi4ES3_EELi8ELi5ELb1EEEvNS_16Flash_fwd_paramsE,@"STO_CUDA_ENTRY STV_DEFAULT"
_ZN5flash32flash_fwd_splitkv_combine_kernelI23Flash_fwd_kernel_traitsILi64ELi64ELi256ELi4ELb0ELb0EN7cutlass6half_tE19Flash_kernel_traitsILi64ELi64ELi256ELi4ES3_EELi8ELi5ELb1EEEvNS_16Flash_fwd_paramsE:
.text._ZN5flash32flash_fwd_splitkv_combine_kernelI23Flash_fwd_kernel_traitsILi64ELi64ELi256ELi4ELb0ELb0EN7cutlass6half_tE19Flash_kernel_traitsILi64ELi64ELi256ELi4ES3_EELi8ELi5ELb1EEEvNS_16Flash_fwd_paramsE:
        /* <DEDUP_REMOVED lines=38> */
.L_x_337:
[----:B------:R-:W-:Y:S01]  /*0260*/  IMAD.U32 R22, RZ, RZ, UR21 ;  /* 0x00000015ff167e24 */ /* 0x000fe2000f8e00ff */
[----:B------:R-:W-:Y:S01]  /*0270*/  MOV R20, UR19 ;  /* 0x0000001300147c02 */ /* 0x000fe20008000f00 */
[----:B------:R-:W-:Y:S01]  /*0280*/  IMAD.U32 R19, RZ, RZ, UR15 ;  /* 0x0000000fff137e24 */ /* 0x000fe2000f8e00ff */
[----:B------:R-:W-:Y:S02]  /*0290*/  MOV R18, UR14 ;  /* 0x0000000e00127c02 */ /* 0x000fe40008000f00 */
[----:B------:R-:W-:Y:S02]  /*02a0*/  MOV R16, 0x2c0 ;  /* 0x000002c000107802 */ /* 0x000fe40000000f00 */
[----:B------:R-:W-:Y:S05]  /*02b0*/  CALL.REL.NOINC `($__internal_9_$__cuda_sm20_div_s64) ;  /* 0x00000048008c7944 */ /* 0x000fea0003c00000 */
.L_x_338:
        /* <DEDUP_REMOVED lines=30> */
.L_x_340:
[----:B------:R-:W-:Y:S01]  /*04a0*/  IMAD.MOV.U32 R22, RZ, RZ, R10 ;  /* 0x000000ffff167224 */ /* 0x000fe200078e000a */
[----:B------:R-:W-:Y:S02]  /*04b0*/  MOV R19, R11 ;  /* 0x0000000b00137202 */ /* 0x000fe40000000f00 */
[----:B------:R-:W-:Y:S02]  /*04c0*/  MOV R16, 0x4e0 ;  /* 0x000004e000107802 */ /* 0x000fe40000000f00 */
[----:B------:R-:W-:Y:S05]  /*04d0*/  CALL.REL.NOINC `($__internal_9_$__cuda_sm20_div_s64) ;  /* 0x0000004800047944 */ /* 0x000fea0003c00000 */
[----:B------:R-:W-:Y:S02]  /*04e0*/  MOV R4, R10 ;  /* 0x0000000a00047202 */ /* 0x000fe40000000f00 */
[----:B------:R-:W-:Y:S02]  /*04f0*/  MOV R5, R11 ;  /* 0x0000000b00057202 */ /* 0x000fe40000000f00 */
.L_x_341:
[----:B------:R-:W-:Y:S05]  /*0500*/  BSYNC.RECONVERGENT B0 ;  /* 0x0000000000007941 */ /* 0x000fea0003800200 */
.L_x_339:
        /* <DEDUP_REMOVED lines=57> */
.L_x_343:
[----:B------:R-:W-:Y:S01]  /*08a0*/  IMAD.MOV.U32 R22, RZ, RZ, R20 ;  /* 0x000000ffff167224 */ /* 0x000fe200078e0014 */
[----:B------:R-:W-:Y:S01]  /*08b0*/  MOV R20, R9 ;  /* 0x0000000900147202 */ /* 0x000fe20000000f00 */
[----:B------:R-:W-:Y:S01]  /*08c0*/  IMAD.MOV.U32 R19, RZ, RZ, R18 ;  /* 0x000000ffff137224 */ /* 0x000fe200078e0012 */
[----:B------:R-:W-:Y:S02]  /*08d0*/  MOV R18, R29 ;  /* 0x0000001d00127202 */ /* 0x000fe40000000f00 */
[----:B------:R-:W-:Y:S02]  /*08e0*/  MOV R16, 0x900 ;  /* 0x0000090000107802 */ /* 0x000fe40000000f00 */
[----:B------:R-:W-:Y:S05]  /*08f0*/  CALL.REL.NOINC `($__internal_9_$__cuda_sm20_div_s64) ;  /* 0x0000004000fc7944 */ /* 0x000fea0003c00000 */
.L_x_344:
[----:B------:R-:W-:Y:S05]  /*0900*/  BSYNC.RECONVERGENT B0 ;  /* 0x0000000000007941 */ /* 0x000fea0003800200 */
.L_x_342:
        /* <DEDUP_REMOVED lines=124> */
.L_x_346:
[----:B------:R-:W-:Y:S01]  /*10d0*/  IMAD.MOV.U32 R22, RZ, RZ, R10 ;  /* 0x000000ffff167224 */ /* 0x000fe200078e000a */
[----:B------:R-:W-:Y:S01]  /*10e0*/  MOV R20, R8 ;  /* 0x0000000800147202 */ /* 0x000fe20000000f00 */
[----:B------:R-:W-:Y:S01]  /*10f0*/  IMAD.MOV.U32 R19, RZ, RZ, R11 ;  /* 0x000000ffff137224 */ /* 0x000fe200078e000b */
[----:B------:R-:W-:Y:S02]  /*1100*/  MOV R18, R0 ;  /* 0x0000000000127202 */ /* 0x000fe40000000f00 */
[----:B------:R-:W-:Y:S02]  /*1110*/  MOV R16, 0x1130 ;  /* 0x0000113000107802 */ /* 0x000fe40000000f00 */
[----:B------:R-:W-:Y:S05]  /*1120*/  CALL.REL.NOINC `($__internal_9_$__cuda_sm20_div_s64) ;  /* 0x0000003800f07944 */ /* 0x000fea0003c00000 */
[----:B------:R-:W-:Y:S02]  /*1130*/  MOV R32, R10 ;  /* 0x0000000a00207202 */ /* 0x000fe40000000f00 */
[----:B------:R-:W-:Y:S02]  /*1140*/  MOV R33, R11 ;  /* 0x0000000b00217202 */ /* 0x000fe40000000f00 */
.L_x_347:
[----:B------:R-:W-:Y:S05]  /*1150*/  BSYNC.RECONVERGENT B0 ;  /* 0x0000000000007941 */ /* 0x000fea0003800200 */
.L_x_345:
        /* <DEDUP_REMOVED lines=57> */
.L_x_349:
[----:B------:R-:W-:Y:S01]  /*14f0*/  IMAD.MOV.U32 R22, RZ, RZ, R4 ;  /* 0x000000ffff167224 */ /* 0x000fe200078e0004 */
[----:B------:R-:W-:Y:S01]  /*1500*/  MOV R19, R5 ;  /* 0x0000000500137202 */ /* 0x000fe20000000f00 */
[----:B------:R-:W-:Y:S01]  /*1510*/  IMAD.MOV.U32 R20, RZ, RZ, R7 ;  /* 0x000000ffff147224 */ /* 0x000fe200078e0007 */
[----:B------:R-:W-:Y:S02]  /*1520*/  MOV R16, 0x1540 ;  /* 0x0000154000107802 */ /* 0x000fe40000000f00 */
[----:B------:R-:W-:Y:S05]  /*1530*/  CALL.REL.NOINC `($__internal_9_$__cuda_sm20_div_s64) ;  /* 0x0000003400ec7944 */ /* 0x000fea0003c00000 */
[----:B------:R-:W-:Y:S02]  /*1540*/  MOV R14, R10 ;  /* 0x0000000a000e7202 */ /* 0x000fe40000000f00 */
[----:B------:R-:W-:Y:S02]  /*1550*/  MOV R15, R11 ;  /* 0x0000000b000f7202 */ /* 0x000fe40000000f00 */
.L_x_350:
[----:B------:R-:W-:Y:S05]  /*1560*/  BSYNC.RECONVERGENT B0 ;  /* 0x0000000000007941 */ /* 0x000fea0003800200 */
.L_x_348:
        /* <DEDUP_REMOVED lines=35> */
[----:B------:R-:W5:Y:S01]  /*17a0*/  @!P0 S2R R12, SR_CgaCtaId ;  /* 0x00000000000c8919 */ /* 0x000f620000008800 */
[----:B------:R-:W-:Y:S02]  /*17b0*/  @!P1 MOV R16, 0x400 ;  /* 0x0000040000109802 */ /* 0x000fe40000000f00 */
[----:B------:R-:W-:Y:S02]  /*17c0*/  @!P1 SHF.L.U32 R17, R4, 0x2, RZ ;  /* 0x0000000204119819 */ /* 0x000fe400000006ff */
[----:B------:R-:W-:Y:S02]  /*17d0*/  @!P0 MOV R19, 0x400 ;  /* 0x0000040000138802 */ /* 0x000fe40000000f00 */
[----:B------:R-:W-:-:S02]  /*17e0*/  @!P0 MOV R13, 0x400 ;  /* 0x00000400000d8802 */ /* 0x000fc40000000f00 */
[----:B------:R-:W-:Y:S02]  /*17f0*/  @!P1 LOP3.LUT R18, R17, 0x1c, RZ, 0xc0, !PT ;  /* 0x0000001c11129812 */ /* 0x000fe400078ec0ff */
[----:B-1----:R-:W-:Y:S01]  /*1800*/  @!P1 LEA R11, R11, R16, 0x18 ;  /* 0x000000100b0b9211 */ /* 0x002fe200078ec0ff */
[----:B------:R-:W-:Y:S01]  /*1810*/  @!P0 IMAD.SHL.U32 R16, R4, 0x4, RZ ;  /* 0x0000000404108824 */ /* 0x000fe200078e00ff */
[----:B----4-:R-:W-:-:S04]  /*1820*/  @!P0 LEA R10, R10, R19, 0x18 ;  /* 0x000000130a0a8211 */ /* 0x010fc800078ec0ff */
[----:B------:R-:W-:Y:S02]  /*1830*/  @!P0 LOP3.LUT R17, R16, 0x1c, RZ, 0xc0, !PT ;  /* 0x0000001c10118812 */ /* 0x000fe400078ec0ff */
[----:B-----5:R-:W-:Y:S02]  /*1840*/  @!P0 LEA R13, R12, R13, 0x18 ;  /* 0x0000000d0c0d8211 */ /* 0x020fe400078ec0ff */
[----:B------:R-:W-:Y:S01]  /*1850*/  SHF.R.U32.HI R12, RZ, 0x4, R4 ;  /* 0x00000004ff0c7819 */ /* 0x000fe20000011604 */
[----:B------:R-:W-:Y:S02]  /*1860*/  @!P1 IMAD.IADD R18, R18, 0x1, R11 ;  /* 0x0000000112129824 */ /* 0x000fe400078e020b */
[----:B------:R-:W-:Y:S02]  /*1870*/  @!P0 IMAD.IADD R10, R17, 0x1, R10 ;  /* 0x00000001110a8824 */ /* 0x000fe400078e020a */
[----:B------:R-:W-:Y:S02]  /*1880*/  @!P0 IMAD R16, R12, 0x4, R13 ;  /* 0x000000040c108824 */ /* 0x000fe400078e020d */
[----:B------:R-:W-:-:S02]  /*1890*/  @!P1 IMAD R13, R3, 0x24, R18 ;  /* 0x00000024030d9824 */ /* 0x000fc400078e0212 */
[----:B------:R-:W-:Y:S01]  /*18a0*/  @!P0 IMAD R18, R3, 0x24, R10 ;  /* 0x0000002403128824 */ /* 0x000fe200078e020a */
[----:B------:R-:W-:Y:S01]  /*18b0*/  @!P0 LOP3.LUT R11, R4, 0xf, RZ, 0xc0, !PT ;  /* 0x0000000f040b8812 */ /* 0x000fe200078ec0ff */
[----:B0-----:R-:W-:Y:S01]  /*18c0*/  IMAD.MOV.U32 R25, RZ, RZ, -0x800000 ;  /* 0xff800000ff197424 */ /* 0x001fe200078e00ff */
[----:B------:R-:W-:Y:S01]  /*18d0*/  MOV R24, 0xff800000 ;  /* 0xff80000000187802 */ /* 0x000fe20000000f00 */
[----:B------:R-:W0:Y:S02]  /*18e0*/  LDC R3, c[0x0][0x434] ;  /* 0x00010d00ff037b82 */ /* 0x000e240000000800 */
[----:B------:R-:W-:Y:S01]  /*18f0*/  @!P0 IMAD R21, R11, 0x24, R16 ;  /* 0x000000240b158824 */ /* 0x000fe200078e0210 */
[----:B0-----:R-:W-:-:S04]  /*1900*/  IABS R10, R3 ;  /* 0x00000003000a7213 */ /* 0x001fc80000000000 */
[----:B------:R-:W0:Y:S08]  /*1910*/  I2F.RP R17, R10 ;  /* 0x0000000a00117306 */ /* 0x000e300000209400 */
[----:B0-----:R-:W0:Y:S02]  /*1920*/  MUFU.RCP R19, R17 ;  /* 0x0000001100137308 */ /* 0x001e240000001000 */
[----:B0-----:R-:W-:Y:S01]  /*1930*/  VIADD R19, R19, 0xffffffe ;  /* 0x0ffffffe13137836 */ /* 0x001fe20000000000 */
[----:B------:R-:W0:Y:S05]  /*1940*/  LDC R17, c[0x0][0x3e0] ;  /* 0x0000f800ff117b82 */ /* 0x000e2a0000000800 */
[----:B------:R-:W1:Y:S01]  /*1950*/  F2I.FTZ.U32.TRUNC.NTZ R19, R19 ;  /* 0x0000001300137305 */ /* 0x000e62000021f000 */
[----:B--2---:R-:W-:Y:S04]  /*1960*/  @!P1 STS [R13], R6 ;  /* 0x000000060d009388 */ /* 0x004fe80000000800 */
[----:B---3--:R-:W-:Y:S01]  /*1970*/  @!P0 STS [R18+0x240], R5 ;  /* 0x0002400512008388 */ /* 0x008fe20000000800 */
[----:B------:R-:W-:Y:S06]  /*1980*/  BAR.SYNC.DEFER_BLOCKING 0x0 ;  /* 0x0000000000007b1d */ /* 0x000fec0000010000 */
[----:B------:R-:W-:Y:S04]  /*1990*/  @!P0 LDS R25, [R21] ;  /* 0x0000000015198984 */ /* 0x000fe80000000800 */
[----:B------:R-:W2:Y:S02]  /*19a0*/  @!P0 LDS R24, [R21+0x240] ;  /* 0x0002400015188984 */ /* 0x000ea40000000800 */
[----:B--2---:R-:W-:-:S05]  /*19b0*/  FMNMX.FTZ R20, R24, R25, !PT ;  /* 0x0000001918147209 */ /* 0x004fca0007810000 */
[----:B------:R-:W2:Y:S02]  /*19c0*/  SHFL.BFLY PT, R11, R20, 0x8, 0x1f ;  /* 0x0d001f00140b7f89 */ /* 0x000ea400000e0000 */
[----:B--2---:R-:W-:-:S05]  /*19d0*/  FMNMX.FTZ R13, R20, R11, !PT ;  /* 0x0000000b140d7209 */ /* 0x004fca0007810000 */
[----:B------:R-:W2:Y:S01]  /*19e0*/  SHFL.BFLY PT, R16, R13, 0x4, 0x1f ;  /* 0x0c801f000d107f89 */ /* 0x000ea200000e0000 */
[----:B-1----:R-:W-:Y:S02]  /*19f0*/  IMAD.MOV R5, RZ, RZ, -R19 ;  /* 0x000000ffff057224 */ /* 0x002fe400078e0a13 */
[----:B------:R-:W-:Y:S02]  /*1a00*/  IMAD.MOV.U32 R18, RZ, RZ, RZ ;  /* 0x000000ffff127224 */ /* 0x000fe400078e00ff */
[----:B------:R-:W-:Y:S01]  /*1a10*/  IMAD R6, R5, R10, RZ ;  /* 0x0000000a05067224 */ /* 0x000fe200078e02ff */
[----:B--2---:R-:W-:-:S05]  /*1a20*/  FMNMX.FTZ R16, R13, R16, !PT ;  /* 0x000000100d107209 */ /* 0x004fca0007810000 */
[----:B------:R-:W1:Y:S01]  /*1a30*/  SHFL.BFLY PT, R11, R16, 0x2, 0x1f ;  /* 0x0c401f00100b7f89 */ /* 0x000e6200000e0000 */
[----:B------:R-:W-:Y:S01]  /*1a40*/  IMAD.HI.U32 R6, R19, R6, R18 ;  /* 0x0000000613067227 */ /* 0x000fe200078e0012 */
[----:B------:R-:W-:-:S05]  /*1a50*/  IABS R5, R2 ;  /* 0x0000000200057213 */ /* 0x000fca0000000000 */
[----:B------:R-:W-:-:S04]  /*1a60*/  IMAD.HI.U32 R18, R6, R5, RZ ;  /* 0x0000000506127227 */ /* 0x000fc800078e00ff */
[----:B------:R-:W-:-:S04]  /*1a70*/  IMAD.MOV R6, RZ, RZ, -R18 ;  /* 0x000000ffff067224 */ /* 0x000fc800078e0a12 */
[----:B------:R-:W-:Y:S01]  /*1a80*/  IMAD R5, R10, R6, R5 ;  /* 0x000000060a057224 */ /* 0x000fe200078e0205 */
[----:B-1----:R-:W-:-:S05]  /*1a90*/  FMNMX.FTZ R11, R16, R11, !PT ;  /* 0x0000000b100b7209 */ /* 0x002fca0007810000 */
[----:B------:R-:W1:Y:S01]  /*1aa0*/  SHFL.BFLY PT, R6, R11, 0x1, 0x1f ;  /* 0x0c201f000b067f89 */ /* 0x000e6200000e0000 */
[----:B------:R-:W-:Y:S02]  /*1ab0*/  ISETP.GT.U32.AND P2, PT, R10, R5, PT ;  /* 0x000000050a00720c */ /* 0x000fe40003f44070 */
[----:B------:R-:W-:-:S04]  /*1ac0*/  LOP3.LUT R2, R2, R3, RZ, 0x3c, !PT ;  /* 0x0000000302027212 */ /* 0x000fc800078e3cff */
[----:B------:R-:W-:Y:S02]  /*1ad0*/  ISETP.GE.AND P1, PT, R2, RZ, PT ;  /* 0x000000ff0200720c */ /* 0x000fe40003f26270 */
[----:B-1----:R-:W-:-:S04]  /*1ae0*/  FMNMX.FTZ R6, R11, R6, !PT ;  /* 0x000000060b067209 */ /* 0x002fc80007810000 */
[----:B------:R-:W-:-:S04]  /*1af0*/  FSETP.NEU.FTZ.AND P0, PT, R6, -INF , PT ;  /* 0xff8000000600780b */ /* 0x000fc80003f1d000 */
[----:B------:R-:W-:Y:S01]  /*1b00*/  FSEL R2, R6, RZ, P0 ;  /* 0x000000ff06027208 */ /* 0x000fe20000000000 */
[----:B------:R-:W-:-:S04]  /*1b10*/  @!P2 IMAD.IADD R5, R5, 0x1, -R10 ;  /* 0x000000010505a824 */ /* 0x000fc800078e0a0a */
[C---:B------:R-:W-:Y:S01]  /*1b20*/  FADD.FTZ R6, -R2.reuse, R25 ;  /* 0x0000001902067221 */ /* 0x040fe20000010100 */
[----:B------:R-:W-:-:S03]  /*1b30*/  FADD.FTZ R21, -R2, R24 ;  /* 0x0000001802157221 */ /* 0x000fc60000010100 */
[----:B------:R-:W-:Y:S01]  /*1b40*/  FMUL.FTZ R6, R6, 1.4426950216293334961 ;  /* 0x3fb8aa3b06067820 */ /* 0x000fe20000410000 */
[----:B------:R-:W-:Y:S01]  /*1b50*/  FMUL.FTZ R21, R21, 1.4426950216293334961 ;  /* 0x3fb8aa3b15157820 */ /* 0x000fe20000410000 */
[----:B------:R-:W-:-:S03]  /*1b60*/  ISETP.GE.U32.AND P3, PT, R5, R10, PT ;  /* 0x0000000a0500720c */ /* 0x000fc60003f66070 */
[----:B------:R-:W-:Y:S01]  /*1b70*/  MUFU.EX2 R23, R21 ;  /* 0x0000001500177308 */ /* 0x000fe20000000800 */
[----:B------:R-:W-:-:S07]  /*1b80*/  ISETP.NE.AND P0, PT, R3, RZ, PT ;  /* 0x000000ff0300720c */ /* 0x000fce0003f05270 */
[----:B------:R-:W1:Y:S01]  /*1b90*/  MUFU.EX2 R6, R6 ;  /* 0x0000000600067308 */ /* 0x000e620000000800 */
[----:B------:R-:W-:Y:S01]  /*1ba0*/  @!P2 IADD3 R18, PT, PT, R18, 0x1, RZ ;  /* 0x000000011212a810 */ /* 0x000fe20007ffe0ff */
[----:B------:R-:W-:-:S04]  /*1bb0*/  USHF.R.S32.HI UR4, URZ, 0x1f, UR22 ;  /* 0x0000001fff047899 */ /* 0x000fc80008011416 */
        /* <DEDUP_REMOVED lines=20> */
[----:B---3--:R-:W-:-:S05]  /*1d00*/  FADD.FTZ R21, R10, R21 ;  /* 0x000000150a157221 */ /* 0x008fca0000010000 */
[----:B------:R-:W3:Y:S01]  /*1d10*/  SHFL.BFLY PT, R20, R21, 0x2, 0x1f ;  /* 0x0c401f0015147f89 */ /* 0x000ee200000e0000 */
[--C-:B--2---:R-:W-:Y:S02]  /*1d20*/  IMAD.MOV R22, RZ, RZ, -R11.reuse ;  /* 0x000000ffff167224 */ /* 0x104fe400078e0a0b */
[----:B------:R-:W-:Y:S02]  /*1d30*/  IMAD.MOV.U32 R10, RZ, RZ, RZ ;  /* 0x000000ffff0a7224 */ /* 0x000fe400078e00ff */
[----:B------:R-:W-:Y:S02]  /*1d40*/  IMAD R22, R22, R19, RZ ;  /* 0x0000001316167224 */ /* 0x000fe400078e02ff */
[----:B------:R-:W-:Y:S01]  /*1d50*/  VIADD R16, R19, UR18 ;  /* 0x0000001213107c36 */ /* 0x000fe20008000000 */
[----:B-1----:R-:W-:Y:S01]  /*1d60*/  IADD3 R6, PT, PT, RZ, -R27, RZ ;  /* 0x8000001bff067210 */ /* 0x002fe20007ffe0ff */
[----:B------:R-:W-:-:S03]  /*1d70*/  IMAD.HI.U32 R22, R11, R22, R10 ;  /* 0x000000160b167227 */ /* 0x000fc600078e000a */
[----:B------:R-:W-:Y:S01]  /*1d80*/  IABS R10, R16 ;  /* 0x00000010000a7213 */ /* 0x000fe20000000000 */
[----:B------:R-:W-:Y:S01]  /*1d90*/  IMAD R11, R6, R13, RZ ;  /* 0x0000000d060b7224 */ /* 0x000fe200078e02ff */
[----:B------:R-:W-:Y:S01]  /*1da0*/  IABS R6, R5 ;  /* 0x0000000500067213 */ /* 0x000fe20000000000 */
[----:B------:R-:W-:Y:S02]  /*1db0*/  IMAD.MOV.U32 R26, RZ, RZ, RZ ;  /* 0x000000ffff1a7224 */ /* 0x000fe400078e00ff */
[----:B------:R-:W-:-:S04]  /*1dc0*/  IMAD.HI.U32 R23, R22, R10, RZ ;  /* 0x0000000a16177227 */ /* 0x000fc800078e00ff */
[----:B------:R-:W-:-:S04]  /*1dd0*/  IMAD.HI.U32 R11, R27, R11, R26 ;  /* 0x0000000b1b0b7227 */ /* 0x000fc800078e001a */
[----:B------:R-:W-:Y:S02]  /*1de0*/  IMAD.MOV R6, RZ, RZ, -R6 ;  /* 0x000000ffff067224 */ /* 0x000fe400078e0a06 */
[----:B---3--:R-:W-:Y:S01]  /*1df0*/  FADD.FTZ R20, R21, R20 ;  /* 0x0000001415147221 */ /* 0x008fe20000010000 */
[----:B------:R-:W-:-:S04]  /*1e00*/  IMAD.HI.U32 R11, R11, R10, RZ ;  /* 0x0000000a0b0b7227 */ /* 0x000fc800078e00ff */
[--C-:B------:R-:W-:Y:S02]  /*1e10*/  IMAD R22, R23, R6, R10.reuse ;  /* 0x0000000617167224 */ /* 0x100fe400078e020a */
[----:B------:R-:W-:Y:S01]  /*1e20*/  IMAD.MOV R6, RZ, RZ, -R11 ;  /* 0x000000ffff067224 */ /* 0x000fe200078e0a0b */
[----:B------:R-:W1:Y:S02]  /*1e30*/  SHFL.BFLY PT, R21, R20, 0x1, 0x1f ;  /* 0x0c201f0014157f89 */ /* 0x000e6400000e0000 */
[----:B------:R-:W-:Y:S01]  /*1e40*/  ISETP.GT.U32.AND P2, PT, R19, R22, PT ;  /* 0x000000161300720c */ /* 0x000fe20003f44070 */
[----:B------:R-:W-:-:S05]  /*1e50*/  IMAD R6, R13, R6, R10 ;  /* 0x000000060d067224 */ /* 0x000fca00078e020a */
[----:B------:R-:W-:-:S07]  /*1e60*/  ISETP.GT.U32.AND P0, PT, R13, R6, PT ;  /* 0x000000060d00720c */ /* 0x000fce0003f04070 */
[----:B------:R-:W-:-:S04]  /*1e70*/  @!P2 IADD3 R22, PT, PT, R22, -R19, RZ ;  /* 0x800000131616a210 */ /* 0x000fc80007ffe0ff */
[-C--:B------:R-:W-:Y:S02]  /*1e80*/  ISETP.GE.U32.AND P1, PT, R22, R19.reuse, PT ;  /* 0x000000131600720c */ /* 0x080fe40003f26070 */
[----:B------:R-:W-:Y:S01]  /*1e90*/  @!P0 IMAD.IADD R6, R6, 0x1, -R13 ;  /* 0x0000000106068824 */ /* 0x000fe200078e0a0d */
[----:B------:R-:W-:Y:S01]  /*1ea0*/  LOP3.LUT R10, R16, R19, RZ, 0x3c, !PT ;  /* 0x00000013100a7212 */ /* 0x000fe200078e3cff */
[----:B------:R-:W-:Y:S02]  /*1eb0*/  @!P2 VIADD R23, R23, 0x1 ;  /* 0x000000011717a836 */ /* 0x000fe40000000000 */
[----:B-1----:R-:W-:Y:S01]  /*1ec0*/  FADD.FTZ R21, R20, R21 ;  /* 0x0000001514157221 */ /* 0x002fe20000010000 */
[----:B------:R-:W-:Y:S02]  /*1ed0*/  LOP3.LUT R16, R16, R17, RZ, 0x3c, !PT ;  /* 0x0000001110107212 */ /* 0x000fe400078e3cff */
[----:B------:R-:W-:Y:S01]  /*1ee0*/  ISETP.GE.U32.AND P4, PT, R6, R13, PT ;  /* 0x0000000d0600720c */ /* 0x000fe20003f86070 */
[----:B------:R-:W-:Y:S01]  /*1ef0*/  @!P0 VIADD R11, R11, 0x1 ;  /* 0x000000010b0b8836 */ /* 0x000fe20000000000 */
[----:B------:R-:W-:-:S02]  /*1f00*/  ISETP.GE.AND P2, PT, R16, RZ, PT ;  /* 0x000000ff1000720c */ /* 0x000fc40003f46270 */
[----:B------:R-:W-:Y:S01]  /*1f10*/  @P1 VIADD R23, R23, 0x1 ;  /* 0x0000000117171836 */ /* 0x000fe20000000000 */
[----:B------:R-:W-:Y:S02]  /*1f20*/  FSETP.NE.FTZ.AND P1, PT, R21, RZ, PT ;  /* 0x000000ff1500720b */ /* 0x000fe40003f35000 */
[----:B------:R-:W-:Y:S02]  /*1f30*/  ISETP.NE.AND P0, PT, R17, RZ, PT ;  /* 0x000000ff1100720c */ /* 0x000fe40003f05270 */
[----:B------:R-:W-:Y:S02]  /*1f40*/  ISETP.GE.AND P3, PT, R10, RZ, PT ;  /* 0x000000ff0a00720c */ /* 0x000fe40003f66270 */
[----:B------:R-:W-:Y:S02]  /*1f50*/  ISETP.NE.AND P5, PT, R5, RZ, PT ;  /* 0x000000ff0500720c */ /* 0x000fe40003fa5270 */
[----:B------:R-:W-:Y:S02]  /*1f60*/  @P4 VIADD R11, R11, 0x1 ;  /* 0x000000010b0b4836 */ /* 0x000fe40000000000 */
[----:B------:R-:W-:-:S02]  /*1f70*/  IMAD.MOV.U32 R13, RZ, RZ, R23 ;  /* 0x000000ffff0d7224 */ /* 0x000fc400078e0017 */
[----:B------:R-:W-:Y:S01]  /*1f80*/  @!P2 IMAD.MOV R11, RZ, RZ, -R11 ;  /* 0x000000ffff0ba224 */ /* 0x000fe200078e0a0b */
[----:B------:R-:W1:Y:S02]  /*1f90*/  @P1 MUFU.LG2 R21, R21 ;  /* 0x0000001500151308 */ /* 0x000e640000000c00 */
[----:B------:R-:W-:Y:S02]  /*1fa0*/  @!P0 LOP3.LUT R11, RZ, R17, RZ, 0x33, !PT ;  /* 0x00000011ff0b8212 */ /* 0x000fe400078e33ff */
[----:B------:R-:W-:Y:S02]  /*1fb0*/  LOP3.LUT P0, RZ, R4, 0x38f, RZ, 0xc0, !PT ;  /* 0x0000038f04ff7812 */ /* 0x000fe4000780c0ff */
[----:B------:R-:W-:Y:S02]  /*1fc0*/  @!P3 IADD3 R13, PT, PT, -R13, RZ, RZ ;  /* 0x000000ff0d0db210 */ /* 0x000fe40007ffe1ff */
[----:B------:R-:W-:Y:S02]  /*1fd0*/  ISETP.NE.AND P3, PT, R18, RZ, PT ;  /* 0x000000ff1200720c */ /* 0x000fe40003f65270 */
[----:B------:R-:W-:-:S02]  /*1fe0*/  @!P5 LOP3.LUT R13, RZ, R19, RZ, 0x33, !PT ;  /* 0x00000013ff0dd212 */ /* 0x000fc400078e33ff */
[----:B------:R-:W-:Y:S02]  /*1ff0*/  SEL R10, RZ, 0x1, !P3 ;  /* 0x00000001ff0a7807 */ /* 0x000fe40005800000 */
[----:B------:R-:W-:Y:S02]  /*2000*/  SHF.R.S32.HI R23, RZ, 0x1f, R5 ;  /* 0x0000001fff177819 */ /* 0x000fe40000011405 */
[----:B------:R-:W-:Y:S02]  /*2010*/  ISETP.LT.U32.AND P2, PT, R14, R13, PT ;  /* 0x0000000d0e00720c */ /* 0x000fe40003f41070 */
[----:B------:R-:W-:Y:S01]  /*2020*/  SHF.R.S32.HI R19, RZ, 0x1f, R13 ;  /* 0x0000001fff137819 */ /* 0x000fe2000001140d */
[----:B0-----:R-:W-:Y:S01]  /*2030*/  IMAD R6, R3, UR4, RZ ;  /* 0x0000000403067c24 */ /* 0x001fe2000f8e02ff */
[----:B------:R-:W-:Y:S01]  /*2040*/  LOP3.LUT R10, R23, R10, RZ, 0xfc, !PT ;  /* 0x0000000a170a7212 */ /* 0x000fe200078efcff */
[----:B------:R-:W-:Y:S01]  /*2050*/  IMAD R3, R11, UR9, RZ ;  /* 0x000000090b037c24 */ /* 0x000fe2000f8e02ff */
[----:B------:R-:W-:Y:S01]  /*2060*/  ISETP.LT.AND.EX P2, PT, R15, R19, PT, P2 ;  /* 0x000000130f00720c */ /* 0x000fe20003f41320 */
        /* <DEDUP_REMOVED lines=57> */
.L_x_354:
[----:B------:R-:W-:Y:S01]  /*2400*/  IMAD.MOV.U32 R22, RZ, RZ, R2 ;  /* 0x000000ffff167224 */ /* 0x000fe200078e0002 */
[----:B------:R-:W-:Y:S01]  /*2410*/  MOV R19, RZ ;  /* 0x000000ff00137202 */ /* 0x000fe20000000f00 */
[----:B------:R-:W-:Y:S01]  /*2420*/  IMAD.MOV.U32 R20, RZ, RZ, R30 ;  /* 0x000000ffff147224 */ /* 0x000fe200078e001e */
[----:B------:R-:W-:Y:S02]  /*2430*/  MOV R16, 0x2450 ;  /* 0x0000245000107802 */ /* 0x000fe40000000f00 */
[----:B------:R-:W-:Y:S05]  /*2440*/  CALL.REL.NOINC `($__internal_9_$__cuda_sm20_div_s64) ;  /* 0x0000002800287944 */ /* 0x000fea0003c00000 */
[----:B------:R-:W-:Y:S02]  /*2450*/  IADD3 R13, PT, PT, -R10, RZ, RZ ;  /* 0x000000ff0a0d7210 */ /* 0x000fe40007ffe1ff */
[----:B------:R-:W-:-:S03]  /*2460*/  MOV R31, R11 ;  /* 0x0000000b001f7202 */ /* 0x000fc60000000f00 */
[----:B------:R-:W-:Y:S01]  /*2470*/  IMAD R13, R30, R13, R2 ;  /* 0x0000000d1e0d7224 */ /* 0x000fe200078e0202 */
[----:B------:R-:W-:-:S07]  /*2480*/  MOV R30, R10 ;  /* 0x0000000a001e7202 */ /* 0x000fce0000000f00 */
.L_x_355:
        /* <DEDUP_REMOVED lines=59> */
.L_x_357:
[----:B------:R-:W-:Y:S01]  /*2840*/  IMAD.MOV.U32 R22, RZ, RZ, R30 ;  /* 0x000000ffff167224 */ /* 0x000fe200078e001e */
[----:B------:R-:W-:Y:S01]  /*2850*/  MOV R19, R31 ;  /* 0x0000001f00137202 */ /* 0x000fe20000000f00 */
[----:B------:R-:W-:Y:S01]  /*2860*/  IMAD.MOV.U32 R20, RZ, RZ, R28 ;  /* 0x000000ffff147224 */ /* 0x000fe200078e001c */
[----:B------:R-:W-:Y:S02]  /*2870*/  MOV R16, 0x2890 ;  /* 0x0000289000107802 */ /* 0x000fe40000000f00 */
[----:B------:R-:W-:Y:S05]  /*2880*/  CALL.REL.NOINC `($__internal_9_$__cuda_sm20_div_s64) ;  /* 0x0000002400187944 */ /* 0x000fea0003c00000 */
[----:B------:R-:W-:-:S05]  /*2890*/  IADD3 R11, PT, PT, -R10, RZ, RZ ;  /* 0x000000ff0a0b7210 */ /* 0x000fca0007ffe1ff */
[----:B------:R-:W-:Y:S02]  /*28a0*/  IMAD R28, R11, R28, R30 ;  /* 0x0000001c0b1c7224 */ /* 0x000fe400078e021e */
.L_x_358:
[----:B------:R-:W-:Y:S05]  /*28b0*/  BSYNC.RECONVERGENT B0 ;  /* 0x0000000000007941 */ /* 0x000fea0003800200 */
.L_x_356:
        /* <DEDUP_REMOVED lines=8> */
[----:B------:R-:W-:Y:S01]  /*2940*/  LOP3.LUT R26, R28, R9, RZ, 0x3c, !PT ;  /* 0x000000091c1a7212 */ /* 0x000fe200078e3cff */
[----:B------:R-:W3:Y:S01]  /*2950*/  I2F.U32.RP R22, R16 ;  /* 0x0000001000167306 */ /* 0x000ee20000209000 */
[----:B------:R-:W-:-:S02]  /*2960*/  ISETP.NE.AND P5, PT, R9, RZ, PT ;  /* 0x000000ff0900720c */ /* 0x000fc40003fa5270 */
[----:B------:R-:W-:Y:S01]  /*2970*/  ISETP.GE.AND P2, PT, R26, RZ, PT ;  /* 0x000000ff1a00720c */ /* 0x000fe20003f46270 */
[----:B0-----:R-:W-:-:S04]  /*2980*/  UISETP.NE.AND UP0, UPT, UR8, URZ, UPT ;  /* 0x000000ff0800728c */ /* 0x001fc8000bf05270 */
        /* <DEDUP_REMOVED lines=11> */
[----:B------:R-:W1:Y:S01]  /*2a40*/  F2I.FTZ.U32.TRUNC.NTZ R21, R21 ;  /* 0x0000001500157305 */ /* 0x000e62000021f000 */
[----:B0-----:R-:W-:-:S07]  /*2a50*/  IMAD.MOV R20, RZ, RZ, -R31 ;  /* 0x000000ffff147224 */ /* 0x001fce00078e0a1f */
[----:B------:R-:W0:Y:S01]  /*2a60*/  MUFU.RCP R34, R13 ;  /* 0x0000000d00227308 */ /* 0x000e220000001000 */
[----:B------:R-:W-:Y:S02]  /*2a70*/  IMAD.MOV.U32 R30, RZ, RZ, RZ ;  /* 0x000000ffff1e7224 */ /* 0x000fe400078e00ff */
[----:B------:R-:W-:Y:S02]  /*2a80*/  IMAD R27, R20, R19, RZ ;  /* 0x00000013141b7224 */ /* 0x000fe400078e02ff */
[----:B------:R-:W-:Y:S02]  /*2a90*/  HFMA2 R20, -RZ, RZ, 0, 0 ;  /* 0x00000000ff147431 */ /* 0x000fe400000001ff */
[----:B-1----:R-:W-:Y:S01]  /*2aa0*/  IMAD.MOV R29, RZ, RZ, -R21 ;  /* 0x000000ffff1d7224 */ /* 0x002fe200078e0a15 */
[----:B------:R-:W1:Y:S01]  /*2ab0*/  I2F.U32.RP R32, R18 ;  /* 0x0000001200207306 */ /* 0x000e620000209000 */
[----:B------:R-:W-:Y:S01]  /*2ac0*/  IMAD.HI.U32 R27, R31, R27, R30 ;  /* 0x0000001b1f1b7227 */ /* 0x000fe200078e001e */
[----:B------:R-:W-:-:S03]  /*2ad0*/  IABS R30, R9 ;  /* 0x00000009001e7213 */ /* 0x000fc60000000000 */
[----:B------:R-:W-:Y:S02]  /*2ae0*/  IMAD R29, R29, R16, RZ ;  /* 0x000000101d1d7224 */ /* 0x000fe400078e02ff */
[----:B------:R-:W-:Y:S01]  /*2af0*/  IMAD.MOV R30, RZ, RZ, -R30 ;  /* 0x000000ffff1e7224 */ /* 0x000fe200078e0a1e */
[----:B------:R-:W2:Y:S01]  /*2b00*/  I2F.U32.RP R11, R15 ;  /* 0x0000000f000b7306 */ /* 0x000ea20000209000 */
[----:B------:R-:W-:Y:S01]  /*2b10*/  IMAD.HI.U32 R29, R21, R29, R20 ;  /* 0x0000001d151d7227 */ /* 0x000fe200078e0014 */
[----:B------:R-:W-:Y:S02]  /*2b20*/  IABS R20, R10 ;  /* 0x0000000a00147213 */ /* 0x000fe40000000000 */
[----:B------:R-:W-:Y:S01]  /*2b30*/  IABS R21, R7 ;  /* 0x0000000700157213 */ /* 0x000fe20000000000 */
[----:B------:R-:W-:Y:S01]  /*2b40*/  IMAD.HI.U32 R27, R27, R22, RZ ;  /* 0x000000161b1b7227 */ /* 0x000fe200078e00ff */
[----:B0-----:R-:W-:Y:S02]  /*2b50*/  IADD3 R34, PT, PT, R34, 0xffffffe, RZ ;  /* 0x0ffffffe22227810 */ /* 0x001fe40007ffe0ff */
[----:B-1----:R-:W0:Y:S01]  /*2b60*/  MUFU.RCP R32, R32 ;  /* 0x0000002000207308 */ /* 0x002e220000001000 */
[----:B------:R-:W-:-:S02]  /*2b70*/  IMAD R30, R27, R30, R22 ;  /* 0x0000001e1b1e7224 */ /* 0x000fc400078e0216 */
[----:B------:R-:W-:Y:S02]  /*2b80*/  IMAD.MOV R21, RZ, RZ, -R21 ;  /* 0x000000ffff157224 */ /* 0x000fe400078e0a15 */
[----:B------:R-:W-:Y:S01]  /*2b90*/  IMAD.HI.U32 R22, R29, R20, RZ ;  /* 0x000000141d167227 */ /* 0x000fe200078e00ff */
[----:B------:R-:W-:Y:S02]  /*2ba0*/  ISETP.GT.U32.AND P3, PT, R19, R30, PT ;  /* 0x0000001e1300720c */ /* 0x000fe40003f64070 */
[----:B--2---:R-:W1:Y:S01]  /*2bb0*/  MUFU.RCP R11, R11 ;  /* 0x0000000b000b7308 */ /* 0x004e620000001000 */
[----:B------:R-:W-:-:S05]  /*2bc0*/  IMAD R21, R22, R21, R20 ;  /* 0x0000001516157224 */ /* 0x000fca00078e0214 */
[----:B------:R-:W-:Y:S02]  /*2bd0*/  ISETP.GT.U32.AND P1, PT, R16, R21, PT ;  /* 0x000000151000720c */ /* 0x000fe40003f24070 */
[----:B------:R-:W2:Y:S01]  /*2be0*/  F2I.FTZ.U32.TRUNC.NTZ R35, R34 ;  /* 0x0000002200237305 */ /* 0x000ea2000021f000 */
[----:B0-----:R-:W-:Y:S02]  /*2bf0*/  VIADD R32, R32, 0xffffffe ;  /* 0x0ffffffe20207836 */ /* 0x001fe40000000000 */
[----:B------:R-:W-:Y:S01]  /*2c00*/  @!P3 IMAD.IADD R30, R30, 0x1, -R19 ;  /* 0x000000011e1eb824 */ /* 0x000fe200078e0a13 */
[----:B------:R-:W-:Y:S02]  /*2c10*/  @!P3 IADD3 R27, PT, PT, R27, 0x1, RZ ;  /* 0x000000011b1bb810 */ /* 0x000fe40007ffe0ff */
[----:B------:R-:W-:Y:S02]  /*2c20*/  ISETP.NE.AND P3, PT, R7, RZ, PT ;  /* 0x000000ff0700720c */ /* 0x000fe40003f65270 */
[----:B------:R-:W0:Y:S01]  /*2c30*/  F2I.FTZ.U32.TRUNC.NTZ R33, R32 ;  /* 0x0000002000217305 */ /* 0x000e22000021f000 */
[----:B-1----:R-:W-:-:S02]  /*2c40*/  IADD3 R31, PT, PT, R11, 0xffffffe, RZ ;  /* 0x0ffffffe0b1f7810 */ /* 0x002fc40007ffe0ff */
[----:B------:R-:W-:Y:S01]  /*2c50*/  @!P1 IADD3 R21, PT, PT, R21, -R16, RZ ;  /* 0x8000001015159210 */ /* 0x000fe20007ffe0ff */
[----:B------:R-:W-:Y:S01]  /*2c60*/  @!P1 VIADD R22, R22, 0x1 ;  /* 0x0000000116169836 */ /* 0x000fe20000000000 */
[----:B------:R-:W-:Y:S01]  /*2c70*/  ISETP.GE.U32.AND P6, PT, R30, R19, PT ;  /* 0x000000131e00720c */ /* 0x000fe20003fc6070 */
[----:B------:R-:W-:Y:S01]  /*2c80*/  HFMA2 R30, -RZ, RZ, 0, 0 ;  /* 0x00000000ff1e7431 */ /* 0x000fe200000001ff */
[----:B--2---:R-:W-:Y:S01]  /*2c90*/  IADD3 R13, PT, PT, RZ, -R35, RZ ;  /* 0x80000023ff0d7210 */ /* 0x004fe20007ffe0ff */
[----:B------:R-:W-:Y:S01]  /*2ca0*/  IMAD.MOV.U32 R34, RZ, RZ, RZ ;  /* 0x000000ffff227224 */ /* 0x000fe200078e00ff */
[----:B------:R-:W1:Y:S01]  /*2cb0*/  F2I.FTZ.U32.TRUNC.NTZ R31, R31 ;  /* 0x0000001f001f7305 */ /* 0x000e62000021f000 */
[----:B------:R-:W-:Y:S02]  /*2cc0*/  LOP3.LUT R19, R10, R7, RZ, 0x3c, !PT ;  /* 0x000000070a137212 */ /* 0x000fe400078e3cff */
[----:B------:R-:W-:Y:S01]  /*2cd0*/  IMAD R20, R13, R14, RZ ;  /* 0x0000000e0d147224 */ /* 0x000fe200078e02ff */
[----:B------:R-:W-:-:S02]  /*2ce0*/  ISETP.GE.U32.AND P4, PT, R21, R16, PT ;  /* 0x000000101500720c */ /* 0x000fc40003f86070 */
[----:B------:R-:W-:Y:S01]  /*2cf0*/  IABS R13, R2 ;  /* 0x00000002000d7213 */ /* 0x000fe20000000000 */
[----:B------:R-:W-:Y:S01]  /*2d00*/  IMAD.HI.U32 R20, R35, R20, R34 ;  /* 0x0000001423147227 */ /* 0x000fe200078e0022 */
[----:B------:R-:W-:Y:S02]  /*2d10*/  IABS R11, R17 ;  /* 0x00000011000b7213 */ /* 0x000fe40000000000 */
[----:B------:R-:W-:Y:S01]  /*2d20*/  ISETP.GE.AND P0, PT, R19, RZ, PT ;  /* 0x000000ff1300720c */ /* 0x000fe20003f06270 */
[----:B0-----:R-:W-:Y:S01]  /*2d30*/  IMAD.MOV R16, RZ, RZ, -R33 ;  /* 0x000000ffff107224 */ /* 0x001fe200078e0a21 */
[----:B------:R-:W-:Y:S01]  /*2d40*/  MOV R32, RZ ;  /* 0x000000ff00207202 */ /* 0x000fe20000000f00 */
[----:B------:R-:W-:Y:S01]  /*2d50*/  IMAD.MOV R11, RZ, RZ, -R11 ;  /* 0x000000ffff0b7224 */ /* 0x000fe200078e0a0b */
[----:B------:R-:W-:Y:S01]  /*2d60*/  IABS R21, R8 ;  /* 0x0000000800157213 */ /* 0x000fe20000000000 */
[----:B------:R-:W-:-:S04]  /*2d70*/  IMAD.HI.U32 R20, R20, R13, RZ ;  /* 0x0000000d14147227 */ /* 0x000fc800078e00ff */
[----:B------:R-:W-:Y:S02]  /*2d80*/  @P6 VIADD R27, R27, 0x1 ;  /* 0x000000011b1b6836 */ /* 0x000fe40000000000 */
[----:B------:R-:W-:Y:S02]  /*2d90*/  IMAD R13, R20, R11, R13 ;  /* 0x0000000b140d7224 */ /* 0x000fe400078e020d */
[----:B-1----:R-:W-:Y:S02]  /*2da0*/  IMAD.MOV R11, RZ, RZ, -R31 ;  /* 0x000000ffff0b7224 */ /* 0x002fe400078e0a1f */
[----:B------:R-:W-:Y:S01]  /*2db0*/  @P4 VIADD R22, R22, 0x1 ;  /* 0x0000000116164836 */ /* 0x000fe20000000000 */
[----:B------:R-:W-:Y:S01]  /*2dc0*/  ISETP.GT.U32.AND P1, PT, R14, R13, PT ;  /* 0x0000000d0e00720c */ /* 0x000fe20003f24070 */
[----:B------:R-:W-:Y:S02]  /*2dd0*/  IMAD R19, R16, R18, RZ ;  /* 0x0000001210137224 */ /* 0x000fe400078e02ff */
[----:B------:R-:W-:Y:S01]  /*2de0*/  @!P2 IMAD.MOV R27, RZ, RZ, -R27 ;  /* 0x000000ffff1ba224 */ /* 0x000fe200078e0a1b */
[----:B------:R-:W-:Y:S01]  /*2df0*/  @!P5 LOP3.LUT R27, RZ, R9, RZ, 0x33, !PT ;  /* 0x00000009ff1bd212 */ /* 0x000fe200078e33ff */
[----:B------:R-:W-:Y:S01]  /*2e00*/  IMAD R11, R11, R15, RZ ;  /* 0x0000000f0b0b7224 */ /* 0x000fe200078e02ff */
[----:B------:R-:W-:Y:S01]  /*2e10*/  ISETP.NE.AND P2, PT, R17, RZ, PT ;  /* 0x000000ff1100720c */ /* 0x000fe20003f45270 */
[----:B------:R-:W-:Y:S01]  /*2e20*/  @!P0 IMAD.MOV R22, RZ, RZ, -R22 ;  /* 0x000000ffff168224 */ /* 0x000fe200078e0a16 */
[----:B------:R-:W-:Y:S01]  /*2e30*/  @!P3 LOP3.LUT R22, RZ, R7, RZ, 0x33, !PT ;  /* 0x00000007ff16b212 */ /* 0x000fe200078e33ff */
[----:B------:R-:W-:Y:S01]  /*2e40*/  IMAD.HI.U32 R19, R33, R19, R32 ;  /* 0x0000001321137227 */ /* 0x000fe200078e0020 */
[----:B------:R-:W-:-:S02]  /*2e50*/  IABS R26, R27 ;  /* 0x0000001b001a7213 */ /* 0x000fc40000000000 */
[----:B------:R-:W-:Y:S01]  /*2e60*/  IABS R16, R22 ;  /* 0x0000001600107213 */ /* 0x000fe20000000000 */
[----:B------:R-:W-:Y:S01]  /*2e70*/  IMAD.HI.U32 R30, R31, R11, R30 ;  /* 0x0000000b1f1e7227 */ /* 0x000fe200078e001e */
[----:B------:R-:W-:Y:S02]  /*2e80*/  IABS R11, R6 ;  /* 0x00000006000b7213 */ /* 0x000fe40000000000 */
[----:B------:R-:W-:Y:S01]  /*2e90*/  ISETP.NE.AND P5, PT, R8, RZ, PT ;  /* 0x000000ff0800720c */ /* 0x000fe20003fa5270 */
[----:B------:R-:W-:Y:S01]  /*2ea0*/  IMAD.MOV R21, RZ, RZ, -R21 ;  /* 0x000000ffff157224 */ /* 0x000fe200078e0a15 */
[----:B------:R-:W-:Y:S01]  /*2eb0*/  IADD3 R11, PT, PT, RZ, -R11, RZ ;  /* 0x8000000bff0b7210 */ /* 0x000fe20007ffe0ff */
[----:B------:R-:W-:-:S04]  /*2ec0*/  IMAD.HI.U32 R19, R19, R26, RZ ;  /* 0x0000001a13137227 */ /* 0x000fc800078e00ff */
[----:B------:R-:W-:-:S04]  /*2ed0*/  IMAD.HI.U32 R30, R30, R16, RZ ;  /* 0x000000101e1e7227 */ /* 0x000fc800078e00ff */
[----:B------:R-:W-:Y:S02]  /*2ee0*/  IMAD R21, R19, R21, R26 ;  /* 0x0000001513157224 */ /* 0x000fe400078e021a */
[----:B------:R-:W-:Y:S02]  /*2ef0*/  @!P1 IMAD.IADD R13, R13, 0x1, -R14 ;  /* 0x000000010d0d9824 */ /* 0x000fe400078e0a0e */
[----:B------:R-:W-:Y:S01]  /*2f00*/  IMAD R16, R30, R11, R16 ;  /* 0x0000000b1e107224 */ /* 0x000fe200078e0210 */
[----:B------:R-:W-:Y:S01]  /*2f10*/  ISETP.GT.U32.AND P3, PT, R18, R21, PT ;  /* 0x000000151200720c */ /* 0x000fe20003f64070 */
[----:B------:R-:W-:Y:S01]  /*2f20*/  @!P1 VIADD R20, R20, 0x1 ;  /* 0x0000000114149836 */ /* 0x000fe20000000000 */
[----:B------:R-:W-:Y:S01]  /*2f30*/  ISETP.GE.U32.AND P4, PT, R13, R14, PT ;  /* 0x0000000e0d00720c */ /* 0x000fe20003f86070 */
[----:B------:R-:W-:Y:S01]  /*2f40*/  IMAD.MOV R11, RZ, RZ, -R27 ;  /* 0x000000ffff0b7224 */ /* 0x000fe200078e0a1b */
[----:B------:R-:W-:Y:S02]  /*2f50*/  ISETP.GT.U32.AND P1, PT, R15, R16, PT ;  /* 0x000000100f00720c */ /* 0x000fe40003f24070 */
[----:B------:R-:W-:Y:S01]  /*2f60*/  LOP3.LUT R13, R2, R17, RZ, 0x3c, !PT ;  /* 0x00000011020d7212 */ /* 0x000fe200078e3cff */
[----:B------:R-:W-:Y:S01]  /*2f70*/  IMAD R11, R9, R11, R28 ;  /* 0x0000000b090b7224 */ /* 0x000fe200078e021c */
[----:B------:R-:W-:-:S02]  /*2f80*/  LOP3.LUT R9, R22, R6, RZ, 0x3c, !PT ;  /* 0x0000000616097212 */ /* 0x000fc400078e3cff */
[----:B------:R-:W-:Y:S02]  /*2f90*/  ISETP.GE.AND P0, PT, R13, RZ, PT ;  /* 0x000000ff0d00720c */ /* 0x000fe40003f06270 */
[----:B------:R-:W-:Y:S01]  /*2fa0*/  LOP3.LUT R13, R27, R8, RZ, 0x3c, !PT ;  /* 0x000000081b0d7212 */ /* 0x000fe200078e3cff */
[----:B------:R-:W-:Y:S01]  /*2fb0*/  @!P3 IMAD.IADD R21, R21, 0x1, -R18 ;  /* 0x000000011515b824 */ /* 0x000fe200078e0a12 */
[----:B------:R-:W-:Y:S02]  /*2fc0*/  @!P3 IADD3 R19, PT, PT, R19, 0x1, RZ ;  /* 0x000000011313b810 */ /* 0x000fe40007ffe0ff */
[----:B------:R-:W-:Y:S01]  /*2fd0*/  @P4 IADD3 R20, PT, PT, R20, 0x1, RZ ;  /* 0x0000000114144810 */ /* 0x000fe20007ffe0ff */
[----:B------:R-:W-:Y:S01]  /*2fe0*/  @!P1 IMAD.IADD R16, R16, 0x1, -R15 ;  /* 0x0000000110109824 */ /* 0x000fe200078e0a0f */
[----:B------:R-:W-:Y:S01]  /*2ff0*/  ISETP.GE.U32.AND P6, PT, R21, R18, PT ;  /* 0x000000121500720c */ /* 0x000fe20003fc6070 */
[----:B------:R-:W-:Y:S01]  /*3000*/  @!P1 VIADD R30, R30, 0x1 ;  /* 0x000000011e1e9836 */ /* 0x000fe20000000000 */
[----:B------:R-:W-:-:S02]  /*3010*/  ISETP.NE.AND P1, PT, R6, RZ, PT ;  /* 0x000000ff0600720c */ /* 0x000fc40003f25270 */
[----:B------:R-:W-:Y:S02]  /*3020*/  ISETP.GE.U32.AND P4, PT, R16, R15, PT ;  /* 0x0000000f1000720c */ /* 0x000fe40003f86070 */
[----:B------:R-:W-:Y:S02]  /*3030*/  @!P0 IADD3 R20, PT, PT, -R20, RZ, RZ ;  /* 0x000000ff14148210 */ /* 0x000fe40007ffe1ff */
[----:B------:R-:W-:Y:S02]  /*3040*/  @!P2 LOP3.LUT R20, RZ, R17, RZ, 0x33, !PT ;  /* 0x00000011ff14a212 */ /* 0x000fe400078e33ff */
[----:B------:R-:W-:Y:S02]  /*3050*/  ISETP.GE.AND P2, PT, R13, RZ, PT ;  /* 0x000000ff0d00720c */ /* 0x000fe40003f46270 */
[----:B------:R-:W-:Y:S01]  /*3060*/  ISETP.GE.AND P0, PT, R9, RZ, PT ;  /* 0x000000ff0900720c */ /* 0x000fe20003f06270 */
[----:B------:R-:W-:-:S04]  /*3070*/  IMAD.WIDE R14, R20, UR9, RZ ;  /* 0x00000009140e7c25 */ /* 0x000fc8000f8e02ff */
[----:B------:R-:W-:Y:S01]  /*3080*/  @P6 VIADD R19, R19, 0x1 ;  /* 0x0000000113136836 */ /* 0x000fe20000000000 */
[----:B------:R-:W-:Y:S01]  /*3090*/  @P4 IADD3 R30, PT, PT, R30, 0x1, RZ ;  /* 0x000000011e1e4810 */ /* 0x000fe20007ffe0ff */
[----:B------:R-:W-:Y:S02]  /*30a0*/  IMAD.MOV R20, RZ, RZ, -R20 ;  /* 0x000000ffff147224 */ /* 0x000fe400078e0a14 */
[----:B------:R-:W-:Y:S01]  /*30b0*/  IMAD.WIDE.U32 R14, R0, UR8, R14 ;  /* 0x00000008000e7c25 */ /* 0x000fe2000f8e000e */
[----:B------:R-:W-:-:S03]  /*30c0*/  UIMAD UR8, UR22, UR8, URZ ;  /* 0x00000008160872a4 */ /* 0x000fc6000f8e02ff */
[----:B------:R-:W-:Y:S01]  /*30d0*/  @!P2 IMAD.MOV R19, RZ, RZ, -R19 ;  /* 0x000000ffff13a224 */ /* 0x000fe200078e0a13 */
[----:B------:R-:W-:Y:S01]  /*30e0*/  @!P5 LOP3.LUT R19, RZ, R8, RZ, 0x33, !PT ;  /* 0x00000008ff13d212 */ /* 0x000fe200078e33ff */
[----:B------:R-:W-:Y:S01]  /*30f0*/  @!P0 IMAD.MOV R30, RZ, RZ, -R30 ;  /* 0x000000ffff1e8224 */ /* 0x000fe200078e0a1e */
[----:B------:R-:W-:Y:S01]  /*3100*/  @!P1 LOP3.LUT R30, RZ, R6, RZ, 0x33, !PT ;  /* 0x00000006ff1e9212 */ /* 0x000fe200078e33ff */
[----:B------:R-:W-:Y:S01]  /*3110*/  IMAD R15, R0, UR12, R15 ;  /* 0x0000000c000f7c24 */ /* 0x000fe2000f8e020f */
[----:B------:R-:W-:Y:S01]  /*3120*/  IADD3 R0, PT, PT, -R22, RZ, RZ ;  /* 0x000000ff16007210 */ /* 0x000fe20007ffe1ff */
        /* <DEDUP_REMOVED lines=25> */
.L_x_353:
[----:B------:R-:W0:Y:S01]  /*32c0*/  LDC.64 R2, c[0x0][0x420] ;  /* 0x00010800ff027b82 */ /* 0x000e220000000a00 */
[----:B------:R-:W-:-:S05]  /*32d0*/  IADD3 R0, PT, PT, R12, UR20, RZ ;  /* 0x000000140c007c10 */ /* 0x000fca000fffe0ff */
[----:B0-----:R-:W-:-:S05]  /*32e0*/  IMAD.WIDE.U32 R2, R0, 0x4, R2 ;  /* 0x0000000400027825 */ /* 0x001fca00078e0002 */
[----:B------:R0:W-:Y:S02]  /*32f0*/  STG.E desc[UR10][R2.64], R23 ;  /* 0x0000001702007986 */ /* 0x0001e4000c10190a */
.L_x_352:
[----:B------:R-:W-:Y:S05]  /*3300*/  BSYNC.RECONVERGENT B1 ;  /* 0x0000000000017941 */ /* 0x000fea0003800200 */
.L_x_351:
[----:B------:R-:W2:Y:S01]  /*3310*/  LDCU UR9, c[0x0][0x534] ;  /* 0x0000a680ff0977ac */ /* 0x000ea20008000800 */
[C---:B------:R-:W-:Y:S01]  /*3320*/  LOP3.LUT R9, R4.reuse, 0xf, RZ, 0xc0, !PT ;  /* 0x0000000f04097812 */ /* 0x040fe200078ec0ff */
[----:B------:R-:W3:Y:S01]  /*3330*/  S2UR UR4, SR_CgaCtaId ;  /* 0x00000000000479c3 */ /* 0x000ee20000008800 */
[----:B------:R-:W-:Y:S01]  /*3340*/  IMAD.SHL.U32 R7, R4, 0x4, RZ ;  /* 0x0000000404077824 */ /* 0x000fe200078e00ff */
[----:B------:R-:W-:Y:S01]  /*3350*/  UMOV UR5, 0x400 ;  /* 0x0000040000057882 */ /* 0x000fe20000000000 */
[C---:B------:R-:W-:Y:S02]  /*3360*/  LOP3.LUT R0, R9.reuse, 0x10, RZ, 0xfc, !PT ;  /* 0x0000001009007812 */ /* 0x040fe400078efcff */
[----:B01----:R-:W-:Y:S01]  /*3370*/  CS2R R2, SRZ ;  /* 0x0000000000027805 */ /* 0x003fe2000001ff00 */
[----:B------:R-:W-:Y:S01]  /*3380*/  IMAD.MOV.U32 R5, RZ, RZ, RZ ;  /* 0x000000ffff057224 */ /* 0x000fe200078e00ff */
[----:B--2---:R-:W-:Y:S01]  /*3390*/  ISETP.GE.AND P1, PT, R9, UR9, PT ;  /* 0x0000000909007c0c */ /* 0x004fe2000bf26270 */
[----:B------:R-:W-:Y:S01]  /*33a0*/  UISETP.GE.AND UP0, UPT, UR9, 0x1, UPT ;  /* 0x000000010900788c */ /* 0x000fe2000bf06270 */
[----:B------:R-:W-:Y:S01]  /*33b0*/  ISETP.GE.AND P0, PT, R0, UR9, PT ;  /* 0x0000000900007c0c */ /* 0x000fe2000bf06270 */
[----:B------:R-:W-:Y:S01]  /*33c0*/  HFMA2 R0, -RZ, RZ, 0, 0 ;  /* 0x00000000ff007431 */ /* 0x000fe200000001ff */
[----:B------:R-:W-:-:S02]  /*33d0*/  ISETP.GT.U32.OR P1, PT, R4, 0x7f, P1 ;  /* 0x0000007f0400780c */ /* 0x000fc40000f24470 */
[----:B------:R-:W-:Y:S01]  /*33e0*/  ISETP.GT.U32.OR P0, PT, R4, 0x7f, P0 ;  /* 0x0000007f0400780c */ /* 0x000fe20000704470 */
[----:B---3--:R-:W-:-:S06]  /*33f0*/  ULEA UR4, UR4, UR5, 0x18 ;  /* 0x0000000504047291 */ /* 0x008fcc000f8ec0ff */
        /* <DEDUP_REMOVED lines=20> */
[----:B------:R-:W-:Y:S02]  /*3540*/  UIADD3 UR8, UPT, UPT, UR21, -UR20, URZ ;  /* 0x8000001415087290 */ /* 0x000fe4000fffe0ff */
[----:B-1----:R-:W-:-:S02]  /*3550*/  UIMAD UR6, UR20, UR7, URZ ;  /* 0x00000007140672a4 */ /* 0x002fc4000f8e02ff */
[----:B------:R-:W-:-:S04]  /*3560*/  UIMAD UR7, UR21, UR7, URZ ;  /* 0x00000007150772a4 */ /* 0x000fc8000f8e02ff */
[----:B------:R-:W-:Y:S01]  /*3570*/  IMAD.U32 R15, RZ, RZ, UR6 ;  /* 0x00000006ff0f7e24 */ /* 0x000fe2000f8e00ff */
[----:B------:R-:W-:Y:S01]  /*3580*/  LEA R0, P0, R0, UR6, 0x2 ;  /* 0x0000000600007c11 */ /* 0x000fe2000f8010ff */
[----:B------:R-:W-:-:S03]  /*3590*/  ULOP3.LUT UR6, UR9, 0x3, URZ, 0xc0, !UPT ;  /* 0x0000000309067892 */ /* 0x000fc6000f8ec0ff */
[----:B------:R-:W-:Y:S02]  /*35a0*/  LEA.HI.X.SX32 R15, R15, RZ, 0x1, P0 ;  /* 0x000000ff0f0f7211 */ /* 0x000fe400000f0eff */
[----:B0-----:R-:W-:-:S04]  /*35b0*/  LEA R14, P0, R0, UR4, 0x2 ;  /* 0x00000004000e7c11 */ /* 0x001fc8000f8010ff */
[----:B------:R-:W-:Y:S01]  /*35c0*/  LEA.HI.X R15, R0, UR5, R15, 0x2, P0 ;  /* 0x00000005000f7c11 */ /* 0x000fe200080f140f */
[----:B------:R-:W-:Y:S01]  /*35d0*/  IMAD.MOV.U32 R0, RZ, RZ, RZ ;  /* 0x000000ffff007224 */ /* 0x000fe200078e00ff */
[----:B------:R-:W-:Y:S07]  /*35e0*/  BRA.U !UP0, `(.L_x_360) ;  /* 0x0000001108247547 */ /* 0x000fee000b800000 */
[----:B------:R-:W-:Y:S01]  /*35f0*/  ULOP3.LUT UR4, UR9, 0x7ffffffc, URZ, 0xc0, !UPT ;  /* 0x7ffffffc09047892 */ /* 0x000fe2000f8ec0ff */
[----:B------:R-:W-:Y:S01]  /*3600*/  VIADD R6, R6, 0x48 ;  /* 0x0000004806067836 */ /* 0x000fe20000000000 */
[----:B------:R-:W-:Y:S01]  /*3610*/  CS2R R2, SRZ ;  /* 0x0000000000027805 */ /* 0x000fe2000001ff00 */
[----:B------:R-:W-:Y:S01]  /*3620*/  IMAD.MOV.U32 R0, RZ, RZ, RZ ;  /* 0x000000ffff007224 */ /* 0x000fe200078e00ff */
[----:B------:R-:W-:Y:S01]  /*3630*/  UIADD3 UR5, UPT, UPT, -UR4, URZ, URZ ;  /* 0x000000ff04057290 */ /* 0x000fe2000fffe1ff */
[----:B------:R-:W-:Y:S01]  /*3640*/  MOV R5, RZ ;  /* 0x000000ff00057202 */ /* 0x000fe20000000f00 */
[----:B------:R-:W-:Y:S01]  /*3650*/  UIMAD.WIDE UR18, UR7, 0x10, URZ ;  /* 0x00000010071278a5 */ /* 0x000fe2000f8e02ff */
[----:B------:R-:W-:Y:S01]  /*3660*/  MOV R13, UR4 ;  /* 0x00000004000d7c02 */ /* 0x000fe20008000f00 */
[----:B------:R-:W-:Y:S02]  /*3670*/  UISETP.GE.AND UP0, UPT, UR5, URZ, UPT ;  /* 0x000000ff0500728c */ /* 0x000fe4000bf06270 */
        /* <DEDUP_REMOVED lines=11> */
.L_x_363:
        /* <DEDUP_REMOVED lines=133> */
.L_x_362:
[----:B------:R-:W-:-:S04]  /*3f80*/  UIADD3 UR4, UPT, UPT, -UR5, URZ, URZ ;  /* 0x000000ff05047290 */ /* 0x000fc8000fffe1ff */
[----:B------:R-:W-:-:S09]  /*3f90*/  UISETP.GT.AND UP0, UPT, UR4, 0x4, UPT ;  /* 0x000000040400788c */ /* 0x000fd2000bf04270 */
[----:B------:R-:W-:Y:S05]  /*3fa0*/  BRA.U !UP0, `(.L_x_364) ;  /* 0x0000000508187547 */ /* 0x000fea000b800000 */
[----:B------:R-:W-:Y:S01]  /*3fb0*/  ISETP.GE.AND P0, PT, R12, UR8, PT ;  /* 0x000000080c007c0c */ /* 0x000fe2000bf06270 */
[----:B------:R-:W0:-:S12]  /*3fc0*/  LDS R4, [R6+-0x48] ;  /* 0xffffb80006047984 */ /* 0x000e180000000800 */
        /* <DEDUP_REMOVED lines=8> */
[----:B------:R0:W2:Y:S01]  /*4050*/  @!P0 LDG.E.128 R8, desc[UR10][R16.64] ;  /* 0x0000000a10088981 */ /* 0x0000a2000c1e1d00 */
[----:B------:R-:W-:-:S03]  /*4060*/  @!P0 IADD3.X R19, PT, PT, R15, UR15, RZ, P1, !PT ;  /* 0x0000000f0f138c10 */ /* 0x000fc60008ffe4ff */
[----:B------:R-:W2:Y:S01]  /*4070*/  LDS R4, [R6+-0x24] ;  /* 0xffffdc0006047984 */ /* 0x000ea20000000800 */
[----:B------:R-:W-:-:S03]  /*4080*/  @!P0 IADD3 R20, P1, PT, R14, UR16, RZ ;  /* 0x000000100e148c10 */ /* 0x000fc6000ff3e0ff */
[----:B0-----:R-:W-:Y:S01]  /*4090*/  LDS R17, [R6+0x6c] ;  /* 0x00006c0006117984 */ /* 0x001fe20000000800 */
        /* <DEDUP_REMOVED lines=55> */
.L_x_364:
[----:B------:R-:W-:-:S09]  /*4410*/  UISETP.NE.OR UP1, UPT, UR5, URZ, UP1 ;  /* 0x000000ff0500728c */ /* 0x000fd20008f25670 */
[----:B------:R-:W-:Y:S05]  /*4420*/  BRA.U !UP1, `(.L_x_360) ;  /* 0x0000000109947547 */ /* 0x000fea000b800000 */
.L_x_361:
[----:B------:R-:W-:-:S13]  /*4430*/  ISETP.GE.AND P0, PT, R12, UR8, PT ;  /* 0x000000080c007c0c */ /* 0x000fda000bf06270 */
.L_x_365:
        /* <DEDUP_REMOVED lines=36> */
.L_x_360:
[----:B------:R-:W-:-:S09]  /*4680*/  UISETP.NE.AND UP0, UPT, UR6, URZ, UPT ;  /* 0x000000ff0600728c */ /* 0x000fd2000bf05270 */
[----:B------:R-:W-:Y:S05]  /*4690*/  BRA.U !UP0, `(.L_x_359) ;  /* 0x0000000108507547 */ /* 0x000fea000b800000 */
[----:B------:R-:W0:Y:S01]  /*46a0*/  S2UR UR4, SR_CgaCtaId ;  /* 0x00000000000479c3 */ /* 0x000e220000008800 */
[----:B------:R-:W-:Y:S01]  /*46b0*/  UMOV UR5, 0x400 ;  /* 0x0000040000057882 */ /* 0x000fe20000000000 */
[----:B------:R-:W-:Y:S01]  /*46c0*/  IMAD R13, R13, 0x9, R12 ;  /* 0x000000090d0d7824 */ /* 0x000fe200078e020c */
[----:B------:R-:W-:Y:S01]  /*46d0*/  ISETP.GE.AND P0, PT, R12, UR8, PT ;  /* 0x000000080c007c0c */ /* 0x000fe2000bf06270 */
[----:B------:R-:W-:Y:S02]  /*46e0*/  UIMAD.WIDE UR12, UR7, 0x4, URZ ;  /* 0x00000004070c78a5 */ /* 0x000fe4000f8e02ff */
[----:B------:R-:W-:Y:S02]  /*46f0*/  UIADD3 UR6, UPT, UPT, -UR6, URZ, URZ ;  /* 0x000000ff06067290 */ /* 0x000fe4000fffe1ff */
[----:B0-----:R-:W-:-:S06]  /*4700*/  ULEA UR4, UR4, UR5, 0x18 ;  /* 0x0000000504047291 */ /* 0x001fcc000f8ec0ff */
[----:B------:R-:W-:-:S07]  /*4710*/  LEA R6, R13, UR4, 0x2 ;  /* 0x000000040d067c11 */ /* 0x000fce000f8e10ff */
.L_x_366:
        /* <DEDUP_REMOVED lines=12> */
.L_x_359:
        /* <DEDUP_REMOVED lines=81> */
        .weak           $__internal_9_$__cuda_sm20_div_s64
        .type           $__internal_9_$__cuda_sm20_div_s64,@function
        .size           $__internal_9_$__cuda_sm20_div_s64,(.L_x_14715 - $__internal_9_$__cuda_sm20_div_s64)
$__internal_9_$__cuda_sm20_div_s64:
        /* <DEDUP_REMOVED lines=71> */
[----:B------:R-:W-:Y:S01]  /*5160*/  IMAD.MOV.U32 R15, RZ, RZ, 0x0 ;  /* 0x00000000ff0f7424 */ /* 0x000fe200078e00ff */
[----:B------:R-:W-:Y:S02]  /*5170*/  ISETP.GE.AND P2, PT, R13, RZ, PT ;  /* 0x000000ff0d00720c */ /* 0x000fe40003f46270 */
[----:B------:R-:W-:Y:S02]  /*5180*/  SEL R14, R11, R14, P0 ;  /* 0x0000000e0b0e7207 */ /* 0x000fe40000000000 */
[----:B------:R-:W-:-:S02]  /*5190*/  IADD3 R11, P1, PT, RZ, -R10, RZ ;  /* 0x8000000aff0b7210 */ /* 0x000fc40007f3e0ff */
        /* <DEDUP_REMOVED lines=8> */
[----:B------:R-:W-:Y:S06]  /*5220*/  RET.REL.NODEC R14 `(_ZN5flash32flash_fwd_splitkv_combine_kernelI23Flash_fwd_kernel_traitsILi64ELi64ELi256ELi4ELb0ELb0EN7cutlass6half_tE19Flash_kernel_traitsILi64ELi64ELi256ELi4ES3_EELi8ELi5ELb1EEEvNS_16Flash_fwd_paramsE) ;  /* 0xffffffac0e747950 */ /* 0x000fec0003c3ffff */
.L_x_367:
        /* <DEDUP_REMOVED lines=13> */
.L_x_14715:


//--------------------- .text._ZN5flash32flash_fwd_splitkv_combine_kernelI23Flash_fwd_kernel_traitsILi64ELi64ELi256ELi4ELb0ELb0EN7cutlass6half_tE19Flash_kernel_traitsILi64ELi64ELi256ELi4ES3_EELi8ELi4ELb1EEEvNS_16Flash_fwd_paramsE --------------------------
	.section	.text._ZN5flash32flash_fwd_splitkv_combine_kernelI23Flash_fwd_kernel_traitsILi64ELi64ELi256ELi4ELb0ELb0EN7cutlass6half_tE19Flash_kernel_traitsILi64ELi64ELi256ELi4ES3_EELi8ELi4ELb1EEEvNS_16Flash_fwd_paramsE,"ax",@progbits
	.align	128
        .global         _ZN5flash32flash_fwd_splitkv_combine_kernelI23Flash_fwd_kernel_traitsILi64ELi64ELi256ELi4ELb0ELb0EN7cutlass6half_tE19Flash_kernel_traitsILi64ELi64ELi256ELi4ES3_EELi8ELi4ELb1EEEvNS_16Flash_fwd_paramsE
        .type           _ZN5flash32flash_fwd_splitkv_combine_kernelI23Flash_fwd_kernel_traitsILi64ELi64ELi256ELi4ELb0ELb0EN7cutlass6half_tE19Flash_kernel_traitsILi64ELi64ELi256ELi4ES3_EELi8ELi4ELb1EEEvNS_16Flash_fwd_paramsE,@function
        .size           _ZN5flash32flash_fwd_splitkv_combine_kernelI23Flash_fwd_kernel_traitsILi64ELi64ELi256ELi4ELb0ELb0EN7cutlass6half_tE19Flash_kernel_traitsILi64ELi64ELi256ELi4ES3_EELi8ELi4ELb1EEEvNS_16Flash_fwd_paramsE,(.L_x_14716 - _ZN5flash32flash_fwd_splitkv_combine_kernelI23Flash_fwd_kernel_traitsILi64ELi64ELi256ELi4ELb0ELb0EN7cutlass6half_tE19Flash_kernel_traitsILi64ELi64ELi256ELi4ES3_EELi8ELi4ELb1EEEvNS_16Flash_fwd_paramsE)
        .other          _ZN5flash32flash_fwd_splitkv_combine_kernelI23Flash_fwd_kernel_traitsILi64ELi64ELi256ELi4ELb0ELb0EN7cutlass6half_tE19Flash_kernel_traitsILi64ELi64ELi256ELi4ES3_EELi8ELi4ELb1EEEvNS_16Flash_fwd_paramsE,@"STO_CUDA_ENTRY STV_DEFAULT"
_ZN5flash32flash_fwd_splitkv_combine_kernelI23Flash_fwd_kernel_traitsILi64ELi64ELi256ELi4ELb0ELb0EN7cutlass6half_tE19Flash_kernel_traitsILi64ELi64ELi256ELi4ES3_EELi8ELi4ELb1EEEvNS_16Flash_fwd_paramsE:
.text._ZN5flash32flash_fwd_splitkv_combine_kernelI23Flash_fwd_kernel_traitsILi64ELi64ELi256ELi4ELb0ELb0EN7cutlass6half_tE19Flash_kernel_traitsILi64ELi64ELi256ELi4ES3_EELi8ELi4ELb1EEEvNS_16Flash_fwd_paramsE:
[----:B------:R-:W-:Y:S01]  /*0000*/  LDC R1, c[0x0][0x37c] ;  /* 0x0000df00ff017b82 */ /* 0x000fe20000000800 */
[----:B------:R-:W0:Y:S07]  /*0010*/  LDCU UR8, c[0x0][0x3e0] ;  /* 0x00007c00ff0877ac */ /* 0x000e2e0008000800 */
[----:B------:R-:W1:Y:S01]  /*0020*/  S2UR UR13, SR_CTAID.X ;  /* 0x00000000000d79c3 */ /* 0x000e620000002500 */
[----:B------:R-:W0:Y:S02]  /*0030*/  LDCU.64 UR14, c[0x0][0x430] ;  /* 0x00008600ff0e77ac */ /* 0x000e240008000a00 */
[----:B0-----:R-:W-:-:S02]  /*0040*/  UIMAD UR8, UR8, UR15, URZ ;  /* 0x0000000f080872a4 */ /* 0x001fc4000f8e02ff */
[----:B-1----:R-:W-:Y:S02]  /*0050*/  USHF.L.U32 UR13, UR13, 0x3, URZ ;  /* 0x000000030d0d7899 */ /* 0x002fe400080006ff */
[----:B------:R-:W-:-:S04]  /*0060*/  UIMAD UR14, UR8, UR14, URZ ;  /* 0x0000000e080e72a4 */ /* 0x000fc8000f8e02ff */
[----:B------:R-:W-:-:S04]  /*0070*/  UISETP.LT.AND UP0, UPT, UR14, UR15, UPT ;  /* 0x0000000f0e00728c */ /* 0x000fc8000bf01270 */
[----:B------:R-:W-:Y:S02]  /*0080*/  USEL UR12, UR14, UR15, UP0 ;  /* 0x0000000f0e0c7287 */ /* 0x000fe40008000000 */
[----:B------:R-:W-:Y:S02]  /*0090*/  USHF.R.S32.HI UR15, URZ, 0x1f, UR14 ;  /* 0x0000001fff0f7899 */ /* 0x000fe4000801140e */
        /* <DEDUP_REMOVED lines=28> */
.L_x_368:
[----:B------:R-:W-:Y:S01]  /*0260*/  IMAD.U32 R16, RZ, RZ, UR14 ;  /* 0x0000000eff107e24 */ /* 0x000fe2000f8e00ff */
[----:B------:R-:W-:Y:S01]  /*0270*/  MOV R20, UR12 ;  /* 0x0000000c00147c02 */ /* 0x000fe20008000f00 */
[----:B------:R-:W-:Y:S01]  /*0280*/  IMAD.U32 R21, RZ, RZ, UR15 ;  /* 0x0000000fff157e24 */ /* 0x000fe2000f8e00ff */
[----:B------:R-:W-:Y:S02]  /*0290*/  MOV R19, UR7 ;  /* 0x0000000700137c02 */ /* 0x000fe40008000f00 */
[----:B------:R-:W-:Y:S02]  /*02a0*/  MOV R18, 0x2c0 ;  /* 0x000002c000127802 */ /* 0x000fe40000000f00 */
[----:B------:R-:W-:Y:S05]  /*02b0*/  CALL.REL.NOINC `($__internal_10_$__cuda_sm20_div_s64) ;  /* 0x0000004800307944 */ /* 0x000fea0003c00000 */
[----:B------:R-:W-:-:S07]  /*02c0*/  MOV R11, R13 ;  /* 0x0000000d000b7202 */ /* 0x000fce0000000f00 */
.L_x_369:
        /* <DEDUP_REMOVED lines=30> */
.L_x_371:
[----:B------:R-:W-:Y:S01]  /*04b0*/  IMAD.MOV.U32 R16, RZ, RZ, R10 ;  /* 0x000000ffff107224 */ /* 0x000fe200078e000a */
[----:B------:R-:W-:Y:S02]  /*04c0*/  MOV R21, R11 ;  /* 0x0000000b00157202 */ /* 0x000fe40000000f00 */
[----:B------:R-:W-:Y:S02]  /*04d0*/  MOV R18, 0x4f0 ;  /* 0x000004f000127802 */ /* 0x000fe40000000f00 */
[----:B------:R-:W-:Y:S05]  /*04e0*/  CALL.REL.NOINC `($__internal_10_$__cuda_sm20_div_s64) ;  /* 0x0000004400a47944 */ /* 0x000fea0003c00000 */
[----:B------:R-:W-:Y:S02]  /*04f0*/  MOV R4, R10 ;  /* 0x0000000a00047202 */ /* 0x000fe40000000f00 */
[----:B------:R-:W-:Y:S02]  /*0500*/  MOV R5, R13 ;  /* 0x0000000d00057202 */ /* 0x000fe40000000f00 */
.L_x_372:
[----:B------:R-:W-:Y:S05]  /*0510*/  BSYNC.RECONVERGENT B0 ;  /* 0x0000000000007941 */ /* 0x000fea0003800200 */
.L_x_370:
        /* <DEDUP_REMOVED lines=57> */
.L_x_374:
[----:B------:R-:W-:Y:S01]  /*08b0*/  IMAD.MOV.U32 R16, RZ, RZ, R20 ;  /* 0x000000ffff107224 */ /* 0x000fe200078e0014 */
[----:B------:R-:W-:Y:S01]  /*08c0*/  MOV R20, R11 ;  /* 0x0000000b00147202 */ /* 0x000fe20000000f00 */
[----:B------:R-:W-:Y:S01]  /*08d0*/  IMAD.MOV.U32 R21, RZ, RZ, R19 ;  /* 0x000000ffff157224 */ /* 0x000fe200078e0013 */
[----:B------:R-:W-:Y:S02]  /*08e0*/  MOV R19, R29 ;  /* 0x0000001d00137202 */ /* 0x000fe40000000f00 */
[----:B------:R-:W-:Y:S02]  /*08f0*/  MOV R18, 0x910 ;  /* 0x0000091000127802 */ /* 0x000fe40000000f00 */
[----:B------:R-:W-:Y:S05]  /*0900*/  CALL.REL.NOINC `($__internal_10_$__cuda_sm20_div_s64) ;  /* 0x00000040009c7944 */ /* 0x000fea0003c00000 */
[----:B------:R-:W-:Y:S02]  /*0910*/  MOV R12, R10 ;  /* 0x0000000a000c7202 */ /* 0x000fe40000000f00 */
.L_x_375:
[----:B------:R-:W-:Y:S05]  /*0920*/  BSYNC.RECONVERGENT B0 ;  /* 0x0000000000007941 */ /* 0x000fea0003800200 */
.L_x_373:
        /* <DEDUP_REMOVED lines=69> */
[----:B------:R-:W-:Y:S02]  /*0d80*/  ULOP3.LUT UR10, UR10, UR5, URZ, 0x3c, !UPT ;  /* 0x000000050a0a7292 */ /* 0x000fe4000f8e3cff */
[----:B------:R-:W-:Y:S01]  /*0d90*/  UMOV UR17, UR23 ;  /* 0x0000001700117c82 */ /* 0x000fe20008000000 */
[----:B------:R-:W-:Y:S01]  /*0da0*/  ISETP.LE.AND P0, PT, RZ, UR22, PT ;  /* 0x00000016ff007c0c */ /* 0x000fe2000bf03270 */
[----:B------:R-:W-:Y:S01]  /*0db0*/  UIADD3 UR19, UPT, UPT, -UR17, URZ, URZ ;  /* 0x000000ff11137290 */ /* 0x000fe2000fffe1ff */
[----:B------:R-:W0:Y:S03]  /*0dc0*/  LDCU.U8 UR18, c[0x0][0x549] ;  /* 0x0000a920ff1277ac */ /* 0x000e260008000000 */
[----:B------:R-:W-:-:S04]  /*0dd0*/  UIMAD UR19, UR20, UR19, UR21 ;  /* 0x00000013141372a4 */ /* 0x000fc8000f8e0215 */
[----:B------:R-:W-:Y:S02]  /*0de0*/  @!P1 VIADD R0, R0, -UR16 ;  /* 0x8000001000009c36 */ /* 0x000fe40008000000 */
[----:B------:R-:W-:Y:S01]  /*0df0*/  @!P1 VIADD R3, R3, 0x1 ;  /* 0x0000000103039836 */ /* 0x000fe20000000000 */
[----:B------:R-:W-:Y:S01]  /*0e00*/  ISETP.NE.AND P1, PT, RZ, UR6, PT ;  /* 0x00000006ff007c0c */ /* 0x000fe2000bf25270 */
[----:B------:R-:W-:Y:S01]  /*0e10*/  UISETP.GT.U32.AND UP1, UPT, UR20, UR19, UPT ;  /* 0x000000131400728c */ /* 0x000fe2000bf24070 */
[----:B------:R-:W-:Y:S01]  /*0e20*/  ISETP.GE.U32.AND P2, PT, R0, UR16, PT ;  /* 0x0000001000007c0c */ /* 0x000fe2000bf46070 */
[----:B0-----:R-:W-:-:S09]  /*0e30*/  UISETP.NE.AND UP0, UPT, UR18, URZ, UPT ;  /* 0x000000ff1200728c */ /* 0x001fd2000bf05270 */
[----:B------:R-:W-:Y:S02]  /*0e40*/  @!UP1 UIADD3 UR19, UPT, UPT, UR19, -UR20, URZ ;  /* 0x8000001413139290 */ /* 0x000fe4000fffe0ff */
[----:B------:R-:W-:Y:S01]  /*0e50*/  USEL UR9, UR9, 0x1, !UP0 ;  /* 0x0000000109097887 */ /* 0x000fe2000c000000 */
[----:B------:R-:W-:Y:S01]  /*0e60*/  @P2 VIADD R3, R3, 0x1 ;  /* 0x0000000103032836 */ /* 0x000fe20000000000 */
[----:B------:R-:W-:Y:S02]  /*0e70*/  UISETP.GE.U32.AND UP3, UPT, UR19, UR20, UPT ;  /* 0x000000141300728c */ /* 0x000fe4000bf66070 */
[----:B------:R-:W-:Y:S01]  /*0e80*/  UISETP.GE.AND UP0, UPT, UR10, URZ, UPT ;  /* 0x000000ff0a00728c */ /* 0x000fe2000bf06270 */
[----:B------:R-:W-:Y:S01]  /*0e90*/  @!P0 IMAD.MOV R3, RZ, RZ, -R3 ;  /* 0x000000ffff038224 */ /* 0x000fe200078e0a03 */
[----:B------:R-:W-:Y:S01]  /*0ea0*/  @!P1 LOP3.LUT R3, RZ, UR16, RZ, 0x33, !PT ;  /* 0x00000010ff039c12 */ /* 0x000fe2000f8e33ff */
[----:B------:R-:W-:Y:S02]  /*0eb0*/  @!UP1 UIADD3 UR17, UPT, UPT, UR17, 0x1, URZ ;  /* 0x0000000111119890 */ /* 0x000fe4000fffe0ff */
[----:B------:R-:W-:Y:S01]  /*0ec0*/  UISETP.NE.AND UP1, UPT, UR11, URZ, UPT ;  /* 0x000000ff0b00728c */ /* 0x000fe2000bf25270 */
[----:B------:R-:W-:Y:S01]  /*0ed0*/  ISETP.LT.U32.AND P0, PT, R12, R3, PT ;  /* 0x000000030c00720c */ /* 0x000fe20003f01070 */
[----:B------:R-:W-:Y:S01]  /*0ee0*/  USHF.R.S32.HI UR11, URZ, 0x1f, UR6 ;  /* 0x0000001fff0b7899 */ /* 0x000fe20008011406 */
[----:B------:R-:W-:Y:S01]  /*0ef0*/  SHF.R.S32.HI R7, RZ, 0x1f, R3 ;  /* 0x0000001fff077819 */ /* 0x000fe20000011403 */
[----:B------:R-:W-:-:S02]  /*0f00*/  @UP3 UIADD3 UR17, UPT, UPT, UR17, 0x1, URZ ;  /* 0x0000000111113890 */ /* 0x000fc4000fffe0ff */
[----:B------:R-:W-:Y:S01]  /*0f10*/  USEL UR10, URZ, 0x1, !UP1 ;  /* 0x00000001ff0a7887 */ /* 0x000fe2000c800000 */
[CC--:B------:R-:W-:Y:S01]  /*0f20*/  ISETP.LT.AND.EX P0, PT, R13.reuse, R7.reuse, PT, P0 ;  /* 0x000000070d00720c */ /* 0x0c0fe20003f01300 */
[----:B------:R-:W-:Y:S02]  /*0f30*/  @!UP0 UIADD3 UR17, UPT, UPT, -UR17, URZ, URZ ;  /* 0x000000ff11118290 */ /* 0x000fe4000fffe1ff */
[----:B------:R-:W-:Y:S01]  /*0f40*/  ULOP3.LUT UR10, UR11, UR10, URZ, 0xfc, !UPT ;  /* 0x0000000a0b0a7292 */ /* 0x000fe2000f8efcff */
[C---:B------:R-:W-:Y:S01]  /*0f50*/  SEL R0, R13.reuse, R7, P0 ;  /* 0x000000070d007207 */ /* 0x040fe20000000000 */
[----:B------:R-:W-:Y:S01]  /*0f60*/  @!UP2 ULOP3.LUT UR17, URZ, UR5, URZ, 0x33, !UPT ;  /* 0x00000005ff11a292 */ /* 0x000fe2000f8e33ff */
        /* <DEDUP_REMOVED lines=24> */
.L_x_377:
[----:B------:R-:W-:Y:S01]  /*10f0*/  IMAD.MOV.U32 R16, RZ, RZ, R12 ;  /* 0x000000ffff107224 */ /* 0x000fe200078e000c */
[----:B------:R-:W-:Y:S01]  /*1100*/  MOV R20, R8 ;  /* 0x0000000800147202 */ /* 0x000fe20000000f00 */
[----:B------:R-:W-:Y:S01]  /*1110*/  IMAD.MOV.U32 R21, RZ, RZ, R13 ;  /* 0x000000ffff157224 */ /* 0x000fe200078e000d */
[----:B------:R-:W-:Y:S02]  /*1120*/  MOV R19, R0 ;  /* 0x0000000000137202 */ /* 0x000fe40000000f00 */
[----:B------:R-:W-:Y:S02]  /*1130*/  MOV R18, 0x1150 ;  /* 0x0000115000127802 */ /* 0x000fe40000000f00 */
[----:B------:R-:W-:Y:S05]  /*1140*/  CALL.REL.NOINC `($__internal_10_$__cuda_sm20_div_s64) ;  /* 0x00000038008c7944 */ /* 0x000fea0003c00000 */
[----:B------:R-:W-:Y:S02]  /*1150*/  MOV R34, R10 ;  /* 0x0000000a00227202 */ /* 0x000fe40000000f00 */
[----:B------:R-:W-:Y:S02]  /*1160*/  MOV R35, R13 ;  /* 0x0000000d00237202 */ /* 0x000fe40000000f00 */
.L_x_378:
[----:B------:R-:W-:Y:S05]  /*1170*/  BSYNC.RECONVERGENT B0 ;  /* 0x0000000000007941 */ /* 0x000fea0003800200 */
.L_x_376:
        /* <DEDUP_REMOVED lines=57> */
.L_x_380:
[----:B------:R-:W-:Y:S01]  /*1510*/  IMAD.MOV.U32 R16, RZ, RZ, R4 ;  /* 0x000000ffff107224 */ /* 0x000fe200078e0004 */
[----:B------:R-:W-:Y:S01]  /*1520*/  MOV R21, R5 ;  /* 0x0000000500157202 */ /* 0x000fe20000000f00 */
[----:B------:R-:W-:Y:S01]  /*1530*/  IMAD.MOV.U32 R20, RZ, RZ, R7 ;  /* 0x000000ffff147224 */ /* 0x000fe200078e0007 */
[----:B------:R-:W-:Y:S02]  /*1540*/  MOV R18, 0x1560 ;  /* 0x0000156000127802 */ /* 0x000fe40000000f00 */
[----:B------:R-:W-:Y:S05]  /*1550*/  CALL.REL.NOINC `($__internal_10_$__cuda_sm20_div_s64) ;  /* 0x0000003400887944 */ /* 0x000fea0003c00000 */
[----:B------:R-:W-:Y:S02]  /*1560*/  MOV R14, R10 ;  /* 0x0000000a000e7202 */ /* 0x000fe40000000f00 */
[----:B------:R-:W-:Y:S02]  /*1570*/  MOV R15, R13 ;  /* 0x0000000d000f7202 */ /* 0x000fe40000000f00 */
.L_x_381:
[----:B------:R-:W-:Y:S05]  /*1580*/  BSYNC.RECONVERGENT B0 ;  /* 0x0000000000007941 */ /* 0x000fea0003800200 */
.L_x_379:
[----:B------:R-:W0:Y:S01]  /*1590*/  LDC R3, c[0x0][0x434] ;  /* 0x00010d00ff037b82 */ /* 0x000e220000000800 */
[----:B------:R-:W1:Y:S01]  /*15a0*/  S2R R4, SR_TID.X ;  /* 0x0000000000047919 */ /* 0x000e620000002100 */
[----:B------:R-:W-:Y:S01]  /*15b0*/  IMAD.MOV.U32 R12, RZ, RZ, RZ ;  /* 0x000000ffff0c7224 */ /* 0x000fe200078e00ff */
        /* <DEDUP_REMOVED lines=13> */
[----:B------:R-:W-:-:S04]  /*1690*/  @!P1 SHF.L.U32 R10, R4, 0x2, RZ ;  /* 0x00000002040a9819 */ /* 0x000fc800000006ff */
[----:B------:R-:W-:Y:S01]  /*16a0*/  @!P1 LOP3.LUT R10, R10, 0x1c, RZ, 0xc0, !PT ;  /* 0x0000001c0a0a9812 */ /* 0x000fe200078ec0ff */
[----:B------:R-:W0:Y:S02]  /*16b0*/  F2I.FTZ.U32.TRUNC.NTZ R13, R13 ;  /* 0x0000000d000d7305 */ /* 0x000e24000021f000 */
[----:B0-----:R-:W-:-:S04]  /*16c0*/  IMAD.MOV R5, RZ, RZ, -R13 ;  /* 0x000000ffff057224 */ /* 0x001fc800078e0a0d */
[----:B------:R-:W-:Y:S01]  /*16d0*/  IMAD R9, R5, R6, RZ ;  /* 0x0000000605097224 */ /* 0x000fe200078e02ff */
[----:B------:R-:W-:Y:S02]  /*16e0*/  IABS R5, R2 ;  /* 0x0000000200057213 */ /* 0x000fe40000000000 */
[----:B------:R-:W-:Y:S01]  /*16f0*/  LOP3.LUT R2, R2, R3, RZ, 0x3c, !PT ;  /* 0x0000000302027212 */ /* 0x000fe200078e3cff */
[----:B------:R-:W-:Y:S02]  /*1700*/  IMAD.HI.U32 R12, R13, R9, R12 ;  /* 0x000000090d0c7227 */ /* 0x000fe400078e000c */
[----:B------:R-:W0:Y:S01]  /*1710*/  @!P1 S2R R9, SR_CgaCtaId ;  /* 0x0000000000099919 */ /* 0x000e220000008800 */
[----:B------:R-:W-:Y:S02]  /*1720*/  ISETP.GE.AND P2, PT, R2, RZ, PT ;  /* 0x000000ff0200720c */ /* 0x000fe40003f46270 */
[----:B------:R-:W-:Y:S01]  /*1730*/  @!P1 MOV R2, 0x400 ;  /* 0x0000040000029802 */ /* 0x000fe20000000f00 */
[----:B------:R-:W-:Y:S01]  /*1740*/  IMAD.HI.U32 R19, R12, R5, RZ ;  /* 0x000000050c137227 */ /* 0x000fe200078e00ff */
[----:B------:R-:W-:-:S03]  /*1750*/  SHF.R.U32.HI R12, RZ, 0x4, R4 ;  /* 0x00000004ff0c7819 */ /* 0x000fc60000011604 */
[----:B------:R-:W-:-:S04]  /*1760*/  IMAD.MOV R13, RZ, RZ, -R19 ;  /* 0x000000ffff0d7224 */ /* 0x000fc800078e0a13 */
[C---:B------:R-:W-:Y:S02]  /*1770*/  IMAD R13, R6.reuse, R13, R5 ;  /* 0x0000000d060d7224 */ /* 0x040fe400078e0205 */
[----:B------:R-:W1:Y:S03]  /*1780*/  @!P1 S2R R5, SR_CgaCtaId ;  /* 0x0000000000059919 */ /* 0x000e660000008800 */
[----:B------:R-:W-:-:S13]  /*1790*/  ISETP.GT.U32.AND P0, PT, R6, R13, PT ;  /* 0x0000000d0600720c */ /* 0x000fda0003f04070 */
[-C--:B------:R-:W-:Y:S01]  /*17a0*/  @!P0 IADD3 R13, PT, PT, R13, -R6.reuse, RZ ;  /* 0x800000060d0d8210 */ /* 0x080fe20007ffe0ff */
[----:B------:R-:W-:Y:S01]  /*17b0*/  @!P0 VIADD R19, R19, 0x1 ;  /* 0x0000000113138836 */ /* 0x000fe20000000000 */
[----:B------:R-:W-:Y:S02]  /*17c0*/  ISETP.NE.AND P0, PT, R3, RZ, PT ;  /* 0x000000ff0300720c */ /* 0x000fe40003f05270 */
[----:B------:R-:W-:Y:S01]  /*17d0*/  ISETP.GE.U32.AND P3, PT, R13, R6, PT ;  /* 0x000000060d00720c */ /* 0x000fe20003f66070 */
[----:B---3--:R-:W-:Y:S01]  /*17e0*/  IMAD R6, R3, UR5, RZ ;  /* 0x0000000503067c24 */ /* 0x008fe2000f8e02ff */
[----:B0-----:R-:W-:-:S05]  /*17f0*/  @!P1 LEA R9, R9, R2, 0x18 ;  /* 0x0000000209099211 */ /* 0x001fca00078ec0ff */
[----:B------:R-:W-:-:S04]  /*1800*/  @!P1 IMAD R9, R16, 0x24, R9 ;  /* 0x0000002410099824 */ /* 0x000fc800078e0209 */
[----:B------:R-:W-:Y:S01]  /*1810*/  @!P1 IMAD.IADD R10, R9, 0x1, R10 ;  /* 0x00000001090a9824 */ /* 0x000fe200078e020a */
[----:B-1----:R-:W-:Y:S01]  /*1820*/  @!P1 LEA R2, R5, R2, 0x18 ;  /* 0x0000000205029211 */ /* 0x002fe200078ec0ff */
[----:B------:R-:W-:Y:S01]  /*1830*/  @P3 VIADD R19, R19, 0x1 ;  /* 0x0000000113133836 */ /* 0x000fe20000000000 */
[----:B------:R-:W-:-:S03]  /*1840*/  LOP3.LUT R9, R4, 0xf, RZ, 0xc0, !PT ;  /* 0x0000000f04097812 */ /* 0x000fc600078ec0ff */
[----:B------:R-:W-:Y:S01]  /*1850*/  @!P2 IMAD.MOV R19, RZ, RZ, -R19 ;  /* 0x000000ffff13a224 */ /* 0x000fe200078e0a13 */
[----:B------:R-:W-:Y:S01]  /*1860*/  @!P0 LOP3.LUT R19, RZ, R3, RZ, 0x33, !PT ;  /* 0x00000003ff138212 */ /* 0x000fe200078e33ff */
[----:B------:R-:W-:Y:S01]  /*1870*/  @!P1 IMAD R13, R9, 0x24, R2 ;  /* 0x00000024090d9824 */ /* 0x000fe200078e0202 */
[----:B--2---:R-:W-:-:S03]  /*1880*/  ISETP.GE.AND P0, PT, R16, UR17, PT ;  /* 0x0000001110007c0c */ /* 0x004fc6000bf06270 */
        /* <DEDUP_REMOVED lines=22> */
.L_x_383:
[----:B0-----:R-:W-:Y:S05]  /*19f0*/  BSYNC.RECONVERGENT B0 ;  /* 0x0000000000007941 */ /* 0x001fea0003800200 */
.L_x_382:
[----:B-----5:R0:W-:Y:S01]  /*1a00*/  @!P1 STS [R10], R17 ;  /* 0x000000110a009388 */ /* 0x0201e20000000800 */
[----:B------:R-:W2:Y:S01]  /*1a10*/  I2F.RP R24, R21 ;  /* 0x0000001500187306 */ /* 0x000ea20000209400 */
[----:B------:R-:W-:Y:S01]  /*1a20*/  HFMA2 R30, -RZ, RZ, 0, 0 ;  /* 0x00000000ff1e7431 */ /* 0x000fe200000001ff */
[----:B------:R-:W-:Y:S01]  /*1a30*/  BAR.SYNC.DEFER_BLOCKING 0x0 ;  /* 0x0000000000007b1d */ /* 0x000fe20000010000 */
[----:B------:R-:W-:-:S05]  /*1a40*/  ISETP.NE.AND P5, PT, R5, RZ, PT ;  /* 0x000000ff0500720c */ /* 0x000fca0003fa5270 */
[----:B------:R-:W-:Y:S02]  /*1a50*/  BSSY.RECONVERGENT B1, `(.L_x_384) ;  /* 0x0000176000017945 */ /* 0x000fe40003800200 */
[----:B0-----:R-:W0:Y:S01]  /*1a60*/  LDC R17, c[0x0][0x3e0] ;  /* 0x0000f800ff117b82 */ /* 0x001e220000000800 */
[----:B------:R2:W3:Y:S01]  /*1a70*/  @!P1 LDS R25, [R3] ;  /* 0x0000000003199984 */ /* 0x0004e20000000800 */
[----:B0-----:R-:W-:Y:S01]  /*1a80*/  IABS R16, R17 ;  /* 0x0000001100107213 */ /* 0x001fe20000000000 */
[----:B--2---:R-:W0:Y:S02]  /*1a90*/  MUFU.RCP R3, R24 ;  /* 0x0000001800037308 */ /* 0x004e240000001000 */
[----:B---3--:R-:W2:Y:S01]  /*1aa0*/  SHFL.BFLY PT, R2, R25, 0x8, 0x1f ;  /* 0x0d001f0019027f89 */ /* 0x008ea200000e0000 */
[----:B0-----:R-:W-:-:S05]  /*1ab0*/  VIADD R3, R3, 0xffffffe ;  /* 0x0ffffffe03037836 */ /* 0x001fca0000000000 */
[----:B------:R-:W1:Y:S02]  /*1ac0*/  F2I.FTZ.U32.TRUNC.NTZ R31, R3 ;  /* 0x00000003001f7305 */ /* 0x000e64000021f000 */
[----:B-1----:R-:W-:Y:S01]  /*1ad0*/  IMAD.MOV R22, RZ, RZ, -R31 ;  /* 0x000000ffff167224 */ /* 0x002fe200078e0a1f */
[----:B------:R-:W-:Y:S02]  /*1ae0*/  IABS R3, R5 ;  /* 0x0000000500037213 */ /* 0x000fe40000000000 */
[----:B--2---:R-:W-:Y:S01]  /*1af0*/  FMNMX.FTZ R27, R2, R25, !PT ;  /* 0x00000019021b7209 */ /* 0x004fe20007810000 */
[----:B------:R-:W-:Y:S02]  /*1b00*/  IMAD R22, R22, R21, RZ ;  /* 0x0000001516167224 */ /* 0x000fe400078e02ff */
[----:B------:R-:W-:Y:S02]  /*1b10*/  IMAD.MOV R3, RZ, RZ, -R3 ;  /* 0x000000ffff037224 */ /* 0x000fe400078e0a03 */
[----:B------:R-:W0:Y:S01]  /*1b20*/  SHFL.BFLY PT, R20, R27, 0x4, 0x1f ;  /* 0x0c801f001b147f89 */ /* 0x000e2200000e0000 */
[----:B------:R-:W-:Y:S01]  /*1b30*/  IMAD.HI.U32 R22, R31, R22, R30 ;  /* 0x000000161f167227 */ /* 0x000fe200078e001e */
[----:B0-----:R-:W-:-:S05]  /*1b40*/  FMNMX.FTZ R20, R27, R20, !PT ;  /* 0x000000141b147209 */ /* 0x001fca0007810000 */
[----:B------:R-:W0:Y:S02]  /*1b50*/  SHFL.BFLY PT, R23, R20, 0x2, 0x1f ;  /* 0x0c401f0014177f89 */ /* 0x000e2400000e0000 */
[----:B0-----:R-:W-:Y:S02]  /*1b60*/  FMNMX.FTZ R23, R20, R23, !PT ;  /* 0x0000001714177209 */ /* 0x001fe40007810000 */
[----:B------:R-:W0:Y:S03]  /*1b70*/  I2F.RP R20, R16 ;  /* 0x0000001000147306 */ /* 0x000e260000209400 */
[----:B------:R-:W1:Y:S05]  /*1b80*/  SHFL.BFLY PT, R2, R23, 0x1, 0x1f ;  /* 0x0c201f0017027f89 */ /* 0x000e6a00000e0000 */
[----:B0-----:R-:W0:Y:S01]  /*1b90*/  MUFU.RCP R26, R20 ;  /* 0x00000014001a7308 */ /* 0x001e220000001000 */
[----:B-1----:R-:W-:-:S04]  /*1ba0*/  FMNMX.FTZ R2, R23, R2, !PT ;  /* 0x0000000217027209 */ /* 0x002fc80007810000 */
[----:B------:R-:W-:Y:S01]  /*1bb0*/  FSETP.NEU.FTZ.AND P0, PT, R2, -INF , PT ;  /* 0xff8000000200780b */ /* 0x000fe20003f1d000 */
[----:B0-----:R-:W-:-:S03]  /*1bc0*/  VIADD R26, R26, 0xffffffe ;  /* 0x0ffffffe1a1a7836 */ /* 0x001fc60000000000 */
[----:B------:R-:W-:Y:S01]  /*1bd0*/  FSEL R2, R2, RZ, P0 ;  /* 0x000000ff02027208 */ /* 0x000fe20000000000 */
[----:B------:R0:W-:Y:S04]  /*1be0*/  F2I.FTZ.U32.TRUNC.NTZ R27, R26 ;  /* 0x0000001a001b7305 */ /* 0x0001e8000021f000 */
[----:B------:R-:W-:-:S04]  /*1bf0*/  FADD.FTZ R13, -R2, R25 ;  /* 0x00000019020d7221 */ /* 0x000fc80000010100 */
[----:B------:R-:W-:-:S06]  /*1c00*/  FMUL.FTZ R13, R13, 1.4426950216293334961 ;  /* 0x3fb8aa3b0d0d7820 */ /* 0x000fcc0000410000 */
[----:B------:R-:W1:Y:S01]  /*1c10*/  MUFU.EX2 R13, R13 ;  /* 0x0000000d000d7308 */ /* 0x000e620000000800 */
[----:B0-----:R-:W-:Y:S01]  /*1c20*/  IMAD.MOV.U32 R26, RZ, RZ, RZ ;  /* 0x000000ffff1a7224 */ /* 0x001fe200078e00ff */
[----:B-1----:R-:W0:Y:S02]  /*1c30*/  SHFL.BFLY PT, R10, R13, 0x8, 0x1f ;  /* 0x0d001f000d0a7f89 */ /* 0x002e2400000e0000 */
[----:B0-----:R-:W-:Y:S01]  /*1c40*/  FADD.FTZ R10, R13, R10 ;  /* 0x0000000a0d0a7221 */ /* 0x001fe20000010000 */
[----:B------:R-:W-:-:S04]  /*1c50*/  IMAD.MOV R13, RZ, RZ, -R27 ;  /* 0x000000ffff0d7224 */ /* 0x000fc800078e0a1b */
[----:B------:R-:W0:Y:S01]  /*1c60*/  SHFL.BFLY PT, R23, R10, 0x4, 0x1f ;  /* 0x0c801f000a177f89 */ /* 0x000e2200000e0000 */
[----:B------:R-:W-:-:S04]  /*1c70*/  IMAD R13, R13, R16, RZ ;  /* 0x000000100d0d7224 */ /* 0x000fc800078e02ff */
[----:B------:R-:W-:-:S04]  /*1c80*/  IMAD.HI.U32 R13, R27, R13, R26 ;  /* 0x0000000d1b0d7227 */ /* 0x000fc800078e001a */
[----:B0-----:R-:W-:Y:S01]  /*1c90*/  FADD.FTZ R23, R10, R23 ;  /* 0x000000170a177221 */ /* 0x001fe20000010000 */
[----:B------:R-:W-:-:S04]  /*1ca0*/  IABS R10, R18 ;  /* 0x00000012000a7213 */ /* 0x000fc80000000000 */
[----:B------:R-:W0:Y:S01]  /*1cb0*/  SHFL.BFLY PT, R20, R23, 0x2, 0x1f ;  /* 0x0c401f0017147f89 */ /* 0x000e2200000e0000 */
[----:B------:R-:W-:-:S04]  /*1cc0*/  IMAD.HI.U32 R22, R22, R10, RZ ;  /* 0x0000000a16167227 */ /* 0x000fc800078e00ff */
[----:B------:R-:W-:-:S04]  /*1cd0*/  IMAD.HI.U32 R13, R13, R10, RZ ;  /* 0x0000000a0d0d7227 */ /* 0x000fc800078e00ff */
[----:B------:R-:W-:Y:S02]  /*1ce0*/  IMAD R24, R22, R3, R10 ;  /* 0x0000000316187224 */ /* 0x000fe400078e020a */
[----:B------:R-:W-:-:S03]  /*1cf0*/  IMAD.MOV R3, RZ, RZ, -R13 ;  /* 0x000000ffff037224 */ /* 0x000fc600078e0a0d */
[----:B------:R-:W-:Y:S01]  /*1d00*/  ISETP.GT.U32.AND P2, PT, R21, R24, PT ;  /* 0x000000181500720c */ /* 0x000fe20003f44070 */
[----:B------:R-:W-:Y:S01]  /*1d10*/  IMAD R3, R16, R3, R10 ;  /* 0x0000000310037224 */ /* 0x000fe200078e020a */
[C---:B------:R-:W-:Y:S02]  /*1d20*/  LOP3.LUT R10, R18.reuse, R21, RZ, 0x3c, !PT ;  /* 0x00000015120a7212 */ /* 0x040fe400078e3cff */
[----:B------:R-:W-:Y:S02]  /*1d30*/  LOP3.LUT R18, R18, R17, RZ, 0x3c, !PT ;  /* 0x0000001112127212 */ /* 0x000fe400078e3cff */
[----:B------:R-:W-:Y:S02]  /*1d40*/  ISETP.GT.U32.AND P0, PT, R16, R3, PT ;  /* 0x000000031000720c */ /* 0x000fe40003f04070 */
[----:B------:R-:W-:Y:S01]  /*1d50*/  ISETP.GE.AND P3, PT, R10, RZ, PT ;  /* 0x000000ff0a00720c */ /* 0x000fe20003f66270 */
[----:B0-----:R-:W-:-:S04]  /*1d60*/  FADD.FTZ R23, R23, R20 ;  /* 0x0000001417177221 */ /* 0x001fc80000010000 */
[-C--:B------:R-:W-:Y:S01]  /*1d70*/  @!P2 IADD3 R24, PT, PT, R24, -R21.reuse, RZ ;  /* 0x800000151818a210 */ /* 0x080fe20007ffe0ff */
[----:B------:R-:W-:Y:S01]  /*1d80*/  @!P2 VIADD R22, R22, 0x1 ;  /* 0x000000011616a836 */ /* 0x000fe20000000000 */
[----:B------:R-:W0:Y:S01]  /*1d90*/  SHFL.BFLY PT, R20, R23, 0x1, 0x1f ;  /* 0x0c201f0017147f89 */ /* 0x000e2200000e0000 */
[----:B------:R-:W-:Y:S02]  /*1da0*/  ISETP.GE.AND P2, PT, R18, RZ, PT ;  /* 0x000000ff1200720c */ /* 0x000fe40003f46270 */
[----:B------:R-:W-:Y:S01]  /*1db0*/  ISETP.GE.U32.AND P1, PT, R24, R21, PT ;  /* 0x000000151800720c */ /* 0x000fe20003f26070 */
[----:B------:R-:W-:Y:S01]  /*1dc0*/  @!P0 IMAD.IADD R3, R3, 0x1, -R16 ;  /* 0x0000000103038824 */ /* 0x000fe200078e0a10 */
[----:B------:R-:W-:Y:S01]  /*1dd0*/  @!P0 IADD3 R13, PT, PT, R13, 0x1, RZ ;  /* 0x000000010d0d8810 */ /* 0x000fe20007ffe0ff */
[----:B------:R-:W-:Y:S01]  /*1de0*/  IMAD.MOV.U32 R24, RZ, RZ, 0x7f800000 ;  /* 0x7f800000ff187424 */ /* 0x000fe200078e00ff */
[----:B------:R-:W-:Y:S02]  /*1df0*/  ISETP.NE.AND P0, PT, R17, RZ, PT ;  /* 0x000000ff1100720c */ /* 0x000fe40003f05270 */
[----:B------:R-:W-:-:S07]  /*1e00*/  ISETP.GE.U32.AND P4, PT, R3, R16, PT ;  /* 0x000000100300720c */ /* 0x000fce0003f86070 */
[----:B------:R-:W-:-:S04]  /*1e10*/  @P1 VIADD R22, R22, 0x1 ;  /* 0x0000000116161836 */ /* 0x000fc80000000000 */
[----:B------:R-:W-:Y:S01]  /*1e20*/  @!P3 IMAD.MOV R22, RZ, RZ, -R22 ;  /* 0x000000ffff16b224 */ /* 0x000fe200078e0a16 */
[----:B------:R-:W-:Y:S01]  /*1e30*/  ISETP.NE.AND P3, PT, R19, RZ, PT ;  /* 0x000000ff1300720c */ /* 0x000fe20003f65270 */
[----:B------:R-:W-:Y:S01]  /*1e40*/  @P4 VIADD R13, R13, 0x1 ;  /* 0x000000010d0d4836 */ /* 0x000fe20000000000 */
[----:B------:R-:W-:Y:S01]  /*1e50*/  @!P5 LOP3.LUT R22, RZ, R21, RZ, 0x33, !PT ;  /* 0x00000015ff16d212 */ /* 0x000fe200078e33ff */
[----:B0-----:R-:W-:Y:S01]  /*1e60*/  FADD.FTZ R20, R23, R20 ;  /* 0x0000001417147221 */ /* 0x001fe20000010000 */
[----:B------:R-:W-:Y:S01]  /*1e70*/  SEL R10, RZ, 0x1, !P3 ;  /* 0x00000001ff0a7807 */ /* 0x000fe20005800000 */
[----:B------:R-:W-:Y:S01]  /*1e80*/  IMAD.MOV.U32 R3, RZ, RZ, R13 ;  /* 0x000000ffff037224 */ /* 0x000fe200078e000d */
[----:B------:R-:W-:Y:S01]  /*1e90*/  SHF.R.S32.HI R21, RZ, 0x1f, R5 ;  /* 0x0000001fff157819 */ /* 0x000fe20000011405 */
[----:B------:R-:W-:Y:S01]  /*1ea0*/  IMAD R5, R5, R6, RZ ;  /* 0x0000000605057224 */ /* 0x000fe200078e02ff */
[----:B------:R-:W-:Y:S02]  /*1eb0*/  FSETP.NE.FTZ.AND P1, PT, R20, RZ, PT ;  /* 0x000000ff1400720b */ /* 0x000fe40003f35000 */
[----:B------:R-:W-:-:S02]  /*1ec0*/  @!P2 IADD3 R3, PT, PT, -R3, RZ, RZ ;  /* 0x000000ff0303a210 */ /* 0x000fc40007ffe1ff */
[----:B------:R-:W-:Y:S02]  /*1ed0*/  @!P0 LOP3.LUT R3, RZ, R17, RZ, 0x33, !PT ;  /* 0x00000011ff038212 */ /* 0x000fe400078e33ff */
[----:B------:R-:W-:Y:S02]  /*1ee0*/  LOP3.LUT P0, RZ, R4, 0x38f, RZ, 0xc0, !PT ;  /* 0x0000038f04ff7812 */ /* 0x000fe4000780c0ff */
[----:B------:R-:W-:Y:S01]  /*1ef0*/  ISETP.LT.U32.AND P2, PT, R14, R22, PT ;  /* 0x000000160e00720c */ /* 0x000fe20003f41070 */
[----:B------:R-:W-:Y:S01]  /*1f00*/  IMAD R3, R3, UR9, RZ ;  /* 0x0000000903037c24 */ /* 0x000fe2000f8e02ff */
[----:B------:R-:W-:Y:S02]  /*1f10*/  SHF.R.S32.HI R19, RZ, 0x1f, R22 ;  /* 0x0000001fff137819 */ /* 0x000fe40000011416 */
[----:B------:R-:W-:Y:S01]  /*1f20*/  LOP3.LUT R10, R21, R10, RZ, 0xfc, !PT ;  /* 0x0000000a150a7212 */ /* 0x000fe200078efcff */
[----:B------:R-:W0:Y:S01]  /*1f30*/  @P1 MUFU.LG2 R13, R20 ;  /* 0x00000014000d1308 */ /* 0x000e220000000c00 */
        /* <DEDUP_REMOVED lines=55> */
.L_x_387:
[----:B------:R-:W-:Y:S01]  /*22b0*/  IMAD.MOV.U32 R16, RZ, RZ, R2 ;  /* 0x000000ffff107224 */ /* 0x000fe200078e0002 */
[----:B------:R-:W-:Y:S01]  /*22c0*/  MOV R21, RZ ;  /* 0x000000ff00157202 */ /* 0x000fe20000000f00 */
[----:B------:R-:W-:Y:S01]  /*22d0*/  IMAD.MOV.U32 R20, RZ, RZ, R32 ;  /* 0x000000ffff147224 */ /* 0x000fe200078e0020 */
[----:B------:R-:W-:Y:S02]  /*22e0*/  MOV R18, 0x2300 ;  /* 0x0000230000127802 */ /* 0x000fe40000000f00 */
[----:B------:R-:W-:Y:S05]  /*22f0*/  CALL.REL.NOINC `($__internal_10_$__cuda_sm20_div_s64) ;  /* 0x0000002800207944 */ /* 0x000fea0003c00000 */
[----:B------:R-:W-:Y:S02]  /*2300*/  IADD3 R15, PT, PT, -R10, RZ, RZ ;  /* 0x000000ff0a0f7210 */ /* 0x000fe40007ffe1ff */
[----:B------:R-:W-:-:S03]  /*2310*/  MOV R33, R13 ;  /* 0x0000000d00217202 */ /* 0x000fc60000000f00 */
[----:B------:R-:W-:Y:S01]  /*2320*/  IMAD R14, R32, R15, R2 ;  /* 0x0000000f200e7224 */ /* 0x000fe200078e0202 */
[----:B------:R-:W-:-:S07]  /*2330*/  MOV R32, R10 ;  /* 0x0000000a00207202 */ /* 0x000fce0000000f00 */
.L_x_388:
        /* <DEDUP_REMOVED lines=59> */
.L_x_390:
[----:B------:R-:W-:Y:S01]  /*26f0*/  IMAD.MOV.U32 R16, RZ, RZ, R32 ;  /* 0x000000ffff107224 */ /* 0x000fe200078e0020 */
[----:B------:R-:W-:Y:S01]  /*2700*/  MOV R21, R33 ;  /* 0x0000002100157202 */ /* 0x000fe20000000f00 */
[----:B------:R-:W-:Y:S01]  /*2710*/  IMAD.MOV.U32 R20, RZ, RZ, R28 ;  /* 0x000000ffff147224 */ /* 0x000fe200078e001c */
[----:B------:R-:W-:Y:S02]  /*2720*/  MOV R18, 0x2740 ;  /* 0x0000274000127802 */ /* 0x000fe40000000f00 */
[----:B------:R-:W-:Y:S05]  /*2730*/  CALL.REL.NOINC `($__internal_10_$__cuda_sm20_div_s64) ;  /* 0x0000002400107944 */ /* 0x000fea0003c00000 */
[----:B------:R-:W-:-:S05]  /*2740*/  IADD3 R13, PT, PT, -R10, RZ, RZ ;  /* 0x000000ff0a0d7210 */ /* 0x000fca0007ffe1ff */
[----:B------:R-:W-:Y:S02]  /*2750*/  IMAD R28, R13, R28, R32 ;  /* 0x0000001c0d1c7224 */ /* 0x000fe400078e0220 */
.L_x_391:
[----:B------:R-:W-:Y:S05]  /*2760*/  BSYNC.RECONVERGENT B0 ;  /* 0x0000000000007941 */ /* 0x000fea0003800200 */
.L_x_389:
        /* <DEDUP_REMOVED lines=160> */
.L_x_386:
[----:B------:R-:W0:Y:S01]  /*3170*/  LDC.64 R2, c[0x0][0x420] ;  /* 0x00010800ff027b82 */ /* 0x000e220000000a00 */
[----:B------:R-:W-:-:S05]  /*3180*/  IADD3 R0, PT, PT, R12, UR13, RZ ;  /* 0x0000000d0c007c10 */ /* 0x000fca000fffe0ff */
[----:B0-----:R-:W-:-:S05]  /*3190*/  IMAD.WIDE.U32 R2, R0, 0x4, R2 ;  /* 0x0000000400027825 */ /* 0x001fca00078e0002 */
[----:B------:R1:W-:Y:S02]  /*31a0*/  STG.E desc[UR10][R2.64], R24 ;  /* 0x0000001802007986 */ /* 0x0003e4000c10190a */
.L_x_385:
[----:B------:R-:W-:Y:S05]  /*31b0*/  BSYNC.RECONVERGENT B1 ;  /* 0x0000000000017941 */ /* 0x000fea0003800200 */
.L_x_384:
        /* <DEDUP_REMOVED lines=14> */
.L_x_393:
[----:B------:R-:W-:Y:S05]  /*32a0*/  BSYNC.RECONVERGENT B0 ;  /* 0x0000000000007941 */ /* 0x000fea0003800200 */
.L_x_392:
[----:B------:R-:W-:Y:S01]  /*32b0*/  BAR.SYNC.DEFER_BLOCKING 0x0 ;  /* 0x0000000000007b1d */ /* 0x000fe20000010000 */
[----:B------:R-:W-:Y:S01]  /*32c0*/  UISETP.GE.AND UP0, UPT, UR6, 0x1, UPT ;  /* 0x000000010600788c */ /* 0x000fe2000bf06270 */
[----:B------:R-:W-:Y:S02]  /*32d0*/  HFMA2 R0, -RZ, RZ, 0, 0 ;  /* 0x00000000ff007431 */ /* 0x000fe400000001ff */
[----:B------:R-:W-:Y:S01]  /*32e0*/  IMAD.SHL.U32 R7, R4, 0x4, RZ ;  /* 0x0000000404077824 */ /* 0x000fe200078e00ff */
[----:B012---:R-:W-:Y:S01]  /*32f0*/  CS2R R2, SRZ ;  /* 0x0000000000027805 */ /* 0x007fe2000001ff00 */
[----:B------:R-:W-:-:S04]  /*3300*/  IMAD.MOV.U32 R5, RZ, RZ, RZ ;  /* 0x000000ffff057224 */ /* 0x000fc800078e00ff */
        /* <DEDUP_REMOVED lines=8> */
[----:B------:R-:W-:Y:S02]  /*3390*/  UIADD3 UR15, UPT, UPT, UR14, -UR13, URZ ;  /* 0x8000000d0e0f7290 */ /* 0x000fe4000fffe0ff */
[----:B------:R-:W-:-:S02]  /*33a0*/  ULOP3.LUT UR9, UR6, 0x3, URZ, 0xc0, !UPT ;  /* 0x0000000306097892 */ /* 0x000fc4000f8ec0ff */
[----:B0-----:R-:W-:Y:S02]  /*33b0*/  UIMAD UR7, UR13, UR12, URZ ;  /* 0x0000000c0d0772a4 */ /* 0x001fe4000f8e02ff */
[----:B------:R-:W-:-:S04]  /*33c0*/  UIMAD UR12, UR14, UR12, URZ ;  /* 0x0000000c0e0c72a4 */ /* 0x000fc8000f8e02ff */
[----:B------:R-:W-:Y:S01]  /*33d0*/  IMAD.U32 R15, RZ, RZ, UR7 ;  /* 0x00000007ff0f7e24 */ /* 0x000fe2000f8e00ff */
[----:B------:R-:W-:-:S04]  /*33e0*/  LEA R0, P0, R0, UR7, 0x2 ;  /* 0x0000000700007c11 */ /* 0x000fc8000f8010ff */
[----:B------:R-:W-:Y:S02]  /*33f0*/  LEA.HI.X.SX32 R15, R15, RZ, 0x1, P0 ;  /* 0x000000ff0f0f7211 */ /* 0x000fe400000f0eff */
[----:B-1----:R-:W-:-:S04]  /*3400*/  LEA R14, P0, R0, UR4, 0x2 ;  /* 0x00000004000e7c11 */ /* 0x002fc8000f8010ff */
[----:B------:R-:W-:Y:S01]  /*3410*/  LEA.HI.X R15, R0, UR5, R15, 0x2, P0 ;  /* 0x00000005000f7c11 */ /* 0x000fe200080f140f */
[----:B------:R-:W-:Y:S01]  /*3420*/  IMAD.MOV.U32 R0, RZ, RZ, RZ ;  /* 0x000000ffff007224 */ /* 0x000fe200078e00ff */
[----:B------:R-:W-:Y:S07]  /*3430*/  BRA.U !UP0, `(.L_x_395) ;  /* 0x0000001108347547 */ /* 0x000fee000b800000 */
[----:B------:R-:W0:Y:S01]  /*3440*/  S2UR UR4, SR_CgaCtaId ;  /* 0x00000000000479c3 */ /* 0x000e220000008800 */
[----:B------:R-:W-:Y:S01]  /*3450*/  ULOP3.LUT UR7, UR6, 0x7ffffffc, URZ, 0xc0, !UPT ;  /* 0x7ffffffc06077892 */ /* 0x000fe2000f8ec0ff */
[----:B------:R-:W-:Y:S01]  /*3460*/  IMAD.MOV.U32 R0, RZ, RZ, RZ ;  /* 0x000000ffff007224 */ /* 0x000fe200078e00ff */
[----:B------:R-:W-:Y:S01]  /*3470*/  UMOV UR5, 0x400 ;  /* 0x0000040000057882 */ /* 0x000fe20000000000 */
[----:B------:R-:W-:Y:S01]  /*3480*/  CS2R R2, SRZ ;  /* 0x0000000000027805 */ /* 0x000fe2000001ff00 */
[----:B------:R-:W-:Y:S01]  /*3490*/  IMAD.MOV.U32 R5, RZ, RZ, RZ ;  /* 0x000000ffff057224 */ /* 0x000fe200078e00ff */
[----:B------:R-:W-:Y:S01]  /*34a0*/  UIMAD.WIDE UR20, UR12, 0x10, URZ ;  /* 0x000000100c1478a5 */ /* 0x000fe2000f8e02ff */
[----:B------:R-:W-:Y:S01]  /*34b0*/  MOV R13, UR7 ;  /* 0x00000007000d7c02 */ /* 0x000fe20008000f00 */
[----:B------:R-:W-:Y:S02]  /*34c0*/  UIMAD.WIDE UR18, UR12, 0xc, URZ ;  /* 0x0000000c0c1278a5 */ /* 0x000fe4000f8e02ff */
[----:B------:R-:W-:-:S02]  /*34d0*/  UIMAD.WIDE UR16, UR12, 0x8, URZ ;  /* 0x000000080c1078a5 */ /* 0x000fc4000f8e02ff */
[----:B------:R-:W-:Y:S02]  /*34e0*/  UIMAD.WIDE UR22, UR12, 0x4, URZ ;  /* 0x000000040c1678a5 */ /* 0x000fe4000f8e02ff */
[----:B0-----:R-:W-:Y:S02]  /*34f0*/  ULEA UR4, UR4, UR5, 0x18 ;  /* 0x0000000504047291 */ /* 0x001fe4000f8ec0ff */
[----:B------:R-:W-:-:S04]  /*3500*/  UIADD3 UR5, UPT, UPT, -UR7, URZ, URZ ;  /* 0x000000ff07057290 */ /* 0x000fc8000fffe1ff */
[----:B------:R-:W-:Y:S01]  /*3510*/  UISETP.GE.AND UP0, UPT, UR5, URZ, UPT ;  /* 0x000000ff0500728c */ /* 0x000fe2000bf06270 */
[----:B------:R-:W-:-:S05]  /*3520*/  LEA R6, R12, UR4, 0x2 ;  /* 0x000000040c067c11 */ /* 0x000fca000f8e10ff */
[----:B------:R-:W-:-:S03]  /*3530*/  VIADD R6, R6, 0x48 ;  /* 0x0000004806067836 */ /* 0x000fc60000000000 */
        /* <DEDUP_REMOVED lines=8> */
.L_x_398:
        /* <DEDUP_REMOVED lines=133> */
.L_x_397:
        /* <DEDUP_REMOVED lines=73> */
.L_x_399:
[----:B------:R-:W-:-:S09]  /*42a0*/  UISETP.NE.OR UP1, UPT, UR5, URZ, UP1 ;  /* 0x000000ff0500728c */ /* 0x000fd20008f25670 */
[----:B------:R-:W-:Y:S05]  /*42b0*/  BRA.U !UP1, `(.L_x_395) ;  /* 0x0000000109947547 */ /* 0x000fea000b800000 */
.L_x_396:
[----:B------:R-:W-:-:S13]  /*42c0*/  ISETP.GE.AND P0, PT, R12, UR15, PT ;  /* 0x0000000f0c007c0c */ /* 0x000fda000bf06270 */
.L_x_400:
        /* <DEDUP_REMOVED lines=36> */
.L_x_395:
        /* <DEDUP_REMOVED lines=10> */
.L_x_401:
        /* <DEDUP_REMOVED lines=12> */
.L_x_394:
[----:B------:R-:W-:-:S04]  /*4670*/  IADD3 R12, PT, PT, R12, UR13, RZ ;  /* 0x0000000d0c0c7c10 */ /* 0x000fc8000fffe0ff */
[----:B------:R-:W-:-:S13]  /*4680*/  ISETP.GE.AND P0, PT, R12, UR14, PT ;  /* 0x0000000e0c007c0c */ /* 0x000fda000bf06270 */
[----:B------:R-:W-:Y:S05]  /*4690*/  @P0 EXIT ;  /* 0x000000000000094d */ /* 0x000fea0003800000 */
[----:B------:R-:W-:Y:S01]  /*46a0*/  IABS R10, UR8 ;  /* 0x00000008000a7c13 */ /* 0x000fe20008000000 */
        /* <DEDUP_REMOVED lines=77> */
        .weak           $__internal_10_$__cuda_sm20_div_s64
        .type           $__internal_10_$__cuda_sm20_div_s64,@function
        .size           $__internal_10_$__cuda_sm20_div_s64,(.L_x_14716 - $__internal_10_$__cuda_sm20_div_s64)
$__internal_10_$__cuda_sm20_div_s64:
        /* <DEDUP_REMOVED lines=83> */
[----:B------:R-:W-:Y:S05]  /*50b0*/  RET.REL.NODEC R14 `(_ZN5flash32flash_fwd_splitkv_combine_kernelI23Flash_fwd_kernel_traitsILi64ELi64ELi256ELi4ELb0ELb0EN7cutlass6half_tE19Flash_kernel_traitsILi64ELi64ELi256ELi4ES3_EELi8ELi4ELb1EEEvNS_16Flash_fwd_paramsE) ;  /* 0xffffffac0ed07950 */ /* 0x000fea0003c3ffff */
.L_x_402:
        /* <DEDUP_REMOVED lines=12> */
.L_x_14716:


//--------------------- .text._ZN5flash32flash_fwd_splitkv_combine_kernelI23Flash_fwd_kernel_traitsILi64ELi64ELi256ELi4ELb0ELb0EN7cutlass6half_tE19Flash_kernel_traitsILi64ELi64ELi256ELi4ES3_EELi8ELi3ELb1EEEvNS_16Flash_fwd_paramsE --------------------------
	.section	.text._ZN5flash32flash_fwd_splitkv_combine_kernelI23Flash_fwd_kernel_traitsILi64ELi64ELi256ELi4ELb0ELb0EN7cutlass6half_tE19Flash_kernel_traitsILi64ELi64ELi256ELi4ES3_EELi8ELi3ELb1EEEvNS_16Flash_fwd_paramsE,"ax",@progbits
	.align	128
        .global         _ZN5flash32flash_fwd_splitkv_combine_kernelI23Flash_fwd_kernel_traitsILi64ELi64ELi256ELi4ELb0ELb0EN7cutlass6half_tE19Flash_kernel_traitsILi64ELi64ELi256ELi4ES3_EELi8ELi3ELb1EEEvNS_16Flash_fwd_paramsE
        .type           _ZN5flash32flash_fwd_splitkv_combine_kernelI23Flash_fwd_kernel_traitsILi64ELi64ELi256ELi4ELb0ELb0EN7cutlass6half_tE19Flash_kernel_traitsILi64ELi64ELi256ELi4ES3_EELi8ELi3ELb1EEEvNS_16Flash_fwd_paramsE,@function
        .size           _ZN5flash32flash_fwd_splitkv_combine_kernelI23Flash_fwd_kernel_traitsILi64ELi64ELi256ELi4ELb0ELb0EN7cutlass6half_tE19Flash_kernel_traitsILi64ELi64ELi256ELi4ES3_EELi8ELi3ELb1EEEvNS_16Flash_fwd_paramsE,(.L_x_14717 - _ZN5flash32flash_fwd_splitkv_combine_kernelI23Flash_fwd_kernel_traitsILi64ELi64ELi256ELi4ELb0ELb0EN7cutlass6half_tE19Flash_kernel_traitsILi64ELi64ELi256ELi4ES3_EELi8ELi3ELb1EEEvNS_16Flash_fwd_paramsE)
        .other          _ZN5flash32flash_fwd_splitkv_combine_kernelI23Flash_fwd_kernel_traitsILi64ELi64ELi256ELi4ELb0ELb0EN7cutlass6half_tE19Flash_kernel_traitsILi64ELi64ELi256ELi4ES3_EELi8ELi3ELb1EEEvNS_16Flash_fwd_paramsE,@"STO_CUDA_ENTRY STV_DEFAULT"
_ZN5flash32flash_fwd_splitkv_combine_kernelI23Flash_fwd_kernel_traitsILi64ELi64ELi256ELi4ELb0ELb0EN7cutlass6half_tE19Flash_kernel_traitsILi64ELi64ELi256ELi4ES3_EELi8ELi3ELb1EEEvNS_16Flash_fwd_paramsE:
.text._ZN5flash32flash_fwd_splitkv_combine_kernelI23Flash_fwd_kernel_traitsILi64ELi64ELi256ELi4ELb0ELb0EN7cutlass6half_tE19Flash_kernel_traitsILi64ELi64ELi256ELi4ES3_EELi8ELi3ELb1EEEvNS_16Flash_fwd_paramsE:
        /* <DEDUP_REMOVED lines=38> */
.L_x_403:
[----:B------:R-:W-:Y:S01]  /*0260*/  IMAD.U32 R24, RZ, RZ, UR21 ;  /* 0x00000015ff187e24 */ /* 0x000fe2000f8e00ff */
[----:B------:R-:W-:Y:S01]  /*0270*/  MOV R16, UR19 ;  /* 0x0000001300107c02 */ /* 0x000fe20008000f00 */
[----:B------:R-:W-:Y:S01]  /*0280*/  IMAD.U32 R17, RZ, RZ, UR15 ;  /* 0x0000000fff117e24 */ /* 0x000fe2000f8e00ff */
[----:B------:R-:W-:Y:S02]  /*0290*/  MOV R15, UR14 ;  /* 0x0000000e000f7c02 */ /* 0x000fe40008000f00 */
[----:B------:R-:W-:Y:S02]  /*02a0*/  MOV R14, 0x2c0 ;  /* 0x000002c0000e7802 */ /* 0x000fe40000000f00 */
[----:B------:R-:W-:Y:S05]  /*02b0*/  CALL.REL.NOINC `($__internal_11_$__cuda_sm20_div_s64) ;  /* 0x0000004800307944 */ /* 0x000fea0003c00000 */
[----:B------:R-:W-:-:S07]  /*02c0*/  MOV R12, R0 ;  /* 0x00000000000c7202 */ /* 0x000fce0000000f00 */
.L_x_404:
        /* <DEDUP_REMOVED lines=30> */
.L_x_406:
[----:B------:R-:W-:Y:S01]  /*04b0*/  IMAD.MOV.U32 R24, RZ, RZ, R12 ;  /* 0x000000ffff187224 */ /* 0x000fe200078e000c */
[----:B------:R-:W-:Y:S02]  /*04c0*/  MOV R17, R13 ;  /* 0x0000000d00117202 */ /* 0x000fe40000000f00 */
[----:B------:R-:W-:Y:S02]  /*04d0*/  MOV R14, 0x4f0 ;  /* 0x000004f0000e7802 */ /* 0x000fe40000000f00 */
[----:B------:R-:W-:Y:S05]  /*04e0*/  CALL.REL.NOINC `($__internal_11_$__cuda_sm20_div_s64) ;  /* 0x0000004400a47944 */ /* 0x000fea0003c00000 */
[----:B------:R-:W-:Y:S02]  /*04f0*/  MOV R6, R0 ;  /* 0x0000000000067202 */ /* 0x000fe40000000f00 */
[----:B------:R-:W-:Y:S02]  /*0500*/  MOV R7, R13 ;  /* 0x0000000d00077202 */ /* 0x000fe40000000f00 */
.L_x_407:
[----:B------:R-:W-:Y:S05]  /*0510*/  BSYNC.RECONVERGENT B0 ;  /* 0x0000000000007941 */ /* 0x000fea0003800200 */
.L_x_405:
        /* <DEDUP_REMOVED lines=57> */
.L_x_409:
[----:B------:R-:W-:Y:S01]  /*08b0*/  IMAD.MOV.U32 R24, RZ, RZ, R16 ;  /* 0x000000ffff187224 */ /* 0x000fe200078e0010 */
[----:B------:R-:W-:Y:S01]  /*08c0*/  MOV R16, R11 ;  /* 0x0000000b00107202 */ /* 0x000fe20000000f00 */
[----:B------:R-:W-:Y:S01]  /*08d0*/  IMAD.MOV.U32 R17, RZ, RZ, R15 ;  /* 0x000000ffff117224 */ /* 0x000fe200078e000f */
[----:B------:R-:W-:Y:S02]  /*08e0*/  MOV R15, R3 ;  /* 0x00000003000f7202 */ /* 0x000fe40000000f00 */
[----:B------:R-:W-:Y:S02]  /*08f0*/  MOV R14, 0x910 ;  /* 0x00000910000e7802 */ /* 0x000fe40000000f00 */
[----:B------:R-:W-:Y:S05]  /*0900*/  CALL.REL.NOINC `($__internal_11_$__cuda_sm20_div_s64) ;  /* 0x00000040009c7944 */ /* 0x000fea0003c00000 */
[----:B------:R-:W-:Y:S02]  /*0910*/  MOV R12, R0 ;  /* 0x00000000000c7202 */ /* 0x000fe40000000f00 */
.L_x_410:
[----:B------:R-:W-:Y:S05]  /*0920*/  BSYNC.RECONVERGENT B0 ;  /* 0x0000000000007941 */ /* 0x000fea0003800200 */
.L_x_408:
        /* <DEDUP_REMOVED lines=82> */
[----:B------:R-:W-:Y:S02]  /*0e50*/  @!UP1 UIADD3 UR17, UPT, UPT, UR17, 0x1, URZ ;  /* 0x0000000111119890 */ /* 0x000fe4000fffe0ff */
[----:B------:R-:W-:-:S02]  /*0e60*/  UISETP.GE.U32.AND UP3, UPT, UR10, UR11, UPT ;  /* 0x0000000b0a00728c */ /* 0x000fc4000bf66070 */
[----:B------:R-:W-:Y:S02]  /*0e70*/  UISETP.GE.AND UP1, UPT, UR6, URZ, UPT ;  /* 0x000000ff0600728c */ /* 0x000fe4000bf26270 */
[----:B------:R-:W-:Y:S02]  /*0e80*/  USEL UR9, UR5, 0x1, !UP0 ;  /* 0x0000000105097887 */ /* 0x000fe4000c000000 */
[----:B------:R-:W-:Y:S02]  /*0e90*/  USHF.R.S32.HI UR6, URZ, 0x1f, UR7 ;  /* 0x0000001fff067899 */ /* 0x000fe40008011407 */
[----:B------:R-:W-:-:S03]  /*0ea0*/  @P2 VIADD R5, R5, 0x1 ;  /* 0x0000000105052836 */ /* 0x000fc60000000000 */
[----:B------:R-:W-:Y:S01]  /*0eb0*/  @UP3 UIADD3 UR17, UPT, UPT, UR17, 0x1, URZ ;  /* 0x0000000111113890 */ /* 0x000fe2000fffe0ff */
[----:B------:R-:W-:Y:S01]  /*0ec0*/  @!P0 IMAD.MOV R5, RZ, RZ, -R5 ;  /* 0x000000ffff058224 */ /* 0x000fe200078e0a05 */
[----:B------:R-:W-:Y:S01]  /*0ed0*/  @!P1 LOP3.LUT R5, RZ, UR13, RZ, 0x33, !PT ;  /* 0x0000000dff059c12 */ /* 0x000fe2000f8e33ff */
[----:B------:R-:W-:Y:S02]  /*0ee0*/  UISETP.NE.AND UP3, UPT, UR8, URZ, UPT ;  /* 0x000000ff0800728c */ /* 0x000fe4000bf65270 */
[----:B------:R-:W-:Y:S01]  /*0ef0*/  @!UP1 UIADD3 UR17, UPT, UPT, -UR17, URZ, URZ ;  /* 0x000000ff11119290 */ /* 0x000fe2000fffe1ff */
[----:B------:R-:W-:Y:S01]  /*0f00*/  ISETP.LT.U32.AND P0, PT, R12, R5, PT ;  /* 0x000000050c00720c */ /* 0x000fe20003f01070 */
[----:B------:R-:W-:Y:S01]  /*0f10*/  USEL UR5, URZ, 0x1, !UP3 ;  /* 0x00000001ff057887 */ /* 0x000fe2000d800000 */
[----:B------:R-:W-:Y:S01]  /*0f20*/  SHF.R.S32.HI R9, RZ, 0x1f, R5 ;  /* 0x0000001fff097819 */ /* 0x000fe20000011405 */
[----:B------:R-:W-:Y:S02]  /*0f30*/  @!UP2 ULOP3.LUT UR17, URZ, UR4, URZ, 0x33, !UPT ;  /* 0x00000004ff11a292 */ /* 0x000fe4000f8e33ff */
[----:B------:R-:W-:Y:S01]  /*0f40*/  ULOP3.LUT UR6, UR6, UR5, URZ, 0xfc, !UPT ;  /* 0x0000000506067292 */ /* 0x000fe2000f8efcff */
        /* <DEDUP_REMOVED lines=26> */
.L_x_412:
[----:B------:R-:W-:Y:S01]  /*10f0*/  IMAD.MOV.U32 R24, RZ, RZ, R12 ;  /* 0x000000ffff187224 */ /* 0x000fe200078e000c */
[----:B------:R-:W-:Y:S01]  /*1100*/  MOV R16, R10 ;  /* 0x0000000a00107202 */ /* 0x000fe20000000f00 */
[----:B------:R-:W-:Y:S01]  /*1110*/  IMAD.MOV.U32 R17, RZ, RZ, R13 ;  /* 0x000000ffff117224 */ /* 0x000fe200078e000d */
[----:B------:R-:W-:Y:S02]  /*1120*/  MOV R15, R4 ;  /* 0x00000004000f7202 */ /* 0x000fe40000000f00 */
[----:B------:R-:W-:Y:S02]  /*1130*/  MOV R14, 0x1150 ;  /* 0x00001150000e7802 */ /* 0x000fe40000000f00 */
[----:B------:R-:W-:Y:S05]  /*1140*/  CALL.REL.NOINC `($__internal_11_$__cuda_sm20_div_s64) ;  /* 0x00000038008c7944 */ /* 0x000fea0003c00000 */
[----:B------:R-:W-:Y:S02]  /*1150*/  MOV R30, R0 ;  /* 0x00000000001e7202 */ /* 0x000fe40000000f00 */
[----:B------:R-:W-:Y:S02]  /*1160*/  MOV R31, R13 ;  /* 0x0000000d001f7202 */ /* 0x000fe40000000f00 */
.L_x_413:
[----:B------:R-:W-:Y:S05]  /*1170*/  BSYNC.RECONVERGENT B0 ;  /* 0x0000000000007941 */ /* 0x000fea0003800200 */
.L_x_411:
        /* <DEDUP_REMOVED lines=57> */
.L_x_415:
[----:B------:R-:W-:Y:S01]  /*1510*/  IMAD.MOV.U32 R24, RZ, RZ, R6 ;  /* 0x000000ffff187224 */ /* 0x000fe200078e0006 */
[----:B------:R-:W-:Y:S01]  /*1520*/  MOV R17, R7 ;  /* 0x0000000700117202 */ /* 0x000fe20000000f00 */
[----:B------:R-:W-:Y:S01]  /*1530*/  IMAD.MOV.U32 R16, RZ, RZ, R9 ;  /* 0x000000ffff107224 */ /* 0x000fe200078e0009 */
[----:B------:R-:W-:Y:S02]  /*1540*/  MOV R14, 0x1560 ;  /* 0x00001560000e7802 */ /* 0x000fe40000000f00 */
[----:B------:R-:W-:Y:S05]  /*1550*/  CALL.REL.NOINC `($__internal_11_$__cuda_sm20_div_s64) ;  /* 0x0000003400887944 */ /* 0x000fea0003c00000 */
[----:B------:R-:W-:Y:S02]  /*1560*/  MOV R22, R0 ;  /* 0x0000000000167202 */ /* 0x000fe40000000f00 */
[----:B------:R-:W-:Y:S02]  /*1570*/  MOV R23, R13 ;  /* 0x0000000d00177202 */ /* 0x000fe40000000f00 */
.L_x_416:
[----:B------:R-:W-:Y:S05]  /*1580*/  BSYNC.RECONVERGENT B0 ;  /* 0x0000000000007941 */ /* 0x000fea0003800200 */
.L_x_414:
[----:B------:R-:W0:Y:S01]  /*1590*/  LDCU UR8, c[0x0][0x434] ;  /* 0x00008680ff0877ac */ /* 0x000e220008000800 */
[----:B------:R-:W-:Y:S01]  /*15a0*/  BSSY.RECONVERGENT B0, `(.L_x_417) ;  /* 0x0000050000007945 */ /* 0x000fe20003800200 */
[----:B------:R-:W-:Y:S01]  /*15b0*/  USHF.R.S32.HI UR4, URZ, 0x1f, UR22 ;  /* 0x0000001fff047899 */ /* 0x000fe20008011416 */
[----:B------:R-:W1:Y:S03]  /*15c0*/  LDCU UR5, c[0x0][0x534] ;  /* 0x0000a680ff0577ac */ /* 0x000e660008000800 */
[----:B------:R-:W-:Y:S01]  /*15d0*/  ULOP3.LUT UR4, UR4, 0x1, URZ, 0xfc, !UPT ;  /* 0x0000000104047892 */ /* 0x000fe2000f8efcff */
[----:B------:R-:W2:Y:S01]  /*15e0*/  LDCU.64 UR10, c[0x0][0x358] ;  /* 0x00006b00ff0a77ac */ /* 0x000ea20008000a00 */
[----:B0-----:R-:W-:-:S04]  /*15f0*/  IABS R6, UR8 ;  /* 0x0000000800067c13 */ /* 0x001fc80008000000 */
[----:B------:R-:W0:Y:S08]  /*1600*/  I2F.RP R7, R6 ;  /* 0x0000000600077306 */ /* 0x000e300000209400 */
[----:B0-----:R-:W0:Y:S02]  /*1610*/  MUFU.RCP R12, R7 ;  /* 0x00000007000c7308 */ /* 0x001e240000001000 */
[----:B0-----:R-:W-:Y:S01]  /*1620*/  VIADD R12, R12, 0xffffffe ;  /* 0x0ffffffe0c0c7836 */ /* 0x001fe20000000000 */
[----:B------:R-:W0:Y:S05]  /*1630*/  S2R R7, SR_TID.X ;  /* 0x0000000000077919 */ /* 0x000e2a0000002100 */
[----:B------:R3:W4:Y:S02]  /*1640*/  F2I.FTZ.U32.TRUNC.NTZ R13, R12 ;  /* 0x0000000c000d7305 */ /* 0x000724000021f000 */
[----:B---3--:R-:W-:-:S02]  /*1650*/  HFMA2 R12, -RZ, RZ, 0, 0 ;  /* 0x00000000ff0c7431 */ /* 0x008fc400000001ff */
[----:B----4-:R-:W-:-:S04]  /*1660*/  IMAD.MOV R0, RZ, RZ, -R13 ;  /* 0x000000ffff007224 */ /* 0x010fc800078e0a0d */
[----:B------:R-:W-:Y:S01]  /*1670*/  IMAD R5, R0, R6, RZ ;  /* 0x0000000600057224 */ /* 0x000fe200078e02ff */
[----:B------:R-:W-:Y:S02]  /*1680*/  IABS R0, R2 ;  /* 0x0000000200007213 */ /* 0x000fe40000000000 */
[----:B------:R-:W-:Y:S01]  /*1690*/  LOP3.LUT R2, R2, UR8, RZ, 0x3c, !PT ;  /* 0x0000000802027c12 */ /* 0x000fe2000f8e3cff */
[----:B------:R-:W-:-:S03]  /*16a0*/  IMAD.HI.U32 R5, R13, R5, R12 ;  /* 0x000000050d057227 */ /* 0x000fc600078e000c */
[----:B------:R-:W-:Y:S02]  /*16b0*/  ISETP.GE.AND P1, PT, R2, RZ, PT ;  /* 0x000000ff0200720c */ /* 0x000fe40003f26270 */
[----:B0-----:R-:W-:Y:S01]  /*16c0*/  SHF.R.U32.HI R12, RZ, 0x3, R7 ;  /* 0x00000003ff0c7819 */ /* 0x001fe20000011607 */
        /* <DEDUP_REMOVED lines=14> */
[----:B0-----:R-:W0:Y:S01]  /*17b0*/  MUFU.RCP R18, R18 ;  /* 0x0000001200127308 */ /* 0x001e220000001000 */
[----:B-1----:R-:W-:-:S03]  /*17c0*/  ISETP.GE.AND P0, PT, R12, UR5, PT ;  /* 0x000000050c007c0c */ /* 0x002fc6000bf06270 */
[----:B------:R-:W-:Y:S01]  /*17d0*/  IMAD R6, R8, UR4, RZ ;  /* 0x0000000408067c24 */ /* 0x000fe2000f8e02ff */
[----:B------:R-:W1:Y:S04]  /*17e0*/  LDCU UR4, c[0x0][0x430] ;  /* 0x00008600ff0477ac */ /* 0x000e680008000800 */
[-C--:B------:R-:W-:Y:S02]  /*17f0*/  IABS R16, R6.reuse ;  /* 0x0000000600107213 */ /* 0x080fe40000000000 */
[----:B------:R-:W-:Y:S02]  /*1800*/  IABS R17, R6 ;  /* 0x0000000600117213 */ /* 0x000fe40000000000 */
[----:B------:R-:W3:Y:S01]  /*1810*/  I2F.RP R2, R16 ;  /* 0x0000001000027306 */ /* 0x000ee20000209400 */
[----:B------:R-:W-:-:S02]  /*1820*/  VIADD R13, R16, UR18 ;  /* 0x00000012100d7c36 */ /* 0x000fc40008000000 */
[----:B------:R-:W-:Y:S01]  /*1830*/  IMAD.MOV R17, RZ, RZ, -R17 ;  /* 0x000000ffff117224 */ /* 0x000fe200078e0a11 */
[----:B0-----:R-:W-:-:S04]  /*1840*/  IADD3 R18, PT, PT, R18, 0xffffffe, RZ ;  /* 0x0ffffffe12127810 */ /* 0x001fc80007ffe0ff */
[----:B------:R0:W-:Y:S01]  /*1850*/  F2I.FTZ.U32.TRUNC.NTZ R19, R18 ;  /* 0x0000001200137305 */ /* 0x0001e2000021f000 */
[----:B-1----:R-:W-:-:S07]  /*1860*/  UIMAD UR8, UR8, UR4, URZ ;  /* 0x00000004080872a4 */ /* 0x002fce000f8e02ff */
[----:B---3--:R-:W1:Y:S01]  /*1870*/  MUFU.RCP R24, R2 ;  /* 0x0000000200187308 */ /* 0x008e620000001000 */
[----:B0-----:R-:W-:Y:S02]  /*1880*/  IMAD.MOV.U32 R18, RZ, RZ, RZ ;  /* 0x000000ffff127224 */ /* 0x001fe400078e00ff */
[----:B-1----:R-:W-:Y:S02]  /*1890*/  VIADD R24, R24, 0xffffffe ;  /* 0x0ffffffe18187836 */ /* 0x002fe40000000000 */
[----:B------:R-:W-:-:S03]  /*18a0*/  IMAD.MOV R2, RZ, RZ, -R19 ;  /* 0x000000ffff027224 */ /* 0x000fc600078e0a13 */
[----:B------:R-:W0:Y:S02]  /*18b0*/  F2I.FTZ.U32.TRUNC.NTZ R25, R24 ;  /* 0x0000001800197305 */ /* 0x000e24000021f000 */
[----:B0-----:R-:W-:Y:S02]  /*18c0*/  IADD3 R15, PT, PT, RZ, -R25, RZ ;  /* 0x80000019ff0f7210 */ /* 0x001fe40007ffe0ff */
[----:B------:R-:W-:-:S03]  /*18d0*/  MOV R24, RZ ;  /* 0x000000ff00187202 */ /* 0x000fc60000000f00 */
[----:B------:R-:W-:Y:S01]  /*18e0*/  IMAD R20, R15, R16, RZ ;  /* 0x000000100f147224 */ /* 0x000fe200078e02ff */
[----:B------:R-:W-:-:S03]  /*18f0*/  IABS R15, R13 ;  /* 0x0000000d000f7213 */ /* 0x000fc60000000000 */
[----:B------:R-:W-:-:S06]  /*1900*/  IMAD.HI.U32 R20, R25, R20, R24 ;  /* 0x0000001419147227 */ /* 0x000fcc00078e0018 */
        /* <DEDUP_REMOVED lines=25> */
.L_x_418:
[----:B------:R-:W-:Y:S05]  /*1aa0*/  BSYNC.RECONVERGENT B0 ;  /* 0x0000000000007941 */ /* 0x000fea0003800200 */
.L_x_417:
[----:B------:R-:W1:Y:S01]  /*1ab0*/  S2R R21, SR_CgaCtaId ;  /* 0x0000000000157919 */ /* 0x000e620000008800 */
[C---:B------:R-:W-:Y:S01]  /*1ac0*/  ISETP.GT.U32.AND P0, PT, R7.reuse, 0x3f, PT ;  /* 0x0000003f0700780c */ /* 0x040fe20003f04070 */
[----:B------:R-:W-:Y:S01]  /*1ad0*/  @!P2 VIADD R20, R20, 0x1 ;  /* 0x000000011414a836 */ /* 0x000fe20000000000 */
[----:B------:R-:W-:Y:S01]  /*1ae0*/  MOV R2, 0x400 ;  /* 0x0000040000027802 */ /* 0x000fe20000000f00 */
[----:B------:R-:W-:Y:S01]  /*1af0*/  BSSY.RECONVERGENT B1, `(.L_x_419) ;  /* 0x0000169000017945 */ /* 0x000fe20003800200 */
[----:B------:R-:W-:Y:S01]  /*1b00*/  LOP3.LUT R17, R7, 0x7, RZ, 0xc0, !PT ;  /* 0x0000000707117812 */ /* 0x000fe200078ec0ff */
[----:B------:R-:W-:Y:S01]  /*1b10*/  @P1 VIADD R20, R20, 0x1 ;  /* 0x0000000114141836 */ /* 0x000fe20000000000 */
[----:B------:R-:W-:Y:S02]  /*1b20*/  ISETP.NE.AND P5, PT, R6, RZ, PT ;  /* 0x000000ff0600720c */ /* 0x000fe40003fa5270 */
[----:B-1----:R-:W-:-:S05]  /*1b30*/  LEA R21, R21, R2, 0x18 ;  /* 0x0000000215157211 */ /* 0x002fca00078ec0ff */
[----:B------:R-:W-:Y:S02]  /*1b40*/  @!P0 IMAD.SHL.U32 R2, R7, 0x4, RZ ;  /* 0x0000000407028824 */ /* 0x000fe400078e00ff */
[----:B------:R-:W-:-:S03]  /*1b50*/  @!P0 IMAD R19, R12, 0x24, R21 ;  /* 0x000000240c138824 */ /* 0x000fc600078e0215 */
[----:B------:R-:W-:Y:S01]  /*1b60*/  @!P0 LOP3.LUT R2, R2, 0x1c, RZ, 0xc0, !PT ;  /* 0x0000001c02028812 */ /* 0x000fe200078ec0ff */
[----:B------:R-:W-:Y:S02]  /*1b70*/  IMAD R17, R17, 0x24, R21 ;  /* 0x0000002411117824 */ /* 0x000fe400078e0215 */
[----:B------:R-:W-:Y:S02]  /*1b80*/  IMAD.MOV.U32 R21, RZ, RZ, -0x800000 ;  /* 0xff800000ff157424 */ /* 0x000fe400078e00ff */
[----:B------:R-:W-:Y:S02]  /*1b90*/  @!P0 IMAD.IADD R19, R19, 0x1, R2 ;  /* 0x0000000113138824 */ /* 0x000fe400078e0202 */
[----:B------:R-:W-:-:S03]  /*1ba0*/  IMAD R17, R12, 0x4, R17 ;  /* 0x000000040c117824 */ /* 0x000fc600078e0211 */
[----:B-----5:R1:W-:Y:S01]  /*1bb0*/  @!P0 STS [R19], R18 ;  /* 0x0000001213008388 */ /* 0x0203e20000000800 */
[----:B------:R-:W-:Y:S01]  /*1bc0*/  BAR.SYNC.DEFER_BLOCKING 0x0 ;  /* 0x0000000000007b1d */ /* 0x000fe20000010000 */
[----:B-1----:R-:W-:-:S05]  /*1bd0*/  IMAD.HI.U32 R19, R14, R15, RZ ;  /* 0x0000000f0e137227 */ /* 0x002fca00078e00ff */
[----:B------:R-:W1:Y:S01]  /*1be0*/  @!P0 LDS R21, [R17] ;  /* 0x0000000011158984 */ /* 0x000e620000000800 */
[----:B------:R-:W-:-:S04]  /*1bf0*/  IMAD.MOV R14, RZ, RZ, -R19 ;  /* 0x000000ffff0e7224 */ /* 0x000fc800078e0a13 */
[----:B------:R-:W-:Y:S01]  /*1c00*/  IMAD R14, R5, R14, R15 ;  /* 0x0000000e050e7224 */ /* 0x000fe200078e020f */
[C---:B------:R-:W-:Y:S02]  /*1c10*/  LOP3.LUT R15, R13.reuse, R16, RZ, 0x3c, !PT ;  /* 0x000000100d0f7212 */ /* 0x040fe400078e3cff */
[----:B------:R-:W-:Y:S02]  /*1c20*/  LOP3.LUT R13, R13, R0, RZ, 0x3c, !PT ;  /* 0x000000000d0d7212 */ /* 0x000fe400078e3cff */
[----:B------:R-:W-:Y:S02]  /*1c30*/  ISETP.GE.AND P3, PT, R15, RZ, PT ;  /* 0x000000ff0f00720c */ /* 0x000fe40003f66270 */
[----:B------:R-:W-:Y:S02]  /*1c40*/  ISETP.GE.AND P2, PT, R13, RZ, PT ;  /* 0x000000ff0d00720c */ /* 0x000fe40003f46270 */
[----:B------:R-:W-:Y:S01]  /*1c50*/  SHF.R.S32.HI R15, RZ, 0x1f, R6 ;  /* 0x0000001fff0f7819 */ /* 0x000fe20000011406 */
[----:B------:R-:W-:Y:S01]  /*1c60*/  IMAD R6, R6, UR8, RZ ;  /* 0x0000000806067c24 */ /* 0x000fe2000f8e02ff */
[----:B-1----:R-:W1:Y:S02]  /*1c70*/  SHFL.BFLY PT, R26, R21, 0x4, 0x1f ;  /* 0x0c801f00151a7f89 */ /* 0x002e6400000e0000 */
        /* <DEDUP_REMOVED lines=14> */
[----:B------:R-:W-:Y:S01]  /*1d60*/  ISETP.GE.U32.AND P4, PT, R14, R5, PT ;  /* 0x000000050e00720c */ /* 0x000fe20003f86070 */
[----:B------:R-:W-:Y:S02]  /*1d70*/  IMAD.MOV.U32 R5, RZ, RZ, R20 ;  /* 0x000000ffff057224 */ /* 0x000fe400078e0014 */
[----:B------:R-:W-:Y:S02]  /*1d80*/  IMAD.MOV.U32 R20, RZ, RZ, 0x7f800000 ;  /* 0x7f800000ff147424 */ /* 0x000fe400078e00ff */
[----:B------:R-:W-:Y:S01]  /*1d90*/  @!P3 IMAD.MOV R5, RZ, RZ, -R5 ;  /* 0x000000ffff05b224 */ /* 0x000fe200078e0a05 */
[----:B------:R-:W-:-:S02]  /*1da0*/  ISETP.NE.AND P3, PT, R8, RZ, PT ;  /* 0x000000ff0800720c */ /* 0x000fc40003f65270 */
[----:B------:R-:W-:Y:S02]  /*1db0*/  @!P5 LOP3.LUT R5, RZ, R16, RZ, 0x33, !PT ;  /* 0x00000010ff05d212 */ /* 0x000fe400078e33ff */
[----:B------:R-:W-:Y:S01]  /*1dc0*/  SEL R14, RZ, 0x1, !P3 ;  /* 0x00000001ff0e7807 */ /* 0x000fe20005800000 */
[----:B0-----:R-:W0:Y:S01]  /*1dd0*/  SHFL.BFLY PT, R25, R24, 0x4, 0x1f ;  /* 0x0c801f0018197f89 */ /* 0x001e2200000e0000 */
[----:B------:R-:W-:Y:S01]  /*1de0*/  SHF.R.S32.HI R13, RZ, 0x1f, R5 ;  /* 0x0000001fff0d7819 */ /* 0x000fe20000011405 */
[----:B------:R-:W-:Y:S01]  /*1df0*/  @P4 VIADD R19, R19, 0x1 ;  /* 0x0000000113134836 */ /* 0x000fe20000000000 */
        /* <DEDUP_REMOVED lines=46> */
[----:B------:R-:W-:Y:S01]  /*20e0*/  HFMA2 R12, -RZ, RZ, 0, 0 ;  /* 0x00000000ff0c7431 */ /* 0x000fe200000001ff */
[----:B------:R-:W-:Y:S01]  /*20f0*/  LEA.HI R15, R7, UR20, RZ, 0x1d ;  /* 0x00000014070f7c11 */ /* 0x000fe2000f8fe8ff */
[----:B------:R-:W-:Y:S01]  /*2100*/  HFMA2 R27, -RZ, RZ, 0, 0 ;  /* 0x00000000ff1b7431 */ /* 0x000fe200000001ff */
[----:B------:R-:W-:-:S04]  /*2110*/  ISETP.NE.U32.AND P0, PT, R26, RZ, PT ;  /* 0x000000ff1a00720c */ /* 0x000fc80003f05070 */
[----:B0-----:R-:W0:Y:S02]  /*2120*/  MUFU.RCP R14, R16 ;  /* 0x00000010000e7308 */ /* 0x001e240000001000 */
[----:B0-----:R-:W-:-:S06]  /*2130*/  VIADD R14, R14, 0xffffffe ;  /* 0x0ffffffe0e0e7836 */ /* 0x001fcc0000000000 */
        /* <DEDUP_REMOVED lines=17> */
.L_x_422:
[----:B------:R-:W-:Y:S01]  /*2250*/  LEA.HI R24, R7, UR20, RZ, 0x1d ;  /* 0x0000001407187c11 */ /* 0x000fe2000f8fe8ff */
[----:B------:R-:W-:Y:S01]  /*2260*/  IMAD.MOV.U32 R17, RZ, RZ, RZ ;  /* 0x000000ffff117224 */ /* 0x000fe200078e00ff */
[----:B------:R-:W-:Y:S01]  /*2270*/  MOV R14, 0x22a0 ;  /* 0x000022a0000e7802 */ /* 0x000fe20000000f00 */
[----:B------:R-:W-:Y:S02]  /*2280*/  IMAD.MOV.U32 R16, RZ, RZ, R26 ;  /* 0x000000ffff107224 */ /* 0x000fe400078e001a */
[----:B------:R-:W-:Y:S05]  /*2290*/  CALL.REL.NOINC `($__internal_11_$__cuda_sm20_div_s64) ;  /* 0x0000002800387944 */ /* 0x000fea0003c00000 */
[----:B------:R-:W-:Y:S02]  /*22a0*/  IADD3 R15, PT, PT, -R0, RZ, RZ ;  /* 0x000000ff000f7210 */ /* 0x000fe40007ffe1ff */
[----:B------:R-:W-:-:S03]  /*22b0*/  MOV R27, R13 ;  /* 0x0000000d001b7202 */ /* 0x000fc60000000f00 */
[----:B------:R-:W-:Y:S01]  /*22c0*/  IMAD R24, R26, R15, R24 ;  /* 0x0000000f1a187224 */ /* 0x000fe200078e0218 */
[----:B------:R-:W-:-:S07]  /*22d0*/  MOV R26, R0 ;  /* 0x00000000001a7202 */ /* 0x000fce0000000f00 */
.L_x_423:
[----:B------:R-:W-:Y:S01]  /*22e0*/  IABS R14, UR19 ;  /* 0x00000013000e7c13 */ /* 0x000fe20008000000 */
[----:B------:R-:W-:Y:S01]  /*22f0*/  IMAD R4, R4, R11, RZ ;  /* 0x0000000b04047224 */ /* 0x000fe200078e02ff */
[----:B------:R-:W-:Y:S01]  /*2300*/  IABS R12, R24 ;  /* 0x00000018000c7213 */ /* 0x000fe20000000000 */
[----:B------:R-:W-:Y:S01]  /*2310*/  BSSY.RECONVERGENT B0, `(.L_x_424) ;  /* 0x0000040000007945 */ /* 0x000fe20003800200 */
[----:B------:R-:W0:Y:S01]  /*2320*/  I2F.U32.RP R15, R14 ;  /* 0x0000000e000f7306 */ /* 0x000e220000209000 */
[----:B------:R-:W-:Y:S01]  /*2330*/  IABS R0, UR19 ;  /* 0x0000001300007c13 */ /* 0x000fe20008000000 */
[----:B------:R-:W-:-:S04]  /*2340*/  IMAD R3, R10, R3, R4 ;  /* 0x000000030a037224 */ /* 0x000fc800078e0204 */
[----:B------:R-:W-:Y:S02]  /*2350*/  IMAD.MOV R0, RZ, RZ, -R0 ;  /* 0x000000ffff007224 */ /* 0x000fe400078e0a00 */
[----:B0-----:R-:W0:Y:S02]  /*2360*/  MUFU.RCP R16, R15 ;  /* 0x0000000f00107308 */ /* 0x001e240000001000 */
[----:B0-----:R-:W-:-:S06]  /*2370*/  VIADD R16, R16, 0xffffffe ;  /* 0x0ffffffe10107836 */ /* 0x001fcc0000000000 */
[----:B------:R-:W0:Y:S02]  /*2380*/  F2I.FTZ.U32.TRUNC.NTZ R17, R16 ;  /* 0x0000001000117305 */ /* 0x000e24000021f000 */
[----:B0-----:R-:W-:Y:S01]  /*2390*/  IMAD.MOV R13, RZ, RZ, -R17 ;  /* 0x000000ffff0d7224 */ /* 0x001fe200078e0a11 */
[----:B------:R-:W-:-:S03]  /*23a0*/  MOV R16, RZ ;  /* 0x000000ff00107202 */ /* 0x000fc60000000f00 */
[----:B------:R-:W-:-:S04]  /*23b0*/  IMAD R13, R13, R14, RZ ;  /* 0x0000000e0d0d7224 */ /* 0x000fc800078e02ff */
[----:B------:R-:W-:-:S04]  /*23c0*/  IMAD.HI.U32 R13, R17, R13, R16 ;  /* 0x0000000d110d7227 */ /* 0x000fc800078e0010 */
[----:B------:R-:W-:-:S04]  /*23d0*/  IMAD.WIDE.U32 R16, R10, R11, RZ ;  /* 0x0000000b0a107225 */ /* 0x000fc800078e00ff */
[----:B------:R-:W-:-:S04]  /*23e0*/  IMAD.HI.U32 R13, R13, R12, RZ ;  /* 0x0000000c0d0d7227 */ /* 0x000fc800078e00ff */
[----:B------:R-:W-:Y:S01]  /*23f0*/  IMAD R15, R13, R0, R12 ;  /* 0x000000000d0f7224 */ /* 0x000fe200078e020c */
[----:B------:R-:W-:Y:S01]  /*2400*/  LOP3.LUT R0, R24, UR19, RZ, 0x3c, !PT ;  /* 0x0000001318007c12 */ /* 0x000fe2000f8e3cff */
[----:B------:R-:W-:Y:S02]  /*2410*/  IMAD.IADD R3, R17, 0x1, R3 ;  /* 0x0000000111037824 */ /* 0x000fe400078e0203 */
[-C--:B------:R-:W-:Y:S01]  /*2420*/  IMAD.WIDE.U32 R32, R16, R30.reuse, RZ ;  /* 0x0000001e10207225 */ /* 0x080fe200078e00ff */
[----:B------:R-:W-:Y:S02]  /*2430*/  ISETP.GT.U32.AND P1, PT, R14, R15, PT ;  /* 0x0000000f0e00720c */ /* 0x000fe40003f24070 */
[----:B------:R-:W-:Y:S01]  /*2440*/  ISETP.GE.AND P0, PT, R0, RZ, PT ;  /* 0x000000ff0000720c */ /* 0x000fe20003f06270 */
[----:B------:R-:W-:-:S04]  /*2450*/  IMAD R3, R3, R30, RZ ;  /* 0x0000001e03037224 */ /* 0x000fc800078e02ff */
[----:B------:R-:W-:-:S06]  /*2460*/  IMAD R3, R31, R16, R3 ;  /* 0x000000101f037224 */ /* 0x000fcc00078e0203 */
[-C--:B------:R-:W-:Y:S02]  /*2470*/  @!P1 IADD3 R15, PT, PT, R15, -R14.reuse, RZ ;  /* 0x8000000e0f0f9210 */ /* 0x080fe40007ffe0ff */
[----:B------:R-:W-:Y:S02]  /*2480*/  @!P1 IADD3 R13, PT, PT, R13, 0x1, RZ ;  /* 0x000000010d0d9810 */ /* 0x000fe40007ffe0ff */
[----:B------:R-:W-:Y:S01]  /*2490*/  ISETP.GE.U32.AND P2, PT, R15, R14, PT ;  /* 0x0000000e0f00720c */ /* 0x000fe20003f46070 */
[----:B------:R-:W-:Y:S01]  /*24a0*/  IMAD.IADD R15, R33, 0x1, R3 ;  /* 0x00000001210f7824 */ /* 0x000fe200078e0203 */
[----:B------:R-:W-:-:S04]  /*24b0*/  ISETP.NE.AND P1, PT, RZ, UR19, PT ;  /* 0x00000013ff007c0c */ /* 0x000fc8000bf25270 */
[----:B------:R-:W-:-:S07]  /*24c0*/  LOP3.LUT R0, R27, R15, RZ, 0xfc, !PT ;  /* 0x0000000f1b007212 */ /* 0x000fce00078efcff */
[----:B------:R-:W-:-:S05]  /*24d0*/  @P2 VIADD R13, R13, 0x1 ;  /* 0x000000010d0d2836 */ /* 0x000fca0000000000 */
[----:B------:R-:W-:-:S04]  /*24e0*/  MOV R4, R13 ;  /* 0x0000000d00047202 */ /* 0x000fc80000000f00 */
        /* <DEDUP_REMOVED lines=27> */
.L_x_425:
[----:B------:R-:W-:Y:S01]  /*26a0*/  IMAD.MOV.U32 R24, RZ, RZ, R26 ;  /* 0x000000ffff187224 */ /* 0x000fe200078e001a */
[----:B------:R-:W-:Y:S01]  /*26b0*/  MOV R17, R27 ;  /* 0x0000001b00117202 */ /* 0x000fe20000000f00 */
[----:B------:R-:W-:Y:S01]  /*26c0*/  IMAD.MOV.U32 R16, RZ, RZ, R32 ;  /* 0x000000ffff107224 */ /* 0x000fe200078e0020 */
[----:B------:R-:W-:Y:S02]  /*26d0*/  MOV R14, 0x26f0 ;  /* 0x000026f0000e7802 */ /* 0x000fe40000000f00 */
[----:B------:R-:W-:Y:S05]  /*26e0*/  CALL.REL.NOINC `($__internal_11_$__cuda_sm20_div_s64) ;  /* 0x0000002400247944 */ /* 0x000fea0003c00000 */
[----:B------:R-:W-:-:S05]  /*26f0*/  IADD3 R13, PT, PT, -R0, RZ, RZ ;  /* 0x000000ff000d7210 */ /* 0x000fca0007ffe1ff */
[----:B------:R-:W-:Y:S02]  /*2700*/  IMAD R26, R13, R32, R26 ;  /* 0x000000200d1a7224 */ /* 0x000fe400078e021a */
.L_x_426:
[----:B------:R-:W-:Y:S05]  /*2710*/  BSYNC.RECONVERGENT B0 ;  /* 0x0000000000007941 */ /* 0x000fea0003800200 */
.L_x_424:
[----:B------:R-:W-:Y:S01]  /*2720*/  IABS R22, R11 ;  /* 0x0000000b00167213 */ /* 0x000fe20000000000 */
[----:B------:R-:W-:Y:S01]  /*2730*/  IMAD.MOV.U32 R30, RZ, RZ, RZ ;  /* 0x000000ffff1e7224 */ /* 0x000fe200078e00ff */
[----:B------:R-:W-:Y:S01]  /*2740*/  IABS R13, R10 ;  /* 0x0000000a000d7213 */ /* 0x000fe20000000000 */
[----:B------:R-:W0:Y:S01]  /*2750*/  LDCU UR12, c[0x0][0x430] ;  /* 0x00008600ff0c77ac */ /* 0x000e220008000800 */
[----:B------:R-:W1:Y:S01]  /*2760*/  I2F.U32.RP R23, R22 ;  /* 0x0000001600177306 */ /* 0x000e620000209000 */
[----:B------:R-:W-:Y:S02]  /*2770*/  IABS R18, R9 ;  /* 0x0000000900127213 */ /* 0x000fe40000000000 */
[----:B------:R-:W-:Y:S01]  /*2780*/  IABS R12, R8 ;  /* 0x00000008000c7213 */ /* 0x000fe20000000000 */
[----:B------:R-:W2:Y:S01]  /*2790*/  LDCU UR4, c[0x0][0x434] ;  /* 0x00008680ff0477ac */ /* 0x000ea20008000800 */
[----:B------:R-:W-:Y:S02]  /*27a0*/  IABS R27, R0 ;  /* 0x00000000001b7213 */ /* 0x000fe40000000000 */
[----:B------:R-:W-:Y:S01]  /*27b0*/  ISETP.NE.AND P5, PT, R10, RZ, PT ;  /* 0x000000ff0a00720c */ /* 0x000fe20003fa5270 */
[----:B------:R-:W3:Y:S01]  /*27c0*/  I2F.U32.RP R19, R13 ;  /* 0x0000000d00137306 */ /* 0x000ee20000209000 */
[----:B------:R-:W-:-:S07]  /*27d0*/  UIMAD UR13, UR7, UR8, URZ ;  /* 0x00000008070d72a4 */ /* 0x000fce000f8e02ff */
[----:B------:R-:W4:Y:S01]  /*27e0*/  I2F.U32.RP R16, R18 ;  /* 0x0000001200107306 */ /* 0x000f220000209000 */
[----:B0-----:R-:W-:-:S04]  /*27f0*/  USEL UR12, UR12, 0x1, UP0 ;  /* 0x000000010c0c7887 */ /* 0x001fc80008000000 */
[----:B------:R-:W-:Y:S02]  /*2800*/  USHF.R.S32.HI UR5, URZ, 0x1f, UR12 ;  /* 0x0000001fff057899 */ /* 0x000fe4000801140c */
[----:B--2---:R-:W-:Y:S01]  /*2810*/  UIMAD UR4, UR12, UR4, URZ ;  /* 0x000000040c0472a4 */ /* 0x004fe2000f8e02ff */
[----:B------:R-:W-:Y:S08]  /*2820*/  I2F.U32.RP R17, R12 ;  /* 0x0000000c00117306 */ /* 0x000ff00000209000 */
[----:B-1----:R-:W0:Y:S08]  /*2830*/  MUFU.RCP R15, R23 ;  /* 0x00000017000f7308 */ /* 0x002e300000001000 */
[----:B---3--:R-:W1:Y:S08]  /*2840*/  MUFU.RCP R14, R19 ;  /* 0x00000013000e7308 */ /* 0x008e700000001000 */
[----:B----4-:R-:W2:Y:S01]  /*2850*/  MUFU.RCP R24, R16 ;  /* 0x0000001000187308 */ /* 0x010ea20000001000 */
[----:B0-----:R-:W-:Y:S01]  /*2860*/  VIADD R15, R15, 0xffffffe ;  /* 0x0ffffffe0f0f7836 */ /* 0x001fe20000000000 */
[----:B------:R-:W-:-:S06]  /*2870*/  IABS R23, R26 ;  /* 0x0000001a00177213 */ /* 0x000fcc0000000000 */
[----:B------:R-:W0:Y:S01]  /*2880*/  MUFU.RCP R17, R17 ;  /* 0x0000001100117308 */ /* 0x000e220000001000 */
[----:B-1----:R-:W-:-:S07]  /*2890*/  VIADD R28, R14, 0xffffffe ;  /* 0x0ffffffe0e1c7836 */ /* 0x002fce0000000000 */
[----:B------:R-:W1:Y:S01]  /*28a0*/  F2I.FTZ.U32.TRUNC.NTZ R31, R15 ;  /* 0x0000000f001f7305 */ /* 0x000e62000021f000 */
[----:B--2---:R-:W-:-:S07]  /*28b0*/  VIADD R24, R24, 0xffffffe ;  /* 0x0ffffffe18187836 */ /* 0x004fce0000000000 */
[----:B------:R-:W2:Y:S01]  /*28c0*/  F2I.FTZ.U32.TRUNC.NTZ R29, R28 ;  /* 0x0000001c001d7305 */ /* 0x000ea2000021f000 */
[----:B0-----:R-:W-:Y:S01]  /*28d0*/  VIADD R17, R17, 0xffffffe ;  /* 0x0ffffffe11117836 */ /* 0x001fe20000000000 */
[----:B-1----:R-:W-:-:S06]  /*28e0*/  IADD3 R14, PT, PT, RZ, -R31, RZ ;  /* 0x8000001fff0e7210 */ /* 0x002fcc0007ffe0ff */
[----:B------:R0:W1:Y:S01]  /*28f0*/  F2I.FTZ.U32.TRUNC.NTZ R25, R24 ;  /* 0x0000001800197305 */ /* 0x000062000021f000 */
[----:B------:R-:W-:Y:S02]  /*2900*/  IMAD R14, R14, R22, RZ ;  /* 0x000000160e0e7224 */ /* 0x000fe400078e02ff */
[----:B--2---:R-:W-:-:S05]  /*2910*/  IMAD.MOV R16, RZ, RZ, -R29 ;  /* 0x000000ffff107224 */ /* 0x004fca00078e0a1d */
[----:B------:R-:W2:Y:S01]  /*2920*/  F2I.FTZ.U32.TRUNC.NTZ R17, R17 ;  /* 0x0000001100117305 */ /* 0x000ea2000021f000 */
[----:B------:R-:W-:-:S04]  /*2930*/  IMAD.HI.U32 R14, R31, R14, R30 ;  /* 0x0000000e1f0e7227 */ /* 0x000fc800078e001e */
[----:B------:R-:W-:Y:S01]  /*2940*/  IMAD R15, R16, R13, RZ ;  /* 0x0000000d100f7224 */ /* 0x000fe200078e02ff */
[----:B------:R-:W-:Y:S01]  /*2950*/  IABS R16, R11 ;  /* 0x0000000b00107213 */ /* 0x000fe20000000000 */
[----:B0-----:R-:W-:Y:S01]  /*2960*/  IMAD.MOV.U32 R24, RZ, RZ, RZ ;  /* 0x000000ffff187224 */ /* 0x001fe200078e00ff */
[----:B-1----:R-:W-:Y:S01]  /*2970*/  IADD3 R19, PT, PT, RZ, -R25, RZ ;  /* 0x80000019ff137210 */ /* 0x002fe20007ffe0ff */
[----:B------:R-:W-:Y:S01]  /*2980*/  IMAD.MOV.U32 R28, RZ, RZ, RZ ;  /* 0x000000ffff1c7224 */ /* 0x000fe200078e00ff */
[----:B------:R-:W-:-:S03]  /*2990*/  IADD3 R16, PT, PT, RZ, -R16, RZ ;  /* 0x80000010ff107210 */ /* 0x000fc60007ffe0ff */
[----:B------:R-:W-:Y:S02]  /*29a0*/  IMAD R19, R19, R18, RZ ;  /* 0x0000001213137224 */ /* 0x000fe400078e02ff */
[----:B------:R-:W-:-:S04]  /*29b0*/  IMAD.HI.U32 R15, R29, R15, R28 ;  /* 0x0000000f1d0f7227 */ /* 0x000fc800078e001c */
[----:B------:R-:W-:-:S04]  /*29c0*/  IMAD.HI.U32 R24, R25, R19, R24 ;  /* 0x0000001319187227 */ /* 0x000fc800078e0018 */
[----:B------:R-:W-:-:S04]  /*29d0*/  IMAD.HI.U32 R19, R14, R23, RZ ;  /* 0x000000170e137227 */ /* 0x000fc800078e00ff */
[----:B--2---:R-:W-:Y:S02]  /*29e0*/  IMAD.MOV R25, RZ, RZ, -R17 ;  /* 0x000000ffff197224 */ /* 0x004fe400078e0a11 */
[----:B------:R-:W-:Y:S02]  /*29f0*/  IMAD R23, R19, R16, R23 ;  /* 0x0000001013177224 */ /* 0x000fe400078e0217 */
[----:B------:R-:W-:Y:S02]  /*2a00*/  IMAD R14, R25, R12, RZ ;  /* 0x0000000c190e7224 */ /* 0x000fe400078e02ff */
[----:B------:R-:W-:Y:S01]  /*2a10*/  IMAD.MOV.U32 R16, RZ, RZ, RZ ;  /* 0x000000ffff107224 */ /* 0x000fe200078e00ff */
[----:B------:R-:W-:-:S03]  /*2a20*/  ISETP.GT.U32.AND P1, PT, R22, R23, PT ;  /* 0x000000171600720c */ /* 0x000fc60003f24070 */
[----:B------:R-:W-:Y:S02]  /*2a30*/  IMAD.HI.U32 R14, R17, R14, R16 ;  /* 0x0000000e110e7227 */ /* 0x000fe400078e0010 */
[----:B------:R-:W0:Y:S08]  /*2a40*/  LDC R17, c[0x0][0x3e0] ;  /* 0x0000f800ff117b82 */ /* 0x000e300000000800 */
[----:B------:R-:W-:Y:S01]  /*2a50*/  @!P1 IMAD.IADD R23, R23, 0x1, -R22 ;  /* 0x0000000117179824 */ /* 0x000fe200078e0a16 */
[----:B------:R-:W-:-:S02]  /*2a60*/  @!P1 IADD3 R19, PT, PT, R19, 0x1, RZ ;  /* 0x0000000113139810 */ /* 0x000fc40007ffe0ff */
[----:B------:R-:W-:Y:S02]  /*2a70*/  ISETP.NE.AND P1, PT, R11, RZ, PT ;  /* 0x000000ff0b00720c */ /* 0x000fe40003f25270 */
[----:B------:R-:W-:Y:S01]  /*2a80*/  ISETP.GE.U32.AND P3, PT, R23, R22, PT ;  /* 0x000000161700720c */ /* 0x000fe20003f66070 */
[----:B------:R-:W-:Y:S01]  /*2a90*/  IMAD.HI.U32 R23, R24, R27, RZ ;  /* 0x0000001b18177227 */ /* 0x000fe200078e00ff */
[----:B------:R-:W-:-:S05]  /*2aa0*/  IABS R22, R9 ;  /* 0x0000000900167213 */ /* 0x000fca0000000000 */
[----:B------:R-:W-:Y:S01]  /*2ab0*/  IMAD.MOV R22, RZ, RZ, -R22 ;  /* 0x000000ffff167224 */ /* 0x000fe200078e0a16 */
[----:B0-----:R-:W-:-:S03]  /*2ac0*/  ISETP.LT.U32.AND P0, PT, R17, 0x1, PT ;  /* 0x000000011100780c */ /* 0x001fc60003f01070 */
[----:B------:R-:W-:Y:S01]  /*2ad0*/  IMAD R27, R23, R22, R27 ;  /* 0x00000016171b7224 */ /* 0x000fe200078e021b */
[----:B------:R-:W-:Y:S01]  /*2ae0*/  LOP3.LUT R22, R26, R11, RZ, 0x3c, !PT ;  /* 0x0000000b1a167212 */ /* 0x000fe200078e3cff */
[----:B------:R-:W-:Y:S01]  /*2af0*/  @P3 VIADD R19, R19, 0x1 ;  /* 0x0000000113133836 */ /* 0x000fe20000000000 */
[----:B------:R-:W-:Y:S02]  /*2b00*/  ISETP.LT.AND.EX P0, PT, R2, RZ, PT, P0 ;  /* 0x000000ff0200720c */ /* 0x000fe40003f01300 */
[----:B------:R-:W-:Y:S02]  /*2b10*/  ISETP.GT.U32.AND P2, PT, R18, R27, PT ;  /* 0x0000001b1200720c */ /* 0x000fe40003f44070 */
[----:B------:R-:W-:Y:S02]  /*2b20*/  SEL R17, R17, 0x1, P0 ;  /* 0x0000000111117807 */ /* 0x000fe40000000000 */
[----:B------:R-:W-:Y:S02]  /*2b30*/  ISETP.GE.AND P0, PT, R22, RZ, PT ;  /* 0x000000ff1600720c */ /* 0x000fe40003f06270 */
[----:B------:R-:W-:-:S04]  /*2b40*/  IABS R16, R17 ;  /* 0x0000001100107213 */ /* 0x000fc80000000000 */
[----:B------:R-:W0:Y:S03]  /*2b50*/  I2F.U32.RP R2, R16 ;  /* 0x0000001000027306 */ /* 0x000e260000209000 */
[-C--:B------:R-:W-:Y:S01]  /*2b60*/  @!P2 IADD3 R27, PT, PT, R27, -R18.reuse, RZ ;  /* 0x800000121b1ba210 */ /* 0x080fe20007ffe0ff */
[----:B------:R-:W-:Y:S01]  /*2b70*/  @!P2 VIADD R23, R23, 0x1 ;  /* 0x000000011717a836 */ /* 0x000fe20000000000 */
[----:B------:R-:W-:Y:S02]  /*2b80*/  ISETP.NE.AND P2, PT, R9, RZ, PT ;  /* 0x000000ff0900720c */ /* 0x000fe40003f45270 */
[----:B------:R-:W-:Y:S01]  /*2b90*/  @!P0 IMAD.MOV R19, RZ, RZ, -R19 ;  /* 0x000000ffff138224 */ /* 0x000fe200078e0a13 */
[----:B------:R-:W-:Y:S02]  /*2ba0*/  @!P1 LOP3.LUT R19, RZ, R11, RZ, 0x33, !PT ;  /* 0x0000000bff139212 */ /* 0x000fe400078e33ff */
[----:B------:R-:W-:-:S02]  /*2bb0*/  ISETP.GE.U32.AND P0, PT, R27, R18, PT ;  /* 0x000000121b00720c */ /* 0x000fc40003f06070 */
[----:B------:R-:W-:Y:S02]  /*2bc0*/  IABS R18, R10 ;  /* 0x0000000a00127213 */ /* 0x000fe40000000000 */
[----:B------:R-:W-:Y:S01]  /*2bd0*/  IABS R22, R19 ;  /* 0x0000001300167213 */ /* 0x000fe20000000000 */
[----:B0-----:R-:W0:Y:S02]  /*2be0*/  MUFU.RCP R2, R2 ;  /* 0x0000000200027308 */ /* 0x001e240000001000 */
[----:B------:R-:W-:Y:S02]  /*2bf0*/  IMAD.MOV R18, RZ, RZ, -R18 ;  /* 0x000000ffff127224 */ /* 0x000fe400078e0a12 */
[----:B------:R-:W-:-:S04]  /*2c00*/  IMAD.HI.U32 R15, R15, R22, RZ ;  /* 0x000000160f0f7227 */ /* 0x000fc800078e00ff */
[----:B------:R-:W-:Y:S01]  /*2c10*/  IMAD R22, R15, R18, R22 ;  /* 0x000000120f167224 */ /* 0x000fe200078e0216 */
[----:B------:R-:W-:Y:S02]  /*2c20*/  LOP3.LUT R18, R0, R9, RZ, 0x3c, !PT ;  /* 0x0000000900127212 */ /* 0x000fe400078e3cff */
[----:B------:R-:W-:Y:S02]  /*2c30*/  @P0 IADD3 R23, PT, PT, R23, 0x1, RZ ;  /* 0x0000000117170810 */ /* 0x000fe40007ffe0ff */
[----:B------:R-:W-:Y:S02]  /*2c40*/  ISETP.GE.AND P1, PT, R18, RZ, PT ;  /* 0x000000ff1200720c */ /* 0x000fe40003f26270 */
[----:B------:R-:W-:Y:S01]  /*2c50*/  IABS R18, R4 ;  /* 0x0000000400127213 */ /* 0x000fe20000000000 */
[----:B0-----:R-:W-:Y:S01]  /*2c60*/  VIADD R24, R2, 0xffffffe ;  /* 0x0ffffffe02187836 */ /* 0x001fe20000000000 */
[----:B------:R-:W-:-:S03]  /*2c70*/  ISETP.GT.U32.AND P3, PT, R13, R22, PT ;  /* 0x000000160d00720c */ /* 0x000fc60003f64070 */
[----:B------:R0:W1:Y:S06]  /*2c80*/  F2I.FTZ.U32.TRUNC.NTZ R25, R24 ;  /* 0x0000001800197305 */ /* 0x00006c000021f000 */
[----:B------:R-:W-:Y:S01]  /*2c90*/  @!P1 IMAD.MOV R23, RZ, RZ, -R23 ;  /* 0x000000ffff179224 */ /* 0x000fe200078e0a17 */
[----:B------:R-:W-:-:S03]  /*2ca0*/  @!P2 LOP3.LUT R23, RZ, R9, RZ, 0x33, !PT ;  /* 0x00000009ff17a212 */ /* 0x000fc600078e33ff */
[----:B------:R-:W-:Y:S01]  /*2cb0*/  @!P3 IMAD.IADD R22, R22, 0x1, -R13 ;  /* 0x000000011616b824 */ /* 0x000fe200078e0a0d */
[----:B------:R-:W-:Y:S02]  /*2cc0*/  @!P3 IADD3 R15, PT, PT, R15, 0x1, RZ ;  /* 0x000000010f0fb810 */ /* 0x000fe40007ffe0ff */
[----:B------:R-:W-:Y:S01]  /*2cd0*/  ISETP.NE.AND P3, PT, R8, RZ, PT ;  /* 0x000000ff0800720c */ /* 0x000fe20003f65270 */
[----:B0-----:R-:W-:Y:S02]  /*2ce0*/  HFMA2 R24, -RZ, RZ, 0, 0 ;  /* 0x00000000ff187431 */ /* 0x001fe400000001ff */
[----:B-1----:R-:W-:Y:S01]  /*2cf0*/  IMAD.MOV R2, RZ, RZ, -R25 ;  /* 0x000000ffff027224 */ /* 0x002fe200078e0a19 */
[----:B------:R-:W-:Y:S02]  /*2d00*/  ISETP.GE.U32.AND P6, PT, R22, R13, PT ;  /* 0x0000000d1600720c */ /* 0x000fe40003fc6070 */
[----:B------:R-:W-:Y:S01]  /*2d10*/  IABS R13, R23 ;  /* 0x00000017000d7213 */ /* 0x000fe20000000000 */
[----:B------:R-:W-:Y:S01]  /*2d20*/  IMAD R27, R2, R16, RZ ;  /* 0x00000010021b7224 */ /* 0x000fe200078e02ff */
[----:B------:R-:W-:-:S03]  /*2d30*/  IABS R2, R17 ;  /* 0x0000001100027213 */ /* 0x000fc60000000000 */
[----:B------:R-:W-:-:S04]  /*2d40*/  IMAD.HI.U32 R27, R25, R27, R24 ;  /* 0x0000001b191b7227 */ /* 0x000fc800078e0018 */
[----:B------:R-:W-:Y:S02]  /*2d50*/  IMAD.MOV R2, RZ, RZ, -R2 ;  /* 0x000000ffff027224 */ /* 0x000fe400078e0a02 */
[----:B------:R-:W-:-:S04]  /*2d60*/  IMAD.HI.U32 R27, R27, R18, RZ ;  /* 0x000000121b1b7227 */ /* 0x000fc800078e00ff */
[----:B------:R-:W-:Y:S01]  /*2d70*/  IMAD R25, R27, R2, R18 ;  /* 0x000000021b197224 */ /* 0x000fe200078e0212 */
[----:B------:R-:W-:Y:S01]  /*2d80*/  IABS R2, R8 ;  /* 0x0000000800027213 */ /* 0x000fe20000000000 */
[----:B------:R-:W-:-:S03]  /*2d90*/  @P6 VIADD R15, R15, 0x1 ;  /* 0x000000010f0f6836 */ /* 0x000fc60000000000 */
[----:B------:R-:W-:Y:S01]  /*2da0*/  ISETP.GT.U32.AND P0, PT, R16, R25, PT ;  /* 0x000000191000720c */ /* 0x000fe20003f04070 */
[----:B------:R-:W-:-:S12]  /*2db0*/  IMAD.MOV R2, RZ, RZ, -R2 ;  /* 0x000000ffff027224 */ /* 0x000fd800078e0a02 */
[-C--:B------:R-:W-:Y:S01]  /*2dc0*/  @!P0 IADD3 R25, PT, PT, R25, -R16.reuse, RZ ;  /* 0x8000001019198210 */ /* 0x080fe20007ffe0ff */
[----:B------:R-:W-:Y:S01]  /*2dd0*/  @!P0 VIADD R27, R27, 0x1 ;  /* 0x000000011b1b8836 */ /* 0x000fe20000000000 */
[----:B------:R-:W-:Y:S02]  /*2de0*/  ISETP.NE.AND P0, PT, R17, RZ, PT ;  /* 0x000000ff1100720c */ /* 0x000fe40003f05270 */
        /* <DEDUP_REMOVED lines=12> */
[----:B------:R-:W-:Y:S01]  /*2eb0*/  ISETP.GE.AND P0, PT, R2, RZ, PT ;  /* 0x000000ff0200720c */ /* 0x000fe20003f06270 */
[----:B------:R-:W-:Y:S02]  /*2ec0*/  IMAD.MOV R2, RZ, RZ, -R19 ;  /* 0x000000ffff027224 */ /* 0x000fe400078e0a13 */
[----:B------:R-:W-:-:S02]  /*2ed0*/  @!P1 IMAD.IADD R13, R13, 0x1, -R12 ;  /* 0x000000010d0d9824 */ /* 0x000fc400078e0a0c */
[----:B------:R-:W-:Y:S02]  /*2ee0*/  @!P1 VIADD R16, R16, 0x1 ;  /* 0x0000000110109836 */ /* 0x000fe40000000000 */
[----:B------:R-:W-:Y:S01]  /*2ef0*/  @!P2 IADD3 R15, PT, PT, -R15, RZ, RZ ;  /* 0x000000ff0f0fa210 */ /* 0x000fe20007ffe1ff */
[----:B------:R-:W-:Y:S01]  /*2f00*/  IMAD R2, R11, R2, R26 ;  /* 0x000000020b027224 */ /* 0x000fe200078e021a */
[----:B------:R-:W-:Y:S01]  /*2f10*/  ISETP.GE.U32.AND P4, PT, R13, R12, PT ;  /* 0x0000000c0d00720c */ /* 0x000fe20003f86070 */
[C---:B------:R-:W-:Y:S01]  /*2f20*/  IMAD.WIDE R12, R27.reuse, UR9, RZ ;  /* 0x000000091b0c7c25 */ /* 0x040fe2000f8e02ff */
[----:B------:R-:W-:Y:S02]  /*2f30*/  IADD3 R27, PT, PT, -R27, RZ, RZ ;  /* 0x000000ff1b1b7210 */ /* 0x000fe40007ffe1ff */
[----:B------:R-:W-:Y:S01]  /*2f40*/  @!P5 LOP3.LUT R15, RZ, R10, RZ, 0x33, !PT ;  /* 0x0000000aff0fd212 */ /* 0x000fe200078e33ff */
[----:B------:R-:W-:-:S03]  /*2f50*/  IMAD.WIDE R24, R2, UR4, RZ ;  /* 0x0000000402187c25 */ /* 0x000fc6000f8e02ff */
[----:B------:R-:W-:Y:S01]  /*2f60*/  IADD3 R11, PT, PT, -R15, RZ, RZ ;  /* 0x000000ff0f0b7210 */ /* 0x000fe20007ffe1ff */
[----:B------:R-:W-:Y:S01]  /*2f70*/  IMAD.WIDE.U32 R12, R3, UR12, R12 ;  /* 0x0000000c030c7c25 */ /* 0x000fe2000f8e000c */
[----:B------:R-:W-:-:S03]  /*2f80*/  UIMAD UR12, UR22, UR12, URZ ;  /* 0x0000000c160c72a4 */ /* 0x000fc6000f8e02ff */
[----:B------:R-:W-:Y:S02]  /*2f90*/  @P4 VIADD R16, R16, 0x1 ;  /* 0x0000000110104836 */ /* 0x000fe40000000000 */
[----:B------:R-:W-:Y:S01]  /*2fa0*/  IMAD R13, R3, UR5, R13 ;  /* 0x00000005030d7c24 */ /* 0x000fe2000f8e020d */
[----:B------:R-:W0:Y:S01]  /*2fb0*/  LDCU.64 UR4, c[0x0][0x420] ;  /* 0x00008400ff0477ac */ /* 0x000e220008000a00 */
[----:B------:R-:W-:Y:S01]  /*2fc0*/  @!P0 IMAD.MOV R16, RZ, RZ, -R16 ;  /* 0x000000ffff108224 */ /* 0x000fe200078e0a10 */
[----:B------:R-:W-:Y:S01]  /*2fd0*/  @!P3 LOP3.LUT R16, RZ, R8, RZ, 0x33, !PT ;  /* 0x00000008ff10b212 */ /* 0x000fe200078e33ff */
[----:B------:R-:W-:Y:S02]  /*2fe0*/  IMAD R27, R17, R27, R4 ;  /* 0x0000001b111b7224 */ /* 0x000fe400078e0204 */
[----:B------:R-:W-:Y:S02]  /*2ff0*/  IMAD.MOV R4, RZ, RZ, -R23 ;  /* 0x000000ffff047224 */ /* 0x000fe400078e0a17 */
[----:B------:R-:W-:-:S04]  /*3000*/  IMAD.WIDE R12, R27, UR8, R12 ;  /* 0x000000081b0c7c25 */ /* 0x000fc8000f8e020c */
[----:B------:R-:W-:Y:S02]  /*3010*/  IMAD.MOV R3, RZ, RZ, -R16 ;  /* 0x000000ffff037224 */ /* 0x000fe400078e0a10 */
[----:B------:R-:W-:-:S04]  /*3020*/  IMAD.WIDE R14, R15, UR6, RZ ;  /* 0x000000060f0e7c25 */ /* 0x000fc8000f8e02ff */
[----:B------:R-:W-:Y:S01]  /*3030*/  IMAD R4, R9, R4, R0 ;  /* 0x0000000409047224 */ /* 0x000fe200078e0200 */
[----:B------:R-:W-:Y:S01]  /*3040*/  IADD3 R0, P1, P0, R14, R12, R24 ;  /* 0x0000000c0e007210 */ /* 0x000fe2000783e018 */
[----:B------:R-:W-:Y:S02]  /*3050*/  IMAD R11, R10, R11, R19 ;  /* 0x0000000b0a0b7224 */ /* 0x000fe400078e0213 */
[----:B------:R-:W-:Y:S01]  /*3060*/  IMAD R3, R8, R3, R23 ;  /* 0x0000000308037224 */ /* 0x000fe200078e0217 */
[----:B------:R-:W-:Y:S01]  /*3070*/  IADD3.X R13, PT, PT, R15, R13, R25, P1, P0 ;  /* 0x0000000d0f0d7210 */ /* 0x000fe20000fe0419 */
[----:B------:R-:W-:-:S04]  /*3080*/  IMAD.WIDE R8, R4, UR12, RZ ;  /* 0x0000000c04087c25 */ /* 0x000fc8000f8e02ff */
        /* <DEDUP_REMOVED lines=11> */
.L_x_421:
[----:B------:R-:W0:Y:S01]  /*3140*/  LDC.64 R2, c[0x0][0x420] ;  /* 0x00010800ff027b82 */ /* 0x000e220000000a00 */
[----:B------:R-:W-:-:S05]  /*3150*/  IADD3 R12, PT, PT, R12, UR20, RZ ;  /* 0x000000140c0c7c10 */ /* 0x000fca000fffe0ff */
[----:B0-----:R-:W-:-:S05]  /*3160*/  IMAD.WIDE.U32 R2, R12, 0x4, R2 ;  /* 0x000000040c027825 */ /* 0x001fca00078e0002 */
[----:B------:R1:W-:Y:S02]  /*3170*/  STG.E desc[UR10][R2.64], R20 ;  /* 0x0000001402007986 */ /* 0x0003e4000c10190a */
.L_x_420:
[----:B------:R-:W-:Y:S05]  /*3180*/  BSYNC.RECONVERGENT B1 ;  /* 0x0000000000017941 */ /* 0x000fea0003800200 */
.L_x_419:
        /* <DEDUP_REMOVED lines=17> */
.L_x_428:
[----:B------:R-:W-:Y:S05]  /*32a0*/  BSYNC.RECONVERGENT B0 ;  /* 0x0000000000007941 */ /* 0x000fea0003800200 */
.L_x_427:
[----:B------:R-:W-:Y:S01]  /*32b0*/  BAR.SYNC.DEFER_BLOCKING 0x0 ;  /* 0x0000000000007b1d */ /* 0x000fe20000010000 */
[----:B------:R-:W-:Y:S01]  /*32c0*/  UISETP.GE.AND UP0, UPT, UR6, 0x1, UPT ;  /* 0x000000010600788c */ /* 0x000fe2000bf06270 */
[----:B------:R-:W-:Y:S01]  /*32d0*/  SHF.R.U32.HI R12, RZ, 0x4, R7 ;  /* 0x00000004ff0c7819 */ /* 0x000fe20000011607 */
[----:B------:R-:W-:Y:S01]  /*32e0*/  IMAD.SHL.U32 R7, R7, 0x4, RZ ;  /* 0x0000000407077824 */ /* 0x000fe200078e00ff */
[----:B------:R-:W-:Y:S02]  /*32f0*/  MOV R0, RZ ;  /* 0x000000ff00007202 */ /* 0x000fe40000000f00 */
[----:B0-----:R-:W-:Y:S01]  /*3300*/  CS2R R2, SRZ ;  /* 0x0000000000027805 */ /* 0x001fe2000001ff00 */
[----:B------:R-:W-:-:S03]  /*3310*/  IMAD.MOV.U32 R5, RZ, RZ, RZ ;  /* 0x000000ffff057224 */ /* 0x000fc600078e00ff */
[----:B------:R-:W-:Y:S05]  /*3320*/  BRA.U !UP0, `(.L_x_429) ;  /* 0x0000001108d07547 */ /* 0x000fea000b800000 */
[----:B------:R-:W0:Y:S01]  /*3330*/  LDCU UR9, c[0x0][0x44c] ;  /* 0x00008980ff0977ac */ /* 0x000e220008000800 */
[----:B------:R-:W-:Y:S01]  /*3340*/  IMAD.MOV.U32 R13, RZ, RZ, RZ ;  /* 0x000000ffff0d7224 */ /* 0x000fe200078e00ff */
[----:B------:R-:W-:Y:S02]  /*3350*/  CS2R R10, SRZ ;  /* 0x00000000000a7805 */ /* 0x000fe4000001ff00 */
[----:B------:R-:W-:Y:S01]  /*3360*/  CS2R R8, SRZ ;  /* 0x0000000000087805 */ /* 0x000fe2000001ff00 */
[----:B------:R-:W1:Y:S01]  /*3370*/  LDCU.64 UR4, c[0x0][0x3f8] ;  /* 0x00007f00ff0477ac */ /* 0x000e620008000a00 */
[----:B------:R-:W-:Y:S02]  /*3380*/  UISETP.GE.U32.AND UP0, UPT, UR6, 0x4, UPT ;  /* 0x000000040600788c */ /* 0x000fe4000bf06070 */
[----:B------:R-:W-:Y:S02]  /*3390*/  UIADD3 UR12, UPT, UPT, UR21, -UR20, URZ ;  /* 0x80000014150c7290 */ /* 0x000fe4000fffe0ff */
[----:B------:R-:W-:-:S02]  /*33a0*/  ULOP3.LUT UR8, UR6, 0x3, URZ, 0xc0, !UPT ;  /* 0x0000000306087892 */ /* 0x000fc4000f8ec0ff */
[----:B0-----:R-:W-:Y:S02]  /*33b0*/  UIMAD UR7, UR20, UR9, URZ ;  /* 0x00000009140772a4 */ /* 0x001fe4000f8e02ff */
[----:B------:R-:W-:-:S04]  /*33c0*/  UIMAD UR9, UR21, UR9, URZ ;  /* 0x00000009150972a4 */ /* 0x000fc8000f8e02ff */
[----:B------:R-:W-:Y:S01]  /*33d0*/  IMAD.U32 R15, RZ, RZ, UR7 ;  /* 0x00000007ff0f7e24 */ /* 0x000fe2000f8e00ff */
[----:B------:R-:W-:-:S04]  /*33e0*/  IADD3 R0, P0, PT, R7, UR7, RZ ;  /* 0x0000000707007c10 */ /* 0x000fc8000ff1e0ff */
        /* <DEDUP_REMOVED lines=29> */
.L_x_433:
        /* <DEDUP_REMOVED lines=133> */
.L_x_432:
        /* <DEDUP_REMOVED lines=73> */
.L_x_434:
[----:B------:R-:W-:-:S09]  /*42a0*/  UISETP.NE.OR UP1, UPT, UR5, URZ, UP1 ;  /* 0x000000ff0500728c */ /* 0x000fd20008f25670 */
[----:B------:R-:W-:Y:S05]  /*42b0*/  BRA.U !UP1, `(.L_x_430) ;  /* 0x0000000109947547 */ /* 0x000fea000b800000 */
.L_x_431:
[----:B------:R-:W-:-:S13]  /*42c0*/  ISETP.GE.AND P0, PT, R12, UR12, PT ;  /* 0x0000000c0c007c0c */ /* 0x000fda000bf06270 */
.L_x_435:
        /* <DEDUP_REMOVED lines=36> */
.L_x_430:
        /* <DEDUP_REMOVED lines=10> */
.L_x_436:
        /* <DEDUP_REMOVED lines=12> */
.L_x_429:
        /* <DEDUP_REMOVED lines=19> */
[----:B------:R-:W-:Y:S02]  /*47a0*/  IMAD R11, R4, R10, RZ ;  /* 0x0000000a040b7224 */ /* 0x000fe400078e02ff */
[----:B------:R-:W0:Y:S02]  /*47b0*/  I2F.RP R4, R8 ;  /* 0x0000000800047306 */ /* 0x000e240000209400 */
[----:B------:R-:W-:-:S06]  /*47c0*/  IMAD.HI.U32 R11, R15, R11, R14 ;  /* 0x0000000b0f0b7227 */ /* 0x000fcc00078e000e */
[----:B------:R-:W-:-:S04]  /*47d0*/  IMAD.HI.U32 R11, R11, R12, RZ ;  /* 0x0000000c0b0b7227 */ /* 0x000fc800078e00ff */
[----:B------:R-:W-:Y:S01]  /*47e0*/  IMAD R15, R11, R6, R12 ;  /* 0x000000060b0f7224 */ /* 0x000fe200078e020c */
[----:B------:R-:W-:Y:S01]  /*47f0*/  LOP3.LUT R6, R13, UR22, RZ, 0x3c, !PT ;  /* 0x000000160d067c12 */ /* 0x000fe2000f8e3cff */
[----:B0-----:R-:W0:Y:S03]  /*4800*/  MUFU.RCP R4, R4 ;  /* 0x0000000400047308 */ /* 0x001e260000001000 */
[----:B------:R-:W-:Y:S02]  /*4810*/  ISETP.GT.U32.AND P1, PT, R10, R15, PT ;  /* 0x0000000f0a00720c */ /* 0x000fe40003f24070 */
[----:B------:R-:W-:-:S11]  /*4820*/  ISETP.GE.AND P0, PT, R6, RZ, PT ;  /* 0x000000ff0600720c */ /* 0x000fd60003f06270 */
[----:B------:R-:W-:Y:S01]  /*4830*/  @!P1 IMAD.IADD R15, R15, 0x1, -R10 ;  /* 0x000000010f0f9824 */ /* 0x000fe200078e0a0a */
[----:B------:R-:W-:Y:S01]  /*4840*/  @!P1 IADD3 R11, PT, PT, R11, 0x1, RZ ;  /* 0x000000010b0b9810 */ /* 0x000fe20007ffe0ff */
[----:B0-----:R-:W-:Y:S01]  /*4850*/  VIADD R14, R4, 0xffffffe ;  /* 0x0ffffffe040e7836 */ /* 0x001fe20000000000 */
[----:B------:R-:W-:Y:S02]  /*4860*/  ISETP.NE.AND P1, PT, RZ, UR22, PT ;  /* 0x00000016ff007c0c */ /* 0x000fe4000bf25270 */
[----:B------:R-:W-:Y:S02]  /*4870*/  ISETP.GE.U32.AND P2, PT, R15, R10, PT ;  /* 0x0000000a0f00720c */ /* 0x000fe40003f46070 */
[----:B------:R-:W0:Y:S11]  /*4880*/  F2I.FTZ.U32.TRUNC.NTZ R15, R14 ;  /* 0x0000000e000f7305 */ /* 0x000e36000021f000 */
[----:B------:R-:W-:-:S02]  /*4890*/  @P2 VIADD R11, R11, 0x1 ;  /* 0x000000010b0b2836 */ /* 0x000fc40000000000 */
[----:B0-----:R-:W-:-:S03]  /*48a0*/  IMAD.MOV R17, RZ, RZ, -R15 ;  /* 0x000000ffff117224 */ /* 0x001fc600078e0a0f */
[----:B------:R-:W-:Y:S02]  /*48b0*/  @!P0 IADD3 R11, PT, PT, -R11, RZ, RZ ;  /* 0x000000ff0b0b8210 */ /* 0x000fe40007ffe1ff */
[----:B------:R-:W-:Y:S01]  /*48c0*/  @!P1 LOP3.LUT R11, RZ, UR22, RZ, 0x33, !PT ;  /* 0x00000016ff0b9c12 */ /* 0x000fe2000f8e33ff */
[----:B------:R-:W-:Y:S01]  /*48d0*/  IMAD R6, R17, R8, RZ ;  /* 0x0000000811067224 */ /* 0x000fe200078e02ff */
[----:B------:R-:W-:-:S03]  /*48e0*/  MOV R14, RZ ;  /* 0x000000ff000e7202 */ /* 0x000fc60000000f00 */
[----:B------:R-:W-:Y:S02]  /*48f0*/  IMAD R10, R11, UR22, RZ ;  /* 0x000000160b0a7c24 */ /* 0x000fe4000f8e02ff */
[----:B------:R-:W-:Y:S01]  /*4900*/  IMAD.HI.U32 R6, R15, R6, R14 ;  /* 0x000000060f067227 */ /* 0x000fe200078e000e */
[----:B------:R-:W-:-:S03]  /*4910*/  LOP3.LUT R14, R7, 0x3c, RZ, 0xc0, !PT ;  /* 0x0000003c070e7812 */ /* 0x000fc600078ec0ff */
[----:B------:R-:W-:-:S05]  /*4920*/  IMAD.IADD R12, R13, 0x1, -R10 ;  /* 0x000000010d0c7824 */ /* 0x000fca00078e0a0a */
[----:B------:R-:W-:Y:S02]  /*4930*/  IABS R4, R12 ;  /* 0x0000000c00047213 */ /* 0x000fe40000000000 */
[----:B------:R-:W-:-:S03]  /*4940*/  LOP3.LUT R12, R12, R9, RZ, 0x3c, !PT ;  /* 0x000000090c0c7212 */ /* 0x000fc600078e3cff */
[----:B------:R-:W-:Y:S01]  /*4950*/  IMAD.HI.U32 R6, R6, R4, RZ ;  /* 0x0000000406067227 */ /* 0x000fe200078e00ff */
[----:B------:R-:W-:-:S03]  /*4960*/  ISETP.GE.AND P1, PT, R12, RZ, PT ;  /* 0x000000ff0c00720c */ /* 0x000fc60003f26270 */
[----:B------:R-:W-:-:S04]  /*4970*/  IMAD.MOV R15, RZ, RZ, -R6 ;  /* 0x000000ffff0f7224 */ /* 0x000fc800078e0a06 */
[----:B------:R-:W-:Y:S01]  /*4980*/  IMAD R15, R8, R15, R4 ;  /* 0x0000000f080f7224 */ /* 0x000fe200078e0204 */
[----:B------:R-:W-:-:S04]  /*4990*/  SHF.R.S32.HI R4, RZ, 0x1f, R11 ;  /* 0x0000001fff047819 */ /* 0x000fc8000001140b */
[----:B------:R-:W-:Y:S01]  /*49a0*/  ISETP.GT.U32.AND P0, PT, R8, R15, PT ;  /* 0x0000000f0800720c */ /* 0x000fe20003f04070 */
[----:B-1----:R-:W-:-:S12]  /*49b0*/  IMAD R4, R4, UR4, RZ ;  /* 0x0000000404047c24 */ /* 0x002fd8000f8e02ff */
[-C--:B------:R-:W-:Y:S01]  /*49c0*/  @!P0 IADD3 R15, PT, PT, R15, -R8.reuse, RZ ;  /* 0x800000080f0f8210 */ /* 0x080fe20007ffe0ff */
[----:B------:R-:W-:Y:S01]  /*49d0*/  @!P0 VIADD R6, R6, 0x1 ;  /* 0x0000000106068836 */ /* 0x000fe20000000000 */
[----:B------:R-:W-:Y:S02]  /*49e0*/  ISETP.NE.AND P0, PT, R9, RZ, PT ;  /* 0x000000ff0900720c */ /* 0x000fe40003f05270 */
[----:B------:R-:W-:Y:S01]  /*49f0*/  ISETP.GE.U32.AND P2, PT, R15, R8, PT ;  /* 0x000000080f00720c */ /* 0x000fe20003f46070 */
[----:B------:R-:W-:-:S03]  /*4a00*/  HFMA2 R15, -RZ, RZ, 0, 0 ;  /* 0x00000000ff0f7431 */ /* 0x000fc600000001ff */
[----:B------:R-:W-:-:S09]  /*4a10*/  IMAD.WIDE.U32 R14, R11, UR4, R14 ;  /* 0x000000040b0e7c25 */ /* 0x000fd2000f8e000e */
[----:B------:R-:W-:Y:S01]  /*4a20*/  @P2 IADD3 R6, PT, PT, R6, 0x1, RZ ;  /* 0x0000000106062810 */ /* 0x000fe20007ffe0ff */
[----:B------:R-:W-:Y:S01]  /*4a30*/  IMAD R11, R11, UR5, R4 ;  /* 0x000000050b0b7c24 */ /* 0x000fe2000f8e0204 */
[----:B------:R-:W0:Y:S03]  /*4a40*/  LDCU.64 UR4, c[0x0][0x3f0] ;  /* 0x00007e00ff0477ac */ /* 0x000e260008000a00 */
[----:B------:R-:W-:Y:S01]  /*4a50*/  @!P1 IMAD.MOV R6, RZ, RZ, -R6 ;  /* 0x000000ffff069224 */ /* 0x000fe200078e0a06 */
[----:B------:R-:W-:Y:S01]  /*4a60*/  @!P0 LOP3.LUT R6, RZ, R9, RZ, 0x33, !PT ;  /* 0x00000009ff068212 */ /* 0x000fe200078e33ff */
[----:B------:R-:W-:-:S03]  /*4a70*/  IMAD.IADD R15, R15, 0x1, R11 ;  /* 0x000000010f0f7824 */ /* 0x000fc600078e020b */
[----:B------:R-:W-:Y:S01]  /*4a80*/  SHF.R.S32.HI R4, RZ, 0x1f, R6 ;  /* 0x0000001fff047819 */ /* 0x000fe20000011406 */
[C---:B------:R-:W-:Y:S02]  /*4a90*/  IMAD R10, R6.reuse, R9, R10 ;  /* 0x00000009060a7224 */ /* 0x040fe400078e020a */
[----:B---3--:R-:W-:-:S03]  /*4aa0*/  IMAD.WIDE.U32 R14, R6, UR8, R14 ;  /* 0x00000008060e7c25 */ /* 0x008fc6000f8e000e */
[----:B------:R-:W-:Y:S01]  /*4ab0*/  IADD3 R10, PT, PT, R13, -R10, RZ ;  /* 0x8000000a0d0a7210 */ /* 0x000fe20007ffe0ff */
[----:B------:R-:W-:-:S04]  /*4ac0*/  IMAD R7, R4, UR8, RZ ;  /* 0x0000000804077c24 */ /* 0x000fc8000f8e02ff */
[----:B------:R-:W-:Y:S01]  /*4ad0*/  IMAD R9, R6, UR9, R7 ;  /* 0x0000000906097c24 */ /* 0x000fe2000f8e0207 */
[----:B------:R-:W-:-:S03]  /*4ae0*/  SHF.R.S32.HI R7, RZ, 0x1f, R10 ;  /* 0x0000001fff077819 */ /* 0x000fc6000001140a */
[----:B------:R-:W-:Y:S02]  /*4af0*/  IMAD.IADD R15, R15, 0x1, R9 ;  /* 0x000000010f0f7824 */ /* 0x000fe400078e0209 */
        /* <DEDUP_REMOVED lines=8> */
        .weak           $__internal_11_$__cuda_sm20_div_s64
        .type           $__internal_11_$__cuda_sm20_div_s64,@function
        .size           $__internal_11_$__cuda_sm20_div_s64,(.L_x_14717 - $__internal_11_$__cuda_sm20_div_s64)
$__internal_11_$__cuda_sm20_div_s64:
        /* <DEDUP_REMOVED lines=16> */
[----:B------:R-:W-:-:S04]  /*4c80*/  IMAD.HI.U32 R12, R29, R0, RZ ;  /* 0x000000001d0c7227 */ /* 0x000fc800078e00ff */
[----:B------:R-:W-:-:S04]  /*4c90*/  IMAD.WIDE.U32 R18, P0, R28, R0, R18 ;  /* 0x000000001c127225 */ /* 0x000fc80007800012 */
[C---:B------:R-:W-:Y:S02]  /*4ca0*/  IMAD R0, R29.reuse, R0, RZ ;  /* 0x000000001d007224 */ /* 0x040fe400078e02ff */
[----:B------:R-:W-:-:S04]  /*4cb0*/  IMAD.HI.U32 R13, P1, R29, R13, R18 ;  /* 0x0000000d1d0d7227 */ /* 0x000fc80007820012 */
[----:B------:R-:W-:Y:S01]  /*4cc0*/  IMAD.X R12, R12, 0x1, R29, P0 ;  /* 0x000000010c0c7824 */ /* 0x000fe200000e061d */
[----:B------:R-:W-:-:S04]  /*4cd0*/  IADD3 R19, P0, PT, R0, R13, RZ ;  /* 0x0000000d00137210 */ /* 0x000fc80007f1e0ff */
[----:B------:R-:W-:Y:S01]  /*4ce0*/  IADD3.X R13, PT, PT, RZ, RZ, R12, P0, P1 ;  /* 0x000000ffff0d7210 */ /* 0x000fe200007e240c */
[----:B------:R-:W-:Y:S01]  /*4cf0*/  IMAD.WIDE.U32 R28, R19, R22, RZ ;  /* 0x00000016131c7225 */ /* 0x000fe200078e00ff */
[----:B------:R-:W-:-:S03]  /*4d00*/  ISETP.GE.AND P1, PT, R17, RZ, PT ;  /* 0x000000ff1100720c */ /* 0x000fc60003f26270 */
[----:B------:R-:W-:Y:S01]  /*4d10*/  IMAD R0, R19, R23, R29 ;  /* 0x0000001713007224 */ /* 0x000fe200078e021d */
[----:B------:R-:W-:-:S03]  /*4d20*/  IADD3 R12, P0, PT, RZ, -R28, RZ ;  /* 0x8000001cff0c7210 */ /* 0x000fc60007f1e0ff */
[----:B------:R-:W-:Y:S02]  /*4d30*/  IMAD R0, R13, R22, R0 ;  /* 0x000000160d007224 */ /* 0x000fe400078e0200 */
[----:B------:R-:W-:-:S04]  /*4d40*/  IMAD.HI.U32 R18, R19, R12, RZ ;  /* 0x0000000c13127227 */ /* 0x000fc800078e00ff */
[----:B------:R-:W-:-:S04]  /*4d50*/  IMAD.X R0, RZ, RZ, ~R0, P0 ;  /* 0x000000ffff007224 */ /* 0x000fc800000e0e00 */
[----:B------:R-:W-:-:S04]  /*4d60*/  IMAD.WIDE.U32 R18, P0, R19, R0, R18 ;  /* 0x0000000013127225 */ /* 0x000fc80007800012 */
[----:B------:R-:W-:-:S04]  /*4d70*/  IMAD.HI.U32 R12, P3, R13, R12, R18 ;  /* 0x0000000c0d0c7227 */ /* 0x000fc80007860012 */
[----:B------:R-:W-:-:S05]  /*4d80*/  IMAD.HI.U32 R18, R13, R0, RZ ;  /* 0x000000000d127227 */ /* 0x000fca00078e00ff */
[----:B------:R-:W-:Y:S01]  /*4d90*/  IADD3.X R25, PT, PT, R18, R13, RZ, P0, !PT ;  /* 0x0000000d12197210 */ /* 0x000fe200007fe4ff */
[----:B------:R-:W-:Y:S01]  /*4da0*/  IMAD R13, R13, R0, RZ ;  /* 0x000000000d0d7224 */ /* 0x000fe200078e02ff */
[----:B------:R-:W-:-:S04]  /*4db0*/  IADD3 R19, P0, PT, RZ, -R24, RZ ;  /* 0x80000018ff137210 */ /* 0x000fc80007f1e0ff */
[----:B------:R-:W-:Y:S01]  /*4dc0*/  IADD3 R13, P2, PT, R13, R12, RZ ;  /* 0x0000000c0d0d7210 */ /* 0x000fe20007f5e0ff */
[----:B------:R-:W-:Y:S01]  /*4dd0*/  IMAD.X R12, RZ, RZ, ~R17, P0 ;  /* 0x000000ffff0c7224 */ /* 0x000fe200000e0e11 */
[----:B------:R-:W-:Y:S01]  /*4de0*/  SEL R0, R19, R24, !P1 ;  /* 0x0000001813007207 */ /* 0x000fe20004800000 */
[----:B------:R-:W-:Y:S01]  /*4df0*/  IMAD.MOV.U32 R19, RZ, RZ, RZ ;  /* 0x000000ffff137224 */ /* 0x000fe200078e00ff */
[----:B------:R-:W-:Y:S02]  /*4e00*/  IADD3.X R25, PT, PT, RZ, RZ, R25, P2, P3 ;  /* 0x000000ffff197210 */ /* 0x000fe400017e6419 */
[----:B------:R-:W-:Y:S01]  /*4e10*/  SEL R12, R12, R17, !P1 ;  /* 0x000000110c0c7207 */ /* 0x000fe20004800000 */
[----:B------:R-:W-:-:S04]  /*4e20*/  IMAD.HI.U32 R18, R13, R0, RZ ;  /* 0x000000000d127227 */ /* 0x000fc800078e00ff */
[----:B------:R-:W-:-:S04]  /*4e30*/  IMAD.WIDE.U32 R18, R13, R12, R18 ;  /* 0x0000000c0d127225 */ /* 0x000fc800078e0012 */
[----:B------:R-:W-:-:S04]  /*4e40*/  IMAD.HI.U32 R18, P2, R25, R0, R18 ;  /* 0x0000000019127227 */ /* 0x000fc80007840012 */
[----:B------:R-:W-:-:S05]  /*4e50*/  IMAD R19, R25, R12, RZ ;  /* 0x0000000c19137224 */ /* 0x000fca00078e02ff */
[----:B------:R-:W-:-:S05]  /*4e60*/  IADD3 R19, P1, PT, R19, R18, RZ ;  /* 0x0000001213137210 */ /* 0x000fca0007f3e0ff */
[----:B------:R-:W-:-:S04]  /*4e70*/  IMAD.WIDE.U32 R28, R19, R22, RZ ;  /* 0x00000016131c7225 */ /* 0x000fc800078e00ff */
[----:B------:R-:W-:Y:S01]  /*4e80*/  IMAD R18, R19, R23, R29 ;  /* 0x0000001713127224 */ /* 0x000fe200078e021d */
[----:B------:R-:W-:Y:S01]  /*4e90*/  IADD3 R13, P0, PT, -R28, R0, RZ ;  /* 0x000000001c0d7210 */ /* 0x000fe20007f1e1ff */
[----:B------:R-:W-:-:S04]  /*4ea0*/  IMAD.HI.U32 R0, R25, R12, RZ ;  /* 0x0000000c19007227 */ /* 0x000fc800078e00ff */
[----:B------:R-:W-:Y:S01]  /*4eb0*/  IMAD.X R0, RZ, RZ, R0, P2 ;  /* 0x000000ffff007224 */ /* 0x000fe200010e0600 */
[----:B------:R-:W-:-:S03]  /*4ec0*/  ISETP.GE.U32.AND P2, PT, R13, R22, PT ;  /* 0x000000160d00720c */ /* 0x000fc60003f46070 */
[----:B------:R-:W-:Y:S01]  /*4ed0*/  IMAD.X R25, RZ, RZ, R0, P1 ;  /* 0x000000ffff197224 */ /* 0x000fe200008e0600 */
[----:B------:R-:W-:-:S03]  /*4ee0*/  IADD3 R0, P1, PT, R13, -R22, RZ ;  /* 0x800000160d007210 */ /* 0x000fc60007f3e0ff */
[----:B------:R-:W-:Y:S02]  /*4ef0*/  IMAD R29, R25, R22, R18 ;  /* 0x00000016191d7224 */ /* 0x000fe400078e0212 */
[----:B------:R-:W-:-:S03]  /*4f00*/  IMAD.MOV.U32 R18, RZ, RZ, R14 ;  /* 0x000000ffff127224 */ /* 0x000fc600078e000e */
[----:B------:R-:W-:-:S04]  /*4f10*/  IADD3.X R29, PT, PT, ~R29, R12, RZ, P0, !PT ;  /* 0x0000000c1d1d7210 */ /* 0x000fc800007fe5ff */
[----:B------:R-:W-:-:S04]  /*4f20*/  ISETP.GE.U32.AND.EX P2, PT, R29, R23, PT, P2 ;  /* 0x000000171d00720c */ /* 0x000fc80003f46120 */
[----:B------:R-:W-:Y:S01]  /*4f30*/  SEL R13, R0, R13, P2 ;  /* 0x0000000d000d7207 */ /* 0x000fe20001000000 */
[----:B------:R-:W-:Y:S01]  /*4f40*/  IMAD.X R0, R29, 0x1, ~R23, P1 ;  /* 0x000000011d007824 */ /* 0x000fe200008e0e17 */
[----:B------:R-:W-:Y:S02]  /*4f50*/  IADD3 R12, P1, PT, R19, 0x1, RZ ;  /* 0x00000001130c7810 */ /* 0x000fe40007f3e0ff */
[----:B------:R-:W-:Y:S02]  /*4f60*/  ISETP.GE.U32.AND P0, PT, R13, R22, PT ;  /* 0x000000160d00720c */ /* 0x000fe40003f06070 */
[----:B------:R-:W-:Y:S01]  /*4f70*/  SEL R29, R0, R29, P2 ;  /* 0x0000001d001d7207 */ /* 0x000fe20001000000 */
[----:B------:R-:W-:Y:S01]  /*4f80*/  IMAD.X R0, RZ, RZ, R25, P1 ;  /* 0x000000ffff007224 */ /* 0x000fe200008e0619 */
[----:B------:R-:W-:Y:S02]  /*4f90*/  SEL R12, R12, R19, P2 ;  /* 0x000000130c0c7207 */ /* 0x000fe40001000000 */
[----:B------:R-:W-:-:S02]  /*4fa0*/  ISETP.GE.U32.AND.EX P1, PT, R29, R23, PT, P0 ;  /* 0x000000171d00720c */ /* 0x000fc40003f26100 */
[----:B------:R-:W-:Y:S02]  /*4fb0*/  SEL R0, R0, R25, P2 ;  /* 0x0000001900007207 */ /* 0x000fe40001000000 */
[----:B------:R-:W-:-:S04]  /*4fc0*/  IADD3 R19, P0, PT, R12, 0x1, RZ ;  /* 0x000000010c137810 */ /* 0x000fc80007f1e0ff */
[----:B------:R-:W-:Y:S01]  /*4fd0*/  SEL R19, R19, R12, P1 ;  /* 0x0000000c13137207 */ /* 0x000fe20000800000 */
[----:B------:R-:W-:Y:S01]  /*4fe0*/  IMAD.X R13, RZ, RZ, R0, P0 ;  /* 0x000000ffff0d7224 */ /* 0x000fe200000e0600 */
[----:B------:R-:W-:Y:S02]  /*4ff0*/  LOP3.LUT R12, R15, R17, RZ, 0x3c, !PT ;  /* 0x000000110f0c7212 */ /* 0x000fe400078e3cff */
[----:B------:R-:W-:Y:S02]  /*5000*/  ISETP.NE.U32.AND P0, PT, R16, RZ, PT ;  /* 0x000000ff1000720c */ /* 0x000fe40003f05070 */
[----:B------:R-:W-:Y:S02]  /*5010*/  SEL R13, R13, R0, P1 ;  /* 0x000000000d0d7207 */ /* 0x000fe40000800000 */
[----:B------:R-:W-:Y:S02]  /*5020*/  IADD3 R0, P1, PT, RZ, -R19, RZ ;  /* 0x80000013ff007210 */ /* 0x000fe40007f3e0ff */
[----:B------:R-:W-:-:S02]  /*5030*/  ISETP.GE.AND P2, PT, R12, RZ, PT ;  /* 0x000000ff0c00720c */ /* 0x000fc40003f46270 */
[----:B------:R-:W-:Y:S02]  /*5040*/  IADD3.X R12, PT, PT, RZ, ~R13, RZ, P1, !PT ;  /* 0x8000000dff0c7210 */ /* 0x000fe40000ffe4ff */
[----:B------:R-:W-:Y:S01]  /*5050*/  SEL R0, R0, R19, !P2 ;  /* 0x0000001300007207 */ /* 0x000fe20005000000 */
[----:B------:R-:W-:Y:S01]  /*5060*/  IMAD.MOV.U32 R19, RZ, RZ, 0x0 ;  /* 0x00000000ff137424 */ /* 0x000fe200078e00ff */
[----:B------:R-:W-:Y:S02]  /*5070*/  ISETP.NE.AND.EX P0, PT, R15, RZ, PT, P0 ;  /* 0x000000ff0f00720c */ /* 0x000fe40003f05300 */
[----:B------:R-:W-:Y:S02]  /*5080*/  SEL R12, R12, R13, !P2 ;  /* 0x0000000d0c0c7207 */ /* 0x000fe40005000000 */
[----:B------:R-:W-:Y:S02]  /*5090*/  SEL R0, R0, 0xffffffff, P0 ;  /* 0xffffffff00007807 */ /* 0x000fe40000000000 */
[----:B------:R-:W-:Y:S01]  /*50a0*/  SEL R13, R12, 0xffffffff, P0 ;  /* 0xffffffff0c0d7807 */ /* 0x000fe20000000000 */
[----:B------:R-:W-:Y:S06]  /*50b0*/  RET.REL.NODEC R18 `(_ZN5flash32flash_fwd_splitkv_combine_kernelI23Flash_fwd_kernel_traitsILi64ELi64ELi256ELi4ELb0ELb0EN7cutlass6half_tE19Flash_kernel_traitsILi64ELi64ELi256ELi4ES3_EELi8ELi3ELb1EEEvNS_16Flash_fwd_paramsE) ;  /* 0xffffffac12d07950 */ /* 0x000fec0003c3ffff */
.L_x_437:
        /* <DEDUP_REMOVED lines=12> */
.L_x_14717:


//--------------------- .text._ZN5flash32flash_fwd_splitkv_combine_kernelI23Flash_fwd_kernel_traitsILi64ELi64ELi256ELi4ELb0ELb0EN7cutlass6half_tE19Flash_kernel_traitsILi64ELi64ELi256ELi4ES3_EELi8ELi2ELb1EEEvNS_16Flash_fwd_paramsE --------------------------
	.section	.text._ZN5flash32flash_fwd_splitkv_combine_kernelI23Flash_fwd_kernel_traitsILi64ELi64ELi256ELi4ELb0ELb0EN7cutlass6half_tE19Flash_kernel_traitsILi64ELi64ELi256ELi4ES3_EELi8ELi2ELb1EEEvNS_16Flash_fwd_paramsE,"ax",@progbits
	.align	128
        .global         _ZN5flash32flash_fwd_splitkv_combine_kernelI23Flash_fwd_kernel_traitsILi64ELi64ELi256ELi4ELb0ELb0EN7cutlass6half_tE19Flash_kernel_traitsILi64ELi64ELi256ELi4ES3_EELi8ELi2ELb1EEEvNS_16Flash_fwd_paramsE
        .type           _ZN5flash32flash_fwd_splitkv_combine_kernelI23Flash_fwd_kernel_traitsILi64ELi64ELi256ELi4ELb0ELb0EN7cutlass6half_tE19Flash_kernel_traitsILi64ELi64ELi256ELi4ES3_EELi8ELi2ELb1EEEvNS_16Flash_fwd_paramsE,@function
        .size           _ZN5flash32flash_fwd_splitkv_combine_kernelI23Flash_fwd_kernel_traitsILi64ELi64ELi256ELi4ELb0ELb0EN7cutlass6half_tE19Flash_kernel_traitsILi64ELi64ELi256ELi4ES3_EELi8ELi2ELb1EEEvNS_16Flash_fwd_paramsE,(.L_x_14718 - _ZN5flash32flash_fwd_splitkv_combine_kernelI23Flash_fwd_kernel_traitsILi64ELi64ELi256ELi4ELb0ELb0EN7cutlass6half_tE19Flash_kernel_traitsILi64ELi64ELi256ELi4ES3_EELi8ELi2ELb1EEEvNS_16Flash_fwd_paramsE)
        .other          _ZN5flash32flash_fwd_splitkv_combine_kernelI23Flash_fwd_kernel_traitsILi64ELi64ELi256ELi4ELb0ELb0EN7cutlass6half_tE19Flash_kernel_traitsILi64ELi64ELi256ELi4ES3_EELi8ELi2ELb1EEEvNS_16Flash_fwd_paramsE,@"STO_CUDA_ENTRY STV_DEFAULT"
_ZN5flash32flash_fwd_splitkv_combine_kernelI23Flash_fwd_kernel_traitsILi64ELi64ELi256ELi4ELb0ELb0EN7cutlass6half_tE19Flash_kernel_traitsILi64ELi64ELi256ELi4ES3_EELi8ELi2ELb1EEEvNS_16Flash_fwd_paramsE:
.text._ZN5flash32flash_fwd_splitkv_combine_kernelI23Flash_fwd_kernel_traitsILi64ELi64ELi256ELi4ELb0ELb0EN7cutlass6half_tE19Flash_kernel_traitsILi64ELi64ELi256ELi4ES3_EELi8ELi2ELb1EEEvNS_16Flash_fwd_paramsE:
        /* <DEDUP_REMOVED lines=38> */
.L_x_438:
[----:B------:R-:W-:Y:S01]  /*0260*/  IMAD.U32 R14, RZ, RZ, UR16 ;  /* 0x00000010ff0e7e24 */ /* 0x000fe2000f8e00ff */
[----:B------:R-:W-:Y:S01]  /*0270*/  MOV R18, UR14 ;  /* 0x0000000e00127c02 */ /* 0x000fe20008000f00 */
[----:B------:R-:W-:Y:S01]  /*0280*/  IMAD.U32 R19, RZ, RZ, UR17 ;  /* 0x00000011ff137e24 */ /* 0x000fe2000f8e00ff */
[----:B------:R-:W-:Y:S02]  /*0290*/  MOV R17, UR9 ;  /* 0x0000000900117c02 */ /* 0x000fe40008000f00 */
[----:B------:R-:W-:Y:S02]  /*02a0*/  MOV R16, 0x2c0 ;  /* 0x000002c000107802 */ /* 0x000fe40000000f00 */
[----:B------:R-:W-:Y:S05]  /*02b0*/  CALL.REL.NOINC `($__internal_12_$__cuda_sm20_div_s64) ;  /* 0x0000004800187944 */ /* 0x000fea0003c00000 */
.L_x_439:
        /* <DEDUP_REMOVED lines=30> */
.L_x_441:
[----:B------:R-:W-:Y:S01]  /*04a0*/  IMAD.MOV.U32 R14, RZ, RZ, R10 ;  /* 0x000000ffff0e7224 */ /* 0x000fe200078e000a */
[----:B------:R-:W-:Y:S02]  /*04b0*/  MOV R19, R11 ;  /* 0x0000000b00137202 */ /* 0x000fe40000000f00 */
[----:B------:R-:W-:Y:S02]  /*04c0*/  MOV R16, 0x4e0 ;  /* 0x000004e000107802 */ /* 0x000fe40000000f00 */
[----:B------:R-:W-:Y:S05]  /*04d0*/  CALL.REL.NOINC `($__internal_12_$__cuda_sm20_div_s64) ;  /* 0x0000004400907944 */ /* 0x000fea0003c00000 */
[----:B------:R-:W-:Y:S02]  /*04e0*/  MOV R4, R10 ;  /* 0x0000000a00047202 */ /* 0x000fe40000000f00 */
[----:B------:R-:W-:Y:S02]  /*04f0*/  MOV R5, R11 ;  /* 0x0000000b00057202 */ /* 0x000fe40000000f00 */
.L_x_442:
[----:B------:R-:W-:Y:S05]  /*0500*/  BSYNC.RECONVERGENT B0 ;  /* 0x0000000000007941 */ /* 0x000fea0003800200 */
.L_x_440:
        /* <DEDUP_REMOVED lines=57> */
.L_x_444:
[----:B------:R-:W-:Y:S01]  /*08a0*/  IMAD.MOV.U32 R14, RZ, RZ, R18 ;  /* 0x000000ffff0e7224 */ /* 0x000fe200078e0012 */
[----:B------:R-:W-:Y:S01]  /*08b0*/  MOV R18, R9 ;  /* 0x0000000900127202 */ /* 0x000fe20000000f00 */
[----:B------:R-:W-:Y:S01]  /*08c0*/  IMAD.MOV.U32 R19, RZ, RZ, R17 ;  /* 0x000000ffff137224 */ /* 0x000fe200078e0011 */
[----:B------:R-:W-:Y:S02]  /*08d0*/  MOV R17, R25 ;  /* 0x0000001900117202 */ /* 0x000fe40000000f00 */
[----:B------:R-:W-:Y:S02]  /*08e0*/  MOV R16, 0x900 ;  /* 0x0000090000107802 */ /* 0x000fe40000000f00 */
[----:B------:R-:W-:Y:S05]  /*08f0*/  CALL.REL.NOINC `($__internal_12_$__cuda_sm20_div_s64) ;  /* 0x0000004000887944 */ /* 0x000fea0003c00000 */
.L_x_445:
[----:B------:R-:W-:Y:S05]  /*0900*/  BSYNC.RECONVERGENT B0 ;  /* 0x0000000000007941 */ /* 0x000fea0003800200 */
.L_x_443:
        /* <DEDUP_REMOVED lines=46> */
[----:B0-----:R-:W-:-:S03]  /*0bf0*/  VIADD R6, R6, 0xffffffe ;  /* 0x0ffffffe06067836 */ /* 0x001fc60000000000 */
[----:B------:R-:W-:Y:S02]  /*0c00*/  ULOP3.LUT UR22, UR6, UR11, URZ, 0x3c, !UPT ;  /* 0x0000000b06167292 */ /* 0x000fe4000f8e3cff */
[----:B------:R-:W-:Y:S01]  /*0c10*/  IMAD.U32 R2, RZ, RZ, UR6 ;  /* 0x00000006ff027e24 */ /* 0x000fe2000f8e00ff */
[----:B------:R-:W-:-:S03]  /*0c20*/  ULOP3.LUT UR6, UR6, UR5, URZ, 0x3c, !UPT ;  /* 0x0000000506067292 */ /* 0x000fc6000f8e3cff */
[----:B------:R-:W-:Y:S02]  /*0c30*/  ISETP.LE.AND P0, PT, RZ, UR22, PT ;  /* 0x00000016ff007c0c */ /* 0x000fe4000bf03270 */
        /* <DEDUP_REMOVED lines=18> */
[----:B------:R-:W-:-:S03]  /*0d60*/  UIMAD.WIDE.U32 UR18, UR19, UR21, URZ ;  /* 0x00000015131272a5 */ /* 0x000fc6000f8e00ff */
[----:B------:R-:W0:Y:S01]  /*0d70*/  LDCU.U8 UR12, c[0x0][0x549] ;  /* 0x0000a920ff0c77ac */ /* 0x000e220008000000 */
[----:B------:R-:W-:Y:S01]  /*0d80*/  ISETP.LT.U32.AND P1, PT, R0, UR11, PT ;  /* 0x0000000b00007c0c */ /* 0x000fe2000bf21070 */
[----:B------:R-:W-:-:S04]  /*0d90*/  UIADD3 UR18, UPT, UPT, -UR19, URZ, URZ ;  /* 0x000000ff13127290 */ /* 0x000fc8000fffe1ff */
[----:B------:R-:W-:-:S04]  /*0da0*/  UIMAD UR18, UR20, UR18, UR21 ;  /* 0x00000012141272a4 */ /* 0x000fc8000f8e0215 */
[----:B------:R-:W-:-:S04]  /*0db0*/  UISETP.GT.U32.AND UP1, UPT, UR20, UR18, UPT ;  /* 0x000000121400728c */ /* 0x000fc8000bf24070 */
[----:B------:R-:W-:Y:S02]  /*0dc0*/  @!P1 VIADD R0, R0, -UR11 ;  /* 0x8000000b00009c36 */ /* 0x000fe40008000000 */
[----:B------:R-:W-:Y:S01]  /*0dd0*/  @!P1 VIADD R3, R3, 0x1 ;  /* 0x0000000103039836 */ /* 0x000fe20000000000 */
[----:B------:R-:W-:Y:S01]  /*0de0*/  ISETP.NE.AND P1, PT, RZ, UR7, PT ;  /* 0x00000007ff007c0c */ /* 0x000fe2000bf25270 */
[----:B0-----:R-:W-:Y:S01]  /*0df0*/  UISETP.NE.AND UP0, UPT, UR12, URZ, UPT ;  /* 0x000000ff0c00728c */ /* 0x001fe2000bf05270 */
[----:B------:R-:W-:Y:S02]  /*0e00*/  ISETP.GE.U32.AND P2, PT, R0, UR11, PT ;  /* 0x0000000b00007c0c */ /* 0x000fe4000bf46070 */
[----:B------:R-:W-:Y:S02]  /*0e10*/  @!UP1 UIADD3 UR18, UPT, UPT, UR18, -UR20, URZ ;  /* 0x8000001412129290 */ /* 0x000fe4000fffe0ff */
[----:B------:R-:W-:Y:S02]  /*0e20*/  USEL UR13, UR13, 0x1, !UP0 ;  /* 0x000000010d0d7887 */ /* 0x000fe4000c000000 */
[----:B------:R-:W-:-:S02]  /*0e30*/  UISETP.GE.U32.AND UP3, UPT, UR18, UR20, UPT ;  /* 0x000000141200728c */ /* 0x000fc4000bf66070 */
[----:B------:R-:W-:Y:S02]  /*0e40*/  UISETP.GE.AND UP0, UPT, UR6, URZ, UPT ;  /* 0x000000ff0600728c */ /* 0x000fe4000bf06270 */
[----:B------:R-:W-:-:S03]  /*0e50*/  @!UP1 UIADD3 UR19, UPT, UPT, UR19, 0x1, URZ ;  /* 0x0000000113139890 */ /* 0x000fc6000fffe0ff */
[----:B------:R-:W-:Y:S01]  /*0e60*/  @P2 VIADD R3, R3, 0x1 ;  /* 0x0000000103032836 */ /* 0x000fe20000000000 */
[----:B------:R-:W-:Y:S02]  /*0e70*/  UISETP.NE.AND UP1, UPT, UR10, URZ, UPT ;  /* 0x000000ff0a00728c */ /* 0x000fe4000bf25270 */
[----:B------:R-:W-:Y:S01]  /*0e80*/  USHF.R.S32.HI UR10, URZ, 0x1f, UR7 ;  /* 0x0000001fff0a7899 */ /* 0x000fe20008011407 */
[----:B------:R-:W-:Y:S01]  /*0e90*/  @!P0 IMAD.MOV R3, RZ, RZ, -R3 ;  /* 0x000000ffff038224 */ /* 0x000fe200078e0a03 */
[----:B------:R-:W-:Y:S01]  /*0ea0*/  @!P1 LOP3.LUT R3, RZ, UR11, RZ, 0x33, !PT ;  /* 0x0000000bff039c12 */ /* 0x000fe2000f8e33ff */
[----:B------:R-:W-:Y:S02]  /*0eb0*/  @UP3 UIADD3 UR19, UPT, UPT, UR19, 0x1, URZ ;  /* 0x0000000113133890 */ /* 0x000fe4000fffe0ff */
[----:B------:R-:W-:Y:S01]  /*0ec0*/  USEL UR6, URZ, 0x1, !UP1 ;  /* 0x00000001ff067887 */ /* 0x000fe2000c800000 */
[----:B------:R-:W-:Y:S01]  /*0ed0*/  ISETP.LT.U32.AND P0, PT, R10, R3, PT ;  /* 0x000000030a00720c */ /* 0x000fe20003f01070 */
[----:B------:R-:W-:Y:S01]  /*0ee0*/  @!UP0 UIADD3 UR19, UPT, UPT, -UR19, URZ, URZ ;  /* 0x000000ff13138290 */ /* 0x000fe2000fffe1ff */
[----:B------:R-:W-:Y:S01]  /*0ef0*/  SHF.R.S32.HI R7, RZ, 0x1f, R3 ;  /* 0x0000001fff077819 */ /* 0x000fe20000011403 */
[----:B------:R-:W-:-:S02]  /*0f00*/  ULOP3.LUT UR6, UR10, UR6, URZ, 0xfc, !UPT ;  /* 0x000000060a067292 */ /* 0x000fc4000f8efcff */
[----:B------:R-:W-:Y:S01]  /*0f10*/  @!UP2 ULOP3.LUT UR19, URZ, UR5, URZ, 0x33, !UPT ;  /* 0x00000005ff13a292 */ /* 0x000fe2000f8e33ff */
        /* <DEDUP_REMOVED lines=26> */
.L_x_447:
[----:B------:R-:W-:Y:S01]  /*10c0*/  IMAD.MOV.U32 R14, RZ, RZ, R10 ;  /* 0x000000ffff0e7224 */ /* 0x000fe200078e000a */
[----:B------:R-:W-:Y:S01]  /*10d0*/  MOV R18, R8 ;  /* 0x0000000800127202 */ /* 0x000fe20000000f00 */
[----:B------:R-:W-:Y:S01]  /*10e0*/  IMAD.MOV.U32 R19, RZ, RZ, R11 ;  /* 0x000000ffff137224 */ /* 0x000fe200078e000b */
[----:B------:R-:W-:Y:S02]  /*10f0*/  MOV R17, R0 ;  /* 0x0000000000117202 */ /* 0x000fe40000000f00 */
[----:B------:R-:W-:Y:S02]  /*1100*/  MOV R16, 0x1120 ;  /* 0x0000112000107802 */ /* 0x000fe40000000f00 */
[----:B------:R-:W-:Y:S05]  /*1110*/  CALL.REL.NOINC `($__internal_12_$__cuda_sm20_div_s64) ;  /* 0x0000003800807944 */ /* 0x000fea0003c00000 */
[----:B------:R-:W-:Y:S02]  /*1120*/  MOV R32, R10 ;  /* 0x0000000a00207202 */ /* 0x000fe40000000f00 */
[----:B------:R-:W-:Y:S02]  /*1130*/  MOV R33, R11 ;  /* 0x0000000b00217202 */ /* 0x000fe40000000f00 */
.L_x_448:
[----:B------:R-:W-:Y:S05]  /*1140*/  BSYNC.RECONVERGENT B0 ;  /* 0x0000000000007941 */ /* 0x000fea0003800200 */
.L_x_446:
        /* <DEDUP_REMOVED lines=57> */
.L_x_450:
[----:B------:R-:W-:Y:S01]  /*14e0*/  IMAD.MOV.U32 R14, RZ, RZ, R4 ;  /* 0x000000ffff0e7224 */ /* 0x000fe200078e0004 */
[----:B------:R-:W-:Y:S01]  /*14f0*/  MOV R19, R5 ;  /* 0x0000000500137202 */ /* 0x000fe20000000f00 */
[----:B------:R-:W-:Y:S01]  /*1500*/  IMAD.MOV.U32 R18, RZ, RZ, R6 ;  /* 0x000000ffff127224 */ /* 0x000fe200078e0006 */
[----:B------:R-:W-:Y:S02]  /*1510*/  MOV R16, 0x1530 ;  /* 0x0000153000107802 */ /* 0x000fe40000000f00 */
[----:B------:R-:W-:Y:S05]  /*1520*/  CALL.REL.NOINC `($__internal_12_$__cuda_sm20_div_s64) ;  /* 0x00000034007c7944 */ /* 0x000fea0003c00000 */
[----:B------:R-:W-:Y:S02]  /*1530*/  MOV R20, R10 ;  /* 0x0000000a00147202 */ /* 0x000fe40000000f00 */
[----:B------:R-:W-:Y:S02]  /*1540*/  MOV R21, R11 ;  /* 0x0000000b00157202 */ /* 0x000fe40000000f00 */
.L_x_451:
[----:B------:R-:W-:Y:S05]  /*1550*/  BSYNC.RECONVERGENT B0 ;  /* 0x0000000000007941 */ /* 0x000fea0003800200 */
.L_x_449:
        /* <DEDUP_REMOVED lines=18> */
[----:B0-----:R-:W-:-:S04]  /*1680*/  VIADD R10, R10, 0xffffffe ;  /* 0x0ffffffe0a0a7836 */ /* 0x001fc80000000000 */
        /* <DEDUP_REMOVED lines=19> */
[----:B------:R-:W-:-:S04]  /*17c0*/  @!P1 MOV R5, 0x400 ;  /* 0x0000040000059802 */ /* 0x000fc80000000f00 */
[----:B0-----:R-:W-:Y:S02]  /*17d0*/  @!P1 LEA R4, R4, R5, 0x18 ;  /* 0x0000000504049211 */ /* 0x001fe400078ec0ff */
[----:B------:R-:W-:Y:S02]  /*17e0*/  SHF.R.U32.HI R5, RZ, 0x3, R7 ;  /* 0x00000003ff057819 */ /* 0x000fe40000011607 */
[----:B-1----:R-:W-:-:S03]  /*17f0*/  @!P1 LEA R3, R3, R2, 0x18 ;  /* 0x0000000203039211 */ /* 0x002fc600078ec0ff */
[----:B------:R-:W-:Y:S01]  /*1800*/  @P3 VIADD R13, R13, 0x1 ;  /* 0x000000010d0d3836 */ /* 0x000fe20000000000 */
[----:B------:R-:W-:Y:S01]  /*1810*/  SHF.R.U32.HI R2, RZ, 0x2, R7 ;  /* 0x00000002ff027819 */ /* 0x000fe20000011607 */
[C---:B------:R-:W-:Y:S02]  /*1820*/  @!P1 IMAD R11, R5.reuse, 0x24, R4 ;  /* 0x00000024050b9824 */ /* 0x040fe400078e0204 */
[----:B------:R-:W-:Y:S01]  /*1830*/  @!P2 IMAD.MOV R13, RZ, RZ, -R13 ;  /* 0x000000ffff0da224 */ /* 0x000fe200078e0a0d */
[----:B------:R-:W-:Y:S01]  /*1840*/  @!P0 LOP3.LUT R13, RZ, UR5, RZ, 0x33, !PT ;  /* 0x00000005ff0d8c12 */ /* 0x000fe2000f8e33ff */
[----:B------:R-:W-:Y:S01]  /*1850*/  @!P1 IMAD R3, R24, 0x24, R3 ;  /* 0x0000002418039824 */ /* 0x000fe200078e0203 */
[----:B--2---:R-:W-:Y:S01]  /*1860*/  ISETP.GE.AND P0, PT, R5, UR18, PT ;  /* 0x0000001205007c0c */ /* 0x004fe2000bf06270 */
[----:B------:R-:W-:Y:S02]  /*1870*/  @!P1 IMAD.IADD R18, R11, 0x1, R18 ;  /* 0x000000010b129824 */ /* 0x000fe400078e0212 */
        /* <DEDUP_REMOVED lines=22> */
.L_x_453:
[----:B0-----:R-:W-:Y:S05]  /*19e0*/  BSYNC.RECONVERGENT B0 ;  /* 0x0000000000007941 */ /* 0x001fea0003800200 */
.L_x_452:
[----:B-----5:R0:W-:Y:S01]  /*19f0*/  @!P1 STS [R18], R19 ;  /* 0x0000001312009388 */ /* 0x0201e20000000800 */
[----:B------:R-:W2:Y:S01]  /*1a00*/  LDC R15, c[0x0][0x3e0] ;  /* 0x0000f800ff0f7b82 */ /* 0x000ea20000000800 */
[----:B------:R-:W3:Y:S07]  /*1a10*/  I2F.RP R5, R17 ;  /* 0x0000001100057306 */ /* 0x000eee0000209400 */
[----:B------:R-:W-:Y:S01]  /*1a20*/  BAR.SYNC.DEFER_BLOCKING 0x0 ;  /* 0x0000000000007b1d */ /* 0x000fe20000010000 */
[----:B------:R-:W-:-:S05]  /*1a30*/  ISETP.NE.AND P5, PT, R10, RZ, PT ;  /* 0x000000ff0a00720c */ /* 0x000fca0003fa5270 */
[----:B------:R-:W-:Y:S01]  /*1a40*/  BSSY.RECONVERGENT B1, `(.L_x_454) ;  /* 0x000016f000017945 */ /* 0x000fe20003800200 */
[----:B---3--:R-:W3:Y:S01]  /*1a50*/  MUFU.RCP R28, R5 ;  /* 0x00000005001c7308 */ /* 0x008ee20000001000 */
[----:B--2---:R-:W-:Y:S01]  /*1a60*/  IABS R12, R15 ;  /* 0x0000000f000c7213 */ /* 0x004fe20000000000 */
[----:B------:R-:W2:Y:S06]  /*1a70*/  @!P1 LDS R23, [R16] ;  /* 0x0000000010179984 */ /* 0x000eac0000000800 */
[----:B------:R-:W1:Y:S01]  /*1a80*/  I2F.RP R11, R12 ;  /* 0x0000000c000b7306 */ /* 0x000e620000209400 */
[----:B---3--:R-:W-:Y:S01]  /*1a90*/  VIADD R28, R28, 0xffffffe ;  /* 0x0ffffffe1c1c7836 */ /* 0x008fe20000000000 */
[----:B------:R-:W-:-:S06]  /*1aa0*/  IABS R5, R14 ;  /* 0x0000000e00057213 */ /* 0x000fcc0000000000 */
[----:B------:R3:W0:Y:S08]  /*1ab0*/  F2I.FTZ.U32.TRUNC.NTZ R29, R28 ;  /* 0x0000001c001d7305 */ /* 0x000630000021f000 */
[----:B-1----:R-:W1:Y:S01]  /*1ac0*/  MUFU.RCP R26, R11 ;  /* 0x0000000b001a7308 */ /* 0x002e620000001000 */
[----:B---3--:R-:W-:Y:S02]  /*1ad0*/  HFMA2 R28, -RZ, RZ, 0, 0 ;  /* 0x00000000ff1c7431 */ /* 0x008fe400000001ff */
[----:B0-----:R-:W-:-:S04]  /*1ae0*/  IMAD.MOV R18, RZ, RZ, -R29 ;  /* 0x000000ffff127224 */ /* 0x001fc800078e0a1d */
[----:B------:R-:W-:Y:S02]  /*1af0*/  IMAD R18, R18, R17, RZ ;  /* 0x0000001112127224 */ /* 0x000fe400078e02ff */
[----:B-1----:R-:W-:Y:S02]  /*1b00*/  VIADD R26, R26, 0xffffffe ;  /* 0x0ffffffe1a1a7836 */ /* 0x002fe40000000000 */
[----:B------:R-:W-:Y:S02]  /*1b10*/  IMAD.HI.U32 R18, R29, R18, R28 ;  /* 0x000000121d127227 */ /* 0x000fe400078e001c */
[----:B------:R-:W0:Y:S01]  /*1b20*/  F2I.FTZ.U32.TRUNC.NTZ R27, R26 ;  /* 0x0000001a001b7305 */ /* 0x000e22000021f000 */
[----:B--2---:R-:W1:Y:S03]  /*1b30*/  SHFL.BFLY PT, R4, R23, 0x2, 0x1f ;  /* 0x0c401f0017047f89 */ /* 0x004e6600000e0000 */
[----:B------:R-:W-:-:S04]  /*1b40*/  IMAD.HI.U32 R18, R18, R5, RZ ;  /* 0x0000000512127227 */ /* 0x000fc800078e00ff */
[----:B0-----:R-:W-:Y:S02]  /*1b50*/  IMAD.MOV R11, RZ, RZ, -R27 ;  /* 0x000000ffff0b7224 */ /* 0x001fe400078e0a1b */
[----:B------:R-:W-:Y:S02]  /*1b60*/  IMAD.MOV.U32 R26, RZ, RZ, RZ ;  /* 0x000000ffff1a7224 */ /* 0x000fe400078e00ff */
[----:B------:R-:W-:-:S04]  /*1b70*/  IMAD R11, R11, R12, RZ ;  /* 0x0000000c0b0b7224 */ /* 0x000fc800078e02ff */
[----:B------:R-:W-:Y:S01]  /*1b80*/  IMAD.HI.U32 R11, R27, R11, R26 ;  /* 0x0000000b1b0b7227 */ /* 0x000fe200078e001a */
[----:B-1----:R-:W-:-:S05]  /*1b90*/  FMNMX.FTZ R3, R4, R23, !PT ;  /* 0x0000001704037209 */ /* 0x002fca0007810000 */
[----:B------:R-:W-:Y:S01]  /*1ba0*/  IMAD.HI.U32 R11, R11, R5, RZ ;  /* 0x000000050b0b7227 */ /* 0x000fe200078e00ff */
[----:B------:R-:W0:Y:S02]  /*1bb0*/  SHFL.BFLY PT, R4, R3, 0x1, 0x1f ;  /* 0x0c201f0003047f89 */ /* 0x000e2400000e0000 */
[----:B0-----:R-:W-:Y:S02]  /*1bc0*/  FMNMX.FTZ R4, R3, R4, !PT ;  /* 0x0000000403047209 */ /* 0x001fe40007810000 */
[----:B------:R-:W-:Y:S02]  /*1bd0*/  IABS R3, R10 ;  /* 0x0000000a00037213 */ /* 0x000fe40000000000 */
[----:B------:R-:W-:-:S03]  /*1be0*/  FSETP.NEU.FTZ.AND P0, PT, R4, -INF , PT ;  /* 0xff8000000400780b */ /* 0x000fc60003f1d000 */
[----:B------:R-:W-:Y:S01]  /*1bf0*/  IMAD.MOV R3, RZ, RZ, -R3 ;  /* 0x000000ffff037224 */ /* 0x000fe200078e0a03 */
[----:B------:R-:W-:-:S03]  /*1c00*/  FSEL R4, R4, RZ, P0 ;  /* 0x000000ff04047208 */ /* 0x000fc60000000000 */
[----:B------:R-:W-:Y:S02]  /*1c10*/  IMAD R22, R18, R3, R5 ;  /* 0x0000000312167224 */ /* 0x000fe400078e0205 */
[----:B------:R-:W-:Y:S01]  /*1c20*/  FADD.FTZ R19, -R4, R23 ;  /* 0x0000001704137221 */ /* 0x000fe20000010100 */
[----:B------:R-:W-:Y:S02]  /*1c30*/  IMAD.MOV R3, RZ, RZ, -R11 ;  /* 0x000000ffff037224 */ /* 0x000fe400078e0a0b */
[----:B------:R-:W-:Y:S01]  /*1c40*/  ISETP.GT.U32.AND P2, PT, R17, R22, PT ;  /* 0x000000161100720c */ /* 0x000fe20003f44070 */
[----:B------:R-:W-:Y:S01]  /*1c50*/  FMUL.FTZ R19, R19, 1.4426950216293334961 ;  /* 0x3fb8aa3b13137820 */ /* 0x000fe20000410000 */
[----:B------:R-:W-:Y:S01]  /*1c60*/  IMAD R3, R12, R3, R5 ;  /* 0x000000030c037224 */ /* 0x000fe200078e0205 */
[C---:B------:R-:W-:Y:S02]  /*1c70*/  LOP3.LUT R5, R14.reuse, R17, RZ, 0x3c, !PT ;  /* 0x000000110e057212 */ /* 0x040fe400078e3cff */
[----:B------:R-:W-:-:S02]  /*1c80*/  LOP3.LUT R14, R14, R15, RZ, 0x3c, !PT ;  /* 0x0000000f0e0e7212 */ /* 0x000fc400078e3cff */
[----:B------:R-:W0:Y:S01]  /*1c90*/  MUFU.EX2 R19, R19 ;  /* 0x0000001300137308 */ /* 0x000e220000000800 */
[----:B------:R-:W-:Y:S02]  /*1ca0*/  ISETP.GT.U32.AND P0, PT, R12, R3, PT ;  /* 0x000000030c00720c */ /* 0x000fe40003f04070 */
[----:B------:R-:W-:-:S03]  /*1cb0*/  ISETP.GE.AND P3, PT, R5, RZ, PT ;  /* 0x000000ff0500720c */ /* 0x000fc60003f66270 */
[-C--:B------:R-:W-:Y:S01]  /*1cc0*/  @!P2 IADD3 R22, PT, PT, R22, -R17.reuse, RZ ;  /* 0x800000111616a210 */ /* 0x080fe20007ffe0ff */
[----:B------:R-:W-:Y:S01]  /*1cd0*/  @!P2 VIADD R18, R18, 0x1 ;  /* 0x000000011212a836 */ /* 0x000fe20000000000 */
[----:B------:R-:W-:Y:S02]  /*1ce0*/  ISETP.GE.AND P2, PT, R14, RZ, PT ;  /* 0x000000ff0e00720c */ /* 0x000fe40003f46270 */
[----:B------:R-:W-:Y:S01]  /*1cf0*/  ISETP.GE.U32.AND P1, PT, R22, R17, PT ;  /* 0x000000111600720c */ /* 0x000fe20003f26070 */
[----:B------:R-:W-:-:S03]  /*1d00*/  IMAD.MOV.U32 R22, RZ, RZ, 0x7f800000 ;  /* 0x7f800000ff167424 */ /* 0x000fc600078e00ff */
[----:B------:R-:W-:Y:S01]  /*1d10*/  @!P0 IMAD.IADD R3, R3, 0x1, -R12 ;  /* 0x0000000103038824 */ /* 0x000fe200078e0a0c */
[----:B------:R-:W-:Y:S01]  /*1d20*/  @!P0 IADD3 R11, PT, PT, R11, 0x1, RZ ;  /* 0x000000010b0b8810 */ /* 0x000fe20007ffe0ff */
[----:B0-----:R-:W0:Y:S01]  /*1d30*/  SHFL.BFLY PT, R16, R19, 0x2, 0x1f ;  /* 0x0c401f0013107f89 */ /* 0x001e2200000e0000 */
[----:B------:R-:W-:Y:S02]  /*1d40*/  ISETP.NE.AND P0, PT, R15, RZ, PT ;  /* 0x000000ff0f00720c */ /* 0x000fe40003f05270 */
[----:B------:R-:W-:-:S04]  /*1d50*/  ISETP.GE.U32.AND P4, PT, R3, R12, PT ;  /* 0x0000000c0300720c */ /* 0x000fc80003f86070 */
[----:B------:R-:W-:-:S04]  /*1d60*/  @P1 VIADD R18, R18, 0x1 ;  /* 0x0000000112121836 */ /* 0x000fc80000000000 */
[----:B------:R-:W-:Y:S01]  /*1d70*/  @!P3 IMAD.MOV R18, RZ, RZ, -R18 ;  /* 0x000000ffff12b224 */ /* 0x000fe200078e0a12 */
[----:B------:R-:W-:Y:S02]  /*1d80*/  ISETP.NE.AND P3, PT, R13, RZ, PT ;  /* 0x000000ff0d00720c */ /* 0x000fe40003f65270 */
[----:B------:R-:W-:Y:S02]  /*1d90*/  @!P5 LOP3.LUT R18, RZ, R17, RZ, 0x33, !PT ;  /* 0x00000011ff12d212 */ /* 0x000fe400078e33ff */
[----:B------:R-:W-:Y:S01]  /*1da0*/  SEL R12, RZ, 0x1, !P3 ;  /* 0x00000001ff0c7807 */ /* 0x000fe20005800000 */
[----:B------:R-:W-:Y:S01]  /*1db0*/  @P4 VIADD R11, R11, 0x1 ;  /* 0x000000010b0b4836 */ /* 0x000fe20000000000 */
[----:B------:R-:W-:Y:S02]  /*1dc0*/  SHF.R.S32.HI R13, RZ, 0x1f, R10 ;  /* 0x0000001fff0d7819 */ /* 0x000fe4000001140a */
[----:B------:R-:W-:Y:S01]  /*1dd0*/  SHF.R.S32.HI R5, RZ, 0x1f, R18 ;  /* 0x0000001fff057819 */ /* 0x000fe20000011412 */
[----:B------:R-:W-:Y:S01]  /*1de0*/  IMAD.MOV.U32 R3, RZ, RZ, R11 ;  /* 0x000000ffff037224 */ /* 0x000fe200078e000b */
[----:B------:R-:W-:Y:S01]  /*1df0*/  LOP3.LUT R12, R13, R12, RZ, 0xfc, !PT ;  /* 0x0000000c0d0c7212 */ /* 0x000fe200078efcff */
[----:B0-----:R-:W-:-:S03]  /*1e00*/  FADD.FTZ R19, R19, R16 ;  /* 0x0000001013137221 */ /* 0x001fc60000010000 */
[----:B------:R-:W-:Y:S02]  /*1e10*/  @!P2 IADD3 R3, PT, PT, -R3, RZ, RZ ;  /* 0x000000ff0303a210 */ /* 0x000fe40007ffe1ff */
[----:B------:R-:W-:Y:S01]  /*1e20*/  @!P0 LOP3.LUT R3, RZ, R15, RZ, 0x33, !PT ;  /* 0x0000000fff038212 */ /* 0x000fe200078e33ff */
[----:B------:R-:W0:Y:S01]  /*1e30*/  SHFL.BFLY PT, R16, R19, 0x1, 0x1f ;  /* 0x0c201f0013107f89 */ /* 0x000e2200000e0000 */
[----:B------:R-:W-:Y:S02]  /*1e40*/  LOP3.LUT P0, RZ, R7, 0x3e3, RZ, 0xc0, !PT ;  /* 0x000003e307ff7812 */ /* 0x000fe4000780c0ff */
[----:B------:R-:W-:Y:S01]  /*1e50*/  ISETP.LT.U32.AND P2, PT, R20, R18, PT ;  /* 0x000000121400720c */ /* 0x000fe20003f41070 */
[----:B------:R-:W-:-:S03]  /*1e60*/  IMAD R3, R3, UR13, RZ ;  /* 0x0000000d03037c24 */ /* 0x000fc6000f8e02ff */
[----:B------:R-:W-:Y:S01]  /*1e70*/  ISETP.LT.AND.EX P2, PT, R21, R5, PT, P2 ;  /* 0x000000051500720c */ /* 0x000fe20003f41320 */
[----:B------:R-:W-:-:S03]  /*1e80*/  IMAD R3, R12, R3, RZ ;  /* 0x000000030c037224 */ /* 0x000fc600078e02ff */
[----:B------:R-:W-:Y:S01]  /*1e90*/  SEL R5, R20, R18, P2 ;  /* 0x0000001214057207 */ /* 0x000fe20001000000 */
[----:B0-----:R-:W-:-:S05]  /*1ea0*/  FADD.FTZ R16, R19, R16 ;  /* 0x0000001013107221 */ /* 0x001fca0000010000 */
[----:B------:R-:W-:-:S13]  /*1eb0*/  FSETP.NE.FTZ.AND P1, PT, R16, RZ, PT ;  /* 0x000000ff1000720b */ /* 0x000fda0003f35000 */
[----:B------:R-:W0:Y:S02]  /*1ec0*/  @P1 MUFU.LG2 R11, R16 ;  /* 0x00000010000b1308 */ /* 0x000e240000000c00 */
[----:B0-----:R-:W-:Y:S01]  /*1ed0*/  @P1 FFMA.FTZ R22, R11, 0.69314718246459960938, R4 ;  /* 0x3f3172180b161823 */ /* 0x001fe20000010004 */
[----:B------:R-:W-:Y:S01]  /*1ee0*/  IMAD R4, R10, UR12, RZ ;  /* 0x0000000c0a047c24 */ /* 0x000fe2000f8e02ff */
        /* <DEDUP_REMOVED lines=29> */
[----:B------:R-:W-:Y:S01]  /*20c0*/  MOV R10, RZ ;  /* 0x000000ff000a7202 */ /* 0x000fe20000000f00 */
[----:B------:R-:W-:Y:S01]  /*20d0*/  HFMA2 R31, -RZ, RZ, 0, 0 ;  /* 0x00000000ff1f7431 */ /* 0x000fe200000001ff */
[----:B------:R-:W-:Y:S02]  /*20e0*/  LEA.HI R13, R7, UR15, RZ, 0x1e ;  /* 0x0000000f070d7c11 */ /* 0x000fe4000f8ff0ff */
[----:B------:R-:W-:-:S03]  /*20f0*/  ISETP.NE.U32.AND P0, PT, R30, RZ, PT ;  /* 0x000000ff1e00720c */ /* 0x000fc60003f05070 */
        /* <DEDUP_REMOVED lines=19> */
.L_x_457:
[----:B------:R-:W-:Y:S01]  /*2230*/  LEA.HI R2, R7, UR15, RZ, 0x1e ;  /* 0x0000000f07027c11 */ /* 0x000fe2000f8ff0ff */
[----:B------:R-:W-:Y:S01]  /*2240*/  IMAD.MOV.U32 R19, RZ, RZ, RZ ;  /* 0x000000ffff137224 */ /* 0x000fe200078e00ff */
[----:B------:R-:W-:Y:S02]  /*2250*/  MOV R18, R30 ;  /* 0x0000001e00127202 */ /* 0x000fe40000000f00 */
[----:B------:R-:W-:Y:S01]  /*2260*/  MOV R16, 0x2290 ;  /* 0x0000229000107802 */ /* 0x000fe20000000f00 */
[----:B------:R-:W-:Y:S02]  /*2270*/  IMAD.MOV.U32 R14, RZ, RZ, R2 ;  /* 0x000000ffff0e7224 */ /* 0x000fe400078e0002 */
[----:B------:R-:W-:Y:S05]  /*2280*/  CALL.REL.NOINC `($__internal_12_$__cuda_sm20_div_s64) ;  /* 0x0000002800247944 */ /* 0x000fea0003c00000 */
[----:B------:R-:W-:Y:S02]  /*2290*/  IADD3 R13, PT, PT, -R10, RZ, RZ ;  /* 0x000000ff0a0d7210 */ /* 0x000fe40007ffe1ff */
[----:B------:R-:W-:-:S03]  /*22a0*/  MOV R31, R11 ;  /* 0x0000000b001f7202 */ /* 0x000fc60000000f00 */
[----:B------:R-:W-:Y:S01]  /*22b0*/  IMAD R12, R30, R13, R2 ;  /* 0x0000000d1e0c7224 */ /* 0x000fe200078e0202 */
[----:B------:R-:W-:-:S07]  /*22c0*/  MOV R30, R10 ;  /* 0x0000000a001e7202 */ /* 0x000fce0000000f00 */
.L_x_458:
        /* <DEDUP_REMOVED lines=59> */
.L_x_460:
[----:B------:R-:W-:Y:S01]  /*2680*/  IMAD.MOV.U32 R14, RZ, RZ, R30 ;  /* 0x000000ffff0e7224 */ /* 0x000fe200078e001e */
[----:B------:R-:W-:Y:S01]  /*2690*/  MOV R19, R31 ;  /* 0x0000001f00137202 */ /* 0x000fe20000000f00 */
[----:B------:R-:W-:Y:S01]  /*26a0*/  IMAD.MOV.U32 R18, RZ, RZ, R34 ;  /* 0x000000ffff127224 */ /* 0x000fe200078e0022 */
[----:B------:R-:W-:Y:S02]  /*26b0*/  MOV R16, 0x26d0 ;  /* 0x000026d000107802 */ /* 0x000fe40000000f00 */
[----:B------:R-:W-:Y:S05]  /*26c0*/  CALL.REL.NOINC `($__internal_12_$__cuda_sm20_div_s64) ;  /* 0x0000002400147944 */ /* 0x000fea0003c00000 */
[----:B------:R-:W-:-:S05]  /*26d0*/  IADD3 R11, PT, PT, -R10, RZ, RZ ;  /* 0x000000ff0a0b7210 */ /* 0x000fca0007ffe1ff */
[----:B------:R-:W-:Y:S02]  /*26e0*/  IMAD R30, R11, R34, R30 ;  /* 0x000000220b1e7224 */ /* 0x000fe400078e021e */
.L_x_461:
[----:B------:R-:W-:Y:S05]  /*26f0*/  BSYNC.RECONVERGENT B0 ;  /* 0x0000000000007941 */ /* 0x000fea0003800200 */
.L_x_459:
[----:B------:R-:W-:Y:S01]  /*2700*/  IABS R20, R9 ;  /* 0x0000000900147213 */ /* 0x000fe20000000000 */
[----:B------:R-:W0:Y:S01]  /*2710*/  LDCU.U8 UR17, c[0x0][0x549] ;  /* 0x0000a920ff1177ac */ /* 0x000e220008000000 */
[----:B------:R-:W-:Y:S02]  /*2720*/  IABS R16, R6 ;  /* 0x0000000600107213 */ /* 0x000fe40000000000 */
[----:B------:R-:W1:Y:S01]  /*2730*/  I2F.U32.RP R11, R20 ;  /* 0x00000014000b7306 */ /* 0x000e620000209000 */
[----:B------:R-:W-:Y:S01]  /*2740*/  IABS R13, R15 ;  /* 0x0000000f000d7213 */ /* 0x000fe20000000000 */
[----:B------:R-:W2:Y:S01]  /*2750*/  LDCU.64 UR4, c[0x0][0x430] ;  /* 0x00008600ff0477ac */ /* 0x000ea20008000a00 */
[----:B------:R-:W-:Y:S02]  /*2760*/  IABS R17, R8 ;  /* 0x0000000800117213 */ /* 0x000fe40000000000 */
[----:B------:R-:W-:Y:S01]  /*2770*/  IABS R14, R5 ;  /* 0x00000005000e7213 */ /* 0x000fe20000000000 */
[----:B------:R-:W-:Y:S01]  /*2780*/  UIMAD UR18, UR7, UR12, URZ ;  /* 0x0000000c071272a4 */ /* 0x000fe2000f8e02ff */
[----:B------:R-:W-:Y:S01]  /*2790*/  ISETP.NE.AND P5, PT, R9, RZ, PT ;  /* 0x000000ff0900720c */ /* 0x000fe20003fa5270 */
[----:B------:R-:W3:Y:S01]  /*27a0*/  I2F.U32.RP R12, R16 ;  /* 0x00000010000c7306 */ /* 0x000ee20000209000 */
[----:B0-----:R-:W-:-:S07]  /*27b0*/  UISETP.NE.AND UP0, UPT, UR17, URZ, UPT ;  /* 0x000000ff1100728c */ /* 0x001fce000bf05270 */
[----:B-1----:R-:W0:Y:S01]  /*27c0*/  MUFU.RCP R11, R11 ;  /* 0x0000000b000b7308 */ /* 0x002e220000001000 */
[----:B--2---:R-:W-:-:S07]  /*27d0*/  USEL UR4, UR4, 0x1, UP0 ;  /* 0x0000000104047887 */ /* 0x004fce0008000000 */
        /* <DEDUP_REMOVED lines=8> */
[----:B------:R1:W2:Y:S01]  /*2860*/  F2I.FTZ.U32.TRUNC.NTZ R33, R32 ;  /* 0x0000002000217305 */ /* 0x0002a2000021f000 */
[----:B0-----:R-:W-:-:S07]  /*2870*/  IMAD.MOV R11, RZ, RZ, -R19 ;  /* 0x000000ffff0b7224 */ /* 0x001fce00078e0a13 */
[----:B------:R-:W-:Y:S01]  /*2880*/  MUFU.RCP R29, R29 ;  /* 0x0000001d001d7308 */ /* 0x000fe20000001000 */
[----:B------:R-:W-:Y:S02]  /*2890*/  IMAD.MOV.U32 R18, RZ, RZ, RZ ;  /* 0x000000ffff127224 */ /* 0x000fe400078e00ff */
[----:B------:R-:W-:Y:S01]  /*28a0*/  IMAD R28, R11, R20, RZ ;  /* 0x000000140b1c7224 */ /* 0x000fe200078e02ff */
[----:B------:R-:W-:Y:S01]  /*28b0*/  IABS R11, R6 ;  /* 0x00000006000b7213 */ /* 0x000fe20000000000 */
[----:B-1----:R-:W-:-:S03]  /*28c0*/  HFMA2 R32, -RZ, RZ, 0, 0 ;  /* 0x00000000ff207431 */ /* 0x002fc600000001ff */
[----:B------:R-:W0:Y:S01]  /*28d0*/  I2F.U32.RP R26, R17 ;  /* 0x00000011001a7306 */ /* 0x000e220000209000 */
[----:B--2---:R-:W-:Y:S01]  /*28e0*/  IADD3 R25, PT, PT, RZ, -R33, RZ ;  /* 0x80000021ff197210 */ /* 0x004fe20007ffe0ff */
[----:B------:R-:W-:Y:S01]  /*28f0*/  IMAD.HI.U32 R28, R19, R28, R18 ;  /* 0x0000001c131c7227 */ /* 0x000fe200078e0012 */
[----:B------:R-:W-:Y:S02]  /*2900*/  IABS R19, R30 ;  /* 0x0000001e00137213 */ /* 0x000fe40000000000 */
[----:B------:R-:W-:Y:S01]  /*2910*/  IABS R18, R9 ;  /* 0x0000000900127213 */ /* 0x000fe20000000000 */
[----:B------:R-:W-:Y:S02]  /*2920*/  IMAD R25, R25, R16, RZ ;  /* 0x0000001019197224 */ /* 0x000fe400078e02ff */
[----:B------:R-:W1:Y:S01]  /*2930*/  I2F.U32.RP R21, R14 ;  /* 0x0000000e00157306 */ /* 0x000e620000209000 */
[----:B------:R-:W-:-:S04]  /*2940*/  IMAD.HI.U32 R27, R28, R19, RZ ;  /* 0x000000131c1b7227 */ /* 0x000fc800078e00ff */
[----:B------:R-:W-:-:S03]  /*2950*/  IMAD.HI.U32 R25, R33, R25, R32 ;  /* 0x0000001921197227 */ /* 0x000fc600078e0020 */
[----:B0-----:R-:W0:Y:S01]  /*2960*/  MUFU.RCP R26, R26 ;  /* 0x0000001a001a7308 */ /* 0x001e220000001000 */
[----:B------:R-:W-:Y:S02]  /*2970*/  IMAD.MOV R18, RZ, RZ, -R18 ;  /* 0x000000ffff127224 */ /* 0x000fe400078e0a12 */
[----:B------:R-:W-:Y:S02]  /*2980*/  VIADD R29, R29, 0xffffffe ;  /* 0x0ffffffe1d1d7836 */ /* 0x000fe40000000000 */
[----:B------:R-:W-:Y:S02]  /*2990*/  IMAD R19, R27, R18, R19 ;  /* 0x000000121b137224 */ /* 0x000fe400078e0213 */
[----:B------:R-:W-:Y:S01]  /*29a0*/  IMAD.MOV R11, RZ, RZ, -R11 ;  /* 0x000000ffff0b7224 */ /* 0x000fe200078e0a0b */
[----:B-1----:R-:W1:Y:S01]  /*29b0*/  MUFU.RCP R21, R21 ;  /* 0x0000001500157308 */ /* 0x002e620000001000 */
[----:B------:R-:W-:Y:S01]  /*29c0*/  IMAD.HI.U32 R25, R25, R12, RZ ;  /* 0x0000000c19197227 */ /* 0x000fe200078e00ff */
[----:B------:R-:W-:-:S03]  /*29d0*/  ISETP.GT.U32.AND P3, PT, R20, R19, PT ;  /* 0x000000131400720c */ /* 0x000fc60003f64070 */
[----:B------:R-:W-:Y:S01]  /*29e0*/  IMAD R11, R25, R11, R12 ;  /* 0x0000000b190b7224 */ /* 0x000fe200078e020c */
[----:B------:R-:W-:Y:S01]  /*29f0*/  LOP3.LUT R12, R30, R9, RZ, 0x3c, !PT ;  /* 0x000000091e0c7212 */ /* 0x000fe200078e3cff */
[----:B------:R-:W-:Y:S01]  /*2a00*/  IMAD.MOV.U32 R28, RZ, RZ, RZ ;  /* 0x000000ffff1c7224 */ /* 0x000fe200078e00ff */
[----:B------:R-:W2:Y:S01]  /*2a10*/  F2I.FTZ.U32.TRUNC.NTZ R29, R29 ;  /* 0x0000001d001d7305 */ /* 0x000ea2000021f000 */
[----:B0-----:R-:W-:Y:S01]  /*2a20*/  VIADD R26, R26, 0xffffffe ;  /* 0x0ffffffe1a1a7836 */ /* 0x001fe20000000000 */
[----:B------:R-:W-:Y:S02]  /*2a30*/  ISETP.GT.U32.AND P1, PT, R16, R11, PT ;  /* 0x0000000b1000720c */ /* 0x000fe40003f24070 */
[----:B------:R-:W-:Y:S02]  /*2a40*/  ISETP.GE.AND P2, PT, R12, RZ, PT ;  /* 0x000000ff0c00720c */ /* 0x000fe40003f46270 */
[----:B------:R-:W-:Y:S01]  /*2a50*/  IABS R12, R2 ;  /* 0x00000002000c7213 */ /* 0x000fe20000000000 */
[----:B------:R-:W-:Y:S01]  /*2a60*/  @!P3 IMAD.IADD R19, R19, 0x1, -R20 ;  /* 0x000000011313b824 */ /* 0x000fe200078e0a14 */
[----:B------:R-:W0:Y:S01]  /*2a70*/  F2I.FTZ.U32.TRUNC.NTZ R33, R26 ;  /* 0x0000001a00217305 */ /* 0x000e22000021f000 */
[----:B-1----:R-:W-:-:S02]  /*2a80*/  IADD3 R21, PT, PT, R21, 0xffffffe, RZ ;  /* 0x0ffffffe15157810 */ /* 0x002fc40007ffe0ff */
[----:B------:R-:W-:Y:S02]  /*2a90*/  @!P3 IADD3 R27, PT, PT, R27, 0x1, RZ ;  /* 0x000000011b1bb810 */ /* 0x000fe40007ffe0ff */
[----:B------:R-:W-:Y:S02]  /*2aa0*/  ISETP.GE.U32.AND P6, PT, R19, R20, PT ;  /* 0x000000141300720c */ /* 0x000fe40003fc6070 */
[----:B--2---:R-:W-:Y:S01]  /*2ab0*/  IADD3 R18, PT, PT, RZ, -R29, RZ ;  /* 0x8000001dff127210 */ /* 0x004fe20007ffe0ff */
[----:B------:R-:W1:Y:S01]  /*2ac0*/  F2I.FTZ.U32.TRUNC.NTZ R21, R21 ;  /* 0x0000001500157305 */ /* 0x000e62000021f000 */
[----:B------:R-:W-:Y:S01]  /*2ad0*/  @!P1 IADD3 R11, PT, PT, R11, -R16, RZ ;  /* 0x800000100b0b9210 */ /* 0x000fe20007ffe0ff */
[----:B------:R-:W-:Y:S01]  /*2ae0*/  @!P1 VIADD R25, R25, 0x1 ;  /* 0x0000000119199836 */ /* 0x000fe20000000000 */
[----:B------:R-:W-:Y:S01]  /*2af0*/  LOP3.LUT R19, R10, R6, RZ, 0x3c, !PT ;  /* 0x000000060a137212 */ /* 0x000fe200078e3cff */
[----:B------:R-:W-:Y:S01]  /*2b00*/  IMAD R31, R18, R13, RZ ;  /* 0x0000000d121f7224 */ /* 0x000fe200078e02ff */
[----:B------:R-:W-:-:S02]  /*2b10*/  ISETP.GE.U32.AND P4, PT, R11, R16, PT ;  /* 0x000000100b00720c */ /* 0x000fc40003f86070 */
[----:B------:R-:W-:Y:S01]  /*2b20*/  IABS R18, R15 ;  /* 0x0000000f00127213 */ /* 0x000fe20000000000 */
[----:B------:R-:W-:Y:S01]  /*2b30*/  IMAD.HI.U32 R31, R29, R31, R28 ;  /* 0x0000001f1d1f7227 */ /* 0x000fe200078e001c */
[----:B------:R-:W-:Y:S02]  /*2b40*/  ISETP.GE.AND P0, PT, R19, RZ, PT ;  /* 0x000000ff1300720c */ /* 0x000fe40003f06270 */
[----:B------:R-:W-:Y:S01]  /*2b50*/  ISETP.NE.AND P3, PT, R6, RZ, PT ;  /* 0x000000ff0600720c */ /* 0x000fe20003f65270 */
[----:B0-----:R-:W-:Y:S01]  /*2b60*/  IMAD.MOV R11, RZ, RZ, -R33 ;  /* 0x000000ffff0b7224 */ /* 0x001fe200078e0a21 */
[----:B------:R-:W-:Y:S01]  /*2b70*/  @P6 IADD3 R27, PT, PT, R27, 0x1, RZ ;  /* 0x000000011b1b6810 */ /* 0x000fe20007ffe0ff */
[----:B------:R-:W-:Y:S01]  /*2b80*/  IMAD.MOV R18, RZ, RZ, -R18 ;  /* 0x000000ffff127224 */ /* 0x000fe200078e0a12 */
[----:B------:R-:W-:Y:S01]  /*2b90*/  MOV R20, RZ ;  /* 0x000000ff00147202 */ /* 0x000fe20000000f00 */
[----:B------:R-:W-:-:S04]  /*2ba0*/  IMAD.HI.U32 R31, R31, R12, RZ ;  /* 0x0000000c1f1f7227 */ /* 0x000fc800078e00ff */
[----:B------:R-:W-:Y:S02]  /*2bb0*/  IMAD.MOV.U32 R16, RZ, RZ, R11 ;  /* 0x000000ffff107224 */ /* 0x000fe400078e000b */
[----:B------:R-:W-:Y:S01]  /*2bc0*/  IMAD R12, R31, R18, R12 ;  /* 0x000000121f0c7224 */ /* 0x000fe200078e020c */
[----:B------:R-:W-:Y:S01]  /*2bd0*/  IABS R18, R8 ;  /* 0x0000000800127213 */ /* 0x000fe20000000000 */
[----:B-1----:R-:W-:Y:S02]  /*2be0*/  IMAD.MOV R11, RZ, RZ, -R21 ;  /* 0x000000ffff0b7224 */ /* 0x002fe400078e0a15 */
[----:B------:R-:W-:Y:S01]  /*2bf0*/  @P4 VIADD R25, R25, 0x1 ;  /* 0x0000000119194836 */ /* 0x000fe20000000000 */
[----:B------:R-:W-:Y:S01]  /*2c00*/  ISETP.GT.U32.AND P1, PT, R13, R12, PT ;  /* 0x0000000c0d00720c */ /* 0x000fe20003f24070 */
[----:B------:R-:W-:Y:S01]  /*2c10*/  IMAD R19, R16, R17, RZ ;  /* 0x0000001110137224 */ /* 0x000fe200078e02ff */
[----:B------:R-:W-:Y:S01]  /*2c20*/  ISETP.NE.AND P4, PT, R15, RZ, PT ;  /* 0x000000ff0f00720c */ /* 0x000fe20003f85270 */
        /* <DEDUP_REMOVED lines=11> */
[----:B------:R-:W-:Y:S01]  /*2ce0*/  @!P1 IADD3 R12, PT, PT, R12, -R13, RZ ;  /* 0x8000000d0c0c9210 */ /* 0x000fe20007ffe0ff */
[----:B------:R-:W-:Y:S02]  /*2cf0*/  IMAD.MOV R18, RZ, RZ, -R18 ;  /* 0x000000ffff127224 */ /* 0x000fe400078e0a12 */
[----:B------:R-:W-:Y:S01]  /*2d00*/  IMAD.HI.U32 R32, R32, R19, RZ ;  /* 0x0000001320207227 */ /* 0x000fe200078e00ff */
[----:B------:R-:W-:Y:S02]  /*2d10*/  ISETP.GE.U32.AND P2, PT, R12, R13, PT ;  /* 0x0000000d0c00720c */ /* 0x000fe40003f46070 */
[----:B------:R-:W-:Y:S01]  /*2d20*/  LOP3.LUT R12, R2, R15, RZ, 0x3c, !PT ;  /* 0x0000000f020c7212 */ /* 0x000fe200078e3cff */
[----:B------:R-:W-:-:S02]  /*2d30*/  IMAD.MOV R11, RZ, RZ, -R11 ;  /* 0x000000ffff0b7224 */ /* 0x000fc400078e0a0b */
[----:B------:R-:W-:Y:S01]  /*2d40*/  IMAD.HI.U32 R20, R20, R16, RZ ;  /* 0x0000001014147227 */ /* 0x000fe200078e00ff */
[----:B------:R-:W-:Y:S02]  /*2d50*/  ISETP.GE.AND P0, PT, R12, RZ, PT ;  /* 0x000000ff0c00720c */ /* 0x000fe40003f06270 */
[----:B------:R-:W-:Y:S01]  /*2d60*/  LOP3.LUT R12, R27, R8, RZ, 0x3c, !PT ;  /* 0x000000081b0c7212 */ /* 0x000fe200078e3cff */
[----:B------:R-:W-:Y:S02]  /*2d70*/  IMAD R18, R32, R18, R19 ;  /* 0x0000001220127224 */ /* 0x000fe400078e0213 */
[----:B------:R-:W-:Y:S02]  /*2d80*/  IMAD R11, R20, R11, R16 ;  /* 0x0000000b140b7224 */ /* 0x000fe400078e0210 */
[----:B------:R-:W-:Y:S01]  /*2d90*/  @!P1 VIADD R31, R31, 0x1 ;  /* 0x000000011f1f9836 */ /* 0x000fe20000000000 */
[----:B------:R-:W-:Y:S02]  /*2da0*/  ISETP.GT.U32.AND P3, PT, R17, R18, PT ;  /* 0x000000121100720c */ /* 0x000fe40003f64070 */
[----:B------:R-:W-:-:S02]  /*2db0*/  ISETP.GT.U32.AND P1, PT, R14, R11, PT ;  /* 0x0000000b0e00720c */ /* 0x000fc40003f24070 */
[----:B------:R-:W-:Y:S02]  /*2dc0*/  @P2 IADD3 R31, PT, PT, R31, 0x1, RZ ;  /* 0x000000011f1f2810 */ /* 0x000fe40007ffe0ff */
[----:B------:R-:W-:Y:S02]  /*2dd0*/  ISETP.GE.AND P2, PT, R12, RZ, PT ;  /* 0x000000ff0c00720c */ /* 0x000fe40003f46270 */
[----:B------:R-:W-:Y:S01]  /*2de0*/  LOP3.LUT R12, R25, R5, RZ, 0x3c, !PT ;  /* 0x00000005190c7212 */ /* 0x000fe200078e3cff */
[----:B------:R-:W-:Y:S01]  /*2df0*/  @!P0 IMAD.MOV R31, RZ, RZ, -R31 ;  /* 0x000000ffff1f8224 */ /* 0x000fe200078e0a1f */
[----:B------:R-:W-:Y:S02]  /*2e00*/  @!P4 LOP3.LUT R31, RZ, R15, RZ, 0x33, !PT ;  /* 0x0000000fff1fc212 */ /* 0x000fe400078e33ff */
[----:B------:R-:W-:Y:S01]  /*2e10*/  ISETP.GE.AND P0, PT, R12, RZ, PT ;  /* 0x000000ff0c00720c */ /* 0x000fe20003f06270 */
[----:B------:R-:W-:Y:S02]  /*2e20*/  @!P3 IMAD.IADD R18, R18, 0x1, -R17 ;  /* 0x000000011212b824 */ /* 0x000fe400078e0a11 */
[----:B------:R-:W-:Y:S01]  /*2e30*/  @!P1 IADD3 R11, PT, PT, R11, -R14, RZ ;  /* 0x8000000e0b0b9210 */ /* 0x000fe20007ffe0ff */
[----:B------:R-:W-:Y:S01]  /*2e40*/  @!P3 VIADD R32, R32, 0x1 ;  /* 0x000000012020b836 */ /* 0x000fe20000000000 */
[----:B------:R-:W-:-:S02]  /*2e50*/  ISETP.NE.AND P3, PT, R5, RZ, PT ;  /* 0x000000ff0500720c */ /* 0x000fc40003f65270 */
[----:B------:R-:W-:Y:S01]  /*2e60*/  ISETP.GE.U32.AND P6, PT, R18, R17, PT ;  /* 0x000000111200720c */ /* 0x000fe20003fc6070 */
[----:B------:R-:W-:Y:S01]  /*2e70*/  IMAD.WIDE R16, R31, UR13, RZ ;  /* 0x0000000d1f107c25 */ /* 0x000fe2000f8e02ff */
[----:B------:R-:W-:Y:S02]  /*2e80*/  ISETP.GE.U32.AND P4, PT, R11, R14, PT ;  /* 0x0000000e0b00720c */ /* 0x000fe40003f86070 */
[----:B------:R-:W-:Y:S01]  /*2e90*/  @!P1 IADD3 R20, PT, PT, R20, 0x1, RZ ;  /* 0x0000000114149810 */ /* 0x000fe20007ffe0ff */
[----:B------:R-:W-:Y:S02]  /*2ea0*/  IMAD.MOV R11, RZ, RZ, -R27 ;  /* 0x000000ffff0b7224 */ /* 0x000fe400078e0a1b */
[----:B------:R-:W-:-:S04]  /*2eb0*/  IMAD.WIDE.U32 R12, R0, UR4, R16 ;  /* 0x00000004000c7c25 */ /* 0x000fc8000f8e0010 */
[----:B------:R-:W-:Y:S02]  /*2ec0*/  IMAD.MOV R31, RZ, RZ, -R31 ;  /* 0x000000ffff1f7224 */ /* 0x000fe400078e0a1f */
[----:B------:R-:W-:Y:S02]  /*2ed0*/  @P6 VIADD R32, R32, 0x1 ;  /* 0x0000000120206836 */ /* 0x000fe40000000000 */
[----:B------:R-:W-:Y:S01]  /*2ee0*/  @P4 IADD3 R20, PT, PT, R20, 0x1, RZ ;  /* 0x0000000114144810 */ /* 0x000fe20007ffe0ff */
[----:B------:R-:W-:Y:S01]  /*2ef0*/  IMAD R11, R9, R11, R30 ;  /* 0x0000000b090b7224 */ /* 0x000fe200078e021e */
[----:B------:R-:W-:Y:S01]  /*2f00*/  IADD3 R9, PT, PT, -R25, RZ, RZ ;  /* 0x000000ff19097210 */ /* 0x000fe20007ffe1ff */
        /* <DEDUP_REMOVED lines=8> */
[----:B------:R-:W-:-:S02]  /*2f90*/  IMAD.MOV R2, RZ, RZ, -R32 ;  /* 0x000000ffff027224 */ /* 0x000fc400078e0a20 */
        /* <DEDUP_REMOVED lines=21> */
.L_x_456:
[----:B------:R-:W0:Y:S01]  /*30f0*/  LDC.64 R4, c[0x0][0x420] ;  /* 0x00010800ff047b82 */ /* 0x000e220000000a00 */
[----:B------:R-:W-:-:S05]  /*3100*/  IADD3 R2, PT, PT, R2, UR15, RZ ;  /* 0x0000000f02027c10 */ /* 0x000fca000fffe0ff */
[----:B0-----:R-:W-:-:S05]  /*3110*/  IMAD.WIDE.U32 R2, R2, 0x4, R4 ;  /* 0x0000000402027825 */ /* 0x001fca00078e0004 */
[----:B------:R1:W-:Y:S02]  /*3120*/  STG.E desc[UR10][R2.64], R22 ;  /* 0x0000001602007986 */ /* 0x0003e4000c10190a */
.L_x_455:
[----:B------:R-:W-:Y:S05]  /*3130*/  BSYNC.RECONVERGENT B1 ;  /* 0x0000000000017941 */ /* 0x000fea0003800200 */
.L_x_454:
        /* <DEDUP_REMOVED lines=16> */
.L_x_463:
[----:B------:R-:W-:Y:S05]  /*3240*/  BSYNC.RECONVERGENT B0 ;  /* 0x0000000000007941 */ /* 0x000fea0003800200 */
.L_x_462:
[----:B------:R-:W-:Y:S01]  /*3250*/  BAR.SYNC.DEFER_BLOCKING 0x0 ;  /* 0x0000000000007b1d */ /* 0x000fe20000010000 */
[----:B------:R-:W-:Y:S01]  /*3260*/  UISETP.GE.AND UP0, UPT, UR6, 0x1, UPT ;  /* 0x000000010600788c */ /* 0x000fe2000bf06270 */
[----:B------:R-:W-:Y:S01]  /*3270*/  HFMA2 R0, -RZ, RZ, 0, 0 ;  /* 0x00000000ff007431 */ /* 0x000fe200000001ff */
[----:B------:R-:W-:Y:S01]  /*3280*/  SHF.R.U32.HI R12, RZ, 0x4, R7 ;  /* 0x00000004ff0c7819 */ /* 0x000fe20000011607 */
[----:B------:R-:W-:Y:S01]  /*3290*/  IMAD.SHL.U32 R7, R7, 0x4, RZ ;  /* 0x0000000407077824 */ /* 0x000fe200078e00ff */
[----:B012---:R-:W-:Y:S01]  /*32a0*/  CS2R R2, SRZ ;  /* 0x0000000000027805 */ /* 0x007fe2000001ff00 */
[----:B------:R-:W-:-:S04]  /*32b0*/  IMAD.MOV.U32 R5, RZ, RZ, RZ ;  /* 0x000000ffff057224 */ /* 0x000fc800078e00ff */
        /* <DEDUP_REMOVED lines=42> */
.L_x_468:
        /* <DEDUP_REMOVED lines=133> */
.L_x_467:
        /* <DEDUP_REMOVED lines=73> */
.L_x_469:
[----:B------:R-:W-:-:S09]  /*4240*/  UISETP.NE.OR UP1, UPT, UR5, URZ, UP1 ;  /* 0x000000ff0500728c */ /* 0x000fd20008f25670 */
[----:B------:R-:W-:Y:S05]  /*4250*/  BRA.U !UP1, `(.L_x_465) ;  /* 0x0000000109947547 */ /* 0x000fea000b800000 */
.L_x_466:
[----:B------:R-:W-:-:S13]  /*4260*/  ISETP.GE.AND P0, PT, R12, UR13, PT ;  /* 0x0000000d0c007c0c */ /* 0x000fda000bf06270 */
.L_x_470:
        /* <DEDUP_REMOVED lines=36> */
.L_x_465:
        /* <DEDUP_REMOVED lines=10> */
.L_x_471:
        /* <DEDUP_REMOVED lines=12> */
.L_x_464:
        /* <DEDUP_REMOVED lines=81> */
        .weak           $__internal_12_$__cuda_sm20_div_s64
        .type           $__internal_12_$__cuda_sm20_div_s64,@function
        .size           $__internal_12_$__cuda_sm20_div_s64,(.L_x_14718 - $__internal_12_$__cuda_sm20_div_s64)
$__internal_12_$__cuda_sm20_div_s64:
        /* <DEDUP_REMOVED lines=83> */
[----:B------:R-:W-:Y:S05]  /*5050*/  RET.REL.NODEC R12 `(_ZN5flash32flash_fwd_splitkv_combine_kernelI23Flash_fwd_kernel_traitsILi64ELi64ELi256ELi4ELb0ELb0EN7cutlass6half_tE19Flash_kernel_traitsILi64ELi64ELi256ELi4ES3_EELi8ELi2ELb1EEEvNS_16Flash_fwd_paramsE) ;  /* 0xffffffac0ce87950 */ /* 0x000fea0003c3ffff */
.L_x_472:
        /* <DEDUP_REMOVED lines=10> */
.L_x_14718:


//--------------------- .text._ZN5flash32flash_fwd_splitkv_combine_kernelI23Flash_fwd_kernel_traitsILi64ELi64ELi256ELi4ELb0ELb0EN7cutlass6half_tE19Flash_kernel_traitsILi64ELi64ELi256ELi4ES3_EELi8ELi1ELb1EEEvNS_16Flash_fwd_paramsE --------------------------
	.section	.text._ZN5flash32flash_fwd_splitkv_combine_kernelI23Flash_fwd_kernel_traitsILi64ELi64ELi256ELi4ELb0ELb0EN7cutlass6half_tE19Flash_kernel_traitsILi64ELi64ELi256ELi4ES3_EELi8ELi1ELb1EEEvNS_16Flash_fwd_paramsE,"ax",@progbits
	.align	128
        .global         _ZN5flash32flash_fwd_splitkv_combine_kernelI23Flash_fwd_kernel_traitsILi64ELi64ELi256ELi4ELb0ELb0EN7cutlass6half_tE19Flash_kernel_traitsILi64ELi64ELi256ELi4ES3_EELi8ELi1ELb1EEEvNS_16Flash_fwd_paramsE
        .type           _ZN5flash32flash_fwd_splitkv_combine_kernelI23Flash_fwd_kernel_traitsILi64ELi64ELi256ELi4ELb0ELb0EN7cutlass6half_tE19Flash_kernel_traitsILi64ELi64ELi256ELi4ES3_EELi8ELi1ELb1EEEvNS_16Flash_fwd_paramsE,@function
        .size           _ZN5flash32flash_fwd_splitkv_combine_kernelI23Flash_fwd_kernel_traitsILi64ELi64ELi256ELi4ELb0ELb0EN7cutlass6half_tE19Flash_kernel_traitsILi64ELi64ELi256ELi4ES3_EELi8ELi1ELb1EEEvNS_16Flash_fwd_paramsE,(.L_x_14719 - _ZN5flash32flash_fwd_splitkv_combine_kernelI23Flash_fwd_kernel_traitsILi64ELi64ELi256ELi4ELb0ELb0EN7cutlass6half_tE19Flash_kernel_traitsILi64ELi64ELi256ELi4ES3_EELi8ELi1ELb1EEEvNS_16Flash_fwd_paramsE)
        .other          _ZN5flash32flash_fwd_splitkv_combine_kernelI23Flash_fwd_kernel_traitsILi64ELi64ELi256ELi4ELb0ELb0EN7cutlass6half_tE19Flash_kernel_traitsILi64ELi64ELi256ELi4ES3_EELi8ELi1ELb1EEEvNS_16Flash_fwd_paramsE,@"STO_CUDA_ENTRY STV_DEFAULT"
_ZN5flash32flash_fwd_splitkv_combine_kernelI23Flash_fwd_kernel_traitsILi64ELi64ELi256ELi4ELb0ELb0EN7cutlass6half_tE19Flash_kernel_traitsILi64ELi64ELi256ELi4ES3_EELi8ELi1ELb1EEEvNS_16Flash_fwd_paramsE:
.text._ZN5flash32flash_fwd_splitkv_combine_kernelI23Flash_fwd_kernel_traitsILi64ELi64ELi256ELi4ELb0ELb0EN7cutlass6half_tE19Flash_kernel_traitsILi64ELi64ELi256ELi4ES3_EELi8ELi1ELb1EEEvNS_16Flash_fwd_paramsE:
        /* <DEDUP_REMOVED lines=38> */
.L_x_473:
[----:B------:R-:W-:Y:S01]  /*0260*/  IMAD.U32 R14, RZ, RZ, UR16 ;  /* 0x00000010ff0e7e24 */ /* 0x000fe2000f8e00ff */
[----:B------:R-:W-:Y:S01]  /*0270*/  MOV R18, UR14 ;  /* 0x0000000e00127c02 */ /* 0x000fe20008000f00 */
[----:B------:R-:W-:Y:S01]  /*0280*/  IMAD.U32 R19, RZ, RZ, UR17 ;  /* 0x00000011ff137e24 */ /* 0x000fe2000f8e00ff */
[----:B------:R-:W-:Y:S02]  /*0290*/  MOV R17, UR9 ;  /* 0x0000000900117c02 */ /* 0x000fe40008000f00 */
[----:B------:R-:W-:Y:S02]  /*02a0*/  MOV R16, 0x2c0 ;  /* 0x000002c000107802 */ /* 0x000fe40000000f00 */
[----:B------:R-:W-:Y:S05]  /*02b0*/  CALL.REL.NOINC `($__internal_13_$__cuda_sm20_div_s64) ;  /* 0x00000048000c7944 */ /* 0x000fea0003c00000 */
.L_x_474:
        /* <DEDUP_REMOVED lines=30> */
.L_x_476:
[----:B------:R-:W-:Y:S01]  /*04a0*/  IMAD.MOV.U32 R14, RZ, RZ, R10 ;  /* 0x000000ffff0e7224 */ /* 0x000fe200078e000a */
[----:B------:R-:W-:Y:S02]  /*04b0*/  MOV R19, R11 ;  /* 0x0000000b00137202 */ /* 0x000fe40000000f00 */
[----:B------:R-:W-:Y:S02]  /*04c0*/  MOV R16, 0x4e0 ;  /* 0x000004e000107802 */ /* 0x000fe40000000f00 */
[----:B------:R-:W-:Y:S05]  /*04d0*/  CALL.REL.NOINC `($__internal_13_$__cuda_sm20_div_s64) ;  /* 0x0000004400847944 */ /* 0x000fea0003c00000 */
[----:B------:R-:W-:Y:S02]  /*04e0*/  MOV R4, R10 ;  /* 0x0000000a00047202 */ /* 0x000fe40000000f00 */
[----:B------:R-:W-:Y:S02]  /*04f0*/  MOV R5, R11 ;  /* 0x0000000b00057202 */ /* 0x000fe40000000f00 */
.L_x_477:
[----:B------:R-:W-:Y:S05]  /*0500*/  BSYNC.RECONVERGENT B0 ;  /* 0x0000000000007941 */ /* 0x000fea0003800200 */
.L_x_475:
        /* <DEDUP_REMOVED lines=57> */
.L_x_479:
[----:B------:R-:W-:Y:S01]  /*08a0*/  IMAD.MOV.U32 R14, RZ, RZ, R18 ;  /* 0x000000ffff0e7224 */ /* 0x000fe200078e0012 */
[----:B------:R-:W-:Y:S01]  /*08b0*/  MOV R18, R9 ;  /* 0x0000000900127202 */ /* 0x000fe20000000f00 */
[----:B------:R-:W-:Y:S01]  /*08c0*/  IMAD.MOV.U32 R19, RZ, RZ, R17 ;  /* 0x000000ffff137224 */ /* 0x000fe200078e0011 */
[----:B------:R-:W-:Y:S02]  /*08d0*/  MOV R17, R25 ;  /* 0x0000001900117202 */ /* 0x000fe40000000f00 */
[----:B------:R-:W-:Y:S02]  /*08e0*/  MOV R16, 0x900 ;  /* 0x0000090000107802 */ /* 0x000fe40000000f00 */
[----:B------:R-:W-:Y:S05]  /*08f0*/  CALL.REL.NOINC `($__internal_13_$__cuda_sm20_div_s64) ;  /* 0x00000040007c7944 */ /* 0x000fea0003c00000 */
.L_x_480:
[----:B------:R-:W-:Y:S05]  /*0900*/  BSYNC.RECONVERGENT B0 ;  /* 0x0000000000007941 */ /* 0x000fea0003800200 */
.L_x_478:
        /* <DEDUP_REMOVED lines=123> */
.L_x_482:
[----:B------:R-:W-:Y:S01]  /*10c0*/  IMAD.MOV.U32 R14, RZ, RZ, R10 ;  /* 0x000000ffff0e7224 */ /* 0x000fe200078e000a */
[----:B------:R-:W-:Y:S01]  /*10d0*/  MOV R18, R8 ;  /* 0x0000000800127202 */ /* 0x000fe20000000f00 */
[----:B------:R-:W-:Y:S01]  /*10e0*/  IMAD.MOV.U32 R19, RZ, RZ, R11 ;  /* 0x000000ffff137224 */ /* 0x000fe200078e000b */
[----:B------:R-:W-:Y:S02]  /*10f0*/  MOV R17, R0 ;  /* 0x0000000000117202 */ /* 0x000fe40000000f00 */
[----:B------:R-:W-:Y:S02]  /*1100*/  MOV R16, 0x1120 ;  /* 0x0000112000107802 */ /* 0x000fe40000000f00 */
[----:B------:R-:W-:Y:S05]  /*1110*/  CALL.REL.NOINC `($__internal_13_$__cuda_sm20_div_s64) ;  /* 0x0000003800747944 */ /* 0x000fea0003c00000 */
[----:B------:R-:W-:Y:S02]  /*1120*/  MOV R32, R10 ;  /* 0x0000000a00207202 */ /* 0x000fe40000000f00 */
[----:B------:R-:W-:Y:S02]  /*1130*/  MOV R33, R11 ;  /* 0x0000000b00217202 */ /* 0x000fe40000000f00 */
.L_x_483:
[----:B------:R-:W-:Y:S05]  /*1140*/  BSYNC.RECONVERGENT B0 ;  /* 0x0000000000007941 */ /* 0x000fea0003800200 */
.L_x_481:
        /* <DEDUP_REMOVED lines=57> */
.L_x_485:
[----:B------:R-:W-:Y:S01]  /*14e0*/  IMAD.MOV.U32 R14, RZ, RZ, R4 ;  /* 0x000000ffff0e7224 */ /* 0x000fe200078e0004 */
[----:B------:R-:W-:Y:S01]  /*14f0*/  MOV R19, R5 ;  /* 0x0000000500137202 */ /* 0x000fe20000000f00 */
[----:B------:R-:W-:Y:S01]  /*1500*/  IMAD.MOV.U32 R18, RZ, RZ, R6 ;  /* 0x000000ffff127224 */ /* 0x000fe200078e0006 */
[----:B------:R-:W-:Y:S02]  /*1510*/  MOV R16, 0x1530 ;  /* 0x0000153000107802 */ /* 0x000fe40000000f00 */
[----:B------:R-:W-:Y:S05]  /*1520*/  CALL.REL.NOINC `($__internal_13_$__cuda_sm20_div_s64) ;  /* 0x0000003400707944 */ /* 0x000fea0003c00000 */
[----:B------:R-:W-:Y:S02]  /*1530*/  MOV R26, R10 ;  /* 0x0000000a001a7202 */ /* 0x000fe40000000f00 */
[----:B------:R-:W-:Y:S02]  /*1540*/  MOV R27, R11 ;  /* 0x0000000b001b7202 */ /* 0x000fe40000000f00 */
.L_x_486:
[----:B------:R-:W-:Y:S05]  /*1550*/  BSYNC.RECONVERGENT B0 ;  /* 0x0000000000007941 */ /* 0x000fea0003800200 */
.L_x_484:
        /* <DEDUP_REMOVED lines=27> */
[----:B------:R-:W-:-:S02]  /*1710*/  IMAD.HI.U32 R5, R11, R5, R10 ;  /* 0x000000050b057227 */ /* 0x000fc400078e000a */
[----:B------:R-:W0:Y:S01]  /*1720*/  @!P1 S2R R11, SR_CgaCtaId ;  /* 0x00000000000b9919 */ /* 0x000e220000008800 */
        /* <DEDUP_REMOVED lines=12> */
[----:B0-----:R-:W-:Y:S02]  /*17f0*/  @!P1 LEA R11, R11, R2, 0x18 ;  /* 0x000000020b0b9211 */ /* 0x001fe400078ec0ff */
[----:B------:R-:W-:-:S03]  /*1800*/  SHF.R.U32.HI R2, RZ, 0x1, R7 ;  /* 0x00000001ff027819 */ /* 0x000fc60000011607 */
[----:B------:R-:W-:Y:S01]  /*1810*/  @!P1 IMAD R11, R24, 0x24, R11 ;  /* 0x00000024180b9824 */ /* 0x000fe200078e020b */
[----:B-1----:R-:W-:-:S03]  /*1820*/  @!P1 LEA R3, R4, R3, 0x18 ;  /* 0x0000000304039211 */ /* 0x002fc600078ec0ff */
[----:B------:R-:W-:Y:S01]  /*1830*/  @P3 VIADD R5, R5, 0x1 ;  /* 0x0000000105053836 */ /* 0x000fe20000000000 */
[----:B------:R-:W-:-:S03]  /*1840*/  @!P1 LEA R11, R2, R11, 0x2 ;  /* 0x0000000b020b9211 */ /* 0x000fc600078e10ff */
[----:B------:R-:W-:Y:S01]  /*1850*/  @!P2 IMAD.MOV R5, RZ, RZ, -R5 ;  /* 0x000000ffff05a224 */ /* 0x000fe200078e0a05 */
[----:B------:R-:W-:Y:S01]  /*1860*/  @!P0 LOP3.LUT R5, RZ, UR5, RZ, 0x33, !PT ;  /* 0x00000005ff058c12 */ /* 0x000fe2000f8e33ff */
[C---:B------:R-:W-:Y:S01]  /*1870*/  @!P1 IMAD R3, R16.reuse, 0x24, R3 ;  /* 0x0000002410039824 */ /* 0x040fe200078e0203 */
[----:B---3--:R-:W-:-:S03]  /*1880*/  ISETP.GE.AND P0, PT, R16, UR18, PT ;  /* 0x0000001210007c0c */ /* 0x008fc6000bf06270 */
[----:B------:R-:W-:Y:S01]  /*1890*/  IMAD R10, R5, UR10, RZ ;  /* 0x0000000a050a7c24 */ /* 0x000fe2000f8e02ff */
[----:B------:R-:W0:Y:S01]  /*18a0*/  LDCU.64 UR10, c[0x0][0x358] ;  /* 0x00006b00ff0a77ac */ /* 0x000e220008000a00 */
[----:B------:R-:W-:-:S03]  /*18b0*/  @!P1 IMAD.IADD R14, R3, 0x1, R14 ;  /* 0x00000001030e9824 */ /* 0x000fc600078e020e */
        /* <DEDUP_REMOVED lines=19> */
.L_x_488:
[----:B0-----:R-:W-:Y:S05]  /*19f0*/  BSYNC.RECONVERGENT B0 ;  /* 0x0000000000007941 */ /* 0x001fea0003800200 */
.L_x_487:
[----:B-----5:R-:W-:Y:S01]  /*1a00*/  @!P1 STS [R14], R17 ;  /* 0x000000110e009388 */ /* 0x020fe20000000800 */
[----:B-1----:R-:W0:Y:S01]  /*1a10*/  I2F.RP R18, R13 ;  /* 0x0000000d00127306 */ /* 0x002e220000209400 */
[----:B------:R-:W-:Y:S01]  /*1a20*/  IABS R3, R15 ;  /* 0x0000000f00037213 */ /* 0x000fe20000000000 */
[----:B------:R-:W-:Y:S01]  /*1a30*/  BSSY.RECONVERGENT B1, `(.L_x_489) ;  /* 0x000016c000017945 */ /* 0x000fe20003800200 */
[----:B------:R-:W-:Y:S01]  /*1a40*/  BAR.SYNC.DEFER_BLOCKING 0x0 ;  /* 0x0000000000007b1d */ /* 0x000fe20000010000 */
[----:B------:R-:W-:-:S05]  /*1a50*/  ISETP.NE.AND P5, PT, R10, RZ, PT ;  /* 0x000000ff0a00720c */ /* 0x000fca0003fa5270 */
[----:B------:R-:W1:Y:S08]  /*1a60*/  I2F.RP R16, R3 ;  /* 0x0000000300107306 */ /* 0x000e700000209400 */
[----:B0-----:R-:W0:Y:S08]  /*1a70*/  MUFU.RCP R20, R18 ;  /* 0x0000001200147308 */ /* 0x001e300000001000 */
[----:B-1----:R-:W1:Y:S01]  /*1a80*/  MUFU.RCP R28, R16 ;  /* 0x00000010001c7308 */ /* 0x002e620000001000 */
[----:B------:R2:W3:Y:S01]  /*1a90*/  @!P1 LDS R23, [R11] ;  /* 0x000000000b179984 */ /* 0x0004e20000000800 */
[----:B0-----:R-:W-:-:S06]  /*1aa0*/  VIADD R20, R20, 0xffffffe ;  /* 0x0ffffffe14147836 */ /* 0x001fcc0000000000 */
[----:B------:R0:W4:Y:S01]  /*1ab0*/  F2I.FTZ.U32.TRUNC.NTZ R21, R20 ;  /* 0x0000001400157305 */ /* 0x000122000021f000 */
[----:B-1----:R-:W-:-:S07]  /*1ac0*/  VIADD R28, R28, 0xffffffe ;  /* 0x0ffffffe1c1c7836 */ /* 0x002fce0000000000 */
[----:B------:R-:W1:Y:S01]  /*1ad0*/  F2I.FTZ.U32.TRUNC.NTZ R29, R28 ;  /* 0x0000001c001d7305 */ /* 0x000e62000021f000 */
[----:B--2---:R-:W-:Y:S01]  /*1ae0*/  IABS R11, R12 ;  /* 0x0000000c000b7213 */ /* 0x004fe20000000000 */
[----:B0-----:R-:W-:Y:S02]  /*1af0*/  HFMA2 R20, -RZ, RZ, 0, 0 ;  /* 0x00000000ff147431 */ /* 0x001fe400000001ff */
[----:B----4-:R-:W-:-:S04]  /*1b00*/  IMAD.MOV R22, RZ, RZ, -R21 ;  /* 0x000000ffff167224 */ /* 0x010fc800078e0a15 */
[----:B------:R-:W-:Y:S02]  /*1b10*/  IMAD R22, R22, R13, RZ ;  /* 0x0000000d16167224 */ /* 0x000fe400078e02ff */
[----:B-1----:R-:W-:Y:S02]  /*1b20*/  IMAD.MOV R18, RZ, RZ, -R29 ;  /* 0x000000ffff127224 */ /* 0x002fe400078e0a1d */
[----:B------:R-:W-:Y:S01]  /*1b30*/  IMAD.HI.U32 R22, R21, R22, R20 ;  /* 0x0000001615167227 */ /* 0x000fe200078e0014 */
[----:B------:R-:W-:Y:S01]  /*1b40*/  IABS R20, R10 ;  /* 0x0000000a00147213 */ /* 0x000fe20000000000 */
[----:B---3--:R-:W0:Y:S02]  /*1b50*/  SHFL.BFLY PT, R4, R23, 0x1, 0x1f ;  /* 0x0c201f0017047f89 */ /* 0x008e2400000e0000 */
[----:B------:R-:W-:Y:S02]  /*1b60*/  IMAD.MOV.U32 R28, RZ, RZ, RZ ;  /* 0x000000ffff1c7224 */ /* 0x000fe400078e00ff */
[----:B------:R-:W-:-:S02]  /*1b70*/  IMAD R18, R18, R3, RZ ;  /* 0x0000000312127224 */ /* 0x000fc400078e02ff */
[----:B------:R-:W-:Y:S02]  /*1b80*/  IMAD.MOV R20, RZ, RZ, -R20 ;  /* 0x000000ffff147224 */ /* 0x000fe400078e0a14 */
[----:B------:R-:W-:-:S04]  /*1b90*/  IMAD.HI.U32 R18, R29, R18, R28 ;  /* 0x000000121d127227 */ /* 0x000fc800078e001c */
[----:B------:R-:W-:-:S04]  /*1ba0*/  IMAD.HI.U32 R22, R22, R11, RZ ;  /* 0x0000000b16167227 */ /* 0x000fc800078e00ff */
[----:B------:R-:W-:Y:S02]  /*1bb0*/  IMAD R20, R22, R20, R11 ;  /* 0x0000001416147224 */ /* 0x000fe400078e020b */
[----:B------:R-:W-:-:S03]  /*1bc0*/  IMAD.HI.U32 R18, R18, R11, RZ ;  /* 0x0000000b12127227 */ /* 0x000fc600078e00ff */
[----:B------:R-:W-:Y:S01]  /*1bd0*/  ISETP.GT.U32.AND P2, PT, R13, R20, PT ;  /* 0x000000140d00720c */ /* 0x000fe20003f44070 */
[----:B------:R-:W-:Y:S01]  /*1be0*/  IMAD.MOV R14, RZ, RZ, -R18 ;  /* 0x000000ffff0e7224 */ /* 0x000fe200078e0a12 */
[----:B0-----:R-:W-:-:S03]  /*1bf0*/  FMNMX.FTZ R4, R4, R23, !PT ;  /* 0x0000001704047209 */ /* 0x001fc60007810000 */
[C---:B------:R-:W-:Y:S01]  /*1c00*/  IMAD R14, R3.reuse, R14, R11 ;  /* 0x0000000e030e7224 */ /* 0x040fe200078e020b */
[----:B------:R-:W-:Y:S02]  /*1c10*/  LOP3.LUT R11, R12, R13, RZ, 0x3c, !PT ;  /* 0x0000000d0c0b7212 */ /* 0x000fe400078e3cff */
[----:B------:R-:W-:Y:S02]  /*1c20*/  FSETP.NEU.FTZ.AND P0, PT, R4, -INF , PT ;  /* 0xff8000000400780b */ /* 0x000fe40003f1d000 */
[----:B------:R-:W-:Y:S02]  /*1c30*/  LOP3.LUT R12, R12, R15, RZ, 0x3c, !PT ;  /* 0x0000000f0c0c7212 */ /* 0x000fe400078e3cff */
[----:B------:R-:W-:Y:S01]  /*1c40*/  FSEL R4, R4, RZ, P0 ;  /* 0x000000ff04047208 */ /* 0x000fe20000000000 */
[----:B------:R-:W-:Y:S01]  /*1c50*/  @!P2 VIADD R22, R22, 0x1 ;  /* 0x000000011616a836 */ /* 0x000fe20000000000 */
[----:B------:R-:W-:Y:S02]  /*1c60*/  ISETP.GT.U32.AND P0, PT, R3, R14, PT ;  /* 0x0000000e0300720c */ /* 0x000fe40003f04070 */
[----:B------:R-:W-:Y:S01]  /*1c70*/  @!P2 IADD3 R20, PT, PT, R20, -R13, RZ ;  /* 0x8000000d1414a210 */ /* 0x000fe20007ffe0ff */
[----:B------:R-:W-:Y:S01]  /*1c80*/  FADD.FTZ R17, -R4, R23 ;  /* 0x0000001704117221 */ /* 0x000fe20000010100 */
[----:B------:R-:W-:-:S02]  /*1c90*/  ISETP.GE.AND P2, PT, R12, RZ, PT ;  /* 0x000000ff0c00720c */ /* 0x000fc40003f46270 */
[----:B------:R-:W-:Y:S01]  /*1ca0*/  ISETP.GE.U32.AND P1, PT, R20, R13, PT ;  /* 0x0000000d1400720c */ /* 0x000fe20003f26070 */
[----:B------:R-:W-:Y:S01]  /*1cb0*/  FMUL.FTZ R17, R17, 1.4426950216293334961 ;  /* 0x3fb8aa3b11117820 */ /* 0x000fe20000410000 */
[----:B------:R-:W-:Y:S02]  /*1cc0*/  ISETP.GE.AND P3, PT, R11, RZ, PT ;  /* 0x000000ff0b00720c */ /* 0x000fe40003f66270 */
[----:B------:R-:W-:-:S03]  /*1cd0*/  SHF.R.S32.HI R12, RZ, 0x1f, R10 ;  /* 0x0000001fff0c7819 */ /* 0x000fc6000001140a */
[----:B------:R-:W0:Y:S01]  /*1ce0*/  MUFU.EX2 R17, R17 ;  /* 0x0000001100117308 */ /* 0x000e220000000800 */
[----:B------:R-:W-:Y:S02]  /*1cf0*/  @!P0 IMAD.IADD R14, R14, 0x1, -R3 ;  /* 0x000000010e0e8824 */ /* 0x000fe400078e0a03 */
[----:B------:R-:W-:Y:S01]  /*1d00*/  @!P0 VIADD R18, R18, 0x1 ;  /* 0x0000000112128836 */ /* 0x000fe20000000000 */
[----:B------:R-:W-:Y:S02]  /*1d10*/  ISETP.NE.AND P0, PT, R15, RZ, PT ;  /* 0x000000ff0f00720c */ /* 0x000fe40003f05270 */
[----:B------:R-:W-:Y:S01]  /*1d20*/  ISETP.GE.U32.AND P4, PT, R14, R3, PT ;  /* 0x000000030e00720c */ /* 0x000fe20003f86070 */
[----:B------:R-:W-:-:S05]  /*1d30*/  @P1 VIADD R22, R22, 0x1 ;  /* 0x0000000116161836 */ /* 0x000fca0000000000 */
[----:B------:R-:W-:Y:S01]  /*1d40*/  MOV R3, R22 ;  /* 0x0000001600037202 */ /* 0x000fe20000000f00 */
[----:B------:R-:W-:Y:S01]  /*1d50*/  IMAD.MOV.U32 R22, RZ, RZ, 0x7f800000 ;  /* 0x7f800000ff167424 */ /* 0x000fe200078e00ff */
[----:B0-----:R-:W0:Y:S03]  /*1d60*/  SHFL.BFLY PT, R16, R17, 0x1, 0x1f ;  /* 0x0c201f0011107f89 */ /* 0x001e2600000e0000 */
[----:B------:R-:W-:Y:S01]  /*1d70*/  @!P3 IMAD.MOV R3, RZ, RZ, -R3 ;  /* 0x000000ffff03b224 */ /* 0x000fe200078e0a03 */
[----:B------:R-:W-:Y:S01]  /*1d80*/  ISETP.NE.AND P3, PT, R5, RZ, PT ;  /* 0x000000ff0500720c */ /* 0x000fe20003f65270 */
[----:B------:R-:W-:Y:S01]  /*1d90*/  @P4 VIADD R18, R18, 0x1 ;  /* 0x0000000112124836 */ /* 0x000fe20000000000 */
[----:B------:R-:W-:Y:S02]  /*1da0*/  @!P5 LOP3.LUT R3, RZ, R13, RZ, 0x33, !PT ;  /* 0x0000000dff03d212 */ /* 0x000fe400078e33ff */
[----:B------:R-:W-:-:S02]  /*1db0*/  SEL R13, RZ, 0x1, !P3 ;  /* 0x00000001ff0d7807 */ /* 0x000fc40005800000 */
[----:B------:R-:W-:Y:S02]  /*1dc0*/  @!P2 IADD3 R18, PT, PT, -R18, RZ, RZ ;  /* 0x000000ff1212a210 */ /* 0x000fe40007ffe1ff */
[----:B------:R-:W-:Y:S02]  /*1dd0*/  @!P0 LOP3.LUT R18, RZ, R15, RZ, 0x33, !PT ;  /* 0x0000000fff128212 */ /* 0x000fe400078e33ff */
[----:B------:R-:W-:Y:S02]  /*1de0*/  LOP3.LUT P0, RZ, R7, 0x3f1, RZ, 0xc0, !PT ;  /* 0x000003f107ff7812 */ /* 0x000fe4000780c0ff */
[----:B------:R-:W-:Y:S02]  /*1df0*/  ISETP.LT.U32.AND P2, PT, R26, R3, PT ;  /* 0x000000031a00720c */ /* 0x000fe40003f41070 */
[----:B------:R-:W-:Y:S02]  /*1e00*/  SHF.R.S32.HI R5, RZ, 0x1f, R3 ;  /* 0x0000001fff057819 */ /* 0x000fe40000011403 */
[----:B------:R-:W-:Y:S01]  /*1e10*/  LOP3.LUT R13, R12, R13, RZ, 0xfc, !PT ;  /* 0x0000000d0c0d7212 */ /* 0x000fe200078efcff */
[----:B------:R-:W-:Y:S01]  /*1e20*/  IMAD R12, R18, UR13, RZ ;  /* 0x0000000d120c7c24 */ /* 0x000fe2000f8e02ff */
[----:B------:R-:W-:Y:S01]  /*1e30*/  ISETP.LT.AND.EX P2, PT, R27, R5, PT, P2 ;  /* 0x000000051b00720c */ /* 0x000fe20003f41320 */
[----:B0-----:R-:W-:-:S03]  /*1e40*/  FADD.FTZ R16, R17, R16 ;  /* 0x0000001011107221 */ /* 0x001fc60000010000 */
[----:B------:R-:W-:Y:S01]  /*1e50*/  SEL R5, R26, R3, P2 ;  /* 0x000000031a057207 */ /* 0x000fe20001000000 */
[----:B------:R-:W-:Y:S01]  /*1e60*/  IMAD R3, R13, R12, RZ ;  /* 0x0000000c0d037224 */ /* 0x000fe200078e02ff */
        /* <DEDUP_REMOVED lines=56> */
.L_x_492:
[----:B------:R-:W-:Y:S01]  /*21f0*/  LEA.HI R2, R7, UR15, RZ, 0x1f ;  /* 0x0000000f07027c11 */ /* 0x000fe2000f8ff8ff */
[----:B------:R-:W-:Y:S01]  /*2200*/  IMAD.MOV.U32 R19, RZ, RZ, RZ ;  /* 0x000000ffff137224 */ /* 0x000fe200078e00ff */
[----:B------:R-:W-:Y:S02]  /*2210*/  MOV R18, R30 ;  /* 0x0000001e00127202 */ /* 0x000fe40000000f00 */
[----:B------:R-:W-:Y:S01]  /*2220*/  MOV R16, 0x2250 ;  /* 0x0000225000107802 */ /* 0x000fe20000000f00 */
[----:B------:R-:W-:Y:S02]  /*2230*/  IMAD.MOV.U32 R14, RZ, RZ, R2 ;  /* 0x000000ffff0e7224 */ /* 0x000fe400078e0002 */
[----:B------:R-:W-:Y:S05]  /*2240*/  CALL.REL.NOINC `($__internal_13_$__cuda_sm20_div_s64) ;  /* 0x0000002800287944 */ /* 0x000fea0003c00000 */
[----:B------:R-:W-:Y:S02]  /*2250*/  IADD3 R13, PT, PT, -R10, RZ, RZ ;  /* 0x000000ff0a0d7210 */ /* 0x000fe40007ffe1ff */
[----:B------:R-:W-:-:S03]  /*2260*/  MOV R31, R11 ;  /* 0x0000000b001f7202 */ /* 0x000fc60000000f00 */
[----:B------:R-:W-:Y:S01]  /*2270*/  IMAD R12, R30, R13, R2 ;  /* 0x0000000d1e0c7224 */ /* 0x000fe200078e0202 */
[----:B------:R-:W-:-:S07]  /*2280*/  MOV R30, R10 ;  /* 0x0000000a001e7202 */ /* 0x000fce0000000f00 */
.L_x_493:
        /* <DEDUP_REMOVED lines=59> */
.L_x_495:
[----:B------:R-:W-:Y:S01]  /*2640*/  IMAD.MOV.U32 R14, RZ, RZ, R30 ;  /* 0x000000ffff0e7224 */ /* 0x000fe200078e001e */
[----:B------:R-:W-:Y:S01]  /*2650*/  MOV R19, R31 ;  /* 0x0000001f00137202 */ /* 0x000fe20000000f00 */
[----:B------:R-:W-:Y:S01]  /*2660*/  IMAD.MOV.U32 R18, RZ, RZ, R34 ;  /* 0x000000ffff127224 */ /* 0x000fe200078e0022 */
[----:B------:R-:W-:Y:S02]  /*2670*/  MOV R16, 0x2690 ;  /* 0x0000269000107802 */ /* 0x000fe40000000f00 */
[----:B------:R-:W-:Y:S05]  /*2680*/  CALL.REL.NOINC `($__internal_13_$__cuda_sm20_div_s64) ;  /* 0x0000002400187944 */ /* 0x000fea0003c00000 */
[----:B------:R-:W-:-:S05]  /*2690*/  IADD3 R11, PT, PT, -R10, RZ, RZ ;  /* 0x000000ff0a0b7210 */ /* 0x000fca0007ffe1ff */
[----:B------:R-:W-:Y:S02]  /*26a0*/  IMAD R30, R11, R34, R30 ;  /* 0x000000220b1e7224 */ /* 0x000fe400078e021e */
.L_x_496:
[----:B------:R-:W-:Y:S05]  /*26b0*/  BSYNC.RECONVERGENT B0 ;  /* 0x0000000000007941 */ /* 0x000fea0003800200 */
.L_x_494:
        /* <DEDUP_REMOVED lines=159> */
.L_x_491:
[----:B------:R-:W0:Y:S01]  /*30b0*/  LDC.64 R4, c[0x0][0x420] ;  /* 0x00010800ff047b82 */ /* 0x000e220000000a00 */
[----:B------:R-:W-:-:S05]  /*30c0*/  IADD3 R2, PT, PT, R2, UR15, RZ ;  /* 0x0000000f02027c10 */ /* 0x000fca000fffe0ff */
[----:B0-----:R-:W-:-:S05]  /*30d0*/  IMAD.WIDE.U32 R2, R2, 0x4, R4 ;  /* 0x0000000402027825 */ /* 0x001fca00078e0004 */
[----:B------:R1:W-:Y:S02]  /*30e0*/  STG.E desc[UR10][R2.64], R22 ;  /* 0x0000001602007986 */ /* 0x0003e4000c10190a */
.L_x_490:
[----:B------:R-:W-:Y:S05]  /*30f0*/  BSYNC.RECONVERGENT B1 ;  /* 0x0000000000017941 */ /* 0x000fea0003800200 */
.L_x_489:
        /* <DEDUP_REMOVED lines=17> */
.L_x_498:
[----:B------:R-:W-:Y:S05]  /*3210*/  BSYNC.RECONVERGENT B0 ;  /* 0x0000000000007941 */ /* 0x000fea0003800200 */
.L_x_497:
        /* <DEDUP_REMOVED lines=49> */
.L_x_503:
        /* <DEDUP_REMOVED lines=133> */
.L_x_502:
        /* <DEDUP_REMOVED lines=73> */
.L_x_504:
[----:B------:R-:W-:-:S09]  /*4210*/  UISETP.NE.OR UP1, UPT, UR5, URZ, UP1 ;  /* 0x000000ff0500728c */ /* 0x000fd20008f25670 */
[----:B------:R-:W-:Y:S05]  /*4220*/  BRA.U !UP1, `(.L_x_500) ;  /* 0x0000000109947547 */ /* 0x000fea000b800000 */
.L_x_501:
[----:B------:R-:W-:-:S13]  /*4230*/  ISETP.GE.AND P0, PT, R12, UR13, PT ;  /* 0x0000000d0c007c0c */ /* 0x000fda000bf06270 */
.L_x_505:
        /* <DEDUP_REMOVED lines=36> */
.L_x_500:
        /* <DEDUP_REMOVED lines=10> */
.L_x_506:
        /* <DEDUP_REMOVED lines=12> */
.L_x_499:
        /* <DEDUP_REMOVED lines=81> */
        .weak           $__internal_13_$__cuda_sm20_div_s64
        .type           $__internal_13_$__cuda_sm20_div_s64,@function
        .size           $__internal_13_$__cuda_sm20_div_s64,(.L_x_14719 - $__internal_13_$__cuda_sm20_div_s64)
$__internal_13_$__cuda_sm20_div_s64:
        /* <DEDUP_REMOVED lines=83> */
[----:B------:R-:W-:Y:S05]  /*5020*/  RET.REL.NODEC R12 `(_ZN5flash32flash_fwd_splitkv_combine_kernelI23Flash_fwd_kernel_traitsILi64ELi64ELi256ELi4ELb0ELb0EN7cutlass6half_tE19Flash_kernel_traitsILi64ELi64ELi256ELi4ES3_EELi8ELi1ELb1EEEvNS_16Flash_fwd_paramsE) ;  /* 0xffffffac0cf47950 */ /* 0x000fea0003c3ffff */
.L_x_507:
        /* <DEDUP_REMOVED lines=13> */
.L_x_14719:


//--------------------- .text._ZN5flash24flash_fwd_splitkv_kernelI23Flash_fwd_kernel_traitsILi64ELi64ELi256ELi4ELb0ELb0EN7cutlass6half_tE19Flash_kernel_traitsILi64ELi64ELi256ELi4ES3_EELb0ELb0ELb0ELb0ELb1ELb0ELb0ELb0EEEvNS_16Flash_fwd_paramsE --------------------------
	.section	.text._ZN5flash24flash_fwd_splitkv_kernelI23Flash_fwd_kernel_traitsILi64ELi64ELi256ELi4ELb0ELb0EN7cutlass6half_tE19Flash_kernel_traitsILi64ELi64ELi256ELi4ES3_EELb0ELb0ELb0ELb0ELb1ELb0ELb0ELb0EEEvNS_16Flash_fwd_paramsE,"ax",@progbits
	.align	128
        .global         _ZN5flash24flash_fwd_splitkv_kernelI23Flash_fwd_kernel_traitsILi64ELi64ELi256ELi4ELb0ELb0EN7cutlass6half_tE19Flash_kernel_traitsILi64ELi64ELi256ELi4ES3_EELb0ELb0ELb0ELb0ELb1ELb0ELb0ELb0EEEvNS_16Flash_fwd_paramsE
        .type           _ZN5flash24flash_fwd_splitkv_kernelI23Flash_fwd_kernel_traitsILi64ELi64ELi256ELi4ELb0ELb0EN7cutlass6half_tE19Flash_kernel_traitsILi64ELi64ELi256ELi4ES3_EELb0ELb0ELb0ELb0ELb1ELb0ELb0ELb0EEEvNS_16Flash_fwd_paramsE,@function
        .size           _ZN5flash24flash_fwd_splitkv_kernelI23Flash_fwd_kernel_traitsILi64ELi64ELi256ELi4ELb0ELb0EN7cutlass6half_tE19Flash_kernel_traitsILi64ELi64ELi256ELi4ES3_EELb0ELb0ELb0ELb0ELb1ELb0ELb0ELb0EEEvNS_16Flash_fwd_paramsE,(.L_x_14720 - _ZN5flash24flash_fwd_splitkv_kernelI23Flash_fwd_kernel_traitsILi64ELi64ELi256ELi4ELb0ELb0EN7cutlass6half_tE19Flash_kernel_traitsILi64ELi64ELi256ELi4ES3_EELb0ELb0ELb0ELb0ELb1ELb0ELb0ELb0EEEvNS_16Flash_fwd_paramsE)
        .other          _ZN5flash24flash_fwd_splitkv_kernelI23Flash_fwd_kernel_traitsILi64ELi64ELi256ELi4ELb0ELb0EN7cutlass6half_tE19Flash_kernel_traitsILi64ELi64ELi256ELi4ES3_EELb0ELb0ELb0ELb0ELb1ELb0ELb0ELb0EEEvNS_16Flash_fwd_paramsE,@"STO_CUDA_ENTRY STV_DEFAULT"
_ZN5flash24flash_fwd_splitkv_kernelI23Flash_fwd_kernel_traitsILi64ELi64ELi256ELi4ELb0ELb0EN7cutlass6half_tE19Flash_kernel_traitsILi64ELi64ELi256ELi4ES3_EELb0ELb0ELb0ELb0ELb1ELb0ELb0ELb0EEEvNS_16Flash_fwd_paramsE:
.text._ZN5flash24flash_fwd_splitkv_kernelI23Flash_fwd_kernel_traitsILi64ELi64ELi256ELi4ELb0ELb0EN7cutlass6half_tE19Flash_kernel_traitsILi64ELi64ELi256ELi4ES3_EELb0ELb0ELb0ELb0ELb1ELb0ELb0ELb0EEEvNS_16Flash_fwd_paramsE:
[----:B------:R-:W1:Y:S08]  /*0000*/  LDC R1, c[0x0][0x37c] ;  /* 0x0000df00ff017b82 */ /* 0x000e700000000800 */
[----:B------:R-:W2:Y:S01]  /*0010*/  LDC.64 R168, c[0x0][0x348] ;  /* 0x0000d200ffa87b82 */ /* 0x000ea20000000a00 */
[----:B------:R-:W-:Y:S01]  /*0020*/  BSSY.RECONVERGENT B2, `(.L_x_508) ;  /* 0x0000003000027945 */ /* 0x000fe20003800200 */
[----:B-1----:R-:W-:-:S06]  /*0030*/  IADD3 R1, PT, PT, R1, -0x8, RZ ;  /* 0xfffffff801017810 */ /* 0x002fcc0007ffe0ff */
[----:B--2---:R-:W-:Y:S05]  /*0040*/  CALL.REL.NOINC `($_ZN5flash24flash_fwd_splitkv_kernelI23Flash_fwd_kernel_traitsILi64ELi64ELi256ELi4ELb0ELb0EN7cutlass6half_tE19Flash_kernel_traitsILi64ELi64ELi256ELi4ES3_EELb0ELb0ELb0ELb0ELb1ELb0ELb0ELb0EEEvNS_16Flash_fwd_paramsE$_ZN5flash30compute_attn_1rowblock_splitkvI23Flash_fwd_kernel_traitsILi64ELi64ELi256ELi4ELb0ELb0EN7cutlass6half_tE19Flash_kernel_traitsILi64ELi64ELi256ELi4ES3_EELb0ELb0ELb0ELb0ELb1ELb0ELb0ELb0ENS_16Flash_fwd_paramsEEEvRKT8_iiiii) ;  /* 0x0000000000087944 */ /* 0x004fea0003c00000 */
[----:B------:R-:W-:Y:S05]  /*0050*/  BSYNC.RECONVERGENT B2 ;  /* 0x0000000000027941 */ /* 0x000fea0003800200 */
.L_x_508:
[----:B------:R-:W-:Y:S05]  /*0060*/  EXIT ;  /* 0x000000000000794d */ /* 0x000fea0003800000 */
        .type           $_ZN5flash24flash_fwd_splitkv_kernelI23Flash_fwd_kernel_traitsILi64ELi64ELi256ELi4ELb0ELb0EN7cutlass6half_tE19Flash_kernel_traitsILi64ELi64ELi256ELi4ES3_EELb0ELb0ELb0ELb0ELb1ELb0ELb0ELb0EEEvNS_16Flash_fwd_paramsE$_ZN5flash30compute_attn_1rowblock_splitkvI23Flash_fwd_kernel_traitsILi64ELi64ELi256ELi4ELb0ELb0EN7cutlass6half_tE19Flash_kernel_traitsILi64ELi64ELi256ELi4ES3_EELb0ELb0ELb0ELb0ELb1ELb0ELb0ELb0ENS_16Flash_fwd_paramsEEEvRKT8_iiiii,@function
        .size           $_ZN5flash24flash_fwd_splitkv_kernelI23Flash_fwd_kernel_traitsILi64ELi64ELi256ELi4ELb0ELb0EN7cutlass6half_tE19Flash_kernel_traitsILi64ELi64ELi256ELi4ES3_EELb0ELb0ELb0ELb0ELb1ELb0ELb0ELb0EEEvNS_16Flash_fwd_paramsE$_ZN5flash30compute_attn_1rowblock_splitkvI23Flash_fwd_kernel_traitsILi64ELi64ELi256ELi4ELb0ELb0EN7cutlass6half_tE19Flash_kernel_traitsILi64ELi64ELi256ELi4ES3_EELb0ELb0ELb0ELb0ELb1ELb0ELb0ELb0ENS_16Flash_fwd_paramsEEEvRKT8_iiiii,(.L_x_14720 - $_ZN5flash24flash_fwd_splitkv_kernelI23Flash_fwd_kernel_traitsILi64ELi64ELi256ELi4ELb0ELb0EN7cutlass6half_tE19Flash_kernel_traitsILi64ELi64ELi256ELi4ES3_EELb0ELb0ELb0ELb0ELb1ELb0ELb0ELb0EEEvNS_16Flash_fwd_paramsE$_ZN5flash30compute_attn_1rowblock_splitkvI23Flash_fwd_kernel_traitsILi64ELi64ELi256ELi4ELb0ELb0EN7cutlass6half_tE19Flash_kernel_traitsILi64ELi64ELi256ELi4ES3_EELb0ELb0ELb0ELb0ELb1ELb0ELb0ELb0ENS_16Flash_fwd_paramsEEEvRKT8_iiiii)
$_ZN5flash24flash_fwd_splitkv_kernelI23Flash_fwd_kernel_traitsILi64ELi64ELi256ELi4ELb0ELb0EN7cutlass6half_tE19Flash_kernel_traitsILi64ELi64ELi256ELi4ES3_EELb0ELb0ELb0ELb0ELb1ELb0ELb0ELb0EEEvNS_16Flash_fwd_paramsE$_ZN5flash30compute_attn_1rowblock_splitkvI23Flash_fwd_kernel_traitsILi64ELi64ELi256ELi4ELb0ELb0EN7cutlass6half_tE19Flash_kernel_traitsILi64ELi64ELi256ELi4ES3_EELb0ELb0ELb0ELb0ELb1ELb0ELb0ELb0ENS_16Flash_fwd_paramsEEEvRKT8_iiiii:
[----:B------:R-:W1:Y:S02]  /*0070*/  LDCU.64 UR4, c[0x0][0x358] ;  /* 0x00006b00ff0477ac */ /* 0x000e640008000a00 */
[----:B-1----:R-:W2:Y:S04]  /*0080*/  LD.E.64 R4, desc[UR4][R168.64+0xe0] ;  /* 0x0000e004a8047980 */ /* 0x002ea8000c101b00 */
[----:B------:R-:W3:Y:S01]  /*0090*/  LD.E.64 R2, desc[UR4][R168.64+0xe8] ;  /* 0x0000e804a8027980 */ /* 0x000ee2000c101b00 */
[----:B------:R-:W1:Y:S03]  /*00a0*/  S2R R32, SR_CTAID.Y ;  /* 0x0000000000207919 */ /* 0x000e660000002600 */
[----:B------:R-:W4:Y:S01]  /*00b0*/  LD.E.64 R6, desc[UR4][R168.64+0xf0] ;  /* 0x0000f004a8067980 */ /* 0x000f22000c101b00 */
[----:B------:R-:W-:-:S03]  /*00c0*/  IMAD.MOV.U32 R252, RZ, RZ, -0x1 ;  /* 0xfffffffffffc7424 */ /* 0x000fc600078e00ff */
[----:B------:R-:W4:Y:S01]  /*00d0*/  LD.E.64 R8, desc[UR4][R168.64+0xf8] ;  /* 0x0000f804a8087980 */ /* 0x000f22000c101b00 */
[C---:B--2---:R-:W-:Y:S02]  /*00e0*/  ISETP.NE.U32.AND P2, PT, R4.reuse, RZ, PT ;  /* 0x000000ff0400720c */ /* 0x044fe40003f45070 */
[----:B------:R-:W-:Y:S02]  /*00f0*/  ISETP.NE.U32.AND P4, PT, R4, RZ, PT ;  /* 0x000000ff0400720c */ /* 0x000fe40003f85070 */
[----:B---3--:R-:W-:Y:S02]  /*0100*/  ISETP.NE.U32.AND P3, PT, R2, RZ, PT ;  /* 0x000000ff0200720c */ /* 0x008fe40003f65070 */
[C---:B------:R-:W-:Y:S02]  /*0110*/  ISETP.NE.AND.EX P2, PT, R5.reuse, RZ, PT, P2 ;  /* 0x000000ff0500720c */ /* 0x040fe40003f45320 */
[----:B------:R-:W-:Y:S02]  /*0120*/  ISETP.NE.AND.EX P4, PT, R5, RZ, PT, P4 ;  /* 0x000000ff0500720c */ /* 0x000fe40003f85340 */
[----:B------:R-:W-:Y:S01]  /*0130*/  ISETP.NE.AND.EX P3, PT, R3, RZ, PT, P3 ;  /* 0x000000ff0300720c */ /* 0x000fe20003f65330 */
[----:B-1----:R-:W-:-:S08]  /*0140*/  IMAD.WIDE.U32 R4, R32, 0x4, R4 ;  /* 0x0000000420047825 */ /* 0x002fd000078e0004 */
[----:B------:R1:W5:Y:S04]  /*0150*/  @P2 LD.E R252, desc[UR4][R4.64] ;  /* 0x0000000404fc2980 */ /* 0x000368000c101900 */
[----:B------:R1:W5:Y:S04]  /*0160*/  @!P4 LD.E R28, desc[UR4][R168.64+0xb4] ;  /* 0x0000b404a81cc980 */ /* 0x000368000c101900 */
[----:B------:R1:W5:Y:S04]  /*0170*/  @!P3 LD.E R0, desc[UR4][R168.64+0xb8] ;  /* 0x0000b804a800b980 */ /* 0x000368000c101900 */
[----:B------:R1:W5:Y:S01]  /*0180*/  @P4 LD.E R5, desc[UR4][R4.64+0x4] ;  /* 0x0000040404054980 */ /* 0x000362000c101900 */
[----:B----4-:R-:W-:-:S04]  /*0190*/  ISETP.NE.U32.AND P1, PT, R6, RZ, PT ;  /* 0x000000ff0600720c */ /* 0x010fc80003f25070 */
[----:B------:R-:W-:Y:S01]  /*01a0*/  ISETP.NE.AND.EX P1, PT, R7, RZ, PT, P1 ;  /* 0x000000ff0700720c */ /* 0x000fe20003f25310 */
[----:B------:R-:W-:Y:S01]  /*01b0*/  IMAD.SHL.U32 R10, R32, 0x4, RZ ;  /* 0x00000004200a7824 */ /* 0x000fe200078e00ff */
[----:B------:R-:W-:Y:S02]  /*01c0*/  ISETP.NE.U32.AND P2, PT, R2, RZ, PT ;  /* 0x000000ff0200720c */ /* 0x000fe40003f45070 */
[----:B------:R-:W-:Y:S02]  /*01d0*/  SHF.R.U32.HI R12, RZ, 0x1e, R32 ;  /* 0x0000001eff0c7819 */ /* 0x000fe40000011620 */
[----:B------:R-:W-:Y:S01]  /*01e0*/  ISETP.NE.AND.EX P2, PT, R3, RZ, PT, P2 ;  /* 0x000000ff0300720c */ /* 0x000fe20003f45320 */
[----:B------:R-:W-:-:S06]  /*01f0*/  IMAD.MOV.U32 R11, RZ, RZ, RZ ;  /* 0x000000ffff0b7224 */ /* 0x000fcc00078e00ff */
[----:B------:R-:W-:-:S05]  /*0200*/  @P1 IADD3 R6, P0, PT, R6, R10, RZ ;  /* 0x0000000a06061210 */ /* 0x000fca0007f1e0ff */
[----:B------:R-:W-:Y:S01]  /*0210*/  @P1 IMAD.X R7, R7, 0x1, R12, P0 ;  /* 0x0000000107071824 */ /* 0x000fe200000e060c */
[----:B------:R-:W-:Y:S01]  /*0220*/  ISETP.NE.U32.AND P0, PT, R8, RZ, PT ;  /* 0x000000ff0800720c */ /* 0x000fe20003f05070 */
[----:B------:R-:W-:Y:S03]  /*0230*/  BSSY.RECONVERGENT B0, `(.L_x_509) ;  /* 0x000000b000007945 */ /* 0x000fe60003800200 */
[----:B------:R1:W5:Y:S01]  /*0240*/  @P1 LD.E R11, desc[UR4][R6.64] ;  /* 0x00000004060b1980 */ /* 0x000362000c101900 */
[----:B------:R-:W-:Y:S01]  /*0250*/  IADD3 R2, P1, PT, R2, R10, RZ ;  /* 0x0000000a02027210 */ /* 0x000fe20007f3e0ff */
[----:B------:R-:W-:Y:S01]  /*0260*/  IMAD.MOV.U32 R13, RZ, RZ, -0x1 ;  /* 0xffffffffff0d7424 */ /* 0x000fe200078e00ff */
[----:B------:R-:W-:-:S03]  /*0270*/  ISETP.NE.AND.EX P0, PT, R9, RZ, PT, P0 ;  /* 0x000000ff0900720c */ /* 0x000fc60003f05300 */
[----:B------:R-:W-:Y:S01]  /*0280*/  IMAD.X R3, R3, 0x1, R12, P1 ;  /* 0x0000000103037824 */ /* 0x000fe200008e060c */
[----:B------:R-:W-:Y:S09]  /*0290*/  @!P2 BRA `(.L_x_510) ;  /* 0x000000000010a947 */ /* 0x000ff20003800000 */
[----:B-1----:R-:W2:Y:S02]  /*02a0*/  LD.E.U8 R4, desc[UR4][R168.64+0x1b2] ;  /* 0x0001b204a8047980 */ /* 0x002ea4000c101100 */
[----:B--2---:R-:W-:-:S13]  /*02b0*/  ISETP.NE.AND P1, PT, R4, RZ, PT ;  /* 0x000000ff0400720c */ /* 0x004fda0003f25270 */
[----:B------:R-:W-:Y:S05]  /*02c0*/  @!P1 BRA `(.L_x_510) ;  /* 0x0000000000049947 */ /* 0x000fea0003800000 */
[----:B------:R2:W5:Y:S02]  /*02d0*/  LD.E R13, desc[UR4][R2.64] ;  /* 0x00000004020d7980 */ /* 0x000564000c101900 */
.L_x_510:
[----:B------:R-:W-:Y:S05]  /*02e0*/  BSYNC.RECONVERGENT B0 ;  /* 0x0000000000007941 */ /* 0x000fea0003800200 */
.L_x_509:
[----:B------:R-:W-:Y:S04]  /*02f0*/  BSSY.RECONVERGENT B0, `(.L_x_511) ;  /* 0x0000007000007945 */ /* 0x000fe80003800200 */
[----:B------:R-:W-:Y:S05]  /*0300*/  @!P3 BRA `(.L_x_512) ;  /* 0x000000000014b947 */ /* 0x000fea0003800000 */
[----:B-----5:R-:W3:Y:S02]  /*0310*/  LD.E.U8 R0, desc[UR4][R168.64+0x1b2] ;  /* 0x0001b204a8007980 */ /* 0x020ee4000c101100 */
[----:B---3--:R-:W-:-:S13]  /*0320*/  ISETP.NE.AND P1, PT, R0, RZ, PT ;  /* 0x000000ff0000720c */ /* 0x008fda0003f25270 */
[----:B------:R-:W3:Y:S02]  /*0330*/  @P1 LD.E R0, desc[UR4][R2.64+0x4] ;  /* 0x0000040402001980 */ /* 0x000ee4000c101900 */
[----:B---3--:R-:W-:-:S06]  /*0340*/  @P1 IADD3 R0, PT, PT, R0, -R13, RZ ;  /* 0x8000000d00001210 */ /* 0x008fcc0007ffe0ff */
[----:B------:R3:W5:Y:S02]  /*0350*/  @!P1 LD.E R0, desc[UR4][R2.64] ;  /* 0x0000000402009980 */ /* 0x000764000c101900 */
.L_x_512:
[----:B------:R-:W-:Y:S05]  /*0360*/  BSYNC.RECONVERGENT B0 ;  /* 0x0000000000007941 */ /* 0x000fea0003800200 */
.L_x_511:
[----:B------:R-:W-:Y:S01]  /*0370*/  BSSY.RECONVERGENT B1, `(.L_x_513) ;  /* 0x0000011000017945 */ /* 0x000fe20003800200 */
[----:B-----5:R-:W-:-:S03]  /*0380*/  @P4 IADD3 R28, PT, PT, -R252, R5, RZ ;  /* 0x00000005fc1c4210 */ /* 0x020fc60007ffe1ff */
[----:B------:R-:W-:Y:S05]  /*0390*/  @!P0 BRA `(.L_x_514) ;  /* 0x0000000000148947 */ /* 0x000fea0003800000 */
[----:B--23--:R-:W-:-:S05]  /*03a0*/  IADD3 R2, P0, PT, R8, R10, RZ ;  /* 0x0000000a08027210 */ /* 0x00cfca0007f1e0ff */
[----:B------:R-:W-:-:S06]  /*03b0*/  IMAD.X R3, R9, 0x1, R12, P0 ;  /* 0x0000000109037824 */ /* 0x000fcc00000e060c */
[----:B------:R-:W2:Y:S02]  /*03c0*/  LD.E R3, desc[UR4][R2.64] ;  /* 0x0000000402037980 */ /* 0x000ea4000c101900 */
[----:B--2---:R-:W-:Y:S01]  /*03d0*/  IADD3 R3, PT, PT, R3, -R11, RZ ;  /* 0x8000000b03037210 */ /* 0x004fe20007ffe0ff */
[----:B------:R-:W-:Y:S05]  /*03e0*/  BRA `(.L_x_515) ;  /* 0x0000000000247947 */ /* 0x000fea0003800000 */
.L_x_514:
[----:B--23--:R-:W2:Y:S01]  /*03f0*/  LD.E.64 R2, desc[UR4][R168.64+0x108] ;  /* 0x00010804a8027980 */ /* 0x00cea2000c101b00 */
[----:B------:R-:W-:Y:S01]  /*0400*/  BSSY.RECONVERGENT B0, `(.L_x_516) ;  /* 0x0000006000007945 */ /* 0x000fe20003800200 */
[----:B--2---:R-:W-:-:S04]  /*0410*/  ISETP.NE.U32.AND P0, PT, R2, RZ, PT ;  /* 0x000000ff0200720c */ /* 0x004fc80003f05070 */
[----:B------:R-:W-:Y:S01]  /*0420*/  ISETP.NE.AND.EX P0, PT, R3, RZ, PT, P0 ;  /* 0x000000ff0300720c */ /* 0x000fe20003f05300 */
[----:B------:R-:W-:-:S12]  /*0430*/  IMAD.MOV.U32 R3, RZ, RZ, RZ ;  /* 0x000000ffff037224 */ /* 0x000fd800078e00ff */
[----:B------:R-:W-:Y:S05]  /*0440*/  @!P0 BRA `(.L_x_517) ;  /* 0x0000000000048947 */ /* 0x000fea0003800000 */
[----:B------:R2:W5:Y:S02]  /*0450*/  LD.E R3, desc[UR4][R168.64+0xbc] ;  /* 0x0000bc04a8037980 */ /* 0x000564000c101900 */
.L_x_517:
[----:B------:R-:W-:Y:S05]  /*0460*/  BSYNC.RECONVERGENT B0 ;  /* 0x0000000000007941 */ /* 0x000fea0003800200 */
.L_x_516:
[----:B-----5:R-:W-:Y:S02]  /*0470*/  IADD3 R3, PT, PT, R3, R0, -R11 ;  /* 0x0000000003037210 */ /* 0x020fe40007ffe80b */
.L_x_515:
[----:B------:R-:W-:Y:S05]  /*0480*/  BSYNC.RECONVERGENT B1 ;  /* 0x0000000000017941 */ /* 0x000fea0003800200 */
.L_x_513:
[----:B------:R-:W3:Y:S01]  /*0490*/  S2R R31, SR_CTAID.X ;  /* 0x00000000001f7919 */ /* 0x000ee20000002500 */
[----:B------:R-:W-:Y:S01]  /*04a0*/  MOV R20, 0x50 ;  /* 0x0000005000147802 */ /* 0x000fe20000000f00 */
[----:B-1----:R-:W-:-:S03]  /*04b0*/  IMAD.MOV.U32 R5, RZ, RZ, 0x0 ;  /* 0x00000000ff057424 */ /* 0x002fc600078e00ff */
[----:B------:R-:W-:Y:S01]  /*04c0*/  MOV R4, R20 ;  /* 0x0000001400047202 */ /* 0x000fe20000000f00 */
[----:B---3--:R-:W-:-:S05]  /*04d0*/  IMAD.SHL.U32 R29, R31, 0x40, RZ ;  /* 0x000000401f1d7824 */ /* 0x008fca00078e00ff */
[----:B------:R-:W-:-:S13]  /*04e0*/  ISETP.GT.AND P0, PT, R28, R29, PT ;  /* 0x0000001d1c00720c */ /* 0x000fda0003f04270 */
[----:B--2---:R-:W-:Y:S05]  /*04f0*/  @!P0 RET.REL.NODEC R4 `(_ZN5flash24flash_fwd_splitkv_kernelI23Flash_fwd_kernel_traitsILi64ELi64ELi256ELi4ELb0ELb0EN7cutlass6half_tE19Flash_kernel_traitsILi64ELi64ELi256ELi4ES3_EELb0ELb0ELb0ELb0ELb1ELb0ELb0ELb0EEEvNS_16Flash_fwd_paramsE) ;  /* 0xfffffff804c08950 */ /* 0x004fea0003c3ffff */
[----:B------:R-:W2:Y:S01]  /*0500*/  LD.E R0, desc[UR4][R168.64+0xb8] ;  /* 0x0000b804a8007980 */ /* 0x000ea2000c101900 */
[----:B------:R-:W-:Y:S01]  /*0510*/  VIADD R2, R3, 0xff ;  /* 0x000000ff03027836 */ /* 0x000fe20000000000 */
[----:B------:R-:W1:Y:S04]  /*0520*/  S2R R232, SR_TID.X ;  /* 0x0000000000e87919 */ /* 0x000e680000002100 */
[----:B------:R-:W-:-:S04]  /*0530*/  SHF.R.S32.HI R4, RZ, 0x1f, R2 ;  /* 0x0000001fff047819 */ /* 0x000fc80000011402 */
[----:B------:R-:W-:Y:S01]  /*0540*/  LEA.HI R2, R4, R2, RZ, 0x8 ;  /* 0x0000000204027211 */ /* 0x000fe200078f40ff */
[----:B--2---:R-:W-:-:S05]  /*0550*/  VIADD R0, R0, 0xff ;  /* 0x000000ff00007836 */ /* 0x004fca0000000000 */
[----:B------:R-:W-:-:S04]  /*0560*/  SHF.R.S32.HI R5, RZ, 0x1f, R0 ;  /* 0x0000001fff057819 */ /* 0x000fc80000011400 */
[----:B------:R-:W-:Y:S02]  /*0570*/  LEA.HI R4, R5, R0, RZ, 0x8 ;  /* 0x0000000005047211 */ /* 0x000fe400078f40ff */
[----:B------:R-:W-:Y:S02]  /*0580*/  SHF.R.S32.HI R0, RZ, 0x8, R2 ;  /* 0x00000008ff007819 */ /* 0x000fe40000011402 */
[----:B------:R-:W-:-:S04]  /*0590*/  SHF.R.S32.HI R2, RZ, 0x8, R4 ;  /* 0x00000008ff027819 */ /* 0x000fc80000011404 */
[----:B------:R-:W-:-:S04]  /*05a0*/  VIMNMX R243, PT, PT, R2, R0, PT ;  /* 0x0000000002f37248 */ /* 0x000fc80003fe0100 */
[----:B------:R-:W-:-:S13]  /*05b0*/  ISETP.GT.AND P0, PT, R243, RZ, PT ;  /* 0x000000fff300720c */ /* 0x000fda0003f04270 */
[----:B-1----:R-:W-:Y:S05]  /*05c0*/  @P0 BRA `(.L_x_518) ;  /* 0x0000000400b00947 */ /* 0x002fea0003800000 */
[----:B------:R-:W-:Y:S01]  /*05d0*/  ISETP.NE.AND P0, PT, R252, -0x1, PT ;  /* 0xfffffffffc00780c */ /* 0x000fe20003f05270 */
[----:B------:R-:W2:Y:S04]  /*05e0*/  LD.E.64 R2, desc[UR4][R168.64+0x88] ;  /* 0x00008804a8027980 */ /* 0x000ea8000c101b00 */
[----:B------:R-:W3:Y:S04]  /*05f0*/  LD.E.64 R10, desc[UR4][R168.64+0x90] ;  /* 0x00009004a80a7980 */ /* 0x000ee8000c101b00 */
[----:B------:R-:W4:Y:S04]  /*0600*/  LD.E.64 R6, desc[UR4][R168.64+0x70] ;  /* 0x00007004a8067980 */ /* 0x000f28000c101b00 */
[----:B------:R-:W5:Y:S04]  /*0610*/  @!P0 LD.E.64 R4, desc[UR4][R168.64+0x80] ;  /* 0x00008004a8048980 */ /* 0x000f68000c101b00 */
[----:B------:R-:W4:Y:S04]  /*0620*/  LD.E R15, desc[UR4][R168.64+0x60] ;  /* 0x00006004a80f7980 */ /* 0x000f28000c101900 */
[----:B------:R-:W4:Y:S04]  /*0630*/  LD.E R16, desc[UR4][R168.64+0xb4] ;  /* 0x0000b404a8107980 */ /* 0x000f28000c101900 */
[----:B------:R-:W4:Y:S01]  /*0640*/  LD.E.64 R168, desc[UR4][R168.64+0xa0] ;  /* 0x0000a004a8a87980 */ /* 0x000f22000c101b00 */
[----:B------:R-:W3:Y:S01]  /*0650*/  S2R R18, SR_CTAID.Z ;  /* 0x0000000000127919 */ /* 0x000ee20000002700 */
[----:B------:R-:W-:Y:S01]  /*0660*/  IMAD.SHL.U32 R8, R232, 0x8, RZ ;  /* 0x00000008e8087824 */ /* 0x000fe200078e00ff */
[----:B------:R-:W-:Y:S01]  /*0670*/  SHF.R.U32.HI R19, RZ, 0x3, R232 ;  /* 0x00000003ff137819 */ /* 0x000fe200000116e8 */
[----:B------:R-:W-:-:S03]  /*0680*/  IMAD.IADD R14, R28, 0x1, -R29 ;  /* 0x000000011c0e7824 */ /* 0x000fc600078e0a1d */
[----:B------:R-:W-:Y:S02]  /*0690*/  IADD3 R17, PT, PT, R19, 0x10, RZ ;  /* 0x0000001013117810 */ /* 0x000fe40007ffe0ff */
[----:B------:R-:W-:Y:S02]  /*06a0*/  LOP3.LUT P6, R232, R232, 0x7, RZ, 0xc0, !PT ;  /* 0x00000007e8e87812 */ /* 0x000fe400078cc0ff */
[-C--:B------:R-:W-:Y:S02]  /*06b0*/  ISETP.GE.AND P3, PT, R17, R14.reuse, PT ;  /* 0x0000000e1100720c */ /* 0x080fe40003f66270 */
[----:B------:R-:W-:Y:S02]  /*06c0*/  ISETP.GE.OR P6, PT, R19, R14, P6 ;  /* 0x0000000e1300720c */ /* 0x000fe400037c6670 */
[----:B------:R-:W-:Y:S01]  /*06d0*/  ISETP.NE.OR P5, PT, R232, RZ, P3 ;  /* 0x000000ffe800720c */ /* 0x000fe20001fa5670 */
[----:B------:R-:W-:-:S12]  /*06e0*/  BSSY.RECONVERGENT B0, `(.L_x_519) ;  /* 0x0000034000007945 */ /* 0x000fd80003800200 */
[----:B------:R-:W-:Y:S02]  /*06f0*/  @!P5 IMAD.MOV.U32 R17, RZ, RZ, 0x7f800000 ;  /* 0x7f800000ff11d424 */ /* 0x000fe400078e00ff */
[-C--:B-----5:R-:W-:Y:S02]  /*0700*/  @!P0 IMAD R0, R5, R32.reuse, RZ ;  /* 0x0000002005008224 */ /* 0x0a0fe400078e02ff */
[----:B------:R-:W-:Y:S01]  /*0710*/  @!P0 IMAD.WIDE.U32 R12, R4, R32, RZ ;  /* 0x00000020040c8225 */ /* 0x000fe200078e00ff */
[----:B------:R-:W-:-:S03]  /*0720*/  LOP3.LUT R4, R8, 0x38, RZ, 0xc0, !PT ;  /* 0x0000003808047812 */ /* 0x000fc600078ec0ff */
[----:B--2---:R-:W-:-:S04]  /*0730*/  @P0 IMAD.WIDE.U32 R8, R2, R252, RZ ;  /* 0x000000fc02080225 */ /* 0x004fc800078e00ff */
[----:B------:R-:W-:Y:S02]  /*0740*/  IMAD.MOV.U32 R5, RZ, RZ, RZ ;  /* 0x000000ffff057224 */ /* 0x000fe400078e00ff */
[----:B------:R-:W-:Y:S02]  /*0750*/  @!P0 IMAD.IADD R0, R13, 0x1, R0 ;  /* 0x000000010d008824 */ /* 0x000fe400078e0200 */
[----:B------:R-:W-:Y:S01]  /*0760*/  @P0 IMAD R13, R3, R252, RZ ;  /* 0x000000fc030d0224 */ /* 0x000fe200078e02ff */
[----:B------:R-:W-:Y:S01]  /*0770*/  @P0 MOV R12, R8 ;  /* 0x00000008000c0202 */ /* 0x000fe20000000f00 */
[----:B------:R-:W-:-:S04]  /*0780*/  IMAD.WIDE.U32 R4, R29, R2, R4 ;  /* 0x000000021d047225 */ /* 0x000fc800078e0004 */
[----:B------:R-:W-:Y:S01]  /*0790*/  @P0 IMAD.IADD R0, R9, 0x1, R13 ;  /* 0x0000000109000824 */ /* 0x000fe200078e020d */
[----:B------:R-:W-:Y:S01]  /*07a0*/  IADD3 R8, P0, PT, R12, R4, RZ ;  /* 0x000000040c087210 */ /* 0x000fe20007f1e0ff */
[----:B------:R-:W-:-:S05]  /*07b0*/  IMAD R9, R3, R29, RZ ;  /* 0x0000001d03097224 */ /* 0x000fca00078e02ff */
[----:B------:R-:W-:Y:S02]  /*07c0*/  IADD3.X R9, PT, PT, R0, R5, R9, P0, !PT ;  /* 0x0000000500097210 */ /* 0x000fe400007fe409 */
[----:B------:R-:W-:Y:S01]  /*07d0*/  ISETP.GE.AND P0, PT, R19, R14, PT ;  /* 0x0000000e1300720c */ /* 0x000fe20003f06270 */
[-C--:B---3--:R-:W-:Y:S02]  /*07e0*/  IMAD R4, R11, R18.reuse, RZ ;  /* 0x000000120b047224 */ /* 0x088fe400078e02ff */
[----:B------:R-:W-:-:S05]  /*07f0*/  IMAD.WIDE.U32 R8, R10, R18, R8 ;  /* 0x000000120a087225 */ /* 0x000fca00078e0008 */
[----:B------:R-:W-:-:S05]  /*0800*/  IADD3 R5, PT, PT, R9, R4, RZ ;  /* 0x0000000409057210 */ /* 0x000fca0007ffe0ff */
[----:B------:R-:W-:Y:S02]  /*0810*/  @!P0 IMAD.MOV.U32 R4, RZ, RZ, R8 ;  /* 0x000000ffff048224 */ /* 0x000fe400078e0008 */
[-C--:B------:R-:W-:Y:S02]  /*0820*/  @!P0 IMAD R0, R3, R19.reuse, RZ ;  /* 0x0000001303008224 */ /* 0x080fe400078e02ff */
[----:B------:R-:W-:-:S04]  /*0830*/  @!P0 IMAD.WIDE.U32 R10, R2, R19, R4 ;  /* 0x00000013020a8225 */ /* 0x000fc800078e0004 */
[----:B------:R-:W-:Y:S01]  /*0840*/  @!P0 IMAD.IADD R0, R11, 0x1, R0 ;  /* 0x000000010b008824 */ /* 0x000fe200078e0200 */
[----:B----4-:R-:W-:-:S04]  /*0850*/  @!P0 LEA R12, P1, R10, R6, 0x1 ;  /* 0x000000060a0c8211 */ /* 0x010fc800078208ff */
[----:B------:R-:W-:Y:S01]  /*0860*/  @!P0 LEA.HI.X R13, R10, R7, R0, 0x1, P1 ;  /* 0x000000070a0d8211 */ /* 0x000fe200008f0c00 */
[----:B------:R-:W-:Y:S02]  /*0870*/  VIADD R0, R19, 0x20 ;  /* 0x0000002013007836 */ /* 0x000fe40000000000 */
[----:B------:R-:W-:-:S03]  /*0880*/  IMAD R11, R15, R32, R18 ;  /* 0x000000200f0b7224 */ /* 0x000fc600078e0212 */
[----:B------:R-:W-:Y:S01]  /*0890*/  ISETP.GE.AND P2, PT, R0, R14, PT ;  /* 0x0000000e0000720c */ /* 0x000fe20003f46270 */
[----:B------:R-:W-:Y:S01]  /*08a0*/  IMAD R10, R16, R11, R29 ;  /* 0x0000000b100a7224 */ /* 0x000fe200078e021d */
[----:B------:R1:W-:Y:S02]  /*08b0*/  @!P0 ST.E.128 desc[UR4][R12.64], RZ ;  /* 0x000000ff0c008985 */ /* 0x0003e4000c101d04 */
[----:B------:R-:W-:Y:S02]  /*08c0*/  ISETP.NE.OR P4, PT, R232, RZ, P2 ;  /* 0x000000ffe800720c */ /* 0x000fe40001785670 */
[----:B------:R-:W-:-:S04]  /*08d0*/  IADD3 R0, P0, PT, R10, R19, RZ ;  /* 0x000000130a007210 */ /* 0x000fc80007f1e0ff */
[----:B------:R-:W-:Y:S02]  /*08e0*/  LEA.HI.X.SX32 R11, R10, RZ, 0x1, P0 ;  /* 0x000000ff0a0b7211 */ /* 0x000fe400000f0eff */
[C---:B------:R-:W-:Y:S02]  /*08f0*/  LEA R10, P0, R0.reuse, R168, 0x2 ;  /* 0x000000a8000a7211 */ /* 0x040fe400078010ff */
[----:B------:R-:W-:Y:S02]  /*0900*/  @!P6 MOV R18, 0x7f800000 ;  /* 0x7f8000000012e802 */ /* 0x000fe40000000f00 */
[----:B------:R-:W-:Y:S02]  /*0910*/  LEA.HI.X R11, R0, R169, R11, 0x2, P0 ;  /* 0x000000a9000b7211 */ /* 0x000fe400000f140b */
[----:B------:R-:W-:Y:S01]  /*0920*/  @!P4 MOV R16, 0x7f800000 ;  /* 0x7f8000000010c802 */ /* 0x000fe20000000f00 */
[----:B-1----:R-:W-:-:S05]  /*0930*/  VIADD R12, R19, 0x30 ;  /* 0x00000030130c7836 */ /* 0x002fca0000000000 */
[----:B------:R-:W-:-:S04]  /*0940*/  ISETP.GE.AND P1, PT, R12, R14, PT ;  /* 0x0000000e0c00720c */ /* 0x000fc80003f26270 */
[----:B------:R-:W-:Y:S01]  /*0950*/  ISETP.NE.OR P0, PT, R232, RZ, P1 ;  /* 0x000000ffe800720c */ /* 0x000fe20000f05670 */
[----:B------:R-:W-:-:S12]  /*0960*/  @P3 BRA `(.L_x_520) ;  /* 0x00000000002c3947 */ /* 0x000fd80003800000 */
[----:B------:R-:W-:Y:S02]  /*0970*/  IADD3 R0, P3, PT, R19, 0x10, RZ ;  /* 0x0000001013007810 */ /* 0x000fe40007f7e0ff */
[----:B------:R-:W-:-:S03]  /*0980*/  MOV R13, R5 ;  /* 0x00000005000d7202 */ /* 0x000fc60000000f00 */
[----:B------:R-:W-:-:S04]  /*0990*/  IMAD.X R12, RZ, RZ, RZ, P3 ;  /* 0x000000ffff0c7224 */ /* 0x000fc800018e06ff */
[----:B------:R-:W-:Y:S02]  /*09a0*/  IMAD R14, R12, R2, RZ ;  /* 0x000000020c0e7224 */ /* 0x000fe400078e02ff */
[----:B------:R-:W-:-:S04]  /*09b0*/  IMAD.MOV.U32 R12, RZ, RZ, R8 ;  /* 0x000000ffff0c7224 */ /* 0x000fc800078e0008 */
[----:B------:R-:W-:-:S04]  /*09c0*/  IMAD.WIDE.U32 R12, R2, R0, R12 ;  /* 0x00000000020c7225 */ /* 0x000fc800078e000c */
[----:B------:R-:W-:Y:S01]  /*09d0*/  IMAD R0, R3, R0, R14 ;  /* 0x0000000003007224 */ /* 0x000fe200078e020e */
[----:B------:R-:W-:-:S04]  /*09e0*/  LEA R14, P3, R12, R6, 0x1 ;  /* 0x000000060c0e7211 */ /* 0x000fc800078608ff */
[----:B------:R-:W-:-:S04]  /*09f0*/  IADD3 R0, PT, PT, R13, R0, RZ ;  /* 0x000000000d007210 */ /* 0x000fc80007ffe0ff */
[----:B------:R-:W-:-:S05]  /*0a00*/  LEA.HI.X R15, R12, R7, R0, 0x1, P3 ;  /* 0x000000070c0f7211 */ /* 0x000fca00018f0c00 */
[----:B------:R1:W-:Y:S02]  /*0a10*/  ST.E.128 desc[UR4][R14.64], RZ ;  /* 0x000000ff0e007985 */ /* 0x0003e4000c101d04 */
.L_x_520:
[----:B------:R-:W-:Y:S05]  /*0a20*/  BSYNC.RECONVERGENT B0 ;  /* 0x0000000000007941 */ /* 0x000fea0003800200 */
.L_x_519:
[----:B------:R-:W-:Y:S04]  /*0a30*/  BSSY.RECONVERGENT B0, `(.L_x_521) ;  /* 0x000000d000007945 */ /* 0x000fe80003800200 */
[----:B------:R-:W-:Y:S05]  /*0a40*/  @P2 BRA `(.L_x_522) ;  /* 0x00000000002c2947 */ /* 0x000fea0003800000 */
[----:B------:R-:W-:Y:S02]  /*0a50*/  IADD3 R0, P2, PT, R19, 0x20, RZ ;  /* 0x0000002013007810 */ /* 0x000fe40007f5e0ff */
[----:B------:R-:W-:-:S03]  /*0a60*/  MOV R13, R5 ;  /* 0x00000005000d7202 */ /* 0x000fc60000000f00 */
[----:B------:R-:W-:-:S04]  /*0a70*/  IMAD.X R12, RZ, RZ, RZ, P2 ;  /* 0x000000ffff0c7224 */ /* 0x000fc800010e06ff */
[----:B-1----:R-:W-:Y:S02]  /*0a80*/  IMAD R14, R12, R2, RZ ;  /* 0x000000020c0e7224 */ /* 0x002fe400078e02ff */
[----:B------:R-:W-:-:S04]  /*0a90*/  IMAD.MOV.U32 R12, RZ, RZ, R8 ;  /* 0x000000ffff0c7224 */ /* 0x000fc800078e0008 */
[----:B------:R-:W-:-:S04]  /*0aa0*/  IMAD.WIDE.U32 R12, R2, R0, R12 ;  /* 0x00000000020c7225 */ /* 0x000fc800078e000c */
[----:B------:R-:W-:Y:S01]  /*0ab0*/  IMAD R0, R3, R0, R14 ;  /* 0x0000000003007224 */ /* 0x000fe200078e020e */
[----:B------:R-:W-:-:S04]  /*0ac0*/  LEA R14, P2, R12, R6, 0x1 ;  /* 0x000000060c0e7211 */ /* 0x000fc800078408ff */
[----:B------:R-:W-:-:S04]  /*0ad0*/  IADD3 R0, PT, PT, R13, R0, RZ ;  /* 0x000000000d007210 */ /* 0x000fc80007ffe0ff */
[----:B------:R-:W-:-:S05]  /*0ae0*/  LEA.HI.X R15, R12, R7, R0, 0x1, P2 ;  /* 0x000000070c0f7211 */ /* 0x000fca00010f0c00 */
[----:B------:R2:W-:Y:S02]  /*0af0*/  ST.E.128 desc[UR4][R14.64], RZ ;  /* 0x000000ff0e007985 */ /* 0x0005e4000c101d04 */
.L_x_522:
[----:B------:R-:W-:Y:S05]  /*0b00*/  BSYNC.RECONVERGENT B0 ;  /* 0x0000000000007941 */ /* 0x000fea0003800200 */
.L_x_521:
[----:B------:R-:W-:Y:S04]  /*0b10*/  BSSY.RECONVERGENT B0, `(.L_x_523) ;  /* 0x000000c000007945 */ /* 0x000fe80003800200 */
[----:B------:R-:W-:Y:S05]  /*0b20*/  @P1 BRA `(.L_x_524) ;  /* 0x0000000000281947 */ /* 0x000fea0003800000 */
[----:B------:R-:W-:-:S04]  /*0b30*/  IADD3 R0, P1, PT, R19, 0x30, RZ ;  /* 0x0000003013007810 */ /* 0x000fc80007f3e0ff */
[----:B------:R-:W-:-:S05]  /*0b40*/  IADD3.X R4, PT, PT, RZ, RZ, RZ, P1, !PT ;  /* 0x000000ffff047210 */ /* 0x000fca0000ffe4ff */
[----:B------:R-:W-:Y:S01]  /*0b50*/  IMAD R9, R4, R2, RZ ;  /* 0x0000000204097224 */ /* 0x000fe200078e02ff */
[----:B------:R-:W-:-:S03]  /*0b60*/  MOV R4, R8 ;  /* 0x0000000800047202 */ /* 0x000fc60000000f00 */
[-C--:B------:R-:W-:Y:S02]  /*0b70*/  IMAD R3, R3, R0.reuse, R9 ;  /* 0x0000000003037224 */ /* 0x080fe400078e0209 */
[----:B------:R-:W-:-:S03]  /*0b80*/  IMAD.WIDE.U32 R4, R2, R0, R4 ;  /* 0x0000000002047225 */ /* 0x000fc600078e0004 */
[----:B------:R-:W-:Y:S02]  /*0b90*/  LEA R2, P1, R4, R6, 0x1 ;  /* 0x0000000604027211 */ /* 0x000fe400078208ff */
[----:B------:R-:W-:-:S04]  /*0ba0*/  IADD3 R3, PT, PT, R5, R3, RZ ;  /* 0x0000000305037210 */ /* 0x000fc80007ffe0ff */
[----:B------:R-:W-:-:S05]  /*0bb0*/  LEA.HI.X R3, R4, R7, R3, 0x1, P1 ;  /* 0x0000000704037211 */ /* 0x000fca00008f0c03 */
[----:B------:R3:W-:Y:S02]  /*0bc0*/  ST.E.128 desc[UR4][R2.64], RZ ;  /* 0x000000ff02007985 */ /* 0x0007e4000c101d04 */
.L_x_524:
[----:B------:R-:W-:Y:S05]  /*0bd0*/  BSYNC.RECONVERGENT B0 ;  /* 0x0000000000007941 */ /* 0x000fea0003800200 */
.L_x_523:
[----:B---3--:R-:W-:Y:S01]  /*0be0*/  MOV R2, R20 ;  /* 0x0000001400027202 */ /* 0x008fe20000000f00 */
[----:B------:R-:W-:Y:S01]  /*0bf0*/  @!P6 ST.E desc[UR4][R10.64], R18 ;  /* 0x000000120a00e985 */ /* 0x000fe2000c101904 */
[----:B------:R-:W-:-:S03]  /*0c00*/  MOV R3, 0x0 ;  /* 0x0000000000037802 */ /* 0x000fc60000000f00 */
[----:B------:R-:W-:Y:S04]  /*0c10*/  @!P5 ST.E desc[UR4][R10.64+0x40], R17 ;  /* 0x000040110a00d985 */ /* 0x000fe8000c101904 */
[----:B------:R1:W-:Y:S02]  /*0c20*/  @!P4 ST.E desc[UR4][R10.64+0x80], R16 ;  /* 0x000080100a00c985 */ /* 0x0003e4000c101904 */
[----:B-12---:R-:W-:Y:S05]  /*0c30*/  @P0 RET.REL.NODEC R2 `(_ZN5flash24flash_fwd_splitkv_kernelI23Flash_fwd_kernel_traitsILi64ELi64ELi256ELi4ELb0ELb0EN7cutlass6half_tE19Flash_kernel_traitsILi64ELi64ELi256ELi4ES3_EELb0ELb0ELb0ELb0ELb1ELb0ELb0ELb0EEEvNS_16Flash_fwd_paramsE) ;  /* 0xfffffff002f00950 */ /* 0x006fea0003c3ffff */
[----:B------:R-:W-:Y:S02]  /*0c40*/  MOV R0, 0x7f800000 ;  /* 0x7f80000000007802 */ /* 0x000fe40000000f00 */
[----:B------:R-:W-:Y:S02]  /*0c50*/  MOV R2, R20 ;  /* 0x0000001400027202 */ /* 0x000fe40000000f00 */
[----:B------:R-:W-:Y:S01]  /*0c60*/  MOV R3, 0x0 ;  /* 0x0000000000037802 */ /* 0x000fe20000000f00 */
[----:B------:R1:W-:Y:S03]  /*0c70*/  ST.E desc[UR4][R10.64+0xc0], R0 ;  /* 0x0000c0000a007985 */ /* 0x0003e6000c101904 */
[----:B-1----:R-:W-:Y:S05]  /*0c80*/  RET.REL.NODEC R2 `(_ZN5flash24flash_fwd_splitkv_kernelI23Flash_fwd_kernel_traitsILi64ELi64ELi256ELi4ELb0ELb0EN7cutlass6half_tE19Flash_kernel_traitsILi64ELi64ELi256ELi4ES3_EELb0ELb0ELb0ELb0ELb1ELb0ELb0ELb0EEEvNS_16Flash_fwd_paramsE) ;  /* 0xfffffff002dc7950 */ /* 0x002fea0003c3ffff */
.L_x_518:
[----:B------:R-:W2:Y:S04]  /*0c90*/  LD.E.64 R4, desc[UR4][R168.64+0x158] ;  /* 0x00015804a8047980 */ /* 0x000ea8000c101b00 */
[----:B------:R-:W3:Y:S01]  /*0ca0*/  LD.E.64 R250, desc[UR4][R168.64+0x160] ;  /* 0x00016004a8fa7980 */ /* 0x000ee2000c101b00 */
[----:B--2---:R-:W-:-:S04]  /*0cb0*/  ISETP.NE.U32.AND P1, PT, R4, RZ, PT ;  /* 0x000000ff0400720c */ /* 0x004fc80003f25070 */
[----:B------:R-:W-:-:S13]  /*0cc0*/  ISETP.NE.AND.EX P1, PT, R5, RZ, PT, P1 ;  /* 0x000000ff0500720c */ /* 0x000fda0003f25310 */
[----:B------:R-:W-:Y:S01]  /*0cd0*/  @P1 IADD3 R4, P0, PT, R4, R10, RZ ;  /* 0x0000000a04041210 */ /* 0x000fe20007f1e0ff */
[----:B------:R-:W-:-:S04]  /*0ce0*/  IMAD.MOV.U32 R10, RZ, RZ, R32 ;  /* 0x000000ffff0a7224 */ /* 0x000fc800078e0020 */
[----:B------:R-:W-:-:S05]  /*0cf0*/  @P1 IMAD.X R5, R5, 0x1, R12, P0 ;  /* 0x0000000105051824 */ /* 0x000fca00000e060c */
[----:B------:R1:W5:Y:S01]  /*0d00*/  @P1 LD.E R10, desc[UR4][R4.64] ;  /* 0x00000004040a1980 */ /* 0x000362000c101900 */
[----:B---3--:R-:W-:Y:S01]  /*0d10*/  ISETP.NE.U32.AND P0, PT, R250, RZ, PT ;  /* 0x000000fffa00720c */ /* 0x008fe20003f05070 */
[----:B------:R-:W2:Y:S03]  /*0d20*/  S2R R30, SR_CTAID.Z ;  /* 0x00000000001e7919 */ /* 0x000ea60000002700 */
[----:B------:R-:W-:Y:S01]  /*0d30*/  ISETP.NE.AND.EX P0, PT, R251, RZ, PT, P0 ;  /* 0x000000fffb00720c */ /* 0x000fe20003f05300 */
[----:B------:R-:W-:-:S12]  /*0d40*/  BSSY.RECONVERGENT B0, `(.L_x_525) ;  /* 0x00000b4000007945 */ /* 0x000fd80003800200 */
[----:B------:R-:W-:Y:S05]  /*0d50*/  @!P0 BRA `(.L_x_526) ;  /* 0x0000000400848947 */ /* 0x000fea0003800000 */
[----:B------:R-:W3:Y:S04]  /*0d60*/  LD.E R11, desc[UR4][R168.64+0x170] ;  /* 0x00017004a80b7980 */ /* 0x000ee8000c101900 */
[----:B------:R-:W4:Y:S01]  /*0d70*/  LD.E.64 R8, desc[UR4][R168.64+0x168] ;  /* 0x00016804a8087980 */ /* 0x000f22000c101b00 */
[----:B------:R-:W-:Y:S02]  /*0d80*/  IMAD.MOV.U32 R80, RZ, RZ, R168 ;  /* 0x000000ffff507224 */ /* 0x000fe400078e00a8 */
[----:B------:R-:W-:-:S05]  /*0d90*/  IMAD.MOV.U32 R81, RZ, RZ, R169 ;  /* 0x000000ffff517224 */ /* 0x000fca00078e00a9 */
[----:B------:R-:W2:Y:S01]  /*0da0*/  LD.E R18, desc[UR4][R80.64+0x68] ;  /* 0x0000680450127980 */ /* 0x000ea2000c101900 */
[----:B------:R-:W-:-:S03]  /*0db0*/  LEA R136, R243, 0xffffff00, 0x8 ;  /* 0xffffff00f3887811 */ /* 0x000fc600078e40ff */
[----:B------:R-:W2:Y:S01]  /*0dc0*/  LD.E.64 R248, desc[UR4][R80.64+0x38] ;  /* 0x0000380450f87980 */ /* 0x000ea2000c101b00 */
[----:B------:R-:W-:-:S03]  /*0dd0*/  IABS R2, R136 ;  /* 0x0000008800027213 */ /* 0x000fc60000000000 */
[----:B------:R-:W2:Y:S04]  /*0de0*/  LD.E.64 R12, desc[UR4][R80.64+0x50] ;  /* 0x00005004500c7980 */ /* 0x000ea8000c101b00 */
[----:B------:R-:W2:Y:S04]  /*0df0*/  LD.E.64 R14, desc[UR4][R80.64+0x28] ;  /* 0x00002804500e7980 */ /* 0x000ea8000c101b00 */
[----:B------:R-:W5:Y:S04]  /*0e00*/  LD.E.64 R26, desc[UR4][R80.64+0x58] ;  /* 0x00005804501a7980 */ /* 0x000f68000c101b00 */
[----:B------:R-:W5:Y:S01]  /*0e10*/  LD.E.64 R82, desc[UR4][R80.64+0x40] ;  /* 0x0000400450527980 */ /* 0x000f62000c101b00 */
[----:B---3--:R-:W-:-:S04]  /*0e20*/  IABS R6, R11 ;  /* 0x0000000b00067213 */ /* 0x008fc80000000000 */
[----:B-1----:R-:W1:Y:S08]  /*0e30*/  I2F.RP R4, R6 ;  /* 0x0000000600047306 */ /* 0x002e700000209400 */
[----:B-1----:R-:W1:Y:S02]  /*0e40*/  MUFU.RCP R4, R4 ;  /* 0x0000000400047308 */ /* 0x002e640000001000 */
[----:B-1----:R-:W-:-:S06]  /*0e50*/  IADD3 R4, PT, PT, R4, 0xffffffe, RZ ;  /* 0x0ffffffe04047810 */ /* 0x002fcc0007ffe0ff */
[----:B------:R-:W1:Y:S01]  /*0e60*/  F2I.FTZ.U32.TRUNC.NTZ R5, R4 ;  /* 0x0000000400057305 */ /* 0x000e62000021f000 */
[----:B------:R-:W-:Y:S01]  /*0e70*/  IABS R7, R11 ;  /* 0x0000000b00077213 */ /* 0x000fe20000000000 */
[----:B-1----:R-:W-:Y:S01]  /*0e80*/  IMAD.MOV R0, RZ, RZ, -R5 ;  /* 0x000000ffff007224 */ /* 0x002fe200078e0a05 */
[----:B------:R-:W-:-:S03]  /*0e90*/  MOV R4, RZ ;  /* 0x000000ff00047202 */ /* 0x000fc60000000f00 */
[----:B------:R-:W-:-:S04]  /*0ea0*/  IMAD R0, R0, R6, RZ ;  /* 0x0000000600007224 */ /* 0x000fc800078e02ff */
[----:B------:R-:W-:-:S04]  /*0eb0*/  IMAD.HI.U32 R5, R5, R0, R4 ;  /* 0x0000000005057227 */ /* 0x000fc800078e0004 */
[----:B------:R-:W-:-:S05]  /*0ec0*/  IMAD.MOV R0, RZ, RZ, -R7 ;  /* 0x000000ffff007224 */ /* 0x000fca00078e0a07 */
[----:B------:R-:W-:Y:S01]  /*0ed0*/  MOV R4, R0 ;  /* 0x0000000000047202 */ /* 0x000fe20000000f00 */
[----:B------:R-:W-:-:S04]  /*0ee0*/  IMAD.HI.U32 R0, R5, R2, RZ ;  /* 0x0000000205007227 */ /* 0x000fc800078e00ff */
[----:B------:R-:W-:-:S05]  /*0ef0*/  IMAD R2, R0, R4, R2 ;  /* 0x0000000400027224 */ /* 0x000fca00078e0202 */
[----:B------:R-:W-:-:S13]  /*0f00*/  ISETP.GT.U32.AND P2, PT, R6, R2, PT ;  /* 0x000000020600720c */ /* 0x000fda0003f44070 */
[----:B------:R-:W-:-:S05]  /*0f10*/  @!P2 IMAD.IADD R2, R2, 0x1, -R6 ;  /* 0x000000010202a824 */ /* 0x000fca00078e0a06 */
[----:B------:R-:W-:Y:S02]  /*0f20*/  ISETP.GE.U32.AND P0, PT, R2, R6, PT ;  /* 0x000000060200720c */ /* 0x000fe40003f06070 */
[----:B------:R-:W-:Y:S02]  /*0f30*/  @!P2 IADD3 R0, PT, PT, R0, 0x1, RZ ;  /* 0x000000010000a810 */ /* 0x000fe40007ffe0ff */
[----:B------:R-:W-:Y:S01]  /*0f40*/  LOP3.LUT R2, R136, R11, RZ, 0x3c, !PT ;  /* 0x0000000b88027212 */ /* 0x000fe200078e3cff */
[-C--:B----4-:R-:W-:Y:S01]  /*0f50*/  IMAD.WIDE.U32 R4, R8, R32.reuse, RZ ;  /* 0x0000002008047225 */ /* 0x090fe200078e00ff */
[----:B------:R-:W-:Y:S02]  /*0f60*/  ISETP.NE.AND P2, PT, R11, RZ, PT ;  /* 0x000000ff0b00720c */ /* 0x000fe40003f45270 */
[----:B------:R-:W-:Y:S01]  /*0f70*/  ISETP.GE.AND P1, PT, R2, RZ, PT ;  /* 0x000000ff0200720c */ /* 0x000fe20003f26270 */
[----:B------:R-:W-:Y:S02]  /*0f80*/  IMAD R2, R9, R32, RZ ;  /* 0x0000002009027224 */ /* 0x000fe400078e02ff */
[----:B------:R-:W3:Y:S02]  /*0f90*/  LD.E.64 R8, desc[UR4][R80.64+0x20] ;  /* 0x0000200450087980 */ /* 0x000ee4000c101b00 */
[----:B------:R-:W-:Y:S01]  /*0fa0*/  @P0 VIADD R0, R0, 0x1 ;  /* 0x0000000100000836 */ /* 0x000fe20000000000 */
[----:B------:R-:W-:-:S04]  /*0fb0*/  LEA R237, P0, R4, R250, 0x2 ;  /* 0x000000fa04ed7211 */ /* 0x000fc800078010ff */
[----:B------:R-:W-:Y:S01]  /*0fc0*/  MOV R7, R0 ;  /* 0x0000000000077202 */ /* 0x000fe20000000f00 */
[----:B------:R-:W-:-:S05]  /*0fd0*/  IMAD.IADD R0, R5, 0x1, R2 ;  /* 0x0000000105007824 */ /* 0x000fca00078e0202 */
[----:B------:R-:W-:Y:S02]  /*0fe0*/  LEA.HI.X R236, R4, R251, R0, 0x2, P0 ;  /* 0x000000fb04ec7211 */ /* 0x000fe400000f1400 */
[----:B------:R-:W-:Y:S01]  /*0ff0*/  @!P1 IADD3 R7, PT, PT, -R7, RZ, RZ ;  /* 0x000000ff07079210 */ /* 0x000fe20007ffe1ff */
[----:B------:R-:W-:Y:S01]  /*1000*/  IMAD.MOV.U32 R4, RZ, RZ, R237 ;  /* 0x000000ffff047224 */ /* 0x000fe200078e00ed */
[----:B------:R-:W-:Y:S02]  /*1010*/  @!P2 LOP3.LUT R7, RZ, R11, RZ, 0x33, !PT ;  /* 0x0000000bff07a212 */ /* 0x000fe400078e33ff */
[----:B------:R-:W-:-:S03]  /*1020*/  MOV R5, R236 ;  /* 0x000000ec00057202 */ /* 0x000fc60000000f00 */
[----:B------:R-:W-:-:S05]  /*1030*/  IMAD.WIDE R4, R7, 0x4, R4 ;  /* 0x0000000407047825 */ /* 0x000fca00078e0204 */
[----:B-----5:R1:W4:Y:S01]  /*1040*/  LD.E R10, desc[UR4][R4.64] ;  /* 0x00000004040a7980 */ /* 0x020322000c101900 */
[----:B--2---:R-:W-:-:S04]  /*1050*/  IABS R6, R18 ;  /* 0x0000001200067213 */ /* 0x004fc80000000000 */
[----:B-1----:R-:W1:Y:S08]  /*1060*/  I2F.RP R4, R6 ;  /* 0x0000000600047306 */ /* 0x002e700000209400 */
[----:B-1----:R-:W1:Y:S02]  /*1070*/  MUFU.RCP R4, R4 ;  /* 0x0000000400047308 */ /* 0x002e640000001000 */
[----:B-1----:R-:W-:-:S06]  /*1080*/  VIADD R4, R4, 0xffffffe ;  /* 0x0ffffffe04047836 */ /* 0x002fcc0000000000 */
[----:B------:R-:W1:Y:S01]  /*1090*/  F2I.FTZ.U32.TRUNC.NTZ R5, R4 ;  /* 0x0000000400057305 */ /* 0x000e62000021f000 */
[----:B------:R-:W-:Y:S02]  /*10a0*/  IABS R2, R18 ;  /* 0x0000001200027213 */ /* 0x000fe40000000000 */
[----:B------:R-:W-:Y:S02]  /*10b0*/  IABS R16, R30 ;  /* 0x0000001e00107213 */ /* 0x000fe40000000000 */
[----:B-1----:R-:W-:Y:S01]  /*10c0*/  IADD3 R0, PT, PT, RZ, -R5, RZ ;  /* 0x80000005ff007210 */ /* 0x002fe20007ffe0ff */
[----:B------:R-:W-:-:S04]  /*10d0*/  IMAD.MOV.U32 R4, RZ, RZ, RZ ;  /* 0x000000ffff047224 */ /* 0x000fc800078e00ff */
[----:B------:R-:W-:-:S04]  /*10e0*/  IMAD R0, R0, R6, RZ ;  /* 0x0000000600007224 */ /* 0x000fc800078e02ff */
[----:B------:R-:W-:Y:S01]  /*10f0*/  IMAD.HI.U32 R4, R5, R0, R4 ;  /* 0x0000000005047227 */ /* 0x000fe200078e0004 */
[----:B------:R-:W-:-:S03]  /*1100*/  MOV R5, R16 ;  /* 0x0000001000057202 */ /* 0x000fc60000000f00 */
[----:B------:R-:W-:-:S05]  /*1110*/  IMAD.MOV R0, RZ, RZ, -R2 ;  /* 0x000000ffff007224 */ /* 0x000fca00078e0a02 */
[----:B------:R-:W-:Y:S01]  /*1120*/  MOV R2, R0 ;  /* 0x0000000000027202 */ /* 0x000fe20000000f00 */
[----:B------:R-:W-:-:S04]  /*1130*/  IMAD.HI.U32 R0, R4, R5, RZ ;  /* 0x0000000504007227 */ /* 0x000fc800078e00ff */
[----:B------:R-:W-:-:S05]  /*1140*/  IMAD R2, R0, R2, R5 ;  /* 0x0000000200027224 */ /* 0x000fca00078e0205 */
[----:B------:R-:W-:Y:S02]  /*1150*/  ISETP.GT.U32.AND P1, PT, R6, R2, PT ;  /* 0x000000020600720c */ /* 0x000fe40003f24070 */
[----:B------:R-:W-:-:S11]  /*1160*/  IADD3 R7, PT, PT, -R7, RZ, RZ ;  /* 0x000000ff07077210 */ /* 0x000fd60007ffe1ff */
[----:B------:R-:W-:-:S05]  /*1170*/  @!P1 IMAD.IADD R2, R2, 0x1, -R6 ;  /* 0x0000000102029824 */ /* 0x000fca00078e0a06 */
[----:B------:R-:W-:Y:S02]  /*1180*/  ISETP.GE.U32.AND P2, PT, R2, R6, PT ;  /* 0x000000060200720c */ /* 0x000fe40003f46070 */
[----:B------:R-:W-:Y:S01]  /*1190*/  LOP3.LUT R2, R30, R18, RZ, 0x3c, !PT ;  /* 0x000000121e027212 */ /* 0x000fe200078e3cff */
[----:B------:R-:W-:Y:S01]  /*11a0*/  @!P1 VIADD R0, R0, 0x1 ;  /* 0x0000000100009836 */ /* 0x000fe20000000000 */
[----:B------:R-:W-:Y:S02]  /*11b0*/  ISETP.NE.AND P1, PT, R18, RZ, PT ;  /* 0x000000ff1200720c */ /* 0x000fe40003f25270 */
[----:B------:R-:W-:-:S07]  /*11c0*/  ISETP.GE.AND P0, PT, R2, RZ, PT ;  /* 0x000000ff0200720c */ /* 0x000fce0003f06270 */
[----:B------:R-:W-:-:S06]  /*11d0*/  @P2 IADD3 R0, PT, PT, R0, 0x1, RZ ;  /* 0x0000000100002810 */ /* 0x000fcc0007ffe0ff */
[----:B------:R-:W-:Y:S02]  /*11e0*/  @!P0 IADD3 R0, PT, PT, -R0, RZ, RZ ;  /* 0x000000ff00008210 */ /* 0x000fe40007ffe1ff */
[----:B------:R-:W-:-:S04]  /*11f0*/  @!P1 LOP3.LUT R0, RZ, R18, RZ, 0x33, !PT ;  /* 0x00000012ff009212 */ /* 0x000fc800078e33ff */
[----:B------:R-:W-:Y:S02]  /*1200*/  SHF.R.S32.HI R6, RZ, 0x1f, R0 ;  /* 0x0000001fff067819 */ /* 0x000fe40000011400 */
[----:B----4-:R-:W-:Y:S01]  /*1210*/  SHF.R.S32.HI R16, RZ, 0x1f, R10 ;  /* 0x0000001fff107819 */ /* 0x010fe2000001140a */
[----:B---3--:R-:W-:Y:S02]  /*1220*/  IMAD R4, R9, R10, RZ ;  /* 0x0000000a09047224 */ /* 0x008fe400078e02ff */
[----:B------:R-:W-:Y:S02]  /*1230*/  IMAD R9, R11, R7, R136 ;  /* 0x000000070b097224 */ /* 0x000fe400078e0288 */
[C---:B------:R-:W-:Y:S02]  /*1240*/  IMAD R2, R8.reuse, R16, R4 ;  /* 0x0000001008027224 */ /* 0x040fe400078e0204 */
[----:B------:R-:W-:Y:S01]  /*1250*/  IMAD.WIDE.U32 R4, R8, R10, RZ ;  /* 0x0000000a08047225 */ /* 0x000fe200078e00ff */
[----:B------:R-:W-:-:S03]  /*1260*/  SHF.R.S32.HI R8, RZ, 0x1f, R9 ;  /* 0x0000001fff087819 */ /* 0x000fc60000011409 */
[----:B------:R-:W-:Y:S02]  /*1270*/  IMAD.IADD R5, R5, 0x1, R2 ;  /* 0x0000000105057824 */ /* 0x000fe400078e0202 */
[----:B------:R-:W-:Y:S02]  /*1280*/  IMAD R2, R249, R9, RZ ;  /* 0x00000009f9027224 */ /* 0x000fe400078e02ff */
[----:B------:R-:W-:-:S04]  /*1290*/  IMAD.WIDE.U32 R4, R9, R248, R4 ;  /* 0x000000f809047225 */ /* 0x000fc800078e0004 */
[----:B------:R-:W-:Y:S02]  /*12a0*/  IMAD R2, R248, R8, R2 ;  /* 0x00000008f8027224 */ /* 0x000fe400078e0202 */
[----:B------:R-:W-:Y:S02]  /*12b0*/  IMAD R11, R15, R10, RZ ;  /* 0x0000000a0f0b7224 */ /* 0x000fe400078e02ff */
[----:B------:R-:W-:Y:S02]  /*12c0*/  IMAD.IADD R5, R5, 0x1, R2 ;  /* 0x0000000105057824 */ /* 0x000fe400078e0202 */
[----:B------:R-:W-:Y:S02]  /*12d0*/  IMAD R2, R13, R0, RZ ;  /* 0x000000000d027224 */ /* 0x000fe400078e02ff */
[----:B------:R-:W-:-:S04]  /*12e0*/  IMAD.WIDE.U32 R4, R0, R12, R4 ;  /* 0x0000000c00047225 */ /* 0x000fc800078e0004 */
[----:B------:R-:W-:Y:S02]  /*12f0*/  IMAD R2, R12, R6, R2 ;  /* 0x000000060c027224 */ /* 0x000fe400078e0202 */
[----:B------:R-:W-:-:S04]  /*1300*/  IMAD.WIDE.U32 R6, R14, R10, RZ ;  /* 0x0000000a0e067225 */ /* 0x000fc800078e00ff */
[----:B------:R-:W-:Y:S01]  /*1310*/  IMAD R0, R14, R16, R11 ;  /* 0x000000100e007224 */ /* 0x000fe200078e020b */
[----:B------:R-:W-:Y:S01]  /*1320*/  IADD3 R25, PT, PT, R5, R2, RZ ;  /* 0x0000000205197210 */ /* 0x000fe20007ffe0ff */
[----:B------:R-:W-:Y:S01]  /*1330*/  IMAD.MOV.U32 R24, RZ, RZ, R4 ;  /* 0x000000ffff187224 */ /* 0x000fe200078e0004 */
[----:B------:R-:W-:Y:S02]  /*1340*/  MOV R12, R6 ;  /* 0x00000006000c7202 */ /* 0x000fe40000000f00 */
[----:B------:R-:W-:Y:S01]  /*1350*/  IADD3 R19, PT, PT, R7, R0, RZ ;  /* 0x0000000007137210 */ /* 0x000fe20007ffe0ff */
[----:B------:R-:W-:Y:S05]  /*1360*/  BRA `(.L_x_527) ;  /* 0x0000000400447947 */ /* 0x000fea0003800000 */
.L_x_526:
[----:B------:R-:W3:Y:S01]  /*1370*/  LD.E R18, desc[UR4][R168.64+0x68] ;  /* 0x00006804a8127980 */ /* 0x000ee2000c101900 */
[----:B------:R-:W-:-:S03]  /*1380*/  ISETP.NE.AND P2, PT, R13, -0x1, PT ;  /* 0xffffffff0d00780c */ /* 0x000fc60003f45270 */
[----:B------:R-:W4:Y:S01]  /*1390*/  LD.E.64 R248, desc[UR4][R168.64+0x38] ;  /* 0x00003804a8f87980 */ /* 0x000f22000c101b00 */
[----:B------:R-:W-:Y:S01]  /*13a0*/  MOV R80, R168 ;  /* 0x000000a800507202 */ /* 0x000fe20000000f00 */
[----:B------:R-:W-:Y:S02]  /*13b0*/  IMAD.MOV.U32 R81, RZ, RZ, R169 ;  /* 0x000000ffff517224 */ /* 0x000fe400078e00a9 */
[----:B------:R1:W5:Y:S04]  /*13c0*/  LD.E.64 R26, desc[UR4][R168.64+0x58] ;  /* 0x00005804a81a7980 */ /* 0x000368000c101b00 */
[----:B------:R-:W4:Y:S04]  /*13d0*/  LD.E.64 R82, desc[UR4][R80.64+0x40] ;  /* 0x0000400450527980 */ /* 0x000f28000c101b00 */
[----:B------:R-:W4:Y:S04]  /*13e0*/  @!P2 LD.E.64 R6, desc[UR4][R168.64+0x20] ;  /* 0x00002004a806a980 */ /* 0x000f28000c101b00 */
[----:B------:R-:W4:Y:S04]  /*13f0*/  @!P2 LD.E.64 R14, desc[UR4][R168.64+0x28] ;  /* 0x00002804a80ea980 */ /* 0x000f28000c101b00 */
[----:B------:R-:W4:Y:S01]  /*1400*/  LD.E.64 R16, desc[UR4][R80.64+0x50] ;  /* 0x0000500450107980 */ /* 0x000f22000c101b00 */
[----:B--2---:R-:W-:-:S02]  /*1410*/  IABS R12, R30 ;  /* 0x0000001e000c7213 */ /* 0x004fc40000000000 */
[----:B------:R-:W-:Y:S02]  /*1420*/  LEA R136, R243, 0xffffff00, 0x8 ;  /* 0xffffff00f3887811 */ /* 0x000fe400078e40ff */
[----:B------:R-:W-:Y:S02]  /*1430*/  CS2R R236, SRZ ;  /* 0x0000000000ec7805 */ /* 0x000fe4000001ff00 */
[----:B---3--:R-:W-:-:S04]  /*1440*/  IABS R0, R18 ;  /* 0x0000001200007213 */ /* 0x008fc80000000000 */
[----:B------:R-:W-:-:S04]  /*1450*/  MOV R9, R0 ;  /* 0x0000000000097202 */ /* 0x000fc80000000f00 */
[----:B-1----:R-:W1:Y:S08]  /*1460*/  I2F.RP R4, R9 ;  /* 0x0000000900047306 */ /* 0x002e700000209400 */
[----:B-1----:R-:W1:Y:S02]  /*1470*/  MUFU.RCP R4, R4 ;  /* 0x0000000400047308 */ /* 0x002e640000001000 */
[----:B-1----:R-:W-:-:S06]  /*1480*/  VIADD R4, R4, 0xffffffe ;  /* 0x0ffffffe04047836 */ /* 0x002fcc0000000000 */
[----:B------:R-:W1:Y:S01]  /*1490*/  F2I.FTZ.U32.TRUNC.NTZ R5, R4 ;  /* 0x0000000400057305 */ /* 0x000e62000021f000 */
[----:B------:R-:W-:Y:S02]  /*14a0*/  IABS R8, R18 ;  /* 0x0000001200087213 */ /* 0x000fe40000000000 */
[----:B-1----:R-:W-:Y:S01]  /*14b0*/  IADD3 R0, PT, PT, RZ, -R5, RZ ;  /* 0x80000005ff007210 */ /* 0x002fe20007ffe0ff */
[----:B------:R-:W-:-:S04]  /*14c0*/  IMAD.MOV.U32 R4, RZ, RZ, RZ ;  /* 0x000000ffff047224 */ /* 0x000fc800078e00ff */
[----:B------:R-:W-:-:S04]  /*14d0*/  IMAD R0, R0, R9, RZ ;  /* 0x0000000900007224 */ /* 0x000fc800078e02ff */
[----:B------:R-:W-:Y:S01]  /*14e0*/  IMAD.HI.U32 R2, R5, R0, R4 ;  /* 0x0000000005027227 */ /* 0x000fe200078e0004 */
[----:B------:R-:W-:Y:S02]  /*14f0*/  MOV R4, R12 ;  /* 0x0000000c00047202 */ /* 0x000fe40000000f00 */
[----:B------:R-:W-:-:S03]  /*1500*/  IADD3 R0, PT, PT, RZ, -R8, RZ ;  /* 0x80000008ff007210 */ /* 0x000fc60007ffe0ff */
[----:B------:R-:W-:-:S04]  /*1510*/  IMAD.HI.U32 R2, R2, R4, RZ ;  /* 0x0000000402027227 */ /* 0x000fc800078e00ff */
[----:B------:R-:W-:-:S05]  /*1520*/  IMAD R0, R2, R0, R4 ;  /* 0x0000000002007224 */ /* 0x000fca00078e0204 */
[----:B------:R-:W-:Y:S01]  /*1530*/  ISETP.GT.U32.AND P1, PT, R9, R0, PT ;  /* 0x000000000900720c */ /* 0x000fe20003f24070 */
[----:B----4-:R-:W-:Y:S01]  /*1540*/  @!P2 IMAD R4, R249, R11, RZ ;  /* 0x0000000bf904a224 */ /* 0x010fe200078e02ff */
[----:B------:R-:W-:-:S05]  /*1550*/  @!P2 SHF.R.S32.HI R5, RZ, 0x1f, R11 ;  /* 0x0000001fff05a819 */ /* 0x000fca000001140b */
[----:B------:R-:W-:Y:S02]  /*1560*/  @!P2 IMAD R8, R5, R248, R4 ;  /* 0x000000f80508a224 */ /* 0x000fe400078e0204 */
[----:B------:R-:W-:Y:S01]  /*1570*/  @!P2 IMAD.WIDE.U32 R4, R248, R11, RZ ;  /* 0x0000000bf804a225 */ /* 0x000fe200078e00ff */
[----:B-----5:R-:W-:-:S03]  /*1580*/  @!P2 SHF.R.S32.HI R12, RZ, 0x1f, R10 ;  /* 0x0000001fff0ca819 */ /* 0x020fc6000001140a */
[----:B------:R-:W-:Y:S01]  /*1590*/  @!P1 IADD3 R0, PT, PT, R0, -R9, RZ ;  /* 0x8000000900009210 */ /* 0x000fe20007ffe0ff */
[----:B------:R-:W-:Y:S01]  /*15a0*/  @!P2 IMAD.IADD R5, R5, 0x1, R8 ;  /* 0x000000010505a824 */ /* 0x000fe200078e0208 */
[----:B------:R-:W-:Y:S01]  /*15b0*/  @P2 IADD3 R8, PT, PT, R11, R13, RZ ;  /* 0x0000000d0b082210 */ /* 0x000fe20007ffe0ff */
[----:B------:R-:W-:Y:S01]  /*15c0*/  @!P2 IMAD R7, R7, R10, RZ ;  /* 0x0000000a0707a224 */ /* 0x000fe200078e02ff */
[----:B------:R-:W-:Y:S02]  /*15d0*/  ISETP.GE.U32.AND P3, PT, R0, R9, PT ;  /* 0x000000090000720c */ /* 0x000fe40003f66070 */
[----:B------:R-:W-:Y:S01]  /*15e0*/  LOP3.LUT R0, R30, R18, RZ, 0x3c, !PT ;  /* 0x000000121e007212 */ /* 0x000fe200078e3cff */
[C---:B------:R-:W-:Y:S02]  /*15f0*/  @!P2 IMAD R12, R6.reuse, R12, R7 ;  /* 0x0000000c060ca224 */ /* 0x040fe400078e0207 */
[----:B------:R-:W-:Y:S01]  /*1600*/  @!P2 IMAD.WIDE.U32 R6, R6, R10, R4 ;  /* 0x0000000a0606a225 */ /* 0x000fe200078e0004 */
[----:B------:R-:W-:-:S03]  /*1610*/  ISETP.GE.AND P0, PT, R0, RZ, PT ;  /* 0x000000ff0000720c */ /* 0x000fc60003f06270 */
[----:B------:R-:W-:Y:S01]  /*1620*/  @P2 IMAD.WIDE.U32 R4, R248, R8, RZ ;  /* 0x00000008f8042225 */ /* 0x000fe200078e00ff */
[----:B------:R-:W-:-:S03]  /*1630*/  @!P2 SHF.R.S32.HI R0, RZ, 0x1f, R11 ;  /* 0x0000001fff00a819 */ /* 0x000fc6000001140b */
[----:B------:R-:W-:Y:S01]  /*1640*/  @!P1 VIADD R2, R2, 0x1 ;  /* 0x0000000102029836 */ /* 0x000fe20000000000 */
[----:B------:R-:W-:Y:S01]  /*1650*/  ISETP.NE.AND P1, PT, R18, RZ, PT ;  /* 0x000000ff1200720c */ /* 0x000fe20003f25270 */
[----:B------:R-:W-:Y:S01]  /*1660*/  @P2 IMAD R9, R249, R8, RZ ;  /* 0x00000008f9092224 */ /* 0x000fe200078e02ff */
[----:B------:R-:W-:Y:S01]  /*1670*/  @P2 MOV R6, R4 ;  /* 0x0000000400062202 */ /* 0x000fe20000000f00 */
[----:B------:R-:W-:Y:S01]  /*1680*/  @!P2 IMAD R4, R83, R11, RZ ;  /* 0x0000000b5304a224 */ /* 0x000fe200078e02ff */
[----:B------:R-:W-:Y:S01]  /*1690*/  @P3 IADD3 R2, PT, PT, R2, 0x1, RZ ;  /* 0x0000000102023810 */ /* 0x000fe20007ffe0ff */
[----:B------:R-:W-:Y:S01]  /*16a0*/  @!P2 IMAD.IADD R7, R7, 0x1, R12 ;  /* 0x000000010707a824 */ /* 0x000fe200078e020c */
[----:B------:R-:W-:Y:S01]  /*16b0*/  @P2 IADD3 R7, PT, PT, R5, R9, RZ ;  /* 0x0000000905072210 */ /* 0x000fe20007ffe0ff */
[----:B------:R-:W-:Y:S01]  /*16c0*/  @!P2 IMAD R8, R0, R82, R4 ;  /* 0x000000520008a224 */ /* 0x000fe200078e0204 */
[----:B------:R-:W-:Y:S01]  /*16d0*/  MOV R0, R2 ;  /* 0x0000000200007202 */ /* 0x000fe20000000f00 */
[----:B------:R-:W-:-:S03]  /*16e0*/  @!P2 IMAD.WIDE.U32 R4, R82, R11, RZ ;  /* 0x0000000b5204a225 */ /* 0x000fc600078e00ff */
[----:B------:R-:W-:Y:S01]  /*16f0*/  @!P0 IADD3 R0, PT, PT, -R0, RZ, RZ ;  /* 0x000000ff00008210 */ /* 0x000fe20007ffe1ff */
[----:B------:R-:W-:Y:S01]  /*1700*/  IMAD R9, R249, R136, RZ ;  /* 0x00000088f9097224 */ /* 0x000fe200078e02ff */
[----:B------:R-:W-:Y:S01]  /*1710*/  @!P1 LOP3.LUT R0, RZ, R18, RZ, 0x33, !PT ;  /* 0x00000012ff009212 */ /* 0x000fe200078e33ff */
[----:B------:R-:W-:Y:S01]  /*1720*/  IMAD.WIDE.U32 R6, R248, R136, R6 ;  /* 0x00000088f8067225 */ /* 0x000fe200078e0006 */
[----:B------:R-:W-:Y:S02]  /*1730*/  @!P2 SHF.R.S32.HI R2, RZ, 0x1f, R10 ;  /* 0x0000001fff02a819 */ /* 0x000fe4000001140a */
[----:B------:R-:W-:Y:S01]  /*1740*/  @P2 IADD3 R11, PT, PT, R11, R13, RZ ;  /* 0x0000000d0b0b2210 */ /* 0x000fe20007ffe0ff */
[----:B------:R-:W-:Y:S01]  /*1750*/  @!P2 IMAD.IADD R5, R5, 0x1, R8 ;  /* 0x000000010505a824 */ /* 0x000fe200078e0208 */
[----:B------:R-:W-:Y:S01]  /*1760*/  SHF.R.S32.HI R13, RZ, 0x1f, R0 ;  /* 0x0000001fff0d7819 */ /* 0x000fe20000011400 */
[----:B------:R-:W-:Y:S02]  /*1770*/  @!P2 IMAD R8, R15, R10, RZ ;  /* 0x0000000a0f08a224 */ /* 0x000fe400078e02ff */
[----:B------:R-:W-:-:S02]  /*1780*/  IMAD.IADD R7, R7, 0x1, R9 ;  /* 0x0000000107077824 */ /* 0x000fc400078e0209 */
[----:B------:R-:W-:Y:S02]  /*1790*/  IMAD R12, R17, R0, RZ ;  /* 0x00000000110c7224 */ /* 0x000fe400078e02ff */
[C---:B------:R-:W-:Y:S02]  /*17a0*/  @!P2 IMAD R2, R14.reuse, R2, R8 ;  /* 0x000000020e02a224 */ /* 0x040fe400078e0208 */
[----:B------:R-:W-:-:S04]  /*17b0*/  @!P2 IMAD.WIDE.U32 R8, R14, R10, R4 ;  /* 0x0000000a0e08a225 */ /* 0x000fc800078e0004 */
[----:B------:R-:W-:-:S04]  /*17c0*/  IMAD.WIDE.U32 R6, R16, R0, R6 ;  /* 0x0000000010067225 */ /* 0x000fc800078e0006 */
[----:B------:R-:W-:Y:S02]  /*17d0*/  IMAD R13, R16, R13, R12 ;  /* 0x0000000d100d7224 */ /* 0x000fe400078e020c */
[-C--:B------:R-:W-:Y:S02]  /*17e0*/  @P2 IMAD R0, R83, R11.reuse, RZ ;  /* 0x0000000b53002224 */ /* 0x080fe400078e02ff */
[----:B------:R-:W-:Y:S01]  /*17f0*/  @P2 IMAD.WIDE.U32 R4, R82, R11, RZ ;  /* 0x0000000b52042225 */ /* 0x000fe200078e00ff */
[----:B------:R-:W-:Y:S02]  /*1800*/  @!P2 IADD3 R19, PT, PT, R9, R2, RZ ;  /* 0x000000020913a210 */ /* 0x000fe40007ffe0ff */
[----:B------:R-:W-:Y:S01]  /*1810*/  @!P2 MOV R12, R8 ;  /* 0x00000008000ca202 */ /* 0x000fe20000000f00 */
[----:B------:R-:W-:Y:S01]  /*1820*/  IMAD.MOV.U32 R24, RZ, RZ, R6 ;  /* 0x000000ffff187224 */ /* 0x000fe200078e0006 */
[----:B------:R-:W-:Y:S01]  /*1830*/  IADD3 R25, PT, PT, R7, R13, RZ ;  /* 0x0000000d07197210 */ /* 0x000fe20007ffe0ff */
[----:B------:R-:W-:Y:S01]  /*1840*/  @P2 IMAD.MOV.U32 R12, RZ, RZ, R4 ;  /* 0x000000ffff0c2224 */ /* 0x000fe200078e0004 */
[----:B------:R-:W-:-:S02]  /*1850*/  @P2 IADD3 R19, PT, PT, R5, R0, RZ ;  /* 0x0000000005132210 */ /* 0x000fc40007ffe0ff */
[----:B------:R-:W-:Y:S02]  /*1860*/  MOV R8, RZ ;  /* 0x000000ff00087202 */ /* 0x000fe40000000f00 */
[----:B------:R-:W-:Y:S02]  /*1870*/  MOV R9, R136 ;  /* 0x0000008800097202 */ /* 0x000fe40000000f00 */
.L_x_527:
[----:B------:R-:W-:Y:S05]  /*1880*/  BSYNC.RECONVERGENT B0 ;  /* 0x0000000000007941 */ /* 0x000fea0003800200 */
.L_x_525:
[----:B------:R-:W-:Y:S01]  /*1890*/  ISETP.NE.AND P1, PT, R252, -0x1, PT ;  /* 0xfffffffffc00780c */ /* 0x000fe20003f25270 */
[----:B------:R-:W2:Y:S04]  /*18a0*/  LD.E.64 R16, desc[UR4][R168.64+0x30] ;  /* 0x00003004a8107980 */ /* 0x000ea8000c101b00 */
[----:B------:R-:W3:Y:S04]  /*18b0*/  LD.E.64 R20, desc[UR4][R168.64+0x48] ;  /* 0x00004804a8147980 */ /* 0x000ee8000c101b00 */
[----:B------:R-:W4:Y:S04]  /*18c0*/  LD.E.64 R22, desc[UR4][R168.64+0x8] ;  /* 0x00000804a8167980 */ /* 0x000f28000c101b00 */
[----:B------:R-:W5:Y:S04]  /*18d0*/  @!P1 LD.E.64 R10, desc[UR4][R168.64+0x18] ;  /* 0x00001804a80a9980 */ /* 0x000f68000c101b00 */
[----:B------:R-:W4:Y:S01]  /*18e0*/  LD.E.64 R14, desc[UR4][R80.64] ;  /* 0x00000004500e7980 */ /* 0x000f22000c101b00 */
[----:B------:R-:W-:-:S03]  /*18f0*/  IABS R6, R18 ;  /* 0x0000001200067213 */ /* 0x000fc60000000000 */
[----:B------:R-:W4:Y:S01]  /*1900*/  LD.E.64 R40, desc[UR4][R168.64+0x10] ;  /* 0x00001004a8287980 */ /* 0x000f22000c101b00 */
[----:B------:R-:W1:Y:S08]  /*1910*/  I2F.RP R4, R6 ;  /* 0x0000000600047306 */ /* 0x000e700000209400 */
[----:B-1----:R-:W1:Y:S02]  /*1920*/  MUFU.RCP R4, R4 ;  /* 0x0000000400047308 */ /* 0x002e640000001000 */
[----:B-1----:R-:W-:-:S06]  /*1930*/  VIADD R4, R4, 0xffffffe ;  /* 0x0ffffffe04047836 */ /* 0x002fcc0000000000 */
[----:B------:R-:W1:Y:S01]  /*1940*/  F2I.FTZ.U32.TRUNC.NTZ R5, R4 ;  /* 0x0000000400057305 */ /* 0x000e62000021f000 */
[----:B------:R-:W-:Y:S02]  /*1950*/  IABS R2, R18 ;  /* 0x0000001200027213 */ /* 0x000fe40000000000 */
[----:B------:R-:W-:Y:S01]  /*1960*/  IABS R7, R30 ;  /* 0x0000001e00077213 */ /* 0x000fe20000000000 */
[----:B-1----:R-:W-:Y:S02]  /*1970*/  IMAD.MOV R0, RZ, RZ, -R5 ;  /* 0x000000ffff007224 */ /* 0x002fe400078e0a05 */
[----:B------:R-:W-:Y:S02]  /*1980*/  IMAD.MOV.U32 R4, RZ, RZ, RZ ;  /* 0x000000ffff047224 */ /* 0x000fe400078e00ff */
[----:B------:R-:W-:-:S04]  /*1990*/  IMAD R0, R0, R6, RZ ;  /* 0x0000000600007224 */ /* 0x000fc800078e02ff */
[----:B------:R-:W-:-:S04]  /*19a0*/  IMAD.HI.U32 R4, R5, R0, R4 ;  /* 0x0000000005047227 */ /* 0x000fc800078e0004 */
[----:B------:R-:W-:Y:S02]  /*19b0*/  IMAD.MOV R0, RZ, RZ, -R2 ;  /* 0x000000ffff007224 */ /* 0x000fe400078e0a02 */
[----:B------:R-:W-:Y:S02]  /*19c0*/  IMAD.MOV.U32 R5, RZ, RZ, R7 ;  /* 0x000000ffff057224 */ /* 0x000fe400078e0007 */
[----:B------:R-:W-:Y:S02]  /*19d0*/  IMAD.MOV.U32 R2, RZ, RZ, R0 ;  /* 0x000000ffff027224 */ /* 0x000fe400078e0000 */
[----:B------:R-:W-:-:S04]  /*19e0*/  IMAD.HI.U32 R0, R4, R5, RZ ;  /* 0x0000000504007227 */ /* 0x000fc800078e00ff */
[----:B------:R-:W-:-:S05]  /*19f0*/  IMAD R2, R0, R2, R5 ;  /* 0x0000000200027224 */ /* 0x000fca00078e0205 */
[----:B------:R-:W-:Y:S02]  /*1a00*/  ISETP.GT.U32.AND P2, PT, R6, R2, PT ;  /* 0x000000020600720c */ /* 0x000fe40003f44070 */
[----:B------:R-:W-:Y:S01]  /*1a10*/  LOP3.LUT R4, R30, R18, RZ, 0x3c, !PT ;  /* 0x000000121e047212 */ /* 0x000fe200078e3cff */
[----:B------:R-:W-:-:S10]  /*1a20*/  IMAD.SHL.U32 R233, R232, 0x8, RZ ;  /* 0x00000008e8e97824 */ /* 0x000fd400078e00ff */
[----:B------:R-:W-:Y:S01]  /*1a30*/  @!P2 IMAD.IADD R2, R2, 0x1, -R6 ;  /* 0x000000010202a824 */ /* 0x000fe200078e0a06 */
[----:B------:R-:W-:-:S04]  /*1a40*/  ISETP.GE.AND P3, PT, R4, RZ, PT ;  /* 0x000000ff0400720c */ /* 0x000fc80003f66270 */
[----:B------:R-:W-:Y:S01]  /*1a50*/  ISETP.GE.U32.AND P0, PT, R2, R6, PT ;  /* 0x000000060200720c */ /* 0x000fe20003f06070 */
[-C--:B------:R-:W-:Y:S01]  /*1a60*/  IMAD R2, R8, R82.reuse, RZ ;  /* 0x0000005208027224 */ /* 0x080fe200078e02ff */
[----:B------:R-:W-:Y:S01]  /*1a70*/  ISETP.NE.AND P4, PT, R18, RZ, PT ;  /* 0x000000ff1200720c */ /* 0x000fe20003f85270 */
[----:B------:R-:W-:Y:S01]  /*1a80*/  IMAD.WIDE.U32 R4, R9, R82, RZ ;  /* 0x0000005209047225 */ /* 0x000fe200078e00ff */
[----:B------:R-:W-:-:S03]  /*1a90*/  LOP3.LUT R229, R233, 0x38, RZ, 0xc0, !PT ;  /* 0x00000038e9e57812 */ /* 0x000fc600078ec0ff */
[----:B------:R-:W-:Y:S02]  /*1aa0*/  @!P2 VIADD R0, R0, 0x1 ;  /* 0x000000010000a836 */ /* 0x000fe40000000000 */
[----:B------:R-:W-:-:S04]  /*1ab0*/  IMAD R2, R9, R83, R2 ;  /* 0x0000005309027224 */ /* 0x000fc800078e0202 */
[----:B------:R-:W-:Y:S01]  /*1ac0*/  @P0 VIADD R0, R0, 0x1 ;  /* 0x0000000100000836 */ /* 0x000fe20000000000 */
[----:B------:R-:W-:Y:S01]  /*1ad0*/  IADD3 R12, P2, P0, R4, R12, R229 ;  /* 0x0000000c040c7210 */ /* 0x000fe2000785e0e5 */
[----:B------:R-:W-:Y:S02]  /*1ae0*/  IMAD.IADD R13, R5, 0x1, R2 ;  /* 0x00000001050d7824 */ /* 0x000fe400078e0202 */
[----:B------:R-:W-:Y:S01]  /*1af0*/  @!P3 IMAD.MOV R0, RZ, RZ, -R0 ;  /* 0x000000ffff00b224 */ /* 0x000fe200078e0a00 */
[----:B------:R-:W-:Y:S02]  /*1b00*/  @!P4 LOP3.LUT R0, RZ, R18, RZ, 0x33, !PT ;  /* 0x00000012ff00c212 */ /* 0x000fe400078e33ff */
[----:B------:R-:W-:Y:S01]  /*1b10*/  LOP3.LUT R7, R233, 0x1c0, RZ, 0xc0, !PT ;  /* 0x000001c0e9077812 */ /* 0x000fe200078ec0ff */
[----:B------:R-:W-:Y:S01]  /*1b20*/  IMAD.IADD R34, R28, 0x1, -R29 ;  /* 0x000000011c227824 */ /* 0x000fe200078e0a1d */
[----:B------:R-:W-:Y:S01]  /*1b30*/  IADD3.X R19, PT, PT, R13, R19, RZ, P2, P0 ;  /* 0x000000130d137210 */ /* 0x000fe200017e04ff */
[----:B------:R-:W1:Y:S01]  /*1b40*/  S2UR UR6, SR_CgaCtaId ;  /* 0x00000000000679c3 */ /* 0x000e620000008800 */
[----:B------:R-:W-:-:S02]  /*1b50*/  UMOV UR7, 0x400 ;  /* 0x0000040000077882 */ /* 0x000fc40000000000 */
[----:B------:R4:W-:Y:S01]  /*1b60*/  STL [R1], R34 ;  /* 0x0000002201007387 */ /* 0x0009e20000100800 */
[----:B-1----:R-:W-:-:S06]  /*1b70*/  ULEA UR6, UR6, UR7, 0x18 ;  /* 0x0000000706067291 */ /* 0x002fcc000f8ec0ff */
[----:B------:R-:W-:Y:S02]  /*1b80*/  IMAD.U32 R230, RZ, RZ, UR6 ;  /* 0x00000006ffe67e24 */ /* 0x000fe4000f8e00ff */
[----:B--2---:R-:W-:-:S04]  /*1b90*/  @P1 IMAD.WIDE.U32 R4, R16, R252, RZ ;  /* 0x000000fc10041225 */ /* 0x004fc800078e00ff */
[----:B------:R-:W-:Y:S02]  /*1ba0*/  @P1 IMAD R2, R17, R252, RZ ;  /* 0x000000fc11021224 */ /* 0x000fe400078e02ff */
[-C--:B-----5:R-:W-:Y:S02]  /*1bb0*/  @!P1 IMAD R6, R11, R32.reuse, RZ ;  /* 0x000000200b069224 */ /* 0x0a0fe400078e02ff */
[----:B------:R-:W-:-:S04]  /*1bc0*/  @!P1 IMAD.WIDE.U32 R8, R10, R32, RZ ;  /* 0x000000200a089225 */ /* 0x000fc800078e00ff */
[----:B------:R-:W-:Y:S02]  /*1bd0*/  @P1 IMAD.MOV.U32 R8, RZ, RZ, R4 ;  /* 0x000000ffff081224 */ /* 0x000fe400078e0004 */
[----:B------:R-:W-:Y:S01]  /*1be0*/  @!P1 IMAD.IADD R6, R9, 0x1, R6 ;  /* 0x0000000109069824 */ /* 0x000fe200078e0206 */
[----:B------:R-:W-:Y:S01]  /*1bf0*/  SHF.R.S32.HI R9, RZ, 0x1f, R0 ;  /* 0x0000001fff097819 */ /* 0x000fe20000011400 */
[----:B------:R-:W-:Y:S01]  /*1c00*/  @P1 IMAD.IADD R6, R5, 0x1, R2 ;  /* 0x0000000105061824 */ /* 0x000fe200078e0202 */
[----:B------:R-:W-:Y:S01]  /*1c10*/  LOP3.LUT R2, R7, 0x38, R232, 0xf8, !PT ;  /* 0x0000003807027812 */ /* 0x000fe200078ef8e8 */
[----:B------:R-:W-:Y:S01]  /*1c20*/  IMAD.WIDE.U32 R4, R26, R0, RZ ;  /* 0x000000001a047225 */ /* 0x000fe200078e00ff */
[----:B------:R-:W-:-:S03]  /*1c30*/  IADD3 R8, P3, PT, R229, R8, RZ ;  /* 0x00000008e5087210 */ /* 0x000fc60007f7e0ff */
[----:B------:R-:W-:Y:S01]  /*1c40*/  IMAD R7, R27, R0, RZ ;  /* 0x000000001b077224 */ /* 0x000fe200078e02ff */
[----:B------:R-:W-:Y:S02]  /*1c50*/  LOP3.LUT R2, R2, R229, RZ, 0x3c, !PT ;  /* 0x000000e502027212 */ /* 0x000fe400078e3cff */
[----:B------:R-:W-:Y:S01]  /*1c60*/  IADD3 R28, P2, PT, R12, R4, RZ ;  /* 0x000000040c1c7210 */ /* 0x000fe20007f5e0ff */
[----:B------:R-:W-:Y:S01]  /*1c70*/  IMAD R0, R9, R26, R7 ;  /* 0x0000001a09007224 */ /* 0x000fe200078e0207 */
[----:B------:R-:W-:Y:S01]  /*1c80*/  SHF.R.U32.HI R4, RZ, 0x3, R232 ;  /* 0x00000003ff047819 */ /* 0x000fe200000116e8 */
[----:B------:R-:W-:Y:S01]  /*1c90*/  IMAD.X R9, RZ, RZ, R6, P3 ;  /* 0x000000ffff097224 */ /* 0x000fe200018e0606 */
[----:B------:R-:W-:Y:S01]  /*1ca0*/  LOP3.LUT R233, R2, 0x1e00, R233, 0xf8, !PT ;  /* 0x00001e0002e97812 */ /* 0x000fe200078ef8e9 */
[----:B---3--:R-:W-:Y:S01]  /*1cb0*/  IMAD R2, R21, R30, RZ ;  /* 0x0000001e15027224 */ /* 0x008fe200078e02ff */
[----:B------:R-:W-:Y:S01]  /*1cc0*/  IADD3 R10, P0, PT, R229, R24, RZ ;  /* 0x00000018e50a7210 */ /* 0x000fe20007f1e0ff */
[----:B------:R-:W-:-:S04]  /*1cd0*/  IMAD.WIDE.U32 R8, R20, R30, R8 ;  /* 0x0000001e14087225 */ /* 0x000fc800078e0008 */
[C---:B------:R-:W-:Y:S02]  /*1ce0*/  VIADD R30, R4.reuse, 0x20 ;  /* 0x00000020041e7836 */ /* 0x040fe40000000000 */
[C---:B------:R-:W-:Y:S02]  /*1cf0*/  VIADD R32, R4.reuse, 0x10 ;  /* 0x0000001004207836 */ /* 0x040fe40000000000 */
[----:B------:R-:W-:Y:S02]  /*1d00*/  VIADD R33, R4, 0x30 ;  /* 0x0000003004217836 */ /* 0x000fe40000000000 */
[----:B------:R-:W-:Y:S01]  /*1d10*/  IMAD.X R11, RZ, RZ, R25, P0 ;  /* 0x000000ffff0b7224 */ /* 0x000fe200000e0619 */
[-C--:B------:R-:W-:Y:S01]  /*1d20*/  ISETP.GE.AND P0, PT, R30, R34.reuse, PT ;  /* 0x000000221e00720c */ /* 0x080fe20003f06270 */
[----:B------:R-:W-:Y:S01]  /*1d30*/  IMAD.IADD R18, R5, 0x1, R0 ;  /* 0x0000000105127824 */ /* 0x000fe200078e0200 */
[-C--:B------:R-:W-:Y:S02]  /*1d40*/  ISETP.GE.AND P5, PT, R32, R34.reuse, PT ;  /* 0x000000222000720c */ /* 0x080fe40003fa6270 */
[-C--:B------:R-:W-:Y:S01]  /*1d50*/  ISETP.GE.AND P4, PT, R33, R34.reuse, PT ;  /* 0x000000222100720c */ /* 0x080fe20003f86270 */
[----:B------:R-:W-:Y:S01]  /*1d60*/  IMAD.MOV.U32 R5, RZ, RZ, RZ ;  /* 0x000000ffff057224 */ /* 0x000fe200078e00ff */
[----:B------:R-:W-:Y:S01]  /*1d70*/  ISETP.GE.AND P3, PT, R4, R34, PT ;  /* 0x000000220400720c */ /* 0x000fe20003f66270 */
[----:B------:R-:W-:-:S02]  /*1d80*/  IMAD R0, R249, R4, RZ ;  /* 0x00000004f9007224 */ /* 0x000fc400078e02ff */
[----:B------:R-:W-:-:S04]  /*1d90*/  IMAD.WIDE.U32 R10, R4, R248, R10 ;  /* 0x000000f8040a7225 */ /* 0x000fc800078e000a */
[----:B------:R-:W-:Y:S01]  /*1da0*/  IMAD.WIDE.U32 R12, R31, 0x40, R4 ;  /* 0x000000401f0c7825 */ /* 0x000fe200078e0004 */
[----:B----4-:R-:W-:-:S03]  /*1db0*/  LEA R240, P6, R10, R22, 0x1 ;  /* 0x000000160af07211 */ /* 0x010fc600078c08ff */
[----:B------:R-:W-:Y:S02]  /*1dc0*/  IMAD.IADD R0, R11, 0x1, R0 ;  /* 0x000000010b007824 */ /* 0x000fe400078e0200 */
[----:B------:R-:W-:Y:S02]  /*1dd0*/  @!P1 IMAD.MOV.U32 R6, RZ, RZ, R16 ;  /* 0x000000ffff069224 */ /* 0x000fe400078e0010 */
[----:B------:R-:W-:Y:S02]  /*1de0*/  IMAD.IADD R9, R9, 0x1, R2 ;  /* 0x0000000109097824 */ /* 0x000fe400078e0202 */
[----:B------:R-:W-:Y:S01]  /*1df0*/  IMAD.X R29, R19, 0x1, R18, P2 ;  /* 0x00000001131d7824 */ /* 0x000fe200010e0612 */
[----:B------:R-:W-:Y:S01]  /*1e00*/  @!P0 IADD3 R2, P2, PT, R12, 0x20, RZ ;  /* 0x000000200c028810 */ /* 0x000fe20007f5e0ff */
[----:B------:R-:W-:Y:S01]  /*1e10*/  @P1 IMAD.MOV.U32 R6, RZ, RZ, R16 ;  /* 0x000000ffff061224 */ /* 0x000fe200078e0010 */
[----:B------:R-:W-:Y:S01]  /*1e20*/  LEA.HI.X R239, R10, R23, R0, 0x1, P6 ;  /* 0x000000170aef7211 */ /* 0x000fe200030f0c00 */
[--C-:B------:R-:W-:Y:S01]  /*1e30*/  @!P1 IMAD.MOV.U32 R7, RZ, RZ, R17.reuse ;  /* 0x000000ffff079224 */ /* 0x100fe200078e0011 */
[C---:B------:R-:W-:Y:S01]  /*1e40*/  @!P5 IADD3 R0, P6, PT, R12.reuse, 0x10, RZ ;  /* 0x000000100c00d810 */ /* 0x040fe20007fde0ff */
[----:B------:R-:W-:Y:S01]  /*1e50*/  @P1 IMAD.MOV.U32 R7, RZ, RZ, R17 ;  /* 0x000000ffff071224 */ /* 0x000fe200078e0011 */
[----:B------:R-:W-:Y:S01]  /*1e60*/  @!P4 IADD3 R5, P1, PT, R12, 0x30, RZ ;  /* 0x000000300c05c810 */ /* 0x000fe20007f3e0ff */
[----:B------:R-:W-:-:S02]  /*1e70*/  @!P3 IMAD R20, R13, R6, RZ ;  /* 0x000000060d14b224 */ /* 0x000fc400078e02ff */
[--C-:B------:R-:W-:Y:S02]  /*1e80*/  @!P0 IMAD.X R22, RZ, RZ, R13.reuse, P2 ;  /* 0x000000ffff168224 */ /* 0x100fe400010e060d */
[--C-:B------:R-:W-:Y:S02]  /*1e90*/  @!P5 IMAD.X R21, RZ, RZ, R13.reuse, P6 ;  /* 0x000000ffff15d224 */ /* 0x100fe400030e060d */
[----:B------:R-:W-:Y:S02]  /*1ea0*/  @!P4 IMAD.X R24, RZ, RZ, R13, P1 ;  /* 0x000000ffff18c224 */ /* 0x000fe400008e060d */
[----:B------:R-:W-:Y:S02]  /*1eb0*/  @!P3 IMAD R20, R12, R7, R20 ;  /* 0x000000070c14b224 */ /* 0x000fe400078e0214 */
[--C-:B------:R-:W-:Y:S02]  /*1ec0*/  @!P5 IMAD.MOV.U32 R10, RZ, RZ, R8.reuse ;  /* 0x000000ffff0ad224 */ /* 0x100fe400078e0008 */
[----:B------:R-:W-:-:S02]  /*1ed0*/  @!P0 IMAD.MOV.U32 R16, RZ, RZ, R8 ;  /* 0x000000ffff108224 */ /* 0x000fc400078e0008 */
[--C-:B------:R-:W-:Y:S02]  /*1ee0*/  @!P4 IMAD.MOV.U32 R18, RZ, RZ, R8.reuse ;  /* 0x000000ffff12c224 */ /* 0x100fe400078e0008 */
[----:B------:R-:W-:-:S04]  /*1ef0*/  @!P3 IMAD.WIDE.U32 R12, R12, R6, R8 ;  /* 0x000000060c0cb225 */ /* 0x000fc800078e0008 */
[-C--:B------:R-:W-:Y:S02]  /*1f00*/  @!P0 IMAD R8, R22, R6.reuse, RZ ;  /* 0x0000000616088224 */ /* 0x080fe400078e02ff */
[--C-:B------:R-:W-:Y:S02]  /*1f10*/  @!P0 IMAD.MOV.U32 R17, RZ, RZ, R9.reuse ;  /* 0x000000ffff118224 */ /* 0x100fe400078e0009 */
[--C-:B------:R-:W-:Y:S02]  /*1f20*/  @!P5 IMAD.MOV.U32 R11, RZ, RZ, R9.reuse ;  /* 0x000000ffff0bd224 */ /* 0x100fe400078e0009 */
[----:B------:R-:W-:Y:S02]  /*1f30*/  @!P5 IMAD R21, R21, R6, RZ ;  /* 0x000000061515d224 */ /* 0x000fe400078e02ff */
[----:B------:R-:W-:Y:S02]  /*1f40*/  @!P4 IMAD.MOV.U32 R19, RZ, RZ, R9 ;  /* 0x000000ffff13c224 */ /* 0x000fe400078e0009 */
[----:B------:R-:W-:-:S02]  /*1f50*/  @!P0 IMAD R22, R7, R2, R8 ;  /* 0x0000000207168224 */ /* 0x000fc400078e0208 */
[----:B------:R-:W-:Y:S01]  /*1f60*/  @!P3 IMAD.IADD R13, R13, 0x1, R20 ;  /* 0x000000010d0db824 */ /* 0x000fe200078e0214 */
[----:B------:R-:W-:Y:S01]  /*1f70*/  @!P3 LEA R20, P1, R12, R14, 0x1 ;  /* 0x0000000e0c14b211 */ /* 0x000fe200078208ff */
[----:B------:R-:W-:-:S04]  /*1f80*/  @!P0 IMAD.WIDE.U32 R8, R6, R2, R16 ;  /* 0x0000000206088225 */ /* 0x000fc800078e0010 */
[-C--:B------:R-:W-:Y:S02]  /*1f90*/  @!P5 IMAD R23, R7, R0.reuse, R21 ;  /* 0x000000000717d224 */ /* 0x080fe400078e0215 */
[----:B------:R-:W-:Y:S01]  /*1fa0*/  @!P5 IMAD.WIDE.U32 R10, R6, R0, R10 ;  /* 0x00000000060ad225 */ /* 0x000fe200078e000a */
[----:B------:R-:W-:-:S03]  /*1fb0*/  @!P3 LEA.HI.X R21, R12, R15, R13, 0x1, P1 ;  /* 0x0000000f0c15b211 */ /* 0x000fc600008f0c0d */
[----:B------:R-:W-:Y:S01]  /*1fc0*/  @!P4 IMAD R0, R24, R6, RZ ;  /* 0x000000061800c224 */ /* 0x000fe200078e02ff */
[-C--:B------:R-:W-:Y:S01]  /*1fd0*/  @!P0 LEA R12, P1, R8, R14.reuse, 0x1 ;  /* 0x0000000e080c8211 */ /* 0x080fe200078208ff */
[----:B------:R-:W-:Y:S02]  /*1fe0*/  @!P0 IMAD.IADD R2, R9, 0x1, R22 ;  /* 0x0000000109028824 */ /* 0x000fe400078e0216 */
[-C--:B------:R-:W-:Y:S02]  /*1ff0*/  @!P4 IMAD R24, R7, R5.reuse, R0 ;  /* 0x000000050718c224 */ /* 0x080fe400078e0200 */
[----:B------:R-:W-:Y:S01]  /*2000*/  @!P4 IMAD.WIDE.U32 R16, R6, R5, R18 ;  /* 0x000000050610c225 */ /* 0x000fe200078e0012 */
[----:B------:R-:W-:-:S03]  /*2010*/  @!P5 LEA R18, P2, R10, R14, 0x1 ;  /* 0x0000000e0a12d211 */ /* 0x000fc600078408ff */
[----:B------:R-:W-:Y:S01]  /*2020*/  @!P5 IMAD.IADD R0, R11, 0x1, R23 ;  /* 0x000000010b00d824 */ /* 0x000fe200078e0217 */
[-C--:B------:R-:W-:Y:S01]  /*2030*/  @!P0 LEA.HI.X R13, R8, R15.reuse, R2, 0x1, P1 ;  /* 0x0000000f080d8211 */ /* 0x080fe200008f0c02 */
[----:B------:R-:W-:Y:S02]  /*2040*/  IMAD R5, R243, -0x100, R3 ;  /* 0xffffff00f3057824 */ /* 0x000fe400078e0203 */
[----:B------:R-:W-:Y:S01]  /*2050*/  IMAD.SHL.U32 R2, R248, 0x10, RZ ;  /* 0x00000010f8027824 */ /* 0x000fe200078e00ff */
[----:B------:R-:W-:Y:S01]  /*2060*/  @!P5 LEA.HI.X R19, R10, R15, R0, 0x1, P2 ;  /* 0x0000000f0a13d211 */ /* 0x000fe200010f0c00 */
[----:B------:R-:W-:Y:S01]  /*2070*/  VIADD R0, R5, 0x100 ;  /* 0x0000010005007836 */ /* 0x000fe20000000000 */
[----:B------:R-:W-:Y:S02]  /*2080*/  SHF.L.U64.HI R7, R248, 0x4, R249 ;  /* 0x00000004f8077819 */ /* 0x000fe400000102f9 */
[----:B------:R-:W-:Y:S02]  /*2090*/  LEA R6, P2, R2, R240, 0x1 ;  /* 0x000000f002067211 */ /* 0x000fe400078408ff */
[----:B------:R-:W-:Y:S01]  /*20a0*/  ISETP.GE.AND P1, PT, R30, R0, PT ;  /* 0x000000001e00720c */ /* 0x000fe20003f26270 */
[----:B------:R-:W-:Y:S01]  /*20b0*/  IMAD R233, R233, 0x2, R230 ;  /* 0x00000002e9e97824 */ /* 0x000fe200078e02e6 */
[----:B------:R-:W-:-:S02]  /*20c0*/  LEA.HI.X R7, R2, R239, R7, 0x1, P2 ;  /* 0x000000ef02077211 */ /* 0x000fc400010f0c07 */
[----:B------:R-:W-:Y:S01]  /*20d0*/  ISETP.GE.AND P2, PT, R4, R0, PT ;  /* 0x000000000400720c */ /* 0x000fe20003f46270 */
[----:B------:R-:W-:Y:S01]  /*20e0*/  @!P4 IMAD.IADD R5, R17, 0x1, R24 ;  /* 0x000000011105c824 */ /* 0x000fe200078e0218 */
[----:B------:R-:W-:Y:S01]  /*20f0*/  @!P4 LEA R10, P6, R16, R14, 0x1 ;  /* 0x0000000e100ac211 */ /* 0x000fe200078c08ff */
[----:B------:R-:W-:Y:S01]  /*2100*/  @!PT LDS RZ, [RZ] ;  /* 0x00000000fffff984 */ /* 0x000fe20000000800 */
[----:B------:R-:W-:Y:S01]  /*2110*/  @!PT LDS RZ, [RZ] ;  /* 0x00000000fffff984 */ /* 0x000fe20000000800 */
[----:B------:R-:W-:Y:S01]  /*2120*/  @!PT LDS RZ, [RZ] ;  /* 0x00000000fffff984 */ /* 0x000fe20000000800 */
[----:B------:R-:W-:Y:S01]  /*2130*/  @!P3 LDGSTS.E.BYPASS.LTC128B.128 [R233], desc[UR4][R20.64] ;  /* 0x0000000014e9bfae */ /* 0x000fe2000b981a04 */
[-C--:B------:R-:W-:Y:S02]  /*2140*/  ISETP.GE.AND P3, PT, R32, R0.reuse, PT ;  /* 0x000000002000720c */ /* 0x080fe40003f66270 */
[----:B------:R-:W-:Y:S01]  /*2150*/  @!P4 LEA.HI.X R11, R16, R15, R5, 0x1, P6 ;  /* 0x0000000f100bc211 */ /* 0x000fe200030f0c05 */
[----:B------:R-:W-:Y:S01]  /*2160*/  @!P5 LDGSTS.E.BYPASS.LTC128B.128 [R233+0x800], desc[UR4][R18.64] ;  /* 0x0080000012e9dfae */ /* 0x000fe2000b981a04 */
[----:B------:R-:W-:Y:S01]  /*2170*/  ISETP.GE.AND P6, PT, R33, R0, PT ;  /* 0x000000002100720c */ /* 0x000fe20003fc6270 */
[----:B------:R-:W-:Y:S01]  /*2180*/  VIADD R34, R4, 0x40 ;  /* 0x0000004004227836 */ /* 0x000fe20000000000 */
[C---:B------:R-:W-:Y:S01]  /*2190*/  @!P1 LEA R8, P5, R248.reuse, R6, 0x5 ;  /* 0x00000006f8089211 */ /* 0x040fe200078a28ff */
[----:B------:R-:W-:Y:S04]  /*21a0*/  @!P0 LDGSTS.E.BYPASS.LTC128B.128 [R233+0x1000], desc[UR4][R12.64] ;  /* 0x010000000ce98fae */ /* 0x000fe8000b981a04 */
[----:B------:R1:W-:Y:S01]  /*21b0*/  @!P4 LDGSTS.E.BYPASS.LTC128B.128 [R233+0x1800], desc[UR4][R10.64] ;  /* 0x018000000ae9cfae */ /* 0x0003e2000b981a04 */
[----:B------:R-:W-:-:S02]  /*21c0*/  @!P1 LEA.HI.X R9, R248, R7, R249, 0x5, P5 ;  /* 0x00000007f8099211 */ /* 0x000fc400028f2cf9 */
[----:B------:R-:W-:Y:S02]  /*21d0*/  ISETP.GE.AND P0, PT, R34, R0, PT ;  /* 0x000000002200720c */ /* 0x000fe40003f06270 */
[C---:B------:R-:W-:Y:S01]  /*21e0*/  LOP3.LUT R35, R4.reuse, 0x80, RZ, 0xfc, !PT ;  /* 0x0000008004237812 */ /* 0x040fe200078efcff */
[C---:B------:R-:W-:Y:S02]  /*21f0*/  VIADD R25, R4.reuse, 0x50 ;  /* 0x0000005004197836 */ /* 0x040fe40000000000 */
[C---:B------:R-:W-:Y:S02]  /*2200*/  VIADD R37, R4.reuse, 0x60 ;  /* 0x0000006004257836 */ /* 0x040fe40000000000 */
[----:B------:R-:W-:Y:S02]  /*2210*/  VIADD R36, R4, 0x70 ;  /* 0x0000007004247836 */ /* 0x000fe40000000000 */
[----:B-1----:R-:W-:Y:S02]  /*2220*/  @!P2 IMAD.MOV.U32 R10, RZ, RZ, R240 ;  /* 0x000000ffff0aa224 */ /* 0x002fe400078e00f0 */
[----:B------:R-:W-:-:S05]  /*2230*/  @!P2 IMAD.MOV.U32 R11, RZ, RZ, R239 ;  /* 0x000000ffff0ba224 */ /* 0x000fca00078e00ef */
[----:B------:R1:W-:Y:S04]  /*2240*/  @!P2 LDGSTS.E.BYPASS.LTC128B.128 [R233+0x2000], desc[UR4][R10.64] ;  /* 0x020000000ae9afae */ /* 0x0003e8000b981a04 */
[----:B------:R-:W-:Y:S04]  /*2250*/  @!P3 LDGSTS.E.BYPASS.LTC128B.128 [R233+0x2800], desc[UR4][R6.64] ;  /* 0x0280000006e9bfae */ /* 0x000fe8000b981a04 */
[----:B------:R2:W-:Y:S01]  /*2260*/  @!P1 LDGSTS.E.BYPASS.LTC128B.128 [R233+0x3000], desc[UR4][R8.64] ;  /* 0x0300000008e99fae */ /* 0x0005e2000b981a04 */
[-C--:B------:R-:W-:Y:S01]  /*2270*/  ISETP.GE.AND P3, PT, R35, R0.reuse, PT ;  /* 0x000000002300720c */ /* 0x080fe20003f66270 */
[----:B------:R-:W-:Y:S01]  /*2280*/  VIADD R31, R4, 0x90 ;  /* 0x00000090041f7836 */ /* 0x000fe20000000000 */
[-C--:B------:R-:W-:Y:S01]  /*2290*/  ISETP.GE.AND P5, PT, R37, R0.reuse, PT ;  /* 0x000000002500720c */ /* 0x080fe20003fa6270 */
[----:B------:R-:W-:Y:S01]  /*22a0*/  @!P0 IMAD R2, R249, 0x60, RZ ;  /* 0x00000060f9028824 */ /* 0x000fe200078e02ff */
[----:B------:R-:W-:-:S02]  /*22b0*/  ISETP.GE.AND P4, PT, R36, R0, PT ;  /* 0x000000002400720c */ /* 0x000fc40003f86270 */
[----:B-1----:R-:W-:-:S04]  /*22c0*/  @!P6 LEA R10, P1, R248, R6, 0x6 ;  /* 0x00000006f80ae211 */ /* 0x002fc800078230ff */
[----:B------:R-:W-:Y:S01]  /*22d0*/  @!P6 LEA.HI.X R11, R248, R7, R249, 0x6, P1 ;  /* 0x00000007f80be211 */ /* 0x000fe200008f34f9 */
[----:B--2---:R-:W-:-:S04]  /*22e0*/  @!P0 IMAD.MOV.U32 R8, RZ, RZ, R6 ;  /* 0x000000ffff088224 */ /* 0x004fc800078e0006 */
[----:B------:R1:W-:Y:S01]  /*22f0*/  @!P6 LDGSTS.E.BYPASS.LTC128B.128 [R233+0x3800], desc[UR4][R10.64] ;  /* 0x038000000ae9efae */ /* 0x0003e2000b981a04 */
[----:B------:R-:W-:Y:S01]  /*2300*/  @!P0 IMAD.MOV.U32 R9, RZ, RZ, R7 ;  /* 0x000000ffff098224 */ /* 0x000fe200078e0007 */
[-C--:B------:R-:W-:Y:S01]  /*2310*/  ISETP.GE.AND P6, PT, R25, R0.reuse, PT ;  /* 0x000000001900720c */ /* 0x080fe20003fc6270 */
[----:B------:R-:W-:Y:S01]  /*2320*/  @!P0 IMAD.WIDE.U32 R8, R248, 0x60, R8 ;  /* 0x00000060f8088825 */ /* 0x000fe200078e0008 */
[----:B------:R-:W-:-:S03]  /*2330*/  ISETP.GE.AND P1, PT, R31, R0, PT ;  /* 0x000000001f00720c */ /* 0x000fc60003f26270 */
[----:B------:R-:W-:Y:S02]  /*2340*/  @!P0 IMAD.IADD R9, R9, 0x1, R2 ;  /* 0x0000000109098824 */ /* 0x000fe400078e0202 */
[----:B------:R-:W-:Y:S02]  /*2350*/  @!P3 IMAD.MOV.U32 R14, RZ, RZ, R6 ;  /* 0x000000ffff0eb224 */ /* 0x000fe400078e0006 */
[----:B------:R-:W-:Y:S01]  /*2360*/  @!P3 IMAD.MOV.U32 R15, RZ, RZ, R7 ;  /* 0x000000ffff0fb224 */ /* 0x000fe200078e0007 */
[----:B------:R2:W-:Y:S01]  /*2370*/  @!P0 LDGSTS.E.BYPASS.LTC128B.128 [R233+0x4000], desc[UR4][R8.64] ;  /* 0x0400000008e98fae */ /* 0x0005e2000b981a04 */
[----:B------:R-:W-:Y:S02]  /*2380*/  @!P3 IMAD R17, R249, 0xe0, RZ ;  /* 0x000000e0f911b824 */ /* 0x000fe400078e02ff */
[C---:B------:R-:W-:Y:S01]  /*2390*/  @!P6 LEA R16, P0, R248.reuse, R6, 0x7 ;  /* 0x00000006f810e211 */ /* 0x040fe200078038ff */
[----:B------:R-:W-:-:S04]  /*23a0*/  @!P3 IMAD.WIDE.U32 R14, R248, 0xe0, R14 ;  /* 0x000000e0f80eb825 */ /* 0x000fc800078e000e */
[--C-:B------:R-:W-:Y:S02]  /*23b0*/  @!P5 IMAD.MOV.U32 R12, RZ, RZ, R6.reuse ;  /* 0x000000ffff0cd224 */ /* 0x100fe400078e0006 */
[--C-:B------:R-:W-:Y:S02]  /*23c0*/  @!P5 IMAD.MOV.U32 R13, RZ, RZ, R7.reuse ;  /* 0x000000ffff0dd224 */ /* 0x100fe400078e0007 */
[----:B------:R-:W-:Y:S02]  /*23d0*/  VIADD R23, R4, 0xa0 ;  /* 0x000000a004177836 */ /* 0x000fe40000000000 */
[----:B-1----:R-:W-:Y:S02]  /*23e0*/  @!P4 IMAD.MOV.U32 R10, RZ, RZ, R6 ;  /* 0x000000ffff0ac224 */ /* 0x002fe400078e0006 */
[----:B------:R-:W-:Y:S02]  /*23f0*/  @!P4 IMAD.MOV.U32 R11, RZ, RZ, R7 ;  /* 0x000000ffff0bc224 */ /* 0x000fe400078e0007 */
[----:B------:R-:W-:-:S02]  /*2400*/  @!P5 IMAD R2, R249, 0xa0, RZ ;  /* 0x000000a0f902d824 */ /* 0x000fc400078e02ff */
[----:B------:R-:W-:-:S04]  /*2410*/  @!P5 IMAD.WIDE.U32 R12, R248, 0xa0, R12 ;  /* 0x000000a0f80cd825 */ /* 0x000fc800078e000c */
[----:B--2---:R-:W-:Y:S01]  /*2420*/  @!P3 IMAD.IADD R9, R15, 0x1, R17 ;  /* 0x000000010f09b824 */ /* 0x004fe200078e0211 */
[CC--:B------:R-:W-:Y:S01]  /*2430*/  @!P6 LEA.HI.X R17, R248.reuse, R7.reuse, R249, 0x7, P0 ;  /* 0x00000007f811e211 */ /* 0x0c0fe200000f3cf9 */
[----:B------:R-:W-:Y:S01]  /*2440*/  @!P3 IMAD.MOV.U32 R8, RZ, RZ, R14 ;  /* 0x000000ffff08b224 */ /* 0x000fe200078e000e */
[C---:B------:R-:W-:Y:S01]  /*2450*/  @!P1 LEA R14, P0, R248.reuse, R6, 0x8 ;  /* 0x00000006f80e9211 */ /* 0x040fe200078040ff */
[----:B------:R-:W-:Y:S02]  /*2460*/  @!P4 IMAD R5, R249, 0xc0, RZ ;  /* 0x000000c0f905c824 */ /* 0x000fe400078e02ff */
[C---:B------:R-:W-:Y:S01]  /*2470*/  @!P4 IMAD.WIDE.U32 R10, R248.reuse, 0xc0, R10 ;  /* 0x000000c0f80ac825 */ /* 0x040fe200078e000a */
[----:B------:R-:W-:Y:S01]  /*2480*/  @!P1 LEA.HI.X R15, R248, R7, R249, 0x8, P0 ;  /* 0x00000007f80f9211 */ /* 0x000fe200000f44f9 */
[----:B------:R1:W-:Y:S01]  /*2490*/  @!P6 LDGSTS.E.BYPASS.LTC128B.128 [R233+0x4800], desc[UR4][R16.64] ;  /* 0x0480000010e9efae */ /* 0x0003e2000b981a04 */
[----:B------:R-:W-:Y:S01]  /*24a0*/  ISETP.GE.AND P0, PT, R23, R0, PT ;  /* 0x000000001700720c */ /* 0x000fe20003f06270 */
[----:B------:R-:W-:-:S02]  /*24b0*/  @!P5 IMAD.IADD R13, R13, 0x1, R2 ;  /* 0x000000010d0dd824 */ /* 0x000fc400078e0202 */
[----:B------:R-:W-:Y:S02]  /*24c0*/  @!P4 IMAD.IADD R11, R11, 0x1, R5 ;  /* 0x000000010b0bc824 */ /* 0x000fe400078e0205 */
[C---:B------:R-:W-:Y:S01]  /*24d0*/  VIADD R24, R4.reuse, 0xc0 ;  /* 0x000000c004187836 */ /* 0x040fe20000000000 */
[----:B------:R-:W-:Y:S01]  /*24e0*/  @!P5 LDGSTS.E.BYPASS.LTC128B.128 [R233+0x5000], desc[UR4][R12.64] ;  /* 0x050000000ce9dfae */ /* 0x000fe2000b981a04 */
[C---:B------:R-:W-:Y:S02]  /*24f0*/  VIADD R26, R4.reuse, 0xd0 ;  /* 0x000000d0041a7836 */ /* 0x040fe40000000000 */
[C---:B------:R-:W-:Y:S01]  /*2500*/  VIADD R27, R4.reuse, 0xe0 ;  /* 0x000000e0041b7836 */ /* 0x040fe20000000000 */
[----:B------:R-:W-:Y:S01]  /*2510*/  @!P4 LDGSTS.E.BYPASS.LTC128B.128 [R233+0x5800], desc[UR4][R10.64] ;  /* 0x058000000ae9cfae */ /* 0x000fe2000b981a04 */
[C---:B------:R-:W-:Y:S02]  /*2520*/  VIADD R38, R4.reuse, 0xf0 ;  /* 0x000000f004267836 */ /* 0x040fe40000000000 */
[----:B------:R-:W-:Y:S01]  /*2530*/  VIADD R22, R4, 0xb0 ;  /* 0x000000b004167836 */ /* 0x000fe20000000000 */
[----:B------:R2:W-:Y:S01]  /*2540*/  @!P3 LDGSTS.E.BYPASS.LTC128B.128 [R233+0x6000], desc[UR4][R8.64] ;  /* 0x0600000008e9bfae */ /* 0x0005e2000b981a04 */
[----:B------:R-:W-:-:S02]  /*2550*/  ISETP.GE.AND P5, PT, R24, R0, PT ;  /* 0x000000001800720c */ /* 0x000fc40003fa6270 */
[-C--:B------:R-:W-:Y:S01]  /*2560*/  ISETP.GE.AND P4, PT, R26, R0.reuse, PT ;  /* 0x000000001a00720c */ /* 0x080fe20003f86270 */
[----:B------:R3:W-:Y:S01]  /*2570*/  @!P1 LDGSTS.E.BYPASS.LTC128B.128 [R233+0x6800], desc[UR4][R14.64] ;  /* 0x068000000ee99fae */ /* 0x0007e2000b981a04 */
[-C--:B------:R-:W-:Y:S02]  /*2580*/  ISETP.GE.AND P3, PT, R27, R0.reuse, PT ;  /* 0x000000001b00720c */ /* 0x080fe40003f66270 */
[-C--:B------:R-:W-:Y:S02]  /*2590*/  ISETP.GE.AND P1, PT, R38, R0.reuse, PT ;  /* 0x000000002600720c */ /* 0x080fe40003f26270 */
[----:B------:R-:W-:Y:S01]  /*25a0*/  ISETP.GE.AND P6, PT, R22, R0, PT ;  /* 0x000000001600720c */ /* 0x000fe20003fc6270 */
[----:B-1----:R-:W-:-:S04]  /*25b0*/  @!P0 IMAD R16, R249, 0x120, RZ ;  /* 0x00000120f9108824 */ /* 0x002fc800078e02ff */
[----:B------:R-:W-:Y:S02]  /*25c0*/  @!P5 IMAD R2, R249, 0x160, RZ ;  /* 0x00000160f902d824 */ /* 0x000fe400078e02ff */
[----:B--2---:R-:W-:Y:S02]  /*25d0*/  @!P0 IMAD.MOV.U32 R8, RZ, RZ, R6 ;  /* 0x000000ffff088224 */ /* 0x004fe400078e0006 */
[----:B------:R-:W-:Y:S02]  /*25e0*/  @!P0 IMAD.MOV.U32 R9, RZ, RZ, R7 ;  /* 0x000000ffff098224 */ /* 0x000fe400078e0007 */
[----:B------:R-:W-:-:S04]  /*25f0*/  @!P0 IMAD.WIDE.U32 R8, R248, 0x120, R8 ;  /* 0x00000120f8088825 */ /* 0x000fc800078e0008 */
[----:B------:R-:W-:Y:S02]  /*2600*/  @!P0 IMAD.IADD R17, R9, 0x1, R16 ;  /* 0x0000000109118824 */ /* 0x000fe400078e0210 */
[----:B------:R-:W-:Y:S02]  /*2610*/  @!P0 IMAD.MOV.U32 R16, RZ, RZ, R8 ;  /* 0x000000ffff108224 */ /* 0x000fe400078e0008 */
[--C-:B------:R-:W-:Y:S02]  /*2620*/  @!P5 IMAD.MOV.U32 R12, RZ, RZ, R6.reuse ;  /* 0x000000ffff0cd224 */ /* 0x100fe400078e0006 */
[--C-:B------:R-:W-:Y:S01]  /*2630*/  @!P5 IMAD.MOV.U32 R13, RZ, RZ, R7.reuse ;  /* 0x000000ffff0dd224 */ /* 0x100fe200078e0007 */
[----:B------:R1:W-:Y:S01]  /*2640*/  @!P0 LDGSTS.E.BYPASS.LTC128B.128 [R233+0x7000], desc[UR4][R16.64] ;  /* 0x0700000010e98fae */ /* 0x0003e2000b981a04 */
[----:B------:R-:W-:Y:S02]  /*2650*/  @!P4 IMAD.MOV.U32 R10, RZ, RZ, R6 ;  /* 0x000000ffff0ac224 */ /* 0x000fe400078e0006 */
[----:B------:R-:W-:-:S02]  /*2660*/  @!P4 IMAD.MOV.U32 R11, RZ, RZ, R7 ;  /* 0x000000ffff0bc224 */ /* 0x000fc400078e0007 */
[--C-:B------:R-:W-:Y:S02]  /*2670*/  @!P3 IMAD.MOV.U32 R8, RZ, RZ, R6.reuse ;  /* 0x000000ffff08b224 */ /* 0x100fe400078e0006 */
[--C-:B------:R-:W-:Y:S02]  /*2680*/  @!P3 IMAD.MOV.U32 R9, RZ, RZ, R7.reuse ;  /* 0x000000ffff09b224 */ /* 0x100fe400078e0007 */
[--C-:B------:R-:W-:Y:S02]  /*2690*/  @!P1 IMAD.MOV.U32 R18, RZ, RZ, R6.reuse ;  /* 0x000000ffff129224 */ /* 0x100fe400078e0006 */
[--C-:B------:R-:W-:Y:S02]  /*26a0*/  @!P1 IMAD.MOV.U32 R19, RZ, RZ, R7.reuse ;  /* 0x000000ffff139224 */ /* 0x100fe400078e0007 */
[----:B---3--:R-:W-:Y:S02]  /*26b0*/  @!P6 IMAD R14, R249, 0x140, RZ ;  /* 0x00000140f90ee824 */ /* 0x008fe400078e02ff */
[----:B------:R-:W-:-:S04]  /*26c0*/  @!P6 IMAD.WIDE.U32 R6, R248, 0x140, R6 ;  /* 0x00000140f806e825 */ /* 0x000fc800078e0006 */
[----:B------:R-:W-:-:S04]  /*26d0*/  @!P5 IMAD.WIDE.U32 R12, R248, 0x160, R12 ;  /* 0x00000160f80cd825 */ /* 0x000fc800078e000c */
[----:B------:R-:W-:Y:S02]  /*26e0*/  @!P4 IMAD R5, R249, 0x180, RZ ;  /* 0x00000180f905c824 */ /* 0x000fe400078e02ff */
[----:B------:R-:W-:-:S04]  /*26f0*/  @!P4 IMAD.WIDE.U32 R10, R248, 0x180, R10 ;  /* 0x00000180f80ac825 */ /* 0x000fc800078e000a */
[----:B------:R-:W-:Y:S02]  /*2700*/  @!P3 IMAD R20, R249, 0x1a0, RZ ;  /* 0x000001a0f914b824 */ /* 0x000fe400078e02ff */
[----:B------:R-:W-:-:S04]  /*2710*/  @!P3 IMAD.WIDE.U32 R8, R248, 0x1a0, R8 ;  /* 0x000001a0f808b825 */ /* 0x000fc800078e0008 */
[----:B------:R-:W-:Y:S02]  /*2720*/  @!P6 IMAD.IADD R15, R7, 0x1, R14 ;  /* 0x00000001070fe824 */ /* 0x000fe400078e020e */
[----:B------:R-:W-:Y:S02]  /*2730*/  @!P1 IMAD R21, R249, 0x1c0, RZ ;  /* 0x000001c0f9159824 */ /* 0x000fe400078e02ff */
[----:B------:R-:W-:-:S04]  /*2740*/  @!P1 IMAD.WIDE.U32 R18, R248, 0x1c0, R18 ;  /* 0x000001c0f8129825 */ /* 0x000fc800078e0012 */
[----:B------:R-:W-:Y:S02]  /*2750*/  @!P6 IMAD.MOV.U32 R14, RZ, RZ, R6 ;  /* 0x000000ffff0ee224 */ /* 0x000fe400078e0006 */
[----:B------:R-:W-:Y:S02]  /*2760*/  @!P5 IMAD.IADD R13, R13, 0x1, R2 ;  /* 0x000000010d0dd824 */ /* 0x000fe400078e0202 */
[----:B------:R-:W-:Y:S01]  /*2770*/  @!P4 IMAD.IADD R11, R11, 0x1, R5 ;  /* 0x000000010b0bc824 */ /* 0x000fe200078e0205 */
[----:B------:R1:W-:Y:S01]  /*2780*/  @!P6 LDGSTS.E.BYPASS.LTC128B.128 [R233+0x7800], desc[UR4][R14.64] ;  /* 0x078000000ee9efae */ /* 0x0003e2000b981a04 */
[----:B------:R-:W-:Y:S02]  /*2790*/  @!P3 IMAD.IADD R9, R9, 0x1, R20 ;  /* 0x000000010909b824 */ /* 0x000fe400078e0214 */
[----:B------:R-:W-:Y:S01]  /*27a0*/  @!P1 IMAD.IADD R7, R19, 0x1, R21 ;  /* 0x0000000113079824 */ /* 0x000fe200078e0215 */
[----:B------:R1:W-:Y:S01]  /*27b0*/  @!P5 LDGSTS.E.BYPASS.LTC128B.128 [R233+0x8000], desc[UR4][R12.64] ;  /* 0x080000000ce9dfae */ /* 0x0003e2000b981a04 */
[----:B------:R-:W-:-:S03]  /*27c0*/  @!P1 IMAD.MOV.U32 R6, RZ, RZ, R18 ;  /* 0x000000ffff069224 */ /* 0x000fc600078e0012 */
[----:B------:R1:W-:Y:S04]  /*27d0*/  @!P4 LDGSTS.E.BYPASS.LTC128B.128 [R233+0x8800], desc[UR4][R10.64] ;  /* 0x088000000ae9cfae */ /* 0x0003e8000b981a04 */
[----:B------:R1:W-:Y:S04]  /*27e0*/  @!P3 LDGSTS.E.BYPASS.LTC128B.128 [R233+0x9000], desc[UR4][R8.64] ;  /* 0x0900000008e9bfae */ /* 0x0003e8000b981a04 */
[----:B------:R1:W-:Y:S04]  /*27f0*/  @!P1 LDGSTS.E.BYPASS.LTC128B.128 [R233+0x9800], desc[UR4][R6.64] ;  /* 0x0980000006e99fae */ /* 0x0003e8000b981a04 */
[----:B------:R-:W0:Y:S01]  /*2800*/  LDGDEPBAR ;  /* 0x00000000000079af */ /* 0x000e220000000000 */
[----:B------:R-:W-:-:S02]  /*2810*/  IMAD R2, R83, R4, RZ ;  /* 0x0000000453027224 */ /* 0x000fc400078e02ff */
[----:B------:R-:W-:Y:S01]  /*2820*/  IMAD.WIDE.U32 R4, R4, R82, R28 ;  /* 0x0000005204047225 */ /* 0x000fe200078e001c */
[----:B------:R-:W-:-:S03]  /*2830*/  ISETP.GE.AND P0, PT, R32, R0, PT ;  /* 0x000000002000720c */ /* 0x000fc60003f06270 */
[----:B------:R-:W-:Y:S01]  /*2840*/  IMAD.IADD R5, R5, 0x1, R2 ;  /* 0x0000000105057824 */ /* 0x000fe200078e0202 */
[----:B------:R-:W-:Y:S01]  /*2850*/  LEA R242, P1, R4, R40, 0x1 ;  /* 0x0000002804f27211 */ /* 0x000fe200078208ff */
[----:B------:R-:W-:Y:S01]  /*2860*/  IMAD.SHL.U32 R2, R82, 0x10, RZ ;  /* 0x0000001052027824 */ /* 0x000fe200078e00ff */
[----:B------:R-:W-:Y:S01]  /*2870*/  ISETP.GE.AND P6, PT, R30, R0, PT ;  /* 0x000000001e00720c */ /* 0x000fe20003fc6270 */
[----:B------:R-:W-:-:S12]  /*2880*/  DEPBAR.LE SB0, 0x0 ;  /* 0x000080000000791a */ /* 0x000fd80000000000 */
[----:B------:R-:W-:Y:S05]  /*2890*/  WARPSYNC.ALL ;  /* 0x0000000000007948 */ /* 0x000fea0003800000 */
[----:B------:R-:W-:Y:S02]  /*28a0*/  LEA.HI.X R241, R4, R41, R5, 0x1, P1 ;  /* 0x0000002904f17211 */ /* 0x000fe400008f0c05 */
[-C--:B------:R-:W-:Y:S02]  /*28b0*/  ISETP.GE.AND P4, PT, R33, R0.reuse, PT ;  /* 0x000000002100720c */ /* 0x080fe40003f86270 */
[----:B------:R-:W-:Y:S02]  /*28c0*/  ISETP.GE.AND P5, PT, R34, R0, PT ;  /* 0x000000002200720c */ /* 0x000fe40003fa6270 */
[----:B------:R-:W-:-:S02]  /*28d0*/  SHF.L.U64.HI R5, R82, 0x4, R83 ;  /* 0x0000000452057819 */ /* 0x000fc40000010253 */
[C---:B------:R-:W-:Y:S01]  /*28e0*/  LEA R4, P1, R2.reuse, R242, 0x1 ;  /* 0x000000f202047211 */ /* 0x040fe200078208ff */
[----:B-1----:R-:W-:Y:S02]  /*28f0*/  @!P2 IMAD.MOV.U32 R6, RZ, RZ, R242 ;  /* 0x000000ffff06a224 */ /* 0x002fe400078e00f2 */
[----:B------:R-:W-:Y:S01]  /*2900*/  @!P2 IMAD.MOV.U32 R7, RZ, RZ, R241 ;  /* 0x000000ffff07a224 */ /* 0x000fe200078e00f1 */
[----:B------:R-:W-:Y:S01]  /*2910*/  BAR.SYNC.DEFER_BLOCKING 0x0 ;  /* 0x0000000000007b1d */ /* 0x000fe20000010000 */
[----:B------:R-:W-:Y:S02]  /*2920*/  LEA.HI.X R5, R2, R241, R5, 0x1, P1 ;  /* 0x000000f102057211 */ /* 0x000fe400008f0c05 */
[----:B------:R-:W-:Y:S02]  /*2930*/  ISETP.GE.AND P3, PT, R25, R0, PT ;  /* 0x000000001900720c */ /* 0x000fe40003f66270 */
[----:B------:R-:W-:-:S04]  /*2940*/  @!P6 LEA R10, P1, R82, R4, 0x5 ;  /* 0x00000004520ae211 */ /* 0x000fc800078228ff */
[----:B------:R-:W-:Y:S01]  /*2950*/  @!P6 LEA.HI.X R11, R82, R5, R83, 0x5, P1 ;  /* 0x00000005520be211 */ /* 0x000fe200008f2c53 */
[----:B------:R-:W-:Y:S01]  /*2960*/  @!P5 IMAD R2, R83, 0x60, RZ ;  /* 0x000000605302d824 */ /* 0x000fe200078e02ff */
[----:B------:R-:W-:Y:S01]  /*2970*/  ISETP.GE.AND P1, PT, R36, R0, PT ;  /* 0x000000002400720c */ /* 0x000fe20003f26270 */
[----:B------:R-:W-:Y:S01]  /*2980*/  @!PT LDS RZ, [RZ] ;  /* 0x00000000fffff984 */ /* 0x000fe20000000800 */
[----:B------:R-:W-:Y:S01]  /*2990*/  @!PT LDS RZ, [RZ] ;  /* 0x00000000fffff984 */ /* 0x000fe20000000800 */
[----:B------:R-:W-:Y:S01]  /*29a0*/  @!PT LDS RZ, [RZ] ;  /* 0x00000000fffff984 */ /* 0x000fe20000000800 */
[----:B------:R1:W-:Y:S04]  /*29b0*/  @!P2 LDGSTS.E.BYPASS.LTC128B.128 [R233+0xa000], desc[UR4][R6.64] ;  /* 0x0a00000006e9afae */ /* 0x0003e8000b981a04 */
[----:B------:R-:W-:Y:S04]  /*29c0*/  @P2 STS.128 [R233+0xa000], RZ ;  /* 0x00a000ffe9002388 */ /* 0x000fe80000000c00 */
[----:B------:R-:W-:Y:S04]  /*29d0*/  @P0 STS.128 [R233+0xa800], RZ ;  /* 0x00a800ffe9000388 */ /* 0x000fe80000000c00 */
[----:B------:R-:W-:Y:S01]  /*29e0*/  @!PT LDS RZ, [RZ] ;  /* 0x00000000fffff984 */ /* 0x000fe20000000800 */
[----:B------:R-:W-:Y:S01]  /*29f0*/  @!PT LDS RZ, [RZ] ;  /* 0x00000000fffff984 */ /* 0x000fe20000000800 */
[----:B------:R-:W-:Y:S01]  /*2a00*/  @!PT LDS RZ, [RZ] ;  /* 0x00000000fffff984 */ /* 0x000fe20000000800 */
[----:B------:R-:W-:Y:S01]  /*2a10*/  @!P0 LDGSTS.E.BYPASS.LTC128B.128 [R233+0xa800], desc[UR4][R4.64] ;  /* 0x0a80000004e98fae */ /* 0x000fe2000b981a04 */
[----:B------:R-:W-:-:S02]  /*2a20*/  @!P4 LEA R8, P0, R82, R4, 0x6 ;  /* 0x000000045208c211 */ /* 0x000fc400078030ff */
[-C--:B------:R-:W-:Y:S02]  /*2a30*/  ISETP.GE.AND P2, PT, R37, R0.reuse, PT ;  /* 0x000000002500720c */ /* 0x080fe40003f46270 */
[----:B------:R-:W-:Y:S01]  /*2a40*/  @!P4 LEA.HI.X R9, R82, R5, R83, 0x6, P0 ;  /* 0x000000055209c211 */ /* 0x000fe200000f3453 */
[----:B------:R-:W-:Y:S01]  /*2a50*/  @P6 STS.128 [R233+0xb000], RZ ;  /* 0x00b000ffe9006388 */ /* 0x000fe20000000c00 */
[----:B------:R-:W-:-:S03]  /*2a60*/  ISETP.GE.AND P0, PT, R35, R0, PT ;  /* 0x000000002300720c */ /* 0x000fc60003f06270 */
[----:B------:R-:W-:Y:S01]  /*2a70*/  @!PT LDS RZ, [RZ] ;  /* 0x00000000fffff984 */ /* 0x000fe20000000800 */
[----:B------:R-:W-:Y:S01]  /*2a80*/  @!PT LDS RZ, [RZ] ;  /* 0x00000000fffff984 */ /* 0x000fe20000000800 */
[----:B------:R-:W-:Y:S01]  /*2a90*/  @!PT LDS RZ, [RZ] ;  /* 0x00000000fffff984 */ /* 0x000fe20000000800 */
[----:B------:R2:W-:Y:S01]  /*2aa0*/  @!P6 LDGSTS.E.BYPASS.LTC128B.128 [R233+0xb000], desc[UR4][R10.64] ;  /* 0x0b0000000ae9efae */ /* 0x0005e2000b981a04 */
[----:B-1----:R-:W-:Y:S02]  /*2ab0*/  @!P5 IMAD.MOV.U32 R6, RZ, RZ, R4 ;  /* 0x000000ffff06d224 */ /* 0x002fe400078e0004 */
[----:B------:R-:W-:Y:S01]  /*2ac0*/  @!P5 IMAD.MOV.U32 R7, RZ, RZ, R5 ;  /* 0x000000ffff07d224 */ /* 0x000fe200078e0005 */
[----:B------:R-:W-:Y:S01]  /*2ad0*/  @P4 STS.128 [R233+0xb800], RZ ;  /* 0x00b800ffe9004388 */ /* 0x000fe20000000c00 */
[----:B------:R-:W-:-:S03]  /*2ae0*/  @!P5 IMAD.WIDE.U32 R6, R82, 0x60, R6 ;  /* 0x000000605206d825 */ /* 0x000fc600078e0006 */
[----:B------:R-:W-:Y:S01]  /*2af0*/  @!PT LDS RZ, [RZ] ;  /* 0x00000000fffff984 */ /* 0x000fe20000000800 */
[----:B------:R-:W-:Y:S01]  /*2b00*/  @!PT LDS RZ, [RZ] ;  /* 0x00000000fffff984 */ /* 0x000fe20000000800 */
[----:B------:R-:W-:Y:S01]  /*2b10*/  @!PT LDS RZ, [RZ] ;  /* 0x00000000fffff984 */ /* 0x000fe20000000800 */
[----:B------:R1:W-:Y:S01]  /*2b20*/  @!P4 LDGSTS.E.BYPASS.LTC128B.128 [R233+0xb800], desc[UR4][R8.64] ;  /* 0x0b80000008e9cfae */ /* 0x0003e2000b981a04 */
[----:B------:R-:W-:-:S03]  /*2b30*/  @!P5 IMAD.IADD R7, R7, 0x1, R2 ;  /* 0x000000010707d824 */ /* 0x000fc600078e0202 */
[----:B------:R-:W-:Y:S04]  /*2b40*/  @P5 STS.128 [R233+0xc000], RZ ;  /* 0x00c000ffe9005388 */ /* 0x000fe80000000c00 */
[----:B------:R-:W-:Y:S01]  /*2b50*/  @!PT LDS RZ, [RZ] ;  /* 0x00000000fffff984 */ /* 0x000fe20000000800 */
[----:B------:R-:W-:Y:S01]  /*2b60*/  @!PT LDS RZ, [RZ] ;  /* 0x00000000fffff984 */ /* 0x000fe20000000800 */
[----:B------:R-:W-:Y:S01]  /*2b70*/  @!PT LDS RZ, [RZ] ;  /* 0x00000000fffff984 */ /* 0x000fe20000000800 */
[----:B------:R3:W-:Y:S01]  /*2b80*/  @!P5 LDGSTS.E.BYPASS.LTC128B.128 [R233+0xc000], desc[UR4][R6.64] ;  /* 0x0c00000006e9dfae */ /* 0x0007e2000b981a04 */
[----:B------:R-:W-:-:S03]  /*2b90*/  @!P2 IMAD R2, R83, 0xa0, RZ ;  /* 0x000000a05302a824 */ /* 0x000fc600078e02ff */
[----:B------:R-:W-:Y:S01]  /*2ba0*/  @P3 STS.128 [R233+0xc800], RZ ;  /* 0x00c800ffe9003388 */ /* 0x000fe20000000c00 */
[----:B------:R-:W-:Y:S01]  /*2bb0*/  ISETP.GE.AND P6, PT, R31, R0, PT ;  /* 0x000000001f00720c */ /* 0x000fe20003fc6270 */
[----:B--2---:R-:W-:Y:S01]  /*2bc0*/  @!P0 IMAD.MOV.U32 R10, RZ, RZ, R4 ;  /* 0x000000ffff0a8224 */ /* 0x004fe200078e0004 */
[----:B-1----:R-:W-:-:S04]  /*2bd0*/  @!P3 LEA R8, P4, R82, R4, 0x7 ;  /* 0x000000045208b211 */ /* 0x002fc800078838ff */
[----:B------:R-:W-:Y:S01]  /*2be0*/  @!P3 LEA.HI.X R9, R82, R5, R83, 0x7, P4 ;  /* 0x000000055209b211 */ /* 0x000fe200020f3c53 */
[----:B---3--:R-:W-:-:S04]  /*2bf0*/  @!P2 IMAD.MOV.U32 R6, RZ, RZ, R4 ;  /* 0x000000ffff06a224 */ /* 0x008fc800078e0004 */
[----:B------:R-:W-:Y:S01]  /*2c00*/  @!PT LDS RZ, [RZ] ;  /* 0x00000000fffff984 */ /* 0x000fe20000000800 */
[----:B------:R-:W-:Y:S01]  /*2c10*/  @!PT LDS RZ, [RZ] ;  /* 0x00000000fffff984 */ /* 0x000fe20000000800 */
[----:B------:R-:W-:Y:S01]  /*2c20*/  @!PT LDS RZ, [RZ] ;  /* 0x00000000fffff984 */ /* 0x000fe20000000800 */
[----:B------:R1:W-:Y:S01]  /*2c30*/  @!P3 LDGSTS.E.BYPASS.LTC128B.128 [R233+0xc800], desc[UR4][R8.64] ;  /* 0x0c80000008e9bfae */ /* 0x0003e2000b981a04 */
[--C-:B------:R-:W-:Y:S02]  /*2c40*/  @!P2 IMAD.MOV.U32 R7, RZ, RZ, R5.reuse ;  /* 0x000000ffff07a224 */ /* 0x100fe400078e0005 */
[----:B------:R-:W-:Y:S02]  /*2c50*/  @!P0 IMAD.MOV.U32 R11, RZ, RZ, R5 ;  /* 0x000000ffff0b8224 */ /* 0x000fe400078e0005 */
[----:B------:R-:W-:-:S04]  /*2c60*/  @!P2 IMAD.WIDE.U32 R6, R82, 0xa0, R6 ;  /* 0x000000a05206a825 */ /* 0x000fc800078e0006 */
[----:B------:R-:W-:Y:S02]  /*2c70*/  @!P2 IMAD.IADD R7, R7, 0x1, R2 ;  /* 0x000000010707a824 */ /* 0x000fe400078e0202 */
[C---:B------:R-:W-:Y:S02]  /*2c80*/  @!P1 IMAD R12, R83.reuse, 0xc0, RZ ;  /* 0x000000c0530c9824 */ /* 0x040fe400078e02ff */
[----:B------:R-:W-:Y:S02]  /*2c90*/  @!P0 IMAD R2, R83, 0xe0, RZ ;  /* 0x000000e053028824 */ /* 0x000fe400078e02ff */
[----:B------:R-:W-:Y:S01]  /*2ca0*/  @!P0 IMAD.WIDE.U32 R10, R82, 0xe0, R10 ;  /* 0x000000e0520a8825 */ /* 0x000fe200078e000a */
[-C--:B------:R-:W-:Y:S01]  /*2cb0*/  ISETP.GE.AND P5, PT, R23, R0.reuse, PT ;  /* 0x000000001700720c */ /* 0x080fe20003fa6270 */
[----:B------:R-:W-:Y:S01]  /*2cc0*/  @P2 STS.128 [R233+0xd000], RZ ;  /* 0x00d000ffe9002388 */ /* 0x000fe20000000c00 */
[----:B------:R-:W-:-:S03]  /*2cd0*/  ISETP.GE.AND P4, PT, R22, R0, PT ;  /* 0x000000001600720c */ /* 0x000fc60003f86270 */
[----:B------:R-:W-:Y:S01]  /*2ce0*/  @!PT LDS RZ, [RZ] ;  /* 0x00000000fffff984 */ /* 0x000fe20000000800 */
[----:B------:R-:W-:Y:S01]  /*2cf0*/  @!PT LDS RZ, [RZ] ;  /* 0x00000000fffff984 */ /* 0x000fe20000000800 */
[----:B------:R-:W-:Y:S01]  /*2d00*/  @!PT LDS RZ, [RZ] ;  /* 0x00000000fffff984 */ /* 0x000fe20000000800 */
[----:B------:R2:W-:Y:S01]  /*2d10*/  @!P2 LDGSTS.E.BYPASS.LTC128B.128 [R233+0xd000], desc[UR4][R6.64] ;  /* 0x0d00000006e9afae */ /* 0x0005e2000b981a04 */
[----:B-1----:R-:W-:Y:S02]  /*2d20*/  @!P1 IMAD.MOV.U32 R8, RZ, RZ, R4 ;  /* 0x000000ffff089224 */ /* 0x002fe400078e0004 */
[----:B------:R-:W-:Y:S02]  /*2d30*/  @!P1 IMAD.MOV.U32 R9, RZ, RZ, R5 ;  /* 0x000000ffff099224 */ /* 0x000fe400078e0005 */
[----:B------:R-:W-:-:S04]  /*2d40*/  @!P1 IMAD.WIDE.U32 R8, R82, 0xc0, R8 ;  /* 0x000000c052089825 */ /* 0x000fc800078e0008 */
[----:B------:R-:W-:Y:S01]  /*2d50*/  @!P1 IMAD.IADD R9, R9, 0x1, R12 ;  /* 0x0000000109099824 */ /* 0x000fe200078e020c */
[----:B------:R-:W-:Y:S01]  /*2d60*/  @P1 STS.128 [R233+0xd800], RZ ;  /* 0x00d800ffe9001388 */ /* 0x000fe20000000c00 */
[----:B------:R-:W-:-:S03]  /*2d70*/  IMAD.SHL.U32 R23, R232, 0x40, RZ ;  /* 0x00000040e8177824 */ /* 0x000fc600078e00ff */
[----:B------:R-:W-:Y:S01]  /*2d80*/  @!PT LDS RZ, [RZ] ;  /* 0x00000000fffff984 */ /* 0x000fe20000000800 */
[----:B------:R-:W-:Y:S01]  /*2d90*/  @!PT LDS RZ, [RZ] ;  /* 0x00000000fffff984 */ /* 0x000fe20000000800 */
[----:B------:R-:W-:Y:S01]  /*2da0*/  @!PT LDS RZ, [RZ] ;  /* 0x00000000fffff984 */ /* 0x000fe20000000800 */
[----:B------:R1:W-:Y:S01]  /*2db0*/  @!P1 LDGSTS.E.BYPASS.LTC128B.128 [R233+0xd800], desc[UR4][R8.64] ;  /* 0x0d80000008e99fae */ /* 0x0003e2000b981a04 */
[----:B--2---:R-:W-:Y:S02]  /*2dc0*/  @!P0 IMAD.IADD R7, R11, 0x1, R2 ;  /* 0x000000010b078824 */ /* 0x004fe400078e0202 */
[----:B------:R-:W-:Y:S01]  /*2dd0*/  @!P0 IMAD.MOV.U32 R6, RZ, RZ, R10 ;  /* 0x000000ffff068224 */ /* 0x000fe200078e000a */
[----:B------:R-:W-:Y:S01]  /*2de0*/  @P0 STS.128 [R233+0xe000], RZ ;  /* 0x00e000ffe9000388 */ /* 0x000fe20000000c00 */
[----:B------:R-:W-:-:S03]  /*2df0*/  ISETP.GE.AND P3, PT, R24, R0, PT ;  /* 0x000000001800720c */ /* 0x000fc60003f66270 */
[----:B------:R-:W-:Y:S01]  /*2e00*/  @!PT LDS RZ, [RZ] ;  /* 0x00000000fffff984 */ /* 0x000fe20000000800 */
[----:B------:R-:W-:Y:S01]  /*2e10*/  @!PT LDS RZ, [RZ] ;  /* 0x00000000fffff984 */ /* 0x000fe20000000800 */
[----:B------:R-:W-:Y:S01]  /*2e20*/  @!PT LDS RZ, [RZ] ;  /* 0x00000000fffff984 */ /* 0x000fe20000000800 */
[----:B------:R2:W-:Y:S01]  /*2e30*/  @!P0 LDGSTS.E.BYPASS.LTC128B.128 [R233+0xe000], desc[UR4][R6.64] ;  /* 0x0e00000006e98fae */ /* 0x0005e2000b981a04 */
[----:B------:R-:W-:Y:S02]  /*2e40*/  @!P6 LEA R18, P0, R82, R4, 0x8 ;  /* 0x000000045212e211 */ /* 0x000fe400078040ff */
[-C--:B------:R-:W-:Y:S02]  /*2e50*/  ISETP.GE.AND P2, PT, R26, R0.reuse, PT ;  /* 0x000000001a00720c */ /* 0x080fe40003f46270 */
[----:B------:R-:W-:Y:S02]  /*2e60*/  @!P6 LEA.HI.X R19, R82, R5, R83, 0x8, P0 ;  /* 0x000000055213e211 */ /* 0x000fe400000f4453 */
[----:B------:R-:W-:Y:S02]  /*2e70*/  LOP3.LUT R2, R23, 0x1c0, RZ, 0xc0, !PT ;  /* 0x000001c017027812 */ /* 0x000fe400078ec0ff */
[----:B------:R-:W-:Y:S01]  /*2e80*/  ISETP.GE.AND P0, PT, R38, R0, PT ;  /* 0x000000002600720c */ /* 0x000fe20003f06270 */
[----:B------:R-:W-:Y:S01]  /*2e90*/  @!P5 IMAD R14, R83, 0x120, RZ ;  /* 0x00000120530ed824 */ /* 0x000fe200078e02ff */
[----:B------:R-:W-:Y:S01]  /*2ea0*/  LOP3.LUT R2, R2, 0x8, R232, 0xf8, !PT ;  /* 0x0000000802027812 */ /* 0x000fe200078ef8e8 */
[----:B-1----:R-:W-:-:S02]  /*2eb0*/  @!P4 IMAD.MOV.U32 R8, RZ, RZ, R4 ;  /* 0x000000ffff08c224 */ /* 0x002fc400078e0004 */
[----:B------:R-:W-:Y:S01]  /*2ec0*/  @!P4 IMAD.MOV.U32 R9, RZ, RZ, R5 ;  /* 0x000000ffff09c224 */ /* 0x000fe200078e0005 */
[----:B------:R-:W-:Y:S01]  /*2ed0*/  ISETP.GE.AND P1, PT, R27, R0, PT ;  /* 0x000000001b00720c */ /* 0x000fe20003f26270 */
[----:B------:R-:W-:Y:S01]  /*2ee0*/  @!P4 IMAD R10, R83, 0x140, RZ ;  /* 0x00000140530ac824 */ /* 0x000fe200078e02ff */
[----:B------:R-:W-:Y:S01]  /*2ef0*/  LOP3.LUT R0, R23, 0x400, RZ, 0xc0, !PT ;  /* 0x0000040017007812 */ /* 0x000fe200078ec0ff */
[----:B------:R-:W-:-:S04]  /*2f00*/  @!P4 IMAD.WIDE.U32 R8, R82, 0x140, R8 ;  /* 0x000001405208c825 */ /* 0x000fc800078e0008 */
[----:B--2---:R-:W-:Y:S02]  /*2f10*/  @!P5 IMAD.MOV.U32 R6, RZ, RZ, R4 ;  /* 0x000000ffff06d224 */ /* 0x004fe400078e0004 */
[----:B------:R-:W-:Y:S02]  /*2f20*/  @!P5 IMAD.MOV.U32 R7, RZ, RZ, R5 ;  /* 0x000000ffff07d224 */ /* 0x000fe400078e0005 */
[----:B------:R-:W-:Y:S01]  /*2f30*/  @!P5 IMAD.WIDE.U32 R6, R82, 0x120, R6 ;  /* 0x000001205206d825 */ /* 0x000fe200078e0006 */
[----:B------:R-:W-:-:S03]  /*2f40*/  LOP3.LUT R2, R2, R229, RZ, 0x3c, !PT ;  /* 0x000000e502027212 */ /* 0x000fc600078e3cff */
[----:B------:R-:W-:Y:S02]  /*2f50*/  @!P5 IMAD.IADD R15, R7, 0x1, R14 ;  /* 0x00000001070fd824 */ /* 0x000fe400078e020e */
[----:B------:R-:W-:Y:S02]  /*2f60*/  @!P5 IMAD.MOV.U32 R14, RZ, RZ, R6 ;  /* 0x000000ffff0ed224 */ /* 0x000fe400078e0006 */
[----:B------:R-:W-:Y:S02]  /*2f70*/  @!P3 IMAD.MOV.U32 R6, RZ, RZ, R4 ;  /* 0x000000ffff06b224 */ /* 0x000fe400078e0004 */
[----:B------:R-:W-:Y:S02]  /*2f80*/  @!P3 IMAD.MOV.U32 R7, RZ, RZ, R5 ;  /* 0x000000ffff07b224 */ /* 0x000fe400078e0005 */
[----:B------:R-:W-:Y:S02]  /*2f90*/  @!P4 IMAD.IADD R9, R9, 0x1, R10 ;  /* 0x000000010909c824 */ /* 0x000fe400078e020a */
[----:B------:R-:W-:-:S02]  /*2fa0*/  @!P2 IMAD.MOV.U32 R10, RZ, RZ, R4 ;  /* 0x000000ffff0aa224 */ /* 0x000fc400078e0004 */
[--C-:B------:R-:W-:Y:S02]  /*2fb0*/  @!P2 IMAD.MOV.U32 R11, RZ, RZ, R5.reuse ;  /* 0x000000ffff0ba224 */ /* 0x100fe400078e0005 */
[----:B------:R-:W-:Y:S02]  /*2fc0*/  IMAD R2, R2, 0x2, R0 ;  /* 0x0000000202027824 */ /* 0x000fe400078e0200 */
[----:B------:R-:W-:Y:S02]  /*2fd0*/  @!P0 IMAD.MOV.U32 R16, RZ, RZ, R4 ;  /* 0x000000ffff108224 */ /* 0x000fe400078e0004 */
[----:B------:R-:W-:Y:S01]  /*2fe0*/  @!P0 IMAD.MOV.U32 R17, RZ, RZ, R5 ;  /* 0x000000ffff118224 */ /* 0x000fe200078e0005 */
[----:B------:R-:W-:Y:S01]  /*2ff0*/  SHF.R.U32.HI R180, RZ, 0x1, R232 ;  /* 0x00000001ffb47819 */ /* 0x000fe200000116e8 */
[----:B------:R-:W-:Y:S02]  /*3000*/  @!P3 IMAD R0, R83, 0x160, RZ ;  /* 0x000001605300b824 */ /* 0x000fe400078e02ff */
[----:B------:R-:W-:-:S04]  /*3010*/  @!P3 IMAD.WIDE.U32 R6, R82, 0x160, R6 ;  /* 0x000001605206b825 */ /* 0x000fc800078e0006 */
[----:B------:R-:W-:Y:S02]  /*3020*/  @!P2 IMAD R20, R83, 0x180, RZ ;  /* 0x000001805314a824 */ /* 0x000fe400078e02ff */
[----:B------:R-:W-:-:S04]  /*3030*/  @!P2 IMAD.WIDE.U32 R10, R82, 0x180, R10 ;  /* 0x00000180520aa825 */ /* 0x000fc800078e000a */
[----:B------:R-:W-:Y:S02]  /*3040*/  @!P0 IMAD R22, R83, 0x1c0, RZ ;  /* 0x000001c053168824 */ /* 0x000fe400078e02ff */
[----:B------:R-:W-:-:S04]  /*3050*/  @!P0 IMAD.WIDE.U32 R16, R82, 0x1c0, R16 ;  /* 0x000001c052108825 */ /* 0x000fc800078e0010 */
[----:B------:R-:W-:Y:S01]  /*3060*/  @!P3 IMAD.IADD R7, R7, 0x1, R0 ;  /* 0x000000010707b824 */ /* 0x000fe200078e0200 */
[----:B------:R-:W-:Y:S01]  /*3070*/  LOP3.LUT R0, R180, 0x8, RZ, 0xc0, !PT ;  /* 0x00000008b4007812 */ /* 0x000fe200078ec0ff */
[----:B------:R-:W-:Y:S02]  /*3080*/  @!P1 IMAD.MOV.U32 R13, RZ, RZ, R5 ;  /* 0x000000ffff0d9224 */ /* 0x000fe400078e0005 */
[----:B------:R-:W-:Y:S02]  /*3090*/  @!P1 IMAD.MOV.U32 R12, RZ, RZ, R4 ;  /* 0x000000ffff0c9224 */ /* 0x000fe400078e0004 */
[----:B------:R-:W-:Y:S02]  /*30a0*/  @!P2 IMAD.IADD R5, R11, 0x1, R20 ;  /* 0x000000010b05a824 */ /* 0x000fe400078e0214 */
[----:B------:R-:W-:Y:S02]  /*30b0*/  @!P0 IMAD.IADD R11, R17, 0x1, R22 ;  /* 0x00000001110b8824 */ /* 0x000fe400078e0216 */
[----:B------:R-:W-:Y:S01]  /*30c0*/  @!P2 IMAD.MOV.U32 R4, RZ, RZ, R10 ;  /* 0x000000ffff04a224 */ /* 0x000fe200078e000a */
[----:B------:R-:W-:Y:S01]  /*30d0*/  LOP3.LUT R234, R23, 0x200, RZ, 0xc0, !PT ;  /* 0x0000020017ea7812 */ /* 0x000fe200078ec0ff */
[----:B------:R-:W-:Y:S01]  /*30e0*/  @!P0 IMAD.MOV.U32 R10, RZ, RZ, R16 ;  /* 0x000000ffff0a8224 */ /* 0x000fe200078e0010 */
[----:B------:R-:W-:Y:S01]  /*30f0*/  LOP3.LUT R16, R0, 0x1c0, R23, 0xf8, !PT ;  /* 0x000001c000107812 */ /* 0x000fe200078ef817 */
[----:B------:R-:W-:Y:S01]  /*3100*/  IMAD.SHL.U32 R17, R232, 0x20, RZ ;  /* 0x00000020e8117824 */ /* 0x000fe200078e00ff */
[----:B------:R-:W-:Y:S02]  /*3110*/  @P6 STS.128 [R233+0xe800], RZ ;  /* 0x00e800ffe9006388 */ /* 0x000fe40000000c00 */
[----:B------:R-:W-:-:S02]  /*3120*/  LOP3.LUT R228, R16, R229, RZ, 0x3c, !PT ;  /* 0x000000e510e47212 */ /* 0x000fc400078e3cff */
[----:B------:R-:W-:Y:S01]  /*3130*/  LOP3.LUT R0, R234, 0x7c00, R17, 0xf8, !PT ;  /* 0x00007c00ea007812 */ /* 0x000fe200078ef811 */
[----:B------:R-:W-:Y:S01]  /*3140*/  @!PT LDS RZ, [RZ] ;  /* 0x00000000fffff984 */ /* 0x000fe20000000800 */
[----:B------:R-:W-:Y:S01]  /*3150*/  @!PT LDS RZ, [RZ] ;  /* 0x00000000fffff984 */ /* 0x000fe20000000800 */
[----:B------:R-:W-:Y:S01]  /*3160*/  @!PT LDS RZ, [RZ] ;  /* 0x00000000fffff984 */ /* 0x000fe20000000800 */
[----:B------:R-:W-:Y:S01]  /*3170*/  @!P6 LDGSTS.E.BYPASS.LTC128B.128 [R233+0xe800], desc[UR4][R18.64] ;  /* 0x0e80000012e9efae */ /* 0x000fe2000b981a04 */
[----:B------:R-:W-:Y:S02]  /*3180*/  @!P1 IMAD R21, R83, 0x1a0, RZ ;  /* 0x000001a053159824 */ /* 0x000fe400078e02ff */
[----:B------:R-:W-:Y:S01]  /*3190*/  @!P1 IMAD.WIDE.U32 R12, R82, 0x1a0, R12 ;  /* 0x000001a0520c9825 */ /* 0x000fe200078e000c */
[----:B------:R-:W-:Y:S01]  /*31a0*/  @P5 STS.128 [R233+0xf000], RZ ;  /* 0x00f000ffe9005388 */ /* 0x000fe20000000c00 */
[----:B------:R-:W-:-:S03]  /*31b0*/  LOP3.LUT R0, R0, R228, RZ, 0xfc, !PT ;  /* 0x000000e400007212 */ /* 0x000fc600078efcff */
[----:B------:R-:W-:Y:S01]  /*31c0*/  @!PT LDS RZ, [RZ] ;  /* 0x00000000fffff984 */ /* 0x000fe20000000800 */
[----:B------:R-:W-:Y:S01]  /*31d0*/  @!PT LDS RZ, [RZ] ;  /* 0x00000000fffff984 */ /* 0x000fe20000000800 */
[----:B------:R-:W-:Y:S01]  /*31e0*/  @!PT LDS RZ, [RZ] ;  /* 0x00000000fffff984 */ /* 0x000fe20000000800 */
[----:B------:R-:W-:Y:S01]  /*31f0*/  @!P5 LDGSTS.E.BYPASS.LTC128B.128 [R233+0xf000], desc[UR4][R14.64] ;  /* 0x0f0000000ee9dfae */ /* 0x000fe2000b981a04 */
[----:B------:R-:W-:-:S03]  /*3200*/  @!P1 IMAD.IADD R13, R13, 0x1, R21 ;  /* 0x000000010d0d9824 */ /* 0x000fc600078e0215 */
[----:B------:R-:W-:Y:S04]  /*3210*/  @P4 STS.128 [R233+0xf800], RZ ;  /* 0x00f800ffe9004388 */ /* 0x000fe80000000c00 */
[----:B------:R-:W-:Y:S01]  /*3220*/  @!PT LDS RZ, [RZ] ;  /* 0x00000000fffff984 */ /* 0x000fe20000000800 */
[----:B------:R-:W-:Y:S01]  /*3230*/  @!PT LDS RZ, [RZ] ;  /* 0x00000000fffff984 */ /* 0x000fe20000000800 */
[----:B------:R-:W-:Y:S01]  /*3240*/  @!PT LDS RZ, [RZ] ;  /* 0x00000000fffff984 */ /* 0x000fe20000000800 */
[----:B------:R-:W-:Y:S01]  /*3250*/  @!P4 LDGSTS.E.BYPASS.LTC128B.128 [R233+0xf800], desc[UR4][R8.64] ;  /* 0x0f80000008e9cfae */ /* 0x000fe2000b981a04 */
[----:B------:R-:W-:-:S03]  /*3260*/  IMAD R231, R0, 0x2, R230 ;  /* 0x0000000200e77824 */ /* 0x000fc600078e02e6 */
[----:B------:R-:W-:Y:S01]  /*3270*/  @P3 STS.128 [R233+0x10000], RZ ;  /* 0x010000ffe9003388 */ /* 0x000fe20000000c00 */
[----:B------:R-:W-:-:S03]  /*3280*/  IMAD.IADD R171, R230, 0x1, R2 ;  /* 0x00000001e6ab7824 */ /* 0x000fc600078e0202 */
[----:B------:R-:W-:Y:S01]  /*3290*/  @!PT LDS RZ, [RZ] ;  /* 0x00000000fffff984 */ /* 0x000fe20000000800 */
[----:B------:R-:W-:Y:S01]  /*32a0*/  @!PT LDS RZ, [RZ] ;  /* 0x00000000fffff984 */ /* 0x000fe20000000800 */
[----:B------:R-:W-:Y:S01]  /*32b0*/  @!PT LDS RZ, [RZ] ;  /* 0x00000000fffff984 */ /* 0x000fe20000000800 */
[----:B------:R-:W-:Y:S04]  /*32c0*/  @!P3 LDGSTS.E.BYPASS.LTC128B.128 [R233+0x10000], desc[UR4][R6.64] ;  /* 0x1000000006e9bfae */ /* 0x000fe8000b981a04 */
[----:B------:R-:W-:Y:S04]  /*32d0*/  @P2 STS.128 [R233+0x10800], RZ ;  /* 0x010800ffe9002388 */ /* 0x000fe80000000c00 */
[----:B------:R-:W-:Y:S01]  /*32e0*/  @!PT LDS RZ, [RZ] ;  /* 0x00000000fffff984 */ /* 0x000fe20000000800 */
[----:B------:R-:W-:Y:S01]  /*32f0*/  @!PT LDS RZ, [RZ] ;  /* 0x00000000fffff984 */ /* 0x000fe20000000800 */
[----:B------:R-:W-:Y:S01]  /*3300*/  @!PT LDS RZ, [RZ] ;  /* 0x00000000fffff984 */ /* 0x000fe20000000800 */
[----:B------:R1:W-:Y:S04]  /*3310*/  @!P2 LDGSTS.E.BYPASS.LTC128B.128 [R233+0x10800], desc[UR4][R4.64] ;  /* 0x1080000004e9afae */ /* 0x0003e8000b981a04 */
        /* <DEDUP_REMOVED lines=10> */
[----:B------:R-:W-:Y:S04]  /*33c0*/  LDSM.16.M88.4 R24, [R171+0x2800] ;  /* 0x00280000ab18783b */ /* 0x000fe80000000200 */
[----:B------:R-:W-:Y:S04]  /*33d0*/  LDSM.16.M88.4 R28, [R171+0x2000] ;  /* 0x00200000ab1c783b */ /* 0x000fe80000000200 */
[----:B-1----:R-:W1:Y:S04]  /*33e0*/  LDSM.16.M88.4 R4, [R231] ;  /* 0x00000000e704783b */ /* 0x002e680000000200 */
[----:B------:R-:W4:Y:S04]  /*33f0*/  LDSM.16.M88.4 R20, [R171+0x3000] ;  /* 0x00300000ab14783b */ /* 0x000f280000000200 */
[----:B------:R-:W5:Y:S04]  /*3400*/  LDSM.16.M88.4 R16, [R171+0x3800] ;  /* 0x00380000ab10783b */ /* 0x000f680000000200 */
[----:B--2---:R-:W-:Y:S04]  /*3410*/  LDSM.16.M88.4 R12, [R171+0x4000] ;  /* 0x00400000ab0c783b */ /* 0x004fe80000000200 */
[----:B---3--:R-:W2:Y:S04]  /*3420*/  LDSM.16.M88.4 R8, [R171+0x4800] ;  /* 0x00480000ab08783b */ /* 0x008ea80000000200 */
[----:B------:R-:W-:Y:S04]  /*3430*/  LDSM.16.M88.4 R32, [R171+0x7000] ;  /* 0x00700000ab20783b */ /* 0x000fe80000000200 */
[----:B------:R-:W-:Y:S04]  /*3440*/  LDSM.16.M88.4 R48, [R171+0x5800] ;  /* 0x00580000ab30783b */ /* 0x000fe80000000200 */
[----:B------:R-:W-:Y:S04]  /*3450*/  LDSM.16.M88.4 R44, [R171+0x6000] ;  /* 0x00600000ab2c783b */ /* 0x000fe80000000200 */
[----:B------:R-:W-:Y:S04]  /*3460*/  LDSM.16.M88.4 R40, [R171+0x5000] ;  /* 0x00500000ab28783b */ /* 0x000fe80000000200 */
[----:B------:R-:W-:Y:S01]  /*3470*/  LDSM.16.M88.4 R36, [R171+0x6800] ;  /* 0x00680000ab24783b */ /* 0x000fe20000000200 */
[C---:B-1----:R-:W-:Y:S01]  /*3480*/  HMMA.16816.F32 R92, R4.reuse, R24, RZ ;  /* 0x00000018045c723c */ /* 0x042fe200000018ff */
[----:B------:R-:W-:Y:S01]  /*3490*/  R2P PR, R232, 0x6 ;  /* 0x00000006e8007804 */ /* 0x000fe20000000000 */
[----:B------:R-:W-:Y:S01]  /*34a0*/  IMAD.MOV.U32 R137, RZ, RZ, 0x20 ;  /* 0x00000020ff897424 */ /* 0x000fe200078e00ff */
[----:B------:R-:W0:Y:S05]  /*34b0*/  LDGDEPBAR ;  /* 0x00000000000079af */ /* 0x000e2a0000000000 */
[C---:B------:R-:W-:Y:S01]  /*34c0*/  HMMA.16816.F32 R148, R4.reuse, R26, RZ ;  /* 0x0000001a0494723c */ /* 0x040fe200000018ff */
[----:B------:R-:W1:Y:S07]  /*34d0*/  LDSM.16.M88.4 R24, [R171+0x8000] ;  /* 0x00800000ab18783b */ /* 0x000e6e0000000200 */
[C---:B------:R-:W-:Y:S08]  /*34e0*/  HMMA.16816.F32 R96, R4.reuse, R28, RZ ;  /* 0x0000001c0460723c */ /* 0x040ff000000018ff */
[C---:B------:R-:W-:Y:S01]  /*34f0*/  HMMA.16816.F32 R104, R4.reuse, R30, RZ ;  /* 0x0000001e0468723c */ /* 0x040fe200000018ff */
[----:B------:R-:W3:Y:S07]  /*3500*/  LDSM.16.M88.4 R28, [R171+0x7800] ;  /* 0x00780000ab1c783b */ /* 0x000eee0000000200 */
[C---:B----4-:R-:W-:Y:S08]  /*3510*/  HMMA.16816.F32 R156, R4.reuse, R20, RZ ;  /* 0x00000014049c723c */ /* 0x050ff000000018ff */
[C---:B------:R-:W-:Y:S01]  /*3520*/  HMMA.16816.F32 R144, R4.reuse, R22, RZ ;  /* 0x000000160490723c */ /* 0x040fe200000018ff */
[----:B------:R-:W4:Y:S07]  /*3530*/  LDSM.16.M88.4 R20, [R171+0x8800] ;  /* 0x00880000ab14783b */ /* 0x000f2e0000000200 */
[C---:B-----5:R-:W-:Y:S08]  /*3540*/  HMMA.16816.F32 R152, R4.reuse, R16, RZ ;  /* 0x000000100498723c */ /* 0x060ff000000018ff */
[C---:B------:R-:W-:Y:S01]  /*3550*/  HMMA.16816.F32 R140, R4.reuse, R18, RZ ;  /* 0x00000012048c723c */ /* 0x040fe200000018ff */
[----:B------:R-:W5:Y:S07]  /*3560*/  LDSM.16.M88.4 R16, [R171+0x9000] ;  /* 0x00900000ab10783b */ /* 0x000f6e0000000200 */
[C---:B--2---:R-:W-:Y:S08]  /*3570*/  HMMA.16816.F32 R124, R4.reuse, R8, RZ ;  /* 0x00000008047c723c */ /* 0x044ff000000018ff */
[----:B------:R-:W-:Y:S01]  /*3580*/  HMMA.16816.F32 R116, R4, R10, RZ ;  /* 0x0000000a0474723c */ /* 0x000fe200000018ff */
[----:B------:R-:W2:Y:S01]  /*3590*/  LDSM.16.M88.4 R8, [R171+0x9800] ;  /* 0x00980000ab08783b */ /* 0x000ea20000000200 */
[----:B------:R-:W-:-:S05]  /*35a0*/  SEL R137, R137, 0xffffffe0, !P1 ;  /* 0xffffffe089897807 */ /* 0x000fca0004800000 */
[--C-:B------:R-:W-:Y:S02]  /*35b0*/  IMAD.IADD R2, R231, 0x1, R137.reuse ;  /* 0x00000001e7027824 */ /* 0x100fe400078e0289 */
[----:B------:R-:W-:Y:S01]  /*35c0*/  IMAD.IADD R0, R171, 0x1, R137 ;  /* 0x00000001ab007824 */ /* 0x000fe200078e0289 */
[C---:B------:R-:W-:Y:S08]  /*35d0*/  HMMA.16816.F32 R132, R4.reuse, R12, RZ ;  /* 0x0000000c0484723c */ /* 0x040ff000000018ff */
[C---:B------:R-:W-:Y:S01]  /*35e0*/  HMMA.16816.F32 R128, R4.reuse, R14, RZ ;  /* 0x0000000e0480723c */ /* 0x040fe200000018ff */
[----:B------:R-:W-:Y:S07]  /*35f0*/  LDSM.16.M88.4 R12, [R2] ;  /* 0x00000000020c783b */ /* 0x000fee0000000200 */
[C---:B-1----:R-:W-:Y:S08]  /*3600*/  HMMA.16816.F32 R72, R4.reuse, R24, RZ ;  /* 0x000000180448723c */ /* 0x042ff000000018ff */
[C---:B------:R-:W-:Y:S01]  /*3610*/  HMMA.16816.F32 R160, R4.reuse, R26, RZ ;  /* 0x0000001a04a0723c */ /* 0x040fe200000018ff */
[----:B------:R-:W1:Y:S07]  /*3620*/  LDSM.16.M88.4 R24, [R0+0x4800] ;  /* 0x004800000018783b */ /* 0x000e6e0000000200 */
[C---:B------:R-:W-:Y:S08]  /*3630*/  HMMA.16816.F32 R56, R4.reuse, R32, RZ ;  /* 0x000000200438723c */ /* 0x040ff000000018ff */
[C---:B------:R-:W-:Y:S01]  /*3640*/  HMMA.16816.F32 R64, R4.reuse, R34, RZ ;  /* 0x000000220440723c */ /* 0x040fe200000018ff */
[----:B------:R-:W1:Y:S07]  /*3650*/  LDSM.16.M88.4 R32, [R0+0x3800] ;  /* 0x003800000020783b */ /* 0x000e6e0000000200 */
[C---:B---3--:R-:W-:Y:S08]  /*3660*/  HMMA.16816.F32 R52, R4.reuse, R28, RZ ;  /* 0x0000001c0434723c */ /* 0x048ff000000018ff */
[C---:B------:R-:W-:Y:S01]  /*3670*/  HMMA.16816.F32 R60, R4.reuse, R30, RZ ;  /* 0x0000001e043c723c */ /* 0x040fe200000018ff */
[----:B------:R-:W3:Y:S07]  /*3680*/  LDSM.16.M88.4 R28, [R0+0x4000] ;  /* 0x00400000001c783b */ /* 0x000eee0000000200 */
[C---:B----4-:R-:W-:Y:S08]  /*3690*/  HMMA.16816.F32 R164, R4.reuse, R20, RZ ;  /* 0x0000001404a4723c */ /* 0x050ff000000018ff */
[C---:B------:R-:W-:Y:S01]  /*36a0*/  HMMA.16816.F32 R172, R4.reuse, R22, RZ ;  /* 0x0000001604ac723c */ /* 0x040fe200000018ff */
[----:B------:R-:W4:Y:S07]  /*36b0*/  LDSM.16.M88.4 R20, [R0+0x5000] ;  /* 0x005000000014783b */ /* 0x000f2e0000000200 */
[C---:B------:R-:W-:Y:S08]  /*36c0*/  HMMA.16816.F32 R108, R4.reuse, R48, RZ ;  /* 0x00000030046c723c */ /* 0x040ff000000018ff */
[C---:B------:R-:W-:Y:S01]  /*36d0*/  HMMA.16816.F32 R100, R4.reuse, R50, RZ ;  /* 0x000000320464723c */ /* 0x040fe200000018ff */
[----:B------:R-:W4:Y:S07]  /*36e0*/  LDSM.16.M88.4 R48, [R0+0x2000] ;  /* 0x002000000030783b */ /* 0x000f2e0000000200 */
[C---:B------:R-:W-:Y:S08]  /*36f0*/  HMMA.16816.F32 R88, R4.reuse, R44, RZ ;  /* 0x0000002c0458723c */ /* 0x040ff000000018ff */
[C---:B------:R-:W-:Y:S01]  /*3700*/  HMMA.16816.F32 R84, R4.reuse, R46, RZ ;  /* 0x0000002e0454723c */ /* 0x040fe200000018ff */
[----:B------:R-:W4:Y:S07]  /*3710*/  LDSM.16.M88.4 R44, [R0+0x2800] ;  /* 0x00280000002c783b */ /* 0x000f2e0000000200 */
[C---:B------:R-:W-:Y:S08]  /*3720*/  HMMA.16816.F32 R120, R4.reuse, R40, RZ ;  /* 0x000000280478723c */ /* 0x040ff000000018ff */
[C---:B------:R-:W-:Y:S01]  /*3730*/  HMMA.16816.F32 R112, R4.reuse, R42, RZ ;  /* 0x0000002a0470723c */ /* 0x040fe200000018ff */
[----:B------:R-:W-:Y:S07]  /*3740*/  LDSM.16.M88.4 R40, [R0+0x3000] ;  /* 0x003000000028783b */ /* 0x000fee0000000200 */
[C---:B------:R-:W-:Y:S08]  /*3750*/  HMMA.16816.F32 R76, R4.reuse, R36, RZ ;  /* 0x00000024044c723c */ /* 0x040ff000000018ff */
[C---:B------:R-:W-:Y:S01]  /*3760*/  HMMA.16816.F32 R68, R4.reuse, R38, RZ ;  /* 0x000000260444723c */ /* 0x040fe200000018ff */
[----:B------:R-:W-:Y:S07]  /*3770*/  LDSM.16.M88.4 R36, [R0+0x7000] ;  /* 0x007000000024783b */ /* 0x000fee0000000200 */
[C---:B-----5:R-:W-:Y:S08]  /*3780*/  HMMA.16816.F32 R176, R4.reuse, R16, RZ ;  /* 0x0000001004b0723c */ /* 0x060ff000000018ff */
[C---:B------:R-:W-:Y:S01]  /*3790*/  HMMA.16816.F32 R184, R4.reuse, R18, RZ ;  /* 0x0000001204b8723c */ /* 0x040fe200000018ff */
[----:B------:R-:W-:Y:S07]  /*37a0*/  LDSM.16.M88.4 R16, [R0+0x5800] ;  /* 0x005800000010783b */ /* 0x000fee0000000200 */
[C---:B--2---:R-:W-:Y:S08]  /*37b0*/  HMMA.16816.F32 R192, R4.reuse, R8, RZ ;  /* 0x0000000804c0723c */ /* 0x044ff000000018ff */
[----:B------:R-:W-:Y:S01]  /*37c0*/  HMMA.16816.F32 R196, R4, R10, RZ ;  /* 0x0000000a04c4723c */ /* 0x000fe200000018ff */
[----:B------:R-:W2:Y:S04]  /*37d0*/  LDSM.16.M88.4 R4, [R0+0x6800] ;  /* 0x006800000004783b */ /* 0x000ea80000000200 */
[----:B------:R-:W5:Y:S03]  /*37e0*/  LDSM.16.M88.4 R8, [R0+0x6000] ;  /* 0x006000000008783b */ /* 0x000f660000000200 */
[C---:B-1----:R-:W-:Y:S08]  /*37f0*/  HMMA.16816.F32 R200, R12.reuse, R24, R124 ;  /* 0x000000180cc8723c */ /* 0x042ff0000000187c */
[C---:B------:R-:W-:Y:S08]  /*3800*/  HMMA.16816.F32 R24, R12.reuse, R26, R116 ;  /* 0x0000001a0c18723c */ /* 0x040ff00000001874 */
[C---:B------:R-:W-:Y:S08]  /*3810*/  HMMA.16816.F32 R204, R12.reuse, R32, R152 ;  /* 0x000000200ccc723c */ /* 0x040ff00000001898 */
[C---:B---3--:R-:W-:Y:S08]  /*3820*/  HMMA.16816.F32 R152, R12.reuse, R28, R132 ;  /* 0x0000001c0c98723c */ /* 0x048ff00000001884 */
[----:B------:R-:W-:Y:S01]  /*3830*/  HMMA.16816.F32 R212, R12, R30, R128 ;  /* 0x0000001e0cd4723c */ /* 0x000fe20000001880 */
[----:B------:R-:W-:-:S02]  /*3840*/  IMAD.MOV.U32 R119, RZ, RZ, R24 ;  /* 0x000000ffff777224 */ /* 0x000fc400078e0018 */
[----:B------:R-:W-:-:S05]  /*3850*/  IMAD.MOV.U32 R118, RZ, RZ, R25 ;  /* 0x000000ffff767224 */ /* 0x000fca00078e0019 */
[C---:B----4-:R-:W-:Y:S01]  /*3860*/  HMMA.16816.F32 R28, R12.reuse, R20, R120 ;  /* 0x000000140c1c723c */ /* 0x050fe20000001878 */
[----:B------:R-:W-:Y:S02]  /*3870*/  IMAD.MOV.U32 R117, RZ, RZ, R26 ;  /* 0x000000ffff757224 */ /* 0x000fe400078e001a */
[----:B------:R-:W-:Y:S02]  /*3880*/  IMAD.MOV.U32 R116, RZ, RZ, R27 ;  /* 0x000000ffff747224 */ /* 0x000fe400078e001b */
[----:B------:R-:W1:Y:S03]  /*3890*/  LDSM.16.M88.4 R24, [R0+0x8000] ;  /* 0x008000000018783b */ /* 0x000e660000000200 */
[C---:B------:R-:W-:Y:S08]  /*38a0*/  HMMA.16816.F32 R20, R12.reuse, R22, R112 ;  /* 0x000000160c14723c */ /* 0x040ff00000001870 */
[C---:B------:R-:W-:Y:S08]  /*38b0*/  HMMA.16816.F32 R188, R12.reuse, R48, R96 ;  /* 0x000000300cbc723c */ /* 0x040ff00000001860 */
[----:B------:R-:W-:Y:S01]  /*38c0*/  HMMA.16816.F32 R96, R12, R44, R92 ;  /* 0x0000002c0c60723c */ /* 0x000fe2000000185c */
[----:B------:R-:W-:-:S02]  /*38d0*/  IMAD.MOV.U32 R45, RZ, RZ, R202 ;  /* 0x000000ffff2d7224 */ /* 0x000fc400078e00ca */
[----:B------:R-:W-:-:S05]  /*38e0*/  IMAD.MOV.U32 R44, RZ, RZ, R203 ;  /* 0x000000ffff2c7224 */ /* 0x000fca00078e00cb */
[----:B------:R-:W-:Y:S01]  /*38f0*/  HMMA.16816.F32 R148, R12, R46, R148 ;  /* 0x0000002e0c94723c */ /* 0x000fe20000001894 */
[----:B------:R-:W-:Y:S02]  /*3900*/  IMAD.MOV.U32 R47, RZ, RZ, R200 ;  /* 0x000000ffff2f7224 */ /* 0x000fe400078e00c8 */
[----:B------:R-:W-:-:S05]  /*3910*/  IMAD.MOV.U32 R46, RZ, RZ, R201 ;  /* 0x000000ffff2e7224 */ /* 0x000fca00078e00c9 */
[C---:B--2---:R-:W-:Y:S08]  /*3920*/  HMMA.16816.F32 R216, R12.reuse, R4, R76 ;  /* 0x000000040cd8723c */ /* 0x044ff0000000184c */
[----:B------:R-:W-:Y:S01]  /*3930*/  HMMA.16816.F32 R200, R12, R6, R68 ;  /* 0x000000060cc8723c */ /* 0x000fe20000001844 */
[----:B------:R-:W2:Y:S01]  /*3940*/  LDSM.16.M88.4 R4, [R0+0x8800] ;  /* 0x008800000004783b */ /* 0x000ea20000000200 */
[----:B------:R-:W-:-:S02]  /*3950*/  IMAD.MOV.U32 R135, RZ, RZ, R20 ;  /* 0x000000ffff877224 */ /* 0x000fc400078e0014 */
[----:B------:R-:W-:Y:S02]  /*3960*/  IMAD.MOV.U32 R134, RZ, RZ, R21 ;  /* 0x000000ffff867224 */ /* 0x000fe400078e0015 */
[----:B------:R-:W-:Y:S02]  /*3970*/  IMAD.MOV.U32 R133, RZ, RZ, R22 ;  /* 0x000000ffff857224 */ /* 0x000fe400078e0016 */
[----:B------:R-:W-:Y:S02]  /*3980*/  IMAD.MOV.U32 R132, RZ, RZ, R23 ;  /* 0x000000ffff847224 */ /* 0x000fe400078e0017 */
[----:B------:R-:W-:Y:S01]  /*3990*/  HMMA.16816.F32 R20, R12, R16, R108 ;  /* 0x000000100c14723c */ /* 0x000fe2000000186c */
[----:B------:R-:W-:Y:S02]  /*39a0*/  IMAD.MOV.U32 R138, RZ, RZ, 0x40 ;  /* 0x00000040ff8a7424 */ /* 0x000fe400078e00ff */
[----:B------:R-:W-:-:S03]  /*39b0*/  IMAD.MOV.U32 R127, RZ, RZ, R28 ;  /* 0x000000ffff7f7224 */ /* 0x000fc600078e001c */
[----:B------:R-:W-:Y:S02]  /*39c0*/  SEL R138, R138, 0xffffffc0, !P2 ;  /* 0xffffffc08a8a7807 */ /* 0x000fe40005000000 */
[----:B------:R-:W-:Y:S01]  /*39d0*/  HMMA.16816.F32 R156, R12, R40, R156 ;  /* 0x000000280c9c723c */ /* 0x000fe2000000189c */
[----:B------:R-:W-:Y:S02]  /*39e0*/  IMAD.MOV.U32 R126, RZ, RZ, R29 ;  /* 0x000000ffff7e7224 */ /* 0x000fe400078e001d */
[----:B------:R-:W-:-:S05]  /*39f0*/  IMAD.MOV.U32 R125, RZ, RZ, R30 ;  /* 0x000000ffff7d7224 */ /* 0x000fca00078e001e */
[----:B------:R-:W-:Y:S01]  /*3a00*/  HMMA.16816.F32 R144, R12, R42, R144 ;  /* 0x0000002a0c90723c */ /* 0x000fe20000001890 */
[----:B------:R-:W3:Y:S01]  /*3a10*/  LDSM.16.M88.4 R40, [R0+0x7800] ;  /* 0x007800000028783b */ /* 0x000ee20000000200 */
[----:B------:R-:W-:Y:S02]  /*3a20*/  IMAD.MOV.U32 R124, RZ, RZ, R31 ;  /* 0x000000ffff7c7224 */ /* 0x000fe400078e001f */
[----:B------:R-:W-:Y:S01]  /*3a30*/  IMAD.MOV.U32 R109, RZ, RZ, R20 ;  /* 0x000000ffff6d7224 */ /* 0x000fe200078e0014 */
[----:B------:R-:W-:Y:S01]  /*3a40*/  LDSM.16.M88.4 R28, [R0+0x9800] ;  /* 0x00980000001c783b */ /* 0x000fe20000000200 */
[----:B------:R-:W-:Y:S02]  /*3a50*/  IMAD.MOV.U32 R108, RZ, RZ, R21 ;  /* 0x000000ffff6c7224 */ /* 0x000fe400078e0015 */
[----:B------:R-:W-:Y:S02]  /*3a60*/  IMAD.MOV.U32 R17, RZ, RZ, R22 ;  /* 0x000000ffff117224 */ /* 0x000fe400078e0016 */
[----:B------:R-:W-:-:S02]  /*3a70*/  IMAD.MOV.U32 R16, RZ, RZ, R23 ;  /* 0x000000ffff107224 */ /* 0x000fc400078e0017 */
[----:B------:R4:W3:Y:S01]  /*3a80*/  LDSM.16.M88.4 R20, [R0+0x9000] ;  /* 0x009000000014783b */ /* 0x0008e20000000200 */
[--C-:B------:R-:W-:Y:S01]  /*3a90*/  IMAD.IADD R2, R231, 0x1, R138.reuse ;  /* 0x00000001e7027824 */ /* 0x100fe200078e028a */
[C---:B------:R-:W-:Y:S08]  /*3aa0*/  HMMA.16816.F32 R48, R12.reuse, R50, R104 ;  /* 0x000000320c30723c */ /* 0x040ff00000001868 */
[C---:B------:R-:W-:Y:S08]  /*3ab0*/  HMMA.16816.F32 R244, R12.reuse, R18, R100 ;  /* 0x000000120cf4723c */ /* 0x040ff00000001864 */
[----:B-----5:R-:W-:Y:S01]  /*3ac0*/  HMMA.16816.F32 R224, R12, R8, R88 ;  /* 0x000000080ce0723c */ /* 0x020fe20000001858 */
[----:B----4-:R-:W-:-:S07]  /*3ad0*/  IMAD.IADD R0, R171, 0x1, R138 ;  /* 0x00000001ab007824 */ /* 0x010fce00078e028a */
[C---:B------:R-:W-:Y:S01]  /*3ae0*/  HMMA.16816.F32 R220, R12.reuse, R10, R84 ;  /* 0x0000000a0cdc723c */ /* 0x040fe20000001854 */
[----:B------:R-:W-:Y:S07]  /*3af0*/  LDSM.16.M88.4 R8, [R2] ;  /* 0x000000000208783b */ /* 0x000fee0000000200 */
[C---:B-1----:R-:W-:Y:S08]  /*3b00*/  HMMA.16816.F32 R104, R12.reuse, R24, R72 ;  /* 0x000000180c68723c */ /* 0x042ff00000001848 */
[C---:B------:R-:W-:Y:S01]  /*3b10*/  HMMA.16816.F32 R100, R12.reuse, R26, R160 ;  /* 0x0000001a0c64723c */ /* 0x040fe200000018a0 */
[----:B------:R-:W1:Y:S07]  /*3b20*/  LDSM.16.M88.4 R24, [R0+0x3000] ;  /* 0x003000000018783b */ /* 0x000e6e0000000200 */
[----:B--2---:R-:W-:Y:S01]  /*3b30*/  HMMA.16816.F32 R92, R12, R4, R164 ;  /* 0x000000040c5c723c */ /* 0x004fe200000018a4 */
[----:B------:R-:W-:-:S02]  /*3b40*/  IMAD.MOV.U32 R166, RZ, RZ, R17 ;  /* 0x000000ffffa67224 */ /* 0x000fc400078e0011 */
[----:B------:R-:W-:Y:S02]  /*3b50*/  IMAD.MOV.U32 R167, RZ, RZ, R16 ;  /* 0x000000ffffa77224 */ /* 0x000fe400078e0010 */
[----:B------:R-:W2:Y:S03]  /*3b60*/  LDSM.16.M88.4 R16, [R0+0x3800] ;  /* 0x003800000010783b */ /* 0x000ea60000000200 */
[C---:B------:R-:W-:Y:S01]  /*3b70*/  HMMA.16816.F32 R208, R12.reuse, R34, R140 ;  /* 0x000000220cd0723c */ /* 0x040fe2000000188c */
[----:B------:R-:W4:Y:S07]  /*3b80*/  LDSM.16.M88.4 R32, [R0+0x2800] ;  /* 0x002800000020783b */ /* 0x000f2e0000000200 */
[C---:B------:R-:W-:Y:S01]  /*3b90*/  HMMA.16816.F32 R88, R12.reuse, R6, R172 ;  /* 0x000000060c58723c */ /* 0x040fe200000018ac */
[----:B------:R-:W5:Y:S07]  /*3ba0*/  LDSM.16.M88.4 R4, [R0+0x4000] ;  /* 0x004000000004783b */ /* 0x000f6e0000000200 */
[C---:B------:R-:W-:Y:S08]  /*3bb0*/  HMMA.16816.F32 R140, R12.reuse, R36, R56 ;  /* 0x000000240c8c723c */ /* 0x040ff00000001838 */
[C---:B------:R-:W-:Y:S01]  /*3bc0*/  HMMA.16816.F32 R128, R12.reuse, R38, R64 ;  /* 0x000000260c80723c */ /* 0x040fe20000001840 */
[----:B------:R-:W5:Y:S07]  /*3bd0*/  LDSM.16.M88.4 R36, [R0+0x2000] ;  /* 0x002000000024783b */ /* 0x000f6e0000000200 */
[C---:B---3--:R-:W-:Y:S08]  /*3be0*/  HMMA.16816.F32 R120, R12.reuse, R40, R52 ;  /* 0x000000280c78723c */ /* 0x048ff00000001834 */
[----:B------:R-:W-:Y:S01]  /*3bf0*/  HMMA.16816.F32 R112, R12, R42, R60 ;  /* 0x0000002a0c70723c */ /* 0x000fe2000000183c */
[----:B------:R-:W3:Y:S01]  /*3c00*/  LDSM.16.M88.4 R40, [R0+0x6800] ;  /* 0x006800000028783b */ /* 0x000ee20000000200 */
[----:B------:R-:W-:-:S02]  /*3c10*/  IMAD.MOV.U32 R160, RZ, RZ, R127 ;  /* 0x000000ffffa07224 */ /* 0x000fc400078e007f */
[----:B------:R-:W-:Y:S01]  /*3c20*/  IMAD.MOV.U32 R161, RZ, RZ, R126 ;  /* 0x000000ffffa17224 */ /* 0x000fe200078e007e */
[----:B------:R-:W3:Y:S01]  /*3c30*/  LDSM.16.M88.4 R56, [R0+0x4800] ;  /* 0x004800000038783b */ /* 0x000ee20000000200 */
[----:B------:R-:W-:Y:S02]  /*3c40*/  IMAD.MOV.U32 R162, RZ, RZ, R125 ;  /* 0x000000ffffa27224 */ /* 0x000fe400078e007d */
[----:B------:R-:W-:Y:S01]  /*3c50*/  IMAD.MOV.U32 R163, RZ, RZ, R124 ;  /* 0x000000ffffa37224 */ /* 0x000fe200078e007c */
[----:B------:R-:W-:Y:S01]  /*3c60*/  HMMA.16816.F32 R84, R12, R20, R176 ;  /* 0x000000140c54723c */ /* 0x000fe200000018b0 */
[----:B------:R-:W-:Y:S01]  /*3c70*/  IMAD.MOV.U32 R172, RZ, RZ, R135 ;  /* 0x000000ffffac7224 */ /* 0x000fe200078e0087 */
[----:B------:R-:W-:Y:S01]  /*3c80*/  LDSM.16.M88.4 R52, [R0+0x5000] ;  /* 0x005000000034783b */ /* 0x000fe20000000200 */
[----:B------:R-:W-:Y:S02]  /*3c90*/  IMAD.MOV.U32 R173, RZ, RZ, R134 ;  /* 0x000000ffffad7224 */ /* 0x000fe400078e0086 */
[----:B------:R-:W-:-:S02]  /*3ca0*/  IMAD.MOV.U32 R174, RZ, RZ, R133 ;  /* 0x000000ffffae7224 */ /* 0x000fc400078e0085 */
[----:B------:R-:W-:Y:S01]  /*3cb0*/  IMAD.MOV.U32 R175, RZ, RZ, R132 ;  /* 0x000000ffffaf7224 */ /* 0x000fe200078e0084 */
[----:B------:R-:W-:Y:S01]  /*3cc0*/  HMMA.16816.F32 R76, R12, R22, R184 ;  /* 0x000000160c4c723c */ /* 0x000fe200000018b8 */
[----:B------:R-:W3:Y:S01]  /*3cd0*/  LDSM.16.M88.4 R20, [R0+0x8800] ;  /* 0x008800000014783b */ /* 0x000ee20000000200 */
[----:B------:R-:W-:Y:S02]  /*3ce0*/  IMAD.MOV.U32 R164, RZ, RZ, R109 ;  /* 0x000000ffffa47224 */ /* 0x000fe400078e006d */
[----:B------:R-:W-:-:S04]  /*3cf0*/  IMAD.MOV.U32 R165, RZ, RZ, R108 ;  /* 0x000000ffffa57224 */ /* 0x000fc800078e006c */
[C---:B-1----:R-:W-:Y:S08]  /*3d00*/  HMMA.16816.F32 R124, R8.reuse, R26, R144 ;  /* 0x0000001a087c723c */ /* 0x042ff00000001890 */
[C---:B--2---:R-:W-:Y:S08]  /*3d10*/  HMMA.16816.F32 R132, R8.reuse, R16, R204 ;  /* 0x000000100884723c */ /* 0x044ff000000018cc */
[----:B------:R-:W-:Y:S01]  /*3d20*/  HMMA.16816.F32 R144, R8, R18, R208 ;  /* 0x000000120890723c */ /* 0x000fe200000018d0 */
[----:B------:R-:W1:Y:S01]  /*3d30*/  LDSM.16.M88.4 R16, [R0+0x9000] ;  /* 0x009000000010783b */ /* 0x000e620000000200 */
[----:B------:R-:W-:-:S06]  /*3d40*/  IMAD.MOV.U32 R176, RZ, RZ, R119 ;  /* 0x000000ffffb07224 */ /* 0x000fcc00078e0077 */
[----:B----4-:R-:W-:Y:S01]  /*3d50*/  HMMA.16816.F32 R108, R8, R34, R148 ;  /* 0x00000022086c723c */ /* 0x010fe20000001894 */
[----:B------:R-:W-:Y:S02]  /*3d60*/  IMAD.MOV.U32 R177, RZ, RZ, R118 ;  /* 0x000000ffffb17224 */ /* 0x000fe400078e0076 */
[----:B------:R-:W-:-:S05]  /*3d70*/  IMAD.MOV.U32 R178, RZ, RZ, R117 ;  /* 0x000000ffffb27224 */ /* 0x000fca00078e0075 */
[----:B-----5:R-:W-:Y:S01]  /*3d80*/  HMMA.16816.F32 R148, R8, R4, R152 ;  /* 0x000000040894723c */ /* 0x020fe20000001898 */
[C---:B------:R-:W-:Y:S02]  /*3d90*/  IMAD.IADD R4, R137.reuse, 0x1, R2 ;  /* 0x0000000189047824 */ /* 0x040fe400078e0202 */
[----:B------:R-:W-:Y:S02]  /*3da0*/  IMAD.IADD R2, R137, 0x1, R0 ;  /* 0x0000000189027824 */ /* 0x000fe400078e0200 */
[----:B------:R-:W-:Y:S02]  /*3db0*/  IMAD.MOV.U32 R179, RZ, RZ, R116 ;  /* 0x000000ffffb37224 */ /* 0x000fe400078e0074 */
[----:B------:R-:W-:Y:S01]  /*3dc0*/  IMAD.MOV.U32 R184, RZ, RZ, R47 ;  /* 0x000000ffffb87224 */ /* 0x000fe200078e002f */
[----:B------:R-:W-:Y:S01]  /*3dd0*/  HMMA.16816.F32 R72, R12, R28, R192 ;  /* 0x0000001c0c48723c */ /* 0x000fe200000018c0 */
[----:B------:R-:W-:Y:S02]  /*3de0*/  IMAD.MOV.U32 R185, RZ, RZ, R46 ;  /* 0x000000ffffb97224 */ /* 0x000fe400078e002e */
[----:B------:R-:W-:-:S02]  /*3df0*/  IMAD.MOV.U32 R186, RZ, RZ, R45 ;  /* 0x000000ffffba7224 */ /* 0x000fc400078e002d */
[----:B------:R-:W-:Y:S02]  /*3e00*/  IMAD.MOV.U32 R187, RZ, RZ, R44 ;  /* 0x000000ffffbb7224 */ /* 0x000fe400078e002c */
[----:B------:R-:W-:Y:S01]  /*3e10*/  LDSM.16.M88.4 R44, [R0+0x6000] ;  /* 0x00600000002c783b */ /* 0x000fe20000000200 */
[----:B------:R-:W-:Y:S03]  /*3e20*/  HMMA.16816.F32 R60, R12, R30, R196 ;  /* 0x0000001e0c3c723c */ /* 0x000fe600000018c4 */
[----:B------:R-:W-:Y:S04]  /*3e30*/  LDSM.16.M88.4 R12, [R0+0x9800] ;  /* 0x00980000000c783b */ /* 0x000fe80000000200 */
[----:B------:R-:W-:Y:S01]  /*3e40*/  LDSM.16.M88.4 R28, [R0+0x7800] ;  /* 0x00780000001c783b */ /* 0x000fe20000000200 */
[C---:B------:R-:W-:Y:S03]  /*3e50*/  HMMA.16816.F32 R68, R8.reuse, R38, R48 ;  /* 0x000000260844723c */ /* 0x040fe60000001830 */
[----:B------:R-:W2:Y:S05]  /*3e60*/  LDSM.16.M88.4 R48, [R0+0x5800] ;  /* 0x005800000030783b */ /* 0x000eaa0000000200 */
[C---:B------:R-:W-:Y:S01]  /*3e70*/  HMMA.16816.F32 R64, R8.reuse, R36, R188 ;  /* 0x000000240840723c */ /* 0x040fe200000018bc */
[----:B------:R-:W4:Y:S07]  /*3e80*/  LDSM.16.M88.4 R36, [R0+0x7000] ;  /* 0x007000000024783b */ /* 0x000f2e0000000200 */
[C---:B------:R-:W-:Y:S01]  /*3e90*/  HMMA.16816.F32 R116, R8.reuse, R24, R156 ;  /* 0x000000180874723c */ /* 0x040fe2000000189c */
[----:B------:R5:W4:Y:S07]  /*3ea0*/  LDSM.16.M88.4 R24, [R0+0x8000] ;  /* 0x008000000018783b */ /* 0x000b2e0000000200 */
[C---:B------:R-:W-:Y:S01]  /*3eb0*/  HMMA.16816.F32 R96, R8.reuse, R32, R96 ;  /* 0x000000200860723c */ /* 0x040fe20000001860 */
[----:B------:R-:W-:Y:S07]  /*3ec0*/  LDSM.16.M88.4 R32, [R2+0x2000] ;  /* 0x002000000220783b */ /* 0x000fee0000000200 */
[C---:B------:R-:W-:Y:S01]  /*3ed0*/  HMMA.16816.F32 R152, R8.reuse, R6, R212 ;  /* 0x000000060898723c */ /* 0x040fe200000018d4 */
[----:B------:R-:W4:Y:S07]  /*3ee0*/  LDSM.16.M88.4 R4, [R4] ;  /* 0x000000000404783b */ /* 0x000f2e0000000200 */
[C---:B---3--:R-:W-:Y:S08]  /*3ef0*/  HMMA.16816.F32 R216, R8.reuse, R40, R216 ;  /* 0x0000002808d8723c */ /* 0x048ff000000018d8 */
[C---:B------:R-:W-:Y:S01]  /*3f00*/  HMMA.16816.F32 R200, R8.reuse, R42, R200 ;  /* 0x0000002a08c8723c */ /* 0x040fe200000018c8 */
[----:B------:R-:W3:Y:S07]  /*3f10*/  LDSM.16.M88.4 R40, [R2+0x2800] ;  /* 0x002800000228783b */ /* 0x000eee0000000200 */
[C---:B------:R-:W-:Y:S08]  /*3f20*/  HMMA.16816.F32 R156, R8.reuse, R56, R184 ;  /* 0x00000038089c723c */ /* 0x040ff000000018b8 */
[C---:B------:R-:W-:Y:S08]  /*3f30*/  HMMA.16816.F32 R188, R8.reuse, R20, R92 ;  /* 0x0000001408bc723c */ /* 0x040ff0000000185c */
[C---:B------:R-:W-:Y:S08]  /*3f40*/  HMMA.16816.F32 R184, R8.reuse, R22, R88 ;  /* 0x0000001608b8723c */ /* 0x040ff00000001858 */
[C---:B-1----:R-:W-:Y:S08]  /*3f50*/  HMMA.16816.F32 R92, R8.reuse, R16, R84 ;  /* 0x00000010085c723c */ /* 0x042ff00000001854 */
[C---:B------:R-:W-:Y:S01]  /*3f60*/  HMMA.16816.F32 R88, R8.reuse, R18, R76 ;  /* 0x000000120858723c */ /* 0x040fe2000000184c */
[----:B------:R-:W1:Y:S07]  /*3f70*/  LDSM.16.M88.4 R16, [R2+0x3000] ;  /* 0x003000000210783b */ /* 0x000e6e0000000200 */
[----:B------:R-:W-:Y:S01]  /*3f80*/  HMMA.16816.F32 R160, R8, R52, R160 ;  /* 0x0000003408a0723c */ /* 0x000fe200000018a0 */
[----:B-----5:R-:W-:-:S07]  /*3f90*/  IMAD.SHL.U32 R0, R232, 0x2, RZ ;  /* 0x00000002e8007824 */ /* 0x020fce00078e00ff */
[C---:B------:R-:W-:Y:S08]  /*3fa0*/  HMMA.16816.F32 R56, R8.reuse, R58, R176 ;  /* 0x0000003a0838723c */ /* 0x040ff000000018b0 */
[C---:B------:R-:W-:Y:S08]  /*3fb0*/  HMMA.16816.F32 R52, R8.reuse, R54, R172 ;  /* 0x000000360834723c */ /* 0x040ff000000018ac */
[C---:B--2---:R-:W-:Y:S08]  /*3fc0*/  HMMA.16816.F32 R164, R8.reuse, R48, R164 ;  /* 0x0000003008a4723c */ /* 0x044ff000000018a4 */
[C---:B------:R-:W-:Y:S08]  /*3fd0*/  HMMA.16816.F32 R84, R8.reuse, R12, R72 ;  /* 0x0000000c0854723c */ /* 0x040ff00000001848 */
[C---:B------:R-:W-:Y:S08]  /*3fe0*/  HMMA.16816.F32 R48, R8.reuse, R50, R244 ;  /* 0x000000320830723c */ /* 0x040ff000000018f4 */
[C---:B------:R-:W-:Y:S08]  /*3ff0*/  HMMA.16816.F32 R172, R8.reuse, R44, R224 ;  /* 0x0000002c08ac723c */ /* 0x040ff000000018e0 */
[C---:B------:R-:W-:Y:S08]  /*4000*/  HMMA.16816.F32 R176, R8.reuse, R46, R220 ;  /* 0x0000002e08b0723c */ /* 0x040ff000000018dc */
[C---:B----4-:R-:W-:Y:S08]  /*4010*/  HMMA.16816.F32 R140, R8.reuse, R36, R140 ;  /* 0x00000024088c723c */ /* 0x050ff0000000188c */
[C---:B------:R-:W-:Y:S08]  /*4020*/  HMMA.16816.F32 R128, R8.reuse, R38, R128 ;  /* 0x000000260880723c */ /* 0x040ff00000001880 */
[C---:B------:R-:W-:Y:S08]  /*4030*/  HMMA.16816.F32 R120, R8.reuse, R28, R120 ;  /* 0x0000001c0878723c */ /* 0x040ff00000001878 */
[C---:B------:R-:W-:Y:S08]  /*4040*/  HMMA.16816.F32 R112, R8.reuse, R30, R112 ;  /* 0x0000001e0870723c */ /* 0x040ff00000001870 */
[C---:B------:R-:W-:Y:S08]  /*4050*/  HMMA.16816.F32 R104, R8.reuse, R24, R104 ;  /* 0x000000180868723c */ /* 0x040ff00000001868 */
[C---:B------:R-:W-:Y:S01]  /*4060*/  HMMA.16816.F32 R100, R8.reuse, R26, R100 ;  /* 0x0000001a0864723c */ /* 0x040fe20000001864 */
[----:B------:R-:W-:Y:S01]  /*4070*/  LOP3.LUT R0, R136, 0x6, R0, 0xf8, !PT ;  /* 0x0000000688007812 */ /* 0x000fe200078ef800 */
[----:B------:R-:W2:Y:S06]  /*4080*/  LDSM.16.M88.4 R28, [R2+0x3800] ;  /* 0x00380000021c783b */ /* 0x000eac0000000200 */
[----:B------:R-:W-:Y:S01]  /*4090*/  HMMA.16816.F32 R72, R8, R14, R60 ;  /* 0x0000000e0848723c */ /* 0x000fe2000000183c */
[----:B------:R-:W4:Y:S07]  /*40a0*/  LDSM.16.M88.4 R36, [R2+0x4000] ;  /* 0x004000000224783b */ /* 0x000f2e0000000200 */
[----:B------:R-:W-:Y:S01]  /*40b0*/  HMMA.16816.F32 R8, R4, R32, R64 ;  /* 0x000000200408723c */ /* 0x000fe20000001840 */
[----:B------:R-:W-:-:S02]  /*40c0*/  LOP3.LUT R22, R0, 0x1, RZ, 0xfc, !PT ;  /* 0x0000000100167812 */ /* 0x000fc400078efcff */
[----:B------:R-:W-:-:S05]  /*40d0*/  LOP3.LUT R21, R0, 0x8, RZ, 0xfc, !PT ;  /* 0x0000000800157812 */ /* 0x000fca00078efcff */
[C---:B------:R-:W-:Y:S01]  /*40e0*/  HMMA.16816.F32 R12, R4.reuse, R34, R68 ;  /* 0x00000022040c723c */ /* 0x040fe20000001844 */
[C---:B------:R-:W-:Y:S01]  /*40f0*/  LOP3.LUT R20, R0.reuse, 0x9, RZ, 0xfc, !PT ;  /* 0x0000000900147812 */ /* 0x040fe200078efcff */
[----:B------:R-:W5:Y:S01]  /*4100*/  LDSM.16.M88.4 R32, [R2+0x4800] ;  /* 0x004800000220783b */ /* 0x000f620000000200 */
[-C--:B------:R-:W-:Y:S02]  /*4110*/  ISETP.GE.AND P5, PT, R0, R3.reuse, PT ;  /* 0x000000030000720c */ /* 0x080fe40003fa6270 */
[-C--:B------:R-:W-:Y:S02]  /*4120*/  ISETP.GE.AND P4, PT, R22, R3.reuse, PT ;  /* 0x000000031600720c */ /* 0x080fe40003f86270 */
[-C--:B------:R-:W-:Y:S02]  /*4130*/  ISETP.GE.AND P3, PT, R21, R3.reuse, PT ;  /* 0x000000031500720c */ /* 0x080fe40003f66270 */
[----:B------:R-:W-:Y:S02]  /*4140*/  ISETP.GE.AND P1, PT, R20, R3, PT ;  /* 0x000000031400720c */ /* 0x000fe40003f26270 */
[----:B---3--:R-:W-:Y:S01]  /*4150*/  HMMA.16816.F32 R20, R4, R40, R96 ;  /* 0x000000280414723c */ /* 0x008fe20000001860 */
[----:B------:R-:W-:-:S02]  /*4160*/  FSEL R61, R8, -INF , !P5 ;  /* 0xff800000083d7808 */ /* 0x000fc40006800000 */
[C---:B------:R-:W-:Y:S02]  /*4170*/  LOP3.LUT R8, R0.reuse, 0x19, RZ, 0xfc, !PT ;  /* 0x0000001900087812 */ /* 0x040fe400078efcff */
[----:B------:R-:W-:Y:S02]  /*4180*/  FSEL R41, R11, -INF , !P4 ;  /* 0xff8000000b297808 */ /* 0x000fe40006000000 */
[----:B------:R-:W-:Y:S02]  /*4190*/  FSEL R45, R9, -INF , !P4 ;  /* 0xff800000092d7808 */ /* 0x000fe40006000000 */
[----:B------:R-:W-:Y:S02]  /*41a0*/  LOP3.LUT R24, R0, 0x10, RZ, 0xfc, !PT ;  /* 0x0000001000187812 */ /* 0x000fe400078efcff */
[----:B------:R-:W-:Y:S02]  /*41b0*/  ISETP.GE.AND P4, PT, R8, R3, PT ;  /* 0x000000030800720c */ /* 0x000fe40003f86270 */
[----:B------:R-:W-:-:S02]  /*41c0*/  LOP3.LUT R8, R0, 0x20, RZ, 0xfc, !PT ;  /* 0x0000002000087812 */ /* 0x000fc400078efcff */
[----:B------:R-:W-:Y:S02]  /*41d0*/  ISETP.GE.AND P6, PT, R24, R3, PT ;  /* 0x000000031800720c */ /* 0x000fe40003fc6270 */
[----:B------:R-:W-:Y:S02]  /*41e0*/  FSEL R40, R14, -INF , !P3 ;  /* 0xff8000000e287808 */ /* 0x000fe40005800000 */
[----:B------:R-:W-:Y:S02]  /*41f0*/  FSEL R47, R12, -INF , !P3 ;  /* 0xff8000000c2f7808 */ /* 0x000fe40005800000 */
[C---:B------:R-:W-:Y:S02]  /*4200*/  LOP3.LUT R25, R0.reuse, 0x11, RZ, 0xfc, !PT ;  /* 0x0000001100197812 */ /* 0x040fe400078efcff */
[----:B------:R-:W-:Y:S02]  /*4210*/  LOP3.LUT R24, R0, 0x18, RZ, 0xfc, !PT ;  /* 0x0000001800187812 */ /* 0x000fe400078efcff */
[----:B------:R-:W-:-:S02]  /*4220*/  FSEL R44, R10, -INF , !P5 ;  /* 0xff8000000a2c7808 */ /* 0x000fc40006800000 */
[-C--:B------:R-:W-:Y:S02]  /*4230*/  ISETP.GE.AND P3, PT, R8, R3.reuse, PT ;  /* 0x000000030800720c */ /* 0x080fe40003f66270 */
[C---:B-1----:R-:W-:Y:S01]  /*4240*/  HMMA.16816.F32 R8, R4.reuse, R16, R116 ;  /* 0x000000100408723c */ /* 0x042fe20000001874 */
[-C--:B------:R-:W-:Y:S02]  /*4250*/  ISETP.GE.AND P0, PT, R25, R3.reuse, PT ;  /* 0x000000031900720c */ /* 0x080fe40003f06270 */
[----:B------:R-:W-:Y:S02]  /*4260*/  ISETP.GE.AND P5, PT, R24, R3, PT ;  /* 0x000000031800720c */ /* 0x000fe40003fa6270 */
[C---:B------:R-:W-:Y:S02]  /*4270*/  LOP3.LUT R14, R0.reuse, 0x21, RZ, 0xfc, !PT ;  /* 0x00000021000e7812 */ /* 0x040fe400078efcff */
[----:B------:R-:W-:Y:S01]  /*4280*/  LOP3.LUT R12, R0, 0x28, RZ, 0xfc, !PT ;  /* 0x00000028000c7812 */ /* 0x000fe200078efcff */
[----:B------:R-:W-:Y:S01]  /*4290*/  HMMA.16816.F32 R24, R4, R42, R108 ;  /* 0x0000002a0418723c */ /* 0x000fe2000000186c */
[----:B------:R-:W-:-:S02]  /*42a0*/  FSEL R43, R15, -INF , !P1 ;  /* 0xff8000000f2b7808 */ /* 0x000fc40004800000 */
[----:B------:R-:W-:Y:S02]  /*42b0*/  FSEL R62, R13, -INF , !P1 ;  /* 0xff8000000d3e7808 */ /* 0x000fe40004800000 */
[----:B------:R-:W-:Y:S02]  /*42c0*/  FSEL R42, R22, -INF , !P6 ;  /* 0xff800000162a7808 */ /* 0x000fe40007000000 */
[----:B------:R-:W-:Y:S02]  /*42d0*/  FSEL R65, R20, -INF , !P6 ;  /* 0xff80000014417808 */ /* 0x000fe40007000000 */
[-C--:B------:R-:W-:Y:S02]  /*42e0*/  ISETP.GE.AND P1, PT, R14, R3.reuse, PT ;  /* 0x000000030e00720c */ /* 0x080fe40003f26270 */
[----:B------:R-:W-:Y:S02]  /*42f0*/  ISETP.GE.AND P6, PT, R12, R3, PT ;  /* 0x000000030c00720c */ /* 0x000fe40003fc6270 */
[----:B------:R-:W-:Y:S01]  /*4300*/  HMMA.16816.F32 R12, R4, R18, R124 ;  /* 0x00000012040c723c */ /* 0x000fe2000000187c */
[----:B------:R-:W-:-:S02]  /*4310*/  LOP3.LUT R16, R0, 0x29, RZ, 0xfc, !PT ;  /* 0x0000002900107812 */ /* 0x000fc400078efcff */
[----:B------:R-:W-:Y:S02]  /*4320*/  FSEL R77, R8, -INF , !P3 ;  /* 0xff800000084d7808 */ /* 0x000fe40005800000 */
[----:B------:R-:W-:Y:S02]  /*4330*/  LOP3.LUT R8, R0, 0x39, RZ, 0xfc, !PT ;  /* 0x0000003900087812 */ /* 0x000fe400078efcff */
[----:B------:R-:W-:Y:S02]  /*4340*/  FSEL R46, R23, -INF , !P0 ;  /* 0xff800000172e7808 */ /* 0x000fe40004000000 */
[----:B------:R-:W-:Y:S02]  /*4350*/  FSEL R63, R21, -INF , !P0 ;  /* 0xff800000153f7808 */ /* 0x000fe40004000000 */
[----:B------:R-:W-:Y:S01]  /*4360*/  ISETP.GE.AND P0, PT, R16, R3, PT ;  /* 0x000000031000720c */ /* 0x000fe20003f06270 */
[----:B--2---:R-:W-:Y:S01]  /*4370*/  HMMA.16816.F32 R20, R4, R28, R132 ;  /* 0x0000001c0414723c */ /* 0x004fe20000001884 */
[----:B------:R-:W-:-:S02]  /*4380*/  FSEL R60, R26, -INF , !P5 ;  /* 0xff8000001a3c7808 */ /* 0x000fc40006800000 */
[----:B------:R-:W-:Y:S02]  /*4390*/  FSEL R66, R24, -INF , !P5 ;  /* 0xff80000018427808 */ /* 0x000fe40006800000 */
[----:B------:R-:W-:Y:S02]  /*43a0*/  FSEL R67, R27, -INF , !P4 ;  /* 0xff8000001b437808 */ /* 0x000fe40006000000 */
[----:B------:R-:W-:Y:S02]  /*43b0*/  FSEL R64, R25, -INF , !P4 ;  /* 0xff80000019407808 */ /* 0x000fe40006000000 */
[----:B------:R-:W-:Y:S01]  /*43c0*/  FSEL R69, R11, -INF , !P1 ;  /* 0xff8000000b457808 */ /* 0x000fe20004800000 */
[----:B------:R-:W-:Y:S01]  /*43d0*/  HMMA.16816.F32 R24, R4, R30, R144 ;  /* 0x0000001e0418723c */ /* 0x000fe20000001890 */
[----:B------:R-:W-:Y:S01]  /*43e0*/  FSEL R76, R9, -INF , !P1 ;  /* 0xff800000094c7808 */ /* 0x000fe20004800000 */
[----:B------:R-:W1:Y:S01]  /*43f0*/  LDSM.16.M88.4 R28, [R2+0x5000] ;  /* 0x00500000021c783b */ /* 0x000e620000000200 */
[----:B------:R-:W-:-:S02]  /*4400*/  LOP3.LUT R16, R0, 0x30, RZ, 0xfc, !PT ;  /* 0x0000003000107812 */ /* 0x000fc400078efcff */
[-C--:B------:R-:W-:Y:S02]  /*4410*/  ISETP.GE.AND P1, PT, R8, R3.reuse, PT ;  /* 0x000000030800720c */ /* 0x080fe40003f26270 */
[----:B------:R-:W-:Y:S02]  /*4420*/  LOP3.LUT R8, R0, 0x40, RZ, 0xfc, !PT ;  /* 0x0000004000087812 */ /* 0x000fe400078efcff */
[----:B------:R-:W-:Y:S02]  /*4430*/  ISETP.GE.AND P5, PT, R16, R3, PT ;  /* 0x000000031000720c */ /* 0x000fe40003fa6270 */
[----:B------:R-:W-:Y:S02]  /*4440*/  FSEL R70, R14, -INF , !P6 ;  /* 0xff8000000e467808 */ /* 0x000fe40007000000 */
[----:B------:R-:W-:Y:S02]  /*4450*/  FSEL R78, R12, -INF , !P6 ;  /* 0xff8000000c4e7808 */ /* 0x000fe40007000000 */
[----:B------:R-:W-:-:S02]  /*4460*/  LOP3.LUT R17, R0, 0x31, RZ, 0xfc, !PT ;  /* 0x0000003100117812 */ /* 0x000fc400078efcff */
[----:B------:R-:W-:Y:S02]  /*4470*/  LOP3.LUT R16, R0, 0x38, RZ, 0xfc, !PT ;  /* 0x0000003800107812 */ /* 0x000fe400078efcff */
[----:B------:R-:W-:Y:S02]  /*4480*/  FSEL R68, R10, -INF , !P3 ;  /* 0xff8000000a447808 */ /* 0x000fe40005800000 */
[-C--:B------:R-:W-:Y:S02]  /*4490*/  ISETP.GE.AND P6, PT, R8, R3.reuse, PT ;  /* 0x000000030800720c */ /* 0x080fe40003fc6270 */
[----:B----4-:R-:W-:Y:S01]  /*44a0*/  HMMA.16816.F32 R8, R4, R36, R148 ;  /* 0x000000240408723c */ /* 0x010fe20000001894 */
[-C--:B------:R-:W-:Y:S02]  /*44b0*/  ISETP.GE.AND P4, PT, R17, R3.reuse, PT ;  /* 0x000000031100720c */ /* 0x080fe40003f86270 */
[----:B------:R-:W-:-:S05]  /*44c0*/  ISETP.GE.AND P3, PT, R16, R3, PT ;  /* 0x000000031000720c */ /* 0x000fca0003f66270 */
[C---:B------:R-:W-:Y:S01]  /*44d0*/  HMMA.16816.F32 R16, R4.reuse, R38, R152 ;  /* 0x000000260410723c */ /* 0x040fe20000001898 */
[----:B------:R-:W2:Y:S01]  /*44e0*/  LDSM.16.M88.4 R36, [R2+0x5800] ;  /* 0x005800000224783b */ /* 0x000ea20000000200 */
[----:B------:R-:W-:Y:S02]  /*44f0*/  FSEL R96, R22, -INF , !P5 ;  /* 0xff80000016607808 */ /* 0x000fe40006800000 */
[----:B------:R-:W-:Y:S02]  /*4500*/  FSEL R109, R20, -INF , !P5 ;  /* 0xff800000146d7808 */ /* 0x000fe40006800000 */
[----:B------:R-:W-:Y:S02]  /*4510*/  FSEL R97, R23, -INF , !P4 ;  /* 0xff80000017617808 */ /* 0x000fe40006000000 */
[----:B------:R-:W-:Y:S02]  /*4520*/  FSEL R108, R21, -INF , !P4 ;  /* 0xff800000156c7808 */ /* 0x000fe40006000000 */
[----:B-----5:R-:W-:Y:S01]  /*4530*/  HMMA.16816.F32 R20, R4, R32, R156 ;  /* 0x000000200414723c */ /* 0x020fe2000000189c */
[----:B------:R-:W-:-:S02]  /*4540*/  LOP3.LUT R14, R0, 0x41, RZ, 0xfc, !PT ;  /* 0x00000041000e7812 */ /* 0x000fc400078efcff */
[----:B------:R-:W-:Y:S02]  /*4550*/  LOP3.LUT R12, R0, 0x48, RZ, 0xfc, !PT ;  /* 0x00000048000c7812 */ /* 0x000fe400078efcff */
[----:B------:R-:W-:Y:S02]  /*4560*/  FSEL R79, R15, -INF , !P0 ;  /* 0xff8000000f4f7808 */ /* 0x000fe40004000000 */
[----:B------:R-:W-:Y:S02]  /*4570*/  FSEL R71, R13, -INF , !P0 ;  /* 0xff8000000d477808 */ /* 0x000fe40004000000 */
[-C--:B------:R-:W-:Y:S02]  /*4580*/  ISETP.GE.AND P0, PT, R14, R3.reuse, PT ;  /* 0x000000030e00720c */ /* 0x080fe40003f06270 */
[----:B------:R-:W-:Y:S02]  /*4590*/  ISETP.GE.AND P5, PT, R12, R3, PT ;  /* 0x000000030c00720c */ /* 0x000fe40003fa6270 */
[----:B------:R-:W-:-:S02]  /*45a0*/  FSEL R125, R8, -INF , !P6 ;  /* 0xff800000087d7808 */ /* 0x000fc40007000000 */
[C---:B------:R-:W-:Y:S02]  /*45b0*/  LOP3.LUT R12, R0.reuse, 0x49, RZ, 0xfc, !PT ;  /* 0x00000049000c7812 */ /* 0x040fe400078efcff */
[----:B------:R-:W-:Y:S02]  /*45c0*/  LOP3.LUT R8, R0, 0x59, RZ, 0xfc, !PT ;  /* 0x0000005900087812 */ /* 0x000fe400078efcff */
[----:B------:R-:W-:Y:S02]  /*45d0*/  FSEL R98, R26, -INF , !P3 ;  /* 0xff8000001a627808 */ /* 0x000fe40005800000 */
[----:B------:R-:W-:Y:S02]  /*45e0*/  FSEL R110, R24, -INF , !P3 ;  /* 0xff800000186e7808 */ /* 0x000fe40005800000 */
[----:B------:R-:W-:Y:S02]  /*45f0*/  FSEL R111, R27, -INF , !P1 ;  /* 0xff8000001b6f7808 */ /* 0x000fe40004800000 */
[----:B------:R-:W-:-:S02]  /*4600*/  FSEL R99, R25, -INF , !P1 ;  /* 0xff80000019637808 */ /* 0x000fc40004800000 */
[----:B------:R-:W-:Y:S01]  /*4610*/  FSEL R117, R11, -INF , !P0 ;  /* 0xff8000000b757808 */ /* 0x000fe20004000000 */
[----:B------:R-:W-:Y:S01]  /*4620*/  HMMA.16816.F32 R24, R4, R34, R56 ;  /* 0x000000220418723c */ /* 0x000fe20000001838 */
[----:B------:R-:W-:Y:S01]  /*4630*/  FSEL R124, R9, -INF , !P0 ;  /* 0xff800000097c7808 */ /* 0x000fe20004000000 */
[----:B------:R-:W3:Y:S01]  /*4640*/  LDSM.16.M88.4 R32, [R2+0x6000] ;  /* 0x006000000220783b */ /* 0x000ee20000000200 */
[-C--:B------:R-:W-:Y:S02]  /*4650*/  ISETP.GE.AND P4, PT, R12, R3.reuse, PT ;  /* 0x000000030c00720c */ /* 0x080fe40003f86270 */
[----:B------:R-:W-:Y:S02]  /*4660*/  ISETP.GE.AND P0, PT, R8, R3, PT ;  /* 0x000000030800720c */ /* 0x000fe40003f06270 */
[C---:B------:R-:W-:Y:S02]  /*4670*/  LOP3.LUT R12, R0.reuse, 0x50, RZ, 0xfc, !PT ;  /* 0x00000050000c7812 */ /* 0x040fe400078efcff */
[----:B------:R-:W-:-:S02]  /*4680*/  LOP3.LUT R8, R0, 0x60, RZ, 0xfc, !PT ;  /* 0x0000006000087812 */ /* 0x000fc400078efcff */
[----:B------:R-:W-:Y:S02]  /*4690*/  FSEL R118, R18, -INF , !P5 ;  /* 0xff80000012767808 */ /* 0x000fe40006800000 */
[----:B------:R-:W-:Y:S02]  /*46a0*/  FSEL R126, R16, -INF , !P5 ;  /* 0xff800000107e7808 */ /* 0x000fe40006800000 */
[-C--:B------:R-:W-:Y:S02]  /*46b0*/  ISETP.GE.AND P3, PT, R12, R3.reuse, PT ;  /* 0x000000030c00720c */ /* 0x080fe40003f66270 */
[----:B------:R-:W-:Y:S02]  /*46c0*/  ISETP.GE.AND P5, PT, R8, R3, PT ;  /* 0x000000030800720c */ /* 0x000fe40003fa6270 */
[C---:B------:R-:W-:Y:S02]  /*46d0*/  LOP3.LUT R13, R0.reuse, 0x51, RZ, 0xfc, !PT ;  /* 0x00000051000d7812 */ /* 0x040fe400078efcff */
[----:B------:R-:W-:-:S02]  /*46e0*/  LOP3.LUT R12, R0, 0x58, RZ, 0xfc, !PT ;  /* 0x00000058000c7812 */ /* 0x000fc400078efcff */
[C---:B------:R-:W-:Y:S02]  /*46f0*/  LOP3.LUT R9, R0.reuse, 0x61, RZ, 0xfc, !PT ;  /* 0x0000006100097812 */ /* 0x040fe400078efcff */
[----:B------:R-:W-:Y:S02]  /*4700*/  LOP3.LUT R8, R0, 0x68, RZ, 0xfc, !PT ;  /* 0x0000006800087812 */ /* 0x000fe400078efcff */
[----:B------:R-:W-:Y:S02]  /*4710*/  FSEL R116, R10, -INF , !P6 ;  /* 0xff8000000a747808 */ /* 0x000fe40007000000 */
[----:B------:R-:W-:Y:S02]  /*4720*/  FSEL R127, R19, -INF , !P4 ;  /* 0xff800000137f7808 */ /* 0x000fe40006000000 */
[----:B------:R-:W-:Y:S02]  /*4730*/  FSEL R119, R17, -INF , !P4 ;  /* 0xff80000011777808 */ /* 0x000fe40006000000 */
[----:B------:R-:W-:-:S02]  /*4740*/  FSEL R132, R22, -INF , !P3 ;  /* 0xff80000016847808 */ /* 0x000fc40005800000 */
[----:B------:R-:W-:Y:S02]  /*4750*/  FSEL R144, R20, -INF , !P3 ;  /* 0xff80000014907808 */ /* 0x000fe40005800000 */
[-C--:B------:R-:W-:Y:S02]  /*4760*/  ISETP.GE.AND P1, PT, R13, R3.reuse, PT ;  /* 0x000000030d00720c */ /* 0x080fe40003f26270 */
[-C--:B------:R-:W-:Y:S02]  /*4770*/  ISETP.GE.AND P6, PT, R12, R3.reuse, PT ;  /* 0x000000030c00720c */ /* 0x080fe40003fc6270 */
[-C--:B------:R-:W-:Y:S01]  /*4780*/  ISETP.GE.AND P4, PT, R9, R3.reuse, PT ;  /* 0x000000030900720c */ /* 0x080fe20003f86270 */
[----:B-1----:R-:W-:Y:S01]  /*4790*/  HMMA.16816.F32 R12, R4, R28, R160 ;  /* 0x0000001c040c723c */ /* 0x002fe200000018a0 */
[----:B------:R-:W-:-:S07]  /*47a0*/  ISETP.GE.AND P3, PT, R8, R3, PT ;  /* 0x000000030800720c */ /* 0x000fce0003f66270 */
[C---:B------:R-:W-:Y:S01]  /*47b0*/  HMMA.16816.F32 R8, R4.reuse, R30, R52 ;  /* 0x0000001e0408723c */ /* 0x040fe20000001834 */
[----:B------:R-:W1:Y:S01]  /*47c0*/  LDSM.16.M88.4 R28, [R2+0x6800] ;  /* 0x00680000021c783b */ /* 0x000e620000000200 */
[----:B------:R-:W-:Y:S02]  /*47d0*/  FSEL R133, R23, -INF , !P1 ;  /* 0xff80000017857808 */ /* 0x000fe40004800000 */
[----:B------:R-:W-:Y:S02]  /*47e0*/  FSEL R139, R21, -INF , !P1 ;  /* 0xff800000158b7808 */ /* 0x000fe40004800000 */
[----:B------:R-:W-:Y:S02]  /*47f0*/  FSEL R134, R26, -INF , !P6 ;  /* 0xff8000001a867808 */ /* 0x000fe40007000000 */
[----:B--2---:R-:W-:Y:S01]  /*4800*/  HMMA.16816.F32 R20, R4, R36, R164 ;  /* 0x000000240414723c */ /* 0x004fe200000018a4 */
[----:B------:R-:W-:Y:S02]  /*4810*/  FSEL R145, R24, -INF , !P6 ;  /* 0xff80000018917808 */ /* 0x000fe40007000000 */
[----:B------:R-:W-:-:S02]  /*4820*/  FSEL R146, R27, -INF , !P0 ;  /* 0xff8000001b927808 */ /* 0x000fc40004000000 */
[----:B------:R-:W-:-:S03]  /*4830*/  FSEL R135, R25, -INF , !P0 ;  /* 0xff80000019877808 */ /* 0x000fc60004000000 */
[----:B------:R-:W-:Y:S01]  /*4840*/  HMMA.16816.F32 R24, R4, R38, R48 ;  /* 0x000000260418723c */ /* 0x000fe20000001830 */
[----:B------:R-:W2:Y:S01]  /*4850*/  LDSM.16.M88.4 R36, [R2+0x7000] ;  /* 0x007000000224783b */ /* 0x000ea20000000200 */
[----:B------:R-:W-:Y:S02]  /*4860*/  LOP3.LUT R16, R0, 0x69, RZ, 0xfc, !PT ;  /* 0x0000006900107812 */ /* 0x000fe400078efcff */
[----:B------:R-:W-:Y:S02]  /*4870*/  FSEL R154, R12, -INF , !P5 ;  /* 0xff8000000c9a7808 */ /* 0x000fe40006800000 */
        /* <DEDUP_REMOVED lines=9> */
[----:B------:R-:W-:Y:S02]  /*4910*/  LOP3.LUT R12, R0, 0x80, RZ, 0xfc, !PT ;  /* 0x00000080000c7812 */ /* 0x000fe400078efcff */
[----:B------:R-:W-:Y:S02]  /*4920*/  FSEL R155, R8, -INF , !P3 ;  /* 0xff800000089b7808 */ /* 0x000fe40005800000 */
[----:B------:R-:W-:Y:S02]  /*4930*/  LOP3.LUT R8, R0, 0x88, RZ, 0xfc, !PT ;  /* 0x0000008800087812 */ /* 0x000fe400078efcff */
[----:B------:R-:W-:Y:S02]  /*4940*/  FSEL R147, R14, -INF , !P5 ;  /* 0xff8000000e937808 */ /* 0x000fe40006800000 */
[----:B------:R-:W-:Y:S02]  /*4950*/  FSEL R151, R10, -INF , !P3 ;  /* 0xff8000000a977808 */ /* 0x000fe40005800000 */
[----:B------:R-:W-:-:S02]  /*4960*/  ISETP.GE.AND P0, PT, R17, R3, PT ;  /* 0x000000031100720c */ /* 0x000fc40003f06270 */
[-C--:B------:R-:W-:Y:S02]  /*4970*/  ISETP.GE.AND P5, PT, R16, R3.reuse, PT ;  /* 0x000000031000720c */ /* 0x080fe40003fa6270 */
[-C--:B------:R-:W-:Y:S01]  /*4980*/  ISETP.GE.AND P3, PT, R12, R3.reuse, PT ;  /* 0x000000030c00720c */ /* 0x080fe20003f66270 */
[C---:B---3--:R-:W-:Y:S01]  /*4990*/  HMMA.16816.F32 R16, R4.reuse, R32, R172 ;  /* 0x000000200410723c */ /* 0x048fe200000018ac */
[----:B------:R-:W-:Y:S02]  /*49a0*/  FSEL R158, R22, -INF , !P6 ;  /* 0xff800000169e7808 */ /* 0x000fe40007000000 */
[----:B------:R-:W-:Y:S02]  /*49b0*/  FSEL R164, R20, -INF , !P6 ;  /* 0xff80000014a47808 */ /* 0x000fe40007000000 */
[----:B------:R-:W-:Y:S02]  /*49c0*/  ISETP.GE.AND P6, PT, R8, R3, PT ;  /* 0x000000030800720c */ /* 0x000fe40003fc6270 */
[----:B------:R-:W-:Y:S01]  /*49d0*/  LOP3.LUT R8, R0, 0x89, RZ, 0xfc, !PT ;  /* 0x0000008900087812 */ /* 0x000fe200078efcff */
[----:B------:R-:W-:Y:S01]  /*49e0*/  HMMA.16816.F32 R12, R4, R34, R176 ;  /* 0x00000022040c723c */ /* 0x000fe200000018b0 */
[----:B------:R-:W3:Y:S01]  /*49f0*/  LDSM.16.M88.4 R32, [R2+0x7800] ;  /* 0x007800000220783b */ /* 0x000ee20000000200 */
[----:B------:R-:W-:-:S02]  /*4a00*/  FSEL R159, R23, -INF , !P0 ;  /* 0xff800000179f7808 */ /* 0x000fc40004000000 */
[----:B------:R-:W-:Y:S02]  /*4a10*/  FSEL R163, R21, -INF , !P0 ;  /* 0xff80000015a37808 */ /* 0x000fe40004000000 */
[----:B------:R-:W-:Y:S02]  /*4a20*/  ISETP.GE.AND P0, PT, R8, R3, PT ;  /* 0x000000030800720c */ /* 0x000fe40003f06270 */
[C---:B------:R-:W-:Y:S02]  /*4a30*/  LOP3.LUT R10, R0.reuse, 0x81, RZ, 0xfc, !PT ;  /* 0x00000081000a7812 */ /* 0x040fe400078efcff */
[----:B------:R-:W-:Y:S02]  /*4a40*/  LOP3.LUT R8, R0, 0x90, RZ, 0xfc, !PT ;  /* 0x0000009000087812 */ /* 0x000fe400078efcff */
[----:B------:R-:W-:Y:S02]  /*4a50*/  FSEL R157, R11, -INF , !P1 ;  /* 0xff8000000b9d7808 */ /* 0x000fe40004800000 */
[----:B------:R-:W-:-:S02]  /*4a60*/  FSEL R152, R9, -INF , !P1 ;  /* 0xff80000009987808 */ /* 0x000fc40004800000 */
[----:B------:R-:W-:Y:S02]  /*4a70*/  FSEL R161, R26, -INF , !P5 ;  /* 0xff8000001aa17808 */ /* 0x000fe40006800000 */
[----:B------:R-:W-:Y:S02]  /*4a80*/  FSEL R165, R24, -INF , !P5 ;  /* 0xff80000018a57808 */ /* 0x000fe40006800000 */
[-C--:B------:R-:W-:Y:S02]  /*4a90*/  ISETP.GE.AND P1, PT, R10, R3.reuse, PT ;  /* 0x000000030a00720c */ /* 0x080fe40003f26270 */
[----:B------:R-:W-:Y:S02]  /*4aa0*/  ISETP.GE.AND P5, PT, R8, R3, PT ;  /* 0x000000030800720c */ /* 0x000fe40003fa6270 */
[----:B-1----:R-:W-:Y:S01]  /*4ab0*/  HMMA.16816.F32 R8, R4, R28, R216 ;  /* 0x0000001c0408723c */ /* 0x002fe200000018d8 */
[C---:B------:R-:W-:Y:S02]  /*4ac0*/  LOP3.LUT R21, R0.reuse, 0x91, RZ, 0xfc, !PT ;  /* 0x0000009100157812 */ /* 0x040fe400078efcff */
[----:B------:R-:W-:-:S02]  /*4ad0*/  LOP3.LUT R20, R0, 0x98, RZ, 0xfc, !PT ;  /* 0x0000009800147812 */ /* 0x000fc400078efcff */
[----:B------:R-:W-:Y:S02]  /*4ae0*/  FSEL R166, R27, -INF , !P4 ;  /* 0xff8000001ba67808 */ /* 0x000fe40006000000 */
[----:B------:R-:W-:Y:S02]  /*4af0*/  FSEL R162, R25, -INF , !P4 ;  /* 0xff80000019a27808 */ /* 0x000fe40006000000 */
[----:B------:R-:W-:Y:S01]  /*4b00*/  HMMA.16816.F32 R24, R4, R30, R200 ;  /* 0x0000001e0418723c */ /* 0x000fe200000018c8 */
[----:B------:R-:W-:Y:S01]  /*4b10*/  FSEL R167, R18, -INF , !P3 ;  /* 0xff80000012a77808 */ /* 0x000fe20005800000 */
[----:B------:R-:W1:Y:S01]  /*4b20*/  LDSM.16.M88.4 R28, [R2+0x8000] ;  /* 0x00800000021c783b */ /* 0x000e620000000200 */
[----:B------:R-:W-:Y:S02]  /*4b30*/  FSEL R174, R16, -INF , !P3 ;  /* 0xff80000010ae7808 */ /* 0x000fe40005800000 */
[-C--:B------:R-:W-:Y:S02]  /*4b40*/  ISETP.GE.AND P4, PT, R21, R3.reuse, PT ;  /* 0x000000031500720c */ /* 0x080fe40003f86270 */
[----:B------:R-:W-:-:S02]  /*4b50*/  ISETP.GE.AND P3, PT, R20, R3, PT ;  /* 0x000000031400720c */ /* 0x000fc40003f66270 */
[----:B------:R-:W-:Y:S01]  /*4b60*/  LOP3.LUT R16, R0, 0x99, RZ, 0xfc, !PT ;  /* 0x0000009900107812 */ /* 0x000fe200078efcff */
[----:B--2---:R-:W-:Y:S01]  /*4b70*/  HMMA.16816.F32 R20, R4, R36, R140 ;  /* 0x000000240414723c */ /* 0x004fe2000000188c */
[----:B------:R-:W-:Y:S02]  /*4b80*/  FSEL R170, R19, -INF , !P1 ;  /* 0xff80000013aa7808 */ /* 0x000fe40004800000 */
[----:B------:R-:W-:Y:S02]  /*4b90*/  FSEL R173, R17, -INF , !P1 ;  /* 0xff80000011ad7808 */ /* 0x000fe40004800000 */
[----:B------:R-:W-:Y:S02]  /*4ba0*/  ISETP.GE.AND P1, PT, R16, R3, PT ;  /* 0x000000031000720c */ /* 0x000fe40003f26270 */
[----:B------:R-:W-:Y:S02]  /*4bb0*/  LOP3.LUT R16, R0, 0xa0, RZ, 0xfc, !PT ;  /* 0x000000a000107812 */ /* 0x000fe400078efcff */
[----:B------:R-:W-:-:S02]  /*4bc0*/  FSEL R143, R8, -INF , !P5 ;  /* 0xff800000088f7808 */ /* 0x000fc40006800000 */
[----:B------:R-:W-:Y:S02]  /*4bd0*/  FSEL R172, R14, -INF , !P6 ;  /* 0xff8000000eac7808 */ /* 0x000fe40007000000 */
[----:B------:R-:W-:Y:S02]  /*4be0*/  FSEL R175, R12, -INF , !P6 ;  /* 0xff8000000caf7808 */ /* 0x000fe40007000000 */
[----:B------:R-:W-:Y:S02]  /*4bf0*/  LOP3.LUT R8, R0, 0xa9, RZ, 0xfc, !PT ;  /* 0x000000a900087812 */ /* 0x000fe400078efcff */
[----:B------:R-:W-:Y:S02]  /*4c00*/  ISETP.GE.AND P6, PT, R16, R3, PT ;  /* 0x000000031000720c */ /* 0x000fe40003fc6270 */
[----:B------:R-:W-:Y:S01]  /*4c10*/  HMMA.16816.F32 R16, R4, R38, R128 ;  /* 0x000000260410723c */ /* 0x000fe20000001880 */
[----:B------:R-:W-:Y:S01]  /*4c20*/  LOP3.LUT R12, R0, 0xa8, RZ, 0xfc, !PT ;  /* 0x000000a8000c7812 */ /* 0x000fe200078efcff */
[----:B------:R-:W2:Y:S01]  /*4c30*/  LDSM.16.M88.4 R36, [R2+0x8800] ;  /* 0x008800000224783b */ /* 0x000ea20000000200 */
[----:B------:R-:W-:-:S02]  /*4c40*/  FSEL R128, R11, -INF , !P4 ;  /* 0xff8000000b807808 */ /* 0x000fc40006000000 */
[----:B------:R-:W-:Y:S02]  /*4c50*/  FSEL R130, R9, -INF , !P4 ;  /* 0xff80000009827808 */ /* 0x000fe40006000000 */
[-C--:B------:R-:W-:Y:S02]  /*4c60*/  ISETP.GE.AND P4, PT, R8, R3.reuse, PT ;  /* 0x000000030800720c */ /* 0x080fe40003f86270 */
[----:B------:R-:W-:Y:S02]  /*4c70*/  LOP3.LUT R8, R0, 0xb0, RZ, 0xfc, !PT ;  /* 0x000000b000087812 */ /* 0x000fe400078efcff */
[----:B------:R-:W-:Y:S02]  /*4c80*/  FSEL R142, R10, -INF , !P5 ;  /* 0xff8000000a8e7808 */ /* 0x000fe40006800000 */
[----:B------:R-:W-:Y:S02]  /*4c90*/  FSEL R140, R13, -INF , !P0 ;  /* 0xff8000000d8c7808 */ /* 0x000fe40004000000 */
[----:B------:R-:W-:-:S02]  /*4ca0*/  ISETP.GE.AND P5, PT, R12, R3, PT ;  /* 0x000000030c00720c */ /* 0x000fc40003fa6270 */
[----:B------:R-:W-:Y:S02]  /*4cb0*/  LOP3.LUT R14, R0, 0xa1, RZ, 0xfc, !PT ;  /* 0x000000a1000e7812 */ /* 0x000fe400078efcff */
[----:B------:R-:W-:Y:S02]  /*4cc0*/  FSEL R129, R26, -INF , !P3 ;  /* 0xff8000001a817808 */ /* 0x000fe40005800000 */
[----:B------:R-:W-:Y:S02]  /*4cd0*/  FSEL R131, R24, -INF , !P3 ;  /* 0xff80000018837808 */ /* 0x000fe40005800000 */
[C---:B------:R-:W-:Y:S02]  /*4ce0*/  LOP3.LUT R13, R0.reuse, 0xb1, RZ, 0xfc, !PT ;  /* 0x000000b1000d7812 */ /* 0x040fe400078efcff */
[----:B------:R-:W-:Y:S02]  /*4cf0*/  LOP3.LUT R12, R0, 0xb8, RZ, 0xfc, !PT ;  /* 0x000000b8000c7812 */ /* 0x000fe400078efcff */
[----:B------:R-:W-:-:S02]  /*4d00*/  ISETP.GE.AND P3, PT, R8, R3, PT ;  /* 0x000000030800720c */ /* 0x000fc40003f66270 */
[----:B---3--:R-:W-:Y:S01]  /*4d10*/  HMMA.16816.F32 R8, R4, R32, R120 ;  /* 0x000000200408723c */ /* 0x008fe20000001878 */
[----:B------:R-:W-:Y:S02]  /*4d20*/  FSEL R141, R15, -INF , !P0 ;  /* 0xff8000000f8d7808 */ /* 0x000fe40004000000 */
[----:B------:R-:W-:Y:S02]  /*4d30*/  FSEL R121, R27, -INF , !P1 ;  /* 0xff8000001b797808 */ /* 0x000fe40004800000 */
[----:B------:R-:W-:Y:S02]  /*4d40*/  FSEL R120, R25, -INF , !P1 ;  /* 0xff80000019787808 */ /* 0x000fe40004800000 */
[----:B------:R-:W-:Y:S02]  /*4d50*/  FSEL R122, R22, -INF , !P6 ;  /* 0xff800000167a7808 */ /* 0x000fe40007000000 */
[----:B------:R-:W-:Y:S02]  /*4d60*/  FSEL R123, R20, -INF , !P6 ;  /* 0xff800000147b7808 */ /* 0x000fe40007000000 */
[----:B------:R-:W-:-:S02]  /*4d70*/  ISETP.GE.AND P0, PT, R14, R3, PT ;  /* 0x000000030e00720c */ /* 0x000fc40003f06270 */
[-C--:B------:R-:W-:Y:S02]  /*4d80*/  ISETP.GE.AND P1, PT, R13, R3.reuse, PT ;  /* 0x000000030d00720c */ /* 0x080fe40003f26270 */
[----:B------:R-:W-:Y:S02]  /*4d90*/  ISETP.GE.AND P6, PT, R12, R3, PT ;  /* 0x000000030c00720c */ /* 0x000fe40003fc6270 */
[----:B------:R-:W-:Y:S01]  /*4da0*/  HMMA.16816.F32 R12, R4, R34, R112 ;  /* 0x00000022040c723c */ /* 0x000fe20000001870 */
[----:B------:R-:W3:Y:S01]  /*4db0*/  LDSM.16.M88.4 R32, [R2+0x9000] ;  /* 0x009000000220783b */ /* 0x000ee20000000200 */
[----:B------:R-:W-:Y:S02]  /*4dc0*/  LOP3.LUT R20, R0, 0xb9, RZ, 0xfc, !PT ;  /* 0x000000b900147812 */ /* 0x000fe400078efcff */
[----:B------:R-:W-:Y:S02]  /*4dd0*/  FSEL R112, R23, -INF , !P0 ;  /* 0xff80000017707808 */ /* 0x000fe40004000000 */
[----:B------:R-:W-:-:S02]  /*4de0*/  FSEL R114, R21, -INF , !P0 ;  /* 0xff80000015727808 */ /* 0x000fc40004000000 */
[-C--:B------:R-:W-:Y:S02]  /*4df0*/  ISETP.GE.AND P0, PT, R20, R3.reuse, PT ;  /* 0x000000031400720c */ /* 0x080fe40003f06270 */
[----:B------:R-:W-:Y:S02]  /*4e00*/  LOP3.LUT R20, R0, 0xc0, RZ, 0xfc, !PT ;  /* 0x000000c000147812 */ /* 0x000fe400078efcff */
[----:B------:R-:W-:Y:S02]  /*4e10*/  FSEL R113, R18, -INF , !P5 ;  /* 0xff80000012717808 */ /* 0x000fe40006800000 */
[----:B------:R-:W-:Y:S01]  /*4e20*/  FSEL R115, R16, -INF , !P5 ;  /* 0xff80000010737808 */ /* 0x000fe20006800000 */
[----:B-1----:R-:W-:Y:S01]  /*4e30*/  HMMA.16816.F32 R24, R4, R30, R100 ;  /* 0x0000001e0418723c */ /* 0x002fe20000001864 */
[----:B------:R-:W-:-:S07]  /*4e40*/  ISETP.GE.AND P5, PT, R20, R3, PT ;  /* 0x000000031400720c */ /* 0x000fce0003fa6270 */
[----:B------:R-:W-:Y:S01]  /*4e50*/  HMMA.16816.F32 R20, R4, R28, R104 ;  /* 0x0000001c0414723c */ /* 0x000fe20000001868 */
[----:B------:R1:W4:Y:S01]  /*4e60*/  LDSM.16.M88.4 R28, [R2+0x9800] ;  /* 0x00980000021c783b */ /* 0x0003220000000200 */
[----:B------:R-:W-:Y:S01]  /*4e70*/  FSEL R107, R8, -INF , !P3 ;  /* 0xff800000086b7808 */ /* 0x000fe20005800000 */
[----:B------:R-:W-:-:S04]  /*4e80*/  DEPBAR.LE SB0, 0x0 ;  /* 0x000080000000791a */ /* 0x000fc80000000000 */
[----:B------:R-:W-:Y:S02]  /*4e90*/  LOP3.LUT R8, R0, 0xc9, RZ, 0xfc, !PT ;  /* 0x000000c900087812 */ /* 0x000fe400078efcff */
[----:B------:R-:W-:Y:S02]  /*4ea0*/  FSEL R100, R11, -INF , !P1 ;  /* 0xff8000000b647808 */ /* 0x000fe40004800000 */
[----:B------:R-:W-:Y:S02]  /*4eb0*/  FSEL R103, R9, -INF , !P1 ;  /* 0xff80000009677808 */ /* 0x000fe40004800000 */
[----:B------:R-:W-:Y:S02]  /*4ec0*/  ISETP.GE.AND P1, PT, R8, R3, PT ;  /* 0x000000030800720c */ /* 0x000fe40003f26270 */
[C---:B------:R-:W-:Y:S02]  /*4ed0*/  LOP3.LUT R8, R0.reuse, 0xd0, RZ, 0xfc, !PT ;  /* 0x000000d000087812 */ /* 0x040fe400078efcff */
[----:B------:R-:W-:-:S02]  /*4ee0*/  LOP3.LUT R18, R0, 0xc1, RZ, 0xfc, !PT ;  /* 0x000000c100127812 */ /* 0x000fc400078efcff */
[----:B------:R-:W-:Y:S02]  /*4ef0*/  LOP3.LUT R16, R0, 0xc8, RZ, 0xfc, !PT ;  /* 0x000000c800107812 */ /* 0x000fe400078efcff */
[----:B------:R-:W-:Y:S02]  /*4f00*/  FSEL R101, R14, -INF , !P6 ;  /* 0xff8000000e657808 */ /* 0x000fe40007000000 */
[----:B------:R-:W-:Y:S02]  /*4f10*/  FSEL R176, R12, -INF , !P6 ;  /* 0xff8000000cb07808 */ /* 0x000fe40007000000 */
[----:B------:R-:W-:Y:S02]  /*4f20*/  FSEL R106, R10, -INF , !P3 ;  /* 0xff8000000a6a7808 */ /* 0x000fe40005800000 */
[----:B------:R-:W-:Y:S02]  /*4f30*/  ISETP.GE.AND P6, PT, R8, R3, PT ;  /* 0x000000030800720c */ /* 0x000fe40003fc6270 */
[----:B------:R-:W-:Y:S01]  /*4f40*/  FSEL R105, R19, -INF , !P4 ;  /* 0xff80000013697808 */ /* 0x000fe20006000000 */
[----:B--2---:R-:W-:Y:S01]  /*4f50*/  HMMA.16816.F32 R8, R4, R36, R188 ;  /* 0x000000240408723c */ /* 0x004fe200000018bc */
[----:B------:R-:W-:-:S02]  /*4f60*/  FSEL R104, R17, -INF , !P4 ;  /* 0xff80000011687808 */ /* 0x000fc40006000000 */
[-C--:B------:R-:W-:Y:S02]  /*4f70*/  ISETP.GE.AND P4, PT, R18, R3.reuse, PT ;  /* 0x000000031200720c */ /* 0x080fe40003f86270 */
[----:B------:R-:W-:Y:S02]  /*4f80*/  ISETP.GE.AND P3, PT, R16, R3, PT ;  /* 0x000000031000720c */ /* 0x000fe40003f66270 */
[----:B------:R-:W-:Y:S02]  /*4f90*/  LOP3.LUT R16, R0, 0xd9, RZ, 0xfc, !PT ;  /* 0x000000d900107812 */ /* 0x000fe400078efcff */
[----:B------:R-:W-:Y:S02]  /*4fa0*/  FSEL R183, R20, -INF , !P5 ;  /* 0xff80000014b77808 */ /* 0x000fe40006800000 */
[----:B------:R-:W-:Y:S02]  /*4fb0*/  FSEL R178, R23, -INF , !P4 ;  /* 0xff80000017b27808 */ /* 0x000fe40006000000 */
[----:B------:R-:W-:-:S02]  /*4fc0*/  FSEL R182, R21, -INF , !P4 ;  /* 0xff80000015b67808 */ /* 0x000fc40006000000 */
[----:B------:R-:W-:Y:S02]  /*4fd0*/  LOP3.LUT R20, R0, 0xe1, RZ, 0xfc, !PT ;  /* 0x000000e100147812 */ /* 0x000fe400078efcff */
[-C--:B------:R-:W-:Y:S02]  /*4fe0*/  ISETP.GE.AND P4, PT, R16, R3.reuse, PT ;  /* 0x000000031000720c */ /* 0x080fe40003f86270 */
[----:B---3--:R-:W-:Y:S01]  /*4ff0*/  HMMA.16816.F32 R16, R4, R32, R92 ;  /* 0x000000200410723c */ /* 0x008fe2000000185c */
[----:B------:R-:W-:Y:S02]  /*5000*/  FSEL R93, R27, -INF , !P1 ;  /* 0xff8000001b5d7808 */ /* 0x000fe40004800000 */
[----:B------:R-:W-:Y:S02]  /*5010*/  FSEL R92, R25, -INF , !P1 ;  /* 0xff800000195c7808 */ /* 0x000fe40004800000 */
[----:B------:R-:W-:Y:S02]  /*5020*/  FSEL R179, R22, -INF , !P5 ;  /* 0xff80000016b37808 */ /* 0x000fe40006800000 */
[----:B------:R-:W-:-:S02]  /*5030*/  ISETP.GE.AND P1, PT, R20, R3, PT ;  /* 0x000000031400720c */ /* 0x000fc40003f26270 */
[----:B------:R-:W-:Y:S01]  /*5040*/  LOP3.LUT R12, R0, 0xd1, RZ, 0xfc, !PT ;  /* 0x000000d1000c7812 */ /* 0x000fe200078efcff */
[C---:B------:R-:W-:Y:S01]  /*5050*/  HMMA.16816.F32 R20, R4.reuse, R34, R88 ;  /* 0x000000220414723c */ /* 0x040fe20000001858 */
[----:B------:R-:W-:Y:S02]  /*5060*/  FSEL R177, R15, -INF , !P0 ;  /* 0xff8000000fb17808 */ /* 0x000fe40004000000 */
[----:B------:R-:W-:Y:S02]  /*5070*/  FSEL R102, R13, -INF , !P0 ;  /* 0xff8000000d667808 */ /* 0x000fe40004000000 */
[----:B------:R-:W-:Y:S02]  /*5080*/  ISETP.GE.AND P0, PT, R12, R3, PT ;  /* 0x000000030c00720c */ /* 0x000fe40003f06270 */
[----:B-1----:R-:W-:Y:S01]  /*5090*/  LOP3.LUT R2, R0, 0xd8, RZ, 0xfc, !PT ;  /* 0x000000d800027812 */ /* 0x002fe200078efcff */
[----:B------:R-:W-:Y:S01]  /*50a0*/  HMMA.16816.F32 R12, R4, R38, R184 ;  /* 0x00000026040c723c */ /* 0x000fe200000018b8 */
[----:B------:R-:W-:-:S02]  /*50b0*/  FSEL R189, R8, -INF , !P6 ;  /* 0xff80000008bd7808 */ /* 0x000fc40007000000 */
[----:B------:R-:W-:Y:S02]  /*50c0*/  ISETP.GE.AND P5, PT, R2, R3, PT ;  /* 0x000000030200720c */ /* 0x000fe40003fa6270 */
[C---:B------:R-:W-:Y:S02]  /*50d0*/  LOP3.LUT R8, R0.reuse, 0xe9, RZ, 0xfc, !PT ;  /* 0x000000e900087812 */ /* 0x040fe400078efcff */
[----:B------:R-:W-:Y:S02]  /*50e0*/  LOP3.LUT R2, R0, 0xe0, RZ, 0xfc, !PT ;  /* 0x000000e000027812 */ /* 0x000fe400078efcff */
[----:B------:R-:W-:Y:S02]  /*50f0*/  FSEL R186, R11, -INF , !P0 ;  /* 0xff8000000bba7808 */ /* 0x000fe40004000000 */
[----:B------:R-:W-:Y:S02]  /*5100*/  FSEL R188, R9, -INF , !P0 ;  /* 0xff80000009bc7808 */ /* 0x000fe40004000000 */
[----:B------:R-:W-:-:S02]  /*5110*/  FSEL R181, R26, -INF , !P3 ;  /* 0xff8000001ab57808 */ /* 0x000fc40005800000 */
[----:B------:R-:W-:Y:S02]  /*5120*/  FSEL R184, R24, -INF , !P3 ;  /* 0xff80000018b87808 */ /* 0x000fe40005800000 */
[----:B------:R-:W-:Y:S02]  /*5130*/  FSEL R185, R10, -INF , !P6 ;  /* 0xff8000000ab97808 */ /* 0x000fe40007000000 */
[-C--:B------:R-:W-:Y:S02]  /*5140*/  ISETP.GE.AND P0, PT, R8, R3.reuse, PT ;  /* 0x000000030800720c */ /* 0x080fe40003f06270 */
[----:B------:R-:W-:Y:S01]  /*5150*/  ISETP.GE.AND P3, PT, R2, R3, PT ;  /* 0x000000030200720c */ /* 0x000fe20003f66270 */
[----:B----4-:R-:W-:Y:S01]  /*5160*/  HMMA.16816.F32 R8, R4, R28, R84 ;  /* 0x0000001c0408723c */ /* 0x010fe20000001854 */
[----:B------:R-:W-:Y:S02]  /*5170*/  LOP3.LUT R2, R0, 0xe8, RZ, 0xfc, !PT ;  /* 0x000000e800027812 */ /* 0x000fe400078efcff */
[----:B------:R-:W-:-:S02]  /*5180*/  FSEL R199, R23, -INF , !P0 ;  /* 0xff80000017c77808 */ /* 0x000fc40004000000 */
[----:B------:R-:W-:-:S03]  /*5190*/  FSEL R198, R21, -INF , !P0 ;  /* 0xff80000015c67808 */ /* 0x000fc60004000000 */
[----:B------:R-:W-:Y:S01]  /*51a0*/  HMMA.16816.F32 R4, R4, R30, R72 ;  /* 0x0000001e0404723c */ /* 0x000fe20000001848 */
[-C--:B------:R-:W-:Y:S02]  /*51b0*/  ISETP.GE.AND P6, PT, R2, R3.reuse, PT ;  /* 0x000000030200720c */ /* 0x080fe40003fc6270 */
[----:B------:R-:W-:Y:S02]  /*51c0*/  ISETP.NE.AND P0, PT, R243, 0x1, PT ;  /* 0x00000001f300780c */ /* 0x000fe40003f05270 */
[----:B------:R-:W-:Y:S02]  /*51d0*/  LOP3.LUT R2, R0, 0xf0, RZ, 0xfc, !PT ;  /* 0x000000f000027812 */ /* 0x000fe400078efcff */
[----:B------:R-:W-:Y:S02]  /*51e0*/  FSEL R187, R14, -INF , !P5 ;  /* 0xff8000000ebb7808 */ /* 0x000fe40006800000 */
[----:B------:R-:W-:Y:S02]  /*51f0*/  FSEL R190, R12, -INF , !P5 ;  /* 0xff8000000cbe7808 */ /* 0x000fe40006800000 */
[----:B------:R-:W-:-:S02]  /*5200*/  ISETP.GE.AND P5, PT, R2, R3, PT ;  /* 0x000000030200720c */ /* 0x000fc40003fa6270 */
[C---:B------:R-:W-:Y:S02]  /*5210*/  LOP3.LUT R12, R0.reuse, 0xf1, RZ, 0xfc, !PT ;  /* 0x000000f1000c7812 */ /* 0x040fe400078efcff */
[C---:B------:R-:W-:Y:S02]  /*5220*/  LOP3.LUT R2, R0.reuse, 0xf8, RZ, 0xfc, !PT ;  /* 0x000000f800027812 */ /* 0x040fe400078efcff */
[----:B------:R-:W-:Y:S02]  /*5230*/  LOP3.LUT R0, R0, 0xf9, RZ, 0xfc, !PT ;  /* 0x000000f900007812 */ /* 0x000fe400078efcff */
[----:B------:R-:W-:Y:S02]  /*5240*/  LOP3.LUT R237, R237, R236, RZ, 0x3c, !PT ;  /* 0x000000eceded7212 */ /* 0x000fe400078e3cff */
[----:B------:R-:W-:Y:S02]  /*5250*/  FSEL R192, R15, -INF , !P4 ;  /* 0xff8000000fc07808 */ /* 0x000fe40006000000 */
[----:B------:R-:W-:-:S02]  /*5260*/  FSEL R191, R13, -INF , !P4 ;  /* 0xff8000000dbf7808 */ /* 0x000fc40006000000 */
[----:B------:R-:W-:Y:S02]  /*5270*/  FSEL R193, R18, -INF , !P3 ;  /* 0xff80000012c17808 */ /* 0x000fe40005800000 */
[----:B------:R-:W-:Y:S02]  /*5280*/  FSEL R196, R16, -INF , !P3 ;  /* 0xff80000010c47808 */ /* 0x000fe40005800000 */
[----:B------:R-:W-:Y:S02]  /*5290*/  FSEL R73, R19, -INF , !P1 ;  /* 0xff80000013497808 */ /* 0x000fe40004800000 */
[----:B------:R-:W-:Y:S01]  /*52a0*/  FSEL R195, R17, -INF , !P1 ;  /* 0xff80000011c37808 */ /* 0x000fe20004800000 */
[----:B------:R-:W-:Y:S01]  /*52b0*/  BSSY.RECONVERGENT B1, `(.L_x_528) ;  /* 0x0000094000017945 */ /* 0x000fe20003800200 */
[-C--:B------:R-:W-:Y:S02]  /*52c0*/  ISETP.GE.AND P4, PT, R12, R3.reuse, PT ;  /* 0x000000030c00720c */ /* 0x080fe40003f86270 */
[----:B------:R-:W-:-:S02]  /*52d0*/  ISETP.GE.AND P3, PT, R2, R3, PT ;  /* 0x000000030200720c */ /* 0x000fc40003f66270 */
[----:B------:R-:W-:Y:S02]  /*52e0*/  ISETP.GE.AND P1, PT, R0, R3, PT ;  /* 0x000000030000720c */ /* 0x000fe40003f26270 */
[----:B------:R-:W-:Y:S01]  /*52f0*/  LOP3.LUT R236, R237, R236, RZ, 0x3c, !PT ;  /* 0x000000ecedec7212 */ /* 0x000fe200078e3cff */
[----:B------:R-:W-:Y:S01]  /*5300*/  IMAD.MOV.U32 R238, RZ, RZ, R136 ;  /* 0x000000ffffee7224 */ /* 0x000fe200078e0088 */
[----:B------:R-:W-:Y:S02]  /*5310*/  FSEL R194, R22, -INF , !P6 ;  /* 0xff80000016c27808 */ /* 0x000fe40007000000 */
[----:B------:R-:W-:Y:S02]  /*5320*/  FSEL R197, R20, -INF , !P6 ;  /* 0xff80000014c57808 */ /* 0x000fe40007000000 */
[----:B------:R-:W-:Y:S02]  /*5330*/  FSEL R200, R10, -INF , !P5 ;  /* 0xff8000000ac87808 */ /* 0x000fe40006800000 */
[----:B------:R-:W-:-:S02]  /*5340*/  FSEL R203, R8, -INF , !P5 ;  /* 0xff80000008cb7808 */ /* 0x000fc40006800000 */
[----:B------:R-:W-:Y:S02]  /*5350*/  FSEL R201, R11, -INF , !P4 ;  /* 0xff8000000bc97808 */ /* 0x000fe40006000000 */
[----:B------:R-:W-:Y:S02]  /*5360*/  FSEL R204, R9, -INF , !P4 ;  /* 0xff80000009cc7808 */ /* 0x000fe40006000000 */
[----:B------:R-:W-:Y:S02]  /*5370*/  FSEL R202, R6, -INF , !P3 ;  /* 0xff80000006ca7808 */ /* 0x000fe40005800000 */
[----:B------:R-:W-:Y:S02]  /*5380*/  FSEL R205, R4, -INF , !P3 ;  /* 0xff80000004cd7808 */ /* 0x000fe40005800000 */
[----:B------:R-:W-:Y:S02]  /*5390*/  FSEL R207, R7, -INF , !P1 ;  /* 0xff80000007cf7808 */ /* 0x000fe40004800000 */
[----:B------:R-:W-:-:S02]  /*53a0*/  FSEL R206, R5, -INF , !P1 ;  /* 0xff80000005ce7808 */ /* 0x000fc40004800000 */
[----:B------:R-:W-:Y:S01]  /*53b0*/  LOP3.LUT R237, R237, R236, RZ, 0x3c, !PT ;  /* 0x000000eceded7212 */ /* 0x000fe200078e3cff */
[----:B------:R-:W-:Y:S06]  /*53c0*/  BAR.SYNC.DEFER_BLOCKING 0x0 ;  /* 0x0000000000007b1d */ /* 0x000fec0000010000 */
[----:B------:R-:W-:Y:S05]  /*53d0*/  @!P0 BRA `(.L_x_529) ;  /* 0x0000000800048947 */ /* 0x000fea0003800000 */
[----:B------:R-:W-:Y:S01]  /*53e0*/  ISETP.NE.U32.AND P1, PT, R250, RZ, PT ;  /* 0x000000fffa00720c */ /* 0x000fe20003f25070 */
[----:B------:R-:W-:Y:S03]  /*53f0*/  BSSY.RECONVERGENT B0, `(.L_x_530) ;  /* 0x0000049000007945 */ /* 0x000fe60003800200 */
[----:B------:R-:W-:-:S13]  /*5400*/  ISETP.NE.AND.EX P1, PT, R251, RZ, PT, P1 ;  /* 0x000000fffb00720c */ /* 0x000fda0003f25310 */
[----:B------:R-:W-:Y:S05]  /*5410*/  @P1 BRA `(.L_x_531) ;  /* 0x0000000000241947 */ /* 0x000fea0003800000 */
[----:B------:R-:W2:Y:S01]  /*5420*/  LD.E R0, desc[UR4][R168.64+0x38] ;  /* 0x00003804a8007980 */ /* 0x000ea2000c101900 */
[----:B------:R-:W-:Y:S02]  /*5430*/  UMOV UR6, URZ ;  /* 0x000000ff00067c82 */ /* 0x000fe40008000000 */
[----:B------:R-:W-:Y:S01]  /*5440*/  IADD3 R2, P1, PT, RZ, -UR6, RZ ;  /* 0x80000006ff027c10 */ /* 0x000fe2000ff3e0ff */
[----:B--2---:R-:W-:-:S04]  /*5450*/  IMAD.SHL.U32 R0, R0, 0x100, RZ ;  /* 0x0000010000007824 */ /* 0x004fc800078e00ff */
[----:B------:R-:W-:-:S05]  /*5460*/  IMAD.X R0, RZ, RZ, ~R0, P1 ;  /* 0x000000ffff007224 */ /* 0x000fca00008e0e00 */
[----:B------:R-:W-:-:S04]  /*5470*/  SHF.R.S64 R2, R2, 0x1f, R0 ;  /* 0x0000001f02027819 */ /* 0x000fc80000001000 */
[----:B------:R-:W-:-:S04]  /*5480*/  IADD3 R240, P1, PT, R2, R240, RZ ;  /* 0x000000f002f07210 */ /* 0x000fc80007f3e0ff */
[----:B------:R-:W-:Y:S01]  /*5490*/  LEA.HI.X.SX32 R239, R0, R239, 0x1, P1 ;  /* 0x000000ef00ef7211 */ /* 0x000fe200008f0eff */
[----:B------:R-:W-:Y:S05]  /*54a0*/  BRA `(.L_x_532) ;  /* 0x0000000000f47947 */ /* 0x000fea0003800000 */
.L_x_531:
[----:B------:R-:W2:Y:S01]  /*54b0*/  LD.E R2, desc[UR4][R168.64+0x170] ;  /* 0x00017004a8027980 */ /* 0x000ea2000c101900 */
[----:B------:R-:W-:Y:S02]  /*54c0*/  LEA R8, R243, 0xfffffe00, 0x8 ;  /* 0xfffffe00f3087811 */ /* 0x000fe400078e40ff */
[----:B------:R-:W-:Y:S02]  /*54d0*/  IABS R7, R238 ;  /* 0x000000ee00077213 */ /* 0x000fe40000000000 */
[----:B------:R-:W-:Y:S02]  /*54e0*/  IABS R6, R8 ;  /* 0x0000000800067213 */ /* 0x000fe40000000000 */
[-C--:B--2---:R-:W-:Y:S02]  /*54f0*/  IABS R0, R2.reuse ;  /* 0x0000000200007213 */ /* 0x084fe40000000000 */
[----:B------:R-:W-:Y:S02]  /*5500*/  IABS R9, R2 ;  /* 0x0000000200097213 */ /* 0x000fe40000000000 */
[----:B------:R-:W1:Y:S08]  /*5510*/  I2F.RP R4, R0 ;  /* 0x0000000000047306 */ /* 0x000e700000209400 */
[----:B-1----:R-:W1:Y:S02]  /*5520*/  MUFU.RCP R4, R4 ;  /* 0x0000000400047308 */ /* 0x002e640000001000 */
[----:B-1----:R-:W-:-:S06]  /*5530*/  VIADD R4, R4, 0xffffffe ;  /* 0x0ffffffe04047836 */ /* 0x002fcc0000000000 */
[----:B------:R-:W1:Y:S02]  /*5540*/  F2I.FTZ.U32.TRUNC.NTZ R5, R4 ;  /* 0x0000000400057305 */ /* 0x000e64000021f000 */
[----:B-1----:R-:W-:Y:S01]  /*5550*/  IMAD.MOV R3, RZ, RZ, -R5 ;  /* 0x000000ffff037224 */ /* 0x002fe200078e0a05 */
[----:B------:R-:W-:-:S03]  /*5560*/  MOV R4, RZ ;  /* 0x000000ff00047202 */ /* 0x000fc60000000f00 */
[----:B------:R-:W-:-:S04]  /*5570*/  IMAD R3, R3, R0, RZ ;  /* 0x0000000003037224 */ /* 0x000fc800078e02ff */
[----:B------:R-:W-:-:S04]  /*5580*/  IMAD.HI.U32 R4, R5, R3, R4 ;  /* 0x0000000305047227 */ /* 0x000fc800078e0004 */
[----:B------:R-:W-:Y:S02]  /*5590*/  IMAD.MOV.U32 R5, RZ, RZ, R6 ;  /* 0x000000ffff057224 */ /* 0x000fe400078e0006 */
[----:B------:R-:W-:Y:S02]  /*55a0*/  IMAD.MOV R6, RZ, RZ, -R9 ;  /* 0x000000ffff067224 */ /* 0x000fe400078e0a09 */
[----:B------:R-:W-:-:S04]  /*55b0*/  IMAD.HI.U32 R3, R4, R5, RZ ;  /* 0x0000000504037227 */ /* 0x000fc800078e00ff */
[----:B------:R-:W-:-:S04]  /*55c0*/  IMAD.HI.U32 R4, R4, R7, RZ ;  /* 0x0000000704047227 */ /* 0x000fc800078e00ff */
[-C--:B------:R-:W-:Y:S02]  /*55d0*/  IMAD R5, R3, R6.reuse, R5 ;  /* 0x0000000603057224 */ /* 0x080fe400078e0205 */
[----:B------:R-:W-:-:S03]  /*55e0*/  IMAD R6, R4, R6, R7 ;  /* 0x0000000604067224 */ /* 0x000fc600078e0207 */
[C---:B------:R-:W-:Y:S02]  /*55f0*/  ISETP.GT.U32.AND P3, PT, R0.reuse, R5, PT ;  /* 0x000000050000720c */ /* 0x040fe40003f64070 */
[----:B------:R-:W-:-:S11]  /*5600*/  ISETP.GT.U32.AND P4, PT, R0, R6, PT ;  /* 0x000000060000720c */ /* 0x000fd60003f84070 */
[-C--:B------:R-:W-:Y:S02]  /*5610*/  @!P3 IADD3 R5, PT, PT, R5, -R0.reuse, RZ ;  /* 0x800000000505b210 */ /* 0x080fe40007ffe0ff */
[----:B------:R-:W-:Y:S01]  /*5620*/  @!P4 IMAD.IADD R6, R6, 0x1, -R0 ;  /* 0x000000010606c824 */ /* 0x000fe200078e0a00 */
[----:B------:R-:W-:Y:S01]  /*5630*/  @!P3 IADD3 R3, PT, PT, R3, 0x1, RZ ;  /* 0x000000010303b810 */ /* 0x000fe20007ffe0ff */
[----:B------:R-:W-:Y:S01]  /*5640*/  @!P4 VIADD R4, R4, 0x1 ;  /* 0x000000010404c836 */ /* 0x000fe20000000000 */
[-C--:B------:R-:W-:Y:S02]  /*5650*/  ISETP.GE.U32.AND P5, PT, R5, R0.reuse, PT ;  /* 0x000000000500720c */ /* 0x080fe40003fa6070 */
[----:B------:R-:W-:Y:S02]  /*5660*/  ISETP.GE.U32.AND P6, PT, R6, R0, PT ;  /* 0x000000000600720c */ /* 0x000fe40003fc6070 */
[-C--:B------:R-:W-:Y:S02]  /*5670*/  LOP3.LUT R0, R8, R2.reuse, RZ, 0x3c, !PT ;  /* 0x0000000208007212 */ /* 0x080fe400078e3cff */
[----:B------:R-:W-:-:S02]  /*5680*/  LOP3.LUT R5, R238, R2, RZ, 0x3c, !PT ;  /* 0x00000002ee057212 */ /* 0x000fc400078e3cff */
[----:B------:R-:W-:Y:S02]  /*5690*/  ISETP.GE.AND P1, PT, R0, RZ, PT ;  /* 0x000000ff0000720c */ /* 0x000fe40003f26270 */
[----:B------:R-:W-:Y:S02]  /*56a0*/  ISETP.GE.AND P4, PT, R5, RZ, PT ;  /* 0x000000ff0500720c */ /* 0x000fe40003f86270 */
[----:B------:R-:W-:Y:S01]  /*56b0*/  ISETP.NE.AND P3, PT, R2, RZ, PT ;  /* 0x000000ff0200720c */ /* 0x000fe20003f65270 */
[----:B------:R-:W-:Y:S01]  /*56c0*/  @P5 VIADD R3, R3, 0x1 ;  /* 0x0000000103035836 */ /* 0x000fe20000000000 */
[----:B------:R-:W-:Y:S02]  /*56d0*/  LOP3.LUT R0, RZ, R2, RZ, 0x33, !PT ;  /* 0x00000002ff007212 */ /* 0x000fe400078e33ff */
[----:B------:R-:W-:-:S05]  /*56e0*/  @P6 IADD3 R4, PT, PT, R4, 0x1, RZ ;  /* 0x0000000104046810 */ /* 0x000fca0007ffe0ff */
[----:B------:R-:W-:Y:S02]  /*56f0*/  @!P1 IMAD.MOV R3, RZ, RZ, -R3 ;  /* 0x000000ffff039224 */ /* 0x000fe400078e0a03 */
[----:B------:R-:W-:-:S03]  /*5700*/  @!P4 IADD3 R4, PT, PT, -R4, RZ, RZ ;  /* 0x000000ff0404c210 */ /* 0x000fc60007ffe1ff */
[C---:B------:R-:W-:Y:S02]  /*5710*/  SEL R3, R0.reuse, R3, !P3 ;  /* 0x0000000300037207 */ /* 0x040fe40005800000 */
[----:B------:R-:W-:Y:S02]  /*5720*/  SEL R0, R0, R4, !P3 ;  /* 0x0000000400007207 */ /* 0x000fe40005800000 */
[----:B------:R-:W2:Y:S01]  /*5730*/  LD.E.64 R4, desc[UR4][R80.64+0x38] ;  /* 0x0000380450047980 */ /* 0x000ea2000c101b00 */
[----:B------:R-:W-:-:S04]  /*5740*/  IMAD.WIDE R8, R3, 0x4, R236 ;  /* 0x0000000403087825 */ /* 0x000fc800078e02ec */
[C---:B------:R-:W-:Y:S01]  /*5750*/  IMAD.WIDE R6, R0.reuse, 0x4, R236 ;  /* 0x0000000400067825 */ /* 0x040fe200078e02ec */
[----:B------:R1:W3:Y:S04]  /*5760*/  LD.E R10, desc[UR4][R8.64] ;  /* 0x00000004080a7980 */ /* 0x0002e8000c101900 */
[----:B------:R-:W3:Y:S04]  /*5770*/  LD.E R9, desc[UR4][R6.64] ;  /* 0x0000000406097980 */ /* 0x000ee8000c101900 */
[----:B------:R-:W4:Y:S01]  /*5780*/  LD.E.64 R6, desc[UR4][R80.64+0x20] ;  /* 0x0000200450067980 */ /* 0x000f22000c101b00 */
[----:B------:R-:W-:-:S04]  /*5790*/  IMAD.IADD R0, R0, 0x1, -R3 ;  /* 0x0000000100007824 */ /* 0x000fc800078e0a03 */
[----:B------:R-:W-:-:S05]  /*57a0*/  IMAD R2, R2, R0, -0x100 ;  /* 0xffffff0002027424 */ /* 0x000fca00078e0200 */
[----:B-1----:R-:W-:Y:S01]  /*57b0*/  SHF.R.S32.HI R8, RZ, 0x1f, R2 ;  /* 0x0000001fff087819 */ /* 0x002fe20000011402 */
[-C--:B--2---:R-:W-:Y:S02]  /*57c0*/  IMAD R0, R5, R2.reuse, RZ ;  /* 0x0000000205007224 */ /* 0x084fe400078e02ff */
[----:B------:R-:W-:-:S04]  /*57d0*/  IMAD.WIDE.U32 R2, R4, R2, RZ ;  /* 0x0000000204027225 */ /* 0x000fc800078e00ff */
[----:B------:R-:W-:-:S04]  /*57e0*/  IMAD R4, R4, R8, R0 ;  /* 0x0000000804047224 */ /* 0x000fc800078e0200 */
[----:B------:R-:W-:Y:S01]  /*57f0*/  IMAD.IADD R3, R3, 0x1, R4 ;  /* 0x0000000103037824 */ /* 0x000fe200078e0204 */
[----:B---3--:R-:W-:-:S04]  /*5800*/  IADD3 R0, PT, PT, R10, -R9, RZ ;  /* 0x800000090a007210 */ /* 0x008fc80007ffe0ff */
[----:B------:R-:W-:Y:S01]  /*5810*/  SHF.R.S32.HI R5, RZ, 0x1f, R0 ;  /* 0x0000001fff057819 */ /* 0x000fe20000011400 */
[----:B----4-:R-:W-:Y:S02]  /*5820*/  IMAD R4, R7, R0, RZ ;  /* 0x0000000007047224 */ /* 0x010fe400078e02ff */
[----:B------:R-:W-:-:S04]  /*5830*/  IMAD.WIDE.U32 R2, R0, R6, R2 ;  /* 0x0000000600027225 */ /* 0x000fc800078e0002 */
[----:B------:R-:W-:Y:S01]  /*5840*/  IMAD R0, R6, R5, R4 ;  /* 0x0000000506007224 */ /* 0x000fe200078e0204 */
[----:B------:R-:W-:-:S04]  /*5850*/  LEA R240, P1, R2, R240, 0x1 ;  /* 0x000000f002f07211 */ /* 0x000fc800078208ff */
[----:B------:R-:W-:-:S04]  /*5860*/  IADD3 R0, PT, PT, R3, R0, RZ ;  /* 0x0000000003007210 */ /* 0x000fc80007ffe0ff */
[----:B------:R-:W-:Y:S02]  /*5870*/  LEA.HI.X R239, R2, R239, R0, 0x1, P1 ;  /* 0x000000ef02ef7211 */ /* 0x000fe400008f0c00 */
.L_x_532:
[----:B------:R-:W-:Y:S05]  /*5880*/  BSYNC.RECONVERGENT B0 ;  /* 0x0000000000007941 */ /* 0x000fea0003800200 */
.L_x_530:
[C---:B------:R-:W-:Y:S01]  /*5890*/  IMAD.SHL.U32 R14, R248.reuse, 0x20, RZ ;  /* 0x00000020f80e7824 */ /* 0x040fe200078e00ff */
[----:B------:R-:W-:Y:S01]  /*58a0*/  SHF.L.U64.HI R0, R248, 0x5, R249 ;  /* 0x00000005f8007819 */ /* 0x000fe200000102f9 */
[----:B------:R-:W-:Y:S02]  /*58b0*/  IMAD.MOV.U32 R6, RZ, RZ, R240 ;  /* 0x000000ffff067224 */ /* 0x000fe400078e00f0 */
[----:B------:R-:W-:Y:S01]  /*58c0*/  IMAD.MOV.U32 R7, RZ, RZ, R239 ;  /* 0x000000ffff077224 */ /* 0x000fe200078e00ef */
[----:B------:R-:W-:-:S04]  /*58d0*/  IADD3 R4, P1, PT, R14, R240, RZ ;  /* 0x000000f00e047210 */ /* 0x000fc80007f3e0ff */
[-C--:B------:R-:W-:Y:S01]  /*58e0*/  IADD3 R2, P3, PT, R4, R14.reuse, RZ ;  /* 0x0000000e04027210 */ /* 0x080fe20007f7e0ff */
[----:B------:R-:W-:Y:S01]  /*58f0*/  IMAD.X R5, R0, 0x1, R239, P1 ;  /* 0x0000000100057824 */ /* 0x000fe200008e06ef */
[----:B------:R-:W-:Y:S01]  /*5900*/  @!PT LDS RZ, [RZ] ;  /* 0x00000000fffff984 */ /* 0x000fe20000000800 */
[----:B------:R-:W-:Y:S01]  /*5910*/  @!PT LDS RZ, [RZ] ;  /* 0x00000000fffff984 */ /* 0x000fe20000000800 */
[----:B------:R-:W-:Y:S01]  /*5920*/  @!PT LDS RZ, [RZ] ;  /* 0x00000000fffff984 */ /* 0x000fe20000000800 */
[----:B------:R1:W-:Y:S02]  /*5930*/  LDGSTS.E.BYPASS.LTC128B.128 [R233+0x2000], desc[UR4][R6.64] ;  /* 0x0200000006e97fae */ /* 0x0003e4000b981a04 */
[-C--:B------:R-:W-:Y:S01]  /*5940*/  IADD3 R8, P1, PT, R2, R14.reuse, RZ ;  /* 0x0000000e02087210 */ /* 0x080fe20007f3e0ff */
[--C-:B------:R-:W-:Y:S01]  /*5950*/  IMAD.X R3, R5, 0x1, R0.reuse, P3 ;  /* 0x0000000105037824 */ /* 0x100fe200018e0600 */
[----:B------:R2:W-:Y:S02]  /*5960*/  LDGSTS.E.BYPASS.LTC128B.128 [R233+0x2800], desc[UR4][R4.64] ;  /* 0x0280000004e97fae */ /* 0x0005e4000b981a04 */
[-C--:B------:R-:W-:Y:S01]  /*5970*/  IADD3 R10, P3, PT, R8, R14.reuse, RZ ;  /* 0x0000000e080a7210 */ /* 0x080fe20007f7e0ff */
[--C-:B------:R-:W-:Y:S01]  /*5980*/  IMAD.X R9, R3, 0x1, R0.reuse, P1 ;  /* 0x0000000103097824 */ /* 0x100fe200008e0600 */
[----:B------:R3:W-:Y:S02]  /*5990*/  LDGSTS.E.BYPASS.LTC128B.128 [R233+0x3000], desc[UR4][R2.64] ;  /* 0x0300000002e97fae */ /* 0x0007e4000b981a04 */
[-C--:B------:R-:W-:Y:S01]  /*59a0*/  IADD3 R12, P1, PT, R10, R14.reuse, RZ ;  /* 0x0000000e0a0c7210 */ /* 0x080fe20007f3e0ff */
[--C-:B------:R-:W-:Y:S01]  /*59b0*/  IMAD.X R11, R9, 0x1, R0.reuse, P3 ;  /* 0x00000001090b7824 */ /* 0x100fe200018e0600 */
[----:B------:R-:W-:Y:S03]  /*59c0*/  LDGSTS.E.BYPASS.LTC128B.128 [R233+0x3800], desc[UR4][R8.64] ;  /* 0x0380000008e97fae */ /* 0x000fe6000b981a04 */
[----:B------:R-:W-:Y:S01]  /*59d0*/  IMAD.X R13, R11, 0x1, R0, P1 ;  /* 0x000000010b0d7824 */ /* 0x000fe200008e0600 */
[----:B------:R4:W-:Y:S04]  /*59e0*/  LDGSTS.E.BYPASS.LTC128B.128 [R233+0x4000], desc[UR4][R10.64] ;  /* 0x040000000ae97fae */ /* 0x0009e8000b981a04 */
[----:B------:R5:W-:Y:S01]  /*59f0*/  LDGSTS.E.BYPASS.LTC128B.128 [R233+0x4800], desc[UR4][R12.64] ;  /* 0x048000000ce97fae */ /* 0x000be2000b981a04 */
[----:B-1----:R-:W-:-:S04]  /*5a00*/  IADD3 R6, P3, PT, R12, R14, RZ ;  /* 0x0000000e0c067210 */ /* 0x002fc80007f7e0ff */
[----:B--2---:R-:W-:Y:S01]  /*5a10*/  IADD3 R4, P1, PT, R6, R14, RZ ;  /* 0x0000000e06047210 */ /* 0x004fe20007f3e0ff */
[----:B------:R-:W-:-:S03]  /*5a20*/  IMAD.X R7, R13, 0x1, R0, P3 ;  /* 0x000000010d077824 */ /* 0x000fc600018e0600 */
[----:B---3--:R-:W-:Y:S02]  /*5a30*/  IADD3 R2, P3, PT, R4, R14, RZ ;  /* 0x0000000e04027210 */ /* 0x008fe40007f7e0ff */
[----:B------:R-:W-:Y:S01]  /*5a40*/  IADD3.X R5, PT, PT, R7, R0, RZ, P1, !PT ;  /* 0x0000000007057210 */ /* 0x000fe20000ffe4ff */
[----:B------:R1:W-:Y:S04]  /*5a50*/  LDGSTS.E.BYPASS.LTC128B.128 [R233+0x5000], desc[UR4][R6.64] ;  /* 0x0500000006e97fae */ /* 0x0003e8000b981a04 */
[--C-:B------:R-:W-:Y:S01]  /*5a60*/  IMAD.X R3, R5, 0x1, R0.reuse, P3 ;  /* 0x0000000105037824 */ /* 0x100fe200018e0600 */
[-C--:B----4-:R-:W-:Y:S01]  /*5a70*/  IADD3 R10, P1, PT, R2, R14.reuse, RZ ;  /* 0x0000000e020a7210 */ /* 0x090fe20007f3e0ff */
[----:B------:R2:W-:Y:S03]  /*5a80*/  LDGSTS.E.BYPASS.LTC128B.128 [R233+0x5800], desc[UR4][R4.64] ;  /* 0x0580000004e97fae */ /* 0x0005e6000b981a04 */
[-C--:B-----5:R-:W-:Y:S01]  /*5a90*/  IADD3 R12, P3, PT, R10, R14.reuse, RZ ;  /* 0x0000000e0a0c7210 */ /* 0x0a0fe20007f7e0ff */
[--C-:B------:R-:W-:Y:S01]  /*5aa0*/  IMAD.X R11, R3, 0x1, R0.reuse, P1 ;  /* 0x00000001030b7824 */ /* 0x100fe200008e0600 */
[----:B------:R3:W-:Y:S02]  /*5ab0*/  LDGSTS.E.BYPASS.LTC128B.128 [R233+0x6000], desc[UR4][R2.64] ;  /* 0x0600000002e97fae */ /* 0x0007e4000b981a04 */
[-C--:B------:R-:W-:Y:S01]  /*5ac0*/  IADD3 R8, P1, PT, R12, R14.reuse, RZ ;  /* 0x0000000e0c087210 */ /* 0x080fe20007f3e0ff */
[--C-:B------:R-:W-:Y:S01]  /*5ad0*/  IMAD.X R13, R11, 0x1, R0.reuse, P3 ;  /* 0x000000010b0d7824 */ /* 0x100fe200018e0600 */
[----:B------:R4:W-:Y:S03]  /*5ae0*/  LDGSTS.E.BYPASS.LTC128B.128 [R233+0x6800], desc[UR4][R10.64] ;  /* 0x068000000ae97fae */ /* 0x0009e6000b981a04 */
[----:B------:R-:W-:Y:S01]  /*5af0*/  IMAD.X R9, R13, 0x1, R0, P1 ;  /* 0x000000010d097824 */ /* 0x000fe200008e0600 */
[----:B------:R4:W-:Y:S04]  /*5b00*/  LDGSTS.E.BYPASS.LTC128B.128 [R233+0x7000], desc[UR4][R12.64] ;  /* 0x070000000ce97fae */ /* 0x0009e8000b981a04 */
[----:B------:R4:W-:Y:S01]  /*5b10*/  LDGSTS.E.BYPASS.LTC128B.128 [R233+0x7800], desc[UR4][R8.64] ;  /* 0x0780000008e97fae */ /* 0x0009e2000b981a04 */
[----:B-1----:R-:W-:-:S04]  /*5b20*/  IADD3 R6, P3, PT, R8, R14, RZ ;  /* 0x0000000e08067210 */ /* 0x002fc80007f7e0ff */
[----:B------:R-:W-:Y:S02]  /*5b30*/  IADD3.X R7, PT, PT, R9, R0, RZ, P3, !PT ;  /* 0x0000000009077210 */ /* 0x000fe40001ffe4ff */
[----:B--2---:R-:W-:-:S03]  /*5b40*/  IADD3 R4, P1, PT, R6, R14, RZ ;  /* 0x0000000e06047210 */ /* 0x004fc60007f3e0ff */
[----:B------:R1:W-:Y:S01]  /*5b50*/  LDGSTS.E.BYPASS.LTC128B.128 [R233+0x8000], desc[UR4][R6.64] ;  /* 0x0800000006e97fae */ /* 0x0003e2000b981a04 */
[----:B---3--:R-:W-:Y:S01]  /*5b60*/  IADD3 R2, P3, PT, R4, R14, RZ ;  /* 0x0000000e04027210 */ /* 0x008fe20007f7e0ff */
[----:B------:R-:W-:-:S03]  /*5b70*/  IMAD.X R5, R7, 0x1, R0, P1 ;  /* 0x0000000107057824 */ /* 0x000fc600008e0600 */
[----:B----4-:R-:W-:Y:S01]  /*5b80*/  IADD3 R10, P1, PT, R2, R14, RZ ;  /* 0x0000000e020a7210 */ /* 0x010fe20007f3e0ff */
[--C-:B------:R-:W-:Y:S01]  /*5b90*/  IMAD.X R3, R5, 0x1, R0.reuse, P3 ;  /* 0x0000000105037824 */ /* 0x100fe200018e0600 */
[----:B------:R1:W-:Y:S03]  /*5ba0*/  LDGSTS.E.BYPASS.LTC128B.128 [R233+0x8800], desc[UR4][R4.64] ;  /* 0x0880000004e97fae */ /* 0x0003e6000b981a04 */
[----:B------:R-:W-:Y:S01]  /*5bb0*/  IMAD.X R11, R3, 0x1, R0, P1 ;  /* 0x00000001030b7824 */ /* 0x000fe200008e0600 */
[----:B------:R1:W-:Y:S04]  /*5bc0*/  LDGSTS.E.BYPASS.LTC128B.128 [R233+0x9000], desc[UR4][R2.64] ;  /* 0x0900000002e97fae */ /* 0x0003e8000b981a04 */
[----:B------:R1:W-:Y:S04]  /*5bd0*/  LDGSTS.E.BYPASS.LTC128B.128 [R233+0x9800], desc[UR4][R10.64] ;  /* 0x098000000ae97fae */ /* 0x0003e8000b981a04 */
[----:B------:R-:W0:Y:S02]  /*5be0*/  LDGDEPBAR ;  /* 0x00000000000079af */ /* 0x000e240000000000 */
.L_x_529:
[----:B------:R-:W-:Y:S05]  /*5bf0*/  BSYNC.RECONVERGENT B1 ;  /* 0x0000000000017941 */ /* 0x000fea0003800200 */
.L_x_528:
[----:B------:R-:W2:Y:S01]  /*5c00*/  LD.E R0, desc[UR4][R168.64+0xdc] ;  /* 0x0000dc04a8007980 */ /* 0x000ea2000c101900 */
[----:B------:R-:W-:Y:S02]  /*5c10*/  FMNMX3.FTZ R149, R44, R41, R40, !PT ;  /* 0x000000292c957276 */ /* 0x000fe40007810028 */
[----:B------:R-:W-:Y:S02]  /*5c20*/  FMNMX3.FTZ R150, R61, R45, R47, !PT ;  /* 0x0000002d3d967276 */ /* 0x000fe4000781002f */
[----:B------:R-:W-:Y:S02]  /*5c30*/  FMNMX3.FTZ R149, R149, R43, R42, !PT ;  /* 0x0000002b95957276 */ /* 0x000fe4000781002a */
[----:B------:R-:W-:Y:S02]  /*5c40*/  FMNMX3.FTZ R150, R150, R62, R65, !PT ;  /* 0x0000003e96967276 */ /* 0x000fe40007810041 */
[----:B------:R-:W-:Y:S02]  /*5c50*/  FMNMX3.FTZ R149, R149, R46, R60, !PT ;  /* 0x0000002e95957276 */ /* 0x000fe4000781003c */
[----:B------:R-:W-:-:S02]  /*5c60*/  FMNMX3.FTZ R150, R150, R63, R66, !PT ;  /* 0x0000003f96967276 */ /* 0x000fc40007810042 */
        /* <DEDUP_REMOVED lines=56> */
[----:B------:R-:W-:Y:S02]  /*5ff0*/  FMNMX.FTZ R149, R207, R149, !PT ;  /* 0x00000095cf957209 */ /* 0x000fe40007810000 */
[----:B------:R-:W-:-:S03]  /*6000*/  FMNMX.FTZ R150, R206, R150, !PT ;  /* 0x00000096ce967209 */ /* 0x000fc60007810000 */
[----:B-1----:R-:W1:Y:S02]  /*6010*/  SHFL.BFLY PT, R2, R149, 0x2, 0x1f ;  /* 0x0c401f0095027f89 */ /* 0x002e6400000e0000 */
[----:B-1----:R-:W-:Y:S02]  /*6020*/  FMNMX.FTZ R149, R149, R2, !PT ;  /* 0x0000000295957209 */ /* 0x002fe40007810000 */
[----:B------:R-:W1:Y:S04]  /*6030*/  SHFL.BFLY PT, R2, R150, 0x2, 0x1f ;  /* 0x0c401f0096027f89 */ /* 0x000e6800000e0000 */
[----:B------:R-:W3:Y:S01]  /*6040*/  SHFL.BFLY PT, R3, R149, 0x1, 0x1f ;  /* 0x0c201f0095037f89 */ /* 0x000ee200000e0000 */
[----:B-1----:R-:W-:Y:S02]  /*6050*/  FMNMX.FTZ R150, R150, R2, !PT ;  /* 0x0000000296967209 */ /* 0x002fe40007810000 */
[----:B---3--:R-:W-:-:S03]  /*6060*/  FMNMX.FTZ R149, R149, R3, !PT ;  /* 0x0000000395957209 */ /* 0x008fc60007810000 */
[----:B------:R-:W1:Y:S01]  /*6070*/  SHFL.BFLY PT, R4, R150, 0x1, 0x1f ;  /* 0x0c201f0096047f89 */ /* 0x000e6200000e0000 */
[----:B------:R-:W-:Y:S02]  /*6080*/  FSETP.NEU.FTZ.AND P1, PT, R149, -INF , PT ;  /* 0xff8000009500780b */ /* 0x000fe40003f3d000 */
[----:B-1----:R-:W-:Y:S01]  /*6090*/  FMNMX.FTZ R150, R150, R4, !PT ;  /* 0x0000000496967209 */ /* 0x002fe20007810000 */
[----:B--2---:R-:W-:-:S04]  /*60a0*/  FMUL.FTZ R3, R0, R149 ;  /* 0x0000009500037220 */ /* 0x004fc80000410000 */
[----:B------:R-:W-:Y:S01]  /*60b0*/  FMUL.FTZ R5, R0, R150 ;  /* 0x0000009600057220 */ /* 0x000fe20000410000 */
[----:B------:R-:W-:Y:S02]  /*60c0*/  FSEL R3, R3, RZ, P1 ;  /* 0x000000ff03037208 */ /* 0x000fe40000800000 */
[----:B------:R-:W-:-:S03]  /*60d0*/  FSETP.NEU.FTZ.AND P1, PT, R150, -INF , PT ;  /* 0xff8000009600780b */ /* 0x000fc60003f3d000 */
[----:B------:R-:W-:Y:S01]  /*60e0*/  FFMA.FTZ R2, R44, R0, -R3 ;  /* 0x000000002c027223 */ /* 0x000fe20000010803 */
[----:B------:R-:W-:-:S03]  /*60f0*/  FSEL R5, R5, RZ, P1 ;  /* 0x000000ff05057208 */ /* 0x000fc60000800000 */
[----:B------:R1:W2:Y:S02]  /*6100*/  MUFU.EX2 R6, R2 ;  /* 0x0000000200067308 */ /* 0x0002a40000000800 */
[----:B------:R-:W-:-:S06]  /*6110*/  FFMA.FTZ R4, R61, R0, -R5 ;  /* 0x000000003d047223 */ /* 0x000fcc0000010805 */
[----:B------:R2:W-:Y:S01]  /*6120*/  MUFU.EX2 R89, R4 ;  /* 0x0000000400597308 */ /* 0x0005e20000000800 */
[----:B-1----:R-:W-:-:S07]  /*6130*/  FFMA.FTZ R2, R41, R0, -R3 ;  /* 0x0000000029027223 */ /* 0x002fce0000010803 */
[----:B------:R1:W3:Y:S01]  /*6140*/  MUFU.EX2 R80, R2 ;  /* 0x0000000200507308 */ /* 0x0002e20000000800 */
[----:B--2---:R-:W-:Y:S01]  /*6150*/  MOV R4, R6 ;  /* 0x0000000600047202 */ /* 0x004fe20000000f00 */
[----:B-1----:R-:W-:-:S03]  /*6160*/  FFMA.FTZ R2, R40, R0, -R3 ;  /* 0x0000000028027223 */ /* 0x002fc60000010803 */
[----:B---3--:R-:W-:-:S03]  /*6170*/  F2FP.F16.F32.PACK_AB R9, R80, R4 ;  /* 0x000000045009723e */ /* 0x008fc600000000ff */
[----:B------:R1:W-:Y:S02]  /*6180*/  MUFU.EX2 R90, R2 ;  /* 0x00000002005a7308 */ /* 0x0003e40000000800 */
[----:B-1----:R-:W-:-:S06]  /*6190*/  FFMA.FTZ R2, R43, R0, -R3 ;  /* 0x000000002b027223 */ /* 0x002fcc0000010803 */
[----:B------:R1:W2:Y:S02]  /*61a0*/  MUFU.EX2 R95, R2 ;  /* 0x00000002005f7308 */ /* 0x0002a40000000800 */
[----:B-1----:R-:W-:Y:S01]  /*61b0*/  FFMA.FTZ R2, R42, R0, -R3 ;  /* 0x000000002a027223 */ /* 0x002fe20000010803 */
[----:B--2---:R-:W-:-:S05]  /*61c0*/  F2FP.F16.F32.PACK_AB R11, R95, R90 ;  /* 0x0000005a5f0b723e */ /* 0x004fca00000000ff */
[----:B------:R1:W-:Y:S02]  /*61d0*/  MUFU.EX2 R74, R2 ;  /* 0x00000002004a7308 */ /* 0x0003e40000000800 */
[----:B-1----:R-:W-:-:S04]  /*61e0*/  IADD3 R2, PT, PT, R234, R228, RZ ;  /* 0x000000e4ea027210 */ /* 0x002fc80007ffe0ff */
[----:B------:R-:W-:Y:S01]  /*61f0*/  LEA R156, R2, R230, 0x1 ;  /* 0x000000e6029c7211 */ /* 0x000fe200078e08ff */
[----:B------:R-:W-:-:S03]  /*6200*/  FFMA.FTZ R2, R45, R0, -R5 ;  /* 0x000000002d027223 */ /* 0x000fc60000010805 */
[CC--:B------:R-:W-:Y:S01]  /*6210*/  IADD3 R136, PT, PT, R137.reuse, R156.reuse, RZ ;  /* 0x0000009c89887210 */ /* 0x0c0fe20007ffe0ff */
[----:B------:R-:W1:Y:S01]  /*6220*/  LDSM.16.MT88.4 R24, [R156+0xa000] ;  /* 0x00a000009c18783b */ /* 0x000e620000004200 */
[----:B------:R2:W3:Y:S01]  /*6230*/  MUFU.EX2 R6, R2 ;  /* 0x0000000200067308 */ /* 0x0004e20000000800 */
[----:B------:R-:W-:Y:S02]  /*6240*/  IADD3 R160, PT, PT, R138, R156, RZ ;  /* 0x0000009c8aa07210 */ /* 0x000fe40007ffe0ff */
[----:B------:R-:W4:Y:S02]  /*6250*/  LDSM.16.MT88.4 R20, [R136+0xa000] ;  /* 0x00a000008814783b */ /* 0x000f240000004200 */
[----:B------:R-:W-:Y:S02]  /*6260*/  IADD3 R72, PT, PT, R137, R160, RZ ;  /* 0x000000a089487210 */ /* 0x000fe40007ffe0ff */
[----:B------:R-:W5:Y:S04]  /*6270*/  LDSM.16.MT88.4 R12, [R160+0xa000] ;  /* 0x00a00000a00c783b */ /* 0x000f680000004200 */
[----:B------:R-:W5:Y:S04]  /*6280*/  LDSM.16.MT88.4 R16, [R72+0xa000] ;  /* 0x00a000004810783b */ /* 0x000f680000004200 */
[----:B------:R-:W5:Y:S01]  /*6290*/  LDSM.16.MT88.4 R28, [R156+0xa800] ;  /* 0x00a800009c1c783b */ /* 0x000f620000004200 */
[----:B--2---:R-:W-:Y:S01]  /*62a0*/  FFMA.FTZ R2, R47, R0, -R5 ;  /* 0x000000002f027223 */ /* 0x004fe20000010805 */
[----:B---3--:R-:W-:-:S03]  /*62b0*/  F2FP.F16.F32.PACK_AB R8, R6, R89 ;  /* 0x000000590608723e */ /* 0x008fc600000000ff */
[----:B------:R2:W-:Y:S02]  /*62c0*/  MUFU.EX2 R7, R2 ;  /* 0x0000000200077308 */ /* 0x0005e40000000800 */
[----:B--2---:R-:W-:-:S06]  /*62d0*/  FFMA.FTZ R2, R62, R0, -R5 ;  /* 0x000000003e027223 */ /* 0x004fcc0000010805 */
[----:B------:R2:W3:Y:S02]  /*62e0*/  MUFU.EX2 R208, R2 ;  /* 0x0000000200d07308 */ /* 0x0004e40000000800 */
[----:B--2---:R-:W-:Y:S01]  /*62f0*/  FFMA.FTZ R2, R46, R0, -R3 ;  /* 0x000000002e027223 */ /* 0x004fe20000010803 */
[----:B---3--:R-:W-:-:S05]  /*6300*/  F2FP.F16.F32.PACK_AB R10, R208, R7 ;  /* 0x00000007d00a723e */ /* 0x008fca00000000ff */
[----:B------:R2:W3:Y:S02]  /*6310*/  MUFU.EX2 R138, R2 ;  /* 0x00000002008a7308 */ /* 0x0004e40000000800 */
[C---:B-1----:R-:W-:Y:S08]  /*6320*/  HMMA.16816.F32 R36, R8.reuse, R24, RZ ;  /* 0x000000180824723c */ /* 0x042ff000000018ff */
[----:B------:R-:W-:Y:S01]  /*6330*/  HMMA.16816.F32 R40, R8, R26, RZ ;  /* 0x0000001a0828723c */ /* 0x000fe200000018ff */
[----:B--2---:R-:W-:-:S07]  /*6340*/  FFMA.FTZ R2, R60, R0, -R3 ;  /* 0x000000003c027223 */ /* 0x004fce0000010803 */
[C---:B----4-:R-:W-:Y:S01]  /*6350*/  HMMA.16816.F32 R32, R8.reuse, R20, RZ ;  /* 0x000000140820723c */ /* 0x050fe200000018ff */
[----:B------:R1:W-:Y:S07]  /*6360*/  MUFU.EX2 R84, R2 ;  /* 0x0000000200547308 */ /* 0x0003ee0000000800 */
[C---:B------:R-:W-:Y:S01]  /*6370*/  HMMA.16816.F32 R24, R8.reuse, R22, RZ ;  /* 0x000000160818723c */ /* 0x040fe200000018ff */
[----:B------:R-:W2:Y:S07]  /*6380*/  LDSM.16.MT88.4 R20, [R136+0xa800] ;  /* 0x00a800008814783b */ /* 0x000eae0000004200 */
[----:B-----5:R-:W-:Y:S01]  /*6390*/  HMMA.16816.F32 R52, R8, R12, RZ ;  /* 0x0000000c0834723c */ /* 0x020fe200000018ff */
[----:B-1----:R-:W-:-:S04]  /*63a0*/  FFMA.FTZ R2, R65, R0, -R5 ;  /* 0x0000000041027223 */ /* 0x002fc80000010805 */
[----:B------:R1:W-:Y:S03]  /*63b0*/  MUFU.EX2 R137, R2 ;  /* 0x0000000200897308 */ /* 0x0003e60000000800 */
[C---:B------:R-:W-:Y:S01]  /*63c0*/  HMMA.16816.F32 R56, R8.reuse, R14, RZ ;  /* 0x0000000e0838723c */ /* 0x040fe200000018ff */
[----:B------:R-:W-:Y:S07]  /*63d0*/  LDSM.16.MT88.4 R12, [R72+0xa800] ;  /* 0x00a80000480c783b */ /* 0x000fee0000004200 */
[----:B------:R-:W-:Y:S01]  /*63e0*/  HMMA.16816.F32 R48, R8, R16, RZ ;  /* 0x000000100830723c */ /* 0x000fe200000018ff */
[----:B-1----:R-:W-:-:S07]  /*63f0*/  FFMA.FTZ R2, R63, R0, -R5 ;  /* 0x000000003f027223 */ /* 0x002fce0000010805 */
[----:B------:R-:W-:Y:S01]  /*6400*/  HMMA.16816.F32 R44, R8, R18, RZ ;  /* 0x00000012082c723c */ /* 0x000fe200000018ff */
[----:B------:R-:W1:Y:S01]  /*6410*/  LDSM.16.MT88.4 R16, [R160+0xa800] ;  /* 0x00a80000a010783b */ /* 0x000e620000004200 */
[----:B---3--:R-:W-:Y:S01]  /*6420*/  F2FP.F16.F32.PACK_AB R9, R138, R74 ;  /* 0x0000004a8a09723e */ /* 0x008fe200000000ff */
[----:B------:R3:W4:Y:S02]  /*6430*/  MUFU.EX2 R81, R2 ;  /* 0x0000000200517308 */ /* 0x0007240000000800 */
[----:B---3--:R-:W-:Y:S01]  /*6440*/  FFMA.FTZ R2, R66, R0, -R5 ;  /* 0x0000000042027223 */ /* 0x008fe20000010805 */
[----:B----4-:R-:W-:-:S05]  /*6450*/  F2FP.F16.F32.PACK_AB R8, R81, R137 ;  /* 0x000000895108723e */ /* 0x010fca00000000ff */
[----:B------:R3:W-:Y:S02]  /*6460*/  MUFU.EX2 R88, R2 ;  /* 0x0000000200587308 */ /* 0x0007e40000000800 */
[----:B---3--:R-:W-:-:S06]  /*6470*/  FFMA.FTZ R2, R64, R0, -R5 ;  /* 0x0000000040027223 */ /* 0x008fcc0000010805 */
[----:B------:R3:W4:Y:S02]  /*6480*/  MUFU.EX2 R91, R2 ;  /* 0x00000002005b7308 */ /* 0x0007240000000800 */
[----:B---3--:R-:W-:Y:S01]  /*6490*/  FFMA.FTZ R2, R67, R0, -R3 ;  /* 0x0000000043027223 */ /* 0x008fe20000010803 */
[----:B----4-:R-:W-:-:S05]  /*64a0*/  F2FP.F16.F32.PACK_AB R10, R91, R88 ;  /* 0x000000585b0a723e */ /* 0x010fca00000000ff */
[----:B------:R3:W4:Y:S02]  /*64b0*/  MUFU.EX2 R87, R2 ;  /* 0x0000000200577308 */ /* 0x0007240000000800 */
[----:B---3--:R-:W-:Y:S01]  /*64c0*/  FFMA.FTZ R2, R68, R0, -R3 ;  /* 0x0000000044027223 */ /* 0x008fe20000010803 */
[----:B----4-:R-:W-:-:S05]  /*64d0*/  F2FP.F16.F32.PACK_AB R11, R87, R84 ;  /* 0x00000054570b723e */ /* 0x010fca00000000ff */
[----:B------:R3:W-:Y:S02]  /*64e0*/  MUFU.EX2 R85, R2 ;  /* 0x0000000200557308 */ /* 0x0007e40000000800 */
[C---:B------:R-:W-:Y:S08]  /*64f0*/  HMMA.16816.F32 R60, R8.reuse, R28, R36 ;  /* 0x0000001c083c723c */ /* 0x040ff00000001824 */
[----:B--2---:R-:W-:Y:S01]  /*6500*/  HMMA.16816.F32 R36, R8, R20, R32 ;  /* 0x000000140824723c */ /* 0x004fe20000001820 */
[----:B---3--:R-:W-:-:S07]  /*6510*/  FFMA.FTZ R2, R69, R0, -R3 ;  /* 0x0000000045027223 */ /* 0x008fce0000010803 */
[C---:B------:R-:W-:Y:S01]  /*6520*/  HMMA.16816.F32 R64, R8.reuse, R30, R40 ;  /* 0x0000001e0840723c */ /* 0x040fe20000001828 */
[----:B------:R2:W3:Y:S01]  /*6530*/  MUFU.EX2 R75, R2 ;  /* 0x00000002004b7308 */ /* 0x0004e20000000800 */
[----:B------:R-:W4:Y:S06]  /*6540*/  LDSM.16.MT88.4 R28, [R156+0xb000] ;  /* 0x00b000009c1c783b */ /* 0x000f2c0000004200 */
[C---:B------:R-:W-:Y:S01]  /*6550*/  HMMA.16816.F32 R32, R8.reuse, R22, R24 ;  /* 0x000000160820723c */ /* 0x040fe20000001818 */
[----:B------:R-:W5:Y:S07]  /*6560*/  LDSM.16.MT88.4 R24, [R136+0xb000] ;  /* 0x00b000008818783b */ /* 0x000f6e0000004200 */
[----:B-1----:R-:W-:Y:S01]  /*6570*/  HMMA.16816.F32 R52, R8, R16, R52 ;  /* 0x000000100834723c */ /* 0x002fe20000001834 */
[----:B--2---:R-:W-:-:S04]  /*6580*/  FFMA.FTZ R2, R70, R0, -R3 ;  /* 0x0000000046027223 */ /* 0x004fc80000010803 */
[----:B------:R1:W-:Y:S03]  /*6590*/  MUFU.EX2 R86, R2 ;  /* 0x0000000200567308 */ /* 0x0003e60000000800 */
[C---:B------:R-:W-:Y:S01]  /*65a0*/  HMMA.16816.F32 R56, R8.reuse, R18, R56 ;  /* 0x000000120838723c */ /* 0x040fe20000001838 */
[----:B------:R-:W-:Y:S07]  /*65b0*/  LDSM.16.MT88.4 R16, [R160+0xb000] ;  /* 0x00b00000a010783b */ /* 0x000fee0000004200 */
[----:B------:R-:W-:Y:S01]  /*65c0*/  HMMA.16816.F32 R40, R8, R12, R48 ;  /* 0x0000000c0828723c */ /* 0x000fe20000001830 */
[----:B-1----:R-:W-:-:S04]  /*65d0*/  FFMA.FTZ R2, R77, R0, -R5 ;  /* 0x000000004d027223 */ /* 0x002fc80000010805 */
[----:B------:R1:W-:Y:S02]  /*65e0*/  MUFU.EX2 R94, R2 ;  /* 0x00000002005e7308 */ /* 0x0003e40000000800 */
[----:B-1----:R-:W-:Y:S01]  /*65f0*/  FFMA.FTZ R2, R76, R0, -R5 ;  /* 0x000000004c027223 */ /* 0x002fe20000010805 */
[----:B---3--:R-:W-:-:S05]  /*6600*/  MOV R76, R75 ;  /* 0x0000004b004c7202 */ /* 0x008fca0000000f00 */
[----:B------:R1:W2:Y:S02]  /*6610*/  MUFU.EX2 R20, R2 ;  /* 0x0000000200147308 */ /* 0x0002a40000000800 */
[----:B-1----:R-:W-:Y:S01]  /*6620*/  FFMA.FTZ R2, R78, R0, -R5 ;  /* 0x000000004e027223 */ /* 0x002fe20000010805 */
[----:B------:R-:W-:-:S05]  /*6630*/  MOV R78, R74 ;  /* 0x0000004a004e7202 */ /* 0x000fca0000000f00 */
[----:B------:R1:W-:Y:S02]  /*6640*/  MUFU.EX2 R75, R2 ;  /* 0x00000002004b7308 */ /* 0x0003e40000000800 */
[----:B-1----:R-:W-:-:S06]  /*6650*/  FFMA.FTZ R2, R71, R0, -R5 ;  /* 0x0000000047027223 */ /* 0x002fcc0000010805 */
[----:B------:R1:W-:Y:S02]  /*6660*/  MUFU.EX2 R69, R2 ;  /* 0x0000000200457308 */ /* 0x0003e40000000800 */
[----:B-1----:R-:W-:Y:S01]  /*6670*/  FFMA.FTZ R2, R79, R0, -R3 ;  /* 0x000000004f027223 */ /* 0x002fe20000010803 */
[----:B------:R-:W-:-:S05]  /*6680*/  MOV R79, R85 ;  /* 0x00000055004f7202 */ /* 0x000fca0000000f00 */
[----:B------:R1:W3:Y:S02]  /*6690*/  MUFU.EX2 R68, R2 ;  /* 0x0000000200447308 */ /* 0x0002e40000000800 */
[----:B-1----:R-:W-:Y:S01]  /*66a0*/  FFMA.FTZ R2, R96, R0, -R3 ;  /* 0x0000000060027223 */ /* 0x002fe20000010803 */
[----:B--2---:R-:W-:Y:S02]  /*66b0*/  MOV R96, R20 ;  /* 0x0000001400607202 */ /* 0x004fe40000000f00 */
[----:B------:R-:W-:Y:S03]  /*66c0*/  HMMA.16816.F32 R20, R8, R14, R44 ;  /* 0x0000000e0814723c */ /* 0x000fe6000000182c */
[----:B------:R1:W-:Y:S01]  /*66d0*/  MUFU.EX2 R74, R2 ;  /* 0x00000002004a7308 */ /* 0x0003e20000000800 */
[----:B---3--:R-:W-:Y:S01]  /*66e0*/  F2FP.F16.F32.PACK_AB R11, R68, R86 ;  /* 0x00000056440b723e */ /* 0x008fe200000000ff */
[----:B------:R-:W2:Y:S01]  /*66f0*/  LDSM.16.MT88.4 R12, [R72+0xb000] ;  /* 0x00b00000480c783b */ /* 0x000ea20000004200 */
[----:B------:R-:W-:-:S02]  /*6700*/  F2FP.F16.F32.PACK_AB R8, R96, R94 ;  /* 0x0000005e6008723e */ /* 0x000fc400000000ff */
[----:B------:R-:W-:Y:S02]  /*6710*/  F2FP.F16.F32.PACK_AB R9, R76, R79 ;  /* 0x0000004f4c09723e */ /* 0x000fe400000000ff */
[----:B------:R-:W-:-:S07]  /*6720*/  F2FP.F16.F32.PACK_AB R10, R69, R75 ;  /* 0x0000004b450a723e */ /* 0x000fce00000000ff */
[C---:B----4-:R-:W-:Y:S01]  /*6730*/  HMMA.16816.F32 R48, R8.reuse, R28, R60 ;  /* 0x0000001c0830723c */ /* 0x050fe2000000183c */
[----:B------:R-:W-:Y:S01]  /*6740*/  MOV R62, R69 ;  /* 0x00000045003e7202 */ /* 0x000fe20000000f00 */
[----:B-1----:R-:W-:Y:S01]  /*6750*/  FFMA.FTZ R2, R97, R0, -R3 ;  /* 0x0000000061027223 */ /* 0x002fe20000010803 */
[----:B------:R-:W-:Y:S02]  /*6760*/  MOV R97, R86 ;  /* 0x0000005600617202 */ /* 0x000fe40000000f00 */
[----:B------:R-:W-:Y:S01]  /*6770*/  MOV R61, R68 ;  /* 0x00000044003d7202 */ /* 0x000fe20000000f00 */
[----:B------:R1:W3:Y:S02]  /*6780*/  MUFU.EX2 R85, R2 ;  /* 0x0000000200557308 */ /* 0x0002e40000000800 */
[----:B------:R-:W-:Y:S01]  /*6790*/  HMMA.16816.F32 R64, R8, R30, R64 ;  /* 0x0000001e0840723c */ /* 0x000fe20000001840 */
[----:B------:R-:W4:Y:S01]  /*67a0*/  LDSM.16.MT88.4 R28, [R156+0xb800] ;  /* 0x00b800009c1c783b */ /* 0x000f220000004200 */
[----:B------:R-:W-:-:S06]  /*67b0*/  MOV R63, R208 ;  /* 0x000000d0003f7202 */ /* 0x000fcc0000000f00 */
[----:B-----5:R-:W-:Y:S01]  /*67c0*/  HMMA.16816.F32 R36, R8, R24, R36 ;  /* 0x000000180824723c */ /* 0x020fe20000001824 */
[----:B-1----:R-:W-:-:S07]  /*67d0*/  FFMA.FTZ R2, R98, R0, -R3 ;  /* 0x0000000062027223 */ /* 0x002fce0000010803 */
[C---:B------:R-:W-:Y:S01]  /*67e0*/  HMMA.16816.F32 R32, R8.reuse, R26, R32 ;  /* 0x0000001a0820723c */ /* 0x040fe20000001820 */
[----:B------:R-:W1:Y:S01]  /*67f0*/  LDSM.16.MT88.4 R24, [R136+0xb800] ;  /* 0x00b800008818783b */ /* 0x000e620000004200 */
[----:B------:R5:W-:Y:S06]  /*6800*/  MUFU.EX2 R86, R2 ;  /* 0x0000000200567308 */ /* 0x000bec0000000800 */
[C---:B--2---:R-:W-:Y:S08]  /*6810*/  HMMA.16816.F32 R44, R8.reuse, R12, R40 ;  /* 0x0000000c082c723c */ /* 0x044ff00000001828 */
[----:B------:R-:W-:Y:S01]  /*6820*/  HMMA.16816.F32 R20, R8, R14, R20 ;  /* 0x0000000e0814723c */ /* 0x000fe20000001814 */
[----:B------:R-:W2:Y:S01]  /*6830*/  LDSM.16.MT88.4 R12, [R72+0xb800] ;  /* 0x00b80000480c783b */ /* 0x000ea20000004200 */
[----:B-----5:R-:W-:-:S04]  /*6840*/  FFMA.FTZ R2, R109, R0, -R5 ;  /* 0x000000006d027223 */ /* 0x020fc80000010805 */
[----:B------:R5:W-:Y:S02]  /*6850*/  MUFU.EX2 R77, R2 ;  /* 0x00000002004d7308 */ /* 0x000be40000000800 */
[C---:B------:R-:W-:Y:S08]  /*6860*/  HMMA.16816.F32 R52, R8.reuse, R16, R52 ;  /* 0x000000100834723c */ /* 0x040ff00000001834 */
[----:B------:R-:W-:Y:S01]  /*6870*/  HMMA.16816.F32 R68, R8, R18, R56 ;  /* 0x000000120844723c */ /* 0x000fe20000001838 */
[----:B------:R-:W2:Y:S01]  /*6880*/  LDSM.16.MT88.4 R16, [R160+0xb800] ;  /* 0x00b80000a010783b */ /* 0x000ea20000004200 */
[----:B---3--:R-:W-:Y:S01]  /*6890*/  F2FP.F16.F32.PACK_AB R9, R85, R74 ;  /* 0x0000004a5509723e */ /* 0x008fe200000000ff */
[----:B-----5:R-:W-:-:S04]  /*68a0*/  FFMA.FTZ R2, R108, R0, -R5 ;  /* 0x000000006c027223 */ /* 0x020fc80000010805 */
[----:B------:R3:W5:Y:S02]  /*68b0*/  MUFU.EX2 R247, R2 ;  /* 0x0000000200f77308 */ /* 0x0007640000000800 */
[----:B---3--:R-:W-:Y:S01]  /*68c0*/  FFMA.FTZ R2, R110, R0, -R5 ;  /* 0x000000006e027223 */ /* 0x008fe20000010805 */
[----:B-----5:R-:W-:-:S05]  /*68d0*/  F2FP.F16.F32.PACK_AB R8, R247, R77 ;  /* 0x0000004df708723e */ /* 0x020fca00000000ff */
[----:B------:R3:W-:Y:S02]  /*68e0*/  MUFU.EX2 R246, R2 ;  /* 0x0000000200f67308 */ /* 0x0007e40000000800 */
[----:B---3--:R-:W-:-:S06]  /*68f0*/  FFMA.FTZ R2, R99, R0, -R5 ;  /* 0x0000000063027223 */ /* 0x008fcc0000010805 */
[----:B------:R3:W5:Y:S02]  /*6900*/  MUFU.EX2 R245, R2 ;  /* 0x0000000200f57308 */ /* 0x0007640000000800 */
[----:B---3--:R-:W-:Y:S01]  /*6910*/  FFMA.FTZ R2, R111, R0, -R3 ;  /* 0x000000006f027223 */ /* 0x008fe20000010803 */
[----:B-----5:R-:W-:-:S05]  /*6920*/  F2FP.F16.F32.PACK_AB R10, R245, R246 ;  /* 0x000000f6f50a723e */ /* 0x020fca00000000ff */
[----:B------:R3:W5:Y:S02]  /*6930*/  MUFU.EX2 R244, R2 ;  /* 0x0000000200f47308 */ /* 0x0007640000000800 */
[----:B---3--:R-:W-:Y:S01]  /*6940*/  FFMA.FTZ R2, R116, R0, -R3 ;  /* 0x0000000074027223 */ /* 0x008fe20000010803 */
[----:B-----5:R-:W-:-:S05]  /*6950*/  F2FP.F16.F32.PACK_AB R11, R244, R86 ;  /* 0x00000056f40b723e */ /* 0x020fca00000000ff */
[----:B------:R3:W-:Y:S02]  /*6960*/  MUFU.EX2 R234, R2 ;  /* 0x0000000200ea7308 */ /* 0x0007e40000000800 */
[C---:B----4-:R-:W-:Y:S08]  /*6970*/  HMMA.16816.F32 R48, R8.reuse, R28, R48 ;  /* 0x0000001c0830723c */ /* 0x050ff00000001830 */
[----:B------:R-:W-:Y:S01]  /*6980*/  HMMA.16816.F32 R64, R8, R30, R64 ;  /* 0x0000001e0840723c */ /* 0x000fe20000001840 */
[----:B------:R-:W4:Y:S01]  /*6990*/  LDSM.16.MT88.4 R28, [R156+0xc000] ;  /* 0x00c000009c1c783b */ /* 0x000f220000004200 */
[----:B---3--:R-:W-:-:S06]  /*69a0*/  FFMA.FTZ R2, R117, R0, -R3 ;  /* 0x0000000075027223 */ /* 0x008fcc0000010803 */
[C---:B-1----:R-:W-:Y:S01]  /*69b0*/  HMMA.16816.F32 R36, R8.reuse, R24, R36 ;  /* 0x000000180824723c */ /* 0x042fe20000001824 */
[----:B------:R1:W3:Y:S07]  /*69c0*/  MUFU.EX2 R235, R2 ;  /* 0x0000000200eb7308 */ /* 0x0002ee0000000800 */
[C---:B------:R-:W-:Y:S01]  /*69d0*/  HMMA.16816.F32 R32, R8.reuse, R26, R32 ;  /* 0x0000001a0820723c */ /* 0x040fe20000001820 */
[----:B------:R-:W5:Y:S07]  /*69e0*/  LDSM.16.MT88.4 R24, [R136+0xc000] ;  /* 0x00c000008818783b */ /* 0x000f6e0000004200 */
[----:B--2---:R-:W-:Y:S01]  /*69f0*/  HMMA.16816.F32 R44, R8, R12, R44 ;  /* 0x0000000c082c723c */ /* 0x004fe2000000182c */
[----:B-1----:R-:W-:-:S04]  /*6a00*/  FFMA.FTZ R2, R118, R0, -R3 ;  /* 0x0000000076027223 */ /* 0x002fc80000010803 */
[----:B------:R1:W-:Y:S03]  /*6a10*/  MUFU.EX2 R228, R2 ;  /* 0x0000000200e47308 */ /* 0x0003e60000000800 */
[C---:B------:R-:W-:Y:S01]  /*6a20*/  HMMA.16816.F32 R20, R8.reuse, R14, R20 ;  /* 0x0000000e0814723c */ /* 0x040fe20000001814 */
[----:B------:R-:W2:Y:S07]  /*6a30*/  LDSM.16.MT88.4 R12, [R72+0xc000] ;  /* 0x00c00000480c783b */ /* 0x000eae0000004200 */
[----:B------:R-:W-:Y:S01]  /*6a40*/  HMMA.16816.F32 R56, R8, R16, R52 ;  /* 0x000000100838723c */ /* 0x000fe20000001834 */
[----:B-1----:R-:W-:-:S07]  /*6a50*/  FFMA.FTZ R2, R125, R0, -R5 ;  /* 0x000000007d027223 */ /* 0x002fce0000010805 */
[----:B------:R-:W-:Y:S01]  /*6a60*/  HMMA.16816.F32 R68, R8, R18, R68 ;  /* 0x000000120844723c */ /* 0x000fe20000001844 */
[----:B------:R-:W1:Y:S01]  /*6a70*/  LDSM.16.MT88.4 R16, [R160+0xc000] ;  /* 0x00c00000a010783b */ /* 0x000e620000004200 */
[----:B---3--:R-:W-:Y:S01]  /*6a80*/  F2FP.F16.F32.PACK_AB R9, R235, R234 ;  /* 0x000000eaeb09723e */ /* 0x008fe200000000ff */
[----:B------:R3:W-:Y:S02]  /*6a90*/  MUFU.EX2 R227, R2 ;  /* 0x0000000200e37308 */ /* 0x0007e40000000800 */
[----:B---3--:R-:W-:-:S06]  /*6aa0*/  FFMA.FTZ R2, R124, R0, -R5 ;  /* 0x000000007c027223 */ /* 0x008fcc0000010805 */
        /* <DEDUP_REMOVED lines=13> */
[----:B------:R-:W-:Y:S01]  /*6b80*/  HMMA.16816.F32 R64, R8, R30, R64 ;  /* 0x0000001e0840723c */ /* 0x000fe20000001840 */
[----:B------:R-:W4:Y:S01]  /*6b90*/  LDSM.16.MT88.4 R28, [R156+0xc800] ;  /* 0x00c800009c1c783b */ /* 0x000f220000004200 */
[----:B---3--:R-:W-:-:S06]  /*6ba0*/  FFMA.FTZ R2, R133, R0, -R3 ;  /* 0x0000000085027223 */ /* 0x008fcc0000010803 */
[C---:B-----5:R-:W-:Y:S01]  /*6bb0*/  HMMA.16816.F32 R36, R8.reuse, R24, R36 ;  /* 0x000000180824723c */ /* 0x060fe20000001824 */
[----:B------:R3:W5:Y:S07]  /*6bc0*/  MUFU.EX2 R222, R2 ;  /* 0x0000000200de7308 */ /* 0x00076e0000000800 */
[C---:B------:R-:W-:Y:S01]  /*6bd0*/  HMMA.16816.F32 R32, R8.reuse, R26, R32 ;  /* 0x0000001a0820723c */ /* 0x040fe20000001820 */
[----:B------:R-:W4:Y:S07]  /*6be0*/  LDSM.16.MT88.4 R24, [R136+0xc800] ;  /* 0x00c800008818783b */ /* 0x000f2e0000004200 */
[----:B--2---:R-:W-:Y:S01]  /*6bf0*/  HMMA.16816.F32 R44, R8, R12, R44 ;  /* 0x0000000c082c723c */ /* 0x004fe2000000182c */
[----:B---3--:R-:W-:-:S04]  /*6c00*/  FFMA.FTZ R2, R134, R0, -R3 ;  /* 0x0000000086027223 */ /* 0x008fc80000010803 */
[----:B------:R2:W-:Y:S03]  /*6c10*/  MUFU.EX2 R220, R2 ;  /* 0x0000000200dc7308 */ /* 0x0005e60000000800 */
[C---:B------:R-:W-:Y:S01]  /*6c20*/  HMMA.16816.F32 R20, R8.reuse, R14, R20 ;  /* 0x0000000e0814723c */ /* 0x040fe20000001814 */
[----:B------:R-:W3:Y:S07]  /*6c30*/  LDSM.16.MT88.4 R12, [R72+0xc800] ;  /* 0x00c80000480c783b */ /* 0x000eee0000004200 */
[----:B-1----:R-:W-:Y:S01]  /*6c40*/  HMMA.16816.F32 R56, R8, R16, R56 ;  /* 0x000000100838723c */ /* 0x002fe20000001838 */
[----:B--2---:R-:W-:-:S07]  /*6c50*/  FFMA.FTZ R2, R144, R0, -R5 ;  /* 0x0000000090027223 */ /* 0x004fce0000010805 */
[----:B------:R-:W-:Y:S01]  /*6c60*/  HMMA.16816.F32 R68, R8, R18, R68 ;  /* 0x000000120844723c */ /* 0x000fe20000001844 */
[----:B------:R-:W1:Y:S01]  /*6c70*/  LDSM.16.MT88.4 R16, [R160+0xc800] ;  /* 0x00c80000a010783b */ /* 0x000e620000004200 */
[----:B-----5:R-:W-:Y:S01]  /*6c80*/  F2FP.F16.F32.PACK_AB R9, R222, R221 ;  /* 0x000000ddde09723e */ /* 0x020fe200000000ff */
[----:B------:R2:W-:Y:S02]  /*6c90*/  MUFU.EX2 R219, R2 ;  /* 0x0000000200db7308 */ /* 0x0005e40000000800 */
[----:B--2---:R-:W-:-:S06]  /*6ca0*/  FFMA.FTZ R2, R139, R0, -R5 ;  /* 0x000000008b027223 */ /* 0x004fcc0000010805 */
[----:B------:R2:W5:Y:S02]  /*6cb0*/  MUFU.EX2 R218, R2 ;  /* 0x0000000200da7308 */ /* 0x0005640000000800 */
[----:B--2---:R-:W-:Y:S01]  /*6cc0*/  FFMA.FTZ R2, R145, R0, -R5 ;  /* 0x0000000091027223 */ /* 0x004fe20000010805 */
[----:B-----5:R-:W-:-:S05]  /*6cd0*/  F2FP.F16.F32.PACK_AB R8, R218, R219 ;  /* 0x000000dbda08723e */ /* 0x020fca00000000ff */
[----:B------:R2:W-:Y:S02]  /*6ce0*/  MUFU.EX2 R217, R2 ;  /* 0x0000000200d97308 */ /* 0x0005e40000000800 */
[----:B--2---:R-:W-:-:S06]  /*6cf0*/  FFMA.FTZ R2, R135, R0, -R5 ;  /* 0x0000000087027223 */ /* 0x004fcc0000010805 */
[----:B------:R2:W5:Y:S02]  /*6d00*/  MUFU.EX2 R216, R2 ;  /* 0x0000000200d87308 */ /* 0x0005640000000800 */
[----:B--2---:R-:W-:Y:S01]  /*6d10*/  FFMA.FTZ R2, R146, R0, -R3 ;  /* 0x0000000092027223 */ /* 0x004fe20000010803 */
[----:B-----5:R-:W-:-:S05]  /*6d20*/  F2FP.F16.F32.PACK_AB R10, R216, R217 ;  /* 0x000000d9d80a723e */ /* 0x020fca00000000ff */
[----:B------:R2:W5:Y:S02]  /*6d30*/  MUFU.EX2 R215, R2 ;  /* 0x0000000200d77308 */ /* 0x0005640000000800 */
[----:B--2---:R-:W-:Y:S01]  /*6d40*/  FFMA.FTZ R2, R147, R0, -R3 ;  /* 0x0000000093027223 */ /* 0x004fe20000010803 */
[----:B-----5:R-:W-:-:S05]  /*6d50*/  F2FP.F16.F32.PACK_AB R11, R215, R220 ;  /* 0x000000dcd70b723e */ /* 0x020fca00000000ff */
[----:B------:R2:W-:Y:S02]  /*6d60*/  MUFU.EX2 R214, R2 ;  /* 0x0000000200d67308 */ /* 0x0005e40000000800 */
[C---:B----4-:R-:W-:Y:S08]  /*6d70*/  HMMA.16816.F32 R48, R8.reuse, R28, R48 ;  /* 0x0000001c0830723c */ /* 0x050ff00000001830 */
[----:B------:R-:W-:Y:S01]  /*6d80*/  HMMA.16816.F32 R64, R8, R30, R64 ;  /* 0x0000001e0840723c */ /* 0x000fe20000001840 */
[----:B------:R-:W4:Y:S01]  /*6d90*/  LDSM.16.MT88.4 R28, [R156+0xd000] ;  /* 0x00d000009c1c783b */ /* 0x000f220000004200 */
[----:B--2---:R-:W-:-:S06]  /*6da0*/  FFMA.FTZ R2, R148, R0, -R3 ;  /* 0x0000000094027223 */ /* 0x004fcc0000010803 */
[C---:B------:R-:W-:Y:S01]  /*6db0*/  HMMA.16816.F32 R36, R8.reuse, R24, R36 ;  /* 0x000000180824723c */ /* 0x040fe20000001824 */
[----:B------:R2:W5:Y:S07]  /*6dc0*/  MUFU.EX2 R213, R2 ;  /* 0x0000000200d57308 */ /* 0x00056e0000000800 */
[C---:B------:R-:W-:Y:S01]  /*6dd0*/  HMMA.16816.F32 R32, R8.reuse, R26, R32 ;  /* 0x0000001a0820723c */ /* 0x040fe20000001820 */
[----:B------:R-:W4:Y:S07]  /*6de0*/  LDSM.16.MT88.4 R24, [R136+0xd000] ;  /* 0x00d000008818783b */ /* 0x000f2e0000004200 */
[----:B---3--:R-:W-:Y:S01]  /*6df0*/  HMMA.16816.F32 R44, R8, R12, R44 ;  /* 0x0000000c082c723c */ /* 0x008fe2000000182c */
[----:B--2---:R-:W-:-:S04]  /*6e00*/  FFMA.FTZ R2, R151, R0, -R3 ;  /* 0x0000000097027223 */ /* 0x004fc80000010803 */
        /* <DEDUP_REMOVED lines=20> */
[----:B-----5:R-:W-:Y:S02]  /*6f50*/  F2FP.F16.F32.PACK_AB R11, R157, R212 ;  /* 0x000000d49d0b723e */ /* 0x020fe400000000ff */
[----:B------:R-:W-:-:S03]  /*6f60*/  MOV R158, R86 ;  /* 0x00000056009e7202 */ /* 0x000fc60000000f00 */
[----:B------:R2:W-:Y:S02]  /*6f70*/  MUFU.EX2 R154, R2 ;  /* 0x00000002009a7308 */ /* 0x0005e40000000800 */
[C---:B----4-:R-:W-:Y:S08]  /*6f80*/  HMMA.16816.F32 R48, R8.reuse, R28, R48 ;  /* 0x0000001c0830723c */ /* 0x050ff00000001830 */
[----:B------:R-:W-:Y:S01]  /*6f90*/  HMMA.16816.F32 R64, R8, R30, R64 ;  /* 0x0000001e0840723c */ /* 0x000fe20000001840 */
[----:B------:R-:W4:Y:S01]  /*6fa0*/  LDSM.16.MT88.4 R28, [R156+0xd800] ;  /* 0x00d800009c1c783b */ /* 0x000f220000004200 */
[----:B--2---:R-:W-:Y:S01]  /*6fb0*/  FFMA.FTZ R2, R159, R0, -R3 ;  /* 0x000000009f027223 */ /* 0x004fe20000010803 */
[----:B------:R-:W-:-:S05]  /*6fc0*/  MOV R159, R85 ;  /* 0x00000055009f7202 */ /* 0x000fca0000000f00 */
[C---:B------:R-:W-:Y:S01]  /*6fd0*/  HMMA.16816.F32 R36, R8.reuse, R24, R36 ;  /* 0x000000180824723c */ /* 0x040fe20000001824 */
[----:B------:R2:W5:Y:S07]  /*6fe0*/  MUFU.EX2 R155, R2 ;  /* 0x00000002009b7308 */ /* 0x00056e0000000800 */
[C---:B------:R-:W-:Y:S01]  /*6ff0*/  HMMA.16816.F32 R32, R8.reuse, R26, R32 ;  /* 0x0000001a0820723c */ /* 0x040fe20000001820 */
[----:B------:R-:W4:Y:S07]  /*7000*/  LDSM.16.MT88.4 R24, [R136+0xd800] ;  /* 0x00d800008818783b */ /* 0x000f2e0000004200 */
[----:B---3--:R-:W-:Y:S01]  /*7010*/  HMMA.16816.F32 R44, R8, R12, R44 ;  /* 0x0000000c082c723c */ /* 0x008fe2000000182c */
[----:B--2---:R-:W-:Y:S01]  /*7020*/  FFMA.FTZ R2, R161, R0, -R3 ;  /* 0x00000000a1027223 */ /* 0x004fe20000010803 */
[----:B------:R-:W-:-:S03]  /*7030*/  MOV R161, R84 ;  /* 0x0000005400a17202 */ /* 0x000fc60000000f00 */
[----:B------:R2:W-:Y:S03]  /*7040*/  MUFU.EX2 R153, R2 ;  /* 0x0000000200997308 */ /* 0x0005e60000000800 */
[C---:B------:R-:W-:Y:S01]  /*7050*/  HMMA.16816.F32 R20, R8.reuse, R14, R20 ;  /* 0x0000000e0814723c */ /* 0x040fe20000001814 */
[----:B------:R-:W3:Y:S07]  /*7060*/  LDSM.16.MT88.4 R12, [R72+0xd800] ;  /* 0x00d80000480c783b */ /* 0x000eee0000004200 */
[----:B-1----:R-:W-:Y:S01]  /*7070*/  HMMA.16816.F32 R56, R8, R16, R56 ;  /* 0x000000100838723c */ /* 0x002fe20000001838 */
[----:B--2---:R-:W-:Y:S01]  /*7080*/  FFMA.FTZ R2, R164, R0, -R5 ;  /* 0x00000000a4027223 */ /* 0x004fe20000010805 */
[----:B------:R-:W-:-:S06]  /*7090*/  MOV R164, R62 ;  /* 0x0000003e00a47202 */ /* 0x000fcc0000000f00 */
[----:B------:R-:W-:Y:S01]  /*70a0*/  HMMA.16816.F32 R68, R8, R18, R68 ;  /* 0x000000120844723c */ /* 0x000fe20000001844 */
[----:B------:R-:W-:Y:S01]  /*70b0*/  MOV R62, R137 ;  /* 0x00000089003e7202 */ /* 0x000fe20000000f00 */
[----:B------:R1:W-:Y:S01]  /*70c0*/  MUFU.EX2 R152, R2 ;  /* 0x0000000200987308 */ /* 0x0003e20000000800 */
[----:B------:R-:W2:Y:S01]  /*70d0*/  LDSM.16.MT88.4 R16, [R160+0xd800] ;  /* 0x00d80000a010783b */ /* 0x000ea20000004200 */
[----:B-----5:R-:W-:Y:S01]  /*70e0*/  F2FP.F16.F32.PACK_AB R9, R155, R154 ;  /* 0x0000009a9b09723e */ /* 0x020fe200000000ff */
[--C-:B-1----:R-:W-:Y:S01]  /*70f0*/  FFMA.FTZ R2, R163, R0, -R5.reuse ;  /* 0x00000000a3027223 */ /* 0x102fe20000010805 */
[----:B------:R-:W-:Y:S02]  /*7100*/  MOV R163, R61 ;  /* 0x0000003d00a37202 */ /* 0x000fe40000000f00 */
[----:B------:R-:W-:Y:S02]  /*7110*/  MOV R61, R138 ;  /* 0x0000008a003d7202 */ /* 0x000fe40000000f00 */
[----:B------:R1:W5:Y:S02]  /*7120*/  MUFU.EX2 R151, R2 ;  /* 0x0000000200977308 */ /* 0x0003640000000800 */
[----:B-1----:R-:W-:Y:S01]  /*7130*/  FFMA.FTZ R2, R165, R0, -R5 ;  /* 0x00000000a5027223 */ /* 0x002fe20000010805 */
[----:B-----5:R-:W-:-:S02]  /*7140*/  F2FP.F16.F32.PACK_AB R8, R151, R152 ;  /* 0x000000989708723e */ /* 0x020fc400000000ff */
[----:B------:R-:W-:-:S03]  /*7150*/  MOV R165, R97 ;  /* 0x0000006100a57202 */ /* 0x000fc60000000f00 */
[----:B------:R1:W-:Y:S02]  /*7160*/  MUFU.EX2 R148, R2 ;  /* 0x0000000200947308 */ /* 0x0003e40000000800 */
[----:B-1----:R-:W-:Y:S01]  /*7170*/  FFMA.FTZ R2, R162, R0, -R5 ;  /* 0x00000000a2027223 */ /* 0x002fe20000010805 */
[----:B------:R-:W-:-:S05]  /*7180*/  MOV R162, R96 ;  /* 0x0000006000a27202 */ /* 0x000fca0000000f00 */
[----:B------:R1:W5:Y:S02]  /*7190*/  MUFU.EX2 R147, R2 ;  /* 0x0000000200937308 */ /* 0x0003640000000800 */
[----:B-1----:R-:W-:Y:S01]  /*71a0*/  FFMA.FTZ R2, R166, R0, -R3 ;  /* 0x00000000a6027223 */ /* 0x002fe20000010803 */
[----:B-----5:R-:W-:Y:S02]  /*71b0*/  F2FP.F16.F32.PACK_AB R10, R147, R148 ;  /* 0x00000094930a723e */ /* 0x020fe400000000ff */
[----:B------:R-:W-:-:S03]  /*71c0*/  MOV R166, R76 ;  /* 0x0000004c00a67202 */ /* 0x000fc60000000f00 */
[----:B------:R1:W5:Y:S01]  /*71d0*/  MUFU.EX2 R146, R2 ;  /* 0x0000000200927308 */ /* 0x0003620000000800 */
[----:B------:R-:W-:Y:S01]  /*71e0*/  MOV R76, R91 ;  /* 0x0000005b004c7202 */ /* 0x000fe20000000f00 */
[----:B-1----:R-:W-:Y:S01]  /*71f0*/  FFMA.FTZ R2, R167, R0, -R3 ;  /* 0x00000000a7027223 */ /* 0x002fe20000010803 */
[----:B-----5:R-:W-:Y:S02]  /*7200*/  F2FP.F16.F32.PACK_AB R11, R146, R153 ;  /* 0x00000099920b723e */ /* 0x020fe400000000ff */
[----:B------:R-:W-:-:S03]  /*7210*/  MOV R167, R94 ;  /* 0x0000005e00a77202 */ /* 0x000fc60000000f00 */
[----:B------:R1:W-:Y:S02]  /*7220*/  MUFU.EX2 R139, R2 ;  /* 0x00000002008b7308 */ /* 0x0003e40000000800 */
[C---:B----4-:R-:W-:Y:S08]  /*7230*/  HMMA.16816.F32 R48, R8.reuse, R28, R48 ;  /* 0x0000001c0830723c */ /* 0x050ff00000001830 */
[----:B------:R-:W-:Y:S01]  /*7240*/  HMMA.16816.F32 R64, R8, R30, R64 ;  /* 0x0000001e0840723c */ /* 0x000fe20000001840 */
[----:B------:R-:W4:Y:S01]  /*7250*/  LDSM.16.MT88.4 R28, [R156+0xe000] ;  /* 0x00e000009c1c783b */ /* 0x000f220000004200 */
[----:B-1----:R-:W-:Y:S01]  /*7260*/  FFMA.FTZ R2, R170, R0, -R3 ;  /* 0x00000000aa027223 */ /* 0x002fe20000010803 */
[----:B------:R-:W-:-:S05]  /*7270*/  MOV R170, R90 ;  /* 0x0000005a00aa7202 */ /* 0x000fca0000000f00 */
[C---:B------:R-:W-:Y:S01]  /*7280*/  HMMA.16816.F32 R40, R8.reuse, R24, R36 ;  /* 0x000000180828723c */ /* 0x040fe20000001824 */
[----:B------:R1:W5:Y:S07]  /*7290*/  MUFU.EX2 R145, R2 ;  /* 0x0000000200917308 */ /* 0x00036e0000000800 */
[C---:B------:R-:W-:Y:S01]  /*72a0*/  HMMA.16816.F32 R32, R8.reuse, R26, R32 ;  /* 0x0000001a0820723c */ /* 0x040fe20000001820 */
[----:B------:R-:W4:Y:S07]  /*72b0*/  LDSM.16.MT88.4 R24, [R136+0xe000] ;  /* 0x00e000008818783b */ /* 0x000f2e0000004200 */
[----:B---3--:R-:W-:Y:S01]  /*72c0*/  HMMA.16816.F32 R36, R8, R12, R44 ;  /* 0x0000000c0824723c */ /* 0x008fe2000000182c */
[----:B-1----:R-:W-:Y:S01]  /*72d0*/  FFMA.FTZ R2, R172, R0, -R3 ;  /* 0x00000000ac027223 */ /* 0x002fe20000010803 */
[----:B------:R-:W-:-:S03]  /*72e0*/  MOV R172, R87 ;  /* 0x0000005700ac7202 */ /* 0x000fc60000000f00 */
[----:B------:R1:W-:Y:S03]  /*72f0*/  MUFU.EX2 R144, R2 ;  /* 0x0000000200907308 */ /* 0x0003e60000000800 */
[C---:B------:R-:W-:Y:S01]  /*7300*/  HMMA.16816.F32 R20, R8.reuse, R14, R20 ;  /* 0x0000000e0814723c */ /* 0x040fe20000001814 */
[----:B------:R-:W3:Y:S07]  /*7310*/  LDSM.16.MT88.4 R12, [R72+0xe000] ;  /* 0x00e00000480c783b */ /* 0x000eee0000004200 */
[----:B--2---:R-:W-:Y:S01]  /*7320*/  HMMA.16816.F32 R56, R8, R16, R56 ;  /* 0x000000100838723c */ /* 0x004fe20000001838 */
[----:B-1----:R-:W-:-:S07]  /*7330*/  FFMA.FTZ R2, R174, R0, -R5 ;  /* 0x00000000ae027223 */ /* 0x002fce0000010805 */
[----:B------:R-:W-:Y:S01]  /*7340*/  HMMA.16816.F32 R68, R8, R18, R68 ;  /* 0x000000120844723c */ /* 0x000fe20000001844 */
[----:B------:R-:W1:Y:S01]  /*7350*/  LDSM.16.MT88.4 R16, [R160+0xe000] ;  /* 0x00e00000a010783b */ /* 0x000e620000004200 */
[----:B-----5:R-:W-:Y:S01]  /*7360*/  F2FP.F16.F32.PACK_AB R9, R145, R139 ;  /* 0x0000008b9109723e */ /* 0x020fe200000000ff */
[----:B------:R2:W-:Y:S01]  /*7370*/  MUFU.EX2 R138, R2 ;  /* 0x00000002008a7308 */ /* 0x0005e20000000800 */
[----:B------:R-:W-:Y:S01]  /*7380*/  MOV R174, R88 ;  /* 0x0000005800ae7202 */ /* 0x000fe20000000f00 */
[----:B--2---:R-:W-:Y:S01]  /*7390*/  FFMA.FTZ R2, R173, R0, -R5 ;  /* 0x00000000ad027223 */ /* 0x004fe20000010805 */
[----:B------:R-:W-:-:S05]  /*73a0*/  MOV R173, R81 ;  /* 0x0000005100ad7202 */ /* 0x000fca0000000f00 */
[----:B------:R2:W5:Y:S02]  /*73b0*/  MUFU.EX2 R137, R2 ;  /* 0x0000000200897308 */ /* 0x0005640000000800 */
[----:B--2---:R-:W-:Y:S01]  /*73c0*/  FFMA.FTZ R2, R175, R0, -R5 ;  /* 0x00000000af027223 */ /* 0x004fe20000010805 */
[----:B-----5:R-:W-:Y:S02]  /*73d0*/  F2FP.F16.F32.PACK_AB R8, R137, R138 ;  /* 0x0000008a8908723e */ /* 0x020fe400000000ff */
[----:B------:R-:W-:-:S03]  /*73e0*/  MOV R175, R61 ;  /* 0x0000003d00af7202 */ /* 0x000fc60000000f00 */
[----:B------:R2:W-:Y:S02]  /*73f0*/  MUFU.EX2 R135, R2 ;  /* 0x0000000200877308 */ /* 0x0005e40000000800 */
[----:B--2---:R-:W-:Y:S01]  /*7400*/  FFMA.FTZ R2, R140, R0, -R5 ;  /* 0x000000008c027223 */ /* 0x004fe20000010805 */
[----:B------:R-:W-:-:S05]  /*7410*/  MOV R140, R62 ;  /* 0x0000003e008c7202 */ /* 0x000fca0000000f00 */
[----:B------:R2:W5:Y:S02]  /*7420*/  MUFU.EX2 R134, R2 ;  /* 0x0000000200867308 */ /* 0x0005640000000800 */
[----:B--2---:R-:W-:Y:S01]  /*7430*/  FFMA.FTZ R2, R141, R0, -R3 ;  /* 0x000000008d027223 */ /* 0x004fe20000010803 */
[----:B-----5:R-:W-:Y:S02]  /*7440*/  F2FP.F16.F32.PACK_AB R10, R134, R135 ;  /* 0x00000087860a723e */ /* 0x020fe400000000ff */
[----:B------:R-:W-:-:S03]  /*7450*/  MOV R141, R63 ;  /* 0x0000003f008d7202 */ /* 0x000fc60000000f00 */
        /* <DEDUP_REMOVED lines=17> */
[----:B------:R-:W-:Y:S01]  /*7570*/  HMMA.16816.F32 R20, R8, R14, R20 ;  /* 0x0000000e0814723c */ /* 0x000fe20000001814 */
[----:B------:R-:W3:Y:S01]  /*7580*/  LDSM.16.MT88.4 R12, [R72+0xe800] ;  /* 0x00e80000480c783b */ /* 0x000ee20000004200 */
[----:B------:R-:W-:-:S04]  /*7590*/  FADD.FTZ R6, R129, R6 ;  /* 0x0000000681067221 */ /* 0x000fc80000010000 */
[----:B------:R-:W-:Y:S01]  /*75a0*/  FADD.FTZ R6, R7, R6 ;  /* 0x0000000607067221 */ /* 0x000fe20000010000 */
[----:B------:R-:W-:Y:S01]  /*75b0*/  FFMA.FTZ R7, R191, R0, -R5 ;  /* 0x00000000bf077223 */ /* 0x000fe20000010805 */
[----:B-1----:R-:W-:Y:S02]  /*75c0*/  HMMA.16816.F32 R56, R8, R16, R56 ;  /* 0x000000100838723c */ /* 0x002fe40000001838 */
[----:B------:R-:W-:-:S04]  /*75d0*/  FADD.FTZ R6, R141, R6 ;  /* 0x000000068d067221 */ /* 0x000fc80000010000 */
[----:B------:R-:W-:Y:S01]  /*75e0*/  FADD.FTZ R6, R140, R6 ;  /* 0x000000068c067221 */ /* 0x000fe20000010000 */
[----:B--2---:R-:W-:Y:S01]  /*75f0*/  FFMA.FTZ R2, R143, R0, -R5 ;  /* 0x000000008f027223 */ /* 0x004fe20000010805 */
[----:B------:R-:W-:Y:S01]  /*7600*/  HMMA.16816.F32 R68, R8, R18, R68 ;  /* 0x000000120844723c */ /* 0x000fe20000001844 */
[----:B------:R-:W1:Y:S01]  /*7610*/  LDSM.16.MT88.4 R16, [R160+0xe800] ;  /* 0x00e80000a010783b */ /* 0x000e620000004200 */
[----:B-----5:R-:W-:Y:S01]  /*7620*/  F2FP.F16.F32.PACK_AB R9, R132, R127 ;  /* 0x0000007f8409723e */ /* 0x020fe200000000ff */
[----:B------:R2:W-:Y:S01]  /*7630*/  MUFU.EX2 R126, R2 ;  /* 0x00000002007e7308 */ /* 0x0005e20000000800 */
[----:B------:R-:W-:-:S05]  /*7640*/  MOV R143, R80 ;  /* 0x00000050008f7202 */ /* 0x000fca0000000f00 */
[----:B------:R-:W-:-:S04]  /*7650*/  FADD.FTZ R4, R4, R143 ;  /* 0x0000008f04047221 */ /* 0x000fc80000010000 */
[----:B------:R-:W-:Y:S01]  /*7660*/  FADD.FTZ R4, R170, R4 ;  /* 0x00000004aa047221 */ /* 0x000fe20000010000 */
[----:B------:R-:W-:-:S03]  /*7670*/  MOV R170, R79 ;  /* 0x0000004f00aa7202 */ /* 0x000fc60000000f00 */
[----:B------:R-:W-:Y:S01]  /*7680*/  FADD.FTZ R4, R142, R4 ;  /* 0x000000048e047221 */ /* 0x000fe20000010000 */
[----:B--2---:R-:W-:-:S03]  /*7690*/  FFMA.FTZ R2, R130, R0, -R5 ;  /* 0x0000000082027223 */ /* 0x004fc60000010805 */
[----:B------:R-:W-:Y:S01]  /*76a0*/  FADD.FTZ R4, R78, R4 ;  /* 0x000000044e047221 */ /* 0x000fe20000010000 */
        /* <DEDUP_REMOVED lines=14> */
[----:B------:R-:W-:Y:S01]  /*7790*/  LDSM.16.MT88.4 R44, [R136+0xf000] ;  /* 0x00f00000882c783b */ /* 0x000fe20000004200 */
[----:B--2---:R-:W-:-:S06]  /*77a0*/  FFMA.FTZ R2, R112, R0, -R3 ;  /* 0x0000000070027223 */ /* 0x004fcc0000010803 */
[C---:B------:R-:W-:Y:S01]  /*77b0*/  HMMA.16816.F32 R48, R8.reuse, R26, R40 ;  /* 0x0000001a0830723c */ /* 0x040fe20000001828 */
[----:B------:R2:W4:Y:S01]  /*77c0*/  MUFU.EX2 R117, R2 ;  /* 0x0000000200757308 */ /* 0x0005220000000800 */
[----:B------:R-:W5:Y:S06]  /*77d0*/  LDSM.16.MT88.4 R24, [R156+0xf000] ;  /* 0x00f000009c18783b */ /* 0x000f6c0000004200 */
[C---:B---3--:R-:W-:Y:S01]  /*77e0*/  HMMA.16816.F32 R60, R8.reuse, R12, R36 ;  /* 0x0000000c083c723c */ /* 0x048fe20000001824 */
[----:B------:R-:W-:Y:S07]  /*77f0*/  LDSM.16.MT88.4 R36, [R136+0xf800] ;  /* 0x00f800008824783b */ /* 0x000fee0000004200 */
[----:B------:R-:W-:Y:S01]  /*7800*/  HMMA.16816.F32 R20, R8, R14, R20 ;  /* 0x0000000e0814723c */ /* 0x000fe20000001814 */
[----:B------:R-:W3:Y:S01]  /*7810*/  LDSM.16.MT88.4 R12, [R72+0xf000] ;  /* 0x00f00000480c783b */ /* 0x000ee20000004200 */
[----:B--2---:R-:W-:-:S04]  /*7820*/  FFMA.FTZ R2, R113, R0, -R3 ;  /* 0x0000000071027223 */ /* 0x004fc80000010803 */
[----:B------:R2:W-:Y:S02]  /*7830*/  MUFU.EX2 R113, R2 ;  /* 0x0000000200717308 */ /* 0x0005e40000000800 */
[C---:B-1----:R-:W-:Y:S08]  /*7840*/  HMMA.16816.F32 R56, R8.reuse, R16, R56 ;  /* 0x000000100838723c */ /* 0x042ff00000001838 */
[----:B------:R-:W-:Y:S01]  /*7850*/  HMMA.16816.F32 R68, R8, R18, R68 ;  /* 0x000000120844723c */ /* 0x000fe20000001844 */
[----:B------:R-:W1:Y:S01]  /*7860*/  LDSM.16.MT88.4 R16, [R160+0xf000] ;  /* 0x00f00000a010783b */ /* 0x000e620000004200 */
[----:B--2---:R-:W-:-:S06]  /*7870*/  FFMA.FTZ R2, R123, R0, -R5 ;  /* 0x000000007b027223 */ /* 0x004fcc0000010805 */
[----:B------:R-:W-:Y:S01]  /*7880*/  HMMA.16816.F32 R64, R8, R30, R64 ;  /* 0x0000001e0840723c */ /* 0x000fe20000001840 */
[----:B----4-:R-:W-:Y:S01]  /*7890*/  F2FP.F16.F32.PACK_AB R9, R117, R116 ;  /* 0x000000747509723e */ /* 0x010fe200000000ff */
[----:B------:R2:W-:Y:S02]  /*78a0*/  MUFU.EX2 R111, R2 ;  /* 0x00000002006f7308 */ /* 0x0005e40000000800 */
[----:B--2---:R-:W-:-:S06]  /*78b0*/  FFMA.FTZ R2, R114, R0, -R5 ;  /* 0x0000000072027223 */ /* 0x004fcc0000010805 */
[----:B------:R2:W4:Y:S02]  /*78c0*/  MUFU.EX2 R112, R2 ;  /* 0x0000000200707308 */ /* 0x0005240000000800 */
[----:B--2---:R-:W-:Y:S01]  /*78d0*/  FFMA.FTZ R2, R115, R0, -R5 ;  /* 0x0000000073027223 */ /* 0x004fe20000010805 */
[----:B----4-:R-:W-:-:S05]  /*78e0*/  F2FP.F16.F32.PACK_AB R8, R112, R111 ;  /* 0x0000006f7008723e */ /* 0x010fca00000000ff */
[----:B------:R2:W-:Y:S02]  /*78f0*/  MUFU.EX2 R110, R2 ;  /* 0x00000002006e7308 */ /* 0x0005e40000000800 */
[----:B--2---:R-:W-:-:S06]  /*7900*/  FFMA.FTZ R2, R104, R0, -R5 ;  /* 0x0000000068027223 */ /* 0x004fcc0000010805 */
[----:B------:R2:W4:Y:S02]  /*7910*/  MUFU.EX2 R109, R2 ;  /* 0x00000002006d7308 */ /* 0x0005240000000800 */
[----:B--2---:R-:W-:Y:S01]  /*7920*/  FFMA.FTZ R2, R105, R0, -R3 ;  /* 0x0000000069027223 */ /* 0x004fe20000010803 */
[----:B----4-:R-:W-:-:S05]  /*7930*/  F2FP.F16.F32.PACK_AB R10, R109, R110 ;  /* 0x0000006e6d0a723e */ /* 0x010fca00000000ff */
[----:B------:R2:W4:Y:S02]  /*7940*/  MUFU.EX2 R108, R2 ;  /* 0x00000002006c7308 */ /* 0x0005240000000800 */
[----:B--2---:R-:W-:Y:S01]  /*7950*/  FFMA.FTZ R2, R106, R0, -R3 ;  /* 0x000000006a027223 */ /* 0x004fe20000010803 */
[----:B----4-:R-:W-:-:S05]  /*7960*/  F2FP.F16.F32.PACK_AB R11, R108, R113 ;  /* 0x000000716c0b723e */ /* 0x010fca00000000ff */
[----:B------:R2:W-:Y:S02]  /*7970*/  MUFU.EX2 R104, R2 ;  /* 0x0000000200687308 */ /* 0x0005e40000000800 */
[C---:B-----5:R-:W-:Y:S08]  /*7980*/  HMMA.16816.F32 R28, R8.reuse, R24, R32 ;  /* 0x00000018081c723c */ /* 0x060ff00000001820 */
[----:B------:R-:W-:Y:S01]  /*7990*/  HMMA.16816.F32 R32, R8, R26, R64 ;  /* 0x0000001a0820723c */ /* 0x000fe20000001840 */
[----:B------:R-:W4:Y:S01]  /*79a0*/  LDSM.16.MT88.4 R24, [R156+0xf800] ;  /* 0x00f800009c18783b */ /* 0x000f220000004200 */
[----:B--2---:R-:W-:-:S06]  /*79b0*/  FFMA.FTZ R2, R100, R0, -R3 ;  /* 0x0000000064027223 */ /* 0x004fcc0000010803 */
[C---:B------:R-:W-:Y:S01]  /*79c0*/  HMMA.16816.F32 R40, R8.reuse, R44, R52 ;  /* 0x0000002c0828723c */ /* 0x040fe20000001834 */
[----:B------:R2:W5:Y:S01]  /*79d0*/  MUFU.EX2 R105, R2 ;  /* 0x0000000200697308 */ /* 0x0005620000000800 */
[----:B------:R-:W4:Y:S06]  /*79e0*/  LDSM.16.MT88.4 R52, [R160+0xf800] ;  /* 0x00f80000a034783b */ /* 0x000f2c0000004200 */
[C---:B------:R-:W-:Y:S08]  /*79f0*/  HMMA.16816.F32 R44, R8.reuse, R46, R48 ;  /* 0x0000002e082c723c */ /* 0x040ff00000001830 */
        /* <DEDUP_REMOVED lines=32> */
[----:B------:R-:W-:Y:S01]  /*7c00*/  HMMA.16816.F32 R40, R8, R52, R56 ;  /* 0x000000340828723c */ /* 0x000fe20000001838 */
[----:B--2---:R-:W-:-:S04]  /*7c10*/  FFMA.FTZ R2, R181, R0, -R3 ;  /* 0x00000000b5027223 */ /* 0x004fc80000010803 */
[----:B------:R2:W-:Y:S03]  /*7c20*/  MUFU.EX2 R91, R2 ;  /* 0x00000002005b7308 */ /* 0x0005e60000000800 */
[C---:B------:R-:W-:Y:S08]  /*7c30*/  HMMA.16816.F32 R52, R8.reuse, R54, R68 ;  /* 0x000000360834723c */ /* 0x040ff00000001844 */
[----:B---3--:R-:W-:Y:S01]  /*7c40*/  HMMA.16816.F32 R44, R8, R12, R64 ;  /* 0x0000000c082c723c */ /* 0x008fe20000001840 */
[----:B--2---:R-:W-:-:S07]  /*7c50*/  FFMA.FTZ R2, R183, R0, -R5 ;  /* 0x00000000b7027223 */ /* 0x004fce0000010805 */
[----:B------:R-:W-:Y:S01]  /*7c60*/  HMMA.16816.F32 R48, R8, R14, R48 ;  /* 0x0000000e0830723c */ /* 0x000fe20000001830 */
[----:B-----5:R-:W-:Y:S01]  /*7c70*/  F2FP.F16.F32.PACK_AB R9, R94, R95 ;  /* 0x0000005f5e09723e */ /* 0x020fe200000000ff */
[----:B------:R-:W-:Y:S01]  /*7c80*/  LDSM.16.MT88.4 R12, [R156+0x10800] ;  /* 0x010800009c0c783b */ /* 0x000fe20000004200 */
[----:B------:R2:W-:Y:S02]  /*7c90*/  MUFU.EX2 R90, R2 ;  /* 0x00000002005a7308 */ /* 0x0005e40000000800 */
[----:B--2---:R-:W-:-:S06]  /*7ca0*/  FFMA.FTZ R2, R182, R0, -R5 ;  /* 0x00000000b6027223 */ /* 0x004fcc0000010805 */
[----:B------:R2:W3:Y:S02]  /*7cb0*/  MUFU.EX2 R89, R2 ;  /* 0x0000000200597308 */ /* 0x0004e40000000800 */
[----:B--2---:R-:W-:Y:S01]  /*7cc0*/  FFMA.FTZ R2, R184, R0, -R5 ;  /* 0x00000000b8027223 */ /* 0x004fe20000010805 */
[----:B---3--:R-:W-:-:S05]  /*7cd0*/  F2FP.F16.F32.PACK_AB R8, R89, R90 ;  /* 0x0000005a5908723e */ /* 0x008fca00000000ff */
[----:B------:R2:W-:Y:S02]  /*7ce0*/  MUFU.EX2 R88, R2 ;  /* 0x0000000200587308 */ /* 0x0005e40000000800 */
[----:B--2---:R-:W-:-:S06]  /*7cf0*/  FFMA.FTZ R2, R92, R0, -R5 ;  /* 0x000000005c027223 */ /* 0x004fcc0000010805 */
[----:B------:R2:W3:Y:S02]  /*7d00*/  MUFU.EX2 R87, R2 ;  /* 0x0000000200577308 */ /* 0x0004e40000000800 */
[----:B--2---:R-:W-:Y:S01]  /*7d10*/  FFMA.FTZ R2, R93, R0, -R3 ;  /* 0x000000005d027223 */ /* 0x004fe20000010803 */
[----:B---3--:R-:W-:-:S05]  /*7d20*/  F2FP.F16.F32.PACK_AB R10, R87, R88 ;  /* 0x00000058570a723e */ /* 0x008fca00000000ff */
[----:B------:R2:W3:Y:S02]  /*7d30*/  MUFU.EX2 R86, R2 ;  /* 0x0000000200567308 */ /* 0x0004e40000000800 */
[----:B--2---:R-:W-:Y:S01]  /*7d40*/  FFMA.FTZ R2, R185, R0, -R3 ;  /* 0x00000000b9027223 */ /* 0x004fe20000010803 */
[----:B---3--:R-:W-:-:S05]  /*7d50*/  F2FP.F16.F32.PACK_AB R11, R86, R91 ;  /* 0x0000005b560b723e */ /* 0x008fca00000000ff */
[----:B------:R2:W-:Y:S02]  /*7d60*/  MUFU.EX2 R84, R2 ;  /* 0x0000000200547308 */ /* 0x0005e40000000800 */
[C---:B-1----:R-:W-:Y:S08]  /*7d70*/  HMMA.16816.F32 R60, R8.reuse, R16, R60 ;  /* 0x00000010083c723c */ /* 0x042ff0000000183c */
[----:B------:R-:W-:Y:S01]  /*7d80*/  HMMA.16816.F32 R56, R8, R18, R20 ;  /* 0x000000120838723c */ /* 0x000fe20000001814 */
[----:B------:R-:W1:Y:S01]  /*7d90*/  LDSM.16.MT88.4 R16, [R72+0x10000] ;  /* 0x010000004810783b */ /* 0x000e620000004200 */
[----:B--2---:R-:W-:-:S03]  /*7da0*/  FFMA.FTZ R2, R186, R0, -R3 ;  /* 0x00000000ba027223 */ /* 0x004fc60000010803 */
[----:B------:R-:W2:Y:S03]  /*7db0*/  LDSM.16.MT88.4 R20, [R136+0x10800] ;  /* 0x010800008814783b */ /* 0x000ea60000004200 */
[C---:B----4-:R-:W-:Y:S01]  /*7dc0*/  HMMA.16816.F32 R64, R8.reuse, R24, R28 ;  /* 0x000000180840723c */ /* 0x050fe2000000181c */
[----:B------:R3:W4:Y:S07]  /*7dd0*/  MUFU.EX2 R85, R2 ;  /* 0x0000000200557308 */ /* 0x00072e0000000800 */
[C---:B------:R-:W-:Y:S08]  /*7de0*/  HMMA.16816.F32 R68, R8.reuse, R36, R40 ;  /* 0x000000240844723c */ /* 0x040ff00000001828 */
[----:B------:R-:W-:Y:S01]  /*7df0*/  HMMA.16816.F32 R28, R8, R26, R32 ;  /* 0x0000001a081c723c */ /* 0x000fe20000001820 */
[----:B---3--:R-:W-:-:S04]  /*7e00*/  FFMA.FTZ R2, R187, R0, -R3 ;  /* 0x00000000bb027223 */ /* 0x008fc80000010803 */
[----:B------:R3:W-:Y:S03]  /*7e10*/  MUFU.EX2 R81, R2 ;  /* 0x0000000200517308 */ /* 0x0007e60000000800 */
[C---:B------:R-:W-:Y:S08]  /*7e20*/  HMMA.16816.F32 R40, R8.reuse, R38, R52 ;  /* 0x000000260828723c */ /* 0x040ff00000001834 */
[----:B-1----:R-:W-:Y:S01]  /*7e30*/  HMMA.16816.F32 R52, R8, R16, R44 ;  /* 0x000000100834723c */ /* 0x002fe2000000182c */
[----:B---3--:R-:W-:-:S07]  /*7e40*/  FFMA.FTZ R2, R189, R0, -R5 ;  /* 0x00000000bd027223 */ /* 0x008fce0000010805 */
[----:B------:R-:W-:Y:S01]  /*7e50*/  HMMA.16816.F32 R24, R8, R18, R48 ;  /* 0x000000120818723c */ /* 0x000fe20000001830 */
[----:B------:R-:W1:Y:S01]  /*7e60*/  LDSM.16.MT88.4 R16, [R160+0x10800] ;  /* 0x01080000a010783b */ /* 0x000e620000004200 */
[----:B------:R3:W-:Y:S01]  /*7e70*/  MUFU.EX2 R80, R2 ;  /* 0x0000000200507308 */ /* 0x0007e20000000800 */
[----:B----4-:R-:W-:Y:S01]  /*7e80*/  F2FP.F16.F32.PACK_AB R9, R85, R84 ;  /* 0x000000545509723e */ /* 0x010fe200000000ff */
[----:B---3--:R-:W-:-:S06]  /*7e90*/  FFMA.FTZ R2, R188, R0, -R5 ;  /* 0x00000000bc027223 */ /* 0x008fcc0000010805 */
[----:B------:R3:W4:Y:S02]  /*7ea0*/  MUFU.EX2 R79, R2 ;  /* 0x00000002004f7308 */ /* 0x0007240000000800 */
[----:B---3--:R-:W-:Y:S01]  /*7eb0*/  FFMA.FTZ R2, R190, R0, -R5 ;  /* 0x00000000be027223 */ /* 0x008fe20000010805 */
[----:B----4-:R-:W-:-:S05]  /*7ec0*/  F2FP.F16.F32.PACK_AB R8, R79, R80 ;  /* 0x000000504f08723e */ /* 0x010fca00000000ff */
[----:B------:R3:W-:Y:S02]  /*7ed0*/  MUFU.EX2 R78, R2 ;  /* 0x00000002004e7308 */ /* 0x0007e40000000800 */
[----:B---3--:R-:W-:Y:S01]  /*7ee0*/  FADD.FTZ R2, R175, R4 ;  /* 0x00000004af027221 */ /* 0x008fe20000010000 */
[----:B------:R-:W-:Y:S01]  /*7ef0*/  FADD.FTZ R4, R173, R6 ;  /* 0x00000006ad047221 */ /* 0x000fe20000010000 */
[----:B------:R-:W-:Y:S02]  /*7f00*/  FFMA.FTZ R6, R192, R0, -R3 ;  /* 0x00000000c0067223 */ /* 0x000fe40000010803 */
[----:B------:R-:W-:Y:S01]  /*7f10*/  FADD.FTZ R2, R161, R2 ;  /* 0x00000002a1027221 */ /* 0x000fe20000010000 */
[----:B------:R-:W-:Y:S01]  /*7f20*/  FADD.FTZ R4, R174, R4 ;  /* 0x00000004ae047221 */ /* 0x000fe20000010000 */
[----:B------:R-:W-:Y:S02]  /*7f30*/  MOV R161, R77 ;  /* 0x0000004d00a17202 */ /* 0x000fe40000000f00 */
[----:B------:R-:W-:Y:S01]  /*7f40*/  FADD.FTZ R2, R172, R2 ;  /* 0x00000002ac027221 */ /* 0x000fe20000010000 */
[----:B------:R-:W-:Y:S01]  /*7f50*/  FADD.FTZ R4, R76, R4 ;  /* 0x000000044c047221 */ /* 0x000fe20000010000 */
[----:B------:R-:W3:Y:S02]  /*7f60*/  MUFU.EX2 R77, R7 ;  /* 0x00000007004d7308 */ /* 0x000ee40000000800 */
[----:B------:R-:W-:Y:S01]  /*7f70*/  FADD.FTZ R2, R170, R2 ;  /* 0x00000002aa027221 */ /* 0x000fe20000010000 */
[----:B------:R-:W-:-:S05]  /*7f80*/  FADD.FTZ R4, R167, R4 ;  /* 0x00000004a7047221 */ /* 0x000fca0000010000 */
[----:B------:R4:W5:Y:S01]  /*7f90*/  MUFU.EX2 R76, R6 ;  /* 0x00000006004c7308 */ /* 0x0009620000000800 */
[----:B---3--:R-:W-:Y:S01]  /*7fa0*/  F2FP.F16.F32.PACK_AB R10, R77, R78 ;  /* 0x0000004e4d0a723e */ /* 0x008fe200000000ff */
[----:B----4-:R-:W-:Y:S01]  /*7fb0*/  FADD.FTZ R6, R166, R2 ;  /* 0x00000002a6067221 */ /* 0x010fe20000010000 */
[----:B------:R-:W-:Y:S01]  /*7fc0*/  FADD.FTZ R2, R162, R4 ;  /* 0x00000004a2027221 */ /* 0x000fe20000010000 */
[-CC-:B------:R-:W-:Y:S01]  /*7fd0*/  FFMA.FTZ R4, R193, R0.reuse, -R3.reuse ;  /* 0x00000000c1047223 */ /* 0x180fe20000010803 */
[----:B-----5:R-:W-:Y:S01]  /*7fe0*/  F2FP.F16.F32.PACK_AB R11, R76, R81 ;  /* 0x000000514c0b723e */ /* 0x020fe200000000ff */
[----:B------:R-:W-:Y:S01]  /*7ff0*/  FADD.FTZ R6, R165, R6 ;  /* 0x00000006a5067221 */ /* 0x000fe20000010000 */
[----:B------:R-:W-:Y:S02]  /*8000*/  FADD.FTZ R7, R75, R2 ;  /* 0x000000024b077221 */ /* 0x000fe40000010000 */
[----:B------:R3:W-:Y:S01]  /*8010*/  MUFU.EX2 R75, R4 ;  /* 0x00000004004b7308 */ /* 0x0007e20000000800 */
[----:B------:R-:W-:Y:S01]  /*8020*/  FADD.FTZ R2, R163, R6 ;  /* 0x00000006a3027221 */ /* 0x000fe20000010000 */
[----:B------:R-:W-:Y:S01]  /*8030*/  FFMA.FTZ R6, R73, R0, -R3 ;  /* 0x0000000049067223 */ /* 0x000fe20000010803 */
[----:B------:R-:W-:Y:S02]  /*8040*/  HMMA.16816.F32 R60, R8, R12, R60 ;  /* 0x0000000c083c723c */ /* 0x000fe4000000183c */
[----:B------:R-:W-:-:S03]  /*8050*/  FADD.FTZ R2, R74, R2 ;  /* 0x000000024a027221 */ /* 0x000fc60000010000 */
[----:B------:R4:W5:Y:S01]  /*8060*/  MUFU.EX2 R74, R6 ;  /* 0x00000006004a7308 */ /* 0x0009620000000800 */
[----:B------:R-:W-:Y:S02]  /*8070*/  FADD.FTZ R2, R159, R2 ;  /* 0x000000029f027221 */ /* 0x000fe40000010000 */
[----:B------:R-:W-:Y:S01]  /*8080*/  HMMA.16816.F32 R32, R8, R14, R56 ;  /* 0x0000000e0820723c */ /* 0x000fe20000001838 */
[----:B------:R-:W5:Y:S01]  /*8090*/  LDSM.16.MT88.4 R12, [R72+0x10800] ;  /* 0x01080000480c783b */ /* 0x000f620000004200 */
[----:B------:R-:W-:Y:S01]  /*80a0*/  FADD.FTZ R2, R158, R2 ;  /* 0x000000029e027221 */ /* 0x000fe20000010000 */
[----:B---3--:R-:W-:-:S03]  /*80b0*/  FADD.FTZ R4, R164, R7 ;  /* 0x00000007a4047221 */ /* 0x008fc60000010000 */
[----:B------:R-:W-:Y:S02]  /*80c0*/  FADD.FTZ R2, R244, R2 ;  /* 0x00000002f4027221 */ /* 0x000fe40000010000 */
[----:B--2---:R-:W-:Y:S01]  /*80d0*/  HMMA.16816.F32 R44, R8, R20, R64 ;  /* 0x00000014082c723c */ /* 0x004fe20000001840 */
[----:B------:R-:W-:Y:S01]  /*80e0*/  FADD.FTZ R4, R161, R4 ;  /* 0x00000004a1047221 */ /* 0x000fe20000010000 */
[----:B------:R-:W-:-:S03]  /*80f0*/  FADD.FTZ R2, R234, R2 ;  /* 0x00000002ea027221 */ /* 0x000fc60000010000 */
[----:B------:R-:W-:Y:S01]  /*8100*/  FADD.FTZ R4, R247, R4 ;  /* 0x00000004f7047221 */ /* 0x000fe20000010000 */
[----:B------:R-:W-:Y:S01]  /*8110*/  FADD.FTZ R2, R235, R2 ;  /* 0x00000002eb027221 */ /* 0x000fe20000010000 */
[----:B----4-:R-:W-:Y:S01]  /*8120*/  FFMA.FTZ R6, R194, R0, -R3 ;  /* 0x00000000c2067223 */ /* 0x010fe20000010803 */
[C---:B------:R-:W-:Y:S01]  /*8130*/  HMMA.16816.F32 R36, R8.reuse, R22, R28 ;  /* 0x000000160824723c */ /* 0x040fe2000000181c */
[----:B------:R-:W-:Y:S01]  /*8140*/  FADD.FTZ R4, R246, R4 ;  /* 0x00000004f6047221 */ /* 0x000fe20000010000 */
[----:B------:R-:W-:Y:S01]  /*8150*/  FADD.FTZ R2, R228, R2 ;  /* 0x00000002e4027221 */ /* 0x000fe20000010000 */
[----:B------:R2:W-:Y:S01]  /*8160*/  MUFU.EX2 R73, R6 ;  /* 0x0000000600497308 */ /* 0x0005e20000000800 */
[----:B------:R-:W-:Y:S01]  /*8170*/  LDSM.16.MT88.4 R20, [R156+0x11000] ;  /* 0x011000009c14783b */ /* 0x000fe20000004200 */
[----:B------:R-:W-:Y:S01]  /*8180*/  FADD.FTZ R4, R245, R4 ;  /* 0x00000004f5047221 */ /* 0x000fe20000010000 */
[----:B------:R-:W-:Y:S02]  /*8190*/  FADD.FTZ R2, R223, R2 ;  /* 0x00000002df027221 */ /* 0x000fe40000010000 */
[----:B-1----:R-:W-:Y:S01]  /*81a0*/  HMMA.16816.F32 R28, R8, R16, R68 ;  /* 0x00000010081c723c */ /* 0x002fe20000001844 */
[----:B------:R-:W-:Y:S01]  /*81b0*/  FADD.FTZ R4, R227, R4 ;  /* 0x00000004e3047221 */ /* 0x000fe20000010000 */
[----:B------:R-:W-:-:S03]  /*81c0*/  FADD.FTZ R2, R221, R2 ;  /* 0x00000002dd027221 */ /* 0x000fc60000010000 */
[----:B------:R-:W-:Y:S01]  /*81d0*/  FADD.FTZ R4, R226, R4 ;  /* 0x00000004e2047221 */ /* 0x000fe20000010000 */
[----:B------:R-:W-:Y:S02]  /*81e0*/  FADD.FTZ R2, R222, R2 ;  /* 0x00000002de027221 */ /* 0x000fe40000010000 */
[C---:B------:R-:W-:Y:S01]  /*81f0*/  HMMA.16816.F32 R40, R8.reuse, R18, R40 ;  /* 0x000000120828723c */ /* 0x040fe20000001828 */
[----:B------:R-:W-:Y:S01]  /*8200*/  FADD.FTZ R4, R225, R4 ;  /* 0x00000004e1047221 */ /* 0x000fe20000010000 */
[----:B------:R-:W-:Y:S01]  /*8210*/  FADD.FTZ R2, R220, R2 ;  /* 0x00000002dc027221 */ /* 0x000fe20000010000 */
[----:B------:R-:W1:Y:S01]  /*8220*/  LDSM.16.MT88.4 R16, [R136+0x11000] ;  /* 0x011000008810783b */ /* 0x000e620000004200 */
[----:B--2---:R-:W-:Y:S01]  /*8230*/  FFMA.FTZ R6, R196, R0, -R5 ;  /* 0x00000000c4067223 */ /* 0x004fe20000010805 */
[----:B------:R-:W-:Y:S01]  /*8240*/  FADD.FTZ R4, R224, R4 ;  /* 0x00000004e0047221 */ /* 0x000fe20000010000 */
[----:B------:R-:W-:Y:S02]  /*8250*/  FADD.FTZ R2, R215, R2 ;  /* 0x00000002d7027221 */ /* 0x000fe40000010000 */
[----:B------:R2:W-:Y:S01]  /*8260*/  MUFU.EX2 R64, R6 ;  /* 0x0000000600407308 */ /* 0x0005e20000000800 */
[----:B------:R-:W-:Y:S01]  /*8270*/  FADD.FTZ R4, R219, R4 ;  /* 0x00000004db047221 */ /* 0x000fe20000010000 */
[----:B------:R-:W-:Y:S01]  /*8280*/  FADD.FTZ R2, R214, R2 ;  /* 0x00000002d6027221 */ /* 0x000fe20000010000 */
[----:B-----5:R-:W-:Y:S02]  /*8290*/  HMMA.16816.F32 R52, R8, R12, R52 ;  /* 0x0000000c0834723c */ /* 0x020fe40000001834 */
[----:B------:R-:W-:Y:S01]  /*82a0*/  FADD.FTZ R4, R218, R4 ;  /* 0x00000004da047221 */ /* 0x000fe20000010000 */
[----:B------:R-:W-:-:S03]  /*82b0*/  FADD.FTZ R2, R213, R2 ;  /* 0x00000002d5027221 */ /* 0x000fc60000010000 */
[----:B------:R-:W-:Y:S01]  /*82c0*/  FADD.FTZ R4, R217, R4 ;  /* 0x00000004d9047221 */ /* 0x000fe20000010000 */
[----:B------:R-:W-:Y:S01]  /*82d0*/  FADD.FTZ R2, R212, R2 ;  /* 0x00000002d4027221 */ /* 0x000fe20000010000 */
[----:B------:R-:W-:Y:S01]  /*82e0*/  HMMA.16816.F32 R24, R8, R14, R24 ;  /* 0x0000000e0818723c */ /* 0x000fe20000001818 */
[----:B------:R-:W-:Y:S01]  /*82f0*/  F2FP.F16.F32.PACK_AB R9, R74, R75 ;  /* 0x0000004b4a09723e */ /* 0x000fe200000000ff */
[----:B------:R-:W-:Y:S01]  /*8300*/  FADD.FTZ R4, R216, R4 ;  /* 0x00000004d8047221 */ /* 0x000fe20000010000 */
[----:B------:R-:W-:Y:S01]  /*8310*/  FADD.FTZ R2, R157, R2 ;  /* 0x000000029d027221 */ /* 0x000fe20000010000 */
[----:B------:R-:W3:Y:S02]  /*8320*/  LDSM.16.MT88.4 R12, [R160+0x11000] ;  /* 0x01100000a00c783b */ /* 0x000ee40000004200 */
[----:B------:R-:W-:Y:S01]  /*8330*/  FADD.FTZ R4, R211, R4 ;  /* 0x00000004d3047221 */ /* 0x000fe20000010000 */
[----:B------:R-:W-:Y:S01]  /*8340*/  FADD.FTZ R2, R154, R2 ;  /* 0x000000029a027221 */ /* 0x000fe20000010000 */
[----:B--2---:R-:W-:Y:S01]  /*8350*/  FFMA.FTZ R6, R195, R0, -R5 ;  /* 0x00000000c3067223 */ /* 0x004fe20000010805 */
[----:B------:R-:W-:Y:S01]  /*8360*/  LDSM.16.MT88.4 R156, [R156+0x11800] ;  /* 0x011800009c9c783b */ /* 0x000fe20000004200 */
[----:B------:R-:W-:Y:S01]  /*8370*/  FADD.FTZ R4, R209, R4 ;  /* 0x00000004d1047221 */ /* 0x000fe20000010000 */
[----:B------:R-:W-:Y:S01]  /*8380*/  FADD.FTZ R2, R155, R2 ;  /* 0x000000029b027221 */ /* 0x000fe20000010000 */
[----:B------:R2:W4:Y:S01]  /*8390*/  MUFU.EX2 R58, R6 ;  /* 0x00000006003a7308 */ /* 0x0005220000000800 */
[----:B------:R-:W-:Y:S01]  /*83a0*/  LDSM.16.MT88.4 R160, [R160+0x11800] ;  /* 0x01180000a0a0783b */ /* 0x000fe20000004200 */
[----:B------:R-:W-:Y:S01]  /*83b0*/  FADD.FTZ R4, R208, R4 ;  /* 0x00000004d0047221 */ /* 0x000fe20000010000 */
[----:B------:R-:W-:-:S03]  /*83c0*/  FADD.FTZ R2, R153, R2 ;  /* 0x0000000299027221 */ /* 0x000fc60000010000 */
[----:B------:R-:W-:Y:S01]  /*83d0*/  FADD.FTZ R4, R210, R4 ;  /* 0x00000004d2047221 */ /* 0x000fe20000010000 */
[----:B------:R-:W-:-:S03]  /*83e0*/  FADD.FTZ R2, R146, R2 ;  /* 0x0000000292027221 */ /* 0x000fc60000010000 */
[----:B------:R-:W-:Y:S01]  /*83f0*/  FADD.FTZ R4, R152, R4 ;  /* 0x0000000498047221 */ /* 0x000fe20000010000 */
[----:B------:R-:W-:-:S03]  /*8400*/  FADD.FTZ R2, R139, R2 ;  /* 0x000000028b027221 */ /* 0x000fc60000010000 */
[----:B------:R-:W-:Y:S01]  /*8410*/  FADD.FTZ R4, R151, R4 ;  /* 0x0000000497047221 */ /* 0x000fe20000010000 */
[----:B------:R-:W-:Y:S01]  /*8420*/  FADD.FTZ R2, R145, R2 ;  /* 0x0000000291027221 */ /* 0x000fe20000010000 */
[----:B--2---:R-:W-:Y:S02]  /*8430*/  FFMA.FTZ R6, R197, R0, -R5 ;  /* 0x00000000c5067223 */ /* 0x004fe40000010805 */
[----:B------:R-:W-:Y:S01]  /*8440*/  FADD.FTZ R4, R148, R4 ;  /* 0x0000000494047221 */ /* 0x000fe20000010000 */
[----:B------:R-:W-:Y:S01]  /*8450*/  FADD.FTZ R2, R144, R2 ;  /* 0x0000000290027221 */ /* 0x000fe20000010000 */
[----:B----4-:R-:W-:Y:S01]  /*8460*/  F2FP.F16.F32.PACK_AB R8, R58, R64 ;  /* 0x000000403a08723e */ /* 0x010fe200000000ff */
[----:B------:R2:W-:Y:S01]  /*8470*/  MUFU.EX2 R59, R6 ;  /* 0x00000006003b7308 */ /* 0x0005e20000000800 */
[----:B------:R-:W-:Y:S01]  /*8480*/  FADD.FTZ R4, R147, R4 ;  /* 0x0000000493047221 */ /* 0x000fe20000010000 */
[----:B------:R-:W-:-:S03]  /*8490*/  FADD.FTZ R2, R133, R2 ;  /* 0x0000000285027221 */ /* 0x000fc60000010000 */
[----:B------:R-:W-:Y:S01]  /*84a0*/  FADD.FTZ R4, R138, R4 ;  /* 0x000000048a047221 */ /* 0x000fe20000010000 */
[----:B------:R-:W-:-:S03]  /*84b0*/  FADD.FTZ R2, R127, R2 ;  /* 0x000000027f027221 */ /* 0x000fc60000010000 */
[----:B------:R-:W-:Y:S01]  /*84c0*/  FADD.FTZ R4, R137, R4 ;  /* 0x0000000489047221 */ /* 0x000fe20000010000 */
[----:B------:R-:W-:Y:S01]  /*84d0*/  FADD.FTZ R2, R132, R2 ;  /* 0x0000000284027221 */ /* 0x000fe20000010000 */
[----:B------:R-:W-:Y:S02]  /*84e0*/  LDSM.16.MT88.4 R136, [R136+0x11800] ;  /* 0x011800008888783b */ /* 0x000fe40000004200 */
[----:B------:R-:W-:Y:S01]  /*84f0*/  FADD.FTZ R4, R135, R4 ;  /* 0x0000000487047221 */ /* 0x000fe20000010000 */
[----:B------:R-:W-:Y:S01]  /*8500*/  FADD.FTZ R2, R128, R2 ;  /* 0x0000000280027221 */ /* 0x000fe20000010000 */
[----:B--2---:R-:W-:Y:S02]  /*8510*/  FFMA.FTZ R6, R198, R0, -R5 ;  /* 0x00000000c6067223 */ /* 0x004fe40000010805 */
[----:B------:R-:W-:Y:S01]  /*8520*/  FADD.FTZ R4, R134, R4 ;  /* 0x0000000486047221 */ /* 0x000fe20000010000 */
[----:B------:R-:W-:Y:S01]  /*8530*/  FADD.FTZ R2, R118, R2 ;  /* 0x0000000276027221 */ /* 0x000fe20000010000 */
[----:B------:R2:W4:Y:S02]  /*8540*/  MUFU.EX2 R57, R6 ;  /* 0x0000000600397308 */ /* 0x0005240000000800 */
[----:B------:R-:W-:Y:S01]  /*8550*/  FADD.FTZ R4, R126, R4 ;  /* 0x000000047e047221 */ /* 0x000fe20000010000 */
[----:B------:R-:W-:-:S03]  /*8560*/  FADD.FTZ R2, R116, R2 ;  /* 0x0000000274027221 */ /* 0x000fc60000010000 */
[----:B------:R-:W-:-:S04]  /*8570*/  FADD.FTZ R4, R125, R4 ;  /* 0x000000047d047221 */ /* 0x000fc80000010000 */
[----:B------:R-:W-:-:S04]  /*8580*/  FADD.FTZ R4, R124, R4 ;  /* 0x000000047c047221 */ /* 0x000fc80000010000 */
[----:B------:R-:W-:Y:S01]  /*8590*/  FADD.FTZ R4, R119, R4 ;  /* 0x0000000477047221 */ /* 0x000fe20000010000 */
[----:B--2---:R-:W-:Y:S01]  /*85a0*/  FFMA.FTZ R6, R199, R0, -R3 ;  /* 0x00000000c7067223 */ /* 0x004fe20000010803 */
[----:B----4-:R-:W-:-:S03]  /*85b0*/  F2FP.F16.F32.PACK_AB R10, R57, R59 ;  /* 0x0000003b390a723e */ /* 0x010fc600000000ff */
[----:B------:R2:W4:Y:S02]  /*85c0*/  MUFU.EX2 R56, R6 ;  /* 0x0000000600387308 */ /* 0x0005240000000800 */
[----:B--2---:R-:W-:Y:S01]  /*85d0*/  FFMA.FTZ R6, R200, R0, -R3 ;  /* 0x00000000c8067223 */ /* 0x004fe20000010803 */
[----:B----4-:R-:W-:-:S05]  /*85e0*/  F2FP.F16.F32.PACK_AB R11, R56, R73 ;  /* 0x00000049380b723e */ /* 0x010fca00000000ff */
[----:B------:R2:W-:Y:S02]  /*85f0*/  MUFU.EX2 R51, R6 ;  /* 0x0000000600337308 */ /* 0x0005e40000000800 */
[C---:B-1----:R-:W-:Y:S08]  /*8600*/  HMMA.16816.F32 R44, R8.reuse, R16, R44 ;  /* 0x00000010082c723c */ /* 0x042ff0000000182c */
[----:B------:R-:W-:Y:S01]  /*8610*/  HMMA.16816.F32 R60, R8, R20, R60 ;  /* 0x00000014083c723c */ /* 0x000fe2000000183c */
[----:B--2---:R-:W-:-:S07]  /*8620*/  FFMA.FTZ R6, R201, R0, -R3 ;  /* 0x00000000c9067223 */ /* 0x004fce0000010803 */
[C---:B------:R-:W-:Y:S01]  /*8630*/  HMMA.16816.F32 R32, R8.reuse, R22, R32 ;  /* 0x000000160820723c */ /* 0x040fe20000001820 */
[----:B------:R1:W2:Y:S01]  /*8640*/  MUFU.EX2 R50, R6 ;  /* 0x0000000600327308 */ /* 0x0002a20000000800 */
[----:B------:R-:W4:Y:S06]  /*8650*/  LDSM.16.MT88.4 R20, [R72+0x11000] ;  /* 0x011000004814783b */ /* 0x000f2c0000004200 */
[C---:B---3--:R-:W-:Y:S08]  /*8660*/  HMMA.16816.F32 R28, R8.reuse, R12, R28 ;  /* 0x0000000c081c723c */ /* 0x048ff0000000181c */
[----:B------:R-:W-:Y:S01]  /*8670*/  HMMA.16816.F32 R36, R8, R18, R36 ;  /* 0x000000120824723c */ /* 0x000fe20000001824 */
[-CC-:B-1----:R-:W-:Y:S01]  /*8680*/  FFMA.FTZ R6, R202, R0.reuse, -R3.reuse ;  /* 0x00000000ca067223 */ /* 0x182fe20000010803 */
[----:B------:R-:W-:Y:S01]  /*8690*/  FFMA.FTZ R3, R207, R0, -R3 ;  /* 0x00000000cf037223 */ /* 0x000fe20000010803 */
[----:B--2---:R-:W-:-:S02]  /*86a0*/  F2FP.F16.F32.PACK_AB R165, R50, R51 ;  /* 0x0000003332a5723e */ /* 0x004fc400000000ff */
[----:B------:R1:W-:Y:S03]  /*86b0*/  MUFU.EX2 R49, R6 ;  /* 0x0000000600317308 */ /* 0x0003e60000000800 */
[C---:B------:R-:W-:Y:S05]  /*86c0*/  HMMA.16816.F32 R12, R8.reuse, R14, R40 ;  /* 0x0000000e080c723c */ /* 0x040fea0000001828 */
[----:B------:R-:W2:Y:S01]  /*86d0*/  MUFU.EX2 R3, R3 ;  /* 0x0000000300037308 */ /* 0x000ea20000000800 */
[----:B-1----:R-:W-:Y:S02]  /*86e0*/  FFMA.FTZ R6, R203, R0, -R5 ;  /* 0x00000000cb067223 */ /* 0x002fe40000010805 */
[----:B----4-:R-:W-:Y:S05]  /*86f0*/  HMMA.16816.F32 R144, R8, R20, R52 ;  /* 0x000000140890723c */ /* 0x010fea0000001834 */
[----:B------:R1:W-:Y:S01]  /*8700*/  MUFU.EX2 R48, R6 ;  /* 0x0000000600307308 */ /* 0x0003e20000000800 */
[----:B--2---:R-:W-:-:S02]  /*8710*/  F2FP.F16.F32.PACK_AB R167, R3, R49 ;  /* 0x0000003103a7723e */ /* 0x004fc400000000ff */
[----:B------:R-:W-:Y:S01]  /*8720*/  HMMA.16816.F32 R24, R8, R22, R24 ;  /* 0x000000160818723c */ /* 0x000fe20000001818 */
[----:B-1----:R-:W-:-:S04]  /*8730*/  FFMA.FTZ R6, R204, R0, -R5 ;  /* 0x00000000cc067223 */ /* 0x002fc80000010805 */
[----:B------:R1:W2:Y:S02]  /*8740*/  MUFU.EX2 R17, R6 ;  /* 0x0000000600117308 */ /* 0x0002a40000000800 */
[-CC-:B-1----:R-:W-:Y:S01]  /*8750*/  FFMA.FTZ R6, R205, R0.reuse, -R5.reuse ;  /* 0x00000000cd067223 */ /* 0x182fe20000010805 */
[----:B------:R-:W-:Y:S01]  /*8760*/  FFMA.FTZ R5, R206, R0, -R5 ;  /* 0x00000000ce057223 */ /* 0x000fe20000010805 */
[----:B------:R-:W-:Y:S01]  /*8770*/  FADD.FTZ R0, R111, R4 ;  /* 0x000000046f007221 */ /* 0x000fe20000010000 */
[----:B------:R-:W-:-:S03]  /*8780*/  FADD.FTZ R4, R117, R2 ;  /* 0x0000000275047221 */ /* 0x000fc60000010000 */
[----:B------:R-:W-:Y:S01]  /*8790*/  MUFU.EX2 R16, R6 ;  /* 0x0000000600107308 */ /* 0x000fe20000000800 */
[----:B--2---:R-:W-:Y:S01]  /*87a0*/  F2FP.F16.F32.PACK_AB R164, R17, R48 ;  /* 0x0000003011a4723e */ /* 0x004fe200000000ff */
[----:B------:R-:W-:Y:S01]  /*87b0*/  FADD.FTZ R2, R112, R0 ;  /* 0x0000000070027221 */ /* 0x000fe20000010000 */
[----:B------:R-:W-:-:S03]  /*87c0*/  FADD.FTZ R0, R113, R4 ;  /* 0x0000000471007221 */ /* 0x000fc60000010000 */
[----:B------:R-:W-:Y:S01]  /*87d0*/  FADD.FTZ R2, R110, R2 ;  /* 0x000000026e027221 */ /* 0x000fe20000010000 */
[----:B------:R-:W-:Y:S01]  /*87e0*/  FADD.FTZ R0, R108, R0 ;  /* 0x000000006c007221 */ /* 0x000fe20000010000 */
[----:B------:R1:W2:Y:S02]  /*87f0*/  MUFU.EX2 R245, R5 ;  /* 0x0000000500f57308 */ /* 0x0002a40000000800 */
        /* <DEDUP_REMOVED lines=8> */
[----:B-1----:R-:W1:Y:S02]  /*8880*/  LDSM.16.MT88.4 R4, [R72+0x11800] ;  /* 0x011800004804783b */ /* 0x002e640000004200 */
[----:B------:R-:W-:Y:S01]  /*8890*/  FADD.FTZ R2, R97, R2 ;  /* 0x0000000261027221 */ /* 0x000fe20000010000 */
[----:B------:R-:W-:Y:S01]  /*88a0*/  FADD.FTZ R0, R95, R0 ;  /* 0x000000005f007221 */ /* 0x000fe20000010000 */
[----:B--2---:R-:W-:Y:S02]  /*88b0*/  F2FP.F16.F32.PACK_AB R166, R245, R16 ;  /* 0x00000010f5a6723e */ /* 0x004fe400000000ff */
[----:B------:R-:W-:Y:S01]  /*88c0*/  FADD.FTZ R2, R90, R2 ;  /* 0x000000025a027221 */ /* 0x000fe20000010000 */
[----:B------:R-:W-:-:S03]  /*88d0*/  FADD.FTZ R0, R94, R0 ;  /* 0x000000005e007221 */ /* 0x000fc60000010000 */
[----:B------:R-:W-:Y:S01]  /*88e0*/  FADD.FTZ R2, R89, R2 ;  /* 0x0000000259027221 */ /* 0x000fe20000010000 */
[----:B------:R-:W-:Y:S01]  /*88f0*/  FADD.FTZ R0, R91, R0 ;  /* 0x000000005b007221 */ /* 0x000fe20000010000 */
[----:B------:R-:W-:Y:S02]  /*8900*/  HMMA.16816.F32 R152, R164, R156, R60 ;  /* 0x0000009ca498723c */ /* 0x000fe4000000183c */
        /* <DEDUP_REMOVED lines=29> */
[----:B-1----:R-:W-:Y:S02]  /*8ae0*/  HMMA.16816.F32 R144, R164, R4, R144 ;  /* 0x00000004a490723c */ /* 0x002fe40000001890 */
[----:B------:R-:W-:Y:S01]  /*8af0*/  FADD.FTZ R2, R16, R2 ;  /* 0x0000000210027221 */ /* 0x000fe20000010000 */
[----:B------:R-:W-:-:S03]  /*8b00*/  FADD.FTZ R246, R3, R0 ;  /* 0x0000000003f67221 */ /* 0x000fc60000010000 */
[----:B------:R-:W-:Y:S02]  /*8b10*/  FADD.FTZ R245, R245, R2 ;  /* 0x00000002f5f57221 */ /* 0x000fe40000010000 */
[----:B------:R-:W-:Y:S01]  /*8b20*/  HMMA.16816.F32 R164, R164, R6, R24 ;  /* 0x00000006a4a4723c */ /* 0x000fe20000001818 */
[----:B------:R-:W-:-:S04]  /*8b30*/  NOP ;  /* 0x0000000000007918 */ /* 0x000fc80000000000 */
[----:B------:R-:W-:-:S15]  /*8b40*/  @!P0 BRA `(.L_x_533) ;  /* 0x0000004c00e48947 */ /* 0x000fde0003800000 */
[----:B------:R-:W-:Y:S01]  /*8b50*/  ISETP.NE.U32.AND P1, PT, R250, RZ, PT ;  /* 0x000000fffa00720c */ /* 0x000fe20003f25070 */
[----:B------:R-:W-:Y:S01]  /*8b60*/  VIADD R244, R243, 0xfffffffe ;  /* 0xfffffffef3f47836 */ /* 0x000fe20000000000 */
[C---:B------:R-:W-:Y:S01]  /*8b70*/  SHF.L.U64.HI R235, R82.reuse, 0x5, R83 ;  /* 0x0000000552eb7819 */ /* 0x040fe20000010253 */
[----:B------:R-:W-:Y:S01]  /*8b80*/  IMAD.SHL.U32 R234, R82, 0x20, RZ ;  /* 0x0000002052ea7824 */ /* 0x000fe200078e00ff */
[----:B------:R-:W-:Y:S01]  /*8b90*/  ISETP.NE.AND.EX P1, PT, R251, RZ, PT, P1 ;  /* 0x000000fffb00720c */ /* 0x000fe20003f25310 */
[----:B------:R-:W-:Y:S01]  /*8ba0*/  IMAD.MOV.U32 R148, RZ, RZ, R149 ;  /* 0x000000ffff947224 */ /* 0x000fe200078e0095 */
[----:B------:R-:W-:Y:S01]  /*8bb0*/  IADD3 R243, PT, PT, -R243, 0x1, RZ ;  /* 0x00000001f3f37810 */ /* 0x000fe20007ffe1ff */
[----:B------:R-:W-:-:S10]  /*8bc0*/  IMAD.MOV.U32 R151, RZ, RZ, R150 ;  /* 0x000000ffff977224 */ /* 0x000fd400078e0096 */
.L_x_540:
[----:B------:R-:W1:Y:S01]  /*8bd0*/  S2R R232, SR_TID.X ;  /* 0x0000000000e87919 */ /* 0x000e620000002100 */
[----:B------:R-:W-:Y:S04]  /*8be0*/  DEPBAR.LE SB0, 0x0 ;  /* 0x000080000000791a */ /* 0x000fe80000000000 */
[----:B------:R-:W-:Y:S05]  /*8bf0*/  WARPSYNC.ALL ;  /* 0x0000000000007948 */ /* 0x000fea0003800000 */
[----:B------:R-:W-:Y:S01]  /*8c00*/  BAR.SYNC.DEFER_BLOCKING 0x0 ;  /* 0x0000000000007b1d */ /* 0x000fe20000010000 */
[-C--:B------:R-:W-:Y:S01]  /*8c10*/  MOV R11, R241.reuse ;  /* 0x000000f1000b7202 */ /* 0x080fe20000000f00 */
[----:B------:R-:W-:Y:S02]  /*8c20*/  @!P1 IMAD.MOV.U32 R0, RZ, RZ, RZ ;  /* 0x000000ffff009224 */ /* 0x000fe400078e00ff */
[----:B------:R-:W-:Y:S03]  /*8c30*/  IMAD.MOV.U32 R12, RZ, RZ, R242 ;  /* 0x000000ffff0c7224 */ /* 0x000fe600078e00f2 */
[----:B------:R-:W-:Y:S01]  /*8c40*/  @!P1 IADD3 R3, P0, PT, RZ, -R0, RZ ;  /* 0x80000000ff039210 */ /* 0x000fe20007f1e0ff */
[----:B------:R-:W2:Y:S01]  /*8c50*/  @!P1 LD.E R2, desc[UR4][R168.64+0x40] ;  /* 0x00004004a8029980 */ /* 0x000ea2000c101900 */
[----:B------:R-:W-:Y:S01]  /*8c60*/  BSSY.RECONVERGENT B0, `(.L_x_534) ;  /* 0x0000045000007945 */ /* 0x000fe20003800200 */
[----:B--2---:R-:W-:Y:S05]  /*8c70*/  @!P1 IMAD.SHL.U32 R0, R2, 0x100, RZ ;  /* 0x0000010002009824 */ /* 0x004fea00078e00ff */
[----:B------:R-:W-:Y:S04]  /*8c80*/  @!P1 IADD3.X R0, PT, PT, RZ, ~R0, RZ, P0, !PT ;  /* 0x80000000ff009210 */ /* 0x000fe800007fe4ff */
[----:B------:R-:W-:Y:S04]  /*8c90*/  @!P1 SHF.R.S64 R2, R3, 0x1f, R0 ;  /* 0x0000001f03029819 */ /* 0x000fe80000001000 */
[----:B------:R-:W-:Y:S04]  /*8ca0*/  @!P1 IADD3 R242, P0, PT, R242, R2, RZ ;  /* 0x00000002f2f29210 */ /* 0x000fe80007f1e0ff */
[----:B------:R-:W-:Y:S01]  /*8cb0*/  @!P1 LEA.HI.X.SX32 R241, R0, R241, 0x1, P0 ;  /* 0x000000f100f19211 */ /* 0x000fe200000f0eff */
[----:B-1----:R-:W-:Y:S08]  /*8cc0*/  @!P1 BRA `(.L_x_535) ;  /* 0x0000000000f89947 */ /* 0x002ff00003800000 */
[----:B------:R-:W-:Y:S01]  /*8cd0*/  VIADD R9, R238, 0xffffff00 ;  /* 0xffffff00ee097836 */ /* 0x000fe20000000000 */
[----:B------:R-:W2:Y:S01]  /*8ce0*/  LD.E R2, desc[UR4][R168.64+0x170] ;  /* 0x00017004a8027980 */ /* 0x000ea2000c101900 */
[----:B------:R-:W-:Y:S03]  /*8cf0*/  IABS R6, R238 ;  /* 0x000000ee00067213 */ /* 0x000fe60000000000 */
[----:B------:R-:W-:Y:S02]  /*8d00*/  IABS R7, R9 ;  /* 0x0000000900077213 */ /* 0x000fe40000000000 */
[-C--:B--2---:R-:W-:Y:S02]  /*8d10*/  IABS R0, R2.reuse ;  /* 0x0000000200007213 */ /* 0x084fe40000000000 */
[-C--:B------:R-:W-:Y:S02]  /*8d20*/  IABS R8, R2.reuse ;  /* 0x0000000200087213 */ /* 0x080fe40000000000 */
[----:B------:R-:W1:Y:S01]  /*8d30*/  I2F.RP R4, R0 ;  /* 0x0000000000047306 */ /* 0x000e620000209400 */
[----:B------:R-:W-:Y:S02]  /*8d40*/  LOP3.LUT R9, R9, R2, RZ, 0x3c, !PT ;  /* 0x0000000209097212 */ /* 0x000fe400078e3cff */
[----:B------:R-:W-:Y:S02]  /*8d50*/  IADD3 R8, PT, PT, RZ, -R8, RZ ;  /* 0x80000008ff087210 */ /* 0x000fe40007ffe0ff */
[----:B------:R-:W-:Y:S05]  /*8d60*/  ISETP.GE.AND P0, PT, R9, RZ, PT ;  /* 0x000000ff0900720c */ /* 0x000fea0003f06270 */
[----:B-1----:R-:W1:Y:S02]  /*8d70*/  MUFU.RCP R4, R4 ;  /* 0x0000000400047308 */ /* 0x002e640000001000 */
[----:B-1----:R-:W-:Y:S08]  /*8d80*/  VIADD R4, R4, 0xffffffe ;  /* 0x0ffffffe04047836 */ /* 0x002ff00000000000 */
[----:B------:R-:W1:Y:S02]  /*8d90*/  F2I.FTZ.U32.TRUNC.NTZ R5, R4 ;  /* 0x0000000400057305 */ /* 0x000e64000021f000 */
[--C-:B-1----:R-:W-:Y:S02]  /*8da0*/  IMAD.MOV R3, RZ, RZ, -R5.reuse ;  /* 0x000000ffff037224 */ /* 0x102fe400078e0a05 */
[----:B------:R-:W-:Y:S02]  /*8db0*/  IMAD.MOV.U32 R4, RZ, RZ, RZ ;  /* 0x000000ffff047224 */ /* 0x000fe400078e00ff */
[----:B------:R-:W-:Y:S04]  /*8dc0*/  IMAD R3, R3, R0, RZ ;  /* 0x0000000003037224 */ /* 0x000fe800078e02ff */
[----:B------:R-:W-:Y:S06]  /*8dd0*/  IMAD.HI.U32 R5, R5, R3, R4 ;  /* 0x0000000305057227 */ /* 0x000fec00078e0004 */
[C---:B------:R-:W-:Y:S04]  /*8de0*/  IMAD.HI.U32 R3, R5.reuse, R7, RZ ;  /* 0x0000000705037227 */ /* 0x040fe800078e00ff */
[----:B------:R-:W-:Y:S04]  /*8df0*/  IMAD.HI.U32 R4, R5, R6, RZ ;  /* 0x0000000605047227 */ /* 0x000fe800078e00ff */
[-C--:B------:R-:W-:Y:S02]  /*8e00*/  IMAD R5, R3, R8.reuse, R7 ;  /* 0x0000000803057224 */ /* 0x080fe400078e0207 */
[----:B------:R-:W-:Y:S03]  /*8e10*/  IMAD R6, R4, R8, R6 ;  /* 0x0000000804067224 */ /* 0x000fe600078e0206 */
[C---:B------:R-:W-:Y:S02]  /*8e20*/  ISETP.GT.U32.AND P2, PT, R0.reuse, R5, PT ;  /* 0x000000050000720c */ /* 0x040fe40003f44070 */
[----:B------:R-:W-:Y:S11]  /*8e30*/  ISETP.GT.U32.AND P4, PT, R0, R6, PT ;  /* 0x000000060000720c */ /* 0x000ff60003f84070 */
[--C-:B------:R-:W-:Y:S02]  /*8e40*/  @!P2 IMAD.IADD R5, R5, 0x1, -R0.reuse ;  /* 0x000000010505a824 */ /* 0x100fe400078e0a00 */
[----:B------:R-:W-:Y:S01]  /*8e50*/  @!P4 IADD3 R4, PT, PT, R4, 0x1, RZ ;  /* 0x000000010404c810 */ /* 0x000fe20007ffe0ff */
[----:B------:R-:W-:Y:S02]  /*8e60*/  @!P4 IMAD.IADD R6, R6, 0x1, -R0 ;  /* 0x000000010606c824 */ /* 0x000fe400078e0a00 */
[-C--:B------:R-:W-:Y:S01]  /*8e70*/  ISETP.GE.U32.AND P5, PT, R5, R0.reuse, PT ;  /* 0x000000000500720c */ /* 0x080fe20003fa6070 */
[----:B------:R-:W-:Y:S01]  /*8e80*/  @!P2 VIADD R3, R3, 0x1 ;  /* 0x000000010303a836 */ /* 0x000fe20000000000 */
[----:B------:R-:W-:Y:S02]  /*8e90*/  ISETP.NE.AND P2, PT, R2, RZ, PT ;  /* 0x000000ff0200720c */ /* 0x000fe40003f45270 */
[----:B------:R-:W-:Y:S02]  /*8ea0*/  ISETP.GE.U32.AND P6, PT, R6, R0, PT ;  /* 0x000000000600720c */ /* 0x000fe40003fc6070 */
[-C--:B------:R-:W-:Y:S04]  /*8eb0*/  LOP3.LUT R0, R238, R2.reuse, RZ, 0x3c, !PT ;  /* 0x00000002ee007212 */ /* 0x080fe800078e3cff */
[----:B------:R-:W-:Y:S02]  /*8ec0*/  ISETP.GE.AND P3, PT, R0, RZ, PT ;  /* 0x000000ff0000720c */ /* 0x000fe40003f66270 */
[----:B------:R-:W-:Y:S01]  /*8ed0*/  LOP3.LUT R0, RZ, R2, RZ, 0x33, !PT ;  /* 0x00000002ff007212 */ /* 0x000fe200078e33ff */
[----:B------:R-:W-:Y:S04]  /*8ee0*/  @P5 VIADD R3, R3, 0x1 ;  /* 0x0000000103035836 */ /* 0x000fe80000000000 */
[----:B------:R-:W-:Y:S02]  /*8ef0*/  @P6 VIADD R4, R4, 0x1 ;  /* 0x0000000104046836 */ /* 0x000fe40000000000 */
[----:B------:R-:W-:Y:S04]  /*8f00*/  @!P0 IMAD.MOV R3, RZ, RZ, -R3 ;  /* 0x000000ffff038224 */ /* 0x000fe800078e0a03 */
[----:B------:R-:W-:Y:S02]  /*8f10*/  @!P3 IADD3 R4, PT, PT, -R4, RZ, RZ ;  /* 0x000000ff0404b210 */ /* 0x000fe40007ffe1ff */
[C---:B------:R-:W-:Y:S02]  /*8f20*/  SEL R3, R0.reuse, R3, !P2 ;  /* 0x0000000300037207 */ /* 0x040fe40005000000 */
[----:B------:R-:W-:Y:S02]  /*8f30*/  SEL R0, R0, R4, !P2 ;  /* 0x0000000400007207 */ /* 0x000fe40005000000 */
[CC--:B------:R-:W-:Y:S01]  /*8f40*/  LEA R8, P2, R3.reuse, R236.reuse, 0x2 ;  /* 0x000000ec03087211 */ /* 0x0c0fe200078410ff */
[----:B------:R-:W2:Y:S01]  /*8f50*/  LD.E.64 R4, desc[UR4][R168.64+0x40] ;  /* 0x00004004a8047980 */ /* 0x000ea2000c101b00 */
[C---:B------:R-:W-:Y:S02]  /*8f60*/  LEA R6, P0, R0.reuse, R236, 0x2 ;  /* 0x000000ec00067211 */ /* 0x040fe400078010ff */
[-C--:B------:R-:W-:Y:S02]  /*8f70*/  LEA.HI.X.SX32 R9, R3, R237.reuse, 0x2, P2 ;  /* 0x000000ed03097211 */ /* 0x080fe400010f16ff */
[C---:B------:R-:W-:Y:S01]  /*8f80*/  LEA.HI.X.SX32 R7, R0.reuse, R237, 0x2, P0 ;  /* 0x000000ed00077211 */ /* 0x040fe200000f16ff */
[----:B------:R-:W-:Y:S02]  /*8f90*/  IMAD.IADD R0, R0, 0x1, -R3 ;  /* 0x0000000100007824 */ /* 0x000fe400078e0a03 */
[----:B------:R1:W3:Y:S02]  /*8fa0*/  LD.E R10, desc[UR4][R8.64] ;  /* 0x00000004080a7980 */ /* 0x0002e4000c101900 */
[----:B------:R-:W-:Y:S02]  /*8fb0*/  IMAD R2, R2, R0, -0x100 ;  /* 0xffffff0002027424 */ /* 0x000fe400078e0200 */
[----:B------:R-:W3:Y:S03]  /*8fc0*/  LD.E R9, desc[UR4][R6.64] ;  /* 0x0000000406097980 */ /* 0x000ee6000c101900 */
[----:B-1----:R-:W-:Y:S01]  /*8fd0*/  SHF.R.S32.HI R8, RZ, 0x1f, R2 ;  /* 0x0000001fff087819 */ /* 0x002fe20000011402 */
[----:B------:R-:W4:Y:S01]  /*8fe0*/  LD.E.64 R6, desc[UR4][R168.64+0x28] ;  /* 0x00002804a8067980 */ /* 0x000f22000c101b00 */
[-C--:B--2---:R-:W-:Y:S02]  /*8ff0*/  IMAD R0, R5, R2.reuse, RZ ;  /* 0x0000000205007224 */ /* 0x084fe400078e02ff */
[C---:B------:R-:W-:Y:S04]  /*9000*/  IMAD.WIDE.U32 R2, R4.reuse, R2, RZ ;  /* 0x0000000204027225 */ /* 0x040fe800078e00ff */
[----:B------:R-:W-:Y:S05]  /*9010*/  IMAD R4, R4, R8, R0 ;  /* 0x0000000804047224 */ /* 0x000fea00078e0200 */
[----:B------:R-:W-:Y:S01]  /*9020*/  IADD3 R3, PT, PT, R3, R4, RZ ;  /* 0x0000000403037210 */ /* 0x000fe20007ffe0ff */
[----:B---3--:R-:W-:Y:S05]  /*9030*/  IMAD.IADD R9, R10, 0x1, -R9 ;  /* 0x000000010a097824 */ /* 0x008fea00078e0a09 */
[----:B------:R-:W-:Y:S01]  /*9040*/  SHF.R.S32.HI R4, RZ, 0x1f, R9 ;  /* 0x0000001fff047819 */ /* 0x000fe20000011409 */
[----:B----4-:R-:W-:Y:S02]  /*9050*/  IMAD R0, R7, R9, RZ ;  /* 0x0000000907007224 */ /* 0x010fe400078e02ff */
[----:B------:R-:W-:Y:S04]  /*9060*/  IMAD.WIDE.U32 R2, R9, R6, R2 ;  /* 0x0000000609027225 */ /* 0x000fe800078e0002 */
[----:B------:R-:W-:Y:S01]  /*9070*/  IMAD R0, R6, R4, R0 ;  /* 0x0000000406007224 */ /* 0x000fe200078e0200 */
[C---:B------:R-:W-:Y:S03]  /*9080*/  LEA R242, P0, R2.reuse, R12, 0x1 ;  /* 0x0000000c02f27211 */ /* 0x040fe600078008ff */
[----:B------:R-:W-:Y:S05]  /*9090*/  IMAD.IADD R0, R3, 0x1, R0 ;  /* 0x0000000103007824 */ /* 0x000fea00078e0200 */
[----:B------:R-:W-:Y:S02]  /*90a0*/  LEA.HI.X R241, R2, R11, R0, 0x1, P0 ;  /* 0x0000000b02f17211 */ /* 0x000fe400000f0c00 */
.L_x_535:
[----:B------:R-:W-:Y:S05]  /*90b0*/  BSYNC.RECONVERGENT B0 ;  /* 0x0000000000007941 */ /* 0x000fea0003800200 */
.L_x_534:
[----:B------:R-:W1:Y:S01]  /*90c0*/  S2UR UR6, SR_CgaCtaId ;  /* 0x00000000000679c3 */ /* 0x000e620000008800 */
[----:B------:R-:W-:Y:S01]  /*90d0*/  IADD3 R6, P0, PT, R234, R242, RZ ;  /* 0x000000f2ea067210 */ /* 0x000fe20007f1e0ff */
[C---:B------:R-:W-:Y:S01]  /*90e0*/  IMAD.SHL.U32 R8, R232.reuse, 0x8, RZ ;  /* 0x00000008e8087824 */ /* 0x040fe200078e00ff */
[----:B------:R-:W-:Y:S01]  /*90f0*/  LOP3.LUT R0, R232, 0x38, RZ, 0xc0, !PT ;  /* 0x00000038e8007812 */ /* 0x000fe200078ec0ff */
[----:B------:R-:W-:Y:S01]  /*9100*/  UMOV UR7, 0x400 ;  /* 0x0000040000077882 */ /* 0x000fe20000000000 */
[--C-:B------:R-:W-:Y:S01]  /*9110*/  IMAD.MOV.U32 R9, RZ, RZ, R241.reuse ;  /* 0x000000ffff097224 */ /* 0x100fe200078e00f1 */
[----:B------:R-:W-:Y:S01]  /*9120*/  MOV R212, 0x40 ;  /* 0x0000004000d47802 */ /* 0x000fe20000000f00 */
[----:B------:R-:W-:Y:S01]  /*9130*/  IMAD.X R7, R235, 0x1, R241, P0 ;  /* 0x00000001eb077824 */ /* 0x000fe200000e06f1 */
[-C--:B------:R-:W-:Y:S01]  /*9140*/  IADD3 R4, P0, PT, R6, R234.reuse, RZ ;  /* 0x000000ea06047210 */ /* 0x080fe20007f1e0ff */
[----:B------:R-:W-:Y:S01]  /*9150*/  IMAD.MOV.U32 R228, RZ, RZ, 0x20 ;  /* 0x00000020ffe47424 */ /* 0x000fe200078e00ff */
[--C-:B------:R-:W-:Y:S01]  /*9160*/  LOP3.LUT R0, R0, 0x1c0, R8.reuse, 0xf8, !PT ;  /* 0x000001c000007812 */ /* 0x100fe200078ef808 */
[----:B------:R-:W-:Y:S01]  /*9170*/  VIADD R243, R243, 0x1 ;  /* 0x00000001f3f37836 */ /* 0x000fe20000000000 */
[----:B------:R-:W-:Y:S01]  /*9180*/  LOP3.LUT R229, R8, 0x38, RZ, 0xc0, !PT ;  /* 0x0000003808e57812 */ /* 0x000fe200078ec0ff */
[--C-:B------:R-:W-:Y:S01]  /*9190*/  IMAD.X R5, R7, 0x1, R235.reuse, P0 ;  /* 0x0000000107057824 */ /* 0x100fe200000e06eb */
[-C--:B------:R-:W-:Y:S01]  /*91a0*/  IADD3 R2, P0, PT, R4, R234.reuse, RZ ;  /* 0x000000ea04027210 */ /* 0x080fe20007f1e0ff */
[----:B------:R-:W-:Y:S01]  /*91b0*/  BSSY.RECONVERGENT B1, `(.L_x_536) ;  /* 0x000018b000017945 */ /* 0x000fe20003800200 */
[----:B------:R-:W-:Y:S02]  /*91c0*/  LOP3.LUT R0, R0, R229, RZ, 0x3c, !PT ;  /* 0x000000e500007212 */ /* 0x000fe400078e3cff */
[----:B------:R-:W-:Y:S01]  /*91d0*/  LOP3.LUT P2, RZ, R232, 0x4, RZ, 0xc0, !PT ;  /* 0x00000004e8ff7812 */ /* 0x000fe2000784c0ff */
[--C-:B------:R-:W-:Y:S01]  /*91e0*/  IMAD.X R3, R5, 0x1, R235.reuse, P0 ;  /* 0x0000000105037824 */ /* 0x100fe200000e06eb */
[-C--:B------:R-:W-:Y:S02]  /*91f0*/  IADD3 R12, P0, PT, R2, R234.reuse, RZ ;  /* 0x000000ea020c7210 */ /* 0x080fe40007f1e0ff */
[----:B------:R-:W-:Y:S01]  /*9200*/  LOP3.LUT R0, R0, 0x1e00, R8, 0xf8, !PT ;  /* 0x00001e0000007812 */ /* 0x000fe200078ef808 */
[----:B------:R-:W-:Y:S01]  /*9210*/  IMAD.MOV.U32 R8, RZ, RZ, R242 ;  /* 0x000000ffff087224 */ /* 0x000fe200078e00f2 */
[----:B-1----:R-:W-:Y:S01]  /*9220*/  ULEA UR6, UR6, UR7, 0x18 ;  /* 0x0000000706067291 */ /* 0x002fe2000f8ec0ff */
[--C-:B------:R-:W-:Y:S01]  /*9230*/  IMAD.X R13, R3, 0x1, R235.reuse, P0 ;  /* 0x00000001030d7824 */ /* 0x100fe200000e06eb */
[-C--:B------:R-:W-:Y:S02]  /*9240*/  IADD3 R10, P0, PT, R12, R234.reuse, RZ ;  /* 0x000000ea0c0a7210 */ /* 0x080fe40007f1e0ff */
[----:B------:R-:W-:Y:S02]  /*9250*/  SEL R212, R212, 0xffffffc0, !P2 ;  /* 0xffffffc0d4d47807 */ /* 0x000fe40005000000 */
[----:B------:R-:W-:Y:S02]  /*9260*/  IMAD.U32 R230, RZ, RZ, UR6 ;  /* 0x00000006ffe67e24 */ /* 0x000fe4000f8e00ff */
[--C-:B------:R-:W-:Y:S01]  /*9270*/  IMAD.X R11, R13, 0x1, R235.reuse, P0 ;  /* 0x000000010d0b7824 */ /* 0x100fe200000e06eb */
[-C--:B------:R-:W-:Y:S01]  /*9280*/  IADD3 R16, P0, PT, R10, R234.reuse, RZ ;  /* 0x000000ea0a107210 */ /* 0x080fe20007f1e0ff */
[----:B------:R-:W-:Y:S02]  /*9290*/  IMAD R233, R0, 0x2, R230 ;  /* 0x0000000200e97824 */ /* 0x000fe400078e02e6 */
[--C-:B------:R-:W-:Y:S02]  /*92a0*/  IMAD.IADD R216, R231, 0x1, R212.reuse ;  /* 0x00000001e7d87824 */ /* 0x100fe400078e02d4 */
[--C-:B------:R-:W-:Y:S01]  /*92b0*/  IMAD.X R17, R11, 0x1, R235.reuse, P0 ;  /* 0x000000010b117824 */ /* 0x100fe200000e06eb */
[----:B------:R-:W-:Y:S01]  /*92c0*/  @!PT LDS RZ, [RZ] ;  /* 0x00000000fffff984 */ /* 0x000fe20000000800 */
[----:B------:R-:W-:Y:S01]  /*92d0*/  @!PT LDS RZ, [RZ] ;  /* 0x00000000fffff984 */ /* 0x000fe20000000800 */
[----:B------:R-:W-:Y:S01]  /*92e0*/  @!PT LDS RZ, [RZ] ;  /* 0x00000000fffff984 */ /* 0x000fe20000000800 */
[----:B------:R1:W-:Y:S01]  /*92f0*/  LDGSTS.E.BYPASS.LTC128B.128 [R233+0xa000], desc[UR4][R8.64] ;  /* 0x0a00000008e97fae */ /* 0x0003e2000b981a04 */
[-C--:B------:R-:W-:Y:S01]  /*9300*/  IADD3 R20, P0, PT, R16, R234.reuse, RZ ;  /* 0x000000ea10147210 */ /* 0x080fe20007f1e0ff */
[----:B------:R-:W-:Y:S03]  /*9310*/  IMAD.IADD R212, R171, 0x1, R212 ;  /* 0x00000001abd47824 */ /* 0x000fe600078e02d4 */
[----:B------:R2:W-:Y:S01]  /*9320*/  LDGSTS.E.BYPASS.LTC128B.128 [R233+0xa800], desc[UR4][R6.64] ;  /* 0x0a80000006e97fae */ /* 0x0005e2000b981a04 */
[-C--:B------:R-:W-:Y:S02]  /*9330*/  IADD3.X R21, PT, PT, R17, R235.reuse, RZ, P0, !PT ;  /* 0x000000eb11157210 */ /* 0x080fe400007fe4ff */
[-C--:B------:R-:W-:Y:S02]  /*9340*/  IADD3 R18, P0, PT, R20, R234.reuse, RZ ;  /* 0x000000ea14127210 */ /* 0x080fe40007f1e0ff */
[----:B------:R3:W-:Y:S05]  /*9350*/  LDGSTS.E.BYPASS.LTC128B.128 [R233+0xb000], desc[UR4][R4.64] ;  /* 0x0b00000004e97fae */ /* 0x0007ea000b981a04 */
[----:B------:R4:W-:Y:S01]  /*9360*/  LDGSTS.E.BYPASS.LTC128B.128 [R233+0xb800], desc[UR4][R2.64] ;  /* 0x0b80000002e97fae */ /* 0x0009e2000b981a04 */
[--C-:B------:R-:W-:Y:S01]  /*9370*/  IMAD.X R19, R21, 0x1, R235.reuse, P0 ;  /* 0x0000000115137824 */ /* 0x100fe200000e06eb */
[-C--:B------:R-:W-:Y:S03]  /*9380*/  IADD3 R22, P0, PT, R18, R234.reuse, RZ ;  /* 0x000000ea12167210 */ /* 0x080fe60007f1e0ff */
[----:B------:R-:W-:Y:S02]  /*9390*/  LDGSTS.E.BYPASS.LTC128B.128 [R233+0xc000], desc[UR4][R12.64] ;  /* 0x0c0000000ce97fae */ /* 0x000fe4000b981a04 */
[--C-:B------:R-:W-:Y:S03]  /*93a0*/  IMAD.X R23, R19, 0x1, R235.reuse, P0 ;  /* 0x0000000113177824 */ /* 0x100fe600000e06eb */
[----:B------:R5:W-:Y:S01]  /*93b0*/  LDGSTS.E.BYPASS.LTC128B.128 [R233+0xc800], desc[UR4][R10.64] ;  /* 0x0c8000000ae97fae */ /* 0x000be2000b981a04 */
[-C--:B------:R-:W-:Y:S04]  /*93c0*/  IADD3 R14, P0, PT, R22, R234.reuse, RZ ;  /* 0x000000ea160e7210 */ /* 0x080fe80007f1e0ff */
[----:B------:R-:W-:Y:S01]  /*93d0*/  LDGSTS.E.BYPASS.LTC128B.128 [R233+0xd000], desc[UR4][R16.64] ;  /* 0x0d00000010e97fae */ /* 0x000fe2000b981a04 */
[--C-:B------:R-:W-:Y:S01]  /*93e0*/  IMAD.X R15, R23, 0x1, R235.reuse, P0 ;  /* 0x00000001170f7824 */ /* 0x100fe200000e06eb */
[-C--:B-1----:R-:W-:Y:S03]  /*93f0*/  IADD3 R8, P0, PT, R14, R234.reuse, RZ ;  /* 0x000000ea0e087210 */ /* 0x082fe60007f1e0ff */
[----:B------:R-:W-:Y:S05]  /*9400*/  LDGSTS.E.BYPASS.LTC128B.128 [R233+0xd800], desc[UR4][R20.64] ;  /* 0x0d80000014e97fae */ /* 0x000fea000b981a04 */
[----:B------:R1:W-:Y:S01]  /*9410*/  LDGSTS.E.BYPASS.LTC128B.128 [R233+0xe000], desc[UR4][R18.64] ;  /* 0x0e00000012e97fae */ /* 0x0003e2000b981a04 */
[--C-:B------:R-:W-:Y:S01]  /*9420*/  IMAD.X R9, R15, 0x1, R235.reuse, P0 ;  /* 0x000000010f097824 */ /* 0x100fe200000e06eb */
[-C--:B--2---:R-:W-:Y:S03]  /*9430*/  IADD3 R6, P0, PT, R8, R234.reuse, RZ ;  /* 0x000000ea08067210 */ /* 0x084fe60007f1e0ff */
[----:B------:R-:W-:Y:S01]  /*9440*/  LDGSTS.E.BYPASS.LTC128B.128 [R233+0xe800], desc[UR4][R22.64] ;  /* 0x0e80000016e97fae */ /* 0x000fe2000b981a04 */
[----:B------:R-:W-:Y:S02]  /*9450*/  IADD3.X R7, PT, PT, R9, R235, RZ, P0, !PT ;  /* 0x000000eb09077210 */ /* 0x000fe400007fe4ff */
[-C--:B---3--:R-:W-:Y:S02]  /*9460*/  IADD3 R4, P0, PT, R6, R234.reuse, RZ ;  /* 0x000000ea06047210 */ /* 0x088fe40007f1e0ff */
[----:B------:R-:W-:Y:S03]  /*9470*/  LDGSTS.E.BYPASS.LTC128B.128 [R233+0xf000], desc[UR4][R14.64] ;  /* 0x0f0000000ee97fae */ /* 0x000fe6000b981a04 */
[--C-:B------:R-:W-:Y:S02]  /*9480*/  IMAD.X R5, R7, 0x1, R235.reuse, P0 ;  /* 0x0000000107057824 */ /* 0x100fe400000e06eb */
[----:B------:R-:W-:Y:S01]  /*9490*/  LDGSTS.E.BYPASS.LTC128B.128 [R233+0xf800], desc[UR4][R8.64] ;  /* 0x0f80000008e97fae */ /* 0x000fe2000b981a04 */
[-C--:B----4-:R-:W-:Y:S04]  /*94a0*/  IADD3 R2, P0, PT, R4, R234.reuse, RZ ;  /* 0x000000ea04027210 */ /* 0x090fe80007f1e0ff */
[----:B------:R-:W-:Y:S01]  /*94b0*/  LDGSTS.E.BYPASS.LTC128B.128 [R233+0x10000], desc[UR4][R6.64] ;  /* 0x1000000006e97fae */ /* 0x000fe2000b981a04 */
[--C-:B------:R-:W-:Y:S01]  /*94c0*/  IMAD.X R3, R5, 0x1, R235.reuse, P0 ;  /* 0x0000000105037824 */ /* 0x100fe200000e06eb */
[----:B-----5:R-:W-:Y:S03]  /*94d0*/  IADD3 R10, P0, PT, R2, R234, RZ ;  /* 0x000000ea020a7210 */ /* 0x020fe60007f1e0ff */
[----:B------:R-:W-:Y:S02]  /*94e0*/  LDGSTS.E.BYPASS.LTC128B.128 [R233+0x10800], desc[UR4][R4.64] ;  /* 0x1080000004e97fae */ /* 0x000fe4000b981a04 */
[----:B------:R-:W-:Y:S03]  /*94f0*/  IMAD.X R11, R3, 0x1, R235, P0 ;  /* 0x00000001030b7824 */ /* 0x000fe600000e06eb */
[----:B------:R-:W-:Y:S01]  /*9500*/  LDGSTS.E.BYPASS.LTC128B.128 [R233+0x11000], desc[UR4][R2.64] ;  /* 0x1100000002e97fae */ /* 0x000fe2000b981a04 */
[----:B------:R-:W-:Y:S04]  /*9510*/  LOP3.LUT P0, RZ, R232, 0x2, RZ, 0xc0, !PT ;  /* 0x00000002e8ff7812 */ /* 0x000fe8000780c0ff */
[----:B------:R2:W-:Y:S01]  /*9520*/  LDGSTS.E.BYPASS.LTC128B.128 [R233+0x11800], desc[UR4][R10.64] ;  /* 0x118000000ae97fae */ /* 0x0005e2000b981a04 */
[----:B------:R-:W-:Y:S02]  /*9530*/  SEL R228, R228, 0xffffffe0, !P0 ;  /* 0xffffffe0e4e47807 */ /* 0x000fe40004000000 */
[----:B------:R-:W-:Y:S02]  /*9540*/  ISETP.NE.AND P0, PT, R243, RZ, PT ;  /* 0x000000fff300720c */ /* 0x000fe40003f05270 */
[----:B------:R-:W-:Y:S01]  /*9550*/  LDSM.16.M88.4 R128, [R231] ;  /* 0x00000000e780783b */ /* 0x000fe20000000200 */
[--C-:B------:R-:W-:Y:S02]  /*9560*/  IMAD.IADD R176, R231, 0x1, R228.reuse ;  /* 0x00000001e7b07824 */ /* 0x100fe400078e02e4 */
[----:B------:R-:W-:Y:S02]  /*9570*/  IMAD.IADD R0, R171, 0x1, R228 ;  /* 0x00000001ab007824 */ /* 0x000fe400078e02e4 */
[----:B-1----:R-:W-:Y:S05]  /*9580*/  LDSM.16.M88.4 R16, [R171+0x2800] ;  /* 0x00280000ab10783b */ /* 0x002fea0000000200 */
[----:B------:R-:W-:Y:S05]  /*9590*/  LDSM.16.M88.4 R24, [R171+0x3000] ;  /* 0x00300000ab18783b */ /* 0x000fea0000000200 */
[----:B------:R-:W-:Y:S05]  /*95a0*/  LDSM.16.M88.4 R32, [R171+0x3800] ;  /* 0x00380000ab20783b */ /* 0x000fea0000000200 */
[----:B------:R-:W0:Y:S05]  /*95b0*/  LDGDEPBAR ;  /* 0x00000000000079af */ /* 0x000e2a0000000000 */
[----:B--2---:R-:W1:Y:S05]  /*95c0*/  LDSM.16.M88.4 R8, [R171+0x2000] ;  /* 0x00200000ab08783b */ /* 0x004e6a0000000200 */
[----:B------:R-:W2:Y:S05]  /*95d0*/  LDSM.16.M88.4 R40, [R171+0x4000] ;  /* 0x00400000ab28783b */ /* 0x000eaa0000000200 */
[----:B------:R-:W3:Y:S05]  /*95e0*/  LDSM.16.M88.4 R48, [R171+0x4800] ;  /* 0x00480000ab30783b */ /* 0x000eea0000000200 */
[----:B------:R-:W4:Y:S05]  /*95f0*/  LDSM.16.M88.4 R56, [R171+0x5000] ;  /* 0x00500000ab38783b */ /* 0x000f2a0000000200 */
[----:B------:R-:W5:Y:S05]  /*9600*/  LDSM.16.M88.4 R64, [R171+0x5800] ;  /* 0x00580000ab40783b */ /* 0x000f6a0000000200 */
[----:B------:R-:W5:Y:S05]  /*9610*/  LDSM.16.M88.4 R72, [R171+0x6000] ;  /* 0x00600000ab48783b */ /* 0x000f6a0000000200 */
[----:B------:R-:W5:Y:S05]  /*9620*/  LDSM.16.M88.4 R80, [R171+0x6800] ;  /* 0x00680000ab50783b */ /* 0x000f6a0000000200 */
[----:B------:R-:W5:Y:S01]  /*9630*/  LDSM.16.M88.4 R88, [R171+0x7000] ;  /* 0x00700000ab58783b */ /* 0x000f620000000200 */
[C---:B-1----:R-:W-:Y:S04]  /*9640*/  HMMA.16816.F32 R4, R128.reuse, R8, RZ ;  /* 0x000000088004723c */ /* 0x042fe800000018ff */
[----:B------:R-:W1:Y:S05]  /*9650*/  LDSM.16.M88.4 R96, [R171+0x7800] ;  /* 0x00780000ab60783b */ /* 0x000e6a0000000200 */
[----:B------:R-:W1:Y:S01]  /*9660*/  LDSM.16.M88.4 R104, [R171+0x8000] ;  /* 0x00800000ab68783b */ /* 0x000e620000000200 */
[C---:B------:R-:W-:Y:S04]  /*9670*/  HMMA.16816.F32 R8, R128.reuse, R10, RZ ;  /* 0x0000000a8008723c */ /* 0x040fe800000018ff */
[----:B------:R-:W1:Y:S04]  /*9680*/  LDSM.16.M88.4 R112, [R171+0x8800] ;  /* 0x00880000ab70783b */ /* 0x000e680000000200 */
[C---:B------:R-:W-:Y:S01]  /*9690*/  HMMA.16816.F32 R12, R128.reuse, R16, RZ ;  /* 0x00000010800c723c */ /* 0x040fe200000018ff */
[----:B------:R-:W1:Y:S05]  /*96a0*/  LDSM.16.M88.4 R120, [R171+0x9000] ;  /* 0x00900000ab78783b */ /* 0x000e6a0000000200 */
[----:B------:R-:W1:Y:S02]  /*96b0*/  LDSM.16.M88.4 R172, [R171+0x9800] ;  /* 0x00980000abac783b */ /* 0x000e640000000200 */
[C---:B------:R-:W-:Y:S03]  /*96c0*/  HMMA.16816.F32 R16, R128.reuse, R18, RZ ;  /* 0x000000128010723c */ /* 0x040fe600000018ff */
[----:B------:R-:W-:Y:S05]  /*96d0*/  LDSM.16.M88.4 R176, [R176] ;  /* 0x00000000b0b0783b */ /* 0x000fea0000000200 */
[C---:B------:R-:W-:Y:S01]  /*96e0*/  HMMA.16816.F32 R20, R128.reuse, R24, RZ ;  /* 0x000000188014723c */ /* 0x040fe200000018ff */
[----:B------:R-:W1:Y:S05]  /*96f0*/  LDSM.16.M88.4 R180, [R0+0x2000] ;  /* 0x0020000000b4783b */ /* 0x000e6a0000000200 */
[----:B------:R-:W1:Y:S02]  /*9700*/  LDSM.16.M88.4 R184, [R0+0x2800] ;  /* 0x0028000000b8783b */ /* 0x000e640000000200 */
[C---:B------:R-:W-:Y:S03]  /*9710*/  HMMA.16816.F32 R24, R128.reuse, R26, RZ ;  /* 0x0000001a8018723c */ /* 0x040fe600000018ff */
[----:B------:R-:W1:Y:S05]  /*9720*/  LDSM.16.M88.4 R188, [R0+0x3000] ;  /* 0x0030000000bc783b */ /* 0x000e6a0000000200 */
[C---:B------:R-:W-:Y:S01]  /*9730*/  HMMA.16816.F32 R28, R128.reuse, R32, RZ ;  /* 0x00000020801c723c */ /* 0x040fe200000018ff */
[----:B------:R-:W1:Y:S05]  /*9740*/  LDSM.16.M88.4 R192, [R0+0x3800] ;  /* 0x0038000000c0783b */ /* 0x000e6a0000000200 */
[----:B------:R-:W1:Y:S02]  /*9750*/  LDSM.16.M88.4 R196, [R0+0x4000] ;  /* 0x0040000000c4783b */ /* 0x000e640000000200 */
[C---:B------:R-:W-:Y:S03]  /*9760*/  HMMA.16816.F32 R32, R128.reuse, R34, RZ ;  /* 0x000000228020723c */ /* 0x040fe600000018ff */
[----:B------:R-:W1:Y:S05]  /*9770*/  LDSM.16.M88.4 R200, [R0+0x4800] ;  /* 0x0048000000c8783b */ /* 0x000e6a0000000200 */
[C---:B--2---:R-:W-:Y:S01]  /*9780*/  HMMA.16816.F32 R36, R128.reuse, R40, RZ ;  /* 0x000000288024723c */ /* 0x044fe200000018ff */
[----:B------:R-:W2:Y:S05]  /*9790*/  LDSM.16.M88.4 R204, [R0+0x5000] ;  /* 0x0050000000cc783b */ /* 0x000eaa0000000200 */
[----:B------:R-:W2:Y:S02]  /*97a0*/  LDSM.16.M88.4 R208, [R0+0x5800] ;  /* 0x0058000000d0783b */ /* 0x000ea40000000200 */
[C---:B------:R-:W-:Y:S08]  /*97b0*/  HMMA.16816.F32 R40, R128.reuse, R42, RZ ;  /* 0x0000002a8028723c */ /* 0x040ff000000018ff */
[C---:B---3--:R-:W-:Y:S08]  /*97c0*/  HMMA.16816.F32 R44, R128.reuse, R48, RZ ;  /* 0x00000030802c723c */ /* 0x048ff000000018ff */
[C---:B------:R-:W-:Y:S08]  /*97d0*/  HMMA.16816.F32 R48, R128.reuse, R50, RZ ;  /* 0x000000328030723c */ /* 0x040ff000000018ff */
[C---:B----4-:R-:W-:Y:S08]  /*97e0*/  HMMA.16816.F32 R52, R128.reuse, R56, RZ ;  /* 0x000000388034723c */ /* 0x050ff000000018ff */
[C---:B------:R-:W-:Y:S08]  /*97f0*/  HMMA.16816.F32 R56, R128.reuse, R58, RZ ;  /* 0x0000003a8038723c */ /* 0x040ff000000018ff */
[C---:B-----5:R-:W-:Y:S08]  /*9800*/  HMMA.16816.F32 R60, R128.reuse, R64, RZ ;  /* 0x00000040803c723c */ /* 0x060ff000000018ff */
[C---:B------:R-:W-:Y:S08]  /*9810*/  HMMA.16816.F32 R64, R128.reuse, R66, RZ ;  /* 0x000000428040723c */ /* 0x040ff000000018ff */
[C---:B------:R-:W-:Y:S08]  /*9820*/  HMMA.16816.F32 R68, R128.reuse, R72, RZ ;  /* 0x000000488044723c */ /* 0x040ff000000018ff */
[C---:B------:R-:W-:Y:S08]  /*9830*/  HMMA.16816.F32 R72, R128.reuse, R74, RZ ;  /* 0x0000004a8048723c */ /* 0x040ff000000018ff */
[C---:B------:R-:W-:Y:S08]  /*9840*/  HMMA.16816.F32 R76, R128.reuse, R80, RZ ;  /* 0x00000050804c723c */ /* 0x040ff000000018ff */
[C---:B------:R-:W-:Y:S08]  /*9850*/  HMMA.16816.F32 R80, R128.reuse, R82, RZ ;  /* 0x000000528050723c */ /* 0x040ff000000018ff */
[C---:B------:R-:W-:Y:S08]  /*9860*/  HMMA.16816.F32 R84, R128.reuse, R88, RZ ;  /* 0x000000588054723c */ /* 0x040ff000000018ff */
[C---:B------:R-:W-:Y:S08]  /*9870*/  HMMA.16816.F32 R88, R128.reuse, R90, RZ ;  /* 0x0000005a8058723c */ /* 0x040ff000000018ff */
[C---:B-1----:R-:W-:Y:S08]  /*9880*/  HMMA.16816.F32 R92, R128.reuse, R96, RZ ;  /* 0x00000060805c723c */ /* 0x042ff000000018ff */
[C---:B------:R-:W-:Y:S08]  /*9890*/  HMMA.16816.F32 R96, R128.reuse, R98, RZ ;  /* 0x000000628060723c */ /* 0x040ff000000018ff */
[C---:B------:R-:W-:Y:S08]  /*98a0*/  HMMA.16816.F32 R100, R128.reuse, R104, RZ ;  /* 0x000000688064723c */ /* 0x040ff000000018ff */
[C---:B------:R-:W-:Y:S08]  /*98b0*/  HMMA.16816.F32 R104, R128.reuse, R106, RZ ;  /* 0x0000006a8068723c */ /* 0x040ff000000018ff */
[C---:B------:R-:W-:Y:S08]  /*98c0*/  HMMA.16816.F32 R108, R128.reuse, R112, RZ ;  /* 0x00000070806c723c */ /* 0x040ff000000018ff */
[C---:B------:R-:W-:Y:S08]  /*98d0*/  HMMA.16816.F32 R112, R128.reuse, R114, RZ ;  /* 0x000000728070723c */ /* 0x040ff000000018ff */
[C---:B------:R-:W-:Y:S08]  /*98e0*/  HMMA.16816.F32 R116, R128.reuse, R120, RZ ;  /* 0x000000788074723c */ /* 0x040ff000000018ff */
[C---:B------:R-:W-:Y:S08]  /*98f0*/  HMMA.16816.F32 R120, R128.reuse, R122, RZ ;  /* 0x0000007a8078723c */ /* 0x040ff000000018ff */
[C---:B------:R-:W-:Y:S08]  /*9900*/  HMMA.16816.F32 R124, R128.reuse, R172, RZ ;  /* 0x000000ac807c723c */ /* 0x040ff000000018ff */
[----:B------:R-:W-:Y:S01]  /*9910*/  HMMA.16816.F32 R128, R128, R174, RZ ;  /* 0x000000ae8080723c */ /* 0x000fe200000018ff */
[----:B------:R-:W1:Y:S07]  /*9920*/  LDSM.16.M88.4 R172, [R0+0x6000] ;  /* 0x0060000000ac783b */ /* 0x000e6e0000000200 */
[C---:B------:R-:W-:Y:S08]  /*9930*/  HMMA.16816.F32 R4, R176.reuse, R180, R4 ;  /* 0x000000b4b004723c */ /* 0x040ff00000001804 */
[C---:B------:R-:W-:Y:S01]  /*9940*/  HMMA.16816.F32 R8, R176.reuse, R182, R8 ;  /* 0x000000b6b008723c */ /* 0x040fe20000001808 */
[----:B------:R-:W3:Y:S07]  /*9950*/  LDSM.16.M88.4 R180, [R0+0x6800] ;  /* 0x0068000000b4783b */ /* 0x000eee0000000200 */
[C---:B------:R-:W-:Y:S08]  /*9960*/  HMMA.16816.F32 R12, R176.reuse, R184, R12 ;  /* 0x000000b8b00c723c */ /* 0x040ff0000000180c */
[C---:B------:R-:W-:Y:S01]  /*9970*/  HMMA.16816.F32 R16, R176.reuse, R186, R16 ;  /* 0x000000bab010723c */ /* 0x040fe20000001810 */
[----:B------:R-:W4:Y:S07]  /*9980*/  LDSM.16.M88.4 R184, [R0+0x7000] ;  /* 0x0070000000b8783b */ /* 0x000f2e0000000200 */
[C---:B------:R-:W-:Y:S08]  /*9990*/  HMMA.16816.F32 R20, R176.reuse, R188, R20 ;  /* 0x000000bcb014723c */ /* 0x040ff00000001814 */
[C---:B------:R-:W-:Y:S01]  /*99a0*/  HMMA.16816.F32 R24, R176.reuse, R190, R24 ;  /* 0x000000beb018723c */ /* 0x040fe20000001818 */
[----:B------:R-:W5:Y:S07]  /*99b0*/  LDSM.16.M88.4 R188, [R0+0x7800] ;  /* 0x0078000000bc783b */ /* 0x000f6e0000000200 */
[C---:B------:R-:W-:Y:S08]  /*99c0*/  HMMA.16816.F32 R28, R176.reuse, R192, R28 ;  /* 0x000000c0b01c723c */ /* 0x040ff0000000181c */
[C---:B------:R-:W-:Y:S01]  /*99d0*/  HMMA.16816.F32 R32, R176.reuse, R194, R32 ;  /* 0x000000c2b020723c */ /* 0x040fe20000001820 */
[----:B------:R-:W-:Y:S07]  /*99e0*/  LDSM.16.M88.4 R192, [R0+0x9000] ;  /* 0x0090000000c0783b */ /* 0x000fee0000000200 */
[C---:B------:R-:W-:Y:S08]  /*99f0*/  HMMA.16816.F32 R36, R176.reuse, R196, R36 ;  /* 0x000000c4b024723c */ /* 0x040ff00000001824 */
[C---:B------:R-:W-:Y:S01]  /*9a00*/  HMMA.16816.F32 R40, R176.reuse, R198, R40 ;  /* 0x000000c6b028723c */ /* 0x040fe20000001828 */
[----:B------:R-:W-:Y:S07]  /*9a10*/  LDSM.16.M88.4 R196, [R0+0x9800] ;  /* 0x0098000000c4783b */ /* 0x000fee0000000200 */
[C---:B------:R-:W-:Y:S08]  /*9a20*/  HMMA.16816.F32 R44, R176.reuse, R200, R44 ;  /* 0x000000c8b02c723c */ /* 0x040ff0000000182c */
[C---:B------:R-:W-:Y:S01]  /*9a30*/  HMMA.16816.F32 R48, R176.reuse, R202, R48 ;  /* 0x000000cab030723c */ /* 0x040fe20000001830 */
[----:B------:R1:W-:Y:S07]  /*9a40*/  LDSM.16.M88.4 R200, [R216] ;  /* 0x00000000d8c8783b */ /* 0x0003ee0000000200 */
[C---:B--2---:R-:W-:Y:S08]  /*9a50*/  HMMA.16816.F32 R52, R176.reuse, R204, R52 ;  /* 0x000000ccb034723c */ /* 0x044ff00000001834 */
[C---:B------:R-:W-:Y:S01]  /*9a60*/  HMMA.16816.F32 R56, R176.reuse, R206, R56 ;  /* 0x000000ceb038723c */ /* 0x040fe20000001838 */
[----:B------:R-:W-:Y:S07]  /*9a70*/  LDSM.16.M88.4 R204, [R212+0x2000] ;  /* 0x00200000d4cc783b */ /* 0x000fee0000000200 */
[C---:B------:R-:W-:Y:S03]  /*9a80*/  HMMA.16816.F32 R60, R176.reuse, R208, R60 ;  /* 0x000000d0b03c723c */ /* 0x040fe6000000183c */
[C---:B-1----:R-:W-:Y:S05]  /*9a90*/  IMAD.IADD R216, R228.reuse, 0x1, R216 ;  /* 0x00000001e4d87824 */ /* 0x042fea00078e02d8 */
[C---:B------:R-:W-:Y:S01]  /*9aa0*/  HMMA.16816.F32 R64, R176.reuse, R210, R64 ;  /* 0x000000d2b040723c */ /* 0x040fe20000001840 */
[----:B------:R-:W-:Y:S05]  /*9ab0*/  LDSM.16.M88.4 R208, [R212+0x4000] ;  /* 0x00400000d4d0783b */ /* 0x000fea0000000200 */
[----:B------:R-:W-:Y:S02]  /*9ac0*/  LDSM.16.M88.4 R216, [R216] ;  /* 0x00000000d8d8783b */ /* 0x000fe40000000200 */
[C---:B------:R-:W-:Y:S08]  /*9ad0*/  HMMA.16816.F32 R68, R176.reuse, R172, R68 ;  /* 0x000000acb044723c */ /* 0x040ff00000001844 */
[C---:B------:R-:W-:Y:S01]  /*9ae0*/  HMMA.16816.F32 R72, R176.reuse, R174, R72 ;  /* 0x000000aeb048723c */ /* 0x040fe20000001848 */
[----:B------:R-:W1:Y:S07]  /*9af0*/  LDSM.16.M88.4 R172, [R0+0x8000] ;  /* 0x0080000000ac783b */ /* 0x000e6e0000000200 */
[C---:B---3--:R-:W-:Y:S08]  /*9b00*/  HMMA.16816.F32 R76, R176.reuse, R180, R76 ;  /* 0x000000b4b04c723c */ /* 0x048ff0000000184c */
[C---:B------:R-:W-:Y:S01]  /*9b10*/  HMMA.16816.F32 R80, R176.reuse, R182, R80 ;  /* 0x000000b6b050723c */ /* 0x040fe20000001850 */
[----:B------:R2:W3:Y:S07]  /*9b20*/  LDSM.16.M88.4 R180, [R0+0x8800] ;  /* 0x0088000000b4783b */ /* 0x0004ee0000000200 */
[C---:B----4-:R-:W-:Y:S08]  /*9b30*/  HMMA.16816.F32 R84, R176.reuse, R184, R84 ;  /* 0x000000b8b054723c */ /* 0x050ff00000001854 */
[C---:B------:R-:W-:Y:S01]  /*9b40*/  HMMA.16816.F32 R88, R176.reuse, R186, R88 ;  /* 0x000000bab058723c */ /* 0x040fe20000001858 */
[----:B------:R-:W4:Y:S07]  /*9b50*/  LDSM.16.M88.4 R184, [R212+0x2800] ;  /* 0x00280000d4b8783b */ /* 0x000f2e0000000200 */
[C---:B-----5:R-:W-:Y:S03]  /*9b60*/  HMMA.16816.F32 R92, R176.reuse, R188, R92 ;  /* 0x000000bcb05c723c */ /* 0x060fe6000000185c */
[----:B--2---:R-:W-:Y:S05]  /*9b70*/  IMAD.IADD R0, R228, 0x1, R212 ;  /* 0x00000001e4007824 */ /* 0x004fea00078e02d4 */
[C---:B------:R-:W-:Y:S01]  /*9b80*/  HMMA.16816.F32 R96, R176.reuse, R190, R96 ;  /* 0x000000beb060723c */ /* 0x040fe20000001860 */
[----:B------:R-:W2:Y:S05]  /*9b90*/  LDSM.16.M88.4 R188, [R212+0x3000] ;  /* 0x00300000d4bc783b */ /* 0x000eaa0000000200 */
[----:B------:R-:W-:Y:S02]  /*9ba0*/  LDSM.16.M88.4 R220, [R0+0x2000] ;  /* 0x0020000000dc783b */ /* 0x000fe40000000200 */
[C---:B-1----:R-:W-:Y:S03]  /*9bb0*/  HMMA.16816.F32 R100, R176.reuse, R172, R100 ;  /* 0x000000acb064723c */ /* 0x042fe60000001864 */
[----:B------:R-:W-:Y:S05]  /*9bc0*/  LDSM.16.M88.4 R224, [R0+0x9000] ;  /* 0x0090000000e0783b */ /* 0x000fea0000000200 */
[C---:B------:R-:W-:Y:S01]  /*9bd0*/  HMMA.16816.F32 R104, R176.reuse, R174, R104 ;  /* 0x000000aeb068723c */ /* 0x040fe20000001868 */
[----:B------:R-:W1:Y:S07]  /*9be0*/  LDSM.16.M88.4 R172, [R212+0x3800] ;  /* 0x00380000d4ac783b */ /* 0x000e6e0000000200 */
[C---:B---3--:R-:W-:Y:S08]  /*9bf0*/  HMMA.16816.F32 R108, R176.reuse, R180, R108 ;  /* 0x000000b4b06c723c */ /* 0x048ff0000000186c */
[C---:B------:R-:W-:Y:S01]  /*9c00*/  HMMA.16816.F32 R112, R176.reuse, R182, R112 ;  /* 0x000000b6b070723c */ /* 0x040fe20000001870 */
[----:B------:R-:W-:Y:S07]  /*9c10*/  LDSM.16.M88.4 R180, [R212+0x5000] ;  /* 0x00500000d4b4783b */ /* 0x000fee0000000200 */
[C---:B------:R-:W-:Y:S08]  /*9c20*/  HMMA.16816.F32 R116, R176.reuse, R192, R116 ;  /* 0x000000c0b074723c */ /* 0x040ff00000001874 */
[C---:B------:R-:W-:Y:S01]  /*9c30*/  HMMA.16816.F32 R120, R176.reuse, R194, R120 ;  /* 0x000000c2b078723c */ /* 0x040fe20000001878 */
[----:B------:R-:W-:Y:S07]  /*9c40*/  LDSM.16.M88.4 R192, [R212+0x7000] ;  /* 0x00700000d4c0783b */ /* 0x000fee0000000200 */
[C---:B------:R-:W-:Y:S08]  /*9c50*/  HMMA.16816.F32 R124, R176.reuse, R196, R124 ;  /* 0x000000c4b07c723c */ /* 0x040ff0000000187c */
[----:B------:R-:W-:Y:S01]  /*9c60*/  HMMA.16816.F32 R128, R176, R198, R128 ;  /* 0x000000c6b080723c */ /* 0x000fe20000001880 */
[----:B------:R-:W3:Y:S05]  /*9c70*/  LDSM.16.M88.4 R176, [R212+0x4800] ;  /* 0x00480000d4b0783b */ /* 0x000eea0000000200 */
[----:B------:R-:W-:Y:S02]  /*9c80*/  LDSM.16.M88.4 R196, [R212+0x7800] ;  /* 0x00780000d4c4783b */ /* 0x000fe40000000200 */
[C---:B------:R-:W-:Y:S08]  /*9c90*/  HMMA.16816.F32 R4, R200.reuse, R204, R4 ;  /* 0x000000ccc804723c */ /* 0x040ff00000001804 */
[C---:B------:R-:W-:Y:S01]  /*9ca0*/  HMMA.16816.F32 R8, R200.reuse, R206, R8 ;  /* 0x000000cec808723c */ /* 0x040fe20000001808 */
[----:B------:R-:W-:Y:S07]  /*9cb0*/  LDSM.16.M88.4 R204, [R212+0x8800] ;  /* 0x00880000d4cc783b */ /* 0x000fee0000000200 */
[C---:B----4-:R-:W-:Y:S08]  /*9cc0*/  HMMA.16816.F32 R12, R200.reuse, R184, R12 ;  /* 0x000000b8c80c723c */ /* 0x050ff0000000180c */
[C---:B------:R-:W-:Y:S01]  /*9cd0*/  HMMA.16816.F32 R16, R200.reuse, R186, R16 ;  /* 0x000000bac810723c */ /* 0x040fe20000001810 */
[----:B------:R-:W-:Y:S07]  /*9ce0*/  LDSM.16.M88.4 R184, [R212+0x6000] ;  /* 0x00600000d4b8783b */ /* 0x000fee0000000200 */
[C---:B--2---:R-:W-:Y:S08]  /*9cf0*/  HMMA.16816.F32 R20, R200.reuse, R188, R20 ;  /* 0x000000bcc814723c */ /* 0x044ff00000001814 */
[C---:B------:R-:W-:Y:S01]  /*9d00*/  HMMA.16816.F32 R24, R200.reuse, R190, R24 ;  /* 0x000000bec818723c */ /* 0x040fe20000001818 */
[----:B------:R-:W-:Y:S07]  /*9d10*/  LDSM.16.M88.4 R188, [R212+0x6800] ;  /* 0x00680000d4bc783b */ /* 0x000fee0000000200 */
[C---:B-1----:R-:W-:Y:S08]  /*9d20*/  HMMA.16816.F32 R28, R200.reuse, R172, R28 ;  /* 0x000000acc81c723c */ /* 0x042ff0000000181c */
[C---:B------:R-:W-:Y:S01]  /*9d30*/  HMMA.16816.F32 R32, R200.reuse, R174, R32 ;  /* 0x000000aec820723c */ /* 0x040fe20000001820 */
[----:B------:R-:W1:Y:S07]  /*9d40*/  LDSM.16.M88.4 R172, [R212+0x5800] ;  /* 0x00580000d4ac783b */ /* 0x000e6e0000000200 */
[C---:B------:R-:W-:Y:S08]  /*9d50*/  HMMA.16816.F32 R36, R200.reuse, R208, R36 ;  /* 0x000000d0c824723c */ /* 0x040ff00000001824 */
[C---:B------:R-:W-:Y:S01]  /*9d60*/  HMMA.16816.F32 R40, R200.reuse, R210, R40 ;  /* 0x000000d2c828723c */ /* 0x040fe20000001828 */
[----:B------:R-:W-:Y:S07]  /*9d70*/  LDSM.16.M88.4 R208, [R212+0x9000] ;  /* 0x00900000d4d0783b */ /* 0x000fee0000000200 */
[C---:B---3--:R-:W-:Y:S08]  /*9d80*/  HMMA.16816.F32 R44, R200.reuse, R176, R44 ;  /* 0x000000b0c82c723c */ /* 0x048ff0000000182c */
[C---:B------:R-:W-:Y:S01]  /*9d90*/  HMMA.16816.F32 R48, R200.reuse, R178, R48 ;  /* 0x000000b2c830723c */ /* 0x040fe20000001830 */
[----:B------:R-:W2:Y:S05]  /*9da0*/  LDSM.16.M88.4 R176, [R212+0x8000] ;  /* 0x00800000d4b0783b */ /* 0x000eaa0000000200 */
[----:B------:R-:W3:Y:S02]  /*9db0*/  LDSM.16.M88.4 R212, [R212+0x9800] ;  /* 0x00980000d4d4783b */ /* 0x000ee40000000200 */
[C---:B------:R-:W-:Y:S08]  /*9dc0*/  HMMA.16816.F32 R52, R200.reuse, R180, R52 ;  /* 0x000000b4c834723c */ /* 0x040ff00000001834 */
        /* <DEDUP_REMOVED lines=17> */
[C---:B--2---:R-:W-:Y:S08]  /*9ee0*/  HMMA.16816.F32 R100, R200.reuse, R176, R100 ;  /* 0x000000b0c864723c */ /* 0x044ff00000001864 */
[C---:B------:R-:W-:Y:S01]  /*9ef0*/  HMMA.16816.F32 R104, R200.reuse, R178, R104 ;  /* 0x000000b2c868723c */ /* 0x040fe20000001868 */
[----:B------:R-:W2:Y:S07]  /*9f00*/  LDSM.16.M88.4 R176, [R0+0x3800] ;  /* 0x0038000000b0783b */ /* 0x000eae0000000200 */
[C---:B------:R-:W-:Y:S08]  /*9f10*/  HMMA.16816.F32 R108, R200.reuse, R204, R108 ;  /* 0x000000ccc86c723c */ /* 0x040ff0000000186c */
[C---:B------:R-:W-:Y:S01]  /*9f20*/  HMMA.16816.F32 R112, R200.reuse, R206, R112 ;  /* 0x000000cec870723c */ /* 0x040fe20000001870 */
[----:B------:R-:W-:Y:S07]  /*9f30*/  LDSM.16.M88.4 R204, [R0+0x7000] ;  /* 0x0070000000cc783b */ /* 0x000fee0000000200 */
[C---:B------:R-:W-:Y:S08]  /*9f40*/  HMMA.16816.F32 R116, R200.reuse, R208, R116 ;  /* 0x000000d0c874723c */ /* 0x040ff00000001874 */
[C---:B------:R-:W-:Y:S01]  /*9f50*/  HMMA.16816.F32 R120, R200.reuse, R210, R120 ;  /* 0x000000d2c878723c */ /* 0x040fe20000001878 */
[----:B------:R-:W-:Y:S07]  /*9f60*/  LDSM.16.M88.4 R208, [R0+0x7800] ;  /* 0x0078000000d0783b */ /* 0x000fee0000000200 */
[C---:B---3--:R-:W-:Y:S08]  /*9f70*/  HMMA.16816.F32 R124, R200.reuse, R212, R124 ;  /* 0x000000d4c87c723c */ /* 0x048ff0000000187c */
[----:B------:R-:W-:Y:S01]  /*9f80*/  HMMA.16816.F32 R128, R200, R214, R128 ;  /* 0x000000d6c880723c */ /* 0x000fe20000001880 */
[----:B------:R-:W3:Y:S05]  /*9f90*/  LDSM.16.M88.4 R200, [R0+0x6000] ;  /* 0x0060000000c8783b */ /* 0x000eea0000000200 */
[----:B------:R-:W-:Y:S02]  /*9fa0*/  LDSM.16.M88.4 R212, [R0+0x8000] ;  /* 0x0080000000d4783b */ /* 0x000fe40000000200 */
        /* <DEDUP_REMOVED lines=8> */
[----:B------:R-:W4:Y:S01]  /*a030*/  LDSM.16.M88.4 R180, [R0+0x9800] ;  /* 0x0098000000b4783b */ /* 0x000f220000000200 */
[----:B------:R-:W-:Y:S04]  /*a040*/  DEPBAR.LE SB0, 0x0 ;  /* 0x000080000000791a */ /* 0x000fe80000000000 */
[----:B------:R-:W-:Y:S02]  /*a050*/  BAR.SYNC.DEFER_BLOCKING 0x0 ;  /* 0x0000000000007b1d */ /* 0x000fe40000010000 */
[C---:B--2---:R-:W-:Y:S08]  /*a060*/  HMMA.16816.F32 R28, R216.reuse, R176, R28 ;  /* 0x000000b0d81c723c */ /* 0x044ff0000000181c */
[C---:B------:R-:W-:Y:S08]  /*a070*/  HMMA.16816.F32 R32, R216.reuse, R178, R32 ;  /* 0x000000b2d820723c */ /* 0x040ff00000001820 */
        /* <DEDUP_REMOVED lines=8> */
[C---:B---3--:R-:W-:Y:S08]  /*a100*/  HMMA.16816.F32 R68, R216.reuse, R200, R68 ;  /* 0x000000c8d844723c */ /* 0x048ff00000001844 */
[C---:B------:R-:W-:Y:S08]  /*a110*/  HMMA.16816.F32 R72, R216.reuse, R202, R72 ;  /* 0x000000cad848723c */ /* 0x040ff00000001848 */
[C---:B-1----:R-:W-:Y:S08]  /*a120*/  HMMA.16816.F32 R76, R216.reuse, R172, R76 ;  /* 0x000000acd84c723c */ /* 0x042ff0000000184c */
        /* <DEDUP_REMOVED lines=11> */
[C---:B----4-:R-:W-:Y:S08]  /*a1e0*/  HMMA.16816.F32 R124, R216.reuse, R180, R124 ;  /* 0x000000b4d87c723c */ /* 0x050ff0000000187c */
[----:B------:R-:W-:Y:S01]  /*a1f0*/  HMMA.16816.F32 R128, R216, R182, R128 ;  /* 0x000000b6d880723c */ /* 0x000fe20000001880 */
[----:B------:R-:W-:Y:S08]  /*a200*/  @!UPT UIADD3 URZ, UPT, UPT, URZ, URZ, URZ ;  /* 0x000000fffffff290 */ /* 0x000ff0000fffe0ff */
[----:B------:R-:W-:Y:S11]  /*a210*/  @!P0 BRA `(.L_x_537) ;  /* 0x0000000800108947 */ /* 0x000ff60003800000 */
[----:B------:R-:W-:Y:S01]  /*a220*/  ISETP.NE.U32.AND P1, PT, R250, RZ, PT ;  /* 0x000000fffa00720c */ /* 0x000fe20003f25070 */
[----:B------:R-:W-:Y:S03]  /*a230*/  BSSY.RECONVERGENT B0, `(.L_x_538) ;  /* 0x000004d000007945 */ /* 0x000fe60003800200 */
[----:B------:R-:W-:Y:S11]  /*a240*/  ISETP.NE.AND.EX P1, PT, R251, RZ, PT, P1 ;  /* 0x000000fffb00720c */ /* 0x000ff60003f25310 */
[----:B------:R-:W-:Y:S02]  /*a250*/  @!UPT UIADD3 URZ, UPT, UPT, URZ, URZ, URZ ;  /* 0x000000fffffff290 */ /* 0x000fe4000fffe0ff */
[----:B------:R-:W2:Y:S01]  /*a260*/  @!P1 LD.E R2, desc[UR4][R168.64+0x38] ;  /* 0x00003804a8029980 */ /* 0x000ea2000c101900 */
[----:B------:R-:W-:Y:S05]  /*a270*/  @!P1 IMAD.MOV.U32 R0, RZ, RZ, RZ ;  /* 0x000000ffff009224 */ /* 0x000fea00078e00ff */
[----:B------:R-:W-:Y:S01]  /*a280*/  @!P1 IADD3 R0, P0, PT, RZ, -R0, RZ ;  /* 0x80000000ff009210 */ /* 0x000fe20007f1e0ff */
[----:B--2---:R-:W-:Y:S04]  /*a290*/  @!P1 IMAD.SHL.U32 R2, R2, 0x100, RZ ;  /* 0x0000010002029824 */ /* 0x004fe800078e00ff */
[----:B------:R-:W-:Y:S05]  /*a2a0*/  @!P1 IMAD.X R2, RZ, RZ, ~R2, P0 ;  /* 0x000000ffff029224 */ /* 0x000fea00000e0e02 */
[----:B------:R-:W-:Y:S04]  /*a2b0*/  @!P1 SHF.R.S64 R0, R0, 0x1f, R2 ;  /* 0x0000001f00009819 */ /* 0x000fe80000001002 */
[----:B------:R-:W-:Y:S01]  /*a2c0*/  @!P1 IADD3 R240, P0, PT, R0, R240, RZ ;  /* 0x000000f000f09210 */ /* 0x000fe20007f1e0ff */
[----:B------:R-:W-:Y:S03]  /*a2d0*/  IMAD.SHL.U32 R0, R248, 0x20, RZ ;  /* 0x00000020f8007824 */ /* 0x000fe600078e00ff */
[----:B------:R-:W-:Y:S01]  /*a2e0*/  @!P1 LEA.HI.X.SX32 R239, R2, R239, 0x1, P0 ;  /* 0x000000ef02ef9211 */ /* 0x000fe200000f0eff */
[----:B------:R-:W-:Y:S08]  /*a2f0*/  @!P1 BRA `(.L_x_539) ;  /* 0x0000000400009947 */ /* 0x000ff00003800000 */
[C---:B------:R-:W-:Y:S01]  /*a300*/  VIADD R176, R238.reuse, 0xfffffe00 ;  /* 0xfffffe00eeb07836 */ /* 0x040fe20000000000 */
[----:B------:R-:W2:Y:S01]  /*a310*/  LD.E R3, desc[UR4][R168.64+0x170] ;  /* 0x00017004a8037980 */ /* 0x000ea2000c101900 */
[----:B------:R-:W-:Y:S03]  /*a320*/  IADD3 R175, PT, PT, R238, -0x100, RZ ;  /* 0xffffff00eeaf7810 */ /* 0x000fe60007ffe0ff */
[----:B------:R-:W-:Y:S02]  /*a330*/  IABS R170, R176 ;  /* 0x000000b000aa7213 */ /* 0x000fe40000000000 */
[----:B------:R-:W-:Y:S02]  /*a340*/  IABS R150, R175 ;  /* 0x000000af00967213 */ /* 0x000fe40000000000 */
[-C--:B--2---:R-:W-:Y:S02]  /*a350*/  IABS R2, R3.reuse ;  /* 0x0000000300027213 */ /* 0x084fe40000000000 */
[-C--:B------:R-:W-:Y:S02]  /*a360*/  IABS R174, R3.reuse ;  /* 0x0000000300ae7213 */ /* 0x080fe40000000000 */
[----:B------:R-:W1:Y:S01]  /*a370*/  I2F.RP R172, R2 ;  /* 0x0000000200ac7306 */ /* 0x000e620000209400 */
[-C--:B------:R-:W-:Y:S02]  /*a380*/  LOP3.LUT R175, R175, R3.reuse, RZ, 0x3c, !PT ;  /* 0x00000003afaf7212 */ /* 0x080fe400078e3cff */
[----:B------:R-:W-:Y:S01]  /*a390*/  IMAD.MOV R174, RZ, RZ, -R174 ;  /* 0x000000ffffae7224 */ /* 0x000fe200078e0aae */
[----:B------:R-:W-:Y:S04]  /*a3a0*/  LOP3.LUT R176, R176, R3, RZ, 0x3c, !PT ;  /* 0x00000003b0b07212 */ /* 0x000fe800078e3cff */
[----:B------:R-:W-:Y:S02]  /*a3b0*/  ISETP.GE.AND P0, PT, R176, RZ, PT ;  /* 0x000000ffb000720c */ /* 0x000fe40003f06270 */
[----:B-1----:R-:W1:Y:S02]  /*a3c0*/  MUFU.RCP R172, R172 ;  /* 0x000000ac00ac7308 */ /* 0x002e640000001000 */
[----:B-1----:R-:W-:Y:S08]  /*a3d0*/  VIADD R172, R172, 0xffffffe ;  /* 0x0ffffffeacac7836 */ /* 0x002ff00000000000 */
[----:B------:R-:W1:Y:S02]  /*a3e0*/  F2I.FTZ.U32.TRUNC.NTZ R173, R172 ;  /* 0x000000ac00ad7305 */ /* 0x000e64000021f000 */
[--C-:B-1----:R-:W-:Y:S02]  /*a3f0*/  IMAD.MOV R149, RZ, RZ, -R173.reuse ;  /* 0x000000ffff957224 */ /* 0x102fe400078e0aad */
[----:B------:R-:W-:Y:S02]  /*a400*/  IMAD.MOV.U32 R172, RZ, RZ, RZ ;  /* 0x000000ffffac7224 */ /* 0x000fe400078e00ff */
[----:B------:R-:W-:Y:S04]  /*a410*/  IMAD R149, R149, R2, RZ ;  /* 0x0000000295957224 */ /* 0x000fe800078e02ff */
[----:B------:R-:W-:Y:S04]  /*a420*/  IMAD.HI.U32 R173, R173, R149, R172 ;  /* 0x00000095adad7227 */ /* 0x000fe800078e00ac */
[----:B------:R-:W-:Y:S02]  /*a430*/  IMAD.MOV.U32 R172, RZ, RZ, R150 ;  /* 0x000000ffffac7224 */ /* 0x000fe400078e0096 */
[C---:B------:R-:W-:Y:S04]  /*a440*/  IMAD.HI.U32 R149, R173.reuse, R170, RZ ;  /* 0x000000aaad957227 */ /* 0x040fe800078e00ff */
[----:B------:R-:W-:Y:S04]  /*a450*/  IMAD.HI.U32 R150, R173, R172, RZ ;  /* 0x000000acad967227 */ /* 0x000fe800078e00ff */
[-C--:B------:R-:W-:Y:S02]  /*a460*/  IMAD R172, R150, R174.reuse, R172 ;  /* 0x000000ae96ac7224 */ /* 0x080fe400078e02ac */
[C---:B------:R-:W-:Y:S03]  /*a470*/  IMAD R170, R149.reuse, R174, R170 ;  /* 0x000000ae95aa7224 */ /* 0x040fe600078e02aa */
[C---:B------:R-:W-:Y:S02]  /*a480*/  ISETP.GT.U32.AND P4, PT, R2.reuse, R172, PT ;  /* 0x000000ac0200720c */ /* 0x040fe40003f84070 */
[----:B------:R-:W-:Y:S11]  /*a490*/  ISETP.GT.U32.AND P3, PT, R2, R170, PT ;  /* 0x000000aa0200720c */ /* 0x000ff60003f64070 */
[----:B------:R-:W-:Y:S02]  /*a4a0*/  @!P4 IMAD.IADD R172, R172, 0x1, -R2 ;  /* 0x00000001acacc824 */ /* 0x000fe400078e0a02 */
[-C--:B------:R-:W-:Y:S01]  /*a4b0*/  @!P3 IADD3 R170, PT, PT, R170, -R2.reuse, RZ ;  /* 0x80000002aaaab210 */ /* 0x080fe20007ffe0ff */
[----:B------:R-:W-:Y:S01]  /*a4c0*/  @!P3 VIADD R149, R149, 0x1 ;  /* 0x000000019595b836 */ /* 0x000fe20000000000 */
[----:B------:R-:W-:Y:S01]  /*a4d0*/  ISETP.GE.AND P3, PT, R175, RZ, PT ;  /* 0x000000ffaf00720c */ /* 0x000fe20003f66270 */
[----:B------:R-:W-:Y:S01]  /*a4e0*/  @!P4 VIADD R150, R150, 0x1 ;  /* 0x000000019696c836 */ /* 0x000fe20000000000 */
[-C--:B------:R-:W-:Y:S02]  /*a4f0*/  ISETP.GE.U32.AND P6, PT, R172, R2.reuse, PT ;  /* 0x00000002ac00720c */ /* 0x080fe40003fc6070 */
[----:B------:R-:W-:Y:S01]  /*a500*/  ISETP.GE.U32.AND P5, PT, R170, R2, PT ;  /* 0x00000002aa00720c */ /* 0x000fe20003fa6070 */
[----:B------:R-:W2:Y:S01]  /*a510*/  LD.E.64 R172, desc[UR4][R168.64+0x38] ;  /* 0x00003804a8ac7980 */ /* 0x000ea2000c101b00 */
[----:B------:R-:W-:Y:S02]  /*a520*/  ISETP.NE.AND P4, PT, R3, RZ, PT ;  /* 0x000000ff0300720c */ /* 0x000fe40003f85270 */
[----:B------:R-:W-:Y:S07]  /*a530*/  LOP3.LUT R2, RZ, R3, RZ, 0x33, !PT ;  /* 0x00000003ff027212 */ /* 0x000fee00078e33ff */
[----:B------:R-:W-:Y:S02]  /*a540*/  @P6 VIADD R150, R150, 0x1 ;  /* 0x0000000196966836 */ /* 0x000fe40000000000 */
[----:B------:R-:W-:Y:S03]  /*a550*/  @P5 IADD3 R149, PT, PT, R149, 0x1, RZ ;  /* 0x0000000195955810 */ /* 0x000fe60007ffe0ff */
[----:B------:R-:W-:Y:S02]  /*a560*/  @!P3 IADD3 R150, PT, PT, -R150, RZ, RZ ;  /* 0x000000ff9696b210 */ /* 0x000fe40007ffe1ff */
[----:B------:R-:W-:Y:S02]  /*a570*/  @!P0 IMAD.MOV R149, RZ, RZ, -R149 ;  /* 0x000000ffff958224 */ /* 0x000fe400078e0a95 */
[C---:B------:R-:W-:Y:S03]  /*a580*/  SEL R150, R2.reuse, R150, !P4 ;  /* 0x0000009602967207 */ /* 0x040fe60006000000 */
[----:B------:R-:W-:Y:S02]  /*a590*/  SEL R149, R2, R149, !P4 ;  /* 0x0000009502957207 */ /* 0x000fe40006000000 */
[CC--:B------:R-:W-:Y:S02]  /*a5a0*/  LEA R174, P0, R150.reuse, R236.reuse, 0x2 ;  /* 0x000000ec96ae7211 */ /* 0x0c0fe400078010ff */
[C---:B------:R-:W-:Y:S02]  /*a5b0*/  LEA R176, P3, R149.reuse, R236, 0x2 ;  /* 0x000000ec95b07211 */ /* 0x040fe400078610ff */
[CC--:B------:R-:W-:Y:S02]  /*a5c0*/  LEA.HI.X.SX32 R175, R150.reuse, R237.reuse, 0x2, P0 ;  /* 0x000000ed96af7211 */ /* 0x0c0fe400000f16ff */
[----:B------:R-:W-:Y:S01]  /*a5d0*/  LEA.HI.X.SX32 R177, R149, R237, 0x2, P3 ;  /* 0x000000ed95b17211 */ /* 0x000fe200018f16ff */
[----:B------:R-:W-:Y:S02]  /*a5e0*/  IMAD.IADD R149, R150, 0x1, -R149 ;  /* 0x0000000196957824 */ /* 0x000fe400078e0a95 */
[----:B------:R-:W3:Y:S02]  /*a5f0*/  LD.E R170, desc[UR4][R174.64] ;  /* 0x00000004aeaa7980 */ /* 0x000ee4000c101900 */
[----:B------:R-:W-:Y:S02]  /*a600*/  IMAD R3, R3, R149, -0x100 ;  /* 0xffffff0003037424 */ /* 0x000fe400078e0295 */
[----:B------:R-:W3:Y:S03]  /*a610*/  LD.E R176, desc[UR4][R176.64] ;  /* 0x00000004b0b07980 */ /* 0x000ee6000c101900 */
[----:B------:R-:W-:Y:S01]  /*a620*/  SHF.R.S32.HI R150, RZ, 0x1f, R3 ;  /* 0x0000001fff967819 */ /* 0x000fe20000011403 */
        /* <DEDUP_REMOVED lines=13> */
.L_x_539:
[----:B------:R-:W-:Y:S05]  /*a700*/  BSYNC.RECONVERGENT B0 ;  /* 0x0000000000007941 */ /* 0x000fea0003800200 */
.L_x_538:
[----:B------:R-:W-:Y:S01]  /*a710*/  IADD3 R172, P0, PT, R0, R240, RZ ;  /* 0x000000f000ac7210 */ /* 0x000fe20007f1e0ff */
[----:B------:R-:W-:Y:S01]  /*a720*/  IMAD.MOV.U32 R174, RZ, RZ, R240 ;  /* 0x000000ffffae7224 */ /* 0x000fe200078e00f0 */
[----:B------:R-:W-:Y:S01]  /*a730*/  SHF.L.U64.HI R149, R248, 0x5, R249 ;  /* 0x00000005f8957819 */ /* 0x000fe200000102f9 */
[--C-:B------:R-:W-:Y:S01]  /*a740*/  IMAD.MOV.U32 R175, RZ, RZ, R239.reuse ;  /* 0x000000ffffaf7224 */ /* 0x100fe200078e00ef */
[-C--:B------:R-:W-:Y:S03]  /*a750*/  IADD3 R2, P3, PT, R172, R0.reuse, RZ ;  /* 0x00000000ac027210 */ /* 0x080fe60007f7e0ff */
[----:B------:R-:W-:Y:S01]  /*a760*/  IMAD.X R173, R149, 0x1, R239, P0 ;  /* 0x0000000195ad7824 */ /* 0x000fe200000e06ef */
[----:B------:R-:W-:Y:S01]  /*a770*/  @!PT LDS RZ, [RZ] ;  /* 0x00000000fffff984 */ /* 0x000fe20000000800 */
[----:B------:R-:W-:Y:S01]  /*a780*/  @!PT LDS RZ, [RZ] ;  /* 0x00000000fffff984 */ /* 0x000fe20000000800 */
[----:B------:R-:W-:Y:S01]  /*a790*/  @!PT LDS RZ, [RZ] ;  /* 0x00000000fffff984 */ /* 0x000fe20000000800 */
[----:B------:R1:W-:Y:S01]  /*a7a0*/  LDGSTS.E.BYPASS.LTC128B.128 [R233+0x2000], desc[UR4][R174.64] ;  /* 0x02000000aee97fae */ /* 0x0003e2000b981a04 */
[-C--:B------:R-:W-:Y:S02]  /*a7b0*/  IADD3 R176, P0, PT, R2, R0.reuse, RZ ;  /* 0x0000000002b07210 */ /* 0x080fe40007f1e0ff */
[--C-:B------:R-:W-:Y:S01]  /*a7c0*/  IMAD.X R3, R173, 0x1, R149.reuse, P3 ;  /* 0x00000001ad037824 */ /* 0x100fe200018e0695 */
[----:B------:R2:W-:Y:S01]  /*a7d0*/  LDGSTS.E.BYPASS.LTC128B.128 [R233+0x2800], desc[UR4][R172.64] ;  /* 0x02800000ace97fae */ /* 0x0005e2000b981a04 */
[-C--:B------:R-:W-:Y:S02]  /*a7e0*/  IADD3 R178, P3, PT, R176, R0.reuse, RZ ;  /* 0x00000000b0b27210 */ /* 0x080fe40007f7e0ff */
[--C-:B------:R-:W-:Y:S01]  /*a7f0*/  IMAD.X R177, R3, 0x1, R149.reuse, P0 ;  /* 0x0000000103b17824 */ /* 0x100fe200000e0695 */
[----:B------:R3:W-:Y:S01]  /*a800*/  LDGSTS.E.BYPASS.LTC128B.128 [R233+0x3000], desc[UR4][R2.64] ;  /* 0x0300000002e97fae */ /* 0x0007e2000b981a04 */
[-C--:B------:R-:W-:Y:S02]  /*a810*/  IADD3 R180, P0, PT, R178, R0.reuse, RZ ;  /* 0x00000000b2b47210 */ /* 0x080fe40007f1e0ff */
[--C-:B------:R-:W-:Y:S01]  /*a820*/  IMAD.X R179, R177, 0x1, R149.reuse, P3 ;  /* 0x00000001b1b37824 */ /* 0x100fe200018e0695 */
[----:B------:R-:W-:Y:S03]  /*a830*/  LDGSTS.E.BYPASS.LTC128B.128 [R233+0x3800], desc[UR4][R176.64] ;  /* 0x03800000b0e97fae */ /* 0x000fe6000b981a04 */
[--C-:B------:R-:W-:Y:S01]  /*a840*/  IMAD.X R181, R179, 0x1, R149.reuse, P0 ;  /* 0x00000001b3b57824 */ /* 0x100fe200000e0695 */
[----:B------:R4:W-:Y:S04]  /*a850*/  LDGSTS.E.BYPASS.LTC128B.128 [R233+0x4000], desc[UR4][R178.64] ;  /* 0x04000000b2e97fae */ /* 0x0009e8000b981a04 */
[----:B------:R5:W-:Y:S01]  /*a860*/  LDGSTS.E.BYPASS.LTC128B.128 [R233+0x4800], desc[UR4][R180.64] ;  /* 0x04800000b4e97fae */ /* 0x000be2000b981a04 */
[-C--:B-1----:R-:W-:Y:S04]  /*a870*/  IADD3 R174, P3, PT, R180, R0.reuse, RZ ;  /* 0x00000000b4ae7210 */ /* 0x082fe80007f7e0ff */
[-C--:B--2---:R-:W-:Y:S01]  /*a880*/  IADD3 R172, P0, PT, R174, R0.reuse, RZ ;  /* 0x00000000aeac7210 */ /* 0x084fe20007f1e0ff */
[--C-:B------:R-:W-:Y:S03]  /*a890*/  IMAD.X R175, R181, 0x1, R149.reuse, P3 ;  /* 0x00000001b5af7824 */ /* 0x100fe600018e0695 */
[-C--:B---3--:R-:W-:Y:S02]  /*a8a0*/  IADD3 R2, P3, PT, R172, R0.reuse, RZ ;  /* 0x00000000ac027210 */ /* 0x088fe40007f7e0ff */
[----:B------:R1:W-:Y:S01]  /*a8b0*/  LDGSTS.E.BYPASS.LTC128B.128 [R233+0x5000], desc[UR4][R174.64] ;  /* 0x05000000aee97fae */ /* 0x0003e2000b981a04 */
[-C--:B------:R-:W-:Y:S05]  /*a8c0*/  IADD3.X R173, PT, PT, R175, R149.reuse, RZ, P0, !PT ;  /* 0x00000095afad7210 */ /* 0x080fea00007fe4ff */
[----:B------:R2:W-:Y:S01]  /*a8d0*/  LDGSTS.E.BYPASS.LTC128B.128 [R233+0x5800], desc[UR4][R172.64] ;  /* 0x05800000ace97fae */ /* 0x0005e2000b981a04 */
[-C--:B----4-:R-:W-:Y:S01]  /*a8e0*/  IADD3 R178, P0, PT, R2, R0.reuse, RZ ;  /* 0x0000000002b27210 */ /* 0x090fe20007f1e0ff */
[--C-:B------:R-:W-:Y:S03]  /*a8f0*/  IMAD.X R3, R173, 0x1, R149.reuse, P3 ;  /* 0x00000001ad037824 */ /* 0x100fe600018e0695 */
[-C--:B-----5:R-:W-:Y:S01]  /*a900*/  IADD3 R180, P3, PT, R178, R0.reuse, RZ ;  /* 0x00000000b2b47210 */ /* 0x0a0fe20007f7e0ff */
[--C-:B------:R-:W-:Y:S01]  /*a910*/  IMAD.X R179, R3, 0x1, R149.reuse, P0 ;  /* 0x0000000103b37824 */ /* 0x100fe200000e0695 */
[----:B------:R3:W-:Y:S02]  /*a920*/  LDGSTS.E.BYPASS.LTC128B.128 [R233+0x6000], desc[UR4][R2.64] ;  /* 0x0600000002e97fae */ /* 0x0007e4000b981a04 */
[-C--:B------:R-:W-:Y:S01]  /*a930*/  IADD3 R176, P0, PT, R180, R0.reuse, RZ ;  /* 0x00000000b4b07210 */ /* 0x080fe20007f1e0ff */
[--C-:B------:R-:W-:Y:S01]  /*a940*/  IMAD.X R181, R179, 0x1, R149.reuse, P3 ;  /* 0x00000001b3b57824 */ /* 0x100fe200018e0695 */
[----:B------:R4:W-:Y:S03]  /*a950*/  LDGSTS.E.BYPASS.LTC128B.128 [R233+0x6800], desc[UR4][R178.64] ;  /* 0x06800000b2e97fae */ /* 0x0009e6000b981a04 */
[--C-:B------:R-:W-:Y:S01]  /*a960*/  IMAD.X R177, R181, 0x1, R149.reuse, P0 ;  /* 0x00000001b5b17824 */ /* 0x100fe200000e0695 */
[----:B------:R4:W-:Y:S04]  /*a970*/  LDGSTS.E.BYPASS.LTC128B.128 [R233+0x7000], desc[UR4][R180.64] ;  /* 0x07000000b4e97fae */ /* 0x0009e8000b981a04 */
[----:B------:R4:W-:Y:S01]  /*a980*/  LDGSTS.E.BYPASS.LTC128B.128 [R233+0x7800], desc[UR4][R176.64] ;  /* 0x07800000b0e97fae */ /* 0x0009e2000b981a04 */
[-C--:B-1----:R-:W-:Y:S04]  /*a990*/  IADD3 R174, P3, PT, R176, R0.reuse, RZ ;  /* 0x00000000b0ae7210 */ /* 0x082fe80007f7e0ff */
[----:B------:R-:W-:Y:S02]  /*a9a0*/  IADD3.X R175, PT, PT, R177, R149, RZ, P3, !PT ;  /* 0x00000095b1af7210 */ /* 0x000fe40001ffe4ff */
[-C--:B--2---:R-:W-:Y:S03]  /*a9b0*/  IADD3 R172, P0, PT, R174, R0.reuse, RZ ;  /* 0x00000000aeac7210 */ /* 0x084fe60007f1e0ff */
[----:B------:R1:W-:Y:S02]  /*a9c0*/  LDGSTS.E.BYPASS.LTC128B.128 [R233+0x8000], desc[UR4][R174.64] ;  /* 0x08000000aee97fae */ /* 0x0003e4000b981a04 */
[--C-:B------:R-:W-:Y:S01]  /*a9d0*/  IMAD.X R173, R175, 0x1, R149.reuse, P0 ;  /* 0x00000001afad7824 */ /* 0x100fe200000e0695 */
[-C--:B---3--:R-:W-:Y:S04]  /*a9e0*/  IADD3 R2, P3, PT, R172, R0.reuse, RZ ;  /* 0x00000000ac027210 */ /* 0x088fe80007f7e0ff */
[----:B------:R1:W-:Y:S01]  /*a9f0*/  LDGSTS.E.BYPASS.LTC128B.128 [R233+0x8800], desc[UR4][R172.64] ;  /* 0x08800000ace97fae */ /* 0x0003e2000b981a04 */
[----:B----4-:R-:W-:Y:S01]  /*aa00*/  IADD3 R178, P0, PT, R2, R0, RZ ;  /* 0x0000000002b27210 */ /* 0x010fe20007f1e0ff */
[--C-:B------:R-:W-:Y:S04]  /*aa10*/  IMAD.X R3, R173, 0x1, R149.reuse, P3 ;  /* 0x00000001ad037824 */ /* 0x100fe800018e0695 */
[----:B------:R-:W-:Y:S01]  /*aa20*/  IMAD.X R179, R3, 0x1, R149, P0 ;  /* 0x0000000103b37824 */ /* 0x000fe200000e0695 */
[----:B------:R1:W-:Y:S04]  /*aa30*/  LDGSTS.E.BYPASS.LTC128B.128 [R233+0x9000], desc[UR4][R2.64] ;  /* 0x0900000002e97fae */ /* 0x0003e8000b981a04 */
[----:B------:R1:W-:Y:S04]  /*aa40*/  LDGSTS.E.BYPASS.LTC128B.128 [R233+0x9800], desc[UR4][R178.64] ;  /* 0x09800000b2e97fae */ /* 0x0003e8000b981a04 */
[----:B------:R-:W0:Y:S02]  /*aa50*/  LDGDEPBAR ;  /* 0x00000000000079af */ /* 0x000e240000000000 */
.L_x_537:
[----:B------:R-:W-:Y:S05]  /*aa60*/  BSYNC.RECONVERGENT B1 ;  /* 0x0000000000017941 */ /* 0x000fea0003800200 */
.L_x_536:
[----:B-1----:R-:W2:Y:S01]  /*aa70*/  LD.E R3, desc[UR4][R168.64+0xdc] ;  /* 0x0000dc04a8037980 */ /* 0x002ea2000c101900 */
[----:B------:R-:W-:Y:S02]  /*aa80*/  FMNMX3.FTZ R150, R151, R4, R5, !PT ;  /* 0x0000000497967276 */ /* 0x000fe40007810005 */
        /* <DEDUP_REMOVED lines=63> */
[----:B------:R-:W-:Y:S01]  /*ae80*/  SHF.R.U32.HI R180, RZ, 0x1, R232 ;  /* 0x00000001ffb47819 */ /* 0x000fe200000116e8 */
[----:B------:R-:W1:Y:S01]  /*ae90*/  SHFL.BFLY PT, R149, R150, 0x2, 0x1f ;  /* 0x0c401f0096957f89 */ /* 0x000e6200000e0000 */
[----:B------:R-:W-:Y:S02]  /*aea0*/  IADD3 R244, PT, PT, R244, -0x1, RZ ;  /* 0xfffffffff4f47810 */ /* 0x000fe40007ffe0ff */
[----:B------:R-:W-:Y:S05]  /*aeb0*/  IADD3 R238, PT, PT, R238, -0x100, RZ ;  /* 0xffffff00eeee7810 */ /* 0x000fea0007ffe0ff */
[----:B------:R-:W3:Y:S01]  /*aec0*/  SHFL.BFLY PT, R2, R0, 0x2, 0x1f ;  /* 0x0c401f0000027f89 */ /* 0x000ee200000e0000 */
[----:B-1----:R-:W-:Y:S02]  /*aed0*/  FMNMX.FTZ R150, R150, R149, !PT ;  /* 0x0000009596967209 */ /* 0x002fe40007810000 */
[----:B---3--:R-:W-:Y:S05]  /*aee0*/  FMNMX.FTZ R0, R0, R2, !PT ;  /* 0x0000000200007209 */ /* 0x008fea0007810000 */
[----:B------:R-:W1:Y:S08]  /*aef0*/  SHFL.BFLY PT, R170, R150, 0x1, 0x1f ;  /* 0x0c201f0096aa7f89 */ /* 0x000e7000000e0000 */
[----:B------:R-:W3:Y:S01]  /*af00*/  SHFL.BFLY PT, R2, R0, 0x1, 0x1f ;  /* 0x0c201f0000027f89 */ /* 0x000ee200000e0000 */
[----:B-1----:R-:W-:Y:S02]  /*af10*/  FMNMX.FTZ R150, R150, R170, !PT ;  /* 0x000000aa96967209 */ /* 0x002fe40007810000 */
[----:B---3--:R-:W-:Y:S03]  /*af20*/  FMNMX.FTZ R149, R0, R2, !PT ;  /* 0x0000000200957209 */ /* 0x008fe60007810000 */
[C---:B------:R-:W-:Y:S01]  /*af30*/  FADD.FTZ R2, -R150.reuse, R151 ;  /* 0x0000009796027221 */ /* 0x040fe20000010100 */
[----:B------:R-:W-:Y:S01]  /*af40*/  FSETP.NEU.FTZ.AND P0, PT, R150, -INF , PT ;  /* 0xff8000009600780b */ /* 0x000fe20003f1d000 */
[----:B------:R-:W-:Y:S01]  /*af50*/  FADD.FTZ R0, -R149, R148 ;  /* 0x0000009495007221 */ /* 0x000fe20000010100 */
[C---:B--2---:R-:W-:Y:S03]  /*af60*/  FMUL.FTZ R182, R3.reuse, R150 ;  /* 0x0000009603b67220 */ /* 0x044fe60000410000 */
[C---:B------:R-:W-:Y:S01]  /*af70*/  FMUL.FTZ R0, R3.reuse, R0 ;  /* 0x0000000003007220 */ /* 0x040fe20000410000 */
[----:B------:R-:W-:Y:S03]  /*af80*/  FMUL.FTZ R184, R3, R149 ;  /* 0x0000009503b87220 */ /* 0x000fe60000410000 */
[----:B------:R1:W2:Y:S01]  /*af90*/  MUFU.EX2 R148, R0 ;  /* 0x0000000000947308 */ /* 0x0002a20000000800 */
[----:B------:R-:W-:Y:S02]  /*afa0*/  FSEL R182, R182, RZ, P0 ;  /* 0x000000ffb6b67208 */ /* 0x000fe40000000000 */
[----:B------:R-:W-:Y:S03]  /*afb0*/  FSETP.NEU.FTZ.AND P0, PT, R149, -INF , PT ;  /* 0xff8000009500780b */ /* 0x000fe60003f1d000 */
[-CC-:B------:R-:W-:Y:S01]  /*afc0*/  FFMA.FTZ R4, R4, R3.reuse, -R182.reuse ;  /* 0x0000000304047223 */ /* 0x180fe200000108b6 */
[-CC-:B------:R-:W-:Y:S01]  /*afd0*/  FFMA.FTZ R24, R24, R3.reuse, -R182.reuse ;  /* 0x0000000318187223 */ /* 0x180fe200000108b6 */
[-CC-:B------:R-:W-:Y:S01]  /*afe0*/  FFMA.FTZ R25, R25, R3.reuse, -R182.reuse ;  /* 0x0000000319197223 */ /* 0x180fe200000108b6 */
[-CC-:B------:R-:W-:Y:S01]  /*aff0*/  FFMA.FTZ R28, R28, R3.reuse, -R182.reuse ;  /* 0x000000031c1c7223 */ /* 0x180fe200000108b6 */
[----:B------:R3:W-:Y:S01]  /*b000*/  MUFU.EX2 R198, R4 ;  /* 0x0000000400c67308 */ /* 0x0007e20000000800 */
[-CC-:B------:R-:W-:Y:S01]  /*b010*/  FFMA.FTZ R8, R8, R3.reuse, -R182.reuse ;  /* 0x0000000308087223 */ /* 0x180fe200000108b6 */
[----:B------:R-:W-:Y:S01]  /*b020*/  FSEL R184, R184, RZ, P0 ;  /* 0x000000ffb8b87208 */ /* 0x000fe20000000000 */
[-CC-:B------:R-:W-:Y:S01]  /*b030*/  FFMA.FTZ R29, R29, R3.reuse, -R182.reuse ;  /* 0x000000031d1d7223 */ /* 0x180fe200000108b6 */
[-CC-:B------:R-:W-:Y:S01]  /*b040*/  FFMA.FTZ R32, R32, R3.reuse, -R182.reuse ;  /* 0x0000000320207223 */ /* 0x180fe200000108b6 */
[-CC-:B------:R-:W-:Y:S01]  /*b050*/  FFMA.FTZ R33, R33, R3.reuse, -R182.reuse ;  /* 0x0000000321217223 */ /* 0x180fe200000108b6 */
[-CC-:B------:R-:W-:Y:S01]  /*b060*/  FFMA.FTZ R36, R36, R3.reuse, -R182.reuse ;  /* 0x0000000324247223 */ /* 0x180fe200000108b6 */
[----:B-1----:R-:W-:Y:S03]  /*b070*/  FMUL.FTZ R0, R3, R2 ;  /* 0x0000000203007220 */ /* 0x002fe60000410000 */
[----:B------:R-:W-:Y:S01]  /*b080*/  MUFU.EX2 R200, R8 ;  /* 0x0000000800c87308 */ /* 0x000fe20000000800 */
[----:B------:R-:W-:Y:S01]  /*b090*/  LOP3.LUT R2, R180, 0x8, RZ, 0xc0, !PT ;  /* 0x00000008b4027812 */ /* 0x000fe200078ec0ff */
[-C--:B------:R-:W-:Y:S01]  /*b0a0*/  FFMA.FTZ R9, R9, R3.reuse, -R182 ;  /* 0x0000000309097223 */ /* 0x080fe200000108b6 */
[-CC-:B------:R-:W-:Y:S01]  /*b0b0*/  FFMA.FTZ R10, R10, R3.reuse, -R184.reuse ;  /* 0x000000030a0a7223 */ /* 0x180fe200000108b8 */
[-C--:B------:R-:W-:Y:S01]  /*b0c0*/  FFMA.FTZ R11, R11, R3.reuse, -R184 ;  /* 0x000000030b0b7223 */ /* 0x080fe200000108b8 */
[-C--:B------:R-:W-:Y:S01]  /*b0d0*/  FFMA.FTZ R5, R5, R3.reuse, -R182 ;  /* 0x0000000305057223 */ /* 0x080fe200000108b6 */
[-CC-:B------:R-:W-:Y:S01]  /*b0e0*/  FFMA.FTZ R6, R6, R3.reuse, -R184.reuse ;  /* 0x0000000306067223 */ /* 0x180fe200000108b8 */
[-C--:B------:R-:W-:Y:S03]  /*b0f0*/  FFMA.FTZ R7, R7, R3.reuse, -R184 ;  /* 0x0000000307077223 */ /* 0x080fe600000108b8 */
[----:B------:R-:W1:Y:S01]  /*b100*/  MUFU.EX2 R0, R0 ;  /* 0x0000000000007308 */ /* 0x000e620000000800 */
[----:B---3--:R-:W-:Y:S01]  /*b110*/  SHF.L.U32 R4, R232, 0x6, RZ ;  /* 0x00000006e8047819 */ /* 0x008fe200000006ff */
[-CC-:B------:R-:W-:Y:S01]  /*b120*/  FFMA.FTZ R12, R12, R3.reuse, -R182.reuse ;  /* 0x000000030c0c7223 */ /* 0x180fe200000108b6 */
[-C--:B------:R-:W-:Y:S01]  /*b130*/  FFMA.FTZ R13, R13, R3.reuse, -R182 ;  /* 0x000000030d0d7223 */ /* 0x080fe200000108b6 */
[-C--:B------:R-:W-:Y:S01]  /*b140*/  FFMA.FTZ R14, R14, R3.reuse, -R184 ;  /* 0x000000030e0e7223 */ /* 0x080fe200000108b8 */
[----:B------:R-:W-:Y:S01]  /*b150*/  LOP3.LUT R2, R2, 0x1c0, R4, 0xf8, !PT ;  /* 0x000001c002027812 */ /* 0x000fe200078ef804 */
[----:B------:R-:W-:Y:S01]  /*b160*/  FFMA.FTZ R15, R15, R3, -R184 ;  /* 0x000000030f0f7223 */ /* 0x000fe200000108b8 */
[----:B--2---:R-:W-:Y:S03]  /*b170*/  FMUL.FTZ R134, R148, R134 ;  /* 0x0000008694867220 */ /* 0x004fe60000410000 */
[----:B------:R2:W-:Y:S01]  /*b180*/  MUFU.EX2 R201, R9 ;  /* 0x0000000900c97308 */ /* 0x0005e20000000800 */
[----:B------:R-:W-:Y:S01]  /*b190*/  LOP3.LUT R2, R2, R229, RZ, 0x3c, !PT ;  /* 0x000000e502027212 */ /* 0x000fe200078e3cff */
[C---:B------:R-:W-:Y:S01]  /*b1a0*/  FMUL.FTZ R135, R148.reuse, R135 ;  /* 0x0000008794877220 */ /* 0x040fe20000410000 */
[C---:B------:R-:W-:Y:S01]  /*b1b0*/  FMUL.FTZ R138, R148.reuse, R138 ;  /* 0x0000008a948a7220 */ /* 0x040fe20000410000 */
[----:B------:R-:W-:Y:S01]  /*b1c0*/  FMUL.FTZ R139, R148, R139 ;  /* 0x0000008b948b7220 */ /* 0x000fe20000410000 */
[----:B------:R-:W-:Y:S01]  /*b1d0*/  LOP3.LUT R2, R2, 0x200, R4, 0xf8, !PT ;  /* 0x0000020002027812 */ /* 0x000fe200078ef804 */
[-CC-:B------:R-:W-:Y:S01]  /*b1e0*/  FFMA.FTZ R26, R26, R3.reuse, -R184.reuse ;  /* 0x000000031a1a7223 */ /* 0x180fe200000108b8 */
[--C-:B------:R-:W-:Y:S03]  /*b1f0*/  FFMA.FTZ R30, R30, R3, -R184.reuse ;  /* 0x000000031e1e7223 */ /* 0x100fe600000108b8 */
[----:B------:R3:W-:Y:S01]  /*b200*/  MUFU.EX2 R197, R10 ;  /* 0x0000000a00c57308 */ /* 0x0007e20000000800 */
[----:B------:R-:W-:Y:S01]  /*b210*/  LEA R2, R2, R230, 0x1 ;  /* 0x000000e602027211 */ /* 0x000fe200078e08ff */
[C---:B-1----:R-:W-:Y:S01]  /*b220*/  FMUL.FTZ R4, R0.reuse, R152 ;  /* 0x0000009800047220 */ /* 0x042fe20000410000 */
[C---:B------:R-:W-:Y:S01]  /*b230*/  FMUL.FTZ R132, R0.reuse, R132 ;  /* 0x0000008400847220 */ /* 0x040fe20000410000 */
[----:B------:R-:W-:Y:S01]  /*b240*/  FMUL.FTZ R133, R0, R133 ;  /* 0x0000008500857220 */ /* 0x000fe20000410000 */
[----:B------:R-:W-:Y:S01]  /*b250*/  IADD3 R170, PT, PT, R228, R2, RZ ;  /* 0x00000002e4aa7210 */ /* 0x000fe20007ffe0ff */
[----:B------:R-:W1:Y:S01]  /*b260*/  LDSM.16.MT88.4 R172, [R2+0xa000] ;  /* 0x00a0000002ac783b */ /* 0x000e620000004200 */
[C---:B------:R-:W-:Y:S03]  /*b270*/  IADD3 R8, PT, PT, R2.reuse, 0xa000, RZ ;  /* 0x0000a00002087810 */ /* 0x040fe60007ffe0ff */
[----:B------:R4:W-:Y:S01]  /*b280*/  MUFU.EX2 R199, R11 ;  /* 0x0000000b00c77308 */ /* 0x0009e20000000800 */
[----:B------:R-:W-:Y:S01]  /*b290*/  IADD3 R151, PT, PT, R2, 0xa040, RZ ;  /* 0x0000a04002977810 */ /* 0x000fe20007ffe0ff */
[----:B--2---:R-:W-:Y:S01]  /*b2a0*/  FMUL.FTZ R9, R0, R157 ;  /* 0x0000009d00097220 */ /* 0x004fe20000410000 */
[----:B------:R-:W-:Y:S01]  /*b2b0*/  @P2 IADD3 R151, PT, PT, R8, -0x40, RZ ;  /* 0xffffffc008972810 */ /* 0x000fe20007ffe0ff */
[C---:B------:R-:W-:Y:S01]  /*b2c0*/  FMUL.FTZ R8, R0.reuse, R156 ;  /* 0x0000009c00087220 */ /* 0x040fe20000410000 */
[----:B------:R-:W-:Y:S01]  /*b2d0*/  FMUL.FTZ R136, R0, R136 ;  /* 0x0000008800887220 */ /* 0x000fe20000410000 */
[----:B------:R-:W2:Y:S01]  /*b2e0*/  LDSM.16.MT88.4 R176, [R170+0xa000] ;  /* 0x00a00000aab0783b */ /* 0x000ea20000004200 */
[----:B------:R-:W-:Y:S03]  /*b2f0*/  IADD3 R228, PT, PT, R228, R151, RZ ;  /* 0x00000097e4e47210 */ /* 0x000fe60007ffe0ff */
[----:B------:R5:W5:Y:S01]  /*b300*/  MUFU.EX2 R202, R5 ;  /* 0x0000000500ca7308 */ /* 0x000b620000000800 */
[----:B---3--:R-:W-:Y:S01]  /*b310*/  FMUL.FTZ R10, R148, R158 ;  /* 0x0000009e940a7220 */ /* 0x008fe20000410000 */
[----:B------:R-:W-:Y:S01]  /*b320*/  FMUL.FTZ R137, R0, R137 ;  /* 0x0000008900897220 */ /* 0x000fe20000410000 */
[-CC-:B------:R-:W-:Y:S01]  /*b330*/  FFMA.FTZ R31, R31, R3.reuse, -R184.reuse ;  /* 0x000000031f1f7223 */ /* 0x180fe200000108b8 */
[-CC-:B------:R-:W-:Y:S01]  /*b340*/  FFMA.FTZ R34, R34, R3.reuse, -R184.reuse ;  /* 0x0000000322227223 */ /* 0x180fe200000108b8 */
[-C--:B------:R-:W-:Y:S01]  /*b350*/  FFMA.FTZ R35, R35, R3.reuse, -R184 ;  /* 0x0000000323237223 */ /* 0x080fe200000108b8 */
[-C--:B------:R-:W-:Y:S01]  /*b360*/  FFMA.FTZ R37, R37, R3.reuse, -R182 ;  /* 0x0000000325257223 */ /* 0x080fe200000108b6 */
[--C-:B------:R-:W-:Y:S03]  /*b370*/  FFMA.FTZ R38, R38, R3, -R184.reuse ;  /* 0x0000000326267223 */ /* 0x100fe600000108b8 */
[----:B------:R3:W-:Y:S01]  /*b380*/  MUFU.EX2 R196, R6 ;  /* 0x0000000600c47308 */ /* 0x0007e20000000800 */
[C---:B----4-:R-:W-:Y:S01]  /*b390*/  FMUL.FTZ R11, R148.reuse, R159 ;  /* 0x0000009f940b7220 */ /* 0x050fe20000410000 */
[----:B------:R-:W-:Y:S01]  /*b3a0*/  FFMA.FTZ R39, R39, R3, -R184 ;  /* 0x0000000327277223 */ /* 0x000fe200000108b8 */
[----:B------:R-:W4:Y:S01]  /*b3b0*/  LDSM.16.MT88.4 R156, [R151] ;  /* 0x00000000979c783b */ /* 0x000f220000004200 */
[C---:B------:R-:W-:Y:S01]  /*b3c0*/  FMUL.FTZ R142, R148.reuse, R142 ;  /* 0x0000008e948e7220 */ /* 0x040fe20000410000 */
[----:B------:R-:W-:Y:S01]  /*b3d0*/  FMUL.FTZ R143, R148, R143 ;  /* 0x0000008f948f7220 */ /* 0x000fe20000410000 */
[C---:B------:R-:W-:Y:S01]  /*b3e0*/  FMUL.FTZ R140, R0.reuse, R140 ;  /* 0x0000008c008c7220 */ /* 0x040fe20000410000 */
[C---:B------:R-:W-:Y:S03]  /*b3f0*/  FMUL.FTZ R141, R0.reuse, R141 ;  /* 0x0000008d008d7220 */ /* 0x040fe60000410000 */
[----:B------:R1:W2:Y:S01]  /*b400*/  MUFU.EX2 R195, R7 ;  /* 0x0000000700c37308 */ /* 0x0002a20000000800 */
[----:B-----5:R-:W-:Y:S01]  /*b410*/  FMUL.FTZ R5, R0, R153 ;  /* 0x0000009900057220 */ /* 0x020fe20000410000 */
[----:B------:R-:W-:Y:S01]  /*b420*/  F2FP.F16.F32.PACK_AB R152, R202, R198 ;  /* 0x000000c6ca98723e */ /* 0x000fe200000000ff */
[-CC-:B------:R-:W-:Y:S01]  /*b430*/  FFMA.FTZ R16, R16, R3.reuse, -R182.reuse ;  /* 0x0000000310107223 */ /* 0x180fe200000108b6 */
[-C--:B------:R-:W-:Y:S01]  /*b440*/  FFMA.FTZ R17, R17, R3.reuse, -R182 ;  /* 0x0000000311117223 */ /* 0x080fe200000108b6 */
[-CC-:B------:R-:W-:Y:S01]  /*b450*/  FFMA.FTZ R18, R18, R3.reuse, -R184.reuse ;  /* 0x0000000312127223 */ /* 0x180fe200000108b8 */
[----:B------:R-:W-:Y:S01]  /*b460*/  FFMA.FTZ R19, R19, R3, -R184 ;  /* 0x0000000313137223 */ /* 0x000fe200000108b8 */
[C---:B------:R-:W-:Y:S03]  /*b470*/  FMUL.FTZ R146, R148.reuse, R146 ;  /* 0x0000009294927220 */ /* 0x040fe60000410000 */
[----:B------:R5:W-:Y:S01]  /*b480*/  MUFU.EX2 R194, R12 ;  /* 0x0000000c00c27308 */ /* 0x000be20000000800 */
[C---:B---3--:R-:W-:Y:S01]  /*b490*/  FMUL.FTZ R6, R148.reuse, R154 ;  /* 0x0000009a94067220 */ /* 0x048fe20000410000 */
[----:B------:R-:W-:Y:S01]  /*b4a0*/  F2FP.F16.F32.PACK_AB R154, R201, R200 ;  /* 0x000000c8c99a723e */ /* 0x000fe200000000ff */
[----:B------:R-:W-:Y:S01]  /*b4b0*/  FMUL.FTZ R147, R148, R147 ;  /* 0x0000009394937220 */ /* 0x000fe20000410000 */
[C---:B------:R-:W-:Y:S01]  /*b4c0*/  FMUL.FTZ R144, R0.reuse, R144 ;  /* 0x0000009000907220 */ /* 0x040fe20000410000 */
[----:B------:R-:W-:Y:S01]  /*b4d0*/  FMUL.FTZ R145, R0, R145 ;  /* 0x0000009100917220 */ /* 0x000fe20000410000 */
[-CC-:B------:R-:W-:Y:S01]  /*b4e0*/  FFMA.FTZ R20, R20, R3.reuse, -R182.reuse ;  /* 0x0000000314147223 */ /* 0x180fe200000108b6 */
[----:B------:R-:W-:Y:S03]  /*b4f0*/  FFMA.FTZ R21, R21, R3, -R182 ;  /* 0x0000000315157223 */ /* 0x000fe600000108b6 */
[----:B------:R3:W4:Y:S01]  /*b500*/  MUFU.EX2 R193, R13 ;  /* 0x0000000d00c17308 */ /* 0x0007220000000800 */
[----:B-1----:R-:W-:Y:S01]  /*b510*/  FMUL.FTZ R7, R148, R155 ;  /* 0x0000009b94077220 */ /* 0x002fe20000410000 */
[----:B--2---:R-:W-:Y:S01]  /*b520*/  F2FP.F16.F32.PACK_AB R153, R195, R196 ;  /* 0x000000c4c399723e */ /* 0x004fe200000000ff */
[--C-:B------:R-:W-:Y:S01]  /*b530*/  FFMA.FTZ R22, R22, R3, -R184.reuse ;  /* 0x0000000316167223 */ /* 0x100fe200000108b8 */
[----:B------:R-:W-:Y:S01]  /*b540*/  F2FP.F16.F32.PACK_AB R155, R199, R197 ;  /* 0x000000c5c79b723e */ /* 0x000fe200000000ff */
[-C--:B------:R-:W-:Y:S01]  /*b550*/  FFMA.FTZ R23, R23, R3.reuse, -R184 ;  /* 0x0000000317177223 */ /* 0x080fe200000108b8 */
[-CC-:B------:R-:W-:Y:S01]  /*b560*/  FFMA.FTZ R40, R40, R3.reuse, -R182.reuse ;  /* 0x0000000328287223 */ /* 0x180fe200000108b6 */
[-CC-:B------:R-:W-:Y:S03]  /*b570*/  FFMA.FTZ R48, R48, R3.reuse, -R182.reuse ;  /* 0x0000000330307223 */ /* 0x180fe600000108b6 */
[----:B------:R-:W-:Y:S01]  /*b580*/  MUFU.EX2 R181, R24 ;  /* 0x0000001800b57308 */ /* 0x000fe20000000800 */
[C---:B-----5:R-:W-:Y:S01]  /*b590*/  FMUL.FTZ R12, R0.reuse, R160 ;  /* 0x000000a0000c7220 */ /* 0x060fe20000410000 */
[--C-:B------:R-:W-:Y:S01]  /*b5a0*/  FFMA.FTZ R49, R49, R3, -R182.reuse ;  /* 0x0000000331317223 */ /* 0x100fe200000108b6 */
[C---:B------:R-:W-:Y:S07]  /*b5b0*/  HMMA.16816.F32 R4, R152.reuse, R172, R4 ;  /* 0x000000ac9804723c */ /* 0x040fee0000001804 */
[----:B------:R1:W-:Y:S01]  /*b5c0*/  MUFU.EX2 R189, R14 ;  /* 0x0000000e00bd7308 */ /* 0x0003e20000000800 */
[----:B---3--:R-:W-:Y:S01]  /*b5d0*/  FMUL.FTZ R13, R0, R161 ;  /* 0x000000a1000d7220 */ /* 0x008fe20000410000 */
[-CC-:B------:R-:W-:Y:S01]  /*b5e0*/  FFMA.FTZ R56, R56, R3.reuse, -R182.reuse ;  /* 0x0000000338387223 */ /* 0x180fe200000108b6 */
[C---:B------:R-:W-:Y:S01]  /*b5f0*/  HMMA.16816.F32 R8, R152.reuse, R174, R8 ;  /* 0x000000ae9808723c */ /* 0x040fe20000001808 */
[----:B------:R-:W2:Y:S02]  /*b600*/  LDSM.16.MT88.4 R172, [R228] ;  /* 0x00000000e4ac783b */ /* 0x000ea40000004200 */
[-CC-:B------:R-:W-:Y:S01]  /*b610*/  FFMA.FTZ R57, R57, R3.reuse, -R182.reuse ;  /* 0x0000000339397223 */ /* 0x180fe200000108b6 */
[-CC-:B------:R-:W-:Y:S03]  /*b620*/  FFMA.FTZ R60, R60, R3.reuse, -R182.reuse ;  /* 0x000000033c3c7223 */ /* 0x180fe600000108b6 */
[----:B------:R3:W5:Y:S01]  /*b630*/  MUFU.EX2 R192, R15 ;  /* 0x0000000f00c07308 */ /* 0x0007620000000800 */
[-CC-:B------:R-:W-:Y:S01]  /*b640*/  FFMA.FTZ R61, R61, R3.reuse, -R182.reuse ;  /* 0x000000033d3d7223 */ /* 0x180fe200000108b6 */
[-CC-:B------:R-:W-:Y:S01]  /*b650*/  FFMA.FTZ R68, R68, R3.reuse, -R182.reuse ;  /* 0x0000000344447223 */ /* 0x180fe200000108b6 */
[C---:B------:R-:W-:Y:S03]  /*b660*/  HMMA.16816.F32 R132, R152.reuse, R176, R132 ;  /* 0x000000b09884723c */ /* 0x040fe60000001884 */
[-CC-:B------:R-:W-:Y:S01]  /*b670*/  FFMA.FTZ R69, R69, R3.reuse, -R182.reuse ;  /* 0x0000000345457223 */ /* 0x180fe200000108b6 */
[-CC-:B------:R-:W-:Y:S03]  /*b680*/  FFMA.FTZ R80, R80, R3.reuse, -R182.reuse ;  /* 0x0000000350507223 */ /* 0x180fe600000108b6 */
[----:B------:R-:W-:Y:S01]  /*b690*/  MUFU.EX2 R177, R26 ;  /* 0x0000001a00b17308 */ /* 0x000fe20000000800 */
[----:B-1----:R-:W-:Y:S01]  /*b6a0*/  FMUL.FTZ R14, R148, R162 ;  /* 0x000000a2940e7220 */ /* 0x002fe20000410000 */
[-CC-:B------:R-:W-:Y:S01]  /*b6b0*/  FFMA.FTZ R81, R81, R3.reuse, -R182.reuse ;  /* 0x0000000351517223 */ /* 0x180fe200000108b6 */
[C---:B------:R-:W-:Y:S03]  /*b6c0*/  HMMA.16816.F32 R136, R152.reuse, R178, R136 ;  /* 0x000000b29888723c */ /* 0x040fe60000001888 */
[-C--:B------:R-:W-:Y:S01]  /*b6d0*/  FFMA.FTZ R41, R41, R3.reuse, -R182 ;  /* 0x0000000329297223 */ /* 0x080fe200000108b6 */
[--C-:B------:R-:W-:Y:S03]  /*b6e0*/  FFMA.FTZ R42, R42, R3, -R184.reuse ;  /* 0x000000032a2a7223 */ /* 0x100fe600000108b8 */
[----:B------:R-:W-:Y:S01]  /*b6f0*/  MUFU.EX2 R178, R25 ;  /* 0x0000001900b27308 */ /* 0x000fe20000000800 */
[----:B---3--:R-:W-:Y:S01]  /*b700*/  FMUL.FTZ R15, R148, R163 ;  /* 0x000000a3940f7220 */ /* 0x008fe20000410000 */
[-C--:B------:R-:W-:Y:S01]  /*b710*/  FFMA.FTZ R43, R43, R3.reuse, -R184 ;  /* 0x000000032b2b7223 */ /* 0x080fe200000108b8 */
[C---:B----4-:R-:W-:Y:S01]  /*b720*/  HMMA.16816.F32 R140, R152.reuse, R156, R140 ;  /* 0x0000009c988c723c */ /* 0x050fe2000000188c */
[----:B------:R-:W1:Y:S02]  /*b730*/  LDSM.16.MT88.4 R160, [R2+0xa800] ;  /* 0x00a8000002a0783b */ /* 0x000e640000004200 */
[-CC-:B------:R-:W-:Y:S01]  /*b740*/  FFMA.FTZ R44, R44, R3.reuse, -R182.reuse ;  /* 0x000000032c2c7223 */ /* 0x180fe200000108b6 */
[-C--:B------:R-:W-:Y:S03]  /*b750*/  FFMA.FTZ R45, R45, R3.reuse, -R182 ;  /* 0x000000032d2d7223 */ /* 0x080fe600000108b6 */
[----:B------:R3:W-:Y:S01]  /*b760*/  MUFU.EX2 R190, R16 ;  /* 0x0000001000be7308 */ /* 0x0007e20000000800 */
[-CC-:B------:R-:W-:Y:S01]  /*b770*/  FFMA.FTZ R46, R46, R3.reuse, -R184.reuse ;  /* 0x000000032e2e7223 */ /* 0x180fe200000108b8 */
[-CC-:B------:R-:W-:Y:S01]  /*b780*/  FFMA.FTZ R47, R47, R3.reuse, -R184.reuse ;  /* 0x000000032f2f7223 */ /* 0x180fe200000108b8 */
[C---:B------:R-:W-:Y:S01]  /*b790*/  HMMA.16816.F32 R12, R152.reuse, R158, R12 ;  /* 0x0000009e980c723c */ /* 0x040fe2000000180c */
[----:B------:R-:W4:Y:S02]  /*b7a0*/  LDSM.16.MT88.4 R156, [R170+0xa800] ;  /* 0x00a80000aa9c783b */ /* 0x000f240000004200 */
[-CC-:B------:R-:W-:Y:S01]  /*b7b0*/  FFMA.FTZ R50, R50, R3.reuse, -R184.reuse ;  /* 0x0000000332327223 */ /* 0x180fe200000108b8 */
[-C--:B------:R-:W-:Y:S03]  /*b7c0*/  FFMA.FTZ R51, R51, R3.reuse, -R184 ;  /* 0x0000000333337223 */ /* 0x080fe600000108b8 */
[----:B------:R5:W1:Y:S01]  /*b7d0*/  MUFU.EX2 R191, R17 ;  /* 0x0000001100bf7308 */ /* 0x000a620000000800 */
[-CC-:B------:R-:W-:Y:S01]  /*b7e0*/  FFMA.FTZ R52, R52, R3.reuse, -R182.reuse ;  /* 0x0000000334347223 */ /* 0x180fe200000108b6 */
[-C--:B------:R-:W-:Y:S01]  /*b7f0*/  FFMA.FTZ R53, R53, R3.reuse, -R182 ;  /* 0x0000000335357223 */ /* 0x080fe200000108b6 */
[-CC-:B------:R-:W-:Y:S01]  /*b800*/  FFMA.FTZ R54, R54, R3.reuse, -R184.reuse ;  /* 0x0000000336367223 */ /* 0x180fe200000108b8 */
[C---:B--2---:R-:W-:Y:S03]  /*b810*/  HMMA.16816.F32 R144, R152.reuse, R172, R144 ;  /* 0x000000ac9890723c */ /* 0x044fe60000001890 */
[-CC-:B------:R-:W-:Y:S03]  /*b820*/  FFMA.FTZ R55, R55, R3.reuse, -R184.reuse ;  /* 0x0000000337377223 */ /* 0x180fe600000108b8 */
[----:B------:R2:W-:Y:S01]  /*b830*/  MUFU.EX2 R188, R18 ;  /* 0x0000001200bc7308 */ /* 0x0005e20000000800 */
[----:B---3--:R-:W-:Y:S01]  /*b840*/  FMUL.FTZ R16, R0, R164 ;  /* 0x000000a400107220 */ /* 0x008fe20000410000 */
[-CC-:B------:R-:W-:Y:S01]  /*b850*/  FFMA.FTZ R58, R58, R3.reuse, -R184.reuse ;  /* 0x000000033a3a7223 */ /* 0x180fe200000108b8 */
[-CC-:B------:R-:W-:Y:S01]  /*b860*/  FFMA.FTZ R59, R59, R3.reuse, -R184.reuse ;  /* 0x000000033b3b7223 */ /* 0x180fe200000108b8 */
[-CC-:B------:R-:W-:Y:S01]  /*b870*/  FFMA.FTZ R62, R62, R3.reuse, -R184.reuse ;  /* 0x000000033e3e7223 */ /* 0x180fe200000108b8 */
[-C--:B------:R-:W-:Y:S01]  /*b880*/  FFMA.FTZ R63, R63, R3.reuse, -R184 ;  /* 0x000000033f3f7223 */ /* 0x080fe200000108b8 */
[-CC-:B------:R-:W-:Y:S01]  /*b890*/  FFMA.FTZ R64, R64, R3.reuse, -R182.reuse ;  /* 0x0000000340407223 */ /* 0x180fe200000108b6 */
[----:B------:R-:W-:Y:S03]  /*b8a0*/  FFMA.FTZ R65, R65, R3, -R182 ;  /* 0x0000000341417223 */ /* 0x000fe600000108b6 */
[----:B------:R3:W4:Y:S01]  /*b8b0*/  MUFU.EX2 R187, R19 ;  /* 0x0000001300bb7308 */ /* 0x0007220000000800 */
[----:B-----5:R-:W-:Y:S01]  /*b8c0*/  FMUL.FTZ R17, R0, R165 ;  /* 0x000000a500117220 */ /* 0x020fe20000410000 */
[-CC-:B------:R-:W-:Y:S01]  /*b8d0*/  FFMA.FTZ R66, R66, R3.reuse, -R184.reuse ;  /* 0x0000000342427223 */ /* 0x180fe200000108b8 */
[-CC-:B------:R-:W-:Y:S01]  /*b8e0*/  FFMA.FTZ R67, R67, R3.reuse, -R184.reuse ;  /* 0x0000000343437223 */ /* 0x180fe200000108b8 */
[-CC-:B------:R-:W-:Y:S01]  /*b8f0*/  FFMA.FTZ R70, R70, R3.reuse, -R184.reuse ;  /* 0x0000000346467223 */ /* 0x180fe200000108b8 */
[-C--:B------:R-:W-:Y:S01]  /*b900*/  FFMA.FTZ R71, R71, R3.reuse, -R184 ;  /* 0x0000000347477223 */ /* 0x080fe200000108b8 */
[-CC-:B------:R-:W-:Y:S01]  /*b910*/  FFMA.FTZ R72, R72, R3.reuse, -R182.reuse ;  /* 0x0000000348487223 */ /* 0x180fe200000108b6 */
[-C--:B------:R-:W-:Y:S03]  /*b920*/  FFMA.FTZ R73, R73, R3.reuse, -R182 ;  /* 0x0000000349497223 */ /* 0x080fe600000108b6 */
[----:B------:R5:W-:Y:S01]  /*b930*/  MUFU.EX2 R185, R20 ;  /* 0x0000001400b97308 */ /* 0x000be20000000800 */
[----:B--2---:R-:W-:Y:S01]  /*b940*/  FMUL.FTZ R18, R148, R166 ;  /* 0x000000a694127220 */ /* 0x004fe20000410000 */
[-CC-:B------:R-:W-:Y:S01]  /*b950*/  FFMA.FTZ R74, R74, R3.reuse, -R184.reuse ;  /* 0x000000034a4a7223 */ /* 0x180fe200000108b8 */
[-C--:B------:R-:W-:Y:S01]  /*b960*/  FFMA.FTZ R75, R75, R3.reuse, -R184 ;  /* 0x000000034b4b7223 */ /* 0x080fe200000108b8 */
[-CC-:B------:R-:W-:Y:S01]  /*b970*/  FFMA.FTZ R76, R76, R3.reuse, -R182.reuse ;  /* 0x000000034c4c7223 */ /* 0x180fe200000108b6 */
[-C--:B------:R-:W-:Y:S01]  /*b980*/  FFMA.FTZ R77, R77, R3.reuse, -R182 ;  /* 0x000000034d4d7223 */ /* 0x080fe200000108b6 */
[-CC-:B------:R-:W-:Y:S01]  /*b990*/  FFMA.FTZ R78, R78, R3.reuse, -R184.reuse ;  /* 0x000000034e4e7223 */ /* 0x180fe200000108b8 */
[--C-:B------:R-:W-:Y:S03]  /*b9a0*/  FFMA.FTZ R79, R79, R3, -R184.reuse ;  /* 0x000000034f4f7223 */ /* 0x100fe600000108b8 */
[----:B------:R-:W-:Y:S01]  /*b9b0*/  MUFU.EX2 R186, R21 ;  /* 0x0000001500ba7308 */ /* 0x000fe20000000800 */
[----:B---3--:R-:W-:Y:S01]  /*b9c0*/  FMUL.FTZ R19, R148, R167 ;  /* 0x000000a794137220 */ /* 0x008fe20000410000 */
[-CC-:B------:R-:W-:Y:S01]  /*b9d0*/  FFMA.FTZ R82, R82, R3.reuse, -R184.reuse ;  /* 0x0000000352527223 */ /* 0x180fe200000108b8 */
[----:B------:R-:W2:Y:S01]  /*b9e0*/  LDSM.16.MT88.4 R164, [R151+0x800] ;  /* 0x0008000097a4783b */ /* 0x000ea20000004200 */
[-C--:B------:R-:W-:Y:S01]  /*b9f0*/  FFMA.FTZ R83, R83, R3.reuse, -R184 ;  /* 0x0000000353537223 */ /* 0x080fe200000108b8 */
[-CC-:B------:R-:W-:Y:S01]  /*ba00*/  FFMA.FTZ R84, R84, R3.reuse, -R182.reuse ;  /* 0x0000000354547223 */ /* 0x180fe200000108b6 */
[-C--:B------:R-:W-:Y:S01]  /*ba10*/  FFMA.FTZ R85, R85, R3.reuse, -R182 ;  /* 0x0000000355557223 */ /* 0x080fe200000108b6 */
[--C-:B------:R-:W-:Y:S01]  /*ba20*/  FFMA.FTZ R86, R86, R3, -R184.reuse ;  /* 0x0000000356567223 */ /* 0x100fe200000108b8 */
[----:B------:R-:W-:Y:S02]  /*ba30*/  HMMA.16816.F32 R16, R152, R174, R16 ;  /* 0x000000ae9810723c */ /* 0x000fe40000001810 */
[----:B------:R-:W-:Y:S01]  /*ba40*/  MUFU.EX2 R40, R40 ;  /* 0x0000002800287308 */ /* 0x000fe20000000800 */
[----:B------:R-:W-:Y:S01]  /*ba50*/  F2FP.F16.F32.PACK_AB R152, R193, R194 ;  /* 0x000000c2c198723e */ /* 0x000fe200000000ff */
[----:B------:R-:W3:Y:S01]  /*ba60*/  LDSM.16.MT88.4 R172, [R228+0x800] ;  /* 0x00080000e4ac783b */ /* 0x000ee20000004200 */
[----:B------:R-:W-:Y:S01]  /*ba70*/  F2FP.F16.F32.PACK_AB R153, R192, R189 ;  /* 0x000000bdc099723e */ /* 0x000fe200000000ff */
[-CC-:B-----5:R-:W-:Y:S01]  /*ba80*/  FFMA.FTZ R20, R27, R3.reuse, -R184.reuse ;  /* 0x000000031b147223 */ /* 0x1a0fe200000108b8 */
[----:B-1----:R-:W-:Y:S01]  /*ba90*/  F2FP.F16.F32.PACK_AB R154, R191, R190 ;  /* 0x000000bebf9a723e */ /* 0x002fe200000000ff */
[-C--:B------:R-:W-:Y:S01]  /*baa0*/  FFMA.FTZ R87, R87, R3.reuse, -R184 ;  /* 0x0000000357577223 */ /* 0x080fe200000108b8 */
[----:B----4-:R-:W-:Y:S03]  /*bab0*/  F2FP.F16.F32.PACK_AB R155, R187, R188 ;  /* 0x000000bcbb9b723e */ /* 0x010fe600000000ff */
[----:B------:R-:W-:Y:S01]  /*bac0*/  MUFU.EX2 R48, R48 ;  /* 0x0000003000307308 */ /* 0x000fe20000000800 */
[-CC-:B------:R-:W-:Y:S01]  /*bad0*/  FFMA.FTZ R88, R88, R3.reuse, -R182.reuse ;  /* 0x0000000358587223 */ /* 0x180fe200000108b6 */
[----:B------:R-:W-:Y:S01]  /*bae0*/  LDSM.16.MT88.4 R24, [R170+0xb000] ;  /* 0x00b00000aa18783b */ /* 0x000fe20000004200 */
[-C--:B------:R-:W-:Y:S01]  /*baf0*/  FFMA.FTZ R89, R89, R3.reuse, -R182 ;  /* 0x0000000359597223 */ /* 0x080fe200000108b6 */
[-CC-:B------:R-:W-:Y:S01]  /*bb00*/  FFMA.FTZ R90, R90, R3.reuse, -R184.reuse ;  /* 0x000000035a5a7223 */ /* 0x180fe200000108b8 */
[-C--:B------:R-:W-:Y:S01]  /*bb10*/  FFMA.FTZ R91, R91, R3.reuse, -R184 ;  /* 0x000000035b5b7223 */ /* 0x080fe200000108b8 */
[C---:B------:R-:W-:Y:S04]  /*bb20*/  HMMA.16816.F32 R4, R152.reuse, R160, R4 ;  /* 0x000000a09804723c */ /* 0x040fe80000001804 */
[----:B------:R-:W-:Y:S01]  /*bb30*/  MUFU.EX2 R49, R49 ;  /* 0x0000003100317308 */ /* 0x000fe20000000800 */
[-CC-:B------:R-:W-:Y:S01]  /*bb40*/  FFMA.FTZ R92, R92, R3.reuse, -R182.reuse ;  /* 0x000000035c5c7223 */ /* 0x180fe200000108b6 */
[-C--:B------:R-:W-:Y:S01]  /*bb50*/  FFMA.FTZ R93, R93, R3.reuse, -R182 ;  /* 0x000000035d5d7223 */ /* 0x080fe200000108b6 */
[-CC-:B------:R-:W-:Y:S01]  /*bb60*/  FFMA.FTZ R94, R94, R3.reuse, -R184.reuse ;  /* 0x000000035e5e7223 */ /* 0x180fe200000108b8 */
[-C--:B------:R-:W-:Y:S01]  /*bb70*/  FFMA.FTZ R95, R95, R3.reuse, -R184 ;  /* 0x000000035f5f7223 */ /* 0x080fe200000108b8 */
[-CC-:B------:R-:W-:Y:S01]  /*bb80*/  FFMA.FTZ R96, R96, R3.reuse, -R182.reuse ;  /* 0x0000000360607223 */ /* 0x180fe200000108b6 */
[C---:B------:R-:W-:Y:S01]  /*bb90*/  HMMA.16816.F32 R8, R152.reuse, R162, R8 ;  /* 0x000000a29808723c */ /* 0x040fe20000001808 */
[----:B------:R-:W-:Y:S03]  /*bba0*/  LDSM.16.MT88.4 R160, [R228+0x1000] ;  /* 0x00100000e4a0783b */ /* 0x000fe60000004200 */
[----:B------:R-:W-:Y:S01]  /*bbb0*/  MUFU.EX2 R56, R56 ;  /* 0x0000003800387308 */ /* 0x000fe20000000800 */
[-C--:B------:R-:W-:Y:S01]  /*bbc0*/  FFMA.FTZ R97, R97, R3.reuse, -R182 ;  /* 0x0000000361617223 */ /* 0x080fe200000108b6 */
[-CC-:B------:R-:W-:Y:S01]  /*bbd0*/  FFMA.FTZ R98, R98, R3.reuse, -R184.reuse ;  /* 0x0000000362627223 */ /* 0x180fe200000108b8 */
        /* <DEDUP_REMOVED lines=11> */
[----:B------:R-:W1:Y:S03]  /*bc90*/  LDSM.16.MT88.4 R156, [R2+0xb000] ;  /* 0x00b00000029c783b */ /* 0x000e660000004200 */
[----:B------:R-:W-:Y:S01]  /*bca0*/  MUFU.EX2 R60, R60 ;  /* 0x0000003c003c7308 */ /* 0x000fe20000000800 */
[-C--:B------:R-:W-:Y:S01]  /*bcb0*/  FFMA.FTZ R107, R107, R3.reuse, -R184 ;  /* 0x000000036b6b7223 */ /* 0x080fe200000108b8 */
[----:B------:R-:W-:Y:S01]  /*bcc0*/  FFMA.FTZ R148, R148, R246, R196 ;  /* 0x000000f694947223 */ /* 0x000fe200000100c4 */
[-CC-:B------:R-:W-:Y:S01]  /*bcd0*/  FFMA.FTZ R108, R108, R3.reuse, -R182.reuse ;  /* 0x000000036c6c7223 */ /* 0x180fe200000108b6 */
[-C--:B------:R-:W-:Y:S01]  /*bce0*/  FFMA.FTZ R109, R109, R3.reuse, -R182 ;  /* 0x000000036d6d7223 */ /* 0x080fe200000108b6 */
[-CC-:B------:R-:W-:Y:S01]  /*bcf0*/  FFMA.FTZ R110, R110, R3.reuse, -R184.reuse ;  /* 0x000000036e6e7223 */ /* 0x180fe200000108b8 */
[C---:B--2---:R-:W-:Y:S04]  /*bd00*/  HMMA.16816.F32 R140, R152.reuse, R164, R140 ;  /* 0x000000a4988c723c */ /* 0x044fe8000000188c */
[----:B------:R-:W-:Y:S01]  /*bd10*/  MUFU.EX2 R165, R33 ;  /* 0x0000002100a57308 */ /* 0x000fe20000000800 */
[-C--:B------:R-:W-:Y:S01]  /*bd20*/  FFMA.FTZ R111, R111, R3.reuse, -R184 ;  /* 0x000000036f6f7223 */ /* 0x080fe200000108b8 */
[-CC-:B------:R-:W-:Y:S01]  /*bd30*/  FFMA.FTZ R112, R112, R3.reuse, -R182.reuse ;  /* 0x0000000370707223 */ /* 0x180fe200000108b6 */
[-C--:B------:R-:W-:Y:S01]  /*bd40*/  FFMA.FTZ R113, R113, R3.reuse, -R182 ;  /* 0x0000000371717223 */ /* 0x080fe200000108b6 */
[-CC-:B------:R-:W-:Y:S01]  /*bd50*/  FFMA.FTZ R114, R114, R3.reuse, -R184.reuse ;  /* 0x0000000372727223 */ /* 0x180fe200000108b8 */
[-C--:B------:R-:W-:Y:S01]  /*bd60*/  FFMA.FTZ R115, R115, R3.reuse, -R184 ;  /* 0x0000000373737223 */ /* 0x080fe200000108b8 */
[C---:B------:R-:W-:Y:S04]  /*bd70*/  HMMA.16816.F32 R12, R152.reuse, R166, R12 ;  /* 0x000000a6980c723c */ /* 0x040fe8000000180c */
[----:B------:R2:W-:Y:S01]  /*bd80*/  MUFU.EX2 R183, R22 ;  /* 0x0000001600b77308 */ /* 0x0005e20000000800 */
[-CC-:B------:R-:W-:Y:S01]  /*bd90*/  FFMA.FTZ R116, R116, R3.reuse, -R182.reuse ;  /* 0x0000000374747223 */ /* 0x180fe200000108b6 */
[-C--:B------:R-:W-:Y:S01]  /*bda0*/  FFMA.FTZ R117, R117, R3.reuse, -R182 ;  /* 0x0000000375757223 */ /* 0x080fe200000108b6 */
[-CC-:B------:R-:W-:Y:S01]  /*bdb0*/  FFMA.FTZ R118, R118, R3.reuse, -R184.reuse ;  /* 0x0000000376767223 */ /* 0x180fe200000108b8 */
[-C--:B------:R-:W-:Y:S01]  /*bdc0*/  FFMA.FTZ R119, R119, R3.reuse, -R184 ;  /* 0x0000000377777223 */ /* 0x080fe200000108b8 */
[-CC-:B------:R-:W-:Y:S01]  /*bdd0*/  FFMA.FTZ R120, R120, R3.reuse, -R182.reuse ;  /* 0x0000000378787223 */ /* 0x180fe200000108b6 */
[C---:B---3--:R-:W-:Y:S04]  /*bde0*/  HMMA.16816.F32 R144, R152.reuse, R172, R144 ;  /* 0x000000ac9890723c */ /* 0x048fe80000001890 */
[----:B------:R-:W3:Y:S01]  /*bdf0*/  MUFU.EX2 R179, R23 ;  /* 0x0000001700b37308 */ /* 0x000ee20000000800 */
[-C--:B------:R-:W-:Y:S01]  /*be00*/  FFMA.FTZ R121, R121, R3.reuse, -R182 ;  /* 0x0000000379797223 */ /* 0x080fe200000108b6 */
[-CC-:B------:R-:W-:Y:S01]  /*be10*/  FFMA.FTZ R122, R122, R3.reuse, -R184.reuse ;  /* 0x000000037a7a7223 */ /* 0x180fe200000108b8 */
[-C--:B------:R-:W-:Y:S01]  /*be20*/  FFMA.FTZ R123, R123, R3.reuse, -R184 ;  /* 0x000000037b7b7223 */ /* 0x080fe200000108b8 */
[-CC-:B------:R-:W-:Y:S01]  /*be30*/  FFMA.FTZ R124, R124, R3.reuse, -R182.reuse ;  /* 0x000000037c7c7223 */ /* 0x180fe200000108b6 */
[----:B------:R-:W-:Y:S01]  /*be40*/  FFMA.FTZ R125, R125, R3, -R182 ;  /* 0x000000037d7d7223 */ /* 0x000fe200000108b6 */
[----:B------:R-:W-:Y:S01]  /*be50*/  HMMA.16816.F32 R16, R152, R174, R16 ;  /* 0x000000ae9810723c */ /* 0x000fe20000001810 */
[----:B------:R-:W4:Y:S03]  /*be60*/  LDSM.16.MT88.4 R152, [R151+0x1000] ;  /* 0x001000009798783b */ /* 0x000f260000004200 */
[----:B------:R5:W1:Y:S01]  /*be70*/  MUFU.EX2 R176, R20 ;  /* 0x0000001400b07308 */ /* 0x000a620000000800 */
[----:B--2---:R-:W-:Y:S01]  /*be80*/  F2FP.F16.F32.PACK_AB R22, R178, R181 ;  /* 0x000000b5b216723e */ /* 0x004fe200000000ff */
[-CC-:B------:R-:W-:Y:S01]  /*be90*/  FFMA.FTZ R126, R126, R3.reuse, -R184.reuse ;  /* 0x000000037e7e7223 */ /* 0x180fe200000108b8 */
[-C--:B------:R-:W-:Y:S01]  /*bea0*/  FFMA.FTZ R127, R127, R3.reuse, -R184 ;  /* 0x000000037f7f7223 */ /* 0x080fe200000108b8 */
[-C--:B------:R-:W-:Y:S01]  /*beb0*/  FFMA.FTZ R128, R128, R3.reuse, -R182 ;  /* 0x0000000380807223 */ /* 0x080fe200000108b6 */
[-C--:B------:R-:W-:Y:S01]  /*bec0*/  FFMA.FTZ R130, R130, R3.reuse, -R184 ;  /* 0x0000000382827223 */ /* 0x080fe200000108b8 */
[-C--:B------:R-:W-:Y:S01]  /*bed0*/  FFMA.FTZ R182, R129, R3.reuse, -R182 ;  /* 0x0000000381b67223 */ /* 0x080fe200000108b6 */
[----:B------:R-:W-:Y:S03]  /*bee0*/  FFMA.FTZ R184, R131, R3, -R184 ;  /* 0x0000000383b87223 */ /* 0x000fe600000108b8 */
[----:B------:R-:W-:Y:S01]  /*bef0*/  MUFU.EX2 R173, R28 ;  /* 0x0000001c00ad7308 */ /* 0x000fe20000000800 */
[----:B---3--:R-:W-:Y:S02]  /*bf00*/  F2FP.F16.F32.PACK_AB R21, R179, R183 ;  /* 0x000000b7b315723e */ /* 0x008fe400000000ff */
[----:B------:R-:W-:Y:S07]  /*bf10*/  ISETP.NE.AND P0, PT, R244, -0x1, PT ;  /* 0xfffffffff400780c */ /* 0x000fee0003f05270 */
[----:B------:R-:W-:Y:S01]  /*bf20*/  MUFU.EX2 R174, R29 ;  /* 0x0000001d00ae7308 */ /* 0x000fe20000000800 */
[----:B-----5:R-:W-:Y:S02]  /*bf30*/  F2FP.F16.F32.PACK_AB R20, R186, R185 ;  /* 0x000000b9ba14723e */ /* 0x020fe400000000ff */
[----:B-1----:R-:W-:Y:S07]  /*bf40*/  F2FP.F16.F32.PACK_AB R23, R176, R177 ;  /* 0x000000b1b017723e */ /* 0x002fee00000000ff */
[----:B------:R-:W-:Y:S01]  /*bf50*/  MUFU.EX2 R167, R30 ;  /* 0x0000001e00a77308 */ /* 0x000fe20000000800 */
[C---:B------:R-:W-:Y:S09]  /*bf60*/  HMMA.16816.F32 R4, R20.reuse, R156, R4 ;  /* 0x0000009c1404723c */ /* 0x040ff20000001804 */
[----:B------:R1:W-:Y:S01]  /*bf70*/  MUFU.EX2 R166, R31 ;  /* 0x0000001f00a67308 */ /* 0x0003e20000000800 */
[C---:B------:R-:W-:Y:S09]  /*bf80*/  HMMA.16816.F32 R8, R20.reuse, R158, R8 ;  /* 0x0000009e1408723c */ /* 0x040ff20000001808 */
[----:B------:R-:W-:Y:S01]  /*bf90*/  MUFU.EX2 R172, R32 ;  /* 0x0000002000ac7308 */ /* 0x000fe20000000800 */
[C---:B------:R-:W-:Y:S09]  /*bfa0*/  HMMA.16816.F32 R132, R20.reuse, R24, R132 ;  /* 0x000000181484723c */ /* 0x040ff20000001884 */
[----:B------:R-:W-:Y:S01]  /*bfb0*/  MUFU.EX2 R164, R34 ;  /* 0x0000002200a47308 */ /* 0x000fe20000000800 */
[----:B-1----:R-:W-:Y:S01]  /*bfc0*/  LDSM.16.MT88.4 R28, [R170+0xb800] ;  /* 0x00b80000aa1c783b */ /* 0x002fe20000004200 */
[C---:B------:R-:W-:Y:S08]  /*bfd0*/  HMMA.16816.F32 R136, R20.reuse, R26, R136 ;  /* 0x0000001a1488723c */ /* 0x040ff00000001888 */
[----:B------:R1:W2:Y:S01]  /*bfe0*/  MUFU.EX2 R158, R35 ;  /* 0x00000023009e7308 */ /* 0x0002a20000000800 */
[----:B------:R-:W3:Y:S01]  /*bff0*/  LDSM.16.MT88.4 R24, [R2+0xb800] ;  /* 0x00b800000218783b */ /* 0x000ee20000004200 */
[C---:B----4-:R-:W-:Y:S08]  /*c000*/  HMMA.16816.F32 R140, R20.reuse, R152, R140 ;  /* 0x00000098148c723c */ /* 0x050ff0000000188c */
[----:B------:R-:W-:Y:S01]  /*c010*/  MUFU.EX2 R159, R36 ;  /* 0x00000024009f7308 */ /* 0x000fe20000000800 */
[C---:B------:R-:W-:Y:S01]  /*c020*/  HMMA.16816.F32 R12, R20.reuse, R154, R12 ;  /* 0x0000009a140c723c */ /* 0x040fe2000000180c */
[----:B------:R-:W-:Y:S08]  /*c030*/  LDSM.16.MT88.4 R152, [R228+0x1800] ;  /* 0x00180000e498783b */ /* 0x000ff00000004200 */
[----:B------:R-:W-:Y:S01]  /*c040*/  MUFU.EX2 R157, R38 ;  /* 0x00000026009d7308 */ /* 0x000fe20000000800 */
[C---:B------:R-:W-:Y:S01]  /*c050*/  HMMA.16816.F32 R144, R20.reuse, R160, R144 ;  /* 0x000000a01490723c */ /* 0x040fe20000001890 */
[----:B-1----:R-:W1:Y:S08]  /*c060*/  LDSM.16.MT88.4 R32, [R151+0x1800] ;  /* 0x001800009720783b */ /* 0x002e700000004200 */
[----:B------:R-:W4:Y:S01]  /*c070*/  MUFU.EX2 R160, R37 ;  /* 0x0000002500a07308 */ /* 0x000f220000000800 */
[----:B------:R-:W-:Y:S03]  /*c080*/  HMMA.16816.F32 R16, R20, R162, R16 ;  /* 0x000000a21410723c */ /* 0x000fe60000001810 */
[----:B--2---:R-:W-:Y:S02]  /*c090*/  F2FP.F16.F32.PACK_AB R23, R158, R164 ;  /* 0x000000a49e17723e */ /* 0x004fe400000000ff */
[----:B------:R-:W-:Y:S04]  /*c0a0*/  F2FP.F16.F32.PACK_AB R20, R174, R173 ;  /* 0x000000adae14723e */ /* 0x000fe800000000ff */
[----:B------:R2:W5:Y:S01]  /*c0b0*/  MUFU.EX2 R156, R39 ;  /* 0x00000027009c7308 */ /* 0x0005620000000800 */
[----:B------:R-:W-:Y:S02]  /*c0c0*/  F2FP.F16.F32.PACK_AB R21, R166, R167 ;  /* 0x000000a7a615723e */ /* 0x000fe400000000ff */
[----:B------:R-:W-:Y:S07]  /*c0d0*/  F2FP.F16.F32.PACK_AB R22, R165, R172 ;  /* 0x000000aca516723e */ /* 0x000fee00000000ff */
[----:B------:R-:W-:Y:S01]  /*c0e0*/  MUFU.EX2 R61, R61 ;  /* 0x0000003d003d7308 */ /* 0x000fe20000000800 */
[C---:B---3--:R-:W-:Y:S09]  /*c0f0*/  HMMA.16816.F32 R4, R20.reuse, R24, R4 ;  /* 0x000000181404723c */ /* 0x048ff20000001804 */
[----:B------:R-:W-:Y:S01]  /*c100*/  MUFU.EX2 R68, R68 ;  /* 0x0000004400447308 */ /* 0x000fe20000000800 */
[----:B--2---:R-:W-:Y:S01]  /*c110*/  LDSM.16.MT88.4 R36, [R228+0x2000] ;  /* 0x00200000e424783b */ /* 0x004fe20000004200 */
[C---:B------:R-:W-:Y:S08]  /*c120*/  HMMA.16816.F32 R8, R20.reuse, R26, R8 ;  /* 0x0000001a1408723c */ /* 0x040ff00000001808 */
[----:B------:R-:W-:Y:S01]  /*c130*/  MUFU.EX2 R69, R69 ;  /* 0x0000004500457308 */ /* 0x000fe20000000800 */
[----:B------:R-:W2:Y:S01]  /*c140*/  LDSM.16.MT88.4 R24, [R2+0xc000] ;  /* 0x00c000000218783b */ /* 0x000ea20000004200 */
[C---:B------:R-:W-:Y:S08]  /*c150*/  HMMA.16816.F32 R132, R20.reuse, R28, R132 ;  /* 0x0000001c1484723c */ /* 0x040ff00000001884 */
[----:B------:R-:W-:Y:S01]  /*c160*/  MUFU.EX2 R80, R80 ;  /* 0x0000005000507308 */ /* 0x000fe20000000800 */
[C---:B------:R-:W-:Y:S01]  /*c170*/  HMMA.16816.F32 R136, R20.reuse, R30, R136 ;  /* 0x0000001e1488723c */ /* 0x040fe20000001888 */
[----:B------:R-:W3:Y:S08]  /*c180*/  LDSM.16.MT88.4 R28, [R170+0xc000] ;  /* 0x00c00000aa1c783b */ /* 0x000ef00000004200 */
[----:B------:R-:W-:Y:S01]  /*c190*/  MUFU.EX2 R81, R81 ;  /* 0x0000005100517308 */ /* 0x000fe20000000800 */
[C---:B-1----:R-:W-:Y:S09]  /*c1a0*/  HMMA.16816.F32 R140, R20.reuse, R32, R140 ;  /* 0x00000020148c723c */ /* 0x042ff2000000188c */
[----:B------:R-:W1:Y:S01]  /*c1b0*/  MUFU.EX2 R41, R41 ;  /* 0x0000002900297308 */ /* 0x000e620000000800 */
[C---:B------:R-:W-:Y:S01]  /*c1c0*/  HMMA.16816.F32 R12, R20.reuse, R34, R12 ;  /* 0x00000022140c723c */ /* 0x040fe2000000180c */
[----:B------:R-:W3:Y:S08]  /*c1d0*/  LDSM.16.MT88.4 R32, [R151+0x2000] ;  /* 0x002000009720783b */ /* 0x000ef00000004200 */
[----:B------:R-:W-:Y:S01]  /*c1e0*/  MUFU.EX2 R42, R42 ;  /* 0x0000002a002a7308 */ /* 0x000fe20000000800 */
[C---:B------:R-:W-:Y:S09]  /*c1f0*/  HMMA.16816.F32 R144, R20.reuse, R152, R144 ;  /* 0x000000981490723c */ /* 0x040ff20000001890 */
[----:B------:R-:W2:Y:S01]  /*c200*/  MUFU.EX2 R43, R43 ;  /* 0x0000002b002b7308 */ /* 0x000ea20000000800 */
[----:B------:R-:W-:Y:S03]  /*c210*/  HMMA.16816.F32 R16, R20, R154, R16 ;  /* 0x0000009a1410723c */ /* 0x000fe60000001810 */
[----:B----4-:R-:W-:Y:S02]  /*c220*/  F2FP.F16.F32.PACK_AB R20, R160, R159 ;  /* 0x0000009fa014723e */ /* 0x010fe400000000ff */
[----:B-----5:R-:W-:Y:S04]  /*c230*/  F2FP.F16.F32.PACK_AB R21, R156, R157 ;  /* 0x0000009d9c15723e */ /* 0x020fe800000000ff */
[----:B------:R-:W-:Y:S01]  /*c240*/  MUFU.EX2 R44, R44 ;  /* 0x0000002c002c7308 */ /* 0x000fe20000000800 */
[----:B-1----:R-:W-:Y:S09]  /*c250*/  F2FP.F16.F32.PACK_AB R22, R41, R40 ;  /* 0x000000282916723e */ /* 0x002ff200000000ff */
[----:B------:R-:W1:Y:S01]  /*c260*/  MUFU.EX2 R45, R45 ;  /* 0x0000002d002d7308 */ /* 0x000e620000000800 */
[----:B--2---:R-:W-:Y:S07]  /*c270*/  F2FP.F16.F32.PACK_AB R23, R43, R42 ;  /* 0x0000002a2b17723e */ /* 0x004fee00000000ff */
[C---:B------:R-:W-:Y:S02]  /*c280*/  HMMA.16816.F32 R4, R20.reuse, R24, R4 ;  /* 0x000000181404723c */ /* 0x040fe40000001804 */
[----:B------:R-:W-:Y:S06]  /*c290*/  MUFU.EX2 R46, R46 ;  /* 0x0000002e002e7308 */ /* 0x000fec0000000800 */
[C---:B------:R-:W-:Y:S01]  /*c2a0*/  HMMA.16816.F32 R8, R20.reuse, R26, R8 ;  /* 0x0000001a1408723c */ /* 0x040fe20000001808 */
[----:B------:R-:W2:Y:S03]  /*c2b0*/  LDSM.16.MT88.4 R24, [R2+0xc800] ;  /* 0x00c800000218783b */ /* 0x000ea60000004200 */
[----:B------:R-:W4:Y:S04]  /*c2c0*/  MUFU.EX2 R47, R47 ;  /* 0x0000002f002f7308 */ /* 0x000f280000000800 */
[C---:B---3--:R-:W-:Y:S06]  /*c2d0*/  HMMA.16816.F32 R132, R20.reuse, R28, R132 ;  /* 0x0000001c1484723c */ /* 0x048fec0000001884 */
[----:B------:R-:W-:Y:S02]  /*c2e0*/  MUFU.EX2 R50, R50 ;  /* 0x0000003200327308 */ /* 0x000fe40000000800 */
[C---:B------:R-:W-:Y:S01]  /*c2f0*/  HMMA.16816.F32 R136, R20.reuse, R30, R136 ;  /* 0x0000001e1488723c */ /* 0x040fe20000001888 */
[----:B------:R-:W3:Y:S07]  /*c300*/  LDSM.16.MT88.4 R28, [R170+0xc800] ;  /* 0x00c80000aa1c783b */ /* 0x000eee0000004200 */
[----:B------:R-:W5:Y:S01]  /*c310*/  MUFU.EX2 R51, R51 ;  /* 0x0000003300337308 */ /* 0x000f620000000800 */
[C---:B------:R-:W-:Y:S09]  /*c320*/  HMMA.16816.F32 R140, R20.reuse, R32, R140 ;  /* 0x00000020148c723c */ /* 0x040ff2000000188c */
[----:B------:R-:W-:Y:S01]  /*c330*/  MUFU.EX2 R52, R52 ;  /* 0x0000003400347308 */ /* 0x000fe20000000800 */
[C---:B------:R-:W-:Y:S01]  /*c340*/  HMMA.16816.F32 R12, R20.reuse, R34, R12 ;  /* 0x00000022140c723c */ /* 0x040fe2000000180c */
[----:B------:R-:W3:Y:S08]  /*c350*/  LDSM.16.MT88.4 R32, [R151+0x2800] ;  /* 0x002800009720783b */ /* 0x000ef00000004200 */
[----:B------:R-:W3:Y:S01]  /*c360*/  MUFU.EX2 R53, R53 ;  /* 0x0000003500357308 */ /* 0x000ee20000000800 */
[C---:B------:R-:W-:Y:S09]  /*c370*/  HMMA.16816.F32 R144, R20.reuse, R36, R144 ;  /* 0x000000241490723c */ /* 0x040ff20000001890 */
[----:B------:R-:W-:Y:S01]  /*c380*/  MUFU.EX2 R54, R54 ;  /* 0x0000003600367308 */ /* 0x000fe20000000800 */
[----:B------:R-:W-:Y:S01]  /*c390*/  HMMA.16816.F32 R16, R20, R38, R16 ;  /* 0x000000261410723c */ /* 0x000fe20000001810 */
[----:B------:R-:W3:Y:S08]  /*c3a0*/  LDSM.16.MT88.4 R36, [R228+0x2800] ;  /* 0x00280000e424783b */ /* 0x000ef00000004200 */
[----:B------:R-:W3:Y:S01]  /*c3b0*/  MUFU.EX2 R55, R55 ;  /* 0x0000003700377308 */ /* 0x000ee20000000800 */
[----:B-1----:R-:W-:Y:S02]  /*c3c0*/  F2FP.F16.F32.PACK_AB R20, R45, R44 ;  /* 0x0000002c2d14723e */ /* 0x002fe400000000ff */
[----:B----4-:R-:W-:Y:S02]  /*c3d0*/  F2FP.F16.F32.PACK_AB R21, R47, R46 ;  /* 0x0000002e2f15723e */ /* 0x010fe400000000ff */
[----:B------:R-:W-:Y:S02]  /*c3e0*/  F2FP.F16.F32.PACK_AB R22, R49, R48 ;  /* 0x000000303116723e */ /* 0x000fe400000000ff */
[----:B-----5:R-:W-:Y:S03]  /*c3f0*/  F2FP.F16.F32.PACK_AB R23, R51, R50 ;  /* 0x000000323317723e */ /* 0x020fe600000000ff */
[----:B------:R-:W-:Y:S04]  /*c400*/  MUFU.EX2 R58, R58 ;  /* 0x0000003a003a7308 */ /* 0x000fe80000000800 */
[C---:B--2---:R-:W-:Y:S06]  /*c410*/  HMMA.16816.F32 R4, R20.reuse, R24, R4 ;  /* 0x000000181404723c */ /* 0x044fec0000001804 */
[----:B------:R-:W1:Y:S02]  /*c420*/  MUFU.EX2 R59, R59 ;  /* 0x0000003b003b7308 */ /* 0x000e640000000800 */
[C---:B------:R-:W-:Y:S01]  /*c430*/  HMMA.16816.F32 R8, R20.reuse, R26, R8 ;  /* 0x0000001a1408723c */ /* 0x040fe20000001808 */
[----:B------:R-:W2:Y:S07]  /*c440*/  LDSM.16.MT88.4 R24, [R2+0xd000] ;  /* 0x00d000000218783b */ /* 0x000eae0000004200 */
[----:B------:R-:W-:Y:S01]  /*c450*/  MUFU.EX2 R62, R62 ;  /* 0x0000003e003e7308 */ /* 0x000fe20000000800 */
[C---:B---3--:R-:W-:Y:S09]  /*c460*/  HMMA.16816.F32 R132, R20.reuse, R28, R132 ;  /* 0x0000001c1484723c */ /* 0x048ff20000001884 */
[----:B------:R-:W3:Y:S01]  /*c470*/  MUFU.EX2 R63, R63 ;  /* 0x0000003f003f7308 */ /* 0x000ee20000000800 */
[C---:B------:R-:W-:Y:S01]  /*c480*/  HMMA.16816.F32 R136, R20.reuse, R30, R136 ;  /* 0x0000001e1488723c */ /* 0x040fe20000001888 */
[----:B------:R-:W4:Y:S08]  /*c490*/  LDSM.16.MT88.4 R28, [R170+0xd000] ;  /* 0x00d00000aa1c783b */ /* 0x000f300000004200 */
[----:B------:R-:W-:Y:S01]  /*c4a0*/  MUFU.EX2 R64, R64 ;  /* 0x0000004000407308 */ /* 0x000fe20000000800 */
[C---:B------:R-:W-:Y:S09]  /*c4b0*/  HMMA.16816.F32 R140, R20.reuse, R32, R140 ;  /* 0x00000020148c723c */ /* 0x040ff2000000188c */
[----:B------:R-:W5:Y:S01]  /*c4c0*/  MUFU.EX2 R65, R65 ;  /* 0x0000004100417308 */ /* 0x000f620000000800 */
[C---:B------:R-:W-:Y:S01]  /*c4d0*/  HMMA.16816.F32 R12, R20.reuse, R34, R12 ;  /* 0x00000022140c723c */ /* 0x040fe2000000180c */
[----:B------:R-:W3:Y:S08]  /*c4e0*/  LDSM.16.MT88.4 R32, [R151+0x3000] ;  /* 0x003000009720783b */ /* 0x000ef00000004200 */
[----:B------:R-:W-:Y:S01]  /*c4f0*/  MUFU.EX2 R66, R66 ;  /* 0x0000004200427308 */ /* 0x000fe20000000800 */
[C---:B------:R-:W-:Y:S09]  /*c500*/  HMMA.16816.F32 R144, R20.reuse, R36, R144 ;  /* 0x000000241490723c */ /* 0x040ff20000001890 */
[----:B------:R-:W5:Y:S01]  /*c510*/  MUFU.EX2 R67, R67 ;  /* 0x0000004300437308 */ /* 0x000f620000000800 */
[----:B------:R-:W-:Y:S01]  /*c520*/  HMMA.16816.F32 R16, R20, R38, R16 ;  /* 0x000000261410723c */ /* 0x000fe20000001810 */
[----:B------:R-:W5:Y:S08]  /*c530*/  LDSM.16.MT88.4 R36, [R228+0x3000] ;  /* 0x00300000e424783b */ /* 0x000f700000004200 */
[----:B------:R-:W-:Y:S01]  /*c540*/  MUFU.EX2 R70, R70 ;  /* 0x0000004600467308 */ /* 0x000fe20000000800 */
[----:B------:R-:W-:Y:S02]  /*c550*/  F2FP.F16.F32.PACK_AB R20, R53, R52 ;  /* 0x000000343514723e */ /* 0x000fe400000000ff */
[----:B------:R-:W-:Y:S02]  /*c560*/  F2FP.F16.F32.PACK_AB R21, R55, R54 ;  /* 0x000000363715723e */ /* 0x000fe400000000ff */
[----:B------:R-:W-:Y:S02]  /*c570*/  F2FP.F16.F32.PACK_AB R22, R57, R56 ;  /* 0x000000383916723e */ /* 0x000fe400000000ff */
[----:B-1----:R-:W-:Y:S03]  /*c580*/  F2FP.F16.F32.PACK_AB R23, R59, R58 ;  /* 0x0000003a3b17723e */ /* 0x002fe600000000ff */
[----:B------:R-:W1:Y:S04]  /*c590*/  MUFU.EX2 R71, R71 ;  /* 0x0000004700477308 */ /* 0x000e680000000800 */
[C---:B--2---:R-:W-:Y:S06]  /*c5a0*/  HMMA.16816.F32 R4, R20.reuse, R24, R4 ;  /* 0x000000181404723c */ /* 0x044fec0000001804 */
[----:B------:R-:W-:Y:S02]  /*c5b0*/  MUFU.EX2 R72, R72 ;  /* 0x0000004800487308 */ /* 0x000fe40000000800 */
[C---:B------:R-:W-:Y:S01]  /*c5c0*/  HMMA.16816.F32 R8, R20.reuse, R26, R8 ;  /* 0x0000001a1408723c */ /* 0x040fe20000001808 */
[----:B------:R-:W2:Y:S07]  /*c5d0*/  LDSM.16.MT88.4 R24, [R2+0xd800] ;  /* 0x00d800000218783b */ /* 0x000eae0000004200 */
[----:B------:R-:W1:Y:S01]  /*c5e0*/  MUFU.EX2 R73, R73 ;  /* 0x0000004900497308 */ /* 0x000e620000000800 */
[C---:B----4-:R-:W-:Y:S09]  /*c5f0*/  HMMA.16816.F32 R132, R20.reuse, R28, R132 ;  /* 0x0000001c1484723c */ /* 0x050ff20000001884 */
[----:B------:R-:W-:Y:S01]  /*c600*/  MUFU.EX2 R74, R74 ;  /* 0x0000004a004a7308 */ /* 0x000fe20000000800 */
[C---:B------:R-:W-:Y:S01]  /*c610*/  HMMA.16816.F32 R136, R20.reuse, R30, R136 ;  /* 0x0000001e1488723c */ /* 0x040fe20000001888 */
[----:B------:R-:W4:Y:S08]  /*c620*/  LDSM.16.MT88.4 R28, [R170+0xd800] ;  /* 0x00d80000aa1c783b */ /* 0x000f300000004200 */
[----:B------:R-:W1:Y:S01]  /*c630*/  MUFU.EX2 R75, R75 ;  /* 0x0000004b004b7308 */ /* 0x000e620000000800 */
[C---:B---3--:R-:W-:Y:S09]  /*c640*/  HMMA.16816.F32 R140, R20.reuse, R32, R140 ;  /* 0x00000020148c723c */ /* 0x048ff2000000188c */
[----:B------:R-:W-:Y:S01]  /*c650*/  MUFU.EX2 R76, R76 ;  /* 0x0000004c004c7308 */ /* 0x000fe20000000800 */
[C---:B------:R-:W-:Y:S01]  /*c660*/  HMMA.16816.F32 R12, R20.reuse, R34, R12 ;  /* 0x00000022140c723c */ /* 0x040fe2000000180c */
[----:B------:R-:W3:Y:S08]  /*c670*/  LDSM.16.MT88.4 R32, [R151+0x3800] ;  /* 0x003800009720783b */ /* 0x000ef00000004200 */
[----:B------:R-:W1:Y:S01]  /*c680*/  MUFU.EX2 R77, R77 ;  /* 0x0000004d004d7308 */ /* 0x000e620000000800 */
[C---:B-----5:R-:W-:Y:S09]  /*c690*/  HMMA.16816.F32 R144, R20.reuse, R36, R144 ;  /* 0x000000241490723c */ /* 0x060ff20000001890 */
[----:B------:R-:W-:Y:S01]  /*c6a0*/  MUFU.EX2 R78, R78 ;  /* 0x0000004e004e7308 */ /* 0x000fe20000000800 */
[----:B------:R-:W-:Y:S01]  /*c6b0*/  HMMA.16816.F32 R16, R20, R38, R16 ;  /* 0x000000261410723c */ /* 0x000fe20000001810 */
[----:B------:R-:W5:Y:S08]  /*c6c0*/  LDSM.16.MT88.4 R36, [R228+0x3800] ;  /* 0x00380000e424783b */ /* 0x000f700000004200 */
[----:B------:R-:W1:Y:S01]  /*c6d0*/  MUFU.EX2 R79, R79 ;  /* 0x0000004f004f7308 */ /* 0x000e620000000800 */
[----:B------:R-:W-:Y:S02]  /*c6e0*/  F2FP.F16.F32.PACK_AB R20, R61, R60 ;  /* 0x0000003c3d14723e */ /* 0x000fe400000000ff */
[----:B------:R-:W-:Y:S02]  /*c6f0*/  F2FP.F16.F32.PACK_AB R21, R63, R62 ;  /* 0x0000003e3f15723e */ /* 0x000fe400000000ff */
[----:B------:R-:W-:Y:S02]  /*c700*/  F2FP.F16.F32.PACK_AB R22, R65, R64 ;  /* 0x000000404116723e */ /* 0x000fe400000000ff */
[----:B------:R-:W-:Y:S03]  /*c710*/  F2FP.F16.F32.PACK_AB R23, R67, R66 ;  /* 0x000000424317723e */ /* 0x000fe600000000ff */
[----:B------:R-:W-:Y:S04]  /*c720*/  MUFU.EX2 R82, R82 ;  /* 0x0000005200527308 */ /* 0x000fe80000000800 */
[C---:B--2---:R-:W-:Y:S06]  /*c730*/  HMMA.16816.F32 R4, R20.reuse, R24, R4 ;  /* 0x000000181404723c */ /* 0x044fec0000001804 */
[----:B------:R-:W2:Y:S02]  /*c740*/  MUFU.EX2 R83, R83 ;  /* 0x0000005300537308 */ /* 0x000ea40000000800 */
[C---:B------:R-:W-:Y:S01]  /*c750*/  HMMA.16816.F32 R8, R20.reuse, R26, R8 ;  /* 0x0000001a1408723c */ /* 0x040fe20000001808 */
[----:B------:R-:W2:Y:S07]  /*c760*/  LDSM.16.MT88.4 R24, [R2+0xe000] ;  /* 0x00e000000218783b */ /* 0x000eae0000004200 */
[----:B------:R-:W-:Y:S01]  /*c770*/  MUFU.EX2 R84, R84 ;  /* 0x0000005400547308 */ /* 0x000fe20000000800 */
[C---:B----4-:R-:W-:Y:S09]  /*c780*/  HMMA.16816.F32 R132, R20.reuse, R28, R132 ;  /* 0x0000001c1484723c */ /* 0x050ff20000001884 */
[----:B------:R-:W4:Y:S01]  /*c790*/  MUFU.EX2 R85, R85 ;  /* 0x0000005500557308 */ /* 0x000f220000000800 */
[C---:B------:R-:W-:Y:S01]  /*c7a0*/  HMMA.16816.F32 R136, R20.reuse, R30, R136 ;  /* 0x0000001e1488723c */ /* 0x040fe20000001888 */
[----:B------:R-:W4:Y:S08]  /*c7b0*/  LDSM.16.MT88.4 R28, [R170+0xe000] ;  /* 0x00e00000aa1c783b */ /* 0x000f300000004200 */
[----:B------:R-:W-:Y:S01]  /*c7c0*/  MUFU.EX2 R86, R86 ;  /* 0x0000005600567308 */ /* 0x000fe20000000800 */
[C---:B---3--:R-:W-:Y:S09]  /*c7d0*/  HMMA.16816.F32 R140, R20.reuse, R32, R140 ;  /* 0x00000020148c723c */ /* 0x048ff2000000188c */
[----:B------:R-:W3:Y:S01]  /*c7e0*/  MUFU.EX2 R87, R87 ;  /* 0x0000005700577308 */ /* 0x000ee20000000800 */
[C---:B------:R-:W-:Y:S01]  /*c7f0*/  HMMA.16816.F32 R12, R20.reuse, R34, R12 ;  /* 0x00000022140c723c */ /* 0x040fe2000000180c */
[----:B------:R-:W3:Y:S08]  /*c800*/  LDSM.16.MT88.4 R32, [R151+0x4000] ;  /* 0x004000009720783b */ /* 0x000ef00000004200 */
[----:B------:R-:W-:Y:S01]  /*c810*/  MUFU.EX2 R88, R88 ;  /* 0x0000005800587308 */ /* 0x000fe20000000800 */
[C---:B-----5:R-:W-:Y:S09]  /*c820*/  HMMA.16816.F32 R144, R20.reuse, R36, R144 ;  /* 0x000000241490723c */ /* 0x060ff20000001890 */
[----:B------:R-:W5:Y:S01]  /*c830*/  MUFU.EX2 R89, R89 ;  /* 0x0000005900597308 */ /* 0x000f620000000800 */
[----:B------:R-:W-:Y:S01]  /*c840*/  HMMA.16816.F32 R16, R20, R38, R16 ;  /* 0x000000261410723c */ /* 0x000fe20000001810 */
[----:B------:R-:W5:Y:S08]  /*c850*/  LDSM.16.MT88.4 R36, [R228+0x4000] ;  /* 0x00400000e424783b */ /* 0x000f700000004200 */
[----:B------:R-:W-:Y:S01]  /*c860*/  MUFU.EX2 R90, R90 ;  /* 0x0000005a005a7308 */ /* 0x000fe20000000800 */
[----:B------:R-:W-:Y:S02]  /*c870*/  F2FP.F16.F32.PACK_AB R20, R69, R68 ;  /* 0x000000444514723e */ /* 0x000fe400000000ff */
[----:B-1----:R-:W-:Y:S02]  /*c880*/  F2FP.F16.F32.PACK_AB R21, R71, R70 ;  /* 0x000000464715723e */ /* 0x002fe400000000ff */
[----:B------:R-:W-:Y:S02]  /*c890*/  F2FP.F16.F32.PACK_AB R22, R73, R72 ;  /* 0x000000484916723e */ /* 0x000fe400000000ff */
[----:B------:R-:W-:Y:S03]  /*c8a0*/  F2FP.F16.F32.PACK_AB R23, R75, R74 ;  /* 0x0000004a4b17723e */ /* 0x000fe600000000ff */
        /* <DEDUP_REMOVED lines=50> */
[----:B------:R-:W-:Y:S04]  /*cbd0*/  MUFU.EX2 R109, R109 ;  /* 0x0000006d006d7308 */ /* 0x000fe80000000800 */
[C---:B--2---:R-:W-:Y:S06]  /*cbe0*/  HMMA.16816.F32 R4, R20.reuse, R24, R4 ;  /* 0x000000181404723c */ /* 0x044fec0000001804 */
[----:B------:R-:W-:Y:S02]  /*cbf0*/  MUFU.EX2 R110, R110 ;  /* 0x0000006e006e7308 */ /* 0x000fe40000000800 */
[C---:B------:R-:W-:Y:S01]  /*cc00*/  HMMA.16816.F32 R8, R20.reuse, R26, R8 ;  /* 0x0000001a1408723c */ /* 0x040fe20000001808 */
[----:B------:R-:W1:Y:S07]  /*cc10*/  LDSM.16.MT88.4 R24, [R2+0xf800] ;  /* 0x00f800000218783b */ /* 0x000e6e0000004200 */
[----:B------:R-:W-:Y:S01]  /*cc20*/  MUFU.EX2 R111, R111 ;  /* 0x0000006f006f7308 */ /* 0x000fe20000000800 */
[C---:B----4-:R-:W-:Y:S09]  /*cc30*/  HMMA.16816.F32 R132, R20.reuse, R28, R132 ;  /* 0x0000001c1484723c */ /* 0x050ff20000001884 */
[----:B------:R-:W-:Y:S01]  /*cc40*/  MUFU.EX2 R112, R112 ;  /* 0x0000007000707308 */ /* 0x000fe20000000800 */
[C---:B------:R-:W-:Y:S01]  /*cc50*/  HMMA.16816.F32 R136, R20.reuse, R30, R136 ;  /* 0x0000001e1488723c */ /* 0x040fe20000001888 */
[----:B------:R-:W2:Y:S08]  /*cc60*/  LDSM.16.MT88.4 R28, [R170+0xf800] ;  /* 0x00f80000aa1c783b */ /* 0x000eb00000004200 */
[----:B------:R-:W-:Y:S01]  /*cc70*/  MUFU.EX2 R113, R113 ;  /* 0x0000007100717308 */ /* 0x000fe20000000800 */
[C---:B---3--:R-:W-:Y:S09]  /*cc80*/  HMMA.16816.F32 R140, R20.reuse, R32, R140 ;  /* 0x00000020148c723c */ /* 0x048ff2000000188c */
[----:B------:R-:W-:Y:S01]  /*cc90*/  MUFU.EX2 R114, R114 ;  /* 0x0000007200727308 */ /* 0x000fe20000000800 */
[C---:B------:R-:W-:Y:S01]  /*cca0*/  HMMA.16816.F32 R12, R20.reuse, R34, R12 ;  /* 0x00000022140c723c */ /* 0x040fe2000000180c */
[----:B------:R-:W3:Y:S08]  /*ccb0*/  LDSM.16.MT88.4 R32, [R151+0x5800] ;  /* 0x005800009720783b */ /* 0x000ef00000004200 */
[----:B------:R-:W-:Y:S01]  /*ccc0*/  MUFU.EX2 R115, R115 ;  /* 0x0000007300737308 */ /* 0x000fe20000000800 */
[C---:B-----5:R-:W-:Y:S09]  /*ccd0*/  HMMA.16816.F32 R144, R20.reuse, R36, R144 ;  /* 0x000000241490723c */ /* 0x060ff20000001890 */
[----:B------:R-:W-:Y:S01]  /*cce0*/  MUFU.EX2 R116, R116 ;  /* 0x0000007400747308 */ /* 0x000fe20000000800 */
[----:B------:R-:W-:Y:S01]  /*ccf0*/  HMMA.16816.F32 R16, R20, R38, R16 ;  /* 0x000000261410723c */ /* 0x000fe20000001810 */
[----:B------:R-:W4:Y:S08]  /*cd00*/  LDSM.16.MT88.4 R36, [R228+0x5800] ;  /* 0x00580000e424783b */ /* 0x000f300000004200 */
[----:B------:R-:W-:Y:S01]  /*cd10*/  MUFU.EX2 R117, R117 ;  /* 0x0000007500757308 */ /* 0x000fe20000000800 */
[----:B------:R-:W-:Y:S02]  /*cd20*/  F2FP.F16.F32.PACK_AB R20, R93, R92 ;  /* 0x0000005c5d14723e */ /* 0x000fe400000000ff */
[----:B------:R-:W-:Y:S02]  /*cd30*/  F2FP.F16.F32.PACK_AB R21, R95, R94 ;  /* 0x0000005e5f15723e */ /* 0x000fe400000000ff */
[----:B------:R-:W-:Y:S02]  /*cd40*/  F2FP.F16.F32.PACK_AB R22, R97, R96 ;  /* 0x000000606116723e */ /* 0x000fe400000000ff */
[----:B------:R-:W-:Y:S03]  /*cd50*/  F2FP.F16.F32.PACK_AB R23, R99, R98 ;  /* 0x000000626317723e */ /* 0x000fe600000000ff */
[----:B------:R-:W-:Y:S04]  /*cd60*/  MUFU.EX2 R118, R118 ;  /* 0x0000007600767308 */ /* 0x000fe80000000800 */
[C---:B-1----:R-:W-:Y:S06]  /*cd70*/  HMMA.16816.F32 R4, R20.reuse, R24, R4 ;  /* 0x000000181404723c */ /* 0x042fec0000001804 */
[----:B------:R-:W-:Y:S02]  /*cd80*/  MUFU.EX2 R119, R119 ;  /* 0x0000007700777308 */ /* 0x000fe40000000800 */
[C---:B------:R-:W-:Y:S01]  /*cd90*/  HMMA.16816.F32 R8, R20.reuse, R26, R8 ;  /* 0x0000001a1408723c */ /* 0x040fe20000001808 */
[----:B------:R-:W1:Y:S07]  /*cda0*/  LDSM.16.MT88.4 R24, [R2+0x10000] ;  /* 0x010000000218783b */ /* 0x000e6e0000004200 */
[----:B------:R-:W-:Y:S01]  /*cdb0*/  MUFU.EX2 R120, R120 ;  /* 0x0000007800787308 */ /* 0x000fe20000000800 */
[C---:B--2---:R-:W-:Y:S09]  /*cdc0*/  HMMA.16816.F32 R132, R20.reuse, R28, R132 ;  /* 0x0000001c1484723c */ /* 0x044ff20000001884 */
        /* <DEDUP_REMOVED lines=9> */
[C---:B----4-:R-:W-:Y:S09]  /*ce60*/  HMMA.16816.F32 R144, R20.reuse, R36, R144 ;  /* 0x000000241490723c */ /* 0x050ff20000001890 */
[----:B------:R-:W-:Y:S01]  /*ce70*/  MUFU.EX2 R125, R125 ;  /* 0x0000007d007d7308 */ /* 0x000fe20000000800 */
[----:B------:R-:W-:Y:S01]  /*ce80*/  FFMA.FTZ R36, R0, R245, R198 ;  /* 0x000000f500247223 */ /* 0x000fe200000100c6 */
[----:B------:R-:W-:Y:S01]  /*ce90*/  FADD.FTZ R0, R195, R148 ;  /* 0x00000094c3007221 */ /* 0x000fe20000010000 */
[----:B------:R-:W-:Y:S02]  /*cea0*/  MOV R148, R149 ;  /* 0x0000009500947202 */ /* 0x000fe40000000f00 */
[----:B------:R-:W-:Y:S01]  /*ceb0*/  FADD.FTZ R36, R202, R36 ;  /* 0x00000024ca247221 */ /* 0x000fe20000010000 */
[----:B------:R-:W-:Y:S04]  /*cec0*/  HMMA.16816.F32 R16, R20, R38, R16 ;  /* 0x000000261410723c */ /* 0x000fe80000001810 */
[----:B------:R-:W-:Y:S01]  /*ced0*/  MUFU.EX2 R126, R126 ;  /* 0x0000007e007e7308 */ /* 0x000fe20000000800 */
[----:B------:R-:W-:Y:S01]  /*cee0*/  F2FP.F16.F32.PACK_AB R20, R101, R100 ;  /* 0x000000646514723e */ /* 0x000fe200000000ff */
[----:B------:R-:W-:Y:S01]  /*cef0*/  FADD.FTZ R0, R197, R0 ;  /* 0x00000000c5007221 */ /* 0x000fe20000010000 */
[----:B------:R-:W-:Y:S01]  /*cf00*/  F2FP.F16.F32.PACK_AB R21, R103, R102 ;  /* 0x000000666715723e */ /* 0x000fe200000000ff */
[----:B------:R-:W-:Y:S01]  /*cf10*/  FADD.FTZ R37, R200, R36 ;  /* 0x00000024c8257221 */ /* 0x000fe20000010000 */
[----:B------:R-:W-:Y:S01]  /*cf20*/  F2FP.F16.F32.PACK_AB R22, R105, R104 ;  /* 0x000000686916723e */ /* 0x000fe200000000ff */
[----:B------:R-:W-:Y:S01]  /*cf30*/  FADD.FTZ R36, R199, R0 ;  /* 0x00000000c7247221 */ /* 0x000fe20000010000 */
[----:B------:R-:W-:Y:S01]  /*cf40*/  F2FP.F16.F32.PACK_AB R23, R107, R106 ;  /* 0x0000006a6b17723e */ /* 0x000fe200000000ff */
[----:B------:R-:W-:Y:S02]  /*cf50*/  FADD.FTZ R0, R201, R37 ;  /* 0x00000025c9007221 */ /* 0x000fe40000010000 */
[----:B------:R-:W4:Y:S04]  /*cf60*/  MUFU.EX2 R127, R127 ;  /* 0x0000007f007f7308 */ /* 0x000f280000000800 */
[C---:B-1----:R-:W-:Y:S03]  /*cf70*/  HMMA.16816.F32 R4, R20.reuse, R24, R4 ;  /* 0x000000181404723c */ /* 0x042fe60000001804 */
[----:B------:R-:W-:Y:S01]  /*cf80*/  FADD.FTZ R24, R194, R0 ;  /* 0x00000000c2187221 */ /* 0x000fe20000010000 */
[----:B------:R-:W-:Y:S02]  /*cf90*/  FADD.FTZ R25, R189, R36 ;  /* 0x00000024bd197221 */ /* 0x000fe40000010000 */
[----:B------:R-:W-:Y:S01]  /*cfa0*/  MUFU.EX2 R128, R128 ;  /* 0x0000008000807308 */ /* 0x000fe20000000800 */
[----:B------:R-:W1:Y:S01]  /*cfb0*/  LDSM.16.MT88.4 R36, [R228+0x6000] ;  /* 0x00600000e424783b */ /* 0x000e620000004200 */
[----:B------:R-:W-:Y:S01]  /*cfc0*/  FADD.FTZ R24, R193, R24 ;  /* 0x00000018c1187221 */ /* 0x000fe20000010000 */
[C---:B------:R-:W-:Y:S03]  /*cfd0*/  HMMA.16816.F32 R8, R20.reuse, R26, R8 ;  /* 0x0000001a1408723c */ /* 0x040fe60000001808 */
[----:B------:R-:W-:Y:S01]  /*cfe0*/  FADD.FTZ R24, R190, R24 ;  /* 0x00000018be187221 */ /* 0x000fe20000010000 */
[----:B------:R-:W-:Y:S03]  /*cff0*/  FADD.FTZ R0, R192, R25 ;  /* 0x00000019c0007221 */ /* 0x000fe60000010000 */
[----:B------:R-:W-:Y:S01]  /*d000*/  MUFU.EX2 R182, R182 ;  /* 0x000000b600b67308 */ /* 0x000fe20000000800 */
[----:B------:R-:W-:Y:S01]  /*d010*/  FADD.FTZ R24, R191, R24 ;  /* 0x00000018bf187221 */ /* 0x000fe20000010000 */
[C---:B--2---:R-:W-:Y:S03]  /*d020*/  HMMA.16816.F32 R132, R20.reuse, R28, R132 ;  /* 0x0000001c1484723c */ /* 0x044fe60000001884 */
[----:B------:R-:W-:Y:S01]  /*d030*/  FADD.FTZ R24, R185, R24 ;  /* 0x00000018b9187221 */ /* 0x000fe20000010000 */
[----:B------:R-:W-:Y:S04]  /*d040*/  FADD.FTZ R0, R188, R0 ;  /* 0x00000000bc007221 */ /* 0x000fe80000010000 */
[----:B------:R-:W-:Y:S01]  /*d050*/  MUFU.EX2 R130, R130 ;  /* 0x0000008200827308 */ /* 0x000fe20000000800 */
[----:B------:R-:W-:Y:S01]  /*d060*/  FADD.FTZ R28, R186, R24 ;  /* 0x00000018ba1c7221 */ /* 0x000fe20000010000 */
[C---:B------:R-:W-:Y:S01]  /*d070*/  HMMA.16816.F32 R136, R20.reuse, R30, R136 ;  /* 0x0000001e1488723c */ /* 0x040fe20000001888 */
[----:B------:R-:W2:Y:S02]  /*d080*/  LDSM.16.MT88.4 R24, [R2+0x10800] ;  /* 0x010800000218783b */ /* 0x000ea40000004200 */
[----:B------:R-:W-:Y:S01]  /*d090*/  FADD.FTZ R28, R181, R28 ;  /* 0x0000001cb51c7221 */ /* 0x000fe20000010000 */
[----:B------:R-:W-:Y:S04]  /*d0a0*/  FADD.FTZ R0, R187, R0 ;  /* 0x00000000bb007221 */ /* 0x000fe80000010000 */
[----:B------:R-:W5:Y:S01]  /*d0b0*/  MUFU.EX2 R184, R184 ;  /* 0x000000b800b87308 */ /* 0x000f620000000800 */
[----:B------:R-:W-:Y:S01]  /*d0c0*/  FADD.FTZ R28, R178, R28 ;  /* 0x0000001cb21c7221 */ /* 0x000fe20000010000 */
[C---:B---3--:R-:W-:Y:S03]  /*d0d0*/  HMMA.16816.F32 R140, R20.reuse, R32, R140 ;  /* 0x00000020148c723c */ /* 0x048fe6000000188c */
[----:B------:R-:W-:Y:S01]  /*d0e0*/  FADD.FTZ R28, R173, R28 ;  /* 0x0000001cad1c7221 */ /* 0x000fe20000010000 */
[----:B------:R-:W-:Y:S03]  /*d0f0*/  FADD.FTZ R0, R183, R0 ;  /* 0x00000000b7007221 */ /* 0x000fe60000010000 */
[----:B------:R-:W-:Y:S01]  /*d100*/  FADD.FTZ R32, R174, R28 ;  /* 0x0000001cae207221 */ /* 0x000fe20000010000 */
[C---:B------:R-:W-:Y:S01]  /*d110*/  HMMA.16816.F32 R12, R20.reuse, R34, R12 ;  /* 0x00000022140c723c */ /* 0x040fe2000000180c */
[----:B------:R-:W3:Y:S02]  /*d120*/  LDSM.16.MT88.4 R28, [R170+0x10800] ;  /* 0x01080000aa1c783b */ /* 0x000ee40000004200 */
[----:B------:R-:W-:Y:S01]  /*d130*/  FADD.FTZ R32, R172, R32 ;  /* 0x00000020ac207221 */ /* 0x000fe20000010000 */
[----:B------:R-:W-:Y:S04]  /*d140*/  FADD.FTZ R0, R179, R0 ;  /* 0x00000000b3007221 */ /* 0x000fe80000010000 */
[C---:B-1----:R-:W-:Y:S03]  /*d150*/  HMMA.16816.F32 R144, R20.reuse, R36, R144 ;  /* 0x000000241490723c */ /* 0x042fe60000001890 */
[----:B------:R-:W-:Y:S01]  /*d160*/  FADD.FTZ R36, R165, R32 ;  /* 0x00000020a5247221 */ /* 0x000fe20000010000 */
[----:B------:R-:W-:Y:S01]  /*d170*/  FADD.FTZ R0, R177, R0 ;  /* 0x00000000b1007221 */ /* 0x000fe20000010000 */
[----:B------:R-:W1:Y:S01]  /*d180*/  LDSM.16.MT88.4 R32, [R151+0x6800] ;  /* 0x006800009720783b */ /* 0x000e620000004200 */
[----:B----4-:R-:W-:Y:S01]  /*d190*/  F2FP.F16.F32.PACK_AB R165, R127, R126 ;  /* 0x0000007e7fa5723e */ /* 0x010fe200000000ff */
[----:B------:R-:W-:Y:S01]  /*d1a0*/  FADD.FTZ R36, R159, R36 ;  /* 0x000000249f247221 */ /* 0x000fe20000010000 */
[----:B------:R-:W-:Y:S03]  /*d1b0*/  HMMA.16816.F32 R16, R20, R38, R16 ;  /* 0x000000261410723c */ /* 0x000fe60000001810 */
[----:B------:R-:W-:Y:S01]  /*d1c0*/  F2FP.F16.F32.PACK_AB R20, R109, R108 ;  /* 0x0000006c6d14723e */ /* 0x000fe200000000ff */
[----:B------:R-:W-:Y:S01]  /*d1d0*/  FADD.FTZ R0, R176, R0 ;  /* 0x00000000b0007221 */ /* 0x000fe20000010000 */
[----:B------:R-:W-:Y:S01]  /*d1e0*/  F2FP.F16.F32.PACK_AB R21, R111, R110 ;  /* 0x0000006e6f15723e */ /* 0x000fe200000000ff */
[----:B------:R-:W-:Y:S01]  /*d1f0*/  FADD.FTZ R36, R160, R36 ;  /* 0x00000024a0247221 */ /* 0x000fe20000010000 */
[----:B------:R-:W-:Y:S01]  /*d200*/  F2FP.F16.F32.PACK_AB R22, R113, R112 ;  /* 0x000000707116723e */ /* 0x000fe200000000ff */
[----:B------:R-:W-:Y:S01]  /*d210*/  FADD.FTZ R0, R167, R0 ;  /* 0x00000000a7007221 */ /* 0x000fe20000010000 */
[----:B------:R-:W-:Y:S01]  /*d220*/  F2FP.F16.F32.PACK_AB R23, R115, R114 ;  /* 0x000000727317723e */ /* 0x000fe200000000ff */
[----:B------:R-:W-:Y:S01]  /*d230*/  LDSM.16.MT88.4 R160, [R151+0x7800] ;  /* 0x0078000097a0783b */ /* 0x000fe20000004200 */
[----:B-----5:R-:W-:Y:S01]  /*d240*/  F2FP.F16.F32.PACK_AB R167, R184, R130 ;  /* 0x00000082b8a7723e */ /* 0x020fe200000000ff */
[----:B------:R-:W-:Y:S01]  /*d250*/  FADD.FTZ R0, R166, R0 ;  /* 0x00000000a6007221 */ /* 0x000fe20000010000 */
[----:B------:R-:W-:Y:S03]  /*d260*/  F2FP.F16.F32.PACK_AB R166, R182, R128 ;  /* 0x00000080b6a6723e */ /* 0x000fe600000000ff */
[C---:B--2---:R-:W-:Y:S03]  /*d270*/  HMMA.16816.F32 R4, R20.reuse, R24, R4 ;  /* 0x000000181404723c */ /* 0x044fe60000001804 */
[----:B------:R-:W-:Y:S01]  /*d280*/  FADD.FTZ R24, R40, R36 ;  /* 0x0000002428187221 */ /* 0x000fe20000010000 */
[----:B------:R-:W-:Y:S01]  /*d290*/  FADD.FTZ R0, R164, R0 ;  /* 0x00000000a4007221 */ /* 0x000fe20000010000 */
[----:B------:R-:W2:Y:S01]  /*d2a0*/  LDSM.16.MT88.4 R36, [R228+0x6800] ;  /* 0x00680000e424783b */ /* 0x000ea20000004200 */
[----:B------:R-:W-:Y:S01]  /*d2b0*/  F2FP.F16.F32.PACK_AB R164, R125, R124 ;  /* 0x0000007c7da4723e */ /* 0x000fe200000000ff */
[----:B------:R-:W-:Y:S01]  /*d2c0*/  FADD.FTZ R24, R41, R24 ;  /* 0x0000001829187221 */ /* 0x000fe20000010000 */
[C---:B------:R-:W-:Y:S03]  /*d2d0*/  HMMA.16816.F32 R8, R20.reuse, R26, R8 ;  /* 0x0000001a1408723c */ /* 0x040fe60000001808 */
[----:B------:R-:W-:Y:S01]  /*d2e0*/  FADD.FTZ R0, R158, R0 ;  /* 0x000000009e007221 */ /* 0x000fe20000010000 */
[----:B------:R-:W-:Y:S03]  /*d2f0*/  FADD.FTZ R24, R44, R24 ;  /* 0x000000182c187221 */ /* 0x000fe60000010000 */
[----:B------:R-:W-:Y:S01]  /*d300*/  FADD.FTZ R0, R157, R0 ;  /* 0x000000009d007221 */ /* 0x000fe20000010000 */
[C---:B---3--:R-:W-:Y:S03]  /*d310*/  HMMA.16816.F32 R132, R20.reuse, R28, R132 ;  /* 0x0000001c1484723c */ /* 0x048fe60000001884 */
[----:B------:R-:W-:Y:S01]  /*d320*/  FADD.FTZ R24, R45, R24 ;  /* 0x000000182d187221 */ /* 0x000fe20000010000 */
[----:B------:R-:W-:Y:S02]  /*d330*/  FADD.FTZ R0, R156, R0 ;  /* 0x000000009c007221 */ /* 0x000fe40000010000 */
[----:B------:R-:W-:Y:S01]  /*d340*/  LDSM.16.MT88.4 R156, [R2+0x11800] ;  /* 0x01180000029c783b */ /* 0x000fe20000004200 */
[----:B------:R-:W-:Y:S01]  /*d350*/  FADD.FTZ R24, R48, R24 ;  /* 0x0000001830187221 */ /* 0x000fe20000010000 */
[C---:B------:R-:W-:Y:S03]  /*d360*/  HMMA.16816.F32 R136, R20.reuse, R30, R136 ;  /* 0x0000001e1488723c */ /* 0x040fe60000001888 */
[----:B------:R-:W-:Y:S01]  /*d370*/  FADD.FTZ R28, R49, R24 ;  /* 0x00000018311c7221 */ /* 0x000fe20000010000 */
[----:B------:R-:W-:Y:S02]  /*d380*/  FADD.FTZ R0, R42, R0 ;  /* 0x000000002a007221 */ /* 0x000fe40000010000 */
[----:B------:R-:W3:Y:S01]  /*d390*/  LDSM.16.MT88.4 R24, [R2+0x11000] ;  /* 0x011000000218783b */ /* 0x000ee20000004200 */
[----:B------:R-:W-:Y:S01]  /*d3a0*/  FADD.FTZ R28, R52, R28 ;  /* 0x0000001c341c7221 */ /* 0x000fe20000010000 */
[C---:B-1----:R-:W-:Y:S03]  /*d3b0*/  HMMA.16816.F32 R140, R20.reuse, R32, R140 ;  /* 0x00000020148c723c */ /* 0x042fe6000000188c */
[----:B------:R-:W-:Y:S01]  /*d3c0*/  FADD.FTZ R0, R43, R0 ;  /* 0x000000002b007221 */ /* 0x000fe20000010000 */
[----:B------:R-:W-:Y:S03]  /*d3d0*/  FADD.FTZ R28, R53, R28 ;  /* 0x0000001c351c7221 */ /* 0x000fe60000010000 */
[----:B------:R-:W-:Y:S01]  /*d3e0*/  FADD.FTZ R0, R46, R0 ;  /* 0x000000002e007221 */ /* 0x000fe20000010000 */
[C---:B------:R-:W-:Y:S03]  /*d3f0*/  HMMA.16816.F32 R12, R20.reuse, R34, R12 ;  /* 0x00000022140c723c */ /* 0x040fe6000000180c */
[----:B------:R-:W-:Y:S01]  /*d400*/  FADD.FTZ R0, R47, R0 ;  /* 0x000000002f007221 */ /* 0x000fe20000010000 */
[----:B------:R-:W-:Y:S03]  /*d410*/  FADD.FTZ R28, R56, R28 ;  /* 0x0000001c381c7221 */ /* 0x000fe60000010000 */
[----:B------:R-:W-:Y:S01]  /*d420*/  FADD.FTZ R0, R50, R0 ;  /* 0x0000000032007221 */ /* 0x000fe20000010000 */
[C---:B--2---:R-:W-:Y:S03]  /*d430*/  HMMA.16816.F32 R144, R20.reuse, R36, R144 ;  /* 0x000000241490723c */ /* 0x044fe60000001890 */
[----:B------:R-:W-:Y:S01]  /*d440*/  FADD.FTZ R32, R57, R28 ;  /* 0x0000001c39207221 */ /* 0x000fe20000010000 */
[----:B------:R-:W-:Y:S01]  /*d450*/  FADD.FTZ R0, R51, R0 ;  /* 0x0000000033007221 */ /* 0x000fe20000010000 */
[----:B------:R-:W1:Y:S02]  /*d460*/  LDSM.16.MT88.4 R28, [R170+0x11000] ;  /* 0x01100000aa1c783b */ /* 0x000e640000004200 */
[----:B------:R-:W-:Y:S01]  /*d470*/  FADD.FTZ R32, R60, R32 ;  /* 0x000000203c207221 */ /* 0x000fe20000010000 */
[----:B------:R-:W-:Y:S03]  /*d480*/  HMMA.16816.F32 R16, R20, R38, R16 ;  /* 0x000000261410723c */ /* 0x000fe60000001810 */
[----:B------:R-:W-:Y:S01]  /*d490*/  FADD.FTZ R0, R54, R0 ;  /* 0x0000000036007221 */ /* 0x000fe20000010000 */
[----:B------:R-:W-:Y:S01]  /*d4a0*/  FADD.FTZ R36, R61, R32 ;  /* 0x000000203d247221 */ /* 0x000fe20000010000 */
[----:B------:R-:W-:Y:S01]  /*d4b0*/  F2FP.F16.F32.PACK_AB R20, R117, R116 ;  /* 0x000000747514723e */ /* 0x000fe200000000ff */
[----:B------:R2:W4:Y:S01]  /*d4c0*/  LDSM.16.MT88.4 R32, [R151+0x7000] ;  /* 0x007000009720783b */ /* 0x0005220000004200 */
[----:B------:R-:W-:Y:S01]  /*d4d0*/  FADD.FTZ R0, R55, R0 ;  /* 0x0000000037007221 */ /* 0x000fe20000010000 */
[----:B------:R-:W-:Y:S01]  /*d4e0*/  F2FP.F16.F32.PACK_AB R21, R119, R118 ;  /* 0x000000767715723e */ /* 0x000fe200000000ff */
[----:B------:R-:W-:Y:S01]  /*d4f0*/  FADD.FTZ R36, R64, R36 ;  /* 0x0000002440247221 */ /* 0x000fe20000010000 */
[----:B------:R-:W-:Y:S01]  /*d500*/  F2FP.F16.F32.PACK_AB R22, R121, R120 ;  /* 0x000000787916723e */ /* 0x000fe200000000ff */
[----:B------:R-:W-:Y:S01]  /*d510*/  FADD.FTZ R0, R58, R0 ;  /* 0x000000003a007221 */ /* 0x000fe20000010000 */
[----:B------:R-:W-:Y:S01]  /*d520*/  F2FP.F16.F32.PACK_AB R23, R123, R122 ;  /* 0x0000007a7b17723e */ /* 0x000fe200000000ff */
[----:B------:R-:W-:Y:S02]  /*d530*/  FADD.FTZ R36, R65, R36 ;  /* 0x0000002441247221 */ /* 0x000fe40000010000 */
[----:B------:R-:W-:Y:S04]  /*d540*/  FADD.FTZ R0, R59, R0 ;  /* 0x000000003b007221 */ /* 0x000fe80000010000 */
[C---:B---3--:R-:W-:Y:S03]  /*d550*/  HMMA.16816.F32 R4, R20.reuse, R24, R4 ;  /* 0x000000181404723c */ /* 0x048fe60000001804 */
[----:B------:R-:W-:Y:S01]  /*d560*/  FADD.FTZ R0, R62, R0 ;  /* 0x000000003e007221 */ /* 0x000fe20000010000 */
[----:B------:R-:W-:Y:S03]  /*d570*/  FADD.FTZ R24, R68, R36 ;  /* 0x0000002444187221 */ /* 0x000fe60000010000 */
[----:B------:R-:W-:Y:S01]  /*d580*/  FADD.FTZ R0, R63, R0 ;  /* 0x000000003f007221 */ /* 0x000fe20000010000 */
[C---:B------:R-:W-:Y:S03]  /*d590*/  HMMA.16816.F32 R8, R20.reuse, R26, R8 ;  /* 0x0000001a1408723c */ /* 0x040fe60000001808 */
[----:B------:R-:W-:Y:S01]  /*d5a0*/  FADD.FTZ R0, R66, R0 ;  /* 0x0000000042007221 */ /* 0x000fe20000010000 */
[----:B------:R-:W-:Y:S01]  /*d5b0*/  FADD.FTZ R36, R69, R24 ;  /* 0x0000001845247221 */ /* 0x000fe20000010000 */
[----:B--2---:R-:W-:Y:S01]  /*d5c0*/  MOV R151, R150 ;  /* 0x0000009600977202 */ /* 0x004fe20000000f00 */
[----:B------:R-:W2:Y:S01]  /*d5d0*/  LDSM.16.MT88.4 R24, [R228+0x7000] ;  /* 0x00700000e418783b */ /* 0x000ea20000004200 */
[----:B------:R-:W-:Y:S01]  /*d5e0*/  FADD.FTZ R0, R67, R0 ;  /* 0x0000000043007221 */ /* 0x000fe20000010000 */
        /* <DEDUP_REMOVED lines=9> */
[C---:B----4-:R-:W-:Y:S03]  /*d680*/  HMMA.16816.F32 R140, R20.reuse, R32, R140 ;  /* 0x00000020148c723c */ /* 0x050fe6000000188c */
[----:B------:R-:W-:Y:S01]  /*d690*/  FADD.FTZ R0, R78, R0 ;  /* 0x000000004e007221 */ /* 0x000fe20000010000 */
[----:B------:R-:W-:Y:S03]  /*d6a0*/  FADD.FTZ R28, R77, R28 ;  /* 0x0000001c4d1c7221 */ /* 0x000fe60000010000 */
[----:B------:R-:W-:Y:S01]  /*d6b0*/  FADD.FTZ R0, R79, R0 ;  /* 0x000000004f007221 */ /* 0x000fe20000010000 */
[C---:B------:R-:W-:Y:S03]  /*d6c0*/  HMMA.16816.F32 R12, R20.reuse, R34, R12 ;  /* 0x00000022140c723c */ /* 0x040fe6000000180c */
[----:B------:R-:W-:Y:S01]  /*d6d0*/  FADD.FTZ R28, R80, R28 ;  /* 0x0000001c501c7221 */ /* 0x000fe20000010000 */
[----:B------:R-:W-:Y:S03]  /*d6e0*/  FADD.FTZ R0, R82, R0 ;  /* 0x0000000052007221 */ /* 0x000fe60000010000 */
[----:B------:R-:W-:Y:S01]  /*d6f0*/  FADD.FTZ R2, R81, R28 ;  /* 0x0000001c51027221 */ /* 0x000fe20000010000 */
[----:B------:R-:W-:Y:S01]  /*d700*/  FADD.FTZ R0, R83, R0 ;  /* 0x0000000053007221 */ /* 0x000fe20000010000 */
[----:B------:R-:W1:Y:S02]  /*d710*/  LDSM.16.MT88.4 R28, [R170+0x11800] ;  /* 0x01180000aa1c783b */ /* 0x000e640000004200 */
[----:B------:R-:W-:Y:S01]  /*d720*/  FADD.FTZ R2, R84, R2 ;  /* 0x0000000254027221 */ /* 0x000fe20000010000 */
[C---:B--2---:R-:W-:Y:S03]  /*d730*/  HMMA.16816.F32 R144, R20.reuse, R24, R144 ;  /* 0x000000181490723c */ /* 0x044fe60000001890 */
[----:B------:R-:W-:Y:S01]  /*d740*/  FADD.FTZ R0, R86, R0 ;  /* 0x0000000056007221 */ /* 0x000fe20000010000 */
[----:B------:R-:W-:Y:S03]  /*d750*/  FADD.FTZ R2, R85, R2 ;  /* 0x0000000255027221 */ /* 0x000fe60000010000 */
[----:B------:R-:W-:Y:S01]  /*d760*/  FADD.FTZ R0, R87, R0 ;  /* 0x0000000057007221 */ /* 0x000fe20000010000 */
[----:B------:R-:W-:Y:S03]  /*d770*/  HMMA.16816.F32 R16, R20, R26, R16 ;  /* 0x0000001a1410723c */ /* 0x000fe60000001810 */
[----:B------:R-:W-:Y:S01]  /*d780*/  FADD.FTZ R3, R90, R0 ;  /* 0x000000005a037221 */ /* 0x000fe20000010000 */
[----:B------:R-:W-:Y:S03]  /*d790*/  FADD.FTZ R0, R88, R2 ;  /* 0x0000000258007221 */ /* 0x000fe60000010000 */
[----:B------:R-:W-:Y:S01]  /*d7a0*/  FADD.FTZ R2, R91, R3 ;  /* 0x000000035b027221 */ /* 0x000fe20000010000 */
[C---:B------:R-:W-:Y:S01]  /*d7b0*/  HMMA.16816.F32 R152, R164.reuse, R156, R4 ;  /* 0x0000009ca498723c */ /* 0x040fe20000001804 */
[----:B------:R-:W2:Y:S04]  /*d7c0*/  LDSM.16.MT88.4 R4, [R228+0x7800] ;  /* 0x00780000e404783b */ /* 0x000ea80000004200 */
[----:B------:R-:W-:Y:S01]  /*d7d0*/  FADD.FTZ R3, R89, R0 ;  /* 0x0000000059037221 */ /* 0x000fe20000010000 */
[----:B------:R-:W-:Y:S02]  /*d7e0*/  FADD.FTZ R0, R94, R2 ;  /* 0x000000025e007221 */ /* 0x000fe40000010000 */
[C---:B------:R-:W-:Y:S03]  /*d7f0*/  HMMA.16816.F32 R156, R164.reuse, R158, R8 ;  /* 0x0000009ea49c723c */ /* 0x040fe60000001808 */
[----:B------:R-:W-:Y:S01]  /*d800*/  FADD.FTZ R2, R92, R3 ;  /* 0x000000035c027221 */ /* 0x000fe20000010000 */
[----:B------:R-:W-:Y:S03]  /*d810*/  FADD.FTZ R0, R95, R0 ;  /* 0x000000005f007221 */ /* 0x000fe60000010000 */
[----:B------:R-:W-:Y:S01]  /*d820*/  FADD.FTZ R2, R93, R2 ;  /* 0x000000025d027221 */ /* 0x000fe20000010000 */
[----:B------:R-:W-:Y:S03]  /*d830*/  FADD.FTZ R0, R98, R0 ;  /* 0x0000000062007221 */ /* 0x000fe60000010000 */
        /* <DEDUP_REMOVED lines=15> */
[C---:B------:R-:W-:Y:S03]  /*d930*/  HMMA.16816.F32 R160, R164.reuse, R162, R12 ;  /* 0x000000a2a4a0723c */ /* 0x040fe6000000180c */
[----:B------:R-:W-:Y:S01]  /*d940*/  FADD.FTZ R2, R108, R2 ;  /* 0x000000026c027221 */ /* 0x000fe20000010000 */
[----:B------:R-:W-:Y:S03]  /*d950*/  FADD.FTZ R0, R111, R0 ;  /* 0x000000006f007221 */ /* 0x000fe60000010000 */
[----:B------:R-:W-:Y:S01]  /*d960*/  FADD.FTZ R2, R109, R2 ;  /* 0x000000026d027221 */ /* 0x000fe20000010000 */
[----:B------:R-:W-:Y:S01]  /*d970*/  FADD.FTZ R0, R114, R0 ;  /* 0x0000000072007221 */ /* 0x000fe20000010000 */
[C---:B--2---:R-:W-:Y:S03]  /*d980*/  HMMA.16816.F32 R144, R164.reuse, R4, R144 ;  /* 0x00000004a490723c */ /* 0x044fe60000001890 */
[----:B------:R-:W-:Y:S01]  /*d990*/  FADD.FTZ R2, R112, R2 ;  /* 0x0000000270027221 */ /* 0x000fe20000010000 */
[----:B------:R-:W-:Y:S03]  /*d9a0*/  FADD.FTZ R0, R115, R0 ;  /* 0x0000000073007221 */ /* 0x000fe60000010000 */
[----:B------:R-:W-:Y:S01]  /*d9b0*/  FADD.FTZ R2, R113, R2 ;  /* 0x0000000271027221 */ /* 0x000fe20000010000 */
[----:B------:R-:W-:Y:S01]  /*d9c0*/  FADD.FTZ R0, R118, R0 ;  /* 0x0000000076007221 */ /* 0x000fe20000010000 */
[----:B------:R-:W-:Y:S03]  /*d9d0*/  HMMA.16816.F32 R164, R164, R6, R16 ;  /* 0x00000006a4a4723c */ /* 0x000fe60000001810 */
[----:B------:R-:W-:Y:S01]  /*d9e0*/  FADD.FTZ R2, R116, R2 ;  /* 0x0000000274027221 */ /* 0x000fe20000010000 */
[----:B------:R-:W-:Y:S03]  /*d9f0*/  FADD.FTZ R0, R119, R0 ;  /* 0x0000000077007221 */ /* 0x000fe60000010000 */
        /* <DEDUP_REMOVED lines=13> */
[----:B------:R-:W-:Y:S06]  /*dad0*/  @P0 BRA `(.L_x_540) ;  /* 0xffffffb0003c0947 */ /* 0x000fec000383ffff */
.L_x_533:
[----:B------:R1:W5:Y:S01]  /*dae0*/  LD.E R25, desc[UR4][R168.64+0xd8] ;  /* 0x0000d804a8197980 */ /* 0x000362000c101900 */
[----:B------:R-:W-:Y:S01]  /*daf0*/  UMOV UR6, 0xffffffff ;  /* 0xffffffff00067882 */ /* 0x000fe20000000000 */
[----:B------:R-:W-:Y:S02]  /*db00*/  MOV R21, 0x20 ;  /* 0x0000002000157802 */ /* 0x000fe40000000f00 */
[----:B------:R-:W-:Y:S05]  /*db10*/  BRA.DIV UR6, `(.L_x_541) ;  /* 0x0000000e069c7947 */ /* 0x000fea000b800000 */
[----:B------:R-:W2:Y:S04]  /*db20*/  SHFL.BFLY PT, R5, R245, 0x2, 0x1f ;  /* 0x0c401f00f5057f89 */ /* 0x000ea800000e0000 */
[----:B------:R-:W3:Y:S01]  /*db30*/  SHFL.BFLY PT, R2, R246, 0x2, 0x1f ;  /* 0x0c401f00f6027f89 */ /* 0x000ee200000e0000 */
[----:B--2---:R-:W-:Y:S01]  /*db40*/  FADD.FTZ R5, R5, R245 ;  /* 0x000000f505057221 */ /* 0x004fe20000010000 */
[----:B---3--:R-:W-:-:S04]  /*db50*/  FADD.FTZ R2, R2, R246 ;  /* 0x000000f602027221 */ /* 0x008fc80000010000 */
[----:B------:R-:W2:Y:S04]  /*db60*/  SHFL.BFLY PT, R6, R5, 0x1, 0x1f ;  /* 0x0c201f0005067f89 */ /* 0x000ea800000e0000 */
[----:B------:R3:W4:Y:S01]  /*db70*/  SHFL.BFLY PT, R3, R2, 0x1, 0x1f ;  /* 0x0c201f0002037f89 */ /* 0x00072200000e0000 */
[----:B--2---:R-:W-:-:S07]  /*db80*/  FADD.FTZ R23, R5, R6 ;  /* 0x0000000605177221 */ /* 0x004fce0000010000 */
.L_x_553:
[----:B------:R-:W3:Y:S01]  /*db90*/  MUFU.RCP R0, R23 ;  /* 0x0000001700007308 */ /* 0x000ee20000001000 */
[----:B------:R-:W-:Y:S01]  /*dba0*/  FSETP.NE.FTZ.AND P1, PT, R23, RZ, PT ;  /* 0x000000ff1700720b */ /* 0x000fe20003f35000 */
[----:B----4-:R-:W-:Y:S01]  /*dbb0*/  FADD.FTZ R24, R2, R3 ;  /* 0x0000000302187221 */ /* 0x010fe20000010000 */
[C---:B------:R-:W-:Y:S01]  /*dbc0*/  IMAD.SHL.U32 R6, R232.reuse, 0x10, RZ ;  /* 0x00000010e8067824 */ /* 0x040fe200078e00ff */
[C---:B------:R-:W-:Y:S01]  /*dbd0*/  SHF.L.U32 R3, R232.reuse, 0x1, RZ ;  /* 0x00000001e8037819 */ /* 0x040fe200000006ff */
[----:B------:R-:W2:Y:S01]  /*dbe0*/  LDL R38, [R1] ;  /* 0x0000000001267983 */ /* 0x000ea20000100800 */
[----:B------:R-:W-:Y:S02]  /*dbf0*/  SHF.L.U32 R8, R232, 0x5, RZ ;  /* 0x00000005e8087819 */ /* 0x000fe400000006ff */
[----:B------:R-:W-:Y:S02]  /*dc00*/  LOP3.LUT R6, R6, 0x1c0, RZ, 0xc0, !PT ;  /* 0x000001c006067812 */ /* 0x000fe400078ec0ff */
[----:B------:R-:W-:-:S02]  /*dc10*/  LOP3.LUT R5, R3, 0x6, RZ, 0xc0, !PT ;  /* 0x0000000603057812 */ /* 0x000fc400078ec0ff */
[----:B------:R-:W-:Y:S02]  /*dc20*/  FSETP.NE.FTZ.AND P0, PT, R24, RZ, PT ;  /* 0x000000ff1800720b */ /* 0x000fe40003f15000 */
[----:B------:R-:W-:Y:S02]  /*dc30*/  LOP3.LUT R5, R5, 0x7c00, R8, 0xf8, !PT ;  /* 0x00007c0005057812 */ /* 0x000fe400078ef808 */
[----:B------:R-:W-:Y:S02]  /*dc40*/  MOV R13, 0x10 ;  /* 0x00000010000d7802 */ /* 0x000fe40000000f00 */
[----:B---3--:R-:W-:Y:S02]  /*dc50*/  FSEL R2, R0, 1, P1 ;  /* 0x3f80000000027808 */ /* 0x008fe40000800000 */
[----:B------:R-:W3:Y:S01]  /*dc60*/  MUFU.RCP R0, R24 ;  /* 0x0000001800007308 */ /* 0x000ee20000001000 */
[----:B------:R-:W-:Y:S02]  /*dc70*/  R2P PR, R232, 0x18 ;  /* 0x00000018e8007804 */ /* 0x000fe40000000000 */
[C---:B------:R-:W-:Y:S01]  /*dc80*/  FMUL.FTZ R152, R2.reuse, R152 ;  /* 0x0000009802987220 */ /* 0x040fe20000410000 */
        /* <DEDUP_REMOVED lines=14> */
[----:B------:R-:W-:Y:S01]  /*dd70*/  FMUL.FTZ R17, R2, R165 ;  /* 0x000000a502117220 */ /* 0x000fe20000410000 */
[----:B------:R-:W-:-:S02]  /*dd80*/  LOP3.LUT R2, R6, 0x38, R3, 0xf8, !PT ;  /* 0x0000003806027812 */ /* 0x000fc400078ef803 */
[----:B---3--:R-:W-:Y:S02]  /*dd90*/  FSEL R0, R0, 1, P0 ;  /* 0x3f80000000007808 */ /* 0x008fe40000000000 */
[----:B------:R-:W-:Y:S02]  /*dda0*/  LOP3.LUT R2, R5, R2, RZ, 0xfc, !PT ;  /* 0x0000000205027212 */ /* 0x000fe400078efcff */
[----:B------:R-:W-:Y:S01]  /*ddb0*/  SEL R13, R13, 0xfffffff0, !P2 ;  /* 0xfffffff00d0d7807 */ /* 0x000fe20005000000 */
[C---:B------:R-:W-:Y:S01]  /*ddc0*/  FMUL.FTZ R154, R0.reuse, R154 ;  /* 0x0000009a009a7220 */ /* 0x040fe20000410000 */
[----:B------:R-:W-:Y:S01]  /*ddd0*/  FMUL.FTZ R3, R0, R155 ;  /* 0x0000009b00037220 */ /* 0x000fe20000410000 */
[----:B------:R-:W-:Y:S01]  /*dde0*/  LEA R230, R2, R230, 0x1 ;  /* 0x000000e602e67211 */ /* 0x000fe200078e08ff */
        /* <DEDUP_REMOVED lines=14> */
[----:B------:R-:W-:Y:S01]  /*ded0*/  SEL R6, R21, 0xffffffe0, !P3 ;  /* 0xffffffe015067807 */ /* 0x000fe20005800000 */
[----:B------:R-:W-:Y:S01]  /*dee0*/  IMAD.IADD R5, R13, 0x1, R230 ;  /* 0x000000010d057824 */ /* 0x000fe200078e02e6 */
[----:B------:R-:W-:-:S02]  /*def0*/  F2FP.F16.F32.PACK_AB R0, R153, R152 ;  /* 0x000000989900723e */ /* 0x000fc400000000ff */
[----:B------:R-:W-:Y:S02]  /*df00*/  F2FP.F16.F32.PACK_AB R3, R3, R154 ;  /* 0x0000009a0303723e */ /* 0x000fe400000000ff */
[----:B------:R-:W-:Y:S01]  /*df10*/  F2FP.F16.F32.PACK_AB R4, R4, R156 ;  /* 0x0000009c0404723e */ /* 0x000fe200000000ff */
[----:B------:R3:W-:Y:S01]  /*df20*/  STS [R230], R0 ;  /* 0x00000000e6007388 */ /* 0x0007e20000000800 */
[----:B------:R-:W-:Y:S02]  /*df30*/  IADD3 R2, PT, PT, R6, R230, RZ ;  /* 0x000000e606027210 */ /* 0x000fe40007ffe0ff */
[----:B------:R-:W-:Y:S01]  /*df40*/  F2FP.F16.F32.PACK_AB R10, R10, R158 ;  /* 0x0000009e0a0a723e */ /* 0x000fe200000000ff */
[----:B------:R4:W-:Y:S01]  /*df50*/  STS [R230+0x400], R3 ;  /* 0x00040003e6007388 */ /* 0x0009e20000000800 */
[----:B------:R-:W-:Y:S02]  /*df60*/  F2FP.F16.F32.PACK_AB R9, R9, R132 ;  /* 0x000000840909723e */ /* 0x000fe400000000ff */
[----:B------:R-:W-:Y:S01]  /*df70*/  F2FP.F16.F32.PACK_AB R8, R8, R134 ;  /* 0x000000860808723e */ /* 0x000fe200000000ff */
[----:B------:R1:W-:Y:S01]  /*df80*/  STS [R5], R4 ;  /* 0x0000000405007388 */ /* 0x0003e20000000800 */
[----:B------:R-:W-:-:S02]  /*df90*/  F2FP.F16.F32.PACK_AB R7, R7, R136 ;  /* 0x000000880707723e */ /* 0x000fc400000000ff */
[----:B------:R-:W-:Y:S01]  /*dfa0*/  F2FP.F16.F32.PACK_AB R16, R16, R138 ;  /* 0x0000008a1010723e */ /* 0x000fe200000000ff */
[----:B------:R-:W-:Y:S01]  /*dfb0*/  STS [R5+0x400], R10 ;  /* 0x0004000a05007388 */ /* 0x000fe20000000800 */
[----:B------:R-:W-:Y:S02]  /*dfc0*/  F2FP.F16.F32.PACK_AB R15, R15, R140 ;  /* 0x0000008c0f0f723e */ /* 0x000fe400000000ff */
[----:B------:R-:W-:Y:S01]  /*dfd0*/  F2FP.F16.F32.PACK_AB R14, R14, R142 ;  /* 0x0000008e0e0e723e */ /* 0x000fe200000000ff */
[----:B------:R-:W-:Y:S01]  /*dfe0*/  STS [R2], R9 ;  /* 0x0000000902007388 */ /* 0x000fe20000000800 */
[----:B------:R-:W-:Y:S02]  /*dff0*/  F2FP.F16.F32.PACK_AB R20, R20, R160 ;  /* 0x000000a01414723e */ /* 0x000fe400000000ff */
[----:B------:R-:W-:Y:S01]  /*e000*/  F2FP.F16.F32.PACK_AB R19, R19, R162 ;  /* 0x000000a21313723e */ /* 0x000fe200000000ff */
[----:B------:R1:W-:Y:S01]  /*e010*/  STS [R2+0x400], R8 ;  /* 0x0004000802007388 */ /* 0x0003e20000000800 */
[----:B------:R-:W-:-:S02]  /*e020*/  F2FP.F16.F32.PACK_AB R18, R18, R144 ;  /* 0x000000901212723e */ /* 0x000fc400000000ff */
[----:B------:R-:W-:Y:S02]  /*e030*/  F2FP.F16.F32.PACK_AB R12, R12, R146 ;  /* 0x000000920c0c723e */ /* 0x000fe400000000ff */
[C---:B---3--:R-:W-:Y:S02]  /*e040*/  IADD3 R0, PT, PT, R230.reuse, 0x40, RZ ;  /* 0x00000040e6007810 */ /* 0x048fe40007ffe0ff */
[----:B------:R-:W-:Y:S02]  /*e050*/  @P4 IADD3 R0, PT, PT, R230, -0x40, RZ ;  /* 0xffffffc0e6004810 */ /* 0x000fe40007ffe0ff */
[----:B------:R-:W-:Y:S02]  /*e060*/  F2FP.F16.F32.PACK_AB R17, R17, R164 ;  /* 0x000000a41111723e */ /* 0x000fe400000000ff */
[----:B------:R-:W-:Y:S01]  /*e070*/  F2FP.F16.F32.PACK_AB R11, R11, R166 ;  /* 0x000000a60b0b723e */ /* 0x000fe200000000ff */
[C---:B----4-:R-:W-:Y:S02]  /*e080*/  IMAD.IADD R3, R13.reuse, 0x1, R0 ;  /* 0x000000010d037824 */ /* 0x050fe400078e0200 */
[----:B-1----:R-:W-:-:S05]  /*e090*/  IMAD.IADD R4, R13, 0x1, R2 ;  /* 0x000000010d047824 */ /* 0x002fca00078e0202 */
[----:B------:R-:W-:Y:S04]  /*e0a0*/  STS [R4], R7 ;  /* 0x0000000704007388 */ /* 0x000fe80000000800 */
[----:B------:R-:W-:Y:S01]  /*e0b0*/  STS [R4+0x400], R16 ;  /* 0x0004001004007388 */ /* 0x000fe20000000800 */
[----:B------:R-:W-:-:S03]  /*e0c0*/  IADD3 R2, PT, PT, R6, R0, RZ ;  /* 0x0000000006027210 */ /* 0x000fc60007ffe0ff */
[----:B------:R-:W-:Y:S04]  /*e0d0*/  STS [R0], R15 ;  /* 0x0000000f00007388 */ /* 0x000fe80000000800 */
[----:B------:R1:W-:Y:S04]  /*e0e0*/  STS [R0+0x400], R14 ;  /* 0x0004000e00007388 */ /* 0x0003e80000000800 */
[----:B------:R-:W-:Y:S04]  /*e0f0*/  STS [R3], R20 ;  /* 0x0000001403007388 */ /* 0x000fe80000000800 */
[----:B------:R-:W-:Y:S04]  /*e100*/  STS [R3+0x400], R19 ;  /* 0x0004001303007388 */ /* 0x000fe80000000800 */
[----:B------:R-:W-:Y:S04]  /*e110*/  STS [R2], R18 ;  /* 0x0000001202007388 */ /* 0x000fe80000000800 */
[----:B------:R3:W-:Y:S01]  /*e120*/  STS [R2+0x400], R12 ;  /* 0x0004000c02007388 */ /* 0x0007e20000000800 */
[----:B-1----:R-:W-:-:S05]  /*e130*/  IADD3 R0, PT, PT, R13, R2, RZ ;  /* 0x000000020d007210 */ /* 0x002fca0007ffe0ff */
[----:B------:R-:W-:Y:S04]  /*e140*/  STS [R0], R17 ;  /* 0x0000001100007388 */ /* 0x000fe80000000800 */
[----:B------:R1:W-:Y:S01]  /*e150*/  STS [R0+0x400], R11 ;  /* 0x0004000b00007388 */ /* 0x0003e20000000800 */
[----:B------:R-:W-:-:S03]  /*e160*/  ISETP.NE.AND P2, PT, R252, -0x1, PT ;  /* 0xfffffffffc00780c */ /* 0x000fc60003f45270 */
[----:B------:R-:W4:Y:S04]  /*e170*/  LD.E.64 R4, desc[UR4][R168.64+0x88] ;  /* 0x00008804a8047980 */ /* 0x000f28000c101b00 */
[----:B------:R2:W5:Y:S04]  /*e180*/  LD.E.64 R6, desc[UR4][R168.64+0x90] ;  /* 0x00009004a8067980 */ /* 0x000568000c101b00 */
[----:B------:R2:W5:Y:S04]  /*e190*/  LD.E.64 R8, desc[UR4][R168.64+0x70] ;  /* 0x00007004a8087980 */ /* 0x000568000c101b00 */
[----:B---3--:R-:W3:Y:S04]  /*e1a0*/  @!P2 LD.E.64 R2, desc[UR4][R168.64+0x80] ;  /* 0x00008004a802a980 */ /* 0x008ee8000c101b00 */
[----:B------:R2:W5:Y:S04]  /*e1b0*/  LD.E.64 R20, desc[UR4][R168.64+0xa0] ;  /* 0x0000a004a8147980 */ /* 0x000568000c101b00 */
[----:B-1----:R-:W2:Y:S01]  /*e1c0*/  LD.E.U8 R0, desc[UR4][R168.64+0x1c8] ;  /* 0x0001c804a8007980 */ /* 0x002ea2000c101100 */
[----:B------:R-:W3:Y:S01]  /*e1d0*/  S2R R27, SR_CTAID.Y ;  /* 0x00000000001b7919 */ /* 0x000ee20000002600 */
[----:B------:R-:W1:Y:S01]  /*e1e0*/  S2R R26, SR_CTAID.Z ;  /* 0x00000000001a7919 */ /* 0x000e620000002700 */
[----:B------:R-:W1:Y:S01]  /*e1f0*/  S2R R22, SR_CTAID.X ;  /* 0x0000000000167919 */ /* 0x000e620000002500 */
[----:B--2---:R-:W-:-:S13]  /*e200*/  ISETP.NE.AND P4, PT, R0, RZ, PT ;  /* 0x000000ff0000720c */ /* 0x004fda0003f85270 */
[----:B------:R-:W2:Y:S04]  /*e210*/  @!P4 LD.E R13, desc[UR4][R168.64+0x60] ;  /* 0x00006004a80dc980 */ /* 0x000ea8000c101900 */
[----:B------:R-:W2:Y:S01]  /*e220*/  @!P4 LD.E R14, desc[UR4][R168.64+0xb4] ;  /* 0x0000b404a80ec980 */ /* 0x000ea2000c101900 */
[----:B------:R-:W-:Y:S01]  /*e230*/  SHF.R.U32.HI R36, RZ, 0x3, R232 ;  /* 0x00000003ff247819 */ /* 0x000fe200000116e8 */
[-C--:B---3--:R-:W-:Y:S02]  /*e240*/  @!P2 IMAD R12, R3, R27.reuse, RZ ;  /* 0x0000001b030ca224 */ /* 0x088fe400078e02ff */
[----:B------:R-:W-:Y:S01]  /*e250*/  @!P2 IMAD.WIDE.U32 R10, R2, R27, RZ ;  /* 0x0000001b020aa225 */ /* 0x000fe200078e00ff */
[----:B------:R-:W-:-:S03]  /*e260*/  IADD3 R0, PT, PT, R36, 0x10, RZ ;  /* 0x0000001024007810 */ /* 0x000fc60007ffe0ff */
[----:B----4-:R-:W-:Y:S01]  /*e270*/  @P2 IMAD.WIDE.U32 R2, R4, R252, RZ ;  /* 0x000000fc04022225 */ /* 0x010fe200078e00ff */
[----:B------:R-:W-:-:S03]  /*e280*/  ISETP.GE.AND P3, PT, R0, R38, PT ;  /* 0x000000260000720c */ /* 0x000fc60003f66270 */
[----:B------:R-:W-:Y:S02]  /*e290*/  @P2 IMAD R0, R5, R252, RZ ;  /* 0x000000fc05002224 */ /* 0x000fe400078e02ff */
[----:B------:R-:W-:Y:S01]  /*e2a0*/  @!P2 IMAD.IADD R15, R11, 0x1, R12 ;  /* 0x000000010b0fa824 */ /* 0x000fe200078e020c */
[----:B-1----:R-:W-:Y:S02]  /*e2b0*/  SHF.L.U32 R37, R22, 0x6, RZ ;  /* 0x0000000616257819 */ /* 0x002fe400000006ff */
[----:B------:R-:W-:Y:S02]  /*e2c0*/  @!P2 MOV R12, R10 ;  /* 0x0000000a000ca202 */ /* 0x000fe40000000f00 */
[----:B------:R-:W-:Y:S01]  /*e2d0*/  @P2 IADD3 R15, PT, PT, R3, R0, RZ ;  /* 0x00000000030f2210 */ /* 0x000fe20007ffe0ff */
[----:B--2---:R-:W-:-:S04]  /*e2e0*/  @!P4 IMAD R11, R13, R27, R26 ;  /* 0x0000001b0d0bc224 */ /* 0x004fc800078e021a */
[----:B------:R-:W-:Y:S01]  /*e2f0*/  @!P4 IMAD R22, R11, R14, RZ ;  /* 0x0000000e0b16c224 */ /* 0x000fe200078e02ff */
[----:B------:R-:W-:Y:S06]  /*e300*/  @!P4 BRA `(.L_x_542) ;  /* 0x000000000014c947 */ /* 0x000fec0003800000 */
[----:B------:R-:W2:Y:S04]  /*e310*/  @!P2 LD.E R10, desc[UR4][R168.64+0xb4] ;  /* 0x0000b404a80aa980 */ /* 0x000ea8000c101900 */
[----:B------:R-:W3:Y:S01]  /*e320*/  LD.E R0, desc[UR4][R168.64+0xd4] ;  /* 0x0000d404a8007980 */ /* 0x000ee2000c101900 */
[----:B--2---:R-:W-:Y:S02]  /*e330*/  @!P2 IMAD R252, R10, R27, RZ ;  /* 0x0000001b0afca224 */ /* 0x004fe400078e02ff */
[----:B---3--:R-:W-:-:S05]  /*e340*/  IMAD R0, R0, R26, RZ ;  /* 0x0000001a00007224 */ /* 0x008fca00078e02ff */
[----:B------:R-:W-:-:S07]  /*e350*/  IADD3 R22, PT, PT, R0, R252, RZ ;  /* 0x000000fc00167210 */ /* 0x000fce0007ffe0ff */
.L_x_542:
[----:B------:R-:W-:Y:S05]  /*e360*/  WARPSYNC.ALL ;  /* 0x0000000000007948 */ /* 0x000fea0003800000 */
[----:B------:R-:W-:Y:S01]  /*e370*/  BAR.SYNC.DEFER_BLOCKING 0x0 ;  /* 0x0000000000007b1d */ /* 0x000fe20000010000 */
[----:B-----5:R-:W-:Y:S01]  /*e380*/  IMAD R13, R7, R26, RZ ;  /* 0x0000001a070d7224 */ /* 0x020fe200078e02ff */
[----:B------:R-:W-:Y:S01]  /*e390*/  @P2 MOV R12, R2 ;  /* 0x00000002000c2202 */ /* 0x000fe20000000f00 */
[----:B------:R-:W-:Y:S01]  /*e3a0*/  IMAD.MOV.U32 R10, RZ, RZ, R229 ;  /* 0x000000ffff0a7224 */ /* 0x000fe200078e00e5 */
[----:B------:R-:W-:Y:S01]  /*e3b0*/  MOV R14, 0x7f800000 ;  /* 0x7f800000000e7802 */ /* 0x000fe20000000f00 */
[----:B------:R-:W-:Y:S01]  /*e3c0*/  IMAD.MOV.U32 R11, RZ, RZ, RZ ;  /* 0x000000ffff0b7224 */ /* 0x000fe200078e00ff */
[----:B------:R-:W1:Y:S01]  /*e3d0*/  @P1 MUFU.LG2 R0, R23 ;  /* 0x0000001700001308 */ /* 0x000e620000000c00 */
[----:B------:R-:W-:Y:S01]  /*e3e0*/  IMAD.WIDE.U32 R16, R6, R26, RZ ;  /* 0x0000001a06107225 */ /* 0x000fe200078e00ff */
[----:B------:R-:W-:Y:S01]  /*e3f0*/  ISETP.GE.AND P4, PT, R36, R38, PT ;  /* 0x000000262400720c */ /* 0x000fe20003f86270 */
[----:B------:R-:W-:Y:S02]  /*e400*/  BSSY.RECONVERGENT B0, `(.L_x_543) ;  /* 0x0000029000007945 */ /* 0x000fe40003800200 */
[----:B------:R-:W-:Y:S01]  /*e410*/  IMAD.WIDE.U32 R10, R37, R4, R10 ;  /* 0x00000004250a7225 */ /* 0x000fe200078e000a */
[----:B------:R-:W-:-:S02]  /*e420*/  IADD3 R2, PT, PT, R17, R13, RZ ;  /* 0x0000000d11027210 */ /* 0x000fc40007ffe0ff */
[----:B------:R-:W2:Y:S01]  /*e430*/  @P0 MUFU.LG2 R7, R24 ;  /* 0x0000001800070308 */ /* 0x000ea20000000c00 */
[----:B------:R-:W-:Y:S01]  /*e440*/  IMAD R3, R5, R37, RZ ;  /* 0x0000002505037224 */ /* 0x000fe200078e02ff */
[----:B------:R-:W-:Y:S01]  /*e450*/  IADD3 R10, P6, P5, R16, R10, R12 ;  /* 0x0000000a100a7210 */ /* 0x000fe20007dde00c */
[----:B------:R-:W-:Y:S01]  /*e460*/  VIADD R6, R36, 0x30 ;  /* 0x0000003024067836 */ /* 0x000fe20000000000 */
[----:B------:R-:W-:Y:S01]  /*e470*/  MOV R12, 0x7f800000 ;  /* 0x7f800000000c7802 */ /* 0x000fe20000000f00 */
[----:B------:R-:W-:Y:S01]  /*e480*/  IMAD.IADD R3, R11, 0x1, R3 ;  /* 0x000000010b037824 */ /* 0x000fe200078e0203 */
[----:B------:R-:W-:Y:S01]  /*e490*/  LOP3.LUT R13, R180, 0x30, RZ, 0xc0, !PT ;  /* 0x00000030b40d7812 */ /* 0x000fe200078ec0ff */
[----:B------:R-:W-:Y:S02]  /*e4a0*/  VIADD R11, R36, 0x20 ;  /* 0x00000020240b7836 */ /* 0x000fe40000000000 */
[----:B-1----:R-:W-:Y:S01]  /*e4b0*/  @P1 FMUL.FTZ R0, R0, 0.69314718246459960938 ;  /* 0x3f31721800001820 */ /* 0x002fe20000410000 */
[----:B------:R1:W3:Y:S02]  /*e4c0*/  LDS.128 R28, [R233] ;  /* 0x00000000e91c7984 */ /* 0x0002e40000000c00 */
[----:B------:R-:W-:Y:S01]  /*e4d0*/  ISETP.GE.AND P2, PT, R11, R38, PT ;  /* 0x000000260b00720c */ /* 0x000fe20003f46270 */
[----:B------:R-:W-:Y:S01]  /*e4e0*/  @P1 FFMA.FTZ R14, R25, R150, R0 ;  /* 0x00000096190e1223 */ /* 0x000fe20000010000 */
[----:B------:R1:W4:Y:S01]  /*e4f0*/  LDS.128 R16, [R233+0x800] ;  /* 0x00080000e9107984 */ /* 0x0003220000000c00 */
[----:B------:R-:W-:Y:S01]  /*e500*/  IADD3.X R11, PT, PT, R2, R3, R15, P6, P5 ;  /* 0x00000003020b7210 */ /* 0x000fe200037ea40f */
[----:B------:R-:W-:-:S02]  /*e510*/  @!P4 IMAD R0, R5, R36, RZ ;  /* 0x000000240500c224 */ /* 0x000fc400078e02ff */
[----:B--2---:R-:W-:Y:S01]  /*e520*/  @P0 FMUL.FTZ R7, R7, 0.69314718246459960938 ;  /* 0x3f31721807070820 */ /* 0x004fe20000410000 */
[----:B------:R1:W2:Y:S01]  /*e530*/  LDS.128 R32, [R233+0x1800] ;  /* 0x00180000e9207984 */ /* 0x0002a20000000c00 */
[----:B------:R-:W-:Y:S01]  /*e540*/  LOP3.LUT P6, RZ, R232, 0x3, RZ, 0xc0, !PT ;  /* 0x00000003e8ff7812 */ /* 0x000fe200078cc0ff */
[----:B------:R-:W-:-:S04]  /*e550*/  @!P4 IMAD.WIDE.U32 R2, R36, R4, R10 ;  /* 0x000000042402c225 */ /* 0x000fc800078e000a */
[----:B------:R-:W-:Y:S01]  /*e560*/  @P0 FFMA.FTZ R12, R25, R149, R7 ;  /* 0x00000095190c0223 */ /* 0x000fe20000010007 */
[----:B------:R-:W-:Y:S01]  /*e570*/  ISETP.GE.AND P5, PT, R6, R38, PT ;  /* 0x000000260600720c */ /* 0x000fe20003fa6270 */
[----:B------:R1:W1:Y:S01]  /*e580*/  LDS.128 R24, [R233+0x1000] ;  /* 0x00100000e9187984 */ /* 0x0002620000000c00 */
[----:B------:R-:W-:Y:S02]  /*e590*/  SHF.R.U32.HI R232, RZ, 0x2, R232 ;  /* 0x00000002ffe87819 */ /* 0x000fe400000116e8 */
[----:B------:R-:W-:Y:S02]  /*e5a0*/  @!P4 IADD3 R0, PT, PT, R3, R0, RZ ;  /* 0x000000000300c210 */ /* 0x000fe40007ffe0ff */
[C---:B------:R-:W-:Y:S02]  /*e5b0*/  @!P4 LEA R6, P1, R2.reuse, R8, 0x1 ;  /* 0x000000080206c211 */ /* 0x040fe400078208ff */
[----:B------:R-:W-:Y:S02]  /*e5c0*/  LOP3.LUT R13, R13, 0x7, R232, 0xf8, !PT ;  /* 0x000000070d0d7812 */ /* 0x000fe400078ef8e8 */
[----:B------:R-:W-:Y:S01]  /*e5d0*/  @!P4 LEA.HI.X R7, R2, R9, R0, 0x1, P1 ;  /* 0x000000090207c211 */ /* 0x000fe200008f0c00 */
[----:B------:R-:W-:Y:S08]  /*e5e0*/  @P6 BRA `(.L_x_544) ;  /* 0x0000000000286947 */ /* 0x000ff00003800000 */
[----:B------:R-:W-:Y:S01]  /*e5f0*/  IMAD.IADD R0, R37, 0x1, R22 ;  /* 0x0000000125007824 */ /* 0x000fe200078e0216 */
[C---:B------:R-:W-:Y:S01]  /*e600*/  ISETP.GE.AND P6, PT, R13.reuse, R38, PT ;  /* 0x000000260d00720c */ /* 0x040fe20003fc6270 */
[----:B------:R-:W-:-:S03]  /*e610*/  VIADD R2, R13, 0x8 ;  /* 0x000000080d027836 */ /* 0x000fc60000000000 */
[----:B------:R-:W-:Y:S02]  /*e620*/  IADD3 R3, P0, PT, R0, R13, RZ ;  /* 0x0000000d00037210 */ /* 0x000fe40007f1e0ff */
[----:B------:R-:W-:Y:S02]  /*e630*/  ISETP.GE.AND P1, PT, R2, R38, PT ;  /* 0x000000260200720c */ /* 0x000fe40003f26270 */
[----:B------:R-:W-:Y:S02]  /*e640*/  LEA.HI.X.SX32 R0, R0, RZ, 0x1, P0 ;  /* 0x000000ff00007211 */ /* 0x000fe400000f0eff */
[----:B------:R-:W-:-:S04]  /*e650*/  LEA R2, P0, R3, R20, 0x2 ;  /* 0x0000001403027211 */ /* 0x000fc800078010ff */
[----:B------:R-:W-:-:S05]  /*e660*/  LEA.HI.X R3, R3, R21, R0, 0x2, P0 ;  /* 0x0000001503037211 */ /* 0x000fca00000f1400 */
[----:B------:R1:W-:Y:S04]  /*e670*/  @!P6 ST.E desc[UR4][R2.64], R14 ;  /* 0x0000000e0200e985 */ /* 0x0003e8000c101904 */
[----:B------:R1:W-:Y:S02]  /*e680*/  @!P1 ST.E desc[UR4][R2.64+0x20], R12 ;  /* 0x0000200c02009985 */ /* 0x0003e4000c101904 */
.L_x_544:
[----:B------:R-:W-:Y:S05]  /*e690*/  BSYNC.RECONVERGENT B0 ;  /* 0x0000000000007941 */ /* 0x000fea0003800200 */
.L_x_543:
[----:B---3--:R3:W-:Y:S01]  /*e6a0*/  @!P4 ST.E.128 desc[UR4][R6.64], R28 ;  /* 0x0000001c0600c985 */ /* 0x0087e2000c101d04 */
[----:B------:R-:W-:Y:S04]  /*e6b0*/  BSSY.RECONVERGENT B0, `(.L_x_545) ;  /* 0x000000d000007945 */ /* 0x000fe80003800200 */
[----:B------:R-:W-:Y:S05]  /*e6c0*/  @P3 BRA `(.L_x_546) ;  /* 0x00000000002c3947 */ /* 0x000fea0003800000 */
[----:B---3--:R-:W-:Y:S01]  /*e6d0*/  IADD3 R6, P0, PT, R36, 0x10, RZ ;  /* 0x0000001024067810 */ /* 0x008fe20007f1e0ff */
[----:B-1----:R-:W-:Y:S01]  /*e6e0*/  IMAD.MOV.U32 R2, RZ, RZ, R10 ;  /* 0x000000ffff027224 */ /* 0x002fe200078e000a */
[----:B------:R-:W-:-:S03]  /*e6f0*/  MOV R3, R11 ;  /* 0x0000000b00037202 */ /* 0x000fc60000000f00 */
[----:B------:R-:W-:Y:S02]  /*e700*/  IMAD.X R0, RZ, RZ, RZ, P0 ;  /* 0x000000ffff007224 */ /* 0x000fe400000e06ff */
[----:B------:R-:W-:-:S04]  /*e710*/  IMAD.WIDE.U32 R2, R4, R6, R2 ;  /* 0x0000000604027225 */ /* 0x000fc800078e0002 */
[----:B------:R-:W-:-:S04]  /*e720*/  IMAD R0, R0, R4, RZ ;  /* 0x0000000400007224 */ /* 0x000fc800078e02ff */
[----:B------:R-:W-:Y:S01]  /*e730*/  IMAD R0, R5, R6, R0 ;  /* 0x0000000605007224 */ /* 0x000fe200078e0200 */
[----:B------:R-:W-:-:S04]  /*e740*/  LEA R6, P0, R2, R8, 0x1 ;  /* 0x0000000802067211 */ /* 0x000fc800078008ff */
[----:B------:R-:W-:-:S04]  /*e750*/  IADD3 R0, PT, PT, R3, R0, RZ ;  /* 0x0000000003007210 */ /* 0x000fc80007ffe0ff */
[----:B------:R-:W-:-:S05]  /*e760*/  LEA.HI.X R7, R2, R9, R0, 0x1, P0 ;  /* 0x0000000902077211 */ /* 0x000fca00000f0c00 */
[----:B----4-:R1:W-:Y:S02]  /*e770*/  ST.E.128 desc[UR4][R6.64], R16 ;  /* 0x0000001006007985 */ /* 0x0103e4000c101d04 */
.L_x_546:
[----:B------:R-:W-:Y:S05]  /*e780*/  BSYNC.RECONVERGENT B0 ;  /* 0x0000000000007941 */ /* 0x000fea0003800200 */
.L_x_545:
[----:B------:R-:W-:Y:S04]  /*e790*/  BSSY.RECONVERGENT B0, `(.L_x_547) ;  /* 0x000000d000007945 */ /* 0x000fe80003800200 */
[----:B------:R-:W-:Y:S05]  /*e7a0*/  @P2 BRA `(.L_x_548) ;  /* 0x00000000002c2947 */ /* 0x000fea0003800000 */
[----:B-1-3--:R-:W-:Y:S01]  /*e7b0*/  IADD3 R6, P0, PT, R36, 0x20, RZ ;  /* 0x0000002024067810 */ /* 0x00afe20007f1e0ff */
[----:B------:R-:W-:Y:S01]  /*e7c0*/  IMAD.MOV.U32 R2, RZ, RZ, R10 ;  /* 0x000000ffff027224 */ /* 0x000fe200078e000a */
        /* <DEDUP_REMOVED lines=8> */
[----:B------:R1:W-:Y:S02]  /*e850*/  ST.E.128 desc[UR4][R6.64], R24 ;  /* 0x0000001806007985 */ /* 0x0003e4000c101d04 */
.L_x_548:
[----:B------:R-:W-:Y:S05]  /*e860*/  BSYNC.RECONVERGENT B0 ;  /* 0x0000000000007941 */ /* 0x000fea0003800200 */
.L_x_547:
[----:B------:R-:W-:Y:S02]  /*e870*/  MOV R13, 0x50 ;  /* 0x00000050000d7802 */ /* 0x000fe40000000f00 */
[----:B-1----:R-:W-:-:S03]  /*e880*/  MOV R3, 0x0 ;  /* 0x0000000000037802 */ /* 0x002fc60000000f00 */
[----:B------:R-:W-:-:S04]  /*e890*/  IMAD.MOV.U32 R2, RZ, RZ, R13 ;  /* 0x000000ffff027224 */ /* 0x000fc800078e000d */
[----:B--234-:R-:W-:Y:S05]  /*e8a0*/  @P5 RET.REL.NODEC R2 `(_ZN5flash24flash_fwd_splitkv_kernelI23Flash_fwd_kernel_traitsILi64ELi64ELi256ELi4ELb0ELb0EN7cutlass6half_tE19Flash_kernel_traitsILi64ELi64ELi256ELi4ES3_EELb0ELb0ELb0ELb0ELb1ELb0ELb0ELb0EEEvNS_16Flash_fwd_paramsE) ;  /* 0xffffff1402d45950 */ /* 0x01cfea0003c3ffff */
[----:B------:R-:W-:Y:S01]  /*e8b0*/  IADD3 R12, P0, PT, R36, 0x30, RZ ;  /* 0x00000030240c7810 */ /* 0x000fe20007f1e0ff */
[----:B------:R-:W-:Y:S01]  /*e8c0*/  IMAD.MOV.U32 R2, RZ, RZ, R10 ;  /* 0x000000ffff027224 */ /* 0x000fe200078e000a */
[----:B------:R-:W-:-:S03]  /*e8d0*/  MOV R3, R11 ;  /* 0x0000000b00037202 */ /* 0x000fc60000000f00 */
[----:B------:R-:W-:Y:S02]  /*e8e0*/  IMAD.X R0, RZ, RZ, RZ, P0 ;  /* 0x000000ffff007224 */ /* 0x000fe400000e06ff */
[----:B------:R-:W-:-:S04]  /*e8f0*/  IMAD.WIDE.U32 R6, R4, R12, R2 ;  /* 0x0000000c04067225 */ /* 0x000fc800078e0002 */
[----:B------:R-:W-:Y:S01]  /*e900*/  IMAD R0, R0, R4, RZ ;  /* 0x0000000400007224 */ /* 0x000fe200078e02ff */
[----:B------:R-:W-:-:S03]  /*e910*/  LEA R2, P0, R6, R8, 0x1 ;  /* 0x0000000806027211 */ /* 0x000fc600078008ff */
[----:B------:R-:W-:-:S04]  /*e920*/  IMAD R0, R5, R12, R0 ;  /* 0x0000000c05007224 */ /* 0x000fc800078e0200 */
[----:B------:R-:W-:-:S05]  /*e930*/  IMAD.IADD R0, R7, 0x1, R0 ;  /* 0x0000000107007824 */ /* 0x000fca00078e0200 */
[----:B------:R-:W-:-:S05]  /*e940*/  LEA.HI.X R3, R6, R9, R0, 0x1, P0 ;  /* 0x0000000906037211 */ /* 0x000fca00000f0c00 */
[----:B------:R1:W-:Y:S02]  /*e950*/  ST.E.128 desc[UR4][R2.64], R32 ;  /* 0x0000002002007985 */ /* 0x0003e4000c101d04 */
[----:B-1----:R-:W-:Y:S02]  /*e960*/  MOV R2, R13 ;  /* 0x0000000d00027202 */ /* 0x002fe40000000f00 */
[----:B------:R-:W-:-:S04]  /*e970*/  MOV R3, 0x0 ;  /* 0x0000000000037802 */ /* 0x000fc80000000f00 */
[----:B------:R-:W-:Y:S05]  /*e980*/  RET.REL.NODEC R2 `(_ZN5flash24flash_fwd_splitkv_kernelI23Flash_fwd_kernel_traitsILi64ELi64ELi256ELi4ELb0ELb0EN7cutlass6half_tE19Flash_kernel_traitsILi64ELi64ELi256ELi4ES3_EELb0ELb0ELb0ELb0ELb1ELb0ELb0ELb0EEEvNS_16Flash_fwd_paramsE) ;  /* 0xffffff14029c7950 */ /* 0x000fea0003c3ffff */
.L_x_541:
[----:B------:R-:W-:Y:S01]  /*e990*/  IMAD.MOV.U32 R0, RZ, RZ, 0x2 ;  /* 0x00000002ff007424 */ /* 0x000fe200078e00ff */
[----:B------:R-:W-:Y:S01]  /*e9a0*/  MOV R2, R245 ;  /* 0x000000f500027202 */ /* 0x000fe20000000f00 */
[----:B------:R-:W-:Y:S01]  /*e9b0*/  IMAD.MOV.U32 R4, RZ, RZ, -0x1 ;  /* 0xffffffffff047424 */ /* 0x000fe200078e00ff */
[----:B------:R-:W-:-:S07]  /*e9c0*/  MOV R3, 0x1f ;  /* 0x0000001f00037802 */ /* 0x000fce0000000f00 */
[----:B-1---5:R-:W-:Y:S05]  /*e9d0*/  WARPSYNC.COLLECTIVE R4, `(.L_x_549) ;  /* 0x0000000004087348 */ /* 0x022fea0003c00000 */
[----:B------:R2:W3:Y:S02]  /*e9e0*/  SHFL.BFLY P0, R0, R2, R0, R3 ;  /* 0x0c00000002007389 */ /* 0x0004e40000000003 */
[----:B-123-5:R-:W-:Y:S05]  /*e9f0*/  ENDCOLLECTIVE ;  /* 0x000000000000791b */ /* 0x02efea0003800000 */
.L_x_549:
[----:B------:R-:W-:Y:S02]  /*ea00*/  MOV R5, R0 ;  /* 0x0000000000057202 */ /* 0x000fe40000000f00 */
[----:B------:R-:W-:-:S03]  /*ea10*/  MOV R0, 0x1 ;  /* 0x0000000100007802 */ /* 0x000fc60000000f00 */
[----:B------:R-:W-:-:S04]  /*ea20*/  FADD.FTZ R5, R5, R245 ;  /* 0x000000f505057221 */ /* 0x000fc80000010000 */
[----:B------:R-:W-:-:S07]  /*ea30*/  IMAD.MOV.U32 R2, RZ, RZ, R5 ;  /* 0x000000ffff027224 */ /* 0x000fce00078e0005 */
[----:B------:R-:W-:Y:S05]  /*ea40*/  WARPSYNC.COLLECTIVE R4, `(.L_x_550) ;  /* 0x0000000004087348 */ /* 0x000fea0003c00000 */
[----:B------:R1:W2:Y:S02]  /*ea50*/  SHFL.BFLY P0, R0, R2, R0, R3 ;  /* 0x0c00000002007389 */ /* 0x0002a40000000003 */
[----:B-12---:R-:W-:Y:S05]  /*ea60*/  ENDCOLLECTIVE ;  /* 0x000000000000791b */ /* 0x006fea0003800000 */
.L_x_550:
[----:B------:R-:W-:Y:S01]  /*ea70*/  IMAD.MOV.U32 R6, RZ, RZ, R0 ;  /* 0x000000ffff067224 */ /* 0x000fe200078e0000 */
[----:B------:R-:W-:Y:S02]  /*ea80*/  MOV R0, 0x2 ;  /* 0x0000000200007802 */ /* 0x000fe40000000f00 */
[----:B------:R-:W-:Y:S01]  /*ea90*/  MOV R2, R246 ;  /* 0x000000f600027202 */ /* 0x000fe20000000f00 */
[----:B------:R-:W-:-:S07]  /*eaa0*/  FADD.FTZ R23, R5, R6 ;  /* 0x0000000605177221 */ /* 0x000fce0000010000 */
[----:B------:R-:W-:Y:S05]  /*eab0*/  WARPSYNC.COLLECTIVE R4, `(.L_x_551) ;  /* 0x0000000004087348 */ /* 0x000fea0003c00000 */
[----:B------:R1:W2:Y:S02]  /*eac0*/  SHFL.BFLY P0, R0, R2, R0, R3 ;  /* 0x0c00000002007389 */ /* 0x0002a40000000003 */
[----:B-12---:R-:W-:Y:S05]  /*ead0*/  ENDCOLLECTIVE ;  /* 0x000000000000791b */ /* 0x006fea0003800000 */
.L_x_551:
[----:B------:R-:W-:Y:S01]  /*eae0*/  IMAD.MOV.U32 R2, RZ, RZ, R0 ;  /* 0x000000ffff027224 */ /* 0x000fe200078e0000 */
[----:B------:R-:W-:-:S03]  /*eaf0*/  MOV R0, 0x1 ;  /* 0x0000000100007802 */ /* 0x000fc60000000f00 */
[----:B------:R-:W-:-:S07]  /*eb00*/  FADD.FTZ R2, R2, R246 ;  /* 0x000000f602027221 */ /* 0x000fce0000010000 */
[----:B------:R-:W-:Y:S05]  /*eb10*/  WARPSYNC.COLLECTIVE R4, `(.L_x_552) ;  /* 0x0000000004087348 */ /* 0x000fea0003c00000 */
[----:B------:R1:W2:Y:S02]  /*eb20*/  SHFL.BFLY P0, R0, R2, R0, R3 ;  /* 0x0c00000002007389 */ /* 0x0002a40000000003 */
[----:B-12---:R-:W-:Y:S05]  /*eb30*/  ENDCOLLECTIVE ;  /* 0x000000000000791b */ /* 0x006fea0003800000 */
.L_x_552:
[----:B------:R-:W-:Y:S01]  /*eb40*/  MOV R3, R0 ;  /* 0x0000000000037202 */ /* 0x000fe20000000f00 */
[----:B------:R-:W-:Y:S06]  /*eb50*/  BRA `(.L_x_553) ;  /* 0xfffffff0000c7947 */ /* 0x000fec000383ffff */
.L_x_554:
        /* <DEDUP_REMOVED lines=10> */
.L_x_14720:


//--------------------- .text._ZN5flash24flash_fwd_splitkv_kernelI23Flash_fwd_kernel_traitsILi64ELi64ELi256ELi4ELb0ELb0EN7cutlass6half_tE19Flash_kernel_traitsILi64ELi64ELi256ELi4ES3_EELb0ELb0ELb0ELb0ELb1ELb1ELb0ELb0EEEvNS_16Flash_fwd_paramsE --------------------------
	.section	.text._ZN5flash24flash_fwd_splitkv_kernelI23Flash_fwd_kernel_traitsILi64ELi64ELi256ELi4ELb0ELb0EN7cutlass6half_tE19Flash_kernel_traitsILi64ELi64ELi256ELi4ES3_EELb0ELb0ELb0ELb0ELb1ELb1ELb0ELb0EEEvNS_16Flash_fwd_paramsE,"ax",@progbits
	.align	128
        .global         _ZN5flash24flash_fwd_splitkv_kernelI23Flash_fwd_kernel_traitsILi64ELi64ELi256ELi4ELb0ELb0EN7cutlass6half_tE19Flash_kernel_traitsILi64ELi64ELi256ELi4ES3_EELb0ELb0ELb0ELb0ELb1ELb1ELb0ELb0EEEvNS_16Flash_fwd_paramsE
        .type           _ZN5flash24flash_fwd_splitkv_kernelI23Flash_fwd_kernel_traitsILi64ELi64ELi256ELi4ELb0ELb0EN7cutlass6half_tE19Flash_kernel_traitsILi64ELi64ELi256ELi4ES3_EELb0ELb0ELb0ELb0ELb1ELb1ELb0ELb0EEEvNS_16Flash_fwd_paramsE,@function
        .size           _ZN5flash24flash_fwd_splitkv_kernelI23Flash_fwd_kernel_traitsILi64ELi64ELi256ELi4ELb0ELb0EN7cutlass6half_tE19Flash_kernel_traitsILi64ELi64ELi256ELi4ES3_EELb0ELb0ELb0ELb0ELb1ELb1ELb0ELb0EEEvNS_16Flash_fwd_paramsE,(.L_x_14721 - _ZN5flash24flash_fwd_splitkv_kernelI23Flash_fwd_kernel_traitsILi64ELi64ELi256ELi4ELb0ELb0EN7cutlass6half_tE19Flash_kernel_traitsILi64ELi64ELi256ELi4ES3_EELb0ELb0ELb0ELb0ELb1ELb1ELb0ELb0EEEvNS_16Flash_fwd_paramsE)
        .other          _ZN5flash24flash_fwd_splitkv_kernelI23Flash_fwd_kernel_traitsILi64ELi64ELi256ELi4ELb0ELb0EN7cutlass6half_tE19Flash_kernel_traitsILi64ELi64ELi256ELi4ES3_EELb0ELb0ELb0ELb0ELb1ELb1ELb0ELb0EEEvNS_16Flash_fwd_paramsE,@"STO_CUDA_ENTRY STV_DEFAULT"
_ZN5flash24flash_fwd_splitkv_kernelI23Flash_fwd_kernel_traitsILi64ELi64ELi256ELi4ELb0ELb0EN7cutlass6half_tE19Flash_kernel_traitsILi64ELi64ELi256ELi4ES3_EELb0ELb0ELb0ELb0ELb1ELb1ELb0ELb0EEEvNS_16Flash_fwd_paramsE:
.text._ZN5flash24flash_fwd_splitkv_kernelI23Flash_fwd_kernel_traitsILi64ELi64ELi256ELi4ELb0ELb0EN7cutlass6half_tE19Flash_kernel_traitsILi64ELi64ELi256ELi4ES3_EELb0ELb0ELb0ELb0ELb1ELb1ELb0ELb0EEEvNS_16Flash_fwd_paramsE:
[----:B------:R-:W1:Y:S08]  /*0000*/  LDC R1, c[0x0][0x37c] ;  /* 0x0000df00ff017b82 */ /* 0x000e700000000800 */
[----:B------:R-:W2:Y:S01]  /*0010*/  LDC.64 R134, c[0x0][0x348] ;  /* 0x0000d200ff867b82 */ /* 0x000ea20000000a00 */
[----:B------:R-:W-:Y:S01]  /*0020*/  BSSY.RECONVERGENT B2, `(.L_x_555) ;  /* 0x0000003000027945 */ /* 0x000fe20003800200 */
[----:B-1----:R-:W-:-:S06]  /*0030*/  IADD3 R1, PT, PT, R1, -0x38, RZ ;  /* 0xffffffc801017810 */ /* 0x002fcc0007ffe0ff */
[----:B--2---:R-:W-:Y:S05]  /*0040*/  CALL.REL.NOINC `($_ZN5flash24flash_fwd_splitkv_kernelI23Flash_fwd_kernel_traitsILi64ELi64ELi256ELi4ELb0ELb0EN7cutlass6half_tE19Flash_kernel_traitsILi64ELi64ELi256ELi4ES3_EELb0ELb0ELb0ELb0ELb1ELb1ELb0ELb0EEEvNS_16Flash_fwd_paramsE$_ZN5flash30compute_attn_1rowblock_splitkvI23Flash_fwd_kernel_traitsILi64ELi64ELi256ELi4ELb0ELb0EN7cutlass6half_tE19Flash_kernel_traitsILi64ELi64ELi256ELi4ES3_EELb0ELb0ELb0ELb0ELb1ELb1ELb0ELb0ENS_16Flash_fwd_paramsEEEvRKT8_iiiii) ;  /* 0x0000000000087944 */ /* 0x004fea0003c00000 */
[----:B------:R-:W-:Y:S05]  /*0050*/  BSYNC.RECONVERGENT B2 ;  /* 0x0000000000027941 */ /* 0x000fea0003800200 */
.L_x_555:
[----:B------:R-:W-:Y:S05]  /*0060*/  EXIT ;  /* 0x000000000000794d */ /* 0x000fea0003800000 */
        .type           $_ZN5flash24flash_fwd_splitkv_kernelI23Flash_fwd_kernel_traitsILi64ELi64ELi256ELi4ELb0ELb0EN7cutlass6half_tE19Flash_kernel_traitsILi64ELi64ELi256ELi4ES3_EELb0ELb0ELb0ELb0ELb1ELb1ELb0ELb0EEEvNS_16Flash_fwd_paramsE$_ZN5flash30compute_attn_1rowblock_splitkvI23Flash_fwd_kernel_traitsILi64ELi64ELi256ELi4ELb0ELb0EN7cutlass6half_tE19Flash_kernel_traitsILi64ELi64ELi256ELi4ES3_EELb0ELb0ELb0ELb0ELb1ELb1ELb0ELb0ENS_16Flash_fwd_paramsEEEvRKT8_iiiii,@function
        .size           $_ZN5flash24flash_fwd_splitkv_kernelI23Flash_fwd_kernel_traitsILi64ELi64ELi256ELi4ELb0ELb0EN7cutlass6half_tE19Flash_kernel_traitsILi64ELi64ELi256ELi4ES3_EELb0ELb0ELb0ELb0ELb1ELb1ELb0ELb0EEEvNS_16Flash_fwd_paramsE$_ZN5flash30compute_attn_1rowblock_splitkvI23Flash_fwd_kernel_traitsILi64ELi64ELi256ELi4ELb0ELb0EN7cutlass6half_tE19Flash_kernel_traitsILi64ELi64ELi256ELi4ES3_EELb0ELb0ELb0ELb0ELb1ELb1ELb0ELb0ENS_16Flash_fwd_paramsEEEvRKT8_iiiii,(.L_x_14721 - $_ZN5flash24flash_fwd_splitkv_kernelI23Flash_fwd_kernel_traitsILi64ELi64ELi256ELi4ELb0ELb0EN7cutlass6half_tE19Flash_kernel_traitsILi64ELi64ELi256ELi4ES3_EELb0ELb0ELb0ELb0ELb1ELb1ELb0ELb0EEEvNS_16Flash_fwd_paramsE$_ZN5flash30compute_attn_1rowblock_splitkvI23Flash_fwd_kernel_traitsILi64ELi64ELi256ELi4ELb0ELb0EN7cutlass6half_tE19Flash_kernel_traitsILi64ELi64ELi256ELi4ES3_EELb0ELb0ELb0ELb0ELb1ELb1ELb0ELb0ENS_16Flash_fwd_paramsEEEvRKT8_iiiii)
$_ZN5flash24flash_fwd_splitkv_kernelI23Flash_fwd_kernel_traitsILi64ELi64ELi256ELi4ELb0ELb0EN7cutlass6half_tE19Flash_kernel_traitsILi64ELi64ELi256ELi4ES3_EELb0ELb0ELb0ELb0ELb1ELb1ELb0ELb0EEEvNS_16Flash_fwd_paramsE$_ZN5flash30compute_attn_1rowblock_splitkvI23Flash_fwd_kernel_traitsILi64ELi64ELi256ELi4ELb0ELb0EN7cutlass6half_tE19Flash_kernel_traitsILi64ELi64ELi256ELi4ES3_EELb0ELb0ELb0ELb0ELb1ELb1ELb0ELb0ENS_16Flash_fwd_paramsEEEvRKT8_iiiii:
[----:B------:R-:W1:Y:S02]  /*0070*/  LDCU.64 UR4, c[0x0][0x358] ;  /* 0x00006b00ff0477ac */ /* 0x000e640008000a00 */
[----:B-1----:R-:W2:Y:S04]  /*0080*/  LD.E.64 R4, desc[UR4][R134.64+0xe0] ;  /* 0x0000e00486047980 */ /* 0x002ea8000c101b00 */
[----:B------:R-:W3:Y:S01]  /*0090*/  LD.E.64 R2, desc[UR4][R134.64+0xe8] ;  /* 0x0000e80486027980 */ /* 0x000ee2000c101b00 */
[----:B------:R-:W1:Y:S03]  /*00a0*/  S2R R36, SR_CTAID.Y ;  /* 0x0000000000247919 */ /* 0x000e660000002600 */
[----:B------:R-:W4:Y:S01]  /*00b0*/  LD.E.64 R6, desc[UR4][R134.64+0xf0] ;  /* 0x0000f00486067980 */ /* 0x000f22000c101b00 */
[----:B------:R-:W-:-:S03]  /*00c0*/  IMAD.MOV.U32 R34, RZ, RZ, -0x1 ;  /* 0xffffffffff227424 */ /* 0x000fc600078e00ff */
[----:B------:R-:W4:Y:S01]  /*00d0*/  LD.E.64 R8, desc[UR4][R134.64+0xf8] ;  /* 0x0000f80486087980 */ /* 0x000f22000c101b00 */
[----:B--2---:R-:W-:-:S04]  /*00e0*/  ISETP.NE.U32.AND P2, PT, R4, RZ, PT ;  /* 0x000000ff0400720c */ /* 0x004fc80003f45070 */
[----:B------:R-:W-:Y:S02]  /*00f0*/  ISETP.NE.AND.EX P2, PT, R5, RZ, PT, P2 ;  /* 0x000000ff0500720c */ /* 0x000fe40003f45320 */
[----:B------:R-:W-:-:S04]  /*0100*/  ISETP.NE.U32.AND P4, PT, R4, RZ, PT ;  /* 0x000000ff0400720c */ /* 0x000fc80003f85070 */
[----:B------:R-:W-:Y:S01]  /*0110*/  ISETP.NE.AND.EX P4, PT, R5, RZ, PT, P4 ;  /* 0x000000ff0500720c */ /* 0x000fe20003f85340 */
[----:B-1----:R-:W-:-:S06]  /*0120*/  IMAD.WIDE.U32 R4, R36, 0x4, R4 ;  /* 0x0000000424047825 */ /* 0x002fcc00078e0004 */
[----:B------:R-:W2:Y:S01]  /*0130*/  @P2 LD.E R34, desc[UR4][R4.64] ;  /* 0x0000000404222980 */ /* 0x000ea2000c101900 */
[----:B---3--:R-:W-:-:S04]  /*0140*/  ISETP.NE.U32.AND P3, PT, R2, RZ, PT ;  /* 0x000000ff0200720c */ /* 0x008fc80003f65070 */
[----:B------:R-:W-:Y:S01]  /*0150*/  ISETP.NE.AND.EX P3, PT, R3, RZ, PT, P3 ;  /* 0x000000ff0300720c */ /* 0x000fe20003f65330 */
[----:B------:R1:W5:-:S12]  /*0160*/  @!P4 LD.E R27, desc[UR4][R134.64+0xb4] ;  /* 0x0000b404861bc980 */ /* 0x000358000c101900 */
        /* <DEDUP_REMOVED lines=18> */
[----:B--2---:R1:W-:Y:S01]  /*0290*/  STL [R1+0x30], R34 ;  /* 0x0000302201007387 */ /* 0x0043e20000100800 */
[----:B------:R-:W-:Y:S08]  /*02a0*/  @!P2 BRA `(.L_x_557) ;  /* 0x000000000010a947 */ /* 0x000ff00003800000 */
[----:B-1----:R-:W2:Y:S02]  /*02b0*/  LD.E.U8 R4, desc[UR4][R134.64+0x1b2] ;  /* 0x0001b20486047980 */ /* 0x002ea4000c101100 */
[----:B--2---:R-:W-:-:S13]  /*02c0*/  ISETP.NE.AND P1, PT, R4, RZ, PT ;  /* 0x000000ff0400720c */ /* 0x004fda0003f25270 */
[----:B------:R-:W-:Y:S05]  /*02d0*/  @!P1 BRA `(.L_x_557) ;  /* 0x0000000000049947 */ /* 0x000fea0003800000 */
[----:B------:R2:W5:Y:S02]  /*02e0*/  LD.E R13, desc[UR4][R2.64] ;  /* 0x00000004020d7980 */ /* 0x000564000c101900 */
.L_x_557:
[----:B------:R-:W-:Y:S05]  /*02f0*/  BSYNC.RECONVERGENT B0 ;  /* 0x0000000000007941 */ /* 0x000fea0003800200 */
.L_x_556:
[----:B------:R-:W-:Y:S04]  /*0300*/  BSSY.RECONVERGENT B0, `(.L_x_558) ;  /* 0x0000007000007945 */ /* 0x000fe80003800200 */
[----:B------:R-:W-:Y:S05]  /*0310*/  @!P3 BRA `(.L_x_559) ;  /* 0x000000000014b947 */ /* 0x000fea0003800000 */
[----:B-----5:R-:W3:Y:S02]  /*0320*/  LD.E.U8 R0, desc[UR4][R134.64+0x1b2] ;  /* 0x0001b20486007980 */ /* 0x020ee4000c101100 */
[----:B---3--:R-:W-:-:S13]  /*0330*/  ISETP.NE.AND P1, PT, R0, RZ, PT ;  /* 0x000000ff0000720c */ /* 0x008fda0003f25270 */
[----:B------:R-:W3:Y:S02]  /*0340*/  @P1 LD.E R0, desc[UR4][R2.64+0x4] ;  /* 0x0000040402001980 */ /* 0x000ee4000c101900 */
[----:B---3--:R-:W-:-:S06]  /*0350*/  @P1 IADD3 R0, PT, PT, R0, -R13, RZ ;  /* 0x8000000d00001210 */ /* 0x008fcc0007ffe0ff */
[----:B------:R3:W5:Y:S02]  /*0360*/  @!P1 LD.E R0, desc[UR4][R2.64] ;  /* 0x0000000402009980 */ /* 0x000764000c101900 */
.L_x_559:
[----:B------:R-:W-:Y:S05]  /*0370*/  BSYNC.RECONVERGENT B0 ;  /* 0x0000000000007941 */ /* 0x000fea0003800200 */
.L_x_558:
[----:B------:R-:W-:Y:S01]  /*0380*/  BSSY.RECONVERGENT B1, `(.L_x_560) ;  /* 0x0000011000017945 */ /* 0x000fe20003800200 */
[----:B-----5:R-:W-:-:S03]  /*0390*/  @P4 IADD3 R27, PT, PT, -R34, R5, RZ ;  /* 0x00000005221b4210 */ /* 0x020fc60007ffe1ff */
[----:B------:R-:W-:Y:S05]  /*03a0*/  @!P0 BRA `(.L_x_561) ;  /* 0x0000000000148947 */ /* 0x000fea0003800000 */
[----:B--23--:R-:W-:-:S05]  /*03b0*/  IADD3 R2, P0, PT, R8, R10, RZ ;  /* 0x0000000a08027210 */ /* 0x00cfca0007f1e0ff */
[----:B------:R-:W-:-:S05]  /*03c0*/  IMAD.X R3, R9, 0x1, R12, P0 ;  /* 0x0000000109037824 */ /* 0x000fca00000e060c */
[----:B------:R-:W1:Y:S02]  /*03d0*/  LD.E R2, desc[UR4][R2.64] ;  /* 0x0000000402027980 */ /* 0x000e64000c101900 */
[----:B-1----:R-:W-:Y:S01]  /*03e0*/  IADD3 R4, PT, PT, R2, -R11, RZ ;  /* 0x8000000b02047210 */ /* 0x002fe20007ffe0ff */
[----:B------:R-:W-:Y:S05]  /*03f0*/  BRA `(.L_x_562) ;  /* 0x0000000000247947 */ /* 0x000fea0003800000 */
.L_x_561:
[----:B--23--:R-:W2:Y:S01]  /*0400*/  LD.E.64 R2, desc[UR4][R134.64+0x108] ;  /* 0x0001080486027980 */ /* 0x00cea2000c101b00 */
[----:B------:R-:W-:Y:S01]  /*0410*/  BSSY.RECONVERGENT B0, `(.L_x_563) ;  /* 0x0000006000007945 */ /* 0x000fe20003800200 */
[----:B-1----:R-:W-:Y:S01]  /*0420*/  IMAD.MOV.U32 R4, RZ, RZ, RZ ;  /* 0x000000ffff047224 */ /* 0x002fe200078e00ff */
[----:B--2---:R-:W-:-:S04]  /*0430*/  ISETP.NE.U32.AND P0, PT, R2, RZ, PT ;  /* 0x000000ff0200720c */ /* 0x004fc80003f05070 */
[----:B------:R-:W-:-:S13]  /*0440*/  ISETP.NE.AND.EX P0, PT, R3, RZ, PT, P0 ;  /* 0x000000ff0300720c */ /* 0x000fda0003f05300 */
[----:B------:R-:W-:Y:S05]  /*0450*/  @!P0 BRA `(.L_x_564) ;  /* 0x0000000000048947 */ /* 0x000fea0003800000 */
[----:B------:R1:W5:Y:S02]  /*0460*/  LD.E R4, desc[UR4][R134.64+0xbc] ;  /* 0x0000bc0486047980 */ /* 0x000364000c101900 */
.L_x_564:
[----:B------:R-:W-:Y:S05]  /*0470*/  BSYNC.RECONVERGENT B0 ;  /* 0x0000000000007941 */ /* 0x000fea0003800200 */
.L_x_563:
[----:B-----5:R-:W-:Y:S02]  /*0480*/  IADD3 R4, PT, PT, R4, R0, -R11 ;  /* 0x0000000004047210 */ /* 0x020fe40007ffe80b */
.L_x_562:
[----:B------:R-:W-:Y:S05]  /*0490*/  BSYNC.RECONVERGENT B1 ;  /* 0x0000000000017941 */ /* 0x000fea0003800200 */
.L_x_560:
[----:B------:R-:W2:Y:S01]  /*04a0*/  S2R R32, SR_CTAID.X ;  /* 0x0000000000207919 */ /* 0x000ea20000002500 */
[----:B------:R-:W-:Y:S01]  /*04b0*/  MOV R20, 0x50 ;  /* 0x0000005000147802 */ /* 0x000fe20000000f00 */
[----:B------:R-:W-:-:S03]  /*04c0*/  IMAD.MOV.U32 R3, RZ, RZ, 0x0 ;  /* 0x00000000ff037424 */ /* 0x000fc600078e00ff */
[----:B------:R-:W-:Y:S01]  /*04d0*/  MOV R2, R20 ;  /* 0x0000001400027202 */ /* 0x000fe20000000f00 */
[----:B--2---:R-:W-:-:S05]  /*04e0*/  IMAD.SHL.U32 R30, R32, 0x40, RZ ;  /* 0x00000040201e7824 */ /* 0x004fca00078e00ff */
[----:B------:R-:W-:-:S13]  /*04f0*/  ISETP.GT.AND P0, PT, R27, R30, PT ;  /* 0x0000001e1b00720c */ /* 0x000fda0003f04270 */
[----:B-1----:R-:W-:Y:S05]  /*0500*/  @!P0 RET.REL.NODEC R2 `(_ZN5flash24flash_fwd_splitkv_kernelI23Flash_fwd_kernel_traitsILi64ELi64ELi256ELi4ELb0ELb0EN7cutlass6half_tE19Flash_kernel_traitsILi64ELi64ELi256ELi4ES3_EELb0ELb0ELb0ELb0ELb1ELb1ELb0ELb0EEEvNS_16Flash_fwd_paramsE) ;  /* 0xfffffff802bc8950 */ /* 0x002fea0003c3ffff */
        /* <DEDUP_REMOVED lines=82> */
.L_x_567:
[----:B------:R-:W-:Y:S05]  /*0a30*/  BSYNC.RECONVERGENT B0 ;  /* 0x0000000000007941 */ /* 0x000fea0003800200 */
.L_x_566:
        /* <DEDUP_REMOVED lines=13> */
.L_x_569:
[----:B------:R-:W-:Y:S05]  /*0b10*/  BSYNC.RECONVERGENT B0 ;  /* 0x0000000000007941 */ /* 0x000fea0003800200 */
.L_x_568:
        /* <DEDUP_REMOVED lines=12> */
.L_x_571:
[----:B------:R-:W-:Y:S05]  /*0be0*/  BSYNC.RECONVERGENT B0 ;  /* 0x0000000000007941 */ /* 0x000fea0003800200 */
.L_x_570:
[----:B---3--:R-:W-:Y:S01]  /*0bf0*/  MOV R2, R20 ;  /* 0x0000001400027202 */ /* 0x008fe20000000f00 */
[----:B------:R-:W-:Y:S01]  /*0c00*/  @!P6 ST.E desc[UR4][R10.64], R18 ;  /* 0x000000120a00e985 */ /* 0x000fe2000c101904 */
[----:B------:R-:W-:-:S03]  /*0c10*/  MOV R3, 0x0 ;  /* 0x0000000000037802 */ /* 0x000fc60000000f00 */
[----:B------:R-:W-:Y:S04]  /*0c20*/  @!P5 ST.E desc[UR4][R10.64+0x40], R17 ;  /* 0x000040110a00d985 */ /* 0x000fe8000c101904 */
[----:B------:R1:W-:Y:S02]  /*0c30*/  @!P4 ST.E desc[UR4][R10.64+0x80], R16 ;  /* 0x000080100a00c985 */ /* 0x0003e4000c101904 */
[----:B-12---:R-:W-:Y:S05]  /*0c40*/  @P0 RET.REL.NODEC R2 `(_ZN5flash24flash_fwd_splitkv_kernelI23Flash_fwd_kernel_traitsILi64ELi64ELi256ELi4ELb0ELb0EN7cutlass6half_tE19Flash_kernel_traitsILi64ELi64ELi256ELi4ES3_EELb0ELb0ELb0ELb0ELb1ELb1ELb0ELb0EEEvNS_16Flash_fwd_paramsE) ;  /* 0xfffffff002ec0950 */ /* 0x006fea0003c3ffff */
[----:B------:R-:W-:Y:S02]  /*0c50*/  MOV R0, 0x7f800000 ;  /* 0x7f80000000007802 */ /* 0x000fe40000000f00 */
[----:B------:R-:W-:Y:S02]  /*0c60*/  MOV R2, R20 ;  /* 0x0000001400027202 */ /* 0x000fe40000000f00 */
[----:B------:R-:W-:Y:S01]  /*0c70*/  MOV R3, 0x0 ;  /* 0x0000000000037802 */ /* 0x000fe20000000f00 */
[----:B------:R1:W-:Y:S03]  /*0c80*/  ST.E desc[UR4][R10.64+0xc0], R0 ;  /* 0x0000c0000a007985 */ /* 0x0003e6000c101904 */
[----:B-1----:R-:W-:Y:S05]  /*0c90*/  RET.REL.NODEC R2 `(_ZN5flash24flash_fwd_splitkv_kernelI23Flash_fwd_kernel_traitsILi64ELi64ELi256ELi4ELb0ELb0EN7cutlass6half_tE19Flash_kernel_traitsILi64ELi64ELi256ELi4ES3_EELb0ELb0ELb0ELb0ELb1ELb1ELb0ELb0EEEvNS_16Flash_fwd_paramsE) ;  /* 0xfffffff002d87950 */ /* 0x002fea0003c3ffff */
.L_x_565:
        /* <DEDUP_REMOVED lines=8> */
[----:B---3--:R-:W-:-:S03]  /*0d20*/  ISETP.NE.U32.AND P0, PT, R220, RZ, PT ;  /* 0x000000ffdc00720c */ /* 0x008fc60003f05070 */
[----:B------:R1:W-:Y:S01]  /*0d30*/  STL.64 [R1+0x28], R220 ;  /* 0x000028dc01007387 */ /* 0x0003e20000100a00 */
[----:B------:R-:W2:Y:S01]  /*0d40*/  S2R R33, SR_CTAID.Z ;  /* 0x0000000000217919 */ /* 0x000ea20000002700 */
[----:B------:R-:W-:Y:S01]  /*0d50*/  ISETP.NE.AND.EX P0, PT, R221, RZ, PT, P0 ;  /* 0x000000ffdd00720c */ /* 0x000fe20003f05300 */
[----:B------:R-:W-:-:S12]  /*0d60*/  BSSY.RECONVERGENT B0, `(.L_x_572) ;  /* 0x00000ba000007945 */ /* 0x000fd80003800200 */
[----:B------:R-:W-:Y:S05]  /*0d70*/  @!P0 BRA `(.L_x_573) ;  /* 0x0000000400908947 */ /* 0x000fea0003800000 */
[----:B-----5:R-:W3:Y:S04]  /*0d80*/  LD.E R10, desc[UR4][R134.64+0x170] ;  /* 0x00017004860a7980 */ /* 0x020ee8000c101900 */
[----:B------:R-:W4:Y:S01]  /*0d90*/  LD.E.64 R8, desc[UR4][R134.64+0x168] ;  /* 0x0001680486087980 */ /* 0x000f22000c101b00 */
[----:B------:R-:W-:Y:S02]  /*0da0*/  IMAD.MOV.U32 R64, RZ, RZ, R134 ;  /* 0x000000ffff407224 */ /* 0x000fe400078e0086 */
[----:B------:R-:W-:-:S05]  /*0db0*/  IMAD.MOV.U32 R65, RZ, RZ, R135 ;  /* 0x000000ffff417224 */ /* 0x000fca00078e0087 */
[----:B------:R-:W2:Y:S04]  /*0dc0*/  LD.E.64 R12, desc[UR4][R64.64+0x38] ;  /* 0x00003804400c7980 */ /* 0x000ea8000c101b00 */
[----:B------:R-:W2:Y:S01]  /*0dd0*/  LD.E R18, desc[UR4][R64.64+0x68] ;  /* 0x0000680440127980 */ /* 0x000ea2000c101900 */
[----:B------:R-:W-:-:S03]  /*0de0*/  LEA R252, R175, 0xffffff00, 0x8 ;  /* 0xffffff00affc7811 */ /* 0x000fc600078e40ff */
        /* <DEDUP_REMOVED lines=11> */
[----:B------:R-:W-:Y:S01]  /*0ea0*/  IMAD R6, R0, R5, RZ ;  /* 0x0000000500067224 */ /* 0x000fe200078e02ff */
[----:B------:R-:W-:-:S03]  /*0eb0*/  IABS R0, R252 ;  /* 0x000000fc00007213 */ /* 0x000fc60000000000 */
[----:B------:R-:W-:-:S04]  /*0ec0*/  IMAD.HI.U32 R6, R3, R6, R2 ;  /* 0x0000000603067227 */ /* 0x000fc800078e0002 */
[----:B------:R-:W-:Y:S01]  /*0ed0*/  IMAD.MOV.U32 R2, RZ, RZ, R0 ;  /* 0x000000ffff027224 */ /* 0x000fe200078e0000 */
[----:B------:R-:W-:-:S05]  /*0ee0*/  IADD3 R0, PT, PT, RZ, -R7, RZ ;  /* 0x80000007ff007210 */ /* 0x000fca0007ffe0ff */
[----:B------:R-:W-:Y:S02]  /*0ef0*/  IMAD.MOV.U32 R3, RZ, RZ, R0 ;  /* 0x000000ffff037224 */ /* 0x000fe400078e0000 */
[----:B------:R-:W-:Y:S02]  /*0f00*/  IMAD.HI.U32 R0, R6, R2, RZ ;  /* 0x0000000206007227 */ /* 0x000fe400078e00ff */
[----:B------:R-:W3:Y:S02]  /*0f10*/  LD.E.64 R6, desc[UR4][R64.64+0x20] ;  /* 0x0000200440067980 */ /* 0x000ee4000c101b00 */
[----:B------:R-:W-:-:S05]  /*0f20*/  IMAD R2, R0, R3, R2 ;  /* 0x0000000300027224 */ /* 0x000fca00078e0202 */
[----:B------:R-:W-:-:S13]  /*0f30*/  ISETP.GT.U32.AND P2, PT, R5, R2, PT ;  /* 0x000000020500720c */ /* 0x000fda0003f44070 */
[----:B------:R-:W-:-:S04]  /*0f40*/  @!P2 IADD3 R2, PT, PT, R2, -R5, RZ ;  /* 0x800000050202a210 */ /* 0x000fc80007ffe0ff */
[----:B------:R-:W-:Y:S01]  /*0f50*/  ISETP.GE.U32.AND P0, PT, R2, R5, PT ;  /* 0x000000050200720c */ /* 0x000fe20003f06070 */
[----:B------:R-:W-:Y:S01]  /*0f60*/  @!P2 VIADD R0, R0, 0x1 ;  /* 0x000000010000a836 */ /* 0x000fe20000000000 */
[----:B------:R-:W-:Y:S01]  /*0f70*/  LOP3.LUT R2, R252, R10, RZ, 0x3c, !PT ;  /* 0x0000000afc027212 */ /* 0x000fe200078e3cff */
[-C--:B----4-:R-:W-:Y:S01]  /*0f80*/  IMAD R5, R9, R36.reuse, RZ ;  /* 0x0000002409057224 */ /* 0x090fe200078e02ff */
[----:B------:R-:W-:Y:S02]  /*0f90*/  ISETP.NE.AND P2, PT, R10, RZ, PT ;  /* 0x000000ff0a00720c */ /* 0x000fe40003f45270 */
[----:B------:R-:W-:Y:S01]  /*0fa0*/  ISETP.GE.AND P1, PT, R2, RZ, PT ;  /* 0x000000ff0200720c */ /* 0x000fe20003f26270 */
[----:B------:R-:W-:-:S06]  /*0fb0*/  IMAD.WIDE.U32 R2, R8, R36, RZ ;  /* 0x0000002408027225 */ /* 0x000fcc00078e00ff */
[----:B------:R-:W-:Y:S02]  /*0fc0*/  @P0 IADD3 R0, PT, PT, R0, 0x1, RZ ;  /* 0x0000000100000810 */ /* 0x000fe40007ffe0ff */
[----:B------:R-:W-:-:S03]  /*0fd0*/  LEA R249, P0, R2, R220, 0x2 ;  /* 0x000000dc02f97211 */ /* 0x000fc600078010ff */
[----:B------:R-:W-:Y:S01]  /*0fe0*/  IMAD.MOV.U32 R8, RZ, RZ, R0 ;  /* 0x000000ffff087224 */ /* 0x000fe200078e0000 */
[----:B------:R-:W-:-:S04]  /*0ff0*/  IADD3 R0, PT, PT, R3, R5, RZ ;  /* 0x0000000503007210 */ /* 0x000fc80007ffe0ff */
[----:B------:R-:W-:Y:S01]  /*1000*/  LEA.HI.X R248, R2, R221, R0, 0x2, P0 ;  /* 0x000000dd02f87211 */ /* 0x000fe200000f1400 */
[----:B------:R-:W-:Y:S01]  /*1010*/  @!P1 IMAD.MOV R8, RZ, RZ, -R8 ;  /* 0x000000ffff089224 */ /* 0x000fe200078e0a08 */
[----:B------:R-:W-:Y:S02]  /*1020*/  @!P2 LOP3.LUT R8, RZ, R10, RZ, 0x33, !PT ;  /* 0x0000000aff08a212 */ /* 0x000fe400078e33ff */
[----:B------:R-:W-:Y:S01]  /*1030*/  MOV R2, R249 ;  /* 0x000000f900027202 */ /* 0x000fe20000000f00 */
[----:B------:R-:W-:-:S04]  /*1040*/  IMAD.MOV.U32 R3, RZ, RZ, R248 ;  /* 0x000000ffff037224 */ /* 0x000fc800078e00f8 */
[----:B------:R-:W-:-:S05]  /*1050*/  IMAD.WIDE R2, R8, 0x4, R2 ;  /* 0x0000000408027825 */ /* 0x000fca00078e0202 */
[----:B------:R1:W4:Y:S01]  /*1060*/  LD.E R9, desc[UR4][R2.64] ;  /* 0x0000000402097980 */ /* 0x000322000c101900 */
[----:B--2---:R-:W-:Y:S01]  /*1070*/  MOV R20, R13 ;  /* 0x0000000d00147202 */ /* 0x004fe20000000f00 */
[----:B------:R-:W-:Y:S02]  /*1080*/  IMAD.MOV.U32 R17, RZ, RZ, R12 ;  /* 0x000000ffff117224 */ /* 0x000fe400078e000c */
[----:B------:R2:W-:Y:S04]  /*1090*/  STL.64 [R1+0x20], R12 ;  /* 0x0000200c01007387 */ /* 0x0005e80000100a00 */
[----:B--2---:R-:W2:Y:S01]  /*10a0*/  LD.E.64 R12, desc[UR4][R64.64+0x50] ;  /* 0x00005004400c7980 */ /* 0x004ea2000c101b00 */
[----:B------:R-:W-:-:S04]  /*10b0*/  IABS R5, R18 ;  /* 0x0000001200057213 */ /* 0x000fc80000000000 */
[----:B-1----:R-:W1:Y:S08]  /*10c0*/  I2F.RP R2, R5 ;  /* 0x0000000500027306 */ /* 0x002e700000209400 */
[----:B-1----:R-:W1:Y:S02]  /*10d0*/  MUFU.RCP R2, R2 ;  /* 0x0000000200027308 */ /* 0x002e640000001000 */
[----:B-1----:R-:W-:-:S06]  /*10e0*/  IADD3 R2, PT, PT, R2, 0xffffffe, RZ ;  /* 0x0ffffffe02027810 */ /* 0x002fcc0007ffe0ff */
[----:B------:R-:W1:Y:S01]  /*10f0*/  F2I.FTZ.U32.TRUNC.NTZ R3, R2 ;  /* 0x0000000200037305 */ /* 0x000e62000021f000 */
[----:B------:R-:W-:Y:S02]  /*1100*/  IABS R11, R18 ;  /* 0x00000012000b7213 */ /* 0x000fe40000000000 */
        /* <DEDUP_REMOVED lines=16> */
[----:B------:R-:W-:Y:S01]  /*1210*/  ISETP.GE.AND P0, PT, R2, RZ, PT ;  /* 0x000000ff0200720c */ /* 0x000fe20003f06270 */
[----:B------:R-:W-:-:S05]  /*1220*/  IMAD R8, R10, R8, R252 ;  /* 0x000000080a087224 */ /* 0x000fca00078e02fc */
[----:B------:R-:W-:Y:S02]  /*1230*/  SHF.R.S32.HI R19, RZ, 0x1f, R8 ;  /* 0x0000001fff137819 */ /* 0x000fe40000011408 */
[----:B------:R-:W-:-:S05]  /*1240*/  @P2 IADD3 R0, PT, PT, R0, 0x1, RZ ;  /* 0x0000000100002810 */ /* 0x000fca0007ffe0ff */
[----:B------:R-:W-:Y:S02]  /*1250*/  @!P0 IADD3 R0, PT, PT, -R0, RZ, RZ ;  /* 0x000000ff00008210 */ /* 0x000fe40007ffe1ff */
[----:B------:R-:W-:Y:S02]  /*1260*/  @!P1 LOP3.LUT R0, RZ, R18, RZ, 0x33, !PT ;  /* 0x00000012ff009212 */ /* 0x000fe400078e33ff */
[----:B----4-:R-:W-:Y:S01]  /*1270*/  SHF.R.S32.HI R11, RZ, 0x1f, R9 ;  /* 0x0000001fff0b7819 */ /* 0x010fe20000011409 */
[-C--:B---3--:R-:W-:Y:S02]  /*1280*/  IMAD R5, R7, R9.reuse, RZ ;  /* 0x0000000907057224 */ /* 0x088fe400078e02ff */
[----:B------:R-:W-:-:S04]  /*1290*/  IMAD.WIDE.U32 R2, R6, R9, RZ ;  /* 0x0000000906027225 */ /* 0x000fc800078e00ff */
[----:B------:R-:W-:-:S04]  /*12a0*/  IMAD R5, R6, R11, R5 ;  /* 0x0000000b06057224 */ /* 0x000fc800078e0205 */
[----:B------:R-:W-:Y:S02]  /*12b0*/  IMAD.IADD R3, R3, 0x1, R5 ;  /* 0x0000000103037824 */ /* 0x000fe400078e0205 */
[----:B------:R-:W-:Y:S02]  /*12c0*/  IMAD R5, R20, R8, RZ ;  /* 0x0000000814057224 */ /* 0x000fe400078e02ff */
[----:B------:R-:W-:-:S04]  /*12d0*/  IMAD.WIDE.U32 R2, R8, R17, R2 ;  /* 0x0000001108027225 */ /* 0x000fc800078e0002 */
[----:B------:R-:W-:Y:S01]  /*12e0*/  IMAD R5, R17, R19, R5 ;  /* 0x0000001311057224 */ /* 0x000fe200078e0205 */
[----:B------:R-:W-:Y:S01]  /*12f0*/  SHF.R.S32.HI R6, RZ, 0x1f, R0 ;  /* 0x0000001fff067819 */ /* 0x000fe20000011400 */
[----:B------:R-:W-:Y:S02]  /*1300*/  IMAD R10, R15, R9, RZ ;  /* 0x000000090f0a7224 */ /* 0x000fe400078e02ff */
[----:B------:R-:W-:Y:S02]  /*1310*/  IMAD.IADD R3, R3, 0x1, R5 ;  /* 0x0000000103037824 */ /* 0x000fe400078e0205 */
[----:B--2---:R-:W-:Y:S02]  /*1320*/  IMAD R5, R13, R0, RZ ;  /* 0x000000000d057224 */ /* 0x004fe400078e02ff */
        /* <DEDUP_REMOVED lines=9> */
.L_x_573:
[----:B------:R-:W3:Y:S04]  /*13c0*/  LD.E R18, desc[UR4][R134.64+0x68] ;  /* 0x0000680486127980 */ /* 0x000ee8000c101900 */
[----:B-1----:R-:W4:Y:S01]  /*13d0*/  LD.E.64 R2, desc[UR4][R134.64+0x38] ;  /* 0x0000380486027980 */ /* 0x002f22000c101b00 */
[----:B------:R-:W-:Y:S01]  /*13e0*/  ISETP.NE.AND P2, PT, R13, -0x1, PT ;  /* 0xffffffff0d00780c */ /* 0x000fe20003f45270 */
[----:B------:R-:W-:Y:S01]  /*13f0*/  IMAD.MOV.U32 R65, RZ, RZ, R135 ;  /* 0x000000ffff417224 */ /* 0x000fe200078e0087 */
[----:B------:R-:W-:Y:S01]  /*1400*/  MOV R64, R134 ;  /* 0x0000008600407202 */ /* 0x000fe20000000f00 */
[----:B------:R1:W5:Y:S04]  /*1410*/  LD.E.64 R28, desc[UR4][R134.64+0x58] ;  /* 0x00005804861c7980 */ /* 0x000368000c101b00 */
[----:B------:R-:W4:Y:S04]  /*1420*/  LD.E.64 R100, desc[UR4][R64.64+0x40] ;  /* 0x0000400440647980 */ /* 0x000f28000c101b00 */
[----:B------:R-:W4:Y:S04]  /*1430*/  LD.E.64 R16, desc[UR4][R64.64+0x50] ;  /* 0x0000500440107980 */ /* 0x000f28000c101b00 */
[----:B------:R-:W4:Y:S04]  /*1440*/  @!P2 LD.E.64 R6, desc[UR4][R134.64+0x20] ;  /* 0x000020048606a980 */ /* 0x000f28000c101b00 */
[----:B------:R-:W4:Y:S01]  /*1450*/  @!P2 LD.E.64 R14, desc[UR4][R134.64+0x28] ;  /* 0x00002804860ea980 */ /* 0x000f22000c101b00 */
[----:B--2---:R-:W-:-:S02]  /*1460*/  IABS R8, R33 ;  /* 0x0000002100087213 */ /* 0x004fc40000000000 */
[----:B-----5:R-:W-:Y:S02]  /*1470*/  @!P2 SHF.R.S32.HI R12, RZ, 0x1f, R10 ;  /* 0x0000001fff0ca819 */ /* 0x020fe4000001140a */
[----:B------:R-:W-:Y:S02]  /*1480*/  LEA R252, R175, 0xffffff00, 0x8 ;  /* 0xffffff00affc7811 */ /* 0x000fe400078e40ff */
[----:B------:R-:W-:Y:S02]  /*1490*/  CS2R R248, SRZ ;  /* 0x0000000000f87805 */ /* 0x000fe4000001ff00 */
[----:B---3--:R-:W-:-:S04]  /*14a0*/  IABS R0, R18 ;  /* 0x0000001200007213 */ /* 0x008fc80000000000 */
[----:B------:R-:W-:Y:S01]  /*14b0*/  MOV R9, R0 ;  /* 0x0000000000097202 */ /* 0x000fe20000000f00 */
[----:B----4-:R2:W-:Y:S01]  /*14c0*/  STL.64 [R1+0x20], R2 ;  /* 0x0000200201007387 */ /* 0x0105e20000100a00 */
[----:B------:R-:W-:Y:S01]  /*14d0*/  IMAD.MOV.U32 R19, RZ, RZ, R2 ;  /* 0x000000ffff137224 */ /* 0x000fe200078e0002 */
[----:B------:R-:W-:Y:S01]  /*14e0*/  MOV R20, R3 ;  /* 0x0000000300147202 */ /* 0x000fe20000000f00 */
[----:B--2---:R-:W2:Y:S08]  /*14f0*/  I2F.RP R2, R9 ;  /* 0x0000000900027306 */ /* 0x004eb00000209400 */
[----:B--2---:R-:W2:Y:S02]  /*1500*/  MUFU.RCP R2, R2 ;  /* 0x0000000200027308 */ /* 0x004ea40000001000 */
[----:B--2---:R-:W-:-:S06]  /*1510*/  VIADD R2, R2, 0xffffffe ;  /* 0x0ffffffe02027836 */ /* 0x004fcc0000000000 */
[----:B------:R-:W2:Y:S01]  /*1520*/  F2I.FTZ.U32.TRUNC.NTZ R3, R2 ;  /* 0x0000000200037305 */ /* 0x000ea2000021f000 */
[----:B------:R-:W-:Y:S02]  /*1530*/  IABS R5, R18 ;  /* 0x0000001200057213 */ /* 0x000fe40000000000 */
[----:B--2---:R-:W-:Y:S01]  /*1540*/  IADD3 R0, PT, PT, RZ, -R3, RZ ;  /* 0x80000003ff007210 */ /* 0x004fe20007ffe0ff */
        /* <DEDUP_REMOVED lines=8> */
[----:B------:R-:W-:Y:S01]  /*15d0*/  @!P2 IMAD R2, R20, R11, RZ ;  /* 0x0000000b1402a224 */ /* 0x000fe200078e02ff */
[----:B------:R-:W-:-:S05]  /*15e0*/  @!P2 SHF.R.S32.HI R3, RZ, 0x1f, R11 ;  /* 0x0000001fff03a819 */ /* 0x000fca000001140b */
[----:B------:R-:W-:Y:S02]  /*15f0*/  @!P2 IMAD R8, R3, R19, R2 ;  /* 0x000000130308a224 */ /* 0x000fe400078e0202 */
[----:B------:R-:W-:-:S04]  /*1600*/  @!P2 IMAD.WIDE.U32 R2, R19, R11, RZ ;  /* 0x0000000b1302a225 */ /* 0x000fc800078e00ff */
        /* <DEDUP_REMOVED lines=46> */
[----:B-1----:R-:W-:Y:S02]  /*18f0*/  MOV R8, R252 ;  /* 0x000000fc00087202 */ /* 0x002fe40000000f00 */
.L_x_574:
[----:B------:R-:W-:Y:S05]  /*1900*/  BSYNC.RECONVERGENT B0 ;  /* 0x0000000000007941 */ /* 0x000fea0003800200 */
.L_x_572:
[----:B------:R-:W-:Y:S01]  /*1910*/  ISETP.NE.AND P1, PT, R34, -0x1, PT ;  /* 0xffffffff2200780c */ /* 0x000fe20003f25270 */
[----:B------:R-:W2:Y:S04]  /*1920*/  LD.E.64 R16, desc[UR4][R134.64+0x30] ;  /* 0x0000300486107980 */ /* 0x000ea8000c101b00 */
[----:B------:R-:W3:Y:S04]  /*1930*/  LDL R31, [R1+0x20] ;  /* 0x00002000011f7983 */ /* 0x000ee80000100800 */
[----:B------:R-:W4:Y:S04]  /*1940*/  LDL R35, [R1+0x24] ;  /* 0x0000240001237983 */ /* 0x000f280000100800 */
[----:B------:R-:W3:Y:S04]  /*1950*/  @!P1 LD.E.64 R10, desc[UR4][R134.64+0x18] ;  /* 0x00001804860a9980 */ /* 0x000ee8000c101b00 */
[----:B------:R-:W4:Y:S04]  /*1960*/  LD.E.64 R22, desc[UR4][R134.64+0x48] ;  /* 0x0000480486167980 */ /* 0x000f28000c101b00 */
[----:B------:R-:W4:Y:S04]  /*1970*/  LD.E.64 R24, desc[UR4][R134.64+0x8] ;  /* 0x0000080486187980 */ /* 0x000f28000c101b00 */
        /* <DEDUP_REMOVED lines=13> */
[----:B------:R-:W-:-:S04]  /*1a50*/  IMAD.MOV R0, RZ, RZ, -R6 ;  /* 0x000000ffff007224 */ /* 0x000fc800078e0a06 */
[----:B------:R-:W-:Y:S02]  /*1a60*/  IMAD.MOV.U32 R2, RZ, RZ, R0 ;  /* 0x000000ffff027224 */ /* 0x000fe400078e0000 */
[----:B------:R-:W-:-:S04]  /*1a70*/  IMAD.HI.U32 R0, R3, R7, RZ ;  /* 0x0000000703007227 */ /* 0x000fc800078e00ff */
[----:B------:R-:W-:-:S05]  /*1a80*/  IMAD R2, R0, R2, R7 ;  /* 0x0000000200027224 */ /* 0x000fca00078e0207 */
[----:B------:R-:W-:Y:S02]  /*1a90*/  ISETP.GT.U32.AND P2, PT, R5, R2, PT ;  /* 0x000000020500720c */ /* 0x000fe40003f44070 */
[----:B------:R-:W-:Y:S01]  /*1aa0*/  LOP3.LUT R3, R33, R18, RZ, 0x3c, !PT ;  /* 0x0000001221037212 */ /* 0x000fe200078e3cff */
[----:B------:R-:W-:-:S10]  /*1ab0*/  IMAD.SHL.U32 R231, R229, 0x8, RZ ;  /* 0x00000008e5e77824 */ /* 0x000fd400078e00ff */
[----:B------:R-:W-:-:S05]  /*1ac0*/  @!P2 IMAD.IADD R2, R2, 0x1, -R5 ;  /* 0x000000010202a824 */ /* 0x000fca00078e0a05 */
[----:B------:R-:W-:Y:S01]  /*1ad0*/  ISETP.GE.U32.AND P0, PT, R2, R5, PT ;  /* 0x000000050200720c */ /* 0x000fe20003f06070 */
[-C--:B-----5:R-:W-:Y:S01]  /*1ae0*/  IMAD R2, R19, R100.reuse, RZ ;  /* 0x0000006413027224 */ /* 0x0a0fe200078e02ff */
[----:B------:R-:W-:Y:S02]  /*1af0*/  ISETP.GE.AND P3, PT, R3, RZ, PT ;  /* 0x000000ff0300720c */ /* 0x000fe40003f66270 */
[----:B------:R-:W-:Y:S01]  /*1b00*/  ISETP.NE.AND P4, PT, R18, RZ, PT ;  /* 0x000000ff1200720c */ /* 0x000fe20003f85270 */
[C---:B------:R-:W-:Y:S01]  /*1b10*/  IMAD R5, R8.reuse, R101, R2 ;  /* 0x0000006508057224 */ /* 0x040fe200078e0202 */
[----:B------:R-:W-:Y:S01]  /*1b20*/  LOP3.LUT R226, R231, 0x38, RZ, 0xc0, !PT ;  /* 0x00000038e7e27812 */ /* 0x000fe200078ec0ff */
[----:B------:R-:W-:-:S04]  /*1b30*/  IMAD.WIDE.U32 R2, R8, R100, RZ ;  /* 0x0000006408027225 */ /* 0x000fc800078e00ff */
[----:B------:R-:W-:Y:S02]  /*1b40*/  @!P2 VIADD R0, R0, 0x1 ;  /* 0x000000010000a836 */ /* 0x000fe40000000000 */
[----:B------:R-:W-:Y:S02]  /*1b50*/  IMAD.IADD R13, R3, 0x1, R5 ;  /* 0x00000001030d7824 */ /* 0x000fe400078e0205 */
[----:B------:R-:W-:Y:S01]  /*1b60*/  @P0 VIADD R0, R0, 0x1 ;  /* 0x0000000100000836 */ /* 0x000fe20000000000 */
[----:B------:R-:W-:Y:S02]  /*1b70*/  IADD3 R12, P2, P0, R2, R12, R226 ;  /* 0x0000000c020c7210 */ /* 0x000fe4000785e0e2 */
[----:B------:R-:W-:Y:S01]  /*1b80*/  LOP3.LUT R7, R231, 0x1c0, RZ, 0xc0, !PT ;  /* 0x000001c0e7077812 */ /* 0x000fe200078ec0ff */
[----:B------:R-:W-:Y:S01]  /*1b90*/  @!P3 IMAD.MOV R0, RZ, RZ, -R0 ;  /* 0x000000ffff00b224 */ /* 0x000fe200078e0a00 */
[----:B------:R-:W-:Y:S01]  /*1ba0*/  @!P4 LOP3.LUT R0, RZ, R18, RZ, 0x33, !PT ;  /* 0x00000012ff00c212 */ /* 0x000fe200078e33ff */
[----:B------:R-:W-:Y:S01]  /*1bb0*/  IMAD.IADD R27, R27, 0x1, -R30 ;  /* 0x000000011b1b7824 */ /* 0x000fe200078e0a1e */
[----:B------:R-:W-:Y:S01]  /*1bc0*/  IADD3.X R20, PT, PT, R13, R20, RZ, P2, P0 ;  /* 0x000000140d147210 */ /* 0x000fe200017e04ff */
[----:B------:R-:W1:Y:S03]  /*1bd0*/  S2UR UR6, SR_CgaCtaId ;  /* 0x00000000000679c3 */ /* 0x000e660000008800 */
[----:B------:R-:W-:Y:S01]  /*1be0*/  STL [R1+0x34], R27 ;  /* 0x0000341b01007387 */ /* 0x000fe20000100800 */
[----:B------:R-:W-:-:S02]  /*1bf0*/  UMOV UR7, 0x400 ;  /* 0x0000040000077882 */ /* 0x000fc40000000000 */
[----:B-1----:R-:W-:-:S06]  /*1c00*/  ULEA UR6, UR6, UR7, 0x18 ;  /* 0x0000000706067291 */ /* 0x002fcc000f8ec0ff */
[----:B------:R-:W-:Y:S02]  /*1c10*/  IMAD.U32 R227, RZ, RZ, UR6 ;  /* 0x00000006ffe37e24 */ /* 0x000fe4000f8e00ff */
[-C--:B--2---:R-:W-:Y:S02]  /*1c20*/  @P1 IMAD R6, R17, R34.reuse, RZ ;  /* 0x0000002211061224 */ /* 0x084fe400078e02ff */
[----:B------:R-:W-:-:S04]  /*1c30*/  @P1 IMAD.WIDE.U32 R2, R16, R34, RZ ;  /* 0x0000002210021225 */ /* 0x000fc800078e00ff */
[-C--:B---3--:R-:W-:Y:S02]  /*1c40*/  @!P1 IMAD R5, R11, R36.reuse, RZ ;  /* 0x000000240b059224 */ /* 0x088fe400078e02ff */
[----:B------:R-:W-:-:S04]  /*1c50*/  @!P1 IMAD.WIDE.U32 R8, R10, R36, RZ ;  /* 0x000000240a089225 */ /* 0x000fc800078e00ff */
[----:B------:R-:W-:Y:S02]  /*1c60*/  @!P1 IMAD.IADD R5, R9, 0x1, R5 ;  /* 0x0000000109059824 */ /* 0x000fe400078e0205 */
[----:B------:R-:W-:Y:S01]  /*1c70*/  @P1 IMAD.IADD R5, R3, 0x1, R6 ;  /* 0x0000000103051824 */ /* 0x000fe200078e0206 */
[----:B------:R-:W-:Y:S01]  /*1c80*/  LOP3.LUT R3, R7, 0x38, R229, 0xf8, !PT ;  /* 0x0000003807037812 */ /* 0x000fe200078ef8e5 */
[----:B------:R-:W-:-:S03]  /*1c90*/  @P1 IMAD.MOV.U32 R8, RZ, RZ, R2 ;  /* 0x000000ffff081224 */ /* 0x000fc600078e0002 */
[----:B------:R-:W-:Y:S01]  /*1ca0*/  LOP3.LUT R9, R3, R226, RZ, 0x3c, !PT ;  /* 0x000000e203097212 */ /* 0x000fe200078e3cff */
[----:B------:R-:W-:Y:S01]  /*1cb0*/  IMAD.WIDE.U32 R2, R28, R0, RZ ;  /* 0x000000001c027225 */ /* 0x000fe200078e00ff */
[----:B------:R-:W-:Y:S02]  /*1cc0*/  IADD3 R8, P3, PT, R226, R8, RZ ;  /* 0x00000008e2087210 */ /* 0x000fe40007f7e0ff */
[----:B------:R-:W-:Y:S02]  /*1cd0*/  SHF.R.S32.HI R7, RZ, 0x1f, R0 ;  /* 0x0000001fff077819 */ /* 0x000fe40000011400 */
[----:B------:R-:W-:Y:S01]  /*1ce0*/  IADD3 R30, P2, PT, R12, R2, RZ ;  /* 0x000000020c1e7210 */ /* 0x000fe20007f5e0ff */
[----:B------:R-:W-:Y:S01]  /*1cf0*/  IMAD R6, R29, R0, RZ ;  /* 0x000000001d067224 */ /* 0x000fe200078e02ff */
[----:B------:R-:W-:Y:S02]  /*1d00*/  SHF.R.U32.HI R2, RZ, 0x3, R229 ;  /* 0x00000003ff027819 */ /* 0x000fe400000116e5 */
[----:B------:R-:W-:Y:S01]  /*1d10*/  LOP3.LUT R231, R9, 0x1e00, R231, 0xf8, !PT ;  /* 0x00001e0009e77812 */ /* 0x000fe200078ef8e7 */
[----:B------:R-:W-:Y:S01]  /*1d20*/  IMAD.X R9, RZ, RZ, R5, P3 ;  /* 0x000000ffff097224 */ /* 0x000fe200018e0605 */
[----:B------:R-:W-:Y:S01]  /*1d30*/  IADD3 R10, P0, PT, R226, R21, RZ ;  /* 0x00000015e20a7210 */ /* 0x000fe20007f1e0ff */
[----:B------:R-:W-:-:S02]  /*1d40*/  IMAD R0, R7, R28, R6 ;  /* 0x0000001c07007224 */ /* 0x000fc400078e0206 */
[----:B------:R-:W-:Y:S02]  /*1d50*/  VIADD R29, R2, 0x20 ;  /* 0x00000020021d7836 */ /* 0x000fe40000000000 */
[----:B----4-:R-:W-:Y:S02]  /*1d60*/  IMAD.MOV.U32 R217, RZ, RZ, R35 ;  /* 0x000000ffffd97224 */ /* 0x010fe400078e0023 */
[----:B------:R-:W-:Y:S02]  /*1d70*/  IMAD.MOV.U32 R216, RZ, RZ, R31 ;  /* 0x000000ffffd87224 */ /* 0x000fe400078e001f */
[-C--:B------:R-:W-:Y:S02]  /*1d80*/  IMAD R5, R23, R33.reuse, RZ ;  /* 0x0000002117057224 */ /* 0x080fe400078e02ff */
[----:B------:R-:W-:-:S04]  /*1d90*/  IMAD.WIDE.U32 R8, R22, R33, R8 ;  /* 0x0000002116087225 */ /* 0x000fc800078e0008 */
[----:B------:R-:W-:Y:S02]  /*1da0*/  IMAD.X R11, RZ, RZ, R26, P0 ;  /* 0x000000ffff0b7224 */ /* 0x000fe400000e061a */
[C---:B------:R-:W-:Y:S02]  /*1db0*/  VIADD R33, R2.reuse, 0x10 ;  /* 0x0000001002217836 */ /* 0x040fe40000000000 */
[C---:B------:R-:W-:Y:S01]  /*1dc0*/  VIADD R34, R2.reuse, 0x30 ;  /* 0x0000003002227836 */ /* 0x040fe20000000000 */
[-C--:B------:R-:W-:Y:S01]  /*1dd0*/  ISETP.GE.AND P0, PT, R29, R27.reuse, PT ;  /* 0x0000001b1d00720c */ /* 0x080fe20003f06270 */
[----:B------:R-:W-:Y:S02]  /*1de0*/  IMAD.IADD R18, R3, 0x1, R0 ;  /* 0x0000000103127824 */ /* 0x000fe400078e0200 */
[----:B------:R-:W-:Y:S02]  /*1df0*/  IMAD R0, R217, R2, RZ ;  /* 0x00000002d9007224 */ /* 0x000fe400078e02ff */
[----:B------:R-:W-:Y:S01]  /*1e00*/  IMAD.WIDE.U32 R10, R2, R216, R10 ;  /* 0x000000d8020a7225 */ /* 0x000fe200078e000a */
[----:B------:R-:W-:-:S02]  /*1e10*/  ISETP.GE.AND P5, PT, R33, R27, PT ;  /* 0x0000001b2100720c */ /* 0x000fc40003fa6270 */
[-C--:B------:R-:W-:Y:S01]  /*1e20*/  ISETP.GE.AND P4, PT, R34, R27.reuse, PT ;  /* 0x0000001b2200720c */ /* 0x080fe20003f86270 */
[----:B------:R-:W-:Y:S01]  /*1e30*/  IMAD.MOV.U32 R3, RZ, RZ, RZ ;  /* 0x000000ffff037224 */ /* 0x000fe200078e00ff */
[----:B------:R-:W-:Y:S01]  /*1e40*/  ISETP.GE.AND P3, PT, R2, R27, PT ;  /* 0x0000001b0200720c */ /* 0x000fe20003f66270 */
[----:B------:R-:W-:Y:S01]  /*1e50*/  IMAD.IADD R0, R11, 0x1, R0 ;  /* 0x000000010b007824 */ /* 0x000fe200078e0200 */
[----:B------:R-:W-:Y:S01]  /*1e60*/  LEA R19, P6, R10, R24, 0x1 ;  /* 0x000000180a137211 */ /* 0x000fe200078c08ff */
[----:B------:R-:W-:-:S03]  /*1e70*/  IMAD.WIDE.U32 R12, R32, 0x40, R2 ;  /* 0x00000040200c7825 */ /* 0x000fc600078e0002 */
[----:B------:R-:W-:Y:S01]  /*1e80*/  LEA.HI.X R0, R10, R25, R0, 0x1, P6 ;  /* 0x000000190a007211 */ /* 0x000fe200030f0c00 */
[----:B------:R-:W-:Y:S01]  /*1e90*/  @!P1 IMAD.MOV.U32 R6, RZ, RZ, R16 ;  /* 0x000000ffff069224 */ /* 0x000fe200078e0010 */
[----:B------:R-:W-:Y:S01]  /*1ea0*/  STL [R1+0x4], R19 ;  /* 0x0000041301007387 */ /* 0x000fe20000100800 */
[----:B------:R-:W-:Y:S01]  /*1eb0*/  IMAD.X R31, R20, 0x1, R18, P2 ;  /* 0x00000001141f7824 */ /* 0x000fe200010e0612 */
[----:B------:R-:W-:Y:S01]  /*1ec0*/  @!P0 IADD3 R3, P2, PT, R12, 0x20, RZ ;  /* 0x000000200c038810 */ /* 0x000fe20007f5e0ff */
[----:B------:R-:W-:Y:S01]  /*1ed0*/  @P1 IMAD.MOV.U32 R6, RZ, RZ, R16 ;  /* 0x000000ffff061224 */ /* 0x000fe200078e0010 */
[----:B------:R1:W-:Y:S01]  /*1ee0*/  STL [R1], R0 ;  /* 0x0000000001007387 */ /* 0x0003e20000100800 */
[----:B------:R-:W-:Y:S02]  /*1ef0*/  @!P1 IMAD.MOV.U32 R7, RZ, RZ, R17 ;  /* 0x000000ffff079224 */ /* 0x000fe400078e0011 */
[----:B------:R-:W-:Y:S02]  /*1f00*/  IMAD.IADD R9, R9, 0x1, R5 ;  /* 0x0000000109097824 */ /* 0x000fe400078e0205 */
[----:B------:R-:W-:-:S02]  /*1f10*/  IMAD.MOV.U32 R219, RZ, RZ, R0 ;  /* 0x000000ffffdb7224 */ /* 0x000fc400078e0000 */
[----:B------:R-:W-:Y:S01]  /*1f20*/  @P1 IMAD.MOV.U32 R7, RZ, RZ, R17 ;  /* 0x000000ffff071224 */ /* 0x000fe200078e0011 */
[C---:B------:R-:W-:Y:S01]  /*1f30*/  @!P4 IADD3 R5, P1, PT, R12.reuse, 0x30, RZ ;  /* 0x000000300c05c810 */ /* 0x040fe20007f3e0ff */
[----:B------:R-:W-:Y:S02]  /*1f40*/  @!P3 IMAD R20, R13, R6, RZ ;  /* 0x000000060d14b224 */ /* 0x000fe400078e02ff */
[--C-:B------:R-:W-:Y:S02]  /*1f50*/  @!P0 IMAD.X R22, RZ, RZ, R13.reuse, P2 ;  /* 0x000000ffff168224 */ /* 0x100fe400010e060d */
[----:B------:R-:W-:Y:S02]  /*1f60*/  @!P4 IMAD.X R24, RZ, RZ, R13, P1 ;  /* 0x000000ffff18c224 */ /* 0x000fe400008e060d */
[----:B------:R-:W-:Y:S02]  /*1f70*/  @!P3 IMAD R20, R12, R7, R20 ;  /* 0x000000070c14b224 */ /* 0x000fe400078e0214 */
[----:B------:R-:W-:-:S02]  /*1f80*/  @!P5 IMAD.MOV.U32 R10, RZ, RZ, R8 ;  /* 0x000000ffff0ad224 */ /* 0x000fc400078e0008 */
[--C-:B------:R-:W-:Y:S01]  /*1f90*/  @!P0 IMAD.MOV.U32 R16, RZ, RZ, R8.reuse ;  /* 0x000000ffff108224 */ /* 0x100fe200078e0008 */
[----:B-1----:R-:W-:Y:S01]  /*1fa0*/  @!P5 IADD3 R0, P6, PT, R12, 0x10, RZ ;  /* 0x000000100c00d810 */ /* 0x002fe20007fde0ff */
[----:B------:R-:W-:-:S04]  /*1fb0*/  @!P4 IMAD.MOV.U32 R18, RZ, RZ, R8 ;  /* 0x000000ffff12c224 */ /* 0x000fc800078e0008 */
[----:B------:R-:W-:Y:S02]  /*1fc0*/  @!P5 IMAD.X R21, RZ, RZ, R13, P6 ;  /* 0x000000ffff15d224 */ /* 0x000fe400030e060d */
[----:B------:R-:W-:-:S04]  /*1fd0*/  @!P3 IMAD.WIDE.U32 R12, R12, R6, R8 ;  /* 0x000000060c0cb225 */ /* 0x000fc800078e0008 */
[-C--:B------:R-:W-:Y:S02]  /*1fe0*/  @!P0 IMAD R8, R22, R6.reuse, RZ ;  /* 0x0000000616088224 */ /* 0x080fe400078e02ff */
[--C-:B------:R-:W-:Y:S02]  /*1ff0*/  @!P0 IMAD.MOV.U32 R17, RZ, RZ, R9.reuse ;  /* 0x000000ffff118224 */ /* 0x100fe400078e0009 */
[----:B------:R-:W-:Y:S02]  /*2000*/  @!P5 IMAD.MOV.U32 R11, RZ, RZ, R9 ;  /* 0x000000ffff0bd224 */ /* 0x000fe400078e0009 */
[----:B------:R-:W-:Y:S02]  /*2010*/  @!P5 IMAD R21, R21, R6, RZ ;  /* 0x000000061515d224 */ /* 0x000fe400078e02ff */
[----:B------:R-:W-:Y:S02]  /*2020*/  IMAD.MOV.U32 R218, RZ, RZ, R19 ;  /* 0x000000ffffda7224 */ /* 0x000fe400078e0013 */
[----:B------:R-:W-:-:S02]  /*2030*/  @!P4 IMAD.MOV.U32 R19, RZ, RZ, R9 ;  /* 0x000000ffff13c224 */ /* 0x000fc400078e0009 */
[-C--:B------:R-:W-:Y:S02]  /*2040*/  @!P0 IMAD R22, R7, R3.reuse, R8 ;  /* 0x0000000307168224 */ /* 0x080fe400078e0208 */
        /* <DEDUP_REMOVED lines=25> */
[C---:B------:R-:W-:Y:S01]  /*21e0*/  @!P4 LEA R10, P6, R16.reuse, R14, 0x1 ;  /* 0x0000000e100ac211 */ /* 0x040fe200078c08ff */
        /* <DEDUP_REMOVED lines=133> */
[C---:B------:R-:W-:Y:S01]  /*2a40*/  @!P6 LEA.HI.X R11, R100.reuse, R3, R101, 0x5, P1 ;  /* 0x00000003640be211 */ /* 0x040fe200008f2c65 */
        /* <DEDUP_REMOVED lines=48> */
[----:B------:R-:W-:Y:S01]  /*2d50*/  @!P2 IMAD.WIDE.U32 R6, R100, 0xa0, R6 ;  /* 0x000000a06406a825 */ /* 0x000fe200078e0006 */
[----:B------:R-:W-:-:S03]  /*2d60*/  ISETP.GE.AND P5, PT, R24, R0, PT ;  /* 0x000000001800720c */ /* 0x000fc60003fa6270 */
[----:B------:R-:W-:Y:S02]  /*2d70*/  @!P2 IMAD.IADD R7, R7, 0x1, R5 ;  /* 0x000000010707a824 */ /* 0x000fe400078e0205 */
[C---:B------:R-:W-:Y:S02]  /*2d80*/  @!P1 IMAD R12, R101.reuse, 0xc0, RZ ;  /* 0x000000c0650c9824 */ /* 0x040fe400078e02ff */
[----:B------:R-:W-:Y:S02]  /*2d90*/  @!P0 IMAD R5, R101, 0xe0, RZ ;  /* 0x000000e065058824 */ /* 0x000fe400078e02ff */
[----:B------:R-:W-:Y:S01]  /*2da0*/  @!P0 IMAD.WIDE.U32 R10, R100, 0xe0, R10 ;  /* 0x000000e0640a8825 */ /* 0x000fe200078e000a */
[----:B------:R-:W-:Y:S04]  /*2db0*/  @P2 STS.128 [R231+0xd000], RZ ;  /* 0x00d000ffe7002388 */ /* 0x000fe80000000c00 */
[----:B------:R-:W-:Y:S01]  /*2dc0*/  @!PT LDS RZ, [RZ] ;  /* 0x00000000fffff984 */ /* 0x000fe20000000800 */
[----:B------:R-:W-:Y:S01]  /*2dd0*/  @!PT LDS RZ, [RZ] ;  /* 0x00000000fffff984 */ /* 0x000fe20000000800 */
[----:B------:R-:W-:Y:S01]  /*2de0*/  @!PT LDS RZ, [RZ] ;  /* 0x00000000fffff984 */ /* 0x000fe20000000800 */
[----:B------:R2:W-:Y:S01]  /*2df0*/  @!P2 LDGSTS.E.BYPASS.LTC128B.128 [R231+0xd000], desc[UR4][R6.64] ;  /* 0x0d00000006e7afae */ /* 0x0005e2000b981a04 */
[----:B-1----:R-:W-:-:S02]  /*2e00*/  @!P1 IMAD.MOV.U32 R8, RZ, RZ, R2 ;  /* 0x000000ffff089224 */ /* 0x002fc400078e0002 */
[----:B------:R-:W-:Y:S02]  /*2e10*/  @!P1 IMAD.MOV.U32 R9, RZ, RZ, R3 ;  /* 0x000000ffff099224 */ /* 0x000fe400078e0003 */
[----:B------:R-:W-:-:S04]  /*2e20*/  @!P1 IMAD.WIDE.U32 R8, R100, 0xc0, R8 ;  /* 0x000000c064089825 */ /* 0x000fc800078e0008 */
[----:B------:R-:W-:Y:S01]  /*2e30*/  @!P1 IMAD.IADD R9, R9, 0x1, R12 ;  /* 0x0000000109099824 */ /* 0x000fe200078e020c */
[----:B------:R-:W-:Y:S01]  /*2e40*/  @P1 STS.128 [R231+0xd800], RZ ;  /* 0x00d800ffe7001388 */ /* 0x000fe20000000c00 */
[----:B------:R-:W-:-:S03]  /*2e50*/  ISETP.GE.AND P4, PT, R22, R0, PT ;  /* 0x000000001600720c */ /* 0x000fc60003f86270 */
[----:B------:R-:W-:Y:S01]  /*2e60*/  @!PT LDS RZ, [RZ] ;  /* 0x00000000fffff984 */ /* 0x000fe20000000800 */
[----:B------:R-:W-:Y:S01]  /*2e70*/  @!PT LDS RZ, [RZ] ;  /* 0x00000000fffff984 */ /* 0x000fe20000000800 */
[----:B------:R-:W-:Y:S01]  /*2e80*/  @!PT LDS RZ, [RZ] ;  /* 0x00000000fffff984 */ /* 0x000fe20000000800 */
[----:B------:R-:W-:Y:S01]  /*2e90*/  @!P1 LDGSTS.E.BYPASS.LTC128B.128 [R231+0xd800], desc[UR4][R8.64] ;  /* 0x0d80000008e79fae */ /* 0x000fe2000b981a04 */
[----:B--2---:R-:W-:Y:S02]  /*2ea0*/  @!P0 IMAD.IADD R7, R11, 0x1, R5 ;  /* 0x000000010b078824 */ /* 0x004fe400078e0205 */
[----:B------:R-:W-:Y:S01]  /*2eb0*/  @!P0 IMAD.MOV.U32 R6, RZ, RZ, R10 ;  /* 0x000000ffff068224 */ /* 0x000fe200078e000a */
[----:B------:R-:W-:Y:S04]  /*2ec0*/  @P0 STS.128 [R231+0xe000], RZ ;  /* 0x00e000ffe7000388 */ /* 0x000fe80000000c00 */
[----:B------:R-:W-:Y:S01]  /*2ed0*/  @!PT LDS RZ, [RZ] ;  /* 0x00000000fffff984 */ /* 0x000fe20000000800 */
[----:B------:R-:W-:Y:S01]  /*2ee0*/  @!PT LDS RZ, [RZ] ;  /* 0x00000000fffff984 */ /* 0x000fe20000000800 */
[----:B------:R-:W-:Y:S01]  /*2ef0*/  @!PT LDS RZ, [RZ] ;  /* 0x00000000fffff984 */ /* 0x000fe20000000800 */
[----:B------:R1:W-:Y:S01]  /*2f00*/  @!P0 LDGSTS.E.BYPASS.LTC128B.128 [R231+0xe000], desc[UR4][R6.64] ;  /* 0x0e00000006e78fae */ /* 0x0003e2000b981a04 */
[----:B------:R-:W-:Y:S02]  /*2f10*/  @!P6 LEA R20, P0, R100, R2, 0x8 ;  /* 0x000000026414e211 */ /* 0x000fe400078040ff */
[----:B------:R-:W-:-:S02]  /*2f20*/  ISETP.GE.AND P2, PT, R26, R0, PT ;  /* 0x000000001a00720c */ /* 0x000fc40003f46270 */
[----:B------:R-:W-:Y:S02]  /*2f30*/  @!P6 LEA.HI.X R21, R100, R3, R101, 0x8, P0 ;  /* 0x000000036415e211 */ /* 0x000fe400000f4465 */
[-C--:B------:R-:W-:Y:S02]  /*2f40*/  ISETP.GE.AND P1, PT, R27, R0.reuse, PT ;  /* 0x000000001b00720c */ /* 0x080fe40003f26270 */
[-C--:B------:R-:W-:Y:S01]  /*2f50*/  ISETP.GE.AND P0, PT, R32, R0.reuse, PT ;  /* 0x000000002000720c */ /* 0x080fe20003f06270 */
[----:B------:R-:W-:Y:S01]  /*2f60*/  @!P5 IMAD R14, R101, 0x120, RZ ;  /* 0x00000120650ed824 */ /* 0x000fe200078e02ff */
[----:B------:R-:W-:Y:S01]  /*2f70*/  ISETP.GE.AND P3, PT, R23, R0, PT ;  /* 0x000000001700720c */ /* 0x000fe20003f66270 */
[----:B------:R-:W-:Y:S02]  /*2f80*/  @!P4 IMAD R12, R101, 0x140, RZ ;  /* 0x00000140650cc824 */ /* 0x000fe400078e02ff */
[----:B-1----:R-:W-:Y:S02]  /*2f90*/  @!P5 IMAD.MOV.U32 R6, RZ, RZ, R2 ;  /* 0x000000ffff06d224 */ /* 0x002fe400078e0002 */
[----:B------:R-:W-:-:S02]  /*2fa0*/  @!P5 IMAD.MOV.U32 R7, RZ, RZ, R3 ;  /* 0x000000ffff07d224 */ /* 0x000fc400078e0003 */
[----:B------:R-:W-:-:S04]  /*2fb0*/  @!P5 IMAD.WIDE.U32 R6, R100, 0x120, R6 ;  /* 0x000001206406d825 */ /* 0x000fc800078e0006 */
[----:B------:R-:W-:Y:S02]  /*2fc0*/  @!P5 IMAD.IADD R15, R7, 0x1, R14 ;  /* 0x00000001070fd824 */ /* 0x000fe400078e020e */
[----:B------:R-:W-:Y:S02]  /*2fd0*/  @!P5 IMAD.MOV.U32 R14, RZ, RZ, R6 ;  /* 0x000000ffff0ed224 */ /* 0x000fe400078e0006 */
[--C-:B------:R-:W-:Y:S02]  /*2fe0*/  @!P4 IMAD.MOV.U32 R6, RZ, RZ, R2.reuse ;  /* 0x000000ffff06c224 */ /* 0x100fe400078e0002 */
[----:B------:R-:W-:Y:S02]  /*2ff0*/  @!P4 IMAD.MOV.U32 R7, RZ, RZ, R3 ;  /* 0x000000ffff07c224 */ /* 0x000fe400078e0003 */
[----:B------:R-:W-:Y:S02]  /*3000*/  @!P2 IMAD.MOV.U32 R8, RZ, RZ, R2 ;  /* 0x000000ffff08a224 */ /* 0x000fe400078e0002 */
[----:B------:R-:W-:-:S04]  /*3010*/  @!P4 IMAD.WIDE.U32 R6, R100, 0x140, R6 ;  /* 0x000001406406c825 */ /* 0x000fc800078e0006 */
[--C-:B------:R-:W-:Y:S02]  /*3020*/  @!P2 IMAD.MOV.U32 R9, RZ, RZ, R3.reuse ;  /* 0x000000ffff09a224 */ /* 0x100fe400078e0003 */
[--C-:B------:R-:W-:Y:S02]  /*3030*/  @!P1 IMAD.MOV.U32 R16, RZ, RZ, R2.reuse ;  /* 0x000000ffff109224 */ /* 0x100fe400078e0002 */
[--C-:B------:R-:W-:Y:S02]  /*3040*/  @!P1 IMAD.MOV.U32 R17, RZ, RZ, R3.reuse ;  /* 0x000000ffff119224 */ /* 0x100fe400078e0003 */
[----:B------:R-:W-:Y:S02]  /*3050*/  @!P0 IMAD.MOV.U32 R18, RZ, RZ, R2 ;  /* 0x000000ffff128224 */ /* 0x000fe400078e0002 */
[----:B------:R-:W-:Y:S02]  /*3060*/  @!P0 IMAD.MOV.U32 R19, RZ, RZ, R3 ;  /* 0x000000ffff138224 */ /* 0x000fe400078e0003 */
[----:B------:R-:W-:-:S02]  /*3070*/  @!P3 IMAD R10, R101, 0x160, RZ ;  /* 0x00000160650ab824 */ /* 0x000fc400078e02ff */
[C---:B------:R-:W-:Y:S01]  /*3080*/  @!P3 IMAD.WIDE.U32 R2, R100.reuse, 0x160, R2 ;  /* 0x000001606402b825 */ /* 0x040fe200078e0002 */
[----:B------:R-:W-:Y:S03]  /*3090*/  @P6 STS.128 [R231+0xe800], RZ ;  /* 0x00e800ffe7006388 */ /* 0x000fe60000000c00 */
[----:B------:R-:W-:Y:S01]  /*30a0*/  @!P4 IMAD.IADD R13, R7, 0x1, R12 ;  /* 0x00000001070dc824 */ /* 0x000fe200078e020c */
[----:B------:R-:W-:Y:S01]  /*30b0*/  @!PT LDS RZ, [RZ] ;  /* 0x00000000fffff984 */ /* 0x000fe20000000800 */
[----:B------:R-:W-:Y:S01]  /*30c0*/  @!PT LDS RZ, [RZ] ;  /* 0x00000000fffff984 */ /* 0x000fe20000000800 */
[----:B------:R-:W-:Y:S01]  /*30d0*/  @!PT LDS RZ, [RZ] ;  /* 0x00000000fffff984 */ /* 0x000fe20000000800 */
[----:B------:R-:W-:Y:S01]  /*30e0*/  @!P6 LDGSTS.E.BYPASS.LTC128B.128 [R231+0xe800], desc[UR4][R20.64] ;  /* 0x0e80000014e7efae */ /* 0x000fe2000b981a04 */
[----:B------:R-:W-:Y:S02]  /*30f0*/  @!P2 IMAD R0, R101, 0x180, RZ ;  /* 0x000001806500a824 */ /* 0x000fe400078e02ff */
[----:B------:R-:W-:Y:S01]  /*3100*/  @!P2 IMAD.WIDE.U32 R8, R100, 0x180, R8 ;  /* 0x000001806408a825 */ /* 0x000fe200078e0008 */
[----:B------:R-:W-:Y:S03]  /*3110*/  @P5 STS.128 [R231+0xf000], RZ ;  /* 0x00f000ffe7005388 */ /* 0x000fe60000000c00 */
[----:B------:R-:W-:Y:S01]  /*3120*/  @!P4 IMAD.MOV.U32 R12, RZ, RZ, R6 ;  /* 0x000000ffff0cc224 */ /* 0x000fe200078e0006 */
[----:B------:R-:W-:Y:S01]  /*3130*/  @!PT LDS RZ, [RZ] ;  /* 0x00000000fffff984 */ /* 0x000fe20000000800 */
[----:B------:R-:W-:Y:S01]  /*3140*/  @!PT LDS RZ, [RZ] ;  /* 0x00000000fffff984 */ /* 0x000fe20000000800 */
[----:B------:R-:W-:Y:S01]  /*3150*/  @!PT LDS RZ, [RZ] ;  /* 0x00000000fffff984 */ /* 0x000fe20000000800 */
[----:B------:R-:W-:Y:S01]  /*3160*/  @!P5 LDGSTS.E.BYPASS.LTC128B.128 [R231+0xf000], desc[UR4][R14.64] ;  /* 0x0f0000000ee7dfae */ /* 0x000fe2000b981a04 */
[----:B------:R-:W-:-:S02]  /*3170*/  @!P3 IMAD.IADD R11, R3, 0x1, R10 ;  /* 0x00000001030bb824 */ /* 0x000fc400078e020a */
[C---:B------:R-:W-:Y:S02]  /*3180*/  @!P1 IMAD R5, R101.reuse, 0x1a0, RZ ;  /* 0x000001a065059824 */ /* 0x040fe400078e02ff */
[C---:B------:R-:W-:Y:S01]  /*3190*/  @!P1 IMAD.WIDE.U32 R16, R100.reuse, 0x1a0, R16 ;  /* 0x000001a064109825 */ /* 0x040fe200078e0010 */
[----:B------:R-:W-:Y:S03]  /*31a0*/  @P4 STS.128 [R231+0xf800], RZ ;  /* 0x00f800ffe7004388 */ /* 0x000fe60000000c00 */
[----:B------:R-:W-:Y:S01]  /*31b0*/  @!P3 IMAD.MOV.U32 R10, RZ, RZ, R2 ;  /* 0x000000ffff0ab224 */ /* 0x000fe200078e0002 */
[----:B------:R-:W-:Y:S01]  /*31c0*/  @!PT LDS RZ, [RZ] ;  /* 0x00000000fffff984 */ /* 0x000fe20000000800 */
[----:B------:R-:W-:Y:S01]  /*31d0*/  @!PT LDS RZ, [RZ] ;  /* 0x00000000fffff984 */ /* 0x000fe20000000800 */
[----:B------:R-:W-:Y:S01]  /*31e0*/  @!PT LDS RZ, [RZ] ;  /* 0x00000000fffff984 */ /* 0x000fe20000000800 */
[----:B------:R-:W-:Y:S01]  /*31f0*/  @!P4 LDGSTS.E.BYPASS.LTC128B.128 [R231+0xf800], desc[UR4][R12.64] ;  /* 0x0f8000000ce7cfae */ /* 0x000fe2000b981a04 */
[----:B------:R-:W-:Y:S02]  /*3200*/  @!P0 IMAD R22, R101, 0x1c0, RZ ;  /* 0x000001c065168824 */ /* 0x000fe400078e02ff */
[----:B------:R-:W-:Y:S01]  /*3210*/  @!P0 IMAD.WIDE.U32 R18, R100, 0x1c0, R18 ;  /* 0x000001c064128825 */ /* 0x000fe200078e0012 */
[----:B------:R-:W-:Y:S03]  /*3220*/  @P3 STS.128 [R231+0x10000], RZ ;  /* 0x010000ffe7003388 */ /* 0x000fe60000000c00 */
[----:B------:R-:W-:Y:S01]  /*3230*/  @!P2 IMAD.IADD R9, R9, 0x1, R0 ;  /* 0x000000010909a824 */ /* 0x000fe200078e0200 */
[----:B------:R-:W-:Y:S01]  /*3240*/  @!PT LDS RZ, [RZ] ;  /* 0x00000000fffff984 */ /* 0x000fe20000000800 */
[----:B------:R-:W-:Y:S01]  /*3250*/  @!PT LDS RZ, [RZ] ;  /* 0x00000000fffff984 */ /* 0x000fe20000000800 */
[----:B------:R-:W-:Y:S01]  /*3260*/  @!PT LDS RZ, [RZ] ;  /* 0x00000000fffff984 */ /* 0x000fe20000000800 */
[----:B------:R-:W-:Y:S01]  /*3270*/  @!P3 LDGSTS.E.BYPASS.LTC128B.128 [R231+0x10000], desc[UR4][R10.64] ;  /* 0x100000000ae7bfae */ /* 0x000fe2000b981a04 */
[----:B------:R-:W-:-:S02]  /*3280*/  @!P1 IMAD.IADD R7, R17, 0x1, R5 ;  /* 0x0000000111079824 */ /* 0x000fc400078e0205 */
[----:B------:R-:W-:Y:S01]  /*3290*/  @!P1 IMAD.MOV.U32 R6, RZ, RZ, R16 ;  /* 0x000000ffff069224 */ /* 0x000fe200078e0010 */
[----:B------:R-:W-:Y:S01]  /*32a0*/  @P2 STS.128 [R231+0x10800], RZ ;  /* 0x010800ffe7002388 */ /* 0x000fe20000000c00 */
[----:B------:R-:W-:Y:S02]  /*32b0*/  @!P0 IMAD.IADD R3, R19, 0x1, R22 ;  /* 0x0000000113038824 */ /* 0x000fe400078e0216 */
[----:B------:R-:W-:Y:S01]  /*32c0*/  @!P0 IMAD.MOV.U32 R2, RZ, RZ, R18 ;  /* 0x000000ffff028224 */ /* 0x000fe200078e0012 */
        /* <DEDUP_REMOVED lines=13> */
[----:B------:R2:W-:Y:S01]  /*33a0*/  @!P0 LDGSTS.E.BYPASS.LTC128B.128 [R231+0x11800], desc[UR4][R2.64] ;  /* 0x1180000002e78fae */ /* 0x0005e2000b981a04 */
[----:B------:R-:W-:Y:S01]  /*33b0*/  SHF.R.U32.HI R66, RZ, 0x1, R229 ;  /* 0x00000001ff427819 */ /* 0x000fe200000116e5 */
[----:B------:R-:W-:-:S02]  /*33c0*/  IMAD.SHL.U32 R5, R229, 0x40, RZ ;  /* 0x00000040e5057824 */ /* 0x000fc400078e00ff */
[C---:B-1----:R-:W-:Y:S01]  /*33d0*/  IMAD.SHL.U32 R7, R229.reuse, 0x20, RZ ;  /* 0x00000020e5077824 */ /* 0x042fe200078e00ff */
[----:B------:R-:W-:Y:S01]  /*33e0*/  R2P PR, R229, 0x6 ;  /* 0x00000006e5007804 */ /* 0x000fe20000000000 */
[----:B------:R-:W-:Y:S01]  /*33f0*/  IMAD.MOV.U32 R102, RZ, RZ, 0x20 ;  /* 0x00000020ff667424 */ /* 0x000fe200078e00ff */
[----:B------:R-:W-:Y:S01]  /*3400*/  STL [R1+0xc], R39 ;  /* 0x00000c2701007387 */ /* 0x000fe20000100800 */
[----:B------:R-:W-:-:S03]  /*3410*/  IMAD.MOV.U32 R156, RZ, RZ, 0x40 ;  /* 0x00000040ff9c7424 */ /* 0x000fc600078e00ff */
[----:B------:R-:W0:Y:S04]  /*3420*/  LDGDEPBAR ;  /* 0x00000000000079af */ /* 0x000e280000000000 */
[----:B------:R-:W3:Y:S01]  /*3430*/  LD.E R3, desc[UR4][R134.64+0x18c] ;  /* 0x00018c0486037980 */ /* 0x000ee2000c101900 */
[----:B------:R-:W-:Y:S02]  /*3440*/  LOP3.LUT R0, R66, 0x8, RZ, 0xc0, !PT ;  /* 0x0000000842007812 */ /* 0x000fe400078ec0ff */
[C---:B------:R-:W-:Y:S02]  /*3450*/  LOP3.LUT R6, R5.reuse, 0x1c0, RZ, 0xc0, !PT ;  /* 0x000001c005067812 */ /* 0x040fe400078ec0ff */
[----:B--2---:R-:W-:Y:S02]  /*3460*/  LOP3.LUT R2, R0, 0x1c0, R5, 0xf8, !PT ;  /* 0x000001c000027812 */ /* 0x004fe400078ef805 */
[----:B------:R-:W-:-:S02]  /*3470*/  LOP3.LUT R215, R5, 0x200, RZ, 0xc0, !PT ;  /* 0x0000020005d77812 */ /* 0x000fc400078ec0ff */
[----:B------:R-:W-:Y:S02]  /*3480*/  LOP3.LUT R0, R6, 0x8, R229, 0xf8, !PT ;  /* 0x0000000806007812 */ /* 0x000fe400078ef8e5 */
[----:B------:R-:W-:Y:S02]  /*3490*/  LOP3.LUT R6, R5, 0x400, RZ, 0xc0, !PT ;  /* 0x0000040005067812 */ /* 0x000fe400078ec0ff */
[-C--:B------:R-:W-:Y:S02]  /*34a0*/  LOP3.LUT R214, R2, R226.reuse, RZ, 0x3c, !PT ;  /* 0x000000e202d67212 */ /* 0x080fe400078e3cff */
[----:B------:R-:W-:Y:S02]  /*34b0*/  LOP3.LUT R5, R215, 0x7c00, R7, 0xf8, !PT ;  /* 0x00007c00d7057812 */ /* 0x000fe400078ef807 */
[----:B------:R-:W-:Y:S02]  /*34c0*/  LOP3.LUT R2, R0, R226, RZ, 0x3c, !PT ;  /* 0x000000e200027212 */ /* 0x000fe400078e3cff */
[----:B------:R-:W-:-:S03]  /*34d0*/  LOP3.LUT R0, R5, R214, RZ, 0xfc, !PT ;  /* 0x000000d605007212 */ /* 0x000fc600078efcff */
[----:B------:R-:W-:Y:S02]  /*34e0*/  IMAD R2, R2, 0x2, R6 ;  /* 0x0000000202027824 */ /* 0x000fe400078e0206 */
[----:B------:R-:W-:Y:S02]  /*34f0*/  IMAD R228, R0, 0x2, R227 ;  /* 0x0000000200e47824 */ /* 0x000fe400078e02e3 */
[----:B------:R-:W-:-:S03]  /*3500*/  IMAD.IADD R224, R227, 0x1, R2 ;  /* 0x00000001e3e07824 */ /* 0x000fc600078e0202 */
[----:B------:R-:W-:Y:S04]  /*3510*/  LDSM.16.M88.4 R20, [R228] ;  /* 0x00000000e414783b */ /* 0x000fe80000000200 */
[----:B------:R-:W1:Y:S01]  /*3520*/  LDSM.16.M88.4 R8, [R224+0x2000] ;  /* 0x00200000e008783b */ /* 0x000e620000000200 */
[----:B------:R-:W-:-:S03]  /*3530*/  SEL R102, R102, 0xffffffe0, !P1 ;  /* 0xffffffe066667807 */ /* 0x000fc60004800000 */
[----:B------:R-:W-:Y:S02]  /*3540*/  LDSM.16.M88.4 R36, [R224+0x2800] ;  /* 0x00280000e024783b */ /* 0x000fe40000000200 */
[--C-:B------:R-:W-:Y:S02]  /*3550*/  IMAD.IADD R0, R228, 0x1, R102.reuse ;  /* 0x00000001e4007824 */ /* 0x100fe400078e0266 */
[----:B------:R-:W-:Y:S01]  /*3560*/  IMAD.IADD R67, R224, 0x1, R102 ;  /* 0x00000001e0437824 */ /* 0x000fe200078e0266 */
[----:B------:R-:W-:Y:S04]  /*3570*/  LDSM.16.M88.4 R44, [R224+0x3000] ;  /* 0x00300000e02c783b */ /* 0x000fe80000000200 */
[----:B------:R2:W-:Y:S04]  /*3580*/  LDSM.16.M88.4 R16, [R0] ;  /* 0x000000000010783b */ /* 0x0005e80000000200 */
[----:B------:R-:W4:Y:S01]  /*3590*/  LDSM.16.M88.4 R28, [R67+0x2000] ;  /* 0x00200000431c783b */ /* 0x000f220000000200 */
[----:B------:R-:W-:-:S03]  /*35a0*/  SEL R156, R156, 0xffffffc0, !P2 ;  /* 0xffffffc09c9c7807 */ /* 0x000fc60005000000 */
[----:B------:R-:W5:Y:S02]  /*35b0*/  LDSM.16.M88.4 R52, [R67+0x2800] ;  /* 0x002800004334783b */ /* 0x000f640000000200 */
[--C-:B------:R-:W-:Y:S02]  /*35c0*/  IMAD.IADD R112, R224, 0x1, R156.reuse ;  /* 0x00000001e0707824 */ /* 0x100fe400078e029c */
[----:B------:R-:W-:Y:S04]  /*35d0*/  LDSM.16.M88.4 R48, [R67+0x3000] ;  /* 0x003000004330783b */ /* 0x000fe80000000200 */
[----:B------:R-:W-:Y:S04]  /*35e0*/  LDSM.16.M88.4 R72, [R112+0x2000] ;  /* 0x002000007048783b */ /* 0x000fe80000000200 */
[----:B------:R-:W-:Y:S01]  /*35f0*/  LDSM.16.M88.4 R60, [R224+0x3800] ;  /* 0x00380000e03c783b */ /* 0x000fe20000000200 */
[----:B--2---:R-:W-:-:S03]  /*3600*/  IMAD.IADD R0, R228, 0x1, R156 ;  /* 0x00000001e4007824 */ /* 0x004fc600078e029c */
[----:B------:R-:W-:Y:S01]  /*3610*/  STL [R1+0x8], R42 ;  /* 0x0000082a01007387 */ /* 0x000fe20000100800 */
[C---:B-1----:R-:W-:Y:S03]  /*3620*/  HMMA.16816.F32 R24, R20.reuse, R8, RZ ;  /* 0x000000081418723c */ /* 0x042fe600000018ff */
[----:B------:R1:W2:Y:S04]  /*3630*/  LDSM.16.M88.4 R12, [R0] ;  /* 0x00000000000c783b */ /* 0x0002a80000000200 */
[----:B------:R-:W-:Y:S01]  /*3640*/  LDSM.16.M88.4 R76, [R67+0x3800] ;  /* 0x00380000434c783b */ /* 0x000fe20000000200 */
[----:B------:R-:W-:Y:S01]  /*3650*/  HMMA.16816.F32 R8, R20, R10, RZ ;  /* 0x0000000a1408723c */ /* 0x000fe200000018ff */
[----:B------:R-:W-:-:S05]  /*3660*/  IMAD.IADD R7, R102, 0x1, R112 ;  /* 0x0000000166077824 */ /* 0x000fca00078e0270 */
[----:B------:R-:W-:Y:S01]  /*3670*/  LDSM.16.M88.4 R68, [R7+0x2000] ;  /* 0x002000000744783b */ /* 0x000fe20000000200 */
[----:B-1----:R-:W-:-:S05]  /*3680*/  IMAD.IADD R0, R102, 0x1, R0 ;  /* 0x0000000166007824 */ /* 0x002fca00078e0200 */
[C---:B----4-:R-:W-:Y:S08]  /*3690*/  HMMA.16816.F32 R40, R16.reuse, R28, R24 ;  /* 0x0000001c1028723c */ /* 0x050ff00000001818 */
[----:B------:R-:W-:Y:S01]  /*36a0*/  HMMA.16816.F32 R56, R16, R30, R8 ;  /* 0x0000001e1038723c */ /* 0x000fe20000001808 */
[----:B------:R-:W1:Y:S07]  /*36b0*/  LDSM.16.M88.4 R8, [R0] ;  /* 0x000000000008783b */ /* 0x000e6e0000000200 */
[C---:B------:R-:W-:Y:S08]  /*36c0*/  HMMA.16816.F32 R24, R20.reuse, R36, RZ ;  /* 0x000000241418723c */ /* 0x040ff000000018ff */
[C---:B------:R-:W-:Y:S08]  /*36d0*/  HMMA.16816.F32 R28, R20.reuse, R46, RZ ;  /* 0x0000002e141c723c */ /* 0x040ff000000018ff */
[----:B------:R-:W-:Y:S01]  /*36e0*/  HMMA.16816.F32 R32, R20, R44, RZ ;  /* 0x0000002c1420723c */ /* 0x000fe200000018ff */
[----:B------:R-:W-:Y:S07]  /*36f0*/  LDSM.16.M88.4 R44, [R224+0x4000] ;  /* 0x00400000e02c783b */ /* 0x000fee0000000200 */
[----:B-----5:R-:W-:Y:S08]  /*3700*/  HMMA.16816.F32 R80, R16, R52, R24 ;  /* 0x000000341050723c */ /* 0x020ff00000001818 */
[----:B--2---:R-:W-:Y:S01]  /*3710*/  HMMA.16816.F32 R24, R12, R72, R40 ;  /* 0x000000480c18723c */ /* 0x004fe20000001828 */
[----:B------:R-:W2:Y:S07]  /*3720*/  LDSM.16.M88.4 R40, [R112+0x2800] ;  /* 0x002800007028783b */ /* 0x000eae0000000200 */
[----:B------:R-:W-:Y:S08]  /*3730*/  HMMA.16816.F32 R92, R16, R50, R28 ;  /* 0x00000032105c723c */ /* 0x000ff0000000181c */
[C---:B------:R-:W-:Y:S08]  /*3740*/  HMMA.16816.F32 R28, R20.reuse, R60, RZ ;  /* 0x0000003c141c723c */ /* 0x040ff000000018ff */
[----:B------:R-:W-:Y:S08]  /*3750*/  HMMA.16816.F32 R36, R20, R38, RZ ;  /* 0x000000261424723c */ /* 0x000ff000000018ff */
[----:B------:R-:W-:Y:S01]  /*3760*/  HMMA.16816.F32 R88, R16, R48, R32 ;  /* 0x000000301058723c */ /* 0x000fe20000001820 */
[----:B------:R-:W4:Y:S07]  /*3770*/  LDSM.16.M88.4 R48, [R7+0x2800] ;  /* 0x002800000730783b */ /* 0x000f2e0000000200 */
[----:B-1----:R-:W-:Y:S08]  /*3780*/  HMMA.16816.F32 R32, R8, R68, R24 ;  /* 0x000000440820723c */ /* 0x002ff00000001818 */
[----:B------:R-:W-:Y:S01]  /*3790*/  HMMA.16816.F32 R24, R12, R74, R56 ;  /* 0x0000004a0c18723c */ /* 0x000fe20000001838 */
[----:B------:R-:W-:Y:S07]  /*37a0*/  LDSM.16.M88.4 R56, [R7+0x3000] ;  /* 0x003000000738783b */ /* 0x000fee0000000200 */
[C---:B------:R-:W-:Y:S08]  /*37b0*/  HMMA.16816.F32 R96, R16.reuse, R76, R28 ;  /* 0x0000004c1060723c */ /* 0x040ff0000000181c */
[----:B------:R-:W-:Y:S01]  /*37c0*/  HMMA.16816.F32 R84, R16, R54, R36 ;  /* 0x000000361054723c */ /* 0x000fe20000001824 */
[----:B------:R-:W1:Y:S07]  /*37d0*/  LDSM.16.M88.4 R52, [R67+0x4000] ;  /* 0x004000004334783b */ /* 0x000e6e0000000200 */
[----:B------:R-:W-:Y:S01]  /*37e0*/  HMMA.16816.F32 R28, R20, R62, RZ ;  /* 0x0000003e141c723c */ /* 0x000fe200000018ff */
[----:B------:R-:W5:Y:S07]  /*37f0*/  LDSM.16.M88.4 R60, [R224+0x4800] ;  /* 0x00480000e03c783b */ /* 0x000f6e0000000200 */
[----:B------:R-:W-:Y:S01]  /*3800*/  HMMA.16816.F32 R36, R8, R70, R24 ;  /* 0x000000460824723c */ /* 0x000fe20000001818 */
[----:B------:R-:W5:Y:S07]  /*3810*/  LDSM.16.M88.4 R68, [R112+0x3000] ;  /* 0x003000007044783b */ /* 0x000f6e0000000200 */
[----:B--2---:R-:W-:Y:S08]  /*3820*/  HMMA.16816.F32 R24, R12, R40, R80 ;  /* 0x000000280c18723c */ /* 0x004ff00000001850 */
[----:B------:R-:W-:Y:S08]  /*3830*/  HMMA.16816.F32 R80, R16, R78, R28 ;  /* 0x0000004e1050723c */ /* 0x000ff0000000181c */
[----:B------:R-:W-:Y:S01]  /*3840*/  HMMA.16816.F32 R28, R20, R44, RZ ;  /* 0x0000002c141c723c */ /* 0x000fe200000018ff */
[----:B---3--:R-:W-:-:S04]  /*3850*/  FMUL.FTZ R0, R32, R3 ;  /* 0x0000000320007220 */ /* 0x008fc80000410000 */
[----:B------:R2:W-:Y:S02]  /*3860*/  MUFU.TANH R170, R0 ;  /* 0x0000000000aa7308 */ /* 0x0005e40000002400 */
[----:B--2---:R-:W-:-:S06]  /*3870*/  FMUL.FTZ R0, R33, R3 ;  /* 0x0000000321007220 */ /* 0x004fcc0000410000 */
[----:B------:R2:W-:Y:S02]  /*3880*/  MUFU.TANH R194, R0 ;  /* 0x0000000000c27308 */ /* 0x0005e40000002400 */
[----:B--2---:R-:W-:-:S06]  /*3890*/  FMUL.FTZ R0, R34, R3 ;  /* 0x0000000322007220 */ /* 0x004fcc0000410000 */
[----:B------:R2:W3:Y:S02]  /*38a0*/  MUFU.TANH R168, R0 ;  /* 0x0000000000a87308 */ /* 0x0004e40000002400 */
[-C--:B--2---:R-:W-:Y:S02]  /*38b0*/  FMUL.FTZ R0, R35, R3.reuse ;  /* 0x0000000323007220 */ /* 0x084fe40000410000 */
[----:B----4-:R-:W-:Y:S04]  /*38c0*/  HMMA.16816.F32 R32, R8, R48, R24 ;  /* 0x000000300820723c */ /* 0x010fe80000001818 */
[----:B------:R2:W4:Y:S04]  /*38d0*/  MUFU.TANH R179, R0 ;  /* 0x0000000000b37308 */ /* 0x0005280000002400 */
[----:B------:R-:W-:Y:S01]  /*38e0*/  HMMA.16816.F32 R24, R12, R42, R84 ;  /* 0x0000002a0c18723c */ /* 0x000fe20000001854 */
[----:B------:R-:W-:Y:S07]  /*38f0*/  LDSM.16.M88.4 R40, [R7+0x3800] ;  /* 0x003800000728783b */ /* 0x000fee0000000200 */
[----:B-1----:R-:W-:Y:S01]  /*3900*/  HMMA.16816.F32 R84, R16, R52, R28 ;  /* 0x000000341054723c */ /* 0x002fe2000000181c */
[----:B--2---:R-:W-:-:S07]  /*3910*/  FMUL.FTZ R0, R36, R3 ;  /* 0x0000000324007220 */ /* 0x004fce0000410000 */
[----:B------:R-:W-:Y:S01]  /*3920*/  HMMA.16816.F32 R28, R20, R46, RZ ;  /* 0x0000002e141c723c */ /* 0x000fe200000018ff */
[----:B------:R-:W1:Y:S01]  /*3930*/  LDSM.16.M88.4 R44, [R67+0x4800] ;  /* 0x00480000432c783b */ /* 0x000e620000000200 */
[----:B------:R2:W-:Y:S02]  /*3940*/  MUFU.TANH R192, R0 ;  /* 0x0000000000c07308 */ /* 0x0005e40000002400 */
[----:B--2---:R-:W-:-:S06]  /*3950*/  FMUL.FTZ R0, R37, R3 ;  /* 0x0000000325007220 */ /* 0x004fcc0000410000 */
[----:B------:R2:W-:Y:S10]  /*3960*/  MUFU.TANH R193, R0 ;  /* 0x0000000000c17308 */ /* 0x0005f40000002400 */
[----:B------:R-:W-:Y:S01]  /*3970*/  HMMA.16816.F32 R72, R16, R54, R28 ;  /* 0x000000361048723c */ /* 0x000fe2000000181c */
[----:B------:R-:W-:Y:S01]  /*3980*/  LDSM.16.M88.4 R52, [R224+0x5000] ;  /* 0x00500000e034783b */ /* 0x000fe20000000200 */
[----:B--2---:R-:W-:-:S04]  /*3990*/  FMUL.FTZ R0, R38, R3 ;  /* 0x0000000326007220 */ /* 0x004fc80000410000 */
[----:B------:R2:W4:Y:S02]  /*39a0*/  MUFU.TANH R155, R0 ;  /* 0x00000000009b7308 */ /* 0x0005240000002400 */
[----:B-----5:R-:W-:Y:S01]  /*39b0*/  HMMA.16816.F32 R28, R20, R60, RZ ;  /* 0x0000003c141c723c */ /* 0x020fe200000018ff */
[----:B--2---:R-:W-:-:S07]  /*39c0*/  FMUL.FTZ R0, R39, R3 ;  /* 0x0000000327007220 */ /* 0x004fce0000410000 */
[----:B------:R-:W-:Y:S01]  /*39d0*/  HMMA.16816.F32 R36, R8, R50, R24 ;  /* 0x000000320824723c */ /* 0x000fe20000001818 */
[----:B------:R-:W2:Y:S01]  /*39e0*/  LDSM.16.M88.4 R48, [R112+0x3800] ;  /* 0x003800007030783b */ /* 0x000ea20000000200 */
[----:B------:R5:W4:Y:S06]  /*39f0*/  MUFU.TANH R160, R0 ;  /* 0x0000000000a07308 */ /* 0x000b2c0000002400 */
[----:B------:R-:W-:Y:S01]  /*3a00*/  HMMA.16816.F32 R24, R12, R68, R88 ;  /* 0x000000440c18723c */ /* 0x000fe20000001858 */
[----:B-----5:R-:W-:-:S04]  /*3a10*/  FMUL.FTZ R0, R32, R3 ;  /* 0x0000000320007220 */ /* 0x020fc80000410000 */
[----:B------:R5:W-:Y:S02]  /*3a20*/  MUFU.TANH R190, R0 ;  /* 0x0000000000be7308 */ /* 0x000be40000002400 */
[----:B-----5:R-:W-:-:S06]  /*3a30*/  FMUL.FTZ R0, R33, R3 ;  /* 0x0000000321007220 */ /* 0x020fcc0000410000 */
[----:B------:R5:W-:Y:S02]  /*3a40*/  MUFU.TANH R191, R0 ;  /* 0x0000000000bf7308 */ /* 0x000be40000002400 */
[----:B-----5:R-:W-:-:S06]  /*3a50*/  FMUL.FTZ R0, R34, R3 ;  /* 0x0000000322007220 */ /* 0x020fcc0000410000 */
[----:B------:R5:W4:Y:S02]  /*3a60*/  MUFU.TANH R132, R0 ;  /* 0x0000000000847308 */ /* 0x000b240000002400 */
[-C--:B-----5:R-:W-:Y:S02]  /*3a70*/  FMUL.FTZ R0, R35, R3.reuse ;  /* 0x0000000323007220 */ /* 0x0a0fe40000410000 */
[----:B------:R-:W-:Y:S04]  /*3a80*/  HMMA.16816.F32 R32, R8, R56, R24 ;  /* 0x000000380820723c */ /* 0x000fe80000001818 */
[----:B------:R5:W4:Y:S04]  /*3a90*/  MUFU.TANH R140, R0 ;  /* 0x00000000008c7308 */ /* 0x000b280000002400 */
[----:B------:R-:W-:Y:S08]  /*3aa0*/  HMMA.16816.F32 R24, R12, R70, R92 ;  /* 0x000000460c18723c */ /* 0x000ff0000000185c */
[----:B-1----:R-:W-:Y:S01]  /*3ab0*/  HMMA.16816.F32 R68, R16, R44, R28 ;  /* 0x0000002c1044723c */ /* 0x002fe2000000181c */
[----:B-----5:R-:W-:-:S07]  /*3ac0*/  FMUL.FTZ R0, R36, R3 ;  /* 0x0000000324007220 */ /* 0x020fce0000410000 */
[----:B------:R-:W-:Y:S01]  /*3ad0*/  HMMA.16816.F32 R28, R20, R62, RZ ;  /* 0x0000003e141c723c */ /* 0x000fe200000018ff */
[----:B------:R1:W-:Y:S01]  /*3ae0*/  MUFU.TANH R148, R0 ;  /* 0x0000000000947308 */ /* 0x0003e20000002400 */
[----:B------:R-:W-:Y:S01]  /*3af0*/  LDSM.16.M88.4 R60, [R224+0x5800] ;  /* 0x00580000e03c783b */ /* 0x000fe20000000200 */
[----:B-1----:R-:W-:-:S06]  /*3b00*/  FMUL.FTZ R0, R37, R3 ;  /* 0x0000000325007220 */ /* 0x002fcc0000410000 */
[----:B------:R1:W-:Y:S11]  /*3b10*/  MUFU.TANH R189, R0 ;  /* 0x0000000000bd7308 */ /* 0x0003f60000002400 */
[----:B------:R-:W-:Y:S01]  /*3b20*/  HMMA.16816.F32 R76, R16, R46, R28 ;  /* 0x0000002e104c723c */ /* 0x000fe2000000181c */
[----:B------:R-:W-:Y:S01]  /*3b30*/  LDSM.16.M88.4 R44, [R112+0x4000] ;  /* 0x00400000702c783b */ /* 0x000fe20000000200 */
[----:B-1----:R-:W-:-:S04]  /*3b40*/  FMUL.FTZ R0, R38, R3 ;  /* 0x0000000326007220 */ /* 0x002fc80000410000 */
[----:B------:R1:W5:Y:S02]  /*3b50*/  MUFU.TANH R122, R0 ;  /* 0x00000000007a7308 */ /* 0x0003640000002400 */
[-C--:B-1----:R-:W-:Y:S02]  /*3b60*/  FMUL.FTZ R0, R39, R3.reuse ;  /* 0x0000000327007220 */ /* 0x082fe40000410000 */
[----:B------:R-:W-:Y:S01]  /*3b70*/  HMMA.16816.F32 R36, R8, R58, R24 ;  /* 0x0000003a0824723c */ /* 0x000fe20000001818 */
[----:B------:R-:W1:Y:S03]  /*3b80*/  LDSM.16.M88.4 R56, [R67+0x5000] ;  /* 0x005000004338783b */ /* 0x000e660000000200 */
[----:B------:R3:W5:Y:S04]  /*3b90*/  MUFU.TANH R106, R0 ;  /* 0x00000000006a7308 */ /* 0x0007680000002400 */
[----:B--2---:R-:W-:Y:S01]  /*3ba0*/  HMMA.16816.F32 R24, R12, R48, R96 ;  /* 0x000000300c18723c */ /* 0x004fe20000001860 */
[----:B---3--:R-:W-:-:S04]  /*3bb0*/  FMUL.FTZ R0, R32, R3 ;  /* 0x0000000320007220 */ /* 0x008fc80000410000 */
[----:B------:R2:W-:Y:S03]  /*3bc0*/  MUFU.TANH R127, R0 ;  /* 0x00000000007f7308 */ /* 0x0005e60000002400 */
[----:B------:R-:W-:Y:S01]  /*3bd0*/  HMMA.16816.F32 R28, R20, R52, RZ ;  /* 0x00000034141c723c */ /* 0x000fe200000018ff */
[----:B--2---:R-:W-:-:S04]  /*3be0*/  FMUL.FTZ R0, R33, R3 ;  /* 0x0000000321007220 */ /* 0x004fc80000410000 */
[----:B------:R2:W-:Y:S02]  /*3bf0*/  MUFU.TANH R108, R0 ;  /* 0x00000000006c7308 */ /* 0x0005e40000002400 */
[----:B--2---:R-:W-:-:S06]  /*3c00*/  FMUL.FTZ R0, R34, R3 ;  /* 0x0000000322007220 */ /* 0x004fcc0000410000 */
[----:B------:R2:W3:Y:S02]  /*3c10*/  MUFU.TANH R103, R0 ;  /* 0x0000000000677308 */ /* 0x0004e40000002400 */
[-C--:B--2---:R-:W-:Y:S02]  /*3c20*/  FMUL.FTZ R0, R35, R3.reuse ;  /* 0x0000000323007220 */ /* 0x084fe40000410000 */
[----:B------:R-:W-:Y:S04]  /*3c30*/  HMMA.16816.F32 R32, R8, R40, R24 ;  /* 0x000000280820723c */ /* 0x000fe80000001818 */
[----:B------:R2:W3:Y:S04]  /*3c40*/  MUFU.TANH R105, R0 ;  /* 0x0000000000697308 */ /* 0x0004e80000002400 */
[----:B------:R-:W-:Y:S01]  /*3c50*/  HMMA.16816.F32 R24, R12, R50, R80 ;  /* 0x000000320c18723c */ /* 0x000fe20000001850 */
[----:B------:R-:W4:Y:S01]  /*3c60*/  LDSM.16.M88.4 R48, [R7+0x4000] ;  /* 0x004000000730783b */ /* 0x000f220000000200 */
[----:B--2---:R-:W-:-:S04]  /*3c70*/  FMUL.FTZ R0, R36, R3 ;  /* 0x0000000324007220 */ /* 0x004fc80000410000 */
[----:B------:R2:W-:Y:S02]  /*3c80*/  MUFU.TANH R109, R0 ;  /* 0x00000000006d7308 */ /* 0x0005e40000002400 */
[----:B-1----:R-:W-:Y:S01]  /*3c90*/  HMMA.16816.F32 R80, R16, R56, R28 ;  /* 0x000000381050723c */ /* 0x002fe2000000181c */
[----:B--2---:R-:W-:-:S05]  /*3ca0*/  FMUL.FTZ R0, R37, R3 ;  /* 0x0000000325007220 */ /* 0x004fca0000410000 */
[----:B------:R1:W-:Y:S02]  /*3cb0*/  MUFU.TANH R107, R0 ;  /* 0x00000000006b7308 */ /* 0x0003e40000002400 */
[----:B------:R-:W-:Y:S01]  /*3cc0*/  HMMA.16816.F32 R28, R20, R54, RZ ;  /* 0x00000036141c723c */ /* 0x000fe200000018ff */
[----:B------:R-:W2:Y:S01]  /*3cd0*/  LDSM.16.M88.4 R52, [R67+0x5800] ;  /* 0x005800004334783b */ /* 0x000ea20000000200 */
[----:B-1----:R-:W-:-:S04]  /*3ce0*/  FMUL.FTZ R0, R38, R3 ;  /* 0x0000000326007220 */ /* 0x002fc80000410000 */
[----:B------:R1:W3:Y:S02]  /*3cf0*/  MUFU.TANH R104, R0 ;  /* 0x0000000000687308 */ /* 0x0002e40000002400 */
[-C--:B-1----:R-:W-:Y:S02]  /*3d00*/  FMUL.FTZ R0, R39, R3.reuse ;  /* 0x0000000327007220 */ /* 0x082fe40000410000 */
[----:B------:R-:W-:Y:S01]  /*3d10*/  HMMA.16816.F32 R36, R8, R42, R24 ;  /* 0x0000002a0824723c */ /* 0x000fe20000001818 */
[----:B------:R-:W-:Y:S03]  /*3d20*/  LDSM.16.M88.4 R40, [R7+0x4800] ;  /* 0x004800000728783b */ /* 0x000fe60000000200 */
[----:B------:R1:W3:Y:S04]  /*3d30*/  MUFU.TANH R110, R0 ;  /* 0x00000000006e7308 */ /* 0x0002e80000002400 */
[----:B------:R-:W-:Y:S01]  /*3d40*/  HMMA.16816.F32 R24, R12, R44, R84 ;  /* 0x0000002c0c18723c */ /* 0x000fe20000001854 */
[----:B-1----:R-:W-:-:S04]  /*3d50*/  FMUL.FTZ R0, R32, R3 ;  /* 0x0000000320007220 */ /* 0x002fc80000410000 */
[----:B------:R1:W3:Y:S03]  /*3d60*/  MUFU.TANH R113, R0 ;  /* 0x0000000000717308 */ /* 0x0002e60000002400 */
[----:B------:R-:W-:Y:S01]  /*3d70*/  HMMA.16816.F32 R84, R16, R58, R28 ;  /* 0x0000003a1054723c */ /* 0x000fe2000000181c */
[----:B------:R-:W5:Y:S01]  /*3d80*/  LDSM.16.M88.4 R56, [R112+0x4800] ;  /* 0x004800007038783b */ /* 0x000f620000000200 */
[----:B-1----:R-:W-:-:S04]  /*3d90*/  FMUL.FTZ R0, R33, R3 ;  /* 0x0000000321007220 */ /* 0x002fc80000410000 */
[----:B------:R1:W-:Y:S02]  /*3da0*/  MUFU.TANH R188, R0 ;  /* 0x0000000000bc7308 */ /* 0x0003e40000002400 */
[----:B------:R-:W-:Y:S01]  /*3db0*/  HMMA.16816.F32 R28, R20, R60, RZ ;  /* 0x0000003c141c723c */ /* 0x000fe200000018ff */
[----:B-1----:R-:W-:-:S05]  /*3dc0*/  FMUL.FTZ R0, R34, R3 ;  /* 0x0000000322007220 */ /* 0x002fca0000410000 */
[----:B------:R1:W3:Y:S02]  /*3dd0*/  MUFU.TANH R111, R0 ;  /* 0x00000000006f7308 */ /* 0x0002e40000002400 */
[-C--:B-1----:R-:W-:Y:S02]  /*3de0*/  FMUL.FTZ R0, R35, R3.reuse ;  /* 0x0000000323007220 */ /* 0x082fe40000410000 */
[----:B----4-:R-:W-:Y:S04]  /*3df0*/  HMMA.16816.F32 R32, R8, R48, R24 ;  /* 0x000000300820723c */ /* 0x010fe80000001818 */
[----:B------:R1:W4:Y:S04]  /*3e00*/  MUFU.TANH R119, R0 ;  /* 0x0000000000777308 */ /* 0x0003280000002400 */
[----:B------:R-:W-:Y:S01]  /*3e10*/  HMMA.16816.F32 R24, R12, R46, R72 ;  /* 0x0000002e0c18723c */ /* 0x000fe20000001848 */
[----:B------:R-:W3:Y:S01]  /*3e20*/  LDSM.16.M88.4 R44, [R224+0x6000] ;  /* 0x00600000e02c783b */ /* 0x000ee20000000200 */
[----:B-1----:R-:W-:-:S04]  /*3e30*/  FMUL.FTZ R0, R36, R3 ;  /* 0x0000000324007220 */ /* 0x002fc80000410000 */
[----:B------:R1:W-:Y:S02]  /*3e40*/  MUFU.TANH R187, R0 ;  /* 0x0000000000bb7308 */ /* 0x0003e40000002400 */
[----:B--2---:R-:W-:Y:S01]  /*3e50*/  HMMA.16816.F32 R88, R16, R52, R28 ;  /* 0x000000341058723c */ /* 0x004fe2000000181c */
[----:B-1----:R-:W-:-:S05]  /*3e60*/  FMUL.FTZ R0, R37, R3 ;  /* 0x0000000325007220 */ /* 0x002fca0000410000 */
[----:B------:R1:W-:Y:S02]  /*3e70*/  MUFU.TANH R186, R0 ;  /* 0x0000000000ba7308 */ /* 0x0003e40000002400 */
[----:B------:R-:W-:Y:S01]  /*3e80*/  HMMA.16816.F32 R28, R20, R62, RZ ;  /* 0x0000003e141c723c */ /* 0x000fe200000018ff */
[----:B------:R-:W-:Y:S01]  /*3e90*/  LDSM.16.M88.4 R60, [R224+0x6800] ;  /* 0x00680000e03c783b */ /* 0x000fe20000000200 */
[----:B-1----:R-:W-:-:S04]  /*3ea0*/  FMUL.FTZ R0, R38, R3 ;  /* 0x0000000326007220 */ /* 0x002fc80000410000 */
[----:B------:R1:W2:Y:S02]  /*3eb0*/  MUFU.TANH R114, R0 ;  /* 0x0000000000727308 */ /* 0x0002a40000002400 */
[-C--:B-1----:R-:W-:Y:S02]  /*3ec0*/  FMUL.FTZ R0, R39, R3.reuse ;  /* 0x0000000327007220 */ /* 0x082fe40000410000 */
[----:B------:R-:W-:Y:S01]  /*3ed0*/  HMMA.16816.F32 R36, R8, R50, R24 ;  /* 0x000000320824723c */ /* 0x000fe20000001818 */
[----:B------:R-:W1:Y:S03]  /*3ee0*/  LDSM.16.M88.4 R48, [R67+0x6000] ;  /* 0x006000004330783b */ /* 0x000e660000000200 */
[----:B------:R4:W2:Y:S04]  /*3ef0*/  MUFU.TANH R115, R0 ;  /* 0x0000000000737308 */ /* 0x0008a80000002400 */
[----:B-----5:R-:W-:Y:S01]  /*3f00*/  HMMA.16816.F32 R24, R12, R56, R68 ;  /* 0x000000380c18723c */ /* 0x020fe20000001844 */
[----:B------:R-:W5:Y:S07]  /*3f10*/  LDSM.16.M88.4 R68, [R112+0x5000] ;  /* 0x005000007044783b */ /* 0x000f6e0000000200 */
[----:B------:R-:W-:Y:S01]  /*3f20*/  HMMA.16816.F32 R72, R16, R54, R28 ;  /* 0x000000361048723c */ /* 0x000fe2000000181c */
[----:B------:R-:W2:Y:S01]  /*3f30*/  LDSM.16.M88.4 R52, [R7+0x5000] ;  /* 0x005000000734783b */ /* 0x000ea20000000200 */
[----:B----4-:R-:W-:-:S06]  /*3f40*/  FMUL.FTZ R0, R32, R3 ;  /* 0x0000000320007220 */ /* 0x010fcc0000410000 */
[----:B---3--:R-:W-:Y:S01]  /*3f50*/  HMMA.16816.F32 R28, R20, R44, RZ ;  /* 0x0000002c141c723c */ /* 0x008fe200000018ff */
[----:B------:R3:W-:Y:S02]  /*3f60*/  MUFU.TANH R123, R0 ;  /* 0x00000000007b7308 */ /* 0x0007e40000002400 */
[----:B---3--:R-:W-:-:S06]  /*3f70*/  FMUL.FTZ R0, R33, R3 ;  /* 0x0000000321007220 */ /* 0x008fcc0000410000 */
[----:B------:R3:W-:Y:S02]  /*3f80*/  MUFU.TANH R121, R0 ;  /* 0x0000000000797308 */ /* 0x0007e40000002400 */
[----:B---3--:R-:W-:-:S06]  /*3f90*/  FMUL.FTZ R0, R34, R3 ;  /* 0x0000000322007220 */ /* 0x008fcc0000410000 */
[----:B------:R3:W4:Y:S02]  /*3fa0*/  MUFU.TANH R116, R0 ;  /* 0x0000000000747308 */ /* 0x0007240000002400 */
[-C--:B---3--:R-:W-:Y:S02]  /*3fb0*/  FMUL.FTZ R0, R35, R3.reuse ;  /* 0x0000000323007220 */ /* 0x088fe40000410000 */
[----:B------:R-:W-:Y:S04]  /*3fc0*/  HMMA.16816.F32 R32, R8, R40, R24 ;  /* 0x000000280820723c */ /* 0x000fe80000001818 */
[----:B------:R3:W4:Y:S04]  /*3fd0*/  MUFU.TANH R117, R0 ;  /* 0x0000000000757308 */ /* 0x0007280000002400 */
[----:B------:R-:W-:Y:S01]  /*3fe0*/  HMMA.16816.F32 R24, R12, R58, R76 ;  /* 0x0000003a0c18723c */ /* 0x000fe2000000184c */
[----:B------:R-:W-:Y:S07]  /*3ff0*/  LDSM.16.M88.4 R56, [R224+0x7000] ;  /* 0x00700000e038783b */ /* 0x000fee0000000200 */
[----:B-1----:R-:W-:Y:S01]  /*4000*/  HMMA.16816.F32 R76, R16, R48, R28 ;  /* 0x00000030104c723c */ /* 0x002fe2000000181c */
[----:B---3--:R-:W-:-:S07]  /*4010*/  FMUL.FTZ R0, R36, R3 ;  /* 0x0000000324007220 */ /* 0x008fce0000410000 */
[----:B------:R-:W-:Y:S01]  /*4020*/  HMMA.16816.F32 R28, R20, R46, RZ ;  /* 0x0000002e141c723c */ /* 0x000fe200000018ff */
[----:B------:R1:W-:Y:S01]  /*4030*/  MUFU.TANH R124, R0 ;  /* 0x00000000007c7308 */ /* 0x0003e20000002400 */
[----:B------:R-:W-:Y:S01]  /*4040*/  LDSM.16.M88.4 R44, [R7+0x5800] ;  /* 0x00580000072c783b */ /* 0x000fe20000000200 */
[----:B-1----:R-:W-:-:S06]  /*4050*/  FMUL.FTZ R0, R37, R3 ;  /* 0x0000000325007220 */ /* 0x002fcc0000410000 */
[----:B------:R1:W-:Y:S02]  /*4060*/  MUFU.TANH R120, R0 ;  /* 0x0000000000787308 */ /* 0x0003e40000002400 */
[----:B-1----:R-:W-:-:S06]  /*4070*/  FMUL.FTZ R0, R38, R3 ;  /* 0x0000000326007220 */ /* 0x002fcc0000410000 */
[----:B------:R1:W3:Y:S02]  /*4080*/  MUFU.TANH R118, R0 ;  /* 0x0000000000767308 */ /* 0x0002e40000002400 */
[-C--:B-1----:R-:W-:Y:S02]  /*4090*/  FMUL.FTZ R0, R39, R3.reuse ;  /* 0x0000000327007220 */ /* 0x082fe40000410000 */
[----:B------:R-:W-:Y:S01]  /*40a0*/  HMMA.16816.F32 R36, R8, R42, R24 ;  /* 0x0000002a0824723c */ /* 0x000fe20000001818 */
[----:B------:R-:W1:Y:S03]  /*40b0*/  LDSM.16.M88.4 R40, [R67+0x6800] ;  /* 0x006800004328783b */ /* 0x000e660000000200 */
[----:B------:R2:W3:Y:S04]  /*40c0*/  MUFU.TANH R125, R0 ;  /* 0x00000000007d7308 */ /* 0x0004e80000002400 */
[----:B-----5:R-:W-:Y:S08]  /*40d0*/  HMMA.16816.F32 R24, R12, R68, R80 ;  /* 0x000000440c18723c */ /* 0x020ff00000001850 */
[----:B------:R-:W-:Y:S01]  /*40e0*/  HMMA.16816.F32 R80, R16, R50, R28 ;  /* 0x000000321050723c */ /* 0x000fe2000000181c */
[----:B------:R-:W5:Y:S01]  /*40f0*/  LDSM.16.M88.4 R48, [R112+0x5800] ;  /* 0x005800007030783b */ /* 0x000f620000000200 */
[----:B--2---:R-:W-:-:S04]  /*4100*/  FMUL.FTZ R0, R32, R3 ;  /* 0x0000000320007220 */ /* 0x004fc80000410000 */
[----:B------:R2:W-:Y:S02]  /*4110*/  MUFU.TANH R133, R0 ;  /* 0x0000000000857308 */ /* 0x0005e40000002400 */
[----:B------:R-:W-:Y:S01]  /*4120*/  HMMA.16816.F32 R28, R20, R60, RZ ;  /* 0x0000003c141c723c */ /* 0x000fe200000018ff */
[----:B--2---:R-:W-:-:S05]  /*4130*/  FMUL.FTZ R0, R33, R3 ;  /* 0x0000000321007220 */ /* 0x004fca0000410000 */
[----:B------:R2:W-:Y:S02]  /*4140*/  MUFU.TANH R131, R0 ;  /* 0x0000000000837308 */ /* 0x0005e40000002400 */
[----:B--2---:R-:W-:-:S06]  /*4150*/  FMUL.FTZ R0, R34, R3 ;  /* 0x0000000322007220 */ /* 0x004fcc0000410000 */
[----:B------:R2:W3:Y:S02]  /*4160*/  MUFU.TANH R126, R0 ;  /* 0x00000000007e7308 */ /* 0x0004e40000002400 */
[-C--:B--2---:R-:W-:Y:S02]  /*4170*/  FMUL.FTZ R0, R35, R3.reuse ;  /* 0x0000000323007220 */ /* 0x084fe40000410000 */
[----:B------:R-:W-:Y:S04]  /*4180*/  HMMA.16816.F32 R32, R8, R52, R24 ;  /* 0x000000340820723c */ /* 0x000fe80000001818 */
[----:B------:R2:W3:Y:S04]  /*4190*/  MUFU.TANH R128, R0 ;  /* 0x0000000000807308 */ /* 0x0004e80000002400 */
[----:B------:R-:W-:Y:S01]  /*41a0*/  HMMA.16816.F32 R24, R12, R70, R84 ;  /* 0x000000460c18723c */ /* 0x000fe20000001854 */
[----:B------:R-:W-:Y:S01]  /*41b0*/  LDSM.16.M88.4 R68, [R112+0x6000] ;  /* 0x006000007044783b */ /* 0x000fe20000000200 */
        /* <DEDUP_REMOVED lines=11> */
[----:B------:R-:W1:Y:S03]  /*4270*/  LDSM.16.M88.4 R52, [R224+0x7800] ;  /* 0x00780000e034783b */ /* 0x000e660000000200 */
[----:B------:R4:W3:Y:S04]  /*4280*/  MUFU.TANH R137, R0 ;  /* 0x0000000000897308 */ /* 0x0008e80000002400 */
[----:B-----5:R-:W-:Y:S01]  /*4290*/  HMMA.16816.F32 R24, R12, R48, R88 ;  /* 0x000000300c18723c */ /* 0x020fe20000001858 */
[----:B----4-:R-:W-:-:S04]  /*42a0*/  FMUL.FTZ R0, R32, R3 ;  /* 0x0000000320007220 */ /* 0x010fc80000410000 */
[----:B------:R4:W-:Y:S03]  /*42b0*/  MUFU.TANH R142, R0 ;  /* 0x00000000008e7308 */ /* 0x0009e60000002400 */
[----:B------:R-:W-:Y:S01]  /*42c0*/  HMMA.16816.F32 R92, R16, R42, R28 ;  /* 0x0000002a105c723c */ /* 0x000fe2000000181c */
[----:B------:R-:W5:Y:S01]  /*42d0*/  LDSM.16.M88.4 R40, [R7+0x6000] ;  /* 0x006000000728783b */ /* 0x000f620000000200 */
[----:B----4-:R-:W-:-:S04]  /*42e0*/  FMUL.FTZ R0, R33, R3 ;  /* 0x0000000321007220 */ /* 0x010fc80000410000 */
[----:B------:R4:W-:Y:S02]  /*42f0*/  MUFU.TANH R143, R0 ;  /* 0x00000000008f7308 */ /* 0x0009e40000002400 */
[----:B------:R-:W-:Y:S01]  /*4300*/  HMMA.16816.F32 R28, R20, R56, RZ ;  /* 0x00000038141c723c */ /* 0x000fe200000018ff */
[----:B----4-:R-:W-:-:S05]  /*4310*/  FMUL.FTZ R0, R34, R3 ;  /* 0x0000000322007220 */ /* 0x010fca0000410000 */
[----:B------:R4:W3:Y:S02]  /*4320*/  MUFU.TANH R138, R0 ;  /* 0x00000000008a7308 */ /* 0x0008e40000002400 */
[-C--:B----4-:R-:W-:Y:S02]  /*4330*/  FMUL.FTZ R0, R35, R3.reuse ;  /* 0x0000000323007220 */ /* 0x090fe40000410000 */
[----:B------:R-:W-:Y:S04]  /*4340*/  HMMA.16816.F32 R32, R8, R44, R24 ;  /* 0x0000002c0820723c */ /* 0x000fe80000001818 */
[----:B------:R4:W3:Y:S04]  /*4350*/  MUFU.TANH R139, R0 ;  /* 0x00000000008b7308 */ /* 0x0008e80000002400 */
[----:B------:R-:W-:Y:S01]  /*4360*/  HMMA.16816.F32 R24, R12, R50, R72 ;  /* 0x000000320c18723c */ /* 0x000fe20000001848 */
[----:B------:R-:W-:Y:S01]  /*4370*/  LDSM.16.M88.4 R48, [R7+0x6800] ;  /* 0x006800000730783b */ /* 0x000fe20000000200 */
[----:B----4-:R-:W-:-:S04]  /*4380*/  FMUL.FTZ R0, R36, R3 ;  /* 0x0000000324007220 */ /* 0x010fc80000410000 */
[----:B------:R4:W-:Y:S02]  /*4390*/  MUFU.TANH R145, R0 ;  /* 0x0000000000917308 */ /* 0x0009e40000002400 */
[----:B--2---:R-:W-:Y:S01]  /*43a0*/  HMMA.16816.F32 R84, R16, R60, R28 ;  /* 0x0000003c1054723c */ /* 0x004fe2000000181c */
[----:B----4-:R-:W-:-:S05]  /*43b0*/  FMUL.FTZ R0, R37, R3 ;  /* 0x0000000325007220 */ /* 0x010fca0000410000 */
[----:B------:R2:W-:Y:S02]  /*43c0*/  MUFU.TANH R144, R0 ;  /* 0x0000000000907308 */ /* 0x0005e40000002400 */
[----:B------:R-:W-:Y:S01]  /*43d0*/  HMMA.16816.F32 R28, R20, R58, RZ ;  /* 0x0000003a141c723c */ /* 0x000fe200000018ff */
[----:B------:R-:W-:Y:S01]  /*43e0*/  LDSM.16.M88.4 R56, [R112+0x6800] ;  /* 0x006800007038783b */ /* 0x000fe20000000200 */
[----:B--2---:R-:W-:-:S04]  /*43f0*/  FMUL.FTZ R0, R38, R3 ;  /* 0x0000000326007220 */ /* 0x004fc80000410000 */
[----:B------:R2:W4:Y:S02]  /*4400*/  MUFU.TANH R141, R0 ;  /* 0x00000000008d7308 */ /* 0x0005240000002400 */
[-C--:B--2---:R-:W-:Y:S02]  /*4410*/  FMUL.FTZ R0, R39, R3.reuse ;  /* 0x0000000327007220 */ /* 0x084fe40000410000 */
[----:B------:R-:W-:Y:S01]  /*4420*/  HMMA.16816.F32 R36, R8, R46, R24 ;  /* 0x0000002e0824723c */ /* 0x000fe20000001818 */
[----:B------:R-:W2:Y:S03]  /*4430*/  LDSM.16.M88.4 R44, [R67+0x7800] ;  /* 0x00780000432c783b */ /* 0x000ea60000000200 */
[----:B------:R1:W4:Y:S04]  /*4440*/  MUFU.TANH R147, R0 ;  /* 0x0000000000937308 */ /* 0x0003280000002400 */
[----:B------:R-:W-:Y:S01]  /*4450*/  HMMA.16816.F32 R24, R12, R68, R76 ;  /* 0x000000440c18723c */ /* 0x000fe2000000184c */
[----:B-1----:R-:W-:-:S04]  /*4460*/  FMUL.FTZ R0, R32, R3 ;  /* 0x0000000320007220 */ /* 0x002fc80000410000 */
[----:B------:R1:W-:Y:S03]  /*4470*/  MUFU.TANH R152, R0 ;  /* 0x0000000000987308 */ /* 0x0003e60000002400 */
[----:B------:R-:W-:Y:S01]  /*4480*/  HMMA.16816.F32 R76, R16, R62, R28 ;  /* 0x0000003e104c723c */ /* 0x000fe2000000181c */
[----:B------:R-:W-:Y:S01]  /*4490*/  LDSM.16.M88.4 R60, [R67+0x8000] ;  /* 0x00800000433c783b */ /* 0x000fe20000000200 */
[----:B-1----:R-:W-:-:S04]  /*44a0*/  FMUL.FTZ R0, R33, R3 ;  /* 0x0000000321007220 */ /* 0x002fc80000410000 */
[----:B------:R1:W-:Y:S02]  /*44b0*/  MUFU.TANH R151, R0 ;  /* 0x0000000000977308 */ /* 0x0003e40000002400 */
[----:B------:R-:W-:Y:S01]  /*44c0*/  HMMA.16816.F32 R28, R20, R52, RZ ;  /* 0x00000034141c723c */ /* 0x000fe200000018ff */
[----:B-1----:R-:W-:-:S05]  /*44d0*/  FMUL.FTZ R0, R34, R3 ;  /* 0x0000000322007220 */ /* 0x002fca0000410000 */
[----:B------:R1:W4:Y:S02]  /*44e0*/  MUFU.TANH R146, R0 ;  /* 0x0000000000927308 */ /* 0x0003240000002400 */
[-C--:B-1----:R-:W-:Y:S02]  /*44f0*/  FMUL.FTZ R0, R35, R3.reuse ;  /* 0x0000000323007220 */ /* 0x082fe40000410000 */
[----:B-----5:R-:W-:Y:S04]  /*4500*/  HMMA.16816.F32 R32, R8, R40, R24 ;  /* 0x000000280820723c */ /* 0x020fe80000001818 */
[----:B------:R1:W5:Y:S04]  /*4510*/  MUFU.TANH R149, R0 ;  /* 0x0000000000957308 */ /* 0x0003680000002400 */
[----:B------:R-:W-:Y:S01]  /*4520*/  HMMA.16816.F32 R24, R12, R70, R80 ;  /* 0x000000460c18723c */ /* 0x000fe20000001850 */
[----:B------:R-:W3:Y:S01]  /*4530*/  LDSM.16.M88.4 R68, [R224+0x8000] ;  /* 0x00800000e044783b */ /* 0x000ee20000000200 */
[----:B-1----:R-:W-:-:S04]  /*4540*/  FMUL.FTZ R0, R36, R3 ;  /* 0x0000000324007220 */ /* 0x002fc80000410000 */
[----:B------:R1:W-:Y:S02]  /*4550*/  MUFU.TANH R154, R0 ;  /* 0x00000000009a7308 */ /* 0x0003e40000002400 */
[----:B--2---:R-:W-:Y:S01]  /*4560*/  HMMA.16816.F32 R88, R16, R44, R28 ;  /* 0x0000002c1058723c */ /* 0x004fe2000000181c */
[----:B-1----:R-:W-:-:S05]  /*4570*/  FMUL.FTZ R0, R37, R3 ;  /* 0x0000000325007220 */ /* 0x002fca0000410000 */
[----:B------:R1:W-:Y:S06]  /*4580*/  MUFU.TANH R184, R0 ;  /* 0x0000000000b87308 */ /* 0x0003ec0000002400 */
[----:B------:R-:W-:Y:S01]  /*4590*/  HMMA.16816.F32 R40, R8, R42, R24 ;  /* 0x0000002a0828723c */ /* 0x000fe20000001818 */
[----:B-1----:R-:W-:-:S04]  /*45a0*/  FMUL.FTZ R0, R38, R3 ;  /* 0x0000000326007220 */ /* 0x002fc80000410000 */
[----:B------:R1:W2:Y:S03]  /*45b0*/  MUFU.TANH R150, R0 ;  /* 0x0000000000967308 */ /* 0x0002a60000002400 */
[----:B------:R-:W-:Y:S01]  /*45c0*/  HMMA.16816.F32 R28, R20, R54, RZ ;  /* 0x00000036141c723c */ /* 0x000fe200000018ff */
[----:B------:R-:W4:Y:S07]  /*45d0*/  LDSM.16.M88.4 R52, [R112+0x7000] ;  /* 0x007000007034783b */ /* 0x000f2e0000000200 */
[----:B------:R-:W-:Y:S01]  /*45e0*/  HMMA.16816.F32 R24, R12, R56, R96 ;  /* 0x000000380c18723c */ /* 0x000fe20000001860 */
[----:B-1----:R-:W-:-:S04]  /*45f0*/  FMUL.FTZ R0, R39, R3 ;  /* 0x0000000327007220 */ /* 0x002fc80000410000 */
[----:B------:R1:W2:Y:S02]  /*4600*/  MUFU.TANH R153, R0 ;  /* 0x0000000000997308 */ /* 0x0002a40000002400 */
[----:B-1----:R-:W-:-:S06]  /*4610*/  FMUL.FTZ R0, R32, R3 ;  /* 0x0000000320007220 */ /* 0x002fcc0000410000 */
[----:B------:R1:W-:Y:S01]  /*4620*/  MUFU.TANH R163, R0 ;  /* 0x0000000000a37308 */ /* 0x0003e20000002400 */
[----:B------:R-:W-:Y:S01]  /*4630*/  HMMA.16816.F32 R80, R16, R46, R28 ;  /* 0x0000002e1050723c */ /* 0x000fe2000000181c */
[----:B------:R-:W5:Y:S01]  /*4640*/  LDSM.16.M88.4 R44, [R7+0x7000] ;  /* 0x00700000072c783b */ /* 0x000f620000000200 */
[----:B-1----:R-:W-:-:S05]  /*4650*/  FMUL.FTZ R0, R33, R3 ;  /* 0x0000000321007220 */ /* 0x002fca0000410000 */
[----:B------:R1:W-:Y:S01]  /*4660*/  MUFU.TANH R162, R0 ;  /* 0x0000000000a27308 */ /* 0x0003e20000002400 */
[----:B------:R-:W-:Y:S01]  /*4670*/  HMMA.16816.F32 R36, R8, R48, R24 ;  /* 0x000000300824723c */ /* 0x000fe20000001818 */
[----:B-1----:R-:W-:-:S06]  /*4680*/  FMUL.FTZ R0, R34, R3 ;  /* 0x0000000322007220 */ /* 0x002fcc0000410000 */
[----:B------:R1:W2:Y:S01]  /*4690*/  MUFU.TANH R157, R0 ;  /* 0x00000000009d7308 */ /* 0x0002a20000002400 */
[----:B------:R-:W-:Y:S01]  /*46a0*/  HMMA.16816.F32 R24, R12, R58, R92 ;  /* 0x0000003a0c18723c */ /* 0x000fe2000000185c */
[----:B------:R-:W2:Y:S01]  /*46b0*/  LDSM.16.M88.4 R56, [R224+0x8800] ;  /* 0x00880000e038783b */ /* 0x000ea20000000200 */
[----:B-1----:R-:W-:-:S05]  /*46c0*/  FMUL.FTZ R0, R35, R3 ;  /* 0x0000000323007220 */ /* 0x002fca0000410000 */
[----:B------:R1:W2:Y:S02]  /*46d0*/  MUFU.TANH R158, R0 ;  /* 0x00000000009e7308 */ /* 0x0002a40000002400 */
[----:B-1----:R-:W-:-:S06]  /*46e0*/  FMUL.FTZ R0, R40, R3 ;  /* 0x0000000328007220 */ /* 0x002fcc0000410000 */
[----:B------:R1:W-:Y:S05]  /*46f0*/  MUFU.TANH R165, R0 ;  /* 0x0000000000a57308 */ /* 0x0003ea0000002400 */
[----:B------:R-:W-:Y:S01]  /*4700*/  HMMA.16816.F32 R24, R8, R50, R24 ;  /* 0x000000320818723c */ /* 0x000fe20000001818 */
[----:B------:R-:W2:Y:S01]  /*4710*/  LDSM.16.M88.4 R48, [R112+0x7800] ;  /* 0x007800007030783b */ /* 0x000ea20000000200 */
[----:B-1----:R-:W-:-:S04]  /*4720*/  FMUL.FTZ R0, R41, R3 ;  /* 0x0000000329007220 */ /* 0x002fc80000410000 */
[----:B------:R1:W-:Y:S02]  /*4730*/  MUFU.TANH R161, R0 ;  /* 0x0000000000a17308 */ /* 0x0003e40000002400 */
[----:B-1----:R-:W-:-:S06]  /*4740*/  FMUL.FTZ R0, R42, R3 ;  /* 0x000000032a007220 */ /* 0x002fcc0000410000 */
[----:B------:R1:W2:Y:S01]  /*4750*/  MUFU.TANH R159, R0 ;  /* 0x00000000009f7308 */ /* 0x0002a20000002400 */
[----:B---3--:R-:W-:Y:S01]  /*4760*/  HMMA.16816.F32 R28, R20, R68, RZ ;  /* 0x00000044141c723c */ /* 0x008fe200000018ff */
[----:B-1----:R-:W-:-:S07]  /*4770*/  FMUL.FTZ R0, R43, R3 ;  /* 0x000000032b007220 */ /* 0x002fce0000410000 */
[----:B----4-:R-:W-:Y:S01]  /*4780*/  HMMA.16816.F32 R40, R12, R52, R84 ;  /* 0x000000340c28723c */ /* 0x010fe20000001854 */
[----:B------:R1:W3:Y:S02]  /*4790*/  MUFU.TANH R164, R0 ;  /* 0x0000000000a47308 */ /* 0x0002e40000002400 */
[----:B-1----:R-:W-:-:S06]  /*47a0*/  FMUL.FTZ R0, R36, R3 ;  /* 0x0000000324007220 */ /* 0x002fcc0000410000 */
[----:B------:R1:W-:Y:S02]  /*47b0*/  MUFU.TANH R171, R0 ;  /* 0x0000000000ab7308 */ /* 0x0003e40000002400 */
[----:B-1----:R-:W-:-:S06]  /*47c0*/  FMUL.FTZ R0, R37, R3 ;  /* 0x0000000325007220 */ /* 0x002fcc0000410000 */
[----:B------:R1:W-:Y:S02]  /*47d0*/  MUFU.TANH R174, R0 ;  /* 0x0000000000ae7308 */ /* 0x0003e40000002400 */
[----:B-1----:R-:W-:-:S06]  /*47e0*/  FMUL.FTZ R0, R38, R3 ;  /* 0x0000000326007220 */ /* 0x002fcc0000410000 */
[----:B------:R1:W4:Y:S01]  /*47f0*/  MUFU.TANH R166, R0 ;  /* 0x0000000000a67308 */ /* 0x0003220000002400 */
[----:B------:R-:W-:Y:S01]  /*4800*/  HMMA.16816.F32 R72, R16, R60, R28 ;  /* 0x0000003c1048723c */ /* 0x000fe2000000181c */
[----:B-1----:R-:W-:-:S07]  /*4810*/  FMUL.FTZ R0, R39, R3 ;  /* 0x0000000327007220 */ /* 0x002fce0000410000 */
[----:B-----5:R-:W-:Y:S01]  /*4820*/  HMMA.16816.F32 R36, R8, R44, R40 ;  /* 0x0000002c0824723c */ /* 0x020fe20000001828 */
[----:B------:R-:W-:Y:S01]  /*4830*/  LDSM.16.M88.4 R40, [R7+0x7800] ;  /* 0x007800000728783b */ /* 0x000fe20000000200 */
[----:B------:R1:W5:Y:S06]  /*4840*/  MUFU.TANH R169, R0 ;  /* 0x0000000000a97308 */ /* 0x00036c0000002400 */
[----:B------:R-:W-:Y:S01]  /*4850*/  HMMA.16816.F32 R28, R12, R54, R76 ;  /* 0x000000360c1c723c */ /* 0x000fe2000000184c */
[----:B------:R-:W3:Y:S01]  /*4860*/  LDSM.16.M88.4 R52, [R67+0x8800] ;  /* 0x008800004334783b */ /* 0x000ee20000000200 */
[----:B-1----:R-:W-:-:S04]  /*4870*/  FMUL.FTZ R0, R24, R3 ;  /* 0x0000000318007220 */ /* 0x002fc80000410000 */
[----:B------:R1:W-:Y:S02]  /*4880*/  MUFU.TANH R173, R0 ;  /* 0x0000000000ad7308 */ /* 0x0003e40000002400 */
[----:B------:R-:W-:Y:S01]  /*4890*/  HMMA.16816.F32 R32, R20, R70, RZ ;  /* 0x000000461420723c */ /* 0x000fe200000018ff */
[----:B------:R-:W-:Y:S01]  /*48a0*/  IMAD.SHL.U32 R2, R229, 0x2, RZ ;  /* 0x00000002e5027824 */ /* 0x000fe200078e00ff */
[----:B------:R-:W-:Y:S01]  /*48b0*/  LDSM.16.M88.4 R68, [R224+0x9000] ;  /* 0x00900000e044783b */ /* 0x000fe20000000200 */
[----:B-1----:R-:W-:-:S04]  /*48c0*/  FMUL.FTZ R0, R25, R3 ;  /* 0x0000000319007220 */ /* 0x002fc80000410000 */
[----:B------:R1:W-:Y:S02]  /*48d0*/  MUFU.TANH R172, R0 ;  /* 0x0000000000ac7308 */ /* 0x0003e40000002400 */
[----:B-1----:R-:W-:-:S06]  /*48e0*/  FMUL.FTZ R0, R26, R3 ;  /* 0x000000031a007220 */ /* 0x002fcc0000410000 */
[----:B------:R1:W5:Y:S01]  /*48f0*/  MUFU.TANH R167, R0 ;  /* 0x0000000000a77308 */ /* 0x0003620000002400 */
[----:B------:R-:W-:Y:S01]  /*4900*/  HMMA.16816.F32 R28, R8, R46, R28 ;  /* 0x0000002e081c723c */ /* 0x000fe2000000181c */
[----:B------:R-:W-:Y:S01]  /*4910*/  LDSM.16.M88.4 R44, [R112+0x8800] ;  /* 0x00880000702c783b */ /* 0x000fe20000000200 */
[----:B-1----:R-:W-:-:S05]  /*4920*/  FMUL.FTZ R0, R27, R3 ;  /* 0x000000031b007220 */ /* 0x002fca0000410000 */
[----:B------:R1:W5:Y:S02]  /*4930*/  MUFU.TANH R178, R0 ;  /* 0x0000000000b27308 */ /* 0x0003640000002400 */
[----:B-1----:R-:W-:-:S06]  /*4940*/  FMUL.FTZ R0, R36, R3 ;  /* 0x0000000324007220 */ /* 0x002fcc0000410000 */
[----:B------:R1:W-:Y:S01]  /*4950*/  MUFU.TANH R181, R0 ;  /* 0x0000000000b57308 */ /* 0x0003e20000002400 */
[----:B------:R-:W-:Y:S01]  /*4960*/  HMMA.16816.F32 R84, R16, R62, R32 ;  /* 0x0000003e1054723c */ /* 0x000fe20000001820 */
[----:B------:R-:W4:Y:S01]  /*4970*/  LDSM.16.M88.4 R60, [R112+0x8000] ;  /* 0x00800000703c783b */ /* 0x000f220000000200 */
[----:B-1----:R-:W-:-:S05]  /*4980*/  FMUL.FTZ R0, R37, R3 ;  /* 0x0000000325007220 */ /* 0x002fca0000410000 */
[----:B------:R1:W-:Y:S01]  /*4990*/  MUFU.TANH R183, R0 ;  /* 0x0000000000b77308 */ /* 0x0003e20000002400 */
[----:B--2---:R-:W-:Y:S01]  /*49a0*/  HMMA.16816.F32 R32, R20, R56, RZ ;  /* 0x000000381420723c */ /* 0x004fe200000018ff */
[----:B-1----:R-:W-:-:S06]  /*49b0*/  FMUL.FTZ R0, R38, R3 ;  /* 0x0000000326007220 */ /* 0x002fcc0000410000 */
[----:B------:R1:W2:Y:S01]  /*49c0*/  MUFU.TANH R176, R0 ;  /* 0x0000000000b07308 */ /* 0x0002a20000002400 */
[----:B------:R-:W-:Y:S01]  /*49d0*/  HMMA.16816.F32 R24, R12, R48, R88 ;  /* 0x000000300c18723c */ /* 0x000fe20000001858 */
[----:B-1----:R-:W-:-:S06]  /*49e0*/  FMUL.FTZ R0, R39, R3 ;  /* 0x0000000327007220 */ /* 0x002fcc0000410000 */
[----:B------:R1:W2:Y:S02]  /*49f0*/  MUFU.TANH R180, R0 ;  /* 0x0000000000b47308 */ /* 0x0002a40000002400 */
[----:B-1----:R-:W-:-:S04]  /*4a00*/  LOP3.LUT R0, R252, 0x6, R2, 0xf8, !PT ;  /* 0x00000006fc007812 */ /* 0x002fc800078ef802 */
[----:B------:R-:W-:-:S04]  /*4a10*/  LOP3.LUT R2, R0, 0x8, RZ, 0xfc, !PT ;  /* 0x0000000800027812 */ /* 0x000fc800078efcff */
[----:B------:R-:W-:Y:S01]  /*4a20*/  ISETP.GE.AND P3, PT, R2, R4, PT ;  /* 0x000000040200720c */ /* 0x000fe20003f66270 */
[----:B------:R-:W-:-:S04]  /*4a30*/  FMUL.FTZ R2, R29, R3 ;  /* 0x000000031d027220 */ /* 0x000fc80000410000 */
[----:B------:R1:W-:Y:S01]  /*4a40*/  MUFU.TANH R185, R2 ;  /* 0x0000000200b97308 */ /* 0x0003e20000002400 */
[C---:B------:R-:W-:Y:S02]  /*4a50*/  ISETP.GE.AND P5, PT, R0.reuse, R4, PT ;  /* 0x000000040000720c */ /* 0x040fe40003fa6270 */
[----:B------:R-:W-:Y:S02]  /*4a60*/  LOP3.LUT R5, R0, 0x1, RZ, 0xfc, !PT ;  /* 0x0000000100057812 */ /* 0x000fe400078efcff */
[----:B------:R-:W-:Y:S02]  /*4a70*/  FSEL R88, R168, -INF , !P5 ;  /* 0xff800000a8587808 */ /* 0x000fe40006800000 */
[----:B------:R-:W-:Y:S02]  /*4a80*/  FSEL R91, R170, -INF , !P5 ;  /* 0xff800000aa5b7808 */ /* 0x000fe40006800000 */
[----:B-1----:R-:W-:-:S04]  /*4a90*/  LOP3.LUT R2, R0, 0x11, RZ, 0xfc, !PT ;  /* 0x0000001100027812 */ /* 0x002fc800078efcff */
[-C--:B------:R-:W-:Y:S02]  /*4aa0*/  ISETP.GE.AND P6, PT, R2, R4.reuse, PT ;  /* 0x000000040200720c */ /* 0x080fe40003fc6270 */
[----:B------:R-:W-:Y:S01]  /*4ab0*/  LOP3.LUT R2, R0, 0x18, RZ, 0xfc, !PT ;  /* 0x0000001800027812 */ /* 0x000fe200078efcff */
[----:B------:R-:W-:Y:S01]  /*4ac0*/  FMUL.FTZ R6, R28, R3 ;  /* 0x000000031c067220 */ /* 0x000fe20000410000 */
[-C--:B------:R-:W-:Y:S02]  /*4ad0*/  ISETP.GE.AND P4, PT, R5, R4.reuse, PT ;  /* 0x000000040500720c */ /* 0x080fe40003f86270 */
[----:B------:R-:W-:Y:S01]  /*4ae0*/  ISETP.GE.AND P5, PT, R2, R4, PT ;  /* 0x000000040200720c */ /* 0x000fe20003fa6270 */
[----:B---3--:R-:W-:Y:S01]  /*4af0*/  HMMA.16816.F32 R76, R16, R52, R32 ;  /* 0x00000034104c723c */ /* 0x008fe20000001820 */
[----:B------:R-:W-:Y:S01]  /*4b00*/  LOP3.LUT R2, R0, 0x19, RZ, 0xfc, !PT ;  /* 0x0000001900027812 */ /* 0x000fe200078efcff */
[----:B------:R1:W-:Y:S01]  /*4b10*/  MUFU.TANH R182, R6 ;  /* 0x0000000600b67308 */ /* 0x0003e20000002400 */
[----:B------:R-:W-:-:S05]  /*4b20*/  FSEL R89, R194, -INF , !P4 ;  /* 0xff800000c2597808 */ /* 0x000fca0006000000 */
[----:B------:R-:W-:Y:S01]  /*4b30*/  HMMA.16816.F32 R24, R8, R40, R24 ;  /* 0x000000280818723c */ /* 0x000fe20000001818 */
[----:B------:R-:W-:-:S07]  /*4b40*/  LOP3.LUT R5, R0, 0x10, RZ, 0xfc, !PT ;  /* 0x0000001000057812 */ /* 0x000fce00078efcff */
[----:B------:R-:W-:Y:S01]  /*4b50*/  HMMA.16816.F32 R32, R12, R50, R80 ;  /* 0x000000320c20723c */ /* 0x000fe20000001850 */
[----:B------:R-:W-:Y:S01]  /*4b60*/  FSEL R81, R179, -INF , !P4 ;  /* 0xff800000b3517808 */ /* 0x000fe20006000000 */
[----:B------:R-:W3:Y:S01]  /*4b70*/  LDSM.16.M88.4 R48, [R7+0x8000] ;  /* 0x008000000730783b */ /* 0x000ee20000000200 */
[----:B------:R-:W-:Y:S02]  /*4b80*/  ISETP.GE.AND P4, PT, R2, R4, PT ;  /* 0x000000040200720c */ /* 0x000fe40003f86270 */
[C---:B-1----:R-:W-:Y:S02]  /*4b90*/  LOP3.LUT R6, R0.reuse, 0x9, RZ, 0xfc, !PT ;  /* 0x0000000900067812 */ /* 0x042fe400078efcff */
[----:B------:R-:W-:Y:S02]  /*4ba0*/  LOP3.LUT R2, R0, 0x20, RZ, 0xfc, !PT ;  /* 0x0000002000027812 */ /* 0x000fe400078efcff */
[----:B------:R-:W-:Y:S02]  /*4bb0*/  FSEL R80, R155, -INF , !P3 ;  /* 0xff8000009b507808 */ /* 0x000fe40005800000 */
[----:B------:R-:W-:-:S02]  /*4bc0*/  FSEL R93, R192, -INF , !P3 ;  /* 0xff800000c05d7808 */ /* 0x000fc40005800000 */
[-C--:B------:R-:W-:Y:S02]  /*4bd0*/  ISETP.GE.AND P1, PT, R6, R4.reuse, PT ;  /* 0x000000040600720c */ /* 0x080fe40003f26270 */
[-C--:B------:R-:W-:Y:S01]  /*4be0*/  ISETP.GE.AND P0, PT, R5, R4.reuse, PT ;  /* 0x000000040500720c */ /* 0x080fe20003f06270 */
[----:B------:R-:W-:Y:S01]  /*4bf0*/  FMUL.FTZ R5, R30, R3 ;  /* 0x000000031e057220 */ /* 0x000fe20000410000 */
[-C--:B------:R-:W-:Y:S02]  /*4c00*/  ISETP.GE.AND P3, PT, R2, R4.reuse, PT ;  /* 0x000000040200720c */ /* 0x080fe40003f66270 */
[----:B------:R-:W-:Y:S01]  /*4c10*/  LOP3.LUT R2, R0, 0x21, RZ, 0xfc, !PT ;  /* 0x0000002100027812 */ /* 0x000fe200078efcff */
[----:B------:R1:W2:Y:S01]  /*4c20*/  MUFU.TANH R177, R5 ;  /* 0x0000000500b17308 */ /* 0x0002a20000002400 */
[----:B------:R-:W-:Y:S02]  /*4c30*/  FSEL R83, R160, -INF , !P1 ;  /* 0xff800000a0537808 */ /* 0x000fe40004800000 */
[----:B------:R-:W-:Y:S01]  /*4c40*/  FSEL R94, R193, -INF , !P1 ;  /* 0xff800000c15e7808 */ /* 0x000fe20004800000 */
[----:B----4-:R-:W-:Y:S01]  /*4c50*/  HMMA.16816.F32 R36, R12, R60, R72 ;  /* 0x0000003c0c24723c */ /* 0x010fe20000001848 */
[----:B------:R-:W-:Y:S01]  /*4c60*/  ISETP.GE.AND P1, PT, R2, R4, PT ;  /* 0x000000040200720c */ /* 0x000fe20003f26270 */
[----:B------:R-:W4:Y:S01]  /*4c70*/  LDSM.16.M88.4 R72, [R67+0x9000] ;  /* 0x009000004348783b */ /* 0x000f220000000200 */
[----:B------:R-:W-:-:S02]  /*4c80*/  LOP3.LUT R2, R0, 0x28, RZ, 0xfc, !PT ;  /* 0x0000002800027812 */ /* 0x000fc400078efcff */
[----:B------:R-:W-:Y:S02]  /*4c90*/  FSEL R82, R132, -INF , !P0 ;  /* 0xff80000084527808 */ /* 0x000fe40004000000 */
[----:B------:R-:W-:Y:S02]  /*4ca0*/  FSEL R97, R190, -INF , !P0 ;  /* 0xff800000be617808 */ /* 0x000fe40004000000 */
[----:B------:R-:W-:Y:S01]  /*4cb0*/  ISETP.GE.AND P0, PT, R2, R4, PT ;  /* 0x000000040200720c */ /* 0x000fe20003f06270 */
[----:B-1----:R-:W-:Y:S01]  /*4cc0*/  FMUL.FTZ R5, R31, R3 ;  /* 0x000000031f057220 */ /* 0x002fe20000410000 */
[----:B------:R-:W-:-:S03]  /*4cd0*/  LOP3.LUT R2, R0, 0x29, RZ, 0xfc, !PT ;  /* 0x0000002900027812 */ /* 0x000fc600078efcff */
[----:B------:R1:W2:Y:S01]  /*4ce0*/  MUFU.TANH R170, R5 ;  /* 0x0000000500aa7308 */ /* 0x0002a20000002400 */
[----:B------:R-:W-:Y:S02]  /*4cf0*/  FSEL R90, R140, -INF , !P6 ;  /* 0xff8000008c5a7808 */ /* 0x000fe40007000000 */
[----:B------:R-:W-:Y:S02]  /*4d00*/  FSEL R95, R191, -INF , !P6 ;  /* 0xff800000bf5f7808 */ /* 0x000fe40007000000 */
[----:B------:R-:W-:Y:S02]  /*4d10*/  ISETP.GE.AND P6, PT, R2, R4, PT ;  /* 0x000000040200720c */ /* 0x000fe40003fc6270 */
[----:B------:R-:W-:Y:S02]  /*4d20*/  LOP3.LUT R2, R0, 0x30, RZ, 0xfc, !PT ;  /* 0x0000003000027812 */ /* 0x000fe400078efcff */
[----:B------:R-:W-:Y:S01]  /*4d30*/  FSEL R92, R122, -INF , !P5 ;  /* 0xff8000007a5c7808 */ /* 0x000fe20006800000 */
[----:B-1----:R-:W-:-:S04]  /*4d40*/  FMUL.FTZ R5, R24, R3 ;  /* 0x0000000318057220 */ /* 0x002fc80000410000 */
[----:B------:R1:W-:Y:S01]  /*4d50*/  MUFU.TANH R179, R5 ;  /* 0x0000000500b37308 */ /* 0x0003e20000002400 */
[----:B------:R-:W-:Y:S02]  /*4d60*/  FSEL R96, R148, -INF , !P5 ;  /* 0xff80000094607808 */ /* 0x000fe40006800000 */
[----:B------:R-:W-:Y:S02]  /*4d70*/  ISETP.GE.AND P5, PT, R2, R4, PT ;  /* 0x000000040200720c */ /* 0x000fe40003fa6270 */
[----:B------:R-:W-:Y:S02]  /*4d80*/  LOP3.LUT R2, R0, 0x31, RZ, 0xfc, !PT ;  /* 0x0000003100027812 */ /* 0x000fe400078efcff */
[----:B------:R-:W-:Y:S02]  /*4d90*/  FSEL R99, R106, -INF , !P4 ;  /* 0xff8000006a637808 */ /* 0x000fe40006000000 */
[----:B------:R-:W-:Y:S01]  /*4da0*/  FSEL R98, R189, -INF , !P4 ;  /* 0xff800000bd627808 */ /* 0x000fe20006000000 */
[----:B-1----:R-:W-:-:S04]  /*4db0*/  FMUL.FTZ R5, R25, R3 ;  /* 0x0000000319057220 */ /* 0x002fc80000410000 */
[----:B------:R1:W-:Y:S01]  /*4dc0*/  MUFU.TANH R168, R5 ;  /* 0x0000000500a87308 */ /* 0x0003e20000002400 */
[----:B------:R-:W-:Y:S01]  /*4dd0*/  ISETP.GE.AND P4, PT, R2, R4, PT ;  /* 0x000000040200720c */ /* 0x000fe20003f86270 */
[----:B------:R-:W-:Y:S01]  /*4de0*/  HMMA.16816.F32 R28, R20, R58, RZ ;  /* 0x0000003a141c723c */ /* 0x000fe200000018ff */
[----:B------:R-:W-:Y:S02]  /*4df0*/  LOP3.LUT R2, R0, 0x38, RZ, 0xfc, !PT ;  /* 0x0000003800027812 */ /* 0x000fe400078efcff */
[----:B------:R-:W-:Y:S02]  /*4e00*/  FSEL R103, R103, -INF , !P3 ;  /* 0xff80000067677808 */ /* 0x000fe40005800000 */
[----:B------:R-:W-:-:S03]  /*4e10*/  FSEL R106, R127, -INF , !P3 ;  /* 0xff8000007f6a7808 */ /* 0x000fc60005800000 */
[----:B------:R-:W-:Y:S01]  /*4e20*/  HMMA.16816.F32 R32, R8, R42, R32 ;  /* 0x0000002a0820723c */ /* 0x000fe20000001820 */
[----:B-1----:R-:W-:Y:S01]  /*4e30*/  FMUL.FTZ R5, R26, R3 ;  /* 0x000000031a057220 */ /* 0x002fe20000410000 */
[----:B------:R-:W-:-:S06]  /*4e40*/  ISETP.GE.AND P3, PT, R2, R4, PT ;  /* 0x000000040200720c */ /* 0x000fcc0003f66270 */
[----:B---3--:R-:W-:Y:S01]  /*4e50*/  HMMA.16816.F32 R36, R8, R48, R36 ;  /* 0x000000300824723c */ /* 0x008fe20000001824 */
[----:B------:R-:W-:Y:S01]  /*4e60*/  FSEL R105, R105, -INF , !P1 ;  /* 0xff80000069697808 */ /* 0x000fe20004800000 */
[----:B------:R1:W3:Y:S01]  /*4e70*/  MUFU.TANH R160, R5 ;  /* 0x0000000500a07308 */ /* 0x0002e20000002400 */
[----:B------:R-:W-:Y:S01]  /*4e80*/  LOP3.LUT R2, R0, 0x39, RZ, 0xfc, !PT ;  /* 0x0000003900027812 */ /* 0x000fe200078efcff */
[----:B------:R-:W5:Y:S01]  /*4e90*/  LDSM.16.M88.4 R40, [R7+0x8800] ;  /* 0x008800000728783b */ /* 0x000f620000000200 */
[----:B------:R-:W-:Y:S02]  /*4ea0*/  FSEL R108, R108, -INF , !P1 ;  /* 0xff8000006c6c7808 */ /* 0x000fe40004800000 */
[----:B------:R-:W-:Y:S02]  /*4eb0*/  ISETP.GE.AND P1, PT, R2, R4, PT ;  /* 0x000000040200720c */ /* 0x000fe40003f26270 */
[----:B------:R-:W-:Y:S01]  /*4ec0*/  LOP3.LUT R2, R0, 0x40, RZ, 0xfc, !PT ;  /* 0x0000004000027812 */ /* 0x000fe200078efcff */
[----:B-1----:R-:W-:-:S02]  /*4ed0*/  FMUL.FTZ R5, R27, R3 ;  /* 0x000000031b057220 */ /* 0x002fc40000410000 */
[----:B------:R-:W-:Y:S01]  /*4ee0*/  HMMA.16816.F32 R24, R20, R68, RZ ;  /* 0x000000441418723c */ /* 0x000fe200000018ff */
[----:B------:R-:W-:Y:S02]  /*4ef0*/  FSEL R104, R104, -INF , !P0 ;  /* 0xff80000068687808 */ /* 0x000fe40004000000 */
[----:B------:R-:W-:Y:S02]  /*4f00*/  FSEL R109, R109, -INF , !P0 ;  /* 0xff8000006d6d7808 */ /* 0x000fe40004000000 */
[-C--:B------:R-:W-:Y:S02]  /*4f10*/  ISETP.GE.AND P0, PT, R2, R4.reuse, PT ;  /* 0x000000040200720c */ /* 0x080fe40003f06270 */
[----:B------:R-:W-:Y:S01]  /*4f20*/  LOP3.LUT R2, R0, 0x41, RZ, 0xfc, !PT ;  /* 0x0000004100027812 */ /* 0x000fe200078efcff */
[----:B------:R1:W3:Y:S01]  /*4f30*/  MUFU.TANH R155, R5 ;  /* 0x00000005009b7308 */ /* 0x0002e20000002400 */
[----:B------:R-:W-:Y:S02]  /*4f40*/  FSEL R110, R110, -INF , !P6 ;  /* 0xff8000006e6e7808 */ /* 0x000fe40007000000 */
[----:B------:R-:W-:Y:S01]  /*4f50*/  FSEL R107, R107, -INF , !P6 ;  /* 0xff8000006b6b7808 */ /* 0x000fe20007000000 */
[----:B------:R-:W-:Y:S01]  /*4f60*/  HMMA.16816.F32 R56, R16, R54, R28 ;  /* 0x000000361038723c */ /* 0x000fe2000000181c */
[----:B------:R-:W-:-:S02]  /*4f70*/  ISETP.GE.AND P6, PT, R2, R4, PT ;  /* 0x000000040200720c */ /* 0x000fc40003fc6270 */
[----:B------:R-:W-:Y:S02]  /*4f80*/  LOP3.LUT R2, R0, 0x48, RZ, 0xfc, !PT ;  /* 0x0000004800027812 */ /* 0x000fe400078efcff */
[----:B------:R-:W-:-:S03]  /*4f90*/  FSEL R113, R113, -INF , !P5 ;  /* 0xff80000071717808 */ /* 0x000fc60006800000 */
[----:B----4-:R-:W-:Y:S01]  /*4fa0*/  HMMA.16816.F32 R52, R16, R72, R24 ;  /* 0x000000481034723c */ /* 0x010fe20000001818 */
[----:B-1----:R-:W-:-:S07]  /*4fb0*/  FMUL.FTZ R5, R32, R3 ;  /* 0x0000000320057220 */ /* 0x002fce0000410000 */
[C---:B------:R-:W-:Y:S01]  /*4fc0*/  HMMA.16816.F32 R24, R12.reuse, R62, R84 ;  /* 0x0000003e0c18723c */ /* 0x040fe20000001854 */
[----:B------:R1:W-:Y:S01]  /*4fd0*/  MUFU.TANH R148, R5 ;  /* 0x0000000500947308 */ /* 0x0003e20000002400 */
[----:B------:R-:W-:Y:S01]  /*4fe0*/  FSEL R84, R111, -INF , !P5 ;  /* 0xff8000006f547808 */ /* 0x000fe20006800000 */
[----:B------:R-:W4:Y:S01]  /*4ff0*/  LDSM.16.M88.4 R60, [R112+0x9000] ;  /* 0x00900000703c783b */ /* 0x000f220000000200 */
[----:B------:R-:W-:Y:S02]  /*5000*/  ISETP.GE.AND P5, PT, R2, R4, PT ;  /* 0x000000040200720c */ /* 0x000fe40003fa6270 */
[----:B------:R-:W-:Y:S02]  /*5010*/  LOP3.LUT R2, R0, 0x49, RZ, 0xfc, !PT ;  /* 0x0000004900027812 */ /* 0x000fe400078efcff */
[----:B------:R-:W-:Y:S01]  /*5020*/  HMMA.16816.F32 R28, R12, R44, R76 ;  /* 0x0000002c0c1c723c */ /* 0x000fe2000000184c */
[----:B------:R-:W-:Y:S02]  /*5030*/  FSEL R79, R119, -INF , !P4 ;  /* 0xff800000774f7808 */ /* 0x000fe40006000000 */
[----:B------:R-:W-:-:S02]  /*5040*/  FSEL R111, R188, -INF , !P4 ;  /* 0xff800000bc6f7808 */ /* 0x000fc40006000000 */
[----:B------:R-:W-:Y:S01]  /*5050*/  ISETP.GE.AND P4, PT, R2, R4, PT ;  /* 0x000000040200720c */ /* 0x000fe20003f86270 */
[----:B-1----:R-:W-:Y:S01]  /*5060*/  FMUL.FTZ R5, R33, R3 ;  /* 0x0000000321057220 */ /* 0x002fe20000410000 */
[----:B------:R-:W-:-:S03]  /*5070*/  LOP3.LUT R2, R0, 0x50, RZ, 0xfc, !PT ;  /* 0x0000005000027812 */ /* 0x000fc600078efcff */
[----:B------:R1:W-:Y:S01]  /*5080*/  MUFU.TANH R140, R5 ;  /* 0x00000005008c7308 */ /* 0x0003e20000002400 */
[----:B------:R-:W-:Y:S02]  /*5090*/  FSEL R85, R114, -INF , !P3 ;  /* 0xff80000072557808 */ /* 0x000fe40005800000 */
[----:B------:R-:W-:Y:S02]  /*50a0*/  FSEL R114, R187, -INF , !P3 ;  /* 0xff800000bb727808 */ /* 0x000fe40005800000 */
[----:B------:R-:W-:Y:S02]  /*50b0*/  ISETP.GE.AND P3, PT, R2, R4, PT ;  /* 0x000000040200720c */ /* 0x000fe40003f66270 */
[----:B------:R-:W-:Y:S01]  /*50c0*/  LOP3.LUT R2, R0, 0x51, RZ, 0xfc, !PT ;  /* 0x0000005100027812 */ /* 0x000fe200078efcff */
[----:B-1----:R-:W-:-:S04]  /*50d0*/  FMUL.FTZ R5, R34, R3 ;  /* 0x0000000322057220 */ /* 0x002fc80000410000 */
[----:B------:R1:W3:Y:S01]  /*50e0*/  MUFU.TANH R132, R5 ;  /* 0x0000000500847308 */ /* 0x0002e20000002400 */
[----:B------:R-:W-:Y:S02]  /*50f0*/  FSEL R115, R115, -INF , !P1 ;  /* 0xff80000073737808 */ /* 0x000fe40004800000 */
[----:B------:R-:W-:Y:S02]  /*5100*/  FSEL R87, R186, -INF , !P1 ;  /* 0xff800000ba577808 */ /* 0x000fe40004800000 */
[-C--:B------:R-:W-:Y:S02]  /*5110*/  ISETP.GE.AND P1, PT, R2, R4.reuse, PT ;  /* 0x000000040200720c */ /* 0x080fe40003f26270 */
[----:B------:R-:W-:Y:S01]  /*5120*/  LOP3.LUT R2, R0, 0x58, RZ, 0xfc, !PT ;  /* 0x0000005800027812 */ /* 0x000fe200078efcff */
[----:B-1----:R-:W-:Y:S01]  /*5130*/  FMUL.FTZ R5, R35, R3 ;  /* 0x0000000323057220 */ /* 0x002fe20000410000 */
[----:B------:R-:W-:Y:S02]  /*5140*/  FSEL R116, R116, -INF , !P0 ;  /* 0xff80000074747808 */ /* 0x000fe40004000000 */
[----:B------:R-:W-:Y:S01]  /*5150*/  FSEL R123, R123, -INF , !P0 ;  /* 0xff8000007b7b7808 */ /* 0x000fe20004000000 */
[----:B------:R1:W3:Y:S01]  /*5160*/  MUFU.TANH R127, R5 ;  /* 0x00000005007f7308 */ /* 0x0002e20000002400 */
[----:B------:R-:W-:-:S02]  /*5170*/  ISETP.GE.AND P0, PT, R2, R4, PT ;  /* 0x000000040200720c */ /* 0x000fc40003f06270 */
[----:B------:R-:W-:Y:S02]  /*5180*/  FSEL R117, R117, -INF , !P6 ;  /* 0xff80000075757808 */ /* 0x000fe40007000000 */
[----:B------:R-:W-:Y:S02]  /*5190*/  FSEL R121, R121, -INF , !P6 ;  /* 0xff80000079797808 */ /* 0x000fe40007000000 */
[----:B------:R-:W-:Y:S02]  /*51a0*/  FSEL R118, R118, -INF , !P5 ;  /* 0xff80000076767808 */ /* 0x000fe40006800000 */
[----:B------:R-:W-:Y:S01]  /*51b0*/  FSEL R124, R124, -INF , !P5 ;  /* 0xff8000007c7c7808 */ /* 0x000fe20006800000 */
[----:B-----5:R-:W-:Y:S01]  /*51c0*/  HMMA.16816.F32 R28, R8, R40, R28 ;  /* 0x00000028081c723c */ /* 0x020fe2000000181c */
[----:B------:R-:W-:Y:S01]  /*51d0*/  LOP3.LUT R2, R0, 0x59, RZ, 0xfc, !PT ;  /* 0x0000005900027812 */ /* 0x000fe200078efcff */
[----:B------:R-:W-:Y:S01]  /*51e0*/  LDSM.16.M88.4 R32, [R224+0x9800] ;  /* 0x00980000e020783b */ /* 0x000fe20000000200 */
[----:B-1----:R-:W-:-:S04]  /*51f0*/  FMUL.FTZ R5, R36, R3 ;  /* 0x0000000324057220 */ /* 0x002fc80000410000 */
[----:B------:R1:W-:Y:S01]  /*5200*/  MUFU.TANH R122, R5 ;  /* 0x00000005007a7308 */ /* 0x0003e20000002400 */
[----:B------:R-:W-:Y:S02]  /*5210*/  ISETP.GE.AND P6, PT, R2, R4, PT ;  /* 0x000000040200720c */ /* 0x000fe40003fc6270 */
[----:B------:R-:W-:-:S04]  /*5220*/  LOP3.LUT R2, R0, 0x60, RZ, 0xfc, !PT ;  /* 0x0000006000027812 */ /* 0x000fc800078efcff */
[----:B------:R-:W-:Y:S01]  /*5230*/  ISETP.GE.AND P5, PT, R2, R4, PT ;  /* 0x000000040200720c */ /* 0x000fe20003fa6270 */
[----:B-1----:R-:W-:-:S04]  /*5240*/  FMUL.FTZ R5, R37, R3 ;  /* 0x0000000325057220 */ /* 0x002fc80000410000 */
[----:B------:R1:W-:Y:S01]  /*5250*/  MUFU.TANH R119, R5 ;  /* 0x0000000500777308 */ /* 0x0003e20000002400 */
[----:B------:R-:W-:Y:S02]  /*5260*/  LOP3.LUT R2, R0, 0x61, RZ, 0xfc, !PT ;  /* 0x0000006100027812 */ /* 0x000fe400078efcff */
[----:B------:R-:W-:Y:S02]  /*5270*/  FSEL R125, R125, -INF , !P4 ;  /* 0xff8000007d7d7808 */ /* 0x000fe40006000000 */
[----:B------:R-:W-:Y:S02]  /*5280*/  FSEL R120, R120, -INF , !P4 ;  /* 0xff80000078787808 */ /* 0x000fe40006000000 */
[----:B------:R-:W-:Y:S01]  /*5290*/  ISETP.GE.AND P4, PT, R2, R4, PT ;  /* 0x000000040200720c */ /* 0x000fe20003f86270 */
[----:B-1----:R-:W-:-:S04]  /*52a0*/  FMUL.FTZ R5, R38, R3 ;  /* 0x0000000326057220 */ /* 0x002fc80000410000 */
[----:B------:R1:W5:Y:S01]  /*52b0*/  MUFU.TANH R86, R5 ;  /* 0x0000000500567308 */ /* 0x0003620000002400 */
[----:B------:R-:W-:Y:S02]  /*52c0*/  LOP3.LUT R2, R0, 0x68, RZ, 0xfc, !PT ;  /* 0x0000006800027812 */ /* 0x000fe400078efcff */
[----:B------:R-:W-:Y:S02]  /*52d0*/  FSEL R126, R126, -INF , !P3 ;  /* 0xff8000007e7e7808 */ /* 0x000fe40005800000 */
[----:B------:R-:W-:Y:S02]  /*52e0*/  FSEL R133, R133, -INF , !P3 ;  /* 0xff80000085857808 */ /* 0x000fe40005800000 */
[----:B------:R-:W-:Y:S01]  /*52f0*/  ISETP.GE.AND P3, PT, R2, R4, PT ;  /* 0x000000040200720c */ /* 0x000fe20003f66270 */
[----:B-1----:R-:W-:Y:S02]  /*5300*/  FMUL.FTZ R5, R39, R3 ;  /* 0x0000000327057220 */ /* 0x002fe40000410000 */
[----:B------:R-:W-:Y:S01]  /*5310*/  HMMA.16816.F32 R36, R12, R46, R56 ;  /* 0x0000002e0c24723c */ /* 0x000fe20000001838 */
[----:B------:R-:W-:-:S02]  /*5320*/  LOP3.LUT R2, R0, 0x69, RZ, 0xfc, !PT ;  /* 0x0000006900027812 */ /* 0x000fc400078efcff */
[----:B------:R-:W-:Y:S02]  /*5330*/  FSEL R128, R128, -INF , !P1 ;  /* 0xff80000080807808 */ /* 0x000fe40004800000 */
[----:B------:R-:W-:Y:S02]  /*5340*/  FSEL R131, R131, -INF , !P1 ;  /* 0xff80000083837808 */ /* 0x000fe40004800000 */
[----:B------:R-:W-:Y:S02]  /*5350*/  ISETP.GE.AND P1, PT, R2, R4, PT ;  /* 0x000000040200720c */ /* 0x000fe40003f26270 */
[----:B------:R-:W-:Y:S02]  /*5360*/  LOP3.LUT R2, R0, 0x70, RZ, 0xfc, !PT ;  /* 0x0000007000027812 */ /* 0x000fe400078efcff */
[----:B------:R-:W-:Y:S02]  /*5370*/  FSEL R129, R129, -INF , !P0 ;  /* 0xff80000081817808 */ /* 0x000fe40004000000 */
[----:B------:R-:W-:-:S02]  /*5380*/  FSEL R136, R136, -INF , !P0 ;  /* 0xff80000088887808 */ /* 0x000fc40004000000 */
[-C--:B------:R-:W-:Y:S01]  /*5390*/  ISETP.GE.AND P0, PT, R2, R4.reuse, PT ;  /* 0x000000040200720c */ /* 0x080fe20003f06270 */
[C---:B------:R-:W-:Y:S01]  /*53a0*/  HMMA.16816.F32 R24, R8.reuse, R50, R24 ;  /* 0x000000320818723c */ /* 0x040fe20000001818 */
[----:B------:R-:W-:Y:S02]  /*53b0*/  LOP3.LUT R2, R0, 0x71, RZ, 0xfc, !PT ;  /* 0x0000007100027812 */ /* 0x000fe400078efcff */
[----:B------:R-:W-:Y:S02]  /*53c0*/  FSEL R137, R137, -INF , !P6 ;  /* 0xff80000089897808 */ /* 0x000fe40007000000 */
[----:B------:R-:W-:Y:S02]  /*53d0*/  FSEL R130, R130, -INF , !P6 ;  /* 0xff80000082827808 */ /* 0x000fe40007000000 */
[----:B------:R-:W-:Y:S01]  /*53e0*/  FSEL R138, R138, -INF , !P5 ;  /* 0xff8000008a8a7808 */ /* 0x000fe20006800000 */
[----:B------:R-:W-:Y:S01]  /*53f0*/  HMMA.16816.F32 R36, R8, R42, R36 ;  /* 0x0000002a0824723c */ /* 0x000fe20000001824 */
[----:B------:R-:W1:Y:S01]  /*5400*/  LDSM.16.M88.4 R40, [R7+0x9000] ;  /* 0x009000000728783b */ /* 0x000e620000000200 */
[----:B------:R-:W-:-:S02]  /*5410*/  ISETP.GE.AND P6, PT, R2, R4, PT ;  /* 0x000000040200720c */ /* 0x000fc40003fc6270 */
[----:B------:R-:W-:Y:S02]  /*5420*/  LOP3.LUT R2, R0, 0x78, RZ, 0xfc, !PT ;  /* 0x0000007800027812 */ /* 0x000fe400078efcff */
[----:B------:R-:W-:Y:S02]  /*5430*/  FSEL R142, R142, -INF , !P5 ;  /* 0xff8000008e8e7808 */ /* 0x000fe40006800000 */
[----:B------:R-:W-:Y:S02]  /*5440*/  FSEL R139, R139, -INF , !P4 ;  /* 0xff8000008b8b7808 */ /* 0x000fe40006000000 */
[----:B------:R-:W-:Y:S01]  /*5450*/  FSEL R143, R143, -INF , !P4 ;  /* 0xff8000008f8f7808 */ /* 0x000fe20006000000 */
[----:B------:R2:W5:Y:S01]  /*5460*/  MUFU.TANH R6, R5 ;  /* 0x0000000500067308 */ /* 0x0005620000002400 */
[-C--:B------:R-:W-:Y:S01]  /*5470*/  ISETP.GE.AND P5, PT, R2, R4.reuse, PT ;  /* 0x000000040200720c */ /* 0x080fe20003fa6270 */
[----:B----4-:R-:W-:Y:S01]  /*5480*/  HMMA.16816.F32 R52, R12, R60, R52 ;  /* 0x0000003c0c34723c */ /* 0x010fe20000001834 */
[----:B------:R-:W-:Y:S01]  /*5490*/  LOP3.LUT R2, R0, 0x79, RZ, 0xfc, !PT ;  /* 0x0000007900027812 */ /* 0x000fe200078efcff */
[-C--:B------:R-:W-:Y:S01]  /*54a0*/  FMUL.FTZ R29, R29, R3.reuse ;  /* 0x000000031d1d7220 */ /* 0x080fe20000410000 */
[----:B------:R-:W-:Y:S01]  /*54b0*/  FSEL R141, R141, -INF , !P3 ;  /* 0xff8000008d8d7808 */ /* 0x000fe20005800000 */
[----:B------:R-:W-:Y:S01]  /*54c0*/  FMUL.FTZ R30, R30, R3 ;  /* 0x000000031e1e7220 */ /* 0x000fe20000410000 */
[----:B------:R-:W-:Y:S01]  /*54d0*/  ISETP.GE.AND P4, PT, R2, R4, PT ;  /* 0x000000040200720c */ /* 0x000fe20003f86270 */
[----:B------:R-:W4:Y:S01]  /*54e0*/  LDSM.16.M88.4 R48, [R67+0x9800] ;  /* 0x009800004330783b */ /* 0x000f220000000200 */
[----:B------:R-:W-:-:S02]  /*54f0*/  LOP3.LUT R2, R0, 0x80, RZ, 0xfc, !PT ;  /* 0x0000008000027812 */ /* 0x000fc400078efcff */
[----:B------:R-:W-:Y:S02]  /*5500*/  FSEL R145, R145, -INF , !P3 ;  /* 0xff80000091917808 */ /* 0x000fe40005800000 */
[-C--:B------:R-:W-:Y:S02]  /*5510*/  ISETP.GE.AND P3, PT, R2, R4.reuse, PT ;  /* 0x000000040200720c */ /* 0x080fe40003f66270 */
[----:B------:R-:W-:Y:S01]  /*5520*/  LOP3.LUT R2, R0, 0x81, RZ, 0xfc, !PT ;  /* 0x0000008100027812 */ /* 0x000fe200078efcff */
[----:B--2---:R-:W-:Y:S01]  /*5530*/  FMUL.FTZ R5, R24, R3 ;  /* 0x0000000318057220 */ /* 0x004fe20000410000 */
[----:B------:R-:W-:Y:S02]  /*5540*/  FSEL R147, R147, -INF , !P1 ;  /* 0xff80000093937808 */ /* 0x000fe40004800000 */
[----:B------:R-:W-:Y:S01]  /*5550*/  FSEL R144, R144, -INF , !P1 ;  /* 0xff80000090907808 */ /* 0x000fe20004800000 */
[----:B------:R2:W-:Y:S01]  /*5560*/  MUFU.TANH R78, R5 ;  /* 0x00000005004e7308 */ /* 0x0005e20000002400 */
[----:B------:R-:W-:-:S02]  /*5570*/  ISETP.GE.AND P1, PT, R2, R4, PT ;  /* 0x000000040200720c */ /* 0x000fc40003f26270 */
[----:B------:R-:W-:Y:S02]  /*5580*/  LOP3.LUT R2, R0, 0x88, RZ, 0xfc, !PT ;  /* 0x0000008800027812 */ /* 0x000fe400078efcff */
[----:B------:R-:W-:Y:S02]  /*5590*/  FSEL R146, R146, -INF , !P0 ;  /* 0xff80000092927808 */ /* 0x000fe40004000000 */
[----:B------:R-:W-:Y:S02]  /*55a0*/  FSEL R152, R152, -INF , !P0 ;  /* 0xff80000098987808 */ /* 0x000fe40004000000 */
[----:B------:R-:W-:Y:S02]  /*55b0*/  ISETP.GE.AND P0, PT, R2, R4, PT ;  /* 0x000000040200720c */ /* 0x000fe40003f06270 */
[----:B------:R-:W-:Y:S01]  /*55c0*/  LOP3.LUT R2, R0, 0x89, RZ, 0xfc, !PT ;  /* 0x0000008900027812 */ /* 0x000fe200078efcff */
[----:B--2---:R-:W-:-:S04]  /*55d0*/  FMUL.FTZ R5, R25, R3 ;  /* 0x0000000319057220 */ /* 0x004fc80000410000 */
[----:B------:R2:W-:Y:S01]  /*55e0*/  MUFU.TANH R77, R5 ;  /* 0x00000005004d7308 */ /* 0x0005e20000002400 */
[----:B------:R-:W-:Y:S01]  /*55f0*/  FSEL R149, R149, -INF , !P6 ;  /* 0xff80000095957808 */ /* 0x000fe20007000000 */
[-C--:B------:R-:W-:Y:S01]  /*5600*/  FMUL.FTZ R27, R27, R3.reuse ;  /* 0x000000031b1b7220 */ /* 0x080fe20000410000 */
[----:B------:R-:W-:Y:S02]  /*5610*/  FSEL R151, R151, -INF , !P6 ;  /* 0xff80000097977808 */ /* 0x000fe40007000000 */
[----:B------:R-:W-:Y:S02]  /*5620*/  ISETP.GE.AND P6, PT, R2, R4, PT ;  /* 0x000000040200720c */ /* 0x000fe40003fc6270 */
[----:B------:R-:W-:Y:S01]  /*5630*/  LOP3.LUT R2, R0, 0x90, RZ, 0xfc, !PT ;  /* 0x0000009000027812 */ /* 0x000fe200078efcff */
[----:B------:R3:W-:Y:S01]  /*5640*/  MUFU.TANH R73, R27 ;  /* 0x0000001b00497308 */ /* 0x0007e20000002400 */
[----:B------:R-:W-:Y:S01]  /*5650*/  FSEL R150, R150, -INF , !P5 ;  /* 0xff80000096967808 */ /* 0x000fe20006800000 */
[----:B--2---:R-:W-:-:S06]  /*5660*/  FMUL.FTZ R5, R26, R3 ;  /* 0x000000031a057220 */ /* 0x004fcc0000410000 */
[----:B------:R2:W5:Y:S01]  /*5670*/  MUFU.TANH R76, R5 ;  /* 0x00000005004c7308 */ /* 0x0005620000002400 */
[----:B------:R-:W-:Y:S02]  /*5680*/  FSEL R154, R154, -INF , !P5 ;  /* 0xff8000009a9a7808 */ /* 0x000fe40006800000 */
[----:B------:R-:W-:Y:S01]  /*5690*/  ISETP.GE.AND P5, PT, R2, R4, PT ;  /* 0x000000040200720c */ /* 0x000fe20003fa6270 */
[----:B---3--:R-:W-:Y:S01]  /*56a0*/  HMMA.16816.F32 R24, R20, R70, RZ ;  /* 0x000000461418723c */ /* 0x008fe200000018ff */
[----:B------:R-:W-:-:S03]  /*56b0*/  LOP3.LUT R2, R0, 0x91, RZ, 0xfc, !PT ;  /* 0x0000009100027812 */ /* 0x000fc600078efcff */
[----:B------:R-:W-:Y:S01]  /*56c0*/  MUFU.TANH R70, R29 ;  /* 0x0000001d00467308 */ /* 0x000fe20000002400 */
[----:B------:R-:W-:Y:S01]  /*56d0*/  FSEL R153, R153, -INF , !P4 ;  /* 0xff80000099997808 */ /* 0x000fe20006000000 */
[----:B--2---:R-:W-:-:S06]  /*56e0*/  FMUL.FTZ R5, R28, R3 ;  /* 0x000000031c057220 */ /* 0x004fcc0000410000 */
[----:B------:R-:W2:Y:S08]  /*56f0*/  MUFU.TANH R69, R30 ;  /* 0x0000001e00457308 */ /* 0x000eb00000002400 */
[----:B------:R3:W2:Y:S01]  /*5700*/  MUFU.TANH R72, R5 ;  /* 0x0000000500487308 */ /* 0x0006a20000002400 */
[----:B------:R-:W-:Y:S02]  /*5710*/  FSEL R157, R157, -INF , !P3 ;  /* 0xff8000009d9d7808 */ /* 0x000fe40005800000 */
[----:B------:R-:W-:Y:S01]  /*5720*/  FSEL R163, R163, -INF , !P3 ;  /* 0xff800000a3a37808 */ /* 0x000fe20005800000 */
[----:B---3--:R-:W-:-:S02]  /*5730*/  FMUL.FTZ R5, R31, R3 ;  /* 0x000000031f057220 */ /* 0x008fc40000410000 */
[----:B-1----:R-:W-:Y:S01]  /*5740*/  HMMA.16816.F32 R28, R8, R40, R52 ;  /* 0x00000028081c723c */ /* 0x002fe20000001834 */
[----:B------:R1:W3:Y:S01]  /*5750*/  LDSM.16.M88.4 R52, [R112+0x9800] ;  /* 0x009800007034783b */ /* 0x0002e20000000200 */
[----:B------:R-:W-:Y:S02]  /*5760*/  FSEL R158, R158, -INF , !P1 ;  /* 0xff8000009e9e7808 */ /* 0x000fe40004800000 */
[----:B------:R-:W-:Y:S02]  /*5770*/  FSEL R162, R162, -INF , !P1 ;  /* 0xff800000a2a27808 */ /* 0x000fe40004800000 */
[----:B------:R-:W-:Y:S02]  /*5780*/  FSEL R159, R159, -INF , !P0 ;  /* 0xff8000009f9f7808 */ /* 0x000fe40004000000 */
[----:B------:R-:W-:Y:S02]  /*5790*/  FSEL R165, R165, -INF , !P0 ;  /* 0xff800000a5a57808 */ /* 0x000fe40004000000 */
[----:B-1----:R-:W-:-:S02]  /*57a0*/  FSEL R112, R184, -INF , !P4 ;  /* 0xff800000b8707808 */ /* 0x002fc40006000000 */
[----:B------:R-:W-:Y:S02]  /*57b0*/  ISETP.GE.AND P4, PT, R2, R4, PT ;  /* 0x000000040200720c */ /* 0x000fe40003f86270 */
[----:B------:R-:W-:-:S04]  /*57c0*/  LOP3.LUT R2, R0, 0x98, RZ, 0xfc, !PT ;  /* 0x0000009800027812 */ /* 0x000fc800078efcff */
[----:B------:R-:W-:Y:S02]  /*57d0*/  ISETP.GE.AND P3, PT, R2, R4, PT ;  /* 0x000000040200720c */ /* 0x000fe40003f66270 */
[----:B------:R-:W-:-:S04]  /*57e0*/  LOP3.LUT R2, R0, 0x99, RZ, 0xfc, !PT ;  /* 0x0000009900027812 */ /* 0x000fc800078efcff */
[----:B------:R-:W-:Y:S02]  /*57f0*/  ISETP.GE.AND P1, PT, R2, R4, PT ;  /* 0x000000040200720c */ /* 0x000fe40003f26270 */
[----:B------:R-:W-:-:S04]  /*5800*/  LOP3.LUT R2, R0, 0xa0, RZ, 0xfc, !PT ;  /* 0x000000a000027812 */ /* 0x000fc800078efcff */
[-C--:B------:R-:W-:Y:S02]  /*5810*/  ISETP.GE.AND P0, PT, R2, R4.reuse, PT ;  /* 0x000000040200720c */ /* 0x080fe40003f06270 */
[----:B------:R-:W-:Y:S02]  /*5820*/  LOP3.LUT R2, R0, 0xa1, RZ, 0xfc, !PT ;  /* 0x000000a100027812 */ /* 0x000fe400078efcff */
[----:B------:R-:W-:Y:S02]  /*5830*/  FSEL R164, R164, -INF , !P6 ;  /* 0xff800000a4a47808 */ /* 0x000fe40007000000 */
[----:B------:R-:W-:Y:S02]  /*5840*/  FSEL R161, R161, -INF , !P6 ;  /* 0xff800000a1a17808 */ /* 0x000fe40007000000 */
[----:B------:R-:W-:Y:S02]  /*5850*/  ISETP.GE.AND P6, PT, R2, R4, PT ;  /* 0x000000040200720c */ /* 0x000fe40003fc6270 */
[----:B------:R-:W-:Y:S01]  /*5860*/  LOP3.LUT R2, R0, 0xa8, RZ, 0xfc, !PT ;  /* 0x000000a800027812 */ /* 0x000fe200078efcff */
[----:B------:R-:W-:Y:S01]  /*5870*/  HMMA.16816.F32 R44, R20, R32, RZ ;  /* 0x00000020142c723c */ /* 0x000fe200000018ff */
[----:B------:R-:W-:-:S02]  /*5880*/  FSEL R166, R166, -INF , !P5 ;  /* 0xff800000a6a67808 */ /* 0x000fc40006800000 */
[----:B------:R-:W-:Y:S02]  /*5890*/  FSEL R171, R171, -INF , !P5 ;  /* 0xff800000abab7808 */ /* 0x000fe40006800000 */
[----:B------:R-:W-:Y:S02]  /*58a0*/  ISETP.GE.AND P5, PT, R2, R4, PT ;  /* 0x000000040200720c */ /* 0x000fe40003fa6270 */
[----:B------:R-:W-:Y:S01]  /*58b0*/  LOP3.LUT R2, R0, 0xa9, RZ, 0xfc, !PT ;  /* 0x000000a900027812 */ /* 0x000fe200078efcff */
[----:B------:R-:W-:Y:S01]  /*58c0*/  HMMA.16816.F32 R56, R20, R34, RZ ;  /* 0x000000221438723c */ /* 0x000fe200000018ff */
[----:B------:R-:W-:Y:S01]  /*58d0*/  FSEL R169, R169, -INF , !P4 ;  /* 0xff800000a9a97808 */ /* 0x000fe20006000000 */
[----:B------:R1:W2:Y:S01]  /*58e0*/  MUFU.TANH R68, R5 ;  /* 0x0000000500447308 */ /* 0x0002a20000002400 */
[----:B------:R-:W-:-:S05]  /*58f0*/  FSEL R174, R174, -INF , !P4 ;  /* 0xff800000aeae7808 */ /* 0x000fca0006000000 */
[----:B------:R-:W-:Y:S01]  /*5900*/  HMMA.16816.F32 R20, R16, R74, R24 ;  /* 0x0000004a1014723c */ /* 0x000fe20000001818 */
[-C--:B------:R-:W-:Y:S02]  /*5910*/  ISETP.GE.AND P4, PT, R2, R4.reuse, PT ;  /* 0x000000040200720c */ /* 0x080fe40003f86270 */
[----:B------:R-:W-:Y:S02]  /*5920*/  LOP3.LUT R2, R0, 0xb0, RZ, 0xfc, !PT ;  /* 0x000000b000027812 */ /* 0x000fe400078efcff */
[----:B------:R-:W-:Y:S02]  /*5930*/  FSEL R167, R167, -INF , !P3 ;  /* 0xff800000a7a77808 */ /* 0x000fe40005800000 */
[----:B------:R-:W-:Y:S01]  /*5940*/  FSEL R173, R173, -INF , !P3 ;  /* 0xff800000adad7808 */ /* 0x000fe20005800000 */
[----:B-1----:R-:W-:Y:S01]  /*5950*/  FMUL.FTZ R5, R36, R3 ;  /* 0x0000000324057220 */ /* 0x002fe20000410000 */
[----:B------:R-:W-:Y:S02]  /*5960*/  ISETP.GE.AND P3, PT, R2, R4, PT ;  /* 0x000000040200720c */ /* 0x000fe40003f66270 */
[----:B------:R-:W-:Y:S01]  /*5970*/  LOP3.LUT R2, R0, 0xb1, RZ, 0xfc, !PT ;  /* 0x000000b100027812 */ /* 0x000fe200078efcff */
[----:B------:R1:W-:Y:S01]  /*5980*/  MUFU.TANH R67, R5 ;  /* 0x0000000500437308 */ /* 0x0003e20000002400 */
[----:B------:R-:W-:-:S02]  /*5990*/  FSEL R178, R178, -INF , !P1 ;  /* 0xff800000b2b27808 */ /* 0x000fc40004800000 */
[----:B------:R-:W-:Y:S02]  /*59a0*/  FSEL R172, R172, -INF , !P1 ;  /* 0xff800000acac7808 */ /* 0x000fe40004800000 */
[----:B------:R-:W-:Y:S02]  /*59b0*/  ISETP.GE.AND P1, PT, R2, R4, PT ;  /* 0x000000040200720c */ /* 0x000fe40003f26270 */
[----:B------:R-:W-:Y:S02]  /*59c0*/  LOP3.LUT R2, R0, 0xb8, RZ, 0xfc, !PT ;  /* 0x000000b800027812 */ /* 0x000fe400078efcff */
[----:B------:R-:W-:Y:S01]  /*59d0*/  FSEL R176, R176, -INF , !P0 ;  /* 0xff800000b0b07808 */ /* 0x000fe20004000000 */
[----:B-1----:R-:W-:-:S04]  /*59e0*/  FMUL.FTZ R5, R37, R3 ;  /* 0x0000000325057220 */ /* 0x002fc80000410000 */
[----:B------:R1:W-:Y:S01]  /*59f0*/  MUFU.TANH R61, R5 ;  /* 0x00000005003d7308 */ /* 0x0003e20000002400 */
[----:B------:R-:W-:Y:S01]  /*5a00*/  FSEL R181, R181, -INF , !P0 ;  /* 0xff800000b5b57808 */ /* 0x000fe20004000000 */
[----:B------:R-:W-:Y:S01]  /*5a10*/  HMMA.16816.F32 R20, R12, R62, R20 ;  /* 0x0000003e0c14723c */ /* 0x000fe20000001814 */
[----:B------:R-:W-:Y:S02]  /*5a20*/  ISETP.GE.AND P0, PT, R2, R4, PT ;  /* 0x000000040200720c */ /* 0x000fe40003f06270 */
[----:B------:R-:W-:Y:S02]  /*5a30*/  LOP3.LUT R2, R0, 0xb9, RZ, 0xfc, !PT ;  /* 0x000000b900027812 */ /* 0x000fe400078efcff */
[----:B------:R-:W-:-:S03]  /*5a40*/  FSEL R180, R180, -INF , !P6 ;  /* 0xff800000b4b47808 */ /* 0x000fc60007000000 */
[----:B----4-:R-:W-:Y:S01]  /*5a50*/  HMMA.16816.F32 R24, R16, R48, R44 ;  /* 0x000000301018723c */ /* 0x010fe2000000182c */
[----:B-1----:R-:W-:-:S07]  /*5a60*/  FMUL.FTZ R5, R38, R3 ;  /* 0x0000000326057220 */ /* 0x002fce0000410000 */
[----:B------:R-:W-:Y:S01]  /*5a70*/  HMMA.16816.F32 R16, R16, R50, R56 ;  /* 0x000000321010723c */ /* 0x000fe20000001838 */
[----:B------:R1:W4:Y:S01]  /*5a80*/  MUFU.TANH R60, R5 ;  /* 0x00000005003c7308 */ /* 0x0003220000002400 */
[----:B------:R-:W-:Y:S02]  /*5a90*/  FSEL R183, R183, -INF , !P6 ;  /* 0xff800000b7b77808 */ /* 0x000fe40007000000 */
[----:B------:R-:W-:Y:S02]  /*5aa0*/  ISETP.GE.AND P6, PT, R2, R4, PT ;  /* 0x000000040200720c */ /* 0x000fe40003fc6270 */
[----:B------:R-:W-:Y:S02]  /*5ab0*/  LOP3.LUT R2, R0, 0xc0, RZ, 0xfc, !PT ;  /* 0x000000c000027812 */ /* 0x000fe400078efcff */
[----:B------:R-:W-:Y:S02]  /*5ac0*/  FSEL R177, R177, -INF , !P5 ;  /* 0xff800000b1b17808 */ /* 0x000fe40006800000 */
[----:B------:R-:W-:Y:S01]  /*5ad0*/  FSEL R182, R182, -INF , !P5 ;  /* 0xff800000b6b67808 */ /* 0x000fe20006800000 */
[----:B-1----:R-:W-:-:S02]  /*5ae0*/  FMUL.FTZ R5, R39, R3 ;  /* 0x0000000327057220 */ /* 0x002fc40000410000 */
[----:B------:R-:W1:Y:S01]  /*5af0*/  LDSM.16.M88.4 R36, [R7+0x9800] ;  /* 0x009800000724783b */ /* 0x000e620000000200 */
[----:B------:R-:W-:Y:S02]  /*5b00*/  ISETP.GE.AND P5, PT, R2, R4, PT ;  /* 0x000000040200720c */ /* 0x000fe40003fa6270 */
[----:B------:R-:W-:Y:S02]  /*5b10*/  FSEL R184, R170, -INF , !P4 ;  /* 0xff800000aab87808 */ /* 0x000fe40006000000 */
[----:B------:R-:W-:Y:S02]  /*5b20*/  FSEL R160, R160, -INF , !P3 ;  /* 0xff800000a0a07808 */ /* 0x000fe40005800000 */
[----:B------:R-:W-:Y:S01]  /*5b30*/  FSEL R179, R179, -INF , !P3 ;  /* 0xff800000b3b37808 */ /* 0x000fe20005800000 */
[----:B------:R-:W-:Y:S01]  /*5b40*/  HMMA.16816.F32 R32, R8, R42, R20 ;  /* 0x0000002a0820723c */ /* 0x000fe20000001814 */
[----:B------:R-:W-:Y:S02]  /*5b50*/  LOP3.LUT R2, R0, 0xc1, RZ, 0xfc, !PT ;  /* 0x000000c100027812 */ /* 0x000fe400078efcff */
[----:B------:R-:W-:-:S02]  /*5b60*/  FSEL R155, R155, -INF , !P1 ;  /* 0xff8000009b9b7808 */ /* 0x000fc40004800000 */
[----:B------:R-:W-:Y:S02]  /*5b70*/  FSEL R168, R168, -INF , !P1 ;  /* 0xff800000a8a87808 */ /* 0x000fe40004800000 */
[----:B------:R-:W-:Y:S02]  /*5b80*/  FSEL R132, R132, -INF , !P0 ;  /* 0xff80000084847808 */ /* 0x000fe40004000000 */
[----:B------:R-:W-:Y:S01]  /*5b90*/  FSEL R186, R127, -INF , !P6 ;  /* 0xff8000007fba7808 */ /* 0x000fe20007000000 */
[----:B------:R2:W4:Y:S01]  /*5ba0*/  MUFU.TANH R41, R5 ;  /* 0x0000000500297308 */ /* 0x0005220000002400 */
[----:B------:R-:W-:Y:S01]  /*5bb0*/  FSEL R170, R185, -INF , !P4 ;  /* 0xff800000b9aa7808 */ /* 0x000fe20006000000 */
[----:B------:R-:W-:-:S04]  /*5bc0*/  DEPBAR.LE SB0, 0x0 ;  /* 0x000080000000791a */ /* 0x000fc80000000000 */
[-C--:B------:R-:W-:Y:S02]  /*5bd0*/  ISETP.GE.AND P4, PT, R2, R4.reuse, PT ;  /* 0x000000040200720c */ /* 0x080fe40003f86270 */
[----:B------:R-:W-:Y:S01]  /*5be0*/  LOP3.LUT R2, R0, 0xc8, RZ, 0xfc, !PT ;  /* 0x000000c800027812 */ /* 0x000fe200078efcff */
[----:B---3--:R-:W-:Y:S03]  /*5bf0*/  HMMA.16816.F32 R20, R12, R52, R24 ;  /* 0x000000340c14723c */ /* 0x008fe60000001818 */
[----:B------:R-:W-:Y:S02]  /*5c00*/  ISETP.GE.AND P3, PT, R2, R4, PT ;  /* 0x000000040200720c */ /* 0x000fe40003f66270 */
[----:B------:R-:W-:-:S03]  /*5c10*/  LOP3.LUT R2, R0, 0xc9, RZ, 0xfc, !PT ;  /* 0x000000c900027812 */ /* 0x000fc600078efcff */
[----:B------:R-:W-:Y:S01]  /*5c20*/  HMMA.16816.F32 R12, R12, R54, R16 ;  /* 0x000000360c0c723c */ /* 0x000fe20000001810 */
[-C--:B------:R-:W-:Y:S02]  /*5c30*/  ISETP.GE.AND P1, PT, R2, R4.reuse, PT ;  /* 0x000000040200720c */ /* 0x080fe40003f26270 */
[----:B------:R-:W-:Y:S02]  /*5c40*/  LOP3.LUT R2, R0, 0xd0, RZ, 0xfc, !PT ;  /* 0x000000d000027812 */ /* 0x000fe400078efcff */
[----:B------:R-:W-:Y:S02]  /*5c50*/  FSEL R185, R148, -INF , !P0 ;  /* 0xff80000094b97808 */ /* 0x000fe40004000000 */
[----:B------:R-:W-:Y:S02]  /*5c60*/  ISETP.GE.AND P0, PT, R2, R4, PT ;  /* 0x000000040200720c */ /* 0x000fe40003f06270 */
[----:B------:R-:W-:Y:S02]  /*5c70*/  LOP3.LUT R2, R0, 0xd1, RZ, 0xfc, !PT ;  /* 0x000000d100027812 */ /* 0x000fe400078efcff */
[----:B------:R-:W-:-:S02]  /*5c80*/  FSEL R127, R140, -INF , !P6 ;  /* 0xff8000008c7f7808 */ /* 0x000fc40007000000 */
[-C--:B------:R-:W-:Y:S02]  /*5c90*/  ISETP.GE.AND P6, PT, R2, R4.reuse, PT ;  /* 0x000000040200720c */ /* 0x080fe40003fc6270 */
[----:B------:R-:W-:Y:S02]  /*5ca0*/  LOP3.LUT R2, R0, 0xd8, RZ, 0xfc, !PT ;  /* 0x000000d800027812 */ /* 0x000fe400078efcff */
[----:B-----5:R-:W-:Y:S02]  /*5cb0*/  FSEL R86, R86, -INF , !P5 ;  /* 0xff80000056567808 */ /* 0x020fe40006800000 */
[----:B------:R-:W-:Y:S01]  /*5cc0*/  FSEL R122, R122, -INF , !P5 ;  /* 0xff8000007a7a7808 */ /* 0x000fe20006800000 */
[----:B--2---:R-:W-:Y:S01]  /*5cd0*/  FMUL.FTZ R5, R28, R3 ;  /* 0x000000031c057220 */ /* 0x004fe20000410000 */
[----:B------:R-:W-:Y:S01]  /*5ce0*/  ISETP.GE.AND P5, PT, R2, R4, PT ;  /* 0x000000040200720c */ /* 0x000fe20003fa6270 */
[----:B-1----:R-:W-:Y:S01]  /*5cf0*/  HMMA.16816.F32 R20, R8, R36, R20 ;  /* 0x000000240814723c */ /* 0x002fe20000001814 */
[----:B------:R-:W-:Y:S01]  /*5d00*/  LOP3.LUT R2, R0, 0xd9, RZ, 0xfc, !PT ;  /* 0x000000d900027812 */ /* 0x000fe200078efcff */
[----:B------:R1:W-:Y:S01]  /*5d10*/  MUFU.TANH R40, R5 ;  /* 0x0000000500287308 */ /* 0x0003e20000002400 */
[----:B------:R-:W-:-:S05]  /*5d20*/  FSEL R187, R119, -INF , !P4 ;  /* 0xff80000077bb7808 */ /* 0x000fca0006000000 */
[----:B------:R-:W-:Y:S01]  /*5d30*/  HMMA.16816.F32 R8, R8, R38, R12 ;  /* 0x000000260808723c */ /* 0x000fe2000000180c */
[----:B------:R-:W-:Y:S02]  /*5d40*/  FSEL R39, R6, -INF , !P4 ;  /* 0xff80000006277808 */ /* 0x000fe40006000000 */
[-C--:B------:R-:W-:Y:S02]  /*5d50*/  ISETP.GE.AND P4, PT, R2, R4.reuse, PT ;  /* 0x000000040200720c */ /* 0x080fe40003f86270 */
[----:B------:R-:W-:Y:S02]  /*5d60*/  LOP3.LUT R2, R0, 0xe0, RZ, 0xfc, !PT ;  /* 0x000000e000027812 */ /* 0x000fe400078efcff */
[----:B------:R-:W-:Y:S01]  /*5d70*/  FSEL R119, R76, -INF , !P3 ;  /* 0xff8000004c777808 */ /* 0x000fe20005800000 */
[----:B-1----:R-:W-:Y:S01]  /*5d80*/  FMUL.FTZ R5, R29, R3 ;  /* 0x000000031d057220 */ /* 0x002fe20000410000 */
[----:B------:R-:W-:Y:S02]  /*5d90*/  FSEL R188, R78, -INF , !P3 ;  /* 0xff8000004ebc7808 */ /* 0x000fe40005800000 */
[----:B------:R-:W-:Y:S01]  /*5da0*/  ISETP.GE.AND P3, PT, R2, R4, PT ;  /* 0x000000040200720c */ /* 0x000fe20003f66270 */
[----:B------:R1:W-:Y:S01]  /*5db0*/  MUFU.TANH R29, R5 ;  /* 0x00000005001d7308 */ /* 0x0003e20000002400 */
[----:B------:R-:W-:-:S02]  /*5dc0*/  LOP3.LUT R2, R0, 0xe1, RZ, 0xfc, !PT ;  /* 0x000000e100027812 */ /* 0x000fc400078efcff */
[----:B------:R-:W-:Y:S02]  /*5dd0*/  FSEL R190, R73, -INF , !P1 ;  /* 0xff80000049be7808 */ /* 0x000fe40004800000 */
[----:B------:R-:W-:Y:S02]  /*5de0*/  FSEL R189, R77, -INF , !P1 ;  /* 0xff8000004dbd7808 */ /* 0x000fe40004800000 */
[----:B------:R-:W-:Y:S02]  /*5df0*/  ISETP.GE.AND P1, PT, R2, R4, PT ;  /* 0x000000040200720c */ /* 0x000fe40003f26270 */
[----:B------:R-:W-:Y:S01]  /*5e00*/  LOP3.LUT R2, R0, 0xe8, RZ, 0xfc, !PT ;  /* 0x000000e800027812 */ /* 0x000fe200078efcff */
[----:B-1----:R-:W-:-:S04]  /*5e10*/  FMUL.FTZ R5, R30, R3 ;  /* 0x000000031e057220 */ /* 0x002fc80000410000 */
[----:B------:R1:W2:Y:S01]  /*5e20*/  MUFU.TANH R28, R5 ;  /* 0x00000005001c7308 */ /* 0x0002a20000002400 */
[----:B------:R-:W-:Y:S02]  /*5e30*/  FSEL R191, R69, -INF , !P0 ;  /* 0xff80000045bf7808 */ /* 0x000fe40004000000 */
[----:B------:R-:W-:Y:S02]  /*5e40*/  FSEL R194, R72, -INF , !P0 ;  /* 0xff80000048c27808 */ /* 0x000fe40004000000 */
[----:B------:R-:W-:Y:S02]  /*5e50*/  ISETP.GE.AND P0, PT, R2, R4, PT ;  /* 0x000000040200720c */ /* 0x000fe40003f06270 */
[----:B------:R-:W-:Y:S01]  /*5e60*/  LOP3.LUT R2, R0, 0xe9, RZ, 0xfc, !PT ;  /* 0x000000e900027812 */ /* 0x000fe200078efcff */
[-C--:B------:R-:W-:Y:S01]  /*5e70*/  FMUL.FTZ R34, R34, R3.reuse ;  /* 0x0000000322227220 */ /* 0x080fe20000410000 */
[----:B------:R-:W-:Y:S01]  /*5e80*/  FSEL R192, R68, -INF , !P6 ;  /* 0xff80000044c07808 */ /* 0x000fe20007000000 */
[----:B-1----:R-:W-:-:S04]  /*5e90*/  FMUL.FTZ R5, R31, R3 ;  /* 0x000000031f057220 */ /* 0x002fc80000410000 */
[----:B------:R1:W-:Y:S01]  /*5ea0*/  MUFU.TANH R26, R5 ;  /* 0x00000005001a7308 */ /* 0x0003e20000002400 */
[----:B------:R-:W-:Y:S02]  /*5eb0*/  FSEL R195, R70, -INF , !P6 ;  /* 0xff80000046c37808 */ /* 0x000fe40007000000 */
[----:B------:R-:W-:Y:S02]  /*5ec0*/  ISETP.GE.AND P6, PT, R2, R4, PT ;  /* 0x000000040200720c */ /* 0x000fe40003fc6270 */
[----:B------:R-:W-:Y:S02]  /*5ed0*/  LOP3.LUT R2, R0, 0xf0, RZ, 0xfc, !PT ;  /* 0x000000f000027812 */ /* 0x000fe400078efcff */
[----:B----4-:R-:W-:Y:S02]  /*5ee0*/  FSEL R193, R60, -INF , !P5 ;  /* 0xff8000003cc17808 */ /* 0x010fe40006800000 */
[----:B------:R-:W-:Y:S01]  /*5ef0*/  FSEL R67, R67, -INF , !P5 ;  /* 0xff80000043437808 */ /* 0x000fe20006800000 */
[----:B-1----:R-:W-:-:S04]  /*5f00*/  FMUL.FTZ R5, R32, R3 ;  /* 0x0000000320057220 */ /* 0x002fc80000410000 */
[----:B------:R1:W-:Y:S01]  /*5f10*/  MUFU.TANH R25, R5 ;  /* 0x0000000500197308 */ /* 0x0003e20000002400 */
[----:B------:R-:W-:Y:S02]  /*5f20*/  ISETP.GE.AND P5, PT, R2, R4, PT ;  /* 0x000000040200720c */ /* 0x000fe40003fa6270 */
[----:B------:R-:W-:Y:S02]  /*5f30*/  LOP3.LUT R2, R0, 0xf1, RZ, 0xfc, !PT ;  /* 0x000000f100027812 */ /* 0x000fe400078efcff */
[----:B------:R-:W-:-:S03]  /*5f40*/  FSEL R197, R41, -INF , !P4 ;  /* 0xff80000029c57808 */ /* 0x000fc60006000000 */
[----:B------:R-:W3:Y:S01]  /*5f50*/  MUFU.TANH R34, R34 ;  /* 0x0000002200227308 */ /* 0x000ee20000002400 */
[----:B------:R-:W-:Y:S01]  /*5f60*/  FSEL R196, R61, -INF , !P4 ;  /* 0xff8000003dc47808 */ /* 0x000fe20006000000 */
[----:B-1----:R-:W-:-:S06]  /*5f70*/  FMUL.FTZ R5, R33, R3 ;  /* 0x0000000321057220 */ /* 0x002fcc0000410000 */
[----:B------:R1:W-:Y:S01]  /*5f80*/  MUFU.TANH R24, R5 ;  /* 0x0000000500187308 */ /* 0x0003e20000002400 */
[----:B------:R-:W-:Y:S02]  /*5f90*/  ISETP.GE.AND P4, PT, R2, R4, PT ;  /* 0x000000040200720c */ /* 0x000fe40003f86270 */
[----:B------:R-:W-:Y:S02]  /*5fa0*/  LOP3.LUT R2, R0, 0xf8, RZ, 0xfc, !PT ;  /* 0x000000f800027812 */ /* 0x000fe400078efcff */
[----:B--2---:R-:W-:Y:S02]  /*5fb0*/  FSEL R198, R28, -INF , !P3 ;  /* 0xff8000001cc67808 */ /* 0x004fe40005800000 */
[----:B------:R-:W-:Y:S01]  /*5fc0*/  FSEL R201, R40, -INF , !P3 ;  /* 0xff80000028c97808 */ /* 0x000fe20005800000 */
[----:B-1----:R-:W-:-:S04]  /*5fd0*/  FMUL.FTZ R5, R35, R3 ;  /* 0x0000000323057220 */ /* 0x002fc80000410000 */
[----:B------:R1:W2:Y:S01]  /*5fe0*/  MUFU.TANH R7, R5 ;  /* 0x0000000500077308 */ /* 0x0002a20000002400 */
[----:B------:R-:W-:Y:S01]  /*5ff0*/  ISETP.GE.AND P3, PT, R2, R4, PT ;  /* 0x000000040200720c */ /* 0x000fe20003f66270 */
[-C--:B------:R-:W-:Y:S01]  /*6000*/  FMUL.FTZ R20, R20, R3.reuse ;  /* 0x0000000314147220 */ /* 0x080fe20000410000 */
[-C--:B------:R-:W-:Y:S01]  /*6010*/  FMUL.FTZ R22, R22, R3.reuse ;  /* 0x0000000316167220 */ /* 0x080fe20000410000 */
[-C--:B------:R-:W-:Y:S01]  /*6020*/  FMUL.FTZ R8, R8, R3.reuse ;  /* 0x0000000308087220 */ /* 0x080fe20000410000 */
[-C--:B------:R-:W-:Y:S01]  /*6030*/  FMUL.FTZ R10, R10, R3.reuse ;  /* 0x000000030a0a7220 */ /* 0x080fe20000410000 */
[-C--:B------:R-:W-:Y:S01]  /*6040*/  FMUL.FTZ R11, R11, R3.reuse ;  /* 0x000000030b0b7220 */ /* 0x080fe20000410000 */
[-C--:B------:R-:W-:Y:S01]  /*6050*/  FMUL.FTZ R2, R9, R3.reuse ;  /* 0x0000000309027220 */ /* 0x080fe20000410000 */
[----:B-1----:R-:W-:-:S04]  /*6060*/  FMUL.FTZ R5, R21, R3 ;  /* 0x0000000315057220 */ /* 0x002fc80000410000 */
[----:B------:R1:W-:Y:S01]  /*6070*/  MUFU.TANH R6, R5 ;  /* 0x0000000500067308 */ /* 0x0003e20000002400 */
[----:B---3--:R-:W-:Y:S02]  /*6080*/  FSEL R200, R34, -INF , !P0 ;  /* 0xff80000022c87808 */ /* 0x008fe40004000000 */
[----:B------:R-:W-:Y:S02]  /*6090*/  FSEL R203, R25, -INF , !P0 ;  /* 0xff80000019cb7808 */ /* 0x000fe40004000000 */
[----:B------:R-:W-:-:S03]  /*60a0*/  ISETP.NE.AND P0, PT, R175, 0x1, PT ;  /* 0x00000001af00780c */ /* 0x000fc60003f05270 */
[----:B------:R-:W-:Y:S01]  /*60b0*/  MUFU.TANH R20, R20 ;  /* 0x0000001400147308 */ /* 0x000fe20000002400 */
[----:B-1----:R-:W-:-:S07]  /*60c0*/  FMUL.FTZ R5, R23, R3 ;  /* 0x0000000317057220 */ /* 0x002fce0000410000 */
[----:B------:R-:W1:Y:S08]  /*60d0*/  MUFU.TANH R22, R22 ;  /* 0x0000001600167308 */ /* 0x000e700000002400 */
[----:B------:R-:W3:Y:S08]  /*60e0*/  MUFU.TANH R5, R5 ;  /* 0x0000000500057308 */ /* 0x000ef00000002400 */
[----:B------:R-:W-:Y:S08]  /*60f0*/  MUFU.TANH R8, R8 ;  /* 0x0000000800087308 */ /* 0x000ff00000002400 */
[----:B------:R-:W4:Y:S08]  /*6100*/  MUFU.TANH R10, R10 ;  /* 0x0000000a000a7308 */ /* 0x000f300000002400 */
[----:B------:R-:W5:Y:S08]  /*6110*/  MUFU.TANH R11, R11 ;  /* 0x0000000b000b7308 */ /* 0x000f700000002400 */
[----:B------:R-:W5:Y:S01]  /*6120*/  MUFU.TANH R2, R2 ;  /* 0x0000000200027308 */ /* 0x000f620000002400 */
[----:B------:R-:W-:-:S02]  /*6130*/  LOP3.LUT R0, R0, 0xf9, RZ, 0xfc, !PT ;  /* 0x000000f900007812 */ /* 0x000fc400078efcff */
[----:B------:R-:W-:Y:S02]  /*6140*/  LOP3.LUT R249, R249, R248, RZ, 0x3c, !PT ;  /* 0x000000f8f9f97212 */ /* 0x000fe400078e3cff */
[----:B------:R-:W-:Y:S02]  /*6150*/  FSEL R199, R26, -INF , !P1 ;  /* 0xff8000001ac77808 */ /* 0x000fe40004800000 */
[----:B------:R-:W-:Y:S01]  /*6160*/  FSEL R202, R29, -INF , !P1 ;  /* 0xff8000001dca7808 */ /* 0x000fe20004800000 */
[----:B------:R-:W-:Y:S01]  /*6170*/  BSSY.RECONVERGENT B1, `(.L_x_575) ;  /* 0x0000097000017945 */ /* 0x000fe20003800200 */
[----:B------:R-:W-:Y:S02]  /*6180*/  ISETP.GE.AND P1, PT, R0, R4, PT ;  /* 0x000000040000720c */ /* 0x000fe40003f26270 */
[----:B------:R-:W-:Y:S02]  /*6190*/  LOP3.LUT R248, R249, R248, RZ, 0x3c, !PT ;  /* 0x000000f8f9f87212 */ /* 0x000fe400078e3cff */
[----:B--2---:R-:W-:-:S02]  /*61a0*/  FSEL R205, R7, -INF , !P6 ;  /* 0xff80000007cd7808 */ /* 0x004fc40007000000 */
[----:B------:R-:W-:Y:S02]  /*61b0*/  FSEL R204, R24, -INF , !P6 ;  /* 0xff80000018cc7808 */ /* 0x000fe40007000000 */
[----:B-1----:R-:W-:Y:S02]  /*61c0*/  FSEL R206, R22, -INF , !P5 ;  /* 0xff80000016ce7808 */ /* 0x002fe40006800000 */
[----:B------:R-:W-:Y:S02]  /*61d0*/  FSEL R209, R20, -INF , !P5 ;  /* 0xff80000014d17808 */ /* 0x000fe40006800000 */
[----:B---3--:R-:W-:Y:S02]  /*61e0*/  FSEL R207, R5, -INF , !P4 ;  /* 0xff80000005cf7808 */ /* 0x008fe40006000000 */
[----:B------:R-:W-:Y:S02]  /*61f0*/  FSEL R210, R6, -INF , !P4 ;  /* 0xff80000006d27808 */ /* 0x000fe40006000000 */
[----:B----4-:R-:W-:-:S02]  /*6200*/  FSEL R208, R10, -INF , !P3 ;  /* 0xff8000000ad07808 */ /* 0x010fc40005800000 */
[----:B------:R-:W-:Y:S02]  /*6210*/  FSEL R211, R8, -INF , !P3 ;  /* 0xff80000008d37808 */ /* 0x000fe40005800000 */
[----:B-----5:R-:W-:Y:S02]  /*6220*/  FSEL R213, R11, -INF , !P1 ;  /* 0xff8000000bd57808 */ /* 0x020fe40004800000 */
[----:B------:R-:W-:Y:S02]  /*6230*/  FSEL R212, R2, -INF , !P1 ;  /* 0xff80000002d47808 */ /* 0x000fe40004800000 */
        /* <DEDUP_REMOVED lines=15> */
[----:B------:R1:W-:Y:S04]  /*6330*/  STL [R1+0x4], R218 ;  /* 0x000004da01007387 */ /* 0x0003e80000100800 */
[----:B------:R1:W-:Y:S01]  /*6340*/  STL [R1], R219 ;  /* 0x000000db01007387 */ /* 0x0003e20000100800 */
[----:B------:R-:W-:Y:S05]  /*6350*/  BRA `(.L_x_579) ;  /* 0x0000000400047947 */ /* 0x000fea0003800000 */
.L_x_578:
[----:B------:R-:W2:Y:S01]  /*6360*/  LD.E R2, desc[UR4][R134.64+0x170] ;  /* 0x0001700486027980 */ /* 0x000ea2000c101900 */
[----:B------:R-:W-:Y:S01]  /*6370*/  LEA R8, R175, 0xfffffe00, 0x8 ;  /* 0xfffffe00af087811 */ /* 0x000fe200078e40ff */
[----:B------:R-:W-:Y:S02]  /*6380*/  IMAD.MOV.U32 R12, RZ, RZ, R218 ;  /* 0x000000ffff0c7224 */ /* 0x000fe400078e00da */
[----:B------:R-:W-:Y:S01]  /*6390*/  IMAD.MOV.U32 R11, RZ, RZ, R219 ;  /* 0x000000ffff0b7224 */ /* 0x000fe200078e00db */
[----:B------:R-:W-:Y:S02]  /*63a0*/  IABS R6, R8 ;  /* 0x0000000800067213 */ /* 0x000fe40000000000 */
[----:B------:R-:W-:Y:S02]  /*63b0*/  IABS R7, R252 ;  /* 0x000000fc00077213 */ /* 0x000fe40000000000 */
[----:B--2---:R-:W-:-:S04]  /*63c0*/  IABS R0, R2 ;  /* 0x0000000200007213 */ /* 0x004fc80000000000 */
[----:B------:R-:W1:Y:S08]  /*63d0*/  I2F.RP R4, R0 ;  /* 0x0000000000047306 */ /* 0x000e700000209400 */
[----:B-1----:R-:W1:Y:S02]  /*63e0*/  MUFU.RCP R4, R4 ;  /* 0x0000000400047308 */ /* 0x002e640000001000 */
[----:B-1----:R-:W-:-:S06]  /*63f0*/  IADD3 R4, PT, PT, R4, 0xffffffe, RZ ;  /* 0x0ffffffe04047810 */ /* 0x002fcc0007ffe0ff */
[----:B------:R-:W1:Y:S01]  /*6400*/  F2I.FTZ.U32.TRUNC.NTZ R5, R4 ;  /* 0x0000000400057305 */ /* 0x000e62000021f000 */
[----:B------:R-:W-:Y:S01]  /*6410*/  IABS R9, R2 ;  /* 0x0000000200097213 */ /* 0x000fe20000000000 */
[----:B-1----:R-:W-:Y:S02]  /*6420*/  IMAD.MOV R3, RZ, RZ, -R5 ;  /* 0x000000ffff037224 */ /* 0x002fe400078e0a05 */
[----:B------:R-:W-:Y:S02]  /*6430*/  IMAD.MOV.U32 R4, RZ, RZ, RZ ;  /* 0x000000ffff047224 */ /* 0x000fe400078e00ff */
[----:B------:R-:W-:-:S04]  /*6440*/  IMAD R3, R3, R0, RZ ;  /* 0x0000000003037224 */ /* 0x000fc800078e02ff */
[----:B------:R-:W-:Y:S01]  /*6450*/  IMAD.HI.U32 R4, R5, R3, R4 ;  /* 0x0000000305047227 */ /* 0x000fe200078e0004 */
[----:B------:R-:W-:-:S03]  /*6460*/  MOV R5, R6 ;  /* 0x0000000600057202 */ /* 0x000fc60000000f00 */
[----:B------:R-:W-:Y:S02]  /*6470*/  IMAD.MOV R6, RZ, RZ, -R9 ;  /* 0x000000ffff067224 */ /* 0x000fe400078e0a09 */
[----:B------:R-:W-:-:S04]  /*6480*/  IMAD.HI.U32 R3, R4, R5, RZ ;  /* 0x0000000504037227 */ /* 0x000fc800078e00ff */
[----:B------:R-:W-:-:S04]  /*6490*/  IMAD.HI.U32 R4, R4, R7, RZ ;  /* 0x0000000704047227 */ /* 0x000fc800078e00ff */
[-C--:B------:R-:W-:Y:S02]  /*64a0*/  IMAD R5, R3, R6.reuse, R5 ;  /* 0x0000000603057224 */ /* 0x080fe400078e0205 */
[----:B------:R-:W-:-:S03]  /*64b0*/  IMAD R6, R4, R6, R7 ;  /* 0x0000000604067224 */ /* 0x000fc600078e0207 */
[C---:B------:R-:W-:Y:S02]  /*64c0*/  ISETP.GT.U32.AND P3, PT, R0.reuse, R5, PT ;  /* 0x000000050000720c */ /* 0x040fe40003f64070 */
[----:B------:R-:W-:-:S11]  /*64d0*/  ISETP.GT.U32.AND P4, PT, R0, R6, PT ;  /* 0x000000060000720c */ /* 0x000fd60003f84070 */
[----:B------:R-:W-:Y:S02]  /*64e0*/  @!P3 IMAD.IADD R5, R5, 0x1, -R0 ;  /* 0x000000010505b824 */ /* 0x000fe400078e0a00 */
[----:B------:R-:W-:-:S03]  /*64f0*/  @!P4 IADD3 R6, PT, PT, R6, -R0, RZ ;  /* 0x800000000606c210 */ /* 0x000fc60007ffe0ff */
[-C--:B------:R-:W-:Y:S02]  /*6500*/  ISETP.GE.U32.AND P5, PT, R5, R0.reuse, PT ;  /* 0x000000000500720c */ /* 0x080fe40003fa6070 */
[----:B------:R-:W-:Y:S02]  /*6510*/  ISETP.GE.U32.AND P6, PT, R6, R0, PT ;  /* 0x000000000600720c */ /* 0x000fe40003fc6070 */
[-C--:B------:R-:W-:Y:S02]  /*6520*/  LOP3.LUT R0, R8, R2.reuse, RZ, 0x3c, !PT ;  /* 0x0000000208007212 */ /* 0x080fe400078e3cff */
[----:B------:R-:W-:Y:S01]  /*6530*/  LOP3.LUT R5, R252, R2, RZ, 0x3c, !PT ;  /* 0x00000002fc057212 */ /* 0x000fe200078e3cff */
[----:B------:R-:W-:Y:S01]  /*6540*/  @!P4 VIADD R4, R4, 0x1 ;  /* 0x000000010404c836 */ /* 0x000fe20000000000 */
[----:B------:R-:W-:Y:S02]  /*6550*/  ISETP.GE.AND P1, PT, R0, RZ, PT ;  /* 0x000000ff0000720c */ /* 0x000fe40003f26270 */
[----:B------:R-:W-:-:S02]  /*6560*/  ISETP.GE.AND P4, PT, R5, RZ, PT ;  /* 0x000000ff0500720c */ /* 0x000fc40003f86270 */
[----:B------:R-:W-:-:S03]  /*6570*/  @!P3 IADD3 R3, PT, PT, R3, 0x1, RZ ;  /* 0x000000010303b810 */ /* 0x000fc60007ffe0ff */
[----:B------:R-:W-:Y:S02]  /*6580*/  @P6 IADD3 R4, PT, PT, R4, 0x1, RZ ;  /* 0x0000000104046810 */ /* 0x000fe40007ffe0ff */
[----:B------:R-:W-:Y:S01]  /*6590*/  @P5 VIADD R3, R3, 0x1 ;  /* 0x0000000103035836 */ /* 0x000fe20000000000 */
[----:B------:R-:W-:Y:S02]  /*65a0*/  ISETP.NE.AND P3, PT, R2, RZ, PT ;  /* 0x000000ff0200720c */ /* 0x000fe40003f65270 */
[----:B------:R-:W-:Y:S01]  /*65b0*/  LOP3.LUT R0, RZ, R2, RZ, 0x33, !PT ;  /* 0x00000002ff007212 */ /* 0x000fe200078e33ff */
        /* <DEDUP_REMOVED lines=24> */
[----:B------:R-:W-:-:S05]  /*6740*/  LEA.HI.X R11, R2, R11, R0, 0x1, P1 ;  /* 0x0000000b020b7211 */ /* 0x000fca00008f0c00 */
[----:B------:R2:W-:Y:S04]  /*6750*/  STL [R1], R11 ;  /* 0x0000000b01007387 */ /* 0x0005e80000100800 */
[----:B------:R2:W-:Y:S02]  /*6760*/  STL [R1+0x4], R12 ;  /* 0x0000040c01007387 */ /* 0x0005e40000100800 */
.L_x_579:
[----:B------:R-:W-:Y:S05]  /*6770*/  BSYNC.RECONVERGENT B0 ;  /* 0x0000000000007941 */ /* 0x000fea0003800200 */
.L_x_577:
[----:B------:R-:W3:Y:S04]  /*6780*/  LDL R6, [R1+0x4] ;  /* 0x0000040001067983 */ /* 0x000ee80000100800 */
[----:B------:R-:W4:Y:S01]  /*6790*/  LDL R7, [R1] ;  /* 0x0000000001077983 */ /* 0x000f220000100800 */
[C---:B------:R-:W-:Y:S01]  /*67a0*/  IMAD.SHL.U32 R14, R216.reuse, 0x20, RZ ;  /* 0x00000020d80e7824 */ /* 0x040fe200078e00ff */
[----:B------:R-:W-:-:S04]  /*67b0*/  SHF.L.U64.HI R0, R216, 0x5, R217 ;  /* 0x00000005d8007819 */ /* 0x000fc800000102d9 */
[----:B---3--:R-:W-:-:S04]  /*67c0*/  IADD3 R4, P1, PT, R14, R6, RZ ;  /* 0x000000060e047210 */ /* 0x008fc80007f3e0ff */
[-C--:B------:R-:W-:Y:S01]  /*67d0*/  IADD3 R2, P3, PT, R4, R14.reuse, RZ ;  /* 0x0000000e04027210 */ /* 0x080fe20007f7e0ff */
[----:B----4-:R-:W-:Y:S01]  /*67e0*/  IMAD.X R5, R0, 0x1, R7, P1 ;  /* 0x0000000100057824 */ /* 0x010fe200008e0607 */
        /* <DEDUP_REMOVED lines=10> */
[-C--:B--2---:R-:W-:Y:S01]  /*6890*/  IADD3 R12, P1, PT, R10, R14.reuse, RZ ;  /* 0x0000000e0a0c7210 */ /* 0x084fe20007f3e0ff */
[--C-:B------:R-:W-:Y:S01]  /*68a0*/  IMAD.X R11, R9, 0x1, R0.reuse, P3 ;  /* 0x00000001090b7824 */ /* 0x100fe200018e0600 */
[----:B------:R-:W-:Y:S03]  /*68b0*/  LDGSTS.E.BYPASS.LTC128B.128 [R231+0x3800], desc[UR4][R8.64] ;  /* 0x0380000008e77fae */ /* 0x000fe6000b981a04 */
[----:B------:R-:W-:Y:S01]  /*68c0*/  IMAD.X R13, R11, 0x1, R0, P1 ;  /* 0x000000010b0d7824 */ /* 0x000fe200008e0600 */
[----:B------:R2:W-:Y:S04]  /*68d0*/  LDGSTS.E.BYPASS.LTC128B.128 [R231+0x4000], desc[UR4][R10.64] ;  /* 0x040000000ae77fae */ /* 0x0005e8000b981a04 */
[----:B------:R1:W-:Y:S01]  /*68e0*/  LDGSTS.E.BYPASS.LTC128B.128 [R231+0x4800], desc[UR4][R12.64] ;  /* 0x048000000ce77fae */ /* 0x0003e2000b981a04 */
[----:B---3--:R-:W-:-:S04]  /*68f0*/  IADD3 R6, P3, PT, R12, R14, RZ ;  /* 0x0000000e0c067210 */ /* 0x008fc80007f7e0ff */
[----:B----4-:R-:W-:Y:S01]  /*6900*/  IADD3 R4, P1, PT, R6, R14, RZ ;  /* 0x0000000e06047210 */ /* 0x010fe20007f3e0ff */
[----:B------:R-:W-:-:S03]  /*6910*/  IMAD.X R7, R13, 0x1, R0, P3 ;  /* 0x000000010d077824 */ /* 0x000fc600018e0600 */
[-C--:B-----5:R-:W-:Y:S01]  /*6920*/  IADD3 R2, P3, PT, R4, R14.reuse, RZ ;  /* 0x0000000e04027210 */ /* 0x0a0fe20007f7e0ff */
[--C-:B------:R-:W-:Y:S01]  /*6930*/  IMAD.X R5, R7, 0x1, R0.reuse, P1 ;  /* 0x0000000107057824 */ /* 0x100fe200008e0600 */
[----:B------:R3:W-:Y:S03]  /*6940*/  LDGSTS.E.BYPASS.LTC128B.128 [R231+0x5000], desc[UR4][R6.64] ;  /* 0x0500000006e77fae */ /* 0x0007e6000b981a04 */
[----:B------:R-:W-:Y:S01]  /*6950*/  IMAD.X R3, R5, 0x1, R0, P3 ;  /* 0x0000000105037824 */ /* 0x000fe200018e0600 */
[----:B------:R4:W-:Y:S01]  /*6960*/  LDGSTS.E.BYPASS.LTC128B.128 [R231+0x5800], desc[UR4][R4.64] ;  /* 0x0580000004e77fae */ /* 0x0009e2000b981a04 */
[----:B--2---:R-:W-:-:S03]  /*6970*/  IADD3 R10, P1, PT, R2, R14, RZ ;  /* 0x0000000e020a7210 */ /* 0x004fc60007f3e0ff */
[----:B------:R2:W-:Y:S01]  /*6980*/  LDGSTS.E.BYPASS.LTC128B.128 [R231+0x6000], desc[UR4][R2.64] ;  /* 0x0600000002e77fae */ /* 0x0005e2000b981a04 */
[----:B-1----:R-:W-:Y:S01]  /*6990*/  IADD3 R12, P3, PT, R10, R14, RZ ;  /* 0x0000000e0a0c7210 */ /* 0x002fe20007f7e0ff */
[----:B------:R-:W-:-:S03]  /*69a0*/  IMAD.X R11, R3, 0x1, R0, P1 ;  /* 0x00000001030b7824 */ /* 0x000fc600008e0600 */
[-C--:B------:R-:W-:Y:S01]  /*69b0*/  IADD3 R8, P1, PT, R12, R14.reuse, RZ ;  /* 0x0000000e0c087210 */ /* 0x080fe20007f3e0ff */
[--C-:B------:R-:W-:Y:S01]  /*69c0*/  IMAD.X R13, R11, 0x1, R0.reuse, P3 ;  /* 0x000000010b0d7824 */ /* 0x100fe200018e0600 */
[----:B------:R1:W-:Y:S03]  /*69d0*/  LDGSTS.E.BYPASS.LTC128B.128 [R231+0x6800], desc[UR4][R10.64] ;  /* 0x068000000ae77fae */ /* 0x0003e6000b981a04 */
[----:B------:R-:W-:Y:S01]  /*69e0*/  IMAD.X R9, R13, 0x1, R0, P1 ;  /* 0x000000010d097824 */ /* 0x000fe200008e0600 */
[----:B------:R1:W-:Y:S04]  /*69f0*/  LDGSTS.E.BYPASS.LTC128B.128 [R231+0x7000], desc[UR4][R12.64] ;  /* 0x070000000ce77fae */ /* 0x0003e8000b981a04 */
[----:B------:R1:W-:Y:S01]  /*6a00*/  LDGSTS.E.BYPASS.LTC128B.128 [R231+0x7800], desc[UR4][R8.64] ;  /* 0x0780000008e77fae */ /* 0x0003e2000b981a04 */
[----:B---3--:R-:W-:-:S04]  /*6a10*/  IADD3 R6, P3, PT, R8, R14, RZ ;  /* 0x0000000e08067210 */ /* 0x008fc80007f7e0ff */
[----:B----4-:R-:W-:Y:S01]  /*6a20*/  IADD3 R4, P1, PT, R6, R14, RZ ;  /* 0x0000000e06047210 */ /* 0x010fe20007f3e0ff */
[----:B------:R-:W-:-:S03]  /*6a30*/  IMAD.X R7, R9, 0x1, R0, P3 ;  /* 0x0000000109077824 */ /* 0x000fc600018e0600 */
[-C--:B--2---:R-:W-:Y:S01]  /*6a40*/  IADD3 R2, P3, PT, R4, R14.reuse, RZ ;  /* 0x0000000e04027210 */ /* 0x084fe20007f7e0ff */
[--C-:B------:R-:W-:Y:S01]  /*6a50*/  IMAD.X R5, R7, 0x1, R0.reuse, P1 ;  /* 0x0000000107057824 */ /* 0x100fe200008e0600 */
[----:B------:R2:W-:Y:S03]  /*6a60*/  LDGSTS.E.BYPASS.LTC128B.128 [R231+0x8000], desc[UR4][R6.64] ;  /* 0x0800000006e77fae */ /* 0x0005e6000b981a04 */
[----:B------:R-:W-:Y:S01]  /*6a70*/  IMAD.X R3, R5, 0x1, R0, P3 ;  /* 0x0000000105037824 */ /* 0x000fe200018e0600 */
[----:B------:R2:W-:Y:S01]  /*6a80*/  LDGSTS.E.BYPASS.LTC128B.128 [R231+0x8800], desc[UR4][R4.64] ;  /* 0x0880000004e77fae */ /* 0x0005e2000b981a04 */
[----:B-1----:R-:W-:-:S03]  /*6a90*/  IADD3 R10, P1, PT, R2, R14, RZ ;  /* 0x0000000e020a7210 */ /* 0x002fc60007f3e0ff */
[----:B------:R2:W-:Y:S02]  /*6aa0*/  LDGSTS.E.BYPASS.LTC128B.128 [R231+0x9000], desc[UR4][R2.64] ;  /* 0x0900000002e77fae */ /* 0x0005e4000b981a04 */
[----:B------:R-:W-:-:S05]  /*6ab0*/  IMAD.X R11, R3, 0x1, R0, P1 ;  /* 0x00000001030b7824 */ /* 0x000fca00008e0600 */
[----:B------:R2:W-:Y:S04]  /*6ac0*/  LDGSTS.E.BYPASS.LTC128B.128 [R231+0x9800], desc[UR4][R10.64] ;  /* 0x098000000ae77fae */ /* 0x0005e8000b981a04 */
[----:B------:R-:W0:Y:S02]  /*6ad0*/  LDGDEPBAR ;  /* 0x00000000000079af */ /* 0x000e240000000000 */
.L_x_576:
[----:B------:R-:W-:Y:S05]  /*6ae0*/  BSYNC.RECONVERGENT B1 ;  /* 0x0000000000017941 */ /* 0x000fea0003800200 */
.L_x_575:
[----:B------:R-:W3:Y:S01]  /*6af0*/  LD.E R0, desc[UR4][R134.64+0xdc] ;  /* 0x0000dc0486007980 */ /* 0x000ee2000c101900 */
        /* <DEDUP_REMOVED lines=64> */
[----:B--2---:R-:W1:Y:S02]  /*6f00*/  SHFL.BFLY PT, R2, R37, 0x2, 0x1f ;  /* 0x0c401f0025027f89 */ /* 0x004e6400000e0000 */
[----:B-1----:R-:W-:Y:S02]  /*6f10*/  FMNMX.FTZ R37, R37, R2, !PT ;  /* 0x0000000225257209 */ /* 0x002fe40007810000 */
[----:B------:R-:W1:Y:S04]  /*6f20*/  SHFL.BFLY PT, R2, R38, 0x2, 0x1f ;  /* 0x0c401f0026027f89 */ /* 0x000e6800000e0000 */
[----:B------:R-:W2:Y:S01]  /*6f30*/  SHFL.BFLY PT, R3, R37, 0x1, 0x1f ;  /* 0x0c201f0025037f89 */ /* 0x000ea200000e0000 */
[----:B-1----:R-:W-:Y:S02]  /*6f40*/  FMNMX.FTZ R38, R38, R2, !PT ;  /* 0x0000000226267209 */ /* 0x002fe40007810000 */
[----:B--2---:R-:W-:-:S03]  /*6f50*/  FMNMX.FTZ R37, R37, R3, !PT ;  /* 0x0000000325257209 */ /* 0x004fc60007810000 */
[----:B------:R-:W1:Y:S01]  /*6f60*/  SHFL.BFLY PT, R4, R38, 0x1, 0x1f ;  /* 0x0c201f0026047f89 */ /* 0x000e6200000e0000 */
[----:B------:R-:W-:Y:S02]  /*6f70*/  FSETP.NEU.FTZ.AND P1, PT, R37, -INF , PT ;  /* 0xff8000002500780b */ /* 0x000fe40003f3d000 */
[----:B-1----:R-:W-:Y:S01]  /*6f80*/  FMNMX.FTZ R38, R38, R4, !PT ;  /* 0x0000000426267209 */ /* 0x002fe20007810000 */
[----:B---3--:R-:W-:-:S04]  /*6f90*/  FMUL.FTZ R3, R0, R37 ;  /* 0x0000002500037220 */ /* 0x008fc80000410000 */
[----:B------:R-:W-:Y:S01]  /*6fa0*/  FMUL.FTZ R5, R0, R38 ;  /* 0x0000002600057220 */ /* 0x000fe20000410000 */
[----:B------:R-:W-:Y:S02]  /*6fb0*/  FSEL R3, R3, RZ, P1 ;  /* 0x000000ff03037208 */ /* 0x000fe40000800000 */
[----:B------:R-:W-:-:S03]  /*6fc0*/  FSETP.NEU.FTZ.AND P1, PT, R38, -INF , PT ;  /* 0xff8000002600780b */ /* 0x000fc60003f3d000 */
[----:B------:R-:W-:Y:S01]  /*6fd0*/  FFMA.FTZ R2, R88, R0, -R3 ;  /* 0x0000000058027223 */ /* 0x000fe20000010803 */
[----:B------:R-:W-:-:S03]  /*6fe0*/  FSEL R5, R5, RZ, P1 ;  /* 0x000000ff05057208 */ /* 0x000fc60000800000 */
[----:B------:R1:W2:Y:S02]  /*6ff0*/  MUFU.EX2 R6, R2 ;  /* 0x0000000200067308 */ /* 0x0002a40000000800 */
[-C--:B------:R-:W-:Y:S01]  /*7000*/  FFMA.FTZ R4, R91, R0.reuse, -R5 ;  /* 0x000000005b047223 */ /* 0x080fe20000010805 */
[----:B-1----:R-:W-:-:S05]  /*7010*/  FFMA.FTZ R2, R81, R0, -R3 ;  /* 0x0000000051027223 */ /* 0x002fca0000010803 */
[----:B------:R2:W-:Y:S08]  /*7020*/  MUFU.EX2 R81, R4 ;  /* 0x0000000400517308 */ /* 0x0005f00000000800 */
[----:B------:R1:W3:Y:S01]  /*7030*/  MUFU.EX2 R88, R2 ;  /* 0x0000000200587308 */ /* 0x0002e20000000800 */
[----:B--2---:R-:W-:Y:S01]  /*7040*/  MOV R4, R6 ;  /* 0x0000000600047202 */ /* 0x004fe20000000f00 */
[----:B-1----:R-:W-:-:S03]  /*7050*/  FFMA.FTZ R2, R80, R0, -R3 ;  /* 0x0000000050027223 */ /* 0x002fc60000010803 */
[----:B---3--:R-:W-:-:S03]  /*7060*/  F2FP.F16.F32.PACK_AB R9, R88, R4 ;  /* 0x000000045809723e */ /* 0x008fc600000000ff */
[----:B------:R1:W2:Y:S02]  /*7070*/  MUFU.EX2 R8, R2 ;  /* 0x0000000200087308 */ /* 0x0002a40000000800 */
[----:B-1----:R-:W-:-:S06]  /*7080*/  FFMA.FTZ R2, R83, R0, -R3 ;  /* 0x0000000053027223 */ /* 0x002fcc0000010803 */
[----:B------:R1:W-:Y:S02]  /*7090*/  MUFU.EX2 R65, R2 ;  /* 0x0000000200417308 */ /* 0x0003e40000000800 */
[----:B-1----:R-:W-:-:S06]  /*70a0*/  FFMA.FTZ R2, R82, R0, -R3 ;  /* 0x0000000052027223 */ /* 0x002fcc0000010803 */
[----:B------:R1:W-:Y:S02]  /*70b0*/  MUFU.EX2 R28, R2 ;  /* 0x00000002001c7308 */ /* 0x0003e40000000800 */
[----:B-1----:R-:W-:-:S04]  /*70c0*/  IADD3 R2, PT, PT, R215, R214, RZ ;  /* 0x000000d6d7027210 */ /* 0x002fc80007ffe0ff */
[----:B------:R-:W-:Y:S01]  /*70d0*/  LEA R140, R2, R227, 0x1 ;  /* 0x000000e3028c7211 */ /* 0x000fe200078e08ff */
[----:B------:R-:W-:-:S03]  /*70e0*/  FFMA.FTZ R2, R89, R0, -R5 ;  /* 0x0000000059027223 */ /* 0x000fc60000010805 */
[-C--:B------:R-:W-:Y:S01]  /*70f0*/  IADD3 R148, PT, PT, R102, R140.reuse, RZ ;  /* 0x0000008c66947210 */ /* 0x080fe20007ffe0ff */
[----:B------:R1:W3:Y:S01]  /*7100*/  MUFU.EX2 R6, R2 ;  /* 0x0000000200067308 */ /* 0x0002e20000000800 */
[----:B------:R-:W4:Y:S01]  /*7110*/  LDSM.16.MT88.4 R24, [R140+0xa000] ;  /* 0x00a000008c18783b */ /* 0x000f220000004200 */
[----:B------:R-:W-:-:S03]  /*7120*/  IADD3 R156, PT, PT, R156, R140, RZ ;  /* 0x0000008c9c9c7210 */ /* 0x000fc60007ffe0ff */
[----:B------:R-:W5:Y:S01]  /*7130*/  LDSM.16.MT88.4 R20, [R148+0xa000] ;  /* 0x00a000009414783b */ /* 0x000f620000004200 */
[----:B------:R-:W-:-:S03]  /*7140*/  IADD3 R36, PT, PT, R102, R156, RZ ;  /* 0x0000009c66247210 */ /* 0x000fc60007ffe0ff */
[----:B------:R-:W5:Y:S04]  /*7150*/  LDSM.16.MT88.4 R12, [R156+0xa000] ;  /* 0x00a000009c0c783b */ /* 0x000f680000004200 */
[----:B------:R-:W5:Y:S01]  /*7160*/  LDSM.16.MT88.4 R16, [R36+0xa000] ;  /* 0x00a000002410783b */ /* 0x000f620000004200 */
[----:B-1----:R-:W-:-:S04]  /*7170*/  FFMA.FTZ R2, R93, R0, -R5 ;  /* 0x000000005d027223 */ /* 0x002fc80000010805 */
[----:B------:R1:W4:Y:S02]  /*7180*/  MUFU.EX2 R7, R2 ;  /* 0x0000000200077308 */ /* 0x0003240000000800 */
[----:B-1----:R-:W-:Y:S01]  /*7190*/  FFMA.FTZ R2, R94, R0, -R5 ;  /* 0x000000005e027223 */ /* 0x002fe20000010805 */
[----:B--2---:R-:W-:Y:S02]  /*71a0*/  MOV R94, R8 ;  /* 0x00000008005e7202 */ /* 0x004fe40000000f00 */
[----:B---3--:R-:W-:-:S03]  /*71b0*/  F2FP.F16.F32.PACK_AB R8, R6, R81 ;  /* 0x000000510608723e */ /* 0x008fc600000000ff */
[----:B------:R1:W2:Y:S01]  /*71c0*/  MUFU.EX2 R82, R2 ;  /* 0x0000000200527308 */ /* 0x0002a20000000800 */
[----:B------:R-:W-:Y:S01]  /*71d0*/  F2FP.F16.F32.PACK_AB R11, R65, R94 ;  /* 0x0000005e410b723e */ /* 0x000fe200000000ff */
[----:B------:R-:W-:-:S04]  /*71e0*/  FADD.FTZ R6, R81, R6 ;  /* 0x0000000651067221 */ /* 0x000fc80000010000 */
[----:B----4-:R-:W-:Y:S01]  /*71f0*/  FADD.FTZ R6, R7, R6 ;  /* 0x0000000607067221 */ /* 0x010fe20000010000 */
[-C--:B-1----:R-:W-:Y:S01]  /*7200*/  FFMA.FTZ R2, R90, R0.reuse, -R3 ;  /* 0x000000005a027223 */ /* 0x082fe20000010803 */
[C---:B--2---:R-:W-:Y:S02]  /*7210*/  F2FP.F16.F32.PACK_AB R10, R82.reuse, R7 ;  /* 0x00000007520a723e */ /* 0x044fe400000000ff */
[----:B------:R-:W-:Y:S01]  /*7220*/  FADD.FTZ R6, R82, R6 ;  /* 0x0000000652067221 */ /* 0x000fe20000010000 */
[-C--:B------:R-:W-:Y:S01]  /*7230*/  FFMA.FTZ R7, R196, R0.reuse, -R5 ;  /* 0x00000000c4077223 */ /* 0x080fe20000010805 */
[----:B------:R1:W-:Y:S03]  /*7240*/  MUFU.EX2 R49, R2 ;  /* 0x0000000200317308 */ /* 0x0003e60000000800 */
[C---:B------:R-:W-:Y:S05]  /*7250*/  HMMA.16816.F32 R40, R8.reuse, R24, RZ ;  /* 0x000000180828723c */ /* 0x040fea00000018ff */
[----:B------:R-:W-:Y:S03]  /*7260*/  MUFU.EX2 R81, R7 ;  /* 0x0000000700517308 */ /* 0x000fe60000000800 */
[----:B------:R-:W-:Y:S01]  /*7270*/  HMMA.16816.F32 R44, R8, R26, RZ ;  /* 0x0000001a082c723c */ /* 0x000fe200000018ff */
[----:B-1----:R-:W-:-:S07]  /*7280*/  FFMA.FTZ R2, R92, R0, -R3 ;  /* 0x000000005c027223 */ /* 0x002fce0000010803 */
[C---:B-----5:R-:W-:Y:S01]  /*7290*/  HMMA.16816.F32 R24, R8.reuse, R22, RZ ;  /* 0x000000160818723c */ /* 0x060fe200000018ff */
[----:B------:R1:W-:Y:S07]  /*72a0*/  MUFU.EX2 R68, R2 ;  /* 0x0000000200447308 */ /* 0x0003ee0000000800 */
[C---:B------:R-:W-:Y:S08]  /*72b0*/  HMMA.16816.F32 R56, R8.reuse, R12, RZ ;  /* 0x0000000c0838723c */ /* 0x040ff000000018ff */
[----:B------:R-:W-:Y:S01]  /*72c0*/  HMMA.16816.F32 R60, R8, R14, RZ ;  /* 0x0000000e083c723c */ /* 0x000fe200000018ff */
[----:B------:R-:W-:Y:S01]  /*72d0*/  LDSM.16.MT88.4 R12, [R36+0xa800] ;  /* 0x00a80000240c783b */ /* 0x000fe20000004200 */
[----:B-1----:R-:W-:Y:S01]  /*72e0*/  FFMA.FTZ R2, R97, R0, -R5 ;  /* 0x0000000061027223 */ /* 0x002fe20000010805 */
[----:B------:R-:W-:-:S03]  /*72f0*/  MOV R97, R65 ;  /* 0x0000004100617202 */ /* 0x000fc60000000f00 */
[----:B------:R1:W2:Y:S02]  /*7300*/  MUFU.EX2 R32, R2 ;  /* 0x0000000200207308 */ /* 0x0002a40000000800 */
[----:B------:R-:W-:Y:S01]  /*7310*/  HMMA.16816.F32 R52, R8, R16, RZ ;  /* 0x000000100834723c */ /* 0x000fe200000018ff */
[--C-:B-1----:R-:W-:Y:S01]  /*7320*/  FFMA.FTZ R2, R95, R0, -R5.reuse ;  /* 0x000000005f027223 */ /* 0x102fe20000010805 */
[----:B------:R-:W-:Y:S02]  /*7330*/  MOV R95, R28 ;  /* 0x0000001c005f7202 */ /* 0x000fe40000000f00 */
[----:B------:R-:W1:Y:S02]  /*7340*/  LDSM.16.MT88.4 R28, [R140+0xa800] ;  /* 0x00a800008c1c783b */ /* 0x000e640000004200 */
[----:B------:R3:W4:Y:S02]  /*7350*/  MUFU.EX2 R48, R2 ;  /* 0x0000000200307308 */ /* 0x0007240000000800 */
[----:B---3--:R-:W-:Y:S01]  /*7360*/  FFMA.FTZ R2, R96, R0, -R5 ;  /* 0x0000000060027223 */ /* 0x008fe20000010805 */
[----:B--2---:R-:W-:-:S02]  /*7370*/  MOV R96, R32 ;  /* 0x0000002000607202 */ /* 0x004fc40000000f00 */
[----:B------:R-:W-:Y:S03]  /*7380*/  HMMA.16816.F32 R32, R8, R20, RZ ;  /* 0x000000140820723c */ /* 0x000fe600000018ff */
[----:B------:R2:W-:Y:S01]  /*7390*/  MUFU.EX2 R64, R2 ;  /* 0x0000000200407308 */ /* 0x0005e20000000800 */
[----:B------:R-:W3:Y:S01]  /*73a0*/  LDSM.16.MT88.4 R20, [R148+0xa800] ;  /* 0x00a800009414783b */ /* 0x000ee20000004200 */
[----:B--2---:R-:W-:-:S06]  /*73b0*/  FFMA.FTZ R2, R98, R0, -R5 ;  /* 0x0000000062027223 */ /* 0x004fcc0000010805 */
[----:B------:R2:W5:Y:S02]  /*73c0*/  MUFU.EX2 R89, R2 ;  /* 0x0000000200597308 */ /* 0x0005640000000800 */
[----:B--2---:R-:W-:Y:S01]  /*73d0*/  FFMA.FTZ R2, R99, R0, -R3 ;  /* 0x0000000063027223 */ /* 0x004fe20000010803 */
[----:B------:R-:W-:-:S05]  /*73e0*/  MOV R99, R49 ;  /* 0x0000003100637202 */ /* 0x000fca0000000f00 */
[----:B------:R2:W1:Y:S02]  /*73f0*/  MUFU.EX2 R80, R2 ;  /* 0x0000000200507308 */ /* 0x0004640000000800 */
[----:B--2---:R-:W-:Y:S01]  /*7400*/  FFMA.FTZ R2, R103, R0, -R3 ;  /* 0x0000000067027223 */ /* 0x004fe20000010803 */
[----:B----4-:R-:W-:Y:S02]  /*7410*/  MOV R103, R48 ;  /* 0x0000003000677202 */ /* 0x010fe40000000f00 */
[----:B------:R-:W-:Y:S03]  /*7420*/  HMMA.16816.F32 R48, R8, R18, RZ ;  /* 0x000000120830723c */ /* 0x000fe600000018ff */
[----:B------:R2:W-:Y:S01]  /*7430*/  MUFU.EX2 R93, R2 ;  /* 0x00000002005d7308 */ /* 0x0005e20000000800 */
[----:B------:R-:W4:Y:S01]  /*7440*/  LDSM.16.MT88.4 R16, [R156+0xa800] ;  /* 0x00a800009c10783b */ /* 0x000f220000004200 */
[----:B------:R-:W-:-:S02]  /*7450*/  F2FP.F16.F32.PACK_AB R8, R103, R96 ;  /* 0x000000606708723e */ /* 0x000fc400000000ff */
[----:B------:R-:W-:Y:S02]  /*7460*/  F2FP.F16.F32.PACK_AB R9, R99, R95 ;  /* 0x0000005f6309723e */ /* 0x000fe400000000ff */
[----:B-----5:R-:W-:Y:S02]  /*7470*/  F2FP.F16.F32.PACK_AB R10, R89, R64 ;  /* 0x00000040590a723e */ /* 0x020fe400000000ff */
[----:B-1----:R-:W-:-:S07]  /*7480*/  F2FP.F16.F32.PACK_AB R11, R80, R68 ;  /* 0x00000044500b723e */ /* 0x002fce00000000ff */
[----:B------:R-:W-:Y:S01]  /*7490*/  HMMA.16816.F32 R72, R8, R30, R44 ;  /* 0x0000001e0848723c */ /* 0x000fe2000000182c */
[----:B--2---:R-:W-:Y:S01]  /*74a0*/  FFMA.FTZ R2, R105, R0, -R3 ;  /* 0x0000000069027223 */ /* 0x004fe20000010803 */
[----:B------:R-:W-:-:S03]  /*74b0*/  MOV R105, R68 ;  /* 0x0000004400697202 */ /* 0x000fc60000000f00 */
[----:B------:R1:W2:Y:S03]  /*74c0*/  MUFU.EX2 R90, R2 ;  /* 0x00000002005a7308 */ /* 0x0002a60000000800 */
[C---:B------:R-:W-:Y:S01]  /*74d0*/  HMMA.16816.F32 R68, R8.reuse, R28, R40 ;  /* 0x0000001c0844723c */ /* 0x040fe20000001828 */
[----:B------:R-:W5:Y:S07]  /*74e0*/  LDSM.16.MT88.4 R28, [R140+0xb000] ;  /* 0x00b000008c1c783b */ /* 0x000f6e0000004200 */
[----:B---3--:R-:W-:Y:S01]  /*74f0*/  HMMA.16816.F32 R40, R8, R20, R32 ;  /* 0x000000140828723c */ /* 0x008fe20000001820 */
[----:B-1----:R-:W-:-:S07]  /*7500*/  FFMA.FTZ R2, R104, R0, -R3 ;  /* 0x0000000068027223 */ /* 0x002fce0000010803 */
[C---:B------:R-:W-:Y:S01]  /*7510*/  HMMA.16816.F32 R32, R8.reuse, R22, R24 ;  /* 0x000000160820723c */ /* 0x040fe20000001818 */
[----:B------:R-:W1:Y:S01]  /*7520*/  LDSM.16.MT88.4 R24, [R148+0xb000] ;  /* 0x00b000009418783b */ /* 0x000e620000004200 */
[----:B------:R-:W-:Y:S01]  /*7530*/  MOV R104, R64 ;  /* 0x0000004000687202 */ /* 0x000fe20000000f00 */
[----:B------:R3:W-:Y:S05]  /*7540*/  MUFU.EX2 R83, R2 ;  /* 0x0000000200537308 */ /* 0x0007ea0000000800 */
[C---:B------:R-:W-:Y:S08]  /*7550*/  HMMA.16816.F32 R44, R8.reuse, R12, R52 ;  /* 0x0000000c082c723c */ /* 0x040ff00000001834 */
[----:B------:R-:W-:Y:S01]  /*7560*/  HMMA.16816.F32 R20, R8, R14, R48 ;  /* 0x0000000e0814723c */ /* 0x000fe20000001830 */
[----:B------:R-:W1:Y:S01]  /*7570*/  LDSM.16.MT88.4 R12, [R36+0xb000] ;  /* 0x00b00000240c783b */ /* 0x000e620000004200 */
[----:B---3--:R-:W-:-:S04]  /*7580*/  FFMA.FTZ R2, R106, R0, -R5 ;  /* 0x000000006a027223 */ /* 0x008fc80000010805 */
[----:B------:R3:W-:Y:S02]  /*7590*/  MUFU.EX2 R91, R2 ;  /* 0x00000002005b7308 */ /* 0x0007e40000000800 */
[C---:B----4-:R-:W-:Y:S08]  /*75a0*/  HMMA.16816.F32 R56, R8.reuse, R16, R56 ;  /* 0x000000100838723c */ /* 0x050ff00000001838 */
[----:B------:R-:W-:Y:S01]  /*75b0*/  HMMA.16816.F32 R60, R8, R18, R60 ;  /* 0x00000012083c723c */ /* 0x000fe2000000183c */
[----:B------:R-:W4:Y:S01]  /*75c0*/  LDSM.16.MT88.4 R16, [R156+0xb000] ;  /* 0x00b000009c10783b */ /* 0x000f220000004200 */
[----:B--2---:R-:W-:Y:S01]  /*75d0*/  F2FP.F16.F32.PACK_AB R9, R90, R93 ;  /* 0x0000005d5a09723e */ /* 0x004fe200000000ff */
[----:B---3--:R-:W-:-:S04]  /*75e0*/  FFMA.FTZ R2, R108, R0, -R5 ;  /* 0x000000006c027223 */ /* 0x008fc80000010805 */
        /* <DEDUP_REMOVED lines=12> */
[C---:B-----5:R-:W-:Y:S08]  /*76b0*/  HMMA.16816.F32 R52, R8.reuse, R28, R68 ;  /* 0x0000001c0834723c */ /* 0x060ff00000001844 */
[----:B------:R-:W-:Y:S01]  /*76c0*/  HMMA.16816.F32 R72, R8, R30, R72 ;  /* 0x0000001e0848723c */ /* 0x000fe20000001848 */
[----:B------:R-:W3:Y:S01]  /*76d0*/  LDSM.16.MT88.4 R28, [R140+0xb800] ;  /* 0x00b800008c1c783b */ /* 0x000ee20000004200 */
[----:B--2---:R-:W-:-:S06]  /*76e0*/  FFMA.FTZ R2, R79, R0, -R3 ;  /* 0x000000004f027223 */ /* 0x004fcc0000010803 */
[C---:B-1----:R-:W-:Y:S01]  /*76f0*/  HMMA.16816.F32 R40, R8.reuse, R24, R40 ;  /* 0x000000180828723c */ /* 0x042fe20000001828 */
[----:B------:R1:W2:Y:S07]  /*7700*/  MUFU.EX2 R250, R2 ;  /* 0x0000000200fa7308 */ /* 0x0002ae0000000800 */
[C---:B------:R-:W-:Y:S01]  /*7710*/  HMMA.16816.F32 R32, R8.reuse, R26, R32 ;  /* 0x0000001a0820723c */ /* 0x040fe20000001820 */
[----:B------:R-:W5:Y:S07]  /*7720*/  LDSM.16.MT88.4 R24, [R148+0xb800] ;  /* 0x00b800009418783b */ /* 0x000f6e0000004200 */
[----:B------:R-:W-:Y:S01]  /*7730*/  HMMA.16816.F32 R48, R8, R12, R44 ;  /* 0x0000000c0830723c */ /* 0x000fe2000000182c */
[----:B-1----:R-:W-:-:S04]  /*7740*/  FFMA.FTZ R2, R85, R0, -R3 ;  /* 0x0000000055027223 */ /* 0x002fc80000010803 */
[----:B------:R1:W-:Y:S03]  /*7750*/  MUFU.EX2 R247, R2 ;  /* 0x0000000200f77308 */ /* 0x0003e60000000800 */
[C---:B------:R-:W-:Y:S01]  /*7760*/  HMMA.16816.F32 R20, R8.reuse, R14, R20 ;  /* 0x0000000e0814723c */ /* 0x040fe20000001814 */
[----:B------:R-:W5:Y:S07]  /*7770*/  LDSM.16.MT88.4 R12, [R36+0xb800] ;  /* 0x00b80000240c783b */ /* 0x000f6e0000004200 */
[----:B----4-:R-:W-:Y:S01]  /*7780*/  HMMA.16816.F32 R56, R8, R16, R56 ;  /* 0x000000100838723c */ /* 0x010fe20000001838 */
[----:B-1----:R-:W-:-:S07]  /*7790*/  FFMA.FTZ R2, R113, R0, -R5 ;  /* 0x0000000071027223 */ /* 0x002fce0000010805 */
[----:B------:R-:W-:Y:S01]  /*77a0*/  HMMA.16816.F32 R76, R8, R18, R60 ;  /* 0x00000012084c723c */ /* 0x000fe2000000183c */
[----:B------:R-:W1:Y:S01]  /*77b0*/  LDSM.16.MT88.4 R16, [R156+0xb800] ;  /* 0x00b800009c10783b */ /* 0x000e620000004200 */
[----:B--2---:R-:W-:Y:S01]  /*77c0*/  F2FP.F16.F32.PACK_AB R9, R250, R65 ;  /* 0x00000041fa09723e */ /* 0x004fe200000000ff */
        /* <DEDUP_REMOVED lines=14> */
[C---:B---3--:R-:W-:Y:S08]  /*78b0*/  HMMA.16816.F32 R52, R8.reuse, R28, R52 ;  /* 0x0000001c0834723c */ /* 0x048ff00000001834 */
[----:B------:R-:W-:Y:S01]  /*78c0*/  HMMA.16816.F32 R72, R8, R30, R72 ;  /* 0x0000001e0848723c */ /* 0x000fe20000001848 */
[----:B------:R-:W3:Y:S01]  /*78d0*/  LDSM.16.MT88.4 R28, [R140+0xc000] ;  /* 0x00c000008c1c783b */ /* 0x000ee20000004200 */
[----:B--2---:R-:W-:-:S06]  /*78e0*/  FFMA.FTZ R2, R117, R0, -R3 ;  /* 0x0000000075027223 */ /* 0x004fcc0000010803 */
[C---:B-----5:R-:W-:Y:S01]  /*78f0*/  HMMA.16816.F32 R40, R8.reuse, R24, R40 ;  /* 0x000000180828723c */ /* 0x060fe20000001828 */
[----:B------:R2:W4:Y:S07]  /*7900*/  MUFU.EX2 R242, R2 ;  /* 0x0000000200f27308 */ /* 0x00052e0000000800 */
[C---:B------:R-:W-:Y:S01]  /*7910*/  HMMA.16816.F32 R32, R8.reuse, R26, R32 ;  /* 0x0000001a0820723c */ /* 0x040fe20000001820 */
[----:B------:R-:W5:Y:S07]  /*7920*/  LDSM.16.MT88.4 R24, [R148+0xc000] ;  /* 0x00c000009418783b */ /* 0x000f6e0000004200 */
[----:B------:R-:W-:Y:S01]  /*7930*/  HMMA.16816.F32 R48, R8, R12, R48 ;  /* 0x0000000c0830723c */ /* 0x000fe20000001830 */
[----:B--2---:R-:W-:-:S04]  /*7940*/  FFMA.FTZ R2, R118, R0, -R3 ;  /* 0x0000000076027223 */ /* 0x004fc80000010803 */
[----:B------:R2:W-:Y:S03]  /*7950*/  MUFU.EX2 R240, R2 ;  /* 0x0000000200f07308 */ /* 0x0005e60000000800 */
[C---:B------:R-:W-:Y:S01]  /*7960*/  HMMA.16816.F32 R20, R8.reuse, R14, R20 ;  /* 0x0000000e0814723c */ /* 0x040fe20000001814 */
[----:B------:R-:W5:Y:S07]  /*7970*/  LDSM.16.MT88.4 R12, [R36+0xc000] ;  /* 0x00c00000240c783b */ /* 0x000f6e0000004200 */
[----:B-1----:R-:W-:Y:S01]  /*7980*/  HMMA.16816.F32 R60, R8, R16, R56 ;  /* 0x00000010083c723c */ /* 0x002fe20000001838 */
[----:B--2---:R-:W-:-:S07]  /*7990*/  FFMA.FTZ R2, R123, R0, -R5 ;  /* 0x000000007b027223 */ /* 0x004fce0000010805 */
[----:B------:R-:W-:Y:S01]  /*79a0*/  HMMA.16816.F32 R76, R8, R18, R76 ;  /* 0x00000012084c723c */ /* 0x000fe2000000184c */
[----:B------:R-:W1:Y:S01]  /*79b0*/  LDSM.16.MT88.4 R16, [R156+0xc000] ;  /* 0x00c000009c10783b */ /* 0x000e620000004200 */
        /* <DEDUP_REMOVED lines=74> */
[----:B----4-:R-:W-:Y:S02]  /*7e60*/  F2FP.F16.F32.PACK_AB R10, R216, R214 ;  /* 0x000000d6d80a723e */ /* 0x010fe400000000ff */
[----:B------:R-:W-:-:S03]  /*7e70*/  MOV R147, R98 ;  /* 0x0000006200937202 */ /* 0x000fc60000000f00 */
[----:B------:R2:W4:Y:S02]  /*7e80*/  MUFU.EX2 R145, R2 ;  /* 0x0000000200917308 */ /* 0x0005240000000800 */
[----:B--2---:R-:W-:Y:S01]  /*7e90*/  FFMA.FTZ R2, R146, R0, -R3 ;  /* 0x0000000092027223 */ /* 0x004fe20000010803 */
[----:B----4-:R-:W-:Y:S02]  /*7ea0*/  F2FP.F16.F32.PACK_AB R11, R145, R218 ;  /* 0x000000da910b723e */ /* 0x010fe400000000ff */
[----:B------:R-:W-:-:S03]  /*7eb0*/  MOV R146, R92 ;  /* 0x0000005c00927202 */ /* 0x000fc60000000f00 */
[----:B------:R2:W-:Y:S02]  /*7ec0*/  MUFU.EX2 R143, R2 ;  /* 0x00000002008f7308 */ /* 0x0005e40000000800 */
[C---:B---3--:R-:W-:Y:S08]  /*7ed0*/  HMMA.16816.F32 R52, R8.reuse, R28, R52 ;  /* 0x0000001c0834723c */ /* 0x048ff00000001834 */
[----:B------:R-:W-:Y:S01]  /*7ee0*/  HMMA.16816.F32 R72, R8, R30, R72 ;  /* 0x0000001e0848723c */ /* 0x000fe20000001848 */
[----:B------:R-:W3:Y:S01]  /*7ef0*/  LDSM.16.MT88.4 R28, [R140+0xd800] ;  /* 0x00d800008c1c783b */ /* 0x000ee20000004200 */
[----:B--2---:R-:W-:Y:S01]  /*7f00*/  FFMA.FTZ R2, R149, R0, -R3 ;  /* 0x0000000095027223 */ /* 0x004fe20000010803 */
[----:B------:R-:W-:-:S05]  /*7f10*/  MOV R149, R102 ;  /* 0x0000006600957202 */ /* 0x000fca0000000f00 */
[C---:B-----5:R-:W-:Y:S01]  /*7f20*/  HMMA.16816.F32 R40, R8.reuse, R24, R40 ;  /* 0x000000180828723c */ /* 0x060fe20000001828 */
[----:B------:R2:W4:Y:S07]  /*7f30*/  MUFU.EX2 R144, R2 ;  /* 0x0000000200907308 */ /* 0x00052e0000000800 */
[C---:B------:R-:W-:Y:S01]  /*7f40*/  HMMA.16816.F32 R32, R8.reuse, R26, R32 ;  /* 0x0000001a0820723c */ /* 0x040fe20000001820 */
[----:B------:R-:W5:Y:S07]  /*7f50*/  LDSM.16.MT88.4 R24, [R148+0xd800] ;  /* 0x00d800009418783b */ /* 0x000f6e0000004200 */
[----:B------:R-:W-:Y:S01]  /*7f60*/  HMMA.16816.F32 R48, R8, R12, R48 ;  /* 0x0000000c0830723c */ /* 0x000fe20000001830 */
[----:B--2---:R-:W-:Y:S01]  /*7f70*/  FFMA.FTZ R2, R150, R0, -R3 ;  /* 0x0000000096027223 */ /* 0x004fe20000010803 */
[----:B------:R-:W-:-:S03]  /*7f80*/  MOV R150, R90 ;  /* 0x0000005a00967202 */ /* 0x000fc60000000f00 */
        /* <DEDUP_REMOVED lines=8> */
[----:B------:R2:W-:Y:S01]  /*8010*/  MUFU.EX2 R141, R2 ;  /* 0x00000002008d7308 */ /* 0x0005e20000000800 */
[----:B------:R-:W-:Y:S01]  /*8020*/  MOV R152, R94 ;  /* 0x0000005e00987202 */ /* 0x000fe20000000f00 */
[----:B--2---:R-:W-:Y:S01]  /*8030*/  FFMA.FTZ R2, R151, R0, -R5 ;  /* 0x0000000097027223 */ /* 0x004fe20000010805 */
[----:B------:R-:W-:-:S05]  /*8040*/  MOV R151, R91 ;  /* 0x0000005b00977202 */ /* 0x000fca0000000f00 */
[----:B------:R2:W4:Y:S02]  /*8050*/  MUFU.EX2 R139, R2 ;  /* 0x00000002008b7308 */ /* 0x0005240000000800 */
[----:B--2---:R-:W-:Y:S01]  /*8060*/  FFMA.FTZ R2, R154, R0, -R5 ;  /* 0x000000009a027223 */ /* 0x004fe20000010805 */
[----:B----4-:R-:W-:Y:S02]  /*8070*/  F2FP.F16.F32.PACK_AB R8, R139, R141 ;  /* 0x0000008d8b08723e */ /* 0x010fe400000000ff */
[----:B------:R-:W-:-:S03]  /*8080*/  MOV R154, R93 ;  /* 0x0000005d009a7202 */ /* 0x000fc60000000f00 */
        /* <DEDUP_REMOVED lines=35> */
[----:B------:R2:W4:Y:S01]  /*82c0*/  MUFU.EX2 R128, R2 ;  /* 0x0000000200807308 */ /* 0x0005220000000800 */
[----:B------:R-:W-:Y:S01]  /*82d0*/  FADD.FTZ R6, R162, R6 ;  /* 0x00000006a2067221 */ /* 0x000fe20000010000 */
[----:B--2---:R-:W-:Y:S01]  /*82e0*/  FFMA.FTZ R2, R165, R0, -R5 ;  /* 0x00000000a5027223 */ /* 0x004fe20000010805 */
[----:B----4-:R-:W-:Y:S02]  /*82f0*/  F2FP.F16.F32.PACK_AB R8, R128, R129 ;  /* 0x000000818008723e */ /* 0x010fe400000000ff */
[----:B------:R-:W-:-:S03]  /*8300*/  MOV R165, R95 ;  /* 0x0000005f00a57202 */ /* 0x000fc60000000f00 */
[----:B------:R2:W-:Y:S02]  /*8310*/  MUFU.EX2 R126, R2 ;  /* 0x00000002007e7308 */ /* 0x0005e40000000800 */
[----:B--2---:R-:W-:Y:S01]  /*8320*/  FFMA.FTZ R2, R161, R0, -R5 ;  /* 0x00000000a1027223 */ /* 0x004fe20000010805 */
[----:B------:R-:W-:-:S05]  /*8330*/  MOV R161, R97 ;  /* 0x0000006100a17202 */ /* 0x000fca0000000f00 */
[----:B------:R2:W4:Y:S02]  /*8340*/  MUFU.EX2 R125, R2 ;  /* 0x00000002007d7308 */ /* 0x0005240000000800 */
[----:B--2---:R-:W-:Y:S01]  /*8350*/  FFMA.FTZ R2, R164, R0, -R3 ;  /* 0x00000000a4027223 */ /* 0x004fe20000010803 */
[----:B----4-:R-:W-:Y:S02]  /*8360*/  F2FP.F16.F32.PACK_AB R10, R125, R126 ;  /* 0x0000007e7d0a723e */ /* 0x010fe400000000ff */
[----:B------:R-:W-:-:S03]  /*8370*/  MOV R164, R88 ;  /* 0x0000005800a47202 */ /* 0x000fc60000000f00 */
[----:B------:R2:W4:Y:S02]  /*8380*/  MUFU.EX2 R124, R2 ;  /* 0x00000002007c7308 */ /* 0x0005240000000800 */
[----:B------:R-:W-:-:S04]  /*8390*/  FADD.FTZ R4, R4, R164 ;  /* 0x000000a404047221 */ /* 0x000fc80000010000 */
[----:B------:R-:W-:Y:S01]  /*83a0*/  FADD.FTZ R4, R152, R4 ;  /* 0x0000000498047221 */ /* 0x000fe20000010000 */
[----:B------:R-:W-:Y:S02]  /*83b0*/  MOV R152, R150 ;  /* 0x0000009600987202 */ /* 0x000fe40000000f00 */
[----:B------:R-:W-:Y:S01]  /*83c0*/  MOV R150, R149 ;  /* 0x0000009500967202 */ /* 0x000fe20000000f00 */
[----:B------:R-:W-:Y:S01]  /*83d0*/  FADD.FTZ R4, R161, R4 ;  /* 0x00000004a1047221 */ /* 0x000fe20000010000 */
[----:B------:R-:W-:-:S03]  /*83e0*/  MOV R149, R83 ;  /* 0x0000005300957202 */ /* 0x000fc60000000f00 */
[----:B------:R-:W-:Y:S01]  /*83f0*/  FADD.FTZ R4, R165, R4 ;  /* 0x00000004a5047221 */ /* 0x000fe20000010000 */
[----:B--2---:R-:W-:Y:S01]  /*8400*/  FFMA.FTZ R2, R166, R0, -R3 ;  /* 0x00000000a6027223 */ /* 0x004fe20000010803 */
[----:B----4-:R-:W-:-:S03]  /*8410*/  F2FP.F16.F32.PACK_AB R11, R124, R131 ;  /* 0x000000837c0b723e */ /* 0x010fc600000000ff */
[----:B------:R2:W-:Y:S04]  /*8420*/  MUFU.EX2 R120, R2 ;  /* 0x0000000200787308 */ /* 0x0005e80000000800 */
        /* <DEDUP_REMOVED lines=33> */
[----:B-----5:R-:W-:Y:S01]  /*8640*/  HMMA.16816.F32 R56, R8, R24, R48 ;  /* 0x000000180838723c */ /* 0x020fe20000001830 */
[----:B------:R-:W-:Y:S01]  /*8650*/  LDSM.16.MT88.4 R48, [R148+0xf000] ;  /* 0x00f000009430783b */ /* 0x000fe20000004200 */
[----:B--2---:R-:W-:-:S06]  /*8660*/  FFMA.FTZ R2, R180, R0, -R3 ;  /* 0x00000000b4027223 */ /* 0x004fcc0000010803 */
[C---:B------:R-:W-:Y:S01]  /*8670*/  HMMA.16816.F32 R52, R8.reuse, R26, R44 ;  /* 0x0000001a0834723c */ /* 0x040fe2000000182c */
[----:B------:R2:W3:Y:S01]  /*8680*/  MUFU.EX2 R112, R2 ;  /* 0x0000000200707308 */ /* 0x0004e20000000800 */
[----:B------:R-:W4:Y:S06]  /*8690*/  LDSM.16.MT88.4 R24, [R140+0xf000] ;  /* 0x00f000008c18783b */ /* 0x000f2c0000004200 */
[C---:B------:R-:W-:Y:S01]  /*86a0*/  HMMA.16816.F32 R68, R8.reuse, R12, R40 ;  /* 0x0000000c0844723c */ /* 0x040fe20000001828 */
[----:B------:R-:W-:Y:S07]  /*86b0*/  LDSM.16.MT88.4 R40, [R148+0xf800] ;  /* 0x00f800009428783b */ /* 0x000fee0000004200 */
[----:B------:R-:W-:Y:S01]  /*86c0*/  HMMA.16816.F32 R20, R8, R14, R20 ;  /* 0x0000000e0814723c */ /* 0x000fe20000001814 */
[----:B------:R-:W5:Y:S01]  /*86d0*/  LDSM.16.MT88.4 R12, [R36+0xf000] ;  /* 0x00f00000240c783b */ /* 0x000f620000004200 */
[----:B--2---:R-:W-:-:S04]  /*86e0*/  FFMA.FTZ R2, R177, R0, -R3 ;  /* 0x00000000b1027223 */ /* 0x004fc80000010803 */
[----:B------:R2:W-:Y:S02]  /*86f0*/  MUFU.EX2 R113, R2 ;  /* 0x0000000200717308 */ /* 0x0005e40000000800 */
[C---:B-1----:R-:W-:Y:S08]  /*8700*/  HMMA.16816.F32 R60, R8.reuse, R16, R60 ;  /* 0x00000010083c723c */ /* 0x042ff0000000183c */
[----:B------:R-:W-:Y:S01]  /*8710*/  HMMA.16816.F32 R76, R8, R18, R76 ;  /* 0x00000012084c723c */ /* 0x000fe2000000184c */
[----:B------:R-:W1:Y:S01]  /*8720*/  LDSM.16.MT88.4 R16, [R156+0xf000] ;  /* 0x00f000009c10783b */ /* 0x000e620000004200 */
[----:B--2---:R-:W-:-:S06]  /*8730*/  FFMA.FTZ R2, R181, R0, -R5 ;  /* 0x00000000b5027223 */ /* 0x004fcc0000010805 */
[----:B------:R-:W-:Y:S01]  /*8740*/  HMMA.16816.F32 R72, R8, R30, R72 ;  /* 0x0000001e0848723c */ /* 0x000fe20000001848 */
[----:B---3--:R-:W-:Y:S01]  /*8750*/  F2FP.F16.F32.PACK_AB R9, R112, R111 ;  /* 0x0000006f7009723e */ /* 0x008fe200000000ff */
        /* <DEDUP_REMOVED lines=14> */
[C---:B----4-:R-:W-:Y:S08]  /*8840*/  HMMA.16816.F32 R28, R8.reuse, R24, R32 ;  /* 0x00000018081c723c */ /* 0x050ff00000001820 */
[----:B------:R-:W-:Y:S01]  /*8850*/  HMMA.16816.F32 R32, R8, R26, R72 ;  /* 0x0000001a0820723c */ /* 0x000fe20000001848 */
[----:B------:R-:W3:Y:S01]  /*8860*/  LDSM.16.MT88.4 R24, [R140+0xf800] ;  /* 0x00f800008c18783b */ /* 0x000ee20000004200 */
[----:B--2---:R-:W-:-:S06]  /*8870*/  FFMA.FTZ R2, R155, R0, -R3 ;  /* 0x000000009b027223 */ /* 0x004fcc0000010803 */
[C---:B------:R-:W-:Y:S01]  /*8880*/  HMMA.16816.F32 R44, R8.reuse, R48, R56 ;  /* 0x00000030082c723c */ /* 0x040fe20000001838 */
[----:B------:R2:W4:Y:S01]  /*8890*/  MUFU.EX2 R105, R2 ;  /* 0x0000000200697308 */ /* 0x0005220000000800 */
[----:B------:R-:W3:Y:S06]  /*88a0*/  LDSM.16.MT88.4 R56, [R156+0xf800] ;  /* 0x00f800009c38783b */ /* 0x000eec0000004200 */
[C---:B------:R-:W-:Y:S08]  /*88b0*/  HMMA.16816.F32 R48, R8.reuse, R50, R52 ;  /* 0x000000320830723c */ /* 0x040ff00000001834 */
[----:B-----5:R-:W-:Y:S01]  /*88c0*/  HMMA.16816.F32 R72, R8, R12, R68 ;  /* 0x0000000c0848723c */ /* 0x020fe20000001844 */
        /* <DEDUP_REMOVED lines=27> */
[C---:B------:R-:W-:Y:S01]  /*8a80*/  HMMA.16816.F32 R28, R8.reuse, R40, R44 ;  /* 0x00000028081c723c */ /* 0x040fe2000000182c */
[----:B------:R2:W4:Y:S07]  /*8a90*/  MUFU.EX2 R94, R2 ;  /* 0x00000002005e7308 */ /* 0x00052e0000000800 */
[C---:B------:R-:W-:Y:S01]  /*8aa0*/  HMMA.16816.F32 R32, R8.reuse, R42, R48 ;  /* 0x0000002a0820723c */ /* 0x040fe20000001830 */
[----:B------:R-:W3:Y:S07]  /*8ab0*/  LDSM.16.MT88.4 R40, [R156+0x10000] ;  /* 0x010000009c28783b */ /* 0x000eee0000004200 */
[----:B------:R-:W-:Y:S01]  /*8ac0*/  HMMA.16816.F32 R44, R8, R56, R60 ;  /* 0x00000038082c723c */ /* 0x000fe2000000183c */
[----:B--2---:R-:W-:-:S04]  /*8ad0*/  FFMA.FTZ R2, R119, R0, -R3 ;  /* 0x0000000077027223 */ /* 0x004fc80000010803 */
[----:B------:R2:W-:Y:S03]  /*8ae0*/  MUFU.EX2 R93, R2 ;  /* 0x00000002005d7308 */ /* 0x0005e60000000800 */
[C---:B------:R-:W-:Y:S08]  /*8af0*/  HMMA.16816.F32 R56, R8.reuse, R58, R76 ;  /* 0x0000003a0838723c */ /* 0x040ff0000000184c */
[----:B-----5:R-:W-:Y:S01]  /*8b00*/  HMMA.16816.F32 R48, R8, R12, R72 ;  /* 0x0000000c0830723c */ /* 0x020fe20000001848 */
[----:B--2---:R-:W-:-:S07]  /*8b10*/  FFMA.FTZ R2, R122, R0, -R5 ;  /* 0x000000007a027223 */ /* 0x004fce0000010805 */
[----:B------:R-:W-:Y:S01]  /*8b20*/  HMMA.16816.F32 R52, R8, R14, R52 ;  /* 0x0000000e0834723c */ /* 0x000fe20000001834 */
[----:B----4-:R-:W-:Y:S01]  /*8b30*/  F2FP.F16.F32.PACK_AB R9, R94, R95 ;  /* 0x0000005f5e09723e */ /* 0x010fe200000000ff */
[----:B------:R-:W-:Y:S01]  /*8b40*/  LDSM.16.MT88.4 R12, [R140+0x10800] ;  /* 0x010800008c0c783b */ /* 0x000fe20000004200 */
        /* <DEDUP_REMOVED lines=14> */
[C---:B-1----:R-:W-:Y:S08]  /*8c30*/  HMMA.16816.F32 R68, R8.reuse, R16, R68 ;  /* 0x000000100844723c */ /* 0x042ff00000001844 */
[----:B------:R-:W-:Y:S01]  /*8c40*/  HMMA.16816.F32 R60, R8, R18, R20 ;  /* 0x00000012083c723c */ /* 0x000fe20000001814 */
[----:B------:R-:W1:Y:S01]  /*8c50*/  LDSM.16.MT88.4 R16, [R36+0x10000] ;  /* 0x010000002410783b */ /* 0x000e620000004200 */
[----:B--2---:R-:W-:-:S03]  /*8c60*/  FFMA.FTZ R2, R192, R0, -R3 ;  /* 0x00000000c0027223 */ /* 0x004fc60000010803 */
[----:B------:R-:W2:Y:S03]  /*8c70*/  LDSM.16.MT88.4 R20, [R148+0x10800] ;  /* 0x010800009414783b */ /* 0x000ea60000004200 */
[C---:B---3--:R-:W-:Y:S01]  /*8c80*/  HMMA.16816.F32 R72, R8.reuse, R24, R28 ;  /* 0x000000180848723c */ /* 0x048fe2000000181c */
        /* <DEDUP_REMOVED lines=16> */
[----:B------:R3:W4:Y:S02]  /*8d90*/  MUFU.EX2 R82, R2 ;  /* 0x0000000200527308 */ /* 0x0007240000000800 */
[----:B---3--:R-:W-:Y:S01]  /*8da0*/  FADD.FTZ R2, R163, R4 ;  /* 0x00000004a3027221 */ /* 0x008fe20000010000 */
[----:B------:R-:W-:Y:S01]  /*8db0*/  FADD.FTZ R4, R159, R6 ;  /* 0x000000069f047221 */ /* 0x000fe20000010000 */
[----:B------:R-:W-:Y:S01]  /*8dc0*/  FFMA.FTZ R6, R197, R0, -R3 ;  /* 0x00000000c5067223 */ /* 0x000fe20000010803 */
[----:B----4-:R-:W-:Y:S01]  /*8dd0*/  F2FP.F16.F32.PACK_AB R10, R81, R82 ;  /* 0x00000052510a723e */ /* 0x010fe200000000ff */
[----:B------:R-:W-:Y:S01]  /*8de0*/  FADD.FTZ R2, R158, R2 ;  /* 0x000000029e027221 */ /* 0x000fe20000010000 */
[----:B------:R-:W-:-:S03]  /*8df0*/  FADD.FTZ R4, R157, R4 ;  /* 0x000000049d047221 */ /* 0x000fc60000010000 */
[----:B------:R-:W-:Y:S01]  /*8e00*/  FADD.FTZ R2, R80, R2 ;  /* 0x0000000250027221 */ /* 0x000fe20000010000 */
[----:B------:R-:W-:Y:S01]  /*8e10*/  FADD.FTZ R4, R153, R4 ;  /* 0x0000000499047221 */ /* 0x000fe20000010000 */
[----:B------:R3:W4:Y:S02]  /*8e20*/  MUFU.EX2 R80, R6 ;  /* 0x0000000600507308 */ /* 0x0007240000000800 */
[----:B------:R-:W-:Y:S01]  /*8e30*/  FADD.FTZ R2, R154, R2 ;  /* 0x000000029a027221 */ /* 0x000fe20000010000 */
[----:B------:R-:W-:-:S03]  /*8e40*/  FADD.FTZ R4, R151, R4 ;  /* 0x0000000497047221 */ /* 0x000fc60000010000 */
[----:B---3--:R-:W-:Y:S01]  /*8e50*/  FADD.FTZ R6, R152, R2 ;  /* 0x0000000298067221 */ /* 0x008fe20000010000 */
[----:B------:R-:W-:Y:S01]  /*8e60*/  FADD.FTZ R2, R150, R4 ;  /* 0x0000000496027221 */ /* 0x000fe20000010000 */
[-CC-:B------:R-:W-:Y:S01]  /*8e70*/  FFMA.FTZ R4, R198, R0.reuse, -R3.reuse ;  /* 0x00000000c6047223 */ /* 0x180fe20000010803 */
[----:B----4-:R-:W-:Y:S01]  /*8e80*/  F2FP.F16.F32.PACK_AB R11, R80, R85 ;  /* 0x00000055500b723e */ /* 0x010fe200000000ff */
[----:B------:R-:W-:Y:S01]  /*8e90*/  FADD.FTZ R6, R149, R6 ;  /* 0x0000000695067221 */ /* 0x000fe20000010000 */
[----:B------:R-:W-:Y:S01]  /*8ea0*/  FADD.FTZ R7, R146, R2 ;  /* 0x0000000292077221 */ /* 0x000fe20000010000 */
[----:B------:R3:W-:Y:S02]  /*8eb0*/  MUFU.EX2 R67, R4 ;  /* 0x0000000400437308 */ /* 0x0007e40000000800 */
[----:B------:R-:W-:Y:S01]  /*8ec0*/  FADD.FTZ R2, R251, R6 ;  /* 0x00000006fb027221 */ /* 0x000fe20000010000 */
[----:B------:R-:W-:Y:S01]  /*8ed0*/  FFMA.FTZ R6, R199, R0, -R3 ;  /* 0x00000000c7067223 */ /* 0x000fe20000010803 */
[----:B------:R-:W-:Y:S02]  /*8ee0*/  HMMA.16816.F32 R68, R8, R12, R68 ;  /* 0x0000000c0844723c */ /* 0x000fe40000001844 */
[----:B------:R-:W-:-:S02]  /*8ef0*/  FADD.FTZ R2, R65, R2 ;  /* 0x0000000241027221 */ /* 0x000fc40000010000 */
[----:B------:R4:W5:Y:S02]  /*8f00*/  MUFU.EX2 R65, R6 ;  /* 0x0000000600417308 */ /* 0x0009640000000800 */
        /* <DEDUP_REMOVED lines=11> */
[-C--:B----4-:R-:W-:Y:S01]  /*8fc0*/  FFMA.FTZ R6, R200, R0.reuse, -R3 ;  /* 0x00000000c8067223 */ /* 0x090fe20000010803 */
[C---:B-1----:R-:W-:Y:S01]  /*8fd0*/  HMMA.16816.F32 R28, R8.reuse, R16, R76 ;  /* 0x00000010081c723c */ /* 0x042fe2000000184c */
[----:B------:R-:W-:Y:S01]  /*8fe0*/  FADD.FTZ R4, R245, R4 ;  /* 0x00000004f5047221 */ /* 0x000fe20000010000 */
[----:B------:R-:W-:Y:S01]  /*8ff0*/  FADD.FTZ R2, R240, R2 ;  /* 0x00000002f0027221 */ /* 0x000fe20000010000 */
[----:B------:R1:W-:Y:S02]  /*9000*/  MUFU.EX2 R64, R6 ;  /* 0x0000000600407308 */ /* 0x0003e40000000800 */
[----:B------:R-:W-:Y:S01]  /*9010*/  FADD.FTZ R4, R244, R4 ;  /* 0x00000004f4047221 */ /* 0x000fe20000010000 */
[----:B------:R-:W-:Y:S02]  /*9020*/  FADD.FTZ R2, R235, R2 ;  /* 0x00000002eb027221 */ /* 0x000fe40000010000 */
[C---:B------:R-:W-:Y:S01]  /*9030*/  HMMA.16816.F32 R44, R8.reuse, R18, R44 ;  /* 0x00000012082c723c */ /* 0x040fe2000000182c */
[----:B------:R-:W-:Y:S01]  /*9040*/  FADD.FTZ R4, R239, R4 ;  /* 0x00000004ef047221 */ /* 0x000fe20000010000 */
[----:B------:R-:W-:Y:S01]  /*9050*/  FADD.FTZ R2, R233, R2 ;  /* 0x00000002e9027221 */ /* 0x000fe20000010000 */
[----:B------:R-:W2:Y:S02]  /*9060*/  LDSM.16.MT88.4 R16, [R148+0x11000] ;  /* 0x011000009410783b */ /* 0x000ea40000004200 */
[----:B------:R-:W-:Y:S01]  /*9070*/  FADD.FTZ R4, R238, R4 ;  /* 0x00000004ee047221 */ /* 0x000fe20000010000 */
[----:B------:R-:W-:Y:S01]  /*9080*/  FADD.FTZ R2, R234, R2 ;  /* 0x00000002ea027221 */ /* 0x000fe20000010000 */
[----:B------:R-:W-:Y:S01]  /*9090*/  LDSM.16.MT88.4 R148, [R148+0x11800] ;  /* 0x011800009494783b */ /* 0x000fe20000004200 */
[----:B------:R-:W-:Y:S01]  /*90a0*/  HMMA.16816.F32 R48, R8, R20, R72 ;  /* 0x000000140830723c */ /* 0x000fe20000001848 */
[----:B------:R-:W-:Y:S01]  /*90b0*/  FADD.FTZ R4, R237, R4 ;  /* 0x00000004ed047221 */ /* 0x000fe20000010000 */
[----:B------:R-:W-:Y:S01]  /*90c0*/  FADD.FTZ R2, R232, R2 ;  /* 0x00000002e8027221 */ /* 0x000fe20000010000 */
[----:B------:R-:W3:Y:S01]  /*90d0*/  LDSM.16.MT88.4 R20, [R140+0x11000] ;  /* 0x011000008c14783b */ /* 0x000ee20000004200 */
[----:B-1----:R-:W-:Y:S01]  /*90e0*/  FFMA.FTZ R6, R201, R0, -R5 ;  /* 0x00000000c9067223 */ /* 0x002fe20000010805 */
[----:B------:R-:W-:Y:S01]  /*90f0*/  FADD.FTZ R4, R236, R4 ;  /* 0x00000004ec047221 */ /* 0x000fe20000010000 */
[----:B------:R-:W-:-:S02]  /*9100*/  FADD.FTZ R2, R221, R2 ;  /* 0x00000002dd027221 */ /* 0x000fc40000010000 */
        /* <DEDUP_REMOVED lines=12> */
[----:B------:R-:W4:Y:S02]  /*91d0*/  LDSM.16.MT88.4 R12, [R156+0x11000] ;  /* 0x011000009c0c783b */ /* 0x000f240000004200 */
[----:B------:R-:W-:Y:S01]  /*91e0*/  FADD.FTZ R4, R217, R4 ;  /* 0x00000004d9047221 */ /* 0x000fe20000010000 */
[----:B------:R-:W-:Y:S01]  /*91f0*/  FADD.FTZ R2, R143, R2 ;  /* 0x000000028f027221 */ /* 0x000fe20000010000 */
[----:B-1----:R-:W-:Y:S01]  /*9200*/  FFMA.FTZ R6, R202, R0, -R5 ;  /* 0x00000000ca067223 */ /* 0x002fe20000010805 */
[----:B------:R-:W-:Y:S01]  /*9210*/  LDSM.16.MT88.4 R156, [R156+0x11800] ;  /* 0x011800009c9c783b */ /* 0x000fe20000004200 */
[----:B------:R-:W-:Y:S01]  /*9220*/  FADD.FTZ R4, R215, R4 ;  /* 0x00000004d7047221 */ /* 0x000fe20000010000 */
[----:B------:R-:W-:Y:S01]  /*9230*/  FADD.FTZ R2, R144, R2 ;  /* 0x0000000290027221 */ /* 0x000fe20000010000 */
[----:B------:R1:W5:Y:S02]  /*9240*/  MUFU.EX2 R61, R6 ;  /* 0x00000006003d7308 */ /* 0x0003640000000800 */
        /* <DEDUP_REMOVED lines=9> */
[----:B-1----:R-:W-:Y:S02]  /*92e0*/  FFMA.FTZ R6, R203, R0, -R5 ;  /* 0x00000000cb067223 */ /* 0x002fe40000010805 */
[----:B------:R-:W-:Y:S01]  /*92f0*/  FADD.FTZ R4, R138, R4 ;  /* 0x000000048a047221 */ /* 0x000fe20000010000 */
[----:B------:R-:W-:Y:S01]  /*9300*/  FADD.FTZ R2, R131, R2 ;  /* 0x0000000283027221 */ /* 0x000fe20000010000 */
[----:B-----5:R-:W-:Y:S01]  /*9310*/  F2FP.F16.F32.PACK_AB R8, R61, R63 ;  /* 0x0000003f3d08723e */ /* 0x020fe200000000ff */
[----:B------:R1:W-:Y:S01]  /*9320*/  MUFU.EX2 R62, R6 ;  /* 0x00000006003e7308 */ /* 0x0003e20000000800 */
        /* <DEDUP_REMOVED lines=8> */
[----:B-1----:R-:W-:Y:S02]  /*93b0*/  FFMA.FTZ R6, R204, R0, -R5 ;  /* 0x00000000cc067223 */ /* 0x002fe40000010805 */
[----:B------:R-:W-:Y:S01]  /*93c0*/  FADD.FTZ R4, R125, R4 ;  /* 0x000000047d047221 */ /* 0x000fe20000010000 */
[----:B------:R-:W-:Y:S01]  /*93d0*/  FADD.FTZ R2, R114, R2 ;  /* 0x0000000272027221 */ /* 0x000fe20000010000 */
[----:B------:R1:W5:Y:S02]  /*93e0*/  MUFU.EX2 R60, R6 ;  /* 0x00000006003c7308 */ /* 0x0003640000000800 */
[----:B------:R-:W-:Y:S01]  /*93f0*/  FADD.FTZ R4, R118, R4 ;  /* 0x0000000476047221 */ /* 0x000fe20000010000 */
[----:B------:R-:W-:-:S03]  /*9400*/  FADD.FTZ R2, R111, R2 ;  /* 0x000000026f027221 */ /* 0x000fc60000010000 */
[----:B------:R-:W-:-:S04]  /*9410*/  FADD.FTZ R4, R117, R4 ;  /* 0x0000000475047221 */ /* 0x000fc80000010000 */
[----:B------:R-:W-:-:S04]  /*9420*/  FADD.FTZ R4, R116, R4 ;  /* 0x0000000474047221 */ /* 0x000fc80000010000 */
[----:B------:R-:W-:Y:S01]  /*9430*/  FADD.FTZ R4, R115, R4 ;  /* 0x0000000473047221 */ /* 0x000fe20000010000 */
[----:B-1----:R-:W-:Y:S01]  /*9440*/  FFMA.FTZ R6, R205, R0, -R3 ;  /* 0x00000000cd067223 */ /* 0x002fe20000010803 */
[----:B-----5:R-:W-:-:S03]  /*9450*/  F2FP.F16.F32.PACK_AB R10, R60, R62 ;  /* 0x0000003e3c0a723e */ /* 0x020fc600000000ff */
[----:B------:R1:W5:Y:S02]  /*9460*/  MUFU.EX2 R55, R6 ;  /* 0x0000000600377308 */ /* 0x0003640000000800 */
[----:B-1----:R-:W-:Y:S01]  /*9470*/  FFMA.FTZ R6, R206, R0, -R3 ;  /* 0x00000000ce067223 */ /* 0x002fe20000010803 */
[----:B-----5:R-:W-:-:S05]  /*9480*/  F2FP.F16.F32.PACK_AB R11, R55, R64 ;  /* 0x00000040370b723e */ /* 0x020fca00000000ff */
[----:B------:R1:W-:Y:S02]  /*9490*/  MUFU.EX2 R54, R6 ;  /* 0x0000000600367308 */ /* 0x0003e40000000800 */
[C---:B--2---:R-:W-:Y:S08]  /*94a0*/  HMMA.16816.F32 R40, R8.reuse, R18, R40 ;  /* 0x000000120828723c */ /* 0x044ff00000001828 */
[----:B---3--:R-:W-:Y:S01]  /*94b0*/  HMMA.16816.F32 R68, R8, R20, R68 ;  /* 0x000000140844723c */ /* 0x008fe20000001844 */
[----:B-1----:R-:W-:-:S07]  /*94c0*/  FFMA.FTZ R6, R207, R0, -R3 ;  /* 0x00000000cf067223 */ /* 0x002fce0000010803 */
[C---:B------:R-:W-:Y:S01]  /*94d0*/  HMMA.16816.F32 R32, R8.reuse, R22, R32 ;  /* 0x000000160820723c */ /* 0x040fe20000001820 */
[----:B------:R1:W2:Y:S01]  /*94e0*/  MUFU.EX2 R53, R6 ;  /* 0x0000000600357308 */ /* 0x0002a20000000800 */
[----:B------:R-:W3:Y:S06]  /*94f0*/  LDSM.16.MT88.4 R20, [R36+0x11000] ;  /* 0x011000002414783b */ /* 0x000eec0000004200 */
[C---:B------:R-:W-:Y:S08]  /*9500*/  HMMA.16816.F32 R48, R8.reuse, R16, R48 ;  /* 0x000000100830723c */ /* 0x040ff00000001830 */
[----:B----4-:R-:W-:Y:S01]  /*9510*/  HMMA.16816.F32 R28, R8, R12, R28 ;  /* 0x0000000c081c723c */ /* 0x010fe2000000181c */
[-CC-:B-1----:R-:W-:Y:S01]  /*9520*/  FFMA.FTZ R6, R208, R0.reuse, -R3.reuse ;  /* 0x00000000d0067223 */ /* 0x182fe20000010803 */
[----:B------:R-:W-:Y:S01]  /*9530*/  FFMA.FTZ R3, R213, R0, -R3 ;  /* 0x00000000d5037223 */ /* 0x000fe20000010803 */
[----:B--2---:R-:W-:-:S02]  /*9540*/  F2FP.F16.F32.PACK_AB R165, R53, R54 ;  /* 0x0000003635a5723e */ /* 0x004fc400000000ff */
[----:B------:R1:W-:Y:S03]  /*9550*/  MUFU.EX2 R52, R6 ;  /* 0x0000000600347308 */ /* 0x0003e60000000800 */
[C---:B------:R-:W-:Y:S05]  /*9560*/  HMMA.16816.F32 R12, R8.reuse, R14, R44 ;  /* 0x0000000e080c723c */ /* 0x040fea000000182c */
[----:B------:R-:W2:Y:S01]  /*9570*/  MUFU.EX2 R3, R3 ;  /* 0x0000000300037308 */ /* 0x000ea20000000800 */
[----:B-1----:R-:W-:Y:S02]  /*9580*/  FFMA.FTZ R6, R209, R0, -R5 ;  /* 0x00000000d1067223 */ /* 0x002fe40000010805 */
[----:B---3--:R-:W-:Y:S05]  /*9590*/  HMMA.16816.F32 R160, R8, R20, R56 ;  /* 0x0000001408a0723c */ /* 0x008fea0000001838 */
        /* <DEDUP_REMOVED lines=66> */
[----:B------:R-:W-:Y:S03]  /*99c0*/  HMMA.16816.F32 R164, R164, R6, R24 ;  /* 0x00000006a4a4723c */ /* 0x000fe60000001818 */
[----:B------:R1:W-:Y:S04]  /*99d0*/  STL [R1+0x18], R0 ;  /* 0x0000180001007387 */ /* 0x0003e80000100800 */
[----:B------:R1:W-:Y:S01]  /*99e0*/  STL [R1+0x1c], R3 ;  /* 0x00001c0301007387 */ /* 0x0003e20000100800 */
[----:B------:R-:W-:-:S12]  /*99f0*/  @!P0 BRA `(.L_x_580) ;  /* 0x0000006000cc8947 */ /* 0x000fd80003800000 */
[----:B------:R-:W2:Y:S01]  /*9a00*/  LDL.64 R172, [R1+0x28] ;  /* 0x0000280001ac7983 */ /* 0x000ea20000100a00 */
[C---:B-1----:R-:W-:Y:S01]  /*9a10*/  IADD3 R0, PT, PT, -R175.reuse, 0x1, RZ ;  /* 0x00000001af007810 */ /* 0x042fe20007ffe1ff */
[----:B------:R-:W-:Y:S01]  /*9a20*/  VIADD R2, R175, 0xfffffffe ;  /* 0xfffffffeaf027836 */ /* 0x000fe20000000000 */
[C---:B------:R-:W-:Y:S01]  /*9a30*/  SHF.L.U64.HI R233, R100.reuse, 0x5, R101 ;  /* 0x0000000564e97819 */ /* 0x040fe20000010265 */
[----:B------:R-:W-:Y:S02]  /*9a40*/  IMAD.SHL.U32 R232, R100, 0x20, RZ ;  /* 0x0000002064e87824 */ /* 0x000fe400078e00ff */
[----:B------:R1:W-:Y:S01]  /*9a50*/  STL [R1+0x10], R0 ;  /* 0x0000100001007387 */ /* 0x0003e20000100800 */
[----:B------:R-:W-:Y:S02]  /*9a60*/  IMAD.MOV.U32 R132, RZ, RZ, R37 ;  /* 0x000000ffff847224 */ /* 0x000fe400078e0025 */
[----:B------:R-:W-:Y:S01]  /*9a70*/  IMAD.MOV.U32 R133, RZ, RZ, R38 ;  /* 0x000000ffff857224 */ /* 0x000fe200078e0026 */
[----:B------:R1:W-:Y:S01]  /*9a80*/  STL [R1+0x14], R2 ;  /* 0x0000140201007387 */ /* 0x0003e20000100800 */
[----:B--2---:R-:W-:-:S04]  /*9a90*/  ISETP.NE.U32.AND P1, PT, R172, RZ, PT ;  /* 0x000000ffac00720c */ /* 0x004fc80003f25070 */
[----:B-1----:R-:W-:-:S13]  /*9aa0*/  ISETP.NE.AND.EX P1, PT, R173, RZ, PT, P1 ;  /* 0x000000ffad00720c */ /* 0x002fda0003f25310 */
.L_x_587:
[----:B--2---:R-:W2:Y:S01]  /*9ab0*/  LDL R5, [R1+0xc] ;  /* 0x00000c0001057983 */ /* 0x004ea20000100800 */
[----:B------:R-:W-:Y:S04]  /*9ac0*/  DEPBAR.LE SB0, 0x0 ;  /* 0x000080000000791a */ /* 0x000fe80000000000 */
[----:B------:R-:W3:Y:S01]  /*9ad0*/  LDL R4, [R1+0x8] ;  /* 0x0000080001047983 */ /* 0x000ee20000100800 */
[----:B------:R-:W-:Y:S05]  /*9ae0*/  WARPSYNC.ALL ;  /* 0x0000000000007948 */ /* 0x000fea0003800000 */
[----:B------:R-:W-:Y:S01]  /*9af0*/  BAR.SYNC.DEFER_BLOCKING 0x0 ;  /* 0x0000000000007b1d */ /* 0x000fe20000010000 */
[----:B------:R-:W-:Y:S05]  /*9b00*/  @!P1 IMAD.MOV.U32 R0, RZ, RZ, RZ ;  /* 0x000000ffff009224 */ /* 0x000fea00078e00ff */
[----:B------:R-:W-:Y:S01]  /*9b10*/  @!P1 IADD3 R3, P0, PT, RZ, -R0, RZ ;  /* 0x80000000ff039210 */ /* 0x000fe20007f1e0ff */
[----:B------:R-:W1:Y:S01]  /*9b20*/  S2R R229, SR_TID.X ;  /* 0x0000000000e57919 */ /* 0x000e620000002100 */
[----:B------:R-:W-:Y:S01]  /*9b30*/  BSSY.RECONVERGENT B0, `(.L_x_581) ;  /* 0x000004d000007945 */ /* 0x000fe20003800200 */
[----:B------:R-:W4:Y:S01]  /*9b40*/  @!P1 LD.E R2, desc[UR4][R134.64+0x40] ;  /* 0x0000400486029980 */ /* 0x000f22000c101900 */
[----:B--2---:R-:W-:Y:S02]  /*9b50*/  MOV R12, R5 ;  /* 0x00000005000c7202 */ /* 0x004fe40000000f00 */
[----:B---3--:R-:W-:Y:S01]  /*9b60*/  MOV R11, R4 ;  /* 0x00000004000b7202 */ /* 0x008fe20000000f00 */
[----:B----4-:R-:W-:Y:S04]  /*9b70*/  @!P1 IMAD.SHL.U32 R0, R2, 0x100, RZ ;  /* 0x0000010002009824 */ /* 0x010fe800078e00ff */
[----:B------:R-:W-:Y:S05]  /*9b80*/  @!P1 IMAD.X R0, RZ, RZ, ~R0, P0 ;  /* 0x000000ffff009224 */ /* 0x000fea00000e0e00 */
[----:B------:R-:W-:Y:S04]  /*9b90*/  @!P1 SHF.R.S64 R2, R3, 0x1f, R0 ;  /* 0x0000001f03029819 */ /* 0x000fe80000001000 */
[----:B------:R-:W-:Y:S04]  /*9ba0*/  @!P1 IADD3 R5, P0, PT, R5, R2, RZ ;  /* 0x0000000205059210 */ /* 0x000fe80007f1e0ff */
[----:B------:R-:W-:Y:S01]  /*9bb0*/  @!P1 LEA.HI.X.SX32 R4, R0, R4, 0x1, P0 ;  /* 0x0000000400049211 */ /* 0x000fe200000f0eff */
[----:B------:R2:W-:Y:S01]  /*9bc0*/  @!P1 STL [R1+0xc], R5 ;  /* 0x00000c0501009387 */ /* 0x0005e20000100800 */
[----:B------:R-:W-:Y:S03]  /*9bd0*/  IMAD.MOV.U32 R14, RZ, RZ, R5 ;  /* 0x000000ffff0e7224 */ /* 0x000fe600078e0005 */
[----:B------:R2:W-:Y:S01]  /*9be0*/  @!P1 STL [R1+0x8], R4 ;  /* 0x0000080401009387 */ /* 0x0005e20000100800 */
[----:B-1----:R-:W-:Y:S05]  /*9bf0*/  @!P1 BRA `(.L_x_582) ;  /* 0x0000000400009947 */ /* 0x002fea0003800000 */
[----:B------:R-:W-:Y:S01]  /*9c00*/  VIADD R9, R252, 0xffffff00 ;  /* 0xffffff00fc097836 */ /* 0x000fe20000000000 */
[----:B------:R-:W3:Y:S01]  /*9c10*/  LD.E R2, desc[UR4][R134.64+0x170] ;  /* 0x0001700486027980 */ /* 0x000ee2000c101900 */
[----:B------:R-:W-:Y:S03]  /*9c20*/  IABS R6, R252 ;  /* 0x000000fc00067213 */ /* 0x000fe60000000000 */
[----:B------:R-:W-:Y:S02]  /*9c30*/  IABS R7, R9 ;  /* 0x0000000900077213 */ /* 0x000fe40000000000 */
[-C--:B---3--:R-:W-:Y:S02]  /*9c40*/  IABS R0, R2.reuse ;  /* 0x0000000200007213 */ /* 0x088fe40000000000 */
[-C--:B------:R-:W-:Y:S02]  /*9c50*/  IABS R8, R2.reuse ;  /* 0x0000000200087213 */ /* 0x080fe40000000000 */
[----:B--2---:R-:W1:Y:S01]  /*9c60*/  I2F.RP R4, R0 ;  /* 0x0000000000047306 */ /* 0x004e620000209400 */
        /* <DEDUP_REMOVED lines=32> */
[----:B------:R-:W2:Y:S01]  /*9e70*/  LD.E.64 R4, desc[UR4][R134.64+0x40] ;  /* 0x0000400486047980 */ /* 0x000ea2000c101b00 */
[CC--:B------:R-:W-:Y:S02]  /*9e80*/  LEA R8, P2, R3.reuse, R248.reuse, 0x2 ;  /* 0x000000f803087211 */ /* 0x0c0fe400078410ff */
        /* <DEDUP_REMOVED lines=19> */
[----:B------:R-:W-:Y:S02]  /*9fc0*/  IMAD.IADD R0, R3, 0x1, R0 ;  /* 0x0000000103007824 */ /* 0x000fe400078e0200 */
[----:B------:R1:W-:Y:S03]  /*9fd0*/  STL [R1+0xc], R14 ;  /* 0x00000c0e01007387 */ /* 0x0003e60000100800 */
[----:B------:R-:W-:Y:S05]  /*9fe0*/  LEA.HI.X R0, R2, R11, R0, 0x1, P0 ;  /* 0x0000000b02007211 */ /* 0x000fea00000f0c00 */
[----:B------:R1:W-:Y:S02]  /*9ff0*/  STL [R1+0x8], R0 ;  /* 0x0000080001007387 */ /* 0x0003e40000100800 */
.L_x_582:
[----:B------:R-:W-:Y:S05]  /*a000*/  BSYNC.RECONVERGENT B0 ;  /* 0x0000000000007941 */ /* 0x000fea0003800200 */
.L_x_581:
[----:B------:R-:W3:Y:S01]  /*a010*/  LDL R9, [R1+0x8] ;  /* 0x0000080001097983 */ /* 0x000ee20000100800 */
[----:B------:R-:W4:Y:S01]  /*a020*/  S2UR UR6, SR_CgaCtaId ;  /* 0x00000000000679c3 */ /* 0x000f220000008800 */
[C---:B------:R-:W-:Y:S01]  /*a030*/  SHF.L.U32 R8, R229.reuse, 0x3, RZ ;  /* 0x00000003e5087819 */ /* 0x040fe200000006ff */
[----:B------:R-:W-:Y:S01]  /*a040*/  UMOV UR7, 0x400 ;  /* 0x0000040000077882 */ /* 0x000fe20000000000 */
[C---:B-1----:R-:W-:Y:S01]  /*a050*/  LOP3.LUT R0, R229.reuse, 0x38, RZ, 0xc0, !PT ;  /* 0x00000038e5007812 */ /* 0x042fe200078ec0ff */
[----:B------:R-:W-:Y:S01]  /*a060*/  BSSY.RECONVERGENT B1, `(.L_x_583) ;  /* 0x00002a2000017945 */ /* 0x000fe20003800200 */
[----:B------:R-:W-:Y:S02]  /*a070*/  LOP3.LUT R226, R8, 0x38, RZ, 0xc0, !PT ;  /* 0x0000003808e27812 */ /* 0x000fe400078ec0ff */
[--C-:B------:R-:W-:Y:S02]  /*a080*/  LOP3.LUT R0, R0, 0x1c0, R8.reuse, 0xf8, !PT ;  /* 0x000001c000007812 */ /* 0x100fe400078ef808 */
[----:B------:R-:W-:Y:S02]  /*a090*/  IADD3 R6, P0, PT, R232, R14, RZ ;  /* 0x0000000ee8067210 */ /* 0x000fe40007f1e0ff */
[----:B------:R-:W-:Y:S02]  /*a0a0*/  LOP3.LUT R0, R0, R226, RZ, 0x3c, !PT ;  /* 0x000000e200007212 */ /* 0x000fe400078e3cff */
[----:B------:R-:W-:Y:S02]  /*a0b0*/  MOV R225, 0x20 ;  /* 0x0000002000e17802 */ /* 0x000fe40000000f00 */
[----:B------:R-:W-:Y:S02]  /*a0c0*/  LOP3.LUT R0, R0, 0x1e00, R8, 0xf8, !PT ;  /* 0x00001e0000007812 */ /* 0x000fe400078ef808 */
[----:B------:R-:W-:Y:S02]  /*a0d0*/  MOV R8, R14 ;  /* 0x0000000e00087202 */ /* 0x000fe40000000f00 */
[----:B------:R-:W-:Y:S02]  /*a0e0*/  LOP3.LUT P2, RZ, R229, 0x4, RZ, 0xc0, !PT ;  /* 0x00000004e5ff7812 */ /* 0x000fe4000784c0ff */
[----:B---3--:R-:W-:Y:S01]  /*a0f0*/  IADD3.X R7, PT, PT, R233, R9, RZ, P0, !PT ;  /* 0x00000009e9077210 */ /* 0x008fe200007fe4ff */
[----:B----4-:R-:W-:Y:S01]  /*a100*/  ULEA UR6, UR6, UR7, 0x18 ;  /* 0x0000000706067291 */ /* 0x010fe2000f8ec0ff */
[-C--:B--2---:R-:W-:Y:S04]  /*a110*/  IADD3 R4, P0, PT, R6, R232.reuse, RZ ;  /* 0x000000e806047210 */ /* 0x084fe80007f1e0ff */
[----:B------:R-:W-:Y:S02]  /*a120*/  IADD3.X R5, PT, PT, R7, R233, RZ, P0, !PT ;  /* 0x000000e907057210 */ /* 0x000fe400007fe4ff */
[----:B------:R-:W-:Y:S02]  /*a130*/  MOV R227, UR6 ;  /* 0x0000000600e37c02 */ /* 0x000fe40008000f00 */
[-C--:B------:R-:W-:Y:S02]  /*a140*/  IADD3 R2, P0, PT, R4, R232.reuse, RZ ;  /* 0x000000e804027210 */ /* 0x080fe40007f1e0ff */
[----:B------:R-:W-:Y:S02]  /*a150*/  LEA R231, R0, R227, 0x1 ;  /* 0x000000e300e77211 */ /* 0x000fe400078e08ff */
[-C--:B------:R-:W-:Y:S02]  /*a160*/  IADD3.X R3, PT, PT, R5, R233.reuse, RZ, P0, !PT ;  /* 0x000000e905037210 */ /* 0x080fe400007fe4ff */
[-C--:B------:R-:W-:Y:S01]  /*a170*/  IADD3 R12, P0, PT, R2, R232.reuse, RZ ;  /* 0x000000e8020c7210 */ /* 0x080fe20007f1e0ff */
[----:B------:R-:W-:Y:S01]  /*a180*/  @!PT LDS RZ, [RZ] ;  /* 0x00000000fffff984 */ /* 0x000fe20000000800 */
[----:B------:R-:W-:Y:S01]  /*a190*/  @!PT LDS RZ, [RZ] ;  /* 0x00000000fffff984 */ /* 0x000fe20000000800 */
[----:B------:R-:W-:Y:S01]  /*a1a0*/  @!PT LDS RZ, [RZ] ;  /* 0x00000000fffff984 */ /* 0x000fe20000000800 */
[----:B------:R1:W-:Y:S01]  /*a1b0*/  LDGSTS.E.BYPASS.LTC128B.128 [R231+0xa000], desc[UR4][R8.64] ;  /* 0x0a00000008e77fae */ /* 0x0003e2000b981a04 */
[----:B------:R-:W-:Y:S02]  /*a1c0*/  MOV R0, 0x40 ;  /* 0x0000004000007802 */ /* 0x000fe40000000f00 */
[-C--:B------:R-:W-:Y:S02]  /*a1d0*/  IADD3.X R13, PT, PT, R3, R233.reuse, RZ, P0, !PT ;  /* 0x000000e9030d7210 */ /* 0x080fe400007fe4ff */
[-C--:B------:R-:W-:Y:S02]  /*a1e0*/  IADD3 R10, P0, PT, R12, R232.reuse, RZ ;  /* 0x000000e80c0a7210 */ /* 0x080fe40007f1e0ff */
[----:B------:R-:W-:Y:S01]  /*a1f0*/  SEL R0, R0, 0xffffffc0, !P2 ;  /* 0xffffffc000007807 */ /* 0x000fe20005000000 */
[----:B------:R2:W-:Y:S01]  /*a200*/  LDGSTS.E.BYPASS.LTC128B.128 [R231+0xa800], desc[UR4][R6.64] ;  /* 0x0a80000006e77fae */ /* 0x0005e2000b981a04 */
[-C--:B------:R-:W-:Y:S02]  /*a210*/  IADD3.X R11, PT, PT, R13, R233.reuse, RZ, P0, !PT ;  /* 0x000000e90d0b7210 */ /* 0x080fe400007fe4ff */
[-C--:B------:R-:W-:Y:S04]  /*a220*/  IADD3 R16, P0, PT, R10, R232.reuse, RZ ;  /* 0x000000e80a107210 */ /* 0x080fe80007f1e0ff */
[-C--:B------:R-:W-:Y:S01]  /*a230*/  IADD3.X R17, PT, PT, R11, R233.reuse, RZ, P0, !PT ;  /* 0x000000e90b117210 */ /* 0x080fe200007fe4ff */
[----:B------:R3:W-:Y:S01]  /*a240*/  LDGSTS.E.BYPASS.LTC128B.128 [R231+0xb000], desc[UR4][R4.64] ;  /* 0x0b00000004e77fae */ /* 0x0007e2000b981a04 */
[-C--:B------:R-:W-:Y:S04]  /*a250*/  IADD3 R20, P0, PT, R16, R232.reuse, RZ ;  /* 0x000000e810147210 */ /* 0x080fe80007f1e0ff */
[-C--:B------:R-:W-:Y:S02]  /*a260*/  IADD3.X R21, PT, PT, R17, R233.reuse, RZ, P0, !PT ;  /* 0x000000e911157210 */ /* 0x080fe400007fe4ff */
[-C--:B------:R-:W-:Y:S01]  /*a270*/  IADD3 R18, P0, PT, R20, R232.reuse, RZ ;  /* 0x000000e814127210 */ /* 0x080fe20007f1e0ff */
[----:B------:R4:W-:Y:S03]  /*a280*/  LDGSTS.E.BYPASS.LTC128B.128 [R231+0xb800], desc[UR4][R2.64] ;  /* 0x0b80000002e77fae */ /* 0x0009e6000b981a04 */
[-C--:B------:R-:W-:Y:S02]  /*a290*/  IADD3.X R19, PT, PT, R21, R233.reuse, RZ, P0, !PT ;  /* 0x000000e915137210 */ /* 0x080fe400007fe4ff */
[-C--:B------:R-:W-:Y:S03]  /*a2a0*/  IADD3 R22, P0, PT, R18, R232.reuse, RZ ;  /* 0x000000e812167210 */ /* 0x080fe60007f1e0ff */
[----:B------:R-:W-:Y:S01]  /*a2b0*/  LDGSTS.E.BYPASS.LTC128B.128 [R231+0xc000], desc[UR4][R12.64] ;  /* 0x0c0000000ce77fae */ /* 0x000fe2000b981a04 */
[-C--:B------:R-:W-:Y:S02]  /*a2c0*/  IADD3.X R23, PT, PT, R19, R233.reuse, RZ, P0, !PT ;  /* 0x000000e913177210 */ /* 0x080fe400007fe4ff */
[-C--:B------:R-:W-:Y:S04]  /*a2d0*/  IADD3 R14, P0, PT, R22, R232.reuse, RZ ;  /* 0x000000e8160e7210 */ /* 0x080fe80007f1e0ff */
[-C--:B------:R-:W-:Y:S01]  /*a2e0*/  IADD3.X R15, PT, PT, R23, R233.reuse, RZ, P0, !PT ;  /* 0x000000e9170f7210 */ /* 0x080fe200007fe4ff */
[----:B------:R5:W-:Y:S01]  /*a2f0*/  LDGSTS.E.BYPASS.LTC128B.128 [R231+0xc800], desc[UR4][R10.64] ;  /* 0x0c8000000ae77fae */ /* 0x000be2000b981a04 */
[-C--:B-1----:R-:W-:Y:S04]  /*a300*/  IADD3 R8, P0, PT, R14, R232.reuse, RZ ;  /* 0x000000e80e087210 */ /* 0x082fe80007f1e0ff */
[-C--:B------:R-:W-:Y:S02]  /*a310*/  IADD3.X R9, PT, PT, R15, R233.reuse, RZ, P0, !PT ;  /* 0x000000e90f097210 */ /* 0x080fe400007fe4ff */
[-C--:B--2---:R-:W-:Y:S01]  /*a320*/  IADD3 R6, P0, PT, R8, R232.reuse, RZ ;  /* 0x000000e808067210 */ /* 0x084fe20007f1e0ff */
[----:B------:R-:W-:Y:S03]  /*a330*/  LDGSTS.E.BYPASS.LTC128B.128 [R231+0xd000], desc[UR4][R16.64] ;  /* 0x0d00000010e77fae */ /* 0x000fe6000b981a04 */
[-C--:B------:R-:W-:Y:S02]  /*a340*/  IADD3.X R7, PT, PT, R9, R233.reuse, RZ, P0, !PT ;  /* 0x000000e909077210 */ /* 0x080fe400007fe4ff */
[-C--:B---3--:R-:W-:Y:S03]  /*a350*/  IADD3 R4, P0, PT, R6, R232.reuse, RZ ;  /* 0x000000e806047210 */ /* 0x088fe60007f1e0ff */
[----:B------:R-:W-:Y:S01]  /*a360*/  LDGSTS.E.BYPASS.LTC128B.128 [R231+0xd800], desc[UR4][R20.64] ;  /* 0x0d80000014e77fae */ /* 0x000fe2000b981a04 */
[-C--:B------:R-:W-:Y:S02]  /*a370*/  IADD3.X R5, PT, PT, R7, R233.reuse, RZ, P0, !PT ;  /* 0x000000e907057210 */ /* 0x080fe400007fe4ff */
[-C--:B----4-:R-:W-:Y:S04]  /*a380*/  IADD3 R2, P0, PT, R4, R232.reuse, RZ ;  /* 0x000000e804027210 */ /* 0x090fe80007f1e0ff */
[-C--:B------:R-:W-:Y:S01]  /*a390*/  IADD3.X R3, PT, PT, R5, R233.reuse, RZ, P0, !PT ;  /* 0x000000e905037210 */ /* 0x080fe200007fe4ff */
[----:B------:R1:W-:Y:S01]  /*a3a0*/  LDGSTS.E.BYPASS.LTC128B.128 [R231+0xe000], desc[UR4][R18.64] ;  /* 0x0e00000012e77fae */ /* 0x0003e2000b981a04 */
[----:B-----5:R-:W-:Y:S04]  /*a3b0*/  IADD3 R10, P0, PT, R2, R232, RZ ;  /* 0x000000e8020a7210 */ /* 0x020fe80007f1e0ff */
[----:B------:R-:W-:Y:S03]  /*a3c0*/  IADD3.X R11, PT, PT, R3, R233, RZ, P0, !PT ;  /* 0x000000e9030b7210 */ /* 0x000fe600007fe4ff */
[----:B------:R-:W-:Y:S01]  /*a3d0*/  LDGSTS.E.BYPASS.LTC128B.128 [R231+0xe800], desc[UR4][R22.64] ;  /* 0x0e80000016e77fae */ /* 0x000fe2000b981a04 */
[----:B------:R-:W-:Y:S04]  /*a3e0*/  LOP3.LUT P0, RZ, R229, 0x2, RZ, 0xc0, !PT ;  /* 0x00000002e5ff7812 */ /* 0x000fe8000780c0ff */
[----:B------:R-:W-:Y:S03]  /*a3f0*/  SEL R225, R225, 0xffffffe0, !P0 ;  /* 0xffffffe0e1e17807 */ /* 0x000fe60004000000 */
[----:B------:R-:W-:Y:S01]  /*a400*/  LDGSTS.E.BYPASS.LTC128B.128 [R231+0xf000], desc[UR4][R14.64] ;  /* 0x0f0000000ee77fae */ /* 0x000fe2000b981a04 */
[-C--:B------:R-:W-:Y:S07]  /*a410*/  IADD3 R172, PT, PT, R228, R225.reuse, RZ ;  /* 0x000000e1e4ac7210 */ /* 0x080fee0007ffe0ff */
[----:B------:R-:W-:Y:S08]  /*a420*/  LDGSTS.E.BYPASS.LTC128B.128 [R231+0xf800], desc[UR4][R8.64] ;  /* 0x0f80000008e77fae */ /* 0x000ff0000b981a04 */
[----:B------:R-:W-:Y:S08]  /*a430*/  LDGSTS.E.BYPASS.LTC128B.128 [R231+0x10000], desc[UR4][R6.64] ;  /* 0x1000000006e77fae */ /* 0x000ff0000b981a04 */
[----:B------:R-:W-:Y:S08]  /*a440*/  LDGSTS.E.BYPASS.LTC128B.128 [R231+0x10800], desc[UR4][R4.64] ;  /* 0x1080000004e77fae */ /* 0x000ff0000b981a04 */
[----:B------:R2:W-:Y:S08]  /*a450*/  LDGSTS.E.BYPASS.LTC128B.128 [R231+0x11000], desc[UR4][R2.64] ;  /* 0x1100000002e77fae */ /* 0x0005f0000b981a04 */
[----:B------:R3:W-:Y:S08]  /*a460*/  LDGSTS.E.BYPASS.LTC128B.128 [R231+0x11800], desc[UR4][R10.64] ;  /* 0x118000000ae77fae */ /* 0x0007f0000b981a04 */
[----:B------:R-:W-:Y:S08]  /*a470*/  LDSM.16.M88.4 R128, [R228] ;  /* 0x00000000e480783b */ /* 0x000ff00000000200 */
[----:B-1----:R-:W-:Y:S01]  /*a480*/  LDSM.16.M88.4 R16, [R224+0x2800] ;  /* 0x00280000e010783b */ /* 0x002fe20000000200 */
[----:B--2---:R-:W-:Y:S02]  /*a490*/  IADD3 R2, PT, PT, R224, R225, RZ ;  /* 0x000000e1e0027210 */ /* 0x004fe40007ffe0ff */
[-C--:B------:R-:W-:Y:S02]  /*a4a0*/  IADD3 R3, PT, PT, R228, R0.reuse, RZ ;  /* 0x00000000e4037210 */ /* 0x080fe40007ffe0ff */
[----:B------:R-:W-:Y:S03]  /*a4b0*/  IADD3 R0, PT, PT, R224, R0, RZ ;  /* 0x00000000e0007210 */ /* 0x000fe60007ffe0ff */
[----:B------:R-:W-:Y:S08]  /*a4c0*/  LDSM.16.M88.4 R24, [R224+0x3000] ;  /* 0x00300000e018783b */ /* 0x000ff00000000200 */
[----:B---3--:R-:W1:Y:S08]  /*a4d0*/  LDSM.16.M88.4 R8, [R224+0x2000] ;  /* 0x00200000e008783b */ /* 0x008e700000000200 */
[----:B------:R-:W2:Y:S08]  /*a4e0*/  LDSM.16.M88.4 R32, [R224+0x3800] ;  /* 0x00380000e020783b */ /* 0x000eb00000000200 */
[----:B------:R-:W3:Y:S08]  /*a4f0*/  LDSM.16.M88.4 R40, [R224+0x4000] ;  /* 0x00400000e028783b */ /* 0x000ef00000000200 */
[----:B------:R-:W4:Y:S08]  /*a500*/  LDSM.16.M88.4 R48, [R224+0x4800] ;  /* 0x00480000e030783b */ /* 0x000f300000000200 */
[----:B------:R-:W5:Y:S01]  /*a510*/  LDSM.16.M88.4 R56, [R224+0x5000] ;  /* 0x00500000e038783b */ /* 0x000f620000000200 */
[C---:B-1----:R-:W-:Y:S07]  /*a520*/  HMMA.16816.F32 R4, R128.reuse, R8, RZ ;  /* 0x000000088004723c */ /* 0x042fee00000018ff */
[----:B------:R-:W1:Y:S01]  /*a530*/  LDSM.16.M88.4 R64, [R224+0x5800] ;  /* 0x00580000e040783b */ /* 0x000e620000000200 */
[C---:B------:R-:W-:Y:S07]  /*a540*/  HMMA.16816.F32 R8, R128.reuse, R10, RZ ;  /* 0x0000000a8008723c */ /* 0x040fee00000018ff */
        /* <DEDUP_REMOVED lines=9> */
[C---:B--2---:R-:W-:Y:S07]  /*a5e0*/  HMMA.16816.F32 R28, R128.reuse, R32, RZ ;  /* 0x00000020801c723c */ /* 0x044fee00000018ff */
[----:B------:R-:W2:Y:S01]  /*a5f0*/  LDSM.16.M88.4 R112, [R224+0x8800] ;  /* 0x00880000e070783b */ /* 0x000ea20000000200 */
[C---:B------:R-:W-:Y:S07]  /*a600*/  HMMA.16816.F32 R32, R128.reuse, R34, RZ ;  /* 0x000000228020723c */ /* 0x040fee00000018ff */
[----:B------:R-:W2:Y:S01]  /*a610*/  LDSM.16.M88.4 R120, [R224+0x9000] ;  /* 0x00900000e078783b */ /* 0x000ea20000000200 */
[C---:B---3--:R-:W-:Y:S07]  /*a620*/  HMMA.16816.F32 R36, R128.reuse, R40, RZ ;  /* 0x000000288024723c */ /* 0x048fee00000018ff */
[----:B------:R-:W3:Y:S01]  /*a630*/  LDSM.16.M88.4 R168, [R224+0x9800] ;  /* 0x00980000e0a8783b */ /* 0x000ee20000000200 */
[C---:B------:R-:W-:Y:S07]  /*a640*/  HMMA.16816.F32 R40, R128.reuse, R42, RZ ;  /* 0x0000002a8028723c */ /* 0x040fee00000018ff */
[----:B------:R-:W0:Y:S08]  /*a650*/  LDGDEPBAR ;  /* 0x00000000000079af */ /* 0x000e300000000000 */
[----:B------:R-:W-:Y:S01]  /*a660*/  LDSM.16.M88.4 R172, [R172] ;  /* 0x00000000acac783b */ /* 0x000fe20000000200 */
[C---:B----4-:R-:W-:Y:S07]  /*a670*/  HMMA.16816.F32 R44, R128.reuse, R48, RZ ;  /* 0x00000030802c723c */ /* 0x050fee00000018ff */
[----:B------:R-:W4:Y:S01]  /*a680*/  LDSM.16.M88.4 R176, [R2+0x2000] ;  /* 0x0020000002b0783b */ /* 0x000f220000000200 */
[C---:B------:R-:W-:Y:S07]  /*a690*/  HMMA.16816.F32 R48, R128.reuse, R50, RZ ;  /* 0x000000328030723c */ /* 0x040fee00000018ff */
[----:B------:R-:W4:Y:S01]  /*a6a0*/  LDSM.16.M88.4 R180, [R2+0x2800] ;  /* 0x0028000002b4783b */ /* 0x000f220000000200 */
[C---:B-----5:R-:W-:Y:S07]  /*a6b0*/  HMMA.16816.F32 R52, R128.reuse, R56, RZ ;  /* 0x000000388034723c */ /* 0x060fee00000018ff */
[----:B------:R-:W5:Y:S01]  /*a6c0*/  LDSM.16.M88.4 R184, [R2+0x3000] ;  /* 0x0030000002b8783b */ /* 0x000f620000000200 */
[C---:B------:R-:W-:Y:S07]  /*a6d0*/  HMMA.16816.F32 R56, R128.reuse, R58, RZ ;  /* 0x0000003a8038723c */ /* 0x040fee00000018ff */
        /* <DEDUP_REMOVED lines=12> */
[----:B------:R-:W5:Y:S01]  /*a7a0*/  LD.E R230, desc[UR4][R134.64+0x18c] ;  /* 0x00018c0486e67980 */ /* 0x000f62000c101900 */
[C---:B------:R-:W-:Y:S03]  /*a7b0*/  HMMA.16816.F32 R84, R128.reuse, R88, RZ ;  /* 0x000000588054723c */ /* 0x040fe600000018ff */
[----:B------:R-:W-:Y:S05]  /*a7c0*/  LDSM.16.M88.4 R212, [R0+0x3000] ;  /* 0x0030000000d4783b */ /* 0x000fea0000000200 */
[C---:B------:R-:W-:Y:S03]  /*a7d0*/  HMMA.16816.F32 R88, R128.reuse, R90, RZ ;  /* 0x0000005a8058723c */ /* 0x040fe600000018ff */
[----:B------:R-:W-:Y:S05]  /*a7e0*/  LDSM.16.M88.4 R216, [R0+0x3800] ;  /* 0x0038000000d8783b */ /* 0x000fea0000000200 */
[C---:B------:R-:W-:Y:S08]  /*a7f0*/  HMMA.16816.F32 R92, R128.reuse, R96, RZ ;  /* 0x00000060805c723c */ /* 0x040ff000000018ff */
[C---:B------:R-:W-:Y:S08]  /*a800*/  HMMA.16816.F32 R96, R128.reuse, R98, RZ ;  /* 0x000000628060723c */ /* 0x040ff000000018ff */
[C---:B------:R-:W-:Y:S08]  /*a810*/  HMMA.16816.F32 R100, R128.reuse, R104, RZ ;  /* 0x000000688064723c */ /* 0x040ff000000018ff */
[C---:B------:R-:W-:Y:S08]  /*a820*/  HMMA.16816.F32 R104, R128.reuse, R106, RZ ;  /* 0x0000006a8068723c */ /* 0x040ff000000018ff */
[C---:B--2---:R-:W-:Y:S08]  /*a830*/  HMMA.16816.F32 R108, R128.reuse, R112, RZ ;  /* 0x00000070806c723c */ /* 0x044ff000000018ff */
[C---:B------:R-:W-:Y:S08]  /*a840*/  HMMA.16816.F32 R112, R128.reuse, R114, RZ ;  /* 0x000000728070723c */ /* 0x040ff000000018ff */
[C---:B------:R-:W-:Y:S08]  /*a850*/  HMMA.16816.F32 R116, R128.reuse, R120, RZ ;  /* 0x000000788074723c */ /* 0x040ff000000018ff */
[C---:B------:R-:W-:Y:S08]  /*a860*/  HMMA.16816.F32 R120, R128.reuse, R122, RZ ;  /* 0x0000007a8078723c */ /* 0x040ff000000018ff */
[C---:B---3--:R-:W-:Y:S08]  /*a870*/  HMMA.16816.F32 R124, R128.reuse, R168, RZ ;  /* 0x000000a8807c723c */ /* 0x048ff000000018ff */
[----:B------:R-:W-:Y:S01]  /*a880*/  HMMA.16816.F32 R128, R128, R170, RZ ;  /* 0x000000aa8080723c */ /* 0x000fe200000018ff */
[----:B------:R-:W2:Y:S07]  /*a890*/  LDSM.16.M88.4 R168, [R2+0x6800] ;  /* 0x0068000002a8783b */ /* 0x000eae0000000200 */
[C---:B----4-:R-:W-:Y:S08]  /*a8a0*/  HMMA.16816.F32 R4, R172.reuse, R176, R4 ;  /* 0x000000b0ac04723c */ /* 0x050ff00000001804 */
[C---:B------:R-:W-:Y:S01]  /*a8b0*/  HMMA.16816.F32 R8, R172.reuse, R178, R8 ;  /* 0x000000b2ac08723c */ /* 0x040fe20000001808 */
[----:B------:R-:W3:Y:S07]  /*a8c0*/  LDSM.16.M88.4 R176, [R2+0x7000] ;  /* 0x0070000002b0783b */ /* 0x000eee0000000200 */
[C---:B------:R-:W-:Y:S08]  /*a8d0*/  HMMA.16816.F32 R12, R172.reuse, R180, R12 ;  /* 0x000000b4ac0c723c */ /* 0x040ff0000000180c */
[C---:B------:R-:W-:Y:S01]  /*a8e0*/  HMMA.16816.F32 R16, R172.reuse, R182, R16 ;  /* 0x000000b6ac10723c */ /* 0x040fe20000001810 */
[----:B------:R-:W4:Y:S07]  /*a8f0*/  LDSM.16.M88.4 R180, [R2+0x7800] ;  /* 0x0078000002b4783b */ /* 0x000f2e0000000200 */
[C---:B-----5:R-:W-:Y:S08]  /*a900*/  HMMA.16816.F32 R20, R172.reuse, R184, R20 ;  /* 0x000000b8ac14723c */ /* 0x060ff00000001814 */
[C---:B------:R-:W-:Y:S01]  /*a910*/  HMMA.16816.F32 R24, R172.reuse, R186, R24 ;  /* 0x000000baac18723c */ /* 0x040fe20000001818 */
[----:B------:R-:W5:Y:S07]  /*a920*/  LDSM.16.M88.4 R184, [R2+0x8000] ;  /* 0x0080000002b8783b */ /* 0x000f6e0000000200 */
[C---:B------:R-:W-:Y:S08]  /*a930*/  HMMA.16816.F32 R28, R172.reuse, R188, R28 ;  /* 0x000000bcac1c723c */ /* 0x040ff0000000181c */
[C---:B------:R-:W-:Y:S01]  /*a940*/  HMMA.16816.F32 R32, R172.reuse, R190, R32 ;  /* 0x000000beac20723c */ /* 0x040fe20000001820 */
[----:B------:R-:W5:Y:S07]  /*a950*/  LDSM.16.M88.4 R188, [R2+0x8800] ;  /* 0x0088000002bc783b */ /* 0x000f6e0000000200 */
[C---:B-1----:R-:W-:Y:S08]  /*a960*/  HMMA.16816.F32 R36, R172.reuse, R192, R36 ;  /* 0x000000c0ac24723c */ /* 0x042ff00000001824 */
[C---:B------:R-:W-:Y:S01]  /*a970*/  HMMA.16816.F32 R40, R172.reuse, R194, R40 ;  /* 0x000000c2ac28723c */ /* 0x040fe20000001828 */
[----:B------:R-:W1:Y:S07]  /*a980*/  LDSM.16.M88.4 R192, [R2+0x9000] ;  /* 0x0090000002c0783b */ /* 0x000e6e0000000200 */
[C---:B------:R-:W-:Y:S08]  /*a990*/  HMMA.16816.F32 R44, R172.reuse, R196, R44 ;  /* 0x000000c4ac2c723c */ /* 0x040ff0000000182c */
[C---:B------:R-:W-:Y:S01]  /*a9a0*/  HMMA.16816.F32 R48, R172.reuse, R198, R48 ;  /* 0x000000c6ac30723c */ /* 0x040fe20000001830 */
[----:B------:R2:W1:Y:S07]  /*a9b0*/  LDSM.16.M88.4 R196, [R2+0x9800] ;  /* 0x0098000002c4783b */ /* 0x00046e0000000200 */
[C---:B------:R-:W-:Y:S08]  /*a9c0*/  HMMA.16816.F32 R52, R172.reuse, R200, R52 ;  /* 0x000000c8ac34723c */ /* 0x040ff00000001834 */
[C---:B------:R-:W-:Y:S01]  /*a9d0*/  HMMA.16816.F32 R56, R172.reuse, R202, R56 ;  /* 0x000000caac38723c */ /* 0x040fe20000001838 */
[----:B------:R-:W-:Y:S07]  /*a9e0*/  LDSM.16.M88.4 R200, [R3] ;  /* 0x0000000003c8783b */ /* 0x000fee0000000200 */
[C---:B------:R-:W-:Y:S03]  /*a9f0*/  HMMA.16816.F32 R60, R172.reuse, R204, R60 ;  /* 0x000000ccac3c723c */ /* 0x040fe6000000183c */
[C---:B--2---:R-:W-:Y:S05]  /*aa00*/  IADD3 R2, PT, PT, R225.reuse, R0, RZ ;  /* 0x00000000e1027210 */ /* 0x044fea0007ffe0ff */
[----:B------:R-:W-:Y:S01]  /*aa10*/  LDSM.16.M88.4 R220, [R2+0x2000] ;  /* 0x0020000002dc783b */ /* 0x000fe20000000200 */
[C---:B------:R-:W-:Y:S07]  /*aa20*/  HMMA.16816.F32 R64, R172.reuse, R206, R64 ;  /* 0x000000ceac40723c */ /* 0x040fee0000001840 */
[----:B------:R-:W2:Y:S01]  /*aa30*/  LDSM.16.M88.4 R204, [R0+0x2000] ;  /* 0x0020000000cc783b */ /* 0x000ea20000000200 */
[C---:B------:R-:W-:Y:S08]  /*aa40*/  HMMA.16816.F32 R68, R172.reuse, R208, R68 ;  /* 0x000000d0ac44723c */ /* 0x040ff00000001844 */
[C---:B------:R-:W-:Y:S01]  /*aa50*/  HMMA.16816.F32 R72, R172.reuse, R210, R72 ;  /* 0x000000d2ac48723c */ /* 0x040fe20000001848 */
[----:B------:R-:W2:Y:S07]  /*aa60*/  LDSM.16.M88.4 R208, [R0+0x2800] ;  /* 0x0028000000d0783b */ /* 0x000eae0000000200 */
[C---:B------:R-:W-:Y:S08]  /*aa70*/  HMMA.16816.F32 R76, R172.reuse, R168, R76 ;  /* 0x000000a8ac4c723c */ /* 0x040ff0000000184c */
[C---:B------:R-:W-:Y:S01]  /*aa80*/  HMMA.16816.F32 R80, R172.reuse, R170, R80 ;  /* 0x000000aaac50723c */ /* 0x040fe20000001850 */
[----:B------:R-:W2:Y:S07]  /*aa90*/  LDSM.16.M88.4 R168, [R0+0x4000] ;  /* 0x0040000000a8783b */ /* 0x000eae0000000200 */
[C---:B---3--:R-:W-:Y:S08]  /*aaa0*/  HMMA.16816.F32 R84, R172.reuse, R176, R84 ;  /* 0x000000b0ac54723c */ /* 0x048ff00000001854 */
[C---:B------:R-:W-:Y:S01]  /*aab0*/  HMMA.16816.F32 R88, R172.reuse, R178, R88 ;  /* 0x000000b2ac58723c */ /* 0x040fe20000001858 */
[----:B------:R-:W3:Y:S07]  /*aac0*/  LDSM.16.M88.4 R176, [R0+0x4800] ;  /* 0x0048000000b0783b */ /* 0x000eee0000000200 */
[C---:B----4-:R-:W-:Y:S08]  /*aad0*/  HMMA.16816.F32 R92, R172.reuse, R180, R92 ;  /* 0x000000b4ac5c723c */ /* 0x050ff0000000185c */
[C---:B------:R-:W-:Y:S01]  /*aae0*/  HMMA.16816.F32 R96, R172.reuse, R182, R96 ;  /* 0x000000b6ac60723c */ /* 0x040fe20000001860 */
[----:B------:R-:W-:Y:S07]  /*aaf0*/  LDSM.16.M88.4 R180, [R0+0x5800] ;  /* 0x0058000000b4783b */ /* 0x000fee0000000200 */
[C---:B-----5:R-:W-:Y:S08]  /*ab00*/  HMMA.16816.F32 R100, R172.reuse, R184, R100 ;  /* 0x000000b8ac64723c */ /* 0x060ff00000001864 */
[C---:B------:R-:W-:Y:S01]  /*ab10*/  HMMA.16816.F32 R104, R172.reuse, R186, R104 ;  /* 0x000000baac68723c */ /* 0x040fe20000001868 */
[----:B------:R-:W-:Y:S07]  /*ab20*/  LDSM.16.M88.4 R184, [R0+0x6000] ;  /* 0x0060000000b8783b */ /* 0x000fee0000000200 */
[C---:B------:R-:W-:Y:S08]  /*ab30*/  HMMA.16816.F32 R108, R172.reuse, R188, R108 ;  /* 0x000000bcac6c723c */ /* 0x040ff0000000186c */
[C---:B------:R-:W-:Y:S01]  /*ab40*/  HMMA.16816.F32 R112, R172.reuse, R190, R112 ;  /* 0x000000beac70723c */ /* 0x040fe20000001870 */
[----:B------:R-:W-:Y:S07]  /*ab50*/  LDSM.16.M88.4 R188, [R0+0x6800] ;  /* 0x0068000000bc783b */ /* 0x000fee0000000200 */
[C---:B-1----:R-:W-:Y:S08]  /*ab60*/  HMMA.16816.F32 R116, R172.reuse, R192, R116 ;  /* 0x000000c0ac74723c */ /* 0x042ff00000001874 */
[C---:B------:R-:W-:Y:S01]  /*ab70*/  HMMA.16816.F32 R120, R172.reuse, R194, R120 ;  /* 0x000000c2ac78723c */ /* 0x040fe20000001878 */
[----:B------:R-:W-:Y:S07]  /*ab80*/  LDSM.16.M88.4 R192, [R0+0x7000] ;  /* 0x0070000000c0783b */ /* 0x000fee0000000200 */
[C---:B------:R-:W-:Y:S08]  /*ab90*/  HMMA.16816.F32 R124, R172.reuse, R196, R124 ;  /* 0x000000c4ac7c723c */ /* 0x040ff0000000187c */
[----:B------:R-:W-:Y:S01]  /*aba0*/  HMMA.16816.F32 R128, R172, R198, R128 ;  /* 0x000000c6ac80723c */ /* 0x000fe20000001880 */
[----:B------:R-:W1:Y:S07]  /*abb0*/  LDSM.16.M88.4 R172, [R0+0x5000] ;  /* 0x0050000000ac783b */ /* 0x000e6e0000000200 */
[C---:B--2---:R-:W-:Y:S01]  /*abc0*/  HMMA.16816.F32 R4, R200.reuse, R204, R4 ;  /* 0x000000ccc804723c */ /* 0x044fe20000001804 */
[----:B------:R-:W-:Y:S07]  /*abd0*/  LDSM.16.M88.4 R196, [R0+0x8000] ;  /* 0x0080000000c4783b */ /* 0x000fee0000000200 */
        /* <DEDUP_REMOVED lines=8> */
[C---:B------:R-:W-:Y:S03]  /*ac60*/  HMMA.16816.F32 R28, R200.reuse, R216, R28 ;  /* 0x000000d8c81c723c */ /* 0x040fe6000000181c */
[----:B------:R-:W-:Y:S02]  /*ac70*/  IADD3 R216, PT, PT, R225, R3, RZ ;  /* 0x00000003e1d87210 */ /* 0x000fe40007ffe0ff */
[----:B------:R-:W2:Y:S03]  /*ac80*/  LDL.LU R3, [R1+0x10] ;  /* 0x0000100001037983 */ /* 0x000ea60000300800 */
[C---:B------:R-:W-:Y:S01]  /*ac90*/  HMMA.16816.F32 R32, R200.reuse, R218, R32 ;  /* 0x000000dac820723c */ /* 0x040fe20000001820 */
[----:B------:R-:W-:Y:S07]  /*aca0*/  LDSM.16.M88.4 R216, [R216] ;  /* 0x00000000d8d8783b */ /* 0x000fee0000000200 */
[C---:B------:R-:W-:Y:S08]  /*acb0*/  HMMA.16816.F32 R36, R200.reuse, R168, R36 ;  /* 0x000000a8c824723c */ /* 0x040ff00000001824 */
[C---:B------:R-:W-:Y:S01]  /*acc0*/  HMMA.16816.F32 R40, R200.reuse, R170, R40 ;  /* 0x000000aac828723c */ /* 0x040fe20000001828 */
[----:B------:R-:W4:Y:S07]  /*acd0*/  LDSM.16.M88.4 R168, [R0+0x7800] ;  /* 0x0078000000a8783b */ /* 0x000f2e0000000200 */
        /* <DEDUP_REMOVED lines=13> */
[C---:B------:R-:W-:Y:S01]  /*adb0*/  HMMA.16816.F32 R96, R200.reuse, R170, R96 ;  /* 0x000000aac860723c */ /* 0x040fe20000001860 */
[----:B------:R-:W1:Y:S07]  /*adc0*/  LDSM.16.M88.4 R168, [R2+0x2800] ;  /* 0x0028000002a8783b */ /* 0x000e6e0000000200 */
[C---:B------:R-:W-:Y:S08]  /*add0*/  HMMA.16816.F32 R100, R200.reuse, R196, R100 ;  /* 0x000000c4c864723c */ /* 0x040ff00000001864 */
[C---:B------:R-:W-:Y:S08]  /*ade0*/  HMMA.16816.F32 R104, R200.reuse, R198, R104 ;  /* 0x000000c6c868723c */ /* 0x040ff00000001868 */
[C---:B------:R-:W-:Y:S08]  /*adf0*/  HMMA.16816.F32 R108, R200.reuse, R204, R108 ;  /* 0x000000ccc86c723c */ /* 0x040ff0000000186c */
[C---:B------:R-:W-:Y:S08]  /*ae00*/  HMMA.16816.F32 R112, R200.reuse, R206, R112 ;  /* 0x000000cec870723c */ /* 0x040ff00000001870 */
[C---:B------:R-:W-:Y:S08]  /*ae10*/  HMMA.16816.F32 R116, R200.reuse, R208, R116 ;  /* 0x000000d0c874723c */ /* 0x040ff00000001874 */
[C---:B------:R-:W-:Y:S08]  /*ae20*/  HMMA.16816.F32 R120, R200.reuse, R210, R120 ;  /* 0x000000d2c878723c */ /* 0x040ff00000001878 */
[C---:B------:R-:W-:Y:S08]  /*ae30*/  HMMA.16816.F32 R124, R200.reuse, R212, R124 ;  /* 0x000000d4c87c723c */ /* 0x040ff0000000187c */
[----:B------:R-:W-:Y:S08]  /*ae40*/  HMMA.16816.F32 R128, R200, R214, R128 ;  /* 0x000000d6c880723c */ /* 0x000ff00000001880 */
[C---:B------:R-:W-:Y:S08]  /*ae50*/  HMMA.16816.F32 R4, R216.reuse, R220, R4 ;  /* 0x000000dcd804723c */ /* 0x040ff00000001804 */
[C---:B------:R-:W-:Y:S08]  /*ae60*/  HMMA.16816.F32 R8, R216.reuse, R222, R8 ;  /* 0x000000ded808723c */ /* 0x040ff00000001808 */
[C---:B-1----:R-:W-:Y:S03]  /*ae70*/  HMMA.16816.F32 R12, R216.reuse, R168, R12 ;  /* 0x000000a8d80c723c */ /* 0x042fe6000000180c */
[-C--:B------:R-:W-:Y:S01]  /*ae80*/  FMUL.FTZ R4, R4, R230.reuse ;  /* 0x000000e604047220 */ /* 0x080fe20000410000 */
[-C--:B------:R-:W-:Y:S01]  /*ae90*/  FMUL.FTZ R5, R5, R230.reuse ;  /* 0x000000e605057220 */ /* 0x080fe20000410000 */
[-C--:B------:R-:W-:Y:S01]  /*aea0*/  FMUL.FTZ R6, R6, R230.reuse ;  /* 0x000000e606067220 */ /* 0x080fe20000410000 */
[-C--:B------:R-:W-:Y:S01]  /*aeb0*/  FMUL.FTZ R7, R7, R230.reuse ;  /* 0x000000e607077220 */ /* 0x080fe20000410000 */
[----:B------:R-:W1:Y:S01]  /*aec0*/  MUFU.TANH R173, R4 ;  /* 0x0000000400ad7308 */ /* 0x000e620000002400 */
[C---:B------:R-:W-:Y:S03]  /*aed0*/  HMMA.16816.F32 R16, R216.reuse, R170, R16 ;  /* 0x000000aad810723c */ /* 0x040fe60000001810 */
[-C--:B------:R-:W-:Y:S01]  /*aee0*/  FMUL.FTZ R8, R8, R230.reuse ;  /* 0x000000e608087220 */ /* 0x080fe20000410000 */
[-C--:B------:R-:W-:Y:S01]  /*aef0*/  FMUL.FTZ R9, R9, R230.reuse ;  /* 0x000000e609097220 */ /* 0x080fe20000410000 */
[-C--:B------:R-:W-:Y:S01]  /*af00*/  FMUL.FTZ R10, R10, R230.reuse ;  /* 0x000000e60a0a7220 */ /* 0x080fe20000410000 */
[-C--:B------:R-:W-:Y:S03]  /*af10*/  FMUL.FTZ R11, R11, R230.reuse ;  /* 0x000000e60b0b7220 */ /* 0x080fe60000410000 */
[----:B------:R-:W3:Y:S02]  /*af20*/  MUFU.TANH R172, R5 ;  /* 0x0000000500ac7308 */ /* 0x000ee40000002400 */
[-C--:B------:R-:W-:Y:S01]  /*af30*/  FMUL.FTZ R15, R15, R230.reuse ;  /* 0x000000e60f0f7220 */ /* 0x080fe20000410000 */
[-C--:B------:R-:W-:Y:S01]  /*af40*/  FMUL.FTZ R12, R12, R230.reuse ;  /* 0x000000e60c0c7220 */ /* 0x080fe20000410000 */
[-C--:B------:R-:W-:Y:S01]  /*af50*/  FMUL.FTZ R13, R13, R230.reuse ;  /* 0x000000e60d0d7220 */ /* 0x080fe20000410000 */
[-C--:B------:R-:W-:Y:S05]  /*af60*/  FMUL.FTZ R14, R14, R230.reuse ;  /* 0x000000e60e0e7220 */ /* 0x080fea0000410000 */
[----:B------:R-:W4:Y:S01]  /*af70*/  MUFU.TANH R174, R6 ;  /* 0x0000000600ae7308 */ /* 0x000f220000002400 */
[-C--:B------:R-:W-:Y:S01]  /*af80*/  FMUL.FTZ R16, R16, R230.reuse ;  /* 0x000000e610107220 */ /* 0x080fe20000410000 */
[-C--:B------:R-:W-:Y:S01]  /*af90*/  FMUL.FTZ R17, R17, R230.reuse ;  /* 0x000000e611117220 */ /* 0x080fe20000410000 */
[-C--:B------:R-:W-:Y:S01]  /*afa0*/  FMUL.FTZ R18, R18, R230.reuse ;  /* 0x000000e612127220 */ /* 0x080fe20000410000 */
[-C--:B------:R-:W-:Y:S06]  /*afb0*/  FMUL.FTZ R19, R19, R230.reuse ;  /* 0x000000e613137220 */ /* 0x080fec0000410000 */
[----:B------:R5:W1:Y:S10]  /*afc0*/  MUFU.TANH R175, R7 ;  /* 0x0000000700af7308 */ /* 0x000a740000002400 */
[----:B------:R-:W1:Y:S10]  /*afd0*/  MUFU.TANH R168, R8 ;  /* 0x0000000800a87308 */ /* 0x000e740000002400 */
[----:B------:R-:W1:Y:S01]  /*afe0*/  MUFU.TANH R177, R9 ;  /* 0x0000000900b17308 */ /* 0x000e620000002400 */
[----:B-----5:R-:W5:Y:S09]  /*aff0*/  LDSM.16.M88.4 R4, [R2+0x3000] ;  /* 0x003000000204783b */ /* 0x020f720000000200 */
[----:B------:R-:W1:Y:S10]  /*b000*/  MUFU.TANH R176, R10 ;  /* 0x0000000a00b07308 */ /* 0x000e740000002400 */
[----:B------:R3:W1:Y:S10]  /*b010*/  MUFU.TANH R169, R11 ;  /* 0x0000000b00a97308 */ /* 0x0006740000002400 */
[----:B------:R-:W1:Y:S10]  /*b020*/  MUFU.TANH R181, R15 ;  /* 0x0000000f00b57308 */ /* 0x000e740000002400 */
[----:B------:R-:W1:Y:S01]  /*b030*/  MUFU.TANH R178, R16 ;  /* 0x0000001000b27308 */ /* 0x000e620000002400 */
[----:B---3--:R-:W3:Y:S01]  /*b040*/  LDSM.16.M88.4 R8, [R2+0x3800] ;  /* 0x003800000208783b */ /* 0x008ee20000000200 */
[----:B--2---:R-:W-:Y:S04]  /*b050*/  IADD3 R3, PT, PT, R3, 0x1, RZ ;  /* 0x0000000103037810 */ /* 0x004fe80007ffe0ff */
[----:B------:R-:W-:Y:S04]  /*b060*/  ISETP.NE.AND P0, PT, R3, RZ, PT ;  /* 0x000000ff0300720c */ /* 0x000fe80003f05270 */
[----:B------:R-:W2:Y:S01]  /*b070*/  MUFU.TANH R180, R17 ;  /* 0x0000001100b47308 */ /* 0x000ea20000002400 */
[----:B------:R-:W-:Y:S01]  /*b080*/  STL [R1+0x10], R3 ;  /* 0x0000100301007387 */ /* 0x000fe20000100800 */
[C---:B-----5:R-:W-:Y:S08]  /*b090*/  HMMA.16816.F32 R20, R216.reuse, R4, R20 ;  /* 0x00000004d814723c */ /* 0x060ff00000001814 */
[----:B------:R-:W1:Y:S01]  /*b0a0*/  MUFU.TANH R182, R18 ;  /* 0x0000001200b67308 */ /* 0x000e620000002400 */
[C---:B------:R-:W-:Y:S01]  /*b0b0*/  HMMA.16816.F32 R24, R216.reuse, R6, R24 ;  /* 0x00000006d818723c */ /* 0x040fe20000001818 */
[----:B------:R-:W5:Y:S08]  /*b0c0*/  LDSM.16.M88.4 R4, [R2+0x4000] ;  /* 0x004000000204783b */ /* 0x000f700000000200 */
[----:B------:R-:W1:Y:S01]  /*b0d0*/  MUFU.TANH R183, R19 ;  /* 0x0000001300b77308 */ /* 0x000e620000002400 */
[-C--:B------:R-:W-:Y:S01]  /*b0e0*/  FMUL.FTZ R20, R20, R230.reuse ;  /* 0x000000e614147220 */ /* 0x080fe20000410000 */
[-C--:B------:R-:W-:Y:S01]  /*b0f0*/  FMUL.FTZ R21, R21, R230.reuse ;  /* 0x000000e615157220 */ /* 0x080fe20000410000 */
[-C--:B------:R-:W-:Y:S07]  /*b100*/  FMUL.FTZ R22, R22, R230.reuse ;  /* 0x000000e616167220 */ /* 0x080fee0000410000 */
[----:B------:R-:W1:Y:S01]  /*b110*/  MUFU.TANH R170, R12 ;  /* 0x0000000c00aa7308 */ /* 0x000e620000002400 */
[-C--:B------:R-:W-:Y:S01]  /*b120*/  FMUL.FTZ R23, R23, R230.reuse ;  /* 0x000000e617177220 */ /* 0x080fe20000410000 */
[-C--:B------:R-:W-:Y:S01]  /*b130*/  FMUL.FTZ R24, R24, R230.reuse ;  /* 0x000000e618187220 */ /* 0x080fe20000410000 */
[-C--:B------:R-:W-:Y:S01]  /*b140*/  FMUL.FTZ R25, R25, R230.reuse ;  /* 0x000000e619197220 */ /* 0x080fe20000410000 */
[-C--:B------:R-:W-:Y:S06]  /*b150*/  FMUL.FTZ R26, R26, R230.reuse ;  /* 0x000000e61a1a7220 */ /* 0x080fec0000410000 */
[----:B------:R-:W1:Y:S01]  /*b160*/  MUFU.TANH R184, R20 ;  /* 0x0000001400b87308 */ /* 0x000e620000002400 */
[C---:B---3--:R-:W-:Y:S03]  /*b170*/  HMMA.16816.F32 R28, R216.reuse, R8, R28 ;  /* 0x00000008d81c723c */ /* 0x048fe6000000181c */
[-C--:B------:R-:W-:Y:S06]  /*b180*/  FMUL.FTZ R27, R27, R230.reuse ;  /* 0x000000e61b1b7220 */ /* 0x080fec0000410000 */
[----:B------:R-:W3:Y:S01]  /*b190*/  MUFU.TANH R185, R21 ;  /* 0x0000001500b97308 */ /* 0x000ee20000002400 */
[C---:B------:R-:W-:Y:S01]  /*b1a0*/  HMMA.16816.F32 R32, R216.reuse, R10, R32 ;  /* 0x0000000ad820723c */ /* 0x040fe20000001820 */
[----:B------:R-:W4:Y:S08]  /*b1b0*/  LDSM.16.M88.4 R8, [R2+0x4800] ;  /* 0x004800000208783b */ /* 0x000f300000000200 */
[----:B------:R-:W1:Y:S01]  /*b1c0*/  MUFU.TANH R171, R13 ;  /* 0x0000000d00ab7308 */ /* 0x000e620000002400 */
[C---:B-----5:R-:W-:Y:S03]  /*b1d0*/  HMMA.16816.F32 R36, R216.reuse, R4, R36 ;  /* 0x00000004d824723c */ /* 0x060fe60000001824 */
[-C--:B------:R-:W-:Y:S01]  /*b1e0*/  FMUL.FTZ R28, R28, R230.reuse ;  /* 0x000000e61c1c7220 */ /* 0x080fe20000410000 */
[-C--:B------:R-:W-:Y:S05]  /*b1f0*/  FMUL.FTZ R29, R29, R230.reuse ;  /* 0x000000e61d1d7220 */ /* 0x080fea0000410000 */
[----:B------:R-:W1:Y:S01]  /*b200*/  MUFU.TANH R179, R14 ;  /* 0x0000000e00b37308 */ /* 0x000e620000002400 */
[-C--:B------:R-:W-:Y:S01]  /*b210*/  FMUL.FTZ R30, R30, R230.reuse ;  /* 0x000000e61e1e7220 */ /* 0x080fe20000410000 */
[-C--:B------:R-:W-:Y:S01]  /*b220*/  FMUL.FTZ R31, R31, R230.reuse ;  /* 0x000000e61f1f7220 */ /* 0x080fe20000410000 */
[C---:B------:R-:W-:Y:S01]  /*b230*/  HMMA.16816.F32 R40, R216.reuse, R6, R40 ;  /* 0x00000006d828723c */ /* 0x040fe20000001828 */
[----:B------:R-:W5:Y:S02]  /*b240*/  LDSM.16.M88.4 R4, [R2+0x5000] ;  /* 0x005000000204783b */ /* 0x000f640000000200 */
[-C--:B------:R-:W-:Y:S01]  /*b250*/  FMUL.FTZ R32, R32, R230.reuse ;  /* 0x000000e620207220 */ /* 0x080fe20000410000 */
[-C--:B------:R-:W-:Y:S03]  /*b260*/  FMUL.FTZ R33, R33, R230.reuse ;  /* 0x000000e621217220 */ /* 0x080fe60000410000 */
[----:B------:R-:W1:Y:S01]  /*b270*/  MUFU.TANH R186, R22 ;  /* 0x0000001600ba7308 */ /* 0x000e620000002400 */
[-C--:B------:R-:W-:Y:S01]  /*b280*/  FMUL.FTZ R34, R34, R230.reuse ;  /* 0x000000e622227220 */ /* 0x080fe20000410000 */
[-C--:B------:R-:W-:Y:S01]  /*b290*/  FMUL.FTZ R35, R35, R230.reuse ;  /* 0x000000e623237220 */ /* 0x080fe20000410000 */
[-C--:B------:R-:W-:Y:S01]  /*b2a0*/  FMUL.FTZ R39, R39, R230.reuse ;  /* 0x000000e627277220 */ /* 0x080fe20000410000 */
[-C--:B------:R-:W-:Y:S06]  /*b2b0*/  FMUL.FTZ R36, R36, R230.reuse ;  /* 0x000000e624247220 */ /* 0x080fec0000410000 */
[----:B------:R-:W1:Y:S01]  /*b2c0*/  MUFU.TANH R188, R23 ;  /* 0x0000001700bc7308 */ /* 0x000e620000002400 */
[-C--:B------:R-:W-:Y:S01]  /*b2d0*/  FMUL.FTZ R37, R37, R230.reuse ;  /* 0x000000e625257220 */ /* 0x080fe20000410000 */
[-C--:B------:R-:W-:Y:S01]  /*b2e0*/  FMUL.FTZ R38, R38, R230.reuse ;  /* 0x000000e626267220 */ /* 0x080fe20000410000 */
[-C--:B------:R-:W-:Y:S01]  /*b2f0*/  FMUL.FTZ R40, R40, R230.reuse ;  /* 0x000000e628287220 */ /* 0x080fe20000410000 */
[-C--:B------:R-:W-:Y:S06]  /*b300*/  FMUL.FTZ R42, R42, R230.reuse ;  /* 0x000000e62a2a7220 */ /* 0x080fec0000410000 */
[----:B------:R2:W1:Y:S01]  /*b310*/  MUFU.TANH R204, R39 ;  /* 0x0000002700cc7308 */ /* 0x0004620000002400 */
[-C--:B------:R-:W-:Y:S01]  /*b320*/  FMUL.FTZ R41, R41, R230.reuse ;  /* 0x000000e629297220 */ /* 0x080fe20000410000 */
[C---:B----4-:R-:W-:Y:S03]  /*b330*/  HMMA.16816.F32 R44, R216.reuse, R8, R44 ;  /* 0x00000008d82c723c */ /* 0x050fe6000000182c */
[-C--:B------:R-:W-:Y:S05]  /*b340*/  FMUL.FTZ R43, R43, R230.reuse ;  /* 0x000000e62b2b7220 */ /* 0x080fea0000410000 */
[----:B------:R4:W1:Y:S01]  /*b350*/  MUFU.TANH R203, R40 ;  /* 0x0000002800cb7308 */ /* 0x0008620000002400 */
[C---:B------:R-:W-:Y:S01]  /*b360*/  HMMA.16816.F32 R48, R216.reuse, R10, R48 ;  /* 0x0000000ad830723c */ /* 0x040fe20000001830 */
[----:B------:R-:W3:Y:S08]  /*b370*/  LDSM.16.M88.4 R8, [R2+0x5800] ;  /* 0x005800000208783b */ /* 0x000ef00000000200 */
[----:B------:R-:W1:Y:S01]  /*b380*/  MUFU.TANH R205, R42 ;  /* 0x0000002a00cd7308 */ /* 0x000e620000002400 */
[C---:B-----5:R-:W-:Y:S03]  /*b390*/  HMMA.16816.F32 R52, R216.reuse, R4, R52 ;  /* 0x00000004d834723c */ /* 0x060fe60000001834 */
[-C--:B------:R-:W-:Y:S06]  /*b3a0*/  FMUL.FTZ R44, R44, R230.reuse ;  /* 0x000000e62c2c7220 */ /* 0x080fec0000410000 */
[----:B------:R-:W1:Y:S01]  /*b3b0*/  MUFU.TANH R206, R41 ;  /* 0x0000002900ce7308 */ /* 0x000e620000002400 */
[-C--:B------:R-:W-:Y:S01]  /*b3c0*/  FMUL.FTZ R45, R45, R230.reuse ;  /* 0x000000e62d2d7220 */ /* 0x080fe20000410000 */
[-C--:B------:R-:W-:Y:S01]  /*b3d0*/  FMUL.FTZ R46, R46, R230.reuse ;  /* 0x000000e62e2e7220 */ /* 0x080fe20000410000 */
[-C--:B------:R-:W-:Y:S01]  /*b3e0*/  FMUL.FTZ R47, R47, R230.reuse ;  /* 0x000000e62f2f7220 */ /* 0x080fe20000410000 */
[C---:B------:R-:W-:Y:S01]  /*b3f0*/  HMMA.16816.F32 R56, R216.reuse, R6, R56 ;  /* 0x00000006d838723c */ /* 0x040fe20000001838 */
[----:B------:R-:W5:Y:S02]  /*b400*/  LDSM.16.M88.4 R4, [R2+0x6000] ;  /* 0x006000000204783b */ /* 0x000f640000000200 */
        /* <DEDUP_REMOVED lines=14> */
[C---:B---3--:R-:W-:Y:S03]  /*b4f0*/  HMMA.16816.F32 R60, R216.reuse, R8, R60 ;  /* 0x00000008d83c723c */ /* 0x048fe6000000183c */
[-C--:B------:R-:W-:Y:S04]  /*b500*/  FMUL.FTZ R59, R59, R230.reuse ;  /* 0x000000e63b3b7220 */ /* 0x080fe80000410000 */
[----:B------:R-:W3:Y:S01]  /*b510*/  MUFU.TANH R191, R27 ;  /* 0x0000001b00bf7308 */ /* 0x000ee20000002400 */
[C---:B------:R-:W-:Y:S01]  /*b520*/  HMMA.16816.F32 R64, R216.reuse, R10, R64 ;  /* 0x0000000ad840723c */ /* 0x040fe20000001840 */
[----:B------:R-:W2:Y:S08]  /*b530*/  LDSM.16.M88.4 R8, [R2+0x6800] ;  /* 0x006800000208783b */ /* 0x000eb00000000200 */
[----:B------:R-:W1:Y:S01]  /*b540*/  MUFU.TANH R192, R28 ;  /* 0x0000001c00c07308 */ /* 0x000e620000002400 */
[C---:B-----5:R-:W-:Y:S09]  /*b550*/  HMMA.16816.F32 R68, R216.reuse, R4, R68 ;  /* 0x00000004d844723c */ /* 0x060ff20000001844 */
[----:B------:R-:W1:Y:S01]  /*b560*/  MUFU.TANH R193, R29 ;  /* 0x0000001d00c17308 */ /* 0x000e620000002400 */
[-C--:B------:R-:W-:Y:S01]  /*b570*/  FMUL.FTZ R60, R60, R230.reuse ;  /* 0x000000e63c3c7220 */ /* 0x080fe20000410000 */
[-C--:B------:R-:W-:Y:S01]  /*b580*/  FMUL.FTZ R61, R61, R230.reuse ;  /* 0x000000e63d3d7220 */ /* 0x080fe20000410000 */
[-C--:B------:R-:W-:Y:S01]  /*b590*/  FMUL.FTZ R62, R62, R230.reuse ;  /* 0x000000e63e3e7220 */ /* 0x080fe20000410000 */
[-C--:B------:R-:W-:Y:S01]  /*b5a0*/  FMUL.FTZ R63, R63, R230.reuse ;  /* 0x000000e63f3f7220 */ /* 0x080fe20000410000 */
[C---:B------:R-:W-:Y:S01]  /*b5b0*/  HMMA.16816.F32 R72, R216.reuse, R6, R72 ;  /* 0x00000006d848723c */ /* 0x040fe20000001848 */
[----:B------:R-:W5:Y:S04]  /*b5c0*/  LDSM.16.M88.4 R4, [R2+0x7000] ;  /* 0x007000000204783b */ /* 0x000f680000000200 */
        /* <DEDUP_REMOVED lines=14> */
[C---:B--2---:R-:W-:Y:S03]  /*b6b0*/  HMMA.16816.F32 R76, R216.reuse, R8, R76 ;  /* 0x00000008d84c723c */ /* 0x044fe6000000184c */
[-C--:B------:R-:W-:Y:S03]  /*b6c0*/  FMUL.FTZ R75, R75, R230.reuse ;  /* 0x000000e64b4b7220 */ /* 0x080fe60000410000 */
[----:B------:R-:W2:Y:S02]  /*b6d0*/  MUFU.TANH R198, R33 ;  /* 0x0000002100c67308 */ /* 0x000ea40000002400 */
[C---:B------:R-:W-:Y:S01]  /*b6e0*/  HMMA.16816.F32 R80, R216.reuse, R10, R80 ;  /* 0x0000000ad850723c */ /* 0x040fe20000001850 */
[----:B------:R-:W4:Y:S07]  /*b6f0*/  LDSM.16.M88.4 R8, [R2+0x7800] ;  /* 0x007800000208783b */ /* 0x000f2e0000000200 */
        /* <DEDUP_REMOVED lines=23> */
[-C--:B------:R-:W-:Y:S01]  /*b870*/  FMUL.FTZ R91, R91, R230.reuse ;  /* 0x000000e65b5b7220 */ /* 0x080fe20000410000 */
[C---:B----4-:R-:W-:Y:S05]  /*b880*/  HMMA.16816.F32 R92, R216.reuse, R8, R92 ;  /* 0x00000008d85c723c */ /* 0x050fea000000185c */
[----:B------:R-:W4:Y:S03]  /*b890*/  MUFU.TANH R207, R43 ;  /* 0x0000002b00cf7308 */ /* 0x000f260000002400 */
[C---:B------:R-:W-:Y:S01]  /*b8a0*/  HMMA.16816.F32 R96, R216.reuse, R10, R96 ;  /* 0x0000000ad860723c */ /* 0x040fe20000001860 */
[----:B------:R-:W3:Y:S06]  /*b8b0*/  LDSM.16.M88.4 R8, [R2+0x8800] ;  /* 0x008800000208783b */ /* 0x000eec0000000200 */
[----:B------:R-:W1:Y:S01]  /*b8c0*/  MUFU.TANH R208, R44 ;  /* 0x0000002c00d07308 */ /* 0x000e620000002400 */
[C---:B-----5:R-:W-:Y:S09]  /*b8d0*/  HMMA.16816.F32 R100, R216.reuse, R4, R100 ;  /* 0x00000004d864723c */ /* 0x060ff20000001864 */
[----:B------:R-:W1:Y:S01]  /*b8e0*/  MUFU.TANH R209, R45 ;  /* 0x0000002d00d17308 */ /* 0x000e620000002400 */
[-C--:B------:R-:W-:Y:S01]  /*b8f0*/  FMUL.FTZ R92, R92, R230.reuse ;  /* 0x000000e65c5c7220 */ /* 0x080fe20000410000 */
[-C--:B------:R-:W-:Y:S01]  /*b900*/  FMUL.FTZ R93, R93, R230.reuse ;  /* 0x000000e65d5d7220 */ /* 0x080fe20000410000 */
[-C--:B------:R-:W-:Y:S01]  /*b910*/  FMUL.FTZ R94, R94, R230.reuse ;  /* 0x000000e65e5e7220 */ /* 0x080fe20000410000 */
[-C--:B------:R-:W-:Y:S01]  /*b920*/  FMUL.FTZ R95, R95, R230.reuse ;  /* 0x000000e65f5f7220 */ /* 0x080fe20000410000 */
[C---:B------:R-:W-:Y:S05]  /*b930*/  HMMA.16816.F32 R104, R216.reuse, R6, R104 ;  /* 0x00000006d868723c */ /* 0x040fea0000001868 */
[----:B------:R-:W1:Y:S01]  /*b940*/  MUFU.TANH R210, R46 ;  /* 0x0000002e00d27308 */ /* 0x000e620000002400 */
[----:B------:R-:W5:Y:S01]  /*b950*/  LDSM.16.M88.4 R4, [R2+0x9000] ;  /* 0x009000000204783b */ /* 0x000f620000000200 */
[-C--:B------:R-:W-:Y:S01]  /*b960*/  FMUL.FTZ R96, R96, R230.reuse ;  /* 0x000000e660607220 */ /* 0x080fe20000410000 */
[-C--:B------:R-:W-:Y:S01]  /*b970*/  FMUL.FTZ R97, R97, R230.reuse ;  /* 0x000000e661617220 */ /* 0x080fe20000410000 */
[-C--:B------:R-:W-:Y:S01]  /*b980*/  FMUL.FTZ R98, R98, R230.reuse ;  /* 0x000000e662627220 */ /* 0x080fe20000410000 */
[-C--:B------:R-:W-:Y:S05]  /*b990*/  FMUL.FTZ R99, R99, R230.reuse ;  /* 0x000000e663637220 */ /* 0x080fea0000410000 */
        /* <DEDUP_REMOVED lines=10> */
[C---:B---3--:R-:W-:Y:S05]  /*ba40*/  HMMA.16816.F32 R108, R216.reuse, R8, R108 ;  /* 0x00000008d86c723c */ /* 0x048fea000000186c */
[----:B------:R-:W3:Y:S03]  /*ba50*/  MUFU.TANH R214, R49 ;  /* 0x0000003100d67308 */ /* 0x000ee60000002400 */
[C---:B------:R-:W-:Y:S01]  /*ba60*/  HMMA.16816.F32 R112, R216.reuse, R10, R112 ;  /* 0x0000000ad870723c */ /* 0x040fe20000001870 */
[----:B------:R-:W2:Y:S06]  /*ba70*/  LDSM.16.M88.4 R8, [R2+0x9800] ;  /* 0x009800000208783b */ /* 0x000eac0000000200 */
[----:B------:R-:W1:Y:S01]  /*ba80*/  MUFU.TANH R213, R50 ;  /* 0x0000003200d57308 */ /* 0x000e620000002400 */
[----:B------:R-:W-:Y:S09]  /*ba90*/  DEPBAR.LE SB0, 0x0 ;  /* 0x000080000000791a */ /* 0x000ff20000000000 */
[----:B------:R-:W1:Y:S01]  /*baa0*/  MUFU.TANH R215, R51 ;  /* 0x0000003300d77308 */ /* 0x000e620000002400 */
[----:B------:R-:W-:Y:S01]  /*bab0*/  BAR.SYNC.DEFER_BLOCKING 0x0 ;  /* 0x0000000000007b1d */ /* 0x000fe20000010000 */
[C---:B-----5:R-:W-:Y:S05]  /*bac0*/  HMMA.16816.F32 R116, R216.reuse, R4, R116 ;  /* 0x00000004d874723c */ /* 0x060fea0000001874 */
[-C--:B------:R-:W-:Y:S03]  /*bad0*/  FMUL.FTZ R110, R110, R230.reuse ;  /* 0x000000e66e6e7220 */ /* 0x080fe60000410000 */
[----:B------:R-:W1:Y:S01]  /*bae0*/  MUFU.TANH R220, R52 ;  /* 0x0000003400dc7308 */ /* 0x000e620000002400 */
[-C--:B------:R-:W-:Y:S01]  /*baf0*/  FMUL.FTZ R112, R112, R230.reuse ;  /* 0x000000e670707220 */ /* 0x080fe20000410000 */
[C---:B------:R-:W-:Y:S03]  /*bb00*/  HMMA.16816.F32 R120, R216.reuse, R6, R120 ;  /* 0x00000006d878723c */ /* 0x040fe60000001878 */
[-C--:B------:R-:W-:Y:S01]  /*bb10*/  FMUL.FTZ R114, R114, R230.reuse ;  /* 0x000000e672727220 */ /* 0x080fe20000410000 */
[-C--:B------:R-:W-:Y:S01]  /*bb20*/  FMUL.FTZ R115, R115, R230.reuse ;  /* 0x000000e673737220 */ /* 0x080fe20000410000 */
[-C--:B------:R-:W-:Y:S03]  /*bb30*/  FMUL.FTZ R108, R108, R230.reuse ;  /* 0x000000e66c6c7220 */ /* 0x080fe60000410000 */
[----:B------:R-:W1:Y:S01]  /*bb40*/  MUFU.TANH R221, R53 ;  /* 0x0000003500dd7308 */ /* 0x000e620000002400 */
[-C--:B------:R-:W-:Y:S01]  /*bb50*/  FMUL.FTZ R109, R109, R230.reuse ;  /* 0x000000e66d6d7220 */ /* 0x080fe20000410000 */
[-C--:B------:R-:W-:Y:S01]  /*bb60*/  FMUL.FTZ R111, R111, R230.reuse ;  /* 0x000000e66f6f7220 */ /* 0x080fe20000410000 */
[-C--:B------:R-:W-:Y:S01]  /*bb70*/  FMUL.FTZ R113, R113, R230.reuse ;  /* 0x000000e671717220 */ /* 0x080fe20000410000 */
[-C--:B------:R-:W-:Y:S01]  /*bb80*/  FMUL.FTZ R116, R116, R230.reuse ;  /* 0x000000e674747220 */ /* 0x080fe20000410000 */
[-C--:B------:R-:W-:Y:S01]  /*bb90*/  FMUL.FTZ R117, R117, R230.reuse ;  /* 0x000000e675757220 */ /* 0x080fe20000410000 */
[-C--:B------:R-:W-:Y:S04]  /*bba0*/  FMUL.FTZ R118, R118, R230.reuse ;  /* 0x000000e676767220 */ /* 0x080fe80000410000 */
[----:B------:R-:W1:Y:S01]  /*bbb0*/  MUFU.TANH R222, R54 ;  /* 0x0000003600de7308 */ /* 0x000e620000002400 */
[-C--:B------:R-:W-:Y:S01]  /*bbc0*/  FMUL.FTZ R119, R119, R230.reuse ;  /* 0x000000e677777220 */ /* 0x080fe20000410000 */
[-C--:B------:R-:W-:Y:S01]  /*bbd0*/  FMUL.FTZ R122, R122, R230.reuse ;  /* 0x000000e67a7a7220 */ /* 0x080fe20000410000 */
[-C--:B------:R-:W-:Y:S01]  /*bbe0*/  FMUL.FTZ R123, R123, R230.reuse ;  /* 0x000000e67b7b7220 */ /* 0x080fe20000410000 */
[C---:B--2---:R-:W-:Y:S06]  /*bbf0*/  HMMA.16816.F32 R124, R216.reuse, R8, R124 ;  /* 0x00000008d87c723c */ /* 0x044fec000000187c */
[----:B------:R-:W2:Y:S01]  /*bc00*/  MUFU.TANH R234, R55 ;  /* 0x0000003700ea7308 */ /* 0x000ea20000002400 */
[-C--:B------:R-:W-:Y:S01]  /*bc10*/  FMUL.FTZ R120, R120, R230.reuse ;  /* 0x000000e678787220 */ /* 0x080fe20000410000 */
[-C--:B------:R-:W-:Y:S01]  /*bc20*/  FMUL.FTZ R121, R121, R230.reuse ;  /* 0x000000e679797220 */ /* 0x080fe20000410000 */
[----:B------:R-:W-:Y:S07]  /*bc30*/  HMMA.16816.F32 R128, R216, R10, R128 ;  /* 0x0000000ad880723c */ /* 0x000fee0000001880 */
[----:B------:R-:W1:Y:S10]  /*bc40*/  MUFU.TANH R223, R56 ;  /* 0x0000003800df7308 */ /* 0x000e740000002400 */
        /* <DEDUP_REMOVED lines=8> */
[-C--:B------:R-:W-:Y:S07]  /*bcd0*/  FMUL.FTZ R129, R129, R230.reuse ;  /* 0x000000e681817220 */ /* 0x080fee0000410000 */
[----:B------:R5:W1:Y:S10]  /*bce0*/  MUFU.TANH R42, R0 ;  /* 0x00000000002a7308 */ /* 0x000a740000002400 */
[----:B------:R1:W1:Y:S10]  /*bcf0*/  MUFU.TANH R237, R59 ;  /* 0x0000003b00ed7308 */ /* 0x0002740000002400 */
[----:B------:R1:W1:Y:S01]  /*bd00*/  MUFU.TANH R238, R60 ;  /* 0x0000003c00ee7308 */ /* 0x0002620000002400 */
[----:B-----5:R-:W-:Y:S09]  /*bd10*/  FMUL.FTZ R0, R131, R230 ;  /* 0x000000e683007220 */ /* 0x020ff20000410000 */
[----:B------:R1:W1:Y:S10]  /*bd20*/  MUFU.TANH R239, R61 ;  /* 0x0000003d00ef7308 */ /* 0x0002740000002400 */
[----:B------:R1:W1:Y:S10]  /*bd30*/  MUFU.TANH R240, R62 ;  /* 0x0000003e00f07308 */ /* 0x0002740000002400 */
[----:B------:R1:W1:Y:S10]  /*bd40*/  MUFU.TANH R242, R63 ;  /* 0x0000003f00f27308 */ /* 0x0002740000002400 */
[----:B------:R1:W1:Y:S10]  /*bd50*/  MUFU.TANH R241, R64 ;  /* 0x0000004000f17308 */ /* 0x0002740000002400 */
[----:B------:R1:W1:Y:S10]  /*bd60*/  MUFU.TANH R244, R65 ;  /* 0x0000004100f47308 */ /* 0x0002740000002400 */
[----:B------:R1:W1:Y:S10]  /*bd70*/  MUFU.TANH R243, R66 ;  /* 0x0000004200f37308 */ /* 0x0002740000002400 */
[----:B------:R-:W1:Y:S10]  /*bd80*/  MUFU.TANH R67, R67 ;  /* 0x0000004300437308 */ /* 0x000e740000002400 */
[----:B------:R1:W1:Y:S10]  /*bd90*/  MUFU.TANH R245, R68 ;  /* 0x0000004400f57308 */ /* 0x0002740000002400 */
[----:B------:R-:W1:Y:S10]  /*bda0*/  MUFU.TANH R69, R69 ;  /* 0x0000004500457308 */ /* 0x000e740000002400 */
[----:B------:R1:W1:Y:S10]  /*bdb0*/  MUFU.TANH R246, R70 ;  /* 0x0000004600f67308 */ /* 0x0002740000002400 */
[----:B------:R-:W1:Y:S10]  /*bdc0*/  MUFU.TANH R71, R71 ;  /* 0x0000004700477308 */ /* 0x000e740000002400 */
        /* <DEDUP_REMOVED lines=46> */
[----:B------:R1:W1:Y:S10]  /*c0b0*/  MUFU.TANH R15, R118 ;  /* 0x00000076000f7308 */ /* 0x0002740000002400 */
[----:B------:R1:W1:Y:S10]  /*c0c0*/  MUFU.TANH R16, R119 ;  /* 0x0000007700107308 */ /* 0x0002740000002400 */
[----:B------:R1:W1:Y:S10]  /*c0d0*/  MUFU.TANH R17, R120 ;  /* 0x0000007800117308 */ /* 0x0002740000002400 */
[----:B------:R1:W1:Y:S10]  /*c0e0*/  MUFU.TANH R19, R121 ;  /* 0x0000007900137308 */ /* 0x0002740000002400 */
[----:B------:R-:W1:Y:S10]  /*c0f0*/  MUFU.TANH R122, R122 ;  /* 0x0000007a007a7308 */ /* 0x000e740000002400 */
[----:B------:R-:W1:Y:S10]  /*c100*/  MUFU.TANH R123, R123 ;  /* 0x0000007b007b7308 */ /* 0x000e740000002400 */
[----:B------:R1:W1:Y:S10]  /*c110*/  MUFU.TANH R18, R124 ;  /* 0x0000007c00127308 */ /* 0x0002740000002400 */
[----:B------:R1:W1:Y:S10]  /*c120*/  MUFU.TANH R216, R125 ;  /* 0x0000007d00d87308 */ /* 0x0002740000002400 */
[----:B------:R-:W1:Y:S10]  /*c130*/  MUFU.TANH R39, R39 ;  /* 0x0000002700277308 */ /* 0x000e740000002400 */
[----:B------:R-:W1:Y:S10]  /*c140*/  MUFU.TANH R40, R40 ;  /* 0x0000002800287308 */ /* 0x000e740000002400 */
[----:B------:R-:W1:Y:S10]  /*c150*/  MUFU.TANH R128, R128 ;  /* 0x0000008000807308 */ /* 0x000e740000002400 */
[----:B------:R-:W1:Y:S10]  /*c160*/  MUFU.TANH R129, R129 ;  /* 0x0000008100817308 */ /* 0x000e740000002400 */
[----:B------:R1:W1:Y:S01]  /*c170*/  MUFU.TANH R41, R0 ;  /* 0x0000000000297308 */ /* 0x0002620000002400 */
[----:B--234-:R-:W-:Y:S05]  /*c180*/  @!P0 BRA `(.L_x_584) ;  /* 0x00000008003c8947 */ /* 0x01cfea0003800000 */
[----:B------:R-:W2:Y:S01]  /*c190*/  LDL.64 R22, [R1+0x28] ;  /* 0x0000280001167983 */ /* 0x000ea20000100a00 */
[----:B------:R-:W-:Y:S03]  /*c1a0*/  BSSY.RECONVERGENT B0, `(.L_x_585) ;  /* 0x0000055000007945 */ /* 0x000fe60003800200 */
[----:B------:R-:W3:Y:S04]  /*c1b0*/  LDL R12, [R1+0x4] ;  /* 0x00000400010c7983 */ /* 0x000ee80000100800 */
[----:B------:R-:W4:Y:S04]  /*c1c0*/  LDL R3, [R1] ;  /* 0x0000000001037983 */ /* 0x000f280000100800 */
[----:B------:R-:W5:Y:S01]  /*c1d0*/  LDL R14, [R1+0x20] ;  /* 0x00002000010e7983 */ /* 0x000f620000100800 */
[----:B--2---:R-:W-:Y:S04]  /*c1e0*/  ISETP.NE.U32.AND P1, PT, R22, RZ, PT ;  /* 0x000000ff1600720c */ /* 0x004fe80003f25070 */
[----:B------:R-:W-:Y:S11]  /*c1f0*/  ISETP.NE.AND.EX P1, PT, R23, RZ, PT, P1 ;  /* 0x000000ff1700720c */ /* 0x000ff60003f25310 */
[----:B------:R-:W-:Y:S02]  /*c200*/  @!UPT UIADD3 URZ, UPT, UPT, URZ, URZ, URZ ;  /* 0x000000fffffff290 */ /* 0x000fe4000fffe0ff */
[----:B------:R-:W2:Y:S01]  /*c210*/  @!P1 LD.E R2, desc[UR4][R134.64+0x38] ;  /* 0x0000380486029980 */ /* 0x000ea2000c101900 */
[----:B-1----:R-:W-:Y:S05]  /*c220*/  @!P1 IMAD.MOV.U32 R0, RZ, RZ, RZ ;  /* 0x000000ffff009224 */ /* 0x002fea00078e00ff */
[----:B------:R-:W-:Y:S01]  /*c230*/  @!P1 IADD3 R0, P0, PT, RZ, -R0, RZ ;  /* 0x80000000ff009210 */ /* 0x000fe20007f1e0ff */
[----:B--2---:R-:W-:Y:S04]  /*c240*/  @!P1 IMAD.SHL.U32 R2, R2, 0x100, RZ ;  /* 0x0000010002029824 */ /* 0x004fe800078e00ff */
[----:B------:R-:W-:Y:S05]  /*c250*/  @!P1 IMAD.X R2, RZ, RZ, ~R2, P0 ;  /* 0x000000ffff029224 */ /* 0x000fea00000e0e02 */
[----:B------:R-:W-:Y:S04]  /*c260*/  @!P1 SHF.R.S64 R0, R0, 0x1f, R2 ;  /* 0x0000001f00009819 */ /* 0x000fe80000001002 */
[----:B---3--:R-:W-:Y:S01]  /*c270*/  @!P1 IADD3 R12, P0, PT, R0, R12, RZ ;  /* 0x0000000c000c9210 */ /* 0x008fe20007f1e0ff */
[----:B-----5:R-:W-:Y:S03]  /*c280*/  IMAD.SHL.U32 R0, R14, 0x20, RZ ;  /* 0x000000200e007824 */ /* 0x020fe600078e00ff */
[----:B----4-:R-:W-:Y:S01]  /*c290*/  @!P1 LEA.HI.X.SX32 R3, R2, R3, 0x1, P0 ;  /* 0x0000000302039211 */ /* 0x010fe200000f0eff */
[----:B------:R1:W-:Y:S04]  /*c2a0*/  @!P1 STL [R1+0x4], R12 ;  /* 0x0000040c01009387 */ /* 0x0003e80000100800 */
[----:B------:R1:W-:Y:S01]  /*c2b0*/  @!P1 STL [R1], R3 ;  /* 0x0000000301009387 */ /* 0x0003e20000100800 */
[----:B------:R-:W-:Y:S05]  /*c2c0*/  @!P1 BRA `(.L_x_586) ;  /* 0x0000000400089947 */ /* 0x000fea0003800000 */
[----:B------:R-:W-:Y:S01]  /*c2d0*/  IMAD.MOV.U32 R13, RZ, RZ, R3 ;  /* 0x000000ffff0d7224 */ /* 0x000fe200078e0003 */
[C---:B------:R-:W-:Y:S01]  /*c2e0*/  IADD3 R10, PT, PT, R252.reuse, -0x200, RZ ;  /* 0xfffffe00fc0a7810 */ /* 0x040fe20007ffe0ff */
[----:B------:R-:W-:Y:S01]  /*c2f0*/  VIADD R9, R252, 0xffffff00 ;  /* 0xffffff00fc097836 */ /* 0x000fe20000000000 */
[----:B-1----:R-:W2:Y:S02]  /*c300*/  LD.E R3, desc[UR4][R134.64+0x170] ;  /* 0x0001700486037980 */ /* 0x002ea4000c101900 */
[----:B------:R-:W-:Y:S02]  /*c310*/  IABS R6, R10 ;  /* 0x0000000a00067213 */ /* 0x000fe40000000000 */
[----:B------:R-:W-:Y:S02]  /*c320*/  IABS R7, R9 ;  /* 0x0000000900077213 */ /* 0x000fe40000000000 */
[-C--:B--2---:R-:W-:Y:S02]  /*c330*/  IABS R2, R3.reuse ;  /* 0x0000000300027213 */ /* 0x084fe40000000000 */
[-C--:B------:R-:W-:Y:S02]  /*c340*/  IABS R11, R3.reuse ;  /* 0x00000003000b7213 */ /* 0x080fe40000000000 */
[----:B------:R-:W1:Y:S01]  /*c350*/  I2F.RP R4, R2 ;  /* 0x0000000200047306 */ /* 0x000e620000209400 */
[-C--:B------:R-:W-:Y:S02]  /*c360*/  LOP3.LUT R10, R10, R3.reuse, RZ, 0x3c, !PT ;  /* 0x000000030a0a7212 */ /* 0x080fe400078e3cff */
[----:B------:R-:W-:Y:S02]  /*c370*/  LOP3.LUT R9, R9, R3, RZ, 0x3c, !PT ;  /* 0x0000000309097212 */ /* 0x000fe400078e3cff */
[----:B------:R-:W-:Y:S05]  /*c380*/  ISETP.GE.AND P0, PT, R10, RZ, PT ;  /* 0x000000ff0a00720c */ /* 0x000fea0003f06270 */
[----:B-1----:R-:W1:Y:S02]  /*c390*/  MUFU.RCP R4, R4 ;  /* 0x0000000400047308 */ /* 0x002e640000001000 */
[----:B-1----:R-:W-:Y:S08]  /*c3a0*/  VIADD R4, R4, 0xffffffe ;  /* 0x0ffffffe04047836 */ /* 0x002ff00000000000 */
[----:B------:R-:W1:Y:S02]  /*c3b0*/  F2I.FTZ.U32.TRUNC.NTZ R5, R4 ;  /* 0x0000000400057305 */ /* 0x000e64000021f000 */
[--C-:B-1----:R-:W-:Y:S04]  /*c3c0*/  IMAD.MOV R4, RZ, RZ, -R5.reuse ;  /* 0x000000ffff047224 */ /* 0x102fe800078e0a05 */
[----:B------:R-:W-:Y:S02]  /*c3d0*/  IMAD R8, R4, R2, RZ ;  /* 0x0000000204087224 */ /* 0x000fe400078e02ff */
[----:B------:R-:W-:Y:S04]  /*c3e0*/  IMAD.MOV.U32 R4, RZ, RZ, RZ ;  /* 0x000000ffff047224 */ /* 0x000fe800078e00ff */
[----:B------:R-:W-:Y:S04]  /*c3f0*/  IMAD.HI.U32 R5, R5, R8, R4 ;  /* 0x0000000805057227 */ /* 0x000fe800078e0004 */
[----:B------:R-:W-:Y:S02]  /*c400*/  IMAD.MOV R8, RZ, RZ, -R11 ;  /* 0x000000ffff087224 */ /* 0x000fe400078e0a0b */
[C---:B------:R-:W-:Y:S04]  /*c410*/  IMAD.HI.U32 R4, R5.reuse, R6, RZ ;  /* 0x0000000605047227 */ /* 0x040fe800078e00ff */
[----:B------:R-:W-:Y:S02]  /*c420*/  IMAD R6, R4, R8, R6 ;  /* 0x0000000804067224 */ /* 0x000fe400078e0206 */
[----:B------:R-:W-:Y:S03]  /*c430*/  IMAD.HI.U32 R5, R5, R7, RZ ;  /* 0x0000000705057227 */ /* 0x000fe600078e00ff */
[C---:B------:R-:W-:Y:S01]  /*c440*/  ISETP.GT.U32.AND P3, PT, R2.reuse, R6, PT ;  /* 0x000000060200720c */ /* 0x040fe20003f64070 */
[----:B------:R-:W-:Y:S05]  /*c450*/  IMAD R7, R5, R8, R7 ;  /* 0x0000000805077224 */ /* 0x000fea00078e0207 */
[----:B------:R-:W-:Y:S07]  /*c460*/  ISETP.GT.U32.AND P4, PT, R2, R7, PT ;  /* 0x000000070200720c */ /* 0x000fee0003f84070 */
[-C--:B------:R-:W-:Y:S01]  /*c470*/  @!P3 IADD3 R6, PT, PT, R6, -R2.reuse, RZ ;  /* 0x800000020606b210 */ /* 0x080fe20007ffe0ff */
[----:B------:R-:W-:Y:S01]  /*c480*/  @!P3 VIADD R4, R4, 0x1 ;  /* 0x000000010404b836 */ /* 0x000fe20000000000 */
[----:B------:R-:W-:Y:S02]  /*c490*/  ISETP.GE.AND P3, PT, R9, RZ, PT ;  /* 0x000000ff0900720c */ /* 0x000fe40003f66270 */
[-C--:B------:R-:W-:Y:S02]  /*c4a0*/  ISETP.GE.U32.AND P5, PT, R6, R2.reuse, PT ;  /* 0x000000020600720c */ /* 0x080fe40003fa6070 */
[----:B------:R-:W-:Y:S02]  /*c4b0*/  @!P4 IMAD.IADD R7, R7, 0x1, -R2 ;  /* 0x000000010707c824 */ /* 0x000fe400078e0a02 */
[----:B------:R-:W-:Y:S01]  /*c4c0*/  @!P4 VIADD R5, R5, 0x1 ;  /* 0x000000010505c836 */ /* 0x000fe20000000000 */
[----:B------:R-:W-:Y:S02]  /*c4d0*/  ISETP.NE.AND P4, PT, R3, RZ, PT ;  /* 0x000000ff0300720c */ /* 0x000fe40003f85270 */
[----:B------:R-:W-:Y:S02]  /*c4e0*/  ISETP.GE.U32.AND P6, PT, R7, R2, PT ;  /* 0x000000020700720c */ /* 0x000fe40003fc6070 */
[----:B------:R-:W-:Y:S04]  /*c4f0*/  LOP3.LUT R2, RZ, R3, RZ, 0x33, !PT ;  /* 0x00000003ff027212 */ /* 0x000fe800078e33ff */
[----:B------:R-:W-:Y:S05]  /*c500*/  @P5 IADD3 R4, PT, PT, R4, 0x1, RZ ;  /* 0x0000000104045810 */ /* 0x000fea0007ffe0ff */
[----:B------:R-:W-:Y:S02]  /*c510*/  @!P0 IMAD.MOV R4, RZ, RZ, -R4 ;  /* 0x000000ffff048224 */ /* 0x000fe400078e0a04 */
[----:B------:R-:W-:Y:S03]  /*c520*/  @P6 VIADD R5, R5, 0x1 ;  /* 0x0000000105056836 */ /* 0x000fe60000000000 */
[----:B------:R-:W-:Y:S02]  /*c530*/  SEL R10, R2, R4, !P4 ;  /* 0x00000004020a7207 */ /* 0x000fe40006000000 */
[----:B------:R-:W-:Y:S02]  /*c540*/  @!P3 IADD3 R5, PT, PT, -R5, RZ, RZ ;  /* 0x000000ff0505b210 */ /* 0x000fe40007ffe1ff */
[-C--:B------:R-:W-:Y:S02]  /*c550*/  LEA R8, P3, R10, R248.reuse, 0x2 ;  /* 0x000000f80a087211 */ /* 0x080fe400078610ff */
[----:B------:R-:W-:Y:S02]  /*c560*/  SEL R2, R2, R5, !P4 ;  /* 0x0000000502027207 */ /* 0x000fe40006000000 */
[----:B------:R-:W2:Y:S01]  /*c570*/  LD.E.64 R4, desc[UR4][R134.64+0x38] ;  /* 0x0000380486047980 */ /* 0x000ea2000c101b00 */
[-C--:B------:R-:W-:Y:S02]  /*c580*/  LEA.HI.X.SX32 R9, R10, R249.reuse, 0x2, P3 ;  /* 0x000000f90a097211 */ /* 0x080fe400018f16ff */
[C---:B------:R-:W-:Y:S03]  /*c590*/  LEA R6, P0, R2.reuse, R248, 0x2 ;  /* 0x000000f802067211 */ /* 0x040fe600078010ff */
[----:B------:R1:W3:Y:S01]  /*c5a0*/  LD.E R11, desc[UR4][R8.64] ;  /* 0x00000004080b7980 */ /* 0x0002e2000c101900 */
[C---:B------:R-:W-:Y:S01]  /*c5b0*/  LEA.HI.X.SX32 R7, R2.reuse, R249, 0x2, P0 ;  /* 0x000000f902077211 */ /* 0x040fe200000f16ff */
[----:B------:R-:W-:Y:S04]  /*c5c0*/  IMAD.IADD R2, R2, 0x1, -R10 ;  /* 0x0000000102027824 */ /* 0x000fe800078e0a0a */
[----:B------:R-:W-:Y:S01]  /*c5d0*/  IMAD R3, R3, R2, -0x100 ;  /* 0xffffff0003037424 */ /* 0x000fe200078e0202 */
[----:B------:R-:W3:Y:S04]  /*c5e0*/  LD.E R9, desc[UR4][R6.64] ;  /* 0x0000000406097980 */ /* 0x000ee8000c101900 */
        /* <DEDUP_REMOVED lines=15> */
[----:B------:R2:W-:Y:S02]  /*c6e0*/  STL [R1], R13 ;  /* 0x0000000d01007387 */ /* 0x0005e40000100800 */
.L_x_586:
[----:B------:R-:W-:Y:S05]  /*c6f0*/  BSYNC.RECONVERGENT B0 ;  /* 0x0000000000007941 */ /* 0x000fea0003800200 */
.L_x_585:
[----:B------:R-:W3:Y:S04]  /*c700*/  LDL R4, [R1] ;  /* 0x0000000001047983 */ /* 0x000ee80000100800 */
[----:B------:R-:W4:Y:S02]  /*c710*/  LDL R2, [R1+0x24] ;  /* 0x0000240001027983 */ /* 0x000f240000100800 */
[----:B----4-:R-:W-:Y:S01]  /*c720*/  SHF.L.U64.HI R14, R14, 0x5, R2 ;  /* 0x000000050e0e7819 */ /* 0x010fe20000010202 */
[----:B---3--:R-:W-:Y:S01]  /*c730*/  IMAD.MOV.U32 R6, RZ, RZ, R4 ;  /* 0x000000ffff067224 */ /* 0x008fe200078e0004 */
[----:B------:R-:W-:Y:S03]  /*c740*/  IADD3 R4, P0, PT, R0, R12, RZ ;  /* 0x0000000c00047210 */ /* 0x000fe60007f1e0ff */
[--C-:B------:R-:W-:Y:S01]  /*c750*/  IMAD.MOV.U32 R7, RZ, RZ, R6.reuse ;  /* 0x000000ffff077224 */ /* 0x100fe200078e0006 */
[-C--:B------:R-:W-:Y:S01]  /*c760*/  IADD3 R2, P3, PT, R4, R0.reuse, RZ ;  /* 0x0000000004027210 */ /* 0x080fe20007f7e0ff */
[----:B------:R-:W-:Y:S02]  /*c770*/  IMAD.X R5, R14, 0x1, R6, P0 ;  /* 0x000000010e057824 */ /* 0x000fe400000e0606 */
[----:B------:R-:W-:Y:S01]  /*c780*/  IMAD.MOV.U32 R6, RZ, RZ, R12 ;  /* 0x000000ffff067224 */ /* 0x000fe200078e000c */
[-C--:B------:R-:W-:Y:S01]  /*c790*/  IADD3 R8, P0, PT, R2, R0.reuse, RZ ;  /* 0x0000000002087210 */ /* 0x080fe20007f1e0ff */
[--C-:B-1----:R-:W-:Y:S03]  /*c7a0*/  IMAD.X R3, R5, 0x1, R14.reuse, P3 ;  /* 0x0000000105037824 */ /* 0x102fe600018e060e */
[----:B------:R-:W-:Y:S01]  /*c7b0*/  @!PT LDS RZ, [RZ] ;  /* 0x00000000fffff984 */ /* 0x000fe20000000800 */
[----:B------:R-:W-:Y:S01]  /*c7c0*/  @!PT LDS RZ, [RZ] ;  /* 0x00000000fffff984 */ /* 0x000fe20000000800 */
[----:B------:R-:W-:Y:S01]  /*c7d0*/  @!PT LDS RZ, [RZ] ;  /* 0x00000000fffff984 */ /* 0x000fe20000000800 */
[----:B------:R1:W-:Y:S01]  /*c7e0*/  LDGSTS.E.BYPASS.LTC128B.128 [R231+0x2000], desc[UR4][R6.64] ;  /* 0x0200000006e77fae */ /* 0x0003e2000b981a04 */
[-C--:B------:R-:W-:Y:S01]  /*c7f0*/  IADD3 R10, P3, PT, R8, R0.reuse, RZ ;  /* 0x00000000080a7210 */ /* 0x080fe20007f7e0ff */
[--C-:B------:R-:W-:Y:S02]  /*c800*/  IMAD.X R9, R3, 0x1, R14.reuse, P0 ;  /* 0x0000000103097824 */ /* 0x100fe400000e060e */
[----:B------:R3:W-:Y:S01]  /*c810*/  LDGSTS.E.BYPASS.LTC128B.128 [R231+0x2800], desc[UR4][R4.64] ;  /* 0x0280000004e77fae */ /* 0x0007e2000b981a04 */
[-C--:B--2---:R-:W-:Y:S01]  /*c820*/  IADD3 R12, P0, PT, R10, R0.reuse, RZ ;  /* 0x000000000a0c7210 */ /* 0x084fe20007f1e0ff */
[--C-:B------:R-:W-:Y:S02]  /*c830*/  IMAD.X R11, R9, 0x1, R14.reuse, P3 ;  /* 0x00000001090b7824 */ /* 0x100fe400018e060e */
[----:B------:R2:W-:Y:S02]  /*c840*/  LDGSTS.E.BYPASS.LTC128B.128 [R231+0x3000], desc[UR4][R2.64] ;  /* 0x0300000002e77fae */ /* 0x0005e4000b981a04 */
[--C-:B------:R-:W-:Y:S02]  /*c850*/  IMAD.X R13, R11, 0x1, R14.reuse, P0 ;  /* 0x000000010b0d7824 */ /* 0x100fe400000e060e */
[----:B------:R-:W-:Y:S04]  /*c860*/  LDGSTS.E.BYPASS.LTC128B.128 [R231+0x3800], desc[UR4][R8.64] ;  /* 0x0380000008e77fae */ /* 0x000fe8000b981a04 */
[----:B------:R4:W-:Y:S04]  /*c870*/  LDGSTS.E.BYPASS.LTC128B.128 [R231+0x4000], desc[UR4][R10.64] ;  /* 0x040000000ae77fae */ /* 0x0009e8000b981a04 */
[----:B------:R5:W-:Y:S01]  /*c880*/  LDGSTS.E.BYPASS.LTC128B.128 [R231+0x4800], desc[UR4][R12.64] ;  /* 0x048000000ce77fae */ /* 0x000be2000b981a04 */
[-C--:B-1----:R-:W-:Y:S04]  /*c890*/  IADD3 R6, P3, PT, R12, R0.reuse, RZ ;  /* 0x000000000c067210 */ /* 0x082fe80007f7e0ff */
[-C--:B---3--:R-:W-:Y:S01]  /*c8a0*/  IADD3 R4, P0, PT, R6, R0.reuse, RZ ;  /* 0x0000000006047210 */ /* 0x088fe20007f1e0ff */
[--C-:B------:R-:W-:Y:S03]  /*c8b0*/  IMAD.X R7, R13, 0x1, R14.reuse, P3 ;  /* 0x000000010d077824 */ /* 0x100fe600018e060e */
[----:B--2---:R-:W-:Y:S02]  /*c8c0*/  IADD3 R2, P3, PT, R4, R0, RZ ;  /* 0x0000000004027210 */ /* 0x004fe40007f7e0ff */
[----:B------:R1:W-:Y:S01]  /*c8d0*/  LDGSTS.E.BYPASS.LTC128B.128 [R231+0x5000], desc[UR4][R6.64] ;  /* 0x0500000006e77fae */ /* 0x0003e2000b981a04 */
[----:B------:R-:W-:Y:S05]  /*c8e0*/  IADD3.X R5, PT, PT, R7, R14, RZ, P0, !PT ;  /* 0x0000000e07057210 */ /* 0x000fea00007fe4ff */
        /* <DEDUP_REMOVED lines=12> */
[----:B-1----:R-:W-:Y:S04]  /*c9b0*/  IADD3 R6, P3, PT, R8, R0, RZ ;  /* 0x0000000008067210 */ /* 0x002fe80007f7e0ff */
        /* <DEDUP_REMOVED lines=12> */
.L_x_584:
[----:B------:R-:W-:Y:S05]  /*ca80*/  BSYNC.RECONVERGENT B1 ;  /* 0x0000000000017941 */ /* 0x000fea0003800200 */
.L_x_583:
[----:B--2---:R-:W2:Y:S01]  /*ca90*/  LD.E R3, desc[UR4][R134.64+0xdc] ;  /* 0x0000dc0486037980 */ /* 0x004ea2000c101900 */
[----:B-1----:R-:W-:Y:S02]  /*caa0*/  FMNMX3.FTZ R0, R132, R174, R175, !PT ;  /* 0x000000ae84007276 */ /* 0x002fe400078100af */
        /* <DEDUP_REMOVED lines=42> */
[----:B------:R-:W-:Y:S02]  /*cd50*/  MOV R125, R21 ;  /* 0x00000015007d7202 */ /* 0x000fe40000000f00 */
        /* <DEDUP_REMOVED lines=22> */
[----:B------:R-:W-:Y:S02]  /*cec0*/  FMNMX3.FTZ R38, R38, R128, R129, !PT ;  /* 0x0000008026267276 */ /* 0x000fe40007810081 */
[----:B------:R-:W-:Y:S05]  /*ced0*/  IADD3 R252, PT, PT, R252, -0x100, RZ ;  /* 0xffffff00fcfc7810 */ /* 0x000fea0007ffe0ff */
[----:B------:R-:W3:Y:S01]  /*cee0*/  SHFL.BFLY PT, R4, R38, 0x2, 0x1f ;  /* 0x0c401f0026047f89 */ /* 0x000ee200000e0000 */
[----:B-1----:R-:W-:Y:S07]  /*cef0*/  FMNMX.FTZ R0, R0, R2, !PT ;  /* 0x0000000200007209 */ /* 0x002fee0007810000 */
[----:B------:R-:W1:Y:S01]  /*cf00*/  SHFL.BFLY PT, R2, R0, 0x1, 0x1f ;  /* 0x0c201f0000027f89 */ /* 0x000e6200000e0000 */
[----:B---3--:R-:W-:Y:S07]  /*cf10*/  FMNMX.FTZ R38, R38, R4, !PT ;  /* 0x0000000426267209 */ /* 0x008fee0007810000 */
[----:B------:R-:W3:Y:S01]  /*cf20*/  SHFL.BFLY PT, R4, R38, 0x1, 0x1f ;  /* 0x0c201f0026047f89 */ /* 0x000ee200000e0000 */
[----:B-1----:R-:W-:Y:S05]  /*cf30*/  FMNMX.FTZ R37, R0, R2, !PT ;  /* 0x0000000200257209 */ /* 0x002fea0007810000 */
[----:B------:R-:W-:Y:S01]  /*cf40*/  FADD.FTZ R0, -R37, R132 ;  /* 0x0000008425007221 */ /* 0x000fe20000010100 */
[----:B---3--:R-:W-:Y:S02]  /*cf50*/  FMNMX.FTZ R38, R38, R4, !PT ;  /* 0x0000000426267209 */ /* 0x008fe40007810000 */
[----:B------:R-:W-:Y:S02]  /*cf60*/  SHF.L.U32 R4, R229, 0x6, RZ ;  /* 0x00000006e5047819 */ /* 0x000fe400000006ff */
[C---:B------:R-:W-:Y:S01]  /*cf70*/  FSETP.NEU.FTZ.AND P0, PT, R38.reuse, -INF , PT ;  /* 0xff8000002600780b */ /* 0x040fe20003f1d000 */
[----:B------:R-:W-:Y:S01]  /*cf80*/  FADD.FTZ R2, -R38, R133 ;  /* 0x0000008526027221 */ /* 0x000fe20000010100 */
[----:B------:R-:W-:Y:S01]  /*cf90*/  MOV R133, R20 ;  /* 0x0000001400857202 */ /* 0x000fe20000000f00 */
[C---:B--2---:R-:W-:Y:S01]  /*cfa0*/  FMUL.FTZ R0, R3.reuse, R0 ;  /* 0x0000000003007220 */ /* 0x044fe20000410000 */
[C---:B------:R-:W-:Y:S01]  /*cfb0*/  FMUL.FTZ R68, R3.reuse, R38 ;  /* 0x0000002603447220 */ /* 0x040fe20000410000 */
[----:B------:R-:W-:Y:S02]  /*cfc0*/  FMUL.FTZ R70, R3, R37 ;  /* 0x0000002503467220 */ /* 0x000fe40000410000 */
[----:B------:R1:W2:Y:S02]  /*cfd0*/  MUFU.EX2 R36, R0 ;  /* 0x0000000000247308 */ /* 0x0002a40000000800 */
[----:B------:R-:W-:Y:S02]  /*cfe0*/  FSEL R68, R68, RZ, P0 ;  /* 0x000000ff44447208 */ /* 0x000fe40000000000 */
[----:B------:R-:W-:Y:S03]  /*cff0*/  FSETP.NEU.FTZ.AND P0, PT, R37, -INF , PT ;  /* 0xff8000002500780b */ /* 0x000fe60003f1d000 */
[-C--:B------:R-:W-:Y:S01]  /*d000*/  FFMA.FTZ R60, R184, R3.reuse, -R68 ;  /* 0x00000003b83c7223 */ /* 0x080fe20000010844 */
[----:B------:R-:W-:Y:S03]  /*d010*/  FSEL R70, R70, RZ, P0 ;  /* 0x000000ff46467208 */ /* 0x000fe60000000000 */
[----:B------:R3:W-:Y:S02]  /*d020*/  MUFU.EX2 R219, R60 ;  /* 0x0000003c00db7308 */ /* 0x0007e40000000800 */
[-CC-:B------:R-:W-:Y:S01]  /*d030*/  FFMA.FTZ R5, R174, R3.reuse, -R70.reuse ;  /* 0x00000003ae057223 */ /* 0x180fe20000010846 */
[--C-:B------:R-:W-:Y:S01]  /*d040*/  FFMA.FTZ R24, R181, R3, -R70.reuse ;  /* 0x00000003b5187223 */ /* 0x100fe20000010846 */
[----:B------:R-:W-:Y:S01]  /*d050*/  MOV R174, R17 ;  /* 0x0000001100ae7202 */ /* 0x000fe20000000f00 */
[-C--:B------:R-:W-:Y:S01]  /*d060*/  FFMA.FTZ R32, R182, R3.reuse, -R70 ;  /* 0x00000003b6207223 */ /* 0x080fe20000010846 */
[----:B-1----:R-:W-:Y:S01]  /*d070*/  FMUL.FTZ R0, R3, R2 ;  /* 0x0000000203007220 */ /* 0x002fe20000410000 */
[--C-:B------:R-:W-:Y:S03]  /*d080*/  FFMA.FTZ R2, R173, R3, -R68.reuse ;  /* 0x00000003ad027223 */ /* 0x100fe60000010844 */
[----:B------:R1:W-:Y:S01]  /*d090*/  MUFU.EX2 R99, R5 ;  /* 0x0000000500637308 */ /* 0x0003e20000000800 */
[C---:B--2---:R-:W-:Y:S01]  /*d0a0*/  FMUL.FTZ R6, R36.reuse, R138 ;  /* 0x0000008a24067220 */ /* 0x044fe20000410000 */
[C---:B------:R-:W-:Y:S01]  /*d0b0*/  FMUL.FTZ R7, R36.reuse, R139 ;  /* 0x0000008b24077220 */ /* 0x040fe20000410000 */
[C---:B------:R-:W-:Y:S01]  /*d0c0*/  FMUL.FTZ R10, R36.reuse, R142 ;  /* 0x0000008e240a7220 */ /* 0x040fe20000410000 */
[C---:B------:R-:W-:Y:S01]  /*d0d0*/  FMUL.FTZ R11, R36.reuse, R143 ;  /* 0x0000008f240b7220 */ /* 0x040fe20000410000 */
[----:B------:R-:W-:Y:S01]  /*d0e0*/  MOV R173, R19 ;  /* 0x0000001300ad7202 */ /* 0x000fe20000000f00 */
[C---:B------:R-:W-:Y:S01]  /*d0f0*/  FMUL.FTZ R19, R36.reuse, R151 ;  /* 0x0000009724137220 */ /* 0x040fe20000410000 */
[C---:B------:R-:W-:Y:S03]  /*d100*/  FMUL.FTZ R26, R36.reuse, R158 ;  /* 0x0000009e241a7220 */ /* 0x040fe60000410000 */
[----:B------:R2:W-:Y:S01]  /*d110*/  MUFU.EX2 R111, R2 ;  /* 0x00000002006f7308 */ /* 0x0005e20000000800 */
[C---:B------:R-:W-:Y:S01]  /*d120*/  FMUL.FTZ R27, R36.reuse, R159 ;  /* 0x0000009f241b7220 */ /* 0x040fe20000410000 */
[C---:B------:R-:W-:Y:S01]  /*d130*/  FMUL.FTZ R34, R36.reuse, R166 ;  /* 0x000000a624227220 */ /* 0x040fe20000410000 */
[----:B------:R-:W-:Y:S01]  /*d140*/  FMUL.FTZ R35, R36, R167 ;  /* 0x000000a724237220 */ /* 0x000fe20000410000 */
[-C--:B---3--:R-:W-:Y:S01]  /*d150*/  FFMA.FTZ R60, R185, R3.reuse, -R68 ;  /* 0x00000003b93c7223 */ /* 0x088fe20000010844 */
[-CC-:B------:R-:W-:Y:S01]  /*d160*/  FFMA.FTZ R39, R39, R3.reuse, -R70.reuse ;  /* 0x0000000327277223 */ /* 0x180fe20000010846 */
[-CC-:B------:R-:W-:Y:S01]  /*d170*/  FFMA.FTZ R40, R40, R3.reuse, -R70.reuse ;  /* 0x0000000328287223 */ /* 0x180fe20000010846 */
[-CC-:B------:R-:W-:Y:S03]  /*d180*/  FFMA.FTZ R42, R42, R3.reuse, -R70.reuse ;  /* 0x000000032a2a7223 */ /* 0x180fe60000010846 */
[----:B------:R-:W3:Y:S01]  /*d190*/  MUFU.EX2 R0, R0 ;  /* 0x0000000000007308 */ /* 0x000ee20000000800 */
[-C--:B-1----:R-:W-:Y:S01]  /*d1a0*/  FFMA.FTZ R5, R175, R3.reuse, -R70 ;  /* 0x00000003af057223 */ /* 0x082fe20000010846 */
[----:B------:R-:W-:Y:S01]  /*d1b0*/  MOV R175, R16 ;  /* 0x0000001000af7202 */ /* 0x000fe20000000f00 */
[-CC-:B------:R-:W-:Y:S07]  /*d1c0*/  FFMA.FTZ R16, R170, R3.reuse, -R68.reuse ;  /* 0x00000003aa107223 */ /* 0x180fee0000010844 */
[----:B------:R1:W4:Y:S01]  /*d1d0*/  MUFU.EX2 R131, R5 ;  /* 0x0000000500837308 */ /* 0x0003220000000800 */
[----:B--2---:R-:W-:Y:S01]  /*d1e0*/  FFMA.FTZ R2, R172, R3, -R68 ;  /* 0x00000003ac027223 */ /* 0x004fe20000010844 */
[----:B------:R-:W-:Y:S01]  /*d1f0*/  MOV R172, R18 ;  /* 0x0000001200ac7202 */ /* 0x000fe20000000f00 */
[----:B------:R-:W-:Y:S07]  /*d200*/  FMUL.FTZ R18, R36, R150 ;  /* 0x0000009624127220 */ /* 0x000fee0000410000 */
[----:B------:R2:W5:Y:S01]  /*d210*/  MUFU.EX2 R132, R2 ;  /* 0x0000000200847308 */ /* 0x0005620000000800 */
[C---:B---3--:R-:W-:Y:S01]  /*d220*/  FMUL.FTZ R9, R0.reuse, R141 ;  /* 0x0000008d00097220 */ /* 0x048fe20000410000 */
[C---:B------:R-:W-:Y:S01]  /*d230*/  FMUL.FTZ R17, R0.reuse, R149 ;  /* 0x0000009500117220 */ /* 0x040fe20000410000 */
[C---:B------:R-:W-:Y:S01]  /*d240*/  FMUL.FTZ R25, R0.reuse, R157 ;  /* 0x0000009d00197220 */ /* 0x040fe20000410000 */
[C---:B------:R-:W-:Y:S06]  /*d250*/  FMUL.FTZ R33, R0.reuse, R165 ;  /* 0x000000a500217220 */ /* 0x040fec0000410000 */
[----:B------:R3:W-:Y:S01]  /*d260*/  MUFU.EX2 R126, R16 ;  /* 0x00000010007e7308 */ /* 0x0007e20000000800 */
[----:B-1----:R-:W-:Y:S01]  /*d270*/  FMUL.FTZ R5, R0, R137 ;  /* 0x0000008900057220 */ /* 0x002fe20000410000 */
[----:B----4-:R-:W-:Y:S08]  /*d280*/  F2FP.F16.F32.PACK_AB R45, R131, R99 ;  /* 0x00000063832d723e */ /* 0x010ff000000000ff */
[----:B------:R1:W-:Y:S01]  /*d290*/  MUFU.EX2 R127, R24 ;  /* 0x00000018007f7308 */ /* 0x0003e20000000800 */
[----:B--2---:R-:W-:Y:S02]  /*d2a0*/  LOP3.LUT R2, R66, 0x8, RZ, 0xc0, !PT ;  /* 0x0000000842027812 */ /* 0x004fe400078ec0ff */
[----:B-----5:R-:W-:Y:S02]  /*d2b0*/  F2FP.F16.F32.PACK_AB R44, R132, R111 ;  /* 0x0000006f842c723e */ /* 0x020fe400000000ff */
[--C-:B------:R-:W-:Y:S05]  /*d2c0*/  LOP3.LUT R2, R2, 0x1c0, R4.reuse, 0xf8, !PT ;  /* 0x000001c002027812 */ /* 0x100fea00078ef804 */
[----:B------:R2:W-:Y:S01]  /*d2d0*/  MUFU.EX2 R124, R32 ;  /* 0x00000020007c7308 */ /* 0x0005e20000000800 */
[----:B------:R-:W-:Y:S01]  /*d2e0*/  LOP3.LUT R2, R2, R226, RZ, 0x3c, !PT ;  /* 0x000000e202027212 */ /* 0x000fe200078e3cff */
[----:B---3--:R-:W-:Y:S03]  /*d2f0*/  FMUL.FTZ R16, R0, R148 ;  /* 0x0000009400107220 */ /* 0x008fe60000410000 */
[----:B------:R-:W-:Y:S01]  /*d300*/  LOP3.LUT R2, R2, 0x200, R4, 0xf8, !PT ;  /* 0x0000020002027812 */ /* 0x000fe200078ef804 */
[--C-:B------:R-:W-:Y:S01]  /*d310*/  FFMA.FTZ R4, R168, R3, -R68.reuse ;  /* 0x00000003a8047223 */ /* 0x100fe20000010844 */
[----:B------:R-:W-:Y:S03]  /*d320*/  MOV R168, R15 ;  /* 0x0000000f00a87202 */ /* 0x000fe60000000f00 */
[----:B------:R-:W-:Y:S01]  /*d330*/  MUFU.EX2 R40, R40 ;  /* 0x0000002800287308 */ /* 0x000fe20000000800 */
[----:B------:R-:W-:Y:S01]  /*d340*/  LEA R2, R2, R227, 0x1 ;  /* 0x000000e302027211 */ /* 0x000fe200078e08ff */
[-C--:B-1----:R-:W-:Y:S03]  /*d350*/  FFMA.FTZ R24, R178, R3.reuse, -R68 ;  /* 0x00000003b2187223 */ /* 0x082fe60000010844 */
[----:B------:R-:W-:Y:S01]  /*d360*/  IADD3 R64, PT, PT, R225, R2, RZ ;  /* 0x00000002e1407210 */ /* 0x000fe20007ffe0ff */
[----:B------:R-:W1:Y:S01]  /*d370*/  LDSM.16.MT88.4 R12, [R2+0xa000] ;  /* 0x00a00000020c783b */ /* 0x000e620000004200 */
[C---:B------:R-:W-:Y:S03]  /*d380*/  IADD3 R8, PT, PT, R2.reuse, 0xa000, RZ ;  /* 0x0000a00002087810 */ /* 0x040fe60007ffe0ff */
[----:B------:R3:W-:Y:S01]  /*d390*/  MUFU.EX2 R109, R4 ;  /* 0x00000004006d7308 */ /* 0x0007e20000000800 */
[----:B------:R-:W-:Y:S01]  /*d3a0*/  IADD3 R43, PT, PT, R2, 0xa040, RZ ;  /* 0x0000a040022b7810 */ /* 0x000fe20007ffe0ff */
[----:B--2---:R-:W-:Y:S01]  /*d3b0*/  FFMA.FTZ R32, R183, R3, -R70 ;  /* 0x00000003b7207223 */ /* 0x004fe20000010846 */
[----:B------:R-:W-:Y:S01]  /*d3c0*/  @P2 IADD3 R43, PT, PT, R8, -0x40, RZ ;  /* 0xffffffc0082b2810 */ /* 0x000fe20007ffe0ff */
[C---:B------:R-:W-:Y:S01]  /*d3d0*/  FMUL.FTZ R8, R0.reuse, R140 ;  /* 0x0000008c00087220 */ /* 0x040fe20000410000 */
[----:B------:R-:W2:Y:S02]  /*d3e0*/  LDSM.16.MT88.4 R20, [R64+0xa000] ;  /* 0x00a000004014783b */ /* 0x000ea40000004200 */
[----:B------:R-:W-:Y:S03]  /*d3f0*/  IADD3 R65, PT, PT, R225, R43, RZ ;  /* 0x0000002be1417210 */ /* 0x000fe60007ffe0ff */
[----:B------:R4:W-:Y:S03]  /*d400*/  MUFU.EX2 R121, R24 ;  /* 0x0000001800797308 */ /* 0x0009e60000000800 */
[----:B------:R-:W5:Y:S07]  /*d410*/  LDSM.16.MT88.4 R28, [R43] ;  /* 0x000000002b1c783b */ /* 0x000f6e0000004200 */
[----:B------:R1:W-:Y:S01]  /*d420*/  MUFU.EX2 R230, R32 ;  /* 0x0000002000e67308 */ /* 0x0003e20000000800 */
[-C--:B---3--:R-:W-:Y:S01]  /*d430*/  FFMA.FTZ R4, R177, R3.reuse, -R68 ;  /* 0x00000003b1047223 */ /* 0x088fe20000010844 */
[----:B------:R-:W3:Y:S08]  /*d440*/  LDSM.16.MT88.4 R48, [R65] ;  /* 0x000000004130783b */ /* 0x000ef00000004200 */
[----:B------:R2:W2:Y:S01]  /*d450*/  MUFU.EX2 R118, R4 ;  /* 0x0000000400767308 */ /* 0x0004a20000000800 */
[C---:B----4-:R-:W-:Y:S01]  /*d460*/  FMUL.FTZ R24, R0.reuse, R156 ;  /* 0x0000009c00187220 */ /* 0x050fe20000410000 */
[----:B------:R-:W4:Y:S08]  /*d470*/  LDSM.16.MT88.4 R52, [R2+0xa800] ;  /* 0x00a800000234783b */ /* 0x000f300000004200 */
[----:B------:R5:W-:Y:S01]  /*d480*/  MUFU.EX2 R225, R60 ;  /* 0x0000003c00e17308 */ /* 0x000be20000000800 */
[----:B-1----:R-:W-:Y:S01]  /*d490*/  FMUL.FTZ R32, R0, R164 ;  /* 0x000000a400207220 */ /* 0x002fe20000410000 */
[----:B------:R-:W1:Y:S08]  /*d4a0*/  LDSM.16.MT88.4 R56, [R64+0xa800] ;  /* 0x00a800004038783b */ /* 0x000e700000004200 */
[----:B------:R-:W-:Y:S01]  /*d4b0*/  MUFU.EX2 R42, R42 ;  /* 0x0000002a002a7308 */ /* 0x000fe20000000800 */
[--C-:B--2---:R-:W-:Y:S01]  /*d4c0*/  FFMA.FTZ R4, R176, R3, -R70.reuse ;  /* 0x00000003b0047223 */ /* 0x104fe20000010846 */
[----:B------:R-:W-:Y:S08]  /*d4d0*/  F2FP.F16.F32.PACK_AB R46, R118, R109 ;  /* 0x0000006d762e723e */ /* 0x000ff000000000ff */
[----:B------:R2:W-:Y:S01]  /*d4e0*/  MUFU.EX2 R108, R4 ;  /* 0x00000004006c7308 */ /* 0x0005e20000000800 */
[----:B-----5:R-:W-:Y:S01]  /*d4f0*/  LDSM.16.MT88.4 R60, [R65+0x800] ;  /* 0x00080000413c783b */ /* 0x020fe20000004200 */
[----:B--2---:R-:W-:Y:S08]  /*d500*/  FFMA.FTZ R4, R169, R3, -R70 ;  /* 0x00000003a9047223 */ /* 0x004ff00000010846 */
[----:B------:R-:W2:Y:S02]  /*d510*/  MUFU.EX2 R113, R4 ;  /* 0x0000000400717308 */ /* 0x000ea40000000800 */
[----:B--2---:R-:W-:Y:S01]  /*d520*/  F2FP.F16.F32.PACK_AB R47, R113, R108 ;  /* 0x0000006c712f723e */ /* 0x004fe200000000ff */
[C---:B------:R-:W-:Y:S07]  /*d530*/  FMUL.FTZ R4, R0.reuse, R136 ;  /* 0x0000008800047220 */ /* 0x040fee0000410000 */
[C---:B------:R-:W-:Y:S05]  /*d540*/  HMMA.16816.F32 R4, R44.reuse, R12, R4 ;  /* 0x0000000c2c04723c */ /* 0x040fea0000001804 */
[C---:B------:R-:W-:Y:S01]  /*d550*/  FMUL.FTZ R13, R0.reuse, R145 ;  /* 0x00000091000d7220 */ /* 0x040fe20000410000 */
[----:B------:R-:W-:Y:S02]  /*d560*/  FMUL.FTZ R12, R0, R144 ;  /* 0x00000090000c7220 */ /* 0x000fe40000410000 */
[C---:B------:R-:W-:Y:S03]  /*d570*/  HMMA.16816.F32 R8, R44.reuse, R14, R8 ;  /* 0x0000000e2c08723c */ /* 0x040fe60000001808 */
[C---:B------:R-:W-:Y:S01]  /*d580*/  FMUL.FTZ R14, R36.reuse, R146 ;  /* 0x00000092240e7220 */ /* 0x040fe20000410000 */
[----:B------:R-:W-:Y:S07]  /*d590*/  FMUL.FTZ R15, R36, R147 ;  /* 0x00000093240f7220 */ /* 0x000fee0000410000 */
[C---:B------:R-:W-:Y:S03]  /*d5a0*/  HMMA.16816.F32 R12, R44.reuse, R20, R12 ;  /* 0x000000142c0c723c */ /* 0x040fe6000000180c */
[----:B------:R-:W-:Y:S01]  /*d5b0*/  FFMA.FTZ R20, R171, R3, -R68 ;  /* 0x00000003ab147223 */ /* 0x000fe20000010844 */
[----:B------:R-:W-:Y:S03]  /*d5c0*/  FMUL.FTZ R21, R0, R153 ;  /* 0x0000009900157220 */ /* 0x000fe60000410000 */
[----:B------:R2:W5:Y:S01]  /*d5d0*/  MUFU.EX2 R130, R20 ;  /* 0x0000001400827308 */ /* 0x0005620000000800 */
[C---:B------:R-:W-:Y:S03]  /*d5e0*/  HMMA.16816.F32 R16, R44.reuse, R22, R16 ;  /* 0x000000162c10723c */ /* 0x040fe60000001810 */
[C---:B------:R-:W-:Y:S01]  /*d5f0*/  FMUL.FTZ R22, R36.reuse, R154 ;  /* 0x0000009a24167220 */ /* 0x040fe20000410000 */
[----:B------:R-:W-:Y:S01]  /*d600*/  FMUL.FTZ R23, R36, R155 ;  /* 0x0000009b24177220 */ /* 0x000fe20000410000 */
[-C--:B--2---:R-:W-:Y:S04]  /*d610*/  FFMA.FTZ R20, R179, R3.reuse, -R70 ;  /* 0x00000003b3147223 */ /* 0x084fe80000010846 */
[----:B------:R2:W4:Y:S02]  /*d620*/  MUFU.EX2 R120, R20 ;  /* 0x0000001400787308 */ /* 0x0005240000000800 */
[----:B--2---:R-:W-:Y:S07]  /*d630*/  FMUL.FTZ R20, R0, R152 ;  /* 0x0000009800147220 */ /* 0x004fee0000410000 */
[C---:B------:R-:W-:Y:S03]  /*d640*/  HMMA.16816.F32 R20, R44.reuse, R28, R20 ;  /* 0x0000001c2c14723c */ /* 0x040fe60000001814 */
[----:B------:R-:W-:Y:S01]  /*d650*/  FFMA.FTZ R28, R180, R3, -R68 ;  /* 0x00000003b41c7223 */ /* 0x000fe20000010844 */
[----:B------:R-:W-:Y:S03]  /*d660*/  FMUL.FTZ R29, R0, R161 ;  /* 0x000000a1001d7220 */ /* 0x000fe60000410000 */
[----:B------:R2:W1:Y:S01]  /*d670*/  MUFU.EX2 R119, R28 ;  /* 0x0000001c00777308 */ /* 0x0004620000000800 */
[C---:B------:R-:W-:Y:S03]  /*d680*/  HMMA.16816.F32 R24, R44.reuse, R30, R24 ;  /* 0x0000001e2c18723c */ /* 0x040fe60000001818 */
[C---:B------:R-:W-:Y:S01]  /*d690*/  FMUL.FTZ R30, R36.reuse, R162 ;  /* 0x000000a2241e7220 */ /* 0x040fe20000410000 */
[----:B------:R-:W-:Y:S01]  /*d6a0*/  FMUL.FTZ R31, R36, R163 ;  /* 0x000000a3241f7220 */ /* 0x000fe20000410000 */
[----:B--2---:R-:W-:Y:S07]  /*d6b0*/  FMUL.FTZ R28, R0, R160 ;  /* 0x000000a0001c7220 */ /* 0x004fee0000410000 */
[C---:B---3--:R-:W-:Y:S08]  /*d6c0*/  HMMA.16816.F32 R28, R44.reuse, R48, R28 ;  /* 0x000000302c1c723c */ /* 0x048ff0000000181c */
[----:B------:R-:W-:Y:S01]  /*d6d0*/  HMMA.16816.F32 R32, R44, R50, R32 ;  /* 0x000000322c20723c */ /* 0x000fe20000001820 */
[----:B------:R-:W2:Y:S02]  /*d6e0*/  LDSM.16.MT88.4 R48, [R43+0x800] ;  /* 0x000800002b30783b */ /* 0x000ea40000004200 */
[----:B-----5:R-:W-:Y:S02]  /*d6f0*/  F2FP.F16.F32.PACK_AB R44, R130, R126 ;  /* 0x0000007e822c723e */ /* 0x020fe400000000ff */
[----:B----4-:R-:W-:Y:S02]  /*d700*/  F2FP.F16.F32.PACK_AB R45, R127, R120 ;  /* 0x000000787f2d723e */ /* 0x010fe400000000ff */
[----:B-1----:R-:W-:Y:S02]  /*d710*/  F2FP.F16.F32.PACK_AB R46, R119, R121 ;  /* 0x00000079772e723e */ /* 0x002fe400000000ff */
[----:B------:R-:W-:Y:S07]  /*d720*/  F2FP.F16.F32.PACK_AB R47, R230, R124 ;  /* 0x0000007ce62f723e */ /* 0x000fee00000000ff */
[C---:B------:R-:W-:Y:S03]  /*d730*/  HMMA.16816.F32 R4, R44.reuse, R52, R4 ;  /* 0x000000342c04723c */ /* 0x040fe60000001804 */
[-C--:B------:R-:W-:Y:S04]  /*d740*/  FFMA.FTZ R52, R186, R3.reuse, -R70 ;  /* 0x00000003ba347223 */ /* 0x080fe80000010846 */
[----:B------:R1:W-:Y:S01]  /*d750*/  MUFU.EX2 R217, R52 ;  /* 0x0000003400d97308 */ /* 0x0003e20000000800 */
[C---:B------:R-:W-:Y:S08]  /*d760*/  HMMA.16816.F32 R8, R44.reuse, R54, R8 ;  /* 0x000000362c08723c */ /* 0x040ff00000001808 */
[C---:B------:R-:W-:Y:S03]  /*d770*/  HMMA.16816.F32 R12, R44.reuse, R56, R12 ;  /* 0x000000382c0c723c */ /* 0x040fe6000000180c */
[-C--:B------:R-:W-:Y:S04]  /*d780*/  FFMA.FTZ R56, R190, R3.reuse, -R68 ;  /* 0x00000003be387223 */ /* 0x080fe80000010844 */
[----:B------:R3:W-:Y:S01]  /*d790*/  MUFU.EX2 R190, R56 ;  /* 0x0000003800be7308 */ /* 0x0007e20000000800 */
[C---:B------:R-:W-:Y:S03]  /*d7a0*/  HMMA.16816.F32 R16, R44.reuse, R58, R16 ;  /* 0x0000003a2c10723c */ /* 0x040fe60000001810 */
[-CC-:B-1----:R-:W-:Y:S06]  /*d7b0*/  FFMA.FTZ R52, R188, R3.reuse, -R70.reuse ;  /* 0x00000003bc347223 */ /* 0x182fec0000010846 */
[----:B------:R1:W4:Y:S01]  /*d7c0*/  MUFU.EX2 R188, R52 ;  /* 0x0000003400bc7308 */ /* 0x0003220000000800 */
[C---:B--2---:R-:W-:Y:S03]  /*d7d0*/  HMMA.16816.F32 R20, R44.reuse, R48, R20 ;  /* 0x000000302c14723c */ /* 0x044fe60000001814 */
[--C-:B------:R-:W-:Y:S01]  /*d7e0*/  FFMA.FTZ R48, R191, R3, -R70.reuse ;  /* 0x00000003bf307223 */ /* 0x100fe20000010846 */
[----:B------:R-:W-:Y:S05]  /*d7f0*/  MOV R191, R173 ;  /* 0x000000ad00bf7202 */ /* 0x000fea0000000f00 */
[----:B------:R2:W-:Y:S01]  /*d800*/  MUFU.EX2 R186, R48 ;  /* 0x0000003000ba7308 */ /* 0x0005e20000000800 */
[C---:B------:R-:W-:Y:S03]  /*d810*/  HMMA.16816.F32 R24, R44.reuse, R50, R24 ;  /* 0x000000322c18723c */ /* 0x040fe60000001818 */
[-C--:B---3--:R-:W-:Y:S01]  /*d820*/  FFMA.FTZ R56, R189, R3.reuse, -R70 ;  /* 0x00000003bd387223 */ /* 0x088fe20000010846 */
[----:B------:R-:W-:Y:S04]  /*d830*/  MOV R189, R172 ;  /* 0x000000ac00bd7202 */ /* 0x000fe80000000f00 */
[C---:B------:R-:W-:Y:S03]  /*d840*/  HMMA.16816.F32 R28, R44.reuse, R60, R28 ;  /* 0x0000003c2c1c723c */ /* 0x040fe6000000181c */
[-CC-:B-1----:R-:W-:Y:S01]  /*d850*/  FFMA.FTZ R52, R187, R3.reuse, -R68.reuse ;  /* 0x00000003bb347223 */ /* 0x182fe20000010844 */
[--C-:B------:R-:W-:Y:S01]  /*d860*/  FFMA.FTZ R60, R192, R3, -R68.reuse ;  /* 0x00000003c03c7223 */ /* 0x100fe20000010844 */
[----:B------:R-:W1:Y:S01]  /*d870*/  MUFU.EX2 R187, R56 ;  /* 0x0000003800bb7308 */ /* 0x000e620000000800 */
[----:B------:R-:W-:Y:S02]  /*d880*/  MOV R192, R174 ;  /* 0x000000ae00c07202 */ /* 0x000fe40000000f00 */
[----:B------:R-:W-:Y:S01]  /*d890*/  HMMA.16816.F32 R32, R44, R62, R32 ;  /* 0x0000003e2c20723c */ /* 0x000fe20000001820 */
[----:B--2---:R-:W-:Y:S02]  /*d8a0*/  LDSM.16.MT88.4 R48, [R43+0x1000] ;  /* 0x001000002b30783b */ /* 0x004fe40000004200 */
[----:B------:R-:W-:Y:S04]  /*d8b0*/  F2FP.F16.F32.PACK_AB R44, R225, R219 ;  /* 0x000000dbe12c723e */ /* 0x000fe800000000ff */
[----:B------:R-:W2:Y:S01]  /*d8c0*/  MUFU.EX2 R218, R52 ;  /* 0x0000003400da7308 */ /* 0x000ea20000000800 */
[----:B----4-:R-:W-:Y:S09]  /*d8d0*/  F2FP.F16.F32.PACK_AB R45, R188, R217 ;  /* 0x000000d9bc2d723e */ /* 0x010ff200000000ff */
[----:B------:R3:W-:Y:S01]  /*d8e0*/  MUFU.EX2 R184, R60 ;  /* 0x0000003c00b87308 */ /* 0x0007e20000000800 */
[----:B-1----:R-:W-:Y:S01]  /*d8f0*/  F2FP.F16.F32.PACK_AB R47, R186, R187 ;  /* 0x000000bbba2f723e */ /* 0x002fe200000000ff */
[----:B------:R-:W-:Y:S01]  /*d900*/  LDSM.16.MT88.4 R56, [R64+0xb000] ;  /* 0x00b000004038783b */ /* 0x000fe20000004200 */
[----:B--2---:R-:W-:Y:S07]  /*d910*/  F2FP.F16.F32.PACK_AB R46, R190, R218 ;  /* 0x000000dabe2e723e */ /* 0x004fee00000000ff */
[----:B------:R-:W1:Y:S01]  /*d920*/  LDSM.16.MT88.4 R52, [R2+0xb000] ;  /* 0x00b000000234783b */ /* 0x000e620000004200 */
[----:B---3--:R-:W-:Y:S01]  /*d930*/  FFMA.FTZ R60, R193, R3, -R68 ;  /* 0x00000003c13c7223 */ /* 0x008fe20000010844 */
[----:B------:R-:W-:Y:S03]  /*d940*/  MOV R193, R175 ;  /* 0x000000af00c17202 */ /* 0x000fe60000000f00 */
[----:B------:R2:W3:Y:S03]  /*d950*/  MUFU.EX2 R185, R60 ;  /* 0x0000003c00b97308 */ /* 0x0004e60000000800 */
[----:B--2---:R-:W2:Y:S01]  /*d960*/  LDSM.16.MT88.4 R60, [R65+0x1000] ;  /* 0x00100000413c783b */ /* 0x004ea20000004200 */
[C---:B-1----:R-:W-:Y:S03]  /*d970*/  HMMA.16816.F32 R4, R44.reuse, R52, R4 ;  /* 0x000000342c04723c */ /* 0x042fe60000001804 */
[-C--:B------:R-:W-:Y:S01]  /*d980*/  FFMA.FTZ R52, R194, R3.reuse, -R70 ;  /* 0x00000003c2347223 */ /* 0x080fe20000010846 */
[----:B------:R-:W-:Y:S03]  /*d990*/  MOV R194, R168 ;  /* 0x000000a800c27202 */ /* 0x000fe60000000f00 */
[----:B------:R1:W-:Y:S01]  /*d9a0*/  MUFU.EX2 R182, R52 ;  /* 0x0000003400b67308 */ /* 0x0003e20000000800 */
[C---:B------:R-:W-:Y:S08]  /*d9b0*/  HMMA.16816.F32 R8, R44.reuse, R54, R8 ;  /* 0x000000362c08723c */ /* 0x040ff00000001808 */
[C---:B------:R-:W-:Y:S03]  /*d9c0*/  HMMA.16816.F32 R12, R44.reuse, R56, R12 ;  /* 0x000000382c0c723c */ /* 0x040fe6000000180c */
[----:B------:R-:W-:Y:S01]  /*d9d0*/  FFMA.FTZ R56, R198, R3, -R68 ;  /* 0x00000003c6387223 */ /* 0x000fe20000010844 */
[----:B------:R-:W-:Y:S03]  /*d9e0*/  MOV R198, R121 ;  /* 0x0000007900c67202 */ /* 0x000fe60000000f00 */
[----:B------:R4:W-:Y:S01]  /*d9f0*/  MUFU.EX2 R180, R56 ;  /* 0x0000003800b47308 */ /* 0x0009e20000000800 */
[C---:B------:R-:W-:Y:S03]  /*da00*/  HMMA.16816.F32 R16, R44.reuse, R58, R16 ;  /* 0x0000003a2c10723c */ /* 0x040fe60000001810 */
[--C-:B-1----:R-:W-:Y:S01]  /*da10*/  FFMA.FTZ R52, R196, R3, -R70.reuse ;  /* 0x00000003c4347223 */ /* 0x102fe20000010846 */
[----:B------:R-:W-:Y:S05]  /*da20*/  MOV R196, R133 ;  /* 0x0000008500c47202 */ /* 0x000fea0000000f00 */
[----:B------:R1:W5:Y:S01]  /*da30*/  MUFU.EX2 R181, R52 ;  /* 0x0000003400b57308 */ /* 0x0003620000000800 */
[C---:B------:R-:W-:Y:S03]  /*da40*/  HMMA.16816.F32 R20, R44.reuse, R48, R20 ;  /* 0x000000302c14723c */ /* 0x040fe60000001814 */
[-CC-:B------:R-:W-:Y:S01]  /*da50*/  FFMA.FTZ R48, R199, R3.reuse, -R70.reuse ;  /* 0x00000003c7307223 */ /* 0x180fe20000010846 */
[----:B------:R-:W-:Y:S05]  /*da60*/  MOV R199, R130 ;  /* 0x0000008200c77202 */ /* 0x000fea0000000f00 */
[----:B------:R3:W-:Y:S01]  /*da70*/  MUFU.EX2 R176, R48 ;  /* 0x0000003000b07308 */ /* 0x0007e20000000800 */
[C---:B------:R-:W-:Y:S03]  /*da80*/  HMMA.16816.F32 R24, R44.reuse, R50, R24 ;  /* 0x000000322c18723c */ /* 0x040fe60000001818 */
[-C--:B----4-:R-:W-:Y:S01]  /*da90*/  FFMA.FTZ R56, R197, R3.reuse, -R70 ;  /* 0x00000003c5387223 */ /* 0x090fe20000010846 */
[----:B------:R-:W-:Y:S05]  /*daa0*/  MOV R197, R124 ;  /* 0x0000007c00c57202 */ /* 0x000fea0000000f00 */
[----:B------:R-:W4:Y:S01]  /*dab0*/  MUFU.EX2 R179, R56 ;  /* 0x0000003800b37308 */ /* 0x000f220000000800 */
[C---:B--2---:R-:W-:Y:S03]  /*dac0*/  HMMA.16816.F32 R28, R44.reuse, R60, R28 ;  /* 0x0000003c2c1c723c */ /* 0x044fe6000000181c */
[-CC-:B-1----:R-:W-:Y:S01]  /*dad0*/  FFMA.FTZ R52, R195, R3.reuse, -R68.reuse ;  /* 0x00000003c3347223 */ /* 0x182fe20000010844 */
[--C-:B------:R-:W-:Y:S01]  /*dae0*/  FFMA.FTZ R60, R200, R3, -R68.reuse ;  /* 0x00000003c83c7223 */ /* 0x100fe20000010844 */
[----:B------:R-:W-:Y:S04]  /*daf0*/  MOV R200, R127 ;  /* 0x0000007f00c87202 */ /* 0x000fe80000000f00 */
[----:B------:R-:W1:Y:S01]  /*db00*/  MUFU.EX2 R183, R52 ;  /* 0x0000003400b77308 */ /* 0x000e620000000800 */
[----:B------:R-:W-:Y:S01]  /*db10*/  HMMA.16816.F32 R32, R44, R62, R32 ;  /* 0x0000003e2c20723c */ /* 0x000fe20000001820 */
[----:B---3--:R-:W-:Y:S02]  /*db20*/  LDSM.16.MT88.4 R48, [R43+0x1800] ;  /* 0x001800002b30783b */ /* 0x008fe40000004200 */
[----:B------:R-:W-:Y:S02]  /*db30*/  F2FP.F16.F32.PACK_AB R44, R185, R184 ;  /* 0x000000b8b92c723e */ /* 0x000fe400000000ff */
[----:B-----5:R-:W-:Y:S04]  /*db40*/  F2FP.F16.F32.PACK_AB R45, R181, R182 ;  /* 0x000000b6b52d723e */ /* 0x020fe800000000ff */
[----:B------:R2:W-:Y:S01]  /*db50*/  MUFU.EX2 R177, R60 ;  /* 0x0000003c00b17308 */ /* 0x0005e20000000800 */
[----:B----4-:R-:W-:Y:S01]  /*db60*/  F2FP.F16.F32.PACK_AB R47, R176, R179 ;  /* 0x000000b3b02f723e */ /* 0x010fe200000000ff */
[----:B------:R-:W-:Y:S01]  /*db70*/  LDSM.16.MT88.4 R56, [R64+0xb800] ;  /* 0x00b800004038783b */ /* 0x000fe20000004200 */
[----:B------:R-:W-:Y:S02]  /*db80*/  MOV R195, R119 ;  /* 0x0000007700c37202 */ /* 0x000fe40000000f00 */
[----:B-1----:R-:W-:Y:S05]  /*db90*/  F2FP.F16.F32.PACK_AB R46, R180, R183 ;  /* 0x000000b7b42e723e */ /* 0x002fea00000000ff */
[----:B------:R-:W1:Y:S01]  /*dba0*/  LDSM.16.MT88.4 R52, [R2+0xb800] ;  /* 0x00b800000234783b */ /* 0x000e620000004200 */
[-C--:B--2---:R-:W-:Y:S01]  /*dbb0*/  FFMA.FTZ R60, R201, R3.reuse, -R68 ;  /* 0x00000003c93c7223 */ /* 0x084fe20000010844 */
[----:B------:R-:W-:Y:S03]  /*dbc0*/  MOV R201, R126 ;  /* 0x0000007e00c97202 */ /* 0x000fe60000000f00 */
[----:B------:R2:W3:Y:S03]  /*dbd0*/  MUFU.EX2 R178, R60 ;  /* 0x0000003c00b27308 */ /* 0x0004e60000000800 */
[----:B--2---:R-:W2:Y:S01]  /*dbe0*/  LDSM.16.MT88.4 R60, [R65+0x1800] ;  /* 0x00180000413c783b */ /* 0x004ea20000004200 */
[C---:B-1----:R-:W-:Y:S03]  /*dbf0*/  HMMA.16816.F32 R4, R44.reuse, R52, R4 ;  /* 0x000000342c04723c */ /* 0x042fe60000001804 */
[----:B------:R-:W-:Y:S01]  /*dc00*/  FFMA.FTZ R52, R202, R3, -R70 ;  /* 0x00000003ca347223 */ /* 0x000fe20000010846 */
        /* <DEDUP_REMOVED lines=8> */
[-CC-:B-1----:R-:W-:Y:S01]  /*dc90*/  FFMA.FTZ R52, R204, R3.reuse, -R70.reuse ;  /* 0x00000003cc347223 */ /* 0x182fe20000010846 */
[----:B------:R-:W-:Y:S05]  /*dca0*/  MOV R204, R120 ;  /* 0x0000007800cc7202 */ /* 0x000fea0000000f00 */
[----:B------:R1:W5:Y:S01]  /*dcb0*/  MUFU.EX2 R172, R52 ;  /* 0x0000003400ac7308 */ /* 0x0003620000000800 */
[C---:B------:R-:W-:Y:S03]  /*dcc0*/  HMMA.16816.F32 R20, R44.reuse, R48, R20 ;  /* 0x000000302c14723c */ /* 0x040fe60000001814 */
[-CC-:B------:R-:W-:Y:S01]  /*dcd0*/  FFMA.FTZ R48, R207, R3.reuse, -R70.reuse ;  /* 0x00000003cf307223 */ /* 0x180fe20000010846 */
[----:B------:R-:W-:Y:S05]  /*dce0*/  MOV R207, R108 ;  /* 0x0000006c00cf7202 */ /* 0x000fea0000000f00 */
[----:B------:R3:W-:Y:S01]  /*dcf0*/  MUFU.EX2 R169, R48 ;  /* 0x0000003000a97308 */ /* 0x0007e20000000800 */
[C---:B------:R-:W-:Y:S03]  /*dd00*/  HMMA.16816.F32 R24, R44.reuse, R50, R24 ;  /* 0x000000322c18723c */ /* 0x040fe60000001818 */
[----:B----4-:R-:W-:Y:S01]  /*dd10*/  FFMA.FTZ R56, R205, R3, -R70 ;  /* 0x00000003cd387223 */ /* 0x010fe20000010846 */
        /* <DEDUP_REMOVED lines=17> */
[----:B--2---:R-:W-:Y:S01]  /*de30*/  FFMA.FTZ R60, R209, R3, -R68 ;  /* 0x00000003d13c7223 */ /* 0x004fe20000010844 */
[----:B------:R-:W-:Y:S03]  /*de40*/  MOV R209, R131 ;  /* 0x0000008300d17202 */ /* 0x000fe60000000f00 */
[----:B------:R2:W3:Y:S03]  /*de50*/  MUFU.EX2 R170, R60 ;  /* 0x0000003c00aa7308 */ /* 0x0004e60000000800 */
[----:B--2---:R-:W2:Y:S01]  /*de60*/  LDSM.16.MT88.4 R60, [R65+0x2000] ;  /* 0x00200000413c783b */ /* 0x004ea20000004200 */
[C---:B-1----:R-:W-:Y:S03]  /*de70*/  HMMA.16816.F32 R4, R44.reuse, R52, R4 ;  /* 0x000000342c04723c */ /* 0x042fe60000001804 */
[-C--:B------:R-:W-:Y:S04]  /*de80*/  FFMA.FTZ R52, R210, R3.reuse, -R70 ;  /* 0x00000003d2347223 */ /* 0x080fe80000010846 */
[----:B------:R-:W4:Y:S01]  /*de90*/  LDL.LU R210, [R1+0x18] ;  /* 0x0000180001d27983 */ /* 0x000f220000300800 */
        /* <DEDUP_REMOVED lines=9> */
[----:B------:R1:W3:Y:S01]  /*df30*/  MUFU.EX2 R164, R52 ;  /* 0x0000003400a47308 */ /* 0x0002e20000000800 */
[C---:B------:R-:W-:Y:S03]  /*df40*/  HMMA.16816.F32 R20, R44.reuse, R48, R20 ;  /* 0x000000302c14723c */ /* 0x040fe60000001814 */
[-CC-:B------:R-:W-:Y:S06]  /*df50*/  FFMA.FTZ R48, R215, R3.reuse, -R70.reuse ;  /* 0x00000003d7307223 */ /* 0x180fec0000010846 */
[----:B------:R3:W-:Y:S01]  /*df60*/  MUFU.EX2 R161, R48 ;  /* 0x0000003000a17308 */ /* 0x0007e20000000800 */
[C---:B------:R-:W-:Y:S03]  /*df70*/  HMMA.16816.F32 R24, R44.reuse, R50, R24 ;  /* 0x000000322c18723c */ /* 0x040fe60000001818 */
[-C--:B-----5:R-:W-:Y:S06]  /*df80*/  FFMA.FTZ R56, R213, R3.reuse, -R70 ;  /* 0x00000003d5387223 */ /* 0x0a0fec0000010846 */
[----:B------:R-:W5:Y:S01]  /*df90*/  MUFU.EX2 R163, R56 ;  /* 0x0000003800a37308 */ /* 0x000f620000000800 */
[C---:B--2---:R-:W-:Y:S03]  /*dfa0*/  HMMA.16816.F32 R28, R44.reuse, R60, R28 ;  /* 0x0000003c2c1c723c */ /* 0x044fe6000000181c */
[-CC-:B-1----:R-:W-:Y:S01]  /*dfb0*/  FFMA.FTZ R52, R211, R3.reuse, -R68.reuse ;  /* 0x00000003d3347223 */ /* 0x182fe20000010844 */
[--C-:B------:R-:W-:Y:S01]  /*dfc0*/  FFMA.FTZ R60, R220, R3, -R68.reuse ;  /* 0x00000003dc3c7223 */ /* 0x100fe20000010844 */
[----:B------:R-:W2:Y:S04]  /*dfd0*/  LDL.LU R211, [R1+0x1c] ;  /* 0x00001c0001d37983 */ /* 0x000ea80000300800 */
[----:B------:R-:W1:Y:S01]  /*dfe0*/  MUFU.EX2 R166, R52 ;  /* 0x0000003400a67308 */ /* 0x000e620000000800 */
[----:B------:R-:W-:Y:S01]  /*dff0*/  HMMA.16816.F32 R32, R44, R62, R32 ;  /* 0x0000003e2c20723c */ /* 0x000fe20000001820 */
[----:B---3--:R-:W-:Y:S02]  /*e000*/  LDSM.16.MT88.4 R48, [R43+0x2800] ;  /* 0x002800002b30783b */ /* 0x008fe40000004200 */
[----:B------:R-:W-:Y:S02]  /*e010*/  F2FP.F16.F32.PACK_AB R44, R170, R168 ;  /* 0x000000a8aa2c723e */ /* 0x000fe400000000ff */
[----:B------:R-:W-:Y:S04]  /*e020*/  F2FP.F16.F32.PACK_AB R45, R164, R167 ;  /* 0x000000a7a42d723e */ /* 0x000fe800000000ff */
[----:B------:R3:W-:Y:S01]  /*e030*/  MUFU.EX2 R160, R60 ;  /* 0x0000003c00a07308 */ /* 0x0007e20000000800 */
[----:B-----5:R-:W-:Y:S01]  /*e040*/  F2FP.F16.F32.PACK_AB R47, R161, R163 ;  /* 0x000000a3a12f723e */ /* 0x020fe200000000ff */
[----:B------:R-:W-:Y:S01]  /*e050*/  LDSM.16.MT88.4 R56, [R64+0xc800] ;  /* 0x00c800004038783b */ /* 0x000fe20000004200 */
[----:B-1----:R-:W-:Y:S07]  /*e060*/  F2FP.F16.F32.PACK_AB R46, R165, R166 ;  /* 0x000000a6a52e723e */ /* 0x002fee00000000ff */
[----:B------:R-:W1:Y:S01]  /*e070*/  LDSM.16.MT88.4 R52, [R2+0xc800] ;  /* 0x00c800000234783b */ /* 0x000e620000004200 */
[-C--:B---3--:R-:W-:Y:S04]  /*e080*/  FFMA.FTZ R60, R221, R3.reuse, -R68 ;  /* 0x00000003dd3c7223 */ /* 0x088fe80000010844 */
[----:B------:R3:W-:Y:S03]  /*e090*/  MUFU.EX2 R162, R60 ;  /* 0x0000003c00a27308 */ /* 0x0007e60000000800 */
[----:B---3--:R-:W3:Y:S01]  /*e0a0*/  LDSM.16.MT88.4 R60, [R65+0x2800] ;  /* 0x00280000413c783b */ /* 0x008ee20000004200 */
[C---:B-1----:R-:W-:Y:S03]  /*e0b0*/  HMMA.16816.F32 R4, R44.reuse, R52, R4 ;  /* 0x000000342c04723c */ /* 0x042fe60000001804 */
        /* <DEDUP_REMOVED lines=8> */
[----:B------:R1:W1:Y:S01]  /*e140*/  MUFU.EX2 R156, R52 ;  /* 0x00000034009c7308 */ /* 0x0002620000000800 */
[C---:B------:R-:W-:Y:S03]  /*e150*/  HMMA.16816.F32 R20, R44.reuse, R48, R20 ;  /* 0x000000302c14723c */ /* 0x040fe60000001814 */
[-CC-:B------:R-:W-:Y:S06]  /*e160*/  FFMA.FTZ R48, R237, R3.reuse, -R70.reuse ;  /* 0x00000003ed307223 */ /* 0x180fec0000010846 */
[----:B------:R1:W-:Y:S01]  /*e170*/  MUFU.EX2 R154, R48 ;  /* 0x00000030009a7308 */ /* 0x0003e20000000800 */
[C---:B------:R-:W-:Y:S03]  /*e180*/  HMMA.16816.F32 R24, R44.reuse, R50, R24 ;  /* 0x000000322c18723c */ /* 0x040fe60000001818 */
[-C--:B-----5:R-:W-:Y:S06]  /*e190*/  FFMA.FTZ R56, R235, R3.reuse, -R70 ;  /* 0x00000003eb387223 */ /* 0x0a0fec0000010846 */
[----:B------:R-:W5:Y:S01]  /*e1a0*/  MUFU.EX2 R155, R56 ;  /* 0x00000038009b7308 */ /* 0x000f620000000800 */
[C---:B---3--:R-:W-:Y:S03]  /*e1b0*/  HMMA.16816.F32 R28, R44.reuse, R60, R28 ;  /* 0x0000003c2c1c723c */ /* 0x048fe6000000181c */
[-CC-:B-1----:R-:W-:Y:S01]  /*e1c0*/  FFMA.FTZ R52, R223, R3.reuse, -R68.reuse ;  /* 0x00000003df347223 */ /* 0x182fe20000010844 */
[--C-:B------:R-:W-:Y:S05]  /*e1d0*/  FFMA.FTZ R60, R238, R3, -R68.reuse ;  /* 0x00000003ee3c7223 */ /* 0x100fea0000010844 */
[----:B------:R-:W1:Y:S01]  /*e1e0*/  MUFU.EX2 R159, R52 ;  /* 0x00000034009f7308 */ /* 0x000e620000000800 */
[----:B------:R-:W-:Y:S01]  /*e1f0*/  HMMA.16816.F32 R32, R44, R62, R32 ;  /* 0x0000003e2c20723c */ /* 0x000fe20000001820 */
[----:B------:R-:W-:Y:S02]  /*e200*/  LDSM.16.MT88.4 R48, [R43+0x3000] ;  /* 0x003000002b30783b */ /* 0x000fe40000004200 */
        /* <DEDUP_REMOVED lines=31> */
[----:B----4-:R-:W-:Y:S02]  /*e400*/  LDSM.16.MT88.4 R48, [R43+0x3800] ;  /* 0x003800002b30783b */ /* 0x010fe40000004200 */
        /* <DEDUP_REMOVED lines=19> */
[----:B------:R1:W5:Y:S01]  /*e540*/  MUFU.EX2 R140, R52 ;  /* 0x00000034008c7308 */ /* 0x0003620000000800 */
[C---:B------:R-:W-:Y:S03]  /*e550*/  HMMA.16816.F32 R20, R44.reuse, R48, R20 ;  /* 0x000000302c14723c */ /* 0x040fe60000001814 */
[-CC-:B------:R-:W-:Y:S06]  /*e560*/  FFMA.FTZ R48, R75, R3.reuse, -R70.reuse ;  /* 0x000000034b307223 */ /* 0x180fec0000010846 */
[----:B------:R2:W-:Y:S01]  /*e570*/  MUFU.EX2 R139, R48 ;  /* 0x00000030008b7308 */ /* 0x0005e20000000800 */
[C---:B------:R-:W-:Y:S03]  /*e580*/  HMMA.16816.F32 R24, R44.reuse, R50, R24 ;  /* 0x000000322c18723c */ /* 0x040fe60000001818 */
[-C--:B----4-:R-:W-:Y:S06]  /*e590*/  FFMA.FTZ R56, R74, R3.reuse, -R70 ;  /* 0x000000034a387223 */ /* 0x090fec0000010846 */
[----:B------:R-:W4:Y:S01]  /*e5a0*/  MUFU.EX2 R138, R56 ;  /* 0x00000038008a7308 */ /* 0x000f220000000800 */
[C---:B---3--:R-:W-:Y:S03]  /*e5b0*/  HMMA.16816.F32 R28, R44.reuse, R60, R28 ;  /* 0x0000003c2c1c723c */ /* 0x048fe6000000181c */
[-CC-:B-1----:R-:W-:Y:S01]  /*e5c0*/  FFMA.FTZ R52, R72, R3.reuse, -R68.reuse ;  /* 0x0000000348347223 */ /* 0x182fe20000010844 */
[--C-:B------:R-:W-:Y:S05]  /*e5d0*/  FFMA.FTZ R60, R76, R3, -R68.reuse ;  /* 0x000000034c3c7223 */ /* 0x100fea0000010844 */
[----:B------:R-:W1:Y:S01]  /*e5e0*/  MUFU.EX2 R143, R52 ;  /* 0x00000034008f7308 */ /* 0x000e620000000800 */
[----:B------:R-:W-:Y:S01]  /*e5f0*/  HMMA.16816.F32 R32, R44, R62, R32 ;  /* 0x0000003e2c20723c */ /* 0x000fe20000001820 */
[----:B--2---:R-:W-:Y:S02]  /*e600*/  LDSM.16.MT88.4 R48, [R43+0x4000] ;  /* 0x004000002b30783b */ /* 0x004fe40000004200 */
[----:B-----5:R-:W-:Y:S02]  /*e610*/  F2FP.F16.F32.PACK_AB R45, R140, R142 ;  /* 0x0000008e8c2d723e */ /* 0x020fe400000000ff */
[----:B------:R-:W-:Y:S04]  /*e620*/  F2FP.F16.F32.PACK_AB R44, R146, R144 ;  /* 0x00000090922c723e */ /* 0x000fe800000000ff */
[----:B------:R2:W-:Y:S01]  /*e630*/  MUFU.EX2 R136, R60 ;  /* 0x0000003c00887308 */ /* 0x0005e20000000800 */
[----:B----4-:R-:W-:Y:S01]  /*e640*/  F2FP.F16.F32.PACK_AB R47, R139, R138 ;  /* 0x0000008a8b2f723e */ /* 0x010fe200000000ff */
[----:B------:R-:W-:Y:S01]  /*e650*/  LDSM.16.MT88.4 R56, [R64+0xe000] ;  /* 0x00e000004038783b */ /* 0x000fe20000004200 */
[----:B-1----:R-:W-:Y:S07]  /*e660*/  F2FP.F16.F32.PACK_AB R46, R141, R143 ;  /* 0x0000008f8d2e723e */ /* 0x002fee00000000ff */
[----:B------:R-:W1:Y:S01]  /*e670*/  LDSM.16.MT88.4 R52, [R2+0xe000] ;  /* 0x00e000000234783b */ /* 0x000e620000004200 */
[-C--:B--2---:R-:W-:Y:S04]  /*e680*/  FFMA.FTZ R60, R77, R3.reuse, -R68 ;  /* 0x000000034d3c7223 */ /* 0x084fe80000010844 */
[----:B------:R2:W3:Y:S03]  /*e690*/  MUFU.EX2 R137, R60 ;  /* 0x0000003c00897308 */ /* 0x0004e60000000800 */
[----:B--2---:R-:W2:Y:S01]  /*e6a0*/  LDSM.16.MT88.4 R60, [R65+0x4000] ;  /* 0x00400000413c783b */ /* 0x004ea20000004200 */
        /* <DEDUP_REMOVED lines=16> */
[C---:B--2---:R-:W-:Y:S03]  /*e7b0*/  HMMA.16816.F32 R28, R44.reuse, R60, R28 ;  /* 0x0000003c2c1c723c */ /* 0x044fe6000000181c */
[-CC-:B-1----:R-:W-:Y:S01]  /*e7c0*/  FFMA.FTZ R52, R80, R3.reuse, -R68.reuse ;  /* 0x0000000350347223 */ /* 0x182fe20000010844 */
[--C-:B------:R-:W-:Y:S05]  /*e7d0*/  FFMA.FTZ R60, R84, R3, -R68.reuse ;  /* 0x00000003543c7223 */ /* 0x100fea0000010844 */
        /* <DEDUP_REMOVED lines=50> */
[-C--:B------:R-:W-:Y:S02]  /*eb00*/  FFMA.FTZ R56, R97, R3.reuse, -R68 ;  /* 0x0000000361387223 */ /* 0x080fe40000010844 */
[----:B------:R-:W4:Y:S03]  /*eb10*/  LDL.LU R97, [R1+0x14] ;  /* 0x0000140001617983 */ /* 0x000f260000300800 */
[C---:B------:R-:W-:Y:S03]  /*eb20*/  HMMA.16816.F32 R16, R44.reuse, R58, R16 ;  /* 0x0000003a2c10723c */ /* 0x040fe60000001810 */
[-CC-:B-1----:R-:W-:Y:S02]  /*eb30*/  FFMA.FTZ R52, R95, R3.reuse, -R70.reuse ;  /* 0x000000035f347223 */ /* 0x182fe40000010846 */
[----:B------:R1:W-:Y:S03]  /*eb40*/  MUFU.EX2 R95, R56 ;  /* 0x00000038005f7308 */ /* 0x0003e60000000800 */
[C---:B------:R-:W-:Y:S03]  /*eb50*/  HMMA.16816.F32 R20, R44.reuse, R48, R20 ;  /* 0x000000302c14723c */ /* 0x040fe60000001814 */
[-CC-:B------:R-:W-:Y:S04]  /*eb60*/  FFMA.FTZ R48, R247, R3.reuse, -R70.reuse ;  /* 0x00000003f7307223 */ /* 0x180fe80000010846 */
[----:B------:R5:W3:Y:S01]  /*eb70*/  MUFU.EX2 R94, R52 ;  /* 0x00000034005e7308 */ /* 0x000ae20000000800 */
[C---:B------:R-:W-:Y:S09]  /*eb80*/  HMMA.16816.F32 R24, R44.reuse, R50, R24 ;  /* 0x000000322c18723c */ /* 0x040ff20000001818 */
[----:B------:R3:W-:Y:S01]  /*eb90*/  MUFU.EX2 R92, R48 ;  /* 0x00000030005c7308 */ /* 0x0007e20000000800 */
[-C--:B-1----:R-:W-:Y:S01]  /*eba0*/  FFMA.FTZ R56, R98, R3.reuse, -R70 ;  /* 0x0000000362387223 */ /* 0x082fe20000010846 */
[C---:B--2---:R-:W-:Y:S03]  /*ebb0*/  HMMA.16816.F32 R28, R44.reuse, R60, R28 ;  /* 0x0000003c2c1c723c */ /* 0x044fe6000000181c */
[-CC-:B------:R-:W-:Y:S05]  /*ebc0*/  FFMA.FTZ R60, R100, R3.reuse, -R68.reuse ;  /* 0x00000003643c7223 */ /* 0x180fea0000010844 */
[----:B------:R-:W1:Y:S01]  /*ebd0*/  MUFU.EX2 R93, R56 ;  /* 0x00000038005d7308 */ /* 0x000e620000000800 */
[--C-:B-----5:R-:W-:Y:S01]  /*ebe0*/  FFMA.FTZ R52, R96, R3, -R68.reuse ;  /* 0x0000000360347223 */ /* 0x120fe20000010844 */
[----:B------:R-:W-:Y:S03]  /*ebf0*/  HMMA.16816.F32 R32, R44, R62, R32 ;  /* 0x0000003e2c20723c */ /* 0x000fe60000001820 */
[----:B---3--:R-:W-:Y:S05]  /*ec00*/  F2FP.F16.F32.PACK_AB R44, R108, R109 ;  /* 0x0000006d6c2c723e */ /* 0x008fea00000000ff */
[----:B------:R-:W2:Y:S01]  /*ec10*/  MUFU.EX2 R96, R52 ;  /* 0x0000003400607308 */ /* 0x000ea20000000800 */
[----:B------:R-:W-:Y:S01]  /*ec20*/  F2FP.F16.F32.PACK_AB R45, R94, R99 ;  /* 0x000000635e2d723e */ /* 0x000fe200000000ff */
[----:B------:R-:W-:Y:S08]  /*ec30*/  LDSM.16.MT88.4 R48, [R43+0x5800] ;  /* 0x005800002b30783b */ /* 0x000ff00000004200 */
[----:B------:R3:W-:Y:S01]  /*ec40*/  MUFU.EX2 R90, R60 ;  /* 0x0000003c005a7308 */ /* 0x0007e20000000800 */
[----:B-1----:R-:W-:Y:S01]  /*ec50*/  F2FP.F16.F32.PACK_AB R47, R92, R93 ;  /* 0x0000005d5c2f723e */ /* 0x002fe200000000ff */
[----:B------:R-:W-:Y:S01]  /*ec60*/  LDSM.16.MT88.4 R56, [R64+0xf800] ;  /* 0x00f800004038783b */ /* 0x000fe20000004200 */
[----:B--2---:R-:W-:Y:S07]  /*ec70*/  F2FP.F16.F32.PACK_AB R46, R95, R96 ;  /* 0x000000605f2e723e */ /* 0x004fee00000000ff */
[----:B------:R-:W1:Y:S01]  /*ec80*/  LDSM.16.MT88.4 R52, [R2+0xf800] ;  /* 0x00f800000234783b */ /* 0x000e620000004200 */
[-C--:B---3--:R-:W-:Y:S04]  /*ec90*/  FFMA.FTZ R60, R101, R3.reuse, -R68 ;  /* 0x00000003653c7223 */ /* 0x088fe80000010844 */
        /* <DEDUP_REMOVED lines=11> */
[----:B------:R1:W3:Y:S01]  /*ed50*/  MUFU.EX2 R86, R52 ;  /* 0x0000003400567308 */ /* 0x0002e20000000800 */
[C---:B------:R-:W-:Y:S03]  /*ed60*/  HMMA.16816.F32 R20, R44.reuse, R48, R20 ;  /* 0x000000302c14723c */ /* 0x040fe60000001814 */
[-C--:B------:R-:W-:Y:S06]  /*ed70*/  FFMA.FTZ R48, R106, R3.reuse, -R70 ;  /* 0x000000036a307223 */ /* 0x080fec0000010846 */
[----:B------:R3:W-:Y:S01]  /*ed80*/  MUFU.EX2 R85, R48 ;  /* 0x0000003000557308 */ /* 0x0007e20000000800 */
[C---:B------:R-:W-:Y:S01]  /*ed90*/  HMMA.16816.F32 R24, R44.reuse, R50, R24 ;  /* 0x000000322c18723c */ /* 0x040fe20000001818 */
[----:B-----5:R-:W-:Y:S07]  /*eda0*/  LDSM.16.MT88.4 R56, [R43+0x6000] ;  /* 0x006000002b38783b */ /* 0x020fee0000004200 */
[C---:B--2---:R-:W-:Y:S03]  /*edb0*/  HMMA.16816.F32 R28, R44.reuse, R60, R28 ;  /* 0x0000003c2c1c723c */ /* 0x044fe6000000181c */
[----:B-1----:R-:W-:Y:S01]  /*edc0*/  FFMA.FTZ R52, R104, R3, -R68 ;  /* 0x0000000368347223 */ /* 0x002fe20000010844 */
[----:B------:R-:W-:Y:S01]  /*edd0*/  FFMA.FTZ R60, R36, R211, R214 ;  /* 0x000000d3243c7223 */ /* 0x000fe200000100d6 */
[----:B------:R-:W-:Y:S01]  /*ede0*/  FFMA.FTZ R61, R0, R210, R212 ;  /* 0x000000d2003d7223 */ /* 0x000fe200000100d4 */
[-C--:B------:R-:W-:Y:S01]  /*edf0*/  FFMA.FTZ R36, R250, R3.reuse, -R68 ;  /* 0x00000003fa247223 */ /* 0x080fe20000010844 */
[----:B------:R1:W2:Y:S01]  /*ee00*/  MUFU.EX2 R88, R52 ;  /* 0x0000003400587308 */ /* 0x0002a20000000800 */
[----:B------:R-:W-:Y:S03]  /*ee10*/  HMMA.16816.F32 R32, R44, R62, R32 ;  /* 0x0000003e2c20723c */ /* 0x000fe60000001820 */
[----:B---3--:R-:W-:Y:S01]  /*ee20*/  FFMA.FTZ R48, R107, R3, -R70 ;  /* 0x000000036b307223 */ /* 0x008fe20000010846 */
[----:B------:R-:W-:Y:S01]  /*ee30*/  F2FP.F16.F32.PACK_AB R44, R91, R90 ;  /* 0x0000005a5b2c723e */ /* 0x000fe200000000ff */
[----:B------:R-:W-:Y:S01]  /*ee40*/  FADD.FTZ R0, R209, R60 ;  /* 0x0000003cd1007221 */ /* 0x000fe20000010000 */
[----:B------:R-:W-:Y:S03]  /*ee50*/  F2FP.F16.F32.PACK_AB R45, R86, R89 ;  /* 0x00000059562d723e */ /* 0x000fe600000000ff */
[----:B------:R3:W5:Y:S01]  /*ee60*/  MUFU.EX2 R84, R48 ;  /* 0x0000003000547308 */ /* 0x0007620000000800 */
[----:B------:R-:W-:Y:S01]  /*ee70*/  FFMA.FTZ R60, R202, R3, -R70 ;  /* 0x00000003ca3c7223 */ /* 0x000fe20000010846 */
[----:B------:R-:W-:Y:S01]  /*ee80*/  FADD.FTZ R0, R207, R0 ;  /* 0x00000000cf007221 */ /* 0x000fe20000010000 */
[----:B------:R-:W-:Y:S03]  /*ee90*/  FADD.FTZ R61, R208, R61 ;  /* 0x0000003dd03d7221 */ /* 0x000fe60000010000 */
[----:B------:R-:W-:Y:S04]  /*eea0*/  FADD.FTZ R0, R206, R0 ;  /* 0x00000000ce007221 */ /* 0x000fe80000010000 */
[----:B------:R5:W-:Y:S01]  /*eeb0*/  MUFU.EX2 R82, R36 ;  /* 0x0000002400527308 */ /* 0x000be20000000800 */
[----:B-1----:R-:W1:Y:S01]  /*eec0*/  LDSM.16.MT88.4 R52, [R2+0x10000] ;  /* 0x010000000234783b */ /* 0x002e620000004200 */
[----:B--2---:R-:W-:Y:S01]  /*eed0*/  F2FP.F16.F32.PACK_AB R46, R87, R88 ;  /* 0x00000058572e723e */ /* 0x004fe200000000ff */
[----:B------:R-:W-:Y:S04]  /*eee0*/  FADD.FTZ R0, R204, R0 ;  /* 0x00000000cc007221 */ /* 0x000fe80000010000 */
[----:B------:R-:W-:Y:S03]  /*eef0*/  FADD.FTZ R0, R200, R0 ;  /* 0x00000000c8007221 */ /* 0x000fe60000010000 */
[----:B------:R2:W-:Y:S01]  /*ef00*/  MUFU.EX2 R80, R60 ;  /* 0x0000003c00507308 */ /* 0x0005e20000000800 */
[----:B---3--:R-:W3:Y:S01]  /*ef10*/  LDSM.16.MT88.4 R48, [R64+0x10000] ;  /* 0x010000004030783b */ /* 0x008ee20000004200 */
[----:B-----5:R-:W-:Y:S01]  /*ef20*/  F2FP.F16.F32.PACK_AB R47, R84, R85 ;  /* 0x00000055542f723e */ /* 0x020fe200000000ff */
[----:B------:R-:W-:Y:S04]  /*ef30*/  FADD.FTZ R0, R197, R0 ;  /* 0x00000000c5007221 */ /* 0x000fe80000010000 */
[----:B------:R-:W-:Y:S01]  /*ef40*/  FADD.FTZ R0, R230, R0 ;  /* 0x00000000e6007221 */ /* 0x000fe20000010000 */
[-C--:B------:R-:W-:Y:S03]  /*ef50*/  FFMA.FTZ R36, R251, R3.reuse, -R68 ;  /* 0x00000003fb247223 */ /* 0x080fe60000010844 */
[----:B------:R-:W-:Y:S01]  /*ef60*/  FADD.FTZ R0, R217, R0 ;  /* 0x00000000d9007221 */ /* 0x000fe20000010000 */
[----:B------:R5:W3:Y:S03]  /*ef70*/  MUFU.EX2 R83, R36 ;  /* 0x0000002400537308 */ /* 0x000ae60000000800 */
[----:B------:R-:W-:Y:S01]  /*ef80*/  FADD.FTZ R0, R188, R0 ;  /* 0x00000000bc007221 */ /* 0x000fe20000010000 */
[-C--:B--2---:R-:W-:Y:S03]  /*ef90*/  FFMA.FTZ R60, R196, R3.reuse, -R68 ;  /* 0x00000003c43c7223 */ /* 0x084fe60000010844 */
[----:B------:R-:W-:Y:S03]  /*efa0*/  FADD.FTZ R0, R187, R0 ;  /* 0x00000000bb007221 */ /* 0x000fe60000010000 */
[----:B------:R-:W-:Y:S01]  /*efb0*/  MUFU.EX2 R78, R60 ;  /* 0x0000003c004e7308 */ /* 0x000fe20000000800 */
[----:B------:R-:W-:Y:S01]  /*efc0*/  FADD.FTZ R0, R186, R0 ;  /* 0x00000000ba007221 */ /* 0x000fe20000010000 */
[-C--:B-----5:R-:W-:Y:S01]  /*efd0*/  FFMA.FTZ R36, R110, R3.reuse, -R70 ;  /* 0x000000036e247223 */ /* 0x0a0fe20000010846 */
[C---:B-1----:R-:W-:Y:S07]  /*efe0*/  HMMA.16816.F32 R4, R44.reuse, R52, R4 ;  /* 0x000000342c04723c */ /* 0x042fee0000001804 */
[----:B------:R1:W2:Y:S01]  /*eff0*/  MUFU.EX2 R81, R36 ;  /* 0x0000002400517308 */ /* 0x0002a20000000800 */
[----:B------:R-:W-:Y:S04]  /*f000*/  FADD.FTZ R52, R205, R61 ;  /* 0x0000003dcd347221 */ /* 0x000fe80000010000 */
[----:B------:R-:W-:Y:S01]  /*f010*/  FADD.FTZ R61, R203, R52 ;  /* 0x00000034cb3d7221 */ /* 0x000fe20000010000 */
[C---:B------:R-:W-:Y:S01]  /*f020*/  HMMA.16816.F32 R8, R44.reuse, R54, R8 ;  /* 0x000000362c08723c */ /* 0x040fe20000001808 */
[----:B------:R-:W5:Y:S07]  /*f030*/  LDSM.16.MT88.4 R52, [R65+0x6000] ;  /* 0x006000004134783b */ /* 0x000f6e0000004200 */
[C---:B---3--:R-:W-:Y:S03]  /*f040*/  HMMA.16816.F32 R12, R44.reuse, R48, R12 ;  /* 0x000000302c0c723c */ /* 0x048fe6000000180c */
[-C--:B------:R-:W-:Y:S01]  /*f050*/  FFMA.FTZ R48, R112, R3.reuse, -R68 ;  /* 0x0000000370307223 */ /* 0x080fe20000010844 */
[----:B-1----:R-:W-:Y:S03]  /*f060*/  FADD.FTZ R36, R201, R61 ;  /* 0x0000003dc9247221 */ /* 0x002fe60000010000 */
[----:B------:R1:W3:Y:S01]  /*f070*/  MUFU.EX2 R79, R48 ;  /* 0x00000030004f7308 */ /* 0x0002e20000000800 */
[C---:B------:R-:W-:Y:S03]  /*f080*/  HMMA.16816.F32 R16, R44.reuse, R50, R16 ;  /* 0x000000322c10723c */ /* 0x040fe60000001810 */
[----:B------:R-:W-:Y:S04]  /*f090*/  FADD.FTZ R36, R199, R36 ;  /* 0x00000024c7247221 */ /* 0x000fe80000010000 */
[----:B------:R-:W-:Y:S01]  /*f0a0*/  FADD.FTZ R36, R198, R36 ;  /* 0x00000024c6247221 */ /* 0x000fe20000010000 */
[C---:B------:R-:W-:Y:S03]  /*f0b0*/  HMMA.16816.F32 R20, R44.reuse, R56, R20 ;  /* 0x000000382c14723c */ /* 0x040fe60000001814 */
[-C--:B------:R-:W-:Y:S01]  /*f0c0*/  FFMA.FTZ R56, R114, R3.reuse, -R70 ;  /* 0x0000000372387223 */ /* 0x080fe20000010846 */
[----:B------:R-:W-:Y:S03]  /*f0d0*/  FADD.FTZ R36, R195, R36 ;  /* 0x00000024c3247221 */ /* 0x000fe60000010000 */
[----:B------:R2:W-:Y:S01]  /*f0e0*/  MUFU.EX2 R77, R56 ;  /* 0x00000038004d7308 */ /* 0x0005e20000000800 */
[C---:B------:R-:W-:Y:S01]  /*f0f0*/  HMMA.16816.F32 R24, R44.reuse, R58, R24 ;  /* 0x0000003a2c18723c */ /* 0x040fe20000001818 */
[----:B-1----:R-:W1:Y:S02]  /*f100*/  LDSM.16.MT88.4 R48, [R2+0x10800] ;  /* 0x010800000230783b */ /* 0x002e640000004200 */
[----:B------:R-:W-:Y:S04]  /*f110*/  FADD.FTZ R36, R219, R36 ;  /* 0x00000024db247221 */ /* 0x000fe80000010000 */
[----:B------:R-:W-:Y:S01]  /*f120*/  FADD.FTZ R36, R225, R36 ;  /* 0x00000024e1247221 */ /* 0x000fe20000010000 */
[C---:B-----5:R-:W-:Y:S03]  /*f130*/  HMMA.16816.F32 R28, R44.reuse, R52, R28 ;  /* 0x000000342c1c723c */ /* 0x060fe6000000181c */
[----:B------:R-:W-:Y:S01]  /*f140*/  FADD.FTZ R36, R218, R36 ;  /* 0x00000024da247221 */ /* 0x000fe20000010000 */
[----:B--2---:R-:W-:Y:S04]  /*f150*/  FADD.FTZ R56, R182, R0 ;  /* 0x00000000b6387221 */ /* 0x004fe80000010000 */
[----:B------:R-:W-:Y:S01]  /*f160*/  HMMA.16816.F32 R32, R44, R54, R32 ;  /* 0x000000362c20723c */ /* 0x000fe20000001820 */
[----:B------:R-:W-:Y:S02]  /*f170*/  LDSM.16.MT88.4 R52, [R43+0x6800] ;  /* 0x006800002b34783b */ /* 0x000fe40000004200 */
[----:B------:R-:W-:Y:S01]  /*f180*/  FFMA.FTZ R0, R115, R3, -R70 ;  /* 0x0000000373007223 */ /* 0x000fe20000010846 */
[----:B------:R-:W-:Y:S01]  /*f190*/  FADD.FTZ R60, R181, R56 ;  /* 0x00000038b53c7221 */ /* 0x000fe20000010000 */
[----:B------:R-:W-:Y:S01]  /*f1a0*/  FADD.FTZ R36, R190, R36 ;  /* 0x00000024be247221 */ /* 0x000fe20000010000 */
[----:B------:R-:W-:Y:S01]  /*f1b0*/  F2FP.F16.F32.PACK_AB R44, R83, R82 ;  /* 0x00000052532c723e */ /* 0x000fe200000000ff */
[----:B------:R2:W5:Y:S01]  /*f1c0*/  MUFU.EX2 R76, R0 ;  /* 0x00000000004c7308 */ /* 0x0005620000000800 */
[----:B------:R-:W-:Y:S01]  /*f1d0*/  F2FP.F16.F32.PACK_AB R45, R80, R81 ;  /* 0x00000051502d723e */ /* 0x000fe200000000ff */
[----:B------:R-:W4:Y:S01]  /*f1e0*/  LDSM.16.MT88.4 R56, [R64+0x10800] ;  /* 0x010800004038783b */ /* 0x000f220000004200 */
[----:B---3--:R-:W-:Y:S01]  /*f1f0*/  F2FP.F16.F32.PACK_AB R46, R78, R79 ;  /* 0x0000004f4e2e723e */ /* 0x008fe200000000ff */
[----:B------:R-:W-:Y:S04]  /*f200*/  FADD.FTZ R36, R184, R36 ;  /* 0x00000024b8247221 */ /* 0x000fe80000010000 */
[----:B------:R-:W-:Y:S04]  /*f210*/  FADD.FTZ R36, R185, R36 ;  /* 0x00000024b9247221 */ /* 0x000fe80000010000 */
[----:B------:R-:W-:Y:S04]  /*f220*/  FADD.FTZ R36, R183, R36 ;  /* 0x00000024b7247221 */ /* 0x000fe80000010000 */
[----:B------:R-:W-:Y:S01]  /*f230*/  FADD.FTZ R61, R180, R36 ;  /* 0x00000024b43d7221 */ /* 0x000fe20000010000 */
[----:B--2---:R-:W-:Y:S01]  /*f240*/  FADD.FTZ R0, R179, R60 ;  /* 0x0000003cb3007221 */ /* 0x004fe20000010000 */
[----:B-----5:R-:W-:Y:S01]  /*f250*/  F2FP.F16.F32.PACK_AB R47, R76, R77 ;  /* 0x0000004d4c2f723e */ /* 0x020fe200000000ff */
[-C--:B------:R-:W-:Y:S02]  /*f260*/  FFMA.FTZ R36, R117, R3.reuse, -R68 ;  /* 0x0000000375247223 */ /* 0x080fe40000010844 */
[----:B------:R-:W-:Y:S01]  /*f270*/  FADD.FTZ R60, R176, R0 ;  /* 0x00000000b03c7221 */ /* 0x000fe20000010000 */
[-C--:B------:R-:W-:Y:S01]  /*f280*/  FFMA.FTZ R0, R116, R3.reuse, -R68 ;  /* 0x0000000374007223 */ /* 0x080fe20000010844 */
[----:B------:R-:W-:Y:S02]  /*f290*/  MUFU.EX2 R75, R36 ;  /* 0x00000024004b7308 */ /* 0x000fe40000000800 */
[C---:B-1----:R-:W-:Y:S03]  /*f2a0*/  HMMA.16816.F32 R4, R44.reuse, R48, R4 ;  /* 0x000000302c04723c */ /* 0x042fe60000001804 */
[-C--:B------:R-:W-:Y:S01]  /*f2b0*/  FFMA.FTZ R48, R194, R3.reuse, -R70 ;  /* 0x00000003c2307223 */ /* 0x080fe20000010846 */
[----:B----4-:R-:W-:Y:S04]  /*f2c0*/  IADD3 R97, PT, PT, R97, -0x1, RZ ;  /* 0xffffffff61617810 */ /* 0x010fe80007ffe0ff */
[----:B------:R1:W2:Y:S01]  /*f2d0*/  MUFU.EX2 R74, R0 ;  /* 0x00000000004a7308 */ /* 0x0002a20000000800 */
[C---:B------:R-:W-:Y:S01]  /*f2e0*/  HMMA.16816.F32 R8, R44.reuse, R50, R8 ;  /* 0x000000322c08723c */ /* 0x040fe20000001808 */
[----:B------:R-:W-:Y:S02]  /*f2f0*/  STL [R1+0x14], R97 ;  /* 0x0000146101007387 */ /* 0x000fe40000100800 */
[----:B------:R-:W-:Y:S06]  /*f300*/  ISETP.NE.AND P0, PT, R97, -0x1, PT ;  /* 0xffffffff6100780c */ /* 0x000fec0003f05270 */
[----:B------:R3:W-:Y:S01]  /*f310*/  MUFU.EX2 R73, R48 ;  /* 0x0000003000497308 */ /* 0x0007e20000000800 */
[C---:B------:R-:W-:Y:S03]  /*f320*/  HMMA.16816.F32 R12, R44.reuse, R56, R12 ;  /* 0x000000382c0c723c */ /* 0x040fe6000000180c */
[-C--:B------:R-:W-:Y:S01]  /*f330*/  FFMA.FTZ R56, R192, R3.reuse, -R68 ;  /* 0x00000003c0387223 */ /* 0x080fe20000010844 */
[----:B-1----:R-:W-:Y:S05]  /*f340*/  FADD.FTZ R0, R175, R60 ;  /* 0x0000003caf007221 */ /* 0x002fea0000010000 */
[----:B------:R1:W-:Y:S01]  /*f350*/  MUFU.EX2 R71, R56 ;  /* 0x0000003800477308 */ /* 0x0003e20000000800 */
[C---:B------:R-:W-:Y:S03]  /*f360*/  HMMA.16816.F32 R16, R44.reuse, R58, R16 ;  /* 0x0000003a2c10723c */ /* 0x040fe60000001810 */
[----:B------:R-:W-:Y:S01]  /*f370*/  FADD.FTZ R0, R172, R0 ;  /* 0x00000000ac007221 */ /* 0x000fe20000010000 */
[----:B------:R-:W-:Y:S01]  /*f380*/  FADD.FTZ R60, R177, R61 ;  /* 0x0000003db13c7221 */ /* 0x000fe20000010000 */
[----:B---3--:R-:W3:Y:S02]  /*f390*/  LDSM.16.MT88.4 R48, [R65+0x6800] ;  /* 0x006800004130783b */ /* 0x008ee40000004200 */
[----:B------:R-:W-:Y:S01]  /*f3a0*/  FADD.FTZ R0, R171, R0 ;  /* 0x00000000ab007221 */ /* 0x000fe20000010000 */
[C---:B------:R-:W-:Y:S03]  /*f3b0*/  HMMA.16816.F32 R20, R44.reuse, R52, R20 ;  /* 0x000000342c14723c */ /* 0x040fe60000001814 */
[----:B------:R-:W-:Y:S01]  /*f3c0*/  FADD.FTZ R0, R169, R0 ;  /* 0x00000000a9007221 */ /* 0x000fe20000010000 */
[----:B------:R-:W-:Y:S01]  /*f3d0*/  FADD.FTZ R36, R178, R60 ;  /* 0x0000003cb2247221 */ /* 0x000fe20000010000 */
[-CC-:B------:R-:W-:Y:S01]  /*f3e0*/  FFMA.FTZ R60, R193, R3.reuse, -R70.reuse ;  /* 0x00000003c13c7223 */ /* 0x180fe20000010846 */
[-C--:B------:R-:W-:Y:S01]  /*f3f0*/  FFMA.FTZ R52, R122, R3.reuse, -R70 ;  /* 0x000000037a347223 */ /* 0x080fe20000010846 */
[----:B------:R-:W-:Y:S01]  /*f400*/  FADD.FTZ R0, R167, R0 ;  /* 0x00000000a7007221 */ /* 0x000fe20000010000 */
[C---:B------:R-:W-:Y:S01]  /*f410*/  HMMA.16816.F32 R24, R44.reuse, R54, R24 ;  /* 0x000000362c18723c */ /* 0x040fe20000001818 */
[----:B------:R4:W5:Y:S01]  /*f420*/  MUFU.EX2 R72, R60 ;  /* 0x0000003c00487308 */ /* 0x0009620000000800 */
[----:B-1----:R-:W1:Y:S01]  /*f430*/  LDSM.16.MT88.4 R56, [R2+0x11000] ;  /* 0x011000000238783b */ /* 0x002e620000004200 */
[----:B------:R-:W-:Y:S01]  /*f440*/  FADD.FTZ R0, R164, R0 ;  /* 0x00000000a4007221 */ /* 0x000fe20000010000 */
[----:B------:R-:W-:Y:S03]  /*f450*/  FADD.FTZ R36, R173, R36 ;  /* 0x00000024ad247221 */ /* 0x000fe60000010000 */
[----:B------:R-:W-:Y:S01]  /*f460*/  FADD.FTZ R0, R163, R0 ;  /* 0x00000000a3007221 */ /* 0x000fe20000010000 */
[----:B------:R-:W-:Y:S03]  /*f470*/  FADD.FTZ R36, R174, R36 ;  /* 0x00000024ae247221 */ /* 0x000fe60000010000 */
[----:B------:R2:W-:Y:S01]  /*f480*/  MUFU.EX2 R67, R52 ;  /* 0x0000003400437308 */ /* 0x0005e20000000800 */
[----:B------:R-:W-:Y:S01]  /*f490*/  FADD.FTZ R0, R161, R0 ;  /* 0x00000000a1007221 */ /* 0x000fe20000010000 */
[----:B------:R-:W-:Y:S03]  /*f4a0*/  FADD.FTZ R36, R168, R36 ;  /* 0x00000024a8247221 */ /* 0x000fe60000010000 */
[----:B------:R-:W-:Y:S01]  /*f4b0*/  FADD.FTZ R0, R158, R0 ;  /* 0x000000009e007221 */ /* 0x000fe20000010000 */
[----:B------:R-:W-:Y:S01]  /*f4c0*/  FADD.FTZ R36, R170, R36 ;  /* 0x00000024aa247221 */ /* 0x000fe20000010000 */
[-C--:B----4-:R-:W-:Y:S02]  /*f4d0*/  FFMA.FTZ R60, R191, R3.reuse, -R68 ;  /* 0x00000003bf3c7223 */ /* 0x090fe40000010844 */
[----:B------:R-:W-:Y:S01]  /*f4e0*/  FADD.FTZ R0, R156, R0 ;  /* 0x000000009c007221 */ /* 0x000fe20000010000 */
[----:B------:R-:W-:Y:S01]  /*f4f0*/  FADD.FTZ R36, R166, R36 ;  /* 0x00000024a6247221 */ /* 0x000fe20000010000 */
[----:B------:R4:W1:Y:S02]  /*f500*/  MUFU.EX2 R69, R60 ;  /* 0x0000003c00457308 */ /* 0x0008640000000800 */
[----:B------:R-:W-:Y:S01]  /*f510*/  FADD.FTZ R0, R155, R0 ;  /* 0x000000009b007221 */ /* 0x000fe20000010000 */
[----:B------:R-:W-:Y:S03]  /*f520*/  FADD.FTZ R36, R165, R36 ;  /* 0x00000024a5247221 */ /* 0x000fe60000010000 */
[----:B--2---:R-:W-:Y:S01]  /*f530*/  FADD.FTZ R52, R154, R0 ;  /* 0x000000009a347221 */ /* 0x004fe20000010000 */
[-C--:B------:R-:W-:Y:S01]  /*f540*/  FFMA.FTZ R0, R123, R3.reuse, -R70 ;  /* 0x000000037b007223 */ /* 0x080fe20000010846 */
[----:B------:R-:W-:Y:S01]  /*f550*/  FADD.FTZ R36, R160, R36 ;  /* 0x00000024a0247221 */ /* 0x000fe20000010000 */
[C---:B---3--:R-:W-:Y:S02]  /*f560*/  HMMA.16816.F32 R28, R44.reuse, R48, R28 ;  /* 0x000000302c1c723c */ /* 0x048fe4000000181c */
[----:B------:R2:W3:Y:S01]  /*f570*/  MUFU.EX2 R63, R0 ;  /* 0x00000000003f7308 */ /* 0x0004e20000000800 */
[----:B------:R-:W-:Y:S01]  /*f580*/  FADD.FTZ R36, R162, R36 ;  /* 0x00000024a2247221 */ /* 0x000fe20000010000 */
[----:B------:R-:W-:Y:S03]  /*f590*/  FFMA.FTZ R70, R41, R3, -R70 ;  /* 0x0000000329467223 */ /* 0x000fe60000010846 */
[----:B------:R-:W-:Y:S01]  /*f5a0*/  FADD.FTZ R36, R159, R36 ;  /* 0x000000249f247221 */ /* 0x000fe20000010000 */
[----:B------:R-:W-:Y:S01]  /*f5b0*/  HMMA.16816.F32 R32, R44, R50, R32 ;  /* 0x000000322c20723c */ /* 0x000fe20000001820 */
[----:B------:R-:W-:Y:S03]  /*f5c0*/  LDSM.16.MT88.4 R48, [R43+0x7000] ;  /* 0x007000002b30783b */ /* 0x000fe60000004200 */
[----:B------:R-:W3:Y:S01]  /*f5d0*/  MUFU.EX2 R70, R70 ;  /* 0x0000004600467308 */ /* 0x000ee20000000800 */
[----:B----4-:R-:W-:Y:S01]  /*f5e0*/  FADD.FTZ R60, R149, R52 ;  /* 0x00000034953c7221 */ /* 0x010fe20000010000 */
[----:B------:R-:W-:Y:S01]  /*f5f0*/  FADD.FTZ R36, R157, R36 ;  /* 0x000000249d247221 */ /* 0x000fe20000010000 */
[----:B------:R-:W-:Y:S02]  /*f600*/  F2FP.F16.F32.PACK_AB R44, R75, R74 ;  /* 0x0000004a4b2c723e */ /* 0x000fe400000000ff */
[----:B-----5:R-:W-:Y:S01]  /*f610*/  F2FP.F16.F32.PACK_AB R45, R72, R73 ;  /* 0x00000049482d723e */ /* 0x020fe200000000ff */
[----:B------:R-:W-:Y:S01]  /*f620*/  FADD.FTZ R36, R152, R36 ;  /* 0x0000002498247221 */ /* 0x000fe20000010000 */
[----:B------:R-:W4:Y:S01]  /*f630*/  LDSM.16.MT88.4 R52, [R64+0x11000] ;  /* 0x011000004034783b */ /* 0x000f220000004200 */
[----:B-1----:R-:W-:Y:S01]  /*f640*/  F2FP.F16.F32.PACK_AB R46, R69, R71 ;  /* 0x00000047452e723e */ /* 0x002fe200000000ff */
[----:B--2---:R-:W-:Y:S01]  /*f650*/  FADD.FTZ R0, R150, R60 ;  /* 0x0000003c96007221 */ /* 0x004fe20000010000 */
[----:B------:R-:W-:Y:S01]  /*f660*/  FADD.FTZ R36, R153, R36 ;  /* 0x0000002499247221 */ /* 0x000fe20000010000 */
[----:B---3--:R-:W-:Y:S02]  /*f670*/  F2FP.F16.F32.PACK_AB R47, R63, R67 ;  /* 0x000000433f2f723e */ /* 0x008fe400000000ff */
[----:B------:R-:W-:Y:S01]  /*f680*/  FADD.FTZ R60, R145, R0 ;  /* 0x00000000913c7221 */ /* 0x000fe20000010000 */
[-C--:B------:R-:W-:Y:S01]  /*f690*/  FFMA.FTZ R0, R189, R3.reuse, -R68 ;  /* 0x00000003bd007223 */ /* 0x080fe20000010844 */
[----:B------:R-:W-:Y:S01]  /*f6a0*/  FADD.FTZ R61, R148, R36 ;  /* 0x00000024943d7221 */ /* 0x000fe20000010000 */
[----:B------:R-:W-:Y:S01]  /*f6b0*/  FFMA.FTZ R36, R216, R3, -R68 ;  /* 0x00000003d8247223 */ /* 0x000fe20000010844 */
[----:B------:R-:W-:Y:S01]  /*f6c0*/  LDSM.16.MT88.4 R156, [R43+0x7800] ;  /* 0x007800002b9c783b */ /* 0x000fe20000004200 */
[C---:B------:R-:W-:Y:S01]  /*f6d0*/  HMMA.16816.F32 R4, R44.reuse, R56, R4 ;  /* 0x000000382c04723c */ /* 0x040fe20000001804 */
[----:B------:R1:W-:Y:S02]  /*f6e0*/  MUFU.EX2 R62, R0 ;  /* 0x00000000003e7308 */ /* 0x0003e40000000800 */
[----:B------:R-:W-:Y:S05]  /*f6f0*/  F2FP.F16.F32.PACK_AB R167, R70, R42 ;  /* 0x0000002a46a7723e */ /* 0x000fea00000000ff */
[C---:B------:R-:W-:Y:S01]  /*f700*/  HMMA.16816.F32 R8, R44.reuse, R58, R8 ;  /* 0x0000003a2c08723c */ /* 0x040fe20000001808 */
[----:B------:R-:W2:Y:S02]  /*f710*/  LDSM.16.MT88.4 R56, [R65+0x7000] ;  /* 0x007000004138783b */ /* 0x000ea40000004200 */
[----:B-1----:R-:W-:Y:S01]  /*f720*/  FADD.FTZ R0, R147, R60 ;  /* 0x0000003c93007221 */ /* 0x002fe20000010000 */
[----:B------:R-:W-:Y:S02]  /*f730*/  FADD.FTZ R60, R151, R61 ;  /* 0x0000003d973c7221 */ /* 0x000fe40000010000 */
[----:B------:R1:W3:Y:S01]  /*f740*/  MUFU.EX2 R61, R36 ;  /* 0x00000024003d7308 */ /* 0x0002e20000000800 */
[----:B------:R-:W-:Y:S02]  /*f750*/  FADD.FTZ R0, R142, R0 ;  /* 0x000000008e007221 */ /* 0x000fe40000010000 */
[----:B------:R-:W-:Y:S02]  /*f760*/  LDSM.16.MT88.4 R148, [R64+0x11800] ;  /* 0x011800004094783b */ /* 0x000fe40000004200 */
[----:B------:R-:W-:Y:S01]  /*f770*/  FADD.FTZ R0, R140, R0 ;  /* 0x000000008c007221 */ /* 0x000fe20000010000 */
[C---:B----4-:R-:W-:Y:S03]  /*f780*/  HMMA.16816.F32 R12, R44.reuse, R52, R12 ;  /* 0x000000342c0c723c */ /* 0x050fe6000000180c */
[----:B------:R-:W-:Y:S04]  /*f790*/  FADD.FTZ R0, R138, R0 ;  /* 0x000000008a007221 */ /* 0x000fe80000010000 */
[----:B------:R-:W-:Y:S01]  /*f7a0*/  FADD.FTZ R0, R139, R0 ;  /* 0x000000008b007221 */ /* 0x000fe20000010000 */
[C---:B------:R-:W-:Y:S03]  /*f7b0*/  HMMA.16816.F32 R16, R44.reuse, R54, R16 ;  /* 0x000000362c10723c */ /* 0x040fe60000001810 */
[----:B-1----:R-:W-:Y:S01]  /*f7c0*/  FADD.FTZ R36, R144, R60 ;  /* 0x0000003c90247221 */ /* 0x002fe20000010000 */
[----:B------:R-:W-:Y:S01]  /*f7d0*/  FADD.FTZ R0, R132, R0 ;  /* 0x0000000084007221 */ /* 0x000fe20000010000 */
[----:B------:R1:W4:Y:S01]  /*f7e0*/  MUFU.EX2 R60, R39 ;  /* 0x00000027003c7308 */ /* 0x0003220000000800 */
[----:B---3--:R-:W-:Y:S01]  /*f7f0*/  F2FP.F16.F32.PACK_AB R164, R61, R62 ;  /* 0x0000003e3da4723e */ /* 0x008fe200000000ff */
[----:B------:R-:W-:Y:S01]  /*f800*/  FADD.FTZ R36, R146, R36 ;  /* 0x0000002492247221 */ /* 0x000fe20000010000 */
[C---:B------:R-:W-:Y:S03]  /*f810*/  HMMA.16816.F32 R20, R44.reuse, R48, R20 ;  /* 0x000000302c14723c */ /* 0x040fe60000001814 */
[----:B------:R-:W-:Y:S01]  /*f820*/  FADD.FTZ R36, R143, R36 ;  /* 0x000000248f247221 */ /* 0x000fe20000010000 */
[----:B------:R-:W-:Y:S01]  /*f830*/  FADD.FTZ R0, R130, R0 ;  /* 0x0000000082007221 */ /* 0x000fe20000010000 */
[----:B------:R-:W-:Y:S02]  /*f840*/  MOV R132, R37 ;  /* 0x0000002500847202 */ /* 0x000fe40000000f00 */
[----:B------:R-:W-:Y:S01]  /*f850*/  FADD.FTZ R36, R141, R36 ;  /* 0x000000248d247221 */ /* 0x000fe20000010000 */
[C---:B------:R-:W-:Y:S01]  /*f860*/  HMMA.16816.F32 R24, R44.reuse, R50, R24 ;  /* 0x000000322c18723c */ /* 0x040fe20000001818 */
[----:B------:R3:W5:Y:S02]  /*f870*/  LDSM.16.MT88.4 R140, [R2+0x11800] ;  /* 0x01180000028c783b */ /* 0x0007640000004200 */
[----:B------:R-:W-:Y:S01]  /*f880*/  FADD.FTZ R36, R136, R36 ;  /* 0x0000002488247221 */ /* 0x000fe20000010000 */
[----:B------:R-:W-:Y:S01]  /*f890*/  FADD.FTZ R0, R127, R0 ;  /* 0x000000007f007221 */ /* 0x000fe20000010000 */
[-C--:B-1----:R-:W-:Y:S02]  /*f8a0*/  FFMA.FTZ R39, R128, R3.reuse, -R68 ;  /* 0x0000000380277223 */ /* 0x082fe40000010844 */
[----:B------:R-:W-:Y:S01]  /*f8b0*/  FADD.FTZ R36, R137, R36 ;  /* 0x0000002489247221 */ /* 0x000fe20000010000 */
[C---:B--2---:R-:W-:Y:S03]  /*f8c0*/  HMMA.16816.F32 R28, R44.reuse, R56, R28 ;  /* 0x000000382c1c723c */ /* 0x044fe6000000181c */
[----:B------:R-:W-:Y:S01]  /*f8d0*/  FADD.FTZ R36, R133, R36 ;  /* 0x0000002485247221 */ /* 0x000fe20000010000 */
[----:B------:R-:W-:Y:S01]  /*f8e0*/  FADD.FTZ R0, R126, R0 ;  /* 0x000000007e007221 */ /* 0x000fe20000010000 */
[----:B------:R-:W-:Y:S01]  /*f8f0*/  FFMA.FTZ R68, R129, R3, -R68 ;  /* 0x0000000381447223 */ /* 0x000fe20000010844 */
[----:B------:R-:W-:Y:S01]  /*f900*/  MUFU.EX2 R39, R39 ;  /* 0x0000002700277308 */ /* 0x000fe20000000800 */
[----:B----4-:R-:W-:Y:S01]  /*f910*/  F2FP.F16.F32.PACK_AB R165, R40, R60 ;  /* 0x0000003c28a5723e */ /* 0x010fe200000000ff */
[----:B------:R-:W-:Y:S03]  /*f920*/  HMMA.16816.F32 R32, R44, R58, R32 ;  /* 0x0000003a2c20723c */ /* 0x000fe60000001820 */
[----:B------:R-:W-:Y:S01]  /*f930*/  FADD.FTZ R0, R120, R0 ;  /* 0x0000000078007221 */ /* 0x000fe20000010000 */
[----:B------:R-:W-:Y:S04]  /*f940*/  MOV R133, R38 ;  /* 0x0000002600857202 */ /* 0x000fe80000000f00 */
[----:B------:R-:W1:Y:S01]  /*f950*/  MUFU.EX2 R68, R68 ;  /* 0x0000004400447308 */ /* 0x000e620000000800 */
[----:B------:R-:W-:Y:S01]  /*f960*/  FADD.FTZ R0, R118, R0 ;  /* 0x0000000076007221 */ /* 0x000fe20000010000 */
[----:B---3--:R-:W-:Y:S03]  /*f970*/  FADD.FTZ R2, R131, R36 ;  /* 0x0000002483027221 */ /* 0x008fe60000010000 */
[----:B------:R-:W-:Y:S01]  /*f980*/  FADD.FTZ R3, R111, R0 ;  /* 0x000000006f037221 */ /* 0x000fe20000010000 */
[----:B------:R-:W-:Y:S04]  /*f990*/  FADD.FTZ R2, R124, R2 ;  /* 0x000000027c027221 */ /* 0x000fe80000010000 */
[----:B------:R-:W-:Y:S04]  /*f9a0*/  FADD.FTZ R2, R125, R2 ;  /* 0x000000027d027221 */ /* 0x000fe80000010000 */
[----:B------:R-:W-:Y:S01]  /*f9b0*/  FADD.FTZ R0, R121, R2 ;  /* 0x0000000279007221 */ /* 0x000fe20000010000 */
[----:B------:R-:W-:Y:S01]  /*f9c0*/  FADD.FTZ R2, R113, R3 ;  /* 0x0000000371027221 */ /* 0x000fe20000010000 */
[----:B-1----:R-:W-:Y:S02]  /*f9d0*/  F2FP.F16.F32.PACK_AB R166, R68, R39 ;  /* 0x0000002744a6723e */ /* 0x002fe400000000ff */
[----:B------:R-:W-:Y:S01]  /*f9e0*/  FADD.FTZ R3, R119, R0 ;  /* 0x0000000077037221 */ /* 0x000fe20000010000 */
[----:B------:R-:W-:Y:S03]  /*f9f0*/  FADD.FTZ R0, R99, R2 ;  /* 0x0000000263007221 */ /* 0x000fe60000010000 */
[----:B------:R-:W-:Y:S01]  /*fa00*/  FADD.FTZ R2, R109, R3 ;  /* 0x000000036d027221 */ /* 0x000fe20000010000 */
[----:B------:R-:W-:Y:S01]  /*fa10*/  FADD.FTZ R0, R94, R0 ;  /* 0x000000005e007221 */ /* 0x000fe20000010000 */
[C---:B-----5:R-:W-:Y:S01]  /*fa20*/  HMMA.16816.F32 R136, R164.reuse, R140, R4 ;  /* 0x0000008ca488723c */ /* 0x060fe20000001804 */
[----:B------:R-:W1:Y:S04]  /*fa30*/  LDSM.16.MT88.4 R4, [R65+0x7800] ;  /* 0x007800004104783b */ /* 0x000e680000004200 */
[----:B------:R-:W-:Y:S01]  /*fa40*/  FADD.FTZ R2, R108, R2 ;  /* 0x000000026c027221 */ /* 0x000fe20000010000 */
[----:B------:R-:W-:Y:S02]  /*fa50*/  FADD.FTZ R0, R93, R0 ;  /* 0x000000005d007221 */ /* 0x000fe40000010000 */
        /* <DEDUP_REMOVED lines=34> */
[----:B------:R-:W-:Y:S04]  /*fc80*/  FADD.FTZ R0, R63, R0 ;  /* 0x000000003f007221 */ /* 0x000fe80000010000 */
[----:B------:R-:W-:Y:S04]  /*fc90*/  FADD.FTZ R0, R60, R0 ;  /* 0x000000003c007221 */ /* 0x000fe80000010000 */
[----:B------:R-:W-:Y:S01]  /*fca0*/  FADD.FTZ R2, R40, R0 ;  /* 0x0000000028027221 */ /* 0x000fe20000010000 */
[----:B------:R-:W-:Y:S03]  /*fcb0*/  FADD.FTZ R0, R61, R3 ;  /* 0x000000033d007221 */ /* 0x000fe60000010000 */
[----:B------:R-:W-:Y:S01]  /*fcc0*/  FADD.FTZ R2, R42, R2 ;  /* 0x000000022a027221 */ /* 0x000fe20000010000 */
[----:B------:R-:W-:Y:S03]  /*fcd0*/  FADD.FTZ R0, R39, R0 ;  /* 0x0000000027007221 */ /* 0x000fe60000010000 */
[----:B------:R-:W-:Y:S01]  /*fce0*/  FADD.FTZ R2, R70, R2 ;  /* 0x0000000246027221 */ /* 0x000fe20000010000 */
[----:B------:R-:W-:Y:S04]  /*fcf0*/  FADD.FTZ R0, R68, R0 ;  /* 0x0000000044007221 */ /* 0x000fe80000010000 */
[----:B------:R2:W-:Y:S04]  /*fd00*/  STL [R1+0x1c], R2 ;  /* 0x00001c0201007387 */ /* 0x0005e80000100800 */
[----:B------:R2:W-:Y:S01]  /*fd10*/  STL [R1+0x18], R0 ;  /* 0x0000180001007387 */ /* 0x0005e20000100800 */
[----:B------:R-:W-:Y:S05]  /*fd20*/  @P0 BRA `(.L_x_587) ;  /* 0xffffff9c00600947 */ /* 0x000fea000383ffff */
.L_x_580:
[----:B------:R3:W5:Y:S04]  /*fd30*/  LDL R8, [R1+0x18] ;  /* 0x0000180001087983 */ /* 0x0007680000100800 */
[----:B------:R3:W5:Y:S04]  /*fd40*/  LDL R7, [R1+0x1c] ;  /* 0x00001c0001077983 */ /* 0x0007680000100800 */
[----:B------:R3:W5:Y:S01]  /*fd50*/  LD.E R25, desc[UR4][R134.64+0xd8] ;  /* 0x0000d80486197980 */ /* 0x000762000c101900 */
[----:B------:R-:W-:Y:S01]  /*fd60*/  UMOV UR6, 0xffffffff ;  /* 0xffffffff00067882 */ /* 0x000fe20000000000 */
[----:B------:R-:W-:-:S02]  /*fd70*/  MOV R21, 0x20 ;  /* 0x0000002000157802 */ /* 0x000fc40000000f00 */
[----:B------:R-:W-:Y:S05]  /*fd80*/  BRA.DIV UR6, `(.L_x_588) ;  /* 0x0000000e06a07947 */ /* 0x000fea000b800000 */
[----:B-----5:R-:W4:Y:S04]  /*fd90*/  SHFL.BFLY PT, R5, R8, 0x2, 0x1f ;  /* 0x0c401f0008057f89 */ /* 0x020f2800000e0000 */
[----:B--2---:R-:W2:Y:S01]  /*fda0*/  SHFL.BFLY PT, R2, R7, 0x2, 0x1f ;  /* 0x0c401f0007027f89 */ /* 0x004ea200000e0000 */
[----:B----4-:R-:W-:Y:S01]  /*fdb0*/  FADD.FTZ R5, R5, R8 ;  /* 0x0000000805057221 */ /* 0x010fe20000010000 */
[----:B--2---:R-:W-:-:S04]  /*fdc0*/  FADD.FTZ R2, R2, R7 ;  /* 0x0000000702027221 */ /* 0x004fc80000010000 */
[----:B------:R-:W2:Y:S04]  /*fdd0*/  SHFL.BFLY PT, R6, R5, 0x1, 0x1f ;  /* 0x0c201f0005067f89 */ /* 0x000ea800000e0000 */
[----:B-1----:R1:W4:Y:S01]  /*fde0*/  SHFL.BFLY PT, R3, R2, 0x1, 0x1f ;  /* 0x0c201f0002037f89 */ /* 0x00232200000e0000 */
[----:B--2---:R-:W-:-:S07]  /*fdf0*/  FADD.FTZ R23, R5, R6 ;  /* 0x0000000605177221 */ /* 0x004fce0000010000 */
.L_x_600:
[----:B------:R-:W1:Y:S01]  /*fe00*/  MUFU.RCP R0, R23 ;  /* 0x0000001700007308 */ /* 0x000e620000001000 */
[----:B------:R-:W-:Y:S01]  /*fe10*/  FSETP.NE.FTZ.AND P1, PT, R23, RZ, PT ;  /* 0x000000ff1700720b */ /* 0x000fe20003f35000 */
[----:B----4-:R-:W-:Y:S01]  /*fe20*/  FADD.FTZ R24, R2, R3 ;  /* 0x0000000302187221 */ /* 0x010fe20000010000 */
[C---:B------:R-:W-:Y:S01]  /*fe30*/  IMAD.SHL.U32 R6, R229.reuse, 0x10, RZ ;  /* 0x00000010e5067824 */ /* 0x040fe200078e00ff */
[C---:B------:R-:W-:Y:S01]  /*fe40*/  SHF.L.U32 R3, R229.reuse, 0x1, RZ ;  /* 0x00000001e5037819 */ /* 0x040fe200000006ff */
[----:B------:R-:W2:Y:S04]  /*fe50*/  LDL R27, [R1+0x30] ;  /* 0x00003000011b7983 */ /* 0x000ea80000100800 */
[----:B------:R-:W4:Y:S01]  /*fe60*/  LDL R40, [R1+0x34] ;  /* 0x0000340001287983 */ /* 0x000f220000100800 */
[----:B------:R-:W-:-:S02]  /*fe70*/  SHF.L.U32 R8, R229, 0x5, RZ ;  /* 0x00000005e5087819 */ /* 0x000fc400000006ff */
[----:B------:R-:W-:Y:S02]  /*fe80*/  LOP3.LUT R6, R6, 0x1c0, RZ, 0xc0, !PT ;  /* 0x000001c006067812 */ /* 0x000fe400078ec0ff */
[----:B------:R-:W-:Y:S02]  /*fe90*/  LOP3.LUT R5, R3, 0x6, RZ, 0xc0, !PT ;  /* 0x0000000603057812 */ /* 0x000fe400078ec0ff */
[----:B------:R-:W-:Y:S02]  /*fea0*/  FSETP.NE.FTZ.AND P0, PT, R24, RZ, PT ;  /* 0x000000ff1800720b */ /* 0x000fe40003f15000 */
[----:B-1----:R-:W-:Y:S02]  /*feb0*/  FSEL R2, R0, 1, P1 ;  /* 0x3f80000000027808 */ /* 0x002fe40000800000 */
[----:B------:R-:W1:Y:S01]  /*fec0*/  MUFU.RCP R0, R24 ;  /* 0x0000001800007308 */ /* 0x000e620000001000 */
[----:B------:R-:W-:Y:S02]  /*fed0*/  LOP3.LUT R5, R5, 0x7c00, R8, 0xf8, !PT ;  /* 0x00007c0005057812 */ /* 0x000fe400078ef808 */
        /* <DEDUP_REMOVED lines=17> */
[----:B-1----:R-:W-:Y:S02]  /*fff0*/  FSEL R0, R0, 1, P0 ;  /* 0x3f80000000007808 */ /* 0x002fe40000000000 */
[----:B------:R-:W-:Y:S02]  /*10000*/  LOP3.LUT R2, R5, R2, RZ, 0xfc, !PT ;  /* 0x0000000205027212 */ /* 0x000fe400078efcff */
[----:B------:R-:W-:Y:S01]  /*10010*/  MOV R13, 0x10 ;  /* 0x00000010000d7802 */ /* 0x000fe20000000f00 */
[C---:B------:R-:W-:Y:S01]  /*10020*/  FMUL.FTZ R138, R0.reuse, R138 ;  /* 0x0000008a008a7220 */ /* 0x040fe20000410000 */
[----:B------:R-:W-:Y:S01]  /*10030*/  R2P PR, R229, 0x18 ;  /* 0x00000018e5007804 */ /* 0x000fe20000000000 */
[----:B------:R-:W-:Y:S01]  /*10040*/  FMUL.FTZ R3, R0, R139 ;  /* 0x0000008b00037220 */ /* 0x000fe20000410000 */
[----:B------:R-:W-:Y:S01]  /*10050*/  LEA R227, R2, R227, 0x1 ;  /* 0x000000e302e37211 */ /* 0x000fe200078e08ff */
[C---:B------:R-:W-:Y:S01]  /*10060*/  FMUL.FTZ R142, R0.reuse, R142 ;  /* 0x0000008e008e7220 */ /* 0x040fe20000410000 */
[----:B------:R-:W-:Y:S01]  /*10070*/  SEL R13, R13, 0xfffffff0, !P2 ;  /* 0xfffffff00d0d7807 */ /* 0x000fe20005000000 */
        /* <DEDUP_REMOVED lines=36> */
[C---:B-1----:R-:W-:Y:S02]  /*102c0*/  IADD3 R0, PT, PT, R227.reuse, 0x40, RZ ;  /* 0x00000040e3007810 */ /* 0x042fe40007ffe0ff */
[----:B------:R-:W-:Y:S02]  /*102d0*/  @P4 IADD3 R0, PT, PT, R227, -0x40, RZ ;  /* 0xffffffc0e3004810 */ /* 0x000fe40007ffe0ff */
[----:B------:R-:W-:Y:S02]  /*102e0*/  F2FP.F16.F32.PACK_AB R17, R17, R164 ;  /* 0x000000a41111723e */ /* 0x000fe400000000ff */
[----:B------:R-:W-:Y:S01]  /*102f0*/  F2FP.F16.F32.PACK_AB R11, R11, R166 ;  /* 0x000000a60b0b723e */ /* 0x000fe200000000ff */
[C---:B---3--:R-:W-:Y:S02]  /*10300*/  IMAD.IADD R3, R13.reuse, 0x1, R0 ;  /* 0x000000010d037824 */ /* 0x048fe400078e0200 */
[----:B------:R-:W-:-:S05]  /*10310*/  IMAD.IADD R4, R13, 0x1, R2 ;  /* 0x000000010d047824 */ /* 0x000fca00078e0202 */
[----:B------:R-:W-:Y:S04]  /*10320*/  STS [R4], R7 ;  /* 0x0000000704007388 */ /* 0x000fe80000000800 */
[----:B------:R-:W-:Y:S01]  /*10330*/  STS [R4+0x400], R16 ;  /* 0x0004001004007388 */ /* 0x000fe20000000800 */
[----:B------:R-:W-:-:S03]  /*10340*/  IADD3 R2, PT, PT, R6, R0, RZ ;  /* 0x0000000006027210 */ /* 0x000fc60007ffe0ff */
[----:B------:R-:W-:Y:S04]  /*10350*/  STS [R0], R15 ;  /* 0x0000000f00007388 */ /* 0x000fe80000000800 */
[----:B------:R1:W-:Y:S04]  /*10360*/  STS [R0+0x400], R14 ;  /* 0x0004000e00007388 */ /* 0x0003e80000000800 */
[----:B------:R3:W-:Y:S04]  /*10370*/  STS [R3], R20 ;  /* 0x0000001403007388 */ /* 0x0007e80000000800 */
[----:B------:R-:W-:Y:S04]  /*10380*/  STS [R3+0x400], R19 ;  /* 0x0004001303007388 */ /* 0x000fe80000000800 */
[----:B------:R-:W-:Y:S04]  /*10390*/  STS [R2], R18 ;  /* 0x0000001202007388 */ /* 0x000fe80000000800 */
[----:B------:R-:W-:Y:S01]  /*103a0*/  STS [R2+0x400], R12 ;  /* 0x0004000c02007388 */ /* 0x000fe20000000800 */
[----:B-1----:R-:W-:-:S05]  /*103b0*/  IADD3 R0, PT, PT, R13, R2, RZ ;  /* 0x000000020d007210 */ /* 0x002fca0007ffe0ff */
[----:B------:R-:W-:Y:S04]  /*103c0*/  STS [R0], R17 ;  /* 0x0000001100007388 */ /* 0x000fe80000000800 */
[----:B------:R1:W-:Y:S04]  /*103d0*/  STS [R0+0x400], R11 ;  /* 0x0004000b00007388 */ /* 0x0003e80000000800 */
[----:B------:R-:W4:Y:S04]  /*103e0*/  LD.E.64 R4, desc[UR4][R134.64+0x88] ;  /* 0x0000880486047980 */ /* 0x000f28000c101b00 */
[----:B------:R2:W5:Y:S04]  /*103f0*/  LD.E.64 R8, desc[UR4][R134.64+0x70] ;  /* 0x0000700486087980 */ /* 0x000568000c101b00 */
[----:B---3--:R3:W5:Y:S04]  /*10400*/  LD.E.64 R20, desc[UR4][R134.64+0xa0] ;  /* 0x0000a00486147980 */ /* 0x008768000c101b00 */
[----:B-1----:R-:W3:Y:S04]  /*10410*/  LD.E.U8 R0, desc[UR4][R134.64+0x1c8] ;  /* 0x0001c80486007980 */ /* 0x002ee8000c101100 */
[----:B------:R1:W5:Y:S01]  /*10420*/  LD.E.64 R10, desc[UR4][R134.64+0x90] ;  /* 0x00009004860a7980 */ /* 0x000362000c101b00 */
[----:B--2---:R-:W-:-:S13]  /*10430*/  ISETP.NE.AND P2, PT, R27, -0x1, PT ;  /* 0xffffffff1b00780c */ /* 0x004fda0003f45270 */
[----:B------:R-:W2:Y:S01]  /*10440*/  @!P2 LD.E.64 R2, desc[UR4][R134.64+0x80] ;  /* 0x000080048602a980 */ /* 0x000ea2000c101b00 */
[----:B---3--:R-:W-:-:S13]  /*10450*/  ISETP.NE.AND P4, PT, R0, RZ, PT ;  /* 0x000000ff0000720c */ /* 0x008fda0003f85270 */
[----:B------:R-:W3:Y:S04]  /*10460*/  @!P4 LD.E R13, desc[UR4][R134.64+0x60] ;  /* 0x00006004860dc980 */ /* 0x000ee8000c101900 */
[----:B------:R-:W3:Y:S01]  /*10470*/  @!P4 LD.E R14, desc[UR4][R134.64+0xb4] ;  /* 0x0000b404860ec980 */ /* 0x000ee2000c101900 */
[----:B------:R-:W2:Y:S01]  /*10480*/  S2R R28, SR_CTAID.Y ;  /* 0x00000000001c7919 */ /* 0x000ea20000002600 */
[----:B------:R-:W3:Y:S01]  /*10490*/  S2R R26, SR_CTAID.Z ;  /* 0x00000000001a7919 */ /* 0x000ee20000002700 */
[----:B------:R-:W1:Y:S01]  /*104a0*/  S2R R22, SR_CTAID.X ;  /* 0x0000000000167919 */ /* 0x000e620000002500 */
[----:B------:R-:W-:-:S04]  /*104b0*/  SHF.R.U32.HI R36, RZ, 0x3, R229 ;  /* 0x00000003ff247819 */ /* 0x000fc800000116e5 */
[----:B------:R-:W-:-:S04]  /*104c0*/  IADD3 R0, PT, PT, R36, 0x10, RZ ;  /* 0x0000001024007810 */ /* 0x000fc80007ffe0ff */
[----:B----4-:R-:W-:Y:S01]  /*104d0*/  ISETP.GE.AND P3, PT, R0, R40, PT ;  /* 0x000000280000720c */ /* 0x010fe20003f66270 */
[----:B------:R-:W-:Y:S01]  /*104e0*/  @P2 IMAD R0, R5, R27, RZ ;  /* 0x0000001b05002224 */ /* 0x000fe200078e02ff */
[----:B-1----:R-:W-:Y:S01]  /*104f0*/  SHF.L.U32 R39, R22, 0x6, RZ ;  /* 0x0000000616277819 */ /* 0x002fe200000006ff */
[-C--:B--2---:R-:W-:Y:S02]  /*10500*/  @!P2 IMAD R12, R3, R28.reuse, RZ ;  /* 0x0000001c030ca224 */ /* 0x084fe400078e02ff */
[----:B------:R-:W-:-:S04]  /*10510*/  @!P2 IMAD.WIDE.U32 R6, R2, R28, RZ ;  /* 0x0000001c0206a225 */ /* 0x000fc800078e00ff */
[----:B------:R-:W-:-:S04]  /*10520*/  @P2 IMAD.WIDE.U32 R2, R4, R27, RZ ;  /* 0x0000001b04022225 */ /* 0x000fc800078e00ff */
[----:B------:R-:W-:Y:S01]  /*10530*/  @!P2 IMAD.IADD R15, R7, 0x1, R12 ;  /* 0x00000001070fa824 */ /* 0x000fe200078e020c */
[----:B------:R-:W-:Y:S02]  /*10540*/  @!P2 MOV R12, R6 ;  /* 0x00000006000ca202 */ /* 0x000fe40000000f00 */
[----:B------:R-:W-:Y:S01]  /*10550*/  @P2 IADD3 R15, PT, PT, R3, R0, RZ ;  /* 0x00000000030f2210 */ /* 0x000fe20007ffe0ff */
[----:B---3--:R-:W-:-:S04]  /*10560*/  @!P4 IMAD R7, R13, R28, R26 ;  /* 0x0000001c0d07c224 */ /* 0x008fc800078e021a */
[----:B------:R-:W-:Y:S01]  /*10570*/  @!P4 IMAD R22, R7, R14, RZ ;  /* 0x0000000e0716c224 */ /* 0x000fe200078e02ff */
[----:B------:R-:W-:Y:S06]  /*10580*/  @!P4 BRA `(.L_x_589) ;  /* 0x000000000018c947 */ /* 0x000fec0003800000 */
[----:B------:R-:W2:Y:S04]  /*10590*/  @!P2 LD.E R6, desc[UR4][R134.64+0xb4] ;  /* 0x0000b4048606a980 */ /* 0x000ea8000c101900 */
[----:B------:R-:W3:Y:S01]  /*105a0*/  LD.E R0, desc[UR4][R134.64+0xd4] ;  /* 0x0000d40486007980 */ /* 0x000ee2000c101900 */
[----:B--2---:R-:W-:Y:S02]  /*105b0*/  @!P2 IMAD R27, R6, R28, RZ ;  /* 0x0000001c061ba224 */ /* 0x004fe400078e02ff */
[----:B---3--:R-:W-:-:S03]  /*105c0*/  IMAD R0, R0, R26, RZ ;  /* 0x0000001a00007224 */ /* 0x008fc600078e02ff */
[----:B------:R1:W-:Y:S02]  /*105d0*/  @!P2 STL [R1+0x30], R27 ;  /* 0x0000301b0100a387 */ /* 0x0003e40000100800 */
[----:B------:R-:W-:-:S07]  /*105e0*/  IADD3 R22, PT, PT, R0, R27, RZ ;  /* 0x0000001b00167210 */ /* 0x000fce0007ffe0ff */
.L_x_589:
[----:B------:R-:W-:Y:S05]  /*105f0*/  WARPSYNC.ALL ;  /* 0x0000000000007948 */ /* 0x000fea0003800000 */
[----:B------:R-:W-:Y:S01]  /*10600*/  BAR.SYNC.DEFER_BLOCKING 0x0 ;  /* 0x0000000000007b1d */ /* 0x000fe20000010000 */
[----:B------:R-:W-:Y:S01]  /*10610*/  IMAD.MOV.U32 R227, RZ, RZ, RZ ;  /* 0x000000ffffe37224 */ /* 0x000fe200078e00ff */
[----:B------:R-:W-:Y:S01]  /*10620*/  @P2 MOV R12, R2 ;  /* 0x00000002000c2202 */ /* 0x000fe20000000f00 */
[----:B------:R-:W-:Y:S01]  /*10630*/  IMAD R3, R5, R39, RZ ;  /* 0x0000002705037224 */ /* 0x000fe200078e02ff */
[----:B------:R-:W-:Y:S01]  /*10640*/  MOV R14, 0x7f800000 ;  /* 0x7f800000000e7802 */ /* 0x000fe20000000f00 */
[----:B------:R-:W-:Y:S01]  /*10650*/  IMAD.WIDE.U32 R6, R39, R4, R226 ;  /* 0x0000000427067225 */ /* 0x000fe200078e00e2 */
[----:B------:R-:W2:Y:S01]  /*10660*/  @P1 MUFU.LG2 R0, R23 ;  /* 0x0000001700001308 */ /* 0x000ea20000000c00 */
[----:B------:R-:W-:Y:S01]  /*10670*/  ISETP.GE.AND P4, PT, R36, R40, PT ;  /* 0x000000282400720c */ /* 0x000fe20003f86270 */
[----:B------:R-:W-:Y:S01]  /*10680*/  BSSY.RECONVERGENT B0, `(.L_x_590) ;  /* 0x0000029000007945 */ /* 0x000fe20003800200 */
[----:B------:R-:W-:-:S02]  /*10690*/  IMAD.IADD R3, R7, 0x1, R3 ;  /* 0x0000000107037824 */ /* 0x000fc400078e0203 */
[----:B------:R-:W-:Y:S02]  /*106a0*/  VIADD R7, R36, 0x20 ;  /* 0x0000002024077836 */ /* 0x000fe40000000000 */
[-C--:B-----5:R-:W-:Y:S01]  /*106b0*/  IMAD R13, R11, R26.reuse, RZ ;  /* 0x0000001a0b0d7224 */ /* 0x0a0fe200078e02ff */
[----:B------:R-:W3:Y:S01]  /*106c0*/  @P0 MUFU.LG2 R16, R24 ;  /* 0x0000001800100308 */ /* 0x000ee20000000c00 */
[----:B------:R-:W-:Y:S01]  /*106d0*/  IMAD.WIDE.U32 R10, R10, R26, RZ ;  /* 0x0000001a0a0a7225 */ /* 0x000fe200078e00ff */
[----:B------:R-:W-:Y:S02]  /*106e0*/  ISETP.GE.AND P2, PT, R7, R40, PT ;  /* 0x000000280700720c */ /* 0x000fe40003f46270 */
[----:B------:R-:W-:Y:S01]  /*106f0*/  IADD3 R10, P6, P5, R10, R6, R12 ;  /* 0x000000060a0a7210 */ /* 0x000fe20007dde00c */
[----:B------:R-:W-:Y:S01]  /*10700*/  VIADD R6, R36, 0x30 ;  /* 0x0000003024067836 */ /* 0x000fe20000000000 */
[----:B------:R-:W-:Y:S01]  /*10710*/  MOV R12, 0x7f800000 ;  /* 0x7f800000000c7802 */ /* 0x000fe20000000f00 */
[----:B--2---:R-:W-:Y:S01]  /*10720*/  @P1 FMUL.FTZ R0, R0, 0.69314718246459960938 ;  /* 0x3f31721800001820 */ /* 0x004fe20000410000 */
[----:B------:R2:W4:Y:S01]  /*10730*/  LDS.128 R28, [R231] ;  /* 0x00000000e71c7984 */ /* 0x0005220000000c00 */
[----:B------:R-:W-:-:S02]  /*10740*/  IADD3 R2, PT, PT, R11, R13, RZ ;  /* 0x0000000d0b027210 */ /* 0x000fc40007ffe0ff */
[----:B------:R-:W-:Y:S01]  /*10750*/  @P1 FFMA.FTZ R14, R25, R38, R0 ;  /* 0x00000026190e1223 */ /* 0x000fe20000010000 */
[----:B------:R2:W2:Y:S01]  /*10760*/  LDS.128 R32, [R231+0x1800] ;  /* 0x00180000e7207984 */ /* 0x0004a20000000c00 */
[----:B------:R-:W-:Y:S01]  /*10770*/  IADD3.X R11, PT, PT, R2, R3, R15, P6, P5 ;  /* 0x00000003020b7210 */ /* 0x000fe200037ea40f */
[----:B------:R-:W-:Y:S02]  /*10780*/  @!P4 IMAD R0, R5, R36, RZ ;  /* 0x000000240500c224 */ /* 0x000fe400078e02ff */
[----:B---3--:R-:W-:Y:S01]  /*10790*/  @P0 FMUL.FTZ R7, R16, 0.69314718246459960938 ;  /* 0x3f31721810070820 */ /* 0x008fe20000410000 */
[----:B------:R-:W-:Y:S01]  /*107a0*/  LOP3.LUT P6, RZ, R229, 0x3, RZ, 0xc0, !PT ;  /* 0x00000003e5ff7812 */ /* 0x000fe200078cc0ff */
[----:B------:R3:W2:Y:S01]  /*107b0*/  LDS.128 R16, [R231+0x800] ;  /* 0x00080000e7107984 */ /* 0x0006a20000000c00 */
[----:B------:R-:W-:-:S04]  /*107c0*/  @!P4 IMAD.WIDE.U32 R2, R36, R4, R10 ;  /* 0x000000042402c225 */ /* 0x000fc800078e000a */
[----:B------:R-:W-:Y:S01]  /*107d0*/  @P0 FFMA.FTZ R12, R25, R37, R7 ;  /* 0x00000025190c0223 */ /* 0x000fe20000010007 */
[----:B------:R-:W-:Y:S01]  /*107e0*/  ISETP.GE.AND P5, PT, R6, R40, PT ;  /* 0x000000280600720c */ /* 0x000fe20003fa6270 */
[----:B-1----:R3:W1:Y:S01]  /*107f0*/  LDS.128 R24, [R231+0x1000] ;  /* 0x00100000e7187984 */ /* 0x0026620000000c00 */
[----:B------:R-:W-:Y:S01]  /*10800*/  @!P4 IMAD.IADD R0, R3, 0x1, R0 ;  /* 0x000000010300c824 */ /* 0x000fe200078e0200 */
[----:B------:R-:W-:Y:S02]  /*10810*/  LOP3.LUT R13, R66, 0x30, RZ, 0xc0, !PT ;  /* 0x00000030420d7812 */ /* 0x000fe400078ec0ff */
[----:B------:R-:W-:Y:S02]  /*10820*/  SHF.R.U32.HI R229, RZ, 0x2, R229 ;  /* 0x00000002ffe57819 */ /* 0x000fe400000116e5 */
[----:B------:R-:W-:Y:S02]  /*10830*/  @!P4 LEA R6, P1, R2, R8, 0x1 ;  /* 0x000000080206c211 */ /* 0x000fe400078208ff */
[----:B------:R-:W-:-:S02]  /*10840*/  LOP3.LUT R13, R13, 0x7, R229, 0xf8, !PT ;  /* 0x000000070d0d7812 */ /* 0x000fc400078ef8e5 */
        /* <DEDUP_REMOVED lines=12> */
.L_x_591:
[----:B------:R-:W-:Y:S05]  /*10910*/  BSYNC.RECONVERGENT B0 ;  /* 0x0000000000007941 */ /* 0x000fea0003800200 */
.L_x_590:
[----:B----4-:R4:W-:Y:S01]  /*10920*/  @!P4 ST.E.128 desc[UR4][R6.64], R28 ;  /* 0x0000001c0600c985 */ /* 0x0109e2000c101d04 */
[----:B------:R-:W-:Y:S04]  /*10930*/  BSSY.RECONVERGENT B0, `(.L_x_592) ;  /* 0x000000d000007945 */ /* 0x000fe80003800200 */
[----:B------:R-:W-:Y:S05]  /*10940*/  @P3 BRA `(.L_x_593) ;  /* 0x00000000002c3947 */ /* 0x000fea0003800000 */
[----:B----4-:R-:W-:Y:S01]  /*10950*/  IADD3 R6, P0, PT, R36, 0x10, RZ ;  /* 0x0000001024067810 */ /* 0x010fe20007f1e0ff */
        /* <DEDUP_REMOVED lines=9> */
[----:B--2---:R1:W-:Y:S02]  /*109f0*/  ST.E.128 desc[UR4][R6.64], R16 ;  /* 0x0000001006007985 */ /* 0x0043e4000c101d04 */
.L_x_593:
[----:B------:R-:W-:Y:S05]  /*10a00*/  BSYNC.RECONVERGENT B0 ;  /* 0x0000000000007941 */ /* 0x000fea0003800200 */
.L_x_592:
[----:B------:R-:W-:Y:S04]  /*10a10*/  BSSY.RECONVERGENT B0, `(.L_x_594) ;  /* 0x000000d000007945 */ /* 0x000fe80003800200 */
[----:B------:R-:W-:Y:S05]  /*10a20*/  @P2 BRA `(.L_x_595) ;  /* 0x00000000002c2947 */ /* 0x000fea0003800000 */
[----:B-1--4-:R-:W-:Y:S01]  /*10a30*/  IADD3 R6, P0, PT, R36, 0x20, RZ ;  /* 0x0000002024067810 */ /* 0x012fe20007f1e0ff */
        /* <DEDUP_REMOVED lines=10> */
.L_x_595:
[----:B------:R-:W-:Y:S05]  /*10ae0*/  BSYNC.RECONVERGENT B0 ;  /* 0x0000000000007941 */ /* 0x000fea0003800200 */
.L_x_594:
[----:B------:R-:W-:Y:S02]  /*10af0*/  MOV R13, 0x50 ;  /* 0x00000050000d7802 */ /* 0x000fe40000000f00 */
[----:B-1----:R-:W-:-:S03]  /*10b00*/  MOV R3, 0x0 ;  /* 0x0000000000037802 */ /* 0x002fc60000000f00 */
[----:B------:R-:W-:-:S04]  /*10b10*/  IMAD.MOV.U32 R2, RZ, RZ, R13 ;  /* 0x000000ffff027224 */ /* 0x000fc800078e000d */
[----:B--234-:R-:W-:Y:S05]  /*10b20*/  @P5 RET.REL.NODEC R2 `(_ZN5flash24flash_fwd_splitkv_kernelI23Flash_fwd_kernel_traitsILi64ELi64ELi256ELi4ELb0ELb0EN7cutlass6half_tE19Flash_kernel_traitsILi64ELi64ELi256ELi4ES3_EELb0ELb0ELb0ELb0ELb1ELb1ELb0ELb0EEEvNS_16Flash_fwd_paramsE) ;  /* 0xfffffef402345950 */ /* 0x01cfea0003c3ffff */
        /* <DEDUP_REMOVED lines=13> */
[----:B------:R-:W-:Y:S05]  /*10c00*/  RET.REL.NODEC R2 `(_ZN5flash24flash_fwd_splitkv_kernelI23Flash_fwd_kernel_traitsILi64ELi64ELi256ELi4ELb0ELb0EN7cutlass6half_tE19Flash_kernel_traitsILi64ELi64ELi256ELi4ES3_EELb0ELb0ELb0ELb0ELb1ELb1ELb0ELb0EEEvNS_16Flash_fwd_paramsE) ;  /* 0xfffffef002fc7950 */ /* 0x000fea0003c3ffff */
.L_x_588:
[----:B-12---:R-:W-:Y:S01]  /*10c10*/  IMAD.MOV.U32 R0, RZ, RZ, 0x2 ;  /* 0x00000002ff007424 */ /* 0x006fe200078e00ff */
[----:B-----5:R-:W-:Y:S01]  /*10c20*/  MOV R2, R8 ;  /* 0x0000000800027202 */ /* 0x020fe20000000f00 */
[----:B------:R-:W-:Y:S01]  /*10c30*/  IMAD.MOV.U32 R4, RZ, RZ, -0x1 ;  /* 0xffffffffff047424 */ /* 0x000fe200078e00ff */
[----:B------:R-:W-:-:S07]  /*10c40*/  MOV R3, 0x1f ;  /* 0x0000001f00037802 */ /* 0x000fce0000000f00 */
[----:B---3--:R-:W-:Y:S05]  /*10c50*/  WARPSYNC.COLLECTIVE R4, `(.L_x_596) ;  /* 0x0000000004087348 */ /* 0x008fea0003c00000 */
[----:B------:R1:W2:Y:S02]  /*10c60*/  SHFL.BFLY P0, R0, R2, R0, R3 ;  /* 0x0c00000002007389 */ /* 0x0002a40000000003 */
[----:B-123--:R-:W-:Y:S05]  /*10c70*/  ENDCOLLECTIVE ;  /* 0x000000000000791b */ /* 0x00efea0003800000 */
.L_x_596:
[----:B------:R-:W-:Y:S02]  /*10c80*/  MOV R5, R0 ;  /* 0x0000000000057202 */ /* 0x000fe40000000f00 */
[----:B------:R-:W-:-:S03]  /*10c90*/  MOV R0, 0x1 ;  /* 0x0000000100007802 */ /* 0x000fc60000000f00 */
[----:B------:R-:W-:-:S04]  /*10ca0*/  FADD.FTZ R5, R5, R8 ;  /* 0x0000000805057221 */ /* 0x000fc80000010000 */
[----:B------:R-:W-:-:S07]  /*10cb0*/  IMAD.MOV.U32 R2, RZ, RZ, R5 ;  /* 0x000000ffff027224 */ /* 0x000fce00078e0005 */
[----:B------:R-:W-:Y:S05]  /*10cc0*/  WARPSYNC.COLLECTIVE R4, `(.L_x_597) ;  /* 0x0000000004087348 */ /* 0x000fea0003c00000 */
[----:B------:R1:W2:Y:S02]  /*10cd0*/  SHFL.BFLY P0, R0, R2, R0, R3 ;  /* 0x0c00000002007389 */ /* 0x0002a40000000003 */
[----:B-12---:R-:W-:Y:S05]  /*10ce0*/  ENDCOLLECTIVE ;  /* 0x000000000000791b */ /* 0x006fea0003800000 */
.L_x_597:
[----:B------:R-:W-:Y:S01]  /*10cf0*/  IMAD.MOV.U32 R6, RZ, RZ, R0 ;  /* 0x000000ffff067224 */ /* 0x000fe200078e0000 */
[----:B------:R-:W-:Y:S02]  /*10d00*/  MOV R0, 0x2 ;  /* 0x0000000200007802 */ /* 0x000fe40000000f00 */
[----:B------:R-:W-:Y:S01]  /*10d10*/  MOV R2, R7 ;  /* 0x0000000700027202 */ /* 0x000fe20000000f00 */
[----:B------:R-:W-:-:S07]  /*10d20*/  FADD.FTZ R23, R5, R6 ;  /* 0x0000000605177221 */ /* 0x000fce0000010000 */
[----:B------:R-:W-:Y:S05]  /*10d30*/  WARPSYNC.COLLECTIVE R4, `(.L_x_598) ;  /* 0x0000000004087348 */ /* 0x000fea0003c00000 */
[----:B------:R1:W2:Y:S02]  /*10d40*/  SHFL.BFLY P0, R0, R2, R0, R3 ;  /* 0x0c00000002007389 */ /* 0x0002a40000000003 */
[----:B-12---:R-:W-:Y:S05]  /*10d50*/  ENDCOLLECTIVE ;  /* 0x000000000000791b */ /* 0x006fea0003800000 */
.L_x_598:
[----:B------:R-:W-:Y:S01]  /*10d60*/  IMAD.MOV.U32 R2, RZ, RZ, R0 ;  /* 0x000000ffff027224 */ /* 0x000fe200078e0000 */
[----:B------:R-:W-:-:S03]  /*10d70*/  MOV R0, 0x1 ;  /* 0x0000000100007802 */ /* 0x000fc60000000f00 */
[----:B------:R-:W-:-:S07]  /*10d80*/  FADD.FTZ R2, R2, R7 ;  /* 0x0000000702027221 */ /* 0x000fce0000010000 */
[----:B------:R-:W-:Y:S05]  /*10d90*/  WARPSYNC.COLLECTIVE R4, `(.L_x_599) ;  /* 0x0000000004087348 */ /* 0x000fea0003c00000 */
[----:B------:R1:W2:Y:S02]  /*10da0*/  SHFL.BFLY P0, R0, R2, R0, R3 ;  /* 0x0c00000002007389 */ /* 0x0002a40000000003 */
[----:B-12---:R-:W-:Y:S05]  /*10db0*/  ENDCOLLECTIVE ;  /* 0x000000000000791b */ /* 0x006fea0003800000 */
.L_x_599:
[----:B------:R-:W-:Y:S01]  /*10dc0*/  MOV R3, R0 ;  /* 0x0000000000037202 */ /* 0x000fe20000000f00 */
[----:B------:R-:W-:Y:S06]  /*10dd0*/  BRA `(.L_x_600) ;  /* 0xfffffff000087947 */ /* 0x000fec000383ffff */
.L_x_601:
        /* <DEDUP_REMOVED lines=10> */
.L_x_14721:


//--------------------- .text._ZN5flash24flash_fwd_splitkv_kernelI23Flash_fwd_kernel_traitsILi64ELi64ELi256ELi4ELb0ELb0EN7cutlass6half_tE19Flash_kernel_traitsILi64ELi64ELi256ELi4ES3_EELb0ELb0ELb0ELb0ELb1ELb0ELb1ELb0EEEvNS_16Flash_fwd_paramsE --------------------------
	.section	.text._ZN5flash24flash_fwd_splitkv_kernelI23Flash_fwd_kernel_traitsILi64ELi64ELi256ELi4ELb0ELb0EN7cutlass6half_tE19Flash_kernel_traitsILi64ELi64ELi256ELi4ES3_EELb0ELb0ELb0ELb0ELb1ELb0ELb1ELb0EEEvNS_16Flash_fwd_paramsE,"ax",@progbits
	.align	128
        .global         _ZN5flash24flash_fwd_splitkv_kernelI23Flash_fwd_kernel_traitsILi64ELi64ELi256ELi4ELb0ELb0EN7cutlass6half_tE19Flash_kernel_traitsILi64ELi64ELi256ELi4ES3_EELb0ELb0ELb0ELb0ELb1ELb0ELb1ELb0EEEvNS_16Flash_fwd_paramsE
        .type           _ZN5flash24flash_fwd_splitkv_kernelI23Flash_fwd_kernel_traitsILi64ELi64ELi256ELi4ELb0ELb0EN7cutlass6half_tE19Flash_kernel_traitsILi64ELi64ELi256ELi4ES3_EELb0ELb0ELb0ELb0ELb1ELb0ELb1ELb0EEEvNS_16Flash_fwd_paramsE,@function
        .size           _ZN5flash24flash_fwd_splitkv_kernelI23Flash_fwd_kernel_traitsILi64ELi64ELi256ELi4ELb0ELb0EN7cutlass6half_tE19Flash_kernel_traitsILi64ELi64ELi256ELi4ES3_EELb0ELb0ELb0ELb0ELb1ELb0ELb1ELb0EEEvNS_16Flash_fwd_paramsE,(.L_x_14722 - _ZN5flash24flash_fwd_splitkv_kernelI23Flash_fwd_kernel_traitsILi64ELi64ELi256ELi4ELb0ELb0EN7cutlass6half_tE19Flash_kernel_traitsILi64ELi64ELi256ELi4ES3_EELb0ELb0ELb0ELb0ELb1ELb0ELb1ELb0EEEvNS_16Flash_fwd_paramsE)
        .other          _ZN5flash24flash_fwd_splitkv_kernelI23Flash_fwd_kernel_traitsILi64ELi64ELi256ELi4ELb0ELb0EN7cutlass6half_tE19Flash_kernel_traitsILi64ELi64ELi256ELi4ES3_EELb0ELb0ELb0ELb0ELb1ELb0ELb1ELb0EEEvNS_16Flash_fwd_paramsE,@"STO_CUDA_ENTRY STV_DEFAULT"
_ZN5flash24flash_fwd_splitkv_kernelI23Flash_fwd_kernel_traitsILi64ELi64ELi256ELi4ELb0ELb0EN7cutlass6half_tE19Flash_kernel_traitsILi64ELi64ELi256ELi4ES3_EELb0ELb0ELb0ELb0ELb1ELb0ELb1ELb0EEEvNS_16Flash_fwd_paramsE:
.text._ZN5flash24flash_fwd_splitkv_kernelI23Flash_fwd_kernel_traitsILi64ELi64ELi256ELi4ELb0ELb0EN7cutlass6half_tE19Flash_kernel_traitsILi64ELi64ELi256ELi4ES3_EELb0ELb0ELb0ELb0ELb1ELb0ELb1ELb0EEEvNS_16Flash_fwd_paramsE:
[----:B------:R-:W-:Y:S08]  /*0000*/  LDC R1, c[0x0][0x37c] ;  /* 0x0000df00ff017b82 */ /* 0x000ff00000000800 */
[----:B------:R-:W1:Y:S01]  /*0010*/  LDC R0, c[0x0][0x3e0] ;  /* 0x0000f800ff007b82 */ /* 0x000e620000000800 */
[----:B------:R-:W2:Y:S01]  /*0020*/  S2R R239, SR_CTAID.X ;  /* 0x0000000000ef7919 */ /* 0x000ea20000002500 */
[----:B------:R-:W-:Y:S01]  /*0030*/  BSSY.RECONVERGENT B2, `(.L_x_602) ;  /* 0x000001b000027945 */ /* 0x000fe20003800200 */
[----:B------:R-:W-:-:S05]  /*0040*/  MOV R238, 0x1e0 ;  /* 0x000001e000ee7802 */ /* 0x000fca0000000f00 */
[----:B------:R-:W3:Y:S08]  /*0050*/  S2UR UR4, SR_CTAID.Z ;  /* 0x00000000000479c3 */ /* 0x000ef00000002700 */
[----:B------:R-:W4:Y:S01]  /*0060*/  S2UR UR8, SR_CTAID.Y ;  /* 0x00000000000879c3 */ /* 0x000f220000002600 */
[----:B-1----:R-:W1:Y:S01]  /*0070*/  I2F.U32.RP R2, R0 ;  /* 0x0000000000027306 */ /* 0x002e620000209000 */
[----:B------:R-:W-:-:S06]  /*0080*/  ISETP.NE.U32.AND P0, PT, R0, RZ, PT ;  /* 0x000000ff0000720c */ /* 0x000fcc0003f05070 */
[----:B------:R-:W2:Y:S01]  /*0090*/  LDC R9, c[0x0][0x374] ;  /* 0x0000dd00ff097b82 */ /* 0x000ea20000000800 */
[----:B-1----:R-:W1:Y:S02]  /*00a0*/  MUFU.RCP R2, R2 ;  /* 0x0000000200027308 */ /* 0x002e640000001000 */
[----:B-1----:R-:W-:-:S06]  /*00b0*/  VIADD R2, R2, 0xffffffe ;  /* 0x0ffffffe02027836 */ /* 0x002fcc0000000000 */
[----:B------:R-:W1:Y:S02]  /*00c0*/  F2I.FTZ.U32.TRUNC.NTZ R3, R2 ;  /* 0x0000000200037305 */ /* 0x000e64000021f000 */
[----:B-1----:R-:W-:-:S04]  /*00d0*/  IMAD.MOV R2, RZ, RZ, -R3 ;  /* 0x000000ffff027224 */ /* 0x002fc800078e0a03 */
[----:B------:R-:W-:Y:S01]  /*00e0*/  IMAD R4, R2, R0, RZ ;  /* 0x0000000002047224 */ /* 0x000fe200078e02ff */
[----:B------:R-:W-:-:S05]  /*00f0*/  MOV R2, RZ ;  /* 0x000000ff00027202 */ /* 0x000fca0000000f00 */
[----:B------:R-:W-:-:S06]  /*0100*/  IMAD.HI.U32 R4, R3, R4, R2 ;  /* 0x0000000403047227 */ /* 0x000fcc00078e0002 */
[----:B---3--:R-:W-:-:S04]  /*0110*/  IMAD.HI.U32 R241, R4, UR4, RZ ;  /* 0x0000000404f17c27 */ /* 0x008fc8000f8e00ff */
[----:B------:R-:W-:-:S04]  /*0120*/  IMAD.MOV R2, RZ, RZ, -R241 ;  /* 0x000000ffff027224 */ /* 0x000fc800078e0af1 */
[----:B------:R-:W-:-:S05]  /*0130*/  IMAD R2, R0, R2, UR4 ;  /* 0x0000000400027e24 */ /* 0x000fca000f8e0202 */
[----:B------:R-:W-:-:S13]  /*0140*/  ISETP.GE.U32.AND P2, PT, R2, R0, PT ;  /* 0x000000000200720c */ /* 0x000fda0003f46070 */
[----:B------:R-:W-:Y:S01]  /*0150*/  @P2 IADD3 R2, PT, PT, R2, -R0, RZ ;  /* 0x8000000002022210 */ /* 0x000fe20007ffe0ff */
[----:B------:R-:W-:-:S03]  /*0160*/  @P2 VIADD R241, R241, 0x1 ;  /* 0x00000001f1f12836 */ /* 0x000fc60000000000 */
[----:B------:R-:W-:Y:S02]  /*0170*/  ISETP.GE.U32.AND P1, PT, R2, R0, PT ;  /* 0x000000000200720c */ /* 0x000fe40003f26070 */
[----:B------:R-:W1:Y:S11]  /*0180*/  LDC.64 R2, c[0x0][0x348] ;  /* 0x0000d200ff027b82 */ /* 0x000e760000000a00 */
[----:B------:R-:W-:-:S02]  /*0190*/  @P1 IADD3 R241, PT, PT, R241, 0x1, RZ ;  /* 0x00000001f1f11810 */ /* 0x000fc40007ffe0ff */
[----:B------:R-:W-:-:S04]  /*01a0*/  @!P0 LOP3.LUT R241, RZ, R0, RZ, 0x33, !PT ;  /* 0x00000000fff18212 */ /* 0x000fc800078e33ff */
[----:B------:R-:W-:-:S05]  /*01b0*/  IADD3 R240, PT, PT, -R241, RZ, RZ ;  /* 0x000000fff1f07210 */ /* 0x000fca0007ffe1ff */
[----:B--2-4-:R-:W-:Y:S02]  /*01c0*/  IMAD R240, R0, R240, UR4 ;  /* 0x0000000400f07e24 */ /* 0x014fe4000f8e02f0 */
[----:B-1----:R-:W-:Y:S05]  /*01d0*/  CALL.REL.NOINC `($_ZN5flash24flash_fwd_splitkv_kernelI23Flash_fwd_kernel_traitsILi64ELi64ELi256ELi4ELb0ELb0EN7cutlass6half_tE19Flash_kernel_traitsILi64ELi64ELi256ELi4ES3_EELb0ELb0ELb0ELb0ELb1ELb0ELb1ELb0EEEvNS_16Flash_fwd_paramsE$_ZN5flash30compute_attn_1rowblock_splitkvI23Flash_fwd_kernel_traitsILi64ELi64ELi256ELi4ELb0ELb0EN7cutlass6half_tE19Flash_kernel_traitsILi64ELi64ELi256ELi4ES3_EELb0ELb0ELb0ELb0ELb1ELb0ELb1ELb0ENS_16Flash_fwd_paramsEEEvRKT8_iiiii) ;  /* 0x0000000000087944 */ /* 0x002fea0003c00000 */
[----:B------:R-:W-:Y:S05]  /*01e0*/  BSYNC.RECONVERGENT B2 ;  /* 0x0000000000027941 */ /* 0x000fea0003800200 */
.L_x_602:
[----:B------:R-:W-:Y:S05]  /*01f0*/  EXIT ;  /* 0x000000000000794d */ /* 0x000fea0003800000 */
        .type           $_ZN5flash24flash_fwd_splitkv_kernelI23Flash_fwd_kernel_traitsILi64ELi64ELi256ELi4ELb0ELb0EN7cutlass6half_tE19Flash_kernel_traitsILi64ELi64ELi256ELi4ES3_EELb0ELb0ELb0ELb0ELb1ELb0ELb1ELb0EEEvNS_16Flash_fwd_paramsE$_ZN5flash30compute_attn_1rowblock_splitkvI23Flash_fwd_kernel_traitsILi64ELi64ELi256ELi4ELb0ELb0EN7cutlass6half_tE19Flash_kernel_traitsILi64ELi64ELi256ELi4ES3_EELb0ELb0ELb0ELb0ELb1ELb0ELb1ELb0ENS_16Flash_fwd_paramsEEEvRKT8_iiiii,@function
        .size           $_ZN5flash24flash_fwd_splitkv_kernelI23Flash_fwd_kernel_traitsILi64ELi64ELi256ELi4ELb0ELb0EN7cutlass6half_tE19Flash_kernel_traitsILi64ELi64ELi256ELi4ES3_EELb0ELb0ELb0ELb0ELb1ELb0ELb1ELb0EEEvNS_16Flash_fwd_paramsE$_ZN5flash30compute_attn_1rowblock_splitkvI23Flash_fwd_kernel_traitsILi64ELi64ELi256ELi4ELb0ELb0EN7cutlass6half_tE19Flash_kernel_traitsILi64ELi64ELi256ELi4ES3_EELb0ELb0ELb0ELb0ELb1ELb0ELb1ELb0ENS_16Flash_fwd_paramsEEEvRKT8_iiiii,(.L_x_14722 - $_ZN5flash24flash_fwd_splitkv_kernelI23Flash_fwd_kernel_traitsILi64ELi64ELi256ELi4ELb0ELb0EN7cutlass6half_tE19Flash_kernel_traitsILi64ELi64ELi256ELi4ES3_EELb0ELb0ELb0ELb0ELb1ELb0ELb1ELb0EEEvNS_16Flash_fwd_paramsE$_ZN5flash30compute_attn_1rowblock_splitkvI23Flash_fwd_kernel_traitsILi64ELi64ELi256ELi4ELb0ELb0EN7cutlass6half_tE19Flash_kernel_traitsILi64ELi64ELi256ELi4ES3_EELb0ELb0ELb0ELb0ELb1ELb0ELb1ELb0ENS_16Flash_fwd_paramsEEEvRKT8_iiiii)
$_ZN5flash24flash_fwd_splitkv_kernelI23Flash_fwd_kernel_traitsILi64ELi64ELi256ELi4ELb0ELb0EN7cutlass6half_tE19Flash_kernel_traitsILi64ELi64ELi256ELi4ES3_EELb0ELb0ELb0ELb0ELb1ELb0ELb1ELb0EEEvNS_16Flash_fwd_paramsE$_ZN5flash30compute_attn_1rowblock_splitkvI23Flash_fwd_kernel_traitsILi64ELi64ELi256ELi4ELb0ELb0EN7cutlass6half_tE19Flash_kernel_traitsILi64ELi64ELi256ELi4ES3_EELb0ELb0ELb0ELb0ELb1ELb0ELb1ELb0ENS_16Flash_fwd_paramsEEEvRKT8_iiiii:
[----:B------:R-:W1:Y:S02]  /*0200*/  LDCU.64 UR4, c[0x0][0x358] ;  /* 0x00006b00ff0477ac */ /* 0x000e640008000a00 */
[----:B-1----:R-:W2:Y:S04]  /*0210*/  LD.E.64 R10, desc[UR4][R2.64+0xf0] ;  /* 0x0000f004020a7980 */ /* 0x002ea8000c101b00 */
[----:B------:R-:W3:Y:S04]  /*0220*/  LD.E.64 R18, desc[UR4][R2.64+0xe0] ;  /* 0x0000e00402127980 */ /* 0x000ee8000c101b00 */
[----:B------:R-:W4:Y:S01]  /*0230*/  LD.E.64 R6, desc[UR4][R2.64+0xe8] ;  /* 0x0000e80402067980 */ /* 0x000f22000c101b00 */
[----:B------:R-:W-:Y:S01]  /*0240*/  IMAD.SHL.U32 R4, R241, 0x4, RZ ;  /* 0x00000004f1047824 */ /* 0x000fe200078e00ff */
[----:B------:R-:W-:-:S02]  /*0250*/  SHF.R.U32.HI R0, RZ, 0x1e, R241 ;  /* 0x0000001eff007819 */ /* 0x000fc400000116f1 */
[----:B------:R-:W4:Y:S01]  /*0260*/  LD.E.64 R16, desc[UR4][R2.64+0xf8] ;  /* 0x0000f80402107980 */ /* 0x000f22000c101b00 */
[----:B--2---:R-:W-:-:S04]  /*0270*/  ISETP.NE.U32.AND P1, PT, R10, RZ, PT ;  /* 0x000000ff0a00720c */ /* 0x004fc80003f25070 */
[----:B------:R-:W-:Y:S02]  /*0280*/  ISETP.NE.AND.EX P1, PT, R11, RZ, PT, P1 ;  /* 0x000000ff0b00720c */ /* 0x000fe40003f25310 */
[----:B---3--:R-:W-:Y:S02]  /*0290*/  ISETP.NE.U32.AND P4, PT, R18, RZ, PT ;  /* 0x000000ff1200720c */ /* 0x008fe40003f85070 */
[----:B----4-:R-:W-:Y:S02]  /*02a0*/  ISETP.NE.U32.AND P3, PT, R6, RZ, PT ;  /* 0x000000ff0600720c */ /* 0x010fe40003f65070 */
[----:B------:R-:W-:Y:S02]  /*02b0*/  ISETP.NE.AND.EX P4, PT, R19, RZ, PT, P4 ;  /* 0x000000ff1300720c */ /* 0x000fe40003f85340 */
[----:B------:R-:W-:Y:S02]  /*02c0*/  ISETP.NE.AND.EX P3, PT, R7, RZ, PT, P3 ;  /* 0x000000ff0700720c */ /* 0x000fe40003f65330 */
[----:B------:R-:W-:-:S03]  /*02d0*/  ISETP.NE.U32.AND P2, PT, R18, RZ, PT ;  /* 0x000000ff1200720c */ /* 0x000fc60003f45070 */
[----:B------:R-:W-:Y:S01]  /*02e0*/  @P1 IADD3 R14, P0, PT, R10, R4, RZ ;  /* 0x000000040a0e1210 */ /* 0x000fe20007f1e0ff */
[----:B------:R-:W-:-:S04]  /*02f0*/  IMAD.MOV.U32 R10, RZ, RZ, RZ ;  /* 0x000000ffff0a7224 */ /* 0x000fc800078e00ff */
[----:B------:R-:W-:-:S03]  /*0300*/  @P1 IMAD.X R15, R11, 0x1, R0, P0 ;  /* 0x000000010b0f1824 */ /* 0x000fc600000e0600 */
[----:B------:R-:W5:Y:S04]  /*0310*/  @!P3 LD.E R197, desc[UR4][R2.64+0xb8] ;  /* 0x0000b80402c5b980 */ /* 0x000f68000c101900 */
[----:B------:R-:W5:Y:S04]  /*0320*/  @P1 LD.E R10, desc[UR4][R14.64] ;  /* 0x000000040e0a1980 */ /* 0x000f68000c101900 */
[----:B------:R-:W5:Y:S01]  /*0330*/  @!P4 LD.E R15, desc[UR4][R2.64+0xb4] ;  /* 0x0000b404020fc980 */ /* 0x000f62000c101900 */
[----:B------:R-:W-:Y:S01]  /*0340*/  ISETP.NE.AND.EX P2, PT, R19, RZ, PT, P2 ;  /* 0x000000ff1300720c */ /* 0x000fe20003f45320 */
[----:B------:R-:W-:-:S02]  /*0350*/  IMAD.MOV.U32 R13, RZ, RZ, -0x1 ;  /* 0xffffffffff0d7424 */ /* 0x000fc400078e00ff */
[----:B------:R-:W-:Y:S01]  /*0360*/  IMAD.WIDE.U32 R18, R241, 0x4, R18 ;  /* 0x00000004f1127825 */ /* 0x000fe200078e0012 */
[----:B------:R-:W-:Y:S01]  /*0370*/  ISETP.NE.U32.AND P0, PT, R16, RZ, PT ;  /* 0x000000ff1000720c */ /* 0x000fe20003f05070 */
[----:B------:R-:W-:Y:S03]  /*0380*/  BSSY.RECONVERGENT B0, `(.L_x_603) ;  /* 0x000000e000007945 */ /* 0x000fe60003800200 */
[----:B------:R-:W5:Y:S05]  /*0390*/  @P4 LD.E R5, desc[UR4][R18.64+0x4] ;  /* 0x0000040412054980 */ /* 0x000f6a000c101900 */
[----:B------:R1:W5:Y:S01]  /*03a0*/  @P2 LD.E R13, desc[UR4][R18.64] ;  /* 0x00000004120d2980 */ /* 0x000362000c101900 */
[----:B------:R-:W-:-:S04]  /*03b0*/  ISETP.NE.U32.AND P2, PT, R6, RZ, PT ;  /* 0x000000ff0600720c */ /* 0x000fc80003f45070 */
[----:B------:R-:W-:Y:S01]  /*03c0*/  ISETP.NE.AND.EX P2, PT, R7, RZ, PT, P2 ;  /* 0x000000ff0700720c */ /* 0x000fe20003f45320 */
[----:B------:R-:W-:Y:S01]  /*03d0*/  IMAD.MOV.U32 R11, RZ, RZ, -0x1 ;  /* 0xffffffffff0b7424 */ /* 0x000fe200078e00ff */
[----:B------:R-:W-:Y:S02]  /*03e0*/  ISETP.NE.AND.EX P0, PT, R17, RZ, PT, P0 ;  /* 0x000000ff1100720c */ /* 0x000fe40003f05300 */
[----:B-1----:R-:W-:-:S05]  /*03f0*/  IADD3 R18, P1, PT, R6, R4, RZ ;  /* 0x0000000406127210 */ /* 0x002fca0007f3e0ff */
[----:B------:R-:W-:-:S04]  /*0400*/  IMAD.X R19, R7, 0x1, R0, P1 ;  /* 0x0000000107137824 */ /* 0x000fc800008e0600 */
[----:B------:R-:W-:Y:S05]  /*0410*/  @!P2 BRA `(.L_x_604) ;  /* 0x000000000010a947 */ /* 0x000fea0003800000 */
[----:B------:R-:W2:Y:S02]  /*0420*/  LD.E.U8 R6, desc[UR4][R2.64+0x1b2] ;  /* 0x0001b20402067980 */ /* 0x000ea4000c101100 */
[----:B--2---:R-:W-:-:S13]  /*0430*/  ISETP.NE.AND P1, PT, R6, RZ, PT ;  /* 0x000000ff0600720c */ /* 0x004fda0003f25270 */
[----:B------:R-:W-:Y:S05]  /*0440*/  @!P1 BRA `(.L_x_604) ;  /* 0x0000000000049947 */ /* 0x000fea0003800000 */
[----:B------:R1:W5:Y:S02]  /*0450*/  LD.E R11, desc[UR4][R18.64] ;  /* 0x00000004120b7980 */ /* 0x000364000c101900 */
.L_x_604:
[----:B------:R-:W-:Y:S05]  /*0460*/  BSYNC.RECONVERGENT B0 ;  /* 0x0000000000007941 */ /* 0x000fea0003800200 */
.L_x_603:
[----:B------:R-:W-:Y:S04]  /*0470*/  BSSY.RECONVERGENT B0, `(.L_x_605) ;  /* 0x0000007000007945 */ /* 0x000fe80003800200 */
[----:B------:R-:W-:Y:S05]  /*0480*/  @!P3 BRA `(.L_x_606) ;  /* 0x000000000014b947 */ /* 0x000fea0003800000 */
[----:B------:R-:W2:Y:S02]  /*0490*/  LD.E.U8 R6, desc[UR4][R2.64+0x1b2] ;  /* 0x0001b20402067980 */ /* 0x000ea4000c101100 */
[----:B--2---:R-:W-:-:S13]  /*04a0*/  ISETP.NE.AND P1, PT, R6, RZ, PT ;  /* 0x000000ff0600720c */ /* 0x004fda0003f25270 */
[----:B-----5:R-:W2:Y:S02]  /*04b0*/  @P1 LD.E R197, desc[UR4][R18.64+0x4] ;  /* 0x0000040412c51980 */ /* 0x020ea4000c101900 */
[----:B--2---:R-:W-:-:S06]  /*04c0*/  @P1 IADD3 R197, PT, PT, R197, -R11, RZ ;  /* 0x8000000bc5c51210 */ /* 0x004fcc0007ffe0ff */
[----:B------:R2:W5:Y:S02]  /*04d0*/  @!P1 LD.E R197, desc[UR4][R18.64] ;  /* 0x0000000412c59980 */ /* 0x000564000c101900 */
.L_x_606:
[----:B------:R-:W-:Y:S05]  /*04e0*/  BSYNC.RECONVERGENT B0 ;  /* 0x0000000000007941 */ /* 0x000fea0003800200 */
.L_x_605:
[----:B------:R-:W-:Y:S01]  /*04f0*/  BSSY.RECONVERGENT B1, `(.L_x_607) ;  /* 0x0000011000017945 */ /* 0x000fe20003800200 */
[----:B-----5:R-:W-:-:S03]  /*0500*/  @P4 IADD3 R15, PT, PT, R5, -R13, RZ ;  /* 0x8000000d050f4210 */ /* 0x020fc60007ffe0ff */
[----:B------:R-:W-:Y:S05]  /*0510*/  @!P0 BRA `(.L_x_608) ;  /* 0x0000000000148947 */ /* 0x000fea0003800000 */
[----:B------:R-:W-:-:S05]  /*0520*/  IADD3 R6, P0, PT, R16, R4, RZ ;  /* 0x0000000410067210 */ /* 0x000fca0007f1e0ff */
[----:B------:R-:W-:-:S05]  /*0530*/  IMAD.X R7, R17, 0x1, R0, P0 ;  /* 0x0000000111077824 */ /* 0x000fca00000e0600 */
[----:B------:R-:W3:Y:S02]  /*0540*/  LD.E R197, desc[UR4][R6.64] ;  /* 0x0000000406c57980 */ /* 0x000ee4000c101900 */
[----:B---3--:R-:W-:Y:S01]  /*0550*/  IADD3 R197, PT, PT, R197, -R10, RZ ;  /* 0x8000000ac5c57210 */ /* 0x008fe20007ffe0ff */
[----:B------:R-:W-:Y:S05]  /*0560*/  BRA `(.L_x_609) ;  /* 0x0000000000247947 */ /* 0x000fea0003800000 */
.L_x_608:
[----:B------:R-:W3:Y:S01]  /*0570*/  LD.E.64 R6, desc[UR4][R2.64+0x108] ;  /* 0x0001080402067980 */ /* 0x000ee2000c101b00 */
[----:B------:R-:W-:Y:S01]  /*0580*/  BSSY.RECONVERGENT B0, `(.L_x_610) ;  /* 0x0000006000007945 */ /* 0x000fe20003800200 */
[----:B------:R-:W-:Y:S01]  /*0590*/  IMAD.MOV.U32 R5, RZ, RZ, RZ ;  /* 0x000000ffff057224 */ /* 0x000fe200078e00ff */
[----:B---3--:R-:W-:-:S04]  /*05a0*/  ISETP.NE.U32.AND P0, PT, R6, RZ, PT ;  /* 0x000000ff0600720c */ /* 0x008fc80003f05070 */
[----:B------:R-:W-:-:S13]  /*05b0*/  ISETP.NE.AND.EX P0, PT, R7, RZ, PT, P0 ;  /* 0x000000ff0700720c */ /* 0x000fda0003f05300 */
[----:B------:R-:W-:Y:S05]  /*05c0*/  @!P0 BRA `(.L_x_611) ;  /* 0x0000000000048947 */ /* 0x000fea0003800000 */
[----:B------:R3:W5:Y:S02]  /*05d0*/  LD.E R5, desc[UR4][R2.64+0xbc] ;  /* 0x0000bc0402057980 */ /* 0x000764000c101900 */
.L_x_611:
[----:B------:R-:W-:Y:S05]  /*05e0*/  BSYNC.RECONVERGENT B0 ;  /* 0x0000000000007941 */ /* 0x000fea0003800200 */
.L_x_610:
[----:B-----5:R-:W-:Y:S02]  /*05f0*/  IADD3 R197, PT, PT, R5, R197, -R10 ;  /* 0x000000c505c57210 */ /* 0x020fe40007ffe80a */
.L_x_609:
[----:B------:R-:W-:Y:S05]  /*0600*/  BSYNC.RECONVERGENT B1 ;  /* 0x0000000000017941 */ /* 0x000fea0003800200 */
.L_x_607:
[----:B------:R-:W-:Y:S01]  /*0610*/  IMAD.SHL.U32 R232, R239, 0x40, RZ ;  /* 0x00000040efe87824 */ /* 0x000fe200078e00ff */
[----:B------:R-:W-:Y:S01]  /*0620*/  MOV R6, R238 ;  /* 0x000000ee00067202 */ /* 0x000fe20000000f00 */
[----:B------:R-:W-:-:S03]  /*0630*/  IMAD.MOV.U32 R7, RZ, RZ, 0x0 ;  /* 0x00000000ff077424 */ /* 0x000fc600078e00ff */
[----:B------:R-:W-:-:S13]  /*0640*/  ISETP.GT.AND P0, PT, R15, R232, PT ;  /* 0x000000e80f00720c */ /* 0x000fda0003f04270 */
[----:B-123--:R-:W-:Y:S05]  /*0650*/  @!P0 RET.REL.NODEC R6 `(_ZN5flash24flash_fwd_splitkv_kernelI23Flash_fwd_kernel_traitsILi64ELi64ELi256ELi4ELb0ELb0EN7cutlass6half_tE19Flash_kernel_traitsILi64ELi64ELi256ELi4ES3_EELb0ELb0ELb0ELb0ELb1ELb0ELb1ELb0EEEvNS_16Flash_fwd_paramsE) ;  /* 0xfffffff806688950 */ /* 0x00efea0003c3ffff */
[----:B------:R-:W2:Y:S01]  /*0660*/  LD.E R5, desc[UR4][R2.64+0xb8] ;  /* 0x0000b80402057980 */ /* 0x000ea2000c101900 */
[----:B------:R-:W-:Y:S01]  /*0670*/  IABS R8, R9 ;  /* 0x0000000900087213 */ /* 0x000fe20000000000 */
[----:B------:R-:W1:Y:S03]  /*0680*/  S2R R224, SR_TID.X ;  /* 0x0000000000e07919 */ /* 0x000e660000002100 */
[----:B------:R-:W3:Y:S08]  /*0690*/  I2F.RP R16, R8 ;  /* 0x0000000800107306 */ /* 0x000ef00000209400 */
[----:B---3--:R-:W3:Y:S02]  /*06a0*/  MUFU.RCP R16, R16 ;  /* 0x0000001000107308 */ /* 0x008ee40000001000 */
[----:B---3--:R-:W-:-:S06]  /*06b0*/  VIADD R16, R16, 0xffffffe ;  /* 0x0ffffffe10107836 */ /* 0x008fcc0000000000 */
[----:B------:R-:W3:Y:S02]  /*06c0*/  F2I.FTZ.U32.TRUNC.NTZ R17, R16 ;  /* 0x0000001000117305 */ /* 0x000ee4000021f000 */
[----:B---3--:R-:W-:Y:S02]  /*06d0*/  IMAD.MOV R7, RZ, RZ, -R17 ;  /* 0x000000ffff077224 */ /* 0x008fe400078e0a11 */
[----:B------:R-:W-:Y:S02]  /*06e0*/  IMAD.MOV.U32 R16, RZ, RZ, RZ ;  /* 0x000000ffff107224 */ /* 0x000fe400078e00ff */
[----:B------:R-:W-:-:S04]  /*06f0*/  IMAD R7, R7, R8, RZ ;  /* 0x0000000807077224 */ /* 0x000fc800078e02ff */
[----:B------:R-:W-:-:S04]  /*0700*/  IMAD.HI.U32 R7, R17, R7, R16 ;  /* 0x0000000711077227 */ /* 0x000fc800078e0010 */
[----:B--2---:R-:W-:-:S05]  /*0710*/  VIADD R5, R5, 0xff ;  /* 0x000000ff05057836 */ /* 0x004fca0000000000 */
[----:B------:R-:W-:-:S04]  /*0720*/  SHF.R.S32.HI R12, RZ, 0x1f, R5 ;  /* 0x0000001fff0c7819 */ /* 0x000fc80000011405 */
[----:B------:R-:W-:Y:S02]  /*0730*/  LEA.HI R12, R12, R5, RZ, 0x8 ;  /* 0x000000050c0c7211 */ /* 0x000fe400078f40ff */
[-C--:B------:R-:W-:Y:S02]  /*0740*/  IABS R5, R9.reuse ;  /* 0x0000000900057213 */ /* 0x080fe40000000000 */
[----:B------:R-:W-:-:S03]  /*0750*/  LEA.HI.SX32 R12, R12, R9, 0x18 ;  /* 0x000000090c0c7211 */ /* 0x000fc600078fc2ff */
[----:B------:R-:W-:Y:S02]  /*0760*/  IMAD.MOV R5, RZ, RZ, -R5 ;  /* 0x000000ffff057224 */ /* 0x000fe400078e0a05 */
[----:B------:R-:W-:-:S05]  /*0770*/  VIADD R12, R12, 0xffffffff ;  /* 0xffffffff0c0c7836 */ /* 0x000fca0000000000 */
[----:B------:R-:W-:Y:S02]  /*0780*/  IABS R6, R12 ;  /* 0x0000000c00067213 */ /* 0x000fe40000000000 */
[----:B------:R-:W-:-:S03]  /*0790*/  LOP3.LUT R12, R12, R9, RZ, 0x3c, !PT ;  /* 0x000000090c0c7212 */ /* 0x000fc600078e3cff */
[----:B------:R-:W-:Y:S01]  /*07a0*/  IMAD.HI.U32 R7, R7, R6, RZ ;  /* 0x0000000607077227 */ /* 0x000fe200078e00ff */
[----:B------:R-:W-:-:S03]  /*07b0*/  ISETP.GE.AND P0, PT, R12, RZ, PT ;  /* 0x000000ff0c00720c */ /* 0x000fc60003f06270 */
[----:B------:R-:W-:Y:S02]  /*07c0*/  IMAD R5, R7, R5, R6 ;  /* 0x0000000507057224 */ /* 0x000fe400078e0206 */
[----:B------:R-:W-:-:S03]  /*07d0*/  VIADD R6, R197, 0xff ;  /* 0x000000ffc5067836 */ /* 0x000fc60000000000 */
[----:B------:R-:W-:-:S13]  /*07e0*/  ISETP.GT.U32.AND P1, PT, R8, R5, PT ;  /* 0x000000050800720c */ /* 0x000fda0003f24070 */
[----:B------:R-:W-:Y:S02]  /*07f0*/  @!P1 IMAD.IADD R5, R5, 0x1, -R8 ;  /* 0x0000000105059824 */ /* 0x000fe400078e0a08 */
[----:B------:R-:W-:Y:S01]  /*0800*/  @!P1 VIADD R7, R7, 0x1 ;  /* 0x0000000107079836 */ /* 0x000fe20000000000 */
[----:B------:R-:W-:Y:S02]  /*0810*/  ISETP.NE.AND P1, PT, R9, RZ, PT ;  /* 0x000000ff0900720c */ /* 0x000fe40003f25270 */
[----:B------:R-:W-:Y:S02]  /*0820*/  ISETP.GE.U32.AND P2, PT, R5, R8, PT ;  /* 0x000000080500720c */ /* 0x000fe40003f46070 */
[----:B------:R-:W-:-:S04]  /*0830*/  SHF.R.S32.HI R5, RZ, 0x1f, R6 ;  /* 0x0000001fff057819 */ /* 0x000fc80000011406 */
[----:B------:R-:W-:-:S04]  /*0840*/  LEA.HI R5, R5, R6, RZ, 0x8 ;  /* 0x0000000605057211 */ /* 0x000fc800078f40ff */
[----:B------:R-:W-:-:S03]  /*0850*/  SHF.R.S32.HI R177, RZ, 0x8, R5 ;  /* 0x00000008ffb17819 */ /* 0x000fc60000011405 */
[----:B------:R-:W-:-:S04]  /*0860*/  @P2 VIADD R7, R7, 0x1 ;  /* 0x0000000107072836 */ /* 0x000fc80000000000 */
[----:B------:R-:W-:Y:S01]  /*0870*/  @!P0 IMAD.MOV R7, RZ, RZ, -R7 ;  /* 0x000000ffff078224 */ /* 0x000fe200078e0a07 */
[----:B------:R-:W-:-:S05]  /*0880*/  @!P1 LOP3.LUT R7, RZ, R9, RZ, 0x33, !PT ;  /* 0x00000009ff079212 */ /* 0x000fca00078e33ff */
[----:B------:R-:W-:-:S05]  /*0890*/  IMAD R233, R7, UR8, RZ ;  /* 0x0000000807e97c24 */ /* 0x000fca000f8e02ff */
[----:B------:R-:W-:-:S04]  /*08a0*/  VIADDMNMX R177, R233, R7, R177, PT ;  /* 0x00000007e9b17246 */ /* 0x000fc800038001b1 */
[----:B------:R-:W-:-:S13]  /*08b0*/  ISETP.GE.AND P0, PT, R233, R177, PT ;  /* 0x000000b1e900720c */ /* 0x000fda0003f06270 */
[----:B-1----:R-:W-:Y:S05]  /*08c0*/  @!P0 BRA `(.L_x_612) ;  /* 0x0000000400288947 */ /* 0x002fea0003800000 */
[----:B------:R-:W2:Y:S04]  /*08d0*/  LD.E.64 R4, desc[UR4][R2.64+0xb0] ;  /* 0x0000b00402047980 */ /* 0x000ea8000c101b00 */
[----:B------:R-:W3:Y:S04]  /*08e0*/  LD.E R6, desc[UR4][R2.64+0x60] ;  /* 0x0000600402067980 */ /* 0x000ee8000c101900 */
[----:B------:R-:W4:Y:S04]  /*08f0*/  LD.E R0, desc[UR4][R2.64+0xcc] ;  /* 0x0000cc0402007980 */ /* 0x000f28000c101900 */
[----:B------:R-:W5:Y:S04]  /*0900*/  LD.E.64 R8, desc[UR4][R2.64+0x78] ;  /* 0x0000780402087980 */ /* 0x000f68000c101b00 */
[----:B------:R-:W5:Y:S01]  /*0910*/  LD.E.64 R2, desc[UR4][R2.64+0xa8] ;  /* 0x0000a80402027980 */ /* 0x000f62000c101b00 */
[----:B------:R-:W-:-:S02]  /*0920*/  IMAD.IADD R15, R15, 0x1, -R232 ;  /* 0x000000010f0f7824 */ /* 0x000fc400078e0ae8 */
[----:B--2---:R-:W-:-:S04]  /*0930*/  IMAD R4, R4, UR8, R241 ;  /* 0x0000000804047c24 */ /* 0x004fc8000f8e02f1 */
[----:B---3--:R-:W-:Y:S01]  /*0940*/  IMAD R6, R4, R6, R240 ;  /* 0x0000000604067224 */ /* 0x008fe200078e02f0 */
[----:B------:R-:W-:-:S03]  /*0950*/  SHF.R.U32.HI R4, RZ, 0x4, R224 ;  /* 0x00000004ff047819 */ /* 0x000fc600000116e0 */
[----:B------:R-:W-:Y:S01]  /*0960*/  IMAD R5, R5, R6, R232 ;  /* 0x0000000605057224 */ /* 0x000fe200078e02e8 */
[CC--:B------:R-:W-:Y:S01]  /*0970*/  ISETP.GE.AND P1, PT, R4.reuse, R15.reuse, PT ;  /* 0x0000000f0400720c */ /* 0x0c0fe20003f26270 */
[C---:B------:R-:W-:Y:S02]  /*0980*/  VIADD R6, R4.reuse, 0x10 ;  /* 0x0000001004067836 */ /* 0x040fe40000000000 */
[----:B----4-:R-:W-:Y:S02]  /*0990*/  IMAD R10, R5, R0, RZ ;  /* 0x00000000050a7224 */ /* 0x010fe400078e02ff */
[----:B------:R-:W-:Y:S01]  /*09a0*/  VIADD R0, R4, 0x18 ;  /* 0x0000001804007836 */ /* 0x000fe20000000000 */
[-C--:B------:R-:W-:Y:S01]  /*09b0*/  ISETP.GE.AND P5, PT, R6, R15.reuse, PT ;  /* 0x0000000f0600720c */ /* 0x080fe20003fa6270 */
[----:B------:R-:W-:Y:S01]  /*09c0*/  VIADD R7, R4, 0x8 ;  /* 0x0000000804077836 */ /* 0x000fe20000000000 */
[----:B------:R-:W-:Y:S02]  /*09d0*/  LEA R6, P3, R224, R10, 0x2 ;  /* 0x0000000ae0067211 */ /* 0x000fe400078610ff */
[----:B------:R-:W-:-:S02]  /*09e0*/  ISETP.GE.AND P4, PT, R0, R15, PT ;  /* 0x0000000f0000720c */ /* 0x000fc40003f86270 */
[----:B------:R-:W-:Y:S02]  /*09f0*/  IADD3 R0, P2, PT, R5, R4, RZ ;  /* 0x0000000405007210 */ /* 0x000fe40007f5e0ff */
[----:B------:R-:W-:Y:S01]  /*0a00*/  ISETP.GE.AND P0, PT, R7, R15, PT ;  /* 0x0000000f0700720c */ /* 0x000fe20003f06270 */
[----:B------:R-:W-:Y:S01]  /*0a10*/  VIADD R7, R4, 0x20 ;  /* 0x0000002004077836 */ /* 0x000fe20000000000 */
[----:B------:R-:W-:Y:S02]  /*0a20*/  LEA.HI.X.SX32 R5, R5, RZ, 0x1, P2 ;  /* 0x000000ff05057211 */ /* 0x000fe400010f0eff */
[----:B------:R-:W-:Y:S02]  /*0a30*/  LEA.HI.X.SX32 R10, R10, RZ, 0x1, P3 ;  /* 0x000000ff0a0a7211 */ /* 0x000fe400018f0eff */
[----:B-----5:R-:W-:Y:S02]  /*0a40*/  LEA R8, P3, R6, R8, 0x2 ;  /* 0x0000000806087211 */ /* 0x020fe400078610ff */
[----:B------:R-:W-:-:S02]  /*0a50*/  LOP3.LUT P6, R224, R224, 0xf, RZ, 0xc0, !PT ;  /* 0x0000000fe0e07812 */ /* 0x000fc400078cc0ff */
[----:B------:R-:W-:Y:S02]  /*0a60*/  LEA.HI.X R9, R6, R9, R10, 0x2, P3 ;  /* 0x0000000906097211 */ /* 0x000fe400018f140a */
[----:B------:R-:W-:Y:S02]  /*0a70*/  P2R R6, PR, RZ, 0x40 ;  /* 0x00000040ff067803 */ /* 0x000fe40000000000 */
[----:B------:R-:W-:Y:S01]  /*0a80*/  LEA R2, P2, R0, R2, 0x2 ;  /* 0x0000000200027211 */ /* 0x000fe200078410ff */
[----:B------:R-:W-:Y:S01]  /*0a90*/  @!P1 ST.E.128 desc[UR4][R8.64], RZ ;  /* 0x000000ff08009985 */ /* 0x000fe2000c101d04 */
[----:B------:R-:W-:Y:S02]  /*0aa0*/  ISETP.NE.OR P6, PT, R224, RZ, P0 ;  /* 0x000000ffe000720c */ /* 0x000fe400007c5670 */
[----:B------:R-:W-:Y:S01]  /*0ab0*/  LEA.HI.X R3, R0, R3, R5, 0x2, P2 ;  /* 0x0000000300037211 */ /* 0x000fe200010f1405 */
[C---:B------:R-:W-:Y:S01]  /*0ac0*/  VIADD R5, R4.reuse, 0x28 ;  /* 0x0000002804057836 */ /* 0x040fe20000000000 */
[----:B------:R-:W-:Y:S01]  /*0ad0*/  @!P0 ST.E.128 desc[UR4][R8.64+0x800], RZ ;  /* 0x000800ff08008985 */ /* 0x000fe2000c101d04 */
[----:B------:R-:W-:Y:S01]  /*0ae0*/  VIADD R0, R4, 0x30 ;  /* 0x0000003004007836 */ /* 0x000fe20000000000 */
[----:B------:R-:W-:-:S02]  /*0af0*/  ISETP.GE.AND P3, PT, R7, R15, PT ;  /* 0x0000000f0700720c */ /* 0x000fc40003f66270 */
[-C--:B------:R-:W-:Y:S01]  /*0b00*/  ISETP.GE.AND P2, PT, R5, R15.reuse, PT ;  /* 0x0000000f0500720c */ /* 0x080fe20003f46270 */
[----:B------:R-:W-:Y:S01]  /*0b10*/  VIADD R5, R4, 0x38 ;  /* 0x0000003804057836 */ /* 0x000fe20000000000 */
[-C--:B------:R-:W-:Y:S01]  /*0b20*/  ISETP.GE.AND P1, PT, R0, R15.reuse, PT ;  /* 0x0000000f0000720c */ /* 0x080fe20003f26270 */
[----:B------:R-:W-:Y:S01]  /*0b30*/  @!P5 ST.E.128 desc[UR4][R8.64+0x1000], RZ ;  /* 0x001000ff0800d985 */ /* 0x000fe2000c101d04 */
[C---:B------:R-:W-:Y:S01]  /*0b40*/  ISETP.NE.OR P5, PT, R224.reuse, RZ, P5 ;  /* 0x000000ffe000720c */ /* 0x040fe20002fa5670 */
[----:B------:R-:W-:Y:S01]  /*0b50*/  @!P6 IMAD.MOV.U32 R0, RZ, RZ, -0x800000 ;  /* 0xff800000ff00e424 */ /* 0x000fe200078e00ff */
[----:B------:R-:W-:Y:S01]  /*0b60*/  ISETP.GE.AND P0, PT, R5, R15, PT ;  /* 0x0000000f0500720c */ /* 0x000fe20003f06270 */
[----:B------:R-:W-:Y:S01]  /*0b70*/  @!P4 ST.E.128 desc[UR4][R8.64+0x1800], RZ ;  /* 0x001800ff0800c985 */ /* 0x000fe2000c101d04 */
[----:B------:R-:W-:-:S03]  /*0b80*/  ISETP.NE.OR P4, PT, R224, RZ, P4 ;  /* 0x000000ffe000720c */ /* 0x000fc60002785670 */
[----:B------:R-:W-:Y:S01]  /*0b90*/  @!P3 ST.E.128 desc[UR4][R8.64+0x2000], RZ ;  /* 0x002000ff0800b985 */ /* 0x000fe2000c101d04 */
[----:B------:R-:W-:-:S03]  /*0ba0*/  ISETP.NE.OR P3, PT, R224, RZ, P3 ;  /* 0x000000ffe000720c */ /* 0x000fc60001f65670 */
[----:B------:R-:W-:Y:S01]  /*0bb0*/  @!P2 ST.E.128 desc[UR4][R8.64+0x2800], RZ ;  /* 0x002800ff0800a985 */ /* 0x000fe2000c101d04 */
[----:B------:R-:W-:-:S03]  /*0bc0*/  ISETP.NE.OR P2, PT, R224, RZ, P2 ;  /* 0x000000ffe000720c */ /* 0x000fc60001745670 */
[----:B------:R-:W-:Y:S01]  /*0bd0*/  @!P1 ST.E.128 desc[UR4][R8.64+0x3000], RZ ;  /* 0x003000ff08009985 */ /* 0x000fe2000c101d04 */
[----:B------:R-:W-:-:S03]  /*0be0*/  ISETP.NE.OR P1, PT, R224, RZ, P1 ;  /* 0x000000ffe000720c */ /* 0x000fc60000f25670 */
[----:B------:R-:W-:Y:S01]  /*0bf0*/  @!P0 ST.E.128 desc[UR4][R8.64+0x3800], RZ ;  /* 0x003800ff08008985 */ /* 0x000fe2000c101d04 */
[----:B------:R-:W-:Y:S01]  /*0c00*/  ISETP.NE.OR P0, PT, R224, RZ, P0 ;  /* 0x000000ffe000720c */ /* 0x000fe20000705670 */
[----:B------:R-:W-:Y:S02]  /*0c10*/  @!P3 IMAD.MOV.U32 R5, RZ, RZ, -0x800000 ;  /* 0xff800000ff05b424 */ /* 0x000fe400078e00ff */
[----:B------:R1:W-:Y:S01]  /*0c20*/  @!P6 ST.E desc[UR4][R2.64+0x20], R0 ;  /* 0x000020000200e985 */ /* 0x0003e2000c101904 */
[----:B------:R-:W-:Y:S01]  /*0c30*/  ISETP.NE.AND P6, PT, R6, RZ, PT ;  /* 0x000000ff0600720c */ /* 0x000fe20003fc5270 */
[----:B------:R-:W-:Y:S02]  /*0c40*/  @!P4 IMAD.MOV.U32 R6, RZ, RZ, -0x800000 ;  /* 0xff800000ff06c424 */ /* 0x000fe400078e00ff */
[----:B------:R2:W-:Y:S01]  /*0c50*/  @!P3 ST.E desc[UR4][R2.64+0x80], R5 ;  /* 0x000080050200b985 */ /* 0x0005e2000c101904 */
[----:B------:R-:W-:Y:S01]  /*0c60*/  ISETP.GE.OR P6, PT, R4, R15, P6 ;  /* 0x0000000f0400720c */ /* 0x000fe200037c6670 */
[----:B------:R-:W-:-:S02]  /*0c70*/  @!P2 IMAD.MOV.U32 R4, RZ, RZ, -0x800000 ;  /* 0xff800000ff04a424 */ /* 0x000fc400078e00ff */
[----:B------:R-:W-:Y:S04]  /*0c80*/  @!P4 ST.E desc[UR4][R2.64+0x60], R6 ;  /* 0x000060060200c985 */ /* 0x000fe8000c101904 */
[----:B------:R3:W-:Y:S06]  /*0c90*/  @!P2 ST.E desc[UR4][R2.64+0xa0], R4 ;  /* 0x0000a0040200a985 */ /* 0x0007ec000c101904 */
[----:B------:R-:W-:-:S05]  /*0ca0*/  @!P6 IMAD.MOV.U32 R7, RZ, RZ, -0x800000 ;  /* 0xff800000ff07e424 */ /* 0x000fca00078e00ff */
[----:B------:R-:W-:Y:S01]  /*0cb0*/  @!P6 ST.E desc[UR4][R2.64], R7 ;  /* 0x000000070200e985 */ /* 0x000fe2000c101904 */
[----:B-1----:R-:W-:Y:S02]  /*0cc0*/  @!P5 IMAD.MOV.U32 R0, RZ, RZ, -0x800000 ;  /* 0xff800000ff00d424 */ /* 0x002fe400078e00ff */
[----:B--2---:R-:W-:-:S03]  /*0cd0*/  IMAD.MOV.U32 R5, RZ, RZ, 0x0 ;  /* 0x00000000ff057424 */ /* 0x004fc600078e00ff */
[----:B------:R1:W-:Y:S01]  /*0ce0*/  @!P5 ST.E desc[UR4][R2.64+0x40], R0 ;  /* 0x000040000200d985 */ /* 0x0003e2000c101904 */
[----:B---3--:R-:W-:Y:S02]  /*0cf0*/  IMAD.MOV.U32 R4, RZ, RZ, R238 ;  /* 0x000000ffff047224 */ /* 0x008fe400078e00ee */
[----:B-1----:R-:W-:-:S05]  /*0d00*/  @!P1 IMAD.MOV.U32 R0, RZ, RZ, -0x800000 ;  /* 0xff800000ff009424 */ /* 0x002fca00078e00ff */
[----:B------:R1:W-:Y:S02]  /*0d10*/  @!P1 ST.E desc[UR4][R2.64+0xc0], R0 ;  /* 0x0000c00002009985 */ /* 0x0003e4000c101904 */
[----:B-1----:R-:W-:Y:S05]  /*0d20*/  @P0 RET.REL.NODEC R4 `(_ZN5flash24flash_fwd_splitkv_kernelI23Flash_fwd_kernel_traitsILi64ELi64ELi256ELi4ELb0ELb0EN7cutlass6half_tE19Flash_kernel_traitsILi64ELi64ELi256ELi4ES3_EELb0ELb0ELb0ELb0ELb1ELb0ELb1ELb0EEEvNS_16Flash_fwd_paramsE) ;  /* 0xfffffff004b40950 */ /* 0x002fea0003c3ffff */
[----:B------:R-:W-:Y:S02]  /*0d30*/  MOV R0, 0xff800000 ;  /* 0xff80000000007802 */ /* 0x000fe40000000f00 */
[----:B------:R-:W-:-:S03]  /*0d40*/  MOV R239, 0x0 ;  /* 0x0000000000ef7802 */ /* 0x000fc60000000f00 */
[----:B------:R1:W-:Y:S02]  /*0d50*/  ST.E desc[UR4][R2.64+0xe0], R0 ;  /* 0x0000e00002007985 */ /* 0x0003e4000c101904 */
[----:B-1----:R-:W-:Y:S05]  /*0d60*/  RET.REL.NODEC R238 `(_ZN5flash24flash_fwd_splitkv_kernelI23Flash_fwd_kernel_traitsILi64ELi64ELi256ELi4ELb0ELb0EN7cutlass6half_tE19Flash_kernel_traitsILi64ELi64ELi256ELi4ES3_EELb0ELb0ELb0ELb0ELb1ELb0ELb1ELb0EEEvNS_16Flash_fwd_paramsE) ;  /* 0xfffffff0eea47950 */ /* 0x002fea0003c3ffff */
.L_x_612:
[----:B------:R-:W2:Y:S04]  /*0d70*/  LD.E.64 R6, desc[UR4][R2.64+0x158] ;  /* 0x0001580402067980 */ /* 0x000ea8000c101b00 */
[----:B------:R-:W3:Y:S01]  /*0d80*/  LD.E.64 R246, desc[UR4][R2.64+0x160] ;  /* 0x0001600402f67980 */ /* 0x000ee2000c101b00 */
[----:B------:R-:W-:Y:S01]  /*0d90*/  IMAD.MOV.U32 R9, RZ, RZ, R241 ;  /* 0x000000ffff097224 */ /* 0x000fe200078e00f1 */
[----:B--2---:R-:W-:-:S04]  /*0da0*/  ISETP.NE.U32.AND P1, PT, R6, RZ, PT ;  /* 0x000000ff0600720c */ /* 0x004fc80003f25070 */
[----:B------:R-:W-:-:S13]  /*0db0*/  ISETP.NE.AND.EX P1, PT, R7, RZ, PT, P1 ;  /* 0x000000ff0700720c */ /* 0x000fda0003f25310 */
[----:B------:R-:W-:-:S05]  /*0dc0*/  @P1 IADD3 R4, P0, PT, R6, R4, RZ ;  /* 0x0000000406041210 */ /* 0x000fca0007f1e0ff */
[----:B------:R-:W-:-:S05]  /*0dd0*/  @P1 IMAD.X R5, R7, 0x1, R0, P0 ;  /* 0x0000000107051824 */ /* 0x000fca00000e0600 */
[----:B------:R1:W5:Y:S01]  /*0de0*/  @P1 LD.E R9, desc[UR4][R4.64] ;  /* 0x0000000404091980 */ /* 0x000362000c101900 */
[----:B---3--:R-:W-:-:S04]  /*0df0*/  ISETP.NE.U32.AND P0, PT, R246, RZ, PT ;  /* 0x000000fff600720c */ /* 0x008fc80003f05070 */
[----:B------:R-:W-:Y:S01]  /*0e00*/  ISETP.NE.AND.EX P0, PT, R247, RZ, PT, P0 ;  /* 0x000000fff700720c */ /* 0x000fe20003f05300 */
[----:B------:R-:W-:-:S12]  /*0e10*/  BSSY.RECONVERGENT B0, `(.L_x_613) ;  /* 0x00000b0000007945 */ /* 0x000fd80003800200 */
[----:B------:R-:W-:Y:S05]  /*0e20*/  @!P0 BRA `(.L_x_614) ;  /* 0x0000000400708947 */ /* 0x000fea0003800000 */
[----:B-----5:R-:W2:Y:S04]  /*0e30*/  LD.E R9, desc[UR4][R2.64+0x170] ;  /* 0x0001700402097980 */ /* 0x020ea8000c101900 */
[----:B------:R-:W3:Y:S04]  /*0e40*/  LD.E.64 R10, desc[UR4][R2.64+0x168] ;  /* 0x00016804020a7980 */ /* 0x000ee8000c101b00 */
[----:B------:R-:W4:Y:S01]  /*0e50*/  LD.E R12, desc[UR4][R2.64+0x68] ;  /* 0x00006804020c7980 */ /* 0x000f22000c101900 */
[----:B------:R-:W-:-:S03]  /*0e60*/  LEA R14, R177, 0xffffff00, 0x8 ;  /* 0xffffff00b10e7811 */ /* 0x000fc600078e40ff */
[----:B------:R-:W4:Y:S01]  /*0e70*/  LD.E.64 R18, desc[UR4][R2.64+0x20] ;  /* 0x0000200402127980 */ /* 0x000f22000c101b00 */
[----:B-1----:R-:W-:-:S03]  /*0e80*/  IABS R4, R14 ;  /* 0x0000000e00047213 */ /* 0x002fc60000000000 */
[----:B------:R-:W4:Y:S04]  /*0e90*/  LD.E.64 R230, desc[UR4][R2.64+0x38] ;  /* 0x0000380402e67980 */ /* 0x000f28000c101b00 */
[----:B------:R-:W5:Y:S04]  /*0ea0*/  LD.E.64 R24, desc[UR4][R2.64+0x58] ;  /* 0x0000580402187980 */ /* 0x000f68000c101b00 */
[----:B------:R-:W5:Y:S01]  /*0eb0*/  LD.E.64 R178, desc[UR4][R2.64+0x40] ;  /* 0x0000400402b27980 */ /* 0x000f62000c101b00 */
[----:B--2---:R-:W-:-:S04]  /*0ec0*/  IABS R5, R9 ;  /* 0x0000000900057213 */ /* 0x004fc80000000000 */
[----:B------:R-:W1:Y:S08]  /*0ed0*/  I2F.RP R16, R5 ;  /* 0x0000000500107306 */ /* 0x000e700000209400 */
[----:B-1----:R-:W1:Y:S02]  /*0ee0*/  MUFU.RCP R16, R16 ;  /* 0x0000001000107308 */ /* 0x002e640000001000 */
[----:B-1----:R-:W-:-:S06]  /*0ef0*/  IADD3 R16, PT, PT, R16, 0xffffffe, RZ ;  /* 0x0ffffffe10107810 */ /* 0x002fcc0007ffe0ff */
[----:B------:R-:W1:Y:S01]  /*0f00*/  F2I.FTZ.U32.TRUNC.NTZ R17, R16 ;  /* 0x0000001000117305 */ /* 0x000e62000021f000 */
[----:B------:R-:W-:Y:S02]  /*0f10*/  IABS R0, R9 ;  /* 0x0000000900007213 */ /* 0x000fe40000000000 */
[----:B-1----:R-:W-:Y:S01]  /*0f20*/  IADD3 R6, PT, PT, RZ, -R17, RZ ;  /* 0x80000011ff067210 */ /* 0x002fe20007ffe0ff */
[----:B------:R-:W-:-:S04]  /*0f30*/  IMAD.MOV.U32 R16, RZ, RZ, RZ ;  /* 0x000000ffff107224 */ /* 0x000fc800078e00ff */
[----:B------:R-:W-:-:S04]  /*0f40*/  IMAD R6, R6, R5, RZ ;  /* 0x0000000506067224 */ /* 0x000fc800078e02ff */
[----:B------:R-:W-:Y:S01]  /*0f50*/  IMAD.HI.U32 R6, R17, R6, R16 ;  /* 0x0000000611067227 */ /* 0x000fe200078e0010 */
[----:B------:R-:W-:Y:S01]  /*0f60*/  IADD3 R0, PT, PT, RZ, -R0, RZ ;  /* 0x80000000ff007210 */ /* 0x000fe20007ffe0ff */
[----:B------:R-:W2:Y:S04]  /*0f70*/  LD.E.64 R16, desc[UR4][R2.64+0x50] ;  /* 0x0000500402107980 */ /* 0x000ea8000c101b00 */
[----:B------:R-:W-:-:S04]  /*0f80*/  IMAD.HI.U32 R6, R6, R4, RZ ;  /* 0x0000000406067227 */ /* 0x000fc800078e00ff */
[----:B------:R-:W-:-:S05]  /*0f90*/  IMAD R0, R6, R0, R4 ;  /* 0x0000000006007224 */ /* 0x000fca00078e0204 */
[----:B------:R-:W-:-:S13]  /*0fa0*/  ISETP.GT.U32.AND P2, PT, R5, R0, PT ;  /* 0x000000000500720c */ /* 0x000fda0003f44070 */
[----:B------:R-:W-:-:S05]  /*0fb0*/  @!P2 IMAD.IADD R0, R0, 0x1, -R5 ;  /* 0x000000010000a824 */ /* 0x000fca00078e0a05 */
[----:B------:R-:W-:Y:S02]  /*0fc0*/  ISETP.GE.U32.AND P0, PT, R0, R5, PT ;  /* 0x000000050000720c */ /* 0x000fe40003f06070 */
[----:B------:R-:W-:Y:S02]  /*0fd0*/  LOP3.LUT R0, R14, R9, RZ, 0x3c, !PT ;  /* 0x000000090e007212 */ /* 0x000fe400078e3cff */
[----:B------:R-:W-:Y:S02]  /*0fe0*/  @!P2 IADD3 R6, PT, PT, R6, 0x1, RZ ;  /* 0x000000010606a810 */ /* 0x000fe40007ffe0ff */
[----:B------:R-:W-:Y:S01]  /*0ff0*/  ISETP.GE.AND P1, PT, R0, RZ, PT ;  /* 0x000000ff0000720c */ /* 0x000fe20003f26270 */
[-C--:B---3--:R-:W-:Y:S01]  /*1000*/  IMAD R0, R11, R241.reuse, RZ ;  /* 0x000000f10b007224 */ /* 0x088fe200078e02ff */
[----:B------:R-:W-:Y:S01]  /*1010*/  ISETP.NE.AND P2, PT, R9, RZ, PT ;  /* 0x000000ff0900720c */ /* 0x000fe20003f45270 */
[----:B------:R-:W-:-:S04]  /*1020*/  IMAD.WIDE.U32 R10, R10, R241, RZ ;  /* 0x000000f10a0a7225 */ /* 0x000fc800078e00ff */
[----:B------:R-:W-:Y:S01]  /*1030*/  @P0 VIADD R6, R6, 0x1 ;  /* 0x0000000106060836 */ /* 0x000fe20000000000 */
[----:B------:R-:W-:Y:S01]  /*1040*/  LEA R196, P0, R10, R246, 0x2 ;  /* 0x000000f60ac47211 */ /* 0x000fe200078010ff */
[----:B------:R-:W-:-:S03]  /*1050*/  IMAD.IADD R0, R11, 0x1, R0 ;  /* 0x000000010b007824 */ /* 0x000fc600078e0200 */
[----:B------:R-:W-:Y:S02]  /*1060*/  MOV R8, R6 ;  /* 0x0000000600087202 */ /* 0x000fe40000000f00 */
[----:B------:R-:W-:Y:S02]  /*1070*/  LEA.HI.X R195, R10, R247, R0, 0x2, P0 ;  /* 0x000000f70ac37211 */ /* 0x000fe400000f1400 */
[----:B------:R-:W-:Y:S01]  /*1080*/  @!P1 IADD3 R8, PT, PT, -R8, RZ, RZ ;  /* 0x000000ff08089210 */ /* 0x000fe20007ffe1ff */
[----:B------:R-:W-:Y:S01]  /*1090*/  IMAD.MOV.U32 R4, RZ, RZ, R196 ;  /* 0x000000ffff047224 */ /* 0x000fe200078e00c4 */
[----:B------:R-:W-:Y:S01]  /*10a0*/  @!P2 LOP3.LUT R8, RZ, R9, RZ, 0x33, !PT ;  /* 0x00000009ff08a212 */ /* 0x000fe200078e33ff */
[----:B------:R-:W3:Y:S01]  /*10b0*/  LD.E.64 R10, desc[UR4][R2.64+0x28] ;  /* 0x00002804020a7980 */ /* 0x000ee2000c101b00 */
[----:B------:R-:W-:-:S03]  /*10c0*/  MOV R5, R195 ;  /* 0x000000c300057202 */ /* 0x000fc60000000f00 */
[----:B------:R-:W-:-:S05]  /*10d0*/  IMAD.WIDE R4, R8, 0x4, R4 ;  /* 0x0000000408047825 */ /* 0x000fca00078e0204 */
[----:B------:R1:W2:Y:S01]  /*10e0*/  LD.E R0, desc[UR4][R4.64] ;  /* 0x0000000404007980 */ /* 0x0002a2000c101900 */
[----:B----4-:R-:W-:-:S04]  /*10f0*/  IABS R7, R12 ;  /* 0x0000000c00077213 */ /* 0x010fc80000000000 */
[----:B-1----:R-:W1:Y:S08]  /*1100*/  I2F.RP R4, R7 ;  /* 0x0000000700047306 */ /* 0x002e700000209400 */
[----:B-1----:R-:W1:Y:S02]  /*1110*/  MUFU.RCP R4, R4 ;  /* 0x0000000400047308 */ /* 0x002e640000001000 */
[----:B-1----:R-:W-:-:S06]  /*1120*/  VIADD R4, R4, 0xffffffe ;  /* 0x0ffffffe04047836 */ /* 0x002fcc0000000000 */
[----:B------:R-:W1:Y:S01]  /*1130*/  F2I.FTZ.U32.TRUNC.NTZ R21, R4 ;  /* 0x0000000400157305 */ /* 0x000e62000021f000 */
[----:B------:R-:W-:Y:S01]  /*1140*/  IMAD.MOV.U32 R20, RZ, RZ, RZ ;  /* 0x000000ffff147224 */ /* 0x000fe200078e00ff */
[----:B------:R-:W-:Y:S02]  /*1150*/  IABS R6, R240 ;  /* 0x000000f000067213 */ /* 0x000fe40000000000 */
[----:B------:R-:W-:Y:S02]  /*1160*/  IABS R5, R12 ;  /* 0x0000000c00057213 */ /* 0x000fe40000000000 */
[----:B-1----:R-:W-:-:S05]  /*1170*/  IADD3 R4, PT, PT, RZ, -R21, RZ ;  /* 0x80000015ff047210 */ /* 0x002fca0007ffe0ff */
[----:B------:R-:W-:-:S04]  /*1180*/  IMAD R4, R4, R7, RZ ;  /* 0x0000000704047224 */ /* 0x000fc800078e02ff */
[----:B------:R-:W-:Y:S01]  /*1190*/  IMAD.HI.U32 R4, R21, R4, R20 ;  /* 0x0000000415047227 */ /* 0x000fe200078e0014 */
[----:B------:R-:W-:-:S05]  /*11a0*/  IADD3 R5, PT, PT, RZ, -R5, RZ ;  /* 0x80000005ff057210 */ /* 0x000fca0007ffe0ff */
[----:B------:R-:W-:-:S04]  /*11b0*/  IMAD.HI.U32 R4, R4, R6, RZ ;  /* 0x0000000604047227 */ /* 0x000fc800078e00ff */
[----:B------:R-:W-:-:S05]  /*11c0*/  IMAD R5, R4, R5, R6 ;  /* 0x0000000504057224 */ /* 0x000fca00078e0206 */
[----:B------:R-:W-:-:S13]  /*11d0*/  ISETP.GT.U32.AND P1, PT, R7, R5, PT ;  /* 0x000000050700720c */ /* 0x000fda0003f24070 */
[----:B------:R-:W-:-:S05]  /*11e0*/  @!P1 IMAD.IADD R5, R5, 0x1, -R7 ;  /* 0x0000000105059824 */ /* 0x000fca00078e0a07 */
[----:B------:R-:W-:Y:S02]  /*11f0*/  ISETP.GE.U32.AND P2, PT, R5, R7, PT ;  /* 0x000000070500720c */ /* 0x000fe40003f46070 */
[----:B------:R-:W-:Y:S01]  /*1200*/  LOP3.LUT R7, R240, R12, RZ, 0x3c, !PT ;  /* 0x0000000cf0077212 */ /* 0x000fe200078e3cff */
[----:B------:R-:W-:Y:S01]  /*1210*/  @!P1 VIADD R4, R4, 0x1 ;  /* 0x0000000104049836 */ /* 0x000fe20000000000 */
[----:B------:R-:W-:Y:S02]  /*1220*/  IADD3 R8, PT, PT, -R8, RZ, RZ ;  /* 0x000000ff08087210 */ /* 0x000fe40007ffe1ff */
[----:B------:R-:W-:Y:S02]  /*1230*/  ISETP.GE.AND P0, PT, R7, RZ, PT ;  /* 0x000000ff0700720c */ /* 0x000fe40003f06270 */
[----:B------:R-:W-:Y:S01]  /*1240*/  ISETP.NE.AND P1, PT, R12, RZ, PT ;  /* 0x000000ff0c00720c */ /* 0x000fe20003f25270 */
[----:B------:R-:W-:-:S04]  /*1250*/  IMAD R14, R9, R8, R14 ;  /* 0x00000008090e7224 */ /* 0x000fc800078e020e */
[----:B------:R-:W-:-:S04]  /*1260*/  @P2 IADD3 R4, PT, PT, R4, 0x1, RZ ;  /* 0x0000000104042810 */ /* 0x000fc80007ffe0ff */
[----:B------:R-:W-:Y:S01]  /*1270*/  MOV R7, R4 ;  /* 0x0000000400077202 */ /* 0x000fe20000000f00 */
[----:B------:R-:W-:-:S04]  /*1280*/  IMAD R4, R231, R14, RZ ;  /* 0x0000000ee7047224 */ /* 0x000fc800078e02ff */
[----:B------:R-:W-:Y:S01]  /*1290*/  @!P0 IMAD.MOV R7, RZ, RZ, -R7 ;  /* 0x000000ffff078224 */ /* 0x000fe200078e0a07 */
[----:B------:R-:W-:Y:S02]  /*12a0*/  @!P1 LOP3.LUT R7, RZ, R12, RZ, 0x33, !PT ;  /* 0x0000000cff079212 */ /* 0x000fe400078e33ff */
[----:B--2---:R-:W-:Y:S01]  /*12b0*/  SHF.R.S32.HI R5, RZ, 0x1f, R0 ;  /* 0x0000001fff057819 */ /* 0x004fe20000011400 */
[-C--:B------:R-:W-:Y:S02]  /*12c0*/  IMAD R6, R19, R0.reuse, RZ ;  /* 0x0000000013067224 */ /* 0x080fe400078e02ff */
[----:B------:R-:W-:Y:S01]  /*12d0*/  IMAD.WIDE.U32 R8, R18, R0, RZ ;  /* 0x0000000012087225 */ /* 0x000fe200078e00ff */
[----:B------:R-:W-:-:S03]  /*12e0*/  SHF.R.S32.HI R19, RZ, 0x1f, R14 ;  /* 0x0000001fff137819 */ /* 0x000fc6000001140e */
[----:B------:R-:W-:-:S04]  /*12f0*/  IMAD R6, R18, R5, R6 ;  /* 0x0000000512067224 */ /* 0x000fc800078e0206 */
[----:B------:R-:W-:Y:S02]  /*1300*/  IMAD.IADD R9, R9, 0x1, R6 ;  /* 0x0000000109097824 */ /* 0x000fe400078e0206 */
[----:B------:R-:W-:Y:S02]  /*1310*/  IMAD R4, R230, R19, R4 ;  /* 0x00000013e6047224 */ /* 0x000fe400078e0204 */
[----:B------:R-:W-:-:S05]  /*1320*/  IMAD.WIDE.U32 R8, R14, R230, R8 ;  /* 0x000000e60e087225 */ /* 0x000fca00078e0008 */
[----:B------:R-:W-:Y:S01]  /*1330*/  IADD3 R9, PT, PT, R9, R4, RZ ;  /* 0x0000000409097210 */ /* 0x000fe20007ffe0ff */
[----:B------:R-:W-:Y:S01]  /*1340*/  IMAD R6, R17, R7, RZ ;  /* 0x0000000711067224 */ /* 0x000fe200078e02ff */
[----:B------:R-:W-:-:S05]  /*1350*/  SHF.R.S32.HI R4, RZ, 0x1f, R7 ;  /* 0x0000001fff047819 */ /* 0x000fca0000011407 */
[----:B------:R-:W-:Y:S02]  /*1360*/  IMAD R6, R16, R4, R6 ;  /* 0x0000000410067224 */ /* 0x000fe400078e0206 */
[----:B---3--:R-:W-:Y:S02]  /*1370*/  IMAD R4, R11, R0, RZ ;  /* 0x000000000b047224 */ /* 0x008fe400078e02ff */
[----:B------:R-:W-:-:S04]  /*1380*/  IMAD.WIDE.U32 R16, R7, R16, R8 ;  /* 0x0000001007107225 */ /* 0x000fc800078e0008 */
[----:B------:R-:W-:-:S04]  /*1390*/  IMAD.WIDE.U32 R8, R10, R0, RZ ;  /* 0x000000000a087225 */ /* 0x000fc800078e00ff */
[----:B------:R-:W-:Y:S01]  /*13a0*/  IMAD R4, R10, R5, R4 ;  /* 0x000000050a047224 */ /* 0x000fe200078e0204 */
[----:B------:R-:W-:Y:S01]  /*13b0*/  MOV R0, R16 ;  /* 0x0000001000007202 */ /* 0x000fe20000000f00 */
[----:B------:R-:W-:Y:S02]  /*13c0*/  IMAD.IADD R5, R17, 0x1, R6 ;  /* 0x0000000111057824 */ /* 0x000fe400078e0206 */
[----:B------:R-:W-:Y:S01]  /*13d0*/  IMAD.IADD R4, R9, 0x1, R4 ;  /* 0x0000000109047824 */ /* 0x000fe200078e0204 */
[----:B------:R-:W-:Y:S05]  /*13e0*/  BRA `(.L_x_615) ;  /* 0x0000000400487947 */ /* 0x000fea0003800000 */
.L_x_614:
[----:B------:R-:W1:Y:S01]  /*13f0*/  LD.E R12, desc[UR4][R2.64+0x68] ;  /* 0x00006804020c7980 */ /* 0x000e62000c101900 */
[----:B------:R-:W-:-:S03]  /*1400*/  ISETP.NE.AND P2, PT, R11, -0x1, PT ;  /* 0xffffffff0b00780c */ /* 0x000fc60003f45270 */
[----:B------:R-:W2:Y:S04]  /*1410*/  LD.E.64 R230, desc[UR4][R2.64+0x38] ;  /* 0x0000380402e67980 */ /* 0x000ea8000c101b00 */
[----:B------:R-:W3:Y:S04]  /*1420*/  LD.E.64 R178, desc[UR4][R2.64+0x40] ;  /* 0x0000400402b27980 */ /* 0x000ee8000c101b00 */
[----:B------:R-:W4:Y:S04]  /*1430*/  LD.E.64 R16, desc[UR4][R2.64+0x50] ;  /* 0x0000500402107980 */ /* 0x000f28000c101b00 */
[----:B------:R-:W3:Y:S04]  /*1440*/  @!P2 LD.E.64 R18, desc[UR4][R2.64+0x20] ;  /* 0x000020040212a980 */ /* 0x000ee8000c101b00 */
[----:B------:R-:W4:Y:S04]  /*1450*/  @!P2 LD.E.64 R20, desc[UR4][R2.64+0x28] ;  /* 0x000028040214a980 */ /* 0x000f28000c101b00 */
[----:B------:R1:W5:Y:S01]  /*1460*/  LD.E.64 R24, desc[UR4][R2.64+0x58] ;  /* 0x0000580402187980 */ /* 0x000362000c101b00 */
[----:B------:R-:W-:-:S02]  /*1470*/  MOV R22, RZ ;  /* 0x000000ff00167202 */ /* 0x000fc40000000f00 */
[----:B------:R-:W-:Y:S02]  /*1480*/  IABS R7, R240 ;  /* 0x000000f000077213 */ /* 0x000fe40000000000 */
[----:B------:R-:W-:Y:S02]  /*1490*/  @!P2 SHF.R.S32.HI R6, RZ, 0x1f, R10 ;  /* 0x0000001fff06a819 */ /* 0x000fe4000001140a */
[----:B------:R-:W-:Y:S02]  /*14a0*/  LEA R14, R177, 0xffffff00, 0x8 ;  /* 0xffffff00b10e7811 */ /* 0x000fe400078e40ff */
[----:B------:R-:W-:Y:S02]  /*14b0*/  MOV R196, RZ ;  /* 0x000000ff00c47202 */ /* 0x000fe40000000f00 */
[----:B------:R-:W-:Y:S02]  /*14c0*/  MOV R195, RZ ;  /* 0x000000ff00c37202 */ /* 0x000fe40000000f00 */
[----:B-1----:R-:W-:-:S04]  /*14d0*/  IABS R4, R12 ;  /* 0x0000000c00047213 */ /* 0x002fc80000000000 */
[----:B------:R-:W1:Y:S08]  /*14e0*/  I2F.RP R0, R4 ;  /* 0x0000000400007306 */ /* 0x000e700000209400 */
[----:B-1----:R-:W1:Y:S02]  /*14f0*/  MUFU.RCP R0, R0 ;  /* 0x0000000000007308 */ /* 0x002e640000001000 */
[----:B-1----:R-:W-:-:S06]  /*1500*/  IADD3 R0, PT, PT, R0, 0xffffffe, RZ ;  /* 0x0ffffffe00007810 */ /* 0x002fcc0007ffe0ff */
[----:B------:R-:W1:Y:S01]  /*1510*/  F2I.FTZ.U32.TRUNC.NTZ R23, R0 ;  /* 0x0000000000177305 */ /* 0x000e62000021f000 */
[----:B------:R-:W-:Y:S01]  /*1520*/  IABS R5, R12 ;  /* 0x0000000c00057213 */ /* 0x000fe20000000000 */
[----:B-1----:R-:W-:-:S04]  /*1530*/  IMAD.MOV R0, RZ, RZ, -R23 ;  /* 0x000000ffff007224 */ /* 0x002fc800078e0a17 */
[----:B------:R-:W-:-:S04]  /*1540*/  IMAD R8, R0, R4, RZ ;  /* 0x0000000400087224 */ /* 0x000fc800078e02ff */
[----:B------:R-:W-:-:S04]  /*1550*/  IMAD.HI.U32 R8, R23, R8, R22 ;  /* 0x0000000817087227 */ /* 0x000fc800078e0016 */
[----:B------:R-:W-:Y:S02]  /*1560*/  IMAD.MOV R5, RZ, RZ, -R5 ;  /* 0x000000ffff057224 */ /* 0x000fe400078e0a05 */
[----:B------:R-:W-:-:S04]  /*1570*/  IMAD.HI.U32 R8, R8, R7, RZ ;  /* 0x0000000708087227 */ /* 0x000fc800078e00ff */
[----:B--2---:R-:W-:Y:S02]  /*1580*/  @!P2 IMAD R0, R231, R10, RZ ;  /* 0x0000000ae700a224 */ /* 0x004fe400078e02ff */
[----:B------:R-:W-:Y:S02]  /*1590*/  IMAD R5, R8, R5, R7 ;  /* 0x0000000508057224 */ /* 0x000fe400078e0207 */
[----:B------:R-:W-:Y:S02]  /*15a0*/  @!P2 IMAD R0, R6, R230, R0 ;  /* 0x000000e60600a224 */ /* 0x000fe400078e0200 */
[----:B------:R-:W-:Y:S01]  /*15b0*/  @!P2 IMAD.WIDE.U32 R22, R230, R10, RZ ;  /* 0x0000000ae616a225 */ /* 0x000fe200078e00ff */
[----:B------:R-:W-:-:S04]  /*15c0*/  ISETP.GT.U32.AND P1, PT, R4, R5, PT ;  /* 0x000000050400720c */ /* 0x000fc80003f24070 */
[----:B------:R-:W-:Y:S01]  /*15d0*/  @!P2 IADD3 R23, PT, PT, R23, R0, RZ ;  /* 0x000000001717a210 */ /* 0x000fe20007ffe0ff */
[-C--:B---3-5:R-:W-:Y:S01]  /*15e0*/  @!P2 IMAD R6, R19, R9.reuse, RZ ;  /* 0x000000091306a224 */ /* 0x0a8fe200078e02ff */
[----:B------:R-:W-:Y:S01]  /*15f0*/  @!P2 SHF.R.S32.HI R0, RZ, 0x1f, R9 ;  /* 0x0000001fff00a819 */ /* 0x000fe20000011409 */
[----:B------:R-:W-:Y:S02]  /*1600*/  @P2 IMAD.IADD R7, R10, 0x1, R11 ;  /* 0x000000010a072824 */ /* 0x000fe400078e020b */
[----:B------:R-:W-:-:S04]  /*1610*/  @!P2 IMAD.WIDE.U32 R22, R18, R9, R22 ;  /* 0x000000091216a225 */ /* 0x000fc800078e0016 */
[----:B------:R-:W-:Y:S02]  /*1620*/  @!P2 IMAD R6, R18, R0, R6 ;  /* 0x000000001206a224 */ /* 0x000fe400078e0206 */
[-C--:B------:R-:W-:Y:S02]  /*1630*/  @P2 IMAD R0, R231, R7.reuse, RZ ;  /* 0x00000007e7002224 */ /* 0x080fe400078e02ff */
[----:B------:R-:W-:Y:S01]  /*1640*/  @P2 IMAD.WIDE.U32 R18, R230, R7, RZ ;  /* 0x00000007e6122225 */ /* 0x000fe200078e00ff */
[----:B------:R-:W-:Y:S02]  /*1650*/  @!P1 IADD3 R5, PT, PT, R5, -R4, RZ ;  /* 0x8000000405059210 */ /* 0x000fe40007ffe0ff */
[----:B------:R-:W-:Y:S01]  /*1660*/  @!P2 MOV R7, R22 ;  /* 0x000000160007a202 */ /* 0x000fe20000000f00 */
[----:B------:R-:W-:Y:S01]  /*1670*/  @!P2 IMAD.IADD R6, R23, 0x1, R6 ;  /* 0x000000011706a824 */ /* 0x000fe200078e0206 */
[----:B------:R-:W-:Y:S01]  /*1680*/  @P2 MOV R7, R18 ;  /* 0x0000001200072202 */ /* 0x000fe20000000f00 */
[----:B------:R-:W-:Y:S01]  /*1690*/  @P2 IMAD.IADD R6, R19, 0x1, R0 ;  /* 0x0000000113062824 */ /* 0x000fe200078e0200 */
[----:B------:R-:W-:-:S02]  /*16a0*/  ISETP.GE.U32.AND P4, PT, R5, R4, PT ;  /* 0x000000040500720c */ /* 0x000fc40003f86070 */
[----:B------:R-:W-:Y:S02]  /*16b0*/  LOP3.LUT R4, R240, R12, RZ, 0x3c, !PT ;  /* 0x0000000cf0047212 */ /* 0x000fe400078e3cff */
[-C--:B------:R-:W-:Y:S02]  /*16c0*/  LOP3.LUT R7, R7, R6.reuse, RZ, 0x3c, !PT ;  /* 0x0000000607077212 */ /* 0x080fe400078e3cff */
[----:B------:R-:W-:Y:S02]  /*16d0*/  ISETP.GE.AND P0, PT, R4, RZ, PT ;  /* 0x000000ff0400720c */ /* 0x000fe40003f06270 */
[----:B------:R-:W-:Y:S01]  /*16e0*/  ISETP.NE.AND P3, PT, R12, RZ, PT ;  /* 0x000000ff0c00720c */ /* 0x000fe20003f65270 */
[----:B------:R-:W-:Y:S01]  /*16f0*/  @!P1 VIADD R8, R8, 0x1 ;  /* 0x0000000108089836 */ /* 0x000fe20000000000 */
[----:B------:R-:W-:Y:S01]  /*1700*/  LOP3.LUT R6, R7, R6, RZ, 0x3c, !PT ;  /* 0x0000000607067212 */ /* 0x000fe200078e3cff */
[----:B------:R-:W-:Y:S01]  /*1710*/  @!P2 IMAD R4, R179, R10, RZ ;  /* 0x0000000ab304a224 */ /* 0x000fe200078e02ff */
[----:B------:R-:W-:-:S02]  /*1720*/  @!P2 SHF.R.S32.HI R0, RZ, 0x1f, R10 ;  /* 0x0000001fff00a819 */ /* 0x000fc4000001140a */
[----:B------:R-:W-:Y:S01]  /*1730*/  LOP3.LUT R7, R7, R6, RZ, 0x3c, !PT ;  /* 0x0000000607077212 */ /* 0x000fe200078e3cff */
[-C--:B------:R-:W-:Y:S01]  /*1740*/  IMAD R5, R231, R14.reuse, RZ ;  /* 0x0000000ee7057224 */ /* 0x080fe200078e02ff */
[----:B------:R-:W-:Y:S02]  /*1750*/  SHF.R.S32.HI R19, RZ, 0x1f, R14 ;  /* 0x0000001fff137819 */ /* 0x000fe4000001140e */
[----:B------:R-:W-:Y:S01]  /*1760*/  @P4 IADD3 R8, PT, PT, R8, 0x1, RZ ;  /* 0x0000000108084810 */ /* 0x000fe20007ffe0ff */
[----:B------:R-:W-:-:S04]  /*1770*/  IMAD.WIDE.U32 R22, R230, R14, R6 ;  /* 0x0000000ee6167225 */ /* 0x000fc800078e0006 */
[----:B------:R-:W-:Y:S02]  /*1780*/  @!P2 IMAD R0, R0, R178, R4 ;  /* 0x000000b20000a224 */ /* 0x000fe400078e0204 */
[----:B------:R-:W-:-:S04]  /*1790*/  @!P2 IMAD.WIDE.U32 R6, R178, R10, RZ ;  /* 0x0000000ab206a225 */ /* 0x000fc800078e00ff */
[----:B------:R-:W-:Y:S02]  /*17a0*/  IMAD R5, R19, R230, R5 ;  /* 0x000000e613057224 */ /* 0x000fe400078e0205 */
[----:B------:R-:W-:Y:S01]  /*17b0*/  @!P0 IMAD.MOV R8, RZ, RZ, -R8 ;  /* 0x000000ffff088224 */ /* 0x000fe200078e0a08 */
[----:B------:R-:W-:Y:S01]  /*17c0*/  @!P3 LOP3.LUT R8, RZ, R12, RZ, 0x33, !PT ;  /* 0x0000000cff08b212 */ /* 0x000fe200078e33ff */
[----:B------:R-:W-:Y:S01]  /*17d0*/  @!P2 IMAD.MOV.U32 R26, RZ, RZ, R6 ;  /* 0x000000ffff1aa224 */ /* 0x000fe200078e0006 */
[----:B------:R-:W-:Y:S01]  /*17e0*/  @!P2 IADD3 R27, PT, PT, R7, R0, RZ ;  /* 0x00000000071ba210 */ /* 0x000fe20007ffe0ff */
[----:B----4-:R-:W-:Y:S01]  /*17f0*/  @!P2 IMAD R4, R21, R9, RZ ;  /* 0x000000091504a224 */ /* 0x010fe200078e02ff */
[----:B------:R-:W-:Y:S01]  /*1800*/  IADD3 R23, PT, PT, R23, R5, RZ ;  /* 0x0000000517177210 */ /* 0x000fe20007ffe0ff */
[----:B------:R-:W-:Y:S01]  /*1810*/  IMAD R5, R17, R8, RZ ;  /* 0x0000000811057224 */ /* 0x000fe200078e02ff */
[----:B------:R-:W-:Y:S02]  /*1820*/  @!P2 SHF.R.S32.HI R0, RZ, 0x1f, R9 ;  /* 0x0000001fff00a819 */ /* 0x000fe40000011409 */
[----:B------:R-:W-:-:S02]  /*1830*/  SHF.R.S32.HI R6, RZ, 0x1f, R8 ;  /* 0x0000001fff067819 */ /* 0x000fc40000011408 */
[----:B------:R-:W-:Y:S01]  /*1840*/  @P2 IADD3 R10, PT, PT, R10, R11, RZ ;  /* 0x0000000b0a0a2210 */ /* 0x000fe20007ffe0ff */
[----:B------:R-:W-:Y:S02]  /*1850*/  @!P2 IMAD R4, R20, R0, R4 ;  /* 0x000000001404a224 */ /* 0x000fe400078e0204 */
[----:B------:R-:W-:Y:S02]  /*1860*/  IMAD R5, R16, R6, R5 ;  /* 0x0000000610057224 */ /* 0x000fe400078e0205 */
[----:B------:R-:W-:-:S04]  /*1870*/  @!P2 IMAD.WIDE.U32 R20, R20, R9, R26 ;  /* 0x000000091414a225 */ /* 0x000fc800078e001a */
[----:B------:R-:W-:Y:S02]  /*1880*/  @P2 IMAD R6, R179, R10, RZ ;  /* 0x0000000ab3062224 */ /* 0x000fe400078e02ff */
[----:B------:R-:W-:-:S04]  /*1890*/  IMAD.WIDE.U32 R22, R16, R8, R22 ;  /* 0x0000000810167225 */ /* 0x000fc800078e0016 */
[----:B------:R-:W-:Y:S01]  /*18a0*/  @P2 IMAD.WIDE.U32 R10, R178, R10, RZ ;  /* 0x0000000ab20a2225 */ /* 0x000fe200078e00ff */
[----:B------:R-:W-:Y:S02]  /*18b0*/  @!P2 IADD3 R4, PT, PT, R21, R4, RZ ;  /* 0x000000041504a210 */ /* 0x000fe40007ffe0ff */
[----:B------:R-:W-:Y:S01]  /*18c0*/  @!P2 MOV R8, R20 ;  /* 0x000000140008a202 */ /* 0x000fe20000000f00 */
[----:B------:R-:W-:Y:S01]  /*18d0*/  IMAD.MOV.U32 R0, RZ, RZ, R22 ;  /* 0x000000ffff007224 */ /* 0x000fe200078e0016 */
[----:B------:R-:W-:Y:S01]  /*18e0*/  IADD3 R5, PT, PT, R23, R5, RZ ;  /* 0x0000000517057210 */ /* 0x000fe20007ffe0ff */
[----:B------:R-:W-:Y:S01]  /*18f0*/  @P2 IMAD.MOV.U32 R8, RZ, RZ, R10 ;  /* 0x000000ffff082224 */ /* 0x000fe200078e000a */
[----:B------:R-:W-:Y:S02]  /*1900*/  @P2 IADD3 R4, PT, PT, R11, R6, RZ ;  /* 0x000000060b042210 */ /* 0x000fe40007ffe0ff */
.L_x_615:
[----:B------:R-:W-:Y:S05]  /*1910*/  BSYNC.RECONVERGENT B0 ;  /* 0x0000000000007941 */ /* 0x000fea0003800200 */
.L_x_613:
[----:B------:R-:W-:Y:S01]  /*1920*/  ISETP.NE.AND P6, PT, R13, -0x1, PT ;  /* 0xffffffff0d00780c */ /* 0x000fe20003fc5270 */
[----:B------:R-:W2:Y:S04]  /*1930*/  LD.E.64 R10, desc[UR4][R2.64+0x30] ;  /* 0x00003004020a7980 */ /* 0x000ea8000c101b00 */
[----:B------:R-:W3:Y:S04]  /*1940*/  LD.E.64 R22, desc[UR4][R2.64+0x48] ;  /* 0x0000480402167980 */ /* 0x000ee8000c101b00 */
[----:B------:R-:W4:Y:S04]  /*1950*/  LD.E.64 R6, desc[UR4][R2.64+0x8] ;  /* 0x0000080402067980 */ /* 0x000f28000c101b00 */
[----:B------:R-:W3:Y:S04]  /*1960*/  @!P6 LD.E.64 R28, desc[UR4][R2.64+0x18] ;  /* 0x00001804021ce980 */ /* 0x000ee8000c101b00 */
[----:B------:R-:W4:Y:S01]  /*1970*/  LD.E.64 R20, desc[UR4][R2.64] ;  /* 0x0000000402147980 */ /* 0x000f22000c101b00 */
[----:B------:R-:W-:-:S03]  /*1980*/  IABS R18, R12 ;  /* 0x0000000c00127213 */ /* 0x000fc60000000000 */
[----:B------:R-:W4:Y:S01]  /*1990*/  LD.E.64 R26, desc[UR4][R2.64+0x10] ;  /* 0x00001004021a7980 */ /* 0x000f22000c101b00 */
[----:B------:R-:W1:Y:S08]  /*19a0*/  I2F.RP R9, R18 ;  /* 0x0000001200097306 */ /* 0x000e700000209400 */
[----:B-1----:R-:W1:Y:S02]  /*19b0*/  MUFU.RCP R9, R9 ;  /* 0x0000000900097308 */ /* 0x002e640000001000 */
[----:B-1----:R-:W-:-:S06]  /*19c0*/  VIADD R9, R9, 0xffffffe ;  /* 0x0ffffffe09097836 */ /* 0x002fcc0000000000 */
[----:B------:R-:W1:Y:S01]  /*19d0*/  F2I.FTZ.U32.TRUNC.NTZ R31, R9 ;  /* 0x00000009001f7305 */ /* 0x000e62000021f000 */
[----:B------:R-:W-:Y:S01]  /*19e0*/  IMAD.MOV.U32 R30, RZ, RZ, RZ ;  /* 0x000000ffff1e7224 */ /* 0x000fe200078e00ff */
[----:B------:R-:W-:Y:S02]  /*19f0*/  IABS R16, R240 ;  /* 0x000000f000107213 */ /* 0x000fe40000000000 */
[----:B------:R-:W-:Y:S01]  /*1a00*/  IABS R17, R12 ;  /* 0x0000000c00117213 */ /* 0x000fe20000000000 */
[----:B-1----:R-:W-:-:S04]  /*1a10*/  IMAD.MOV R9, RZ, RZ, -R31 ;  /* 0x000000ffff097224 */ /* 0x002fc800078e0a1f */
[----:B------:R-:W-:-:S04]  /*1a20*/  IMAD R9, R9, R18, RZ ;  /* 0x0000001209097224 */ /* 0x000fc800078e02ff */
[----:B------:R-:W-:-:S04]  /*1a30*/  IMAD.HI.U32 R9, R31, R9, R30 ;  /* 0x000000091f097227 */ /* 0x000fc800078e001e */
[----:B------:R-:W-:Y:S02]  /*1a40*/  IMAD.MOV R17, RZ, RZ, -R17 ;  /* 0x000000ffff117224 */ /* 0x000fe400078e0a11 */
[----:B------:R-:W-:-:S04]  /*1a50*/  IMAD.HI.U32 R9, R9, R16, RZ ;  /* 0x0000001009097227 */ /* 0x000fc800078e00ff */
[----:B------:R-:W-:-:S05]  /*1a60*/  IMAD R16, R9, R17, R16 ;  /* 0x0000001109107224 */ /* 0x000fca00078e0210 */
[----:B------:R-:W-:Y:S02]  /*1a70*/  ISETP.GT.U32.AND P1, PT, R18, R16, PT ;  /* 0x000000101200720c */ /* 0x000fe40003f24070 */
[----:B------:R-:W-:-:S11]  /*1a80*/  LOP3.LUT R17, R240, R12, RZ, 0x3c, !PT ;  /* 0x0000000cf0117212 */ /* 0x000fd600078e3cff */
[----:B------:R-:W-:Y:S01]  /*1a90*/  @!P1 IMAD.IADD R16, R16, 0x1, -R18 ;  /* 0x0000000110109824 */ /* 0x000fe200078e0a12 */
[----:B------:R-:W-:-:S04]  /*1aa0*/  ISETP.GE.AND P2, PT, R17, RZ, PT ;  /* 0x000000ff1100720c */ /* 0x000fc80003f46270 */
[----:B------:R-:W-:Y:S02]  /*1ab0*/  ISETP.GE.U32.AND P0, PT, R16, R18, PT ;  /* 0x000000121000720c */ /* 0x000fe40003f06070 */
[----:B------:R-:W-:Y:S01]  /*1ac0*/  ISETP.NE.AND P3, PT, R12, RZ, PT ;  /* 0x000000ff0c00720c */ /* 0x000fe20003f65270 */
[-C--:B-----5:R-:W-:Y:S02]  /*1ad0*/  IMAD R16, R19, R178.reuse, RZ ;  /* 0x000000b213107224 */ /* 0x0a0fe400078e02ff */
[----:B------:R-:W-:Y:S02]  /*1ae0*/  IMAD.SHL.U32 R192, R224, 0x8, RZ ;  /* 0x00000008e0c07824 */ /* 0x000fe400078e00ff */
[----:B------:R-:W-:Y:S02]  /*1af0*/  @!P1 VIADD R9, R9, 0x1 ;  /* 0x0000000109099836 */ /* 0x000fe40000000000 */
[C---:B------:R-:W-:Y:S02]  /*1b00*/  IMAD R16, R14.reuse, R179, R16 ;  /* 0x000000b30e107224 */ /* 0x040fe400078e0210 */
[----:B------:R-:W-:Y:S01]  /*1b10*/  IMAD.WIDE.U32 R42, R14, R178, RZ ;  /* 0x000000b20e2a7225 */ /* 0x000fe200078e00ff */
[----:B------:R-:W-:-:S03]  /*1b20*/  LOP3.LUT R14, R192, 0x38, RZ, 0xc0, !PT ;  /* 0x00000038c00e7812 */ /* 0x000fc600078ec0ff */
[----:B------:R-:W-:Y:S02]  /*1b30*/  @P0 VIADD R9, R9, 0x1 ;  /* 0x0000000109090836 */ /* 0x000fe40000000000 */
[----:B------:R-:W-:Y:S01]  /*1b40*/  IMAD.IADD R232, R15, 0x1, -R232 ;  /* 0x000000010fe87824 */ /* 0x000fe200078e0ae8 */
[----:B------:R-:W-:Y:S01]  /*1b50*/  IADD3 R42, P1, P0, R42, R8, R14 ;  /* 0x000000082a2a7210 */ /* 0x000fe2000783e00e */
[----:B------:R-:W-:Y:S01]  /*1b60*/  @!P2 IMAD.MOV R9, RZ, RZ, -R9 ;  /* 0x000000ffff09a224 */ /* 0x000fe200078e0a09 */
[----:B------:R-:W-:Y:S01]  /*1b70*/  @!P3 LOP3.LUT R9, RZ, R12, RZ, 0x33, !PT ;  /* 0x0000000cff09b212 */ /* 0x000fe200078e33ff */
[----:B------:R-:W-:-:S03]  /*1b80*/  IMAD.IADD R16, R43, 0x1, R16 ;  /* 0x000000012b107824 */ /* 0x000fc600078e0210 */
[----:B------:R-:W-:Y:S02]  /*1b90*/  SHF.R.S32.HI R12, RZ, 0x1f, R9 ;  /* 0x0000001fff0c7819 */ /* 0x000fe40000011409 */
[----:B------:R-:W-:Y:S02]  /*1ba0*/  IADD3.X R4, PT, PT, R16, R4, RZ, P1, P0 ;  /* 0x0000000410047210 */ /* 0x000fe40000fe04ff */
[----:B------:R-:W-:Y:S01]  /*1bb0*/  SHF.R.U32.HI R40, RZ, 0x3, R224 ;  /* 0x00000003ff287819 */ /* 0x000fe200000116e0 */
[----:B------:R-:W-:-:S03]  /*1bc0*/  IMAD.WIDE.U32 R16, R24, R9, RZ ;  /* 0x0000000918107225 */ /* 0x000fc600078e00ff */
[----:B------:R-:W-:Y:S01]  /*1bd0*/  ISETP.GE.AND P3, PT, R40, R232, PT ;  /* 0x000000e82800720c */ /* 0x000fe20003f66270 */
[----:B------:R-:W-:Y:S02]  /*1be0*/  IMAD.MOV.U32 R41, RZ, RZ, RZ ;  /* 0x000000ffff297224 */ /* 0x000fe400078e00ff */
[----:B------:R-:W-:Y:S01]  /*1bf0*/  IMAD R234, R231, R40, RZ ;  /* 0x00000028e7ea7224 */ /* 0x000fe200078e02ff */
[----:B------:R-:W1:Y:S01]  /*1c00*/  S2UR UR6, SR_CgaCtaId ;  /* 0x00000000000679c3 */ /* 0x000e620000008800 */
[----:B------:R-:W-:Y:S02]  /*1c10*/  UMOV UR7, 0x400 ;  /* 0x0000040000077882 */ /* 0x000fe40000000000 */
[----:B-1----:R-:W-:-:S06]  /*1c20*/  ULEA UR6, UR6, UR7, 0x18 ;  /* 0x0000000706067291 */ /* 0x002fcc000f8ec0ff */
[----:B------:R-:W-:Y:S02]  /*1c30*/  IMAD.U32 R227, RZ, RZ, UR6 ;  /* 0x00000006ffe37e24 */ /* 0x000fe4000f8e00ff */
[-C--:B--2---:R-:W-:Y:S02]  /*1c40*/  @P6 IMAD R8, R11, R13.reuse, RZ ;  /* 0x0000000d0b086224 */ /* 0x084fe400078e02ff */
[----:B------:R-:W-:-:S04]  /*1c50*/  @P6 IMAD.WIDE.U32 R18, R10, R13, RZ ;  /* 0x0000000d0a126225 */ /* 0x000fc800078e00ff */
[-C--:B---3--:R-:W-:Y:S02]  /*1c60*/  @!P6 IMAD R15, R29, R241.reuse, RZ ;  /* 0x000000f11d0fe224 */ /* 0x088fe400078e02ff */
[----:B------:R-:W-:-:S04]  /*1c70*/  @!P6 IMAD.WIDE.U32 R28, R28, R241, RZ ;  /* 0x000000f11c1ce225 */ /* 0x000fc800078e00ff */
[----:B------:R-:W-:Y:S02]  /*1c80*/  @!P6 IMAD.IADD R15, R29, 0x1, R15 ;  /* 0x000000011d0fe824 */ /* 0x000fe400078e020f */
[----:B------:R-:W-:Y:S02]  /*1c90*/  @P6 IMAD.IADD R15, R19, 0x1, R8 ;  /* 0x00000001130f6824 */ /* 0x000fe400078e0208 */
[----:B------:R-:W-:Y:S02]  /*1ca0*/  IMAD R8, R25, R9, RZ ;  /* 0x0000000919087224 */ /* 0x000fe400078e02ff */
[----:B------:R-:W-:Y:S01]  /*1cb0*/  @!P6 IMAD.MOV.U32 R13, RZ, RZ, R28 ;  /* 0x000000ffff0de224 */ /* 0x000fe200078e001c */
[----:B------:R-:W-:Y:S01]  /*1cc0*/  IADD3 R28, P0, PT, R14, R0, RZ ;  /* 0x000000000e1c7210 */ /* 0x000fe20007f1e0ff */
[----:B------:R-:W-:Y:S02]  /*1cd0*/  IMAD R0, R12, R24, R8 ;  /* 0x000000180c007224 */ /* 0x000fe400078e0208 */
[----:B------:R-:W-:-:S02]  /*1ce0*/  @P6 IMAD.MOV.U32 R13, RZ, RZ, R18 ;  /* 0x000000ffff0d6224 */ /* 0x000fc400078e0012 */
[----:B------:R-:W-:Y:S02]  /*1cf0*/  VIADD R19, R40, 0x10 ;  /* 0x0000001028137836 */ /* 0x000fe40000000000 */
[----:B------:R-:W-:Y:S01]  /*1d00*/  IMAD.IADD R0, R17, 0x1, R0 ;  /* 0x0000000111007824 */ /* 0x000fe200078e0200 */
[----:B------:R-:W-:Y:S01]  /*1d10*/  IADD3 R14, P1, PT, R14, R13, RZ ;  /* 0x0000000d0e0e7210 */ /* 0x000fe20007f3e0ff */
[C---:B------:R-:W-:Y:S02]  /*1d20*/  VIADD R18, R40.reuse, 0x20 ;  /* 0x0000002028127836 */ /* 0x040fe40000000000 */
[----:B------:R-:W-:Y:S01]  /*1d30*/  VIADD R17, R40, 0x30 ;  /* 0x0000003028117836 */ /* 0x000fe20000000000 */
[----:B------:R-:W-:Y:S01]  /*1d40*/  ISETP.GE.AND P5, PT, R19, R232, PT ;  /* 0x000000e81300720c */ /* 0x000fe20003fa6270 */
[----:B------:R-:W-:Y:S01]  /*1d50*/  IMAD.X R29, RZ, RZ, R5, P0 ;  /* 0x000000ffff1d7224 */ /* 0x000fe200000e0605 */
[----:B------:R-:W-:Y:S01]  /*1d60*/  SHF.R.S32.HI R9, RZ, 0x1f, R240 ;  /* 0x0000001fff097819 */ /* 0x000fe200000114f0 */
[----:B------:R-:W-:Y:S01]  /*1d70*/  IMAD R8, R23, R240, RZ ;  /* 0x000000f017087224 */ /* 0x000fe200078e02ff */
[-C--:B------:R-:W-:Y:S01]  /*1d80*/  ISETP.GE.AND P0, PT, R18, R232.reuse, PT ;  /* 0x000000e81200720c */ /* 0x080fe20003f06270 */
[----:B------:R-:W-:Y:S01]  /*1d90*/  IMAD.X R15, RZ, RZ, R15, P1 ;  /* 0x000000ffff0f7224 */ /* 0x000fe200008e060f */
[----:B------:R-:W-:Y:S01]  /*1da0*/  ISETP.GE.AND P4, PT, R17, R232, PT ;  /* 0x000000e81100720c */ /* 0x000fe20003f86270 */
[----:B------:R-:W-:-:S02]  /*1db0*/  IMAD R8, R22, R9, R8 ;  /* 0x0000000916087224 */ /* 0x000fc400078e0208 */
[----:B------:R-:W-:-:S04]  /*1dc0*/  IMAD.WIDE.U32 R12, R40, R230, R28 ;  /* 0x000000e6280c7225 */ /* 0x000fc800078e001c */
[----:B------:R-:W-:Y:S01]  /*1dd0*/  IMAD.WIDE.U32 R22, R240, R22, R14 ;  /* 0x00000016f0167225 */ /* 0x000fe200078e000e */
[----:B----4-:R-:W-:-:S03]  /*1de0*/  LEA R235, P2, R12, R6, 0x1 ;  /* 0x000000060ceb7211 */ /* 0x010fc600078408ff */
[----:B------:R-:W-:Y:S01]  /*1df0*/  IMAD.WIDE.U32 R14, R239, 0x40, R40 ;  /* 0x00000040ef0e7825 */ /* 0x000fe200078e0028 */
[----:B------:R-:W-:-:S03]  /*1e00*/  IADD3 R42, P1, PT, R42, R16, RZ ;  /* 0x000000102a2a7210 */ /* 0x000fc60007f3e0ff */
[----:B------:R-:W-:Y:S02]  /*1e10*/  IMAD.IADD R234, R13, 0x1, R234 ;  /* 0x000000010dea7824 */ /* 0x000fe400078e02ea */
[--C-:B------:R-:W-:Y:S02]  /*1e20*/  @!P6 IMAD.MOV.U32 R28, RZ, RZ, R10.reuse ;  /* 0x000000ffff1ce224 */ /* 0x100fe400078e000a */
[--C-:B------:R-:W-:Y:S02]  /*1e30*/  @!P6 IMAD.MOV.U32 R29, RZ, RZ, R11.reuse ;  /* 0x000000ffff1de224 */ /* 0x100fe400078e000b */
[----:B------:R-:W-:Y:S02]  /*1e40*/  @P6 IMAD.MOV.U32 R28, RZ, RZ, R10 ;  /* 0x000000ffff1c6224 */ /* 0x000fe400078e000a */
[----:B------:R-:W-:Y:S01]  /*1e50*/  @P6 IMAD.MOV.U32 R29, RZ, RZ, R11 ;  /* 0x000000ffff1d6224 */ /* 0x000fe200078e000b */
[----:B------:R-:W-:Y:S01]  /*1e60*/  @!P5 IADD3 R6, P6, PT, R14, 0x10, RZ ;  /* 0x000000100e06d810 */ /* 0x000fe20007fde0ff */
[----:B------:R-:W-:Y:S01]  /*1e70*/  IMAD.IADD R9, R23, 0x1, R8 ;  /* 0x0000000117097824 */ /* 0x000fe200078e0208 */
[----:B------:R-:W-:Y:S01]  /*1e80*/  LEA.HI.X R234, R12, R7, R234, 0x1, P2 ;  /* 0x000000070cea7211 */ /* 0x000fe200010f0cea */
[----:B------:R-:W-:-:S02]  /*1e90*/  @!P3 IMAD.MOV.U32 R8, RZ, RZ, R22 ;  /* 0x000000ffff08b224 */ /* 0x000fc400078e0016 */
[--C-:B------:R-:W-:Y:S02]  /*1ea0*/  @!P5 IMAD.MOV.U32 R30, RZ, RZ, R22.reuse ;  /* 0x000000ffff1ed224 */ /* 0x100fe400078e0016 */
[--C-:B------:R-:W-:Y:S02]  /*1eb0*/  @!P0 IMAD.MOV.U32 R10, RZ, RZ, R22.reuse ;  /* 0x000000ffff0a8224 */ /* 0x100fe400078e0016 */
[----:B------:R-:W-:Y:S01]  /*1ec0*/  @!P4 IMAD.MOV.U32 R24, RZ, RZ, R22 ;  /* 0x000000ffff18c224 */ /* 0x000fe200078e0016 */
[----:B------:R-:W-:Y:S01]  /*1ed0*/  @!P0 IADD3 R22, P2, PT, R14, 0x20, RZ ;  /* 0x000000200e168810 */ /* 0x000fe20007f5e0ff */
[----:B------:R-:W-:Y:S02]  /*1ee0*/  IMAD.X R43, R4, 0x1, R0, P1 ;  /* 0x00000001042b7824 */ /* 0x000fe400008e0600 */
[----:B------:R-:W-:Y:S02]  /*1ef0*/  @!P5 IMAD.X R4, RZ, RZ, R15, P6 ;  /* 0x000000ffff04d224 */ /* 0x000fe400030e060f */
[----:B------:R-:W-:-:S02]  /*1f00*/  @!P3 IMAD R0, R15, R28, RZ ;  /* 0x0000001c0f00b224 */ /* 0x000fc400078e02ff */
[----:B------:R-:W-:Y:S02]  /*1f10*/  @!P0 IMAD.X R5, RZ, RZ, R15, P2 ;  /* 0x000000ffff058224 */ /* 0x000fe400010e060f */
[--C-:B------:R-:W-:Y:S02]  /*1f20*/  @!P5 IMAD.MOV.U32 R31, RZ, RZ, R9.reuse ;  /* 0x000000ffff1fd224 */ /* 0x100fe400078e0009 */
[----:B------:R-:W-:Y:S02]  /*1f30*/  @!P5 IMAD R4, R4, R28, RZ ;  /* 0x0000001c0404d224 */ /* 0x000fe400078e02ff */
[--C-:B------:R-:W-:Y:S02]  /*1f40*/  @!P0 IMAD.MOV.U32 R11, RZ, RZ, R9.reuse ;  /* 0x000000ffff0b8224 */ /* 0x100fe400078e0009 */
[----:B------:R-:W-:Y:S01]  /*1f50*/  @!P4 IMAD.MOV.U32 R25, RZ, RZ, R9 ;  /* 0x000000ffff19c224 */ /* 0x000fe200078e0009 */
[C---:B------:R-:W-:Y:S01]  /*1f60*/  @!P4 IADD3 R12, P1, PT, R14.reuse, 0x30, RZ ;  /* 0x000000300e0cc810 */ /* 0x040fe20007f3e0ff */
[----:B------:R-:W-:-:S02]  /*1f70*/  @!P3 IMAD R0, R14, R29, R0 ;  /* 0x0000001d0e00b224 */ /* 0x000fc400078e0200 */
[----:B------:R-:W-:-:S04]  /*1f80*/  @!P3 IMAD.WIDE.U32 R8, R14, R28, R8 ;  /* 0x0000001c0e08b225 */ /* 0x000fc800078e0008 */
[----:B------:R-:W-:Y:S02]  /*1f90*/  @!P0 IMAD R5, R5, R28, RZ ;  /* 0x0000001c05058224 */ /* 0x000fe400078e02ff */
[-C--:B------:R-:W-:Y:S02]  /*1fa0*/  @!P5 IMAD R4, R29, R6.reuse, R4 ;  /* 0x000000061d04d224 */ /* 0x080fe400078e0204 */
[----:B------:R-:W-:Y:S01]  /*1fb0*/  @!P5 IMAD.WIDE.U32 R30, R28, R6, R30 ;  /* 0x000000061c1ed225 */ /* 0x000fe200078e001e */
[----:B------:R-:W-:-:S03]  /*1fc0*/  @!P3 LEA R14, P2, R8, R20, 0x1 ;  /* 0x00000014080eb211 */ /* 0x000fc600078408ff */
[----:B------:R-:W-:Y:S02]  /*1fd0*/  @!P3 IMAD.IADD R0, R9, 0x1, R0 ;  /* 0x000000010900b824 */ /* 0x000fe400078e0200 */
[-C--:B------:R-:W-:Y:S02]  /*1fe0*/  @!P0 IMAD R5, R29, R22.reuse, R5 ;  /* 0x000000161d058224 */ /* 0x080fe400078e0205 */
[----:B------:R-:W-:Y:S02]  /*1ff0*/  @!P4 IMAD.X R7, RZ, RZ, R15, P1 ;  /* 0x000000ffff07c224 */ /* 0x000fe400008e060f */
[----:B------:R-:W-:Y:S01]  /*2000*/  @!P0 IMAD.WIDE.U32 R22, R28, R22, R10 ;  /* 0x000000161c168225 */ /* 0x000fe200078e000a */
[----:B------:R-:W-:-:S03]  /*2010*/  @!P5 LEA R10, P1, R30, R20, 0x1 ;  /* 0x000000141e0ad211 */ /* 0x000fc600078208ff */
[----:B------:R-:W-:Y:S01]  /*2020*/  @!P5 IMAD.IADD R4, R31, 0x1, R4 ;  /* 0x000000011f04d824 */ /* 0x000fe200078e0204 */
[-C--:B------:R-:W-:Y:S01]  /*2030*/  @!P3 LEA.HI.X R15, R8, R21.reuse, R0, 0x1, P2 ;  /* 0x00000015080fb211 */ /* 0x080fe200010f0c00 */
[----:B------:R-:W-:Y:S01]  /*2040*/  @!P0 IMAD.IADD R5, R23, 0x1, R5 ;  /* 0x0000000117058824 */ /* 0x000fe200078e0205 */
[----:B------:R-:W-:Y:S02]  /*2050*/  LOP3.LUT R0, R192, 0x1c0, RZ, 0xc0, !PT ;  /* 0x000001c0c0007812 */ /* 0x000fe400078ec0ff */
[-C--:B------:R-:W-:Y:S02]  /*2060*/  @!P5 LEA.HI.X R11, R30, R21.reuse, R4, 0x1, P1 ;  /* 0x000000151e0bd211 */ /* 0x080fe400008f0c04 */
[----:B------:R-:W-:Y:S02]  /*2070*/  @!P0 LEA R8, P1, R22, R20, 0x1 ;  /* 0x0000001416088211 */ /* 0x000fe400078208ff */
[----:B------:R-:W-:Y:S01]  /*2080*/  LOP3.LUT R0, R0, 0x38, R224, 0xf8, !PT ;  /* 0x0000003800007812 */ /* 0x000fe200078ef8e0 */
[----:B------:R-:W-:Y:S01]  /*2090*/  @!P4 IMAD R7, R7, R28, RZ ;  /* 0x0000001c0707c224 */ /* 0x000fe200078e02ff */
[----:B------:R-:W-:Y:S01]  /*20a0*/  @!P0 LEA.HI.X R9, R22, R21, R5, 0x1, P1 ;  /* 0x0000001516098211 */ /* 0x000fe200008f0c05 */
[----:B------:R-:W-:Y:S01]  /*20b0*/  IMAD R4, R177, -0x100, R197 ;  /* 0xffffff00b1047824 */ /* 0x000fe200078e02c5 */
[----:B------:R-:W-:Y:S01]  /*20c0*/  LOP3.LUT R0, R0, 0x38, R192, 0x78, !PT ;  /* 0x0000003800007812 */ /* 0x000fe200078e78c0 */
[----:B------:R-:W-:-:S02]  /*20d0*/  IMAD.SHL.U32 R5, R230, 0x10, RZ ;  /* 0x00000010e6057824 */ /* 0x000fc400078e00ff */
[-C--:B------:R-:W-:Y:S02]  /*20e0*/  @!P4 IMAD R7, R29, R12.reuse, R7 ;  /* 0x0000000c1d07c224 */ /* 0x080fe400078e0207 */
[----:B------:R-:W-:Y:S01]  /*20f0*/  VIADD R4, R4, 0x100 ;  /* 0x0000010004047836 */ /* 0x000fe20000000000 */
[----:B------:R-:W-:Y:S01]  /*2100*/  SHF.L.U64.HI R6, R230, 0x4, R231 ;  /* 0x00000004e6067819 */ /* 0x000fe200000102e7 */
[----:B------:R-:W-:Y:S01]  /*2110*/  @!P4 IMAD.WIDE.U32 R12, R28, R12, R24 ;  /* 0x0000000c1c0cc225 */ /* 0x000fe200078e0018 */
[----:B------:R-:W-:Y:S02]  /*2120*/  LOP3.LUT R0, R0, 0x1e00, R192, 0xf8, !PT ;  /* 0x00001e0000007812 */ /* 0x000fe400078ef8c0 */
[C---:B------:R-:W-:Y:S02]  /*2130*/  LEA R28, P2, R5.reuse, R235, 0x1 ;  /* 0x000000eb051c7211 */ /* 0x040fe400078408ff */
        /* <DEDUP_REMOVED lines=9> */
[----:B------:R1:W-:Y:S01]  /*21d0*/  @!P3 LDGSTS.E.BYPASS.LTC128B.128 [R0], desc[UR4][R14.64] ;  /* 0x000000000e00bfae */ /* 0x0003e2000b981a04 */
[-C--:B------:R-:W-:Y:S02]  /*21e0*/  ISETP.GE.AND P3, PT, R19, R4.reuse, PT ;  /* 0x000000041300720c */ /* 0x080fe40003f66270 */
[----:B------:R-:W-:Y:S01]  /*21f0*/  @!P4 LEA.HI.X R21, R12, R21, R7, 0x1, P6 ;  /* 0x000000150c15c211 */ /* 0x000fe200030f0c07 */
[----:B------:R-:W-:Y:S01]  /*2200*/  @!P5 LDGSTS.E.BYPASS.LTC128B.128 [R0+0x800], desc[UR4][R10.64] ;  /* 0x008000000a00dfae */ /* 0x000fe2000b981a04 */
[----:B------:R-:W-:Y:S01]  /*2210*/  ISETP.GE.AND P6, PT, R17, R4, PT ;  /* 0x000000041100720c */ /* 0x000fe20003fc6270 */
[----:B------:R-:W-:Y:S01]  /*2220*/  VIADD R16, R40, 0x40 ;  /* 0x0000004028107836 */ /* 0x000fe20000000000 */
[C---:B------:R-:W-:Y:S01]  /*2230*/  @!P1 LEA R6, P5, R230.reuse, R28, 0x5 ;  /* 0x0000001ce6069211 */ /* 0x040fe200078a28ff */
[----:B------:R2:W-:Y:S03]  /*2240*/  @!P0 LDGSTS.E.BYPASS.LTC128B.128 [R0+0x1000], desc[UR4][R8.64] ;  /* 0x0100000008008fae */ /* 0x0005e6000b981a04 */
[----:B------:R-:W-:Y:S01]  /*2250*/  @!P1 LEA.HI.X R7, R230, R29, R231, 0x5, P5 ;  /* 0x0000001de6079211 */ /* 0x000fe200028f2ce7 */
[----:B------:R3:W-:Y:S01]  /*2260*/  @!P4 LDGSTS.E.BYPASS.LTC128B.128 [R0+0x1800], desc[UR4][R20.64] ;  /* 0x018000001400cfae */ /* 0x0007e2000b981a04 */
[----:B------:R-:W-:Y:S01]  /*2270*/  ISETP.GE.AND P0, PT, R16, R4, PT ;  /* 0x000000041000720c */ /* 0x000fe20003f06270 */
[C---:B------:R-:W-:Y:S01]  /*2280*/  VIADD R13, R40.reuse, 0x70 ;  /* 0x00000070280d7836 */ /* 0x040fe20000000000 */
[----:B------:R-:W-:-:S04]  /*2290*/  LOP3.LUT R12, R40, 0x80, RZ, 0xfc, !PT ;  /* 0x00000080280c7812 */ /* 0x000fc800078efcff */
[----:B------:R-:W-:Y:S01]  /*22a0*/  ISETP.GE.AND P4, PT, R13, R4, PT ;  /* 0x000000040d00720c */ /* 0x000fe20003f86270 */
[----:B-1----:R-:W-:Y:S02]  /*22b0*/  VIADD R14, R40, 0x60 ;  /* 0x00000060280e7836 */ /* 0x002fe40000000000 */
[----:B--2---:R-:W-:Y:S02]  /*22c0*/  @!P2 IMAD.MOV.U32 R8, RZ, RZ, R235 ;  /* 0x000000ffff08a224 */ /* 0x004fe400078e00eb */
[----:B------:R-:W-:-:S05]  /*22d0*/  @!P2 IMAD.MOV.U32 R9, RZ, RZ, R234 ;  /* 0x000000ffff09a224 */ /* 0x000fca00078e00ea */
[----:B------:R1:W-:Y:S04]  /*22e0*/  @!P2 LDGSTS.E.BYPASS.LTC128B.128 [R0+0x2000], desc[UR4][R8.64] ;  /* 0x020000000800afae */ /* 0x0003e8000b981a04 */
[----:B------:R-:W-:Y:S04]  /*22f0*/  @!P3 LDGSTS.E.BYPASS.LTC128B.128 [R0+0x2800], desc[UR4][R28.64] ;  /* 0x028000001c00bfae */ /* 0x000fe8000b981a04 */
[----:B------:R2:W-:Y:S01]  /*2300*/  @!P1 LDGSTS.E.BYPASS.LTC128B.128 [R0+0x3000], desc[UR4][R6.64] ;  /* 0x0300000006009fae */ /* 0x0005e2000b981a04 */
[-C--:B------:R-:W-:Y:S01]  /*2310*/  ISETP.GE.AND P5, PT, R14, R4.reuse, PT ;  /* 0x000000040e00720c */ /* 0x080fe20003fa6270 */
[----:B------:R-:W-:Y:S01]  /*2320*/  VIADD R15, R40, 0x50 ;  /* 0x00000050280f7836 */ /* 0x000fe20000000000 */
[----:B------:R-:W-:Y:S01]  /*2330*/  ISETP.GE.AND P3, PT, R12, R4, PT ;  /* 0x000000040c00720c */ /* 0x000fe20003f66270 */
[----:B------:R-:W-:-:S02]  /*2340*/  VIADD R11, R40, 0x90 ;  /* 0x00000090280b7836 */ /* 0x000fc40000000000 */
[----:B------:R-:W-:Y:S02]  /*2350*/  @!P0 IMAD R22, R231, 0x60, RZ ;  /* 0x00000060e7168824 */ /* 0x000fe400078e02ff */
[--C-:B---3--:R-:W-:Y:S02]  /*2360*/  @!P4 IMAD.MOV.U32 R20, RZ, RZ, R28.reuse ;  /* 0x000000ffff14c224 */ /* 0x108fe400078e001c */
[----:B------:R-:W-:Y:S02]  /*2370*/  @!P4 IMAD.MOV.U32 R21, RZ, RZ, R29 ;  /* 0x000000ffff15c224 */ /* 0x000fe400078e001d */
[----:B-1----:R-:W-:Y:S01]  /*2380*/  @!P0 IMAD.MOV.U32 R8, RZ, RZ, R28 ;  /* 0x000000ffff088224 */ /* 0x002fe200078e001c */
[----:B--2---:R-:W-:-:S04]  /*2390*/  @!P6 LEA R6, P1, R230, R28, 0x6 ;  /* 0x0000001ce606e211 */ /* 0x004fc800078230ff */
[----:B------:R-:W-:Y:S01]  /*23a0*/  @!P6 LEA.HI.X R7, R230, R29, R231, 0x6, P1 ;  /* 0x0000001de607e211 */ /* 0x000fe200008f34e7 */
[----:B------:R-:W-:-:S04]  /*23b0*/  @!P0 IMAD.MOV.U32 R9, RZ, RZ, R29 ;  /* 0x000000ffff098224 */ /* 0x000fc800078e001d */
[----:B------:R1:W-:Y:S01]  /*23c0*/  @!P6 LDGSTS.E.BYPASS.LTC128B.128 [R0+0x3800], desc[UR4][R6.64] ;  /* 0x038000000600efae */ /* 0x0003e2000b981a04 */
[-C--:B------:R-:W-:Y:S01]  /*23d0*/  ISETP.GE.AND P6, PT, R15, R4.reuse, PT ;  /* 0x000000040f00720c */ /* 0x080fe20003fc6270 */
[----:B------:R-:W-:Y:S01]  /*23e0*/  @!P0 IMAD.WIDE.U32 R8, R230, 0x60, R8 ;  /* 0x00000060e6088825 */ /* 0x000fe200078e0008 */
[----:B------:R-:W-:-:S03]  /*23f0*/  ISETP.GE.AND P1, PT, R11, R4, PT ;  /* 0x000000040b00720c */ /* 0x000fc60003f26270 */
[----:B------:R-:W-:Y:S02]  /*2400*/  @!P0 IMAD.IADD R23, R9, 0x1, R22 ;  /* 0x0000000109178824 */ /* 0x000fe400078e0216 */
[----:B------:R-:W-:Y:S02]  /*2410*/  @!P0 IMAD.MOV.U32 R22, RZ, RZ, R8 ;  /* 0x000000ffff168224 */ /* 0x000fe400078e0008 */
[--C-:B------:R-:W-:Y:S02]  /*2420*/  @!P5 IMAD.MOV.U32 R24, RZ, RZ, R28.reuse ;  /* 0x000000ffff18d224 */ /* 0x100fe400078e001c */
[--C-:B------:R-:W-:Y:S01]  /*2430*/  @!P5 IMAD.MOV.U32 R25, RZ, RZ, R29.reuse ;  /* 0x000000ffff19d224 */ /* 0x100fe200078e001d */
[----:B------:R2:W-:Y:S01]  /*2440*/  @!P0 LDGSTS.E.BYPASS.LTC128B.128 [R0+0x4000], desc[UR4][R22.64] ;  /* 0x0400000016008fae */ /* 0x0005e2000b981a04 */
[----:B------:R-:W-:Y:S02]  /*2450*/  @!P3 IMAD.MOV.U32 R8, RZ, RZ, R28 ;  /* 0x000000ffff08b224 */ /* 0x000fe400078e001c */
[----:B------:R-:W-:-:S02]  /*2460*/  @!P3 IMAD.MOV.U32 R9, RZ, RZ, R29 ;  /* 0x000000ffff09b224 */ /* 0x000fc400078e001d */
[----:B------:R-:W-:-:S04]  /*2470*/  @!P4 IMAD.WIDE.U32 R20, R230, 0xc0, R20 ;  /* 0x000000c0e614c825 */ /* 0x000fc800078e0014 */
[----:B------:R-:W-:-:S04]  /*2480*/  @!P5 IMAD.WIDE.U32 R24, R230, 0xa0, R24 ;  /* 0x000000a0e618d825 */ /* 0x000fc800078e0018 */
[----:B-1----:R-:W-:Y:S02]  /*2490*/  @!P4 IMAD R6, R231, 0xc0, RZ ;  /* 0x000000c0e706c824 */ /* 0x002fe400078e02ff */
[----:B------:R-:W-:-:S04]  /*24a0*/  @!P3 IMAD.WIDE.U32 R8, R230, 0xe0, R8 ;  /* 0x000000e0e608b825 */ /* 0x000fc800078e0008 */
[----:B------:R-:W-:Y:S02]  /*24b0*/  @!P5 IMAD R7, R231, 0xa0, RZ ;  /* 0x000000a0e707d824 */ /* 0x000fe400078e02ff */
[----:B------:R-:W-:Y:S02]  /*24c0*/  @!P4 IMAD.IADD R21, R21, 0x1, R6 ;  /* 0x000000011515c824 */ /* 0x000fe400078e0206 */
[----:B------:R-:W-:Y:S01]  /*24d0*/  @!P5 IMAD.MOV.U32 R6, RZ, RZ, R24 ;  /* 0x000000ffff06d224 */ /* 0x000fe200078e0018 */
[CC--:B--2---:R-:W-:Y:S01]  /*24e0*/  @!P6 LEA R22, P0, R230.reuse, R28.reuse, 0x7 ;  /* 0x0000001ce616e211 */ /* 0x0c4fe200078038ff */
[----:B------:R-:W-:Y:S02]  /*24f0*/  @!P3 IMAD R5, R231, 0xe0, RZ ;  /* 0x000000e0e705b824 */ /* 0x000fe400078e02ff */
[----:B------:R-:W-:Y:S01]  /*2500*/  @!P3 IMAD.MOV.U32 R24, RZ, RZ, R8 ;  /* 0x000000ffff18b224 */ /* 0x000fe200078e0008 */
[C---:B------:R-:W-:Y:S01]  /*2510*/  @!P6 LEA.HI.X R23, R230.reuse, R29, R231, 0x7, P0 ;  /* 0x0000001de617e211 */ /* 0x040fe200000f3ce7 */
[----:B------:R-:W-:Y:S01]  /*2520*/  @!P5 IMAD.IADD R7, R25, 0x1, R7 ;  /* 0x000000011907d824 */ /* 0x000fe200078e0207 */
[----:B------:R-:W-:Y:S01]  /*2530*/  @!P1 LEA R8, P0, R230, R28, 0x8 ;  /* 0x0000001ce6089211 */ /* 0x000fe200078040ff */
[----:B------:R-:W-:-:S02]  /*2540*/  @!P3 IMAD.IADD R25, R9, 0x1, R5 ;  /* 0x000000010919b824 */ /* 0x000fc400078e0205 */
[----:B------:R-:W-:Y:S01]  /*2550*/  @!P6 LDGSTS.E.BYPASS.LTC128B.128 [R0+0x4800], desc[UR4][R22.64] ;  /* 0x048000001600efae */ /* 0x000fe2000b981a04 */
[----:B------:R-:W-:Y:S01]  /*2560*/  @!P1 LEA.HI.X R9, R230, R29, R231, 0x8, P0 ;  /* 0x0000001de6099211 */ /* 0x000fe200000f44e7 */
[----:B------:R-:W-:Y:S02]  /*2570*/  VIADD R10, R40, 0xa0 ;  /* 0x000000a0280a7836 */ /* 0x000fe40000000000 */
[----:B------:R1:W-:Y:S04]  /*2580*/  @!P5 LDGSTS.E.BYPASS.LTC128B.128 [R0+0x5000], desc[UR4][R6.64] ;  /* 0x050000000600dfae */ /* 0x0003e8000b981a04 */
[----:B------:R-:W-:Y:S04]  /*2590*/  @!P4 LDGSTS.E.BYPASS.LTC128B.128 [R0+0x5800], desc[UR4][R20.64] ;  /* 0x058000001400cfae */ /* 0x000fe8000b981a04 */
[----:B------:R-:W-:Y:S04]  /*25a0*/  @!P3 LDGSTS.E.BYPASS.LTC128B.128 [R0+0x6000], desc[UR4][R24.64] ;  /* 0x060000001800bfae */ /* 0x000fe8000b981a04 */
[----:B------:R2:W-:Y:S01]  /*25b0*/  @!P1 LDGSTS.E.BYPASS.LTC128B.128 [R0+0x6800], desc[UR4][R8.64] ;  /* 0x0680000008009fae */ /* 0x0005e2000b981a04 */
[----:B------:R-:W-:Y:S01]  /*25c0*/  ISETP.GE.AND P0, PT, R10, R4, PT ;  /* 0x000000040a00720c */ /* 0x000fe20003f06270 */
[----:B------:R-:W-:-:S02]  /*25d0*/  VIADD R5, R40, 0xf0 ;  /* 0x000000f028057836 */ /* 0x000fc40000000000 */
[C---:B-1----:R-:W-:Y:S02]  /*25e0*/  VIADD R7, R40.reuse, 0xd0 ;  /* 0x000000d028077836 */ /* 0x042fe40000000000 */
[----:B------:R-:W-:-:S03]  /*25f0*/  VIADD R6, R40, 0xe0 ;  /* 0x000000e028067836 */ /* 0x000fc60000000000 */
[----:B------:R-:W-:Y:S01]  /*2600*/  ISETP.GE.AND P4, PT, R7, R4, PT ;  /* 0x000000040700720c */ /* 0x000fe20003f86270 */
[C---:B--2---:R-:W-:Y:S02]  /*2610*/  VIADD R9, R40.reuse, 0xb0 ;  /* 0x000000b028097836 */ /* 0x044fe40000000000 */
[----:B------:R-:W-:-:S03]  /*2620*/  VIADD R8, R40, 0xc0 ;  /* 0x000000c028087836 */ /* 0x000fc60000000000 */
[-C--:B------:R-:W-:Y:S02]  /*2630*/  ISETP.GE.AND P6, PT, R9, R4.reuse, PT ;  /* 0x000000040900720c */ /* 0x080fe40003fc6270 */
[-C--:B------:R-:W-:Y:S02]  /*2640*/  ISETP.GE.AND P5, PT, R8, R4.reuse, PT ;  /* 0x000000040800720c */ /* 0x080fe40003fa6270 */
[-C--:B------:R-:W-:Y:S02]  /*2650*/  ISETP.GE.AND P3, PT, R6, R4.reuse, PT ;  /* 0x000000040600720c */ /* 0x080fe40003f66270 */
[----:B------:R-:W-:Y:S01]  /*2660*/  ISETP.GE.AND P1, PT, R5, R4, PT ;  /* 0x000000040500720c */ /* 0x000fe20003f26270 */
[----:B------:R-:W-:Y:S02]  /*2670*/  @!P0 IMAD.MOV.U32 R20, RZ, RZ, R28 ;  /* 0x000000ffff148224 */ /* 0x000fe400078e001c */
[----:B------:R-:W-:Y:S02]  /*2680*/  @!P0 IMAD.MOV.U32 R21, RZ, RZ, R29 ;  /* 0x000000ffff158224 */ /* 0x000fe400078e001d */
[----:B------:R-:W-:-:S02]  /*2690*/  @!P0 IMAD R38, R231, 0x120, RZ ;  /* 0x00000120e7268824 */ /* 0x000fc400078e02ff */
[--C-:B------:R-:W-:Y:S02]  /*26a0*/  @!P6 IMAD.MOV.U32 R36, RZ, RZ, R28.reuse ;  /* 0x000000ffff24e224 */ /* 0x100fe400078e001c */
[--C-:B------:R-:W-:Y:S02]  /*26b0*/  @!P6 IMAD.MOV.U32 R37, RZ, RZ, R29.reuse ;  /* 0x000000ffff25e224 */ /* 0x100fe400078e001d */
[----:B------:R-:W-:Y:S02]  /*26c0*/  @!P5 IMAD.MOV.U32 R34, RZ, RZ, R28 ;  /* 0x000000ffff22d224 */ /* 0x000fe400078e001c */
[----:B------:R-:W-:Y:S02]  /*26d0*/  @!P5 IMAD.MOV.U32 R35, RZ, RZ, R29 ;  /* 0x000000ffff23d224 */ /* 0x000fe400078e001d */
[----:B------:R-:W-:-:S04]  /*26e0*/  @!P0 IMAD.WIDE.U32 R20, R230, 0x120, R20 ;  /* 0x00000120e6148825 */ /* 0x000fc800078e0014 */
[--C-:B------:R-:W-:Y:S02]  /*26f0*/  @!P4 IMAD.MOV.U32 R32, RZ, RZ, R28.reuse ;  /* 0x000000ffff20c224 */ /* 0x100fe400078e001c */
[--C-:B------:R-:W-:Y:S02]  /*2700*/  @!P4 IMAD.MOV.U32 R33, RZ, RZ, R29.reuse ;  /* 0x000000ffff21c224 */ /* 0x100fe400078e001d */
[----:B------:R-:W-:Y:S02]  /*2710*/  @!P3 IMAD.MOV.U32 R30, RZ, RZ, R28 ;  /* 0x000000ffff1eb224 */ /* 0x000fe400078e001c */
[----:B------:R-:W-:Y:S02]  /*2720*/  @!P3 IMAD.MOV.U32 R31, RZ, RZ, R29 ;  /* 0x000000ffff1fb224 */ /* 0x000fe400078e001d */
        /* <DEDUP_REMOVED lines=8> */
[C---:B------:R-:W-:Y:S02]  /*27b0*/  @!P3 IMAD R21, R231.reuse, 0x1a0, RZ ;  /* 0x000001a0e715b824 */ /* 0x040fe400078e02ff */
[C---:B------:R-:W-:Y:S01]  /*27c0*/  @!P3 IMAD.WIDE.U32 R30, R230.reuse, 0x1a0, R30 ;  /* 0x000001a0e61eb825 */ /* 0x040fe200078e001e */
[----:B------:R1:W-:Y:S03]  /*27d0*/  @!P0 LDGSTS.E.BYPASS.LTC128B.128 [R0+0x7000], desc[UR4][R38.64] ;  /* 0x0700000026008fae */ /* 0x0003e6000b981a04 */
[----:B------:R-:W-:Y:S02]  /*27e0*/  @!P1 IMAD R20, R231, 0x1c0, RZ ;  /* 0x000001c0e7149824 */ /* 0x000fe400078e02ff */
[----:B------:R-:W-:-:S04]  /*27f0*/  @!P1 IMAD.WIDE.U32 R28, R230, 0x1c0, R28 ;  /* 0x000001c0e61c9825 */ /* 0x000fc800078e001c */
[----:B------:R-:W-:Y:S02]  /*2800*/  @!P6 IMAD.IADD R25, R37, 0x1, R24 ;  /* 0x000000012519e824 */ /* 0x000fe400078e0218 */
[----:B------:R-:W-:Y:S02]  /*2810*/  @!P5 IMAD.IADD R35, R35, 0x1, R23 ;  /* 0x000000012323d824 */ /* 0x000fe400078e0217 */
[----:B------:R-:W-:Y:S02]  /*2820*/  @!P6 IMAD.MOV.U32 R24, RZ, RZ, R36 ;  /* 0x000000ffff18e224 */ /* 0x000fe400078e0024 */
[----:B------:R-:W-:Y:S02]  /*2830*/  @!P4 IMAD.IADD R23, R33, 0x1, R22 ;  /* 0x000000012117c824 */ /* 0x000fe400078e0216 */
[----:B------:R-:W-:Y:S01]  /*2840*/  @!P3 IMAD.IADD R31, R31, 0x1, R21 ;  /* 0x000000011f1fb824 */ /* 0x000fe200078e0215 */
[----:B------:R1:W-:Y:S01]  /*2850*/  @!P6 LDGSTS.E.BYPASS.LTC128B.128 [R0+0x7800], desc[UR4][R24.64] ;  /* 0x078000001800efae */ /* 0x0003e2000b981a04 */
[----:B------:R-:W-:-:S02]  /*2860*/  @!P4 IMAD.MOV.U32 R22, RZ, RZ, R32 ;  /* 0x000000ffff16c224 */ /* 0x000fc400078e0020 */
[----:B------:R-:W-:Y:S01]  /*2870*/  @!P1 IMAD.IADD R21, R29, 0x1, R20 ;  /* 0x000000011d159824 */ /* 0x000fe200078e0214 */
[----:B------:R1:W-:Y:S01]  /*2880*/  @!P5 LDGSTS.E.BYPASS.LTC128B.128 [R0+0x8000], desc[UR4][R34.64] ;  /* 0x080000002200dfae */ /* 0x0003e2000b981a04 */
[----:B------:R-:W-:-:S03]  /*2890*/  @!P1 IMAD.MOV.U32 R20, RZ, RZ, R28 ;  /* 0x000000ffff149224 */ /* 0x000fc600078e001c */
[----:B------:R1:W-:Y:S04]  /*28a0*/  @!P4 LDGSTS.E.BYPASS.LTC128B.128 [R0+0x8800], desc[UR4][R22.64] ;  /* 0x088000001600cfae */ /* 0x0003e8000b981a04 */
[----:B------:R1:W-:Y:S04]  /*28b0*/  @!P3 LDGSTS.E.BYPASS.LTC128B.128 [R0+0x9000], desc[UR4][R30.64] ;  /* 0x090000001e00bfae */ /* 0x0003e8000b981a04 */
[----:B------:R1:W-:Y:S04]  /*28c0*/  @!P1 LDGSTS.E.BYPASS.LTC128B.128 [R0+0x9800], desc[UR4][R20.64] ;  /* 0x0980000014009fae */ /* 0x0003e8000b981a04 */
[----:B------:R-:W0:Y:S01]  /*28d0*/  LDGDEPBAR ;  /* 0x00000000000079af */ /* 0x000e220000000000 */
[----:B------:R-:W-:Y:S01]  /*28e0*/  IMAD.WIDE.U32 R42, R40, R178, R42 ;  /* 0x000000b2282a7225 */ /* 0x000fe200078e002a */
[----:B------:R-:W-:-:S02]  /*28f0*/  ISETP.GE.AND P0, PT, R19, R4, PT ;  /* 0x000000041300720c */ /* 0x000fc40003f06270 */
[----:B------:R-:W-:Y:S01]  /*2900*/  LEA R237, P1, R42, R26, 0x1 ;  /* 0x0000001a2aed7211 */ /* 0x000fe200078208ff */
[----:B------:R-:W-:Y:S01]  /*2910*/  IMAD.SHL.U32 R19, R178, 0x10, RZ ;  /* 0x00000010b2137824 */ /* 0x000fe200078e00ff */
[----:B------:R-:W-:Y:S01]  /*2920*/  ISETP.GE.AND P6, PT, R18, R4, PT ;  /* 0x000000041200720c */ /* 0x000fe20003fc6270 */
[----:B------:R-:W-:-:S12]  /*2930*/  DEPBAR.LE SB0, 0x0 ;  /* 0x000080000000791a */ /* 0x000fd80000000000 */
[----:B------:R-:W-:Y:S05]  /*2940*/  WARPSYNC.ALL ;  /* 0x0000000000007948 */ /* 0x000fea0003800000 */
[----:B-1----:R-:W-:-:S04]  /*2950*/  IMAD R20, R179, R40, RZ ;  /* 0x00000028b3147224 */ /* 0x002fc800078e02ff */
[----:B------:R-:W-:Y:S01]  /*2960*/  IMAD.IADD R20, R43, 0x1, R20 ;  /* 0x000000012b147824 */ /* 0x000fe200078e0214 */
[-C--:B------:R-:W-:Y:S02]  /*2970*/  ISETP.GE.AND P5, PT, R16, R4.reuse, PT ;  /* 0x000000041000720c */ /* 0x080fe40003fa6270 */
[----:B------:R-:W-:Y:S02]  /*2980*/  ISETP.GE.AND P4, PT, R17, R4, PT ;  /* 0x000000041100720c */ /* 0x000fe40003f86270 */
[----:B------:R-:W-:Y:S01]  /*2990*/  LEA.HI.X R236, R42, R27, R20, 0x1, P1 ;  /* 0x0000001b2aec7211 */ /* 0x000fe200008f0c14 */
[----:B------:R-:W-:Y:S01]  /*29a0*/  @!P2 IMAD.MOV.U32 R16, RZ, RZ, R237 ;  /* 0x000000ffff10a224 */ /* 0x000fe200078e00ed */
[----:B------:R-:W-:Y:S02]  /*29b0*/  SHF.L.U64.HI R18, R178, 0x4, R179 ;  /* 0x00000004b2127819 */ /* 0x000fe400000102b3 */
[C---:B------:R-:W-:Y:S01]  /*29c0*/  LEA R20, P1, R19.reuse, R237, 0x1 ;  /* 0x000000ed13147211 */ /* 0x040fe200078208ff */
[----:B------:R-:W-:Y:S01]  /*29d0*/  @!P2 IMAD.MOV.U32 R17, RZ, RZ, R236 ;  /* 0x000000ffff11a224 */ /* 0x000fe200078e00ec */
[----:B------:R-:W-:Y:S02]  /*29e0*/  BAR.SYNC.DEFER_BLOCKING 0x0 ;  /* 0x0000000000007b1d */ /* 0x000fe40000010000 */
[----:B------:R-:W-:-:S02]  /*29f0*/  LEA.HI.X R21, R19, R236, R18, 0x1, P1 ;  /* 0x000000ec13157211 */ /* 0x000fc400008f0c12 */
[----:B------:R-:W-:Y:S02]  /*2a00*/  ISETP.GE.AND P3, PT, R15, R4, PT ;  /* 0x000000040f00720c */ /* 0x000fe40003f66270 */
[----:B------:R-:W-:Y:S01]  /*2a10*/  @!P6 LEA R22, P1, R178, R20, 0x5 ;  /* 0x00000014b216e211 */ /* 0x000fe200078228ff */
[----:B------:R-:W-:-:S03]  /*2a20*/  @!P5 IMAD R15, R179, 0x60, RZ ;  /* 0x00000060b30fd824 */ /* 0x000fc600078e02ff */
[----:B------:R-:W-:Y:S02]  /*2a30*/  @!P6 LEA.HI.X R23, R178, R21, R179, 0x5, P1 ;  /* 0x00000015b217e211 */ /* 0x000fe400008f2cb3 */
[-C--:B------:R-:W-:Y:S01]  /*2a40*/  ISETP.GE.AND P1, PT, R13, R4.reuse, PT ;  /* 0x000000040d00720c */ /* 0x080fe20003f26270 */
[----:B------:R-:W-:Y:S01]  /*2a50*/  @!PT LDS RZ, [RZ] ;  /* 0x00000000fffff984 */ /* 0x000fe20000000800 */
[----:B------:R-:W-:Y:S01]  /*2a60*/  @!PT LDS RZ, [RZ] ;  /* 0x00000000fffff984 */ /* 0x000fe20000000800 */
[----:B------:R-:W-:Y:S01]  /*2a70*/  @!PT LDS RZ, [RZ] ;  /* 0x00000000fffff984 */ /* 0x000fe20000000800 */
[----:B------:R1:W-:Y:S04]  /*2a80*/  @!P2 LDGSTS.E.BYPASS.LTC128B.128 [R0+0xa000], desc[UR4][R16.64] ;  /* 0x0a0000001000afae */ /* 0x0003e8000b981a04 */
[----:B------:R-:W-:Y:S01]  /*2a90*/  @P2 STS.128 [R0+0xa000], RZ ;  /* 0x00a000ff00002388 */ /* 0x000fe20000000c00 */
[----:B------:R-:W-:-:S03]  /*2aa0*/  ISETP.GE.AND P2, PT, R14, R4, PT ;  /* 0x000000040e00720c */ /* 0x000fc60003f46270 */
[----:B------:R-:W-:Y:S04]  /*2ab0*/  @P0 STS.128 [R0+0xa800], RZ ;  /* 0x00a800ff00000388 */ /* 0x000fe80000000c00 */
[----:B------:R-:W-:Y:S01]  /*2ac0*/  @!PT LDS RZ, [RZ] ;  /* 0x00000000fffff984 */ /* 0x000fe20000000800 */
[----:B------:R-:W-:Y:S01]  /*2ad0*/  @!PT LDS RZ, [RZ] ;  /* 0x00000000fffff984 */ /* 0x000fe20000000800 */
[----:B------:R-:W-:Y:S01]  /*2ae0*/  @!PT LDS RZ, [RZ] ;  /* 0x00000000fffff984 */ /* 0x000fe20000000800 */
[----:B------:R-:W-:Y:S01]  /*2af0*/  @!P0 LDGSTS.E.BYPASS.LTC128B.128 [R0+0xa800], desc[UR4][R20.64] ;  /* 0x0a80000014008fae */ /* 0x000fe2000b981a04 */
[----:B------:R-:W-:-:S04]  /*2b00*/  @!P4 LEA R18, P0, R178, R20, 0x6 ;  /* 0x00000014b212c211 */ /* 0x000fc800078030ff */
[----:B------:R-:W-:Y:S01]  /*2b10*/  @!P4 LEA.HI.X R19, R178, R21, R179, 0x6, P0 ;  /* 0x00000015b213c211 */ /* 0x000fe200000f34b3 */
[----:B------:R-:W-:Y:S01]  /*2b20*/  @P6 STS.128 [R0+0xb000], RZ ;  /* 0x00b000ff00006388 */ /* 0x000fe20000000c00 */
[----:B------:R-:W-:-:S03]  /*2b30*/  ISETP.GE.AND P0, PT, R12, R4, PT ;  /* 0x000000040c00720c */ /* 0x000fc60003f06270 */
[----:B------:R-:W-:Y:S01]  /*2b40*/  @!PT LDS RZ, [RZ] ;  /* 0x00000000fffff984 */ /* 0x000fe20000000800 */
[----:B------:R-:W-:Y:S01]  /*2b50*/  @!PT LDS RZ, [RZ] ;  /* 0x00000000fffff984 */ /* 0x000fe20000000800 */
[----:B------:R-:W-:Y:S01]  /*2b60*/  @!PT LDS RZ, [RZ] ;  /* 0x00000000fffff984 */ /* 0x000fe20000000800 */
[----:B------:R-:W-:Y:S01]  /*2b70*/  @!P6 LDGSTS.E.BYPASS.LTC128B.128 [R0+0xb000], desc[UR4][R22.64] ;  /* 0x0b0000001600efae */ /* 0x000fe2000b981a04 */
[----:B-1----:R-:W-:Y:S02]  /*2b80*/  @!P5 IMAD.MOV.U32 R16, RZ, RZ, R20 ;  /* 0x000000ffff10d224 */ /* 0x002fe400078e0014 */
[----:B------:R-:W-:Y:S02]  /*2b90*/  @!P5 IMAD.MOV.U32 R17, RZ, RZ, R21 ;  /* 0x000000ffff11d224 */ /* 0x000fe400078e0015 */
[C---:B------:R-:W-:Y:S01]  /*2ba0*/  @!P5 IMAD.WIDE.U32 R16, R178.reuse, 0x60, R16 ;  /* 0x00000060b210d825 */ /* 0x040fe200078e0010 */
[----:B------:R-:W-:Y:S03]  /*2bb0*/  @P4 STS.128 [R0+0xb800], RZ ;  /* 0x00b800ff00004388 */ /* 0x000fe60000000c00 */
[----:B------:R-:W-:Y:S01]  /*2bc0*/  @!P5 IMAD.IADD R17, R17, 0x1, R15 ;  /* 0x000000011111d824 */ /* 0x000fe200078e020f */
[----:B------:R-:W-:Y:S01]  /*2bd0*/  @!PT LDS RZ, [RZ] ;  /* 0x00000000fffff984 */ /* 0x000fe20000000800 */
[----:B------:R-:W-:Y:S01]  /*2be0*/  @!PT LDS RZ, [RZ] ;  /* 0x00000000fffff984 */ /* 0x000fe20000000800 */
[----:B------:R-:W-:Y:S01]  /*2bf0*/  @!PT LDS RZ, [RZ] ;  /* 0x00000000fffff984 */ /* 0x000fe20000000800 */
[----:B------:R-:W-:Y:S01]  /*2c00*/  @!P4 LDGSTS.E.BYPASS.LTC128B.128 [R0+0xb800], desc[UR4][R18.64] ;  /* 0x0b8000001200cfae */ /* 0x000fe2000b981a04 */
[----:B------:R-:W-:Y:S01]  /*2c10*/  @!P3 LEA R12, P4, R178, R20, 0x7 ;  /* 0x00000014b20cb211 */ /* 0x000fe200078838ff */
[----:B------:R-:W-:-:S02]  /*2c20*/  @!P2 IMAD.MOV.U32 R14, RZ, RZ, R20 ;  /* 0x000000ffff0ea224 */ /* 0x000fc400078e0014 */
[----:B------:R-:W-:Y:S01]  /*2c30*/  @!P2 IMAD.MOV.U32 R15, RZ, RZ, R21 ;  /* 0x000000ffff0fa224 */ /* 0x000fe200078e0015 */
[----:B------:R-:W-:Y:S01]  /*2c40*/  @P5 STS.128 [R0+0xc000], RZ ;  /* 0x00c000ff00005388 */ /* 0x000fe20000000c00 */
[----:B------:R-:W-:-:S03]  /*2c50*/  @!P3 LEA.HI.X R13, R178, R21, R179, 0x7, P4 ;  /* 0x00000015b20db211 */ /* 0x000fc600020f3cb3 */
[----:B------:R-:W-:Y:S01]  /*2c60*/  @!PT LDS RZ, [RZ] ;  /* 0x00000000fffff984 */ /* 0x000fe20000000800 */
[----:B------:R-:W-:Y:S01]  /*2c70*/  @!PT LDS RZ, [RZ] ;  /* 0x00000000fffff984 */ /* 0x000fe20000000800 */
[----:B------:R-:W-:Y:S01]  /*2c80*/  @!PT LDS RZ, [RZ] ;  /* 0x00000000fffff984 */ /* 0x000fe20000000800 */
[----:B------:R-:W-:Y:S01]  /*2c90*/  @!P5 LDGSTS.E.BYPASS.LTC128B.128 [R0+0xc000], desc[UR4][R16.64] ;  /* 0x0c0000001000dfae */ /* 0x000fe2000b981a04 */
[-C--:B------:R-:W-:Y:S01]  /*2ca0*/  ISETP.GE.AND P5, PT, R10, R4.reuse, PT ;  /* 0x000000040a00720c */ /* 0x080fe20003fa6270 */
[----:B------:R-:W-:Y:S02]  /*2cb0*/  @!P2 IMAD R10, R179, 0xa0, RZ ;  /* 0x000000a0b30aa824 */ /* 0x000fe400078e02ff */
[----:B------:R-:W-:Y:S01]  /*2cc0*/  @!P2 IMAD.WIDE.U32 R14, R178, 0xa0, R14 ;  /* 0x000000a0b20ea825 */ /* 0x000fe200078e000e */
[----:B------:R-:W-:Y:S01]  /*2cd0*/  ISETP.GE.AND P6, PT, R11, R4, PT ;  /* 0x000000040b00720c */ /* 0x000fe20003fc6270 */
[----:B------:R-:W-:Y:S02]  /*2ce0*/  @P3 STS.128 [R0+0xc800], RZ ;  /* 0x00c800ff00003388 */ /* 0x000fe40000000c00 */
[----:B------:R-:W-:Y:S02]  /*2cf0*/  @!P2 IMAD.IADD R15, R15, 0x1, R10 ;  /* 0x000000010f0fa824 */ /* 0x000fe400078e020a */
[----:B------:R-:W-:Y:S01]  /*2d00*/  @!PT LDS RZ, [RZ] ;  /* 0x00000000fffff984 */ /* 0x000fe20000000800 */
[----:B------:R-:W-:Y:S01]  /*2d10*/  @!PT LDS RZ, [RZ] ;  /* 0x00000000fffff984 */ /* 0x000fe20000000800 */
[----:B------:R-:W-:Y:S01]  /*2d20*/  @!PT LDS RZ, [RZ] ;  /* 0x00000000fffff984 */ /* 0x000fe20000000800 */
[----:B------:R1:W-:Y:S01]  /*2d30*/  @!P3 LDGSTS.E.BYPASS.LTC128B.128 [R0+0xc800], desc[UR4][R12.64] ;  /* 0x0c8000000c00bfae */ /* 0x0003e2000b981a04 */
[----:B------:R-:W-:-:S02]  /*2d40*/  @!P1 IMAD.MOV.U32 R10, RZ, RZ, R20 ;  /* 0x000000ffff0a9224 */ /* 0x000fc400078e0014 */
[----:B------:R-:W-:Y:S01]  /*2d50*/  @!P1 IMAD.MOV.U32 R11, RZ, RZ, R21 ;  /* 0x000000ffff0b9224 */ /* 0x000fe200078e0015 */
[-C--:B------:R-:W-:Y:S01]  /*2d60*/  ISETP.GE.AND P4, PT, R9, R4.reuse, PT ;  /* 0x000000040900720c */ /* 0x080fe20003f86270 */
[----:B------:R-:W-:Y:S01]  /*2d70*/  @!P1 IMAD R9, R179, 0xc0, RZ ;  /* 0x000000c0b3099824 */ /* 0x000fe200078e02ff */
[----:B------:R-:W-:Y:S01]  /*2d80*/  ISETP.GE.AND P3, PT, R8, R4, PT ;  /* 0x000000040800720c */ /* 0x000fe20003f66270 */
[----:B------:R-:W-:-:S04]  /*2d90*/  @!P1 IMAD.WIDE.U32 R10, R178, 0xc0, R10 ;  /* 0x000000c0b20a9825 */ /* 0x000fc800078e000a */
[----:B------:R-:W-:Y:S02]  /*2da0*/  @!P0 IMAD R8, R179, 0xe0, RZ ;  /* 0x000000e0b3088824 */ /* 0x000fe400078e02ff */
[----:B------:R-:W-:Y:S01]  /*2db0*/  @!P1 IMAD.IADD R11, R11, 0x1, R9 ;  /* 0x000000010b0b9824 */ /* 0x000fe200078e0209 */
[----:B------:R-:W-:Y:S04]  /*2dc0*/  @P2 STS.128 [R0+0xd000], RZ ;  /* 0x00d000ff00002388 */ /* 0x000fe80000000c00 */
[----:B------:R-:W-:Y:S01]  /*2dd0*/  @!PT LDS RZ, [RZ] ;  /* 0x00000000fffff984 */ /* 0x000fe20000000800 */
[----:B------:R-:W-:Y:S01]  /*2de0*/  @!PT LDS RZ, [RZ] ;  /* 0x00000000fffff984 */ /* 0x000fe20000000800 */
[----:B------:R-:W-:Y:S01]  /*2df0*/  @!PT LDS RZ, [RZ] ;  /* 0x00000000fffff984 */ /* 0x000fe20000000800 */
[----:B------:R-:W-:Y:S01]  /*2e00*/  @!P2 LDGSTS.E.BYPASS.LTC128B.128 [R0+0xd000], desc[UR4][R14.64] ;  /* 0x0d0000000e00afae */ /* 0x000fe2000b981a04 */
[----:B-1----:R-:W-:Y:S02]  /*2e10*/  @!P0 IMAD.MOV.U32 R12, RZ, RZ, R20 ;  /* 0x000000ffff0c8224 */ /* 0x002fe400078e0014 */
[----:B------:R-:W-:-:S02]  /*2e20*/  @!P0 IMAD.MOV.U32 R13, RZ, RZ, R21 ;  /* 0x000000ffff0d8224 */ /* 0x000fc400078e0015 */
[----:B------:R-:W-:Y:S01]  /*2e30*/  @!P0 IMAD.WIDE.U32 R12, R178, 0xe0, R12 ;  /* 0x000000e0b20c8825 */ /* 0x000fe200078e000c */
[----:B------:R-:W-:Y:S03]  /*2e40*/  @P1 STS.128 [R0+0xd800], RZ ;  /* 0x00d800ff00001388 */ /* 0x000fe60000000c00 */
[----:B------:R-:W-:Y:S01]  /*2e50*/  @!P0 IMAD.IADD R9, R13, 0x1, R8 ;  /* 0x000000010d098824 */ /* 0x000fe200078e0208 */
[----:B------:R-:W-:Y:S01]  /*2e60*/  @!PT LDS RZ, [RZ] ;  /* 0x00000000fffff984 */ /* 0x000fe20000000800 */
[----:B------:R-:W-:Y:S01]  /*2e70*/  @!PT LDS RZ, [RZ] ;  /* 0x00000000fffff984 */ /* 0x000fe20000000800 */
[----:B------:R-:W-:Y:S01]  /*2e80*/  @!PT LDS RZ, [RZ] ;  /* 0x00000000fffff984 */ /* 0x000fe20000000800 */
[----:B------:R1:W-:Y:S01]  /*2e90*/  @!P1 LDGSTS.E.BYPASS.LTC128B.128 [R0+0xd800], desc[UR4][R10.64] ;  /* 0x0d8000000a009fae */ /* 0x0003e2000b981a04 */
[----:B------:R-:W-:-:S03]  /*2ea0*/  @!P0 IMAD.MOV.U32 R8, RZ, RZ, R12 ;  /* 0x000000ffff088224 */ /* 0x000fc600078e000c */
[----:B------:R-:W-:Y:S04]  /*2eb0*/  @P0 STS.128 [R0+0xe000], RZ ;  /* 0x00e000ff00000388 */ /* 0x000fe80000000c00 */
[----:B------:R-:W-:Y:S01]  /*2ec0*/  @!PT LDS RZ, [RZ] ;  /* 0x00000000fffff984 */ /* 0x000fe20000000800 */
[----:B------:R-:W-:Y:S01]  /*2ed0*/  @!PT LDS RZ, [RZ] ;  /* 0x00000000fffff984 */ /* 0x000fe20000000800 */
[----:B------:R-:W-:Y:S01]  /*2ee0*/  @!PT LDS RZ, [RZ] ;  /* 0x00000000fffff984 */ /* 0x000fe20000000800 */
[----:B------:R2:W-:Y:S01]  /*2ef0*/  @!P0 LDGSTS.E.BYPASS.LTC128B.128 [R0+0xe000], desc[UR4][R8.64] ;  /* 0x0e00000008008fae */ /* 0x0005e2000b981a04 */
[----:B------:R-:W-:Y:S01]  /*2f00*/  IMAD.SHL.U32 R193, R224, 0x40, RZ ;  /* 0x00000040e0c17824 */ /* 0x000fe200078e00ff */
[----:B------:R-:W-:-:S04]  /*2f10*/  ISETP.GE.AND P1, PT, R6, R4, PT ;  /* 0x000000040600720c */ /* 0x000fc80003f26270 */
[----:B------:R-:W-:Y:S02]  /*2f20*/  LOP3.LUT R6, R193, 0x1c0, RZ, 0xc0, !PT ;  /* 0x000001c0c1067812 */ /* 0x000fe400078ec0ff */
[----:B-1----:R-:W-:-:S04]  /*2f30*/  @!P6 LEA R10, P0, R178, R20, 0x8 ;  /* 0x00000014b20ae211 */ /* 0x002fc800078040ff */
[----:B------:R-:W-:Y:S02]  /*2f40*/  @!P6 LEA.HI.X R11, R178, R21, R179, 0x8, P0 ;  /* 0x00000015b20be211 */ /* 0x000fe400000f44b3 */
[-C--:B------:R-:W-:Y:S02]  /*2f50*/  ISETP.GE.AND P0, PT, R5, R4.reuse, PT ;  /* 0x000000040500720c */ /* 0x080fe40003f06270 */
[----:B------:R-:W-:Y:S02]  /*2f60*/  LOP3.LUT R6, R6, 0x8, R224, 0xf8, !PT ;  /* 0x0000000806067812 */ /* 0x000fe400078ef8e0 */
[----:B------:R-:W-:Y:S02]  /*2f70*/  ISETP.GE.AND P2, PT, R7, R4, PT ;  /* 0x000000040700720c */ /* 0x000fe40003f46270 */
[----:B------:R-:W-:Y:S02]  /*2f80*/  LOP3.LUT R225, R193, 0x400, RZ, 0xc0, !PT ;  /* 0x00000400c1e17812 */ /* 0x000fe400078ec0ff */
[----:B------:R-:W-:Y:S01]  /*2f90*/  LOP3.LUT R4, R6, 0x38, R192, 0x78, !PT ;  /* 0x0000003806047812 */ /* 0x000fe200078e78c0 */
[----:B--2---:R-:W-:Y:S01]  /*2fa0*/  @!P5 IMAD.MOV.U32 R8, RZ, RZ, R20 ;  /* 0x000000ffff08d224 */ /* 0x004fe200078e0014 */
[----:B------:R-:W-:Y:S01]  /*2fb0*/  SHF.R.U32.HI R176, RZ, 0x1, R224 ;  /* 0x00000001ffb07819 */ /* 0x000fe200000116e0 */
[----:B------:R-:W-:-:S02]  /*2fc0*/  @!P5 IMAD.MOV.U32 R9, RZ, RZ, R21 ;  /* 0x000000ffff09d224 */ /* 0x000fc400078e0015 */
[----:B------:R-:W-:Y:S02]  /*2fd0*/  @!P0 IMAD.MOV.U32 R16, RZ, RZ, R20 ;  /* 0x000000ffff108224 */ /* 0x000fe400078e0014 */
[----:B------:R-:W-:Y:S02]  /*2fe0*/  @!P0 IMAD.MOV.U32 R17, RZ, RZ, R21 ;  /* 0x000000ffff118224 */ /* 0x000fe400078e0015 */
[----:B------:R-:W-:Y:S01]  /*2ff0*/  IMAD R225, R4, 0x2, R225 ;  /* 0x0000000204e17824 */ /* 0x000fe200078e02e1 */
[----:B------:R-:W-:Y:S01]  /*3000*/  LOP3.LUT R7, R176, 0x8, RZ, 0xc0, !PT ;  /* 0x00000008b0077812 */ /* 0x000fe200078ec0ff */
[----:B------:R-:W-:Y:S02]  /*3010*/  @!P5 IMAD R12, R179, 0x120, RZ ;  /* 0x00000120b30cd824 */ /* 0x000fe400078e02ff */
[----:B------:R-:W-:-:S04]  /*3020*/  @!P5 IMAD.WIDE.U32 R8, R178, 0x120, R8 ;  /* 0x00000120b208d825 */ /* 0x000fc800078e0008 */
[----:B------:R-:W-:Y:S02]  /*3030*/  @!P0 IMAD R4, R179, 0x1c0, RZ ;  /* 0x000001c0b3048824 */ /* 0x000fe400078e02ff */
[----:B------:R-:W-:Y:S01]  /*3040*/  @!P0 IMAD.WIDE.U32 R16, R178, 0x1c0, R16 ;  /* 0x000001c0b2108825 */ /* 0x000fe200078e0010 */
[----:B------:R-:W-:-:S03]  /*3050*/  LOP3.LUT R5, R7, 0x1c0, R193, 0xf8, !PT ;  /* 0x000001c007057812 */ /* 0x000fc600078ef8c1 */
[----:B------:R-:W-:Y:S02]  /*3060*/  @!P4 IMAD.MOV.U32 R14, RZ, RZ, R20 ;  /* 0x000000ffff0ec224 */ /* 0x000fe400078e0014 */
[--C-:B------:R-:W-:Y:S02]  /*3070*/  @!P4 IMAD.MOV.U32 R15, RZ, RZ, R21.reuse ;  /* 0x000000ffff0fc224 */ /* 0x100fe400078e0015 */
[----:B------:R-:W-:Y:S02]  /*3080*/  @!P5 IMAD.IADD R13, R9, 0x1, R12 ;  /* 0x00000001090dd824 */ /* 0x000fe400078e020c */
[----:B------:R-:W-:Y:S02]  /*3090*/  @!P3 IMAD.MOV.U32 R22, RZ, RZ, R20 ;  /* 0x000000ffff16b224 */ /* 0x000fe400078e0014 */
[----:B------:R-:W-:Y:S02]  /*30a0*/  @!P3 IMAD.MOV.U32 R23, RZ, RZ, R21 ;  /* 0x000000ffff17b224 */ /* 0x000fe400078e0015 */
[----:B------:R-:W-:Y:S01]  /*30b0*/  @!P0 IMAD.IADD R17, R17, 0x1, R4 ;  /* 0x0000000111118824 */ /* 0x000fe200078e0204 */
[----:B------:R-:W-:Y:S01]  /*30c0*/  LOP3.LUT R193, R193, 0x200, RZ, 0xc0, !PT ;  /* 0x00000200c1c17812 */ /* 0x000fe200078ec0ff */
[----:B------:R-:W-:-:S02]  /*30d0*/  @!P5 IMAD.MOV.U32 R12, RZ, RZ, R8 ;  /* 0x000000ffff0cd224 */ /* 0x000fc400078e0008 */
[----:B------:R-:W-:Y:S02]  /*30e0*/  IMAD.SHL.U32 R4, R224, 0x20, RZ ;  /* 0x00000020e0047824 */ /* 0x000fe400078e00ff */
[----:B------:R-:W-:Y:S02]  /*30f0*/  @!P4 IMAD R8, R179, 0x140, RZ ;  /* 0x00000140b308c824 */ /* 0x000fe400078e02ff */
[----:B------:R-:W-:Y:S02]  /*3100*/  @!P2 IMAD.MOV.U32 R18, RZ, RZ, R20 ;  /* 0x000000ffff12a224 */ /* 0x000fe400078e0014 */
[----:B------:R-:W-:Y:S02]  /*3110*/  @!P2 IMAD.MOV.U32 R19, RZ, RZ, R21 ;  /* 0x000000ffff13a224 */ /* 0x000fe400078e0015 */
[----:B------:R-:W-:Y:S01]  /*3120*/  @!P4 IMAD.WIDE.U32 R14, R178, 0x140, R14 ;  /* 0x00000140b20ec825 */ /* 0x000fe200078e000e */
[----:B------:R-:W-:Y:S01]  /*3130*/  LOP3.LUT R192, R5, 0x38, R192, 0x78, !PT ;  /* 0x0000003805c07812 */ /* 0x000fe200078e78c0 */
[----:B------:R-:W-:Y:S02]  /*3140*/  @P6 STS.128 [R0+0xe800], RZ ;  /* 0x00e800ff00006388 */ /* 0x000fe40000000c00 */
[----:B------:R-:W-:-:S02]  /*3150*/  @!P3 IMAD R7, R179, 0x160, RZ ;  /* 0x00000160b307b824 */ /* 0x000fc400078e02ff */
[C---:B------:R-:W-:Y:S01]  /*3160*/  @!P3 IMAD.WIDE.U32 R22, R178.reuse, 0x160, R22 ;  /* 0x00000160b216b825 */ /* 0x040fe200078e0016 */
[----:B------:R-:W-:Y:S01]  /*3170*/  LOP3.LUT R4, R193, 0x7c00, R4, 0xf8, !PT ;  /* 0x00007c00c1047812 */ /* 0x000fe200078ef804 */
[----:B------:R-:W-:Y:S01]  /*3180*/  @!PT LDS RZ, [RZ] ;  /* 0x00000000fffff984 */ /* 0x000fe20000000800 */
[----:B------:R-:W-:Y:S01]  /*3190*/  @!PT LDS RZ, [RZ] ;  /* 0x00000000fffff984 */ /* 0x000fe20000000800 */
[----:B------:R-:W-:Y:S01]  /*31a0*/  @!PT LDS RZ, [RZ] ;  /* 0x00000000fffff984 */ /* 0x000fe20000000800 */
[----:B------:R-:W-:Y:S02]  /*31b0*/  @!P6 LDGSTS.E.BYPASS.LTC128B.128 [R0+0xe800], desc[UR4][R10.64] ;  /* 0x0e8000000a00efae */ /* 0x000fe4000b981a04 */
        /* <DEDUP_REMOVED lines=8> */
[----:B------:R-:W-:-:S02]  /*3240*/  @!P1 IMAD R5, R179, 0x1a0, RZ ;  /* 0x000001a0b3059824 */ /* 0x000fc400078e02ff */
[----:B------:R-:W-:Y:S01]  /*3250*/  @!P1 IMAD.WIDE.U32 R20, R178, 0x1a0, R20 ;  /* 0x000001a0b2149825 */ /* 0x000fe200078e0014 */
[----:B------:R-:W-:Y:S01]  /*3260*/  @P4 STS.128 [R0+0xf800], RZ ;  /* 0x00f800ff00004388 */ /* 0x000fe20000000c00 */
[----:B------:R-:W-:Y:S02]  /*3270*/  LOP3.LUT R226, R4, R192, RZ, 0xfc, !PT ;  /* 0x000000c004e27212 */ /* 0x000fe400078efcff */
[----:B------:R-:W-:Y:S01]  /*3280*/  @!P3 IMAD.IADD R9, R23, 0x1, R7 ;  /* 0x000000011709b824 */ /* 0x000fe200078e0207 */
[----:B------:R-:W-:Y:S01]  /*3290*/  @!PT LDS RZ, [RZ] ;  /* 0x00000000fffff984 */ /* 0x000fe20000000800 */
[----:B------:R-:W-:Y:S01]  /*32a0*/  @!PT LDS RZ, [RZ] ;  /* 0x00000000fffff984 */ /* 0x000fe20000000800 */
[----:B------:R-:W-:Y:S01]  /*32b0*/  @!PT LDS RZ, [RZ] ;  /* 0x00000000fffff984 */ /* 0x000fe20000000800 */
[----:B------:R1:W-:Y:S01]  /*32c0*/  @!P4 LDGSTS.E.BYPASS.LTC128B.128 [R0+0xf800], desc[UR4][R14.64] ;  /* 0x0f8000000e00cfae */ /* 0x0003e2000b981a04 */
[----:B------:R-:W-:Y:S02]  /*32d0*/  @!P3 IMAD.MOV.U32 R8, RZ, RZ, R22 ;  /* 0x000000ffff08b224 */ /* 0x000fe400078e0016 */
[----:B------:R-:W-:Y:S01]  /*32e0*/  @!P2 IMAD.IADD R19, R19, 0x1, R6 ;  /* 0x000000011313a824 */ /* 0x000fe200078e0206 */
[----:B------:R-:W-:Y:S01]  /*32f0*/  @P3 STS.128 [R0+0x10000], RZ ;  /* 0x010000ff00003388 */ /* 0x000fe20000000c00 */
[----:B------:R-:W-:-:S02]  /*3300*/  @!P1 IMAD.IADD R7, R21, 0x1, R5 ;  /* 0x0000000115079824 */ /* 0x000fc400078e0205 */
[----:B------:R-:W-:Y:S01]  /*3310*/  @!P1 IMAD.MOV.U32 R6, RZ, RZ, R20 ;  /* 0x000000ffff069224 */ /* 0x000fe200078e0014 */
[----:B------:R-:W-:Y:S01]  /*3320*/  @!PT LDS RZ, [RZ] ;  /* 0x00000000fffff984 */ /* 0x000fe20000000800 */
[----:B------:R-:W-:Y:S01]  /*3330*/  @!PT LDS RZ, [RZ] ;  /* 0x00000000fffff984 */ /* 0x000fe20000000800 */
[----:B------:R-:W-:Y:S01]  /*3340*/  @!PT LDS RZ, [RZ] ;  /* 0x00000000fffff984 */ /* 0x000fe20000000800 */
[----:B------:R-:W-:Y:S01]  /*3350*/  @!P3 LDGSTS.E.BYPASS.LTC128B.128 [R0+0x10000], desc[UR4][R8.64] ;  /* 0x100000000800bfae */ /* 0x000fe2000b981a04 */
[----:B------:R-:W-:Y:S02]  /*3360*/  IMAD R226, R226, 0x2, R227 ;  /* 0x00000002e2e27824 */ /* 0x000fe400078e02e3 */
[----:B------:R-:W-:Y:S01]  /*3370*/  IMAD.IADD R225, R227, 0x1, R225 ;  /* 0x00000001e3e17824 */ /* 0x000fe200078e02e1 */
[----:B------:R-:W-:Y:S04]  /*3380*/  @P2 STS.128 [R0+0x10800], RZ ;  /* 0x010800ff00002388 */ /* 0x000fe80000000c00 */
        /* <DEDUP_REMOVED lines=14> */
[----:B------:R-:W-:Y:S04]  /*3470*/  LDSM.16.M88.4 R60, [R226] ;  /* 0x00000000e23c783b */ /* 0x000fe80000000200 */
[----:B------:R-:W4:Y:S01]  /*3480*/  LDSM.16.M88.4 R44, [R225+0x2000] ;  /* 0x00200000e12c783b */ /* 0x000f220000000200 */
[----:B------:R-:W-:Y:S01]  /*3490*/  R2P PR, R224, 0x6 ;  /* 0x00000006e0007804 */ /* 0x000fe20000000000 */
[----:B------:R-:W-:-:S02]  /*34a0*/  IMAD.MOV.U32 R194, RZ, RZ, 0x20 ;  /* 0x00000020ffc27424 */ /* 0x000fc400078e00ff */
[----:B------:R-:W5:Y:S03]  /*34b0*/  LDSM.16.M88.4 R36, [R225+0x2800] ;  /* 0x00280000e124783b */ /* 0x000f660000000200 */
[----:B------:R-:W-:Y:S01]  /*34c0*/  SEL R194, R194, 0xffffffe0, !P1 ;  /* 0xffffffe0c2c27807 */ /* 0x000fe20004800000 */
[----:B------:R-:W3:Y:S04]  /*34d0*/  LDSM.16.M88.4 R28, [R225+0x3000] ;  /* 0x00300000e11c783b */ /* 0x000ee80000000200 */
[--C-:B------:R-:W-:Y:S01]  /*34e0*/  IMAD.IADD R152, R226, 0x1, R194.reuse ;  /* 0x00000001e2987824 */ /* 0x100fe200078e02c2 */
[----:B------:R-:W3:Y:S01]  /*34f0*/  LDSM.16.M88.4 R20, [R225+0x3800] ;  /* 0x00380000e114783b */ /* 0x000ee20000000200 */
[----:B------:R-:W-:-:S03]  /*3500*/  IMAD.IADD R172, R225, 0x1, R194 ;  /* 0x00000001e1ac7824 */ /* 0x000fc600078e02c2 */
[----:B-1----:R-:W1:Y:S04]  /*3510*/  LDSM.16.M88.4 R12, [R225+0x4000] ;  /* 0x00400000e10c783b */ /* 0x002e680000000200 */
[----:B--2---:R-:W2:Y:S04]  /*3520*/  LDSM.16.M88.4 R4, [R225+0x4800] ;  /* 0x00480000e104783b */ /* 0x004ea80000000200 */
[----:B------:R-:W2:Y:S04]  /*3530*/  LDSM.16.M88.4 R132, [R225+0x5000] ;  /* 0x00500000e184783b */ /* 0x000ea80000000200 */
        /* <DEDUP_REMOVED lines=9> */
[----:B------:R-:W-:Y:S04]  /*35d0*/  LDSM.16.M88.4 R152, [R152] ;  /* 0x000000009898783b */ /* 0x000fe80000000200 */
[----:B------:R-:W2:Y:S04]  /*35e0*/  LDSM.16.M88.4 R56, [R172+0x2000] ;  /* 0x00200000ac38783b */ /* 0x000ea80000000200 */
[----:B------:R-:W2:Y:S01]  /*35f0*/  LDSM.16.M88.4 R52, [R172+0x2800] ;  /* 0x00280000ac34783b */ /* 0x000ea20000000200 */
[C---:B----4-:R-:W-:Y:S03]  /*3600*/  HMMA.16816.F32 R48, R60.reuse, R44, RZ ;  /* 0x0000002c3c30723c */ /* 0x050fe600000018ff */
[----:B------:R-:W-:Y:S04]  /*3610*/  LDSM.16.M88.4 R144, [R172+0x3000] ;  /* 0x00300000ac90783b */ /* 0x000fe80000000200 */
[----:B------:R-:W-:Y:S01]  /*3620*/  LDSM.16.M88.4 R156, [R172+0x5800] ;  /* 0x00580000ac9c783b */ /* 0x000fe20000000200 */
[----:B------:R-:W-:Y:S01]  /*3630*/  HMMA.16816.F32 R44, R60, R46, RZ ;  /* 0x0000002e3c2c723c */ /* 0x000fe200000018ff */
[----:B------:R-:W-:-:S02]  /*3640*/  IMAD.MOV.U32 R198, RZ, RZ, 0x40 ;  /* 0x00000040ffc67424 */ /* 0x000fc400078e00ff */
[----:B------:R-:W-:Y:S04]  /*3650*/  LDSM.16.M88.4 R168, [R172+0x3800] ;  /* 0x00380000aca8783b */ /* 0x000fe80000000200 */
[----:B------:R-:W-:Y:S01]  /*3660*/  LDSM.16.M88.4 R160, [R172+0x5000] ;  /* 0x00500000aca0783b */ /* 0x000fe20000000200 */
[C---:B-----5:R-:W-:Y:S03]  /*3670*/  HMMA.16816.F32 R40, R60.reuse, R36, RZ ;  /* 0x000000243c28723c */ /* 0x060fe600000018ff */
[----:B------:R-:W-:Y:S04]  /*3680*/  LDSM.16.M88.4 R164, [R172+0x4000] ;  /* 0x00400000aca4783b */ /* 0x000fe80000000200 */
[----:B------:R-:W-:Y:S01]  /*3690*/  LDSM.16.M88.4 R148, [R172+0x6000] ;  /* 0x00600000ac94783b */ /* 0x000fe20000000200 */
[----:B------:R-:W-:Y:S01]  /*36a0*/  HMMA.16816.F32 R36, R60, R38, RZ ;  /* 0x000000263c24723c */ /* 0x000fe200000018ff */
[----:B------:R-:W-:-:S02]  /*36b0*/  VIADD R245, R177, 0xffffffff ;  /* 0xffffffffb1f57836 */ /* 0x000fc40000000000 */
[----:B------:R-:W-:Y:S01]  /*36c0*/  IMAD.SHL.U32 R217, R224, 0x2, RZ ;  /* 0x00000002e0d97824 */ /* 0x000fe200078e00ff */
[----:B------:R-:W0:Y:S04]  /*36d0*/  LDGDEPBAR ;  /* 0x00000000000079af */ /* 0x000e280000000000 */
[C---:B---3--:R-:W-:Y:S08]  /*36e0*/  HMMA.16816.F32 R32, R60.reuse, R28, RZ ;  /* 0x0000001c3c20723c */ /* 0x048ff000000018ff */
[C---:B------:R-:W-:Y:S08]  /*36f0*/  HMMA.16816.F32 R24, R60.reuse, R20, RZ ;  /* 0x000000143c18723c */ /* 0x040ff000000018ff */
[C---:B-1----:R-:W-:Y:S08]  /*3700*/  HMMA.16816.F32 R16, R60.reuse, R12, RZ ;  /* 0x0000000c3c10723c */ /* 0x042ff000000018ff */
[C---:B--2---:R-:W-:Y:S08]  /*3710*/  HMMA.16816.F32 R8, R60.reuse, R4, RZ ;  /* 0x000000043c08723c */ /* 0x044ff000000018ff */
        /* <DEDUP_REMOVED lines=27> */
[----:B------:R-:W2:Y:S07]  /*38d0*/  LDSM.16.M88.4 R56, [R172+0x6800] ;  /* 0x00680000ac38783b */ /* 0x000eae0000000200 */
[C---:B------:R-:W-:Y:S08]  /*38e0*/  HMMA.16816.F32 R40, R152.reuse, R52, R40 ;  /* 0x000000349828723c */ /* 0x040ff00000001828 */
[C---:B------:R-:W-:Y:S01]  /*38f0*/  HMMA.16816.F32 R36, R152.reuse, R54, R36 ;  /* 0x000000369824723c */ /* 0x040fe20000001824 */
[----:B------:R-:W3:Y:S07]  /*3900*/  LDSM.16.M88.4 R52, [R172+0x7000] ;  /* 0x00700000ac34783b */ /* 0x000eee0000000200 */
[C---:B-1----:R-:W-:Y:S08]  /*3910*/  HMMA.16816.F32 R8, R152.reuse, R140, R8 ;  /* 0x0000008c9808723c */ /* 0x042ff00000001808 */
[C---:B------:R-:W-:Y:S01]  /*3920*/  HMMA.16816.F32 R4, R152.reuse, R142, R4 ;  /* 0x0000008e9804723c */ /* 0x040fe20000001804 */
[----:B------:R-:W1:Y:S07]  /*3930*/  LDSM.16.M88.4 R140, [R172+0x8000] ;  /* 0x00800000ac8c783b */ /* 0x000e6e0000000200 */
[C---:B--2---:R-:W-:Y:S08]  /*3940*/  HMMA.16816.F32 R112, R152.reuse, R56, R112 ;  /* 0x000000389870723c */ /* 0x044ff00000001870 */
[C---:B------:R-:W-:Y:S01]  /*3950*/  HMMA.16816.F32 R108, R152.reuse, R58, R108 ;  /* 0x0000003a986c723c */ /* 0x040fe2000000186c */
[----:B------:R-:W2:Y:S07]  /*3960*/  LDSM.16.M88.4 R56, [R172+0x8800] ;  /* 0x00880000ac38783b */ /* 0x000eae0000000200 */
[C---:B---3--:R-:W-:Y:S08]  /*3970*/  HMMA.16816.F32 R104, R152.reuse, R52, R104 ;  /* 0x000000349868723c */ /* 0x048ff00000001868 */
[----:B------:R-:W-:Y:S01]  /*3980*/  HMMA.16816.F32 R100, R152, R54, R100 ;  /* 0x000000369864723c */ /* 0x000fe20000001864 */
[----:B------:R-:W3:Y:S01]  /*3990*/  LDSM.16.M88.4 R52, [R172+0x9000] ;  /* 0x00900000ac34783b */ /* 0x000ee20000000200 */
[----:B------:R-:W-:-:S05]  /*39a0*/  SEL R198, R198, 0xffffffc0, !P2 ;  /* 0xffffffc0c6c67807 */ /* 0x000fca0005000000 */
[--C-:B------:R-:W-:Y:S01]  /*39b0*/  IMAD.IADD R200, R226, 0x1, R198.reuse ;  /* 0x00000001e2c87824 */ /* 0x100fe200078e02c6 */
[----:B------:R-:W-:Y:S01]  /*39c0*/  HMMA.16816.F32 R32, R152, R144, R32 ;  /* 0x000000909820723c */ /* 0x000fe20000001820 */
[----:B------:R-:W-:-:S03]  /*39d0*/  IMAD.IADD R199, R225, 0x1, R198 ;  /* 0x00000001e1c77824 */ /* 0x000fc600078e02c6 */
[----:B------:R-:W-:Y:S04]  /*39e0*/  LDSM.16.M88.4 R184, [R200] ;  /* 0x00000000c8b8783b */ /* 0x000fe80000000200 */
[C---:B------:R-:W-:Y:S01]  /*39f0*/  HMMA.16816.F32 R28, R152.reuse, R146, R28 ;  /* 0x00000092981c723c */ /* 0x040fe2000000181c */
[----:B------:R-:W4:Y:S07]  /*3a00*/  LDSM.16.M88.4 R144, [R172+0x7800] ;  /* 0x00780000ac90783b */ /* 0x000f2e0000000200 */
[C---:B-1----:R-:W-:Y:S08]  /*3a10*/  HMMA.16816.F32 R88, R152.reuse, R140, R88 ;  /* 0x0000008c9858723c */ /* 0x042ff00000001858 */
[C---:B------:R-:W-:Y:S01]  /*3a20*/  HMMA.16816.F32 R84, R152.reuse, R142, R84 ;  /* 0x0000008e9854723c */ /* 0x040fe20000001854 */
[----:B------:R-:W1:Y:S07]  /*3a30*/  LDSM.16.M88.4 R140, [R199+0x3000] ;  /* 0x00300000c78c783b */ /* 0x000e6e0000000200 */
[C---:B--2---:R-:W-:Y:S08]  /*3a40*/  HMMA.16816.F32 R80, R152.reuse, R56, R80 ;  /* 0x000000389850723c */ /* 0x044ff00000001850 */
[C---:B------:R-:W-:Y:S01]  /*3a50*/  HMMA.16816.F32 R76, R152.reuse, R58, R76 ;  /* 0x0000003a984c723c */ /* 0x040fe2000000184c */
[----:B------:R-:W2:Y:S07]  /*3a60*/  LDSM.16.M88.4 R56, [R199+0x3800] ;  /* 0x00380000c738783b */ /* 0x000eae0000000200 */
[C---:B---3--:R-:W-:Y:S08]  /*3a70*/  HMMA.16816.F32 R72, R152.reuse, R52, R72 ;  /* 0x000000349848723c */ /* 0x048ff00000001848 */
[C---:B------:R-:W-:Y:S01]  /*3a80*/  HMMA.16816.F32 R68, R152.reuse, R54, R68 ;  /* 0x000000369844723c */ /* 0x040fe20000001844 */
[----:B------:R-:W3:Y:S07]  /*3a90*/  LDSM.16.M88.4 R52, [R199+0x4000] ;  /* 0x00400000c734783b */ /* 0x000eee0000000200 */
[C---:B------:R-:W-:Y:S08]  /*3aa0*/  HMMA.16816.F32 R128, R152.reuse, R156, R128 ;  /* 0x0000009c9880723c */ /* 0x040ff00000001880 */
[C---:B------:R-:W-:Y:S01]  /*3ab0*/  HMMA.16816.F32 R124, R152.reuse, R158, R124 ;  /* 0x0000009e987c723c */ /* 0x040fe2000000187c */
[----:B------:R-:W5:Y:S07]  /*3ac0*/  LDSM.16.M88.4 R156, [R172+0x9800] ;  /* 0x00980000ac9c783b */ /* 0x000f6e0000000200 */
[C---:B------:R-:W-:Y:S08]  /*3ad0*/  HMMA.16816.F32 R24, R152.reuse, R168, R24 ;  /* 0x000000a89818723c */ /* 0x040ff00000001818 */
[C---:B------:R-:W-:Y:S08]  /*3ae0*/  HMMA.16816.F32 R136, R152.reuse, R160, R136 ;  /* 0x000000a09888723c */ /* 0x040ff00000001888 */
[C---:B------:R-:W-:Y:S01]  /*3af0*/  HMMA.16816.F32 R132, R152.reuse, R162, R132 ;  /* 0x000000a29884723c */ /* 0x040fe20000001884 */
[----:B------:R-:W5:Y:S07]  /*3b00*/  LDSM.16.M88.4 R160, [R199+0x7000] ;  /* 0x00700000c7a0783b */ /* 0x000f6e0000000200 */
[C---:B------:R-:W-:Y:S08]  /*3b10*/  HMMA.16816.F32 R20, R152.reuse, R170, R20 ;  /* 0x000000aa9814723c */ /* 0x040ff00000001814 */
[C---:B------:R-:W-:Y:S08]  /*3b20*/  HMMA.16816.F32 R16, R152.reuse, R164, R16 ;  /* 0x000000a49810723c */ /* 0x040ff00000001810 */
[C---:B------:R-:W-:Y:S01]  /*3b30*/  HMMA.16816.F32 R12, R152.reuse, R166, R12 ;  /* 0x000000a6980c723c */ /* 0x040fe2000000180c */
[----:B------:R-:W-:Y:S07]  /*3b40*/  LDSM.16.M88.4 R164, [R199+0x6800] ;  /* 0x00680000c7a4783b */ /* 0x000fee0000000200 */
[C---:B------:R-:W-:Y:S08]  /*3b50*/  HMMA.16816.F32 R120, R152.reuse, R148, R120 ;  /* 0x000000949878723c */ /* 0x040ff00000001878 */
[----:B------:R-:W-:Y:S01]  /*3b60*/  HMMA.16816.F32 R116, R152, R150, R116 ;  /* 0x000000969874723c */ /* 0x000fe20000001874 */
[----:B------:R-:W5:Y:S01]  /*3b70*/  LDSM.16.M88.4 R148, [R199+0x2000] ;  /* 0x00200000c794783b */ /* 0x000f620000000200 */
[----:B------:R-:W-:-:S03]  /*3b80*/  IMAD.IADD R204, R194, 0x1, R199 ;  /* 0x00000001c2cc7824 */ /* 0x000fc600078e02c7 */
[----:B------:R-:W-:Y:S03]  /*3b90*/  LDSM.16.M88.4 R188, [R199+0x4800] ;  /* 0x00480000c7bc783b */ /* 0x000fe60000000200 */
[C---:B----4-:R-:W-:Y:S01]  /*3ba0*/  HMMA.16816.F32 R96, R152.reuse, R144, R96 ;  /* 0x000000909860723c */ /* 0x050fe20000001860 */
[----:B------:R-:W-:Y:S04]  /*3bb0*/  LDSM.16.M88.4 R180, [R199+0x5000] ;  /* 0x00500000c7b4783b */ /* 0x000fe80000000200 */
[----:B------:R-:W-:Y:S03]  /*3bc0*/  LDSM.16.M88.4 R172, [R199+0x5800] ;  /* 0x00580000c7ac783b */ /* 0x000fe60000000200 */
[----:B------:R-:W-:Y:S01]  /*3bd0*/  HMMA.16816.F32 R92, R152, R146, R92 ;  /* 0x00000092985c723c */ /* 0x000fe2000000185c */
[----:B------:R-:W4:Y:S04]  /*3be0*/  LDSM.16.M88.4 R144, [R199+0x2800] ;  /* 0x00280000c790783b */ /* 0x000f280000000200 */
[----:B------:R-:W-:Y:S03]  /*3bf0*/  LDSM.16.M88.4 R168, [R199+0x6000] ;  /* 0x00600000c7a8783b */ /* 0x000fe60000000200 */
[C---:B-1----:R-:W-:Y:S08]  /*3c00*/  HMMA.16816.F32 R32, R184.reuse, R140, R32 ;  /* 0x0000008cb820723c */ /* 0x042ff00000001820 */
[C---:B------:R-:W-:Y:S01]  /*3c10*/  HMMA.16816.F32 R28, R184.reuse, R142, R28 ;  /* 0x0000008eb81c723c */ /* 0x040fe2000000181c */
[----:B------:R-:W1:Y:S07]  /*3c20*/  LDSM.16.M88.4 R140, [R199+0x9800] ;  /* 0x00980000c78c783b */ /* 0x000e6e0000000200 */
[----:B--2---:R-:W-:Y:S01]  /*3c30*/  HMMA.16816.F32 R24, R184, R56, R24 ;  /* 0x00000038b818723c */ /* 0x004fe20000001818 */
[----:B------:R-:W-:-:S07]  /*3c40*/  IMAD.IADD R56, R194, 0x1, R200 ;  /* 0x00000001c2387824 */ /* 0x000fce00078e02c8 */
[C---:B------:R-:W-:Y:S01]  /*3c50*/  HMMA.16816.F32 R20, R184.reuse, R58, R20 ;  /* 0x0000003ab814723c */ /* 0x040fe20000001814 */
[----:B------:R-:W-:Y:S07]  /*3c60*/  LDSM.16.M88.4 R56, [R56] ;  /* 0x000000003838783b */ /* 0x000fee0000000200 */
[C---:B---3--:R-:W-:Y:S08]  /*3c70*/  HMMA.16816.F32 R16, R184.reuse, R52, R16 ;  /* 0x00000034b810723c */ /* 0x048ff00000001810 */
[----:B------:R-:W-:Y:S01]  /*3c80*/  HMMA.16816.F32 R12, R184, R54, R12 ;  /* 0x00000036b80c723c */ /* 0x000fe2000000180c */
[----:B------:R-:W2:Y:S07]  /*3c90*/  LDSM.16.M88.4 R52, [R204+0x2000] ;  /* 0x00200000cc34783b */ /* 0x000eae0000000200 */
[C---:B-----5:R-:W-:Y:S08]  /*3ca0*/  HMMA.16816.F32 R64, R152.reuse, R156, R64 ;  /* 0x0000009c9840723c */ /* 0x060ff00000001840 */
[----:B------:R-:W-:Y:S01]  /*3cb0*/  HMMA.16816.F32 R60, R152, R158, R60 ;  /* 0x0000009e983c723c */ /* 0x000fe2000000183c */
[----:B------:R-:W-:Y:S04]  /*3cc0*/  LDSM.16.M88.4 R152, [R199+0x8000] ;  /* 0x00800000c798783b */ /* 0x000fe80000000200 */
[----:B------:R-:W-:Y:S03]  /*3cd0*/  LDSM.16.M88.4 R156, [R199+0x7800] ;  /* 0x00780000c79c783b */ /* 0x000fe60000000200 */
[C---:B------:R-:W-:Y:S08]  /*3ce0*/  HMMA.16816.F32 R104, R184.reuse, R160, R104 ;  /* 0x000000a0b868723c */ /* 0x040ff00000001868 */
[C---:B------:R-:W-:Y:S01]  /*3cf0*/  HMMA.16816.F32 R100, R184.reuse, R162, R100 ;  /* 0x000000a2b864723c */ /* 0x040fe20000001864 */
[----:B------:R-:W3:Y:S07]  /*3d00*/  LDSM.16.M88.4 R160, [R204+0x2800] ;  /* 0x00280000cca0783b */ /* 0x000eee0000000200 */
[C---:B------:R-:W-:Y:S08]  /*3d10*/  HMMA.16816.F32 R48, R184.reuse, R148, R48 ;  /* 0x00000094b830723c */ /* 0x040ff00000001830 */
[C---:B------:R-:W-:Y:S01]  /*3d20*/  HMMA.16816.F32 R44, R184.reuse, R150, R44 ;  /* 0x00000096b82c723c */ /* 0x040fe2000000182c */
[----:B------:R-:W-:Y:S07]  /*3d30*/  LDSM.16.M88.4 R148, [R199+0x8800] ;  /* 0x00880000c794783b */ /* 0x000fee0000000200 */
[C---:B----4-:R-:W-:Y:S08]  /*3d40*/  HMMA.16816.F32 R40, R184.reuse, R144, R40 ;  /* 0x00000090b828723c */ /* 0x050ff00000001828 */
[C---:B------:R-:W-:Y:S01]  /*3d50*/  HMMA.16816.F32 R36, R184.reuse, R146, R36 ;  /* 0x00000092b824723c */ /* 0x040fe20000001824 */
[----:B------:R-:W4:Y:S07]  /*3d60*/  LDSM.16.M88.4 R144, [R199+0x9000] ;  /* 0x00900000c790783b */ /* 0x000f2e0000000200 */
[----:B------:R-:W-:Y:S01]  /*3d70*/  HMMA.16816.F32 R112, R184, R164, R112 ;  /* 0x000000a4b870723c */ /* 0x000fe20000001870 */
[----:B------:R-:W-:-:S07]  /*3d80*/  IMAD.SHL.U32 R165, R245, 0x100, RZ ;  /* 0x00000100f5a57824 */ /* 0x000fce00078e00ff */
[----:B-1----:R-:W-:Y:S01]  /*3d90*/  HMMA.16816.F32 R64, R184, R140, R64 ;  /* 0x0000008cb840723c */ /* 0x002fe20000001840 */
[----:B------:R-:W-:-:S07]  /*3da0*/  LOP3.LUT R217, R165, 0x6, R217, 0xf8, !PT ;  /* 0x00000006a5d97812 */ /* 0x000fce00078ef8d9 */
[----:B------:R-:W-:Y:S01]  /*3db0*/  HMMA.16816.F32 R60, R184, R142, R60 ;  /* 0x0000008eb83c723c */ /* 0x000fe2000000183c */
[----:B------:R-:W1:Y:S07]  /*3dc0*/  LDSM.16.M88.4 R140, [R204+0x3000] ;  /* 0x00300000cc8c783b */ /* 0x000e6e0000000200 */
[----:B--2---:R-:W-:Y:S01]  /*3dd0*/  HMMA.16816.F32 R48, R56, R52, R48 ;  /* 0x000000343830723c */ /* 0x004fe20000001830 */
[C---:B------:R-:W-:Y:S02]  /*3de0*/  LOP3.LUT R53, R217.reuse, 0x8, RZ, 0xfc, !PT ;  /* 0x00000008d9357812 */ /* 0x040fe400078efcff */
[----:B------:R-:W-:-:S05]  /*3df0*/  LOP3.LUT R52, R217, 0x9, RZ, 0xfc, !PT ;  /* 0x00000009d9347812 */ /* 0x000fca00078efcff */
[C---:B------:R-:W-:Y:S01]  /*3e00*/  HMMA.16816.F32 R44, R56.reuse, R54, R44 ;  /* 0x00000036382c723c */ /* 0x040fe2000000182c */
[----:B------:R-:W-:Y:S02]  /*3e10*/  LOP3.LUT R54, R217, 0x1, RZ, 0xfc, !PT ;  /* 0x00000001d9367812 */ /* 0x000fe400078efcff */
[-C--:B------:R-:W-:Y:S02]  /*3e20*/  ISETP.GE.AND P1, PT, R53, R197.reuse, PT ;  /* 0x000000c53500720c */ /* 0x080fe40003f26270 */
[-C--:B------:R-:W-:Y:S02]  /*3e30*/  ISETP.GE.AND P3, PT, R54, R197.reuse, PT ;  /* 0x000000c53600720c */ /* 0x080fe40003f66270 */
[-C--:B------:R-:W-:Y:S02]  /*3e40*/  ISETP.GE.AND P0, PT, R52, R197.reuse, PT ;  /* 0x000000c53400720c */ /* 0x080fe40003f06270 */
[----:B------:R-:W2:Y:S01]  /*3e50*/  LDSM.16.M88.4 R52, [R204+0x3800] ;  /* 0x00380000cc34783b */ /* 0x000ea20000000200 */
[----:B---3--:R-:W-:Y:S01]  /*3e60*/  HMMA.16816.F32 R40, R56, R160, R40 ;  /* 0x000000a03828723c */ /* 0x008fe20000001828 */
[----:B------:R-:W-:-:S04]  /*3e70*/  ISETP.GE.AND P4, PT, R217, R197, PT ;  /* 0x000000c5d900720c */ /* 0x000fc80003f86270 */
[----:B------:R-:W-:Y:S02]  /*3e80*/  FSEL R214, R48, -INF , !P4 ;  /* 0xff80000030d67808 */ /* 0x000fe40006000000 */
[----:B------:R-:W-:Y:S01]  /*3e90*/  LOP3.LUT R48, R217, 0x19, RZ, 0xfc, !PT ;  /* 0x00000019d9307812 */ /* 0x000fe200078efcff */
[----:B----4-:R-:W-:Y:S01]  /*3ea0*/  HMMA.16816.F32 R72, R184, R144, R72 ;  /* 0x00000090b848723c */ /* 0x010fe20000001848 */
[----:B------:R-:W-:Y:S02]  /*3eb0*/  FSEL R216, R51, -INF , !P3 ;  /* 0xff80000033d87808 */ /* 0x000fe40005800000 */
[----:B------:R-:W-:Y:S02]  /*3ec0*/  FSEL R215, R49, -INF , !P3 ;  /* 0xff80000031d77808 */ /* 0x000fe40005800000 */
[----:B------:R-:W-:Y:S02]  /*3ed0*/  FSEL R164, R50, -INF , !P4 ;  /* 0xff80000032a47808 */ /* 0x000fe40006000000 */
[----:B------:R-:W-:-:S02]  /*3ee0*/  ISETP.GE.AND P3, PT, R48, R197, PT ;  /* 0x000000c53000720c */ /* 0x000fc40003f66270 */
[C---:B------:R-:W-:Y:S01]  /*3ef0*/  LOP3.LUT R144, R217.reuse, 0x10, RZ, 0xfc, !PT ;  /* 0x00000010d9907812 */ /* 0x040fe200078efcff */
[----:B------:R-:W3:Y:S01]  /*3f00*/  LDSM.16.M88.4 R48, [R204+0x4000] ;  /* 0x00400000cc30783b */ /* 0x000ee20000000200 */
[C---:B-1----:R-:W-:Y:S01]  /*3f10*/  HMMA.16816.F32 R32, R56.reuse, R140, R32 ;  /* 0x0000008c3820723c */ /* 0x042fe20000001820 */
[C---:B------:R-:W-:Y:S02]  /*3f20*/  LOP3.LUT R145, R217.reuse, 0x11, RZ, 0xfc, !PT ;  /* 0x00000011d9917812 */ /* 0x040fe400078efcff */
[----:B------:R-:W-:Y:S02]  /*3f30*/  ISETP.GE.AND P6, PT, R144, R197, PT ;  /* 0x000000c59000720c */ /* 0x000fe40003fc6270 */
[----:B------:R-:W-:Y:S02]  /*3f40*/  FSEL R218, R46, -INF , !P1 ;  /* 0xff8000002eda7808 */ /* 0x000fe40004800000 */
[----:B------:R-:W-:Y:S01]  /*3f50*/  LOP3.LUT R46, R217, 0x28, RZ, 0xfc, !PT ;  /* 0x00000028d92e7812 */ /* 0x000fe200078efcff */
[----:B------:R-:W-:Y:S01]  /*3f60*/  HMMA.16816.F32 R36, R56, R162, R36 ;  /* 0x000000a23824723c */ /* 0x000fe20000001824 */
[----:B------:R-:W-:-:S02]  /*3f70*/  FSEL R212, R40, -INF , !P6 ;  /* 0xff80000028d47808 */ /* 0x000fc40007000000 */
[-C--:B------:R-:W-:Y:S02]  /*3f80*/  ISETP.GE.AND P5, PT, R145, R197.reuse, PT ;  /* 0x000000c59100720c */ /* 0x080fe40003fa6270 */
[C---:B------:R-:W-:Y:S02]  /*3f90*/  LOP3.LUT R40, R217.reuse, 0x29, RZ, 0xfc, !PT ;  /* 0x00000029d9287812 */ /* 0x040fe400078efcff */
[----:B------:R-:W-:Y:S02]  /*3fa0*/  LOP3.LUT R144, R217, 0x18, RZ, 0xfc, !PT ;  /* 0x00000018d9907812 */ /* 0x000fe400078efcff */
[----:B------:R-:W-:Y:S02]  /*3fb0*/  FSEL R219, R42, -INF , !P6 ;  /* 0xff8000002adb7808 */ /* 0x000fe40007000000 */
[----:B------:R-:W-:Y:S02]  /*3fc0*/  ISETP.GE.AND P6, PT, R46, R197, PT ;  /* 0x000000c52e00720c */ /* 0x000fe40003fc6270 */
[----:B------:R-:W-:-:S02]  /*3fd0*/  FSEL R46, R43, -INF , !P5 ;  /* 0xff8000002b2e7808 */ /* 0x000fc40006800000 */
[----:B------:R-:W-:Y:S02]  /*3fe0*/  FSEL R213, R41, -INF , !P5 ;  /* 0xff80000029d57808 */ /* 0x000fe40006800000 */
[-C--:B------:R-:W-:Y:S02]  /*3ff0*/  ISETP.GE.AND P4, PT, R144, R197.reuse, PT ;  /* 0x000000c59000720c */ /* 0x080fe40003f86270 */
[-C--:B------:R-:W-:Y:S02]  /*4000*/  ISETP.GE.AND P5, PT, R40, R197.reuse, PT ;  /* 0x000000c52800720c */ /* 0x080fe40003fa6270 */
[----:B------:R-:W-:Y:S01]  /*4010*/  LOP3.LUT R144, R217, 0x20, RZ, 0xfc, !PT ;  /* 0x00000020d9907812 */ /* 0x000fe200078efcff */
[----:B------:R-:W1:Y:S01]  /*4020*/  LDSM.16.M88.4 R40, [R204+0x4800] ;  /* 0x00480000cc28783b */ /* 0x000e620000000200 */
[----:B------:R-:W-:Y:S01]  /*4030*/  FSEL R44, R44, -INF , !P1 ;  /* 0xff8000002c2c7808 */ /* 0x000fe20004800000 */
[----:B--2---:R-:W-:Y:S01]  /*4040*/  HMMA.16816.F32 R24, R56, R52, R24 ;  /* 0x000000343818723c */ /* 0x004fe20000001818 */
[----:B------:R-:W-:-:S02]  /*4050*/  ISETP.GE.AND P1, PT, R144, R197, PT ;  /* 0x000000c59000720c */ /* 0x000fc40003f26270 */
[----:B------:R-:W-:Y:S02]  /*4060*/  LOP3.LUT R140, R217, 0x21, RZ, 0xfc, !PT ;  /* 0x00000021d98c7812 */ /* 0x000fe400078efcff */
[----:B------:R-:W-:Y:S02]  /*4070*/  FSEL R47, R47, -INF , !P0 ;  /* 0xff8000002f2f7808 */ /* 0x000fe40004000000 */
[----:B------:R-:W-:Y:S02]  /*4080*/  FSEL R45, R45, -INF , !P0 ;  /* 0xff8000002d2d7808 */ /* 0x000fe40004000000 */
[----:B------:R-:W-:Y:S02]  /*4090*/  FSEL R207, R32, -INF , !P1 ;  /* 0xff80000020cf7808 */ /* 0x000fe40004800000 */
[----:B------:R-:W-:Y:S02]  /*40a0*/  ISETP.GE.AND P0, PT, R140, R197, PT ;  /* 0x000000c58c00720c */ /* 0x000fe40003f06270 */
[----:B------:R-:W-:-:S02]  /*40b0*/  LOP3.LUT R52, R217, 0x31, RZ, 0xfc, !PT ;  /* 0x00000031d9347812 */ /* 0x000fc400078efcff */
[----:B------:R-:W-:Y:S02]  /*40c0*/  LOP3.LUT R32, R217, 0x39, RZ, 0xfc, !PT ;  /* 0x00000039d9207812 */ /* 0x000fe400078efcff */
[----:B------:R-:W-:Y:S02]  /*40d0*/  FSEL R39, R39, -INF , !P3 ;  /* 0xff80000027277808 */ /* 0x000fe40005800000 */
[----:B------:R-:W-:Y:S02]  /*40e0*/  FSEL R37, R37, -INF , !P3 ;  /* 0xff80000025257808 */ /* 0x000fe40005800000 */
[----:B------:R-:W-:Y:S02]  /*40f0*/  ISETP.GE.AND P3, PT, R52, R197, PT ;  /* 0x000000c53400720c */ /* 0x000fe40003f66270 */
[----:B------:R-:W-:Y:S02]  /*4100*/  FSEL R211, R35, -INF , !P0 ;  /* 0xff80000023d37808 */ /* 0x000fe40004000000 */
[----:B------:R-:W-:-:S02]  /*4110*/  FSEL R209, R33, -INF , !P0 ;  /* 0xff80000021d17808 */ /* 0x000fc40004000000 */
[----:B------:R-:W-:Y:S02]  /*4120*/  FSEL R52, R34, -INF , !P1 ;  /* 0xff80000022347808 */ /* 0x000fe40004800000 */
[-C--:B------:R-:W-:Y:S02]  /*4130*/  ISETP.GE.AND P0, PT, R32, R197.reuse, PT ;  /* 0x000000c52000720c */ /* 0x080fe40003f06270 */
[----:B------:R-:W-:Y:S01]  /*4140*/  LOP3.LUT R140, R217, 0x30, RZ, 0xfc, !PT ;  /* 0x00000030d98c7812 */ /* 0x000fe200078efcff */
[----:B------:R-:W2:Y:S01]  /*4150*/  LDSM.16.M88.4 R32, [R204+0x5000] ;  /* 0x00500000cc20783b */ /* 0x000ea20000000200 */
[----:B------:R-:W-:Y:S02]  /*4160*/  FSEL R38, R38, -INF , !P4 ;  /* 0xff80000026267808 */ /* 0x000fe40006000000 */
[----:B------:R-:W-:Y:S01]  /*4170*/  FSEL R36, R36, -INF , !P4 ;  /* 0xff80000024247808 */ /* 0x000fe20006000000 */
[----:B------:R-:W-:Y:S01]  /*4180*/  HMMA.16816.F32 R8, R184, R188, R8 ;  /* 0x000000bcb808723c */ /* 0x000fe20000001808 */
[----:B------:R-:W-:-:S07]  /*4190*/  ISETP.GE.AND P4, PT, R140, R197, PT ;  /* 0x000000c58c00720c */ /* 0x000fce0003f86270 */
[----:B------:R-:W-:Y:S01]  /*41a0*/  HMMA.16816.F32 R28, R56, R142, R28 ;  /* 0x0000008e381c723c */ /* 0x000fe2000000181c */
[----:B------:R-:W-:Y:S02]  /*41b0*/  FSEL R143, R24, -INF , !P4 ;  /* 0xff800000188f7808 */ /* 0x000fe40006000000 */
[----:B------:R-:W-:Y:S02]  /*41c0*/  LOP3.LUT R24, R217, 0x49, RZ, 0xfc, !PT ;  /* 0x00000049d9187812 */ /* 0x000fe400078efcff */
[----:B------:R-:W-:-:S03]  /*41d0*/  FSEL R140, R27, -INF , !P3 ;  /* 0xff8000001b8c7808 */ /* 0x000fc60005800000 */
[----:B---3--:R-:W-:Y:S01]  /*41e0*/  HMMA.16816.F32 R16, R56, R48, R16 ;  /* 0x000000303810723c */ /* 0x008fe20000001810 */
[----:B------:R-:W-:Y:S02]  /*41f0*/  FSEL R144, R25, -INF , !P3 ;  /* 0xff80000019907808 */ /* 0x000fe40005800000 */
[----:B------:R-:W-:Y:S02]  /*4200*/  FSEL R141, R26, -INF , !P4 ;  /* 0xff8000001a8d7808 */ /* 0x000fe40006000000 */
[----:B------:R-:W-:Y:S02]  /*4210*/  ISETP.GE.AND P3, PT, R24, R197, PT ;  /* 0x000000c51800720c */ /* 0x000fe40003f66270 */
[----:B------:R-:W3:Y:S01]  /*4220*/  LDSM.16.M88.4 R24, [R204+0x5800] ;  /* 0x00580000cc18783b */ /* 0x000ee20000000200 */
[----:B------:R-:W-:Y:S01]  /*4230*/  HMMA.16816.F32 R4, R184, R190, R4 ;  /* 0x000000beb804723c */ /* 0x000fe20000001804 */
[----:B------:R-:W-:-:S04]  /*4240*/  LOP3.LUT R53, R217, 0x38, RZ, 0xfc, !PT ;  /* 0x00000038d9357812 */ /* 0x000fc800078efcff */
[----:B------:R-:W-:Y:S02]  /*4250*/  ISETP.GE.AND P1, PT, R53, R197, PT ;  /* 0x000000c53500720c */ /* 0x000fe40003f26270 */
[----:B------:R-:W-:Y:S01]  /*4260*/  LOP3.LUT R53, R217, 0x40, RZ, 0xfc, !PT ;  /* 0x00000040d9357812 */ /* 0x000fe200078efcff */
[----:B------:R-:W-:Y:S01]  /*4270*/  HMMA.16816.F32 R136, R184, R180, R136 ;  /* 0x000000b4b888723c */ /* 0x000fe20000001888 */
[----:B------:R-:W-:Y:S02]  /*4280*/  FSEL R210, R30, -INF , !P6 ;  /* 0xff8000001ed27808 */ /* 0x000fe40007000000 */
[----:B------:R-:W-:-:S05]  /*4290*/  FSEL R206, R28, -INF , !P6 ;  /* 0xff8000001cce7808 */ /* 0x000fca0007000000 */
[----:B------:R-:W-:Y:S01]  /*42a0*/  HMMA.16816.F32 R20, R56, R54, R20 ;  /* 0x000000363814723c */ /* 0x000fe20000001814 */
[----:B------:R-:W-:Y:S02]  /*42b0*/  ISETP.GE.AND P6, PT, R53, R197, PT ;  /* 0x000000c53500720c */ /* 0x000fe40003fc6270 */
[----:B------:R-:W-:-:S05]  /*42c0*/  LOP3.LUT R30, R217, 0x41, RZ, 0xfc, !PT ;  /* 0x00000041d91e7812 */ /* 0x000fca00078efcff */
[----:B-1----:R-:W-:Y:S01]  /*42d0*/  HMMA.16816.F32 R8, R56, R40, R8 ;  /* 0x000000283808723c */ /* 0x002fe20000001808 */
[----:B------:R-:W-:Y:S02]  /*42e0*/  FSEL R205, R31, -INF , !P5 ;  /* 0xff8000001fcd7808 */ /* 0x000fe40006800000 */
[----:B------:R-:W-:Y:S02]  /*42f0*/  FSEL R208, R29, -INF , !P5 ;  /* 0xff8000001dd07808 */ /* 0x000fe40006800000 */
[----:B------:R-:W-:-:S03]  /*4300*/  ISETP.GE.AND P5, PT, R30, R197, PT ;  /* 0x000000c51e00720c */ /* 0x000fc60003fa6270 */
[----:B------:R-:W-:Y:S01]  /*4310*/  HMMA.16816.F32 R88, R184, R152, R88 ;  /* 0x00000098b858723c */ /* 0x000fe20000001858 */
[----:B------:R-:W-:Y:S02]  /*4320*/  FSEL R153, R16, -INF , !P6 ;  /* 0xff80000010997808 */ /* 0x000fe40007000000 */
[C---:B------:R-:W-:Y:S02]  /*4330*/  LOP3.LUT R16, R217.reuse, 0x59, RZ, 0xfc, !PT ;  /* 0x00000059d9107812 */ /* 0x040fe400078efcff */
[----:B------:R-:W-:-:S03]  /*4340*/  LOP3.LUT R28, R217, 0x48, RZ, 0xfc, !PT ;  /* 0x00000048d91c7812 */ /* 0x000fc600078efcff */
[----:B------:R-:W-:Y:S01]  /*4350*/  HMMA.16816.F32 R132, R184, R182, R132 ;  /* 0x000000b6b884723c */ /* 0x000fe20000001884 */
[----:B------:R-:W-:Y:S02]  /*4360*/  ISETP.GE.AND P4, PT, R28, R197, PT ;  /* 0x000000c51c00720c */ /* 0x000fe40003f86270 */
[----:B------:R-:W-:-:S05]  /*4370*/  LOP3.LUT R28, R217, 0x50, RZ, 0xfc, !PT ;  /* 0x00000050d91c7812 */ /* 0x000fca00078efcff */
[----:B------:R-:W-:Y:S01]  /*4380*/  HMMA.16816.F32 R84, R184, R154, R84 ;  /* 0x0000009ab854723c */ /* 0x000fe20000001854 */
[----:B------:R-:W-:-:S07]  /*4390*/  FSEL R154, R17, -INF , !P5 ;  /* 0xff800000119a7808 */ /* 0x000fce0006800000 */
[C---:B------:R-:W-:Y:S01]  /*43a0*/  HMMA.16816.F32 R76, R184.reuse, R150, R76 ;  /* 0x00000096b84c723c */ /* 0x040fe2000000184c */
[----:B------:R-:W-:Y:S02]  /*43b0*/  FSEL R150, R19, -INF , !P5 ;  /* 0xff80000013967808 */ /* 0x000fe40006800000 */
[----:B------:R-:W-:Y:S02]  /*43c0*/  FSEL R151, R18, -INF , !P6 ;  /* 0xff80000012977808 */ /* 0x000fe40007000000 */
[----:B------:R-:W-:Y:S02]  /*43d0*/  ISETP.GE.AND P5, PT, R16, R197, PT ;  /* 0x000000c51000720c */ /* 0x000fe40003fa6270 */
[----:B------:R-:W1:Y:S01]  /*43e0*/  LDSM.16.M88.4 R16, [R204+0x6000] ;  /* 0x00600000cc10783b */ /* 0x000e620000000200 */
[----:B------:R-:W-:Y:S01]  /*43f0*/  HMMA.16816.F32 R128, R184, R172, R128 ;  /* 0x000000acb880723c */ /* 0x000fe20000001880 */
[----:B------:R-:W-:Y:S02]  /*4400*/  FSEL R142, R22, -INF , !P1 ;  /* 0xff800000168e7808 */ /* 0x000fe40004800000 */
[----:B------:R-:W-:-:S05]  /*4410*/  FSEL R145, R20, -INF , !P1 ;  /* 0xff80000014917808 */ /* 0x000fca0004800000 */
[----:B------:R-:W-:Y:S01]  /*4420*/  HMMA.16816.F32 R12, R56, R50, R12 ;  /* 0x00000032380c723c */ /* 0x000fe2000000180c */
[----:B------:R-:W-:Y:S02]  /*4430*/  ISETP.GE.AND P1, PT, R28, R197, PT ;  /* 0x000000c51c00720c */ /* 0x000fe40003f26270 */
[----:B------:R-:W-:-:S05]  /*4440*/  LOP3.LUT R22, R217, 0x51, RZ, 0xfc, !PT ;  /* 0x00000051d9167812 */ /* 0x000fca00078efcff */
[----:B------:R-:W-:Y:S01]  /*4450*/  HMMA.16816.F32 R4, R56, R42, R4 ;  /* 0x0000002a3804723c */ /* 0x000fe20000001804 */
[----:B------:R-:W-:Y:S02]  /*4460*/  FSEL R162, R8, -INF , !P1 ;  /* 0xff80000008a27808 */ /* 0x000fe40004800000 */
[----:B------:R-:W-:-:S05]  /*4470*/  LOP3.LUT R8, R217, 0x69, RZ, 0xfc, !PT ;  /* 0x00000069d9087812 */ /* 0x000fca00078efcff */
[----:B--2---:R-:W-:Y:S01]  /*4480*/  HMMA.16816.F32 R136, R56, R32, R136 ;  /* 0x000000203888723c */ /* 0x004fe20000001888 */
[----:B------:R-:W-:-:S07]  /*4490*/  LOP3.LUT R20, R217, 0x58, RZ, 0xfc, !PT ;  /* 0x00000058d9147812 */ /* 0x000fce00078efcff */
[----:B------:R-:W-:Y:S01]  /*44a0*/  HMMA.16816.F32 R80, R184, R148, R80 ;  /* 0x00000094b850723c */ /* 0x000fe20000001850 */
[----:B------:R-:W-:-:S07]  /*44b0*/  FSEL R149, R23, -INF , !P0 ;  /* 0xff80000017957808 */ /* 0x000fce0004000000 */
[C---:B------:R-:W-:Y:S01]  /*44c0*/  HMMA.16816.F32 R68, R184.reuse, R146, R68 ;  /* 0x00000092b844723c */ /* 0x040fe20000001844 */
[----:B------:R-:W-:Y:S02]  /*44d0*/  FSEL R146, R21, -INF , !P0 ;  /* 0xff80000015927808 */ /* 0x000fe40004000000 */
[-C--:B------:R-:W-:Y:S02]  /*44e0*/  ISETP.GE.AND P0, PT, R22, R197.reuse, PT ;  /* 0x000000c51600720c */ /* 0x080fe40003f06270 */
[----:B------:R-:W-:Y:S02]  /*44f0*/  ISETP.GE.AND P6, PT, R20, R197, PT ;  /* 0x000000c51400720c */ /* 0x000fe40003fc6270 */
[----:B------:R-:W-:Y:S01]  /*4500*/  FSEL R163, R9, -INF , !P0 ;  /* 0xff80000009a37808 */ /* 0x000fe20004000000 */
[----:B------:R-:W-:Y:S01]  /*4510*/  HMMA.16816.F32 R92, R184, R158, R92 ;  /* 0x0000009eb85c723c */ /* 0x000fe2000000185c */
[----:B------:R-:W-:Y:S02]  /*4520*/  FSEL R159, R11, -INF , !P0 ;  /* 0xff8000000b9f7808 */ /* 0x000fe40004000000 */
[----:B------:R-:W-:-:S02]  /*4530*/  FSEL R160, R10, -INF , !P1 ;  /* 0xff8000000aa07808 */ /* 0x000fc40004800000 */
[-C--:B------:R-:W-:Y:S02]  /*4540*/  ISETP.GE.AND P0, PT, R8, R197.reuse, PT ;  /* 0x000000c50800720c */ /* 0x080fe40003f06270 */
[----:B------:R-:W-:Y:S01]  /*4550*/  LOP3.LUT R20, R217, 0x60, RZ, 0xfc, !PT ;  /* 0x00000060d9147812 */ /* 0x000fe200078efcff */
[----:B------:R-:W-:Y:S01]  /*4560*/  HMMA.16816.F32 R132, R56, R34, R132 ;  /* 0x000000223884723c */ /* 0x000fe20000001884 */
[----:B------:R-:W2:Y:S01]  /*4570*/  LDSM.16.M88.4 R8, [R204+0x6800] ;  /* 0x00680000cc08783b */ /* 0x000ea20000000200 */
[----:B------:R-:W-:Y:S02]  /*4580*/  FSEL R152, R14, -INF , !P4 ;  /* 0xff8000000e987808 */ /* 0x000fe40006000000 */
[----:B------:R-:W-:Y:S02]  /*4590*/  FSEL R155, R12, -INF , !P4 ;  /* 0xff8000000c9b7808 */ /* 0x000fe40006000000 */
[----:B------:R-:W-:Y:S02]  /*45a0*/  ISETP.GE.AND P4, PT, R20, R197, PT ;  /* 0x000000c51400720c */ /* 0x000fe40003f86270 */
[----:B------:R-:W-:Y:S01]  /*45b0*/  HMMA.16816.F32 R120, R184, R168, R120 ;  /* 0x000000a8b878723c */ /* 0x000fe20000001878 */
[----:B------:R-:W-:-:S02]  /*45c0*/  FSEL R169, R4, -INF , !P6 ;  /* 0xff80000004a97808 */ /* 0x000fc40007000000 */
[C---:B------:R-:W-:Y:S02]  /*45d0*/  LOP3.LUT R12, R217.reuse, 0x68, RZ, 0xfc, !PT ;  /* 0x00000068d90c7812 */ /* 0x040fe400078efcff */
[----:B------:R-:W-:-:S03]  /*45e0*/  LOP3.LUT R4, R217, 0x78, RZ, 0xfc, !PT ;  /* 0x00000078d9047812 */ /* 0x000fc600078efcff */
[----:B---3--:R-:W-:Y:S01]  /*45f0*/  HMMA.16816.F32 R128, R56, R24, R128 ;  /* 0x000000183880723c */ /* 0x008fe20000001880 */
[----:B------:R-:W-:Y:S02]  /*4600*/  LOP3.LUT R14, R217, 0x61, RZ, 0xfc, !PT ;  /* 0x00000061d90e7812 */ /* 0x000fe400078efcff */
[----:B------:R-:W-:Y:S02]  /*4610*/  FSEL R182, R138, -INF , !P4 ;  /* 0xff8000008ab67808 */ /* 0x000fe40006000000 */
[----:B------:R-:W-:Y:S02]  /*4620*/  FSEL R200, R136, -INF , !P4 ;  /* 0xff80000088c87808 */ /* 0x000fe40006000000 */
[----:B------:R-:W-:Y:S01]  /*4630*/  FSEL R158, R15, -INF , !P3 ;  /* 0xff8000000f9e7808 */ /* 0x000fe20005800000 */
[----:B------:R-:W-:Y:S01]  /*4640*/  HMMA.16816.F32 R96, R184, R156, R96 ;  /* 0x0000009cb860723c */ /* 0x000fe20000001860 */
[----:B------:R-:W-:Y:S02]  /*4650*/  FSEL R156, R13, -INF , !P3 ;  /* 0xff8000000d9c7808 */ /* 0x000fe40005800000 */
[----:B------:R-:W-:-:S02]  /*4660*/  ISETP.GE.AND P1, PT, R12, R197, PT ;  /* 0x000000c50c00720c */ /* 0x000fc40003f26270 */
[----:B------:R-:W-:Y:S02]  /*4670*/  FSEL R161, R6, -INF , !P6 ;  /* 0xff80000006a17808 */ /* 0x000fe40007000000 */
[-C--:B------:R-:W-:Y:S01]  /*4680*/  ISETP.GE.AND P4, PT, R4, R197.reuse, PT ;  /* 0x000000c50400720c */ /* 0x080fe20003f86270 */
[----:B------:R-:W-:Y:S01]  /*4690*/  HMMA.16816.F32 R124, R184, R174, R124 ;  /* 0x000000aeb87c723c */ /* 0x000fe2000000187c */
[----:B------:R-:W-:Y:S02]  /*46a0*/  ISETP.GE.AND P3, PT, R14, R197, PT ;  /* 0x000000c50e00720c */ /* 0x000fe40003f66270 */
[C---:B------:R-:W-:Y:S02]  /*46b0*/  LOP3.LUT R12, R217.reuse, 0x70, RZ, 0xfc, !PT ;  /* 0x00000070d90c7812 */ /* 0x040fe400078efcff */
[C---:B------:R-:W-:Y:S02]  /*46c0*/  LOP3.LUT R6, R217.reuse, 0x71, RZ, 0xfc, !PT ;  /* 0x00000071d9067812 */ /* 0x040fe400078efcff */
[----:B------:R-:W-:-:S02]  /*46d0*/  LOP3.LUT R4, R217, 0x79, RZ, 0xfc, !PT ;  /* 0x00000079d9047812 */ /* 0x000fc400078efcff */
[-C--:B------:R-:W-:Y:S02]  /*46e0*/  ISETP.GE.AND P6, PT, R12, R197.reuse, PT ;  /* 0x000000c50c00720c */ /* 0x080fe40003fc6270 */
[----:B------:R-:W-:Y:S02]  /*46f0*/  FSEL R173, R7, -INF , !P5 ;  /* 0xff80000007ad7808 */ /* 0x000fe40006800000 */
[----:B------:R-:W-:Y:S02]  /*4700*/  FSEL R172, R5, -INF , !P5 ;  /* 0xff80000005ac7808 */ /* 0x000fe40006800000 */
[----:B------:R-:W-:Y:S02]  /*4710*/  FSEL R181, R139, -INF , !P3 ;  /* 0xff8000008bb57808 */ /* 0x000fe40005800000 */
[----:B------:R-:W-:Y:S02]  /*4720*/  FSEL R201, R137, -INF , !P3 ;  /* 0xff80000089c97808 */ /* 0x000fe40005800000 */
[----:B------:R-:W-:-:S02]  /*4730*/  ISETP.GE.AND P5, PT, R6, R197, PT ;  /* 0x000000c50600720c */ /* 0x000fc40003fa6270 */
[-C--:B------:R-:W-:Y:S02]  /*4740*/  ISETP.GE.AND P3, PT, R4, R197.reuse, PT ;  /* 0x000000c50400720c */ /* 0x080fe40003f66270 */
[C---:B------:R-:W-:Y:S01]  /*4750*/  LOP3.LUT R12, R217.reuse, 0x80, RZ, 0xfc, !PT ;  /* 0x00000080d90c7812 */ /* 0x040fe200078efcff */
[----:B------:R-:W3:Y:S01]  /*4760*/  LDSM.16.M88.4 R4, [R204+0x7000] ;  /* 0x00700000cc04783b */ /* 0x000ee20000000200 */
[----:B------:R-:W-:Y:S02]  /*4770*/  FSEL R203, R134, -INF , !P1 ;  /* 0xff80000086cb7808 */ /* 0x000fe40004800000 */
[----:B------:R-:W-:Y:S02]  /*4780*/  FSEL R199, R132, -INF , !P1 ;  /* 0xff80000084c77808 */ /* 0x000fe40004800000 */
[----:B------:R-:W-:Y:S02]  /*4790*/  ISETP.GE.AND P1, PT, R12, R197, PT ;  /* 0x000000c50c00720c */ /* 0x000fe40003f26270 */
[----:B------:R-:W-:Y:S01]  /*47a0*/  LOP3.LUT R12, R217, 0x88, RZ, 0xfc, !PT ;  /* 0x00000088d90c7812 */ /* 0x000fe200078efcff */
[----:B------:R-:W-:Y:S01]  /*47b0*/  HMMA.16816.F32 R116, R184, R170, R116 ;  /* 0x000000aab874723c */ /* 0x000fe20000001874 */
[----:B------:R-:W-:-:S02]  /*47c0*/  FSEL R190, R130, -INF , !P6 ;  /* 0xff80000082be7808 */ /* 0x000fc40007000000 */
[----:B------:R-:W-:-:S05]  /*47d0*/  LOP3.LUT R13, R217, 0x81, RZ, 0xfc, !PT ;  /* 0x00000081d90d7812 */ /* 0x000fca00078efcff */
[----:B------:R-:W-:Y:S01]  /*47e0*/  HMMA.16816.F32 R108, R184, R166, R108 ;  /* 0x000000a6b86c723c */ /* 0x000fe2000000186c */
[----:B------:R-:W-:Y:S02]  /*47f0*/  FSEL R186, R128, -INF , !P6 ;  /* 0xff80000080ba7808 */ /* 0x000fe40007000000 */
[----:B------:R-:W-:Y:S02]  /*4800*/  ISETP.GE.AND P6, PT, R12, R197, PT ;  /* 0x000000c50c00720c */ /* 0x000fe40003fc6270 */
[----:B------:R-:W-:-:S03]  /*4810*/  LOP3.LUT R12, R217, 0x89, RZ, 0xfc, !PT ;  /* 0x00000089d90c7812 */ /* 0x000fc600078efcff */
[C---:B-1----:R-:W-:Y:S01]  /*4820*/  HMMA.16816.F32 R120, R56.reuse, R16, R120 ;  /* 0x000000103878723c */ /* 0x042fe20000001878 */
[----:B------:R-:W-:Y:S02]  /*4830*/  FSEL R191, R135, -INF , !P0 ;  /* 0xff80000087bf7808 */ /* 0x000fe40004000000 */
[----:B------:R-:W-:Y:S02]  /*4840*/  FSEL R202, R133, -INF , !P0 ;  /* 0xff80000085ca7808 */ /* 0x000fe40004000000 */
[----:B------:R-:W-:Y:S02]  /*4850*/  FSEL R189, R131, -INF , !P5 ;  /* 0xff80000083bd7808 */ /* 0x000fe40006800000 */
[----:B------:R-:W-:Y:S01]  /*4860*/  FSEL R187, R129, -INF , !P5 ;  /* 0xff80000081bb7808 */ /* 0x000fe20006800000 */
[----:B------:R-:W-:Y:S01]  /*4870*/  HMMA.16816.F32 R124, R56, R26, R124 ;  /* 0x0000001a387c723c */ /* 0x000fe2000000187c */
[-C--:B------:R-:W-:Y:S02]  /*4880*/  ISETP.GE.AND P0, PT, R13, R197.reuse, PT ;  /* 0x000000c50d00720c */ /* 0x080fe40003f06270 */
[----:B------:R-:W-:-:S02]  /*4890*/  ISETP.GE.AND P5, PT, R12, R197, PT ;  /* 0x000000c50c00720c */ /* 0x000fc40003fa6270 */
[----:B------:R-:W1:Y:S03]  /*48a0*/  LDSM.16.M88.4 R12, [R204+0x7800] ;  /* 0x00780000cc0c783b */ /* 0x000e660000000200 */
[C---:B--2---:R-:W-:Y:S01]  /*48b0*/  HMMA.16816.F32 R112, R56.reuse, R8, R112 ;  /* 0x000000083870723c */ /* 0x044fe20000001870 */
[C---:B------:R-:W-:Y:S02]  /*48c0*/  LOP3.LUT R8, R217.reuse, 0x98, RZ, 0xfc, !PT ;  /* 0x00000098d9087812 */ /* 0x040fe400078efcff */
[----:B------:R-:W-:Y:S02]  /*48d0*/  FSEL R180, R122, -INF , !P1 ;  /* 0xff8000007ab47808 */ /* 0x000fe40004800000 */
[----:B------:R-:W-:Y:S02]  /*48e0*/  FSEL R171, R120, -INF , !P1 ;  /* 0xff80000078ab7808 */ /* 0x000fe40004800000 */
[----:B------:R-:W-:Y:S01]  /*48f0*/  ISETP.GE.AND P1, PT, R8, R197, PT ;  /* 0x000000c50800720c */ /* 0x000fe20003f26270 */
[----:B------:R-:W-:Y:S01]  /*4900*/  HMMA.16816.F32 R116, R56, R18, R116 ;  /* 0x000000123874723c */ /* 0x000fe20000001874 */
[----:B------:R-:W-:-:S02]  /*4910*/  LOP3.LUT R9, R217, 0x91, RZ, 0xfc, !PT ;  /* 0x00000091d9097812 */ /* 0x000fc400078efcff */
[----:B------:R-:W-:Y:S02]  /*4920*/  LOP3.LUT R8, R217, 0x99, RZ, 0xfc, !PT ;  /* 0x00000099d9087812 */ /* 0x000fe400078efcff */
[----:B------:R-:W-:Y:S02]  /*4930*/  FSEL R183, R127, -INF , !P3 ;  /* 0xff8000007fb77808 */ /* 0x000fe40005800000 */
[----:B------:R-:W-:Y:S01]  /*4940*/  FSEL R185, R125, -INF , !P3 ;  /* 0xff8000007db97808 */ /* 0x000fe20005800000 */
[----:B------:R-:W-:Y:S01]  /*4950*/  HMMA.16816.F32 R108, R56, R10, R108 ;  /* 0x0000000a386c723c */ /* 0x000fe2000000186c */
[----:B------:R-:W-:Y:S02]  /*4960*/  FSEL R175, R123, -INF , !P0 ;  /* 0xff8000007baf7808 */ /* 0x000fe40004000000 */
[----:B------:R-:W-:Y:S02]  /*4970*/  FSEL R170, R121, -INF , !P0 ;  /* 0xff80000079aa7808 */ /* 0x000fe40004000000 */
[----:B------:R-:W-:-:S02]  /*4980*/  ISETP.GE.AND P3, PT, R9, R197, PT ;  /* 0x000000c50900720c */ /* 0x000fc40003f66270 */
[-C--:B------:R-:W-:Y:S02]  /*4990*/  ISETP.GE.AND P0, PT, R8, R197.reuse, PT ;  /* 0x000000c50800720c */ /* 0x080fe40003f06270 */
[C---:B------:R-:W-:Y:S01]  /*49a0*/  LOP3.LUT R16, R217.reuse, 0x90, RZ, 0xfc, !PT ;  /* 0x00000090d9107812 */ /* 0x040fe200078efcff */
[----:B------:R-:W2:Y:S01]  /*49b0*/  LDSM.16.M88.4 R8, [R204+0x8000] ;  /* 0x00800000cc08783b */ /* 0x000ea20000000200 */
[----:B------:R-:W-:Y:S01]  /*49c0*/  FSEL R188, R126, -INF , !P4 ;  /* 0xff8000007ebc7808 */ /* 0x000fe20006000000 */
[----:B---3--:R-:W-:Y:S01]  /*49d0*/  HMMA.16816.F32 R104, R56, R4, R104 ;  /* 0x000000043868723c */ /* 0x008fe20000001868 */
[----:B------:R-:W-:Y:S02]  /*49e0*/  FSEL R184, R124, -INF , !P4 ;  /* 0xff8000007cb87808 */ /* 0x000fe40006000000 */
[----:B------:R-:W-:Y:S02]  /*49f0*/  ISETP.GE.AND P4, PT, R16, R197, PT ;  /* 0x000000c51000720c */ /* 0x000fe40003f86270 */
[----:B------:R-:W-:-:S02]  /*4a00*/  LOP3.LUT R4, R217, 0xa8, RZ, 0xfc, !PT ;  /* 0x000000a8d9047812 */ /* 0x000fc400078efcff */
[----:B------:R-:W-:Y:S02]  /*4a10*/  FSEL R157, R114, -INF , !P4 ;  /* 0xff800000729d7808 */ /* 0x000fe40006000000 */
[----:B------:R-:W-:Y:S02]  /*4a20*/  FSEL R135, R112, -INF , !P4 ;  /* 0xff80000070877808 */ /* 0x000fe40006000000 */
[----:B------:R-:W-:Y:S02]  /*4a30*/  ISETP.GE.AND P4, PT, R4, R197, PT ;  /* 0x000000c50400720c */ /* 0x000fe40003f86270 */
[C---:B------:R-:W-:Y:S02]  /*4a40*/  LOP3.LUT R16, R217.reuse, 0xa0, RZ, 0xfc, !PT ;  /* 0x000000a0d9107812 */ /* 0x040fe400078efcff */
[C---:B------:R-:W-:Y:S02]  /*4a50*/  LOP3.LUT R5, R217.reuse, 0xa1, RZ, 0xfc, !PT ;  /* 0x000000a1d9057812 */ /* 0x040fe400078efcff */
[----:B------:R-:W-:-:S02]  /*4a60*/  LOP3.LUT R4, R217, 0xa9, RZ, 0xfc, !PT ;  /* 0x000000a9d9047812 */ /* 0x000fc400078efcff */
[----:B------:R-:W-:Y:S02]  /*4a70*/  FSEL R174, R118, -INF , !P6 ;  /* 0xff80000076ae7808 */ /* 0x000fe40007000000 */
[----:B------:R-:W-:Y:S02]  /*4a80*/  FSEL R167, R116, -INF , !P6 ;  /* 0xff80000074a77808 */ /* 0x000fe40007000000 */
[----:B------:R-:W-:Y:S02]  /*4a90*/  ISETP.GE.AND P6, PT, R16, R197, PT ;  /* 0x000000c51000720c */ /* 0x000fe40003fc6270 */
[----:B------:R-:W-:Y:S01]  /*4aa0*/  FSEL R166, R119, -INF , !P5 ;  /* 0xff80000077a67808 */ /* 0x000fe20006800000 */
[----:B------:R-:W-:Y:S01]  /*4ab0*/  HMMA.16816.F32 R16, R56, R6, R100 ;  /* 0x000000063810723c */ /* 0x000fe20000001864 */
[----:B------:R-:W-:Y:S02]  /*4ac0*/  FSEL R168, R117, -INF , !P5 ;  /* 0xff80000075a87808 */ /* 0x000fe40006800000 */
[----:B------:R-:W-:-:S02]  /*4ad0*/  FSEL R148, R115, -INF , !P3 ;  /* 0xff80000073947808 */ /* 0x000fc40005800000 */
[----:B------:R-:W-:Y:S02]  /*4ae0*/  FSEL R134, R113, -INF , !P3 ;  /* 0xff80000071867808 */ /* 0x000fe40005800000 */
[----:B------:R-:W-:Y:S02]  /*4af0*/  LOP3.LUT R20, R217, 0xb0, RZ, 0xfc, !PT ;  /* 0x000000b0d9147812 */ /* 0x000fe400078efcff */
[-C--:B------:R-:W-:Y:S02]  /*4b00*/  ISETP.GE.AND P5, PT, R5, R197.reuse, PT ;  /* 0x000000c50500720c */ /* 0x080fe40003fa6270 */
[----:B------:R-:W-:Y:S02]  /*4b10*/  ISETP.GE.AND P3, PT, R4, R197, PT ;  /* 0x000000c50400720c */ /* 0x000fe40003f66270 */
[----:B------:R-:W3:Y:S01]  /*4b20*/  LDSM.16.M88.4 R4, [R204+0x8800] ;  /* 0x00880000cc04783b */ /* 0x000ee20000000200 */
[----:B------:R-:W-:Y:S02]  /*4b30*/  FSEL R147, R110, -INF , !P1 ;  /* 0xff8000006e937808 */ /* 0x000fe40004800000 */
[----:B------:R-:W-:-:S02]  /*4b40*/  FSEL R100, R108, -INF , !P1 ;  /* 0xff8000006c647808 */ /* 0x000fc40004800000 */
[-C--:B------:R-:W-:Y:S02]  /*4b50*/  ISETP.GE.AND P1, PT, R20, R197.reuse, PT ;  /* 0x000000c51400720c */ /* 0x080fe40003f26270 */
[----:B-1----:R-:W-:Y:S01]  /*4b60*/  HMMA.16816.F32 R20, R56, R12, R96 ;  /* 0x0000000c3814723c */ /* 0x002fe20000001860 */
[C---:B------:R-:W-:Y:S02]  /*4b70*/  LOP3.LUT R12, R217.reuse, 0xb8, RZ, 0xfc, !PT ;  /* 0x000000b8d90c7812 */ /* 0x040fe400078efcff */
[----:B------:R-:W-:Y:S02]  /*4b80*/  FSEL R97, R106, -INF , !P6 ;  /* 0xff8000006a617808 */ /* 0x000fe40007000000 */
[----:B------:R-:W-:Y:S02]  /*4b90*/  FSEL R96, R104, -INF , !P6 ;  /* 0xff80000068607808 */ /* 0x000fe40007000000 */
[----:B------:R-:W-:Y:S02]  /*4ba0*/  ISETP.GE.AND P6, PT, R12, R197, PT ;  /* 0x000000c50c00720c */ /* 0x000fe40003fc6270 */
[----:B------:R-:W-:-:S02]  /*4bb0*/  LOP3.LUT R13, R217, 0xb1, RZ, 0xfc, !PT ;  /* 0x000000b1d90d7812 */ /* 0x000fc400078efcff */
[----:B------:R-:W-:Y:S01]  /*4bc0*/  LOP3.LUT R12, R217, 0xb9, RZ, 0xfc, !PT ;  /* 0x000000b9d90c7812 */ /* 0x000fe200078efcff */
[----:B------:R-:W-:Y:S01]  /*4bd0*/  HMMA.16816.F32 R24, R56, R14, R92 ;  /* 0x0000000e3818723c */ /* 0x000fe2000000185c */
[----:B------:R-:W-:Y:S02]  /*4be0*/  FSEL R98, R111, -INF , !P0 ;  /* 0xff8000006f627808 */ /* 0x000fe40004000000 */
[----:B------:R-:W-:Y:S02]  /*4bf0*/  FSEL R99, R109, -INF , !P0 ;  /* 0xff8000006d637808 */ /* 0x000fe40004000000 */
[----:B------:R-:W-:Y:S02]  /*4c00*/  FSEL R95, R107, -INF , !P5 ;  /* 0xff8000006b5f7808 */ /* 0x000fe40006800000 */
[----:B------:R-:W-:Y:S02]  /*4c10*/  FSEL R94, R105, -INF , !P5 ;  /* 0xff800000695e7808 */ /* 0x000fe40006800000 */
[----:B------:R-:W-:-:S02]  /*4c20*/  ISETP.GE.AND P0, PT, R13, R197, PT ;  /* 0x000000c50d00720c */ /* 0x000fc40003f06270 */
[-C--:B------:R-:W-:Y:S02]  /*4c30*/  ISETP.GE.AND P5, PT, R12, R197.reuse, PT ;  /* 0x000000c50c00720c */ /* 0x080fe40003fa6270 */
[----:B------:R-:W1:Y:S01]  /*4c40*/  LDSM.16.M88.4 R12, [R204+0x9000] ;  /* 0x00900000cc0c783b */ /* 0x000e620000000200 */
[C---:B------:R-:W-:Y:S02]  /*4c50*/  LOP3.LUT R28, R217.reuse, 0xc0, RZ, 0xfc, !PT ;  /* 0x000000c0d91c7812 */ /* 0x040fe400078efcff */
[----:B------:R-:W-:Y:S02]  /*4c60*/  FSEL R93, R18, -INF , !P4 ;  /* 0xff800000125d7808 */ /* 0x000fe40006000000 */
[----:B------:R-:W-:Y:S02]  /*4c70*/  FSEL R92, R16, -INF , !P4 ;  /* 0xff800000105c7808 */ /* 0x000fe40006000000 */
[----:B------:R-:W-:Y:S02]  /*4c80*/  ISETP.GE.AND P4, PT, R28, R197, PT ;  /* 0x000000c51c00720c */ /* 0x000fe40003f86270 */
[----:B--2---:R-:W-:Y:S01]  /*4c90*/  HMMA.16816.F32 R28, R56, R8, R88 ;  /* 0x00000008381c723c */ /* 0x004fe20000001858 */
[----:B------:R-:W-:-:S02]  /*4ca0*/  LOP3.LUT R8, R217, 0xc8, RZ, 0xfc, !PT ;  /* 0x000000c8d9087812 */ /* 0x000fc400078efcff */
[----:B------:R-:W-:Y:S02]  /*4cb0*/  FSEL R89, R22, -INF , !P1 ;  /* 0xff80000016597808 */ /* 0x000fe40004800000 */
[----:B------:R-:W-:Y:S02]  /*4cc0*/  FSEL R88, R20, -INF , !P1 ;  /* 0xff80000014587808 */ /* 0x000fe40004800000 */
[----:B------:R-:W-:Y:S02]  /*4cd0*/  ISETP.GE.AND P1, PT, R8, R197, PT ;  /* 0x000000c50800720c */ /* 0x000fe40003f26270 */
[C---:B------:R-:W-:Y:S02]  /*4ce0*/  LOP3.LUT R9, R217.reuse, 0xc1, RZ, 0xfc, !PT ;  /* 0x000000c1d9097812 */ /* 0x040fe400078efcff */
[----:B------:R-:W-:Y:S02]  /*4cf0*/  LOP3.LUT R8, R217, 0xc9, RZ, 0xfc, !PT ;  /* 0x000000c9d9087812 */ /* 0x000fe400078efcff */
[----:B------:R-:W-:-:S02]  /*4d00*/  FSEL R91, R19, -INF , !P3 ;  /* 0xff800000135b7808 */ /* 0x000fc40005800000 */
[----:B------:R-:W-:Y:S02]  /*4d10*/  FSEL R90, R17, -INF , !P3 ;  /* 0xff800000115a7808 */ /* 0x000fe40005800000 */
[----:B------:R-:W-:Y:S01]  /*4d20*/  HMMA.16816.F32 R16, R56, R10, R84 ;  /* 0x0000000a3810723c */ /* 0x000fe20000001854 */
[----:B------:R-:W-:Y:S02]  /*4d30*/  FSEL R87, R23, -INF , !P0 ;  /* 0xff80000017577808 */ /* 0x000fe40004000000 */
[----:B------:R-:W-:Y:S02]  /*4d40*/  FSEL R86, R21, -INF , !P0 ;  /* 0xff80000015567808 */ /* 0x000fe40004000000 */
[-C--:B------:R-:W-:Y:S02]  /*4d50*/  ISETP.GE.AND P3, PT, R9, R197.reuse, PT ;  /* 0x000000c50900720c */ /* 0x080fe40003f66270 */
[----:B------:R-:W-:Y:S02]  /*4d60*/  ISETP.GE.AND P0, PT, R8, R197, PT ;  /* 0x000000c50800720c */ /* 0x000fe40003f06270 */
[----:B------:R-:W-:Y:S01]  /*4d70*/  LOP3.LUT R20, R217, 0xd0, RZ, 0xfc, !PT ;  /* 0x000000d0d9147812 */ /* 0x000fe200078efcff */
[----:B------:R-:W2:Y:S01]  /*4d80*/  LDSM.16.M88.4 R8, [R204+0x9800] ;  /* 0x00980000cc08783b */ /* 0x000ea20000000200 */
[----:B------:R-:W-:Y:S01]  /*4d90*/  FSEL R85, R26, -INF , !P6 ;  /* 0xff8000001a557808 */ /* 0x000fe20007000000 */
[----:B------:R-:W-:-:S04]  /*4da0*/  DEPBAR.LE SB0, 0x0 ;  /* 0x000080000000791a */ /* 0x000fc80000000000 */
[----:B------:R-:W-:Y:S01]  /*4db0*/  FSEL R84, R24, -INF , !P6 ;  /* 0xff80000018547808 */ /* 0x000fe20007000000 */
[----:B------:R-:W-:Y:S01]  /*4dc0*/  BAR.SYNC.DEFER_BLOCKING 0x0 ;  /* 0x0000000000007b1d */ /* 0x000fe20000010000 */
[----:B------:R-:W-:Y:S02]  /*4dd0*/  ISETP.GE.AND P6, PT, R20, R197, PT ;  /* 0x000000c51400720c */ /* 0x000fe40003fc6270 */
[----:B---3--:R-:W-:Y:S01]  /*4de0*/  HMMA.16816.F32 R20, R56, R4, R80 ;  /* 0x000000043814723c */ /* 0x008fe20000001850 */
[C---:B------:R-:W-:Y:S02]  /*4df0*/  LOP3.LUT R5, R217.reuse, 0xd1, RZ, 0xfc, !PT ;  /* 0x000000d1d9057812 */ /* 0x040fe400078efcff */
[----:B------:R-:W-:Y:S02]  /*4e00*/  LOP3.LUT R4, R217, 0xd8, RZ, 0xfc, !PT ;  /* 0x000000d8d9047812 */ /* 0x000fe400078efcff */
[----:B------:R-:W-:Y:S02]  /*4e10*/  FSEL R82, R25, -INF , !P5 ;  /* 0xff80000019527808 */ /* 0x000fe40006800000 */
[----:B------:R-:W-:-:S02]  /*4e20*/  FSEL R83, R27, -INF , !P5 ;  /* 0xff8000001b537808 */ /* 0x000fc40006800000 */
[----:B------:R-:W-:Y:S02]  /*4e30*/  FSEL R81, R30, -INF , !P4 ;  /* 0xff8000001e517808 */ /* 0x000fe40006000000 */
[----:B------:R-:W-:Y:S02]  /*4e40*/  FSEL R80, R28, -INF , !P4 ;  /* 0xff8000001c507808 */ /* 0x000fe40006000000 */
[C---:B------:R-:W-:Y:S02]  /*4e50*/  LOP3.LUT R25, R217.reuse, 0xd9, RZ, 0xfc, !PT ;  /* 0x000000d9d9197812 */ /* 0x040fe400078efcff */
[----:B------:R-:W-:Y:S02]  /*4e60*/  LOP3.LUT R24, R217, 0xe0, RZ, 0xfc, !PT ;  /* 0x000000e0d9187812 */ /* 0x000fe400078efcff */
[-C--:B------:R-:W-:Y:S02]  /*4e70*/  ISETP.GE.AND P5, PT, R5, R197.reuse, PT ;  /* 0x000000c50500720c */ /* 0x080fe40003fa6270 */
[----:B------:R-:W-:-:S02]  /*4e80*/  ISETP.GE.AND P4, PT, R4, R197, PT ;  /* 0x000000c50400720c */ /* 0x000fc40003f86270 */
[----:B------:R-:W-:Y:S01]  /*4e90*/  HMMA.16816.F32 R4, R56, R6, R76 ;  /* 0x000000063804723c */ /* 0x000fe2000000184c */
[----:B------:R-:W-:Y:S02]  /*4ea0*/  FSEL R79, R31, -INF , !P3 ;  /* 0xff8000001f4f7808 */ /* 0x000fe40005800000 */
[----:B------:R-:W-:Y:S02]  /*4eb0*/  FSEL R78, R29, -INF , !P3 ;  /* 0xff8000001d4e7808 */ /* 0x000fe40005800000 */
[----:B------:R-:W-:Y:S02]  /*4ec0*/  FSEL R77, R18, -INF , !P1 ;  /* 0xff800000124d7808 */ /* 0x000fe40004800000 */
[----:B------:R-:W-:Y:S02]  /*4ed0*/  FSEL R76, R16, -INF , !P1 ;  /* 0xff800000104c7808 */ /* 0x000fe40004800000 */
[-C--:B------:R-:W-:Y:S02]  /*4ee0*/  ISETP.GE.AND P3, PT, R25, R197.reuse, PT ;  /* 0x000000c51900720c */ /* 0x080fe40003f66270 */
[----:B------:R-:W-:-:S02]  /*4ef0*/  ISETP.GE.AND P1, PT, R24, R197, PT ;  /* 0x000000c51800720c */ /* 0x000fc40003f26270 */
[----:B-1----:R-:W-:Y:S01]  /*4f00*/  HMMA.16816.F32 R24, R56, R12, R72 ;  /* 0x0000000c3818723c */ /* 0x002fe20000001848 */
[C---:B------:R-:W-:Y:S02]  /*4f10*/  LOP3.LUT R13, R217.reuse, 0xe1, RZ, 0xfc, !PT ;  /* 0x000000e1d90d7812 */ /* 0x040fe400078efcff */
[----:B------:R-:W-:Y:S02]  /*4f20*/  LOP3.LUT R12, R217, 0xe8, RZ, 0xfc, !PT ;  /* 0x000000e8d90c7812 */ /* 0x000fe400078efcff */
[----:B------:R-:W-:Y:S02]  /*4f30*/  FSEL R75, R19, -INF , !P0 ;  /* 0xff800000134b7808 */ /* 0x000fe40004000000 */
[----:B------:R-:W-:Y:S02]  /*4f40*/  FSEL R74, R17, -INF , !P0 ;  /* 0xff800000114a7808 */ /* 0x000fe40004000000 */
[----:B------:R-:W-:Y:S02]  /*4f50*/  FSEL R73, R22, -INF , !P6 ;  /* 0xff80000016497808 */ /* 0x000fe40007000000 */
[----:B------:R-:W-:-:S02]  /*4f60*/  FSEL R72, R20, -INF , !P6 ;  /* 0xff80000014487808 */ /* 0x000fc40007000000 */
[-C--:B------:R-:W-:Y:S02]  /*4f70*/  ISETP.GE.AND P0, PT, R13, R197.reuse, PT ;  /* 0x000000c50d00720c */ /* 0x080fe40003f06270 */
[----:B------:R-:W-:Y:S02]  /*4f80*/  ISETP.GE.AND P6, PT, R12, R197, PT ;  /* 0x000000c50c00720c */ /* 0x000fe40003fc6270 */
[----:B------:R-:W-:Y:S01]  /*4f90*/  HMMA.16816.F32 R12, R56, R14, R68 ;  /* 0x0000000e380c723c */ /* 0x000fe20000001844 */
        /* <DEDUP_REMOVED lines=8> */
[----:B--2---:R-:W-:Y:S02]  /*5020*/  HMMA.16816.F32 R16, R56, R8, R64 ;  /* 0x000000083810723c */ /* 0x004fe40000001840 */
[----:B------:R-:W-:-:S02]  /*5030*/  FSEL R104, R15, -INF , !P5 ;  /* 0xff8000000f687808 */ /* 0x000fc40006800000 */
[----:B------:R-:W-:-:S04]  /*5040*/  FSEL R103, R13, -INF , !P5 ;  /* 0xff8000000d677808 */ /* 0x000fc80006800000 */
[----:B------:R-:W-:Y:S01]  /*5050*/  HMMA.16816.F32 R8, R56, R10, R60 ;  /* 0x0000000a3808723c */ /* 0x000fe2000000183c */
[----:B------:R-:W-:Y:S02]  /*5060*/  ISETP.GT.AND P5, PT, R245, R233, PT ;  /* 0x000000e9f500720c */ /* 0x000fe40003fa4270 */
[C---:B------:R-:W-:Y:S02]  /*5070*/  LOP3.LUT R6, R217.reuse, 0xf1, RZ, 0xfc, !PT ;  /* 0x000000f1d9067812 */ /* 0x040fe400078efcff */
[C---:B------:R-:W-:Y:S02]  /*5080*/  LOP3.LUT R4, R217.reuse, 0xf8, RZ, 0xfc, !PT ;  /* 0x000000f8d9047812 */ /* 0x040fe400078efcff */
[----:B------:R-:W-:Y:S02]  /*5090*/  LOP3.LUT R217, R217, 0xf9, RZ, 0xfc, !PT ;  /* 0x000000f9d9d97812 */ /* 0x000fe400078efcff */
        /* <DEDUP_REMOVED lines=9> */
[----:B------:R-:W-:Y:S01]  /*5130*/  ISETP.GE.AND P0, PT, R217, R197, PT ;  /* 0x000000c5d900720c */ /* 0x000fe20003f06270 */
[----:B------:R-:W-:Y:S01]  /*5140*/  IMAD.MOV.U32 R248, RZ, RZ, R196 ;  /* 0x000000fffff87224 */ /* 0x000fe200078e00c4 */
[----:B------:R-:W-:Y:S01]  /*5150*/  FSEL R106, R14, -INF , !P6 ;  /* 0xff8000000e6a7808 */ /* 0x000fe20007000000 */
        /* <DEDUP_REMOVED lines=9> */
[----:B------:R-:W-:Y:S01]  /*51f0*/  FSEL R58, R9, -INF , !P0 ;  /* 0xff800000093a7808 */ /* 0x000fe20004000000 */
[----:B------:R-:W-:Y:S06]  /*5200*/  @!P5 BRA `(.L_x_617) ;  /* 0x000000080008d947 */ /* 0x000fec0003800000 */
        /* <DEDUP_REMOVED lines=13> */
.L_x_619:
[----:B------:R-:W2:Y:S01]  /*52e0*/  LD.E R11, desc[UR4][R2.64+0x170] ;  /* 0x00017004020b7980 */ /* 0x000ea2000c101900 */
[----:B------:R-:W-:Y:S02]  /*52f0*/  IADD3 R9, PT, PT, R165, -0x100, RZ ;  /* 0xffffff00a5097810 */ /* 0x000fe40007ffe0ff */
[----:B------:R-:W-:Y:S02]  /*5300*/  IABS R6, R165 ;  /* 0x000000a500067213 */ /* 0x000fe40000000000 */
[----:B------:R-:W-:Y:S02]  /*5310*/  IABS R4, R9 ;  /* 0x0000000900047213 */ /* 0x000fe40000000000 */
[-C--:B--2---:R-:W-:Y:S02]  /*5320*/  IABS R7, R11.reuse ;  /* 0x0000000b00077213 */ /* 0x084fe40000000000 */
[-C--:B------:R-:W-:Y:S02]  /*5330*/  IABS R5, R11.reuse ;  /* 0x0000000b00057213 */ /* 0x080fe40000000000 */
[----:B------:R-:W1:Y:S01]  /*5340*/  I2F.RP R12, R7 ;  /* 0x00000007000c7306 */ /* 0x000e620000209400 */
[----:B------:R-:W-:-:S02]  /*5350*/  LOP3.LUT R9, R9, R11, RZ, 0x3c, !PT ;  /* 0x0000000b09097212 */ /* 0x000fc400078e3cff */
[----:B------:R-:W-:Y:S02]  /*5360*/  IMAD.MOV R5, RZ, RZ, -R5 ;  /* 0x000000ffff057224 */ /* 0x000fe400078e0a05 */
[----:B------:R-:W-:-:S03]  /*5370*/  ISETP.GE.AND P0, PT, R9, RZ, PT ;  /* 0x000000ff0900720c */ /* 0x000fc60003f06270 */
[----:B-1----:R-:W1:Y:S02]  /*5380*/  MUFU.RCP R12, R12 ;  /* 0x0000000c000c7308 */ /* 0x002e640000001000 */
[----:B-1----:R-:W-:-:S06]  /*5390*/  VIADD R12, R12, 0xffffffe ;  /* 0x0ffffffe0c0c7836 */ /* 0x002fcc0000000000 */
[----:B------:R-:W1:Y:S02]  /*53a0*/  F2I.FTZ.U32.TRUNC.NTZ R13, R12 ;  /* 0x0000000c000d7305 */ /* 0x000e64000021f000 */
[----:B-1----:R-:W-:Y:S02]  /*53b0*/  IMAD.MOV R10, RZ, RZ, -R13 ;  /* 0x000000ffff0a7224 */ /* 0x002fe400078e0a0d */
[----:B------:R-:W-:Y:S02]  /*53c0*/  IMAD.MOV.U32 R12, RZ, RZ, RZ ;  /* 0x000000ffff0c7224 */ /* 0x000fe400078e00ff */
[----:B------:R-:W-:-:S04]  /*53d0*/  IMAD R10, R10, R7, RZ ;  /* 0x000000070a0a7224 */ /* 0x000fc800078e02ff */
[----:B------:R-:W-:-:S06]  /*53e0*/  IMAD.HI.U32 R10, R13, R10, R12 ;  /* 0x0000000a0d0a7227 */ /* 0x000fcc00078e000c */
[----:B------:R-:W-:-:S04]  /*53f0*/  IMAD.HI.U32 R8, R10, R4, RZ ;  /* 0x000000040a087227 */ /* 0x000fc800078e00ff */
[----:B------:R-:W-:-:S04]  /*5400*/  IMAD.HI.U32 R10, R10, R6, RZ ;  /* 0x000000060a0a7227 */ /* 0x000fc800078e00ff */
[-C--:B------:R-:W-:Y:S02]  /*5410*/  IMAD R4, R8, R5.reuse, R4 ;  /* 0x0000000508047224 */ /* 0x080fe400078e0204 */
[----:B------:R-:W-:-:S03]  /*5420*/  IMAD R5, R10, R5, R6 ;  /* 0x000000050a057224 */ /* 0x000fc600078e0206 */
[C---:B------:R-:W-:Y:S02]  /*5430*/  ISETP.GT.U32.AND P1, PT, R7.reuse, R4, PT ;  /* 0x000000040700720c */ /* 0x040fe40003f24070 */
[----:B------:R-:W-:-:S11]  /*5440*/  ISETP.GT.U32.AND P4, PT, R7, R5, PT ;  /* 0x000000050700720c */ /* 0x000fd60003f84070 */
[-C--:B------:R-:W-:Y:S01]  /*5450*/  @!P1 IADD3 R4, PT, PT, R4, -R7.reuse, RZ ;  /* 0x8000000704049210 */ /* 0x080fe20007ffe0ff */
[----:B------:R-:W-:Y:S01]  /*5460*/  @!P1 VIADD R8, R8, 0x1 ;  /* 0x0000000108089836 */ /* 0x000fe20000000000 */
[----:B------:R-:W-:Y:S01]  /*5470*/  @!P4 IADD3 R10, PT, PT, R10, 0x1, RZ ;  /* 0x000000010a0ac810 */ /* 0x000fe20007ffe0ff */
[----:B------:R-:W-:Y:S01]  /*5480*/  @!P4 IMAD.IADD R5, R5, 0x1, -R7 ;  /* 0x000000010505c824 */ /* 0x000fe200078e0a07 */
[----:B------:R-:W-:Y:S02]  /*5490*/  ISETP.GE.U32.AND P5, PT, R4, R7, PT ;  /* 0x000000070400720c */ /* 0x000fe40003fa6070 */
[----:B------:R-:W-:Y:S02]  /*54a0*/  LOP3.LUT R4, R165, R11, RZ, 0x3c, !PT ;  /* 0x0000000ba5047212 */ /* 0x000fe400078e3cff */
[----:B------:R-:W-:Y:S02]  /*54b0*/  ISETP.GE.U32.AND P6, PT, R5, R7, PT ;  /* 0x000000070500720c */ /* 0x000fe40003fc6070 */
[----:B------:R-:W-:-:S02]  /*54c0*/  ISETP.GE.AND P3, PT, R4, RZ, PT ;  /* 0x000000ff0400720c */ /* 0x000fc40003f66270 */
[----:B------:R-:W-:Y:S02]  /*54d0*/  ISETP.NE.AND P1, PT, R11, RZ, PT ;  /* 0x000000ff0b00720c */ /* 0x000fe40003f25270 */
[----:B------:R-:W-:-:S03]  /*54e0*/  LOP3.LUT R4, RZ, R11, RZ, 0x33, !PT ;  /* 0x0000000bff047212 */ /* 0x000fc600078e33ff */
[----:B------:R-:W-:-:S04]  /*54f0*/  @P5 VIADD R8, R8, 0x1 ;  /* 0x0000000108085836 */ /* 0x000fc80000000000 */
[----:B------:R-:W-:Y:S01]  /*5500*/  @P6 IADD3 R10, PT, PT, R10, 0x1, RZ ;  /* 0x000000010a0a6810 */ /* 0x000fe20007ffe0ff */
[----:B------:R-:W-:Y:S02]  /*5510*/  IMAD.MOV.U32 R7, RZ, RZ, R8 ;  /* 0x000000ffff077224 */ /* 0x000fe400078e0008 */
[----:B------:R-:W2:Y:S02]  /*5520*/  LD.E.64 R8, desc[UR4][R2.64+0x38] ;  /* 0x0000380402087980 */ /* 0x000ea4000c101b00 */
[----:B------:R-:W-:Y:S01]  /*5530*/  @!P3 IMAD.MOV R10, RZ, RZ, -R10 ;  /* 0x000000ffff0ab224 */ /* 0x000fe200078e0a0a */
[----:B------:R-:W-:-:S04]  /*5540*/  @!P0 IADD3 R7, PT, PT, -R7, RZ, RZ ;  /* 0x000000ff07078210 */ /* 0x000fc80007ffe1ff */
[C---:B------:R-:W-:Y:S02]  /*5550*/  SEL R7, R4.reuse, R7, !P1 ;  /* 0x0000000704077207 */ /* 0x040fe40004800000 */
[----:B------:R-:W-:-:S03]  /*5560*/  SEL R4, R4, R10, !P1 ;  /* 0x0000000a04047207 */ /* 0x000fc60004800000 */
[----:B------:R-:W-:-:S04]  /*5570*/  IMAD.WIDE R14, R7, 0x4, R248 ;  /* 0x00000004070e7825 */ /* 0x000fc800078e02f8 */
[C---:B------:R-:W-:Y:S01]  /*5580*/  IMAD.WIDE R12, R4.reuse, 0x4, R248 ;  /* 0x00000004040c7825 */ /* 0x040fe200078e02f8 */
[----:B------:R-:W3:Y:S04]  /*5590*/  LD.E R6, desc[UR4][R14.64] ;  /* 0x000000040e067980 */ /* 0x000ee8000c101900 */
[----:B------:R-:W3:Y:S04]  /*55a0*/  LD.E R5, desc[UR4][R12.64] ;  /* 0x000000040c057980 */ /* 0x000ee8000c101900 */
[----:B------:R-:W4:Y:S01]  /*55b0*/  LD.E.64 R12, desc[UR4][R2.64+0x20] ;  /* 0x00002004020c7980 */ /* 0x000f22000c101b00 */
[----:B------:R-:W-:-:S05]  /*55c0*/  IADD3 R4, PT, PT, R4, -R7, RZ ;  /* 0x8000000704047210 */ /* 0x000fca0007ffe0ff */
[----:B------:R-:W-:-:S05]  /*55d0*/  IMAD R11, R11, R4, -0x100 ;  /* 0xffffff000b0b7424 */ /* 0x000fca00078e0204 */
[----:B------:R-:W-:Y:S01]  /*55e0*/  SHF.R.S32.HI R7, RZ, 0x1f, R11 ;  /* 0x0000001fff077819 */ /* 0x000fe2000001140b */
[-C--:B--2---:R-:W-:Y:S02]  /*55f0*/  IMAD R4, R9, R11.reuse, RZ ;  /* 0x0000000b09047224 */ /* 0x084fe400078e02ff */
[----:B------:R-:W-:-:S04]  /*5600*/  IMAD.WIDE.U32 R10, R8, R11, RZ ;  /* 0x0000000b080a7225 */ /* 0x000fc800078e00ff */
[----:B------:R-:W-:Y:S02]  /*5610*/  IMAD R4, R8, R7, R4 ;  /* 0x0000000708047224 */ /* 0x000fe400078e0204 */
[----:B------:R-:W-:-:S03]  /*5620*/  IMAD.MOV.U32 R8, RZ, RZ, R10 ;  /* 0x000000ffff087224 */ /* 0x000fc600078e000a */
[----:B------:R-:W-:Y:S01]  /*5630*/  IADD3 R9, PT, PT, R11, R4, RZ ;  /* 0x000000040b097210 */ /* 0x000fe20007ffe0ff */
[----:B---3--:R-:W-:-:S05]  /*5640*/  IMAD.IADD R5, R6, 0x1, -R5 ;  /* 0x0000000106057824 */ /* 0x008fca00078e0a05 */
[----:B------:R-:W-:Y:S01]  /*5650*/  SHF.R.S32.HI R6, RZ, 0x1f, R5 ;  /* 0x0000001fff067819 */ /* 0x000fe20000011405 */
[----:B----4-:R-:W-:Y:S02]  /*5660*/  IMAD R4, R13, R5, RZ ;  /* 0x000000050d047224 */ /* 0x010fe400078e02ff */
[----:B------:R-:W-:-:S04]  /*5670*/  IMAD.WIDE.U32 R8, R5, R12, R8 ;  /* 0x0000000c05087225 */ /* 0x000fc800078e0008 */
[----:B------:R-:W-:Y:S01]  /*5680*/  IMAD R4, R12, R6, R4 ;  /* 0x000000060c047224 */ /* 0x000fe200078e0204 */
[----:B------:R-:W-:-:S04]  /*5690*/  LEA R235, P0, R8, R235, 0x1 ;  /* 0x000000eb08eb7211 */ /* 0x000fc800078008ff */
[----:B------:R-:W-:-:S04]  /*56a0*/  IADD3 R4, PT, PT, R9, R4, RZ ;  /* 0x0000000409047210 */ /* 0x000fc80007ffe0ff */
[----:B------:R-:W-:Y:S02]  /*56b0*/  LEA.HI.X R234, R8, R234, R4, 0x1, P0 ;  /* 0x000000ea08ea7211 */ /* 0x000fe400000f0c04 */
.L_x_620:
[----:B------:R-:W-:Y:S05]  /*56c0*/  BSYNC.RECONVERGENT B0 ;  /* 0x0000000000007941 */ /* 0x000fea0003800200 */
.L_x_618:
        /* <DEDUP_REMOVED lines=21> */
[----:B--2---:R-:W-:Y:S01]  /*5820*/  IADD3 R14, P1, PT, R6, R5, RZ ;  /* 0x00000005060e7210 */ /* 0x004fe20007f3e0ff */
[----:B------:R-:W-:-:S03]  /*5830*/  IMAD.X R7, R9, 0x1, R4, P0 ;  /* 0x0000000109077824 */ /* 0x000fc600000e0604 */
[-C--:B---3--:R-:W-:Y:S01]  /*5840*/  IADD3 R12, P0, PT, R14, R5.reuse, RZ ;  /* 0x000000050e0c7210 */ /* 0x088fe20007f1e0ff */
[----:B------:R-:W-:Y:S01]  /*5850*/  IMAD.X R15, R7, 0x1, R4, P1 ;  /* 0x00000001070f7824 */ /* 0x000fe200008e0604 */
[----:B------:R1:W-:Y:S02]  /*5860*/  LDGSTS.E.BYPASS.LTC128B.128 [R0+0x4800], desc[UR4][R6.64] ;  /* 0x0480000006007fae */ /* 0x0003e4000b981a04 */
[-C--:B----4-:R-:W-:Y:S02]  /*5870*/  IADD3 R10, P1, PT, R12, R5.reuse, RZ ;  /* 0x000000050c0a7210 */ /* 0x090fe40007f3e0ff */
[----:B------:R-:W-:Y:S01]  /*5880*/  IADD3.X R13, PT, PT, R15, R4, RZ, P0, !PT ;  /* 0x000000040f0d7210 */ /* 0x000fe200007fe4ff */
[----:B------:R2:W-:Y:S01]  /*5890*/  LDGSTS.E.BYPASS.LTC128B.128 [R0+0x5000], desc[UR4][R14.64] ;  /* 0x050000000e007fae */ /* 0x0005e2000b981a04 */
[----:B-----5:R-:W-:-:S03]  /*58a0*/  IADD3 R8, P0, PT, R10, R5, RZ ;  /* 0x000000050a087210 */ /* 0x020fc60007f1e0ff */
[--C-:B------:R-:W-:Y:S01]  /*58b0*/  IMAD.X R11, R13, 0x1, R4.reuse, P1 ;  /* 0x000000010d0b7824 */ /* 0x100fe200008e0604 */
[----:B------:R3:W-:Y:S03]  /*58c0*/  LDGSTS.E.BYPASS.LTC128B.128 [R0+0x5800], desc[UR4][R12.64] ;  /* 0x058000000c007fae */ /* 0x0007e6000b981a04 */
[----:B------:R-:W-:Y:S01]  /*58d0*/  IMAD.X R9, R11, 0x1, R4, P0 ;  /* 0x000000010b097824 */ /* 0x000fe200000e0604 */
[----:B------:R4:W-:Y:S04]  /*58e0*/  LDGSTS.E.BYPASS.LTC128B.128 [R0+0x6000], desc[UR4][R10.64] ;  /* 0x060000000a007fae */ /* 0x0009e8000b981a04 */
[----:B------:R5:W-:Y:S01]  /*58f0*/  LDGSTS.E.BYPASS.LTC128B.128 [R0+0x6800], desc[UR4][R8.64] ;  /* 0x0680000008007fae */ /* 0x000be2000b981a04 */
[----:B-1----:R-:W-:-:S04]  /*5900*/  IADD3 R6, P1, PT, R8, R5, RZ ;  /* 0x0000000508067210 */ /* 0x002fc80007f3e0ff */
[----:B--2---:R-:W-:Y:S01]  /*5910*/  IADD3 R14, P0, PT, R6, R5, RZ ;  /* 0x00000005060e7210 */ /* 0x004fe20007f1e0ff */
[----:B------:R-:W-:-:S04]  /*5920*/  IMAD.X R7, R9, 0x1, R4, P1 ;  /* 0x0000000109077824 */ /* 0x000fc800008e0604 */
[----:B------:R-:W-:Y:S01]  /*5930*/  IMAD.X R15, R7, 0x1, R4, P0 ;  /* 0x00000001070f7824 */ /* 0x000fe200000e0604 */
[-C--:B---3--:R-:W-:Y:S01]  /*5940*/  IADD3 R12, P1, PT, R14, R5.reuse, RZ ;  /* 0x000000050e0c7210 */ /* 0x088fe20007f3e0ff */
[----:B------:R1:W-:Y:S03]  /*5950*/  LDGSTS.E.BYPASS.LTC128B.128 [R0+0x7000], desc[UR4][R6.64] ;  /* 0x0700000006007fae */ /* 0x0003e6000b981a04 */
[-C--:B----4-:R-:W-:Y:S01]  /*5960*/  IADD3 R10, P0, PT, R12, R5.reuse, RZ ;  /* 0x000000050c0a7210 */ /* 0x090fe20007f1e0ff */
[----:B------:R2:W-:Y:S01]  /*5970*/  LDGSTS.E.BYPASS.LTC128B.128 [R0+0x7800], desc[UR4][R14.64] ;  /* 0x078000000e007fae */ /* 0x0005e2000b981a04 */
[----:B------:R-:W-:Y:S02]  /*5980*/  IADD3.X R13, PT, PT, R15, R4, RZ, P1, !PT ;  /* 0x000000040f0d7210 */ /* 0x000fe40000ffe4ff */
[----:B-----5:R-:W-:-:S03]  /*5990*/  IADD3 R8, P1, PT, R10, R5, RZ ;  /* 0x000000050a087210 */ /* 0x020fc60007f3e0ff */
[--C-:B------:R-:W-:Y:S01]  /*59a0*/  IMAD.X R11, R13, 0x1, R4.reuse, P0 ;  /* 0x000000010d0b7824 */ /* 0x100fe200000e0604 */
[----:B------:R2:W-:Y:S03]  /*59b0*/  LDGSTS.E.BYPASS.LTC128B.128 [R0+0x8000], desc[UR4][R12.64] ;  /* 0x080000000c007fae */ /* 0x0005e6000b981a04 */
[----:B------:R-:W-:Y:S01]  /*59c0*/  IMAD.X R9, R11, 0x1, R4, P1 ;  /* 0x000000010b097824 */ /* 0x000fe200008e0604 */
[----:B------:R2:W-:Y:S04]  /*59d0*/  LDGSTS.E.BYPASS.LTC128B.128 [R0+0x8800], desc[UR4][R10.64] ;  /* 0x088000000a007fae */ /* 0x0005e8000b981a04 */
[----:B------:R2:W-:Y:S01]  /*59e0*/  LDGSTS.E.BYPASS.LTC128B.128 [R0+0x9000], desc[UR4][R8.64] ;  /* 0x0900000008007fae */ /* 0x0005e2000b981a04 */
[----:B-1----:R-:W-:-:S05]  /*59f0*/  IADD3 R6, P0, PT, R8, R5, RZ ;  /* 0x0000000508067210 */ /* 0x002fca0007f1e0ff */
[----:B------:R-:W-:-:S05]  /*5a00*/  IMAD.X R7, R9, 0x1, R4, P0 ;  /* 0x0000000109077824 */ /* 0x000fca00000e0604 */
[----:B------:R2:W-:Y:S04]  /*5a10*/  LDGSTS.E.BYPASS.LTC128B.128 [R0+0x9800], desc[UR4][R6.64] ;  /* 0x0980000006007fae */ /* 0x0005e8000b981a04 */
[----:B------:R-:W0:Y:S02]  /*5a20*/  LDGDEPBAR ;  /* 0x00000000000079af */ /* 0x000e240000000000 */
.L_x_617:
[----:B------:R-:W-:Y:S05]  /*5a30*/  BSYNC.RECONVERGENT B1 ;  /* 0x0000000000017941 */ /* 0x000fea0003800200 */
.L_x_616:
[----:B------:R-:W3:Y:S01]  /*5a40*/  LD.E R115, desc[UR4][R2.64+0xdc] ;  /* 0x0000dc0402737980 */ /* 0x000ee2000c101900 */
[----:B--2---:R-:W-:Y:S02]  /*5a50*/  FMNMX3.FTZ R0, R164, R216, R218, !PT ;  /* 0x000000d8a4007276 */ /* 0x004fe400078100da */
        /* <DEDUP_REMOVED lines=62> */
[----:B------:R-:W-:Y:S02]  /*5e40*/  FMNMX.FTZ R6, R58, R6, !PT ;  /* 0x000000063a067209 */ /* 0x000fe40007810000 */
[----:B------:R-:W-:Y:S01]  /*5e50*/  IADD3 R118, PT, PT, R193, R192, RZ ;  /* 0x000000c0c1767210 */ /* 0x000fe20007ffe0ff */
[----:B------:R-:W1:Y:S01]  /*5e60*/  SHFL.BFLY PT, R4, R0, 0x2, 0x1f ;  /* 0x0c401f0000047f89 */ /* 0x000e6200000e0000 */
[----:B------:R-:W-:-:S02]  /*5e70*/  IADD3 R177, PT, PT, R177, -0x2, RZ ;  /* 0xfffffffeb1b17810 */ /* 0x000fc40007ffe0ff */
[----:B------:R-:W-:Y:S01]  /*5e80*/  LEA R118, R118, R227, 0x1 ;  /* 0x000000e376767211 */ /* 0x000fe200078e08ff */
[----:B------:R-:W2:Y:S03]  /*5e90*/  SHFL.BFLY PT, R5, R6, 0x2, 0x1f ;  /* 0x0c401f0006057f89 */ /* 0x000ea600000e0000 */
[-C--:B------:R-:W-:Y:S01]  /*5ea0*/  IADD3 R117, PT, PT, R194, R118.reuse, RZ ;  /* 0x00000076c2757210 */ /* 0x080fe20007ffe0ff */
[----:B------:R-:W-:Y:S01]  /*5eb0*/  LDSM.16.MT88.4 R16, [R118+0xa000] ;  /* 0x00a000007610783b */ /* 0x000fe20000004200 */
[----:B------:R-:W-:-:S03]  /*5ec0*/  IADD3 R116, PT, PT, R198, R118, RZ ;  /* 0x00000076c6747210 */ /* 0x000fc60007ffe0ff */
[----:B------:R-:W-:Y:S01]  /*5ed0*/  LDSM.16.MT88.4 R8, [R117+0xa000] ;  /* 0x00a000007508783b */ /* 0x000fe20000004200 */
[----:B------:R-:W-:-:S03]  /*5ee0*/  IADD3 R107, PT, PT, R194, R116, RZ ;  /* 0x00000074c26b7210 */ /* 0x000fc60007ffe0ff */
[----:B------:R-:W-:Y:S04]  /*5ef0*/  LDSM.16.MT88.4 R40, [R116+0xa000] ;  /* 0x00a000007428783b */ /* 0x000fe80000004200 */
[----:B------:R-:W-:Y:S01]  /*5f00*/  LDSM.16.MT88.4 R24, [R117+0xa800] ;  /* 0x00a800007518783b */ /* 0x000fe20000004200 */
[----:B-1----:R-:W-:-:S03]  /*5f10*/  FMNMX.FTZ R4, R0, R4, !PT ;  /* 0x0000000400047209 */ /* 0x002fc60007810000 */
[----:B------:R-:W-:Y:S01]  /*5f20*/  LDSM.16.MT88.4 R28, [R118+0xa800] ;  /* 0x00a80000761c783b */ /* 0x000fe20000004200 */
[----:B--2---:R-:W-:-:S03]  /*5f30*/  FMNMX.FTZ R5, R6, R5, !PT ;  /* 0x0000000506057209 */ /* 0x004fc60007810000 */
[----:B------:R-:W1:Y:S04]  /*5f40*/  SHFL.BFLY PT, R0, R4, 0x1, 0x1f ;  /* 0x0c201f0004007f89 */ /* 0x000e6800000e0000 */
[----:B------:R-:W-:Y:S01]  /*5f50*/  LDSM.16.MT88.4 R48, [R107+0xa800] ;  /* 0x00a800006b30783b */ /* 0x000fe20000004200 */
[----:B-1----:R-:W-:-:S03]  /*5f60*/  FMNMX.FTZ R0, R4, R0, !PT ;  /* 0x0000000004007209 */ /* 0x002fc60007810000 */
[----:B------:R-:W1:Y:S01]  /*5f70*/  SHFL.BFLY PT, R4, R5, 0x1, 0x1f ;  /* 0x0c201f0005047f89 */ /* 0x000e6200000e0000 */
[----:B------:R-:W-:Y:S01]  /*5f80*/  FSETP.NEU.FTZ.AND P0, PT, R0, -INF , PT ;  /* 0xff8000000000780b */ /* 0x000fe20003f1d000 */
[----:B---3--:R-:W-:-:S05]  /*5f90*/  FMUL.FTZ R114, R115, R0 ;  /* 0x0000000073727220 */ /* 0x008fca0000410000 */
[----:B------:R-:W-:-:S05]  /*5fa0*/  FSEL R114, R114, RZ, P0 ;  /* 0x000000ff72727208 */ /* 0x000fca0000000000 */
[-CC-:B------:R-:W-:Y:S01]  /*5fb0*/  FFMA.FTZ R112, R164, R115.reuse, -R114.reuse ;  /* 0x00000073a4707223 */ /* 0x180fe20000010872 */
[----:B-1----:R-:W-:Y:S01]  /*5fc0*/  FMNMX.FTZ R164, R5, R4, !PT ;  /* 0x0000000405a47209 */ /* 0x002fe20007810000 */
[-CC-:B------:R-:W-:Y:S01]  /*5fd0*/  FFMA.FTZ R111, R216, R115.reuse, -R114.reuse ;  /* 0x00000073d86f7223 */ /* 0x180fe20000010872 */
[-CC-:B------:R-:W-:Y:S01]  /*5fe0*/  FFMA.FTZ R110, R218, R115.reuse, -R114.reuse ;  /* 0x00000073da6e7223 */ /* 0x180fe20000010872 */
[-CC-:B------:R-:W-:Y:S01]  /*5ff0*/  FFMA.FTZ R109, R47, R115.reuse, -R114.reuse ;  /* 0x000000732f6d7223 */ /* 0x180fe20000010872 */
[----:B------:R-:W-:Y:S01]  /*6000*/  FSETP.NEU.FTZ.AND P0, PT, R164, -INF , PT ;  /* 0xff800000a400780b */ /* 0x000fe20003f1d000 */
[----:B------:R-:W-:Y:S01]  /*6010*/  FMUL.FTZ R113, R115, R164 ;  /* 0x000000a473717220 */ /* 0x000fe20000410000 */
[-CC-:B------:R-:W-:Y:S01]  /*6020*/  FFMA.FTZ R119, R46, R115.reuse, -R114.reuse ;  /* 0x000000732e777223 */ /* 0x180fe20000010872 */
[----:B------:R-:W-:Y:S01]  /*6030*/  MUFU.EX2 R112, R112 ;  /* 0x0000007000707308 */ /* 0x000fe20000000800 */
[-CC-:B------:R-:W-:Y:S01]  /*6040*/  FFMA.FTZ R108, R219, R115.reuse, -R114.reuse ;  /* 0x00000073db6c7223 */ /* 0x180fe20000010872 */
[-CC-:B------:R-:W-:Y:S01]  /*6050*/  FFMA.FTZ R127, R38, R115.reuse, -R114.reuse ;  /* 0x00000073267f7223 */ /* 0x180fe20000010872 */
[----:B------:R-:W-:Y:S01]  /*6060*/  FSEL R113, R113, RZ, P0 ;  /* 0x000000ff71717208 */ /* 0x000fe20000000000 */
[-CC-:B------:R-:W-:Y:S01]  /*6070*/  FFMA.FTZ R126, R39, R115.reuse, -R114.reuse ;  /* 0x00000073277e7223 */ /* 0x180fe20000010872 */
[-CC-:B------:R-:W-:Y:S01]  /*6080*/  FFMA.FTZ R125, R52, R115.reuse, -R114.reuse ;  /* 0x00000073347d7223 */ /* 0x180fe20000010872 */
[-CC-:B------:R-:W-:Y:S01]  /*6090*/  FFMA.FTZ R124, R211, R115.reuse, -R114.reuse ;  /* 0x00000073d37c7223 */ /* 0x180fe20000010872 */
[----:B------:R-:W-:Y:S01]  /*60a0*/  LDSM.16.MT88.4 R52, [R116+0xa800] ;  /* 0x00a800007434783b */ /* 0x000fe20000004200 */
[-CC-:B------:R-:W-:Y:S01]  /*60b0*/  FFMA.FTZ R123, R214, R115.reuse, -R113.reuse ;  /* 0x00000073d67b7223 */ /* 0x180fe20000010871 */
[-CC-:B------:R-:W-:Y:S01]  /*60c0*/  FFMA.FTZ R122, R215, R115.reuse, -R113.reuse ;  /* 0x00000073d77a7223 */ /* 0x180fe20000010871 */
[-CC-:B------:R-:W-:Y:S01]  /*60d0*/  FFMA.FTZ R121, R44, R115.reuse, -R113.reuse ;  /* 0x000000732c797223 */ /* 0x180fe20000010871 */
[-CC-:B------:R-:W-:Y:S01]  /*60e0*/  FFMA.FTZ R120, R45, R115.reuse, -R113.reuse ;  /* 0x000000732d787223 */ /* 0x180fe20000010871 */
[----:B------:R-:W1:Y:S01]  /*60f0*/  MUFU.EX2 R111, R111 ;  /* 0x0000006f006f7308 */ /* 0x000e620000000800 */
[----:B------:R-:W2:Y:S01]  /*6100*/  LDSM.16.MT88.4 R44, [R107+0xa000] ;  /* 0x00a000006b2c783b */ /* 0x000ea20000004200 */
[-CC-:B------:R-:W-:Y:S01]  /*6110*/  FFMA.FTZ R131, R212, R115.reuse, -R113.reuse ;  /* 0x00000073d4837223 */ /* 0x180fe20000010871 */
[-CC-:B------:R-:W-:Y:S01]  /*6120*/  FFMA.FTZ R130, R213, R115.reuse, -R113.reuse ;  /* 0x00000073d5827223 */ /* 0x180fe20000010871 */
[-CC-:B------:R-:W-:Y:S01]  /*6130*/  FFMA.FTZ R129, R36, R115.reuse, -R113.reuse ;  /* 0x0000007324817223 */ /* 0x180fe20000010871 */
[-CC-:B------:R-:W-:Y:S01]  /*6140*/  FFMA.FTZ R128, R37, R115.reuse, -R113.reuse ;  /* 0x0000007325807223 */ /* 0x180fe20000010871 */
[-CC-:B------:R-:W-:Y:S01]  /*6150*/  FFMA.FTZ R132, R210, R115.reuse, -R114.reuse ;  /* 0x00000073d2847223 */ /* 0x180fe20000010872 */
[-CC-:B------:R-:W-:Y:S01]  /*6160*/  FFMA.FTZ R133, R207, R115.reuse, -R113.reuse ;  /* 0x00000073cf857223 */ /* 0x180fe20000010871 */
[----:B------:R-:W-:Y:S01]  /*6170*/  MUFU.EX2 R110, R110 ;  /* 0x0000006e006e7308 */ /* 0x000fe20000000800 */
[-CC-:B------:R-:W-:Y:S01]  /*6180*/  FFMA.FTZ R136, R209, R115.reuse, -R113.reuse ;  /* 0x00000073d1887223 */ /* 0x180fe20000010871 */
[-CC-:B------:R-:W-:Y:S01]  /*6190*/  FFMA.FTZ R137, R206, R115.reuse, -R113.reuse ;  /* 0x00000073ce897223 */ /* 0x180fe20000010871 */
[-CC-:B------:R-:W-:Y:S01]  /*61a0*/  FFMA.FTZ R138, R208, R115.reuse, -R113.reuse ;  /* 0x00000073d08a7223 */ /* 0x180fe20000010871 */
[-CC-:B------:R-:W-:Y:S01]  /*61b0*/  FFMA.FTZ R139, R205, R115.reuse, -R114.reuse ;  /* 0x00000073cd8b7223 */ /* 0x180fe20000010872 */
[-CC-:B------:R-:W-:Y:S01]  /*61c0*/  FFMA.FTZ R141, R141, R115.reuse, -R114.reuse ;  /* 0x000000738d8d7223 */ /* 0x180fe20000010872 */
[-CC-:B------:R-:W-:Y:S01]  /*61d0*/  FFMA.FTZ R140, R140, R115.reuse, -R114.reuse ;  /* 0x000000738c8c7223 */ /* 0x180fe20000010872 */
[-CC-:B------:R-:W-:Y:S01]  /*61e0*/  FFMA.FTZ R142, R142, R115.reuse, -R114.reuse ;  /* 0x000000738e8e7223 */ /* 0x180fe20000010872 */
[----:B------:R-:W3:Y:S01]  /*61f0*/  MUFU.EX2 R109, R109 ;  /* 0x0000006d006d7308 */ /* 0x000ee20000000800 */
[----:B-1----:R-:W-:Y:S01]  /*6200*/  F2FP.F16.F32.PACK_AB R33, R111, R112 ;  /* 0x000000706f21723e */ /* 0x002fe200000000ff */
        /* <DEDUP_REMOVED lines=14> */
[----:B------:R-:W1:Y:S01]  /*62f0*/  MUFU.EX2 R122, R122 ;  /* 0x0000007a007a7308 */ /* 0x000e620000000800 */
[----:B---3--:R-:W-:Y:S01]  /*6300*/  F2FP.F16.F32.PACK_AB R35, R109, R110 ;  /* 0x0000006e6d23723e */ /* 0x008fe200000000ff */
        /* <DEDUP_REMOVED lines=13> */
[--C-:B------:R-:W-:Y:S01]  /*63e0*/  FFMA.FTZ R194, R201, R115, -R113.reuse ;  /* 0x00000073c9c27223 */ /* 0x100fe20000010871 */
        /* <DEDUP_REMOVED lines=8> */
[----:B------:R-:W1:Y:S01]  /*6470*/  MUFU.EX2 R108, R108 ;  /* 0x0000006c006c7308 */ /* 0x000e620000000800 */
[-CC-:B------:R-:W-:Y:S01]  /*6480*/  FFMA.FTZ R186, R186, R115.reuse, -R113.reuse ;  /* 0x00000073baba7223 */ /* 0x180fe20000010871 */
[-CC-:B------:R-:W-:Y:S01]  /*6490*/  FFMA.FTZ R187, R187, R115.reuse, -R113.reuse ;  /* 0x00000073bbbb7223 */ /* 0x180fe20000010871 */
[-CC-:B------:R-:W-:Y:S01]  /*64a0*/  FFMA.FTZ R184, R184, R115.reuse, -R113.reuse ;  /* 0x00000073b8b87223 */ /* 0x180fe20000010871 */
[-CC-:B------:R-:W-:Y:S01]  /*64b0*/  FFMA.FTZ R185, R185, R115.reuse, -R113.reuse ;  /* 0x00000073b9b97223 */ /* 0x180fe20000010871 */
[-CC-:B------:R-:W-:Y:S01]  /*64c0*/  FFMA.FTZ R183, R183, R115.reuse, -R114.reuse ;  /* 0x00000073b7b77223 */ /* 0x180fe20000010872 */
[-CC-:B------:R-:W-:Y:S01]  /*64d0*/  FFMA.FTZ R180, R180, R115.reuse, -R114.reuse ;  /* 0x00000073b4b47223 */ /* 0x180fe20000010872 */
[--C-:B------:R-:W-:Y:S01]  /*64e0*/  FFMA.FTZ R175, R175, R115, -R114.reuse ;  /* 0x00000073afaf7223 */ /* 0x100fe20000010872 */
[----:B------:R-:W-:Y:S01]  /*64f0*/  MUFU.EX2 R119, R119 ;  /* 0x0000007700777308 */ /* 0x000fe20000000800 */
        /* <DEDUP_REMOVED lines=8> */
[C---:B------:R-:W-:Y:S01]  /*6580*/  HMMA.16816.F32 R12, R32.reuse, R8, RZ ;  /* 0x00000008200c723c */ /* 0x040fe200000018ff */
        /* <DEDUP_REMOVED lines=14> */
[----:B------:R-:W3:Y:S01]  /*6670*/  MUFU.EX2 R130, R130 ;  /* 0x0000008200827308 */ /* 0x000ee20000000800 */
[C---:B------:R-:W-:Y:S01]  /*6680*/  HMMA.16816.F32 R20, R32.reuse, R16, RZ ;  /* 0x000000102014723c */ /* 0x040fe200000018ff */
[-CC-:B------:R-:W-:Y:S01]  /*6690*/  FFMA.FTZ R94, R94, R115.reuse, -R113.reuse ;  /* 0x000000735e5e7223 */ /* 0x180fe20000010871 */
[-CC-:B------:R-:W-:Y:S01]  /*66a0*/  FFMA.FTZ R92, R92, R115.reuse, -R113.reuse ;  /* 0x000000735c5c7223 */ /* 0x180fe20000010871 */
[-C--:B------:R-:W-:Y:S01]  /*66b0*/  FFMA.FTZ R90, R90, R115.reuse, -R113 ;  /* 0x000000735a5a7223 */ /* 0x080fe20000010871 */
[-C--:B------:R-:W-:Y:S01]  /*66c0*/  FFMA.FTZ R91, R91, R115.reuse, -R114 ;  /* 0x000000735b5b7223 */ /* 0x080fe20000010872 */
[----:B------:R-:W-:Y:S01]  /*66d0*/  FADD.FTZ R111, R112, R111 ;  /* 0x0000006f706f7221 */ /* 0x000fe20000010000 */
[----:B------:R-:W-:Y:S01]  /*66e0*/  FADD.FTZ R122, R123, R122 ;  /* 0x0000007a7b7a7221 */ /* 0x000fe20000010000 */
[----:B------:R-:W-:Y:S01]  /*66f0*/  MUFU.EX2 R129, R129 ;  /* 0x0000008100817308 */ /* 0x000fe20000000800 */
[C---:B------:R-:W-:Y:S01]  /*6700*/  HMMA.16816.F32 R16, R32.reuse, R18, RZ ;  /* 0x000000122010723c */ /* 0x040fe200000018ff */
[----:B------:R-:W-:Y:S01]  /*6710*/  FADD.FTZ R111, R110, R111 ;  /* 0x0000006f6e6f7221 */ /* 0x000fe20000010000 */
[----:B------:R-:W-:Y:S01]  /*6720*/  FADD.FTZ R121, R121, R122 ;  /* 0x0000007a79797221 */ /* 0x000fe20000010000 */
[-CC-:B------:R-:W-:Y:S01]  /*6730*/  FFMA.FTZ R89, R89, R115.reuse, -R114.reuse ;  /* 0x0000007359597223 */ /* 0x180fe20000010872 */
[-CC-:B------:R-:W-:Y:S01]  /*6740*/  FFMA.FTZ R87, R87, R115.reuse, -R114.reuse ;  /* 0x0000007357577223 */ /* 0x180fe20000010872 */
[----:B------:R-:W-:Y:S01]  /*6750*/  FADD.FTZ R109, R109, R111 ;  /* 0x0000006f6d6d7221 */ /* 0x000fe20000010000 */
[----:B------:R-:W-:Y:S01]  /*6760*/  FADD.FTZ R121, R120, R121 ;  /* 0x0000007978797221 */ /* 0x000fe20000010000 */
[----:B------:R-:W4:Y:S01]  /*6770*/  MUFU.EX2 R128, R128 ;  /* 0x0000008000807308 */ /* 0x000f220000000800 */
[C---:B------:R-:W-:Y:S01]  /*6780*/  HMMA.16816.F32 R4, R32.reuse, R40, RZ ;  /* 0x000000282004723c */ /* 0x040fe200000018ff */
[----:B-1----:R-:W-:Y:S01]  /*6790*/  FADD.FTZ R109, R108, R109 ;  /* 0x0000006d6c6d7221 */ /* 0x002fe20000010000 */
[-CC-:B------:R-:W-:Y:S01]  /*67a0*/  FFMA.FTZ R85, R85, R115.reuse, -R114.reuse ;  /* 0x0000007355557223 */ /* 0x180fe20000010872 */
[-CC-:B------:R-:W-:Y:S01]  /*67b0*/  FFMA.FTZ R88, R88, R115.reuse, -R113.reuse ;  /* 0x0000007358587223 */ /* 0x180fe20000010871 */
[-CC-:B------:R-:W-:Y:S01]  /*67c0*/  FFMA.FTZ R86, R86, R115.reuse, -R113.reuse ;  /* 0x0000007356567223 */ /* 0x180fe20000010871 */
[-CC-:B------:R-:W-:Y:S01]  /*67d0*/  FFMA.FTZ R84, R84, R115.reuse, -R113.reuse ;  /* 0x0000007354547223 */ /* 0x180fe20000010871 */
[-CC-:B------:R-:W-:Y:S01]  /*67e0*/  FFMA.FTZ R82, R82, R115.reuse, -R113.reuse ;  /* 0x0000007352527223 */ /* 0x180fe20000010871 */
[----:B------:R-:W1:Y:S01]  /*67f0*/  MUFU.EX2 R126, R126 ;  /* 0x0000007e007e7308 */ /* 0x000e620000000800 */
[C---:B------:R-:W-:Y:S01]  /*6800*/  HMMA.16816.F32 R40, R32.reuse, R42, RZ ;  /* 0x0000002a2028723c */ /* 0x040fe200000018ff */
[-CC-:B------:R-:W-:Y:S01]  /*6810*/  FFMA.FTZ R83, R83, R115.reuse, -R114.reuse ;  /* 0x0000007353537223 */ /* 0x180fe20000010872 */
[-CC-:B------:R-:W-:Y:S01]  /*6820*/  FFMA.FTZ R81, R81, R115.reuse, -R114.reuse ;  /* 0x0000007351517223 */ /* 0x180fe20000010872 */
[-CC-:B------:R-:W-:Y:S01]  /*6830*/  FFMA.FTZ R79, R79, R115.reuse, -R114.reuse ;  /* 0x000000734f4f7223 */ /* 0x180fe20000010872 */
[-CC-:B------:R-:W-:Y:S01]  /*6840*/  FFMA.FTZ R77, R77, R115.reuse, -R114.reuse ;  /* 0x000000734d4d7223 */ /* 0x180fe20000010872 */
[-CC-:B------:R-:W-:Y:S01]  /*6850*/  FFMA.FTZ R80, R80, R115.reuse, -R113.reuse ;  /* 0x0000007350507223 */ /* 0x180fe20000010871 */
[----:B------:R-:W-:Y:S01]  /*6860*/  FFMA.FTZ R78, R78, R115, -R113 ;  /* 0x000000734e4e7223 */ /* 0x000fe20000010871 */
[----:B------:R-:W5:Y:S01]  /*6870*/  MUFU.EX2 R125, R125 ;  /* 0x0000007d007d7308 */ /* 0x000f620000000800 */
[C---:B--2---:R-:W-:Y:S01]  /*6880*/  HMMA.16816.F32 R36, R32.reuse, R44, RZ ;  /* 0x0000002c2024723c */ /* 0x044fe200000018ff */
[----:B---3--:R-:W-:Y:S01]  /*6890*/  F2FP.F16.F32.PACK_AB R44, R130, R131 ;  /* 0x00000083822c723e */ /* 0x008fe200000000ff */
[----:B------:R-:W-:Y:S01]  /*68a0*/  FADD.FTZ R131, R131, R121 ;  /* 0x0000007983837221 */ /* 0x000fe20000010000 */
[C---:B------:R-:W-:Y:S01]  /*68b0*/  F2FP.F16.F32.PACK_AB R45, R119.reuse, R108 ;  /* 0x0000006c772d723e */ /* 0x040fe200000000ff */
[----:B------:R-:W-:Y:S01]  /*68c0*/  FADD.FTZ R119, R119, R109 ;  /* 0x0000006d77777221 */ /* 0x000fe20000010000 */
[----:B------:R-:W-:Y:S01]  /*68d0*/  FFMA.FTZ R76, R76, R115, -R113 ;  /* 0x000000734c4c7223 */ /* 0x000fe20000010871 */
[----:B------:R-:W-:Y:S01]  /*68e0*/  FADD.FTZ R131, R130, R131 ;  /* 0x0000008382837221 */ /* 0x000fe20000010000 */
[----:B------:R-:W2:Y:S01]  /*68f0*/  MUFU.EX2 R124, R124 ;  /* 0x0000007c007c7308 */ /* 0x000ea20000000800 */
[----:B------:R-:W-:Y:S01]  /*6900*/  HMMA.16816.F32 R32, R32, R46, RZ ;  /* 0x0000002e2020723c */ /* 0x000fe200000018ff */
[----:B----4-:R-:W-:Y:S01]  /*6910*/  F2FP.F16.F32.PACK_AB R46, R128, R129 ;  /* 0x00000081802e723e */ /* 0x010fe200000000ff */
[----:B------:R-:W-:Y:S01]  /*6920*/  FADD.FTZ R119, R127, R119 ;  /* 0x000000777f777221 */ /* 0x000fe20000010000 */
[----:B-1----:R-:W-:Y:S01]  /*6930*/  F2FP.F16.F32.PACK_AB R47, R126, R127 ;  /* 0x0000007f7e2f723e */ /* 0x002fe200000000ff */
[----:B------:R-:W-:Y:S01]  /*6940*/  FADD.FTZ R129, R129, R131 ;  /* 0x0000008381817221 */ /* 0x000fe20000010000 */
[-C--:B------:R-:W-:Y:S01]  /*6950*/  FFMA.FTZ R74, R74, R115.reuse, -R113 ;  /* 0x000000734a4a7223 */ /* 0x080fe20000010871 */
[----:B------:R-:W-:Y:S01]  /*6960*/  FADD.FTZ R126, R126, R119 ;  /* 0x000000777e7e7221 */ /* 0x000fe20000010000 */
[----:B------:R-:W-:Y:S01]  /*6970*/  MUFU.EX2 R132, R132 ;  /* 0x0000008400847308 */ /* 0x000fe20000000800 */
[----:B------:R-:W-:Y:S01]  /*6980*/  FADD.FTZ R129, R128, R129 ;  /* 0x0000008180817221 */ /* 0x000fe20000010000 */
[-C--:B------:R-:W-:Y:S01]  /*6990*/  FFMA.FTZ R75, R75, R115.reuse, -R114 ;  /* 0x000000734b4b7223 */ /* 0x080fe20000010872 */
[C---:B------:R-:W-:Y:S01]  /*69a0*/  HMMA.16816.F32 R12, R44.reuse, R24, R12 ;  /* 0x000000182c0c723c */ /* 0x040fe2000000180c */
[----:B-----5:R-:W-:Y:S01]  /*69b0*/  FADD.FTZ R126, R125, R126 ;  /* 0x0000007e7d7e7221 */ /* 0x020fe20000010000 */
[-CC-:B------:R-:W-:Y:S01]  /*69c0*/  FFMA.FTZ R68, R68, R115.reuse, -R113.reuse ;  /* 0x0000007344447223 */ /* 0x180fe20000010871 */
[-CC-:B------:R-:W-:Y:S01]  /*69d0*/  FFMA.FTZ R66, R66, R115.reuse, -R113.reuse ;  /* 0x0000007342427223 */ /* 0x180fe20000010871 */
[-C--:B------:R-:W-:Y:S01]  /*69e0*/  FFMA.FTZ R67, R67, R115.reuse, -R114 ;  /* 0x0000007343437223 */ /* 0x080fe20000010872 */
[----:B------:R-:W-:Y:S01]  /*69f0*/  MUFU.EX2 R133, R133 ;  /* 0x0000008500857308 */ /* 0x000fe20000000800 */
[----:B--2---:R-:W-:Y:S01]  /*6a00*/  FADD.FTZ R126, R124, R126 ;  /* 0x0000007e7c7e7221 */ /* 0x004fe20000010000 */
[-CC-:B------:R-:W-:Y:S01]  /*6a10*/  FFMA.FTZ R65, R65, R115.reuse, -R114.reuse ;  /* 0x0000007341417223 */ /* 0x180fe20000010872 */
[C---:B------:R-:W-:Y:S01]  /*6a20*/  HMMA.16816.F32 R8, R44.reuse, R26, R8 ;  /* 0x0000001a2c08723c */ /* 0x040fe20000001808 */
[----:B------:R-:W1:Y:S01]  /*6a30*/  LDSM.16.MT88.4 R24, [R117+0xb000] ;  /* 0x00b000007518783b */ /* 0x000e620000004200 */
[-CC-:B------:R-:W-:Y:S01]  /*6a40*/  FFMA.FTZ R57, R57, R115.reuse, -R114.reuse ;  /* 0x0000007339397223 */ /* 0x180fe20000010872 */
[-CC-:B------:R-:W-:Y:S01]  /*6a50*/  FFMA.FTZ R64, R64, R115.reuse, -R113.reuse ;  /* 0x0000007340407223 */ /* 0x180fe20000010871 */
[-CC-:B------:R-:W-:Y:S01]  /*6a60*/  FFMA.FTZ R56, R56, R115.reuse, -R113.reuse ;  /* 0x0000007338387223 */ /* 0x180fe20000010871 */
[----:B------:R-:W2:Y:S01]  /*6a70*/  MUFU.EX2 R136, R136 ;  /* 0x0000008800887308 */ /* 0x000ea20000000800 */
[-CC-:B------:R-:W-:Y:S01]  /*6a80*/  FFMA.FTZ R102, R102, R115.reuse, -R114.reuse ;  /* 0x0000007366667223 */ /* 0x180fe20000010872 */
[-CC-:B------:R-:W-:Y:S01]  /*6a90*/  FFMA.FTZ R63, R63, R115.reuse, -R114.reuse ;  /* 0x000000733f3f7223 */ /* 0x180fe20000010872 */
[C---:B------:R-:W-:Y:S01]  /*6aa0*/  HMMA.16816.F32 R20, R44.reuse, R28, R20 ;  /* 0x0000001c2c14723c */ /* 0x040fe20000001814 */
[-CC-:B------:R-:W-:Y:S01]  /*6ab0*/  FFMA.FTZ R61, R61, R115.reuse, -R114.reuse ;  /* 0x000000733d3d7223 */ /* 0x180fe20000010872 */
[-C--:B------:R-:W-:Y:S01]  /*6ac0*/  FFMA.FTZ R251, R58, R115.reuse, -R113 ;  /* 0x000000733afb7223 */ /* 0x080fe20000010871 */
[----:B------:R-:W-:Y:S01]  /*6ad0*/  FFMA.FTZ R250, R59, R115, -R114 ;  /* 0x000000733bfa7223 */ /* 0x000fe20000010872 */
[----:B------:R-:W-:Y:S01]  /*6ae0*/  ISETP.GE.AND P0, PT, R177, R233, PT ;  /* 0x000000e9b100720c */ /* 0x000fe20003f06270 */
[----:B------:R-:W-:Y:S03]  /*6af0*/  MUFU.EX2 R137, R137 ;  /* 0x0000008900897308 */ /* 0x000fe60000000800 */
[C---:B------:R-:W-:Y:S01]  /*6b00*/  HMMA.16816.F32 R16, R44.reuse, R30, R16 ;  /* 0x0000001e2c10723c */ /* 0x040fe20000001810 */
[----:B------:R-:W3:Y:S04]  /*6b10*/  LDSM.16.MT88.4 R28, [R118+0xb000] ;  /* 0x00b00000761c783b */ /* 0x000ee80000004200 */
[----:B------:R-:W4:Y:S03]  /*6b20*/  MUFU.EX2 R138, R138 ;  /* 0x0000008a008a7308 */ /* 0x000f260000000800 */
[C---:B------:R-:W-:Y:S05]  /*6b30*/  HMMA.16816.F32 R4, R44.reuse, R52, R4 ;  /* 0x000000342c04723c */ /* 0x040fea0000001804 */
[----:B------:R-:W5:Y:S03]  /*6b40*/  MUFU.EX2 R139, R139 ;  /* 0x0000008b008b7308 */ /* 0x000f660000000800 */
[C---:B------:R-:W-:Y:S01]  /*6b50*/  HMMA.16816.F32 R40, R44.reuse, R54, R40 ;  /* 0x000000362c28723c */ /* 0x040fe20000001828 */
[----:B------:R-:W3:Y:S04]  /*6b60*/  LDSM.16.MT88.4 R52, [R116+0xb000] ;  /* 0x00b000007434783b */ /* 0x000ee80000004200 */
[----:B------:R-:W-:Y:S03]  /*6b70*/  MUFU.EX2 R141, R141 ;  /* 0x0000008d008d7308 */ /* 0x000fe60000000800 */
[C---:B------:R-:W-:Y:S05]  /*6b80*/  HMMA.16816.F32 R36, R44.reuse, R48, R36 ;  /* 0x000000302c24723c */ /* 0x040fea0000001824 */
[----:B------:R-:W-:Y:S03]  /*6b90*/  MUFU.EX2 R140, R140 ;  /* 0x0000008c008c7308 */ /* 0x000fe60000000800 */
[----:B------:R-:W-:Y:S01]  /*6ba0*/  HMMA.16816.F32 R32, R44, R50, R32 ;  /* 0x000000322c20723c */ /* 0x000fe20000001820 */
[----:B------:R-:W3:Y:S01]  /*6bb0*/  LDSM.16.MT88.4 R48, [R107+0xb000] ;  /* 0x00b000006b30783b */ /* 0x000ee20000004200 */
[----:B--2---:R-:W-:Y:S01]  /*6bc0*/  F2FP.F16.F32.PACK_AB R44, R136, R133 ;  /* 0x00000085882c723e */ /* 0x004fe200000000ff */
[----:B------:R-:W-:Y:S01]  /*6bd0*/  FADD.FTZ R133, R133, R129 ;  /* 0x0000008185857221 */ /* 0x000fe20000010000 */
[----:B------:R-:W-:Y:S01]  /*6be0*/  F2FP.F16.F32.PACK_AB R45, R124, R125 ;  /* 0x0000007d7c2d723e */ /* 0x000fe200000000ff */
[----:B------:R-:W-:Y:S01]  /*6bf0*/  MUFU.EX2 R142, R142 ;  /* 0x0000008e008e7308 */ /* 0x000fe20000000800 */
[----:B----4-:R-:W-:Y:S01]  /*6c00*/  F2FP.F16.F32.PACK_AB R46, R138, R137 ;  /* 0x000000898a2e723e */ /* 0x010fe200000000ff */
[----:B------:R-:W-:Y:S01]  /*6c10*/  FADD.FTZ R133, R136, R133 ;  /* 0x0000008588857221 */ /* 0x000fe20000010000 */
[----:B-----5:R-:W-:Y:S01]  /*6c20*/  F2FP.F16.F32.PACK_AB R47, R139, R132 ;  /* 0x000000848b2f723e */ /* 0x020fe200000000ff */
[----:B------:R-:W-:-:S02]  /*6c30*/  FADD.FTZ R132, R132, R126 ;  /* 0x0000007e84847221 */ /* 0x000fc40000010000 */
[----:B------:R-:W-:Y:S02]  /*6c40*/  FADD.FTZ R137, R137, R133 ;  /* 0x0000008589897221 */ /* 0x000fe40000010000 */
[----:B------:R-:W2:Y:S01]  /*6c50*/  MUFU.EX2 R143, R143 ;  /* 0x0000008f008f7308 */ /* 0x000ea20000000800 */
[----:B------:R-:W-:Y:S01]  /*6c60*/  FADD.FTZ R132, R139, R132 ;  /* 0x000000848b847221 */ /* 0x000fe20000010000 */
[----:B-1----:R-:W-:Y:S01]  /*6c70*/  HMMA.16816.F32 R12, R44, R24, R12 ;  /* 0x000000182c0c723c */ /* 0x002fe2000000180c */
[----:B------:R-:W-:-:S05]  /*6c80*/  FADD.FTZ R137, R138, R137 ;  /* 0x000000898a897221 */ /* 0x000fca0000010000 */
[----:B------:R-:W1:Y:S02]  /*6c90*/  MUFU.EX2 R144, R144 ;  /* 0x0000009000907308 */ /* 0x000e640000000800 */
[C---:B------:R-:W-:Y:S01]  /*6ca0*/  HMMA.16816.F32 R8, R44.reuse, R26, R8 ;  /* 0x0000001a2c08723c */ /* 0x040fe20000001808 */
[----:B------:R-:W4:Y:S05]  /*6cb0*/  LDSM.16.MT88.4 R24, [R117+0xb800] ;  /* 0x00b800007518783b */ /* 0x000f2a0000004200 */
[----:B------:R-:W-:Y:S01]  /*6cc0*/  MUFU.EX2 R145, R145 ;  /* 0x0000009100917308 */ /* 0x000fe20000000800 */
[----:B--2---:R-:W-:Y:S01]  /*6cd0*/  FADD.FTZ R137, R143, R137 ;  /* 0x000000898f897221 */ /* 0x004fe20000010000 */
[C---:B---3--:R-:W-:Y:S06]  /*6ce0*/  HMMA.16816.F32 R20, R44.reuse, R28, R20 ;  /* 0x0000001c2c14723c */ /* 0x048fec0000001814 */
[----:B------:R-:W2:Y:S02]  /*6cf0*/  MUFU.EX2 R146, R146 ;  /* 0x0000009200927308 */ /* 0x000ea40000000800 */
[C---:B------:R-:W-:Y:S01]  /*6d00*/  HMMA.16816.F32 R16, R44.reuse, R30, R16 ;  /* 0x0000001e2c10723c */ /* 0x040fe20000001810 */
[----:B------:R-:W3:Y:S05]  /*6d10*/  LDSM.16.MT88.4 R28, [R118+0xb800] ;  /* 0x00b80000761c783b */ /* 0x000eea0000004200 */
[----:B------:R-:W5:Y:S02]  /*6d20*/  MUFU.EX2 R149, R149 ;  /* 0x0000009500957308 */ /* 0x000f640000000800 */
[C---:B------:R-:W-:Y:S06]  /*6d30*/  HMMA.16816.F32 R4, R44.reuse, R52, R4 ;  /* 0x000000342c04723c */ /* 0x040fec0000001804 */
[----:B------:R-:W4:Y:S02]  /*6d40*/  MUFU.EX2 R151, R151 ;  /* 0x0000009700977308 */ /* 0x000f240000000800 */
[C---:B------:R-:W-:Y:S01]  /*6d50*/  HMMA.16816.F32 R40, R44.reuse, R54, R40 ;  /* 0x000000362c28723c */ /* 0x040fe20000001828 */
[----:B------:R-:W3:Y:S05]  /*6d60*/  LDSM.16.MT88.4 R52, [R116+0xb800] ;  /* 0x00b800007434783b */ /* 0x000eea0000004200 */
[----:B------:R-:W-:Y:S02]  /*6d70*/  MUFU.EX2 R150, R150 ;  /* 0x0000009600967308 */ /* 0x000fe40000000800 */
[C---:B------:R-:W-:Y:S06]  /*6d80*/  HMMA.16816.F32 R36, R44.reuse, R48, R36 ;  /* 0x000000302c24723c */ /* 0x040fec0000001824 */
[----:B------:R-:W-:Y:S02]  /*6d90*/  MUFU.EX2 R152, R152 ;  /* 0x0000009800987308 */ /* 0x000fe40000000800 */
[----:B------:R-:W-:Y:S01]  /*6da0*/  HMMA.16816.F32 R32, R44, R50, R32 ;  /* 0x000000322c20723c */ /* 0x000fe20000001820 */
[----:B------:R-:W3:Y:S01]  /*6db0*/  LDSM.16.MT88.4 R48, [R107+0xb800] ;  /* 0x00b800006b30783b */ /* 0x000ee20000004200 */
[C---:B-1----:R-:W-:Y:S01]  /*6dc0*/  F2FP.F16.F32.PACK_AB R44, R144.reuse, R143 ;  /* 0x0000008f902c723e */ /* 0x042fe200000000ff */
[----:B------:R-:W-:Y:S01]  /*6dd0*/  FADD.FTZ R144, R144, R137 ;  /* 0x0000008990907221 */ /* 0x000fe20000010000 */
[----:B------:R-:W-:Y:S01]  /*6de0*/  F2FP.F16.F32.PACK_AB R45, R140, R141 ;  /* 0x0000008d8c2d723e */ /* 0x000fe200000000ff */
[----:B------:R-:W-:Y:S01]  /*6df0*/  FADD.FTZ R141, R141, R132 ;  /* 0x000000848d8d7221 */ /* 0x000fe20000010000 */
[----:B--2---:R-:W-:Y:S01]  /*6e00*/  F2FP.F16.F32.PACK_AB R46, R146, R145 ;  /* 0x00000091922e723e */ /* 0x004fe200000000ff */
[----:B------:R-:W1:Y:S01]  /*6e10*/  MUFU.EX2 R153, R153 ;  /* 0x0000009900997308 */ /* 0x000e620000000800 */
[----:B-----5:R-:W-:Y:S01]  /*6e20*/  F2FP.F16.F32.PACK_AB R47, R149, R142 ;  /* 0x0000008e952f723e */ /* 0x020fe200000000ff */
[----:B------:R-:W-:Y:S01]  /*6e30*/  FADD.FTZ R141, R140, R141 ;  /* 0x0000008d8c8d7221 */ /* 0x000fe20000010000 */
[----:B------:R-:W-:Y:S01]  /*6e40*/  FADD.FTZ R144, R145, R144 ;  /* 0x0000009091907221 */ /* 0x000fe20000010000 */
[----:B------:R-:W-:Y:S02]  /*6e50*/  LDSM.16.MT88.4 R136, [R117+0x11800] ;  /* 0x011800007588783b */ /* 0x000fe40000004200 */
[----:B------:R-:W-:Y:S01]  /*6e60*/  FADD.FTZ R142, R142, R141 ;  /* 0x0000008d8e8e7221 */ /* 0x000fe20000010000 */
[----:B------:R-:W-:Y:S01]  /*6e70*/  FADD.FTZ R146, R146, R144 ;  /* 0x0000009092927221 */ /* 0x000fe20000010000 */
[----:B----4-:R-:W-:Y:S01]  /*6e80*/  HMMA.16816.F32 R12, R44, R24, R12 ;  /* 0x000000182c0c723c */ /* 0x010fe2000000180c */
[----:B------:R-:W2:Y:S01]  /*6e90*/  MUFU.EX2 R154, R154 ;  /* 0x0000009a009a7308 */ /* 0x000ea20000000800 */
[----:B------:R-:W-:-:S04]  /*6ea0*/  FADD.FTZ R142, R149, R142 ;  /* 0x0000008e958e7221 */ /* 0x000fc80000010000 */
[----:B------:R-:W-:Y:S02]  /*6eb0*/  FADD.FTZ R142, R151, R142 ;  /* 0x0000008e978e7221 */ /* 0x000fe40000010000 */
[----:B------:R-:W-:Y:S01]  /*6ec0*/  HMMA.16816.F32 R8, R44, R26, R8 ;  /* 0x0000001a2c08723c */ /* 0x000fe20000001808 */
[----:B------:R-:W4:Y:S01]  /*6ed0*/  LDSM.16.MT88.4 R24, [R117+0xc000] ;  /* 0x00c000007518783b */ /* 0x000f220000004200 */
[----:B------:R-:W-:Y:S01]  /*6ee0*/  MUFU.EX2 R155, R155 ;  /* 0x0000009b009b7308 */ /* 0x000fe20000000800 */
[----:B-1----:R-:W-:-:S05]  /*6ef0*/  FADD.FTZ R146, R153, R146 ;  /* 0x0000009299927221 */ /* 0x002fca0000010000 */
[C---:B---3--:R-:W-:Y:S02]  /*6f00*/  HMMA.16816.F32 R20, R44.reuse, R28, R20 ;  /* 0x0000001c2c14723c */ /* 0x048fe40000001814 */
[----:B------:R-:W1:Y:S06]  /*6f10*/  MUFU.EX2 R156, R156 ;  /* 0x0000009c009c7308 */ /* 0x000e6c0000000800 */
[C---:B------:R-:W-:Y:S01]  /*6f20*/  HMMA.16816.F32 R16, R44.reuse, R30, R16 ;  /* 0x0000001e2c10723c */ /* 0x040fe20000001810 */
[----:B------:R-:W3:Y:S01]  /*6f30*/  LDSM.16.MT88.4 R28, [R118+0xc000] ;  /* 0x00c00000761c783b */ /* 0x000ee20000004200 */
[----:B------:R-:W5:Y:S06]  /*6f40*/  MUFU.EX2 R158, R158 ;  /* 0x0000009e009e7308 */ /* 0x000f6c0000000800 */
[C---:B------:R-:W-:Y:S02]  /*6f50*/  HMMA.16816.F32 R4, R44.reuse, R52, R4 ;  /* 0x000000342c04723c */ /* 0x040fe40000001804 */
[----:B------:R-:W4:Y:S06]  /*6f60*/  MUFU.EX2 R160, R160 ;  /* 0x000000a000a07308 */ /* 0x000f2c0000000800 */
[C---:B------:R-:W-:Y:S01]  /*6f70*/  HMMA.16816.F32 R40, R44.reuse, R54, R40 ;  /* 0x000000362c28723c */ /* 0x040fe20000001828 */
[----:B------:R-:W3:Y:S01]  /*6f80*/  LDSM.16.MT88.4 R52, [R116+0xc000] ;  /* 0x00c000007434783b */ /* 0x000ee20000004200 */
[----:B------:R-:W-:Y:S06]  /*6f90*/  MUFU.EX2 R159, R159 ;  /* 0x0000009f009f7308 */ /* 0x000fec0000000800 */
[C---:B------:R-:W-:Y:S02]  /*6fa0*/  HMMA.16816.F32 R36, R44.reuse, R48, R36 ;  /* 0x000000302c24723c */ /* 0x040fe40000001824 */
[----:B------:R-:W-:Y:S06]  /*6fb0*/  MUFU.EX2 R161, R161 ;  /* 0x000000a100a17308 */ /* 0x000fec0000000800 */
[----:B------:R-:W-:Y:S01]  /*6fc0*/  HMMA.16816.F32 R32, R44, R50, R32 ;  /* 0x000000322c20723c */ /* 0x000fe20000001820 */
[----:B------:R-:W3:Y:S01]  /*6fd0*/  LDSM.16.MT88.4 R48, [R107+0xc000] ;  /* 0x00c000006b30783b */ /* 0x000ee20000004200 */
[----:B--2---:R-:W-:Y:S01]  /*6fe0*/  F2FP.F16.F32.PACK_AB R44, R154, R153 ;  /* 0x000000999a2c723e */ /* 0x004fe200000000ff */
[----:B------:R-:W2:Y:S01]  /*6ff0*/  MUFU.EX2 R162, R162 ;  /* 0x000000a200a27308 */ /* 0x000ea20000000800 */
[C---:B------:R-:W-:Y:S01]  /*7000*/  F2FP.F16.F32.PACK_AB R45, R150.reuse, R151 ;  /* 0x00000097962d723e */ /* 0x040fe200000000ff */
[----:B------:R-:W-:Y:S01]  /*7010*/  FADD.FTZ R150, R150, R142 ;  /* 0x0000008e96967221 */ /* 0x000fe20000010000 */
[----:B-1----:R-:W-:Y:S01]  /*7020*/  F2FP.F16.F32.PACK_AB R46, R156, R155 ;  /* 0x0000009b9c2e723e */ /* 0x002fe200000000ff */
[----:B------:R-:W-:Y:S01]  /*7030*/  FADD.FTZ R154, R154, R146 ;  /* 0x000000929a9a7221 */ /* 0x000fe20000010000 */
[----:B-----5:R-:W-:Y:S01]  /*7040*/  F2FP.F16.F32.PACK_AB R47, R158, R152 ;  /* 0x000000989e2f723e */ /* 0x020fe200000000ff */
[----:B------:R-:W-:-:S02]  /*7050*/  FADD.FTZ R150, R152, R150 ;  /* 0x0000009698967221 */ /* 0x000fc40000010000 */
[----:B------:R-:W1:Y:S01]  /*7060*/  MUFU.EX2 R163, R163 ;  /* 0x000000a300a37308 */ /* 0x000e620000000800 */
[----:B------:R-:W-:Y:S01]  /*7070*/  FADD.FTZ R154, R155, R154 ;  /* 0x0000009a9b9a7221 */ /* 0x000fe20000010000 */
[----:B------:R-:W-:Y:S02]  /*7080*/  FADD.FTZ R158, R158, R150 ;  /* 0x000000969e9e7221 */ /* 0x000fe40000010000 */
[----:B----4-:R-:W-:Y:S01]  /*7090*/  HMMA.16816.F32 R12, R44, R24, R12 ;  /* 0x000000182c0c723c */ /* 0x010fe2000000180c */
[----:B------:R-:W-:Y:S01]  /*70a0*/  FADD.FTZ R156, R156, R154 ;  /* 0x0000009a9c9c7221 */ /* 0x000fe20000010000 */
[----:B------:R-:W-:Y:S01]  /*70b0*/  FADD.FTZ R158, R160, R158 ;  /* 0x0000009ea09e7221 */ /* 0x000fe20000010000 */
[----:B------:R-:W-:Y:S01]  /*70c0*/  LDSM.16.MT88.4 R152, [R116+0x11800] ;  /* 0x011800007498783b */ /* 0x000fe20000004200 */
[----:B------:R-:W-:Y:S01]  /*70d0*/  MUFU.EX2 R169, R169 ;  /* 0x000000a900a97308 */ /* 0x000fe20000000800 */
[----:B--2---:R-:W-:-:S03]  /*70e0*/  FADD.FTZ R156, R162, R156 ;  /* 0x0000009ca29c7221 */ /* 0x004fc60000010000 */
[C---:B------:R-:W-:Y:S01]  /*70f0*/  HMMA.16816.F32 R8, R44.reuse, R26, R8 ;  /* 0x0000001a2c08723c */ /* 0x040fe20000001808 */
[----:B------:R-:W2:Y:S03]  /*7100*/  LDSM.16.MT88.4 R24, [R117+0xc800] ;  /* 0x00c800007518783b */ /* 0x000ea60000004200 */
[----:B------:R-:W4:Y:S04]  /*7110*/  MUFU.EX2 R172, R172 ;  /* 0x000000ac00ac7308 */ /* 0x000f280000000800 */
[C---:B---3--:R-:W-:Y:S04]  /*7120*/  HMMA.16816.F32 R20, R44.reuse, R28, R20 ;  /* 0x0000001c2c14723c */ /* 0x048fe80000001814 */
[----:B------:R-:W3:Y:S04]  /*7130*/  MUFU.EX2 R173, R173 ;  /* 0x000000ad00ad7308 */ /* 0x000ee80000000800 */
[C---:B------:R-:W-:Y:S01]  /*7140*/  HMMA.16816.F32 R16, R44.reuse, R30, R16 ;  /* 0x0000001e2c10723c */ /* 0x040fe20000001810 */
[----:B------:R-:W5:Y:S03]  /*7150*/  LDSM.16.MT88.4 R28, [R118+0xc800] ;  /* 0x00c80000761c783b */ /* 0x000f660000004200 */
[----:B------:R-:W-:Y:S04]  /*7160*/  MUFU.EX2 R182, R182 ;  /* 0x000000b600b67308 */ /* 0x000fe80000000800 */
[C---:B------:R-:W-:Y:S04]  /*7170*/  HMMA.16816.F32 R4, R44.reuse, R52, R4 ;  /* 0x000000342c04723c */ /* 0x040fe80000001804 */
[----:B------:R-:W-:Y:S04]  /*7180*/  MUFU.EX2 R181, R181 ;  /* 0x000000b500b57308 */ /* 0x000fe80000000800 */
[C---:B------:R-:W-:Y:S01]  /*7190*/  HMMA.16816.F32 R40, R44.reuse, R54, R40 ;  /* 0x000000362c28723c */ /* 0x040fe20000001828 */
[----:B------:R-:W5:Y:S03]  /*71a0*/  LDSM.16.MT88.4 R52, [R116+0xc800] ;  /* 0x00c800007434783b */ /* 0x000f660000004200 */
[----:B------:R-:W-:Y:S04]  /*71b0*/  MUFU.EX2 R192, R192 ;  /* 0x000000c000c07308 */ /* 0x000fe80000000800 */
[C---:B------:R-:W-:Y:S04]  /*71c0*/  HMMA.16816.F32 R36, R44.reuse, R48, R36 ;  /* 0x000000302c24723c */ /* 0x040fe80000001824 */
[----:B------:R-:W2:Y:S04]  /*71d0*/  MUFU.EX2 R193, R193 ;  /* 0x000000c100c17308 */ /* 0x000ea80000000800 */
[----:B------:R-:W-:Y:S01]  /*71e0*/  HMMA.16816.F32 R32, R44, R50, R32 ;  /* 0x000000322c20723c */ /* 0x000fe20000001820 */
[----:B------:R-:W5:Y:S01]  /*71f0*/  LDSM.16.MT88.4 R48, [R107+0xc800] ;  /* 0x00c800006b30783b */ /* 0x000f620000004200 */
[C---:B-1----:R-:W-:Y:S01]  /*7200*/  F2FP.F16.F32.PACK_AB R44, R163.reuse, R162 ;  /* 0x000000a2a32c723e */ /* 0x042fe200000000ff */
[----:B------:R-:W-:Y:S01]  /*7210*/  FADD.FTZ R163, R163, R156 ;  /* 0x0000009ca3a37221 */ /* 0x000fe20000010000 */
[C---:B------:R-:W-:Y:S01]  /*7220*/  F2FP.F16.F32.PACK_AB R45, R159.reuse, R160 ;  /* 0x000000a09f2d723e */ /* 0x040fe200000000ff */
[----:B------:R-:W1:Y:S01]  /*7230*/  MUFU.EX2 R194, R194 ;  /* 0x000000c200c27308 */ /* 0x000e620000000800 */
[----:B----4-:R-:W-:Y:S01]  /*7240*/  F2FP.F16.F32.PACK_AB R46, R172, R169 ;  /* 0x000000a9ac2e723e */ /* 0x010fe200000000ff */
[----:B------:R-:W-:Y:S01]  /*7250*/  FADD.FTZ R159, R159, R158 ;  /* 0x0000009e9f9f7221 */ /* 0x000fe20000010000 */
[----:B---3--:R-:W-:Y:S01]  /*7260*/  F2FP.F16.F32.PACK_AB R47, R173, R161 ;  /* 0x000000a1ad2f723e */ /* 0x008fe200000000ff */
[----:B------:R-:W-:-:S02]  /*7270*/  FADD.FTZ R163, R169, R163 ;  /* 0x000000a3a9a37221 */ /* 0x000fc40000010000 */
[----:B------:R-:W-:Y:S02]  /*7280*/  FADD.FTZ R159, R161, R159 ;  /* 0x0000009fa19f7221 */ /* 0x000fe40000010000 */
[----:B------:R-:W-:Y:S01]  /*7290*/  MUFU.EX2 R195, R195 ;  /* 0x000000c300c37308 */ /* 0x000fe20000000800 */
[----:B------:R-:W-:Y:S01]  /*72a0*/  FADD.FTZ R172, R172, R163 ;  /* 0x000000a3acac7221 */ /* 0x000fe20000010000 */
[C---:B--2---:R-:W-:Y:S01]  /*72b0*/  HMMA.16816.F32 R12, R44.reuse, R24, R12 ;  /* 0x000000182c0c723c */ /* 0x044fe2000000180c */
[----:B------:R-:W-:Y:S02]  /*72c0*/  FADD.FTZ R173, R173, R159 ;  /* 0x0000009fadad7221 */ /* 0x000fe40000010000 */
[----:B------:R-:W-:Y:S02]  /*72d0*/  FADD.FTZ R172, R193, R172 ;  /* 0x000000acc1ac7221 */ /* 0x000fe40000010000 */
[----:B------:R-:W-:Y:S01]  /*72e0*/  FADD.FTZ R173, R182, R173 ;  /* 0x000000adb6ad7221 */ /* 0x000fe20000010000 */
[----:B------:R-:W2:Y:S02]  /*72f0*/  MUFU.EX2 R196, R196 ;  /* 0x000000c400c47308 */ /* 0x000ea40000000800 */
[C---:B------:R-:W-:Y:S01]  /*7300*/  HMMA.16816.F32 R8, R44.reuse, R26, R8 ;  /* 0x0000001a2c08723c */ /* 0x040fe20000001808 */
[----:B------:R-:W3:Y:S05]  /*7310*/  LDSM.16.MT88.4 R24, [R117+0xd000] ;  /* 0x00d000007518783b */ /* 0x000eea0000004200 */
[----:B------:R-:W4:Y:S02]  /*7320*/  MUFU.EX2 R191, R191 ;  /* 0x000000bf00bf7308 */ /* 0x000f240000000800 */
[C---:B-----5:R-:W-:Y:S06]  /*7330*/  HMMA.16816.F32 R20, R44.reuse, R28, R20 ;  /* 0x0000001c2c14723c */ /* 0x060fec0000001814 */
[----:B------:R-:W-:Y:S02]  /*7340*/  MUFU.EX2 R190, R190 ;  /* 0x000000be00be7308 */ /* 0x000fe40000000800 */
[C---:B------:R-:W-:Y:S01]  /*7350*/  HMMA.16816.F32 R16, R44.reuse, R30, R16 ;  /* 0x0000001e2c10723c */ /* 0x040fe20000001810 */
[----:B------:R-:W5:Y:S05]  /*7360*/  LDSM.16.MT88.4 R28, [R118+0xd000] ;  /* 0x00d00000761c783b */ /* 0x000f6a0000004200 */
[----:B------:R-:W-:Y:S02]  /*7370*/  MUFU.EX2 R189, R189 ;  /* 0x000000bd00bd7308 */ /* 0x000fe40000000800 */
[C---:B------:R-:W-:Y:S06]  /*7380*/  HMMA.16816.F32 R4, R44.reuse, R52, R4 ;  /* 0x000000342c04723c */ /* 0x040fec0000001804 */
[----:B------:R-:W-:Y:S02]  /*7390*/  MUFU.EX2 R188, R188 ;  /* 0x000000bc00bc7308 */ /* 0x000fe40000000800 */
[C---:B------:R-:W-:Y:S01]  /*73a0*/  HMMA.16816.F32 R40, R44.reuse, R54, R40 ;  /* 0x000000362c28723c */ /* 0x040fe20000001828 */
[----:B------:R-:W5:Y:S05]  /*73b0*/  LDSM.16.MT88.4 R52, [R116+0xd000] ;  /* 0x00d000007434783b */ /* 0x000f6a0000004200 */
[----:B------:R-:W3:Y:S02]  /*73c0*/  MUFU.EX2 R186, R186 ;  /* 0x000000ba00ba7308 */ /* 0x000ee40000000800 */
[C---:B------:R-:W-:Y:S06]  /*73d0*/  HMMA.16816.F32 R36, R44.reuse, R48, R36 ;  /* 0x000000302c24723c */ /* 0x040fec0000001824 */
[----:B------:R-:W5:Y:S02]  /*73e0*/  MUFU.EX2 R187, R187 ;  /* 0x000000bb00bb7308 */ /* 0x000f640000000800 */
[----:B------:R-:W-:Y:S01]  /*73f0*/  HMMA.16816.F32 R32, R44, R50, R32 ;  /* 0x000000322c20723c */ /* 0x000fe20000001820 */
[----:B------:R-:W5:Y:S01]  /*7400*/  LDSM.16.MT88.4 R48, [R107+0xd000] ;  /* 0x00d000006b30783b */ /* 0x000f620000004200 */
[C---:B-1----:R-:W-:Y:S01]  /*7410*/  F2FP.F16.F32.PACK_AB R44, R194.reuse, R193 ;  /* 0x000000c1c22c723e */ /* 0x042fe200000000ff */
[----:B------:R-:W-:Y:S01]  /*7420*/  FADD.FTZ R194, R194, R172 ;  /* 0x000000acc2c27221 */ /* 0x000fe20000010000 */
[C---:B------:R-:W-:Y:S01]  /*7430*/  F2FP.F16.F32.PACK_AB R45, R181.reuse, R182 ;  /* 0x000000b6b52d723e */ /* 0x040fe200000000ff */
[----:B------:R-:W-:Y:S01]  /*7440*/  FADD.FTZ R181, R181, R173 ;  /* 0x000000adb5b57221 */ /* 0x000fe20000010000 */
[----:B--2---:R-:W-:Y:S01]  /*7450*/  F2FP.F16.F32.PACK_AB R46, R196, R195 ;  /* 0x000000c3c42e723e */ /* 0x004fe200000000ff */
[----:B------:R-:W-:Y:S01]  /*7460*/  MUFU.EX2 R184, R184 ;  /* 0x000000b800b87308 */ /* 0x000fe20000000800 */
[----:B----4-:R-:W-:Y:S01]  /*7470*/  F2FP.F16.F32.PACK_AB R47, R191, R192 ;  /* 0x000000c0bf2f723e */ /* 0x010fe200000000ff */
[----:B------:R-:W-:Y:S01]  /*7480*/  FADD.FTZ R181, R192, R181 ;  /* 0x000000b5c0b57221 */ /* 0x000fe20000010000 */
[----:B------:R-:W-:-:S03]  /*7490*/  FADD.FTZ R194, R195, R194 ;  /* 0x000000c2c3c27221 */ /* 0x000fc60000010000 */
[----:B------:R-:W-:Y:S01]  /*74a0*/  FADD.FTZ R181, R191, R181 ;  /* 0x000000b5bfb57221 */ /* 0x000fe20000010000 */
[----:B------:R-:W-:Y:S01]  /*74b0*/  FADD.FTZ R196, R196, R194 ;  /* 0x000000c2c4c47221 */ /* 0x000fe20000010000 */
[----:B---3--:R-:W-:Y:S01]  /*74c0*/  HMMA.16816.F32 R12, R44, R24, R12 ;  /* 0x000000182c0c723c */ /* 0x008fe2000000180c */
[----:B------:R-:W1:Y:S02]  /*74d0*/  MUFU.EX2 R185, R185 ;  /* 0x000000b900b97308 */ /* 0x000e640000000800 */
[----:B------:R-:W-:-:S05]  /*74e0*/  FADD.FTZ R196, R186, R196 ;  /* 0x000000c4bac47221 */ /* 0x000fca0000010000 */
[C---:B------:R-:W-:Y:S01]  /*74f0*/  HMMA.16816.F32 R8, R44.reuse, R26, R8 ;  /* 0x0000001a2c08723c */ /* 0x040fe20000001808 */
[----:B------:R-:W2:Y:S01]  /*7500*/  LDSM.16.MT88.4 R24, [R117+0xd800] ;  /* 0x00d800007518783b */ /* 0x000ea20000004200 */
[----:B------:R-:W3:Y:S06]  /*7510*/  MUFU.EX2 R183, R183 ;  /* 0x000000b700b77308 */ /* 0x000eec0000000800 */
[C---:B-----5:R-:W-:Y:S02]  /*7520*/  HMMA.16816.F32 R20, R44.reuse, R28, R20 ;  /* 0x0000001c2c14723c */ /* 0x060fe40000001814 */
[----:B------:R-:W-:Y:S06]  /*7530*/  MUFU.EX2 R180, R180 ;  /* 0x000000b400b47308 */ /* 0x000fec0000000800 */
[C---:B------:R-:W-:Y:S01]  /*7540*/  HMMA.16816.F32 R16, R44.reuse, R30, R16 ;  /* 0x0000001e2c10723c */ /* 0x040fe20000001810 */
[----:B------:R-:W4:Y:S01]  /*7550*/  LDSM.16.MT88.4 R28, [R118+0xd800] ;  /* 0x00d80000761c783b */ /* 0x000f220000004200 */
[----:B------:R-:W-:Y:S06]  /*7560*/  MUFU.EX2 R175, R175 ;  /* 0x000000af00af7308 */ /* 0x000fec0000000800 */
[C---:B------:R-:W-:Y:S02]  /*7570*/  HMMA.16816.F32 R4, R44.reuse, R52, R4 ;  /* 0x000000342c04723c */ /* 0x040fe40000001804 */
[----:B------:R-:W-:Y:S06]  /*7580*/  MUFU.EX2 R174, R174 ;  /* 0x000000ae00ae7308 */ /* 0x000fec0000000800 */
[C---:B------:R-:W-:Y:S01]  /*7590*/  HMMA.16816.F32 R40, R44.reuse, R54, R40 ;  /* 0x000000362c28723c */ /* 0x040fe20000001828 */
[----:B------:R-:W5:Y:S01]  /*75a0*/  LDSM.16.MT88.4 R52, [R116+0xd800] ;  /* 0x00d800007434783b */ /* 0x000f620000004200 */
[----:B------:R-:W2:Y:S06]  /*75b0*/  MUFU.EX2 R171, R171 ;  /* 0x000000ab00ab7308 */ /* 0x000eac0000000800 */
[C---:B------:R-:W-:Y:S02]  /*75c0*/  HMMA.16816.F32 R36, R44.reuse, R48, R36 ;  /* 0x000000302c24723c */ /* 0x040fe40000001824 */
[----:B------:R-:W5:Y:S06]  /*75d0*/  MUFU.EX2 R170, R170 ;  /* 0x000000aa00aa7308 */ /* 0x000f6c0000000800 */
[----:B------:R-:W-:Y:S01]  /*75e0*/  HMMA.16816.F32 R32, R44, R50, R32 ;  /* 0x000000322c20723c */ /* 0x000fe20000001820 */
[----:B------:R-:W5:Y:S01]  /*75f0*/  LDSM.16.MT88.4 R48, [R107+0xd800] ;  /* 0x00d800006b30783b */ /* 0x000f620000004200 */
[----:B------:R-:W-:Y:S01]  /*7600*/  F2FP.F16.F32.PACK_AB R44, R187, R186 ;  /* 0x000000babb2c723e */ /* 0x000fe200000000ff */
[----:B------:R-:W5:Y:S01]  /*7610*/  MUFU.EX2 R167, R167 ;  /* 0x000000a700a77308 */ /* 0x000f620000000800 */
[----:B------:R-:W-:Y:S01]  /*7620*/  F2FP.F16.F32.PACK_AB R45, R189, R190 ;  /* 0x000000bebd2d723e */ /* 0x000fe200000000ff */
[----:B------:R-:W-:Y:S01]  /*7630*/  FADD.FTZ R190, R190, R181 ;  /* 0x000000b5bebe7221 */ /* 0x000fe20000010000 */
[----:B-1----:R-:W-:Y:S01]  /*7640*/  F2FP.F16.F32.PACK_AB R46, R185, R184 ;  /* 0x000000b8b92e723e */ /* 0x002fe200000000ff */
[----:B------:R-:W-:Y:S01]  /*7650*/  FADD.FTZ R187, R187, R196 ;  /* 0x000000c4bbbb7221 */ /* 0x000fe20000010000 */
[----:B---3--:R-:W-:Y:S01]  /*7660*/  F2FP.F16.F32.PACK_AB R47, R183, R188 ;  /* 0x000000bcb72f723e */ /* 0x008fe200000000ff */
[----:B------:R-:W-:-:S02]  /*7670*/  FADD.FTZ R190, R189, R190 ;  /* 0x000000bebdbe7221 */ /* 0x000fc40000010000 */
[----:B------:R-:W1:Y:S01]  /*7680*/  MUFU.EX2 R168, R168 ;  /* 0x000000a800a87308 */ /* 0x000e620000000800 */
[----:B------:R-:W-:Y:S01]  /*7690*/  FADD.FTZ R187, R184, R187 ;  /* 0x000000bbb8bb7221 */ /* 0x000fe20000010000 */
[----:B------:R-:W-:Y:S02]  /*76a0*/  FADD.FTZ R188, R188, R190 ;  /* 0x000000bebcbc7221 */ /* 0x000fe40000010000 */
[----:B--2---:R-:W-:Y:S01]  /*76b0*/  HMMA.16816.F32 R12, R44, R24, R12 ;  /* 0x000000182c0c723c */ /* 0x004fe2000000180c */
[----:B------:R-:W-:Y:S01]  /*76c0*/  FADD.FTZ R185, R185, R187 ;  /* 0x000000bbb9b97221 */ /* 0x000fe20000010000 */
[----:B------:R-:W-:Y:S02]  /*76d0*/  FADD.FTZ R188, R183, R188 ;  /* 0x000000bcb7bc7221 */ /* 0x000fe40000010000 */
[----:B------:R-:W2:Y:S01]  /*76e0*/  MUFU.EX2 R166, R166 ;  /* 0x000000a600a67308 */ /* 0x000ea20000000800 */
[----:B------:R-:W-:-:S03]  /*76f0*/  FADD.FTZ R185, R171, R185 ;  /* 0x000000b9abb97221 */ /* 0x000fc60000010000 */
[C---:B------:R-:W-:Y:S01]  /*7700*/  HMMA.16816.F32 R8, R44.reuse, R26, R8 ;  /* 0x0000001a2c08723c */ /* 0x040fe20000001808 */
[----:B------:R-:W3:Y:S03]  /*7710*/  LDSM.16.MT88.4 R24, [R117+0xe000] ;  /* 0x00e000007518783b */ /* 0x000ee60000004200 */
[----:B------:R-:W-:Y:S04]  /*7720*/  MUFU.EX2 R157, R157 ;  /* 0x0000009d009d7308 */ /* 0x000fe80000000800 */
[C---:B----4-:R-:W-:Y:S04]  /*7730*/  HMMA.16816.F32 R20, R44.reuse, R28, R20 ;  /* 0x0000001c2c14723c */ /* 0x050fe80000001814 */
[----:B------:R-:W-:Y:S04]  /*7740*/  MUFU.EX2 R148, R148 ;  /* 0x0000009400947308 */ /* 0x000fe80000000800 */
[C---:B------:R-:W-:Y:S01]  /*7750*/  HMMA.16816.F32 R16, R44.reuse, R30, R16 ;  /* 0x0000001e2c10723c */ /* 0x040fe20000001810 */
[----:B------:R-:W4:Y:S03]  /*7760*/  LDSM.16.MT88.4 R28, [R118+0xe000] ;  /* 0x00e00000761c783b */ /* 0x000f260000004200 */
[----:B------:R-:W-:Y:S04]  /*7770*/  MUFU.EX2 R147, R147 ;  /* 0x0000009300937308 */ /* 0x000fe80000000800 */
[C---:B-----5:R-:W-:Y:S04]  /*7780*/  HMMA.16816.F32 R4, R44.reuse, R52, R4 ;  /* 0x000000342c04723c */ /* 0x060fe80000001804 */
[----:B------:R-:W5:Y:S04]  /*7790*/  MUFU.EX2 R135, R135 ;  /* 0x0000008700877308 */ /* 0x000f680000000800 */
[C---:B------:R-:W-:Y:S01]  /*77a0*/  HMMA.16816.F32 R40, R44.reuse, R54, R40 ;  /* 0x000000362c28723c */ /* 0x040fe20000001828 */
[----:B------:R-:W-:Y:S03]  /*77b0*/  LDSM.16.MT88.4 R52, [R116+0xe000] ;  /* 0x00e000007434783b */ /* 0x000fe60000004200 */
[----:B------:R-:W3:Y:S04]  /*77c0*/  MUFU.EX2 R134, R134 ;  /* 0x0000008600867308 */ /* 0x000ee80000000800 */
[----:B------:R-:W-:Y:S01]  /*77d0*/  HMMA.16816.F32 R36, R44, R48, R36 ;  /* 0x000000302c24723c */ /* 0x000fe20000001824 */
[C---:B------:R-:W-:Y:S01]  /*77e0*/  F2FP.F16.F32.PACK_AB R48, R170.reuse, R171 ;  /* 0x000000abaa30723e */ /* 0x040fe200000000ff */
[----:B------:R-:W-:Y:S01]  /*77f0*/  FADD.FTZ R170, R170, R185 ;  /* 0x000000b9aaaa7221 */ /* 0x000fe20000010000 */
[----:B------:R-:W-:Y:S01]  /*7800*/  F2FP.F16.F32.PACK_AB R49, R175, R180 ;  /* 0x000000b4af31723e */ /* 0x000fe200000000ff */
[----:B------:R-:W-:Y:S01]  /*7810*/  MUFU.EX2 R100, R100 ;  /* 0x0000006400647308 */ /* 0x000fe20000000800 */
[----:B------:R-:W-:Y:S01]  /*7820*/  FADD.FTZ R180, R180, R188 ;  /* 0x000000bcb4b47221 */ /* 0x000fe20000010000 */
[----:B------:R-:W-:-:S02]  /*7830*/  FADD.FTZ R170, R167, R170 ;  /* 0x000000aaa7aa7221 */ /* 0x000fc40000010000 */
[----:B------:R-:W-:Y:S01]  /*7840*/  HMMA.16816.F32 R32, R44, R50, R32 ;  /* 0x000000322c20723c */ /* 0x000fe20000001820 */
[----:B------:R-:W4:Y:S01]  /*7850*/  LDSM.16.MT88.4 R44, [R107+0xe000] ;  /* 0x00e000006b2c783b */ /* 0x000f220000004200 */
[----:B-1----:R-:W-:Y:S01]  /*7860*/  F2FP.F16.F32.PACK_AB R50, R168, R167 ;  /* 0x000000a7a832723e */ /* 0x002fe200000000ff */
[----:B------:R-:W-:Y:S01]  /*7870*/  FADD.FTZ R180, R175, R180 ;  /* 0x000000b4afb47221 */ /* 0x000fe20000010000 */
[----:B--2---:R-:W-:Y:S01]  /*7880*/  F2FP.F16.F32.PACK_AB R51, R166, R174 ;  /* 0x000000aea633723e */ /* 0x004fe200000000ff */
[----:B------:R-:W1:Y:S01]  /*7890*/  MUFU.EX2 R99, R99 ;  /* 0x0000006300637308 */ /* 0x000e620000000800 */
[----:B------:R-:W-:Y:S01]  /*78a0*/  FADD.FTZ R168, R168, R170 ;  /* 0x000000aaa8a87221 */ /* 0x000fe20000010000 */
[----:B------:R-:W-:-:S03]  /*78b0*/  FADD.FTZ R174, R174, R180 ;  /* 0x000000b4aeae7221 */ /* 0x000fc60000010000 */
[----:B-----5:R-:W-:Y:S01]  /*78c0*/  FADD.FTZ R168, R135, R168 ;  /* 0x000000a887a87221 */ /* 0x020fe20000010000 */
[----:B---3--:R-:W-:Y:S01]  /*78d0*/  HMMA.16816.F32 R12, R48, R24, R12 ;  /* 0x00000018300c723c */ /* 0x008fe2000000180c */
[----:B------:R-:W-:Y:S01]  /*78e0*/  FADD.FTZ R174, R166, R174 ;  /* 0x000000aea6ae7221 */ /* 0x000fe20000010000 */
[----:B------:R-:W2:Y:S01]  /*78f0*/  MUFU.EX2 R98, R98 ;  /* 0x0000006200627308 */ /* 0x000ea20000000800 */
[----:B------:R-:W-:-:S05]  /*7900*/  FADD.FTZ R168, R134, R168 ;  /* 0x000000a886a87221 */ /* 0x000fca0000010000 */
[C---:B------:R-:W-:Y:S01]  /*7910*/  HMMA.16816.F32 R8, R48.reuse, R26, R8 ;  /* 0x0000001a3008723c */ /* 0x040fe20000001808 */
[----:B------:R-:W3:Y:S01]  /*7920*/  LDSM.16.MT88.4 R24, [R117+0xe800] ;  /* 0x00e800007518783b */ /* 0x000ee20000004200 */
[----:B------:R-:W5:Y:S06]  /*7930*/  MUFU.EX2 R97, R97 ;  /* 0x0000006100617308 */ /* 0x000f6c0000000800 */
[C---:B----4-:R-:W-:Y:S02]  /*7940*/  HMMA.16816.F32 R20, R48.reuse, R28, R20 ;  /* 0x0000001c3014723c */ /* 0x050fe40000001814 */
[----:B------:R-:W-:Y:S06]  /*7950*/  MUFU.EX2 R95, R95 ;  /* 0x0000005f005f7308 */ /* 0x000fec0000000800 */
[C---:B------:R-:W-:Y:S01]  /*7960*/  HMMA.16816.F32 R16, R48.reuse, R30, R16 ;  /* 0x0000001e3010723c */ /* 0x040fe20000001810 */
[----:B------:R-:W4:Y:S01]  /*7970*/  LDSM.16.MT88.4 R28, [R118+0xe800] ;  /* 0x00e80000761c783b */ /* 0x000f220000004200 */
[----:B------:R-:W-:Y:S06]  /*7980*/  MUFU.EX2 R93, R93 ;  /* 0x0000005d005d7308 */ /* 0x000fec0000000800 */
[C---:B------:R-:W-:Y:S02]  /*7990*/  HMMA.16816.F32 R36, R48.reuse, R44, R36 ;  /* 0x0000002c3024723c */ /* 0x040fe40000001824 */
[----:B------:R-:W-:Y:S06]  /*79a0*/  MUFU.EX2 R96, R96 ;  /* 0x0000006000607308 */ /* 0x000fec0000000800 */
[C---:B------:R-:W-:Y:S01]  /*79b0*/  HMMA.16816.F32 R32, R48.reuse, R46, R32 ;  /* 0x0000002e3020723c */ /* 0x040fe20000001820 */
[----:B------:R-:W4:Y:S01]  /*79c0*/  LDSM.16.MT88.4 R44, [R116+0xe800] ;  /* 0x00e80000742c783b */ /* 0x000f220000004200 */
[----:B------:R-:W4:Y:S06]  /*79d0*/  MUFU.EX2 R94, R94 ;  /* 0x0000005e005e7308 */ /* 0x000f2c0000000800 */
[C---:B------:R-:W-:Y:S02]  /*79e0*/  HMMA.16816.F32 R4, R48.reuse, R52, R4 ;  /* 0x000000343004723c */ /* 0x040fe40000001804 */
[----:B------:R-:W-:Y:S06]  /*79f0*/  MUFU.EX2 R92, R92 ;  /* 0x0000005c005c7308 */ /* 0x000fec0000000800 */
[----:B------:R-:W-:Y:S01]  /*7a00*/  HMMA.16816.F32 R40, R48, R54, R40 ;  /* 0x000000363028723c */ /* 0x000fe20000001828 */
[----:B------:R-:W-:Y:S01]  /*7a10*/  F2FP.F16.F32.PACK_AB R48, R134, R135 ;  /* 0x000000878630723e */ /* 0x000fe200000000ff */
[----:B------:R-:W4:Y:S01]  /*7a20*/  LDSM.16.MT88.4 R52, [R107+0xe800] ;  /* 0x00e800006b34783b */ /* 0x000f220000004200 */
[----:B------:R-:W-:Y:S01]  /*7a30*/  F2FP.F16.F32.PACK_AB R49, R148, R157 ;  /* 0x0000009d9431723e */ /* 0x000fe200000000ff */
[----:B------:R-:W4:Y:S01]  /*7a40*/  MUFU.EX2 R90, R90 ;  /* 0x0000005a005a7308 */ /* 0x000f220000000800 */
[----:B-1----:R-:W-:Y:S01]  /*7a50*/  F2FP.F16.F32.PACK_AB R50, R99, R100 ;  /* 0x000000646332723e */ /* 0x002fe200000000ff */
[----:B------:R-:W-:Y:S01]  /*7a60*/  FADD.FTZ R157, R157, R174 ;  /* 0x000000ae9d9d7221 */ /* 0x000fe20000010000 */
[----:B--2---:R-:W-:Y:S01]  /*7a70*/  F2FP.F16.F32.PACK_AB R51, R98, R147 ;  /* 0x000000936233723e */ /* 0x004fe200000000ff */
[----:B------:R-:W-:-:S02]  /*7a80*/  FADD.FTZ R100, R100, R168 ;  /* 0x000000a864647221 */ /* 0x000fc40000010000 */
[----:B------:R-:W-:Y:S02]  /*7a90*/  FADD.FTZ R148, R148, R157 ;  /* 0x0000009d94947221 */ /* 0x000fe40000010000 */
[----:B------:R-:W1:Y:S01]  /*7aa0*/  MUFU.EX2 R91, R91 ;  /* 0x0000005b005b7308 */ /* 0x000e620000000800 */
[----:B------:R-:W-:Y:S01]  /*7ab0*/  FADD.FTZ R100, R99, R100 ;  /* 0x0000006463647221 */ /* 0x000fe20000010000 */
[C---:B---3--:R-:W-:Y:S01]  /*7ac0*/  HMMA.16816.F32 R12, R48.reuse, R24, R12 ;  /* 0x00000018300c723c */ /* 0x048fe2000000180c */
[----:B------:R-:W-:Y:S01]  /*7ad0*/  FADD.FTZ R148, R147, R148 ;  /* 0x0000009493947221 */ /* 0x000fe20000010000 */
[----:B------:R-:W-:Y:S03]  /*7ae0*/  LDSM.16.MT88.4 R156, [R118+0x11800] ;  /* 0x01180000769c783b */ /* 0x000fe60000004200 */
[----:B------:R-:W-:Y:S01]  /*7af0*/  FADD.FTZ R98, R98, R148 ;  /* 0x0000009462627221 */ /* 0x000fe20000010000 */
[----:B------:R-:W2:Y:S02]  /*7b00*/  MUFU.EX2 R89, R89 ;  /* 0x0000005900597308 */ /* 0x000ea40000000800 */
[----:B------:R-:W-:Y:S01]  /*7b10*/  HMMA.16816.F32 R8, R48, R26, R8 ;  /* 0x0000001a3008723c */ /* 0x000fe20000001808 */
[----:B------:R-:W3:Y:S01]  /*7b20*/  LDSM.16.MT88.4 R24, [R118+0xf000] ;  /* 0x00f000007618783b */ /* 0x000ee20000004200 */
[----:B-----5:R-:W-:-:S04]  /*7b30*/  FADD.FTZ R98, R97, R98 ;  /* 0x0000006261627221 */ /* 0x020fc80000010000 */
[----:B------:R-:W-:Y:S02]  /*7b40*/  MUFU.EX2 R87, R87 ;  /* 0x0000005700577308 */ /* 0x000fe40000000800 */
[C---:B----4-:R-:W-:Y:S06]  /*7b50*/  HMMA.16816.F32 R20, R48.reuse, R28, R20 ;  /* 0x0000001c3014723c */ /* 0x050fec0000001814 */
[----:B------:R-:W-:Y:S02]  /*7b60*/  MUFU.EX2 R85, R85 ;  /* 0x0000005500557308 */ /* 0x000fe40000000800 */
[C---:B------:R-:W-:Y:S01]  /*7b70*/  HMMA.16816.F32 R16, R48.reuse, R30, R16 ;  /* 0x0000001e3010723c */ /* 0x040fe20000001810 */
[----:B------:R-:W4:Y:S05]  /*7b80*/  LDSM.16.MT88.4 R28, [R117+0xf000] ;  /* 0x00f00000751c783b */ /* 0x000f2a0000004200 */
[----:B------:R-:W5:Y:S02]  /*7b90*/  MUFU.EX2 R88, R88 ;  /* 0x0000005800587308 */ /* 0x000f640000000800 */
[C---:B------:R-:W-:Y:S06]  /*7ba0*/  HMMA.16816.F32 R4, R48.reuse, R44, R4 ;  /* 0x0000002c3004723c */ /* 0x040fec0000001804 */
[----:B------:R-:W4:Y:S02]  /*7bb0*/  MUFU.EX2 R86, R86 ;  /* 0x0000005600567308 */ /* 0x000f240000000800 */
[C---:B------:R-:W-:Y:S01]  /*7bc0*/  HMMA.16816.F32 R40, R48.reuse, R46, R40 ;  /* 0x0000002e3028723c */ /* 0x040fe20000001828 */
[----:B------:R-:W4:Y:S05]  /*7bd0*/  LDSM.16.MT88.4 R44, [R116+0xf000] ;  /* 0x00f00000742c783b */ /* 0x000f2a0000004200 */
[----:B------:R-:W-:Y:S02]  /*7be0*/  MUFU.EX2 R84, R84 ;  /* 0x0000005400547308 */ /* 0x000fe40000000800 */
[C---:B------:R-:W-:Y:S06]  /*7bf0*/  HMMA.16816.F32 R36, R48.reuse, R52, R36 ;  /* 0x000000343024723c */ /* 0x040fec0000001824 */
[----:B------:R-:W4:Y:S02]  /*7c00*/  MUFU.EX2 R82, R82 ;  /* 0x0000005200527308 */ /* 0x000f240000000800 */
[----:B------:R-:W-:Y:S01]  /*7c10*/  HMMA.16816.F32 R32, R48, R54, R32 ;  /* 0x000000363020723c */ /* 0x000fe20000001820 */
[----:B------:R-:W-:Y:S01]  /*7c20*/  F2FP.F16.F32.PACK_AB R48, R94, R96 ;  /* 0x000000605e30723e */ /* 0x000fe200000000ff */
[----:B------:R-:W4:Y:S01]  /*7c30*/  LDSM.16.MT88.4 R52, [R107+0xf000] ;  /* 0x00f000006b34783b */ /* 0x000f220000004200 */
[----:B------:R-:W-:Y:S01]  /*7c40*/  F2FP.F16.F32.PACK_AB R49, R95, R97 ;  /* 0x000000615f31723e */ /* 0x000fe200000000ff */
[----:B------:R-:W-:Y:S01]  /*7c50*/  FADD.FTZ R96, R96, R100 ;  /* 0x0000006460607221 */ /* 0x000fe20000010000 */
[----:B------:R-:W-:Y:S01]  /*7c60*/  F2FP.F16.F32.PACK_AB R50, R90, R92 ;  /* 0x0000005c5a32723e */ /* 0x000fe200000000ff */
[----:B------:R-:W4:Y:S01]  /*7c70*/  MUFU.EX2 R83, R83 ;  /* 0x0000005300537308 */ /* 0x000f220000000800 */
[----:B-1----:R-:W-:Y:S01]  /*7c80*/  F2FP.F16.F32.PACK_AB R51, R91, R93 ;  /* 0x0000005d5b33723e */ /* 0x002fe200000000ff */
[----:B------:R-:W-:Y:S01]  /*7c90*/  FADD.FTZ R95, R95, R98 ;  /* 0x000000625f5f7221 */ /* 0x000fe20000010000 */
[----:B------:R-:W-:-:S03]  /*7ca0*/  FADD.FTZ R96, R94, R96 ;  /* 0x000000605e607221 */ /* 0x000fc60000010000 */
[----:B------:R-:W-:Y:S01]  /*7cb0*/  FADD.FTZ R95, R93, R95 ;  /* 0x0000005f5d5f7221 */ /* 0x000fe20000010000 */
[----:B------:R-:W-:Y:S01]  /*7cc0*/  FADD.FTZ R92, R92, R96 ;  /* 0x000000605c5c7221 */ /* 0x000fe20000010000 */
[----:B---3--:R-:W-:Y:S01]  /*7cd0*/  HMMA.16816.F32 R20, R48, R24, R20 ;  /* 0x000000183014723c */ /* 0x008fe20000001814 */
[----:B------:R-:W1:Y:S01]  /*7ce0*/  MUFU.EX2 R81, R81 ;  /* 0x0000005100517308 */ /* 0x000e620000000800 */
[----:B------:R-:W-:Y:S01]  /*7cf0*/  FADD.FTZ R91, R91, R95 ;  /* 0x0000005f5b5b7221 */ /* 0x000fe20000010000 */
[----:B------:R-:W-:-:S03]  /*7d00*/  FADD.FTZ R92, R90, R92 ;  /* 0x0000005c5a5c7221 */ /* 0x000fc60000010000 */
[----:B--2---:R-:W-:Y:S01]  /*7d10*/  FADD.FTZ R91, R89, R91 ;  /* 0x0000005b595b7221 */ /* 0x004fe20000010000 */
[----:B-----5:R-:W-:Y:S01]  /*7d20*/  FADD.FTZ R92, R88, R92 ;  /* 0x0000005c585c7221 */ /* 0x020fe20000010000 */
[C---:B------:R-:W-:Y:S01]  /*7d30*/  HMMA.16816.F32 R16, R48.reuse, R26, R16 ;  /* 0x0000001a3010723c */ /* 0x040fe20000001810 */
[----:B------:R-:W2:Y:S01]  /*7d40*/  LDSM.16.MT88.4 R24, [R118+0xf800] ;  /* 0x00f800007618783b */ /* 0x000ea20000004200 */
[----:B------:R-:W-:Y:S06]  /*7d50*/  MUFU.EX2 R79, R79 ;  /* 0x0000004f004f7308 */ /* 0x000fec0000000800 */
[C---:B----4-:R-:W-:Y:S02]  /*7d60*/  HMMA.16816.F32 R12, R48.reuse, R28, R12 ;  /* 0x0000001c300c723c */ /* 0x050fe4000000180c */
[----:B------:R-:W-:Y:S06]  /*7d70*/  MUFU.EX2 R77, R77 ;  /* 0x0000004d004d7308 */ /* 0x000fec0000000800 */
[C---:B------:R-:W-:Y:S01]  /*7d80*/  HMMA.16816.F32 R8, R48.reuse, R30, R8 ;  /* 0x0000001e3008723c */ /* 0x040fe20000001808 */
[----:B------:R-:W3:Y:S01]  /*7d90*/  LDSM.16.MT88.4 R28, [R117+0xf800] ;  /* 0x00f80000751c783b */ /* 0x000ee20000004200 */
[----:B------:R-:W4:Y:S06]  /*7da0*/  MUFU.EX2 R80, R80 ;  /* 0x0000005000507308 */ /* 0x000f2c0000000800 */
[C---:B------:R-:W-:Y:S02]  /*7db0*/  HMMA.16816.F32 R4, R48.reuse, R44, R4 ;  /* 0x0000002c3004723c */ /* 0x040fe40000001804 */
[----:B------:R-:W5:Y:S06]  /*7dc0*/  MUFU.EX2 R78, R78 ;  /* 0x0000004e004e7308 */ /* 0x000f6c0000000800 */
[C---:B------:R-:W-:Y:S01]  /*7dd0*/  HMMA.16816.F32 R40, R48.reuse, R46, R40 ;  /* 0x0000002e3028723c */ /* 0x040fe20000001828 */
[----:B------:R-:W5:Y:S01]  /*7de0*/  LDSM.16.MT88.4 R44, [R116+0xf800] ;  /* 0x00f80000742c783b */ /* 0x000f620000004200 */
[----:B------:R-:W-:Y:S06]  /*7df0*/  MUFU.EX2 R76, R76 ;  /* 0x0000004c004c7308 */ /* 0x000fec0000000800 */
[C---:B------:R-:W-:Y:S02]  /*7e00*/  HMMA.16816.F32 R36, R48.reuse, R52, R36 ;  /* 0x000000343024723c */ /* 0x040fe40000001824 */
[----:B------:R-:W5:Y:S06]  /*7e10*/  MUFU.EX2 R74, R74 ;  /* 0x0000004a004a7308 */ /* 0x000f6c0000000800 */
[----:B------:R-:W-:Y:S01]  /*7e20*/  HMMA.16816.F32 R32, R48, R54, R32 ;  /* 0x000000363020723c */ /* 0x000fe20000001820 */
[----:B------:R-:W-:Y:S01]  /*7e30*/  F2FP.F16.F32.PACK_AB R48, R86, R88 ;  /* 0x000000585630723e */ /* 0x000fe200000000ff */
[----:B------:R-:W5:Y:S01]  /*7e40*/  LDSM.16.MT88.4 R52, [R107+0xf800] ;  /* 0x00f800006b34783b */ /* 0x000f620000004200 */
[C---:B------:R-:W-:Y:S01]  /*7e50*/  F2FP.F16.F32.PACK_AB R49, R87.reuse, R89 ;  /* 0x000000595731723e */ /* 0x040fe200000000ff */
[----:B------:R-:W5:Y:S01]  /*7e60*/  MUFU.EX2 R75, R75 ;  /* 0x0000004b004b7308 */ /* 0x000f620000000800 */
[----:B------:R-:W-:Y:S01]  /*7e70*/  F2FP.F16.F32.PACK_AB R50, R82, R84 ;  /* 0x000000545232723e */ /* 0x000fe200000000ff */
[----:B------:R-:W-:Y:S01]  /*7e80*/  FADD.FTZ R87, R87, R91 ;  /* 0x0000005b57577221 */ /* 0x000fe20000010000 */
[----:B------:R-:W-:Y:S01]  /*7e90*/  F2FP.F16.F32.PACK_AB R51, R83, R85 ;  /* 0x000000555333723e */ /* 0x000fe200000000ff */
[----:B------:R-:W-:-:S02]  /*7ea0*/  FADD.FTZ R86, R86, R92 ;  /* 0x0000005c56567221 */ /* 0x000fc40000010000 */
[----:B------:R-:W-:Y:S02]  /*7eb0*/  FADD.FTZ R87, R85, R87 ;  /* 0x0000005755577221 */ /* 0x000fe40000010000 */
[----:B------:R-:W-:Y:S01]  /*7ec0*/  MUFU.EX2 R68, R68 ;  /* 0x0000004400447308 */ /* 0x000fe20000000800 */
[----:B------:R-:W-:Y:S01]  /*7ed0*/  FADD.FTZ R86, R84, R86 ;  /* 0x0000005654567221 */ /* 0x000fe20000010000 */
[C---:B--2---:R-:W-:Y:S01]  /*7ee0*/  HMMA.16816.F32 R20, R48.reuse, R24, R20 ;  /* 0x000000183014723c */ /* 0x044fe20000001814 */
[----:B------:R-:W-:Y:S02]  /*7ef0*/  FADD.FTZ R83, R83, R87 ;  /* 0x0000005753537221 */ /* 0x000fe40000010000 */
[----:B------:R-:W-:Y:S02]  /*7f00*/  FADD.FTZ R82, R82, R86 ;  /* 0x0000005652527221 */ /* 0x000fe40000010000 */
[----:B-1----:R-:W-:Y:S01]  /*7f10*/  FADD.FTZ R83, R81, R83 ;  /* 0x0000005351537221 */ /* 0x002fe20000010000 */
[----:B------:R-:W-:Y:S01]  /*7f20*/  MUFU.EX2 R66, R66 ;  /* 0x0000004200427308 */ /* 0x000fe20000000800 */
[----:B----4-:R-:W-:Y:S01]  /*7f30*/  FADD.FTZ R82, R80, R82 ;  /* 0x0000005250527221 */ /* 0x010fe20000010000 */
[C---:B------:R-:W-:Y:S01]  /*7f40*/  HMMA.16816.F32 R16, R48.reuse, R26, R16 ;  /* 0x0000001a3010723c */ /* 0x040fe20000001810 */
[----:B------:R-:W1:Y:S05]  /*7f50*/  LDSM.16.MT88.4 R24, [R118+0x10000] ;  /* 0x010000007618783b */ /* 0x000e6a0000004200 */
[----:B------:R-:W-:Y:S02]  /*7f60*/  MUFU.EX2 R67, R67 ;  /* 0x0000004300437308 */ /* 0x000fe40000000800 */
[C---:B---3--:R-:W-:Y:S06]  /*7f70*/  HMMA.16816.F32 R12, R48.reuse, R28, R12 ;  /* 0x0000001c300c723c */ /* 0x048fec000000180c */
[----:B------:R-:W-:Y:S02]  /*7f80*/  MUFU.EX2 R65, R65 ;  /* 0x0000004100417308 */ /* 0x000fe40000000800 */
[C---:B------:R-:W-:Y:S01]  /*7f90*/  HMMA.16816.F32 R8, R48.reuse, R30, R8 ;  /* 0x0000001e3008723c */ /* 0x040fe20000001808 */
[----:B------:R-:W2:Y:S05]  /*7fa0*/  LDSM.16.MT88.4 R28, [R117+0x10000] ;  /* 0x01000000751c783b */ /* 0x000eaa0000004200 */
[----:B------:R-:W-:Y:S02]  /*7fb0*/  MUFU.EX2 R57, R57 ;  /* 0x0000003900397308 */ /* 0x000fe40000000800 */
[C---:B-----5:R-:W-:Y:S06]  /*7fc0*/  HMMA.16816.F32 R4, R48.reuse, R44, R4 ;  /* 0x0000002c3004723c */ /* 0x060fec0000001804 */
[----:B------:R-:W-:Y:S02]  /*7fd0*/  MUFU.EX2 R64, R64 ;  /* 0x0000004000407308 */ /* 0x000fe40000000800 */
[C---:B------:R-:W-:Y:S01]  /*7fe0*/  HMMA.16816.F32 R40, R48.reuse, R46, R40 ;  /* 0x0000002e3028723c */ /* 0x040fe20000001828 */
[----:B------:R-:W3:Y:S05]  /*7ff0*/  LDSM.16.MT88.4 R44, [R116+0x10000] ;  /* 0x01000000742c783b */ /* 0x000eea0000004200 */
[----:B------:R-:W-:Y:S02]  /*8000*/  MUFU.EX2 R56, R56 ;  /* 0x0000003800387308 */ /* 0x000fe40000000800 */
[----:B------:R-:W-:Y:S01]  /*8010*/  HMMA.16816.F32 R36, R48, R52, R36 ;  /* 0x000000343024723c */ /* 0x000fe20000001824 */
[-CC-:B------:R-:W-:Y:S01]  /*8020*/  FFMA.FTZ R52, R73, R115.reuse, -R114.reuse ;  /* 0x0000007349347223 */ /* 0x180fe20000010872 */
[-CC-:B------:R-:W-:Y:S01]  /*8030*/  FFMA.FTZ R53, R71, R115.reuse, -R114.reuse ;  /* 0x0000007347357223 */ /* 0x180fe20000010872 */
[-C--:B------:R-:W-:Y:S01]  /*8040*/  FFMA.FTZ R71, R105, R115.reuse, -R113 ;  /* 0x0000007369477223 */ /* 0x080fe20000010871 */
[----:B------:R-:W-:-:S02]  /*8050*/  FFMA.FTZ R73, R104, R115, -R114 ;  /* 0x0000007368497223 */ /* 0x000fc40000010872 */
[----:B------:R-:W-:Y:S02]  /*8060*/  MUFU.EX2 R102, R102 ;  /* 0x0000006600667308 */ /* 0x000fe40000000800 */
[----:B------:R-:W-:Y:S01]  /*8070*/  HMMA.16816.F32 R32, R48, R54, R32 ;  /* 0x000000363020723c */ /* 0x000fe20000001820 */
[----:B------:R-:W-:Y:S01]  /*8080*/  F2FP.F16.F32.PACK_AB R48, R78, R80 ;  /* 0x000000504e30723e */ /* 0x000fe200000000ff */
[--C-:B------:R-:W-:Y:S01]  /*8090*/  FFMA.FTZ R54, R69, R115, -R114.reuse ;  /* 0x0000007345367223 */ /* 0x100fe20000010872 */
[----:B------:R-:W-:Y:S01]  /*80a0*/  F2FP.F16.F32.PACK_AB R49, R79, R81 ;  /* 0x000000514f31723e */ /* 0x000fe200000000ff */
[-CC-:B------:R-:W-:Y:S01]  /*80b0*/  FFMA.FTZ R55, R72, R115.reuse, -R113.reuse ;  /* 0x0000007348377223 */ /* 0x180fe20000010871 */
[----:B------:R-:W-:Y:S01]  /*80c0*/  F2FP.F16.F32.PACK_AB R50, R74, R76 ;  /* 0x0000004c4a32723e */ /* 0x000fe200000000ff */
[--C-:B------:R-:W-:Y:S01]  /*80d0*/  FFMA.FTZ R69, R70, R115, -R113.reuse ;  /* 0x0000007346457223 */ /* 0x100fe20000010871 */
[----:B------:R-:W-:Y:S01]  /*80e0*/  F2FP.F16.F32.PACK_AB R51, R75, R77 ;  /* 0x0000004d4b33723e */ /* 0x000fe200000000ff */
[----:B------:R-:W4:Y:S01]  /*80f0*/  MUFU.EX2 R52, R52 ;  /* 0x0000003400347308 */ /* 0x000f220000000800 */
[-C--:B------:R-:W-:Y:S01]  /*8100*/  FFMA.FTZ R70, R106, R115.reuse, -R114 ;  /* 0x000000736a467223 */ /* 0x080fe20000010872 */
[----:B------:R-:W-:Y:S01]  /*8110*/  FFMA.FTZ R72, R103, R115, -R113 ;  /* 0x0000007367487223 */ /* 0x000fe20000010871 */
[----:B------:R-:W-:Y:S01]  /*8120*/  FADD.FTZ R79, R79, R83 ;  /* 0x000000534f4f7221 */ /* 0x000fe20000010000 */
[----:B------:R-:W-:-:S02]  /*8130*/  FADD.FTZ R78, R78, R82 ;  /* 0x000000524e4e7221 */ /* 0x000fc40000010000 */
[C---:B-1----:R-:W-:Y:S01]  /*8140*/  HMMA.16816.F32 R20, R48.reuse, R24, R20 ;  /* 0x000000183014723c */ /* 0x042fe20000001814 */
[----:B------:R-:W-:Y:S01]  /*8150*/  FADD.FTZ R79, R77, R79 ;  /* 0x0000004f4d4f7221 */ /* 0x000fe20000010000 */
[----:B------:R-:W-:Y:S01]  /*8160*/  MUFU.EX2 R53, R53 ;  /* 0x0000003500357308 */ /* 0x000fe20000000800 */
[----:B------:R-:W-:Y:S02]  /*8170*/  FADD.FTZ R78, R76, R78 ;  /* 0x0000004e4c4e7221 */ /* 0x000fe40000010000 */
[----:B------:R-:W-:Y:S02]  /*8180*/  FADD.FTZ R75, R75, R79 ;  /* 0x0000004f4b4b7221 */ /* 0x000fe40000010000 */
[----:B------:R-:W-:Y:S01]  /*8190*/  FADD.FTZ R74, R74, R78 ;  /* 0x0000004e4a4a7221 */ /* 0x000fe20000010000 */
[----:B------:R-:W-:Y:S01]  /*81a0*/  HMMA.16816.F32 R16, R48, R26, R16 ;  /* 0x0000001a3010723c */ /* 0x000fe20000001810 */
[----:B------:R-:W1:Y:S01]  /*81b0*/  LDSM.16.MT88.4 R24, [R107+0x10000] ;  /* 0x010000006b18783b */ /* 0x000e620000004200 */
[----:B------:R-:W-:Y:S01]  /*81c0*/  MUFU.EX2 R54, R54 ;  /* 0x0000003600367308 */ /* 0x000fe20000000800 */
[----:B----4-:R-:W-:-:S05]  /*81d0*/  FADD.FTZ R75, R52, R75 ;  /* 0x0000004b344b7221 */ /* 0x010fca0000010000 */
[C---:B--2---:R-:W-:Y:S02]  /*81e0*/  HMMA.16816.F32 R12, R48.reuse, R28, R12 ;  /* 0x0000001c300c723c */ /* 0x044fe4000000180c */
[----:B------:R-:W2:Y:S06]  /*81f0*/  MUFU.EX2 R55, R55 ;  /* 0x0000003700377308 */ /* 0x000eac0000000800 */
[C---:B------:R-:W-:Y:S01]  /*8200*/  HMMA.16816.F32 R8, R48.reuse, R30, R8 ;  /* 0x0000001e3008723c */ /* 0x040fe20000001808 */
[----:B------:R-:W4:Y:S01]  /*8210*/  LDSM.16.MT88.4 R28, [R118+0x10800] ;  /* 0x01080000761c783b */ /* 0x000f220000004200 */
[----:B------:R-:W5:Y:S06]  /*8220*/  MUFU.EX2 R69, R69 ;  /* 0x0000004500457308 */ /* 0x000f6c0000000800 */
[----:B---3--:R-:W-:Y:S02]  /*8230*/  HMMA.16816.F32 R4, R48, R44, R4 ;  /* 0x0000002c3004723c */ /* 0x008fe40000001804 */
[----:B------:R-:W-:Y:S01]  /*8240*/  MUFU.EX2 R70, R70 ;  /* 0x0000004600467308 */ /* 0x000fe20000000800 */
[----:B--2---:R-:W-:-:S05]  /*8250*/  FADD.FTZ R74, R55, R74 ;  /* 0x0000004a374a7221 */ /* 0x004fca0000010000 */
[C---:B------:R-:W-:Y:S01]  /*8260*/  HMMA.16816.F32 R40, R48.reuse, R46, R40 ;  /* 0x0000002e3028723c */ /* 0x040fe20000001828 */
[----:B------:R-:W2:Y:S01]  /*8270*/  LDSM.16.MT88.4 R44, [R117+0x10800] ;  /* 0x01080000752c783b */ /* 0x000ea20000004200 */
[----:B------:R-:W-:Y:S06]  /*8280*/  MUFU.EX2 R71, R71 ;  /* 0x0000004700477308 */ /* 0x000fec0000000800 */
[C---:B-1----:R-:W-:Y:S02]  /*8290*/  HMMA.16816.F32 R36, R48.reuse, R24, R36 ;  /* 0x000000183024723c */ /* 0x042fe40000001824 */
[----:B------:R-:W-:Y:S06]  /*82a0*/  MUFU.EX2 R72, R72 ;  /* 0x0000004800487308 */ /* 0x000fec0000000800 */
[----:B------:R-:W-:Y:S01]  /*82b0*/  HMMA.16816.F32 R32, R48, R26, R32 ;  /* 0x0000001a3020723c */ /* 0x000fe20000001820 */
[----:B-----5:R-:W-:Y:S01]  /*82c0*/  F2FP.F16.F32.PACK_AB R48, R69, R55 ;  /* 0x000000374530723e */ /* 0x020fe200000000ff */
[----:B------:R-:W1:Y:S01]  /*82d0*/  LDSM.16.MT88.4 R24, [R116+0x10800] ;  /* 0x010800007418783b */ /* 0x000e620000004200 */
[C---:B------:R-:W-:Y:S01]  /*82e0*/  F2FP.F16.F32.PACK_AB R49, R53.reuse, R52 ;  /* 0x000000343531723e */ /* 0x040fe200000000ff */
[----:B------:R-:W-:Y:S01]  /*82f0*/  MUFU.EX2 R73, R73 ;  /* 0x0000004900497308 */ /* 0x000fe20000000800 */
[----:B------:R-:W-:Y:S01]  /*8300*/  F2FP.F16.F32.PACK_AB R50, R66, R68 ;  /* 0x000000444232723e */ /* 0x000fe200000000ff */
[----:B------:R-:W-:Y:S01]  /*8310*/  FADD.FTZ R53, R53, R75 ;  /* 0x0000004b35357221 */ /* 0x000fe20000010000 */
[----:B------:R-:W-:Y:S01]  /*8320*/  F2FP.F16.F32.PACK_AB R51, R67, R54 ;  /* 0x000000364333723e */ /* 0x000fe200000000ff */
[----:B------:R-:W-:-:S02]  /*8330*/  FADD.FTZ R69, R69, R74 ;  /* 0x0000004a45457221 */ /* 0x000fc40000010000 */
[----:B------:R-:W-:Y:S02]  /*8340*/  FADD.FTZ R53, R54, R53 ;  /* 0x0000003536357221 */ /* 0x000fe40000010000 */
[----:B------:R-:W-:Y:S01]  /*8350*/  FADD.FTZ R69, R68, R69 ;  /* 0x0000004544457221 */ /* 0x000fe20000010000 */
[----:B------:R-:W3:Y:S01]  /*8360*/  MUFU.EX2 R63, R63 ;  /* 0x0000003f003f7308 */ /* 0x000ee20000000800 */
[----:B----4-:R-:W-:Y:S01]  /*8370*/  HMMA.16816.F32 R20, R48, R28, R20 ;  /* 0x0000001c3014723c */ /* 0x010fe20000001814 */
[----:B------:R-:W-:Y:S01]  /*8380*/  FADD.FTZ R67, R67, R53 ;  /* 0x0000003543437221 */ /* 0x000fe20000010000 */
[----:B------:R-:W-:-:S03]  /*8390*/  FADD.FTZ R66, R66, R69 ;  /* 0x0000004542427221 */ /* 0x000fc60000010000 */
[----:B------:R-:W-:Y:S01]  /*83a0*/  FADD.FTZ R67, R65, R67 ;  /* 0x0000004341437221 */ /* 0x000fe20000010000 */
[----:B------:R-:W-:Y:S01]  /*83b0*/  FADD.FTZ R66, R64, R66 ;  /* 0x0000004240427221 */ /* 0x000fe20000010000 */
[----:B------:R-:W-:Y:S01]  /*83c0*/  MUFU.EX2 R61, R61 ;  /* 0x0000003d003d7308 */ /* 0x000fe20000000800 */
[C---:B------:R-:W-:Y:S01]  /*83d0*/  HMMA.16816.F32 R16, R48.reuse, R30, R16 ;  /* 0x0000001e3010723c */ /* 0x040fe20000001810 */
[----:B------:R-:W4:Y:S06]  /*83e0*/  LDSM.16.MT88.4 R28, [R107+0x10800] ;  /* 0x010800006b1c783b */ /* 0x000f2c0000004200 */
[----:B------:R-:W-:Y:S01]  /*83f0*/  MUFU.EX2 R251, R251 ;  /* 0x000000fb00fb7308 */ /* 0x000fe20000000800 */
[----:B--2---:R-:W-:Y:S01]  /*8400*/  HMMA.16816.F32 R12, R48, R44, R12 ;  /* 0x0000002c300c723c */ /* 0x004fe2000000180c */
[----:B---3--:R-:W-:-:S06]  /*8410*/  F2FP.F16.F32.PACK_AB R149, R63, R102 ;  /* 0x000000663f95723e */ /* 0x008fcc00000000ff */
[----:B------:R-:W2:Y:S01]  /*8420*/  MUFU.EX2 R250, R250 ;  /* 0x000000fa00fa7308 */ /* 0x000ea20000000800 */
[C---:B------:R-:W-:Y:S01]  /*8430*/  HMMA.16816.F32 R8, R48.reuse, R46, R8 ;  /* 0x0000002e3008723c */ /* 0x040fe20000001808 */
[----:B------:R-:W3:Y:S07]  /*8440*/  LDSM.16.MT88.4 R44, [R118+0x11000] ;  /* 0x01100000762c783b */ /* 0x000eee0000004200 */
[C---:B-1----:R-:W-:Y:S08]  /*8450*/  HMMA.16816.F32 R4, R48.reuse, R24, R4 ;  /* 0x000000183004723c */ /* 0x042ff00000001804 */
[----:B------:R-:W-:Y:S01]  /*8460*/  HMMA.16816.F32 R40, R48, R26, R40 ;  /* 0x0000001a3028723c */ /* 0x000fe20000001828 */
[----:B------:R-:W1:Y:S01]  /*8470*/  LDSM.16.MT88.4 R24, [R117+0x11000] ;  /* 0x011000007518783b */ /* 0x000e620000004200 */
[----:B--2---:R-:W-:-:S06]  /*8480*/  F2FP.F16.F32.PACK_AB R151, R250, R61 ;  /* 0x0000003dfa97723e */ /* 0x004fcc00000000ff */
[C---:B----4-:R-:W-:Y:S08]  /*8490*/  HMMA.16816.F32 R36, R48.reuse, R28, R36 ;  /* 0x0000001c3024723c */ /* 0x050ff00000001824 */
[----:B------:R-:W-:Y:S01]  /*84a0*/  HMMA.16816.F32 R32, R48, R30, R32 ;  /* 0x0000001e3020723c */ /* 0x000fe20000001820 */
[----:B------:R-:W-:Y:S01]  /*84b0*/  F2FP.F16.F32.PACK_AB R48, R56, R64 ;  /* 0x000000403830723e */ /* 0x000fe200000000ff */
[----:B------:R-:W2:Y:S01]  /*84c0*/  LDSM.16.MT88.4 R28, [R116+0x11000] ;  /* 0x01100000741c783b */ /* 0x000ea20000004200 */
[C---:B------:R-:W-:Y:S01]  /*84d0*/  F2FP.F16.F32.PACK_AB R49, R57.reuse, R65 ;  /* 0x000000413931723e */ /* 0x040fe200000000ff */
[----:B------:R-:W-:Y:S01]  /*84e0*/  FADD.FTZ R57, R57, R67 ;  /* 0x0000004339397221 */ /* 0x000fe20000010000 */
[----:B------:R-:W-:Y:S01]  /*84f0*/  F2FP.F16.F32.PACK_AB R50, R72, R71 ;  /* 0x000000474832723e */ /* 0x000fe200000000ff */
[----:B------:R-:W-:Y:S01]  /*8500*/  FADD.FTZ R56, R56, R66 ;  /* 0x0000004238387221 */ /* 0x000fe20000010000 */
[----:B------:R-:W-:Y:S01]  /*8510*/  F2FP.F16.F32.PACK_AB R51, R73, R70 ;  /* 0x000000464933723e */ /* 0x000fe200000000ff */
[----:B------:R-:W-:-:S02]  /*8520*/  FADD.FTZ R57, R70, R57 ;  /* 0x0000003946397221 */ /* 0x000fc40000010000 */
[----:B------:R-:W-:Y:S02]  /*8530*/  FADD.FTZ R56, R71, R56 ;  /* 0x0000003847387221 */ /* 0x000fe40000010000 */
[----:B------:R-:W-:Y:S02]  /*8540*/  FADD.FTZ R73, R73, R57 ;  /* 0x0000003949497221 */ /* 0x000fe40000010000 */
[----:B---3--:R-:W-:Y:S01]  /*8550*/  HMMA.16816.F32 R20, R48, R44, R20 ;  /* 0x0000002c3014723c */ /* 0x008fe20000001814 */
[----:B------:R-:W-:Y:S01]  /*8560*/  FADD.FTZ R72, R72, R56 ;  /* 0x0000003848487221 */ /* 0x000fe20000010000 */
[----:B------:R-:W-:-:S04]  /*8570*/  FADD.FTZ R73, R102, R73 ;  /* 0x0000004966497221 */ /* 0x000fc80000010000 */
[----:B------:R-:W-:Y:S02]  /*8580*/  FADD.FTZ R73, R63, R73 ;  /* 0x000000493f497221 */ /* 0x000fe40000010000 */
[----:B------:R-:W-:Y:S01]  /*8590*/  HMMA.16816.F32 R16, R48, R46, R16 ;  /* 0x0000002e3010723c */ /* 0x000fe20000001810 */
[----:B------:R-:W3:Y:S01]  /*85a0*/  LDSM.16.MT88.4 R44, [R107+0x11000] ;  /* 0x011000006b2c783b */ /* 0x000ee20000004200 */
[----:B------:R-:W-:-:S03]  /*85b0*/  FADD.FTZ R73, R61, R73 ;  /* 0x000000493d497221 */ /* 0x000fc60000010000 */
[----:B------:R-:W4:Y:S01]  /*85c0*/  LDSM.16.MT88.4 R104, [R107+0x11800] ;  /* 0x011800006b68783b */ /* 0x000f220000004200 */
[----:B------:R-:W-:Y:S02]  /*85d0*/  FADD.FTZ R250, R250, R73 ;  /* 0x00000049fafa7221 */ /* 0x000fe40000010000 */
[----:B-1----:R-:W-:Y:S01]  /*85e0*/  HMMA.16816.F32 R12, R48, R24, R12 ;  /* 0x00000018300c723c */ /* 0x002fe2000000180c */
[-CC-:B------:R-:W-:Y:S01]  /*85f0*/  FFMA.FTZ R24, R101, R115.reuse, -R113.reuse ;  /* 0x0000007365187223 */ /* 0x180fe20000010871 */
[----:B------:R-:W-:-:S05]  /*8600*/  FFMA.FTZ R25, R62, R115, -R113 ;  /* 0x000000733e197223 */ /* 0x000fca0000010871 */
[----:B------:R-:W1:Y:S01]  /*8610*/  MUFU.EX2 R24, R24 ;  /* 0x0000001800187308 */ /* 0x000e620000000800 */
[----:B------:R-:W-:Y:S01]  /*8620*/  HMMA.16816.F32 R8, R48, R26, R8 ;  /* 0x0000001a3008723c */ /* 0x000fe20000001808 */
[----:B------:R-:W-:-:S06]  /*8630*/  FFMA.FTZ R26, R60, R115, -R113 ;  /* 0x000000733c1a7223 */ /* 0x000fcc0000010871 */
[----:B------:R-:W5:Y:S01]  /*8640*/  MUFU.EX2 R25, R25 ;  /* 0x0000001900197308 */ /* 0x000f620000000800 */
[C---:B--2---:R-:W-:Y:S07]  /*8650*/  HMMA.16816.F32 R4, R48.reuse, R28, R4 ;  /* 0x0000001c3004723c */ /* 0x044fee0000001804 */
[----:B------:R-:W2:Y:S01]  /*8660*/  MUFU.EX2 R26, R26 ;  /* 0x0000001a001a7308 */ /* 0x000ea20000000800 */
[----:B------:R-:W-:Y:S01]  /*8670*/  HMMA.16816.F32 R40, R48, R30, R40 ;  /* 0x0000001e3028723c */ /* 0x000fe20000001828 */
[----:B-1----:R-:W-:Y:S01]  /*8680*/  FADD.FTZ R72, R24, R72 ;  /* 0x0000004818487221 */ /* 0x002fe20000010000 */
[----:B-----5:R-:W-:-:S06]  /*8690*/  F2FP.F16.F32.PACK_AB R148, R25, R24 ;  /* 0x000000181994723e */ /* 0x020fcc00000000ff */
[----:B---3--:R-:W-:Y:S01]  /*86a0*/  HMMA.16816.F32 R36, R48, R44, R36 ;  /* 0x0000002c3024723c */ /* 0x008fe20000001824 */
[----:B------:R-:W-:Y:S01]  /*86b0*/  FADD.FTZ R72, R25, R72 ;  /* 0x0000004819487221 */ /* 0x000fe20000010000 */
[----:B--2---:R-:W-:-:S06]  /*86c0*/  F2FP.F16.F32.PACK_AB R150, R251, R26 ;  /* 0x0000001afb96723e */ /* 0x004fcc00000000ff */
[----:B------:R-:W-:Y:S01]  /*86d0*/  HMMA.16816.F32 R32, R48, R46, R32 ;  /* 0x0000002e3020723c */ /* 0x000fe20000001820 */
[----:B------:R-:W-:-:S04]  /*86e0*/  FADD.FTZ R72, R26, R72 ;  /* 0x000000481a487221 */ /* 0x000fc80000010000 */
[----:B------:R-:W-:-:S03]  /*86f0*/  FADD.FTZ R251, R251, R72 ;  /* 0x00000048fbfb7221 */ /* 0x000fc60000010000 */
        /* <DEDUP_REMOVED lines=8> */
[----:B------:R-:W-:-:S04]  /*8780*/  NOP ;  /* 0x0000000000007918 */ /* 0x000fc80000000000 */
[----:B------:R-:W-:-:S15]  /*8790*/  @!P0 BRA `(.L_x_621) ;  /* 0x0000004c00d88947 */ /* 0x000fde0003800000 */
[----:B------:R-:W-:Y:S01]  /*87a0*/  ISETP.NE.U32.AND P1, PT, R246, RZ, PT ;  /* 0x000000fff600720c */ /* 0x000fe20003f25070 */
[C---:B------:R-:W-:Y:S01]  /*87b0*/  IMAD.SHL.U32 R242, R178.reuse, 0x20, RZ ;  /* 0x00000020b2f27824 */ /* 0x040fe200078e00ff */
[----:B------:R-:W-:Y:S01]  /*87c0*/  SHF.L.U64.HI R243, R178, 0x5, R179 ;  /* 0x00000005b2f37819 */ /* 0x000fe200000102b3 */
[----:B------:R-:W-:Y:S01]  /*87d0*/  IMAD.MOV.U32 R244, RZ, RZ, R165 ;  /* 0x000000fffff47224 */ /* 0x000fe200078e00a5 */
[----:B------:R-:W-:Y:S01]  /*87e0*/  ISETP.NE.AND.EX P1, PT, R247, RZ, PT, P1 ;  /* 0x000000fff700720c */ /* 0x000fe20003f25310 */
[----:B------:R-:W-:Y:S01]  /*87f0*/  IMAD.MOV.U32 R166, RZ, RZ, R164 ;  /* 0x000000ffffa67224 */ /* 0x000fe200078e00a4 */
[----:B------:R-:W-:-:S11]  /*8800*/  MOV R167, R0 ;  /* 0x0000000000a77202 */ /* 0x000fd60000000f00 */
.L_x_628:
[----:B------:R-:W1:Y:S01]  /*8810*/  S2R R224, SR_TID.X ;  /* 0x0000000000e07919 */ /* 0x000e620000002100 */
[----:B------:R-:W-:Y:S04]  /*8820*/  DEPBAR.LE SB0, 0x0 ;  /* 0x000080000000791a */ /* 0x000fe80000000000 */
[----:B------:R-:W-:Y:S05]  /*8830*/  WARPSYNC.ALL ;  /* 0x0000000000007948 */ /* 0x000fea0003800000 */
[----:B------:R-:W-:Y:S01]  /*8840*/  BAR.SYNC.DEFER_BLOCKING 0x0 ;  /* 0x0000000000007b1d */ /* 0x000fe20000010000 */
        /* <DEDUP_REMOVED lines=8> */
[----:B------:R-:W-:Y:S02]  /*88d0*/  @!P1 IADD3 R237, P0, PT, R237, R0, RZ ;  /* 0x00000000eded9210 */ /* 0x000fe40007f1e0ff */
[-C--:B------:R-:W-:Y:S02]  /*88e0*/  MOV R0, R236.reuse ;  /* 0x000000ec00007202 */ /* 0x080fe40000000f00 */
        /* <DEDUP_REMOVED lines=9> */
[-C--:B------:R-:W-:Y:S02]  /*8980*/  LOP3.LUT R5, R5, R7.reuse, RZ, 0x3c, !PT ;  /* 0x0000000705057212 */ /* 0x080fe400078e3cff */
[----:B------:R-:W-:Y:S02]  /*8990*/  IADD3 R8, PT, PT, RZ, -R8, RZ ;  /* 0x80000008ff087210 */ /* 0x000fe40007ffe0ff */
[----:B------:R-:W-:Y:S02]  /*89a0*/  ISETP.GE.AND P0, PT, R5, RZ, PT ;  /* 0x000000ff0500720c */ /* 0x000fe40003f06270 */
[----:B------:R-:W-:Y:S03]  /*89b0*/  LOP3.LUT R5, RZ, R7, RZ, 0x33, !PT ;  /* 0x00000007ff057212 */ /* 0x000fe600078e33ff */
        /* <DEDUP_REMOVED lines=18> */
[----:B------:R-:W-:Y:S02]  /*8ae0*/  LOP3.LUT R6, R244, R7, RZ, 0x3c, !PT ;  /* 0x00000007f4067212 */ /* 0x000fe400078e3cff */
[----:B------:R-:W-:Y:S02]  /*8af0*/  ISETP.GE.U32.AND P6, PT, R9, R10, PT ;  /* 0x0000000a0900720c */ /* 0x000fe40003fc6070 */
[----:B------:R-:W-:Y:S02]  /*8b00*/  ISETP.GE.AND P3, PT, R6, RZ, PT ;  /* 0x000000ff0600720c */ /* 0x000fe40003f66270 */
[----:B------:R-:W-:Y:S05]  /*8b10*/  ISETP.NE.AND P2, PT, R7, RZ, PT ;  /* 0x000000ff0700720c */ /* 0x000fea0003f45270 */
[----:B------:R-:W-:Y:S04]  /*8b20*/  @P5 VIADD R11, R11, 0x1 ;  /* 0x000000010b0b5836 */ /* 0x000fe80000000000 */
[----:B------:R-:W-:Y:S02]  /*8b30*/  @P6 VIADD R12, R12, 0x1 ;  /* 0x000000010c0c6836 */ /* 0x000fe40000000000 */
[----:B------:R-:W-:Y:S03]  /*8b40*/  @!P0 IMAD.MOV R11, RZ, RZ, -R11 ;  /* 0x000000ffff0b8224 */ /* 0x000fe600078e0a0b */
[----:B------:R-:W-:Y:S02]  /*8b50*/  @!P3 IADD3 R12, PT, PT, -R12, RZ, RZ ;  /* 0x000000ff0c0cb210 */ /* 0x000fe40007ffe1ff */
[C---:B------:R-:W-:Y:S02]  /*8b60*/  SEL R6, R5.reuse, R11, !P2 ;  /* 0x0000000b05067207 */ /* 0x040fe40005000000 */
[----:B------:R-:W-:Y:S01]  /*8b70*/  SEL R5, R5, R12, !P2 ;  /* 0x0000000c05057207 */ /* 0x000fe20005000000 */
[----:B------:R-:W2:Y:S01]  /*8b80*/  LD.E.64 R10, desc[UR4][R2.64+0x40] ;  /* 0x00004004020a7980 */ /* 0x000ea2000c101b00 */
[CC--:B------:R-:W-:Y:S02]  /*8b90*/  LEA R8, P2, R6.reuse, R248.reuse, 0x2 ;  /* 0x000000f806087211 */ /* 0x0c0fe400078410ff */
[C---:B------:R-:W-:Y:S02]  /*8ba0*/  LEA R12, P0, R5.reuse, R248, 0x2 ;  /* 0x000000f8050c7211 */ /* 0x040fe400078010ff */
[-C--:B------:R-:W-:Y:S02]  /*8bb0*/  LEA.HI.X.SX32 R9, R6, R249.reuse, 0x2, P2 ;  /* 0x000000f906097211 */ /* 0x080fe400010f16ff */
[C---:B------:R-:W-:Y:S01]  /*8bc0*/  LEA.HI.X.SX32 R13, R5.reuse, R249, 0x2, P0 ;  /* 0x000000f9050d7211 */ /* 0x040fe200000f16ff */
[----:B------:R-:W-:Y:S03]  /*8bd0*/  IMAD.IADD R5, R5, 0x1, -R6 ;  /* 0x0000000105057824 */ /* 0x000fe600078e0a06 */
[----:B------:R-:W3:Y:S01]  /*8be0*/  LD.E R9, desc[UR4][R8.64] ;  /* 0x0000000408097980 */ /* 0x000ee2000c101900 */
[----:B------:R-:W-:Y:S05]  /*8bf0*/  IMAD R7, R7, R5, -0x100 ;  /* 0xffffff0007077424 */ /* 0x000fea00078e0205 */
[----:B------:R-:W-:Y:S01]  /*8c00*/  SHF.R.S32.HI R6, RZ, 0x1f, R7 ;  /* 0x0000001fff067819 */ /* 0x000fe20000011407 */
[----:B------:R-:W3:Y:S04]  /*8c10*/  LD.E R8, desc[UR4][R12.64] ;  /* 0x000000040c087980 */ /* 0x000ee8000c101900 */
        /* <DEDUP_REMOVED lines=13> */
.L_x_623:
[----:B------:R-:W-:Y:S05]  /*8cf0*/  BSYNC.RECONVERGENT B0 ;  /* 0x0000000000007941 */ /* 0x000fea0003800200 */
.L_x_622:
[----:B------:R-:W1:Y:S01]  /*8d00*/  S2UR UR6, SR_CgaCtaId ;  /* 0x00000000000679c3 */ /* 0x000e620000008800 */
[C---:B------:R-:W-:Y:S01]  /*8d10*/  IMAD.SHL.U32 R228, R224.reuse, 0x8, RZ ;  /* 0x00000008e0e47824 */ /* 0x040fe200078e00ff */
[----:B------:R-:W-:Y:S01]  /*8d20*/  LOP3.LUT R165, R224, 0x38, RZ, 0xc0, !PT ;  /* 0x00000038e0a57812 */ /* 0x000fe200078ec0ff */
[----:B------:R-:W-:Y:S01]  /*8d30*/  UMOV UR7, 0x400 ;  /* 0x0000040000077882 */ /* 0x000fe20000000000 */
[----:B------:R-:W-:Y:S01]  /*8d40*/  IADD3 R10, P0, PT, R242, R237, RZ ;  /* 0x000000edf20a7210 */ /* 0x000fe20007f1e0ff */
[----:B------:R-:W-:Y:S01]  /*8d50*/  IMAD.MOV.U32 R18, RZ, RZ, R237 ;  /* 0x000000ffff127224 */ /* 0x000fe200078e00ed */
[----:B------:R-:W-:Y:S01]  /*8d60*/  LOP3.LUT R165, R165, 0x1c0, R228, 0xf8, !PT ;  /* 0x000001c0a5a57812 */ /* 0x000fe200078ef8e4 */
[--C-:B------:R-:W-:Y:S01]  /*8d70*/  IMAD.MOV.U32 R19, RZ, RZ, R236.reuse ;  /* 0x000000ffff137224 */ /* 0x100fe200078e00ec */
[----:B------:R-:W-:Y:S01]  /*8d80*/  LOP3.LUT P2, RZ, R224, 0x4, RZ, 0xc0, !PT ;  /* 0x00000004e0ff7812 */ /* 0x000fe2000784c0ff */
[----:B------:R-:W-:Y:S01]  /*8d90*/  IMAD.X R11, R243, 0x1, R236, P0 ;  /* 0x00000001f30b7824 */ /* 0x000fe200000e06ec */
[--C-:B------:R-:W-:Y:S01]  /*8da0*/  LOP3.LUT R165, R165, 0x38, R228.reuse, 0x78, !PT ;  /* 0x00000038a5a57812 */ /* 0x100fe200078e78e4 */
[----:B------:R-:W-:Y:S01]  /*8db0*/  IMAD.MOV.U32 R229, RZ, RZ, 0x20 ;  /* 0x00000020ffe57424 */ /* 0x000fe200078e00ff */
[-C--:B------:R-:W-:Y:S01]  /*8dc0*/  IADD3 R8, P0, PT, R10, R242.reuse, RZ ;  /* 0x000000f20a087210 */ /* 0x080fe20007f1e0ff */
[----:B------:R-:W-:Y:S01]  /*8dd0*/  IMAD.MOV.U32 R208, RZ, RZ, 0x40 ;  /* 0x00000040ffd07424 */ /* 0x000fe200078e00ff */
[----:B------:R-:W-:Y:S01]  /*8de0*/  LOP3.LUT R165, R165, 0x1e00, R228, 0xf8, !PT ;  /* 0x00001e00a5a57812 */ /* 0x000fe200078ef8e4 */
[----:B------:R-:W-:Y:S01]  /*8df0*/  VIADD R245, R245, 0xffffffff ;  /* 0xfffffffff5f57836 */ /* 0x000fe20000000000 */
[----:B------:R-:W-:Y:S01]  /*8e00*/  BSSY.RECONVERGENT B1, `(.L_x_624) ;  /* 0x0000188000017945 */ /* 0x000fe20003800200 */
[--C-:B------:R-:W-:Y:S01]  /*8e10*/  IMAD.X R9, R11, 0x1, R243.reuse, P0 ;  /* 0x000000010b097824 */ /* 0x100fe200000e06f3 */
[-C--:B------:R-:W-:Y:S02]  /*8e20*/  IADD3 R6, P0, PT, R8, R242.reuse, RZ ;  /* 0x000000f208067210 */ /* 0x080fe40007f1e0ff */
[----:B------:R-:W-:Y:S03]  /*8e30*/  SEL R208, R208, 0xffffffc0, !P2 ;  /* 0xffffffc0d0d07807 */ /* 0x000fe60005000000 */
[--C-:B------:R-:W-:Y:S01]  /*8e40*/  IMAD.X R7, R9, 0x1, R243.reuse, P0 ;  /* 0x0000000109077824 */ /* 0x100fe200000e06f3 */
[----:B-1----:R-:W-:Y:S01]  /*8e50*/  ULEA UR6, UR6, UR7, 0x18 ;  /* 0x0000000706067291 */ /* 0x002fe2000f8ec0ff */
[----:B------:R-:W-:Y:S01]  /*8e60*/  IADD3 R4, P0, PT, R6, R242, RZ ;  /* 0x000000f206047210 */ /* 0x000fe20007f1e0ff */
[----:B------:R-:W-:Y:S01]  /*8e70*/  IMAD.IADD R0, R226, 0x1, R208 ;  /* 0x00000001e2007824 */ /* 0x000fe200078e02d0 */
[----:B------:R-:W-:Y:S03]  /*8e80*/  IADD3 R208, PT, PT, R225, R208, RZ ;  /* 0x000000d0e1d07210 */ /* 0x000fe60007ffe0ff */
[----:B------:R-:W-:Y:S02]  /*8e90*/  IMAD.U32 R227, RZ, RZ, UR6 ;  /* 0x00000006ffe37e24 */ /* 0x000fe4000f8e00ff */
[----:B------:R-:W-:Y:S01]  /*8ea0*/  IMAD.X R5, R7, 0x1, R243, P0 ;  /* 0x0000000107057824 */ /* 0x000fe200000e06f3 */
[-C--:B------:R-:W-:Y:S01]  /*8eb0*/  IADD3 R12, P0, PT, R4, R242.reuse, RZ ;  /* 0x000000f2040c7210 */ /* 0x080fe20007f1e0ff */
[----:B------:R-:W-:Y:S04]  /*8ec0*/  IMAD R165, R165, 0x2, R227 ;  /* 0x00000002a5a57824 */ /* 0x000fe800078e02e3 */
[--C-:B------:R-:W-:Y:S01]  /*8ed0*/  IMAD.X R13, R5, 0x1, R243.reuse, P0 ;  /* 0x00000001050d7824 */ /* 0x100fe200000e06f3 */
[----:B------:R-:W-:Y:S01]  /*8ee0*/  @!PT LDS RZ, [RZ] ;  /* 0x00000000fffff984 */ /* 0x000fe20000000800 */
[----:B------:R-:W-:Y:S01]  /*8ef0*/  @!PT LDS RZ, [RZ] ;  /* 0x00000000fffff984 */ /* 0x000fe20000000800 */
[----:B------:R-:W-:Y:S01]  /*8f00*/  @!PT LDS RZ, [RZ] ;  /* 0x00000000fffff984 */ /* 0x000fe20000000800 */
[----:B------:R1:W-:Y:S01]  /*8f10*/  LDGSTS.E.BYPASS.LTC128B.128 [R165+0xa000], desc[UR4][R18.64] ;  /* 0x0a00000012a57fae */ /* 0x0003e2000b981a04 */
[-C--:B------:R-:W-:Y:S04]  /*8f20*/  IADD3 R14, P0, PT, R12, R242.reuse, RZ ;  /* 0x000000f20c0e7210 */ /* 0x080fe80007f1e0ff */
[----:B------:R-:W-:Y:S01]  /*8f30*/  LDGSTS.E.BYPASS.LTC128B.128 [R165+0xa800], desc[UR4][R10.64] ;  /* 0x0a8000000aa57fae */ /* 0x000fe2000b981a04 */
[-C--:B------:R-:W-:Y:S02]  /*8f40*/  IADD3.X R15, PT, PT, R13, R243.reuse, RZ, P0, !PT ;  /* 0x000000f30d0f7210 */ /* 0x080fe400007fe4ff */
[-C--:B------:R-:W-:Y:S02]  /*8f50*/  IADD3 R16, P0, PT, R14, R242.reuse, RZ ;  /* 0x000000f20e107210 */ /* 0x080fe40007f1e0ff */
[----:B------:R2:W-:Y:S05]  /*8f60*/  LDGSTS.E.BYPASS.LTC128B.128 [R165+0xb000], desc[UR4][R8.64] ;  /* 0x0b00000008a57fae */ /* 0x0005ea000b981a04 */
[----:B------:R3:W-:Y:S01]  /*8f70*/  LDGSTS.E.BYPASS.LTC128B.128 [R165+0xb800], desc[UR4][R6.64] ;  /* 0x0b80000006a57fae */ /* 0x0007e2000b981a04 */
[--C-:B------:R-:W-:Y:S01]  /*8f80*/  IMAD.X R17, R15, 0x1, R243.reuse, P0 ;  /* 0x000000010f117824 */ /* 0x100fe200000e06f3 */
[-C--:B------:R-:W-:Y:S03]  /*8f90*/  IADD3 R20, P0, PT, R16, R242.reuse, RZ ;  /* 0x000000f210147210 */ /* 0x080fe60007f1e0ff */
[----:B------:R4:W-:Y:S02]  /*8fa0*/  LDGSTS.E.BYPASS.LTC128B.128 [R165+0xc000], desc[UR4][R4.64] ;  /* 0x0c00000004a57fae */ /* 0x0009e4000b981a04 */
[--C-:B------:R-:W-:Y:S03]  /*8fb0*/  IMAD.X R21, R17, 0x1, R243.reuse, P0 ;  /* 0x0000000111157824 */ /* 0x100fe600000e06f3 */
[----:B------:R5:W-:Y:S05]  /*8fc0*/  LDGSTS.E.BYPASS.LTC128B.128 [R165+0xc800], desc[UR4][R12.64] ;  /* 0x0c8000000ca57fae */ /* 0x000bea000b981a04 */
[----:B------:R5:W-:Y:S01]  /*8fd0*/  LDGSTS.E.BYPASS.LTC128B.128 [R165+0xd000], desc[UR4][R14.64] ;  /* 0x0d0000000ea57fae */ /* 0x000be2000b981a04 */
[-C--:B-1----:R-:W-:Y:S04]  /*8fe0*/  IADD3 R18, P0, PT, R20, R242.reuse, RZ ;  /* 0x000000f214127210 */ /* 0x082fe80007f1e0ff */
[----:B------:R-:W-:Y:S01]  /*8ff0*/  LDGSTS.E.BYPASS.LTC128B.128 [R165+0xd800], desc[UR4][R16.64] ;  /* 0x0d80000010a57fae */ /* 0x000fe2000b981a04 */
[-C--:B------:R-:W-:Y:S04]  /*9000*/  IADD3.X R19, PT, PT, R21, R243.reuse, RZ, P0, !PT ;  /* 0x000000f315137210 */ /* 0x080fe800007fe4ff */
[----:B------:R-:W-:Y:S01]  /*9010*/  LDGSTS.E.BYPASS.LTC128B.128 [R165+0xe000], desc[UR4][R20.64] ;  /* 0x0e00000014a57fae */ /* 0x000fe2000b981a04 */
[-C--:B--2---:R-:W-:Y:S04]  /*9020*/  IADD3 R8, P0, PT, R18, R242.reuse, RZ ;  /* 0x000000f212087210 */ /* 0x084fe80007f1e0ff */
[----:B------:R1:W-:Y:S01]  /*9030*/  LDGSTS.E.BYPASS.LTC128B.128 [R165+0xe800], desc[UR4][R18.64] ;  /* 0x0e80000012a57fae */ /* 0x0003e2000b981a04 */
[--C-:B------:R-:W-:Y:S01]  /*9040*/  IMAD.X R9, R19, 0x1, R243.reuse, P0 ;  /* 0x0000000113097824 */ /* 0x100fe200000e06f3 */
[-C--:B---3--:R-:W-:Y:S04]  /*9050*/  IADD3 R6, P0, PT, R8, R242.reuse, RZ ;  /* 0x000000f208067210 */ /* 0x088fe80007f1e0ff */
[----:B------:R-:W-:Y:S01]  /*9060*/  LDGSTS.E.BYPASS.LTC128B.128 [R165+0xf000], desc[UR4][R8.64] ;  /* 0x0f00000008a57fae */ /* 0x000fe2000b981a04 */
[--C-:B------:R-:W-:Y:S01]  /*9070*/  IMAD.X R7, R9, 0x1, R243.reuse, P0 ;  /* 0x0000000109077824 */ /* 0x100fe200000e06f3 */
[-C--:B----4-:R-:W-:Y:S04]  /*9080*/  IADD3 R4, P0, PT, R6, R242.reuse, RZ ;  /* 0x000000f206047210 */ /* 0x090fe80007f1e0ff */
[----:B------:R-:W-:Y:S01]  /*9090*/  LDGSTS.E.BYPASS.LTC128B.128 [R165+0xf800], desc[UR4][R6.64] ;  /* 0x0f80000006a57fae */ /* 0x000fe2000b981a04 */
[--C-:B------:R-:W-:Y:S01]  /*90a0*/  IMAD.X R5, R7, 0x1, R243.reuse, P0 ;  /* 0x0000000107057824 */ /* 0x100fe200000e06f3 */
[-C--:B------:R-:W-:Y:S04]  /*90b0*/  IADD3 R10, P0, PT, R4, R242.reuse, RZ ;  /* 0x000000f2040a7210 */ /* 0x080fe80007f1e0ff */
[----:B------:R-:W-:Y:S01]  /*90c0*/  LDGSTS.E.BYPASS.LTC128B.128 [R165+0x10000], desc[UR4][R4.64] ;  /* 0x1000000004a57fae */ /* 0x000fe2000b981a04 */
[--C-:B------:R-:W-:Y:S01]  /*90d0*/  IMAD.X R11, R5, 0x1, R243.reuse, P0 ;  /* 0x00000001050b7824 */ /* 0x100fe200000e06f3 */
[-C--:B-----5:R-:W-:Y:S04]  /*90e0*/  IADD3 R12, P0, PT, R10, R242.reuse, RZ ;  /* 0x000000f20a0c7210 */ /* 0x0a0fe80007f1e0ff */
[----:B------:R2:W-:Y:S01]  /*90f0*/  LDGSTS.E.BYPASS.LTC128B.128 [R165+0x10800], desc[UR4][R10.64] ;  /* 0x108000000aa57fae */ /* 0x0005e2000b981a04 */
[----:B------:R-:W-:Y:S01]  /*9100*/  IMAD.X R13, R11, 0x1, R243, P0 ;  /* 0x000000010b0d7824 */ /* 0x000fe200000e06f3 */
[----:B------:R-:W-:Y:S04]  /*9110*/  IADD3 R14, P0, PT, R12, R242, RZ ;  /* 0x000000f20c0e7210 */ /* 0x000fe80007f1e0ff */
[----:B------:R-:W-:Y:S01]  /*9120*/  IADD3.X R15, PT, PT, R13, R243, RZ, P0, !PT ;  /* 0x000000f30d0f7210 */ /* 0x000fe200007fe4ff */
[----:B------:R-:W-:Y:S01]  /*9130*/  LDGSTS.E.BYPASS.LTC128B.128 [R165+0x11000], desc[UR4][R12.64] ;  /* 0x110000000ca57fae */ /* 0x000fe2000b981a04 */
[----:B------:R-:W-:Y:S04]  /*9140*/  LOP3.LUT P0, RZ, R224, 0x2, RZ, 0xc0, !PT ;  /* 0x00000002e0ff7812 */ /* 0x000fe8000780c0ff */
[----:B------:R3:W-:Y:S01]  /*9150*/  LDGSTS.E.BYPASS.LTC128B.128 [R165+0x11800], desc[UR4][R14.64] ;  /* 0x118000000ea57fae */ /* 0x0007e2000b981a04 */
[----:B------:R-:W-:Y:S02]  /*9160*/  SEL R229, R229, 0xffffffe0, !P0 ;  /* 0xffffffe0e5e57807 */ /* 0x000fe40004000000 */
[----:B------:R-:W-:Y:S02]  /*9170*/  ISETP.GT.AND P0, PT, R245, R233, PT ;  /* 0x000000e9f500720c */ /* 0x000fe40003f04270 */
[----:B------:R-:W-:Y:S01]  /*9180*/  LDSM.16.M88.4 R128, [R226] ;  /* 0x00000000e280783b */ /* 0x000fe20000000200 */
[--C-:B------:R-:W-:Y:S02]  /*9190*/  IMAD.IADD R172, R226, 0x1, R229.reuse ;  /* 0x00000001e2ac7824 */ /* 0x100fe400078e02e5 */
[----:B------:R-:W-:Y:S02]  /*91a0*/  IMAD.IADD R164, R225, 0x1, R229 ;  /* 0x00000001e1a47824 */ /* 0x000fe400078e02e5 */
[----:B-1----:R-:W-:Y:S01]  /*91b0*/  LDSM.16.M88.4 R16, [R225+0x2800] ;  /* 0x00280000e110783b */ /* 0x002fe20000000200 */
[C---:B------:R-:W-:Y:S04]  /*91c0*/  IMAD.IADD R212, R229.reuse, 0x1, R0 ;  /* 0x00000001e5d47824 */ /* 0x040fe800078e0200 */
[----:B------:R-:W-:Y:S05]  /*91d0*/  LDSM.16.M88.4 R24, [R225+0x3000] ;  /* 0x00300000e118783b */ /* 0x000fea0000000200 */
[----:B--2---:R-:W1:Y:S05]  /*91e0*/  LDSM.16.M88.4 R8, [R225+0x2000] ;  /* 0x00200000e108783b */ /* 0x004e6a0000000200 */
[----:B------:R-:W0:Y:S05]  /*91f0*/  LDGDEPBAR ;  /* 0x00000000000079af */ /* 0x000e2a0000000000 */
[----:B------:R-:W2:Y:S05]  /*9200*/  LDSM.16.M88.4 R32, [R225+0x3800] ;  /* 0x00380000e120783b */ /* 0x000eaa0000000200 */
[----:B------:R-:W4:Y:S05]  /*9210*/  LDSM.16.M88.4 R40, [R225+0x4000] ;  /* 0x00400000e128783b */ /* 0x000f2a0000000200 */
[----:B------:R-:W5:Y:S05]  /*9220*/  LDSM.16.M88.4 R48, [R225+0x4800] ;  /* 0x00480000e130783b */ /* 0x000f6a0000000200 */
[----:B------:R-:W5:Y:S05]  /*9230*/  LDSM.16.M88.4 R56, [R225+0x5000] ;  /* 0x00500000e138783b */ /* 0x000f6a0000000200 */
[----:B------:R-:W5:Y:S05]  /*9240*/  LDSM.16.M88.4 R64, [R225+0x5800] ;  /* 0x00580000e140783b */ /* 0x000f6a0000000200 */
[----:B------:R-:W5:Y:S05]  /*9250*/  LDSM.16.M88.4 R72, [R225+0x6000] ;  /* 0x00600000e148783b */ /* 0x000f6a0000000200 */
[----:B------:R-:W5:Y:S01]  /*9260*/  LDSM.16.M88.4 R80, [R225+0x6800] ;  /* 0x00680000e150783b */ /* 0x000f620000000200 */
[C---:B-1----:R-:W-:Y:S04]  /*9270*/  HMMA.16816.F32 R4, R128.reuse, R8, RZ ;  /* 0x000000088004723c */ /* 0x042fe800000018ff */
[----:B------:R-:W1:Y:S04]  /*9280*/  LDSM.16.M88.4 R88, [R225+0x7000] ;  /* 0x00700000e158783b */ /* 0x000e680000000200 */
[C---:B------:R-:W-:Y:S01]  /*9290*/  HMMA.16816.F32 R8, R128.reuse, R10, RZ ;  /* 0x0000000a8008723c */ /* 0x040fe200000018ff */
[----:B------:R-:W1:Y:S05]  /*92a0*/  LDSM.16.M88.4 R96, [R225+0x7800] ;  /* 0x00780000e160783b */ /* 0x000e6a0000000200 */
[----:B------:R-:W1:Y:S02]  /*92b0*/  LDSM.16.M88.4 R104, [R225+0x8000] ;  /* 0x00800000e168783b */ /* 0x000e640000000200 */
[C---:B---3--:R-:W-:Y:S03]  /*92c0*/  HMMA.16816.F32 R12, R128.reuse, R16, RZ ;  /* 0x00000010800c723c */ /* 0x048fe600000018ff */
[----:B------:R-:W3:Y:S05]  /*92d0*/  LDSM.16.M88.4 R112, [R225+0x8800] ;  /* 0x00880000e170783b */ /* 0x000eea0000000200 */
[C---:B------:R-:W-:Y:S01]  /*92e0*/  HMMA.16816.F32 R16, R128.reuse, R18, RZ ;  /* 0x000000128010723c */ /* 0x040fe200000018ff */
[----:B------:R-:W3:Y:S05]  /*92f0*/  LDSM.16.M88.4 R120, [R225+0x9000] ;  /* 0x00900000e178783b */ /* 0x000eea0000000200 */
[----:B------:R-:W3:Y:S02]  /*9300*/  LDSM.16.M88.4 R168, [R225+0x9800] ;  /* 0x00980000e1a8783b */ /* 0x000ee40000000200 */
[C---:B------:R-:W-:Y:S03]  /*9310*/  HMMA.16816.F32 R20, R128.reuse, R24, RZ ;  /* 0x000000188014723c */ /* 0x040fe600000018ff */
[----:B------:R-:W-:Y:S05]  /*9320*/  LDSM.16.M88.4 R172, [R172] ;  /* 0x00000000acac783b */ /* 0x000fea0000000200 */
[C---:B------:R-:W-:Y:S01]  /*9330*/  HMMA.16816.F32 R24, R128.reuse, R26, RZ ;  /* 0x0000001a8018723c */ /* 0x040fe200000018ff */
[----:B------:R-:W3:Y:S05]  /*9340*/  LDSM.16.M88.4 R176, [R164+0x2000] ;  /* 0x00200000a4b0783b */ /* 0x000eea0000000200 */
[----:B------:R-:W3:Y:S02]  /*9350*/  LDSM.16.M88.4 R180, [R164+0x2800] ;  /* 0x00280000a4b4783b */ /* 0x000ee40000000200 */
[C---:B--2---:R-:W-:Y:S03]  /*9360*/  HMMA.16816.F32 R28, R128.reuse, R32, RZ ;  /* 0x00000020801c723c */ /* 0x044fe600000018ff */
[----:B------:R-:W2:Y:S05]  /*9370*/  LDSM.16.M88.4 R184, [R164+0x3000] ;  /* 0x00300000a4b8783b */ /* 0x000eaa0000000200 */
[C---:B------:R-:W-:Y:S01]  /*9380*/  HMMA.16816.F32 R32, R128.reuse, R34, RZ ;  /* 0x000000228020723c */ /* 0x040fe200000018ff */
[----:B------:R-:W2:Y:S05]  /*9390*/  LDSM.16.M88.4 R188, [R164+0x3800] ;  /* 0x00380000a4bc783b */ /* 0x000eaa0000000200 */
[----:B------:R-:W2:Y:S02]  /*93a0*/  LDSM.16.M88.4 R192, [R164+0x4000] ;  /* 0x00400000a4c0783b */ /* 0x000ea40000000200 */
[C---:B----4-:R-:W-:Y:S03]  /*93b0*/  HMMA.16816.F32 R36, R128.reuse, R40, RZ ;  /* 0x000000288024723c */ /* 0x050fe600000018ff */
[----:B------:R-:W4:Y:S05]  /*93c0*/  LDSM.16.M88.4 R196, [R164+0x4800] ;  /* 0x00480000a4c4783b */ /* 0x000f2a0000000200 */
[C---:B------:R-:W-:Y:S01]  /*93d0*/  HMMA.16816.F32 R40, R128.reuse, R42, RZ ;  /* 0x0000002a8028723c */ /* 0x040fe200000018ff */
[----:B------:R-:W4:Y:S05]  /*93e0*/  LDSM.16.M88.4 R200, [R164+0x5000] ;  /* 0x00500000a4c8783b */ /* 0x000f2a0000000200 */
[----:B------:R-:W4:Y:S02]  /*93f0*/  LDSM.16.M88.4 R204, [R164+0x5800] ;  /* 0x00580000a4cc783b */ /* 0x000f240000000200 */
[C---:B-----5:R-:W-:Y:S03]  /*9400*/  HMMA.16816.F32 R44, R128.reuse, R48, RZ ;  /* 0x00000030802c723c */ /* 0x060fe600000018ff */
[----:B------:R-:W-:Y:S05]  /*9410*/  LDSM.16.M88.4 R212, [R212] ;  /* 0x00000000d4d4783b */ /* 0x000fea0000000200 */
        /* <DEDUP_REMOVED lines=15> */
[C---:B---3--:R-:W-:Y:S08]  /*9510*/  HMMA.16816.F32 R108, R128.reuse, R112, RZ ;  /* 0x00000070806c723c */ /* 0x048ff000000018ff */
        /* <DEDUP_REMOVED lines=11> */
[----:B------:R-:W5:Y:S07]  /*95d0*/  LDSM.16.M88.4 R180, [R164+0x7000] ;  /* 0x00700000a4b4783b */ /* 0x000f6e0000000200 */
        /* <DEDUP_REMOVED lines=9> */
[C---:B----4-:R-:W-:Y:S08]  /*9670*/  HMMA.16816.F32 R44, R172.reuse, R196, R44 ;  /* 0x000000c4ac2c723c */ /* 0x050ff0000000182c */
[C---:B------:R-:W-:Y:S01]  /*9680*/  HMMA.16816.F32 R48, R172.reuse, R198, R48 ;  /* 0x000000c6ac30723c */ /* 0x040fe20000001830 */
[----:B------:R4:W-:Y:S07]  /*9690*/  LDSM.16.M88.4 R196, [R0] ;  /* 0x0000000000c4783b */ /* 0x0009ee0000000200 */
[C---:B------:R-:W-:Y:S08]  /*96a0*/  HMMA.16816.F32 R52, R172.reuse, R200, R52 ;  /* 0x000000c8ac34723c */ /* 0x040ff00000001834 */
[C---:B------:R-:W-:Y:S01]  /*96b0*/  HMMA.16816.F32 R56, R172.reuse, R202, R56 ;  /* 0x000000caac38723c */ /* 0x040fe20000001838 */
[----:B------:R-:W-:Y:S07]  /*96c0*/  LDSM.16.M88.4 R200, [R208+0x2000] ;  /* 0x00200000d0c8783b */ /* 0x000fee0000000200 */
[C---:B------:R-:W-:Y:S03]  /*96d0*/  HMMA.16816.F32 R60, R172.reuse, R204, R60 ;  /* 0x000000ccac3c723c */ /* 0x040fe6000000183c */
[----:B----4-:R-:W-:Y:S05]  /*96e0*/  IMAD.IADD R0, R229, 0x1, R208 ;  /* 0x00000001e5007824 */ /* 0x010fea00078e02d0 */
[C---:B------:R-:W-:Y:S01]  /*96f0*/  HMMA.16816.F32 R64, R172.reuse, R206, R64 ;  /* 0x000000ceac40723c */ /* 0x040fe20000001840 */
[----:B------:R-:W-:Y:S05]  /*9700*/  LDSM.16.M88.4 R204, [R208+0x4000] ;  /* 0x00400000d0cc783b */ /* 0x000fea0000000200 */
[----:B------:R-:W-:Y:S02]  /*9710*/  LDSM.16.M88.4 R216, [R0+0x2000] ;  /* 0x0020000000d8783b */ /* 0x000fe40000000200 */
[C---:B-1----:R-:W-:Y:S03]  /*9720*/  HMMA.16816.F32 R68, R172.reuse, R168, R68 ;  /* 0x000000a8ac44723c */ /* 0x042fe60000001844 */
[----:B------:R-:W-:Y:S05]  /*9730*/  LDSM.16.M88.4 R220, [R0+0x9000] ;  /* 0x0090000000dc783b */ /* 0x000fea0000000200 */
[C---:B------:R-:W-:Y:S01]  /*9740*/  HMMA.16816.F32 R72, R172.reuse, R170, R72 ;  /* 0x000000aaac48723c */ /* 0x040fe20000001848 */
[----:B------:R-:W1:Y:S07]  /*9750*/  LDSM.16.M88.4 R168, [R164+0x8000] ;  /* 0x00800000a4a8783b */ /* 0x000e6e0000000200 */
[C---:B---3--:R-:W-:Y:S08]  /*9760*/  HMMA.16816.F32 R76, R172.reuse, R176, R76 ;  /* 0x000000b0ac4c723c */ /* 0x048ff0000000184c */
[C---:B------:R-:W-:Y:S01]  /*9770*/  HMMA.16816.F32 R80, R172.reuse, R178, R80 ;  /* 0x000000b2ac50723c */ /* 0x040fe20000001850 */
[----:B------:R-:W3:Y:S07]  /*9780*/  LDSM.16.M88.4 R176, [R164+0x8800] ;  /* 0x00880000a4b0783b */ /* 0x000eee0000000200 */
[C---:B-----5:R-:W-:Y:S08]  /*9790*/  HMMA.16816.F32 R84, R172.reuse, R180, R84 ;  /* 0x000000b4ac54723c */ /* 0x060ff00000001854 */
[C---:B------:R-:W-:Y:S01]  /*97a0*/  HMMA.16816.F32 R88, R172.reuse, R182, R88 ;  /* 0x000000b6ac58723c */ /* 0x040fe20000001858 */
[----:B------:R-:W4:Y:S07]  /*97b0*/  LDSM.16.M88.4 R180, [R208+0x2800] ;  /* 0x00280000d0b4783b */ /* 0x000f2e0000000200 */
[C---:B--2---:R-:W-:Y:S08]  /*97c0*/  HMMA.16816.F32 R92, R172.reuse, R184, R92 ;  /* 0x000000b8ac5c723c */ /* 0x044ff0000000185c */
[C---:B------:R-:W-:Y:S01]  /*97d0*/  HMMA.16816.F32 R96, R172.reuse, R186, R96 ;  /* 0x000000baac60723c */ /* 0x040fe20000001860 */
[----:B------:R-:W2:Y:S07]  /*97e0*/  LDSM.16.M88.4 R184, [R208+0x3000] ;  /* 0x00300000d0b8783b */ /* 0x000eae0000000200 */
[C---:B-1----:R-:W-:Y:S08]  /*97f0*/  HMMA.16816.F32 R100, R172.reuse, R168, R100 ;  /* 0x000000a8ac64723c */ /* 0x042ff00000001864 */
        /* <DEDUP_REMOVED lines=118> */
[----:B------:R-:W-:Y:S01]  /*9f60*/  IABS R168, R173 ;  /* 0x000000ad00a87213 */ /* 0x000fe20000000000 */
[----:B------:R-:W3:Y:S01]  /*9f70*/  LD.E.64 R178, desc[UR4][R2.64+0x20] ;  /* 0x0000200402b27980 */ /* 0x000ee2000c101b00 */
        /* <DEDUP_REMOVED lines=14> */
[----:B------:R-:W-:Y:S02]  /*a060*/  IMAD.HI.U32 R174, R177, R174, R176 ;  /* 0x000000aeb1ae7227 */ /* 0x000fe400078e00b0 */
[----:B------:R-:W2:Y:S04]  /*a070*/  LD.E.64 R176, desc[UR4][R2.64+0x38] ;  /* 0x0000380402b07980 */ /* 0x000ea8000c101b00 */
[C---:B------:R-:W-:Y:S04]  /*a080*/  IMAD.HI.U32 R172, R174.reuse, R168, RZ ;  /* 0x000000a8aeac7227 */ /* 0x040fe800078e00ff */
[----:B------:R-:W-:Y:S04]  /*a090*/  IMAD.HI.U32 R174, R174, R170, RZ ;  /* 0x000000aaaeae7227 */ /* 0x000fe800078e00ff */
[-C--:B------:R-:W-:Y:S02]  /*a0a0*/  IMAD R168, R172, R169.reuse, R168 ;  /* 0x000000a9aca87224 */ /* 0x080fe400078e02a8 */
[----:B------:R-:W-:Y:S03]  /*a0b0*/  IMAD R170, R174, R169, R170 ;  /* 0x000000a9aeaa7224 */ /* 0x000fe600078e02aa */
        /* <DEDUP_REMOVED lines=8> */
[----:B------:R-:W-:Y:S02]  /*a140*/  ISETP.GE.U32.AND P6, PT, R170, R171, PT ;  /* 0x000000abaa00720c */ /* 0x000fe40003fc6070 */
[C---:B------:R-:W-:Y:S02]  /*a150*/  ISETP.NE.AND P4, PT, R175.reuse, RZ, PT ;  /* 0x000000ffaf00720c */ /* 0x040fe40003f85270 */
[----:B------:R-:W-:Y:S07]  /*a160*/  LOP3.LUT R164, RZ, R175, RZ, 0x33, !PT ;  /* 0x000000afffa47212 */ /* 0x000fee00078e33ff */
[----:B------:R-:W-:Y:S02]  /*a170*/  @P5 IADD3 R172, PT, PT, R172, 0x1, RZ ;  /* 0x00000001acac5810 */ /* 0x000fe40007ffe0ff */
[----:B------:R-:W-:Y:S03]  /*a180*/  @P6 VIADD R174, R174, 0x1 ;  /* 0x00000001aeae6836 */ /* 0x000fe60000000000 */
[----:B------:R-:W-:Y:S02]  /*a190*/  @!P0 IMAD.MOV R172, RZ, RZ, -R172 ;  /* 0x000000ffffac8224 */ /* 0x000fe400078e0aac */
[----:B------:R-:W-:Y:S03]  /*a1a0*/  @!P3 IADD3 R174, PT, PT, -R174, RZ, RZ ;  /* 0x000000ffaeaeb210 */ /* 0x000fe60007ffe1ff */
[C---:B------:R-:W-:Y:S02]  /*a1b0*/  SEL R172, R164.reuse, R172, !P4 ;  /* 0x000000aca4ac7207 */ /* 0x040fe40006000000 */
[----:B------:R-:W-:Y:S02]  /*a1c0*/  SEL R174, R164, R174, !P4 ;  /* 0x000000aea4ae7207 */ /* 0x000fe40006000000 */
[-C--:B------:R-:W-:Y:S02]  /*a1d0*/  LEA R168, P3, R172, R248.reuse, 0x2 ;  /* 0x000000f8aca87211 */ /* 0x080fe400078610ff */
[----:B------:R-:W-:Y:S02]  /*a1e0*/  LEA R170, P0, R174, R248, 0x2 ;  /* 0x000000f8aeaa7211 */ /* 0x000fe400078010ff */
[-C--:B------:R-:W-:Y:S01]  /*a1f0*/  LEA.HI.X.SX32 R169, R172, R249.reuse, 0x2, P3 ;  /* 0x000000f9aca97211 */ /* 0x080fe200018f16ff */
[C---:B------:R-:W-:Y:S01]  /*a200*/  IMAD.IADD R172, R174.reuse, 0x1, -R172 ;  /* 0x00000001aeac7824 */ /* 0x040fe200078e0aac */
[----:B------:R-:W-:Y:S03]  /*a210*/  LEA.HI.X.SX32 R171, R174, R249, 0x2, P0 ;  /* 0x000000f9aeab7211 */ /* 0x000fe600000f16ff */
[----:B------:R-:W-:Y:S01]  /*a220*/  IMAD R175, R175, R172, -0x100 ;  /* 0xffffff00afaf7424 */ /* 0x000fe200078e02ac */
[----:B------:R-:W4:Y:S04]  /*a230*/  LD.E R168, desc[UR4][R168.64] ;  /* 0x00000004a8a87980 */ /* 0x000f28000c101900 */
[----:B------:R1:W4:Y:S02]  /*a240*/  LD.E R164, desc[UR4][R170.64] ;  /* 0x00000004aaa47980 */ /* 0x000324000c101900 */
[----:B-1----:R-:W-:Y:S01]  /*a250*/  SHF.R.S32.HI R170, RZ, 0x1f, R175 ;  /* 0x0000001fffaa7819 */ /* 0x002fe200000114af */
[-C--:B--2---:R-:W-:Y:S02]  /*a260*/  IMAD R169, R177, R175.reuse, RZ ;  /* 0x000000afb1a97224 */ /* 0x084fe400078e02ff */
[C---:B------:R-:W-:Y:S04]  /*a270*/  IMAD.WIDE.U32 R172, R176.reuse, R175, RZ ;  /* 0x000000afb0ac7225 */ /* 0x040fe800078e00ff */
[----:B------:R-:W-:Y:S05]  /*a280*/  IMAD R169, R176, R170, R169 ;  /* 0x000000aab0a97224 */ /* 0x000fea00078e02a9 */
[----:B------:R-:W-:Y:S01]  /*a290*/  IADD3 R173, PT, PT, R173, R169, RZ ;  /* 0x000000a9adad7210 */ /* 0x000fe20007ffe0ff */
[----:B----4-:R-:W-:Y:S04]  /*a2a0*/  IMAD.IADD R164, R168, 0x1, -R164 ;  /* 0x00000001a8a47824 */ /* 0x010fe800078e0aa4 */
[----:B---3--:R-:W-:Y:S01]  /*a2b0*/  IMAD R168, R179, R164, RZ ;  /* 0x000000a4b3a87224 */ /* 0x008fe200078e02ff */
[----:B------:R-:W-:Y:S01]  /*a2c0*/  SHF.R.S32.HI R169, RZ, 0x1f, R164 ;  /* 0x0000001fffa97819 */ /* 0x000fe200000114a4 */
[----:B------:R-:W-:Y:S04]  /*a2d0*/  IMAD.WIDE.U32 R172, R164, R178, R172 ;  /* 0x000000b2a4ac7225 */ /* 0x000fe800078e00ac */
[----:B------:R-:W-:Y:S01]  /*a2e0*/  IMAD R168, R178, R169, R168 ;  /* 0x000000a9b2a87224 */ /* 0x000fe200078e02a8 */
[C---:B------:R-:W-:Y:S03]  /*a2f0*/  LEA R235, P0, R172.reuse, R235, 0x1 ;  /* 0x000000ebaceb7211 */ /* 0x040fe600078008ff */
[----:B------:R-:W-:Y:S05]  /*a300*/  IMAD.IADD R168, R173, 0x1, R168 ;  /* 0x00000001ada87824 */ /* 0x000fea00078e02a8 */
[----:B------:R-:W-:Y:S02]  /*a310*/  LEA.HI.X R234, R172, R234, R168, 0x1, P0 ;  /* 0x000000eaacea7211 */ /* 0x000fe400000f0ca8 */
.L_x_627:
[----:B------:R-:W-:Y:S05]  /*a320*/  BSYNC.RECONVERGENT B0 ;  /* 0x0000000000007941 */ /* 0x000fea0003800200 */
.L_x_626:
[----:B------:R-:W-:Y:S01]  /*a330*/  IMAD.MOV.U32 R176, RZ, RZ, R235 ;  /* 0x000000ffffb07224 */ /* 0x000fe200078e00eb */
[----:B------:R-:W-:Y:S01]  /*a340*/  IADD3 R174, P0, PT, R0, R235, RZ ;  /* 0x000000eb00ae7210 */ /* 0x000fe20007f1e0ff */
[--C-:B------:R-:W-:Y:S01]  /*a350*/  IMAD.MOV.U32 R177, RZ, RZ, R234.reuse ;  /* 0x000000ffffb17224 */ /* 0x100fe200078e00ea */
[----:B------:R-:W-:Y:S02]  /*a360*/  SHF.L.U64.HI R164, R230, 0x5, R231 ;  /* 0x00000005e6a47819 */ /* 0x000fe400000102e7 */
[-C--:B------:R-:W-:Y:S02]  /*a370*/  IADD3 R172, P3, PT, R174, R0.reuse, RZ ;  /* 0x00000000aeac7210 */ /* 0x080fe40007f7e0ff */
[----:B------:R-:W-:Y:S01]  /*a380*/  @!PT LDS RZ, [RZ] ;  /* 0x00000000fffff984 */ /* 0x000fe20000000800 */
[----:B------:R-:W-:Y:S01]  /*a390*/  @!PT LDS RZ, [RZ] ;  /* 0x00000000fffff984 */ /* 0x000fe20000000800 */
[----:B------:R-:W-:Y:S01]  /*a3a0*/  @!PT LDS RZ, [RZ] ;  /* 0x00000000fffff984 */ /* 0x000fe20000000800 */
[----:B------:R1:W-:Y:S01]  /*a3b0*/  LDGSTS.E.BYPASS.LTC128B.128 [R165+0x2000], desc[UR4][R176.64] ;  /* 0x02000000b0a57fae */ /* 0x0003e2000b981a04 */
[----:B------:R-:W-:Y:S01]  /*a3c0*/  IMAD.X R175, R164, 0x1, R234, P0 ;  /* 0x00000001a4af7824 */ /* 0x000fe200000e06ea */
[-C--:B------:R-:W-:Y:S03]  /*a3d0*/  IADD3 R170, P0, PT, R172, R0.reuse, RZ ;  /* 0x00000000acaa7210 */ /* 0x080fe60007f1e0ff */
[--C-:B------:R-:W-:Y:S01]  /*a3e0*/  IMAD.X R173, R175, 0x1, R164.reuse, P3 ;  /* 0x00000001afad7824 */ /* 0x100fe200018e06a4 */
[----:B------:R2:W-:Y:S01]  /*a3f0*/  LDGSTS.E.BYPASS.LTC128B.128 [R165+0x2800], desc[UR4][R174.64] ;  /* 0x02800000aea57fae */ /* 0x0005e2000b981a04 */
[-C--:B------:R-:W-:Y:S02]  /*a400*/  IADD3 R168, P3, PT, R170, R0.reuse, RZ ;  /* 0x00000000aaa87210 */ /* 0x080fe40007f7e0ff */
[--C-:B------:R-:W-:Y:S01]  /*a410*/  IMAD.X R171, R173, 0x1, R164.reuse, P0 ;  /* 0x00000001adab7824 */ /* 0x100fe200000e06a4 */
[----:B------:R3:W-:Y:S03]  /*a420*/  LDGSTS.E.BYPASS.LTC128B.128 [R165+0x3000], desc[UR4][R172.64] ;  /* 0x03000000aca57fae */ /* 0x0007e6000b981a04 */
[--C-:B------:R-:W-:Y:S01]  /*a430*/  IMAD.X R169, R171, 0x1, R164.reuse, P3 ;  /* 0x00000001aba97824 */ /* 0x100fe200018e06a4 */
[----:B------:R4:W-:Y:S04]  /*a440*/  LDGSTS.E.BYPASS.LTC128B.128 [R165+0x3800], desc[UR4][R170.64] ;  /* 0x03800000aaa57fae */ /* 0x0009e8000b981a04 */
[----:B------:R5:W-:Y:S01]  /*a450*/  LDGSTS.E.BYPASS.LTC128B.128 [R165+0x4000], desc[UR4][R168.64] ;  /* 0x04000000a8a57fae */ /* 0x000be2000b981a04 */
[-C--:B-1----:R-:W-:Y:S05]  /*a460*/  IADD3 R176, P0, PT, R168, R0.reuse, RZ ;  /* 0x00000000a8b07210 */ /* 0x082fea0007f1e0ff */
[--C-:B------:R-:W-:Y:S01]  /*a470*/  IMAD.X R177, R169, 0x1, R164.reuse, P0 ;  /* 0x00000001a9b17824 */ /* 0x100fe200000e06a4 */
[-C--:B--2---:R-:W-:Y:S04]  /*a480*/  IADD3 R174, P3, PT, R176, R0.reuse, RZ ;  /* 0x00000000b0ae7210 */ /* 0x084fe80007f7e0ff */
[----:B------:R1:W-:Y:S01]  /*a490*/  LDGSTS.E.BYPASS.LTC128B.128 [R165+0x4800], desc[UR4][R176.64] ;  /* 0x04800000b0a57fae */ /* 0x0003e2000b981a04 */
[--C-:B------:R-:W-:Y:S01]  /*a4a0*/  IMAD.X R175, R177, 0x1, R164.reuse, P3 ;  /* 0x00000001b1af7824 */ /* 0x100fe200018e06a4 */
[-C--:B---3--:R-:W-:Y:S04]  /*a4b0*/  IADD3 R172, P0, PT, R174, R0.reuse, RZ ;  /* 0x00000000aeac7210 */ /* 0x088fe80007f1e0ff */
[----:B------:R2:W-:Y:S01]  /*a4c0*/  LDGSTS.E.BYPASS.LTC128B.128 [R165+0x5000], desc[UR4][R174.64] ;  /* 0x05000000aea57fae */ /* 0x0005e2000b981a04 */
[----:B----4-:R-:W-:Y:S02]  /*a4d0*/  IADD3 R170, P3, PT, R172, R0, RZ ;  /* 0x00000000acaa7210 */ /* 0x010fe40007f7e0ff */
[----:B------:R-:W-:Y:S02]  /*a4e0*/  IADD3.X R173, PT, PT, R175, R164, RZ, P0, !PT ;  /* 0x000000a4afad7210 */ /* 0x000fe400007fe4ff */
[-C--:B-----5:R-:W-:Y:S03]  /*a4f0*/  IADD3 R168, P0, PT, R170, R0.reuse, RZ ;  /* 0x00000000aaa87210 */ /* 0x0a0fe60007f1e0ff */
[----:B------:R3:W-:Y:S01]  /*a500*/  LDGSTS.E.BYPASS.LTC128B.128 [R165+0x5800], desc[UR4][R172.64] ;  /* 0x05800000aca57fae */ /* 0x0007e2000b981a04 */
[--C-:B------:R-:W-:Y:S04]  /*a510*/  IMAD.X R171, R173, 0x1, R164.reuse, P3 ;  /* 0x00000001adab7824 */ /* 0x100fe800018e06a4 */
        /* <DEDUP_REMOVED lines=8> */
[----:B---3--:R-:W-:Y:S04]  /*a5a0*/  IADD3 R172, P3, PT, R174, R0, RZ ;  /* 0x00000000aeac7210 */ /* 0x008fe80007f7e0ff */
[----:B------:R2:W-:Y:S01]  /*a5b0*/  LDGSTS.E.BYPASS.LTC128B.128 [R165+0x7800], desc[UR4][R174.64] ;  /* 0x07800000aea57fae */ /* 0x0005e2000b981a04 */
[----:B------:R-:W-:Y:S02]  /*a5c0*/  IADD3.X R173, PT, PT, R175, R164, RZ, P3, !PT ;  /* 0x000000a4afad7210 */ /* 0x000fe40001ffe4ff */
[-C--:B----4-:R-:W-:Y:S03]  /*a5d0*/  IADD3 R170, P0, PT, R172, R0.reuse, RZ ;  /* 0x00000000acaa7210 */ /* 0x090fe60007f1e0ff */
[----:B------:R2:W-:Y:S01]  /*a5e0*/  LDGSTS.E.BYPASS.LTC128B.128 [R165+0x8000], desc[UR4][R172.64] ;  /* 0x08000000aca57fae */ /* 0x0005e2000b981a04 */
[-C--:B-----5:R-:W-:Y:S01]  /*a5f0*/  IADD3 R168, P3, PT, R170, R0.reuse, RZ ;  /* 0x00000000aaa87210 */ /* 0x0a0fe20007f7e0ff */
[--C-:B------:R-:W-:Y:S04]  /*a600*/  IMAD.X R171, R173, 0x1, R164.reuse, P0 ;  /* 0x00000001adab7824 */ /* 0x100fe800000e06a4 */
[--C-:B------:R-:W-:Y:S01]  /*a610*/  IMAD.X R169, R171, 0x1, R164.reuse, P3 ;  /* 0x00000001aba97824 */ /* 0x100fe200018e06a4 */
[----:B------:R2:W-:Y:S04]  /*a620*/  LDGSTS.E.BYPASS.LTC128B.128 [R165+0x8800], desc[UR4][R170.64] ;  /* 0x08800000aaa57fae */ /* 0x0005e8000b981a04 */
[----:B------:R2:W-:Y:S01]  /*a630*/  LDGSTS.E.BYPASS.LTC128B.128 [R165+0x9000], desc[UR4][R168.64] ;  /* 0x09000000a8a57fae */ /* 0x0005e2000b981a04 */
[----:B-1----:R-:W-:Y:S05]  /*a640*/  IADD3 R176, P0, PT, R168, R0, RZ ;  /* 0x00000000a8b07210 */ /* 0x002fea0007f1e0ff */
[----:B------:R-:W-:Y:S05]  /*a650*/  IMAD.X R177, R169, 0x1, R164, P0 ;  /* 0x00000001a9b17824 */ /* 0x000fea00000e06a4 */
[----:B------:R2:W-:Y:S04]  /*a660*/  LDGSTS.E.BYPASS.LTC128B.128 [R165+0x9800], desc[UR4][R176.64] ;  /* 0x09800000b0a57fae */ /* 0x0005e8000b981a04 */
[----:B------:R-:W0:Y:S02]  /*a670*/  LDGDEPBAR ;  /* 0x00000000000079af */ /* 0x000e240000000000 */
.L_x_625:
[----:B------:R-:W-:Y:S05]  /*a680*/  BSYNC.RECONVERGENT B1 ;  /* 0x0000000000017941 */ /* 0x000fea0003800200 */
.L_x_624:
[----:B--2---:R-:W2:Y:S01]  /*a690*/  LD.E R165, desc[UR4][R2.64+0xdc] ;  /* 0x0000dc0402a57980 */ /* 0x004ea2000c101900 */
        /* <DEDUP_REMOVED lines=66> */
[----:B------:R-:W-:Y:S07]  /*aac0*/  IADD3 R244, PT, PT, R244, -0x100, RZ ;  /* 0xffffff00f4f47810 */ /* 0x000fee0007ffe0ff */
[----:B------:R-:W3:Y:S01]  /*aad0*/  SHFL.BFLY PT, R169, R168, 0x2, 0x1f ;  /* 0x0c401f00a8a97f89 */ /* 0x000ee200000e0000 */
[----:B-1----:R-:W-:Y:S02]  /*aae0*/  FMNMX.FTZ R164, R0, R164, !PT ;  /* 0x000000a400a47209 */ /* 0x002fe40007810000 */
[----:B---3--:R-:W-:Y:S05]  /*aaf0*/  FMNMX.FTZ R169, R168, R169, !PT ;  /* 0x000000a9a8a97209 */ /* 0x008fea0007810000 */
[----:B------:R-:W1:Y:S08]  /*ab00*/  SHFL.BFLY PT, R0, R164, 0x1, 0x1f ;  /* 0x0c201f00a4007f89 */ /* 0x000e7000000e0000 */
[----:B------:R-:W3:Y:S01]  /*ab10*/  SHFL.BFLY PT, R168, R169, 0x1, 0x1f ;  /* 0x0c201f00a9a87f89 */ /* 0x000ee200000e0000 */
[----:B-1----:R-:W-:Y:S02]  /*ab20*/  FMNMX.FTZ R0, R164, R0, !PT ;  /* 0x00000000a4007209 */ /* 0x002fe40007810000 */
[----:B---3--:R-:W-:Y:S03]  /*ab30*/  FMNMX.FTZ R164, R169, R168, !PT ;  /* 0x000000a8a9a47209 */ /* 0x008fe60007810000 */
[----:B------:R-:W-:Y:S01]  /*ab40*/  FADD.FTZ R167, -R0, R167 ;  /* 0x000000a700a77221 */ /* 0x000fe20000010100 */
[C---:B------:R-:W-:Y:S01]  /*ab50*/  FSETP.NEU.FTZ.AND P0, PT, R164.reuse, -INF , PT ;  /* 0xff800000a400780b */ /* 0x040fe20003f1d000 */
[----:B------:R-:W-:Y:S01]  /*ab60*/  FADD.FTZ R168, -R164, R166 ;  /* 0x000000a6a4a87221 */ /* 0x000fe20000010100 */
[C---:B--2---:R-:W-:Y:S01]  /*ab70*/  FMUL.FTZ R182, R165.reuse, R164 ;  /* 0x000000a4a5b67220 */ /* 0x044fe20000410000 */
[C---:B------:R-:W-:Y:S02]  /*ab80*/  FMUL.FTZ R166, R165.reuse, R167 ;  /* 0x000000a7a5a67220 */ /* 0x040fe40000410000 */
[C---:B------:R-:W-:Y:S01]  /*ab90*/  FMUL.FTZ R167, R165.reuse, R168 ;  /* 0x000000a8a5a77220 */ /* 0x040fe20000410000 */
[----:B------:R-:W-:Y:S01]  /*aba0*/  FMUL.FTZ R180, R165, R0 ;  /* 0x00000000a5b47220 */ /* 0x000fe20000410000 */
[----:B------:R-:W-:Y:S02]  /*abb0*/  FSEL R182, R182, RZ, P0 ;  /* 0x000000ffb6b67208 */ /* 0x000fe40000000000 */
[----:B------:R-:W1:Y:S01]  /*abc0*/  MUFU.EX2 R166, R166 ;  /* 0x000000a600a67308 */ /* 0x000e620000000800 */
[----:B------:R-:W-:Y:S02]  /*abd0*/  FSETP.NEU.FTZ.AND P0, PT, R0, -INF , PT ;  /* 0xff8000000000780b */ /* 0x000fe40003f1d000 */
[-CC-:B------:R-:W-:Y:S01]  /*abe0*/  FFMA.FTZ R186, R4, R165.reuse, -R182.reuse ;  /* 0x000000a504ba7223 */ /* 0x180fe200000108b6 */
[-CC-:B------:R-:W-:Y:S01]  /*abf0*/  FFMA.FTZ R181, R5, R165.reuse, -R182.reuse ;  /* 0x000000a505b57223 */ /* 0x180fe200000108b6 */
[----:B------:R-:W-:Y:S01]  /*ac00*/  SHF.L.U32 R5, R224, 0x6, RZ ;  /* 0x00000006e0057819 */ /* 0x000fe200000006ff */
[-CC-:B------:R-:W-:Y:S01]  /*ac10*/  FFMA.FTZ R183, R9, R165.reuse, -R182.reuse ;  /* 0x000000a509b77223 */ /* 0x180fe200000108b6 */
[----:B------:R-:W-:Y:S03]  /*ac20*/  LOP3.LUT R4, R176, 0x8, RZ, 0xc0, !PT ;  /* 0x00000008b0047812 */ /* 0x000fe600078ec0ff */
[----:B------:R-:W2:Y:S01]  /*ac30*/  MUFU.EX2 R167, R167 ;  /* 0x000000a700a77308 */ /* 0x000ea20000000800 */
[----:B------:R-:W-:Y:S01]  /*ac40*/  FSEL R180, R180, RZ, P0 ;  /* 0x000000ffb4b47208 */ /* 0x000fe20000000000 */
[-CC-:B------:R-:W-:Y:S01]  /*ac50*/  FFMA.FTZ R184, R8, R165.reuse, -R182.reuse ;  /* 0x000000a508b87223 */ /* 0x180fe200000108b6 */
[--C-:B------:R-:W-:Y:S01]  /*ac60*/  LOP3.LUT R4, R4, 0x1c0, R5.reuse, 0xf8, !PT ;  /* 0x000001c004047812 */ /* 0x100fe200078ef805 */
[-CC-:B------:R-:W-:Y:S01]  /*ac70*/  FFMA.FTZ R199, R24, R165.reuse, -R182.reuse ;  /* 0x000000a518c77223 */ /* 0x180fe200000108b6 */
[-C--:B------:R-:W-:Y:S01]  /*ac80*/  FFMA.FTZ R200, R25, R165.reuse, -R182 ;  /* 0x000000a519c87223 */ /* 0x080fe200000108b6 */
[-C--:B------:R-:W-:Y:S01]  /*ac90*/  FFMA.FTZ R185, R10, R165.reuse, -R180 ;  /* 0x000000a50ab97223 */ /* 0x080fe200000108b4 */
[----:B------:R-:W-:Y:S03]  /*aca0*/  LOP3.LUT R4, R4, 0x38, R228, 0x78, !PT ;  /* 0x0000003804047812 */ /* 0x000fe600078e78e4 */
[----:B------:R-:W-:Y:S01]  /*acb0*/  MUFU.EX2 R186, R186 ;  /* 0x000000ba00ba7308 */ /* 0x000fe20000000800 */
[-CC-:B------:R-:W-:Y:S01]  /*acc0*/  FFMA.FTZ R187, R11, R165.reuse, -R180.reuse ;  /* 0x000000a50bbb7223 */ /* 0x180fe200000108b4 */
[-CC-:B------:R-:W-:Y:S01]  /*acd0*/  FFMA.FTZ R188, R6, R165.reuse, -R180.reuse ;  /* 0x000000a506bc7223 */ /* 0x180fe200000108b4 */
[----:B------:R-:W-:Y:S01]  /*ace0*/  LOP3.LUT R4, R4, 0x200, R5, 0xf8, !PT ;  /* 0x0000020004047812 */ /* 0x000fe200078ef805 */
[--C-:B------:R-:W-:Y:S01]  /*acf0*/  FFMA.FTZ R189, R7, R165, -R180.reuse ;  /* 0x000000a507bd7223 */ /* 0x100fe200000108b4 */
[C---:B-1----:R-:W-:Y:S01]  /*ad00*/  FMUL.FTZ R6, R166.reuse, R162 ;  /* 0x000000a2a6067220 */ /* 0x042fe20000410000 */
[----:B------:R-:W-:Y:S01]  /*ad10*/  FMUL.FTZ R7, R166, R163 ;  /* 0x000000a3a6077220 */ /* 0x000fe20000410000 */
[----:B------:R-:W-:Y:S03]  /*ad20*/  LEA R179, R4, R227, 0x1 ;  /* 0x000000e304b37211 */ /* 0x000fe600078e08ff */
[----:B------:R-:W1:Y:S01]  /*ad30*/  MUFU.EX2 R181, R181 ;  /* 0x000000b500b57308 */ /* 0x000e620000000800 */
[C---:B--2---:R-:W-:Y:S01]  /*ad40*/  FMUL.FTZ R4, R167.reuse, R160 ;  /* 0x000000a0a7047220 */ /* 0x044fe20000410000 */
[----:B------:R-:W-:Y:S01]  /*ad50*/  FMUL.FTZ R5, R167, R161 ;  /* 0x000000a1a7057220 */ /* 0x000fe20000410000 */
[----:B------:R-:W-:Y:S01]  /*ad60*/  IADD3 R178, PT, PT, R229, R179, RZ ;  /* 0x000000b3e5b27210 */ /* 0x000fe20007ffe0ff */
[----:B------:R-:W2:Y:S01]  /*ad70*/  LDSM.16.MT88.4 R168, [R179+0xa000] ;  /* 0x00a00000b3a8783b */ /* 0x000ea20000004200 */
[C---:B------:R-:W-:Y:S01]  /*ad80*/  IADD3 R8, PT, PT, R179.reuse, 0xa000, RZ ;  /* 0x0000a000b3087810 */ /* 0x040fe20007ffe0ff */
[----:B------:R-:W-:Y:S01]  /*ad90*/  FMUL.FTZ R10, R166, R158 ;  /* 0x0000009ea60a7220 */ /* 0x000fe20000410000 */
[----:B------:R-:W-:Y:S03]  /*ada0*/  IADD3 R177, PT, PT, R179, 0xa040, RZ ;  /* 0x0000a040b3b17810 */ /* 0x000fe60007ffe0ff */
[----:B------:R-:W-:Y:S01]  /*adb0*/  MUFU.EX2 R188, R188 ;  /* 0x000000bc00bc7308 */ /* 0x000fe20000000800 */
[----:B------:R-:W-:Y:S01]  /*adc0*/  @P2 IADD3 R177, PT, PT, R8, -0x40, RZ ;  /* 0xffffffc008b12810 */ /* 0x000fe20007ffe0ff */
[C---:B------:R-:W-:Y:S01]  /*add0*/  FMUL.FTZ R11, R166.reuse, R159 ;  /* 0x0000009fa60b7220 */ /* 0x040fe20000410000 */
[C---:B------:R-:W-:Y:S01]  /*ade0*/  FMUL.FTZ R8, R167.reuse, R156 ;  /* 0x0000009ca7087220 */ /* 0x040fe20000410000 */
[----:B------:R-:W3:Y:S01]  /*adf0*/  LDSM.16.MT88.4 R172, [R178+0xa000] ;  /* 0x00a00000b2ac783b */ /* 0x000ee20000004200 */
[----:B------:R-:W-:Y:S01]  /*ae00*/  FMUL.FTZ R9, R167, R157 ;  /* 0x0000009da7097220 */ /* 0x000fe20000410000 */
[C---:B------:R-:W-:Y:S01]  /*ae10*/  FMUL.FTZ R134, R166.reuse, R134 ;  /* 0x00000086a6867220 */ /* 0x040fe20000410000 */
[C---:B------:R-:W-:Y:S03]  /*ae20*/  FMUL.FTZ R135, R166.reuse, R135 ;  /* 0x00000087a6877220 */ /* 0x040fe60000410000 */
[----:B------:R-:W4:Y:S01]  /*ae30*/  MUFU.EX2 R189, R189 ;  /* 0x000000bd00bd7308 */ /* 0x000f220000000800 */
[----:B-1----:R-:W-:Y:S01]  /*ae40*/  F2FP.F16.F32.PACK_AB R160, R181, R186 ;  /* 0x000000bab5a0723e */ /* 0x002fe200000000ff */
[C---:B------:R-:W-:Y:S01]  /*ae50*/  FMUL.FTZ R132, R167.reuse, R132 ;  /* 0x00000084a7847220 */ /* 0x040fe20000410000 */
[C---:B------:R-:W-:Y:S01]  /*ae60*/  FMUL.FTZ R133, R167.reuse, R133 ;  /* 0x00000085a7857220 */ /* 0x040fe20000410000 */
[----:B------:R-:W1:Y:S01]  /*ae70*/  LDSM.16.MT88.4 R156, [R177] ;  /* 0x00000000b19c783b */ /* 0x000e620000004200 */
[C---:B------:R-:W-:Y:S01]  /*ae80*/  FMUL.FTZ R138, R166.reuse, R138 ;  /* 0x0000008aa68a7220 */ /* 0x040fe20000410000 */
[----:B------:R-:W-:Y:S01]  /*ae90*/  FMUL.FTZ R139, R166, R139 ;  /* 0x0000008ba68b7220 */ /* 0x000fe20000410000 */
[C---:B------:R-:W-:Y:S03]  /*aea0*/  FMUL.FTZ R136, R167.reuse, R136 ;  /* 0x00000088a7887220 */ /* 0x040fe60000410000 */
[----:B------:R-:W-:Y:S01]  /*aeb0*/  MUFU.EX2 R184, R184 ;  /* 0x000000b800b87308 */ /* 0x000fe20000000800 */
[C---:B------:R-:W-:Y:S01]  /*aec0*/  FMUL.FTZ R137, R167.reuse, R137 ;  /* 0x00000089a7897220 */ /* 0x040fe20000410000 */
[-C--:B------:R-:W-:Y:S01]  /*aed0*/  FFMA.FTZ R14, R14, R165.reuse, -R180 ;  /* 0x000000a50e0e7223 */ /* 0x080fe200000108b4 */
[----:B------:R-:W-:Y:S01]  /*aee0*/  FFMA.FTZ R190, R12, R165, -R182 ;  /* 0x000000a50cbe7223 */ /* 0x000fe200000108b6 */
[C---:B------:R-:W-:Y:S01]  /*aef0*/  FMUL.FTZ R12, R167.reuse, R152 ;  /* 0x00000098a70c7220 */ /* 0x040fe20000410000 */
[C---:B------:R-:W-:Y:S01]  /*af00*/  FMUL.FTZ R142, R166.reuse, R142 ;  /* 0x0000008ea68e7220 */ /* 0x040fe20000410000 */
[----:B------:R-:W-:Y:S01]  /*af10*/  FMUL.FTZ R143, R166, R143 ;  /* 0x0000008fa68f7220 */ /* 0x000fe20000410000 */
[----:B------:R-:W-:Y:S03]  /*af20*/  FMUL.FTZ R140, R167, R140 ;  /* 0x0000008ca78c7220 */ /* 0x000fe60000410000 */
[----:B------:R-:W5:Y:S01]  /*af30*/  MUFU.EX2 R183, R183 ;  /* 0x000000b700b77308 */ /* 0x000f620000000800 */
[----:B----4-:R-:W-:Y:S01]  /*af40*/  F2FP.F16.F32.PACK_AB R161, R189, R188 ;  /* 0x000000bcbda1723e */ /* 0x010fe200000000ff */
[C---:B------:R-:W-:Y:S01]  /*af50*/  FMUL.FTZ R141, R167.reuse, R141 ;  /* 0x0000008da78d7220 */ /* 0x040fe20000410000 */
[----:B------:R-:W-:Y:S01]  /*af60*/  FFMA.FTZ R26, R26, R165, -R180 ;  /* 0x000000a51a1a7223 */ /* 0x000fe200000108b4 */
[C---:B------:R-:W-:Y:S01]  /*af70*/  FMUL.FTZ R146, R166.reuse, R146 ;  /* 0x00000092a6927220 */ /* 0x040fe20000410000 */
[----:B------:R-:W-:Y:S01]  /*af80*/  FMUL.FTZ R147, R166, R147 ;  /* 0x00000093a6937220 */ /* 0x000fe20000410000 */
[C---:B------:R-:W-:Y:S01]  /*af90*/  FMUL.FTZ R144, R167.reuse, R144 ;  /* 0x00000090a7907220 */ /* 0x040fe20000410000 */
[C---:B------:R-:W-:Y:S03]  /*afa0*/  FMUL.FTZ R145, R167.reuse, R145 ;  /* 0x00000091a7917220 */ /* 0x040fe60000410000 */
[----:B------:R-:W-:Y:S01]  /*afb0*/  MUFU.EX2 R185, R185 ;  /* 0x000000b900b97308 */ /* 0x000fe20000000800 */
[-CC-:B------:R-:W-:Y:S01]  /*afc0*/  FFMA.FTZ R192, R16, R165.reuse, -R182.reuse ;  /* 0x000000a510c07223 */ /* 0x180fe200000108b6 */
[----:B------:R-:W-:Y:S01]  /*afd0*/  FMUL.FTZ R16, R167, R148 ;  /* 0x00000094a7107220 */ /* 0x000fe20000410000 */
[----:B------:R-:W-:Y:S01]  /*afe0*/  FFMA.FTZ R191, R17, R165, -R182 ;  /* 0x000000a511bf7223 */ /* 0x000fe200000108b6 */
[----:B------:R-:W-:Y:S01]  /*aff0*/  FMUL.FTZ R17, R167, R149 ;  /* 0x00000095a7117220 */ /* 0x000fe20000410000 */
[-CC-:B------:R-:W-:Y:S01]  /*b000*/  FFMA.FTZ R193, R18, R165.reuse, -R180.reuse ;  /* 0x000000a512c17223 */ /* 0x180fe200000108b4 */
[C---:B------:R-:W-:Y:S01]  /*b010*/  FMUL.FTZ R18, R166.reuse, R150 ;  /* 0x00000096a6127220 */ /* 0x040fe20000410000 */
[----:B------:R-:W-:Y:S03]  /*b020*/  FFMA.FTZ R194, R19, R165, -R180 ;  /* 0x000000a513c27223 */ /* 0x000fe600000108b4 */
[----:B------:R-:W4:Y:S01]  /*b030*/  MUFU.EX2 R187, R187 ;  /* 0x000000bb00bb7308 */ /* 0x000f220000000800 */
[----:B-----5:R-:W-:Y:S01]  /*b040*/  F2FP.F16.F32.PACK_AB R162, R183, R184 ;  /* 0x000000b8b7a2723e */ /* 0x020fe200000000ff */
[----:B------:R-:W-:Y:S01]  /*b050*/  FMUL.FTZ R19, R166, R151 ;  /* 0x00000097a6137220 */ /* 0x000fe20000410000 */
[-CC-:B------:R-:W-:Y:S01]  /*b060*/  FFMA.FTZ R196, R20, R165.reuse, -R182.reuse ;  /* 0x000000a514c47223 */ /* 0x180fe200000108b6 */
[-C--:B------:R-:W-:Y:S01]  /*b070*/  FFMA.FTZ R195, R21, R165.reuse, -R182 ;  /* 0x000000a515c37223 */ /* 0x080fe200000108b6 */
[-CC-:B------:R-:W-:Y:S01]  /*b080*/  FFMA.FTZ R197, R22, R165.reuse, -R180.reuse ;  /* 0x000000a516c57223 */ /* 0x180fe200000108b4 */
[-C--:B------:R-:W-:Y:S01]  /*b090*/  FFMA.FTZ R198, R23, R165.reuse, -R180 ;  /* 0x000000a517c67223 */ /* 0x080fe200000108b4 */
[-CC-:B------:R-:W-:Y:S03]  /*b0a0*/  FFMA.FTZ R44, R44, R165.reuse, -R182.reuse ;  /* 0x000000a52c2c7223 */ /* 0x180fe600000108b6 */
[----:B------:R-:W-:Y:S01]  /*b0b0*/  MUFU.EX2 R190, R190 ;  /* 0x000000be00be7308 */ /* 0x000fe20000000800 */
[-C--:B------:R-:W-:Y:S01]  /*b0c0*/  FFMA.FTZ R52, R52, R165.reuse, -R182 ;  /* 0x000000a534347223 */ /* 0x080fe200000108b6 */
[-CC-:B------:R-:W-:Y:S01]  /*b0d0*/  FFMA.FTZ R95, R95, R165.reuse, -R180.reuse ;  /* 0x000000a55f5f7223 */ /* 0x180fe200000108b4 */
[-CC-:B------:R-:W-:Y:S01]  /*b0e0*/  FFMA.FTZ R118, R118, R165.reuse, -R180.reuse ;  /* 0x000000a576767223 */ /* 0x180fe200000108b4 */
[----:B------:R-:W-:Y:S01]  /*b0f0*/  FFMA.FTZ R119, R119, R165, -R180 ;  /* 0x000000a577777223 */ /* 0x000fe200000108b4 */
[----:B------:R-:W-:Y:S01]  /*b100*/  FFMA.FTZ R188, R166, R250, R188 ;  /* 0x000000faa6bc7223 */ /* 0x000fe200000100bc */
[----:B------:R-:W-:Y:S01]  /*b110*/  FFMA.FTZ R186, R167, R251, R186 ;  /* 0x000000fba7ba7223 */ /* 0x000fe200000100ba */
[----:B------:R-:W-:Y:S03]  /*b120*/  ISETP.GT.AND P0, PT, R245, R233, PT ;  /* 0x000000e9f500720c */ /* 0x000fe60003f04270 */
[----:B------:R-:W-:Y:S01]  /*b130*/  MUFU.EX2 R192, R192 ;  /* 0x000000c000c07308 */ /* 0x000fe20000000800 */
[----:B----4-:R-:W-:Y:S01]  /*b140*/  F2FP.F16.F32.PACK_AB R163, R187, R185 ;  /* 0x000000b9bba3723e */ /* 0x010fe200000000ff */
[----:B------:R-:W-:Y:S01]  /*b150*/  FADD.FTZ R188, R189, R188 ;  /* 0x000000bcbdbc7221 */ /* 0x000fe20000010000 */
[----:B------:R-:W-:Y:S03]  /*b160*/  FADD.FTZ R186, R181, R186 ;  /* 0x000000bab5ba7221 */ /* 0x000fe60000010000 */
[----:B------:R-:W-:Y:S01]  /*b170*/  FADD.FTZ R188, R185, R188 ;  /* 0x000000bcb9bc7221 */ /* 0x000fe20000010000 */
[----:B------:R-:W-:Y:S01]  /*b180*/  FADD.FTZ R184, R184, R186 ;  /* 0x000000bab8b87221 */ /* 0x000fe20000010000 */
[C---:B--2---:R-:W-:Y:S02]  /*b190*/  HMMA.16816.F32 R4, R160.reuse, R168, R4 ;  /* 0x000000a8a004723c */ /* 0x044fe40000001804 */
[----:B------:R-:W2:Y:S03]  /*b1a0*/  MUFU.EX2 R191, R191 ;  /* 0x000000bf00bf7308 */ /* 0x000ea60000000800 */
[----:B------:R-:W-:Y:S01]  /*b1b0*/  FADD.FTZ R187, R187, R188 ;  /* 0x000000bcbbbb7221 */ /* 0x000fe20000010000 */
[----:B------:R-:W-:Y:S02]  /*b1c0*/  FADD.FTZ R184, R183, R184 ;  /* 0x000000b8b7b87221 */ /* 0x000fe40000010000 */
[C---:B------:R-:W-:Y:S04]  /*b1d0*/  HMMA.16816.F32 R8, R160.reuse, R170, R8 ;  /* 0x000000aaa008723c */ /* 0x040fe80000001808 */
[----:B------:R-:W-:Y:S04]  /*b1e0*/  MUFU.EX2 R193, R193 ;  /* 0x000000c100c17308 */ /* 0x000fe80000000800 */
[C---:B---3--:R-:W-:Y:S06]  /*b1f0*/  HMMA.16816.F32 R132, R160.reuse, R172, R132 ;  /* 0x000000aca084723c */ /* 0x048fec0000001884 */
[----:B------:R-:W3:Y:S01]  /*b200*/  MUFU.EX2 R194, R194 ;  /* 0x000000c200c27308 */ /* 0x000ee20000000800 */
[----:B------:R-:W-:Y:S01]  /*b210*/  IADD3 R172, PT, PT, R229, R177, RZ ;  /* 0x000000b1e5ac7210 */ /* 0x000fe20007ffe0ff */
[----:B------:R-:W-:Y:S01]  /*b220*/  FFMA.FTZ R173, R13, R165, -R182 ;  /* 0x000000a50dad7223 */ /* 0x000fe200000108b6 */
[----:B------:R-:W-:Y:S01]  /*b230*/  FMUL.FTZ R13, R167, R153 ;  /* 0x00000099a70d7220 */ /* 0x000fe20000410000 */
[----:B--2---:R-:W-:Y:S01]  /*b240*/  F2FP.F16.F32.PACK_AB R150, R191, R192 ;  /* 0x000000c0bf96723e */ /* 0x004fe200000000ff */
[C---:B------:R-:W-:Y:S05]  /*b250*/  HMMA.16816.F32 R136, R160.reuse, R174, R136 ;  /* 0x000000aea088723c */ /* 0x040fea0000001888 */
[----:B------:R2:W4:Y:S01]  /*b260*/  MUFU.EX2 R175, R14 ;  /* 0x0000000e00af7308 */ /* 0x0005220000000800 */
[----:B------:R-:W5:Y:S01]  /*b270*/  LDSM.16.MT88.4 R168, [R172] ;  /* 0x00000000aca8783b */ /* 0x000f620000004200 */
[----:B------:R-:W-:Y:S01]  /*b280*/  FFMA.FTZ R174, R15, R165, -R180 ;  /* 0x000000a50fae7223 */ /* 0x000fe200000108b4 */
[----:B------:R-:W-:Y:S01]  /*b290*/  FMUL.FTZ R15, R166, R155 ;  /* 0x0000009ba60f7220 */ /* 0x000fe20000410000 */
[----:B------:R-:W-:Y:S01]  /*b2a0*/  MOV R167, R0 ;  /* 0x0000000000a77202 */ /* 0x000fe20000000f00 */
[C---:B-1----:R-:W-:Y:S05]  /*b2b0*/  HMMA.16816.F32 R140, R160.reuse, R156, R140 ;  /* 0x0000009ca08c723c */ /* 0x042fea000000188c */
[----:B------:R-:W1:Y:S01]  /*b2c0*/  MUFU.EX2 R173, R173 ;  /* 0x000000ad00ad7308 */ /* 0x000e620000000800 */
[----:B---3--:R-:W-:Y:S09]  /*b2d0*/  F2FP.F16.F32.PACK_AB R151, R194, R193 ;  /* 0x000000c1c297723e */ /* 0x008ff200000000ff */
[----:B------:R-:W3:Y:S01]  /*b2e0*/  MUFU.EX2 R174, R174 ;  /* 0x000000ae00ae7308 */ /* 0x000ee20000000800 */
[----:B--2---:R-:W-:Y:S01]  /*b2f0*/  FMUL.FTZ R14, R166, R154 ;  /* 0x0000009aa60e7220 */ /* 0x004fe20000410000 */
[----:B----4-:R-:W-:Y:S01]  /*b300*/  FADD.FTZ R187, R175, R187 ;  /* 0x000000bbafbb7221 */ /* 0x010fe20000010000 */
[----:B------:R-:W2:Y:S01]  /*b310*/  LDSM.16.MT88.4 R152, [R179+0xa800] ;  /* 0x00a80000b398783b */ /* 0x000ea20000004200 */
[----:B------:R-:W-:Y:S04]  /*b320*/  MOV R166, R164 ;  /* 0x000000a400a67202 */ /* 0x000fe80000000f00 */
[C---:B------:R-:W-:Y:S02]  /*b330*/  HMMA.16816.F32 R12, R160.reuse, R158, R12 ;  /* 0x0000009ea00c723c */ /* 0x040fe4000000180c */
[----:B------:R-:W-:Y:S01]  /*b340*/  MUFU.EX2 R44, R44 ;  /* 0x0000002c002c7308 */ /* 0x000fe20000000800 */
[----:B------:R-:W4:Y:S01]  /*b350*/  LDSM.16.MT88.4 R156, [R178+0xa800] ;  /* 0x00a80000b29c783b */ /* 0x000f220000004200 */
[C---:B-1----:R-:W-:Y:S01]  /*b360*/  F2FP.F16.F32.PACK_AB R148, R173.reuse, R190 ;  /* 0x000000bead94723e */ /* 0x042fe200000000ff */
[----:B------:R-:W-:Y:S01]  /*b370*/  FADD.FTZ R190, R190, R184 ;  /* 0x000000b8bebe7221 */ /* 0x000fe20000010000 */
[C---:B---3--:R-:W-:Y:S06]  /*b380*/  F2FP.F16.F32.PACK_AB R149, R174.reuse, R175 ;  /* 0x000000afae95723e */ /* 0x048fec00000000ff */
[----:B------:R-:W-:Y:S01]  /*b390*/  MUFU.EX2 R196, R196 ;  /* 0x000000c400c47308 */ /* 0x000fe20000000800 */
[----:B------:R-:W-:Y:S01]  /*b3a0*/  FADD.FTZ R187, R174, R187 ;  /* 0x000000bbaebb7221 */ /* 0x000fe20000010000 */
[----:B------:R-:W-:Y:S03]  /*b3b0*/  FADD.FTZ R190, R173, R190 ;  /* 0x000000beadbe7221 */ /* 0x000fe60000010000 */
[----:B------:R-:W-:Y:S01]  /*b3c0*/  FADD.FTZ R193, R193, R187 ;  /* 0x000000bbc1c17221 */ /* 0x000fe20000010000 */
[----:B------:R-:W-:Y:S01]  /*b3d0*/  FADD.FTZ R192, R192, R190 ;  /* 0x000000bec0c07221 */ /* 0x000fe20000010000 */
[C---:B-----5:R-:W-:Y:S03]  /*b3e0*/  HMMA.16816.F32 R144, R160.reuse, R168, R144 ;  /* 0x000000a8a090723c */ /* 0x060fe60000001890 */
[----:B------:R-:W1:Y:S01]  /*b3f0*/  MUFU.EX2 R195, R195 ;  /* 0x000000c300c37308 */ /* 0x000e620000000800 */
[----:B------:R-:W-:Y:S01]  /*b400*/  FADD.FTZ R193, R194, R193 ;  /* 0x000000c1c2c17221 */ /* 0x000fe20000010000 */
[----:B------:R-:W-:Y:S03]  /*b410*/  FADD.FTZ R192, R191, R192 ;  /* 0x000000c0bfc07221 */ /* 0x000fe60000010000 */
[----:B------:R-:W-:Y:S01]  /*b420*/  HMMA.16816.F32 R16, R160, R170, R16 ;  /* 0x000000aaa010723c */ /* 0x000fe20000001810 */
[----:B------:R-:W3:Y:S04]  /*b430*/  LDSM.16.MT88.4 R160, [R177+0x800] ;  /* 0x00080000b1a0783b */ /* 0x000ee80000004200 */
[----:B------:R-:W-:Y:S04]  /*b440*/  MUFU.EX2 R197, R197 ;  /* 0x000000c500c57308 */ /* 0x000fe80000000800 */
[----:B------:R-:W5:Y:S01]  /*b450*/  LDSM.16.MT88.4 R168, [R172+0x800] ;  /* 0x00080000aca8783b */ /* 0x000f620000004200 */
[C---:B--2---:R-:W-:Y:S05]  /*b460*/  HMMA.16816.F32 R4, R148.reuse, R152, R4 ;  /* 0x000000989404723c */ /* 0x044fea0000001804 */
[----:B------:R-:W2:Y:S01]  /*b470*/  MUFU.EX2 R198, R198 ;  /* 0x000000c600c67308 */ /* 0x000ea20000000800 */
[C---:B-1----:R-:W-:Y:S01]  /*b480*/  F2FP.F16.F32.PACK_AB R20, R195.reuse, R196 ;  /* 0x000000c4c314723e */ /* 0x042fe200000000ff */
[----:B------:R-:W-:Y:S01]  /*b490*/  FADD.FTZ R196, R196, R192 ;  /* 0x000000c0c4c47221 */ /* 0x000fe20000010000 */
[C---:B------:R-:W-:Y:S01]  /*b4a0*/  HMMA.16816.F32 R8, R148.reuse, R154, R8 ;  /* 0x0000009a9408723c */ /* 0x040fe20000001808 */
[----:B------:R-:W1:Y:S06]  /*b4b0*/  LDSM.16.MT88.4 R152, [R179+0xb000] ;  /* 0x00b00000b398783b */ /* 0x000e6c0000004200 */
[----:B------:R-:W-:Y:S01]  /*b4c0*/  MUFU.EX2 R199, R199 ;  /* 0x000000c700c77308 */ /* 0x000fe20000000800 */
[----:B------:R-:W-:Y:S01]  /*b4d0*/  FADD.FTZ R196, R195, R196 ;  /* 0x000000c4c3c47221 */ /* 0x000fe20000010000 */
[C---:B----4-:R-:W-:Y:S08]  /*b4e0*/  HMMA.16816.F32 R132, R148.reuse, R156, R132 ;  /* 0x0000009c9484723c */ /* 0x050ff00000001884 */
[----:B------:R-:W4:Y:S01]  /*b4f0*/  MUFU.EX2 R200, R200 ;  /* 0x000000c800c87308 */ /* 0x000f220000000800 */
[C---:B--2---:R-:W-:Y:S01]  /*b500*/  F2FP.F16.F32.PACK_AB R21, R198.reuse, R197 ;  /* 0x000000c5c615723e */ /* 0x044fe200000000ff */
[----:B------:R-:W-:Y:S01]  /*b510*/  FADD.FTZ R197, R197, R193 ;  /* 0x000000c1c5c57221 */ /* 0x000fe20000010000 */
[C---:B------:R-:W-:Y:S01]  /*b520*/  HMMA.16816.F32 R136, R148.reuse, R158, R136 ;  /* 0x0000009e9488723c */ /* 0x040fe20000001888 */
[----:B------:R-:W-:Y:S06]  /*b530*/  LDSM.16.MT88.4 R156, [R172+0x1000] ;  /* 0x00100000ac9c783b */ /* 0x000fec0000004200 */
[----:B------:R-:W-:Y:S01]  /*b540*/  MUFU.EX2 R52, R52 ;  /* 0x0000003400347308 */ /* 0x000fe20000000800 */
[----:B------:R-:W-:Y:S01]  /*b550*/  FADD.FTZ R197, R198, R197 ;  /* 0x000000c5c6c57221 */ /* 0x000fe20000010000 */
[C---:B---3--:R-:W-:Y:S08]  /*b560*/  HMMA.16816.F32 R140, R148.reuse, R160, R140 ;  /* 0x000000a0948c723c */ /* 0x048ff0000000188c */
[----:B------:R2:W-:Y:S01]  /*b570*/  MUFU.EX2 R160, R26 ;  /* 0x0000001a00a07308 */ /* 0x0005e20000000800 */
[----:B------:R-:W-:Y:S01]  /*b580*/  FFMA.FTZ R161, R27, R165, -R180 ;  /* 0x000000a51ba17223 */ /* 0x000fe200000108b4 */
[----:B----4-:R-:W-:Y:S01]  /*b590*/  F2FP.F16.F32.PACK_AB R22, R200, R199 ;  /* 0x000000c7c816723e */ /* 0x010fe200000000ff */
[----:B------:R-:W-:Y:S01]  /*b5a0*/  FADD.FTZ R199, R199, R196 ;  /* 0x000000c4c7c77221 */ /* 0x000fe20000010000 */
[C---:B------:R-:W-:Y:S06]  /*b5b0*/  HMMA.16816.F32 R12, R148.reuse, R162, R12 ;  /* 0x000000a2940c723c */ /* 0x040fec000000180c */
[----:B------:R-:W3:Y:S01]  /*b5c0*/  MUFU.EX2 R161, R161 ;  /* 0x000000a100a17308 */ /* 0x000ee20000000800 */
[-CC-:B------:R-:W-:Y:S01]  /*b5d0*/  FFMA.FTZ R163, R28, R165.reuse, -R182.reuse ;  /* 0x000000a51ca37223 */ /* 0x180fe200000108b6 */
[-C--:B------:R-:W-:Y:S01]  /*b5e0*/  FFMA.FTZ R162, R29, R165.reuse, -R182 ;  /* 0x000000a51da27223 */ /* 0x080fe200000108b6 */
[----:B------:R-:W-:Y:S01]  /*b5f0*/  FADD.FTZ R199, R200, R199 ;  /* 0x000000c7c8c77221 */ /* 0x000fe20000010000 */
[C---:B-----5:R-:W-:Y:S06]  /*b600*/  HMMA.16816.F32 R144, R148.reuse, R168, R144 ;  /* 0x000000a89490723c */ /* 0x060fec0000001890 */
[----:B------:R-:W-:Y:S01]  /*b610*/  MUFU.EX2 R162, R162 ;  /* 0x000000a200a27308 */ /* 0x000fe20000000800 */
[----:B--2---:R-:W2:Y:S01]  /*b620*/  LDSM.16.MT88.4 R24, [R178+0xb000] ;  /* 0x00b00000b218783b */ /* 0x004ea20000004200 */
[-CC-:B------:R-:W-:Y:S01]  /*b630*/  FFMA.FTZ R168, R34, R165.reuse, -R180.reuse ;  /* 0x000000a522a87223 */ /* 0x180fe200000108b4 */
[-C--:B------:R-:W-:Y:S01]  /*b640*/  FFMA.FTZ R169, R35, R165.reuse, -R180 ;  /* 0x000000a523a97223 */ /* 0x080fe200000108b4 */
[----:B------:R-:W-:Y:S06]  /*b650*/  HMMA.16816.F32 R16, R148, R170, R16 ;  /* 0x000000aa9410723c */ /* 0x000fec0000001810 */
[----:B------:R-:W-:Y:S01]  /*b660*/  MUFU.EX2 R168, R168 ;  /* 0x000000a800a87308 */ /* 0x000fe20000000800 */
[----:B------:R-:W4:Y:S01]  /*b670*/  LDSM.16.MT88.4 R148, [R177+0x1000] ;  /* 0x00100000b194783b */ /* 0x000f220000004200 */
[----:B---3--:R-:W-:Y:S01]  /*b680*/  F2FP.F16.F32.PACK_AB R23, R161, R160 ;  /* 0x000000a0a117723e */ /* 0x008fe200000000ff */
[----:B------:R-:W-:Y:S01]  /*b690*/  FADD.FTZ R160, R160, R197 ;  /* 0x000000c5a0a07221 */ /* 0x000fe20000010000 */
[-CC-:B------:R-:W-:Y:S01]  /*b6a0*/  FFMA.FTZ R170, R40, R165.reuse, -R182.reuse ;  /* 0x000000a528aa7223 */ /* 0x180fe200000108b6 */
[-C--:B------:R-:W-:Y:S01]  /*b6b0*/  FFMA.FTZ R40, R41, R165.reuse, -R182 ;  /* 0x000000a529287223 */ /* 0x080fe200000108b6 */
[-C--:B------:R-:W-:Y:S01]  /*b6c0*/  FFMA.FTZ R41, R42, R165.reuse, -R180 ;  /* 0x000000a52a297223 */ /* 0x080fe200000108b4 */
[----:B------:R-:W-:Y:S03]  /*b6d0*/  FADD.FTZ R160, R161, R160 ;  /* 0x000000a0a1a07221 */ /* 0x000fe60000010000 */
[----:B------:R-:W-:Y:S01]  /*b6e0*/  MUFU.EX2 R169, R169 ;  /* 0x000000a900a97308 */ /* 0x000fe20000000800 */
[C---:B-1----:R-:W-:Y:S05]  /*b6f0*/  HMMA.16816.F32 R4, R20.reuse, R152, R4 ;  /* 0x000000981404723c */ /* 0x042fea0000001804 */
[-C--:B------:R-:W-:Y:S01]  /*b700*/  FFMA.FTZ R152, R30, R165.reuse, -R180 ;  /* 0x000000a51e987223 */ /* 0x080fe200000108b4 */
[-C--:B------:R-:W-:Y:S03]  /*b710*/  FFMA.FTZ R153, R32, R165.reuse, -R182 ;  /* 0x000000a520997223 */ /* 0x080fe600000108b6 */
[----:B------:R-:W-:Y:S01]  /*b720*/  MUFU.EX2 R40, R40 ;  /* 0x0000002800287308 */ /* 0x000fe20000000800 */
[C---:B------:R-:W-:Y:S03]  /*b730*/  HMMA.16816.F32 R8, R20.reuse, R154, R8 ;  /* 0x0000009a1408723c */ /* 0x040fe60000001808 */
[-C--:B------:R-:W-:Y:S01]  /*b740*/  FFMA.FTZ R154, R31, R165.reuse, -R180 ;  /* 0x000000a51f9a7223 */ /* 0x080fe200000108b4 */
[-C--:B------:R-:W-:Y:S01]  /*b750*/  FFMA.FTZ R155, R33, R165.reuse, -R182 ;  /* 0x000000a5219b7223 */ /* 0x080fe200000108b6 */
[----:B------:R-:W-:Y:S01]  /*b760*/  LDSM.16.MT88.4 R28, [R178+0xb800] ;  /* 0x00b80000b21c783b */ /* 0x000fe20000004200 */
[-C--:B------:R-:W-:Y:S03]  /*b770*/  FFMA.FTZ R42, R43, R165.reuse, -R180 ;  /* 0x000000a52b2a7223 */ /* 0x080fe600000108b4 */
[----:B------:R-:W-:Y:S01]  /*b780*/  MUFU.EX2 R153, R153 ;  /* 0x0000009900997308 */ /* 0x000fe20000000800 */
[-C--:B------:R-:W-:Y:S01]  /*b790*/  FFMA.FTZ R43, R45, R165.reuse, -R182 ;  /* 0x000000a52d2b7223 */ /* 0x080fe200000108b6 */
[-CC-:B------:R-:W-:Y:S01]  /*b7a0*/  FFMA.FTZ R45, R46, R165.reuse, -R180.reuse ;  /* 0x000000a52e2d7223 */ /* 0x180fe200000108b4 */
[-C--:B------:R-:W-:Y:S01]  /*b7b0*/  FFMA.FTZ R46, R47, R165.reuse, -R180 ;  /* 0x000000a52f2e7223 */ /* 0x080fe200000108b4 */
[-CC-:B------:R-:W-:Y:S01]  /*b7c0*/  FFMA.FTZ R47, R48, R165.reuse, -R182.reuse ;  /* 0x000000a5302f7223 */ /* 0x180fe200000108b6 */
[-C--:B------:R-:W-:Y:S01]  /*b7d0*/  FFMA.FTZ R48, R49, R165.reuse, -R182 ;  /* 0x000000a531307223 */ /* 0x080fe200000108b6 */
[----:B------:R-:W-:Y:S01]  /*b7e0*/  LDSM.16.MT88.4 R32, [R177+0x1800] ;  /* 0x00180000b120783b */ /* 0x000fe20000004200 */
[-CC-:B------:R-:W-:Y:S03]  /*b7f0*/  FFMA.FTZ R49, R50, R165.reuse, -R180.reuse ;  /* 0x000000a532317223 */ /* 0x180fe600000108b4 */
[----:B------:R-:W-:Y:S01]  /*b800*/  MUFU.EX2 R152, R152 ;  /* 0x0000009800987308 */ /* 0x000fe20000000800 */
[C---:B--2---:R-:W-:Y:S03]  /*b810*/  HMMA.16816.F32 R132, R20.reuse, R24, R132 ;  /* 0x000000181484723c */ /* 0x044fe60000001884 */
[-C--:B------:R-:W-:Y:S01]  /*b820*/  FFMA.FTZ R50, R51, R165.reuse, -R180 ;  /* 0x000000a533327223 */ /* 0x080fe200000108b4 */
[-C--:B------:R-:W-:Y:S01]  /*b830*/  FFMA.FTZ R51, R53, R165.reuse, -R182 ;  /* 0x000000a535337223 */ /* 0x080fe200000108b6 */
[-CC-:B------:R-:W-:Y:S01]  /*b840*/  FFMA.FTZ R53, R54, R165.reuse, -R180.reuse ;  /* 0x000000a536357223 */ /* 0x180fe200000108b4 */
[-C--:B------:R-:W-:Y:S03]  /*b850*/  FFMA.FTZ R54, R55, R165.reuse, -R180 ;  /* 0x000000a537367223 */ /* 0x080fe600000108b4 */
[----:B------:R-:W-:Y:S01]  /*b860*/  MUFU.EX2 R154, R154 ;  /* 0x0000009a009a7308 */ /* 0x000fe20000000800 */
[C---:B------:R-:W-:Y:S01]  /*b870*/  HMMA.16816.F32 R136, R20.reuse, R26, R136 ;  /* 0x0000001a1488723c */ /* 0x040fe20000001888 */
[----:B------:R-:W1:Y:S02]  /*b880*/  LDSM.16.MT88.4 R24, [R179+0xb800] ;  /* 0x00b80000b318783b */ /* 0x000e640000004200 */
[-CC-:B------:R-:W-:Y:S01]  /*b890*/  FFMA.FTZ R55, R56, R165.reuse, -R182.reuse ;  /* 0x000000a538377223 */ /* 0x180fe200000108b6 */
[-C--:B------:R-:W-:Y:S01]  /*b8a0*/  FFMA.FTZ R56, R57, R165.reuse, -R182 ;  /* 0x000000a539387223 */ /* 0x080fe200000108b6 */
[-CC-:B------:R-:W-:Y:S01]  /*b8b0*/  FFMA.FTZ R57, R58, R165.reuse, -R180.reuse ;  /* 0x000000a53a397223 */ /* 0x180fe200000108b4 */
[-C--:B------:R-:W-:Y:S03]  /*b8c0*/  FFMA.FTZ R58, R59, R165.reuse, -R180 ;  /* 0x000000a53b3a7223 */ /* 0x080fe600000108b4 */
[----:B------:R-:W2:Y:S01]  /*b8d0*/  MUFU.EX2 R155, R155 ;  /* 0x0000009b009b7308 */ /* 0x000ea20000000800 */
[C---:B----4-:R-:W-:Y:S03]  /*b8e0*/  HMMA.16816.F32 R140, R20.reuse, R148, R140 ;  /* 0x00000094148c723c */ /* 0x050fe6000000188c */
[-CC-:B------:R-:W-:Y:S01]  /*b8f0*/  FFMA.FTZ R59, R60, R165.reuse, -R182.reuse ;  /* 0x000000a53c3b7223 */ /* 0x180fe200000108b6 */
[-CC-:B------:R-:W-:Y:S01]  /*b900*/  FFMA.FTZ R60, R61, R165.reuse, -R182.reuse ;  /* 0x000000a53d3c7223 */ /* 0x180fe200000108b6 */
[-C--:B------:R-:W-:Y:S01]  /*b910*/  FFMA.FTZ R61, R64, R165.reuse, -R182 ;  /* 0x000000a5403d7223 */ /* 0x080fe200000108b6 */
[-C--:B------:R-:W-:Y:S03]  /*b920*/  FFMA.FTZ R64, R67, R165.reuse, -R180 ;  /* 0x000000a543407223 */ /* 0x080fe600000108b4 */
[----:B------:R-:W-:Y:S01]  /*b930*/  MUFU.EX2 R41, R41 ;  /* 0x0000002900297308 */ /* 0x000fe20000000800 */
[C---:B------:R-:W-:Y:S01]  /*b940*/  HMMA.16816.F32 R12, R20.reuse, R150, R12 ;  /* 0x00000096140c723c */ /* 0x040fe2000000180c */
[----:B------:R-:W3:Y:S02]  /*b950*/  LDSM.16.MT88.4 R148, [R172+0x1800] ;  /* 0x00180000ac94783b */ /* 0x000ee40000004200 */
[-CC-:B------:R-:W-:Y:S01]  /*b960*/  FFMA.FTZ R67, R69, R165.reuse, -R182.reuse ;  /* 0x000000a545437223 */ /* 0x180fe200000108b6 */
[-C--:B------:R-:W-:Y:S01]  /*b970*/  FFMA.FTZ R69, R72, R165.reuse, -R182 ;  /* 0x000000a548457223 */ /* 0x080fe200000108b6 */
[-C--:B------:R-:W-:Y:S01]  /*b980*/  FFMA.FTZ R72, R75, R165.reuse, -R180 ;  /* 0x000000a54b487223 */ /* 0x080fe200000108b4 */
[-CC-:B------:R-:W-:Y:S03]  /*b990*/  FFMA.FTZ R75, R77, R165.reuse, -R182.reuse ;  /* 0x000000a54d4b7223 */ /* 0x180fe600000108b6 */
[----:B------:R-:W4:Y:S01]  /*b9a0*/  MUFU.EX2 R163, R163 ;  /* 0x000000a300a37308 */ /* 0x000f220000000800 */
[C---:B------:R-:W-:Y:S03]  /*b9b0*/  HMMA.16816.F32 R144, R20.reuse, R156, R144 ;  /* 0x0000009c1490723c */ /* 0x040fe60000001890 */
[-CC-:B------:R-:W-:Y:S01]  /*b9c0*/  FFMA.FTZ R156, R36, R165.reuse, -R182.reuse ;  /* 0x000000a5249c7223 */ /* 0x180fe200000108b6 */
[-C--:B------:R-:W-:Y:S01]  /*b9d0*/  FFMA.FTZ R157, R37, R165.reuse, -R182 ;  /* 0x000000a5259d7223 */ /* 0x080fe200000108b6 */
[-C--:B------:R-:W-:Y:S01]  /*b9e0*/  FFMA.FTZ R77, R79, R165.reuse, -R180 ;  /* 0x000000a54f4d7223 */ /* 0x080fe200000108b4 */
[----:B------:R-:W-:Y:S03]  /*b9f0*/  FFMA.FTZ R79, R81, R165, -R182 ;  /* 0x000000a5514f7223 */ /* 0x000fe600000108b6 */
[----:B------:R-:W-:Y:S01]  /*ba00*/  MUFU.EX2 R42, R42 ;  /* 0x0000002a002a7308 */ /* 0x000fe20000000800 */
[----:B------:R-:W-:Y:S03]  /*ba10*/  HMMA.16816.F32 R16, R20, R158, R16 ;  /* 0x0000009e1410723c */ /* 0x000fe60000001810 */
[----:B--2---:R-:W-:Y:S01]  /*ba20*/  F2FP.F16.F32.PACK_AB R22, R155, R153 ;  /* 0x000000999b16723e */ /* 0x004fe200000000ff */
[-CC-:B------:R-:W-:Y:S01]  /*ba30*/  FFMA.FTZ R158, R38, R165.reuse, -R180.reuse ;  /* 0x000000a5269e7223 */ /* 0x180fe200000108b4 */
[----:B------:R-:W-:Y:S01]  /*ba40*/  F2FP.F16.F32.PACK_AB R21, R154, R152 ;  /* 0x000000989a15723e */ /* 0x000fe200000000ff */
[----:B------:R-:W-:Y:S01]  /*ba50*/  FFMA.FTZ R159, R39, R165, -R180 ;  /* 0x000000a5279f7223 */ /* 0x000fe200000108b4 */
[----:B------:R-:W-:Y:S01]  /*ba60*/  F2FP.F16.F32.PACK_AB R23, R169, R168 ;  /* 0x000000a8a917723e */ /* 0x000fe200000000ff */
[----:B------:R-:W-:Y:S01]  /*ba70*/  LDSM.16.MT88.4 R36, [R172+0x2000] ;  /* 0x00200000ac24783b */ /* 0x000fe20000004200 */
[----:B----4-:R-:W-:Y:S01]  /*ba80*/  F2FP.F16.F32.PACK_AB R20, R162, R163 ;  /* 0x000000a3a214723e */ /* 0x010fe200000000ff */
[----:B------:R-:W2:Y:S01]  /*ba90*/  MUFU.EX2 R156, R156 ;  /* 0x0000009c009c7308 */ /* 0x000ea20000000800 */
[----:B------:R-:W-:Y:S01]  /*baa0*/  FADD.FTZ R152, R152, R160 ;  /* 0x000000a098987221 */ /* 0x000fe20000010000 */
[----:B------:R-:W-:Y:S01]  /*bab0*/  FADD.FTZ R163, R163, R199 ;  /* 0x000000c7a3a37221 */ /* 0x000fe20000010000 */
[-C--:B------:R-:W-:Y:S01]  /*bac0*/  FFMA.FTZ R81, R83, R165.reuse, -R180 ;  /* 0x000000a553517223 */ /* 0x080fe200000108b4 */
[-C--:B------:R-:W-:Y:S01]  /*bad0*/  FFMA.FTZ R83, R85, R165.reuse, -R182 ;  /* 0x000000a555537223 */ /* 0x080fe200000108b6 */
[----:B------:R-:W-:Y:S01]  /*bae0*/  FADD.FTZ R154, R154, R152 ;  /* 0x000000989a9a7221 */ /* 0x000fe20000010000 */
[C---:B-1----:R-:W-:Y:S04]  /*baf0*/  HMMA.16816.F32 R4, R20.reuse, R24, R4 ;  /* 0x000000181404723c */ /* 0x042fe80000001804 */
[----:B------:R-:W1:Y:S01]  /*bb00*/  MUFU.EX2 R158, R158 ;  /* 0x0000009e009e7308 */ /* 0x000e620000000800 */
[----:B------:R-:W-:Y:S01]  /*bb10*/  FADD.FTZ R154, R168, R154 ;  /* 0x0000009aa89a7221 */ /* 0x000fe20000010000 */
[----:B------:R-:W-:Y:S01]  /*bb20*/  FADD.FTZ R163, R162, R163 ;  /* 0x000000a3a2a37221 */ /* 0x000fe20000010000 */
[-C--:B------:R-:W-:Y:S01]  /*bb30*/  FFMA.FTZ R85, R87, R165.reuse, -R180 ;  /* 0x000000a557557223 */ /* 0x080fe200000108b4 */
[-C--:B------:R-:W-:Y:S01]  /*bb40*/  FFMA.FTZ R87, R89, R165.reuse, -R182 ;  /* 0x000000a559577223 */ /* 0x080fe200000108b6 */
[----:B------:R-:W-:Y:S01]  /*bb50*/  FADD.FTZ R169, R169, R154 ;  /* 0x0000009aa9a97221 */ /* 0x000fe20000010000 */
[C---:B------:R-:W-:Y:S01]  /*bb60*/  HMMA.16816.F32 R8, R20.reuse, R26, R8 ;  /* 0x0000001a1408723c */ /* 0x040fe20000001808 */
[----:B------:R-:W4:Y:S03]  /*bb70*/  LDSM.16.MT88.4 R24, [R179+0xc000] ;  /* 0x00c00000b318783b */ /* 0x000f260000004200 */
[----:B------:R-:W5:Y:S01]  /*bb80*/  MUFU.EX2 R157, R157 ;  /* 0x0000009d009d7308 */ /* 0x000f620000000800 */
[----:B------:R-:W-:Y:S01]  /*bb90*/  FADD.FTZ R163, R153, R163 ;  /* 0x000000a399a37221 */ /* 0x000fe20000010000 */
[-C--:B------:R-:W-:Y:S01]  /*bba0*/  FFMA.FTZ R89, R90, R165.reuse, -R180 ;  /* 0x000000a55a597223 */ /* 0x080fe200000108b4 */
[-C--:B------:R-:W-:Y:S01]  /*bbb0*/  FFMA.FTZ R90, R92, R165.reuse, -R182 ;  /* 0x000000a55c5a7223 */ /* 0x080fe200000108b6 */
[-C--:B------:R-:W-:Y:S01]  /*bbc0*/  FFMA.FTZ R92, R94, R165.reuse, -R180 ;  /* 0x000000a55e5c7223 */ /* 0x080fe200000108b4 */
[----:B------:R-:W-:Y:S01]  /*bbd0*/  FADD.FTZ R155, R155, R163 ;  /* 0x000000a39b9b7221 */ /* 0x000fe20000010000 */
[C---:B------:R-:W-:Y:S04]  /*bbe0*/  HMMA.16816.F32 R132, R20.reuse, R28, R132 ;  /* 0x0000001c1484723c */ /* 0x040fe80000001884 */
[----:B------:R-:W5:Y:S01]  /*bbf0*/  MUFU.EX2 R159, R159 ;  /* 0x0000009f009f7308 */ /* 0x000f620000000800 */
[----:B--2---:R-:W-:Y:S01]  /*bc00*/  FADD.FTZ R155, R156, R155 ;  /* 0x0000009b9c9b7221 */ /* 0x004fe20000010000 */
[----:B-1----:R-:W-:Y:S01]  /*bc10*/  FADD.FTZ R169, R158, R169 ;  /* 0x000000a99ea97221 */ /* 0x002fe20000010000 */
[-C--:B------:R-:W-:Y:S01]  /*bc20*/  FFMA.FTZ R94, R97, R165.reuse, -R182 ;  /* 0x000000a5615e7223 */ /* 0x080fe200000108b6 */
[-C--:B------:R-:W-:Y:S01]  /*bc30*/  FFMA.FTZ R97, R99, R165.reuse, -R180 ;  /* 0x000000a563617223 */ /* 0x080fe200000108b4 */
[-C--:B------:R-:W-:Y:S01]  /*bc40*/  FFMA.FTZ R99, R100, R165.reuse, -R182 ;  /* 0x000000a564637223 */ /* 0x080fe200000108b6 */
[C---:B------:R-:W-:Y:S01]  /*bc50*/  HMMA.16816.F32 R136, R20.reuse, R30, R136 ;  /* 0x0000001e1488723c */ /* 0x040fe20000001888 */
[----:B------:R-:W1:Y:S03]  /*bc60*/  LDSM.16.MT88.4 R28, [R178+0xc000] ;  /* 0x00c00000b21c783b */ /* 0x000e660000004200 */
[----:B------:R-:W2:Y:S01]  /*bc70*/  MUFU.EX2 R170, R170 ;  /* 0x000000aa00aa7308 */ /* 0x000ea20000000800 */
[-CC-:B------:R-:W-:Y:S01]  /*bc80*/  FFMA.FTZ R100, R102, R165.reuse, -R180.reuse ;  /* 0x000000a566647223 */ /* 0x180fe200000108b4 */
[-C--:B------:R-:W-:Y:S01]  /*bc90*/  FFMA.FTZ R102, R103, R165.reuse, -R180 ;  /* 0x000000a567667223 */ /* 0x080fe200000108b4 */
[-C--:B------:R-:W-:Y:S01]  /*bca0*/  FFMA.FTZ R103, R105, R165.reuse, -R182 ;  /* 0x000000a569677223 */ /* 0x080fe200000108b6 */
[-C--:B------:R-:W-:Y:S01]  /*bcb0*/  FFMA.FTZ R105, R107, R165.reuse, -R180 ;  /* 0x000000a56b697223 */ /* 0x080fe200000108b4 */
[-C--:B------:R-:W-:Y:S01]  /*bcc0*/  FFMA.FTZ R107, R108, R165.reuse, -R182 ;  /* 0x000000a56c6b7223 */ /* 0x080fe200000108b6 */
[C---:B------:R-:W-:Y:S04]  /*bcd0*/  HMMA.16816.F32 R140, R20.reuse, R32, R140 ;  /* 0x00000020148c723c */ /* 0x040fe8000000188c */
[----:B------:R-:W-:Y:S01]  /*bce0*/  MUFU.EX2 R43, R43 ;  /* 0x0000002b002b7308 */ /* 0x000fe20000000800 */
[-C--:B------:R-:W-:Y:S01]  /*bcf0*/  FFMA.FTZ R108, R110, R165.reuse, -R180 ;  /* 0x000000a56e6c7223 */ /* 0x080fe200000108b4 */
[-C--:B------:R-:W-:Y:S01]  /*bd00*/  FFMA.FTZ R110, R112, R165.reuse, -R182 ;  /* 0x000000a5706e7223 */ /* 0x080fe200000108b6 */
[-C--:B------:R-:W-:Y:S01]  /*bd10*/  FFMA.FTZ R112, R114, R165.reuse, -R180 ;  /* 0x000000a572707223 */ /* 0x080fe200000108b4 */
[-C--:B------:R-:W-:Y:S01]  /*bd20*/  FFMA.FTZ R114, R117, R165.reuse, -R182 ;  /* 0x000000a575727223 */ /* 0x080fe200000108b6 */
[C---:B------:R-:W-:Y:S01]  /*bd30*/  HMMA.16816.F32 R12, R20.reuse, R34, R12 ;  /* 0x00000022140c723c */ /* 0x040fe2000000180c */
[----:B------:R-:W1:Y:S04]  /*bd40*/  LDSM.16.MT88.4 R32, [R177+0x2000] ;  /* 0x00200000b120783b */ /* 0x000e680000004200 */
[----:B------:R-:W1:Y:S03]  /*bd50*/  MUFU.EX2 R45, R45 ;  /* 0x0000002d002d7308 */ /* 0x000e660000000800 */
[C---:B---3--:R-:W-:Y:S07]  /*bd60*/  HMMA.16816.F32 R144, R20.reuse, R148, R144 ;  /* 0x000000941490723c */ /* 0x048fee0000001890 */
[----:B------:R-:W3:Y:S01]  /*bd70*/  MUFU.EX2 R46, R46 ;  /* 0x0000002e002e7308 */ /* 0x000ee20000000800 */
[-CC-:B------:R-:W-:Y:S01]  /*bd80*/  FFMA.FTZ R148, R62, R165.reuse, -R180.reuse ;  /* 0x000000a53e947223 */ /* 0x180fe200000108b4 */
[-C--:B------:R-:W-:Y:S01]  /*bd90*/  FFMA.FTZ R62, R63, R165.reuse, -R180 ;  /* 0x000000a53f3e7223 */ /* 0x080fe200000108b4 */
[-C--:B------:R-:W-:Y:S01]  /*bda0*/  FFMA.FTZ R63, R65, R165.reuse, -R182 ;  /* 0x000000a5413f7223 */ /* 0x080fe200000108b6 */
[-C--:B------:R-:W-:Y:S01]  /*bdb0*/  FFMA.FTZ R65, R66, R165.reuse, -R180 ;  /* 0x000000a542417223 */ /* 0x080fe200000108b4 */
[----:B------:R-:W-:Y:S01]  /*bdc0*/  FFMA.FTZ R66, R68, R165, -R182 ;  /* 0x000000a544427223 */ /* 0x000fe200000108b6 */
[----:B------:R-:W-:Y:S04]  /*bdd0*/  HMMA.16816.F32 R16, R20, R150, R16 ;  /* 0x000000961410723c */ /* 0x000fe80000001810 */
[----:B------:R-:W-:Y:S01]  /*bde0*/  MUFU.EX2 R47, R47 ;  /* 0x0000002f002f7308 */ /* 0x000fe20000000800 */
[C---:B-----5:R-:W-:Y:S01]  /*bdf0*/  F2FP.F16.F32.PACK_AB R20, R157.reuse, R156 ;  /* 0x0000009c9d14723e */ /* 0x060fe200000000ff */
[----:B------:R-:W-:Y:S01]  /*be00*/  FADD.FTZ R157, R157, R155 ;  /* 0x0000009b9d9d7221 */ /* 0x000fe20000010000 */
[C---:B------:R-:W-:Y:S01]  /*be10*/  F2FP.F16.F32.PACK_AB R21, R159.reuse, R158 ;  /* 0x0000009e9f15723e */ /* 0x040fe200000000ff */
[----:B------:R-:W-:Y:S01]  /*be20*/  LDSM.16.MT88.4 R152, [R177+0x7800] ;  /* 0x00780000b198783b */ /* 0x000fe20000004200 */
[----:B--2---:R-:W-:Y:S01]  /*be30*/  F2FP.F16.F32.PACK_AB R22, R40, R170 ;  /* 0x000000aa2816723e */ /* 0x004fe200000000ff */
[----:B------:R-:W-:Y:S01]  /*be40*/  FADD.FTZ R159, R159, R169 ;  /* 0x000000a99f9f7221 */ /* 0x000fe20000010000 */
[----:B------:R-:W-:Y:S01]  /*be50*/  F2FP.F16.F32.PACK_AB R23, R42, R41 ;  /* 0x000000292a17723e */ /* 0x000fe200000000ff */
[----:B------:R-:W-:Y:S02]  /*be60*/  FADD.FTZ R157, R170, R157 ;  /* 0x0000009daa9d7221 */ /* 0x000fe40000010000 */
[----:B------:R-:W2:Y:S01]  /*be70*/  MUFU.EX2 R48, R48 ;  /* 0x0000003000307308 */ /* 0x000ea20000000800 */
[----:B------:R-:W-:Y:S01]  /*be80*/  FADD.FTZ R159, R41, R159 ;  /* 0x0000009f299f7221 */ /* 0x000fe20000010000 */
[-CC-:B------:R-:W-:Y:S01]  /*be90*/  FFMA.FTZ R68, R70, R165.reuse, -R180.reuse ;  /* 0x000000a546447223 */ /* 0x180fe200000108b4 */
[----:B------:R-:W-:Y:S01]  /*bea0*/  FADD.FTZ R157, R40, R157 ;  /* 0x0000009d289d7221 */ /* 0x000fe20000010000 */
[-C--:B------:R-:W-:Y:S01]  /*beb0*/  FFMA.FTZ R70, R71, R165.reuse, -R180 ;  /* 0x000000a547467223 */ /* 0x080fe200000108b4 */
[C---:B----4-:R-:W-:Y:S03]  /*bec0*/  HMMA.16816.F32 R4, R20.reuse, R24, R4 ;  /* 0x000000181404723c */ /* 0x050fe60000001804 */
[----:B------:R-:W-:Y:S02]  /*bed0*/  FADD.FTZ R42, R42, R159 ;  /* 0x0000009f2a2a7221 */ /* 0x000fe40000010000 */
[----:B------:R-:W-:Y:S01]  /*bee0*/  MUFU.EX2 R49, R49 ;  /* 0x0000003100317308 */ /* 0x000fe20000000800 */
[-C--:B------:R-:W-:Y:S01]  /*bef0*/  FFMA.FTZ R71, R73, R165.reuse, -R182 ;  /* 0x000000a549477223 */ /* 0x080fe200000108b6 */
[-C--:B------:R-:W-:Y:S01]  /*bf00*/  FFMA.FTZ R73, R74, R165.reuse, -R180 ;  /* 0x000000a54a497223 */ /* 0x080fe200000108b4 */
[-C--:B------:R-:W-:Y:S01]  /*bf10*/  FFMA.FTZ R74, R76, R165.reuse, -R182 ;  /* 0x000000a54c4a7223 */ /* 0x080fe200000108b6 */
[C---:B------:R-:W-:Y:S01]  /*bf20*/  HMMA.16816.F32 R8, R20.reuse, R26, R8 ;  /* 0x0000001a1408723c */ /* 0x040fe20000001808 */
[----:B------:R-:W4:Y:S02]  /*bf30*/  LDSM.16.MT88.4 R24, [R179+0xc800] ;  /* 0x00c80000b318783b */ /* 0x000f240000004200 */
[-C--:B------:R-:W-:Y:S03]  /*bf40*/  FFMA.FTZ R76, R78, R165.reuse, -R180 ;  /* 0x000000a54e4c7223 */ /* 0x080fe600000108b4 */
[----:B------:R-:W5:Y:S01]  /*bf50*/  MUFU.EX2 R50, R50 ;  /* 0x0000003200327308 */ /* 0x000f620000000800 */
[-C--:B------:R-:W-:Y:S01]  /*bf60*/  FFMA.FTZ R78, R80, R165.reuse, -R182 ;  /* 0x000000a5504e7223 */ /* 0x080fe200000108b6 */
[-C--:B------:R-:W-:Y:S01]  /*bf70*/  FFMA.FTZ R80, R82, R165.reuse, -R180 ;  /* 0x000000a552507223 */ /* 0x080fe200000108b4 */
[-C--:B------:R-:W-:Y:S01]  /*bf80*/  FFMA.FTZ R82, R84, R165.reuse, -R182 ;  /* 0x000000a554527223 */ /* 0x080fe200000108b6 */
[C---:B-1----:R-:W-:Y:S03]  /*bf90*/  HMMA.16816.F32 R132, R20.reuse, R28, R132 ;  /* 0x0000001c1484723c */ /* 0x042fe60000001884 */
[-C--:B------:R-:W-:Y:S03]  /*bfa0*/  FFMA.FTZ R84, R86, R165.reuse, -R180 ;  /* 0x000000a556547223 */ /* 0x080fe600000108b4 */
[----:B------:R-:W-:Y:S01]  /*bfb0*/  MUFU.EX2 R51, R51 ;  /* 0x0000003300337308 */ /* 0x000fe20000000800 */
[-C--:B------:R-:W-:Y:S01]  /*bfc0*/  FFMA.FTZ R86, R88, R165.reuse, -R182 ;  /* 0x000000a558567223 */ /* 0x080fe200000108b6 */
[-C--:B------:R-:W-:Y:S01]  /*bfd0*/  FFMA.FTZ R88, R91, R165.reuse, -R180 ;  /* 0x000000a55b587223 */ /* 0x080fe200000108b4 */
[-CC-:B------:R-:W-:Y:S01]  /*bfe0*/  FFMA.FTZ R91, R93, R165.reuse, -R182.reuse ;  /* 0x000000a55d5b7223 */ /* 0x180fe200000108b6 */
[C---:B------:R-:W-:Y:S01]  /*bff0*/  HMMA.16816.F32 R136, R20.reuse, R30, R136 ;  /* 0x0000001e1488723c */ /* 0x040fe20000001888 */
[----:B------:R-:W1:Y:S02]  /*c000*/  LDSM.16.MT88.4 R28, [R178+0xc800] ;  /* 0x00c80000b21c783b */ /* 0x000e640000004200 */
[-C--:B------:R-:W-:Y:S03]  /*c010*/  FFMA.FTZ R93, R96, R165.reuse, -R182 ;  /* 0x000000a5605d7223 */ /* 0x080fe600000108b6 */
[----:B------:R-:W1:Y:S01]  /*c020*/  MUFU.EX2 R53, R53 ;  /* 0x0000003500357308 */ /* 0x000e620000000800 */
[-C--:B------:R-:W-:Y:S01]  /*c030*/  FFMA.FTZ R96, R98, R165.reuse, -R180 ;  /* 0x000000a562607223 */ /* 0x080fe200000108b4 */
[-CC-:B------:R-:W-:Y:S01]  /*c040*/  FFMA.FTZ R98, R101, R165.reuse, -R182.reuse ;  /* 0x000000a565627223 */ /* 0x180fe200000108b6 */
[-C--:B------:R-:W-:Y:S01]  /*c050*/  FFMA.FTZ R101, R104, R165.reuse, -R182 ;  /* 0x000000a568657223 */ /* 0x080fe200000108b6 */
[C---:B------:R-:W-:Y:S03]  /*c060*/  HMMA.16816.F32 R140, R20.reuse, R32, R140 ;  /* 0x00000020148c723c */ /* 0x040fe6000000188c */
[-C--:B------:R-:W-:Y:S03]  /*c070*/  FFMA.FTZ R104, R106, R165.reuse, -R180 ;  /* 0x000000a56a687223 */ /* 0x080fe600000108b4 */
[----:B------:R-:W1:Y:S01]  /*c080*/  MUFU.EX2 R54, R54 ;  /* 0x0000003600367308 */ /* 0x000e620000000800 */
[-C--:B------:R-:W-:Y:S01]  /*c090*/  FFMA.FTZ R106, R109, R165.reuse, -R182 ;  /* 0x000000a56d6a7223 */ /* 0x080fe200000108b6 */
[-C--:B------:R-:W-:Y:S01]  /*c0a0*/  FFMA.FTZ R109, R111, R165.reuse, -R180 ;  /* 0x000000a56f6d7223 */ /* 0x080fe200000108b4 */
[-C--:B------:R-:W-:Y:S01]  /*c0b0*/  FFMA.FTZ R111, R113, R165.reuse, -R182 ;  /* 0x000000a5716f7223 */ /* 0x080fe200000108b6 */
[C---:B------:R-:W-:Y:S01]  /*c0c0*/  HMMA.16816.F32 R12, R20.reuse, R34, R12 ;  /* 0x00000022140c723c */ /* 0x040fe2000000180c */
[----:B------:R-:W1:Y:S02]  /*c0d0*/  LDSM.16.MT88.4 R32, [R177+0x2800] ;  /* 0x00280000b120783b */ /* 0x000e640000004200 */
[-C--:B------:R-:W-:Y:S03]  /*c0e0*/  FFMA.FTZ R113, R115, R165.reuse, -R180 ;  /* 0x000000a573717223 */ /* 0x080fe600000108b4 */
[----:B------:R-:W-:Y:S01]  /*c0f0*/  MUFU.EX2 R55, R55 ;  /* 0x0000003700377308 */ /* 0x000fe20000000800 */
[----:B------:R-:W-:Y:S01]  /*c100*/  FFMA.FTZ R115, R116, R165, -R182 ;  /* 0x000000a574737223 */ /* 0x000fe200000108b6 */
[----:B------:R-:W-:Y:S01]  /*c110*/  FADD.FTZ R42, R45, R42 ;  /* 0x0000002a2d2a7221 */ /* 0x000fe20000010000 */
[C---:B------:R-:W-:Y:S07]  /*c120*/  HMMA.16816.F32 R144, R20.reuse, R36, R144 ;  /* 0x000000241490723c */ /* 0x040fee0000001890 */
[----:B------:R-:W1:Y:S01]  /*c130*/  MUFU.EX2 R56, R56 ;  /* 0x0000003800387308 */ /* 0x000e620000000800 */
[----:B------:R-:W-:Y:S01]  /*c140*/  HMMA.16816.F32 R16, R20, R38, R16 ;  /* 0x000000261410723c */ /* 0x000fe20000001810 */
[----:B------:R-:W1:Y:S02]  /*c150*/  LDSM.16.MT88.4 R36, [R172+0x2800] ;  /* 0x00280000ac24783b */ /* 0x000e640000004200 */
[----:B------:R-:W-:Y:S01]  /*c160*/  F2FP.F16.F32.PACK_AB R20, R43, R44 ;  /* 0x0000002c2b14723e */ /* 0x000fe200000000ff */
[----:B------:R-:W-:Y:S01]  /*c170*/  FADD.FTZ R44, R44, R157 ;  /* 0x0000009d2c2c7221 */ /* 0x000fe20000010000 */
[----:B---3--:R-:W-:Y:S04]  /*c180*/  F2FP.F16.F32.PACK_AB R21, R46, R45 ;  /* 0x0000002d2e15723e */ /* 0x008fe800000000ff */
[----:B------:R-:W-:Y:S01]  /*c190*/  MUFU.EX2 R57, R57 ;  /* 0x0000003900397308 */ /* 0x000fe20000000800 */
[----:B--2---:R-:W-:Y:S01]  /*c1a0*/  F2FP.F16.F32.PACK_AB R22, R48, R47 ;  /* 0x0000002f3016723e */ /* 0x004fe200000000ff */
[----:B------:R-:W-:Y:S01]  /*c1b0*/  FFMA.FTZ R45, R123, R165, -R180 ;  /* 0x000000a57b2d7223 */ /* 0x000fe200000108b4 */
[----:B-----5:R-:W-:Y:S01]  /*c1c0*/  F2FP.F16.F32.PACK_AB R23, R50, R49 ;  /* 0x000000313217723e */ /* 0x020fe200000000ff */
[----:B------:R-:W-:Y:S01]  /*c1d0*/  LDSM.16.MT88.4 R156, [R179+0x11800] ;  /* 0x01180000b39c783b */ /* 0x000fe20000004200 */
[----:B------:R-:W-:Y:S01]  /*c1e0*/  FADD.FTZ R44, R43, R44 ;  /* 0x0000002c2b2c7221 */ /* 0x000fe20000010000 */
[-C--:B------:R-:W-:Y:S01]  /*c1f0*/  FFMA.FTZ R43, R121, R165.reuse, -R182 ;  /* 0x000000a5792b7223 */ /* 0x080fe200000108b6 */
[----:B------:R-:W-:Y:S03]  /*c200*/  FADD.FTZ R46, R46, R42 ;  /* 0x0000002a2e2e7221 */ /* 0x000fe60000010000 */
[----:B------:R-:W2:Y:S01]  /*c210*/  MUFU.EX2 R58, R58 ;  /* 0x0000003a003a7308 */ /* 0x000ea20000000800 */
[-C--:B------:R-:W-:Y:S01]  /*c220*/  FFMA.FTZ R42, R120, R165.reuse, -R182 ;  /* 0x000000a5782a7223 */ /* 0x080fe200000108b6 */
[C---:B----4-:R-:W-:Y:S03]  /*c230*/  HMMA.16816.F32 R4, R20.reuse, R24, R4 ;  /* 0x000000181404723c */ /* 0x050fe60000001804 */
[----:B------:R-:W-:Y:S01]  /*c240*/  FADD.FTZ R47, R47, R44 ;  /* 0x0000002c2f2f7221 */ /* 0x000fe20000010000 */
[-C--:B------:R-:W-:Y:S01]  /*c250*/  FFMA.FTZ R44, R122, R165.reuse, -R180 ;  /* 0x000000a57a2c7223 */ /* 0x080fe200000108b4 */
[----:B------:R-:W-:Y:S03]  /*c260*/  FADD.FTZ R46, R49, R46 ;  /* 0x0000002e312e7221 */ /* 0x000fe60000010000 */
[----:B------:R-:W-:Y:S01]  /*c270*/  MUFU.EX2 R59, R59 ;  /* 0x0000003b003b7308 */ /* 0x000fe20000000800 */
[----:B------:R-:W-:Y:S01]  /*c280*/  FADD.FTZ R47, R48, R47 ;  /* 0x0000002f302f7221 */ /* 0x000fe20000010000 */
[C---:B------:R-:W-:Y:S01]  /*c290*/  HMMA.16816.F32 R8, R20.reuse, R26, R8 ;  /* 0x0000001a1408723c */ /* 0x040fe20000001808 */
[----:B------:R-:W3:Y:S02]  /*c2a0*/  LDSM.16.MT88.4 R24, [R179+0xd000] ;  /* 0x00d00000b318783b */ /* 0x000ee40000004200 */
[----:B------:R-:W-:Y:S01]  /*c2b0*/  FADD.FTZ R50, R50, R46 ;  /* 0x0000002e32327221 */ /* 0x000fe20000010000 */
[----:B------:R-:W-:Y:S04]  /*c2c0*/  FFMA.FTZ R46, R128, R165, -R182 ;  /* 0x000000a5802e7223 */ /* 0x000fe800000108b6 */
[----:B------:R-:W-:Y:S01]  /*c2d0*/  MUFU.EX2 R60, R60 ;  /* 0x0000003c003c7308 */ /* 0x000fe20000000800 */
[----:B-1----:R-:W-:Y:S01]  /*c2e0*/  FADD.FTZ R50, R53, R50 ;  /* 0x0000003235327221 */ /* 0x002fe20000010000 */
[C---:B------:R-:W-:Y:S08]  /*c2f0*/  HMMA.16816.F32 R132, R20.reuse, R28, R132 ;  /* 0x0000001c1484723c */ /* 0x040ff00000001884 */
[----:B------:R-:W1:Y:S01]  /*c300*/  MUFU.EX2 R148, R148 ;  /* 0x0000009400947308 */ /* 0x000e620000000800 */
[C---:B------:R-:W-:Y:S01]  /*c310*/  HMMA.16816.F32 R136, R20.reuse, R30, R136 ;  /* 0x0000001e1488723c */ /* 0x040fe20000001888 */
[----:B------:R-:W4:Y:S08]  /*c320*/  LDSM.16.MT88.4 R28, [R178+0xd000] ;  /* 0x00d00000b21c783b */ /* 0x000f300000004200 */
[----:B------:R-:W5:Y:S01]  /*c330*/  MUFU.EX2 R62, R62 ;  /* 0x0000003e003e7308 */ /* 0x000f620000000800 */
[C---:B------:R-:W-:Y:S09]  /*c340*/  HMMA.16816.F32 R140, R20.reuse, R32, R140 ;  /* 0x00000020148c723c */ /* 0x040ff2000000188c */
[----:B------:R-:W-:Y:S01]  /*c350*/  MUFU.EX2 R61, R61 ;  /* 0x0000003d003d7308 */ /* 0x000fe20000000800 */
[C---:B------:R-:W-:Y:S01]  /*c360*/  HMMA.16816.F32 R12, R20.reuse, R34, R12 ;  /* 0x00000022140c723c */ /* 0x040fe2000000180c */
[----:B------:R-:W4:Y:S08]  /*c370*/  LDSM.16.MT88.4 R32, [R177+0x3000] ;  /* 0x00300000b120783b */ /* 0x000f300000004200 */
[----:B------:R-:W4:Y:S01]  /*c380*/  MUFU.EX2 R63, R63 ;  /* 0x0000003f003f7308 */ /* 0x000f220000000800 */
[C---:B------:R-:W-:Y:S09]  /*c390*/  HMMA.16816.F32 R144, R20.reuse, R36, R144 ;  /* 0x000000241490723c */ /* 0x040ff20000001890 */
[----:B------:R-:W-:Y:S01]  /*c3a0*/  MUFU.EX2 R65, R65 ;  /* 0x0000004100417308 */ /* 0x000fe20000000800 */
[----:B------:R-:W-:Y:S01]  /*c3b0*/  HMMA.16816.F32 R16, R20, R38, R16 ;  /* 0x000000261410723c */ /* 0x000fe20000001810 */
[----:B------:R-:W4:Y:S02]  /*c3c0*/  LDSM.16.MT88.4 R36, [R172+0x3000] ;  /* 0x00300000ac24783b */ /* 0x000f240000004200 */
[C---:B------:R-:W-:Y:S01]  /*c3d0*/  F2FP.F16.F32.PACK_AB R20, R51.reuse, R52 ;  /* 0x000000343314723e */ /* 0x040fe200000000ff */
[----:B------:R-:W-:Y:S01]  /*c3e0*/  FADD.FTZ R52, R52, R47 ;  /* 0x0000002f34347221 */ /* 0x000fe20000010000 */
[----:B------:R-:W-:Y:S04]  /*c3f0*/  F2FP.F16.F32.PACK_AB R21, R54, R53 ;  /* 0x000000353615723e */ /* 0x000fe800000000ff */
[----:B------:R-:W4:Y:S01]  /*c400*/  MUFU.EX2 R64, R64 ;  /* 0x0000004000407308 */ /* 0x000f220000000800 */
[----:B------:R-:W-:Y:S01]  /*c410*/  F2FP.F16.F32.PACK_AB R22, R56, R55 ;  /* 0x000000373816723e */ /* 0x000fe200000000ff */
[----:B------:R-:W-:Y:S01]  /*c420*/  FADD.FTZ R54, R54, R50 ;  /* 0x0000003236367221 */ /* 0x000fe20000010000 */
[C---:B--2---:R-:W-:Y:S01]  /*c430*/  F2FP.F16.F32.PACK_AB R23, R58.reuse, R57 ;  /* 0x000000393a17723e */ /* 0x044fe200000000ff */
[----:B------:R-:W-:Y:S02]  /*c440*/  FADD.FTZ R52, R51, R52 ;  /* 0x0000003433347221 */ /* 0x000fe40000010000 */
[----:B------:R-:W-:Y:S04]  /*c450*/  FADD.FTZ R54, R57, R54 ;  /* 0x0000003639367221 */ /* 0x000fe80000010000 */
[----:B------:R-:W2:Y:S01]  /*c460*/  MUFU.EX2 R66, R66 ;  /* 0x0000004200427308 */ /* 0x000ea20000000800 */
[----:B------:R-:W-:Y:S01]  /*c470*/  FADD.FTZ R55, R55, R52 ;  /* 0x0000003437377221 */ /* 0x000fe20000010000 */
[C---:B---3--:R-:W-:Y:S03]  /*c480*/  HMMA.16816.F32 R4, R20.reuse, R24, R4 ;  /* 0x000000181404723c */ /* 0x048fe60000001804 */
[----:B------:R-:W-:Y:S01]  /*c490*/  FADD.FTZ R58, R58, R54 ;  /* 0x000000363a3a7221 */ /* 0x000fe20000010000 */
[----:B------:R-:W-:Y:S04]  /*c4a0*/  FADD.FTZ R56, R56, R55 ;  /* 0x0000003738387221 */ /* 0x000fe80000010000 */
[----:B------:R-:W3:Y:S01]  /*c4b0*/  MUFU.EX2 R67, R67 ;  /* 0x0000004300437308 */ /* 0x000ee20000000800 */
[----:B-1----:R-:W-:Y:S01]  /*c4c0*/  FADD.FTZ R58, R148, R58 ;  /* 0x0000003a943a7221 */ /* 0x002fe20000010000 */
[C---:B------:R-:W-:Y:S01]  /*c4d0*/  HMMA.16816.F32 R8, R20.reuse, R26, R8 ;  /* 0x0000001a1408723c */ /* 0x040fe20000001808 */
[----:B------:R-:W1:Y:S02]  /*c4e0*/  LDSM.16.MT88.4 R24, [R179+0xd800] ;  /* 0x00d80000b318783b */ /* 0x000e640000004200 */
[----:B------:R-:W-:Y:S01]  /*c4f0*/  FADD.FTZ R56, R59, R56 ;  /* 0x000000383b387221 */ /* 0x000fe20000010000 */
[----:B-----5:R-:W-:Y:S04]  /*c500*/  FADD.FTZ R58, R62, R58 ;  /* 0x0000003a3e3a7221 */ /* 0x020fe80000010000 */
[----:B------:R-:W-:Y:S01]  /*c510*/  MUFU.EX2 R68, R68 ;  /* 0x0000004400447308 */ /* 0x000fe20000000800 */
[C---:B----4-:R-:W-:Y:S09]  /*c520*/  HMMA.16816.F32 R132, R20.reuse, R28, R132 ;  /* 0x0000001c1484723c */ /* 0x050ff20000001884 */
[----:B------:R-:W4:Y:S01]  /*c530*/  MUFU.EX2 R70, R70 ;  /* 0x0000004600467308 */ /* 0x000f220000000800 */
[C---:B------:R-:W-:Y:S01]  /*c540*/  HMMA.16816.F32 R136, R20.reuse, R30, R136 ;  /* 0x0000001e1488723c */ /* 0x040fe20000001888 */
[----:B------:R-:W5:Y:S08]  /*c550*/  LDSM.16.MT88.4 R28, [R178+0xd800] ;  /* 0x00d80000b21c783b */ /* 0x000f700000004200 */
[----:B------:R-:W-:Y:S01]  /*c560*/  MUFU.EX2 R69, R69 ;  /* 0x0000004500457308 */ /* 0x000fe20000000800 */
[C---:B------:R-:W-:Y:S09]  /*c570*/  HMMA.16816.F32 R140, R20.reuse, R32, R140 ;  /* 0x00000020148c723c */ /* 0x040ff2000000188c */
[----:B------:R-:W4:Y:S01]  /*c580*/  MUFU.EX2 R71, R71 ;  /* 0x0000004700477308 */ /* 0x000f220000000800 */
[C---:B------:R-:W-:Y:S01]  /*c590*/  HMMA.16816.F32 R12, R20.reuse, R34, R12 ;  /* 0x00000022140c723c */ /* 0x040fe2000000180c */
[----:B------:R-:W3:Y:S08]  /*c5a0*/  LDSM.16.MT88.4 R32, [R177+0x3800] ;  /* 0x00380000b120783b */ /* 0x000ef00000004200 */
[----:B------:R-:W-:Y:S01]  /*c5b0*/  MUFU.EX2 R73, R73 ;  /* 0x0000004900497308 */ /* 0x000fe20000000800 */
[C---:B------:R-:W-:Y:S09]  /*c5c0*/  HMMA.16816.F32 R144, R20.reuse, R36, R144 ;  /* 0x000000241490723c */ /* 0x040ff20000001890 */
[----:B------:R-:W4:Y:S01]  /*c5d0*/  MUFU.EX2 R72, R72 ;  /* 0x0000004800487308 */ /* 0x000f220000000800 */
        /* <DEDUP_REMOVED lines=8> */
[C---:B------:R-:W-:Y:S01]  /*c660*/  F2FP.F16.F32.PACK_AB R23, R64.reuse, R65 ;  /* 0x000000414017723e */ /* 0x040fe200000000ff */
[----:B------:R-:W-:Y:S02]  /*c670*/  FADD.FTZ R65, R65, R58 ;  /* 0x0000003a41417221 */ /* 0x000fe40000010000 */
[----:B------:R-:W-:Y:S04]  /*c680*/  FADD.FTZ R63, R63, R60 ;  /* 0x0000003c3f3f7221 */ /* 0x000fe80000010000 */
[----:B------:R-:W4:Y:S01]  /*c690*/  MUFU.EX2 R75, R75 ;  /* 0x0000004b004b7308 */ /* 0x000f220000000800 */
[----:B------:R-:W-:Y:S01]  /*c6a0*/  FADD.FTZ R65, R64, R65 ;  /* 0x0000004140417221 */ /* 0x000fe20000010000 */
[C---:B-1----:R-:W-:Y:S03]  /*c6b0*/  HMMA.16816.F32 R4, R20.reuse, R24, R4 ;  /* 0x000000181404723c */ /* 0x042fe60000001804 */
[----:B--2---:R-:W-:Y:S05]  /*c6c0*/  FADD.FTZ R63, R66, R63 ;  /* 0x0000003f423f7221 */ /* 0x004fea0000010000 */
[----:B------:R-:W-:Y:S01]  /*c6d0*/  MUFU.EX2 R76, R76 ;  /* 0x0000004c004c7308 */ /* 0x000fe20000000800 */
[C---:B------:R-:W-:Y:S01]  /*c6e0*/  HMMA.16816.F32 R8, R20.reuse, R26, R8 ;  /* 0x0000001a1408723c */ /* 0x040fe20000001808 */
[----:B------:R-:W1:Y:S08]  /*c6f0*/  LDSM.16.MT88.4 R24, [R179+0xe000] ;  /* 0x00e00000b318783b */ /* 0x000e700000004200 */
[----:B------:R-:W2:Y:S01]  /*c700*/  MUFU.EX2 R77, R77 ;  /* 0x0000004d004d7308 */ /* 0x000ea20000000800 */
[C---:B-----5:R-:W-:Y:S09]  /*c710*/  HMMA.16816.F32 R132, R20.reuse, R28, R132 ;  /* 0x0000001c1484723c */ /* 0x060ff20000001884 */
[----:B------:R-:W-:Y:S01]  /*c720*/  MUFU.EX2 R78, R78 ;  /* 0x0000004e004e7308 */ /* 0x000fe20000000800 */
[C---:B------:R-:W-:Y:S01]  /*c730*/  HMMA.16816.F32 R136, R20.reuse, R30, R136 ;  /* 0x0000001e1488723c */ /* 0x040fe20000001888 */
[----:B------:R-:W5:Y:S08]  /*c740*/  LDSM.16.MT88.4 R28, [R178+0xe000] ;  /* 0x00e00000b21c783b */ /* 0x000f700000004200 */
[----:B------:R-:W2:Y:S01]  /*c750*/  MUFU.EX2 R79, R79 ;  /* 0x0000004f004f7308 */ /* 0x000ea20000000800 */
[C---:B---3--:R-:W-:Y:S09]  /*c760*/  HMMA.16816.F32 R140, R20.reuse, R32, R140 ;  /* 0x00000020148c723c */ /* 0x048ff2000000188c */
[----:B------:R-:W-:Y:S01]  /*c770*/  MUFU.EX2 R80, R80 ;  /* 0x0000005000507308 */ /* 0x000fe20000000800 */
[C---:B------:R-:W-:Y:S01]  /*c780*/  HMMA.16816.F32 R12, R20.reuse, R34, R12 ;  /* 0x00000022140c723c */ /* 0x040fe2000000180c */
[----:B------:R-:W3:Y:S08]  /*c790*/  LDSM.16.MT88.4 R32, [R177+0x4000] ;  /* 0x00400000b120783b */ /* 0x000ef00000004200 */
[----:B------:R-:W2:Y:S01]  /*c7a0*/  MUFU.EX2 R81, R81 ;  /* 0x0000005100517308 */ /* 0x000ea20000000800 */
[C---:B----4-:R-:W-:Y:S09]  /*c7b0*/  HMMA.16816.F32 R144, R20.reuse, R36, R144 ;  /* 0x000000241490723c */ /* 0x050ff20000001890 */
[----:B------:R-:W4:Y:S01]  /*c7c0*/  MUFU.EX2 R82, R82 ;  /* 0x0000005200527308 */ /* 0x000f220000000800 */
[----:B------:R-:W-:Y:S01]  /*c7d0*/  HMMA.16816.F32 R16, R20, R38, R16 ;  /* 0x000000261410723c */ /* 0x000fe20000001810 */
[----:B------:R-:W2:Y:S02]  /*c7e0*/  LDSM.16.MT88.4 R36, [R172+0x4000] ;  /* 0x00400000ac24783b */ /* 0x000ea40000004200 */
[C---:B------:R-:W-:Y:S01]  /*c7f0*/  F2FP.F16.F32.PACK_AB R20, R67.reuse, R66 ;  /* 0x000000424314723e */ /* 0x040fe200000000ff */
[----:B------:R-:W-:Y:S01]  /*c800*/  FADD.FTZ R67, R67, R63 ;  /* 0x0000003f43437221 */ /* 0x000fe20000010000 */
[----:B------:R-:W-:Y:S04]  /*c810*/  F2FP.F16.F32.PACK_AB R21, R70, R68 ;  /* 0x000000444615723e */ /* 0x000fe800000000ff */
[----:B------:R-:W-:Y:S01]  /*c820*/  MUFU.EX2 R83, R83 ;  /* 0x0000005300537308 */ /* 0x000fe20000000800 */
[----:B------:R-:W-:Y:S01]  /*c830*/  F2FP.F16.F32.PACK_AB R22, R71, R69 ;  /* 0x000000454716723e */ /* 0x000fe200000000ff */
[----:B------:R-:W-:Y:S01]  /*c840*/  FADD.FTZ R68, R68, R65 ;  /* 0x0000004144447221 */ /* 0x000fe20000010000 */
[----:B------:R-:W-:Y:S01]  /*c850*/  F2FP.F16.F32.PACK_AB R23, R72, R73 ;  /* 0x000000494817723e */ /* 0x000fe200000000ff */
[----:B------:R-:W-:Y:S02]  /*c860*/  FADD.FTZ R67, R69, R67 ;  /* 0x0000004345437221 */ /* 0x000fe40000010000 */
[----:B------:R-:W-:Y:S04]  /*c870*/  FADD.FTZ R68, R70, R68 ;  /* 0x0000004446447221 */ /* 0x000fe80000010000 */
[----:B------:R-:W4:Y:S01]  /*c880*/  MUFU.EX2 R84, R84 ;  /* 0x0000005400547308 */ /* 0x000f220000000800 */
[----:B------:R-:W-:Y:S01]  /*c890*/  FADD.FTZ R71, R71, R67 ;  /* 0x0000004347477221 */ /* 0x000fe20000010000 */
[C---:B-1----:R-:W-:Y:S03]  /*c8a0*/  HMMA.16816.F32 R4, R20.reuse, R24, R4 ;  /* 0x000000181404723c */ /* 0x042fe60000001804 */
[----:B------:R-:W-:Y:S01]  /*c8b0*/  FADD.FTZ R73, R73, R68 ;  /* 0x0000004449497221 */ /* 0x000fe20000010000 */
[----:B------:R-:W-:Y:S04]  /*c8c0*/  FADD.FTZ R71, R74, R71 ;  /* 0x000000474a477221 */ /* 0x000fe80000010000 */
[----:B------:R-:W1:Y:S01]  /*c8d0*/  MUFU.EX2 R85, R85 ;  /* 0x0000005500557308 */ /* 0x000e620000000800 */
[----:B------:R-:W-:Y:S01]  /*c8e0*/  FADD.FTZ R73, R72, R73 ;  /* 0x0000004948497221 */ /* 0x000fe20000010000 */
[C---:B------:R-:W-:Y:S01]  /*c8f0*/  HMMA.16816.F32 R8, R20.reuse, R26, R8 ;  /* 0x0000001a1408723c */ /* 0x040fe20000001808 */
[----:B------:R-:W4:Y:S07]  /*c900*/  LDSM.16.MT88.4 R24, [R179+0xe800] ;  /* 0x00e80000b318783b */ /* 0x000f2e0000004200 */
[----:B------:R-:W-:Y:S01]  /*c910*/  MUFU.EX2 R86, R86 ;  /* 0x0000005600567308 */ /* 0x000fe20000000800 */
[C---:B-----5:R-:W-:Y:S09]  /*c920*/  HMMA.16816.F32 R132, R20.reuse, R28, R132 ;  /* 0x0000001c1484723c */ /* 0x060ff20000001884 */
[----:B------:R-:W5:Y:S01]  /*c930*/  MUFU.EX2 R87, R87 ;  /* 0x0000005700577308 */ /* 0x000f620000000800 */
[C---:B------:R-:W-:Y:S01]  /*c940*/  HMMA.16816.F32 R136, R20.reuse, R30, R136 ;  /* 0x0000001e1488723c */ /* 0x040fe20000001888 */
[----:B------:R-:W5:Y:S08]  /*c950*/  LDSM.16.MT88.4 R28, [R178+0xe800] ;  /* 0x00e80000b21c783b */ /* 0x000f700000004200 */
[----:B------:R-:W-:Y:S01]  /*c960*/  MUFU.EX2 R89, R89 ;  /* 0x0000005900597308 */ /* 0x000fe20000000800 */
[C---:B---3--:R-:W-:Y:S09]  /*c970*/  HMMA.16816.F32 R140, R20.reuse, R32, R140 ;  /* 0x00000020148c723c */ /* 0x048ff2000000188c */
[----:B------:R-:W3:Y:S01]  /*c980*/  MUFU.EX2 R88, R88 ;  /* 0x0000005800587308 */ /* 0x000ee20000000800 */
[C---:B------:R-:W-:Y:S01]  /*c990*/  HMMA.16816.F32 R12, R20.reuse, R34, R12 ;  /* 0x00000022140c723c */ /* 0x040fe2000000180c */
[----:B------:R-:W3:Y:S08]  /*c9a0*/  LDSM.16.MT88.4 R32, [R177+0x4800] ;  /* 0x00480000b120783b */ /* 0x000ef00000004200 */
[----:B------:R-:W-:Y:S01]  /*c9b0*/  MUFU.EX2 R90, R90 ;  /* 0x0000005a005a7308 */ /* 0x000fe20000000800 */
[C---:B--2---:R-:W-:Y:S09]  /*c9c0*/  HMMA.16816.F32 R144, R20.reuse, R36, R144 ;  /* 0x000000241490723c */ /* 0x044ff20000001890 */
[----:B------:R-:W-:Y:S01]  /*c9d0*/  MUFU.EX2 R91, R91 ;  /* 0x0000005b005b7308 */ /* 0x000fe20000000800 */
[----:B------:R-:W-:Y:S01]  /*c9e0*/  HMMA.16816.F32 R16, R20, R38, R16 ;  /* 0x000000261410723c */ /* 0x000fe20000001810 */
[----:B------:R-:W2:Y:S02]  /*c9f0*/  LDSM.16.MT88.4 R36, [R172+0x4800] ;  /* 0x00480000ac24783b */ /* 0x000ea40000004200 */
[C---:B------:R-:W-:Y:S01]  /*ca00*/  F2FP.F16.F32.PACK_AB R20, R75.reuse, R74 ;  /* 0x0000004a4b14723e */ /* 0x040fe200000000ff */
[----:B------:R-:W-:Y:S01]  /*ca10*/  FADD.FTZ R75, R75, R71 ;  /* 0x000000474b4b7221 */ /* 0x000fe20000010000 */
[----:B------:R-:W-:Y:S04]  /*ca20*/  F2FP.F16.F32.PACK_AB R21, R77, R76 ;  /* 0x0000004c4d15723e */ /* 0x000fe800000000ff */
[----:B------:R-:W2:Y:S01]  /*ca30*/  MUFU.EX2 R92, R92 ;  /* 0x0000005c005c7308 */ /* 0x000ea20000000800 */
[----:B------:R-:W-:Y:S01]  /*ca40*/  F2FP.F16.F32.PACK_AB R22, R79, R78 ;  /* 0x0000004e4f16723e */ /* 0x000fe200000000ff */
[----:B------:R-:W-:Y:S01]  /*ca50*/  FADD.FTZ R76, R76, R73 ;  /* 0x000000494c4c7221 */ /* 0x000fe20000010000 */
[----:B------:R-:W-:Y:S01]  /*ca60*/  F2FP.F16.F32.PACK_AB R23, R81, R80 ;  /* 0x000000505117723e */ /* 0x000fe200000000ff */
[----:B------:R-:W-:Y:S02]  /*ca70*/  FADD.FTZ R75, R78, R75 ;  /* 0x0000004b4e4b7221 */ /* 0x000fe40000010000 */
[----:B------:R-:W-:Y:S04]  /*ca80*/  FADD.FTZ R76, R77, R76 ;  /* 0x0000004c4d4c7221 */ /* 0x000fe80000010000 */
[----:B------:R-:W2:Y:S01]  /*ca90*/  MUFU.EX2 R95, R95 ;  /* 0x0000005f005f7308 */ /* 0x000ea20000000800 */
[----:B------:R-:W-:Y:S01]  /*caa0*/  FADD.FTZ R75, R79, R75 ;  /* 0x0000004b4f4b7221 */ /* 0x000fe20000010000 */
[C---:B----4-:R-:W-:Y:S03]  /*cab0*/  HMMA.16816.F32 R4, R20.reuse, R24, R4 ;  /* 0x000000181404723c */ /* 0x050fe60000001804 */
[----:B------:R-:W-:Y:S01]  /*cac0*/  FADD.FTZ R80, R80, R76 ;  /* 0x0000004c50507221 */ /* 0x000fe20000010000 */
[----:B------:R-:W-:Y:S04]  /*cad0*/  FADD.FTZ R75, R82, R75 ;  /* 0x0000004b524b7221 */ /* 0x000fe80000010000 */
[----:B------:R-:W-:Y:S01]  /*cae0*/  MUFU.EX2 R93, R93 ;  /* 0x0000005d005d7308 */ /* 0x000fe20000000800 */
[----:B------:R-:W-:Y:S01]  /*caf0*/  FADD.FTZ R80, R81, R80 ;  /* 0x0000005051507221 */ /* 0x000fe20000010000 */
[C---:B------:R-:W-:Y:S01]  /*cb00*/  HMMA.16816.F32 R8, R20.reuse, R26, R8 ;  /* 0x0000001a1408723c */ /* 0x040fe20000001808 */
[----:B------:R-:W4:Y:S02]  /*cb10*/  LDSM.16.MT88.4 R24, [R179+0xf000] ;  /* 0x00f00000b318783b */ /* 0x000f240000004200 */
[----:B------:R-:W-:Y:S05]  /*cb20*/  FADD.FTZ R80, R84, R80 ;  /* 0x0000005054507221 */ /* 0x000fea0000010000 */
[----:B------:R-:W4:Y:S01]  /*cb30*/  MUFU.EX2 R94, R94 ;  /* 0x0000005e005e7308 */ /* 0x000f220000000800 */
[----:B-1----:R-:W-:Y:S01]  /*cb40*/  FADD.FTZ R80, R85, R80 ;  /* 0x0000005055507221 */ /* 0x002fe20000010000 */
[C---:B-----5:R-:W-:Y:S08]  /*cb50*/  HMMA.16816.F32 R132, R20.reuse, R28, R132 ;  /* 0x0000001c1484723c */ /* 0x060ff00000001884 */
[----:B------:R-:W-:Y:S01]  /*cb60*/  MUFU.EX2 R96, R96 ;  /* 0x0000006000607308 */ /* 0x000fe20000000800 */
[C---:B------:R-:W-:Y:S01]  /*cb70*/  HMMA.16816.F32 R136, R20.reuse, R30, R136 ;  /* 0x0000001e1488723c */ /* 0x040fe20000001888 */
[----:B------:R-:W1:Y:S08]  /*cb80*/  LDSM.16.MT88.4 R28, [R178+0xf000] ;  /* 0x00f00000b21c783b */ /* 0x000e700000004200 */
[----:B------:R-:W5:Y:S01]  /*cb90*/  MUFU.EX2 R97, R97 ;  /* 0x0000006100617308 */ /* 0x000f620000000800 */
[C---:B---3--:R-:W-:Y:S09]  /*cba0*/  HMMA.16816.F32 R140, R20.reuse, R32, R140 ;  /* 0x00000020148c723c */ /* 0x048ff2000000188c */
[----:B------:R-:W-:Y:S01]  /*cbb0*/  MUFU.EX2 R99, R99 ;  /* 0x0000006300637308 */ /* 0x000fe20000000800 */
[C---:B------:R-:W-:Y:S01]  /*cbc0*/  HMMA.16816.F32 R12, R20.reuse, R34, R12 ;  /* 0x00000022140c723c */ /* 0x040fe2000000180c */
[----:B------:R-:W3:Y:S08]  /*cbd0*/  LDSM.16.MT88.4 R32, [R177+0x5000] ;  /* 0x00500000b120783b */ /* 0x000ef00000004200 */
[----:B------:R-:W-:Y:S01]  /*cbe0*/  MUFU.EX2 R98, R98 ;  /* 0x0000006200627308 */ /* 0x000fe20000000800 */
[C---:B--2---:R-:W-:Y:S09]  /*cbf0*/  HMMA.16816.F32 R144, R20.reuse, R36, R144 ;  /* 0x000000241490723c */ /* 0x044ff20000001890 */
[----:B------:R-:W2:Y:S01]  /*cc00*/  MUFU.EX2 R100, R100 ;  /* 0x0000006400647308 */ /* 0x000ea20000000800 */
[----:B------:R-:W-:Y:S01]  /*cc10*/  HMMA.16816.F32 R16, R20, R38, R16 ;  /* 0x000000261410723c */ /* 0x000fe20000001810 */
[----:B------:R-:W5:Y:S02]  /*cc20*/  LDSM.16.MT88.4 R36, [R172+0x5000] ;  /* 0x00500000ac24783b */ /* 0x000f640000004200 */
[C---:B------:R-:W-:Y:S01]  /*cc30*/  F2FP.F16.F32.PACK_AB R20, R83.reuse, R82 ;  /* 0x000000525314723e */ /* 0x040fe200000000ff */
[----:B------:R-:W-:Y:S01]  /*cc40*/  FADD.FTZ R83, R83, R75 ;  /* 0x0000004b53537221 */ /* 0x000fe20000010000 */
[----:B------:R-:W-:Y:S04]  /*cc50*/  F2FP.F16.F32.PACK_AB R21, R85, R84 ;  /* 0x000000545515723e */ /* 0x000fe800000000ff */
[----:B------:R-:W2:Y:S01]  /*cc60*/  MUFU.EX2 R102, R102 ;  /* 0x0000006600667308 */ /* 0x000ea20000000800 */
[----:B------:R-:W-:Y:S01]  /*cc70*/  F2FP.F16.F32.PACK_AB R22, R87, R86 ;  /* 0x000000565716723e */ /* 0x000fe200000000ff */
[----:B------:R-:W-:Y:S01]  /*cc80*/  FADD.FTZ R83, R86, R83 ;  /* 0x0000005356537221 */ /* 0x000fe20000010000 */
[C---:B------:R-:W-:Y:S01]  /*cc90*/  F2FP.F16.F32.PACK_AB R23, R88.reuse, R89 ;  /* 0x000000595817723e */ /* 0x040fe200000000ff */
[----:B------:R-:W-:Y:S02]  /*cca0*/  FADD.FTZ R89, R89, R80 ;  /* 0x0000005059597221 */ /* 0x000fe40000010000 */
[----:B------:R-:W-:Y:S04]  /*ccb0*/  FADD.FTZ R83, R87, R83 ;  /* 0x0000005357537221 */ /* 0x000fe80000010000 */
[----:B------:R-:W-:Y:S01]  /*ccc0*/  MUFU.EX2 R101, R101 ;  /* 0x0000006500657308 */ /* 0x000fe20000000800 */
[----:B------:R-:W-:Y:S01]  /*ccd0*/  FADD.FTZ R89, R88, R89 ;  /* 0x0000005958597221 */ /* 0x000fe20000010000 */
[C---:B----4-:R-:W-:Y:S03]  /*cce0*/  HMMA.16816.F32 R4, R20.reuse, R24, R4 ;  /* 0x000000181404723c */ /* 0x050fe60000001804 */
[----:B------:R-:W-:Y:S01]  /*ccf0*/  FADD.FTZ R89, R92, R89 ;  /* 0x000000595c597221 */ /* 0x000fe20000010000 */
[----:B------:R-:W-:Y:S04]  /*cd00*/  FADD.FTZ R83, R90, R83 ;  /* 0x000000535a537221 */ /* 0x000fe80000010000 */
[----:B------:R-:W4:Y:S01]  /*cd10*/  MUFU.EX2 R103, R103 ;  /* 0x0000006700677308 */ /* 0x000f220000000800 */
[C---:B------:R-:W-:Y:S01]  /*cd20*/  HMMA.16816.F32 R8, R20.reuse, R26, R8 ;  /* 0x0000001a1408723c */ /* 0x040fe20000001808 */
[----:B------:R-:W2:Y:S08]  /*cd30*/  LDSM.16.MT88.4 R24, [R179+0xf800] ;  /* 0x00f80000b318783b */ /* 0x000eb00000004200 */
[----:B------:R-:W-:Y:S01]  /*cd40*/  MUFU.EX2 R104, R104 ;  /* 0x0000006800687308 */ /* 0x000fe20000000800 */
[C---:B-1----:R-:W-:Y:S09]  /*cd50*/  HMMA.16816.F32 R132, R20.reuse, R28, R132 ;  /* 0x0000001c1484723c */ /* 0x042ff20000001884 */
[----:B------:R-:W1:Y:S01]  /*cd60*/  MUFU.EX2 R105, R105 ;  /* 0x0000006900697308 */ /* 0x000e620000000800 */
[C---:B------:R-:W-:Y:S01]  /*cd70*/  HMMA.16816.F32 R136, R20.reuse, R30, R136 ;  /* 0x0000001e1488723c */ /* 0x040fe20000001888 */
[----:B------:R-:W4:Y:S08]  /*cd80*/  LDSM.16.MT88.4 R28, [R178+0xf800] ;  /* 0x00f80000b21c783b */ /* 0x000f300000004200 */
[----:B------:R-:W-:Y:S01]  /*cd90*/  MUFU.EX2 R107, R107 ;  /* 0x0000006b006b7308 */ /* 0x000fe20000000800 */
[C---:B---3--:R-:W-:Y:S09]  /*cda0*/  HMMA.16816.F32 R140, R20.reuse, R32, R140 ;  /* 0x00000020148c723c */ /* 0x048ff2000000188c */
[----:B------:R-:W-:Y:S01]  /*cdb0*/  MUFU.EX2 R106, R106 ;  /* 0x0000006a006a7308 */ /* 0x000fe20000000800 */
[C---:B------:R-:W-:Y:S01]  /*cdc0*/  HMMA.16816.F32 R12, R20.reuse, R34, R12 ;  /* 0x00000022140c723c */ /* 0x040fe2000000180c */
[----:B------:R-:W3:Y:S08]  /*cdd0*/  LDSM.16.MT88.4 R32, [R177+0x5800] ;  /* 0x00580000b120783b */ /* 0x000ef00000004200 */
[----:B------:R-:W1:Y:S01]  /*cde0*/  MUFU.EX2 R108, R108 ;  /* 0x0000006c006c7308 */ /* 0x000e620000000800 */
[C---:B-----5:R-:W-:Y:S09]  /*cdf0*/  HMMA.16816.F32 R144, R20.reuse, R36, R144 ;  /* 0x000000241490723c */ /* 0x060ff20000001890 */
[----:B------:R-:W5:Y:S01]  /*ce00*/  MUFU.EX2 R109, R109 ;  /* 0x0000006d006d7308 */ /* 0x000f620000000800 */
[----:B------:R-:W-:Y:S01]  /*ce10*/  HMMA.16816.F32 R16, R20, R38, R16 ;  /* 0x000000261410723c */ /* 0x000fe20000001810 */
[----:B------:R-:W1:Y:S02]  /*ce20*/  LDSM.16.MT88.4 R36, [R172+0x5800] ;  /* 0x00580000ac24783b */ /* 0x000e640000004200 */
[C---:B------:R-:W-:Y:S01]  /*ce30*/  F2FP.F16.F32.PACK_AB R20, R91.reuse, R90 ;  /* 0x0000005a5b14723e */ /* 0x040fe200000000ff */
[----:B------:R-:W-:Y:S01]  /*ce40*/  FADD.FTZ R91, R91, R83 ;  /* 0x000000535b5b7221 */ /* 0x000fe20000010000 */
[C---:B------:R-:W-:Y:S04]  /*ce50*/  F2FP.F16.F32.PACK_AB R21, R95.reuse, R92 ;  /* 0x0000005c5f15723e */ /* 0x040fe800000000ff */
[----:B------:R-:W-:Y:S01]  /*ce60*/  MUFU.EX2 R110, R110 ;  /* 0x0000006e006e7308 */ /* 0x000fe20000000800 */
[----:B------:R-:W-:Y:S01]  /*ce70*/  F2FP.F16.F32.PACK_AB R22, R94, R93 ;  /* 0x0000005d5e16723e */ /* 0x000fe200000000ff */
[----:B------:R-:W-:Y:S01]  /*ce80*/  FADD.FTZ R95, R95, R89 ;  /* 0x000000595f5f7221 */ /* 0x000fe20000010000 */
[----:B------:R-:W-:Y:S01]  /*ce90*/  F2FP.F16.F32.PACK_AB R23, R97, R96 ;  /* 0x000000606117723e */ /* 0x000fe200000000ff */
[----:B------:R-:W-:Y:S02]  /*cea0*/  FADD.FTZ R91, R93, R91 ;  /* 0x0000005b5d5b7221 */ /* 0x000fe40000010000 */
[----:B------:R-:W-:Y:S04]  /*ceb0*/  FADD.FTZ R95, R96, R95 ;  /* 0x0000005f605f7221 */ /* 0x000fe80000010000 */
[----:B------:R-:W5:Y:S01]  /*cec0*/  MUFU.EX2 R111, R111 ;  /* 0x0000006f006f7308 */ /* 0x000f620000000800 */
[----:B------:R-:W-:Y:S01]  /*ced0*/  FADD.FTZ R91, R94, R91 ;  /* 0x0000005b5e5b7221 */ /* 0x000fe20000010000 */
[C---:B--2---:R-:W-:Y:S03]  /*cee0*/  HMMA.16816.F32 R4, R20.reuse, R24, R4 ;  /* 0x000000181404723c */ /* 0x044fe60000001804 */
[----:B------:R-:W-:Y:S05]  /*cef0*/  FADD.FTZ R97, R97, R95 ;  /* 0x0000005f61617221 */ /* 0x000fea0000010000 */
[----:B------:R-:W-:Y:S01]  /*cf00*/  MUFU.EX2 R112, R112 ;  /* 0x0000007000707308 */ /* 0x000fe20000000800 */
[----:B------:R-:W-:Y:S01]  /*cf10*/  FADD.FTZ R97, R100, R97 ;  /* 0x0000006164617221 */ /* 0x000fe20000010000 */
[C---:B------:R-:W-:Y:S01]  /*cf20*/  HMMA.16816.F32 R8, R20.reuse, R26, R8 ;  /* 0x0000001a1408723c */ /* 0x040fe20000001808 */
[----:B------:R-:W2:Y:S07]  /*cf30*/  LDSM.16.MT88.4 R24, [R179+0x10000] ;  /* 0x01000000b318783b */ /* 0x000eae0000004200 */
[----:B------:R-:W5:Y:S01]  /*cf40*/  MUFU.EX2 R113, R113 ;  /* 0x0000007100717308 */ /* 0x000f620000000800 */
[C---:B----4-:R-:W-:Y:S09]  /*cf50*/  HMMA.16816.F32 R132, R20.reuse, R28, R132 ;  /* 0x0000001c1484723c */ /* 0x050ff20000001884 */
[----:B------:R-:W-:Y:S01]  /*cf60*/  MUFU.EX2 R115, R115 ;  /* 0x0000007300737308 */ /* 0x000fe20000000800 */
[C---:B------:R-:W-:Y:S01]  /*cf70*/  HMMA.16816.F32 R136, R20.reuse, R30, R136 ;  /* 0x0000001e1488723c */ /* 0x040fe20000001888 */
[----:B------:R-:W4:Y:S08]  /*cf80*/  LDSM.16.MT88.4 R28, [R178+0x10000] ;  /* 0x01000000b21c783b */ /* 0x000f300000004200 */
[----:B------:R-:W-:Y:S01]  /*cf90*/  MUFU.EX2 R114, R114 ;  /* 0x0000007200727308 */ /* 0x000fe20000000800 */
[C---:B---3--:R-:W-:Y:S09]  /*cfa0*/  HMMA.16816.F32 R140, R20.reuse, R32, R140 ;  /* 0x00000020148c723c */ /* 0x048ff2000000188c */
[----:B------:R-:W3:Y:S01]  /*cfb0*/  MUFU.EX2 R41, R118 ;  /* 0x0000007600297308 */ /* 0x000ee20000000800 */
[C---:B------:R-:W-:Y:S01]  /*cfc0*/  HMMA.16816.F32 R12, R20.reuse, R34, R12 ;  /* 0x00000022140c723c */ /* 0x040fe2000000180c */
[----:B------:R-:W5:Y:S08]  /*cfd0*/  LDSM.16.MT88.4 R32, [R177+0x6000] ;  /* 0x00600000b120783b */ /* 0x000f700000004200 */
[----:B------:R-:W3:Y:S01]  /*cfe0*/  MUFU.EX2 R40, R119 ;  /* 0x0000007700287308 */ /* 0x000ee20000000800 */
[C---:B-1----:R-:W-:Y:S09]  /*cff0*/  HMMA.16816.F32 R144, R20.reuse, R36, R144 ;  /* 0x000000241490723c */ /* 0x042ff20000001890 */
[----:B------:R-:W-:Y:S01]  /*d000*/  MUFU.EX2 R42, R42 ;  /* 0x0000002a002a7308 */ /* 0x000fe20000000800 */
[----:B------:R-:W-:Y:S01]  /*d010*/  HMMA.16816.F32 R16, R20, R38, R16 ;  /* 0x000000261410723c */ /* 0x000fe20000001810 */
[----:B------:R-:W1:Y:S02]  /*d020*/  LDSM.16.MT88.4 R36, [R172+0x6000] ;  /* 0x00600000ac24783b */ /* 0x000e640000004200 */
[----:B------:R-:W-:Y:S01]  /*d030*/  F2FP.F16.F32.PACK_AB R20, R98, R99 ;  /* 0x000000636214723e */ /* 0x000fe200000000ff */
[----:B------:R-:W-:Y:S01]  /*d040*/  FADD.FTZ R99, R99, R91 ;  /* 0x0000005b63637221 */ /* 0x000fe20000010000 */
[C---:B------:R-:W-:Y:S04]  /*d050*/  F2FP.F16.F32.PACK_AB R21, R102.reuse, R100 ;  /* 0x000000646615723e */ /* 0x040fe800000000ff */
[----:B------:R-:W3:Y:S01]  /*d060*/  MUFU.EX2 R43, R43 ;  /* 0x0000002b002b7308 */ /* 0x000ee20000000800 */
[----:B------:R-:W-:Y:S01]  /*d070*/  F2FP.F16.F32.PACK_AB R22, R103, R101 ;  /* 0x000000656716723e */ /* 0x000fe200000000ff */
[----:B------:R-:W-:Y:S01]  /*d080*/  FADD.FTZ R102, R102, R97 ;  /* 0x0000006166667221 */ /* 0x000fe20000010000 */
[----:B------:R-:W-:Y:S01]  /*d090*/  F2FP.F16.F32.PACK_AB R23, R105, R104 ;  /* 0x000000686917723e */ /* 0x000fe200000000ff */
[----:B------:R-:W-:Y:S02]  /*d0a0*/  FADD.FTZ R99, R98, R99 ;  /* 0x0000006362637221 */ /* 0x000fe40000010000 */
[----:B------:R-:W-:Y:S04]  /*d0b0*/  FADD.FTZ R102, R104, R102 ;  /* 0x0000006668667221 */ /* 0x000fe80000010000 */
[----:B------:R-:W-:Y:S01]  /*d0c0*/  MUFU.EX2 R44, R44 ;  /* 0x0000002c002c7308 */ /* 0x000fe20000000800 */
[----:B------:R-:W-:Y:S01]  /*d0d0*/  FADD.FTZ R101, R101, R99 ;  /* 0x0000006365657221 */ /* 0x000fe20000010000 */
[C---:B--2---:R-:W-:Y:S03]  /*d0e0*/  HMMA.16816.F32 R4, R20.reuse, R24, R4 ;  /* 0x000000181404723c */ /* 0x044fe60000001804 */
[----:B------:R-:W-:Y:S01]  /*d0f0*/  FADD.FTZ R105, R105, R102 ;  /* 0x0000006669697221 */ /* 0x000fe20000010000 */
[----:B------:R-:W-:Y:S04]  /*d100*/  FADD.FTZ R101, R103, R101 ;  /* 0x0000006567657221 */ /* 0x000fe80000010000 */
[----:B------:R-:W2:Y:S01]  /*d110*/  MUFU.EX2 R45, R45 ;  /* 0x0000002d002d7308 */ /* 0x000ea20000000800 */
[----:B------:R-:W-:Y:S01]  /*d120*/  FADD.FTZ R105, R108, R105 ;  /* 0x000000696c697221 */ /* 0x000fe20000010000 */
[C---:B------:R-:W-:Y:S01]  /*d130*/  HMMA.16816.F32 R8, R20.reuse, R26, R8 ;  /* 0x0000001a1408723c */ /* 0x040fe20000001808 */
[----:B------:R-:W3:Y:S07]  /*d140*/  LDSM.16.MT88.4 R24, [R179+0x10800] ;  /* 0x01080000b318783b */ /* 0x000eee0000004200 */
[----:B------:R-:W-:Y:S01]  /*d150*/  MUFU.EX2 R46, R46 ;  /* 0x0000002e002e7308 */ /* 0x000fe20000000800 */
[C---:B----4-:R-:W-:Y:S08]  /*d160*/  HMMA.16816.F32 R132, R20.reuse, R28, R132 ;  /* 0x0000001c1484723c */ /* 0x050ff00000001884 */
[C---:B------:R-:W-:Y:S01]  /*d170*/  HMMA.16816.F32 R136, R20.reuse, R30, R136 ;  /* 0x0000001e1488723c */ /* 0x040fe20000001888 */
[----:B------:R-:W4:Y:S07]  /*d180*/  LDSM.16.MT88.4 R28, [R178+0x10800] ;  /* 0x01080000b21c783b */ /* 0x000f2e0000004200 */
[C---:B-----5:R-:W-:Y:S08]  /*d190*/  HMMA.16816.F32 R140, R20.reuse, R32, R140 ;  /* 0x00000020148c723c */ /* 0x060ff0000000188c */
[C---:B------:R-:W-:Y:S01]  /*d1a0*/  HMMA.16816.F32 R12, R20.reuse, R34, R12 ;  /* 0x00000022140c723c */ /* 0x040fe2000000180c */
[----:B------:R-:W5:Y:S07]  /*d1b0*/  LDSM.16.MT88.4 R32, [R177+0x6800] ;  /* 0x00680000b120783b */ /* 0x000f6e0000004200 */
[C---:B-1----:R-:W-:Y:S08]  /*d1c0*/  HMMA.16816.F32 R144, R20.reuse, R36, R144 ;  /* 0x000000241490723c */ /* 0x042ff00000001890 */
[----:B------:R-:W-:Y:S01]  /*d1d0*/  HMMA.16816.F32 R16, R20, R38, R16 ;  /* 0x000000261410723c */ /* 0x000fe20000001810 */
[----:B------:R-:W1:Y:S02]  /*d1e0*/  LDSM.16.MT88.4 R36, [R172+0x6800] ;  /* 0x00680000ac24783b */ /* 0x000e640000004200 */
[C---:B------:R-:W-:Y:S01]  /*d1f0*/  F2FP.F16.F32.PACK_AB R20, R106.reuse, R107 ;  /* 0x0000006b6a14723e */ /* 0x040fe200000000ff */
[----:B------:R-:W-:Y:S01]  /*d200*/  FADD.FTZ R107, R107, R101 ;  /* 0x000000656b6b7221 */ /* 0x000fe20000010000 */
[C---:B------:R-:W-:Y:S01]  /*d210*/  F2FP.F16.F32.PACK_AB R21, R109.reuse, R108 ;  /* 0x0000006c6d15723e */ /* 0x040fe200000000ff */
[----:B------:R-:W-:Y:S01]  /*d220*/  FADD.FTZ R109, R109, R105 ;  /* 0x000000696d6d7221 */ /* 0x000fe20000010000 */
[----:B------:R-:W-:Y:S01]  /*d230*/  F2FP.F16.F32.PACK_AB R22, R111, R110 ;  /* 0x0000006e6f16723e */ /* 0x000fe200000000ff */
[----:B------:R-:W-:Y:S01]  /*d240*/  FADD.FTZ R107, R106, R107 ;  /* 0x0000006b6a6b7221 */ /* 0x000fe20000010000 */
[C---:B------:R-:W-:Y:S01]  /*d250*/  F2FP.F16.F32.PACK_AB R23, R113.reuse, R112 ;  /* 0x000000707117723e */ /* 0x040fe200000000ff */
[----:B------:R-:W-:Y:S02]  /*d260*/  FADD.FTZ R109, R112, R109 ;  /* 0x0000006d706d7221 */ /* 0x000fe40000010000 */
[----:B------:R-:W-:Y:S02]  /*d270*/  FADD.FTZ R110, R110, R107 ;  /* 0x0000006b6e6e7221 */ /* 0x000fe40000010000 */
[----:B------:R-:W-:Y:S02]  /*d280*/  FADD.FTZ R113, R113, R109 ;  /* 0x0000006d71717221 */ /* 0x000fe40000010000 */
[C---:B---3--:R-:W-:Y:S03]  /*d290*/  HMMA.16816.F32 R4, R20.reuse, R24, R4 ;  /* 0x000000181404723c */ /* 0x048fe60000001804 */
[----:B------:R-:W-:Y:S01]  /*d2a0*/  FADD.FTZ R110, R111, R110 ;  /* 0x0000006e6f6e7221 */ /* 0x000fe20000010000 */
[----:B------:R-:W-:Y:S04]  /*d2b0*/  FADD.FTZ R113, R41, R113 ;  /* 0x0000007129717221 */ /* 0x000fe80000010000 */
[C---:B------:R-:W-:Y:S01]  /*d2c0*/  HMMA.16816.F32 R8, R20.reuse, R26, R8 ;  /* 0x0000001a1408723c */ /* 0x040fe20000001808 */
[----:B------:R-:W3:Y:S07]  /*d2d0*/  LDSM.16.MT88.4 R24, [R179+0x11000] ;  /* 0x01100000b318783b */ /* 0x000eee0000004200 */
[C---:B----4-:R-:W-:Y:S08]  /*d2e0*/  HMMA.16816.F32 R132, R20.reuse, R28, R132 ;  /* 0x0000001c1484723c */ /* 0x050ff00000001884 */
[C---:B------:R-:W-:Y:S01]  /*d2f0*/  HMMA.16816.F32 R136, R20.reuse, R30, R136 ;  /* 0x0000001e1488723c */ /* 0x040fe20000001888 */
[----:B------:R-:W4:Y:S07]  /*d300*/  LDSM.16.MT88.4 R28, [R178+0x11000] ;  /* 0x01100000b21c783b */ /* 0x000f2e0000004200 */
[C---:B-----5:R-:W-:Y:S08]  /*d310*/  HMMA.16816.F32 R140, R20.reuse, R32, R140 ;  /* 0x00000020148c723c */ /* 0x060ff0000000188c */
[C---:B------:R-:W-:Y:S01]  /*d320*/  HMMA.16816.F32 R12, R20.reuse, R34, R12 ;  /* 0x00000022140c723c */ /* 0x040fe2000000180c */
[----:B------:R-:W5:Y:S07]  /*d330*/  LDSM.16.MT88.4 R32, [R177+0x7000] ;  /* 0x00700000b120783b */ /* 0x000f6e0000004200 */
[C---:B-1----:R-:W-:Y:S03]  /*d340*/  HMMA.16816.F32 R144, R20.reuse, R36, R144 ;  /* 0x000000241490723c */ /* 0x042fe60000001890 */
[-CC-:B------:R-:W-:Y:S01]  /*d350*/  FFMA.FTZ R37, R124, R165.reuse, -R182.reuse ;  /* 0x000000a57c257223 */ /* 0x180fe200000108b6 */
[-CC-:B------:R-:W-:Y:S01]  /*d360*/  FFMA.FTZ R36, R125, R165.reuse, -R182.reuse ;  /* 0x000000a57d247223 */ /* 0x180fe200000108b6 */
[----:B------:R-:W-:Y:S03]  /*d370*/  FFMA.FTZ R182, R129, R165, -R182 ;  /* 0x000000a581b67223 */ /* 0x000fe600000108b6 */
[----:B------:R-:W-:Y:S01]  /*d380*/  HMMA.16816.F32 R16, R20, R38, R16 ;  /* 0x000000261410723c */ /* 0x000fe20000001810 */
[----:B------:R-:W-:Y:S02]  /*d390*/  MUFU.EX2 R37, R37 ;  /* 0x0000002500257308 */ /* 0x000fe40000000800 */
[----:B------:R-:W-:Y:S01]  /*d3a0*/  F2FP.F16.F32.PACK_AB R20, R114, R115 ;  /* 0x000000737214723e */ /* 0x000fe200000000ff */
[--C-:B------:R-:W-:Y:S01]  /*d3b0*/  FFMA.FTZ R38, R126, R165, -R180.reuse ;  /* 0x000000a57e267223 */ /* 0x100fe200000108b4 */
[C---:B------:R-:W-:Y:S01]  /*d3c0*/  F2FP.F16.F32.PACK_AB R21, R40.reuse, R41 ;  /* 0x000000292815723e */ /* 0x040fe200000000ff */
[----:B------:R-:W-:Y:S01]  /*d3d0*/  FFMA.FTZ R39, R127, R165, -R180 ;  /* 0x000000a57f277223 */ /* 0x000fe200000108b4 */
[----:B------:R-:W-:Y:S01]  /*d3e0*/  F2FP.F16.F32.PACK_AB R22, R43, R42 ;  /* 0x0000002a2b16723e */ /* 0x000fe200000000ff */
[----:B------:R-:W-:Y:S01]  /*d3f0*/  FADD.FTZ R115, R115, R110 ;  /* 0x0000006e73737221 */ /* 0x000fe20000010000 */
[C---:B--2---:R-:W-:Y:S02]  /*d400*/  F2FP.F16.F32.PACK_AB R23, R45.reuse, R44 ;  /* 0x0000002c2d17723e */ /* 0x044fe400000000ff */
[----:B------:R-:W1:Y:S01]  /*d410*/  MUFU.EX2 R36, R36 ;  /* 0x0000002400247308 */ /* 0x000e620000000800 */
[----:B------:R-:W-:Y:S01]  /*d420*/  FADD.FTZ R40, R40, R113 ;  /* 0x0000007128287221 */ /* 0x000fe20000010000 */
[----:B------:R-:W-:Y:S03]  /*d430*/  FADD.FTZ R115, R114, R115 ;  /* 0x0000007372737221 */ /* 0x000fe60000010000 */
[----:B------:R-:W-:Y:S01]  /*d440*/  FADD.FTZ R40, R44, R40 ;  /* 0x000000282c287221 */ /* 0x000fe20000010000 */
[C---:B---3--:R-:W-:Y:S04]  /*d450*/  HMMA.16816.F32 R4, R20.reuse, R24, R4 ;  /* 0x000000181404723c */ /* 0x048fe80000001804 */
[----:B------:R-:W2:Y:S01]  /*d460*/  MUFU.EX2 R38, R38 ;  /* 0x0000002600267308 */ /* 0x000ea20000000800 */
[----:B------:R-:W-:Y:S01]  /*d470*/  FADD.FTZ R42, R42, R115 ;  /* 0x000000732a2a7221 */ /* 0x000fe20000010000 */
[----:B------:R-:W-:Y:S03]  /*d480*/  FADD.FTZ R45, R45, R40 ;  /* 0x000000282d2d7221 */ /* 0x000fe60000010000 */
[----:B------:R-:W-:Y:S01]  /*d490*/  FADD.FTZ R42, R43, R42 ;  /* 0x0000002a2b2a7221 */ /* 0x000fe20000010000 */
[C---:B------:R-:W-:Y:S01]  /*d4a0*/  HMMA.16816.F32 R8, R20.reuse, R26, R8 ;  /* 0x0000001a1408723c */ /* 0x040fe20000001808 */
[----:B------:R-:W3:Y:S03]  /*d4b0*/  LDSM.16.MT88.4 R24, [R172+0x7000] ;  /* 0x00700000ac18783b */ /* 0x000ee60000004200 */
[----:B------:R-:W5:Y:S01]  /*d4c0*/  MUFU.EX2 R39, R39 ;  /* 0x0000002700277308 */ /* 0x000f620000000800 */
[----:B-1----:R-:W-:Y:S01]  /*d4d0*/  F2FP.F16.F32.PACK_AB R148, R36, R37 ;  /* 0x000000252494723e */ /* 0x002fe200000000ff */
[----:B------:R-:W-:Y:S02]  /*d4e0*/  FADD.FTZ R37, R37, R42 ;  /* 0x0000002a25257221 */ /* 0x000fe40000010000 */
[C---:B----4-:R-:W-:Y:S06]  /*d4f0*/  HMMA.16816.F32 R132, R20.reuse, R28, R132 ;  /* 0x0000001c1484723c */ /* 0x050fec0000001884 */
[----:B------:R-:W1:Y:S01]  /*d500*/  MUFU.EX2 R182, R182 ;  /* 0x000000b600b67308 */ /* 0x000e620000000800 */
[----:B--2---:R-:W-:Y:S01]  /*d510*/  FADD.FTZ R45, R38, R45 ;  /* 0x0000002d262d7221 */ /* 0x004fe20000010000 */
[----:B------:R-:W-:Y:S01]  /*d520*/  FADD.FTZ R37, R36, R37 ;  /* 0x0000002524257221 */ /* 0x000fe20000010000 */
[C---:B------:R-:W-:Y:S01]  /*d530*/  HMMA.16816.F32 R136, R20.reuse, R30, R136 ;  /* 0x0000001e1488723c */ /* 0x040fe20000001888 */
[----:B------:R-:W2:Y:S02]  /*d540*/  LDSM.16.MT88.4 R28, [R178+0x11800] ;  /* 0x01180000b21c783b */ /* 0x000ea40000004200 */
[C---:B-----5:R-:W-:Y:S01]  /*d550*/  F2FP.F16.F32.PACK_AB R149, R39.reuse, R38 ;  /* 0x000000262795723e */ /* 0x060fe200000000ff */
[----:B------:R-:W-:Y:S01]  /*d560*/  FADD.FTZ R39, R39, R45 ;  /* 0x0000002d27277221 */ /* 0x000fe20000010000 */
[----:B------:R-:W-:Y:S03]  /*d570*/  FADD.FTZ R37, R46, R37 ;  /* 0x000000252e257221 */ /* 0x000fe60000010000 */
[C---:B------:R-:W-:Y:S03]  /*d580*/  HMMA.16816.F32 R140, R20.reuse, R32, R140 ;  /* 0x00000020148c723c */ /* 0x040fe6000000188c */
[-CC-:B------:R-:W-:Y:S01]  /*d590*/  FFMA.FTZ R32, R130, R165.reuse, -R180.reuse ;  /* 0x000000a582207223 */ /* 0x180fe200000108b4 */
[----:B------:R-:W-:Y:S01]  /*d5a0*/  FFMA.FTZ R180, R131, R165, -R180 ;  /* 0x000000a583b47223 */ /* 0x000fe200000108b4 */
[C---:B-1----:R-:W-:Y:S01]  /*d5b0*/  F2FP.F16.F32.PACK_AB R150, R182.reuse, R46 ;  /* 0x0000002eb696723e */ /* 0x042fe200000000ff */
[----:B------:R-:W-:Y:S02]  /*d5c0*/  FADD.FTZ R251, R182, R37 ;  /* 0x00000025b6fb7221 */ /* 0x000fe40000010000 */
[C---:B------:R-:W-:Y:S01]  /*d5d0*/  HMMA.16816.F32 R12, R20.reuse, R34, R12 ;  /* 0x00000022140c723c */ /* 0x040fe2000000180c */
[----:B------:R-:W1:Y:S07]  /*d5e0*/  MUFU.EX2 R32, R32 ;  /* 0x0000002000207308 */ /* 0x000e6e0000000800 */
[C---:B---3--:R-:W-:Y:S03]  /*d5f0*/  HMMA.16816.F32 R144, R20.reuse, R24, R144 ;  /* 0x000000181490723c */ /* 0x048fe60000001890 */
[----:B------:R-:W3:Y:S05]  /*d600*/  MUFU.EX2 R180, R180 ;  /* 0x000000b400b47308 */ /* 0x000eea0000000800 */
[----:B------:R-:W-:Y:S03]  /*d610*/  HMMA.16816.F32 R16, R20, R26, R16 ;  /* 0x0000001a1410723c */ /* 0x000fe60000001810 */
[----:B-1----:R-:W-:Y:S01]  /*d620*/  FADD.FTZ R39, R32, R39 ;  /* 0x0000002720277221 */ /* 0x002fe20000010000 */
[C---:B---3--:R-:W-:Y:S03]  /*d630*/  F2FP.F16.F32.PACK_AB R151, R180.reuse, R32 ;  /* 0x00000020b497723e */ /* 0x048fe600000000ff */
[----:B------:R-:W-:Y:S04]  /*d640*/  FADD.FTZ R250, R180, R39 ;  /* 0x00000027b4fa7221 */ /* 0x000fe80000010000 */
[C---:B------:R-:W-:Y:S01]  /*d650*/  HMMA.16816.F32 R160, R148.reuse, R156, R4 ;  /* 0x0000009c94a0723c */ /* 0x040fe20000001804 */
[----:B------:R-:W1:Y:S07]  /*d660*/  LDSM.16.MT88.4 R4, [R172+0x7800] ;  /* 0x00780000ac04783b */ /* 0x000e6e0000004200 */
[C---:B------:R-:W-:Y:S08]  /*d670*/  HMMA.16816.F32 R156, R148.reuse, R158, R8 ;  /* 0x0000009e949c723c */ /* 0x040ff00000001808 */
[C---:B--2---:R-:W-:Y:S08]  /*d680*/  HMMA.16816.F32 R132, R148.reuse, R28, R132 ;  /* 0x0000001c9484723c */ /* 0x044ff00000001884 */
[C---:B------:R-:W-:Y:S08]  /*d690*/  HMMA.16816.F32 R136, R148.reuse, R30, R136 ;  /* 0x0000001e9488723c */ /* 0x040ff00000001888 */
[C---:B------:R-:W-:Y:S08]  /*d6a0*/  HMMA.16816.F32 R140, R148.reuse, R152, R140 ;  /* 0x00000098948c723c */ /* 0x040ff0000000188c */
[C---:B------:R-:W-:Y:S08]  /*d6b0*/  HMMA.16816.F32 R152, R148.reuse, R154, R12 ;  /* 0x0000009a9498723c */ /* 0x040ff0000000180c */
[C---:B-1----:R-:W-:Y:S08]  /*d6c0*/  HMMA.16816.F32 R144, R148.reuse, R4, R144 ;  /* 0x000000049490723c */ /* 0x042ff00000001890 */
[----:B------:R-:W-:Y:S01]  /*d6d0*/  HMMA.16816.F32 R148, R148, R6, R16 ;  /* 0x000000069494723c */ /* 0x000fe20000001810 */
[----:B------:R-:W-:Y:S08]  /*d6e0*/  @!UPT UIADD3 URZ, UPT, UPT, URZ, URZ, URZ ;  /* 0x000000fffffff290 */ /* 0x000ff0000fffe0ff */
[----:B------:R-:W-:Y:S11]  /*d6f0*/  @P0 BRA `(.L_x_628) ;  /* 0xffffffb000440947 */ /* 0x000ff6000383ffff */
.L_x_621:
[----:B------:R-:W-:Y:S01]  /*d700*/  @!UPT UIADD3 URZ, UPT, UPT, URZ, URZ, URZ ;  /* 0x000000fffffff290 */ /* 0x000fe2000fffe0ff */
[----:B------:R1:W5:Y:S01]  /*d710*/  LD.E R36, desc[UR4][R2.64+0xd8] ;  /* 0x0000d80402247980 */ /* 0x000362000c101900 */
[----:B------:R-:W-:Y:S01]  /*d720*/  UMOV UR6, 0xffffffff ;  /* 0xffffffff00067882 */ /* 0x000fe20000000000 */
[----:B------:R-:W-:Y:S02]  /*d730*/  MOV R5, 0x40 ;  /* 0x0000004000057802 */ /* 0x000fe40000000f00 */
[----:B------:R-:W-:Y:S01]  /*d740*/  MOV R4, 0x20 ;  /* 0x0000002000047802 */ /* 0x000fe20000000f00 */
[----:B------:R-:W-:Y:S06]  /*d750*/  BRA.DIV UR6, `(.L_x_629) ;  /* 0x0000000a069c7947 */ /* 0x000fec000b800000 */
[----:B------:R-:W2:Y:S04]  /*d760*/  SHFL.BFLY PT, R7, R251, 0x2, 0x1f ;  /* 0x0c401f00fb077f89 */ /* 0x000ea800000e0000 */
[----:B------:R-:W3:Y:S01]  /*d770*/  SHFL.BFLY PT, R6, R250, 0x2, 0x1f ;  /* 0x0c401f00fa067f89 */ /* 0x000ee200000e0000 */
[----:B--2---:R-:W-:Y:S01]  /*d780*/  FADD.FTZ R251, R7, R251 ;  /* 0x000000fb07fb7221 */ /* 0x004fe20000010000 */
[----:B---3--:R-:W-:-:S04]  /*d790*/  FADD.FTZ R250, R6, R250 ;  /* 0x000000fa06fa7221 */ /* 0x008fc80000010000 */
[----:B------:R-:W2:Y:S04]  /*d7a0*/  SHFL.BFLY PT, R9, R251, 0x1, 0x1f ;  /* 0x0c201f00fb097f89 */ /* 0x000ea800000e0000 */
[----:B------:R3:W4:Y:S01]  /*d7b0*/  SHFL.BFLY PT, R6, R250, 0x1, 0x1f ;  /* 0x0c201f00fa067f89 */ /* 0x00072200000e0000 */
[----:B--2---:R-:W-:-:S07]  /*d7c0*/  FADD.FTZ R7, R251, R9 ;  /* 0x00000009fb077221 */ /* 0x004fce0000010000 */
.L_x_636:
[----:B----4-:R-:W-:Y:S01]  /*d7d0*/  FADD.FTZ R6, R250, R6 ;  /* 0x00000006fa067221 */ /* 0x010fe20000010000 */
[----:B------:R-:W-:Y:S01]  /*d7e0*/  MUFU.RCP R11, R7 ;  /* 0x00000007000b7308 */ /* 0x000fe20000001000 */
[C---:B------:R-:W-:Y:S01]  /*d7f0*/  SHF.L.U32 R9, R224.reuse, 0x1, RZ ;  /* 0x00000001e0097819 */ /* 0x040fe200000006ff */
[----:B------:R-:W-:Y:S05]  /*d800*/  WARPSYNC.ALL ;  /* 0x0000000000007948 */ /* 0x000fea0003800000 */
[----:B------:R-:W-:Y:S01]  /*d810*/  SHF.L.U32 R8, R224, 0x4, RZ ;  /* 0x00000004e0087819 */ /* 0x000fe200000006ff */
[----:B------:R-:W2:Y:S01]  /*d820*/  MUFU.RCP R13, R6 ;  /* 0x00000006000d7308 */ /* 0x000ea20000001000 */
[----:B------:R-:W-:Y:S01]  /*d830*/  BAR.SYNC.DEFER_BLOCKING 0x0 ;  /* 0x0000000000007b1d */ /* 0x000fe20000010000 */
[----:B------:R-:W-:-:S02]  /*d840*/  FSETP.NE.FTZ.AND P1, PT, R7, RZ, PT ;  /* 0x000000ff0700720b */ /* 0x000fc40003f35000 */
[----:B------:R-:W-:Y:S02]  /*d850*/  SHF.L.U32 R10, R224, 0x5, RZ ;  /* 0x00000005e00a7819 */ /* 0x000fe400000006ff */
[----:B------:R-:W-:Y:S02]  /*d860*/  LOP3.LUT R14, R9, 0x6, RZ, 0xc0, !PT ;  /* 0x00000006090e7812 */ /* 0x000fe400078ec0ff */
[----:B------:R-:W-:Y:S02]  /*d870*/  LOP3.LUT R12, R8, 0x1c0, RZ, 0xc0, !PT ;  /* 0x000001c0080c7812 */ /* 0x000fe400078ec0ff */
[----:B------:R-:W-:Y:S02]  /*d880*/  FSETP.NE.FTZ.AND P0, PT, R6, RZ, PT ;  /* 0x000000ff0600720b */ /* 0x000fe40003f15000 */
[----:B------:R-:W-:Y:S02]  /*d890*/  LOP3.LUT R10, R14, 0x7c00, R10, 0xf8, !PT ;  /* 0x00007c000e0a7812 */ /* 0x000fe400078ef80a */
[----:B------:R-:W-:-:S02]  /*d8a0*/  LOP3.LUT R12, R12, 0x38, R9, 0xf8, !PT ;  /* 0x000000380c0c7812 */ /* 0x000fc400078ef809 */
[----:B------:R-:W-:Y:S02]  /*d8b0*/  R2P PR, R224, 0x18 ;  /* 0x00000018e0007804 */ /* 0x000fe40000000000 */
[----:B------:R-:W-:Y:S02]  /*d8c0*/  LOP3.LUT R10, R10, R12, RZ, 0xfc, !PT ;  /* 0x0000000c0a0a7212 */ /* 0x000fe400078efcff */
[----:B--2---:R-:W-:Y:S02]  /*d8d0*/  FSEL R9, R13, 1, P0 ;  /* 0x3f8000000d097808 */ /* 0x004fe40000000000 */
[----:B------:R-:W-:Y:S02]  /*d8e0*/  LEA R10, R10, R227, 0x2 ;  /* 0x000000e30a0a7211 */ /* 0x000fe400078e10ff */
[----:B------:R-:W-:Y:S01]  /*d8f0*/  FSEL R11, R11, 1, P1 ;  /* 0x3f8000000b0b7808 */ /* 0x000fe20000800000 */
        /* <DEDUP_REMOVED lines=17> */
[----:B------:R-:W-:Y:S01]  /*da10*/  FMUL.FTZ R160, R11, R160 ;  /* 0x000000a00ba07220 */ /* 0x000fe20000410000 */
[----:B------:R-:W-:Y:S01]  /*da20*/  SEL R9, R5, 0xffffffc0, !P3 ;  /* 0xffffffc005097807 */ /* 0x000fe20005800000 */
[C---:B------:R-:W-:Y:S01]  /*da30*/  FMUL.FTZ R161, R11.reuse, R161 ;  /* 0x000000a10ba17220 */ /* 0x040fe20000410000 */
[C---:B------:R-:W-:Y:S01]  /*da40*/  IADD3 R12, PT, PT, R10.reuse, 0x80, RZ ;  /* 0x000000800a0c7810 */ /* 0x040fe20007ffe0ff */
[C---:B------:R-:W-:Y:S01]  /*da50*/  FMUL.FTZ R156, R11.reuse, R156 ;  /* 0x0000009c0b9c7220 */ /* 0x040fe20000410000 */
[----:B------:R-:W-:Y:S01]  /*da60*/  @P4 IADD3 R12, PT, PT, R10, -0x80, RZ ;  /* 0xffffff800a0c4810 */ /* 0x000fe20007ffe0ff */
        /* <DEDUP_REMOVED lines=13> */
[-C--:B------:R-:W-:Y:S01]  /*db40*/  IADD3 R5, PT, PT, R4, R10.reuse, RZ ;  /* 0x0000000a04057210 */ /* 0x080fe20007ffe0ff */
[----:B------:R-:W-:Y:S01]  /*db50*/  STS.64 [R10], R160 ;  /* 0x000000a00a007388 */ /* 0x000fe20000000a00 */
[C---:B------:R-:W-:Y:S01]  /*db60*/  IADD3 R11, PT, PT, R9.reuse, R10, RZ ;  /* 0x0000000a090b7210 */ /* 0x040fe20007ffe0ff */
[----:B------:R-:W-:-:S02]  /*db70*/  IMAD.IADD R9, R9, 0x1, R12 ;  /* 0x0000000109097824 */ /* 0x000fc400078e020c */
[----:B------:R-:W-:Y:S01]  /*db80*/  STS.64 [R10+0x800], R162 ;  /* 0x000800a20a007388 */ /* 0x000fe20000000a00 */
[----:B------:R-:W-:-:S03]  /*db90*/  IADD3 R13, PT, PT, R4, R11, RZ ;  /* 0x0000000b040d7210 */ /* 0x000fc60007ffe0ff */
[----:B------:R-:W-:Y:S04]  /*dba0*/  STS.64 [R5], R156 ;  /* 0x0000009c05007388 */ /* 0x000fe80000000a00 */
[----:B------:R2:W-:Y:S04]  /*dbb0*/  STS.64 [R5+0x800], R158 ;  /* 0x0008009e05007388 */ /* 0x0005e80000000a00 */
[----:B------:R-:W-:Y:S04]  /*dbc0*/  STS.64 [R11], R132 ;  /* 0x000000840b007388 */ /* 0x000fe80000000a00 */
[----:B------:R-:W-:Y:S04]  /*dbd0*/  STS.64 [R11+0x800], R134 ;  /* 0x000800860b007388 */ /* 0x000fe80000000a00 */
[----:B------:R-:W-:Y:S04]  /*dbe0*/  STS.64 [R13], R136 ;  /* 0x000000880d007388 */ /* 0x000fe80000000a00 */
[----:B------:R-:W-:Y:S04]  /*dbf0*/  STS.64 [R13+0x800], R138 ;  /* 0x0008008a0d007388 */ /* 0x000fe80000000a00 */
[----:B------:R-:W-:Y:S04]  /*dc00*/  STS.64 [R12], R140 ;  /* 0x0000008c0c007388 */ /* 0x000fe80000000a00 */
[----:B------:R-:W-:Y:S01]  /*dc10*/  STS.64 [R12+0x800], R142 ;  /* 0x0008008e0c007388 */ /* 0x000fe20000000a00 */
[----:B--2---:R-:W-:-:S02]  /*dc20*/  IADD3 R5, PT, PT, R4, R12, RZ ;  /* 0x0000000c04057210 */ /* 0x004fc40007ffe0ff */
[----:B------:R-:W-:-:S03]  /*dc30*/  IADD3 R4, PT, PT, R4, R9, RZ ;  /* 0x0000000904047210 */ /* 0x000fc60007ffe0ff */
[----:B------:R-:W-:Y:S04]  /*dc40*/  STS.64 [R5], R152 ;  /* 0x0000009805007388 */ /* 0x000fe80000000a00 */
[----:B------:R-:W-:Y:S04]  /*dc50*/  STS.64 [R5+0x800], R154 ;  /* 0x0008009a05007388 */ /* 0x000fe80000000a00 */
[----:B------:R-:W-:Y:S04]  /*dc60*/  STS.64 [R9], R144 ;  /* 0x0000009009007388 */ /* 0x000fe80000000a00 */
[----:B------:R-:W-:Y:S04]  /*dc70*/  STS.64 [R9+0x800], R146 ;  /* 0x0008009209007388 */ /* 0x000fe80000000a00 */
[----:B------:R-:W-:Y:S04]  /*dc80*/  STS.64 [R4], R148 ;  /* 0x0000009404007388 */ /* 0x000fe80000000a00 */
[----:B------:R2:W-:Y:S04]  /*dc90*/  STS.64 [R4+0x800], R150 ;  /* 0x0008009604007388 */ /* 0x0005e80000000a00 */
[----:B------:R-:W4:Y:S04]  /*dca0*/  LD.E.64 R32, desc[UR4][R2.64+0xb0] ;  /* 0x0000b00402207980 */ /* 0x000f28000c101b00 */
[----:B------:R-:W3:Y:S04]  /*dcb0*/  LD.E R37, desc[UR4][R2.64+0xcc] ;  /* 0x0000cc0402257980 */ /* 0x000ee8000c101900 */
[----:B------:R-:W5:Y:S04]  /*dcc0*/  LD.E.64 R38, desc[UR4][R2.64+0x78] ;  /* 0x0000780402267980 */ /* 0x000f68000c101b00 */
[----:B------:R-:W5:Y:S04]  /*dcd0*/  LD.E.64 R40, desc[UR4][R2.64+0xa8] ;  /* 0x0000a80402287980 */ /* 0x000f68000c101b00 */
[----:B--2---:R1:W2:Y:S01]  /*dce0*/  LD.E R4, desc[UR4][R2.64+0x60] ;  /* 0x0000600402047980 */ /* 0x0042a2000c101900 */
[----:B------:R-:W-:Y:S01]  /*dcf0*/  LOP3.LUT R8, R8, 0x10, RZ, 0xc0, !PT ;  /* 0x0000001008087812 */ /* 0x000fe200078ec0ff */
[----:B------:R1:W1:Y:S01]  /*dd00*/  @P1 MUFU.LG2 R45, R7 ;  /* 0x00000007002d1308 */ /* 0x0002620000000c00 */
[----:B------:R-:W-:-:S02]  /*dd10*/  SHF.L.U32 R239, R239, 0x6, RZ ;  /* 0x00000006efef7819 */ /* 0x000fc400000006ff */
[----:B-1----:R-:W-:-:S04]  /*dd20*/  SHF.L.U32 R3, R224, 0x2, RZ ;  /* 0x00000002e0037819 */ /* 0x002fc800000006ff */
[----:B------:R-:W-:-:S04]  /*dd30*/  LOP3.LUT R5, R3, 0x1f8, RZ, 0xc0, !PT ;  /* 0x000001f803057812 */ /* 0x000fc800078ec0ff */
[----:B------:R-:W-:Y:S02]  /*dd40*/  LOP3.LUT R5, R5, 0x38, R176, 0x78, !PT ;  /* 0x0000003805057812 */ /* 0x000fe400078e78b0 */
[----:B------:R-:W-:Y:S02]  /*dd50*/  SHF.R.U32.HI R2, RZ, 0x4, R224 ;  /* 0x00000004ff027819 */ /* 0x000fe400000116e0 */
[----:B------:R-:W-:Y:S02]  /*dd60*/  LEA R5, R5, R8, 0x2 ;  /* 0x0000000805057211 */ /* 0x000fe400078e10ff */
[C---:B------:R-:W-:Y:S02]  /*dd70*/  IADD3 R7, PT, PT, R2.reuse, 0x8, RZ ;  /* 0x0000000802077810 */ /* 0x040fe40007ffe0ff */
[C---:B------:R-:W-:Y:S02]  /*dd80*/  IADD3 R35, PT, PT, R2.reuse, 0x10, RZ ;  /* 0x0000001002237810 */ /* 0x040fe40007ffe0ff */
[----:B------:R-:W-:Y:S01]  /*dd90*/  IADD3 R34, PT, PT, R2, 0x18, RZ ;  /* 0x0000001802227810 */ /* 0x000fe20007ffe0ff */
[----:B------:R-:W1:Y:S01]  /*dda0*/  @P0 MUFU.LG2 R44, R6 ;  /* 0x00000006002c0308 */ /* 0x000e620000000c00 */
[----:B------:R-:W-:-:S02]  /*ddb0*/  ISETP.GE.AND P4, PT, R7, R232, PT ;  /* 0x000000e80700720c */ /* 0x000fc40003f86270 */
[-C--:B------:R-:W-:Y:S02]  /*ddc0*/  ISETP.GE.AND P3, PT, R35, R232.reuse, PT ;  /* 0x000000e82300720c */ /* 0x080fe40003f66270 */
[----:B------:R-:W-:Y:S02]  /*ddd0*/  ISETP.GE.AND P2, PT, R34, R232, PT ;  /* 0x000000e82200720c */ /* 0x000fe40003f46270 */
[----:B------:R-:W-:Y:S01]  /*dde0*/  LOP3.LUT P5, RZ, R224, 0x3, RZ, 0xc0, !PT ;  /* 0x00000003e0ff7812 */ /* 0x000fe200078ac0ff */
[----:B------:R-:W-:Y:S01]  /*ddf0*/  @P1 FMUL.FTZ R45, R45, 0.69314718246459960938 ;  /* 0x3f3172182d2d1820 */ /* 0x000fe20000410000 */
[----:B------:R-:W-:Y:S01]  /*de00*/  LOP3.LUT R42, R176, 0x30, RZ, 0xc0, !PT ;  /* 0x00000030b02a7812 */ /* 0x000fe200078ec0ff */
[----:B------:R-:W-:Y:S01]  /*de10*/  BSSY.RECONVERGENT B0, `(.L_x_630) ;  /* 0x0000021000007945 */ /* 0x000fe20003800200 */
[----:B------:R-:W-:Y:S02]  /*de20*/  SHF.R.U32.HI R224, RZ, 0x2, R224 ;  /* 0x00000002ffe07819 */ /* 0x000fe400000116e0 */
[----:B------:R-:W-:Y:S01]  /*de30*/  MOV R43, 0xff800000 ;  /* 0xff800000002b7802 */ /* 0x000fe20000000f00 */
[----:B-----5:R-:W-:Y:S01]  /*de40*/  @P1 FFMA.FTZ R43, R36, R164, R45 ;  /* 0x000000a4242b1223 */ /* 0x020fe2000001002d */
[----:B-1----:R-:W-:Y:S01]  /*de50*/  @P0 FMUL.FTZ R44, R44, 0.69314718246459960938 ;  /* 0x3f3172182c2c0820 */ /* 0x002fe20000410000 */
[----:B------:R-:W-:-:S02]  /*de60*/  MOV R45, 0xff800000 ;  /* 0xff800000002d7802 */ /* 0x000fc40000000f00 */
[----:B------:R-:W-:Y:S01]  /*de70*/  LOP3.LUT R42, R42, 0x7, R224, 0xf8, !PT ;  /* 0x000000072a2a7812 */ /* 0x000fe200078ef8e0 */
[----:B------:R-:W-:Y:S01]  /*de80*/  @P0 FFMA.FTZ R45, R36, R0, R44 ;  /* 0x00000000242d0223 */ /* 0x000fe2000001002c */
[----:B------:R-:W-:Y:S01]  /*de90*/  LOP3.LUT R3, R3, 0xffc, RZ, 0xc0, !PT ;  /* 0x00000ffc03037812 */ /* 0x000fe200078ec0ff */
[----:B------:R-:W-:Y:S01]  /*dea0*/  BAR.SYNC.DEFER_BLOCKING 0x0 ;  /* 0x0000000000007b1d */ /* 0x000fe20000010000 */
[----:B----4-:R-:W-:Y:S02]  /*deb0*/  IMAD R241, R32, UR8, R241 ;  /* 0x0000000820f17c24 */ /* 0x010fe4000f8e02f1 */
[----:B------:R-:W-:-:S05]  /*dec0*/  IMAD.IADD R32, R227, 0x1, R5 ;  /* 0x00000001e3207824 */ /* 0x000fca00078e0205 */
[----:B------:R1:W4:Y:S04]  /*ded0*/  LDS.128 R28, [R32] ;  /* 0x00000000201c7984 */ /* 0x0003280000000c00 */
[----:B------:R1:W1:Y:S04]  /*dee0*/  LDS.128 R24, [R32+0x800] ;  /* 0x0008000020187984 */ /* 0x0002680000000c00 */
[----:B------:R1:W1:Y:S04]  /*def0*/  LDS.128 R20, [R32+0x1000] ;  /* 0x0010000020147984 */ /* 0x0002680000000c00 */
[----:B------:R1:W1:Y:S01]  /*df00*/  LDS.128 R16, [R32+0x1800] ;  /* 0x0018000020107984 */ /* 0x0002620000000c00 */
[----:B--2---:R-:W-:-:S03]  /*df10*/  IMAD R240, R241, R4, R240 ;  /* 0x00000004f1f07224 */ /* 0x004fc600078e02f0 */
[----:B------:R2:W1:Y:S01]  /*df20*/  LDS.128 R12, [R32+0x2000] ;  /* 0x00200000200c7984 */ /* 0x0004620000000c00 */
[----:B------:R-:W-:-:S03]  /*df30*/  IMAD R239, R33, R240, R239 ;  /* 0x000000f021ef7224 */ /* 0x000fc600078e02ef */
[----:B------:R2:W1:Y:S04]  /*df40*/  LDS.128 R8, [R32+0x2800] ;  /* 0x0028000020087984 */ /* 0x0004680000000c00 */
[----:B------:R2:W1:Y:S04]  /*df50*/  LDS.128 R4, [R32+0x3000] ;  /* 0x0030000020047984 */ /* 0x0004680000000c00 */
[----:B------:R-:W1:Y:S01]  /*df60*/  LDS.128 R32, [R32+0x3800] ;  /* 0x0038000020207984 */ /* 0x000e620000000c00 */
[----:B---3--:R-:W-:Y:S01]  /*df70*/  IMAD R37, R239, R37, RZ ;  /* 0x00000025ef257224 */ /* 0x008fe200078e02ff */
[----:B------:R-:W-:Y:S06]  /*df80*/  @P5 BRA `(.L_x_631) ;  /* 0x0000000000245947 */ /* 0x000fec0003800000 */
[C---:B------:R-:W-:Y:S01]  /*df90*/  VIADD R36, R42.reuse, 0x8 ;  /* 0x000000082a247836 */ /* 0x040fe20000000000 */
[C---:B------:R-:W-:Y:S02]  /*dfa0*/  IADD3 R0, P0, PT, R239.reuse, R42, RZ ;  /* 0x0000002aef007210 */ /* 0x040fe40007f1e0ff */
[-C--:B------:R-:W-:Y:S02]  /*dfb0*/  ISETP.GE.AND P5, PT, R42, R232.reuse, PT ;  /* 0x000000e82a00720c */ /* 0x080fe40003fa6270 */
[----:B------:R-:W-:Y:S02]  /*dfc0*/  ISETP.GE.AND P1, PT, R36, R232, PT ;  /* 0x000000e82400720c */ /* 0x000fe40003f26270 */
[----:B------:R-:W-:Y:S02]  /*dfd0*/  LEA.HI.X.SX32 R239, R239, RZ, 0x1, P0 ;  /* 0x000000ffefef7211 */ /* 0x000fe400000f0eff */
[----:B------:R-:W-:-:S04]  /*dfe0*/  LEA R40, P0, R0, R40, 0x2 ;  /* 0x0000002800287211 */ /* 0x000fc800078010ff */
[----:B------:R-:W-:-:S05]  /*dff0*/  LEA.HI.X R41, R0, R41, R239, 0x2, P0 ;  /* 0x0000002900297211 */ /* 0x000fca00000f14ef */
[----:B------:R3:W-:Y:S04]  /*e000*/  @!P5 ST.E desc[UR4][R40.64], R43 ;  /* 0x0000002b2800d985 */ /* 0x0007e8000c101904 */
[----:B------:R3:W-:Y:S02]  /*e010*/  @!P1 ST.E desc[UR4][R40.64+0x20], R45 ;  /* 0x0000202d28009985 */ /* 0x0007e4000c101904 */
.L_x_631:
[----:B------:R-:W-:Y:S05]  /*e020*/  BSYNC.RECONVERGENT B0 ;  /* 0x0000000000007941 */ /* 0x000fea0003800200 */
.L_x_630:
[C---:B------:R-:W-:Y:S01]  /*e030*/  IADD3 R36, P0, PT, R37.reuse, R3, RZ ;  /* 0x0000000325247210 */ /* 0x040fe20007f1e0ff */
[C---:B------:R-:W-:Y:S01]  /*e040*/  VIADD R3, R2.reuse, 0x20 ;  /* 0x0000002002037836 */ /* 0x040fe20000000000 */
[C---:B------:R-:W-:Y:S01]  /*e050*/  ISETP.GE.AND P6, PT, R2.reuse, R232, PT ;  /* 0x000000e80200720c */ /* 0x040fe20003fc6270 */
[C---:B------:R-:W-:Y:S01]  /*e060*/  VIADD R0, R2.reuse, 0x28 ;  /* 0x0000002802007836 */ /* 0x040fe20000000000 */
[----:B---3--:R-:W-:Y:S01]  /*e070*/  LEA.HI.X.SX32 R40, R37, RZ, 0x1, P0 ;  /* 0x000000ff25287211 */ /* 0x008fe200000f0eff */
[----:B------:R-:W-:Y:S01]  /*e080*/  VIADD R37, R2, 0x30 ;  /* 0x0000003002257836 */ /* 0x000fe20000000000 */
[----:B------:R-:W-:Y:S01]  /*e090*/  LEA R38, P0, R36, R38, 0x2 ;  /* 0x0000002624267211 */ /* 0x000fe200078010ff */
[----:B------:R-:W-:Y:S01]  /*e0a0*/  VIADD R2, R2, 0x38 ;  /* 0x0000003802027836 */ /* 0x000fe20000000000 */
[----:B------:R-:W-:Y:S01]  /*e0b0*/  ISETP.GE.AND P5, PT, R3, R232, PT ;  /* 0x000000e80300720c */ /* 0x000fe20003fa6270 */
[----:B------:R-:W-:Y:S01]  /*e0c0*/  IMAD.MOV.U32 R3, RZ, RZ, 0x0 ;  /* 0x00000000ff037424 */ /* 0x000fe200078e00ff */
[----:B------:R-:W-:-:S02]  /*e0d0*/  LEA.HI.X R39, R36, R39, R40, 0x2, P0 ;  /* 0x0000002724277211 */ /* 0x000fc400000f1428 */
[-C--:B------:R-:W-:Y:S02]  /*e0e0*/  ISETP.GE.AND P1, PT, R0, R232.reuse, PT ;  /* 0x000000e80000720c */ /* 0x080fe40003f26270 */
[-C--:B------:R-:W-:Y:S01]  /*e0f0*/  ISETP.GE.AND P0, PT, R37, R232.reuse, PT ;  /* 0x000000e82500720c */ /* 0x080fe20003f06270 */
[----:B----4-:R-:W-:Y:S01]  /*e100*/  @!P6 ST.E.128 desc[UR4][R38.64], R28 ;  /* 0x0000001c2600e985 */ /* 0x010fe2000c101d04 */
[----:B------:R-:W-:Y:S01]  /*e110*/  ISETP.GE.AND P6, PT, R2, R232, PT ;  /* 0x000000e80200720c */ /* 0x000fe20003fc6270 */
[----:B------:R-:W-:Y:S02]  /*e120*/  IMAD.MOV.U32 R2, RZ, RZ, R238 ;  /* 0x000000ffff027224 */ /* 0x000fe400078e00ee */
[----:B-1----:R-:W-:Y:S04]  /*e130*/  @!P4 ST.E.128 desc[UR4][R38.64+0x800], R24 ;  /* 0x000800182600c985 */ /* 0x002fe8000c101d04 */
[----:B------:R-:W-:Y:S04]  /*e140*/  @!P3 ST.E.128 desc[UR4][R38.64+0x1000], R20 ;  /* 0x001000142600b985 */ /* 0x000fe8000c101d04 */
[----:B------:R-:W-:Y:S04]  /*e150*/  @!P2 ST.E.128 desc[UR4][R38.64+0x1800], R16 ;  /* 0x001800102600a985 */ /* 0x000fe8000c101d04 */
[----:B------:R-:W-:Y:S04]  /*e160*/  @!P5 ST.E.128 desc[UR4][R38.64+0x2000], R12 ;  /* 0x0020000c2600d985 */ /* 0x000fe8000c101d04 */
[----:B------:R-:W-:Y:S04]  /*e170*/  @!P1 ST.E.128 desc[UR4][R38.64+0x2800], R8 ;  /* 0x0028000826009985 */ /* 0x000fe8000c101d04 */
[----:B------:R2:W-:Y:S02]  /*e180*/  @!P0 ST.E.128 desc[UR4][R38.64+0x3000], R4 ;  /* 0x0030000426008985 */ /* 0x0005e4000c101d04 */
[----:B--2---:R-:W-:Y:S05]  /*e190*/  @P6 RET.REL.NODEC R2 `(_ZN5flash24flash_fwd_splitkv_kernelI23Flash_fwd_kernel_traitsILi64ELi64ELi256ELi4ELb0ELb0EN7cutlass6half_tE19Flash_kernel_traitsILi64ELi64ELi256ELi4ES3_EELb0ELb0ELb0ELb0ELb1ELb0ELb1ELb0EEEvNS_16Flash_fwd_paramsE) ;  /* 0xffffff1c02986950 */ /* 0x004fea0003c3ffff */
[----:B------:R-:W-:Y:S01]  /*e1a0*/  MOV R239, 0x0 ;  /* 0x0000000000ef7802 */ /* 0x000fe20000000f00 */
[----:B------:R1:W-:Y:S03]  /*e1b0*/  ST.E.128 desc[UR4][R38.64+0x3800], R32 ;  /* 0x0038002026007985 */ /* 0x0003e6000c101d04 */
[----:B-1----:R-:W-:Y:S05]  /*e1c0*/  RET.REL.NODEC R238 `(_ZN5flash24flash_fwd_splitkv_kernelI23Flash_fwd_kernel_traitsILi64ELi64ELi256ELi4ELb0ELb0EN7cutlass6half_tE19Flash_kernel_traitsILi64ELi64ELi256ELi4ES3_EELb0ELb0ELb0ELb0ELb1ELb0ELb1ELb0EEEvNS_16Flash_fwd_paramsE) ;  /* 0xffffff1cee8c7950 */ /* 0x002fea0003c3ffff */
.L_x_629:
[----:B------:R-:W-:Y:S01]  /*e1d0*/  MOV R6, 0x1f ;  /* 0x0000001f00067802 */ /* 0x000fe20000000f00 */
[----:B------:R-:W-:Y:S01]  /*e1e0*/  IMAD.MOV.U32 R7, RZ, RZ, 0x2 ;  /* 0x00000002ff077424 */ /* 0x000fe200078e00ff */
[----:B------:R-:W-:Y:S01]  /*e1f0*/  MOV R10, R251 ;  /* 0x000000fb000a7202 */ /* 0x000fe20000000f00 */
[----:B------:R-:W-:-:S07]  /*e200*/  IMAD.MOV.U32 R8, RZ, RZ, -0x1 ;  /* 0xffffffffff087424 */ /* 0x000fce00078e00ff */
[----:B-1---5:R-:W-:Y:S05]  /*e210*/  WARPSYNC.COLLECTIVE R8, `(.L_x_632) ;  /* 0x0000000008087348 */ /* 0x022fea0003c00000 */
[----:B------:R2:W3:Y:S02]  /*e220*/  SHFL.BFLY P0, R6, R10, R7, R6 ;  /* 0x0c0000070a067389 */ /* 0x0004e40000000006 */
[----:B-123-5:R-:W-:Y:S05]  /*e230*/  ENDCOLLECTIVE ;  /* 0x000000000000791b */ /* 0x02efea0003800000 */
.L_x_632:
[----:B------:R-:W-:Y:S01]  /*e240*/  MOV R7, R6 ;  /* 0x0000000600077202 */ /* 0x000fe20000000f00 */
[----:B------:R-:W-:-:S04]  /*e250*/  IMAD.MOV.U32 R6, RZ, RZ, 0x1f ;  /* 0x0000001fff067424 */ /* 0x000fc800078e00ff */
[----:B------:R-:W-:Y:S01]  /*e260*/  FADD.FTZ R251, R7, R251 ;  /* 0x000000fb07fb7221 */ /* 0x000fe20000010000 */
[----:B------:R-:W-:-:S03]  /*e270*/  MOV R7, 0x1 ;  /* 0x0000000100077802 */ /* 0x000fc60000000f00 */
[----:B------:R-:W-:-:S07]  /*e280*/  IMAD.MOV.U32 R10, RZ, RZ, R251 ;  /* 0x000000ffff0a7224 */ /* 0x000fce00078e00fb */
[----:B------:R-:W-:Y:S05]  /*e290*/  WARPSYNC.COLLECTIVE R8, `(.L_x_633) ;  /* 0x0000000008087348 */ /* 0x000fea0003c00000 */
[----:B------:R1:W2:Y:S02]  /*e2a0*/  SHFL.BFLY P0, R6, R10, R7, R6 ;  /* 0x0c0000070a067389 */ /* 0x0002a40000000006 */
[----:B-12---:R-:W-:Y:S05]  /*e2b0*/  ENDCOLLECTIVE ;  /* 0x000000000000791b */ /* 0x006fea0003800000 */
.L_x_633:
[----:B------:R-:W-:Y:S01]  /*e2c0*/  MOV R9, R6 ;  /* 0x0000000600097202 */ /* 0x000fe20000000f00 */
[----:B------:R-:W-:Y:S01]  /*e2d0*/  IMAD.MOV.U32 R10, RZ, RZ, R250 ;  /* 0x000000ffff0a7224 */ /* 0x000fe200078e00fa */
[----:B------:R-:W-:Y:S02]  /*e2e0*/  MOV R6, 0x1f ;  /* 0x0000001f00067802 */ /* 0x000fe40000000f00 */
[----:B------:R-:W-:-:S07]  /*e2f0*/  MOV R7, 0x2 ;  /* 0x0000000200077802 */ /* 0x000fce0000000f00 */
[----:B------:R-:W-:Y:S05]  /*e300*/  WARPSYNC.COLLECTIVE R8, `(.L_x_634) ;  /* 0x0000000008087348 */ /* 0x000fea0003c00000 */
[----:B------:R1:W2:Y:S02]  /*e310*/  SHFL.BFLY P0, R6, R10, R7, R6 ;  /* 0x0c0000070a067389 */ /* 0x0002a40000000006 */
[----:B-12---:R-:W-:Y:S05]  /*e320*/  ENDCOLLECTIVE ;  /* 0x000000000000791b */ /* 0x006fea0003800000 */
.L_x_634:
[----:B------:R-:W-:Y:S01]  /*e330*/  FADD.FTZ R250, R6, R250 ;  /* 0x000000fa06fa7221 */ /* 0x000fe20000010000 */
[----:B------:R-:W-:Y:S02]  /*e340*/  MOV R6, 0x1f ;  /* 0x0000001f00067802 */ /* 0x000fe40000000f00 */
[----:B------:R-:W-:Y:S01]  /*e350*/  MOV R7, 0x1 ;  /* 0x0000000100077802 */ /* 0x000fe20000000f00 */
[----:B------:R-:W-:-:S07]  /*e360*/  IMAD.MOV.U32 R10, RZ, RZ, R250 ;  /* 0x000000ffff0a7224 */ /* 0x000fce00078e00fa */
[----:B------:R-:W-:Y:S05]  /*e370*/  WARPSYNC.COLLECTIVE R8, `(.L_x_635) ;  /* 0x0000000008087348 */ /* 0x000fea0003c00000 */
[----:B------:R1:W2:Y:S02]  /*e380*/  SHFL.BFLY P0, R6, R10, R7, R6 ;  /* 0x0c0000070a067389 */ /* 0x0002a40000000006 */
[----:B-12---:R-:W-:Y:S05]  /*e390*/  ENDCOLLECTIVE ;  /* 0x000000000000791b */ /* 0x006fea0003800000 */
.L_x_635:
[----:B------:R-:W-:Y:S01]  /*e3a0*/  FADD.FTZ R7, R251, R9 ;  /* 0x00000009fb077221 */ /* 0x000fe20000010000 */
[----:B------:R-:W-:Y:S06]  /*e3b0*/  BRA `(.L_x_636) ;  /* 0xfffffff400047947 */ /* 0x000fec000383ffff */
.L_x_637:
        /* <DEDUP_REMOVED lines=12> */
.L_x_14722:


//--------------------- .text._ZN5flash24flash_fwd_splitkv_kernelI23Flash_fwd_kernel_traitsILi64ELi64ELi256ELi4ELb0ELb0EN7cutlass6half_tE19Flash_kernel_traitsILi64ELi64ELi256ELi4ES3_EELb0ELb0ELb0ELb0ELb1ELb1ELb1ELb0EEEvNS_16Flash_fwd_paramsE --------------------------
	.section	.text._ZN5flash24flash_fwd_splitkv_kernelI23Flash_fwd_kernel_traitsILi64ELi64ELi256ELi4ELb0ELb0EN7cutlass6half_tE19Flash_kernel_traitsILi64ELi64ELi256ELi4ES3_EELb0ELb0ELb0ELb0ELb1ELb1ELb1ELb0EEEvNS_16Flash_fwd_paramsE,"ax",@progbits
	.align	128
        .global         _ZN5flash24flash_fwd_splitkv_kernelI23Flash_fwd_kernel_traitsILi64ELi64ELi256ELi4ELb0ELb0EN7cutlass6half_tE19Flash_kernel_traitsILi64ELi64ELi256ELi4ES3_EELb0ELb0ELb0ELb0ELb1ELb1ELb1ELb0EEEvNS_16Flash_fwd_paramsE
        .type           _ZN5flash24flash_fwd_splitkv_kernelI23Flash_fwd_kernel_traitsILi64ELi64ELi256ELi4ELb0ELb0EN7cutlass6half_tE19Flash_kernel_traitsILi64ELi64ELi256ELi4ES3_EELb0ELb0ELb0ELb0ELb1ELb1ELb1ELb0EEEvNS_16Flash_fwd_paramsE,@function
        .size           _ZN5flash24flash_fwd_splitkv_kernelI23Flash_fwd_kernel_traitsILi64ELi64ELi256ELi4ELb0ELb0EN7cutlass6half_tE19Flash_kernel_traitsILi64ELi64ELi256ELi4ES3_EELb0ELb0ELb0ELb0ELb1ELb1ELb1ELb0EEEvNS_16Flash_fwd_paramsE,(.L_x_14723 - _ZN5flash24flash_fwd_splitkv_kernelI23Flash_fwd_kernel_traitsILi64ELi64ELi256ELi4ELb0ELb0EN7cutlass6half_tE19Flash_kernel_traitsILi64ELi64ELi256ELi4ES3_EELb0ELb0ELb0ELb0ELb1ELb1ELb1ELb0EEEvNS_16Flash_fwd_paramsE)
        .other          _ZN5flash24flash_fwd_splitkv_kernelI23Flash_fwd_kernel_traitsILi64ELi64ELi256ELi4ELb0ELb0EN7cutlass6half_tE19Flash_kernel_traitsILi64ELi64ELi256ELi4ES3_EELb0ELb0ELb0ELb0ELb1ELb1ELb1ELb0EEEvNS_16Flash_fwd_paramsE,@"STO_CUDA_ENTRY STV_DEFAULT"
_ZN5flash24flash_fwd_splitkv_kernelI23Flash_fwd_kernel_traitsILi64ELi64ELi256ELi4ELb0ELb0EN7cutlass6half_tE19Flash_kernel_traitsILi64ELi64ELi256ELi4ES3_EELb0ELb0ELb0ELb0ELb1ELb1ELb1ELb0EEEvNS_16Flash_fwd_paramsE:
.text._ZN5flash24flash_fwd_splitkv_kernelI23Flash_fwd_kernel_traitsILi64ELi64ELi256ELi4ELb0ELb0EN7cutlass6half_tE19Flash_kernel_traitsILi64ELi64ELi256ELi4ES3_EELb0ELb0ELb0ELb0ELb1ELb1ELb1ELb0EEEvNS_16Flash_fwd_paramsE:
[----:B------:R-:W1:Y:S08]  /*0000*/  LDC R1, c[0x0][0x37c] ;  /* 0x0000df00ff017b82 */ /* 0x000e700000000800 */
[----:B------:R-:W2:Y:S01]  /*0010*/  LDC R4, c[0x0][0x3e0] ;  /* 0x0000f800ff047b82 */ /* 0x000ea20000000800 */
[----:B-1----:R-:W-:Y:S01]  /*0020*/  IADD3 R1, PT, PT, R1, -0x40, RZ ;  /* 0xffffffc001017810 */ /* 0x002fe20007ffe0ff */
[----:B------:R-:W-:Y:S06]  /*0030*/  BSSY.RECONVERGENT B2, `(.L_x_638) ;  /* 0x000001c000027945 */ /* 0x000fec0003800200 */
[----:B------:R-:W1:Y:S08]  /*0040*/  S2UR UR4, SR_CTAID.Z ;  /* 0x00000000000479c3 */ /* 0x000e700000002700 */
[----:B------:R-:W3:Y:S01]  /*0050*/  S2UR UR8, SR_CTAID.Y ;  /* 0x00000000000879c3 */ /* 0x000ee20000002600 */
[----:B--2---:R-:W2:Y:S01]  /*0060*/  I2F.U32.RP R2, R4 ;  /* 0x0000000400027306 */ /* 0x004ea20000209000 */
[----:B------:R-:W-:-:S06]  /*0070*/  ISETP.NE.U32.AND P0, PT, R4, RZ, PT ;  /* 0x000000ff0400720c */ /* 0x000fcc0003f05070 */
[----:B------:R-:W4:Y:S08]  /*0080*/  LDC R10, c[0x0][0x374] ;  /* 0x0000dd00ff0a7b82 */ /* 0x000f300000000800 */
[----:B------:R-:W1:Y:S01]  /*0090*/  LDC.64 R134, c[0x0][0x348] ;  /* 0x0000d200ff867b82 */ /* 0x000e620000000a00 */
[----:B--2---:R-:W2:Y:S02]  /*00a0*/  MUFU.RCP R2, R2 ;  /* 0x0000000200027308 */ /* 0x004ea40000001000 */
[----:B--2---:R-:W-:-:S06]  /*00b0*/  IADD3 R2, PT, PT, R2, 0xffffffe, RZ ;  /* 0x0ffffffe02027810 */ /* 0x004fcc0007ffe0ff */
[----:B------:R-:W2:Y:S02]  /*00c0*/  F2I.FTZ.U32.TRUNC.NTZ R3, R2 ;  /* 0x0000000200037305 */ /* 0x000ea4000021f000 */
[----:B--2---:R-:W-:Y:S01]  /*00d0*/  IMAD.MOV R0, RZ, RZ, -R3 ;  /* 0x000000ffff007224 */ /* 0x004fe200078e0a03 */
[----:B------:R-:W-:-:S03]  /*00e0*/  MOV R2, RZ ;  /* 0x000000ff00027202 */ /* 0x000fc60000000f00 */
[----:B------:R-:W-:-:S04]  /*00f0*/  IMAD R0, R0, R4, RZ ;  /* 0x0000000400007224 */ /* 0x000fc800078e02ff */
[----:B------:R-:W-:-:S06]  /*0100*/  IMAD.HI.U32 R2, R3, R0, R2 ;  /* 0x0000000003027227 */ /* 0x000fcc00078e0002 */
[----:B-1----:R-:W-:-:S04]  /*0110*/  IMAD.HI.U32 R5, R2, UR4, RZ ;  /* 0x0000000402057c27 */ /* 0x002fc8000f8e00ff */
[----:B------:R-:W-:-:S04]  /*0120*/  IMAD.MOV R0, RZ, RZ, -R5 ;  /* 0x000000ffff007224 */ /* 0x000fc800078e0a05 */
[----:B------:R-:W-:-:S05]  /*0130*/  IMAD R0, R4, R0, UR4 ;  /* 0x0000000404007e24 */ /* 0x000fca000f8e0200 */
[----:B------:R-:W-:-:S13]  /*0140*/  ISETP.GE.U32.AND P2, PT, R0, R4, PT ;  /* 0x000000040000720c */ /* 0x000fda0003f46070 */
[----:B------:R-:W-:Y:S01]  /*0150*/  @P2 IADD3 R0, PT, PT, R0, -R4, RZ ;  /* 0x8000000400002210 */ /* 0x000fe20007ffe0ff */
[----:B------:R-:W-:-:S03]  /*0160*/  @P2 VIADD R5, R5, 0x1 ;  /* 0x0000000105052836 */ /* 0x000fc60000000000 */
[----:B------:R-:W-:-:S13]  /*0170*/  ISETP.GE.U32.AND P1, PT, R0, R4, PT ;  /* 0x000000040000720c */ /* 0x000fda0003f26070 */
[----:B------:R-:W-:Y:S02]  /*0180*/  @P1 IADD3 R5, PT, PT, R5, 0x1, RZ ;  /* 0x0000000105051810 */ /* 0x000fe40007ffe0ff */
[----:B------:R-:W-:-:S05]  /*0190*/  @!P0 LOP3.LUT R5, RZ, R4, RZ, 0x33, !PT ;  /* 0x00000004ff058212 */ /* 0x000fca00078e33ff */
[----:B------:R-:W-:Y:S01]  /*01a0*/  IMAD.MOV R0, RZ, RZ, -R5 ;  /* 0x000000ffff007224 */ /* 0x000fe200078e0a05 */
[----:B------:R1:W-:Y:S03]  /*01b0*/  STL [R1+0x30], R5 ;  /* 0x0000300501007387 */ /* 0x0003e60000100800 */
[----:B------:R-:W-:-:S05]  /*01c0*/  IMAD R0, R4, R0, UR4 ;  /* 0x0000000404007e24 */ /* 0x000fca000f8e0200 */
[----:B---34-:R1:W-:Y:S02]  /*01d0*/  STL [R1+0x38], R0 ;  /* 0x0000380001007387 */ /* 0x0183e40000100800 */
[----:B-1----:R-:W-:Y:S05]  /*01e0*/  CALL.REL.NOINC `($_ZN5flash24flash_fwd_splitkv_kernelI23Flash_fwd_kernel_traitsILi64ELi64ELi256ELi4ELb0ELb0EN7cutlass6half_tE19Flash_kernel_traitsILi64ELi64ELi256ELi4ES3_EELb0ELb0ELb0ELb0ELb1ELb1ELb1ELb0EEEvNS_16Flash_fwd_paramsE$_ZN5flash30compute_attn_1rowblock_splitkvI23Flash_fwd_kernel_traitsILi64ELi64ELi256ELi4ELb0ELb0EN7cutlass6half_tE19Flash_kernel_traitsILi64ELi64ELi256ELi4ES3_EELb0ELb0ELb0ELb0ELb1ELb1ELb1ELb0ENS_16Flash_fwd_paramsEEEvRKT8_iiiii) ;  /* 0x0000000000087944 */ /* 0x002fea0003c00000 */
[----:B------:R-:W-:Y:S05]  /*01f0*/  BSYNC.RECONVERGENT B2 ;  /* 0x0000000000027941 */ /* 0x000fea0003800200 */
.L_x_638:
[----:B------:R-:W-:Y:S05]  /*0200*/  EXIT ;  /* 0x000000000000794d */ /* 0x000fea0003800000 */
        .type           $_ZN5flash24flash_fwd_splitkv_kernelI23Flash_fwd_kernel_traitsILi64ELi64ELi256ELi4ELb0ELb0EN7cutlass6half_tE19Flash_kernel_traitsILi64ELi64ELi256ELi4ES3_EELb0ELb0ELb0ELb0ELb1ELb1ELb1ELb0EEEvNS_16Flash_fwd_paramsE$_ZN5flash30compute_attn_1rowblock_splitkvI23Flash_fwd_kernel_traitsILi64ELi64ELi256ELi4ELb0ELb0EN7cutlass6half_tE19Flash_kernel_traitsILi64ELi64ELi256ELi4ES3_EELb0ELb0ELb0ELb0ELb1ELb1ELb1ELb0ENS_16Flash_fwd_paramsEEEvRKT8_iiiii,@function
        .size           $_ZN5flash24flash_fwd_splitkv_kernelI23Flash_fwd_kernel_traitsILi64ELi64ELi256ELi4ELb0ELb0EN7cutlass6half_tE19Flash_kernel_traitsILi64ELi64ELi256ELi4ES3_EELb0ELb0ELb0ELb0ELb1ELb1ELb1ELb0EEEvNS_16Flash_fwd_paramsE$_ZN5flash30compute_attn_1rowblock_splitkvI23Flash_fwd_kernel_traitsILi64ELi64ELi256ELi4ELb0ELb0EN7cutlass6half_tE19Flash_kernel_traitsILi64ELi64ELi256ELi4ES3_EELb0ELb0ELb0ELb0ELb1ELb1ELb1ELb0ENS_16Flash_fwd_paramsEEEvRKT8_iiiii,(.L_x_14723 - $_ZN5flash24flash_fwd_splitkv_kernelI23Flash_fwd_kernel_traitsILi64ELi64ELi256ELi4ELb0ELb0EN7cutlass6half_tE19Flash_kernel_traitsILi64ELi64ELi256ELi4ES3_EELb0ELb0ELb0ELb0ELb1ELb1ELb1ELb0EEEvNS_16Flash_fwd_paramsE$_ZN5flash30compute_attn_1rowblock_splitkvI23Flash_fwd_kernel_traitsILi64ELi64ELi256ELi4ELb0ELb0EN7cutlass6half_tE19Flash_kernel_traitsILi64ELi64ELi256ELi4ES3_EELb0ELb0ELb0ELb0ELb1ELb1ELb1ELb0ENS_16Flash_fwd_paramsEEEvRKT8_iiiii)
$_ZN5flash24flash_fwd_splitkv_kernelI23Flash_fwd_kernel_traitsILi64ELi64ELi256ELi4ELb0ELb0EN7cutlass6half_tE19Flash_kernel_traitsILi64ELi64ELi256ELi4ES3_EELb0ELb0ELb0ELb0ELb1ELb1ELb1ELb0EEEvNS_16Flash_fwd_paramsE$_ZN5flash30compute_attn_1rowblock_splitkvI23Flash_fwd_kernel_traitsILi64ELi64ELi256ELi4ELb0ELb0EN7cutlass6half_tE19Flash_kernel_traitsILi64ELi64ELi256ELi4ES3_EELb0ELb0ELb0ELb0ELb1ELb1ELb1ELb0ENS_16Flash_fwd_paramsEEEvRKT8_iiiii:
[----:B------:R-:W1:Y:S01]  /*0210*/  LDCU.64 UR4, c[0x0][0x358] ;  /* 0x00006b00ff0477ac */ /* 0x000e620008000a00 */
[----:B------:R-:W2:Y:S04]  /*0220*/  LDL R33, [R1+0x30] ;  /* 0x0000300001217983 */ /* 0x000ea80000100800 */
[----:B-1----:R-:W3:Y:S04]  /*0230*/  LD.E.64 R4, desc[UR4][R134.64+0xe0] ;  /* 0x0000e00486047980 */ /* 0x002ee8000c101b00 */
[----:B------:R-:W4:Y:S04]  /*0240*/  LD.E.64 R2, desc[UR4][R134.64+0xe8] ;  /* 0x0000e80486027980 */ /* 0x000f28000c101b00 */
[----:B------:R-:W2:Y:S01]  /*0250*/  LD.E.64 R6, desc[UR4][R134.64+0xf0] ;  /* 0x0000f00486067980 */ /* 0x000ea2000c101b00 */
[----:B------:R-:W-:-:S03]  /*0260*/  IMAD.MOV.U32 R25, RZ, RZ, -0x1 ;  /* 0xffffffffff197424 */ /* 0x000fc600078e00ff */
[----:B------:R-:W2:Y:S01]  /*0270*/  LD.E.64 R8, desc[UR4][R134.64+0xf8] ;  /* 0x0000f80486087980 */ /* 0x000ea2000c101b00 */
[C---:B---3--:R-:W-:Y:S02]  /*0280*/  ISETP.NE.U32.AND P2, PT, R4.reuse, RZ, PT ;  /* 0x000000ff0400720c */ /* 0x048fe40003f45070 */
[----:B------:R-:W-:Y:S02]  /*0290*/  ISETP.NE.U32.AND P4, PT, R4, RZ, PT ;  /* 0x000000ff0400720c */ /* 0x000fe40003f85070 */
[----:B----4-:R-:W-:Y:S02]  /*02a0*/  ISETP.NE.U32.AND P3, PT, R2, RZ, PT ;  /* 0x000000ff0200720c */ /* 0x010fe40003f65070 */
[C---:B------:R-:W-:Y:S02]  /*02b0*/  ISETP.NE.AND.EX P2, PT, R5.reuse, RZ, PT, P2 ;  /* 0x000000ff0500720c */ /* 0x040fe40003f45320 */
[----:B------:R-:W-:Y:S02]  /*02c0*/  ISETP.NE.AND.EX P4, PT, R5, RZ, PT, P4 ;  /* 0x000000ff0500720c */ /* 0x000fe40003f85340 */
[----:B------:R-:W-:Y:S01]  /*02d0*/  ISETP.NE.AND.EX P3, PT, R3, RZ, PT, P3 ;  /* 0x000000ff0300720c */ /* 0x000fe20003f65330 */
[----:B--2---:R-:W-:-:S08]  /*02e0*/  IMAD.WIDE.U32 R4, R33, 0x4, R4 ;  /* 0x0000000421047825 */ /* 0x004fd000078e0004 */
[----:B------:R1:W5:Y:S04]  /*02f0*/  @P2 LD.E R25, desc[UR4][R4.64] ;  /* 0x0000000404192980 */ /* 0x000368000c101900 */
[----:B------:R1:W5:Y:S04]  /*0300*/  @!P4 LD.E R28, desc[UR4][R134.64+0xb4] ;  /* 0x0000b404861cc980 */ /* 0x000368000c101900 */
[----:B------:R1:W5:Y:S04]  /*0310*/  @P4 LD.E R5, desc[UR4][R4.64+0x4] ;  /* 0x0000040404054980 */ /* 0x000368000c101900 */
[----:B------:R1:W5:Y:S01]  /*0320*/  @!P3 LD.E R4, desc[UR4][R134.64+0xb8] ;  /* 0x0000b8048604b980 */ /* 0x000362000c101900 */
[----:B------:R-:W-:-:S04]  /*0330*/  ISETP.NE.U32.AND P1, PT, R6, RZ, PT ;  /* 0x000000ff0600720c */ /* 0x000fc80003f25070 */
        /* <DEDUP_REMOVED lines=16> */
[----:B------:R-:W2:Y:S02]  /*0440*/  LD.E.U8 R0, desc[UR4][R134.64+0x1b2] ;  /* 0x0001b20486007980 */ /* 0x000ea4000c101100 */
[----:B--2---:R-:W-:-:S13]  /*0450*/  ISETP.NE.AND P1, PT, R0, RZ, PT ;  /* 0x000000ff0000720c */ /* 0x004fda0003f25270 */
[----:B------:R-:W-:Y:S05]  /*0460*/  @!P1 BRA `(.L_x_640) ;  /* 0x0000000000049947 */ /* 0x000fea0003800000 */
[----:B------:R2:W5:Y:S02]  /*0470*/  LD.E R19, desc[UR4][R2.64] ;  /* 0x0000000402137980 */ /* 0x000564000c101900 */
.L_x_640:
[----:B------:R-:W-:Y:S05]  /*0480*/  BSYNC.RECONVERGENT B0 ;  /* 0x0000000000007941 */ /* 0x000fea0003800200 */
.L_x_639:
[----:B------:R-:W-:Y:S04]  /*0490*/  BSSY.RECONVERGENT B0, `(.L_x_641) ;  /* 0x0000007000007945 */ /* 0x000fe80003800200 */
[----:B------:R-:W-:Y:S05]  /*04a0*/  @!P3 BRA `(.L_x_642) ;  /* 0x000000000014b947 */ /* 0x000fea0003800000 */
[----:B------:R-:W3:Y:S02]  /*04b0*/  LD.E.U8 R0, desc[UR4][R134.64+0x1b2] ;  /* 0x0001b20486007980 */ /* 0x000ee4000c101100 */
[----:B---3--:R-:W-:-:S13]  /*04c0*/  ISETP.NE.AND P1, PT, R0, RZ, PT ;  /* 0x000000ff0000720c */ /* 0x008fda0003f25270 */
[----:B-1---5:R-:W3:Y:S02]  /*04d0*/  @P1 LD.E R4, desc[UR4][R2.64+0x4] ;  /* 0x0000040402041980 */ /* 0x022ee4000c101900 */
[----:B---3--:R-:W-:-:S06]  /*04e0*/  @P1 IADD3 R4, PT, PT, R4, -R19, RZ ;  /* 0x8000001304041210 */ /* 0x008fcc0007ffe0ff */
[----:B------:R3:W5:Y:S02]  /*04f0*/  @!P1 LD.E R4, desc[UR4][R2.64] ;  /* 0x0000000402049980 */ /* 0x000764000c101900 */
.L_x_642:
[----:B------:R-:W-:Y:S05]  /*0500*/  BSYNC.RECONVERGENT B0 ;  /* 0x0000000000007941 */ /* 0x000fea0003800200 */
.L_x_641:
[----:B------:R-:W-:Y:S01]  /*0510*/  BSSY.RECONVERGENT B1, `(.L_x_643) ;  /* 0x0000011000017945 */ /* 0x000fe20003800200 */
[----:B-----5:R-:W-:-:S03]  /*0520*/  @P4 IADD3 R28, PT, PT, R5, -R25, RZ ;  /* 0x80000019051c4210 */ /* 0x020fc60007ffe0ff */
[----:B------:R-:W-:Y:S05]  /*0530*/  @!P0 BRA `(.L_x_644) ;  /* 0x0000000000148947 */ /* 0x000fea0003800000 */
[----:B--23--:R-:W-:-:S05]  /*0540*/  IADD3 R2, P0, PT, R8, R11, RZ ;  /* 0x0000000b08027210 */ /* 0x00cfca0007f1e0ff */
[----:B------:R-:W-:-:S05]  /*0550*/  IMAD.X R3, R9, 0x1, R13, P0 ;  /* 0x0000000109037824 */ /* 0x000fca00000e060d */
[----:B------:R-:W2:Y:S02]  /*0560*/  LD.E R2, desc[UR4][R2.64] ;  /* 0x0000000402027980 */ /* 0x000ea4000c101900 */
[----:B--2---:R-:W-:Y:S01]  /*0570*/  IADD3 R24, PT, PT, R2, -R12, RZ ;  /* 0x8000000c02187210 */ /* 0x004fe20007ffe0ff */
[----:B------:R-:W-:Y:S05]  /*0580*/  BRA `(.L_x_645) ;  /* 0x0000000000247947 */ /* 0x000fea0003800000 */
.L_x_644:
[----:B--23--:R-:W2:Y:S01]  /*0590*/  LD.E.64 R2, desc[UR4][R134.64+0x108] ;  /* 0x0001080486027980 */ /* 0x00cea2000c101b00 */
[----:B------:R-:W-:Y:S01]  /*05a0*/  BSSY.RECONVERGENT B0, `(.L_x_646) ;  /* 0x0000006000007945 */ /* 0x000fe20003800200 */
[----:B------:R-:W-:Y:S01]  /*05b0*/  IMAD.MOV.U32 R0, RZ, RZ, RZ ;  /* 0x000000ffff007224 */ /* 0x000fe200078e00ff */
[----:B--2---:R-:W-:-:S04]  /*05c0*/  ISETP.NE.U32.AND P0, PT, R2, RZ, PT ;  /* 0x000000ff0200720c */ /* 0x004fc80003f05070 */
[----:B------:R-:W-:-:S13]  /*05d0*/  ISETP.NE.AND.EX P0, PT, R3, RZ, PT, P0 ;  /* 0x000000ff0300720c */ /* 0x000fda0003f05300 */
[----:B------:R-:W-:Y:S05]  /*05e0*/  @!P0 BRA `(.L_x_647) ;  /* 0x0000000000048947 */ /* 0x000fea0003800000 */
[----:B------:R2:W5:Y:S02]  /*05f0*/  LD.E R0, desc[UR4][R134.64+0xbc] ;  /* 0x0000bc0486007980 */ /* 0x000564000c101900 */
.L_x_647:
[----:B------:R-:W-:Y:S05]  /*0600*/  BSYNC.RECONVERGENT B0 ;  /* 0x0000000000007941 */ /* 0x000fea0003800200 */
.L_x_646:
[----:B-----5:R-:W-:Y:S02]  /*0610*/  IADD3 R24, PT, PT, R0, R4, -R12 ;  /* 0x0000000400187210 */ /* 0x020fe40007ffe80c */
.L_x_645:
[----:B------:R-:W-:Y:S05]  /*0620*/  BSYNC.RECONVERGENT B1 ;  /* 0x0000000000017941 */ /* 0x000fea0003800200 */
.L_x_643:
[----:B------:R-:W3:Y:S01]  /*0630*/  S2R R30, SR_CTAID.X ;  /* 0x00000000001e7919 */ /* 0x000ee20000002500 */
[----:B------:R-:W-:Y:S01]  /*0640*/  MOV R14, 0x1f0 ;  /* 0x000001f0000e7802 */ /* 0x000fe20000000f00 */
[----:B------:R-:W-:-:S03]  /*0650*/  IMAD.MOV.U32 R3, RZ, RZ, 0x0 ;  /* 0x00000000ff037424 */ /* 0x000fc600078e00ff */
[----:B------:R-:W-:Y:S01]  /*0660*/  MOV R2, R14 ;  /* 0x0000000e00027202 */ /* 0x000fe20000000f00 */
[----:B---3--:R-:W-:-:S05]  /*0670*/  IMAD.SHL.U32 R29, R30, 0x40, RZ ;  /* 0x000000401e1d7824 */ /* 0x008fca00078e00ff */
[----:B------:R-:W-:-:S13]  /*0680*/  ISETP.GT.AND P0, PT, R28, R29, PT ;  /* 0x0000001d1c00720c */ /* 0x000fda0003f04270 */
[----:B-12---:R-:W-:Y:S05]  /*0690*/  @!P0 RET.REL.NODEC R2 `(_ZN5flash24flash_fwd_splitkv_kernelI23Flash_fwd_kernel_traitsILi64ELi64ELi256ELi4ELb0ELb0EN7cutlass6half_tE19Flash_kernel_traitsILi64ELi64ELi256ELi4ES3_EELb0ELb0ELb0ELb0ELb1ELb1ELb1ELb0EEEvNS_16Flash_fwd_paramsE) ;  /* 0xfffffff802588950 */ /* 0x006fea0003c3ffff */
[----:B------:R-:W2:Y:S01]  /*06a0*/  LD.E R0, desc[UR4][R134.64+0xb8] ;  /* 0x0000b80486007980 */ /* 0x000ea2000c101900 */
[-C--:B------:R-:W-:Y:S02]  /*06b0*/  IABS R4, R10.reuse ;  /* 0x0000000a00047213 */ /* 0x080fe40000000000 */
[----:B------:R-:W-:Y:S01]  /*06c0*/  IABS R6, R10 ;  /* 0x0000000a00067213 */ /* 0x000fe20000000000 */
[----:B------:R-:W1:Y:S01]  /*06d0*/  S2R R229, SR_TID.X ;  /* 0x0000000000e57919 */ /* 0x000e620000002100 */
[----:B------:R-:W3:Y:S03]  /*06e0*/  I2F.RP R2, R4 ;  /* 0x0000000400027306 */ /* 0x000ee60000209400 */
[----:B------:R-:W-:-:S05]  /*06f0*/  IMAD.MOV R6, RZ, RZ, -R6 ;  /* 0x000000ffff067224 */ /* 0x000fca00078e0a06 */
[----:B---3--:R-:W3:Y:S02]  /*0700*/  MUFU.RCP R2, R2 ;  /* 0x0000000200027308 */ /* 0x008ee40000001000 */
[----:B---3--:R-:W-:-:S06]  /*0710*/  VIADD R2, R2, 0xffffffe ;  /* 0x0ffffffe02027836 */ /* 0x008fcc0000000000 */
[----:B------:R3:W4:Y:S02]  /*0720*/  F2I.FTZ.U32.TRUNC.NTZ R3, R2 ;  /* 0x0000000200037305 */ /* 0x000724000021f000 */
[----:B---3--:R-:W-:Y:S02]  /*0730*/  IMAD.MOV.U32 R2, RZ, RZ, RZ ;  /* 0x000000ffff027224 */ /* 0x008fe400078e00ff */
[----:B--2---:R-:W-:-:S05]  /*0740*/  VIADD R0, R0, 0xff ;  /* 0x000000ff00007836 */ /* 0x004fca0000000000 */
[----:B------:R-:W-:-:S04]  /*0750*/  SHF.R.S32.HI R5, RZ, 0x1f, R0 ;  /* 0x0000001fff057819 */ /* 0x000fc80000011400 */
[----:B------:R-:W-:Y:S01]  /*0760*/  LEA.HI R5, R5, R0, RZ, 0x8 ;  /* 0x0000000005057211 */ /* 0x000fe200078f40ff */
[----:B----4-:R-:W-:-:S03]  /*0770*/  IMAD.MOV R0, RZ, RZ, -R3 ;  /* 0x000000ffff007224 */ /* 0x010fc600078e0a03 */
[----:B------:R-:W-:Y:S01]  /*0780*/  LEA.HI.SX32 R5, R5, R10, 0x18 ;  /* 0x0000000a05057211 */ /* 0x000fe200078fc2ff */
[----:B------:R-:W-:-:S04]  /*0790*/  IMAD R0, R0, R4, RZ ;  /* 0x0000000400007224 */ /* 0x000fc800078e02ff */
[----:B------:R-:W-:Y:S02]  /*07a0*/  VIADD R5, R5, 0xffffffff ;  /* 0xffffffff05057836 */ /* 0x000fe40000000000 */
[----:B------:R-:W-:-:S03]  /*07b0*/  IMAD.HI.U32 R0, R3, R0, R2 ;  /* 0x0000000003007227 */ /* 0x000fc600078e0002 */
[----:B------:R-:W-:Y:S01]  /*07c0*/  IABS R7, R5 ;  /* 0x0000000500077213 */ /* 0x000fe20000000000 */
[----:B------:R-:W-:-:S03]  /*07d0*/  IMAD.MOV.U32 R3, RZ, RZ, R6 ;  /* 0x000000ffff037224 */ /* 0x000fc600078e0006 */
[----:B------:R-:W-:-:S05]  /*07e0*/  MOV R2, R7 ;  /* 0x0000000700027202 */ /* 0x000fca0000000f00 */
[----:B------:R-:W-:-:S04]  /*07f0*/  IMAD.HI.U32 R0, R0, R2, RZ ;  /* 0x0000000200007227 */ /* 0x000fc800078e00ff */
[----:B------:R-:W-:-:S05]  /*0800*/  IMAD R2, R0, R3, R2 ;  /* 0x0000000300027224 */ /* 0x000fca00078e0202 */
[----:B------:R-:W-:-:S13]  /*0810*/  ISETP.GT.U32.AND P1, PT, R4, R2, PT ;  /* 0x000000020400720c */ /* 0x000fda0003f24070 */
[----:B------:R-:W-:Y:S02]  /*0820*/  @!P1 IMAD.IADD R2, R2, 0x1, -R4 ;  /* 0x0000000102029824 */ /* 0x000fe400078e0a04 */
[----:B------:R-:W-:Y:S01]  /*0830*/  @!P1 VIADD R0, R0, 0x1 ;  /* 0x0000000100009836 */ /* 0x000fe20000000000 */
[----:B------:R-:W-:Y:S02]  /*0840*/  ISETP.NE.AND P1, PT, R10, RZ, PT ;  /* 0x000000ff0a00720c */ /* 0x000fe40003f25270 */
[----:B------:R-:W-:Y:S02]  /*0850*/  ISETP.GE.U32.AND P2, PT, R2, R4, PT ;  /* 0x000000040200720c */ /* 0x000fe40003f46070 */
[----:B------:R-:W-:-:S04]  /*0860*/  LOP3.LUT R2, R5, R10, RZ, 0x3c, !PT ;  /* 0x0000000a05027212 */ /* 0x000fc800078e3cff */
[----:B------:R-:W-:Y:S01]  /*0870*/  ISETP.GE.AND P0, PT, R2, RZ, PT ;  /* 0x000000ff0200720c */ /* 0x000fe20003f06270 */
[----:B------:R-:W-:-:S05]  /*0880*/  VIADD R2, R24, 0xff ;  /* 0x000000ff18027836 */ /* 0x000fca0000000000 */
[----:B------:R-:W-:Y:S02]  /*0890*/  SHF.R.S32.HI R3, RZ, 0x1f, R2 ;  /* 0x0000001fff037819 */ /* 0x000fe40000011402 */
[----:B------:R-:W-:Y:S02]  /*08a0*/  @P2 IADD3 R0, PT, PT, R0, 0x1, RZ ;  /* 0x0000000100002810 */ /* 0x000fe40007ffe0ff */
[----:B------:R-:W-:-:S03]  /*08b0*/  LEA.HI R2, R3, R2, RZ, 0x8 ;  /* 0x0000000203027211 */ /* 0x000fc600078f40ff */
[----:B------:R-:W-:Y:S01]  /*08c0*/  @!P0 IMAD.MOV R0, RZ, RZ, -R0 ;  /* 0x000000ffff008224 */ /* 0x000fe200078e0a00 */
[----:B------:R-:W-:Y:S02]  /*08d0*/  @!P1 LOP3.LUT R0, RZ, R10, RZ, 0x33, !PT ;  /* 0x0000000aff009212 */ /* 0x000fe400078e33ff */
[----:B------:R-:W-:-:S03]  /*08e0*/  SHF.R.S32.HI R2, RZ, 0x8, R2 ;  /* 0x00000008ff027819 */ /* 0x000fc60000011402 */
[----:B------:R-:W-:-:S05]  /*08f0*/  IMAD R216, R0, UR8, RZ ;  /* 0x0000000800d87c24 */ /* 0x000fca000f8e02ff */
[----:B------:R2:W-:Y:S01]  /*0900*/  STL [R1+0x1c], R216 ;  /* 0x00001cd801007387 */ /* 0x0005e20000100800 */
[----:B------:R-:W-:-:S04]  /*0910*/  VIADDMNMX R200, R216, R0, R2, PT ;  /* 0x00000000d8c87246 */ /* 0x000fc80003800102 */
[----:B------:R-:W-:-:S13]  /*0920*/  ISETP.GE.AND P0, PT, R216, R200, PT ;  /* 0x000000c8d800720c */ /* 0x000fda0003f06270 */
[----:B-1----:R-:W-:Y:S05]  /*0930*/  @!P0 BRA `(.L_x_648) ;  /* 0x0000000400308947 */ /* 0x002fea0003800000 */
[----:B------:R-:W3:Y:S04]  /*0940*/  LD.E.64 R6, desc[UR4][R134.64+0xb0] ;  /* 0x0000b00486067980 */ /* 0x000ee8000c101b00 */
[----:B------:R-:W4:Y:S04]  /*0950*/  LDL.LU R9, [R1+0x38] ;  /* 0x0000380001097983 */ /* 0x000f280000300800 */
[----:B------:R-:W4:Y:S04]  /*0960*/  LD.E R4, desc[UR4][R134.64+0x60] ;  /* 0x0000600486047980 */ /* 0x000f28000c101900 */
[----:B------:R-:W5:Y:S04]  /*0970*/  LD.E R8, desc[UR4][R134.64+0xcc] ;  /* 0x0000cc0486087980 */ /* 0x000f68000c101900 */
[----:B------:R-:W2:Y:S04]  /*0980*/  LD.E.64 R2, desc[UR4][R134.64+0x78] ;  /* 0x0000780486027980 */ /* 0x000ea8000c101b00 */
[----:B------:R-:W2:Y:S01]  /*0990*/  LD.E.64 R134, desc[UR4][R134.64+0xa8] ;  /* 0x0000a80486867980 */ /* 0x000ea2000c101b00 */
[----:B------:R-:W-:-:S05]  /*09a0*/  SHF.R.U32.HI R10, RZ, 0x4, R229 ;  /* 0x00000004ff0a7819 */ /* 0x000fca00000116e5 */
[----:B------:R-:W-:Y:S02]  /*09b0*/  VIADD R11, R10, 0x20 ;  /* 0x000000200a0b7836 */ /* 0x000fe40000000000 */
[----:B---3--:R-:W-:-:S04]  /*09c0*/  IMAD R0, R6, UR8, R33 ;  /* 0x0000000806007c24 */ /* 0x008fc8000f8e0221 */
[----:B----4-:R-:W-:-:S04]  /*09d0*/  IMAD R0, R0, R4, R9 ;  /* 0x0000000400007224 */ /* 0x010fc800078e0209 */
[--C-:B------:R-:W-:Y:S02]  /*09e0*/  IMAD R5, R7, R0, R29.reuse ;  /* 0x0000000007057224 */ /* 0x100fe400078e021d */
[----:B------:R-:W-:Y:S02]  /*09f0*/  IMAD.IADD R7, R28, 0x1, -R29 ;  /* 0x000000011c077824 */ /* 0x000fe400078e0a1d */
[C---:B------:R-:W-:Y:S02]  /*0a00*/  VIADD R6, R10.reuse, 0x10 ;  /* 0x000000100a067836 */ /* 0x040fe40000000000 */
[----:B-----5:R-:W-:Y:S02]  /*0a10*/  IMAD R0, R5, R8, RZ ;  /* 0x0000000805007224 */ /* 0x020fe400078e02ff */
[----:B------:R-:W-:Y:S01]  /*0a20*/  VIADD R9, R10, 0x8 ;  /* 0x000000080a097836 */ /* 0x000fe20000000000 */
[----:B------:R-:W-:Y:S01]  /*0a30*/  ISETP.GE.AND P5, PT, R6, R7, PT ;  /* 0x000000070600720c */ /* 0x000fe20003fa6270 */
[----:B------:R-:W-:Y:S01]  /*0a40*/  VIADD R4, R10, 0x18 ;  /* 0x000000180a047836 */ /* 0x000fe20000000000 */
[----:B------:R-:W-:-:S02]  /*0a50*/  LEA R6, P3, R229, R0, 0x2 ;  /* 0x00000000e5067211 */ /* 0x000fc400078610ff */
[----:B------:R-:W-:Y:S02]  /*0a60*/  IADD3 R8, P2, PT, R5, R10, RZ ;  /* 0x0000000a05087210 */ /* 0x000fe40007f5e0ff */
[-C--:B------:R-:W-:Y:S02]  /*0a70*/  ISETP.GE.AND P0, PT, R9, R7.reuse, PT ;  /* 0x000000070900720c */ /* 0x080fe40003f06270 */
[----:B------:R-:W-:Y:S02]  /*0a80*/  ISETP.GE.AND P4, PT, R4, R7, PT ;  /* 0x000000070400720c */ /* 0x000fe40003f86270 */
[----:B------:R-:W-:Y:S02]  /*0a90*/  LEA.HI.X.SX32 R0, R0, RZ, 0x1, P3 ;  /* 0x000000ff00007211 */ /* 0x000fe400018f0eff */
[----:B--2---:R-:W-:Y:S02]  /*0aa0*/  LEA R4, P3, R6, R2, 0x2 ;  /* 0x0000000206047211 */ /* 0x004fe400078610ff */
[----:B------:R-:W-:-:S02]  /*0ab0*/  LEA.HI.X.SX32 R9, R5, RZ, 0x1, P2 ;  /* 0x000000ff05097211 */ /* 0x000fc400010f0eff */
[----:B------:R-:W-:Y:S02]  /*0ac0*/  ISETP.GE.AND P1, PT, R10, R7, PT ;  /* 0x000000070a00720c */ /* 0x000fe40003f26270 */
[----:B------:R-:W-:Y:S02]  /*0ad0*/  LEA R2, P2, R8, R134, 0x2 ;  /* 0x0000008608027211 */ /* 0x000fe400078410ff */
[----:B------:R-:W-:Y:S02]  /*0ae0*/  LEA.HI.X R5, R6, R3, R0, 0x2, P3 ;  /* 0x0000000306057211 */ /* 0x000fe400018f1400 */
[----:B------:R-:W-:Y:S01]  /*0af0*/  LEA.HI.X R3, R8, R135, R9, 0x2, P2 ;  /* 0x0000008708037211 */ /* 0x000fe200010f1409 */
[C---:B------:R-:W-:Y:S01]  /*0b00*/  VIADD R8, R10.reuse, 0x28 ;  /* 0x000000280a087836 */ /* 0x040fe20000000000 */
[----:B------:R-:W-:Y:S01]  /*0b10*/  LOP3.LUT P6, R229, R229, 0xf, RZ, 0xc0, !PT ;  /* 0x0000000fe5e57812 */ /* 0x000fe200078cc0ff */
[----:B------:R-:W-:-:S03]  /*0b20*/  VIADD R6, R10, 0x30 ;  /* 0x000000300a067836 */ /* 0x000fc60000000000 */
[-C--:B------:R-:W-:Y:S01]  /*0b30*/  ISETP.GE.AND P2, PT, R8, R7.reuse, PT ;  /* 0x000000070800720c */ /* 0x080fe20003f46270 */
[----:B------:R-:W-:Y:S01]  /*0b40*/  VIADD R8, R10, 0x38 ;  /* 0x000000380a087836 */ /* 0x000fe20000000000 */
[----:B------:R-:W-:Y:S02]  /*0b50*/  P2R R0, PR, RZ, 0x40 ;  /* 0x00000040ff007803 */ /* 0x000fe40000000000 */
[----:B------:R-:W-:Y:S01]  /*0b60*/  ISETP.NE.OR P6, PT, R229, RZ, P0 ;  /* 0x000000ffe500720c */ /* 0x000fe200007c5670 */
[----:B------:R-:W-:Y:S01]  /*0b70*/  @!P1 ST.E.128 desc[UR4][R4.64], RZ ;  /* 0x000000ff04009985 */ /* 0x000fe2000c101d04 */
[-C--:B------:R-:W-:Y:S02]  /*0b80*/  ISETP.GE.AND P3, PT, R11, R7.reuse, PT ;  /* 0x000000070b00720c */ /* 0x080fe40003f66270 */
[-C--:B------:R-:W-:Y:S01]  /*0b90*/  ISETP.GE.AND P1, PT, R6, R7.reuse, PT ;  /* 0x000000070600720c */ /* 0x080fe20003f26270 */
[----:B------:R-:W-:Y:S01]  /*0ba0*/  @!P0 ST.E.128 desc[UR4][R4.64+0x800], RZ ;  /* 0x000800ff04008985 */ /* 0x000fe2000c101d04 */
[----:B------:R-:W-:-:S03]  /*0bb0*/  ISETP.GE.AND P0, PT, R8, R7, PT ;  /* 0x000000070800720c */ /* 0x000fc60003f06270 */
[----:B------:R-:W-:Y:S04]  /*0bc0*/  @!P5 ST.E.128 desc[UR4][R4.64+0x1000], RZ ;  /* 0x001000ff0400d985 */ /* 0x000fe8000c101d04 */
[----:B------:R-:W-:Y:S01]  /*0bd0*/  @!P6 IMAD.MOV.U32 R6, RZ, RZ, -0x800000 ;  /* 0xff800000ff06e424 */ /* 0x000fe200078e00ff */
[----:B------:R-:W-:Y:S01]  /*0be0*/  @!P4 ST.E.128 desc[UR4][R4.64+0x1800], RZ ;  /* 0x001800ff0400c985 */ /* 0x000fe2000c101d04 */
[----:B------:R-:W-:-:S03]  /*0bf0*/  ISETP.NE.OR P5, PT, R229, RZ, P5 ;  /* 0x000000ffe500720c */ /* 0x000fc60002fa5670 */
[----:B------:R-:W-:Y:S04]  /*0c00*/  @!P3 ST.E.128 desc[UR4][R4.64+0x2000], RZ ;  /* 0x002000ff0400b985 */ /* 0x000fe8000c101d04 */
[----:B------:R-:W-:Y:S01]  /*0c10*/  @!P2 ST.E.128 desc[UR4][R4.64+0x2800], RZ ;  /* 0x002800ff0400a985 */ /* 0x000fe2000c101d04 */
[----:B------:R-:W-:-:S03]  /*0c20*/  ISETP.NE.OR P2, PT, R229, RZ, P2 ;  /* 0x000000ffe500720c */ /* 0x000fc60001745670 */
[----:B------:R-:W-:Y:S01]  /*0c30*/  @!P1 ST.E.128 desc[UR4][R4.64+0x3000], RZ ;  /* 0x003000ff04009985 */ /* 0x000fe2000c101d04 */
[----:B------:R-:W-:-:S03]  /*0c40*/  ISETP.NE.OR P1, PT, R229, RZ, P1 ;  /* 0x000000ffe500720c */ /* 0x000fc60000f25670 */
[----:B------:R1:W-:Y:S04]  /*0c50*/  @!P0 ST.E.128 desc[UR4][R4.64+0x3800], RZ ;  /* 0x003800ff04008985 */ /* 0x0003e8000c101d04 */
[----:B------:R2:W-:Y:S01]  /*0c60*/  @!P6 ST.E desc[UR4][R2.64+0x20], R6 ;  /* 0x000020060200e985 */ /* 0x0005e2000c101904 */
[----:B------:R-:W-:Y:S02]  /*0c70*/  ISETP.NE.AND P6, PT, R0, RZ, PT ;  /* 0x000000ff0000720c */ /* 0x000fe40003fc5270 */
[C---:B------:R-:W-:Y:S02]  /*0c80*/  ISETP.NE.OR P4, PT, R229.reuse, RZ, P4 ;  /* 0x000000ffe500720c */ /* 0x040fe40002785670 */
[C---:B------:R-:W-:Y:S02]  /*0c90*/  ISETP.NE.OR P3, PT, R229.reuse, RZ, P3 ;  /* 0x000000ffe500720c */ /* 0x040fe40001f65670 */
[----:B------:R-:W-:Y:S01]  /*0ca0*/  ISETP.GE.OR P6, PT, R10, R7, P6 ;  /* 0x000000070a00720c */ /* 0x000fe200037c6670 */
[----:B------:R-:W-:Y:S01]  /*0cb0*/  @!P5 IMAD.MOV.U32 R0, RZ, RZ, -0x800000 ;  /* 0xff800000ff00d424 */ /* 0x000fe200078e00ff */
[----:B------:R-:W-:-:S04]  /*0cc0*/  ISETP.NE.OR P0, PT, R229, RZ, P0 ;  /* 0x000000ffe500720c */ /* 0x000fc80000705670 */
[----:B------:R3:W-:Y:S03]  /*0cd0*/  @!P5 ST.E desc[UR4][R2.64+0x40], R0 ;  /* 0x000040000200d985 */ /* 0x0007e6000c101904 */
[----:B------:R-:W-:Y:S02]  /*0ce0*/  @!P4 IMAD.MOV.U32 R7, RZ, RZ, -0x800000 ;  /* 0xff800000ff07c424 */ /* 0x000fe400078e00ff */
[----:B-1----:R-:W-:Y:S02]  /*0cf0*/  @!P2 IMAD.MOV.U32 R5, RZ, RZ, -0x800000 ;  /* 0xff800000ff05a424 */ /* 0x002fe400078e00ff */
[----:B------:R-:W-:-:S03]  /*0d00*/  @!P1 IMAD.MOV.U32 R4, RZ, RZ, -0x800000 ;  /* 0xff800000ff049424 */ /* 0x000fc600078e00ff */
[----:B------:R1:W-:Y:S01]  /*0d10*/  @!P2 ST.E desc[UR4][R2.64+0xa0], R5 ;  /* 0x0000a0050200a985 */ /* 0x0003e2000c101904 */
[----:B--2---:R-:W-:-:S03]  /*0d20*/  @!P3 IMAD.MOV.U32 R6, RZ, RZ, -0x800000 ;  /* 0xff800000ff06b424 */ /* 0x004fc600078e00ff */
[----:B------:R2:W-:Y:S04]  /*0d30*/  @!P1 ST.E desc[UR4][R2.64+0xc0], R4 ;  /* 0x0000c00402009985 */ /* 0x0005e8000c101904 */
[----:B------:R-:W-:Y:S01]  /*0d40*/  @!P4 ST.E desc[UR4][R2.64+0x60], R7 ;  /* 0x000060070200c985 */ /* 0x000fe2000c101904 */
[----:B---3--:R-:W-:-:S03]  /*0d50*/  @!P6 IMAD.MOV.U32 R0, RZ, RZ, -0x800000 ;  /* 0xff800000ff00e424 */ /* 0x008fc600078e00ff */
[----:B------:R-:W-:Y:S04]  /*0d60*/  @!P3 ST.E desc[UR4][R2.64+0x80], R6 ;  /* 0x000080060200b985 */ /* 0x000fe8000c101904 */
[----:B------:R3:W-:Y:S01]  /*0d70*/  @!P6 ST.E desc[UR4][R2.64], R0 ;  /* 0x000000000200e985 */ /* 0x0007e2000c101904 */
[----:B-1----:R-:W-:Y:S02]  /*0d80*/  IMAD.MOV.U32 R5, RZ, RZ, 0x0 ;  /* 0x00000000ff057424 */ /* 0x002fe400078e00ff */
[----:B--2---:R-:W-:-:S04]  /*0d90*/  IMAD.MOV.U32 R4, RZ, RZ, R14 ;  /* 0x000000ffff047224 */ /* 0x004fc800078e000e */
[----:B---3--:R-:W-:Y:S05]  /*0da0*/  @P0 RET.REL.NODEC R4 `(_ZN5flash24flash_fwd_splitkv_kernelI23Flash_fwd_kernel_traitsILi64ELi64ELi256ELi4ELb0ELb0EN7cutlass6half_tE19Flash_kernel_traitsILi64ELi64ELi256ELi4ES3_EELb0ELb0ELb0ELb0ELb1ELb1ELb1ELb0EEEvNS_16Flash_fwd_paramsE) ;  /* 0xfffffff004940950 */ /* 0x008fea0003c3ffff */
[----:B------:R-:W-:-:S05]  /*0db0*/  MOV R0, 0xff800000 ;  /* 0xff80000000007802 */ /* 0x000fca0000000f00 */
[----:B------:R1:W-:Y:S02]  /*0dc0*/  ST.E desc[UR4][R2.64+0xe0], R0 ;  /* 0x0000e00002007985 */ /* 0x0003e4000c101904 */
[----:B-1----:R-:W-:Y:S02]  /*0dd0*/  MOV R2, R14 ;  /* 0x0000000e00027202 */ /* 0x002fe40000000f00 */
[----:B------:R-:W-:-:S04]  /*0de0*/  MOV R3, 0x0 ;  /* 0x0000000000037802 */ /* 0x000fc80000000f00 */
[----:B------:R-:W-:Y:S05]  /*0df0*/  RET.REL.NODEC R2 `(_ZN5flash24flash_fwd_splitkv_kernelI23Flash_fwd_kernel_traitsILi64ELi64ELi256ELi4ELb0ELb0EN7cutlass6half_tE19Flash_kernel_traitsILi64ELi64ELi256ELi4ES3_EELb0ELb0ELb0ELb0ELb1ELb1ELb1ELb0EEEvNS_16Flash_fwd_paramsE) ;  /* 0xfffffff002807950 */ /* 0x000fea0003c3ffff */
.L_x_648:
[----:B------:R-:W3:Y:S04]  /*0e00*/  LD.E.64 R2, desc[UR4][R134.64+0x158] ;  /* 0x0001580486027980 */ /* 0x000ee8000c101b00 */
[----:B------:R-:W4:Y:S01]  /*0e10*/  LD.E.64 R222, desc[UR4][R134.64+0x160] ;  /* 0x0001600486de7980 */ /* 0x000f22000c101b00 */
[----:B------:R-:W-:-:S03]  /*0e20*/  IMAD.MOV.U32 R9, RZ, RZ, R33 ;  /* 0x000000ffff097224 */ /* 0x000fc600078e0021 */
[----:B------:R1:W5:Y:S01]  /*0e30*/  LDL R31, [R1+0x38] ;  /* 0x00003800011f7983 */ /* 0x0003620000100800 */
[----:B---3--:R-:W-:-:S04]  /*0e40*/  ISETP.NE.U32.AND P1, PT, R2, RZ, PT ;  /* 0x000000ff0200720c */ /* 0x008fc80003f25070 */
[----:B------:R-:W-:-:S13]  /*0e50*/  ISETP.NE.AND.EX P1, PT, R3, RZ, PT, P1 ;  /* 0x000000ff0300720c */ /* 0x000fda0003f25310 */
[----:B------:R-:W-:-:S05]  /*0e60*/  @P1 IADD3 R2, P0, PT, R2, R11, RZ ;  /* 0x0000000b02021210 */ /* 0x000fca0007f1e0ff */
[----:B------:R-:W-:-:S05]  /*0e70*/  @P1 IMAD.X R3, R3, 0x1, R13, P0 ;  /* 0x0000000103031824 */ /* 0x000fca00000e060d */
[----:B------:R1:W5:Y:S01]  /*0e80*/  @P1 LD.E R9, desc[UR4][R2.64] ;  /* 0x0000000402091980 */ /* 0x000362000c101900 */
[----:B----4-:R-:W-:-:S03]  /*0e90*/  ISETP.NE.U32.AND P0, PT, R222, RZ, PT ;  /* 0x000000ffde00720c */ /* 0x010fc60003f05070 */
[----:B------:R1:W-:Y:S01]  /*0ea0*/  STL.64 [R1+0x28], R222 ;  /* 0x000028de01007387 */ /* 0x0003e20000100a00 */
        /* <DEDUP_REMOVED lines=10> */
[----:B------:R-:W2:Y:S01]  /*0f50*/  LD.E.64 R14, desc[UR4][R64.64+0x28] ;  /* 0x00002804400e7980 */ /* 0x000ea2000c101b00 */
[----:B------:R-:W-:-:S03]  /*0f60*/  IABS R8, R16 ;  /* 0x0000001000087213 */ /* 0x000fc60000000000 */
        /* <DEDUP_REMOVED lines=11> */
[----:B------:R-:W-:Y:S01]  /*1020*/  IMAD.HI.U32 R5, R3, R0, R2 ;  /* 0x0000000003057227 */ /* 0x000fe200078e0002 */
[----:B------:R-:W-:-:S03]  /*1030*/  IADD3 R0, PT, PT, RZ, -R10, RZ ;  /* 0x8000000aff007210 */ /* 0x000fc60007ffe0ff */
[----:B------:R-:W-:Y:S02]  /*1040*/  IMAD.MOV.U32 R2, RZ, RZ, R8 ;  /* 0x000000ffff027224 */ /* 0x000fe400078e0008 */
[----:B------:R-:W-:Y:S02]  /*1050*/  IMAD.MOV.U32 R3, RZ, RZ, R0 ;  /* 0x000000ffff037224 */ /* 0x000fe400078e0000 */
[----:B------:R-:W-:-:S04]  /*1060*/  IMAD.HI.U32 R0, R5, R2, RZ ;  /* 0x0000000205007227 */ /* 0x000fc800078e00ff */
        /* <DEDUP_REMOVED lines=9> */
[----:B------:R-:W-:Y:S02]  /*1100*/  IMAD.WIDE.U32 R2, R6, R33, RZ ;  /* 0x0000002106027225 */ /* 0x000fe400078e00ff */
[----:B------:R-:W3:Y:S04]  /*1110*/  LD.E.64 R6, desc[UR4][R64.64+0x20] ;  /* 0x0000200440067980 */ /* 0x000ee8000c101b00 */
[----:B------:R-:W-:-:S02]  /*1120*/  @P0 IADD3 R0, PT, PT, R0, 0x1, RZ ;  /* 0x0000000100000810 */ /* 0x000fc40007ffe0ff */
        /* <DEDUP_REMOVED lines=25> */
[----:B------:R-:W-:-:S05]  /*12c0*/  IMAD.MOV R2, RZ, RZ, -R11 ;  /* 0x000000ffff027224 */ /* 0x000fca00078e0a0b */
[----:B------:R-:W-:Y:S01]  /*12d0*/  MOV R3, R2 ;  /* 0x0000000200037202 */ /* 0x000fe20000000f00 */
[----:B------:R-:W-:-:S04]  /*12e0*/  IMAD.HI.U32 R2, R10, R0, RZ ;  /* 0x000000000a027227 */ /* 0x000fc800078e00ff */
[----:B------:R-:W-:-:S05]  /*12f0*/  IMAD R0, R2, R3, R0 ;  /* 0x0000000302007224 */ /* 0x000fca00078e0200 */
[----:B------:R-:W-:Y:S02]  /*1300*/  ISETP.GT.U32.AND P1, PT, R4, R0, PT ;  /* 0x000000000400720c */ /* 0x000fe40003f24070 */
[----:B------:R-:W-:-:S11]  /*1310*/  LOP3.LUT R3, R31, R18, RZ, 0x3c, !PT ;  /* 0x000000121f037212 */ /* 0x000fd600078e3cff */
[----:B------:R-:W-:-:S05]  /*1320*/  @!P1 IMAD.IADD R0, R0, 0x1, -R4 ;  /* 0x0000000100009824 */ /* 0x000fca00078e0a04 */
[----:B------:R-:W-:Y:S01]  /*1330*/  ISETP.GE.U32.AND P2, PT, R0, R4, PT ;  /* 0x000000040000720c */ /* 0x000fe20003f46070 */
[----:B------:R-:W-:Y:S01]  /*1340*/  @!P1 VIADD R2, R2, 0x1 ;  /* 0x0000000102029836 */ /* 0x000fe20000000000 */
[----:B------:R-:W-:Y:S02]  /*1350*/  IADD3 R0, PT, PT, -R5, RZ, RZ ;  /* 0x000000ff05007210 */ /* 0x000fe40007ffe1ff */
[----:B------:R-:W-:Y:S02]  /*1360*/  ISETP.GE.AND P0, PT, R3, RZ, PT ;  /* 0x000000ff0300720c */ /* 0x000fe40003f06270 */
[----:B------:R-:W-:Y:S01]  /*1370*/  ISETP.NE.AND P1, PT, R18, RZ, PT ;  /* 0x000000ff1200720c */ /* 0x000fe20003f25270 */
[----:B------:R-:W-:-:S06]  /*1380*/  IMAD R11, R9, R0, R16 ;  /* 0x00000000090b7224 */ /* 0x000fcc00078e0210 */
[----:B------:R-:W-:Y:S02]  /*1390*/  @P2 IADD3 R2, PT, PT, R2, 0x1, RZ ;  /* 0x0000000102022810 */ /* 0x000fe40007ffe0ff */
[----:B------:R-:W-:Y:S02]  /*13a0*/  SHF.R.S32.HI R22, RZ, 0x1f, R11 ;  /* 0x0000001fff167819 */ /* 0x000fe4000001140b */
[----:B------:R-:W-:-:S04]  /*13b0*/  MOV R0, R2 ;  /* 0x0000000200007202 */ /* 0x000fc80000000f00 */
[----:B------:R-:W-:Y:S02]  /*13c0*/  @!P0 IADD3 R0, PT, PT, -R0, RZ, RZ ;  /* 0x000000ff00008210 */ /* 0x000fe40007ffe1ff */
[----:B------:R-:W-:-:S04]  /*13d0*/  @!P1 LOP3.LUT R0, RZ, R18, RZ, 0x33, !PT ;  /* 0x00000012ff009212 */ /* 0x000fc800078e33ff */
[----:B------:R-:W-:Y:S02]  /*13e0*/  SHF.R.S32.HI R5, RZ, 0x1f, R0 ;  /* 0x0000001fff057819 */ /* 0x000fe40000011400 */
[----:B----4-:R-:W-:Y:S01]  /*13f0*/  SHF.R.S32.HI R10, RZ, 0x1f, R8 ;  /* 0x0000001fff0a7819 */ /* 0x010fe20000011408 */
[----:B---3--:R-:W-:-:S04]  /*1400*/  IMAD R4, R7, R8, RZ ;  /* 0x0000000807047224 */ /* 0x008fc800078e02ff */
[C---:B------:R-:W-:Y:S02]  /*1410*/  IMAD R3, R6.reuse, R10, R4 ;  /* 0x0000000a06037224 */ /* 0x040fe400078e0204 */
[----:B------:R-:W-:-:S04]  /*1420*/  IMAD.WIDE.U32 R6, R6, R8, RZ ;  /* 0x0000000806067225 */ /* 0x000fc800078e00ff */
[----:B------:R-:W-:Y:S02]  /*1430*/  IMAD.IADD R3, R7, 0x1, R3 ;  /* 0x0000000107037824 */ /* 0x000fe400078e0203 */
[----:B------:R-:W-:Y:S02]  /*1440*/  IMAD R4, R19, R11, RZ ;  /* 0x0000000b13047224 */ /* 0x000fe400078e02ff */
[----:B------:R-:W-:Y:S02]  /*1450*/  IMAD.MOV.U32 R2, RZ, RZ, R6 ;  /* 0x000000ffff027224 */ /* 0x000fe400078e0006 */
[----:B------:R-:W-:Y:S02]  /*1460*/  IMAD R4, R17, R22, R4 ;  /* 0x0000001611047224 */ /* 0x000fe400078e0204 */
[----:B------:R-:W-:-:S04]  /*1470*/  IMAD.WIDE.U32 R2, R11, R17, R2 ;  /* 0x000000110b027225 */ /* 0x000fc800078e0002 */
[----:B------:R-:W-:Y:S02]  /*1480*/  IMAD.IADD R3, R3, 0x1, R4 ;  /* 0x0000000103037824 */ /* 0x000fe400078e0204 */
[----:B------:R-:W-:Y:S02]  /*1490*/  IMAD R7, R15, R8, RZ ;  /* 0x000000080f077224 */ /* 0x000fe400078e02ff */
        /* <DEDUP_REMOVED lines=10> */
.L_x_650:
[----:B------:R-:W3:Y:S01]  /*1540*/  LD.E R18, desc[UR4][R134.64+0x68] ;  /* 0x0000680486127980 */ /* 0x000ee2000c101900 */
[----:B------:R-:W-:-:S03]  /*1550*/  ISETP.NE.AND P2, PT, R19, -0x1, PT ;  /* 0xffffffff1300780c */ /* 0x000fc60003f45270 */
[----:B-1----:R-:W4:Y:S01]  /*1560*/  LD.E.64 R2, desc[UR4][R134.64+0x38] ;  /* 0x0000380486027980 */ /* 0x002f22000c101b00 */
[----:B------:R-:W-:Y:S01]  /*1570*/  MOV R64, R134 ;  /* 0x0000008600407202 */ /* 0x000fe20000000f00 */
[----:B------:R-:W-:Y:S02]  /*1580*/  IMAD.MOV.U32 R65, RZ, RZ, R135 ;  /* 0x000000ffff417224 */ /* 0x000fe400078e0087 */
[----:B------:R1:W5:Y:S04]  /*1590*/  LD.E.64 R26, desc[UR4][R134.64+0x58] ;  /* 0x00005804861a7980 */ /* 0x000368000c101b00 */
[----:B------:R-:W2:Y:S04]  /*15a0*/  LD.E.64 R232, desc[UR4][R64.64+0x40] ;  /* 0x0000400440e87980 */ /* 0x000ea8000c101b00 */
[----:B------:R-:W2:Y:S04]  /*15b0*/  @!P2 LD.E.64 R4, desc[UR4][R134.64+0x20] ;  /* 0x000020048604a980 */ /* 0x000ea8000c101b00 */
[----:B------:R-:W2:Y:S04]  /*15c0*/  @!P2 LD.E.64 R14, desc[UR4][R134.64+0x28] ;  /* 0x00002804860ea980 */ /* 0x000ea8000c101b00 */
[----:B------:R-:W2:Y:S01]  /*15d0*/  LD.E.64 R16, desc[UR4][R64.64+0x50] ;  /* 0x0000500440107980 */ /* 0x000ea2000c101b00 */
[----:B-----5:R-:W-:-:S02]  /*15e0*/  @!P2 SHF.R.S32.HI R10, RZ, 0x1f, R9 ;  /* 0x0000001fff0aa819 */ /* 0x020fc40000011409 */
[----:B------:R-:W-:Y:S02]  /*15f0*/  CS2R R248, SRZ ;  /* 0x0000000000f87805 */ /* 0x000fe4000001ff00 */
[----:B---3--:R-:W-:-:S04]  /*1600*/  IABS R0, R18 ;  /* 0x0000001200007213 */ /* 0x008fc80000000000 */
[----:B------:R-:W-:Y:S01]  /*1610*/  MOV R7, R0 ;  /* 0x0000000000077202 */ /* 0x000fe20000000f00 */
[----:B----4-:R3:W-:Y:S01]  /*1620*/  STL.64 [R1+0x20], R2 ;  /* 0x0000200201007387 */ /* 0x0107e20000100a00 */
[----:B------:R-:W-:Y:S01]  /*1630*/  IMAD.MOV.U32 R13, RZ, RZ, R2 ;  /* 0x000000ffff0d7224 */ /* 0x000fe200078e0002 */
[----:B------:R-:W-:Y:S01]  /*1640*/  MOV R20, R3 ;  /* 0x0000000300147202 */ /* 0x000fe20000000f00 */
[----:B---3--:R-:W3:Y:S08]  /*1650*/  I2F.RP R2, R7 ;  /* 0x0000000700027306 */ /* 0x008ef00000209400 */
[----:B---3--:R-:W3:Y:S02]  /*1660*/  MUFU.RCP R2, R2 ;  /* 0x0000000200027308 */ /* 0x008ee40000001000 */
[----:B---3--:R-:W-:-:S06]  /*1670*/  VIADD R2, R2, 0xffffffe ;  /* 0x0ffffffe02027836 */ /* 0x008fcc0000000000 */
[----:B------:R-:W3:Y:S01]  /*1680*/  F2I.FTZ.U32.TRUNC.NTZ R3, R2 ;  /* 0x0000000200037305 */ /* 0x000ee2000021f000 */
[----:B------:R-:W-:Y:S02]  /*1690*/  IABS R8, R18 ;  /* 0x0000001200087213 */ /* 0x000fe40000000000 */
[----:B---3--:R-:W-:Y:S01]  /*16a0*/  IADD3 R0, PT, PT, RZ, -R3, RZ ;  /* 0x80000003ff007210 */ /* 0x008fe20007ffe0ff */
[----:B------:R-:W-:-:S04]  /*16b0*/  IMAD.MOV.U32 R2, RZ, RZ, RZ ;  /* 0x000000ffff027224 */ /* 0x000fc800078e00ff */
[----:B------:R-:W-:Y:S01]  /*16c0*/  IMAD R6, R0, R7, RZ ;  /* 0x0000000700067224 */ /* 0x000fe200078e02ff */
[----:B------:R-:W-:-:S03]  /*16d0*/  IABS R0, R31 ;  /* 0x0000001f00007213 */ /* 0x000fc60000000000 */
[----:B------:R-:W-:Y:S01]  /*16e0*/  IMAD.HI.U32 R6, R3, R6, R2 ;  /* 0x0000000603067227 */ /* 0x000fe200078e0002 */
[----:B------:R-:W-:-:S05]  /*16f0*/  IADD3 R2, PT, PT, RZ, -R8, RZ ;  /* 0x80000008ff027210 */ /* 0x000fca0007ffe0ff */
[----:B------:R-:W-:-:S04]  /*1700*/  IMAD.HI.U32 R6, R6, R0, RZ ;  /* 0x0000000006067227 */ /* 0x000fc800078e00ff */
[----:B------:R-:W-:Y:S01]  /*1710*/  IMAD R0, R6, R2, R0 ;  /* 0x0000000206007224 */ /* 0x000fe200078e0200 */
[----:B------:R-:W-:Y:S01]  /*1720*/  @!P2 SHF.R.S32.HI R3, RZ, 0x1f, R12 ;  /* 0x0000001fff03a819 */ /* 0x000fe2000001140c */
[----:B------:R-:W-:-:S03]  /*1730*/  @!P2 IMAD R8, R20, R12, RZ ;  /* 0x0000000c1408a224 */ /* 0x000fc600078e02ff */
[----:B------:R-:W-:Y:S01]  /*1740*/  ISETP.GT.U32.AND P1, PT, R7, R0, PT ;  /* 0x000000000700720c */ /* 0x000fe20003f24070 */
[----:B------:R-:W-:Y:S02]  /*1750*/  @!P2 IMAD R8, R3, R13, R8 ;  /* 0x0000000d0308a224 */ /* 0x000fe400078e0208 */
[----:B------:R-:W-:-:S04]  /*1760*/  @!P2 IMAD.WIDE.U32 R2, R13, R12, RZ ;  /* 0x0000000c0d02a225 */ /* 0x000fc800078e00ff */
[-C--:B--2---:R-:W-:Y:S02]  /*1770*/  @!P2 IMAD R5, R5, R9.reuse, RZ ;  /* 0x000000090505a224 */ /* 0x084fe400078e02ff */
[----:B------:R-:W-:Y:S02]  /*1780*/  @!P2 IMAD.IADD R3, R3, 0x1, R8 ;  /* 0x000000010303a824 */ /* 0x000fe400078e0208 */
[----:B------:R-:W-:Y:S02]  /*1790*/  @!P2 IMAD R11, R4, R10, R5 ;  /* 0x0000000a040ba224 */ /* 0x000fe400078e0205 */
[----:B------:R-:W-:Y:S02]  /*17a0*/  @!P1 IMAD.IADD R0, R0, 0x1, -R7 ;  /* 0x0000000100009824 */ /* 0x000fe400078e0a07 */
[----:B------:R-:W-:Y:S01]  /*17b0*/  @!P2 IMAD.WIDE.U32 R4, R4, R9, R2 ;  /* 0x000000090404a225 */ /* 0x000fe200078e0002 */
[----:B------:R-:W-:Y:S02]  /*17c0*/  @P2 IADD3 R8, PT, PT, R12, R19, RZ ;  /* 0x000000130c082210 */ /* 0x000fe40007ffe0ff */
[----:B------:R-:W-:-:S02]  /*17d0*/  ISETP.GE.U32.AND P4, PT, R0, R7, PT ;  /* 0x000000070000720c */ /* 0x000fc40003f86070 */
[----:B------:R-:W-:Y:S01]  /*17e0*/  @!P2 IADD3 R5, PT, PT, R5, R11, RZ ;  /* 0x0000000b0505a210 */ /* 0x000fe20007ffe0ff */
[----:B------:R-:W-:Y:S01]  /*17f0*/  @P2 IMAD R10, R20, R8, RZ ;  /* 0x00000008140a2224 */ /* 0x000fe200078e02ff */
[----:B------:R-:W-:Y:S01]  /*1800*/  LOP3.LUT R0, R31, R18, RZ, 0x3c, !PT ;  /* 0x000000121f007212 */ /* 0x000fe200078e3cff */
[----:B------:R-:W-:Y:S01]  /*1810*/  @P2 IMAD.WIDE.U32 R2, R13, R8, RZ ;  /* 0x000000080d022225 */ /* 0x000fe200078e00ff */
[----:B------:R-:W-:Y:S02]  /*1820*/  LEA R11, R200, 0xffffff00, 0x8 ;  /* 0xffffff00c80b7811 */ /* 0x000fe400078e40ff */
[----:B------:R-:W-:Y:S01]  /*1830*/  ISETP.GE.AND P0, PT, R0, RZ, PT ;  /* 0x000000ff0000720c */ /* 0x000fe20003f06270 */
[----:B------:R-:W-:Y:S01]  /*1840*/  @P2 IMAD.MOV.U32 R4, RZ, RZ, R2 ;  /* 0x000000ffff042224 */ /* 0x000fe200078e0002 */
[----:B------:R-:W-:Y:S01]  /*1850*/  SHF.R.S32.HI R22, RZ, 0x1f, R11 ;  /* 0x0000001fff167819 */ /* 0x000fe2000001140b */
[----:B------:R-:W-:Y:S01]  /*1860*/  IMAD R0, R20, R11, RZ ;  /* 0x0000000b14007224 */ /* 0x000fe200078e02ff */
[----:B------:R-:W-:-:S02]  /*1870*/  @P2 IADD3 R5, PT, PT, R3, R10, RZ ;  /* 0x0000000a03052210 */ /* 0x000fc40007ffe0ff */
[----:B------:R-:W-:Y:S02]  /*1880*/  ISETP.NE.AND P3, PT, R18, RZ, PT ;  /* 0x000000ff1200720c */ /* 0x000fe40003f65270 */
[----:B------:R-:W-:Y:S01]  /*1890*/  @!P1 IADD3 R6, PT, PT, R6, 0x1, RZ ;  /* 0x0000000106069810 */ /* 0x000fe20007ffe0ff */
[----:B------:R-:W-:Y:S01]  /*18a0*/  IMAD R8, R22, R13, R0 ;  /* 0x0000000d16087224 */ /* 0x000fe200078e0200 */
[----:B------:R-:W-:Y:S01]  /*18b0*/  @!P2 SHF.R.S32.HI R7, RZ, 0x1f, R12 ;  /* 0x0000001fff07a819 */ /* 0x000fe2000001140c */
[----:B------:R-:W-:Y:S01]  /*18c0*/  @!P2 IMAD R0, R233, R12, RZ ;  /* 0x0000000ce900a224 */ /* 0x000fe200078e02ff */
[----:B------:R-:W-:Y:S01]  /*18d0*/  MOV R2, R4 ;  /* 0x0000000400027202 */ /* 0x000fe20000000f00 */
[----:B------:R-:W-:Y:S01]  /*18e0*/  IMAD.MOV.U32 R3, RZ, RZ, R5 ;  /* 0x000000ffff037224 */ /* 0x000fe200078e0005 */
[----:B------:R-:W-:Y:S01]  /*18f0*/  @P4 IADD3 R6, PT, PT, R6, 0x1, RZ ;  /* 0x0000000106064810 */ /* 0x000fe20007ffe0ff */
[----:B------:R-:W-:Y:S02]  /*1900*/  @!P2 IMAD R4, R7, R232, R0 ;  /* 0x000000e80704a224 */ /* 0x000fe400078e0200 */
[----:B------:R-:W-:Y:S01]  /*1910*/  IMAD.WIDE.U32 R2, R13, R11, R2 ;  /* 0x0000000b0d027225 */ /* 0x000fe200078e0002 */
[----:B------:R-:W-:-:S03]  /*1920*/  MOV R0, R6 ;  /* 0x0000000600007202 */ /* 0x000fc60000000f00 */
[----:B------:R-:W-:Y:S01]  /*1930*/  @!P2 IMAD.WIDE.U32 R6, R232, R12, RZ ;  /* 0x0000000ce806a225 */ /* 0x000fe200078e00ff */
[----:B------:R-:W-:Y:S02]  /*1940*/  @!P0 IADD3 R0, PT, PT, -R0, RZ, RZ ;  /* 0x000000ff00008210 */ /* 0x000fe40007ffe1ff */
[----:B------:R-:W-:Y:S01]  /*1950*/  @!P3 LOP3.LUT R0, RZ, R18, RZ, 0x33, !PT ;  /* 0x00000012ff00b212 */ /* 0x000fe200078e33ff */
[----:B------:R-:W-:Y:S02]  /*1960*/  IMAD.IADD R5, R3, 0x1, R8 ;  /* 0x0000000103057824 */ /* 0x000fe400078e0208 */
[----:B------:R-:W-:Y:S01]  /*1970*/  @!P2 IMAD.IADD R3, R7, 0x1, R4 ;  /* 0x000000010703a824 */ /* 0x000fe200078e0204 */
[----:B------:R-:W-:Y:S01]  /*1980*/  MOV R4, R2 ;  /* 0x0000000200047202 */ /* 0x000fe20000000f00 */
[----:B------:R-:W-:Y:S01]  /*1990*/  @!P2 IMAD R8, R15, R9, RZ ;  /* 0x000000090f08a224 */ /* 0x000fe200078e02ff */
[----:B------:R-:W-:Y:S02]  /*19a0*/  @!P2 SHF.R.S32.HI R7, RZ, 0x1f, R9 ;  /* 0x0000001fff07a819 */ /* 0x000fe40000011409 */
[----:B------:R-:W-:-:S02]  /*19b0*/  @!P2 MOV R2, R6 ;  /* 0x000000060002a202 */ /* 0x000fc40000000f00 */
[----:B------:R-:W-:Y:S01]  /*19c0*/  @P2 IADD3 R10, PT, PT, R12, R19, RZ ;  /* 0x000000130c0a2210 */ /* 0x000fe20007ffe0ff */
[----:B------:R-:W-:Y:S01]  /*19d0*/  IMAD R12, R17, R0, RZ ;  /* 0x00000000110c7224 */ /* 0x000fe200078e02ff */
[----:B------:R-:W-:Y:S01]  /*19e0*/  SHF.R.S32.HI R13, RZ, 0x1f, R0 ;  /* 0x0000001fff0d7819 */ /* 0x000fe20000011400 */
[C---:B------:R-:W-:Y:S02]  /*19f0*/  @!P2 IMAD R8, R14.reuse, R7, R8 ;  /* 0x000000070e08a224 */ /* 0x040fe400078e0208 */
[----:B------:R-:W-:-:S04]  /*1a00*/  @!P2 IMAD.WIDE.U32 R6, R14, R9, R2 ;  /* 0x000000090e06a225 */ /* 0x000fc800078e0002 */
[----:B------:R-:W-:-:S04]  /*1a10*/  IMAD.WIDE.U32 R4, R16, R0, R4 ;  /* 0x0000000010047225 */ /* 0x000fc800078e0004 */
[-C--:B------:R-:W-:Y:S02]  /*1a20*/  @P2 IMAD R0, R233, R10.reuse, RZ ;  /* 0x0000000ae9002224 */ /* 0x080fe400078e02ff */
[----:B------:R-:W-:Y:S01]  /*1a30*/  @P2 IMAD.WIDE.U32 R2, R232, R10, RZ ;  /* 0x0000000ae8022225 */ /* 0x000fe200078e00ff */
[----:B------:R-:W-:-:S03]  /*1a40*/  @!P2 MOV R9, R6 ;  /* 0x000000060009a202 */ /* 0x000fc60000000f00 */
[----:B------:R-:W-:Y:S01]  /*1a50*/  IMAD R12, R16, R13, R12 ;  /* 0x0000000d100c7224 */ /* 0x000fe200078e020c */
[----:B------:R-:W-:Y:S01]  /*1a60*/  MOV R19, R4 ;  /* 0x0000000400137202 */ /* 0x000fe20000000f00 */
[----:B------:R-:W-:Y:S01]  /*1a70*/  @!P2 IMAD.IADD R10, R7, 0x1, R8 ;  /* 0x00000001070aa824 */ /* 0x000fe200078e0208 */
[----:B------:R-:W-:Y:S01]  /*1a80*/  @P2 IADD3 R10, PT, PT, R3, R0, RZ ;  /* 0x00000000030a2210 */ /* 0x000fe20007ffe0ff */
[----:B------:R-:W-:Y:S01]  /*1a90*/  IMAD.IADD R23, R5, 0x1, R12 ;  /* 0x0000000105177824 */ /* 0x000fe200078e020c */
[----:B-1----:R-:W-:Y:S02]  /*1aa0*/  @P2 MOV R9, R2 ;  /* 0x0000000200092202 */ /* 0x002fe40000000f00 */
.L_x_651:
[----:B------:R-:W-:Y:S05]  /*1ab0*/  BSYNC.RECONVERGENT B0 ;  /* 0x0000000000007941 */ /* 0x000fea0003800200 */
.L_x_649:
[----:B------:R-:W-:Y:S01]  /*1ac0*/  ISETP.NE.AND P6, PT, R25, -0x1, PT ;  /* 0xffffffff1900780c */ /* 0x000fe20003fc5270 */
[----:B------:R-:W2:Y:S04]  /*1ad0*/  LD.E.64 R12, desc[UR4][R134.64+0x30] ;  /* 0x00003004860c7980 */ /* 0x000ea8000c101b00 */
[----:B------:R-:W3:Y:S04]  /*1ae0*/  LD.E.64 R16, desc[UR4][R134.64+0x48] ;  /* 0x0000480486107980 */ /* 0x000ee8000c101b00 */
[----:B------:R-:W4:Y:S04]  /*1af0*/  LDL R32, [R1+0x20] ;  /* 0x0000200001207983 */ /* 0x000f280000100800 */
[----:B------:R-:W3:Y:S04]  /*1b00*/  @!P6 LD.E.64 R6, desc[UR4][R134.64+0x18] ;  /* 0x000018048606e980 */ /* 0x000ee8000c101b00 */
[----:B------:R-:W4:Y:S04]  /*1b10*/  LDL R218, [R1+0x24] ;  /* 0x0000240001da7983 */ /* 0x000f280000100800 */
        /* <DEDUP_REMOVED lines=8> */
[----:B------:R-:W-:Y:S01]  /*1ba0*/  IABS R8, R18 ;  /* 0x0000001200087213 */ /* 0x000fe20000000000 */
[----:B-1----:R-:W-:Y:S02]  /*1bb0*/  IMAD.MOV R0, RZ, RZ, -R3 ;  /* 0x000000ffff007224 */ /* 0x002fe400078e0a03 */
[----:B------:R-:W-:Y:S02]  /*1bc0*/  IMAD.MOV.U32 R2, RZ, RZ, RZ ;  /* 0x000000ffff027224 */ /* 0x000fe400078e00ff */
[----:B------:R-:W-:Y:S01]  /*1bd0*/  IMAD R5, R0, R4, RZ ;  /* 0x0000000400057224 */ /* 0x000fe200078e02ff */
[----:B------:R-:W-:-:S03]  /*1be0*/  IABS R0, R31 ;  /* 0x0000001f00007213 */ /* 0x000fc60000000000 */
[----:B------:R-:W-:-:S04]  /*1bf0*/  IMAD.HI.U32 R5, R3, R5, R2 ;  /* 0x0000000503057227 */ /* 0x000fc800078e0002 */
[----:B------:R-:W-:Y:S02]  /*1c00*/  IMAD.MOV.U32 R2, RZ, RZ, R0 ;  /* 0x000000ffff027224 */ /* 0x000fe400078e0000 */
        /* <DEDUP_REMOVED lines=12> */
[C---:B------:R-:W-:Y:S02]  /*1cd0*/  IMAD R4, R11.reuse, R233, R2 ;  /* 0x000000e90b047224 */ /* 0x040fe400078e0202 */
[----:B------:R-:W-:Y:S02]  /*1ce0*/  @!P1 VIADD R0, R0, 0x1 ;  /* 0x0000000100009836 */ /* 0x000fe40000000000 */
[----:B------:R-:W-:-:S04]  /*1cf0*/  IMAD.WIDE.U32 R2, R11, R232, RZ ;  /* 0x000000e80b027225 */ /* 0x000fc800078e00ff */
[----:B------:R-:W-:Y:S01]  /*1d00*/  IMAD.IADD R29, R28, 0x1, -R29 ;  /* 0x000000011c1d7824 */ /* 0x000fe200078e0a1d */
[----:B------:R-:W-:Y:S01]  /*1d10*/  LOP3.LUT R28, R41, 0x38, RZ, 0xc0, !PT ;  /* 0x00000038291c7812 */ /* 0x000fe200078ec0ff */
[----:B------:R-:W-:Y:S02]  /*1d20*/  @P0 VIADD R0, R0, 0x1 ;  /* 0x0000000100000836 */ /* 0x000fe40000000000 */
[----:B------:R-:W-:Y:S01]  /*1d30*/  IMAD.IADD R8, R3, 0x1, R4 ;  /* 0x0000000103087824 */ /* 0x000fe200078e0204 */
[----:B------:R-:W-:Y:S01]  /*1d40*/  IADD3 R11, P1, P0, R2, R9, R28 ;  /* 0x00000009020b7210 */ /* 0x000fe2000783e01c */
[----:B------:R-:W-:Y:S01]  /*1d50*/  @!P2 IMAD.MOV R0, RZ, RZ, -R0 ;  /* 0x000000ffff00a224 */ /* 0x000fe200078e0a00 */
[----:B------:R-:W-:Y:S02]  /*1d60*/  @!P3 LOP3.LUT R0, RZ, R18, RZ, 0x33, !PT ;  /* 0x00000012ff00b212 */ /* 0x000fe400078e33ff */
[----:B------:R-:W-:Y:S02]  /*1d70*/  IADD3.X R22, PT, PT, R8, R10, RZ, P1, P0 ;  /* 0x0000000a08167210 */ /* 0x000fe40000fe04ff */
[----:B------:R-:W-:-:S02]  /*1d80*/  SHF.R.S32.HI R9, RZ, 0x1f, R0 ;  /* 0x0000001fff097819 */ /* 0x000fc40000011400 */
[----:B------:R-:W-:Y:S01]  /*1d90*/  IADD3 R8, P0, PT, R28, R19, RZ ;  /* 0x000000131c087210 */ /* 0x000fe20007f1e0ff */
[----:B------:R-:W-:Y:S01]  /*1da0*/  STL [R1+0x34], R29 ;  /* 0x0000341d01007387 */ /* 0x000fe20000100800 */
[----:B------:R-:W1:Y:S01]  /*1db0*/  S2UR UR6, SR_CgaCtaId ;  /* 0x00000000000679c3 */ /* 0x000e620000008800 */
[----:B------:R-:W-:Y:S02]  /*1dc0*/  UMOV UR7, 0x400 ;  /* 0x0000040000077882 */ /* 0x000fe40000000000 */
[----:B-1----:R-:W-:-:S06]  /*1dd0*/  ULEA UR6, UR6, UR7, 0x18 ;  /* 0x0000000706067291 */ /* 0x002fcc000f8ec0ff */
[----:B------:R-:W-:Y:S02]  /*1de0*/  IMAD.U32 R226, RZ, RZ, UR6 ;  /* 0x00000006ffe27e24 */ /* 0x000fe4000f8e00ff */
[----:B--2---:R-:W-:-:S04]  /*1df0*/  @P6 IMAD.WIDE.U32 R2, R12, R25, RZ ;  /* 0x000000190c026225 */ /* 0x004fc800078e00ff */
[----:B---3--:R-:W-:-:S04]  /*1e00*/  @!P6 IMAD.WIDE.U32 R4, R6, R33, RZ ;  /* 0x000000210604e225 */ /* 0x008fc800078e00ff */
[----:B------:R-:W-:Y:S02]  /*1e10*/  @!P6 IMAD R7, R7, R33, RZ ;  /* 0x000000210707e224 */ /* 0x000fe400078e02ff */
[----:B------:R-:W-:Y:S02]  /*1e20*/  @P6 IMAD R6, R13, R25, RZ ;  /* 0x000000190d066224 */ /* 0x000fe400078e02ff */
[----:B------:R-:W-:Y:S02]  /*1e30*/  @P6 IMAD.MOV.U32 R4, RZ, RZ, R2 ;  /* 0x000000ffff046224 */ /* 0x000fe400078e0002 */
[----:B------:R-:W-:Y:S02]  /*1e40*/  @!P6 IMAD.IADD R5, R5, 0x1, R7 ;  /* 0x000000010505e824 */ /* 0x000fe400078e0207 */
[----:B------:R-:W-:Y:S01]  /*1e50*/  @P6 IMAD.IADD R5, R3, 0x1, R6 ;  /* 0x0000000103056824 */ /* 0x000fe200078e0206 */
[----:B------:R-:W-:Y:S01]  /*1e60*/  IADD3 R6, P1, PT, R28, R4, RZ ;  /* 0x000000041c067210 */ /* 0x000fe20007f3e0ff */
[----:B------:R-:W-:-:S02]  /*1e70*/  IMAD R7, R27, R0, RZ ;  /* 0x000000001b077224 */ /* 0x000fc400078e02ff */
[----:B------:R-:W-:-:S04]  /*1e80*/  IMAD.WIDE.U32 R2, R26, R0, RZ ;  /* 0x000000001a027225 */ /* 0x000fc800078e00ff */
[----:B------:R-:W-:Y:S01]  /*1e90*/  IMAD R0, R9, R26, R7 ;  /* 0x0000001a09007224 */ /* 0x000fe200078e0207 */
[----:B------:R-:W-:Y:S01]  /*1ea0*/  SHF.R.S32.HI R9, RZ, 0x1f, R31 ;  /* 0x0000001fff097819 */ /* 0x000fe2000001141f */
[----:B------:R-:W-:Y:S01]  /*1eb0*/  IMAD.X R7, RZ, RZ, R5, P1 ;  /* 0x000000ffff077224 */ /* 0x000fe200008e0605 */
[----:B------:R-:W-:Y:S01]  /*1ec0*/  IADD3 R38, P1, PT, R11, R2, RZ ;  /* 0x000000020b267210 */ /* 0x000fe20007f3e0ff */
[----:B------:R-:W-:Y:S01]  /*1ed0*/  IMAD R4, R17, R31, RZ ;  /* 0x0000001f11047224 */ /* 0x000fe200078e02ff */
[----:B------:R-:W-:Y:S01]  /*1ee0*/  SHF.R.U32.HI R2, RZ, 0x3, R229 ;  /* 0x00000003ff027819 */ /* 0x000fe200000116e5 */
[----:B----4-:R-:W-:Y:S02]  /*1ef0*/  IMAD.MOV.U32 R217, RZ, RZ, R32 ;  /* 0x000000ffffd97224 */ /* 0x010fe400078e0020 */
[----:B------:R-:W-:Y:S02]  /*1f00*/  IMAD R17, R16, R9, R4 ;  /* 0x0000000910117224 */ /* 0x000fe400078e0204 */
[----:B------:R-:W-:-:S02]  /*1f10*/  IMAD.X R9, RZ, RZ, R23, P0 ;  /* 0x000000ffff097224 */ /* 0x000fc400000e0617 */
[----:B------:R-:W-:Y:S02]  /*1f20*/  VIADD R36, R2, 0x10 ;  /* 0x0000001002247836 */ /* 0x000fe40000000000 */
[----:B------:R-:W-:Y:S02]  /*1f30*/  IMAD.IADD R18, R3, 0x1, R0 ;  /* 0x0000000103127824 */ /* 0x000fe400078e0200 */
[----:B------:R-:W-:Y:S02]  /*1f40*/  IMAD R0, R218, R2, RZ ;  /* 0x00000002da007224 */ /* 0x000fe400078e02ff */
[C---:B------:R-:W-:Y:S02]  /*1f50*/  VIADD R35, R2.reuse, 0x20 ;  /* 0x0000002002237836 */ /* 0x040fe40000000000 */
[----:B------:R-:W-:Y:S01]  /*1f60*/  IMAD.WIDE.U32 R8, R2, R217, R8 ;  /* 0x000000d902087225 */ /* 0x000fe200078e0008 */
[-C--:B------:R-:W-:Y:S02]  /*1f70*/  ISETP.GE.AND P5, PT, R36, R29.reuse, PT ;  /* 0x0000001d2400720c */ /* 0x080fe40003fa6270 */
[----:B------:R-:W-:Y:S01]  /*1f80*/  ISETP.GE.AND P0, PT, R35, R29, PT ;  /* 0x0000001d2300720c */ /* 0x000fe20003f06270 */
[----:B------:R-:W-:Y:S01]  /*1f90*/  IMAD.WIDE.U32 R6, R31, R16, R6 ;  /* 0x000000101f067225 */ /* 0x000fe200078e0006 */
[----:B------:R-:W-:-:S03]  /*1fa0*/  LEA R16, P2, R8, R20, 0x1 ;  /* 0x0000001408107211 */ /* 0x000fc600078408ff */
[----:B------:R-:W-:Y:S02]  /*1fb0*/  IMAD.IADD R0, R9, 0x1, R0 ;  /* 0x0000000109007824 */ /* 0x000fe400078e0200 */
[----:B------:R-:W-:Y:S02]  /*1fc0*/  VIADD R37, R2, 0x30 ;  /* 0x0000003002257836 */ /* 0x000fe40000000000 */
[----:B------:R-:W-:Y:S01]  /*1fd0*/  IMAD.MOV.U32 R3, RZ, RZ, RZ ;  /* 0x000000ffff037224 */ /* 0x000fe200078e00ff */
[----:B------:R-:W-:Y:S02]  /*1fe0*/  LEA.HI.X R0, R8, R21, R0, 0x1, P2 ;  /* 0x0000001508007211 */ /* 0x000fe400010f0c00 */
[-C--:B------:R-:W-:Y:S01]  /*1ff0*/  ISETP.GE.AND P3, PT, R2, R29.reuse, PT ;  /* 0x0000001d0200720c */ /* 0x080fe20003f66270 */
[----:B------:R-:W-:Y:S01]  /*2000*/  IMAD.WIDE.U32 R10, R30, 0x40, R2 ;  /* 0x000000401e0a7825 */ /* 0x000fe200078e0002 */
[----:B------:R-:W-:Y:S01]  /*2010*/  ISETP.GE.AND P4, PT, R37, R29, PT ;  /* 0x0000001d2500720c */ /* 0x000fe20003f86270 */
[----:B------:R-:W-:Y:S02]  /*2020*/  STL [R1+0x4], R16 ;  /* 0x0000041001007387 */ /* 0x000fe40000100800 */
[----:B------:R-:W-:-:S02]  /*2030*/  @!P6 IMAD.MOV.U32 R4, RZ, RZ, R12 ;  /* 0x000000ffff04e224 */ /* 0x000fc400078e000c */
[--C-:B------:R-:W-:Y:S01]  /*2040*/  @!P6 IMAD.MOV.U32 R5, RZ, RZ, R13.reuse ;  /* 0x000000ffff05e224 */ /* 0x100fe200078e000d */
[----:B------:R1:W-:Y:S01]  /*2050*/  STL [R1], R0 ;  /* 0x0000000001007387 */ /* 0x0003e20000100800 */
[----:B------:R-:W-:Y:S02]  /*2060*/  IMAD.MOV.U32 R220, RZ, RZ, R0 ;  /* 0x000000ffffdc7224 */ /* 0x000fe400078e0000 */
[----:B------:R-:W-:Y:S02]  /*2070*/  @P6 IMAD.MOV.U32 R4, RZ, RZ, R12 ;  /* 0x000000ffff046224 */ /* 0x000fe400078e000c */
[----:B------:R-:W-:Y:S01]  /*2080*/  @P6 IMAD.MOV.U32 R5, RZ, RZ, R13 ;  /* 0x000000ffff056224 */ /* 0x000fe200078e000d */
[----:B------:R-:W-:Y:S01]  /*2090*/  @!P0 IADD3 R3, P2, PT, R10, 0x20, RZ ;  /* 0x000000200a038810 */ /* 0x000fe20007f5e0ff */
[----:B------:R-:W-:Y:S02]  /*20a0*/  IMAD.X R39, R22, 0x1, R18, P1 ;  /* 0x0000000116277824 */ /* 0x000fe400008e0612 */
[----:B------:R-:W-:Y:S01]  /*20b0*/  IMAD.IADD R7, R7, 0x1, R17 ;  /* 0x0000000107077824 */ /* 0x000fe200078e0211 */
[----:B------:R-:W-:Y:S01]  /*20c0*/  @!P4 IADD3 R17, P1, PT, R10, 0x30, RZ ;  /* 0x000000300a11c810 */ /* 0x000fe20007f3e0ff */
[----:B------:R-:W-:-:S02]  /*20d0*/  IMAD.MOV.U32 R219, RZ, RZ, R16 ;  /* 0x000000ffffdb7224 */ /* 0x000fc400078e0010 */
[----:B------:R-:W-:Y:S02]  /*20e0*/  @!P0 IMAD.X R19, RZ, RZ, R11, P2 ;  /* 0x000000ffff138224 */ /* 0x000fe400010e060b */
[----:B------:R-:W-:Y:S01]  /*20f0*/  @!P5 IMAD.MOV.U32 R8, RZ, RZ, R6 ;  /* 0x000000ffff08d224 */ /* 0x000fe200078e0006 */
[----:B-1----:R-:W-:Y:S01]  /*2100*/  @!P5 IADD3 R0, P6, PT, R10, 0x10, RZ ;  /* 0x000000100a00d810 */ /* 0x002fe20007fde0ff */
[----:B------:R-:W-:-:S04]  /*2110*/  @!P3 IMAD R16, R11, R4, RZ ;  /* 0x000000040b10b224 */ /* 0x000fc800078e02ff */
[----:B------:R-:W-:Y:S02]  /*2120*/  @!P5 IMAD.X R18, RZ, RZ, R11, P6 ;  /* 0x000000ffff12d224 */ /* 0x000fe400030e060b */
[--C-:B------:R-:W-:Y:S02]  /*2130*/  @!P5 IMAD.MOV.U32 R9, RZ, RZ, R7.reuse ;  /* 0x000000ffff09d224 */ /* 0x100fe400078e0007 */
[----:B------:R-:W-:Y:S02]  /*2140*/  @!P5 IMAD R18, R18, R4, RZ ;  /* 0x000000041212d224 */ /* 0x000fe400078e02ff */
[----:B------:R-:W-:Y:S02]  /*2150*/  @!P0 IMAD.MOV.U32 R12, RZ, RZ, R6 ;  /* 0x000000ffff0c8224 */ /* 0x000fe400078e0006 */
[----:B------:R-:W-:Y:S02]  /*2160*/  @!P0 IMAD.MOV.U32 R13, RZ, RZ, R7 ;  /* 0x000000ffff0d8224 */ /* 0x000fe400078e0007 */
[----:B------:R-:W-:-:S02]  /*2170*/  @!P3 IMAD R23, R10, R5, R16 ;  /* 0x000000050a17b224 */ /* 0x000fc400078e0210 */
[----:B------:R-:W-:Y:S02]  /*2180*/  @!P0 IMAD R19, R19, R4, RZ ;  /* 0x0000000413138224 */ /* 0x000fe400078e02ff */
[----:B------:R-:W-:Y:S02]  /*2190*/  @!P4 IMAD.MOV.U32 R20, RZ, RZ, R6 ;  /* 0x000000ffff14c224 */ /* 0x000fe400078e0006 */
[----:B------:R-:W-:Y:S02]  /*21a0*/  @!P4 IMAD.MOV.U32 R21, RZ, RZ, R7 ;  /* 0x000000ffff15c224 */ /* 0x000fe400078e0007 */
[----:B------:R-:W-:Y:S02]  /*21b0*/  @!P4 IMAD.X R25, RZ, RZ, R11, P1 ;  /* 0x000000ffff19c224 */ /* 0x000fe400008e060b */
[-C--:B------:R-:W-:Y:S02]  /*21c0*/  @!P5 IMAD R16, R5, R0.reuse, R18 ;  /* 0x000000000510d224 */ /* 0x080fe400078e0212 */
[----:B------:R-:W-:-:S04]  /*21d0*/  @!P5 IMAD.WIDE.U32 R8, R4, R0, R8 ;  /* 0x000000000408d225 */ /* 0x000fc800078e0008 */
[----:B------:R-:W-:-:S04]  /*21e0*/  @!P3 IMAD.WIDE.U32 R10, R10, R4, R6 ;  /* 0x000000040a0ab225 */ /* 0x000fc800078e0006 */
[-C--:B------:R-:W-:Y:S02]  /*21f0*/  @!P0 IMAD R22, R5, R3.reuse, R19 ;  /* 0x0000000305168224 */ /* 0x080fe400078e0213 */
[----:B------:R-:W-:-:S04]  /*2200*/  @!P0 IMAD.WIDE.U32 R6, R4, R3, R12 ;  /* 0x0000000304068225 */ /* 0x000fc800078e000c */
[----:B------:R-:W-:Y:S02]  /*2210*/  @!P4 IMAD R0, R25, R4, RZ ;  /* 0x000000041900c224 */ /* 0x000fe400078e02ff */
[----:B------:R-:W-:Y:S01]  /*2220*/  @!P5 IMAD.IADD R3, R9, 0x1, R16 ;  /* 0x000000010903d824 */ /* 0x000fe200078e0210 */
[----:B------:R-:W-:Y:S01]  /*2230*/  @!P5 LEA R16, P1, R8, R14, 0x1 ;  /* 0x0000000e0810d211 */ /* 0x000fe200078208ff */
[----:B------:R-:W-:Y:S01]  /*2240*/  @!P4 IMAD.WIDE.U32 R12, R4, R17, R20 ;  /* 0x00000011040cc225 */ /* 0x000fe200078e0014 */
[----:B------:R-:W-:-:S03]  /*2250*/  LOP3.LUT R4, R41, 0x1c0, RZ, 0xc0, !PT ;  /* 0x000001c029047812 */ /* 0x000fc600078ec0ff */
[----:B------:R-:W-:Y:S01]  /*2260*/  @!P3 IMAD.IADD R11, R11, 0x1, R23 ;  /* 0x000000010b0bb824 */ /* 0x000fe200078e0217 */
[----:B------:R-:W-:Y:S01]  /*2270*/  LOP3.LUT R4, R4, 0x38, R229, 0xf8, !PT ;  /* 0x0000003804047812 */ /* 0x000fe200078ef8e5 */
[----:B------:R-:W-:Y:S01]  /*2280*/  @!P4 IMAD R23, R5, R17, R0 ;  /* 0x000000110517c224 */ /* 0x000fe200078e0200 */
[-C--:B------:R-:W-:Y:S01]  /*2290*/  @!P5 LEA.HI.X R17, R8, R15.reuse, R3, 0x1, P1 ;  /* 0x0000000f0811d211 */ /* 0x080fe200008f0c03 */
[----:B------:R-:W-:Y:S01]  /*22a0*/  @!P0 IMAD.IADD R0, R7, 0x1, R22 ;  /* 0x0000000107008824 */ /* 0x000fe200078e0216 */
[-C--:B------:R-:W-:Y:S01]  /*22b0*/  @!P0 LEA R8, P1, R6, R14.reuse, 0x1 ;  /* 0x0000000e06088211 */ /* 0x080fe200078208ff */
[----:B------:R-:W-:Y:S01]  /*22c0*/  IMAD R5, R200, -0x100, R24 ;  /* 0xffffff00c8057824 */ /* 0x000fe200078e0218 */
[----:B------:R-:W-:Y:S01]  /*22d0*/  @!P3 LEA R18, P2, R10, R14, 0x1 ;  /* 0x0000000e0a12b211 */ /* 0x000fe200078408ff */
[----:B------:R-:W-:Y:S01]  /*22e0*/  IMAD.SHL.U32 R3, R217, 0x10, RZ ;  /* 0x00000010d9037824 */ /* 0x000fe200078e00ff */
[----:B------:R-:W-:Y:S02]  /*22f0*/  LOP3.LUT R4, R4, 0x38, R41, 0x78, !PT ;  /* 0x0000003804047812 */ /* 0x000fe400078e7829 */
[-C--:B------:R-:W-:Y:S01]  /*2300*/  @!P0 LEA.HI.X R9, R6, R15.reuse, R0, 0x1, P1 ;  /* 0x0000000f06098211 */ /* 0x080fe200008f0c00 */
[----:B------:R-:W-:Y:S01]  /*2310*/  VIADD R0, R5, 0x100 ;  /* 0x0000010005007836 */ /* 0x000fe20000000000 */
[----:B------:R-:W-:-:S02]  /*2320*/  @!P3 LEA.HI.X R19, R10, R15, R11, 0x1, P2 ;  /* 0x0000000f0a13b211 */ /* 0x000fc400010f0c0b */
[----:B------:R-:W-:Y:S02]  /*2330*/  SHF.L.U64.HI R7, R217, 0x4, R218 ;  /* 0x00000004d9077819 */ /* 0x000fe400000102da */
[----:B------:R-:W-:Y:S02]  /*2340*/  LOP3.LUT R4, R4, 0x1e00, R41, 0xf8, !PT ;  /* 0x00001e0004047812 */ /* 0x000fe400078ef829 */
[----:B------:R-:W-:Y:S02]  /*2350*/  LEA R6, P2, R3, R219, 0x1 ;  /* 0x000000db03067211 */ /* 0x000fe400078408ff */
[----:B------:R-:W-:Y:S01]  /*2360*/  ISETP.GE.AND P1, PT, R35, R0, PT ;  /* 0x000000002300720c */ /* 0x000fe20003f26270 */
[----:B------:R-:W-:Y:S01]  /*2370*/  IMAD R4, R4, 0x2, R226 ;  /* 0x0000000204047824 */ /* 0x000fe200078e02e2 */
[----:B------:R-:W-:Y:S02]  /*2380*/  LEA.HI.X R7, R3, R220, R7, 0x1, P2 ;  /* 0x000000dc03077211 */ /* 0x000fe400010f0c07 */
[----:B------:R-:W-:Y:S01]  /*2390*/  ISETP.GE.AND P2, PT, R2, R0, PT ;  /* 0x000000000200720c */ /* 0x000fe20003f46270 */
[----:B------:R-:W-:Y:S01]  /*23a0*/  @!P4 IMAD.IADD R5, R13, 0x1, R23 ;  /* 0x000000010d05c824 */ /* 0x000fe200078e0217 */
[----:B------:R-:W-:Y:S01]  /*23b0*/  @!P4 LEA R10, P6, R12, R14, 0x1 ;  /* 0x0000000e0c0ac211 */ /* 0x000fe200078c08ff */
[----:B------:R-:W-:Y:S01]  /*23c0*/  @!PT LDS RZ, [RZ] ;  /* 0x00000000fffff984 */ /* 0x000fe20000000800 */
[----:B------:R-:W-:Y:S01]  /*23d0*/  @!PT LDS RZ, [RZ] ;  /* 0x00000000fffff984 */ /* 0x000fe20000000800 */
[----:B------:R-:W-:Y:S01]  /*23e0*/  @!PT LDS RZ, [RZ] ;  /* 0x00000000fffff984 */ /* 0x000fe20000000800 */
[----:B------:R-:W-:Y:S01]  /*23f0*/  @!P3 LDGSTS.E.BYPASS.LTC128B.128 [R4], desc[UR4][R18.64] ;  /* 0x000000001204bfae */ /* 0x000fe2000b981a04 */
[----:B------:R-:W-:-:S02]  /*2400*/  ISETP.GE.AND P3, PT, R36, R0, PT ;  /* 0x000000002400720c */ /* 0x000fc40003f66270 */
[----:B------:R-:W-:Y:S01]  /*2410*/  @!P4 LEA.HI.X R11, R12, R15, R5, 0x1, P6 ;  /* 0x0000000f0c0bc211 */ /* 0x000fe200030f0c05 */
[----:B------:R-:W-:Y:S01]  /*2420*/  @!P5 LDGSTS.E.BYPASS.LTC128B.128 [R4+0x800], desc[UR4][R16.64] ;  /* 0x008000001004dfae */ /* 0x000fe2000b981a04 */
[-C--:B------:R-:W-:Y:S01]  /*2430*/  ISETP.GE.AND P6, PT, R37, R0.reuse, PT ;  /* 0x000000002500720c */ /* 0x080fe20003fc6270 */
[----:B------:R-:W-:Y:S02]  /*2440*/  VIADD R32, R2, 0x40 ;  /* 0x0000004002207836 */ /* 0x000fe40000000000 */
[----:B------:R1:W-:Y:S04]  /*2450*/  @!P0 LDGSTS.E.BYPASS.LTC128B.128 [R4+0x1000], desc[UR4][R8.64] ;  /* 0x0100000008048fae */ /* 0x0003e8000b981a04 */
[----:B------:R2:W-:Y:S01]  /*2460*/  @!P4 LDGSTS.E.BYPASS.LTC128B.128 [R4+0x1800], desc[UR4][R10.64] ;  /* 0x018000000a04cfae */ /* 0x0005e2000b981a04 */
[----:B------:R-:W-:-:S02]  /*2470*/  ISETP.GE.AND P0, PT, R32, R0, PT ;  /* 0x000000002000720c */ /* 0x000fc40003f06270 */
[C---:B------:R-:W-:Y:S01]  /*2480*/  LOP3.LUT R33, R2.reuse, 0x80, RZ, 0xfc, !PT ;  /* 0x0000008002217812 */ /* 0x040fe200078efcff */
[----:B------:R-:W-:Y:S01]  /*2490*/  VIADD R27, R2, 0x50 ;  /* 0x00000050021b7836 */ /* 0x000fe20000000000 */
[C---:B-1----:R-:W-:Y:S01]  /*24a0*/  @!P1 LEA R8, P5, R217.reuse, R6, 0x5 ;  /* 0x00000006d9089211 */ /* 0x042fe200078a28ff */
[----:B--2---:R-:W-:Y:S02]  /*24b0*/  @!P2 IMAD.MOV.U32 R10, RZ, RZ, R219 ;  /* 0x000000ffff0aa224 */ /* 0x004fe400078e00db */
[----:B------:R-:W-:Y:S01]  /*24c0*/  @!P2 IMAD.MOV.U32 R11, RZ, RZ, R220 ;  /* 0x000000ffff0ba224 */ /* 0x000fe200078e00dc */
[----:B------:R-:W-:-:S04]  /*24d0*/  @!P1 LEA.HI.X R9, R217, R7, R218, 0x5, P5 ;  /* 0x00000007d9099211 */ /* 0x000fc800028f2cda */
[----:B------:R1:W-:Y:S04]  /*24e0*/  @!P2 LDGSTS.E.BYPASS.LTC128B.128 [R4+0x2000], desc[UR4][R10.64] ;  /* 0x020000000a04afae */ /* 0x0003e8000b981a04 */
[----:B------:R-:W-:Y:S04]  /*24f0*/  @!P3 LDGSTS.E.BYPASS.LTC128B.128 [R4+0x2800], desc[UR4][R6.64] ;  /* 0x028000000604bfae */ /* 0x000fe8000b981a04 */
[----:B------:R2:W-:Y:S01]  /*2500*/  @!P1 LDGSTS.E.BYPASS.LTC128B.128 [R4+0x3000], desc[UR4][R8.64] ;  /* 0x0300000008049fae */ /* 0x0005e2000b981a04 */
[----:B------:R-:W-:Y:S01]  /*2510*/  ISETP.GE.AND P3, PT, R33, R0, PT ;  /* 0x000000002100720c */ /* 0x000fe20003f66270 */
[----:B------:R-:W-:-:S02]  /*2520*/  VIADD R30, R2, 0x90 ;  /* 0x00000090021e7836 */ /* 0x000fc40000000000 */
[C---:B------:R-:W-:Y:S02]  /*2530*/  VIADD R40, R2.reuse, 0x60 ;  /* 0x0000006002287836 */ /* 0x040fe40000000000 */
[----:B------:R-:W-:Y:S01]  /*2540*/  VIADD R34, R2, 0x70 ;  /* 0x0000007002227836 */ /* 0x000fe20000000000 */
[----:B-1----:R-:W-:-:S04]  /*2550*/  @!P6 LEA R10, P1, R217, R6, 0x6 ;  /* 0x00000006d90ae211 */ /* 0x002fc800078230ff */
[----:B------:R-:W-:Y:S01]  /*2560*/  @!P6 LEA.HI.X R11, R217, R7, R218, 0x6, P1 ;  /* 0x00000007d90be211 */ /* 0x000fe200008f34da */
[----:B--2---:R-:W-:-:S04]  /*2570*/  @!P0 IMAD.MOV.U32 R8, RZ, RZ, R6 ;  /* 0x000000ffff088224 */ /* 0x004fc800078e0006 */
[----:B------:R1:W-:Y:S01]  /*2580*/  @!P6 LDGSTS.E.BYPASS.LTC128B.128 [R4+0x3800], desc[UR4][R10.64] ;  /* 0x038000000a04efae */ /* 0x0003e2000b981a04 */
[----:B------:R-:W-:Y:S01]  /*2590*/  @!P0 IMAD.MOV.U32 R9, RZ, RZ, R7 ;  /* 0x000000ffff098224 */ /* 0x000fe200078e0007 */
[-C--:B------:R-:W-:Y:S01]  /*25a0*/  ISETP.GE.AND P6, PT, R27, R0.reuse, PT ;  /* 0x000000001b00720c */ /* 0x080fe20003fc6270 */
[----:B------:R-:W-:Y:S02]  /*25b0*/  @!P0 IMAD R3, R218, 0x60, RZ ;  /* 0x00000060da038824 */ /* 0x000fe400078e02ff */
[----:B------:R-:W-:Y:S01]  /*25c0*/  @!P0 IMAD.WIDE.U32 R8, R217, 0x60, R8 ;  /* 0x00000060d9088825 */ /* 0x000fe200078e0008 */
[-C--:B------:R-:W-:Y:S02]  /*25d0*/  ISETP.GE.AND P1, PT, R30, R0.reuse, PT ;  /* 0x000000001e00720c */ /* 0x080fe40003f26270 */
[-C--:B------:R-:W-:Y:S01]  /*25e0*/  ISETP.GE.AND P5, PT, R40, R0.reuse, PT ;  /* 0x000000002800720c */ /* 0x080fe20003fa6270 */
[----:B------:R-:W-:Y:S01]  /*25f0*/  @!P0 IMAD.IADD R9, R9, 0x1, R3 ;  /* 0x0000000109098824 */ /* 0x000fe200078e0203 */
[----:B------:R-:W-:Y:S01]  /*2600*/  ISETP.GE.AND P4, PT, R34, R0, PT ;  /* 0x000000002200720c */ /* 0x000fe20003f86270 */
[----:B------:R-:W-:-:S02]  /*2610*/  @!P3 IMAD.MOV.U32 R14, RZ, RZ, R6 ;  /* 0x000000ffff0eb224 */ /* 0x000fc400078e0006 */
[----:B------:R-:W-:Y:S01]  /*2620*/  @!P3 IMAD.MOV.U32 R15, RZ, RZ, R7 ;  /* 0x000000ffff0fb224 */ /* 0x000fe200078e0007 */
[----:B------:R2:W-:Y:S01]  /*2630*/  @!P0 LDGSTS.E.BYPASS.LTC128B.128 [R4+0x4000], desc[UR4][R8.64] ;  /* 0x0400000008048fae */ /* 0x0005e2000b981a04 */
[----:B------:R-:W-:Y:S01]  /*2640*/  @!P3 IMAD R17, R218, 0xe0, RZ ;  /* 0x000000e0da11b824 */ /* 0x000fe200078e02ff */
[C---:B------:R-:W-:Y:S01]  /*2650*/  @!P6 LEA R16, P0, R217.reuse, R6, 0x7 ;  /* 0x00000006d910e211 */ /* 0x040fe200078038ff */
[----:B------:R-:W-:-:S04]  /*2660*/  @!P3 IMAD.WIDE.U32 R14, R217, 0xe0, R14 ;  /* 0x000000e0d90eb825 */ /* 0x000fc800078e000e */
[----:B------:R-:W-:Y:S02]  /*2670*/  VIADD R26, R2, 0xa0 ;  /* 0x000000a0021a7836 */ /* 0x000fe40000000000 */
[--C-:B------:R-:W-:Y:S02]  /*2680*/  @!P5 IMAD.MOV.U32 R12, RZ, RZ, R6.reuse ;  /* 0x000000ffff0cd224 */ /* 0x100fe400078e0006 */
[--C-:B------:R-:W-:Y:S02]  /*2690*/  @!P5 IMAD.MOV.U32 R13, RZ, RZ, R7.reuse ;  /* 0x000000ffff0dd224 */ /* 0x100fe400078e0007 */
        /* <DEDUP_REMOVED lines=14> */
[C---:B------:R-:W-:Y:S02]  /*2780*/  VIADD R23, R2.reuse, 0xb0 ;  /* 0x000000b002177836 */ /* 0x040fe40000000000 */
[----:B------:R-:W-:Y:S01]  /*2790*/  @!P4 IMAD.IADD R11, R11, 0x1, R5 ;  /* 0x000000010b0bc824 */ /* 0x000fe200078e0205 */
[----:B------:R-:W-:Y:S01]  /*27a0*/  @!P5 LDGSTS.E.BYPASS.LTC128B.128 [R4+0x5000], desc[UR4][R12.64] ;  /* 0x050000000c04dfae */ /* 0x000fe2000b981a04 */
[C---:B------:R-:W-:Y:S01]  /*27b0*/  VIADD R28, R2.reuse, 0xd0 ;  /* 0x000000d0021c7836 */ /* 0x040fe20000000000 */
[-C--:B------:R-:W-:Y:S01]  /*27c0*/  ISETP.GE.AND P6, PT, R23, R0.reuse, PT ;  /* 0x000000001700720c */ /* 0x080fe20003fc6270 */
        /* <DEDUP_REMOVED lines=9> */
[----:B------:R-:W-:Y:S01]  /*2860*/  ISETP.GE.AND P5, PT, R25, R0, PT ;  /* 0x000000001900720c */ /* 0x000fe20003fa6270 */
[----:B-1----:R-:W-:Y:S02]  /*2870*/  @!P0 IMAD R16, R218, 0x120, RZ ;  /* 0x00000120da108824 */ /* 0x002fe400078e02ff */
        /* <DEDUP_REMOVED lines=10> */
[----:B---3--:R-:W-:Y:S02]  /*2920*/  @!P6 IMAD R14, R218, 0x140, RZ ;  /* 0x00000140da0ee824 */ /* 0x008fe400078e02ff */
[--C-:B------:R-:W-:Y:S02]  /*2930*/  @!P3 IMAD.MOV.U32 R18, RZ, RZ, R6.reuse ;  /* 0x000000ffff12b224 */ /* 0x100fe400078e0006 */
[--C-:B------:R-:W-:Y:S02]  /*2940*/  @!P3 IMAD.MOV.U32 R19, RZ, RZ, R7.reuse ;  /* 0x000000ffff13b224 */ /* 0x100fe400078e0007 */
[----:B------:R-:W-:Y:S02]  /*2950*/  @!P1 IMAD.MOV.U32 R20, RZ, RZ, R6 ;  /* 0x000000ffff149224 */ /* 0x000fe400078e0006 */
[----:B------:R-:W-:Y:S02]  /*2960*/  @!P1 IMAD.MOV.U32 R21, RZ, RZ, R7 ;  /* 0x000000ffff159224 */ /* 0x000fe400078e0007 */
[----:B------:R-:W-:-:S04]  /*2970*/  @!P6 IMAD.WIDE.U32 R8, R217, 0x140, R8 ;  /* 0x00000140d908e825 */ /* 0x000fc800078e0008 */
[----:B------:R-:W-:Y:S02]  /*2980*/  @!P5 IMAD R12, R218, 0x160, RZ ;  /* 0x00000160da0cd824 */ /* 0x000fe400078e02ff */
        /* <DEDUP_REMOVED lines=8> */
[----:B------:R-:W-:Y:S02]  /*2a10*/  @!P5 IMAD.IADD R13, R7, 0x1, R12 ;  /* 0x00000001070dd824 */ /* 0x000fe400078e020c */
[----:B------:R-:W-:Y:S02]  /*2a20*/  @!P6 IMAD.MOV.U32 R14, RZ, RZ, R8 ;  /* 0x000000ffff0ee224 */ /* 0x000fe400078e0008 */
[----:B------:R-:W-:Y:S02]  /*2a30*/  @!P5 IMAD.MOV.U32 R12, RZ, RZ, R6 ;  /* 0x000000ffff0cd224 */ /* 0x000fe400078e0006 */
[----:B------:R-:W-:Y:S01]  /*2a40*/  @!P4 IMAD.IADD R11, R11, 0x1, R3 ;  /* 0x000000010b0bc824 */ /* 0x000fe200078e0203 */
[----:B------:R1:W-:Y:S01]  /*2a50*/  @!P6 LDGSTS.E.BYPASS.LTC128B.128 [R4+0x7800], desc[UR4][R14.64] ;  /* 0x078000000e04efae */ /* 0x0003e2000b981a04 */
[----:B------:R-:W-:Y:S02]  /*2a60*/  @!P3 IMAD.IADD R9, R19, 0x1, R5 ;  /* 0x000000011309b824 */ /* 0x000fe400078e0205 */
[----:B------:R-:W-:Y:S01]  /*2a70*/  @!P3 IMAD.MOV.U32 R8, RZ, RZ, R18 ;  /* 0x000000ffff08b224 */ /* 0x000fe200078e0012 */
[----:B------:R1:W-:Y:S01]  /*2a80*/  @!P5 LDGSTS.E.BYPASS.LTC128B.128 [R4+0x8000], desc[UR4][R12.64] ;  /* 0x080000000c04dfae */ /* 0x0003e2000b981a04 */
[----:B------:R-:W-:-:S02]  /*2a90*/  @!P1 IMAD.IADD R7, R21, 0x1, R22 ;  /* 0x0000000115079824 */ /* 0x000fc400078e0216 */
[----:B------:R-:W-:Y:S01]  /*2aa0*/  @!P1 IMAD.MOV.U32 R6, RZ, RZ, R20 ;  /* 0x000000ffff069224 */ /* 0x000fe200078e0014 */
        /* <DEDUP_REMOVED lines=179> */
[----:B------:R-:W-:Y:S02]  /*35e0*/  IMAD.MOV.U32 R100, RZ, RZ, 0x20 ;  /* 0x00000020ff647424 */ /* 0x000fe400078e00ff */
[----:B------:R-:W-:Y:S01]  /*35f0*/  IMAD.MOV.U32 R156, RZ, RZ, 0x40 ;  /* 0x00000040ff9c7424 */ /* 0x000fe200078e00ff */
[----:B------:R-:W-:Y:S04]  /*3600*/  STL [R1+0xc], R44 ;  /* 0x00000c2c01007387 */ /* 0x000fe80000100800 */
[----:B------:R-:W3:Y:S01]  /*3610*/  LD.E R3, desc[UR4][R134.64+0x18c] ;  /* 0x00018c0486037980 */ /* 0x000ee2000c101900 */
[----:B------:R-:W-:-:S02]  /*3620*/  LOP3.LUT R0, R66, 0x8, RZ, 0xc0, !PT ;  /* 0x0000000842007812 */ /* 0x000fc400078ec0ff */
[C---:B------:R-:W-:Y:S01]  /*3630*/  LOP3.LUT R6, R5.reuse, 0x1c0, RZ, 0xc0, !PT ;  /* 0x000001c005067812 */ /* 0x040fe200078ec0ff */
[----:B------:R-:W0:Y:S01]  /*3640*/  LDGDEPBAR ;  /* 0x00000000000079af */ /* 0x000e220000000000 */
[----:B--2---:R-:W-:Y:S02]  /*3650*/  LOP3.LUT R2, R0, 0x1c0, R5, 0xf8, !PT ;  /* 0x000001c000027812 */ /* 0x004fe400078ef805 */
[----:B------:R-:W-:Y:S02]  /*3660*/  LOP3.LUT R0, R6, 0x8, R229, 0xf8, !PT ;  /* 0x0000000806007812 */ /* 0x000fe400078ef8e5 */
[----:B------:R-:W-:Y:S02]  /*3670*/  LOP3.LUT R215, R5, 0x200, RZ, 0xc0, !PT ;  /* 0x0000020005d77812 */ /* 0x000fe400078ec0ff */
[--C-:B------:R-:W-:Y:S02]  /*3680*/  LOP3.LUT R214, R2, 0x38, R41.reuse, 0x78, !PT ;  /* 0x0000003802d67812 */ /* 0x100fe400078e7829 */
[----:B------:R-:W-:-:S02]  /*3690*/  LOP3.LUT R0, R0, 0x38, R41, 0x78, !PT ;  /* 0x0000003800007812 */ /* 0x000fc400078e7829 */
[----:B------:R-:W-:Y:S02]  /*36a0*/  LOP3.LUT R2, R215, 0x7c00, R7, 0xf8, !PT ;  /* 0x00007c00d7027812 */ /* 0x000fe400078ef807 */
[----:B------:R-:W-:Y:S02]  /*36b0*/  LOP3.LUT R5, R5, 0x400, RZ, 0xc0, !PT ;  /* 0x0000040005057812 */ /* 0x000fe400078ec0ff */
[----:B------:R-:W-:-:S03]  /*36c0*/  LOP3.LUT R2, R2, R214, RZ, 0xfc, !PT ;  /* 0x000000d602027212 */ /* 0x000fc600078efcff */
[----:B------:R-:W-:Y:S02]  /*36d0*/  IMAD R0, R0, 0x2, R5 ;  /* 0x0000000200007824 */ /* 0x000fe400078e0205 */
[----:B------:R-:W-:Y:S02]  /*36e0*/  IMAD R227, R2, 0x2, R226 ;  /* 0x0000000202e37824 */ /* 0x000fe400078e02e2 */
[----:B------:R-:W-:-:S03]  /*36f0*/  IMAD.IADD R224, R226, 0x1, R0 ;  /* 0x00000001e2e07824 */ /* 0x000fc600078e0200 */
[----:B------:R-:W-:Y:S04]  /*3700*/  LDSM.16.M88.4 R20, [R227] ;  /* 0x00000000e314783b */ /* 0x000fe80000000200 */
[----:B------:R-:W1:Y:S01]  /*3710*/  LDSM.16.M88.4 R28, [R224+0x2000] ;  /* 0x00200000e01c783b */ /* 0x000e620000000200 */
[----:B------:R-:W-:-:S03]  /*3720*/  SEL R100, R100, 0xffffffe0, !P1 ;  /* 0xffffffe064647807 */ /* 0x000fc60004800000 */
[----:B------:R-:W2:Y:S02]  /*3730*/  LDSM.16.M88.4 R48, [R224+0x2800] ;  /* 0x00280000e030783b */ /* 0x000ea40000000200 */
[--C-:B------:R-:W-:Y:S02]  /*3740*/  IMAD.IADD R0, R227, 0x1, R100.reuse ;  /* 0x00000001e3007824 */ /* 0x100fe400078e0264 */
[----:B------:R-:W-:Y:S01]  /*3750*/  IMAD.IADD R25, R224, 0x1, R100 ;  /* 0x00000001e0197824 */ /* 0x000fe200078e0264 */
[----:B------:R-:W-:Y:S01]  /*3760*/  SEL R156, R156, 0xffffffc0, !P2 ;  /* 0xffffffc09c9c7807 */ /* 0x000fe20005000000 */
[----:B------:R-:W-:Y:S04]  /*3770*/  LDSM.16.M88.4 R56, [R224+0x3000] ;  /* 0x00300000e038783b */ /* 0x000fe80000000200 */
[----:B------:R4:W-:Y:S04]  /*3780*/  LDSM.16.M88.4 R16, [R0] ;  /* 0x000000000010783b */ /* 0x0009e80000000200 */
[----:B------:R-:W5:Y:S01]  /*3790*/  LDSM.16.M88.4 R40, [R25+0x2000] ;  /* 0x002000001928783b */ /* 0x000f620000000200 */
[----:B------:R-:W-:-:S03]  /*37a0*/  IMAD.IADD R26, R224, 0x1, R156 ;  /* 0x00000001e01a7824 */ /* 0x000fc600078e029c */
[----:B------:R-:W5:Y:S04]  /*37b0*/  LDSM.16.M88.4 R60, [R25+0x2800] ;  /* 0x00280000193c783b */ /* 0x000f680000000200 */
[----:B------:R-:W-:Y:S04]  /*37c0*/  LDSM.16.M88.4 R72, [R26+0x2000] ;  /* 0x002000001a48783b */ /* 0x000fe80000000200 */
[----:B------:R-:W-:Y:S04]  /*37d0*/  LDSM.16.M88.4 R76, [R25+0x3000] ;  /* 0x00300000194c783b */ /* 0x000fe80000000200 */
[----:B------:R-:W-:Y:S01]  /*37e0*/  LDSM.16.M88.4 R84, [R224+0x3800] ;  /* 0x00380000e054783b */ /* 0x000fe20000000200 */
[----:B----4-:R-:W-:Y:S01]  /*37f0*/  IMAD.IADD R0, R227, 0x1, R156 ;  /* 0x00000001e3007824 */ /* 0x010fe200078e029c */
[----:B-1----:R-:W-:Y:S04]  /*3800*/  HMMA.16816.F32 R8, R20, R28, RZ ;  /* 0x0000001c1408723c */ /* 0x002fe800000018ff */
[----:B------:R1:W4:Y:S01]  /*3810*/  LDSM.16.M88.4 R12, [R0] ;  /* 0x00000000000c783b */ /* 0x0003220000000200 */
[----:B------:R-:W-:-:S05]  /*3820*/  IMAD.IADD R7, R100, 0x1, R26 ;  /* 0x0000000164077824 */ /* 0x000fca00078e021a */
[----:B------:R-:W-:Y:S01]  /*3830*/  LDSM.16.M88.4 R80, [R7+0x2000] ;  /* 0x002000000750783b */ /* 0x000fe20000000200 */
[C---:B--2---:R-:W-:Y:S08]  /*3840*/  HMMA.16816.F32 R52, R20.reuse, R48, RZ ;  /* 0x000000301434723c */ /* 0x044ff000000018ff */
[----:B------:R-:W-:Y:S01]  /*3850*/  HMMA.16816.F32 R36, R20, R30, RZ ;  /* 0x0000001e1424723c */ /* 0x000fe200000018ff */
[----:B-1----:R-:W-:-:S07]  /*3860*/  IMAD.IADD R0, R100, 0x1, R0 ;  /* 0x0000000164007824 */ /* 0x002fce00078e0200 */
[----:B-----5:R-:W-:Y:S01]  /*3870*/  HMMA.16816.F32 R32, R16, R40, R8 ;  /* 0x000000281020723c */ /* 0x020fe20000001808 */
[----:B------:R-:W1:Y:S07]  /*3880*/  LDSM.16.M88.4 R8, [R0] ;  /* 0x000000000008783b */ /* 0x000e6e0000000200 */
[----:B------:R-:W-:Y:S01]  /*3890*/  HMMA.16816.F32 R48, R20, R50, RZ ;  /* 0x000000321430723c */ /* 0x000fe200000018ff */
[----:B------:R2:W-:Y:S07]  /*38a0*/  STL [R1+0x8], R45 ;  /* 0x0000082d01007387 */ /* 0x0005ee0000100800 */
[----:B------:R-:W-:Y:S01]  /*38b0*/  HMMA.16816.F32 R68, R16, R60, R52 ;  /* 0x0000003c1044723c */ /* 0x000fe20000001834 */
[----:B------:R-:W-:Y:S07]  /*38c0*/  LDSM.16.M88.4 R52, [R25+0x3800] ;  /* 0x003800001934783b */ /* 0x000fee0000000200 */
[----:B----4-:R-:W-:Y:S08]  /*38d0*/  HMMA.16816.F32 R28, R12, R72, R32 ;  /* 0x000000480c1c723c */ /* 0x010ff00000001820 */
[----:B------:R-:W-:Y:S08]  /*38e0*/  HMMA.16816.F32 R32, R16, R42, R36 ;  /* 0x0000002a1020723c */ /* 0x000ff00000001824 */
[----:B--2---:R-:W-:Y:S08]  /*38f0*/  HMMA.16816.F32 R44, R20, R56, RZ ;  /* 0x00000038142c723c */ /* 0x004ff000000018ff */
[----:B------:R-:W-:Y:S01]  /*3900*/  HMMA.16816.F32 R60, R16, R62, R48 ;  /* 0x0000003e103c723c */ /* 0x000fe20000001830 */
[----:B------:R-:W2:Y:S07]  /*3910*/  LDSM.16.M88.4 R48, [R26+0x2800] ;  /* 0x002800001a30783b */ /* 0x000eae0000000200 */
[----:B------:R-:W-:Y:S01]  /*3920*/  HMMA.16816.F32 R36, R20, R58, RZ ;  /* 0x0000003a1424723c */ /* 0x000fe200000018ff */
[----:B------:R-:W4:Y:S07]  /*3930*/  LDSM.16.M88.4 R56, [R224+0x4000] ;  /* 0x00400000e038783b */ /* 0x000f2e0000000200 */
[----:B-1----:R-:W-:Y:S08]  /*3940*/  HMMA.16816.F32 R40, R8, R80, R28 ;  /* 0x000000500828723c */ /* 0x002ff0000000181c */
[----:B------:R-:W-:Y:S01]  /*3950*/  HMMA.16816.F32 R88, R16, R76, R44 ;  /* 0x0000004c1058723c */ /* 0x000fe2000000182c */
[----:B------:R-:W1:Y:S07]  /*3960*/  LDSM.16.M88.4 R44, [R7+0x2800] ;  /* 0x00280000072c783b */ /* 0x000e6e0000000200 */
[----:B------:R-:W-:Y:S01]  /*3970*/  HMMA.16816.F32 R28, R12, R74, R32 ;  /* 0x0000004a0c1c723c */ /* 0x000fe20000001820 */
[----:B------:R-:W5:Y:S07]  /*3980*/  LDSM.16.M88.4 R72, [R26+0x3000] ;  /* 0x003000001a48783b */ /* 0x000f6e0000000200 */
[----:B------:R-:W-:Y:S08]  /*3990*/  HMMA.16816.F32 R32, R20, R84, RZ ;  /* 0x000000541420723c */ /* 0x000ff000000018ff */
[----:B------:R-:W-:Y:S08]  /*39a0*/  HMMA.16816.F32 R92, R16, R78, R36 ;  /* 0x0000004e105c723c */ /* 0x000ff00000001824 */
[----:B------:R-:W-:Y:S08]  /*39b0*/  HMMA.16816.F32 R36, R8, R82, R28 ;  /* 0x000000520824723c */ /* 0x000ff0000000181c */
[----:B--2---:R-:W-:Y:S01]  /*39c0*/  HMMA.16816.F32 R28, R12, R48, R68 ;  /* 0x000000300c1c723c */ /* 0x004fe20000001844 */
[----:B------:R-:W2:Y:S07]  /*39d0*/  LDSM.16.M88.4 R68, [R25+0x4000] ;  /* 0x004000001944783b */ /* 0x000eae0000000200 */
[----:B------:R-:W-:Y:S08]  /*39e0*/  HMMA.16816.F32 R80, R16, R52, R32 ;  /* 0x000000341050723c */ /* 0x000ff00000001820 */
[----:B------:R-:W-:-:S15]  /*39f0*/  HMMA.16816.F32 R32, R20, R86, RZ ;  /* 0x000000561420723c */ /* 0x000fde00000018ff */
[----:B------:R-:W-:-:S05]  /*3a00*/  NOP ;  /* 0x0000000000007918 */ /* 0x000fca0000000000 */
[----:B------:R-:W-:Y:S01]  /*3a10*/  HMMA.16816.F32 R96, R16, R54, R32 ;  /* 0x000000361060723c */ /* 0x000fe20000001820 */
[----:B------:R-:W2:Y:S07]  /*3a20*/  LDSM.16.M88.4 R52, [R7+0x3000] ;  /* 0x003000000734783b */ /* 0x000eae0000000200 */
[----:B----4-:R-:W-:Y:S01]  /*3a30*/  HMMA.16816.F32 R32, R20, R56, RZ ;  /* 0x000000381420723c */ /* 0x010fe200000018ff */
[----:B---3--:R-:W-:-:S04]  /*3a40*/  FMUL.FTZ R0, R40, R3 ;  /* 0x0000000328007220 */ /* 0x008fc80000410000 */
[----:B------:R3:W-:Y:S02]  /*3a50*/  MUFU.TANH R177, R0 ;  /* 0x0000000000b17308 */ /* 0x0007e40000002400 */
[----:B---3--:R-:W-:-:S06]  /*3a60*/  FMUL.FTZ R0, R41, R3 ;  /* 0x0000000329007220 */ /* 0x008fcc0000410000 */
[----:B------:R3:W-:Y:S02]  /*3a70*/  MUFU.TANH R181, R0 ;  /* 0x0000000000b57308 */ /* 0x0007e40000002400 */
[----:B---3--:R-:W-:-:S06]  /*3a80*/  FMUL.FTZ R0, R42, R3 ;  /* 0x000000032a007220 */ /* 0x008fcc0000410000 */
[----:B------:R3:W4:Y:S02]  /*3a90*/  MUFU.TANH R159, R0 ;  /* 0x00000000009f7308 */ /* 0x0007240000002400 */
[-C--:B---3--:R-:W-:Y:S02]  /*3aa0*/  FMUL.FTZ R0, R43, R3.reuse ;  /* 0x000000032b007220 */ /* 0x088fe40000410000 */
[----:B-1----:R-:W-:Y:S04]  /*3ab0*/  HMMA.16816.F32 R40, R8, R44, R28 ;  /* 0x0000002c0828723c */ /* 0x002fe8000000181c */
[----:B------:R1:W3:Y:S04]  /*3ac0*/  MUFU.TANH R163, R0 ;  /* 0x0000000000a37308 */ /* 0x0002e80000002400 */
[----:B------:R-:W-:Y:S01]  /*3ad0*/  HMMA.16816.F32 R28, R12, R50, R60 ;  /* 0x000000320c1c723c */ /* 0x000fe2000000183c */
[----:B------:R-:W-:Y:S04]  /*3ae0*/  LDSM.16.M88.4 R60, [R26+0x3800] ;  /* 0x003800001a3c783b */ /* 0x000fe80000000200 */
[----:B------:R-:W-:Y:S01]  /*3af0*/  LDSM.16.M88.4 R48, [R25+0x4800] ;  /* 0x004800001930783b */ /* 0x000fe20000000200 */
[----:B-1----:R-:W-:-:S04]  /*3b00*/  FMUL.FTZ R0, R36, R3 ;  /* 0x0000000324007220 */ /* 0x002fc80000410000 */
[----:B------:R1:W-:Y:S02]  /*3b10*/  MUFU.TANH R172, R0 ;  /* 0x0000000000ac7308 */ /* 0x0003e40000002400 */
        /* <DEDUP_REMOVED lines=8> */
[----:B-----5:R-:W-:Y:S01]  /*3ba0*/  HMMA.16816.F32 R28, R12, R72, R88 ;  /* 0x000000480c1c723c */ /* 0x020fe20000001858 */
[----:B--2---:R-:W-:-:S04]  /*3bb0*/  FMUL.FTZ R0, R40, R3 ;  /* 0x0000000328007220 */ /* 0x004fc80000410000 */
[----:B------:R2:W-:Y:S03]  /*3bc0*/  MUFU.TANH R140, R0 ;  /* 0x00000000008c7308 */ /* 0x0005e60000002400 */
[----:B------:R-:W-:Y:S01]  /*3bd0*/  HMMA.16816.F32 R76, R16, R68, R32 ;  /* 0x00000044104c723c */ /* 0x000fe20000001820 */
[----:B--2---:R-:W-:-:S04]  /*3be0*/  FMUL.FTZ R0, R41, R3 ;  /* 0x0000000329007220 */ /* 0x004fc80000410000 */
[----:B------:R2:W-:Y:S03]  /*3bf0*/  MUFU.TANH R148, R0 ;  /* 0x0000000000947308 */ /* 0x0005e60000002400 */
[----:B------:R-:W-:Y:S01]  /*3c00*/  HMMA.16816.F32 R32, R20, R58, RZ ;  /* 0x0000003a1420723c */ /* 0x000fe200000018ff */
[----:B------:R-:W5:Y:S01]  /*3c10*/  LDSM.16.M88.4 R56, [R7+0x3800] ;  /* 0x003800000738783b */ /* 0x000f620000000200 */
[----:B--2---:R-:W-:-:S04]  /*3c20*/  FMUL.FTZ R0, R42, R3 ;  /* 0x000000032a007220 */ /* 0x004fc80000410000 */
        /* <DEDUP_REMOVED lines=8> */
[----:B------:R-:W-:Y:S01]  /*3cb0*/  HMMA.16816.F32 R88, R16, R70, R32 ;  /* 0x000000461058723c */ /* 0x000fe20000001820 */
[----:B------:R-:W-:Y:S01]  /*3cc0*/  LDSM.16.M88.4 R68, [R25+0x5000] ;  /* 0x005000001944783b */ /* 0x000fe20000000200 */
[----:B--2---:R-:W-:-:S04]  /*3cd0*/  FMUL.FTZ R0, R37, R3 ;  /* 0x0000000325007220 */ /* 0x004fc80000410000 */
[----:B------:R2:W-:Y:S02]  /*3ce0*/  MUFU.TANH R124, R0 ;  /* 0x00000000007c7308 */ /* 0x0005e40000002400 */
[----:B-1----:R-:W-:Y:S01]  /*3cf0*/  HMMA.16816.F32 R32, R20, R44, RZ ;  /* 0x0000002c1420723c */ /* 0x002fe200000018ff */
[----:B--2---:R-:W-:-:S05]  /*3d00*/  FMUL.FTZ R0, R38, R3 ;  /* 0x0000000326007220 */ /* 0x004fca0000410000 */
[----:B------:R1:W2:Y:S02]  /*3d10*/  MUFU.TANH R102, R0 ;  /* 0x0000000000667308 */ /* 0x0002a40000002400 */
[-C--:B-1----:R-:W-:Y:S02]  /*3d20*/  FMUL.FTZ R0, R39, R3.reuse ;  /* 0x0000000327007220 */ /* 0x082fe40000410000 */
[----:B------:R-:W-:Y:S01]  /*3d30*/  HMMA.16816.F32 R36, R8, R54, R28 ;  /* 0x000000360824723c */ /* 0x000fe2000000181c */
[----:B------:R-:W1:Y:S03]  /*3d40*/  LDSM.16.M88.4 R52, [R224+0x5000] ;  /* 0x00500000e034783b */ /* 0x000e660000000200 */
[----:B------:R4:W2:Y:S04]  /*3d50*/  MUFU.TANH R105, R0 ;  /* 0x0000000000697308 */ /* 0x0008a80000002400 */
[----:B------:R-:W-:Y:S01]  /*3d60*/  HMMA.16816.F32 R28, R12, R60, R80 ;  /* 0x0000003c0c1c723c */ /* 0x000fe20000001850 */
[----:B----4-:R-:W-:-:S07]  /*3d70*/  FMUL.FTZ R0, R40, R3 ;  /* 0x0000000328007220 */ /* 0x010fce0000410000 */
[----:B------:R-:W-:Y:S01]  /*3d80*/  HMMA.16816.F32 R84, R16, R48, R32 ;  /* 0x000000301054723c */ /* 0x000fe20000001820 */
[----:B------:R4:W-:Y:S07]  /*3d90*/  MUFU.TANH R109, R0 ;  /* 0x00000000006d7308 */ /* 0x0009ee0000002400 */
[----:B------:R-:W-:Y:S01]  /*3da0*/  HMMA.16816.F32 R32, R20, R46, RZ ;  /* 0x0000002e1420723c */ /* 0x000fe200000018ff */
[----:B------:R-:W3:Y:S01]  /*3db0*/  LDSM.16.M88.4 R44, [R7+0x4000] ;  /* 0x00400000072c783b */ /* 0x000ee20000000200 */
[----:B----4-:R-:W-:-:S04]  /*3dc0*/  FMUL.FTZ R0, R41, R3 ;  /* 0x0000000329007220 */ /* 0x010fc80000410000 */
[----:B------:R4:W-:Y:S02]  /*3dd0*/  MUFU.TANH R111, R0 ;  /* 0x00000000006f7308 */ /* 0x0009e40000002400 */
[----:B----4-:R-:W-:-:S06]  /*3de0*/  FMUL.FTZ R0, R42, R3 ;  /* 0x000000032a007220 */ /* 0x010fcc0000410000 */
[----:B------:R4:W2:Y:S06]  /*3df0*/  MUFU.TANH R106, R0 ;  /* 0x00000000006a7308 */ /* 0x0008ac0000002400 */
[----:B------:R-:W-:Y:S01]  /*3e00*/  HMMA.16816.F32 R92, R16, R50, R32 ;  /* 0x00000032105c723c */ /* 0x000fe20000001820 */
[----:B------:R-:W2:Y:S01]  /*3e10*/  LDSM.16.M88.4 R48, [R224+0x5800] ;  /* 0x00580000e030783b */ /* 0x000ea20000000200 */
[----:B----4-:R-:W-:-:S06]  /*3e20*/  FMUL.FTZ R0, R43, R3 ;  /* 0x000000032b007220 */ /* 0x010fcc0000410000 */
[----:B-----5:R-:W-:Y:S01]  /*3e30*/  HMMA.16816.F32 R40, R8, R56, R28 ;  /* 0x000000380828723c */ /* 0x020fe2000000181c */
[----:B------:R4:W5:Y:S07]  /*3e40*/  MUFU.TANH R108, R0 ;  /* 0x00000000006c7308 */ /* 0x00096e0000002400 */
[----:B------:R-:W-:Y:S01]  /*3e50*/  HMMA.16816.F32 R28, R12, R62, R96 ;  /* 0x0000003e0c1c723c */ /* 0x000fe20000001860 */
[----:B------:R-:W5:Y:S01]  /*3e60*/  LDSM.16.M88.4 R60, [R26+0x4800] ;  /* 0x004800001a3c783b */ /* 0x000f620000000200 */
[----:B----4-:R-:W-:-:S06]  /*3e70*/  FMUL.FTZ R0, R36, R3 ;  /* 0x0000000324007220 */ /* 0x010fcc0000410000 */
[----:B-1----:R-:W-:Y:S01]  /*3e80*/  HMMA.16816.F32 R32, R20, R52, RZ ;  /* 0x000000341420723c */ /* 0x002fe200000018ff */
[----:B------:R1:W-:Y:S02]  /*3e90*/  MUFU.TANH R112, R0 ;  /* 0x0000000000707308 */ /* 0x0003e40000002400 */
[----:B-1----:R-:W-:-:S06]  /*3ea0*/  FMUL.FTZ R0, R37, R3 ;  /* 0x0000000325007220 */ /* 0x002fcc0000410000 */
[----:B------:R1:W-:Y:S02]  /*3eb0*/  MUFU.TANH R110, R0 ;  /* 0x00000000006e7308 */ /* 0x0003e40000002400 */
[----:B-1----:R-:W-:-:S06]  /*3ec0*/  FMUL.FTZ R0, R38, R3 ;  /* 0x0000000326007220 */ /* 0x002fcc0000410000 */
[----:B------:R1:W4:Y:S03]  /*3ed0*/  MUFU.TANH R107, R0 ;  /* 0x00000000006b7308 */ /* 0x0003260000002400 */
[----:B------:R-:W-:Y:S01]  /*3ee0*/  HMMA.16816.F32 R80, R16, R68, R32 ;  /* 0x000000441050723c */ /* 0x000fe20000001820 */
[----:B-1----:R-:W-:-:S07]  /*3ef0*/  FMUL.FTZ R0, R39, R3 ;  /* 0x0000000327007220 */ /* 0x002fce0000410000 */
[----:B------:R-:W-:Y:S01]  /*3f00*/  HMMA.16816.F32 R36, R8, R58, R28 ;  /* 0x0000003a0824723c */ /* 0x000fe2000000181c */
[----:B------:R-:W-:Y:S01]  /*3f10*/  LDSM.16.M88.4 R56, [R7+0x4800] ;  /* 0x004800000738783b */ /* 0x000fe20000000200 */
[----:B------:R1:W4:Y:S06]  /*3f20*/  MUFU.TANH R113, R0 ;  /* 0x0000000000717308 */ /* 0x00032c0000002400 */
[----:B------:R-:W-:Y:S01]  /*3f30*/  HMMA.16816.F32 R28, R12, R72, R76 ;  /* 0x000000480c1c723c */ /* 0x000fe2000000184c */
[----:B------:R-:W-:Y:S01]  /*3f40*/  LDSM.16.M88.4 R76, [R26+0x5000] ;  /* 0x005000001a4c783b */ /* 0x000fe20000000200 */
[----:B-1----:R-:W-:-:S06]  /*3f50*/  FMUL.FTZ R0, R40, R3 ;  /* 0x0000000328007220 */ /* 0x002fcc0000410000 */
[----:B------:R-:W-:Y:S01]  /*3f60*/  HMMA.16816.F32 R32, R20, R54, RZ ;  /* 0x000000361420723c */ /* 0x000fe200000018ff */
[----:B------:R-:W1:Y:S01]  /*3f70*/  LDSM.16.M88.4 R52, [R25+0x5800] ;  /* 0x005800001934783b */ /* 0x000e620000000200 */
[----:B------:R3:W4:Y:S02]  /*3f80*/  MUFU.TANH R115, R0 ;  /* 0x0000000000737308 */ /* 0x0007240000002400 */
[----:B---3--:R-:W-:-:S06]  /*3f90*/  FMUL.FTZ R0, R41, R3 ;  /* 0x0000000329007220 */ /* 0x008fcc0000410000 */
[----:B------:R3:W-:Y:S02]  /*3fa0*/  MUFU.TANH R121, R0 ;  /* 0x0000000000797308 */ /* 0x0007e40000002400 */
[----:B---3--:R-:W-:-:S06]  /*3fb0*/  FMUL.FTZ R0, R42, R3 ;  /* 0x000000032a007220 */ /* 0x008fcc0000410000 */
[----:B------:R3:W4:Y:S02]  /*3fc0*/  MUFU.TANH R67, R0 ;  /* 0x0000000000437308 */ /* 0x0007240000002400 */
[-C--:B---3--:R-:W-:Y:S02]  /*3fd0*/  FMUL.FTZ R0, R43, R3.reuse ;  /* 0x000000032b007220 */ /* 0x088fe40000410000 */
[----:B------:R-:W-:Y:S04]  /*3fe0*/  HMMA.16816.F32 R40, R8, R44, R28 ;  /* 0x0000002c0828723c */ /* 0x000fe8000000181c */
[----:B------:R3:W-:Y:S04]  /*3ff0*/  MUFU.TANH R114, R0 ;  /* 0x0000000000727308 */ /* 0x0007e80000002400 */
[----:B------:R-:W-:Y:S01]  /*4000*/  HMMA.16816.F32 R28, R12, R74, R88 ;  /* 0x0000004a0c1c723c */ /* 0x000fe20000001858 */
[----:B------:R-:W-:Y:S01]  /*4010*/  LDSM.16.M88.4 R72, [R25+0x6000] ;  /* 0x006000001948783b */ /* 0x000fe20000000200 */
[----:B---3--:R-:W-:-:S06]  /*4020*/  FMUL.FTZ R0, R36, R3 ;  /* 0x0000000324007220 */ /* 0x008fcc0000410000 */
[----:B------:R-:W-:Y:S01]  /*4030*/  HMMA.16816.F32 R88, R16, R70, R32 ;  /* 0x000000461058723c */ /* 0x000fe20000001820 */
[----:B------:R-:W3:Y:S01]  /*4040*/  LDSM.16.M88.4 R68, [R224+0x6000] ;  /* 0x00600000e044783b */ /* 0x000ee20000000200 */
[----:B------:R5:W4:Y:S06]  /*4050*/  MUFU.TANH R116, R0 ;  /* 0x0000000000747308 */ /* 0x000b2c0000002400 */
[----:B--2---:R-:W-:Y:S01]  /*4060*/  HMMA.16816.F32 R32, R20, R48, RZ ;  /* 0x000000301420723c */ /* 0x004fe200000018ff */
[----:B-----5:R-:W-:-:S04]  /*4070*/  FMUL.FTZ R0, R37, R3 ;  /* 0x0000000325007220 */ /* 0x020fc80000410000 */
[----:B------:R2:W-:Y:S02]  /*4080*/  MUFU.TANH R186, R0 ;  /* 0x0000000000ba7308 */ /* 0x0005e40000002400 */
[----:B--2---:R-:W-:-:S06]  /*4090*/  FMUL.FTZ R0, R38, R3 ;  /* 0x0000000326007220 */ /* 0x004fcc0000410000 */
[----:B------:R2:W5:Y:S02]  /*40a0*/  MUFU.TANH R27, R0 ;  /* 0x00000000001b7308 */ /* 0x0005640000002400 */
[-C--:B--2---:R-:W-:Y:S02]  /*40b0*/  FMUL.FTZ R0, R39, R3.reuse ;  /* 0x0000000327007220 */ /* 0x084fe40000410000 */
[----:B------:R-:W-:Y:S01]  /*40c0*/  HMMA.16816.F32 R36, R8, R46, R28 ;  /* 0x0000002e0824723c */ /* 0x000fe2000000181c */
[----:B------:R-:W2:Y:S03]  /*40d0*/  LDSM.16.M88.4 R44, [R7+0x5000] ;  /* 0x00500000072c783b */ /* 0x000ea60000000200 */
[----:B------:R1:W5:Y:S04]  /*40e0*/  MUFU.TANH R117, R0 ;  /* 0x0000000000757308 */ /* 0x0003680000002400 */
[----:B------:R-:W-:Y:S01]  /*40f0*/  HMMA.16816.F32 R28, R12, R60, R84 ;  /* 0x0000003c0c1c723c */ /* 0x000fe20000001854 */
[----:B-1----:R-:W-:-:S07]  /*4100*/  FMUL.FTZ R0, R40, R3 ;  /* 0x0000000328007220 */ /* 0x002fce0000410000 */
[----:B------:R-:W-:Y:S01]  /*4110*/  HMMA.16816.F32 R84, R16, R52, R32 ;  /* 0x000000341054723c */ /* 0x000fe20000001820 */
[----:B------:R1:W-:Y:S07]  /*4120*/  MUFU.TANH R125, R0 ;  /* 0x00000000007d7308 */ /* 0x0003ee0000002400 */
[----:B------:R-:W-:Y:S01]  /*4130*/  HMMA.16816.F32 R32, R20, R50, RZ ;  /* 0x000000321420723c */ /* 0x000fe200000018ff */
[----:B------:R-:W4:Y:S01]  /*4140*/  LDSM.16.M88.4 R48, [R224+0x6800] ;  /* 0x00680000e030783b */ /* 0x000f220000000200 */
[----:B-1----:R-:W-:-:S04]  /*4150*/  FMUL.FTZ R0, R41, R3 ;  /* 0x0000000329007220 */ /* 0x002fc80000410000 */
[----:B------:R1:W-:Y:S02]  /*4160*/  MUFU.TANH R123, R0 ;  /* 0x00000000007b7308 */ /* 0x0003e40000002400 */
[----:B-1----:R-:W-:-:S06]  /*4170*/  FMUL.FTZ R0, R42, R3 ;  /* 0x000000032a007220 */ /* 0x002fcc0000410000 */
[----:B------:R1:W5:Y:S06]  /*4180*/  MUFU.TANH R118, R0 ;  /* 0x0000000000767308 */ /* 0x00036c0000002400 */
[----:B------:R-:W-:Y:S01]  /*4190*/  HMMA.16816.F32 R96, R16, R54, R32 ;  /* 0x000000361060723c */ /* 0x000fe20000001820 */
[----:B------:R-:W5:Y:S01]  /*41a0*/  LDSM.16.M88.4 R52, [R25+0x6800] ;  /* 0x006800001934783b */ /* 0x000f620000000200 */
[----:B-1----:R-:W-:-:S06]  /*41b0*/  FMUL.FTZ R0, R43, R3 ;  /* 0x000000032b007220 */ /* 0x002fcc0000410000 */
[----:B------:R-:W-:Y:S01]  /*41c0*/  HMMA.16816.F32 R40, R8, R56, R28 ;  /* 0x000000380828723c */ /* 0x000fe2000000181c */
[----:B------:R1:W5:Y:S07]  /*41d0*/  MUFU.TANH R119, R0 ;  /* 0x0000000000777308 */ /* 0x00036e0000002400 */
[----:B------:R-:W-:Y:S01]  /*41e0*/  HMMA.16816.F32 R28, R12, R62, R92 ;  /* 0x0000003e0c1c723c */ /* 0x000fe2000000185c */
[----:B------:R-:W5:Y:S01]  /*41f0*/  LDSM.16.M88.4 R60, [R26+0x5800] ;  /* 0x005800001a3c783b */ /* 0x000f620000000200 */
[----:B-1----:R-:W-:-:S06]  /*4200*/  FMUL.FTZ R0, R36, R3 ;  /* 0x0000000324007220 */ /* 0x002fcc0000410000 */
[----:B---3--:R-:W-:Y:S01]  /*4210*/  HMMA.16816.F32 R32, R20, R68, RZ ;  /* 0x000000441420723c */ /* 0x008fe200000018ff */
        /* <DEDUP_REMOVED lines=9> */
[----:B------:R-:W-:Y:S01]  /*42b0*/  HMMA.16816.F32 R28, R12, R76, R80 ;  /* 0x0000004c0c1c723c */ /* 0x000fe20000001850 */
[----:B--2---:R-:W-:-:S07]  /*42c0*/  FMUL.FTZ R0, R40, R3 ;  /* 0x0000000328007220 */ /* 0x004fce0000410000 */
[----:B------:R-:W-:Y:S01]  /*42d0*/  HMMA.16816.F32 R80, R16, R72, R32 ;  /* 0x000000481050723c */ /* 0x000fe20000001820 */
[----:B------:R2:W-:Y:S07]  /*42e0*/  MUFU.TANH R137, R0 ;  /* 0x0000000000897308 */ /* 0x0005ee0000002400 */
[----:B------:R-:W-:Y:S01]  /*42f0*/  HMMA.16816.F32 R32, R20, R70, RZ ;  /* 0x000000461420723c */ /* 0x000fe200000018ff */
[----:B------:R-:W-:Y:S01]  /*4300*/  LDSM.16.M88.4 R68, [R25+0x7000] ;  /* 0x007000001944783b */ /* 0x000fe20000000200 */
[----:B--2---:R-:W-:-:S04]  /*4310*/  FMUL.FTZ R0, R41, R3 ;  /* 0x0000000329007220 */ /* 0x004fc80000410000 */
[----:B------:R2:W-:Y:S02]  /*4320*/  MUFU.TANH R133, R0 ;  /* 0x0000000000857308 */ /* 0x0005e40000002400 */
[----:B--2---:R-:W-:-:S06]  /*4330*/  FMUL.FTZ R0, R42, R3 ;  /* 0x000000032a007220 */ /* 0x004fcc0000410000 */
[----:B------:R2:W3:Y:S06]  /*4340*/  MUFU.TANH R128, R0 ;  /* 0x0000000000807308 */ /* 0x0004ec0000002400 */
[----:B------:R-:W-:Y:S01]  /*4350*/  HMMA.16816.F32 R92, R16, R74, R32 ;  /* 0x0000004a105c723c */ /* 0x000fe20000001820 */
[----:B------:R-:W3:Y:S01]  /*4360*/  LDSM.16.M88.4 R72, [R224+0x7000] ;  /* 0x00700000e048783b */ /* 0x000ee20000000200 */
[----:B--2---:R-:W-:-:S06]  /*4370*/  FMUL.FTZ R0, R43, R3 ;  /* 0x000000032b007220 */ /* 0x004fcc0000410000 */
[----:B------:R-:W-:Y:S01]  /*4380*/  HMMA.16816.F32 R40, R8, R44, R28 ;  /* 0x0000002c0828723c */ /* 0x000fe2000000181c */
[----:B------:R2:W3:Y:S07]  /*4390*/  MUFU.TANH R130, R0 ;  /* 0x0000000000827308 */ /* 0x0004ee0000002400 */
[----:B------:R-:W-:Y:S01]  /*43a0*/  HMMA.16816.F32 R28, R12, R78, R88 ;  /* 0x0000004e0c1c723c */ /* 0x000fe20000001858 */
[----:B------:R-:W3:Y:S01]  /*43b0*/  LDSM.16.M88.4 R76, [R26+0x6000] ;  /* 0x006000001a4c783b */ /* 0x000ee20000000200 */
[----:B--2---:R-:W-:-:S06]  /*43c0*/  FMUL.FTZ R0, R36, R3 ;  /* 0x0000000324007220 */ /* 0x004fcc0000410000 */
[----:B----4-:R-:W-:Y:S01]  /*43d0*/  HMMA.16816.F32 R32, R20, R48, RZ ;  /* 0x000000301420723c */ /* 0x010fe200000018ff */
[----:B------:R2:W-:Y:S02]  /*43e0*/  MUFU.TANH R138, R0 ;  /* 0x00000000008a7308 */ /* 0x0005e40000002400 */
[----:B--2---:R-:W-:-:S06]  /*43f0*/  FMUL.FTZ R0, R37, R3 ;  /* 0x0000000325007220 */ /* 0x004fcc0000410000 */
[----:B------:R2:W-:Y:S02]  /*4400*/  MUFU.TANH R132, R0 ;  /* 0x0000000000847308 */ /* 0x0005e40000002400 */
[----:B--2---:R-:W-:-:S06]  /*4410*/  FMUL.FTZ R0, R38, R3 ;  /* 0x0000000326007220 */ /* 0x004fcc0000410000 */
[----:B------:R2:W4:Y:S03]  /*4420*/  MUFU.TANH R131, R0 ;  /* 0x0000000000837308 */ /* 0x0005260000002400 */
[----:B-----5:R-:W-:Y:S01]  /*4430*/  HMMA.16816.F32 R88, R16, R52, R32 ;  /* 0x000000341058723c */ /* 0x020fe20000001820 */
[----:B--2---:R-:W-:-:S07]  /*4440*/  FMUL.FTZ R0, R39, R3 ;  /* 0x0000000327007220 */ /* 0x004fce0000410000 */
[----:B------:R-:W-:Y:S01]  /*4450*/  HMMA.16816.F32 R36, R8, R46, R28 ;  /* 0x0000002e0824723c */ /* 0x000fe2000000181c */
[----:B------:R-:W2:Y:S01]  /*4460*/  LDSM.16.M88.4 R44, [R7+0x6000] ;  /* 0x00600000072c783b */ /* 0x000ea20000000200 */
[----:B------:R5:W4:Y:S06]  /*4470*/  MUFU.TANH R139, R0 ;  /* 0x00000000008b7308 */ /* 0x000b2c0000002400 */
[----:B------:R-:W-:Y:S01]  /*4480*/  HMMA.16816.F32 R28, R12, R60, R84 ;  /* 0x0000003c0c1c723c */ /* 0x000fe20000001854 */
[----:B-----5:R-:W-:-:S07]  /*4490*/  FMUL.FTZ R0, R40, R3 ;  /* 0x0000000328007220 */ /* 0x020fce0000410000 */
[----:B------:R-:W-:Y:S01]  /*44a0*/  HMMA.16816.F32 R32, R20, R50, RZ ;  /* 0x000000321420723c */ /* 0x000fe200000018ff */
[----:B------:R-:W5:Y:S01]  /*44b0*/  LDSM.16.M88.4 R48, [R224+0x7800] ;  /* 0x00780000e030783b */ /* 0x000f620000000200 */
[----:B------:R1:W-:Y:S02]  /*44c0*/  MUFU.TANH R144, R0 ;  /* 0x0000000000907308 */ /* 0x0003e40000002400 */
[----:B-1----:R-:W-:-:S06]  /*44d0*/  FMUL.FTZ R0, R41, R3 ;  /* 0x0000000329007220 */ /* 0x002fcc0000410000 */
[----:B------:R1:W-:Y:S02]  /*44e0*/  MUFU.TANH R145, R0 ;  /* 0x0000000000917308 */ /* 0x0003e40000002400 */
[----:B-1----:R-:W-:-:S06]  /*44f0*/  FMUL.FTZ R0, R42, R3 ;  /* 0x000000032a007220 */ /* 0x002fcc0000410000 */
[----:B------:R1:W4:Y:S02]  /*4500*/  MUFU.TANH R141, R0 ;  /* 0x00000000008d7308 */ /* 0x0003240000002400 */
[-C--:B-1----:R-:W-:Y:S02]  /*4510*/  FMUL.FTZ R0, R43, R3.reuse ;  /* 0x000000032b007220 */ /* 0x082fe40000410000 */
[----:B------:R-:W-:Y:S04]  /*4520*/  HMMA.16816.F32 R40, R8, R56, R28 ;  /* 0x000000380828723c */ /* 0x000fe8000000181c */
[----:B------:R1:W4:Y:S04]  /*4530*/  MUFU.TANH R142, R0 ;  /* 0x00000000008e7308 */ /* 0x0003280000002400 */
[----:B------:R-:W-:Y:S01]  /*4540*/  HMMA.16816.F32 R28, R12, R62, R96 ;  /* 0x0000003e0c1c723c */ /* 0x000fe20000001860 */
[----:B------:R-:W-:Y:S01]  /*4550*/  LDSM.16.M88.4 R60, [R25+0x7800] ;  /* 0x00780000193c783b */ /* 0x000fe20000000200 */
[----:B-1----:R-:W-:-:S06]  /*4560*/  FMUL.FTZ R0, R36, R3 ;  /* 0x0000000324007220 */ /* 0x002fcc0000410000 */
[----:B------:R-:W-:Y:S01]  /*4570*/  HMMA.16816.F32 R96, R16, R54, R32 ;  /* 0x000000361060723c */ /* 0x000fe20000001820 */
[----:B------:R-:W-:Y:S01]  /*4580*/  LDSM.16.M88.4 R52, [R26+0x7000] ;  /* 0x007000001a34783b */ /* 0x000fe20000000200 */
[----:B------:R1:W-:Y:S06]  /*4590*/  MUFU.TANH R147, R0 ;  /* 0x0000000000937308 */ /* 0x0003ec0000002400 */
[----:B---3--:R-:W-:Y:S01]  /*45a0*/  HMMA.16816.F32 R32, R20, R72, RZ ;  /* 0x000000481420723c */ /* 0x008fe200000018ff */
[----:B-1----:R-:W-:-:S04]  /*45b0*/  FMUL.FTZ R0, R37, R3 ;  /* 0x0000000325007220 */ /* 0x002fc80000410000 */
[----:B------:R1:W-:Y:S02]  /*45c0*/  MUFU.TANH R146, R0 ;  /* 0x0000000000927308 */ /* 0x0003e40000002400 */
[----:B-1----:R-:W-:-:S06]  /*45d0*/  FMUL.FTZ R0, R38, R3 ;  /* 0x0000000326007220 */ /* 0x002fcc0000410000 */
[----:B------:R1:W3:Y:S07]  /*45e0*/  MUFU.TANH R143, R0 ;  /* 0x00000000008f7308 */ /* 0x0002ee0000002400 */
[----:B------:R-:W-:Y:S01]  /*45f0*/  HMMA.16816.F32 R84, R16, R68, R32 ;  /* 0x000000441054723c */ /* 0x000fe20000001820 */
[----:B-1----:R-:W-:-:S07]  /*4600*/  FMUL.FTZ R0, R39, R3 ;  /* 0x0000000327007220 */ /* 0x002fce0000410000 */
[----:B------:R-:W-:Y:S01]  /*4610*/  HMMA.16816.F32 R36, R8, R58, R28 ;  /* 0x0000003a0824723c */ /* 0x000fe2000000181c */
[----:B------:R-:W-:Y:S01]  /*4620*/  LDSM.16.M88.4 R56, [R7+0x6800] ;  /* 0x006800000738783b */ /* 0x000fe20000000200 */
[----:B------:R1:W3:Y:S06]  /*4630*/  MUFU.TANH R150, R0 ;  /* 0x0000000000967308 */ /* 0x0002ec0000002400 */
[----:B------:R-:W-:Y:S01]  /*4640*/  HMMA.16816.F32 R28, R12, R76, R80 ;  /* 0x0000004c0c1c723c */ /* 0x000fe20000001850 */
[----:B-1----:R-:W-:-:S07]  /*4650*/  FMUL.FTZ R0, R40, R3 ;  /* 0x0000000328007220 */ /* 0x002fce0000410000 */
[----:B------:R-:W-:Y:S01]  /*4660*/  HMMA.16816.F32 R32, R20, R74, RZ ;  /* 0x0000004a1420723c */ /* 0x000fe200000018ff */
[----:B------:R-:W1:Y:S01]  /*4670*/  LDSM.16.M88.4 R72, [R26+0x6800] ;  /* 0x006800001a48783b */ /* 0x000e620000000200 */
[----:B------:R2:W-:Y:S02]  /*4680*/  MUFU.TANH R155, R0 ;  /* 0x00000000009b7308 */ /* 0x0005e40000002400 */
[----:B--2---:R-:W-:-:S06]  /*4690*/  FMUL.FTZ R0, R41, R3 ;  /* 0x0000000329007220 */ /* 0x004fcc0000410000 */
[----:B------:R2:W-:Y:S02]  /*46a0*/  MUFU.TANH R154, R0 ;  /* 0x00000000009a7308 */ /* 0x0005e40000002400 */
[----:B--2---:R-:W-:-:S06]  /*46b0*/  FMUL.FTZ R0, R42, R3 ;  /* 0x000000032a007220 */ /* 0x004fcc0000410000 */
[----:B------:R2:W3:Y:S02]  /*46c0*/  MUFU.TANH R149, R0 ;  /* 0x0000000000957308 */ /* 0x0004e40000002400 */
[----:B------:R-:W-:Y:S01]  /*46d0*/  HMMA.16816.F32 R68, R16, R70, R32 ;  /* 0x000000461044723c */ /* 0x000fe20000001820 */
[----:B--2---:R-:W-:-:S07]  /*46e0*/  FMUL.FTZ R0, R43, R3 ;  /* 0x000000032b007220 */ /* 0x004fce0000410000 */
[----:B------:R-:W-:Y:S01]  /*46f0*/  HMMA.16816.F32 R40, R8, R44, R28 ;  /* 0x0000002c0828723c */ /* 0x000fe2000000181c */
[----:B------:R2:W3:Y:S07]  /*4700*/  MUFU.TANH R151, R0 ;  /* 0x0000000000977308 */ /* 0x0004ee0000002400 */
[----:B------:R-:W-:Y:S01]  /*4710*/  HMMA.16816.F32 R28, R12, R78, R92 ;  /* 0x0000004e0c1c723c */ /* 0x000fe2000000185c */
[----:B--2---:R-:W-:-:S04]  /*4720*/  FMUL.FTZ R0, R36, R3 ;  /* 0x0000000324007220 */ /* 0x004fc80000410000 */
[----:B------:R2:W-:Y:S03]  /*4730*/  MUFU.TANH R158, R0 ;  /* 0x00000000009e7308 */ /* 0x0005e60000002400 */
[----:B-----5:R-:W-:Y:S01]  /*4740*/  HMMA.16816.F32 R32, R20, R48, RZ ;  /* 0x000000301420723c */ /* 0x020fe200000018ff */
[----:B--2---:R-:W-:-:S04]  /*4750*/  FMUL.FTZ R0, R37, R3 ;  /* 0x0000000325007220 */ /* 0x004fc80000410000 */
[----:B------:R2:W-:Y:S02]  /*4760*/  MUFU.TANH R153, R0 ;  /* 0x0000000000997308 */ /* 0x0005e40000002400 */
[----:B--2---:R-:W-:-:S06]  /*4770*/  FMUL.FTZ R0, R38, R3 ;  /* 0x0000000326007220 */ /* 0x004fcc0000410000 */
[----:B------:R2:W5:Y:S02]  /*4780*/  MUFU.TANH R152, R0 ;  /* 0x0000000000987308 */ /* 0x0005640000002400 */
[-C--:B--2---:R-:W-:Y:S02]  /*4790*/  FMUL.FTZ R0, R39, R3.reuse ;  /* 0x0000000327007220 */ /* 0x084fe40000410000 */
[----:B------:R-:W-:Y:S01]  /*47a0*/  HMMA.16816.F32 R36, R8, R46, R28 ;  /* 0x0000002e0824723c */ /* 0x000fe2000000181c */
[----:B------:R-:W2:Y:S03]  /*47b0*/  LDSM.16.M88.4 R44, [R224+0x8000] ;  /* 0x00800000e02c783b */ /* 0x000ea60000000200 */
[----:B------:R4:W5:Y:S04]  /*47c0*/  MUFU.TANH R157, R0 ;  /* 0x00000000009d7308 */ /* 0x0009680000002400 */
[----:B-1----:R-:W-:Y:S08]  /*47d0*/  HMMA.16816.F32 R28, R12, R72, R88 ;  /* 0x000000480c1c723c */ /* 0x002ff00000001858 */
[----:B------:R-:W-:Y:S01]  /*47e0*/  HMMA.16816.F32 R88, R16, R60, R32 ;  /* 0x0000003c1058723c */ /* 0x000fe20000001820 */
[----:B----4-:R-:W-:-:S07]  /*47f0*/  FMUL.FTZ R0, R40, R3 ;  /* 0x0000000328007220 */ /* 0x010fce0000410000 */
[----:B------:R-:W-:Y:S01]  /*4800*/  HMMA.16816.F32 R32, R20, R50, RZ ;  /* 0x000000321420723c */ /* 0x000fe200000018ff */
[----:B------:R1:W-:Y:S01]  /*4810*/  MUFU.TANH R166, R0 ;  /* 0x0000000000a67308 */ /* 0x0003e20000002400 */
[----:B------:R-:W4:Y:S01]  /*4820*/  LDSM.16.M88.4 R48, [R25+0x8000] ;  /* 0x008000001930783b */ /* 0x000f220000000200 */
[----:B-1----:R-:W-:-:S06]  /*4830*/  FMUL.FTZ R0, R41, R3 ;  /* 0x0000000329007220 */ /* 0x002fcc0000410000 */
[----:B------:R1:W-:Y:S11]  /*4840*/  MUFU.TANH R165, R0 ;  /* 0x0000000000a57308 */ /* 0x0003f60000002400 */
[----:B------:R-:W-:Y:S01]  /*4850*/  HMMA.16816.F32 R80, R16, R62, R32 ;  /* 0x0000003e1050723c */ /* 0x000fe20000001820 */
[----:B------:R-:W3:Y:S01]  /*4860*/  LDSM.16.M88.4 R60, [R7+0x7000] ;  /* 0x00700000073c783b */ /* 0x000ee20000000200 */
[----:B-1----:R-:W-:-:S04]  /*4870*/  FMUL.FTZ R0, R42, R3 ;  /* 0x000000032a007220 */ /* 0x002fc80000410000 */
[----:B------:R1:W5:Y:S02]  /*4880*/  MUFU.TANH R160, R0 ;  /* 0x0000000000a07308 */ /* 0x0003640000002400 */
[----:B--2---:R-:W-:Y:S01]  /*4890*/  HMMA.16816.F32 R32, R20, R44, RZ ;  /* 0x0000002c1420723c */ /* 0x004fe200000018ff */
[----:B-1----:R-:W-:-:S07]  /*48a0*/  FMUL.FTZ R0, R43, R3 ;  /* 0x000000032b007220 */ /* 0x002fce0000410000 */
[----:B------:R-:W-:Y:S01]  /*48b0*/  HMMA.16816.F32 R40, R8, R56, R28 ;  /* 0x000000380828723c */ /* 0x000fe2000000181c */
[----:B------:R1:W2:Y:S07]  /*48c0*/  MUFU.TANH R161, R0 ;  /* 0x0000000000a17308 */ /* 0x0002ae0000002400 */
[----:B------:R-:W-:Y:S01]  /*48d0*/  HMMA.16816.F32 R28, R12, R74, R96 ;  /* 0x0000004a0c1c723c */ /* 0x000fe20000001860 */
[----:B------:R-:W-:Y:S01]  /*48e0*/  LDSM.16.M88.4 R72, [R224+0x8800] ;  /* 0x00880000e048783b */ /* 0x000fe20000000200 */
[----:B-1----:R-:W-:-:S04]  /*48f0*/  FMUL.FTZ R0, R36, R3 ;  /* 0x0000000324007220 */ /* 0x002fc80000410000 */
[----:B------:R1:W-:Y:S02]  /*4900*/  MUFU.TANH R168, R0 ;  /* 0x0000000000a87308 */ /* 0x0003e40000002400 */
[----:B-1----:R-:W-:-:S06]  /*4910*/  FMUL.FTZ R0, R37, R3 ;  /* 0x0000000325007220 */ /* 0x002fcc0000410000 */
[----:B------:R1:W-:Y:S02]  /*4920*/  MUFU.TANH R164, R0 ;  /* 0x0000000000a47308 */ /* 0x0003e40000002400 */
[----:B-1----:R-:W-:-:S06]  /*4930*/  FMUL.FTZ R0, R38, R3 ;  /* 0x0000000326007220 */ /* 0x002fcc0000410000 */
[----:B------:R1:W2:Y:S01]  /*4940*/  MUFU.TANH R162, R0 ;  /* 0x0000000000a27308 */ /* 0x0002a20000002400 */
[----:B----4-:R-:W-:Y:S01]  /*4950*/  HMMA.16816.F32 R76, R16, R48, R32 ;  /* 0x00000030104c723c */ /* 0x010fe20000001820 */
[----:B-1----:R-:W-:-:S07]  /*4960*/  FMUL.FTZ R0, R39, R3 ;  /* 0x0000000327007220 */ /* 0x002fce0000410000 */
[----:B------:R-:W-:Y:S01]  /*4970*/  HMMA.16816.F32 R36, R8, R58, R28 ;  /* 0x0000003a0824723c */ /* 0x000fe2000000181c */
[----:B------:R-:W-:Y:S01]  /*4980*/  LDSM.16.M88.4 R56, [R25+0x8800] ;  /* 0x008800001938783b */ /* 0x000fe20000000200 */
[----:B------:R1:W4:Y:S06]  /*4990*/  MUFU.TANH R167, R0 ;  /* 0x0000000000a77308 */ /* 0x00032c0000002400 */
[----:B------:R-:W-:Y:S01]  /*49a0*/  HMMA.16816.F32 R28, R12, R52, R84 ;  /* 0x000000340c1c723c */ /* 0x000fe20000001854 */
[----:B-1----:R-:W-:-:S04]  /*49b0*/  FMUL.FTZ R0, R40, R3 ;  /* 0x0000000328007220 */ /* 0x002fc80000410000 */
[----:B------:R1:W-:Y:S03]  /*49c0*/  MUFU.TANH R173, R0 ;  /* 0x0000000000ad7308 */ /* 0x0003e60000002400 */
[----:B------:R-:W-:Y:S01]  /*49d0*/  HMMA.16816.F32 R32, R20, R46, RZ ;  /* 0x0000002e1420723c */ /* 0x000fe200000018ff */
[----:B------:R-:W5:Y:S01]  /*49e0*/  LDSM.16.M88.4 R44, [R26+0x7800] ;  /* 0x007800001a2c783b */ /* 0x000f620000000200 */
[----:B-1----:R-:W-:-:S04]  /*49f0*/  FMUL.FTZ R0, R41, R3 ;  /* 0x0000000329007220 */ /* 0x002fc80000410000 */
[----:B------:R1:W-:Y:S02]  /*4a00*/  MUFU.TANH R176, R0 ;  /* 0x0000000000b07308 */ /* 0x0003e40000002400 */
[----:B-1----:R-:W-:-:S06]  /*4a10*/  FMUL.FTZ R0, R42, R3 ;  /* 0x000000032a007220 */ /* 0x002fcc0000410000 */
[----:B------:R1:W4:Y:S02]  /*4a20*/  MUFU.TANH R169, R0 ;  /* 0x0000000000a97308 */ /* 0x0003240000002400 */
[----:B-1----:R-:W-:Y:S02]  /*4a30*/  FMUL.FTZ R0, R43, R3 ;  /* 0x000000032b007220 */ /* 0x002fe40000410000 */
[----:B---3--:R-:W-:Y:S04]  /*4a40*/  HMMA.16816.F32 R40, R8, R60, R28 ;  /* 0x0000003c0828723c */ /* 0x008fe8000000181c */
[----:B------:R1:W3:Y:S04]  /*4a50*/  MUFU.TANH R171, R0 ;  /* 0x0000000000ab7308 */ /* 0x0002e80000002400 */
[----:B------:R-:W-:Y:S01]  /*4a60*/  HMMA.16816.F32 R28, R12, R54, R68 ;  /* 0x000000360c1c723c */ /* 0x000fe20000001844 */
[----:B------:R-:W2:Y:S01]  /*4a70*/  LDSM.16.M88.4 R68, [R26+0x8000] ;  /* 0x008000001a44783b */ /* 0x000ea20000000200 */
[----:B------:R-:W-:-:S03]  /*4a80*/  IMAD.SHL.U32 R2, R229, 0x2, RZ ;  /* 0x00000002e5027824 */ /* 0x000fc600078e00ff */
[----:B------:R-:W-:Y:S01]  /*4a90*/  LDSM.16.M88.4 R52, [R7+0x8000] ;  /* 0x008000000734783b */ /* 0x000fe20000000200 */
[----:B-1----:R-:W-:-:S04]  /*4aa0*/  FMUL.FTZ R0, R36, R3 ;  /* 0x0000000324007220 */ /* 0x002fc80000410000 */
[----:B------:R1:W-:Y:S02]  /*4ab0*/  MUFU.TANH R175, R0 ;  /* 0x0000000000af7308 */ /* 0x0003e40000002400 */
[----:B-1----:R-:W-:-:S06]  /*4ac0*/  FMUL.FTZ R0, R37, R3 ;  /* 0x0000000325007220 */ /* 0x002fcc0000410000 */
[----:B------:R1:W-:Y:S01]  /*4ad0*/  MUFU.TANH R174, R0 ;  /* 0x0000000000ae7308 */ /* 0x0003e20000002400 */
[----:B------:R-:W-:Y:S01]  /*4ae0*/  HMMA.16816.F32 R92, R16, R50, R32 ;  /* 0x00000032105c723c */ /* 0x000fe20000001820 */
[----:B------:R-:W4:Y:S01]  /*4af0*/  LDSM.16.M88.4 R48, [R7+0x7800] ;  /* 0x007800000730783b */ /* 0x000f220000000200 */
[----:B-1----:R-:W-:-:S05]  /*4b00*/  FMUL.FTZ R0, R38, R3 ;  /* 0x0000000326007220 */ /* 0x002fca0000410000 */
[----:B------:R1:W3:Y:S01]  /*4b10*/  MUFU.TANH R170, R0 ;  /* 0x0000000000aa7308 */ /* 0x0002e20000002400 */
[----:B------:R-:W-:Y:S01]  /*4b20*/  HMMA.16816.F32 R32, R8, R62, R28 ;  /* 0x0000003e0820723c */ /* 0x000fe2000000181c */
[----:B-1----:R-:W-:-:S06]  /*4b30*/  FMUL.FTZ R0, R39, R3 ;  /* 0x0000000327007220 */ /* 0x002fcc0000410000 */
[----:B------:R1:W3:Y:S01]  /*4b40*/  MUFU.TANH R179, R0 ;  /* 0x0000000000b37308 */ /* 0x0002e20000002400 */
[----:B-----5:R-:W-:Y:S01]  /*4b50*/  HMMA.16816.F32 R28, R12, R44, R88 ;  /* 0x0000002c0c1c723c */ /* 0x020fe20000001858 */
[----:B------:R-:W-:Y:S02]  /*4b60*/  VIADD R88, R200, 0xffffffff ;  /* 0xffffffffc8587836 */ /* 0x000fe40000000000 */
[----:B-1----:R-:W-:-:S04]  /*4b70*/  FMUL.FTZ R0, R40, R3 ;  /* 0x0000000328007220 */ /* 0x002fc80000410000 */
[----:B------:R1:W-:Y:S01]  /*4b80*/  MUFU.TANH R183, R0 ;  /* 0x0000000000b77308 */ /* 0x0003e20000002400 */
[----:B------:R-:W-:Y:S02]  /*4b90*/  IMAD.SHL.U32 R243, R88, 0x100, RZ ;  /* 0x0000010058f37824 */ /* 0x000fe400078e00ff */
[----:B-1----:R-:W-:-:S05]  /*4ba0*/  FMUL.FTZ R0, R41, R3 ;  /* 0x0000000329007220 */ /* 0x002fca0000410000 */
[----:B------:R1:W-:Y:S01]  /*4bb0*/  MUFU.TANH R185, R0 ;  /* 0x0000000000b97308 */ /* 0x0003e20000002400 */
[----:B------:R-:W-:Y:S01]  /*4bc0*/  HMMA.16816.F32 R36, R20, R72, RZ ;  /* 0x000000481424723c */ /* 0x000fe200000018ff */
[----:B-1----:R-:W-:-:S06]  /*4bd0*/  FMUL.FTZ R0, R42, R3 ;  /* 0x000000032a007220 */ /* 0x002fcc0000410000 */
[----:B------:R1:W5:Y:S02]  /*4be0*/  MUFU.TANH R178, R0 ;  /* 0x0000000000b27308 */ /* 0x0003640000002400 */
[----:B-1----:R-:W-:-:S06]  /*4bf0*/  FMUL.FTZ R0, R43, R3 ;  /* 0x000000032b007220 */ /* 0x002fcc0000410000 */
[----:B------:R1:W5:Y:S02]  /*4c00*/  MUFU.TANH R182, R0 ;  /* 0x0000000000b67308 */ /* 0x0003640000002400 */
[----:B-1----:R-:W-:-:S04]  /*4c10*/  LOP3.LUT R0, R243, 0x6, R2, 0xf8, !PT ;  /* 0x00000006f3007812 */ /* 0x002fc800078ef802 */
[----:B------:R-:W-:-:S04]  /*4c20*/  LOP3.LUT R2, R0, 0x8, RZ, 0xfc, !PT ;  /* 0x0000000800027812 */ /* 0x000fc800078efcff */
[----:B------:R-:W-:Y:S01]  /*4c30*/  ISETP.GE.AND P3, PT, R2, R24, PT ;  /* 0x000000180200720c */ /* 0x000fe20003f66270 */
[----:B------:R-:W-:-:S04]  /*4c40*/  FMUL.FTZ R2, R33, R3 ;  /* 0x0000000321027220 */ /* 0x000fc80000410000 */
[----:B------:R1:W-:Y:S01]  /*4c50*/  MUFU.TANH R187, R2 ;  /* 0x0000000200bb7308 */ /* 0x0003e20000002400 */
[C---:B------:R-:W-:Y:S01]  /*4c60*/  ISETP.GE.AND P5, PT, R0.reuse, R24, PT ;  /* 0x000000180000720c */ /* 0x040fe20003fa6270 */
[----:B--2---:R-:W-:Y:S01]  /*4c70*/  HMMA.16816.F32 R40, R12, R68, R76 ;  /* 0x000000440c28723c */ /* 0x004fe2000000184c */
[C---:B------:R-:W-:Y:S01]  /*4c80*/  LOP3.LUT R5, R0.reuse, 0x1, RZ, 0xfc, !PT ;  /* 0x0000000100057812 */ /* 0x040fe200078efcff */
[----:B------:R-:W2:Y:S01]  /*4c90*/  LDSM.16.M88.4 R76, [R224+0x9000] ;  /* 0x00900000e04c783b */ /* 0x000ea20000000200 */
[----:B------:R-:W-:Y:S02]  /*4ca0*/  FSEL R89, R159, -INF , !P5 ;  /* 0xff8000009f597808 */ /* 0x000fe40006800000 */
[----:B------:R-:W-:Y:S02]  /*4cb0*/  FSEL R96, R177, -INF , !P5 ;  /* 0xff800000b1607808 */ /* 0x000fe40006800000 */
[----:B-1----:R-:W-:-:S04]  /*4cc0*/  LOP3.LUT R2, R0, 0x11, RZ, 0xfc, !PT ;  /* 0x0000001100027812 */ /* 0x002fc800078efcff */
[-C--:B------:R-:W-:Y:S02]  /*4cd0*/  ISETP.GE.AND P6, PT, R2, R24.reuse, PT ;  /* 0x000000180200720c */ /* 0x080fe40003fc6270 */
[----:B------:R-:W-:Y:S01]  /*4ce0*/  LOP3.LUT R2, R0, 0x18, RZ, 0xfc, !PT ;  /* 0x0000001800027812 */ /* 0x000fe200078efcff */
[----:B------:R-:W-:Y:S01]  /*4cf0*/  HMMA.16816.F32 R84, R16, R56, R36 ;  /* 0x000000381054723c */ /* 0x000fe20000001824 */
[-C--:B------:R-:W-:Y:S01]  /*4d00*/  ISETP.GE.AND P4, PT, R5, R24.reuse, PT ;  /* 0x000000180500720c */ /* 0x080fe20003f86270 */
[----:B------:R-:W-:Y:S01]  /*4d10*/  FMUL.FTZ R6, R32, R3 ;  /* 0x0000000320067220 */ /* 0x000fe20000410000 */
[----:B------:R-:W-:Y:S02]  /*4d20*/  ISETP.GE.AND P5, PT, R2, R24, PT ;  /* 0x000000180200720c */ /* 0x000fe40003fa6270 */
[----:B------:R-:W-:-:S03]  /*4d30*/  LOP3.LUT R2, R0, 0x19, RZ, 0xfc, !PT ;  /* 0x0000001900027812 */ /* 0x000fc600078efcff */
[----:B------:R-:W-:Y:S01]  /*4d40*/  HMMA.16816.F32 R36, R12, R46, R80 ;  /* 0x0000002e0c24723c */ /* 0x000fe20000001850 */
[----:B------:R-:W-:Y:S01]  /*4d50*/  FSEL R81, R163, -INF , !P4 ;  /* 0xff800000a3517808 */ /* 0x000fe20006000000 */
[----:B------:R1:W-:Y:S01]  /*4d60*/  MUFU.TANH R184, R6 ;  /* 0x0000000600b87308 */ /* 0x0003e20000002400 */
[----:B------:R-:W-:Y:S01]  /*4d70*/  FSEL R90, R181, -INF , !P4 ;  /* 0xff800000b55a7808 */ /* 0x000fe20006000000 */
[----:B------:R-:W-:Y:S01]  /*4d80*/  LDSM.16.M88.4 R44, [R7+0x8800] ;  /* 0x00880000072c783b */ /* 0x000fe20000000200 */
[----:B------:R-:W-:-:S03]  /*4d90*/  LOP3.LUT R5, R0, 0x10, RZ, 0xfc, !PT ;  /* 0x0000001000057812 */ /* 0x000fc600078efcff */
[----:B----4-:R-:W-:Y:S01]  /*4da0*/  HMMA.16816.F32 R28, R8, R48, R28 ;  /* 0x00000030081c723c */ /* 0x010fe2000000181c */
[-C--:B------:R-:W-:Y:S02]  /*4db0*/  ISETP.GE.AND P4, PT, R2, R24.reuse, PT ;  /* 0x000000180200720c */ /* 0x080fe40003f86270 */
[----:B------:R-:W-:Y:S02]  /*4dc0*/  LOP3.LUT R2, R0, 0x20, RZ, 0xfc, !PT ;  /* 0x0000002000027812 */ /* 0x000fe400078efcff */
[----:B------:R-:W-:Y:S01]  /*4dd0*/  ISETP.GE.AND P0, PT, R5, R24, PT ;  /* 0x000000180500720c */ /* 0x000fe20003f06270 */
[----:B------:R-:W-:Y:S01]  /*4de0*/  FMUL.FTZ R5, R34, R3 ;  /* 0x0000000322057220 */ /* 0x000fe20000410000 */
[----:B------:R-:W-:Y:S02]  /*4df0*/  FSEL R80, R103, -INF , !P3 ;  /* 0xff80000067507808 */ /* 0x000fe40005800000 */
[----:B-1----:R-:W-:Y:S02]  /*4e00*/  LOP3.LUT R6, R0, 0x9, RZ, 0xfc, !PT ;  /* 0x0000000900067812 */ /* 0x002fe400078efcff */
[----:B------:R-:W-:-:S02]  /*4e10*/  FSEL R98, R172, -INF , !P3 ;  /* 0xff800000ac627808 */ /* 0x000fc40005800000 */
[-C--:B------:R-:W-:Y:S02]  /*4e20*/  ISETP.GE.AND P1, PT, R6, R24.reuse, PT ;  /* 0x000000180600720c */ /* 0x080fe40003f26270 */
[-C--:B------:R-:W-:Y:S02]  /*4e30*/  ISETP.GE.AND P3, PT, R2, R24.reuse, PT ;  /* 0x000000180200720c */ /* 0x080fe40003f66270 */
[----:B------:R-:W-:Y:S01]  /*4e40*/  LOP3.LUT R2, R0, 0x21, RZ, 0xfc, !PT ;  /* 0x0000002100027812 */ /* 0x000fe200078efcff */
[----:B------:R1:W4:Y:S01]  /*4e50*/  MUFU.TANH R180, R5 ;  /* 0x0000000500b47308 */ /* 0x0003220000002400 */
[----:B------:R-:W-:Y:S02]  /*4e60*/  FSEL R83, R136, -INF , !P1 ;  /* 0xff80000088537808 */ /* 0x000fe40004800000 */
[----:B------:R-:W-:Y:S02]  /*4e70*/  FSEL R99, R188, -INF , !P1 ;  /* 0xff800000bc637808 */ /* 0x000fe40004800000 */
[----:B------:R-:W-:-:S02]  /*4e80*/  ISETP.GE.AND P1, PT, R2, R24, PT ;  /* 0x000000180200720c */ /* 0x000fc40003f26270 */
[----:B------:R-:W-:Y:S02]  /*4e90*/  LOP3.LUT R2, R0, 0x28, RZ, 0xfc, !PT ;  /* 0x0000002800027812 */ /* 0x000fe400078efcff */
[----:B------:R-:W-:Y:S02]  /*4ea0*/  FSEL R82, R101, -INF , !P0 ;  /* 0xff80000065527808 */ /* 0x000fe40004000000 */
[----:B------:R-:W-:Y:S01]  /*4eb0*/  FSEL R103, R140, -INF , !P0 ;  /* 0xff8000008c677808 */ /* 0x000fe20004000000 */
[----:B-1----:R-:W-:Y:S02]  /*4ec0*/  FMUL.FTZ R5, R35, R3 ;  /* 0x0000000323057220 */ /* 0x002fe40000410000 */
[----:B------:R-:W-:Y:S01]  /*4ed0*/  HMMA.16816.F32 R32, R20, R74, RZ ;  /* 0x0000004a1420723c */ /* 0x000fe200000018ff */
[----:B------:R-:W1:Y:S01]  /*4ee0*/  LDSM.16.M88.4 R72, [R25+0x9000] ;  /* 0x009000001948783b */ /* 0x000e620000000200 */
[----:B------:R3:W4:Y:S01]  /*4ef0*/  MUFU.TANH R177, R5 ;  /* 0x0000000500b17308 */ /* 0x0007220000002400 */
[----:B------:R-:W-:-:S02]  /*4f00*/  ISETP.GE.AND P0, PT, R2, R24, PT ;  /* 0x000000180200720c */ /* 0x000fc40003f06270 */
[----:B------:R-:W-:-:S03]  /*4f10*/  LOP3.LUT R2, R0, 0x29, RZ, 0xfc, !PT ;  /* 0x0000002900027812 */ /* 0x000fc600078efcff */
[----:B------:R-:W-:Y:S01]  /*4f20*/  HMMA.16816.F32 R36, R8, R50, R36 ;  /* 0x000000320824723c */ /* 0x000fe20000001824 */
[----:B------:R-:W5:Y:S01]  /*4f30*/  LDSM.16.M88.4 R48, [R26+0x8800] ;  /* 0x008800001a30783b */ /* 0x000f620000000200 */
[----:B------:R-:W-:Y:S02]  /*4f40*/  FSEL R91, R104, -INF , !P6 ;  /* 0xff800000685b7808 */ /* 0x000fe40007000000 */
[----:B------:R-:W-:Y:S02]  /*4f50*/  FSEL R101, R148, -INF , !P6 ;  /* 0xff80000094657808 */ /* 0x000fe40007000000 */
[----:B------:R-:W-:Y:S01]  /*4f60*/  ISETP.GE.AND P6, PT, R2, R24, PT ;  /* 0x000000180200720c */ /* 0x000fe20003fc6270 */
[----:B---3--:R-:W-:Y:S01]  /*4f70*/  FMUL.FTZ R5, R28, R3 ;  /* 0x000000031c057220 */ /* 0x008fe20000410000 */
[----:B------:R-:W-:-:S03]  /*4f80*/  LOP3.LUT R2, R0, 0x30, RZ, 0xfc, !PT ;  /* 0x0000003000027812 */ /* 0x000fc600078efcff */
[----:B------:R3:W-:Y:S01]  /*4f90*/  MUFU.TANH R181, R5 ;  /* 0x0000000500b57308 */ /* 0x0007e20000002400 */
[----:B------:R-:W-:Y:S02]  /*4fa0*/  FSEL R97, R102, -INF , !P5 ;  /* 0xff80000066617808 */ /* 0x000fe40006800000 */
[----:B------:R-:W-:Y:S02]  /*4fb0*/  FSEL R102, R129, -INF , !P5 ;  /* 0xff80000081667808 */ /* 0x000fe40006800000 */
[----:B------:R-:W-:Y:S02]  /*4fc0*/  ISETP.GE.AND P5, PT, R2, R24, PT ;  /* 0x000000180200720c */ /* 0x000fe40003fa6270 */
[----:B------:R-:W-:Y:S02]  /*4fd0*/  LOP3.LUT R2, R0, 0x31, RZ, 0xfc, !PT ;  /* 0x0000003100027812 */ /* 0x000fe400078efcff */
[----:B------:R-:W-:Y:S01]  /*4fe0*/  FSEL R105, R105, -INF , !P4 ;  /* 0xff80000069697808 */ /* 0x000fe20006000000 */
[----:B---3--:R-:W-:-:S04]  /*4ff0*/  FMUL.FTZ R5, R29, R3 ;  /* 0x000000031d057220 */ /* 0x008fc80000410000 */
[----:B------:R3:W-:Y:S01]  /*5000*/  MUFU.TANH R172, R5 ;  /* 0x0000000500ac7308 */ /* 0x0007e20000002400 */
[----:B------:R-:W-:Y:S02]  /*5010*/  FSEL R104, R124, -INF , !P4 ;  /* 0xff8000007c687808 */ /* 0x000fe40006000000 */
[----:B------:R-:W-:Y:S02]  /*5020*/  ISETP.GE.AND P4, PT, R2, R24, PT ;  /* 0x000000180200720c */ /* 0x000fe40003f86270 */
[----:B------:R-:W-:Y:S02]  /*5030*/  LOP3.LUT R2, R0, 0x38, RZ, 0xfc, !PT ;  /* 0x0000003800027812 */ /* 0x000fe400078efcff */
[----:B------:R-:W-:Y:S02]  /*5040*/  FSEL R106, R106, -INF , !P3 ;  /* 0xff8000006a6a7808 */ /* 0x000fe40005800000 */
[----:B------:R-:W-:Y:S01]  /*5050*/  FSEL R109, R109, -INF , !P3 ;  /* 0xff8000006d6d7808 */ /* 0x000fe20005800000 */
[----:B---3--:R-:W-:-:S04]  /*5060*/  FMUL.FTZ R5, R30, R3 ;  /* 0x000000031e057220 */ /* 0x008fc80000410000 */
[----:B------:R3:W4:Y:S01]  /*5070*/  MUFU.TANH R163, R5 ;  /* 0x0000000500a37308 */ /* 0x0007220000002400 */
[-C--:B------:R-:W-:Y:S02]  /*5080*/  ISETP.GE.AND P3, PT, R2, R24.reuse, PT ;  /* 0x000000180200720c */ /* 0x080fe40003f66270 */
[----:B------:R-:W-:Y:S02]  /*5090*/  LOP3.LUT R2, R0, 0x39, RZ, 0xfc, !PT ;  /* 0x0000003900027812 */ /* 0x000fe400078efcff */
[----:B------:R-:W-:Y:S02]  /*50a0*/  FSEL R108, R108, -INF , !P1 ;  /* 0xff8000006c6c7808 */ /* 0x000fe40004800000 */
[----:B------:R-:W-:Y:S01]  /*50b0*/  FSEL R111, R111, -INF , !P1 ;  /* 0xff8000006f6f7808 */ /* 0x000fe20004800000 */
[----:B---3--:R-:W-:Y:S02]  /*50c0*/  FMUL.FTZ R5, R31, R3 ;  /* 0x000000031f057220 */ /* 0x008fe40000410000 */
[----:B--2---:R-:W-:Y:S01]  /*50d0*/  HMMA.16816.F32 R28, R20, R76, RZ ;  /* 0x0000004c141c723c */ /* 0x004fe200000018ff */
[----:B------:R-:W-:-:S02]  /*50e0*/  ISETP.GE.AND P1, PT, R2, R24, PT ;  /* 0x000000180200720c */ /* 0x000fc40003f26270 */
[----:B------:R-:W-:Y:S02]  /*50f0*/  LOP3.LUT R2, R0, 0x40, RZ, 0xfc, !PT ;  /* 0x0000004000027812 */ /* 0x000fe400078efcff */
[----:B------:R-:W-:Y:S02]  /*5100*/  FSEL R107, R107, -INF , !P0 ;  /* 0xff8000006b6b7808 */ /* 0x000fe40004000000 */
[----:B------:R-:W-:Y:S02]  /*5110*/  FSEL R112, R112, -INF , !P0 ;  /* 0xff80000070707808 */ /* 0x000fe40004000000 */
[----:B------:R-:W-:Y:S02]  /*5120*/  ISETP.GE.AND P0, PT, R2, R24, PT ;  /* 0x000000180200720c */ /* 0x000fe40003f06270 */
[----:B------:R-:W-:Y:S02]  /*5130*/  LOP3.LUT R2, R0, 0x41, RZ, 0xfc, !PT ;  /* 0x0000004100027812 */ /* 0x000fe400078efcff */
[----:B------:R-:W-:-:S02]  /*5140*/  FSEL R113, R113, -INF , !P6 ;  /* 0xff80000071717808 */ /* 0x000fc40007000000 */
[----:B------:R-:W-:Y:S01]  /*5150*/  FSEL R110, R110, -INF , !P6 ;  /* 0xff8000006e6e7808 */ /* 0x000fe20007000000 */
[----:B------:R-:W-:Y:S01]  /*5160*/  HMMA.16816.F32 R60, R16, R58, R32 ;  /* 0x0000003a103c723c */ /* 0x000fe20000001820 */
[----:B------:R-:W-:Y:S02]  /*5170*/  ISETP.GE.AND P6, PT, R2, R24, PT ;  /* 0x000000180200720c */ /* 0x000fe40003fc6270 */
[----:B------:R-:W-:Y:S02]  /*5180*/  LOP3.LUT R2, R0, 0x48, RZ, 0xfc, !PT ;  /* 0x0000004800027812 */ /* 0x000fe400078efcff */
[----:B------:R-:W-:-:S03]  /*5190*/  FSEL R115, R115, -INF , !P5 ;  /* 0xff80000073737808 */ /* 0x000fc60006800000 */
[----:B-1----:R-:W-:Y:S08]  /*51a0*/  HMMA.16816.F32 R56, R16, R72, R28 ;  /* 0x000000481038723c */ /* 0x002ff0000000181c */
[C---:B------:R-:W-:Y:S01]  /*51b0*/  HMMA.16816.F32 R28, R12.reuse, R70, R92 ;  /* 0x000000460c1c723c */ /* 0x040fe2000000185c */
[----:B------:R-:W-:Y:S02]  /*51c0*/  FSEL R92, R67, -INF , !P5 ;  /* 0xff800000435c7808 */ /* 0x000fe40006800000 */
[----:B------:R-:W-:Y:S01]  /*51d0*/  FSEL R116, R116, -INF , !P3 ;  /* 0xff80000074747808 */ /* 0x000fe20005800000 */
[----:B------:R1:W2:Y:S01]  /*51e0*/  MUFU.TANH R159, R5 ;  /* 0x00000005009f7308 */ /* 0x0002a20000002400 */
[----:B------:R-:W-:Y:S01]  /*51f0*/  ISETP.GE.AND P5, PT, R2, R24, PT ;  /* 0x000000180200720c */ /* 0x000fe20003fa6270 */
[----:B------:R-:W3:Y:S01]  /*5200*/  LDSM.16.M88.4 R68, [R26+0x9000] ;  /* 0x009000001a44783b */ /* 0x000ee20000000200 */
[----:B------:R-:W-:Y:S01]  /*5210*/  LOP3.LUT R2, R0, 0x49, RZ, 0xfc, !PT ;  /* 0x0000004900027812 */ /* 0x000fe200078efcff */
[----:B-----5:R-:W-:Y:S01]  /*5220*/  HMMA.16816.F32 R32, R12, R48, R84 ;  /* 0x000000300c20723c */ /* 0x020fe20000001854 */
[----:B------:R-:W-:-:S02]  /*5230*/  FSEL R87, R114, -INF , !P4 ;  /* 0xff80000072577808 */ /* 0x000fc40006000000 */
[----:B------:R-:W-:Y:S02]  /*5240*/  FSEL R114, R121, -INF , !P4 ;  /* 0xff80000079727808 */ /* 0x000fe40006000000 */
[-C--:B------:R-:W-:Y:S02]  /*5250*/  ISETP.GE.AND P4, PT, R2, R24.reuse, PT ;  /* 0x000000180200720c */ /* 0x080fe40003f86270 */
[----:B------:R-:W-:Y:S02]  /*5260*/  LOP3.LUT R2, R0, 0x50, RZ, 0xfc, !PT ;  /* 0x0000005000027812 */ /* 0x000fe400078efcff */
[----:B------:R-:W-:Y:S02]  /*5270*/  FSEL R93, R27, -INF , !P3 ;  /* 0xff8000001b5d7808 */ /* 0x000fe40005800000 */
[----:B------:R-:W-:Y:S02]  /*5280*/  ISETP.GE.AND P3, PT, R2, R24, PT ;  /* 0x000000180200720c */ /* 0x000fe40003f66270 */
[----:B------:R-:W-:-:S02]  /*5290*/  LOP3.LUT R2, R0, 0x51, RZ, 0xfc, !PT ;  /* 0x0000005100027812 */ /* 0x000fc400078efcff */
[----:B------:R-:W-:Y:S02]  /*52a0*/  FSEL R117, R117, -INF , !P1 ;  /* 0xff80000075757808 */ /* 0x000fe40004800000 */
[----:B------:R-:W-:Y:S02]  /*52b0*/  FSEL R95, R186, -INF , !P1 ;  /* 0xff800000ba5f7808 */ /* 0x000fe40004800000 */
[----:B------:R-:W-:Y:S02]  /*52c0*/  ISETP.GE.AND P1, PT, R2, R24, PT ;  /* 0x000000180200720c */ /* 0x000fe40003f26270 */
[----:B------:R-:W-:Y:S02]  /*52d0*/  LOP3.LUT R2, R0, 0x58, RZ, 0xfc, !PT ;  /* 0x0000005800027812 */ /* 0x000fe400078efcff */
[----:B------:R-:W-:Y:S02]  /*52e0*/  FSEL R118, R118, -INF , !P0 ;  /* 0xff80000076767808 */ /* 0x000fe40004000000 */
[----:B------:R-:W-:-:S02]  /*52f0*/  FSEL R125, R125, -INF , !P0 ;  /* 0xff8000007d7d7808 */ /* 0x000fc40004000000 */
[-C--:B------:R-:W-:Y:S02]  /*5300*/  ISETP.GE.AND P0, PT, R2, R24.reuse, PT ;  /* 0x000000180200720c */ /* 0x080fe40003f06270 */
[----:B------:R-:W-:Y:S01]  /*5310*/  LOP3.LUT R2, R0, 0x59, RZ, 0xfc, !PT ;  /* 0x0000005900027812 */ /* 0x000fe200078efcff */
[----:B-1----:R-:W-:Y:S01]  /*5320*/  FMUL.FTZ R5, R36, R3 ;  /* 0x0000000324057220 */ /* 0x002fe20000410000 */
[----:B------:R-:W-:Y:S01]  /*5330*/  HMMA.16816.F32 R40, R8, R52, R40 ;  /* 0x000000340828723c */ /* 0x000fe20000001828 */
[----:B------:R-:W-:Y:S02]  /*5340*/  FSEL R119, R119, -INF , !P6 ;  /* 0xff80000077777808 */ /* 0x000fe40007000000 */
[----:B------:R-:W-:Y:S02]  /*5350*/  FSEL R123, R123, -INF , !P6 ;  /* 0xff8000007b7b7808 */ /* 0x000fe40007000000 */
[----:B------:R-:W-:Y:S01]  /*5360*/  ISETP.GE.AND P6, PT, R2, R24, PT ;  /* 0x000000180200720c */ /* 0x000fe20003fc6270 */
[----:B------:R1:W-:Y:S01]  /*5370*/  MUFU.TANH R148, R5 ;  /* 0x0000000500947308 */ /* 0x0003e20000002400 */
[----:B------:R-:W-:-:S02]  /*5380*/  LOP3.LUT R2, R0, 0x60, RZ, 0xfc, !PT ;  /* 0x0000006000027812 */ /* 0x000fc400078efcff */
[----:B------:R-:W-:Y:S02]  /*5390*/  FSEL R120, R120, -INF , !P5 ;  /* 0xff80000078787808 */ /* 0x000fe40006800000 */
[----:B------:R-:W-:Y:S02]  /*53a0*/  FSEL R126, R126, -INF , !P5 ;  /* 0xff8000007e7e7808 */ /* 0x000fe40006800000 */
[----:B------:R-:W-:Y:S02]  /*53b0*/  ISETP.GE.AND P5, PT, R2, R24, PT ;  /* 0x000000180200720c */ /* 0x000fe40003fa6270 */
[----:B------:R-:W-:Y:S02]  /*53c0*/  LOP3.LUT R2, R0, 0x61, RZ, 0xfc, !PT ;  /* 0x0000006100027812 */ /* 0x000fe400078efcff */
[----:B------:R-:W-:Y:S01]  /*53d0*/  FSEL R127, R127, -INF , !P4 ;  /* 0xff8000007f7f7808 */ /* 0x000fe20006000000 */
[----:B-1----:R-:W-:Y:S01]  /*53e0*/  FMUL.FTZ R5, R37, R3 ;  /* 0x0000000325057220 */ /* 0x002fe20000410000 */
[----:B------:R-:W-:-:S03]  /*53f0*/  FSEL R122, R122, -INF , !P4 ;  /* 0xff8000007a7a7808 */ /* 0x000fc60006000000 */
[----:B------:R1:W-:Y:S01]  /*5400*/  MUFU.TANH R140, R5 ;  /* 0x00000005008c7308 */ /* 0x0003e20000002400 */
[-C--:B------:R-:W-:Y:S02]  /*5410*/  ISETP.GE.AND P4, PT, R2, R24.reuse, PT ;  /* 0x000000180200720c */ /* 0x080fe40003f86270 */
[----:B------:R-:W-:Y:S02]  /*5420*/  LOP3.LUT R2, R0, 0x68, RZ, 0xfc, !PT ;  /* 0x0000006800027812 */ /* 0x000fe400078efcff */
[----:B------:R-:W-:Y:S02]  /*5430*/  FSEL R128, R128, -INF , !P3 ;  /* 0xff80000080807808 */ /* 0x000fe40005800000 */
[----:B------:R-:W-:Y:S02]  /*5440*/  FSEL R137, R137, -INF , !P3 ;  /* 0xff80000089897808 */ /* 0x000fe40005800000 */
[----:B------:R-:W-:Y:S01]  /*5450*/  ISETP.GE.AND P3, PT, R2, R24, PT ;  /* 0x000000180200720c */ /* 0x000fe20003f66270 */
[----:B-1----:R-:W-:-:S04]  /*5460*/  FMUL.FTZ R5, R38, R3 ;  /* 0x0000000326057220 */ /* 0x002fc80000410000 */
[----:B------:R1:W5:Y:S01]  /*5470*/  MUFU.TANH R136, R5 ;  /* 0x0000000500887308 */ /* 0x0003620000002400 */
[----:B------:R-:W-:Y:S01]  /*5480*/  LOP3.LUT R2, R0, 0x69, RZ, 0xfc, !PT ;  /* 0x0000006900027812 */ /* 0x000fe200078efcff */
[----:B------:R-:W-:Y:S01]  /*5490*/  HMMA.16816.F32 R28, R8, R54, R28 ;  /* 0x00000036081c723c */ /* 0x000fe2000000181c */
[----:B------:R-:W-:Y:S01]  /*54a0*/  FSEL R130, R130, -INF , !P1 ;  /* 0xff80000082827808 */ /* 0x000fe20004800000 */
[----:B------:R-:W-:Y:S01]  /*54b0*/  LDSM.16.M88.4 R52, [R7+0x9000] ;  /* 0x009000000734783b */ /* 0x000fe20000000200 */
[----:B------:R-:W-:Y:S02]  /*54c0*/  FSEL R133, R133, -INF , !P1 ;  /* 0xff80000085857808 */ /* 0x000fe40004800000 */
[----:B------:R-:W-:Y:S02]  /*54d0*/  ISETP.GE.AND P1, PT, R2, R24, PT ;  /* 0x000000180200720c */ /* 0x000fe40003f26270 */
[----:B------:R-:W-:Y:S01]  /*54e0*/  LOP3.LUT R2, R0, 0x70, RZ, 0xfc, !PT ;  /* 0x0000007000027812 */ /* 0x000fe200078efcff */
[----:B-1----:R-:W-:Y:S01]  /*54f0*/  FMUL.FTZ R5, R39, R3 ;  /* 0x0000000327057220 */ /* 0x002fe20000410000 */
[----:B------:R-:W-:Y:S01]  /*5500*/  FSEL R131, R131, -INF , !P0 ;  /* 0xff80000083837808 */ /* 0x000fe20004000000 */
[----:B------:R-:W1:Y:S02]  /*5510*/  LDSM.16.M88.4 R36, [R224+0x9800] ;  /* 0x00980000e024783b */ /* 0x000e640000000200 */
[----:B------:R4:W5:Y:S01]  /*5520*/  MUFU.TANH R129, R5 ;  /* 0x0000000500817308 */ /* 0x0009620000002400 */
[----:B------:R-:W-:-:S02]  /*5530*/  FSEL R138, R138, -INF , !P0 ;  /* 0xff8000008a8a7808 */ /* 0x000fc40004000000 */
[----:B------:R-:W-:Y:S02]  /*5540*/  ISETP.GE.AND P0, PT, R2, R24, PT ;  /* 0x000000180200720c */ /* 0x000fe40003f06270 */
[----:B------:R-:W-:Y:S01]  /*5550*/  LOP3.LUT R2, R0, 0x71, RZ, 0xfc, !PT ;  /* 0x0000007100027812 */ /* 0x000fe200078efcff */
[----:B----4-:R-:W-:-:S04]  /*5560*/  FMUL.FTZ R5, R40, R3 ;  /* 0x0000000328057220 */ /* 0x010fc80000410000 */
[----:B------:R4:W-:Y:S01]  /*5570*/  MUFU.TANH R124, R5 ;  /* 0x00000005007c7308 */ /* 0x0009e20000002400 */
[----:B------:R-:W-:Y:S02]  /*5580*/  FSEL R139, R139, -INF , !P6 ;  /* 0xff8000008b8b7808 */ /* 0x000fe40007000000 */
[----:B------:R-:W-:Y:S02]  /*5590*/  FSEL R132, R132, -INF , !P6 ;  /* 0xff80000084847808 */ /* 0x000fe40007000000 */
        /* <DEDUP_REMOVED lines=9> */
[----:B------:R4:W5:Y:S01]  /*5630*/  MUFU.TANH R94, R5 ;  /* 0x00000005005e7308 */ /* 0x0009620000002400 */
        /* <DEDUP_REMOVED lines=14> */
[----:B------:R-:W-:Y:S01]  /*5720*/  ISETP.GE.AND P1, PT, R2, R24, PT ;  /* 0x000000180200720c */ /* 0x000fe20003f26270 */
[----:B------:R-:W-:Y:S01]  /*5730*/  HMMA.16816.F32 R40, R12, R50, R60 ;  /* 0x000000320c28723c */ /* 0x000fe2000000183c */
[----:B------:R-:W-:Y:S01]  /*5740*/  LOP3.LUT R2, R0, 0x88, RZ, 0xfc, !PT ;  /* 0x0000008800027812 */ /* 0x000fe200078efcff */
[----:B------:R-:W2:Y:S01]  /*5750*/  LDSM.16.M88.4 R48, [R25+0x9800] ;  /* 0x009800001930783b */ /* 0x000ea20000000200 */
        /* <DEDUP_REMOVED lines=12> */
[----:B----4-:R-:W-:Y:S02]  /*5820*/  FMUL.FTZ R5, R31, R3 ;  /* 0x000000031f057220 */ /* 0x010fe40000410000 */
[----:B------:R-:W-:Y:S01]  /*5830*/  HMMA.16816.F32 R28, R20, R78, RZ ;  /* 0x0000004e141c723c */ /* 0x000fe200000018ff */
[----:B------:R-:W-:-:S02]  /*5840*/  FSEL R152, R152, -INF , !P5 ;  /* 0xff80000098987808 */ /* 0x000fc40006800000 */
[----:B------:R-:W-:Y:S02]  /*5850*/  FSEL R158, R158, -INF , !P5 ;  /* 0xff8000009e9e7808 */ /* 0x000fe40006800000 */
[----:B------:R-:W-:-:S03]  /*5860*/  ISETP.GE.AND P5, PT, R2, R24, PT ;  /* 0x000000180200720c */ /* 0x000fc60003fa6270 */
[----:B------:R-:W-:Y:S01]  /*5870*/  HMMA.16816.F32 R32, R8, R44, R32 ;  /* 0x0000002c0820723c */ /* 0x000fe20000001820 */
[----:B------:R-:W-:Y:S02]  /*5880*/  LOP3.LUT R2, R0, 0x91, RZ, 0xfc, !PT ;  /* 0x0000009100027812 */ /* 0x000fe400078efcff */
[----:B------:R-:W-:Y:S02]  /*5890*/  FSEL R157, R157, -INF , !P4 ;  /* 0xff8000009d9d7808 */ /* 0x000fe40006000000 */
[----:B------:R-:W-:Y:S02]  /*58a0*/  FSEL R153, R153, -INF , !P4 ;  /* 0xff80000099997808 */ /* 0x000fe40006000000 */
[----:B------:R-:W-:Y:S01]  /*58b0*/  ISETP.GE.AND P4, PT, R2, R24, PT ;  /* 0x000000180200720c */ /* 0x000fe20003f86270 */
[----:B---3--:R-:W-:Y:S01]  /*58c0*/  HMMA.16816.F32 R56, R12, R68, R56 ;  /* 0x000000440c38723c */ /* 0x008fe20000001838 */
[----:B------:R-:W-:Y:S02]  /*58d0*/  LOP3.LUT R2, R0, 0x98, RZ, 0xfc, !PT ;  /* 0x0000009800027812 */ /* 0x000fe400078efcff */
[----:B------:R-:W-:-:S02]  /*58e0*/  FSEL R160, R160, -INF , !P3 ;  /* 0xff800000a0a07808 */ /* 0x000fc40005800000 */
[----:B------:R-:W-:-:S03]  /*58f0*/  FSEL R166, R166, -INF , !P3 ;  /* 0xff800000a6a67808 */ /* 0x000fc60005800000 */
[----:B------:R-:W-:Y:S01]  /*5900*/  HMMA.16816.F32 R40, R8, R46, R40 ;  /* 0x0000002e0828723c */ /* 0x000fe20000001828 */
[----:B------:R-:W-:Y:S02]  /*5910*/  ISETP.GE.AND P3, PT, R2, R24, PT ;  /* 0x000000180200720c */ /* 0x000fe40003f66270 */
[----:B------:R-:W-:-:S05]  /*5920*/  LOP3.LUT R2, R0, 0x99, RZ, 0xfc, !PT ;  /* 0x0000009900027812 */ /* 0x000fca00078efcff */
[----:B-1----:R-:W-:Y:S01]  /*5930*/  HMMA.16816.F32 R44, R20, R36, RZ ;  /* 0x00000024142c723c */ /* 0x002fe200000018ff */
[----:B------:R-:W-:-:S07]  /*5940*/  FSEL R161, R161, -INF , !P1 ;  /* 0xff800000a1a17808 */ /* 0x000fce0004800000 */
[----:B------:R-:W-:Y:S01]  /*5950*/  HMMA.16816.F32 R60, R20, R38, RZ ;  /* 0x00000026143c723c */ /* 0x000fe200000018ff */
[----:B------:R-:W-:-:S07]  /*5960*/  FSEL R165, R165, -INF , !P1 ;  /* 0xff800000a5a57808 */ /* 0x000fce0004800000 */
[----:B------:R-:W-:Y:S01]  /*5970*/  HMMA.16816.F32 R20, R16, R74, R28 ;  /* 0x0000004a1014723c */ /* 0x000fe2000000181c */
[-C--:B------:R-:W-:Y:S01]  /*5980*/  ISETP.GE.AND P1, PT, R2, R24.reuse, PT ;  /* 0x000000180200720c */ /* 0x080fe20003f26270 */
[----:B------:R1:W3:Y:S01]  /*5990*/  MUFU.TANH R77, R5 ;  /* 0x00000005004d7308 */ /* 0x0002e20000002400 */
[----:B------:R-:W-:Y:S01]  /*59a0*/  LOP3.LUT R2, R0, 0xa0, RZ, 0xfc, !PT ;  /* 0x000000a000027812 */ /* 0x000fe200078efcff */
[-C--:B------:R-:W-:Y:S01]  /*59b0*/  FMUL.FTZ R33, R33, R3.reuse ;  /* 0x0000000321217220 */ /* 0x080fe20000410000 */
[----:B------:R-:W-:Y:S01]  /*59c0*/  FSEL R162, R162, -INF , !P0 ;  /* 0xff800000a2a27808 */ /* 0x000fe20004000000 */
[-C--:B------:R-:W-:Y:S01]  /*59d0*/  FMUL.FTZ R34, R34, R3.reuse ;  /* 0x0000000322227220 */ /* 0x080fe20000410000 */
[----:B------:R-:W-:Y:S02]  /*59e0*/  FSEL R168, R168, -INF , !P0 ;  /* 0xff800000a8a87808 */ /* 0x000fe40004000000 */
[----:B------:R-:W-:Y:S02]  /*59f0*/  ISETP.GE.AND P0, PT, R2, R24, PT ;  /* 0x000000180200720c */ /* 0x000fe40003f06270 */
[----:B------:R-:W-:Y:S01]  /*5a00*/  LOP3.LUT R2, R0, 0xa1, RZ, 0xfc, !PT ;  /* 0x000000a100027812 */ /* 0x000fe200078efcff */
[----:B------:R-:W-:Y:S01]  /*5a10*/  MUFU.TANH R73, R33 ;  /* 0x0000002100497308 */ /* 0x000fe20000002400 */
[----:B------:R-:W-:Y:S01]  /*5a20*/  FSEL R167, R167, -INF , !P6 ;  /* 0xff800000a7a77808 */ /* 0x000fe20007000000 */
[----:B-1----:R-:W-:-:S06]  /*5a30*/  FMUL.FTZ R5, R32, R3 ;  /* 0x0000000320057220 */ /* 0x002fcc0000410000 */
[----:B------:R-:W1:Y:S01]  /*5a40*/  MUFU.TANH R72, R34 ;  /* 0x0000002200487308 */ /* 0x000e620000002400 */
[----:B------:R-:W-:Y:S02]  /*5a50*/  FSEL R164, R164, -INF , !P6 ;  /* 0xff800000a4a47808 */ /* 0x000fe40007000000 */
[----:B------:R-:W-:-:S05]  /*5a60*/  ISETP.GE.AND P6, PT, R2, R24, PT ;  /* 0x000000180200720c */ /* 0x000fca0003fc6270 */
[----:B------:R4:W1:Y:S01]  /*5a70*/  MUFU.TANH R76, R5 ;  /* 0x00000005004c7308 */ /* 0x0008620000002400 */
[----:B------:R-:W-:Y:S01]  /*5a80*/  LOP3.LUT R2, R0, 0xa8, RZ, 0xfc, !PT ;  /* 0x000000a800027812 */ /* 0x000fe200078efcff */
[----:B------:R-:W-:Y:S01]  /*5a90*/  HMMA.16816.F32 R20, R12, R70, R20 ;  /* 0x000000460c14723c */ /* 0x000fe20000001814 */
[----:B------:R-:W-:Y:S02]  /*5aa0*/  FSEL R169, R169, -INF , !P5 ;  /* 0xff800000a9a97808 */ /* 0x000fe40006800000 */
[----:B------:R-:W-:Y:S02]  /*5ab0*/  FSEL R173, R173, -INF , !P5 ;  /* 0xff800000adad7808 */ /* 0x000fe40006800000 */
[----:B------:R-:W-:Y:S02]  /*5ac0*/  ISETP.GE.AND P5, PT, R2, R24, PT ;  /* 0x000000180200720c */ /* 0x000fe40003fa6270 */
[----:B------:R-:W-:Y:S01]  /*5ad0*/  LOP3.LUT R2, R0, 0xa9, RZ, 0xfc, !PT ;  /* 0x000000a900027812 */ /* 0x000fe200078efcff */
[----:B----4-:R-:W-:-:S02]  /*5ae0*/  FMUL.FTZ R5, R35, R3 ;  /* 0x0000000323057220 */ /* 0x010fc40000410000 */
[----:B------:R-:W-:Y:S01]  /*5af0*/  HMMA.16816.F32 R32, R8, R52, R56 ;  /* 0x000000340820723c */ /* 0x000fe20000001838 */
[----:B------:R-:W4:Y:S01]  /*5b00*/  LDSM.16.M88.4 R56, [R26+0x9800] ;  /* 0x009800001a38783b */ /* 0x000f220000000200 */
[----:B------:R2:W1:Y:S01]  /*5b10*/  MUFU.TANH R69, R5 ;  /* 0x0000000500457308 */ /* 0x0004620000002400 */
[----:B------:R-:W-:Y:S02]  /*5b20*/  FSEL R171, R171, -INF , !P4 ;  /* 0xff800000abab7808 */ /* 0x000fe40006000000 */
[----:B------:R-:W-:Y:S02]  /*5b30*/  FSEL R176, R176, -INF , !P4 ;  /* 0xff800000b0b07808 */ /* 0x000fe40006000000 */
[----:B------:R-:W-:Y:S02]  /*5b40*/  ISETP.GE.AND P4, PT, R2, R24, PT ;  /* 0x000000180200720c */ /* 0x000fe40003f86270 */
[----:B------:R-:W-:Y:S01]  /*5b50*/  LOP3.LUT R2, R0, 0xb0, RZ, 0xfc, !PT ;  /* 0x000000b000027812 */ /* 0x000fe200078efcff */
[----:B--2---:R-:W-:-:S04]  /*5b60*/  FMUL.FTZ R5, R40, R3 ;  /* 0x0000000328057220 */ /* 0x004fc80000410000 */
[----:B------:R2:W-:Y:S01]  /*5b70*/  MUFU.TANH R68, R5 ;  /* 0x0000000500447308 */ /* 0x0005e20000002400 */
[----:B------:R-:W-:Y:S02]  /*5b80*/  FSEL R170, R170, -INF , !P3 ;  /* 0xff800000aaaa7808 */ /* 0x000fe40005800000 */
[----:B------:R-:W-:Y:S02]  /*5b90*/  FSEL R175, R175, -INF , !P3 ;  /* 0xff800000afaf7808 */ /* 0x000fe40005800000 */
[----:B------:R-:W-:Y:S02]  /*5ba0*/  ISETP.GE.AND P3, PT, R2, R24, PT ;  /* 0x000000180200720c */ /* 0x000fe40003f66270 */
[----:B------:R-:W-:Y:S01]  /*5bb0*/  LOP3.LUT R2, R0, 0xb1, RZ, 0xfc, !PT ;  /* 0x000000b100027812 */ /* 0x000fe200078efcff */
[----:B--2---:R-:W-:-:S04]  /*5bc0*/  FMUL.FTZ R5, R41, R3 ;  /* 0x0000000329057220 */ /* 0x004fc80000410000 */
[----:B------:R2:W-:Y:S01]  /*5bd0*/  MUFU.TANH R67, R5 ;  /* 0x0000000500437308 */ /* 0x0005e20000002400 */
[----:B------:R-:W-:Y:S02]  /*5be0*/  FSEL R179, R179, -INF , !P1 ;  /* 0xff800000b3b37808 */ /* 0x000fe40004800000 */
[----:B------:R-:W-:Y:S01]  /*5bf0*/  FSEL R174, R174, -INF , !P1 ;  /* 0xff800000aeae7808 */ /* 0x000fe20004800000 */
[----:B------:R-:W-:Y:S01]  /*5c00*/  HMMA.16816.F32 R28, R16, R48, R44 ;  /* 0x00000030101c723c */ /* 0x000fe2000000182c */
[----:B------:R-:W-:Y:S02]  /*5c10*/  ISETP.GE.AND P1, PT, R2, R24, PT ;  /* 0x000000180200720c */ /* 0x000fe40003f26270 */
[----:B------:R-:W-:Y:S01]  /*5c20*/  LOP3.LUT R2, R0, 0xb8, RZ, 0xfc, !PT ;  /* 0x000000b800027812 */ /* 0x000fe200078efcff */
[----:B--2---:R-:W-:-:S04]  /*5c30*/  FMUL.FTZ R5, R42, R3 ;  /* 0x000000032a057220 */ /* 0x004fc80000410000 */
[----:B------:R2:W1:Y:S01]  /*5c40*/  MUFU.TANH R53, R5 ;  /* 0x0000000500357308 */ /* 0x0004620000002400 */
[----:B------:R-:W-:Y:S01]  /*5c50*/  HMMA.16816.F32 R36, R8, R54, R20 ;  /* 0x000000360824723c */ /* 0x000fe20000001814 */
[----:B------:R-:W-:Y:S02]  /*5c60*/  FSEL R178, R178, -INF , !P0 ;  /* 0xff800000b2b27808 */ /* 0x000fe40004000000 */
[----:B------:R-:W-:Y:S02]  /*5c70*/  FSEL R183, R183, -INF , !P0 ;  /* 0xff800000b7b77808 */ /* 0x000fe40004000000 */
[----:B------:R-:W-:Y:S02]  /*5c80*/  ISETP.GE.AND P0, PT, R2, R24, PT ;  /* 0x000000180200720c */ /* 0x000fe40003f06270 */
[----:B------:R-:W-:Y:S01]  /*5c90*/  LOP3.LUT R2, R0, 0xb9, RZ, 0xfc, !PT ;  /* 0x000000b900027812 */ /* 0x000fe200078efcff */
[----:B--2---:R-:W-:Y:S01]  /*5ca0*/  FMUL.FTZ R5, R43, R3 ;  /* 0x000000032b057220 */ /* 0x004fe20000410000 */
[----:B------:R-:W-:-:S02]  /*5cb0*/  FSEL R182, R182, -INF , !P6 ;  /* 0xff800000b6b67808 */ /* 0x000fc40007000000 */
[----:B------:R-:W-:Y:S01]  /*5cc0*/  FSEL R185, R185, -INF , !P6 ;  /* 0xff800000b9b97808 */ /* 0x000fe20007000000 */
[----:B------:R2:W1:Y:S01]  /*5cd0*/  MUFU.TANH R52, R5 ;  /* 0x0000000500347308 */ /* 0x0004620000002400 */
[----:B------:R-:W-:Y:S02]  /*5ce0*/  ISETP.GE.AND P6, PT, R2, R24, PT ;  /* 0x000000180200720c */ /* 0x000fe40003fc6270 */
[----:B------:R-:W-:Y:S02]  /*5cf0*/  FSEL R180, R180, -INF , !P5 ;  /* 0xff800000b4b47808 */ /* 0x000fe40006800000 */
[----:B------:R-:W-:Y:S02]  /*5d00*/  FSEL R184, R184, -INF , !P5 ;  /* 0xff800000b8b87808 */ /* 0x000fe40006800000 */
[----:B------:R-:W-:Y:S01]  /*5d10*/  FSEL R186, R177, -INF , !P4 ;  /* 0xff800000b1ba7808 */ /* 0x000fe20006000000 */
[----:B----4-:R-:W-:Y:S01]  /*5d20*/  HMMA.16816.F32 R20, R12, R56, R28 ;  /* 0x000000380c14723c */ /* 0x010fe2000000181c */
[----:B------:R-:W-:Y:S01]  /*5d30*/  LOP3.LUT R2, R0, 0xc0, RZ, 0xfc, !PT ;  /* 0x000000c000027812 */ /* 0x000fe200078efcff */
[----:B------:R-:W4:Y:S01]  /*5d40*/  LDSM.16.M88.4 R40, [R7+0x9800] ;  /* 0x009800000728783b */ /* 0x000f220000000200 */
[----:B--2---:R-:W-:-:S02]  /*5d50*/  FMUL.FTZ R5, R32, R3 ;  /* 0x0000000320057220 */ /* 0x004fc40000410000 */
[----:B------:R-:W-:Y:S02]  /*5d60*/  ISETP.GE.AND P5, PT, R2, R24, PT ;  /* 0x000000180200720c */ /* 0x000fe40003fa6270 */
[----:B------:R-:W-:Y:S01]  /*5d70*/  FSEL R163, R163, -INF , !P3 ;  /* 0xff800000a3a37808 */ /* 0x000fe20005800000 */
[----:B------:R2:W-:Y:S01]  /*5d80*/  MUFU.TANH R44, R5 ;  /* 0x00000005002c7308 */ /* 0x0005e20000002400 */
[----:B------:R-:W-:Y:S02]  /*5d90*/  LOP3.LUT R2, R0, 0xc1, RZ, 0xfc, !PT ;  /* 0x000000c100027812 */ /* 0x000fe400078efcff */
[----:B------:R-:W-:Y:S01]  /*5da0*/  FSEL R181, R181, -INF , !P3 ;  /* 0xff800000b5b57808 */ /* 0x000fe20005800000 */
[----:B------:R-:W-:Y:S01]  /*5db0*/  HMMA.16816.F32 R16, R16, R50, R60 ;  /* 0x000000321010723c */ /* 0x000fe2000000183c */
[----:B------:R-:W-:Y:S01]  /*5dc0*/  FSEL R177, R187, -INF , !P4 ;  /* 0xff800000bbb17808 */ /* 0x000fe20006000000 */
[----:B------:R1:W-:Y:S01]  /*5dd0*/  STL [R1+0x10], R88 ;  /* 0x0000105801007387 */ /* 0x0003e20000100800 */
[----:B------:R-:W-:Y:S01]  /*5de0*/  FSEL R159, R159, -INF , !P1 ;  /* 0xff8000009f9f7808 */ /* 0x000fe20004800000 */
[----:B------:R-:W-:-:S04]  /*5df0*/  DEPBAR.LE SB0, 0x0 ;  /* 0x000080000000791a */ /* 0x000fc80000000000 */
[----:B--2---:R-:W-:-:S04]  /*5e00*/  FMUL.FTZ R5, R33, R3 ;  /* 0x0000000321057220 */ /* 0x004fc80000410000 */
[----:B------:R2:W-:Y:S01]  /*5e10*/  MUFU.TANH R33, R5 ;  /* 0x0000000500217308 */ /* 0x0005e20000002400 */
[----:B------:R-:W-:Y:S02]  /*5e20*/  ISETP.GE.AND P4, PT, R2, R24, PT ;  /* 0x000000180200720c */ /* 0x000fe40003f86270 */
[----:B------:R-:W-:Y:S01]  /*5e30*/  LOP3.LUT R2, R0, 0xc8, RZ, 0xfc, !PT ;  /* 0x000000c800027812 */ /* 0x000fe200078efcff */
[----:B--2---:R-:W-:-:S04]  /*5e40*/  FMUL.FTZ R5, R34, R3 ;  /* 0x0000000322057220 */ /* 0x004fc80000410000 */
[----:B------:R2:W1:Y:S01]  /*5e50*/  MUFU.TANH R32, R5 ;  /* 0x0000000500207308 */ /* 0x0004620000002400 */
[----:B------:R-:W-:Y:S02]  /*5e60*/  ISETP.GE.AND P3, PT, R2, R24, PT ;  /* 0x000000180200720c */ /* 0x000fe40003f66270 */
[----:B------:R-:W-:Y:S02]  /*5e70*/  LOP3.LUT R2, R0, 0xc9, RZ, 0xfc, !PT ;  /* 0x000000c900027812 */ /* 0x000fe400078efcff */
[----:B------:R-:W-:Y:S01]  /*5e80*/  FSEL R172, R172, -INF , !P1 ;  /* 0xff800000acac7808 */ /* 0x000fe20004800000 */
[----:B--2---:R-:W-:-:S04]  /*5e90*/  FMUL.FTZ R5, R35, R3 ;  /* 0x0000000323057220 */ /* 0x004fc80000410000 */
[----:B------:R2:W-:Y:S01]  /*5ea0*/  MUFU.TANH R28, R5 ;  /* 0x00000005001c7308 */ /* 0x0005e20000002400 */
[----:B------:R-:W-:Y:S02]  /*5eb0*/  ISETP.GE.AND P1, PT, R2, R24, PT ;  /* 0x000000180200720c */ /* 0x000fe40003f26270 */
[----:B------:R-:W-:Y:S02]  /*5ec0*/  LOP3.LUT R2, R0, 0xd0, RZ, 0xfc, !PT ;  /* 0x000000d000027812 */ /* 0x000fe400078efcff */
[----:B-----5:R-:W-:Y:S01]  /*5ed0*/  FSEL R136, R136, -INF , !P0 ;  /* 0xff80000088887808 */ /* 0x020fe20004000000 */
[----:B--2---:R-:W-:-:S04]  /*5ee0*/  FMUL.FTZ R5, R36, R3 ;  /* 0x0000000324057220 */ /* 0x004fc80000410000 */
[----:B------:R2:W-:Y:S01]  /*5ef0*/  MUFU.TANH R27, R5 ;  /* 0x00000005001b7308 */ /* 0x0005e20000002400 */
[----:B------:R-:W-:Y:S02]  /*5f00*/  FSEL R187, R148, -INF , !P0 ;  /* 0xff80000094bb7808 */ /* 0x000fe40004000000 */
[----:B------:R-:W-:Y:S02]  /*5f10*/  ISETP.GE.AND P0, PT, R2, R24, PT ;  /* 0x000000180200720c */ /* 0x000fe40003f06270 */
[----:B------:R-:W-:Y:S01]  /*5f20*/  LOP3.LUT R2, R0, 0xd1, RZ, 0xfc, !PT ;  /* 0x000000d100027812 */ /* 0x000fe200078efcff */
[----:B--2---:R-:W-:-:S04]  /*5f30*/  FMUL.FTZ R5, R37, R3 ;  /* 0x0000000325057220 */ /* 0x004fc80000410000 */
[----:B------:R2:W-:Y:S01]  /*5f40*/  MUFU.TANH R26, R5 ;  /* 0x00000005001a7308 */ /* 0x0005e20000002400 */
[----:B------:R-:W-:Y:S02]  /*5f50*/  FSEL R129, R129, -INF , !P6 ;  /* 0xff80000081817808 */ /* 0x000fe40007000000 */
[----:B------:R-:W-:Y:S02]  /*5f60*/  FSEL R94, R94, -INF , !P5 ;  /* 0xff8000005e5e7808 */ /* 0x000fe40006800000 */
[----:B------:R-:W-:Y:S01]  /*5f70*/  FSEL R188, R124, -INF , !P5 ;  /* 0xff8000007cbc7808 */ /* 0x000fe20006800000 */
[----:B--2---:R-:W-:-:S04]  /*5f80*/  FMUL.FTZ R5, R38, R3 ;  /* 0x0000000326057220 */ /* 0x004fc80000410000 */
[----:B------:R2:W5:Y:S01]  /*5f90*/  MUFU.TANH R25, R5 ;  /* 0x0000000500197308 */ /* 0x0005620000002400 */
[----:B------:R-:W-:Y:S01]  /*5fa0*/  HMMA.16816.F32 R12, R12, R58, R16 ;  /* 0x0000003a0c0c723c */ /* 0x000fe20000001810 */
[----:B------:R-:W-:Y:S02]  /*5fb0*/  FSEL R124, R6, -INF , !P4 ;  /* 0xff800000067c7808 */ /* 0x000fe40006000000 */
[----:B------:R-:W-:Y:S01]  /*5fc0*/  FSEL R121, R121, -INF , !P4 ;  /* 0xff80000079797808 */ /* 0x000fe20006000000 */
[----:B--2---:R-:W-:Y:S01]  /*5fd0*/  FMUL.FTZ R5, R39, R3 ;  /* 0x0000000327057220 */ /* 0x004fe20000410000 */
[----:B------:R-:W-:Y:S02]  /*5fe0*/  FSEL R39, R140, -INF , !P6 ;  /* 0xff8000008c277808 */ /* 0x000fe40007000000 */
        /* <DEDUP_REMOVED lines=9> */
[----:B------:R-:W-:-:S02]  /*6080*/  LOP3.LUT R2, R0, 0xe1, RZ, 0xfc, !PT ;  /* 0x000000e100027812 */ /* 0x000fc400078efcff */
[----:B---3--:R-:W-:Y:S02]  /*6090*/  FSEL R189, R77, -INF , !P1 ;  /* 0xff8000004dbd7808 */ /* 0x008fe40004800000 */
[----:B------:R-:W-:Y:S02]  /*60a0*/  FSEL R85, R85, -INF , !P1 ;  /* 0xff80000055557808 */ /* 0x000fe40004800000 */
[----:B------:R-:W-:Y:S01]  /*60b0*/  ISETP.GE.AND P1, PT, R2, R24, PT ;  /* 0x000000180200720c */ /* 0x000fe20003f26270 */
[----:B----4-:R-:W-:Y:S01]  /*60c0*/  HMMA.16816.F32 R20, R8, R40, R20 ;  /* 0x000000280814723c */ /* 0x010fe20000001814 */
[----:B------:R-:W-:Y:S02]  /*60d0*/  LOP3.LUT R2, R0, 0xe8, RZ, 0xfc, !PT ;  /* 0x000000e800027812 */ /* 0x000fe400078efcff */
[----:B-1----:R-:W-:Y:S02]  /*60e0*/  FSEL R190, R72, -INF , !P0 ;  /* 0xff80000048be7808 */ /* 0x002fe40004000000 */
[----:B------:R-:W-:-:S02]  /*60f0*/  FSEL R193, R76, -INF , !P0 ;  /* 0xff8000004cc17808 */ /* 0x000fc40004000000 */
[-C--:B------:R-:W-:Y:S01]  /*6100*/  ISETP.GE.AND P0, PT, R2, R24.reuse, PT ;  /* 0x000000180200720c */ /* 0x080fe20003f06270 */
[----:B------:R-:W-:Y:S01]  /*6110*/  HMMA.16816.F32 R8, R8, R42, R12 ;  /* 0x0000002a0808723c */ /* 0x000fe2000000180c */
[----:B------:R-:W-:Y:S02]  /*6120*/  LOP3.LUT R2, R0, 0xe9, RZ, 0xfc, !PT ;  /* 0x000000e900027812 */ /* 0x000fe400078efcff */
[----:B------:R-:W-:Y:S02]  /*6130*/  FSEL R191, R69, -INF , !P6 ;  /* 0xff80000045bf7808 */ /* 0x000fe40007000000 */
[----:B------:R-:W-:Y:S02]  /*6140*/  FSEL R194, R73, -INF , !P6 ;  /* 0xff80000049c27808 */ /* 0x000fe40007000000 */
[----:B------:R-:W-:Y:S02]  /*6150*/  ISETP.GE.AND P6, PT, R2, R24, PT ;  /* 0x000000180200720c */ /* 0x000fe40003fc6270 */
[----:B------:R-:W-:-:S02]  /*6160*/  LOP3.LUT R2, R0, 0xf0, RZ, 0xfc, !PT ;  /* 0x000000f000027812 */ /* 0x000fc400078efcff */
[----:B------:R-:W-:Y:S02]  /*6170*/  FSEL R192, R53, -INF , !P5 ;  /* 0xff80000035c07808 */ /* 0x000fe40006800000 */
[----:B------:R-:W-:Y:S02]  /*6180*/  FSEL R195, R68, -INF , !P5 ;  /* 0xff80000044c37808 */ /* 0x000fe40006800000 */
[----:B------:R-:W-:Y:S02]  /*6190*/  ISETP.GE.AND P5, PT, R2, R24, PT ;  /* 0x000000180200720c */ /* 0x000fe40003fa6270 */
[----:B------:R-:W-:Y:S01]  /*61a0*/  LOP3.LUT R2, R0, 0xf1, RZ, 0xfc, !PT ;  /* 0x000000f100027812 */ /* 0x000fe200078efcff */
[----:B------:R1:W2:Y:S01]  /*61b0*/  MUFU.TANH R7, R5 ;  /* 0x0000000500077308 */ /* 0x0002a20000002400 */
[----:B------:R-:W-:Y:S02]  /*61c0*/  FSEL R196, R52, -INF , !P4 ;  /* 0xff80000034c47808 */ /* 0x000fe40006000000 */
[----:B------:R-:W-:-:S02]  /*61d0*/  FSEL R67, R67, -INF , !P4 ;  /* 0xff80000043437808 */ /* 0x000fc40006000000 */
[-C--:B------:R-:W-:Y:S02]  /*61e0*/  ISETP.GE.AND P4, PT, R2, R24.reuse, PT ;  /* 0x000000180200720c */ /* 0x080fe40003f86270 */
[----:B------:R-:W-:Y:S02]  /*61f0*/  LOP3.LUT R2, R0, 0xf8, RZ, 0xfc, !PT ;  /* 0x000000f800027812 */ /* 0x000fe400078efcff */
[----:B------:R-:W-:Y:S02]  /*6200*/  FSEL R197, R32, -INF , !P3 ;  /* 0xff80000020c57808 */ /* 0x000fe40005800000 */
[----:B------:R-:W-:Y:S01]  /*6210*/  FSEL R201, R44, -INF , !P3 ;  /* 0xff8000002cc97808 */ /* 0x000fe20005800000 */
[-C--:B------:R-:W-:Y:S01]  /*6220*/  FMUL.FTZ R20, R20, R3.reuse ;  /* 0x0000000314147220 */ /* 0x080fe20000410000 */
[----:B------:R-:W-:Y:S01]  /*6230*/  ISETP.GE.AND P3, PT, R2, R24, PT ;  /* 0x000000180200720c */ /* 0x000fe20003f66270 */
[-C--:B-1----:R-:W-:Y:S01]  /*6240*/  FMUL.FTZ R5, R22, R3.reuse ;  /* 0x0000000316057220 */ /* 0x082fe20000410000 */
[-C--:B------:R-:W-:Y:S01]  /*6250*/  FMUL.FTZ R21, R21, R3.reuse ;  /* 0x0000000315157220 */ /* 0x080fe20000410000 */
[-C--:B------:R-:W-:Y:S01]  /*6260*/  FMUL.FTZ R8, R8, R3.reuse ;  /* 0x0000000308087220 */ /* 0x080fe20000410000 */
[-C--:B------:R-:W-:Y:S01]  /*6270*/  FMUL.FTZ R10, R10, R3.reuse ;  /* 0x000000030a0a7220 */ /* 0x080fe20000410000 */
[----:B------:R1:W3:Y:S01]  /*6280*/  MUFU.TANH R6, R5 ;  /* 0x0000000500067308 */ /* 0x0002e20000002400 */
[-C--:B------:R-:W-:Y:S01]  /*6290*/  FMUL.FTZ R11, R11, R3.reuse ;  /* 0x000000030b0b7220 */ /* 0x080fe20000410000 */
[----:B------:R-:W-:Y:S01]  /*62a0*/  FMUL.FTZ R2, R9, R3 ;  /* 0x0000000309027220 */ /* 0x000fe20000410000 */
[----:B-----5:R-:W-:-:S02]  /*62b0*/  FSEL R199, R25, -INF , !P0 ;  /* 0xff80000019c77808 */ /* 0x020fc40004000000 */
[----:B------:R-:W-:-:S03]  /*62c0*/  FSEL R203, R27, -INF , !P0 ;  /* 0xff8000001bcb7808 */ /* 0x000fc60004000000 */
[----:B------:R-:W4:Y:S01]  /*62d0*/  MUFU.TANH R20, R20 ;  /* 0x0000001400147308 */ /* 0x000f220000002400 */
[----:B------:R-:W-:Y:S01]  /*62e0*/  ISETP.GT.AND P0, PT, R88, R216, PT ;  /* 0x000000d85800720c */ /* 0x000fe20003f04270 */
[----:B-1----:R-:W-:-:S06]  /*62f0*/  FMUL.FTZ R5, R23, R3 ;  /* 0x0000000317057220 */ /* 0x002fcc0000410000 */
[----:B------:R-:W-:Y:S08]  /*6300*/  MUFU.TANH R21, R21 ;  /* 0x0000001500157308 */ /* 0x000ff00000002400 */
[----:B------:R-:W1:Y:S08]  /*6310*/  MUFU.TANH R5, R5 ;  /* 0x0000000500057308 */ /* 0x000e700000002400 */
[----:B------:R-:W-:Y:S08]  /*6320*/  MUFU.TANH R8, R8 ;  /* 0x0000000800087308 */ /* 0x000ff00000002400 */
[----:B------:R-:W5:Y:S08]  /*6330*/  MUFU.TANH R10, R10 ;  /* 0x0000000a000a7308 */ /* 0x000f700000002400 */
        /* <DEDUP_REMOVED lines=11> */
[----:B---3--:R-:W-:Y:S02]  /*63f0*/  FSEL R206, R6, -INF , !P5 ;  /* 0xff80000006ce7808 */ /* 0x008fe40006800000 */
[----:B----4-:R-:W-:Y:S02]  /*6400*/  FSEL R209, R20, -INF , !P5 ;  /* 0xff80000014d17808 */ /* 0x010fe40006800000 */
[----:B-1----:R-:W-:Y:S02]  /*6410*/  FSEL R207, R5, -INF , !P4 ;  /* 0xff80000005cf7808 */ /* 0x002fe40006000000 */
[----:B------:R-:W-:Y:S02]  /*6420*/  FSEL R210, R21, -INF , !P4 ;  /* 0xff80000015d27808 */ /* 0x000fe40006000000 */
[----:B-----5:R-:W-:-:S02]  /*6430*/  FSEL R208, R10, -INF , !P3 ;  /* 0xff8000000ad07808 */ /* 0x020fc40005800000 */
[----:B------:R-:W-:Y:S02]  /*6440*/  FSEL R211, R8, -INF , !P3 ;  /* 0xff80000008d37808 */ /* 0x000fe40005800000 */
[----:B------:R-:W-:Y:S02]  /*6450*/  FSEL R213, R11, -INF , !P1 ;  /* 0xff8000000bd57808 */ /* 0x000fe40004800000 */
        /* <DEDUP_REMOVED lines=19> */
.L_x_655:
[----:B------:R-:W2:Y:S01]  /*6590*/  LD.E R2, desc[UR4][R134.64+0x170] ;  /* 0x0001700486027980 */ /* 0x000ea2000c101900 */
[----:B------:R-:W-:Y:S01]  /*65a0*/  VIADD R9, R243, 0xffffff00 ;  /* 0xffffff00f3097836 */ /* 0x000fe20000000000 */
[----:B------:R-:W-:Y:S01]  /*65b0*/  IABS R8, R243 ;  /* 0x000000f300087213 */ /* 0x000fe20000000000 */
[----:B------:R-:W-:Y:S02]  /*65c0*/  IMAD.MOV.U32 R13, RZ, RZ, R219 ;  /* 0x000000ffff0d7224 */ /* 0x000fe400078e00db */
[----:B------:R-:W-:Y:S01]  /*65d0*/  IMAD.MOV.U32 R12, RZ, RZ, R220 ;  /* 0x000000ffff0c7224 */ /* 0x000fe200078e00dc */
[----:B--2---:R-:W-:-:S04]  /*65e0*/  IABS R0, R2 ;  /* 0x0000000200007213 */ /* 0x004fc80000000000 */
[----:B------:R-:W1:Y:S08]  /*65f0*/  I2F.RP R6, R0 ;  /* 0x0000000000067306 */ /* 0x000e700000209400 */
        /* <DEDUP_REMOVED lines=8> */
[----:B------:R-:W-:Y:S01]  /*6680*/  IMAD.HI.U32 R5, R7, R5, R6 ;  /* 0x0000000507057227 */ /* 0x000fe200078e0006 */
[----:B------:R-:W-:-:S03]  /*6690*/  IADD3 R7, PT, PT, RZ, -R10, RZ ;  /* 0x8000000aff077210 */ /* 0x000fc60007ffe0ff */
[----:B------:R-:W-:-:S04]  /*66a0*/  IMAD.MOV.U32 R6, RZ, RZ, R3 ;  /* 0x000000ffff067224 */ /* 0x000fc800078e0003 */
        /* <DEDUP_REMOVED lines=11> */
[----:B------:R-:W-:Y:S02]  /*6760*/  LOP3.LUT R6, R243, R2, RZ, 0x3c, !PT ;  /* 0x00000002f3067212 */ /* 0x000fe400078e3cff */
[----:B------:R-:W-:Y:S02]  /*6770*/  ISETP.GE.AND P0, PT, R0, RZ, PT ;  /* 0x000000ff0000720c */ /* 0x000fe40003f06270 */
[----:B------:R-:W-:Y:S01]  /*6780*/  ISETP.GE.AND P3, PT, R6, RZ, PT ;  /* 0x000000ff0600720c */ /* 0x000fe20003f66270 */
[----:B------:R-:W-:Y:S01]  /*6790*/  @!P1 VIADD R3, R3, 0x1 ;  /* 0x0000000103039836 */ /* 0x000fe20000000000 */
[----:B------:R-:W-:Y:S01]  /*67a0*/  @!P4 IADD3 R5, PT, PT, R5, 0x1, RZ ;  /* 0x000000010505c810 */ /* 0x000fe20007ffe0ff */
[----:B------:R-:W2:Y:S02]  /*67b0*/  LD.E.64 R6, desc[UR4][R64.64+0x38] ;  /* 0x0000380440067980 */ /* 0x000ea4000c101b00 */
[----:B------:R-:W-:Y:S01]  /*67c0*/  @P5 VIADD R3, R3, 0x1 ;  /* 0x0000000103035836 */ /* 0x000fe20000000000 */
[----:B------:R-:W-:-:S02]  /*67d0*/  @P6 IADD3 R5, PT, PT, R5, 0x1, RZ ;  /* 0x0000000105056810 */ /* 0x000fc40007ffe0ff */
[----:B------:R-:W-:Y:S02]  /*67e0*/  ISETP.NE.AND P1, PT, R2, RZ, PT ;  /* 0x000000ff0200720c */ /* 0x000fe40003f25270 */
[----:B------:R-:W-:Y:S01]  /*67f0*/  LOP3.LUT R0, RZ, R2, RZ, 0x33, !PT ;  /* 0x00000002ff007212 */ /* 0x000fe200078e33ff */
[----:B------:R-:W-:Y:S02]  /*6800*/  @!P0 IMAD.MOV R3, RZ, RZ, -R3 ;  /* 0x000000ffff038224 */ /* 0x000fe400078e0a03 */
[----:B------:R-:W-:-:S03]  /*6810*/  @!P3 IADD3 R5, PT, PT, -R5, RZ, RZ ;  /* 0x000000ff0505b210 */ /* 0x000fc60007ffe1ff */
[C---:B------:R-:W-:Y:S02]  /*6820*/  SEL R3, R0.reuse, R3, !P1 ;  /* 0x0000000300037207 */ /* 0x040fe40004800000 */
[----:B------:R-:W-:-:S03]  /*6830*/  SEL R5, R0, R5, !P1 ;  /* 0x0000000500057207 */ /* 0x000fc60004800000 */
[----:B------:R-:W-:-:S04]  /*6840*/  IMAD.WIDE R10, R3, 0x4, R248 ;  /* 0x00000004030a7825 */ /* 0x000fc800078e02f8 */
[C---:B------:R-:W-:Y:S02]  /*6850*/  IMAD.WIDE R8, R5.reuse, 0x4, R248 ;  /* 0x0000000405087825 */ /* 0x040fe400078e02f8 */
[----:B------:R-:W3:Y:S04]  /*6860*/  LD.E R11, desc[UR4][R10.64] ;  /* 0x000000040a0b7980 */ /* 0x000ee8000c101900 */
[----:B------:R-:W3:Y:S04]  /*6870*/  LD.E R10, desc[UR4][R8.64] ;  /* 0x00000004080a7980 */ /* 0x000ee8000c101900 */
[----:B------:R-:W4:Y:S01]  /*6880*/  LD.E.64 R8, desc[UR4][R64.64+0x20] ;  /* 0x0000200440087980 */ /* 0x000f22000c101b00 */
[----:B------:R-:W-:-:S04]  /*6890*/  IMAD.IADD R3, R5, 0x1, -R3 ;  /* 0x0000000105037824 */ /* 0x000fc800078e0a03 */
[----:B------:R-:W-:-:S05]  /*68a0*/  IMAD R2, R2, R3, -0x100 ;  /* 0xffffff0002027424 */ /* 0x000fca00078e0203 */
[----:B------:R-:W-:Y:S01]  /*68b0*/  SHF.R.S32.HI R5, RZ, 0x1f, R2 ;  /* 0x0000001fff057819 */ /* 0x000fe20000011402 */
        /* <DEDUP_REMOVED lines=14> */
.L_x_656:
[----:B------:R-:W-:Y:S05]  /*69a0*/  BSYNC.RECONVERGENT B0 ;  /* 0x0000000000007941 */ /* 0x000fea0003800200 */
.L_x_654:
        /* <DEDUP_REMOVED lines=14> */
[-C--:B-1----:R-:W-:Y:S01]  /*6a90*/  IADD3 R12, P1, PT, R10, R5.reuse, RZ ;  /* 0x000000050a0c7210 */ /* 0x082fe20007f3e0ff */
        /* <DEDUP_REMOVED lines=11> */
[-C--:B-1----:R-:W-:Y:S01]  /*6b50*/  IADD3 R2, P1, PT, R6, R5.reuse, RZ ;  /* 0x0000000506027210 */ /* 0x082fe20007f3e0ff */
[--C-:B------:R-:W-:Y:S01]  /*6b60*/  IMAD.X R7, R9, 0x1, R0.reuse, P0 ;  /* 0x0000000109077824 */ /* 0x100fe200000e0600 */
[----:B------:R1:W-:Y:S03]  /*6b70*/  LDGSTS.E.BYPASS.LTC128B.128 [R4+0x5000], desc[UR4][R8.64] ;  /* 0x0500000008047fae */ /* 0x0003e6000b981a04 */
[----:B------:R-:W-:Y:S01]  /*6b80*/  IMAD.X R3, R7, 0x1, R0, P1 ;  /* 0x0000000107037824 */ /* 0x000fe200008e0600 */
[----:B------:R3:W-:Y:S01]  /*6b90*/  LDGSTS.E.BYPASS.LTC128B.128 [R4+0x5800], desc[UR4][R6.64] ;  /* 0x0580000006047fae */ /* 0x0007e2000b981a04 */
[----:B-----5:R-:W-:-:S03]  /*6ba0*/  IADD3 R12, P0, PT, R2, R5, RZ ;  /* 0x00000005020c7210 */ /* 0x020fc60007f1e0ff */
[----:B------:R4:W-:Y:S01]  /*6bb0*/  LDGSTS.E.BYPASS.LTC128B.128 [R4+0x6000], desc[UR4][R2.64] ;  /* 0x0600000002047fae */ /* 0x0009e2000b981a04 */
[----:B--2---:R-:W-:Y:S01]  /*6bc0*/  IADD3 R14, P1, PT, R12, R5, RZ ;  /* 0x000000050c0e7210 */ /* 0x004fe20007f3e0ff */
[----:B------:R-:W-:-:S03]  /*6bd0*/  IMAD.X R13, R3, 0x1, R0, P0 ;  /* 0x00000001030d7824 */ /* 0x000fc600000e0600 */
[-C--:B------:R-:W-:Y:S01]  /*6be0*/  IADD3 R10, P0, PT, R14, R5.reuse, RZ ;  /* 0x000000050e0a7210 */ /* 0x080fe20007f1e0ff */
[--C-:B------:R-:W-:Y:S01]  /*6bf0*/  IMAD.X R15, R13, 0x1, R0.reuse, P1 ;  /* 0x000000010d0f7824 */ /* 0x100fe200008e0600 */
[----:B------:R2:W-:Y:S03]  /*6c00*/  LDGSTS.E.BYPASS.LTC128B.128 [R4+0x6800], desc[UR4][R12.64] ;  /* 0x068000000c047fae */ /* 0x0005e6000b981a04 */
[----:B------:R-:W-:Y:S01]  /*6c10*/  IMAD.X R11, R15, 0x1, R0, P0 ;  /* 0x000000010f0b7824 */ /* 0x000fe200000e0600 */
[----:B------:R2:W-:Y:S04]  /*6c20*/  LDGSTS.E.BYPASS.LTC128B.128 [R4+0x7000], desc[UR4][R14.64] ;  /* 0x070000000e047fae */ /* 0x0005e8000b981a04 */
[----:B------:R2:W-:Y:S01]  /*6c30*/  LDGSTS.E.BYPASS.LTC128B.128 [R4+0x7800], desc[UR4][R10.64] ;  /* 0x078000000a047fae */ /* 0x0005e2000b981a04 */
[----:B-1----:R-:W-:-:S04]  /*6c40*/  IADD3 R8, P1, PT, R10, R5, RZ ;  /* 0x000000050a087210 */ /* 0x002fc80007f3e0ff */
[----:B---3--:R-:W-:Y:S01]  /*6c50*/  IADD3 R6, P0, PT, R8, R5, RZ ;  /* 0x0000000508067210 */ /* 0x008fe20007f1e0ff */
[----:B------:R-:W-:-:S03]  /*6c60*/  IMAD.X R9, R11, 0x1, R0, P1 ;  /* 0x000000010b097824 */ /* 0x000fc600008e0600 */
[-C--:B----4-:R-:W-:Y:S01]  /*6c70*/  IADD3 R2, P1, PT, R6, R5.reuse, RZ ;  /* 0x0000000506027210 */ /* 0x090fe20007f3e0ff */
[--C-:B------:R-:W-:Y:S01]  /*6c80*/  IMAD.X R7, R9, 0x1, R0.reuse, P0 ;  /* 0x0000000109077824 */ /* 0x100fe200000e0600 */
[----:B------:R1:W-:Y:S03]  /*6c90*/  LDGSTS.E.BYPASS.LTC128B.128 [R4+0x8000], desc[UR4][R8.64] ;  /* 0x0800000008047fae */ /* 0x0003e6000b981a04 */
[----:B------:R-:W-:Y:S01]  /*6ca0*/  IMAD.X R3, R7, 0x1, R0, P1 ;  /* 0x0000000107037824 */ /* 0x000fe200008e0600 */
[----:B------:R1:W-:Y:S01]  /*6cb0*/  LDGSTS.E.BYPASS.LTC128B.128 [R4+0x8800], desc[UR4][R6.64] ;  /* 0x0880000006047fae */ /* 0x0003e2000b981a04 */
[----:B--2---:R-:W-:-:S03]  /*6cc0*/  IADD3 R12, P0, PT, R2, R5, RZ ;  /* 0x00000005020c7210 */ /* 0x004fc60007f1e0ff */
[----:B------:R1:W-:Y:S02]  /*6cd0*/  LDGSTS.E.BYPASS.LTC128B.128 [R4+0x9000], desc[UR4][R2.64] ;  /* 0x0900000002047fae */ /* 0x0003e4000b981a04 */
[----:B------:R-:W-:-:S05]  /*6ce0*/  IMAD.X R13, R3, 0x1, R0, P0 ;  /* 0x00000001030d7824 */ /* 0x000fca00000e0600 */
[----:B------:R1:W-:Y:S04]  /*6cf0*/  LDGSTS.E.BYPASS.LTC128B.128 [R4+0x9800], desc[UR4][R12.64] ;  /* 0x098000000c047fae */ /* 0x0003e8000b981a04 */
[----:B------:R-:W0:Y:S02]  /*6d00*/  LDGDEPBAR ;  /* 0x00000000000079af */ /* 0x000e240000000000 */
.L_x_653:
[----:B------:R-:W-:Y:S05]  /*6d10*/  BSYNC.RECONVERGENT B1 ;  /* 0x0000000000017941 */ /* 0x000fea0003800200 */
.L_x_652:
[----:B------:R-:W2:Y:S01]  /*6d20*/  LD.E R0, desc[UR4][R134.64+0xdc] ;  /* 0x0000dc0486007980 */ /* 0x000ea2000c101900 */
[----:B-1----:R-:W-:Y:S02]  /*6d30*/  FMNMX3.FTZ R2, R89, R81, R80, !PT ;  /* 0x0000005159027276 */ /* 0x002fe40007810050 */
        /* <DEDUP_REMOVED lines=49> */
[----:B------:R-:W-:-:S04]  /*7050*/  FMNMX3.FTZ R2, R2, R189, R190, !PT ;  /* 0x000000bd02027276 */ /* 0x000fc800078100be */
[----:B------:R-:W-:-:S04]  /*7060*/  FMNMX3.FTZ R2, R2, R191, R192, !PT ;  /* 0x000000bf02027276 */ /* 0x000fc800078100c0 */
[----:B------:R-:W-:-:S04]  /*7070*/  FMNMX3.FTZ R2, R2, R196, R197, !PT ;  /* 0x000000c402027276 */ /* 0x000fc800078100c5 */
[----:B------:R-:W-:-:S04]  /*7080*/  FMNMX3.FTZ R2, R2, R198, R199, !PT ;  /* 0x000000c602027276 */ /* 0x000fc800078100c7 */
[----:B------:R-:W-:-:S04]  /*7090*/  FMNMX3.FTZ R2, R2, R205, R206, !PT ;  /* 0x000000cd02027276 */ /* 0x000fc800078100ce */
[----:B------:R-:W-:-:S04]  /*70a0*/  FMNMX3.FTZ R2, R2, R207, R208, !PT ;  /* 0x000000cf02027276 */ /* 0x000fc800078100d0 */
[----:B------:R-:W-:Y:S02]  /*70b0*/  FMNMX.FTZ R37, R213, R2, !PT ;  /* 0x00000002d5257209 */ /* 0x000fe40007810000 */
[----:B------:R-:W-:-:S03]  /*70c0*/  FMNMX3.FTZ R2, R3, R85, R193, !PT ;  /* 0x0000005503027276 */ /* 0x000fc600078100c1 */
[----:B------:R-:W1:Y:S01]  /*70d0*/  SHFL.BFLY PT, R3, R37, 0x2, 0x1f ;  /* 0x0c401f0025037f89 */ /* 0x000e6200000e0000 */
[----:B------:R-:W-:-:S04]  /*70e0*/  FMNMX3.FTZ R2, R2, R194, R195, !PT ;  /* 0x000000c202027276 */ /* 0x000fc800078100c3 */
[----:B------:R-:W-:-:S04]  /*70f0*/  FMNMX3.FTZ R2, R2, R67, R201, !PT ;  /* 0x0000004302027276 */ /* 0x000fc800078100c9 */
[----:B------:R-:W-:-:S04]  /*7100*/  FMNMX3.FTZ R2, R2, R202, R203, !PT ;  /* 0x000000ca02027276 */ /* 0x000fc800078100cb */
[----:B------:R-:W-:-:S04]  /*7110*/  FMNMX3.FTZ R2, R2, R204, R209, !PT ;  /* 0x000000cc02027276 */ /* 0x000fc800078100d1 */
[----:B------:R-:W-:-:S04]  /*7120*/  FMNMX3.FTZ R2, R2, R210, R211, !PT ;  /* 0x000000d202027276 */ /* 0x000fc800078100d3 */
[----:B------:R-:W-:Y:S02]  /*7130*/  FMNMX.FTZ R2, R212, R2, !PT ;  /* 0x00000002d4027209 */ /* 0x000fe40007810000 */
[----:B-1----:R-:W-:-:S03]  /*7140*/  FMNMX.FTZ R37, R37, R3, !PT ;  /* 0x0000000325257209 */ /* 0x002fc60007810000 */
        /* <DEDUP_REMOVED lines=11> */
[-CC-:B------:R-:W-:Y:S01]  /*7200*/  FFMA.FTZ R4, R89, R0.reuse, -R3.reuse ;  /* 0x0000000059047223 */ /* 0x180fe20000010803 */
[-CC-:B------:R-:W-:Y:S01]  /*7210*/  FFMA.FTZ R2, R83, R0.reuse, -R3.reuse ;  /* 0x0000000053027223 */ /* 0x180fe20000010803 */
[----:B------:R-:W-:Y:S02]  /*7220*/  FSEL R5, R5, RZ, P0 ;  /* 0x000000ff05057208 */ /* 0x000fe40000000000 */
[----:B------:R1:W-:Y:S08]  /*7230*/  MUFU.EX2 R9, R4 ;  /* 0x0000000400097308 */ /* 0x0003f00000000800 */
[----:B------:R2:W-:Y:S01]  /*7240*/  MUFU.EX2 R7, R2 ;  /* 0x0000000200077308 */ /* 0x0005e20000000800 */
[----:B-1----:R-:W-:-:S07]  /*7250*/  FFMA.FTZ R4, R81, R0, -R3 ;  /* 0x0000000051047223 */ /* 0x002fce0000010803 */
[----:B------:R1:W-:Y:S01]  /*7260*/  MUFU.EX2 R88, R4 ;  /* 0x0000000400587308 */ /* 0x0003e20000000800 */
[----:B--2---:R-:W-:-:S07]  /*7270*/  FFMA.FTZ R2, R82, R0, -R3 ;  /* 0x0000000052027223 */ /* 0x004fce0000010803 */
[----:B------:R2:W-:Y:S01]  /*7280*/  MUFU.EX2 R8, R2 ;  /* 0x0000000200087308 */ /* 0x0005e20000000800 */
[----:B-1----:R-:W-:-:S07]  /*7290*/  FFMA.FTZ R4, R80, R0, -R3 ;  /* 0x0000000050047223 */ /* 0x002fce0000010803 */
[----:B------:R-:W1:Y:S01]  /*72a0*/  MUFU.EX2 R6, R4 ;  /* 0x0000000400067308 */ /* 0x000e620000000800 */
[----:B--2---:R-:W-:-:S04]  /*72b0*/  IADD3 R2, PT, PT, R215, R214, RZ ;  /* 0x000000d6d7027210 */ /* 0x004fc80007ffe0ff */
[----:B------:R-:W-:Y:S01]  /*72c0*/  LEA R140, R2, R226, 0x1 ;  /* 0x000000e2028c7211 */ /* 0x000fe200078e08ff */
[----:B------:R-:W-:-:S03]  /*72d0*/  FFMA.FTZ R2, R90, R0, -R5 ;  /* 0x000000005a027223 */ /* 0x000fc60000010805 */
[-C--:B------:R-:W-:Y:S01]  /*72e0*/  IADD3 R148, PT, PT, R100, R140.reuse, RZ ;  /* 0x0000008c64947210 */ /* 0x080fe20007ffe0ff */
[----:B------:R-:W2:Y:S01]  /*72f0*/  LDSM.16.MT88.4 R24, [R140+0xa000] ;  /* 0x00a000008c18783b */ /* 0x000ea20000004200 */
[----:B------:R-:W-:Y:S02]  /*7300*/  IADD3 R156, PT, PT, R156, R140, RZ ;  /* 0x0000008c9c9c7210 */ /* 0x000fe40007ffe0ff */
[----:B-1----:R-:W-:Y:S01]  /*7310*/  MOV R90, R6 ;  /* 0x00000006005a7202 */ /* 0x002fe20000000f00 */
[----:B------:R-:W-:Y:S01]  /*7320*/  FFMA.FTZ R4, R96, R0, -R5 ;  /* 0x0000000060047223 */ /* 0x000fe20000010805 */
[----:B------:R1:W-:Y:S01]  /*7330*/  MUFU.EX2 R6, R2 ;  /* 0x0000000200067308 */ /* 0x0003e20000000800 */
[----:B------:R-:W-:Y:S01]  /*7340*/  LDSM.16.MT88.4 R20, [R148+0xa000] ;  /* 0x00a000009414783b */ /* 0x000fe20000004200 */
[----:B------:R-:W-:-:S03]  /*7350*/  IADD3 R36, PT, PT, R100, R156, RZ ;  /* 0x0000009c64247210 */ /* 0x000fc60007ffe0ff */
[----:B------:R-:W3:Y:S03]  /*7360*/  LDSM.16.MT88.4 R12, [R156+0xa000] ;  /* 0x00a000009c0c783b */ /* 0x000ee60000004200 */
[----:B------:R4:W-:Y:S01]  /*7370*/  MUFU.EX2 R81, R4 ;  /* 0x0000000400517308 */ /* 0x0009e20000000800 */
[----:B------:R-:W5:Y:S04]  /*7380*/  LDSM.16.MT88.4 R16, [R36+0xa000] ;  /* 0x00a000002410783b */ /* 0x000f680000004200 */
[----:B------:R-:W5:Y:S01]  /*7390*/  LDSM.16.MT88.4 R28, [R140+0xa800] ;  /* 0x00a800008c1c783b */ /* 0x000f620000004200 */
[----:B-1----:R-:W-:Y:S01]  /*73a0*/  FFMA.FTZ R2, R98, R0, -R5 ;  /* 0x0000000062027223 */ /* 0x002fe20000010805 */
[----:B------:R-:W-:-:S03]  /*73b0*/  MOV R98, R7 ;  /* 0x0000000700627202 */ /* 0x000fc60000000f00 */
[----:B------:R1:W-:Y:S01]  /*73c0*/  MUFU.EX2 R7, R2 ;  /* 0x0000000200077308 */ /* 0x0003e20000000800 */
[----:B------:R-:W-:Y:S02]  /*73d0*/  F2FP.F16.F32.PACK_AB R11, R98, R90 ;  /* 0x0000005a620b723e */ /* 0x000fe400000000ff */
[----:B----4-:R-:W-:-:S04]  /*73e0*/  MOV R4, R9 ;  /* 0x0000000900047202 */ /* 0x010fc80000000f00 */
[----:B------:R-:W-:Y:S01]  /*73f0*/  F2FP.F16.F32.PACK_AB R9, R88, R4 ;  /* 0x000000045809723e */ /* 0x000fe200000000ff */
[----:B-1----:R-:W-:Y:S01]  /*7400*/  FFMA.FTZ R2, R99, R0, -R5 ;  /* 0x0000000063027223 */ /* 0x002fe20000010805 */
[----:B------:R-:W-:-:S03]  /*7410*/  MOV R99, R8 ;  /* 0x0000000800637202 */ /* 0x000fc60000000f00 */
[----:B------:R1:W4:Y:S02]  /*7420*/  MUFU.EX2 R82, R2 ;  /* 0x0000000200527308 */ /* 0x0003240000000800 */
[----:B-1----:R-:W-:Y:S01]  /*7430*/  FFMA.FTZ R2, R91, R0, -R3 ;  /* 0x000000005b027223 */ /* 0x002fe20000010803 */
[----:B----4-:R-:W-:-:S05]  /*7440*/  F2FP.F16.F32.PACK_AB R10, R82, R7 ;  /* 0x00000007520a723e */ /* 0x010fca00000000ff */
[----:B------:R1:W4:Y:S02]  /*7450*/  MUFU.EX2 R8, R2 ;  /* 0x0000000200087308 */ /* 0x0003240000000800 */
[----:B-1----:R-:W-:Y:S01]  /*7460*/  FFMA.FTZ R2, R97, R0, -R3 ;  /* 0x0000000061027223 */ /* 0x002fe20000010803 */
[----:B----4-:R-:W-:Y:S02]  /*7470*/  MOV R100, R8 ;  /* 0x0000000800647202 */ /* 0x010fe40000000f00 */
[----:B------:R-:W-:-:S03]  /*7480*/  F2FP.F16.F32.PACK_AB R8, R6, R81 ;  /* 0x000000510608723e */ /* 0x000fc600000000ff */
[----:B------:R1:W4:Y:S01]  /*7490*/  MUFU.EX2 R32, R2 ;  /* 0x0000000200207308 */ /* 0x0003220000000800 */
[----:B------:R-:W-:-:S04]  /*74a0*/  FADD.FTZ R6, R81, R6 ;  /* 0x0000000651067221 */ /* 0x000fc80000010000 */
[----:B------:R-:W-:Y:S01]  /*74b0*/  FADD.FTZ R6, R7, R6 ;  /* 0x0000000607067221 */ /* 0x000fe20000010000 */
[C---:B--2---:R-:W-:Y:S01]  /*74c0*/  HMMA.16816.F32 R40, R8.reuse, R24, RZ ;  /* 0x000000180828723c */ /* 0x044fe200000018ff */
[-CC-:B------:R-:W-:Y:S02]  /*74d0*/  FFMA.FTZ R7, R67, R0.reuse, -R5.reuse ;  /* 0x0000000043077223 */ /* 0x180fe40000010805 */
[----:B------:R-:W-:Y:S02]  /*74e0*/  FADD.FTZ R6, R82, R6 ;  /* 0x0000000652067221 */ /* 0x000fe40000010000 */
[----:B------:R-:W-:Y:S03]  /*74f0*/  MUFU.EX2 R81, R7 ;  /* 0x0000000700517308 */ /* 0x000fe60000000800 */
[----:B------:R-:W-:Y:S01]  /*7500*/  HMMA.16816.F32 R44, R8, R26, RZ ;  /* 0x0000001a082c723c */ /* 0x000fe200000018ff */
[----:B-1----:R-:W-:Y:S01]  /*7510*/  FFMA.FTZ R2, R103, R0, -R5 ;  /* 0x0000000067027223 */ /* 0x002fe20000010805 */
[----:B------:R-:W-:-:S03]  /*7520*/  MOV R103, R216 ;  /* 0x000000d800677202 */ /* 0x000fc60000000f00 */
[----:B------:R1:W-:Y:S03]  /*7530*/  MUFU.EX2 R91, R2 ;  /* 0x00000002005b7308 */ /* 0x0003e60000000800 */
[C---:B---3--:R-:W-:Y:S08]  /*7540*/  HMMA.16816.F32 R56, R8.reuse, R12, RZ ;  /* 0x0000000c0838723c */ /* 0x048ff000000018ff */
[----:B------:R-:W-:Y:S01]  /*7550*/  HMMA.16816.F32 R60, R8, R14, RZ ;  /* 0x0000000e083c723c */ /* 0x000fe200000018ff */
[----:B------:R-:W-:Y:S01]  /*7560*/  LDSM.16.MT88.4 R12, [R36+0xa800] ;  /* 0x00a80000240c783b */ /* 0x000fe20000004200 */
[----:B-1----:R-:W-:-:S06]  /*7570*/  FFMA.FTZ R2, R101, R0, -R5 ;  /* 0x0000000065027223 */ /* 0x002fcc0000010805 */
[----:B-----5:R-:W-:Y:S01]  /*7580*/  HMMA.16816.F32 R52, R8, R16, RZ ;  /* 0x000000100834723c */ /* 0x020fe200000018ff */
[----:B------:R1:W-:Y:S02]  /*7590*/  MUFU.EX2 R101, R2 ;  /* 0x0000000200657308 */ /* 0x0003e40000000800 */
[----:B-1----:R-:W-:Y:S01]  /*75a0*/  FFMA.FTZ R2, R102, R0, -R5 ;  /* 0x0000000066027223 */ /* 0x002fe20000010805 */
[----:B----4-:R-:W-:-:S04]  /*75b0*/  MOV R102, R32 ;  /* 0x0000002000667202 */ /* 0x010fc80000000f00 */
[----:B------:R-:W-:Y:S01]  /*75c0*/  HMMA.16816.F32 R32, R8, R20, RZ ;  /* 0x000000140820723c */ /* 0x000fe200000018ff */
[----:B------:R1:W2:Y:S02]  /*75d0*/  MUFU.EX2 R24, R2 ;  /* 0x0000000200187308 */ /* 0x0002a40000000800 */
[----:B-1----:R-:W-:Y:S01]  /*75e0*/  FFMA.FTZ R2, R104, R0, -R5 ;  /* 0x0000000068027223 */ /* 0x002fe20000010805 */
[----:B--2---:R-:W-:-:S04]  /*75f0*/  MOV R104, R24 ;  /* 0x0000001800687202 */ /* 0x004fc80000000f00 */
[----:B------:R-:W-:Y:S01]  /*7600*/  HMMA.16816.F32 R24, R8, R22, RZ ;  /* 0x000000160818723c */ /* 0x000fe200000018ff */
[----:B------:R1:W2:Y:S01]  /*7610*/  MUFU.EX2 R48, R2 ;  /* 0x0000000200307308 */ /* 0x0002a20000000800 */
[----:B------:R-:W3:Y:S01]  /*7620*/  LDSM.16.MT88.4 R20, [R148+0xa800] ;  /* 0x00a800009414783b */ /* 0x000ee20000004200 */
[----:B-1----:R-:W-:Y:S01]  /*7630*/  FFMA.FTZ R2, R105, R0, -R3 ;  /* 0x0000000069027223 */ /* 0x002fe20000010803 */
[----:B--2---:R-:W-:-:S04]  /*7640*/  MOV R105, R48 ;  /* 0x0000003000697202 */ /* 0x004fc80000000f00 */
[----:B------:R-:W-:Y:S01]  /*7650*/  HMMA.16816.F32 R48, R8, R18, RZ ;  /* 0x000000120830723c */ /* 0x000fe200000018ff */
[----:B------:R1:W2:Y:S01]  /*7660*/  MUFU.EX2 R80, R2 ;  /* 0x0000000200507308 */ /* 0x0002a20000000800 */
[----:B------:R-:W4:Y:S01]  /*7670*/  LDSM.16.MT88.4 R16, [R156+0xa800] ;  /* 0x00a800009c10783b */ /* 0x000f220000004200 */
[----:B------:R-:W-:Y:S02]  /*7680*/  F2FP.F16.F32.PACK_AB R8, R101, R91 ;  /* 0x0000005b6508723e */ /* 0x000fe400000000ff */
[----:B------:R-:W-:Y:S02]  /*7690*/  F2FP.F16.F32.PACK_AB R9, R100, R99 ;  /* 0x000000636409723e */ /* 0x000fe400000000ff */
[----:B------:R-:W-:Y:S01]  /*76a0*/  F2FP.F16.F32.PACK_AB R10, R105, R104 ;  /* 0x00000068690a723e */ /* 0x000fe200000000ff */
[----:B-1----:R-:W-:Y:S01]  /*76b0*/  FFMA.FTZ R2, R106, R0, -R3 ;  /* 0x000000006a027223 */ /* 0x002fe20000010803 */
[----:B--2---:R-:W-:-:S03]  /*76c0*/  F2FP.F16.F32.PACK_AB R11, R80, R102 ;  /* 0x00000066500b723e */ /* 0x004fc600000000ff */
[----:B------:R1:W-:Y:S04]  /*76d0*/  MUFU.EX2 R96, R2 ;  /* 0x0000000200607308 */ /* 0x0003e80000000800 */
[C---:B------:R-:W-:Y:S08]  /*76e0*/  HMMA.16816.F32 R68, R8.reuse, R28, R40 ;  /* 0x0000001c0844723c */ /* 0x040ff00000001828 */
[----:B---3--:R-:W-:Y:S01]  /*76f0*/  HMMA.16816.F32 R40, R8, R20, R32 ;  /* 0x000000140828723c */ /* 0x008fe20000001820 */
[----:B-1----:R-:W-:-:S07]  /*7700*/  FFMA.FTZ R2, R108, R0, -R3 ;  /* 0x000000006c027223 */ /* 0x002fce0000010803 */
[C---:B------:R-:W-:Y:S01]  /*7710*/  HMMA.16816.F32 R72, R8.reuse, R30, R44 ;  /* 0x0000001e0848723c */ /* 0x040fe2000000182c */
[----:B------:R1:W2:Y:S01]  /*7720*/  MUFU.EX2 R89, R2 ;  /* 0x0000000200597308 */ /* 0x0002a20000000800 */
[----:B------:R-:W3:Y:S06]  /*7730*/  LDSM.16.MT88.4 R28, [R140+0xb000] ;  /* 0x00b000008c1c783b */ /* 0x000eec0000004200 */
        /* <DEDUP_REMOVED lines=197> */
[----:B---3--:R-:W-:Y:S01]  /*8390*/  HMMA.16816.F32 R52, R8, R28, R52 ;  /* 0x0000001c0834723c */ /* 0x008fe20000001834 */
[----:B------:R-:W-:-:S07]  /*83a0*/  FADD.FTZ R6, R160, R6 ;  /* 0x00000006a0067221 */ /* 0x000fce0000010000 */
        /* <DEDUP_REMOVED lines=265> */
[----:B------:R1:W5:Y:S01]  /*9440*/  MUFU.EX2 R61, R6 ;  /* 0x00000006003d7308 */ /* 0x0003620000000800 */
        /* <DEDUP_REMOVED lines=50> */
[----:B------:R2:W4:Y:S01]  /*9770*/  MUFU.EX2 R16, R3 ;  /* 0x0000000300107308 */ /* 0x0005220000000800 */
[----:B-1----:R-:W-:Y:S02]  /*9780*/  FFMA.FTZ R6, R209, R0, -R5 ;  /* 0x00000000d1067223 */ /* 0x002fe40000010805 */
[----:B---3--:R-:W-:Y:S05]  /*9790*/  HMMA.16816.F32 R160, R8, R20, R56 ;  /* 0x0000001408a0723c */ /* 0x008fea0000001838 */
[----:B------:R1:W-:Y:S01]  /*97a0*/  MUFU.EX2 R39, R6 ;  /* 0x0000000600277308 */ /* 0x0003e20000000800 */
[----:B--2---:R-:W-:-:S02]  /*97b0*/  IADD3 R3, PT, PT, R200, -0x2, RZ ;  /* 0xfffffffec8037810 */ /* 0x004fc40007ffe0ff */
[----:B----4-:R-:W-:Y:S01]  /*97c0*/  F2FP.F16.F32.PACK_AB R167, R16, R52 ;  /* 0x0000003410a7723e */ /* 0x010fe200000000ff */
[----:B------:R-:W-:Y:S01]  /*97d0*/  HMMA.16816.F32 R24, R8, R22, R24 ;  /* 0x000000160818723c */ /* 0x000fe20000001818 */
[----:B------:R-:W-:Y:S01]  /*97e0*/  ISETP.GE.AND P0, PT, R3, R168, PT ;  /* 0x000000a80300720c */ /* 0x000fe20003f06270 */
        /* <DEDUP_REMOVED lines=68> */
[C---:B------:R-:W-:Y:S01]  /*9c30*/  SHF.L.U64.HI R233, R232.reuse, 0x5, R233 ;  /* 0x00000005e8e97819 */ /* 0x040fe200000102e9 */
[----:B------:R-:W-:Y:S02]  /*9c40*/  IMAD.SHL.U32 R232, R232, 0x20, RZ ;  /* 0x00000020e8e87824 */ /* 0x000fe400078e00ff */
[----:B------:R-:W-:Y:S02]  /*9c50*/  IMAD.MOV.U32 R132, RZ, RZ, R37 ;  /* 0x000000ffff847224 */ /* 0x000fe400078e0025 */
[----:B------:R-:W-:Y:S01]  /*9c60*/  IMAD.MOV.U32 R133, RZ, RZ, R38 ;  /* 0x000000ffff857224 */ /* 0x000fe200078e0026 */
[----:B--2---:R-:W-:-:S04]  /*9c70*/  ISETP.NE.U32.AND P1, PT, R168, RZ, PT ;  /* 0x000000ffa800720c */ /* 0x004fc80003f25070 */
[----:B------:R-:W-:-:S13]  /*9c80*/  ISETP.NE.AND.EX P1, PT, R169, RZ, PT, P1 ;  /* 0x000000ffa900720c */ /* 0x000fda0003f25310 */
.L_x_664:
[----:B--2---:R-:W2:Y:S01]  /*9c90*/  LDL R5, [R1+0xc] ;  /* 0x00000c0001057983 */ /* 0x004ea20000100800 */
[----:B------:R-:W-:Y:S04]  /*9ca0*/  DEPBAR.LE SB0, 0x0 ;  /* 0x000080000000791a */ /* 0x000fe80000000000 */
[----:B------:R-:W3:Y:S01]  /*9cb0*/  LDL R4, [R1+0x8] ;  /* 0x0000080001047983 */ /* 0x000ee20000100800 */
[----:B------:R-:W-:Y:S05]  /*9cc0*/  WARPSYNC.ALL ;  /* 0x0000000000007948 */ /* 0x000fea0003800000 */
[----:B------:R-:W-:Y:S01]  /*9cd0*/  BAR.SYNC.DEFER_BLOCKING 0x0 ;  /* 0x0000000000007b1d */ /* 0x000fe20000010000 */
[----:B-1----:R-:W-:Y:S05]  /*9ce0*/  @!P1 IMAD.MOV.U32 R0, RZ, RZ, RZ ;  /* 0x000000ffff009224 */ /* 0x002fea00078e00ff */
        /* <DEDUP_REMOVED lines=79> */
.L_x_659:
[----:B------:R-:W-:Y:S05]  /*a1e0*/  BSYNC.RECONVERGENT B0 ;  /* 0x0000000000007941 */ /* 0x000fea0003800200 */
.L_x_658:
[----:B------:R-:W3:Y:S01]  /*a1f0*/  LDL R8, [R1+0x8] ;  /* 0x0000080001087983 */ /* 0x000ee20000100800 */
[----:B------:R-:W4:Y:S01]  /*a200*/  S2UR UR6, SR_CgaCtaId ;  /* 0x00000000000679c3 */ /* 0x000f220000008800 */
[C---:B------:R-:W-:Y:S01]  /*a210*/  SHF.L.U32 R228, R229.reuse, 0x3, RZ ;  /* 0x00000003e5e47819 */ /* 0x040fe200000006ff */
[----:B------:R-:W-:Y:S01]  /*a220*/  UMOV UR7, 0x400 ;  /* 0x0000040000077882 */ /* 0x000fe20000000000 */
[C---:B-1----:R-:W-:Y:S01]  /*a230*/  LOP3.LUT R0, R229.reuse, 0x38, RZ, 0xc0, !PT ;  /* 0x00000038e5007812 */ /* 0x042fe200078ec0ff */
[----:B------:R-:W-:Y:S01]  /*a240*/  BSSY.RECONVERGENT B1, `(.L_x_660) ;  /* 0x00002a3000017945 */ /* 0x000fe20003800200 */
[----:B------:R-:W-:Y:S02]  /*a250*/  IADD3 R6, P0, PT, R232, R14, RZ ;  /* 0x0000000ee8067210 */ /* 0x000fe40007f1e0ff */
[--C-:B------:R-:W-:Y:S02]  /*a260*/  LOP3.LUT R0, R0, 0x1c0, R228.reuse, 0xf8, !PT ;  /* 0x000001c000007812 */ /* 0x100fe400078ef8e4 */
[----:B------:R-:W-:Y:S02]  /*a270*/  MOV R225, 0x20 ;  /* 0x0000002000e17802 */ /* 0x000fe40000000f00 */
[--C-:B------:R-:W-:Y:S02]  /*a280*/  LOP3.LUT R0, R0, 0x38, R228.reuse, 0x78, !PT ;  /* 0x0000003800007812 */ /* 0x100fe400078e78e4 */
[----:B------:R-:W-:Y:S02]  /*a290*/  LOP3.LUT P2, RZ, R229, 0x4, RZ, 0xc0, !PT ;  /* 0x00000004e5ff7812 */ /* 0x000fe4000784c0ff */
[----:B------:R-:W-:Y:S02]  /*a2a0*/  LOP3.LUT R0, R0, 0x1e00, R228, 0xf8, !PT ;  /* 0x00001e0000007812 */ /* 0x000fe400078ef8e4 */
[-C--:B---3--:R-:W-:Y:S01]  /*a2b0*/  IADD3.X R7, PT, PT, R233, R8.reuse, RZ, P0, !PT ;  /* 0x00000008e9077210 */ /* 0x088fe200007fe4ff */
[----:B----4-:R-:W-:Y:S01]  /*a2c0*/  ULEA UR6, UR6, UR7, 0x18 ;  /* 0x0000000706067291 */ /* 0x010fe2000f8ec0ff */
[----:B------:R-:W-:Y:S02]  /*a2d0*/  MOV R9, R8 ;  /* 0x0000000800097202 */ /* 0x000fe40000000f00 */
[----:B------:R-:W-:Y:S02]  /*a2e0*/  MOV R8, R14 ;  /* 0x0000000e00087202 */ /* 0x000fe40000000f00 */
[----:B--2---:R-:W-:Y:S02]  /*a2f0*/  IADD3 R4, P0, PT, R6, R232, RZ ;  /* 0x000000e806047210 */ /* 0x004fe40007f1e0ff */
[----:B------:R-:W-:Y:S02]  /*a300*/  MOV R226, UR6 ;  /* 0x0000000600e27c02 */ /* 0x000fe40008000f00 */
[-C--:B------:R-:W-:Y:S02]  /*a310*/  IADD3.X R5, PT, PT, R7, R233.reuse, RZ, P0, !PT ;  /* 0x000000e907057210 */ /* 0x080fe400007fe4ff */
[----:B------:R-:W-:Y:S02]  /*a320*/  LEA R231, R0, R226, 0x1 ;  /* 0x000000e200e77211 */ /* 0x000fe400078e08ff */
[-C--:B------:R-:W-:Y:S02]  /*a330*/  IADD3 R2, P0, PT, R4, R232.reuse, RZ ;  /* 0x000000e804027210 */ /* 0x080fe40007f1e0ff */
[----:B------:R-:W-:Y:S01]  /*a340*/  MOV R0, 0x40 ;  /* 0x0000004000007802 */ /* 0x000fe20000000f00 */
[----:B------:R-:W-:Y:S01]  /*a350*/  @!PT LDS RZ, [RZ] ;  /* 0x00000000fffff984 */ /* 0x000fe20000000800 */
[----:B------:R-:W-:Y:S01]  /*a360*/  @!PT LDS RZ, [RZ] ;  /* 0x00000000fffff984 */ /* 0x000fe20000000800 */
[----:B------:R-:W-:Y:S01]  /*a370*/  @!PT LDS RZ, [RZ] ;  /* 0x00000000fffff984 */ /* 0x000fe20000000800 */
[----:B------:R1:W-:Y:S01]  /*a380*/  LDGSTS.E.BYPASS.LTC128B.128 [R231+0xa000], desc[UR4][R8.64] ;  /* 0x0a00000008e77fae */ /* 0x0003e2000b981a04 */
[-C--:B------:R-:W-:Y:S02]  /*a390*/  IADD3.X R3, PT, PT, R5, R233.reuse, RZ, P0, !PT ;  /* 0x000000e905037210 */ /* 0x080fe400007fe4ff */
[-C--:B------:R-:W-:Y:S02]  /*a3a0*/  IADD3 R12, P0, PT, R2, R232.reuse, RZ ;  /* 0x000000e8020c7210 */ /* 0x080fe40007f1e0ff */
[----:B------:R-:W-:Y:S02]  /*a3b0*/  SEL R0, R0, 0xffffffc0, !P2 ;  /* 0xffffffc000007807 */ /* 0x000fe40005000000 */
        /* <DEDUP_REMOVED lines=8> */
[----:B------:R4:W-:Y:S01]  /*a440*/  LDGSTS.E.BYPASS.LTC128B.128 [R231+0xb800], desc[UR4][R2.64] ;  /* 0x0b80000002e77fae */ /* 0x0009e2000b981a04 */
[-C--:B------:R-:W-:Y:S02]  /*a450*/  IADD3.X R21, PT, PT, R17, R233.reuse, RZ, P0, !PT ;  /* 0x000000e911157210 */ /* 0x080fe400007fe4ff */
[-C--:B------:R-:W-:Y:S04]  /*a460*/  IADD3 R18, P0, PT, R20, R232.reuse, RZ ;  /* 0x000000e814127210 */ /* 0x080fe80007f1e0ff */
[-C--:B------:R-:W-:Y:S01]  /*a470*/  IADD3.X R19, PT, PT, R21, R233.reuse, RZ, P0, !PT ;  /* 0x000000e915137210 */ /* 0x080fe200007fe4ff */
[----:B------:R-:W-:Y:S01]  /*a480*/  LDGSTS.E.BYPASS.LTC128B.128 [R231+0xc000], desc[UR4][R12.64] ;  /* 0x0c0000000ce77fae */ /* 0x000fe2000b981a04 */
[-C--:B------:R-:W-:Y:S04]  /*a490*/  IADD3 R22, P0, PT, R18, R232.reuse, RZ ;  /* 0x000000e812167210 */ /* 0x080fe80007f1e0ff */
[-C--:B------:R-:W-:Y:S02]  /*a4a0*/  IADD3.X R23, PT, PT, R19, R233.reuse, RZ, P0, !PT ;  /* 0x000000e913177210 */ /* 0x080fe400007fe4ff */
[-C--:B------:R-:W-:Y:S01]  /*a4b0*/  IADD3 R14, P0, PT, R22, R232.reuse, RZ ;  /* 0x000000e8160e7210 */ /* 0x080fe20007f1e0ff */
[----:B------:R5:W-:Y:S03]  /*a4c0*/  LDGSTS.E.BYPASS.LTC128B.128 [R231+0xc800], desc[UR4][R10.64] ;  /* 0x0c8000000ae77fae */ /* 0x000be6000b981a04 */
[-C--:B------:R-:W-:Y:S02]  /*a4d0*/  IADD3.X R15, PT, PT, R23, R233.reuse, RZ, P0, !PT ;  /* 0x000000e9170f7210 */ /* 0x080fe400007fe4ff */
[-C--:B-1----:R-:W-:Y:S03]  /*a4e0*/  IADD3 R8, P0, PT, R14, R232.reuse, RZ ;  /* 0x000000e80e087210 */ /* 0x082fe60007f1e0ff */
[----:B------:R-:W-:Y:S01]  /*a4f0*/  LDGSTS.E.BYPASS.LTC128B.128 [R231+0xd000], desc[UR4][R16.64] ;  /* 0x0d00000010e77fae */ /* 0x000fe2000b981a04 */
[-C--:B------:R-:W-:Y:S02]  /*a500*/  IADD3.X R9, PT, PT, R15, R233.reuse, RZ, P0, !PT ;  /* 0x000000e90f097210 */ /* 0x080fe400007fe4ff */
[-C--:B--2---:R-:W-:Y:S04]  /*a510*/  IADD3 R6, P0, PT, R8, R232.reuse, RZ ;  /* 0x000000e808067210 */ /* 0x084fe80007f1e0ff */
[-C--:B------:R-:W-:Y:S01]  /*a520*/  IADD3.X R7, PT, PT, R9, R233.reuse, RZ, P0, !PT ;  /* 0x000000e909077210 */ /* 0x080fe200007fe4ff */
[----:B------:R-:W-:Y:S01]  /*a530*/  LDGSTS.E.BYPASS.LTC128B.128 [R231+0xd800], desc[UR4][R20.64] ;  /* 0x0d80000014e77fae */ /* 0x000fe2000b981a04 */
[-C--:B---3--:R-:W-:Y:S04]  /*a540*/  IADD3 R4, P0, PT, R6, R232.reuse, RZ ;  /* 0x000000e806047210 */ /* 0x088fe80007f1e0ff */
[-C--:B------:R-:W-:Y:S02]  /*a550*/  IADD3.X R5, PT, PT, R7, R233.reuse, RZ, P0, !PT ;  /* 0x000000e907057210 */ /* 0x080fe400007fe4ff */
[-C--:B----4-:R-:W-:Y:S01]  /*a560*/  IADD3 R2, P0, PT, R4, R232.reuse, RZ ;  /* 0x000000e804027210 */ /* 0x090fe20007f1e0ff */
[----:B------:R1:W-:Y:S03]  /*a570*/  LDGSTS.E.BYPASS.LTC128B.128 [R231+0xe000], desc[UR4][R18.64] ;  /* 0x0e00000012e77fae */ /* 0x0003e6000b981a04 */
[-C--:B------:R-:W-:Y:S02]  /*a580*/  IADD3.X R3, PT, PT, R5, R233.reuse, RZ, P0, !PT ;  /* 0x000000e905037210 */ /* 0x080fe400007fe4ff */
[----:B-----5:R-:W-:Y:S03]  /*a590*/  IADD3 R10, P0, PT, R2, R232, RZ ;  /* 0x000000e8020a7210 */ /* 0x020fe60007f1e0ff */
[----:B------:R-:W-:Y:S01]  /*a5a0*/  LDGSTS.E.BYPASS.LTC128B.128 [R231+0xe800], desc[UR4][R22.64] ;  /* 0x0e80000016e77fae */ /* 0x000fe2000b981a04 */
[----:B------:R-:W-:Y:S02]  /*a5b0*/  IADD3.X R11, PT, PT, R3, R233, RZ, P0, !PT ;  /* 0x000000e9030b7210 */ /* 0x000fe400007fe4ff */
[----:B------:R-:W-:Y:S04]  /*a5c0*/  LOP3.LUT P0, RZ, R229, 0x2, RZ, 0xc0, !PT ;  /* 0x00000002e5ff7812 */ /* 0x000fe8000780c0ff */
[----:B------:R-:W-:Y:S01]  /*a5d0*/  SEL R225, R225, 0xffffffe0, !P0 ;  /* 0xffffffe0e1e17807 */ /* 0x000fe20004000000 */
[----:B------:R-:W-:Y:S03]  /*a5e0*/  LDGSTS.E.BYPASS.LTC128B.128 [R231+0xf000], desc[UR4][R14.64] ;  /* 0x0f0000000ee77fae */ /* 0x000fe6000b981a04 */
[CC--:B------:R-:W-:Y:S05]  /*a5f0*/  IADD3 R172, PT, PT, R227.reuse, R225.reuse, RZ ;  /* 0x000000e1e3ac7210 */ /* 0x0c0fea0007ffe0ff */
[----:B------:R-:W-:Y:S08]  /*a600*/  LDGSTS.E.BYPASS.LTC128B.128 [R231+0xf800], desc[UR4][R8.64] ;  /* 0x0f80000008e77fae */ /* 0x000ff0000b981a04 */
[----:B------:R-:W-:Y:S08]  /*a610*/  LDGSTS.E.BYPASS.LTC128B.128 [R231+0x10000], desc[UR4][R6.64] ;  /* 0x1000000006e77fae */ /* 0x000ff0000b981a04 */
[----:B------:R-:W-:Y:S08]  /*a620*/  LDGSTS.E.BYPASS.LTC128B.128 [R231+0x10800], desc[UR4][R4.64] ;  /* 0x1080000004e77fae */ /* 0x000ff0000b981a04 */
[----:B------:R2:W-:Y:S08]  /*a630*/  LDGSTS.E.BYPASS.LTC128B.128 [R231+0x11000], desc[UR4][R2.64] ;  /* 0x1100000002e77fae */ /* 0x0005f0000b981a04 */
[----:B------:R3:W-:Y:S08]  /*a640*/  LDGSTS.E.BYPASS.LTC128B.128 [R231+0x11800], desc[UR4][R10.64] ;  /* 0x118000000ae77fae */ /* 0x0007f0000b981a04 */
[----:B------:R-:W-:Y:S08]  /*a650*/  LDSM.16.M88.4 R128, [R227] ;  /* 0x00000000e380783b */ /* 0x000ff00000000200 */
[----:B-1----:R-:W-:Y:S01]  /*a660*/  LDSM.16.M88.4 R16, [R224+0x2800] ;  /* 0x00280000e010783b */ /* 0x002fe20000000200 */
[C---:B--2---:R-:W-:Y:S02]  /*a670*/  IADD3 R2, PT, PT, R224.reuse, R225, RZ ;  /* 0x000000e1e0027210 */ /* 0x044fe40007ffe0ff */
        /* <DEDUP_REMOVED lines=51> */
[C---:B------:R-:W-:Y:S03]  /*a9b0*/  HMMA.16816.F32 R88, R128.reuse, R90, RZ ;  /* 0x0000005a8058723c */ /* 0x040fe600000018ff */
[----:B------:R-:W-:Y:S05]  /*a9c0*/  LDSM.16.M88.4 R216, [R0+0x3800] ;  /* 0x0038000000d8783b */ /* 0x000fea0000000200 */
[C---:B------:R-:W-:Y:S03]  /*a9d0*/  HMMA.16816.F32 R92, R128.reuse, R96, RZ ;  /* 0x00000060805c723c */ /* 0x040fe600000018ff */
[----:B------:R-:W-:Y:S05]  /*a9e0*/  LDSM.16.M88.4 R220, [R0+0x4000] ;  /* 0x0040000000dc783b */ /* 0x000fea0000000200 */
        /* <DEDUP_REMOVED lines=27> */
[----:B------:R-:W1:Y:S07]  /*aba0*/  LDSM.16.M88.4 R196, [R2+0x9000] ;  /* 0x0090000002c4783b */ /* 0x000e6e0000000200 */
[C---:B------:R-:W-:Y:S08]  /*abb0*/  HMMA.16816.F32 R52, R172.reuse, R200, R52 ;  /* 0x000000c8ac34723c */ /* 0x040ff00000001834 */
[C---:B------:R-:W-:Y:S01]  /*abc0*/  HMMA.16816.F32 R56, R172.reuse, R202, R56 ;  /* 0x000000caac38723c */ /* 0x040fe20000001838 */
[----:B------:R-:W-:Y:S07]  /*abd0*/  LDSM.16.M88.4 R200, [R3] ;  /* 0x0000000003c8783b */ /* 0x000fee0000000200 */
[C---:B------:R-:W-:Y:S08]  /*abe0*/  HMMA.16816.F32 R60, R172.reuse, R204, R60 ;  /* 0x000000ccac3c723c */ /* 0x040ff0000000183c */
[C---:B------:R-:W-:Y:S01]  /*abf0*/  HMMA.16816.F32 R64, R172.reuse, R206, R64 ;  /* 0x000000ceac40723c */ /* 0x040fe20000001840 */
[----:B------:R-:W-:Y:S07]  /*ac00*/  LDSM.16.M88.4 R204, [R0+0x2000] ;  /* 0x0020000000cc783b */ /* 0x000fee0000000200 */
[C---:B--2---:R-:W-:Y:S08]  /*ac10*/  HMMA.16816.F32 R68, R172.reuse, R168, R68 ;  /* 0x000000a8ac44723c */ /* 0x044ff00000001844 */
[C---:B------:R-:W-:Y:S01]  /*ac20*/  HMMA.16816.F32 R72, R172.reuse, R170, R72 ;  /* 0x000000aaac48723c */ /* 0x040fe20000001848 */
[----:B------:R2:W1:Y:S07]  /*ac30*/  LDSM.16.M88.4 R168, [R2+0x9800] ;  /* 0x0098000002a8783b */ /* 0x00046e0000000200 */
[C---:B---3--:R-:W-:Y:S08]  /*ac40*/  HMMA.16816.F32 R76, R172.reuse, R176, R76 ;  /* 0x000000b0ac4c723c */ /* 0x048ff0000000184c */
[C---:B------:R-:W-:Y:S01]  /*ac50*/  HMMA.16816.F32 R80, R172.reuse, R178, R80 ;  /* 0x000000b2ac50723c */ /* 0x040fe20000001850 */
[----:B------:R-:W3:Y:S07]  /*ac60*/  LDSM.16.M88.4 R176, [R0+0x4800] ;  /* 0x0048000000b0783b */ /* 0x000eee0000000200 */
[C---:B----4-:R-:W-:Y:S03]  /*ac70*/  HMMA.16816.F32 R84, R172.reuse, R180, R84 ;  /* 0x000000b4ac54723c */ /* 0x050fe60000001854 */
[C---:B--2---:R-:W-:Y:S05]  /*ac80*/  IADD3 R2, PT, PT, R225.reuse, R0, RZ ;  /* 0x00000000e1027210 */ /* 0x044fea0007ffe0ff */
        /* <DEDUP_REMOVED lines=12> */
[C---:B------:R-:W-:Y:S01]  /*ad50*/  HMMA.16816.F32 R120, R172.reuse, R198, R120 ;  /* 0x000000c6ac78723c */ /* 0x040fe20000001878 */
[----:B------:R-:W-:Y:S07]  /*ad60*/  LDSM.16.M88.4 R196, [R0+0x8000] ;  /* 0x0080000000c4783b */ /* 0x000fee0000000200 */
[C---:B------:R-:W-:Y:S08]  /*ad70*/  HMMA.16816.F32 R124, R172.reuse, R168, R124 ;  /* 0x000000a8ac7c723c */ /* 0x040ff0000000187c */
[----:B------:R-:W-:Y:S01]  /*ad80*/  HMMA.16816.F32 R128, R172, R170, R128 ;  /* 0x000000aaac80723c */ /* 0x000fe20000001880 */
[----:B------:R-:W1:Y:S07]  /*ad90*/  LDSM.16.M88.4 R168, [R0+0x5000] ;  /* 0x0050000000a8783b */ /* 0x000e6e0000000200 */
[C---:B------:R-:W-:Y:S01]  /*ada0*/  HMMA.16816.F32 R4, R200.reuse, R204, R4 ;  /* 0x000000ccc804723c */ /* 0x040fe20000001804 */
[----:B------:R-:W2:Y:S07]  /*adb0*/  LDSM.16.M88.4 R172, [R0+0x5800] ;  /* 0x0058000000ac783b */ /* 0x000eae0000000200 */
[C---:B------:R-:W-:Y:S01]  /*adc0*/  HMMA.16816.F32 R8, R200.reuse, R206, R8 ;  /* 0x000000cec808723c */ /* 0x040fe20000001808 */
[----:B------:R-:W4:Y:S07]  /*add0*/  LDSM.16.M88.4 R204, [R0+0x8800] ;  /* 0x0088000000cc783b */ /* 0x000f2e0000000200 */
[C---:B------:R-:W-:Y:S08]  /*ade0*/  HMMA.16816.F32 R12, R200.reuse, R208, R12 ;  /* 0x000000d0c80c723c */ /* 0x040ff0000000180c */
[C---:B------:R-:W-:Y:S01]  /*adf0*/  HMMA.16816.F32 R16, R200.reuse, R210, R16 ;  /* 0x000000d2c810723c */ /* 0x040fe20000001810 */
[----:B------:R-:W5:Y:S07]  /*ae00*/  LDSM.16.M88.4 R208, [R0+0x9000] ;  /* 0x0090000000d0783b */ /* 0x000f6e0000000200 */
[C---:B------:R-:W-:Y:S08]  /*ae10*/  HMMA.16816.F32 R20, R200.reuse, R212, R20 ;  /* 0x000000d4c814723c */ /* 0x040ff00000001814 */
[C---:B------:R-:W-:Y:S01]  /*ae20*/  HMMA.16816.F32 R24, R200.reuse, R214, R24 ;  /* 0x000000d6c818723c */ /* 0x040fe20000001818 */
[----:B------:R-:W5:Y:S07]  /*ae30*/  LDSM.16.M88.4 R212, [R0+0x9800] ;  /* 0x0098000000d4783b */ /* 0x000f6e0000000200 */
[C---:B------:R-:W-:Y:S03]  /*ae40*/  HMMA.16816.F32 R28, R200.reuse, R216, R28 ;  /* 0x000000d8c81c723c */ /* 0x040fe6000000181c */
[----:B------:R-:W-:Y:S05]  /*ae50*/  IADD3 R216, PT, PT, R225, R3, RZ ;  /* 0x00000003e1d87210 */ /* 0x000fea0007ffe0ff */
[C---:B------:R-:W-:Y:S01]  /*ae60*/  HMMA.16816.F32 R32, R200.reuse, R218, R32 ;  /* 0x000000dac820723c */ /* 0x040fe20000001820 */
[----:B------:R-:W-:Y:S07]  /*ae70*/  LDSM.16.M88.4 R216, [R216] ;  /* 0x00000000d8d8783b */ /* 0x000fee0000000200 */
[C---:B------:R-:W-:Y:S08]  /*ae80*/  HMMA.16816.F32 R36, R200.reuse, R220, R36 ;  /* 0x000000dcc824723c */ /* 0x040ff00000001824 */
[C---:B------:R-:W-:Y:S01]  /*ae90*/  HMMA.16816.F32 R40, R200.reuse, R222, R40 ;  /* 0x000000dec828723c */ /* 0x040fe20000001828 */
[----:B------:R-:W5:Y:S07]  /*aea0*/  LDSM.16.M88.4 R220, [R2+0x2000] ;  /* 0x0020000002dc783b */ /* 0x000f6e0000000200 */
[C---:B---3--:R-:W-:Y:S08]  /*aeb0*/  HMMA.16816.F32 R44, R200.reuse, R176, R44 ;  /* 0x000000b0c82c723c */ /* 0x048ff0000000182c */
[C---:B------:R-:W-:Y:S08]  /*aec0*/  HMMA.16816.F32 R48, R200.reuse, R178, R48 ;  /* 0x000000b2c830723c */ /* 0x040ff00000001830 */
[C---:B-1----:R-:W-:Y:S08]  /*aed0*/  HMMA.16816.F32 R52, R200.reuse, R168, R52 ;  /* 0x000000a8c834723c */ /* 0x042ff00000001834 */
[C---:B------:R-:W-:Y:S01]  /*aee0*/  HMMA.16816.F32 R56, R200.reuse, R170, R56 ;  /* 0x000000aac838723c */ /* 0x040fe20000001838 */
[----:B------:R-:W1:Y:S07]  /*aef0*/  LDSM.16.M88.4 R168, [R2+0x2800] ;  /* 0x0028000002a8783b */ /* 0x000e6e0000000200 */
        /* <DEDUP_REMOVED lines=13> */
[C---:B------:R-:W-:Y:S08]  /*afd0*/  HMMA.16816.F32 R112, R200.reuse, R206, R112 ;  /* 0x000000cec870723c */ /* 0x040ff00000001870 */
[C---:B-----5:R-:W-:Y:S08]  /*afe0*/  HMMA.16816.F32 R116, R200.reuse, R208, R116 ;  /* 0x000000d0c874723c */ /* 0x060ff00000001874 */
        /* <DEDUP_REMOVED lines=16> */
[----:B------:R-:W2:Y:S02]  /*b0f0*/  MUFU.TANH R172, R5 ;  /* 0x0000000500ac7308 */ /* 0x000ea40000002400 */
[-C--:B------:R-:W-:Y:S01]  /*b100*/  FMUL.FTZ R15, R15, R230.reuse ;  /* 0x000000e60f0f7220 */ /* 0x080fe20000410000 */
[-C--:B------:R-:W-:Y:S01]  /*b110*/  FMUL.FTZ R12, R12, R230.reuse ;  /* 0x000000e60c0c7220 */ /* 0x080fe20000410000 */
[-C--:B------:R-:W-:Y:S01]  /*b120*/  FMUL.FTZ R13, R13, R230.reuse ;  /* 0x000000e60d0d7220 */ /* 0x080fe20000410000 */
[-C--:B------:R-:W-:Y:S05]  /*b130*/  FMUL.FTZ R14, R14, R230.reuse ;  /* 0x000000e60e0e7220 */ /* 0x080fea0000410000 */
[----:B------:R-:W3:Y:S01]  /*b140*/  MUFU.TANH R174, R6 ;  /* 0x0000000600ae7308 */ /* 0x000ee20000002400 */
[-C--:B------:R-:W-:Y:S01]  /*b150*/  FMUL.FTZ R19, R19, R230.reuse ;  /* 0x000000e613137220 */ /* 0x080fe20000410000 */
[-C--:B------:R-:W-:Y:S01]  /*b160*/  FMUL.FTZ R16, R16, R230.reuse ;  /* 0x000000e610107220 */ /* 0x080fe20000410000 */
[-C--:B------:R-:W-:Y:S01]  /*b170*/  FMUL.FTZ R17, R17, R230.reuse ;  /* 0x000000e611117220 */ /* 0x080fe20000410000 */
[-C--:B------:R-:W-:Y:S06]  /*b180*/  FMUL.FTZ R18, R18, R230.reuse ;  /* 0x000000e612127220 */ /* 0x080fec0000410000 */
[----:B------:R4:W1:Y:S10]  /*b190*/  MUFU.TANH R183, R19 ;  /* 0x0000001300b77308 */ /* 0x0008740000002400 */
[----:B------:R5:W1:Y:S10]  /*b1a0*/  MUFU.TANH R175, R7 ;  /* 0x0000000700af7308 */ /* 0x000a740000002400 */
[----:B------:R-:W1:Y:S01]  /*b1b0*/  MUFU.TANH R168, R8 ;  /* 0x0000000800a87308 */ /* 0x000e620000002400 */
[----:B----4-:R-:W4:Y:S09]  /*b1c0*/  LDL R19, [R1+0x1c] ;  /* 0x00001c0001137983 */ /* 0x010f320000100800 */
[----:B------:R-:W1:Y:S01]  /*b1d0*/  MUFU.TANH R177, R9 ;  /* 0x0000000900b17308 */ /* 0x000e620000002400 */
[----:B-----5:R-:W5:Y:S09]  /*b1e0*/  LDSM.16.M88.4 R4, [R2+0x3000] ;  /* 0x003000000204783b */ /* 0x020f720000000200 */
[----:B------:R-:W1:Y:S10]  /*b1f0*/  MUFU.TANH R176, R10 ;  /* 0x0000000a00b07308 */ /* 0x000e740000002400 */
[----:B------:R2:W1:Y:S10]  /*b200*/  MUFU.TANH R169, R11 ;  /* 0x0000000b00a97308 */ /* 0x0004740000002400 */
[----:B------:R-:W1:Y:S10]  /*b210*/  MUFU.TANH R181, R15 ;  /* 0x0000000f00b57308 */ /* 0x000e740000002400 */
[----:B------:R-:W1:Y:S01]  /*b220*/  MUFU.TANH R178, R16 ;  /* 0x0000001000b27308 */ /* 0x000e620000002400 */
[----:B--2---:R-:W2:Y:S09]  /*b230*/  LDSM.16.M88.4 R8, [R2+0x3800] ;  /* 0x003800000208783b */ /* 0x004eb20000000200 */
[----:B------:R-:W1:Y:S01]  /*b240*/  MUFU.TANH R180, R17 ;  /* 0x0000001100b47308 */ /* 0x000e620000002400 */
[C---:B-----5:R-:W-:Y:S09]  /*b250*/  HMMA.16816.F32 R20, R216.reuse, R4, R20 ;  /* 0x00000004d814723c */ /* 0x060ff20000001814 */
[----:B------:R-:W1:Y:S01]  /*b260*/  MUFU.TANH R182, R18 ;  /* 0x0000001200b67308 */ /* 0x000e620000002400 */
[C---:B------:R-:W-:Y:S01]  /*b270*/  HMMA.16816.F32 R24, R216.reuse, R6, R24 ;  /* 0x00000006d818723c */ /* 0x040fe20000001818 */
[----:B------:R-:W5:Y:S08]  /*b280*/  LDSM.16.M88.4 R4, [R2+0x4000] ;  /* 0x004000000204783b */ /* 0x000f700000000200 */
[----:B------:R-:W1:Y:S01]  /*b290*/  MUFU.TANH R170, R12 ;  /* 0x0000000c00aa7308 */ /* 0x000e620000002400 */
[-C--:B------:R-:W-:Y:S01]  /*b2a0*/  FMUL.FTZ R20, R20, R230.reuse ;  /* 0x000000e614147220 */ /* 0x080fe20000410000 */
[-C--:B------:R-:W-:Y:S01]  /*b2b0*/  FMUL.FTZ R21, R21, R230.reuse ;  /* 0x000000e615157220 */ /* 0x080fe20000410000 */
[-C--:B------:R-:W-:Y:S01]  /*b2c0*/  FMUL.FTZ R22, R22, R230.reuse ;  /* 0x000000e616167220 */ /* 0x080fe20000410000 */
[-C--:B------:R-:W-:Y:S06]  /*b2d0*/  FMUL.FTZ R23, R23, R230.reuse ;  /* 0x000000e617177220 */ /* 0x080fec0000410000 */
[----:B------:R3:W1:Y:S01]  /*b2e0*/  MUFU.TANH R184, R20 ;  /* 0x0000001400b87308 */ /* 0x0006620000002400 */
[-C--:B------:R-:W-:Y:S01]  /*b2f0*/  FMUL.FTZ R24, R24, R230.reuse ;  /* 0x000000e618187220 */ /* 0x080fe20000410000 */
[-C--:B------:R-:W-:Y:S01]  /*b300*/  FMUL.FTZ R25, R25, R230.reuse ;  /* 0x000000e619197220 */ /* 0x080fe20000410000 */
[-C--:B------:R-:W-:Y:S01]  /*b310*/  FMUL.FTZ R26, R26, R230.reuse ;  /* 0x000000e61a1a7220 */ /* 0x080fe20000410000 */
[-C--:B------:R-:W-:Y:S06]  /*b320*/  FMUL.FTZ R27, R27, R230.reuse ;  /* 0x000000e61b1b7220 */ /* 0x080fec0000410000 */
[----:B------:R-:W1:Y:S01]  /*b330*/  MUFU.TANH R185, R21 ;  /* 0x0000001500b97308 */ /* 0x000e620000002400 */
[C---:B--2---:R-:W-:Y:S09]  /*b340*/  HMMA.16816.F32 R28, R216.reuse, R8, R28 ;  /* 0x00000008d81c723c */ /* 0x044ff2000000181c */
[----:B------:R-:W2:Y:S01]  /*b350*/  MUFU.TANH R186, R22 ;  /* 0x0000001600ba7308 */ /* 0x000ea20000002400 */
[----:B---3--:R-:W3:Y:S01]  /*b360*/  LDL.LU R20, [R1+0x10] ;  /* 0x0000100001147983 */ /* 0x008ee20000300800 */
[C---:B------:R-:W-:Y:S03]  /*b370*/  HMMA.16816.F32 R32, R216.reuse, R10, R32 ;  /* 0x0000000ad820723c */ /* 0x040fe60000001820 */
[----:B------:R-:W1:Y:S05]  /*b380*/  LDSM.16.M88.4 R8, [R2+0x4800] ;  /* 0x004800000208783b */ /* 0x000e6a0000000200 */
[----:B------:R-:W1:Y:S01]  /*b390*/  MUFU.TANH R188, R23 ;  /* 0x0000001700bc7308 */ /* 0x000e620000002400 */
[C---:B-----5:R-:W-:Y:S03]  /*b3a0*/  HMMA.16816.F32 R36, R216.reuse, R4, R36 ;  /* 0x00000004d824723c */ /* 0x060fe60000001824 */
[-C--:B------:R-:W-:Y:S01]  /*b3b0*/  FMUL.FTZ R28, R28, R230.reuse ;  /* 0x000000e61c1c7220 */ /* 0x080fe20000410000 */
[-C--:B------:R-:W-:Y:S01]  /*b3c0*/  FMUL.FTZ R29, R29, R230.reuse ;  /* 0x000000e61d1d7220 */ /* 0x080fe20000410000 */
[-C--:B------:R-:W-:Y:S04]  /*b3d0*/  FMUL.FTZ R30, R30, R230.reuse ;  /* 0x000000e61e1e7220 */ /* 0x080fe80000410000 */
[----:B------:R-:W1:Y:S01]  /*b3e0*/  MUFU.TANH R171, R13 ;  /* 0x0000000d00ab7308 */ /* 0x000e620000002400 */
[-C--:B------:R-:W-:Y:S01]  /*b3f0*/  FMUL.FTZ R31, R31, R230.reuse ;  /* 0x000000e61f1f7220 */ /* 0x080fe20000410000 */
[C---:B------:R-:W-:Y:S01]  /*b400*/  HMMA.16816.F32 R40, R216.reuse, R6, R40 ;  /* 0x00000006d828723c */ /* 0x040fe20000001828 */
[----:B------:R-:W5:Y:S02]  /*b410*/  LDSM.16.M88.4 R4, [R2+0x5000] ;  /* 0x005000000204783b */ /* 0x000f640000000200 */
[-C--:B------:R-:W-:Y:S01]  /*b420*/  FMUL.FTZ R32, R32, R230.reuse ;  /* 0x000000e620207220 */ /* 0x080fe20000410000 */
[-C--:B------:R-:W-:Y:S01]  /*b430*/  FMUL.FTZ R33, R33, R230.reuse ;  /* 0x000000e621217220 */ /* 0x080fe20000410000 */
[-C--:B------:R-:W-:Y:S03]  /*b440*/  FMUL.FTZ R34, R34, R230.reuse ;  /* 0x000000e622227220 */ /* 0x080fe60000410000 */
[----:B------:R-:W1:Y:S01]  /*b450*/  MUFU.TANH R179, R14 ;  /* 0x0000000e00b37308 */ /* 0x000e620000002400 */
[-C--:B------:R-:W-:Y:S01]  /*b460*/  FMUL.FTZ R35, R35, R230.reuse ;  /* 0x000000e623237220 */ /* 0x080fe20000410000 */
[-C--:B------:R-:W-:Y:S01]  /*b470*/  FMUL.FTZ R39, R39, R230.reuse ;  /* 0x000000e627277220 */ /* 0x080fe20000410000 */
[-C--:B------:R-:W-:Y:S01]  /*b480*/  FMUL.FTZ R36, R36, R230.reuse ;  /* 0x000000e624247220 */ /* 0x080fe20000410000 */
[-C--:B------:R-:W-:Y:S06]  /*b490*/  FMUL.FTZ R37, R37, R230.reuse ;  /* 0x000000e625257220 */ /* 0x080fec0000410000 */
[----:B------:R-:W2:Y:S01]  /*b4a0*/  MUFU.TANH R187, R24 ;  /* 0x0000001800bb7308 */ /* 0x000ea20000002400 */
[-C--:B------:R-:W-:Y:S01]  /*b4b0*/  FMUL.FTZ R38, R38, R230.reuse ;  /* 0x000000e626267220 */ /* 0x080fe20000410000 */
[-C--:B------:R-:W-:Y:S01]  /*b4c0*/  FMUL.FTZ R40, R40, R230.reuse ;  /* 0x000000e628287220 */ /* 0x080fe20000410000 */
[-C--:B------:R-:W-:Y:S01]  /*b4d0*/  FMUL.FTZ R42, R42, R230.reuse ;  /* 0x000000e62a2a7220 */ /* 0x080fe20000410000 */
[-C--:B------:R-:W-:Y:S06]  /*b4e0*/  FMUL.FTZ R41, R41, R230.reuse ;  /* 0x000000e629297220 */ /* 0x080fec0000410000 */
[----:B------:R2:W2:Y:S01]  /*b4f0*/  MUFU.TANH R204, R39 ;  /* 0x0000002700cc7308 */ /* 0x0004a20000002400 */
[-C--:B------:R-:W-:Y:S01]  /*b500*/  FMUL.FTZ R43, R43, R230.reuse ;  /* 0x000000e62b2b7220 */ /* 0x080fe20000410000 */
[C---:B-1----:R-:W-:Y:S08]  /*b510*/  HMMA.16816.F32 R44, R216.reuse, R8, R44 ;  /* 0x00000008d82c723c */ /* 0x042ff0000000182c */
[----:B------:R1:W1:Y:S01]  /*b520*/  MUFU.TANH R203, R40 ;  /* 0x0000002800cb7308 */ /* 0x0002620000002400 */
        /* <DEDUP_REMOVED lines=26> */
[C---:B--2---:R-:W-:Y:S05]  /*b6d0*/  HMMA.16816.F32 R60, R216.reuse, R8, R60 ;  /* 0x00000008d83c723c */ /* 0x044fea000000183c */
[----:B------:R-:W2:Y:S03]  /*b6e0*/  MUFU.TANH R192, R28 ;  /* 0x0000001c00c07308 */ /* 0x000ea60000002400 */
[C---:B------:R-:W-:Y:S01]  /*b6f0*/  HMMA.16816.F32 R64, R216.reuse, R10, R64 ;  /* 0x0000000ad840723c */ /* 0x040fe20000001840 */
[----:B------:R-:W1:Y:S06]  /*b700*/  LDSM.16.M88.4 R8, [R2+0x6800] ;  /* 0x006800000208783b */ /* 0x000e6c0000000200 */
        /* <DEDUP_REMOVED lines=23> */
[-C--:B------:R-:W-:Y:S01]  /*b880*/  FMUL.FTZ R75, R75, R230.reuse ;  /* 0x000000e64b4b7220 */ /* 0x080fe20000410000 */
[C---:B-1----:R-:W-:Y:S05]  /*b890*/  HMMA.16816.F32 R76, R216.reuse, R8, R76 ;  /* 0x00000008d84c723c */ /* 0x042fea000000184c */
[----:B------:R-:W1:Y:S03]  /*b8a0*/  MUFU.TANH R197, R34 ;  /* 0x0000002200c57308 */ /* 0x000e660000002400 */
[C---:B------:R-:W-:Y:S07]  /*b8b0*/  HMMA.16816.F32 R80, R216.reuse, R10, R80 ;  /* 0x0000000ad850723c */ /* 0x040fee0000001850 */
[----:B------:R-:W1:Y:S01]  /*b8c0*/  MUFU.TANH R199, R35 ;  /* 0x0000002300c77308 */ /* 0x000e620000002400 */
[----:B------:R-:W2:Y:S01]  /*b8d0*/  LDSM.16.M88.4 R8, [R2+0x7800] ;  /* 0x007800000208783b */ /* 0x000ea20000000200 */
[C---:B-----5:R-:W-:Y:S08]  /*b8e0*/  HMMA.16816.F32 R84, R216.reuse, R4, R84 ;  /* 0x00000004d854723c */ /* 0x060ff00000001854 */
        /* <DEDUP_REMOVED lines=23> */
[C---:B--2---:R-:W-:Y:S09]  /*ba60*/  HMMA.16816.F32 R92, R216.reuse, R8, R92 ;  /* 0x00000008d85c723c */ /* 0x044ff2000000185c */
[----:B------:R-:W2:Y:S01]  /*ba70*/  MUFU.TANH R209, R45 ;  /* 0x0000002d00d17308 */ /* 0x000ea20000002400 */
[C---:B------:R-:W-:Y:S01]  /*ba80*/  HMMA.16816.F32 R96, R216.reuse, R10, R96 ;  /* 0x0000000ad860723c */ /* 0x040fe20000001860 */
[----:B------:R-:W4:Y:S08]  /*ba90*/  LDSM.16.M88.4 R8, [R2+0x8800] ;  /* 0x008800000208783b */ /* 0x000f300000000200 */
[----:B------:R-:W1:Y:S01]  /*baa0*/  MUFU.TANH R210, R46 ;  /* 0x0000002e00d27308 */ /* 0x000e620000002400 */
[C---:B-----5:R-:W-:Y:S03]  /*bab0*/  HMMA.16816.F32 R100, R216.reuse, R4, R100 ;  /* 0x00000004d864723c */ /* 0x060fe60000001864 */
[-C--:B------:R-:W-:Y:S01]  /*bac0*/  FMUL.FTZ R92, R92, R230.reuse ;  /* 0x000000e65c5c7220 */ /* 0x080fe20000410000 */
[-C--:B------:R-:W-:Y:S01]  /*bad0*/  FMUL.FTZ R93, R93, R230.reuse ;  /* 0x000000e65d5d7220 */ /* 0x080fe20000410000 */
[-C--:B------:R-:W-:Y:S01]  /*bae0*/  FMUL.FTZ R94, R94, R230.reuse ;  /* 0x000000e65e5e7220 */ /* 0x080fe20000410000 */
[-C--:B------:R-:W-:Y:S03]  /*baf0*/  FMUL.FTZ R95, R95, R230.reuse ;  /* 0x000000e65f5f7220 */ /* 0x080fe60000410000 */
[----:B------:R-:W1:Y:S01]  /*bb00*/  MUFU.TANH R212, R47 ;  /* 0x0000002f00d47308 */ /* 0x000e620000002400 */
[C---:B------:R-:W-:Y:S01]  /*bb10*/  HMMA.16816.F32 R104, R216.reuse, R6, R104 ;  /* 0x00000006d868723c */ /* 0x040fe20000001868 */
[----:B------:R-:W5:Y:S02]  /*bb20*/  LDSM.16.M88.4 R4, [R2+0x9000] ;  /* 0x009000000204783b */ /* 0x000f640000000200 */
[-C--:B------:R-:W-:Y:S01]  /*bb30*/  FMUL.FTZ R96, R96, R230.reuse ;  /* 0x000000e660607220 */ /* 0x080fe20000410000 */
        /* <DEDUP_REMOVED lines=14> */
[C---:B----4-:R-:W-:Y:S09]  /*bc20*/  HMMA.16816.F32 R108, R216.reuse, R8, R108 ;  /* 0x00000008d86c723c */ /* 0x050ff2000000186c */
[----:B------:R-:W4:Y:S01]  /*bc30*/  MUFU.TANH R215, R51 ;  /* 0x0000003300d77308 */ /* 0x000f220000002400 */
[C---:B------:R-:W-:Y:S01]  /*bc40*/  HMMA.16816.F32 R112, R216.reuse, R10, R112 ;  /* 0x0000000ad870723c */ /* 0x040fe20000001870 */
[----:B------:R-:W2:Y:S01]  /*bc50*/  LDSM.16.M88.4 R8, [R2+0x9800] ;  /* 0x009800000208783b */ /* 0x000ea20000000200 */
[----:B------:R-:W-:Y:S07]  /*bc60*/  DEPBAR.LE SB0, 0x0 ;  /* 0x000080000000791a */ /* 0x000fee0000000000 */
[----:B------:R-:W1:Y:S01]  /*bc70*/  MUFU.TANH R220, R52 ;  /* 0x0000003400dc7308 */ /* 0x000e620000002400 */
[C---:B-----5:R-:W-:Y:S09]  /*bc80*/  HMMA.16816.F32 R116, R216.reuse, R4, R116 ;  /* 0x00000004d874723c */ /* 0x060ff20000001874 */
[----:B------:R-:W1:Y:S01]  /*bc90*/  MUFU.TANH R221, R53 ;  /* 0x0000003500dd7308 */ /* 0x000e620000002400 */
[----:B------:R-:W-:Y:S01]  /*bca0*/  BAR.SYNC.DEFER_BLOCKING 0x0 ;  /* 0x0000000000007b1d */ /* 0x000fe20000010000 */
        /* <DEDUP_REMOVED lines=17> */
[-C--:B------:R-:W-:Y:S05]  /*bdc0*/  FMUL.FTZ R123, R123, R230.reuse ;  /* 0x000000e67b7b7220 */ /* 0x080fea0000410000 */
[----:B------:R-:W1:Y:S01]  /*bdd0*/  MUFU.TANH R223, R56 ;  /* 0x0000003800df7308 */ /* 0x000e620000002400 */
[-C--:B------:R-:W-:Y:S01]  /*bde0*/  FMUL.FTZ R120, R120, R230.reuse ;  /* 0x000000e678787220 */ /* 0x080fe20000410000 */
[C---:B--2---:R-:W-:Y:S08]  /*bdf0*/  HMMA.16816.F32 R124, R216.reuse, R8, R124 ;  /* 0x00000008d87c723c */ /* 0x044ff0000000187c */
[----:B------:R-:W2:Y:S01]  /*be00*/  MUFU.TANH R236, R57 ;  /* 0x0000003900ec7308 */ /* 0x000ea20000002400 */
[----:B------:R-:W-:Y:S03]  /*be10*/  HMMA.16816.F32 R128, R216, R10, R128 ;  /* 0x0000000ad880723c */ /* 0x000fe60000001880 */
[----:B---3--:R-:W-:Y:S06]  /*be20*/  IADD3 R20, PT, PT, R20, -0x1, RZ ;  /* 0xffffffff14147810 */ /* 0x008fec0007ffe0ff */
[----:B------:R-:W3:Y:S01]  /*be30*/  MUFU.TANH R235, R58 ;  /* 0x0000003a00eb7308 */ /* 0x000ee20000002400 */
[----:B------:R-:W-:Y:S01]  /*be40*/  ISETP.GT.AND P0, PT, R20, R19, PT ;  /* 0x000000131400720c */ /* 0x000fe20003f04270 */
[----:B------:R1:W-:Y:S01]  /*be50*/  STL [R1+0x10], R20 ;  /* 0x0000101401007387 */ /* 0x0003e20000100800 */
        /* <DEDUP_REMOVED lines=8> */
[-C--:B------:R-:W-:Y:S09]  /*bee0*/  FMUL.FTZ R129, R129, R230.reuse ;  /* 0x000000e681817220 */ /* 0x080ff20000410000 */
        /* <DEDUP_REMOVED lines=49> */
[----:B------:R1:W1:Y:S10]  /*c200*/  MUFU.TANH R252, R108 ;  /* 0x0000006c00fc7308 */ /* 0x0002740000002400 */
[----:B------:R-:W1:Y:S10]  /*c210*/  MUFU.TANH R109, R109 ;  /* 0x0000006d006d7308 */ /* 0x000e740000002400 */
[----:B------:R1:W1:Y:S10]  /*c220*/  MUFU.TANH R23, R110 ;  /* 0x0000006e00177308 */ /* 0x0002740000002400 */
[----:B------:R1:W1:Y:S10]  /*c230*/  MUFU.TANH R22, R111 ;  /* 0x0000006f00167308 */ /* 0x0002740000002400 */
[----:B------:R-:W1:Y:S10]  /*c240*/  MUFU.TANH R112, R112 ;  /* 0x0000007000707308 */ /* 0x000e740000002400 */
        /* <DEDUP_REMOVED lines=105> */
.L_x_663:
[----:B------:R-:W-:Y:S05]  /*c8e0*/  BSYNC.RECONVERGENT B0 ;  /* 0x0000000000007941 */ /* 0x000fea0003800200 */
.L_x_662:
        /* <DEDUP_REMOVED lines=56> */
.L_x_661:
[----:B------:R-:W-:Y:S05]  /*cc70*/  BSYNC.RECONVERGENT B1 ;  /* 0x0000000000017941 */ /* 0x000fea0003800200 */
.L_x_660:
        /* <DEDUP_REMOVED lines=65> */
[----:B------:R-:W-:Y:S01]  /*d090*/  FMNMX3.FTZ R38, R38, R15, R121, !PT ;  /* 0x0000000f26267276 */ /* 0x000fe20007810079 */
[----:B------:R-:W1:Y:S01]  /*d0a0*/  SHFL.BFLY PT, R2, R0, 0x2, 0x1f ;  /* 0x0c401f0000027f89 */ /* 0x000e6200000e0000 */
[----:B------:R-:W-:Y:S02]  /*d0b0*/  SHF.R.U32.HI R66, RZ, 0x1, R229 ;  /* 0x00000001ff427819 */ /* 0x000fe400000116e5 */
[----:B------:R-:W-:Y:S02]  /*d0c0*/  FMNMX3.FTZ R38, R38, R131, R216, !PT ;  /* 0x0000008326267276 */ /* 0x000fe400078100d8 */
[----:B------:R-:W-:Y:S02]  /*d0d0*/  IADD3 R243, PT, PT, R243, -0x100, RZ ;  /* 0xffffff00f3f37810 */ /* 0x000fe40007ffe0ff */
[----:B------:R-:W-:Y:S05]  /*d0e0*/  FMNMX3.FTZ R38, R38, R128, R129, !PT ;  /* 0x0000008026267276 */ /* 0x000fea0007810081 */
[----:B------:R-:W3:Y:S01]  /*d0f0*/  SHFL.BFLY PT, R4, R38, 0x2, 0x1f ;  /* 0x0c401f0026047f89 */ /* 0x000ee200000e0000 */
[----:B-1----:R-:W-:Y:S07]  /*d100*/  FMNMX.FTZ R0, R0, R2, !PT ;  /* 0x0000000200007209 */ /* 0x002fee0007810000 */
[----:B------:R-:W1:Y:S01]  /*d110*/  SHFL.BFLY PT, R2, R0, 0x1, 0x1f ;  /* 0x0c201f0000027f89 */ /* 0x000e6200000e0000 */
[----:B---3--:R-:W-:Y:S07]  /*d120*/  FMNMX.FTZ R38, R38, R4, !PT ;  /* 0x0000000426267209 */ /* 0x008fee0007810000 */
[----:B------:R-:W3:Y:S01]  /*d130*/  SHFL.BFLY PT, R4, R38, 0x1, 0x1f ;  /* 0x0c201f0026047f89 */ /* 0x000ee200000e0000 */
[----:B-1----:R-:W-:Y:S05]  /*d140*/  FMNMX.FTZ R37, R0, R2, !PT ;  /* 0x0000000200257209 */ /* 0x002fea0007810000 */
[----:B------:R-:W-:Y:S01]  /*d150*/  FADD.FTZ R0, -R37, R132 ;  /* 0x0000008425007221 */ /* 0x000fe20000010100 */
[----:B------:R-:W-:Y:S02]  /*d160*/  MOV R132, R20 ;  /* 0x0000001400847202 */ /* 0x000fe40000000f00 */
        /* <DEDUP_REMOVED lines=15> */
[-CC-:B------:R-:W-:Y:S01]  /*d260*/  FFMA.FTZ R24, R181, R3.reuse, -R70.reuse ;  /* 0x00000003b5187223 */ /* 0x180fe20000010846 */
[-CC-:B------:R-:W-:Y:S01]  /*d270*/  FFMA.FTZ R32, R182, R3.reuse, -R70.reuse ;  /* 0x00000003b6207223 */ /* 0x180fe20000010846 */
        /* <DEDUP_REMOVED lines=10> */
[----:B------:R-:W-:Y:S03]  /*d320*/  MOV R139, R17 ;  /* 0x00000011008b7202 */ /* 0x000fe60000000f00 */
[----:B------:R2:W-:Y:S01]  /*d330*/  MUFU.EX2 R118, R2 ;  /* 0x0000000200767308 */ /* 0x0005e20000000800 */
[C---:B------:R-:W-:Y:S01]  /*d340*/  FMUL.FTZ R19, R36.reuse, R151 ;  /* 0x0000009724137220 */ /* 0x040fe20000410000 */
[C---:B------:R-:W-:Y:S01]  /*d350*/  FMUL.FTZ R26, R36.reuse, R158 ;  /* 0x0000009e241a7220 */ /* 0x040fe20000410000 */
[C---:B------:R-:W-:Y:S01]  /*d360*/  FMUL.FTZ R27, R36.reuse, R159 ;  /* 0x0000009f241b7220 */ /* 0x040fe20000410000 */
[C---:B------:R-:W-:Y:S01]  /*d370*/  FMUL.FTZ R34, R36.reuse, R166 ;  /* 0x000000a624227220 */ /* 0x040fe20000410000 */
[----:B------:R-:W-:Y:S01]  /*d380*/  FMUL.FTZ R35, R36, R167 ;  /* 0x000000a724237220 */ /* 0x000fe20000410000 */
[-C--:B---3--:R-:W-:Y:S01]  /*d390*/  FFMA.FTZ R60, R185, R3.reuse, -R68 ;  /* 0x00000003b93c7223 */ /* 0x088fe20000010844 */
[-CC-:B------:R-:W-:Y:S03]  /*d3a0*/  FFMA.FTZ R40, R40, R3.reuse, -R70.reuse ;  /* 0x0000000328287223 */ /* 0x180fe60000010846 */
[----:B------:R-:W3:Y:S01]  /*d3b0*/  MUFU.EX2 R0, R0 ;  /* 0x0000000000007308 */ /* 0x000ee20000000800 */
[-CC-:B-1----:R-:W-:Y:S01]  /*d3c0*/  FFMA.FTZ R5, R175, R3.reuse, -R70.reuse ;  /* 0x00000003af057223 */ /* 0x182fe20000010846 */
[-C--:B------:R-:W-:Y:S08]  /*d3d0*/  FFMA.FTZ R42, R42, R3.reuse, -R70 ;  /* 0x000000032a2a7223 */ /* 0x080ff00000010846 */
[----:B------:R1:W4:Y:S01]  /*d3e0*/  MUFU.EX2 R127, R5 ;  /* 0x00000005007f7308 */ /* 0x0003220000000800 */
[----:B--2---:R-:W-:Y:S09]  /*d3f0*/  FFMA.FTZ R2, R172, R3, -R68 ;  /* 0x00000003ac027223 */ /* 0x004ff20000010844 */
        /* <DEDUP_REMOVED lines=10> */
[----:B-----5:R-:W-:Y:S02]  /*d4a0*/  MOV R137, R8 ;  /* 0x0000000800897202 */ /* 0x020fe40000000f00 */
[----:B------:R-:W-:Y:S02]  /*d4b0*/  LOP3.LUT R2, R2, 0x1c0, R4, 0xf8, !PT ;  /* 0x000001c002027812 */ /* 0x000fe400078ef804 */
[----:B------:R-:W-:Y:S03]  /*d4c0*/  F2FP.F16.F32.PACK_AB R44, R137, R118 ;  /* 0x00000076892c723e */ /* 0x000fe600000000ff */
[----:B------:R-:W-:Y:S01]  /*d4d0*/  MUFU.EX2 R40, R40 ;  /* 0x0000002800287308 */ /* 0x000fe20000000800 */
[----:B------:R-:W-:Y:S01]  /*d4e0*/  LOP3.LUT R2, R2, 0x38, R228, 0x78, !PT ;  /* 0x0000003802027812 */ /* 0x000fe200078e78e4 */
[-C--:B---3--:R-:W-:Y:S03]  /*d4f0*/  FFMA.FTZ R24, R178, R3.reuse, -R68 ;  /* 0x00000003b2187223 */ /* 0x088fe60000010844 */
[----:B------:R-:W-:Y:S01]  /*d500*/  LOP3.LUT R2, R2, 0x200, R4, 0xf8, !PT ;  /* 0x0000020002027812 */ /* 0x000fe200078ef804 */
[----:B------:R-:W-:Y:S01]  /*d510*/  FFMA.FTZ R4, R168, R3, -R68 ;  /* 0x00000003a8047223 */ /* 0x000fe20000010844 */
[----:B------:R-:W-:Y:S03]  /*d520*/  MOV R168, R15 ;  /* 0x0000000f00a87202 */ /* 0x000fe60000000f00 */
[----:B------:R2:W-:Y:S01]  /*d530*/  MUFU.EX2 R119, R24 ;  /* 0x0000001800777308 */ /* 0x0005e20000000800 */
[----:B------:R-:W-:Y:S01]  /*d540*/  LEA R2, R2, R226, 0x1 ;  /* 0x000000e202027211 */ /* 0x000fe200078e08ff */
[----:B-1----:R-:W-:Y:S03]  /*d550*/  FFMA.FTZ R32, R183, R3, -R70 ;  /* 0x00000003b7207223 */ /* 0x002fe60000010846 */
[C---:B------:R-:W-:Y:S01]  /*d560*/  IADD3 R64, PT, PT, R225.reuse, R2, RZ ;  /* 0x00000002e1407210 */ /* 0x040fe20007ffe0ff */
[----:B------:R-:W1:Y:S01]  /*d570*/  LDSM.16.MT88.4 R12, [R2+0xa000] ;  /* 0x00a00000020c783b */ /* 0x000e620000004200 */
[C---:B------:R-:W-:Y:S03]  /*d580*/  IADD3 R8, PT, PT, R2.reuse, 0xa000, RZ ;  /* 0x0000a00002087810 */ /* 0x040fe60007ffe0ff */
[----:B------:R3:W-:Y:S01]  /*d590*/  MUFU.EX2 R110, R4 ;  /* 0x00000004006e7308 */ /* 0x0007e20000000800 */
[----:B------:R-:W-:Y:S02]  /*d5a0*/  IADD3 R43, PT, PT, R2, 0xa040, RZ ;  /* 0x0000a040022b7810 */ /* 0x000fe40007ffe0ff */
[----:B------:R-:W-:Y:S01]  /*d5b0*/  @P2 IADD3 R43, PT, PT, R8, -0x40, RZ ;  /* 0xffffffc0082b2810 */ /* 0x000fe20007ffe0ff */
[C---:B------:R-:W-:Y:S01]  /*d5c0*/  FMUL.FTZ R8, R0.reuse, R140 ;  /* 0x0000008c00087220 */ /* 0x040fe20000410000 */
[----:B------:R-:W4:Y:S02]  /*d5d0*/  LDSM.16.MT88.4 R20, [R64+0xa000] ;  /* 0x00a000004014783b */ /* 0x000f240000004200 */
[----:B------:R-:W-:Y:S03]  /*d5e0*/  IADD3 R65, PT, PT, R225, R43, RZ ;  /* 0x0000002be1417210 */ /* 0x000fe60007ffe0ff */
[----:B------:R5:W-:Y:S01]  /*d5f0*/  MUFU.EX2 R228, R32 ;  /* 0x0000002000e47308 */ /* 0x000be20000000800 */
[C---:B--2---:R-:W-:Y:S02]  /*d600*/  FMUL.FTZ R24, R0.reuse, R156 ;  /* 0x0000009c00187220 */ /* 0x044fe40000410000 */
[----:B------:R-:W2:Y:S07]  /*d610*/  LDSM.16.MT88.4 R28, [R43] ;  /* 0x000000002b1c783b */ /* 0x000eae0000004200 */
[----:B------:R-:W-:Y:S01]  /*d620*/  MUFU.EX2 R225, R60 ;  /* 0x0000003c00e17308 */ /* 0x000fe20000000800 */
[-C--:B---3--:R-:W-:Y:S01]  /*d630*/  FFMA.FTZ R4, R177, R3.reuse, -R68 ;  /* 0x00000003b1047223 */ /* 0x088fe20000010844 */
[----:B------:R-:W3:Y:S08]  /*d640*/  LDSM.16.MT88.4 R48, [R65] ;  /* 0x000000004130783b */ /* 0x000ef00000004200 */
[----:B------:R1:W4:Y:S01]  /*d650*/  MUFU.EX2 R108, R4 ;  /* 0x00000004006c7308 */ /* 0x0003220000000800 */
[----:B-----5:R-:W-:Y:S01]  /*d660*/  FMUL.FTZ R32, R0, R164 ;  /* 0x000000a400207220 */ /* 0x020fe20000410000 */
[----:B------:R-:W5:Y:S08]  /*d670*/  LDSM.16.MT88.4 R52, [R2+0xa800] ;  /* 0x00a800000234783b */ /* 0x000f700000004200 */
[----:B------:R-:W-:Y:S01]  /*d680*/  MUFU.EX2 R42, R42 ;  /* 0x0000002a002a7308 */ /* 0x000fe20000000800 */
[----:B------:R-:W5:Y:S01]  /*d690*/  LDSM.16.MT88.4 R56, [R64+0xa800] ;  /* 0x00a800004038783b */ /* 0x000f620000004200 */
[-CC-:B-1----:R-:W-:Y:S01]  /*d6a0*/  FFMA.FTZ R4, R176, R3.reuse, -R70.reuse ;  /* 0x00000003b0047223 */ /* 0x182fe20000010846 */
[----:B----4-:R-:W-:Y:S07]  /*d6b0*/  F2FP.F16.F32.PACK_AB R46, R108, R110 ;  /* 0x0000006e6c2e723e */ /* 0x010fee00000000ff */
[----:B------:R1:W-:Y:S01]  /*d6c0*/  MUFU.EX2 R106, R4 ;  /* 0x00000004006a7308 */ /* 0x0003e20000000800 */
[----:B------:R-:W-:Y:S01]  /*d6d0*/  LDSM.16.MT88.4 R60, [R65+0x800] ;  /* 0x00080000413c783b */ /* 0x000fe20000004200 */
[-C--:B-1----:R-:W-:Y:S08]  /*d6e0*/  FFMA.FTZ R4, R169, R3.reuse, -R70 ;  /* 0x00000003a9047223 */ /* 0x082ff00000010846 */
[----:B------:R-:W1:Y:S02]  /*d6f0*/  MUFU.EX2 R117, R4 ;  /* 0x0000000400757308 */ /* 0x000e640000000800 */
[----:B-1----:R-:W-:Y:S01]  /*d700*/  F2FP.F16.F32.PACK_AB R47, R117, R106 ;  /* 0x0000006a752f723e */ /* 0x002fe200000000ff */
[----:B------:R-:W-:Y:S01]  /*d710*/  FMUL.FTZ R4, R0, R136 ;  /* 0x0000008800047220 */ /* 0x000fe20000410000 */
[----:B------:R-:W-:Y:S01]  /*d720*/  MOV R136, R16 ;  /* 0x0000001000887202 */ /* 0x000fe20000000f00 */
[--C-:B------:R-:W-:Y:S05]  /*d730*/  FFMA.FTZ R16, R170, R3, -R68.reuse ;  /* 0x00000003aa107223 */ /* 0x100fea0000010844 */
[----:B------:R1:W-:Y:S01]  /*d740*/  MUFU.EX2 R126, R16 ;  /* 0x00000010007e7308 */ /* 0x0003e20000000800 */
[C---:B------:R-:W-:Y:S05]  /*d750*/  HMMA.16816.F32 R4, R44.reuse, R12, R4 ;  /* 0x0000000c2c04723c */ /* 0x040fea0000001804 */
[C---:B------:R-:W-:Y:S01]  /*d760*/  FMUL.FTZ R13, R0.reuse, R145 ;  /* 0x00000091000d7220 */ /* 0x040fe20000410000 */
[----:B------:R-:W-:Y:S02]  /*d770*/  FMUL.FTZ R12, R0, R144 ;  /* 0x00000090000c7220 */ /* 0x000fe40000410000 */
[C---:B------:R-:W-:Y:S03]  /*d780*/  HMMA.16816.F32 R8, R44.reuse, R14, R8 ;  /* 0x0000000e2c08723c */ /* 0x040fe60000001808 */
[C---:B------:R-:W-:Y:S01]  /*d790*/  FMUL.FTZ R14, R36.reuse, R146 ;  /* 0x00000092240e7220 */ /* 0x040fe20000410000 */
[----:B------:R-:W-:Y:S01]  /*d7a0*/  FMUL.FTZ R15, R36, R147 ;  /* 0x00000093240f7220 */ /* 0x000fe20000410000 */
[C---:B-1----:R-:W-:Y:S06]  /*d7b0*/  FMUL.FTZ R16, R0.reuse, R148 ;  /* 0x0000009400107220 */ /* 0x042fec0000410000 */
[C---:B------:R-:W-:Y:S03]  /*d7c0*/  HMMA.16816.F32 R12, R44.reuse, R20, R12 ;  /* 0x000000142c0c723c */ /* 0x040fe6000000180c */
[----:B------:R-:W-:Y:S01]  /*d7d0*/  FFMA.FTZ R20, R171, R3, -R68 ;  /* 0x00000003ab147223 */ /* 0x000fe20000010844 */
[----:B------:R-:W-:Y:S03]  /*d7e0*/  FMUL.FTZ R21, R0, R153 ;  /* 0x0000009900157220 */ /* 0x000fe60000410000 */
[----:B------:R1:W4:Y:S01]  /*d7f0*/  MUFU.EX2 R120, R20 ;  /* 0x0000001400787308 */ /* 0x0003220000000800 */
[C---:B------:R-:W-:Y:S03]  /*d800*/  HMMA.16816.F32 R16, R44.reuse, R22, R16 ;  /* 0x000000162c10723c */ /* 0x040fe60000001810 */
[C---:B------:R-:W-:Y:S01]  /*d810*/  FMUL.FTZ R22, R36.reuse, R154 ;  /* 0x0000009a24167220 */ /* 0x040fe20000410000 */
[----:B------:R-:W-:Y:S01]  /*d820*/  FMUL.FTZ R23, R36, R155 ;  /* 0x0000009b24177220 */ /* 0x000fe20000410000 */
[-C--:B-1----:R-:W-:Y:S04]  /*d830*/  FFMA.FTZ R20, R179, R3.reuse, -R70 ;  /* 0x00000003b3147223 */ /* 0x082fe80000010846 */
[----:B------:R1:W5:Y:S02]  /*d840*/  MUFU.EX2 R231, R20 ;  /* 0x0000001400e77308 */ /* 0x0003640000000800 */
[----:B-1----:R-:W-:Y:S07]  /*d850*/  FMUL.FTZ R20, R0, R152 ;  /* 0x0000009800147220 */ /* 0x002fee0000410000 */
[C---:B--2---:R-:W-:Y:S03]  /*d860*/  HMMA.16816.F32 R20, R44.reuse, R28, R20 ;  /* 0x0000001c2c14723c */ /* 0x044fe60000001814 */
[----:B------:R-:W-:Y:S01]  /*d870*/  FFMA.FTZ R28, R180, R3, -R68 ;  /* 0x00000003b41c7223 */ /* 0x000fe20000010844 */
[----:B------:R-:W-:Y:S03]  /*d880*/  FMUL.FTZ R29, R0, R161 ;  /* 0x000000a1001d7220 */ /* 0x000fe60000410000 */
[----:B------:R1:W2:Y:S01]  /*d890*/  MUFU.EX2 R130, R28 ;  /* 0x0000001c00827308 */ /* 0x0002a20000000800 */
[C---:B------:R-:W-:Y:S03]  /*d8a0*/  HMMA.16816.F32 R24, R44.reuse, R30, R24 ;  /* 0x0000001e2c18723c */ /* 0x040fe60000001818 */
[C---:B------:R-:W-:Y:S01]  /*d8b0*/  FMUL.FTZ R30, R36.reuse, R162 ;  /* 0x000000a2241e7220 */ /* 0x040fe20000410000 */
[----:B------:R-:W-:Y:S01]  /*d8c0*/  FMUL.FTZ R31, R36, R163 ;  /* 0x000000a3241f7220 */ /* 0x000fe20000410000 */
[----:B-1----:R-:W-:Y:S07]  /*d8d0*/  FMUL.FTZ R28, R0, R160 ;  /* 0x000000a0001c7220 */ /* 0x002fee0000410000 */
[C---:B---3--:R-:W-:Y:S08]  /*d8e0*/  HMMA.16816.F32 R28, R44.reuse, R48, R28 ;  /* 0x000000302c1c723c */ /* 0x048ff0000000181c */
[----:B------:R-:W-:Y:S01]  /*d8f0*/  HMMA.16816.F32 R32, R44, R50, R32 ;  /* 0x000000322c20723c */ /* 0x000fe20000001820 */
[----:B------:R-:W1:Y:S02]  /*d900*/  LDSM.16.MT88.4 R48, [R43+0x800] ;  /* 0x000800002b30783b */ /* 0x000e640000004200 */
[----:B----4-:R-:W-:Y:S02]  /*d910*/  F2FP.F16.F32.PACK_AB R44, R120, R126 ;  /* 0x0000007e782c723e */ /* 0x010fe400000000ff */
[----:B-----5:R-:W-:Y:S02]  /*d920*/  F2FP.F16.F32.PACK_AB R45, R124, R231 ;  /* 0x000000e77c2d723e */ /* 0x020fe400000000ff */
[----:B--2---:R-:W-:Y:S02]  /*d930*/  F2FP.F16.F32.PACK_AB R46, R130, R119 ;  /* 0x00000077822e723e */ /* 0x004fe400000000ff */
        /* <DEDUP_REMOVED lines=9> */
[-CC-:B--2---:R-:W-:Y:S06]  /*d9d0*/  FFMA.FTZ R52, R188, R3.reuse, -R70.reuse ;  /* 0x00000003bc347223 */ /* 0x184fec0000010846 */
[----:B------:R2:W4:Y:S01]  /*d9e0*/  MUFU.EX2 R188, R52 ;  /* 0x0000003400bc7308 */ /* 0x0005220000000800 */
[C---:B-1----:R-:W-:Y:S03]  /*d9f0*/  HMMA.16816.F32 R20, R44.reuse, R48, R20 ;  /* 0x000000302c14723c */ /* 0x042fe60000001814 */
[--C-:B------:R-:W-:Y:S01]  /*da00*/  FFMA.FTZ R48, R191, R3, -R70.reuse ;  /* 0x00000003bf307223 */ /* 0x100fe20000010846 */
[----:B------:R-:W-:Y:S05]  /*da10*/  MOV R191, R133 ;  /* 0x0000008500bf7202 */ /* 0x000fea0000000f00 */
[----:B------:R1:W-:Y:S01]  /*da20*/  MUFU.EX2 R186, R48 ;  /* 0x0000003000ba7308 */ /* 0x0003e20000000800 */
[C---:B------:R-:W-:Y:S03]  /*da30*/  HMMA.16816.F32 R24, R44.reuse, R50, R24 ;  /* 0x000000322c18723c */ /* 0x040fe60000001818 */
[-C--:B---3--:R-:W-:Y:S01]  /*da40*/  FFMA.FTZ R56, R189, R3.reuse, -R70 ;  /* 0x00000003bd387223 */ /* 0x088fe20000010846 */
[----:B------:R-:W-:Y:S04]  /*da50*/  MOV R189, R132 ;  /* 0x0000008400bd7202 */ /* 0x000fe80000000f00 */
[C---:B------:R-:W-:Y:S03]  /*da60*/  HMMA.16816.F32 R28, R44.reuse, R60, R28 ;  /* 0x0000003c2c1c723c */ /* 0x040fe6000000181c */
[-CC-:B--2---:R-:W-:Y:S01]  /*da70*/  FFMA.FTZ R52, R187, R3.reuse, -R68.reuse ;  /* 0x00000003bb347223 */ /* 0x184fe20000010844 */
[--C-:B------:R-:W-:Y:S01]  /*da80*/  FFMA.FTZ R60, R192, R3, -R68.reuse ;  /* 0x00000003c03c7223 */ /* 0x100fe20000010844 */
[----:B------:R-:W2:Y:S01]  /*da90*/  MUFU.EX2 R187, R56 ;  /* 0x0000003800bb7308 */ /* 0x000ea20000000800 */
[----:B------:R-:W-:Y:S02]  /*daa0*/  MOV R192, R131 ;  /* 0x0000008300c07202 */ /* 0x000fe40000000f00 */
[----:B------:R-:W-:Y:S01]  /*dab0*/  HMMA.16816.F32 R32, R44, R62, R32 ;  /* 0x0000003e2c20723c */ /* 0x000fe20000001820 */
[----:B-1----:R-:W-:Y:S02]  /*dac0*/  LDSM.16.MT88.4 R48, [R43+0x1000] ;  /* 0x001000002b30783b */ /* 0x002fe40000004200 */
[----:B------:R-:W-:Y:S04]  /*dad0*/  F2FP.F16.F32.PACK_AB R44, R225, R219 ;  /* 0x000000dbe12c723e */ /* 0x000fe800000000ff */
[----:B------:R-:W1:Y:S01]  /*dae0*/  MUFU.EX2 R218, R52 ;  /* 0x0000003400da7308 */ /* 0x000e620000000800 */
[----:B----4-:R-:W-:Y:S02]  /*daf0*/  F2FP.F16.F32.PACK_AB R45, R188, R217 ;  /* 0x000000d9bc2d723e */ /* 0x010fe400000000ff */
[----:B------:R-:W-:Y:S07]  /*db00*/  ISETP.GT.AND P0, PT, R189, R191, PT ;  /* 0x000000bfbd00720c */ /* 0x000fee0003f04270 */
[----:B------:R3:W-:Y:S01]  /*db10*/  MUFU.EX2 R184, R60 ;  /* 0x0000003c00b87308 */ /* 0x0007e20000000800 */
[----:B--2---:R-:W-:Y:S01]  /*db20*/  F2FP.F16.F32.PACK_AB R47, R186, R187 ;  /* 0x000000bbba2f723e */ /* 0x004fe200000000ff */
[----:B------:R-:W-:Y:S01]  /*db30*/  LDSM.16.MT88.4 R56, [R64+0xb000] ;  /* 0x00b000004038783b */ /* 0x000fe20000004200 */
[----:B-1----:R-:W-:Y:S07]  /*db40*/  F2FP.F16.F32.PACK_AB R46, R190, R218 ;  /* 0x000000dabe2e723e */ /* 0x002fee00000000ff */
[----:B------:R-:W1:Y:S01]  /*db50*/  LDSM.16.MT88.4 R52, [R2+0xb000] ;  /* 0x00b000000234783b */ /* 0x000e620000004200 */
[-C--:B---3--:R-:W-:Y:S01]  /*db60*/  FFMA.FTZ R60, R193, R3.reuse, -R68 ;  /* 0x00000003c13c7223 */ /* 0x088fe20000010844 */
        /* <DEDUP_REMOVED lines=9> */
[-C--:B------:R-:W-:Y:S01]  /*dc00*/  FFMA.FTZ R56, R198, R3.reuse, -R68 ;  /* 0x00000003c6387223 */ /* 0x080fe20000010844 */
        /* <DEDUP_REMOVED lines=274> */
[-C--:B------:R-:W-:Y:S05]  /*ed30*/  FFMA.FTZ R56, R97, R3.reuse, -R68 ;  /* 0x0000000361387223 */ /* 0x080fea0000010844 */
[C---:B------:R-:W-:Y:S03]  /*ed40*/  HMMA.16816.F32 R16, R44.reuse, R58, R16 ;  /* 0x0000003a2c10723c */ /* 0x040fe60000001810 */
[-CC-:B-1----:R-:W-:Y:S02]  /*ed50*/  FFMA.FTZ R52, R95, R3.reuse, -R70.reuse ;  /* 0x000000035f347223 */ /* 0x182fe40000010846 */
[----:B------:R1:W-:Y:S03]  /*ed60*/  MUFU.EX2 R95, R56 ;  /* 0x00000038005f7308 */ /* 0x0003e60000000800 */
[C---:B------:R-:W-:Y:S03]  /*ed70*/  HMMA.16816.F32 R20, R44.reuse, R48, R20 ;  /* 0x000000302c14723c */ /* 0x040fe60000001814 */
[-CC-:B------:R-:W-:Y:S04]  /*ed80*/  FFMA.FTZ R48, R250, R3.reuse, -R70.reuse ;  /* 0x00000003fa307223 */ /* 0x180fe80000010846 */
[----:B------:R4:W5:Y:S01]  /*ed90*/  MUFU.EX2 R94, R52 ;  /* 0x00000034005e7308 */ /* 0x0009620000000800 */
[C---:B------:R-:W-:Y:S09]  /*eda0*/  HMMA.16816.F32 R24, R44.reuse, R50, R24 ;  /* 0x000000322c18723c */ /* 0x040ff20000001818 */
[----:B------:R5:W-:Y:S01]  /*edb0*/  MUFU.EX2 R92, R48 ;  /* 0x00000030005c7308 */ /* 0x000be20000000800 */
[-C--:B-1----:R-:W-:Y:S01]  /*edc0*/  FFMA.FTZ R56, R98, R3.reuse, -R70 ;  /* 0x0000000362387223 */ /* 0x082fe20000010846 */
[C---:B--2---:R-:W-:Y:S03]  /*edd0*/  HMMA.16816.F32 R28, R44.reuse, R60, R28 ;  /* 0x0000003c2c1c723c */ /* 0x044fe6000000181c */
[-CC-:B------:R-:W-:Y:S05]  /*ede0*/  FFMA.FTZ R60, R100, R3.reuse, -R68.reuse ;  /* 0x00000003643c7223 */ /* 0x180fea0000010844 */
[----:B------:R-:W1:Y:S01]  /*edf0*/  MUFU.EX2 R93, R56 ;  /* 0x00000038005d7308 */ /* 0x000e620000000800 */
[--C-:B----4-:R-:W-:Y:S01]  /*ee00*/  FFMA.FTZ R52, R96, R3, -R68.reuse ;  /* 0x0000000360347223 */ /* 0x110fe20000010844 */
[----:B------:R-:W-:Y:S03]  /*ee10*/  HMMA.16816.F32 R32, R44, R62, R32 ;  /* 0x0000003e2c20723c */ /* 0x000fe60000001820 */
[----:B---3--:R-:W-:Y:S05]  /*ee20*/  F2FP.F16.F32.PACK_AB R44, R106, R108 ;  /* 0x0000006c6a2c723e */ /* 0x008fea00000000ff */
[----:B------:R-:W2:Y:S01]  /*ee30*/  MUFU.EX2 R96, R52 ;  /* 0x0000003400607308 */ /* 0x000ea20000000800 */
[----:B-----5:R-:W-:Y:S01]  /*ee40*/  F2FP.F16.F32.PACK_AB R45, R94, R99 ;  /* 0x000000635e2d723e */ /* 0x020fe200000000ff */
        /* <DEDUP_REMOVED lines=20> */
[-C--:B------:R-:W-:Y:S06]  /*ef90*/  FFMA.FTZ R48, R251, R3.reuse, -R70 ;  /* 0x00000003fb307223 */ /* 0x080fec0000010846 */
[----:B------:R3:W-:Y:S01]  /*efa0*/  MUFU.EX2 R85, R48 ;  /* 0x0000003000557308 */ /* 0x0007e20000000800 */
[C---:B------:R-:W-:Y:S01]  /*efb0*/  HMMA.16816.F32 R24, R44.reuse, R50, R24 ;  /* 0x000000322c18723c */ /* 0x040fe20000001818 */
[----:B----4-:R-:W-:Y:S07]  /*efc0*/  LDSM.16.MT88.4 R56, [R43+0x6000] ;  /* 0x006000002b38783b */ /* 0x010fee0000004200 */
        /* <DEDUP_REMOVED lines=10> */
[----:B-----5:R-:W-:Y:S03]  /*f070*/  F2FP.F16.F32.PACK_AB R45, R86, R89 ;  /* 0x00000059562d723e */ /* 0x020fe600000000ff */
[----:B------:R3:W4:Y:S01]  /*f080*/  MUFU.EX2 R84, R48 ;  /* 0x0000003000547308 */ /* 0x0007220000000800 */
        /* <DEDUP_REMOVED lines=11> */
[----:B----4-:R-:W-:Y:S01]  /*f140*/  F2FP.F16.F32.PACK_AB R47, R84, R85 ;  /* 0x00000055542f723e */ /* 0x010fe200000000ff */
[----:B------:R-:W-:Y:S04]  /*f150*/  FADD.FTZ R0, R230, R0 ;  /* 0x00000000e6007221 */ /* 0x000fe80000010000 */
[----:B------:R-:W-:Y:S01]  /*f160*/  FADD.FTZ R0, R228, R0 ;  /* 0x00000000e4007221 */ /* 0x000fe20000010000 */
[-C--:B-----5:R-:W-:Y:S03]  /*f170*/  FFMA.FTZ R36, R109, R3.reuse, -R68 ;  /* 0x000000036d247223 */ /* 0x0a0fe60000010844 */
[----:B------:R-:W-:Y:S01]  /*f180*/  FADD.FTZ R0, R217, R0 ;  /* 0x00000000d9007221 */ /* 0x000fe20000010000 */
[----:B------:R4:W5:Y:S03]  /*f190*/  MUFU.EX2 R83, R36 ;  /* 0x0000002400537308 */ /* 0x0009660000000800 */
[----:B------:R-:W-:Y:S01]  /*f1a0*/  FADD.FTZ R0, R188, R0 ;  /* 0x00000000bc007221 */ /* 0x000fe20000010000 */
[-C--:B--2---:R-:W-:Y:S03]  /*f1b0*/  FFMA.FTZ R60, R113, R3.reuse, -R68 ;  /* 0x00000003713c7223 */ /* 0x084fe60000010844 */
[----:B------:R-:W-:Y:S03]  /*f1c0*/  FADD.FTZ R0, R187, R0 ;  /* 0x00000000bb007221 */ /* 0x000fe60000010000 */
[----:B------:R-:W-:Y:S01]  /*f1d0*/  MUFU.EX2 R78, R60 ;  /* 0x0000003c004e7308 */ /* 0x000fe20000000800 */
[----:B------:R-:W-:Y:S01]  /*f1e0*/  FADD.FTZ R0, R186, R0 ;  /* 0x00000000ba007221 */ /* 0x000fe20000010000 */
[-C--:B----4-:R-:W-:Y:S01]  /*f1f0*/  FFMA.FTZ R36, R206, R3.reuse, -R70 ;  /* 0x00000003ce247223 */ /* 0x090fe20000010846 */
[C---:B-1----:R-:W-:Y:S07]  /*f200*/  HMMA.16816.F32 R4, R44.reuse, R52, R4 ;  /* 0x000000342c04723c */ /* 0x042fee0000001804 */
[----:B------:R1:W2:Y:S01]  /*f210*/  MUFU.EX2 R81, R36 ;  /* 0x0000002400517308 */ /* 0x0002a20000000800 */
[----:B------:R-:W-:Y:S04]  /*f220*/  FADD.FTZ R52, R205, R61 ;  /* 0x0000003dcd347221 */ /* 0x000fe80000010000 */
[----:B------:R-:W-:Y:S01]  /*f230*/  FADD.FTZ R61, R204, R52 ;  /* 0x00000034cc3d7221 */ /* 0x000fe20000010000 */
[C---:B------:R-:W-:Y:S01]  /*f240*/  HMMA.16816.F32 R8, R44.reuse, R54, R8 ;  /* 0x000000362c08723c */ /* 0x040fe20000001808 */
[----:B------:R-:W4:Y:S07]  /*f250*/  LDSM.16.MT88.4 R52, [R65+0x6000] ;  /* 0x006000004134783b */ /* 0x000f2e0000004200 */
        /* <DEDUP_REMOVED lines=15> */
[C---:B----4-:R-:W-:Y:S03]  /*f350*/  HMMA.16816.F32 R28, R44.reuse, R52, R28 ;  /* 0x000000342c1c723c */ /* 0x050fe6000000181c */
[----:B------:R-:W-:Y:S01]  /*f360*/  FADD.FTZ R36, R218, R36 ;  /* 0x00000024da247221 */ /* 0x000fe20000010000 */
[----:B-----5:R-:W-:Y:S04]  /*f370*/  FADD.FTZ R56, R182, R0 ;  /* 0x00000000b6387221 */ /* 0x020fe80000010000 */
[----:B------:R-:W-:Y:S01]  /*f380*/  HMMA.16816.F32 R32, R44, R54, R32 ;  /* 0x000000362c20723c */ /* 0x000fe20000001820 */
[----:B------:R-:W-:Y:S02]  /*f390*/  LDSM.16.MT88.4 R52, [R43+0x6800] ;  /* 0x006800002b34783b */ /* 0x000fe40000004200 */
[----:B------:R-:W-:Y:S01]  /*f3a0*/  FFMA.FTZ R0, R115, R3, -R70 ;  /* 0x0000000373007223 */ /* 0x000fe20000010846 */
[----:B------:R-:W-:Y:S01]  /*f3b0*/  FADD.FTZ R60, R181, R56 ;  /* 0x00000038b53c7221 */ /* 0x000fe20000010000 */
[----:B------:R-:W-:Y:S01]  /*f3c0*/  FADD.FTZ R36, R190, R36 ;  /* 0x00000024be247221 */ /* 0x000fe20000010000 */
[----:B------:R-:W-:Y:S01]  /*f3d0*/  F2FP.F16.F32.PACK_AB R44, R83, R82 ;  /* 0x00000052532c723e */ /* 0x000fe200000000ff */
[----:B------:R4:W5:Y:S01]  /*f3e0*/  MUFU.EX2 R76, R0 ;  /* 0x00000000004c7308 */ /* 0x0009620000000800 */
[----:B--2---:R-:W-:Y:S01]  /*f3f0*/  F2FP.F16.F32.PACK_AB R45, R80, R81 ;  /* 0x00000051502d723e */ /* 0x004fe200000000ff */
[----:B------:R-:W2:Y:S01]  /*f400*/  LDSM.16.MT88.4 R56, [R64+0x10800] ;  /* 0x010800004038783b */ /* 0x000ea20000004200 */
[----:B---3--:R-:W-:Y:S01]  /*f410*/  F2FP.F16.F32.PACK_AB R46, R78, R79 ;  /* 0x0000004f4e2e723e */ /* 0x008fe200000000ff */
[----:B------:R-:W-:Y:S04]  /*f420*/  FADD.FTZ R36, R184, R36 ;  /* 0x00000024b8247221 */ /* 0x000fe80000010000 */
[----:B------:R-:W-:Y:S04]  /*f430*/  FADD.FTZ R36, R185, R36 ;  /* 0x00000024b9247221 */ /* 0x000fe80000010000 */
[----:B------:R-:W-:Y:S04]  /*f440*/  FADD.FTZ R36, R183, R36 ;  /* 0x00000024b7247221 */ /* 0x000fe80000010000 */
[----:B------:R-:W-:Y:S01]  /*f450*/  FADD.FTZ R61, R180, R36 ;  /* 0x00000024b43d7221 */ /* 0x000fe20000010000 */
[----:B----4-:R-:W-:Y:S01]  /*f460*/  FADD.FTZ R0, R179, R60 ;  /* 0x0000003cb3007221 */ /* 0x010fe20000010000 */
[----:B-----5:R-:W-:Y:S01]  /*f470*/  F2FP.F16.F32.PACK_AB R47, R76, R77 ;  /* 0x0000004d4c2f723e */ /* 0x020fe200000000ff */
[-C--:B------:R-:W-:Y:S02]  /*f480*/  FFMA.FTZ R36, R195, R3.reuse, -R68 ;  /* 0x00000003c3247223 */ /* 0x080fe40000010844 */
[----:B------:R-:W-:Y:S01]  /*f490*/  FADD.FTZ R60, R176, R0 ;  /* 0x00000000b03c7221 */ /* 0x000fe20000010000 */
[-C--:B------:R-:W-:Y:S01]  /*f4a0*/  FFMA.FTZ R0, R116, R3.reuse, -R68 ;  /* 0x0000000374007223 */ /* 0x080fe20000010844 */
[----:B------:R-:W-:Y:S02]  /*f4b0*/  MUFU.EX2 R75, R36 ;  /* 0x00000024004b7308 */ /* 0x000fe40000000800 */
[C---:B-1----:R-:W-:Y:S03]  /*f4c0*/  HMMA.16816.F32 R4, R44.reuse, R48, R4 ;  /* 0x000000302c04723c */ /* 0x042fe60000001804 */
[-C--:B------:R-:W-:Y:S05]  /*f4d0*/  FFMA.FTZ R48, R196, R3.reuse, -R70 ;  /* 0x00000003c4307223 */ /* 0x080fea0000010846 */
[----:B------:R1:W3:Y:S01]  /*f4e0*/  MUFU.EX2 R74, R0 ;  /* 0x00000000004a7308 */ /* 0x0002e20000000800 */
[C---:B------:R-:W-:Y:S09]  /*f4f0*/  HMMA.16816.F32 R8, R44.reuse, R50, R8 ;  /* 0x000000322c08723c */ /* 0x040ff20000001808 */
[----:B------:R4:W-:Y:S01]  /*f500*/  MUFU.EX2 R73, R48 ;  /* 0x0000003000497308 */ /* 0x0009e20000000800 */
[C---:B--2---:R-:W-:Y:S03]  /*f510*/  HMMA.16816.F32 R12, R44.reuse, R56, R12 ;  /* 0x000000382c0c723c */ /* 0x044fe6000000180c */
[-C--:B------:R-:W-:Y:S01]  /*f520*/  FFMA.FTZ R56, R193, R3.reuse, -R68 ;  /* 0x00000003c1387223 */ /* 0x080fe20000010844 */
[----:B-1----:R-:W-:Y:S05]  /*f530*/  FADD.FTZ R0, R175, R60 ;  /* 0x0000003caf007221 */ /* 0x002fea0000010000 */
[----:B------:R1:W-:Y:S01]  /*f540*/  MUFU.EX2 R71, R56 ;  /* 0x0000003800477308 */ /* 0x0003e20000000800 */
[C---:B------:R-:W-:Y:S03]  /*f550*/  HMMA.16816.F32 R16, R44.reuse, R58, R16 ;  /* 0x0000003a2c10723c */ /* 0x040fe60000001810 */
[----:B------:R-:W-:Y:S01]  /*f560*/  FADD.FTZ R0, R172, R0 ;  /* 0x00000000ac007221 */ /* 0x000fe20000010000 */
[----:B------:R-:W-:Y:S01]  /*f570*/  FADD.FTZ R60, R177, R61 ;  /* 0x0000003db13c7221 */ /* 0x000fe20000010000 */
[----:B----4-:R-:W2:Y:S02]  /*f580*/  LDSM.16.MT88.4 R48, [R65+0x6800] ;  /* 0x006800004130783b */ /* 0x010ea40000004200 */
        /* <DEDUP_REMOVED lines=25> */
[----:B---3--:R-:W-:Y:S01]  /*f720*/  FADD.FTZ R52, R154, R0 ;  /* 0x000000009a347221 */ /* 0x008fe20000010000 */
[-C--:B------:R-:W-:Y:S01]  /*f730*/  FFMA.FTZ R0, R123, R3.reuse, -R70 ;  /* 0x000000037b007223 */ /* 0x080fe20000010846 */
[----:B------:R-:W-:Y:S01]  /*f740*/  FADD.FTZ R36, R160, R36 ;  /* 0x00000024a0247221 */ /* 0x000fe20000010000 */
[C---:B--2---:R-:W-:Y:S02]  /*f750*/  HMMA.16816.F32 R28, R44.reuse, R48, R28 ;  /* 0x000000302c1c723c */ /* 0x044fe4000000181c */
        /* <DEDUP_REMOVED lines=124> */
.L_x_657:
[----:B------:R3:W5:Y:S04]  /*ff20*/  LDL R7, [R1+0x14] ;  /* 0x0000140001077983 */ /* 0x0007680000100800 */
[----:B------:R3:W5:Y:S04]  /*ff30*/  LDL R6, [R1+0x18] ;  /* 0x0000180001067983 */ /* 0x0007680000100800 */
[----:B------:R3:W5:Y:S01]  /*ff40*/  LD.E R39, desc[UR4][R134.64+0xd8] ;  /* 0x0000d80486277980 */ /* 0x000762000c101900 */
[----:B------:R-:W-:Y:S01]  /*ff50*/  UMOV UR6, 0xffffffff ;  /* 0xffffffff00067882 */ /* 0x000fe20000000000 */
[----:B------:R-:W-:-:S02]  /*ff60*/  MOV R9, 0x40 ;  /* 0x0000004000097802 */ /* 0x000fc40000000f00 */
[----:B------:R-:W-:Y:S01]  /*ff70*/  MOV R8, 0x20 ;  /* 0x0000002000087802 */ /* 0x000fe20000000f00 */
[----:B------:R-:W-:Y:S05]  /*ff80*/  BRA.DIV UR6, `(.L_x_665) ;  /* 0x0000000a06b47947 */ /* 0x000fea000b800000 */
[----:B-----5:R-:W4:Y:S04]  /*ff90*/  SHFL.BFLY PT, R5, R7, 0x2, 0x1f ;  /* 0x0c401f0007057f89 */ /* 0x020f2800000e0000 */
[----:B--2---:R-:W2:Y:S01]  /*ffa0*/  SHFL.BFLY PT, R2, R6, 0x2, 0x1f ;  /* 0x0c401f0006027f89 */ /* 0x004ea200000e0000 */
[----:B----4-:R-:W-:Y:S01]  /*ffb0*/  FADD.FTZ R5, R5, R7 ;  /* 0x0000000705057221 */ /* 0x010fe20000010000 */
[----:B--2---:R-:W-:-:S04]  /*ffc0*/  FADD.FTZ R2, R2, R6 ;  /* 0x0000000602027221 */ /* 0x004fc80000010000 */
[----:B------:R-:W2:Y:S04]  /*ffd0*/  SHFL.BFLY PT, R12, R5, 0x1, 0x1f ;  /* 0x0c201f00050c7f89 */ /* 0x000ea800000e0000 */
[----:B------:R4:W1:Y:S01]  /*ffe0*/  SHFL.BFLY PT, R13, R2, 0x1, 0x1f ;  /* 0x0c201f00020d7f89 */ /* 0x00086200000e0000 */
[----:B--2---:R-:W-:-:S07]  /*fff0*/  FADD.FTZ R12, R5, R12 ;  /* 0x0000000c050c7221 */ /* 0x004fce0000010000 */
.L_x_672:
[----:B-1----:R-:W-:Y:S01]  /*10000*/  FADD.FTZ R13, R2, R13 ;  /* 0x0000000d020d7221 */ /* 0x002fe20000010000 */
[----:B------:R-:W4:Y:S01]  /*10010*/  MUFU.RCP R0, R12 ;  /* 0x0000000c00007308 */ /* 0x000f220000001000 */
[----:B------:R-:W-:Y:S05]  /*10020*/  WARPSYNC.ALL ;  /* 0x0000000000007948 */ /* 0x000fea0003800000 */
[C---:B------:R-:W-:Y:S01]  /*10030*/  SHF.L.U32 R3, R229.reuse, 0x1, RZ ;  /* 0x00000001e5037819 */ /* 0x040fe200000006ff */
[----:B------:R-:W-:Y:S06]  /*10040*/  BAR.SYNC.DEFER_BLOCKING 0x0 ;  /* 0x0000000000007b1d */ /* 0x000fec0000010000 */
[----:B------:R-:W1:Y:S01]  /*10050*/  MUFU.RCP R5, R13 ;  /* 0x0000000d00057308 */ /* 0x000e620000001000 */
[C---:B------:R-:W-:Y:S01]  /*10060*/  SHF.L.U32 R15, R229.reuse, 0x4, RZ ;  /* 0x00000004e50f7819 */ /* 0x040fe200000006ff */
[----:B------:R-:W2:Y:S01]  /*10070*/  LDL.LU R16, [R1+0x30] ;  /* 0x0000300001107983 */ /* 0x000ea20000300800 */
[----:B------:R-:W-:-:S02]  /*10080*/  SHF.L.U32 R7, R229, 0x5, RZ ;  /* 0x00000005e5077819 */ /* 0x000fc400000006ff */
[----:B------:R-:W-:Y:S01]  /*10090*/  LOP3.LUT R4, R3, 0x6, RZ, 0xc0, !PT ;  /* 0x0000000603047812 */ /* 0x000fe200078ec0ff */
[----:B------:R-:W3:Y:S01]  /*100a0*/  LDL.LU R17, [R1+0x38] ;  /* 0x0000380001117983 */ /* 0x000ee20000300800 */
[----:B------:R-:W-:Y:S02]  /*100b0*/  LOP3.LUT R6, R15, 0x1c0, RZ, 0xc0, !PT ;  /* 0x000001c00f067812 */ /* 0x000fe400078ec0ff */
[----:B------:R-:W-:Y:S01]  /*100c0*/  FSETP.NE.FTZ.AND P1, PT, R12, RZ, PT ;  /* 0x000000ff0c00720b */ /* 0x000fe20003f35000 */
[----:B------:R-:W2:Y:S01]  /*100d0*/  LDL R49, [R1+0x34] ;  /* 0x0000340001317983 */ /* 0x000ea20000100800 */
[----:B------:R-:W-:Y:S02]  /*100e0*/  FSETP.NE.FTZ.AND P0, PT, R13, RZ, PT ;  /* 0x000000ff0d00720b */ /* 0x000fe40003f15000 */
[----:B------:R-:W-:Y:S02]  /*100f0*/  LOP3.LUT R4, R4, 0x7c00, R7, 0xf8, !PT ;  /* 0x00007c0004047812 */ /* 0x000fe400078ef807 */
[----:B------:R-:W-:-:S02]  /*10100*/  LOP3.LUT R3, R6, 0x38, R3, 0xf8, !PT ;  /* 0x0000003806037812 */ /* 0x000fc400078ef803 */
[----:B----4-:R-:W-:Y:S02]  /*10110*/  FSEL R2, R0, 1, P1 ;  /* 0x3f80000000027808 */ /* 0x010fe40000800000 */
[----:B------:R-:W-:Y:S02]  /*10120*/  R2P PR, R229, 0x18 ;  /* 0x00000018e5007804 */ /* 0x000fe40000000000 */
[----:B-1----:R-:W-:Y:S01]  /*10130*/  FSEL R0, R5, 1, P0 ;  /* 0x3f80000005007808 */ /* 0x002fe20000000000 */
[----:B------:R-:W-:Y:S01]  /*10140*/  FMUL.FTZ R136, R2, R136 ;  /* 0x0000008802887220 */ /* 0x000fe20000410000 */
[----:B------:R-:W-:Y:S01]  /*10150*/  LOP3.LUT R3, R4, R3, RZ, 0xfc, !PT ;  /* 0x0000000304037212 */ /* 0x000fe200078efcff */
[----:B------:R-:W-:Y:S01]  /*10160*/  FMUL.FTZ R137, R2, R137 ;  /* 0x0000008902897220 */ /* 0x000fe20000410000 */
        /* <DEDUP_REMOVED lines=35> */
[----:B------:R-:W-:-:S02]  /*103a0*/  IADD3 R3, PT, PT, R5, R0, RZ ;  /* 0x0000000005037210 */ /* 0x000fc40007ffe0ff */
[C---:B------:R-:W-:Y:S01]  /*103b0*/  IADD3 R2, PT, PT, R0.reuse, 0x80, RZ ;  /* 0x0000008000027810 */ /* 0x040fe20007ffe0ff */
[----:B------:R-:W-:Y:S01]  /*103c0*/  STS.64 [R0+0x800], R138 ;  /* 0x0008008a00007388 */ /* 0x000fe20000000a00 */
[----:B------:R-:W-:Y:S02]  /*103d0*/  @P4 IADD3 R2, PT, PT, R0, -0x80, RZ ;  /* 0xffffff8000024810 */ /* 0x000fe40007ffe0ff */
[C---:B------:R-:W-:Y:S01]  /*103e0*/  IADD3 R6, PT, PT, R7.reuse, R3, RZ ;  /* 0x0000000307067210 */ /* 0x040fe20007ffe0ff */
[----:B------:R-:W-:Y:S04]  /*103f0*/  STS.64 [R4], R140 ;  /* 0x0000008c04007388 */ /* 0x000fe80000000a00 */
[----:B------:R1:W-:Y:S04]  /*10400*/  STS.64 [R4+0x800], R142 ;  /* 0x0008008e04007388 */ /* 0x0003e80000000a00 */
[----:B------:R-:W-:Y:S04]  /*10410*/  STS.64 [R3], R144 ;  /* 0x0000009003007388 */ /* 0x000fe80000000a00 */
[----:B------:R4:W-:Y:S04]  /*10420*/  STS.64 [R3+0x800], R146 ;  /* 0x0008009203007388 */ /* 0x0009e80000000a00 */
[----:B------:R-:W-:Y:S04]  /*10430*/  STS.64 [R6], R148 ;  /* 0x0000009406007388 */ /* 0x000fe80000000a00 */
[----:B------:R-:W-:Y:S04]  /*10440*/  STS.64 [R6+0x800], R150 ;  /* 0x0008009606007388 */ /* 0x000fe80000000a00 */
[----:B------:R-:W-:Y:S04]  /*10450*/  STS.64 [R2], R152 ;  /* 0x0000009802007388 */ /* 0x000fe80000000a00 */
[----:B------:R4:W-:Y:S01]  /*10460*/  STS.64 [R2+0x800], R154 ;  /* 0x0008009a02007388 */ /* 0x0009e20000000a00 */
[----:B-1----:R-:W-:-:S05]  /*10470*/  IADD3 R4, PT, PT, R7, R2, RZ ;  /* 0x0000000207047210 */ /* 0x002fca0007ffe0ff */
[----:B------:R-:W-:Y:S01]  /*10480*/  STS.64 [R4], R156 ;  /* 0x0000009c04007388 */ /* 0x000fe20000000a00 */
[----:B----4-:R-:W-:-:S03]  /*10490*/  IMAD.IADD R3, R5, 0x1, R2 ;  /* 0x0000000105037824 */ /* 0x010fc600078e0202 */
[----:B------:R1:W-:Y:S02]  /*104a0*/  STS.64 [R4+0x800], R158 ;  /* 0x0008009e04007388 */ /* 0x0003e40000000a00 */
[----:B------:R-:W-:Y:S02]  /*104b0*/  IADD3 R0, PT, PT, R7, R3, RZ ;  /* 0x0000000307007210 */ /* 0x000fe40007ffe0ff */
[----:B------:R-:W-:Y:S04]  /*104c0*/  STS.64 [R3], R160 ;  /* 0x000000a003007388 */ /* 0x000fe80000000a00 */
[----:B------:R4:W-:Y:S04]  /*104d0*/  STS.64 [R3+0x800], R162 ;  /* 0x000800a203007388 */ /* 0x0009e80000000a00 */
[----:B------:R-:W-:Y:S04]  /*104e0*/  STS.64 [R0], R164 ;  /* 0x000000a400007388 */ /* 0x000fe80000000a00 */
[----:B------:R4:W-:Y:S04]  /*104f0*/  STS.64 [R0+0x800], R166 ;  /* 0x000800a600007388 */ /* 0x0009e80000000a00 */
[----:B------:R-:W3:Y:S01]  /*10500*/  LD.E R36, desc[UR4][R134.64+0xcc] ;  /* 0x0000cc0486247980 */ /* 0x000ee2000c101900 */
[----:B------:R-:W-:-:S02]  /*10510*/  SHF.L.U32 R14, R229, 0x2, RZ ;  /* 0x00000002e50e7819 */ /* 0x000fc400000006ff */
[----:B------:R-:W-:Y:S01]  /*10520*/  LOP3.LUT R2, R15, 0x10, RZ, 0xc0, !PT ;  /* 0x000000100f027812 */ /* 0x000fe200078ec0ff */
[----:B------:R2:W5:Y:S04]  /*10530*/  LD.E.64 R10, desc[UR4][R134.64+0x78] ;  /* 0x00007804860a7980 */ /* 0x000568000c101b00 */
[----:B-1----:R-:W3:Y:S01]  /*10540*/  LD.E.64 R4, desc[UR4][R134.64+0xb0] ;  /* 0x0000b00486047980 */ /* 0x002ee2000c101b00 */
[----:B------:R1:W3:Y:S03]  /*10550*/  @P1 MUFU.LG2 R7, R12 ;  /* 0x0000000c00071308 */ /* 0x0002e60000000c00 */
[----:B------:R1:W5:Y:S04]  /*10560*/  LD.E.64 R8, desc[UR4][R134.64+0xa8] ;  /* 0x0000a80486087980 */ /* 0x000368000c101b00 */
[----:B----4-:R-:W4:Y:S01]  /*10570*/  LD.E R3, desc[UR4][R134.64+0x60] ;  /* 0x0000600486037980 */ /* 0x010f22000c101900 */
[----:B------:R-:W-:-:S04]  /*10580*/  LOP3.LUT R0, R14, 0x1f8, RZ, 0xc0, !PT ;  /* 0x000001f80e007812 */ /* 0x000fc800078ec0ff */
[----:B------:R-:W-:-:S04]  /*10590*/  LOP3.LUT R0, R0, 0x38, R66, 0x78, !PT ;  /* 0x0000003800007812 */ /* 0x000fc800078e7842 */
[----:B------:R-:W-:Y:S02]  /*105a0*/  LEA R0, R0, R2, 0x2 ;  /* 0x0000000200007211 */ /* 0x000fe400078e10ff */
[----:B------:R-:W-:-:S04]  /*105b0*/  SHF.R.U32.HI R48, RZ, 0x4, R229 ;  /* 0x00000004ff307819 */ /* 0x000fc800000116e5 */
[----:B------:R-:W-:Y:S01]  /*105c0*/  IADD3 R6, PT, PT, R48, 0x8, RZ ;  /* 0x0000000830067810 */ /* 0x000fe20007ffe0ff */
[----:B------:R-:W-:Y:S01]  /*105d0*/  IMAD.IADD R0, R226, 0x1, R0 ;  /* 0x00000001e2007824 */ /* 0x000fe200078e0200 */
[----:B------:R-:W-:Y:S01]  /*105e0*/  BAR.SYNC.DEFER_BLOCKING 0x0 ;  /* 0x0000000000007b1d */ /* 0x000fe20000010000 */
[----:B-1----:R-:W-:Y:S02]  /*105f0*/  IADD3 R12, PT, PT, R48, 0x18, RZ ;  /* 0x00000018300c7810 */ /* 0x002fe40007ffe0ff */
[----:B------:R-:W-:-:S03]  /*10600*/  LOP3.LUT P5, RZ, R229, 0x3, RZ, 0xc0, !PT ;  /* 0x00000003e5ff7812 */ /* 0x000fc600078ac0ff */
[----:B------:R1:W1:Y:S04]  /*10610*/  LDS.128 R44, [R0] ;  /* 0x00000000002c7984 */ /* 0x0002680000000c00 */
[----:B------:R1:W1:Y:S04]  /*10620*/  LDS.128 R40, [R0+0x800] ;  /* 0x0008000000287984 */ /* 0x0002680000000c00 */
[----:B------:R1:W1:Y:S04]  /*10630*/  LDS.128 R32, [R0+0x1000] ;  /* 0x0010000000207984 */ /* 0x0002680000000c00 */
[----:B------:R1:W1:Y:S04]  /*10640*/  LDS.128 R28, [R0+0x1800] ;  /* 0x00180000001c7984 */ /* 0x0002680000000c00 */
[----:B------:R1:W1:Y:S04]  /*10650*/  LDS.128 R24, [R0+0x2000] ;  /* 0x0020000000187984 */ /* 0x0002680000000c00 */
[----:B------:R1:W1:Y:S01]  /*10660*/  LDS.128 R20, [R0+0x2800] ;  /* 0x0028000000147984 */ /* 0x0002620000000c00 */
[----:B------:R-:W-:Y:S01]  /*10670*/  LOP3.LUT R66, R66, 0x30, RZ, 0xc0, !PT ;  /* 0x0000003042427812 */ /* 0x000fe200078ec0ff */
[----:B------:R-:W-:Y:S01]  /*10680*/  BSSY.RECONVERGENT B0, `(.L_x_666) ;  /* 0x0000021000007945 */ /* 0x000fe20003800200 */
[----:B------:R-:W-:-:S04]  /*10690*/  SHF.R.U32.HI R229, RZ, 0x2, R229 ;  /* 0x00000002ffe57819 */ /* 0x000fc800000116e5 */
[----:B------:R-:W-:Y:S02]  /*106a0*/  LOP3.LUT R66, R66, 0x7, R229, 0xf8, !PT ;  /* 0x0000000742427812 */ /* 0x000fe400078ef8e5 */
[-C--:B--2---:R-:W-:Y:S02]  /*106b0*/  ISETP.GE.AND P4, PT, R6, R49.reuse, PT ;  /* 0x000000310600720c */ /* 0x084fe40003f86270 */
[----:B------:R-:W-:Y:S02]  /*106c0*/  MOV R6, 0xff800000 ;  /* 0xff80000000067802 */ /* 0x000fe40000000f00 */
[----:B------:R-:W-:Y:S01]  /*106d0*/  ISETP.GE.AND P2, PT, R12, R49, PT ;  /* 0x000000310c00720c */ /* 0x000fe20003f46270 */
[----:B---3--:R-:W-:Y:S02]  /*106e0*/  IMAD R2, R4, UR8, R16 ;  /* 0x0000000804027c24 */ /* 0x008fe4000f8e0210 */
[----:B------:R-:W2:Y:S01]  /*106f0*/  S2R R16, SR_CTAID.X ;  /* 0x0000000000107919 */ /* 0x000ea20000002500 */
[----:B------:R3:W1:Y:S01]  /*10700*/  @P0 MUFU.LG2 R4, R13 ;  /* 0x0000000d00040308 */ /* 0x0006620000000c00 */
[----:B----4-:R-:W-:-:S02]  /*10710*/  IMAD R2, R2, R3, R17 ;  /* 0x0000000302027224 */ /* 0x010fc400078e0211 */
[----:B------:R-:W-:Y:S01]  /*10720*/  @P1 FMUL.FTZ R3, R7, 0.69314718246459960938 ;  /* 0x3f31721807031820 */ /* 0x000fe20000410000 */
[----:B------:R-:W-:-:S03]  /*10730*/  LOP3.LUT R7, R14, 0xffc, RZ, 0xc0, !PT ;  /* 0x00000ffc0e077812 */ /* 0x000fc600078ec0ff */
[----:B------:R-:W-:Y:S01]  /*10740*/  @P1 FFMA.FTZ R6, R39, R38, R3 ;  /* 0x0000002627061223 */ /* 0x000fe20000010003 */
[----:B---3--:R-:W-:-:S04]  /*10750*/  IADD3 R13, PT, PT, R48, 0x10, RZ ;  /* 0x00000010300d7810 */ /* 0x008fc80007ffe0ff */
[----:B------:R-:W-:Y:S02]  /*10760*/  ISETP.GE.AND P3, PT, R13, R49, PT ;  /* 0x000000310d00720c */ /* 0x000fe40003f66270 */
[----:B--2---:R-:W-:Y:S02]  /*10770*/  SHF.L.U32 R15, R16, 0x6, RZ ;  /* 0x00000006100f7819 */ /* 0x004fe400000006ff */
[----:B------:R2:W3:Y:S03]  /*10780*/  LDS.128 R16, [R0+0x3000] ;  /* 0x0030000000107984 */ /* 0x0004e60000000c00 */
[----:B------:R-:W-:Y:S02]  /*10790*/  IMAD R3, R5, R2, R15 ;  /* 0x0000000205037224 */ /* 0x000fe400078e020f */
[----:B------:R2:W4:Y:S01]  /*107a0*/  LDS.128 R12, [R0+0x3800] ;  /* 0x00380000000c7984 */ /* 0x0005220000000c00 */
[----:B-1----:R-:W-:Y:S01]  /*107b0*/  @P0 FMUL.FTZ R2, R4, 0.69314718246459960938 ;  /* 0x3f31721804020820 */ /* 0x002fe20000410000 */
[----:B------:R-:W-:Y:S01]  /*107c0*/  MOV R5, 0xff800000 ;  /* 0xff80000000057802 */ /* 0x000fe20000000f00 */
[----:B------:R-:W-:-:S02]  /*107d0*/  IMAD R4, R3, R36, RZ ;  /* 0x0000002403047224 */ /* 0x000fc400078e02ff */
[----:B------:R-:W-:Y:S01]  /*107e0*/  @P0 FFMA.FTZ R5, R39, R37, R2 ;  /* 0x0000002527050223 */ /* 0x000fe20000010002 */
[----:B------:R-:W-:Y:S06]  /*107f0*/  @P5 BRA `(.L_x_667) ;  /* 0x0000000000245947 */ /* 0x000fec0003800000 */
[C---:B------:R-:W-:Y:S01]  /*10800*/  VIADD R2, R66.reuse, 0x8 ;  /* 0x0000000842027836 */ /* 0x040fe20000000000 */
[C---:B--2---:R-:W-:Y:S02]  /*10810*/  IADD3 R0, P0, PT, R3.reuse, R66, RZ ;  /* 0x0000004203007210 */ /* 0x044fe40007f1e0ff */
[-C--:B------:R-:W-:Y:S02]  /*10820*/  ISETP.GE.AND P5, PT, R66, R49.reuse, PT ;  /* 0x000000314200720c */ /* 0x080fe40003fa6270 */
[----:B------:R-:W-:Y:S02]  /*10830*/  ISETP.GE.AND P1, PT, R2, R49, PT ;  /* 0x000000310200720c */ /* 0x000fe40003f26270 */
[----:B------:R-:W-:Y:S02]  /*10840*/  LEA.HI.X.SX32 R3, R3, RZ, 0x1, P0 ;  /* 0x000000ff03037211 */ /* 0x000fe400000f0eff */
[----:B-----5:R-:W-:-:S04]  /*10850*/  LEA R2, P0, R0, R8, 0x2 ;  /* 0x0000000800027211 */ /* 0x020fc800078010ff */
[----:B------:R-:W-:-:S05]  /*10860*/  LEA.HI.X R3, R0, R9, R3, 0x2, P0 ;  /* 0x0000000900037211 */ /* 0x000fca00000f1403 */
[----:B------:R1:W-:Y:S04]  /*10870*/  @!P5 ST.E desc[UR4][R2.64], R6 ;  /* 0x000000060200d985 */ /* 0x0003e8000c101904 */
[----:B------:R1:W-:Y:S02]  /*10880*/  @!P1 ST.E desc[UR4][R2.64+0x20], R5 ;  /* 0x0000200502009985 */ /* 0x0003e4000c101904 */
.L_x_667:
[----:B------:R-:W-:Y:S05]  /*10890*/  BSYNC.RECONVERGENT B0 ;  /* 0x0000000000007941 */ /* 0x000fea0003800200 */
.L_x_666:
[----:B--2---:R-:W-:Y:S01]  /*108a0*/  IADD3 R0, P0, PT, R4, R7, RZ ;  /* 0x0000000704007210 */ /* 0x004fe20007f1e0ff */
[C---:B-1----:R-:W-:Y:S01]  /*108b0*/  VIADD R6, R48.reuse, 0x20 ;  /* 0x0000002030067836 */ /* 0x042fe20000000000 */
[CC--:B------:R-:W-:Y:S01]  /*108c0*/  ISETP.GE.AND P6, PT, R48.reuse, R49.reuse, PT ;  /* 0x000000313000720c */ /* 0x0c0fe20003fc6270 */
[----:B------:R-:W-:Y:S01]  /*108d0*/  VIADD R5, R48, 0x28 ;  /* 0x0000002830057836 */ /* 0x000fe20000000000 */
[----:B------:R-:W-:Y:S01]  /*108e0*/  LEA.HI.X.SX32 R3, R4, RZ, 0x1, P0 ;  /* 0x000000ff04037211 */ /* 0x000fe200000f0eff */
[----:B------:R-:W-:Y:S01]  /*108f0*/  VIADD R4, R48, 0x30 ;  /* 0x0000003030047836 */ /* 0x000fe20000000000 */
[----:B-----5:R-:W-:Y:S01]  /*10900*/  LEA R2, P0, R0, R10, 0x2 ;  /* 0x0000000a00027211 */ /* 0x020fe200078010ff */
[----:B------:R-:W-:Y:S01]  /*10910*/  VIADD R48, R48, 0x38 ;  /* 0x0000003830307836 */ /* 0x000fe20000000000 */
[----:B------:R-:W-:Y:S02]  /*10920*/  ISETP.GE.AND P5, PT, R6, R49, PT ;  /* 0x000000310600720c */ /* 0x000fe40003fa6270 */
[----:B------:R-:W-:-:S02]  /*10930*/  LEA.HI.X R3, R0, R11, R3, 0x2, P0 ;  /* 0x0000000b00037211 */ /* 0x000fc400000f1403 */
[-C--:B------:R-:W-:Y:S01]  /*10940*/  ISETP.GE.AND P1, PT, R5, R49.reuse, PT ;  /* 0x000000310500720c */ /* 0x080fe20003f26270 */
[----:B------:R-:W-:Y:S01]  /*10950*/  IMAD.MOV.U32 R5, RZ, RZ, 0x0 ;  /* 0x00000000ff057424 */ /* 0x000fe200078e00ff */
[-C--:B------:R-:W-:Y:S01]  /*10960*/  ISETP.GE.AND P0, PT, R4, R49.reuse, PT ;  /* 0x000000310400720c */ /* 0x080fe20003f06270 */
[----:B------:R-:W-:Y:S01]  /*10970*/  @!P6 ST.E.128 desc[UR4][R2.64], R44 ;  /* 0x0000002c0200e985 */ /* 0x000fe2000c101d04 */
[----:B------:R-:W-:Y:S02]  /*10980*/  ISETP.GE.AND P6, PT, R48, R49, PT ;  /* 0x000000313000720c */ /* 0x000fe40003fc6270 */
[----:B------:R-:W-:Y:S01]  /*10990*/  MOV R8, 0x1f0 ;  /* 0x000001f000087802 */ /* 0x000fe20000000f00 */
[----:B------:R-:W-:Y:S04]  /*109a0*/  @!P4 ST.E.128 desc[UR4][R2.64+0x800], R40 ;  /* 0x000800280200c985 */ /* 0x000fe8000c101d04 */
[----:B------:R-:W-:Y:S01]  /*109b0*/  IMAD.MOV.U32 R4, RZ, RZ, R8 ;  /* 0x000000ffff047224 */ /* 0x000fe200078e0008 */
[----:B------:R-:W-:Y:S04]  /*109c0*/  @!P3 ST.E.128 desc[UR4][R2.64+0x1000], R32 ;  /* 0x001000200200b985 */ /* 0x000fe8000c101d04 */
[----:B------:R-:W-:Y:S04]  /*109d0*/  @!P2 ST.E.128 desc[UR4][R2.64+0x1800], R28 ;  /* 0x0018001c0200a985 */ /* 0x000fe8000c101d04 */
[----:B------:R-:W-:Y:S04]  /*109e0*/  @!P5 ST.E.128 desc[UR4][R2.64+0x2000], R24 ;  /* 0x002000180200d985 */ /* 0x000fe8000c101d04 */
[----:B------:R-:W-:Y:S04]  /*109f0*/  @!P1 ST.E.128 desc[UR4][R2.64+0x2800], R20 ;  /* 0x0028001402009985 */ /* 0x000fe8000c101d04 */
[----:B---3--:R4:W-:Y:S02]  /*10a00*/  @!P0 ST.E.128 desc[UR4][R2.64+0x3000], R16 ;  /* 0x0030001002008985 */ /* 0x0089e4000c101d04 */
[----:B----4-:R-:W-:Y:S05]  /*10a10*/  @P6 RET.REL.NODEC R4 `(_ZN5flash24flash_fwd_splitkv_kernelI23Flash_fwd_kernel_traitsILi64ELi64ELi256ELi4ELb0ELb0EN7cutlass6half_tE19Flash_kernel_traitsILi64ELi64ELi256ELi4ES3_EELb0ELb0ELb0ELb0ELb1ELb1ELb1ELb0EEEvNS_16Flash_fwd_paramsE) ;  /* 0xfffffef404786950 */ /* 0x010fea0003c3ffff */
[----:B------:R1:W-:Y:S02]  /*10a20*/  ST.E.128 desc[UR4][R2.64+0x3800], R12 ;  /* 0x0038000c02007985 */ /* 0x0003e4000c101d04 */
[----:B-1----:R-:W-:Y:S02]  /*10a30*/  MOV R2, R8 ;  /* 0x0000000800027202 */ /* 0x002fe40000000f00 */
[----:B------:R-:W-:-:S04]  /*10a40*/  MOV R3, 0x0 ;  /* 0x0000000000037802 */ /* 0x000fc80000000f00 */
[----:B------:R-:W-:Y:S05]  /*10a50*/  RET.REL.NODEC R2 `(_ZN5flash24flash_fwd_splitkv_kernelI23Flash_fwd_kernel_traitsILi64ELi64ELi256ELi4ELb0ELb0EN7cutlass6half_tE19Flash_kernel_traitsILi64ELi64ELi256ELi4ES3_EELb0ELb0ELb0ELb0ELb1ELb1ELb1ELb0EEEvNS_16Flash_fwd_paramsE) ;  /* 0xfffffef402687950 */ /* 0x000fea0003c3ffff */
.L_x_665:
[----:B-12---:R-:W-:Y:S01]  /*10a60*/  IMAD.MOV.U32 R0, RZ, RZ, 0x2 ;  /* 0x00000002ff007424 */ /* 0x006fe200078e00ff */
[----:B-----5:R-:W-:Y:S01]  /*10a70*/  MOV R2, R7 ;  /* 0x0000000700027202 */ /* 0x020fe20000000f00 */
[----:B------:R-:W-:Y:S01]  /*10a80*/  IMAD.MOV.U32 R4, RZ, RZ, -0x1 ;  /* 0xffffffffff047424 */ /* 0x000fe200078e00ff */
[----:B------:R-:W-:-:S07]  /*10a90*/  MOV R3, 0x1f ;  /* 0x0000001f00037802 */ /* 0x000fce0000000f00 */
[----:B---3--:R-:W-:Y:S05]  /*10aa0*/  WARPSYNC.COLLECTIVE R4, `(.L_x_668) ;  /* 0x0000000004087348 */ /* 0x008fea0003c00000 */
[----:B------:R1:W2:Y:S02]  /*10ab0*/  SHFL.BFLY P0, R0, R2, R0, R3 ;  /* 0x0c00000002007389 */ /* 0x0002a40000000003 */
[----:B-123--:R-:W-:Y:S05]  /*10ac0*/  ENDCOLLECTIVE ;  /* 0x000000000000791b */ /* 0x00efea0003800000 */
.L_x_668:
[----:B------:R-:W-:Y:S02]  /*10ad0*/  MOV R5, R0 ;  /* 0x0000000000057202 */ /* 0x000fe40000000f00 */
[----:B------:R-:W-:-:S03]  /*10ae0*/  MOV R0, 0x1 ;  /* 0x0000000100007802 */ /* 0x000fc60000000f00 */
[----:B------:R-:W-:-:S04]  /*10af0*/  FADD.FTZ R5, R5, R7 ;  /* 0x0000000705057221 */ /* 0x000fc80000010000 */
[----:B------:R-:W-:-:S07]  /*10b00*/  IMAD.MOV.U32 R2, RZ, RZ, R5 ;  /* 0x000000ffff027224 */ /* 0x000fce00078e0005 */
[----:B------:R-:W-:Y:S05]  /*10b10*/  WARPSYNC.COLLECTIVE R4, `(.L_x_669) ;  /* 0x0000000004087348 */ /* 0x000fea0003c00000 */
[----:B------:R1:W2:Y:S02]  /*10b20*/  SHFL.BFLY P0, R0, R2, R0, R3 ;  /* 0x0c00000002007389 */ /* 0x0002a40000000003 */
[----:B-12---:R-:W-:Y:S05]  /*10b30*/  ENDCOLLECTIVE ;  /* 0x000000000000791b */ /* 0x006fea0003800000 */
.L_x_669:
[----:B------:R-:W-:Y:S01]  /*10b40*/  IMAD.MOV.U32 R12, RZ, RZ, R0 ;  /* 0x000000ffff0c7224 */ /* 0x000fe200078e0000 */
[----:B------:R-:W-:Y:S02]  /*10b50*/  MOV R0, 0x2 ;  /* 0x0000000200007802 */ /* 0x000fe40000000f00 */
[----:B------:R-:W-:Y:S01]  /*10b60*/  MOV R2, R6 ;  /* 0x0000000600027202 */ /* 0x000fe20000000f00 */
[----:B------:R-:W-:-:S07]  /*10b70*/  FADD.FTZ R12, R5, R12 ;  /* 0x0000000c050c7221 */ /* 0x000fce0000010000 */
[----:B------:R-:W-:Y:S05]  /*10b80*/  WARPSYNC.COLLECTIVE R4, `(.L_x_670) ;  /* 0x0000000004087348 */ /* 0x000fea0003c00000 */
[----:B------:R1:W2:Y:S02]  /*10b90*/  SHFL.BFLY P0, R0, R2, R0, R3 ;  /* 0x0c00000002007389 */ /* 0x0002a40000000003 */
[----:B-12---:R-:W-:Y:S05]  /*10ba0*/  ENDCOLLECTIVE ;  /* 0x000000000000791b */ /* 0x006fea0003800000 */
.L_x_670:
[----:B------:R-:W-:Y:S01]  /*10bb0*/  IMAD.MOV.U32 R2, RZ, RZ, R0 ;  /* 0x000000ffff027224 */ /* 0x000fe200078e0000 */
[----:B------:R-:W-:-:S03]  /*10bc0*/  MOV R0, 0x1 ;  /* 0x0000000100007802 */ /* 0x000fc60000000f00 */
[----:B------:R-:W-:-:S07]  /*10bd0*/  FADD.FTZ R2, R2, R6 ;  /* 0x0000000602027221 */ /* 0x000fce0000010000 */
[----:B------:R-:W-:Y:S05]  /*10be0*/  WARPSYNC.COLLECTIVE R4, `(.L_x_671) ;  /* 0x0000000004087348 */ /* 0x000fea0003c00000 */
[----:B------:R1:W2:Y:S02]  /*10bf0*/  SHFL.BFLY P0, R0, R2, R0, R3 ;  /* 0x0c00000002007389 */ /* 0x0002a40000000003 */
[----:B-12---:R-:W-:Y:S05]  /*10c00*/  ENDCOLLECTIVE ;  /* 0x000000000000791b */ /* 0x006fea0003800000 */
.L_x_671:
[----:B------:R-:W-:Y:S01]  /*10c10*/  MOV R13, R0 ;  /* 0x00000000000d7202 */ /* 0x000fe20000000f00 */
[----:B------:R-:W-:Y:S06]  /*10c20*/  BRA `(.L_x_672) ;  /* 0xfffffff000f47947 */ /* 0x000fec000383ffff */
.L_x_673:
        /* <DEDUP_REMOVED lines=13> */
.L_x_14723:


//--------------------- .text._ZN5flash24flash_fwd_splitkv_kernelI23Flash_fwd_kernel_traitsILi64ELi64ELi256ELi4ELb0ELb0EN7cutlass6half_tE19Flash_kernel_traitsILi64ELi64ELi256ELi4ES3_EELb0ELb0ELb0ELb0ELb0ELb0ELb0ELb0EEEvNS_16Flash_fwd_paramsE --------------------------
	.section	.text._ZN5flash24flash_fwd_splitkv_kernelI23Flash_fwd_kernel_traitsILi64ELi64ELi256ELi4ELb0ELb0EN7cutlass6half_tE19Flash_kernel_traitsILi64ELi64ELi256ELi4ES3_EELb0ELb0ELb0ELb0ELb0ELb0ELb0ELb0EEEvNS_16Flash_fwd_paramsE,"ax",@progbits
	.align	128
        .global         _ZN5flash24flash_fwd_splitkv_kernelI23Flash_fwd_kernel_traitsILi64ELi64ELi256ELi4ELb0ELb0EN7cutlass6half_tE19Flash_kernel_traitsILi64ELi64ELi256ELi4ES3_EELb0ELb0ELb0ELb0ELb0ELb0ELb0ELb0EEEvNS_16Flash_fwd_paramsE
        .type           _ZN5flash24flash_fwd_splitkv_kernelI23Flash_fwd_kernel_traitsILi64ELi64ELi256ELi4ELb0ELb0EN7cutlass6half_tE19Flash_kernel_traitsILi64ELi64ELi256ELi4ES3_EELb0ELb0ELb0ELb0ELb0ELb0ELb0ELb0EEEvNS_16Flash_fwd_paramsE,@function
        .size           _ZN5flash24flash_fwd_splitkv_kernelI23Flash_fwd_kernel_traitsILi64ELi64ELi256ELi4ELb0ELb0EN7cutlass6half_tE19Flash_kernel_traitsILi64ELi64ELi256ELi4ES3_EELb0ELb0ELb0ELb0ELb0ELb0ELb0ELb0EEEvNS_16Flash_fwd_paramsE,(.L_x_14724 - _ZN5flash24flash_fwd_splitkv_kernelI23Flash_fwd_kernel_traitsILi64ELi64ELi256ELi4ELb0ELb0EN7cutlass6half_tE19Flash_kernel_traitsILi64ELi64ELi256ELi4ES3_EELb0ELb0ELb0ELb0ELb0ELb0ELb0ELb0EEEvNS_16Flash_fwd_paramsE)
        .other          _ZN5flash24flash_fwd_splitkv_kernelI23Flash_fwd_kernel_traitsILi64ELi64ELi256ELi4ELb0ELb0EN7cutlass6half_tE19Flash_kernel_traitsILi64ELi64ELi256ELi4ES3_EELb0ELb0ELb0ELb0ELb0ELb0ELb0ELb0EEEvNS_16Flash_fwd_paramsE,@"STO_CUDA_ENTRY STV_DEFAULT"
_ZN5flash24flash_fwd_splitkv_kernelI23Flash_fwd_kernel_traitsILi64ELi64ELi256ELi4ELb0ELb0EN7cutlass6half_tE19Flash_kernel_traitsILi64ELi64ELi256ELi4ES3_EELb0ELb0ELb0ELb0ELb0ELb0ELb0ELb0EEEvNS_16Flash_fwd_paramsE:
.text._ZN5flash24flash_fwd_splitkv_kernelI23Flash_fwd_kernel_traitsILi64ELi64ELi256ELi4ELb0ELb0EN7cutlass6half_tE19Flash_kernel_traitsILi64ELi64ELi256ELi4ES3_EELb0ELb0ELb0ELb0ELb0ELb0ELb0ELb0EEEvNS_16Flash_fwd_paramsE:
[----:B------:R-:W1:Y:S08]  /*0000*/  LDC R1, c[0x0][0x37c] ;  /* 0x0000df00ff017b82 */ /* 0x000e700000000800 */
[----:B------:R-:W2:Y:S01]  /*0010*/  LDC.64 R168, c[0x0][0x348] ;  /* 0x0000d200ffa87b82 */ /* 0x000ea20000000a00 */
[----:B------:R-:W-:Y:S01]  /*0020*/  BSSY.RECONVERGENT B2, `(.L_x_674) ;  /* 0x0000003000027945 */ /* 0x000fe20003800200 */
[----:B-1----:R-:W-:-:S06]  /*0030*/  IADD3 R1, PT, PT, R1, -0x8, RZ ;  /* 0xfffffff801017810 */ /* 0x002fcc0007ffe0ff */
[----:B--2---:R-:W-:Y:S05]  /*0040*/  CALL.REL.NOINC `($_ZN5flash24flash_fwd_splitkv_kernelI23Flash_fwd_kernel_traitsILi64ELi64ELi256ELi4ELb0ELb0EN7cutlass6half_tE19Flash_kernel_traitsILi64ELi64ELi256ELi4ES3_EELb0ELb0ELb0ELb0ELb0ELb0ELb0ELb0EEEvNS_16Flash_fwd_paramsE$_ZN5flash30compute_attn_1rowblock_splitkvI23Flash_fwd_kernel_traitsILi64ELi64ELi256ELi4ELb0ELb0EN7cutlass6half_tE19Flash_kernel_traitsILi64ELi64ELi256ELi4ES3_EELb0ELb0ELb0ELb0ELb0ELb0ELb0ELb0ENS_16Flash_fwd_paramsEEEvRKT8_iiiii) ;  /* 0x0000000000087944 */ /* 0x004fea0003c00000 */
[----:B------:R-:W-:Y:S05]  /*0050*/  BSYNC.RECONVERGENT B2 ;  /* 0x0000000000027941 */ /* 0x000fea0003800200 */
.L_x_674:
[----:B------:R-:W-:Y:S05]  /*0060*/  EXIT ;  /* 0x000000000000794d */ /* 0x000fea0003800000 */
        .type           $_ZN5flash24flash_fwd_splitkv_kernelI23Flash_fwd_kernel_traitsILi64ELi64ELi256ELi4ELb0ELb0EN7cutlass6half_tE19Flash_kernel_traitsILi64ELi64ELi256ELi4ES3_EELb0ELb0ELb0ELb0ELb0ELb0ELb0ELb0EEEvNS_16Flash_fwd_paramsE$_ZN5flash30compute_attn_1rowblock_splitkvI23Flash_fwd_kernel_traitsILi64ELi64ELi256ELi4ELb0ELb0EN7cutlass6half_tE19Flash_kernel_traitsILi64ELi64ELi256ELi4ES3_EELb0ELb0ELb0ELb0ELb0ELb0ELb0ELb0ENS_16Flash_fwd_paramsEEEvRKT8_iiiii,@function
        .size           $_ZN5flash24flash_fwd_splitkv_kernelI23Flash_fwd_kernel_traitsILi64ELi64ELi256ELi4ELb0ELb0EN7cutlass6half_tE19Flash_kernel_traitsILi64ELi64ELi256ELi4ES3_EELb0ELb0ELb0ELb0ELb0ELb0ELb0ELb0EEEvNS_16Flash_fwd_paramsE$_ZN5flash30compute_attn_1rowblock_splitkvI23Flash_fwd_kernel_traitsILi64ELi64ELi256ELi4ELb0ELb0EN7cutlass6half_tE19Flash_kernel_traitsILi64ELi64ELi256ELi4ES3_EELb0ELb0ELb0ELb0ELb0ELb0ELb0ELb0ENS_16Flash_fwd_paramsEEEvRKT8_iiiii,(.L_x_14724 - $_ZN5flash24flash_fwd_splitkv_kernelI23Flash_fwd_kernel_traitsILi64ELi64ELi256ELi4ELb0ELb0EN7cutlass6half_tE19Flash_kernel_traitsILi64ELi64ELi256ELi4ES3_EELb0ELb0ELb0ELb0ELb0ELb0ELb0ELb0EEEvNS_16Flash_fwd_paramsE$_ZN5flash30compute_attn_1rowblock_splitkvI23Flash_fwd_kernel_traitsILi64ELi64ELi256ELi4ELb0ELb0EN7cutlass6half_tE19Flash_kernel_traitsILi64ELi64ELi256ELi4ES3_EELb0ELb0ELb0ELb0ELb0ELb0ELb0ELb0ENS_16Flash_fwd_paramsEEEvRKT8_iiiii)
$_ZN5flash24flash_fwd_splitkv_kernelI23Flash_fwd_kernel_traitsILi64ELi64ELi256ELi4ELb0ELb0EN7cutlass6half_tE19Flash_kernel_traitsILi64ELi64ELi256ELi4ES3_EELb0ELb0ELb0ELb0ELb0ELb0ELb0ELb0EEEvNS_16Flash_fwd_paramsE$_ZN5flash30compute_attn_1rowblock_splitkvI23Flash_fwd_kernel_traitsILi64ELi64ELi256ELi4ELb0ELb0EN7cutlass6half_tE19Flash_kernel_traitsILi64ELi64ELi256ELi4ES3_EELb0ELb0ELb0ELb0ELb0ELb0ELb0ELb0ENS_16Flash_fwd_paramsEEEvRKT8_iiiii:
        /* <DEDUP_REMOVED lines=16> */
[----:B------:R1:W5:Y:S04]  /*0170*/  @P4 LD.E R5, desc[UR4][R4.64+0x4] ;  /* 0x0000040404054980 */ /* 0x000368000c101900 */
[----:B------:R1:W5:Y:S01]  /*0180*/  @!P3 LD.E R4, desc[UR4][R168.64+0xb8] ;  /* 0x0000b804a804b980 */ /* 0x000362000c101900 */
        /* <DEDUP_REMOVED lines=21> */
.L_x_676:
[----:B------:R-:W-:Y:S05]  /*02e0*/  BSYNC.RECONVERGENT B0 ;  /* 0x0000000000007941 */ /* 0x000fea0003800200 */
.L_x_675:
[----:B------:R-:W-:Y:S04]  /*02f0*/  BSSY.RECONVERGENT B0, `(.L_x_677) ;  /* 0x0000007000007945 */ /* 0x000fe80003800200 */
[----:B------:R-:W-:Y:S05]  /*0300*/  @!P3 BRA `(.L_x_678) ;  /* 0x000000000014b947 */ /* 0x000fea0003800000 */
[----:B------:R-:W3:Y:S02]  /*0310*/  LD.E.U8 R0, desc[UR4][R168.64+0x1b2] ;  /* 0x0001b204a8007980 */ /* 0x000ee4000c101100 */
[----:B---3--:R-:W-:-:S13]  /*0320*/  ISETP.NE.AND P1, PT, R0, RZ, PT ;  /* 0x000000ff0000720c */ /* 0x008fda0003f25270 */
[----:B-1---5:R-:W3:Y:S02]  /*0330*/  @P1 LD.E R4, desc[UR4][R2.64+0x4] ;  /* 0x0000040402041980 */ /* 0x022ee4000c101900 */
[----:B---3--:R-:W-:-:S06]  /*0340*/  @P1 IADD3 R4, PT, PT, R4, -R12, RZ ;  /* 0x8000000c04041210 */ /* 0x008fcc0007ffe0ff */
[----:B------:R3:W5:Y:S02]  /*0350*/  @!P1 LD.E R4, desc[UR4][R2.64] ;  /* 0x0000000402049980 */ /* 0x000764000c101900 */
.L_x_678:
[----:B------:R-:W-:Y:S05]  /*0360*/  BSYNC.RECONVERGENT B0 ;  /* 0x0000000000007941 */ /* 0x000fea0003800200 */
.L_x_677:
[----:B------:R-:W-:Y:S01]  /*0370*/  BSSY.RECONVERGENT B1, `(.L_x_679) ;  /* 0x0000011000017945 */ /* 0x000fe20003800200 */
[----:B-----5:R-:W-:-:S03]  /*0380*/  @P4 IADD3 R30, PT, PT, -R252, R5, RZ ;  /* 0x00000005fc1e4210 */ /* 0x020fc60007ffe1ff */
[----:B------:R-:W-:Y:S05]  /*0390*/  @!P0 BRA `(.L_x_680) ;  /* 0x0000000000148947 */ /* 0x000fea0003800000 */
[----:B--23--:R-:W-:-:S05]  /*03a0*/  IADD3 R2, P0, PT, R8, R11, RZ ;  /* 0x0000000b08027210 */ /* 0x00cfca0007f1e0ff */
[----:B------:R-:W-:-:S05]  /*03b0*/  IMAD.X R3, R9, 0x1, R13, P0 ;  /* 0x0000000109037824 */ /* 0x000fca00000e060d */
[----:B------:R-:W2:Y:S02]  /*03c0*/  LD.E R2, desc[UR4][R2.64] ;  /* 0x0000000402027980 */ /* 0x000ea4000c101900 */
[----:B--2---:R-:W-:Y:S01]  /*03d0*/  IADD3 R20, PT, PT, R2, -R10, RZ ;  /* 0x8000000a02147210 */ /* 0x004fe20007ffe0ff */
[----:B------:R-:W-:Y:S05]  /*03e0*/  BRA `(.L_x_681) ;  /* 0x0000000000247947 */ /* 0x000fea0003800000 */
.L_x_680:
[----:B--23--:R-:W2:Y:S01]  /*03f0*/  LD.E.64 R2, desc[UR4][R168.64+0x108] ;  /* 0x00010804a8027980 */ /* 0x00cea2000c101b00 */
[----:B------:R-:W-:Y:S01]  /*0400*/  BSSY.RECONVERGENT B0, `(.L_x_682) ;  /* 0x0000006000007945 */ /* 0x000fe20003800200 */
[----:B------:R-:W-:Y:S01]  /*0410*/  IMAD.MOV.U32 R0, RZ, RZ, RZ ;  /* 0x000000ffff007224 */ /* 0x000fe200078e00ff */
[----:B--2---:R-:W-:-:S04]  /*0420*/  ISETP.NE.U32.AND P0, PT, R2, RZ, PT ;  /* 0x000000ff0200720c */ /* 0x004fc80003f05070 */
[----:B------:R-:W-:-:S13]  /*0430*/  ISETP.NE.AND.EX P0, PT, R3, RZ, PT, P0 ;  /* 0x000000ff0300720c */ /* 0x000fda0003f05300 */
[----:B------:R-:W-:Y:S05]  /*0440*/  @!P0 BRA `(.L_x_683) ;  /* 0x0000000000048947 */ /* 0x000fea0003800000 */
[----:B------:R2:W5:Y:S02]  /*0450*/  LD.E R0, desc[UR4][R168.64+0xbc] ;  /* 0x0000bc04a8007980 */ /* 0x000564000c101900 */
.L_x_683:
[----:B------:R-:W-:Y:S05]  /*0460*/  BSYNC.RECONVERGENT B0 ;  /* 0x0000000000007941 */ /* 0x000fea0003800200 */
.L_x_682:
[----:B-----5:R-:W-:Y:S02]  /*0470*/  IADD3 R20, PT, PT, R0, R4, -R10 ;  /* 0x0000000400147210 */ /* 0x020fe40007ffe80a */
.L_x_681:
[----:B------:R-:W-:Y:S05]  /*0480*/  BSYNC.RECONVERGENT B1 ;  /* 0x0000000000017941 */ /* 0x000fea0003800200 */
.L_x_679:
[----:B------:R-:W3:Y:S01]  /*0490*/  S2R R32, SR_CTAID.X ;  /* 0x0000000000207919 */ /* 0x000ee20000002500 */
[----:B------:R-:W-:Y:S01]  /*04a0*/  MOV R21, 0x50 ;  /* 0x0000005000157802 */ /* 0x000fe20000000f00 */
[----:B------:R-:W-:-:S03]  /*04b0*/  IMAD.MOV.U32 R3, RZ, RZ, 0x0 ;  /* 0x00000000ff037424 */ /* 0x000fc600078e00ff */
[----:B------:R-:W-:Y:S01]  /*04c0*/  MOV R2, R21 ;  /* 0x0000001500027202 */ /* 0x000fe20000000f00 */
[----:B---3--:R-:W-:-:S05]  /*04d0*/  IMAD.SHL.U32 R31, R32, 0x40, RZ ;  /* 0x00000040201f7824 */ /* 0x008fca00078e00ff */
[----:B------:R-:W-:-:S13]  /*04e0*/  ISETP.GT.AND P0, PT, R30, R31, PT ;  /* 0x0000001f1e00720c */ /* 0x000fda0003f04270 */
[----:B-12---:R-:W-:Y:S05]  /*04f0*/  @!P0 RET.REL.NODEC R2 `(_ZN5flash24flash_fwd_splitkv_kernelI23Flash_fwd_kernel_traitsILi64ELi64ELi256ELi4ELb0ELb0EN7cutlass6half_tE19Flash_kernel_traitsILi64ELi64ELi256ELi4ES3_EELb0ELb0ELb0ELb0ELb0ELb0ELb0ELb0EEEvNS_16Flash_fwd_paramsE) ;  /* 0xfffffff802c08950 */ /* 0x006fea0003c3ffff */
        /* <DEDUP_REMOVED lines=15> */
[----:B------:R-:W3:Y:S04]  /*05f0*/  LD.E R17, desc[UR4][R168.64+0xc0] ;  /* 0x0000c004a8117980 */ /* 0x000ee8000c101900 */
[----:B------:R-:W4:Y:S04]  /*0600*/  LD.E.64 R12, desc[UR4][R168.64+0x90] ;  /* 0x00009004a80c7980 */ /* 0x000f28000c101b00 */
[----:B------:R-:W5:Y:S04]  /*0610*/  @!P0 LD.E.64 R4, desc[UR4][R168.64+0x80] ;  /* 0x00008004a8048980 */ /* 0x000f68000c101b00 */
[----:B------:R-:W4:Y:S04]  /*0620*/  LD.E.64 R8, desc[UR4][R168.64+0x70] ;  /* 0x00007004a8087980 */ /* 0x000f28000c101b00 */
[----:B------:R-:W4:Y:S04]  /*0630*/  LD.E R18, desc[UR4][R168.64+0x60] ;  /* 0x00006004a8127980 */ /* 0x000f28000c101900 */
[----:B------:R-:W4:Y:S04]  /*0640*/  LD.E R19, desc[UR4][R168.64+0xb4] ;  /* 0x0000b404a8137980 */ /* 0x000f28000c101900 */
[----:B------:R-:W4:Y:S01]  /*0650*/  LD.E.64 R168, desc[UR4][R168.64+0xa0] ;  /* 0x0000a004a8a87980 */ /* 0x000f22000c101b00 */
[----:B------:R-:W4:Y:S01]  /*0660*/  S2R R22, SR_CTAID.Z ;  /* 0x0000000000167919 */ /* 0x000f220000002700 */
[----:B------:R-:W-:-:S02]  /*0670*/  IMAD.SHL.U32 R10, R233, 0x8, RZ ;  /* 0x00000008e90a7824 */ /* 0x000fc400078e00ff */
[----:B------:R-:W-:-:S03]  /*0680*/  IMAD.MOV.U32 R11, RZ, RZ, RZ ;  /* 0x000000ffff0b7224 */ /* 0x000fc600078e00ff */
[----:B------:R-:W-:Y:S02]  /*0690*/  LOP3.LUT R10, R10, 0x38, RZ, 0xc0, !PT ;  /* 0x000000380a0a7812 */ /* 0x000fe400078ec0ff */
[----:B------:R-:W-:Y:S02]  /*06a0*/  SHF.R.U32.HI R233, RZ, 0x3, R233 ;  /* 0x00000003ffe97819 */ /* 0x000fe400000116e9 */
[----:B------:R-:W-:Y:S01]  /*06b0*/  ISETP.NE.AND P4, PT, R10, RZ, PT ;  /* 0x000000ff0a00720c */ /* 0x000fe20003f85270 */
[----:B------:R-:W-:Y:S01]  /*06c0*/  BSSY.RECONVERGENT B0, `(.L_x_685) ;  /* 0x0000038000007945 */ /* 0x000fe20003800200 */
[----:B--2---:R-:W-:-:S04]  /*06d0*/  @P0 IMAD.WIDE.U32 R6, R2, R252, RZ ;  /* 0x000000fc02060225 */ /* 0x004fc800078e00ff */
[----:B------:R-:W-:Y:S02]  /*06e0*/  @P0 IMAD R16, R3, R252, RZ ;  /* 0x000000fc03100224 */ /* 0x000fe400078e02ff */
[----:B-----5:R-:W-:Y:S01]  /*06f0*/  @!P0 IMAD.WIDE.U32 R14, R4, R34, RZ ;  /* 0x00000022040e8225 */ /* 0x020fe200078e00ff */
[----:B------:R-:W-:-:S03]  /*0700*/  @P0 MOV R14, R6 ;  /* 0x00000006000e0202 */ /* 0x000fc60000000f00 */
[----:B------:R-:W-:Y:S02]  /*0710*/  @!P0 IMAD R0, R5, R34, RZ ;  /* 0x0000002205008224 */ /* 0x000fe400078e02ff */
[----:B------:R-:W-:-:S04]  /*0720*/  IMAD.WIDE.U32 R4, R31, R2, R10 ;  /* 0x000000021f047225 */ /* 0x000fc800078e000a */
[----:B------:R-:W-:Y:S02]  /*0730*/  @!P0 IMAD.IADD R0, R15, 0x1, R0 ;  /* 0x000000010f008824 */ /* 0x000fe400078e0200 */
[----:B------:R-:W-:Y:S01]  /*0740*/  @P0 IMAD.IADD R0, R7, 0x1, R16 ;  /* 0x0000000107000824 */ /* 0x000fe200078e0210 */
[----:B------:R-:W-:Y:S01]  /*0750*/  IADD3 R6, P0, PT, R14, R4, RZ ;  /* 0x000000040e067210 */ /* 0x000fe20007f1e0ff */
[----:B------:R-:W-:Y:S01]  /*0760*/  IMAD R7, R3, R31, RZ ;  /* 0x0000001f03077224 */ /* 0x000fe200078e02ff */
[----:B---3--:R-:W-:Y:S01]  /*0770*/  ISETP.GE.AND P6, PT, R10, R17, PT ;  /* 0x000000110a00720c */ /* 0x008fe20003fc6270 */
[----:B------:R-:W-:-:S03]  /*0780*/  IMAD.IADD R16, R30, 0x1, -R31 ;  /* 0x000000011e107824 */ /* 0x000fc600078e0a1f */
[----:B------:R-:W-:Y:S02]  /*0790*/  IADD3.X R7, PT, PT, R0, R5, R7, P0, !PT ;  /* 0x0000000500077210 */ /* 0x000fe400007fe407 */
[----:B------:R-:W-:Y:S01]  /*07a0*/  ISETP.GE.OR P0, PT, R233, R16, P6 ;  /* 0x00000010e900720c */ /* 0x000fe20003706670 */
[-C--:B----4-:R-:W-:Y:S02]  /*07b0*/  IMAD R4, R13, R22.reuse, RZ ;  /* 0x000000160d047224 */ /* 0x090fe400078e02ff */
[----:B------:R-:W-:-:S04]  /*07c0*/  IMAD.WIDE.U32 R6, R12, R22, R6 ;  /* 0x000000160c067225 */ /* 0x000fc800078e0006 */
[----:B------:R-:W-:-:S06]  /*07d0*/  IMAD.IADD R5, R7, 0x1, R4 ;  /* 0x0000000107057824 */ /* 0x000fcc00078e0204 */
[----:B------:R-:W-:Y:S01]  /*07e0*/  @!P0 MOV R4, R6 ;  /* 0x0000000600048202 */ /* 0x000fe20000000f00 */
[----:B------:R-:W-:-:S04]  /*07f0*/  @!P0 IMAD R0, R3, R233, RZ ;  /* 0x000000e903008224 */ /* 0x000fc800078e02ff */
[----:B------:R-:W-:-:S04]  /*0800*/  @!P0 IMAD.WIDE.U32 R12, R2, R233, R4 ;  /* 0x000000e9020c8225 */ /* 0x000fc800078e0004 */
[----:B------:R-:W-:Y:S01]  /*0810*/  @!P0 IMAD.IADD R0, R13, 0x1, R0 ;  /* 0x000000010d008824 */ /* 0x000fe200078e0200 */
[----:B------:R-:W-:-:S04]  /*0820*/  @!P0 LEA R14, P1, R12, R8, 0x1 ;  /* 0x000000080c0e8211 */ /* 0x000fc800078208ff */
[----:B------:R-:W-:Y:S01]  /*0830*/  @!P0 LEA.HI.X R15, R12, R9, R0, 0x1, P1 ;  /* 0x000000090c0f8211 */ /* 0x000fe200008f0c00 */
[----:B------:R-:W-:-:S04]  /*0840*/  IMAD R11, R18, R34, R22 ;  /* 0x00000022120b7224 */ /* 0x000fc800078e0216 */
[----:B------:R1:W-:Y:S01]  /*0850*/  @!P0 ST.E.128 desc[UR4][R14.64], RZ ;  /* 0x000000ff0e008985 */ /* 0x0003e2000c101d04 */
[----:B------:R-:W-:Y:S01]  /*0860*/  IMAD R10, R19, R11, R31 ;  /* 0x0000000b130a7224 */ /* 0x000fe200078e021f */
[C---:B------:R-:W-:Y:S02]  /*0870*/  IADD3 R13, PT, PT, R233.reuse, 0x20, RZ ;  /* 0x00000020e90d7810 */ /* 0x040fe40007ffe0ff */
[-C--:B------:R-:W-:Y:S02]  /*0880*/  ISETP.GE.OR P3, PT, R233, R16.reuse, P4 ;  /* 0x00000010e900720c */ /* 0x080fe40002766670 */
[----:B------:R-:W-:Y:S02]  /*0890*/  ISETP.GE.OR P1, PT, R13, R16, P4 ;  /* 0x000000100d00720c */ /* 0x000fe40002726670 */
[----:B------:R-:W-:Y:S01]  /*08a0*/  IADD3 R0, P0, PT, R10, R233, RZ ;  /* 0x000000e90a007210 */ /* 0x000fe20007f1e0ff */
[----:B------:R-:W-:-:S03]  /*08b0*/  VIADD R12, R233, 0x30 ;  /* 0x00000030e90c7836 */ /* 0x000fc60000000000 */
[----:B------:R-:W-:Y:S01]  /*08c0*/  LEA.HI.X.SX32 R11, R10, RZ, 0x1, P0 ;  /* 0x000000ff0a0b7211 */ /* 0x000fe200000f0eff */
[----:B-1----:R-:W-:-:S05]  /*08d0*/  VIADD R14, R233, 0x10 ;  /* 0x00000010e90e7836 */ /* 0x002fca0000000000 */
[CC--:B------:R-:W-:Y:S02]  /*08e0*/  ISETP.GE.OR P5, PT, R14.reuse, R16.reuse, P6 ;  /* 0x000000100e00720c */ /* 0x0c0fe400037a6670 */
[----:B------:R-:W-:Y:S02]  /*08f0*/  ISETP.GE.OR P2, PT, R14, R16, P4 ;  /* 0x000000100e00720c */ /* 0x000fe40002746670 */
[----:B------:R-:W-:Y:S01]  /*0900*/  LEA R10, P0, R0, R168, 0x2 ;  /* 0x000000a8000a7211 */ /* 0x000fe200078010ff */
[----:B------:R-:W-:Y:S01]  /*0910*/  @!P3 IMAD.MOV.U32 R18, RZ, RZ, 0x7f800000 ;  /* 0x7f800000ff12b424 */ /* 0x000fe200078e00ff */
[-C--:B------:R-:W-:Y:S02]  /*0920*/  ISETP.GE.OR P4, PT, R12, R16.reuse, P4 ;  /* 0x000000100c00720c */ /* 0x080fe40002786670 */
[----:B------:R-:W-:Y:S02]  /*0930*/  LEA.HI.X R11, R0, R169, R11, 0x2, P0 ;  /* 0x000000a9000b7211 */ /* 0x000fe400000f140b */
[----:B------:R-:W-:-:S02]  /*0940*/  ISETP.GE.OR P0, PT, R13, R16, P6 ;  /* 0x000000100d00720c */ /* 0x000fc40003706670 */
[----:B------:R-:W-:Y:S01]  /*0950*/  ISETP.GE.OR P6, PT, R12, R16, P6 ;  /* 0x000000100c00720c */ /* 0x000fe200037c6670 */
[----:B------:R-:W-:Y:S02]  /*0960*/  @!P1 IMAD.MOV.U32 R16, RZ, RZ, 0x7f800000 ;  /* 0x7f800000ff109424 */ /* 0x000fe400078e00ff */
[----:B------:R-:W-:Y:S01]  /*0970*/  @!P2 MOV R17, 0x7f800000 ;  /* 0x7f8000000011a802 */ /* 0x000fe20000000f00 */
[----:B------:R-:W-:Y:S09]  /*0980*/  @P5 BRA `(.L_x_686) ;  /* 0x00000000002c5947 */ /* 0x000ff20003800000 */
        /* <DEDUP_REMOVED lines=11> */
.L_x_686:
[----:B------:R-:W-:Y:S05]  /*0a40*/  BSYNC.RECONVERGENT B0 ;  /* 0x0000000000007941 */ /* 0x000fea0003800200 */
.L_x_685:
        /* <DEDUP_REMOVED lines=13> */
.L_x_688:
[----:B------:R-:W-:Y:S05]  /*0b20*/  BSYNC.RECONVERGENT B0 ;  /* 0x0000000000007941 */ /* 0x000fea0003800200 */
.L_x_687:
        /* <DEDUP_REMOVED lines=12> */
.L_x_690:
[----:B------:R-:W-:Y:S05]  /*0bf0*/  BSYNC.RECONVERGENT B0 ;  /* 0x0000000000007941 */ /* 0x000fea0003800200 */
.L_x_689:
[----:B---3--:R-:W-:Y:S01]  /*0c00*/  MOV R2, R21 ;  /* 0x0000001500027202 */ /* 0x008fe20000000f00 */
[----:B------:R-:W-:Y:S01]  /*0c10*/  @!P3 ST.E desc[UR4][R10.64], R18 ;  /* 0x000000120a00b985 */ /* 0x000fe2000c101904 */
[----:B------:R-:W-:-:S03]  /*0c20*/  MOV R3, 0x0 ;  /* 0x0000000000037802 */ /* 0x000fc60000000f00 */
[----:B------:R-:W-:Y:S04]  /*0c30*/  @!P2 ST.E desc[UR4][R10.64+0x40], R17 ;  /* 0x000040110a00a985 */ /* 0x000fe8000c101904 */
[----:B------:R1:W-:Y:S02]  /*0c40*/  @!P1 ST.E desc[UR4][R10.64+0x80], R16 ;  /* 0x000080100a009985 */ /* 0x0003e4000c101904 */
[----:B-12---:R-:W-:Y:S05]  /*0c50*/  @P4 RET.REL.NODEC R2 `(_ZN5flash24flash_fwd_splitkv_kernelI23Flash_fwd_kernel_traitsILi64ELi64ELi256ELi4ELb0ELb0EN7cutlass6half_tE19Flash_kernel_traitsILi64ELi64ELi256ELi4ES3_EELb0ELb0ELb0ELb0ELb0ELb0ELb0ELb0EEEvNS_16Flash_fwd_paramsE) ;  /* 0xfffffff002e84950 */ /* 0x006fea0003c3ffff */
[----:B------:R-:W-:Y:S02]  /*0c60*/  MOV R0, 0x7f800000 ;  /* 0x7f80000000007802 */ /* 0x000fe40000000f00 */
[----:B------:R-:W-:Y:S02]  /*0c70*/  MOV R2, R21 ;  /* 0x0000001500027202 */ /* 0x000fe40000000f00 */
[----:B------:R-:W-:Y:S01]  /*0c80*/  MOV R3, 0x0 ;  /* 0x0000000000037802 */ /* 0x000fe20000000f00 */
[----:B------:R1:W-:Y:S03]  /*0c90*/  ST.E desc[UR4][R10.64+0xc0], R0 ;  /* 0x0000c0000a007985 */ /* 0x0003e6000c101904 */
[----:B-1----:R-:W-:Y:S05]  /*0ca0*/  RET.REL.NODEC R2 `(_ZN5flash24flash_fwd_splitkv_kernelI23Flash_fwd_kernel_traitsILi64ELi64ELi256ELi4ELb0ELb0EN7cutlass6half_tE19Flash_kernel_traitsILi64ELi64ELi256ELi4ES3_EELb0ELb0ELb0ELb0ELb0ELb0ELb0ELb0EEEvNS_16Flash_fwd_paramsE) ;  /* 0xfffffff002d47950 */ /* 0x002fea0003c3ffff */
.L_x_684:
        /* <DEDUP_REMOVED lines=34> */
[----:B------:R-:W-:Y:S02]  /*0ed0*/  IMAD.MOV R2, RZ, RZ, -R8 ;  /* 0x000000ffff027224 */ /* 0x000fe400078e0a08 */
[----:B------:R-:W-:Y:S01]  /*0ee0*/  IMAD.HI.U32 R4, R4, R0, RZ ;  /* 0x0000000004047227 */ /* 0x000fe200078e00ff */
[----:B-----5:R-:W3:Y:S03]  /*0ef0*/  LD.E.64 R8, desc[UR4][R76.64+0x50] ;  /* 0x000050044c087980 */ /* 0x020ee6000c101b00 */
[----:B------:R-:W-:-:S05]  /*0f00*/  IMAD R0, R4, R2, R0 ;  /* 0x0000000204007224 */ /* 0x000fca00078e0200 */
[----:B------:R-:W-:-:S13]  /*0f10*/  ISETP.GT.U32.AND P2, PT, R5, R0, PT ;  /* 0x000000000500720c */ /* 0x000fda0003f44070 */
[----:B------:R-:W-:-:S04]  /*0f20*/  @!P2 IADD3 R0, PT, PT, R0, -R5, RZ ;  /* 0x800000050000a210 */ /* 0x000fc80007ffe0ff */
[----:B------:R-:W-:Y:S02]  /*0f30*/  ISETP.GE.U32.AND P0, PT, R0, R5, PT ;  /* 0x000000050000720c */ /* 0x000fe40003f06070 */
[----:B------:R-:W-:Y:S01]  /*0f40*/  LOP3.LUT R0, R78, R11, RZ, 0x3c, !PT ;  /* 0x0000000b4e007212 */ /* 0x000fe200078e3cff */
[----:B------:R-:W-:Y:S01]  /*0f50*/  @!P2 VIADD R4, R4, 0x1 ;  /* 0x000000010404a836 */ /* 0x000fe20000000000 */
[----:B------:R-:W-:Y:S01]  /*0f60*/  ISETP.NE.AND P2, PT, R11, RZ, PT ;  /* 0x000000ff0b00720c */ /* 0x000fe20003f45270 */
[----:B----4-:R-:W-:Y:S01]  /*0f70*/  IMAD.WIDE.U32 R2, R6, R34, RZ ;  /* 0x0000002206027225 */ /* 0x010fe200078e00ff */
[----:B------:R-:W-:-:S03]  /*0f80*/  ISETP.GE.AND P1, PT, R0, RZ, PT ;  /* 0x000000ff0000720c */ /* 0x000fc60003f26270 */
[----:B------:R-:W-:Y:S02]  /*0f90*/  IMAD R0, R7, R34, RZ ;  /* 0x0000002207007224 */ /* 0x000fe400078e02ff */
[----:B------:R-:W4:Y:S02]  /*0fa0*/  LD.E.64 R6, desc[UR4][R76.64+0x20] ;  /* 0x000020044c067980 */ /* 0x000f24000c101b00 */
[----:B------:R-:W-:Y:S02]  /*0fb0*/  @P0 IADD3 R4, PT, PT, R4, 0x1, RZ ;  /* 0x0000000104040810 */ /* 0x000fe40007ffe0ff */
[----:B------:R-:W-:Y:S02]  /*0fc0*/  IADD3 R0, PT, PT, R3, R0, RZ ;  /* 0x0000000003007210 */ /* 0x000fe40007ffe0ff */
[----:B------:R-:W-:Y:S01]  /*0fd0*/  LEA R241, P0, R2, R250, 0x2 ;  /* 0x000000fa02f17211 */ /* 0x000fe200078010ff */
[----:B------:R-:W-:-:S03]  /*0fe0*/  IMAD.MOV.U32 R5, RZ, RZ, R4 ;  /* 0x000000ffff057224 */ /* 0x000fc600078e0004 */
[----:B------:R-:W-:Y:S01]  /*0ff0*/  LEA.HI.X R240, R2, R251, R0, 0x2, P0 ;  /* 0x000000fb02f07211 */ /* 0x000fe200000f1400 */
[----:B------:R-:W-:Y:S01]  /*1000*/  @!P1 IMAD.MOV R5, RZ, RZ, -R5 ;  /* 0x000000ffff059224 */ /* 0x000fe200078e0a05 */
[----:B------:R-:W-:Y:S02]  /*1010*/  @!P2 LOP3.LUT R5, RZ, R11, RZ, 0x33, !PT ;  /* 0x0000000bff05a212 */ /* 0x000fe400078e33ff */
[----:B------:R-:W-:Y:S01]  /*1020*/  MOV R2, R241 ;  /* 0x000000f100027202 */ /* 0x000fe20000000f00 */
[----:B------:R-:W-:-:S04]  /*1030*/  IMAD.MOV.U32 R3, RZ, RZ, R240 ;  /* 0x000000ffff037224 */ /* 0x000fc800078e00f0 */
[----:B------:R-:W-:-:S05]  /*1040*/  IMAD.WIDE R2, R5, 0x4, R2 ;  /* 0x0000000405027825 */ /* 0x000fca00078e0202 */
[----:B------:R1:W3:Y:S01]  /*1050*/  LD.E R10, desc[UR4][R2.64] ;  /* 0x00000004020a7980 */ /* 0x0002e2000c101900 */
[----:B--2---:R-:W-:-:S04]  /*1060*/  IABS R4, R14 ;  /* 0x0000000e00047213 */ /* 0x004fc80000000000 */
        /* <DEDUP_REMOVED lines=9> */
[----:B------:R-:W-:Y:S01]  /*1100*/  IMAD.HI.U32 R2, R3, R0, R2 ;  /* 0x0000000003027227 */ /* 0x000fe200078e0002 */
[----:B------:R-:W-:-:S03]  /*1110*/  IADD3 R0, PT, PT, RZ, -R15, RZ ;  /* 0x8000000fff007210 */ /* 0x000fc60007ffe0ff */
[----:B------:R-:W-:-:S04]  /*1120*/  IMAD.MOV.U32 R3, RZ, RZ, R16 ;  /* 0x000000ffff037224 */ /* 0x000fc800078e0010 */
        /* <DEDUP_REMOVED lines=11> */
[----:B------:R-:W-:Y:S01]  /*11e0*/  @P2 IADD3 R2, PT, PT, R2, 0x1, RZ ;  /* 0x0000000102022810 */ /* 0x000fe20007ffe0ff */
[----:B------:R-:W-:-:S03]  /*11f0*/  IMAD R4, R237, R11, RZ ;  /* 0x0000000bed047224 */ /* 0x000fc600078e02ff */
[----:B------:R-:W-:-:S04]  /*1200*/  MOV R0, R2 ;  /* 0x0000000200007202 */ /* 0x000fc80000000f00 */
[----:B------:R-:W-:Y:S02]  /*1210*/  @!P0 IADD3 R0, PT, PT, -R0, RZ, RZ ;  /* 0x000000ff00008210 */ /* 0x000fe40007ffe1ff */
[----:B------:R-:W-:-:S04]  /*1220*/  @!P1 LOP3.LUT R0, RZ, R14, RZ, 0x33, !PT ;  /* 0x0000000eff009212 */ /* 0x000fc800078e33ff */
[----:B------:R-:W-:Y:S02]  /*1230*/  SHF.R.S32.HI R5, RZ, 0x1f, R0 ;  /* 0x0000001fff057819 */ /* 0x000fe40000011400 */
[----:B---3--:R-:W-:Y:S01]  /*1240*/  SHF.R.S32.HI R15, RZ, 0x1f, R10 ;  /* 0x0000001fff0f7819 */ /* 0x008fe2000001140a */
[----:B----4-:R-:W-:-:S04]  /*1250*/  IMAD R3, R7, R10, RZ ;  /* 0x0000000a07037224 */ /* 0x010fc800078e02ff */
[C---:B------:R-:W-:Y:S02]  /*1260*/  IMAD R3, R6.reuse, R15, R3 ;  /* 0x0000000f06037224 */ /* 0x040fe400078e0203 */
[----:B------:R-:W-:-:S04]  /*1270*/  IMAD.WIDE.U32 R6, R6, R10, RZ ;  /* 0x0000000a06067225 */ /* 0x000fc800078e00ff */
[----:B------:R-:W-:Y:S01]  /*1280*/  IMAD.IADD R3, R7, 0x1, R3 ;  /* 0x0000000107037824 */ /* 0x000fe200078e0203 */
[----:B------:R-:W-:Y:S01]  /*1290*/  SHF.R.S32.HI R7, RZ, 0x1f, R11 ;  /* 0x0000001fff077819 */ /* 0x000fe2000001140b */
[----:B------:R-:W-:-:S04]  /*12a0*/  IMAD.MOV.U32 R2, RZ, RZ, R6 ;  /* 0x000000ffff027224 */ /* 0x000fc800078e0006 */
[----:B------:R-:W-:Y:S02]  /*12b0*/  IMAD R4, R236, R7, R4 ;  /* 0x00000007ec047224 */ /* 0x000fe400078e0204 */
[----:B------:R-:W-:-:S04]  /*12c0*/  IMAD.WIDE.U32 R2, R11, R236, R2 ;  /* 0x000000ec0b027225 */ /* 0x000fc800078e0002 */
[----:B------:R-:W-:Y:S02]  /*12d0*/  IMAD.IADD R3, R3, 0x1, R4 ;  /* 0x0000000103037824 */ /* 0x000fe400078e0204 */
[----:B------:R-:W-:Y:S02]  /*12e0*/  IMAD R4, R9, R0, RZ ;  /* 0x0000000009047224 */ /* 0x000fe400078e02ff */
[-C--:B------:R-:W-:Y:S02]  /*12f0*/  IMAD R9, R13, R10.reuse, RZ ;  /* 0x0000000a0d097224 */ /* 0x080fe400078e02ff */
[----:B------:R-:W-:Y:S02]  /*1300*/  IMAD R6, R8, R5, R4 ;  /* 0x0000000508067224 */ /* 0x000fe400078e0204 */
[----:B------:R-:W-:-:S04]  /*1310*/  IMAD.WIDE.U32 R4, R12, R10, RZ ;  /* 0x0000000a0c047225 */ /* 0x000fc800078e00ff */
[----:B------:R-:W-:-:S04]  /*1320*/  IMAD.WIDE.U32 R2, R0, R8, R2 ;  /* 0x0000000800027225 */ /* 0x000fc800078e0002 */
[----:B------:R-:W-:Y:S01]  /*1330*/  IMAD R12, R12, R15, R9 ;  /* 0x0000000f0c0c7224 */ /* 0x000fe200078e0209 */
[----:B------:R-:W-:Y:S01]  /*1340*/  IADD3 R21, PT, PT, R3, R6, RZ ;  /* 0x0000000603157210 */ /* 0x000fe20007ffe0ff */
[----:B------:R-:W-:Y:S01]  /*1350*/  IMAD.MOV.U32 R15, RZ, RZ, R2 ;  /* 0x000000ffff0f7224 */ /* 0x000fe200078e0002 */
[----:B------:R-:W-:Y:S02]  /*1360*/  MOV R8, R4 ;  /* 0x0000000400087202 */ /* 0x000fe40000000f00 */
[----:B------:R-:W-:Y:S01]  /*1370*/  IADD3 R10, PT, PT, R5, R12, RZ ;  /* 0x0000000c050a7210 */ /* 0x000fe20007ffe0ff */
[----:B------:R-:W-:Y:S05]  /*1380*/  BRA `(.L_x_693) ;  /* 0x0000000400547947 */ /* 0x000fea0003800000 */
.L_x_692:
        /* <DEDUP_REMOVED lines=11> */
[----:B-----5:R-:W-:Y:S02]  /*1440*/  @!P2 SHF.R.S32.HI R11, RZ, 0x1f, R9 ;  /* 0x0000001fff0ba819 */ /* 0x020fe40000011409 */
        /* <DEDUP_REMOVED lines=13> */
[----:B------:R-:W-:-:S03]  /*1520*/  MOV R3, R7 ;  /* 0x0000000700037202 */ /* 0x000fc60000000f00 */
[----:B------:R-:W-:Y:S02]  /*1530*/  IMAD.MOV R0, RZ, RZ, -R6 ;  /* 0x000000ffff007224 */ /* 0x000fe400078e0a06 */
[----:B------:R-:W-:-:S04]  /*1540*/  IMAD.HI.U32 R6, R2, R3, RZ ;  /* 0x0000000302067227 */ /* 0x000fc800078e00ff */
[----:B------:R-:W-:Y:S01]  /*1550*/  IMAD R0, R6, R0, R3 ;  /* 0x0000000006007224 */ /* 0x000fe200078e0203 */
[----:B------:R-:W-:Y:S01]  /*1560*/  @!P2 SHF.R.S32.HI R3, RZ, 0x1f, R10 ;  /* 0x0000001fff03a819 */ /* 0x000fe2000001140a */
[----:B----4-:R-:W-:-:S03]  /*1570*/  @!P2 IMAD R2, R237, R10, RZ ;  /* 0x0000000aed02a224 */ /* 0x010fc600078e02ff */
[----:B------:R-:W-:Y:S01]  /*1580*/  ISETP.GT.U32.AND P1, PT, R8, R0, PT ;  /* 0x000000000800720c */ /* 0x000fe20003f24070 */
[----:B------:R-:W-:Y:S02]  /*1590*/  @!P2 IMAD R7, R3, R236, R2 ;  /* 0x000000ec0307a224 */ /* 0x000fe400078e0202 */
[----:B------:R-:W-:-:S04]  /*15a0*/  @!P2 IMAD.WIDE.U32 R2, R236, R10, RZ ;  /* 0x0000000aec02a225 */ /* 0x000fc800078e00ff */
[----:B------:R-:W-:Y:S01]  /*15b0*/  @!P2 IMAD R5, R5, R9, RZ ;  /* 0x000000090505a224 */ /* 0x000fe200078e02ff */
[----:B------:R-:W-:-:S05]  /*15c0*/  @!P2 IADD3 R3, PT, PT, R3, R7, RZ ;  /* 0x000000070303a210 */ /* 0x000fca0007ffe0ff */
[-C--:B------:R-:W-:Y:S01]  /*15d0*/  @!P1 IADD3 R0, PT, PT, R0, -R8.reuse, RZ ;  /* 0x8000000800009210 */ /* 0x080fe20007ffe0ff */
[C---:B------:R-:W-:Y:S02]  /*15e0*/  @!P2 IMAD R11, R4.reuse, R11, R5 ;  /* 0x0000000b040ba224 */ /* 0x040fe400078e0205 */
[----:B------:R-:W-:Y:S01]  /*15f0*/  @!P2 IMAD.WIDE.U32 R4, R4, R9, R2 ;  /* 0x000000090404a225 */ /* 0x000fe200078e0002 */
[----:B------:R-:W-:-:S03]  /*1600*/  ISETP.GE.U32.AND P3, PT, R0, R8, PT ;  /* 0x000000080000720c */ /* 0x000fc60003f66070 */
[----:B------:R-:W-:Y:S01]  /*1610*/  @P2 IMAD.IADD R7, R10, 0x1, R12 ;  /* 0x000000010a072824 */ /* 0x000fe200078e020c */
[----:B------:R-:W-:Y:S02]  /*1620*/  @!P2 IADD3 R0, PT, PT, R5, R11, RZ ;  /* 0x0000000b0500a210 */ /* 0x000fe40007ffe0ff */
[----:B------:R-:W-:Y:S01]  /*1630*/  LOP3.LUT R5, R33, R14, RZ, 0x3c, !PT ;  /* 0x0000000e21057212 */ /* 0x000fe200078e3cff */
[-C--:B------:R-:W-:Y:S02]  /*1640*/  @P2 IMAD R8, R237, R7.reuse, RZ ;  /* 0x00000007ed082224 */ /* 0x080fe400078e02ff */
[----:B------:R-:W-:Y:S01]  /*1650*/  @P2 IMAD.WIDE.U32 R2, R236, R7, RZ ;  /* 0x00000007ec022225 */ /* 0x000fe200078e00ff */
[----:B------:R-:W-:Y:S02]  /*1660*/  @!P1 IADD3 R6, PT, PT, R6, 0x1, RZ ;  /* 0x0000000106069810 */ /* 0x000fe40007ffe0ff */
[----:B------:R-:W-:Y:S01]  /*1670*/  ISETP.GE.AND P0, PT, R5, RZ, PT ;  /* 0x000000ff0500720c */ /* 0x000fe20003f06270 */
[----:B------:R-:W-:Y:S01]  /*1680*/  @P2 IMAD.IADD R0, R3, 0x1, R8 ;  /* 0x0000000103002824 */ /* 0x000fe200078e0208 */
[----:B------:R-:W-:-:S02]  /*1690*/  @P2 MOV R4, R2 ;  /* 0x0000000200042202 */ /* 0x000fc40000000f00 */
[----:B------:R-:W-:Y:S02]  /*16a0*/  ISETP.NE.AND P1, PT, R14, RZ, PT ;  /* 0x000000ff0e00720c */ /* 0x000fe40003f25270 */
[----:B------:R-:W-:Y:S01]  /*16b0*/  @P3 IADD3 R6, PT, PT, R6, 0x1, RZ ;  /* 0x0000000106063810 */ /* 0x000fe20007ffe0ff */
[----:B------:R-:W-:Y:S01]  /*16c0*/  @!P2 IMAD R7, R239, R10, RZ ;  /* 0x0000000aef07a224 */ /* 0x000fe200078e02ff */
[----:B------:R-:W-:Y:S01]  /*16d0*/  @!P2 SHF.R.S32.HI R5, RZ, 0x1f, R10 ;  /* 0x0000001fff05a819 */ /* 0x000fe2000001140a */
[----:B------:R-:W-:Y:S01]  /*16e0*/  IMAD.MOV.U32 R2, RZ, RZ, R4 ;  /* 0x000000ffff027224 */ /* 0x000fe200078e0004 */
[----:B------:R-:W-:Y:S01]  /*16f0*/  MOV R3, R0 ;  /* 0x0000000000037202 */ /* 0x000fe20000000f00 */
[----:B------:R-:W-:Y:S02]  /*1700*/  IMAD.MOV.U32 R0, RZ, RZ, R6 ;  /* 0x000000ffff007224 */ /* 0x000fe400078e0006 */
[-C--:B------:R-:W-:Y:S02]  /*1710*/  IMAD R8, R237, R78.reuse, RZ ;  /* 0x0000004eed087224 */ /* 0x080fe400078e02ff */
[----:B------:R-:W-:-:S04]  /*1720*/  IMAD.WIDE.U32 R2, R236, R78, R2 ;  /* 0x0000004eec027225 */ /* 0x000fc800078e0002 */
[----:B------:R-:W-:Y:S02]  /*1730*/  @!P2 IMAD R4, R5, R238, R7 ;  /* 0x000000ee0504a224 */ /* 0x000fe400078e0207 */
[----:B------:R-:W-:Y:S01]  /*1740*/  @!P2 IMAD.WIDE.U32 R6, R238, R10, RZ ;  /* 0x0000000aee06a225 */ /* 0x000fe200078e00ff */
[----:B------:R-:W-:Y:S02]  /*1750*/  @!P0 IADD3 R0, PT, PT, -R0, RZ, RZ ;  /* 0x000000ff00008210 */ /* 0x000fe40007ffe1ff */
[----:B------:R-:W-:Y:S02]  /*1760*/  IADD3 R5, PT, PT, R3, R8, RZ ;  /* 0x0000000803057210 */ /* 0x000fe40007ffe0ff */
[----:B------:R-:W-:Y:S02]  /*1770*/  @!P1 LOP3.LUT R0, RZ, R14, RZ, 0x33, !PT ;  /* 0x0000000eff009212 */ /* 0x000fe400078e33ff */
[----:B------:R-:W-:Y:S01]  /*1780*/  @!P2 IADD3 R3, PT, PT, R7, R4, RZ ;  /* 0x000000040703a210 */ /* 0x000fe20007ffe0ff */
[----:B------:R-:W-:Y:S01]  /*1790*/  @P2 IMAD.IADD R10, R10, 0x1, R12 ;  /* 0x000000010a0a2824 */ /* 0x000fe200078e020c */
[----:B------:R-:W-:Y:S01]  /*17a0*/  @!P2 SHF.R.S32.HI R7, RZ, 0x1f, R9 ;  /* 0x0000001fff07a819 */ /* 0x000fe20000011409 */
[----:B------:R-:W-:Y:S01]  /*17b0*/  @!P2 IMAD R8, R17, R9, RZ ;  /* 0x000000091108a224 */ /* 0x000fe200078e02ff */
[----:B------:R-:W-:Y:S01]  /*17c0*/  MOV R4, R2 ;  /* 0x0000000200047202 */ /* 0x000fe20000000f00 */
[----:B------:R-:W-:Y:S01]  /*17d0*/  @!P2 IMAD.MOV.U32 R2, RZ, RZ, R6 ;  /* 0x000000ffff02a224 */ /* 0x000fe200078e0006 */
[----:B------:R-:W-:Y:S01]  /*17e0*/  SHF.R.S32.HI R12, RZ, 0x1f, R0 ;  /* 0x0000001fff0c7819 */ /* 0x000fe20000011400 */
[----:B------:R-:W-:-:S02]  /*17f0*/  IMAD R11, R19, R0, RZ ;  /* 0x00000000130b7224 */ /* 0x000fc400078e02ff */
        /* <DEDUP_REMOVED lines=14> */
.L_x_693:
[----:B------:R-:W-:Y:S05]  /*18e0*/  BSYNC.RECONVERGENT B0 ;  /* 0x0000000000007941 */ /* 0x000fea0003800200 */
.L_x_691:
[----:B------:R-:W-:Y:S01]  /*18f0*/  ISETP.NE.AND P0, PT, R252, -0x1, PT ;  /* 0xfffffffffc00780c */ /* 0x000fe20003f05270 */
[----:B------:R-:W2:Y:S04]  /*1900*/  LD.E.64 R12, desc[UR4][R168.64+0x30] ;  /* 0x00003004a80c7980 */ /* 0x000ea8000c101b00 */
[----:B------:R-:W3:Y:S04]  /*1910*/  LD.E.64 R24, desc[UR4][R168.64+0x8] ;  /* 0x00000804a8187980 */ /* 0x000ee8000c101b00 */
[----:B------:R-:W4:Y:S04]  /*1920*/  LD.E.64 R22, desc[UR4][R168.64+0x10] ;  /* 0x00001004a8167980 */ /* 0x000f28000c101b00 */
[----:B------:R-:W3:Y:S04]  /*1930*/  @!P0 LD.E.64 R16, desc[UR4][R168.64+0x18] ;  /* 0x00001804a8108980 */ /* 0x000ee8000c101b00 */
[----:B------:R-:W4:Y:S04]  /*1940*/  LD.E.64 R26, desc[UR4][R168.64+0x48] ;  /* 0x00004804a81a7980 */ /* 0x000f28000c101b00 */
[----:B------:R1:W5:Y:S04]  /*1950*/  LD.E R247, desc[UR4][R168.64+0xc0] ;  /* 0x0000c004a8f77980 */ /* 0x000368000c101900 */
[----:B------:R1:W5:Y:S01]  /*1960*/  LD.E.64 R18, desc[UR4][R76.64] ;  /* 0x000000044c127980 */ /* 0x000362000c101b00 */
[----:B------:R-:W-:-:S04]  /*1970*/  IABS R4, R14 ;  /* 0x0000000e00047213 */ /* 0x000fc80000000000 */
[----:B------:R-:W1:Y:S08]  /*1980*/  I2F.RP R2, R4 ;  /* 0x0000000400027306 */ /* 0x000e700000209400 */
[----:B-1----:R-:W1:Y:S02]  /*1990*/  MUFU.RCP R2, R2 ;  /* 0x0000000200027308 */ /* 0x002e640000001000 */
[----:B-1----:R-:W-:-:S06]  /*19a0*/  VIADD R2, R2, 0xffffffe ;  /* 0x0ffffffe02027836 */ /* 0x002fcc0000000000 */
[----:B------:R-:W1:Y:S01]  /*19b0*/  F2I.FTZ.U32.TRUNC.NTZ R3, R2 ;  /* 0x0000000200037305 */ /* 0x000e62000021f000 */
[----:B------:R-:W-:Y:S02]  /*19c0*/  IABS R5, R14 ;  /* 0x0000000e00057213 */ /* 0x000fe40000000000 */
[----:B------:R-:W-:Y:S01]  /*19d0*/  IABS R6, R33 ;  /* 0x0000002100067213 */ /* 0x000fe20000000000 */
[----:B-1----:R-:W-:Y:S01]  /*19e0*/  IMAD.MOV R0, RZ, RZ, -R3 ;  /* 0x000000ffff007224 */ /* 0x002fe200078e0a03 */
[----:B------:R-:W-:-:S03]  /*19f0*/  MOV R2, RZ ;  /* 0x000000ff00027202 */ /* 0x000fc60000000f00 */
[----:B------:R-:W-:-:S04]  /*1a00*/  IMAD R0, R0, R4, RZ ;  /* 0x0000000400007224 */ /* 0x000fc800078e02ff */
[----:B------:R-:W-:-:S04]  /*1a10*/  IMAD.HI.U32 R3, R3, R0, R2 ;  /* 0x0000000003037227 */ /* 0x000fc800078e0002 */
[----:B------:R-:W-:-:S04]  /*1a20*/  IMAD.MOV R0, RZ, RZ, -R5 ;  /* 0x000000ffff007224 */ /* 0x000fc800078e0a05 */
[----:B------:R-:W-:Y:S02]  /*1a30*/  IMAD.MOV.U32 R2, RZ, RZ, R0 ;  /* 0x000000ffff027224 */ /* 0x000fe400078e0000 */
[----:B------:R-:W-:-:S04]  /*1a40*/  IMAD.HI.U32 R0, R3, R6, RZ ;  /* 0x0000000603007227 */ /* 0x000fc800078e00ff */
[----:B------:R-:W-:-:S05]  /*1a50*/  IMAD R2, R0, R2, R6 ;  /* 0x0000000200027224 */ /* 0x000fca00078e0206 */
[----:B------:R-:W-:-:S13]  /*1a60*/  ISETP.GT.U32.AND P2, PT, R4, R2, PT ;  /* 0x000000020400720c */ /* 0x000fda0003f44070 */
[----:B------:R-:W-:-:S04]  /*1a70*/  @!P2 IADD3 R2, PT, PT, R2, -R4, RZ ;  /* 0x800000040202a210 */ /* 0x000fc80007ffe0ff */
[----:B------:R-:W-:Y:S02]  /*1a80*/  ISETP.GE.U32.AND P3, PT, R2, R4, PT ;  /* 0x000000040200720c */ /* 0x000fe40003f66070 */
[----:B------:R-:W-:Y:S01]  /*1a90*/  LOP3.LUT R2, R33, R14, RZ, 0x3c, !PT ;  /* 0x0000000e21027212 */ /* 0x000fe200078e3cff */
[----:B------:R-:W-:Y:S01]  /*1aa0*/  @!P2 VIADD R0, R0, 0x1 ;  /* 0x000000010000a836 */ /* 0x000fe20000000000 */
[----:B------:R-:W-:Y:S02]  /*1ab0*/  ISETP.NE.AND P2, PT, R14, RZ, PT ;  /* 0x000000ff0e00720c */ /* 0x000fe40003f45270 */
[----:B------:R-:W-:Y:S01]  /*1ac0*/  ISETP.GE.AND P1, PT, R2, RZ, PT ;  /* 0x000000ff0200720c */ /* 0x000fe20003f26270 */
[----:B------:R-:W-:Y:S01]  /*1ad0*/  IMAD R2, R7, R238, RZ ;  /* 0x000000ee07027224 */ /* 0x000fe200078e02ff */
[----:B------:R-:W-:-:S05]  /*1ae0*/  SHF.L.U32 R234, R233, 0x3, RZ ;  /* 0x00000003e9ea7819 */ /* 0x000fca00000006ff */
[----:B------:R-:W-:Y:S02]  /*1af0*/  @P3 VIADD R0, R0, 0x1 ;  /* 0x0000000100003836 */ /* 0x000fe40000000000 */
[C---:B------:R-:W-:Y:S01]  /*1b00*/  IMAD R4, R11.reuse, R239, R2 ;  /* 0x000000ef0b047224 */ /* 0x040fe200078e0202 */
[----:B------:R-:W-:Y:S01]  /*1b10*/  LOP3.LUT R171, R234, 0x38, RZ, 0xc0, !PT ;  /* 0x00000038eaab7812 */ /* 0x000fe200078ec0ff */
[----:B------:R-:W-:-:S04]  /*1b20*/  IMAD.WIDE.U32 R2, R11, R238, RZ ;  /* 0x000000ee0b027225 */ /* 0x000fc800078e00ff */
[----:B------:R-:W-:Y:S01]  /*1b30*/  @!P1 IMAD.MOV R0, RZ, RZ, -R0 ;  /* 0x000000ffff009224 */ /* 0x000fe200078e0a00 */
[----:B------:R-:W-:Y:S01]  /*1b40*/  @!P2 LOP3.LUT R0, RZ, R14, RZ, 0x33, !PT ;  /* 0x0000000eff00a212 */ /* 0x000fe200078e33ff */
[----:B------:R-:W-:Y:S01]  /*1b50*/  IMAD.IADD R9, R3, 0x1, R4 ;  /* 0x0000000103097824 */ /* 0x000fe200078e0204 */
[----:B------:R-:W-:Y:S02]  /*1b60*/  IADD3 R4, P2, P1, R2, R8, R171 ;  /* 0x0000000802047210 */ /* 0x000fe4000795e0ab */
[----:B------:R-:W-:Y:S01]  /*1b70*/  SHF.R.S32.HI R7, RZ, 0x1f, R0 ;  /* 0x0000001fff077819 */ /* 0x000fe20000011400 */
[-C--:B------:R-:W-:Y:S02]  /*1b80*/  IMAD R6, R29, R0.reuse, RZ ;  /* 0x000000001d067224 */ /* 0x080fe400078e02ff */
[----:B------:R-:W-:Y:S01]  /*1b90*/  IMAD.WIDE.U32 R2, R28, R0, RZ ;  /* 0x000000001c027225 */ /* 0x000fe200078e00ff */
[----:B------:R-:W-:-:S03]  /*1ba0*/  LOP3.LUT R5, R234, 0x1c0, RZ, 0xc0, !PT ;  /* 0x000001c0ea057812 */ /* 0x000fc600078ec0ff */
[----:B------:R-:W-:Y:S01]  /*1bb0*/  IMAD R0, R7, R28, R6 ;  /* 0x0000001c07007224 */ /* 0x000fe200078e0206 */
[----:B------:R-:W-:Y:S02]  /*1bc0*/  IADD3.X R6, PT, PT, R9, R10, RZ, P2, P1 ;  /* 0x0000000a09067210 */ /* 0x000fe400017e24ff */
[----:B------:R-:W-:Y:S01]  /*1bd0*/  IADD3 R4, P1, PT, R4, R2, RZ ;  /* 0x0000000204047210 */ /* 0x000fe20007f3e0ff */
[----:B------:R-:W-:Y:S01]  /*1be0*/  IMAD.IADD R2, R3, 0x1, R0 ;  /* 0x0000000103027824 */ /* 0x000fe200078e0200 */
[----:B------:R-:W-:Y:S01]  /*1bf0*/  LOP3.LUT R5, R5, 0x38, R233, 0xf8, !PT ;  /* 0x0000003805057812 */ /* 0x000fe200078ef8e9 */
[----:B------:R-:W1:Y:S03]  /*1c00*/  S2UR UR6, SR_CgaCtaId ;  /* 0x00000000000679c3 */ /* 0x000e660000008800 */
[----:B------:R-:W-:-:S04]  /*1c10*/  LOP3.LUT R5, R5, R171, RZ, 0x3c, !PT ;  /* 0x000000ab05057212 */ /* 0x000fc800078e3cff */
[----:B------:R-:W-:Y:S01]  /*1c20*/  LOP3.LUT R234, R5, 0x1e00, R234, 0xf8, !PT ;  /* 0x00001e0005ea7812 */ /* 0x000fe200078ef8ea */
[----:B------:R-:W-:Y:S01]  /*1c30*/  IMAD.X R5, R6, 0x1, R2, P1 ;  /* 0x0000000106057824 */ /* 0x000fe200008e0602 */
[----:B------:R-:W-:Y:S02]  /*1c40*/  IADD3 R6, P1, PT, R171, R15, RZ ;  /* 0x0000000fab067210 */ /* 0x000fe40007f3e0ff */
[----:B------:R-:W-:Y:S02]  /*1c50*/  IADD3 R30, PT, PT, -R31, R30, RZ ;  /* 0x0000001e1f1e7210 */ /* 0x000fe40007ffe1ff */
[----:B------:R-:W-:Y:S01]  /*1c60*/  SHF.R.U32.HI R2, RZ, 0x3, R233 ;  /* 0x00000003ff027819 */ /* 0x000fe200000116e9 */
[----:B------:R-:W-:Y:S02]  /*1c70*/  IMAD.X R7, RZ, RZ, R21, P1 ;  /* 0x000000ffff077224 */ /* 0x000fe400008e0615 */
[----:B------:R2:W-:Y:S02]  /*1c80*/  STL [R1], R30 ;  /* 0x0000001e01007387 */ /* 0x0005e40000100800 */
[----:B------:R-:W-:-:S02]  /*1c90*/  IMAD R3, R239, R2, RZ ;  /* 0x00000002ef037224 */ /* 0x000fc400078e02ff */
[----:B------:R-:W-:Y:S01]  /*1ca0*/  IMAD.WIDE.U32 R4, R2, R238, R4 ;  /* 0x000000ee02047225 */ /* 0x000fe200078e0004 */
[----:B------:R-:W-:-:S03]  /*1cb0*/  UMOV UR7, 0x400 ;  /* 0x0000040000077882 */ /* 0x000fc60000000000 */
[----:B------:R-:W-:Y:S02]  /*1cc0*/  IMAD R14, R237, R2, RZ ;  /* 0x00000002ed0e7224 */ /* 0x000fe400078e02ff */
[----:B------:R-:W-:Y:S01]  /*1cd0*/  IMAD.WIDE.U32 R6, R2, R236, R6 ;  /* 0x000000ec02067225 */ /* 0x000fe200078e0006 */
[----:B------:R-:W-:Y:S01]  /*1ce0*/  IADD3 R5, PT, PT, R5, R3, RZ ;  /* 0x0000000305057210 */ /* 0x000fe20007ffe0ff */
[----:B-1----:R-:W-:Y:S02]  /*1cf0*/  ULEA UR6, UR6, UR7, 0x18 ;  /* 0x0000000706067291 */ /* 0x002fe4000f8ec0ff */
[----:B------:R-:W-:Y:S01]  /*1d00*/  IMAD.IADD R3, R7, 0x1, R14 ;  /* 0x0000000107037824 */ /* 0x000fe200078e020e */
[-C--:B------:R-:W-:Y:S01]  /*1d10*/  LOP3.LUT R241, R241, R240.reuse, RZ, 0x3c, !PT ;  /* 0x000000f0f1f17212 */ /* 0x080fe200078e3cff */
[----:B------:R-:W-:Y:S02]  /*1d20*/  BSSY.RECONVERGENT B0, `(.L_x_694) ;  /* 0x000002d000007945 */ /* 0x000fe40003800200 */
[----:B------:R-:W-:Y:S01]  /*1d30*/  IMAD.U32 R229, RZ, RZ, UR6 ;  /* 0x00000006ffe57e24 */ /* 0x000fe2000f8e00ff */
[----:B------:R-:W-:-:S03]  /*1d40*/  LOP3.LUT R240, R241, R240, RZ, 0x3c, !PT ;  /* 0x000000f0f1f07212 */ /* 0x000fc600078e3cff */
[----:B------:R-:W-:Y:S01]  /*1d50*/  IMAD R234, R234, 0x2, R229 ;  /* 0x00000002eaea7824 */ /* 0x000fe200078e02e5 */
[----:B------:R-:W-:Y:S01]  /*1d60*/  LOP3.LUT R241, R241, R240, RZ, 0x3c, !PT ;  /* 0x000000f0f1f17212 */ /* 0x000fe200078e3cff */
[----:B--2---:R-:W-:Y:S02]  /*1d70*/  @P0 IMAD R11, R13, R252, RZ ;  /* 0x000000fc0d0b0224 */ /* 0x004fe400078e02ff */
[-C--:B---3--:R-:W-:Y:S02]  /*1d80*/  @!P0 IMAD R0, R17, R34.reuse, RZ ;  /* 0x0000002211008224 */ /* 0x088fe400078e02ff */
[----:B------:R-:W-:-:S04]  /*1d90*/  @!P0 IMAD.WIDE.U32 R8, R16, R34, RZ ;  /* 0x0000002210088225 */ /* 0x000fc800078e00ff */
[----:B------:R-:W-:Y:S01]  /*1da0*/  @!P0 IMAD.MOV.U32 R10, RZ, RZ, R8 ;  /* 0x000000ffff0a8224 */ /* 0x000fe200078e0008 */
[----:B------:R-:W-:Y:S01]  /*1db0*/  @!P0 IADD3 R0, PT, PT, R9, R0, RZ ;  /* 0x0000000009008210 */ /* 0x000fe20007ffe0ff */
[----:B------:R-:W-:-:S03]  /*1dc0*/  @P0 IMAD.WIDE.U32 R8, R12, R252, RZ ;  /* 0x000000fc0c080225 */ /* 0x000fc600078e00ff */
[----:B------:R-:W-:Y:S01]  /*1dd0*/  @P0 MOV R10, R8 ;  /* 0x00000008000a0202 */ /* 0x000fe20000000f00 */
[----:B------:R-:W-:-:S03]  /*1de0*/  @P0 IMAD.IADD R0, R9, 0x1, R11 ;  /* 0x0000000109000824 */ /* 0x000fc600078e020b */
[----:B------:R-:W-:-:S04]  /*1df0*/  IADD3 R10, P1, PT, R171, R10, RZ ;  /* 0x0000000aab0a7210 */ /* 0x000fc80007f3e0ff */
[----:B------:R-:W-:Y:S02]  /*1e00*/  IADD3.X R11, PT, PT, RZ, R0, RZ, P1, !PT ;  /* 0x00000000ff0b7210 */ /* 0x000fe40000ffe4ff */
[----:B------:R-:W-:Y:S02]  /*1e10*/  ISETP.GE.AND P1, PT, R2, R30, PT ;  /* 0x0000001e0200720c */ /* 0x000fe40003f26270 */
[----:B------:R-:W-:Y:S01]  /*1e20*/  LEA R244, P3, R6, R24, 0x1 ;  /* 0x0000001806f47211 */ /* 0x000fe200078608ff */
[-C--:B----4-:R-:W-:Y:S01]  /*1e30*/  IMAD R8, R27, R33.reuse, RZ ;  /* 0x000000211b087224 */ /* 0x090fe200078e02ff */
[----:B------:R-:W-:Y:S01]  /*1e40*/  LEA R246, P2, R4, R22, 0x1 ;  /* 0x0000001604f67211 */ /* 0x000fe200078408ff */
[----:B------:R-:W-:Y:S01]  /*1e50*/  IMAD.WIDE.U32 R10, R26, R33, R10 ;  /* 0x000000211a0a7225 */ /* 0x000fe200078e000a */
[----:B------:R-:W-:Y:S02]  /*1e60*/  LEA.HI.X R243, R6, R25, R3, 0x1, P3 ;  /* 0x0000001906f37211 */ /* 0x000fe400018f0c03 */
[----:B------:R-:W-:-:S02]  /*1e70*/  MOV R3, RZ ;  /* 0x000000ff00037202 */ /* 0x000fc40000000f00 */
[----:B------:R-:W-:Y:S01]  /*1e80*/  LEA.HI.X R245, R4, R23, R5, 0x1, P2 ;  /* 0x0000001704f57211 */ /* 0x000fe200010f0c05 */
[----:B------:R-:W-:Y:S01]  /*1e90*/  @!P0 IMAD.MOV.U32 R4, RZ, RZ, R12 ;  /* 0x000000ffff048224 */ /* 0x000fe200078e000c */
[----:B------:R-:W-:Y:S01]  /*1ea0*/  @!P0 MOV R5, R13 ;  /* 0x0000000d00058202 */ /* 0x000fe20000000f00 */
[----:B------:R-:W-:Y:S01]  /*1eb0*/  @P0 IMAD.MOV.U32 R5, RZ, RZ, R13 ;  /* 0x000000ffff050224 */ /* 0x000fe200078e000d */
[----:B------:R-:W-:Y:S01]  /*1ec0*/  @P0 MOV R4, R12 ;  /* 0x0000000c00040202 */ /* 0x000fe20000000f00 */
[----:B------:R-:W-:Y:S01]  /*1ed0*/  IMAD.WIDE.U32 R6, R32, 0x40, R2 ;  /* 0x0000004020067825 */ /* 0x000fe200078e0002 */
[----:B------:R-:W-:Y:S01]  /*1ee0*/  IADD3 R9, PT, PT, R11, R8, RZ ;  /* 0x000000080b097210 */ /* 0x000fe20007ffe0ff */
[----:B------:R-:W-:Y:S06]  /*1ef0*/  @P1 BRA `(.L_x_695) ;  /* 0x00000000003c1947 */ /* 0x000fec0003800000 */
[----:B-----5:R-:W-:-:S13]  /*1f00*/  ISETP.GE.AND P0, PT, R171, R247, PT ;  /* 0x000000f7ab00720c */ /* 0x020fda0003f06270 */
[----:B------:R-:W-:Y:S05]  /*1f10*/  @P0 BRA `(.L_x_696) ;  /* 0x0000000000300947 */ /* 0x000fea0003800000 */
[----:B------:R-:W-:Y:S01]  /*1f20*/  MOV R8, R10 ;  /* 0x0000000a00087202 */ /* 0x000fe20000000f00 */
[----:B------:R-:W-:-:S04]  /*1f30*/  IMAD R0, R7, R4, RZ ;  /* 0x0000000407007224 */ /* 0x000fc800078e02ff */
[----:B------:R-:W-:-:S04]  /*1f40*/  IMAD.WIDE.U32 R12, R6, R4, R8 ;  /* 0x00000004060c7225 */ /* 0x000fc800078e0008 */
[----:B------:R-:W-:Y:S01]  /*1f50*/  IMAD R0, R6, R5, R0 ;  /* 0x0000000506007224 */ /* 0x000fe200078e0200 */
[----:B------:R-:W-:-:S04]  /*1f60*/  LEA R14, P0, R12, R18, 0x1 ;  /* 0x000000120c0e7211 */ /* 0x000fc800078008ff */
[----:B------:R-:W-:-:S04]  /*1f70*/  IADD3 R0, PT, PT, R13, R0, RZ ;  /* 0x000000000d007210 */ /* 0x000fc80007ffe0ff */
[----:B------:R-:W-:-:S05]  /*1f80*/  LEA.HI.X R15, R12, R19, R0, 0x1, P0 ;  /* 0x000000130c0f7211 */ /* 0x000fca00000f0c00 */
[----:B------:R-:W-:Y:S01]  /*1f90*/  @!PT LDS RZ, [RZ] ;  /* 0x00000000fffff984 */ /* 0x000fe20000000800 */
[----:B------:R-:W-:Y:S01]  /*1fa0*/  @!PT LDS RZ, [RZ] ;  /* 0x00000000fffff984 */ /* 0x000fe20000000800 */
[----:B------:R-:W-:Y:S01]  /*1fb0*/  @!PT LDS RZ, [RZ] ;  /* 0x00000000fffff984 */ /* 0x000fe20000000800 */
[----:B------:R2:W-:Y:S01]  /*1fc0*/  LDGSTS.E.BYPASS.LTC128B.128 [R234], desc[UR4][R14.64] ;  /* 0x000000000eea7fae */ /* 0x0005e2000b981a04 */
[----:B------:R-:W-:Y:S05]  /*1fd0*/  BRA `(.L_x_695) ;  /* 0x0000000000047947 */ /* 0x000fea0003800000 */
.L_x_696:
[----:B------:R1:W-:Y:S02]  /*1fe0*/  STS.128 [R234], RZ ;  /* 0x000000ffea007388 */ /* 0x0003e40000000c00 */
.L_x_695:
[----:B------:R-:W-:Y:S05]  /*1ff0*/  BSYNC.RECONVERGENT B0 ;  /* 0x0000000000007941 */ /* 0x000fea0003800200 */
.L_x_694:
[C---:B------:R-:W-:Y:S01]  /*2000*/  VIADD R21, R2.reuse, 0x10 ;  /* 0x0000001002157836 */ /* 0x040fe20000000000 */
[----:B------:R-:W-:Y:S01]  /*2010*/  IADD3 R22, PT, PT, R2, 0x30, RZ ;  /* 0x0000003002167810 */ /* 0x000fe20007ffe0ff */
[----:B--2---:R-:W-:Y:S01]  /*2020*/  IMAD R14, R242, -0x100, R20 ;  /* 0xffffff00f20e7824 */ /* 0x004fe200078e0214 */
[----:B------:R-:W-:Y:S01]  /*2030*/  BSSY.RECONVERGENT B0, `(.L_x_697) ;  /* 0x0000019000007945 */ /* 0x000fe20003800200 */
[----:B------:R-:W-:Y:S01]  /*2040*/  VIADD R23, R2, 0x20 ;  /* 0x0000002002177836 */ /* 0x000fe20000000000 */
[-C--:B------:R-:W-:Y:S01]  /*2050*/  ISETP.GE.AND P0, PT, R21, R30.reuse, PT ;  /* 0x0000001e1500720c */ /* 0x080fe20003f06270 */
[----:B------:R-:W-:Y:S01]  /*2060*/  VIADD R14, R14, 0x100 ;  /* 0x000001000e0e7836 */ /* 0x000fe20000000000 */
[-C--:B------:R-:W-:Y:S02]  /*2070*/  ISETP.GE.AND P1, PT, R22, R30.reuse, PT ;  /* 0x0000001e1600720c */ /* 0x080fe40003f26270 */
[----:B------:R-:W-:Y:S02]  /*2080*/  ISETP.GE.AND P2, PT, R23, R30, PT ;  /* 0x0000001e1700720c */ /* 0x000fe40003f46270 */
[----:B------:R-:W-:-:S07]  /*2090*/  ISETP.GE.AND P6, PT, R2, R14, PT ;  /* 0x0000000e0200720c */ /* 0x000fce0003fc6270 */
[----:B------:R-:W-:Y:S06]  /*20a0*/  @P0 BRA `(.L_x_698) ;  /* 0x0000000000440947 */ /* 0x000fec0003800000 */
[----:B-----5:R-:W-:-:S13]  /*20b0*/  ISETP.GE.AND P0, PT, R171, R247, PT ;  /* 0x000000f7ab00720c */ /* 0x020fda0003f06270 */
[----:B------:R2:W-:Y:S01]  /*20c0*/  @P0 STS.128 [R234+0x800], RZ ;  /* 0x000800ffea000388 */ /* 0x0005e20000000c00 */
[----:B------:R-:W-:Y:S05]  /*20d0*/  @P0 BRA `(.L_x_698) ;  /* 0x0000000000380947 */ /* 0x000fea0003800000 */
[----:B------:R-:W-:Y:S02]  /*20e0*/  IADD3 R0, P0, PT, R6, 0x10, RZ ;  /* 0x0000001006007810 */ /* 0x000fe40007f1e0ff */
[----:B------:R-:W-:-:S03]  /*20f0*/  MOV R13, R9 ;  /* 0x00000009000d7202 */ /* 0x000fc60000000f00 */
[----:B------:R-:W-:-:S04]  /*2100*/  IMAD.X R12, RZ, RZ, R7, P0 ;  /* 0x000000ffff0c7224 */ /* 0x000fc800000e0607 */
[----:B------:R-:W-:Y:S02]  /*2110*/  IMAD R15, R12, R4, RZ ;  /* 0x000000040c0f7224 */ /* 0x000fe400078e02ff */
[----:B------:R-:W-:-:S04]  /*2120*/  IMAD.MOV.U32 R12, RZ, RZ, R10 ;  /* 0x000000ffff0c7224 */ /* 0x000fc800078e000a */
        /* <DEDUP_REMOVED lines=8> */
[----:B------:R3:W-:Y:S02]  /*21b0*/  LDGSTS.E.BYPASS.LTC128B.128 [R234+0x800], desc[UR4][R16.64] ;  /* 0x0080000010ea7fae */ /* 0x0007e4000b981a04 */
.L_x_698:
[----:B------:R-:W-:Y:S05]  /*21c0*/  BSYNC.RECONVERGENT B0 ;  /* 0x0000000000007941 */ /* 0x000fea0003800200 */
.L_x_697:
[----:B------:R-:W-:Y:S04]  /*21d0*/  BSSY.RECONVERGENT B0, `(.L_x_699) ;  /* 0x0000013000007945 */ /* 0x000fe80003800200 */
[----:B------:R-:W-:Y:S05]  /*21e0*/  @P2 BRA `(.L_x_700) ;  /* 0x0000000000442947 */ /* 0x000fea0003800000 */
        /* <DEDUP_REMOVED lines=10> */
[----:B---3--:R-:W-:-:S04]  /*2290*/  LEA R16, P0, R12, R18, 0x1 ;  /* 0x000000120c107211 */ /* 0x008fc800078008ff */
[----:B------:R-:W-:-:S04]  /*22a0*/  IADD3 R0, PT, PT, R13, R0, RZ ;  /* 0x000000000d007210 */ /* 0x000fc80007ffe0ff */
[----:B------:R-:W-:-:S05]  /*22b0*/  LEA.HI.X R17, R12, R19, R0, 0x1, P0 ;  /* 0x000000130c117211 */ /* 0x000fca00000f0c00 */
[----:B------:R-:W-:Y:S01]  /*22c0*/  @!PT LDS RZ, [RZ] ;  /* 0x00000000fffff984 */ /* 0x000fe20000000800 */
[----:B------:R-:W-:Y:S01]  /*22d0*/  @!PT LDS RZ, [RZ] ;  /* 0x00000000fffff984 */ /* 0x000fe20000000800 */
[----:B------:R-:W-:Y:S01]  /*22e0*/  @!PT LDS RZ, [RZ] ;  /* 0x00000000fffff984 */ /* 0x000fe20000000800 */
[----:B------:R3:W-:Y:S02]  /*22f0*/  LDGSTS.E.BYPASS.LTC128B.128 [R234+0x1000], desc[UR4][R16.64] ;  /* 0x0100000010ea7fae */ /* 0x0007e4000b981a04 */
.L_x_700:
[----:B------:R-:W-:Y:S05]  /*2300*/  BSYNC.RECONVERGENT B0 ;  /* 0x0000000000007941 */ /* 0x000fea0003800200 */
.L_x_699:
[----:B------:R-:W-:Y:S04]  /*2310*/  BSSY.RECONVERGENT B0, `(.L_x_701) ;  /* 0x0000013000007945 */ /* 0x000fe80003800200 */
[----:B------:R-:W-:Y:S05]  /*2320*/  @P1 BRA `(.L_x_702) ;  /* 0x0000000000441947 */ /* 0x000fea0003800000 */
[----:B-----5:R-:W-:-:S13]  /*2330*/  ISETP.GE.AND P0, PT, R171, R247, PT ;  /* 0x000000f7ab00720c */ /* 0x020fda0003f06270 */
[----:B------:R1:W-:Y:S01]  /*2340*/  @P0 STS.128 [R234+0x1800], RZ ;  /* 0x001800ffea000388 */ /* 0x0003e20000000c00 */
[----:B------:R-:W-:Y:S05]  /*2350*/  @P0 BRA `(.L_x_702) ;  /* 0x0000000000380947 */ /* 0x000fea0003800000 */
[----:B------:R-:W-:-:S05]  /*2360*/  IADD3 R0, P0, PT, R6, 0x30, RZ ;  /* 0x0000003006007810 */ /* 0x000fca0007f1e0ff */
[----:B------:R-:W-:Y:S01]  /*2370*/  IMAD.X R6, RZ, RZ, R7, P0 ;  /* 0x000000ffff067224 */ /* 0x000fe200000e0607 */
[----:B------:R-:W-:-:S03]  /*2380*/  MOV R7, R9 ;  /* 0x0000000900077202 */ /* 0x000fc60000000f00 */
        /* <DEDUP_REMOVED lines=11> */
.L_x_702:
[----:B------:R-:W-:Y:S05]  /*2440*/  BSYNC.RECONVERGENT B0 ;  /* 0x0000000000007941 */ /* 0x000fea0003800200 */
.L_x_701:
[----:B------:R-:W-:Y:S01]  /*2450*/  BSSY.RECONVERGENT B0, `(.L_x_703) ;  /* 0x000000e000007945 */ /* 0x000fe20003800200 */
[C---:B------:R-:W-:Y:S02]  /*2460*/  SHF.L.U64.HI R6, R236.reuse, 0x4, R237 ;  /* 0x00000004ec067819 */ /* 0x040fe400000102ed */
[----:B------:R-:W-:Y:S01]  /*2470*/  SHF.L.U32 R0, R236, 0x4, RZ ;  /* 0x00000004ec007819 */ /* 0x000fe200000006ff */
[----:B------:R-:W-:Y:S05]  /*2480*/  @P6 BRA `(.L_x_704) ;  /* 0x0000000000286947 */ /* 0x000fea0003800000 */
[----:B-----5:R-:W-:-:S13]  /*2490*/  ISETP.GE.AND P0, PT, R171, R247, PT ;  /* 0x000000f7ab00720c */ /* 0x020fda0003f06270 */
[----:B------:R-:W-:Y:S05]  /*24a0*/  @P0 BRA `(.L_x_705) ;  /* 0x00000000001c0947 */ /* 0x000fea0003800000 */
[----:B-1----:R-:W-:Y:S02]  /*24b0*/  MOV R4, R244 ;  /* 0x000000f400047202 */ /* 0x002fe40000000f00 */
[----:B------:R-:W-:-:S05]  /*24c0*/  MOV R5, R243 ;  /* 0x000000f300057202 */ /* 0x000fca0000000f00 */
[----:B------:R-:W-:Y:S01]  /*24d0*/  @!PT LDS RZ, [RZ] ;  /* 0x00000000fffff984 */ /* 0x000fe20000000800 */
[----:B------:R-:W-:Y:S01]  /*24e0*/  @!PT LDS RZ, [RZ] ;  /* 0x00000000fffff984 */ /* 0x000fe20000000800 */
[----:B------:R-:W-:Y:S01]  /*24f0*/  @!PT LDS RZ, [RZ] ;  /* 0x00000000fffff984 */ /* 0x000fe20000000800 */
[----:B------:R1:W-:Y:S01]  /*2500*/  LDGSTS.E.BYPASS.LTC128B.128 [R234+0x2000], desc[UR4][R4.64] ;  /* 0x0200000004ea7fae */ /* 0x0003e2000b981a04 */
[----:B------:R-:W-:Y:S05]  /*2510*/  BRA `(.L_x_704) ;  /* 0x0000000000047947 */ /* 0x000fea0003800000 */
.L_x_705:
[----:B------:R1:W-:Y:S02]  /*2520*/  STS.128 [R234+0x2000], RZ ;  /* 0x002000ffea007388 */ /* 0x0003e40000000c00 */
.L_x_704:
[----:B------:R-:W-:Y:S05]  /*2530*/  BSYNC.RECONVERGENT B0 ;  /* 0x0000000000007941 */ /* 0x000fea0003800200 */
.L_x_703:
[----:B------:R-:W-:Y:S01]  /*2540*/  ISETP.GE.AND P3, PT, R21, R14, PT ;  /* 0x0000000e1500720c */ /* 0x000fe20003f66270 */
[----:B-----5:R-:W-:Y:S01]  /*2550*/  VIADD R18, R2, 0x40 ;  /* 0x0000004002127836 */ /* 0x020fe20000000000 */
[----:B-1----:R-:W-:Y:S01]  /*2560*/  LEA R4, P0, R0, R244, 0x1 ;  /* 0x000000f400047211 */ /* 0x002fe200078008ff */
[C---:B---3--:R-:W-:Y:S01]  /*2570*/  VIADD R17, R2.reuse, 0x50 ;  /* 0x0000005002117836 */ /* 0x048fe20000000000 */
[----:B------:R-:W-:Y:S01]  /*2580*/  BSSY.RECONVERGENT B0, `(.L_x_706) ;  /* 0x0000011000007945 */ /* 0x000fe20003800200 */
[----:B------:R-:W-:Y:S01]  /*2590*/  VIADD R16, R2, 0x60 ;  /* 0x0000006002107836 */ /* 0x000fe20000000000 */
[----:B------:R-:W-:Y:S01]  /*25a0*/  LEA.HI.X R5, R0, R243, R6, 0x1, P0 ;  /* 0x000000f300057211 */ /* 0x000fe200000f0c06 */
[----:B------:R-:W-:Y:S01]  /*25b0*/  VIADD R15, R2, 0x70 ;  /* 0x00000070020f7836 */ /* 0x000fe20000000000 */
[-C--:B------:R-:W-:Y:S02]  /*25c0*/  ISETP.GE.AND P2, PT, R23, R14.reuse, PT ;  /* 0x0000000e1700720c */ /* 0x080fe40003f46270 */
[----:B------:R-:W-:-:S02]  /*25d0*/  ISETP.GE.AND P1, PT, R22, R14, PT ;  /* 0x0000000e1600720c */ /* 0x000fc40003f26270 */
[-C--:B------:R-:W-:Y:S02]  /*25e0*/  ISETP.GE.AND P0, PT, R18, R14.reuse, PT ;  /* 0x0000000e1200720c */ /* 0x080fe40003f06270 */
[-C--:B------:R-:W-:Y:S02]  /*25f0*/  ISETP.GE.AND P5, PT, R17, R14.reuse, PT ;  /* 0x0000000e1100720c */ /* 0x080fe40003fa6270 */
[----:B------:R-:W-:Y:S01]  /*2600*/  ISETP.GE.AND P4, PT, R16, R14, PT ;  /* 0x0000000e1000720c */ /* 0x000fe20003f86270 */
[----:B------:R-:W-:-:S12]  /*2610*/  @P3 BRA `(.L_x_707) ;  /* 0x00000000001c3947 */ /* 0x000fd80003800000 */
[----:B------:R-:W-:-:S13]  /*2620*/  ISETP.GE.AND P3, PT, R171, R247, PT ;  /* 0x000000f7ab00720c */ /* 0x000fda0003f66270 */
[----:B------:R1:W-:Y:S01]  /*2630*/  @P3 STS.128 [R234+0x2800], RZ ;  /* 0x002800ffea003388 */ /* 0x0003e20000000c00 */
[----:B------:R-:W-:Y:S05]  /*2640*/  @P3 BRA `(.L_x_707) ;  /* 0x0000000000103947 */ /* 0x000fea0003800000 */
[----:B------:R-:W-:Y:S01]  /*2650*/  @!PT LDS RZ, [RZ] ;  /* 0x00000000fffff984 */ /* 0x000fe20000000800 */
[----:B------:R-:W-:Y:S01]  /*2660*/  @!PT LDS RZ, [RZ] ;  /* 0x00000000fffff984 */ /* 0x000fe20000000800 */
[----:B------:R-:W-:Y:S01]  /*2670*/  @!PT LDS RZ, [RZ] ;  /* 0x00000000fffff984 */ /* 0x000fe20000000800 */
[----:B------:R3:W-:Y:S02]  /*2680*/  LDGSTS.E.BYPASS.LTC128B.128 [R234+0x2800], desc[UR4][R4.64] ;  /* 0x0280000004ea7fae */ /* 0x0007e4000b981a04 */
.L_x_707:
[----:B------:R-:W-:Y:S05]  /*2690*/  BSYNC.RECONVERGENT B0 ;  /* 0x0000000000007941 */ /* 0x000fea0003800200 */
.L_x_706:
[----:B------:R-:W-:Y:S01]  /*26a0*/  BSSY.RECONVERGENT B0, `(.L_x_708) ;  /* 0x000000d000007945 */ /* 0x000fe20003800200 */
[----:B------:R-:W-:Y:S02]  /*26b0*/  ISETP.GE.AND P3, PT, R15, R14, PT ;  /* 0x0000000e0f00720c */ /* 0x000fe40003f66270 */
[----:B------:R-:W-:Y:S01]  /*26c0*/  LOP3.LUT R13, R2, 0x80, RZ, 0xfc, !PT ;  /* 0x00000080020d7812 */ /* 0x000fe200078efcff */
[----:B------:R-:W-:Y:S05]  /*26d0*/  @P2 BRA `(.L_x_709) ;  /* 0x0000000000242947 */ /* 0x000fea0003800000 */
[----:B------:R-:W-:-:S13]  /*26e0*/  ISETP.GE.AND P2, PT, R171, R247, PT ;  /* 0x000000f7ab00720c */ /* 0x000fda0003f46270 */
[----:B------:R1:W-:Y:S01]  /*26f0*/  @P2 STS.128 [R234+0x3000], RZ ;  /* 0x003000ffea002388 */ /* 0x0003e20000000c00 */
[----:B------:R-:W-:Y:S05]  /*2700*/  @P2 BRA `(.L_x_709) ;  /* 0x0000000000182947 */ /* 0x000fea0003800000 */
[----:B------:R-:W-:-:S04]  /*2710*/  LEA R6, P2, R236, R4, 0x5 ;  /* 0x00000004ec067211 */ /* 0x000fc800078428ff */
[----:B------:R-:W-:-:S05]  /*2720*/  LEA.HI.X R7, R236, R5, R237, 0x5, P2 ;  /* 0x00000005ec077211 */ /* 0x000fca00010f2ced */
[----:B------:R-:W-:Y:S01]  /*2730*/  @!PT LDS RZ, [RZ] ;  /* 0x00000000fffff984 */ /* 0x000fe20000000800 */
[----:B------:R-:W-:Y:S01]  /*2740*/  @!PT LDS RZ, [RZ] ;  /* 0x00000000fffff984 */ /* 0x000fe20000000800 */
[----:B------:R-:W-:Y:S01]  /*2750*/  @!PT LDS RZ, [RZ] ;  /* 0x00000000fffff984 */ /* 0x000fe20000000800 */
[----:B------:R1:W-:Y:S04]  /*2760*/  LDGSTS.E.BYPASS.LTC128B.128 [R234+0x3000], desc[UR4][R6.64] ;  /* 0x0300000006ea7fae */ /* 0x0003e8000b981a04 */
.L_x_709:
[----:B------:R-:W-:Y:S05]  /*2770*/  BSYNC.RECONVERGENT B0 ;  /* 0x0000000000007941 */ /* 0x000fea0003800200 */
.L_x_708:
[----:B------:R-:W-:Y:S01]  /*2780*/  BSSY.RECONVERGENT B0, `(.L_x_710) ;  /* 0x000000d000007945 */ /* 0x000fe20003800200 */
[----:B------:R-:W-:Y:S02]  /*2790*/  ISETP.GE.AND P2, PT, R13, R14, PT ;  /* 0x0000000e0d00720c */ /* 0x000fe40003f46270 */
[----:B------:R-:W-:Y:S01]  /*27a0*/  IADD3 R12, PT, PT, R2, 0x90, RZ ;  /* 0x00000090020c7810 */ /* 0x000fe20007ffe0ff */
[----:B------:R-:W-:Y:S05]  /*27b0*/  @P1 BRA `(.L_x_711) ;  /* 0x0000000000241947 */ /* 0x000fea0003800000 */
[----:B------:R-:W-:-:S13]  /*27c0*/  ISETP.GE.AND P1, PT, R171, R247, PT ;  /* 0x000000f7ab00720c */ /* 0x000fda0003f26270 */
[----:B------:R1:W-:Y:S01]  /*27d0*/  @P1 STS.128 [R234+0x3800], RZ ;  /* 0x003800ffea001388 */ /* 0x0003e20000000c00 */
[----:B------:R-:W-:Y:S05]  /*27e0*/  @P1 BRA `(.L_x_711) ;  /* 0x0000000000181947 */ /* 0x000fea0003800000 */
[----:B-1----:R-:W-:-:S04]  /*27f0*/  LEA R6, P1, R236, R4, 0x6 ;  /* 0x00000004ec067211 */ /* 0x002fc800078230ff */
[----:B------:R-:W-:-:S05]  /*2800*/  LEA.HI.X R7, R236, R5, R237, 0x6, P1 ;  /* 0x00000005ec077211 */ /* 0x000fca00008f34ed */
[----:B------:R-:W-:Y:S01]  /*2810*/  @!PT LDS RZ, [RZ] ;  /* 0x00000000fffff984 */ /* 0x000fe20000000800 */
[----:B------:R-:W-:Y:S01]  /*2820*/  @!PT LDS RZ, [RZ] ;  /* 0x00000000fffff984 */ /* 0x000fe20000000800 */
[----:B------:R-:W-:Y:S01]  /*2830*/  @!PT LDS RZ, [RZ] ;  /* 0x00000000fffff984 */ /* 0x000fe20000000800 */
[----:B------:R1:W-:Y:S04]  /*2840*/  LDGSTS.E.BYPASS.LTC128B.128 [R234+0x3800], desc[UR4][R6.64] ;  /* 0x0380000006ea7fae */ /* 0x0003e8000b981a04 */
.L_x_711:
[----:B------:R-:W-:Y:S05]  /*2850*/  BSYNC.RECONVERGENT B0 ;  /* 0x0000000000007941 */ /* 0x000fea0003800200 */
.L_x_710:
[----:B------:R-:W-:Y:S01]  /*2860*/  BSSY.RECONVERGENT B0, `(.L_x_712) ;  /* 0x0000010000007945 */ /* 0x000fe20003800200 */
[----:B------:R-:W-:Y:S02]  /*2870*/  ISETP.GE.AND P1, PT, R12, R14, PT ;  /* 0x0000000e0c00720c */ /* 0x000fe40003f26270 */
[----:B------:R-:W-:Y:S01]  /*2880*/  IADD3 R11, PT, PT, R2, 0xa0, RZ ;  /* 0x000000a0020b7810 */ /* 0x000fe20007ffe0ff */
[----:B------:R-:W-:Y:S05]  /*2890*/  @P0 BRA `(.L_x_713) ;  /* 0x0000000000300947 */ /* 0x000fea0003800000 */
[----:B------:R-:W-:-:S13]  /*28a0*/  ISETP.GE.AND P0, PT, R171, R247, PT ;  /* 0x000000f7ab00720c */ /* 0x000fda0003f06270 */
[----:B------:R1:W-:Y:S01]  /*28b0*/  @P0 STS.128 [R234+0x4000], RZ ;  /* 0x004000ffea000388 */ /* 0x0003e20000000c00 */
[----:B------:R-:W-:Y:S05]  /*28c0*/  @P0 BRA `(.L_x_713) ;  /* 0x0000000000240947 */ /* 0x000fea0003800000 */
[----:B-1----:R-:W-:Y:S01]  /*28d0*/  MOV R6, R4 ;  /* 0x0000000400067202 */ /* 0x002fe20000000f00 */
[----:B------:R-:W-:Y:S01]  /*28e0*/  IMAD R0, R237, 0x60, RZ ;  /* 0x00000060ed007824 */ /* 0x000fe200078e02ff */
[----:B------:R-:W-:-:S03]  /*28f0*/  MOV R7, R5 ;  /* 0x0000000500077202 */ /* 0x000fc60000000f00 */
[----:B------:R-:W-:-:S05]  /*2900*/  IMAD.WIDE.U32 R6, R236, 0x60, R6 ;  /* 0x00000060ec067825 */ /* 0x000fca00078e0006 */
[----:B------:R-:W-:-:S05]  /*2910*/  IADD3 R7, PT, PT, R7, R0, RZ ;  /* 0x0000000007077210 */ /* 0x000fca0007ffe0ff */
[----:B------:R-:W-:Y:S01]  /*2920*/  @!PT LDS RZ, [RZ] ;  /* 0x00000000fffff984 */ /* 0x000fe20000000800 */
[----:B------:R-:W-:Y:S01]  /*2930*/  @!PT LDS RZ, [RZ] ;  /* 0x00000000fffff984 */ /* 0x000fe20000000800 */
[----:B------:R-:W-:Y:S01]  /*2940*/  @!PT LDS RZ, [RZ] ;  /* 0x00000000fffff984 */ /* 0x000fe20000000800 */
[----:B------:R1:W-:Y:S02]  /*2950*/  LDGSTS.E.BYPASS.LTC128B.128 [R234+0x4000], desc[UR4][R6.64] ;  /* 0x0400000006ea7fae */ /* 0x0003e4000b981a04 */
.L_x_713:
[----:B------:R-:W-:Y:S05]  /*2960*/  BSYNC.RECONVERGENT B0 ;  /* 0x0000000000007941 */ /* 0x000fea0003800200 */
.L_x_712:
        /* <DEDUP_REMOVED lines=13> */
.L_x_715:
[----:B------:R-:W-:Y:S05]  /*2a40*/  BSYNC.RECONVERGENT B0 ;  /* 0x0000000000007941 */ /* 0x000fea0003800200 */
.L_x_714:
        /* <DEDUP_REMOVED lines=16> */
.L_x_717:
[----:B------:R-:W-:Y:S05]  /*2b50*/  BSYNC.RECONVERGENT B0 ;  /* 0x0000000000007941 */ /* 0x000fea0003800200 */
.L_x_716:
        /* <DEDUP_REMOVED lines=16> */
.L_x_719:
[----:B------:R-:W-:Y:S05]  /*2c60*/  BSYNC.RECONVERGENT B0 ;  /* 0x0000000000007941 */ /* 0x000fea0003800200 */
.L_x_718:
        /* <DEDUP_REMOVED lines=16> */
.L_x_721:
[----:B------:R-:W-:Y:S05]  /*2d70*/  BSYNC.RECONVERGENT B0 ;  /* 0x0000000000007941 */ /* 0x000fea0003800200 */
.L_x_720:
[----:B------:R-:W-:Y:S01]  /*2d80*/  BSSY.RECONVERGENT B0, `(.L_x_722) ;  /* 0x000000d000007945 */ /* 0x000fe20003800200 */
[----:B------:R-:W-:Y:S02]  /*2d90*/  ISETP.GE.AND P2, PT, R19, R14, PT ;  /* 0x0000000e1300720c */ /* 0x000fe40003f46270 */
[----:B------:R-:W-:Y:S01]  /*2da0*/  IADD3 R24, PT, PT, R2, 0xf0, RZ ;  /* 0x000000f002187810 */ /* 0x000fe20007ffe0ff */
        /* <DEDUP_REMOVED lines=10> */
.L_x_723:
[----:B------:R-:W-:Y:S05]  /*2e50*/  BSYNC.RECONVERGENT B0 ;  /* 0x0000000000007941 */ /* 0x000fea0003800200 */
.L_x_722:
[----:B------:R-:W-:Y:S01]  /*2e60*/  BSSY.RECONVERGENT B0, `(.L_x_724) ;  /* 0x000000f000007945 */ /* 0x000fe20003800200 */
[----:B------:R-:W-:-:S03]  /*2e70*/  ISETP.GE.AND P1, PT, R24, R14, PT ;  /* 0x0000000e1800720c */ /* 0x000fc60003f26270 */
[----:B------:R-:W-:Y:S10]  /*2e80*/  @P0 BRA `(.L_x_725) ;  /* 0x0000000000300947 */ /* 0x000ff40003800000 */
        /* <DEDUP_REMOVED lines=12> */
.L_x_725:
[----:B------:R-:W-:Y:S05]  /*2f50*/  BSYNC.RECONVERGENT B0 ;  /* 0x0000000000007941 */ /* 0x000fea0003800200 */
.L_x_724:
[----:B------:R-:W-:Y:S04]  /*2f60*/  BSSY.RECONVERGENT B0, `(.L_x_726) ;  /* 0x000000e000007945 */ /* 0x000fe80003800200 */
        /* <DEDUP_REMOVED lines=13> */
.L_x_727:
[----:B------:R-:W-:Y:S05]  /*3040*/  BSYNC.RECONVERGENT B0 ;  /* 0x0000000000007941 */ /* 0x000fea0003800200 */
.L_x_726:
        /* <DEDUP_REMOVED lines=14> */
.L_x_729:
[----:B------:R-:W-:Y:S05]  /*3130*/  BSYNC.RECONVERGENT B0 ;  /* 0x0000000000007941 */ /* 0x000fea0003800200 */
.L_x_728:
        /* <DEDUP_REMOVED lines=14> */
.L_x_731:
[----:B------:R-:W-:Y:S05]  /*3220*/  BSYNC.RECONVERGENT B0 ;  /* 0x0000000000007941 */ /* 0x000fea0003800200 */
.L_x_730:
        /* <DEDUP_REMOVED lines=14> */
.L_x_733:
[----:B------:R-:W-:Y:S05]  /*3310*/  BSYNC.RECONVERGENT B0 ;  /* 0x0000000000007941 */ /* 0x000fea0003800200 */
.L_x_732:
        /* <DEDUP_REMOVED lines=14> */
.L_x_735:
[----:B------:R-:W-:Y:S05]  /*3400*/  BSYNC.RECONVERGENT B0 ;  /* 0x0000000000007941 */ /* 0x000fea0003800200 */
.L_x_734:
[----:B------:R-:W0:Y:S01]  /*3410*/  LDGDEPBAR ;  /* 0x00000000000079af */ /* 0x000e220000000000 */
[C---:B---3--:R-:W-:Y:S02]  /*3420*/  SHF.L.U64.HI R4, R238.reuse, 0x4, R239 ;  /* 0x00000004ee047819 */ /* 0x048fe400000102ef */
[----:B------:R-:W-:Y:S01]  /*3430*/  SHF.L.U32 R0, R238, 0x4, RZ ;  /* 0x00000004ee007819 */ /* 0x000fe200000006ff */
[----:B------:R-:W-:-:S06]  /*3440*/  DEPBAR.LE SB0, 0x0 ;  /* 0x000080000000791a */ /* 0x000fcc0000000000 */
[----:B------:R-:W-:Y:S05]  /*3450*/  WARPSYNC.ALL ;  /* 0x0000000000007948 */ /* 0x000fea0003800000 */
[----:B------:R-:W-:Y:S01]  /*3460*/  BSSY.RECONVERGENT B0, `(.L_x_736) ;  /* 0x000000f000007945 */ /* 0x000fe20003800200 */
[----:B------:R-:W-:Y:S06]  /*3470*/  BAR.SYNC.DEFER_BLOCKING 0x0 ;  /* 0x0000000000007b1d */ /* 0x000fec0000010000 */
[----:B------:R-:W-:Y:S05]  /*3480*/  @P6 BRA `(.L_x_737) ;  /* 0x00000000002c6947 */ /* 0x000fea0003800000 */
[----:B------:R-:W-:-:S13]  /*3490*/  ISETP.GE.AND P0, PT, R171, R247, PT ;  /* 0x000000f7ab00720c */ /* 0x000fda0003f06270 */
        /* <DEDUP_REMOVED lines=8> */
.L_x_738:
[----:B------:R3:W-:Y:S01]  /*3520*/  STS.128 [R234+0xa000], RZ ;  /* 0x00a000ffea007388 */ /* 0x0007e20000000c00 */
[----:B------:R-:W-:Y:S05]  /*3530*/  BRA `(.L_x_739) ;  /* 0x0000000000047947 */ /* 0x000fea0003800000 */
.L_x_737:
[----:B------:R3:W-:Y:S02]  /*3540*/  STS.128 [R234+0xa000], RZ ;  /* 0x00a000ffea007388 */ /* 0x0007e40000000c00 */
.L_x_739:
[----:B------:R-:W-:Y:S05]  /*3550*/  BSYNC.RECONVERGENT B0 ;  /* 0x0000000000007941 */ /* 0x000fea0003800200 */
.L_x_736:
[----:B------:R-:W-:Y:S01]  /*3560*/  ISETP.GE.AND P1, PT, R21, R14, PT ;  /* 0x0000000e1500720c */ /* 0x000fe20003f26270 */
[----:B------:R-:W-:Y:S01]  /*3570*/  BSSY.RECONVERGENT B0, `(.L_x_740) ;  /* 0x0000012000007945 */ /* 0x000fe20003800200 */
[C---:B-1----:R-:W-:Y:S02]  /*3580*/  LEA R2, P2, R0.reuse, R246, 0x1 ;  /* 0x000000f600027211 */ /* 0x042fe400078408ff */
[-C--:B------:R-:W-:Y:S02]  /*3590*/  ISETP.GE.AND P0, PT, R23, R14.reuse, PT ;  /* 0x0000000e1700720c */ /* 0x080fe40003f06270 */
[----:B------:R-:W-:Y:S02]  /*35a0*/  LEA.HI.X R3, R0, R245, R4, 0x1, P2 ;  /* 0x000000f500037211 */ /* 0x000fe400010f0c04 */
[-C--:B------:R-:W-:Y:S02]  /*35b0*/  ISETP.GE.AND P6, PT, R22, R14.reuse, PT ;  /* 0x0000000e1600720c */ /* 0x080fe40003fc6270 */
[----:B------:R-:W-:-:S02]  /*35c0*/  ISETP.GE.AND P5, PT, R18, R14, PT ;  /* 0x0000000e1200720c */ /* 0x000fc40003fa6270 */
[-C--:B------:R-:W-:Y:S01]  /*35d0*/  ISETP.GE.AND P4, PT, R17, R14.reuse, PT ;  /* 0x0000000e1100720c */ /* 0x080fe20003f86270 */
[----:B------:R1:W-:Y:S01]  /*35e0*/  @P1 STS.128 [R234+0xa800], RZ ;  /* 0x00a800ffea001388 */ /* 0x0003e20000000c00 */
        /* <DEDUP_REMOVED lines=10> */
.L_x_741:
[----:B------:R-:W-:Y:S05]  /*3690*/  BSYNC.RECONVERGENT B0 ;  /* 0x0000000000007941 */ /* 0x000fea0003800200 */
.L_x_740:
[----:B------:R1:W-:Y:S01]  /*36a0*/  @P0 STS.128 [R234+0xb000], RZ ;  /* 0x00b000ffea000388 */ /* 0x0003e20000000c00 */
[----:B------:R-:W-:Y:S01]  /*36b0*/  BSSY.RECONVERGENT B0, `(.L_x_742) ;  /* 0x000000c000007945 */ /* 0x000fe20003800200 */
[----:B------:R-:W-:-:S03]  /*36c0*/  ISETP.GE.AND P1, PT, R13, R14, PT ;  /* 0x0000000e0d00720c */ /* 0x000fc60003f26270 */
[----:B------:R-:W-:Y:S10]  /*36d0*/  @P0 BRA `(.L_x_743) ;  /* 0x0000000000240947 */ /* 0x000ff40003800000 */
        /* <DEDUP_REMOVED lines=9> */
.L_x_743:
[----:B------:R-:W-:Y:S05]  /*3770*/  BSYNC.RECONVERGENT B0 ;  /* 0x0000000000007941 */ /* 0x000fea0003800200 */
.L_x_742:
[----:B------:R1:W-:Y:S01]  /*3780*/  @P6 STS.128 [R234+0xb800], RZ ;  /* 0x00b800ffea006388 */ /* 0x0003e20000000c00 */
[----:B------:R-:W-:Y:S01]  /*3790*/  BSSY.RECONVERGENT B0, `(.L_x_744) ;  /* 0x000000c000007945 */ /* 0x000fe20003800200 */
[----:B------:R-:W-:-:S03]  /*37a0*/  ISETP.GE.AND P0, PT, R12, R14, PT ;  /* 0x0000000e0c00720c */ /* 0x000fc60003f06270 */
[----:B------:R-:W-:Y:S10]  /*37b0*/  @P6 BRA `(.L_x_745) ;  /* 0x0000000000246947 */ /* 0x000ff40003800000 */
        /* <DEDUP_REMOVED lines=9> */
.L_x_745:
[----:B------:R-:W-:Y:S05]  /*3850*/  BSYNC.RECONVERGENT B0 ;  /* 0x0000000000007941 */ /* 0x000fea0003800200 */
.L_x_744:
[----:B------:R1:W-:Y:S01]  /*3860*/  @P5 STS.128 [R234+0xc000], RZ ;  /* 0x00c000ffea005388 */ /* 0x0003e20000000c00 */
        /* <DEDUP_REMOVED lines=15> */
.L_x_747:
[----:B------:R-:W-:Y:S05]  /*3960*/  BSYNC.RECONVERGENT B0 ;  /* 0x0000000000007941 */ /* 0x000fea0003800200 */
.L_x_746:
        /* <DEDUP_REMOVED lines=13> */
.L_x_749:
[----:B------:R-:W-:Y:S05]  /*3a40*/  BSYNC.RECONVERGENT B0 ;  /* 0x0000000000007941 */ /* 0x000fea0003800200 */
.L_x_748:
        /* <DEDUP_REMOVED lines=16> */
.L_x_751:
[----:B------:R-:W-:Y:S05]  /*3b50*/  BSYNC.RECONVERGENT B0 ;  /* 0x0000000000007941 */ /* 0x000fea0003800200 */
.L_x_750:
[----:B------:R1:W-:Y:S01]  /*3b60*/  @P2 STS.128 [R234+0xd800], RZ ;  /* 0x00d800ffea002388 */ /* 0x0003e20000000c00 */
[C---:B------:R-:W-:Y:S01]  /*3b70*/  IMAD.SHL.U32 R23, R233.reuse, 0x40, RZ ;  /* 0x00000040e9177824 */ /* 0x040fe200078e00ff */
[----:B------:R-:W-:Y:S01]  /*3b80*/  SHF.R.U32.HI R230, RZ, 0x1, R233 ;  /* 0x00000001ffe67819 */ /* 0x000fe200000116e9 */
[----:B------:R-:W-:Y:S01]  /*3b90*/  BSSY.RECONVERGENT B0, `(.L_x_752) ;  /* 0x0000012000007945 */ /* 0x000fe20003800200 */
[----:B------:R-:W-:Y:S01]  /*3ba0*/  ISETP.GE.AND P3, PT, R8, R14, PT ;  /* 0x0000000e0800720c */ /* 0x000fe20003f66270 */
[----:B------:R-:W-:Y:S01]  /*3bb0*/  IMAD.SHL.U32 R231, R233, 0x20, RZ ;  /* 0x00000020e9e77824 */ /* 0x000fe200078e00ff */
[----:B------:R-:W-:Y:S02]  /*3bc0*/  LOP3.LUT R6, R230, 0x8, RZ, 0xc0, !PT ;  /* 0x00000008e6067812 */ /* 0x000fe400078ec0ff */
[----:B------:R-:W-:Y:S01]  /*3bd0*/  LOP3.LUT R7, R23, 0x1c0, RZ, 0xc0, !PT ;  /* 0x000001c017077812 */ /* 0x000fe200078ec0ff */
        /* <DEDUP_REMOVED lines=13> */
.L_x_753:
[----:B------:R-:W-:Y:S05]  /*3cb0*/  BSYNC.RECONVERGENT B0 ;  /* 0x0000000000007941 */ /* 0x000fea0003800200 */
.L_x_752:
[----:B------:R1:W-:Y:S01]  /*3cc0*/  @P1 STS.128 [R234+0xe000], RZ ;  /* 0x00e000ffea001388 */ /* 0x0003e20000000c00 */
[----:B------:R-:W-:Y:S01]  /*3cd0*/  LOP3.LUT R0, R6, 0x1c0, R23, 0xf8, !PT ;  /* 0x000001c006007812 */ /* 0x000fe200078ef817 */
[----:B------:R-:W-:Y:S01]  /*3ce0*/  BSSY.RECONVERGENT B0, `(.L_x_754) ;  /* 0x0000015000007945 */ /* 0x000fe20003800200 */
[----:B------:R-:W-:Y:S02]  /*3cf0*/  LOP3.LUT R231, R231, 0x7c00, RZ, 0xc0, !PT ;  /* 0x00007c00e7e77812 */ /* 0x000fe400078ec0ff */
[----:B------:R-:W-:Y:S02]  /*3d00*/  LOP3.LUT R6, R7, 0x8, R233, 0xf8, !PT ;  /* 0x0000000807067812 */ /* 0x000fe400078ef8e9 */
[----:B------:R-:W-:Y:S02]  /*3d10*/  ISETP.GE.AND P2, PT, R19, R14, PT ;  /* 0x0000000e1300720c */ /* 0x000fe40003f46270 */
[----:B------:R-:W-:Y:S02]  /*3d20*/  LOP3.LUT R8, R23, 0x400, RZ, 0xc0, !PT ;  /* 0x0000040017087812 */ /* 0x000fe400078ec0ff */
[----:B------:R-:W-:-:S02]  /*3d30*/  LOP3.LUT R7, R231, 0x200, R23, 0xf8, !PT ;  /* 0x00000200e7077812 */ /* 0x000fc400078ef817 */
[-C--:B------:R-:W-:Y:S02]  /*3d40*/  LOP3.LUT R228, R0, R171.reuse, RZ, 0x3c, !PT ;  /* 0x000000ab00e47212 */ /* 0x080fe400078e3cff */
[----:B------:R-:W-:Y:S01]  /*3d50*/  LOP3.LUT R6, R6, R171, RZ, 0x3c, !PT ;  /* 0x000000ab06067212 */ /* 0x000fe200078e3cff */
        /* <DEDUP_REMOVED lines=13> */
.L_x_755:
[----:B------:R-:W-:Y:S05]  /*3e30*/  BSYNC.RECONVERGENT B0 ;  /* 0x0000000000007941 */ /* 0x000fea0003800200 */
.L_x_754:
[----:B------:R2:W-:Y:S01]  /*3e40*/  @P0 STS.128 [R234+0xe800], RZ ;  /* 0x00e800ffea000388 */ /* 0x0005e20000000c00 */
[----:B-1----:R-:W-:Y:S01]  /*3e50*/  LOP3.LUT R4, R7, R228, RZ, 0xfc, !PT ;  /* 0x000000e407047212 */ /* 0x002fe200078efcff */
[----:B------:R-:W-:Y:S01]  /*3e60*/  IMAD R0, R6, 0x2, R8 ;  /* 0x0000000206007824 */ /* 0x000fe200078e0208 */
[----:B------:R-:W-:Y:S01]  /*3e70*/  BSSY.RECONVERGENT B0, `(.L_x_756) ;  /* 0x000000e000007945 */ /* 0x000fe20003800200 */
[----:B------:R-:W-:Y:S02]  /*3e80*/  ISETP.GE.AND P1, PT, R24, R14, PT ;  /* 0x0000000e1800720c */ /* 0x000fe40003f26270 */
[----:B------:R-:W-:Y:S01]  /*3e90*/  LEA R21, R4, R229, 0x1 ;  /* 0x000000e504157211 */ /* 0x000fe200078e08ff */
[----:B------:R-:W-:Y:S01]  /*3ea0*/  IMAD.IADD R0, R229, 0x1, R0 ;  /* 0x00000001e5007824 */ /* 0x000fe200078e0200 */
        /* <DEDUP_REMOVED lines=10> */
.L_x_757:
[----:B------:R-:W-:Y:S05]  /*3f50*/  BSYNC.RECONVERGENT B0 ;  /* 0x0000000000007941 */ /* 0x000fea0003800200 */
.L_x_756:
[----:B------:R1:W-:Y:S01]  /*3f60*/  @P6 STS.128 [R234+0xf000], RZ ;  /* 0x00f000ffea006388 */ /* 0x0003e20000000c00 */
        /* <DEDUP_REMOVED lines=14> */
.L_x_759:
[----:B------:R-:W-:Y:S05]  /*4050*/  BSYNC.RECONVERGENT B0 ;  /* 0x0000000000007941 */ /* 0x000fea0003800200 */
.L_x_758:
        /* <DEDUP_REMOVED lines=15> */
.L_x_761:
[----:B------:R-:W-:Y:S05]  /*4150*/  BSYNC.RECONVERGENT B0 ;  /* 0x0000000000007941 */ /* 0x000fea0003800200 */
.L_x_760:
        /* <DEDUP_REMOVED lines=15> */
.L_x_763:
[----:B------:R-:W-:Y:S05]  /*4250*/  BSYNC.RECONVERGENT B0 ;  /* 0x0000000000007941 */ /* 0x000fea0003800200 */
.L_x_762:
        /* <DEDUP_REMOVED lines=15> */
.L_x_765:
[----:B------:R-:W-:Y:S05]  /*4350*/  BSYNC.RECONVERGENT B0 ;  /* 0x0000000000007941 */ /* 0x000fea0003800200 */
.L_x_764:
        /* <DEDUP_REMOVED lines=15> */
.L_x_767:
[----:B------:R-:W-:Y:S05]  /*4450*/  BSYNC.RECONVERGENT B0 ;  /* 0x0000000000007941 */ /* 0x000fea0003800200 */
.L_x_766:
[----:B------:R1:W-:Y:S01]  /*4460*/  @P1 STS.128 [R234+0x11800], RZ ;  /* 0x011800ffea001388 */ /* 0x0003e20000000c00 */
[----:B------:R-:W-:Y:S04]  /*4470*/  BSSY.RECONVERGENT B0, `(.L_x_768) ;  /* 0x000000c000007945 */ /* 0x000fe80003800200 */
[----:B------:R-:W-:Y:S05]  /*4480*/  @P1 BRA `(.L_x_769) ;  /* 0x0000000000281947 */ /* 0x000fea0003800000 */
[----:B------:R-:W-:-:S13]  /*4490*/  ISETP.GE.AND P0, PT, R171, R247, PT ;  /* 0x000000f7ab00720c */ /* 0x000fda0003f06270 */
[----:B------:R1:W-:Y:S01]  /*44a0*/  @P0 STS.128 [R234+0x11800], RZ ;  /* 0x011800ffea000388 */ /* 0x0003e20000000c00 */
[----:B------:R-:W-:Y:S05]  /*44b0*/  @P0 BRA `(.L_x_769) ;  /* 0x00000000001c0947 */ /* 0x000fea0003800000 */
[----:B-1----:R-:W-:Y:S02]  /*44c0*/  IMAD R4, R239, 0x1c0, RZ ;  /* 0x000001c0ef047824 */ /* 0x002fe400078e02ff */
[----:B------:R-:W-:-:S05]  /*44d0*/  IMAD.WIDE.U32 R2, R238, 0x1c0, R2 ;  /* 0x000001c0ee027825 */ /* 0x000fca00078e0002 */
[----:B------:R-:W-:-:S05]  /*44e0*/  IADD3 R3, PT, PT, R3, R4, RZ ;  /* 0x0000000403037210 */ /* 0x000fca0007ffe0ff */
[----:B------:R-:W-:Y:S01]  /*44f0*/  @!PT LDS RZ, [RZ] ;  /* 0x00000000fffff984 */ /* 0x000fe20000000800 */
[----:B------:R-:W-:Y:S01]  /*4500*/  @!PT LDS RZ, [RZ] ;  /* 0x00000000fffff984 */ /* 0x000fe20000000800 */
[----:B------:R-:W-:Y:S01]  /*4510*/  @!PT LDS RZ, [RZ] ;  /* 0x00000000fffff984 */ /* 0x000fe20000000800 */
[----:B------:R1:W-:Y:S02]  /*4520*/  LDGSTS.E.BYPASS.LTC128B.128 [R234+0x11800], desc[UR4][R2.64] ;  /* 0x1180000002ea7fae */ /* 0x0003e4000b981a04 */
.L_x_769:
[----:B------:R-:W-:Y:S05]  /*4530*/  BSYNC.RECONVERGENT B0 ;  /* 0x0000000000007941 */ /* 0x000fea0003800200 */
.L_x_768:
[----:B-1----:R-:W-:Y:S01]  /*4540*/  LDSM.16.M88.4 R4, [R21] ;  /* 0x000000001504783b */ /* 0x002fe20000000200 */
[----:B------:R-:W-:Y:S01]  /*4550*/  R2P PR, R233, 0x6 ;  /* 0x00000006e9007804 */ /* 0x000fe20000000000 */
[----:B------:R-:W-:Y:S01]  /*4560*/  IMAD.MOV.U32 R79, RZ, RZ, 0x20 ;  /* 0x00000020ff4f7424 */ /* 0x000fe200078e00ff */
[----:B------:R-:W-:Y:S01]  /*4570*/  BSSY.RECONVERGENT B1, `(.L_x_770) ;  /* 0x00002e5000017945 */ /* 0x000fe20003800200 */
[----:B------:R-:W1:Y:S01]  /*4580*/  LDSM.16.M88.4 R16, [R0+0x4000] ;  /* 0x004000000010783b */ /* 0x000e620000000200 */
[----:B------:R-:W-:Y:S02]  /*4590*/  IMAD.MOV.U32 R170, RZ, RZ, 0x40 ;  /* 0x00000040ffaa7424 */ /* 0x000fe400078e00ff */
[----:B------:R-:W-:Y:S01]  /*45a0*/  SEL R79, R79, 0xffffffe0, !P1 ;  /* 0xffffffe04f4f7807 */ /* 0x000fe20004800000 */
[----:B------:R-:W5:Y:S02]  /*45b0*/  LDSM.16.M88.4 R8, [R0+0x5000] ;  /* 0x005000000008783b */ /* 0x000f640000000200 */
[----:B------:R-:W-:-:S02]  /*45c0*/  SEL R170, R170, 0xffffffc0, !P2 ;  /* 0xffffffc0aaaa7807 */ /* 0x000fc40005000000 */
[----:B------:R-:W2:Y:S01]  /*45d0*/  LDSM.16.M88.4 R36, [R0+0x2000] ;  /* 0x002000000024783b */ /* 0x000ea20000000200 */
[--C-:B------:R-:W-:Y:S02]  /*45e0*/  IMAD.IADD R3, R21, 0x1, R79.reuse ;  /* 0x0000000115037824 */ /* 0x100fe400078e024f */
[C---:B------:R-:W-:Y:S01]  /*45f0*/  IMAD.IADD R2, R0.reuse, 0x1, R79 ;  /* 0x0000000100027824 */ /* 0x040fe200078e024f */
[----:B------:R-:W3:Y:S04]  /*4600*/  LDSM.16.M88.4 R32, [R0+0x2800] ;  /* 0x002800000020783b */ /* 0x000ee80000000200 */
[----:B------:R-:W4:Y:S04]  /*4610*/  LDSM.16.M88.4 R28, [R0+0x3000] ;  /* 0x00300000001c783b */ /* 0x000f280000000200 */
[----:B------:R-:W4:Y:S04]  /*4620*/  LDSM.16.M88.4 R24, [R0+0x3800] ;  /* 0x003800000018783b */ /* 0x000f280000000200 */
[----:B------:R-:W4:Y:S04]  /*4630*/  LDSM.16.M88.4 R12, [R0+0x4800] ;  /* 0x00480000000c783b */ /* 0x000f280000000200 */
[----:B------:R-:W-:Y:S04]  /*4640*/  LDSM.16.M88.4 R40, [R0+0x5800] ;  /* 0x005800000028783b */ /* 0x000fe80000000200 */
[----:B------:R-:W-:Y:S04]  /*4650*/  LDSM.16.M88.4 R48, [R0+0x6000] ;  /* 0x006000000030783b */ /* 0x000fe80000000200 */
[----:B------:R-:W-:Y:S01]  /*4660*/  LDSM.16.M88.4 R44, [R0+0x6800] ;  /* 0x00680000002c783b */ /* 0x000fe20000000200 */
[C---:B-1----:R-:W-:Y:S03]  /*4670*/  HMMA.16816.F32 R132, R4.reuse, R16, RZ ;  /* 0x000000100484723c */ /* 0x042fe600000018ff */
[----:B------:R-:W0:Y:S05]  /*4680*/  LDGDEPBAR ;  /* 0x00000000000079af */ /* 0x000e2a0000000000 */
[C---:B------:R-:W-:Y:S01]  /*4690*/  HMMA.16816.F32 R128, R4.reuse, R18, RZ ;  /* 0x000000120480723c */ /* 0x040fe200000018ff */
[----:B------:R-:W1:Y:S07]  /*46a0*/  LDSM.16.M88.4 R16, [R0+0x9000] ;  /* 0x009000000010783b */ /* 0x000e6e0000000200 */
[C---:B-----5:R-:W-:Y:S08]  /*46b0*/  HMMA.16816.F32 R120, R4.reuse, R8, RZ ;  /* 0x000000080478723c */ /* 0x060ff000000018ff */
[C---:B------:R-:W-:Y:S01]  /*46c0*/  HMMA.16816.F32 R112, R4.reuse, R10, RZ ;  /* 0x0000000a0470723c */ /* 0x040fe200000018ff */
[----:B------:R-:W5:Y:S07]  /*46d0*/  LDSM.16.M88.4 R8, [R0+0x9800] ;  /* 0x009800000008783b */ /* 0x000f6e0000000200 */
[C---:B--2---:R-:W-:Y:S08]  /*46e0*/  HMMA.16816.F32 R96, R4.reuse, R36, RZ ;  /* 0x000000240460723c */ /* 0x044ff000000018ff */
[C---:B------:R-:W-:Y:S01]  /*46f0*/  HMMA.16816.F32 R104, R4.reuse, R38, RZ ;  /* 0x000000260468723c */ /* 0x040fe200000018ff */
[----:B------:R-:W2:Y:S07]  /*4700*/  LDSM.16.M88.4 R36, [R0+0x7000] ;  /* 0x007000000024783b */ /* 0x000eae0000000200 */
        /* <DEDUP_REMOVED lines=8> */
[----:B------:R5:W4:Y:S07]  /*4790*/  LDSM.16.M88.4 R24, [R0+0x8800] ;  /* 0x008800000018783b */ /* 0x000b2e0000000200 */
[C---:B------:R-:W-:Y:S08]  /*47a0*/  HMMA.16816.F32 R124, R4.reuse, R12, RZ ;  /* 0x0000000c047c723c */ /* 0x040ff000000018ff */
[C---:B------:R-:W-:Y:S01]  /*47b0*/  HMMA.16816.F32 R116, R4.reuse, R14, RZ ;  /* 0x0000000e0474723c */ /* 0x040fe200000018ff */
[----:B------:R-:W-:Y:S07]  /*47c0*/  LDSM.16.M88.4 R12, [R3] ;  /* 0x00000000030c783b */ /* 0x000fee0000000200 */
[----:B-1----:R-:W-:Y:S01]  /*47d0*/  HMMA.16816.F32 R172, R4, R16, RZ ;  /* 0x0000001004ac723c */ /* 0x002fe200000018ff */
[----:B-----5:R-:W-:-:S07]  /*47e0*/  IMAD.IADD R0, R0, 0x1, R170 ;  /* 0x0000000100007824 */ /* 0x020fce00078e02aa */
[C---:B------:R-:W-:Y:S01]  /*47f0*/  HMMA.16816.F32 R184, R4.reuse, R18, RZ ;  /* 0x0000001204b8723c */ /* 0x040fe200000018ff */
[----:B------:R-:W1:Y:S07]  /*4800*/  LDSM.16.M88.4 R16, [R2+0x3800] ;  /* 0x003800000210783b */ /* 0x000e6e0000000200 */
[C---:B------:R-:W-:Y:S08]  /*4810*/  HMMA.16816.F32 R192, R4.reuse, R8, RZ ;  /* 0x0000000804c0723c */ /* 0x040ff000000018ff */
[C---:B------:R-:W-:Y:S01]  /*4820*/  HMMA.16816.F32 R196, R4.reuse, R10, RZ ;  /* 0x0000000a04c4723c */ /* 0x040fe200000018ff */
[----:B------:R-:W5:Y:S07]  /*4830*/  LDSM.16.M88.4 R8, [R2+0x4000] ;  /* 0x004000000208783b */ /* 0x000f6e0000000200 */
[C---:B--2---:R-:W-:Y:S08]  /*4840*/  HMMA.16816.F32 R56, R4.reuse, R36, RZ ;  /* 0x000000240438723c */ /* 0x044ff000000018ff */
[C---:B------:R-:W-:Y:S01]  /*4850*/  HMMA.16816.F32 R64, R4.reuse, R38, RZ ;  /* 0x000000260440723c */ /* 0x040fe200000018ff */
[----:B------:R-:W2:Y:S07]  /*4860*/  LDSM.16.M88.4 R36, [R2+0x5000] ;  /* 0x005000000224783b */ /* 0x000eae0000000200 */
[C---:B------:R-:W-:Y:S08]  /*4870*/  HMMA.16816.F32 R108, R4.reuse, R40, RZ ;  /* 0x00000028046c723c */ /* 0x040ff000000018ff */
[C---:B------:R-:W-:Y:S01]  /*4880*/  HMMA.16816.F32 R100, R4.reuse, R42, RZ ;  /* 0x0000002a0464723c */ /* 0x040fe200000018ff */
[----:B------:R-:W-:Y:S07]  /*4890*/  LDSM.16.M88.4 R40, [R2+0x3000] ;  /* 0x003000000228783b */ /* 0x000fee0000000200 */
[C---:B------:R-:W-:Y:S08]  /*48a0*/  HMMA.16816.F32 R88, R4.reuse, R48, RZ ;  /* 0x000000300458723c */ /* 0x040ff000000018ff */
[C---:B------:R-:W-:Y:S01]  /*48b0*/  HMMA.16816.F32 R84, R4.reuse, R50, RZ ;  /* 0x000000320454723c */ /* 0x040fe200000018ff */
[----:B------:R-:W2:Y:S07]  /*48c0*/  LDSM.16.M88.4 R48, [R2+0x2000] ;  /* 0x002000000230783b */ /* 0x000eae0000000200 */
[C---:B------:R-:W-:Y:S08]  /*48d0*/  HMMA.16816.F32 R80, R4.reuse, R44, RZ ;  /* 0x0000002c0450723c */ /* 0x040ff000000018ff */
[C---:B------:R-:W-:Y:S01]  /*48e0*/  HMMA.16816.F32 R68, R4.reuse, R46, RZ ;  /* 0x0000002e0444723c */ /* 0x040fe200000018ff */
[----:B------:R-:W-:Y:S07]  /*48f0*/  LDSM.16.M88.4 R44, [R2+0x2800] ;  /* 0x00280000022c783b */ /* 0x000fee0000000200 */
[C---:B---3--:R-:W-:Y:S08]  /*4900*/  HMMA.16816.F32 R52, R4.reuse, R32, RZ ;  /* 0x000000200434723c */ /* 0x048ff000000018ff */
[C---:B------:R-:W-:Y:S01]  /*4910*/  HMMA.16816.F32 R60, R4.reuse, R34, RZ ;  /* 0x00000022043c723c */ /* 0x040fe200000018ff */
[----:B------:R-:W-:Y:S07]  /*4920*/  LDSM.16.M88.4 R32, [R2+0x5800] ;  /* 0x005800000220783b */ /* 0x000fee0000000200 */
[C---:B----4-:R-:W-:Y:S08]  /*4930*/  HMMA.16816.F32 R72, R4.reuse, R28, RZ ;  /* 0x0000001c0448723c */ /* 0x050ff000000018ff */
[C---:B------:R-:W-:Y:S01]  /*4940*/  HMMA.16816.F32 R156, R4.reuse, R30, RZ ;  /* 0x0000001e049c723c */ /* 0x040fe200000018ff */
[----:B------:R-:W-:Y:S07]  /*4950*/  LDSM.16.M88.4 R28, [R2+0x6000] ;  /* 0x00600000021c783b */ /* 0x000fee0000000200 */
[C---:B------:R-:W-:Y:S08]  /*4960*/  HMMA.16816.F32 R160, R4.reuse, R24, RZ ;  /* 0x0000001804a0723c */ /* 0x040ff000000018ff */
[----:B------:R-:W-:Y:S01]  /*4970*/  HMMA.16816.F32 R164, R4, R26, RZ ;  /* 0x0000001a04a4723c */ /* 0x000fe200000018ff */
[----:B------:R-:W3:Y:S04]  /*4980*/  LDSM.16.M88.4 R4, [R2+0x4800] ;  /* 0x004800000204783b */ /* 0x000ee80000000200 */
[----:B------:R-:W4:Y:S03]  /*4990*/  LDSM.16.M88.4 R24, [R2+0x6800] ;  /* 0x006800000218783b */ /* 0x000f260000000200 */
[C---:B-1----:R-:W-:Y:S08]  /*49a0*/  HMMA.16816.F32 R200, R12.reuse, R16, R148 ;  /* 0x000000100cc8723c */ /* 0x042ff00000001894 */
[C---:B-----5:R-:W-:Y:S08]  /*49b0*/  HMMA.16816.F32 R148, R12.reuse, R8, R132 ;  /* 0x000000080c94723c */ /* 0x060ff00000001884 */
[C---:B------:R-:W-:Y:S08]  /*49c0*/  HMMA.16816.F32 R208, R12.reuse, R10, R128 ;  /* 0x0000000a0cd0723c */ /* 0x040ff00000001880 */
[C---:B--2---:R-:W-:Y:S08]  /*49d0*/  HMMA.16816.F32 R8, R12.reuse, R36, R120 ;  /* 0x000000240c08723c */ /* 0x044ff00000001878 */
[C---:B------:R-:W-:Y:S08]  /*49e0*/  HMMA.16816.F32 R188, R12.reuse, R48, R96 ;  /* 0x000000300cbc723c */ /* 0x040ff00000001860 */
[----:B---3--:R-:W-:Y:S03]  /*49f0*/  HMMA.16816.F32 R212, R12, R4, R124 ;  /* 0x000000040cd4723c */ /* 0x008fe6000000187c */
[----:B------:R-:W-:-:S02]  /*4a00*/  IMAD.MOV.U32 R133, RZ, RZ, R8 ;  /* 0x000000ffff857224 */ /* 0x000fc400078e0008 */
[----:B------:R-:W-:-:S03]  /*4a10*/  IMAD.MOV.U32 R132, RZ, RZ, R9 ;  /* 0x000000ffff847224 */ /* 0x000fc600078e0009 */
[----:B------:R-:W-:Y:S01]  /*4a20*/  HMMA.16816.F32 R4, R12, R6, R116 ;  /* 0x000000060c04723c */ /* 0x000fe20000001874 */
[----:B------:R-:W-:Y:S02]  /*4a30*/  IMAD.MOV.U32 R119, RZ, RZ, R10 ;  /* 0x000000ffff777224 */ /* 0x000fe400078e000a */
[----:B------:R-:W-:-:S05]  /*4a40*/  IMAD.MOV.U32 R118, RZ, RZ, R11 ;  /* 0x000000ffff767224 */ /* 0x000fca00078e000b */
[C---:B------:R-:W-:Y:S01]  /*4a50*/  HMMA.16816.F32 R8, R12.reuse, R38, R112 ;  /* 0x000000260c08723c */ /* 0x040fe20000001870 */
[----:B------:R-:W-:Y:S02]  /*4a60*/  LDSM.16.M88.4 R36, [R0+0x2000] ;  /* 0x002000000024783b */ /* 0x000fe40000000200 */
[----:B------:R-:W-:Y:S02]  /*4a70*/  IMAD.MOV.U32 R127, RZ, RZ, R212 ;  /* 0x000000ffff7f7224 */ /* 0x000fe400078e00d4 */
[----:B------:R-:W-:Y:S02]  /*4a80*/  IMAD.MOV.U32 R126, RZ, RZ, R213 ;  /* 0x000000ffff7e7224 */ /* 0x000fe400078e00d5 */
[----:B------:R-:W-:Y:S01]  /*4a90*/  IMAD.MOV.U32 R125, RZ, RZ, R214 ;  /* 0x000000ffff7d7224 */ /* 0x000fe200078e00d6 */
[----:B------:R-:W-:Y:S01]  /*4aa0*/  HMMA.16816.F32 R180, R12, R50, R104 ;  /* 0x000000320cb4723c */ /* 0x000fe20000001868 */
[----:B------:R-:W-:Y:S02]  /*4ab0*/  IMAD.MOV.U32 R124, RZ, RZ, R215 ;  /* 0x000000ffff7c7224 */ /* 0x000fe400078e00d7 */
[----:B------:R-:W-:-:S02]  /*4ac0*/  IMAD.MOV.U32 R117, RZ, RZ, R4 ;  /* 0x000000ffff757224 */ /* 0x000fc400078e0004 */
[----:B------:R-:W-:Y:S02]  /*4ad0*/  IMAD.MOV.U32 R116, RZ, RZ, R5 ;  /* 0x000000ffff747224 */ /* 0x000fe400078e0005 */
[----:B------:R-:W-:Y:S01]  /*4ae0*/  IMAD.MOV.U32 R22, RZ, RZ, R6 ;  /* 0x000000ffff167224 */ /* 0x000fe200078e0006 */
[C---:B------:R-:W-:Y:S01]  /*4af0*/  HMMA.16816.F32 R152, R12.reuse, R40, R152 ;  /* 0x000000280c98723c */ /* 0x040fe20000001898 */
[----:B------:R-:W-:Y:S02]  /*4b00*/  IMAD.MOV.U32 R3, RZ, RZ, R7 ;  /* 0x000000ffff037224 */ /* 0x000fe400078e0007 */
[----:B------:R-:W-:Y:S01]  /*4b10*/  IMAD.MOV.U32 R235, RZ, RZ, R8 ;  /* 0x000000ffffeb7224 */ /* 0x000fe200078e0008 */
[----:B------:R-:W-:Y:S01]  /*4b20*/  LDSM.16.M88.4 R4, [R2+0x8000] ;  /* 0x008000000204783b */ /* 0x000fe20000000200 */
[----:B------:R-:W-:Y:S02]  /*4b30*/  IMAD.MOV.U32 R232, RZ, RZ, R9 ;  /* 0x000000ffffe87224 */ /* 0x000fe400078e0009 */
[----:B------:R-:W-:Y:S01]  /*4b40*/  IMAD.MOV.U32 R135, RZ, RZ, R10 ;  /* 0x000000ffff877224 */ /* 0x000fe200078e000a */
[----:B------:R-:W-:Y:S01]  /*4b50*/  HMMA.16816.F32 R48, R12, R42, R140 ;  /* 0x0000002a0c30723c */ /* 0x000fe2000000188c */
[----:B------:R-:W1:Y:S01]  /*4b60*/  LDSM.16.M88.4 R40, [R2+0x7800] ;  /* 0x007800000228783b */ /* 0x000e620000000200 */
[----:B------:R-:W-:-:S06]  /*4b70*/  IMAD.MOV.U32 R134, RZ, RZ, R11 ;  /* 0x000000ffff867224 */ /* 0x000fcc00078e000b */
[C---:B------:R-:W-:Y:S01]  /*4b80*/  HMMA.16816.F32 R204, R12.reuse, R18, R136 ;  /* 0x000000120ccc723c */ /* 0x040fe20000001888 */
[----:B------:R-:W2:Y:S07]  /*4b90*/  LDSM.16.M88.4 R16, [R2+0x8800] ;  /* 0x008800000210783b */ /* 0x000eae0000000200 */
[C---:B------:R-:W-:Y:S08]  /*4ba0*/  HMMA.16816.F32 R8, R12.reuse, R32, R108 ;  /* 0x000000200c08723c */ /* 0x040ff0000000186c */
[C---:B------:R-:W-:Y:S08]  /*4bb0*/  HMMA.16816.F32 R176, R12.reuse, R44, R92 ;  /* 0x0000002c0cb0723c */ /* 0x040ff0000000185c */
[----:B------:R-:W-:Y:S01]  /*4bc0*/  HMMA.16816.F32 R144, R12, R46, R144 ;  /* 0x0000002e0c90723c */ /* 0x000fe20000001890 */
[----:B------:R-:W3:Y:S02]  /*4bd0*/  LDSM.16.M88.4 R44, [R2+0x7000] ;  /* 0x00700000022c783b */ /* 0x000ee40000000200 */
[----:B------:R-:W-:-:S02]  /*4be0*/  IMAD.MOV.U32 R111, RZ, RZ, R8 ;  /* 0x000000ffff6f7224 */ /* 0x000fc400078e0008 */
[----:B------:R-:W-:Y:S02]  /*4bf0*/  IMAD.MOV.U32 R110, RZ, RZ, R9 ;  /* 0x000000ffff6e7224 */ /* 0x000fe400078e0009 */
[----:B------:R-:W-:Y:S01]  /*4c00*/  IMAD.MOV.U32 R109, RZ, RZ, R10 ;  /* 0x000000ffff6d7224 */ /* 0x000fe200078e000a */
[----:B----4-:R-:W-:Y:S01]  /*4c10*/  HMMA.16816.F32 R216, R12, R24, R80 ;  /* 0x000000180cd8723c */ /* 0x010fe20000001850 */
[----:B------:R-:W-:-:S07]  /*4c20*/  IMAD.MOV.U32 R108, RZ, RZ, R11 ;  /* 0x000000ffff6c7224 */ /* 0x000fce00078e000b */
[C---:B------:R-:W-:Y:S01]  /*4c30*/  HMMA.16816.F32 R8, R12.reuse, R34, R100 ;  /* 0x000000220c08723c */ /* 0x040fe20000001864 */
[----:B------:R-:W-:Y:S07]  /*4c40*/  LDSM.16.M88.4 R32, [R2+0x9000] ;  /* 0x009000000220783b */ /* 0x000fee0000000200 */
[C---:B-1----:R-:W-:Y:S01]  /*4c50*/  HMMA.16816.F32 R128, R12.reuse, R40, R52 ;  /* 0x000000280c80723c */ /* 0x042fe20000001834 */
[----:B------:R-:W-:Y:S07]  /*4c60*/  LDSM.16.M88.4 R52, [R0+0x5800] ;  /* 0x005800000034783b */ /* 0x000fee0000000200 */
[----:B------:R-:W-:Y:S01]  /*4c70*/  HMMA.16816.F32 R120, R12, R42, R60 ;  /* 0x0000002a0c78723c */ /* 0x000fe2000000183c */
[----:B------:R1:W4:Y:S02]  /*4c80*/  LDSM.16.M88.4 R40, [R2+0x9800] ;  /* 0x009800000228783b */ /* 0x0003240000000200 */
[----:B------:R-:W-:-:S02]  /*4c90*/  IMAD.MOV.U32 R103, RZ, RZ, R8 ;  /* 0x000000ffff677224 */ /* 0x000fc400078e0008 */
[----:B------:R-:W-:Y:S01]  /*4ca0*/  IMAD.MOV.U32 R102, RZ, RZ, R9 ;  /* 0x000000ffff667224 */ /* 0x000fe200078e0009 */
[----:B------:R-:W-:Y:S01]  /*4cb0*/  LDSM.16.M88.4 R60, [R0+0x4800] ;  /* 0x00480000003c783b */ /* 0x000fe20000000200 */
[----:B------:R-:W-:Y:S01]  /*4cc0*/  IMAD.MOV.U32 R101, RZ, RZ, R10 ;  /* 0x000000ffff657224 */ /* 0x000fe200078e000a */
[C---:B------:R-:W-:Y:S01]  /*4cd0*/  HMMA.16816.F32 R212, R12.reuse, R26, R68 ;  /* 0x0000001a0cd4723c */ /* 0x040fe20000001844 */
[----:B------:R-:W-:Y:S01]  /*4ce0*/  IMAD.MOV.U32 R100, RZ, RZ, R11 ;  /* 0x000000ffff647224 */ /* 0x000fe200078e000b */
[----:B------:R-:W-:Y:S06]  /*4cf0*/  LDSM.16.M88.4 R24, [R0+0x3000] ;  /* 0x003000000018783b */ /* 0x000fec0000000200 */
[----:B------:R-:W-:Y:S01]  /*4d00*/  HMMA.16816.F32 R224, R12, R28, R88 ;  /* 0x0000001c0ce0723c */ /* 0x000fe20000001858 */
[----:B-1----:R-:W-:-:S07]  /*4d10*/  IMAD.IADD R2, R21, 0x1, R170 ;  /* 0x0000000115027824 */ /* 0x002fce00078e02aa */
[C---:B------:R-:W-:Y:S01]  /*4d20*/  HMMA.16816.F32 R220, R12.reuse, R30, R84 ;  /* 0x0000001e0cdc723c */ /* 0x040fe20000001854 */
[----:B------:R-:W-:Y:S04]  /*4d30*/  LDSM.16.M88.4 R28, [R0+0x2800] ;  /* 0x00280000001c783b */ /* 0x000fe80000000200 */
[----:B------:R1:W5:Y:S03]  /*4d40*/  LDSM.16.M88.4 R8, [R2] ;  /* 0x000000000208783b */ /* 0x0003660000000200 */
[----:B--2---:R-:W-:Y:S01]  /*4d50*/  HMMA.16816.F32 R96, R12, R16, R160 ;  /* 0x000000100c60723c */ /* 0x004fe200000018a0 */
[----:B------:R-:W-:Y:S02]  /*4d60*/  IMAD.MOV.U32 R162, RZ, RZ, R119 ;  /* 0x000000ffffa27224 */ /* 0x000fe400078e0077 */
[----:B------:R-:W-:-:S02]  /*4d70*/  IMAD.MOV.U32 R163, RZ, RZ, R118 ;  /* 0x000000ffffa37224 */ /* 0x000fc400078e0076 */
[----:B------:R-:W-:Y:S02]  /*4d80*/  IMAD.MOV.U32 R160, RZ, RZ, R133 ;  /* 0x000000ffffa07224 */ /* 0x000fe400078e0085 */
[----:B------:R-:W-:Y:S01]  /*4d90*/  IMAD.MOV.U32 R161, RZ, RZ, R132 ;  /* 0x000000ffffa17224 */ /* 0x000fe200078e0084 */
[C---:B------:R-:W-:Y:S01]  /*4da0*/  HMMA.16816.F32 R92, R12.reuse, R18, R164 ;  /* 0x000000120c5c723c */ /* 0x040fe200000018a4 */
[----:B------:R-:W2:Y:S01]  /*4db0*/  LDSM.16.M88.4 R16, [R0+0x3800] ;  /* 0x003800000010783b */ /* 0x000ea20000000200 */
[----:B------:R-:W-:Y:S02]  /*4dc0*/  IMAD.MOV.U32 R164, RZ, RZ, R111 ;  /* 0x000000ffffa47224 */ /* 0x000fe400078e006f */
[----:B------:R-:W-:Y:S02]  /*4dd0*/  IMAD.MOV.U32 R165, RZ, RZ, R110 ;  /* 0x000000ffffa57224 */ /* 0x000fe400078e006e */
[----:B------:R-:W-:Y:S02]  /*4de0*/  IMAD.MOV.U32 R166, RZ, RZ, R109 ;  /* 0x000000ffffa67224 */ /* 0x000fe400078e006d */
[----:B------:R-:W-:Y:S01]  /*4df0*/  HMMA.16816.F32 R112, R12, R4, R72 ;  /* 0x000000040c70723c */ /* 0x000fe20000001848 */
[----:B------:R-:W-:-:S07]  /*4e00*/  IMAD.MOV.U32 R167, RZ, RZ, R108 ;  /* 0x000000ffffa77224 */ /* 0x000fce00078e006c */
[C---:B------:R-:W-:Y:S01]  /*4e10*/  HMMA.16816.F32 R104, R12.reuse, R6, R156 ;  /* 0x000000060c68723c */ /* 0x040fe2000000189c */
[----:B------:R-:W2:Y:S01]  /*4e20*/  LDSM.16.M88.4 R4, [R0+0x4000] ;  /* 0x004000000004783b */ /* 0x000ea20000000200 */
[----:B------:R-:W-:Y:S02]  /*4e30*/  IMAD.MOV.U32 R156, RZ, RZ, R127 ;  /* 0x000000ffff9c7224 */ /* 0x000fe400078e007f */
[----:B------:R-:W-:Y:S02]  /*4e40*/  IMAD.MOV.U32 R157, RZ, RZ, R126 ;  /* 0x000000ffff9d7224 */ /* 0x000fe400078e007e */
[----:B------:R-:W-:Y:S02]  /*4e50*/  IMAD.MOV.U32 R158, RZ, RZ, R125 ;  /* 0x000000ffff9e7224 */ /* 0x000fe400078e007d */
[C---:B---3--:R-:W-:Y:S01]  /*4e60*/  HMMA.16816.F32 R140, R12.reuse, R44, R56 ;  /* 0x0000002c0c8c723c */ /* 0x048fe20000001838 */
[----:B------:R-:W-:Y:S01]  /*4e70*/  IMAD.MOV.U32 R159, RZ, RZ, R124 ;  /* 0x000000ffff9f7224 */ /* 0x000fe200078e007c */
[----:B------:R-:W-:Y:S06]  /*4e80*/  LDSM.16.M88.4 R56, [R0+0x5000] ;  /* 0x005000000038783b */ /* 0x000fec0000000200 */
[C---:B------:R-:W-:Y:S01]  /*4e90*/  HMMA.16816.F32 R136, R12.reuse, R46, R64 ;  /* 0x0000002e0c88723c */ /* 0x040fe20000001840 */
[----:B------:R-:W3:Y:S07]  /*4ea0*/  LDSM.16.M88.4 R44, [R0+0x6800] ;  /* 0x00680000002c783b */ /* 0x000eee0000000200 */
[----:B----4-:R-:W-:Y:S01]  /*4eb0*/  HMMA.16816.F32 R80, R12, R40, R192 ;  /* 0x000000280c50723c */ /* 0x010fe200000018c0 */
[----:B------:R-:W-:-:S02]  /*4ec0*/  IMAD.MOV.U32 R192, RZ, RZ, R117 ;  /* 0x000000ffffc07224 */ /* 0x000fc400078e0075 */
[----:B------:R-:W-:Y:S02]  /*4ed0*/  IMAD.MOV.U32 R193, RZ, RZ, R116 ;  /* 0x000000ffffc17224 */ /* 0x000fe400078e0074 */
[----:B------:R-:W-:Y:S02]  /*4ee0*/  IMAD.MOV.U32 R195, RZ, RZ, R3 ;  /* 0x000000ffffc37224 */ /* 0x000fe400078e0003 */
[C---:B------:R-:W-:Y:S01]  /*4ef0*/  IMAD.IADD R3, R79.reuse, 0x1, R2 ;  /* 0x000000014f037824 */ /* 0x040fe200078e0202 */
[----:B------:R-:W-:Y:S01]  /*4f00*/  HMMA.16816.F32 R84, R12, R34, R184 ;  /* 0x000000220c54723c */ /* 0x000fe200000018b8 */
[----:B------:R-:W-:Y:S02]  /*4f10*/  IMAD.MOV.U32 R186, RZ, RZ, R135 ;  /* 0x000000ffffba7224 */ /* 0x000fe400078e0087 */
[----:B------:R-:W-:Y:S02]  /*4f20*/  IMAD.MOV.U32 R187, RZ, RZ, R134 ;  /* 0x000000ffffbb7224 */ /* 0x000fe400078e0086 */
[----:B-1----:R-:W-:-:S02]  /*4f30*/  IMAD.IADD R2, R79, 0x1, R0 ;  /* 0x000000014f027824 */ /* 0x002fc400078e0200 */
[----:B------:R-:W-:Y:S01]  /*4f40*/  IMAD.MOV.U32 R184, RZ, RZ, R235 ;  /* 0x000000ffffb87224 */ /* 0x000fe200078e00eb */
[----:B-----5:R-:W-:Y:S01]  /*4f50*/  HMMA.16816.F32 R116, R8, R24, R152 ;  /* 0x000000180874723c */ /* 0x020fe20000001898 */
[----:B------:R-:W-:Y:S02]  /*4f60*/  IMAD.MOV.U32 R185, RZ, RZ, R232 ;  /* 0x000000ffffb97224 */ /* 0x000fe400078e00e8 */
[----:B------:R-:W-:Y:S02]  /*4f70*/  IMAD.MOV.U32 R194, RZ, RZ, R22 ;  /* 0x000000ffffc27224 */ /* 0x000fe400078e0016 */
[----:B------:R-:W-:-:S03]  /*4f80*/  IMAD.MOV.U32 R235, RZ, RZ, R78 ;  /* 0x000000ffffeb7224 */ /* 0x000fc600078e004e */
[C---:B------:R-:W-:Y:S01]  /*4f90*/  HMMA.16816.F32 R124, R8.reuse, R26, R48 ;  /* 0x0000001a087c723c */ /* 0x040fe20000001830 */
[----:B------:R-:W1:Y:S04]  /*4fa0*/  LDSM.16.M88.4 R24, [R0+0x8800] ;  /* 0x008800000018783b */ /* 0x000e680000000200 */
[----:B------:R-:W-:Y:S03]  /*4fb0*/  LDSM.16.M88.4 R48, [R0+0x6000] ;  /* 0x006000000030783b */ /* 0x000fe60000000200 */
[C---:B------:R-:W-:Y:S08]  /*4fc0*/  HMMA.16816.F32 R108, R8.reuse, R30, R144 ;  /* 0x0000001e086c723c */ /* 0x040ff00000001890 */
[C---:B--2---:R-:W-:Y:S08]  /*4fd0*/  HMMA.16816.F32 R132, R8.reuse, R16, R200 ;  /* 0x000000100884723c */ /* 0x044ff000000018c8 */
[----:B------:R-:W-:Y:S01]  /*4fe0*/  HMMA.16816.F32 R144, R8, R18, R204 ;  /* 0x000000120890723c */ /* 0x000fe200000018cc */
[----:B------:R-:W2:Y:S07]  /*4ff0*/  LDSM.16.M88.4 R16, [R0+0x9000] ;  /* 0x009000000010783b */ /* 0x000eae0000000200 */
[----:B------:R-:W-:Y:S01]  /*5000*/  HMMA.16816.F32 R88, R12, R32, R172 ;  /* 0x000000200c58723c */ /* 0x000fe200000018ac */
[----:B------:R-:W-:Y:S01]  /*5010*/  IMAD.MOV.U32 R172, RZ, RZ, R103 ;  /* 0x000000ffffac7224 */ /* 0x000fe200078e0067 */
[----:B------:R-:W-:Y:S01]  /*5020*/  LDSM.16.M88.4 R32, [R0+0x7800] ;  /* 0x007800000020783b */ /* 0x000fe20000000200 */
[----:B------:R-:W-:-:S02]  /*5030*/  IMAD.MOV.U32 R173, RZ, RZ, R102 ;  /* 0x000000ffffad7224 */ /* 0x000fc400078e0066 */
[----:B------:R-:W-:Y:S02]  /*5040*/  IMAD.MOV.U32 R174, RZ, RZ, R101 ;  /* 0x000000ffffae7224 */ /* 0x000fe400078e0065 */
[----:B------:R-:W-:Y:S01]  /*5050*/  IMAD.MOV.U32 R175, RZ, RZ, R100 ;  /* 0x000000ffffaf7224 */ /* 0x000fe200078e0064 */
[----:B------:R-:W-:Y:S01]  /*5060*/  HMMA.16816.F32 R64, R12, R42, R196 ;  /* 0x0000002a0c40723c */ /* 0x000fe200000018c4 */
[----:B------:R-:W4:Y:S04]  /*5070*/  LDSM.16.M88.4 R12, [R0+0x9800] ;  /* 0x00980000000c783b */ /* 0x000f280000000200 */
[----:B------:R-:W5:Y:S03]  /*5080*/  LDSM.16.M88.4 R40, [R0+0x7000] ;  /* 0x007000000028783b */ /* 0x000f660000000200 */
[C---:B------:R-:W-:Y:S01]  /*5090*/  HMMA.16816.F32 R100, R8.reuse, R28, R176 ;  /* 0x0000001c0864723c */ /* 0x040fe200000018b0 */
[----:B------:R3:W5:Y:S07]  /*50a0*/  LDSM.16.M88.4 R28, [R0+0x8000] ;  /* 0x00800000001c783b */ /* 0x00076e0000000200 */
[C---:B------:R-:W-:Y:S08]  /*50b0*/  HMMA.16816.F32 R68, R8.reuse, R36, R188 ;  /* 0x000000240844723c */ /* 0x040ff000000018bc */
[C---:B------:R-:W-:Y:S01]  /*50c0*/  HMMA.16816.F32 R72, R8.reuse, R38, R180 ;  /* 0x000000260848723c */ /* 0x040fe200000018b4 */
[----:B------:R-:W-:Y:S07]  /*50d0*/  LDSM.16.M88.4 R36, [R2+0x2000] ;  /* 0x002000000224783b */ /* 0x000fee0000000200 */
[----:B------:R-:W-:Y:S01]  /*50e0*/  HMMA.16816.F32 R148, R8, R4, R148 ;  /* 0x000000040894723c */ /* 0x000fe20000001894 */
[----:B---3--:R-:W-:-:S05]  /*50f0*/  IMAD.SHL.U32 R0, R233, 0x2, RZ ;  /* 0x00000002e9007824 */ /* 0x008fca00078e00ff */
[----:B------:R-:W-:Y:S02]  /*5100*/  LOP3.LUT R0, R78, 0x6, R0, 0xf8, !PT ;  /* 0x000000064e007812 */ /* 0x000fe400078ef800 */
[C---:B------:R-:W-:Y:S01]  /*5110*/  HMMA.16816.F32 R152, R8.reuse, R6, R208 ;  /* 0x000000060898723c */ /* 0x040fe200000018d0 */
[----:B------:R3:W5:Y:S01]  /*5120*/  LDSM.16.M88.4 R4, [R3] ;  /* 0x000000000304783b */ /* 0x0007620000000200 */
[CC--:B------:R-:W-:Y:S02]  /*5130*/  ISETP.GE.AND P4, PT, R0.reuse, R20.reuse, PT ;  /* 0x000000140000720c */ /* 0x0c0fe40003f86270 */
[C---:B------:R-:W-:Y:S02]  /*5140*/  LOP3.LUT R22, R0.reuse, 0x1, RZ, 0xfc, !PT ;  /* 0x0000000100167812 */ /* 0x040fe400078efcff */
[----:B------:R-:W-:Y:S02]  /*5150*/  LOP3.LUT R21, R0, 0x8, RZ, 0xfc, !PT ;  /* 0x0000000800157812 */ /* 0x000fe400078efcff */
[----:B------:R-:W-:Y:S01]  /*5160*/  HMMA.16816.F32 R176, R8, R44, R216 ;  /* 0x0000002c08b0723c */ /* 0x000fe200000018d8 */
[----:B------:R-:W-:-:S02]  /*5170*/  ISETP.GE.AND P0, PT, R22, R20, PT ;  /* 0x000000141600720c */ /* 0x000fc40003f06270 */
[----:B------:R-:W-:Y:S02]  /*5180*/  ISETP.GE.AND P3, PT, R21, R20, PT ;  /* 0x000000141500720c */ /* 0x000fe40003f66270 */
[----:B------:R-:W-:-:S03]  /*5190*/  LOP3.LUT R21, R0, 0x11, RZ, 0xfc, !PT ;  /* 0x0000001100157812 */ /* 0x000fc600078efcff */
[----:B------:R-:W-:Y:S01]  /*51a0*/  HMMA.16816.F32 R180, R8, R46, R212 ;  /* 0x0000002e08b4723c */ /* 0x000fe200000018d4 */
[----:B------:R-:W5:Y:S01]  /*51b0*/  LDSM.16.M88.4 R44, [R2+0x2800] ;  /* 0x00280000022c783b */ /* 0x000f620000000200 */
[----:B------:R-:W-:Y:S02]  /*51c0*/  ISETP.GE.AND P5, PT, R21, R20, PT ;  /* 0x000000141500720c */ /* 0x000fe40003fa6270 */
[----:B------:R-:W-:-:S04]  /*51d0*/  LOP3.LUT R21, R0, 0x31, RZ, 0xfc, !PT ;  /* 0x0000003100157812 */ /* 0x000fc800078efcff */
[----:B------:R-:W-:Y:S01]  /*51e0*/  HMMA.16816.F32 R160, R8, R56, R160 ;  /* 0x0000003808a0723c */ /* 0x000fe200000018a0 */
[----:B---3--:R-:W-:-:S04]  /*51f0*/  LOP3.LUT R3, R0, 0x9, RZ, 0xfc, !PT ;  /* 0x0000000900037812 */ /* 0x008fc800078efcff */
[-C--:B------:R-:W-:Y:S02]  /*5200*/  ISETP.GE.AND P1, PT, R3, R20.reuse, PT ;  /* 0x000000140300720c */ /* 0x080fe40003f26270 */
[C---:B------:R-:W-:Y:S01]  /*5210*/  LOP3.LUT R3, R0.reuse, 0x10, RZ, 0xfc, !PT ;  /* 0x0000001000037812 */ /* 0x040fe200078efcff */
[----:B------:R-:W-:Y:S03]  /*5220*/  HMMA.16816.F32 R56, R8, R58, R184 ;  /* 0x0000003a0838723c */ /* 0x000fe600000018b8 */
[----:B------:R-:W-:Y:S02]  /*5230*/  ISETP.GE.AND P6, PT, R3, R20, PT ;  /* 0x000000140300720c */ /* 0x000fe40003fc6270 */
[----:B------:R-:W-:-:S03]  /*5240*/  LOP3.LUT R3, R0, 0x18, RZ, 0xfc, !PT ;  /* 0x0000001800037812 */ /* 0x000fc600078efcff */
[C---:B-1----:R-:W-:Y:S08]  /*5250*/  HMMA.16816.F32 R184, R8.reuse, R24, R96 ;  /* 0x0000001808b8723c */ /* 0x042ff00000001860 */
[C---:B------:R-:W-:Y:S08]  /*5260*/  HMMA.16816.F32 R96, R8.reuse, R26, R92 ;  /* 0x0000001a0860723c */ /* 0x040ff0000000185c */
[C---:B--2---:R-:W-:Y:S08]  /*5270*/  HMMA.16816.F32 R92, R8.reuse, R16, R88 ;  /* 0x00000010085c723c */ /* 0x044ff00000001858 */
[C---:B------:R-:W-:Y:S01]  /*5280*/  HMMA.16816.F32 R88, R8.reuse, R18, R84 ;  /* 0x000000120858723c */ /* 0x040fe20000001854 */
[----:B------:R-:W1:Y:S07]  /*5290*/  LDSM.16.M88.4 R16, [R2+0x3000] ;  /* 0x003000000210783b */ /* 0x000e6e0000000200 */
[C---:B------:R-:W-:Y:S08]  /*52a0*/  HMMA.16816.F32 R164, R8.reuse, R52, R164 ;  /* 0x0000003408a4723c */ /* 0x040ff000000018a4 */
[C---:B------:R-:W-:Y:S08]  /*52b0*/  HMMA.16816.F32 R52, R8.reuse, R54, R172 ;  /* 0x000000360834723c */ /* 0x040ff000000018ac */
[C---:B------:R-:W-:Y:S08]  /*52c0*/  HMMA.16816.F32 R156, R8.reuse, R60, R156 ;  /* 0x0000003c089c723c */ /* 0x040ff0000000189c */
[C---:B------:R-:W-:Y:S08]  /*52d0*/  HMMA.16816.F32 R172, R8.reuse, R48, R224 ;  /* 0x0000003008ac723c */ /* 0x040ff000000018e0 */
[C---:B----4-:R-:W-:Y:S08]  /*52e0*/  HMMA.16816.F32 R84, R8.reuse, R12, R80 ;  /* 0x0000000c0854723c */ /* 0x050ff00000001850 */
[C---:B------:R-:W-:Y:S08]  /*52f0*/  HMMA.16816.F32 R60, R8.reuse, R62, R192 ;  /* 0x0000003e083c723c */ /* 0x040ff000000018c0 */
[C---:B------:R-:W-:Y:S08]  /*5300*/  HMMA.16816.F32 R48, R8.reuse, R50, R220 ;  /* 0x000000320830723c */ /* 0x040ff000000018dc */
[C---:B-----5:R-:W-:Y:S08]  /*5310*/  HMMA.16816.F32 R140, R8.reuse, R40, R140 ;  /* 0x00000028088c723c */ /* 0x060ff0000000188c */
[C---:B------:R-:W-:Y:S01]  /*5320*/  HMMA.16816.F32 R136, R8.reuse, R42, R136 ;  /* 0x0000002a0888723c */ /* 0x040fe20000001888 */
[----:B------:R-:W-:Y:S07]  /*5330*/  LDSM.16.M88.4 R40, [R2+0x4000] ;  /* 0x004000000228783b */ /* 0x000fee0000000200 */
[C---:B------:R-:W-:Y:S08]  /*5340*/  HMMA.16816.F32 R128, R8.reuse, R32, R128 ;  /* 0x000000200880723c */ /* 0x040ff00000001880 */
[C---:B------:R-:W-:Y:S01]  /*5350*/  HMMA.16816.F32 R120, R8.reuse, R34, R120 ;  /* 0x000000220878723c */ /* 0x040fe20000001878 */
[----:B------:R-:W2:Y:S07]  /*5360*/  LDSM.16.M88.4 R32, [R2+0x3800] ;  /* 0x003800000220783b */ /* 0x000eae0000000200 */
[C---:B------:R-:W-:Y:S08]  /*5370*/  HMMA.16816.F32 R112, R8.reuse, R28, R112 ;  /* 0x0000001c0870723c */ /* 0x040ff00000001870 */
[C---:B------:R-:W-:Y:S08]  /*5380*/  HMMA.16816.F32 R104, R8.reuse, R30, R104 ;  /* 0x0000001e0868723c */ /* 0x040ff00000001868 */
[----:B------:R-:W-:Y:S08]  /*5390*/  HMMA.16816.F32 R80, R8, R14, R64 ;  /* 0x0000000e0850723c */ /* 0x000ff00000001840 */
[C---:B------:R-:W-:Y:S08]  /*53a0*/  HMMA.16816.F32 R8, R4.reuse, R36, R68 ;  /* 0x000000240408723c */ /* 0x040ff00000001844 */
[C---:B------:R-:W-:Y:S01]  /*53b0*/  HMMA.16816.F32 R12, R4.reuse, R38, R72 ;  /* 0x00000026040c723c */ /* 0x040fe20000001848 */
[----:B------:R-:W3:Y:S07]  /*53c0*/  LDSM.16.M88.4 R36, [R2+0x4800] ;  /* 0x004800000224783b */ /* 0x000eee0000000200 */
[----:B------:R-:W-:Y:S03]  /*53d0*/  HMMA.16816.F32 R24, R4, R44, R100 ;  /* 0x0000002c0418723c */ /* 0x000fe60000001864 */
[----:B------:R-:W-:-:S02]  /*53e0*/  FSEL R64, R10, -INF , !P4 ;  /* 0xff8000000a407808 */ /* 0x000fc40006000000 */
[----:B------:R-:W-:Y:S02]  /*53f0*/  FSEL R69, R8, -INF , !P4 ;  /* 0xff80000008457808 */ /* 0x000fe40006000000 */
[-C--:B------:R-:W-:Y:S01]  /*5400*/  ISETP.GE.AND P4, PT, R3, R20.reuse, PT ;  /* 0x000000140300720c */ /* 0x080fe20003f86270 */
[C---:B------:R-:W-:Y:S01]  /*5410*/  HMMA.16816.F32 R28, R4.reuse, R46, R108 ;  /* 0x0000002e041c723c */ /* 0x040fe2000000186c */
[C---:B------:R-:W-:Y:S02]  /*5420*/  LOP3.LUT R3, R0.reuse, 0x19, RZ, 0xfc, !PT ;  /* 0x0000001900037812 */ /* 0x040fe400078efcff */
[----:B------:R-:W-:Y:S02]  /*5430*/  FSEL R45, R11, -INF , !P0 ;  /* 0xff8000000b2d7808 */ /* 0x000fe40004000000 */
[----:B------:R-:W-:Y:S02]  /*5440*/  FSEL R65, R9, -INF , !P0 ;  /* 0xff80000009417808 */ /* 0x000fe40004000000 */
[----:B------:R-:W-:Y:S01]  /*5450*/  ISETP.GE.AND P0, PT, R3, R20, PT ;  /* 0x000000140300720c */ /* 0x000fe20003f06270 */
[----:B-1----:R-:W-:Y:S01]  /*5460*/  HMMA.16816.F32 R8, R4, R16, R116 ;  /* 0x000000100408723c */ /* 0x002fe20000001874 */
[----:B------:R-:W-:-:S02]  /*5470*/  LOP3.LUT R3, R0, 0x20, RZ, 0xfc, !PT ;  /* 0x0000002000037812 */ /* 0x000fc400078efcff */
[----:B------:R-:W-:Y:S02]  /*5480*/  FSEL R67, R12, -INF , !P3 ;  /* 0xff8000000c437808 */ /* 0x000fe40005800000 */
[----:B------:R-:W-:Y:S02]  /*5490*/  FSEL R44, R14, -INF , !P3 ;  /* 0xff8000000e2c7808 */ /* 0x000fe40005800000 */
[C---:B------:R-:W-:Y:S02]  /*54a0*/  LOP3.LUT R12, R0.reuse, 0x21, RZ, 0xfc, !PT ;  /* 0x00000021000c7812 */ /* 0x040fe400078efcff */
[----:B------:R-:W-:Y:S02]  /*54b0*/  ISETP.GE.AND P3, PT, R3, R20, PT ;  /* 0x000000140300720c */ /* 0x000fe40003f66270 */
[----:B------:R-:W-:Y:S02]  /*54c0*/  LOP3.LUT R3, R0, 0x28, RZ, 0xfc, !PT ;  /* 0x0000002800037812 */ /* 0x000fe400078efcff */
[----:B------:R-:W-:-:S02]  /*54d0*/  FSEL R47, R15, -INF , !P1 ;  /* 0xff8000000f2f7808 */ /* 0x000fc40004800000 */
[----:B------:R-:W-:Y:S02]  /*54e0*/  FSEL R70, R13, -INF , !P1 ;  /* 0xff8000000d467808 */ /* 0x000fe40004800000 */
[-C--:B------:R-:W-:Y:S02]  /*54f0*/  ISETP.GE.AND P1, PT, R12, R20.reuse, PT ;  /* 0x000000140c00720c */ /* 0x080fe40003f26270 */
[----:B------:R-:W-:Y:S01]  /*5500*/  FSEL R46, R26, -INF , !P6 ;  /* 0xff8000001a2e7808 */ /* 0x000fe20007000000 */
[----:B------:R-:W-:Y:S01]  /*5510*/  HMMA.16816.F32 R12, R4, R18, R124 ;  /* 0x00000012040c723c */ /* 0x000fe2000000187c */
[----:B------:R-:W-:Y:S02]  /*5520*/  FSEL R74, R24, -INF , !P6 ;  /* 0xff800000184a7808 */ /* 0x000fe40007000000 */
[----:B------:R-:W-:Y:S02]  /*5530*/  ISETP.GE.AND P6, PT, R3, R20, PT ;  /* 0x000000140300720c */ /* 0x000fe40003fc6270 */
[----:B------:R-:W-:-:S02]  /*5540*/  LOP3.LUT R3, R0, 0x29, RZ, 0xfc, !PT ;  /* 0x0000002900037812 */ /* 0x000fc400078efcff */
[----:B------:R-:W-:Y:S01]  /*5550*/  FSEL R66, R27, -INF , !P5 ;  /* 0xff8000001b427808 */ /* 0x000fe20006800000 */
[C---:B--2---:R-:W-:Y:S01]  /*5560*/  HMMA.16816.F32 R16, R4.reuse, R32, R132 ;  /* 0x000000200410723c */ /* 0x044fe20000001884 */
[----:B------:R-:W-:Y:S02]  /*5570*/  FSEL R71, R25, -INF , !P5 ;  /* 0xff80000019477808 */ /* 0x000fe40006800000 */
[----:B------:R-:W-:Y:S02]  /*5580*/  ISETP.GE.AND P5, PT, R3, R20, PT ;  /* 0x000000140300720c */ /* 0x000fe40003fa6270 */
[----:B------:R-:W-:Y:S02]  /*5590*/  FSEL R68, R30, -INF , !P4 ;  /* 0xff8000001e447808 */ /* 0x000fe40006000000 */
[----:B------:R-:W-:Y:S01]  /*55a0*/  FSEL R75, R28, -INF , !P4 ;  /* 0xff8000001c4b7808 */ /* 0x000fe20006000000 */
[----:B---3--:R-:W-:Y:S01]  /*55b0*/  HMMA.16816.F32 R24, R4, R36, R156 ;  /* 0x000000240418723c */ /* 0x008fe2000000189c */
[----:B------:R-:W-:-:S02]  /*55c0*/  FSEL R100, R31, -INF , !P0 ;  /* 0xff8000001f647808 */ /* 0x000fc40004000000 */
[----:B------:R-:W-:Y:S02]  /*55d0*/  FSEL R73, R29, -INF , !P0 ;  /* 0xff8000001d497808 */ /* 0x000fe40004000000 */
[----:B------:R-:W-:Y:S02]  /*55e0*/  LOP3.LUT R3, R0, 0x30, RZ, 0xfc, !PT ;  /* 0x0000003000037812 */ /* 0x000fe400078efcff */
[----:B------:R-:W-:Y:S01]  /*55f0*/  FSEL R101, R10, -INF , !P3 ;  /* 0xff8000000a657808 */ /* 0x000fe20005800000 */
[----:B------:R-:W-:Y:S01]  /*5600*/  HMMA.16816.F32 R28, R4, R34, R144 ;  /* 0x00000022041c723c */ /* 0x000fe20000001890 */
[----:B------:R-:W1:Y:S01]  /*5610*/  LDSM.16.M88.4 R32, [R2+0x5000] ;  /* 0x005000000220783b */ /* 0x000e620000000200 */
[----:B------:R-:W-:Y:S02]  /*5620*/  ISETP.GE.AND P4, PT, R3, R20, PT ;  /* 0x000000140300720c */ /* 0x000fe40003f86270 */
[----:B------:R-:W-:Y:S02]  /*5630*/  LOP3.LUT R3, R0, 0x38, RZ, 0xfc, !PT ;  /* 0x0000003800037812 */ /* 0x000fe400078efcff */
[----:B------:R-:W-:-:S02]  /*5640*/  FSEL R110, R8, -INF , !P3 ;  /* 0xff800000086e7808 */ /* 0x000fc40005800000 */
[-C--:B------:R-:W-:Y:S02]  /*5650*/  ISETP.GE.AND P3, PT, R3, R20.reuse, PT ;  /* 0x000000140300720c */ /* 0x080fe40003f66270 */
[----:B------:R-:W-:Y:S02]  /*5660*/  LOP3.LUT R3, R0, 0x39, RZ, 0xfc, !PT ;  /* 0x0000003900037812 */ /* 0x000fe400078efcff */
[----:B------:R-:W-:Y:S02]  /*5670*/  FSEL R111, R12, -INF , !P6 ;  /* 0xff8000000c6f7808 */ /* 0x000fe40007000000 */
[----:B------:R-:W-:Y:S02]  /*5680*/  FSEL R102, R11, -INF , !P1 ;  /* 0xff8000000b667808 */ /* 0x000fe40004800000 */
[----:B------:R-:W-:Y:S02]  /*5690*/  FSEL R109, R9, -INF , !P1 ;  /* 0xff800000096d7808 */ /* 0x000fe40004800000 */
[----:B------:R-:W-:Y:S01]  /*56a0*/  LOP3.LUT R12, R0, 0x41, RZ, 0xfc, !PT ;  /* 0x00000041000c7812 */ /* 0x000fe200078efcff */
[----:B------:R-:W-:Y:S01]  /*56b0*/  HMMA.16816.F32 R8, R4, R40, R148 ;  /* 0x000000280408723c */ /* 0x000fe20000001894 */
[----:B------:R-:W-:-:S02]  /*56c0*/  ISETP.GE.AND P1, PT, R3, R20, PT ;  /* 0x000000140300720c */ /* 0x000fc40003f26270 */
[----:B------:R-:W-:Y:S02]  /*56d0*/  LOP3.LUT R3, R0, 0x40, RZ, 0xfc, !PT ;  /* 0x0000004000037812 */ /* 0x000fe400078efcff */
[----:B------:R-:W-:Y:S02]  /*56e0*/  FSEL R116, R15, -INF , !P5 ;  /* 0xff8000000f747808 */ /* 0x000fe40006800000 */
[----:B------:R-:W-:Y:S02]  /*56f0*/  FSEL R108, R13, -INF , !P5 ;  /* 0xff8000000d6c7808 */ /* 0x000fe40006800000 */
[----:B------:R-:W-:Y:S02]  /*5700*/  FSEL R103, R14, -INF , !P6 ;  /* 0xff8000000e677808 */ /* 0x000fe40007000000 */
[-C--:B------:R-:W-:Y:S02]  /*5710*/  ISETP.GE.AND P5, PT, R12, R20.reuse, PT ;  /* 0x000000140c00720c */ /* 0x080fe40003fa6270 */
[----:B------:R-:W-:Y:S01]  /*5720*/  HMMA.16816.F32 R12, R4, R42, R152 ;  /* 0x0000002a040c723c */ /* 0x000fe20000001898 */
[----:B------:R-:W-:Y:S01]  /*5730*/  ISETP.GE.AND P6, PT, R3, R20, PT ;  /* 0x000000140300720c */ /* 0x000fe20003fc6270 */
[----:B------:R-:W2:Y:S01]  /*5740*/  LDSM.16.M88.4 R40, [R2+0x5800] ;  /* 0x005800000228783b */ /* 0x000ea20000000200 */
[----:B------:R-:W-:-:S02]  /*5750*/  LOP3.LUT R3, R0, 0x48, RZ, 0xfc, !PT ;  /* 0x0000004800037812 */ /* 0x000fc400078efcff */
[----:B------:R-:W-:Y:S02]  /*5760*/  FSEL R117, R18, -INF , !P4 ;  /* 0xff80000012757808 */ /* 0x000fe40006000000 */
[----:B------:R-:W-:Y:S02]  /*5770*/  FSEL R126, R16, -INF , !P4 ;  /* 0xff800000107e7808 */ /* 0x000fe40006000000 */
[-C--:B------:R-:W-:Y:S02]  /*5780*/  ISETP.GE.AND P0, PT, R21, R20.reuse, PT ;  /* 0x000000141500720c */ /* 0x080fe40003f06270 */
[----:B------:R-:W-:Y:S02]  /*5790*/  ISETP.GE.AND P4, PT, R3, R20, PT ;  /* 0x000000140300720c */ /* 0x000fe40003f86270 */
[----:B------:R-:W-:Y:S02]  /*57a0*/  LOP3.LUT R3, R0, 0x49, RZ, 0xfc, !PT ;  /* 0x0000004900037812 */ /* 0x000fe400078efcff */
[----:B------:R-:W-:-:S02]  /*57b0*/  FSEL R118, R19, -INF , !P0 ;  /* 0xff80000013767808 */ /* 0x000fc40004000000 */
[----:B------:R-:W-:Y:S02]  /*57c0*/  FSEL R125, R17, -INF , !P0 ;  /* 0xff800000117d7808 */ /* 0x000fe40004000000 */
[----:B------:R-:W-:Y:S02]  /*57d0*/  ISETP.GE.AND P0, PT, R3, R20, PT ;  /* 0x000000140300720c */ /* 0x000fe40003f06270 */
[----:B------:R-:W-:Y:S02]  /*57e0*/  LOP3.LUT R3, R0, 0x50, RZ, 0xfc, !PT ;  /* 0x0000005000037812 */ /* 0x000fe400078efcff */
[----:B------:R-:W-:Y:S02]  /*57f0*/  FSEL R119, R30, -INF , !P3 ;  /* 0xff8000001e777808 */ /* 0x000fe40005800000 */
[----:B------:R-:W-:Y:S02]  /*5800*/  FSEL R127, R28, -INF , !P3 ;  /* 0xff8000001c7f7808 */ /* 0x000fe40005800000 */
[----:B------:R-:W-:-:S02]  /*5810*/  FSEL R132, R31, -INF , !P1 ;  /* 0xff8000001f847808 */ /* 0x000fc40004800000 */
[----:B------:R-:W-:Y:S02]  /*5820*/  FSEL R124, R29, -INF , !P1 ;  /* 0xff8000001d7c7808 */ /* 0x000fe40004800000 */
[----:B------:R-:W-:Y:S01]  /*5830*/  ISETP.GE.AND P3, PT, R3, R20, PT ;  /* 0x000000140300720c */ /* 0x000fe20003f66270 */
[----:B------:R-:W-:Y:S01]  /*5840*/  HMMA.16816.F32 R28, R4, R38, R60 ;  /* 0x00000026041c723c */ /* 0x000fe2000000183c */
[C---:B------:R-:W-:Y:S01]  /*5850*/  LOP3.LUT R3, R0.reuse, 0x58, RZ, 0xfc, !PT ;  /* 0x0000005800037812 */ /* 0x040fe200078efcff */
[----:B------:R-:W3:Y:S01]  /*5860*/  LDSM.16.M88.4 R36, [R2+0x6000] ;  /* 0x006000000224783b */ /* 0x000ee20000000200 */
[----:B------:R-:W-:Y:S02]  /*5870*/  LOP3.LUT R16, R0, 0x51, RZ, 0xfc, !PT ;  /* 0x0000005100107812 */ /* 0x000fe400078efcff */
[----:B------:R-:W-:Y:S02]  /*5880*/  FSEL R133, R10, -INF , !P6 ;  /* 0xff8000000a857808 */ /* 0x000fe40007000000 */
[----:B------:R-:W-:-:S02]  /*5890*/  FSEL R146, R8, -INF , !P6 ;  /* 0xff80000008927808 */ /* 0x000fc40007000000 */
[-C--:B------:R-:W-:Y:S02]  /*58a0*/  ISETP.GE.AND P6, PT, R3, R20.reuse, PT ;  /* 0x000000140300720c */ /* 0x080fe40003fc6270 */
[-C--:B------:R-:W-:Y:S02]  /*58b0*/  ISETP.GE.AND P1, PT, R16, R20.reuse, PT ;  /* 0x000000141000720c */ /* 0x080fe40003f26270 */
[----:B------:R-:W-:Y:S01]  /*58c0*/  LOP3.LUT R3, R0, 0x59, RZ, 0xfc, !PT ;  /* 0x0000005900037812 */ /* 0x000fe200078efcff */
[----:B-1----:R-:W-:Y:S01]  /*58d0*/  HMMA.16816.F32 R16, R4, R34, R56 ;  /* 0x000000220410723c */ /* 0x002fe20000001838 */
[----:B------:R-:W-:Y:S02]  /*58e0*/  FSEL R134, R11, -INF , !P5 ;  /* 0xff8000000b867808 */ /* 0x000fe40006800000 */
[----:B------:R-:W-:Y:S02]  /*58f0*/  FSEL R145, R9, -INF , !P5 ;  /* 0xff80000009917808 */ /* 0x000fe40006800000 */
[----:B------:R-:W-:-:S02]  /*5900*/  ISETP.GE.AND P5, PT, R3, R20, PT ;  /* 0x000000140300720c */ /* 0x000fc40003fa6270 */
[----:B------:R-:W-:Y:S01]  /*5910*/  LOP3.LUT R3, R0, 0x60, RZ, 0xfc, !PT ;  /* 0x0000006000037812 */ /* 0x000fe200078efcff */
[----:B------:R-:W-:Y:S01]  /*5920*/  HMMA.16816.F32 R8, R4, R32, R160 ;  /* 0x000000200408723c */ /* 0x000fe200000018a0 */
[----:B------:R-:W1:Y:S01]  /*5930*/  LDSM.16.M88.4 R32, [R2+0x6800] ;  /* 0x006800000220783b */ /* 0x000e620000000200 */
[----:B------:R-:W-:Y:S02]  /*5940*/  FSEL R135, R14, -INF , !P4 ;  /* 0xff8000000e877808 */ /* 0x000fe40006000000 */
[----:B------:R-:W-:Y:S02]  /*5950*/  FSEL R147, R12, -INF , !P4 ;  /* 0xff8000000c937808 */ /* 0x000fe40006000000 */
        /* <DEDUP_REMOVED lines=8> */
[----:B------:R-:W-:Y:S01]  /*59e0*/  FSEL R153, R30, -INF , !P6 ;  /* 0xff8000001e997808 */ /* 0x000fe20007000000 */
[----:B--2---:R-:W-:Y:S01]  /*59f0*/  HMMA.16816.F32 R24, R4, R40, R164 ;  /* 0x000000280418723c */ /* 0x004fe200000018a4 */
[----:B------:R-:W-:-:S02]  /*5a00*/  FSEL R158, R28, -INF , !P6 ;  /* 0xff8000001c9e7808 */ /* 0x000fc40007000000 */
[----:B------:R-:W-:Y:S02]  /*5a10*/  FSEL R159, R31, -INF , !P5 ;  /* 0xff8000001f9f7808 */ /* 0x000fe40006800000 */
[----:B------:R-:W-:Y:S02]  /*5a20*/  FSEL R154, R29, -INF , !P5 ;  /* 0xff8000001d9a7808 */ /* 0x000fe40006800000 */
[-C--:B------:R-:W-:Y:S01]  /*5a30*/  ISETP.GE.AND P1, PT, R3, R20.reuse, PT ;  /* 0x000000140300720c */ /* 0x080fe20003f26270 */
[----:B------:R-:W-:Y:S01]  /*5a40*/  HMMA.16816.F32 R28, R4, R42, R52 ;  /* 0x0000002a041c723c */ /* 0x000fe20000001834 */
[C---:B------:R-:W-:Y:S01]  /*5a50*/  LOP3.LUT R3, R0.reuse, 0x70, RZ, 0xfc, !PT ;  /* 0x0000007000037812 */ /* 0x040fe200078efcff */
[----:B------:R-:W2:Y:S01]  /*5a60*/  LDSM.16.M88.4 R40, [R2+0x7000] ;  /* 0x007000000228783b */ /* 0x000ea20000000200 */
[----:B------:R-:W-:Y:S02]  /*5a70*/  LOP3.LUT R12, R0, 0x61, RZ, 0xfc, !PT ;  /* 0x00000061000c7812 */ /* 0x000fe400078efcff */
[----:B------:R-:W-:-:S02]  /*5a80*/  ISETP.GE.AND P6, PT, R3, R20, PT ;  /* 0x000000140300720c */ /* 0x000fc40003fc6270 */
[----:B------:R-:W-:Y:S02]  /*5a90*/  LOP3.LUT R3, R0, 0x78, RZ, 0xfc, !PT ;  /* 0x0000007800037812 */ /* 0x000fe400078efcff */
[----:B------:R-:W-:Y:S02]  /*5aa0*/  FSEL R148, R15, -INF , !P0 ;  /* 0xff8000000f947808 */ /* 0x000fe40004000000 */
[----:B------:R-:W-:Y:S02]  /*5ab0*/  FSEL R144, R13, -INF , !P0 ;  /* 0xff8000000d907808 */ /* 0x000fe40004000000 */
[----:B------:R-:W-:Y:S02]  /*5ac0*/  FSEL R161, R10, -INF , !P4 ;  /* 0xff8000000aa17808 */ /* 0x000fe40006000000 */
[----:B------:R-:W-:Y:S02]  /*5ad0*/  FSEL R166, R8, -INF , !P4 ;  /* 0xff80000008a67808 */ /* 0x000fe40006000000 */
[----:B------:R-:W-:-:S02]  /*5ae0*/  ISETP.GE.AND P0, PT, R12, R20, PT ;  /* 0x000000140c00720c */ /* 0x000fc40003f06270 */
[----:B------:R-:W-:Y:S02]  /*5af0*/  ISETP.GE.AND P4, PT, R3, R20, PT ;  /* 0x000000140300720c */ /* 0x000fe40003f86270 */
[C---:B------:R-:W-:Y:S02]  /*5b00*/  LOP3.LUT R12, R0.reuse, 0x71, RZ, 0xfc, !PT ;  /* 0x00000071000c7812 */ /* 0x040fe400078efcff */
[C---:B------:R-:W-:Y:S02]  /*5b10*/  LOP3.LUT R3, R0.reuse, 0x79, RZ, 0xfc, !PT ;  /* 0x0000007900037812 */ /* 0x040fe400078efcff */
[----:B------:R-:W-:Y:S02]  /*5b20*/  FSEL R162, R11, -INF , !P0 ;  /* 0xff8000000ba27808 */ /* 0x000fe40004000000 */
[----:B------:R-:W-:Y:S02]  /*5b30*/  FSEL R165, R9, -INF , !P0 ;  /* 0xff80000009a57808 */ /* 0x000fe40004000000 */
[----:B------:R-:W-:-:S02]  /*5b40*/  LOP3.LUT R8, R0, 0x81, RZ, 0xfc, !PT ;  /* 0x0000008100087812 */ /* 0x000fc400078efcff */
[-C--:B------:R-:W-:Y:S02]  /*5b50*/  ISETP.GE.AND P5, PT, R12, R20.reuse, PT ;  /* 0x000000140c00720c */ /* 0x080fe40003fa6270 */
[-C--:B------:R-:W-:Y:S01]  /*5b60*/  ISETP.GE.AND P0, PT, R3, R20.reuse, PT ;  /* 0x000000140300720c */ /* 0x080fe20003f06270 */
[----:B---3--:R-:W-:Y:S01]  /*5b70*/  HMMA.16816.F32 R12, R4, R36, R172 ;  /* 0x00000024040c723c */ /* 0x008fe200000018ac */
[----:B------:R-:W-:Y:S02]  /*5b80*/  LOP3.LUT R3, R0, 0x80, RZ, 0xfc, !PT ;  /* 0x0000008000037812 */ /* 0x000fe400078efcff */
[----:B------:R-:W-:Y:S02]  /*5b90*/  FSEL R172, R19, -INF , !P1 ;  /* 0xff80000013ac7808 */ /* 0x000fe40004800000 */
[----:B------:R-:W-:Y:S02]  /*5ba0*/  FSEL R164, R17, -INF , !P1 ;  /* 0xff80000011a47808 */ /* 0x000fe40004800000 */
[----:B------:R-:W-:-:S02]  /*5bb0*/  ISETP.GE.AND P1, PT, R8, R20, PT ;  /* 0x000000140800720c */ /* 0x000fc40003f26270 */
[----:B------:R-:W-:Y:S01]  /*5bc0*/  FSEL R163, R18, -INF , !P3 ;  /* 0xff80000012a37808 */ /* 0x000fe20005800000 */
[C---:B------:R-:W-:Y:S01]  /*5bd0*/  HMMA.16816.F32 R8, R4.reuse, R38, R48 ;  /* 0x000000260408723c */ /* 0x040fe20000001830 */
[----:B------:R-:W-:Y:S01]  /*5be0*/  FSEL R167, R16, -INF , !P3 ;  /* 0xff80000010a77808 */ /* 0x000fe20005800000 */
[----:B------:R-:W3:Y:S01]  /*5bf0*/  LDSM.16.M88.4 R36, [R2+0x7800] ;  /* 0x007800000224783b */ /* 0x000ee20000000200 */
[----:B------:R-:W-:Y:S02]  /*5c00*/  ISETP.GE.AND P3, PT, R3, R20, PT ;  /* 0x000000140300720c */ /* 0x000fe40003f66270 */
[----:B------:R-:W-:Y:S02]  /*5c10*/  LOP3.LUT R3, R0, 0x88, RZ, 0xfc, !PT ;  /* 0x0000008800037812 */ /* 0x000fe400078efcff */
[----:B------:R-:W-:Y:S01]  /*5c20*/  FSEL R173, R26, -INF , !P6 ;  /* 0xff8000001aad7808 */ /* 0x000fe20007000000 */
[----:B-1----:R-:W-:Y:S01]  /*5c30*/  HMMA.16816.F32 R16, R4, R32, R176 ;  /* 0x000000200410723c */ /* 0x002fe200000018b0 */
[----:B------:R-:W-:-:S02]  /*5c40*/  FSEL R189, R24, -INF , !P6 ;  /* 0xff80000018bd7808 */ /* 0x000fc40007000000 */
[----:B------:R-:W-:Y:S02]  /*5c50*/  FSEL R174, R27, -INF , !P5 ;  /* 0xff8000001bae7808 */ /* 0x000fe40006800000 */
[----:B------:R-:W-:Y:S02]  /*5c60*/  FSEL R188, R25, -INF , !P5 ;  /* 0xff80000019bc7808 */ /* 0x000fe40006800000 */
[-C--:B------:R-:W-:Y:S01]  /*5c70*/  ISETP.GE.AND P6, PT, R3, R20.reuse, PT ;  /* 0x000000140300720c */ /* 0x080fe20003fc6270 */
[----:B------:R-:W-:Y:S01]  /*5c80*/  HMMA.16816.F32 R24, R4, R34, R180 ;  /* 0x000000220418723c */ /* 0x000fe200000018b4 */
[----:B------:R-:W1:Y:S01]  /*5c90*/  LDSM.16.M88.4 R32, [R2+0x8000] ;  /* 0x008000000220783b */ /* 0x000e620000000200 */
[----:B------:R-:W-:Y:S02]  /*5ca0*/  LOP3.LUT R3, R0, 0x89, RZ, 0xfc, !PT ;  /* 0x0000008900037812 */ /* 0x000fe400078efcff */
[----:B------:R-:W-:Y:S02]  /*5cb0*/  FSEL R175, R30, -INF , !P4 ;  /* 0xff8000001eaf7808 */ /* 0x000fe40006000000 */
[----:B------:R-:W-:-:S02]  /*5cc0*/  ISETP.GE.AND P5, PT, R3, R20, PT ;  /* 0x000000140300720c */ /* 0x000fc40003fa6270 */
[----:B------:R-:W-:Y:S02]  /*5cd0*/  LOP3.LUT R3, R0, 0x90, RZ, 0xfc, !PT ;  /* 0x0000009000037812 */ /* 0x000fe400078efcff */
[----:B------:R-:W-:Y:S02]  /*5ce0*/  FSEL R190, R28, -INF , !P4 ;  /* 0xff8000001cbe7808 */ /* 0x000fe40006000000 */
[----:B------:R-:W-:Y:S02]  /*5cf0*/  ISETP.GE.AND P4, PT, R3, R20, PT ;  /* 0x000000140300720c */ /* 0x000fe40003f86270 */
[----:B------:R-:W-:Y:S02]  /*5d00*/  LOP3.LUT R3, R0, 0x98, RZ, 0xfc, !PT ;  /* 0x0000009800037812 */ /* 0x000fe400078efcff */
[----:B------:R-:W-:Y:S02]  /*5d10*/  FSEL R182, R8, -INF , !P6 ;  /* 0xff80000008b67808 */ /* 0x000fe40007000000 */
[----:B------:R-:W-:-:S02]  /*5d20*/  FSEL R178, R14, -INF , !P3 ;  /* 0xff8000000eb27808 */ /* 0x000fc40005800000 */
[----:B------:R-:W-:Y:S02]  /*5d30*/  FSEL R191, R12, -INF , !P3 ;  /* 0xff8000000cbf7808 */ /* 0x000fe40005800000 */
[C---:B------:R-:W-:Y:S02]  /*5d40*/  LOP3.LUT R8, R0.reuse, 0xa1, RZ, 0xfc, !PT ;  /* 0x000000a100087812 */ /* 0x040fe400078efcff */
[----:B------:R-:W-:Y:S02]  /*5d50*/  ISETP.GE.AND P3, PT, R3, R20, PT ;  /* 0x000000140300720c */ /* 0x000fe40003f66270 */
[----:B------:R-:W-:Y:S02]  /*5d60*/  FSEL R179, R15, -INF , !P1 ;  /* 0xff8000000fb37808 */ /* 0x000fe40004800000 */
[----:B------:R-:W-:Y:S02]  /*5d70*/  FSEL R181, R13, -INF , !P1 ;  /* 0xff8000000db57808 */ /* 0x000fe40004800000 */
[----:B------:R-:W-:Y:S01]  /*5d80*/  LOP3.LUT R3, R0, 0x99, RZ, 0xfc, !PT ;  /* 0x0000009900037812 */ /* 0x000fe200078efcff */
[----:B--2---:R-:W-:Y:S01]  /*5d90*/  HMMA.16816.F32 R12, R4, R40, R140 ;  /* 0x00000028040c723c */ /* 0x004fe2000000188c */
[----:B------:R-:W-:-:S02]  /*5da0*/  FSEL R141, R11, -INF , !P5 ;  /* 0xff8000000b8d7808 */ /* 0x000fc40006800000 */
[----:B------:R-:W-:Y:S02]  /*5db0*/  FSEL R140, R9, -INF , !P5 ;  /* 0xff800000098c7808 */ /* 0x000fe40006800000 */
[----:B------:R-:W-:Y:S02]  /*5dc0*/  FSEL R180, R10, -INF , !P6 ;  /* 0xff8000000ab47808 */ /* 0x000fe40007000000 */
[-C--:B------:R-:W-:Y:S02]  /*5dd0*/  ISETP.GE.AND P5, PT, R8, R20.reuse, PT ;  /* 0x000000140800720c */ /* 0x080fe40003fa6270 */
[----:B------:R-:W-:Y:S01]  /*5de0*/  HMMA.16816.F32 R8, R4, R42, R136 ;  /* 0x0000002a0408723c */ /* 0x000fe20000001888 */
[----:B------:R-:W-:Y:S01]  /*5df0*/  ISETP.GE.AND P1, PT, R3, R20, PT ;  /* 0x000000140300720c */ /* 0x000fe20003f26270 */
[----:B------:R-:W2:Y:S01]  /*5e00*/  LDSM.16.M88.4 R40, [R2+0x8800] ;  /* 0x008800000228783b */ /* 0x000ea20000000200 */
[C---:B------:R-:W-:Y:S02]  /*5e10*/  LOP3.LUT R3, R0.reuse, 0xa0, RZ, 0xfc, !PT ;  /* 0x000000a000037812 */ /* 0x040fe400078efcff */
[----:B------:R-:W-:-:S02]  /*5e20*/  LOP3.LUT R21, R0, 0x91, RZ, 0xfc, !PT ;  /* 0x0000009100157812 */ /* 0x000fc400078efcff */
[----:B------:R-:W-:Y:S02]  /*5e30*/  ISETP.GE.AND P6, PT, R3, R20, PT ;  /* 0x000000140300720c */ /* 0x000fe40003fc6270 */
[----:B------:R-:W-:Y:S02]  /*5e40*/  LOP3.LUT R3, R0, 0xa8, RZ, 0xfc, !PT ;  /* 0x000000a800037812 */ /* 0x000fe400078efcff */
[----:B------:R-:W-:Y:S02]  /*5e50*/  FSEL R177, R31, -INF , !P0 ;  /* 0xff8000001fb17808 */ /* 0x000fe40004000000 */
[----:B------:R-:W-:Y:S02]  /*5e60*/  FSEL R176, R29, -INF , !P0 ;  /* 0xff8000001db07808 */ /* 0x000fe40004000000 */
[----:B------:R-:W-:Y:S01]  /*5e70*/  FSEL R142, R18, -INF , !P4 ;  /* 0xff800000128e7808 */ /* 0x000fe20006000000 */
[----:B---3--:R-:W-:Y:S01]  /*5e80*/  HMMA.16816.F32 R28, R4, R38, R120 ;  /* 0x00000026041c723c */ /* 0x008fe20000001878 */
[----:B------:R-:W-:-:S02]  /*5e90*/  FSEL R143, R16, -INF , !P4 ;  /* 0xff800000108f7808 */ /* 0x000fc40006000000 */
[-C--:B------:R-:W-:Y:S02]  /*5ea0*/  ISETP.GE.AND P0, PT, R21, R20.reuse, PT ;  /* 0x000000141500720c */ /* 0x080fe40003f06270 */
[-C--:B------:R-:W-:Y:S02]  /*5eb0*/  ISETP.GE.AND P4, PT, R3, R20.reuse, PT ;  /* 0x000000140300720c */ /* 0x080fe40003f86270 */
[C---:B------:R-:W-:Y:S02]  /*5ec0*/  LOP3.LUT R3, R0.reuse, 0xa9, RZ, 0xfc, !PT ;  /* 0x000000a900037812 */ /* 0x040fe400078efcff */
[----:B------:R-:W-:Y:S02]  /*5ed0*/  FSEL R137, R19, -INF , !P0 ;  /* 0xff80000013897808 */ /* 0x000fe40004000000 */
[----:B------:R-:W-:Y:S02]  /*5ee0*/  FSEL R139, R17, -INF , !P0 ;  /* 0xff800000118b7808 */ /* 0x000fe40004000000 */
[----:B------:R-:W-:Y:S01]  /*5ef0*/  ISETP.GE.AND P0, PT, R3, R20, PT ;  /* 0x000000140300720c */ /* 0x000fe20003f06270 */
[----:B------:R-:W-:Y:S01]  /*5f00*/  HMMA.16816.F32 R16, R4, R36, R128 ;  /* 0x000000240410723c */ /* 0x000fe20000001880 */
[----:B------:R-:W-:Y:S01]  /*5f10*/  LOP3.LUT R3, R0, 0xb0, RZ, 0xfc, !PT ;  /* 0x000000b000037812 */ /* 0x000fe200078efcff */
[----:B------:R-:W-:Y:S01]  /*5f20*/  LDSM.16.M88.4 R36, [R2+0x9000] ;  /* 0x009000000224783b */ /* 0x000fe20000000200 */
[----:B------:R-:W-:-:S02]  /*5f30*/  FSEL R138, R26, -INF , !P3 ;  /* 0xff8000001a8a7808 */ /* 0x000fc40005800000 */
[----:B------:R-:W-:Y:S02]  /*5f40*/  FSEL R183, R24, -INF , !P3 ;  /* 0xff80000018b77808 */ /* 0x000fe40005800000 */
[----:B------:R-:W-:Y:S02]  /*5f50*/  FSEL R129, R27, -INF , !P1 ;  /* 0xff8000001b817808 */ /* 0x000fe40004800000 */
[----:B------:R-:W-:Y:S02]  /*5f60*/  FSEL R128, R25, -INF , !P1 ;  /* 0xff80000019807808 */ /* 0x000fe40004800000 */
[----:B------:R-:W-:Y:S01]  /*5f70*/  FSEL R130, R14, -INF , !P6 ;  /* 0xff8000000e827808 */ /* 0x000fe20007000000 */
[----:B-1----:R-:W-:Y:S01]  /*5f80*/  HMMA.16816.F32 R24, R4, R32, R112 ;  /* 0x000000200418723c */ /* 0x002fe20000001870 */
[----:B------:R-:W-:Y:S02]  /*5f90*/  FSEL R131, R12, -INF , !P6 ;  /* 0xff8000000c837808 */ /* 0x000fe40007000000 */
[----:B------:R-:W-:-:S02]  /*5fa0*/  FSEL R120, R15, -INF , !P5 ;  /* 0xff8000000f787808 */ /* 0x000fc40006800000 */
[----:B------:R-:W-:Y:S02]  /*5fb0*/  FSEL R122, R13, -INF , !P5 ;  /* 0xff8000000d7a7808 */ /* 0x000fe40006800000 */
[----:B------:R-:W-:Y:S01]  /*5fc0*/  ISETP.GE.AND P3, PT, R3, R20, PT ;  /* 0x000000140300720c */ /* 0x000fe20003f66270 */
[----:B------:R-:W-:Y:S01]  /*5fd0*/  HMMA.16816.F32 R12, R4, R34, R104 ;  /* 0x00000022040c723c */ /* 0x000fe20000001868 */
[----:B------:R-:W1:Y:S01]  /*5fe0*/  LDSM.16.M88.4 R32, [R2+0x9800] ;  /* 0x009800000220783b */ /* 0x000e620000000200 */
[----:B------:R-:W-:Y:S01]  /*5ff0*/  LOP3.LUT R3, R0, 0xb8, RZ, 0xfc, !PT ;  /* 0x000000b800037812 */ /* 0x000fe200078efcff */
[----:B------:R-:W-:-:S04]  /*6000*/  DEPBAR.LE SB0, 0x0 ;  /* 0x000080000000791a */ /* 0x000fc80000000000 */
[-C--:B------:R-:W-:Y:S02]  /*6010*/  ISETP.GE.AND P6, PT, R3, R20.reuse, PT ;  /* 0x000000140300720c */ /* 0x080fe40003fc6270 */
[----:B------:R-:W-:Y:S02]  /*6020*/  LOP3.LUT R3, R0, 0xb9, RZ, 0xfc, !PT ;  /* 0x000000b900037812 */ /* 0x000fe400078efcff */
[----:B------:R-:W-:Y:S02]  /*6030*/  FSEL R121, R10, -INF , !P4 ;  /* 0xff8000000a797808 */ /* 0x000fe40006000000 */
[----:B------:R-:W-:Y:S02]  /*6040*/  ISETP.GE.AND P5, PT, R3, R20, PT ;  /* 0x000000140300720c */ /* 0x000fe40003fa6270 */
[----:B------:R-:W-:Y:S02]  /*6050*/  LOP3.LUT R3, R0, 0xc0, RZ, 0xfc, !PT ;  /* 0x000000c000037812 */ /* 0x000fe400078efcff */
[----:B------:R-:W-:-:S02]  /*6060*/  FSEL R123, R8, -INF , !P4 ;  /* 0xff800000087b7808 */ /* 0x000fc40006000000 */
[----:B------:R-:W-:Y:S02]  /*6070*/  ISETP.GE.AND P4, PT, R3, R20, PT ;  /* 0x000000140300720c */ /* 0x000fe40003f86270 */
[C---:B------:R-:W-:Y:S02]  /*6080*/  LOP3.LUT R8, R0.reuse, 0xc1, RZ, 0xfc, !PT ;  /* 0x000000c100087812 */ /* 0x040fe400078efcff */
[C---:B------:R-:W-:Y:S02]  /*6090*/  LOP3.LUT R21, R0.reuse, 0xb1, RZ, 0xfc, !PT ;  /* 0x000000b100157812 */ /* 0x040fe400078efcff */
[----:B------:R-:W-:Y:S02]  /*60a0*/  LOP3.LUT R3, R0, 0xc8, RZ, 0xfc, !PT ;  /* 0x000000c800037812 */ /* 0x000fe400078efcff */
[----:B------:R-:W-:Y:S02]  /*60b0*/  FSEL R113, R11, -INF , !P0 ;  /* 0xff8000000b717808 */ /* 0x000fe40004000000 */
[----:B------:R-:W-:-:S02]  /*60c0*/  FSEL R112, R9, -INF , !P0 ;  /* 0xff80000009707808 */ /* 0x000fc40004000000 */
[-C--:B------:R-:W-:Y:S02]  /*60d0*/  ISETP.GE.AND P0, PT, R8, R20.reuse, PT ;  /* 0x000000140800720c */ /* 0x080fe40003f06270 */
[----:B------:R-:W-:Y:S01]  /*60e0*/  FSEL R114, R18, -INF , !P3 ;  /* 0xff80000012727808 */ /* 0x000fe20005800000 */
[----:B--2---:R-:W-:Y:S01]  /*60f0*/  HMMA.16816.F32 R8, R4, R40, R184 ;  /* 0x000000280408723c */ /* 0x004fe200000018b8 */
[----:B------:R-:W-:Y:S02]  /*6100*/  FSEL R115, R16, -INF , !P3 ;  /* 0xff80000010737808 */ /* 0x000fe40005800000 */
[-C--:B------:R-:W-:Y:S02]  /*6110*/  ISETP.GE.AND P1, PT, R21, R20.reuse, PT ;  /* 0x000000141500720c */ /* 0x080fe40003f26270 */
[----:B------:R-:W-:Y:S02]  /*6120*/  ISETP.GE.AND P3, PT, R3, R20, PT ;  /* 0x000000140300720c */ /* 0x000fe40003f66270 */
[----:B------:R-:W-:-:S02]  /*6130*/  LOP3.LUT R3, R0, 0xc9, RZ, 0xfc, !PT ;  /* 0x000000c900037812 */ /* 0x000fc400078efcff */
[----:B------:R-:W-:Y:S02]  /*6140*/  FSEL R104, R19, -INF , !P1 ;  /* 0xff80000013687808 */ /* 0x000fe40004800000 */
[----:B------:R-:W-:Y:S02]  /*6150*/  FSEL R107, R17, -INF , !P1 ;  /* 0xff800000116b7808 */ /* 0x000fe40004800000 */
[----:B------:R-:W-:Y:S01]  /*6160*/  ISETP.GE.AND P1, PT, R3, R20, PT ;  /* 0x000000140300720c */ /* 0x000fe20003f26270 */
[----:B------:R-:W-:Y:S01]  /*6170*/  HMMA.16816.F32 R16, R4, R42, R96 ;  /* 0x0000002a0410723c */ /* 0x000fe20000001860 */
[----:B------:R-:W-:Y:S02]  /*6180*/  LOP3.LUT R3, R0, 0xd0, RZ, 0xfc, !PT ;  /* 0x000000d000037812 */ /* 0x000fe400078efcff */
[----:B------:R-:W-:Y:S02]  /*6190*/  FSEL R105, R30, -INF , !P6 ;  /* 0xff8000001e697808 */ /* 0x000fe40007000000 */
[----:B------:R-:W-:-:S02]  /*61a0*/  FSEL R192, R28, -INF , !P6 ;  /* 0xff8000001cc07808 */ /* 0x000fc40007000000 */
[-C--:B------:R-:W-:Y:S02]  /*61b0*/  ISETP.GE.AND P6, PT, R3, R20.reuse, PT ;  /* 0x000000140300720c */ /* 0x080fe40003fc6270 */
[C---:B------:R-:W-:Y:S02]  /*61c0*/  LOP3.LUT R3, R0.reuse, 0xd1, RZ, 0xfc, !PT ;  /* 0x000000d100037812 */ /* 0x040fe400078efcff */
[----:B------:R-:W-:Y:S02]  /*61d0*/  FSEL R184, R31, -INF , !P5 ;  /* 0xff8000001fb87808 */ /* 0x000fe40006800000 */
[----:B------:R-:W-:Y:S02]  /*61e0*/  FSEL R106, R29, -INF , !P5 ;  /* 0xff8000001d6a7808 */ /* 0x000fe40006800000 */
[----:B------:R-:W-:Y:S02]  /*61f0*/  ISETP.GE.AND P5, PT, R3, R20, PT ;  /* 0x000000140300720c */ /* 0x000fe40003fa6270 */
[----:B------:R-:W-:-:S02]  /*6200*/  LOP3.LUT R3, R0, 0xd9, RZ, 0xfc, !PT ;  /* 0x000000d900037812 */ /* 0x000fc400078efcff */
[----:B------:R-:W-:Y:S02]  /*6210*/  FSEL R96, R27, -INF , !P0 ;  /* 0xff8000001b607808 */ /* 0x000fe40004000000 */
[----:B------:R-:W-:Y:S02]  /*6220*/  FSEL R98, R25, -INF , !P0 ;  /* 0xff80000019627808 */ /* 0x000fe40004000000 */
[----:B------:R-:W-:Y:S02]  /*6230*/  FSEL R187, R10, -INF , !P6 ;  /* 0xff8000000abb7808 */ /* 0x000fe40007000000 */
[----:B------:R-:W-:Y:S02]  /*6240*/  FSEL R196, R8, -INF , !P6 ;  /* 0xff80000008c47808 */ /* 0x000fe40007000000 */
[----:B------:R-:W-:Y:S02]  /*6250*/  FSEL R193, R11, -INF , !P5 ;  /* 0xff8000000bc17808 */ /* 0x000fe40006800000 */
[----:B------:R-:W-:-:S02]  /*6260*/  FSEL R195, R9, -INF , !P5 ;  /* 0xff80000009c37808 */ /* 0x000fc40006800000 */
[----:B------:R-:W-:Y:S01]  /*6270*/  ISETP.GE.AND P0, PT, R3, R20, PT ;  /* 0x000000140300720c */ /* 0x000fe20003f06270 */
[C---:B-1----:R-:W-:Y:S01]  /*6280*/  HMMA.16816.F32 R8, R4.reuse, R32, R84 ;  /* 0x000000200408723c */ /* 0x042fe20000001854 */
[----:B------:R-:W-:Y:S02]  /*6290*/  LOP3.LUT R3, R0, 0xe1, RZ, 0xfc, !PT ;  /* 0x000000e100037812 */ /* 0x000fe400078efcff */
[----:B------:R-:W-:Y:S02]  /*62a0*/  FSEL R185, R26, -INF , !P4 ;  /* 0xff8000001ab97808 */ /* 0x000fe40006000000 */
[----:B------:R-:W-:Y:S02]  /*62b0*/  FSEL R186, R24, -INF , !P4 ;  /* 0xff80000018ba7808 */ /* 0x000fe40006000000 */
[----:B------:R-:W-:Y:S01]  /*62c0*/  LOP3.LUT R2, R0, 0xd8, RZ, 0xfc, !PT ;  /* 0x000000d800027812 */ /* 0x000fe200078efcff */
[----:B------:R-:W-:Y:S01]  /*62d0*/  HMMA.16816.F32 R24, R4, R36, R92 ;  /* 0x000000240418723c */ /* 0x000fe2000000185c */
[----:B------:R-:W-:-:S02]  /*62e0*/  FSEL R94, R15, -INF , !P1 ;  /* 0xff8000000f5e7808 */ /* 0x000fc40004800000 */
[----:B------:R-:W-:Y:S01]  /*62f0*/  FSEL R93, R13, -INF , !P1 ;  /* 0xff8000000d5d7808 */ /* 0x000fe20004800000 */
[----:B------:R-:W-:Y:S01]  /*6300*/  BAR.SYNC.DEFER_BLOCKING 0x0 ;  /* 0x0000000000007b1d */ /* 0x000fe20000010000 */
[-C--:B------:R-:W-:Y:S02]  /*6310*/  ISETP.GE.AND P1, PT, R3, R20.reuse, PT ;  /* 0x000000140300720c */ /* 0x080fe40003f26270 */
[----:B------:R-:W-:Y:S02]  /*6320*/  LOP3.LUT R3, R0, 0xe9, RZ, 0xfc, !PT ;  /* 0x000000e900037812 */ /* 0x000fe400078efcff */
[-C--:B------:R-:W-:Y:S02]  /*6330*/  ISETP.GE.AND P4, PT, R2, R20.reuse, PT ;  /* 0x000000140200720c */ /* 0x080fe40003f86270 */
[----:B------:R-:W-:Y:S02]  /*6340*/  ISETP.GE.AND P5, PT, R3, R20, PT ;  /* 0x000000140300720c */ /* 0x000fe40003fa6270 */
[----:B------:R-:W-:-:S02]  /*6350*/  LOP3.LUT R2, R0, 0xe0, RZ, 0xfc, !PT ;  /* 0x000000e000027812 */ /* 0x000fc400078efcff */
[----:B------:R-:W-:Y:S02]  /*6360*/  LOP3.LUT R3, R0, 0xf1, RZ, 0xfc, !PT ;  /* 0x000000f100037812 */ /* 0x000fe400078efcff */
[----:B------:R-:W-:Y:S02]  /*6370*/  FSEL R97, R14, -INF , !P3 ;  /* 0xff8000000e617808 */ /* 0x000fe40005800000 */
[----:B------:R-:W-:Y:S02]  /*6380*/  FSEL R99, R12, -INF , !P3 ;  /* 0xff8000000c637808 */ /* 0x000fe40005800000 */
[----:B------:R-:W-:Y:S01]  /*6390*/  FSEL R199, R19, -INF , !P0 ;  /* 0xff80000013c77808 */ /* 0x000fe20004000000 */
[----:B------:R-:W-:Y:S01]  /*63a0*/  HMMA.16816.F32 R12, R4, R38, R88 ;  /* 0x00000026040c723c */ /* 0x000fe20000001858 */
[----:B------:R-:W-:Y:S02]  /*63b0*/  FSEL R198, R17, -INF , !P0 ;  /* 0xff80000011c67808 */ /* 0x000fe40004000000 */
[----:B------:R-:W-:-:S02]  /*63c0*/  ISETP.GE.AND P3, PT, R2, R20, PT ;  /* 0x000000140200720c */ /* 0x000fc40003f66270 */
[-C--:B------:R-:W-:Y:S02]  /*63d0*/  ISETP.GE.AND P0, PT, R3, R20.reuse, PT ;  /* 0x000000140300720c */ /* 0x080fe40003f06270 */
[----:B------:R-:W-:Y:S01]  /*63e0*/  LOP3.LUT R2, R0, 0xe8, RZ, 0xfc, !PT ;  /* 0x000000e800027812 */ /* 0x000fe200078efcff */
[----:B------:R-:W-:Y:S01]  /*63f0*/  HMMA.16816.F32 R4, R4, R34, R80 ;  /* 0x000000220404723c */ /* 0x000fe20000001850 */
[----:B------:R-:W-:Y:S02]  /*6400*/  FSEL R209, R11, -INF , !P0 ;  /* 0xff8000000bd17808 */ /* 0x000fe40004000000 */
[----:B------:R-:W-:Y:S02]  /*6410*/  FSEL R212, R9, -INF , !P0 ;  /* 0xff80000009d47808 */ /* 0x000fe40004000000 */
[----:B------:R-:W-:Y:S02]  /*6420*/  ISETP.GE.AND P6, PT, R2, R20, PT ;  /* 0x000000140200720c */ /* 0x000fe40003fc6270 */
[----:B------:R-:W-:-:S02]  /*6430*/  ISETP.NE.AND P0, PT, R242, 0x1, PT ;  /* 0x00000001f200780c */ /* 0x000fc40003f05270 */
[----:B------:R-:W-:Y:S02]  /*6440*/  LOP3.LUT R2, R0, 0xf0, RZ, 0xfc, !PT ;  /* 0x000000f000027812 */ /* 0x000fe400078efcff */
[----:B------:R-:W-:Y:S02]  /*6450*/  FSEL R194, R18, -INF , !P4 ;  /* 0xff80000012c27808 */ /* 0x000fe40006000000 */
[----:B------:R-:W-:Y:S02]  /*6460*/  FSEL R197, R16, -INF , !P4 ;  /* 0xff80000010c57808 */ /* 0x000fe40006000000 */
[----:B------:R-:W-:Y:S02]  /*6470*/  ISETP.GE.AND P4, PT, R2, R20, PT ;  /* 0x000000140200720c */ /* 0x000fe40003f86270 */
[C---:B------:R-:W-:Y:S02]  /*6480*/  LOP3.LUT R2, R0.reuse, 0xf8, RZ, 0xfc, !PT ;  /* 0x000000f800027812 */ /* 0x040fe400078efcff */
[----:B------:R-:W-:-:S02]  /*6490*/  LOP3.LUT R0, R0, 0xf9, RZ, 0xfc, !PT ;  /* 0x000000f900007812 */ /* 0x000fc400078efcff */
[----:B------:R-:W-:Y:S02]  /*64a0*/  FSEL R200, R26, -INF , !P3 ;  /* 0xff8000001ac87808 */ /* 0x000fe40005800000 */
[----:B------:R-:W-:Y:S02]  /*64b0*/  FSEL R204, R24, -INF , !P3 ;  /* 0xff80000018cc7808 */ /* 0x000fe40005800000 */
[----:B------:R-:W-:Y:S02]  /*64c0*/  FSEL R201, R27, -INF , !P1 ;  /* 0xff8000001bc97808 */ /* 0x000fe40004800000 */
[----:B------:R-:W-:Y:S02]  /*64d0*/  FSEL R203, R25, -INF , !P1 ;  /* 0xff80000019cb7808 */ /* 0x000fe40004800000 */
[-C--:B------:R-:W-:Y:S02]  /*64e0*/  ISETP.GE.AND P3, PT, R2, R20.reuse, PT ;  /* 0x000000140200720c */ /* 0x080fe40003f66270 */
[----:B------:R-:W-:-:S02]  /*64f0*/  ISETP.GE.AND P1, PT, R0, R20, PT ;  /* 0x000000140000720c */ /* 0x000fc40003f26270 */
[----:B------:R-:W-:Y:S02]  /*6500*/  FSEL R202, R14, -INF , !P6 ;  /* 0xff8000000eca7808 */ /* 0x000fe40007000000 */
[----:B------:R-:W-:Y:S02]  /*6510*/  FSEL R205, R12, -INF , !P6 ;  /* 0xff8000000ccd7808 */ /* 0x000fe40007000000 */
        /* <DEDUP_REMOVED lines=8> */
[----:B------:R-:W-:Y:S01]  /*65a0*/  LOP3.LUT R28, R23, 0x200, RZ, 0xc0, !PT ;  /* 0x00000200171c7812 */ /* 0x000fe200078ec0ff */
        /* <DEDUP_REMOVED lines=14> */
.L_x_773:
        /* <DEDUP_REMOVED lines=61> */
.L_x_774:
[----:B------:R-:W-:Y:S05]  /*6a60*/  BSYNC.RECONVERGENT B0 ;  /* 0x0000000000007941 */ /* 0x000fea0003800200 */
.L_x_772:
[CC--:B------:R-:W-:Y:S01]  /*6a70*/  ISETP.GE.AND P3, PT, R171.reuse, R247.reuse, PT ;  /* 0x000000f7ab00720c */ /* 0x0c0fe20003f66270 */
[----:B------:R-:W-:Y:S01]  /*6a80*/  BSSY.RECONVERGENT B0, `(.L_x_775) ;  /* 0x0000092000007945 */ /* 0x000fe20003800200 */
[----:B------:R-:W-:Y:S02]  /*6a90*/  ISETP.GE.AND P1, PT, R171, R247, PT ;  /* 0x000000f7ab00720c */ /* 0x000fe40003f26270 */
[----:B------:R-:W-:-:S04]  /*6aa0*/  LEA R2, P4, R236, R244, 0x5 ;  /* 0x000000f4ec027211 */ /* 0x000fc800078828ff */
[----:B------:R-:W-:-:S05]  /*6ab0*/  LEA.HI.X R3, R236, R243, R237, 0x5, P4 ;  /* 0x000000f3ec037211 */ /* 0x000fca00020f2ced */
[----:B------:R-:W-:Y:S01]  /*6ac0*/  @!P3 MOV R4, R244 ;  /* 0x000000f40004b202 */ /* 0x000fe20000000f00 */
[----:B------:R-:W-:Y:S01]  /*6ad0*/  @!P3 IMAD.MOV.U32 R5, RZ, RZ, R243 ;  /* 0x000000ffff05b224 */ /* 0x000fe200078e00f3 */
[-C--:B------:R-:W-:Y:S01]  /*6ae0*/  @!P1 MOV R8, R2.reuse ;  /* 0x0000000200089202 */ /* 0x080fe20000000f00 */
[--C-:B------:R-:W-:Y:S01]  /*6af0*/  @!P1 IMAD.MOV.U32 R9, RZ, RZ, R3.reuse ;  /* 0x000000ffff099224 */ /* 0x100fe200078e0003 */
[-C--:B------:R-:W-:Y:S01]  /*6b00*/  @!P1 MOV R6, R2.reuse ;  /* 0x0000000200069202 */ /* 0x080fe20000000f00 */
[----:B------:R-:W-:Y:S01]  /*6b10*/  @!P1 IMAD R20, R237, 0xc0, RZ ;  /* 0x000000c0ed149824 */ /* 0x000fe200078e02ff */
[----:B------:R-:W-:Y:S01]  /*6b20*/  @!PT LDS RZ, [RZ] ;  /* 0x00000000fffff984 */ /* 0x000fe20000000800 */
[----:B------:R-:W-:Y:S01]  /*6b30*/  @!PT LDS RZ, [RZ] ;  /* 0x00000000fffff984 */ /* 0x000fe20000000800 */
[----:B------:R-:W-:Y:S01]  /*6b40*/  @!PT LDS RZ, [RZ] ;  /* 0x00000000fffff984 */ /* 0x000fe20000000800 */
[----:B------:R1:W-:Y:S01]  /*6b50*/  @!P3 LDGSTS.E.BYPASS.LTC128B.128 [R234+0x2000], desc[UR4][R4.64] ;  /* 0x0200000004eabfae */ /* 0x0003e2000b981a04 */
[----:B------:R-:W-:Y:S01]  /*6b60*/  @!P1 IMAD.MOV.U32 R7, RZ, RZ, R3 ;  /* 0x000000ffff079224 */ /* 0x000fe200078e0003 */
[-C--:B------:R-:W-:Y:S01]  /*6b70*/  @!P1 MOV R10, R2.reuse ;  /* 0x00000002000a9202 */ /* 0x080fe20000000f00 */
[C---:B------:R-:W-:Y:S01]  /*6b80*/  @!P1 IMAD.WIDE.U32 R8, R236.reuse, 0xc0, R8 ;  /* 0x000000c0ec089825 */ /* 0x040fe200078e0008 */
[----:B------:R2:W-:Y:S01]  /*6b90*/  @P3 STS.128 [R234+0x2000], RZ ;  /* 0x002000ffea003388 */ /* 0x0005e20000000c00 */
[----:B------:R-:W-:-:S02]  /*6ba0*/  @!P1 LEA R26, P3, R236, R2, 0x5 ;  /* 0x00000002ec1a9211 */ /* 0x000fc400078628ff */
[C---:B------:R-:W-:Y:S01]  /*6bb0*/  @!P1 IMAD R24, R237.reuse, 0x60, RZ ;  /* 0x00000060ed189824 */ /* 0x040fe200078e02ff */
[----:B------:R-:W-:Y:S01]  /*6bc0*/  @!P1 IADD3 R21, PT, PT, R20, R9, RZ ;  /* 0x0000000914159210 */ /* 0x000fe20007ffe0ff */
[C---:B------:R-:W-:Y:S01]  /*6bd0*/  @!P1 IMAD.WIDE.U32 R12, R236.reuse, 0x60, R2 ;  /* 0x00000060ec0c9825 */ /* 0x040fe200078e0002 */
[----:B------:R-:W-:Y:S01]  /*6be0*/  @!P1 LEA.HI.X R27, R236, R3, R237, 0x5, P3 ;  /* 0x00000003ec1b9211 */ /* 0x000fe200018f2ced */
[----:B------:R2:W-:Y:S02]  /*6bf0*/  @P1 STS.128 [R234+0x2800], RZ ;  /* 0x002800ffea001388 */ /* 0x0005e40000000c00 */
[C---:B------:R-:W-:Y:S01]  /*6c00*/  @!P1 IMAD R18, R237.reuse, 0xe0, RZ ;  /* 0x000000e0ed129824 */ /* 0x040fe200078e02ff */
[----:B------:R-:W-:Y:S01]  /*6c10*/  @!P1 IADD3 R25, PT, PT, R24, R13, RZ ;  /* 0x0000000d18199210 */ /* 0x000fe20007ffe0ff */
[----:B------:R-:W-:Y:S01]  /*6c20*/  @!P1 IMAD R0, R237, 0x120, RZ ;  /* 0x00000120ed009824 */ /* 0x000fe200078e02ff */
[----:B------:R-:W-:Y:S01]  /*6c30*/  @!PT LDS RZ, [RZ] ;  /* 0x00000000fffff984 */ /* 0x000fe20000000800 */
[----:B------:R-:W-:Y:S01]  /*6c40*/  @!PT LDS RZ, [RZ] ;  /* 0x00000000fffff984 */ /* 0x000fe20000000800 */
[----:B------:R-:W-:Y:S01]  /*6c50*/  @!PT LDS RZ, [RZ] ;  /* 0x00000000fffff984 */ /* 0x000fe20000000800 */
[----:B------:R-:W-:Y:S01]  /*6c60*/  @!P1 LDGSTS.E.BYPASS.LTC128B.128 [R234+0x2800], desc[UR4][R2.64] ;  /* 0x0280000002ea9fae */ /* 0x000fe2000b981a04 */
[----:B------:R-:W-:-:S03]  /*6c70*/  @!P1 IMAD.WIDE.U32 R6, R236, 0xe0, R6 ;  /* 0x000000e0ec069825 */ /* 0x000fc600078e0006 */
[----:B------:R2:W-:Y:S01]  /*6c80*/  @P1 STS.128 [R234+0x3000], RZ ;  /* 0x003000ffea001388 */ /* 0x0005e20000000c00 */
[----:B------:R-:W-:Y:S01]  /*6c90*/  @!P1 IMAD.MOV.U32 R20, RZ, RZ, R8 ;  /* 0x000000ffff149224 */ /* 0x000fe200078e0008 */
[----:B------:R-:W-:Y:S01]  /*6ca0*/  @!P1 MOV R8, R2 ;  /* 0x0000000200089202 */ /* 0x000fe20000000f00 */
[----:B------:R-:W-:Y:S01]  /*6cb0*/  @!P1 IMAD.IADD R19, R18, 0x1, R7 ;  /* 0x0000000112139824 */ /* 0x000fe200078e0207 */
[----:B------:R-:W-:Y:S01]  /*6cc0*/  @!P1 MOV R18, R6 ;  /* 0x0000000600129202 */ /* 0x000fe20000000f00 */
[----:B------:R-:W-:Y:S01]  /*6cd0*/  @!P1 IMAD.MOV.U32 R24, RZ, RZ, R12 ;  /* 0x000000ffff189224 */ /* 0x000fe200078e000c */
[-C--:B------:R-:W-:Y:S01]  /*6ce0*/  @!P1 MOV R6, R2.reuse ;  /* 0x0000000200069202 */ /* 0x080fe20000000f00 */
[--C-:B-1----:R-:W-:Y:S01]  /*6cf0*/  @!P1 IMAD.MOV.U32 R5, RZ, RZ, R3.reuse ;  /* 0x000000ffff059224 */ /* 0x102fe200078e0003 */
[----:B------:R-:W-:Y:S01]  /*6d00*/  @!P1 MOV R4, R2 ;  /* 0x0000000200049202 */ /* 0x000fe20000000f00 */
[----:B------:R-:W-:Y:S01]  /*6d10*/  @!P1 IMAD.MOV.U32 R9, RZ, RZ, R3 ;  /* 0x000000ffff099224 */ /* 0x000fe200078e0003 */
[----:B------:R-:W-:Y:S01]  /*6d20*/  @!P1 MOV R7, R3 ;  /* 0x0000000300079202 */ /* 0x000fe20000000f00 */
[----:B------:R-:W-:Y:S01]  /*6d30*/  @!P1 IMAD R14, R237, 0x160, RZ ;  /* 0x00000160ed0e9824 */ /* 0x000fe200078e02ff */
[----:B------:R-:W-:Y:S01]  /*6d40*/  @!PT LDS RZ, [RZ] ;  /* 0x00000000fffff984 */ /* 0x000fe20000000800 */
[----:B------:R-:W-:Y:S01]  /*6d50*/  @!PT LDS RZ, [RZ] ;  /* 0x00000000fffff984 */ /* 0x000fe20000000800 */
[----:B------:R-:W-:Y:S01]  /*6d60*/  @!PT LDS RZ, [RZ] ;  /* 0x00000000fffff984 */ /* 0x000fe20000000800 */
[----:B------:R-:W-:Y:S01]  /*6d70*/  @!P1 LDGSTS.E.BYPASS.LTC128B.128 [R234+0x3000], desc[UR4][R26.64] ;  /* 0x030000001aea9fae */ /* 0x000fe2000b981a04 */
[----:B------:R-:W-:-:S03]  /*6d80*/  @!P1 IMAD.WIDE.U32 R4, R236, 0x120, R4 ;  /* 0x00000120ec049825 */ /* 0x000fc600078e0004 */
[----:B------:R2:W-:Y:S01]  /*6d90*/  @P1 STS.128 [R234+0x3800], RZ ;  /* 0x003800ffea001388 */ /* 0x0005e20000000c00 */
[----:B------:R-:W-:Y:S01]  /*6da0*/  @!P1 IMAD.WIDE.U32 R8, R236, 0x160, R8 ;  /* 0x00000160ec089825 */ /* 0x000fe200078e0008 */
[----:B------:R-:W-:Y:S02]  /*6db0*/  @!P1 IADD3 R13, PT, PT, R0, R5, RZ ;  /* 0x00000005000d9210 */ /* 0x000fe40007ffe0ff */
[----:B------:R-:W-:Y:S01]  /*6dc0*/  @!P1 MOV R12, R4 ;  /* 0x00000004000c9202 */ /* 0x000fe20000000f00 */
[C---:B------:R-:W-:Y:S01]  /*6dd0*/  @!P1 IMAD R16, R237.reuse, 0x180, RZ ;  /* 0x00000180ed109824 */ /* 0x040fe200078e02ff */
[----:B------:R-:W-:Y:S01]  /*6de0*/  @!P1 MOV R4, R2 ;  /* 0x0000000200049202 */ /* 0x000fe20000000f00 */
[----:B------:R-:W-:Y:S01]  /*6df0*/  @!P1 IMAD R15, R237, 0x1a0, RZ ;  /* 0x000001a0ed0f9824 */ /* 0x000fe200078e02ff */
[----:B------:R-:W-:Y:S01]  /*6e00*/  @!P1 MOV R5, R3 ;  /* 0x0000000300059202 */ /* 0x000fe20000000f00 */
[----:B------:R-:W-:-:S04]  /*6e10*/  @!P1 IMAD.WIDE.U32 R6, R236, 0x180, R6 ;  /* 0x00000180ec069825 */ /* 0x000fc800078e0006 */
[----:B------:R-:W-:Y:S01]  /*6e20*/  @!P1 IMAD.WIDE.U32 R4, R236, 0x1a0, R4 ;  /* 0x000001a0ec049825 */ /* 0x000fe200078e0004 */
[----:B------:R-:W-:Y:S02]  /*6e30*/  @!P1 IADD3 R7, PT, PT, R16, R7, RZ ;  /* 0x0000000710079210 */ /* 0x000fe40007ffe0ff */
[-C--:B------:R-:W-:Y:S01]  /*6e40*/  @!P1 LEA R16, P3, R236, R2.reuse, 0x7 ;  /* 0x00000002ec109211 */ /* 0x080fe200078638ff */
[----:B------:R-:W-:Y:S01]  /*6e50*/  @!P1 IMAD.IADD R9, R14, 0x1, R9 ;  /* 0x000000010e099824 */ /* 0x000fe200078e0209 */
[C---:B------:R-:W-:Y:S01]  /*6e60*/  @!P1 LEA R14, P4, R236.reuse, R2, 0x6 ;  /* 0x00000002ec0e9211 */ /* 0x040fe200078830ff */
[----:B------:R-:W-:Y:S01]  /*6e70*/  @!P1 IMAD.MOV.U32 R11, RZ, RZ, R3 ;  /* 0x000000ffff0b9224 */ /* 0x000fe200078e0003 */
[----:B------:R-:W-:Y:S01]  /*6e80*/  @!P1 IADD3 R5, PT, PT, R15, R5, RZ ;  /* 0x000000050f059210 */ /* 0x000fe20007ffe0ff */
[----:B------:R-:W-:Y:S01]  /*6e90*/  @!P1 IMAD R22, R237, 0xa0, RZ ;  /* 0x000000a0ed169824 */ /* 0x000fe200078e02ff */
[CC--:B------:R-:W-:Y:S01]  /*6ea0*/  @!P1 LEA.HI.X R15, R236.reuse, R3.reuse, R237, 0x6, P4 ;  /* 0x00000003ec0f9211 */ /* 0x0c0fe200020f34ed */
[C---:B------:R-:W-:Y:S01]  /*6eb0*/  @!P1 IMAD.WIDE.U32 R10, R236.reuse, 0xa0, R10 ;  /* 0x000000a0ec0a9825 */ /* 0x040fe200078e000a */
[----:B------:R-:W-:-:S03]  /*6ec0*/  @!P1 LEA.HI.X R17, R236, R3, R237, 0x7, P3 ;  /* 0x00000003ec119211 */ /* 0x000fc600018f3ced */
[----:B------:R-:W-:Y:S01]  /*6ed0*/  @!P1 IMAD.IADD R23, R22, 0x1, R11 ;  /* 0x0000000116179824 */ /* 0x000fe200078e020b */
[----:B------:R-:W-:Y:S01]  /*6ee0*/  @!PT LDS RZ, [RZ] ;  /* 0x00000000fffff984 */ /* 0x000fe20000000800 */
[----:B------:R-:W-:Y:S01]  /*6ef0*/  @!PT LDS RZ, [RZ] ;  /* 0x00000000fffff984 */ /* 0x000fe20000000800 */
[----:B------:R-:W-:Y:S01]  /*6f00*/  @!PT LDS RZ, [RZ] ;  /* 0x00000000fffff984 */ /* 0x000fe20000000800 */
[----:B------:R1:W-:Y:S01]  /*6f10*/  @!P1 LDGSTS.E.BYPASS.LTC128B.128 [R234+0x3800], desc[UR4][R14.64] ;  /* 0x038000000eea9fae */ /* 0x0003e2000b981a04 */
[----:B------:R-:W-:Y:S01]  /*6f20*/  @!P1 MOV R22, R10 ;  /* 0x0000000a00169202 */ /* 0x000fe20000000f00 */
[----:B------:R-:W-:Y:S01]  /*6f30*/  @!P1 IMAD.MOV.U32 R10, RZ, RZ, R2 ;  /* 0x000000ffff0a9224 */ /* 0x000fe200078e0002 */
[----:B------:R-:W-:Y:S01]  /*6f40*/  @!P1 MOV R11, R3 ;  /* 0x00000003000b9202 */ /* 0x000fe20000000f00 */
[----:B------:R2:W-:Y:S01]  /*6f50*/  @P1 STS.128 [R234+0x4000], RZ ;  /* 0x004000ffea001388 */ /* 0x0005e20000000c00 */
[----:B------:R-:W-:-:S03]  /*6f60*/  @!P1 IMAD R0, R237, 0x140, RZ ;  /* 0x00000140ed009824 */ /* 0x000fc600078e02ff */
[----:B------:R-:W-:Y:S01]  /*6f70*/  @!PT LDS RZ, [RZ] ;  /* 0x00000000fffff984 */ /* 0x000fe20000000800 */
[----:B------:R-:W-:Y:S01]  /*6f80*/  @!PT LDS RZ, [RZ] ;  /* 0x00000000fffff984 */ /* 0x000fe20000000800 */
[----:B------:R-:W-:Y:S01]  /*6f90*/  @!PT LDS RZ, [RZ] ;  /* 0x00000000fffff984 */ /* 0x000fe20000000800 */
[----:B------:R2:W-:Y:S01]  /*6fa0*/  @!P1 LDGSTS.E.BYPASS.LTC128B.128 [R234+0x4000], desc[UR4][R24.64] ;  /* 0x0400000018ea9fae */ /* 0x0005e2000b981a04 */
[----:B------:R-:W-:-:S03]  /*6fb0*/  @!P1 IMAD.WIDE.U32 R10, R236, 0x140, R10 ;  /* 0x00000140ec0a9825 */ /* 0x000fc600078e000a */
[----:B------:R2:W-:Y:S01]  /*6fc0*/  @P1 STS.128 [R234+0x4800], RZ ;  /* 0x004800ffea001388 */ /* 0x0005e20000000c00 */
[----:B------:R-:W-:-:S03]  /*6fd0*/  @!P1 IMAD.IADD R11, R0, 0x1, R11 ;  /* 0x00000001000b9824 */ /* 0x000fc600078e020b */
[----:B------:R-:W-:Y:S01]  /*6fe0*/  @!PT LDS RZ, [RZ] ;  /* 0x00000000fffff984 */ /* 0x000fe20000000800 */
[----:B------:R-:W-:Y:S01]  /*6ff0*/  @!PT LDS RZ, [RZ] ;  /* 0x00000000fffff984 */ /* 0x000fe20000000800 */
[----:B------:R-:W-:Y:S01]  /*7000*/  @!PT LDS RZ, [RZ] ;  /* 0x00000000fffff984 */ /* 0x000fe20000000800 */
[----:B------:R2:W-:Y:S04]  /*7010*/  @!P1 LDGSTS.E.BYPASS.LTC128B.128 [R234+0x4800], desc[UR4][R16.64] ;  /* 0x0480000010ea9fae */ /* 0x0005e8000b981a04 */
[----:B------:R2:W-:Y:S04]  /*7020*/  @P1 STS.128 [R234+0x5000], RZ ;  /* 0x005000ffea001388 */ /* 0x0005e80000000c00 */
[----:B------:R-:W-:Y:S01]  /*7030*/  @!PT LDS RZ, [RZ] ;  /* 0x00000000fffff984 */ /* 0x000fe20000000800 */
[----:B------:R-:W-:Y:S01]  /*7040*/  @!PT LDS RZ, [RZ] ;  /* 0x00000000fffff984 */ /* 0x000fe20000000800 */
[----:B------:R-:W-:Y:S01]  /*7050*/  @!PT LDS RZ, [RZ] ;  /* 0x00000000fffff984 */ /* 0x000fe20000000800 */
[----:B------:R2:W-:Y:S01]  /*7060*/  @!P1 LDGSTS.E.BYPASS.LTC128B.128 [R234+0x5000], desc[UR4][R22.64] ;  /* 0x0500000016ea9fae */ /* 0x0005e2000b981a04 */
[----:B-1----:R-:W-:-:S03]  /*7070*/  @!P1 LEA R14, P3, R236, R2, 0x8 ;  /* 0x00000002ec0e9211 */ /* 0x002fc600078640ff */
[----:B------:R2:W-:Y:S01]  /*7080*/  @P1 STS.128 [R234+0x5800], RZ ;  /* 0x005800ffea001388 */ /* 0x0005e20000000c00 */
[----:B------:R-:W-:-:S03]  /*7090*/  @!P1 LEA.HI.X R15, R236, R3, R237, 0x8, P3 ;  /* 0x00000003ec0f9211 */ /* 0x000fc600018f44ed */
        /* <DEDUP_REMOVED lines=39> */
[----:B------:R2:W-:Y:S01]  /*7310*/  @P1 STS.128 [R234+0x9800], RZ ;  /* 0x009800ffea001388 */ /* 0x0005e20000000c00 */
[----:B------:R-:W-:Y:S05]  /*7320*/  @P1 BRA `(.L_x_776) ;  /* 0x00000000001c1947 */ /* 0x000fea0003800000 */
[----:B------:R-:W-:Y:S02]  /*7330*/  IMAD R0, R237, 0x1c0, RZ ;  /* 0x000001c0ed007824 */ /* 0x000fe400078e02ff */
[----:B------:R-:W-:-:S05]  /*7340*/  IMAD.WIDE.U32 R2, R236, 0x1c0, R2 ;  /* 0x000001c0ec027825 */ /* 0x000fca00078e0002 */
[----:B------:R-:W-:-:S05]  /*7350*/  IADD3 R3, PT, PT, R0, R3, RZ ;  /* 0x0000000300037210 */ /* 0x000fca0007ffe0ff */
[----:B------:R-:W-:Y:S01]  /*7360*/  @!PT LDS RZ, [RZ] ;  /* 0x00000000fffff984 */ /* 0x000fe20000000800 */
[----:B------:R-:W-:Y:S01]  /*7370*/  @!PT LDS RZ, [RZ] ;  /* 0x00000000fffff984 */ /* 0x000fe20000000800 */
[----:B------:R-:W-:Y:S01]  /*7380*/  @!PT LDS RZ, [RZ] ;  /* 0x00000000fffff984 */ /* 0x000fe20000000800 */
[----:B------:R1:W-:Y:S02]  /*7390*/  LDGSTS.E.BYPASS.LTC128B.128 [R234+0x9800], desc[UR4][R2.64] ;  /* 0x0980000002ea7fae */ /* 0x0003e4000b981a04 */
.L_x_776:
[----:B------:R-:W-:Y:S05]  /*73a0*/  BSYNC.RECONVERGENT B0 ;  /* 0x0000000000007941 */ /* 0x000fea0003800200 */
.L_x_775:
[----:B------:R-:W0:Y:S02]  /*73b0*/  LDGDEPBAR ;  /* 0x00000000000079af */ /* 0x000e240000000000 */
.L_x_771:
[----:B------:R-:W-:Y:S05]  /*73c0*/  BSYNC.RECONVERGENT B1 ;  /* 0x0000000000017941 */ /* 0x000fea0003800200 */
.L_x_770:
[----:B------:R-:W3:Y:S01]  /*73d0*/  LD.E R0, desc[UR4][R168.64+0xdc] ;  /* 0x0000dc04a8007980 */ /* 0x000ee2000c101900 */
        /* <DEDUP_REMOVED lines=67> */
[----:B--2---:R-:W2:Y:S01]  /*7810*/  SHFL.BFLY PT, R4, R149, 0x1, 0x1f ;  /* 0x0c201f0095047f89 */ /* 0x004ea200000e0000 */
        /* <DEDUP_REMOVED lines=19> */
[----:B------:R1:W3:Y:S01]  /*7950*/  MUFU.EX2 R90, R4 ;  /* 0x00000004005a7308 */ /* 0x0002e20000000800 */
[----:B--2---:R-:W-:-:S04]  /*7960*/  IADD3 R2, PT, PT, R28, R228, RZ ;  /* 0x000000e41c027210 */ /* 0x004fc80007ffe0ff */
[----:B------:R-:W-:Y:S01]  /*7970*/  LEA R156, R2, R229, 0x1 ;  /* 0x000000e5029c7211 */ /* 0x000fe200078e08ff */
[----:B------:R-:W-:-:S03]  /*7980*/  FFMA.FTZ R2, R65, R0, -R5 ;  /* 0x0000000041027223 */ /* 0x000fc60000010805 */
[-C--:B------:R-:W-:Y:S01]  /*7990*/  IADD3 R136, PT, PT, R79, R156.reuse, RZ ;  /* 0x0000009c4f887210 */ /* 0x080fe20007ffe0ff */
[----:B------:R-:W2:Y:S01]  /*79a0*/  LDSM.16.MT88.4 R24, [R156+0xa000] ;  /* 0x00a000009c18783b */ /* 0x000ea20000004200 */
[----:B------:R-:W-:Y:S01]  /*79b0*/  IADD3 R160, PT, PT, R170, R156, RZ ;  /* 0x0000009caaa07210 */ /* 0x000fe20007ffe0ff */
[----:B-1----:R-:W-:Y:S02]  /*79c0*/  FFMA.FTZ R4, R69, R0, -R5 ;  /* 0x0000000045047223 */ /* 0x002fe40000010805 */
[----:B------:R-:W1:Y:S01]  /*79d0*/  LDSM.16.MT88.4 R20, [R136+0xa000] ;  /* 0x00a000008814783b */ /* 0x000e620000004200 */
[----:B------:R-:W-:Y:S01]  /*79e0*/  IADD3 R72, PT, PT, R79, R160, RZ ;  /* 0x000000a04f487210 */ /* 0x000fe20007ffe0ff */
[----:B------:R4:W-:Y:S02]  /*79f0*/  MUFU.EX2 R77, R4 ;  /* 0x00000004004d7308 */ /* 0x0009e40000000800 */
[----:B------:R-:W5:Y:S01]  /*7a00*/  LDSM.16.MT88.4 R12, [R160+0xa000] ;  /* 0x00a00000a00c783b */ /* 0x000f620000004200 */
[----:B---3--:R-:W-:-:S03]  /*7a10*/  F2FP.F16.F32.PACK_AB R11, R84, R90 ;  /* 0x0000005a540b723e */ /* 0x008fc600000000ff */
[----:B------:R-:W3:Y:S04]  /*7a20*/  LDSM.16.MT88.4 R16, [R72+0xa000] ;  /* 0x00a000004810783b */ /* 0x000ee80000004200 */
[----:B------:R-:W3:Y:S01]  /*7a30*/  LDSM.16.MT88.4 R28, [R156+0xa800] ;  /* 0x00a800009c1c783b */ /* 0x000ee20000004200 */
[----:B----4-:R-:W-:Y:S02]  /*7a40*/  MOV R4, R6 ;  /* 0x0000000600047202 */ /* 0x010fe40000000f00 */
[----:B------:R4:W2:Y:S02]  /*7a50*/  MUFU.EX2 R6, R2 ;  /* 0x0000000200067308 */ /* 0x0008a40000000800 */
[----:B------:R-:W-:Y:S01]  /*7a60*/  F2FP.F16.F32.PACK_AB R9, R80, R4 ;  /* 0x000000045009723e */ /* 0x000fe200000000ff */
[----:B----4-:R-:W-:Y:S01]  /*7a70*/  FFMA.FTZ R2, R67, R0, -R5 ;  /* 0x0000000043027223 */ /* 0x010fe20000010805 */
[----:B--2---:R-:W-:Y:S01]  /*7a80*/  F2FP.F16.F32.PACK_AB R8, R6, R77 ;  /* 0x0000004d0608723e */ /* 0x004fe200000000ff */
[----:B------:R-:W-:-:S03]  /*7a90*/  FADD.FTZ R6, R77, R6 ;  /* 0x000000064d067221 */ /* 0x000fc60000010000 */
[----:B------:R2:W4:Y:S02]  /*7aa0*/  MUFU.EX2 R7, R2 ;  /* 0x0000000200077308 */ /* 0x0005240000000800 */
[----:B--2---:R-:W-:Y:S01]  /*7ab0*/  FFMA.FTZ R2, R70, R0, -R5 ;  /* 0x0000000046027223 */ /* 0x004fe20000010805 */
[----:B----4-:R-:W-:-:S05]  /*7ac0*/  FADD.FTZ R6, R7, R6 ;  /* 0x0000000607067221 */ /* 0x010fca0000010000 */
[----:B------:R2:W4:Y:S02]  /*7ad0*/  MUFU.EX2 R78, R2 ;  /* 0x00000002004e7308 */ /* 0x0005240000000800 */
[-C--:B--2---:R-:W-:Y:S01]  /*7ae0*/  FFMA.FTZ R2, R66, R0.reuse, -R3 ;  /* 0x0000000042027223 */ /* 0x084fe20000010803 */
[C---:B----4-:R-:W-:Y:S01]  /*7af0*/  F2FP.F16.F32.PACK_AB R10, R78.reuse, R7 ;  /* 0x000000074e0a723e */ /* 0x050fe200000000ff */
[----:B------:R-:W-:Y:S01]  /*7b00*/  FADD.FTZ R6, R78, R6 ;  /* 0x000000064e067221 */ /* 0x000fe20000010000 */
[----:B------:R-:W-:-:S03]  /*7b10*/  FFMA.FTZ R7, R198, R0, -R5 ;  /* 0x00000000c6077223 */ /* 0x000fc60000010805 */
[----:B------:R2:W4:Y:S02]  /*7b20*/  MUFU.EX2 R81, R2 ;  /* 0x0000000200517308 */ /* 0x0005240000000800 */
[C---:B------:R-:W-:Y:S06]  /*7b30*/  HMMA.16816.F32 R36, R8.reuse, R24, RZ ;  /* 0x000000180824723c */ /* 0x040fec00000018ff */
[----:B------:R-:W-:Y:S02]  /*7b40*/  MUFU.EX2 R77, R7 ;  /* 0x00000007004d7308 */ /* 0x000fe40000000800 */
[----:B------:R-:W-:Y:S01]  /*7b50*/  HMMA.16816.F32 R40, R8, R26, RZ ;  /* 0x0000001a0828723c */ /* 0x000fe200000018ff */
[----:B--2---:R-:W-:-:S07]  /*7b60*/  FFMA.FTZ R2, R68, R0, -R3 ;  /* 0x0000000044027223 */ /* 0x004fce0000010803 */
[C---:B-1----:R-:W-:Y:S01]  /*7b70*/  HMMA.16816.F32 R32, R8.reuse, R20, RZ ;  /* 0x000000140820723c */ /* 0x042fe200000018ff */
[----:B------:R1:W-:Y:S07]  /*7b80*/  MUFU.EX2 R86, R2 ;  /* 0x0000000200567308 */ /* 0x0003ee0000000800 */
[C---:B------:R-:W-:Y:S01]  /*7b90*/  HMMA.16816.F32 R24, R8.reuse, R22, RZ ;  /* 0x000000160818723c */ /* 0x040fe200000018ff */
[----:B------:R-:W2:Y:S07]  /*7ba0*/  LDSM.16.MT88.4 R20, [R136+0xa800] ;  /* 0x00a800008814783b */ /* 0x000eae0000004200 */
[----:B-----5:R-:W-:Y:S01]  /*7bb0*/  HMMA.16816.F32 R52, R8, R12, RZ ;  /* 0x0000000c0834723c */ /* 0x020fe200000018ff */
[----:B-1----:R-:W-:-:S04]  /*7bc0*/  FFMA.FTZ R2, R74, R0, -R5 ;  /* 0x000000004a027223 */ /* 0x002fc80000010805 */
[----:B------:R1:W-:Y:S03]  /*7bd0*/  MUFU.EX2 R91, R2 ;  /* 0x00000002005b7308 */ /* 0x0003e60000000800 */
[C---:B------:R-:W-:Y:S01]  /*7be0*/  HMMA.16816.F32 R56, R8.reuse, R14, RZ ;  /* 0x0000000e0838723c */ /* 0x040fe200000018ff */
[----:B------:R-:W5:Y:S07]  /*7bf0*/  LDSM.16.MT88.4 R12, [R72+0xa800] ;  /* 0x00a80000480c783b */ /* 0x000f6e0000004200 */
[----:B---3--:R-:W-:Y:S01]  /*7c00*/  HMMA.16816.F32 R48, R8, R16, RZ ;  /* 0x000000100830723c */ /* 0x008fe200000018ff */
[----:B-1----:R-:W-:-:S07]  /*7c10*/  FFMA.FTZ R2, R71, R0, -R5 ;  /* 0x0000000047027223 */ /* 0x002fce0000010805 */
[----:B------:R-:W-:Y:S01]  /*7c20*/  HMMA.16816.F32 R44, R8, R18, RZ ;  /* 0x00000012082c723c */ /* 0x000fe200000018ff */
[----:B----4-:R-:W-:Y:S01]  /*7c30*/  F2FP.F16.F32.PACK_AB R9, R81, R83 ;  /* 0x000000535109723e */ /* 0x010fe200000000ff */
[----:B------:R-:W1:Y:S01]  /*7c40*/  LDSM.16.MT88.4 R16, [R160+0xa800] ;  /* 0x00a80000a010783b */ /* 0x000e620000004200 */
        /* <DEDUP_REMOVED lines=14> */
[----:B---3--:R-:W-:Y:S01]  /*7d30*/  FFMA.FTZ R2, R102, R0, -R3 ;  /* 0x0000000066027223 */ /* 0x008fe20000010803 */
[----:B------:R-:W-:-:S06]  /*7d40*/  MOV R102, R81 ;  /* 0x0000005100667202 */ /* 0x000fcc0000000f00 */
[C---:B------:R-:W-:Y:S01]  /*7d50*/  HMMA.16816.F32 R64, R8.reuse, R30, R40 ;  /* 0x0000001e0840723c */ /* 0x040fe20000001828 */
[----:B------:R2:W3:Y:S01]  /*7d60*/  MUFU.EX2 R82, R2 ;  /* 0x0000000200527308 */ /* 0x0004e20000000800 */
[----:B------:R-:W4:Y:S06]  /*7d70*/  LDSM.16.MT88.4 R28, [R156+0xb000] ;  /* 0x00b000009c1c783b */ /* 0x000f2c0000004200 */
[C---:B------:R-:W-:Y:S01]  /*7d80*/  HMMA.16816.F32 R32, R8.reuse, R22, R24 ;  /* 0x000000160820723c */ /* 0x040fe20000001818 */
[----:B------:R-:W4:Y:S07]  /*7d90*/  LDSM.16.MT88.4 R24, [R136+0xb000] ;  /* 0x00b000008818783b */ /* 0x000f2e0000004200 */
[----:B-----5:R-:W-:Y:S01]  /*7da0*/  HMMA.16816.F32 R40, R8, R12, R48 ;  /* 0x0000000c0828723c */ /* 0x020fe20000001830 */
[----:B--2---:R-:W-:Y:S01]  /*7db0*/  FFMA.FTZ R2, R103, R0, -R3 ;  /* 0x0000000067027223 */ /* 0x004fe20000010803 */
[----:B------:R-:W-:-:S03]  /*7dc0*/  MOV R103, R86 ;  /* 0x0000005600677202 */ /* 0x000fc60000000f00 */
[----:B------:R2:W-:Y:S03]  /*7dd0*/  MUFU.EX2 R92, R2 ;  /* 0x00000002005c7308 */ /* 0x0005e60000000800 */
[C---:B------:R-:W-:Y:S01]  /*7de0*/  HMMA.16816.F32 R20, R8.reuse, R14, R44 ;  /* 0x0000000e0814723c */ /* 0x040fe2000000182c */
[----:B------:R-:W5:Y:S07]  /*7df0*/  LDSM.16.MT88.4 R12, [R72+0xb000] ;  /* 0x00b00000480c783b */ /* 0x000f6e0000004200 */
[----:B-1----:R-:W-:Y:S01]  /*7e00*/  HMMA.16816.F32 R52, R8, R16, R52 ;  /* 0x000000100834723c */ /* 0x002fe20000001834 */
[----:B--2---:R-:W-:Y:S01]  /*7e10*/  FFMA.FTZ R2, R110, R0, -R5 ;  /* 0x000000006e027223 */ /* 0x004fe20000010805 */
[----:B------:R-:W-:-:S06]  /*7e20*/  MOV R110, R84 ;  /* 0x00000054006e7202 */ /* 0x000fcc0000000f00 */
[----:B------:R-:W-:Y:S01]  /*7e30*/  HMMA.16816.F32 R56, R8, R18, R56 ;  /* 0x000000120838723c */ /* 0x000fe20000001838 */
[----:B------:R-:W1:Y:S01]  /*7e40*/  LDSM.16.MT88.4 R16, [R160+0xb000] ;  /* 0x00b00000a010783b */ /* 0x000e620000004200 */
[----:B------:R2:W-:Y:S01]  /*7e50*/  MUFU.EX2 R87, R2 ;  /* 0x0000000200577308 */ /* 0x0005e20000000800 */
[----:B---3--:R-:W-:Y:S01]  /*7e60*/  F2FP.F16.F32.PACK_AB R9, R82, R85 ;  /* 0x000000555209723e */ /* 0x008fe200000000ff */
[----:B--2---:R-:W-:Y:S01]  /*7e70*/  FFMA.FTZ R2, R109, R0, -R5 ;  /* 0x000000006d027223 */ /* 0x004fe20000010805 */
[----:B------:R-:W-:-:S05]  /*7e80*/  MOV R109, R88 ;  /* 0x00000058006d7202 */ /* 0x000fca0000000f00 */
        /* <DEDUP_REMOVED lines=15> */
[----:B--2---:R-:W-:Y:S01]  /*7f80*/  FFMA.FTZ R2, R118, R0, -R3 ;  /* 0x0000000076027223 */ /* 0x004fe20000010803 */
[----:B------:R-:W-:-:S05]  /*7f90*/  MOV R118, R69 ;  /* 0x0000004500767202 */ /* 0x000fca0000000f00 */
[C---:B------:R-:W-:Y:S01]  /*7fa0*/  HMMA.16816.F32 R36, R8.reuse, R24, R36 ;  /* 0x000000180824723c */ /* 0x040fe20000001824 */
[----:B------:R2:W4:Y:S07]  /*7fb0*/  MUFU.EX2 R117, R2 ;  /* 0x0000000200757308 */ /* 0x00052e0000000800 */
[C---:B------:R-:W-:Y:S01]  /*7fc0*/  HMMA.16816.F32 R32, R8.reuse, R26, R32 ;  /* 0x0000001a0820723c */ /* 0x040fe20000001820 */
[----:B------:R-:W3:Y:S07]  /*7fd0*/  LDSM.16.MT88.4 R24, [R136+0xb800] ;  /* 0x00b800008818783b */ /* 0x000eee0000004200 */
        /* <DEDUP_REMOVED lines=195> */
[----:B------:R-:W-:Y:S02]  /*8c10*/  MOV R141, R118 ;  /* 0x00000076008d7202 */ /* 0x000fe40000000f00 */
[----:B----4-:R-:W-:-:S03]  /*8c20*/  F2FP.F16.F32.PACK_AB R10, R144, R145 ;  /* 0x00000091900a723e */ /* 0x010fc600000000ff */
        /* <DEDUP_REMOVED lines=46> */
[----:B------:R-:W-:Y:S01]  /*8f10*/  MOV R138, R79 ;  /* 0x0000004f008a7202 */ /* 0x000fe20000000f00 */
[----:B------:R-:W-:Y:S02]  /*8f20*/  FADD.FTZ R6, R139, R6 ;  /* 0x000000068b067221 */ /* 0x000fe40000010000 */
[----:B------:R-:W-:Y:S01]  /*8f30*/  FADD.FTZ R4, R183, R4 ;  /* 0x00000004b7047221 */ /* 0x000fe20000010000 */
[----:B--2---:R-:W-:Y:S01]  /*8f40*/  FFMA.FTZ R2, R130, R0, -R3 ;  /* 0x0000000082027223 */ /* 0x004fe20000010803 */
[----:B----4-:R-:W-:-:S03]  /*8f50*/  F2FP.F16.F32.PACK_AB R11, R124, R134 ;  /* 0x000000867c0b723e */ /* 0x010fc600000000ff */
[----:B------:R2:W-:Y:S04]  /*8f60*/  MUFU.EX2 R118, R2 ;  /* 0x0000000200767308 */ /* 0x0005e80000000800 */
[C---:B---3--:R-:W-:Y:S08]  /*8f70*/  HMMA.16816.F32 R32, R8.reuse, R28, R48 ;  /* 0x0000001c0820723c */ /* 0x048ff00000001830 */
[----:B------:R-:W-:Y:S01]  /*8f80*/  HMMA.16816.F32 R52, R8, R24, R44 ;  /* 0x000000180834723c */ /* 0x000fe2000000182c */
[----:B------:R-:W-:Y:S01]  /*8f90*/  LDSM.16.MT88.4 R44, [R136+0xf000] ;  /* 0x00f00000882c783b */ /* 0x000fe20000004200 */
[----:B--2---:R-:W-:-:S06]  /*8fa0*/  FFMA.FTZ R2, R120, R0, -R3 ;  /* 0x0000000078027223 */ /* 0x004fcc0000010803 */
[C---:B------:R-:W-:Y:S01]  /*8fb0*/  HMMA.16816.F32 R48, R8.reuse, R26, R40 ;  /* 0x0000001a0830723c */ /* 0x040fe20000001828 */
[----:B------:R2:W3:Y:S01]  /*8fc0*/  MUFU.EX2 R119, R2 ;  /* 0x0000000200777308 */ /* 0x0004e20000000800 */
[----:B------:R-:W4:Y:S06]  /*8fd0*/  LDSM.16.MT88.4 R24, [R156+0xf000] ;  /* 0x00f000009c18783b */ /* 0x000f2c0000004200 */
[C---:B-----5:R-:W-:Y:S01]  /*8fe0*/  HMMA.16816.F32 R60, R8.reuse, R12, R36 ;  /* 0x0000000c083c723c */ /* 0x060fe20000001824 */
        /* <DEDUP_REMOVED lines=164> */
[----:B------:R-:W-:Y:S01]  /*9a30*/  FADD.FTZ R2, R219, R2 ;  /* 0x00000002db027221 */ /* 0x000fe20000010000 */
[----:B------:R-:W-:Y:S01]  /*9a40*/  LDSM.16.MT88.4 R136, [R136+0x11800] ;  /* 0x011800008888783b */ /* 0x000fe20000004200 */
        /* <DEDUP_REMOVED lines=15> */
[----:B--2---:R-:W-:-:S02]  /*9b40*/  FFMA.FTZ R6, R203, R0, -R5 ;  /* 0x00000000cb067223 */ /* 0x004fc40000010805 */
        /* <DEDUP_REMOVED lines=12> */
[----:B------:R-:W-:Y:S01]  /*9c10*/  LDSM.16.MT88.4 R156, [R156+0x11800] ;  /* 0x011800009c9c783b */ /* 0x000fe20000004200 */
[----:B--2---:R-:W-:Y:S01]  /*9c20*/  FFMA.FTZ R6, R205, R0, -R5 ;  /* 0x00000000cd067223 */ /* 0x004fe20000010805 */
        /* <DEDUP_REMOVED lines=114> */
[----:B------:R-:W-:Y:S01]  /*a350*/  MOV R148, R149 ;  /* 0x0000009500947202 */ /* 0x000fe20000000f00 */
[----:B------:R-:W-:Y:S01]  /*a360*/  IMAD.MOV.U32 R151, RZ, RZ, R150 ;  /* 0x000000ffff977224 */ /* 0x000fe200078e0096 */
[----:B------:R-:W-:-:S13]  /*a370*/  ISETP.NE.AND.EX P4, PT, R251, RZ, PT, P4 ;  /* 0x000000fffb00720c */ /* 0x000fda0003f85340 */
.L_x_784:
        /* <DEDUP_REMOVED lines=78> */
.L_x_779:
[----:B------:R-:W-:Y:S05]  /*a860*/  BSYNC.RECONVERGENT B0 ;  /* 0x0000000000007941 */ /* 0x000fea0003800200 */
.L_x_778:
[----:B------:R-:W1:Y:S01]  /*a870*/  S2UR UR6, SR_CgaCtaId ;  /* 0x00000000000679c3 */ /* 0x000e620000008800 */
[C---:B------:R-:W-:Y:S01]  /*a880*/  IMAD.SHL.U32 R3, R233.reuse, 0x8, RZ ;  /* 0x00000008e9037824 */ /* 0x040fe200078e00ff */
[C---:B------:R-:W-:Y:S01]  /*a890*/  LOP3.LUT R2, R233.reuse, 0x38, RZ, 0xc0, !PT ;  /* 0x00000038e9027812 */ /* 0x040fe200078ec0ff */
[----:B------:R-:W-:Y:S01]  /*a8a0*/  UMOV UR7, 0x400 ;  /* 0x0000040000077882 */ /* 0x000fe20000000000 */
[C---:B------:R-:W-:Y:S01]  /*a8b0*/  IMAD.SHL.U32 R28, R238.reuse, 0x20, RZ ;  /* 0x00000020ee1c7824 */ /* 0x040fe200078e00ff */
[----:B------:R-:W-:Y:S01]  /*a8c0*/  SHF.L.U64.HI R24, R238, 0x5, R239 ;  /* 0x00000005ee187819 */ /* 0x000fe200000102ef */
[----:B------:R-:W-:Y:S01]  /*a8d0*/  IMAD.SHL.U32 R232, R233, 0x40, RZ ;  /* 0x00000040e9e87824 */ /* 0x000fe200078e00ff */
[--C-:B------:R-:W-:Y:S01]  /*a8e0*/  LOP3.LUT R2, R2, 0x1c0, R3.reuse, 0xf8, !PT ;  /* 0x000001c002027812 */ /* 0x100fe200078ef803 */
[----:B------:R-:W-:Y:S01]  /*a8f0*/  IMAD.MOV.U32 R170, RZ, RZ, 0x20 ;  /* 0x00000020ffaa7424 */ /* 0x000fe200078e00ff */
[----:B------:R-:W-:Y:S01]  /*a900*/  LOP3.LUT R171, R3, 0x38, RZ, 0xc0, !PT ;  /* 0x0000003803ab7812 */ /* 0x000fe200078ec0ff */
[----:B------:R-:W-:Y:S01]  /*a910*/  BSSY.RECONVERGENT B1, `(.L_x_780) ;  /* 0x0000246000017945 */ /* 0x000fe20003800200 */
[----:B------:R-:W-:Y:S02]  /*a920*/  LOP3.LUT R0, R232, 0x1c0, RZ, 0xc0, !PT ;  /* 0x000001c0e8007812 */ /* 0x000fe400078ec0ff */
[----:B------:R-:W-:Y:S02]  /*a930*/  LOP3.LUT R2, R2, R171, RZ, 0x3c, !PT ;  /* 0x000000ab02027212 */ /* 0x000fe400078e3cff */
[CC--:B------:R-:W-:Y:S02]  /*a940*/  ISETP.GE.AND P1, PT, R171.reuse, R247.reuse, PT ;  /* 0x000000f7ab00720c */ /* 0x0c0fe40003f26270 */
[----:B------:R-:W-:Y:S02]  /*a950*/  LOP3.LUT R2, R2, 0x1e00, R3, 0xf8, !PT ;  /* 0x00001e0002027812 */ /* 0x000fe400078ef803 */
[----:B------:R-:W-:Y:S02]  /*a960*/  ISETP.GE.AND P3, PT, R171, R247, PT ;  /* 0x000000f7ab00720c */ /* 0x000fe40003f66270 */
[--C-:B------:R-:W-:Y:S02]  /*a970*/  LOP3.LUT R0, R0, 0x8, R233.reuse, 0xf8, !PT ;  /* 0x0000000800007812 */ /* 0x100fe400078ef8e9 */
[----:B------:R-:W-:Y:S01]  /*a980*/  LOP3.LUT R224, R232, 0x400, RZ, 0xc0, !PT ;  /* 0x00000400e8e07812 */ /* 0x000fe200078ec0ff */
[----:B-1----:R-:W-:Y:S01]  /*a990*/  ULEA UR6, UR6, UR7, 0x18 ;  /* 0x0000000706067291 */ /* 0x002fe2000f8ec0ff */
[----:B------:R-:W-:Y:S02]  /*a9a0*/  LOP3.LUT R0, R0, R171, RZ, 0x3c, !PT ;  /* 0x000000ab00007212 */ /* 0x000fe400078e3cff */
[----:B------:R-:W-:Y:S01]  /*a9b0*/  SHF.R.U32.HI R230, RZ, 0x1, R233 ;  /* 0x00000001ffe67819 */ /* 0x000fe200000116e9 */
[C---:B------:R-:W-:Y:S01]  /*a9c0*/  @!P1 IMAD R17, R239.reuse, 0x120, RZ ;  /* 0x00000120ef119824 */ /* 0x040fe200078e02ff */
[----:B------:R-:W-:Y:S01]  /*a9d0*/  LEA R224, R0, R224, 0x1 ;  /* 0x000000e000e07211 */ /* 0x000fe200078e08ff */
[----:B------:R-:W-:Y:S01]  /*a9e0*/  @!P1 IMAD R16, R239, 0xe0, RZ ;  /* 0x000000e0ef109824 */ /* 0x000fe200078e02ff */
[----:B------:R-:W-:Y:S01]  /*a9f0*/  MOV R229, UR6 ;  /* 0x0000000600e57c02 */ /* 0x000fe20008000f00 */
[----:B------:R-:W-:Y:S01]  /*aa00*/  @!P3 IMAD.MOV.U32 R4, RZ, RZ, R246 ;  /* 0x000000ffff04b224 */ /* 0x000fe200078e00f6 */
[----:B------:R-:W-:Y:S01]  /*aa10*/  SHF.L.U32 R231, R233, 0x5, RZ ;  /* 0x00000005e9e77819 */ /* 0x000fe200000006ff */
[----:B------:R-:W-:Y:S01]  /*aa20*/  @!P3 IMAD.MOV.U32 R5, RZ, RZ, R245 ;  /* 0x000000ffff05b224 */ /* 0x000fe200078e00f5 */
[----:B------:R-:W-:Y:S01]  /*aa30*/  IADD3 R224, PT, PT, R229, R224, RZ ;  /* 0x000000e0e5e07210 */ /* 0x000fe20007ffe0ff */
[----:B------:R-:W-:Y:S01]  /*aa40*/  IMAD R234, R2, 0x2, R229 ;  /* 0x0000000202ea7824 */ /* 0x000fe200078e02e5 */
[----:B------:R-:W-:Y:S01]  /*aa50*/  IADD3 R2, P0, PT, R28, R246, RZ ;  /* 0x000000f61c027210 */ /* 0x000fe20007f1e0ff */
[----:B------:R-:W-:Y:S01]  /*aa60*/  @!P1 IMAD R29, R239, 0x1c0, RZ ;  /* 0x000001c0ef1d9824 */ /* 0x000fe200078e02ff */
[----:B------:R-:W-:Y:S01]  /*aa70*/  LOP3.LUT R231, R231, 0x7c00, RZ, 0xc0, !PT ;  /* 0x00007c00e7e77812 */ /* 0x000fe200078ec0ff */
[----:B------:R-:W-:Y:S01]  /*aa80*/  @!P1 IMAD R26, R239, 0x180, RZ ;  /* 0x00000180ef1a9824 */ /* 0x000fe200078e02ff */
[----:B------:R-:W-:Y:S01]  /*aa90*/  IADD3.X R3, PT, PT, R24, R245, RZ, P0, !PT ;  /* 0x000000f518037210 */ /* 0x000fe200007fe4ff */
[--C-:B------:R-:W-:Y:S01]  /*aaa0*/  @!P1 IMAD.MOV.U32 R14, RZ, RZ, R2.reuse ;  /* 0x000000ffff0e9224 */ /* 0x100fe200078e0002 */
[----:B------:R-:W-:Y:S01]  /*aab0*/  @!P1 MOV R10, R2 ;  /* 0x00000002000a9202 */ /* 0x000fe20000000f00 */
[----:B------:R-:W-:Y:S01]  /*aac0*/  @!PT LDS RZ, [RZ] ;  /* 0x00000000fffff984 */ /* 0x000fe20000000800 */
[----:B------:R-:W-:Y:S01]  /*aad0*/  @!PT LDS RZ, [RZ] ;  /* 0x00000000fffff984 */ /* 0x000fe20000000800 */
[----:B------:R-:W-:Y:S01]  /*aae0*/  @!PT LDS RZ, [RZ] ;  /* 0x00000000fffff984 */ /* 0x000fe20000000800 */
[----:B------:R1:W-:Y:S01]  /*aaf0*/  @!P3 LDGSTS.E.BYPASS.LTC128B.128 [R234+0xa000], desc[UR4][R4.64] ;  /* 0x0a00000004eabfae */ /* 0x0003e2000b981a04 */
[-C--:B------:R-:W-:Y:S01]  /*ab00*/  @!P1 MOV R15, R3.reuse ;  /* 0x00000003000f9202 */ /* 0x080fe20000000f00 */
[----:B------:R-:W-:Y:S01]  /*ab10*/  @!P1 IMAD.MOV.U32 R11, RZ, RZ, R3 ;  /* 0x000000ffff0b9224 */ /* 0x000fe200078e0003 */
[----:B------:R-:W-:Y:S01]  /*ab20*/  @!P1 IADD3 R28, P0, PT, R2, R28, RZ ;  /* 0x0000001c021c9210 */ /* 0x000fe20007f1e0ff */
[----:B------:R-:W-:Y:S01]  /*ab30*/  @!P1 IMAD.MOV.U32 R20, RZ, RZ, R2 ;  /* 0x000000ffff149224 */ /* 0x000fe200078e0002 */
[----:B------:R-:W-:Y:S01]  /*ab40*/  @P3 STS.128 [R234+0xa000], RZ ;  /* 0x00a000ffea003388 */ /* 0x000fe20000000c00 */
[C---:B------:R-:W-:Y:S01]  /*ab50*/  @!P1 IMAD.WIDE.U32 R14, R238.reuse, 0x120, R14 ;  /* 0x00000120ee0e9825 */ /* 0x040fe200078e000e */
[-C--:B------:R-:W-:Y:S03]  /*ab60*/  @!P1 MOV R18, R2.reuse ;  /* 0x0000000200129202 */ /* 0x080fe60000000f00 */
[----:B------:R-:W-:Y:S01]  /*ab70*/  @P1 STS.128 [R234+0xa800], RZ ;  /* 0x00a800ffea001388 */ /* 0x000fe20000000c00 */
[----:B------:R-:W-:Y:S04]  /*ab80*/  @!P1 IMAD.WIDE.U32 R10, R238, 0xe0, R10 ;  /* 0x000000e0ee0a9825 */ /* 0x000fe800078e000a */
[----:B------:R-:W-:Y:S01]  /*ab90*/  @!PT LDS RZ, [RZ] ;  /* 0x00000000fffff984 */ /* 0x000fe20000000800 */
[----:B------:R-:W-:Y:S01]  /*aba0*/  @!PT LDS RZ, [RZ] ;  /* 0x00000000fffff984 */ /* 0x000fe20000000800 */
[----:B------:R-:W-:Y:S01]  /*abb0*/  @!PT LDS RZ, [RZ] ;  /* 0x00000000fffff984 */ /* 0x000fe20000000800 */
[----:B------:R2:W-:Y:S01]  /*abc0*/  @!P1 LDGSTS.E.BYPASS.LTC128B.128 [R234+0xa800], desc[UR4][R2.64] ;  /* 0x0a80000002ea9fae */ /* 0x0005e2000b981a04 */
[----:B------:R-:W-:Y:S02]  /*abd0*/  @!P1 IMAD.MOV.U32 R21, RZ, RZ, R3 ;  /* 0x000000ffff159224 */ /* 0x000fe400078e0003 */
[----:B------:R-:W-:Y:S01]  /*abe0*/  @!P1 IMAD.IADD R15, R17, 0x1, R15 ;  /* 0x00000001110f9824 */ /* 0x000fe200078e020f */
[----:B------:R-:W-:Y:S01]  /*abf0*/  @!P1 MOV R17, R3 ;  /* 0x0000000300119202 */ /* 0x000fe20000000f00 */
[----:B------:R-:W-:Y:S01]  /*ac00*/  @!P1 IMAD.IADD R11, R16, 0x1, R11 ;  /* 0x00000001100b9824 */ /* 0x000fe200078e020b */
[----:B------:R-:W-:Y:S01]  /*ac10*/  @P1 STS.128 [R234+0xb000], RZ ;  /* 0x00b000ffea001388 */ /* 0x000fe20000000c00 */
[C---:B------:R-:W-:Y:S04]  /*ac20*/  @!P1 IMAD.WIDE.U32 R20, R238.reuse, 0x1c0, R20 ;  /* 0x000001c0ee149825 */ /* 0x040fe800078e0014 */
[----:B------:R-:W-:Y:S01]  /*ac30*/  @!P1 IMAD.MOV.U32 R16, RZ, RZ, R2 ;  /* 0x000000ffff109224 */ /* 0x000fe200078e0002 */
[----:B------:R-:W-:Y:S01]  /*ac40*/  @!P1 IADD3 R21, PT, PT, R29, R21, RZ ;  /* 0x000000151d159210 */ /* 0x000fe20007ffe0ff */
[----:B------:R-:W-:Y:S01]  /*ac50*/  @!P1 IMAD.X R29, R3, 0x1, R24, P0 ;  /* 0x00000001031d9824 */ /* 0x000fe200000e0618 */
[CC--:B------:R-:W-:Y:S01]  /*ac60*/  @!P1 LEA R24, P0, R238.reuse, R2.reuse, 0x7 ;  /* 0x00000002ee189211 */ /* 0x0c0fe200078038ff */
[C---:B------:R-:W-:Y:S03]  /*ac70*/  @!P1 IMAD.WIDE.U32 R16, R238.reuse, 0x180, R16 ;  /* 0x00000180ee109825 */ /* 0x040fe600078e0010 */
[----:B------:R-:W-:Y:S01]  /*ac80*/  @!PT LDS RZ, [RZ] ;  /* 0x00000000fffff984 */ /* 0x000fe20000000800 */
[----:B------:R-:W-:Y:S01]  /*ac90*/  @!PT LDS RZ, [RZ] ;  /* 0x00000000fffff984 */ /* 0x000fe20000000800 */
[----:B------:R-:W-:Y:S01]  /*aca0*/  @!PT LDS RZ, [RZ] ;  /* 0x00000000fffff984 */ /* 0x000fe20000000800 */
[----:B------:R-:W-:Y:S01]  /*acb0*/  @!P1 LDGSTS.E.BYPASS.LTC128B.128 [R234+0xb000], desc[UR4][R28.64] ;  /* 0x0b0000001cea9fae */ /* 0x000fe2000b981a04 */
[--C-:B------:R-:W-:Y:S01]  /*acc0*/  @!P1 IMAD.WIDE.U32 R22, R238, 0x1a0, R2.reuse ;  /* 0x000001a0ee169825 */ /* 0x100fe200078e0002 */
[----:B------:R-:W-:Y:S02]  /*acd0*/  @!P1 IADD3 R17, PT, PT, R26, R17, RZ ;  /* 0x000000111a119210 */ /* 0x000fe40007ffe0ff */
[CC--:B------:R-:W-:Y:S01]  /*ace0*/  @!P1 LEA R26, P2, R238.reuse, R2.reuse, 0x6 ;  /* 0x00000002ee1a9211 */ /* 0x0c0fe200078430ff */
[----:B------:R-:W-:Y:S01]  /*acf0*/  @!P1 IMAD R27, R239, 0x1a0, RZ ;  /* 0x000001a0ef1b9824 */ /* 0x000fe200078e02ff */
[----:B------:R-:W-:Y:S01]  /*ad00*/  @P1 STS.128 [R234+0xb800], RZ ;  /* 0x00b800ffea001388 */ /* 0x000fe20000000c00 */
[C---:B------:R-:W-:Y:S04]  /*ad10*/  @!P1 IMAD.WIDE.U32 R6, R238.reuse, 0x60, R2 ;  /* 0x00000060ee069825 */ /* 0x040fe800078e0002 */
[----:B------:R-:W-:Y:S01]  /*ad20*/  @!P1 IMAD.IADD R23, R27, 0x1, R23 ;  /* 0x000000011b179824 */ /* 0x000fe200078e0217 */
[-C--:B------:R-:W-:Y:S01]  /*ad30*/  @!P1 LEA.HI.X R27, R238, R3.reuse, R239, 0x6, P2 ;  /* 0x00000003ee1b9211 */ /* 0x080fe200010f34ef */
[----:B------:R-:W-:Y:S01]  /*ad40*/  @!P1 IMAD R0, R239, 0x60, RZ ;  /* 0x00000060ef009824 */ /* 0x000fe200078e02ff */
[----:B------:R-:W-:Y:S01]  /*ad50*/  LOP3.LUT P2, RZ, R233, 0x4, RZ, 0xc0, !PT ;  /* 0x00000004e9ff7812 */ /* 0x000fe2000784c0ff */
[----:B------:R-:W-:Y:S02]  /*ad60*/  @!P1 IMAD.MOV.U32 R19, RZ, RZ, R3 ;  /* 0x000000ffff139224 */ /* 0x000fe400078e0003 */
[----:B------:R-:W-:Y:S01]  /*ad70*/  @!PT LDS RZ, [RZ] ;  /* 0x00000000fffff984 */ /* 0x000fe20000000800 */
[----:B------:R-:W-:Y:S01]  /*ad80*/  @!PT LDS RZ, [RZ] ;  /* 0x00000000fffff984 */ /* 0x000fe20000000800 */
[----:B------:R-:W-:Y:S01]  /*ad90*/  @!PT LDS RZ, [RZ] ;  /* 0x00000000fffff984 */ /* 0x000fe20000000800 */
[----:B------:R-:W-:Y:S01]  /*ada0*/  @!P1 LDGSTS.E.BYPASS.LTC128B.128 [R234+0xb800], desc[UR4][R26.64] ;  /* 0x0b8000001aea9fae */ /* 0x000fe2000b981a04 */
[----:B------:R-:W-:Y:S02]  /*adb0*/  @!P1 IMAD.IADD R7, R0, 0x1, R7 ;  /* 0x0000000100079824 */ /* 0x000fe400078e0207 */
[C---:B------:R-:W-:Y:S02]  /*adc0*/  @!P1 IMAD.WIDE.U32 R18, R238.reuse, 0x160, R18 ;  /* 0x00000160ee129825 */ /* 0x040fe400078e0012 */
[----:B------:R-:W-:Y:S02]  /*add0*/  @P1 STS.128 [R234+0xc000], RZ ;  /* 0x00c000ffea001388 */ /* 0x000fe40000000c00 */
[----:B------:R-:W-:Y:S03]  /*ade0*/  @!P1 IMAD R25, R239, 0x160, RZ ;  /* 0x00000160ef199824 */ /* 0x000fe600078e02ff */
[----:B------:R-:W-:Y:S01]  /*adf0*/  @!PT LDS RZ, [RZ] ;  /* 0x00000000fffff984 */ /* 0x000fe20000000800 */
[----:B------:R-:W-:Y:S01]  /*ae00*/  @!PT LDS RZ, [RZ] ;  /* 0x00000000fffff984 */ /* 0x000fe20000000800 */
[----:B------:R-:W-:Y:S01]  /*ae10*/  @!PT LDS RZ, [RZ] ;  /* 0x00000000fffff984 */ /* 0x000fe20000000800 */
[----:B------:R-:W-:Y:S01]  /*ae20*/  @!P1 LDGSTS.E.BYPASS.LTC128B.128 [R234+0xc000], desc[UR4][R6.64] ;  /* 0x0c00000006ea9fae */ /* 0x000fe2000b981a04 */
[C---:B-1----:R-:W-:Y:S04]  /*ae30*/  @!P1 IMAD.WIDE.U32 R4, R238.reuse, 0xa0, R2 ;  /* 0x000000a0ee049825 */ /* 0x042fe800078e0002 */
[----:B------:R-:W-:Y:S01]  /*ae40*/  @P1 STS.128 [R234+0xc800], RZ ;  /* 0x00c800ffea001388 */ /* 0x000fe20000000c00 */
[----:B------:R-:W-:Y:S01]  /*ae50*/  @!P1 IMAD.IADD R19, R25, 0x1, R19 ;  /* 0x0000000119139824 */ /* 0x000fe200078e0213 */
[----:B------:R-:W-:Y:S01]  /*ae60*/  @!P1 LEA.HI.X R25, R238, R3, R239, 0x7, P0 ;  /* 0x00000003ee199211 */ /* 0x000fe200000f3cef */
[C---:B------:R-:W-:Y:S02]  /*ae70*/  @!P1 IMAD R12, R239.reuse, 0xa0, RZ ;  /* 0x000000a0ef0c9824 */ /* 0x040fe400078e02ff */
[----:B------:R-:W-:Y:S02]  /*ae80*/  @!P1 IMAD.MOV.U32 R8, RZ, RZ, R2 ;  /* 0x000000ffff089224 */ /* 0x000fe400078e0002 */
[----:B------:R-:W-:Y:S01]  /*ae90*/  @!PT LDS RZ, [RZ] ;  /* 0x00000000fffff984 */ /* 0x000fe20000000800 */
[----:B------:R-:W-:Y:S01]  /*aea0*/  @!PT LDS RZ, [RZ] ;  /* 0x00000000fffff984 */ /* 0x000fe20000000800 */
[----:B------:R-:W-:Y:S01]  /*aeb0*/  @!PT LDS RZ, [RZ] ;  /* 0x00000000fffff984 */ /* 0x000fe20000000800 */
[----:B------:R-:W-:Y:S01]  /*aec0*/  @!P1 LDGSTS.E.BYPASS.LTC128B.128 [R234+0xc800], desc[UR4][R24.64] ;  /* 0x0c80000018ea9fae */ /* 0x000fe2000b981a04 */
[----:B------:R-:W-:Y:S02]  /*aed0*/  @!P1 IMAD.MOV.U32 R9, RZ, RZ, R3 ;  /* 0x000000ffff099224 */ /* 0x000fe400078e0003 */
[----:B------:R-:W-:Y:S02]  /*aee0*/  @!P1 IMAD.IADD R5, R12, 0x1, R5 ;  /* 0x000000010c059824 */ /* 0x000fe400078e0205 */
[----:B------:R-:W-:Y:S01]  /*aef0*/  @P1 STS.128 [R234+0xd000], RZ ;  /* 0x00d000ffea001388 */ /* 0x000fe20000000c00 */
[C---:B------:R-:W-:Y:S04]  /*af00*/  @!P1 IMAD.WIDE.U32 R8, R238.reuse, 0xc0, R8 ;  /* 0x000000c0ee089825 */ /* 0x040fe800078e0008 */
[----:B------:R-:W-:Y:S01]  /*af10*/  @!PT LDS RZ, [RZ] ;  /* 0x00000000fffff984 */ /* 0x000fe20000000800 */
[----:B------:R-:W-:Y:S01]  /*af20*/  @!PT LDS RZ, [RZ] ;  /* 0x00000000fffff984 */ /* 0x000fe20000000800 */
[----:B------:R-:W-:Y:S01]  /*af30*/  @!PT LDS RZ, [RZ] ;  /* 0x00000000fffff984 */ /* 0x000fe20000000800 */
[----:B------:R-:W-:Y:S01]  /*af40*/  @!P1 LDGSTS.E.BYPASS.LTC128B.128 [R234+0xd000], desc[UR4][R4.64] ;  /* 0x0d00000004ea9fae */ /* 0x000fe2000b981a04 */
[C---:B------:R-:W-:Y:S02]  /*af50*/  @!P1 IMAD R13, R239.reuse, 0xc0, RZ ;  /* 0x000000c0ef0d9824 */ /* 0x040fe400078e02ff */
[----:B------:R-:W-:Y:S02]  /*af60*/  @!P1 IMAD R0, R239, 0x140, RZ ;  /* 0x00000140ef009824 */ /* 0x000fe400078e02ff */
[----:B------:R-:W-:Y:S01]  /*af70*/  @P1 STS.128 [R234+0xd800], RZ ;  /* 0x00d800ffea001388 */ /* 0x000fe20000000c00 */
[----:B------:R-:W-:Y:S01]  /*af80*/  @!P1 IADD3 R9, PT, PT, R13, R9, RZ ;  /* 0x000000090d099210 */ /* 0x000fe20007ffe0ff */
[C---:B------:R-:W-:Y:S01]  /*af90*/  @!P1 IMAD.WIDE.U32 R12, R238.reuse, 0x140, R2 ;  /* 0x00000140ee0c9825 */ /* 0x040fe200078e0002 */
[C---:B--2---:R-:W-:Y:S03]  /*afa0*/  @!P1 LEA R2, P0, R238.reuse, R2, 0x8 ;  /* 0x00000002ee029211 */ /* 0x044fe600078040ff */
[----:B------:R-:W-:Y:S01]  /*afb0*/  @!PT LDS RZ, [RZ] ;  /* 0x00000000fffff984 */ /* 0x000fe20000000800 */
[----:B------:R-:W-:Y:S01]  /*afc0*/  @!PT LDS RZ, [RZ] ;  /* 0x00000000fffff984 */ /* 0x000fe20000000800 */
[----:B------:R-:W-:Y:S01]  /*afd0*/  @!PT LDS RZ, [RZ] ;  /* 0x00000000fffff984 */ /* 0x000fe20000000800 */
[----:B------:R-:W-:Y:S01]  /*afe0*/  @!P1 LDGSTS.E.BYPASS.LTC128B.128 [R234+0xd800], desc[UR4][R8.64] ;  /* 0x0d80000008ea9fae */ /* 0x000fe2000b981a04 */
[----:B------:R-:W-:Y:S02]  /*aff0*/  @!P1 LEA.HI.X R3, R238, R3, R239, 0x8, P0 ;  /* 0x00000003ee039211 */ /* 0x000fe400000f44ef */
[----:B------:R-:W-:Y:S02]  /*b000*/  @!P1 IADD3 R13, PT, PT, R0, R13, RZ ;  /* 0x0000000d000d9210 */ /* 0x000fe40007ffe0ff */
[----:B------:R-:W-:Y:S01]  /*b010*/  @P1 STS.128 [R234+0xe000], RZ ;  /* 0x00e000ffea001388 */ /* 0x000fe20000000c00 */
[----:B------:R-:W-:Y:S02]  /*b020*/  LOP3.LUT R0, R230, 0x8, RZ, 0xc0, !PT ;  /* 0x00000008e6007812 */ /* 0x000fe400078ec0ff */
[----:B------:R-:W-:Y:S02]  /*b030*/  LOP3.LUT P0, RZ, R233, 0x2, RZ, 0xc0, !PT ;  /* 0x00000002e9ff7812 */ /* 0x000fe4000780c0ff */
[----:B------:R-:W-:Y:S01]  /*b040*/  @!PT LDS RZ, [RZ] ;  /* 0x00000000fffff984 */ /* 0x000fe20000000800 */
[----:B------:R-:W-:Y:S01]  /*b050*/  @!PT LDS RZ, [RZ] ;  /* 0x00000000fffff984 */ /* 0x000fe20000000800 */
[----:B------:R-:W-:Y:S01]  /*b060*/  @!PT LDS RZ, [RZ] ;  /* 0x00000000fffff984 */ /* 0x000fe20000000800 */
[----:B------:R-:W-:Y:S01]  /*b070*/  @!P1 LDGSTS.E.BYPASS.LTC128B.128 [R234+0xe000], desc[UR4][R10.64] ;  /* 0x0e0000000aea9fae */ /* 0x000fe2000b981a04 */
[--C-:B------:R-:W-:Y:S02]  /*b080*/  LOP3.LUT R0, R0, 0x1c0, R232.reuse, 0xf8, !PT ;  /* 0x000001c000007812 */ /* 0x100fe400078ef8e8 */
[----:B------:R-:W-:Y:S02]  /*b090*/  SEL R170, R170, 0xffffffe0, !P0 ;  /* 0xffffffe0aaaa7807 */ /* 0x000fe40004000000 */
[----:B------:R-:W-:Y:S01]  /*b0a0*/  @P1 STS.128 [R234+0xe800], RZ ;  /* 0x00e800ffea001388 */ /* 0x000fe20000000c00 */
[----:B------:R-:W-:Y:S02]  /*b0b0*/  LOP3.LUT R228, R0, R171, RZ, 0x3c, !PT ;  /* 0x000000ab00e47212 */ /* 0x000fe400078e3cff */
[----:B------:R-:W-:Y:S02]  /*b0c0*/  ISETP.NE.AND P0, PT, R242, RZ, PT ;  /* 0x000000fff200720c */ /* 0x000fe40003f05270 */
[----:B------:R-:W-:Y:S01]  /*b0d0*/  @!PT LDS RZ, [RZ] ;  /* 0x00000000fffff984 */ /* 0x000fe20000000800 */
[----:B------:R-:W-:Y:S01]  /*b0e0*/  @!PT LDS RZ, [RZ] ;  /* 0x00000000fffff984 */ /* 0x000fe20000000800 */
[----:B------:R-:W-:Y:S01]  /*b0f0*/  @!PT LDS RZ, [RZ] ;  /* 0x00000000fffff984 */ /* 0x000fe20000000800 */
[----:B------:R1:W-:Y:S05]  /*b100*/  @!P1 LDGSTS.E.BYPASS.LTC128B.128 [R234+0xe800], desc[UR4][R2.64] ;  /* 0x0e80000002ea9fae */ /* 0x0003ea000b981a04 */
[----:B------:R-:W-:Y:S05]  /*b110*/  @P1 STS.128 [R234+0xf000], RZ ;  /* 0x00f000ffea001388 */ /* 0x000fea0000000c00 */
[----:B------:R-:W-:Y:S01]  /*b120*/  @!PT LDS RZ, [RZ] ;  /* 0x00000000fffff984 */ /* 0x000fe20000000800 */
[----:B------:R-:W-:Y:S01]  /*b130*/  @!PT LDS RZ, [RZ] ;  /* 0x00000000fffff984 */ /* 0x000fe20000000800 */
[----:B------:R-:W-:Y:S01]  /*b140*/  @!PT LDS RZ, [RZ] ;  /* 0x00000000fffff984 */ /* 0x000fe20000000800 */
[----:B------:R-:W-:Y:S05]  /*b150*/  @!P1 LDGSTS.E.BYPASS.LTC128B.128 [R234+0xf000], desc[UR4][R14.64] ;  /* 0x0f0000000eea9fae */ /* 0x000fea000b981a04 */
        /* <DEDUP_REMOVED lines=9> */
[----:B------:R-:W-:Y:S01]  /*b1f0*/  @!P1 LDGSTS.E.BYPASS.LTC128B.128 [R234+0x10000], desc[UR4][R18.64] ;  /* 0x1000000012ea9fae */ /* 0x000fe2000b981a04 */
[----:B-1----:R-:W-:Y:S04]  /*b200*/  LOP3.LUT R2, R231, 0x200, R232, 0xf8, !PT ;  /* 0x00000200e7027812 */ /* 0x002fe800078ef8e8 */
[----:B------:R-:W-:Y:S01]  /*b210*/  @P1 STS.128 [R234+0x10800], RZ ;  /* 0x010800ffea001388 */ /* 0x000fe20000000c00 */
[----:B------:R-:W-:Y:S04]  /*b220*/  LOP3.LUT R0, R2, R228, RZ, 0xfc, !PT ;  /* 0x000000e402007212 */ /* 0x000fe800078efcff */
[----:B------:R-:W-:Y:S01]  /*b230*/  @!PT LDS RZ, [RZ] ;  /* 0x00000000fffff984 */ /* 0x000fe20000000800 */
[----:B------:R-:W-:Y:S01]  /*b240*/  @!PT LDS RZ, [RZ] ;  /* 0x00000000fffff984 */ /* 0x000fe20000000800 */
[----:B------:R-:W-:Y:S01]  /*b250*/  @!PT LDS RZ, [RZ] ;  /* 0x00000000fffff984 */ /* 0x000fe20000000800 */
[----:B------:R1:W-:Y:S01]  /*b260*/  @!P1 LDGSTS.E.BYPASS.LTC128B.128 [R234+0x10800], desc[UR4][R16.64] ;  /* 0x1080000010ea9fae */ /* 0x0003e2000b981a04 */
[----:B------:R-:W-:Y:S04]  /*b270*/  MOV R2, 0x40 ;  /* 0x0000004000027802 */ /* 0x000fe80000000f00 */
[----:B------:R-:W-:Y:S01]  /*b280*/  @P1 STS.128 [R234+0x11000], RZ ;  /* 0x011000ffea001388 */ /* 0x000fe20000000c00 */
[----:B------:R-:W-:Y:S01]  /*b290*/  IMAD R3, R0, 0x2, R229 ;  /* 0x0000000200037824 */ /* 0x000fe200078e02e5 */
[----:B------:R-:W-:Y:S01]  /*b2a0*/  SEL R2, R2, 0xffffffc0, !P2 ;  /* 0xffffffc002027807 */ /* 0x000fe20005000000 */
[C---:B------:R-:W-:Y:S02]  /*b2b0*/  IMAD.IADD R0, R224.reuse, 0x1, R170 ;  /* 0x00000001e0007824 */ /* 0x040fe400078e02aa */
[----:B------:R-:W-:Y:S01]  /*b2c0*/  @!PT LDS RZ, [RZ] ;  /* 0x00000000fffff984 */ /* 0x000fe20000000800 */
[----:B------:R-:W-:Y:S01]  /*b2d0*/  @!PT LDS RZ, [RZ] ;  /* 0x00000000fffff984 */ /* 0x000fe20000000800 */
[----:B------:R-:W-:Y:S01]  /*b2e0*/  @!PT LDS RZ, [RZ] ;  /* 0x00000000fffff984 */ /* 0x000fe20000000800 */
[----:B------:R-:W-:Y:S01]  /*b2f0*/  @!P1 LDGSTS.E.BYPASS.LTC128B.128 [R234+0x11000], desc[UR4][R22.64] ;  /* 0x1100000016ea9fae */ /* 0x000fe2000b981a04 */
[C---:B------:R-:W-:Y:S04]  /*b300*/  IADD3 R176, PT, PT, R3.reuse, R170, RZ ;  /* 0x000000aa03b07210 */ /* 0x040fe80007ffe0ff */
[----:B------:R-:W-:Y:S05]  /*b310*/  @P1 STS.128 [R234+0x11800], RZ ;  /* 0x011800ffea001388 */ /* 0x000fea0000000c00 */
[----:B------:R-:W-:Y:S01]  /*b320*/  @!PT LDS RZ, [RZ] ;  /* 0x00000000fffff984 */ /* 0x000fe20000000800 */
[----:B------:R-:W-:Y:S01]  /*b330*/  @!PT LDS RZ, [RZ] ;  /* 0x00000000fffff984 */ /* 0x000fe20000000800 */
[----:B------:R-:W-:Y:S01]  /*b340*/  @!PT LDS RZ, [RZ] ;  /* 0x00000000fffff984 */ /* 0x000fe20000000800 */
[----:B------:R2:W-:Y:S05]  /*b350*/  @!P1 LDGSTS.E.BYPASS.LTC128B.128 [R234+0x11800], desc[UR4][R20.64] ;  /* 0x1180000014ea9fae */ /* 0x0005ea000b981a04 */
[----:B------:R3:W-:Y:S05]  /*b360*/  LDSM.16.M88.4 R128, [R3] ;  /* 0x000000000380783b */ /* 0x0007ea0000000200 */
[----:B------:R-:W4:Y:S05]  /*b370*/  LDSM.16.M88.4 R8, [R224+0x2000] ;  /* 0x00200000e008783b */ /* 0x000f2a0000000200 */
[----:B-1----:R-:W1:Y:S05]  /*b380*/  LDSM.16.M88.4 R16, [R224+0x2800] ;  /* 0x00280000e010783b */ /* 0x002e6a0000000200 */
[----:B------:R-:W2:Y:S05]  /*b390*/  LDSM.16.M88.4 R24, [R224+0x3000] ;  /* 0x00300000e018783b */ /* 0x000eaa0000000200 */
[----:B------:R-:W0:Y:S01]  /*b3a0*/  LDGDEPBAR ;  /* 0x00000000000079af */ /* 0x000e220000000000 */
[----:B---3--:R-:W-:Y:S04]  /*b3b0*/  IMAD.IADD R3, R3, 0x1, R2 ;  /* 0x0000000103037824 */ /* 0x008fe800078e0202 */
[----:B------:R-:W3:Y:S05]  /*b3c0*/  LDSM.16.M88.4 R32, [R224+0x3800] ;  /* 0x00380000e020783b */ /* 0x000eea0000000200 */
[----:B------:R-:W5:Y:S05]  /*b3d0*/  LDSM.16.M88.4 R40, [R224+0x4000] ;  /* 0x00400000e028783b */ /* 0x000f6a0000000200 */
[----:B------:R-:W5:Y:S05]  /*b3e0*/  LDSM.16.M88.4 R48, [R224+0x4800] ;  /* 0x00480000e030783b */ /* 0x000f6a0000000200 */
[----:B------:R-:W5:Y:S05]  /*b3f0*/  LDSM.16.M88.4 R56, [R224+0x5000] ;  /* 0x00500000e038783b */ /* 0x000f6a0000000200 */
[----:B------:R-:W5:Y:S01]  /*b400*/  LDSM.16.M88.4 R64, [R224+0x5800] ;  /* 0x00580000e040783b */ /* 0x000f620000000200 */
[C---:B----4-:R-:W-:Y:S04]  /*b410*/  HMMA.16816.F32 R4, R128.reuse, R8, RZ ;  /* 0x000000088004723c */ /* 0x050fe800000018ff */
[----:B------:R-:W4:Y:S04]  /*b420*/  LDSM.16.M88.4 R72, [R224+0x6000] ;  /* 0x00600000e048783b */ /* 0x000f280000000200 */
[C---:B------:R-:W-:Y:S01]  /*b430*/  HMMA.16816.F32 R8, R128.reuse, R10, RZ ;  /* 0x0000000a8008723c */ /* 0x040fe200000018ff */
[----:B------:R-:W4:Y:S05]  /*b440*/  LDSM.16.M88.4 R80, [R224+0x6800] ;  /* 0x00680000e050783b */ /* 0x000f2a0000000200 */
[----:B------:R-:W4:Y:S02]  /*b450*/  LDSM.16.M88.4 R88, [R224+0x7000] ;  /* 0x00700000e058783b */ /* 0x000f240000000200 */
[C---:B-1----:R-:W-:Y:S03]  /*b460*/  HMMA.16816.F32 R12, R128.reuse, R16, RZ ;  /* 0x00000010800c723c */ /* 0x042fe600000018ff */
[----:B------:R-:W1:Y:S05]  /*b470*/  LDSM.16.M88.4 R96, [R224+0x7800] ;  /* 0x00780000e060783b */ /* 0x000e6a0000000200 */
[C---:B------:R-:W-:Y:S01]  /*b480*/  HMMA.16816.F32 R16, R128.reuse, R18, RZ ;  /* 0x000000128010723c */ /* 0x040fe200000018ff */
[----:B------:R-:W1:Y:S05]  /*b490*/  LDSM.16.M88.4 R104, [R224+0x8000] ;  /* 0x00800000e068783b */ /* 0x000e6a0000000200 */
[----:B------:R-:W1:Y:S02]  /*b4a0*/  LDSM.16.M88.4 R112, [R224+0x8800] ;  /* 0x00880000e070783b */ /* 0x000e640000000200 */
[C---:B--2---:R-:W-:Y:S03]  /*b4b0*/  HMMA.16816.F32 R20, R128.reuse, R24, RZ ;  /* 0x000000188014723c */ /* 0x044fe600000018ff */
[----:B------:R-:W2:Y:S05]  /*b4c0*/  LDSM.16.M88.4 R120, [R224+0x9000] ;  /* 0x00900000e078783b */ /* 0x000eaa0000000200 */
[C---:B------:R-:W-:Y:S01]  /*b4d0*/  HMMA.16816.F32 R24, R128.reuse, R26, RZ ;  /* 0x0000001a8018723c */ /* 0x040fe200000018ff */
[----:B------:R4:W2:Y:S05]  /*b4e0*/  LDSM.16.M88.4 R172, [R224+0x9800] ;  /* 0x00980000e0ac783b */ /* 0x0008aa0000000200 */
[----:B------:R-:W-:Y:S02]  /*b4f0*/  LDSM.16.M88.4 R176, [R176] ;  /* 0x00000000b0b0783b */ /* 0x000fe40000000200 */
[C---:B---3--:R-:W-:Y:S03]  /*b500*/  HMMA.16816.F32 R28, R128.reuse, R32, RZ ;  /* 0x00000020801c723c */ /* 0x048fe600000018ff */
[----:B------:R-:W3:Y:S05]  /*b510*/  LDSM.16.M88.4 R180, [R0+0x2000] ;  /* 0x0020000000b4783b */ /* 0x000eea0000000200 */
[C---:B------:R-:W-:Y:S01]  /*b520*/  HMMA.16816.F32 R32, R128.reuse, R34, RZ ;  /* 0x000000228020723c */ /* 0x040fe200000018ff */
[----:B------:R-:W3:Y:S05]  /*b530*/  LDSM.16.M88.4 R184, [R0+0x2800] ;  /* 0x0028000000b8783b */ /* 0x000eea0000000200 */
[----:B------:R-:W3:Y:S02]  /*b540*/  LDSM.16.M88.4 R188, [R0+0x3000] ;  /* 0x0030000000bc783b */ /* 0x000ee40000000200 */
[C---:B-----5:R-:W-:Y:S01]  /*b550*/  HMMA.16816.F32 R36, R128.reuse, R40, RZ ;  /* 0x000000288024723c */ /* 0x060fe200000018ff */
[----:B----4-:R-:W-:Y:S02]  /*b560*/  IADD3 R224, PT, PT, R224, R2, RZ ;  /* 0x00000002e0e07210 */ /* 0x010fe40007ffe0ff */
[----:B------:R-:W4:Y:S05]  /*b570*/  LDSM.16.M88.4 R192, [R0+0x3800] ;  /* 0x0038000000c0783b */ /* 0x000f2a0000000200 */
[C---:B------:R-:W-:Y:S01]  /*b580*/  HMMA.16816.F32 R40, R128.reuse, R42, RZ ;  /* 0x0000002a8028723c */ /* 0x040fe200000018ff */
[----:B------:R-:W5:Y:S05]  /*b590*/  LDSM.16.M88.4 R196, [R0+0x4000] ;  /* 0x0040000000c4783b */ /* 0x000f6a0000000200 */
[----:B------:R-:W5:Y:S02]  /*b5a0*/  LDSM.16.M88.4 R200, [R0+0x4800] ;  /* 0x0048000000c8783b */ /* 0x000f640000000200 */
[C---:B------:R-:W-:Y:S03]  /*b5b0*/  HMMA.16816.F32 R44, R128.reuse, R48, RZ ;  /* 0x00000030802c723c */ /* 0x040fe600000018ff */
[----:B------:R-:W5:Y:S05]  /*b5c0*/  LDSM.16.M88.4 R204, [R0+0x5000] ;  /* 0x0050000000cc783b */ /* 0x000f6a0000000200 */
[C---:B------:R-:W-:Y:S01]  /*b5d0*/  HMMA.16816.F32 R48, R128.reuse, R50, RZ ;  /* 0x000000328030723c */ /* 0x040fe200000018ff */
[----:B------:R-:W5:Y:S07]  /*b5e0*/  LDSM.16.M88.4 R208, [R0+0x5800] ;  /* 0x0058000000d0783b */ /* 0x000f6e0000000200 */
        /* <DEDUP_REMOVED lines=16> */
[C---:B--2---:R-:W-:Y:S08]  /*b6f0*/  HMMA.16816.F32 R116, R128.reuse, R120, RZ ;  /* 0x000000788074723c */ /* 0x044ff000000018ff */
[C---:B------:R-:W-:Y:S08]  /*b700*/  HMMA.16816.F32 R120, R128.reuse, R122, RZ ;  /* 0x0000007a8078723c */ /* 0x040ff000000018ff */
[C---:B------:R-:W-:Y:S08]  /*b710*/  HMMA.16816.F32 R124, R128.reuse, R172, RZ ;  /* 0x000000ac807c723c */ /* 0x040ff000000018ff */
[----:B------:R-:W-:Y:S01]  /*b720*/  HMMA.16816.F32 R128, R128, R174, RZ ;  /* 0x000000ae8080723c */ /* 0x000fe200000018ff */
[----:B------:R-:W1:Y:S07]  /*b730*/  LDSM.16.M88.4 R172, [R0+0x6000] ;  /* 0x0060000000ac783b */ /* 0x000e6e0000000200 */
[C---:B---3--:R-:W-:Y:S08]  /*b740*/  HMMA.16816.F32 R4, R176.reuse, R180, R4 ;  /* 0x000000b4b004723c */ /* 0x048ff00000001804 */
[C---:B------:R-:W-:Y:S01]  /*b750*/  HMMA.16816.F32 R8, R176.reuse, R182, R8 ;  /* 0x000000b6b008723c */ /* 0x040fe20000001808 */
[----:B------:R-:W2:Y:S07]  /*b760*/  LDSM.16.M88.4 R180, [R0+0x6800] ;  /* 0x0068000000b4783b */ /* 0x000eae0000000200 */
[C---:B------:R-:W-:Y:S08]  /*b770*/  HMMA.16816.F32 R12, R176.reuse, R184, R12 ;  /* 0x000000b8b00c723c */ /* 0x040ff0000000180c */
[C---:B------:R-:W-:Y:S01]  /*b780*/  HMMA.16816.F32 R16, R176.reuse, R186, R16 ;  /* 0x000000bab010723c */ /* 0x040fe20000001810 */
[----:B------:R-:W3:Y:S07]  /*b790*/  LDSM.16.M88.4 R184, [R0+0x7000] ;  /* 0x0070000000b8783b */ /* 0x000eee0000000200 */
[C---:B------:R-:W-:Y:S08]  /*b7a0*/  HMMA.16816.F32 R20, R176.reuse, R188, R20 ;  /* 0x000000bcb014723c */ /* 0x040ff00000001814 */
[C---:B------:R-:W-:Y:S01]  /*b7b0*/  HMMA.16816.F32 R24, R176.reuse, R190, R24 ;  /* 0x000000beb018723c */ /* 0x040fe20000001818 */
[----:B------:R-:W3:Y:S07]  /*b7c0*/  LDSM.16.M88.4 R188, [R0+0x7800] ;  /* 0x0078000000bc783b */ /* 0x000eee0000000200 */
[C---:B----4-:R-:W-:Y:S08]  /*b7d0*/  HMMA.16816.F32 R28, R176.reuse, R192, R28 ;  /* 0x000000c0b01c723c */ /* 0x050ff0000000181c */
        /* <DEDUP_REMOVED lines=8> */
[C---:B------:R-:W-:Y:S08]  /*b860*/  HMMA.16816.F32 R52, R176.reuse, R204, R52 ;  /* 0x000000ccb034723c */ /* 0x040ff00000001834 */
[C---:B------:R-:W-:Y:S01]  /*b870*/  HMMA.16816.F32 R56, R176.reuse, R206, R56 ;  /* 0x000000ceb038723c */ /* 0x040fe20000001838 */
[----:B------:R-:W-:Y:S07]  /*b880*/  LDSM.16.M88.4 R204, [R3] ;  /* 0x0000000003cc783b */ /* 0x000fee0000000200 */
[C---:B------:R-:W-:Y:S08]  /*b890*/  HMMA.16816.F32 R60, R176.reuse, R208, R60 ;  /* 0x000000d0b03c723c */ /* 0x040ff0000000183c */
[C---:B------:R-:W-:Y:S01]  /*b8a0*/  HMMA.16816.F32 R64, R176.reuse, R210, R64 ;  /* 0x000000d2b040723c */ /* 0x040fe20000001840 */
[----:B------:R-:W-:Y:S07]  /*b8b0*/  LDSM.16.M88.4 R208, [R224+0x2000] ;  /* 0x00200000e0d0783b */ /* 0x000fee0000000200 */
        /* <DEDUP_REMOVED lines=22> */
[----:B------:R-:W-:Y:S01]  /*ba20*/  HMMA.16816.F32 R128, R176, R174, R128 ;  /* 0x000000aeb080723c */ /* 0x000fe20000001880 */
[----:B------:R-:W1:Y:S05]  /*ba30*/  LDSM.16.M88.4 R172, [R224+0x4000] ;  /* 0x00400000e0ac783b */ /* 0x000e6a0000000200 */
[----:B------:R-:W4:Y:S02]  /*ba40*/  LDSM.16.M88.4 R176, [R224+0x4800] ;  /* 0x00480000e0b0783b */ /* 0x000f240000000200 */
[C---:B------:R-:W-:Y:S08]  /*ba50*/  HMMA.16816.F32 R4, R204.reuse, R208, R4 ;  /* 0x000000d0cc04723c */ /* 0x040ff00000001804 */
[C---:B------:R-:W-:Y:S01]  /*ba60*/  HMMA.16816.F32 R8, R204.reuse, R210, R8 ;  /* 0x000000d2cc08723c */ /* 0x040fe20000001808 */
[----:B------:R-:W-:Y:S07]  /*ba70*/  LDSM.16.M88.4 R208, [R224+0x7800] ;  /* 0x00780000e0d0783b */ /* 0x000fee0000000200 */
[C---:B--2---:R-:W-:Y:S08]  /*ba80*/  HMMA.16816.F32 R12, R204.reuse, R180, R12 ;  /* 0x000000b4cc0c723c */ /* 0x044ff0000000180c */
[C---:B------:R-:W-:Y:S01]  /*ba90*/  HMMA.16816.F32 R16, R204.reuse, R182, R16 ;  /* 0x000000b6cc10723c */ /* 0x040fe20000001810 */
[----:B------:R-:W2:Y:S07]  /*baa0*/  LDSM.16.M88.4 R180, [R224+0x6800] ;  /* 0x00680000e0b4783b */ /* 0x000eae0000000200 */
[C---:B---3--:R-:W-:Y:S08]  /*bab0*/  HMMA.16816.F32 R20, R204.reuse, R184, R20 ;  /* 0x000000b8cc14723c */ /* 0x048ff00000001814 */
[C---:B------:R-:W-:Y:S01]  /*bac0*/  HMMA.16816.F32 R24, R204.reuse, R186, R24 ;  /* 0x000000bacc18723c */ /* 0x040fe20000001818 */
[----:B------:R-:W3:Y:S07]  /*bad0*/  LDSM.16.M88.4 R184, [R224+0x7000] ;  /* 0x00700000e0b8783b */ /* 0x000eee0000000200 */
[C---:B------:R-:W-:Y:S03]  /*bae0*/  HMMA.16816.F32 R28, R204.reuse, R188, R28 ;  /* 0x000000bccc1c723c */ /* 0x040fe6000000181c */
[C---:B------:R-:W-:Y:S05]  /*baf0*/  IMAD.IADD R188, R170.reuse, 0x1, R3 ;  /* 0x00000001aabc7824 */ /* 0x040fea00078e0203 */
[C---:B------:R-:W-:Y:S01]  /*bb00*/  HMMA.16816.F32 R32, R204.reuse, R190, R32 ;  /* 0x000000becc20723c */ /* 0x040fe20000001820 */
[----:B------:R-:W-:Y:S07]  /*bb10*/  LDSM.16.M88.4 R188, [R188] ;  /* 0x00000000bcbc783b */ /* 0x000fee0000000200 */
[C---:B-1----:R-:W-:Y:S08]  /*bb20*/  HMMA.16816.F32 R36, R204.reuse, R172, R36 ;  /* 0x000000accc24723c */ /* 0x042ff00000001824 */
[C---:B------:R-:W-:Y:S01]  /*bb30*/  HMMA.16816.F32 R40, R204.reuse, R174, R40 ;  /* 0x000000aecc28723c */ /* 0x040fe20000001828 */
[----:B------:R-:W1:Y:S07]  /*bb40*/  LDSM.16.M88.4 R172, [R224+0x8000] ;  /* 0x00800000e0ac783b */ /* 0x000e6e0000000200 */
[C---:B----4-:R-:W-:Y:S08]  /*bb50*/  HMMA.16816.F32 R44, R204.reuse, R176, R44 ;  /* 0x000000b0cc2c723c */ /* 0x050ff0000000182c */
[C---:B------:R-:W-:Y:S01]  /*bb60*/  HMMA.16816.F32 R48, R204.reuse, R178, R48 ;  /* 0x000000b2cc30723c */ /* 0x040fe20000001830 */
[----:B------:R-:W4:Y:S07]  /*bb70*/  LDSM.16.M88.4 R176, [R224+0x8800] ;  /* 0x00880000e0b0783b */ /* 0x000f2e0000000200 */
[C---:B------:R-:W-:Y:S08]  /*bb80*/  HMMA.16816.F32 R52, R204.reuse, R192, R52 ;  /* 0x000000c0cc34723c */ /* 0x040ff00000001834 */
[C---:B------:R-:W-:Y:S08]  /*bb90*/  HMMA.16816.F32 R56, R204.reuse, R194, R56 ;  /* 0x000000c2cc38723c */ /* 0x040ff00000001838 */
[C---:B------:R-:W-:Y:S08]  /*bba0*/  HMMA.16816.F32 R60, R204.reuse, R196, R60 ;  /* 0x000000c4cc3c723c */ /* 0x040ff0000000183c */
[C---:B------:R-:W-:Y:S08]  /*bbb0*/  HMMA.16816.F32 R64, R204.reuse, R198, R64 ;  /* 0x000000c6cc40723c */ /* 0x040ff00000001840 */
[C---:B------:R-:W-:Y:S08]  /*bbc0*/  HMMA.16816.F32 R68, R204.reuse, R200, R68 ;  /* 0x000000c8cc44723c */ /* 0x040ff00000001844 */
[C---:B------:R-:W-:Y:S08]  /*bbd0*/  HMMA.16816.F32 R72, R204.reuse, R202, R72 ;  /* 0x000000cacc48723c */ /* 0x040ff00000001848 */
[C---:B--2---:R-:W-:Y:S08]  /*bbe0*/  HMMA.16816.F32 R76, R204.reuse, R180, R76 ;  /* 0x000000b4cc4c723c */ /* 0x044ff0000000184c */
[C---:B------:R-:W-:Y:S01]  /*bbf0*/  HMMA.16816.F32 R80, R204.reuse, R182, R80 ;  /* 0x000000b6cc50723c */ /* 0x040fe20000001850 */
[----:B------:R-:W2:Y:S07]  /*bc00*/  LDSM.16.M88.4 R180, [R224+0x9000] ;  /* 0x00900000e0b4783b */ /* 0x000eae0000000200 */
[C---:B---3--:R-:W-:Y:S08]  /*bc10*/  HMMA.16816.F32 R84, R204.reuse, R184, R84 ;  /* 0x000000b8cc54723c */ /* 0x048ff00000001854 */
[C---:B------:R-:W-:Y:S01]  /*bc20*/  HMMA.16816.F32 R88, R204.reuse, R186, R88 ;  /* 0x000000bacc58723c */ /* 0x040fe20000001858 */
[----:B------:R3:W5:Y:S07]  /*bc30*/  LDSM.16.M88.4 R184, [R224+0x9800] ;  /* 0x00980000e0b8783b */ /* 0x00076e0000000200 */
[C---:B------:R-:W-:Y:S08]  /*bc40*/  HMMA.16816.F32 R92, R204.reuse, R208, R92 ;  /* 0x000000d0cc5c723c */ /* 0x040ff0000000185c */
[C---:B------:R-:W-:Y:S08]  /*bc50*/  HMMA.16816.F32 R96, R204.reuse, R210, R96 ;  /* 0x000000d2cc60723c */ /* 0x040ff00000001860 */
[C---:B-1----:R-:W-:Y:S03]  /*bc60*/  HMMA.16816.F32 R100, R204.reuse, R172, R100 ;  /* 0x000000accc64723c */ /* 0x042fe60000001864 */
[----:B---3--:R-:W-:Y:S05]  /*bc70*/  IADD3 R224, PT, PT, R170, R224, RZ ;  /* 0x000000e0aae07210 */ /* 0x008fea0007ffe0ff */
[C---:B------:R-:W-:Y:S01]  /*bc80*/  HMMA.16816.F32 R104, R204.reuse, R174, R104 ;  /* 0x000000aecc68723c */ /* 0x040fe20000001868 */
[----:B------:R-:W1:Y:S05]  /*bc90*/  LDSM.16.M88.4 R192, [R224+0x2000] ;  /* 0x00200000e0c0783b */ /* 0x000e6a0000000200 */
[----:B------:R-:W3:Y:S02]  /*bca0*/  LDSM.16.M88.4 R196, [R224+0x2800] ;  /* 0x00280000e0c4783b */ /* 0x000ee40000000200 */
[C---:B----4-:R-:W-:Y:S03]  /*bcb0*/  HMMA.16816.F32 R108, R204.reuse, R176, R108 ;  /* 0x000000b0cc6c723c */ /* 0x050fe6000000186c */
[----:B------:R-:W4:Y:S05]  /*bcc0*/  LDSM.16.M88.4 R172, [R224+0x3000] ;  /* 0x00300000e0ac783b */ /* 0x000f2a0000000200 */
[C---:B------:R-:W-:Y:S01]  /*bcd0*/  HMMA.16816.F32 R112, R204.reuse, R178, R112 ;  /* 0x000000b2cc70723c */ /* 0x040fe20000001870 */
[----:B------:R-:W4:Y:S05]  /*bce0*/  LDSM.16.M88.4 R176, [R224+0x3800] ;  /* 0x00380000e0b0783b */ /* 0x000f2a0000000200 */
[----:B------:R-:W-:Y:S02]  /*bcf0*/  LDSM.16.M88.4 R200, [R224+0x5800] ;  /* 0x00580000e0c8783b */ /* 0x000fe40000000200 */
[C---:B--2---:R-:W-:Y:S03]  /*bd00*/  HMMA.16816.F32 R116, R204.reuse, R180, R116 ;  /* 0x000000b4cc74723c */ /* 0x044fe60000001874 */
[----:B------:R-:W-:Y:S05]  /*bd10*/  LDSM.16.M88.4 R208, [R224+0x7000] ;  /* 0x00700000e0d0783b */ /* 0x000fea0000000200 */
[C---:B------:R-:W-:Y:S01]  /*bd20*/  HMMA.16816.F32 R120, R204.reuse, R182, R120 ;  /* 0x000000b6cc78723c */ /* 0x040fe20000001878 */
[----:B------:R-:W2:Y:S05]  /*bd30*/  LDSM.16.M88.4 R180, [R224+0x4000] ;  /* 0x00400000e0b4783b */ /* 0x000eaa0000000200 */
[----:B------:R-:W-:Y:S02]  /*bd40*/  LDSM.16.M88.4 R212, [R224+0x8000] ;  /* 0x00800000e0d4783b */ /* 0x000fe40000000200 */
[C---:B-----5:R-:W-:Y:S03]  /*bd50*/  HMMA.16816.F32 R124, R204.reuse, R184, R124 ;  /* 0x000000b8cc7c723c */ /* 0x060fe6000000187c */
[----:B------:R-:W-:Y:S05]  /*bd60*/  LDSM.16.M88.4 R216, [R224+0x8800] ;  /* 0x00880000e0d8783b */ /* 0x000fea0000000200 */
[----:B------:R-:W-:Y:S01]  /*bd70*/  HMMA.16816.F32 R128, R204, R186, R128 ;  /* 0x000000bacc80723c */ /* 0x000fe20000001880 */
[----:B------:R-:W5:Y:S05]  /*bd80*/  LDSM.16.M88.4 R184, [R224+0x4800] ;  /* 0x00480000e0b8783b */ /* 0x000f6a0000000200 */
        /* <DEDUP_REMOVED lines=8> */
[C---:B----4-:R-:W-:Y:S08]  /*be10*/  HMMA.16816.F32 R20, R188.reuse, R172, R20 ;  /* 0x000000acbc14723c */ /* 0x050ff00000001814 */
[C---:B------:R-:W-:Y:S01]  /*be20*/  HMMA.16816.F32 R24, R188.reuse, R174, R24 ;  /* 0x000000aebc18723c */ /* 0x040fe20000001818 */
[----:B------:R-:W4:Y:S05]  /*be30*/  LDSM.16.M88.4 R172, [R224+0x7800] ;  /* 0x00780000e0ac783b */ /* 0x000f2a0000000200 */
[----:B------:R-:W4:Y:S02]  /*be40*/  LDSM.16.M88.4 R224, [R224+0x9800] ;  /* 0x00980000e0e0783b */ /* 0x000f240000000200 */
[C---:B------:R-:W-:Y:S01]  /*be50*/  HMMA.16816.F32 R28, R188.reuse, R176, R28 ;  /* 0x000000b0bc1c723c */ /* 0x040fe2000000181c */
[----:B------:R-:W-:Y:S04]  /*be60*/  DEPBAR.LE SB0, 0x0 ;  /* 0x000080000000791a */ /* 0x000fe80000000000 */
[----:B------:R-:W-:Y:S03]  /*be70*/  BAR.SYNC.DEFER_BLOCKING 0x0 ;  /* 0x0000000000007b1d */ /* 0x000fe60000010000 */
[C---:B------:R-:W-:Y:S08]  /*be80*/  HMMA.16816.F32 R32, R188.reuse, R178, R32 ;  /* 0x000000b2bc20723c */ /* 0x040ff00000001820 */
[C---:B--2---:R-:W-:Y:S08]  /*be90*/  HMMA.16816.F32 R36, R188.reuse, R180, R36 ;  /* 0x000000b4bc24723c */ /* 0x044ff00000001824 */
[C---:B------:R-:W-:Y:S08]  /*bea0*/  HMMA.16816.F32 R40, R188.reuse, R182, R40 ;  /* 0x000000b6bc28723c */ /* 0x040ff00000001828 */
[C---:B-----5:R-:W-:Y:S08]  /*beb0*/  HMMA.16816.F32 R44, R188.reuse, R184, R44 ;  /* 0x000000b8bc2c723c */ /* 0x060ff0000000182c */
[C---:B------:R-:W-:Y:S08]  /*bec0*/  HMMA.16816.F32 R48, R188.reuse, R186, R48 ;  /* 0x000000babc30723c */ /* 0x040ff00000001830 */
[C---:B-1----:R-:W-:Y:S08]  /*bed0*/  HMMA.16816.F32 R52, R188.reuse, R192, R52 ;  /* 0x000000c0bc34723c */ /* 0x042ff00000001834 */
[C---:B------:R-:W-:Y:S08]  /*bee0*/  HMMA.16816.F32 R56, R188.reuse, R194, R56 ;  /* 0x000000c2bc38723c */ /* 0x040ff00000001838 */
[C---:B------:R-:W-:Y:S08]  /*bef0*/  HMMA.16816.F32 R60, R188.reuse, R200, R60 ;  /* 0x000000c8bc3c723c */ /* 0x040ff0000000183c */
[C---:B------:R-:W-:Y:S08]  /*bf00*/  HMMA.16816.F32 R64, R188.reuse, R202, R64 ;  /* 0x000000cabc40723c */ /* 0x040ff00000001840 */
[C---:B------:R-:W-:Y:S08]  /*bf10*/  HMMA.16816.F32 R68, R188.reuse, R204, R68 ;  /* 0x000000ccbc44723c */ /* 0x040ff00000001844 */
[C---:B------:R-:W-:Y:S08]  /*bf20*/  HMMA.16816.F32 R72, R188.reuse, R206, R72 ;  /* 0x000000cebc48723c */ /* 0x040ff00000001848 */
[C---:B---3--:R-:W-:Y:S08]  /*bf30*/  HMMA.16816.F32 R76, R188.reuse, R196, R76 ;  /* 0x000000c4bc4c723c */ /* 0x048ff0000000184c */
        /* <DEDUP_REMOVED lines=25> */
[----:B------:R-:W-:Y:S04]  /*c0d0*/  @!P4 IADD3 R244, P0, PT, R2, R244, RZ ;  /* 0x000000f402f4c210 */ /* 0x000fe80007f1e0ff */
[----:B------:R-:W-:Y:S01]  /*c0e0*/  @!P4 LEA.HI.X.SX32 R243, R0, R243, 0x1, P0 ;  /* 0x000000f300f3c211 */ /* 0x000fe200000f0eff */
[----:B------:R-:W-:Y:S08]  /*c0f0*/  @!P4 BRA `(.L_x_783) ;  /* 0x0000000000fcc947 */ /* 0x000ff00003800000 */
[C---:B------:R-:W-:Y:S01]  /*c100*/  VIADD R176, R235.reuse, 0xfffffe00 ;  /* 0xfffffe00ebb07836 */ /* 0x040fe20000000000 */
[----:B------:R-:W2:Y:S01]  /*c110*/  LD.E R2, desc[UR4][R168.64+0x170] ;  /* 0x00017004a8027980 */ /* 0x000ea2000c101900 */
[----:B------:R-:W-:Y:S03]  /*c120*/  VIADD R175, R235, 0xffffff00 ;  /* 0xffffff00ebaf7836 */ /* 0x000fe60000000000 */
[----:B------:R-:W-:Y:S02]  /*c130*/  IABS R150, R176 ;  /* 0x000000b000967213 */ /* 0x000fe40000000000 */
[-C--:B--2---:R-:W-:Y:S02]  /*c140*/  IABS R0, R2.reuse ;  /* 0x0000000200007213 */ /* 0x084fe40000000000 */
[-C--:B------:R-:W-:Y:S02]  /*c150*/  IABS R174, R2.reuse ;  /* 0x0000000200ae7213 */ /* 0x080fe40000000000 */
[----:B------:R-:W1:Y:S01]  /*c160*/  I2F.RP R172, R0 ;  /* 0x0000000000ac7306 */ /* 0x000e620000209400 */
[----:B------:R-:W-:Y:S02]  /*c170*/  LOP3.LUT R176, R176, R2, RZ, 0x3c, !PT ;  /* 0x00000002b0b07212 */ /* 0x000fe400078e3cff */
[----:B------:R-:W-:Y:S07]  /*c180*/  IMAD.MOV R174, RZ, RZ, -R174 ;  /* 0x000000ffffae7224 */ /* 0x000fee00078e0aae */
[----:B-1----:R-:W1:Y:S02]  /*c190*/  MUFU.RCP R172, R172 ;  /* 0x000000ac00ac7308 */ /* 0x002e640000001000 */
[----:B-1----:R-:W-:Y:S08]  /*c1a0*/  VIADD R172, R172, 0xffffffe ;  /* 0x0ffffffeacac7836 */ /* 0x002ff00000000000 */
[----:B------:R-:W1:Y:S02]  /*c1b0*/  F2I.FTZ.U32.TRUNC.NTZ R173, R172 ;  /* 0x000000ac00ad7305 */ /* 0x000e64000021f000 */
[--C-:B-1----:R-:W-:Y:S01]  /*c1c0*/  IMAD.MOV R3, RZ, RZ, -R173.reuse ;  /* 0x000000ffff037224 */ /* 0x102fe200078e0aad */
[----:B------:R-:W-:Y:S03]  /*c1d0*/  MOV R172, RZ ;  /* 0x000000ff00ac7202 */ /* 0x000fe60000000f00 */
[----:B------:R-:W-:Y:S04]  /*c1e0*/  IMAD R3, R3, R0, RZ ;  /* 0x0000000003037224 */ /* 0x000fe800078e02ff */
[----:B------:R-:W-:Y:S01]  /*c1f0*/  IMAD.HI.U32 R173, R173, R3, R172 ;  /* 0x00000003adad7227 */ /* 0x000fe200078e00ac */
[----:B------:R-:W-:Y:S02]  /*c200*/  IABS R172, R175 ;  /* 0x000000af00ac7213 */ /* 0x000fe40000000000 */
[----:B------:R-:W-:Y:S03]  /*c210*/  LOP3.LUT R175, R175, R2, RZ, 0x3c, !PT ;  /* 0x00000002afaf7212 */ /* 0x000fe600078e3cff */
[----:B------:R-:W-:Y:S04]  /*c220*/  IMAD.HI.U32 R3, R173, R150, RZ ;  /* 0x00000096ad037227 */ /* 0x000fe800078e00ff */
[----:B------:R-:W-:Y:S02]  /*c230*/  IMAD R150, R3, R174, R150 ;  /* 0x000000ae03967224 */ /* 0x000fe400078e0296 */
[----:B------:R-:W-:Y:S03]  /*c240*/  IMAD.HI.U32 R149, R173, R172, RZ ;  /* 0x000000acad957227 */ /* 0x000fe600078e00ff */
[C---:B------:R-:W-:Y:S01]  /*c250*/  ISETP.GT.U32.AND P6, PT, R0.reuse, R150, PT ;  /* 0x000000960000720c */ /* 0x040fe20003fc4070 */
[----:B------:R-:W-:Y:S05]  /*c260*/  IMAD R172, R149, R174, R172 ;  /* 0x000000ae95ac7224 */ /* 0x000fea00078e02ac */
[----:B------:R-:W-:Y:S07]  /*c270*/  ISETP.GT.U32.AND P0, PT, R0, R172, PT ;  /* 0x000000ac0000720c */ /* 0x000fee0003f04070 */
[----:B------:R-:W-:Y:S02]  /*c280*/  @!P6 IMAD.IADD R150, R150, 0x1, -R0 ;  /* 0x000000019696e824 */ /* 0x000fe400078e0a00 */
[----:B------:R-:W-:Y:S03]  /*c290*/  @!P6 VIADD R3, R3, 0x1 ;  /* 0x000000010303e836 */ /* 0x000fe60000000000 */
[-C--:B------:R-:W-:Y:S01]  /*c2a0*/  ISETP.GE.U32.AND P5, PT, R150, R0.reuse, PT ;  /* 0x000000009600720c */ /* 0x080fe20003fa6070 */
[----:B------:R-:W-:Y:S01]  /*c2b0*/  @!P0 VIADD R149, R149, 0x1 ;  /* 0x0000000195958836 */ /* 0x000fe20000000000 */
[-C--:B------:R-:W-:Y:S02]  /*c2c0*/  @!P0 IADD3 R172, PT, PT, R172, -R0.reuse, RZ ;  /* 0x80000000acac8210 */ /* 0x080fe40007ffe0ff */
[----:B------:R-:W-:Y:S02]  /*c2d0*/  ISETP.GE.AND P0, PT, R176, RZ, PT ;  /* 0x000000ffb000720c */ /* 0x000fe40003f06270 */
[----:B------:R-:W-:Y:S02]  /*c2e0*/  ISETP.GE.U32.AND P6, PT, R172, R0, PT ;  /* 0x00000000ac00720c */ /* 0x000fe40003fc6070 */
[----:B------:R-:W-:Y:S01]  /*c2f0*/  LOP3.LUT R0, RZ, R2, RZ, 0x33, !PT ;  /* 0x00000002ff007212 */ /* 0x000fe200078e33ff */
[----:B------:R-:W2:Y:S04]  /*c300*/  LD.E.64 R172, desc[UR4][R168.64+0x38] ;  /* 0x00003804a8ac7980 */ /* 0x000ea8000c101b00 */
[----:B------:R-:W-:Y:S02]  /*c310*/  @P5 IADD3 R3, PT, PT, R3, 0x1, RZ ;  /* 0x0000000103035810 */ /* 0x000fe40007ffe0ff */
[----:B------:R-:W-:Y:S03]  /*c320*/  ISETP.GE.AND P5, PT, R175, RZ, PT ;  /* 0x000000ffaf00720c */ /* 0x000fe60003fa6270 */
[----:B------:R-:W-:Y:S02]  /*c330*/  @!P0 IMAD.MOV R3, RZ, RZ, -R3 ;  /* 0x000000ffff038224 */ /* 0x000fe400078e0a03 */
[----:B------:R-:W-:Y:S01]  /*c340*/  @P6 VIADD R149, R149, 0x1 ;  /* 0x0000000195956836 */ /* 0x000fe20000000000 */
[----:B------:R-:W-:Y:S04]  /*c350*/  ISETP.NE.AND P6, PT, R2, RZ, PT ;  /* 0x000000ff0200720c */ /* 0x000fe80003fc5270 */
[C---:B------:R-:W-:Y:S03]  /*c360*/  SEL R3, R0.reuse, R3, !P6 ;  /* 0x0000000300037207 */ /* 0x040fe60007000000 */
[----:B------:R-:W-:Y:S02]  /*c370*/  @!P5 IADD3 R149, PT, PT, -R149, RZ, RZ ;  /* 0x000000ff9595d210 */ /* 0x000fe40007ffe1ff */
[CC--:B------:R-:W-:Y:S02]  /*c380*/  LEA R176, P5, R3.reuse, R240.reuse, 0x2 ;  /* 0x000000f003b07211 */ /* 0x0c0fe400078a10ff */
[----:B------:R-:W-:Y:S02]  /*c390*/  SEL R149, R0, R149, !P6 ;  /* 0x0000009500957207 */ /* 0x000fe40007000000 */
[-C--:B------:R-:W-:Y:S02]  /*c3a0*/  LEA.HI.X.SX32 R177, R3, R241.reuse, 0x2, P5 ;  /* 0x000000f103b17211 */ /* 0x080fe400028f16ff */
[C---:B------:R-:W-:Y:S01]  /*c3b0*/  LEA R174, P0, R149.reuse, R240, 0x2 ;  /* 0x000000f095ae7211 */ /* 0x040fe200078010ff */
[C---:B------:R-:W-:Y:S02]  /*c3c0*/  IMAD.IADD R3, R149.reuse, 0x1, -R3 ;  /* 0x0000000195037824 */ /* 0x040fe400078e0a03 */
[----:B------:R-:W3:Y:S01]  /*c3d0*/  LD.E R176, desc[UR4][R176.64] ;  /* 0x00000004b0b07980 */ /* 0x000ee2000c101900 */
[----:B------:R-:W-:Y:S01]  /*c3e0*/  LEA.HI.X.SX32 R175, R149, R241, 0x2, P0 ;  /* 0x000000f195af7211 */ /* 0x000fe200000f16ff */
[----:B------:R-:W-:Y:S04]  /*c3f0*/  IMAD R2, R2, R3, -0x100 ;  /* 0xffffff0002027424 */ /* 0x000fe800078e0203 */
[----:B------:R-:W3:Y:S01]  /*c400*/  LD.E R150, desc[UR4][R174.64] ;  /* 0x00000004ae967980 */ /* 0x000ee2000c101900 */
[----:B------:R-:W-:Y:S03]  /*c410*/  SHF.R.S32.HI R149, RZ, 0x1f, R2 ;  /* 0x0000001fff957819 */ /* 0x000fe60000011402 */
        /* <DEDUP_REMOVED lines=13> */
.L_x_783:
[----:B------:R-:W-:Y:S05]  /*c4f0*/  BSYNC.RECONVERGENT B0 ;  /* 0x0000000000007941 */ /* 0x000fea0003800200 */
.L_x_782:
[-C--:B------:R-:W-:Y:S01]  /*c500*/  @!P3 MOV R172, R244.reuse ;  /* 0x000000f400acb202 */ /* 0x080fe20000000f00 */
[C---:B------:R-:W-:Y:S01]  /*c510*/  @!P1 IMAD R193, R237.reuse, 0x1c0, RZ ;  /* 0x000001c0edc19824 */ /* 0x040fe200078e02ff */
[-C--:B------:R-:W-:Y:S01]  /*c520*/  @!P3 MOV R173, R243.reuse ;  /* 0x000000f300adb202 */ /* 0x080fe20000000f00 */
[C---:B------:R-:W-:Y:S01]  /*c530*/  @!P1 IMAD R0, R237.reuse, 0x60, RZ ;  /* 0x00000060ed009824 */ /* 0x040fe200078e02ff */
[C---:B------:R-:W-:Y:S01]  /*c540*/  LEA R2, P0, R236.reuse, R244, 0x5 ;  /* 0x000000f4ec027211 */ /* 0x040fe200078028ff */
[C---:B------:R-:W-:Y:S02]  /*c550*/  @!P1 IMAD R150, R237.reuse, 0xa0, RZ ;  /* 0x000000a0ed969824 */ /* 0x040fe400078e02ff */
[----:B------:R-:W-:Y:S01]  /*c560*/  @!PT LDS RZ, [RZ] ;  /* 0x00000000fffff984 */ /* 0x000fe20000000800 */
[----:B------:R-:W-:Y:S01]  /*c570*/  @!PT LDS RZ, [RZ] ;  /* 0x00000000fffff984 */ /* 0x000fe20000000800 */
[----:B------:R-:W-:Y:S01]  /*c580*/  @!PT LDS RZ, [RZ] ;  /* 0x00000000fffff984 */ /* 0x000fe20000000800 */
[----:B------:R1:W-:Y:S01]  /*c590*/  @!P3 LDGSTS.E.BYPASS.LTC128B.128 [R234+0x2000], desc[UR4][R172.64] ;  /* 0x02000000aceabfae */ /* 0x0003e2000b981a04 */
[C---:B------:R-:W-:Y:S01]  /*c5a0*/  LEA.HI.X R3, R236.reuse, R243, R237, 0x5, P0 ;  /* 0x000000f3ec037211 */ /* 0x040fe200000f2ced */
[--C-:B------:R-:W-:Y:S01]  /*c5b0*/  @!P1 IMAD.MOV.U32 R184, RZ, RZ, R2.reuse ;  /* 0x000000ffffb89224 */ /* 0x100fe200078e0002 */
[-C--:B------:R-:W-:Y:S01]  /*c5c0*/  @!P1 MOV R182, R2.reuse ;  /* 0x0000000200b69202 */ /* 0x080fe20000000f00 */
[----:B------:R2:W-:Y:S01]  /*c5d0*/  @P3 STS.128 [R234+0x2000], RZ ;  /* 0x002000ffea003388 */ /* 0x0005e20000000c00 */
[CC--:B------:R-:W-:Y:S01]  /*c5e0*/  @!P1 LEA R192, P3, R236.reuse, R2.reuse, 0x6 ;  /* 0x00000002ecc09211 */ /* 0x0c0fe200078630ff */
[----:B------:R-:W-:Y:S01]  /*c5f0*/  @!P1 IMAD.WIDE.U32 R190, R236, 0x60, R2 ;  /* 0x00000060ecbe9825 */ /* 0x000fe200078e0002 */
[-C--:B------:R-:W-:Y:S01]  /*c600*/  @!P1 MOV R180, R2.reuse ;  /* 0x0000000200b49202 */ /* 0x080fe20000000f00 */
[----:B------:R2:W-:Y:S01]  /*c610*/  @P1 STS.128 [R234+0x2800], RZ ;  /* 0x002800ffea001388 */ /* 0x0005e20000000c00 */
[-C--:B------:R-:W-:Y:S01]  /*c620*/  @!P1 MOV R181, R3.reuse ;  /* 0x0000000300b59202 */ /* 0x080fe20000000f00 */
[----:B------:R-:W-:Y:S01]  /*c630*/  @!P1 IMAD.IADD R191, R0, 0x1, R191 ;  /* 0x0000000100bf9824 */ /* 0x000fe200078e02bf */
[-C--:B------:R-:W-:Y:S01]  /*c640*/  @!P1 MOV R186, R2.reuse ;  /* 0x0000000200ba9202 */ /* 0x080fe20000000f00 */
[----:B------:R-:W-:Y:S01]  /*c650*/  @!PT LDS RZ, [RZ] ;  /* 0x00000000fffff984 */ /* 0x000fe20000000800 */
[----:B------:R-:W-:Y:S01]  /*c660*/  @!PT LDS RZ, [RZ] ;  /* 0x00000000fffff984 */ /* 0x000fe20000000800 */
[----:B------:R-:W-:Y:S01]  /*c670*/  @!PT LDS RZ, [RZ] ;  /* 0x00000000fffff984 */ /* 0x000fe20000000800 */
[----:B------:R-:W-:Y:S01]  /*c680*/  @!P1 LDGSTS.E.BYPASS.LTC128B.128 [R234+0x2800], desc[UR4][R2.64] ;  /* 0x0280000002ea9fae */ /* 0x000fe2000b981a04 */
[C---:B------:R-:W-:Y:S01]  /*c690*/  @!P1 IMAD.WIDE.U32 R188, R236.reuse, 0xa0, R2 ;  /* 0x000000a0ecbc9825 */ /* 0x040fe200078e0002 */
[-C--:B------:R-:W-:Y:S02]  /*c6a0*/  @!P1 MOV R187, R3.reuse ;  /* 0x0000000300bb9202 */ /* 0x080fe40000000f00 */
[----:B------:R2:W-:Y:S01]  /*c6b0*/  @P1 STS.128 [R234+0x3000], RZ ;  /* 0x003000ffea001388 */ /* 0x0005e20000000c00 */
[----:B------:R-:W-:Y:S01]  /*c6c0*/  @!P1 IMAD.MOV.U32 R183, RZ, RZ, R3 ;  /* 0x000000ffffb79224 */ /* 0x000fe200078e0003 */
[-C--:B------:R-:W-:Y:S01]  /*c6d0*/  @!P1 MOV R185, R3.reuse ;  /* 0x0000000300b99202 */ /* 0x080fe20000000f00 */
[C---:B------:R-:W-:Y:S01]  /*c6e0*/  @!P1 IMAD.WIDE.U32 R180, R236.reuse, 0x140, R180 ;  /* 0x00000140ecb49825 */ /* 0x040fe200078e00b4 */
[-C--:B------:R-:W-:Y:S03]  /*c6f0*/  @!P1 MOV R174, R2.reuse ;  /* 0x0000000200ae9202 */ /* 0x080fe60000000f00 */
[C---:B------:R-:W-:Y:S01]  /*c700*/  @!P1 IMAD.WIDE.U32 R182, R236.reuse, 0x120, R182 ;  /* 0x00000120ecb69825 */ /* 0x040fe200078e00b6 */
[-C--:B-1----:R-:W-:Y:S03]  /*c710*/  @!P1 LEA R172, P0, R236, R2.reuse, 0x5 ;  /* 0x00000002ecac9211 */ /* 0x082fe600078028ff */
[----:B------:R-:W-:Y:S02]  /*c720*/  @!P1 IMAD.IADD R189, R150, 0x1, R189 ;  /* 0x0000000196bd9824 */ /* 0x000fe400078e02bd */
[C---:B------:R-:W-:Y:S01]  /*c730*/  @!P1 IMAD.WIDE.U32 R186, R236.reuse, 0xc0, R186 ;  /* 0x000000c0ecba9825 */ /* 0x040fe200078e00ba */
[CC--:B------:R-:W-:Y:S02]  /*c740*/  @!P1 LEA.HI.X R173, R236.reuse, R3.reuse, R237, 0x5, P0 ;  /* 0x00000003ecad9211 */ /* 0x0c0fe400000f2ced */
[CC--:B------:R-:W-:Y:S01]  /*c750*/  @!P1 LEA R194, P0, R236.reuse, R2.reuse, 0x7 ;  /* 0x00000002ecc29211 */ /* 0x0c0fe200078038ff */
[C---:B------:R-:W-:Y:S02]  /*c760*/  @!P1 IMAD.WIDE.U32 R184, R236.reuse, 0xe0, R184 ;  /* 0x000000e0ecb89825 */ /* 0x040fe400078e00b8 */
[----:B------:R-:W-:Y:S01]  /*c770*/  @!PT LDS RZ, [RZ] ;  /* 0x00000000fffff984 */ /* 0x000fe20000000800 */
[----:B------:R-:W-:Y:S01]  /*c780*/  @!PT LDS RZ, [RZ] ;  /* 0x00000000fffff984 */ /* 0x000fe20000000800 */
[----:B------:R-:W-:Y:S01]  /*c790*/  @!PT LDS RZ, [RZ] ;  /* 0x00000000fffff984 */ /* 0x000fe20000000800 */
[----:B------:R1:W-:Y:S01]  /*c7a0*/  @!P1 LDGSTS.E.BYPASS.LTC128B.128 [R234+0x3000], desc[UR4][R172.64] ;  /* 0x03000000acea9fae */ /* 0x0003e2000b981a04 */
[C---:B------:R-:W-:Y:S01]  /*c7b0*/  @!P1 LEA.HI.X R195, R236.reuse, R3, R237, 0x7, P0 ;  /* 0x00000003ecc39211 */ /* 0x040fe200000f3ced */
[C-C-:B------:R-:W-:Y:S02]  /*c7c0*/  @!P1 IMAD.WIDE.U32 R178, R236.reuse, 0x160, R2.reuse ;  /* 0x00000160ecb29825 */ /* 0x140fe400078e0002 */
[----:B------:R2:W-:Y:S02]  /*c7d0*/  @P1 STS.128 [R234+0x3800], RZ ;  /* 0x003800ffea001388 */ /* 0x0005e40000000c00 */
[----:B------:R-:W-:Y:S04]  /*c7e0*/  @!P1 IMAD.WIDE.U32 R176, R236, 0x180, R2 ;  /* 0x00000180ecb09825 */ /* 0x000fe800078e0002 */
[C---:B------:R-:W-:Y:S02]  /*c7f0*/  @!P1 IMAD R0, R237.reuse, 0xc0, RZ ;  /* 0x000000c0ed009824 */ /* 0x040fe400078e02ff */
[C---:B------:R-:W-:Y:S02]  /*c800*/  @!P1 IMAD R149, R237.reuse, 0xe0, RZ ;  /* 0x000000e0ed959824 */ /* 0x040fe400078e02ff */
[----:B------:R-:W-:Y:S01]  /*c810*/  @!P1 IMAD.MOV.U32 R175, RZ, RZ, R3 ;  /* 0x000000ffffaf9224 */ /* 0x000fe200078e0003 */
[----:B------:R-:W-:Y:S01]  /*c820*/  @!P1 IADD3 R187, PT, PT, R0, R187, RZ ;  /* 0x000000bb00bb9210 */ /* 0x000fe20007ffe0ff */
[----:B------:R-:W-:Y:S01]  /*c830*/  @!P1 IMAD R0, R237, 0x160, RZ ;  /* 0x00000160ed009824 */ /* 0x000fe200078e02ff */
[----:B------:R-:W-:Y:S01]  /*c840*/  @!P1 IADD3 R185, PT, PT, R149, R185, RZ ;  /* 0x000000b995b99210 */ /* 0x000fe20007ffe0ff */
[----:B------:R-:W-:Y:S03]  /*c850*/  @!P1 IMAD.WIDE.U32 R174, R236, 0x1a0, R174 ;  /* 0x000001a0ecae9825 */ /* 0x000fe600078e00ae */
[----:B------:R-:W-:Y:S01]  /*c860*/  @!P1 IADD3 R179, PT, PT, R0, R179, RZ ;  /* 0x000000b300b39210 */ /* 0x000fe20007ffe0ff */
[C---:B------:R-:W-:Y:S02]  /*c870*/  @!P1 IMAD R150, R237.reuse, 0x180, RZ ;  /* 0x00000180ed969824 */ /* 0x040fe400078e02ff */
[C---:B------:R-:W-:Y:S02]  /*c880*/  @!P1 IMAD R149, R237.reuse, 0x1a0, RZ ;  /* 0x000001a0ed959824 */ /* 0x040fe400078e02ff */
[C---:B-1----:R-:W-:Y:S01]  /*c890*/  @!P1 IMAD R172, R237.reuse, 0x120, RZ ;  /* 0x00000120edac9824 */ /* 0x042fe200078e02ff */
[----:B------:R-:W-:Y:S01]  /*c8a0*/  @!P1 IADD3 R177, PT, PT, R150, R177, RZ ;  /* 0x000000b196b19210 */ /* 0x000fe20007ffe0ff */
[----:B------:R-:W-:Y:S01]  /*c8b0*/  @!P1 IMAD R173, R237, 0x140, RZ ;  /* 0x00000140edad9824 */ /* 0x000fe200078e02ff */
[----:B------:R-:W-:Y:S01]  /*c8c0*/  @!P1 IADD3 R175, PT, PT, R149, R175, RZ ;  /* 0x000000af95af9210 */ /* 0x000fe20007ffe0ff */
[----:B------:R-:W-:Y:S01]  /*c8d0*/  @!P1 IMAD.IADD R183, R172, 0x1, R183 ;  /* 0x00000001acb79824 */ /* 0x000fe200078e02b7 */
[-C--:B------:R-:W-:Y:S02]  /*c8e0*/  @!P1 MOV R172, R2.reuse ;  /* 0x0000000200ac9202 */ /* 0x080fe40000000f00 */
[----:B------:R-:W-:Y:S01]  /*c8f0*/  @!P1 IADD3 R181, PT, PT, R173, R181, RZ ;  /* 0x000000b5adb59210 */ /* 0x000fe20007ffe0ff */
[----:B------:R-:W-:Y:S01]  /*c900*/  @!P1 IMAD.MOV.U32 R173, RZ, RZ, R3 ;  /* 0x000000ffffad9224 */ /* 0x000fe200078e0003 */
[C---:B------:R-:W-:Y:S01]  /*c910*/  @!P1 LEA R2, P0, R236.reuse, R2, 0x8 ;  /* 0x00000002ec029211 */ /* 0x040fe200078040ff */
[C---:B------:R-:W-:Y:S05]  /*c920*/  @!P1 IMAD.WIDE.U32 R172, R236.reuse, 0x1c0, R172 ;  /* 0x000001c0ecac9825 */ /* 0x040fea00078e00ac */
[----:B------:R-:W-:Y:S02]  /*c930*/  @!P1 IADD3 R173, PT, PT, R193, R173, RZ ;  /* 0x000000adc1ad9210 */ /* 0x000fe40007ffe0ff */
[CCC-:B------:R-:W-:Y:S02]  /*c940*/  @!P1 LEA.HI.X R193, R236.reuse, R3.reuse, R237.reuse, 0x6, P3 ;  /* 0x00000003ecc19211 */ /* 0x1c0fe400018f34ed */
[----:B------:R-:W-:Y:S03]  /*c950*/  @!P1 LEA.HI.X R3, R236, R3, R237, 0x8, P0 ;  /* 0x00000003ec039211 */ /* 0x000fe600000f44ed */
        /* <DEDUP_REMOVED lines=64> */
[----:B------:R-:W0:Y:S02]  /*cd60*/  LDGDEPBAR ;  /* 0x00000000000079af */ /* 0x000e240000000000 */
.L_x_781:
[----:B------:R-:W-:Y:S05]  /*cd70*/  BSYNC.RECONVERGENT B1 ;  /* 0x0000000000017941 */ /* 0x000fea0003800200 */
.L_x_780:
        /* <DEDUP_REMOVED lines=65> */
[----:B------:R-:W-:Y:S01]  /*d190*/  IADD3 R235, PT, PT, R235, -0x100, RZ ;  /* 0xffffff00ebeb7810 */ /* 0x000fe20007ffe0ff */
[----:B------:R-:W1:Y:S08]  /*d1a0*/  SHFL.BFLY PT, R2, R0, 0x2, 0x1f ;  /* 0x0c401f0000027f89 */ /* 0x000e7000000e0000 */
        /* <DEDUP_REMOVED lines=9> */
[----:B------:R-:W-:Y:S02]  /*d240*/  FADD.FTZ R2, -R150, R151 ;  /* 0x0000009796027221 */ /* 0x000fe40000010100 */
[C---:B--2---:R-:W-:Y:S01]  /*d250*/  FMUL.FTZ R0, R3.reuse, R0 ;  /* 0x0000000003007220 */ /* 0x044fe20000410000 */
[C---:B------:R-:W-:Y:S01]  /*d260*/  FMUL.FTZ R182, R3.reuse, R150 ;  /* 0x0000009603b67220 */ /* 0x040fe20000410000 */
[----:B------:R-:W-:Y:S02]  /*d270*/  FMUL.FTZ R184, R3, R149 ;  /* 0x0000009503b87220 */ /* 0x000fe40000410000 */
[----:B------:R1:W2:Y:S02]  /*d280*/  MUFU.EX2 R148, R0 ;  /* 0x0000000000947308 */ /* 0x0002a40000000800 */
[----:B------:R-:W-:Y:S02]  /*d290*/  FSEL R182, R182, RZ, P0 ;  /* 0x000000ffb6b67208 */ /* 0x000fe40000000000 */
[----:B------:R-:W-:Y:S03]  /*d2a0*/  FSETP.NEU.FTZ.AND P0, PT, R149, -INF , PT ;  /* 0xff8000009500780b */ /* 0x000fe60003f1d000 */
[-CC-:B------:R-:W-:Y:S01]  /*d2b0*/  FFMA.FTZ R8, R8, R3.reuse, -R182.reuse ;  /* 0x0000000308087223 */ /* 0x180fe200000108b6 */
[----:B------:R-:W-:Y:S01]  /*d2c0*/  FSEL R184, R184, RZ, P0 ;  /* 0x000000ffb8b87208 */ /* 0x000fe20000000000 */
[-CC-:B------:R-:W-:Y:S01]  /*d2d0*/  FFMA.FTZ R24, R24, R3.reuse, -R182.reuse ;  /* 0x0000000318187223 */ /* 0x180fe200000108b6 */
[-CC-:B------:R-:W-:Y:S01]  /*d2e0*/  FFMA.FTZ R25, R25, R3.reuse, -R182.reuse ;  /* 0x0000000319197223 */ /* 0x180fe200000108b6 */
[----:B------:R3:W-:Y:S01]  /*d2f0*/  MUFU.EX2 R201, R8 ;  /* 0x0000000800c97308 */ /* 0x0007e20000000800 */
[-C--:B------:R-:W-:Y:S01]  /*d300*/  FFMA.FTZ R9, R9, R3.reuse, -R182 ;  /* 0x0000000309097223 */ /* 0x080fe200000108b6 */
[-CC-:B------:R-:W-:Y:S01]  /*d310*/  FFMA.FTZ R10, R10, R3.reuse, -R184.reuse ;  /* 0x000000030a0a7223 */ /* 0x180fe200000108b8 */
[-C--:B------:R-:W-:Y:S01]  /*d320*/  FFMA.FTZ R11, R11, R3.reuse, -R184 ;  /* 0x000000030b0b7223 */ /* 0x080fe200000108b8 */
[-CC-:B------:R-:W-:Y:S01]  /*d330*/  FFMA.FTZ R4, R4, R3.reuse, -R182.reuse ;  /* 0x0000000304047223 */ /* 0x180fe200000108b6 */
[-C--:B------:R-:W-:Y:S01]  /*d340*/  FFMA.FTZ R5, R5, R3.reuse, -R182 ;  /* 0x0000000305057223 */ /* 0x080fe200000108b6 */
[----:B-1----:R-:W-:Y:S01]  /*d350*/  FMUL.FTZ R0, R3, R2 ;  /* 0x0000000203007220 */ /* 0x002fe20000410000 */
[----:B------:R-:W-:Y:S03]  /*d360*/  LOP3.LUT R2, R228, 0x200, R232, 0xf8, !PT ;  /* 0x00000200e4027812 */ /* 0x000fe600078ef8e8 */
[----:B------:R-:W-:Y:S01]  /*d370*/  MUFU.EX2 R202, R9 ;  /* 0x0000000900ca7308 */ /* 0x000fe20000000800 */
[-CC-:B------:R-:W-:Y:S01]  /*d380*/  FFMA.FTZ R6, R6, R3.reuse, -R184.reuse ;  /* 0x0000000306067223 */ /* 0x180fe200000108b8 */
[----:B------:R-:W-:Y:S01]  /*d390*/  FFMA.FTZ R7, R7, R3, -R184 ;  /* 0x0000000307077223 */ /* 0x000fe200000108b8 */
[----:B------:R-:W-:Y:S01]  /*d3a0*/  LEA R180, R2, R229, 0x1 ;  /* 0x000000e502b47211 */ /* 0x000fe200078e08ff */
[-CC-:B------:R-:W-:Y:S01]  /*d3b0*/  FFMA.FTZ R12, R12, R3.reuse, -R182.reuse ;  /* 0x000000030c0c7223 */ /* 0x180fe200000108b6 */
[-C--:B------:R-:W-:Y:S01]  /*d3c0*/  FFMA.FTZ R13, R13, R3.reuse, -R182 ;  /* 0x000000030d0d7223 */ /* 0x080fe200000108b6 */
[-CC-:B------:R-:W-:Y:S01]  /*d3d0*/  FFMA.FTZ R14, R14, R3.reuse, -R184.reuse ;  /* 0x000000030e0e7223 */ /* 0x180fe200000108b8 */
[----:B------:R-:W-:Y:S01]  /*d3e0*/  IADD3 R151, PT, PT, R170, R180, RZ ;  /* 0x000000b4aa977210 */ /* 0x000fe20007ffe0ff */
[----:B------:R-:W1:Y:S02]  /*d3f0*/  LDSM.16.MT88.4 R172, [R180+0xa000] ;  /* 0x00a00000b4ac783b */ /* 0x000e640000004200 */
[----:B------:R-:W4:Y:S01]  /*d400*/  MUFU.EX2 R0, R0 ;  /* 0x0000000000007308 */ /* 0x000f220000000800 */
[C---:B---3--:R-:W-:Y:S01]  /*d410*/  IADD3 R8, PT, PT, R180.reuse, 0xa000, RZ ;  /* 0x0000a000b4087810 */ /* 0x048fe20007ffe0ff */
[--C-:B------:R-:W-:Y:S01]  /*d420*/  FFMA.FTZ R15, R15, R3, -R184.reuse ;  /* 0x000000030f0f7223 */ /* 0x100fe200000108b8 */
[----:B------:R-:W-:Y:S01]  /*d430*/  IADD3 R2, PT, PT, R180, 0xa040, RZ ;  /* 0x0000a040b4027810 */ /* 0x000fe20007ffe0ff */
[----:B--2---:R-:W-:Y:S01]  /*d440*/  FMUL.FTZ R134, R148, R134 ;  /* 0x0000008694867220 */ /* 0x004fe20000410000 */
[----:B------:R-:W-:Y:S01]  /*d450*/  @P2 IADD3 R2, PT, PT, R8, -0x40, RZ ;  /* 0xffffffc008022810 */ /* 0x000fe20007ffe0ff */
[----:B------:R-:W-:Y:S01]  /*d460*/  FMUL.FTZ R135, R148, R135 ;  /* 0x0000008794877220 */ /* 0x000fe20000410000 */
[----:B------:R-:W2:Y:S03]  /*d470*/  LDSM.16.MT88.4 R176, [R151+0xa000] ;  /* 0x00a0000097b0783b */ /* 0x000ea60000004200 */
[----:B------:R3:W-:Y:S01]  /*d480*/  MUFU.EX2 R199, R10 ;  /* 0x0000000a00c77308 */ /* 0x0007e20000000800 */
[----:B------:R-:W-:Y:S01]  /*d490*/  IADD3 R170, PT, PT, R170, R2, RZ ;  /* 0x00000002aaaa7210 */ /* 0x000fe20007ffe0ff */
[C---:B------:R-:W-:Y:S01]  /*d4a0*/  FMUL.FTZ R138, R148.reuse, R138 ;  /* 0x0000008a948a7220 */ /* 0x040fe20000410000 */
[----:B------:R-:W-:Y:S01]  /*d4b0*/  FMUL.FTZ R139, R148, R139 ;  /* 0x0000008b948b7220 */ /* 0x000fe20000410000 */
[-C--:B------:R-:W-:Y:S01]  /*d4c0*/  FFMA.FTZ R26, R26, R3.reuse, -R184 ;  /* 0x000000031a1a7223 */ /* 0x080fe200000108b8 */
[-CC-:B------:R-:W-:Y:S01]  /*d4d0*/  FFMA.FTZ R28, R28, R3.reuse, -R182.reuse ;  /* 0x000000031c1c7223 */ /* 0x180fe200000108b6 */
[-C--:B------:R-:W-:Y:S01]  /*d4e0*/  FFMA.FTZ R29, R29, R3.reuse, -R182 ;  /* 0x000000031d1d7223 */ /* 0x080fe200000108b6 */
[--C-:B------:R-:W-:Y:S03]  /*d4f0*/  FFMA.FTZ R30, R30, R3, -R184.reuse ;  /* 0x000000031e1e7223 */ /* 0x100fe600000108b8 */
[----:B------:R5:W-:Y:S01]  /*d500*/  MUFU.EX2 R200, R11 ;  /* 0x0000000b00c87308 */ /* 0x000be20000000800 */
[C---:B----4-:R-:W-:Y:S01]  /*d510*/  FMUL.FTZ R8, R0.reuse, R156 ;  /* 0x0000009c00087220 */ /* 0x050fe20000410000 */
[C---:B------:R-:W-:Y:S01]  /*d520*/  FMUL.FTZ R9, R0.reuse, R157 ;  /* 0x0000009d00097220 */ /* 0x040fe20000410000 */
[C---:B------:R-:W-:Y:S01]  /*d530*/  FMUL.FTZ R132, R0.reuse, R132 ;  /* 0x0000008400847220 */ /* 0x040fe20000410000 */
[C---:B------:R-:W-:Y:S01]  /*d540*/  FMUL.FTZ R133, R0.reuse, R133 ;  /* 0x0000008500857220 */ /* 0x040fe20000410000 */
[C---:B------:R-:W-:Y:S01]  /*d550*/  FMUL.FTZ R136, R0.reuse, R136 ;  /* 0x0000008800887220 */ /* 0x040fe20000410000 */
[----:B------:R-:W-:Y:S01]  /*d560*/  FMUL.FTZ R137, R0, R137 ;  /* 0x0000008900897220 */ /* 0x000fe20000410000 */
[-C--:B------:R-:W-:Y:S03]  /*d570*/  FFMA.FTZ R31, R31, R3.reuse, -R184 ;  /* 0x000000031f1f7223 */ /* 0x080fe600000108b8 */
[----:B------:R4:W-:Y:S01]  /*d580*/  MUFU.EX2 R198, R4 ;  /* 0x0000000400c67308 */ /* 0x0009e20000000800 */
[----:B---3--:R-:W-:Y:S01]  /*d590*/  FMUL.FTZ R10, R148, R158 ;  /* 0x0000009e940a7220 */ /* 0x008fe20000410000 */
[-CC-:B------:R-:W-:Y:S01]  /*d5a0*/  FFMA.FTZ R32, R32, R3.reuse, -R182.reuse ;  /* 0x0000000320207223 */ /* 0x180fe200000108b6 */
[-C--:B------:R-:W-:Y:S01]  /*d5b0*/  FFMA.FTZ R33, R33, R3.reuse, -R182 ;  /* 0x0000000321217223 */ /* 0x080fe200000108b6 */
[-CC-:B------:R-:W-:Y:S01]  /*d5c0*/  FFMA.FTZ R34, R34, R3.reuse, -R184.reuse ;  /* 0x0000000322227223 */ /* 0x180fe200000108b8 */
[-C--:B------:R-:W-:Y:S01]  /*d5d0*/  FFMA.FTZ R35, R35, R3.reuse, -R184 ;  /* 0x0000000323237223 */ /* 0x080fe200000108b8 */
[-CC-:B------:R-:W-:Y:S01]  /*d5e0*/  FFMA.FTZ R36, R36, R3.reuse, -R182.reuse ;  /* 0x0000000324247223 */ /* 0x180fe200000108b6 */
[----:B------:R-:W-:Y:S03]  /*d5f0*/  FFMA.FTZ R37, R37, R3, -R182 ;  /* 0x0000000325257223 */ /* 0x000fe600000108b6 */
[----:B------:R3:W1:Y:S01]  /*d600*/  MUFU.EX2 R197, R5 ;  /* 0x0000000500c57308 */ /* 0x0006620000000800 */
[----:B-----5:R-:W-:Y:S01]  /*d610*/  FMUL.FTZ R11, R148, R159 ;  /* 0x0000009f940b7220 */ /* 0x020fe20000410000 */
[-CC-:B------:R-:W-:Y:S01]  /*d620*/  FFMA.FTZ R38, R38, R3.reuse, -R184.reuse ;  /* 0x0000000326267223 */ /* 0x180fe200000108b8 */
[----:B------:R-:W5:Y:S01]  /*d630*/  LDSM.16.MT88.4 R156, [R2] ;  /* 0x00000000029c783b */ /* 0x000f620000004200 */
[----:B------:R-:W-:Y:S01]  /*d640*/  FFMA.FTZ R39, R39, R3, -R184 ;  /* 0x0000000327277223 */ /* 0x000fe200000108b8 */
[C---:B------:R-:W-:Y:S01]  /*d650*/  FMUL.FTZ R142, R148.reuse, R142 ;  /* 0x0000008e948e7220 */ /* 0x040fe20000410000 */
[----:B------:R-:W-:Y:S01]  /*d660*/  FMUL.FTZ R143, R148, R143 ;  /* 0x0000008f948f7220 */ /* 0x000fe20000410000 */
[C---:B------:R-:W-:Y:S03]  /*d670*/  FMUL.FTZ R140, R0.reuse, R140 ;  /* 0x0000008c008c7220 */ /* 0x040fe60000410000 */
[----:B------:R2:W-:Y:S01]  /*d680*/  MUFU.EX2 R196, R6 ;  /* 0x0000000600c47308 */ /* 0x0005e20000000800 */
[C---:B----4-:R-:W-:Y:S01]  /*d690*/  FMUL.FTZ R4, R0.reuse, R152 ;  /* 0x0000009800047220 */ /* 0x050fe20000410000 */
[----:B------:R-:W-:Y:S01]  /*d6a0*/  FMUL.FTZ R141, R0, R141 ;  /* 0x0000008d008d7220 */ /* 0x000fe20000410000 */
[-CC-:B------:R-:W-:Y:S01]  /*d6b0*/  FFMA.FTZ R16, R16, R3.reuse, -R182.reuse ;  /* 0x0000000310107223 */ /* 0x180fe200000108b6 */
[-C--:B------:R-:W-:Y:S01]  /*d6c0*/  FFMA.FTZ R17, R17, R3.reuse, -R182 ;  /* 0x0000000311117223 */ /* 0x080fe200000108b6 */
[-CC-:B------:R-:W-:Y:S01]  /*d6d0*/  FFMA.FTZ R18, R18, R3.reuse, -R184.reuse ;  /* 0x0000000312127223 */ /* 0x180fe200000108b8 */
[----:B------:R-:W-:Y:S01]  /*d6e0*/  FFMA.FTZ R19, R19, R3, -R184 ;  /* 0x0000000313137223 */ /* 0x000fe200000108b8 */
[----:B------:R-:W-:Y:S03]  /*d6f0*/  FMUL.FTZ R146, R148, R146 ;  /* 0x0000009294927220 */ /* 0x000fe60000410000 */
[----:B------:R4:W4:Y:S01]  /*d700*/  MUFU.EX2 R195, R7 ;  /* 0x0000000700c37308 */ /* 0x0009220000000800 */
[----:B---3--:R-:W-:Y:S01]  /*d710*/  FMUL.FTZ R5, R0, R153 ;  /* 0x0000009900057220 */ /* 0x008fe20000410000 */
[----:B-1----:R-:W-:Y:S01]  /*d720*/  F2FP.F16.F32.PACK_AB R152, R197, R198 ;  /* 0x000000c6c598723e */ /* 0x002fe200000000ff */
[----:B------:R-:W-:Y:S01]  /*d730*/  FMUL.FTZ R147, R148, R147 ;  /* 0x0000009394937220 */ /* 0x000fe20000410000 */
[C---:B------:R-:W-:Y:S01]  /*d740*/  FMUL.FTZ R144, R0.reuse, R144 ;  /* 0x0000009000907220 */ /* 0x040fe20000410000 */
[----:B------:R-:W-:Y:S01]  /*d750*/  FMUL.FTZ R145, R0, R145 ;  /* 0x0000009100917220 */ /* 0x000fe20000410000 */
[-CC-:B------:R-:W-:Y:S01]  /*d760*/  FFMA.FTZ R20, R20, R3.reuse, -R182.reuse ;  /* 0x0000000314147223 */ /* 0x180fe200000108b6 */
[----:B------:R-:W-:Y:S03]  /*d770*/  FFMA.FTZ R21, R21, R3, -R182 ;  /* 0x0000000315157223 */ /* 0x000fe600000108b6 */
[----:B------:R1:W-:Y:S01]  /*d780*/  MUFU.EX2 R194, R12 ;  /* 0x0000000c00c27308 */ /* 0x0003e20000000800 */
[----:B--2---:R-:W-:Y:S01]  /*d790*/  FMUL.FTZ R6, R148, R154 ;  /* 0x0000009a94067220 */ /* 0x004fe20000410000 */
[----:B------:R-:W-:Y:S01]  /*d7a0*/  F2FP.F16.F32.PACK_AB R154, R202, R201 ;  /* 0x000000c9ca9a723e */ /* 0x000fe200000000ff */
[-CC-:B------:R-:W-:Y:S01]  /*d7b0*/  FFMA.FTZ R22, R22, R3.reuse, -R184.reuse ;  /* 0x0000000316167223 */ /* 0x180fe200000108b8 */
[-C--:B------:R-:W-:Y:S01]  /*d7c0*/  FFMA.FTZ R23, R23, R3.reuse, -R184 ;  /* 0x0000000317177223 */ /* 0x080fe200000108b8 */
[-CC-:B------:R-:W-:Y:S01]  /*d7d0*/  FFMA.FTZ R40, R40, R3.reuse, -R182.reuse ;  /* 0x0000000328287223 */ /* 0x180fe200000108b6 */
[-C--:B------:R-:W-:Y:S01]  /*d7e0*/  FFMA.FTZ R41, R41, R3.reuse, -R182 ;  /* 0x0000000329297223 */ /* 0x080fe200000108b6 */
[--C-:B------:R-:W-:Y:S03]  /*d7f0*/  FFMA.FTZ R42, R42, R3, -R184.reuse ;  /* 0x000000032a2a7223 */ /* 0x100fe600000108b8 */
[----:B------:R2:W3:Y:S01]  /*d800*/  MUFU.EX2 R193, R13 ;  /* 0x0000000d00c17308 */ /* 0x0004e20000000800 */
[----:B----4-:R-:W-:Y:S01]  /*d810*/  FMUL.FTZ R7, R148, R155 ;  /* 0x0000009b94077220 */ /* 0x010fe20000410000 */
[----:B------:R-:W-:Y:S01]  /*d820*/  F2FP.F16.F32.PACK_AB R153, R195, R196 ;  /* 0x000000c4c399723e */ /* 0x000fe200000000ff */
[----:B------:R-:W-:Y:S01]  /*d830*/  FFMA.FTZ R43, R43, R3, -R184 ;  /* 0x000000032b2b7223 */ /* 0x000fe200000108b8 */
[----:B------:R-:W-:Y:S01]  /*d840*/  F2FP.F16.F32.PACK_AB R155, R200, R199 ;  /* 0x000000c7c89b723e */ /* 0x000fe200000000ff */
[-CC-:B------:R-:W-:Y:S01]  /*d850*/  FFMA.FTZ R44, R44, R3.reuse, -R182.reuse ;  /* 0x000000032c2c7223 */ /* 0x180fe200000108b6 */
[-C--:B------:R-:W-:Y:S01]  /*d860*/  FFMA.FTZ R45, R45, R3.reuse, -R182 ;  /* 0x000000032d2d7223 */ /* 0x080fe200000108b6 */
[-CC-:B------:R-:W-:Y:S03]  /*d870*/  FFMA.FTZ R46, R46, R3.reuse, -R184.reuse ;  /* 0x000000032e2e7223 */ /* 0x180fe600000108b8 */
[----:B------:R-:W-:Y:S01]  /*d880*/  MUFU.EX2 R183, R24 ;  /* 0x0000001800b77308 */ /* 0x000fe20000000800 */
[C---:B-1----:R-:W-:Y:S01]  /*d890*/  FMUL.FTZ R12, R0.reuse, R160 ;  /* 0x000000a0000c7220 */ /* 0x042fe20000410000 */
[----:B------:R-:W-:Y:S01]  /*d8a0*/  FFMA.FTZ R47, R47, R3, -R184 ;  /* 0x000000032f2f7223 */ /* 0x000fe200000108b8 */
[C---:B------:R-:W-:Y:S07]  /*d8b0*/  HMMA.16816.F32 R4, R152.reuse, R172, R4 ;  /* 0x000000ac9804723c */ /* 0x040fee0000001804 */
[----:B------:R1:W-:Y:S01]  /*d8c0*/  MUFU.EX2 R190, R14 ;  /* 0x0000000e00be7308 */ /* 0x0003e20000000800 */
[----:B--2---:R-:W-:Y:S01]  /*d8d0*/  FMUL.FTZ R13, R0, R161 ;  /* 0x000000a1000d7220 */ /* 0x004fe20000410000 */
[-CC-:B------:R-:W-:Y:S01]  /*d8e0*/  FFMA.FTZ R48, R48, R3.reuse, -R182.reuse ;  /* 0x0000000330307223 */ /* 0x180fe200000108b6 */
[C---:B------:R-:W-:Y:S01]  /*d8f0*/  HMMA.16816.F32 R8, R152.reuse, R174, R8 ;  /* 0x000000ae9808723c */ /* 0x040fe20000001808 */
[----:B------:R-:W2:Y:S02]  /*d900*/  LDSM.16.MT88.4 R172, [R170] ;  /* 0x00000000aaac783b */ /* 0x000ea40000004200 */
[-C--:B------:R-:W-:Y:S01]  /*d910*/  FFMA.FTZ R49, R49, R3.reuse, -R182 ;  /* 0x0000000331317223 */ /* 0x080fe200000108b6 */
[-CC-:B------:R-:W-:Y:S03]  /*d920*/  FFMA.FTZ R50, R50, R3.reuse, -R184.reuse ;  /* 0x0000000332327223 */ /* 0x180fe600000108b8 */
[----:B------:R4:W3:Y:S01]  /*d930*/  MUFU.EX2 R189, R15 ;  /* 0x0000000f00bd7308 */ /* 0x0008e20000000800 */
[-C--:B------:R-:W-:Y:S01]  /*d940*/  FFMA.FTZ R51, R51, R3.reuse, -R184 ;  /* 0x0000000333337223 */ /* 0x080fe200000108b8 */
[-CC-:B------:R-:W-:Y:S01]  /*d950*/  FFMA.FTZ R52, R52, R3.reuse, -R182.reuse ;  /* 0x0000000334347223 */ /* 0x180fe200000108b6 */
[C---:B------:R-:W-:Y:S03]  /*d960*/  HMMA.16816.F32 R132, R152.reuse, R176, R132 ;  /* 0x000000b09884723c */ /* 0x040fe60000001884 */
[-C--:B------:R-:W-:Y:S01]  /*d970*/  FFMA.FTZ R53, R53, R3.reuse, -R182 ;  /* 0x0000000335357223 */ /* 0x080fe200000108b6 */
[-CC-:B------:R-:W-:Y:S03]  /*d980*/  FFMA.FTZ R54, R54, R3.reuse, -R184.reuse ;  /* 0x0000000336367223 */ /* 0x180fe600000108b8 */
[----:B------:R-:W-:Y:S01]  /*d990*/  MUFU.EX2 R177, R26 ;  /* 0x0000001a00b17308 */ /* 0x000fe20000000800 */
[----:B-1----:R-:W-:Y:S01]  /*d9a0*/  FMUL.FTZ R14, R148, R162 ;  /* 0x000000a2940e7220 */ /* 0x002fe20000410000 */
[-C--:B------:R-:W-:Y:S01]  /*d9b0*/  FFMA.FTZ R55, R55, R3.reuse, -R184 ;  /* 0x0000000337377223 */ /* 0x080fe200000108b8 */
[C---:B------:R-:W-:Y:S03]  /*d9c0*/  HMMA.16816.F32 R136, R152.reuse, R178, R136 ;  /* 0x000000b29888723c */ /* 0x040fe60000001888 */
[-CC-:B------:R-:W-:Y:S01]  /*d9d0*/  FFMA.FTZ R56, R56, R3.reuse, -R182.reuse ;  /* 0x0000000338387223 */ /* 0x180fe200000108b6 */
[----:B------:R-:W-:Y:S03]  /*d9e0*/  FFMA.FTZ R57, R57, R3, -R182 ;  /* 0x0000000339397223 */ /* 0x000fe600000108b6 */
[----:B------:R-:W-:Y:S01]  /*d9f0*/  MUFU.EX2 R179, R25 ;  /* 0x0000001900b37308 */ /* 0x000fe20000000800 */
[----:B----4-:R-:W-:Y:S01]  /*da00*/  FMUL.FTZ R15, R148, R163 ;  /* 0x000000a3940f7220 */ /* 0x010fe20000410000 */
[-CC-:B------:R-:W-:Y:S01]  /*da10*/  FFMA.FTZ R58, R58, R3.reuse, -R184.reuse ;  /* 0x000000033a3a7223 */ /* 0x180fe200000108b8 */
[C---:B-----5:R-:W-:Y:S01]  /*da20*/  HMMA.16816.F32 R140, R152.reuse, R156, R140 ;  /* 0x0000009c988c723c */ /* 0x060fe2000000188c */
[----:B------:R-:W1:Y:S02]  /*da30*/  LDSM.16.MT88.4 R160, [R180+0xa800] ;  /* 0x00a80000b4a0783b */ /* 0x000e640000004200 */
[-C--:B------:R-:W-:Y:S01]  /*da40*/  FFMA.FTZ R59, R59, R3.reuse, -R184 ;  /* 0x000000033b3b7223 */ /* 0x080fe200000108b8 */
[-CC-:B------:R-:W-:Y:S03]  /*da50*/  FFMA.FTZ R60, R60, R3.reuse, -R182.reuse ;  /* 0x000000033c3c7223 */ /* 0x180fe600000108b6 */
[----:B------:R4:W-:Y:S01]  /*da60*/  MUFU.EX2 R191, R16 ;  /* 0x0000001000bf7308 */ /* 0x0009e20000000800 */
[-C--:B------:R-:W-:Y:S01]  /*da70*/  FFMA.FTZ R61, R61, R3.reuse, -R182 ;  /* 0x000000033d3d7223 */ /* 0x080fe200000108b6 */
[-CC-:B------:R-:W-:Y:S01]  /*da80*/  FFMA.FTZ R62, R62, R3.reuse, -R184.reuse ;  /* 0x000000033e3e7223 */ /* 0x180fe200000108b8 */
[C---:B------:R-:W-:Y:S01]  /*da90*/  HMMA.16816.F32 R12, R152.reuse, R158, R12 ;  /* 0x0000009e980c723c */ /* 0x040fe2000000180c */
[----:B------:R-:W5:Y:S02]  /*daa0*/  LDSM.16.MT88.4 R156, [R151+0xa800] ;  /* 0x00a80000979c783b */ /* 0x000f640000004200 */
[-C--:B------:R-:W-:Y:S01]  /*dab0*/  FFMA.FTZ R63, R63, R3.reuse, -R184 ;  /* 0x000000033f3f7223 */ /* 0x080fe200000108b8 */
[-CC-:B------:R-:W-:Y:S03]  /*dac0*/  FFMA.FTZ R64, R64, R3.reuse, -R182.reuse ;  /* 0x0000000340407223 */ /* 0x180fe600000108b6 */
[----:B------:R3:W1:Y:S01]  /*dad0*/  MUFU.EX2 R192, R17 ;  /* 0x0000001100c07308 */ /* 0x0006620000000800 */
[-C--:B------:R-:W-:Y:S01]  /*dae0*/  FFMA.FTZ R65, R65, R3.reuse, -R182 ;  /* 0x0000000341417223 */ /* 0x080fe200000108b6 */
[-CC-:B------:R-:W-:Y:S01]  /*daf0*/  FFMA.FTZ R66, R66, R3.reuse, -R184.reuse ;  /* 0x0000000342427223 */ /* 0x180fe200000108b8 */
[-C--:B------:R-:W-:Y:S01]  /*db00*/  FFMA.FTZ R67, R67, R3.reuse, -R184 ;  /* 0x0000000343437223 */ /* 0x080fe200000108b8 */
[C---:B--2---:R-:W-:Y:S03]  /*db10*/  HMMA.16816.F32 R144, R152.reuse, R172, R144 ;  /* 0x000000ac9890723c */ /* 0x044fe60000001890 */
[-CC-:B------:R-:W-:Y:S03]  /*db20*/  FFMA.FTZ R68, R68, R3.reuse, -R182.reuse ;  /* 0x0000000344447223 */ /* 0x180fe600000108b6 */
[----:B------:R2:W-:Y:S01]  /*db30*/  MUFU.EX2 R188, R18 ;  /* 0x0000001200bc7308 */ /* 0x0005e20000000800 */
[----:B----4-:R-:W-:Y:S01]  /*db40*/  FMUL.FTZ R16, R0, R164 ;  /* 0x000000a400107220 */ /* 0x010fe20000410000 */
[-C--:B------:R-:W-:Y:S01]  /*db50*/  FFMA.FTZ R69, R69, R3.reuse, -R182 ;  /* 0x0000000345457223 */ /* 0x080fe200000108b6 */
[-CC-:B------:R-:W-:Y:S01]  /*db60*/  FFMA.FTZ R70, R70, R3.reuse, -R184.reuse ;  /* 0x0000000346467223 */ /* 0x180fe200000108b8 */
[-C--:B------:R-:W-:Y:S01]  /*db70*/  FFMA.FTZ R71, R71, R3.reuse, -R184 ;  /* 0x0000000347477223 */ /* 0x080fe200000108b8 */
[-CC-:B------:R-:W-:Y:S01]  /*db80*/  FFMA.FTZ R72, R72, R3.reuse, -R182.reuse ;  /* 0x0000000348487223 */ /* 0x180fe200000108b6 */
[-C--:B------:R-:W-:Y:S01]  /*db90*/  FFMA.FTZ R73, R73, R3.reuse, -R182 ;  /* 0x0000000349497223 */ /* 0x080fe200000108b6 */
[--C-:B------:R-:W-:Y:S03]  /*dba0*/  FFMA.FTZ R74, R74, R3, -R184.reuse ;  /* 0x000000034a4a7223 */ /* 0x100fe600000108b8 */
[----:B------:R4:W5:Y:S01]  /*dbb0*/  MUFU.EX2 R187, R19 ;  /* 0x0000001300bb7308 */ /* 0x0009620000000800 */
[----:B---3--:R-:W-:Y:S01]  /*dbc0*/  FMUL.FTZ R17, R0, R165 ;  /* 0x000000a500117220 */ /* 0x008fe20000410000 */
[-C--:B------:R-:W-:Y:S01]  /*dbd0*/  FFMA.FTZ R75, R75, R3.reuse, -R184 ;  /* 0x000000034b4b7223 */ /* 0x080fe200000108b8 */
[-CC-:B------:R-:W-:Y:S01]  /*dbe0*/  FFMA.FTZ R76, R76, R3.reuse, -R182.reuse ;  /* 0x000000034c4c7223 */ /* 0x180fe200000108b6 */
[-C--:B------:R-:W-:Y:S01]  /*dbf0*/  FFMA.FTZ R77, R77, R3.reuse, -R182 ;  /* 0x000000034d4d7223 */ /* 0x080fe200000108b6 */
[-CC-:B------:R-:W-:Y:S01]  /*dc00*/  FFMA.FTZ R78, R78, R3.reuse, -R184.reuse ;  /* 0x000000034e4e7223 */ /* 0x180fe200000108b8 */
[-C--:B------:R-:W-:Y:S01]  /*dc10*/  FFMA.FTZ R79, R79, R3.reuse, -R184 ;  /* 0x000000034f4f7223 */ /* 0x080fe200000108b8 */
[-CC-:B------:R-:W-:Y:S03]  /*dc20*/  FFMA.FTZ R80, R80, R3.reuse, -R182.reuse ;  /* 0x0000000350507223 */ /* 0x180fe600000108b6 */
[----:B------:R3:W-:Y:S01]  /*dc30*/  MUFU.EX2 R185, R20 ;  /* 0x0000001400b97308 */ /* 0x0007e20000000800 */
[----:B--2---:R-:W-:Y:S01]  /*dc40*/  FMUL.FTZ R18, R148, R166 ;  /* 0x000000a694127220 */ /* 0x004fe20000410000 */
[-C--:B------:R-:W-:Y:S01]  /*dc50*/  FFMA.FTZ R81, R81, R3.reuse, -R182 ;  /* 0x0000000351517223 */ /* 0x080fe200000108b6 */
[-CC-:B------:R-:W-:Y:S01]  /*dc60*/  FFMA.FTZ R82, R82, R3.reuse, -R184.reuse ;  /* 0x0000000352527223 */ /* 0x180fe200000108b8 */
[-C--:B------:R-:W-:Y:S01]  /*dc70*/  FFMA.FTZ R83, R83, R3.reuse, -R184 ;  /* 0x0000000353537223 */ /* 0x080fe200000108b8 */
[-CC-:B------:R-:W-:Y:S01]  /*dc80*/  FFMA.FTZ R84, R84, R3.reuse, -R182.reuse ;  /* 0x0000000354547223 */ /* 0x180fe200000108b6 */
[-C--:B------:R-:W-:Y:S01]  /*dc90*/  FFMA.FTZ R85, R85, R3.reuse, -R182 ;  /* 0x0000000355557223 */ /* 0x080fe200000108b6 */
[--C-:B------:R-:W-:Y:S03]  /*dca0*/  FFMA.FTZ R86, R86, R3, -R184.reuse ;  /* 0x0000000356567223 */ /* 0x100fe600000108b8 */
[----:B------:R-:W-:Y:S01]  /*dcb0*/  MUFU.EX2 R186, R21 ;  /* 0x0000001500ba7308 */ /* 0x000fe20000000800 */
[----:B----4-:R-:W-:Y:S01]  /*dcc0*/  FMUL.FTZ R19, R148, R167 ;  /* 0x000000a794137220 */ /* 0x010fe20000410000 */
[-C--:B------:R-:W-:Y:S01]  /*dcd0*/  FFMA.FTZ R87, R87, R3.reuse, -R184 ;  /* 0x0000000357577223 */ /* 0x080fe200000108b8 */
[----:B------:R-:W2:Y:S01]  /*dce0*/  LDSM.16.MT88.4 R164, [R2+0x800] ;  /* 0x0008000002a4783b */ /* 0x000ea20000004200 */
[-CC-:B------:R-:W-:Y:S01]  /*dcf0*/  FFMA.FTZ R88, R88, R3.reuse, -R182.reuse ;  /* 0x0000000358587223 */ /* 0x180fe200000108b6 */
[-C--:B------:R-:W-:Y:S01]  /*dd00*/  FFMA.FTZ R89, R89, R3.reuse, -R182 ;  /* 0x0000000359597223 */ /* 0x080fe200000108b6 */
[-CC-:B------:R-:W-:Y:S01]  /*dd10*/  FFMA.FTZ R90, R90, R3.reuse, -R184.reuse ;  /* 0x000000035a5a7223 */ /* 0x180fe200000108b8 */
[-CC-:B------:R-:W-:Y:S01]  /*dd20*/  FFMA.FTZ R91, R91, R3.reuse, -R184.reuse ;  /* 0x000000035b5b7223 */ /* 0x180fe200000108b8 */
[----:B------:R-:W-:Y:S02]  /*dd30*/  HMMA.16816.F32 R16, R152, R174, R16 ;  /* 0x000000ae9810723c */ /* 0x000fe40000001810 */
[----:B------:R-:W-:Y:S01]  /*dd40*/  MUFU.EX2 R40, R40 ;  /* 0x0000002800287308 */ /* 0x000fe20000000800 */
[----:B------:R-:W-:Y:S01]  /*dd50*/  F2FP.F16.F32.PACK_AB R152, R193, R194 ;  /* 0x000000c2c198723e */ /* 0x000fe200000000ff */
[----:B------:R-:W4:Y:S01]  /*dd60*/  LDSM.16.MT88.4 R172, [R170+0x800] ;  /* 0x00080000aaac783b */ /* 0x000f220000004200 */
[----:B------:R-:W-:Y:S01]  /*dd70*/  F2FP.F16.F32.PACK_AB R153, R189, R190 ;  /* 0x000000bebd99723e */ /* 0x000fe200000000ff */
[----:B---3--:R-:W-:Y:S01]  /*dd80*/  FFMA.FTZ R20, R27, R3, -R184 ;  /* 0x000000031b147223 */ /* 0x008fe200000108b8 */
[----:B-1----:R-:W-:Y:S01]  /*dd90*/  F2FP.F16.F32.PACK_AB R154, R192, R191 ;  /* 0x000000bfc09a723e */ /* 0x002fe200000000ff */
[-CC-:B------:R-:W-:Y:S01]  /*dda0*/  FFMA.FTZ R92, R92, R3.reuse, -R182.reuse ;  /* 0x000000035c5c7223 */ /* 0x180fe200000108b6 */
[----:B-----5:R-:W-:Y:S03]  /*ddb0*/  F2FP.F16.F32.PACK_AB R155, R187, R188 ;  /* 0x000000bcbb9b723e */ /* 0x020fe600000000ff */
[----:B------:R-:W-:Y:S01]  /*ddc0*/  MUFU.EX2 R42, R42 ;  /* 0x0000002a002a7308 */ /* 0x000fe20000000800 */
[-C--:B------:R-:W-:Y:S01]  /*ddd0*/  FFMA.FTZ R93, R93, R3.reuse, -R182 ;  /* 0x000000035d5d7223 */ /* 0x080fe200000108b6 */
[----:B------:R-:W-:Y:S01]  /*dde0*/  LDSM.16.MT88.4 R24, [R151+0xb000] ;  /* 0x00b000009718783b */ /* 0x000fe20000004200 */
[-CC-:B------:R-:W-:Y:S01]  /*ddf0*/  FFMA.FTZ R94, R94, R3.reuse, -R184.reuse ;  /* 0x000000035e5e7223 */ /* 0x180fe200000108b8 */
[-C--:B------:R-:W-:Y:S01]  /*de00*/  FFMA.FTZ R95, R95, R3.reuse, -R184 ;  /* 0x000000035f5f7223 */ /* 0x080fe200000108b8 */
[-CC-:B------:R-:W-:Y:S01]  /*de10*/  FFMA.FTZ R96, R96, R3.reuse, -R182.reuse ;  /* 0x0000000360607223 */ /* 0x180fe200000108b6 */
[C---:B------:R-:W-:Y:S04]  /*de20*/  HMMA.16816.F32 R4, R152.reuse, R160, R4 ;  /* 0x000000a09804723c */ /* 0x040fe80000001804 */
[----:B------:R-:W-:Y:S01]  /*de30*/  MUFU.EX2 R43, R43 ;  /* 0x0000002b002b7308 */ /* 0x000fe20000000800 */
[-C--:B------:R-:W-:Y:S01]  /*de40*/  FFMA.FTZ R97, R97, R3.reuse, -R182 ;  /* 0x0000000361617223 */ /* 0x080fe200000108b6 */
[-CC-:B------:R-:W-:Y:S01]  /*de50*/  FFMA.FTZ R98, R98, R3.reuse, -R184.reuse ;  /* 0x0000000362627223 */ /* 0x180fe200000108b8 */
[-C--:B------:R-:W-:Y:S01]  /*de60*/  FFMA.FTZ R99, R99, R3.reuse, -R184 ;  /* 0x0000000363637223 */ /* 0x080fe200000108b8 */
[-CC-:B------:R-:W-:Y:S01]  /*de70*/  FFMA.FTZ R100, R100, R3.reuse, -R182.reuse ;  /* 0x0000000364647223 */ /* 0x180fe200000108b6 */
[-C--:B------:R-:W-:Y:S01]  /*de80*/  FFMA.FTZ R101, R101, R3.reuse, -R182 ;  /* 0x0000000365657223 */ /* 0x080fe200000108b6 */
[C---:B------:R-:W-:Y:S01]  /*de90*/  HMMA.16816.F32 R8, R152.reuse, R162, R8 ;  /* 0x000000a29808723c */ /* 0x040fe20000001808 */
[----:B------:R-:W-:Y:S03]  /*dea0*/  LDSM.16.MT88.4 R160, [R170+0x1000] ;  /* 0x00100000aaa0783b */ /* 0x000fe60000004200 */
[----:B------:R-:W-:Y:S01]  /*deb0*/  MUFU.EX2 R46, R46 ;  /* 0x0000002e002e7308 */ /* 0x000fe20000000800 */
[-CC-:B------:R-:W-:Y:S01]  /*dec0*/  FFMA.FTZ R102, R102, R3.reuse, -R184.reuse ;  /* 0x0000000366667223 */ /* 0x180fe200000108b8 */
[-C--:B------:R-:W-:Y:S01]  /*ded0*/  FFMA.FTZ R103, R103, R3.reuse, -R184 ;  /* 0x0000000367677223 */ /* 0x080fe200000108b8 */
        /* <DEDUP_REMOVED lines=11> */
[----:B------:R-:W1:Y:S03]  /*df90*/  LDSM.16.MT88.4 R156, [R180+0xb000] ;  /* 0x00b00000b49c783b */ /* 0x000e660000004200 */
[----:B------:R-:W-:Y:S01]  /*dfa0*/  MUFU.EX2 R52, R52 ;  /* 0x0000003400347308 */ /* 0x000fe20000000800 */
[-CC-:B------:R-:W-:Y:S01]  /*dfb0*/  FFMA.FTZ R112, R112, R3.reuse, -R182.reuse ;  /* 0x0000000370707223 */ /* 0x180fe200000108b6 */
[-C--:B------:R-:W-:Y:S01]  /*dfc0*/  FFMA.FTZ R113, R113, R3.reuse, -R182 ;  /* 0x0000000371717223 */ /* 0x080fe200000108b6 */
        /* <DEDUP_REMOVED lines=17> */
[C---:B----4-:R-:W-:Y:S04]  /*e0e0*/  HMMA.16816.F32 R144, R152.reuse, R172, R144 ;  /* 0x000000ac9890723c */ /* 0x050fe80000001890 */
[----:B------:R-:W3:Y:S01]  /*e0f0*/  MUFU.EX2 R178, R23 ;  /* 0x0000001700b27308 */ /* 0x000ee20000000800 */
[-C--:B------:R-:W-:Y:S01]  /*e100*/  FFMA.FTZ R127, R127, R3.reuse, -R184 ;  /* 0x000000037f7f7223 */ /* 0x080fe200000108b8 */
[-C--:B------:R-:W-:Y:S01]  /*e110*/  FFMA.FTZ R128, R128, R3.reuse, -R182 ;  /* 0x0000000380807223 */ /* 0x080fe200000108b6 */
[-C--:B------:R-:W-:Y:S01]  /*e120*/  FFMA.FTZ R130, R130, R3.reuse, -R184 ;  /* 0x0000000382827223 */ /* 0x080fe200000108b8 */
[-C--:B------:R-:W-:Y:S01]  /*e130*/  FFMA.FTZ R182, R129, R3.reuse, -R182 ;  /* 0x0000000381b67223 */ /* 0x080fe200000108b6 */
[----:B------:R-:W-:Y:S01]  /*e140*/  FFMA.FTZ R184, R131, R3, -R184 ;  /* 0x0000000383b87223 */ /* 0x000fe200000108b8 */
[----:B------:R-:W-:Y:S01]  /*e150*/  HMMA.16816.F32 R16, R152, R174, R16 ;  /* 0x000000ae9810723c */ /* 0x000fe20000001810 */
[----:B------:R-:W4:Y:S03]  /*e160*/  LDSM.16.MT88.4 R152, [R2+0x1000] ;  /* 0x001000000298783b */ /* 0x000f260000004200 */
[----:B------:R5:W1:Y:S01]  /*e170*/  MUFU.EX2 R176, R20 ;  /* 0x0000001400b07308 */ /* 0x000a620000000800 */
[----:B--2---:R-:W-:Y:S01]  /*e180*/  F2FP.F16.F32.PACK_AB R22, R179, R183 ;  /* 0x000000b7b316723e */ /* 0x004fe200000000ff */
[----:B------:R-:W-:Y:S01]  /*e190*/  FFMA.FTZ R0, R0, R248, R198 ;  /* 0x000000f800007223 */ /* 0x000fe200000100c6 */
[----:B------:R-:W-:Y:S01]  /*e1a0*/  FFMA.FTZ R148, R148, R249, R196 ;  /* 0x000000f994947223 */ /* 0x000fe200000100c4 */
[----:B------:R-:W-:Y:S03]  /*e1b0*/  ISETP.GT.AND P0, PT, R242, RZ, PT ;  /* 0x000000fff200720c */ /* 0x000fe60003f04270 */
[----:B------:R-:W-:Y:S03]  /*e1c0*/  FADD.FTZ R148, R195, R148 ;  /* 0x00000094c3947221 */ /* 0x000fe60000010000 */
[----:B------:R-:W-:Y:S01]  /*e1d0*/  MUFU.EX2 R172, R28 ;  /* 0x0000001c00ac7308 */ /* 0x000fe20000000800 */
[----:B---3--:R-:W-:Y:S09]  /*e1e0*/  F2FP.F16.F32.PACK_AB R21, R178, R181 ;  /* 0x000000b5b215723e */ /* 0x008ff200000000ff */
[----:B------:R-:W-:Y:S01]  /*e1f0*/  MUFU.EX2 R173, R29 ;  /* 0x0000001d00ad7308 */ /* 0x000fe20000000800 */
[----:B-----5:R-:W-:Y:S02]  /*e200*/  F2FP.F16.F32.PACK_AB R20, R186, R185 ;  /* 0x000000b9ba14723e */ /* 0x020fe400000000ff */
[----:B-1----:R-:W-:Y:S07]  /*e210*/  F2FP.F16.F32.PACK_AB R23, R176, R177 ;  /* 0x000000b1b017723e */ /* 0x002fee00000000ff */
[----:B------:R1:W-:Y:S01]  /*e220*/  MUFU.EX2 R166, R30 ;  /* 0x0000001e00a67308 */ /* 0x0003e20000000800 */
[C---:B------:R-:W-:Y:S09]  /*e230*/  HMMA.16816.F32 R4, R20.reuse, R156, R4 ;  /* 0x0000009c1404723c */ /* 0x040ff20000001804 */
[----:B------:R-:W-:Y:S01]  /*e240*/  MUFU.EX2 R167, R32 ;  /* 0x0000002000a77308 */ /* 0x000fe20000000800 */
[C---:B------:R-:W-:Y:S09]  /*e250*/  HMMA.16816.F32 R8, R20.reuse, R158, R8 ;  /* 0x0000009e1408723c */ /* 0x040ff20000001808 */
[----:B------:R-:W-:Y:S01]  /*e260*/  MUFU.EX2 R165, R33 ;  /* 0x0000002100a57308 */ /* 0x000fe20000000800 */
[----:B-1----:R-:W-:Y:S01]  /*e270*/  LDSM.16.MT88.4 R28, [R151+0xb800] ;  /* 0x00b80000971c783b */ /* 0x002fe20000004200 */
[C---:B------:R-:W-:Y:S08]  /*e280*/  HMMA.16816.F32 R132, R20.reuse, R24, R132 ;  /* 0x000000181484723c */ /* 0x040ff00000001884 */
[----:B------:R-:W-:Y:S01]  /*e290*/  MUFU.EX2 R158, R34 ;  /* 0x00000022009e7308 */ /* 0x000fe20000000800 */
[C---:B------:R-:W-:Y:S01]  /*e2a0*/  HMMA.16816.F32 R136, R20.reuse, R26, R136 ;  /* 0x0000001a1488723c */ /* 0x040fe20000001888 */
[----:B------:R-:W1:Y:S08]  /*e2b0*/  LDSM.16.MT88.4 R24, [R180+0xb800] ;  /* 0x00b80000b418783b */ /* 0x000e700000004200 */
[----:B------:R2:W3:Y:S01]  /*e2c0*/  MUFU.EX2 R159, R35 ;  /* 0x00000023009f7308 */ /* 0x0004e20000000800 */
[C---:B----4-:R-:W-:Y:S09]  /*e2d0*/  HMMA.16816.F32 R140, R20.reuse, R152, R140 ;  /* 0x00000098148c723c */ /* 0x050ff2000000188c */
[----:B------:R-:W-:Y:S01]  /*e2e0*/  MUFU.EX2 R156, R38 ;  /* 0x00000026009c7308 */ /* 0x000fe20000000800 */
[C---:B------:R-:W-:Y:S01]  /*e2f0*/  HMMA.16816.F32 R12, R20.reuse, R154, R12 ;  /* 0x0000009a140c723c */ /* 0x040fe2000000180c */
[----:B------:R-:W-:Y:S08]  /*e300*/  LDSM.16.MT88.4 R152, [R170+0x1800] ;  /* 0x00180000aa98783b */ /* 0x000ff00000004200 */
[----:B------:R-:W-:Y:S01]  /*e310*/  MUFU.EX2 R157, R39 ;  /* 0x00000027009d7308 */ /* 0x000fe20000000800 */
[C---:B------:R-:W-:Y:S01]  /*e320*/  HMMA.16816.F32 R144, R20.reuse, R160, R144 ;  /* 0x000000a01490723c */ /* 0x040fe20000001890 */
[----:B--2---:R-:W2:Y:S08]  /*e330*/  LDSM.16.MT88.4 R32, [R2+0x1800] ;  /* 0x001800000220783b */ /* 0x004eb00000004200 */
[----:B------:R-:W-:Y:S01]  /*e340*/  MUFU.EX2 R160, R36 ;  /* 0x0000002400a07308 */ /* 0x000fe20000000800 */
[----:B------:R-:W-:Y:S03]  /*e350*/  HMMA.16816.F32 R16, R20, R162, R16 ;  /* 0x000000a21410723c */ /* 0x000fe60000001810 */
[----:B---3--:R-:W-:Y:S02]  /*e360*/  F2FP.F16.F32.PACK_AB R23, R159, R158 ;  /* 0x0000009e9f17723e */ /* 0x008fe400000000ff */
[----:B------:R-:W-:Y:S04]  /*e370*/  F2FP.F16.F32.PACK_AB R20, R173, R172 ;  /* 0x000000acad14723e */ /* 0x000fe800000000ff */
[----:B------:R3:W4:Y:S01]  /*e380*/  MUFU.EX2 R161, R37 ;  /* 0x0000002500a17308 */ /* 0x0007220000000800 */
[----:B------:R-:W-:Y:S02]  /*e390*/  F2FP.F16.F32.PACK_AB R21, R164, R166 ;  /* 0x000000a6a415723e */ /* 0x000fe400000000ff */
[----:B------:R-:W-:Y:S07]  /*e3a0*/  F2FP.F16.F32.PACK_AB R22, R165, R167 ;  /* 0x000000a7a516723e */ /* 0x000fee00000000ff */
[----:B------:R-:W-:Y:S01]  /*e3b0*/  MUFU.EX2 R57, R57 ;  /* 0x0000003900397308 */ /* 0x000fe20000000800 */
[C---:B-1----:R-:W-:Y:S09]  /*e3c0*/  HMMA.16816.F32 R4, R20.reuse, R24, R4 ;  /* 0x000000181404723c */ /* 0x042ff20000001804 */
[----:B------:R-:W-:Y:S01]  /*e3d0*/  MUFU.EX2 R60, R60 ;  /* 0x0000003c003c7308 */ /* 0x000fe20000000800 */
[----:B---3--:R-:W-:Y:S01]  /*e3e0*/  LDSM.16.MT88.4 R36, [R170+0x2000] ;  /* 0x00200000aa24783b */ /* 0x008fe20000004200 */
[C---:B------:R-:W-:Y:S08]  /*e3f0*/  HMMA.16816.F32 R8, R20.reuse, R26, R8 ;  /* 0x0000001a1408723c */ /* 0x040ff00000001808 */
[----:B------:R-:W-:Y:S01]  /*e400*/  MUFU.EX2 R61, R61 ;  /* 0x0000003d003d7308 */ /* 0x000fe20000000800 */
[----:B------:R-:W1:Y:S01]  /*e410*/  LDSM.16.MT88.4 R24, [R180+0xc000] ;  /* 0x00c00000b418783b */ /* 0x000e620000004200 */
[C---:B------:R-:W-:Y:S08]  /*e420*/  HMMA.16816.F32 R132, R20.reuse, R28, R132 ;  /* 0x0000001c1484723c */ /* 0x040ff00000001884 */
[----:B------:R-:W-:Y:S01]  /*e430*/  MUFU.EX2 R64, R64 ;  /* 0x0000004000407308 */ /* 0x000fe20000000800 */
[C---:B------:R-:W-:Y:S01]  /*e440*/  HMMA.16816.F32 R136, R20.reuse, R30, R136 ;  /* 0x0000001e1488723c */ /* 0x040fe20000001888 */
[----:B------:R-:W3:Y:S08]  /*e450*/  LDSM.16.MT88.4 R28, [R151+0xc000] ;  /* 0x00c00000971c783b */ /* 0x000ef00000004200 */
[----:B------:R-:W-:Y:S01]  /*e460*/  MUFU.EX2 R69, R69 ;  /* 0x0000004500457308 */ /* 0x000fe20000000800 */
[C---:B--2---:R-:W-:Y:S09]  /*e470*/  HMMA.16816.F32 R140, R20.reuse, R32, R140 ;  /* 0x00000020148c723c */ /* 0x044ff2000000188c */
[----:B------:R-:W-:Y:S01]  /*e480*/  MUFU.EX2 R72, R72 ;  /* 0x0000004800487308 */ /* 0x000fe20000000800 */
[C---:B------:R-:W-:Y:S01]  /*e490*/  HMMA.16816.F32 R12, R20.reuse, R34, R12 ;  /* 0x00000022140c723c */ /* 0x040fe2000000180c */
[----:B------:R-:W2:Y:S08]  /*e4a0*/  LDSM.16.MT88.4 R32, [R2+0x2000] ;  /* 0x002000000220783b */ /* 0x000eb00000004200 */
[----:B------:R-:W5:Y:S01]  /*e4b0*/  MUFU.EX2 R41, R41 ;  /* 0x0000002900297308 */ /* 0x000f620000000800 */
[C---:B------:R-:W-:Y:S09]  /*e4c0*/  HMMA.16816.F32 R144, R20.reuse, R152, R144 ;  /* 0x000000981490723c */ /* 0x040ff20000001890 */
[----:B------:R-:W-:Y:S01]  /*e4d0*/  MUFU.EX2 R85, R85 ;  /* 0x0000005500557308 */ /* 0x000fe20000000800 */
[----:B------:R-:W-:Y:S03]  /*e4e0*/  HMMA.16816.F32 R16, R20, R154, R16 ;  /* 0x0000009a1410723c */ /* 0x000fe60000001810 */
[----:B----4-:R-:W-:Y:S02]  /*e4f0*/  F2FP.F16.F32.PACK_AB R20, R161, R160 ;  /* 0x000000a0a114723e */ /* 0x010fe400000000ff */
[----:B------:R-:W-:Y:S04]  /*e500*/  F2FP.F16.F32.PACK_AB R21, R157, R156 ;  /* 0x0000009c9d15723e */ /* 0x000fe800000000ff */
[----:B------:R-:W-:Y:S01]  /*e510*/  MUFU.EX2 R88, R88 ;  /* 0x0000005800587308 */ /* 0x000fe20000000800 */
[----:B-----5:R-:W-:Y:S02]  /*e520*/  F2FP.F16.F32.PACK_AB R22, R41, R40 ;  /* 0x000000282916723e */ /* 0x020fe400000000ff */
[----:B------:R-:W-:Y:S07]  /*e530*/  F2FP.F16.F32.PACK_AB R23, R43, R42 ;  /* 0x0000002a2b17723e */ /* 0x000fee00000000ff */
[----:B------:R-:W-:Y:S01]  /*e540*/  MUFU.EX2 R44, R44 ;  /* 0x0000002c002c7308 */ /* 0x000fe20000000800 */
[C---:B-1----:R-:W-:Y:S09]  /*e550*/  HMMA.16816.F32 R4, R20.reuse, R24, R4 ;  /* 0x000000181404723c */ /* 0x042ff20000001804 */
[----:B------:R-:W1:Y:S01]  /*e560*/  MUFU.EX2 R45, R45 ;  /* 0x0000002d002d7308 */ /* 0x000e620000000800 */
[C---:B------:R-:W-:Y:S01]  /*e570*/  HMMA.16816.F32 R8, R20.reuse, R26, R8 ;  /* 0x0000001a1408723c */ /* 0x040fe20000001808 */
[----:B------:R-:W4:Y:S08]  /*e580*/  LDSM.16.MT88.4 R24, [R180+0xc800] ;  /* 0x00c80000b418783b */ /* 0x000f300000004200 */
[----:B------:R-:W5:Y:S01]  /*e590*/  MUFU.EX2 R47, R47 ;  /* 0x0000002f002f7308 */ /* 0x000f620000000800 */
[C---:B---3--:R-:W-:Y:S09]  /*e5a0*/  HMMA.16816.F32 R132, R20.reuse, R28, R132 ;  /* 0x0000001c1484723c */ /* 0x048ff20000001884 */
[----:B------:R-:W3:Y:S01]  /*e5b0*/  MUFU.EX2 R48, R48 ;  /* 0x0000003000307308 */ /* 0x000ee20000000800 */
[C---:B------:R-:W-:Y:S01]  /*e5c0*/  HMMA.16816.F32 R136, R20.reuse, R30, R136 ;  /* 0x0000001e1488723c */ /* 0x040fe20000001888 */
[----:B------:R-:W4:Y:S08]  /*e5d0*/  LDSM.16.MT88.4 R28, [R151+0xc800] ;  /* 0x00c80000971c783b */ /* 0x000f300000004200 */
[----:B------:R-:W-:Y:S01]  /*e5e0*/  MUFU.EX2 R50, R50 ;  /* 0x0000003200327308 */ /* 0x000fe20000000800 */
[C---:B--2---:R-:W-:Y:S09]  /*e5f0*/  HMMA.16816.F32 R140, R20.reuse, R32, R140 ;  /* 0x00000020148c723c */ /* 0x044ff2000000188c */
[----:B------:R-:W2:Y:S01]  /*e600*/  MUFU.EX2 R51, R51 ;  /* 0x0000003300337308 */ /* 0x000ea20000000800 */
[C---:B------:R-:W-:Y:S01]  /*e610*/  HMMA.16816.F32 R12, R20.reuse, R34, R12 ;  /* 0x00000022140c723c */ /* 0x040fe2000000180c */
[----:B------:R-:W4:Y:S08]  /*e620*/  LDSM.16.MT88.4 R32, [R2+0x2800] ;  /* 0x002800000220783b */ /* 0x000f300000004200 */
[----:B------:R-:W4:Y:S01]  /*e630*/  MUFU.EX2 R53, R53 ;  /* 0x0000003500357308 */ /* 0x000f220000000800 */
[C---:B------:R-:W-:Y:S09]  /*e640*/  HMMA.16816.F32 R144, R20.reuse, R36, R144 ;  /* 0x000000241490723c */ /* 0x040ff20000001890 */
[----:B------:R-:W-:Y:S01]  /*e650*/  MUFU.EX2 R54, R54 ;  /* 0x0000003600367308 */ /* 0x000fe20000000800 */
[----:B------:R-:W-:Y:S01]  /*e660*/  HMMA.16816.F32 R16, R20, R38, R16 ;  /* 0x000000261410723c */ /* 0x000fe20000001810 */
[----:B------:R-:W4:Y:S02]  /*e670*/  LDSM.16.MT88.4 R36, [R170+0x2800] ;  /* 0x00280000aa24783b */ /* 0x000f240000004200 */
[----:B-1----:R-:W-:Y:S02]  /*e680*/  F2FP.F16.F32.PACK_AB R20, R45, R44 ;  /* 0x0000002c2d14723e */ /* 0x002fe400000000ff */
[----:B-----5:R-:W-:Y:S04]  /*e690*/  F2FP.F16.F32.PACK_AB R21, R47, R46 ;  /* 0x0000002e2f15723e */ /* 0x020fe800000000ff */
[----:B------:R-:W1:Y:S01]  /*e6a0*/  MUFU.EX2 R55, R55 ;  /* 0x0000003700377308 */ /* 0x000e620000000800 */
[----:B---3--:R-:W-:Y:S02]  /*e6b0*/  F2FP.F16.F32.PACK_AB R22, R49, R48 ;  /* 0x000000303116723e */ /* 0x008fe400000000ff */
[----:B--2---:R-:W-:Y:S07]  /*e6c0*/  F2FP.F16.F32.PACK_AB R23, R51, R50 ;  /* 0x000000323317723e */ /* 0x004fee00000000ff */
[----:B------:R-:W2:Y:S01]  /*e6d0*/  MUFU.EX2 R56, R56 ;  /* 0x0000003800387308 */ /* 0x000ea20000000800 */
[C---:B----4-:R-:W-:Y:S09]  /*e6e0*/  HMMA.16816.F32 R4, R20.reuse, R24, R4 ;  /* 0x000000181404723c */ /* 0x050ff20000001804 */
[----:B------:R-:W-:Y:S01]  /*e6f0*/  MUFU.EX2 R58, R58 ;  /* 0x0000003a003a7308 */ /* 0x000fe20000000800 */
[C---:B------:R-:W-:Y:S01]  /*e700*/  HMMA.16816.F32 R8, R20.reuse, R26, R8 ;  /* 0x0000001a1408723c */ /* 0x040fe20000001808 */
[----:B------:R-:W3:Y:S08]  /*e710*/  LDSM.16.MT88.4 R24, [R180+0xd000] ;  /* 0x00d00000b418783b */ /* 0x000ef00000004200 */
[----:B------:R-:W4:Y:S01]  /*e720*/  MUFU.EX2 R59, R59 ;  /* 0x0000003b003b7308 */ /* 0x000f220000000800 */
[C---:B------:R-:W-:Y:S09]  /*e730*/  HMMA.16816.F32 R132, R20.reuse, R28, R132 ;  /* 0x0000001c1484723c */ /* 0x040ff20000001884 */
[----:B------:R-:W-:Y:S01]  /*e740*/  MUFU.EX2 R62, R62 ;  /* 0x0000003e003e7308 */ /* 0x000fe20000000800 */
[C---:B------:R-:W-:Y:S01]  /*e750*/  HMMA.16816.F32 R136, R20.reuse, R30, R136 ;  /* 0x0000001e1488723c */ /* 0x040fe20000001888 */
[----:B------:R-:W5:Y:S08]  /*e760*/  LDSM.16.MT88.4 R28, [R151+0xd000] ;  /* 0x00d00000971c783b */ /* 0x000f700000004200 */
[----:B------:R-:W5:Y:S01]  /*e770*/  MUFU.EX2 R63, R63 ;  /* 0x0000003f003f7308 */ /* 0x000f620000000800 */
[C---:B------:R-:W-:Y:S09]  /*e780*/  HMMA.16816.F32 R140, R20.reuse, R32, R140 ;  /* 0x00000020148c723c */ /* 0x040ff2000000188c */
[----:B------:R-:W5:Y:S01]  /*e790*/  MUFU.EX2 R65, R65 ;  /* 0x0000004100417308 */ /* 0x000f620000000800 */
[C---:B------:R-:W-:Y:S01]  /*e7a0*/  HMMA.16816.F32 R12, R20.reuse, R34, R12 ;  /* 0x00000022140c723c */ /* 0x040fe2000000180c */
[----:B------:R-:W5:Y:S08]  /*e7b0*/  LDSM.16.MT88.4 R32, [R2+0x3000] ;  /* 0x003000000220783b */ /* 0x000f700000004200 */
[----:B------:R-:W-:Y:S01]  /*e7c0*/  MUFU.EX2 R66, R66 ;  /* 0x0000004200427308 */ /* 0x000fe20000000800 */
[C---:B------:R-:W-:Y:S09]  /*e7d0*/  HMMA.16816.F32 R144, R20.reuse, R36, R144 ;  /* 0x000000241490723c */ /* 0x040ff20000001890 */
[----:B------:R-:W5:Y:S01]  /*e7e0*/  MUFU.EX2 R67, R67 ;  /* 0x0000004300437308 */ /* 0x000f620000000800 */
[----:B------:R-:W-:Y:S01]  /*e7f0*/  HMMA.16816.F32 R16, R20, R38, R16 ;  /* 0x000000261410723c */ /* 0x000fe20000001810 */
[----:B------:R-:W5:Y:S02]  /*e800*/  LDSM.16.MT88.4 R36, [R170+0x3000] ;  /* 0x00300000aa24783b */ /* 0x000f640000004200 */
[----:B------:R-:W-:Y:S02]  /*e810*/  F2FP.F16.F32.PACK_AB R20, R53, R52 ;  /* 0x000000343514723e */ /* 0x000fe400000000ff */
[----:B-1----:R-:W-:Y:S04]  /*e820*/  F2FP.F16.F32.PACK_AB R21, R55, R54 ;  /* 0x000000363715723e */ /* 0x002fe800000000ff */
[----:B------:R-:W1:Y:S01]  /*e830*/  MUFU.EX2 R68, R68 ;  /* 0x0000004400447308 */ /* 0x000e620000000800 */
[----:B--2---:R-:W-:Y:S02]  /*e840*/  F2FP.F16.F32.PACK_AB R22, R57, R56 ;  /* 0x000000383916723e */ /* 0x004fe400000000ff */
[----:B----4-:R-:W-:Y:S07]  /*e850*/  F2FP.F16.F32.PACK_AB R23, R59, R58 ;  /* 0x0000003a3b17723e */ /* 0x010fee00000000ff */
[----:B------:R-:W-:Y:S01]  /*e860*/  MUFU.EX2 R70, R70 ;  /* 0x0000004600467308 */ /* 0x000fe20000000800 */
[C---:B---3--:R-:W-:Y:S09]  /*e870*/  HMMA.16816.F32 R4, R20.reuse, R24, R4 ;  /* 0x000000181404723c */ /* 0x048ff20000001804 */
[----:B------:R-:W2:Y:S01]  /*e880*/  MUFU.EX2 R71, R71 ;  /* 0x0000004700477308 */ /* 0x000ea20000000800 */
[C---:B------:R-:W-:Y:S01]  /*e890*/  HMMA.16816.F32 R8, R20.reuse, R26, R8 ;  /* 0x0000001a1408723c */ /* 0x040fe20000001808 */
[----:B------:R-:W3:Y:S08]  /*e8a0*/  LDSM.16.MT88.4 R24, [R180+0xd800] ;  /* 0x00d80000b418783b */ /* 0x000ef00000004200 */
[----:B------:R-:W4:Y:S01]  /*e8b0*/  MUFU.EX2 R73, R73 ;  /* 0x0000004900497308 */ /* 0x000f220000000800 */
[C---:B-----5:R-:W-:Y:S09]  /*e8c0*/  HMMA.16816.F32 R132, R20.reuse, R28, R132 ;  /* 0x0000001c1484723c */ /* 0x060ff20000001884 */
[----:B------:R-:W-:Y:S01]  /*e8d0*/  MUFU.EX2 R74, R74 ;  /* 0x0000004a004a7308 */ /* 0x000fe20000000800 */
[C---:B------:R-:W-:Y:S01]  /*e8e0*/  HMMA.16816.F32 R136, R20.reuse, R30, R136 ;  /* 0x0000001e1488723c */ /* 0x040fe20000001888 */
[----:B------:R-:W5:Y:S08]  /*e8f0*/  LDSM.16.MT88.4 R28, [R151+0xd800] ;  /* 0x00d80000971c783b */ /* 0x000f700000004200 */
[----:B------:R-:W4:Y:S01]  /*e900*/  MUFU.EX2 R75, R75 ;  /* 0x0000004b004b7308 */ /* 0x000f220000000800 */
[C---:B------:R-:W-:Y:S09]  /*e910*/  HMMA.16816.F32 R140, R20.reuse, R32, R140 ;  /* 0x00000020148c723c */ /* 0x040ff2000000188c */
[----:B------:R-:W-:Y:S01]  /*e920*/  MUFU.EX2 R76, R76 ;  /* 0x0000004c004c7308 */ /* 0x000fe20000000800 */
[C---:B------:R-:W-:Y:S01]  /*e930*/  HMMA.16816.F32 R12, R20.reuse, R34, R12 ;  /* 0x00000022140c723c */ /* 0x040fe2000000180c */
[----:B------:R-:W1:Y:S08]  /*e940*/  LDSM.16.MT88.4 R32, [R2+0x3800] ;  /* 0x003800000220783b */ /* 0x000e700000004200 */
[----:B------:R-:W4:Y:S01]  /*e950*/  MUFU.EX2 R77, R77 ;  /* 0x0000004d004d7308 */ /* 0x000f220000000800 */
[C---:B------:R-:W-:Y:S09]  /*e960*/  HMMA.16816.F32 R144, R20.reuse, R36, R144 ;  /* 0x000000241490723c */ /* 0x040ff20000001890 */
[----:B------:R-:W-:Y:S01]  /*e970*/  MUFU.EX2 R78, R78 ;  /* 0x0000004e004e7308 */ /* 0x000fe20000000800 */
[----:B------:R-:W-:Y:S01]  /*e980*/  HMMA.16816.F32 R16, R20, R38, R16 ;  /* 0x000000261410723c */ /* 0x000fe20000001810 */
[----:B------:R-:W2:Y:S02]  /*e990*/  LDSM.16.MT88.4 R36, [R170+0x3800] ;  /* 0x00380000aa24783b */ /* 0x000ea40000004200 */
[----:B------:R-:W-:Y:S02]  /*e9a0*/  F2FP.F16.F32.PACK_AB R20, R61, R60 ;  /* 0x0000003c3d14723e */ /* 0x000fe400000000ff */
[----:B------:R-:W-:Y:S04]  /*e9b0*/  F2FP.F16.F32.PACK_AB R21, R63, R62 ;  /* 0x0000003e3f15723e */ /* 0x000fe800000000ff */
[----:B------:R-:W4:Y:S01]  /*e9c0*/  MUFU.EX2 R79, R79 ;  /* 0x0000004f004f7308 */ /* 0x000f220000000800 */
[----:B------:R-:W-:Y:S02]  /*e9d0*/  F2FP.F16.F32.PACK_AB R22, R65, R64 ;  /* 0x000000404116723e */ /* 0x000fe400000000ff */
[----:B------:R-:W-:Y:S07]  /*e9e0*/  F2FP.F16.F32.PACK_AB R23, R67, R66 ;  /* 0x000000424317723e */ /* 0x000fee00000000ff */
        /* <DEDUP_REMOVED lines=8> */
[C---:B------:R-:W-:Y:S01]  /*ea70*/  HMMA.16816.F32 R136, R20.reuse, R30, R136 ;  /* 0x0000001e1488723c */ /* 0x040fe20000001888 */
[----:B------:R-:W5:Y:S08]  /*ea80*/  LDSM.16.MT88.4 R28, [R151+0xe000] ;  /* 0x00e00000971c783b */ /* 0x000f700000004200 */
[----:B------:R-:W5:Y:S01]  /*ea90*/  MUFU.EX2 R84, R84 ;  /* 0x0000005400547308 */ /* 0x000f620000000800 */
[C---:B-1----:R-:W-:Y:S09]  /*eaa0*/  HMMA.16816.F32 R140, R20.reuse, R32, R140 ;  /* 0x00000020148c723c */ /* 0x042ff2000000188c */
[----:B------:R-:W-:Y:S01]  /*eab0*/  MUFU.EX2 R86, R86 ;  /* 0x0000005600567308 */ /* 0x000fe20000000800 */
[C---:B------:R-:W-:Y:S01]  /*eac0*/  HMMA.16816.F32 R12, R20.reuse, R34, R12 ;  /* 0x00000022140c723c */ /* 0x040fe2000000180c */
[----:B------:R-:W1:Y:S08]  /*ead0*/  LDSM.16.MT88.4 R32, [R2+0x4000] ;  /* 0x004000000220783b */ /* 0x000e700000004200 */
[----:B------:R-:W1:Y:S01]  /*eae0*/  MUFU.EX2 R87, R87 ;  /* 0x0000005700577308 */ /* 0x000e620000000800 */
[C---:B--2---:R-:W-:Y:S09]  /*eaf0*/  HMMA.16816.F32 R144, R20.reuse, R36, R144 ;  /* 0x000000241490723c */ /* 0x044ff20000001890 */
[----:B------:R-:W2:Y:S01]  /*eb00*/  MUFU.EX2 R89, R89 ;  /* 0x0000005900597308 */ /* 0x000ea20000000800 */
[----:B------:R-:W-:Y:S01]  /*eb10*/  HMMA.16816.F32 R16, R20, R38, R16 ;  /* 0x000000261410723c */ /* 0x000fe20000001810 */
[----:B------:R-:W2:Y:S02]  /*eb20*/  LDSM.16.MT88.4 R36, [R170+0x4000] ;  /* 0x00400000aa24783b */ /* 0x000ea40000004200 */
[----:B------:R-:W-:Y:S02]  /*eb30*/  F2FP.F16.F32.PACK_AB R20, R69, R68 ;  /* 0x000000444514723e */ /* 0x000fe400000000ff */
[----:B------:R-:W-:Y:S04]  /*eb40*/  F2FP.F16.F32.PACK_AB R21, R71, R70 ;  /* 0x000000464715723e */ /* 0x000fe800000000ff */
[----:B------:R-:W-:Y:S01]  /*eb50*/  MUFU.EX2 R90, R90 ;  /* 0x0000005a005a7308 */ /* 0x000fe20000000800 */
[----:B----4-:R-:W-:Y:S02]  /*eb60*/  F2FP.F16.F32.PACK_AB R22, R73, R72 ;  /* 0x000000484916723e */ /* 0x010fe400000000ff */
[----:B------:R-:W-:Y:S07]  /*eb70*/  F2FP.F16.F32.PACK_AB R23, R75, R74 ;  /* 0x0000004a4b17723e */ /* 0x000fee00000000ff */
[----:B------:R-:W4:Y:S01]  /*eb80*/  MUFU.EX2 R91, R91 ;  /* 0x0000005b005b7308 */ /* 0x000f220000000800 */
[C---:B---3--:R-:W-:Y:S09]  /*eb90*/  HMMA.16816.F32 R4, R20.reuse, R24, R4 ;  /* 0x000000181404723c */ /* 0x048ff20000001804 */
[----:B------:R-:W-:Y:S01]  /*eba0*/  MUFU.EX2 R92, R92 ;  /* 0x0000005c005c7308 */ /* 0x000fe20000000800 */
        /* <DEDUP_REMOVED lines=8> */
[C---:B-1----:R-:W-:Y:S09]  /*ec30*/  HMMA.16816.F32 R140, R20.reuse, R32, R140 ;  /* 0x00000020148c723c */ /* 0x042ff2000000188c */
[----:B------:R-:W-:Y:S01]  /*ec40*/  MUFU.EX2 R96, R96 ;  /* 0x0000006000607308 */ /* 0x000fe20000000800 */
[C---:B------:R-:W-:Y:S01]  /*ec50*/  HMMA.16816.F32 R12, R20.reuse, R34, R12 ;  /* 0x00000022140c723c */ /* 0x040fe2000000180c */
[----:B------:R-:W1:Y:S08]  /*ec60*/  LDSM.16.MT88.4 R32, [R2+0x4800] ;  /* 0x004800000220783b */ /* 0x000e700000004200 */
[----:B------:R-:W4:Y:S01]  /*ec70*/  MUFU.EX2 R97, R97 ;  /* 0x0000006100617308 */ /* 0x000f220000000800 */
[C---:B--2---:R-:W-:Y:S09]  /*ec80*/  HMMA.16816.F32 R144, R20.reuse, R36, R144 ;  /* 0x000000241490723c */ /* 0x044ff20000001890 */
        /* <DEDUP_REMOVED lines=18> */
[----:B------:R-:W-:Y:S01]  /*edb0*/  MUFU.EX2 R104, R104 ;  /* 0x0000006800687308 */ /* 0x000fe20000000800 */
[C---:B-1----:R-:W-:Y:S09]  /*edc0*/  HMMA.16816.F32 R140, R20.reuse, R32, R140 ;  /* 0x00000020148c723c */ /* 0x042ff2000000188c */
[----:B------:R-:W1:Y:S01]  /*edd0*/  MUFU.EX2 R105, R105 ;  /* 0x0000006900697308 */ /* 0x000e620000000800 */
[C---:B------:R-:W-:Y:S01]  /*ede0*/  HMMA.16816.F32 R12, R20.reuse, R34, R12 ;  /* 0x00000022140c723c */ /* 0x040fe2000000180c */
[----:B------:R-:W1:Y:S08]  /*edf0*/  LDSM.16.MT88.4 R32, [R2+0x5000] ;  /* 0x005000000220783b */ /* 0x000e700000004200 */
[----:B------:R-:W-:Y:S01]  /*ee00*/  MUFU.EX2 R106, R106 ;  /* 0x0000006a006a7308 */ /* 0x000fe20000000800 */
[C---:B--2---:R-:W-:Y:S09]  /*ee10*/  HMMA.16816.F32 R144, R20.reuse, R36, R144 ;  /* 0x000000241490723c */ /* 0x044ff20000001890 */
[----:B------:R-:W2:Y:S01]  /*ee20*/  MUFU.EX2 R107, R107 ;  /* 0x0000006b006b7308 */ /* 0x000ea20000000800 */
[----:B------:R-:W-:Y:S01]  /*ee30*/  HMMA.16816.F32 R16, R20, R38, R16 ;  /* 0x000000261410723c */ /* 0x000fe20000001810 */
[----:B------:R-:W2:Y:S02]  /*ee40*/  LDSM.16.MT88.4 R36, [R170+0x5000] ;  /* 0x00500000aa24783b */ /* 0x000ea40000004200 */
[----:B------:R-:W-:Y:S02]  /*ee50*/  F2FP.F16.F32.PACK_AB R20, R85, R84 ;  /* 0x000000545514723e */ /* 0x000fe400000000ff */
[----:B------:R-:W-:Y:S04]  /*ee60*/  F2FP.F16.F32.PACK_AB R21, R87, R86 ;  /* 0x000000565715723e */ /* 0x000fe800000000ff */
[----:B------:R-:W-:Y:S01]  /*ee70*/  MUFU.EX2 R108, R108 ;  /* 0x0000006c006c7308 */ /* 0x000fe20000000800 */
[----:B------:R-:W-:Y:S02]  /*ee80*/  F2FP.F16.F32.PACK_AB R22, R89, R88 ;  /* 0x000000585916723e */ /* 0x000fe400000000ff */
[----:B----4-:R-:W-:Y:S07]  /*ee90*/  F2FP.F16.F32.PACK_AB R23, R91, R90 ;  /* 0x0000005a5b17723e */ /* 0x010fee00000000ff */
        /* <DEDUP_REMOVED lines=8> */
[C---:B------:R-:W-:Y:S01]  /*ef20*/  HMMA.16816.F32 R136, R20.reuse, R30, R136 ;  /* 0x0000001e1488723c */ /* 0x040fe20000001888 */
[----:B------:R-:W4:Y:S08]  /*ef30*/  LDSM.16.MT88.4 R28, [R151+0xf800] ;  /* 0x00f80000971c783b */ /* 0x000f300000004200 */
[----:B------:R-:W-:Y:S01]  /*ef40*/  MUFU.EX2 R113, R113 ;  /* 0x0000007100717308 */ /* 0x000fe20000000800 */
[C---:B-1----:R-:W-:Y:S09]  /*ef50*/  HMMA.16816.F32 R140, R20.reuse, R32, R140 ;  /* 0x00000020148c723c */ /* 0x042ff2000000188c */
[----:B------:R-:W-:Y:S01]  /*ef60*/  MUFU.EX2 R114, R114 ;  /* 0x0000007200727308 */ /* 0x000fe20000000800 */
[C---:B------:R-:W-:Y:S01]  /*ef70*/  HMMA.16816.F32 R12, R20.reuse, R34, R12 ;  /* 0x00000022140c723c */ /* 0x040fe2000000180c */
[----:B------:R-:W1:Y:S08]  /*ef80*/  LDSM.16.MT88.4 R32, [R2+0x5800] ;  /* 0x005800000220783b */ /* 0x000e700000004200 */
[----:B------:R-:W-:Y:S01]  /*ef90*/  MUFU.EX2 R115, R115 ;  /* 0x0000007300737308 */ /* 0x000fe20000000800 */
[C---:B--2---:R-:W-:Y:S09]  /*efa0*/  HMMA.16816.F32 R144, R20.reuse, R36, R144 ;  /* 0x000000241490723c */ /* 0x044ff20000001890 */
[----:B------:R-:W-:Y:S01]  /*efb0*/  MUFU.EX2 R116, R116 ;  /* 0x0000007400747308 */ /* 0x000fe20000000800 */
[----:B------:R-:W-:Y:S01]  /*efc0*/  HMMA.16816.F32 R16, R20, R38, R16 ;  /* 0x000000261410723c */ /* 0x000fe20000001810 */
[----:B------:R-:W2:Y:S02]  /*efd0*/  LDSM.16.MT88.4 R36, [R170+0x5800] ;  /* 0x00580000aa24783b */ /* 0x000ea40000004200 */
[----:B------:R-:W-:Y:S02]  /*efe0*/  F2FP.F16.F32.PACK_AB R20, R93, R92 ;  /* 0x0000005c5d14723e */ /* 0x000fe400000000ff */
[----:B------:R-:W-:Y:S04]  /*eff0*/  F2FP.F16.F32.PACK_AB R21, R95, R94 ;  /* 0x0000005e5f15723e */ /* 0x000fe800000000ff */
[----:B------:R-:W-:Y:S01]  /*f000*/  MUFU.EX2 R117, R117 ;  /* 0x0000007500757308 */ /* 0x000fe20000000800 */
[----:B------:R-:W-:Y:S02]  /*f010*/  F2FP.F16.F32.PACK_AB R22, R97, R96 ;  /* 0x000000606116723e */ /* 0x000fe400000000ff */
[----:B------:R-:W-:Y:S07]  /*f020*/  F2FP.F16.F32.PACK_AB R23, R99, R98 ;  /* 0x000000626317723e */ /* 0x000fee00000000ff */
        /* <DEDUP_REMOVED lines=16> */
[C---:B--2---:R-:W-:Y:S03]  /*f130*/  HMMA.16816.F32 R144, R20.reuse, R36, R144 ;  /* 0x000000241490723c */ /* 0x044fe60000001890 */
[----:B------:R-:W-:Y:S01]  /*f140*/  FADD.FTZ R36, R197, R0 ;  /* 0x00000000c5247221 */ /* 0x000fe20000010000 */
[----:B------:R-:W-:Y:S01]  /*f150*/  FADD.FTZ R0, R199, R148 ;  /* 0x00000094c7007221 */ /* 0x000fe20000010000 */
[----:B------:R-:W-:Y:S04]  /*f160*/  MOV R148, R149 ;  /* 0x0000009500947202 */ /* 0x000fe80000000f00 */
[----:B------:R-:W-:Y:S01]  /*f170*/  MUFU.EX2 R125, R125 ;  /* 0x0000007d007d7308 */ /* 0x000fe20000000800 */
[----:B------:R-:W-:Y:S01]  /*f180*/  FADD.FTZ R36, R201, R36 ;  /* 0x00000024c9247221 */ /* 0x000fe20000010000 */
[----:B------:R-:W-:Y:S03]  /*f190*/  HMMA.16816.F32 R16, R20, R38, R16 ;  /* 0x000000261410723c */ /* 0x000fe60000001810 */
[----:B------:R-:W-:Y:S01]  /*f1a0*/  F2FP.F16.F32.PACK_AB R20, R101, R100 ;  /* 0x000000646514723e */ /* 0x000fe200000000ff */
[----:B------:R-:W-:Y:S01]  /*f1b0*/  FADD.FTZ R36, R202, R36 ;  /* 0x00000024ca247221 */ /* 0x000fe20000010000 */
[----:B------:R-:W-:Y:S01]  /*f1c0*/  F2FP.F16.F32.PACK_AB R21, R103, R102 ;  /* 0x000000666715723e */ /* 0x000fe200000000ff */
[----:B------:R-:W-:Y:S01]  /*f1d0*/  FADD.FTZ R0, R200, R0 ;  /* 0x00000000c8007221 */ /* 0x000fe20000010000 */
[----:B------:R-:W-:Y:S01]  /*f1e0*/  F2FP.F16.F32.PACK_AB R22, R105, R104 ;  /* 0x000000686916723e */ /* 0x000fe200000000ff */
[----:B------:R-:W-:Y:S01]  /*f1f0*/  MUFU.EX2 R126, R126 ;  /* 0x0000007e007e7308 */ /* 0x000fe20000000800 */
[----:B------:R-:W-:Y:S01]  /*f200*/  F2FP.F16.F32.PACK_AB R23, R107, R106 ;  /* 0x0000006a6b17723e */ /* 0x000fe200000000ff */
[----:B------:R-:W-:Y:S04]  /*f210*/  FADD.FTZ R0, R190, R0 ;  /* 0x00000000be007221 */ /* 0x000fe80000010000 */
[----:B------:R-:W-:Y:S02]  /*f220*/  FADD.FTZ R0, R189, R0 ;  /* 0x00000000bd007221 */ /* 0x000fe40000010000 */
[C---:B---3--:R-:W-:Y:S02]  /*f230*/  HMMA.16816.F32 R4, R20.reuse, R24, R4 ;  /* 0x000000181404723c */ /* 0x048fe40000001804 */
[----:B------:R-:W-:Y:S01]  /*f240*/  MUFU.EX2 R127, R127 ;  /* 0x0000007f007f7308 */ /* 0x000fe20000000800 */
[----:B------:R-:W-:Y:S01]  /*f250*/  FADD.FTZ R24, R194, R36 ;  /* 0x00000024c2187221 */ /* 0x000fe20000010000 */
[----:B------:R-:W-:Y:S01]  /*f260*/  FADD.FTZ R0, R188, R0 ;  /* 0x00000000bc007221 */ /* 0x000fe20000010000 */
[----:B------:R-:W2:Y:S02]  /*f270*/  LDSM.16.MT88.4 R36, [R170+0x6000] ;  /* 0x00600000aa24783b */ /* 0x000ea40000004200 */
[----:B------:R-:W-:Y:S01]  /*f280*/  FADD.FTZ R24, R193, R24 ;  /* 0x00000018c1187221 */ /* 0x000fe20000010000 */
[C---:B------:R-:W-:Y:S04]  /*f290*/  HMMA.16816.F32 R8, R20.reuse, R26, R8 ;  /* 0x0000001a1408723c */ /* 0x040fe80000001808 */
[----:B------:R-:W-:Y:S01]  /*f2a0*/  MUFU.EX2 R128, R128 ;  /* 0x0000008000807308 */ /* 0x000fe20000000800 */
[----:B------:R-:W-:Y:S01]  /*f2b0*/  FADD.FTZ R24, R191, R24 ;  /* 0x00000018bf187221 */ /* 0x000fe20000010000 */
[----:B------:R-:W-:Y:S03]  /*f2c0*/  FADD.FTZ R0, R187, R0 ;  /* 0x00000000bb007221 */ /* 0x000fe60000010000 */
[----:B------:R-:W-:Y:S01]  /*f2d0*/  FADD.FTZ R24, R192, R24 ;  /* 0x00000018c0187221 */ /* 0x000fe20000010000 */
[C---:B----4-:R-:W-:Y:S04]  /*f2e0*/  HMMA.16816.F32 R132, R20.reuse, R28, R132 ;  /* 0x0000001c1484723c */ /* 0x050fe80000001884 */
[----:B------:R-:W3:Y:S01]  /*f2f0*/  MUFU.EX2 R182, R182 ;  /* 0x000000b600b67308 */ /* 0x000ee20000000800 */
[----:B------:R-:W-:Y:S01]  /*f300*/  FADD.FTZ R24, R185, R24 ;  /* 0x00000018b9187221 */ /* 0x000fe20000010000 */
[----:B------:R-:W-:Y:S03]  /*f310*/  FADD.FTZ R0, R181, R0 ;  /* 0x00000000b5007221 */ /* 0x000fe60000010000 */
[----:B------:R-:W-:Y:S01]  /*f320*/  FADD.FTZ R28, R186, R24 ;  /* 0x00000018ba1c7221 */ /* 0x000fe20000010000 */
[C---:B------:R-:W-:Y:S01]  /*f330*/  HMMA.16816.F32 R136, R20.reuse, R30, R136 ;  /* 0x0000001e1488723c */ /* 0x040fe20000001888 */
[----:B------:R-:W4:Y:S03]  /*f340*/  LDSM.16.MT88.4 R24, [R180+0x10800] ;  /* 0x01080000b418783b */ /* 0x000f260000004200 */
[----:B------:R-:W-:Y:S01]  /*f350*/  MUFU.EX2 R130, R130 ;  /* 0x0000008200827308 */ /* 0x000fe20000000800 */
[----:B------:R-:W-:Y:S01]  /*f360*/  FADD.FTZ R0, R178, R0 ;  /* 0x00000000b2007221 */ /* 0x000fe20000010000 */
[----:B------:R-:W-:Y:S03]  /*f370*/  FADD.FTZ R28, R183, R28 ;  /* 0x0000001cb71c7221 */ /* 0x000fe60000010000 */
[----:B------:R-:W-:Y:S01]  /*f380*/  FADD.FTZ R0, R177, R0 ;  /* 0x00000000b1007221 */ /* 0x000fe20000010000 */
[C---:B-1----:R-:W-:Y:S04]  /*f390*/  HMMA.16816.F32 R140, R20.reuse, R32, R140 ;  /* 0x00000020148c723c */ /* 0x042fe8000000188c */
[----:B------:R-:W1:Y:S01]  /*f3a0*/  MUFU.EX2 R184, R184 ;  /* 0x000000b800b87308 */ /* 0x000e620000000800 */
[----:B------:R-:W-:Y:S01]  /*f3b0*/  FADD.FTZ R28, R179, R28 ;  /* 0x0000001cb31c7221 */ /* 0x000fe20000010000 */
[----:B------:R-:W-:Y:S03]  /*f3c0*/  FADD.FTZ R0, R176, R0 ;  /* 0x00000000b0007221 */ /* 0x000fe60000010000 */
[----:B------:R-:W-:Y:S01]  /*f3d0*/  FADD.FTZ R28, R172, R28 ;  /* 0x0000001cac1c7221 */ /* 0x000fe20000010000 */
[C---:B------:R-:W-:Y:S03]  /*f3e0*/  HMMA.16816.F32 R12, R20.reuse, R34, R12 ;  /* 0x00000022140c723c */ /* 0x040fe6000000180c */
[----:B------:R-:W-:Y:S01]  /*f3f0*/  FADD.FTZ R0, R166, R0 ;  /* 0x00000000a6007221 */ /* 0x000fe20000010000 */
[----:B------:R-:W-:Y:S01]  /*f400*/  FADD.FTZ R32, R173, R28 ;  /* 0x0000001cad207221 */ /* 0x000fe20000010000 */
[----:B---3--:R-:W-:Y:S01]  /*f410*/  F2FP.F16.F32.PACK_AB R166, R182, R128 ;  /* 0x00000080b6a6723e */ /* 0x008fe200000000ff */
[----:B------:R-:W3:Y:S01]  /*f420*/  LDSM.16.MT88.4 R28, [R151+0x10800] ;  /* 0x01080000971c783b */ /* 0x000ee20000004200 */
[----:B------:R-:W-:Y:S01]  /*f430*/  FADD.FTZ R0, R164, R0 ;  /* 0x00000000a4007221 */ /* 0x000fe20000010000 */
[C---:B--2---:R-:W-:Y:S03]  /*f440*/  HMMA.16816.F32 R144, R20.reuse, R36, R144 ;  /* 0x000000241490723c */ /* 0x044fe60000001890 */
[----:B------:R-:W-:Y:S01]  /*f450*/  FADD.FTZ R0, R158, R0 ;  /* 0x000000009e007221 */ /* 0x000fe20000010000 */
[----:B------:R-:W-:Y:S01]  /*f460*/  FADD.FTZ R32, R167, R32 ;  /* 0x00000020a7207221 */ /* 0x000fe20000010000 */
[----:B------:R-:W-:Y:S02]  /*f470*/  F2FP.F16.F32.PACK_AB R164, R125, R124 ;  /* 0x0000007c7da4723e */ /* 0x000fe400000000ff */
[----:B------:R-:W-:Y:S01]  /*f480*/  FADD.FTZ R0, R159, R0 ;  /* 0x000000009f007221 */ /* 0x000fe20000010000 */
[----:B------:R-:W-:Y:S03]  /*f490*/  HMMA.16816.F32 R16, R20, R38, R16 ;  /* 0x000000261410723c */ /* 0x000fe60000001810 */
[----:B------:R-:W-:Y:S01]  /*f4a0*/  FADD.FTZ R36, R165, R32 ;  /* 0x00000020a5247221 */ /* 0x000fe20000010000 */
[----:B------:R-:W-:Y:S01]  /*f4b0*/  FADD.FTZ R0, R156, R0 ;  /* 0x000000009c007221 */ /* 0x000fe20000010000 */
[----:B------:R-:W2:Y:S01]  /*f4c0*/  LDSM.16.MT88.4 R32, [R2+0x6800] ;  /* 0x006800000220783b */ /* 0x000ea20000004200 */
[----:B------:R-:W-:Y:S01]  /*f4d0*/  F2FP.F16.F32.PACK_AB R20, R109, R108 ;  /* 0x0000006c6d14723e */ /* 0x000fe200000000ff */
[----:B------:R-:W-:Y:S01]  /*f4e0*/  FADD.FTZ R36, R160, R36 ;  /* 0x00000024a0247221 */ /* 0x000fe20000010000 */
[----:B------:R-:W-:Y:S01]  /*f4f0*/  FADD.FTZ R0, R157, R0 ;  /* 0x000000009d007221 */ /* 0x000fe20000010000 */
[----:B------:R-:W-:Y:S02]  /*f500*/  F2FP.F16.F32.PACK_AB R21, R111, R110 ;  /* 0x0000006e6f15723e */ /* 0x000fe400000000ff */
[----:B------:R-:W-:Y:S01]  /*f510*/  F2FP.F16.F32.PACK_AB R22, R113, R112 ;  /* 0x000000707116723e */ /* 0x000fe200000000ff */
[----:B------:R-:W-:Y:S01]  /*f520*/  FADD.FTZ R37, R161, R36 ;  /* 0x00000024a1257221 */ /* 0x000fe20000010000 */
[----:B------:R-:W-:Y:S01]  /*f530*/  F2FP.F16.F32.PACK_AB R23, R115, R114 ;  /* 0x000000727317723e */ /* 0x000fe200000000ff */
[----:B------:R-:W-:Y:S01]  /*f540*/  FADD.FTZ R36, R42, R0 ;  /* 0x000000002a247221 */ /* 0x000fe20000010000 */
[----:B------:R-:W-:Y:S01]  /*f550*/  LDSM.16.MT88.4 R156, [R180+0x11800] ;  /* 0x01180000b49c783b */ /* 0x000fe20000004200 */
[----:B------:R-:W-:Y:S01]  /*f560*/  FADD.FTZ R0, R40, R37 ;  /* 0x0000002528007221 */ /* 0x000fe20000010000 */
[----:B------:R-:W-:Y:S02]  /*f570*/  F2FP.F16.F32.PACK_AB R165, R127, R126 ;  /* 0x0000007e7fa5723e */ /* 0x000fe400000000ff */
[----:B-1----:R-:W-:Y:S01]  /*f580*/  F2FP.F16.F32.PACK_AB R167, R184, R130 ;  /* 0x00000082b8a7723e */ /* 0x002fe200000000ff */
[C---:B----4-:R-:W-:Y:S03]  /*f590*/  HMMA.16816.F32 R4, R20.reuse, R24, R4 ;  /* 0x000000181404723c */ /* 0x050fe60000001804 */
[----:B------:R-:W-:Y:S01]  /*f5a0*/  FADD.FTZ R24, R41, R0 ;  /* 0x0000000029187221 */ /* 0x000fe20000010000 */
[----:B------:R-:W-:Y:S01]  /*f5b0*/  FADD.FTZ R25, R43, R36 ;  /* 0x000000242b197221 */ /* 0x000fe20000010000 */
[----:B------:R-:W-:Y:S02]  /*f5c0*/  LDSM.16.MT88.4 R160, [R2+0x7800] ;  /* 0x0078000002a0783b */ /* 0x000fe40000004200 */
[----:B------:R-:W-:Y:S01]  /*f5d0*/  FADD.FTZ R24, R44, R24 ;  /* 0x000000182c187221 */ /* 0x000fe20000010000 */
[C---:B------:R-:W-:Y:S03]  /*f5e0*/  HMMA.16816.F32 R8, R20.reuse, R26, R8 ;  /* 0x0000001a1408723c */ /* 0x040fe60000001808 */
[----:B------:R-:W-:Y:S01]  /*f5f0*/  FADD.FTZ R24, R45, R24 ;  /* 0x000000182d187221 */ /* 0x000fe20000010000 */
[----:B------:R-:W-:Y:S01]  /*f600*/  FADD.FTZ R0, R46, R25 ;  /* 0x000000192e007221 */ /* 0x000fe20000010000 */
[----:B------:R-:W1:Y:S02]  /*f610*/  LDSM.16.MT88.4 R36, [R170+0x6800] ;  /* 0x00680000aa24783b */ /* 0x000e640000004200 */
        /* <DEDUP_REMOVED lines=8> */
[----:B------:R-:W-:Y:S03]  /*f6a0*/  FADD.FTZ R0, R50, R0 ;  /* 0x0000000032007221 */ /* 0x000fe60000010000 */
[----:B------:R-:W-:Y:S01]  /*f6b0*/  FADD.FTZ R28, R56, R28 ;  /* 0x0000001c381c7221 */ /* 0x000fe20000010000 */
[C---:B--2---:R-:W-:Y:S03]  /*f6c0*/  HMMA.16816.F32 R140, R20.reuse, R32, R140 ;  /* 0x00000020148c723c */ /* 0x044fe6000000188c */
[----:B------:R-:W-:Y:S01]  /*f6d0*/  FADD.FTZ R28, R57, R28 ;  /* 0x0000001c391c7221 */ /* 0x000fe20000010000 */
[----:B------:R-:W-:Y:S03]  /*f6e0*/  FADD.FTZ R0, R51, R0 ;  /* 0x0000000033007221 */ /* 0x000fe60000010000 */
[----:B------:R-:W-:Y:S01]  /*f6f0*/  FADD.FTZ R32, R60, R28 ;  /* 0x0000001c3c207221 */ /* 0x000fe20000010000 */
[C---:B------:R-:W-:Y:S01]  /*f700*/  HMMA.16816.F32 R12, R20.reuse, R34, R12 ;  /* 0x00000022140c723c */ /* 0x040fe2000000180c */
[----:B------:R-:W2:Y:S02]  /*f710*/  LDSM.16.MT88.4 R28, [R151+0x11000] ;  /* 0x01100000971c783b */ /* 0x000ea40000004200 */
[----:B------:R-:W-:Y:S01]  /*f720*/  FADD.FTZ R0, R54, R0 ;  /* 0x0000000036007221 */ /* 0x000fe20000010000 */
[----:B------:R-:W-:Y:S03]  /*f730*/  FADD.FTZ R32, R61, R32 ;  /* 0x000000203d207221 */ /* 0x000fe60000010000 */
[----:B------:R-:W-:Y:S04]  /*f740*/  FADD.FTZ R0, R55, R0 ;  /* 0x0000000037007221 */ /* 0x000fe80000010000 */
[----:B------:R-:W-:Y:S01]  /*f750*/  FADD.FTZ R0, R58, R0 ;  /* 0x000000003a007221 */ /* 0x000fe20000010000 */
[C---:B-1----:R-:W-:Y:S03]  /*f760*/  HMMA.16816.F32 R144, R20.reuse, R36, R144 ;  /* 0x000000241490723c */ /* 0x042fe60000001890 */
[----:B------:R-:W-:Y:S01]  /*f770*/  FADD.FTZ R36, R64, R32 ;  /* 0x0000002040247221 */ /* 0x000fe20000010000 */
[----:B------:R-:W-:Y:S01]  /*f780*/  FADD.FTZ R0, R59, R0 ;  /* 0x000000003b007221 */ /* 0x000fe20000010000 */
[----:B------:R-:W1:Y:S02]  /*f790*/  LDSM.16.MT88.4 R32, [R2+0x7000] ;  /* 0x007000000220783b */ /* 0x000e640000004200 */
        /* <DEDUP_REMOVED lines=8> */
[----:B------:R-:W-:Y:S03]  /*f820*/  F2FP.F16.F32.PACK_AB R23, R123, R122 ;  /* 0x0000007a7b17723e */ /* 0x000fe600000000ff */
[----:B------:R-:W-:Y:S04]  /*f830*/  FADD.FTZ R0, R66, R0 ;  /* 0x0000000042007221 */ /* 0x000fe80000010000 */
        /* <DEDUP_REMOVED lines=13> */
[C---:B------:R-:W-:Y:S03]  /*f910*/  HMMA.16816.F32 R136, R20.reuse, R30, R136 ;  /* 0x0000001e1488723c */ /* 0x040fe60000001888 */
[----:B------:R-:W-:Y:S01]  /*f920*/  FADD.FTZ R28, R80, R28 ;  /* 0x0000001c501c7221 */ /* 0x000fe20000010000 */
[----:B------:R-:W-:Y:S03]  /*f930*/  FADD.FTZ R0, R75, R0 ;  /* 0x000000004b007221 */ /* 0x000fe60000010000 */
        /* <DEDUP_REMOVED lines=10> */
[C---:B---3--:R-:W-:Y:S01]  /*f9e0*/  HMMA.16816.F32 R144, R20.reuse, R24, R144 ;  /* 0x000000181490723c */ /* 0x048fe20000001890 */
[----:B------:R1:W2:Y:S02]  /*f9f0*/  LDSM.16.MT88.4 R28, [R151+0x11800] ;  /* 0x01180000971c783b */ /* 0x0002a40000004200 */
        /* <DEDUP_REMOVED lines=8> */
[----:B------:R-:W3:Y:S04]  /*fa80*/  LDSM.16.MT88.4 R4, [R170+0x7800] ;  /* 0x00780000aa04783b */ /* 0x000ee80000004200 */
[----:B------:R-:W-:Y:S01]  /*fa90*/  FADD.FTZ R0, R94, R0 ;  /* 0x000000005e007221 */ /* 0x000fe20000010000 */
[----:B------:R-:W-:Y:S02]  /*faa0*/  FADD.FTZ R24, R93, R3 ;  /* 0x000000035d187221 */ /* 0x000fe40000010000 */
[C---:B------:R-:W-:Y:S03]  /*fab0*/  HMMA.16816.F32 R156, R164.reuse, R158, R8 ;  /* 0x0000009ea49c723c */ /* 0x040fe60000001808 */
[----:B------:R-:W-:Y:S01]  /*fac0*/  FADD.FTZ R0, R95, R0 ;  /* 0x000000005f007221 */ /* 0x000fe20000010000 */
[----:B-1----:R-:W-:Y:S03]  /*fad0*/  MOV R151, R150 ;  /* 0x0000009600977202 */ /* 0x002fe60000000f00 */
[----:B------:R-:W-:Y:S01]  /*fae0*/  FADD.FTZ R3, R98, R0 ;  /* 0x0000000062037221 */ /* 0x000fe20000010000 */
[----:B------:R-:W-:Y:S03]  /*faf0*/  FADD.FTZ R0, R96, R24 ;  /* 0x0000001860007221 */ /* 0x000fe60000010000 */
        /* <DEDUP_REMOVED lines=21> */
[C---:B---3--:R-:W-:Y:S03]  /*fc50*/  HMMA.16816.F32 R144, R164.reuse, R4, R144 ;  /* 0x00000004a490723c */ /* 0x048fe60000001890 */
        /* <DEDUP_REMOVED lines=14> */
[----:B------:R-:W-:Y:S01]  /*fd40*/  FADD.FTZ R2, R130, R0 ;  /* 0x0000000082027221 */ /* 0x000fe20000010000 */
[----:B------:R-:W-:Y:S02]  /*fd50*/  IADD3 R0, PT, PT, R242, -0x1, RZ ;  /* 0xfffffffff2007810 */ /* 0x000fe40007ffe0ff */
[----:B------:R-:W-:Y:S01]  /*fd60*/  FADD.FTZ R3, R128, R3 ;  /* 0x0000000380037221 */ /* 0x000fe20000010000 */
[----:B------:R-:W-:Y:S01]  /*fd70*/  FADD.FTZ R249, R184, R2 ;  /* 0x00000002b8f97221 */ /* 0x000fe20000010000 */
[----:B------:R-:W-:Y:S02]  /*fd80*/  MOV R242, R0 ;  /* 0x0000000000f27202 */ /* 0x000fe40000000f00 */
[----:B------:R-:W-:Y:S01]  /*fd90*/  FADD.FTZ R248, R182, R3 ;  /* 0x00000003b6f87221 */ /* 0x000fe20000010000 */
[----:B------:R-:W-:Y:S06]  /*fda0*/  @P0 BRA `(.L_x_784) ;  /* 0xffffffa400740947 */ /* 0x000fec000383ffff */
.L_x_777:
        /* <DEDUP_REMOVED lines=11> */
.L_x_798:
[----:B------:R-:W3:Y:S01]  /*fe60*/  MUFU.RCP R0, R21 ;  /* 0x0000001500007308 */ /* 0x000ee20000001000 */
[----:B------:R-:W-:Y:S01]  /*fe70*/  FSETP.NE.FTZ.AND P1, PT, R21, RZ, PT ;  /* 0x000000ff1500720b */ /* 0x000fe20003f35000 */
[----:B----4-:R-:W-:Y:S01]  /*fe80*/  FADD.FTZ R22, R2, R22 ;  /* 0x0000001602167221 */ /* 0x010fe20000010000 */
[C---:B------:R-:W-:Y:S02]  /*fe90*/  SHF.L.U32 R5, R233.reuse, 0x4, RZ ;  /* 0x00000004e9057819 */ /* 0x040fe400000006ff */
[----:B------:R-:W-:Y:S02]  /*fea0*/  SHF.L.U32 R3, R233, 0x1, RZ ;  /* 0x00000001e9037819 */ /* 0x000fe400000006ff */
[----:B------:R-:W-:Y:S02]  /*feb0*/  LOP3.LUT R5, R5, 0x1c0, RZ, 0xc0, !PT ;  /* 0x000001c005057812 */ /* 0x000fe400078ec0ff */
[----:B------:R-:W-:Y:S02]  /*fec0*/  FSETP.NE.FTZ.AND P0, PT, R22, RZ, PT ;  /* 0x000000ff1600720b */ /* 0x000fe40003f15000 */
[----:B------:R-:W-:-:S02]  /*fed0*/  LOP3.LUT R231, R231, 0x6, R3, 0xf8, !PT ;  /* 0x00000006e7e77812 */ /* 0x000fc400078ef803 */
[----:B------:R-:W-:Y:S02]  /*fee0*/  MOV R16, 0x10 ;  /* 0x0000001000107802 */ /* 0x000fe40000000f00 */
[----:B------:R-:W-:Y:S02]  /*fef0*/  R2P PR, R233, 0x18 ;  /* 0x00000018e9007804 */ /* 0x000fe40000000000 */
[----:B---3--:R-:W-:Y:S02]  /*ff00*/  FSEL R2, R0, 1, P1 ;  /* 0x3f80000000027808 */ /* 0x008fe40000800000 */
[----:B------:R-:W2:Y:S01]  /*ff10*/  MUFU.RCP R0, R22 ;  /* 0x0000001600007308 */ /* 0x000ea20000001000 */
[----:B------:R-:W-:Y:S02]  /*ff20*/  SEL R16, R16, 0xfffffff0, !P2 ;  /* 0xfffffff010107807 */ /* 0x000fe40005000000 */
        /* <DEDUP_REMOVED lines=17> */
[----:B--2---:R-:W-:Y:S02]  /*10040*/  FSEL R0, R0, 1, P0 ;  /* 0x3f80000000007808 */ /* 0x004fe40000000000 */
        /* <DEDUP_REMOVED lines=19> */
[----:B------:R-:W-:-:S02]  /*10180*/  F2FP.F16.F32.PACK_AB R0, R153, R152 ;  /* 0x000000989900723e */ /* 0x000fc400000000ff */
[----:B------:R-:W-:Y:S02]  /*10190*/  F2FP.F16.F32.PACK_AB R3, R3, R154 ;  /* 0x0000009a0303723e */ /* 0x000fe400000000ff */
[----:B------:R-:W-:Y:S01]  /*101a0*/  F2FP.F16.F32.PACK_AB R4, R4, R156 ;  /* 0x0000009c0404723e */ /* 0x000fe200000000ff */
[----:B------:R2:W-:Y:S01]  /*101b0*/  STS [R229], R0 ;  /* 0x00000000e5007388 */ /* 0x0005e20000000800 */
[-C--:B------:R-:W-:Y:S02]  /*101c0*/  IADD3 R5, PT, PT, R16, R229.reuse, RZ ;  /* 0x000000e510057210 */ /* 0x080fe40007ffe0ff */
[----:B------:R-:W-:Y:S01]  /*101d0*/  F2FP.F16.F32.PACK_AB R10, R10, R158 ;  /* 0x0000009e0a0a723e */ /* 0x000fe200000000ff */
[----:B------:R3:W-:Y:S01]  /*101e0*/  STS [R229+0x400], R3 ;  /* 0x00040003e5007388 */ /* 0x0007e20000000800 */
[----:B------:R-:W-:Y:S02]  /*101f0*/  IADD3 R2, PT, PT, R6, R229, RZ ;  /* 0x000000e506027210 */ /* 0x000fe40007ffe0ff */
        /* <DEDUP_REMOVED lines=12> */
[----:B------:R-:W-:Y:S01]  /*102c0*/  F2FP.F16.F32.PACK_AB R18, R18, R144 ;  /* 0x000000901212723e */ /* 0x000fe200000000ff */
[C---:B--2---:R-:W-:Y:S01]  /*102d0*/  VIADD R0, R229.reuse, 0x40 ;  /* 0x00000040e5007836 */ /* 0x044fe20000000000 */
[----:B------:R-:W-:Y:S02]  /*102e0*/  @P4 IADD3 R0, PT, PT, R229, -0x40, RZ ;  /* 0xffffffc0e5004810 */ /* 0x000fe40007ffe0ff */
[----:B------:R-:W-:Y:S02]  /*102f0*/  F2FP.F16.F32.PACK_AB R12, R12, R146 ;  /* 0x000000920c0c723e */ /* 0x000fe400000000ff */
[----:B------:R-:W-:Y:S01]  /*10300*/  F2FP.F16.F32.PACK_AB R17, R17, R164 ;  /* 0x000000a41111723e */ /* 0x000fe200000000ff */
[C---:B---3--:R-:W-:Y:S01]  /*10310*/  IMAD.IADD R3, R16.reuse, 0x1, R0 ;  /* 0x0000000110037824 */ /* 0x048fe200078e0200 */
[----:B------:R-:W-:Y:S02]  /*10320*/  F2FP.F16.F32.PACK_AB R11, R11, R166 ;  /* 0x000000a60b0b723e */ /* 0x000fe400000000ff */
[----:B----4-:R-:W-:-:S05]  /*10330*/  IADD3 R4, PT, PT, R16, R2, RZ ;  /* 0x0000000210047210 */ /* 0x010fca0007ffe0ff */
[----:B------:R-:W-:Y:S04]  /*10340*/  STS [R4], R7 ;  /* 0x0000000704007388 */ /* 0x000fe80000000800 */
[----:B------:R-:W-:Y:S01]  /*10350*/  STS [R4+0x400], R15 ;  /* 0x0004000f04007388 */ /* 0x000fe20000000800 */
[----:B-1----:R-:W-:-:S03]  /*10360*/  IADD3 R2, PT, PT, R6, R0, RZ ;  /* 0x0000000006027210 */ /* 0x002fc60007ffe0ff */
[----:B------:R-:W-:Y:S04]  /*10370*/  STS [R0], R14 ;  /* 0x0000000e00007388 */ /* 0x000fe80000000800 */
[----:B------:R1:W-:Y:S04]  /*10380*/  STS [R0+0x400], R13 ;  /* 0x0004000d00007388 */ /* 0x0003e80000000800 */
[----:B------:R-:W-:Y:S04]  /*10390*/  STS [R3], R20 ;  /* 0x0000001403007388 */ /* 0x000fe80000000800 */
[----:B------:R-:W-:Y:S04]  /*103a0*/  STS [R3+0x400], R19 ;  /* 0x0004001303007388 */ /* 0x000fe80000000800 */
[----:B------:R-:W-:Y:S04]  /*103b0*/  STS [R2], R18 ;  /* 0x0000001202007388 */ /* 0x000fe80000000800 */
[----:B------:R-:W-:Y:S01]  /*103c0*/  STS [R2+0x400], R12 ;  /* 0x0004000c02007388 */ /* 0x000fe20000000800 */
[----:B-1----:R-:W-:-:S05]  /*103d0*/  IADD3 R0, PT, PT, R16, R2, RZ ;  /* 0x0000000210007210 */ /* 0x002fca0007ffe0ff */
[----:B------:R-:W-:Y:S04]  /*103e0*/  STS [R0], R17 ;  /* 0x0000001100007388 */ /* 0x000fe80000000800 */
[----:B------:R1:W-:Y:S04]  /*103f0*/  STS [R0+0x400], R11 ;  /* 0x0004000b00007388 */ /* 0x0003e80000000800 */
[----:B------:R-:W2:Y:S04]  /*10400*/  LD.E.64 R4, desc[UR4][R168.64+0x88] ;  /* 0x00008804a8047980 */ /* 0x000ea8000c101b00 */
[----:B-1----:R-:W3:Y:S01]  /*10410*/  LD.E.U8 R0, desc[UR4][R168.64+0x1c8] ;  /* 0x0001c804a8007980 */ /* 0x002ee2000c101100 */
[----:B------:R-:W1:Y:S01]  /*10420*/  S2R R38, SR_CTAID.Z ;  /* 0x0000000000267919 */ /* 0x000e620000002700 */
[----:B------:R-:W1:Y:S01]  /*10430*/  S2R R39, SR_CTAID.Y ;  /* 0x0000000000277919 */ /* 0x000e620000002600 */
[----:B---3--:R-:W-:-:S13]  /*10440*/  ISETP.NE.AND P3, PT, R0, RZ, PT ;  /* 0x000000ff0000720c */ /* 0x008fda0003f65270 */
[----:B------:R-:W1:Y:S04]  /*10450*/  @!P3 LD.E R3, desc[UR4][R168.64+0x60] ;  /* 0x00006004a803b980 */ /* 0x000e68000c101900 */
[----:B------:R-:W3:Y:S01]  /*10460*/  @!P3 LD.E R6, desc[UR4][R168.64+0xb4] ;  /* 0x0000b404a806b980 */ /* 0x000ee2000c101900 */
[----:B------:R-:W4:Y:S08]  /*10470*/  @P1 MUFU.LG2 R0, R21 ;  /* 0x0000001500001308 */ /* 0x000f300000000c00 */
[----:B------:R-:W2:Y:S01]  /*10480*/  @P0 MUFU.LG2 R2, R22 ;  /* 0x0000001600020308 */ /* 0x000ea20000000c00 */
[----:B------:R-:W-:Y:S01]  /*10490*/  ISETP.NE.AND P2, PT, R252, -0x1, PT ;  /* 0xfffffffffc00780c */ /* 0x000fe20003f45270 */
[----:B------:R-:W-:Y:S01]  /*104a0*/  BSSY.RECONVERGENT B0, `(.L_x_786) ;  /* 0x0000014000007945 */ /* 0x000fe20003800200 */
[----:B------:R-:W-:-:S02]  /*104b0*/  LOP3.LUT R12, R230, 0x30, RZ, 0xc0, !PT ;  /* 0x00000030e60c7812 */ /* 0x000fc400078ec0ff */
[----:B------:R-:W-:Y:S01]  /*104c0*/  SHF.R.U32.HI R8, RZ, 0x2, R233 ;  /* 0x00000002ff087819 */ /* 0x000fe200000116e9 */
[----:B----4-:R-:W-:Y:S01]  /*104d0*/  @P1 FMUL.FTZ R7, R0, 0.69314718246459960938 ;  /* 0x3f31721800071820 */ /* 0x010fe20000410000 */
[----:B------:R-:W-:Y:S02]  /*104e0*/  MOV R18, 0x7f800000 ;  /* 0x7f80000000127802 */ /* 0x000fe40000000f00 */
[----:B------:R-:W-:Y:S01]  /*104f0*/  MOV R17, 0x7f800000 ;  /* 0x7f80000000117802 */ /* 0x000fe20000000f00 */
[----:B-----5:R-:W-:Y:S01]  /*10500*/  @P1 FFMA.FTZ R18, R23, R150, R7 ;  /* 0x0000009617121223 */ /* 0x020fe20000010007 */
[----:B--2---:R-:W-:Y:S01]  /*10510*/  @P0 FMUL.FTZ R2, R2, 0.69314718246459960938 ;  /* 0x3f31721802020820 */ /* 0x004fe20000410000 */
[----:B------:R-:W-:Y:S02]  /*10520*/  LOP3.LUT R12, R12, 0x7, R8, 0xf8, !PT ;  /* 0x000000070c0c7812 */ /* 0x000fe400078ef808 */
[-C--:B------:R-:W-:Y:S02]  /*10530*/  @P2 IMAD R19, R5, R252.reuse, RZ ;  /* 0x000000fc05132224 */ /* 0x080fe400078e02ff */
[----:B------:R-:W-:Y:S01]  /*10540*/  @P0 FFMA.FTZ R17, R23, R149, R2 ;  /* 0x0000009517110223 */ /* 0x000fe20000010002 */
[----:B------:R-:W-:-:S04]  /*10550*/  @P2 IMAD.WIDE.U32 R14, R4, R252, RZ ;  /* 0x000000fc040e2225 */ /* 0x000fc800078e00ff */
[----:B-1----:R-:W-:-:S04]  /*10560*/  @!P3 IMAD R0, R3, R39, R38 ;  /* 0x000000270300b224 */ /* 0x002fc800078e0226 */
[----:B---3--:R-:W-:Y:S01]  /*10570*/  @!P3 IMAD R0, R0, R6, RZ ;  /* 0x000000060000b224 */ /* 0x008fe200078e02ff */
[----:B------:R-:W-:Y:S06]  /*10580*/  @!P3 BRA `(.L_x_787) ;  /* 0x000000000014b947 */ /* 0x000fec0003800000 */
[----:B------:R-:W2:Y:S04]  /*10590*/  @!P2 LD.E R0, desc[UR4][R168.64+0xb4] ;  /* 0x0000b404a800a980 */ /* 0x000ea8000c101900 */
[----:B------:R-:W3:Y:S01]  /*105a0*/  LD.E R2, desc[UR4][R168.64+0xd4] ;  /* 0x0000d404a8027980 */ /* 0x000ee2000c101900 */
[----:B--2---:R-:W-:Y:S02]  /*105b0*/  @!P2 IMAD R252, R0, R39, RZ ;  /* 0x0000002700fca224 */ /* 0x004fe400078e02ff */
[----:B---3--:R-:W-:-:S05]  /*105c0*/  IMAD R0, R2, R38, RZ ;  /* 0x0000002602007224 */ /* 0x008fca00078e02ff */
[----:B------:R-:W-:Y:S02]  /*105d0*/  IADD3 R0, PT, PT, R0, R252, RZ ;  /* 0x000000fc00007210 */ /* 0x000fe40007ffe0ff */
.L_x_787:
[----:B------:R-:W-:Y:S05]  /*105e0*/  BSYNC.RECONVERGENT B0 ;  /* 0x0000000000007941 */ /* 0x000fea0003800200 */
.L_x_786:
[----:B------:R1:W5:Y:S01]  /*105f0*/  LDL R37, [R1] ;  /* 0x0000000001257983 */ /* 0x0003620000100800 */
[----:B------:R-:W2:Y:S01]  /*10600*/  S2R R2, SR_CTAID.X ;  /* 0x0000000000027919 */ /* 0x000ea20000002500 */
[----:B------:R-:W-:Y:S05]  /*10610*/  WARPSYNC.ALL ;  /* 0x0000000000007948 */ /* 0x000fea0003800000 */
[----:B------:R1:W5:Y:S04]  /*10620*/  @!P2 LD.E.64 R6, desc[UR4][R168.64+0x80] ;  /* 0x00008004a806a980 */ /* 0x000368000c101b00 */
[----:B------:R1:W5:Y:S04]  /*10630*/  LD.E.64 R8, desc[UR4][R168.64+0x90] ;  /* 0x00009004a8087980 */ /* 0x000368000c101b00 */
[----:B------:R1:W5:Y:S01]  /*10640*/  LD.E.64 R10, desc[UR4][R168.64+0x70] ;  /* 0x00007004a80a7980 */ /* 0x000362000c101b00 */
[----:B--2---:R-:W-:-:S03]  /*10650*/  SHF.L.U32 R36, R2, 0x6, RZ ;  /* 0x0000000602247819 */ /* 0x004fc600000006ff */
[----:B------:R1:W5:Y:S01]  /*10660*/  LD.E.64 R2, desc[UR4][R168.64+0xa0] ;  /* 0x0000a004a8027980 */ /* 0x000362000c101b00 */
[----:B------:R-:W-:Y:S01]  /*10670*/  BAR.SYNC.DEFER_BLOCKING 0x0 ;  /* 0x0000000000007b1d */ /* 0x000fe20000010000 */
[----:B------:R-:W-:-:S05]  /*10680*/  LOP3.LUT P0, RZ, R233, 0x3, RZ, 0xc0, !PT ;  /* 0x00000003e9ff7812 */ /* 0x000fca000780c0ff */
[----:B------:R1:W2:Y:S04]  /*10690*/  LDS.128 R20, [R234] ;  /* 0x00000000ea147984 */ /* 0x0002a80000000c00 */
[----:B------:R1:W3:Y:S04]  /*106a0*/  LDS.128 R24, [R234+0x800] ;  /* 0x00080000ea187984 */ /* 0x0002e80000000c00 */
[----:B------:R1:W4:Y:S04]  /*106b0*/  LDS.128 R28, [R234+0x1000] ;  /* 0x00100000ea1c7984 */ /* 0x0003280000000c00 */
[----:B------:R1:W1:Y:S01]  /*106c0*/  LDS.128 R32, [R234+0x1800] ;  /* 0x00180000ea207984 */ /* 0x0002620000000c00 */
[----:B------:R-:W-:Y:S04]  /*106d0*/  BSSY.RECONVERGENT B0, `(.L_x_788) ;  /* 0x000000c000007945 */ /* 0x000fe80003800200 */
[----:B------:R-:W-:Y:S05]  /*106e0*/  @P0 BRA `(.L_x_789) ;  /* 0x0000000000280947 */ /* 0x000fea0003800000 */
[----:B------:R-:W-:Y:S01]  /*106f0*/  IMAD.IADD R0, R36, 0x1, R0 ;  /* 0x0000000124007824 */ /* 0x000fe200078e0200 */
[C---:B-----5:R-:W-:Y:S01]  /*10700*/  ISETP.GE.AND P3, PT, R12.reuse, R37, PT ;  /* 0x000000250c00720c */ /* 0x060fe20003f66270 */
        /* <DEDUP_REMOVED lines=8> */
.L_x_789:
[----:B------:R-:W-:Y:S05]  /*10790*/  BSYNC.RECONVERGENT B0 ;  /* 0x0000000000007941 */ /* 0x000fea0003800200 */
.L_x_788:
[----:B------:R-:W2:Y:S01]  /*107a0*/  LD.E R12, desc[UR4][R168.64+0xc0] ;  /* 0x0000c004a80c7980 */ /* 0x000ea2000c101900 */
[-C--:B-----5:R-:W-:Y:S01]  /*107b0*/  @!P2 IMAD R0, R7, R39.reuse, RZ ;  /* 0x000000270700a224 */ /* 0x0a0fe200078e02ff */
[----:B------:R-:W-:Y:S01]  /*107c0*/  SHF.R.U32.HI R233, RZ, 0x3, R233 ;  /* 0x00000003ffe97819 */ /* 0x000fe200000116e9 */
[----:B-1----:R-:W-:Y:S01]  /*107d0*/  @!P2 IMAD.WIDE.U32 R2, R6, R39, RZ ;  /* 0x000000270602a225 */ /* 0x002fe200078e00ff */
[----:B------:R-:W-:Y:S03]  /*107e0*/  BSSY.RECONVERGENT B0, `(.L_x_790) ;  /* 0x0000029000007945 */ /* 0x000fe60003800200 */
[----:B------:R-:W-:Y:S02]  /*107f0*/  @!P2 IMAD.IADD R7, R3, 0x1, R0 ;  /* 0x000000010307a824 */ /* 0x000fe400078e0200 */
[----:B------:R-:W-:Y:S01]  /*10800*/  @!P2 IMAD.MOV.U32 R0, RZ, RZ, R2 ;  /* 0x000000ffff00a224 */ /* 0x000fe200078e0002 */
[----:B------:R-:W-:Y:S01]  /*10810*/  MOV R2, R171 ;  /* 0x000000ab00027202 */ /* 0x000fe20000000f00 */
[----:B------:R-:W-:Y:S01]  /*10820*/  IMAD.MOV.U32 R3, RZ, RZ, RZ ;  /* 0x000000ffff037224 */ /* 0x000fe200078e00ff */
[----:B------:R-:W-:Y:S01]  /*10830*/  @P2 MOV R0, R14 ;  /* 0x0000000e00002202 */ /* 0x000fe20000000f00 */
[----:B------:R-:W-:-:S02]  /*10840*/  IMAD R6, R5, R36, RZ ;  /* 0x0000002405067224 */ /* 0x000fc400078e02ff */
[----:B------:R-:W-:-:S04]  /*10850*/  IMAD.WIDE.U32 R2, R36, R4, R2 ;  /* 0x0000000424027225 */ /* 0x000fc800078e0002 */
[----:B------:R-:W-:Y:S02]  /*10860*/  IMAD R9, R9, R38, RZ ;  /* 0x0000002609097224 */ /* 0x000fe400078e02ff */
[----:B------:R-:W-:Y:S01]  /*10870*/  @P2 IMAD.IADD R7, R15, 0x1, R19 ;  /* 0x000000010f072824 */ /* 0x000fe200078e0213 */
[----:B--2---:R-:W-:Y:S01]  /*10880*/  ISETP.GE.AND P1, PT, R171, R12, PT ;  /* 0x0000000cab00720c */ /* 0x004fe20003f26270 */
[----:B------:R-:W-:Y:S01]  /*10890*/  IMAD.WIDE.U32 R12, R8, R38, RZ ;  /* 0x00000026080c7225 */ /* 0x000fe200078e00ff */
[----:B------:R-:W-:Y:S02]  /*108a0*/  IADD3 R8, PT, PT, R3, R6, RZ ;  /* 0x0000000603087210 */ /* 0x000fe40007ffe0ff */
[----:B------:R-:W-:Y:S01]  /*108b0*/  ISETP.GE.OR P0, PT, R233, R37, P1 ;  /* 0x00000025e900720c */ /* 0x000fe20000f06670 */
[----:B------:R-:W-:Y:S01]  /*108c0*/  IMAD.IADD R3, R13, 0x1, R9 ;  /* 0x000000010d037824 */ /* 0x000fe200078e0209 */
[----:B------:R-:W-:Y:S01]  /*108d0*/  IADD3 R6, P3, P2, R12, R2, R0 ;  /* 0x000000020c067210 */ /* 0x000fe20007a7e000 */
[C---:B------:R-:W-:Y:S01]  /*108e0*/  VIADD R12, R233.reuse, 0x20 ;  /* 0x00000020e90c7836 */ /* 0x040fe20000000000 */
[----:B------:R-:W-:-:S02]  /*108f0*/  IADD3 R13, PT, PT, R233, 0x10, RZ ;  /* 0x00000010e90d7810 */ /* 0x000fc40007ffe0ff */
[----:B------:R-:W-:Y:S02]  /*10900*/  IADD3.X R7, PT, PT, R3, R8, R7, P3, P2 ;  /* 0x0000000803077210 */ /* 0x000fe40001fe4407 */
[----:B------:R-:W-:Y:S02]  /*10910*/  IADD3 R9, PT, PT, R233, 0x30, RZ ;  /* 0x00000030e9097810 */ /* 0x000fe40007ffe0ff */
[-C--:B------:R-:W-:Y:S02]  /*10920*/  ISETP.GE.OR P4, PT, R13, R37.reuse, P1 ;  /* 0x000000250d00720c */ /* 0x080fe40000f86670 */
[----:B------:R-:W-:Y:S01]  /*10930*/  ISETP.GE.OR P3, PT, R12, R37, P1 ;  /* 0x000000250c00720c */ /* 0x000fe20000f66670 */
[----:B------:R-:W-:Y:S01]  /*10940*/  @!P0 IMAD R0, R5, R233, RZ ;  /* 0x000000e905008224 */ /* 0x000fe200078e02ff */
[----:B------:R-:W-:Y:S01]  /*10950*/  ISETP.GE.OR P1, PT, R9, R37, P1 ;  /* 0x000000250900720c */ /* 0x000fe20000f26670 */
[----:B------:R-:W-:-:S04]  /*10960*/  @!P0 IMAD.WIDE.U32 R2, R233, R4, R6 ;  /* 0x00000004e9028225 */ /* 0x000fc800078e0006 */
[----:B------:R-:W-:Y:S01]  /*10970*/  @!P0 IMAD.IADD R0, R3, 0x1, R0 ;  /* 0x0000000103008824 */ /* 0x000fe200078e0200 */
[----:B------:R-:W-:-:S04]  /*10980*/  @!P0 LEA R8, P2, R2, R10, 0x1 ;  /* 0x0000000a02088211 */ /* 0x000fc800078408ff */
[----:B------:R-:W-:-:S05]  /*10990*/  @!P0 LEA.HI.X R9, R2, R11, R0, 0x1, P2 ;  /* 0x0000000b02098211 */ /* 0x000fca00010f0c00 */
[----:B------:R1:W-:Y:S01]  /*109a0*/  @!P0 ST.E.128 desc[UR4][R8.64], R20 ;  /* 0x0000001408008985 */ /* 0x0003e2000c101d04 */
[----:B------:R-:W-:Y:S05]  /*109b0*/  @P4 BRA `(.L_x_791) ;  /* 0x00000000002c4947 */ /* 0x000fea0003800000 */
[----:B-1----:R-:W-:Y:S01]  /*109c0*/  IADD3 R8, P0, PT, R233, 0x10, RZ ;  /* 0x00000010e9087810 */ /* 0x002fe20007f1e0ff */
        /* <DEDUP_REMOVED lines=9> */
[----:B---3--:R2:W-:Y:S02]  /*10a60*/  ST.E.128 desc[UR4][R8.64], R24 ;  /* 0x0000001808007985 */ /* 0x0085e4000c101d04 */
.L_x_791:
[----:B------:R-:W-:Y:S05]  /*10a70*/  BSYNC.RECONVERGENT B0 ;  /* 0x0000000000007941 */ /* 0x000fea0003800200 */
.L_x_790:
[----:B------:R-:W-:Y:S04]  /*10a80*/  BSSY.RECONVERGENT B0, `(.L_x_792) ;  /* 0x000000d000007945 */ /* 0x000fe80003800200 */
[----:B------:R-:W-:Y:S05]  /*10a90*/  @P3 BRA `(.L_x_793) ;  /* 0x00000000002c3947 */ /* 0x000fea0003800000 */
[----:B-12---:R-:W-:Y:S01]  /*10aa0*/  IADD3 R8, P0, PT, R233, 0x20, RZ ;  /* 0x00000020e9087810 */ /* 0x006fe20007f1e0ff */
        /* <DEDUP_REMOVED lines=10> */
.L_x_793:
[----:B------:R-:W-:Y:S05]  /*10b50*/  BSYNC.RECONVERGENT B0 ;  /* 0x0000000000007941 */ /* 0x000fea0003800200 */
.L_x_792:
[----:B-12---:R-:W-:Y:S02]  /*10b60*/  MOV R9, 0x50 ;  /* 0x0000005000097802 */ /* 0x006fe40000000f00 */
[----:B------:R-:W-:-:S03]  /*10b70*/  MOV R3, 0x0 ;  /* 0x0000000000037802 */ /* 0x000fc60000000f00 */
[----:B------:R-:W-:-:S04]  /*10b80*/  IMAD.MOV.U32 R2, RZ, RZ, R9 ;  /* 0x000000ffff027224 */ /* 0x000fc800078e0009 */
[----:B---34-:R-:W-:Y:S05]  /*10b90*/  @P1 RET.REL.NODEC R2 `(_ZN5flash24flash_fwd_splitkv_kernelI23Flash_fwd_kernel_traitsILi64ELi64ELi256ELi4ELb0ELb0EN7cutlass6half_tE19Flash_kernel_traitsILi64ELi64ELi256ELi4ES3_EELb0ELb0ELb0ELb0ELb0ELb0ELb0ELb0EEEvNS_16Flash_fwd_paramsE) ;  /* 0xfffffef402181950 */ /* 0x018fea0003c3ffff */
        /* <DEDUP_REMOVED lines=13> */
[----:B------:R-:W-:Y:S05]  /*10c70*/  RET.REL.NODEC R2 `(_ZN5flash24flash_fwd_splitkv_kernelI23Flash_fwd_kernel_traitsILi64ELi64ELi256ELi4ELb0ELb0EN7cutlass6half_tE19Flash_kernel_traitsILi64ELi64ELi256ELi4ES3_EELb0ELb0ELb0ELb0ELb0ELb0ELb0ELb0EEEvNS_16Flash_fwd_paramsE) ;  /* 0xfffffef002e07950 */ /* 0x000fea0003c3ffff */
.L_x_785:
[----:B------:R-:W-:Y:S01]  /*10c80*/  IMAD.MOV.U32 R0, RZ, RZ, 0x2 ;  /* 0x00000002ff007424 */ /* 0x000fe200078e00ff */
[----:B------:R-:W-:Y:S01]  /*10c90*/  MOV R2, R248 ;  /* 0x000000f800027202 */ /* 0x000fe20000000f00 */
[----:B------:R-:W-:Y:S01]  /*10ca0*/  IMAD.MOV.U32 R4, RZ, RZ, -0x1 ;  /* 0xffffffffff047424 */ /* 0x000fe200078e00ff */
[----:B------:R-:W-:-:S07]  /*10cb0*/  MOV R3, 0x1f ;  /* 0x0000001f00037802 */ /* 0x000fce0000000f00 */
[----:B-1---5:R-:W-:Y:S05]  /*10cc0*/  WARPSYNC.COLLECTIVE R4, `(.L_x_794) ;  /* 0x0000000004087348 */ /* 0x022fea0003c00000 */
[----:B------:R2:W3:Y:S02]  /*10cd0*/  SHFL.BFLY P0, R0, R2, R0, R3 ;  /* 0x0c00000002007389 */ /* 0x0004e40000000003 */
[----:B-123-5:R-:W-:Y:S05]  /*10ce0*/  ENDCOLLECTIVE ;  /* 0x000000000000791b */ /* 0x02efea0003800000 */
.L_x_794:
[----:B------:R-:W-:Y:S02]  /*10cf0*/  MOV R5, R0 ;  /* 0x0000000000057202 */ /* 0x000fe40000000f00 */
[----:B------:R-:W-:-:S03]  /*10d00*/  MOV R0, 0x1 ;  /* 0x0000000100007802 */ /* 0x000fc60000000f00 */
[----:B------:R-:W-:-:S04]  /*10d10*/  FADD.FTZ R5, R5, R248 ;  /* 0x000000f805057221 */ /* 0x000fc80000010000 */
[----:B------:R-:W-:-:S07]  /*10d20*/  IMAD.MOV.U32 R2, RZ, RZ, R5 ;  /* 0x000000ffff027224 */ /* 0x000fce00078e0005 */
[----:B------:R-:W-:Y:S05]  /*10d30*/  WARPSYNC.COLLECTIVE R4, `(.L_x_795) ;  /* 0x0000000004087348 */ /* 0x000fea0003c00000 */
[----:B------:R1:W2:Y:S02]  /*10d40*/  SHFL.BFLY P0, R0, R2, R0, R3 ;  /* 0x0c00000002007389 */ /* 0x0002a40000000003 */
[----:B-12---:R-:W-:Y:S05]  /*10d50*/  ENDCOLLECTIVE ;  /* 0x000000000000791b */ /* 0x006fea0003800000 */
.L_x_795:
[----:B------:R-:W-:Y:S01]  /*10d60*/  IMAD.MOV.U32 R21, RZ, RZ, R0 ;  /* 0x000000ffff157224 */ /* 0x000fe200078e0000 */
[----:B------:R-:W-:Y:S02]  /*10d70*/  MOV R0, 0x2 ;  /* 0x0000000200007802 */ /* 0x000fe40000000f00 */
[----:B------:R-:W-:Y:S01]  /*10d80*/  MOV R2, R249 ;  /* 0x000000f900027202 */ /* 0x000fe20000000f00 */
[----:B------:R-:W-:-:S07]  /*10d90*/  FADD.FTZ R21, R5, R21 ;  /* 0x0000001505157221 */ /* 0x000fce0000010000 */
[----:B------:R-:W-:Y:S05]  /*10da0*/  WARPSYNC.COLLECTIVE R4, `(.L_x_796) ;  /* 0x0000000004087348 */ /* 0x000fea0003c00000 */
[----:B------:R1:W2:Y:S02]  /*10db0*/  SHFL.BFLY P0, R0, R2, R0, R3 ;  /* 0x0c00000002007389 */ /* 0x0002a40000000003 */
[----:B-12---:R-:W-:Y:S05]  /*10dc0*/  ENDCOLLECTIVE ;  /* 0x000000000000791b */ /* 0x006fea0003800000 */
.L_x_796:
[----:B------:R-:W-:Y:S01]  /*10dd0*/  IMAD.MOV.U32 R2, RZ, RZ, R0 ;  /* 0x000000ffff027224 */ /* 0x000fe200078e0000 */
[----:B------:R-:W-:-:S03]  /*10de0*/  MOV R0, 0x1 ;  /* 0x0000000100007802 */ /* 0x000fc60000000f00 */
[----:B------:R-:W-:-:S07]  /*10df0*/  FADD.FTZ R2, R2, R249 ;  /* 0x000000f902027221 */ /* 0x000fce0000010000 */
[----:B------:R-:W-:Y:S05]  /*10e00*/  WARPSYNC.COLLECTIVE R4, `(.L_x_797) ;  /* 0x0000000004087348 */ /* 0x000fea0003c00000 */
[----:B------:R1:W2:Y:S02]  /*10e10*/  SHFL.BFLY P0, R0, R2, R0, R3 ;  /* 0x0c00000002007389 */ /* 0x0002a40000000003 */
[----:B-12---:R-:W-:Y:S05]  /*10e20*/  ENDCOLLECTIVE ;  /* 0x000000000000791b */ /* 0x006fea0003800000 */
.L_x_797:
[----:B------:R-:W-:Y:S01]  /*10e30*/  MOV R22, R0 ;  /* 0x0000000000167202 */ /* 0x000fe20000000f00 */
[----:B------:R-:W-:Y:S06]  /*10e40*/  BRA `(.L_x_798) ;  /* 0xfffffff000047947 */ /* 0x000fec000383ffff */
.L_x_799:
        /* <DEDUP_REMOVED lines=11> */
.L_x_14724:


//--------------------- .text._ZN5flash24flash_fwd_splitkv_kernelI23Flash_fwd_kernel_traitsILi64ELi64ELi256ELi4ELb0ELb0EN7cutlass6half_tE19Flash_kernel_traitsILi64ELi64ELi256ELi4ES3_EELb0ELb0ELb0ELb0ELb0ELb1ELb0ELb0EEEvNS_16Flash_fwd_paramsE --------------------------
	.section	.text._ZN5flash24flash_fwd_splitkv_kernelI23Flash_fwd_kernel_traitsILi64ELi64ELi256ELi4ELb0ELb0EN7cutlass6half_tE19Flash_kernel_traitsILi64ELi64ELi256ELi4ES3_EELb0ELb0ELb0ELb0ELb0ELb1ELb0ELb0EEEvNS_16Flash_fwd_paramsE,"ax",@progbits
	.align	128
        .global         _ZN5flash24flash_fwd_splitkv_kernelI23Flash_fwd_kernel_traitsILi64ELi64ELi256ELi4ELb0ELb0EN7cutlass6half_tE19Flash_kernel_traitsILi64ELi64ELi256ELi4ES3_EELb0ELb0ELb0ELb0ELb0ELb1ELb0ELb0EEEvNS_16Flash_fwd_paramsE
        .type           _ZN5flash24flash_fwd_splitkv_kernelI23Flash_fwd_kernel_traitsILi64ELi64ELi256ELi4ELb0ELb0EN7cutlass6half_tE19Flash_kernel_traitsILi64ELi64ELi256ELi4ES3_EELb0ELb0ELb0ELb0ELb0ELb1ELb0ELb0EEEvNS_16Flash_fwd_paramsE,@function
        .size           _ZN5flash24flash_fwd_splitkv_kernelI23Flash_fwd_kernel_traitsILi64ELi64ELi256ELi4ELb0ELb0EN7cutlass6half_tE19Flash_kernel_traitsILi64ELi64ELi256ELi4ES3_EELb0ELb0ELb0ELb0ELb0ELb1ELb0ELb0EEEvNS_16Flash_fwd_paramsE,(.L_x_14725 - _ZN5flash24flash_fwd_splitkv_kernelI23Flash_fwd_kernel_traitsILi64ELi64ELi256ELi4ELb0ELb0EN7cutlass6half_tE19Flash_kernel_traitsILi64ELi64ELi256ELi4ES3_EELb0ELb0ELb0ELb0ELb0ELb1ELb0ELb0EEEvNS_16Flash_fwd_paramsE)
        .other          _ZN5flash24flash_fwd_splitkv_kernelI23Flash_fwd_kernel_traitsILi64ELi64ELi256ELi4ELb0ELb0EN7cutlass6half_tE19Flash_kernel_traitsILi64ELi64ELi256ELi4ES3_EELb0ELb0ELb0ELb0ELb0ELb1ELb0ELb0EEEvNS_16Flash_fwd_paramsE,@"STO_CUDA_ENTRY STV_DEFAULT"
_ZN5flash24flash_fwd_splitkv_kernelI23Flash_fwd_kernel_traitsILi64ELi64ELi256ELi4ELb0ELb0EN7cutlass6half_tE19Flash_kernel_traitsILi64ELi64ELi256ELi4ES3_EELb0ELb0ELb0ELb0ELb0ELb1ELb0ELb0EEEvNS_16Flash_fwd_paramsE:
.text._ZN5flash24flash_fwd_splitkv_kernelI23Flash_fwd_kernel_traitsILi64ELi64ELi256ELi4ELb0ELb0EN7cutlass6half_tE19Flash_kernel_traitsILi64ELi64ELi256ELi4ES3_EELb0ELb0ELb0ELb0ELb0ELb1ELb0ELb0EEEvNS_16Flash_fwd_paramsE:
[----:B------:R-:W1:Y:S08]  /*0000*/  LDC R1, c[0x0][0x37c] ;  /* 0x0000df00ff017b82 */ /* 0x000e700000000800 */
[----:B------:R-:W2:Y:S01]  /*0010*/  LDC.64 R134, c[0x0][0x348] ;  /* 0x0000d200ff867b82 */ /* 0x000ea20000000a00 */
[----:B------:R-:W-:Y:S01]  /*0020*/  BSSY.RECONVERGENT B2, `(.L_x_800) ;  /* 0x0000003000027945 */ /* 0x000fe20003800200 */
[----:B-1----:R-:W-:-:S06]  /*0030*/  IADD3 R1, PT, PT, R1, -0x48, RZ ;  /* 0xffffffb801017810 */ /* 0x002fcc0007ffe0ff */
[----:B--2---:R-:W-:Y:S05]  /*0040*/  CALL.REL.NOINC `($_ZN5flash24flash_fwd_splitkv_kernelI23Flash_fwd_kernel_traitsILi64ELi64ELi256ELi4ELb0ELb0EN7cutlass6half_tE19Flash_kernel_traitsILi64ELi64ELi256ELi4ES3_EELb0ELb0ELb0ELb0ELb0ELb1ELb0ELb0EEEvNS_16Flash_fwd_paramsE$_ZN5flash30compute_attn_1rowblock_splitkvI23Flash_fwd_kernel_traitsILi64ELi64ELi256ELi4ELb0ELb0EN7cutlass6half_tE19Flash_kernel_traitsILi64ELi64ELi256ELi4ES3_EELb0ELb0ELb0ELb0ELb0ELb1ELb0ELb0ENS_16Flash_fwd_paramsEEEvRKT8_iiiii) ;  /* 0x0000000000087944 */ /* 0x004fea0003c00000 */
[----:B------:R-:W-:Y:S05]  /*0050*/  BSYNC.RECONVERGENT B2 ;  /* 0x0000000000027941 */ /* 0x000fea0003800200 */
.L_x_800:
[----:B------:R-:W-:Y:S05]  /*0060*/  EXIT ;  /* 0x000000000000794d */ /* 0x000fea0003800000 */
        .type           $_ZN5flash24flash_fwd_splitkv_kernelI23Flash_fwd_kernel_traitsILi64ELi64ELi256ELi4ELb0ELb0EN7cutlass6half_tE19Flash_kernel_traitsILi64ELi64ELi256ELi4ES3_EELb0ELb0ELb0ELb0ELb0ELb1ELb0ELb0EEEvNS_16Flash_fwd_paramsE$_ZN5flash30compute_attn_1rowblock_splitkvI23Flash_fwd_kernel_traitsILi64ELi64ELi256ELi4ELb0ELb0EN7cutlass6half_tE19Flash_kernel_traitsILi64ELi64ELi256ELi4ES3_EELb0ELb0ELb0ELb0ELb0ELb1ELb0ELb0ENS_16Flash_fwd_paramsEEEvRKT8_iiiii,@function
        .size           $_ZN5flash24flash_fwd_splitkv_kernelI23Flash_fwd_kernel_traitsILi64ELi64ELi256ELi4ELb0ELb0EN7cutlass6half_tE19Flash_kernel_traitsILi64ELi64ELi256ELi4ES3_EELb0ELb0ELb0ELb0ELb0ELb1ELb0ELb0EEEvNS_16Flash_fwd_paramsE$_ZN5flash30compute_attn_1rowblock_splitkvI23Flash_fwd_kernel_traitsILi64ELi64ELi256ELi4ELb0ELb0EN7cutlass6half_tE19Flash_kernel_traitsILi64ELi64ELi256ELi4ES3_EELb0ELb0ELb0ELb0ELb0ELb1ELb0ELb0ENS_16Flash_fwd_paramsEEEvRKT8_iiiii,(.L_x_14725 - $_ZN5flash24flash_fwd_splitkv_kernelI23Flash_fwd_kernel_traitsILi64ELi64ELi256ELi4ELb0ELb0EN7cutlass6half_tE19Flash_kernel_traitsILi64ELi64ELi256ELi4ES3_EELb0ELb0ELb0ELb0ELb0ELb1ELb0ELb0EEEvNS_16Flash_fwd_paramsE$_ZN5flash30compute_attn_1rowblock_splitkvI23Flash_fwd_kernel_traitsILi64ELi64ELi256ELi4ELb0ELb0EN7cutlass6half_tE19Flash_kernel_traitsILi64ELi64ELi256ELi4ES3_EELb0ELb0ELb0ELb0ELb0ELb1ELb0ELb0ENS_16Flash_fwd_paramsEEEvRKT8_iiiii)
$_ZN5flash24flash_fwd_splitkv_kernelI23Flash_fwd_kernel_traitsILi64ELi64ELi256ELi4ELb0ELb0EN7cutlass6half_tE19Flash_kernel_traitsILi64ELi64ELi256ELi4ES3_EELb0ELb0ELb0ELb0ELb0ELb1ELb0ELb0EEEvNS_16Flash_fwd_paramsE$_ZN5flash30compute_attn_1rowblock_splitkvI23Flash_fwd_kernel_traitsILi64ELi64ELi256ELi4ELb0ELb0EN7cutlass6half_tE19Flash_kernel_traitsILi64ELi64ELi256ELi4ES3_EELb0ELb0ELb0ELb0ELb0ELb1ELb0ELb0ENS_16Flash_fwd_paramsEEEvRKT8_iiiii:
        /* <DEDUP_REMOVED lines=15> */
[----:B------:R1:W5:Y:S04]  /*0160*/  @!P4 LD.E R32, desc[UR4][R134.64+0xb4] ;  /* 0x0000b4048620c980 */ /* 0x000368000c101900 */
[----:B------:R1:W5:Y:S08]  /*0170*/  @P4 LD.E R5, desc[UR4][R4.64+0x4] ;  /* 0x0000040404054980 */ /* 0x000370000c101900 */
        /* <DEDUP_REMOVED lines=19> */
[----:B------:R-:W2:Y:S02]  /*02b0*/  LD.E.U8 R0, desc[UR4][R134.64+0x1b2] ;  /* 0x0001b20486007980 */ /* 0x000ea4000c101100 */
[----:B--2---:R-:W-:-:S13]  /*02c0*/  ISETP.NE.AND P1, PT, R0, RZ, PT ;  /* 0x000000ff0000720c */ /* 0x004fda0003f25270 */
[----:B------:R-:W-:Y:S05]  /*02d0*/  @!P1 BRA `(.L_x_802) ;  /* 0x0000000000049947 */ /* 0x000fea0003800000 */
[----:B------:R2:W5:Y:S02]  /*02e0*/  LD.E R12, desc[UR4][R2.64] ;  /* 0x00000004020c7980 */ /* 0x000564000c101900 */
.L_x_802:
[----:B------:R-:W-:Y:S05]  /*02f0*/  BSYNC.RECONVERGENT B0 ;  /* 0x0000000000007941 */ /* 0x000fea0003800200 */
.L_x_801:
[----:B------:R-:W-:Y:S04]  /*0300*/  BSSY.RECONVERGENT B0, `(.L_x_803) ;  /* 0x0000007000007945 */ /* 0x000fe80003800200 */
[----:B------:R-:W-:Y:S05]  /*0310*/  @!P3 BRA `(.L_x_804) ;  /* 0x000000000014b947 */ /* 0x000fea0003800000 */
[----:B------:R-:W3:Y:S02]  /*0320*/  LD.E.U8 R0, desc[UR4][R134.64+0x1b2] ;  /* 0x0001b20486007980 */ /* 0x000ee4000c101100 */
[----:B---3--:R-:W-:-:S13]  /*0330*/  ISETP.NE.AND P1, PT, R0, RZ, PT ;  /* 0x000000ff0000720c */ /* 0x008fda0003f25270 */
[----:B-1---5:R-:W3:Y:S02]  /*0340*/  @P1 LD.E R4, desc[UR4][R2.64+0x4] ;  /* 0x0000040402041980 */ /* 0x022ee4000c101900 */
[----:B---3--:R-:W-:-:S06]  /*0350*/  @P1 IADD3 R4, PT, PT, R4, -R12, RZ ;  /* 0x8000000c04041210 */ /* 0x008fcc0007ffe0ff */
[----:B------:R3:W5:Y:S02]  /*0360*/  @!P1 LD.E R4, desc[UR4][R2.64] ;  /* 0x0000000402049980 */ /* 0x000764000c101900 */
.L_x_804:
[----:B------:R-:W-:Y:S05]  /*0370*/  BSYNC.RECONVERGENT B0 ;  /* 0x0000000000007941 */ /* 0x000fea0003800200 */
.L_x_803:
        /* <DEDUP_REMOVED lines=8> */
.L_x_806:
[----:B--23--:R-:W2:Y:S01]  /*0400*/  LD.E.64 R2, desc[UR4][R134.64+0x108] ;  /* 0x0001080486027980 */ /* 0x00cea2000c101b00 */
[----:B------:R-:W-:Y:S01]  /*0410*/  BSSY.RECONVERGENT B0, `(.L_x_808) ;  /* 0x0000006000007945 */ /* 0x000fe20003800200 */
[----:B------:R-:W-:Y:S01]  /*0420*/  IMAD.MOV.U32 R0, RZ, RZ, RZ ;  /* 0x000000ffff007224 */ /* 0x000fe200078e00ff */
[----:B--2---:R-:W-:-:S04]  /*0430*/  ISETP.NE.U32.AND P0, PT, R2, RZ, PT ;  /* 0x000000ff0200720c */ /* 0x004fc80003f05070 */
[----:B------:R-:W-:-:S13]  /*0440*/  ISETP.NE.AND.EX P0, PT, R3, RZ, PT, P0 ;  /* 0x000000ff0300720c */ /* 0x000fda0003f05300 */
[----:B------:R-:W-:Y:S05]  /*0450*/  @!P0 BRA `(.L_x_809) ;  /* 0x0000000000048947 */ /* 0x000fea0003800000 */
[----:B------:R2:W5:Y:S02]  /*0460*/  LD.E R0, desc[UR4][R134.64+0xbc] ;  /* 0x0000bc0486007980 */ /* 0x000564000c101900 */
.L_x_809:
[----:B------:R-:W-:Y:S05]  /*0470*/  BSYNC.RECONVERGENT B0 ;  /* 0x0000000000007941 */ /* 0x000fea0003800200 */
.L_x_808:
[----:B-----5:R-:W-:Y:S02]  /*0480*/  IADD3 R23, PT, PT, R0, R4, -R10 ;  /* 0x0000000400177210 */ /* 0x020fe40007ffe80a */
.L_x_807:
[----:B------:R-:W-:Y:S05]  /*0490*/  BSYNC.RECONVERGENT B1 ;  /* 0x0000000000017941 */ /* 0x000fea0003800200 */
.L_x_805:
[----:B------:R-:W3:Y:S01]  /*04a0*/  S2R R35, SR_CTAID.X ;  /* 0x0000000000237919 */ /* 0x000ee20000002500 */
[----:B------:R-:W-:Y:S01]  /*04b0*/  MOV R20, 0x50 ;  /* 0x0000005000147802 */ /* 0x000fe20000000f00 */
[----:B------:R-:W-:-:S03]  /*04c0*/  IMAD.MOV.U32 R3, RZ, RZ, 0x0 ;  /* 0x00000000ff037424 */ /* 0x000fc600078e00ff */
[----:B------:R-:W-:Y:S01]  /*04d0*/  MOV R2, R20 ;  /* 0x0000001400027202 */ /* 0x000fe20000000f00 */
[----:B---3--:R-:W-:-:S05]  /*04e0*/  IMAD.SHL.U32 R33, R35, 0x40, RZ ;  /* 0x0000004023217824 */ /* 0x008fca00078e00ff */
[----:B------:R-:W-:-:S13]  /*04f0*/  ISETP.GT.AND P0, PT, R32, R33, PT ;  /* 0x000000212000720c */ /* 0x000fda0003f04270 */
[----:B-12---:R-:W-:Y:S05]  /*0500*/  @!P0 RET.REL.NODEC R2 `(_ZN5flash24flash_fwd_splitkv_kernelI23Flash_fwd_kernel_traitsILi64ELi64ELi256ELi4ELb0ELb0EN7cutlass6half_tE19Flash_kernel_traitsILi64ELi64ELi256ELi4ES3_EELb0ELb0ELb0ELb0ELb0ELb1ELb0ELb0EEEvNS_16Flash_fwd_paramsE) ;  /* 0xfffffff802bc8950 */ /* 0x006fea0003c3ffff */
        /* <DEDUP_REMOVED lines=84> */
.L_x_812:
[----:B------:R-:W-:Y:S05]  /*0a50*/  BSYNC.RECONVERGENT B0 ;  /* 0x0000000000007941 */ /* 0x000fea0003800200 */
.L_x_811:
        /* <DEDUP_REMOVED lines=13> */
.L_x_814:
[----:B------:R-:W-:Y:S05]  /*0b30*/  BSYNC.RECONVERGENT B0 ;  /* 0x0000000000007941 */ /* 0x000fea0003800200 */
.L_x_813:
        /* <DEDUP_REMOVED lines=12> */
.L_x_816:
[----:B------:R-:W-:Y:S05]  /*0c00*/  BSYNC.RECONVERGENT B0 ;  /* 0x0000000000007941 */ /* 0x000fea0003800200 */
.L_x_815:
[----:B---3--:R-:W-:Y:S01]  /*0c10*/  MOV R2, R20 ;  /* 0x0000001400027202 */ /* 0x008fe20000000f00 */
[----:B------:R-:W-:Y:S01]  /*0c20*/  @!P3 ST.E desc[UR4][R10.64], R18 ;  /* 0x000000120a00b985 */ /* 0x000fe2000c101904 */
[----:B------:R-:W-:-:S03]  /*0c30*/  MOV R3, 0x0 ;  /* 0x0000000000037802 */ /* 0x000fc60000000f00 */
[----:B------:R-:W-:Y:S04]  /*0c40*/  @!P2 ST.E desc[UR4][R10.64+0x40], R17 ;  /* 0x000040110a00a985 */ /* 0x000fe8000c101904 */
[----:B------:R1:W-:Y:S02]  /*0c50*/  @!P1 ST.E desc[UR4][R10.64+0x80], R16 ;  /* 0x000080100a009985 */ /* 0x0003e4000c101904 */
[----:B-12---:R-:W-:Y:S05]  /*0c60*/  @P4 RET.REL.NODEC R2 `(_ZN5flash24flash_fwd_splitkv_kernelI23Flash_fwd_kernel_traitsILi64ELi64ELi256ELi4ELb0ELb0EN7cutlass6half_tE19Flash_kernel_traitsILi64ELi64ELi256ELi4ES3_EELb0ELb0ELb0ELb0ELb0ELb1ELb0ELb0EEEvNS_16Flash_fwd_paramsE) ;  /* 0xfffffff002e44950 */ /* 0x006fea0003c3ffff */
[----:B------:R-:W-:Y:S02]  /*0c70*/  MOV R0, 0x7f800000 ;  /* 0x7f80000000007802 */ /* 0x000fe40000000f00 */
[----:B------:R-:W-:Y:S02]  /*0c80*/  MOV R2, R20 ;  /* 0x0000001400027202 */ /* 0x000fe40000000f00 */
[----:B------:R-:W-:Y:S01]  /*0c90*/  MOV R3, 0x0 ;  /* 0x0000000000037802 */ /* 0x000fe20000000f00 */
[----:B------:R1:W-:Y:S03]  /*0ca0*/  ST.E desc[UR4][R10.64+0xc0], R0 ;  /* 0x0000c0000a007985 */ /* 0x0003e6000c101904 */
[----:B-1----:R-:W-:Y:S05]  /*0cb0*/  RET.REL.NODEC R2 `(_ZN5flash24flash_fwd_splitkv_kernelI23Flash_fwd_kernel_traitsILi64ELi64ELi256ELi4ELb0ELb0EN7cutlass6half_tE19Flash_kernel_traitsILi64ELi64ELi256ELi4ES3_EELb0ELb0ELb0ELb0ELb0ELb1ELb0ELb0EEEvNS_16Flash_fwd_paramsE) ;  /* 0xfffffff002d07950 */ /* 0x002fea0003c3ffff */
.L_x_810:
        /* <DEDUP_REMOVED lines=111> */
.L_x_818:
        /* <DEDUP_REMOVED lines=85> */
.L_x_819:
[----:B------:R-:W-:Y:S05]  /*1900*/  BSYNC.RECONVERGENT B0 ;  /* 0x0000000000007941 */ /* 0x000fea0003800200 */
.L_x_817:
[----:B------:R-:W-:Y:S01]  /*1910*/  ISETP.NE.AND P0, PT, R37, -0x1, PT ;  /* 0xffffffff2500780c */ /* 0x000fe20003f05270 */
[----:B------:R-:W2:Y:S04]  /*1920*/  LD.E.64 R20, desc[UR4][R134.64+0x10] ;  /* 0x0000100486147980 */ /* 0x000ea8000c101b00 */
[----:B------:R-:W3:Y:S04]  /*1930*/  LD.E.64 R24, desc[UR4][R134.64+0x8] ;  /* 0x0000080486187980 */ /* 0x000ee8000c101b00 */
[----:B------:R-:W4:Y:S04]  /*1940*/  LD.E.64 R12, desc[UR4][R134.64+0x30] ;  /* 0x00003004860c7980 */ /* 0x000f28000c101b00 */
[----:B------:R-:W4:Y:S04]  /*1950*/  @!P0 LD.E.64 R16, desc[UR4][R134.64+0x18] ;  /* 0x0000180486108980 */ /* 0x000f28000c101b00 */
[----:B------:R-:W4:Y:S04]  /*1960*/  LD.E R213, desc[UR4][R134.64+0xc0] ;  /* 0x0000c00486d57980 */ /* 0x000f28000c101900 */
[----:B------:R-:W4:Y:S04]  /*1970*/  LD.E.64 R26, desc[UR4][R134.64+0x48] ;  /* 0x00004804861a7980 */ /* 0x000f28000c101b00 */
        /* <DEDUP_REMOVED lines=26> */
[----:B------:R-:W-:Y:S01]  /*1b20*/  IMAD R4, R11, R235, R2 ;  /* 0x000000eb0b047224 */ /* 0x000fe200078e0202 */
[----:B------:R-:W-:Y:S01]  /*1b30*/  LOP3.LUT R222, R231, 0x38, RZ, 0xc0, !PT ;  /* 0x00000038e7de7812 */ /* 0x000fe200078ec0ff */
[----:B------:R-:W-:-:S04]  /*1b40*/  IMAD.WIDE.U32 R2, R11, R234, RZ ;  /* 0x000000ea0b027225 */ /* 0x000fc800078e00ff */
[----:B------:R-:W-:Y:S01]  /*1b50*/  @!P1 IMAD.MOV R0, RZ, RZ, -R0 ;  /* 0x000000ffff009224 */ /* 0x000fe200078e0a00 */
[----:B------:R-:W-:Y:S01]  /*1b60*/  @!P2 LOP3.LUT R0, RZ, R14, RZ, 0x33, !PT ;  /* 0x0000000eff00a212 */ /* 0x000fe200078e33ff */
[----:B------:R-:W-:Y:S01]  /*1b70*/  IMAD.IADD R9, R3, 0x1, R4 ;  /* 0x0000000103097824 */ /* 0x000fe200078e0204 */
[----:B------:R-:W-:Y:S02]  /*1b80*/  LOP3.LUT R5, R231, 0x1c0, RZ, 0xc0, !PT ;  /* 0x000001c0e7057812 */ /* 0x000fe400078ec0ff */
[----:B------:R-:W-:Y:S01]  /*1b90*/  SHF.R.S32.HI R7, RZ, 0x1f, R0 ;  /* 0x0000001fff077819 */ /* 0x000fe20000011400 */
[----:B------:R-:W-:Y:S01]  /*1ba0*/  IMAD R6, R29, R0, RZ ;  /* 0x000000001d067224 */ /* 0x000fe200078e02ff */
[----:B------:R-:W-:Y:S01]  /*1bb0*/  IADD3 R4, P2, P1, R2, R8, R222 ;  /* 0x0000000802047210 */ /* 0x000fe2000795e0de */
[----:B------:R-:W-:Y:S01]  /*1bc0*/  IMAD.WIDE.U32 R2, R28, R0, RZ ;  /* 0x000000001c027225 */ /* 0x000fe200078e00ff */
[----:B------:R-:W-:-:S03]  /*1bd0*/  LOP3.LUT R5, R5, 0x38, R228, 0xf8, !PT ;  /* 0x0000003805057812 */ /* 0x000fc600078ef8e4 */
[----:B------:R-:W-:Y:S01]  /*1be0*/  IMAD R0, R7, R28, R6 ;  /* 0x0000001c07007224 */ /* 0x000fe200078e0206 */
[----:B------:R-:W-:Y:S02]  /*1bf0*/  IADD3.X R6, PT, PT, R9, R10, RZ, P2, P1 ;  /* 0x0000000a09067210 */ /* 0x000fe400017e24ff */
[----:B------:R-:W-:Y:S01]  /*1c00*/  IADD3 R4, P1, PT, R4, R2, RZ ;  /* 0x0000000204047210 */ /* 0x000fe20007f3e0ff */
[----:B------:R-:W-:Y:S01]  /*1c10*/  IMAD.IADD R2, R3, 0x1, R0 ;  /* 0x0000000103027824 */ /* 0x000fe200078e0200 */
[----:B------:R-:W-:-:S04]  /*1c20*/  LOP3.LUT R5, R5, R222, RZ, 0x3c, !PT ;  /* 0x000000de05057212 */ /* 0x000fc800078e3cff */
[----:B------:R-:W-:Y:S02]  /*1c30*/  LOP3.LUT R231, R5, 0x1e00, R231, 0xf8, !PT ;  /* 0x00001e0005e77812 */ /* 0x000fe400078ef8e7 */
[----:B------:R-:W-:Y:S02]  /*1c40*/  IADD3.X R5, PT, PT, R6, R2, RZ, P1, !PT ;  /* 0x0000000206057210 */ /* 0x000fe40000ffe4ff */
[----:B------:R-:W-:Y:S02]  /*1c50*/  IADD3 R6, P1, PT, R222, R15, RZ ;  /* 0x0000000fde067210 */ /* 0x000fe40007f3e0ff */
[----:B------:R-:W-:-:S03]  /*1c60*/  SHF.R.U32.HI R2, RZ, 0x3, R228 ;  /* 0x00000003ff027819 */ /* 0x000fc600000116e4 */
[----:B------:R-:W-:Y:S02]  /*1c70*/  IMAD.X R7, RZ, RZ, R22, P1 ;  /* 0x000000ffff077224 */ /* 0x000fe400008e0616 */
[----:B------:R-:W-:Y:S02]  /*1c80*/  IMAD R3, R235, R2, RZ ;  /* 0x00000002eb037224 */ /* 0x000fe400078e02ff */
[C---:B------:R-:W-:Y:S01]  /*1c90*/  IMAD.WIDE.U32 R4, R2.reuse, R234, R4 ;  /* 0x000000ea02047225 */ /* 0x040fe200078e0004 */
[----:B------:R-:W1:Y:S03]  /*1ca0*/  S2UR UR6, SR_CgaCtaId ;  /* 0x00000000000679c3 */ /* 0x000e660000008800 */
[----:B------:R-:W-:Y:S02]  /*1cb0*/  IMAD R14, R233, R2, RZ ;  /* 0x00000002e90e7224 */ /* 0x000fe400078e02ff */
[----:B------:R-:W-:Y:S01]  /*1cc0*/  IMAD.WIDE.U32 R6, R2, R232, R6 ;  /* 0x000000e802067225 */ /* 0x000fe200078e0006 */
[----:B------:R-:W-:-:S02]  /*1cd0*/  IADD3 R5, PT, PT, R5, R3, RZ ;  /* 0x0000000305057210 */ /* 0x000fc40007ffe0ff */
[----:B------:R-:W-:Y:S01]  /*1ce0*/  IADD3 R34, PT, PT, -R33, R32, RZ ;  /* 0x0000002021227210 */ /* 0x000fe20007ffe1ff */
[----:B------:R-:W-:Y:S01]  /*1cf0*/  IMAD.IADD R3, R7, 0x1, R14 ;  /* 0x0000000107037824 */ /* 0x000fe200078e020e */
[----:B------:R-:W-:Y:S01]  /*1d00*/  MOV R215, R30 ;  /* 0x0000001e00d77202 */ /* 0x000fe20000000f00 */
[----:B------:R-:W-:Y:S01]  /*1d10*/  IMAD.MOV.U32 R214, RZ, RZ, R31 ;  /* 0x000000ffffd67224 */ /* 0x000fe200078e001f */
[----:B------:R-:W-:Y:S01]  /*1d20*/  UMOV UR7, 0x400 ;  /* 0x0000040000077882 */ /* 0x000fe20000000000 */
[----:B------:R-:W-:Y:S01]  /*1d30*/  BSSY.RECONVERGENT B0, `(.L_x_820) ;  /* 0x0000033000007945 */ /* 0x000fe20003800200 */
[----:B-1----:R-:W-:-:S06]  /*1d40*/  ULEA UR6, UR6, UR7, 0x18 ;  /* 0x0000000706067291 */ /* 0x002fcc000f8ec0ff */
[----:B------:R-:W-:-:S04]  /*1d50*/  IMAD.U32 R224, RZ, RZ, UR6 ;  /* 0x00000006ffe07e24 */ /* 0x000fc8000f8e00ff */
[----:B------:R-:W-:Y:S01]  /*1d60*/  IMAD R231, R231, 0x2, R224 ;  /* 0x00000002e7e77824 */ /* 0x000fe200078e02e0 */
[----:B--2---:R-:W-:Y:S02]  /*1d70*/  LEA R29, P2, R4, R20, 0x1 ;  /* 0x00000014041d7211 */ /* 0x004fe400078408ff */
[----:B---3--:R-:W-:Y:S01]  /*1d80*/  LEA R32, P3, R6, R24, 0x1 ;  /* 0x0000001806207211 */ /* 0x008fe200078608ff */
[----:B----4-:R-:W-:-:S04]  /*1d90*/  @!P0 IMAD.WIDE.U32 R8, R16, R38, RZ ;  /* 0x0000002610088225 */ /* 0x010fc800078e00ff */
[----:B------:R-:W-:Y:S01]  /*1da0*/  @!P0 IMAD R0, R17, R38, RZ ;  /* 0x0000002611008224 */ /* 0x000fe200078e02ff */
[----:B------:R-:W-:-:S03]  /*1db0*/  @!P0 MOV R10, R8 ;  /* 0x00000008000a8202 */ /* 0x000fc60000000f00 */
[----:B------:R-:W-:Y:S02]  /*1dc0*/  @!P0 IMAD.IADD R0, R9, 0x1, R0 ;  /* 0x0000000109008824 */ /* 0x000fe400078e0200 */
[----:B------:R-:W-:Y:S01]  /*1dd0*/  @P0 IMAD.WIDE.U32 R8, R12, R37, RZ ;  /* 0x000000250c080225 */ /* 0x000fe200078e00ff */
[----:B------:R-:W-:Y:S01]  /*1de0*/  LEA.HI.X R28, R4, R21, R5, 0x1, P2 ;  /* 0x00000015041c7211 */ /* 0x000fe200010f0c05 */
[----:B------:R1:W-:Y:S01]  /*1df0*/  STL [R1+0x24], R213 ;  /* 0x000024d501007387 */ /* 0x0003e20000100800 */
[----:B------:R-:W-:Y:S01]  /*1e00*/  LEA.HI.X R33, R6, R25, R3, 0x1, P3 ;  /* 0x0000001906217211 */ /* 0x000fe200018f0c03 */
[----:B------:R-:W-:Y:S01]  /*1e10*/  @P0 IMAD R11, R13, R37, RZ ;  /* 0x000000250d0b0224 */ /* 0x000fe200078e02ff */
[----:B------:R-:W-:Y:S01]  /*1e20*/  @P0 MOV R10, R8 ;  /* 0x00000008000a0202 */ /* 0x000fe20000000f00 */
[----:B------:R1:W-:Y:S04]  /*1e30*/  STL [R1+0x40], R34 ;  /* 0x0000402201007387 */ /* 0x0003e80000100800 */
[----:B------:R1:W-:Y:S01]  /*1e40*/  STL [R1+0x20], R29 ;  /* 0x0000201d01007387 */ /* 0x0003e20000100800 */
[----:B------:R-:W-:-:S03]  /*1e50*/  @P0 IMAD.IADD R0, R9, 0x1, R11 ;  /* 0x0000000109000824 */ /* 0x000fc600078e020b */
[----:B------:R1:W-:Y:S01]  /*1e60*/  STL [R1+0x18], R32 ;  /* 0x0000182001007387 */ /* 0x0003e20000100800 */
[----:B------:R-:W-:-:S03]  /*1e70*/  IADD3 R10, P1, PT, R222, R10, RZ ;  /* 0x0000000ade0a7210 */ /* 0x000fc60007f3e0ff */
[----:B------:R1:W-:Y:S04]  /*1e80*/  STL [R1+0x1c], R28 ;  /* 0x00001c1c01007387 */ /* 0x0003e80000100800 */
[----:B------:R1:W-:Y:S04]  /*1e90*/  STL [R1+0x14], R33 ;  /* 0x0000142101007387 */ /* 0x0003e80000100800 */
[----:B------:R1:W-:Y:S01]  /*1ea0*/  STL.64 [R1+0x8], R214 ;  /* 0x000008d601007387 */ /* 0x0003e20000100a00 */
[----:B------:R-:W-:Y:S02]  /*1eb0*/  IADD3.X R11, PT, PT, RZ, R0, RZ, P1, !PT ;  /* 0x00000000ff0b7210 */ /* 0x000fe40000ffe4ff */
[----:B------:R-:W-:Y:S01]  /*1ec0*/  ISETP.GE.AND P1, PT, R2, R34, PT ;  /* 0x000000220200720c */ /* 0x000fe20003f26270 */
[-C--:B------:R-:W-:Y:S01]  /*1ed0*/  IMAD R8, R27, R36.reuse, RZ ;  /* 0x000000241b087224 */ /* 0x080fe200078e02ff */
[----:B------:R-:W-:Y:S01]  /*1ee0*/  MOV R3, RZ ;  /* 0x000000ff00037202 */ /* 0x000fe20000000f00 */
[----:B------:R-:W-:Y:S01]  /*1ef0*/  IMAD.WIDE.U32 R10, R26, R36, R10 ;  /* 0x000000241a0a7225 */ /* 0x000fe200078e000a */
[----:B------:R-:W-:-:S03]  /*1f00*/  @!P0 MOV R5, R13 ;  /* 0x0000000d00058202 */ /* 0x000fc60000000f00 */
[----:B------:R-:W-:Y:S01]  /*1f10*/  @!P0 IMAD.MOV.U32 R4, RZ, RZ, R12 ;  /* 0x000000ffff048224 */ /* 0x000fe200078e000c */
[----:B------:R-:W-:Y:S01]  /*1f20*/  @P0 MOV R4, R12 ;  /* 0x0000000c00040202 */ /* 0x000fe20000000f00 */
[----:B------:R-:W-:Y:S01]  /*1f30*/  @P0 IMAD.MOV.U32 R5, RZ, RZ, R13 ;  /* 0x000000ffff050224 */ /* 0x000fe200078e000d */
[----:B------:R-:W-:Y:S01]  /*1f40*/  IADD3 R9, PT, PT, R11, R8, RZ ;  /* 0x000000080b097210 */ /* 0x000fe20007ffe0ff */
[----:B------:R-:W-:Y:S02]  /*1f50*/  IMAD.WIDE.U32 R6, R35, 0x40, R2 ;  /* 0x0000004023067825 */ /* 0x000fe400078e0002 */
[----:B------:R-:W-:Y:S05]  /*1f60*/  @P1 BRA `(.L_x_821) ;  /* 0x00000000003c1947 */ /* 0x000fea0003800000 */
[----:B------:R-:W-:-:S13]  /*1f70*/  ISETP.GE.AND P0, PT, R222, R213, PT ;  /* 0x000000d5de00720c */ /* 0x000fda0003f06270 */
[----:B------:R-:W-:Y:S05]  /*1f80*/  @P0 BRA `(.L_x_822) ;  /* 0x0000000000300947 */ /* 0x000fea0003800000 */
[----:B------:R-:W-:Y:S01]  /*1f90*/  MOV R8, R10 ;  /* 0x0000000a00087202 */ /* 0x000fe20000000f00 */
[----:B------:R-:W-:-:S04]  /*1fa0*/  IMAD R0, R7, R4, RZ ;  /* 0x0000000407007224 */ /* 0x000fc800078e02ff */
[----:B------:R-:W-:-:S04]  /*1fb0*/  IMAD.WIDE.U32 R12, R6, R4, R8 ;  /* 0x00000004060c7225 */ /* 0x000fc800078e0008 */
[----:B------:R-:W-:Y:S01]  /*1fc0*/  IMAD R0, R6, R5, R0 ;  /* 0x0000000506007224 */ /* 0x000fe200078e0200 */
[----:B-----5:R-:W-:-:S04]  /*1fd0*/  LEA R14, P0, R12, R18, 0x1 ;  /* 0x000000120c0e7211 */ /* 0x020fc800078008ff */
[----:B------:R-:W-:-:S04]  /*1fe0*/  IADD3 R0, PT, PT, R13, R0, RZ ;  /* 0x000000000d007210 */ /* 0x000fc80007ffe0ff */
[----:B------:R-:W-:-:S05]  /*1ff0*/  LEA.HI.X R15, R12, R19, R0, 0x1, P0 ;  /* 0x000000130c0f7211 */ /* 0x000fca00000f0c00 */
[----:B------:R-:W-:Y:S01]  /*2000*/  @!PT LDS RZ, [RZ] ;  /* 0x00000000fffff984 */ /* 0x000fe20000000800 */
[----:B------:R-:W-:Y:S01]  /*2010*/  @!PT LDS RZ, [RZ] ;  /* 0x00000000fffff984 */ /* 0x000fe20000000800 */
[----:B------:R-:W-:Y:S01]  /*2020*/  @!PT LDS RZ, [RZ] ;  /* 0x00000000fffff984 */ /* 0x000fe20000000800 */
[----:B------:R3:W-:Y:S01]  /*2030*/  LDGSTS.E.BYPASS.LTC128B.128 [R231], desc[UR4][R14.64] ;  /* 0x000000000ee77fae */ /* 0x0007e2000b981a04 */
[----:B------:R-:W-:Y:S05]  /*2040*/  BRA `(.L_x_821) ;  /* 0x0000000000047947 */ /* 0x000fea0003800000 */
.L_x_822:
[----:B------:R2:W-:Y:S02]  /*2050*/  STS.128 [R231], RZ ;  /* 0x000000ffe7007388 */ /* 0x0005e40000000c00 */
.L_x_821:
[----:B------:R-:W-:Y:S05]  /*2060*/  BSYNC.RECONVERGENT B0 ;  /* 0x0000000000007941 */ /* 0x000fea0003800200 */
.L_x_820:
[C---:B------:R-:W-:Y:S01]  /*2070*/  VIADD R20, R2.reuse, 0x10 ;  /* 0x0000001002147836 */ /* 0x040fe20000000000 */
[C---:B------:R-:W-:Y:S01]  /*2080*/  IADD3 R21, PT, PT, R2.reuse, 0x30, RZ ;  /* 0x0000003002157810 */ /* 0x040fe20007ffe0ff */
[----:B---3--:R-:W-:Y:S01]  /*2090*/  IMAD R14, R185, -0x100, R23 ;  /* 0xffffff00b90e7824 */ /* 0x008fe200078e0217 */
        /* <DEDUP_REMOVED lines=8> */
[----:B------:R-:W-:-:S13]  /*2120*/  ISETP.GE.AND P0, PT, R222, R213, PT ;  /* 0x000000d5de00720c */ /* 0x000fda0003f06270 */
        /* <DEDUP_REMOVED lines=15> */
[----:B------:R4:W-:Y:S02]  /*2220*/  LDGSTS.E.BYPASS.LTC128B.128 [R231+0x800], desc[UR4][R16.64] ;  /* 0x0080000010e77fae */ /* 0x0009e4000b981a04 */
.L_x_824:
[----:B------:R-:W-:Y:S05]  /*2230*/  BSYNC.RECONVERGENT B0 ;  /* 0x0000000000007941 */ /* 0x000fea0003800200 */
.L_x_823:
[----:B------:R-:W-:Y:S04]  /*2240*/  BSSY.RECONVERGENT B0, `(.L_x_825) ;  /* 0x0000013000007945 */ /* 0x000fe80003800200 */
[----:B------:R-:W-:Y:S05]  /*2250*/  @P2 BRA `(.L_x_826) ;  /* 0x0000000000442947 */ /* 0x000fea0003800000 */
        /* <DEDUP_REMOVED lines=10> */
[----:B----45:R-:W-:-:S04]  /*2300*/  LEA R16, P0, R12, R18, 0x1 ;  /* 0x000000120c107211 */ /* 0x030fc800078008ff */
[----:B------:R-:W-:-:S04]  /*2310*/  IADD3 R0, PT, PT, R13, R0, RZ ;  /* 0x000000000d007210 */ /* 0x000fc80007ffe0ff */
[----:B------:R-:W-:-:S05]  /*2320*/  LEA.HI.X R17, R12, R19, R0, 0x1, P0 ;  /* 0x000000130c117211 */ /* 0x000fca00000f0c00 */
[----:B------:R-:W-:Y:S01]  /*2330*/  @!PT LDS RZ, [RZ] ;  /* 0x00000000fffff984 */ /* 0x000fe20000000800 */
[----:B------:R-:W-:Y:S01]  /*2340*/  @!PT LDS RZ, [RZ] ;  /* 0x00000000fffff984 */ /* 0x000fe20000000800 */
[----:B------:R-:W-:Y:S01]  /*2350*/  @!PT LDS RZ, [RZ] ;  /* 0x00000000fffff984 */ /* 0x000fe20000000800 */
[----:B------:R4:W-:Y:S02]  /*2360*/  LDGSTS.E.BYPASS.LTC128B.128 [R231+0x1000], desc[UR4][R16.64] ;  /* 0x0100000010e77fae */ /* 0x0009e4000b981a04 */
.L_x_826:
[----:B------:R-:W-:Y:S05]  /*2370*/  BSYNC.RECONVERGENT B0 ;  /* 0x0000000000007941 */ /* 0x000fea0003800200 */
.L_x_825:
[----:B------:R-:W-:Y:S04]  /*2380*/  BSSY.RECONVERGENT B0, `(.L_x_827) ;  /* 0x0000013000007945 */ /* 0x000fe80003800200 */
[----:B------:R-:W-:Y:S05]  /*2390*/  @P1 BRA `(.L_x_828) ;  /* 0x0000000000441947 */ /* 0x000fea0003800000 */
[----:B------:R-:W-:-:S13]  /*23a0*/  ISETP.GE.AND P0, PT, R222, R213, PT ;  /* 0x000000d5de00720c */ /* 0x000fda0003f06270 */
        /* <DEDUP_REMOVED lines=16> */
.L_x_828:
[----:B------:R-:W-:Y:S05]  /*24b0*/  BSYNC.RECONVERGENT B0 ;  /* 0x0000000000007941 */ /* 0x000fea0003800200 */
.L_x_827:
[----:B------:R-:W-:Y:S01]  /*24c0*/  BSSY.RECONVERGENT B0, `(.L_x_829) ;  /* 0x0000010000007945 */ /* 0x000fe20003800200 */
[----:B------:R-:W-:Y:S01]  /*24d0*/  IMAD.MOV.U32 R217, RZ, RZ, R33 ;  /* 0x000000ffffd97224 */ /* 0x000fe200078e0021 */
[----:B------:R-:W-:Y:S01]  /*24e0*/  MOV R216, R32 ;  /* 0x0000002000d87202 */ /* 0x000fe20000000f00 */
[C---:B------:R-:W-:Y:S01]  /*24f0*/  IMAD.SHL.U32 R0, R232.reuse, 0x10, RZ ;  /* 0x00000010e8007824 */ /* 0x040fe200078e00ff */
[----:B------:R-:W-:Y:S01]  /*2500*/  SHF.L.U64.HI R6, R232, 0x4, R233 ;  /* 0x00000004e8067819 */ /* 0x000fe200000102e9 */
        /* <DEDUP_REMOVED lines=10> */
.L_x_831:
[----:B------:R1:W-:Y:S02]  /*25b0*/  STS.128 [R231+0x2000], RZ ;  /* 0x002000ffe7007388 */ /* 0x0003e40000000c00 */
.L_x_830:
[----:B------:R-:W-:Y:S05]  /*25c0*/  BSYNC.RECONVERGENT B0 ;  /* 0x0000000000007941 */ /* 0x000fea0003800200 */
.L_x_829:
[----:B------:R-:W-:Y:S01]  /*25d0*/  ISETP.GE.AND P3, PT, R20, R14, PT ;  /* 0x0000000e1400720c */ /* 0x000fe20003f66270 */
[----:B-----5:R-:W-:Y:S01]  /*25e0*/  VIADD R19, R2, 0x40 ;  /* 0x0000004002137836 */ /* 0x020fe20000000000 */
[----:B-1----:R-:W-:Y:S01]  /*25f0*/  LEA R4, P0, R0, R216, 0x1 ;  /* 0x000000d800047211 */ /* 0x002fe200078008ff */
[C---:B------:R-:W-:Y:S01]  /*2600*/  VIADD R18, R2.reuse, 0x50 ;  /* 0x0000005002127836 */ /* 0x040fe20000000000 */
[----:B------:R-:W-:Y:S01]  /*2610*/  BSSY.RECONVERGENT B0, `(.L_x_832) ;  /* 0x0000011000007945 */ /* 0x000fe20003800200 */
[----:B----4-:R-:W-:Y:S01]  /*2620*/  VIADD R17, R2, 0x60 ;  /* 0x0000006002117836 */ /* 0x010fe20000000000 */
        /* <DEDUP_REMOVED lines=15> */
.L_x_833:
[----:B------:R-:W-:Y:S05]  /*2720*/  BSYNC.RECONVERGENT B0 ;  /* 0x0000000000007941 */ /* 0x000fea0003800200 */
.L_x_832:
        /* <DEDUP_REMOVED lines=13> */
.L_x_835:
[----:B------:R-:W-:Y:S05]  /*2800*/  BSYNC.RECONVERGENT B0 ;  /* 0x0000000000007941 */ /* 0x000fea0003800200 */
.L_x_834:
        /* <DEDUP_REMOVED lines=13> */
.L_x_837:
[----:B------:R-:W-:Y:S05]  /*28e0*/  BSYNC.RECONVERGENT B0 ;  /* 0x0000000000007941 */ /* 0x000fea0003800200 */
.L_x_836:
        /* <DEDUP_REMOVED lines=16> */
.L_x_839:
[----:B------:R-:W-:Y:S05]  /*29f0*/  BSYNC.RECONVERGENT B0 ;  /* 0x0000000000007941 */ /* 0x000fea0003800200 */
.L_x_838:
        /* <DEDUP_REMOVED lines=13> */
.L_x_841:
[----:B------:R-:W-:Y:S05]  /*2ad0*/  BSYNC.RECONVERGENT B0 ;  /* 0x0000000000007941 */ /* 0x000fea0003800200 */
.L_x_840:
        /* <DEDUP_REMOVED lines=16> */
.L_x_843:
[----:B------:R-:W-:Y:S05]  /*2be0*/  BSYNC.RECONVERGENT B0 ;  /* 0x0000000000007941 */ /* 0x000fea0003800200 */
.L_x_842:
        /* <DEDUP_REMOVED lines=16> */
.L_x_845:
[----:B------:R-:W-:Y:S05]  /*2cf0*/  BSYNC.RECONVERGENT B0 ;  /* 0x0000000000007941 */ /* 0x000fea0003800200 */
.L_x_844:
        /* <DEDUP_REMOVED lines=16> */
.L_x_847:
[----:B------:R-:W-:Y:S05]  /*2e00*/  BSYNC.RECONVERGENT B0 ;  /* 0x0000000000007941 */ /* 0x000fea0003800200 */
.L_x_846:
[----:B------:R-:W-:Y:S01]  /*2e10*/  BSSY.RECONVERGENT B0, `(.L_x_848) ;  /* 0x000000d000007945 */ /* 0x000fe20003800200 */
[----:B------:R-:W-:Y:S02]  /*2e20*/  ISETP.GE.AND P2, PT, R8, R14, PT ;  /* 0x0000000e0800720c */ /* 0x000fe40003f46270 */
[----:B-1----:R-:W-:Y:S01]  /*2e30*/  IADD3 R6, PT, PT, R2, 0xf0, RZ ;  /* 0x000000f002067810 */ /* 0x002fe20007ffe0ff */
        /* <DEDUP_REMOVED lines=10> */
.L_x_849:
[----:B------:R-:W-:Y:S05]  /*2ee0*/  BSYNC.RECONVERGENT B0 ;  /* 0x0000000000007941 */ /* 0x000fea0003800200 */
.L_x_848:
        /* <DEDUP_REMOVED lines=15> */
.L_x_851:
[----:B------:R-:W-:Y:S05]  /*2fe0*/  BSYNC.RECONVERGENT B0 ;  /* 0x0000000000007941 */ /* 0x000fea0003800200 */
.L_x_850:
        /* <DEDUP_REMOVED lines=14> */
.L_x_853:
[----:B------:R-:W-:Y:S05]  /*30d0*/  BSYNC.RECONVERGENT B0 ;  /* 0x0000000000007941 */ /* 0x000fea0003800200 */
.L_x_852:
        /* <DEDUP_REMOVED lines=14> */
.L_x_855:
[----:B------:R-:W-:Y:S05]  /*31c0*/  BSYNC.RECONVERGENT B0 ;  /* 0x0000000000007941 */ /* 0x000fea0003800200 */
.L_x_854:
        /* <DEDUP_REMOVED lines=14> */
.L_x_857:
[----:B------:R-:W-:Y:S05]  /*32b0*/  BSYNC.RECONVERGENT B0 ;  /* 0x0000000000007941 */ /* 0x000fea0003800200 */
.L_x_856:
        /* <DEDUP_REMOVED lines=14> */
.L_x_859:
[----:B------:R-:W-:Y:S05]  /*33a0*/  BSYNC.RECONVERGENT B0 ;  /* 0x0000000000007941 */ /* 0x000fea0003800200 */
.L_x_858:
        /* <DEDUP_REMOVED lines=14> */
.L_x_861:
[----:B------:R-:W-:Y:S05]  /*3490*/  BSYNC.RECONVERGENT B0 ;  /* 0x0000000000007941 */ /* 0x000fea0003800200 */
.L_x_860:
[----:B------:R-:W0:Y:S01]  /*34a0*/  LDGDEPBAR ;  /* 0x00000000000079af */ /* 0x000e220000000000 */
[C---:B----4-:R-:W-:Y:S02]  /*34b0*/  SHF.L.U64.HI R4, R234.reuse, 0x4, R235 ;  /* 0x00000004ea047819 */ /* 0x050fe400000102eb */
        /* <DEDUP_REMOVED lines=15> */
.L_x_864:
[----:B------:R4:W-:Y:S01]  /*35b0*/  STS.128 [R231+0xa000], RZ ;  /* 0x00a000ffe7007388 */ /* 0x0009e20000000c00 */
[----:B------:R-:W-:Y:S05]  /*35c0*/  BRA `(.L_x_865) ;  /* 0x0000000000047947 */ /* 0x000fea0003800000 */
.L_x_863:
[----:B------:R4:W-:Y:S02]  /*35d0*/  STS.128 [R231+0xa000], RZ ;  /* 0x00a000ffe7007388 */ /* 0x0009e40000000c00 */
.L_x_865:
[----:B------:R-:W-:Y:S05]  /*35e0*/  BSYNC.RECONVERGENT B0 ;  /* 0x0000000000007941 */ /* 0x000fea0003800200 */
.L_x_862:
[-C--:B------:R-:W-:Y:S01]  /*35f0*/  ISETP.GE.AND P1, PT, R20, R14.reuse, PT ;  /* 0x0000000e1400720c */ /* 0x080fe20003f26270 */
[----:B------:R-:W-:Y:S01]  /*3600*/  BSSY.RECONVERGENT B0, `(.L_x_866) ;  /* 0x0000012000007945 */ /* 0x000fe20003800200 */
[----:B-1----:R-:W-:Y:S02]  /*3610*/  LEA R2, P2, R0, R29, 0x1 ;  /* 0x0000001d00027211 */ /* 0x002fe400078408ff */
[----:B------:R-:W-:Y:S02]  /*3620*/  ISETP.GE.AND P0, PT, R22, R14, PT ;  /* 0x0000000e1600720c */ /* 0x000fe40003f06270 */
        /* <DEDUP_REMOVED lines=15> */
.L_x_867:
[----:B------:R-:W-:Y:S05]  /*3720*/  BSYNC.RECONVERGENT B0 ;  /* 0x0000000000007941 */ /* 0x000fea0003800200 */
.L_x_866:
        /* <DEDUP_REMOVED lines=13> */
.L_x_869:
[----:B------:R-:W-:Y:S05]  /*3800*/  BSYNC.RECONVERGENT B0 ;  /* 0x0000000000007941 */ /* 0x000fea0003800200 */
.L_x_868:
        /* <DEDUP_REMOVED lines=13> */
.L_x_871:
[----:B------:R-:W-:Y:S05]  /*38e0*/  BSYNC.RECONVERGENT B0 ;  /* 0x0000000000007941 */ /* 0x000fea0003800200 */
.L_x_870:
        /* <DEDUP_REMOVED lines=16> */
.L_x_873:
[----:B------:R-:W-:Y:S05]  /*39f0*/  BSYNC.RECONVERGENT B0 ;  /* 0x0000000000007941 */ /* 0x000fea0003800200 */
.L_x_872:
        /* <DEDUP_REMOVED lines=13> */
.L_x_875:
[----:B------:R-:W-:Y:S05]  /*3ad0*/  BSYNC.RECONVERGENT B0 ;  /* 0x0000000000007941 */ /* 0x000fea0003800200 */
.L_x_874:
        /* <DEDUP_REMOVED lines=16> */
.L_x_877:
[----:B------:R-:W-:Y:S05]  /*3be0*/  BSYNC.RECONVERGENT B0 ;  /* 0x0000000000007941 */ /* 0x000fea0003800200 */
.L_x_876:
        /* <DEDUP_REMOVED lines=16> */
.L_x_879:
[----:B------:R-:W-:Y:S05]  /*3cf0*/  BSYNC.RECONVERGENT B0 ;  /* 0x0000000000007941 */ /* 0x000fea0003800200 */
.L_x_878:
        /* <DEDUP_REMOVED lines=16> */
.L_x_881:
[----:B------:R-:W-:Y:S05]  /*3e00*/  BSYNC.RECONVERGENT B0 ;  /* 0x0000000000007941 */ /* 0x000fea0003800200 */
.L_x_880:
        /* <DEDUP_REMOVED lines=13> */
.L_x_883:
[----:B------:R-:W-:Y:S05]  /*3ee0*/  BSYNC.RECONVERGENT B0 ;  /* 0x0000000000007941 */ /* 0x000fea0003800200 */
.L_x_882:
        /* <DEDUP_REMOVED lines=15> */
.L_x_885:
[----:B------:R-:W-:Y:S05]  /*3fe0*/  BSYNC.RECONVERGENT B0 ;  /* 0x0000000000007941 */ /* 0x000fea0003800200 */
.L_x_884:
        /* <DEDUP_REMOVED lines=15> */
.L_x_887:
[----:B------:R-:W-:Y:S05]  /*40e0*/  BSYNC.RECONVERGENT B0 ;  /* 0x0000000000007941 */ /* 0x000fea0003800200 */
.L_x_886:
        /* <DEDUP_REMOVED lines=15> */
.L_x_889:
[----:B------:R-:W-:Y:S05]  /*41e0*/  BSYNC.RECONVERGENT B0 ;  /* 0x0000000000007941 */ /* 0x000fea0003800200 */
.L_x_888:
        /* <DEDUP_REMOVED lines=15> */
.L_x_891:
[----:B------:R-:W-:Y:S05]  /*42e0*/  BSYNC.RECONVERGENT B0 ;  /* 0x0000000000007941 */ /* 0x000fea0003800200 */
.L_x_890:
        /* <DEDUP_REMOVED lines=15> */
.L_x_893:
[----:B------:R-:W-:Y:S05]  /*43e0*/  BSYNC.RECONVERGENT B0 ;  /* 0x0000000000007941 */ /* 0x000fea0003800200 */
.L_x_892:
[----:B------:R1:W-:Y:S01]  /*43f0*/  @P1 STS.128 [R231+0x11800], RZ ;  /* 0x011800ffe7001388 */ /* 0x0003e20000000c00 */
[----:B------:R-:W-:Y:S04]  /*4400*/  BSSY.RECONVERGENT B0, `(.L_x_894) ;  /* 0x000000c000007945 */ /* 0x000fe80003800200 */
[----:B------:R-:W-:Y:S05]  /*4410*/  @P1 BRA `(.L_x_895) ;  /* 0x0000000000281947 */ /* 0x000fea0003800000 */
[----:B------:R-:W-:-:S13]  /*4420*/  ISETP.GE.AND P0, PT, R222, R213, PT ;  /* 0x000000d5de00720c */ /* 0x000fda0003f06270 */
[----:B------:R1:W-:Y:S01]  /*4430*/  @P0 STS.128 [R231+0x11800], RZ ;  /* 0x011800ffe7000388 */ /* 0x0003e20000000c00 */
[----:B------:R-:W-:Y:S05]  /*4440*/  @P0 BRA `(.L_x_895) ;  /* 0x00000000001c0947 */ /* 0x000fea0003800000 */
[----:B------:R-:W-:Y:S02]  /*4450*/  IMAD R0, R235, 0x1c0, RZ ;  /* 0x000001c0eb007824 */ /* 0x000fe400078e02ff */
[----:B-1----:R-:W-:-:S05]  /*4460*/  IMAD.WIDE.U32 R2, R234, 0x1c0, R2 ;  /* 0x000001c0ea027825 */ /* 0x002fca00078e0002 */
[----:B------:R-:W-:-:S05]  /*4470*/  IADD3 R3, PT, PT, R3, R0, RZ ;  /* 0x0000000003037210 */ /* 0x000fca0007ffe0ff */
[----:B------:R-:W-:Y:S01]  /*4480*/  @!PT LDS RZ, [RZ] ;  /* 0x00000000fffff984 */ /* 0x000fe20000000800 */
[----:B------:R-:W-:Y:S01]  /*4490*/  @!PT LDS RZ, [RZ] ;  /* 0x00000000fffff984 */ /* 0x000fe20000000800 */
[----:B------:R-:W-:Y:S01]  /*44a0*/  @!PT LDS RZ, [RZ] ;  /* 0x00000000fffff984 */ /* 0x000fe20000000800 */
[----:B------:R1:W-:Y:S02]  /*44b0*/  LDGSTS.E.BYPASS.LTC128B.128 [R231+0x11800], desc[UR4][R2.64] ;  /* 0x1180000002e77fae */ /* 0x0003e4000b981a04 */
.L_x_895:
[----:B------:R-:W-:Y:S05]  /*44c0*/  BSYNC.RECONVERGENT B0 ;  /* 0x0000000000007941 */ /* 0x000fea0003800200 */
.L_x_894:
[----:B------:R-:W5:Y:S01]  /*44d0*/  LD.E R0, desc[UR4][R134.64+0x18c] ;  /* 0x00018c0486007980 */ /* 0x000f62000c101900 */
[----:B------:R-:W-:Y:S01]  /*44e0*/  SHF.R.U32.HI R225, RZ, 0x1, R228 ;  /* 0x00000001ffe17819 */ /* 0x000fe200000116e4 */
[C---:B------:R-:W-:Y:S01]  /*44f0*/  IMAD.SHL.U32 R202, R228.reuse, 0x40, RZ ;  /* 0x00000040e4ca7824 */ /* 0x040fe200078e00ff */
[C---:B------:R-:W-:Y:S01]  /*4500*/  R2P PR, R228.reuse, 0x6 ;  /* 0x00000006e4007804 */ /* 0x040fe20000000000 */
[----:B------:R-:W-:Y:S01]  /*4510*/  IMAD.SHL.U32 R226, R228, 0x20, RZ ;  /* 0x00000020e4e27824 */ /* 0x000fe200078e00ff */
[----:B-1----:R-:W-:Y:S01]  /*4520*/  LOP3.LUT R2, R225, 0x8, RZ, 0xc0, !PT ;  /* 0x00000008e1027812 */ /* 0x002fe200078ec0ff */
[----:B------:R-:W-:Y:S01]  /*4530*/  IMAD.MOV.U32 R91, RZ, RZ, 0x20 ;  /* 0x00000020ff5b7424 */ /* 0x000fe200078e00ff */
[----:B------:R-:W-:Y:S01]  /*4540*/  LOP3.LUT R4, R202, 0x1c0, RZ, 0xc0, !PT ;  /* 0x000001c0ca047812 */ /* 0x000fe200078ec0ff */
[----:B------:R-:W-:Y:S01]  /*4550*/  IMAD.MOV.U32 R182, RZ, RZ, 0x40 ;  /* 0x00000040ffb67424 */ /* 0x000fe200078e00ff */
[----:B------:R-:W-:Y:S01]  /*4560*/  LOP3.LUT R3, R2, 0x1c0, R202, 0xf8, !PT ;  /* 0x000001c002037812 */ /* 0x000fe200078ef8ca */
[----:B------:R-:W0:Y:S01]  /*4570*/  LDGDEPBAR ;  /* 0x00000000000079af */ /* 0x000e220000000000 */
[----:B------:R-:W-:Y:S01]  /*4580*/  LOP3.LUT R226, R226, 0x7c00, RZ, 0xc0, !PT ;  /* 0x00007c00e2e27812 */ /* 0x000fe200078ec0ff */
[----:B------:R-:W-:Y:S01]  /*4590*/  IMAD.MOV.U32 R218, RZ, RZ, R90 ;  /* 0x000000ffffda7224 */ /* 0x000fe200078e005a */
[----:B------:R-:W-:Y:S01]  /*45a0*/  LOP3.LUT R2, R4, 0x8, R228, 0xf8, !PT ;  /* 0x0000000804027812 */ /* 0x000fe200078ef8e4 */
[----:B------:R-:W-:Y:S01]  /*45b0*/  BSSY.RECONVERGENT B1, `(.L_x_896) ;  /* 0x00003c8000017945 */ /* 0x000fe20003800200 */
[----:B------:R-:W-:-:S02]  /*45c0*/  LOP3.LUT R22, R202, 0x400, RZ, 0xc0, !PT ;  /* 0x00000400ca167812 */ /* 0x000fc400078ec0ff */
[----:B------:R-:W-:Y:S01]  /*45d0*/  LOP3.LUT R4, R226, 0x200, R202, 0xf8, !PT ;  /* 0x00000200e2047812 */ /* 0x000fe200078ef8ca */
[----:B------:R-:W-:Y:S01]  /*45e0*/  STL [R1], R218 ;  /* 0x000000da01007387 */ /* 0x000fe20000100800 */
[-C--:B------:R-:W-:Y:S02]  /*45f0*/  LOP3.LUT R212, R3, R222.reuse, RZ, 0x3c, !PT ;  /* 0x000000de03d47212 */ /* 0x080fe400078e3cff */
[----:B------:R-:W-:Y:S02]  /*4600*/  LOP3.LUT R2, R2, R222, RZ, 0x3c, !PT ;  /* 0x000000de02027212 */ /* 0x000fe400078e3cff */
[----:B------:R-:W-:Y:S02]  /*4610*/  LOP3.LUT R3, R4, R212, RZ, 0xfc, !PT ;  /* 0x000000d404037212 */ /* 0x000fe400078efcff */
[----:B------:R-:W-:Y:S01]  /*4620*/  SEL R91, R91, 0xffffffe0, !P1 ;  /* 0xffffffe05b5b7807 */ /* 0x000fe20004800000 */
[----:B------:R-:W-:Y:S01]  /*4630*/  IMAD R22, R2, 0x2, R22 ;  /* 0x0000000202167824 */ /* 0x000fe200078e0216 */
[----:B------:R-:W-:Y:S01]  /*4640*/  SEL R182, R182, 0xffffffc0, !P2 ;  /* 0xffffffc0b6b67807 */ /* 0x000fe20005000000 */
[----:B------:R-:W-:-:S02]  /*4650*/  IMAD R2, R3, 0x2, R224 ;  /* 0x0000000203027824 */ /* 0x000fc400078e02e0 */
[----:B------:R-:W-:Y:S02]  /*4660*/  IMAD.IADD R22, R224, 0x1, R22 ;  /* 0x00000001e0167824 */ /* 0x000fe400078e0216 */
[--C-:B------:R-:W-:Y:S01]  /*4670*/  IMAD.IADD R3, R2, 0x1, R91.reuse ;  /* 0x0000000102037824 */ /* 0x100fe200078e025b */
[----:B------:R1:W-:Y:S01]  /*4680*/  LDSM.16.M88.4 R16, [R2] ;  /* 0x000000000210783b */ /* 0x0003e20000000200 */
[C---:B------:R-:W-:Y:S02]  /*4690*/  IMAD.IADD R20, R22.reuse, 0x1, R91 ;  /* 0x0000000116147824 */ /* 0x040fe400078e025b */
[--C-:B------:R-:W-:Y:S01]  /*46a0*/  IMAD.IADD R21, R22, 0x1, R182.reuse ;  /* 0x0000000116157824 */ /* 0x100fe200078e02b6 */
[----:B------:R-:W2:Y:S04]  /*46b0*/  LDSM.16.M88.4 R4, [R22+0x2000] ;  /* 0x002000001604783b */ /* 0x000ea80000000200 */
[----:B------:R3:W-:Y:S04]  /*46c0*/  LDSM.16.M88.4 R12, [R3] ;  /* 0x00000000030c783b */ /* 0x0007e80000000200 */
[----:B------:R-:W-:Y:S04]  /*46d0*/  LDSM.16.M88.4 R28, [R20+0x2000] ;  /* 0x00200000141c783b */ /* 0x000fe80000000200 */
[----:B------:R-:W-:Y:S04]  /*46e0*/  LDSM.16.M88.4 R36, [R22+0x2800] ;  /* 0x002800001624783b */ /* 0x000fe80000000200 */
[----:B------:R-:W4:Y:S01]  /*46f0*/  LDSM.16.M88.4 R44, [R22+0x3000] ;  /* 0x00300000162c783b */ /* 0x000f220000000200 */
[----:B-1----:R-:W-:-:S03]  /*4700*/  IMAD.IADD R2, R2, 0x1, R182 ;  /* 0x0000000102027824 */ /* 0x002fc600078e02b6 */
[----:B------:R-:W-:Y:S04]  /*4710*/  LDSM.16.M88.4 R52, [R20+0x2800] ;  /* 0x002800001434783b */ /* 0x000fe80000000200 */
[----:B------:R1:W-:Y:S01]  /*4720*/  LDSM.16.M88.4 R8, [R2] ;  /* 0x000000000208783b */ /* 0x0003e20000000200 */
[----:B---3--:R-:W-:-:S03]  /*4730*/  IMAD.IADD R3, R91, 0x1, R21 ;  /* 0x000000015b037824 */ /* 0x008fc600078e0215 */
[----:B------:R-:W-:Y:S04]  /*4740*/  LDSM.16.M88.4 R68, [R21+0x2000] ;  /* 0x002000001544783b */ /* 0x000fe80000000200 */
[----:B------:R-:W3:Y:S04]  /*4750*/  LDSM.16.M88.4 R48, [R20+0x3000] ;  /* 0x003000001430783b */ /* 0x000ee80000000200 */
[----:B------:R-:W3:Y:S01]  /*4760*/  LDSM.16.M88.4 R60, [R22+0x3800] ;  /* 0x00380000163c783b */ /* 0x000ee20000000200 */
[C---:B--2---:R-:W-:Y:S03]  /*4770*/  HMMA.16816.F32 R24, R16.reuse, R4, RZ ;  /* 0x000000041018723c */ /* 0x044fe600000018ff */
[----:B------:R-:W-:Y:S04]  /*4780*/  LDSM.16.M88.4 R64, [R3+0x2000] ;  /* 0x002000000340783b */ /* 0x000fe80000000200 */
[----:B------:R-:W-:Y:S01]  /*4790*/  LDSM.16.M88.4 R72, [R20+0x3800] ;  /* 0x003800001448783b */ /* 0x000fe20000000200 */
[----:B-1----:R-:W-:Y:S01]  /*47a0*/  IMAD.IADD R2, R91, 0x1, R2 ;  /* 0x000000015b027824 */ /* 0x002fe200078e0202 */
[C---:B------:R-:W-:Y:S08]  /*47b0*/  HMMA.16816.F32 R4, R16.reuse, R6, RZ ;  /* 0x000000061004723c */ /* 0x040ff000000018ff */
[----:B----4-:R-:W-:Y:S08]  /*47c0*/  HMMA.16816.F32 R32, R16, R44, RZ ;  /* 0x0000002c1020723c */ /* 0x010ff000000018ff */
[C---:B------:R-:W-:Y:S08]  /*47d0*/  HMMA.16816.F32 R40, R12.reuse, R28, R24 ;  /* 0x0000001c0c28723c */ /* 0x040ff00000001818 */
[----:B------:R-:W-:Y:S01]  /*47e0*/  HMMA.16816.F32 R56, R12, R30, R4 ;  /* 0x0000001e0c38723c */ /* 0x000fe20000001804 */
[----:B------:R-:W1:Y:S07]  /*47f0*/  LDSM.16.M88.4 R4, [R2] ;  /* 0x000000000204783b */ /* 0x000e6e0000000200 */
[C---:B------:R-:W-:Y:S08]  /*4800*/  HMMA.16816.F32 R24, R16.reuse, R36, RZ ;  /* 0x000000241018723c */ /* 0x040ff000000018ff */
[----:B------:R-:W-:Y:S01]  /*4810*/  HMMA.16816.F32 R28, R16, R46, RZ ;  /* 0x0000002e101c723c */ /* 0x000fe200000018ff */
[----:B------:R-:W2:Y:S07]  /*4820*/  LDSM.16.M88.4 R44, [R21+0x2800] ;  /* 0x00280000152c783b */ /* 0x000eae0000000200 */
[C---:B---3--:R-:W-:Y:S08]  /*4830*/  HMMA.16816.F32 R80, R12.reuse, R48, R32 ;  /* 0x000000300c50723c */ /* 0x048ff00000001820 */
[----:B------:R-:W-:Y:S08]  /*4840*/  HMMA.16816.F32 R76, R12, R52, R24 ;  /* 0x000000340c4c723c */ /* 0x000ff00000001818 */
[----:B------:R-:W-:Y:S01]  /*4850*/  HMMA.16816.F32 R24, R8, R68, R40 ;  /* 0x000000440818723c */ /* 0x000fe20000001828 */
[----:B------:R-:W-:Y:S07]  /*4860*/  LDSM.16.M88.4 R40, [R3+0x2800] ;  /* 0x002800000328783b */ /* 0x000fee0000000200 */
[----:B------:R-:W-:Y:S01]  /*4870*/  HMMA.16816.F32 R84, R12, R50, R28 ;  /* 0x000000320c54723c */ /* 0x000fe2000000181c */
[----:B------:R-:W3:Y:S07]  /*4880*/  LDSM.16.M88.4 R48, [R22+0x4000] ;  /* 0x004000001630783b */ /* 0x000eee0000000200 */
[C---:B------:R-:W-:Y:S08]  /*4890*/  HMMA.16816.F32 R36, R16.reuse, R38, RZ ;  /* 0x000000261024723c */ /* 0x040ff000000018ff */
[----:B------:R-:W-:Y:S08]  /*48a0*/  HMMA.16816.F32 R28, R16, R60, RZ ;  /* 0x0000003c101c723c */ /* 0x000ff000000018ff */
[----:B-1----:R-:W-:Y:S08]  /*48b0*/  HMMA.16816.F32 R32, R4, R64, R24 ;  /* 0x000000400420723c */ /* 0x002ff00000001818 */
[----:B------:R-:W-:Y:S01]  /*48c0*/  HMMA.16816.F32 R24, R8, R70, R56 ;  /* 0x000000460818723c */ /* 0x000fe20000001838 */
[----:B------:R-:W-:Y:S07]  /*48d0*/  LDSM.16.M88.4 R56, [R22+0x4800] ;  /* 0x004800001638783b */ /* 0x000fee0000000200 */
[C---:B------:R-:W-:Y:S08]  /*48e0*/  HMMA.16816.F32 R52, R12.reuse, R54, R36 ;  /* 0x000000360c34723c */ /* 0x040ff00000001824 */
[----:B------:R-:W-:Y:S08]  /*48f0*/  HMMA.16816.F32 R96, R12, R72, R28 ;  /* 0x000000480c60723c */ /* 0x000ff0000000181c */
[----:B------:R-:W-:Y:S01]  /*4900*/  HMMA.16816.F32 R28, R16, R62, RZ ;  /* 0x0000003e101c723c */ /* 0x000fe200000018ff */
[----:B------:R-:W1:Y:S07]  /*4910*/  LDSM.16.M88.4 R60, [R20+0x4000] ;  /* 0x00400000143c783b */ /* 0x000e6e0000000200 */
[----:B------:R-:W-:Y:S01]  /*4920*/  HMMA.16816.F32 R36, R4, R66, R24 ;  /* 0x000000420424723c */ /* 0x000fe20000001818 */
[----:B------:R-:W-:Y:S07]  /*4930*/  LDSM.16.M88.4 R64, [R21+0x3000] ;  /* 0x003000001540783b */ /* 0x000fee0000000200 */
[----:B--2---:R-:W-:Y:S08]  /*4940*/  HMMA.16816.F32 R24, R8, R44, R76 ;  /* 0x0000002c0818723c */ /* 0x004ff0000000184c */
[----:B------:R-:W-:Y:S08]  /*4950*/  HMMA.16816.F32 R92, R12, R74, R28 ;  /* 0x0000004a0c5c723c */ /* 0x000ff0000000181c */
[----:B---3--:R-:W-:-:S15]  /*4960*/  HMMA.16816.F32 R28, R16, R48, RZ ;  /* 0x00000030101c723c */ /* 0x008fde00000018ff */
[----:B------:R-:W-:-:S05]  /*4970*/  NOP ;  /* 0x0000000000007918 */ /* 0x000fca0000000000 */
[----:B-1----:R-:W-:Y:S08]  /*4980*/  HMMA.16816.F32 R100, R12, R60, R28 ;  /* 0x0000003c0c64723c */ /* 0x002ff0000000181c */
[----:B------:R-:W-:Y:S01]  /*4990*/  HMMA.16816.F32 R28, R16, R50, RZ ;  /* 0x00000032101c723c */ /* 0x000fe200000018ff */
[----:B------:R-:W-:-:S15]  /*49a0*/  LDSM.16.M88.4 R48, [R21+0x3800] ;  /* 0x003800001530783b */ /* 0x000fde0000000200 */
[----:B------:R-:W-:-:S04]  /*49b0*/  NOP ;  /* 0x0000000000007918 */ /* 0x000fc80000000000 */
[----:B------:R-:W-:Y:S01]  /*49c0*/  HMMA.16816.F32 R72, R12, R62, R28 ;  /* 0x0000003e0c48723c */ /* 0x000fe2000000181c */
[----:B------:R-:W-:Y:S01]  /*49d0*/  LDSM.16.M88.4 R60, [R22+0x5000] ;  /* 0x00500000163c783b */ /* 0x000fe20000000200 */
[----:B-----5:R-:W-:-:S06]  /*49e0*/  FMUL.FTZ R2, R32, R0 ;  /* 0x0000000020027220 */ /* 0x020fcc0000410000 */
[----:B------:R-:W-:Y:S01]  /*49f0*/  HMMA.16816.F32 R28, R16, R56, RZ ;  /* 0x00000038101c723c */ /* 0x000fe200000018ff */
[----:B------:R1:W-:Y:S02]  /*4a00*/  MUFU.TANH R156, R2 ;  /* 0x00000002009c7308 */ /* 0x0003e40000002400 */
[----:B-1----:R-:W-:-:S06]  /*4a10*/  FMUL.FTZ R2, R33, R0 ;  /* 0x0000000021027220 */ /* 0x002fcc0000410000 */
[----:B------:R1:W-:Y:S02]  /*4a20*/  MUFU.TANH R194, R2 ;  /* 0x0000000200c27308 */ /* 0x0003e40000002400 */
[----:B-1----:R-:W-:-:S06]  /*4a30*/  FMUL.FTZ R2, R34, R0 ;  /* 0x0000000022027220 */ /* 0x002fcc0000410000 */
[----:B------:R1:W-:Y:S02]  /*4a40*/  MUFU.TANH R148, R2 ;  /* 0x0000000200947308 */ /* 0x0003e40000002400 */
[-C--:B-1----:R-:W-:Y:S02]  /*4a50*/  FMUL.FTZ R2, R35, R0.reuse ;  /* 0x0000000023027220 */ /* 0x082fe40000410000 */
[----:B------:R-:W-:Y:S04]  /*4a60*/  HMMA.16816.F32 R32, R4, R40, R24 ;  /* 0x000000280420723c */ /* 0x000fe80000001818 */
[----:B------:R1:W-:Y:S04]  /*4a70*/  MUFU.TANH R161, R2 ;  /* 0x0000000200a17308 */ /* 0x0003e80000002400 */
[----:B------:R-:W-:Y:S01]  /*4a80*/  HMMA.16816.F32 R24, R8, R46, R52 ;  /* 0x0000002e0818723c */ /* 0x000fe20000001834 */
[----:B------:R-:W-:Y:S04]  /*4a90*/  LDSM.16.M88.4 R52, [R3+0x3000] ;  /* 0x003000000334783b */ /* 0x000fe80000000200 */
[----:B------:R-:W2:Y:S01]  /*4aa0*/  LDSM.16.M88.4 R44, [R20+0x4800] ;  /* 0x00480000142c783b */ /* 0x000ea20000000200 */
[----:B-1----:R-:W-:-:S04]  /*4ab0*/  FMUL.FTZ R2, R36, R0 ;  /* 0x0000000024027220 */ /* 0x002fc80000410000 */
[----:B------:R1:W-:Y:S02]  /*4ac0*/  MUFU.TANH R192, R2 ;  /* 0x0000000200c07308 */ /* 0x0003e40000002400 */
[----:B-1----:R-:W-:-:S06]  /*4ad0*/  FMUL.FTZ R2, R37, R0 ;  /* 0x0000000025027220 */ /* 0x002fcc0000410000 */
[----:B------:R1:W-:Y:S01]  /*4ae0*/  MUFU.TANH R193, R2 ;  /* 0x0000000200c17308 */ /* 0x0003e20000002400 */
[----:B--2---:R-:W-:Y:S01]  /*4af0*/  HMMA.16816.F32 R68, R12, R44, R28 ;  /* 0x0000002c0c44723c */ /* 0x004fe2000000181c */
[----:B-1----:R-:W-:-:S07]  /*4b00*/  FMUL.FTZ R2, R38, R0 ;  /* 0x0000000026027220 */ /* 0x002fce0000410000 */
[----:B------:R-:W-:Y:S01]  /*4b10*/  HMMA.16816.F32 R28, R16, R58, RZ ;  /* 0x0000003a101c723c */ /* 0x000fe200000018ff */
[----:B------:R-:W-:Y:S01]  /*4b20*/  LDSM.16.M88.4 R56, [R22+0x5800] ;  /* 0x005800001638783b */ /* 0x000fe20000000200 */
[----:B------:R1:W2:Y:S02]  /*4b30*/  MUFU.TANH R140, R2 ;  /* 0x00000002008c7308 */ /* 0x0002a40000002400 */
[----:B-1----:R-:W-:-:S15]  /*4b40*/  FMUL.FTZ R2, R39, R0 ;  /* 0x0000000027027220 */ /* 0x002fde0000410000 */
[----:B------:R-:W-:-:S01]  /*4b50*/  NOP ;  /* 0x0000000000007918 */ /* 0x000fc20000000000 */
[----:B------:R-:W-:Y:S01]  /*4b60*/  HMMA.16816.F32 R76, R12, R46, R28 ;  /* 0x0000002e0c4c723c */ /* 0x000fe2000000181c */
[----:B------:R-:W-:Y:S01]  /*4b70*/  LDSM.16.M88.4 R44, [R3+0x4000] ;  /* 0x00400000032c783b */ /* 0x000fe20000000200 */
[----:B------:R1:W3:Y:S06]  /*4b80*/  MUFU.TANH R189, R2 ;  /* 0x0000000200bd7308 */ /* 0x0002ec0000002400 */
[----:B------:R-:W-:Y:S01]  /*4b90*/  HMMA.16816.F32 R36, R4, R42, R24 ;  /* 0x0000002a0424723c */ /* 0x000fe20000001818 */
[----:B------:R-:W-:Y:S07]  /*4ba0*/  LDSM.16.M88.4 R40, [R3+0x3800] ;  /* 0x003800000328783b */ /* 0x000fee0000000200 */
[----:B------:R-:W-:Y:S01]  /*4bb0*/  HMMA.16816.F32 R24, R8, R64, R80 ;  /* 0x000000400818723c */ /* 0x000fe20000001850 */
[----:B-1----:R-:W-:-:S04]  /*4bc0*/  FMUL.FTZ R2, R32, R0 ;  /* 0x0000000020027220 */ /* 0x002fc80000410000 */
[----:B------:R1:W-:Y:S03]  /*4bd0*/  MUFU.TANH R190, R2 ;  /* 0x0000000200be7308 */ /* 0x0003e60000002400 */
[----:B------:R-:W-:Y:S01]  /*4be0*/  HMMA.16816.F32 R28, R16, R60, RZ ;  /* 0x0000003c101c723c */ /* 0x000fe200000018ff */
[----:B-1----:R-:W-:-:S04]  /*4bf0*/  FMUL.FTZ R2, R33, R0 ;  /* 0x0000000021027220 */ /* 0x002fc80000410000 */
[----:B------:R1:W-:Y:S02]  /*4c00*/  MUFU.TANH R191, R2 ;  /* 0x0000000200bf7308 */ /* 0x0003e40000002400 */
[----:B-1----:R-:W-:-:S06]  /*4c10*/  FMUL.FTZ R2, R34, R0 ;  /* 0x0000000022027220 */ /* 0x002fcc0000410000 */
[----:B------:R1:W4:Y:S02]  /*4c20*/  MUFU.TANH R137, R2 ;  /* 0x0000000200897308 */ /* 0x0003240000002400 */
[-C--:B-1----:R-:W-:Y:S02]  /*4c30*/  FMUL.FTZ R2, R35, R0.reuse ;  /* 0x0000000023027220 */ /* 0x082fe40000410000 */
[----:B------:R-:W-:Y:S04]  /*4c40*/  HMMA.16816.F32 R32, R4, R52, R24 ;  /* 0x000000340420723c */ /* 0x000fe80000001818 */
[----:B------:R1:W5:Y:S04]  /*4c50*/  MUFU.TANH R138, R2 ;  /* 0x00000002008a7308 */ /* 0x0003680000002400 */
[----:B------:R-:W-:Y:S01]  /*4c60*/  HMMA.16816.F32 R24, R8, R66, R84 ;  /* 0x000000420818723c */ /* 0x000fe20000001854 */
[----:B------:R-:W-:Y:S01]  /*4c70*/  LDSM.16.M88.4 R64, [R21+0x4000] ;  /* 0x004000001540783b */ /* 0x000fe20000000200 */
[----:B-1----:R-:W-:-:S04]  /*4c80*/  FMUL.FTZ R2, R36, R0 ;  /* 0x0000000024027220 */ /* 0x002fc80000410000 */
[----:B------:R1:W-:Y:S02]  /*4c90*/  MUFU.TANH R188, R2 ;  /* 0x0000000200bc7308 */ /* 0x0003e40000002400 */
[----:B-1----:R-:W-:-:S06]  /*4ca0*/  FMUL.FTZ R2, R37, R0 ;  /* 0x0000000025027220 */ /* 0x002fcc0000410000 */
[----:B------:R1:W-:Y:S02]  /*4cb0*/  MUFU.TANH R187, R2 ;  /* 0x0000000200bb7308 */ /* 0x0003e40000002400 */
[----:B-1----:R-:W-:-:S06]  /*4cc0*/  FMUL.FTZ R2, R38, R0 ;  /* 0x0000000026027220 */ /* 0x002fcc0000410000 */
[----:B------:R1:W-:Y:S02]  /*4cd0*/  MUFU.TANH R128, R2 ;  /* 0x0000000200807308 */ /* 0x0003e40000002400 */
[-C--:B-1----:R-:W-:Y:S02]  /*4ce0*/  FMUL.FTZ R2, R39, R0.reuse ;  /* 0x0000000027027220 */ /* 0x082fe40000410000 */
[----:B------:R-:W-:Y:S01]  /*4cf0*/  HMMA.16816.F32 R36, R4, R54, R24 ;  /* 0x000000360424723c */ /* 0x000fe20000001818 */
[----:B------:R-:W1:Y:S03]  /*4d00*/  LDSM.16.M88.4 R52, [R20+0x5000] ;  /* 0x005000001434783b */ /* 0x000e660000000200 */
[----:B------:R2:W-:Y:S04]  /*4d10*/  MUFU.TANH R107, R2 ;  /* 0x00000002006b7308 */ /* 0x0005e80000002400 */
[----:B------:R-:W-:Y:S01]  /*4d20*/  HMMA.16816.F32 R24, R8, R48, R96 ;  /* 0x000000300818723c */ /* 0x000fe20000001860 */
[----:B--2---:R-:W-:-:S04]  /*4d30*/  FMUL.FTZ R2, R32, R0 ;  /* 0x0000000020027220 */ /* 0x004fc80000410000 */
[----:B------:R2:W-:Y:S02]  /*4d40*/  MUFU.TANH R186, R2 ;  /* 0x0000000200ba7308 */ /* 0x0005e40000002400 */
[-C--:B--2---:R-:W-:Y:S01]  /*4d50*/  FMUL.FTZ R2, R33, R0.reuse ;  /* 0x0000000021027220 */ /* 0x084fe20000410000 */
[----:B-1----:R-:W-:Y:S05]  /*4d60*/  HMMA.16816.F32 R80, R12, R52, R28 ;  /* 0x000000340c50723c */ /* 0x002fea000000181c */
[----:B------:R1:W-:Y:S03]  /*4d70*/  MUFU.TANH R118, R2 ;  /* 0x0000000200767308 */ /* 0x0003e60000002400 */
[----:B------:R-:W-:Y:S01]  /*4d80*/  HMMA.16816.F32 R28, R16, R62, RZ ;  /* 0x0000003e101c723c */ /* 0x000fe200000018ff */
[----:B------:R-:W-:Y:S01]  /*4d90*/  LDSM.16.M88.4 R60, [R21+0x4800] ;  /* 0x00480000153c783b */ /* 0x000fe20000000200 */
[----:B-1----:R-:W-:-:S04]  /*4da0*/  FMUL.FTZ R2, R34, R0 ;  /* 0x0000000022027220 */ /* 0x002fc80000410000 */
[----:B------:R1:W-:-:S14]  /*4db0*/  MUFU.TANH R105, R2 ;  /* 0x0000000200697308 */ /* 0x0003dc0000002400 */
[----:B------:R-:W-:Y:S01]  /*4dc0*/  HMMA.16816.F32 R84, R12, R54, R28 ;  /* 0x000000360c54723c */ /* 0x000fe2000000181c */
[----:B------:R-:W-:Y:S07]  /*4dd0*/  LDSM.16.M88.4 R52, [R20+0x6000] ;  /* 0x006000001434783b */ /* 0x000fee0000000200 */
[----:B------:R-:W-:Y:S01]  /*4de0*/  HMMA.16816.F32 R28, R16, R56, RZ ;  /* 0x00000038101c723c */ /* 0x000fe200000018ff */
[----:B-1----:R-:W-:-:S07]  /*4df0*/  FMUL.FTZ R2, R35, R0 ;  /* 0x0000000023027220 */ /* 0x002fce0000410000 */
[----:B------:R-:W-:Y:S01]  /*4e00*/  HMMA.16816.F32 R32, R4, R40, R24 ;  /* 0x000000280420723c */ /* 0x000fe20000001818 */
[----:B------:R1:W-:Y:S07]  /*4e10*/  MUFU.TANH R104, R2 ;  /* 0x0000000200687308 */ /* 0x0003ee0000002400 */
[----:B------:R-:W-:Y:S01]  /*4e20*/  HMMA.16816.F32 R24, R8, R50, R92 ;  /* 0x000000320818723c */ /* 0x000fe2000000185c */
[----:B------:R-:W2:Y:S01]  /*4e30*/  LDSM.16.M88.4 R48, [R20+0x5800] ;  /* 0x005800001430783b */ /* 0x000ea20000000200 */
[----:B-1----:R-:W-:-:S04]  /*4e40*/  FMUL.FTZ R2, R36, R0 ;  /* 0x0000000024027220 */ /* 0x002fc80000410000 */
[----:B------:R1:W-:Y:S02]  /*4e50*/  MUFU.TANH R108, R2 ;  /* 0x00000002006c7308 */ /* 0x0003e40000002400 */
[----:B-1----:R-:W-:-:S06]  /*4e60*/  FMUL.FTZ R2, R37, R0 ;  /* 0x0000000025027220 */ /* 0x002fcc0000410000 */
[----:B------:R1:W-:Y:S01]  /*4e70*/  MUFU.TANH R110, R2 ;  /* 0x00000002006e7308 */ /* 0x0003e20000002400 */
[----:B--2---:R-:W-:Y:S08]  /*4e80*/  HMMA.16816.F32 R92, R12, R48, R28 ;  /* 0x000000300c5c723c */ /* 0x004ff0000000181c */
[----:B------:R-:W-:Y:S01]  /*4e90*/  HMMA.16816.F32 R28, R16, R58, RZ ;  /* 0x0000003a101c723c */ /* 0x000fe200000018ff */
[----:B------:R-:W-:Y:S01]  /*4ea0*/  LDSM.16.M88.4 R56, [R22+0x6800] ;  /* 0x006800001638783b */ /* 0x000fe20000000200 */
[----:B-1----:R-:W-:-:S04]  /*4eb0*/  FMUL.FTZ R2, R38, R0 ;  /* 0x0000000026027220 */ /* 0x002fc80000410000 */
[----:B------:R1:W2:Y:S02]  /*4ec0*/  MUFU.TANH R106, R2 ;  /* 0x00000002006a7308 */ /* 0x0002a40000002400 */
[-C--:B-1----:R-:W-:Y:S02]  /*4ed0*/  FMUL.FTZ R2, R39, R0.reuse ;  /* 0x0000000027027220 */ /* 0x082fe40000410000 */
[----:B------:R-:W-:Y:S01]  /*4ee0*/  HMMA.16816.F32 R36, R4, R42, R24 ;  /* 0x0000002a0424723c */ /* 0x000fe20000001818 */
[----:B------:R-:W-:Y:S03]  /*4ef0*/  LDSM.16.M88.4 R40, [R3+0x4800] ;  /* 0x004800000328783b */ /* 0x000fe60000000200 */
[----:B------:R1:W2:Y:S04]  /*4f00*/  MUFU.TANH R109, R2 ;  /* 0x00000002006d7308 */ /* 0x0002a80000002400 */
[----:B------:R-:W-:Y:S01]  /*4f10*/  HMMA.16816.F32 R24, R8, R64, R100 ;  /* 0x000000400818723c */ /* 0x000fe20000001864 */
[----:B-1----:R-:W-:-:S04]  /*4f20*/  FMUL.FTZ R2, R32, R0 ;  /* 0x0000000020027220 */ /* 0x002fc80000410000 */
[----:B------:R1:W-:Y:S02]  /*4f30*/  MUFU.TANH R113, R2 ;  /* 0x0000000200717308 */ /* 0x0003e40000002400 */
[----:B-1----:R-:W-:-:S06]  /*4f40*/  FMUL.FTZ R2, R33, R0 ;  /* 0x0000000021027220 */ /* 0x002fcc0000410000 */
[----:B------:R1:W-:Y:S02]  /*4f50*/  MUFU.TANH R184, R2 ;  /* 0x0000000200b87308 */ /* 0x0003e40000002400 */
[----:B-1----:R-:W-:-:S06]  /*4f60*/  FMUL.FTZ R2, R34, R0 ;  /* 0x0000000022027220 */ /* 0x002fcc0000410000 */
[----:B------:R1:W2:Y:S02]  /*4f70*/  MUFU.TANH R112, R2 ;  /* 0x0000000200707308 */ /* 0x0002a40000002400 */
[-C--:B-1----:R-:W-:Y:S02]  /*4f80*/  FMUL.FTZ R2, R35, R0.reuse ;  /* 0x0000000023027220 */ /* 0x082fe40000410000 */
[----:B------:R-:W-:Y:S04]  /*4f90*/  HMMA.16816.F32 R32, R4, R44, R24 ;  /* 0x0000002c0420723c */ /* 0x000fe80000001818 */
[----:B------:R1:W2:Y:S04]  /*4fa0*/  MUFU.TANH R114, R2 ;  /* 0x0000000200727308 */ /* 0x0002a80000002400 */
[----:B------:R-:W-:Y:S01]  /*4fb0*/  HMMA.16816.F32 R24, R8, R66, R72 ;  /* 0x000000420818723c */ /* 0x000fe20000001848 */
[----:B------:R-:W3:Y:S07]  /*4fc0*/  LDSM.16.M88.4 R64, [R22+0x6000] ;  /* 0x006000001640783b */ /* 0x000eee0000000200 */
[----:B------:R-:W-:Y:S01]  /*4fd0*/  HMMA.16816.F32 R72, R12, R50, R28 ;  /* 0x000000320c48723c */ /* 0x000fe2000000181c */
[----:B------:R-:W-:Y:S01]  /*4fe0*/  LDSM.16.M88.4 R48, [R20+0x6800] ;  /* 0x006800001430783b */ /* 0x000fe20000000200 */
[----:B-1----:R-:W-:-:S04]  /*4ff0*/  FMUL.FTZ R2, R36, R0 ;  /* 0x0000000024027220 */ /* 0x002fc80000410000 */
[----:B------:R1:W-:Y:S02]  /*5000*/  MUFU.TANH R183, R2 ;  /* 0x0000000200b77308 */ /* 0x0003e40000002400 */
[----:B-1----:R-:W-:-:S06]  /*5010*/  FMUL.FTZ R2, R37, R0 ;  /* 0x0000000025027220 */ /* 0x002fcc0000410000 */
[----:B------:R1:W-:Y:S01]  /*5020*/  MUFU.TANH R180, R2 ;  /* 0x0000000200b47308 */ /* 0x0003e20000002400 */
[----:B---3--:R-:W-:Y:S01]  /*5030*/  HMMA.16816.F32 R28, R16, R64, RZ ;  /* 0x00000040101c723c */ /* 0x008fe200000018ff */
[----:B-1----:R-:W-:-:S06]  /*5040*/  FMUL.FTZ R2, R38, R0 ;  /* 0x0000000026027220 */ /* 0x002fcc0000410000 */
[----:B------:R1:W3:Y:S02]  /*5050*/  MUFU.TANH R111, R2 ;  /* 0x00000002006f7308 */ /* 0x0002e40000002400 */
[-C--:B-1----:R-:W-:Y:S02]  /*5060*/  FMUL.FTZ R2, R39, R0.reuse ;  /* 0x0000000027027220 */ /* 0x082fe40000410000 */
[----:B------:R-:W-:Y:S01]  /*5070*/  HMMA.16816.F32 R36, R4, R46, R24 ;  /* 0x0000002e0424723c */ /* 0x000fe20000001818 */
[----:B------:R-:W-:Y:S03]  /*5080*/  LDSM.16.M88.4 R44, [R3+0x5000] ;  /* 0x00500000032c783b */ /* 0x000fe60000000200 */
[----:B------:R1:W3:Y:S04]  /*5090*/  MUFU.TANH R115, R2 ;  /* 0x0000000200737308 */ /* 0x0002e80000002400 */
[----:B------:R-:W-:Y:S01]  /*50a0*/  HMMA.16816.F32 R24, R8, R60, R68 ;  /* 0x0000003c0818723c */ /* 0x000fe20000001844 */
[----:B------:R-:W4:Y:S01]  /*50b0*/  LDSM.16.M88.4 R68, [R21+0x5000] ;  /* 0x005000001544783b */ /* 0x000f220000000200 */
[----:B-1----:R-:W-:-:S04]  /*50c0*/  FMUL.FTZ R2, R32, R0 ;  /* 0x0000000020027220 */ /* 0x002fc80000410000 */
[----:B------:R1:W-:Y:S02]  /*50d0*/  MUFU.TANH R122, R2 ;  /* 0x00000002007a7308 */ /* 0x0003e40000002400 */
[----:B-1----:R-:W-:-:S06]  /*50e0*/  FMUL.FTZ R2, R33, R0 ;  /* 0x0000000021027220 */ /* 0x002fcc0000410000 */
[----:B------:R1:W-:Y:S02]  /*50f0*/  MUFU.TANH R121, R2 ;  /* 0x0000000200797308 */ /* 0x0003e40000002400 */
[----:B-1----:R-:W-:-:S06]  /*5100*/  FMUL.FTZ R2, R34, R0 ;  /* 0x0000000022027220 */ /* 0x002fcc0000410000 */
[----:B------:R1:W3:Y:S02]  /*5110*/  MUFU.TANH R116, R2 ;  /* 0x0000000200747308 */ /* 0x0002e40000002400 */
[-C--:B-1----:R-:W-:Y:S02]  /*5120*/  FMUL.FTZ R2, R35, R0.reuse ;  /* 0x0000000023027220 */ /* 0x082fe40000410000 */
[----:B------:R-:W-:Y:S04]  /*5130*/  HMMA.16816.F32 R32, R4, R40, R24 ;  /* 0x000000280420723c */ /* 0x000fe80000001818 */
[----:B------:R1:W3:Y:S04]  /*5140*/  MUFU.TANH R117, R2 ;  /* 0x0000000200757308 */ /* 0x0002e80000002400 */
[----:B------:R-:W-:Y:S01]  /*5150*/  HMMA.16816.F32 R24, R8, R62, R76 ;  /* 0x0000003e0818723c */ /* 0x000fe2000000184c */
[----:B------:R-:W5:Y:S07]  /*5160*/  LDSM.16.M88.4 R60, [R22+0x7000] ;  /* 0x00700000163c783b */ /* 0x000f6e0000000200 */
[----:B------:R-:W-:Y:S01]  /*5170*/  HMMA.16816.F32 R76, R12, R52, R28 ;  /* 0x000000340c4c723c */ /* 0x000fe2000000181c */
[----:B-1----:R-:W-:-:S04]  /*5180*/  FMUL.FTZ R2, R36, R0 ;  /* 0x0000000024027220 */ /* 0x002fc80000410000 */
[----:B------:R1:W-:Y:S03]  /*5190*/  MUFU.TANH R124, R2 ;  /* 0x00000002007c7308 */ /* 0x0003e60000002400 */
[----:B------:R-:W-:Y:S01]  /*51a0*/  HMMA.16816.F32 R28, R16, R66, RZ ;  /* 0x00000042101c723c */ /* 0x000fe200000018ff */
[----:B------:R-:W-:Y:S01]  /*51b0*/  LDSM.16.M88.4 R64, [R21+0x6000] ;  /* 0x006000001540783b */ /* 0x000fe20000000200 */
[----:B-1----:R-:W-:-:S04]  /*51c0*/  FMUL.FTZ R2, R37, R0 ;  /* 0x0000000025027220 */ /* 0x002fc80000410000 */
[----:B------:R1:W-:Y:S02]  /*51d0*/  MUFU.TANH R120, R2 ;  /* 0x0000000200787308 */ /* 0x0003e40000002400 */
[----:B-1----:R-:W-:-:S06]  /*51e0*/  FMUL.FTZ R2, R38, R0 ;  /* 0x0000000026027220 */ /* 0x002fcc0000410000 */
[----:B------:R1:W3:Y:S02]  /*51f0*/  MUFU.TANH R119, R2 ;  /* 0x0000000200777308 */ /* 0x0002e40000002400 */
[-C--:B-1----:R-:W-:Y:S02]  /*5200*/  FMUL.FTZ R2, R39, R0.reuse ;  /* 0x0000000027027220 */ /* 0x082fe40000410000 */
[----:B------:R-:W-:Y:S01]  /*5210*/  HMMA.16816.F32 R36, R4, R42, R24 ;  /* 0x0000002a0424723c */ /* 0x000fe20000001818 */
[----:B------:R-:W-:Y:S03]  /*5220*/  LDSM.16.M88.4 R40, [R3+0x5800] ;  /* 0x005800000328783b */ /* 0x000fe60000000200 */
[----:B------:R1:W-:Y:S04]  /*5230*/  MUFU.TANH R123, R2 ;  /* 0x00000002007b7308 */ /* 0x0003e80000002400 */
[----:B----4-:R-:W-:Y:S08]  /*5240*/  HMMA.16816.F32 R24, R8, R68, R80 ;  /* 0x000000440818723c */ /* 0x010ff00000001850 */
[----:B------:R-:W-:Y:S01]  /*5250*/  HMMA.16816.F32 R80, R12, R54, R28 ;  /* 0x000000360c50723c */ /* 0x000fe2000000181c */
[----:B------:R-:W4:Y:S01]  /*5260*/  LDSM.16.M88.4 R52, [R21+0x5800] ;  /* 0x005800001534783b */ /* 0x000f220000000200 */
[----:B-1----:R-:W-:-:S04]  /*5270*/  FMUL.FTZ R2, R32, R0 ;  /* 0x0000000020027220 */ /* 0x002fc80000410000 */
[----:B------:R1:W-:Y:S02]  /*5280*/  MUFU.TANH R131, R2 ;  /* 0x0000000200837308 */ /* 0x0003e40000002400 */
[----:B------:R-:W-:Y:S01]  /*5290*/  HMMA.16816.F32 R28, R16, R56, RZ ;  /* 0x00000038101c723c */ /* 0x000fe200000018ff */
[----:B-1----:R-:W-:-:S05]  /*52a0*/  FMUL.FTZ R2, R33, R0 ;  /* 0x0000000021027220 */ /* 0x002fca0000410000 */
[----:B------:R1:W-:-:S14]  /*52b0*/  MUFU.TANH R130, R2 ;  /* 0x0000000200827308 */ /* 0x0003dc0000002400 */
[----:B------:R-:W-:Y:S08]  /*52c0*/  HMMA.16816.F32 R100, R12, R48, R28 ;  /* 0x000000300c64723c */ /* 0x000ff0000000181c */
[----:B------:R-:W-:Y:S01]  /*52d0*/  HMMA.16816.F32 R28, R16, R58, RZ ;  /* 0x0000003a101c723c */ /* 0x000fe200000018ff */
[----:B------:R-:W-:Y:S01]  /*52e0*/  LDSM.16.M88.4 R56, [R22+0x7800] ;  /* 0x007800001638783b */ /* 0x000fe20000000200 */
[----:B-1----:R-:W-:-:S04]  /*52f0*/  FMUL.FTZ R2, R34, R0 ;  /* 0x0000000022027220 */ /* 0x002fc80000410000 */
[----:B------:R1:W3:-:S14]  /*5300*/  MUFU.TANH R125, R2 ;  /* 0x00000002007d7308 */ /* 0x0002dc0000002400 */
[----:B------:R-:W-:Y:S01]  /*5310*/  HMMA.16816.F32 R96, R12, R50, R28 ;  /* 0x000000320c60723c */ /* 0x000fe2000000181c */
[----:B------:R-:W-:Y:S07]  /*5320*/  LDSM.16.M88.4 R48, [R3+0x6000] ;  /* 0x006000000330783b */ /* 0x000fee0000000200 */
[----:B-----5:R-:W-:Y:S01]  /*5330*/  HMMA.16816.F32 R28, R16, R60, RZ ;  /* 0x0000003c101c723c */ /* 0x020fe200000018ff */
[----:B-1----:R-:W-:-:S04]  /*5340*/  FMUL.FTZ R2, R35, R0 ;  /* 0x0000000023027220 */ /* 0x002fc80000410000 */
[----:B------:R1:W5:Y:S03]  /*5350*/  MUFU.TANH R126, R2 ;  /* 0x00000002007e7308 */ /* 0x0003660000002400 */
[----:B------:R-:W-:Y:S08]  /*5360*/  HMMA.16816.F32 R32, R4, R44, R24 ;  /* 0x0000002c0420723c */ /* 0x000ff00000001818 */
[----:B------:R-:W-:Y:S01]  /*5370*/  HMMA.16816.F32 R24, R8, R70, R84 ;  /* 0x000000460818723c */ /* 0x000fe20000001854 */
[----:B------:R-:W-:Y:S01]  /*5380*/  LDSM.16.M88.4 R68, [R22+0x8000] ;  /* 0x008000001644783b */ /* 0x000fe20000000200 */
[----:B-1----:R-:W-:-:S04]  /*5390*/  FMUL.FTZ R2, R36, R0 ;  /* 0x0000000024027220 */ /* 0x002fc80000410000 */
[----:B------:R1:W-:Y:S02]  /*53a0*/  MUFU.TANH R132, R2 ;  /* 0x0000000200847308 */ /* 0x0003e40000002400 */
[----:B-1----:R-:W-:-:S06]  /*53b0*/  FMUL.FTZ R2, R37, R0 ;  /* 0x0000000025027220 */ /* 0x002fcc0000410000 */
[----:B------:R1:W-:Y:S02]  /*53c0*/  MUFU.TANH R129, R2 ;  /* 0x0000000200817308 */ /* 0x0003e40000002400 */
[----:B-1----:R-:W-:-:S06]  /*53d0*/  FMUL.FTZ R2, R38, R0 ;  /* 0x0000000026027220 */ /* 0x002fcc0000410000 */
[----:B------:R1:W5:Y:S02]  /*53e0*/  MUFU.TANH R127, R2 ;  /* 0x00000002007f7308 */ /* 0x0003640000002400 */
[-C--:B-1----:R-:W-:Y:S02]  /*53f0*/  FMUL.FTZ R2, R39, R0.reuse ;  /* 0x0000000027027220 */ /* 0x082fe40000410000 */
[----:B------:R-:W-:Y:S01]  /*5400*/  HMMA.16816.F32 R36, R4, R46, R24 ;  /* 0x0000002e0424723c */ /* 0x000fe20000001818 */
[----:B------:R-:W1:Y:S03]  /*5410*/  LDSM.16.M88.4 R44, [R20+0x7000] ;  /* 0x00700000142c783b */ /* 0x000e660000000200 */
[----:B------:R2:W5:Y:S04]  /*5420*/  MUFU.TANH R133, R2 ;  /* 0x0000000200857308 */ /* 0x0005680000002400 */
[----:B----4-:R-:W-:Y:S01]  /*5430*/  HMMA.16816.F32 R24, R8, R52, R92 ;  /* 0x000000340818723c */ /* 0x010fe2000000185c */
[----:B--2---:R-:W-:-:S04]  /*5440*/  FMUL.FTZ R2, R32, R0 ;  /* 0x0000000020027220 */ /* 0x004fc80000410000 */
[----:B------:R2:W-:Y:S02]  /*5450*/  MUFU.TANH R142, R2 ;  /* 0x00000002008e7308 */ /* 0x0005e40000002400 */
[-C--:B--2---:R-:W-:Y:S01]  /*5460*/  FMUL.FTZ R2, R33, R0.reuse ;  /* 0x0000000021027220 */ /* 0x084fe20000410000 */
[----:B-1----:R-:W-:Y:S05]  /*5470*/  HMMA.16816.F32 R84, R12, R44, R28 ;  /* 0x0000002c0c54723c */ /* 0x002fea000000181c */
[----:B------:R1:W-:Y:S03]  /*5480*/  MUFU.TANH R143, R2 ;  /* 0x00000002008f7308 */ /* 0x0003e60000002400 */
[----:B------:R-:W-:Y:S01]  /*5490*/  HMMA.16816.F32 R28, R16, R62, RZ ;  /* 0x0000003e101c723c */ /* 0x000fe200000018ff */
[----:B------:R-:W2:Y:S01]  /*54a0*/  LDSM.16.M88.4 R60, [R20+0x7800] ;  /* 0x00780000143c783b */ /* 0x000ea20000000200 */
[----:B-1----:R-:W-:-:S04]  /*54b0*/  FMUL.FTZ R2, R34, R0 ;  /* 0x0000000022027220 */ /* 0x002fc80000410000 */
[----:B------:R1:W4:Y:S02]  /*54c0*/  MUFU.TANH R136, R2 ;  /* 0x0000000200887308 */ /* 0x0003240000002400 */
[-C--:B-1----:R-:W-:Y:S02]  /*54d0*/  FMUL.FTZ R2, R35, R0.reuse ;  /* 0x0000000023027220 */ /* 0x082fe40000410000 */
[----:B------:R-:W-:Y:S04]  /*54e0*/  HMMA.16816.F32 R32, R4, R40, R24 ;  /* 0x000000280420723c */ /* 0x000fe80000001818 */
[----:B------:R1:W4:Y:S04]  /*54f0*/  MUFU.TANH R139, R2 ;  /* 0x00000002008b7308 */ /* 0x0003280000002400 */
[----:B------:R-:W-:Y:S01]  /*5500*/  HMMA.16816.F32 R24, R8, R54, R72 ;  /* 0x000000360818723c */ /* 0x000fe20000001848 */
[----:B------:R-:W3:Y:S01]  /*5510*/  LDSM.16.M88.4 R52, [R21+0x6800] ;  /* 0x006800001534783b */ /* 0x000ee20000000200 */
[----:B-1----:R-:W-:-:S04]  /*5520*/  FMUL.FTZ R2, R36, R0 ;  /* 0x0000000024027220 */ /* 0x002fc80000410000 */
        /* <DEDUP_REMOVED lines=8> */
[----:B------:R-:W-:Y:S08]  /*55b0*/  HMMA.16816.F32 R24, R8, R64, R76 ;  /* 0x000000400818723c */ /* 0x000ff0000000184c */
[----:B------:R-:W-:Y:S01]  /*55c0*/  HMMA.16816.F32 R76, R12, R46, R28 ;  /* 0x0000002e0c4c723c */ /* 0x000fe2000000181c */
[----:B------:R-:W-:Y:S01]  /*55d0*/  LDSM.16.M88.4 R44, [R3+0x6800] ;  /* 0x00680000032c783b */ /* 0x000fe20000000200 */
[----:B-1----:R-:W-:-:S04]  /*55e0*/  FMUL.FTZ R2, R32, R0 ;  /* 0x0000000020027220 */ /* 0x002fc80000410000 */
[----:B------:R1:W-:Y:S02]  /*55f0*/  MUFU.TANH R153, R2 ;  /* 0x0000000200997308 */ /* 0x0003e40000002400 */
[----:B------:R-:W-:Y:S01]  /*5600*/  HMMA.16816.F32 R28, R16, R56, RZ ;  /* 0x00000038101c723c */ /* 0x000fe200000018ff */
[----:B-1----:R-:W-:-:S05]  /*5610*/  FMUL.FTZ R2, R33, R0 ;  /* 0x0000000021027220 */ /* 0x002fca0000410000 */
[----:B------:R1:W-:-:S14]  /*5620*/  MUFU.TANH R152, R2 ;  /* 0x0000000200987308 */ /* 0x0003dc0000002400 */
[----:B--2---:R-:W-:Y:S08]  /*5630*/  HMMA.16816.F32 R92, R12, R60, R28 ;  /* 0x0000003c0c5c723c */ /* 0x004ff0000000181c */
[----:B------:R-:W-:Y:S01]  /*5640*/  HMMA.16816.F32 R28, R16, R58, RZ ;  /* 0x0000003a101c723c */ /* 0x000fe200000018ff */
[----:B------:R-:W-:Y:S01]  /*5650*/  LDSM.16.M88.4 R56, [R22+0x8800] ;  /* 0x008800001638783b */ /* 0x000fe20000000200 */
[----:B-1----:R-:W-:-:S04]  /*5660*/  FMUL.FTZ R2, R34, R0 ;  /* 0x0000000022027220 */ /* 0x002fc80000410000 */
[----:B------:R1:W2:Y:S02]  /*5670*/  MUFU.TANH R146, R2 ;  /* 0x0000000200927308 */ /* 0x0002a40000002400 */
[-C--:B-1----:R-:W-:Y:S02]  /*5680*/  FMUL.FTZ R2, R35, R0.reuse ;  /* 0x0000000023027220 */ /* 0x082fe40000410000 */
[----:B------:R-:W-:Y:S04]  /*5690*/  HMMA.16816.F32 R32, R4, R48, R24 ;  /* 0x000000300420723c */ /* 0x000fe80000001818 */
[----:B------:R1:W2:Y:S04]  /*56a0*/  MUFU.TANH R149, R2 ;  /* 0x0000000200957308 */ /* 0x0002a80000002400 */
[----:B------:R-:W-:Y:S01]  /*56b0*/  HMMA.16816.F32 R24, R8, R66, R80 ;  /* 0x000000420818723c */ /* 0x000fe20000001850 */
[----:B------:R-:W5:Y:S07]  /*56c0*/  LDSM.16.M88.4 R64, [R20+0x8000] ;  /* 0x008000001440783b */ /* 0x000f6e0000000200 */
[----:B------:R-:W-:Y:S01]  /*56d0*/  HMMA.16816.F32 R80, R12, R62, R28 ;  /* 0x0000003e0c50723c */ /* 0x000fe2000000181c */
[----:B------:R-:W-:Y:S01]  /*56e0*/  LDSM.16.M88.4 R60, [R21+0x8000] ;  /* 0x00800000153c783b */ /* 0x000fe20000000200 */
[----:B-1----:R-:W-:-:S04]  /*56f0*/  FMUL.FTZ R2, R36, R0 ;  /* 0x0000000024027220 */ /* 0x002fc80000410000 */
[----:B------:R1:W-:Y:S02]  /*5700*/  MUFU.TANH R155, R2 ;  /* 0x00000002009b7308 */ /* 0x0003e40000002400 */
[----:B------:R-:W-:Y:S08]  /*5710*/  HMMA.16816.F32 R28, R16, R68, RZ ;  /* 0x00000044101c723c */ /* 0x000ff000000018ff */
[----:B------:R-:W-:Y:S01]  /*5720*/  HMMA.16816.F32 R40, R4, R50, R24 ;  /* 0x000000320428723c */ /* 0x000fe20000001818 */
[----:B------:R-:W4:Y:S01]  /*5730*/  LDSM.16.M88.4 R48, [R21+0x7000] ;  /* 0x007000001530783b */ /* 0x000f220000000200 */
[----:B-1----:R-:W-:-:S06]  /*5740*/  FMUL.FTZ R2, R37, R0 ;  /* 0x0000000025027220 */ /* 0x002fcc0000410000 */
[----:B---3--:R-:W-:Y:S01]  /*5750*/  HMMA.16816.F32 R24, R8, R52, R100 ;  /* 0x000000340818723c */ /* 0x008fe20000001864 */
[----:B------:R1:W-:Y:S07]  /*5760*/  MUFU.TANH R151, R2 ;  /* 0x0000000200977308 */ /* 0x0003ee0000002400 */
[----:B-----5:R-:W-:Y:S01]  /*5770*/  HMMA.16816.F32 R72, R12, R64, R28 ;  /* 0x000000400c48723c */ /* 0x020fe2000000181c */
[----:B-1----:R-:W-:-:S04]  /*5780*/  FMUL.FTZ R2, R38, R0 ;  /* 0x0000000026027220 */ /* 0x002fc80000410000 */
[----:B------:R1:W3:Y:S03]  /*5790*/  MUFU.TANH R150, R2 ;  /* 0x0000000200967308 */ /* 0x0002e60000002400 */
[----:B----4-:R-:W-:Y:S01]  /*57a0*/  HMMA.16816.F32 R28, R8, R50, R76 ;  /* 0x00000032081c723c */ /* 0x010fe2000000184c */
[----:B-1----:R-:W-:-:S07]  /*57b0*/  FMUL.FTZ R2, R39, R0 ;  /* 0x0000000027027220 */ /* 0x002fce0000410000 */
[----:B------:R-:W-:Y:S01]  /*57c0*/  HMMA.16816.F32 R36, R4, R44, R24 ;  /* 0x0000002c0424723c */ /* 0x000fe20000001818 */
[----:B------:R1:W4:Y:S07]  /*57d0*/  MUFU.TANH R154, R2 ;  /* 0x00000002009a7308 */ /* 0x00032e0000002400 */
[----:B------:R-:W-:Y:S01]  /*57e0*/  HMMA.16816.F32 R24, R8, R54, R96 ;  /* 0x000000360818723c */ /* 0x000fe20000001860 */
[----:B------:R-:W5:Y:S01]  /*57f0*/  LDSM.16.M88.4 R52, [R3+0x7000] ;  /* 0x007000000334783b */ /* 0x000f620000000200 */
[----:B-1----:R-:W-:-:S04]  /*5800*/  FMUL.FTZ R2, R32, R0 ;  /* 0x0000000020027220 */ /* 0x002fc80000410000 */
[----:B------:R1:W-:-:S14]  /*5810*/  MUFU.TANH R164, R2 ;  /* 0x0000000200a47308 */ /* 0x0003dc0000002400 */
[----:B------:R-:W-:Y:S01]  /*5820*/  HMMA.16816.F32 R24, R4, R46, R24 ;  /* 0x0000002e0418723c */ /* 0x000fe20000001818 */
[----:B------:R-:W-:Y:S01]  /*5830*/  LDSM.16.M88.4 R44, [R21+0x7800] ;  /* 0x00780000152c783b */ /* 0x000fe20000000200 */
[----:B-1----:R-:W-:-:S04]  /*5840*/  FMUL.FTZ R2, R33, R0 ;  /* 0x0000000021027220 */ /* 0x002fc80000410000 */
[----:B------:R1:W-:Y:S02]  /*5850*/  MUFU.TANH R163, R2 ;  /* 0x0000000200a37308 */ /* 0x0003e40000002400 */
[----:B-----5:R-:W-:Y:S01]  /*5860*/  HMMA.16816.F32 R28, R4, R54, R28 ;  /* 0x00000036041c723c */ /* 0x020fe2000000181c */
[----:B-1----:R-:W-:-:S05]  /*5870*/  FMUL.FTZ R2, R34, R0 ;  /* 0x0000000022027220 */ /* 0x002fca0000410000 */
[----:B------:R1:W-:-:S13]  /*5880*/  MUFU.TANH R157, R2 ;  /* 0x00000002009d7308 */ /* 0x0003da0000002400 */
[-C--:B------:R-:W-:Y:S01]  /*5890*/  FMUL.FTZ R30, R30, R0.reuse ;  /* 0x000000001e1e7220 */ /* 0x080fe20000410000 */
[----:B------:R-:W-:-:S03]  /*58a0*/  FMUL.FTZ R31, R31, R0 ;  /* 0x000000001f1f7220 */ /* 0x000fc60000410000 */
[----:B------:R-:W-:Y:S01]  /*58b0*/  MUFU.TANH R158, R30 ;  /* 0x0000001e009e7308 */ /* 0x000fe20000002400 */
[-C--:B-1----:R-:W-:Y:S02]  /*58c0*/  FMUL.FTZ R2, R35, R0.reuse ;  /* 0x0000000023027220 */ /* 0x082fe40000410000 */
[----:B------:R-:W-:Y:S01]  /*58d0*/  HMMA.16816.F32 R32, R16, R70, RZ ;  /* 0x000000461020723c */ /* 0x000fe200000018ff */
[----:B------:R-:W-:Y:S04]  /*58e0*/  LDSM.16.M88.4 R68, [R20+0x9000] ;  /* 0x009000001444783b */ /* 0x000fe80000000200 */
[----:B------:R1:W-:Y:S02]  /*58f0*/  MUFU.TANH R159, R2 ;  /* 0x00000002009f7308 */ /* 0x0003e40000002400 */
[----:B-1----:R-:W-:-:S06]  /*5900*/  FMUL.FTZ R2, R40, R0 ;  /* 0x0000000028027220 */ /* 0x002fcc0000410000 */
        /* <DEDUP_REMOVED lines=10> */
[----:B------:R-:W-:Y:S07]  /*59b0*/  LDSM.16.M88.4 R64, [R22+0x9000] ;  /* 0x009000001640783b */ /* 0x000fee0000000200 */
[----:B------:R-:W-:Y:S01]  /*59c0*/  HMMA.16816.F32 R32, R16, R56, RZ ;  /* 0x000000381020723c */ /* 0x000fe200000018ff */
[----:B-----5:R-:W-:-:S04]  /*59d0*/  FMUL.FTZ R2, R36, R0 ;  /* 0x0000000024027220 */ /* 0x020fc80000410000 */
[----:B------:R5:W-:Y:S02]  /*59e0*/  MUFU.TANH R171, R2 ;  /* 0x0000000200ab7308 */ /* 0x000be40000002400 */
[----:B-----5:R-:W-:-:S13]  /*59f0*/  FMUL.FTZ R2, R37, R0 ;  /* 0x0000000025027220 */ /* 0x020fda0000410000 */
[----:B-1----:R-:W-:Y:S01]  /*5a00*/  HMMA.16816.F32 R76, R12, R48, R32 ;  /* 0x000000300c4c723c */ /* 0x002fe20000001820 */
[----:B------:R-:W-:Y:S01]  /*5a10*/  IMAD.SHL.U32 R32, R228, 0x2, RZ ;  /* 0x00000002e4207824 */ /* 0x000fe200078e00ff */
[----:B------:R1:W-:Y:S02]  /*5a20*/  MUFU.TANH R174, R2 ;  /* 0x0000000200ae7308 */ /* 0x0003e40000002400 */
[----:B-1----:R-:W-:-:S06]  /*5a30*/  FMUL.FTZ R2, R38, R0 ;  /* 0x0000000026027220 */ /* 0x002fcc0000410000 */
[----:B------:R1:W5:Y:S02]  /*5a40*/  MUFU.TANH R167, R2 ;  /* 0x0000000200a77308 */ /* 0x0003640000002400 */
[-C--:B-1----:R-:W-:Y:S02]  /*5a50*/  FMUL.FTZ R2, R39, R0.reuse ;  /* 0x0000000027027220 */ /* 0x082fe40000410000 */
[----:B------:R-:W-:Y:S01]  /*5a60*/  HMMA.16816.F32 R36, R4, R52, R40 ;  /* 0x000000340424723c */ /* 0x000fe20000001828 */
[----:B------:R-:W1:Y:S03]  /*5a70*/  LDSM.16.M88.4 R40, [R3+0x7800] ;  /* 0x007800000328783b */ /* 0x000e660000000200 */
[----:B------:R2:W5:Y:S01]  /*5a80*/  MUFU.TANH R169, R2 ;  /* 0x0000000200a97308 */ /* 0x0005620000002400 */
[----:B------:R-:W3:Y:S01]  /*5a90*/  LDSM.16.M88.4 R52, [R3+0x8000] ;  /* 0x008000000334783b */ /* 0x000ee20000000200 */
[----:B--2---:R-:W-:-:S06]  /*5aa0*/  FMUL.FTZ R2, R24, R0 ;  /* 0x0000000018027220 */ /* 0x004fcc0000410000 */
[----:B------:R2:W-:Y:S02]  /*5ab0*/  MUFU.TANH R173, R2 ;  /* 0x0000000200ad7308 */ /* 0x0005e40000002400 */
[----:B--2---:R-:W-:-:S06]  /*5ac0*/  FMUL.FTZ R2, R25, R0 ;  /* 0x0000000019027220 */ /* 0x004fcc0000410000 */
[----:B------:R2:W-:Y:S02]  /*5ad0*/  MUFU.TANH R172, R2 ;  /* 0x0000000200ac7308 */ /* 0x0005e40000002400 */
[----:B--2---:R-:W-:-:S06]  /*5ae0*/  FMUL.FTZ R2, R26, R0 ;  /* 0x000000001a027220 */ /* 0x004fcc0000410000 */
[----:B------:R2:W5:Y:S02]  /*5af0*/  MUFU.TANH R168, R2 ;  /* 0x0000000200a87308 */ /* 0x0005640000002400 */
[-C--:B--2---:R-:W-:Y:S02]  /*5b00*/  FMUL.FTZ R2, R27, R0.reuse ;  /* 0x000000001b027220 */ /* 0x084fe40000410000 */
[----:B------:R-:W-:Y:S04]  /*5b10*/  HMMA.16816.F32 R24, R8, R44, R92 ;  /* 0x0000002c0818723c */ /* 0x000fe8000000185c */
[----:B------:R2:W5:Y:S02]  /*5b20*/  MUFU.TANH R176, R2 ;  /* 0x0000000200b07308 */ /* 0x0005640000002400 */
[----:B--2---:R-:W-:-:S14]  /*5b30*/  FMUL.FTZ R2, R36, R0 ;  /* 0x0000000024027220 */ /* 0x004fdc0000410000 */
[----:B-1----:R-:W-:Y:S01]  /*5b40*/  HMMA.16816.F32 R24, R4, R40, R24 ;  /* 0x000000280418723c */ /* 0x002fe20000001818 */
[----:B------:R1:W-:-:S15]  /*5b50*/  MUFU.TANH R179, R2 ;  /* 0x0000000200b37308 */ /* 0x0003de0000002400 */
[----:B------:R-:W-:-:S03]  /*5b60*/  NOP ;  /* 0x0000000000007918 */ /* 0x000fc60000000000 */
[-C--:B------:R-:W-:Y:S01]  /*5b70*/  FMUL.FTZ R41, R24, R0.reuse ;  /* 0x0000000018297220 */ /* 0x080fe20000410000 */
[-C--:B-1----:R-:W-:Y:S01]  /*5b80*/  FMUL.FTZ R2, R37, R0.reuse ;  /* 0x0000000025027220 */ /* 0x082fe20000410000 */
[-C--:B------:R-:W-:Y:S01]  /*5b90*/  FMUL.FTZ R37, R28, R0.reuse ;  /* 0x000000001c257220 */ /* 0x080fe20000410000 */
[-C--:B------:R-:W-:Y:S01]  /*5ba0*/  FMUL.FTZ R25, R25, R0.reuse ;  /* 0x0000000019197220 */ /* 0x080fe20000410000 */
[-C--:B------:R-:W-:Y:S01]  /*5bb0*/  FMUL.FTZ R26, R26, R0.reuse ;  /* 0x000000001a1a7220 */ /* 0x080fe20000410000 */
[----:B------:R1:W-:Y:S01]  /*5bc0*/  MUFU.TANH R181, R2 ;  /* 0x0000000200b57308 */ /* 0x0003e20000002400 */
[----:B------:R-:W-:-:S07]  /*5bd0*/  FMUL.FTZ R27, R27, R0 ;  /* 0x000000001b1b7220 */ /* 0x000fce0000410000 */
[----:B------:R-:W-:Y:S01]  /*5be0*/  MUFU.TANH R178, R37 ;  /* 0x0000002500b27308 */ /* 0x000fe20000002400 */
[----:B-1----:R-:W-:-:S07]  /*5bf0*/  FMUL.FTZ R2, R38, R0 ;  /* 0x0000000026027220 */ /* 0x002fce0000410000 */
[----:B------:R1:W2:Y:S02]  /*5c00*/  MUFU.TANH R175, R2 ;  /* 0x0000000200af7308 */ /* 0x0002a40000002400 */
[----:B-1----:R-:W-:-:S06]  /*5c10*/  FMUL.FTZ R2, R39, R0 ;  /* 0x0000000027027220 */ /* 0x002fcc0000410000 */
[----:B------:R1:W2:Y:S02]  /*5c20*/  MUFU.TANH R177, R2 ;  /* 0x0000000200b17308 */ /* 0x0002a40000002400 */
[----:B-1----:R-:W-:Y:S02]  /*5c30*/  LOP3.LUT R2, R90, 0x6, R32, 0xf8, !PT ;  /* 0x000000065a027812 */ /* 0x002fe400078ef820 */
[----:B------:R-:W-:Y:S01]  /*5c40*/  HMMA.16816.F32 R32, R8, R46, R80 ;  /* 0x0000002e0820723c */ /* 0x000fe20000001850 */
[----:B------:R-:W1:Y:S01]  /*5c50*/  LDSM.16.M88.4 R44, [R21+0x8800] ;  /* 0x00880000152c783b */ /* 0x000e620000000200 */
[C---:B------:R-:W-:Y:S02]  /*5c60*/  LOP3.LUT R36, R2.reuse, 0x1, RZ, 0xfc, !PT ;  /* 0x0000000102247812 */ /* 0x040fe400078efcff */
[----:B------:R-:W-:Y:S02]  /*5c70*/  LOP3.LUT R28, R2, 0x8, RZ, 0xfc, !PT ;  /* 0x00000008021c7812 */ /* 0x000fe400078efcff */
[----:B------:R-:W-:-:S02]  /*5c80*/  ISETP.GE.AND P4, PT, R36, R23, PT ;  /* 0x000000172400720c */ /* 0x000fc40003f86270 */
[----:B------:R-:W-:Y:S02]  /*5c90*/  LOP3.LUT R36, R2, 0x9, RZ, 0xfc, !PT ;  /* 0x0000000902247812 */ /* 0x000fe400078efcff */
[-C--:B------:R-:W-:Y:S01]  /*5ca0*/  ISETP.GE.AND P3, PT, R28, R23.reuse, PT ;  /* 0x000000171c00720c */ /* 0x080fe20003f66270 */
[----:B------:R-:W-:Y:S01]  /*5cb0*/  FMUL.FTZ R28, R29, R0 ;  /* 0x000000001d1c7220 */ /* 0x000fe20000410000 */
[----:B------:R-:W-:Y:S02]  /*5cc0*/  LOP3.LUT R24, R2, 0x20, RZ, 0xfc, !PT ;  /* 0x0000002002187812 */ /* 0x000fe400078efcff */
[----:B------:R-:W-:Y:S01]  /*5cd0*/  ISETP.GE.AND P1, PT, R36, R23, PT ;  /* 0x000000172400720c */ /* 0x000fe20003f26270 */
[----:B------:R4:W-:Y:S01]  /*5ce0*/  MUFU.TANH R170, R28 ;  /* 0x0000001c00aa7308 */ /* 0x0009e20000002400 */
[----:B------:R-:W-:Y:S01]  /*5cf0*/  HMMA.16816.F32 R36, R8, R60, R72 ;  /* 0x0000003c0824723c */ /* 0x000fe20000001848 */
[----:B------:R-:W-:Y:S02]  /*5d00*/  FSEL R74, R140, -INF , !P3 ;  /* 0xff8000008c4a7808 */ /* 0x000fe40005800000 */
[----:B------:R-:W-:-:S02]  /*5d10*/  FSEL R94, R192, -INF , !P3 ;  /* 0xff800000c05e7808 */ /* 0x000fc40005800000 */
[-C--:B------:R-:W-:Y:S02]  /*5d20*/  ISETP.GE.AND P3, PT, R24, R23.reuse, PT ;  /* 0x000000171800720c */ /* 0x080fe40003f66270 */
[C---:B------:R-:W-:Y:S01]  /*5d30*/  LOP3.LUT R29, R2.reuse, 0x10, RZ, 0xfc, !PT ;  /* 0x00000010021d7812 */ /* 0x040fe200078efcff */
[----:B------:R-:W-:Y:S01]  /*5d40*/  MUFU.TANH R140, R26 ;  /* 0x0000001a008c7308 */ /* 0x000fe20000002400 */
[----:B------:R-:W-:Y:S01]  /*5d50*/  LOP3.LUT R24, R2, 0x21, RZ, 0xfc, !PT ;  /* 0x0000002102187812 */ /* 0x000fe200078efcff */
[----:B------:R-:W-:Y:S01]  /*5d60*/  HMMA.16816.F32 R32, R4, R42, R32 ;  /* 0x0000002a0420723c */ /* 0x000fe20000001820 */
[----:B------:R-:W-:Y:S02]  /*5d70*/  FSEL R82, R189, -INF , !P1 ;  /* 0xff800000bd527808 */ /* 0x000fe40004800000 */
[----:B------:R-:W-:Y:S02]  /*5d80*/  FSEL R96, R193, -INF , !P1 ;  /* 0xff800000c1607808 */ /* 0x000fe40004800000 */
[----:B------:R-:W-:-:S02]  /*5d90*/  ISETP.GE.AND P0, PT, R29, R23, PT ;  /* 0x000000171d00720c */ /* 0x000fc40003f06270 */
[----:B----4-:R-:W-:Y:S02]  /*5da0*/  LOP3.LUT R28, R2, 0x11, RZ, 0xfc, !PT ;  /* 0x00000011021c7812 */ /* 0x010fe400078efcff */
[-C--:B------:R-:W-:Y:S01]  /*5db0*/  ISETP.GE.AND P1, PT, R24, R23.reuse, PT ;  /* 0x000000171800720c */ /* 0x080fe20003f26270 */
[----:B---3--:R-:W-:Y:S01]  /*5dc0*/  HMMA.16816.F32 R36, R4, R52, R36 ;  /* 0x000000340424723c */ /* 0x008fe20000001824 */
[----:B------:R-:W-:Y:S02]  /*5dd0*/  LOP3.LUT R24, R2, 0x28, RZ, 0xfc, !PT ;  /* 0x0000002802187812 */ /* 0x000fe400078efcff */
[-C--:B------:R-:W-:Y:S02]  /*5de0*/  ISETP.GE.AND P6, PT, R28, R23.reuse, PT ;  /* 0x000000171c00720c */ /* 0x080fe40003fc6270 */
[----:B------:R-:W-:Y:S02]  /*5df0*/  ISETP.GE.AND P5, PT, R2, R23, PT ;  /* 0x000000170200720c */ /* 0x000fe40003fa6270 */
[----:B------:R-:W-:-:S02]  /*5e00*/  FSEL R81, R137, -INF , !P0 ;  /* 0xff80000089517808 */ /* 0x000fc40004000000 */
[----:B------:R-:W-:Y:S02]  /*5e10*/  FSEL R99, R190, -INF , !P0 ;  /* 0xff800000be637808 */ /* 0x000fe40004000000 */
[----:B------:R-:W-:Y:S02]  /*5e20*/  LOP3.LUT R28, R2, 0x18, RZ, 0xfc, !PT ;  /* 0x00000018021c7812 */ /* 0x000fe400078efcff */
[-C--:B------:R-:W-:Y:S02]  /*5e30*/  ISETP.GE.AND P0, PT, R24, R23.reuse, PT ;  /* 0x000000171800720c */ /* 0x080fe40003f06270 */
[----:B------:R-:W-:Y:S02]  /*5e40*/  LOP3.LUT R24, R2, 0x29, RZ, 0xfc, !PT ;  /* 0x0000002902187812 */ /* 0x000fe400078efcff */
[----:B------:R-:W-:Y:S02]  /*5e50*/  FSEL R80, R148, -INF , !P5 ;  /* 0xff80000094507808 */ /* 0x000fe40006800000 */
[----:B------:R-:W-:Y:S01]  /*5e60*/  FSEL R92, R156, -INF , !P5 ;  /* 0xff8000009c5c7808 */ /* 0x000fe20006800000 */
[----:B------:R-:W-:Y:S01]  /*5e70*/  MUFU.TANH R148, R25 ;  /* 0x0000001900947308 */ /* 0x000fe20000002400 */
[----:B------:R-:W-:-:S02]  /*5e80*/  ISETP.GE.AND P5, PT, R28, R23, PT ;  /* 0x000000171c00720c */ /* 0x000fc40003fa6270 */
[----:B------:R-:W-:Y:S02]  /*5e90*/  FSEL R93, R138, -INF , !P6 ;  /* 0xff8000008a5d7808 */ /* 0x000fe40007000000 */
[----:B------:R-:W-:Y:S02]  /*5ea0*/  FSEL R97, R191, -INF , !P6 ;  /* 0xff800000bf617808 */ /* 0x000fe40007000000 */
[----:B------:R-:W-:Y:S01]  /*5eb0*/  ISETP.GE.AND P6, PT, R24, R23, PT ;  /* 0x000000171800720c */ /* 0x000fe20003fc6270 */
[----:B------:R3:W4:Y:S01]  /*5ec0*/  MUFU.TANH R156, R31 ;  /* 0x0000001f009c7308 */ /* 0x0007220000002400 */
[----:B------:R-:W-:Y:S02]  /*5ed0*/  FSEL R103, R106, -INF , !P0 ;  /* 0xff8000006a677808 */ /* 0x000fe40004000000 */
[----:B------:R-:W-:Y:S02]  /*5ee0*/  FSEL R108, R108, -INF , !P0 ;  /* 0xff8000006c6c7808 */ /* 0x000fe40004000000 */
[----:B------:R-:W-:-:S02]  /*5ef0*/  LOP3.LUT R40, R2, 0x19, RZ, 0xfc, !PT ;  /* 0x0000001902287812 */ /* 0x000fc400078efcff */
[----:B------:R-:W-:Y:S01]  /*5f00*/  FSEL R75, R161, -INF , !P4 ;  /* 0xff800000a14b7808 */ /* 0x000fe20006000000 */
[----:B------:R5:W-:Y:S01]  /*5f10*/  MUFU.TANH R138, R27 ;  /* 0x0000001b008a7308 */ /* 0x000be20000002400 */
[----:B------:R-:W-:Y:S02]  /*5f20*/  FSEL R83, R194, -INF , !P4 ;  /* 0xff800000c2537808 */ /* 0x000fe40006000000 */
[----:B------:R-:W-:Y:S02]  /*5f30*/  FSEL R95, R128, -INF , !P5 ;  /* 0xff800000805f7808 */ /* 0x000fe40006800000 */
[----:B------:R-:W-:Y:S02]  /*5f40*/  FSEL R98, R188, -INF , !P5 ;  /* 0xff800000bc627808 */ /* 0x000fe40006800000 */
[----:B------:R-:W-:Y:S01]  /*5f50*/  FSEL R109, R109, -INF , !P6 ;  /* 0xff8000006d6d7808 */ /* 0x000fe20007000000 */
[----:B------:R2:W4:Y:S01]  /*5f60*/  MUFU.TANH R161, R41 ;  /* 0x0000002900a17308 */ /* 0x0005220000002400 */
[----:B---3--:R-:W-:Y:S01]  /*5f70*/  HMMA.16816.F32 R28, R16, R58, RZ ;  /* 0x0000003a101c723c */ /* 0x008fe200000018ff */
[----:B------:R-:W-:-:S02]  /*5f80*/  FSEL R106, R110, -INF , !P6 ;  /* 0xff8000006e6a7808 */ /* 0x000fc40007000000 */
[----:B------:R-:W-:Y:S02]  /*5f90*/  ISETP.GE.AND P4, PT, R40, R23, PT ;  /* 0x000000172800720c */ /* 0x000fe40003f86270 */
[----:B------:R-:W-:Y:S02]  /*5fa0*/  FSEL R102, R105, -INF , !P3 ;  /* 0xff80000069667808 */ /* 0x000fe40005800000 */
[----:B------:R-:W-:Y:S01]  /*5fb0*/  FSEL R101, R107, -INF , !P4 ;  /* 0xff8000006b657808 */ /* 0x000fe20006000000 */
[----:B-----5:R-:W-:Y:S01]  /*5fc0*/  HMMA.16816.F32 R24, R16, R64, RZ ;  /* 0x000000401018723c */ /* 0x020fe200000018ff */
[----:B------:R-:W-:Y:S02]  /*5fd0*/  FSEL R100, R187, -INF , !P4 ;  /* 0xff800000bb647808 */ /* 0x000fe40006000000 */
[----:B------:R-:W-:Y:S02]  /*5fe0*/  FSEL R105, R186, -INF , !P3 ;  /* 0xff800000ba697808 */ /* 0x000fe40005800000 */
[----:B------:R-:W-:-:S02]  /*5ff0*/  FSEL R104, R104, -INF , !P1 ;  /* 0xff80000068687808 */ /* 0x000fc40004800000 */
[----:B------:R-:W-:Y:S01]  /*6000*/  FSEL R107, R118, -INF , !P1 ;  /* 0xff800000766b7808 */ /* 0x000fe20004800000 */
[----:B--2---:R-:W2:Y:S04]  /*6010*/  LDSM.16.M88.4 R40, [R3+0x8800] ;  /* 0x008800000328783b */ /* 0x004ea80000000200 */
[C---:B------:R-:W-:Y:S01]  /*6020*/  HMMA.16816.F32 R56, R12.reuse, R50, R28 ;  /* 0x000000320c38723c */ /* 0x040fe2000000181c */
[----:B------:R-:W-:Y:S01]  /*6030*/  LOP3.LUT R28, R2, 0x30, RZ, 0xfc, !PT ;  /* 0x00000030021c7812 */ /* 0x000fe200078efcff */
[-C--:B------:R-:W-:Y:S01]  /*6040*/  FMUL.FTZ R29, R32, R0.reuse ;  /* 0x00000000201d7220 */ /* 0x080fe20000410000 */
[----:B------:R-:W-:Y:S02]  /*6050*/  FMUL.FTZ R32, R36, R0 ;  /* 0x0000000024207220 */ /* 0x000fe40000410000 */
[----:B------:R-:W-:Y:S01]  /*6060*/  ISETP.GE.AND P5, PT, R28, R23, PT ;  /* 0x000000171c00720c */ /* 0x000fe20003fa6270 */
[----:B------:R3:W-:Y:S01]  /*6070*/  MUFU.TANH R137, R29 ;  /* 0x0000001d00897308 */ /* 0x0007e20000002400 */
[C---:B------:R-:W-:Y:S01]  /*6080*/  LOP3.LUT R28, R2.reuse, 0x31, RZ, 0xfc, !PT ;  /* 0x00000031021c7812 */ /* 0x040fe200078efcff */
[----:B------:R-:W-:Y:S01]  /*6090*/  HMMA.16816.F32 R48, R12, R68, R24 ;  /* 0x000000440c30723c */ /* 0x000fe20000001818 */
[----:B------:R-:W-:-:S02]  /*60a0*/  LOP3.LUT R24, R2, 0x40, RZ, 0xfc, !PT ;  /* 0x0000004002187812 */ /* 0x000fc400078efcff */
[-C--:B------:R-:W-:Y:S02]  /*60b0*/  ISETP.GE.AND P4, PT, R28, R23.reuse, PT ;  /* 0x000000171c00720c */ /* 0x080fe40003f86270 */
[-C--:B------:R-:W-:Y:S02]  /*60c0*/  ISETP.GE.AND P0, PT, R24, R23.reuse, PT ;  /* 0x000000171800720c */ /* 0x080fe40003f06270 */
[C---:B------:R-:W-:Y:S02]  /*60d0*/  LOP3.LUT R24, R2.reuse, 0x41, RZ, 0xfc, !PT ;  /* 0x0000004102187812 */ /* 0x040fe400078efcff */
[----:B------:R-:W-:Y:S02]  /*60e0*/  LOP3.LUT R28, R2, 0x38, RZ, 0xfc, !PT ;  /* 0x00000038021c7812 */ /* 0x000fe400078efcff */
[-C--:B------:R-:W-:Y:S02]  /*60f0*/  ISETP.GE.AND P6, PT, R24, R23.reuse, PT ;  /* 0x000000171800720c */ /* 0x080fe40003fc6270 */
[----:B------:R-:W-:Y:S01]  /*6100*/  HMMA.16816.F32 R24, R8, R62, R84 ;  /* 0x0000003e0818723c */ /* 0x000fe20000001854 */
[----:B------:R-:W5:Y:S01]  /*6110*/  LDSM.16.M88.4 R60, [R21+0x9000] ;  /* 0x00900000153c783b */ /* 0x000f620000000200 */
[----:B------:R1:W-:Y:S01]  /*6120*/  MUFU.TANH R87, R32 ;  /* 0x0000002000577308 */ /* 0x0003e20000002400 */
[----:B------:R-:W-:Y:S01]  /*6130*/  ISETP.GE.AND P3, PT, R28, R23, PT ;  /* 0x000000171c00720c */ /* 0x000fe20003f66270 */
[-C--:B---3--:R-:W-:Y:S01]  /*6140*/  FMUL.FTZ R29, R33, R0.reuse ;  /* 0x00000000211d7220 */ /* 0x088fe20000410000 */
[----:B------:R-:W-:Y:S01]  /*6150*/  FSEL R84, R112, -INF , !P5 ;  /* 0xff80000070547808 */ /* 0x000fe20006800000 */
[----:B------:R-:W-:Y:S01]  /*6160*/  FMUL.FTZ R33, R37, R0 ;  /* 0x0000000025217220 */ /* 0x000fe20000410000 */
[----:B------:R-:W-:-:S02]  /*6170*/  LOP3.LUT R28, R2, 0x39, RZ, 0xfc, !PT ;  /* 0x00000039021c7812 */ /* 0x000fc400078efcff */
[----:B------:R-:W-:Y:S01]  /*6180*/  FSEL R85, R114, -INF , !P4 ;  /* 0xff80000072557808 */ /* 0x000fe20006000000 */
[----:B------:R3:W-:Y:S01]  /*6190*/  MUFU.TANH R128, R29 ;  /* 0x0000001d00807308 */ /* 0x0007e20000002400 */
[----:B------:R-:W-:Y:S02]  /*61a0*/  FSEL R112, R184, -INF , !P4 ;  /* 0xff800000b8707808 */ /* 0x000fe40006000000 */
[-C--:B------:R-:W-:Y:S01]  /*61b0*/  ISETP.GE.AND P1, PT, R28, R23.reuse, PT ;  /* 0x000000171c00720c */ /* 0x080fe20003f26270 */
[----:B------:R-:W-:Y:S01]  /*61c0*/  FMUL.FTZ R28, R35, R0 ;  /* 0x00000000231c7220 */ /* 0x000fe20000410000 */
[----:B------:R-:W-:Y:S02]  /*61d0*/  FSEL R86, R111, -INF , !P3 ;  /* 0xff8000006f567808 */ /* 0x000fe40005800000 */
[----:B------:R-:W-:Y:S01]  /*61e0*/  FSEL R114, R183, -INF , !P3 ;  /* 0xff800000b7727808 */ /* 0x000fe20005800000 */
[----:B------:R4:W-:Y:S01]  /*61f0*/  MUFU.TANH R110, R28 ;  /* 0x0000001c006e7308 */ /* 0x0009e20000002400 */
[----:B-1----:R-:W-:Y:S01]  /*6200*/  LOP3.LUT R32, R2, 0x49, RZ, 0xfc, !PT ;  /* 0x0000004902207812 */ /* 0x002fe200078efcff */
[----:B------:R-:W-:Y:S01]  /*6210*/  HMMA.16816.F32 R24, R4, R54, R24 ;  /* 0x000000360418723c */ /* 0x000fe20000001818 */
[----:B------:R-:W-:Y:S01]  /*6220*/  FSEL R115, R115, -INF , !P1 ;  /* 0xff80000073737808 */ /* 0x000fe20004800000 */
[----:B------:R1:W-:Y:S01]  /*6230*/  LDSM.16.M88.4 R52, [R20+0x9800] ;  /* 0x009800001434783b */ /* 0x0003e20000000200 */
[----:B------:R-:W-:-:S02]  /*6240*/  ISETP.GE.AND P4, PT, R32, R23, PT ;  /* 0x000000172000720c */ /* 0x000fc40003f86270 */
[----:B------:R-:W-:Y:S01]  /*6250*/  LOP3.LUT R32, R2, 0x50, RZ, 0xfc, !PT ;  /* 0x0000005002207812 */ /* 0x000fe200078efcff */
[----:B---3--:R-:W-:Y:S01]  /*6260*/  FMUL.FTZ R29, R34, R0 ;  /* 0x00000000221d7220 */ /* 0x008fe20000410000 */
[----:B------:R-:W-:Y:S02]  /*6270*/  FSEL R111, R180, -INF , !P1 ;  /* 0xff800000b46f7808 */ /* 0x000fe40004800000 */
[----:B------:R-:W-:Y:S01]  /*6280*/  ISETP.GE.AND P3, PT, R32, R23, PT ;  /* 0x000000172000720c */ /* 0x000fe20003f66270 */
[----:B------:R3:W5:Y:S01]  /*6290*/  MUFU.TANH R118, R29 ;  /* 0x0000001d00767308 */ /* 0x0007620000002400 */
[C---:B------:R-:W-:Y:S02]  /*62a0*/  LOP3.LUT R32, R2.reuse, 0x51, RZ, 0xfc, !PT ;  /* 0x0000005102207812 */ /* 0x040fe400078efcff */
[----:B------:R-:W-:Y:S02]  /*62b0*/  FSEL R113, R113, -INF , !P5 ;  /* 0xff80000071717808 */ /* 0x000fe40006800000 */
[----:B----4-:R-:W-:-:S02]  /*62c0*/  LOP3.LUT R28, R2, 0x48, RZ, 0xfc, !PT ;  /* 0x00000048021c7812 */ /* 0x010fc400078efcff */
[-C--:B------:R-:W-:Y:S02]  /*62d0*/  ISETP.GE.AND P1, PT, R32, R23.reuse, PT ;  /* 0x000000172000720c */ /* 0x080fe40003f26270 */
[-C--:B------:R-:W-:Y:S01]  /*62e0*/  FMUL.FTZ R24, R24, R0.reuse ;  /* 0x0000000018187220 */ /* 0x080fe20000410000 */
[----:B------:R-:W-:Y:S01]  /*62f0*/  LOP3.LUT R32, R2, 0x58, RZ, 0xfc, !PT ;  /* 0x0000005802207812 */ /* 0x000fe200078efcff */
[-C--:B------:R-:W-:Y:S01]  /*6300*/  FMUL.FTZ R26, R26, R0.reuse ;  /* 0x000000001a1a7220 */ /* 0x080fe20000410000 */
[-C--:B------:R-:W-:Y:S01]  /*6310*/  ISETP.GE.AND P5, PT, R28, R23.reuse, PT ;  /* 0x000000171c00720c */ /* 0x080fe20003fa6270 */
[----:B------:R-:W-:Y:S01]  /*6320*/  FMUL.FTZ R27, R27, R0 ;  /* 0x000000001b1b7220 */ /* 0x000fe20000410000 */
[----:B------:R-:W-:Y:S01]  /*6330*/  FSEL R116, R116, -INF , !P0 ;  /* 0xff80000074747808 */ /* 0x000fe20004000000 */
[----:B------:R-:W-:Y:S01]  /*6340*/  MUFU.TANH R72, R26 ;  /* 0x0000001a00487308 */ /* 0x000fe20000002400 */
[----:B------:R-:W-:Y:S01]  /*6350*/  FSEL R122, R122, -INF , !P0 ;  /* 0xff8000007a7a7808 */ /* 0x000fe20004000000 */
[----:B---3--:R-:W-:Y:S01]  /*6360*/  HMMA.16816.F32 R28, R8, R44, R76 ;  /* 0x0000002c081c723c */ /* 0x008fe2000000184c */
[----:B------:R-:W-:-:S02]  /*6370*/  ISETP.GE.AND P0, PT, R32, R23, PT ;  /* 0x000000172000720c */ /* 0x000fc40003f06270 */
[----:B------:R-:W-:-:S03]  /*6380*/  LOP3.LUT R32, R2, 0x59, RZ, 0xfc, !PT ;  /* 0x0000005902207812 */ /* 0x000fc600078efcff */
[----:B------:R3:W-:Y:S01]  /*6390*/  MUFU.TANH R79, R33 ;  /* 0x00000021004f7308 */ /* 0x0007e20000002400 */
[----:B------:R-:W-:Y:S02]  /*63a0*/  FSEL R117, R117, -INF , !P6 ;  /* 0xff80000075757808 */ /* 0x000fe40007000000 */
[----:B------:R-:W-:Y:S02]  /*63b0*/  FSEL R121, R121, -INF , !P6 ;  /* 0xff80000079797808 */ /* 0x000fe40007000000 */
[----:B------:R-:W-:Y:S02]  /*63c0*/  ISETP.GE.AND P6, PT, R32, R23, PT ;  /* 0x000000172000720c */ /* 0x000fe40003fc6270 */
[----:B------:R-:W-:Y:S01]  /*63d0*/  LOP3.LUT R32, R2, 0x60, RZ, 0xfc, !PT ;  /* 0x0000006002207812 */ /* 0x000fe200078efcff */
[----:B------:R4:W-:Y:S01]  /*63e0*/  MUFU.TANH R76, R24 ;  /* 0x00000018004c7308 */ /* 0x0009e20000002400 */
[----:B------:R-:W-:Y:S02]  /*63f0*/  FSEL R119, R119, -INF , !P5 ;  /* 0xff80000077777808 */ /* 0x000fe40006800000 */
[----:B------:R-:W-:-:S02]  /*6400*/  FSEL R124, R124, -INF , !P5 ;  /* 0xff8000007c7c7808 */ /* 0x000fc40006800000 */
[----:B------:R-:W-:Y:S02]  /*6410*/  ISETP.GE.AND P5, PT, R32, R23, PT ;  /* 0x000000172000720c */ /* 0x000fe40003fa6270 */
[----:B------:R-:W-:Y:S01]  /*6420*/  FSEL R125, R125, -INF , !P3 ;  /* 0xff8000007d7d7808 */ /* 0x000fe20005800000 */
[----:B--2---:R-:W-:Y:S01]  /*6430*/  HMMA.16816.F32 R28, R4, R40, R28 ;  /* 0x00000028041c723c */ /* 0x004fe2000000181c */
[----:B---3--:R-:W-:Y:S01]  /*6440*/  FMUL.FTZ R33, R38, R0 ;  /* 0x0000000026217220 */ /* 0x008fe20000410000 */
[----:B------:R-:W-:Y:S01]  /*6450*/  FSEL R131, R131, -INF , !P3 ;  /* 0xff80000083837808 */ /* 0x000fe20005800000 */
[----:B------:R-:W-:Y:S01]  /*6460*/  MUFU.TANH R69, R27 ;  /* 0x0000001b00457308 */ /* 0x000fe20000002400 */
[----:B------:R-:W-:Y:S02]  /*6470*/  FSEL R126, R126, -INF , !P1 ;  /* 0xff8000007e7e7808 */ /* 0x000fe40004800000 */
[----:B------:R-:W-:Y:S02]  /*6480*/  FSEL R130, R130, -INF , !P1 ;  /* 0xff80000082827808 */ /* 0x000fe40004800000 */
[----:B------:R-:W-:-:S02]  /*6490*/  FSEL R127, R127, -INF , !P0 ;  /* 0xff8000007f7f7808 */ /* 0x000fc40004000000 */
[----:B------:R-:W-:Y:S01]  /*64a0*/  FSEL R132, R132, -INF , !P0 ;  /* 0xff80000084847808 */ /* 0x000fe20004000000 */
[----:B------:R2:W3:Y:S01]  /*64b0*/  MUFU.TANH R78, R33 ;  /* 0x00000021004e7308 */ /* 0x0004e20000002400 */
[----:B----4-:R-:W-:Y:S02]  /*64c0*/  LOP3.LUT R24, R2, 0x61, RZ, 0xfc, !PT ;  /* 0x0000006102187812 */ /* 0x010fe400078efcff */
[----:B------:R-:W-:Y:S02]  /*64d0*/  FSEL R133, R133, -INF , !P6 ;  /* 0xff80000085857808 */ /* 0x000fe40007000000 */
[----:B------:R-:W-:Y:S02]  /*64e0*/  FSEL R129, R129, -INF , !P6 ;  /* 0xff80000081817808 */ /* 0x000fe40007000000 */
[----:B------:R-:W-:Y:S01]  /*64f0*/  FSEL R123, R123, -INF , !P4 ;  /* 0xff8000007b7b7808 */ /* 0x000fe20006000000 */
[-C--:B------:R-:W-:Y:S01]  /*6500*/  FMUL.FTZ R28, R28, R0.reuse ;  /* 0x000000001c1c7220 */ /* 0x080fe20000410000 */
[----:B------:R-:W-:Y:S01]  /*6510*/  FSEL R120, R120, -INF , !P4 ;  /* 0xff80000078787808 */ /* 0x000fe20006000000 */
[-C--:B------:R-:W-:Y:S01]  /*6520*/  FMUL.FTZ R29, R29, R0.reuse ;  /* 0x000000001d1d7220 */ /* 0x080fe20000410000 */
[----:B------:R-:W-:Y:S01]  /*6530*/  ISETP.GE.AND P4, PT, R24, R23, PT ;  /* 0x000000171800720c */ /* 0x000fe20003f86270 */
[-C--:B------:R-:W-:Y:S01]  /*6540*/  FMUL.FTZ R30, R30, R0.reuse ;  /* 0x000000001e1e7220 */ /* 0x080fe20000410000 */
[----:B------:R-:W-:Y:S01]  /*6550*/  FSEL R136, R136, -INF , !P5 ;  /* 0xff80000088887808 */ /* 0x000fe20006800000 */
[-C--:B------:R-:W-:Y:S01]  /*6560*/  FMUL.FTZ R31, R31, R0.reuse ;  /* 0x000000001f1f7220 */ /* 0x080fe20000410000 */
[----:B------:R-:W-:Y:S01]  /*6570*/  FSEL R142, R142, -INF , !P5 ;  /* 0xff8000008e8e7808 */ /* 0x000fe20006800000 */
[----:B------:R-:W-:Y:S01]  /*6580*/  MUFU.TANH R68, R28 ;  /* 0x0000001c00447308 */ /* 0x000fe20000002400 */
[----:B--2---:R-:W-:Y:S01]  /*6590*/  FMUL.FTZ R33, R39, R0 ;  /* 0x0000000027217220 */ /* 0x004fe20000410000 */
[----:B------:R-:W-:Y:S01]  /*65a0*/  FSEL R139, R139, -INF , !P4 ;  /* 0xff8000008b8b7808 */ /* 0x000fe20006000000 */
[----:B------:R-:W-:Y:S01]  /*65b0*/  HMMA.16816.F32 R36, R8, R46, R56 ;  /* 0x0000002e0824723c */ /* 0x000fe20000001838 */
[----:B------:R-:W-:-:S02]  /*65c0*/  FSEL R143, R143, -INF , !P4 ;  /* 0xff8000008f8f7808 */ /* 0x000fc40006000000 */
[----:B-1----:R-:W-:Y:S02]  /*65d0*/  LOP3.LUT R20, R2, 0x89, RZ, 0xfc, !PT ;  /* 0x0000008902147812 */ /* 0x002fe400078efcff */
[----:B------:R1:W2:Y:S03]  /*65e0*/  MUFU.TANH R77, R33 ;  /* 0x00000021004d7308 */ /* 0x0002a60000002400 */
[----:B-----5:R-:W-:Y:S01]  /*65f0*/  HMMA.16816.F32 R44, R8, R60, R48 ;  /* 0x0000003c082c723c */ /* 0x020fe20000001830 */
[----:B------:R-:W-:Y:S04]  /*6600*/  LDSM.16.M88.4 R48, [R3+0x9000] ;  /* 0x009000000330783b */ /* 0x000fe80000000200 */
[----:B------:R-:W-:Y:S07]  /*6610*/  MUFU.TANH R65, R30 ;  /* 0x0000001e00417308 */ /* 0x000fee0000002400 */
[----:B------:R-:W-:Y:S01]  /*6620*/  HMMA.16816.F32 R36, R4, R42, R36 ;  /* 0x0000002a0424723c */ /* 0x000fe20000001824 */
[----:B------:R-:W-:Y:S01]  /*6630*/  MUFU.TANH R64, R31 ;  /* 0x0000001f00407308 */ /* 0x000fe20000002400 */
[----:B-1----:R1:W4:Y:S02]  /*6640*/  LDSM.16.M88.4 R32, [R22+0x9800] ;  /* 0x009800001620783b */ /* 0x0023240000000200 */
[----:B-1----:R-:W-:-:S04]  /*6650*/  FMUL.FTZ R22, R25, R0 ;  /* 0x0000000019167220 */ /* 0x002fc80000410000 */
[C---:B------:R-:W-:Y:S01]  /*6660*/  HMMA.16816.F32 R24, R16.reuse, R66, RZ ;  /* 0x000000421018723c */ /* 0x040fe200000018ff */
[----:B------:R-:W-:Y:S08]  /*6670*/  MUFU.TANH R66, R29 ;  /* 0x0000001d00427308 */ /* 0x000ff00000002400 */
[----:B------:R1:W5:Y:S01]  /*6680*/  MUFU.TANH R73, R22 ;  /* 0x0000001600497308 */ /* 0x0003620000002400 */
[C---:B----4-:R-:W-:Y:S08]  /*6690*/  HMMA.16816.F32 R40, R16.reuse, R32, RZ ;  /* 0x000000201028723c */ /* 0x050ff000000018ff */
[----:B------:R-:W-:Y:S01]  /*66a0*/  HMMA.16816.F32 R56, R16, R34, RZ ;  /* 0x000000221038723c */ /* 0x000fe200000018ff */
[----:B------:R-:W-:-:S02]  /*66b0*/  LOP3.LUT R16, R2, 0x88, RZ, 0xfc, !PT ;  /* 0x0000008802107812 */ /* 0x000fc400078efcff */
[----:B-1----:R-:W-:-:S04]  /*66c0*/  LOP3.LUT R22, R2, 0x68, RZ, 0xfc, !PT ;  /* 0x0000006802167812 */ /* 0x002fc800078efcff */
[-C--:B------:R-:W-:Y:S01]  /*66d0*/  ISETP.GE.AND P3, PT, R22, R23.reuse, PT ;  /* 0x000000171600720c */ /* 0x080fe20003f66270 */
[----:B------:R-:W-:Y:S01]  /*66e0*/  HMMA.16816.F32 R28, R4, R48, R44 ;  /* 0x00000030041c723c */ /* 0x000fe2000000182c */
[----:B------:R-:W-:Y:S01]  /*66f0*/  LOP3.LUT R22, R2, 0x69, RZ, 0xfc, !PT ;  /* 0x0000006902167812 */ /* 0x000fe200078efcff */
[----:B------:R1:W4:Y:S01]  /*6700*/  LDSM.16.M88.4 R44, [R21+0x9800] ;  /* 0x00980000152c783b */ /* 0x0003220000000200 */
[----:B------:R-:W-:Y:S02]  /*6710*/  FSEL R141, R141, -INF , !P3 ;  /* 0xff8000008d8d7808 */ /* 0x000fe40005800000 */
[----:B------:R-:W-:Y:S02]  /*6720*/  ISETP.GE.AND P1, PT, R22, R23, PT ;  /* 0x000000171600720c */ /* 0x000fe40003f26270 */
[----:B------:R-:W-:Y:S02]  /*6730*/  LOP3.LUT R22, R2, 0x70, RZ, 0xfc, !PT ;  /* 0x0000007002167812 */ /* 0x000fe400078efcff */
[----:B------:R-:W-:-:S02]  /*6740*/  FSEL R145, R145, -INF , !P3 ;  /* 0xff80000091917808 */ /* 0x000fc40005800000 */
[-C--:B------:R-:W-:Y:S02]  /*6750*/  ISETP.GE.AND P0, PT, R22, R23.reuse, PT ;  /* 0x000000171600720c */ /* 0x080fe40003f06270 */
[----:B------:R-:W-:Y:S02]  /*6760*/  LOP3.LUT R22, R2, 0x71, RZ, 0xfc, !PT ;  /* 0x0000007102167812 */ /* 0x000fe400078efcff */
[----:B------:R-:W-:Y:S02]  /*6770*/  FSEL R147, R147, -INF , !P1 ;  /* 0xff80000093937808 */ /* 0x000fe40004800000 */
[----:B------:R-:W-:Y:S02]  /*6780*/  ISETP.GE.AND P6, PT, R22, R23, PT ;  /* 0x000000171600720c */ /* 0x000fe40003fc6270 */
[----:B------:R-:W-:Y:S02]  /*6790*/  LOP3.LUT R22, R2, 0x78, RZ, 0xfc, !PT ;  /* 0x0000007802167812 */ /* 0x000fe400078efcff */
[----:B------:R-:W-:-:S02]  /*67a0*/  FSEL R144, R144, -INF , !P1 ;  /* 0xff80000090907808 */ /* 0x000fc40004800000 */
[-C--:B------:R-:W-:Y:S02]  /*67b0*/  ISETP.GE.AND P5, PT, R22, R23.reuse, PT ;  /* 0x000000171600720c */ /* 0x080fe40003fa6270 */
[----:B------:R-:W-:Y:S01]  /*67c0*/  LOP3.LUT R22, R2, 0x79, RZ, 0xfc, !PT ;  /* 0x0000007902167812 */ /* 0x000fe200078efcff */
[----:B-1----:R-:W-:Y:S01]  /*67d0*/  FMUL.FTZ R21, R38, R0 ;  /* 0x0000000026157220 */ /* 0x002fe20000410000 */
[----:B------:R-:W-:Y:S02]  /*67e0*/  FSEL R146, R146, -INF , !P0 ;  /* 0xff80000092927808 */ /* 0x000fe40004000000 */
[----:B------:R-:W-:Y:S01]  /*67f0*/  ISETP.GE.AND P4, PT, R22, R23, PT ;  /* 0x000000171600720c */ /* 0x000fe20003f86270 */
[----:B------:R1:W5:Y:S01]  /*6800*/  MUFU.TANH R49, R21 ;  /* 0x0000001500317308 */ /* 0x0003620000002400 */
[----:B------:R-:W-:Y:S02]  /*6810*/  LOP3.LUT R22, R2, 0x80, RZ, 0xfc, !PT ;  /* 0x0000008002167812 */ /* 0x000fe400078efcff */
[----:B------:R-:W-:-:S02]  /*6820*/  FSEL R153, R153, -INF , !P0 ;  /* 0xff80000099997808 */ /* 0x000fc40004000000 */
[-C--:B------:R-:W-:Y:S02]  /*6830*/  ISETP.GE.AND P3, PT, R22, R23.reuse, PT ;  /* 0x000000171600720c */ /* 0x080fe40003f66270 */
[----:B------:R-:W-:Y:S02]  /*6840*/  LOP3.LUT R22, R2, 0x81, RZ, 0xfc, !PT ;  /* 0x0000008102167812 */ /* 0x000fe400078efcff */
[----:B------:R-:W-:Y:S02]  /*6850*/  FSEL R149, R149, -INF , !P6 ;  /* 0xff80000095957808 */ /* 0x000fe40007000000 */
[-C--:B------:R-:W-:Y:S01]  /*6860*/  ISETP.GE.AND P1, PT, R22, R23.reuse, PT ;  /* 0x000000171600720c */ /* 0x080fe20003f26270 */
[-C--:B------:R-:W-:Y:S01]  /*6870*/  FMUL.FTZ R22, R36, R0.reuse ;  /* 0x0000000024167220 */ /* 0x080fe20000410000 */
[----:B------:R-:W-:Y:S02]  /*6880*/  FSEL R152, R152, -INF , !P6 ;  /* 0xff80000098987808 */ /* 0x000fe40007000000 */
[-C--:B------:R-:W-:Y:S01]  /*6890*/  ISETP.GE.AND P0, PT, R16, R23.reuse, PT ;  /* 0x000000171000720c */ /* 0x080fe20003f06270 */
[----:B------:R3:W5:Y:S01]  /*68a0*/  MUFU.TANH R61, R22 ;  /* 0x00000016003d7308 */ /* 0x0007620000002400 */
[----:B------:R-:W-:Y:S01]  /*68b0*/  ISETP.GE.AND P6, PT, R20, R23, PT ;  /* 0x000000171400720c */ /* 0x000fe20003fc6270 */
[----:B------:R-:W-:Y:S01]  /*68c0*/  HMMA.16816.F32 R16, R12, R70, R24 ;  /* 0x000000460c10723c */ /* 0x000fe20000001818 */
[----:B------:R-:W-:Y:S01]  /*68d0*/  LOP3.LUT R20, R2, 0x90, RZ, 0xfc, !PT ;  /* 0x0000009002147812 */ /* 0x000fe200078efcff */
[----:B-1----:R-:W-:Y:S01]  /*68e0*/  FMUL.FTZ R21, R39, R0 ;  /* 0x0000000027157220 */ /* 0x002fe20000410000 */
[----:B------:R-:W-:-:S02]  /*68f0*/  FSEL R150, R150, -INF , !P5 ;  /* 0xff80000096967808 */ /* 0x000fc40006800000 */
[----:B------:R-:W-:Y:S01]  /*6900*/  FSEL R155, R155, -INF , !P5 ;  /* 0xff8000009b9b7808 */ /* 0x000fe20006800000 */
[----:B------:R1:W-:Y:S01]  /*6910*/  MUFU.TANH R48, R21 ;  /* 0x0000001500307308 */ /* 0x0003e20000002400 */
[-C--:B------:R-:W-:Y:S01]  /*6920*/  ISETP.GE.AND P5, PT, R20, R23.reuse, PT ;  /* 0x000000171400720c */ /* 0x080fe20003fa6270 */
[C---:B------:R-:W-:Y:S01]  /*6930*/  HMMA.16816.F32 R24, R12.reuse, R52, R40 ;  /* 0x000000340c18723c */ /* 0x040fe20000001828 */
[----:B------:R-:W-:Y:S02]  /*6940*/  LOP3.LUT R20, R2, 0x91, RZ, 0xfc, !PT ;  /* 0x0000009102147812 */ /* 0x000fe400078efcff */
[----:B------:R-:W-:Y:S02]  /*6950*/  FSEL R154, R154, -INF , !P4 ;  /* 0xff8000009a9a7808 */ /* 0x000fe40006000000 */
[----:B------:R-:W-:Y:S01]  /*6960*/  FSEL R151, R151, -INF , !P4 ;  /* 0xff80000097977808 */ /* 0x000fe20006000000 */
[-C--:B---3--:R-:W-:Y:S01]  /*6970*/  FMUL.FTZ R22, R37, R0.reuse ;  /* 0x0000000025167220 */ /* 0x088fe20000410000 */
[----:B------:R-:W-:Y:S01]  /*6980*/  FSEL R167, R167, -INF , !P5 ;  /* 0xff800000a7a77808 */ /* 0x000fe20006800000 */
[----:B------:R3:W2:Y:S01]  /*6990*/  LDSM.16.M88.4 R36, [R3+0x9800] ;  /* 0x009800000324783b */ /* 0x0006a20000000200 */
[----:B------:R-:W-:Y:S01]  /*69a0*/  FSEL R171, R171, -INF , !P5 ;  /* 0xff800000abab7808 */ /* 0x000fe20006800000 */
[----:B------:R-:W-:Y:S01]  /*69b0*/  HMMA.16816.F32 R12, R12, R54, R56 ;  /* 0x000000360c0c723c */ /* 0x000fe20000001838 */
[----:B------:R-:W-:Y:S01]  /*69c0*/  ISETP.GE.AND P4, PT, R20, R23, PT ;  /* 0x000000171400720c */ /* 0x000fe20003f86270 */
[----:B------:R-:W-:Y:S01]  /*69d0*/  MUFU.TANH R60, R22 ;  /* 0x00000016003c7308 */ /* 0x000fe20000002400 */
[----:B------:R-:W-:Y:S01]  /*69e0*/  LOP3.LUT R20, R2, 0x98, RZ, 0xfc, !PT ;  /* 0x0000009802147812 */ /* 0x000fe200078efcff */
[----:B-1----:R-:W-:Y:S01]  /*69f0*/  FMUL.FTZ R21, R28, R0 ;  /* 0x000000001c157220 */ /* 0x002fe20000410000 */
[----:B------:R-:W-:Y:S01]  /*6a00*/  FSEL R157, R157, -INF , !P3 ;  /* 0xff8000009d9d7808 */ /* 0x000fe20005800000 */
[----:B------:R-:W-:-:S04]  /*6a10*/  DEPBAR.LE SB0, 0x0 ;  /* 0x000080000000791a */ /* 0x000fc80000000000 */
[----:B------:R-:W-:Y:S01]  /*6a20*/  FSEL R164, R164, -INF , !P3 ;  /* 0xff800000a4a47808 */ /* 0x000fe20005800000 */
[----:B------:R-:W-:Y:S01]  /*6a30*/  HMMA.16816.F32 R16, R8, R62, R16 ;  /* 0x0000003e0810723c */ /* 0x000fe20000001810 */
[----:B------:R-:W-:Y:S01]  /*6a40*/  FSEL R169, R169, -INF , !P4 ;  /* 0xff800000a9a97808 */ /* 0x000fe20006000000 */
[----:B------:R1:W-:Y:S01]  /*6a50*/  MUFU.TANH R40, R21 ;  /* 0x0000001500287308 */ /* 0x0003e20000002400 */
[----:B------:R-:W-:Y:S02]  /*6a60*/  FSEL R174, R174, -INF , !P4 ;  /* 0xff800000aeae7808 */ /* 0x000fe40006000000 */
[----:B------:R-:W-:Y:S02]  /*6a70*/  ISETP.GE.AND P3, PT, R20, R23, PT ;  /* 0x000000171400720c */ /* 0x000fe40003f66270 */
[----:B------:R-:W-:Y:S02]  /*6a80*/  LOP3.LUT R20, R2, 0x99, RZ, 0xfc, !PT ;  /* 0x0000009902147812 */ /* 0x000fe400078efcff */
[----:B------:R-:W-:-:S02]  /*6a90*/  FSEL R159, R159, -INF , !P1 ;  /* 0xff8000009f9f7808 */ /* 0x000fc40004800000 */
[C---:B---3--:R-:W-:Y:S02]  /*6aa0*/  LOP3.LUT R3, R2.reuse, 0xa8, RZ, 0xfc, !PT ;  /* 0x000000a802037812 */ /* 0x048fe400078efcff */
[----:B------:R-:W-:Y:S02]  /*6ab0*/  FSEL R163, R163, -INF , !P1 ;  /* 0xff800000a3a37808 */ /* 0x000fe40004800000 */
[-C--:B------:R-:W-:Y:S02]  /*6ac0*/  ISETP.GE.AND P5, PT, R3, R23.reuse, PT ;  /* 0x000000170300720c */ /* 0x080fe40003fa6270 */
[----:B------:R-:W-:Y:S02]  /*6ad0*/  LOP3.LUT R3, R2, 0xa9, RZ, 0xfc, !PT ;  /* 0x000000a902037812 */ /* 0x000fe400078efcff */
[----:B------:R-:W-:Y:S01]  /*6ae0*/  FSEL R168, R168, -INF , !P3 ;  /* 0xff800000a8a87808 */ /* 0x000fe20005800000 */
[----:B------:R-:W-:Y:S01]  /*6af0*/  HMMA.16816.F32 R32, R4, R50, R16 ;  /* 0x000000320420723c */ /* 0x000fe20000001810 */
[-C--:B------:R-:W-:Y:S01]  /*6b00*/  ISETP.GE.AND P4, PT, R3, R23.reuse, PT ;  /* 0x000000170300720c */ /* 0x080fe20003f86270 */
[-C--:B------:R-:W-:Y:S01]  /*6b10*/  FMUL.FTZ R16, R30, R0.reuse ;  /* 0x000000001e107220 */ /* 0x080fe20000410000 */
[----:B------:R-:W-:Y:S01]  /*6b20*/  LOP3.LUT R3, R2, 0xb0, RZ, 0xfc, !PT ;  /* 0x000000b002037812 */ /* 0x000fe200078efcff */
[----:B-1----:R-:W-:Y:S01]  /*6b30*/  FMUL.FTZ R21, R29, R0 ;  /* 0x000000001d157220 */ /* 0x002fe20000410000 */
[----:B------:R-:W-:Y:S01]  /*6b40*/  FSEL R173, R173, -INF , !P3 ;  /* 0xff800000adad7808 */ /* 0x000fe20005800000 */
[----:B------:R4:W-:Y:S01]  /*6b50*/  MUFU.TANH R22, R16 ;  /* 0x0000001000167308 */ /* 0x0009e20000002400 */
[----:B------:R-:W-:-:S02]  /*6b60*/  ISETP.GE.AND P1, PT, R20, R23, PT ;  /* 0x000000171400720c */ /* 0x000fc40003f26270 */
[-C--:B------:R-:W-:Y:S02]  /*6b70*/  ISETP.GE.AND P3, PT, R3, R23.reuse, PT ;  /* 0x000000170300720c */ /* 0x080fe40003f66270 */
[C---:B------:R-:W-:Y:S02]  /*6b80*/  LOP3.LUT R20, R2.reuse, 0xa0, RZ, 0xfc, !PT ;  /* 0x000000a002147812 */ /* 0x040fe400078efcff */
[----:B------:R-:W-:Y:S01]  /*6b90*/  LOP3.LUT R3, R2, 0xb1, RZ, 0xfc, !PT ;  /* 0x000000b102037812 */ /* 0x000fe200078efcff */
[----:B------:R-:W-:Y:S01]  /*6ba0*/  MUFU.TANH R28, R21 ;  /* 0x00000015001c7308 */ /* 0x000fe20000002400 */
[----:B------:R-:W-:Y:S02]  /*6bb0*/  FSEL R160, R160, -INF , !P0 ;  /* 0xff800000a0a07808 */ /* 0x000fe40004000000 */
[----:B------:R-:W-:Y:S02]  /*6bc0*/  FSEL R166, R166, -INF , !P0 ;  /* 0xff800000a6a67808 */ /* 0x000fe40004000000 */
[----:B------:R-:W-:Y:S01]  /*6bd0*/  FSEL R176, R176, -INF , !P1 ;  /* 0xff800000b0b07808 */ /* 0x000fe20004800000 */
[-C--:B------:R-:W-:Y:S01]  /*6be0*/  FMUL.FTZ R34, R34, R0.reuse ;  /* 0x0000000022227220 */ /* 0x080fe20000410000 */
[----:B------:R-:W-:Y:S01]  /*6bf0*/  FSEL R172, R172, -INF , !P1 ;  /* 0xff800000acac7808 */ /* 0x000fe20004800000 */
[-C--:B------:R-:W-:Y:S01]  /*6c00*/  FMUL.FTZ R33, R33, R0.reuse ;  /* 0x0000000021217220 */ /* 0x080fe20000410000 */
[-C--:B------:R-:W-:Y:S01]  /*6c10*/  ISETP.GE.AND P0, PT, R20, R23.reuse, PT ;  /* 0x000000171400720c */ /* 0x080fe20003f06270 */
[----:B----4-:R-:W-:Y:S01]  /*6c20*/  HMMA.16816.F32 R16, R8, R44, R24 ;  /* 0x0000002c0810723c */ /* 0x010fe20000001818 */
[----:B------:R-:W-:Y:S01]  /*6c30*/  ISETP.GE.AND P1, PT, R3, R23, PT ;  /* 0x000000170300720c */ /* 0x000fe20003f26270 */
[----:B------:R-:W1:Y:S01]  /*6c40*/  MUFU.TANH R34, R34 ;  /* 0x0000002200227308 */ /* 0x000e620000002400 */
[C---:B------:R-:W-:Y:S01]  /*6c50*/  LOP3.LUT R20, R2.reuse, 0xa1, RZ, 0xfc, !PT ;  /* 0x000000a102147812 */ /* 0x040fe200078efcff */
[----:B------:R-:W-:Y:S01]  /*6c60*/  FMUL.FTZ R35, R35, R0 ;  /* 0x0000000023237220 */ /* 0x000fe20000410000 */
[----:B------:R-:W-:-:S02]  /*6c70*/  LOP3.LUT R3, R2, 0xb8, RZ, 0xfc, !PT ;  /* 0x000000b802037812 */ /* 0x000fc400078efcff */
[----:B------:R-:W-:Y:S01]  /*6c80*/  FSEL R165, R165, -INF , !P6 ;  /* 0xff800000a5a57808 */ /* 0x000fe20007000000 */
[----:B------:R-:W-:Y:S01]  /*6c90*/  HMMA.16816.F32 R8, R8, R46, R12 ;  /* 0x0000002e0808723c */ /* 0x000fe2000000180c */
[----:B------:R-:W-:Y:S01]  /*6ca0*/  FSEL R162, R162, -INF , !P6 ;  /* 0xff800000a2a27808 */ /* 0x000fe20007000000 */
[----:B------:R-:W-:Y:S01]  /*6cb0*/  MUFU.TANH R33, R33 ;  /* 0x0000002100217308 */ /* 0x000fe20000002400 */
[----:B------:R-:W-:Y:S02]  /*6cc0*/  FSEL R175, R175, -INF , !P0 ;  /* 0xff800000afaf7808 */ /* 0x000fe40004000000 */
[----:B------:R-:W-:Y:S02]  /*6cd0*/  FSEL R179, R179, -INF , !P0 ;  /* 0xff800000b3b37808 */ /* 0x000fe40004000000 */
[-C--:B------:R-:W-:Y:S01]  /*6ce0*/  ISETP.GE.AND P6, PT, R20, R23.reuse, PT ;  /* 0x000000171400720c */ /* 0x080fe20003fc6270 */
[----:B------:R-:W-:Y:S01]  /*6cf0*/  FMUL.FTZ R20, R31, R0 ;  /* 0x000000001f147220 */ /* 0x000fe20000410000 */
[----:B------:R-:W-:Y:S01]  /*6d00*/  ISETP.GE.AND P0, PT, R3, R23, PT ;  /* 0x000000170300720c */ /* 0x000fe20003f06270 */
[----:B------:R-:W-:Y:S01]  /*6d10*/  MUFU.TANH R35, R35 ;  /* 0x0000002300237308 */ /* 0x000fe20000002400 */
[----:B------:R-:W-:Y:S01]  /*6d20*/  LOP3.LUT R3, R2, 0xb9, RZ, 0xfc, !PT ;  /* 0x000000b902037812 */ /* 0x000fe200078efcff */
[----:B--2---:R-:W-:Y:S01]  /*6d30*/  HMMA.16816.F32 R16, R4, R36, R16 ;  /* 0x000000240410723c */ /* 0x004fe20000001810 */
[----:B------:R-:W-:-:S02]  /*6d40*/  FSEL R177, R177, -INF , !P6 ;  /* 0xff800000b1b17808 */ /* 0x000fc40007000000 */
[----:B------:R-:W-:Y:S02]  /*6d50*/  FSEL R181, R181, -INF , !P6 ;  /* 0xff800000b5b57808 */ /* 0x000fe40007000000 */
[-C--:B------:R-:W-:Y:S01]  /*6d60*/  ISETP.GE.AND P6, PT, R3, R23.reuse, PT ;  /* 0x000000170300720c */ /* 0x080fe20003fc6270 */
[----:B------:R2:W-:Y:S01]  /*6d70*/  MUFU.TANH R21, R20 ;  /* 0x0000001400157308 */ /* 0x0005e20000002400 */
[----:B------:R-:W-:Y:S01]  /*6d80*/  LOP3.LUT R3, R2, 0xc0, RZ, 0xfc, !PT ;  /* 0x000000c002037812 */ /* 0x000fe200078efcff */
[----:B------:R-:W-:Y:S01]  /*6d90*/  HMMA.16816.F32 R4, R4, R38, R8 ;  /* 0x000000260404723c */ /* 0x000fe20000001808 */
[----:B------:R-:W-:Y:S02]  /*6da0*/  FSEL R158, R158, -INF , !P5 ;  /* 0xff8000009e9e7808 */ /* 0x000fe40006800000 */
[----:B------:R-:W-:Y:S02]  /*6db0*/  FSEL R178, R178, -INF , !P5 ;  /* 0xff800000b2b27808 */ /* 0x000fe40006800000 */
[----:B------:R-:W-:-:S02]  /*6dc0*/  ISETP.GE.AND P5, PT, R3, R23, PT ;  /* 0x000000170300720c */ /* 0x000fc40003fa6270 */
[----:B------:R-:W-:Y:S02]  /*6dd0*/  LOP3.LUT R3, R2, 0xc1, RZ, 0xfc, !PT ;  /* 0x000000c102037812 */ /* 0x000fe400078efcff */
[----:B------:R-:W-:Y:S02]  /*6de0*/  FSEL R183, R156, -INF , !P4 ;  /* 0xff8000009cb77808 */ /* 0x000fe40006000000 */
[----:B------:R-:W-:Y:S01]  /*6df0*/  FSEL R170, R170, -INF , !P4 ;  /* 0xff800000aaaa7808 */ /* 0x000fe20006000000 */
[-C--:B------:R-:W-:Y:S01]  /*6e00*/  FMUL.FTZ R8, R17, R0.reuse ;  /* 0x0000000011087220 */ /* 0x080fe20000410000 */
[-C--:B------:R-:W-:Y:S01]  /*6e10*/  ISETP.GE.AND P4, PT, R3, R23.reuse, PT ;  /* 0x000000170300720c */ /* 0x080fe20003f86270 */
[-C--:B------:R-:W-:Y:S01]  /*6e20*/  FMUL.FTZ R16, R16, R0.reuse ;  /* 0x0000000010107220 */ /* 0x080fe20000410000 */
[----:B------:R-:W-:Y:S01]  /*6e30*/  LOP3.LUT R3, R2, 0xc8, RZ, 0xfc, !PT ;  /* 0x000000c802037812 */ /* 0x000fe200078efcff */
[-C--:B--2---:R-:W-:Y:S01]  /*6e40*/  FMUL.FTZ R20, R32, R0.reuse ;  /* 0x0000000020147220 */ /* 0x084fe20000410000 */
[----:B------:R-:W-:Y:S01]  /*6e50*/  FSEL R180, R140, -INF , !P3 ;  /* 0xff8000008cb47808 */ /* 0x000fe20005800000 */
[----:B------:R2:W-:Y:S01]  /*6e60*/  MUFU.TANH R9, R8 ;  /* 0x0000000800097308 */ /* 0x0005e20000002400 */
[----:B------:R-:W-:Y:S01]  /*6e70*/  FSEL R161, R161, -INF , !P3 ;  /* 0xff800000a1a17808 */ /* 0x000fe20005800000 */
[-C--:B------:R-:W-:Y:S01]  /*6e80*/  FMUL.FTZ R18, R18, R0.reuse ;  /* 0x0000000012127220 */ /* 0x080fe20000410000 */
[-C--:B------:R-:W-:Y:S01]  /*6e90*/  ISETP.GE.AND P3, PT, R3, R23.reuse, PT ;  /* 0x000000170300720c */ /* 0x080fe20003f66270 */
[-C--:B------:R-:W-:Y:S01]  /*6ea0*/  FMUL.FTZ R4, R4, R0.reuse ;  /* 0x0000000004047220 */ /* 0x080fe20000410000 */
[----:B------:R-:W-:Y:S01]  /*6eb0*/  LOP3.LUT R3, R2, 0xc9, RZ, 0xfc, !PT ;  /* 0x000000c902037812 */ /* 0x000fe200078efcff */
[-C--:B------:R-:W-:Y:S01]  /*6ec0*/  FMUL.FTZ R6, R6, R0.reuse ;  /* 0x0000000006067220 */ /* 0x080fe20000410000 */
[----:B------:R-:W-:Y:S01]  /*6ed0*/  FSEL R138, R138, -INF , !P1 ;  /* 0xff8000008a8a7808 */ /* 0x000fe20004800000 */
[----:B------:R-:W3:Y:S01]  /*6ee0*/  MUFU.TANH R20, R20 ;  /* 0x0000001400147308 */ /* 0x000ee20000002400 */
[----:B------:R-:W-:Y:S01]  /*6ef0*/  FSEL R184, R148, -INF , !P1 ;  /* 0xff80000094b87808 */ /* 0x000fe20004800000 */
[----:B------:R-:W-:Y:S01]  /*6f00*/  FMUL.FTZ R5, R5, R0 ;  /* 0x0000000005057220 */ /* 0x000fe20000410000 */
[----:B------:R-:W-:-:S02]  /*6f10*/  ISETP.GE.AND P1, PT, R3, R23, PT ;  /* 0x000000170300720c */ /* 0x000fc40003f26270 */
[----:B------:R-:W-:Y:S02]  /*6f20*/  LOP3.LUT R3, R2, 0xd0, RZ, 0xfc, !PT ;  /* 0x000000d002037812 */ /* 0x000fe400078efcff */
[----:B------:R-:W-:Y:S01]  /*6f30*/  FSEL R118, R118, -INF , !P0 ;  /* 0xff80000076767808 */ /* 0x000fe20004000000 */
[----:B------:R-:W-:Y:S01]  /*6f40*/  MUFU.TANH R16, R16 ;  /* 0x0000001000107308 */ /* 0x000fe20000002400 */
[----:B------:R-:W-:Y:S01]  /*6f50*/  FSEL R137, R137, -INF , !P0 ;  /* 0xff80000089897808 */ /* 0x000fe20004000000 */
[-C--:B--2---:R-:W-:Y:S01]  /*6f60*/  FMUL.FTZ R8, R19, R0.reuse ;  /* 0x0000000013087220 */ /* 0x084fe20000410000 */
[----:B------:R-:W-:Y:S01]  /*6f70*/  ISETP.GE.AND P0, PT, R3, R23, PT ;  /* 0x000000170300720c */ /* 0x000fe20003f06270 */
[----:B------:R-:W-:Y:S01]  /*6f80*/  FMUL.FTZ R0, R7, R0 ;  /* 0x0000000007007220 */ /* 0x000fe20000410000 */
[----:B------:R-:W-:Y:S02]  /*6f90*/  LOP3.LUT R3, R2, 0xd1, RZ, 0xfc, !PT ;  /* 0x000000d102037812 */ /* 0x000fe400078efcff */
[----:B------:R-:W-:Y:S01]  /*6fa0*/  FSEL R110, R110, -INF , !P6 ;  /* 0xff8000006e6e7808 */ /* 0x000fe20007000000 */
[----:B------:R-:W2:Y:S01]  /*6fb0*/  MUFU.TANH R18, R18 ;  /* 0x0000001200127308 */ /* 0x000ea20000002400 */
[----:B------:R-:W-:-:S02]  /*6fc0*/  FSEL R128, R128, -INF , !P6 ;  /* 0xff80000080807808 */ /* 0x000fc40007000000 */
[-C--:B------:R-:W-:Y:S02]  /*6fd0*/  ISETP.GE.AND P6, PT, R3, R23.reuse, PT ;  /* 0x000000170300720c */ /* 0x080fe40003fc6270 */
[----:B------:R-:W-:Y:S02]  /*6fe0*/  LOP3.LUT R3, R2, 0xd8, RZ, 0xfc, !PT ;  /* 0x000000d802037812 */ /* 0x000fe400078efcff */
[----:B------:R-:W-:Y:S01]  /*6ff0*/  FSEL R78, R78, -INF , !P5 ;  /* 0xff8000004e4e7808 */ /* 0x000fe20006800000 */
[----:B------:R-:W4:Y:S01]  /*7000*/  MUFU.TANH R8, R8 ;  /* 0x0000000800087308 */ /* 0x000f220000002400 */
[----:B------:R-:W-:Y:S02]  /*7010*/  FSEL R87, R87, -INF , !P5 ;  /* 0xff80000057577808 */ /* 0x000fe40006800000 */
[----:B------:R-:W-:Y:S02]  /*7020*/  ISETP.GE.AND P5, PT, R3, R23, PT ;  /* 0x000000170300720c */ /* 0x000fe40003fa6270 */
[----:B------:R-:W-:-:S02]  /*7030*/  LOP3.LUT R3, R2, 0xd9, RZ, 0xfc, !PT ;  /* 0x000000d902037812 */ /* 0x000fc400078efcff */
[----:B------:R-:W-:Y:S01]  /*7040*/  FSEL R77, R77, -INF , !P4 ;  /* 0xff8000004d4d7808 */ /* 0x000fe20006000000 */
[----:B------:R-:W-:Y:S01]  /*7050*/  MUFU.TANH R4, R4 ;  /* 0x0000000400047308 */ /* 0x000fe20000002400 */
[----:B------:R-:W-:Y:S02]  /*7060*/  FSEL R79, R79, -INF , !P4 ;  /* 0xff8000004f4f7808 */ /* 0x000fe40006000000 */
[----:B------:R-:W-:Y:S02]  /*7070*/  ISETP.GE.AND P4, PT, R3, R23, PT ;  /* 0x000000170300720c */ /* 0x000fe40003f86270 */
[----:B------:R-:W-:Y:S02]  /*7080*/  LOP3.LUT R3, R2, 0xe0, RZ, 0xfc, !PT ;  /* 0x000000e002037812 */ /* 0x000fe400078efcff */
[----:B------:R-:W-:Y:S01]  /*7090*/  FSEL R39, R72, -INF , !P3 ;  /* 0xff80000048277808 */ /* 0x000fe20005800000 */
[----:B------:R-:W4:Y:S01]  /*70a0*/  MUFU.TANH R6, R6 ;  /* 0x0000000600067308 */ /* 0x000f220000002400 */
[----:B------:R-:W-:-:S02]  /*70b0*/  FSEL R76, R76, -INF , !P3 ;  /* 0xff8000004c4c7808 */ /* 0x000fc40005800000 */
[-C--:B------:R-:W-:Y:S02]  /*70c0*/  ISETP.GE.AND P3, PT, R3, R23.reuse, PT ;  /* 0x000000170300720c */ /* 0x080fe40003f66270 */
[C---:B------:R-:W-:Y:S02]  /*70d0*/  LOP3.LUT R3, R2.reuse, 0xe1, RZ, 0xfc, !PT ;  /* 0x000000e102037812 */ /* 0x040fe400078efcff */
[----:B------:R-:W-:Y:S01]  /*70e0*/  FSEL R187, R69, -INF , !P1 ;  /* 0xff80000045bb7808 */ /* 0x000fe20004800000 */
[----:B------:R-:W-:Y:S01]  /*70f0*/  MUFU.TANH R5, R5 ;  /* 0x0000000500057308 */ /* 0x000fe20000002400 */
[----:B-----5:R-:W-:Y:S02]  /*7100*/  FSEL R186, R73, -INF , !P1 ;  /* 0xff80000049ba7808 */ /* 0x020fe40004800000 */
[----:B------:R-:W-:Y:S02]  /*7110*/  ISETP.GE.AND P1, PT, R3, R23, PT ;  /* 0x000000170300720c */ /* 0x000fe40003f26270 */
[----:B------:R-:W-:-:S02]  /*7120*/  LOP3.LUT R3, R2, 0xe8, RZ, 0xfc, !PT ;  /* 0x000000e802037812 */ /* 0x000fc400078efcff */
[----:B------:R-:W-:Y:S01]  /*7130*/  FSEL R188, R65, -INF , !P0 ;  /* 0xff80000041bc7808 */ /* 0x000fe20004000000 */
[----:B------:R-:W5:Y:S01]  /*7140*/  MUFU.TANH R0, R0 ;  /* 0x0000000000007308 */ /* 0x000f620000002400 */
[----:B------:R-:W-:Y:S02]  /*7150*/  FSEL R191, R68, -INF , !P0 ;  /* 0xff80000044bf7808 */ /* 0x000fe40004000000 */
[----:B------:R-:W-:Y:S02]  /*7160*/  ISETP.GE.AND P0, PT, R3, R23, PT ;  /* 0x000000170300720c */ /* 0x000fe40003f06270 */
[----:B------:R-:W-:Y:S02]  /*7170*/  LOP3.LUT R3, R2, 0xe9, RZ, 0xfc, !PT ;  /* 0x000000e902037812 */ /* 0x000fe400078efcff */
[----:B------:R-:W-:Y:S02]  /*7180*/  FSEL R189, R64, -INF , !P6 ;  /* 0xff80000040bd7808 */ /* 0x000fe40007000000 */
[----:B------:R-:W-:-:S02]  /*7190*/  FSEL R192, R66, -INF , !P6 ;  /* 0xff80000042c07808 */ /* 0x000fc40007000000 */
[----:B------:R-:W-:Y:S02]  /*71a0*/  ISETP.GE.AND P6, PT, R3, R23, PT ;  /* 0x000000170300720c */ /* 0x000fe40003fc6270 */
[----:B------:R-:W-:Y:S02]  /*71b0*/  LOP3.LUT R3, R2, 0xf0, RZ, 0xfc, !PT ;  /* 0x000000f002037812 */ /* 0x000fe400078efcff */
[----:B------:R-:W-:Y:S02]  /*71c0*/  FSEL R190, R49, -INF , !P5 ;  /* 0xff80000031be7808 */ /* 0x000fe40006800000 */
[----:B------:R-:W-:Y:S02]  /*71d0*/  FSEL R193, R61, -INF , !P5 ;  /* 0xff8000003dc17808 */ /* 0x000fe40006800000 */
[----:B-1----:R-:W-:Y:S02]  /*71e0*/  FSEL R198, R34, -INF , !P0 ;  /* 0xff80000022c67808 */ /* 0x002fe40004000000 */
[----:B---3--:R-:W-:-:S02]  /*71f0*/  FSEL R201, R20, -INF , !P0 ;  /* 0xff80000014c97808 */ /* 0x008fc40004000000 */
[-C--:B------:R-:W-:Y:S02]  /*7200*/  ISETP.GE.AND P5, PT, R3, R23.reuse, PT ;  /* 0x000000170300720c */ /* 0x080fe40003fa6270 */
[----:B------:R-:W-:Y:S02]  /*7210*/  ISETP.NE.AND P0, PT, R185, 0x1, PT ;  /* 0x00000001b900780c */ /* 0x000fe40003f05270 */
[----:B------:R-:W-:Y:S02]  /*7220*/  LOP3.LUT R3, R2, 0xf1, RZ, 0xfc, !PT ;  /* 0x000000f102037812 */ /* 0x000fe400078efcff */
[----:B------:R-:W-:Y:S02]  /*7230*/  FSEL R195, R48, -INF , !P4 ;  /* 0xff80000030c37808 */ /* 0x000fe40006000000 */
[----:B------:R-:W-:Y:S02]  /*7240*/  FSEL R194, R60, -INF , !P4 ;  /* 0xff8000003cc27808 */ /* 0x000fe40006000000 */
[----:B------:R-:W-:-:S02]  /*7250*/  ISETP.GE.AND P4, PT, R3, R23, PT ;  /* 0x000000170300720c */ /* 0x000fc40003f86270 */
        /* <DEDUP_REMOVED lines=8> */
[----:B------:R-:W-:Y:S02]  /*72e0*/  LOP3.LUT R28, R202, 0x200, RZ, 0xc0, !PT ;  /* 0x00000200ca1c7812 */ /* 0x000fe400078ec0ff */
[----:B------:R-:W-:Y:S02]  /*72f0*/  FSEL R203, R35, -INF , !P6 ;  /* 0xff80000023cb7808 */ /* 0x000fe40007000000 */
[----:B------:R-:W-:Y:S02]  /*7300*/  FSEL R202, R33, -INF , !P6 ;  /* 0xff80000021ca7808 */ /* 0x000fe40007000000 */
[----:B--2---:R-:W-:-:S02]  /*7310*/  FSEL R204, R18, -INF , !P5 ;  /* 0xff80000012cc7808 */ /* 0x004fc40006800000 */
[----:B------:R-:W-:Y:S02]  /*7320*/  FSEL R207, R16, -INF , !P5 ;  /* 0xff80000010cf7808 */ /* 0x000fe40006800000 */
[----:B----4-:R-:W-:Y:S02]  /*7330*/  FSEL R205, R8, -INF , !P4 ;  /* 0xff80000008cd7808 */ /* 0x010fe40006000000 */
[----:B------:R-:W-:Y:S02]  /*7340*/  FSEL R208, R9, -INF , !P4 ;  /* 0xff80000009d07808 */ /* 0x000fe40006000000 */
[----:B------:R-:W-:Y:S02]  /*7350*/  FSEL R206, R6, -INF , !P3 ;  /* 0xff80000006ce7808 */ /* 0x000fe40005800000 */
[----:B------:R-:W-:Y:S02]  /*7360*/  FSEL R209, R4, -INF , !P3 ;  /* 0xff80000004d17808 */ /* 0x000fe40005800000 */
[----:B-----5:R-:W-:-:S02]  /*7370*/  FSEL R211, R0, -INF , !P1 ;  /* 0xff80000000d37808 */ /* 0x020fc40004800000 */
[----:B------:R-:W-:Y:S01]  /*7380*/  FSEL R210, R5, -INF , !P1 ;  /* 0xff80000005d27808 */ /* 0x000fe20004800000 */
        /* <DEDUP_REMOVED lines=15> */
[----:B------:R1:W-:Y:S01]  /*7480*/  STL [R1+0x14], R217 ;  /* 0x000014d901007387 */ /* 0x0003e20000100800 */
[----:B------:R-:W-:Y:S05]  /*7490*/  BRA `(.L_x_900) ;  /* 0x0000000400047947 */ /* 0x000fea0003800000 */
.L_x_899:
[----:B------:R-:W2:Y:S01]  /*74a0*/  LD.E R2, desc[UR4][R134.64+0x170] ;  /* 0x0001700486027980 */ /* 0x000ea2000c101900 */
[----:B------:R-:W-:Y:S01]  /*74b0*/  LEA R8, R185, 0xfffffe00, 0x8 ;  /* 0xfffffe00b9087811 */ /* 0x000fe200078e40ff */
[----:B------:R-:W-:Y:S01]  /*74c0*/  IMAD.MOV.U32 R11, RZ, RZ, R217 ;  /* 0x000000ffff0b7224 */ /* 0x000fe200078e00d9 */
[----:B------:R-:W-:Y:S02]  /*74d0*/  IABS R7, R218 ;  /* 0x000000da00077213 */ /* 0x000fe40000000000 */
[----:B------:R-:W-:Y:S02]  /*74e0*/  IABS R6, R8 ;  /* 0x0000000800067213 */ /* 0x000fe40000000000 */
[----:B------:R-:W-:Y:S02]  /*74f0*/  MOV R12, R216 ;  /* 0x000000d8000c7202 */ /* 0x000fe40000000f00 */
[-C--:B--2---:R-:W-:Y:S02]  /*7500*/  IABS R0, R2.reuse ;  /* 0x0000000200007213 */ /* 0x084fe40000000000 */
[----:B------:R-:W-:-:S02]  /*7510*/  IABS R9, R2 ;  /* 0x0000000200097213 */ /* 0x000fc40000000000 */
        /* <DEDUP_REMOVED lines=55> */
[----:B------:R2:W-:Y:S04]  /*7890*/  STL [R1+0x14], R11 ;  /* 0x0000140b01007387 */ /* 0x0005e80000100800 */
[----:B------:R2:W-:Y:S02]  /*78a0*/  STL [R1+0x18], R12 ;  /* 0x0000180c01007387 */ /* 0x0005e40000100800 */
.L_x_900:
[----:B------:R-:W-:Y:S05]  /*78b0*/  BSYNC.RECONVERGENT B0 ;  /* 0x0000000000007941 */ /* 0x000fea0003800200 */
.L_x_898:
[----:B------:R-:W3:Y:S04]  /*78c0*/  LDL R0, [R1+0x18] ;  /* 0x0000180001007983 */ /* 0x000ee80000100800 */
[----:B------:R-:W4:Y:S01]  /*78d0*/  LDL R4, [R1+0x14] ;  /* 0x0000140001047983 */ /* 0x000f220000100800 */
[CC--:B------:R-:W-:Y:S02]  /*78e0*/  ISETP.GE.AND P3, PT, R222.reuse, R213.reuse, PT ;  /* 0x000000d5de00720c */ /* 0x0c0fe40003f66270 */
[----:B------:R-:W-:-:S13]  /*78f0*/  ISETP.GE.AND P1, PT, R222, R213, PT ;  /* 0x000000d5de00720c */ /* 0x000fda0003f26270 */
[C---:B------:R-:W-:Y:S02]  /*7900*/  @!P1 IMAD R20, R233.reuse, 0xc0, RZ ;  /* 0x000000c0e9149824 */ /* 0x040fe400078e02ff */
[C---:B------:R-:W-:Y:S02]  /*7910*/  @!P1 IMAD R24, R233.reuse, 0x60, RZ ;  /* 0x00000060e9189824 */ /* 0x040fe400078e02ff */
[C---:B------:R-:W-:Y:S02]  /*7920*/  @!P1 IMAD R18, R233.reuse, 0xe0, RZ ;  /* 0x000000e0e9129824 */ /* 0x040fe400078e02ff */
[C---:B------:R-:W-:Y:S02]  /*7930*/  @!P1 IMAD R14, R233.reuse, 0x160, RZ ;  /* 0x00000160e90e9824 */ /* 0x040fe400078e02ff */
[C---:B------:R-:W-:Y:S02]  /*7940*/  @!P1 IMAD R16, R233.reuse, 0x180, RZ ;  /* 0x00000180e9109824 */ /* 0x040fe400078e02ff */
[----:B------:R-:W-:-:S02]  /*7950*/  @!P1 IMAD R15, R233, 0x1a0, RZ ;  /* 0x000001a0e90f9824 */ /* 0x000fc400078e02ff */
[----:B------:R-:W-:Y:S01]  /*7960*/  @!P1 IMAD R22, R233, 0xa0, RZ ;  /* 0x000000a0e9169824 */ /* 0x000fe200078e02ff */
[----:B------:R-:W-:Y:S01]  /*7970*/  BSSY.RECONVERGENT B0, `(.L_x_901) ;  /* 0x000008a000007945 */ /* 0x000fe20003800200 */
[----:B---3--:R-:W-:-:S04]  /*7980*/  LEA R2, P4, R232, R0, 0x5 ;  /* 0x00000000e8027211 */ /* 0x008fc800078828ff */
[CC--:B----4-:R-:W-:Y:S02]  /*7990*/  LEA.HI.X R3, R232.reuse, R4.reuse, R233, 0x5, P4 ;  /* 0x00000004e8037211 */ /* 0x0d0fe400020f2ce9 */
[----:B------:R-:W-:Y:S01]  /*79a0*/  @!P3 MOV R5, R4 ;  /* 0x000000040005b202 */ /* 0x000fe20000000f00 */
[----:B------:R-:W-:Y:S01]  /*79b0*/  @!P3 IMAD.MOV.U32 R4, RZ, RZ, R0 ;  /* 0x000000ffff04b224 */ /* 0x000fe200078e0000 */
[-C--:B------:R-:W-:Y:S01]  /*79c0*/  @!P1 MOV R8, R2.reuse ;  /* 0x0000000200089202 */ /* 0x080fe20000000f00 */
[--C-:B------:R-:W-:Y:S01]  /*79d0*/  @!P1 IMAD.MOV.U32 R9, RZ, RZ, R3.reuse ;  /* 0x000000ffff099224 */ /* 0x100fe200078e0003 */
[----:B------:R-:W-:Y:S02]  /*79e0*/  @!P1 MOV R6, R2 ;  /* 0x0000000200069202 */ /* 0x000fe40000000f00 */
[----:B------:R-:W-:Y:S01]  /*79f0*/  @!PT LDS RZ, [RZ] ;  /* 0x00000000fffff984 */ /* 0x000fe20000000800 */
[----:B------:R-:W-:Y:S01]  /*7a00*/  @!PT LDS RZ, [RZ] ;  /* 0x00000000fffff984 */ /* 0x000fe20000000800 */
[----:B------:R-:W-:Y:S01]  /*7a10*/  @!PT LDS RZ, [RZ] ;  /* 0x00000000fffff984 */ /* 0x000fe20000000800 */
[----:B------:R3:W-:Y:S01]  /*7a20*/  @!P3 LDGSTS.E.BYPASS.LTC128B.128 [R231+0x2000], desc[UR4][R4.64] ;  /* 0x0200000004e7bfae */ /* 0x0007e2000b981a04 */
[----:B------:R-:W-:Y:S02]  /*7a30*/  @!P1 IMAD.MOV.U32 R7, RZ, RZ, R3 ;  /* 0x000000ffff079224 */ /* 0x000fe400078e0003 */
[----:B------:R-:W-:-:S04]  /*7a40*/  @!P1 IMAD.WIDE.U32 R8, R232, 0xc0, R8 ;  /* 0x000000c0e8089825 */ /* 0x000fc800078e0008 */
[----:B--2---:R-:W-:Y:S01]  /*7a50*/  @!P1 IMAD.WIDE.U32 R12, R232, 0x60, R2 ;  /* 0x00000060e80c9825 */ /* 0x004fe200078e0002 */
[----:B------:R-:W-:-:S03]  /*7a60*/  @!P1 IADD3 R21, PT, PT, R20, R9, RZ ;  /* 0x0000000914159210 */ /* 0x000fc60007ffe0ff */
[----:B------:R-:W-:Y:S02]  /*7a70*/  @!P1 IMAD R0, R233, 0x120, RZ ;  /* 0x00000120e9009824 */ /* 0x000fe400078e02ff */
[----:B------:R-:W-:Y:S01]  /*7a80*/  @!P1 IMAD.WIDE.U32 R6, R232, 0xe0, R6 ;  /* 0x000000e0e8069825 */ /* 0x000fe200078e0006 */
[----:B------:R-:W-:-:S03]  /*7a90*/  @!P1 IADD3 R25, PT, PT, R24, R13, RZ ;  /* 0x0000000d18199210 */ /* 0x000fc60007ffe0ff */
[----:B------:R-:W-:Y:S01]  /*7aa0*/  @!P1 IMAD.MOV.U32 R20, RZ, RZ, R8 ;  /* 0x000000ffff149224 */ /* 0x000fe200078e0008 */
[-C--:B------:R-:W-:Y:S02]  /*7ab0*/  @!P1 MOV R8, R2.reuse ;  /* 0x0000000200089202 */ /* 0x080fe40000000f00 */
[----:B---3--:R-:W-:Y:S01]  /*7ac0*/  @!P1 MOV R4, R2 ;  /* 0x0000000200049202 */ /* 0x008fe20000000f00 */
[----:B------:R-:W-:-:S04]  /*7ad0*/  @!P1 IMAD.MOV.U32 R5, RZ, RZ, R3 ;  /* 0x000000ffff059224 */ /* 0x000fc800078e0003 */
[----:B------:R-:W-:-:S04]  /*7ae0*/  @!P1 IMAD.WIDE.U32 R4, R232, 0x120, R4 ;  /* 0x00000120e8049825 */ /* 0x000fc800078e0004 */
[----:B------:R-:W-:Y:S01]  /*7af0*/  @!P1 IMAD.IADD R19, R18, 0x1, R7 ;  /* 0x0000000112139824 */ /* 0x000fe200078e0207 */
[----:B------:R-:W-:Y:S01]  /*7b00*/  @!P1 IADD3 R13, PT, PT, R0, R5, RZ ;  /* 0x00000005000d9210 */ /* 0x000fe20007ffe0ff */
[----:B------:R-:W-:Y:S01]  /*7b10*/  @!P1 IMAD.MOV.U32 R24, RZ, RZ, R12 ;  /* 0x000000ffff189224 */ /* 0x000fe200078e000c */
[----:B------:R-:W-:Y:S01]  /*7b20*/  @!P1 MOV R18, R6 ;  /* 0x0000000600129202 */ /* 0x000fe20000000f00 */
[----:B------:R-:W-:Y:S01]  /*7b30*/  @!P1 IMAD.MOV.U32 R9, RZ, RZ, R3 ;  /* 0x000000ffff099224 */ /* 0x000fe200078e0003 */
[----:B------:R-:W-:Y:S02]  /*7b40*/  @!P1 MOV R12, R4 ;  /* 0x00000004000c9202 */ /* 0x000fe40000000f00 */
[-C--:B------:R-:W-:Y:S02]  /*7b50*/  @!P1 MOV R6, R2.reuse ;  /* 0x0000000200069202 */ /* 0x080fe40000000f00 */
[----:B------:R-:W-:Y:S02]  /*7b60*/  @!P1 MOV R7, R3 ;  /* 0x0000000300079202 */ /* 0x000fe40000000f00 */
[----:B------:R-:W-:-:S02]  /*7b70*/  @!P1 MOV R4, R2 ;  /* 0x0000000200049202 */ /* 0x000fc40000000f00 */
[----:B------:R-:W-:Y:S01]  /*7b80*/  @!P1 MOV R5, R3 ;  /* 0x0000000300059202 */ /* 0x000fe20000000f00 */
[C---:B------:R-:W-:Y:S01]  /*7b90*/  @!P1 IMAD.WIDE.U32 R8, R232.reuse, 0x160, R8 ;  /* 0x00000160e8089825 */ /* 0x040fe200078e0008 */
[----:B------:R2:W-:Y:S01]  /*7ba0*/  @P3 STS.128 [R231+0x2000], RZ ;  /* 0x002000ffe7003388 */ /* 0x0005e20000000c00 */
[CC--:B------:R-:W-:Y:S02]  /*7bb0*/  @!P1 LEA R26, P3, R232.reuse, R2.reuse, 0x5 ;  /* 0x00000002e81a9211 */ /* 0x0c0fe400078628ff */
[----:B------:R-:W-:Y:S01]  /*7bc0*/  @!P1 IMAD.WIDE.U32 R6, R232, 0x180, R6 ;  /* 0x00000180e8069825 */ /* 0x000fe200078e0006 */
[----:B------:R-:W-:-:S03]  /*7bd0*/  @!P1 MOV R10, R2 ;  /* 0x00000002000a9202 */ /* 0x000fc60000000f00 */
[C---:B------:R-:W-:Y:S01]  /*7be0*/  @!P1 IMAD.WIDE.U32 R4, R232.reuse, 0x1a0, R4 ;  /* 0x000001a0e8049825 */ /* 0x040fe200078e0004 */
[----:B------:R-:W-:-:S03]  /*7bf0*/  @!P1 LEA.HI.X R27, R232, R3, R233, 0x5, P3 ;  /* 0x00000003e81b9211 */ /* 0x000fc600018f2ce9 */
[----:B------:R-:W-:Y:S01]  /*7c00*/  @!P1 IMAD.IADD R9, R14, 0x1, R9 ;  /* 0x000000010e099824 */ /* 0x000fe200078e0209 */
[-C--:B------:R-:W-:Y:S01]  /*7c10*/  @!P1 LEA R14, P4, R232, R2.reuse, 0x6 ;  /* 0x00000002e80e9211 */ /* 0x080fe200078830ff */
[----:B------:R-:W-:Y:S01]  /*7c20*/  @!P1 IMAD.MOV.U32 R11, RZ, RZ, R3 ;  /* 0x000000ffff0b9224 */ /* 0x000fe200078e0003 */
[----:B------:R-:W-:Y:S01]  /*7c30*/  @!P1 IADD3 R7, PT, PT, R16, R7, RZ ;  /* 0x0000000710079210 */ /* 0x000fe20007ffe0ff */
[----:B------:R2:W-:Y:S01]  /*7c40*/  @P1 STS.128 [R231+0x2800], RZ ;  /* 0x002800ffe7001388 */ /* 0x0005e20000000c00 */
[----:B------:R-:W-:Y:S01]  /*7c50*/  @!P1 IADD3 R5, PT, PT, R15, R5, RZ ;  /* 0x000000050f059210 */ /* 0x000fe20007ffe0ff */
[C---:B------:R-:W-:Y:S01]  /*7c60*/  @!P1 IMAD.WIDE.U32 R10, R232.reuse, 0xa0, R10 ;  /* 0x000000a0e80a9825 */ /* 0x040fe200078e000a */
[C---:B------:R-:W-:Y:S01]  /*7c70*/  @!P1 LEA R16, P3, R232.reuse, R2, 0x7 ;  /* 0x00000002e8109211 */ /* 0x040fe200078638ff */
[----:B------:R-:W-:Y:S01]  /*7c80*/  @!PT LDS RZ, [RZ] ;  /* 0x00000000fffff984 */ /* 0x000fe20000000800 */
[----:B------:R-:W-:Y:S01]  /*7c90*/  @!PT LDS RZ, [RZ] ;  /* 0x00000000fffff984 */ /* 0x000fe20000000800 */
[----:B------:R-:W-:Y:S01]  /*7ca0*/  @!PT LDS RZ, [RZ] ;  /* 0x00000000fffff984 */ /* 0x000fe20000000800 */
[----:B------:R-:W-:Y:S01]  /*7cb0*/  @!P1 LDGSTS.E.BYPASS.LTC128B.128 [R231+0x2800], desc[UR4][R2.64] ;  /* 0x0280000002e79fae */ /* 0x000fe2000b981a04 */
[----:B------:R-:W-:-:S03]  /*7cc0*/  @!P1 LEA.HI.X R15, R232, R3, R233, 0x6, P4 ;  /* 0x00000003e80f9211 */ /* 0x000fc600020f34e9 */
[----:B------:R2:W-:Y:S01]  /*7cd0*/  @P1 STS.128 [R231+0x3000], RZ ;  /* 0x003000ffe7001388 */ /* 0x0005e20000000c00 */
[----:B------:R-:W-:Y:S01]  /*7ce0*/  @!P1 LEA.HI.X R17, R232, R3, R233, 0x7, P3 ;  /* 0x00000003e8119211 */ /* 0x000fe200018f3ce9 */
[----:B------:R-:W-:Y:S02]  /*7cf0*/  @!P1 IMAD.IADD R23, R22, 0x1, R11 ;  /* 0x0000000116179824 */ /* 0x000fe400078e020b */
[----:B------:R-:W-:Y:S01]  /*7d00*/  @!PT LDS RZ, [RZ] ;  /* 0x00000000fffff984 */ /* 0x000fe20000000800 */
[----:B------:R-:W-:Y:S01]  /*7d10*/  @!PT LDS RZ, [RZ] ;  /* 0x00000000fffff984 */ /* 0x000fe20000000800 */
[----:B------:R-:W-:Y:S01]  /*7d20*/  @!PT LDS RZ, [RZ] ;  /* 0x00000000fffff984 */ /* 0x000fe20000000800 */
[----:B------:R-:W-:Y:S01]  /*7d30*/  @!P1 LDGSTS.E.BYPASS.LTC128B.128 [R231+0x3000], desc[UR4][R26.64] ;  /* 0x030000001ae79fae */ /* 0x000fe2000b981a04 */
[----:B------:R-:W-:-:S03]  /*7d40*/  @!P1 MOV R22, R10 ;  /* 0x0000000a00169202 */ /* 0x000fc60000000f00 */
[----:B------:R2:W-:Y:S01]  /*7d50*/  @P1 STS.128 [R231+0x3800], RZ ;  /* 0x003800ffe7001388 */ /* 0x0005e20000000c00 */
[----:B------:R-:W-:-:S03]  /*7d60*/  @!P1 MOV R11, R3 ;  /* 0x00000003000b9202 */ /* 0x000fc60000000f00 */
[----:B------:R-:W-:Y:S01]  /*7d70*/  @!PT LDS RZ, [RZ] ;  /* 0x00000000fffff984 */ /* 0x000fe20000000800 */
[----:B------:R-:W-:Y:S01]  /*7d80*/  @!PT LDS RZ, [RZ] ;  /* 0x00000000fffff984 */ /* 0x000fe20000000800 */
[----:B------:R-:W-:Y:S01]  /*7d90*/  @!PT LDS RZ, [RZ] ;  /* 0x00000000fffff984 */ /* 0x000fe20000000800 */
[----:B------:R3:W-:Y:S01]  /*7da0*/  @!P1 LDGSTS.E.BYPASS.LTC128B.128 [R231+0x3800], desc[UR4][R14.64] ;  /* 0x038000000ee79fae */ /* 0x0007e2000b981a04 */
[----:B------:R-:W-:-:S03]  /*7db0*/  @!P1 IMAD.MOV.U32 R10, RZ, RZ, R2 ;  /* 0x000000ffff0a9224 */ /* 0x000fc600078e0002 */
[----:B------:R2:W-:Y:S04]  /*7dc0*/  @P1 STS.128 [R231+0x4000], RZ ;  /* 0x004000ffe7001388 */ /* 0x0005e80000000c00 */
[----:B------:R-:W-:Y:S01]  /*7dd0*/  @!PT LDS RZ, [RZ] ;  /* 0x00000000fffff984 */ /* 0x000fe20000000800 */
[----:B------:R-:W-:Y:S01]  /*7de0*/  @!PT LDS RZ, [RZ] ;  /* 0x00000000fffff984 */ /* 0x000fe20000000800 */
[----:B------:R-:W-:Y:S01]  /*7df0*/  @!PT LDS RZ, [RZ] ;  /* 0x00000000fffff984 */ /* 0x000fe20000000800 */
[----:B------:R2:W-:Y:S04]  /*7e00*/  @!P1 LDGSTS.E.BYPASS.LTC128B.128 [R231+0x4000], desc[UR4][R24.64] ;  /* 0x0400000018e79fae */ /* 0x0005e8000b981a04 */
[----:B------:R2:W-:Y:S01]  /*7e10*/  @P1 STS.128 [R231+0x4800], RZ ;  /* 0x004800ffe7001388 */ /* 0x0005e20000000c00 */
[----:B------:R-:W-:-:S03]  /*7e20*/  @!P1 IMAD R0, R233, 0x140, RZ ;  /* 0x00000140e9009824 */ /* 0x000fc600078e02ff */
[----:B------:R-:W-:Y:S01]  /*7e30*/  @!PT LDS RZ, [RZ] ;  /* 0x00000000fffff984 */ /* 0x000fe20000000800 */
[----:B------:R-:W-:Y:S01]  /*7e40*/  @!PT LDS RZ, [RZ] ;  /* 0x00000000fffff984 */ /* 0x000fe20000000800 */
[----:B------:R-:W-:Y:S01]  /*7e50*/  @!PT LDS RZ, [RZ] ;  /* 0x00000000fffff984 */ /* 0x000fe20000000800 */
[----:B------:R2:W-:Y:S01]  /*7e60*/  @!P1 LDGSTS.E.BYPASS.LTC128B.128 [R231+0x4800], desc[UR4][R16.64] ;  /* 0x0480000010e79fae */ /* 0x0005e2000b981a04 */
[----:B------:R-:W-:-:S03]  /*7e70*/  @!P1 IMAD.WIDE.U32 R10, R232, 0x140, R10 ;  /* 0x00000140e80a9825 */ /* 0x000fc600078e000a */
[----:B------:R2:W-:Y:S04]  /*7e80*/  @P1 STS.128 [R231+0x5000], RZ ;  /* 0x005000ffe7001388 */ /* 0x0005e80000000c00 */
[----:B------:R-:W-:Y:S01]  /*7e90*/  @!PT LDS RZ, [RZ] ;  /* 0x00000000fffff984 */ /* 0x000fe20000000800 */
[----:B------:R-:W-:Y:S01]  /*7ea0*/  @!PT LDS RZ, [RZ] ;  /* 0x00000000fffff984 */ /* 0x000fe20000000800 */
[----:B------:R-:W-:Y:S01]  /*7eb0*/  @!PT LDS RZ, [RZ] ;  /* 0x00000000fffff984 */ /* 0x000fe20000000800 */
[----:B------:R2:W-:Y:S01]  /*7ec0*/  @!P1 LDGSTS.E.BYPASS.LTC128B.128 [R231+0x5000], desc[UR4][R22.64] ;  /* 0x0500000016e79fae */ /* 0x0005e2000b981a04 */
[----:B---3--:R-:W-:-:S03]  /*7ed0*/  @!P1 LEA R14, P3, R232, R2, 0x8 ;  /* 0x00000002e80e9211 */ /* 0x008fc600078640ff */
[----:B------:R2:W-:Y:S01]  /*7ee0*/  @P1 STS.128 [R231+0x5800], RZ ;  /* 0x005800ffe7001388 */ /* 0x0005e20000000c00 */
[----:B------:R-:W-:-:S03]  /*7ef0*/  @!P1 LEA.HI.X R15, R232, R3, R233, 0x8, P3 ;  /* 0x00000003e80f9211 */ /* 0x000fc600018f44e9 */
[----:B------:R-:W-:Y:S01]  /*7f00*/  @!PT LDS RZ, [RZ] ;  /* 0x00000000fffff984 */ /* 0x000fe20000000800 */
[----:B------:R-:W-:Y:S01]  /*7f10*/  @!PT LDS RZ, [RZ] ;  /* 0x00000000fffff984 */ /* 0x000fe20000000800 */
[----:B------:R-:W-:Y:S01]  /*7f20*/  @!PT LDS RZ, [RZ] ;  /* 0x00000000fffff984 */ /* 0x000fe20000000800 */
[----:B------:R2:W-:Y:S01]  /*7f30*/  @!P1 LDGSTS.E.BYPASS.LTC128B.128 [R231+0x5800], desc[UR4][R20.64] ;  /* 0x0580000014e79fae */ /* 0x0005e2000b981a04 */
[----:B------:R-:W-:-:S03]  /*7f40*/  @!P1 IMAD.IADD R11, R0, 0x1, R11 ;  /* 0x00000001000b9824 */ /* 0x000fc600078e020b */
        /* <DEDUP_REMOVED lines=44> */
.L_x_902:
[----:B------:R-:W-:Y:S05]  /*8210*/  BSYNC.RECONVERGENT B0 ;  /* 0x0000000000007941 */ /* 0x000fea0003800200 */
.L_x_901:
[----:B------:R-:W0:Y:S02]  /*8220*/  LDGDEPBAR ;  /* 0x00000000000079af */ /* 0x000e240000000000 */
.L_x_897:
[----:B------:R-:W-:Y:S05]  /*8230*/  BSYNC.RECONVERGENT B1 ;  /* 0x0000000000017941 */ /* 0x000fea0003800200 */
.L_x_896:
[----:B------:R-:W4:Y:S01]  /*8240*/  LD.E R0, desc[UR4][R134.64+0xdc] ;  /* 0x0000dc0486007980 */ /* 0x000f22000c101900 */
[----:B---3--:R-:W-:Y:S02]  /*8250*/  FMNMX3.FTZ R2, R80, R75, R74, !PT ;  /* 0x0000004b50027276 */ /* 0x008fe4000781004a */
        /* <DEDUP_REMOVED lines=57> */
[----:B------:R-:W3:Y:S01]  /*85f0*/  SHFL.BFLY PT, R3, R37, 0x2, 0x1f ;  /* 0x0c401f0025037f89 */ /* 0x000ee200000e0000 */
[----:B------:R-:W-:-:S04]  /*8600*/  FMNMX3.FTZ R2, R2, R192, R193, !PT ;  /* 0x000000c002027276 */ /* 0x000fc800078100c1 */
[----:B------:R-:W-:-:S04]  /*8610*/  FMNMX3.FTZ R2, R2, R194, R199, !PT ;  /* 0x000000c202027276 */ /* 0x000fc800078100c7 */
[----:B------:R-:W-:-:S04]  /*8620*/  FMNMX3.FTZ R2, R2, R200, R201, !PT ;  /* 0x000000c802027276 */ /* 0x000fc800078100c9 */
[----:B------:R-:W-:-:S04]  /*8630*/  FMNMX3.FTZ R2, R2, R202, R207, !PT ;  /* 0x000000ca02027276 */ /* 0x000fc800078100cf */
[----:B------:R-:W-:-:S04]  /*8640*/  FMNMX3.FTZ R2, R2, R208, R209, !PT ;  /* 0x000000d002027276 */ /* 0x000fc800078100d1 */
[----:B------:R-:W-:Y:S02]  /*8650*/  FMNMX.FTZ R2, R210, R2, !PT ;  /* 0x00000002d2027209 */ /* 0x000fe40007810000 */
[----:B---3--:R-:W-:-:S03]  /*8660*/  FMNMX.FTZ R37, R37, R3, !PT ;  /* 0x0000000325257209 */ /* 0x008fc60007810000 */
[----:B------:R-:W3:Y:S04]  /*8670*/  SHFL.BFLY PT, R3, R2, 0x2, 0x1f ;  /* 0x0c401f0002037f89 */ /* 0x000ee800000e0000 */
[----:B--2---:R-:W2:Y:S01]  /*8680*/  SHFL.BFLY PT, R4, R37, 0x1, 0x1f ;  /* 0x0c201f0025047f89 */ /* 0x004ea200000e0000 */
[----:B---3--:R-:W-:Y:S02]  /*8690*/  FMNMX.FTZ R2, R2, R3, !PT ;  /* 0x0000000302027209 */ /* 0x008fe40007810000 */
[----:B--2---:R-:W-:-:S03]  /*86a0*/  FMNMX.FTZ R37, R37, R4, !PT ;  /* 0x0000000425257209 */ /* 0x004fc60007810000 */
[----:B------:R-:W2:Y:S01]  /*86b0*/  SHFL.BFLY PT, R38, R2, 0x1, 0x1f ;  /* 0x0c201f0002267f89 */ /* 0x000ea200000e0000 */
[----:B------:R-:W-:Y:S02]  /*86c0*/  FSETP.NEU.FTZ.AND P1, PT, R37, -INF , PT ;  /* 0xff8000002500780b */ /* 0x000fe40003f3d000 */
[----:B--2---:R-:W-:Y:S01]  /*86d0*/  FMNMX.FTZ R38, R2, R38, !PT ;  /* 0x0000002602267209 */ /* 0x004fe20007810000 */
[----:B----4-:R-:W-:-:S04]  /*86e0*/  FMUL.FTZ R3, R0, R37 ;  /* 0x0000002500037220 */ /* 0x010fc80000410000 */
        /* <DEDUP_REMOVED lines=8> */
[----:B--2---:R-:W-:-:S07]  /*8770*/  FFMA.FTZ R4, R75, R0, -R3 ;  /* 0x000000004b047223 */ /* 0x004fce0000010803 */
[----:B------:R2:W-:Y:S01]  /*8780*/  MUFU.EX2 R88, R4 ;  /* 0x0000000400587308 */ /* 0x0005e20000000800 */
[----:B---3--:R-:W-:-:S07]  /*8790*/  FFMA.FTZ R2, R81, R0, -R3 ;  /* 0x0000000051027223 */ /* 0x008fce0000010803 */
[----:B------:R3:W-:Y:S01]  /*87a0*/  MUFU.EX2 R8, R2 ;  /* 0x0000000200087308 */ /* 0x0007e20000000800 */
[----:B--2---:R-:W-:-:S07]  /*87b0*/  FFMA.FTZ R4, R74, R0, -R3 ;  /* 0x000000004a047223 */ /* 0x004fce0000010803 */
[----:B------:R-:W2:Y:S01]  /*87c0*/  MUFU.EX2 R6, R4 ;  /* 0x0000000400067308 */ /* 0x000ea20000000800 */
[----:B---3--:R-:W-:-:S04]  /*87d0*/  IADD3 R2, PT, PT, R28, R212, RZ ;  /* 0x000000d41c027210 */ /* 0x008fc80007ffe0ff */
[----:B------:R-:W-:Y:S01]  /*87e0*/  LEA R140, R2, R224, 0x1 ;  /* 0x000000e0028c7211 */ /* 0x000fe200078e08ff */
[----:B------:R-:W-:-:S03]  /*87f0*/  FFMA.FTZ R2, R83, R0, -R5 ;  /* 0x0000000053027223 */ /* 0x000fc60000010805 */
[CC--:B------:R-:W-:Y:S01]  /*8800*/  IADD3 R148, PT, PT, R91.reuse, R140.reuse, RZ ;  /* 0x0000008c5b947210 */ /* 0x0c0fe20007ffe0ff */
[----:B------:R-:W3:Y:S01]  /*8810*/  LDSM.16.MT88.4 R24, [R140+0xa000] ;  /* 0x00a000008c18783b */ /* 0x000ee20000004200 */
[----:B------:R-:W-:Y:S02]  /*8820*/  IADD3 R156, PT, PT, R182, R140, RZ ;  /* 0x0000008cb69c7210 */ /* 0x000fe40007ffe0ff */
[----:B--2---:R-:W-:Y:S01]  /*8830*/  MOV R83, R6 ;  /* 0x0000000600537202 */ /* 0x004fe20000000f00 */
[----:B------:R-:W2:Y:S01]  /*8840*/  LDSM.16.MT88.4 R20, [R148+0xa000] ;  /* 0x00a000009414783b */ /* 0x000ea20000004200 */
[----:B------:R4:W-:Y:S01]  /*8850*/  MUFU.EX2 R6, R2 ;  /* 0x0000000200067308 */ /* 0x0009e20000000800 */
[--C-:B------:R-:W-:Y:S01]  /*8860*/  FFMA.FTZ R4, R92, R0, -R5.reuse ;  /* 0x000000005c047223 */ /* 0x100fe20000010805 */
[----:B------:R-:W-:Y:S01]  /*8870*/  IADD3 R36, PT, PT, R91, R156, RZ ;  /* 0x0000009c5b247210 */ /* 0x000fe20007ffe0ff */
[----:B------:R-:W5:Y:S04]  /*8880*/  LDSM.16.MT88.4 R12, [R156+0xa000] ;  /* 0x00a000009c0c783b */ /* 0x000f680000004200 */
[----:B------:R-:W1:Y:S01]  /*8890*/  LDSM.16.MT88.4 R16, [R36+0xa000] ;  /* 0x00a000002410783b */ /* 0x000e620000004200 */
[----:B------:R3:W-:Y:S01]  /*88a0*/  MUFU.EX2 R80, R4 ;  /* 0x0000000400507308 */ /* 0x0007e20000000800 */
[----:B----4-:R-:W-:Y:S01]  /*88b0*/  FFMA.FTZ R2, R94, R0, -R5 ;  /* 0x000000005e027223 */ /* 0x010fe20000010805 */
[----:B------:R-:W-:-:S06]  /*88c0*/  MOV R94, R7 ;  /* 0x00000007005e7202 */ /* 0x000fcc0000000f00 */
[----:B------:R4:W-:Y:S01]  /*88d0*/  MUFU.EX2 R7, R2 ;  /* 0x0000000200077308 */ /* 0x0009e20000000800 */
[----:B------:R-:W-:Y:S02]  /*88e0*/  F2FP.F16.F32.PACK_AB R11, R94, R83 ;  /* 0x000000535e0b723e */ /* 0x000fe400000000ff */
[----:B---3--:R-:W-:-:S04]  /*88f0*/  MOV R4, R9 ;  /* 0x0000000900047202 */ /* 0x008fc80000000f00 */
[----:B------:R-:W-:Y:S01]  /*8900*/  F2FP.F16.F32.PACK_AB R9, R88, R4 ;  /* 0x000000045809723e */ /* 0x000fe200000000ff */
[----:B----4-:R-:W-:Y:S01]  /*8910*/  FFMA.FTZ R2, R96, R0, -R5 ;  /* 0x0000000060027223 */ /* 0x010fe20000010805 */
[----:B------:R-:W-:-:S03]  /*8920*/  MOV R96, R8 ;  /* 0x0000000800607202 */ /* 0x000fc60000000f00 */
[----:B------:R3:W4:Y:S02]  /*8930*/  MUFU.EX2 R81, R2 ;  /* 0x0000000200517308 */ /* 0x0007240000000800 */
[----:B---3--:R-:W-:Y:S01]  /*8940*/  FFMA.FTZ R2, R93, R0, -R3 ;  /* 0x000000005d027223 */ /* 0x008fe20000010803 */
[----:B----4-:R-:W-:-:S05]  /*8950*/  F2FP.F16.F32.PACK_AB R10, R81, R7 ;  /* 0x00000007510a723e */ /* 0x010fca00000000ff */
[----:B------:R3:W4:Y:S02]  /*8960*/  MUFU.EX2 R8, R2 ;  /* 0x0000000200087308 */ /* 0x0007240000000800 */
[----:B---3--:R-:W-:Y:S01]  /*8970*/  FFMA.FTZ R2, R95, R0, -R3 ;  /* 0x000000005f027223 */ /* 0x008fe20000010803 */
[----:B----4-:R-:W-:Y:S02]  /*8980*/  MOV R95, R8 ;  /* 0x00000008005f7202 */ /* 0x010fe40000000f00 */
[----:B------:R-:W-:-:S03]  /*8990*/  F2FP.F16.F32.PACK_AB R8, R6, R80 ;  /* 0x000000500608723e */ /* 0x000fc600000000ff */
[----:B------:R3:W4:Y:S01]  /*89a0*/  MUFU.EX2 R28, R2 ;  /* 0x00000002001c7308 */ /* 0x0007220000000800 */
[----:B------:R-:W-:-:S04]  /*89b0*/  FADD.FTZ R6, R80, R6 ;  /* 0x0000000650067221 */ /* 0x000fc80000010000 */
[----:B------:R-:W-:Y:S01]  /*89c0*/  FADD.FTZ R6, R7, R6 ;  /* 0x0000000607067221 */ /* 0x000fe20000010000 */
[C---:B------:R-:W-:Y:S01]  /*89d0*/  HMMA.16816.F32 R40, R8.reuse, R24, RZ ;  /* 0x000000180828723c */ /* 0x040fe200000018ff */
[-CC-:B------:R-:W-:Y:S02]  /*89e0*/  FFMA.FTZ R7, R194, R0.reuse, -R5.reuse ;  /* 0x00000000c2077223 */ /* 0x180fe40000010805 */
[----:B------:R-:W-:Y:S02]  /*89f0*/  FADD.FTZ R6, R81, R6 ;  /* 0x0000000651067221 */ /* 0x000fe40000010000 */
[----:B------:R-:W-:Y:S03]  /*8a00*/  MUFU.EX2 R80, R7 ;  /* 0x0000000700507308 */ /* 0x000fe60000000800 */
[----:B------:R-:W-:Y:S01]  /*8a10*/  HMMA.16816.F32 R44, R8, R26, RZ ;  /* 0x0000001a082c723c */ /* 0x000fe200000018ff */
[----:B---3--:R-:W-:-:S04]  /*8a20*/  FFMA.FTZ R2, R99, R0, -R5 ;  /* 0x0000000063027223 */ /* 0x008fc80000010805 */
[----:B------:R3:W-:Y:S03]  /*8a30*/  MUFU.EX2 R93, R2 ;  /* 0x00000002005d7308 */ /* 0x0007e60000000800 */
[C---:B--2---:R-:W-:Y:S08]  /*8a40*/  HMMA.16816.F32 R32, R8.reuse, R20, RZ ;  /* 0x000000140820723c */ /* 0x044ff000000018ff */
[----:B------:R-:W-:Y:S01]  /*8a50*/  HMMA.16816.F32 R24, R8, R22, RZ ;  /* 0x000000160818723c */ /* 0x000fe200000018ff */
[----:B------:R-:W-:Y:S01]  /*8a60*/  LDSM.16.MT88.4 R20, [R148+0xa800] ;  /* 0x00a800009414783b */ /* 0x000fe20000004200 */
[----:B---3--:R-:W-:Y:S01]  /*8a70*/  FFMA.FTZ R2, R97, R0, -R5 ;  /* 0x0000000061027223 */ /* 0x008fe20000010805 */
[----:B----4-:R-:W-:-:S05]  /*8a80*/  MOV R97, R28 ;  /* 0x0000001c00617202 */ /* 0x010fca0000000f00 */
[C---:B-----5:R-:W-:Y:S01]  /*8a90*/  HMMA.16816.F32 R56, R8.reuse, R12, RZ ;  /* 0x0000000c0838723c */ /* 0x060fe200000018ff */
[----:B------:R-:W2:Y:S01]  /*8aa0*/  LDSM.16.MT88.4 R28, [R140+0xa800] ;  /* 0x00a800008c1c783b */ /* 0x000ea20000004200 */
[----:B------:R3:W-:Y:S06]  /*8ab0*/  MUFU.EX2 R99, R2 ;  /* 0x0000000200637308 */ /* 0x0007ec0000000800 */
[C---:B------:R-:W-:Y:S01]  /*8ac0*/  HMMA.16816.F32 R60, R8.reuse, R14, RZ ;  /* 0x0000000e083c723c */ /* 0x040fe200000018ff */
[----:B------:R-:W4:Y:S07]  /*8ad0*/  LDSM.16.MT88.4 R12, [R36+0xa800] ;  /* 0x00a80000240c783b */ /* 0x000f2e0000004200 */
[----:B-1----:R-:W-:Y:S01]  /*8ae0*/  HMMA.16816.F32 R52, R8, R16, RZ ;  /* 0x000000100834723c */ /* 0x002fe200000018ff */
[----:B---3--:R-:W-:-:S04]  /*8af0*/  FFMA.FTZ R2, R98, R0, -R5 ;  /* 0x0000000062027223 */ /* 0x008fc80000010805 */
[----:B------:R1:W-:Y:S02]  /*8b00*/  MUFU.EX2 R98, R2 ;  /* 0x0000000200627308 */ /* 0x0003e40000000800 */
[----:B-1----:R-:W-:-:S06]  /*8b10*/  FFMA.FTZ R2, R100, R0, -R5 ;  /* 0x0000000064027223 */ /* 0x002fcc0000010805 */
[----:B------:R1:W3:Y:S02]  /*8b20*/  MUFU.EX2 R48, R2 ;  /* 0x0000000200307308 */ /* 0x0002e40000000800 */
[----:B-1----:R-:W-:Y:S01]  /*8b30*/  FFMA.FTZ R2, R101, R0, -R3 ;  /* 0x0000000065027223 */ /* 0x002fe20000010803 */
[----:B---3--:R-:W-:Y:S02]  /*8b40*/  MOV R101, R48 ;  /* 0x0000003000657202 */ /* 0x008fe40000000f00 */
[----:B------:R-:W-:Y:S03]  /*8b50*/  HMMA.16816.F32 R48, R8, R18, RZ ;  /* 0x000000120830723c */ /* 0x000fe600000018ff */
[----:B------:R1:W3:Y:S01]  /*8b60*/  MUFU.EX2 R100, R2 ;  /* 0x0000000200647308 */ /* 0x0002e20000000800 */
[----:B------:R-:W5:Y:S01]  /*8b70*/  LDSM.16.MT88.4 R16, [R156+0xa800] ;  /* 0x00a800009c10783b */ /* 0x000f620000004200 */
[----:B------:R-:W-:-:S02]  /*8b80*/  F2FP.F16.F32.PACK_AB R8, R99, R93 ;  /* 0x0000005d6308723e */ /* 0x000fc400000000ff */
[----:B------:R-:W-:Y:S02]  /*8b90*/  F2FP.F16.F32.PACK_AB R9, R95, R96 ;  /* 0x000000605f09723e */ /* 0x000fe400000000ff */
[----:B------:R-:W-:Y:S01]  /*8ba0*/  F2FP.F16.F32.PACK_AB R10, R101, R98 ;  /* 0x00000062650a723e */ /* 0x000fe200000000ff */
[----:B-1----:R-:W-:Y:S01]  /*8bb0*/  FFMA.FTZ R2, R102, R0, -R3 ;  /* 0x0000000066027223 */ /* 0x002fe20000010803 */
[----:B---3--:R-:W-:-:S03]  /*8bc0*/  F2FP.F16.F32.PACK_AB R11, R100, R97 ;  /* 0x00000061640b723e */ /* 0x008fc600000000ff */
[----:B------:R1:W-:Y:S04]  /*8bd0*/  MUFU.EX2 R90, R2 ;  /* 0x00000002005a7308 */ /* 0x0003e80000000800 */
[C---:B--2---:R-:W-:Y:S08]  /*8be0*/  HMMA.16816.F32 R64, R8.reuse, R28, R40 ;  /* 0x0000001c0840723c */ /* 0x044ff00000001828 */
[----:B------:R-:W-:Y:S01]  /*8bf0*/  HMMA.16816.F32 R40, R8, R20, R32 ;  /* 0x000000140828723c */ /* 0x000fe20000001820 */
[----:B-1----:R-:W-:-:S07]  /*8c00*/  FFMA.FTZ R2, R104, R0, -R3 ;  /* 0x0000000068027223 */ /* 0x002fce0000010803 */
[C---:B------:R-:W-:Y:S01]  /*8c10*/  HMMA.16816.F32 R68, R8.reuse, R30, R44 ;  /* 0x0000001e0844723c */ /* 0x040fe2000000182c */
[----:B------:R1:W2:Y:S01]  /*8c20*/  MUFU.EX2 R89, R2 ;  /* 0x0000000200597308 */ /* 0x0002a20000000800 */
[----:B------:R-:W3:Y:S06]  /*8c30*/  LDSM.16.MT88.4 R28, [R140+0xb000] ;  /* 0x00b000008c1c783b */ /* 0x000eec0000004200 */
[C---:B------:R-:W-:Y:S01]  /*8c40*/  HMMA.16816.F32 R32, R8.reuse, R22, R24 ;  /* 0x000000160820723c */ /* 0x040fe20000001818 */
[----:B------:R-:W3:Y:S07]  /*8c50*/  LDSM.16.MT88.4 R24, [R148+0xb000] ;  /* 0x00b000009418783b */ /* 0x000eee0000004200 */
[----:B----4-:R-:W-:Y:S01]  /*8c60*/  HMMA.16816.F32 R44, R8, R12, R52 ;  /* 0x0000000c082c723c */ /* 0x010fe20000001834 */
[----:B-1----:R-:W-:-:S04]  /*8c70*/  FFMA.FTZ R2, R103, R0, -R3 ;  /* 0x0000000067027223 */ /* 0x002fc80000010803 */
[----:B------:R1:W-:Y:S03]  /*8c80*/  MUFU.EX2 R82, R2 ;  /* 0x0000000200527308 */ /* 0x0003e60000000800 */
[C---:B------:R-:W-:Y:S01]  /*8c90*/  HMMA.16816.F32 R20, R8.reuse, R14, R48 ;  /* 0x0000000e0814723c */ /* 0x040fe20000001830 */
[----:B------:R-:W4:Y:S07]  /*8ca0*/  LDSM.16.MT88.4 R12, [R36+0xb000] ;  /* 0x00b00000240c783b */ /* 0x000f2e0000004200 */
[----:B-----5:R-:W-:Y:S01]  /*8cb0*/  HMMA.16816.F32 R56, R8, R16, R56 ;  /* 0x000000100838723c */ /* 0x020fe20000001838 */
[----:B-1----:R-:W-:-:S07]  /*8cc0*/  FFMA.FTZ R2, R105, R0, -R5 ;  /* 0x0000000069027223 */ /* 0x002fce0000010805 */
[----:B------:R-:W-:Y:S01]  /*8cd0*/  HMMA.16816.F32 R60, R8, R18, R60 ;  /* 0x00000012083c723c */ /* 0x000fe2000000183c */
[----:B------:R-:W1:Y:S01]  /*8ce0*/  LDSM.16.MT88.4 R16, [R156+0xb000] ;  /* 0x00b000009c10783b */ /* 0x000e620000004200 */
[----:B--2---:R-:W-:Y:S01]  /*8cf0*/  F2FP.F16.F32.PACK_AB R9, R89, R90 ;  /* 0x0000005a5909723e */ /* 0x004fe200000000ff */
        /* <DEDUP_REMOVED lines=14> */
[C---:B---3--:R-:W-:Y:S08]  /*8de0*/  HMMA.16816.F32 R52, R8.reuse, R28, R64 ;  /* 0x0000001c0834723c */ /* 0x048ff00000001840 */
[----:B------:R-:W-:Y:S01]  /*8df0*/  HMMA.16816.F32 R68, R8, R30, R68 ;  /* 0x0000001e0844723c */ /* 0x000fe20000001844 */
[----:B------:R-:W3:Y:S01]  /*8e00*/  LDSM.16.MT88.4 R28, [R140+0xb800] ;  /* 0x00b800008c1c783b */ /* 0x000ee20000004200 */
[----:B--2---:R-:W-:-:S06]  /*8e10*/  FFMA.FTZ R2, R85, R0, -R3 ;  /* 0x0000000055027223 */ /* 0x004fcc0000010803 */
[C---:B------:R-:W-:Y:S01]  /*8e20*/  HMMA.16816.F32 R40, R8.reuse, R24, R40 ;  /* 0x000000180828723c */ /* 0x040fe20000001828 */
[----:B------:R2:W5:Y:S07]  /*8e30*/  MUFU.EX2 R249, R2 ;  /* 0x0000000200f97308 */ /* 0x00056e0000000800 */
[C---:B------:R-:W-:Y:S01]  /*8e40*/  HMMA.16816.F32 R32, R8.reuse, R26, R32 ;  /* 0x0000001a0820723c */ /* 0x040fe20000001820 */
[----:B------:R-:W3:Y:S07]  /*8e50*/  LDSM.16.MT88.4 R24, [R148+0xb800] ;  /* 0x00b800009418783b */ /* 0x000eee0000004200 */
[----:B----4-:R-:W-:Y:S01]  /*8e60*/  HMMA.16816.F32 R48, R8, R12, R44 ;  /* 0x0000000c0830723c */ /* 0x010fe2000000182c */
[----:B--2---:R-:W-:-:S04]  /*8e70*/  FFMA.FTZ R2, R86, R0, -R3 ;  /* 0x0000000056027223 */ /* 0x004fc80000010803 */
[----:B------:R2:W-:Y:S03]  /*8e80*/  MUFU.EX2 R247, R2 ;  /* 0x0000000200f77308 */ /* 0x0005e60000000800 */
[C---:B------:R-:W-:Y:S01]  /*8e90*/  HMMA.16816.F32 R20, R8.reuse, R14, R20 ;  /* 0x0000000e0814723c */ /* 0x040fe20000001814 */
[----:B------:R-:W4:Y:S07]  /*8ea0*/  LDSM.16.MT88.4 R12, [R36+0xb800] ;  /* 0x00b80000240c783b */ /* 0x000f2e0000004200 */
        /* <DEDUP_REMOVED lines=123> */
[----:B------:R2:W5:Y:S07]  /*9660*/  MUFU.EX2 R142, R2 ;  /* 0x00000002008e7308 */ /* 0x00056e0000000800 */
[C---:B------:R-:W-:Y:S01]  /*9670*/  HMMA.16816.F32 R32, R8.reuse, R26, R32 ;  /* 0x0000001a0820723c */ /* 0x040fe20000001820 */
[----:B------:R-:W3:Y:S07]  /*9680*/  LDSM.16.MT88.4 R24, [R148+0xd800] ;  /* 0x00d800009418783b */ /* 0x000eee0000004200 */
[----:B----4-:R-:W-:Y:S01]  /*9690*/  HMMA.16816.F32 R48, R8, R12, R48 ;  /* 0x0000000c0830723c */ /* 0x010fe20000001830 */
[----:B--2---:R-:W-:Y:S01]  /*96a0*/  FFMA.FTZ R2, R150, R0, -R3 ;  /* 0x0000000096027223 */ /* 0x004fe20000010803 */
[----:B------:R-:W-:-:S03]  /*96b0*/  MOV R150, R92 ;  /* 0x0000005c00967202 */ /* 0x000fc60000000f00 */
        /* <DEDUP_REMOVED lines=41> */
[----:B------:R-:W-:Y:S01]  /*9950*/  HMMA.16816.F32 R20, R8, R14, R20 ;  /* 0x0000000e0814723c */ /* 0x000fe20000001814 */
[----:B------:R-:W4:Y:S01]  /*9960*/  LDSM.16.MT88.4 R12, [R36+0xe000] ;  /* 0x00e00000240c783b */ /* 0x000f220000004200 */
[----:B------:R-:W-:-:S06]  /*9970*/  FADD.FTZ R6, R160, R6 ;  /* 0x00000006a0067221 */ /* 0x000fcc0000010000 */
        /* <DEDUP_REMOVED lines=14> */
[----:B------:R-:W-:-:S04]  /*9a60*/  FADD.FTZ R4, R4, R166 ;  /* 0x000000a604047221 */ /* 0x000fc80000010000 */
[----:B------:R-:W-:Y:S01]  /*9a70*/  FADD.FTZ R4, R146, R4 ;  /* 0x0000000492047221 */ /* 0x000fe20000010000 */
[----:B------:R-:W-:-:S03]  /*9a80*/  MOV R146, R82 ;  /* 0x0000005200927202 */ /* 0x000fc60000000f00 */
[----:B------:R-:W-:-:S04]  /*9a90*/  FADD.FTZ R4, R163, R4 ;  /* 0x00000004a3047221 */ /* 0x000fc80000010000 */
[----:B------:R-:W-:Y:S01]  /*9aa0*/  FADD.FTZ R4, R164, R4 ;  /* 0x00000004a4047221 */ /* 0x000fe20000010000 */
[----:B--2---:R-:W-:-:S04]  /*9ab0*/  FFMA.FTZ R2, R162, R0, -R5 ;  /* 0x00000000a2027223 */ /* 0x004fc80000010805 */
        /* <DEDUP_REMOVED lines=41> */
[----:B------:R-:W-:Y:S01]  /*9d50*/  LDSM.16.MT88.4 R48, [R148+0xf000] ;  /* 0x00f000009430783b */ /* 0x000fe20000004200 */
[----:B--2---:R-:W-:-:S06]  /*9d60*/  FFMA.FTZ R2, R177, R0, -R3 ;  /* 0x00000000b1027223 */ /* 0x004fcc0000010803 */
[C---:B------:R-:W-:Y:S01]  /*9d70*/  HMMA.16816.F32 R52, R8.reuse, R26, R44 ;  /* 0x0000001a0834723c */ /* 0x040fe2000000182c */
[----:B------:R2:W3:Y:S01]  /*9d80*/  MUFU.EX2 R109, R2 ;  /* 0x00000002006d7308 */ /* 0x0004e20000000800 */
[----:B------:R-:W5:Y:S06]  /*9d90*/  LDSM.16.MT88.4 R24, [R140+0xf000] ;  /* 0x00f000008c18783b */ /* 0x000f6c0000004200 */
[C---:B----4-:R-:W-:Y:S01]  /*9da0*/  HMMA.16816.F32 R64, R8.reuse, R12, R40 ;  /* 0x0000000c0840723c */ /* 0x050fe20000001828 */
[----:B------:R-:W-:Y:S07]  /*9db0*/  LDSM.16.MT88.4 R40, [R148+0xf800] ;  /* 0x00f800009428783b */ /* 0x000fee0000004200 */
[----:B------:R-:W-:Y:S01]  /*9dc0*/  HMMA.16816.F32 R20, R8, R14, R20 ;  /* 0x0000000e0814723c */ /* 0x000fe20000001814 */
[----:B------:R-:W4:Y:S01]  /*9dd0*/  LDSM.16.MT88.4 R12, [R36+0xf000] ;  /* 0x00f00000240c783b */ /* 0x000f220000004200 */
        /* <DEDUP_REMOVED lines=26> */
[C---:B------:R-:W-:Y:S01]  /*9f80*/  HMMA.16816.F32 R44, R8.reuse, R48, R56 ;  /* 0x00000030082c723c */ /* 0x040fe20000001838 */
[----:B------:R2:W5:Y:S01]  /*9f90*/  MUFU.EX2 R102, R2 ;  /* 0x0000000200667308 */ /* 0x0005620000000800 */
[----:B------:R-:W3:Y:S06]  /*9fa0*/  LDSM.16.MT88.4 R56, [R156+0xf800] ;  /* 0x00f800009c38783b */ /* 0x000eec0000004200 */
[C---:B------:R-:W-:Y:S08]  /*9fb0*/  HMMA.16816.F32 R48, R8.reuse, R50, R52 ;  /* 0x000000320830723c */ /* 0x040ff00000001834 */
        /* <DEDUP_REMOVED lines=32> */
[----:B------:R-:W-:Y:S01]  /*a1c0*/  HMMA.16816.F32 R44, R8, R56, R60 ;  /* 0x00000038082c723c */ /* 0x000fe2000000183c */
[----:B--2---:R-:W-:-:S04]  /*a1d0*/  FFMA.FTZ R2, R39, R0, -R3 ;  /* 0x0000000027027223 */ /* 0x004fc80000010803 */
[----:B------:R2:W-:Y:S03]  /*a1e0*/  MUFU.EX2 R92, R2 ;  /* 0x00000002005c7308 */ /* 0x0005e60000000800 */
[C---:B------:R-:W-:Y:S08]  /*a1f0*/  HMMA.16816.F32 R56, R8.reuse, R58, R72 ;  /* 0x0000003a0838723c */ /* 0x040ff00000001848 */
[----:B----4-:R-:W-:Y:S01]  /*a200*/  HMMA.16816.F32 R48, R8, R12, R68 ;  /* 0x0000000c0830723c */ /* 0x010fe20000001844 */
[----:B--2---:R-:W-:-:S07]  /*a210*/  FFMA.FTZ R2, R87, R0, -R5 ;  /* 0x0000000057027223 */ /* 0x004fce0000010805 */
[----:B------:R-:W-:Y:S01]  /*a220*/  HMMA.16816.F32 R52, R8, R14, R52 ;  /* 0x0000000e0834723c */ /* 0x000fe20000001834 */
[----:B-----5:R-:W-:Y:S01]  /*a230*/  F2FP.F16.F32.PACK_AB R9, R94, R93 ;  /* 0x0000005d5e09723e */ /* 0x020fe200000000ff */
        /* <DEDUP_REMOVED lines=43> */
[----:B------:R-:W-:Y:S01]  /*a4f0*/  FADD.FTZ R4, R151, R4 ;  /* 0x0000000497047221 */ /* 0x000fe20000010000 */
[----:B------:R3:W4:Y:S02]  /*a500*/  MUFU.EX2 R79, R6 ;  /* 0x00000006004f7308 */ /* 0x0007240000000800 */
[----:B------:R-:W-:Y:S01]  /*a510*/  FADD.FTZ R2, R155, R2 ;  /* 0x000000029b027221 */ /* 0x000fe20000010000 */
[----:B------:R-:W-:-:S03]  /*a520*/  FADD.FTZ R4, R152, R4 ;  /* 0x0000000498047221 */ /* 0x000fc60000010000 */
[----:B------:R-:W-:Y:S01]  /*a530*/  FADD.FTZ R2, R153, R2 ;  /* 0x0000000299027221 */ /* 0x000fe20000010000 */
[----:B------:R-:W-:-:S03]  /*a540*/  FADD.FTZ R4, R150, R4 ;  /* 0x0000000496047221 */ /* 0x000fc60000010000 */
[----:B---3--:R-:W-:Y:S01]  /*a550*/  FADD.FTZ R6, R149, R2 ;  /* 0x0000000295067221 */ /* 0x008fe20000010000 */
[----:B------:R-:W-:Y:S01]  /*a560*/  FADD.FTZ R2, R252, R4 ;  /* 0x00000004fc027221 */ /* 0x000fe20000010000 */
[--C-:B------:R-:W-:Y:S01]  /*a570*/  FFMA.FTZ R4, R196, R0, -R3.reuse ;  /* 0x00000000c4047223 */ /* 0x100fe20000010803 */
        /* <DEDUP_REMOVED lines=185> */
[----:B-1----:R-:W-:Y:S01]  /*b110*/  VIADD R0, R185, 0xfffffffe ;  /* 0xfffffffeb9007836 */ /* 0x002fe20000000000 */
[----:B------:R-:W-:Y:S01]  /*b120*/  MOV R132, R37 ;  /* 0x0000002500847202 */ /* 0x000fe20000000f00 */
[----:B------:R-:W-:-:S03]  /*b130*/  IMAD.MOV.U32 R133, RZ, RZ, R38 ;  /* 0x000000ffff857224 */ /* 0x000fc600078e0026 */
[----:B------:R1:W-:Y:S01]  /*b140*/  STL [R1+0x10], R0 ;  /* 0x0000100001007387 */ /* 0x0003e20000100800 */
[----:B--2---:R-:W-:-:S04]  /*b150*/  ISETP.NE.U32.AND P4, PT, R168, RZ, PT ;  /* 0x000000ffa800720c */ /* 0x004fc80003f85070 */
[----:B-1----:R-:W-:-:S13]  /*b160*/  ISETP.NE.AND.EX P4, PT, R169, RZ, PT, P4 ;  /* 0x000000ffa900720c */ /* 0x002fda0003f85340 */
.L_x_910:
[----:B--2---:R-:W2:Y:S01]  /*b170*/  LDL R5, [R1+0x20] ;  /* 0x0000200001057983 */ /* 0x004ea20000100800 */
[----:B------:R-:W-:Y:S04]  /*b180*/  DEPBAR.LE SB0, 0x0 ;  /* 0x000080000000791a */ /* 0x000fe80000000000 */
[----:B------:R-:W3:Y:S01]  /*b190*/  LDL R4, [R1+0x1c] ;  /* 0x00001c0001047983 */ /* 0x000ee20000100800 */
[----:B------:R-:W-:Y:S05]  /*b1a0*/  WARPSYNC.ALL ;  /* 0x0000000000007948 */ /* 0x000fea0003800000 */
[----:B------:R-:W-:Y:S01]  /*b1b0*/  BAR.SYNC.DEFER_BLOCKING 0x0 ;  /* 0x0000000000007b1d */ /* 0x000fe20000010000 */
[----:B------:R-:W-:Y:S05]  /*b1c0*/  @!P4 IMAD.MOV.U32 R0, RZ, RZ, RZ ;  /* 0x000000ffff00c224 */ /* 0x000fea00078e00ff */
[----:B------:R-:W-:Y:S01]  /*b1d0*/  @!P4 IADD3 R3, P0, PT, RZ, -R0, RZ ;  /* 0x80000000ff03c210 */ /* 0x000fe20007f1e0ff */
[----:B------:R1:W5:Y:S01]  /*b1e0*/  LDL R209, [R1] ;  /* 0x0000000001d17983 */ /* 0x0003620000100800 */
[----:B------:R-:W-:Y:S01]  /*b1f0*/  BSSY.RECONVERGENT B0, `(.L_x_904) ;  /* 0x000004f000007945 */ /* 0x000fe20003800200 */
[----:B------:R-:W4:Y:S02]  /*b200*/  S2R R228, SR_TID.X ;  /* 0x0000000000e47919 */ /* 0x000f240000002100 */
        /* <DEDUP_REMOVED lines=11> */
[----:B------:R-:W-:Y:S05]  /*b2c0*/  @!P4 BRA `(.L_x_905) ;  /* 0x000000040004c947 */ /* 0x000fea0003800000 */
[----:B-----5:R-:W-:Y:S01]  /*b2d0*/  VIADD R9, R209, 0xffffff00 ;  /* 0xffffff00d1097836 */ /* 0x020fe20000000000 */
[----:B------:R-:W2:Y:S01]  /*b2e0*/  LD.E R2, desc[UR4][R134.64+0x170] ;  /* 0x0001700486027980 */ /* 0x000ea2000c101900 */
[----:B------:R-:W-:Y:S03]  /*b2f0*/  IABS R6, R209 ;  /* 0x000000d100067213 */ /* 0x000fe60000000000 */
[----:B------:R-:W3:Y:S01]  /*b300*/  LDL.64 R14, [R1+0x8] ;  /* 0x00000800010e7983 */ /* 0x000ee20000100a00 */
[----:B------:R-:W-:Y:S02]  /*b310*/  IABS R7, R9 ;  /* 0x0000000900077213 */ /* 0x000fe40000000000 */
[-C--:B--2---:R-:W-:Y:S02]  /*b320*/  IABS R0, R2.reuse ;  /* 0x0000000200007213 */ /* 0x084fe40000000000 */
[-C--:B------:R-:W-:Y:S02]  /*b330*/  IABS R8, R2.reuse ;  /* 0x0000000200087213 */ /* 0x080fe40000000000 */
[----:B-1----:R-:W1:Y:S01]  /*b340*/  I2F.RP R4, R0 ;  /* 0x0000000000047306 */ /* 0x002e620000209400 */
        /* <DEDUP_REMOVED lines=33> */
[CC--:B---3--:R-:W-:Y:S02]  /*b560*/  LEA R8, P1, R3.reuse, R14.reuse, 0x2 ;  /* 0x0000000e03087211 */ /* 0x0c8fe400078210ff */
        /* <DEDUP_REMOVED lines=23> */
.L_x_905:
[----:B------:R-:W-:Y:S05]  /*b6e0*/  BSYNC.RECONVERGENT B0 ;  /* 0x0000000000007941 */ /* 0x000fea0003800200 */
.L_x_904:
[----:B-1----:R-:W3:Y:S01]  /*b6f0*/  LDL R4, [R1+0x24] ;  /* 0x0000240001047983 */ /* 0x002ee20000100800 */
[----:B------:R-:W1:Y:S01]  /*b700*/  S2UR UR6, SR_CgaCtaId ;  /* 0x00000000000679c3 */ /* 0x000e620000008800 */
[C---:B------:R-:W-:Y:S01]  /*b710*/  SHF.L.U32 R3, R228.reuse, 0x3, RZ ;  /* 0x00000003e4037819 */ /* 0x040fe200000006ff */
[----:B------:R-:W-:Y:S01]  /*b720*/  UMOV UR7, 0x400 ;  /* 0x0000040000077882 */ /* 0x000fe20000000000 */
[----:B--2---:R-:W2:Y:S01]  /*b730*/  LDL R0, [R1+0x1c] ;  /* 0x00001c0001007983 */ /* 0x004ea20000100800 */
[----:B------:R-:W-:Y:S01]  /*b740*/  LOP3.LUT R2, R228, 0x38, RZ, 0xc0, !PT ;  /* 0x00000038e4027812 */ /* 0x000fe200078ec0ff */
[----:B------:R-:W-:Y:S01]  /*b750*/  BSSY.RECONVERGENT B1, `(.L_x_906) ;  /* 0x000035b000017945 */ /* 0x000fe20003800200 */
[----:B------:R-:W-:Y:S02]  /*b760*/  LOP3.LUT R222, R3, 0x38, RZ, 0xc0, !PT ;  /* 0x0000003803de7812 */ /* 0x000fe400078ec0ff */
[----:B------:R-:W-:Y:S02]  /*b770*/  LOP3.LUT R2, R2, 0x1c0, R3, 0xf8, !PT ;  /* 0x000001c002027812 */ /* 0x000fe400078ef803 */
[----:B------:R-:W-:Y:S02]  /*b780*/  SHF.L.U32 R30, R234, 0x5, RZ ;  /* 0x00000005ea1e7819 */ /* 0x000fe400000006ff */
[----:B------:R-:W-:Y:S02]  /*b790*/  LOP3.LUT R2, R2, R222, RZ, 0x3c, !PT ;  /* 0x000000de02027212 */ /* 0x000fe400078e3cff */
[----:B------:R-:W-:Y:S02]  /*b7a0*/  SHF.L.U64.HI R26, R234, 0x5, R235 ;  /* 0x00000005ea1a7819 */ /* 0x000fe400000102eb */
[----:B------:R-:W-:Y:S02]  /*b7b0*/  LOP3.LUT R2, R2, 0x1e00, R3, 0xf8, !PT ;  /* 0x00001e0002027812 */ /* 0x000fe400078ef803 */
[C---:B------:R-:W-:Y:S02]  /*b7c0*/  SHF.L.U32 R227, R228.reuse, 0x6, RZ ;  /* 0x00000006e4e37819 */ /* 0x040fe400000006ff */
[----:B------:R-:W-:Y:S02]  /*b7d0*/  SHF.R.U32.HI R225, RZ, 0x1, R228 ;  /* 0x00000001ffe17819 */ /* 0x000fe400000116e4 */
[C---:B------:R-:W-:Y:S02]  /*b7e0*/  LOP3.LUT R3, R227.reuse, 0x400, RZ, 0xc0, !PT ;  /* 0x00000400e3037812 */ /* 0x040fe400078ec0ff */
[----:B------:R-:W-:Y:S02]  /*b7f0*/  SHF.L.U32 R226, R228, 0x5, RZ ;  /* 0x00000005e4e27819 */ /* 0x000fe400000006ff */
[----:B------:R-:W-:Y:S02]  /*b800*/  MOV R221, 0x20 ;  /* 0x0000002000dd7802 */ /* 0x000fe40000000f00 */
[----:B------:R-:W-:Y:S02]  /*b810*/  LOP3.LUT R226, R226, 0x7c00, RZ, 0xc0, !PT ;  /* 0x00007c00e2e27812 */ /* 0x000fe400078ec0ff */
[----:B--2---:R-:W-:Y:S01]  /*b820*/  MOV R8, R0 ;  /* 0x0000000000087202 */ /* 0x004fe20000000f00 */
[----:B-1----:R-:W-:Y:S01]  /*b830*/  ULEA UR6, UR6, UR7, 0x18 ;  /* 0x0000000706067291 */ /* 0x002fe2000f8ec0ff */
[CC--:B---3--:R-:W-:Y:S02]  /*b840*/  ISETP.GE.AND P3, PT, R222.reuse, R4.reuse, PT ;  /* 0x00000004de00720c */ /* 0x0c8fe40003f66270 */
[----:B------:R-:W-:Y:S02]  /*b850*/  ISETP.GE.AND P1, PT, R222, R4, PT ;  /* 0x00000004de00720c */ /* 0x000fe40003f26270 */
[-C--:B------:R-:W-:Y:S02]  /*b860*/  IADD3 R4, P0, PT, R30, R13.reuse, RZ ;  /* 0x0000000d1e047210 */ /* 0x080fe40007f1e0ff */
[----:B------:R-:W-:Y:S02]  /*b870*/  MOV R224, UR6 ;  /* 0x0000000600e07c02 */ /* 0x000fe40008000f00 */
[----:B------:R-:W-:Y:S02]  /*b880*/  IADD3.X R5, PT, PT, R26, R8, RZ, P0, !PT ;  /* 0x000000081a057210 */ /* 0x000fe400007fe4ff */
[----:B------:R-:W-:Y:S02]  /*b890*/  LEA R231, R2, R224, 0x1 ;  /* 0x000000e002e77211 */ /* 0x000fe400078e08ff */
[----:B------:R-:W-:Y:S02]  /*b8a0*/  LOP3.LUT R0, R227, 0x1c0, RZ, 0xc0, !PT ;  /* 0x000001c0e3007812 */ /* 0x000fe400078ec0ff */
[----:B------:R-:W-:Y:S01]  /*b8b0*/  @!P3 MOV R6, R13 ;  /* 0x0000000d0006b202 */ /* 0x000fe20000000f00 */
[--C-:B------:R-:W-:Y:S01]  /*b8c0*/  @!P1 IMAD.WIDE.U32 R24, R234, 0x1a0, R4.reuse ;  /* 0x000001a0ea189825 */ /* 0x100fe200078e0004 */
[----:B------:R-:W-:Y:S02]  /*b8d0*/  @!P3 MOV R7, R8 ;  /* 0x000000080007b202 */ /* 0x000fe40000000f00 */
[----:B------:R-:W-:Y:S01]  /*b8e0*/  @!P1 IADD3 R30, P0, PT, R4, R30, RZ ;  /* 0x0000001e041e9210 */ /* 0x000fe20007f1e0ff */
[----:B------:R-:W-:Y:S01]  /*b8f0*/  @!P1 IMAD R28, R235, 0x1a0, RZ ;  /* 0x000001a0eb1c9824 */ /* 0x000fe200078e02ff */
[----:B------:R-:W-:Y:S01]  /*b900*/  @!P1 MOV R22, R4 ;  /* 0x0000000400169202 */ /* 0x000fe20000000f00 */
[----:B------:R-:W-:Y:S01]  /*b910*/  @!PT LDS RZ, [RZ] ;  /* 0x00000000fffff984 */ /* 0x000fe20000000800 */
[----:B------:R-:W-:Y:S01]  /*b920*/  @!PT LDS RZ, [RZ] ;  /* 0x00000000fffff984 */ /* 0x000fe20000000800 */
[----:B------:R-:W-:Y:S01]  /*b930*/  @!PT LDS RZ, [RZ] ;  /* 0x00000000fffff984 */ /* 0x000fe20000000800 */
[----:B------:R1:W-:Y:S01]  /*b940*/  @!P3 LDGSTS.E.BYPASS.LTC128B.128 [R231+0xa000], desc[UR4][R6.64] ;  /* 0x0a00000006e7bfae */ /* 0x0003e2000b981a04 */
[----:B------:R-:W-:Y:S01]  /*b950*/  @!P1 IADD3.X R31, PT, PT, R5, R26, RZ, P0, !PT ;  /* 0x0000001a051f9210 */ /* 0x000fe200007fe4ff */
[C---:B------:R-:W-:Y:S01]  /*b960*/  @!P1 IMAD R29, R235.reuse, 0x1c0, RZ ;  /* 0x000001c0eb1d9824 */ /* 0x040fe200078e02ff */
[----:B------:R-:W-:Y:S01]  /*b970*/  @!P1 MOV R23, R5 ;  /* 0x0000000500179202 */ /* 0x000fe20000000f00 */
[----:B------:R-:W-:Y:S01]  /*b980*/  @!P1 IMAD.WIDE.U32 R8, R234, 0x60, R4 ;  /* 0x00000060ea089825 */ /* 0x000fe200078e0004 */
[----:B------:R-:W-:Y:S02]  /*b990*/  @!P1 IADD3 R25, PT, PT, R28, R25, RZ ;  /* 0x000000191c199210 */ /* 0x000fe40007ffe0ff */
[CC--:B------:R-:W-:Y:S01]  /*b9a0*/  @!P1 LEA R28, P2, R234.reuse, R4.reuse, 0x6 ;  /* 0x00000004ea1c9211 */ /* 0x0c0fe200078430ff */
[----:B------:R-:W-:Y:S01]  /*b9b0*/  @P3 STS.128 [R231+0xa000], RZ ;  /* 0x00a000ffe7003388 */ /* 0x000fe20000000c00 */
[----:B------:R-:W-:Y:S01]  /*b9c0*/  @!P1 IMAD.WIDE.U32 R22, R234, 0x1c0, R22 ;  /* 0x000001c0ea169825 */ /* 0x000fe200078e0016 */
[----:B------:R-:W-:Y:S02]  /*b9d0*/  LOP3.LUT R0, R0, 0x8, R228, 0xf8, !PT ;  /* 0x0000000800007812 */ /* 0x000fe400078ef8e4 */
[----:B------:R-:W-:Y:S01]  /*b9e0*/  @!P1 MOV R16, R4 ;  /* 0x0000000400109202 */ /* 0x000fe20000000f00 */
[----:B------:R-:W-:Y:S01]  /*b9f0*/  @!P1 IMAD R18, R235, 0x120, RZ ;  /* 0x00000120eb129824 */ /* 0x000fe200078e02ff */
[----:B------:R-:W-:Y:S01]  /*ba00*/  @!P1 IADD3 R23, PT, PT, R29, R23, RZ ;  /* 0x000000171d179210 */ /* 0x000fe20007ffe0ff */
[C---:B------:R-:W-:Y:S01]  /*ba10*/  @!P1 IMAD R27, R235.reuse, 0x180, RZ ;  /* 0x00000180eb1b9824 */ /* 0x040fe200078e02ff */
[----:B------:R-:W-:Y:S01]  /*ba20*/  @P1 STS.128 [R231+0xa800], RZ ;  /* 0x00a800ffe7001388 */ /* 0x000fe20000000c00 */
[-C--:B------:R-:W-:Y:S01]  /*ba30*/  @!P1 LEA.HI.X R29, R234, R5.reuse, R235, 0x6, P2 ;  /* 0x00000005ea1d9211 */ /* 0x080fe200010f34eb */
[C---:B------:R-:W-:Y:S01]  /*ba40*/  @!P1 IMAD R2, R235.reuse, 0xa0, RZ ;  /* 0x000000a0eb029824 */ /* 0x040fe200078e02ff */
[----:B------:R-:W-:Y:S01]  /*ba50*/  LOP3.LUT R0, R0, R222, RZ, 0x3c, !PT ;  /* 0x000000de00007212 */ /* 0x000fe200078e3cff */
[C---:B------:R-:W-:Y:S01]  /*ba60*/  @!P1 IMAD R14, R235.reuse, 0xc0, RZ ;  /* 0x000000c0eb0e9824 */ /* 0x040fe200078e02ff */
[----:B------:R-:W-:Y:S01]  /*ba70*/  @!P1 MOV R17, R5 ;  /* 0x0000000500119202 */ /* 0x000fe20000000f00 */
[C---:B------:R-:W-:Y:S01]  /*ba80*/  @!P1 IMAD R15, R235.reuse, 0xe0, RZ ;  /* 0x000000e0eb0f9824 */ /* 0x040fe200078e02ff */
[----:B------:R-:W-:Y:S01]  /*ba90*/  LEA R3, R0, R3, 0x1 ;  /* 0x0000000300037211 */ /* 0x000fe200078e08ff */
[----:B------:R-:W-:Y:S01]  /*baa0*/  @!PT LDS RZ, [RZ] ;  /* 0x00000000fffff984 */ /* 0x000fe20000000800 */
[----:B------:R-:W-:Y:S01]  /*bab0*/  @!PT LDS RZ, [RZ] ;  /* 0x00000000fffff984 */ /* 0x000fe20000000800 */
[----:B------:R-:W-:Y:S01]  /*bac0*/  @!PT LDS RZ, [RZ] ;  /* 0x00000000fffff984 */ /* 0x000fe20000000800 */
[----:B------:R2:W-:Y:S01]  /*bad0*/  @!P1 LDGSTS.E.BYPASS.LTC128B.128 [R231+0xa800], desc[UR4][R4.64] ;  /* 0x0a80000004e79fae */ /* 0x0005e2000b981a04 */
[C---:B------:R-:W-:Y:S01]  /*bae0*/  @!P1 IMAD R0, R235.reuse, 0x60, RZ ;  /* 0x00000060eb009824 */ /* 0x040fe200078e02ff */
[----:B------:R-:W-:Y:S01]  /*baf0*/  @!P1 MOV R19, R5 ;  /* 0x0000000500139202 */ /* 0x000fe20000000f00 */
[C---:B------:R-:W-:Y:S01]  /*bb00*/  @!P1 IMAD.WIDE.U32 R16, R234.reuse, 0x120, R16 ;  /* 0x00000120ea109825 */ /* 0x040fe200078e0010 */
[-C--:B------:R-:W-:Y:S02]  /*bb10*/  @!P1 LEA R26, P0, R234, R4.reuse, 0x7 ;  /* 0x00000004ea1a9211 */ /* 0x080fe400078038ff */
[----:B------:R-:W-:Y:S01]  /*bb20*/  @!P1 IADD3 R9, PT, PT, R0, R9, RZ ;  /* 0x0000000900099210 */ /* 0x000fe20007ffe0ff */
[----:B-1----:R-:W-:Y:S01]  /*bb30*/  @!P1 IMAD.WIDE.U32 R6, R234, 0xa0, R4 ;  /* 0x000000a0ea069825 */ /* 0x002fe200078e0004 */
[----:B------:R-:W-:Y:S01]  /*bb40*/  @P1 STS.128 [R231+0xb000], RZ ;  /* 0x00b000ffe7001388 */ /* 0x000fe20000000c00 */
[----:B------:R-:W-:Y:S02]  /*bb50*/  LOP3.LUT P2, RZ, R228, 0x4, RZ, 0xc0, !PT ;  /* 0x00000004e4ff7812 */ /* 0x000fe4000784c0ff */
[----:B------:R-:W-:Y:S01]  /*bb60*/  @!P1 IADD3 R17, PT, PT, R18, R17, RZ ;  /* 0x0000001112119210 */ /* 0x000fe20007ffe0ff */
[C---:B------:R-:W-:Y:S01]  /*bb70*/  @!P1 IMAD R0, R235.reuse, 0x140, RZ ;  /* 0x00000140eb009824 */ /* 0x040fe200078e02ff */
[-C--:B------:R-:W-:Y:S02]  /*bb80*/  @!P1 MOV R18, R4.reuse ;  /* 0x0000000400129202 */ /* 0x080fe40000000f00 */
[----:B------:R-:W-:Y:S01]  /*bb90*/  @!P1 IADD3 R7, PT, PT, R2, R7, RZ ;  /* 0x0000000702079210 */ /* 0x000fe20007ffe0ff */
[----:B------:R-:W-:Y:S01]  /*bba0*/  @!PT LDS RZ, [RZ] ;  /* 0x00000000fffff984 */ /* 0x000fe20000000800 */
[----:B------:R-:W-:Y:S01]  /*bbb0*/  @!PT LDS RZ, [RZ] ;  /* 0x00000000fffff984 */ /* 0x000fe20000000800 */
[----:B------:R-:W-:Y:S01]  /*bbc0*/  @!PT LDS RZ, [RZ] ;  /* 0x00000000fffff984 */ /* 0x000fe20000000800 */
[----:B------:R-:W-:Y:S01]  /*bbd0*/  @!P1 LDGSTS.E.BYPASS.LTC128B.128 [R231+0xb000], desc[UR4][R30.64] ;  /* 0x0b0000001ee79fae */ /* 0x000fe2000b981a04 */
[-C--:B------:R-:W-:Y:S01]  /*bbe0*/  @!P1 MOV R10, R4.reuse ;  /* 0x00000004000a9202 */ /* 0x080fe20000000f00 */
[C---:B------:R-:W-:Y:S01]  /*bbf0*/  @!P1 IMAD.WIDE.U32 R18, R234.reuse, 0x180, R18 ;  /* 0x00000180ea129825 */ /* 0x040fe200078e0012 */
[----:B------:R-:W-:Y:S02]  /*bc00*/  @!P1 MOV R11, R5 ;  /* 0x00000005000b9202 */ /* 0x000fe40000000f00 */
[-C--:B------:R-:W-:Y:S01]  /*bc10*/  @!P1 MOV R12, R4.reuse ;  /* 0x00000004000c9202 */ /* 0x080fe20000000f00 */
[----:B------:R-:W-:Y:S01]  /*bc20*/  @!P1 IMAD R2, R235, 0x160, RZ ;  /* 0x00000160eb029824 */ /* 0x000fe200078e02ff */
[----:B------:R-:W-:Y:S01]  /*bc30*/  @!P1 IADD3 R19, PT, PT, R27, R19, RZ ;  /* 0x000000131b139210 */ /* 0x000fe20007ffe0ff */
[----:B------:R-:W-:Y:S01]  /*bc40*/  @P1 STS.128 [R231+0xb800], RZ ;  /* 0x00b800ffe7001388 */ /* 0x000fe20000000c00 */
[CC--:B------:R-:W-:Y:S01]  /*bc50*/  @!P1 LEA.HI.X R27, R234.reuse, R5.reuse, R235, 0x7, P0 ;  /* 0x00000005ea1b9211 */ /* 0x0c0fe200000f3ceb */
[----:B------:R-:W-:Y:S01]  /*bc60*/  @!P1 IMAD.WIDE.U32 R10, R234, 0xc0, R10 ;  /* 0x000000c0ea0a9825 */ /* 0x000fe200078e000a */
[----:B------:R-:W-:Y:S02]  /*bc70*/  @!P1 MOV R13, R5 ;  /* 0x00000005000d9202 */ /* 0x000fe40000000f00 */
[-C--:B------:R-:W-:Y:S02]  /*bc80*/  @!P1 MOV R20, R4.reuse ;  /* 0x0000000400149202 */ /* 0x080fe40000000f00 */
[----:B------:R-:W-:Y:S01]  /*bc90*/  @!P1 IADD3 R11, PT, PT, R14, R11, RZ ;  /* 0x0000000b0e0b9210 */ /* 0x000fe20007ffe0ff */
[----:B------:R-:W-:Y:S01]  /*bca0*/  @!PT LDS RZ, [RZ] ;  /* 0x00000000fffff984 */ /* 0x000fe20000000800 */
[----:B------:R-:W-:Y:S01]  /*bcb0*/  @!PT LDS RZ, [RZ] ;  /* 0x00000000fffff984 */ /* 0x000fe20000000800 */
[----:B------:R-:W-:Y:S01]  /*bcc0*/  @!PT LDS RZ, [RZ] ;  /* 0x00000000fffff984 */ /* 0x000fe20000000800 */
[----:B------:R-:W-:Y:S01]  /*bcd0*/  @!P1 LDGSTS.E.BYPASS.LTC128B.128 [R231+0xb800], desc[UR4][R28.64] ;  /* 0x0b8000001ce79fae */ /* 0x000fe2000b981a04 */
[C---:B------:R-:W-:Y:S01]  /*bce0*/  @!P1 IMAD.WIDE.U32 R12, R234.reuse, 0xe0, R12 ;  /* 0x000000e0ea0c9825 */ /* 0x040fe200078e000c */
[----:B------:R-:W-:Y:S04]  /*bcf0*/  @!P1 MOV R21, R5 ;  /* 0x0000000500159202 */ /* 0x000fe80000000f00 */
[----:B------:R-:W-:Y:S01]  /*bd00*/  @!P1 IADD3 R13, PT, PT, R15, R13, RZ ;  /* 0x0000000d0f0d9210 */ /* 0x000fe20007ffe0ff */
[C---:B------:R-:W-:Y:S01]  /*bd10*/  @!P1 IMAD.WIDE.U32 R14, R234.reuse, 0x140, R4 ;  /* 0x00000140ea0e9825 */ /* 0x040fe200078e0004 */
[----:B------:R-:W-:Y:S02]  /*bd20*/  @P1 STS.128 [R231+0xc000], RZ ;  /* 0x00c000ffe7001388 */ /* 0x000fe40000000c00 */
[C---:B--2---:R-:W-:Y:S01]  /*bd30*/  @!P1 LEA R4, P0, R234.reuse, R4, 0x8 ;  /* 0x00000004ea049211 */ /* 0x044fe200078040ff */
[----:B------:R-:W-:Y:S01]  /*bd40*/  @!P1 IMAD.WIDE.U32 R20, R234, 0x160, R20 ;  /* 0x00000160ea149825 */ /* 0x000fe200078e0014 */
[----:B------:R-:W-:Y:S02]  /*bd50*/  @!P1 IADD3 R15, PT, PT, R0, R15, RZ ;  /* 0x0000000f000f9210 */ /* 0x000fe40007ffe0ff */
[----:B------:R-:W-:Y:S02]  /*bd60*/  @!P1 LEA.HI.X R5, R234, R5, R235, 0x8, P0 ;  /* 0x00000005ea059211 */ /* 0x000fe400000f44eb */
[----:B------:R-:W-:Y:S01]  /*bd70*/  @!PT LDS RZ, [RZ] ;  /* 0x00000000fffff984 */ /* 0x000fe20000000800 */
[----:B------:R-:W-:Y:S01]  /*bd80*/  @!PT LDS RZ, [RZ] ;  /* 0x00000000fffff984 */ /* 0x000fe20000000800 */
[----:B------:R-:W-:Y:S01]  /*bd90*/  @!PT LDS RZ, [RZ] ;  /* 0x00000000fffff984 */ /* 0x000fe20000000800 */
[----:B------:R-:W-:Y:S01]  /*bda0*/  @!P1 LDGSTS.E.BYPASS.LTC128B.128 [R231+0xc000], desc[UR4][R8.64] ;  /* 0x0c00000008e79fae */ /* 0x000fe2000b981a04 */
[----:B------:R-:W-:Y:S02]  /*bdb0*/  @!P1 IADD3 R21, PT, PT, R2, R21, RZ ;  /* 0x0000001502159210 */ /* 0x000fe40007ffe0ff */
[----:B------:R-:W-:Y:S02]  /*bdc0*/  LOP3.LUT R0, R225, 0x8, RZ, 0xc0, !PT ;  /* 0x00000008e1007812 */ /* 0x000fe400078ec0ff */
[--C-:B------:R-:W-:Y:S02]  /*bdd0*/  LOP3.LUT R2, R226, 0x200, R227.reuse, 0xf8, !PT ;  /* 0x00000200e2027812 */ /* 0x100fe400078ef8e3 */
[----:B------:R-:W-:Y:S01]  /*bde0*/  LOP3.LUT R0, R0, 0x1c0, R227, 0xf8, !PT ;  /* 0x000001c000007812 */ /* 0x000fe200078ef8e3 */
[----:B------:R-:W-:Y:S01]  /*bdf0*/  @P1 STS.128 [R231+0xc800], RZ ;  /* 0x00c800ffe7001388 */ /* 0x000fe20000000c00 */
[----:B------:R-:W-:Y:S02]  /*be00*/  LOP3.LUT P0, RZ, R228, 0x2, RZ, 0xc0, !PT ;  /* 0x00000002e4ff7812 */ /* 0x000fe4000780c0ff */
[----:B------:R-:W-:Y:S02]  /*be10*/  LOP3.LUT R223, R0, R222, RZ, 0x3c, !PT ;  /* 0x000000de00df7212 */ /* 0x000fe400078e3cff */
[----:B------:R-:W-:Y:S02]  /*be20*/  SEL R221, R221, 0xffffffe0, !P0 ;  /* 0xffffffe0dddd7807 */ /* 0x000fe40004000000 */
[----:B------:R-:W-:Y:S01]  /*be30*/  LOP3.LUT R0, R2, R223, RZ, 0xfc, !PT ;  /* 0x000000df02007212 */ /* 0x000fe200078efcff */
[----:B------:R-:W-:Y:S01]  /*be40*/  @!PT LDS RZ, [RZ] ;  /* 0x00000000fffff984 */ /* 0x000fe20000000800 */
[----:B------:R-:W-:Y:S01]  /*be50*/  @!PT LDS RZ, [RZ] ;  /* 0x00000000fffff984 */ /* 0x000fe20000000800 */
[----:B------:R-:W-:Y:S01]  /*be60*/  @!PT LDS RZ, [RZ] ;  /* 0x00000000fffff984 */ /* 0x000fe20000000800 */
[----:B------:R-:W-:Y:S01]  /*be70*/  @!P1 LDGSTS.E.BYPASS.LTC128B.128 [R231+0xc800], desc[UR4][R26.64] ;  /* 0x0c8000001ae79fae */ /* 0x000fe2000b981a04 */
[----:B------:R-:W-:Y:S02]  /*be80*/  IADD3 R2, PT, PT, R224, R3, RZ ;  /* 0x00000003e0027210 */ /* 0x000fe40007ffe0ff */
[----:B------:R-:W-:Y:S02]  /*be90*/  LEA R208, R0, R224, 0x1 ;  /* 0x000000e000d07211 */ /* 0x000fe400078e08ff */
[-C--:B------:R-:W-:Y:S02]  /*bea0*/  IADD3 R0, PT, PT, R2, R221.reuse, RZ ;  /* 0x000000dd02007210 */ /* 0x080fe40007ffe0ff */
[C---:B------:R-:W-:Y:S01]  /*beb0*/  IADD3 R172, PT, PT, R208.reuse, R221, RZ ;  /* 0x000000ddd0ac7210 */ /* 0x040fe20007ffe0ff */
[----:B------:R-:W-:Y:S01]  /*bec0*/  @P1 STS.128 [R231+0xd000], RZ ;  /* 0x00d000ffe7001388 */ /* 0x000fe20000000c00 */
[----:B------:R-:W-:Y:S04]  /*bed0*/  MOV R3, 0x40 ;  /* 0x0000004000037802 */ /* 0x000fe80000000f00 */
[----:B------:R-:W-:Y:S03]  /*bee0*/  SEL R3, R3, 0xffffffc0, !P2 ;  /* 0xffffffc003037807 */ /* 0x000fe60005000000 */
[----:B------:R-:W-:Y:S01]  /*bef0*/  @!PT LDS RZ, [RZ] ;  /* 0x00000000fffff984 */ /* 0x000fe20000000800 */
[----:B------:R-:W-:Y:S01]  /*bf00*/  @!PT LDS RZ, [RZ] ;  /* 0x00000000fffff984 */ /* 0x000fe20000000800 */
[----:B------:R-:W-:Y:S01]  /*bf10*/  @!PT LDS RZ, [RZ] ;  /* 0x00000000fffff984 */ /* 0x000fe20000000800 */
[----:B------:R-:W-:Y:S01]  /*bf20*/  @!P1 LDGSTS.E.BYPASS.LTC128B.128 [R231+0xd000], desc[UR4][R6.64] ;  /* 0x0d00000006e79fae */ /* 0x000fe2000b981a04 */
[-C--:B------:R-:W-:Y:S07]  /*bf30*/  IADD3 R220, PT, PT, R208, R3.reuse, RZ ;  /* 0x00000003d0dc7210 */ /* 0x080fee0007ffe0ff */
[----:B------:R-:W-:Y:S08]  /*bf40*/  @P1 STS.128 [R231+0xd800], RZ ;  /* 0x00d800ffe7001388 */ /* 0x000ff00000000c00 */
[----:B------:R-:W-:Y:S01]  /*bf50*/  @!PT LDS RZ, [RZ] ;  /* 0x00000000fffff984 */ /* 0x000fe20000000800 */
[----:B------:R-:W-:Y:S01]  /*bf60*/  @!PT LDS RZ, [RZ] ;  /* 0x00000000fffff984 */ /* 0x000fe20000000800 */
[----:B------:R-:W-:Y:S01]  /*bf70*/  @!PT LDS RZ, [RZ] ;  /* 0x00000000fffff984 */ /* 0x000fe20000000800 */
[----:B------:R1:W-:Y:S08]  /*bf80*/  @!P1 LDGSTS.E.BYPASS.LTC128B.128 [R231+0xd800], desc[UR4][R10.64] ;  /* 0x0d8000000ae79fae */ /* 0x0003f0000b981a04 */
[----:B------:R-:W-:Y:S08]  /*bf90*/  @P1 STS.128 [R231+0xe000], RZ ;  /* 0x00e000ffe7001388 */ /* 0x000ff00000000c00 */
[----:B------:R-:W-:Y:S01]  /*bfa0*/  @!PT LDS RZ, [RZ] ;  /* 0x00000000fffff984 */ /* 0x000fe20000000800 */
[----:B------:R-:W-:Y:S01]  /*bfb0*/  @!PT LDS RZ, [RZ] ;  /* 0x00000000fffff984 */ /* 0x000fe20000000800 */
[----:B------:R-:W-:Y:S01]  /*bfc0*/  @!PT LDS RZ, [RZ] ;  /* 0x00000000fffff984 */ /* 0x000fe20000000800 */
[----:B------:R-:W-:Y:S08]  /*bfd0*/  @!P1 LDGSTS.E.BYPASS.LTC128B.128 [R231+0xe000], desc[UR4][R12.64] ;  /* 0x0e0000000ce79fae */ /* 0x000ff0000b981a04 */
        /* <DEDUP_REMOVED lines=35> */
[----:B------:R-:W-:Y:S08]  /*c210*/  LDSM.16.M88.4 R128, [R208] ;  /* 0x00000000d080783b */ /* 0x000ff00000000200 */
[----:B-1----:R-:W1:Y:S08]  /*c220*/  LDSM.16.M88.4 R8, [R2+0x2000] ;  /* 0x002000000208783b */ /* 0x002e700000000200 */
[----:B--2---:R-:W2:Y:S08]  /*c230*/  LDSM.16.M88.4 R16, [R2+0x2800] ;  /* 0x002800000210783b */ /* 0x004eb00000000200 */
[----:B---3--:R-:W4:Y:S08]  /*c240*/  LDSM.16.M88.4 R24, [R2+0x3000] ;  /* 0x003000000218783b */ /* 0x008f300000000200 */
[----:B------:R-:W3:Y:S08]  /*c250*/  LDSM.16.M88.4 R32, [R2+0x3800] ;  /* 0x003800000220783b */ /* 0x000ef00000000200 */
[----:B------:R-:W3:Y:S01]  /*c260*/  LDSM.16.M88.4 R40, [R2+0x4000] ;  /* 0x004000000228783b */ /* 0x000ee20000000200 */
[C---:B-1----:R-:W-:Y:S07]  /*c270*/  HMMA.16816.F32 R4, R128.reuse, R8, RZ ;  /* 0x000000088004723c */ /* 0x042fee00000018ff */
[----:B------:R-:W1:Y:S01]  /*c280*/  LDSM.16.M88.4 R48, [R2+0x4800] ;  /* 0x004800000230783b */ /* 0x000e620000000200 */
[C---:B------:R-:W-:Y:S07]  /*c290*/  HMMA.16816.F32 R8, R128.reuse, R10, RZ ;  /* 0x0000000a8008723c */ /* 0x040fee00000018ff */
[----:B------:R-:W1:Y:S01]  /*c2a0*/  LDSM.16.M88.4 R56, [R2+0x5000] ;  /* 0x005000000238783b */ /* 0x000e620000000200 */
[C---:B--2---:R-:W-:Y:S07]  /*c2b0*/  HMMA.16816.F32 R12, R128.reuse, R16, RZ ;  /* 0x00000010800c723c */ /* 0x044fee00000018ff */
[----:B------:R-:W2:Y:S01]  /*c2c0*/  LDSM.16.M88.4 R64, [R2+0x5800] ;  /* 0x005800000240783b */ /* 0x000ea20000000200 */
[C---:B------:R-:W-:Y:S07]  /*c2d0*/  HMMA.16816.F32 R16, R128.reuse, R18, RZ ;  /* 0x000000128010723c */ /* 0x040fee00000018ff */
[----:B------:R-:W2:Y:S01]  /*c2e0*/  LDSM.16.M88.4 R72, [R2+0x6000] ;  /* 0x006000000248783b */ /* 0x000ea20000000200 */
[C---:B----4-:R-:W-:Y:S07]  /*c2f0*/  HMMA.16816.F32 R20, R128.reuse, R24, RZ ;  /* 0x000000188014723c */ /* 0x050fee00000018ff */
[----:B------:R-:W4:Y:S01]  /*c300*/  LDSM.16.M88.4 R80, [R2+0x6800] ;  /* 0x006800000250783b */ /* 0x000f220000000200 */
[C---:B------:R-:W-:Y:S07]  /*c310*/  HMMA.16816.F32 R24, R128.reuse, R26, RZ ;  /* 0x0000001a8018723c */ /* 0x040fee00000018ff */
[----:B------:R-:W4:Y:S01]  /*c320*/  LDSM.16.M88.4 R88, [R2+0x7000] ;  /* 0x007000000258783b */ /* 0x000f220000000200 */
[C---:B---3--:R-:W-:Y:S07]  /*c330*/  HMMA.16816.F32 R28, R128.reuse, R32, RZ ;  /* 0x00000020801c723c */ /* 0x048fee00000018ff */
[----:B------:R-:W3:Y:S01]  /*c340*/  LDSM.16.M88.4 R96, [R2+0x7800] ;  /* 0x007800000260783b */ /* 0x000ee20000000200 */
[C---:B------:R-:W-:Y:S07]  /*c350*/  HMMA.16816.F32 R32, R128.reuse, R34, RZ ;  /* 0x000000228020723c */ /* 0x040fee00000018ff */
[----:B------:R-:W3:Y:S01]  /*c360*/  LDSM.16.M88.4 R104, [R2+0x8000] ;  /* 0x008000000268783b */ /* 0x000ee20000000200 */
[C---:B------:R-:W-:Y:S07]  /*c370*/  HMMA.16816.F32 R36, R128.reuse, R40, RZ ;  /* 0x000000288024723c */ /* 0x040fee00000018ff */
[----:B------:R-:W3:Y:S01]  /*c380*/  LDSM.16.M88.4 R112, [R2+0x8800] ;  /* 0x008800000270783b */ /* 0x000ee20000000200 */
[C---:B------:R-:W-:Y:S07]  /*c390*/  HMMA.16816.F32 R40, R128.reuse, R42, RZ ;  /* 0x0000002a8028723c */ /* 0x040fee00000018ff */
[----:B------:R-:W3:Y:S01]  /*c3a0*/  LDSM.16.M88.4 R120, [R2+0x9000] ;  /* 0x009000000278783b */ /* 0x000ee20000000200 */
[C---:B-1----:R-:W-:Y:S07]  /*c3b0*/  HMMA.16816.F32 R44, R128.reuse, R48, RZ ;  /* 0x00000030802c723c */ /* 0x042fee00000018ff */
[----:B------:R1:W3:Y:S01]  /*c3c0*/  LDSM.16.M88.4 R168, [R2+0x9800] ;  /* 0x0098000002a8783b */ /* 0x0002e20000000200 */
[C---:B------:R-:W-:Y:S07]  /*c3d0*/  HMMA.16816.F32 R48, R128.reuse, R50, RZ ;  /* 0x000000328030723c */ /* 0x040fee00000018ff */
[----:B------:R-:W-:Y:S01]  /*c3e0*/  LDSM.16.M88.4 R172, [R172] ;  /* 0x00000000acac783b */ /* 0x000fe20000000200 */
[C---:B------:R-:W-:Y:S07]  /*c3f0*/  HMMA.16816.F32 R52, R128.reuse, R56, RZ ;  /* 0x000000388034723c */ /* 0x040fee00000018ff */
[----:B------:R-:W3:Y:S01]  /*c400*/  LDSM.16.M88.4 R176, [R0+0x2000] ;  /* 0x0020000000b0783b */ /* 0x000ee20000000200 */
[C---:B------:R-:W-:Y:S07]  /*c410*/  HMMA.16816.F32 R56, R128.reuse, R58, RZ ;  /* 0x0000003a8038723c */ /* 0x040fee00000018ff */
[----:B------:R-:W3:Y:S01]  /*c420*/  LDSM.16.M88.4 R180, [R0+0x2800] ;  /* 0x0028000000b4783b */ /* 0x000ee20000000200 */
[----:B-1----:R-:W-:Y:S02]  /*c430*/  IADD3 R2, PT, PT, R2, R3, RZ ;  /* 0x0000000302027210 */ /* 0x002fe40007ffe0ff */
[----:B-----5:R-:W-:Y:S01]  /*c440*/  MOV R3, R209 ;  /* 0x000000d100037202 */ /* 0x020fe20000000f00 */
[C---:B--2---:R-:W-:Y:S04]  /*c450*/  HMMA.16816.F32 R60, R128.reuse, R64, RZ ;  /* 0x00000040803c723c */ /* 0x044fe800000018ff */
[----:B------:R-:W1:Y:S04]  /*c460*/  LDSM.16.M88.4 R184, [R0+0x3000] ;  /* 0x0030000000b8783b */ /* 0x000e680000000200 */
[C---:B------:R-:W-:Y:S04]  /*c470*/  HMMA.16816.F32 R64, R128.reuse, R66, RZ ;  /* 0x000000428040723c */ /* 0x040fe800000018ff */
[----:B------:R-:W2:Y:S04]  /*c480*/  LDSM.16.M88.4 R188, [R0+0x3800] ;  /* 0x0038000000bc783b */ /* 0x000ea80000000200 */
[C---:B------:R-:W-:Y:S04]  /*c490*/  HMMA.16816.F32 R68, R128.reuse, R72, RZ ;  /* 0x000000488044723c */ /* 0x040fe800000018ff */
[----:B------:R-:W2:Y:S04]  /*c4a0*/  LDSM.16.M88.4 R192, [R0+0x4000] ;  /* 0x0040000000c0783b */ /* 0x000ea80000000200 */
[C---:B------:R-:W-:Y:S04]  /*c4b0*/  HMMA.16816.F32 R72, R128.reuse, R74, RZ ;  /* 0x0000004a8048723c */ /* 0x040fe800000018ff */
[----:B------:R-:W2:Y:S04]  /*c4c0*/  LDSM.16.M88.4 R196, [R0+0x4800] ;  /* 0x0048000000c4783b */ /* 0x000ea80000000200 */
[C---:B----4-:R-:W-:Y:S04]  /*c4d0*/  HMMA.16816.F32 R76, R128.reuse, R80, RZ ;  /* 0x00000050804c723c */ /* 0x050fe800000018ff */
[----:B------:R-:W4:Y:S04]  /*c4e0*/  LDSM.16.M88.4 R200, [R0+0x5000] ;  /* 0x0050000000c8783b */ /* 0x000f280000000200 */
[C---:B------:R-:W-:Y:S04]  /*c4f0*/  HMMA.16816.F32 R80, R128.reuse, R82, RZ ;  /* 0x000000528050723c */ /* 0x040fe800000018ff */
[----:B------:R-:W4:Y:S04]  /*c500*/  LDSM.16.M88.4 R204, [R0+0x5800] ;  /* 0x0058000000cc783b */ /* 0x000f280000000200 */
[C---:B------:R-:W-:Y:S04]  /*c510*/  HMMA.16816.F32 R84, R128.reuse, R88, RZ ;  /* 0x000000588054723c */ /* 0x040fe800000018ff */
[----:B------:R-:W0:Y:S08]  /*c520*/  LDGDEPBAR ;  /* 0x00000000000079af */ /* 0x000e300000000000 */
[----:B------:R-:W4:Y:S01]  /*c530*/  LD.E R229, desc[UR4][R134.64+0x18c] ;  /* 0x00018c0486e57980 */ /* 0x000f22000c101900 */
[C---:B------:R-:W-:Y:S03]  /*c540*/  HMMA.16816.F32 R88, R128.reuse, R90, RZ ;  /* 0x0000005a8058723c */ /* 0x040fe600000018ff */
[----:B------:R-:W-:Y:S05]  /*c550*/  LDSM.16.M88.4 R208, [R2+0x3000] ;  /* 0x0030000002d0783b */ /* 0x000fea0000000200 */
[C---:B---3--:R-:W-:Y:S03]  /*c560*/  HMMA.16816.F32 R92, R128.reuse, R96, RZ ;  /* 0x00000060805c723c */ /* 0x048fe600000018ff */
[----:B------:R-:W-:Y:S05]  /*c570*/  LDSM.16.M88.4 R212, [R2+0x3800] ;  /* 0x0038000002d4783b */ /* 0x000fea0000000200 */
[C---:B------:R-:W-:Y:S03]  /*c580*/  HMMA.16816.F32 R96, R128.reuse, R98, RZ ;  /* 0x000000628060723c */ /* 0x040fe600000018ff */
[----:B------:R-:W-:Y:S05]  /*c590*/  LDSM.16.M88.4 R216, [R2+0x4000] ;  /* 0x0040000002d8783b */ /* 0x000fea0000000200 */
        /* <DEDUP_REMOVED lines=8> */
[----:B------:R-:W3:Y:S07]  /*c620*/  LDSM.16.M88.4 R168, [R0+0x6000] ;  /* 0x0060000000a8783b */ /* 0x000eee0000000200 */
[C---:B------:R-:W-:Y:S08]  /*c630*/  HMMA.16816.F32 R4, R172.reuse, R176, R4 ;  /* 0x000000b0ac04723c */ /* 0x040ff00000001804 */
[C---:B------:R-:W-:Y:S01]  /*c640*/  HMMA.16816.F32 R8, R172.reuse, R178, R8 ;  /* 0x000000b2ac08723c */ /* 0x040fe20000001808 */
[----:B------:R-:W3:Y:S07]  /*c650*/  LDSM.16.M88.4 R176, [R0+0x6800] ;  /* 0x0068000000b0783b */ /* 0x000eee0000000200 */
        /* <DEDUP_REMOVED lines=8> */
[----:B------:R-:W-:Y:S07]  /*c6e0*/  LDSM.16.M88.4 R188, [R0+0x8800] ;  /* 0x0088000000bc783b */ /* 0x000fee0000000200 */
[C---:B------:R-:W-:Y:S08]  /*c6f0*/  HMMA.16816.F32 R36, R172.reuse, R192, R36 ;  /* 0x000000c0ac24723c */ /* 0x040ff00000001824 */
[C---:B------:R-:W-:Y:S01]  /*c700*/  HMMA.16816.F32 R40, R172.reuse, R194, R40 ;  /* 0x000000c2ac28723c */ /* 0x040fe20000001828 */
[----:B------:R-:W-:Y:S07]  /*c710*/  LDSM.16.M88.4 R192, [R0+0x9000] ;  /* 0x0090000000c0783b */ /* 0x000fee0000000200 */
[C---:B------:R-:W-:Y:S08]  /*c720*/  HMMA.16816.F32 R44, R172.reuse, R196, R44 ;  /* 0x000000c4ac2c723c */ /* 0x040ff0000000182c */
[C---:B------:R-:W-:Y:S01]  /*c730*/  HMMA.16816.F32 R48, R172.reuse, R198, R48 ;  /* 0x000000c6ac30723c */ /* 0x040fe20000001830 */
[----:B------:R-:W-:Y:S07]  /*c740*/  LDSM.16.M88.4 R196, [R220] ;  /* 0x00000000dcc4783b */ /* 0x000fee0000000200 */
[C---:B----4-:R-:W-:Y:S08]  /*c750*/  HMMA.16816.F32 R52, R172.reuse, R200, R52 ;  /* 0x000000c8ac34723c */ /* 0x050ff00000001834 */
[C---:B------:R-:W-:Y:S01]  /*c760*/  HMMA.16816.F32 R56, R172.reuse, R202, R56 ;  /* 0x000000caac38723c */ /* 0x040fe20000001838 */
[----:B------:R-:W-:Y:S07]  /*c770*/  LDSM.16.M88.4 R200, [R2+0x2000] ;  /* 0x0020000002c8783b */ /* 0x000fee0000000200 */
[C---:B------:R-:W-:Y:S08]  /*c780*/  HMMA.16816.F32 R60, R172.reuse, R204, R60 ;  /* 0x000000ccac3c723c */ /* 0x040ff0000000183c */
[C---:B------:R-:W-:Y:S01]  /*c790*/  HMMA.16816.F32 R64, R172.reuse, R206, R64 ;  /* 0x000000ceac40723c */ /* 0x040fe20000001840 */
[----:B------:R-:W-:Y:S07]  /*c7a0*/  LDSM.16.M88.4 R204, [R2+0x2800] ;  /* 0x0028000002cc783b */ /* 0x000fee0000000200 */
[C---:B---3--:R-:W-:Y:S08]  /*c7b0*/  HMMA.16816.F32 R68, R172.reuse, R168, R68 ;  /* 0x000000a8ac44723c */ /* 0x048ff00000001844 */
[C---:B------:R-:W-:Y:S01]  /*c7c0*/  HMMA.16816.F32 R72, R172.reuse, R170, R72 ;  /* 0x000000aaac48723c */ /* 0x040fe20000001848 */
[----:B------:R-:W2:Y:S07]  /*c7d0*/  LDSM.16.M88.4 R168, [R0+0x8000] ;  /* 0x0080000000a8783b */ /* 0x000eae0000000200 */
[C---:B------:R-:W-:Y:S08]  /*c7e0*/  HMMA.16816.F32 R76, R172.reuse, R176, R76 ;  /* 0x000000b0ac4c723c */ /* 0x040ff0000000184c */
[C---:B------:R-:W-:Y:S01]  /*c7f0*/  HMMA.16816.F32 R80, R172.reuse, R178, R80 ;  /* 0x000000b2ac50723c */ /* 0x040fe20000001850 */
[----:B------:R3:W4:Y:S07]  /*c800*/  LDSM.16.M88.4 R176, [R0+0x9800] ;  /* 0x0098000000b0783b */ /* 0x00072e0000000200 */
[C---:B------:R-:W-:Y:S08]  /*c810*/  HMMA.16816.F32 R84, R172.reuse, R180, R84 ;  /* 0x000000b4ac54723c */ /* 0x040ff00000001854 */
[C---:B------:R-:W-:Y:S01]  /*c820*/  HMMA.16816.F32 R88, R172.reuse, R182, R88 ;  /* 0x000000b6ac58723c */ /* 0x040fe20000001858 */
[----:B------:R-:W4:Y:S07]  /*c830*/  LDSM.16.M88.4 R180, [R2+0x4800] ;  /* 0x0048000002b4783b */ /* 0x000f2e0000000200 */
[C---:B-1----:R-:W-:Y:S03]  /*c840*/  HMMA.16816.F32 R92, R172.reuse, R184, R92 ;  /* 0x000000b8ac5c723c */ /* 0x042fe6000000185c */
[C---:B---3--:R-:W-:Y:S05]  /*c850*/  IADD3 R0, PT, PT, R221.reuse, R2, RZ ;  /* 0x00000002dd007210 */ /* 0x048fea0007ffe0ff */
[C---:B------:R-:W-:Y:S01]  /*c860*/  HMMA.16816.F32 R96, R172.reuse, R186, R96 ;  /* 0x000000baac60723c */ /* 0x040fe20000001860 */
[----:B------:R-:W-:Y:S07]  /*c870*/  LDSM.16.M88.4 R184, [R2+0x6800] ;  /* 0x0068000002b8783b */ /* 0x000fee0000000200 */
[C---:B--2---:R-:W-:Y:S08]  /*c880*/  HMMA.16816.F32 R100, R172.reuse, R168, R100 ;  /* 0x000000a8ac64723c */ /* 0x044ff00000001864 */
        /* <DEDUP_REMOVED lines=8> */
[C---:B----4-:R-:W-:Y:S08]  /*c910*/  HMMA.16816.F32 R124, R172.reuse, R176, R124 ;  /* 0x000000b0ac7c723c */ /* 0x050ff0000000187c */
[----:B------:R-:W-:Y:S01]  /*c920*/  HMMA.16816.F32 R128, R172, R178, R128 ;  /* 0x000000b2ac80723c */ /* 0x000fe20000001880 */
[----:B------:R-:W2:Y:S07]  /*c930*/  LDSM.16.M88.4 R172, [R2+0x5800] ;  /* 0x0058000002ac783b */ /* 0x000eae0000000200 */
[C---:B------:R-:W-:Y:S01]  /*c940*/  HMMA.16816.F32 R4, R196.reuse, R200, R4 ;  /* 0x000000c8c404723c */ /* 0x040fe20000001804 */
[----:B------:R-:W3:Y:S07]  /*c950*/  LDSM.16.M88.4 R176, [R2+0x6000] ;  /* 0x0060000002b0783b */ /* 0x000eee0000000200 */
[C---:B------:R-:W-:Y:S01]  /*c960*/  HMMA.16816.F32 R8, R196.reuse, R202, R8 ;  /* 0x000000cac408723c */ /* 0x040fe20000001808 */
[----:B------:R-:W4:Y:S07]  /*c970*/  LDSM.16.M88.4 R200, [R2+0x8000] ;  /* 0x0080000002c8783b */ /* 0x000f2e0000000200 */
[C---:B------:R-:W-:Y:S08]  /*c980*/  HMMA.16816.F32 R12, R196.reuse, R204, R12 ;  /* 0x000000ccc40c723c */ /* 0x040ff0000000180c */
[C---:B------:R-:W-:Y:S01]  /*c990*/  HMMA.16816.F32 R16, R196.reuse, R206, R16 ;  /* 0x000000cec410723c */ /* 0x040fe20000001810 */
[----:B------:R-:W4:Y:S07]  /*c9a0*/  LDSM.16.M88.4 R204, [R2+0x8800] ;  /* 0x0088000002cc783b */ /* 0x000f2e0000000200 */
[C---:B------:R-:W-:Y:S08]  /*c9b0*/  HMMA.16816.F32 R20, R196.reuse, R208, R20 ;  /* 0x000000d0c414723c */ /* 0x040ff00000001814 */
[C---:B------:R-:W-:Y:S01]  /*c9c0*/  HMMA.16816.F32 R24, R196.reuse, R210, R24 ;  /* 0x000000d2c418723c */ /* 0x040fe20000001818 */
[----:B------:R-:W4:Y:S07]  /*c9d0*/  LDSM.16.M88.4 R208, [R2+0x9000] ;  /* 0x0090000002d0783b */ /* 0x000f2e0000000200 */
[C---:B------:R-:W-:Y:S03]  /*c9e0*/  HMMA.16816.F32 R28, R196.reuse, R212, R28 ;  /* 0x000000d4c41c723c */ /* 0x040fe6000000181c */
[----:B------:R-:W-:Y:S05]  /*c9f0*/  IADD3 R212, PT, PT, R221, R220, RZ ;  /* 0x000000dcddd47210 */ /* 0x000fea0007ffe0ff */
[C---:B------:R-:W-:Y:S01]  /*ca00*/  HMMA.16816.F32 R32, R196.reuse, R214, R32 ;  /* 0x000000d6c420723c */ /* 0x040fe20000001820 */
[----:B------:R-:W-:Y:S07]  /*ca10*/  LDSM.16.M88.4 R212, [R212] ;  /* 0x00000000d4d4783b */ /* 0x000fee0000000200 */
[C---:B------:R-:W-:Y:S08]  /*ca20*/  HMMA.16816.F32 R36, R196.reuse, R216, R36 ;  /* 0x000000d8c424723c */ /* 0x040ff00000001824 */
[C---:B------:R-:W-:Y:S01]  /*ca30*/  HMMA.16816.F32 R40, R196.reuse, R218, R40 ;  /* 0x000000dac428723c */ /* 0x040fe20000001828 */
[----:B------:R-:W-:Y:S07]  /*ca40*/  LDSM.16.M88.4 R216, [R0+0x2000] ;  /* 0x0020000000d8783b */ /* 0x000fee0000000200 */
[C---:B------:R-:W-:Y:S08]  /*ca50*/  HMMA.16816.F32 R44, R196.reuse, R180, R44 ;  /* 0x000000b4c42c723c */ /* 0x040ff0000000182c */
[C---:B------:R-:W-:Y:S01]  /*ca60*/  HMMA.16816.F32 R48, R196.reuse, R182, R48 ;  /* 0x000000b6c430723c */ /* 0x040fe20000001830 */
[----:B------:R-:W4:Y:S07]  /*ca70*/  LDSM.16.M88.4 R180, [R2+0x9800] ;  /* 0x0098000002b4783b */ /* 0x000f2e0000000200 */
[C---:B-1----:R-:W-:Y:S08]  /*ca80*/  HMMA.16816.F32 R52, R196.reuse, R168, R52 ;  /* 0x000000a8c434723c */ /* 0x042ff00000001834 */
[C---:B------:R-:W-:Y:S01]  /*ca90*/  HMMA.16816.F32 R56, R196.reuse, R170, R56 ;  /* 0x000000aac438723c */ /* 0x040fe20000001838 */
[----:B------:R-:W1:Y:S07]  /*caa0*/  LDSM.16.M88.4 R168, [R0+0x2800] ;  /* 0x0028000000a8783b */ /* 0x000e6e0000000200 */
[C---:B--2---:R-:W-:Y:S08]  /*cab0*/  HMMA.16816.F32 R60, R196.reuse, R172, R60 ;  /* 0x000000acc43c723c */ /* 0x044ff0000000183c */
[C---:B------:R-:W-:Y:S08]  /*cac0*/  HMMA.16816.F32 R64, R196.reuse, R174, R64 ;  /* 0x000000aec440723c */ /* 0x040ff00000001840 */
[C---:B---3--:R-:W-:Y:S08]  /*cad0*/  HMMA.16816.F32 R68, R196.reuse, R176, R68 ;  /* 0x000000b0c444723c */ /* 0x048ff00000001844 */
        /* <DEDUP_REMOVED lines=39> */
[----:B------:R-:W1:Y:S10]  /*cd50*/  MUFU.TANH R168, R8 ;  /* 0x0000000800a87308 */ /* 0x000e740000002400 */
[----:B------:R-:W1:Y:S01]  /*cd60*/  MUFU.TANH R177, R9 ;  /* 0x0000000900b17308 */ /* 0x000e620000002400 */
[----:B----4-:R-:W4:Y:S09]  /*cd70*/  LDSM.16.M88.4 R4, [R0+0x3000] ;  /* 0x003000000004783b */ /* 0x010f320000000200 */
[----:B------:R-:W1:Y:S10]  /*cd80*/  MUFU.TANH R176, R10 ;  /* 0x0000000a00b07308 */ /* 0x000e740000002400 */
[----:B------:R2:W1:Y:S10]  /*cd90*/  MUFU.TANH R169, R11 ;  /* 0x0000000b00a97308 */ /* 0x0004740000002400 */
[----:B------:R-:W1:Y:S10]  /*cda0*/  MUFU.TANH R170, R12 ;  /* 0x0000000c00aa7308 */ /* 0x000e740000002400 */
[----:B------:R-:W1:Y:S01]  /*cdb0*/  MUFU.TANH R171, R13 ;  /* 0x0000000d00ab7308 */ /* 0x000e620000002400 */
[----:B--2---:R-:W2:Y:S09]  /*cdc0*/  LDSM.16.M88.4 R8, [R0+0x3800] ;  /* 0x003800000008783b */ /* 0x004eb20000000200 */
[----:B------:R-:W1:Y:S01]  /*cdd0*/  MUFU.TANH R179, R14 ;  /* 0x0000000e00b37308 */ /* 0x000e620000002400 */
[C---:B----4-:R-:W-:Y:S09]  /*cde0*/  HMMA.16816.F32 R20, R212.reuse, R4, R20 ;  /* 0x00000004d414723c */ /* 0x050ff20000001814 */
[----:B------:R-:W4:Y:S01]  /*cdf0*/  MUFU.TANH R181, R15 ;  /* 0x0000000f00b57308 */ /* 0x000f220000002400 */
[C---:B------:R-:W-:Y:S01]  /*ce00*/  HMMA.16816.F32 R24, R212.reuse, R6, R24 ;  /* 0x00000006d418723c */ /* 0x040fe20000001818 */
[----:B------:R-:W3:Y:S08]  /*ce10*/  LDSM.16.M88.4 R4, [R0+0x4000] ;  /* 0x004000000004783b */ /* 0x000ef00000000200 */
        /* <DEDUP_REMOVED lines=16> */
[C---:B---3--:R-:W-:Y:S03]  /*cf20*/  HMMA.16816.F32 R36, R212.reuse, R4, R36 ;  /* 0x00000004d424723c */ /* 0x048fe60000001824 */
[-C--:B------:R-:W-:Y:S01]  /*cf30*/  FMUL.FTZ R30, R30, R229.reuse ;  /* 0x000000e51e1e7220 */ /* 0x080fe20000410000 */
[-C--:B------:R-:W-:Y:S01]  /*cf40*/  FMUL.FTZ R31, R31, R229.reuse ;  /* 0x000000e51f1f7220 */ /* 0x080fe20000410000 */
[-C--:B------:R-:W-:Y:S04]  /*cf50*/  FMUL.FTZ R28, R28, R229.reuse ;  /* 0x000000e51c1c7220 */ /* 0x080fe80000410000 */
[----:B------:R-:W3:Y:S01]  /*cf60*/  MUFU.TANH R185, R21 ;  /* 0x0000001500b97308 */ /* 0x000ee20000002400 */
[-C--:B------:R-:W-:Y:S01]  /*cf70*/  FMUL.FTZ R29, R29, R229.reuse ;  /* 0x000000e51d1d7220 */ /* 0x080fe20000410000 */
[C---:B------:R-:W-:Y:S01]  /*cf80*/  HMMA.16816.F32 R40, R212.reuse, R6, R40 ;  /* 0x00000006d428723c */ /* 0x040fe20000001828 */
[----:B------:R-:W2:Y:S02]  /*cf90*/  LDSM.16.M88.4 R4, [R0+0x5000] ;  /* 0x005000000004783b */ /* 0x000ea40000000200 */
        /* <DEDUP_REMOVED lines=15> */
[C---:B----4-:R-:W-:Y:S08]  /*d090*/  HMMA.16816.F32 R44, R212.reuse, R8, R44 ;  /* 0x00000008d42c723c */ /* 0x050ff0000000182c */
[----:B------:R-:W4:Y:S01]  /*d0a0*/  MUFU.TANH R203, R40 ;  /* 0x0000002800cb7308 */ /* 0x000f220000002400 */
[C---:B------:R-:W-:Y:S01]  /*d0b0*/  HMMA.16816.F32 R48, R212.reuse, R10, R48 ;  /* 0x0000000ad430723c */ /* 0x040fe20000001830 */
[----:B------:R-:W3:Y:S08]  /*d0c0*/  LDSM.16.M88.4 R8, [R0+0x5800] ;  /* 0x005800000008783b */ /* 0x000ef00000000200 */
[----:B------:R-:W1:Y:S01]  /*d0d0*/  MUFU.TANH R205, R42 ;  /* 0x0000002a00cd7308 */ /* 0x000e620000002400 */
[C---:B--2---:R-:W-:Y:S03]  /*d0e0*/  HMMA.16816.F32 R52, R212.reuse, R4, R52 ;  /* 0x00000004d434723c */ /* 0x044fe60000001834 */
[-C--:B------:R-:W-:Y:S01]  /*d0f0*/  FMUL.FTZ R44, R44, R229.reuse ;  /* 0x000000e52c2c7220 */ /* 0x080fe20000410000 */
[-C--:B------:R-:W-:Y:S05]  /*d100*/  FMUL.FTZ R45, R45, R229.reuse ;  /* 0x000000e52d2d7220 */ /* 0x080fea0000410000 */
[----:B------:R-:W2:Y:S01]  /*d110*/  MUFU.TANH R192, R28 ;  /* 0x0000001c00c07308 */ /* 0x000ea20000002400 */
[-C--:B------:R-:W-:Y:S01]  /*d120*/  FMUL.FTZ R46, R46, R229.reuse ;  /* 0x000000e52e2e7220 */ /* 0x080fe20000410000 */
[-C--:B------:R-:W-:Y:S01]  /*d130*/  FMUL.FTZ R47, R47, R229.reuse ;  /* 0x000000e52f2f7220 */ /* 0x080fe20000410000 */
[C---:B------:R-:W-:Y:S01]  /*d140*/  HMMA.16816.F32 R56, R212.reuse, R6, R56 ;  /* 0x00000006d438723c */ /* 0x040fe20000001838 */
[----:B------:R-:W4:Y:S02]  /*d150*/  LDSM.16.M88.4 R4, [R0+0x6000] ;  /* 0x006000000004783b */ /* 0x000f240000000200 */
        /* <DEDUP_REMOVED lines=15> */
[C---:B---3--:R-:W-:Y:S07]  /*d250*/  HMMA.16816.F32 R60, R212.reuse, R8, R60 ;  /* 0x00000008d43c723c */ /* 0x048fee000000183c */
[----:B------:R-:W3:Y:S01]  /*d260*/  MUFU.TANH R206, R41 ;  /* 0x0000002900ce7308 */ /* 0x000ee20000002400 */
[C---:B------:R-:W-:Y:S01]  /*d270*/  HMMA.16816.F32 R64, R212.reuse, R10, R64 ;  /* 0x0000000ad440723c */ /* 0x040fe20000001840 */
[----:B------:R-:W2:Y:S08]  /*d280*/  LDSM.16.M88.4 R8, [R0+0x6800] ;  /* 0x006800000008783b */ /* 0x000eb00000000200 */
[----:B------:R-:W1:Y:S01]  /*d290*/  MUFU.TANH R186, R22 ;  /* 0x0000001600ba7308 */ /* 0x000e620000002400 */
[C---:B----4-:R-:W-:Y:S03]  /*d2a0*/  HMMA.16816.F32 R68, R212.reuse, R4, R68 ;  /* 0x00000004d444723c */ /* 0x050fe60000001844 */
[-C--:B------:R-:W-:Y:S06]  /*d2b0*/  FMUL.FTZ R60, R60, R229.reuse ;  /* 0x000000e53c3c7220 */ /* 0x080fec0000410000 */
[----:B------:R-:W4:Y:S01]  /*d2c0*/  MUFU.TANH R188, R23 ;  /* 0x0000001700bc7308 */ /* 0x000f220000002400 */
[-C--:B------:R-:W-:Y:S01]  /*d2d0*/  FMUL.FTZ R61, R61, R229.reuse ;  /* 0x000000e53d3d7220 */ /* 0x080fe20000410000 */
[-C--:B------:R-:W-:Y:S01]  /*d2e0*/  FMUL.FTZ R62, R62, R229.reuse ;  /* 0x000000e53e3e7220 */ /* 0x080fe20000410000 */
[-C--:B------:R-:W-:Y:S01]  /*d2f0*/  FMUL.FTZ R63, R63, R229.reuse ;  /* 0x000000e53f3f7220 */ /* 0x080fe20000410000 */
[C---:B------:R-:W-:Y:S01]  /*d300*/  HMMA.16816.F32 R72, R212.reuse, R6, R72 ;  /* 0x00000006d448723c */ /* 0x040fe20000001848 */
[----:B------:R-:W3:Y:S02]  /*d310*/  LDSM.16.M88.4 R4, [R0+0x7000] ;  /* 0x007000000004783b */ /* 0x000ee40000000200 */
        /* <DEDUP_REMOVED lines=15> */
[C---:B--2---:R-:W-:Y:S06]  /*d410*/  HMMA.16816.F32 R76, R212.reuse, R8, R76 ;  /* 0x00000008d44c723c */ /* 0x044fec000000184c */
[----:B------:R-:W2:Y:S02]  /*d420*/  MUFU.TANH R191, R27 ;  /* 0x0000001b00bf7308 */ /* 0x000ea40000002400 */
[C---:B------:R-:W-:Y:S01]  /*d430*/  HMMA.16816.F32 R80, R212.reuse, R10, R80 ;  /* 0x0000000ad450723c */ /* 0x040fe20000001850 */
[----:B------:R-:W4:Y:S07]  /*d440*/  LDSM.16.M88.4 R8, [R0+0x7800] ;  /* 0x007800000008783b */ /* 0x000f2e0000000200 */
[----:B------:R-:W1:Y:S01]  /*d450*/  MUFU.TANH R197, R34 ;  /* 0x0000002200c57308 */ /* 0x000e620000002400 */
[C---:B---3--:R-:W-:Y:S09]  /*d460*/  HMMA.16816.F32 R84, R212.reuse, R4, R84 ;  /* 0x00000004d454723c */ /* 0x048ff20000001854 */
[----:B------:R-:W3:Y:S01]  /*d470*/  MUFU.TANH R199, R35 ;  /* 0x0000002300c77308 */ /* 0x000ee20000002400 */
[-C--:B------:R-:W-:Y:S01]  /*d480*/  FMUL.FTZ R76, R76, R229.reuse ;  /* 0x000000e54c4c7220 */ /* 0x080fe20000410000 */
[-C--:B------:R-:W-:Y:S01]  /*d490*/  FMUL.FTZ R77, R77, R229.reuse ;  /* 0x000000e54d4d7220 */ /* 0x080fe20000410000 */
[-C--:B------:R-:W-:Y:S01]  /*d4a0*/  FMUL.FTZ R78, R78, R229.reuse ;  /* 0x000000e54e4e7220 */ /* 0x080fe20000410000 */
[-C--:B------:R-:W-:Y:S01]  /*d4b0*/  FMUL.FTZ R79, R79, R229.reuse ;  /* 0x000000e54f4f7220 */ /* 0x080fe20000410000 */
[C---:B------:R-:W-:Y:S01]  /*d4c0*/  HMMA.16816.F32 R88, R212.reuse, R6, R88 ;  /* 0x00000006d458723c */ /* 0x040fe20000001858 */
[----:B------:R-:W2:Y:S04]  /*d4d0*/  LDSM.16.M88.4 R4, [R0+0x8000] ;  /* 0x008000000004783b */ /* 0x000ea80000000200 */
        /* <DEDUP_REMOVED lines=20> */
[C---:B--2---:R-:W-:Y:S09]  /*d620*/  HMMA.16816.F32 R100, R212.reuse, R4, R100 ;  /* 0x00000004d464723c */ /* 0x044ff20000001864 */
[----:B------:R-:W2:Y:S01]  /*d630*/  MUFU.TANH R209, R45 ;  /* 0x0000002d00d17308 */ /* 0x000ea20000002400 */
[-C--:B------:R-:W-:Y:S01]  /*d640*/  FMUL.FTZ R95, R95, R229.reuse ;  /* 0x000000e55f5f7220 */ /* 0x080fe20000410000 */
[-C--:B------:R-:W-:Y:S01]  /*d650*/  FMUL.FTZ R92, R92, R229.reuse ;  /* 0x000000e55c5c7220 */ /* 0x080fe20000410000 */
[-C--:B------:R-:W-:Y:S01]  /*d660*/  FMUL.FTZ R93, R93, R229.reuse ;  /* 0x000000e55d5d7220 */ /* 0x080fe20000410000 */
[-C--:B------:R-:W-:Y:S01]  /*d670*/  FMUL.FTZ R94, R94, R229.reuse ;  /* 0x000000e55e5e7220 */ /* 0x080fe20000410000 */
[C---:B------:R-:W-:Y:S01]  /*d680*/  HMMA.16816.F32 R104, R212.reuse, R6, R104 ;  /* 0x00000006d468723c */ /* 0x040fe20000001868 */
[----:B------:R-:W4:Y:S04]  /*d690*/  LDSM.16.M88.4 R4, [R0+0x9000] ;  /* 0x009000000004783b */ /* 0x000f280000000200 */
        /* <DEDUP_REMOVED lines=23> */
[C---:B----4-:R-:W-:Y:S05]  /*d810*/  HMMA.16816.F32 R116, R212.reuse, R4, R116 ;  /* 0x00000004d474723c */ /* 0x050fea0000001874 */
[-C--:B------:R-:W-:Y:S03]  /*d820*/  FMUL.FTZ R108, R108, R229.reuse ;  /* 0x000000e56c6c7220 */ /* 0x080fe60000410000 */
[----:B------:R-:W4:Y:S01]  /*d830*/  MUFU.TANH R211, R48 ;  /* 0x0000003000d37308 */ /* 0x000f220000002400 */
        /* <DEDUP_REMOVED lines=17> */
[----:B------:R2:W1:Y:S01]  /*d950*/  MUFU.TANH R30, R117 ;  /* 0x00000075001e7308 */ /* 0x0004620000002400 */
[-C--:B------:R-:W-:Y:S01]  /*d960*/  FMUL.FTZ R123, R123, R229.reuse ;  /* 0x000000e57b7b7220 */ /* 0x080fe20000410000 */
[-C--:B------:R-:W-:Y:S01]  /*d970*/  FMUL.FTZ R121, R121, R229.reuse ;  /* 0x000000e579797220 */ /* 0x080fe20000410000 */
[----:B------:R-:W-:Y:S07]  /*d980*/  HMMA.16816.F32 R128, R212, R10, R128 ;  /* 0x0000000ad480723c */ /* 0x000fee0000001880 */
[----:B------:R-:W1:Y:S10]  /*d990*/  MUFU.TANH R217, R50 ;  /* 0x0000003200d97308 */ /* 0x000e740000002400 */
[----:B------:R-:W1:Y:S01]  /*d9a0*/  MUFU.TANH R219, R51 ;  /* 0x0000003300db7308 */ /* 0x000e620000002400 */
[----:B--2---:R-:W2:Y:S01]  /*d9b0*/  LDL R117, [R1+0x10] ;  /* 0x0000100001757983 */ /* 0x004ea20000100800 */
[-C--:B------:R-:W-:Y:S01]  /*d9c0*/  FMUL.FTZ R124, R124, R229.reuse ;  /* 0x000000e57c7c7220 */ /* 0x080fe20000410000 */
[-C--:B------:R-:W-:Y:S01]  /*d9d0*/  FMUL.FTZ R125, R125, R229.reuse ;  /* 0x000000e57d7d7220 */ /* 0x080fe20000410000 */
[-C--:B------:R-:W-:Y:S01]  /*d9e0*/  FMUL.FTZ R39, R126, R229.reuse ;  /* 0x000000e57e277220 */ /* 0x080fe20000410000 */
[-C--:B------:R-:W-:Y:S05]  /*d9f0*/  FMUL.FTZ R40, R127, R229.reuse ;  /* 0x000000e57f287220 */ /* 0x080fea0000410000 */
[----:B------:R-:W1:Y:S01]  /*da00*/  MUFU.TANH R220, R52 ;  /* 0x0000003400dc7308 */ /* 0x000e620000002400 */
[-C--:B------:R-:W-:Y:S01]  /*da10*/  FMUL.FTZ R0, R130, R229.reuse ;  /* 0x000000e582007220 */ /* 0x080fe20000410000 */
[-C--:B------:R-:W-:Y:S01]  /*da20*/  FMUL.FTZ R128, R128, R229.reuse ;  /* 0x000000e580807220 */ /* 0x080fe20000410000 */
[-C--:B------:R-:W-:Y:S07]  /*da30*/  FMUL.FTZ R129, R129, R229.reuse ;  /* 0x000000e581817220 */ /* 0x080fee0000410000 */
[----:B------:R3:W1:Y:S10]  /*da40*/  MUFU.TANH R42, R0 ;  /* 0x00000000002a7308 */ /* 0x0006740000002400 */
[----:B------:R-:W1:Y:S10]  /*da50*/  MUFU.TANH R230, R53 ;  /* 0x0000003500e67308 */ /* 0x000e740000002400 */
[----:B------:R-:W1:Y:S01]  /*da60*/  MUFU.TANH R236, R54 ;  /* 0x0000003600ec7308 */ /* 0x000e620000002400 */
[----:B---3--:R-:W-:Y:S09]  /*da70*/  FMUL.FTZ R0, R131, R229 ;  /* 0x000000e583007220 */ /* 0x008ff20000410000 */
[----:B------:R-:W3:Y:S10]  /*da80*/  MUFU.TANH R238, R55 ;  /* 0x0000003700ee7308 */ /* 0x000ef40000002400 */
        /* <DEDUP_REMOVED lines=31> */
[----:B------:R-:W1:Y:S01]  /*dc80*/  MUFU.TANH R87, R87 ;  /* 0x0000005700577308 */ /* 0x000e620000002400 */
[----:B--2---:R-:W-:Y:S09]  /*dc90*/  ISETP.NE.AND P0, PT, R117, RZ, PT ;  /* 0x000000ff7500720c */ /* 0x004ff20003f05270 */
[----:B------:R-:W2:Y:S10]  /*dca0*/  MUFU.TANH R88, R88 ;  /* 0x0000005800587308 */ /* 0x000eb40000002400 */
        /* <DEDUP_REMOVED lines=24> */
[----:B------:R1:W1:Y:S01]  /*de30*/  MUFU.TANH R28, R119 ;  /* 0x00000077001c7308 */ /* 0x0002620000002400 */
[----:B----4-:R-:W-:Y:S09]  /*de40*/  MOV R116, R3 ;  /* 0x0000000300747202 */ /* 0x010ff20000000f00 */
[----:B------:R-:W4:Y:S10]  /*de50*/  MUFU.TANH R120, R120 ;  /* 0x0000007800787308 */ /* 0x000f340000002400 */
        /* <DEDUP_REMOVED lines=9> */
[----:B------:R1:W1:Y:S01]  /*def0*/  MUFU.TANH R41, R0 ;  /* 0x0000000000297308 */ /* 0x0002620000002400 */
[----:B--234-:R-:W-:Y:S05]  /*df00*/  @!P0 BRA `(.L_x_907) ;  /* 0x0000000c007c8947 */ /* 0x01cfea0003800000 */
[----:B------:R-:W2:Y:S01]  /*df10*/  LDL.64 R2, [R1+0x38] ;  /* 0x0000380001027983 */ /* 0x000ea20000100a00 */
[----:B------:R-:W-:Y:S03]  /*df20*/  BSSY.RECONVERGENT B0, `(.L_x_908) ;  /* 0x0000055000007945 */ /* 0x000fe60003800200 */
[----:B------:R-:W3:Y:S04]  /*df30*/  LDL R5, [R1+0x18] ;  /* 0x0000180001057983 */ /* 0x000ee80000100800 */
[----:B------:R-:W4:Y:S01]  /*df40*/  LDL R4, [R1+0x14] ;  /* 0x0000140001047983 */ /* 0x000f220000100800 */
        /* <DEDUP_REMOVED lines=9> */
[----:B---3--:R-:W-:Y:S04]  /*dfe0*/  @!P4 IADD3 R5, P0, PT, R2, R5, RZ ;  /* 0x000000050205c210 */ /* 0x008fe80007f1e0ff */
[----:B----4-:R-:W-:Y:S01]  /*dff0*/  @!P4 LEA.HI.X.SX32 R4, R0, R4, 0x1, P0 ;  /* 0x000000040004c211 */ /* 0x010fe200000f0eff */
[----:B------:R1:W-:Y:S01]  /*e000*/  @!P4 STL [R1+0x18], R5 ;  /* 0x000018050100c387 */ /* 0x0003e20000100800 */
[----:B------:R-:W-:Y:S03]  /*e010*/  IMAD.MOV.U32 R11, RZ, RZ, R5 ;  /* 0x000000ffff0b7224 */ /* 0x000fe600078e0005 */
[----:B------:R1:W-:Y:S01]  /*e020*/  @!P4 STL [R1+0x14], R4 ;  /* 0x000014040100c387 */ /* 0x0003e20000100800 */
[----:B------:R-:W-:Y:S05]  /*e030*/  @!P4 BRA `(.L_x_909) ;  /* 0x00000004000cc947 */ /* 0x000fea0003800000 */
[----:B------:R-:W-:Y:S01]  /*e040*/  IMAD.MOV.U32 R12, RZ, RZ, R4 ;  /* 0x000000ffff0c7224 */ /* 0x000fe200078e0004 */
[----:B------:R-:W2:Y:S01]  /*e050*/  LD.E R2, desc[UR4][R134.64+0x170] ;  /* 0x0001700486027980 */ /* 0x000ea2000c101900 */
[C---:B------:R-:W-:Y:S01]  /*e060*/  VIADD R9, R116.reuse, 0xffffff00 ;  /* 0xffffff0074097836 */ /* 0x040fe20000000000 */
[----:B------:R-:W-:Y:S02]  /*e070*/  IADD3 R10, PT, PT, R116, -0x200, RZ ;  /* 0xfffffe00740a7810 */ /* 0x000fe40007ffe0ff */
[----:B------:R-:W3:Y:S02]  /*e080*/  LDL.64 R14, [R1+0x8] ;  /* 0x00000800010e7983 */ /* 0x000ee40000100a00 */
[----:B------:R-:W-:Y:S02]  /*e090*/  IABS R6, R10 ;  /* 0x0000000a00067213 */ /* 0x000fe40000000000 */
[----:B------:R-:W-:Y:S02]  /*e0a0*/  IABS R8, R9 ;  /* 0x0000000900087213 */ /* 0x000fe40000000000 */
[-C--:B--2---:R-:W-:Y:S02]  /*e0b0*/  IABS R0, R2.reuse ;  /* 0x0000000200007213 */ /* 0x084fe40000000000 */
[-C--:B------:R-:W-:Y:S02]  /*e0c0*/  IABS R7, R2.reuse ;  /* 0x0000000200077213 */ /* 0x080fe40000000000 */
[----:B-1----:R-:W1:Y:S01]  /*e0d0*/  I2F.RP R4, R0 ;  /* 0x0000000000047306 */ /* 0x002e620000209400 */
[-C--:B------:R-:W-:Y:S02]  /*e0e0*/  LOP3.LUT R10, R10, R2.reuse, RZ, 0x3c, !PT ;  /* 0x000000020a0a7212 */ /* 0x080fe400078e3cff */
[----:B------:R-:W-:Y:S01]  /*e0f0*/  IMAD.MOV R7, RZ, RZ, -R7 ;  /* 0x000000ffff077224 */ /* 0x000fe200078e0a07 */
[----:B------:R-:W-:Y:S06]  /*e100*/  LOP3.LUT R9, R9, R2, RZ, 0x3c, !PT ;  /* 0x0000000209097212 */ /* 0x000fec00078e3cff */
[----:B-1----:R-:W1:Y:S02]  /*e110*/  MUFU.RCP R4, R4 ;  /* 0x0000000400047308 */ /* 0x002e640000001000 */
[----:B-1----:R-:W-:Y:S08]  /*e120*/  VIADD R4, R4, 0xffffffe ;  /* 0x0ffffffe04047836 */ /* 0x002ff00000000000 */
[----:B------:R-:W1:Y:S02]  /*e130*/  F2I.FTZ.U32.TRUNC.NTZ R5, R4 ;  /* 0x0000000400057305 */ /* 0x000e64000021f000 */
[--C-:B-1----:R-:W-:Y:S02]  /*e140*/  IMAD.MOV R3, RZ, RZ, -R5.reuse ;  /* 0x000000ffff037224 */ /* 0x102fe400078e0a05 */
[----:B------:R-:W-:Y:S02]  /*e150*/  IMAD.MOV.U32 R4, RZ, RZ, RZ ;  /* 0x000000ffff047224 */ /* 0x000fe400078e00ff */
[----:B------:R-:W-:Y:S04]  /*e160*/  IMAD R3, R3, R0, RZ ;  /* 0x0000000003037224 */ /* 0x000fe800078e02ff */
[----:B------:R-:W-:Y:S06]  /*e170*/  IMAD.HI.U32 R5, R5, R3, R4 ;  /* 0x0000000305057227 */ /* 0x000fec00078e0004 */
[----:B------:R-:W-:Y:S04]  /*e180*/  IMAD.HI.U32 R3, R5, R6, RZ ;  /* 0x0000000605037227 */ /* 0x000fe800078e00ff */
[-C--:B------:R-:W-:Y:S02]  /*e190*/  IMAD R6, R3, R7.reuse, R6 ;  /* 0x0000000703067224 */ /* 0x080fe400078e0206 */
[----:B------:R-:W-:Y:S03]  /*e1a0*/  IMAD.HI.U32 R4, R5, R8, RZ ;  /* 0x0000000805047227 */ /* 0x000fe600078e00ff */
[----:B------:R-:W-:Y:S01]  /*e1b0*/  ISETP.GT.U32.AND P6, PT, R0, R6, PT ;  /* 0x000000060000720c */ /* 0x000fe20003fc4070 */
[----:B------:R-:W-:Y:S05]  /*e1c0*/  IMAD R5, R4, R7, R8 ;  /* 0x0000000704057224 */ /* 0x000fea00078e0208 */
[----:B------:R-:W-:Y:S07]  /*e1d0*/  ISETP.GT.U32.AND P0, PT, R0, R5, PT ;  /* 0x000000050000720c */ /* 0x000fee0003f04070 */
[-C--:B------:R-:W-:Y:S01]  /*e1e0*/  @!P6 IADD3 R6, PT, PT, R6, -R0.reuse, RZ ;  /* 0x800000000606e210 */ /* 0x080fe20007ffe0ff */
[----:B------:R-:W-:Y:S03]  /*e1f0*/  @!P6 VIADD R3, R3, 0x1 ;  /* 0x000000010303e836 */ /* 0x000fe60000000000 */
[-C--:B------:R-:W-:Y:S02]  /*e200*/  ISETP.GE.U32.AND P5, PT, R6, R0.reuse, PT ;  /* 0x000000000600720c */ /* 0x080fe40003fa6070 */
[----:B------:R-:W-:Y:S02]  /*e210*/  @!P0 IMAD.IADD R5, R5, 0x1, -R0 ;  /* 0x0000000105058824 */ /* 0x000fe400078e0a00 */
[----:B------:R-:W-:Y:S01]  /*e220*/  @!P0 VIADD R4, R4, 0x1 ;  /* 0x0000000104048836 */ /* 0x000fe20000000000 */
[----:B------:R-:W-:Y:S02]  /*e230*/  ISETP.GE.AND P0, PT, R10, RZ, PT ;  /* 0x000000ff0a00720c */ /* 0x000fe40003f06270 */
[----:B------:R-:W-:Y:S02]  /*e240*/  ISETP.GE.U32.AND P6, PT, R5, R0, PT ;  /* 0x000000000500720c */ /* 0x000fe40003fc6070 */
[----:B------:R-:W-:Y:S04]  /*e250*/  LOP3.LUT R0, RZ, R2, RZ, 0x33, !PT ;  /* 0x00000002ff007212 */ /* 0x000fe800078e33ff */
[----:B------:R-:W-:Y:S02]  /*e260*/  @P5 IADD3 R3, PT, PT, R3, 0x1, RZ ;  /* 0x0000000103035810 */ /* 0x000fe40007ffe0ff */
[----:B------:R-:W-:Y:S03]  /*e270*/  ISETP.GE.AND P5, PT, R9, RZ, PT ;  /* 0x000000ff0900720c */ /* 0x000fe60003fa6270 */
[----:B------:R-:W-:Y:S02]  /*e280*/  @!P0 IMAD.MOV R3, RZ, RZ, -R3 ;  /* 0x000000ffff038224 */ /* 0x000fe400078e0a03 */
[----:B------:R-:W-:Y:S01]  /*e290*/  @P6 VIADD R4, R4, 0x1 ;  /* 0x0000000104046836 */ /* 0x000fe20000000000 */
[----:B------:R-:W-:Y:S04]  /*e2a0*/  ISETP.NE.AND P6, PT, R2, RZ, PT ;  /* 0x000000ff0200720c */ /* 0x000fe80003fc5270 */
[----:B------:R-:W-:Y:S03]  /*e2b0*/  SEL R3, R0, R3, !P6 ;  /* 0x0000000300037207 */ /* 0x000fe60007000000 */
[----:B------:R-:W-:Y:S02]  /*e2c0*/  @!P5 IADD3 R4, PT, PT, -R4, RZ, RZ ;  /* 0x000000ff0404d210 */ /* 0x000fe40007ffe1ff */
[C---:B---3--:R-:W-:Y:S02]  /*e2d0*/  LEA R8, P5, R3.reuse, R14, 0x2 ;  /* 0x0000000e03087211 */ /* 0x048fe400078a10ff */
        /* <DEDUP_REMOVED lines=25> */
.L_x_909:
[----:B------:R-:W-:Y:S05]  /*e470*/  BSYNC.RECONVERGENT B0 ;  /* 0x0000000000007941 */ /* 0x000fea0003800200 */
.L_x_908:
[----:B-1----:R-:W3:Y:S01]  /*e480*/  LDL R4, [R1+0x14] ;  /* 0x0000140001047983 */ /* 0x002ee20000100800 */
[CC--:B------:R-:W-:Y:S01]  /*e490*/  LEA R2, P0, R232.reuse, R11.reuse, 0x5 ;  /* 0x0000000be8027211 */ /* 0x0c0fe200078028ff */
[C---:B------:R-:W-:Y:S02]  /*e4a0*/  @!P1 IMAD R6, R233.reuse, 0xa0, RZ ;  /* 0x000000a0e9069824 */ /* 0x040fe400078e02ff */
[C---:B------:R-:W-:Y:S01]  /*e4b0*/  @!P1 IMAD R7, R233.reuse, 0x140, RZ ;  /* 0x00000140e9079824 */ /* 0x040fe200078e02ff */
[-C--:B--2---:R-:W-:Y:S01]  /*e4c0*/  @!P1 MOV R12, R2.reuse ;  /* 0x00000002000c9202 */ /* 0x084fe20000000f00 */
[C---:B------:R-:W-:Y:S01]  /*e4d0*/  @!P1 IMAD R25, R233.reuse, 0x1a0, RZ ;  /* 0x000001a0e9199824 */ /* 0x040fe200078e02ff */
[-C--:B------:R-:W-:Y:S01]  /*e4e0*/  @!P1 MOV R14, R2.reuse ;  /* 0x00000002000e9202 */ /* 0x080fe20000000f00 */
[--C-:B------:R-:W-:Y:S01]  /*e4f0*/  @!P1 IMAD.MOV.U32 R16, RZ, RZ, R2.reuse ;  /* 0x000000ffff109224 */ /* 0x100fe200078e0002 */
[----:B------:R-:W-:Y:S01]  /*e500*/  @!P1 MOV R18, R2 ;  /* 0x0000000200129202 */ /* 0x000fe20000000f00 */
[C---:B------:R-:W-:Y:S02]  /*e510*/  @!P1 IMAD R0, R233.reuse, 0x60, RZ ;  /* 0x00000060e9009824 */ /* 0x040fe400078e02ff */
[C---:B------:R-:W-:Y:S02]  /*e520*/  @!P1 IMAD R26, R233.reuse, 0x180, RZ ;  /* 0x00000180e91a9824 */ /* 0x040fe400078e02ff */
[----:B------:R-:W-:Y:S01]  /*e530*/  @!P1 IMAD R27, R233, 0x1c0, RZ ;  /* 0x000001c0e91b9824 */ /* 0x000fe200078e02ff */
[CC--:B---3--:R-:W-:Y:S02]  /*e540*/  LEA.HI.X R3, R232.reuse, R4.reuse, R233, 0x5, P0 ;  /* 0x00000004e8037211 */ /* 0x0c8fe400000f2ce9 */
[----:B------:R-:W-:Y:S02]  /*e550*/  @!P3 MOV R5, R4 ;  /* 0x000000040005b202 */ /* 0x000fe40000000f00 */
[----:B------:R-:W-:Y:S01]  /*e560*/  @!P3 MOV R4, R11 ;  /* 0x0000000b0004b202 */ /* 0x000fe20000000f00 */
[----:B------:R-:W-:Y:S01]  /*e570*/  @!P1 IMAD.WIDE.U32 R20, R232, 0xa0, R2 ;  /* 0x000000a0e8149825 */ /* 0x000fe200078e0002 */
[-C--:B------:R-:W-:Y:S02]  /*e580*/  @!P1 MOV R13, R3.reuse ;  /* 0x00000003000d9202 */ /* 0x080fe40000000f00 */
[----:B------:R-:W-:Y:S01]  /*e590*/  @!P1 MOV R17, R3 ;  /* 0x0000000300119202 */ /* 0x000fe20000000f00 */
[----:B------:R-:W-:Y:S01]  /*e5a0*/  @!PT LDS RZ, [RZ] ;  /* 0x00000000fffff984 */ /* 0x000fe20000000800 */
[----:B------:R-:W-:Y:S01]  /*e5b0*/  @!PT LDS RZ, [RZ] ;  /* 0x00000000fffff984 */ /* 0x000fe20000000800 */
[----:B------:R-:W-:Y:S01]  /*e5c0*/  @!PT LDS RZ, [RZ] ;  /* 0x00000000fffff984 */ /* 0x000fe20000000800 */
[----:B------:R1:W-:Y:S01]  /*e5d0*/  @!P3 LDGSTS.E.BYPASS.LTC128B.128 [R231+0x2000], desc[UR4][R4.64] ;  /* 0x0200000004e7bfae */ /* 0x0003e2000b981a04 */
[----:B------:R-:W-:Y:S01]  /*e5e0*/  @!P1 IMAD.IADD R21, R6, 0x1, R21 ;  /* 0x0000000106159824 */ /* 0x000fe200078e0215 */
[-C--:B------:R-:W-:Y:S01]  /*e5f0*/  @!P1 MOV R6, R2.reuse ;  /* 0x0000000200069202 */ /* 0x080fe20000000f00 */
[C---:B------:R-:W-:Y:S01]  /*e600*/  @!P1 IMAD.WIDE.U32 R12, R232.reuse, 0x140, R12 ;  /* 0x00000140e80c9825 */ /* 0x040fe200078e000c */
[----:B------:R2:W-:Y:S02]  /*e610*/  @P3 STS.128 [R231+0x2000], RZ ;  /* 0x002000ffe7003388 */ /* 0x0005e40000000c00 */
[CC--:B------:R-:W-:Y:S01]  /*e620*/  @!P1 LEA R24, P3, R232.reuse, R2.reuse, 0x6 ;  /* 0x00000002e8189211 */ /* 0x0c0fe200078630ff */
[C---:B------:R-:W-:Y:S01]  /*e630*/  @!P1 IMAD.WIDE.U32 R16, R232.reuse, 0xe0, R16 ;  /* 0x000000e0e8109825 */ /* 0x040fe200078e0010 */
[----:B------:R2:W-:Y:S02]  /*e640*/  @P1 STS.128 [R231+0x2800], RZ ;  /* 0x002800ffe7001388 */ /* 0x0005e40000000c00 */
[----:B------:R-:W-:Y:S01]  /*e650*/  @!P1 IADD3 R13, PT, PT, R7, R13, RZ ;  /* 0x0000000d070d9210 */ /* 0x000fe20007ffe0ff */
[C-C-:B------:R-:W-:Y:S01]  /*e660*/  @!P1 IMAD.WIDE.U32 R22, R232.reuse, 0x60, R2.reuse ;  /* 0x00000060e8169825 */ /* 0x140fe200078e0002 */
[----:B------:R-:W-:Y:S01]  /*e670*/  @!PT LDS RZ, [RZ] ;  /* 0x00000000fffff984 */ /* 0x000fe20000000800 */
[----:B------:R-:W-:Y:S01]  /*e680*/  @!PT LDS RZ, [RZ] ;  /* 0x00000000fffff984 */ /* 0x000fe20000000800 */
[----:B------:R-:W-:Y:S01]  /*e690*/  @!PT LDS RZ, [RZ] ;  /* 0x00000000fffff984 */ /* 0x000fe20000000800 */
[----:B------:R-:W-:Y:S02]  /*e6a0*/  @!P1 LDGSTS.E.BYPASS.LTC128B.128 [R231+0x2800], desc[UR4][R2.64] ;  /* 0x0280000002e79fae */ /* 0x000fe4000b981a04 */
[----:B------:R-:W-:Y:S01]  /*e6b0*/  @!P1 MOV R19, R3 ;  /* 0x0000000300139202 */ /* 0x000fe20000000f00 */
[----:B------:R-:W-:Y:S01]  /*e6c0*/  @!P1 IMAD.WIDE.U32 R8, R232, 0x180, R2 ;  /* 0x00000180e8089825 */ /* 0x000fe200078e0002 */
[----:B------:R2:W-:Y:S03]  /*e6d0*/  @P1 STS.128 [R231+0x3000], RZ ;  /* 0x003000ffe7001388 */ /* 0x0005e60000000c00 */
[--C-:B------:R-:W-:Y:S01]  /*e6e0*/  @!P1 IMAD.MOV.U32 R7, RZ, RZ, R3.reuse ;  /* 0x000000ffff079224 */ /* 0x100fe200078e0003 */
[----:B------:R-:W-:Y:S01]  /*e6f0*/  @!P1 IADD3 R9, PT, PT, R26, R9, RZ ;  /* 0x000000091a099210 */ /* 0x000fe20007ffe0ff */
[----:B------:R-:W-:Y:S02]  /*e700*/  @!P1 IMAD.MOV.U32 R15, RZ, RZ, R3 ;  /* 0x000000ffff0f9224 */ /* 0x000fe400078e0003 */
[C---:B------:R-:W-:Y:S01]  /*e710*/  @!P1 IMAD.WIDE.U32 R6, R232.reuse, 0x1a0, R6 ;  /* 0x000001a0e8069825 */ /* 0x040fe200078e0006 */
[CC--:B-1----:R-:W-:Y:S03]  /*e720*/  @!P1 LEA R4, P0, R232.reuse, R2.reuse, 0x5 ;  /* 0x00000002e8049211 */ /* 0x0c2fe600078028ff */
[C---:B------:R-:W-:Y:S01]  /*e730*/  @!P1 IMAD.WIDE.U32 R14, R232.reuse, 0x120, R14 ;  /* 0x00000120e80e9825 */ /* 0x040fe200078e000e */
[----:B------:R-:W-:Y:S02]  /*e740*/  @!P1 IADD3 R7, PT, PT, R25, R7, RZ ;  /* 0x0000000719079210 */ /* 0x000fe40007ffe0ff */
[-C--:B------:R-:W-:Y:S01]  /*e750*/  @!P1 LEA.HI.X R5, R232, R3.reuse, R233, 0x5, P0 ;  /* 0x00000003e8059211 */ /* 0x080fe200000f2ce9 */
[----:B------:R-:W-:Y:S01]  /*e760*/  @!P1 IMAD.IADD R23, R0, 0x1, R23 ;  /* 0x0000000100179824 */ /* 0x000fe200078e0217 */
[C---:B------:R-:W-:Y:S01]  /*e770*/  @!P1 LEA.HI.X R25, R232.reuse, R3, R233, 0x6, P3 ;  /* 0x00000003e8199211 */ /* 0x040fe200018f34e9 */
[C---:B------:R-:W-:Y:S01]  /*e780*/  @!P1 IMAD.WIDE.U32 R18, R232.reuse, 0xc0, R18 ;  /* 0x000000c0e8129825 */ /* 0x040fe200078e0012 */
[CC--:B------:R-:W-:Y:S01]  /*e790*/  @!P1 LEA R26, P0, R232.reuse, R2.reuse, 0x7 ;  /* 0x00000002e81a9211 */ /* 0x0c0fe200078038ff */
[----:B------:R-:W-:Y:S01]  /*e7a0*/  @!PT LDS RZ, [RZ] ;  /* 0x00000000fffff984 */ /* 0x000fe20000000800 */
[----:B------:R-:W-:Y:S01]  /*e7b0*/  @!PT LDS RZ, [RZ] ;  /* 0x00000000fffff984 */ /* 0x000fe20000000800 */
[----:B------:R-:W-:Y:S01]  /*e7c0*/  @!PT LDS RZ, [RZ] ;  /* 0x00000000fffff984 */ /* 0x000fe20000000800 */
[----:B------:R1:W-:Y:S02]  /*e7d0*/  @!P1 LDGSTS.E.BYPASS.LTC128B.128 [R231+0x3000], desc[UR4][R4.64] ;  /* 0x0300000004e79fae */ /* 0x0003e4000b981a04 */
[----:B------:R-:W-:Y:S02]  /*e7e0*/  @!P1 IMAD.WIDE.U32 R10, R232, 0x160, R2 ;  /* 0x00000160e80a9825 */ /* 0x000fe400078e0002 */
[----:B------:R2:W-:Y:S02]  /*e7f0*/  @P1 STS.128 [R231+0x3800], RZ ;  /* 0x003800ffe7001388 */ /* 0x0005e40000000c00 */
[C---:B------:R-:W-:Y:S02]  /*e800*/  @!P1 IMAD R0, R233.reuse, 0xc0, RZ ;  /* 0x000000c0e9009824 */ /* 0x040fe400078e02ff */
[----:B------:R-:W-:Y:S01]  /*e810*/  @!PT LDS RZ, [RZ] ;  /* 0x00000000fffff984 */ /* 0x000fe20000000800 */
[----:B------:R-:W-:Y:S01]  /*e820*/  @!PT LDS RZ, [RZ] ;  /* 0x00000000fffff984 */ /* 0x000fe20000000800 */
[----:B------:R-:W-:Y:S01]  /*e830*/  @!PT LDS RZ, [RZ] ;  /* 0x00000000fffff984 */ /* 0x000fe20000000800 */
[----:B------:R2:W-:Y:S03]  /*e840*/  @!P1 LDGSTS.E.BYPASS.LTC128B.128 [R231+0x3800], desc[UR4][R24.64] ;  /* 0x0380000018e79fae */ /* 0x0005e6000b981a04 */
[----:B------:R-:W-:Y:S01]  /*e850*/  @!P1 IADD3 R19, PT, PT, R0, R19, RZ ;  /* 0x0000001300139210 */ /* 0x000fe20007ffe0ff */
[----:B------:R2:W-:Y:S01]  /*e860*/  @P1 STS.128 [R231+0x4000], RZ ;  /* 0x004000ffe7001388 */ /* 0x0005e20000000c00 */
[C---:B------:R-:W-:Y:S03]  /*e870*/  @!P1 IMAD R0, R233.reuse, 0x160, RZ ;  /* 0x00000160e9009824 */ /* 0x040fe600078e02ff */
[----:B------:R-:W-:Y:S01]  /*e880*/  @!PT LDS RZ, [RZ] ;  /* 0x00000000fffff984 */ /* 0x000fe20000000800 */
[----:B------:R-:W-:Y:S01]  /*e890*/  @!PT LDS RZ, [RZ] ;  /* 0x00000000fffff984 */ /* 0x000fe20000000800 */
[----:B------:R-:W-:Y:S01]  /*e8a0*/  @!PT LDS RZ, [RZ] ;  /* 0x00000000fffff984 */ /* 0x000fe20000000800 */
[----:B------:R2:W-:Y:S02]  /*e8b0*/  @!P1 LDGSTS.E.BYPASS.LTC128B.128 [R231+0x4000], desc[UR4][R22.64] ;  /* 0x0400000016e79fae */ /* 0x0005e4000b981a04 */
[----:B------:R-:W-:Y:S02]  /*e8c0*/  @!P1 IADD3 R11, PT, PT, R0, R11, RZ ;  /* 0x0000000b000b9210 */ /* 0x000fe40007ffe0ff */
[----:B------:R2:W-:Y:S01]  /*e8d0*/  @P1 STS.128 [R231+0x4800], RZ ;  /* 0x004800ffe7001388 */ /* 0x0005e20000000c00 */
[C---:B-1----:R-:W-:Y:S02]  /*e8e0*/  @!P1 IMAD R4, R233.reuse, 0xe0, RZ ;  /* 0x000000e0e9049824 */ /* 0x042fe400078e02ff */
[----:B------:R-:W-:Y:S03]  /*e8f0*/  @!P1 IMAD R5, R233, 0x120, RZ ;  /* 0x00000120e9059824 */ /* 0x000fe600078e02ff */
[----:B------:R-:W-:Y:S01]  /*e900*/  @!P1 IADD3 R17, PT, PT, R4, R17, RZ ;  /* 0x0000001104119210 */ /* 0x000fe20007ffe0ff */
[----:B------:R-:W-:Y:S01]  /*e910*/  @!P1 IMAD.IADD R15, R5, 0x1, R15 ;  /* 0x00000001050f9824 */ /* 0x000fe200078e020f */
[-C--:B------:R-:W-:Y:S01]  /*e920*/  @!P1 MOV R4, R2.reuse ;  /* 0x0000000200049202 */ /* 0x080fe20000000f00 */
[----:B------:R-:W-:Y:S04]  /*e930*/  @!P1 IMAD.MOV.U32 R5, RZ, RZ, R3 ;  /* 0x000000ffff059224 */ /* 0x000fe800078e0003 */
[C---:B------:R-:W-:Y:S05]  /*e940*/  @!P1 IMAD.WIDE.U32 R4, R232.reuse, 0x1c0, R4 ;  /* 0x000001c0e8049825 */ /* 0x040fea00078e0004 */
[----:B------:R-:W-:Y:S02]  /*e950*/  @!P1 IADD3 R5, PT, PT, R27, R5, RZ ;  /* 0x000000051b059210 */ /* 0x000fe40007ffe0ff */
[CCC-:B------:R-:W-:Y:S02]  /*e960*/  @!P1 LEA.HI.X R27, R232.reuse, R3.reuse, R233.reuse, 0x7, P0 ;  /* 0x00000003e81b9211 */ /* 0x1c0fe400000f3ce9 */
[C---:B------:R-:W-:Y:S03]  /*e970*/  @!P1 LEA R2, P0, R232.reuse, R2, 0x8 ;  /* 0x00000002e8029211 */ /* 0x040fe600078040ff */
[----:B------:R-:W-:Y:S01]  /*e980*/  @!PT LDS RZ, [RZ] ;  /* 0x00000000fffff984 */ /* 0x000fe20000000800 */
[----:B------:R-:W-:Y:S01]  /*e990*/  @!PT LDS RZ, [RZ] ;  /* 0x00000000fffff984 */ /* 0x000fe20000000800 */
[----:B------:R-:W-:Y:S01]  /*e9a0*/  @!PT LDS RZ, [RZ] ;  /* 0x00000000fffff984 */ /* 0x000fe20000000800 */
[----:B------:R2:W-:Y:S01]  /*e9b0*/  @!P1 LDGSTS.E.BYPASS.LTC128B.128 [R231+0x4800], desc[UR4][R26.64] ;  /* 0x048000001ae79fae */ /* 0x0005e2000b981a04 */
[----:B------:R-:W-:Y:S03]  /*e9c0*/  @!P1 LEA.HI.X R3, R232, R3, R233, 0x8, P0 ;  /* 0x00000003e8039211 */ /* 0x000fe600000f44e9 */
        /* <DEDUP_REMOVED lines=51> */
.L_x_907:
[----:B------:R-:W-:Y:S05]  /*ed00*/  BSYNC.RECONVERGENT B1 ;  /* 0x0000000000017941 */ /* 0x000fea0003800200 */
.L_x_906:
        /* <DEDUP_REMOVED lines=64> */
[----:B------:R-:W-:Y:S03]  /*f110*/  FMNMX3.FTZ R38, R38, R121, R30, !PT ;  /* 0x0000007926267276 */ /* 0x000fe6000781001e */
[----:B------:R-:W1:Y:S01]  /*f120*/  SHFL.BFLY PT, R2, R0, 0x2, 0x1f ;  /* 0x0c401f0000027f89 */ /* 0x000e6200000e0000 */
[----:B------:R-:W-:Y:S04]  /*f130*/  FMNMX3.FTZ R38, R38, R120, R110, !PT ;  /* 0x0000007826267276 */ /* 0x000fe8000781006e */
[----:B------:R-:W-:Y:S04]  /*f140*/  FMNMX3.FTZ R38, R38, R124, R125, !PT ;  /* 0x0000007c26267276 */ /* 0x000fe8000781007d */
        /* <DEDUP_REMOVED lines=8> */
[----:B---3--:R-:W-:Y:S04]  /*f1d0*/  FMNMX.FTZ R38, R38, R4, !PT ;  /* 0x0000000426267209 */ /* 0x008fe80007810000 */
[C---:B------:R-:W-:Y:S01]  /*f1e0*/  FSETP.NEU.FTZ.AND P0, PT, R38.reuse, -INF , PT ;  /* 0xff8000002600780b */ /* 0x040fe20003f1d000 */
[----:B------:R-:W-:Y:S01]  /*f1f0*/  FADD.FTZ R2, -R38, R133 ;  /* 0x0000008526027221 */ /* 0x000fe20000010100 */
        /* <DEDUP_REMOVED lines=9> */
[-C--:B------:R-:W-:Y:S01]  /*f290*/  FFMA.FTZ R16, R170, R3.reuse, -R66 ;  /* 0x00000003aa107223 */ /* 0x080fe20000010842 */
[----:B------:R-:W-:Y:S02]  /*f2a0*/  MUFU.EX2 R129, R8 ;  /* 0x0000000800817308 */ /* 0x000fe40000000800 */
[-CC-:B------:R-:W-:Y:S01]  /*f2b0*/  FFMA.FTZ R4, R172, R3.reuse, -R68.reuse ;  /* 0x00000003ac047223 */ /* 0x180fe20000010844 */
[-CC-:B------:R-:W-:Y:S01]  /*f2c0*/  FFMA.FTZ R24, R181, R3.reuse, -R68.reuse ;  /* 0x00000003b5187223 */ /* 0x180fe20000010844 */
[-CC-:B------:R-:W-:Y:S01]  /*f2d0*/  FFMA.FTZ R32, R182, R3.reuse, -R68.reuse ;  /* 0x00000003b6207223 */ /* 0x180fe20000010844 */
[-C--:B------:R-:W-:Y:S01]  /*f2e0*/  FFMA.FTZ R39, R39, R3.reuse, -R68 ;  /* 0x0000000327277223 */ /* 0x080fe20000010844 */
[----:B-1----:R-:W-:Y:S01]  /*f2f0*/  FMUL.FTZ R0, R3, R2 ;  /* 0x0000000203007220 */ /* 0x002fe20000410000 */
[----:B------:R-:W-:Y:S03]  /*f300*/  FFMA.FTZ R2, R175, R3, -R66 ;  /* 0x00000003af027223 */ /* 0x000fe60000010842 */
[----:B------:R-:W-:Y:S01]  /*f310*/  MUFU.EX2 R126, R4 ;  /* 0x00000004007e7308 */ /* 0x000fe20000000800 */
        /* <DEDUP_REMOVED lines=10> */
[C---:B------:R-:W-:Y:S01]  /*f3c0*/  FMUL.FTZ R34, R36.reuse, R166 ;  /* 0x000000a624227220 */ /* 0x040fe20000410000 */
[----:B------:R-:W-:Y:S01]  /*f3d0*/  FMUL.FTZ R35, R36, R167 ;  /* 0x000000a724237220 */ /* 0x000fe20000410000 */
[-CC-:B------:R-:W-:Y:S01]  /*f3e0*/  FFMA.FTZ R40, R40, R3.reuse, -R68.reuse ;  /* 0x0000000328287223 */ /* 0x180fe20000010844 */
[-C--:B------:R-:W-:Y:S04]  /*f3f0*/  FFMA.FTZ R42, R42, R3.reuse, -R68 ;  /* 0x000000032a2a7223 */ /* 0x080fe80000010844 */
[----:B------:R-:W2:Y:S10]  /*f400*/  MUFU.EX2 R0, R0 ;  /* 0x0000000000007308 */ /* 0x000eb40000000800 */
[----:B------:R3:W-:Y:S01]  /*f410*/  MUFU.EX2 R119, R16 ;  /* 0x0000001000777308 */ /* 0x0007e20000000800 */
[----:B-1----:R-:W-:Y:S01]  /*f420*/  FFMA.FTZ R2, R174, R3, -R66 ;  /* 0x00000003ae027223 */ /* 0x002fe20000010842 */
[----:B------:R-:W-:Y:S08]  /*f430*/  MOV R174, R29 ;  /* 0x0000001d00ae7202 */ /* 0x000ff00000000f00 */
[----:B------:R1:W4:Y:S01]  /*f440*/  MUFU.EX2 R133, R2 ;  /* 0x0000000200857308 */ /* 0x0003220000000800 */
[C---:B--2---:R-:W-:Y:S01]  /*f450*/  FMUL.FTZ R4, R0.reuse, R136 ;  /* 0x0000008800047220 */ /* 0x044fe20000410000 */
[C---:B------:R-:W-:Y:S01]  /*f460*/  FMUL.FTZ R9, R0.reuse, R141 ;  /* 0x0000008d00097220 */ /* 0x040fe20000410000 */
[C---:B------:R-:W-:Y:S01]  /*f470*/  FMUL.FTZ R17, R0.reuse, R149 ;  /* 0x0000009500117220 */ /* 0x040fe20000410000 */
[C---:B------:R-:W-:Y:S01]  /*f480*/  FMUL.FTZ R25, R0.reuse, R157 ;  /* 0x0000009d00197220 */ /* 0x040fe20000410000 */
[C---:B------:R-:W-:Y:S05]  /*f490*/  FMUL.FTZ R33, R0.reuse, R165 ;  /* 0x000000a500217220 */ /* 0x040fea0000410000 */
[----:B------:R2:W-:Y:S01]  /*f4a0*/  MUFU.EX2 R112, R24 ;  /* 0x0000001800707308 */ /* 0x0005e20000000800 */
[----:B---3--:R-:W-:Y:S09]  /*f4b0*/  FMUL.FTZ R16, R0, R148 ;  /* 0x0000009400107220 */ /* 0x008ff20000410000 */
[----:B------:R3:W-:Y:S01]  /*f4c0*/  MUFU.EX2 R215, R60 ;  /* 0x0000003c00d77308 */ /* 0x0007e20000000800 */
[-C--:B-1----:R-:W-:Y:S01]  /*f4d0*/  FFMA.FTZ R2, R173, R3.reuse, -R68 ;  /* 0x00000003ad027223 */ /* 0x082fe20000010844 */
[----:B----4-:R-:W-:Y:S02]  /*f4e0*/  F2FP.F16.F32.PACK_AB R44, R133, R130 ;  /* 0x00000082852c723e */ /* 0x010fe400000000ff */
[----:B------:R-:W-:Y:S06]  /*f4f0*/  MOV R173, R28 ;  /* 0x0000001c00ad7202 */ /* 0x000fec0000000f00 */
[----:B------:R1:W4:Y:S01]  /*f500*/  MUFU.EX2 R131, R2 ;  /* 0x0000000200837308 */ /* 0x0003220000000800 */
[-CC-:B--2---:R-:W-:Y:S09]  /*f510*/  FFMA.FTZ R24, R178, R3.reuse, -R66.reuse ;  /* 0x00000003b2187223 */ /* 0x184ff20000010842 */
[----:B------:R2:W-:Y:S01]  /*f520*/  MUFU.EX2 R100, R24 ;  /* 0x0000001800647308 */ /* 0x0005e20000000800 */
[--C-:B---3--:R-:W-:Y:S09]  /*f530*/  FFMA.FTZ R60, R185, R3, -R66.reuse ;  /* 0x00000003b93c7223 */ /* 0x108ff20000010842 */
[----:B------:R-:W-:Y:S01]  /*f540*/  MUFU.EX2 R40, R40 ;  /* 0x0000002800287308 */ /* 0x000fe20000000800 */
[----:B-1----:R-:W-:Y:S02]  /*f550*/  LOP3.LUT R2, R223, 0x200, R227, 0xf8, !PT ;  /* 0x00000200df027812 */ /* 0x002fe400078ef8e3 */
[----:B----4-:R-:W-:Y:S02]  /*f560*/  F2FP.F16.F32.PACK_AB R45, R126, R131 ;  /* 0x000000837e2d723e */ /* 0x010fe400000000ff */
[----:B------:R-:W-:Y:S01]  /*f570*/  LEA R65, R2, R224, 0x1 ;  /* 0x000000e002417211 */ /* 0x000fe200078e08ff */
[----:B------:R-:W-:Y:S04]  /*f580*/  FFMA.FTZ R2, R168, R3, -R66 ;  /* 0x00000003a8027223 */ /* 0x000fe80000010842 */
[----:B------:R1:W-:Y:S01]  /*f590*/  MUFU.EX2 R227, R32 ;  /* 0x0000002000e37308 */ /* 0x0003e20000000800 */
[----:B------:R-:W-:Y:S01]  /*f5a0*/  IADD3 R43, PT, PT, R221, R65, RZ ;  /* 0x00000041dd2b7210 */ /* 0x000fe20007ffe0ff */
[----:B------:R-:W3:Y:S01]  /*f5b0*/  LDSM.16.MT88.4 R12, [R65+0xa000] ;  /* 0x00a00000410c783b */ /* 0x000ee20000004200 */
[----:B------:R-:W-:Y:S01]  /*f5c0*/  IADD3 R8, PT, PT, R65, 0xa000, RZ ;  /* 0x0000a00041087810 */ /* 0x000fe20007ffe0ff */
[----:B--2---:R-:W-:Y:S06]  /*f5d0*/  FMUL.FTZ R24, R0, R156 ;  /* 0x0000009c00187220 */ /* 0x004fec0000410000 */
[----:B------:R2:W4:Y:S01]  /*f5e0*/  MUFU.EX2 R132, R2 ;  /* 0x0000000200847308 */ /* 0x0005220000000800 */
[----:B------:R-:W5:Y:S09]  /*f5f0*/  LDSM.16.MT88.4 R20, [R43+0xa000] ;  /* 0x00a000002b14783b */ /* 0x000f720000004200 */
[----:B------:R-:W-:Y:S01]  /*f600*/  MUFU.EX2 R42, R42 ;  /* 0x0000002a002a7308 */ /* 0x000fe20000000800 */
[-CC-:B-1----:R-:W-:Y:S01]  /*f610*/  FFMA.FTZ R32, R183, R3.reuse, -R68.reuse ;  /* 0x00000003b7207223 */ /* 0x182fe20000010844 */
[----:B------:R-:W-:Y:S08]  /*f620*/  LDSM.16.MT88.4 R52, [R65+0xa800] ;  /* 0x00a800004134783b */ /* 0x000ff00000004200 */
[----:B------:R1:W-:Y:S01]  /*f630*/  MUFU.EX2 R223, R32 ;  /* 0x0000002000df7308 */ /* 0x0003e20000000800 */
[-CC-:B--2---:R-:W-:Y:S01]  /*f640*/  FFMA.FTZ R2, R176, R3.reuse, -R68.reuse ;  /* 0x00000003b0027223 */ /* 0x184fe20000010844 */
[----:B----4-:R-:W-:Y:S01]  /*f650*/  F2FP.F16.F32.PACK_AB R46, R129, R132 ;  /* 0x00000084812e723e */ /* 0x010fe200000000ff */
[----:B------:R-:W-:Y:S07]  /*f660*/  LDSM.16.MT88.4 R56, [R43+0xa800] ;  /* 0x00a800002b38783b */ /* 0x000fee0000004200 */
[----:B------:R2:W4:Y:S01]  /*f670*/  MUFU.EX2 R5, R2 ;  /* 0x0000000200057308 */ /* 0x0005220000000800 */
[C---:B-1----:R-:W-:Y:S01]  /*f680*/  FMUL.FTZ R32, R0.reuse, R164 ;  /* 0x000000a400207220 */ /* 0x042fe20000410000 */
[----:B--2---:R-:W-:Y:S01]  /*f690*/  FFMA.FTZ R2, R169, R3, -R68 ;  /* 0x00000003a9027223 */ /* 0x004fe20000010844 */
[----:B----4-:R-:W-:Y:S01]  /*f6a0*/  MOV R169, R5 ;  /* 0x0000000500a97202 */ /* 0x010fe20000000f00 */
[----:B------:R-:W-:Y:S06]  /*f6b0*/  FMUL.FTZ R5, R0, R137 ;  /* 0x0000008900057220 */ /* 0x000fec0000410000 */
[----:B------:R-:W1:Y:S02]  /*f6c0*/  MUFU.EX2 R128, R2 ;  /* 0x0000000200807308 */ /* 0x000e640000000800 */
[----:B-1----:R-:W-:Y:S02]  /*f6d0*/  F2FP.F16.F32.PACK_AB R47, R128, R169 ;  /* 0x000000a9802f723e */ /* 0x002fe400000000ff */
[----:B------:R-:W-:Y:S02]  /*f6e0*/  IADD3 R2, PT, PT, R65, 0xa040, RZ ;  /* 0x0000a04041027810 */ /* 0x000fe40007ffe0ff */
[----:B------:R-:W-:Y:S01]  /*f6f0*/  @P2 IADD3 R2, PT, PT, R8, -0x40, RZ ;  /* 0xffffffc008022810 */ /* 0x000fe20007ffe0ff */
[C---:B------:R-:W-:Y:S02]  /*f700*/  FMUL.FTZ R8, R0.reuse, R140 ;  /* 0x0000008c00087220 */ /* 0x040fe40000410000 */
[C---:B---3--:R-:W-:Y:S02]  /*f710*/  HMMA.16816.F32 R4, R44.reuse, R12, R4 ;  /* 0x0000000c2c04723c */ /* 0x048fe40000001804 */
[----:B------:R-:W1:Y:S03]  /*f720*/  LDSM.16.MT88.4 R28, [R2] ;  /* 0x00000000021c783b */ /* 0x000e660000004200 */
[----:B------:R-:W-:Y:S01]  /*f730*/  IADD3 R64, PT, PT, R221, R2, RZ ;  /* 0x00000002dd407210 */ /* 0x000fe20007ffe0ff */
[----:B------:R-:W-:Y:S01]  /*f740*/  FMUL.FTZ R12, R0, R144 ;  /* 0x00000090000c7220 */ /* 0x000fe20000410000 */
[----:B------:R2:W-:Y:S01]  /*f750*/  MUFU.EX2 R221, R60 ;  /* 0x0000003c00dd7308 */ /* 0x0005e20000000800 */
[C---:B------:R-:W-:Y:S02]  /*f760*/  HMMA.16816.F32 R8, R44.reuse, R14, R8 ;  /* 0x0000000e2c08723c */ /* 0x040fe40000001808 */
[----:B------:R-:W3:Y:S01]  /*f770*/  LDSM.16.MT88.4 R48, [R64] ;  /* 0x000000004030783b */ /* 0x000ee20000004200 */
[C---:B------:R-:W-:Y:S01]  /*f780*/  FMUL.FTZ R14, R36.reuse, R146 ;  /* 0x00000092240e7220 */ /* 0x040fe20000410000 */
[----:B------:R-:W-:Y:S01]  /*f790*/  FMUL.FTZ R15, R36, R147 ;  /* 0x00000093240f7220 */ /* 0x000fe20000410000 */
[C---:B------:R-:W-:Y:S07]  /*f7a0*/  FMUL.FTZ R13, R0.reuse, R145 ;  /* 0x00000091000d7220 */ /* 0x040fee0000410000 */
[C---:B-----5:R-:W-:Y:S03]  /*f7b0*/  HMMA.16816.F32 R12, R44.reuse, R20, R12 ;  /* 0x000000142c0c723c */ /* 0x060fe6000000180c */
[----:B------:R-:W-:Y:S01]  /*f7c0*/  FFMA.FTZ R20, R171, R3, -R66 ;  /* 0x00000003ab147223 */ /* 0x000fe20000010842 */
[----:B--2---:R-:W-:Y:S01]  /*f7d0*/  LDSM.16.MT88.4 R60, [R64+0x800] ;  /* 0x00080000403c783b */ /* 0x004fe20000004200 */
[----:B------:R-:W-:Y:S02]  /*f7e0*/  FMUL.FTZ R21, R0, R153 ;  /* 0x0000009900157220 */ /* 0x000fe40000410000 */
[----:B------:R2:W4:Y:S01]  /*f7f0*/  MUFU.EX2 R111, R20 ;  /* 0x00000014006f7308 */ /* 0x0005220000000800 */
[C---:B------:R-:W-:Y:S03]  /*f800*/  HMMA.16816.F32 R16, R44.reuse, R22, R16 ;  /* 0x000000162c10723c */ /* 0x040fe60000001810 */
[C---:B------:R-:W-:Y:S01]  /*f810*/  FMUL.FTZ R22, R36.reuse, R154 ;  /* 0x0000009a24167220 */ /* 0x040fe20000410000 */
[----:B------:R-:W-:Y:S01]  /*f820*/  FMUL.FTZ R23, R36, R155 ;  /* 0x0000009b24177220 */ /* 0x000fe20000410000 */
[-C--:B--2---:R-:W-:Y:S04]  /*f830*/  FFMA.FTZ R20, R179, R3.reuse, -R68 ;  /* 0x00000003b3147223 */ /* 0x084fe80000010844 */
[----:B------:R2:W5:Y:S02]  /*f840*/  MUFU.EX2 R229, R20 ;  /* 0x0000001400e57308 */ /* 0x0005640000000800 */
[----:B--2---:R-:W-:Y:S07]  /*f850*/  FMUL.FTZ R20, R0, R152 ;  /* 0x0000009800147220 */ /* 0x004fee0000410000 */
[C---:B-1----:R-:W-:Y:S03]  /*f860*/  HMMA.16816.F32 R20, R44.reuse, R28, R20 ;  /* 0x0000001c2c14723c */ /* 0x042fe60000001814 */
        /* <DEDUP_REMOVED lines=19> */
[-C--:B------:R-:W-:Y:S01]  /*f9a0*/  FFMA.FTZ R56, R190, R3.reuse, -R66 ;  /* 0x00000003be387223 */ /* 0x080fe20000010842 */
[----:B------:R-:W-:Y:S03]  /*f9b0*/  MOV R190, R110 ;  /* 0x0000006e00be7202 */ /* 0x000fe60000000f00 */
[----:B------:R3:W-:Y:S01]  /*f9c0*/  MUFU.EX2 R184, R56 ;  /* 0x0000003800b87308 */ /* 0x0007e20000000800 */
[C---:B------:R-:W-:Y:S03]  /*f9d0*/  HMMA.16816.F32 R16, R44.reuse, R58, R16 ;  /* 0x0000003a2c10723c */ /* 0x040fe60000001810 */
[-CC-:B--2---:R-:W-:Y:S01]  /*f9e0*/  FFMA.FTZ R52, R188, R3.reuse, -R68.reuse ;  /* 0x00000003bc347223 */ /* 0x184fe20000010844 */
[----:B------:R-:W-:Y:S05]  /*f9f0*/  MOV R188, R116 ;  /* 0x0000007400bc7202 */ /* 0x000fea0000000f00 */
[----:B------:R2:W4:Y:S01]  /*fa00*/  MUFU.EX2 R185, R52 ;  /* 0x0000003400b97308 */ /* 0x0005220000000800 */
[C---:B-1----:R-:W-:Y:S03]  /*fa10*/  HMMA.16816.F32 R20, R44.reuse, R48, R20 ;  /* 0x000000302c14723c */ /* 0x042fe60000001814 */
[--C-:B------:R-:W-:Y:S01]  /*fa20*/  FFMA.FTZ R48, R191, R3, -R68.reuse ;  /* 0x00000003bf307223 */ /* 0x100fe20000010844 */
[----:B------:R-:W-:Y:S02]  /*fa30*/  IADD3 R188, PT, PT, R188, -0x100, RZ ;  /* 0xffffff00bcbc7810 */ /* 0x000fe40007ffe0ff */
[----:B------:R-:W-:Y:S03]  /*fa40*/  MOV R191, R175 ;  /* 0x000000af00bf7202 */ /* 0x000fe60000000f00 */
[----:B------:R1:W-:Y:S01]  /*fa50*/  MUFU.EX2 R182, R48 ;  /* 0x0000003000b67308 */ /* 0x0003e20000000800 */
[C---:B------:R-:W-:Y:S03]  /*fa60*/  HMMA.16816.F32 R24, R44.reuse, R50, R24 ;  /* 0x000000322c18723c */ /* 0x040fe60000001818 */
[----:B---3--:R-:W-:Y:S01]  /*fa70*/  FFMA.FTZ R56, R189, R3, -R68 ;  /* 0x00000003bd387223 */ /* 0x008fe20000010844 */
[----:B------:R-:W-:Y:S05]  /*fa80*/  MOV R189, R173 ;  /* 0x000000ad00bd7202 */ /* 0x000fea0000000f00 */
[----:B------:R-:W3:Y:S01]  /*fa90*/  MUFU.EX2 R183, R56 ;  /* 0x0000003800b77308 */ /* 0x000ee20000000800 */
[C---:B------:R-:W-:Y:S03]  /*faa0*/  HMMA.16816.F32 R28, R44.reuse, R60, R28 ;  /* 0x0000003c2c1c723c */ /* 0x040fe6000000181c */
[-CC-:B--2---:R-:W-:Y:S01]  /*fab0*/  FFMA.FTZ R52, R187, R3.reuse, -R66.reuse ;  /* 0x00000003bb347223 */ /* 0x184fe20000010842 */
[--C-:B------:R-:W-:Y:S01]  /*fac0*/  FFMA.FTZ R60, R192, R3, -R66.reuse ;  /* 0x00000003c03c7223 */ /* 0x100fe20000010842 */
[----:B------:R-:W-:Y:S04]  /*fad0*/  MOV R192, R121 ;  /* 0x0000007900c07202 */ /* 0x000fe80000000f00 */
[----:B------:R-:W2:Y:S01]  /*fae0*/  MUFU.EX2 R186, R52 ;  /* 0x0000003400ba7308 */ /* 0x000ea20000000800 */
[----:B------:R-:W-:Y:S01]  /*faf0*/  HMMA.16816.F32 R32, R44, R62, R32 ;  /* 0x0000003e2c20723c */ /* 0x000fe20000001820 */
[----:B-1----:R-:W-:Y:S02]  /*fb00*/  LDSM.16.MT88.4 R48, [R2+0x1000] ;  /* 0x001000000230783b */ /* 0x002fe40000004200 */
[----:B------:R-:W-:Y:S02]  /*fb10*/  F2FP.F16.F32.PACK_AB R44, R221, R215 ;  /* 0x000000d7dd2c723e */ /* 0x000fe400000000ff */
[----:B----4-:R-:W-:Y:S04]  /*fb20*/  F2FP.F16.F32.PACK_AB R45, R185, R214 ;  /* 0x000000d6b92d723e */ /* 0x010fe800000000ff */
[----:B------:R1:W-:Y:S01]  /*fb30*/  MUFU.EX2 R180, R60 ;  /* 0x0000003c00b47308 */ /* 0x0003e20000000800 */
[----:B---3--:R-:W-:Y:S01]  /*fb40*/  F2FP.F16.F32.PACK_AB R47, R182, R183 ;  /* 0x000000b7b62f723e */ /* 0x008fe200000000ff */
[----:B------:R-:W-:Y:S01]  /*fb50*/  LDSM.16.MT88.4 R56, [R43+0xb000] ;  /* 0x00b000002b38783b */ /* 0x000fe20000004200 */
[----:B------:R-:W-:Y:S04]  /*fb60*/  MOV R187, R117 ;  /* 0x0000007500bb7202 */ /* 0x000fe80000000f00 */
[----:B------:R-:W-:Y:S02]  /*fb70*/  ISETP.GT.AND P0, PT, R187, RZ, PT ;  /* 0x000000ffbb00720c */ /* 0x000fe40003f04270 */
[----:B--2---:R-:W-:Y:S01]  /*fb80*/  F2FP.F16.F32.PACK_AB R46, R184, R186 ;  /* 0x000000bab82e723e */ /* 0x004fe200000000ff */
[----:B------:R-:W2:Y:S01]  /*fb90*/  LDSM.16.MT88.4 R52, [R65+0xb000] ;  /* 0x00b000004134783b */ /* 0x000ea20000004200 */
[-C--:B-1----:R-:W-:Y:S01]  /*fba0*/  FFMA.FTZ R60, R193, R3.reuse, -R66 ;  /* 0x00000003c13c7223 */ /* 0x082fe20000010842 */
[----:B------:R-:W-:Y:S03]  /*fbb0*/  MOV R193, R174 ;  /* 0x000000ae00c17202 */ /* 0x000fe60000000f00 */
[----:B------:R1:W3:Y:S03]  /*fbc0*/  MUFU.EX2 R181, R60 ;  /* 0x0000003c00b57308 */ /* 0x0002e60000000800 */
[----:B-1----:R-:W1:Y:S01]  /*fbd0*/  LDSM.16.MT88.4 R60, [R64+0x1000] ;  /* 0x00100000403c783b */ /* 0x002e620000004200 */
[C---:B--2---:R-:W-:Y:S03]  /*fbe0*/  HMMA.16816.F32 R4, R44.reuse, R52, R4 ;  /* 0x000000342c04723c */ /* 0x044fe60000001804 */
        /* <DEDUP_REMOVED lines=9> */
[--C-:B--2---:R-:W-:Y:S01]  /*fc80*/  FFMA.FTZ R52, R196, R3, -R68.reuse ;  /* 0x00000003c4347223 */ /* 0x104fe20000010844 */
[----:B------:R-:W-:Y:S05]  /*fc90*/  MOV R196, R99 ;  /* 0x0000006300c47202 */ /* 0x000fea0000000f00 */
[----:B------:R2:W5:Y:S01]  /*fca0*/  MUFU.EX2 R177, R52 ;  /* 0x0000003400b17308 */ /* 0x0005620000000800 */
[C---:B------:R-:W-:Y:S03]  /*fcb0*/  HMMA.16816.F32 R20, R44.reuse, R48, R20 ;  /* 0x000000302c14723c */ /* 0x040fe60000001814 */
[--C-:B------:R-:W-:Y:S01]  /*fcc0*/  FFMA.FTZ R48, R199, R3, -R68.reuse ;  /* 0x00000003c7307223 */ /* 0x100fe20000010844 */
[----:B------:R-:W-:Y:S05]  /*fcd0*/  MOV R199, R113 ;  /* 0x0000007100c77202 */ /* 0x000fea0000000f00 */
[----:B------:R3:W-:Y:S01]  /*fce0*/  MUFU.EX2 R172, R48 ;  /* 0x0000003000ac7308 */ /* 0x0007e20000000800 */
[C---:B------:R-:W-:Y:S03]  /*fcf0*/  HMMA.16816.F32 R24, R44.reuse, R50, R24 ;  /* 0x000000322c18723c */ /* 0x040fe60000001818 */
[-C--:B----4-:R-:W-:Y:S01]  /*fd00*/  FFMA.FTZ R56, R197, R3.reuse, -R68 ;  /* 0x00000003c5387223 */ /* 0x090fe20000010844 */
[----:B------:R-:W-:Y:S05]  /*fd10*/  MOV R197, R112 ;  /* 0x0000007000c57202 */ /* 0x000fea0000000f00 */
[----:B------:R-:W4:Y:S01]  /*fd20*/  MUFU.EX2 R175, R56 ;  /* 0x0000003800af7308 */ /* 0x000f220000000800 */
[C---:B-1----:R-:W-:Y:S03]  /*fd30*/  HMMA.16816.F32 R28, R44.reuse, R60, R28 ;  /* 0x0000003c2c1c723c */ /* 0x042fe6000000181c */
[-CC-:B--2---:R-:W-:Y:S01]  /*fd40*/  FFMA.FTZ R52, R195, R3.reuse, -R66.reuse ;  /* 0x00000003c3347223 */ /* 0x184fe20000010842 */
        /* <DEDUP_REMOVED lines=63> */
[-C--:B------:R-:W-:Y:S04]  /*10140*/  FFMA.FTZ R56, R218, R3.reuse, -R66 ;  /* 0x00000003da387223 */ /* 0x080fe80000010842 */
[----:B------:R4:W-:Y:S01]  /*10150*/  MUFU.EX2 R160, R56 ;  /* 0x0000003800a07308 */ /* 0x0009e20000000800 */
[C---:B------:R-:W-:Y:S03]  /*10160*/  HMMA.16816.F32 R16, R44.reuse, R58, R16 ;  /* 0x0000003a2c10723c */ /* 0x040fe60000001810 */
[--C-:B-1----:R-:W-:Y:S01]  /*10170*/  FFMA.FTZ R52, R216, R3, -R68.reuse ;  /* 0x00000003d8347223 */ /* 0x102fe20000010844 */
[----:B------:R-:W-:Y:S05]  /*10180*/  MOV R216, R97 ;  /* 0x0000006100d87202 */ /* 0x000fea0000000f00 */
        /* <DEDUP_REMOVED lines=74> */
[-CC-:B------:R-:W-:Y:S05]  /*10630*/  FFMA.FTZ R60, R249, R3.reuse, -R66.reuse ;  /* 0x00000003f93c7223 */ /* 0x180fea0000010842 */
        /* <DEDUP_REMOVED lines=10> */
[-C--:B--2---:R-:W-:Y:S07]  /*106e0*/  FFMA.FTZ R60, R69, R3.reuse, -R66 ;  /* 0x00000003453c7223 */ /* 0x084fee0000010842 */
[----:B------:R-:W2:Y:S01]  /*106f0*/  LDL.LU R69, [R1+0x2c] ;  /* 0x00002c0001457983 */ /* 0x000ea20000300800 */
[----:B------:R3:W4:Y:S03]  /*10700*/  MUFU.EX2 R143, R60 ;  /* 0x0000003c008f7308 */ /* 0x0007260000000800 */
[----:B------:R-:W5:Y:S04]  /*10710*/  LDL.LU R67, [R1+0x28] ;  /* 0x0000280001437983 */ /* 0x000f680000300800 */
        /* <DEDUP_REMOVED lines=26> */
[----:B----4-:R-:W-:Y:S01]  /*108c0*/  F2FP.F16.F32.PACK_AB R47, R133, R132 ;  /* 0x00000084852f723e */ /* 0x010fe200000000ff */
[----:B------:R-:W-:Y:S01]  /*108d0*/  LDSM.16.MT88.4 R56, [R43+0xe000] ;  /* 0x00e000002b38783b */ /* 0x000fe20000004200 */
[----:B-1----:R-:W-:Y:S07]  /*108e0*/  F2FP.F16.F32.PACK_AB R46, R138, R136 ;  /* 0x000000888a2e723e */ /* 0x002fee00000000ff */
[----:B------:R-:W1:Y:S01]  /*108f0*/  LDSM.16.MT88.4 R52, [R65+0xe000] ;  /* 0x00e000004134783b */ /* 0x000e620000004200 */
[-C--:B---3--:R-:W-:Y:S04]  /*10900*/  FFMA.FTZ R60, R77, R3.reuse, -R66 ;  /* 0x000000034d3c7223 */ /* 0x088fe80000010842 */
[----:B------:R3:W4:Y:S03]  /*10910*/  MUFU.EX2 R131, R60 ;  /* 0x0000003c00837308 */ /* 0x0007260000000800 */
        /* <DEDUP_REMOVED lines=47> */
[----:B----4-:R-:W-:Y:S01]  /*10c10*/  FFMA.FTZ R56, R90, R3, -R68 ;  /* 0x000000035a387223 */ /* 0x010fe20000010844 */
[----:B--2---:R-:W-:Y:S05]  /*10c20*/  FFMA.FTZ R36, R36, R69, R209 ;  /* 0x0000004524247223 */ /* 0x004fea00000100d1 */
[----:B------:R-:W2:Y:S01]  /*10c30*/  MUFU.EX2 R101, R56 ;  /* 0x0000003800657308 */ /* 0x000ea20000000800 */
[C---:B---3--:R-:W-:Y:S03]  /*10c40*/  HMMA.16816.F32 R28, R44.reuse, R60, R28 ;  /* 0x0000003c2c1c723c */ /* 0x048fe6000000181c */
[-CC-:B-1----:R-:W-:Y:S01]  /*10c50*/  FFMA.FTZ R52, R88, R3.reuse, -R66.reuse ;  /* 0x0000000358347223 */ /* 0x182fe20000010842 */
[----:B------:R-:W-:Y:S01]  /*10c60*/  FFMA.FTZ R60, R92, R3, -R66 ;  /* 0x000000035c3c7223 */ /* 0x000fe20000010842 */
[----:B------:R-:W-:Y:S04]  /*10c70*/  FADD.FTZ R36, R207, R36 ;  /* 0x00000024cf247221 */ /* 0x000fe80000010000 */
[----:B------:R-:W1:Y:S01]  /*10c80*/  MUFU.EX2 R110, R52 ;  /* 0x00000034006e7308 */ /* 0x000e620000000800 */
[----:B------:R-:W-:Y:S01]  /*10c90*/  HMMA.16816.F32 R32, R44, R62, R32 ;  /* 0x0000003e2c20723c */ /* 0x000fe20000001820 */
[----:B-----5:R-:W-:Y:S02]  /*10ca0*/  LDSM.16.MT88.4 R48, [R2+0x5000] ;  /* 0x005000000230783b */ /* 0x020fe40000004200 */
[----:B------:R-:W-:Y:S01]  /*10cb0*/  F2FP.F16.F32.PACK_AB R44, R117, R116 ;  /* 0x00000074752c723e */ /* 0x000fe200000000ff */
[----:B------:R-:W-:Y:S01]  /*10cc0*/  FADD.FTZ R36, R206, R36 ;  /* 0x00000024ce247221 */ /* 0x000fe20000010000 */
[----:B------:R-:W-:Y:S04]  /*10cd0*/  F2FP.F16.F32.PACK_AB R45, R111, R113 ;  /* 0x000000716f2d723e */ /* 0x000fe800000000ff */
[----:B------:R3:W-:Y:S01]  /*10ce0*/  MUFU.EX2 R98, R60 ;  /* 0x0000003c00627308 */ /* 0x0007e20000000800 */
[----:B--2---:R-:W-:Y:S01]  /*10cf0*/  F2FP.F16.F32.PACK_AB R47, R100, R101 ;  /* 0x00000065642f723e */ /* 0x004fe200000000ff */
[----:B------:R-:W-:Y:S01]  /*10d00*/  LDSM.16.MT88.4 R56, [R43+0xf000] ;  /* 0x00f000002b38783b */ /* 0x000fe20000004200 */
[----:B-1----:R-:W-:Y:S07]  /*10d10*/  F2FP.F16.F32.PACK_AB R46, R112, R110 ;  /* 0x0000006e702e723e */ /* 0x002fee00000000ff */
        /* <DEDUP_REMOVED lines=11> */
[-CC-:B-1----:R-:W-:Y:S04]  /*10dd0*/  FFMA.FTZ R52, R250, R3.reuse, -R68.reuse ;  /* 0x00000003fa347223 */ /* 0x182fe80000010844 */
[----:B------:R1:W4:Y:S01]  /*10de0*/  MUFU.EX2 R94, R52 ;  /* 0x00000034005e7308 */ /* 0x0003220000000800 */
[C---:B------:R-:W-:Y:S03]  /*10df0*/  HMMA.16816.F32 R20, R44.reuse, R48, R20 ;  /* 0x000000302c14723c */ /* 0x040fe60000001814 */
[-C--:B------:R-:W-:Y:S06]  /*10e00*/  FFMA.FTZ R48, R211, R3.reuse, -R68 ;  /* 0x00000003d3307223 */ /* 0x080fec0000010844 */
[----:B------:R5:W-:Y:S01]  /*10e10*/  MUFU.EX2 R92, R48 ;  /* 0x00000030005c7308 */ /* 0x000be20000000800 */
[C---:B------:R-:W-:Y:S08]  /*10e20*/  HMMA.16816.F32 R24, R44.reuse, R50, R24 ;  /* 0x000000322c18723c */ /* 0x040ff00000001818 */
[C---:B--2---:R-:W-:Y:S03]  /*10e30*/  HMMA.16816.F32 R28, R44.reuse, R60, R28 ;  /* 0x0000003c2c1c723c */ /* 0x044fe6000000181c */
[-CC-:B-1----:R-:W-:Y:S01]  /*10e40*/  FFMA.FTZ R52, R96, R3.reuse, -R66.reuse ;  /* 0x0000000360347223 */ /* 0x182fe20000010842 */
[-C--:B------:R-:W-:Y:S01]  /*10e50*/  FFMA.FTZ R60, R216, R3.reuse, -R66 ;  /* 0x00000003d83c7223 */ /* 0x080fe20000010842 */
[----:B------:R1:W-:Y:S03]  /*10e60*/  MUFU.EX2 R96, R56 ;  /* 0x0000003800607308 */ /* 0x0003e60000000800 */
[----:B------:R-:W-:Y:S03]  /*10e70*/  HMMA.16816.F32 R32, R44, R62, R32 ;  /* 0x0000003e2c20723c */ /* 0x000fe60000001820 */
[----:B-----5:R-:W-:Y:S01]  /*10e80*/  FFMA.FTZ R48, R252, R3, -R68 ;  /* 0x00000003fc307223 */ /* 0x020fe20000010844 */
[----:B---3--:R-:W-:Y:S03]  /*10e90*/  F2FP.F16.F32.PACK_AB R44, R99, R98 ;  /* 0x00000062632c723e */ /* 0x008fe600000000ff */
[----:B------:R2:W3:Y:S01]  /*10ea0*/  MUFU.EX2 R97, R52 ;  /* 0x0000003400617308 */ /* 0x0004e20000000800 */
[----:B----4-:R-:W-:Y:S09]  /*10eb0*/  F2FP.F16.F32.PACK_AB R45, R94, R95 ;  /* 0x0000005f5e2d723e */ /* 0x010ff200000000ff */
[----:B------:R-:W4:Y:S01]  /*10ec0*/  MUFU.EX2 R93, R48 ;  /* 0x00000030005d7308 */ /* 0x000f220000000800 */
[----:B-1----:R-:W-:Y:S09]  /*10ed0*/  LDSM.16.MT88.4 R56, [R43+0xf800] ;  /* 0x00f800002b38783b */ /* 0x002ff20000004200 */
[----:B------:R1:W-:Y:S01]  /*10ee0*/  MUFU.EX2 R90, R60 ;  /* 0x0000003c005a7308 */ /* 0x0003e20000000800 */
[----:B--2---:R-:W2:Y:S01]  /*10ef0*/  LDSM.16.MT88.4 R52, [R65+0xf800] ;  /* 0x00f800004134783b */ /* 0x004ea20000004200 */
[----:B---3--:R-:W-:Y:S02]  /*10f00*/  F2FP.F16.F32.PACK_AB R46, R96, R97 ;  /* 0x00000061602e723e */ /* 0x008fe400000000ff */
[----:B----4-:R-:W-:Y:S05]  /*10f10*/  F2FP.F16.F32.PACK_AB R47, R93, R92 ;  /* 0x0000005c5d2f723e */ /* 0x010fea00000000ff */
[----:B------:R-:W3:Y:S01]  /*10f20*/  LDSM.16.MT88.4 R48, [R2+0x5800] ;  /* 0x005800000230783b */ /* 0x000ee20000004200 */
[-C--:B-1----:R-:W-:Y:S04]  /*10f30*/  FFMA.FTZ R60, R210, R3.reuse, -R66 ;  /* 0x00000003d23c7223 */ /* 0x082fe80000010842 */
[----:B------:R1:W4:Y:S03]  /*10f40*/  MUFU.EX2 R91, R60 ;  /* 0x0000003c005b7308 */ /* 0x0003260000000800 */
[----:B-1----:R-:W1:Y:S01]  /*10f50*/  LDSM.16.MT88.4 R60, [R64+0x5800] ;  /* 0x00580000403c783b */ /* 0x002e620000004200 */
[C---:B--2---:R-:W-:Y:S03]  /*10f60*/  HMMA.16816.F32 R4, R44.reuse, R52, R4 ;  /* 0x000000342c04723c */ /* 0x044fe60000001804 */
        /* <DEDUP_REMOVED lines=9> */
[C---:B---3--:R-:W-:Y:S03]  /*11000*/  HMMA.16816.F32 R20, R44.reuse, R48, R20 ;  /* 0x000000302c14723c */ /* 0x048fe60000001814 */
[-C--:B------:R-:W-:Y:S06]  /*11010*/  FFMA.FTZ R48, R106, R3.reuse, -R68 ;  /* 0x000000036a307223 */ /* 0x080fec0000010844 */
[----:B------:R3:W-:Y:S01]  /*11020*/  MUFU.EX2 R85, R48 ;  /* 0x0000003000557308 */ /* 0x0007e20000000800 */
[C---:B------:R-:W-:Y:S01]  /*11030*/  HMMA.16816.F32 R24, R44.reuse, R50, R24 ;  /* 0x000000322c18723c */ /* 0x040fe20000001818 */
[----:B-----5:R-:W-:Y:S07]  /*11040*/  LDSM.16.MT88.4 R56, [R2+0x6000] ;  /* 0x006000000238783b */ /* 0x020fee0000004200 */
[C---:B-1----:R-:W-:Y:S03]  /*11050*/  HMMA.16816.F32 R28, R44.reuse, R60, R28 ;  /* 0x0000003c2c1c723c */ /* 0x042fe6000000181c */
[----:B--2---:R-:W-:Y:S01]  /*11060*/  FFMA.FTZ R52, R104, R3, -R66 ;  /* 0x0000000368347223 */ /* 0x004fe20000010842 */
[----:B------:R-:W-:Y:S01]  /*11070*/  FFMA.FTZ R60, R0, R67, R208 ;  /* 0x00000043003c7223 */ /* 0x000fe200000100d0 */
[-C--:B------:R-:W-:Y:S02]  /*11080*/  FFMA.FTZ R0, R108, R3.reuse, -R66 ;  /* 0x000000036c007223 */ /* 0x080fe40000010842 */
[----:B------:R1:W2:Y:S01]  /*11090*/  MUFU.EX2 R88, R52 ;  /* 0x0000003400587308 */ /* 0x0002a20000000800 */
[----:B------:R-:W-:Y:S03]  /*110a0*/  HMMA.16816.F32 R32, R44, R62, R32 ;  /* 0x0000003e2c20723c */ /* 0x000fe60000001820 */
[----:B---3--:R-:W-:Y:S01]  /*110b0*/  FFMA.FTZ R48, R107, R3, -R68 ;  /* 0x000000036b307223 */ /* 0x008fe20000010844 */
[----:B----4-:R-:W-:Y:S01]  /*110c0*/  F2FP.F16.F32.PACK_AB R44, R91, R90 ;  /* 0x0000005a5b2c723e */ /* 0x010fe200000000ff */
[----:B------:R-:W-:Y:S01]  /*110d0*/  FADD.FTZ R60, R205, R60 ;  /* 0x0000003ccd3c7221 */ /* 0x000fe20000010000 */
[----:B------:R-:W-:Y:S03]  /*110e0*/  F2FP.F16.F32.PACK_AB R45, R87, R89 ;  /* 0x00000059572d723e */ /* 0x000fe600000000ff */
[----:B------:R3:W4:Y:S01]  /*110f0*/  MUFU.EX2 R84, R48 ;  /* 0x0000003000547308 */ /* 0x0007220000000800 */
[----:B------:R-:W-:Y:S09]  /*11100*/  FADD.FTZ R60, R203, R60 ;  /* 0x0000003ccb3c7221 */ /* 0x000ff20000010000 */
[----:B------:R5:W-:Y:S01]  /*11110*/  MUFU.EX2 R83, R0 ;  /* 0x0000000000537308 */ /* 0x000be20000000800 */
[----:B-1----:R-:W1:Y:S01]  /*11120*/  LDSM.16.MT88.4 R52, [R65+0x10000] ;  /* 0x010000004134783b */ /* 0x002e620000004200 */
[----:B--2---:R-:W-:Y:S07]  /*11130*/  F2FP.F16.F32.PACK_AB R46, R86, R88 ;  /* 0x00000058562e723e */ /* 0x004fee00000000ff */
[----:B---3--:R-:W2:Y:S01]  /*11140*/  LDSM.16.MT88.4 R48, [R43+0x10000] ;  /* 0x010000002b30783b */ /* 0x008ea20000004200 */
[----:B----4-:R-:W-:Y:S01]  /*11150*/  F2FP.F16.F32.PACK_AB R47, R84, R85 ;  /* 0x00000055542f723e */ /* 0x010fe200000000ff */
[-C--:B-----5:R-:W-:Y:S04]  /*11160*/  FFMA.FTZ R0, R109, R3.reuse, -R66 ;  /* 0x000000036d007223 */ /* 0x0a0fe80000010842 */
[----:B------:R3:W4:Y:S02]  /*11170*/  MUFU.EX2 R82, R0 ;  /* 0x0000000000527308 */ /* 0x0007240000000800 */
[----:B---3--:R-:W-:Y:S01]  /*11180*/  FADD.FTZ R0, R204, R36 ;  /* 0x00000024cc007221 */ /* 0x008fe20000010000 */
[-C--:B------:R-:W-:Y:S01]  /*11190*/  FFMA.FTZ R36, R202, R3.reuse, -R68 ;  /* 0x00000003ca247223 */ /* 0x080fe20000010844 */
[C---:B-1----:R-:W-:Y:S06]  /*111a0*/  HMMA.16816.F32 R4, R44.reuse, R52, R4 ;  /* 0x000000342c04723c */ /* 0x042fec0000001804 */
[----:B------:R1:W-:Y:S01]  /*111b0*/  MUFU.EX2 R81, R36 ;  /* 0x0000002400517308 */ /* 0x0003e20000000800 */
[----:B------:R-:W-:Y:S01]  /*111c0*/  FADD.FTZ R52, R201, R60 ;  /* 0x0000003cc9347221 */ /* 0x000fe20000010000 */
[-C--:B------:R-:W-:Y:S01]  /*111d0*/  FFMA.FTZ R60, R199, R3.reuse, -R68 ;  /* 0x00000003c73c7223 */ /* 0x080fe20000010844 */
[----:B------:R-:W-:Y:S01]  /*111e0*/  FADD.FTZ R0, R229, R0 ;  /* 0x00000000e5007221 */ /* 0x000fe20000010000 */
[C---:B------:R-:W-:Y:S06]  /*111f0*/  HMMA.16816.F32 R8, R44.reuse, R54, R8 ;  /* 0x000000362c08723c */ /* 0x040fec0000001808 */
[----:B------:R3:W5:Y:S01]  /*11200*/  MUFU.EX2 R80, R60 ;  /* 0x0000003c00507308 */ /* 0x0007620000000800 */
[----:B------:R-:W-:Y:S04]  /*11210*/  FADD.FTZ R0, R197, R0 ;  /* 0x00000000c5007221 */ /* 0x000fe80000010000 */
[----:B------:R-:W-:Y:S01]  /*11220*/  FADD.FTZ R0, R227, R0 ;  /* 0x00000000e3007221 */ /* 0x000fe20000010000 */
[C---:B--2---:R-:W-:Y:S03]  /*11230*/  HMMA.16816.F32 R12, R44.reuse, R48, R12 ;  /* 0x000000302c0c723c */ /* 0x044fe6000000180c */
[----:B-1----:R-:W-:Y:S01]  /*11240*/  FADD.FTZ R36, R200, R52 ;  /* 0x00000034c8247221 */ /* 0x002fe20000010000 */
[-C--:B------:R-:W-:Y:S01]  /*11250*/  FFMA.FTZ R48, R196, R3.reuse, -R66 ;  /* 0x00000003c4307223 */ /* 0x080fe20000010842 */
[----:B------:R-:W1:Y:S01]  /*11260*/  LDSM.16.MT88.4 R52, [R64+0x6000] ;  /* 0x006000004034783b */ /* 0x000e620000004200 */
[----:B------:R-:W-:Y:S01]  /*11270*/  FADD.FTZ R0, R223, R0 ;  /* 0x00000000df007221 */ /* 0x000fe20000010000 */
[----:B------:R-:W-:Y:S01]  /*11280*/  FADD.FTZ R36, R198, R36 ;  /* 0x00000024c6247221 */ /* 0x000fe20000010000 */
[C---:B------:R-:W-:Y:S01]  /*11290*/  HMMA.16816.F32 R16, R44.reuse, R50, R16 ;  /* 0x000000322c10723c */ /* 0x040fe20000001810 */
[----:B------:R2:W-:Y:S02]  /*112a0*/  MUFU.EX2 R79, R48 ;  /* 0x00000030004f7308 */ /* 0x0005e40000000800 */
[-C--:B---3--:R-:W-:Y:S01]  /*112b0*/  FFMA.FTZ R60, R193, R3.reuse, -R66 ;  /* 0x00000003c13c7223 */ /* 0x088fe20000010842 */
[----:B------:R-:W-:Y:S01]  /*112c0*/  FADD.FTZ R0, R214, R0 ;  /* 0x00000000d6007221 */ /* 0x000fe20000010000 */
[----:B------:R-:W-:Y:S03]  /*112d0*/  FADD.FTZ R36, R195, R36 ;  /* 0x00000024c3247221 */ /* 0x000fe60000010000 */
[C---:B------:R-:W-:Y:S03]  /*112e0*/  HMMA.16816.F32 R20, R44.reuse, R56, R20 ;  /* 0x000000382c14723c */ /* 0x040fe60000001814 */
[----:B------:R-:W3:Y:S01]  /*112f0*/  MUFU.EX2 R78, R60 ;  /* 0x0000003c004e7308 */ /* 0x000ee20000000800 */
[-C--:B------:R-:W-:Y:S01]  /*11300*/  FFMA.FTZ R56, R114, R3.reuse, -R68 ;  /* 0x0000000372387223 */ /* 0x080fe20000010844 */
[----:B------:R-:W-:Y:S01]  /*11310*/  FADD.FTZ R0, R185, R0 ;  /* 0x00000000b9007221 */ /* 0x000fe20000010000 */
[----:B------:R-:W-:Y:S02]  /*11320*/  FADD.FTZ R36, R194, R36 ;  /* 0x00000024c2247221 */ /* 0x000fe40000010000 */
[C---:B------:R-:W-:Y:S05]  /*11330*/  HMMA.16816.F32 R24, R44.reuse, R58, R24 ;  /* 0x0000003a2c18723c */ /* 0x040fea0000001818 */
[----:B------:R4:W-:Y:S01]  /*11340*/  MUFU.EX2 R77, R56 ;  /* 0x00000038004d7308 */ /* 0x0009e20000000800 */
[----:B--2---:R-:W2:Y:S01]  /*11350*/  LDSM.16.MT88.4 R48, [R65+0x10800] ;  /* 0x010800004130783b */ /* 0x004ea20000004200 */
[----:B------:R-:W-:Y:S01]  /*11360*/  FADD.FTZ R0, R183, R0 ;  /* 0x00000000b7007221 */ /* 0x000fe20000010000 */
[----:B------:R-:W-:Y:S03]  /*11370*/  FADD.FTZ R36, R215, R36 ;  /* 0x00000024d7247221 */ /* 0x000fe60000010000 */
[----:B------:R-:W-:Y:S01]  /*11380*/  FADD.FTZ R0, R182, R0 ;  /* 0x00000000b6007221 */ /* 0x000fe20000010000 */
[----:B------:R-:W-:Y:S04]  /*11390*/  FADD.FTZ R36, R221, R36 ;  /* 0x00000024dd247221 */ /* 0x000fe80000010000 */
[----:B------:R-:W-:Y:S04]  /*113a0*/  FADD.FTZ R36, R186, R36 ;  /* 0x00000024ba247221 */ /* 0x000fe80000010000 */
[----:B------:R-:W-:Y:S01]  /*113b0*/  FADD.FTZ R36, R184, R36 ;  /* 0x00000024b8247221 */ /* 0x000fe20000010000 */
[----:B----4-:R-:W-:Y:S01]  /*113c0*/  FADD.FTZ R56, R178, R0 ;  /* 0x00000000b2387221 */ /* 0x010fe20000010000 */
[----:B------:R-:W-:Y:S02]  /*113d0*/  FFMA.FTZ R0, R115, R3, -R68 ;  /* 0x0000000373007223 */ /* 0x000fe40000010844 */
[----:B------:R-:W-:Y:S01]  /*113e0*/  FADD.FTZ R57, R180, R36 ;  /* 0x00000024b4397221 */ /* 0x000fe20000010000 */
[C---:B-1----:R-:W-:Y:S01]  /*113f0*/  HMMA.16816.F32 R28, R44.reuse, R52, R28 ;  /* 0x000000342c1c723c */ /* 0x042fe2000000181c */
[----:B------:R1:W4:Y:S02]  /*11400*/  MUFU.EX2 R76, R0 ;  /* 0x00000000004c7308 */ /* 0x0003240000000800 */
[----:B------:R-:W-:Y:S01]  /*11410*/  FADD.FTZ R36, R177, R56 ;  /* 0x00000038b1247221 */ /* 0x000fe20000010000 */
[----:B------:R-:W-:Y:S02]  /*11420*/  FADD.FTZ R60, R181, R57 ;  /* 0x00000039b53c7221 */ /* 0x000fe40000010000 */
[----:B------:R-:W2:Y:S02]  /*11430*/  LDSM.16.MT88.4 R56, [R43+0x10800] ;  /* 0x010800002b38783b */ /* 0x000ea40000004200 */
[----:B------:R-:W-:Y:S03]  /*11440*/  HMMA.16816.F32 R32, R44, R54, R32 ;  /* 0x000000362c20723c */ /* 0x000fe60000001820 */
[----:B------:R-:W-:Y:S02]  /*11450*/  F2FP.F16.F32.PACK_AB R44, R82, R83 ;  /* 0x00000053522c723e */ /* 0x000fe400000000ff */
[----:B-----5:R-:W-:Y:S01]  /*11460*/  F2FP.F16.F32.PACK_AB R45, R80, R81 ;  /* 0x00000051502d723e */ /* 0x020fe200000000ff */
[----:B------:R-:W5:Y:S01]  /*11470*/  LDSM.16.MT88.4 R52, [R2+0x6800] ;  /* 0x006800000234783b */ /* 0x000f620000004200 */
[----:B---3--:R-:W-:Y:S01]  /*11480*/  F2FP.F16.F32.PACK_AB R46, R78, R79 ;  /* 0x0000004f4e2e723e */ /* 0x008fe200000000ff */
[----:B-1----:R-:W-:Y:S01]  /*11490*/  FADD.FTZ R0, R175, R36 ;  /* 0x00000024af007221 */ /* 0x002fe20000010000 */
[----:B------:R-:W-:Y:S01]  /*114a0*/  FADD.FTZ R36, R179, R60 ;  /* 0x0000003cb3247221 */ /* 0x000fe20000010000 */
[----:B----4-:R-:W-:Y:S02]  /*114b0*/  F2FP.F16.F32.PACK_AB R47, R76, R77 ;  /* 0x0000004d4c2f723e */ /* 0x010fe400000000ff */
[----:B------:R-:W-:Y:S01]  /*114c0*/  FADD.FTZ R0, R172, R0 ;  /* 0x00000000ac007221 */ /* 0x000fe20000010000 */
[----:B------:R-:W-:Y:S01]  /*114d0*/  FADD.FTZ R61, R176, R36 ;  /* 0x00000024b03d7221 */ /* 0x000fe20000010000 */
[-C--:B------:R-:W-:Y:S02]  /*114e0*/  FFMA.FTZ R36, R192, R3.reuse, -R66 ;  /* 0x00000003c0247223 */ /* 0x080fe40000010842 */
[----:B------:R-:W-:Y:S01]  /*114f0*/  FADD.FTZ R60, R168, R0 ;  /* 0x00000000a83c7221 */ /* 0x000fe20000010000 */
[C---:B--2---:R-:W-:Y:S01]  /*11500*/  HMMA.16816.F32 R4, R44.reuse, R48, R4 ;  /* 0x000000302c04723c */ /* 0x044fe20000001804 */
[----:B------:R1:W-:Y:S02]  /*11510*/  MUFU.EX2 R75, R36 ;  /* 0x00000024004b7308 */ /* 0x0003e40000000800 */
[-C--:B------:R-:W-:Y:S01]  /*11520*/  FFMA.FTZ R48, R118, R3.reuse, -R68 ;  /* 0x0000000376307223 */ /* 0x080fe20000010844 */
[----:B------:R-:W-:Y:S01]  /*11530*/  FADD.FTZ R0, R173, R61 ;  /* 0x0000003dad007221 */ /* 0x000fe20000010000 */
[----:B------:R-:W-:Y:S03]  /*11540*/  FADD.FTZ R60, R170, R60 ;  /* 0x0000003caa3c7221 */ /* 0x000fe60000010000 */
[C---:B------:R-:W-:Y:S03]  /*11550*/  HMMA.16816.F32 R8, R44.reuse, R50, R8 ;  /* 0x000000322c08723c */ /* 0x040fe60000001808 */
[----:B------:R2:W-:Y:S05]  /*11560*/  MUFU.EX2 R73, R48 ;  /* 0x0000003000497308 */ /* 0x0005ea0000000800 */
[C---:B------:R-:W-:Y:S03]  /*11570*/  HMMA.16816.F32 R12, R44.reuse, R56, R12 ;  /* 0x000000382c0c723c */ /* 0x040fe6000000180c */
[-CC-:B-1----:R-:W-:Y:S01]  /*11580*/  FFMA.FTZ R36, R191, R3.reuse, -R66.reuse ;  /* 0x00000003bf247223 */ /* 0x182fe20000010842 */
[-C--:B------:R-:W-:Y:S03]  /*11590*/  FFMA.FTZ R56, R120, R3.reuse, -R66 ;  /* 0x0000000378387223 */ /* 0x080fe60000010842 */
[----:B------:R1:W3:Y:S01]  /*115a0*/  MUFU.EX2 R74, R36 ;  /* 0x00000024004a7308 */ /* 0x0002e20000000800 */
[C---:B------:R-:W-:Y:S01]  /*115b0*/  HMMA.16816.F32 R16, R44.reuse, R58, R16 ;  /* 0x0000003a2c10723c */ /* 0x040fe20000001810 */
[----:B--2---:R-:W2:Y:S08]  /*115c0*/  LDSM.16.MT88.4 R48, [R64+0x6800] ;  /* 0x006800004030783b */ /* 0x004eb00000004200 */
[----:B------:R4:W-:Y:S01]  /*115d0*/  MUFU.EX2 R71, R56 ;  /* 0x0000003800477308 */ /* 0x0009e20000000800 */
[C---:B-----5:R-:W-:Y:S03]  /*115e0*/  HMMA.16816.F32 R20, R44.reuse, R52, R20 ;  /* 0x000000342c14723c */ /* 0x060fe60000001814 */
[-C--:B------:R-:W-:Y:S06]  /*115f0*/  FFMA.FTZ R52, R122, R3.reuse, -R68 ;  /* 0x000000037a347223 */ /* 0x080fec0000010844 */
[----:B------:R-:W-:Y:S01]  /*11600*/  MUFU.EX2 R69, R52 ;  /* 0x0000003400457308 */ /* 0x000fe20000000800 */
[C---:B------:R-:W-:Y:S03]  /*11610*/  HMMA.16816.F32 R24, R44.reuse, R54, R24 ;  /* 0x000000362c18723c */ /* 0x040fe60000001818 */
[----:B-1----:R-:W-:Y:S01]  /*11620*/  FADD.FTZ R36, R174, R0 ;  /* 0x00000000ae247221 */ /* 0x002fe20000010000 */
[----:B------:R-:W-:Y:S01]  /*11630*/  FADD.FTZ R0, R167, R60 ;  /* 0x0000003ca7007221 */ /* 0x000fe20000010000 */
[-C--:B------:R-:W-:Y:S02]  /*11640*/  FFMA.FTZ R60, R189, R3.reuse, -R68 ;  /* 0x00000003bd3c7223 */ /* 0x080fe40000010844 */
[----:B------:R-:W-:Y:S01]  /*11650*/  FADD.FTZ R36, R171, R36 ;  /* 0x00000024ab247221 */ /* 0x000fe20000010000 */
[----:B------:R-:W-:Y:S01]  /*11660*/  FADD.FTZ R0, R166, R0 ;  /* 0x00000000a6007221 */ /* 0x000fe20000010000 */
[----:B------:R1:W5:Y:S01]  /*11670*/  MUFU.EX2 R72, R60 ;  /* 0x0000003c00487308 */ /* 0x0003620000000800 */
[----:B----4-:R-:W4:Y:S01]  /*11680*/  LDSM.16.MT88.4 R56, [R65+0x11000] ;  /* 0x011000004138783b */ /* 0x010f220000004200 */
        /* <DEDUP_REMOVED lines=10> */
[----:B-1----:R-:W-:Y:S01]  /*11730*/  FFMA.FTZ R60, R190, R3, -R66 ;  /* 0x00000003be3c7223 */ /* 0x002fe20000010842 */
[----:B------:R-:W-:Y:S02]  /*11740*/  FADD.FTZ R36, R160, R36 ;  /* 0x00000024a0247221 */ /* 0x000fe40000010000 */
[----:B------:R-:W-:Y:S01]  /*11750*/  FADD.FTZ R0, R153, R0 ;  /* 0x0000000099007221 */ /* 0x000fe20000010000 */
[----:B------:R-:W-:Y:S01]  /*11760*/  HMMA.16816.F32 R32, R44, R50, R32 ;  /* 0x000000322c20723c */ /* 0x000fe20000001820 */
[----:B------:R-:W1:Y:S01]  /*11770*/  MUFU.EX2 R70, R60 ;  /* 0x0000003c00467308 */ /* 0x000e620000000800 */
[----:B------:R-:W-:Y:S01]  /*11780*/  LDSM.16.MT88.4 R48, [R2+0x7000] ;  /* 0x007000000230783b */ /* 0x000fe20000004200 */
[----:B------:R-:W-:Y:S01]  /*11790*/  FADD.FTZ R0, R151, R0 ;  /* 0x0000000097007221 */ /* 0x000fe20000010000 */
[----:B------:R-:W-:Y:S01]  /*117a0*/  FADD.FTZ R36, R156, R36 ;  /* 0x000000249c247221 */ /* 0x000fe20000010000 */
[----:B---3--:R-:W-:Y:S02]  /*117b0*/  F2FP.F16.F32.PACK_AB R44, R74, R75 ;  /* 0x0000004b4a2c723e */ /* 0x008fe400000000ff */
[----:B------:R-:W-:Y:S01]  /*117c0*/  FADD.FTZ R52, R150, R0 ;  /* 0x0000000096347221 */ /* 0x000fe20000010000 */
[----:B------:R-:W-:Y:S01]  /*117d0*/  FFMA.FTZ R0, R123, R3, -R68 ;  /* 0x000000037b007223 */ /* 0x000fe20000010844 */
[----:B------:R-:W-:Y:S01]  /*117e0*/  FADD.FTZ R36, R157, R36 ;  /* 0x000000249d247221 */ /* 0x000fe20000010000 */
[----:B-----5:R-:W-:Y:S01]  /*117f0*/  F2FP.F16.F32.PACK_AB R45, R72, R73 ;  /* 0x00000049482d723e */ /* 0x020fe200000000ff */
[----:B------:R-:W-:Y:S01]  /*11800*/  LDSM.16.MT88.4 R156, [R2+0x7800] ;  /* 0x00780000029c783b */ /* 0x000fe20000004200 */
[----:B------:R2:W3:Y:S01]  /*11810*/  MUFU.EX2 R67, R0 ;  /* 0x0000000000437308 */ /* 0x0004e20000000800 */
[----:B------:R-:W-:Y:S01]  /*11820*/  FADD.FTZ R36, R154, R36 ;  /* 0x000000249a247221 */ /* 0x000fe20000010000 */
[----:B------:R-:W-:Y:S03]  /*11830*/  FFMA.FTZ R68, R41, R3, -R68 ;  /* 0x0000000329447223 */ /* 0x000fe60000010844 */
[----:B------:R-:W-:Y:S01]  /*11840*/  FADD.FTZ R53, R152, R36 ;  /* 0x0000002498357221 */ /* 0x000fe20000010000 */
[----:B------:R-:W-:Y:S01]  /*11850*/  FADD.FTZ R36, R146, R52 ;  /* 0x0000003492247221 */ /* 0x000fe20000010000 */
[----:B-1----:R-:W-:Y:S03]  /*11860*/  F2FP.F16.F32.PACK_AB R46, R70, R71 ;  /* 0x00000047462e723e */ /* 0x002fe600000000ff */
[----:B------:R-:W1:Y:S01]  /*11870*/  MUFU.EX2 R68, R68 ;  /* 0x0000004400447308 */ /* 0x000e620000000800 */
[----:B------:R-:W-:Y:S02]  /*11880*/  FADD.FTZ R60, R148, R53 ;  /* 0x00000035943c7221 */ /* 0x000fe40000010000 */
[----:B------:R-:W5:Y:S01]  /*11890*/  LDSM.16.MT88.4 R52, [R43+0x11000] ;  /* 0x011000002b34783b */ /* 0x000f620000004200 */
[----:B--2---:R-:W-:Y:S01]  /*118a0*/  FADD.FTZ R0, R145, R36 ;  /* 0x0000002491007221 */ /* 0x004fe20000010000 */
[----:B------:R-:W-:Y:S01]  /*118b0*/  FADD.FTZ R36, R149, R60 ;  /* 0x0000003c95247221 */ /* 0x000fe20000010000 */
[----:B---3--:R-:W-:Y:S05]  /*118c0*/  F2FP.F16.F32.PACK_AB R47, R67, R69 ;  /* 0x00000045432f723e */ /* 0x008fea00000000ff */
[----:B------:R-:W-:Y:S01]  /*118d0*/  LDSM.16.MT88.4 R148, [R43+0x11800] ;  /* 0x011800002b94783b */ /* 0x000fe20000004200 */
[----:B------:R-:W-:Y:S01]  /*118e0*/  FADD.FTZ R0, R142, R0 ;  /* 0x000000008e007221 */ /* 0x000fe20000010000 */
[----:B------:R-:W-:Y:S01]  /*118f0*/  FADD.FTZ R61, R144, R36 ;  /* 0x00000024903d7221 */ /* 0x000fe20000010000 */
[-C--:B------:R-:W-:Y:S02]  /*11900*/  FFMA.FTZ R36, R124, R3.reuse, -R66 ;  /* 0x000000037c247223 */ /* 0x080fe40000010842 */
[----:B------:R-:W-:Y:S01]  /*11910*/  FADD.FTZ R60, R140, R0 ;  /* 0x000000008c3c7221 */ /* 0x000fe20000010000 */
[C---:B----4-:R-:W-:Y:S01]  /*11920*/  HMMA.16816.F32 R4, R44.reuse, R56, R4 ;  /* 0x000000382c04723c */ /* 0x050fe20000001804 */
[----:B------:R2:W-:Y:S02]  /*11930*/  MUFU.EX2 R63, R36 ;  /* 0x00000024003f7308 */ /* 0x0005e40000000800 */
[----:B------:R-:W-:Y:S01]  /*11940*/  FADD.FTZ R0, R147, R61 ;  /* 0x0000003d93007221 */ /* 0x000fe20000010000 */
[----:B------:R-:W-:Y:S01]  /*11950*/  FADD.FTZ R60, R139, R60 ;  /* 0x0000003c8b3c7221 */ /* 0x000fe20000010000 */
[----:B-1----:R-:W-:Y:S02]  /*11960*/  F2FP.F16.F32.PACK_AB R167, R68, R42 ;  /* 0x0000002a44a7723e */ /* 0x002fe400000000ff */
[----:B------:R-:W-:Y:S01]  /*11970*/  FADD.FTZ R0, R141, R0 ;  /* 0x000000008d007221 */ /* 0x000fe20000010000 */
[C---:B------:R-:W-:Y:S01]  /*11980*/  HMMA.16816.F32 R8, R44.reuse, R58, R8 ;  /* 0x0000003a2c08723c */ /* 0x040fe20000001808 */
[----:B------:R-:W1:Y:S02]  /*11990*/  LDSM.16.MT88.4 R56, [R64+0x7000] ;  /* 0x007000004038783b */ /* 0x000e640000004200 */
[----:B------:R-:W3:Y:S01]  /*119a0*/  MUFU.EX2 R61, R39 ;  /* 0x00000027003d7308 */ /* 0x000ee20000000800 */
[----:B------:R-:W-:Y:S05]  /*119b0*/  FADD.FTZ R0, R143, R0 ;  /* 0x000000008f007221 */ /* 0x000fea0000010000 */
[----:B------:R-:W4:Y:S01]  /*119c0*/  LDSM.16.MT88.4 R140, [R65+0x11800] ;  /* 0x01180000418c783b */ /* 0x000f220000004200 */
[--C-:B--2---:R-:W-:Y:S04]  /*119d0*/  FFMA.FTZ R36, R125, R3, -R66.reuse ;  /* 0x000000037d247223 */ /* 0x104fe80000010842 */
[----:B------:R2:W2:Y:S01]  /*119e0*/  MUFU.EX2 R62, R36 ;  /* 0x00000024003e7308 */ /* 0x0004a20000000800 */
[C---:B-----5:R-:W-:Y:S03]  /*119f0*/  HMMA.16816.F32 R12, R44.reuse, R52, R12 ;  /* 0x000000342c0c723c */ /* 0x060fe6000000180c */
[----:B---3--:R-:W-:Y:S01]  /*11a00*/  F2FP.F16.F32.PACK_AB R165, R40, R61 ;  /* 0x0000003d28a5723e */ /* 0x008fe200000000ff */
[-CC-:B------:R-:W-:Y:S01]  /*11a10*/  FFMA.FTZ R39, R212, R3.reuse, -R66.reuse ;  /* 0x00000003d4277223 */ /* 0x180fe20000010842 */
[----:B------:R-:W-:Y:S03]  /*11a20*/  FFMA.FTZ R66, R213, R3, -R66 ;  /* 0x00000003d5427223 */ /* 0x000fe60000010842 */
[C---:B------:R-:W-:Y:S02]  /*11a30*/  HMMA.16816.F32 R16, R44.reuse, R54, R16 ;  /* 0x000000362c10723c */ /* 0x040fe40000001810 */
[----:B------:R-:W-:Y:S01]  /*11a40*/  MUFU.EX2 R39, R39 ;  /* 0x0000002700277308 */ /* 0x000fe20000000800 */
[----:B--2---:R-:W-:Y:S01]  /*11a50*/  FADD.FTZ R36, R137, R60 ;  /* 0x0000003c89247221 */ /* 0x004fe20000010000 */
[----:B------:R-:W-:Y:S04]  /*11a60*/  F2FP.F16.F32.PACK_AB R164, R62, R63 ;  /* 0x0000003f3ea4723e */ /* 0x000fe800000000ff */
[C---:B------:R-:W-:Y:S04]  /*11a70*/  HMMA.16816.F32 R20, R44.reuse, R48, R20 ;  /* 0x000000302c14723c */ /* 0x040fe80000001814 */
[----:B------:R-:W2:Y:S01]  /*11a80*/  MUFU.EX2 R66, R66 ;  /* 0x0000004200427308 */ /* 0x000ea20000000800 */
[----:B------:R-:W-:Y:S01]  /*11a90*/  FADD.FTZ R60, R132, R36 ;  /* 0x00000024843c7221 */ /* 0x000fe20000010000 */
[----:B------:R-:W-:Y:S01]  /*11aa0*/  FADD.FTZ R36, R136, R0 ;  /* 0x0000000088247221 */ /* 0x000fe20000010000 */
[----:B------:R-:W-:Y:S02]  /*11ab0*/  MOV R132, R37 ;  /* 0x0000002500847202 */ /* 0x000fe40000000f00 */
[----:B------:R-:W-:Y:S01]  /*11ac0*/  FADD.FTZ R0, R133, R60 ;  /* 0x0000003c85007221 */ /* 0x000fe20000010000 */
[C---:B------:R-:W-:Y:S03]  /*11ad0*/  HMMA.16816.F32 R24, R44.reuse, R50, R24 ;  /* 0x000000322c18723c */ /* 0x040fe60000001818 */
[----:B------:R-:W-:Y:S01]  /*11ae0*/  FADD.FTZ R36, R138, R36 ;  /* 0x000000248a247221 */ /* 0x000fe20000010000 */
[----:B------:R-:W-:Y:S01]  /*11af0*/  FADD.FTZ R0, R129, R0 ;  /* 0x0000000081007221 */ /* 0x000fe20000010000 */
[----:B------:R-:W-:Y:S02]  /*11b00*/  MOV R133, R38 ;  /* 0x0000002600857202 */ /* 0x000fe40000000f00 */
[----:B------:R-:W-:Y:S01]  /*11b10*/  FADD.FTZ R36, R130, R36 ;  /* 0x0000002482247221 */ /* 0x000fe20000010000 */
[C---:B-1----:R-:W-:Y:S03]  /*11b20*/  HMMA.16816.F32 R28, R44.reuse, R56, R28 ;  /* 0x000000382c1c723c */ /* 0x042fe6000000181c */
[----:B------:R-:W-:Y:S01]  /*11b30*/  FADD.FTZ R0, R128, R0 ;  /* 0x0000000080007221 */ /* 0x000fe20000010000 */
[----:B------:R-:W-:Y:S01]  /*11b40*/  FADD.FTZ R36, R131, R36 ;  /* 0x0000002483247221 */ /* 0x000fe20000010000 */
[----:B--2---:R-:W-:Y:S02]  /*11b50*/  F2FP.F16.F32.PACK_AB R166, R66, R39 ;  /* 0x0000002742a6723e */ /* 0x004fe400000000ff */
[----:B------:R-:W-:Y:S01]  /*11b60*/  FADD.FTZ R0, R121, R0 ;  /* 0x0000000079007221 */ /* 0x000fe20000010000 */
[----:B------:R-:W-:Y:S03]  /*11b70*/  HMMA.16816.F32 R32, R44, R58, R32 ;  /* 0x0000003a2c20723c */ /* 0x000fe60000001820 */
[----:B------:R-:W-:Y:S01]  /*11b80*/  FADD.FTZ R36, R127, R36 ;  /* 0x000000247f247221 */ /* 0x000fe20000010000 */
[----:B------:R-:W-:Y:S03]  /*11b90*/  FADD.FTZ R0, R119, R0 ;  /* 0x0000000077007221 */ /* 0x000fe60000010000 */
[----:B------:R-:W-:Y:S01]  /*11ba0*/  FADD.FTZ R36, R126, R36 ;  /* 0x000000247e247221 */ /* 0x000fe20000010000 */
[C---:B----4-:R-:W-:Y:S01]  /*11bb0*/  HMMA.16816.F32 R136, R164.reuse, R140, R4 ;  /* 0x0000008ca488723c */ /* 0x050fe20000001804 */
        /* <DEDUP_REMOVED lines=16> */
[----:B------:R-:W-:Y:S04]  /*11cc0*/  FADD.FTZ R0, R94, R0 ;  /* 0x000000005e007221 */ /* 0x000fe80000010000 */
        /* <DEDUP_REMOVED lines=39> */
[----:B------:R-:W-:Y:S04]  /*11f40*/  FADD.FTZ R2, R66, R3 ;  /* 0x0000000342027221 */ /* 0x000fe80000010000 */
[----:B------:R2:W-:Y:S04]  /*11f50*/  STL [R1+0x2c], R4 ;  /* 0x00002c0401007387 */ /* 0x0005e80000100800 */
[----:B------:R2:W-:Y:S04]  /*11f60*/  STL [R1+0x28], R2 ;  /* 0x0000280201007387 */ /* 0x0005e80000100800 */
[----:B------:R2:W-:Y:S04]  /*11f70*/  STL [R1+0x10], R0 ;  /* 0x0000100001007387 */ /* 0x0005e80000100800 */
[----:B------:R2:W-:Y:S01]  /*11f80*/  STL [R1], R188 ;  /* 0x000000bc01007387 */ /* 0x0005e20000100800 */
[----:B------:R-:W-:Y:S05]  /*11f90*/  @P0 BRA `(.L_x_910) ;  /* 0xffffff9000740947 */ /* 0x000fea000383ffff */
.L_x_903:
        /* <DEDUP_REMOVED lines=13> */
.L_x_924:
[----:B-1----:R-:W4:Y:S01]  /*12070*/  MUFU.RCP R0, R21 ;  /* 0x0000001500007308 */ /* 0x002f220000001000 */
[----:B------:R-:W-:Y:S01]  /*12080*/  FSETP.NE.FTZ.AND P1, PT, R21, RZ, PT ;  /* 0x000000ff1500720b */ /* 0x000fe20003f35000 */
[----:B------:R-:W-:Y:S01]  /*12090*/  FADD.FTZ R22, R2, R22 ;  /* 0x0000001602167221 */ /* 0x000fe20000010000 */
[C---:B------:R-:W-:Y:S01]  /*120a0*/  SHF.L.U32 R5, R228.reuse, 0x4, RZ ;  /* 0x00000004e4057819 */ /* 0x040fe200000006ff */
[----:B------:R-:W2:Y:S01]  /*120b0*/  LDL R24, [R1+0x30] ;  /* 0x0000300001187983 */ /* 0x000ea20000100800 */
[----:B------:R-:W-:Y:S02]  /*120c0*/  SHF.L.U32 R3, R228, 0x1, RZ ;  /* 0x00000001e4037819 */ /* 0x000fe400000006ff */
[----:B------:R-:W-:Y:S02]  /*120d0*/  LOP3.LUT R5, R5, 0x1c0, RZ, 0xc0, !PT ;  /* 0x000001c005057812 */ /* 0x000fe400078ec0ff */
[----:B------:R-:W-:Y:S02]  /*120e0*/  FSETP.NE.FTZ.AND P0, PT, R22, RZ, PT ;  /* 0x000000ff1600720b */ /* 0x000fe40003f15000 */
[----:B------:R-:W-:-:S02]  /*120f0*/  LOP3.LUT R226, R226, 0x6, R3, 0xf8, !PT ;  /* 0x00000006e2e27812 */ /* 0x000fc400078ef803 */
[----:B------:R-:W-:Y:S02]  /*12100*/  MOV R16, 0x10 ;  /* 0x0000001000107802 */ /* 0x000fe40000000f00 */
[----:B------:R-:W-:Y:S02]  /*12110*/  R2P PR, R228, 0x18 ;  /* 0x00000018e4007804 */ /* 0x000fe40000000000 */
[----:B----4-:R-:W-:Y:S02]  /*12120*/  FSEL R2, R0, 1, P1 ;  /* 0x3f80000000027808 */ /* 0x010fe40000800000 */
[----:B------:R-:W1:Y:S01]  /*12130*/  MUFU.RCP R0, R22 ;  /* 0x0000001600007308 */ /* 0x000e620000001000 */
        /* <DEDUP_REMOVED lines=42> */
[----:B------:R-:W-:Y:S02]  /*123e0*/  IADD3 R5, PT, PT, R16, R224, RZ ;  /* 0x000000e010057210 */ /* 0x000fe40007ffe0ff */
        /* <DEDUP_REMOVED lines=16> */
[C---:B-1----:R-:W-:Y:S01]  /*124f0*/  VIADD R0, R224.reuse, 0x40 ;  /* 0x00000040e0007836 */ /* 0x042fe20000000000 */
[----:B------:R-:W-:Y:S02]  /*12500*/  @P4 IADD3 R0, PT, PT, R224, -0x40, RZ ;  /* 0xffffffc0e0004810 */ /* 0x000fe40007ffe0ff */
[----:B------:R-:W-:Y:S02]  /*12510*/  F2FP.F16.F32.PACK_AB R12, R12, R162 ;  /* 0x000000a20c0c723e */ /* 0x000fe400000000ff */
[----:B------:R-:W-:Y:S01]  /*12520*/  F2FP.F16.F32.PACK_AB R17, R17, R164 ;  /* 0x000000a41111723e */ /* 0x000fe200000000ff */
[C---:B----4-:R-:W-:Y:S01]  /*12530*/  IMAD.IADD R3, R16.reuse, 0x1, R0 ;  /* 0x0000000110037824 */ /* 0x050fe200078e0200 */
[----:B------:R-:W-:Y:S02]  /*12540*/  F2FP.F16.F32.PACK_AB R11, R11, R166 ;  /* 0x000000a60b0b723e */ /* 0x000fe400000000ff */
[----:B-----5:R-:W-:-:S05]  /*12550*/  IADD3 R4, PT, PT, R16, R2, RZ ;  /* 0x0000000210047210 */ /* 0x020fca0007ffe0ff */
[----:B------:R-:W-:Y:S04]  /*12560*/  STS [R4], R7 ;  /* 0x0000000704007388 */ /* 0x000fe80000000800 */
[----:B------:R-:W-:Y:S01]  /*12570*/  STS [R4+0x400], R15 ;  /* 0x0004000f04007388 */ /* 0x000fe20000000800 */
[----:B---3--:R-:W-:-:S03]  /*12580*/  IADD3 R2, PT, PT, R6, R0, RZ ;  /* 0x0000000006027210 */ /* 0x008fc60007ffe0ff */
        /* <DEDUP_REMOVED lines=9> */
[----:B------:R-:W3:Y:S04]  /*12620*/  LD.E.64 R4, desc[UR4][R134.64+0x88] ;  /* 0x0000880486047980 */ /* 0x000ee8000c101b00 */
[----:B-1----:R-:W4:Y:S01]  /*12630*/  LD.E.U8 R0, desc[UR4][R134.64+0x1c8] ;  /* 0x0001c80486007980 */ /* 0x002f22000c101100 */
[----:B------:R-:W1:Y:S01]  /*12640*/  S2R R39, SR_CTAID.Z ;  /* 0x0000000000277919 */ /* 0x000e620000002700 */
[----:B------:R-:W1:Y:S01]  /*12650*/  S2R R40, SR_CTAID.Y ;  /* 0x0000000000287919 */ /* 0x000e620000002600 */
[----:B----4-:R-:W-:-:S13]  /*12660*/  ISETP.NE.AND P3, PT, R0, RZ, PT ;  /* 0x000000ff0000720c */ /* 0x010fda0003f65270 */
[----:B------:R-:W1:Y:S04]  /*12670*/  @!P3 LD.E R3, desc[UR4][R134.64+0x60] ;  /* 0x000060048603b980 */ /* 0x000e68000c101900 */
[----:B------:R-:W4:Y:S01]  /*12680*/  @!P3 LD.E R6, desc[UR4][R134.64+0xb4] ;  /* 0x0000b4048606b980 */ /* 0x000f22000c101900 */
[----:B------:R-:W5:Y:S08]  /*12690*/  @P1 MUFU.LG2 R0, R21 ;  /* 0x0000001500001308 */ /* 0x000f700000000c00 */
[----:B------:R-:W3:Y:S01]  /*126a0*/  @P0 MUFU.LG2 R2, R22 ;  /* 0x0000001600020308 */ /* 0x000ee20000000c00 */
[----:B--2---:R-:W-:Y:S01]  /*126b0*/  ISETP.NE.AND P2, PT, R24, -0x1, PT ;  /* 0xffffffff1800780c */ /* 0x004fe20003f45270 */
[----:B------:R-:W-:Y:S01]  /*126c0*/  BSSY.RECONVERGENT B0, `(.L_x_912) ;  /* 0x0000015000007945 */ /* 0x000fe20003800200 */
[----:B------:R-:W-:-:S02]  /*126d0*/  LOP3.LUT R12, R225, 0x30, RZ, 0xc0, !PT ;  /* 0x00000030e10c7812 */ /* 0x000fc400078ec0ff */
[----:B------:R-:W-:Y:S01]  /*126e0*/  SHF.R.U32.HI R8, RZ, 0x2, R228 ;  /* 0x00000002ff087819 */ /* 0x000fe200000116e4 */
[----:B-----5:R-:W-:Y:S01]  /*126f0*/  @P1 FMUL.FTZ R7, R0, 0.69314718246459960938 ;  /* 0x3f31721800071820 */ /* 0x020fe20000410000 */
[----:B------:R-:W-:Y:S02]  /*12700*/  MOV R18, 0x7f800000 ;  /* 0x7f80000000127802 */ /* 0x000fe40000000f00 */
[----:B------:R-:W-:Y:S01]  /*12710*/  MOV R17, 0x7f800000 ;  /* 0x7f80000000117802 */ /* 0x000fe20000000f00 */
[----:B------:R-:W-:Y:S01]  /*12720*/  @P1 FFMA.FTZ R18, R23, R38, R7 ;  /* 0x0000002617121223 */ /* 0x000fe20000010007 */
[----:B---3--:R-:W-:Y:S01]  /*12730*/  @P0 FMUL.FTZ R2, R2, 0.69314718246459960938 ;  /* 0x3f31721802020820 */ /* 0x008fe20000410000 */
[----:B------:R-:W-:Y:S02]  /*12740*/  LOP3.LUT R12, R12, 0x7, R8, 0xf8, !PT ;  /* 0x000000070c0c7812 */ /* 0x000fe400078ef808 */
[-C--:B------:R-:W-:Y:S02]  /*12750*/  @P2 IMAD R19, R5, R24.reuse, RZ ;  /* 0x0000001805132224 */ /* 0x080fe400078e02ff */
[----:B------:R-:W-:Y:S01]  /*12760*/  @P0 FFMA.FTZ R17, R23, R37, R2 ;  /* 0x0000002517110223 */ /* 0x000fe20000010002 */
[----:B------:R-:W-:-:S04]  /*12770*/  @P2 IMAD.WIDE.U32 R14, R4, R24, RZ ;  /* 0x00000018040e2225 */ /* 0x000fc800078e00ff */
[----:B-1----:R-:W-:-:S04]  /*12780*/  @!P3 IMAD R0, R3, R40, R39 ;  /* 0x000000280300b224 */ /* 0x002fc800078e0227 */
[----:B----4-:R-:W-:Y:S01]  /*12790*/  @!P3 IMAD R0, R0, R6, RZ ;  /* 0x000000060000b224 */ /* 0x010fe200078e02ff */
[----:B------:R-:W-:Y:S06]  /*127a0*/  @!P3 BRA `(.L_x_913) ;  /* 0x000000000018b947 */ /* 0x000fec0003800000 */
[----:B------:R-:W2:Y:S04]  /*127b0*/  @!P2 LD.E R0, desc[UR4][R134.64+0xb4] ;  /* 0x0000b4048600a980 */ /* 0x000ea8000c101900 */
[----:B------:R-:W3:Y:S01]  /*127c0*/  LD.E R2, desc[UR4][R134.64+0xd4] ;  /* 0x0000d40486027980 */ /* 0x000ee2000c101900 */
[----:B--2---:R-:W-:Y:S02]  /*127d0*/  @!P2 IMAD R24, R0, R40, RZ ;  /* 0x000000280018a224 */ /* 0x004fe400078e02ff */
[----:B---3--:R-:W-:-:S03]  /*127e0*/  IMAD R0, R2, R39, RZ ;  /* 0x0000002702007224 */ /* 0x008fc600078e02ff */
[----:B------:R1:W-:Y:S02]  /*127f0*/  @!P2 STL [R1+0x30], R24 ;  /* 0x000030180100a387 */ /* 0x0003e40000100800 */
[----:B------:R-:W-:Y:S02]  /*12800*/  IADD3 R0, PT, PT, R0, R24, RZ ;  /* 0x0000001800007210 */ /* 0x000fe40007ffe0ff */
.L_x_913:
[----:B------:R-:W-:Y:S05]  /*12810*/  BSYNC.RECONVERGENT B0 ;  /* 0x0000000000007941 */ /* 0x000fea0003800200 */
.L_x_912:
[----:B------:R2:W5:Y:S01]  /*12820*/  LDL R37, [R1+0x40] ;  /* 0x0000400001257983 */ /* 0x0005620000100800 */
[----:B------:R-:W3:Y:S01]  /*12830*/  S2R R2, SR_CTAID.X ;  /* 0x0000000000027919 */ /* 0x000ee20000002500 */
[----:B------:R-:W-:Y:S05]  /*12840*/  WARPSYNC.ALL ;  /* 0x0000000000007948 */ /* 0x000fea0003800000 */
[----:B------:R2:W5:Y:S04]  /*12850*/  @!P2 LD.E.64 R6, desc[UR4][R134.64+0x80] ;  /* 0x000080048606a980 */ /* 0x000568000c101b00 */
[----:B------:R2:W5:Y:S04]  /*12860*/  LD.E.64 R8, desc[UR4][R134.64+0x90] ;  /* 0x0000900486087980 */ /* 0x000568000c101b00 */
[----:B------:R2:W5:Y:S01]  /*12870*/  LD.E.64 R10, desc[UR4][R134.64+0x70] ;  /* 0x00007004860a7980 */ /* 0x000562000c101b00 */
[----:B---3--:R-:W-:-:S03]  /*12880*/  SHF.L.U32 R36, R2, 0x6, RZ ;  /* 0x0000000602247819 */ /* 0x008fc600000006ff */
[----:B------:R2:W5:Y:S01]  /*12890*/  LD.E.64 R2, desc[UR4][R134.64+0xa0] ;  /* 0x0000a00486027980 */ /* 0x000562000c101b00 */
[----:B------:R-:W-:Y:S01]  /*128a0*/  BAR.SYNC.DEFER_BLOCKING 0x0 ;  /* 0x0000000000007b1d */ /* 0x000fe20000010000 */
[----:B------:R-:W-:-:S05]  /*128b0*/  LOP3.LUT P0, RZ, R228, 0x3, RZ, 0xc0, !PT ;  /* 0x00000003e4ff7812 */ /* 0x000fca000780c0ff */
[----:B------:R2:W3:Y:S04]  /*128c0*/  LDS.128 R20, [R231] ;  /* 0x00000000e7147984 */ /* 0x0004e80000000c00 */
[----:B-1----:R2:W1:Y:S04]  /*128d0*/  LDS.128 R24, [R231+0x800] ;  /* 0x00080000e7187984 */ /* 0x0024680000000c00 */
        /* <DEDUP_REMOVED lines=14> */
.L_x_915:
[----:B------:R-:W-:Y:S05]  /*129c0*/  BSYNC.RECONVERGENT B0 ;  /* 0x0000000000007941 */ /* 0x000fea0003800200 */
.L_x_914:
        /* <DEDUP_REMOVED lines=12> */
[-C--:B------:R-:W-:Y:S02]  /*12a90*/  IMAD R9, R9, R39.reuse, RZ ;  /* 0x0000002709097224 */ /* 0x080fe400078e02ff */
        /* <DEDUP_REMOVED lines=12> */
[-C--:B------:R-:W-:Y:S01]  /*12b60*/  ISETP.GE.OR P3, PT, R12, R37.reuse, P1 ;  /* 0x000000250c00720c */ /* 0x080fe20000f66670 */
[----:B------:R-:W-:Y:S01]  /*12b70*/  @!P0 IMAD R0, R5, R228, RZ ;  /* 0x000000e405008224 */ /* 0x000fe200078e02ff */
[----:B------:R-:W-:Y:S01]  /*12b80*/  ISETP.GE.OR P1, PT, R9, R37, P1 ;  /* 0x000000250900720c */ /* 0x000fe20000f26670 */
[----:B------:R-:W-:-:S04]  /*12b90*/  @!P0 IMAD.WIDE.U32 R2, R228, R4, R6 ;  /* 0x00000004e4028225 */ /* 0x000fc800078e0006 */
[----:B------:R-:W-:Y:S01]  /*12ba0*/  @!P0 IMAD.IADD R0, R3, 0x1, R0 ;  /* 0x0000000103008824 */ /* 0x000fe200078e0200 */
[----:B------:R-:W-:-:S04]  /*12bb0*/  @!P0 LEA R8, P2, R2, R10, 0x1 ;  /* 0x0000000a02088211 */ /* 0x000fc800078408ff */
[----:B------:R-:W-:-:S05]  /*12bc0*/  @!P0 LEA.HI.X R9, R2, R11, R0, 0x1, P2 ;  /* 0x0000000b02098211 */ /* 0x000fca00010f0c00 */
[----:B---3--:R1:W-:Y:S01]  /*12bd0*/  @!P0 ST.E.128 desc[UR4][R8.64], R20 ;  /* 0x0000001408008985 */ /* 0x0083e2000c101d04 */
        /* <DEDUP_REMOVED lines=12> */
.L_x_917:
[----:B------:R-:W-:Y:S05]  /*12ca0*/  BSYNC.RECONVERGENT B0 ;  /* 0x0000000000007941 */ /* 0x000fea0003800200 */
.L_x_916:
        /* <DEDUP_REMOVED lines=13> */
.L_x_919:
[----:B------:R-:W-:Y:S05]  /*12d80*/  BSYNC.RECONVERGENT B0 ;  /* 0x0000000000007941 */ /* 0x000fea0003800200 */
.L_x_918:
[----:B-123--:R-:W-:Y:S02]  /*12d90*/  MOV R9, 0x50 ;  /* 0x0000005000097802 */ /* 0x00efe40000000f00 */
[----:B------:R-:W-:-:S03]  /*12da0*/  MOV R3, 0x0 ;  /* 0x0000000000037802 */ /* 0x000fc60000000f00 */
[----:B------:R-:W-:-:S04]  /*12db0*/  IMAD.MOV.U32 R2, RZ, RZ, R9 ;  /* 0x000000ffff027224 */ /* 0x000fc800078e0009 */
[----:B----4-:R-:W-:Y:S05]  /*12dc0*/  @P1 RET.REL.NODEC R2 `(_ZN5flash24flash_fwd_splitkv_kernelI23Flash_fwd_kernel_traitsILi64ELi64ELi256ELi4ELb0ELb0EN7cutlass6half_tE19Flash_kernel_traitsILi64ELi64ELi256ELi4ES3_EELb0ELb0ELb0ELb0ELb0ELb1ELb0ELb0EEEvNS_16Flash_fwd_paramsE) ;  /* 0xfffffed0028c1950 */ /* 0x010fea0003c3ffff */
        /* <DEDUP_REMOVED lines=13> */
[----:B------:R-:W-:Y:S05]  /*12ea0*/  RET.REL.NODEC R2 `(_ZN5flash24flash_fwd_splitkv_kernelI23Flash_fwd_kernel_traitsILi64ELi64ELi256ELi4ELb0ELb0EN7cutlass6half_tE19Flash_kernel_traitsILi64ELi64ELi256ELi4ES3_EELb0ELb0ELb0ELb0ELb0ELb1ELb0ELb0EEEvNS_16Flash_fwd_paramsE) ;  /* 0xfffffed002547950 */ /* 0x000fea0003c3ffff */
.L_x_911:
[----:B-12---:R-:W-:Y:S01]  /*12eb0*/  IMAD.MOV.U32 R0, RZ, RZ, 0x2 ;  /* 0x00000002ff007424 */ /* 0x006fe200078e00ff */
[----:B-----5:R-:W-:Y:S01]  /*12ec0*/  MOV R2, R8 ;  /* 0x0000000800027202 */ /* 0x020fe20000000f00 */
[----:B------:R-:W-:Y:S01]  /*12ed0*/  IMAD.MOV.U32 R4, RZ, RZ, -0x1 ;  /* 0xffffffffff047424 */ /* 0x000fe200078e00ff */
[----:B------:R-:W-:-:S07]  /*12ee0*/  MOV R3, 0x1f ;  /* 0x0000001f00037802 */ /* 0x000fce0000000f00 */
[----:B---3--:R-:W-:Y:S05]  /*12ef0*/  WARPSYNC.COLLECTIVE R4, `(.L_x_920) ;  /* 0x0000000004087348 */ /* 0x008fea0003c00000 */
[----:B------:R1:W2:Y:S02]  /*12f00*/  SHFL.BFLY P0, R0, R2, R0, R3 ;  /* 0x0c00000002007389 */ /* 0x0002a40000000003 */
[----:B-123--:R-:W-:Y:S05]  /*12f10*/  ENDCOLLECTIVE ;  /* 0x000000000000791b */ /* 0x00efea0003800000 */
.L_x_920:
[----:B------:R-:W-:Y:S02]  /*12f20*/  MOV R5, R0 ;  /* 0x0000000000057202 */ /* 0x000fe40000000f00 */
[----:B------:R-:W-:-:S03]  /*12f30*/  MOV R0, 0x1 ;  /* 0x0000000100007802 */ /* 0x000fc60000000f00 */
[----:B------:R-:W-:-:S04]  /*12f40*/  FADD.FTZ R5, R5, R8 ;  /* 0x0000000805057221 */ /* 0x000fc80000010000 */
[----:B------:R-:W-:-:S07]  /*12f50*/  IMAD.MOV.U32 R2, RZ, RZ, R5 ;  /* 0x000000ffff027224 */ /* 0x000fce00078e0005 */
[----:B------:R-:W-:Y:S05]  /*12f60*/  WARPSYNC.COLLECTIVE R4, `(.L_x_921) ;  /* 0x0000000004087348 */ /* 0x000fea0003c00000 */
[----:B------:R1:W2:Y:S02]  /*12f70*/  SHFL.BFLY P0, R0, R2, R0, R3 ;  /* 0x0c00000002007389 */ /* 0x0002a40000000003 */
[----:B-12---:R-:W-:Y:S05]  /*12f80*/  ENDCOLLECTIVE ;  /* 0x000000000000791b */ /* 0x006fea0003800000 */
.L_x_921:
[----:B------:R-:W-:Y:S01]  /*12f90*/  IMAD.MOV.U32 R21, RZ, RZ, R0 ;  /* 0x000000ffff157224 */ /* 0x000fe200078e0000 */
[----:B------:R-:W-:Y:S02]  /*12fa0*/  MOV R0, 0x2 ;  /* 0x0000000200007802 */ /* 0x000fe40000000f00 */
[----:B------:R-:W-:Y:S01]  /*12fb0*/  MOV R2, R7 ;  /* 0x0000000700027202 */ /* 0x000fe20000000f00 */
[----:B------:R-:W-:-:S07]  /*12fc0*/  FADD.FTZ R21, R5, R21 ;  /* 0x0000001505157221 */ /* 0x000fce0000010000 */
[----:B------:R-:W-:Y:S05]  /*12fd0*/  WARPSYNC.COLLECTIVE R4, `(.L_x_922) ;  /* 0x0000000004087348 */ /* 0x000fea0003c00000 */
[----:B------:R1:W2:Y:S02]  /*12fe0*/  SHFL.BFLY P0, R0, R2, R0, R3 ;  /* 0x0c00000002007389 */ /* 0x0002a40000000003 */
[----:B-12---:R-:W-:Y:S05]  /*12ff0*/  ENDCOLLECTIVE ;  /* 0x000000000000791b */ /* 0x006fea0003800000 */
.L_x_922:
[----:B------:R-:W-:Y:S01]  /*13000*/  IMAD.MOV.U32 R2, RZ, RZ, R0 ;  /* 0x000000ffff027224 */ /* 0x000fe200078e0000 */
[----:B------:R-:W-:-:S03]  /*13010*/  MOV R0, 0x1 ;  /* 0x0000000100007802 */ /* 0x000fc60000000f00 */
[----:B------:R-:W-:-:S07]  /*13020*/  FADD.FTZ R2, R2, R7 ;  /* 0x0000000702027221 */ /* 0x000fce0000010000 */
[----:B------:R-:W-:Y:S05]  /*13030*/  WARPSYNC.COLLECTIVE R4, `(.L_x_923) ;  /* 0x0000000004087348 */ /* 0x000fea0003c00000 */
[----:B------:R1:W2:Y:S02]  /*13040*/  SHFL.BFLY P0, R0, R2, R0, R3 ;  /* 0x0c00000002007389 */ /* 0x0002a40000000003 */
[----:B-12---:R-:W-:Y:S05]  /*13050*/  ENDCOLLECTIVE ;  /* 0x000000000000791b */ /* 0x006fea0003800000 */
.L_x_923:
[----:B------:R-:W-:Y:S01]  /*13060*/  MOV R22, R0 ;  /* 0x0000000000167202 */ /* 0x000fe20000000f00 */
[----:B------:R-:W-:Y:S06]  /*13070*/  BRA `(.L_x_924) ;  /* 0xffffffec00fc7947 */ /* 0x000fec000383ffff */
.L_x_925:
        /* <DEDUP_REMOVED lines=16> */
.L_x_14725:


//--------------------- .text._ZN5flash24flash_fwd_splitkv_kernelI23Flash_fwd_kernel_traitsILi64ELi64ELi256ELi4ELb0ELb0EN7cutlass6half_tE19Flash_kernel_traitsILi64ELi64ELi256ELi4ES3_EELb0ELb0ELb0ELb0ELb0ELb0ELb0ELb1EEEvNS_16Flash_fwd_paramsE --------------------------
	.section	.text._ZN5flash24flash_fwd_splitkv_kernelI23Flash_fwd_kernel_traitsILi64ELi64ELi256ELi4ELb0ELb0EN7cutlass6half_tE19Flash_kernel_traitsILi64ELi64ELi256ELi4ES3_EELb0ELb0ELb0ELb0ELb0ELb0ELb0ELb1EEEvNS_16Flash_fwd_paramsE,"ax",@progbits
	.align	128
        .global         _ZN5flash24flash_fwd_splitkv_kernelI23Flash_fwd_kernel_traitsILi64ELi64ELi256ELi4ELb0ELb0EN7cutlass6half_tE19Flash_kernel_traitsILi64ELi64ELi256ELi4ES3_EELb0ELb0ELb0ELb0ELb0ELb0ELb0ELb1EEEvNS_16Flash_fwd_paramsE
        .type           _ZN5flash24flash_fwd_splitkv_kernelI23Flash_fwd_kernel_traitsILi64ELi64ELi256ELi4ELb0ELb0EN7cutlass6half_tE19Flash_kernel_traitsILi64ELi64ELi256ELi4ES3_EELb0ELb0ELb0ELb0ELb0ELb0ELb0ELb1EEEvNS_16Flash_fwd_paramsE,@function
        .size           _ZN5flash24flash_fwd_splitkv_kernelI23Flash_fwd_kernel_traitsILi64ELi64ELi256ELi4ELb0ELb0EN7cutlass6half_tE19Flash_kernel_traitsILi64ELi64ELi256ELi4ES3_EELb0ELb0ELb0ELb0ELb0ELb0ELb0ELb1EEEvNS_16Flash_fwd_paramsE,(.L_x_14726 - _ZN5flash24flash_fwd_splitkv_kernelI23Flash_fwd_kernel_traitsILi64ELi64ELi256ELi4ELb0ELb0EN7cutlass6half_tE19Flash_kernel_traitsILi64ELi64ELi256ELi4ES3_EELb0ELb0ELb0ELb0ELb0ELb0ELb0ELb1EEEvNS_16Flash_fwd_paramsE)
        .other          _ZN5flash24flash_fwd_splitkv_kernelI23Flash_fwd_kernel_traitsILi64ELi64ELi256ELi4ELb0ELb0EN7cutlass6half_tE19Flash_kernel_traitsILi64ELi64ELi256ELi4ES3_EELb0ELb0ELb0ELb0ELb0ELb0ELb0ELb1EEEvNS_16Flash_fwd_paramsE,@"STO_CUDA_ENTRY STV_DEFAULT"
_ZN5flash24flash_fwd_splitkv_kernelI23Flash_fwd_kernel_traitsILi64ELi64ELi256ELi4ELb0ELb0EN7cutlass6half_tE19Flash_kernel_traitsILi64ELi64ELi256ELi4ES3_EELb0ELb0ELb0ELb0ELb0ELb0ELb0ELb1EEEvNS_16Flash_fwd_paramsE:
.text._ZN5flash24flash_fwd_splitkv_kernelI23Flash_fwd_kernel_traitsILi64ELi64ELi256ELi4ELb0ELb0EN7cutlass6half_tE19Flash_kernel_traitsILi64ELi64ELi256ELi4ES3_EELb0ELb0ELb0ELb0ELb0ELb0ELb0ELb1EEEvNS_16Flash_fwd_paramsE:
[----:B------:R-:W1:Y:S08]  /*0000*/  LDC R1, c[0x0][0x37c] ;  /* 0x0000df00ff017b82 */ /* 0x000e700000000800 */
[----:B------:R-:W2:Y:S01]  /*0010*/  LDC.64 R168, c[0x0][0x348] ;  /* 0x0000d200ffa87b82 */ /* 0x000ea20000000a00 */
[----:B------:R-:W-:Y:S01]  /*0020*/  BSSY.RECONVERGENT B3, `(.L_x_926) ;  /* 0x0000003000037945 */ /* 0x000fe20003800200 */
[----:B-1----:R-:W-:-:S06]  /*0030*/  IADD3 R1, PT, PT, R1, -0x8, RZ ;  /* 0xfffffff801017810 */ /* 0x002fcc0007ffe0ff */
[----:B--2---:R-:W-:Y:S05]  /*0040*/  CALL.REL.NOINC `($_ZN5flash24flash_fwd_splitkv_kernelI23Flash_fwd_kernel_traitsILi64ELi64ELi256ELi4ELb0ELb0EN7cutlass6half_tE19Flash_kernel_traitsILi64ELi64ELi256ELi4ES3_EELb0ELb0ELb0ELb0ELb0ELb0ELb0ELb1EEEvNS_16Flash_fwd_paramsE$_ZN5flash30compute_attn_1rowblock_splitkvI23Flash_fwd_kernel_traitsILi64ELi64ELi256ELi4ELb0ELb0EN7cutlass6half_tE19Flash_kernel_traitsILi64ELi64ELi256ELi4ES3_EELb0ELb0ELb0ELb0ELb0ELb0ELb0ELb1ENS_16Flash_fwd_paramsEEEvRKT8_iiiii) ;  /* 0x0000000000087944 */ /* 0x004fea0003c00000 */
[----:B------:R-:W-:Y:S05]  /*0050*/  BSYNC.RECONVERGENT B3 ;  /* 0x0000000000037941 */ /* 0x000fea0003800200 */
.L_x_926:
[----:B------:R-:W-:Y:S05]  /*0060*/  EXIT ;  /* 0x000000000000794d */ /* 0x000fea0003800000 */
        .type           $_ZN5flash24flash_fwd_splitkv_kernelI23Flash_fwd_kernel_traitsILi64ELi64ELi256ELi4ELb0ELb0EN7cutlass6half_tE19Flash_kernel_traitsILi64ELi64ELi256ELi4ES3_EELb0ELb0ELb0ELb0ELb0ELb0ELb0ELb1EEEvNS_16Flash_fwd_paramsE$_ZN5flash30compute_attn_1rowblock_splitkvI23Flash_fwd_kernel_traitsILi64ELi64ELi256ELi4ELb0ELb0EN7cutlass6half_tE19Flash_kernel_traitsILi64ELi64ELi256ELi4ES3_EELb0ELb0ELb0ELb0ELb0ELb0ELb0ELb1ENS_16Flash_fwd_paramsEEEvRKT8_iiiii,@function
        .size           $_ZN5flash24flash_fwd_splitkv_kernelI23Flash_fwd_kernel_traitsILi64ELi64ELi256ELi4ELb0ELb0EN7cutlass6half_tE19Flash_kernel_traitsILi64ELi64ELi256ELi4ES3_EELb0ELb0ELb0ELb0ELb0ELb0ELb0ELb1EEEvNS_16Flash_fwd_paramsE$_ZN5flash30compute_attn_1rowblock_splitkvI23Flash_fwd_kernel_traitsILi64ELi64ELi256ELi4ELb0ELb0EN7cutlass6half_tE19Flash_kernel_traitsILi64ELi64ELi256ELi4ES3_EELb0ELb0ELb0ELb0ELb0ELb0ELb0ELb1ENS_16Flash_fwd_paramsEEEvRKT8_iiiii,(.L_x_14726 - $_ZN5flash24flash_fwd_splitkv_kernelI23Flash_fwd_kernel_traitsILi64ELi64ELi256ELi4ELb0ELb0EN7cutlass6half_tE19Flash_kernel_traitsILi64ELi64ELi256ELi4ES3_EELb0ELb0ELb0ELb0ELb0ELb0ELb0ELb1EEEvNS_16Flash_fwd_paramsE$_ZN5flash30compute_attn_1rowblock_splitkvI23Flash_fwd_kernel_traitsILi64ELi64ELi256ELi4ELb0ELb0EN7cutlass6half_tE19Flash_kernel_traitsILi64ELi64ELi256ELi4ES3_EELb0ELb0ELb0ELb0ELb0ELb0ELb0ELb1ENS_16Flash_fwd_paramsEEEvRKT8_iiiii)
$_ZN5flash24flash_fwd_splitkv_kernelI23Flash_fwd_kernel_traitsILi64ELi64ELi256ELi4ELb0ELb0EN7cutlass6half_tE19Flash_kernel_traitsILi64ELi64ELi256ELi4ES3_EELb0ELb0ELb0ELb0ELb0ELb0ELb0ELb1EEEvNS_16Flash_fwd_paramsE$_ZN5flash30compute_attn_1rowblock_splitkvI23Flash_fwd_kernel_traitsILi64ELi64ELi256ELi4ELb0ELb0EN7cutlass6half_tE19Flash_kernel_traitsILi64ELi64ELi256ELi4ES3_EELb0ELb0ELb0ELb0ELb0ELb0ELb0ELb1ENS_16Flash_fwd_paramsEEEvRKT8_iiiii:
[----:B------:R-:W1:Y:S02]  /*0070*/  LDCU.64 UR6, c[0x0][0x358] ;  /* 0x00006b00ff0677ac */ /* 0x000e640008000a00 */
[----:B-1----:R-:W2:Y:S04]  /*0080*/  LD.E.64 R4, desc[UR6][R168.64+0xe0] ;  /* 0x0000e006a8047980 */ /* 0x002ea8000c101b00 */
[----:B------:R-:W3:Y:S04]  /*0090*/  LD.E.64 R2, desc[UR6][R168.64+0xe8] ;  /* 0x0000e806a8027980 */ /* 0x000ee8000c101b00 */
[----:B------:R-:W4:Y:S01]  /*00a0*/  LD.E.64 R6, desc[UR6][R168.64+0xf0] ;  /* 0x0000f006a8067980 */ /* 0x000f22000c101b00 */
[----:B------:R-:W1:Y:S01]  /*00b0*/  S2R R33, SR_CTAID.Y ;  /* 0x0000000000217919 */ /* 0x000e620000002600 */
[----:B------:R-:W-:-:S02]  /*00c0*/  IMAD.MOV.U32 R252, RZ, RZ, -0x1 ;  /* 0xfffffffffffc7424 */ /* 0x000fc400078e00ff */
[----:B------:R-:W4:Y:S01]  /*00d0*/  LD.E.64 R8, desc[UR6][R168.64+0xf8] ;  /* 0x0000f806a8087980 */ /* 0x000f22000c101b00 */
[----:B------:R-:W-:Y:S02]  /*00e0*/  IMAD.MOV.U32 R10, RZ, RZ, RZ ;  /* 0x000000ffff0a7224 */ /* 0x000fe400078e00ff */
[----:B-1----:R-:W-:Y:S01]  /*00f0*/  IMAD.SHL.U32 R11, R33, 0x4, RZ ;  /* 0x00000004210b7824 */ /* 0x002fe200078e00ff */
[----:B------:R-:W-:Y:S02]  /*0100*/  SHF.R.U32.HI R13, RZ, 0x1e, R33 ;  /* 0x0000001eff0d7819 */ /* 0x000fe40000011621 */
[C---:B--2---:R-:W-:Y:S02]  /*0110*/  ISETP.NE.U32.AND P2, PT, R4.reuse, RZ, PT ;  /* 0x000000ff0400720c */ /* 0x044fe40003f45070 */
[----:B------:R-:W-:Y:S02]  /*0120*/  ISETP.NE.U32.AND P0, PT, R4, RZ, PT ;  /* 0x000000ff0400720c */ /* 0x000fe40003f05070 */
[----:B------:R-:W-:-:S02]  /*0130*/  ISETP.NE.AND.EX P3, PT, R5, RZ, PT, P2 ;  /* 0x000000ff0500720c */ /* 0x000fc40003f65320 */
[----:B---3--:R-:W-:Y:S02]  /*0140*/  ISETP.NE.U32.AND P4, PT, R2, RZ, PT ;  /* 0x000000ff0200720c */ /* 0x008fe40003f85070 */
[C---:B----4-:R-:W-:Y:S02]  /*0150*/  ISETP.NE.U32.AND P5, PT, R6.reuse, RZ, PT ;  /* 0x000000ff0600720c */ /* 0x050fe40003fa5070 */
[----:B------:R-:W-:Y:S01]  /*0160*/  ISETP.NE.AND.EX P1, PT, R5, RZ, PT, P0 ;  /* 0x000000ff0500720c */ /* 0x000fe20003f25300 */
[----:B------:R-:W-:Y:S01]  /*0170*/  IMAD.WIDE.U32 R4, R33, 0x4, R4 ;  /* 0x0000000421047825 */ /* 0x000fe200078e0004 */
[----:B------:R-:W-:Y:S02]  /*0180*/  ISETP.NE.AND.EX P4, PT, R3, RZ, PT, P4 ;  /* 0x000000ff0300720c */ /* 0x000fe40003f85340 */
[C---:B------:R-:W-:Y:S02]  /*0190*/  ISETP.NE.AND.EX P6, PT, R7.reuse, RZ, PT, P5 ;  /* 0x000000ff0700720c */ /* 0x040fe40003fc5350 */
[----:B------:R-:W-:Y:S01]  /*01a0*/  IADD3 R30, P0, PT, R6, R11, RZ ;  /* 0x0000000b061e7210 */ /* 0x000fe20007f1e0ff */
[----:B------:R-:W2:Y:S04]  /*01b0*/  @!P3 LD.E R14, desc[UR6][R168.64+0xb4] ;  /* 0x0000b406a80eb980 */ /* 0x000ea8000c101900 */
[----:B------:R-:W-:-:S02]  /*01c0*/  IMAD.X R31, R7, 0x1, R13, P0 ;  /* 0x00000001071f7824 */ /* 0x000fc400000e060d */
[----:B------:R1:W5:Y:S04]  /*01d0*/  @P1 LD.E R252, desc[UR6][R4.64] ;  /* 0x0000000604fc1980 */ /* 0x000368000c101900 */
[----:B------:R1:W5:Y:S04]  /*01e0*/  @!P4 LD.E R0, desc[UR6][R168.64+0xb8] ;  /* 0x0000b806a800c980 */ /* 0x000368000c101900 */
[----:B------:R1:W5:Y:S04]  /*01f0*/  @P6 LD.E R10, desc[UR6][R30.64] ;  /* 0x000000061e0a6980 */ /* 0x000368000c101900 */
[----:B------:R1:W5:Y:S01]  /*0200*/  @P3 LD.E R5, desc[UR6][R4.64+0x4] ;  /* 0x0000040604053980 */ /* 0x000362000c101900 */
[----:B------:R-:W-:-:S04]  /*0210*/  ISETP.NE.U32.AND P2, PT, R2, RZ, PT ;  /* 0x000000ff0200720c */ /* 0x000fc80003f45070 */
[C---:B------:R-:W-:Y:S02]  /*0220*/  ISETP.NE.AND.EX P2, PT, R3.reuse, RZ, PT, P2 ;  /* 0x000000ff0300720c */ /* 0x040fe40003f45320 */
[----:B------:R-:W-:Y:S01]  /*0230*/  IADD3 R2, P1, PT, R2, R11, RZ ;  /* 0x0000000b02027210 */ /* 0x000fe20007f3e0ff */
[----:B------:R-:W-:Y:S01]  /*0240*/  BSSY.RECONVERGENT B0, `(.L_x_927) ;  /* 0x000000b000007945 */ /* 0x000fe20003800200 */
[----:B------:R-:W-:Y:S01]  /*0250*/  ISETP.NE.U32.AND P0, PT, R8, RZ, PT ;  /* 0x000000ff0800720c */ /* 0x000fe20003f05070 */
[----:B------:R-:W-:Y:S02]  /*0260*/  IMAD.MOV.U32 R12, RZ, RZ, -0x1 ;  /* 0xffffffffff0c7424 */ /* 0x000fe400078e00ff */
[----:B------:R-:W-:Y:S01]  /*0270*/  IMAD.X R3, R3, 0x1, R13, P1 ;  /* 0x0000000103037824 */ /* 0x000fe200008e060d */
[----:B------:R-:W-:Y:S01]  /*0280*/  ISETP.NE.AND.EX P5, PT, R9, RZ, PT, P0 ;  /* 0x000000ff0900720c */ /* 0x000fe20003fa5300 */
[----:B--2---:R1:W-:Y:S04]  /*0290*/  @!P3 STL [R1], R14 ;  /* 0x0000000e0100b387 */ /* 0x0043e80000100800 */
[----:B------:R-:W-:Y:S08]  /*02a0*/  @!P2 BRA `(.L_x_928) ;  /* 0x000000000010a947 */ /* 0x000ff00003800000 */
[----:B-1----:R-:W2:Y:S02]  /*02b0*/  LD.E.U8 R4, desc[UR6][R168.64+0x1b2] ;  /* 0x0001b206a8047980 */ /* 0x002ea4000c101100 */
[----:B--2---:R-:W-:-:S13]  /*02c0*/  ISETP.NE.AND P0, PT, R4, RZ, PT ;  /* 0x000000ff0400720c */ /* 0x004fda0003f05270 */
[----:B------:R-:W-:Y:S05]  /*02d0*/  @!P0 BRA `(.L_x_928) ;  /* 0x0000000000048947 */ /* 0x000fea0003800000 */
[----:B------:R2:W5:Y:S02]  /*02e0*/  LD.E R12, desc[UR6][R2.64] ;  /* 0x00000006020c7980 */ /* 0x000564000c101900 */
.L_x_928:
[----:B------:R-:W-:Y:S05]  /*02f0*/  BSYNC.RECONVERGENT B0 ;  /* 0x0000000000007941 */ /* 0x000fea0003800200 */
.L_x_927:
[----:B------:R-:W-:Y:S04]  /*0300*/  BSSY.RECONVERGENT B0, `(.L_x_929) ;  /* 0x0000007000007945 */ /* 0x000fe80003800200 */
[----:B------:R-:W-:Y:S05]  /*0310*/  @!P4 BRA `(.L_x_930) ;  /* 0x000000000014c947 */ /* 0x000fea0003800000 */
[----:B-----5:R-:W3:Y:S02]  /*0320*/  LD.E.U8 R0, desc[UR6][R168.64+0x1b2] ;  /* 0x0001b206a8007980 */ /* 0x020ee4000c101100 */
[----:B---3--:R-:W-:-:S13]  /*0330*/  ISETP.NE.AND P0, PT, R0, RZ, PT ;  /* 0x000000ff0000720c */ /* 0x008fda0003f05270 */
[----:B------:R-:W3:Y:S02]  /*0340*/  @P0 LD.E R0, desc[UR6][R2.64+0x4] ;  /* 0x0000040602000980 */ /* 0x000ee4000c101900 */
[----:B---3--:R-:W-:-:S06]  /*0350*/  @P0 IADD3 R0, PT, PT, R0, -R12, RZ ;  /* 0x8000000c00000210 */ /* 0x008fcc0007ffe0ff */
[----:B------:R3:W5:Y:S02]  /*0360*/  @!P0 LD.E R0, desc[UR6][R2.64] ;  /* 0x0000000602008980 */ /* 0x000764000c101900 */
.L_x_930:
[----:B------:R-:W-:Y:S05]  /*0370*/  BSYNC.RECONVERGENT B0 ;  /* 0x0000000000007941 */ /* 0x000fea0003800200 */
.L_x_929:
[----:B------:R-:W-:Y:S01]  /*0380*/  MOV R20, R14 ;  /* 0x0000000e00147202 */ /* 0x000fe20000000f00 */
[----:B------:R-:W-:Y:S01]  /*0390*/  BSSY.RECONVERGENT B1, `(.L_x_931) ;  /* 0x0000013000017945 */ /* 0x000fe20003800200 */
[----:B-----5:R-:W-:Y:S02]  /*03a0*/  @P3 IADD3 R20, PT, PT, -R252, R5, RZ ;  /* 0x00000005fc143210 */ /* 0x020fe40007ffe1ff */
[----:B------:R-:W-:-:S03]  /*03b0*/  IADD3 R103, PT, PT, R0, -R10, RZ ;  /* 0x8000000a00677210 */ /* 0x000fc60007ffe0ff */
[----:B------:R4:W-:Y:S01]  /*03c0*/  @P3 STL [R1], R20 ;  /* 0x0000001401003387 */ /* 0x0009e20000100800 */
[----:B------:R-:W-:Y:S05]  /*03d0*/  @!P5 BRA `(.L_x_932) ;  /* 0x000000000014d947 */ /* 0x000fea0003800000 */
[----:B--23--:R-:W-:-:S05]  /*03e0*/  IADD3 R2, P0, PT, R8, R11, RZ ;  /* 0x0000000b08027210 */ /* 0x00cfca0007f1e0ff */
[----:B------:R-:W-:-:S05]  /*03f0*/  IMAD.X R3, R9, 0x1, R13, P0 ;  /* 0x0000000109037824 */ /* 0x000fca00000e060d */
[----:B------:R-:W2:Y:S02]  /*0400*/  LD.E R2, desc[UR6][R2.64] ;  /* 0x0000000602027980 */ /* 0x000ea4000c101900 */
[----:B--2---:R-:W-:Y:S01]  /*0410*/  IADD3 R92, PT, PT, R2, -R10, RZ ;  /* 0x8000000a025c7210 */ /* 0x004fe20007ffe0ff */
[----:B------:R-:W-:Y:S05]  /*0420*/  BRA `(.L_x_933) ;  /* 0x0000000000247947 */ /* 0x000fea0003800000 */
.L_x_932:
[----:B--23--:R-:W2:Y:S01]  /*0430*/  LD.E.64 R2, desc[UR6][R168.64+0x108] ;  /* 0x00010806a8027980 */ /* 0x00cea2000c101b00 */
[----:B------:R-:W-:Y:S01]  /*0440*/  BSSY.RECONVERGENT B0, `(.L_x_934) ;  /* 0x0000006000007945 */ /* 0x000fe20003800200 */
[----:B------:R-:W-:Y:S01]  /*0450*/  IMAD.MOV.U32 R0, RZ, RZ, RZ ;  /* 0x000000ffff007224 */ /* 0x000fe200078e00ff */
[----:B--2---:R-:W-:-:S04]  /*0460*/  ISETP.NE.U32.AND P0, PT, R2, RZ, PT ;  /* 0x000000ff0200720c */ /* 0x004fc80003f05070 */
[----:B------:R-:W-:-:S13]  /*0470*/  ISETP.NE.AND.EX P0, PT, R3, RZ, PT, P0 ;  /* 0x000000ff0300720c */ /* 0x000fda0003f05300 */
[----:B------:R-:W-:Y:S05]  /*0480*/  @!P0 BRA `(.L_x_935) ;  /* 0x0000000000048947 */ /* 0x000fea0003800000 */
[----:B------:R2:W5:Y:S02]  /*0490*/  LD.E R0, desc[UR6][R168.64+0xbc] ;  /* 0x0000bc06a8007980 */ /* 0x000564000c101900 */
.L_x_935:
[----:B------:R-:W-:Y:S05]  /*04a0*/  BSYNC.RECONVERGENT B0 ;  /* 0x0000000000007941 */ /* 0x000fea0003800200 */
.L_x_934:
[----:B-----5:R-:W-:Y:S02]  /*04b0*/  IADD3 R92, PT, PT, R103, R0, RZ ;  /* 0x00000000675c7210 */ /* 0x020fe40007ffe0ff */
.L_x_933:
[----:B------:R-:W-:Y:S05]  /*04c0*/  BSYNC.RECONVERGENT B1 ;  /* 0x0000000000017941 */ /* 0x000fea0003800200 */
.L_x_931:
[----:B------:R-:W3:Y:S01]  /*04d0*/  S2R R34, SR_CTAID.X ;  /* 0x0000000000227919 */ /* 0x000ee20000002500 */
[----:B------:R-:W-:Y:S01]  /*04e0*/  MOV R21, 0x50 ;  /* 0x0000005000157802 */ /* 0x000fe20000000f00 */
[----:B------:R-:W-:-:S03]  /*04f0*/  IMAD.MOV.U32 R3, RZ, RZ, 0x0 ;  /* 0x00000000ff037424 */ /* 0x000fc600078e00ff */
[----:B------:R-:W-:Y:S01]  /*0500*/  MOV R2, R21 ;  /* 0x0000001500027202 */ /* 0x000fe20000000f00 */
[----:B---3--:R-:W-:-:S05]  /*0510*/  IMAD.SHL.U32 R151, R34, 0x40, RZ ;  /* 0x0000004022977824 */ /* 0x008fca00078e00ff */
[----:B------:R-:W-:-:S13]  /*0520*/  ISETP.GT.AND P0, PT, R20, R151, PT ;  /* 0x000000971400720c */ /* 0x000fda0003f04270 */
[----:B-12-4-:R-:W-:Y:S05]  /*0530*/  @!P0 RET.REL.NODEC R2 `(_ZN5flash24flash_fwd_splitkv_kernelI23Flash_fwd_kernel_traitsILi64ELi64ELi256ELi4ELb0ELb0EN7cutlass6half_tE19Flash_kernel_traitsILi64ELi64ELi256ELi4ES3_EELb0ELb0ELb0ELb0ELb0ELb0ELb0ELb1EEEvNS_16Flash_fwd_paramsE) ;  /* 0xfffffff802b08950 */ /* 0x016fea0003c3ffff */
        /* <DEDUP_REMOVED lines=25> */
[----:B------:R-:W-:Y:S01]  /*06d0*/  LOP3.LUT R10, R10, 0x38, RZ, 0xc0, !PT ;  /* 0x000000380a0a7812 */ /* 0x000fe200078ec0ff */
[----:B------:R-:W-:Y:S01]  /*06e0*/  BSSY.RECONVERGENT B0, `(.L_x_937) ;  /* 0x000003c000007945 */ /* 0x000fe20003800200 */
[----:B--2---:R-:W-:-:S04]  /*06f0*/  @P0 IMAD.WIDE.U32 R8, R2, R252, RZ ;  /* 0x000000fc02080225 */ /* 0x004fc800078e00ff */
[----:B------:R-:W-:Y:S02]  /*0700*/  @P0 IMAD R16, R3, R252, RZ ;  /* 0x000000fc03100224 */ /* 0x000fe400078e02ff */
[----:B-----5:R-:W-:-:S04]  /*0710*/  @!P0 IMAD.WIDE.U32 R14, R4, R33, RZ ;  /* 0x00000021040e8225 */ /* 0x020fc800078e00ff */
[----:B------:R-:W-:Y:S02]  /*0720*/  @!P0 IMAD R0, R5, R33, RZ ;  /* 0x0000002105008224 */ /* 0x000fe400078e02ff */
[----:B------:R-:W-:-:S04]  /*0730*/  IMAD.WIDE.U32 R4, R151, R2, R10 ;  /* 0x0000000297047225 */ /* 0x000fc800078e000a */
[----:B------:R-:W-:Y:S02]  /*0740*/  @P0 IMAD.MOV.U32 R14, RZ, RZ, R8 ;  /* 0x000000ffff0e0224 */ /* 0x000fe400078e0008 */
[----:B------:R-:W-:Y:S02]  /*0750*/  @!P0 IMAD.IADD R0, R15, 0x1, R0 ;  /* 0x000000010f008824 */ /* 0x000fe400078e0200 */
[----:B------:R-:W-:Y:S01]  /*0760*/  @P0 IMAD.IADD R0, R9, 0x1, R16 ;  /* 0x0000000109000824 */ /* 0x000fe200078e0210 */
[----:B------:R-:W-:Y:S01]  /*0770*/  IADD3 R8, P0, PT, R14, R4, RZ ;  /* 0x000000040e087210 */ /* 0x000fe20007f1e0ff */
[----:B------:R-:W-:Y:S01]  /*0780*/  IMAD R9, R3, R151, RZ ;  /* 0x0000009703097224 */ /* 0x000fe200078e02ff */
[----:B------:R-:W-:Y:S02]  /*0790*/  IADD3 R16, PT, PT, -R151, R20, RZ ;  /* 0x0000001497107210 */ /* 0x000fe40007ffe1ff */
[----:B---3--:R-:W-:Y:S02]  /*07a0*/  ISETP.GE.AND P2, PT, R10, R17, PT ;  /* 0x000000110a00720c */ /* 0x008fe40003f46270 */
[----:B------:R-:W-:-:S02]  /*07b0*/  SHF.R.U32.HI R20, RZ, 0x3, R152 ;  /* 0x00000003ff147819 */ /* 0x000fc40000011698 */
[----:B------:R-:W-:Y:S02]  /*07c0*/  IADD3.X R9, PT, PT, R0, R5, R9, P0, !PT ;  /* 0x0000000500097210 */ /* 0x000fe400007fe409 */
[----:B------:R-:W-:Y:S01]  /*07d0*/  ISETP.GE.OR P0, PT, R20, R16, P2 ;  /* 0x000000101400720c */ /* 0x000fe20001706670 */
[-C--:B----4-:R-:W-:Y:S02]  /*07e0*/  IMAD R4, R13, R22.reuse, RZ ;  /* 0x000000160d047224 */ /* 0x090fe400078e02ff */
[----:B------:R-:W-:-:S04]  /*07f0*/  IMAD.WIDE.U32 R8, R12, R22, R8 ;  /* 0x000000160c087225 */ /* 0x000fc800078e0008 */
[----:B------:R-:W-:-:S06]  /*0800*/  IMAD.IADD R5, R9, 0x1, R4 ;  /* 0x0000000109057824 */ /* 0x000fcc00078e0204 */
[----:B------:R-:W-:Y:S02]  /*0810*/  @!P0 IMAD.MOV.U32 R4, RZ, RZ, R8 ;  /* 0x000000ffff048224 */ /* 0x000fe400078e0008 */
[-C--:B------:R-:W-:Y:S02]  /*0820*/  @!P0 IMAD R0, R3, R20.reuse, RZ ;  /* 0x0000001403008224 */ /* 0x080fe400078e02ff */
[----:B------:R-:W-:-:S04]  /*0830*/  @!P0 IMAD.WIDE.U32 R12, R2, R20, R4 ;  /* 0x00000014020c8225 */ /* 0x000fc800078e0004 */
[----:B------:R-:W-:Y:S01]  /*0840*/  @!P0 IMAD.IADD R0, R13, 0x1, R0 ;  /* 0x000000010d008824 */ /* 0x000fe200078e0200 */
[----:B------:R-:W-:Y:S01]  /*0850*/  @!P0 LEA R14, P1, R12, R6, 0x1 ;  /* 0x000000060c0e8211 */ /* 0x000fe200078208ff */
[----:B------:R-:W-:-:S03]  /*0860*/  IMAD R11, R18, R33, R22 ;  /* 0x00000021120b7224 */ /* 0x000fc600078e0216 */
[----:B------:R-:W-:Y:S02]  /*0870*/  @!P0 LEA.HI.X R15, R12, R7, R0, 0x1, P1 ;  /* 0x000000070c0f8211 */ /* 0x000fe400008f0c00 */
[----:B------:R-:W-:Y:S01]  /*0880*/  ISETP.NE.AND P1, PT, R10, RZ, PT ;  /* 0x000000ff0a00720c */ /* 0x000fe20003f25270 */
[----:B------:R-:W-:Y:S02]  /*0890*/  IMAD R10, R19, R11, R151 ;  /* 0x0000000b130a7224 */ /* 0x000fe400078e0297 */
[----:B------:R1:W-:Y:S01]  /*08a0*/  @!P0 ST.E.128 desc[UR6][R14.64], RZ ;  /* 0x000000ff0e008985 */ /* 0x0003e2000c101d06 */
[----:B------:R-:W-:Y:S02]  /*08b0*/  ISETP.GE.OR P3, PT, R20, R16, P1 ;  /* 0x000000101400720c */ /* 0x000fe40000f66670 */
[----:B------:R-:W-:Y:S01]  /*08c0*/  IADD3 R0, P0, PT, R10, R20, RZ ;  /* 0x000000140a007210 */ /* 0x000fe20007f1e0ff */
[----:B------:R-:W-:Y:S01]  /*08d0*/  VIADD R13, R20, 0x20 ;  /* 0x00000020140d7836 */ /* 0x000fe20000000000 */
[----:B------:R-:W-:-:S02]  /*08e0*/  P2R R17, PR, RZ, 0x8 ;  /* 0x00000008ff117803 */ /* 0x000fc40000000000 */
[----:B------:R-:W-:Y:S02]  /*08f0*/  LEA.HI.X.SX32 R11, R10, RZ, 0x1, P0 ;  /* 0x000000ff0a0b7211 */ /* 0x000fe400000f0eff */
[C---:B------:R-:W-:Y:S02]  /*0900*/  LEA R10, P0, R0.reuse, R168, 0x2 ;  /* 0x000000a8000a7211 */ /* 0x040fe400078010ff */
[----:B------:R-:W-:Y:S02]  /*0910*/  ISETP.GE.OR P5, PT, R13, R16, P1 ;  /* 0x000000100d00720c */ /* 0x000fe40000fa6670 */
[----:B------:R-:W-:Y:S02]  /*0920*/  LEA.HI.X R11, R0, R169, R11, 0x2, P0 ;  /* 0x000000a9000b7211 */ /* 0x000fe400000f140b */
[----:B------:R-:W-:Y:S02]  /*0930*/  ISETP.NE.AND P0, PT, R17, RZ, PT ;  /* 0x000000ff1100720c */ /* 0x000fe40003f05270 */
[----:B-1----:R-:W-:-:S04]  /*0940*/  IADD3 R14, PT, PT, R20, 0x10, RZ ;  /* 0x00000010140e7810 */ /* 0x002fc80007ffe0ff */
[CC--:B------:R-:W-:Y:S02]  /*0950*/  ISETP.GE.OR P3, PT, R14.reuse, R16.reuse, P2 ;  /* 0x000000100e00720c */ /* 0x0c0fe40001766670 */
[-C--:B------:R-:W-:Y:S01]  /*0960*/  ISETP.GE.OR P6, PT, R14, R16.reuse, P1 ;  /* 0x000000100e00720c */ /* 0x080fe20000fc6670 */
[----:B------:R-:W-:Y:S01]  /*0970*/  VIADD R12, R20, 0x30 ;  /* 0x00000030140c7836 */ /* 0x000fe20000000000 */
[----:B------:R-:W-:-:S03]  /*0980*/  ISETP.GE.OR P4, PT, R13, R16, P2 ;  /* 0x000000100d00720c */ /* 0x000fc60001786670 */
[----:B------:R-:W-:Y:S01]  /*0990*/  @!P0 IMAD.MOV.U32 R19, RZ, RZ, 0x7f800000 ;  /* 0x7f800000ff138424 */ /* 0x000fe200078e00ff */
[CC--:B------:R-:W-:Y:S02]  /*09a0*/  ISETP.GE.OR P1, PT, R12.reuse, R16.reuse, P1 ;  /* 0x000000100c00720c */ /* 0x0c0fe40000f26670 */
[----:B------:R-:W-:Y:S01]  /*09b0*/  ISETP.GE.OR P2, PT, R12, R16, P2 ;  /* 0x000000100c00720c */ /* 0x000fe20001746670 */
[----:B------:R-:W-:-:S04]  /*09c0*/  @!P5 IMAD.MOV.U32 R16, RZ, RZ, 0x7f800000 ;  /* 0x7f800000ff10d424 */ /* 0x000fc800078e00ff */
[----:B------:R-:W-:Y:S01]  /*09d0*/  @!P6 MOV R18, 0x7f800000 ;  /* 0x7f8000000012e802 */ /* 0x000fe20000000f00 */
[----:B------:R-:W-:Y:S07]  /*09e0*/  @P3 BRA `(.L_x_938) ;  /* 0x00000000002c3947 */ /* 0x000fee0003800000 */
        /* <DEDUP_REMOVED lines=11> */
.L_x_938:
[----:B------:R-:W-:Y:S05]  /*0aa0*/  BSYNC.RECONVERGENT B0 ;  /* 0x0000000000007941 */ /* 0x000fea0003800200 */
.L_x_937:
        /* <DEDUP_REMOVED lines=13> */
.L_x_940:
[----:B------:R-:W-:Y:S05]  /*0b80*/  BSYNC.RECONVERGENT B0 ;  /* 0x0000000000007941 */ /* 0x000fea0003800200 */
.L_x_939:
        /* <DEDUP_REMOVED lines=12> */
.L_x_942:
[----:B------:R-:W-:Y:S05]  /*0c50*/  BSYNC.RECONVERGENT B0 ;  /* 0x0000000000007941 */ /* 0x000fea0003800200 */
.L_x_941:
[----:B------:R-:W-:Y:S01]  /*0c60*/  ISETP.NE.AND P0, PT, R17, RZ, PT ;  /* 0x000000ff1100720c */ /* 0x000fe20003f05270 */
[----:B---3--:R-:W-:Y:S01]  /*0c70*/  IMAD.MOV.U32 R2, RZ, RZ, R21 ;  /* 0x000000ffff027224 */ /* 0x008fe200078e0015 */
[----:B------:R-:W-:Y:S01]  /*0c80*/  MOV R3, 0x0 ;  /* 0x0000000000037802 */ /* 0x000fe20000000f00 */
[----:B------:R-:W-:Y:S04]  /*0c90*/  @!P6 ST.E desc[UR6][R10.64+0x40], R18 ;  /* 0x000040120a00e985 */ /* 0x000fe8000c101906 */
[----:B------:R-:W-:Y:S06]  /*0ca0*/  @!P5 ST.E desc[UR6][R10.64+0x80], R16 ;  /* 0x000080100a00d985 */ /* 0x000fec000c101906 */
[----:B------:R1:W-:Y:S02]  /*0cb0*/  @!P0 ST.E desc[UR6][R10.64], R19 ;  /* 0x000000130a008985 */ /* 0x0003e4000c101906 */
[----:B-12---:R-:W-:Y:S05]  /*0cc0*/  @P1 RET.REL.NODEC R2 `(_ZN5flash24flash_fwd_splitkv_kernelI23Flash_fwd_kernel_traitsILi64ELi64ELi256ELi4ELb0ELb0EN7cutlass6half_tE19Flash_kernel_traitsILi64ELi64ELi256ELi4ES3_EELb0ELb0ELb0ELb0ELb0ELb0ELb0ELb1EEEvNS_16Flash_fwd_paramsE) ;  /* 0xfffffff002cc1950 */ /* 0x006fea0003c3ffff */
[----:B------:R-:W-:Y:S02]  /*0cd0*/  MOV R0, 0x7f800000 ;  /* 0x7f80000000007802 */ /* 0x000fe40000000f00 */
[----:B------:R-:W-:Y:S02]  /*0ce0*/  MOV R2, R21 ;  /* 0x0000001500027202 */ /* 0x000fe40000000f00 */
[----:B------:R-:W-:Y:S01]  /*0cf0*/  MOV R3, 0x0 ;  /* 0x0000000000037802 */ /* 0x000fe20000000f00 */
[----:B------:R1:W-:Y:S03]  /*0d00*/  ST.E desc[UR6][R10.64+0xc0], R0 ;  /* 0x0000c0000a007985 */ /* 0x0003e6000c101906 */
[----:B-1----:R-:W-:Y:S05]  /*0d10*/  RET.REL.NODEC R2 `(_ZN5flash24flash_fwd_splitkv_kernelI23Flash_fwd_kernel_traitsILi64ELi64ELi256ELi4ELb0ELb0EN7cutlass6half_tE19Flash_kernel_traitsILi64ELi64ELi256ELi4ES3_EELb0ELb0ELb0ELb0ELb0ELb0ELb0ELb1EEEvNS_16Flash_fwd_paramsE) ;  /* 0xfffffff002b87950 */ /* 0x002fea0003c3ffff */
.L_x_936:
[----:B------:R-:W2:Y:S04]  /*0d20*/  LD.E.64 R2, desc[UR6][R168.64+0x158] ;  /* 0x00015806a8027980 */ /* 0x000ea8000c101b00 */
[----:B------:R-:W3:Y:S01]  /*0d30*/  LD.E.64 R250, desc[UR6][R168.64+0x160] ;  /* 0x00016006a8fa7980 */ /* 0x000ee2000c101b00 */
[----:B------:R-:W-:Y:S01]  /*0d40*/  IMAD.MOV.U32 R9, RZ, RZ, R33 ;  /* 0x000000ffff097224 */ /* 0x000fe200078e0021 */
[----:B------:R-:W1:Y:S01]  /*0d50*/  S2R R35, SR_CTAID.Z ;  /* 0x0000000000237919 */ /* 0x000e620000002700 */
[----:B------:R-:W-:Y:S01]  /*0d60*/  BSSY.RECONVERGENT B0, `(.L_x_943) ;  /* 0x00000be000007945 */ /* 0x000fe20003800200 */
[----:B--2---:R-:W-:-:S04]  /*0d70*/  ISETP.NE.U32.AND P0, PT, R2, RZ, PT ;  /* 0x000000ff0200720c */ /* 0x004fc80003f05070 */
[----:B------:R-:W-:-:S13]  /*0d80*/  ISETP.NE.AND.EX P0, PT, R3, RZ, PT, P0 ;  /* 0x000000ff0300720c */ /* 0x000fda0003f05300 */
[----:B------:R-:W-:-:S05]  /*0d90*/  @P0 IADD3 R2, P1, PT, R2, R11, RZ ;  /* 0x0000000b02020210 */ /* 0x000fca0007f3e0ff */
[----:B------:R-:W-:-:S05]  /*0da0*/  @P0 IMAD.X R3, R3, 0x1, R13, P1 ;  /* 0x0000000103030824 */ /* 0x000fca00008e060d */
[----:B------:R2:W5:Y:S01]  /*0db0*/  @P0 LD.E R9, desc[UR6][R2.64] ;  /* 0x0000000602090980 */ /* 0x000562000c101900 */
[----:B---3--:R-:W-:-:S04]  /*0dc0*/  ISETP.NE.U32.AND P0, PT, R250, RZ, PT ;  /* 0x000000fffa00720c */ /* 0x008fc80003f05070 */
[----:B------:R-:W-:-:S13]  /*0dd0*/  ISETP.NE.AND.EX P0, PT, R251, RZ, PT, P0 ;  /* 0x000000fffb00720c */ /* 0x000fda0003f05300 */
[----:B-1----:R-:W-:Y:S05]  /*0de0*/  @!P0 BRA `(.L_x_944) ;  /* 0x0000000400888947 */ /* 0x002fea0003800000 */
[----:B------:R-:W3:Y:S04]  /*0df0*/  LD.E R11, desc[UR6][R168.64+0x170] ;  /* 0x00017006a80b7980 */ /* 0x000ee8000c101900 */
[----:B------:R-:W4:Y:S01]  /*0e00*/  LD.E.64 R6, desc[UR6][R168.64+0x168] ;  /* 0x00016806a8067980 */ /* 0x000f22000c101b00 */
[----:B------:R-:W-:Y:S02]  /*0e10*/  MOV R14, R168 ;  /* 0x000000a8000e7202 */ /* 0x000fe40000000f00 */
[----:B------:R-:W-:-:S05]  /*0e20*/  MOV R15, R169 ;  /* 0x000000a9000f7202 */ /* 0x000fca0000000f00 */
[----:B------:R-:W4:Y:S01]  /*0e30*/  LD.E R16, desc[UR6][R14.64+0x68] ;  /* 0x000068060e107980 */ /* 0x000f22000c101900 */
[----:B------:R-:W-:-:S03]  /*0e40*/  LEA R18, R249, 0xffffff00, 0x8 ;  /* 0xffffff00f9127811 */ /* 0x000fc600078e40ff */
[----:B------:R-:W4:Y:S01]  /*0e50*/  LD.E.64 R234, desc[UR6][R14.64+0x38] ;  /* 0x000038060eea7980 */ /* 0x000f22000c101b00 */
[----:B------:R-:W-:-:S03]  /*0e60*/  IABS R4, R18 ;  /* 0x0000001200047213 */ /* 0x000fc60000000000 */
[----:B------:R-:W4:Y:S04]  /*0e70*/  LD.E.64 R12, desc[UR6][R14.64+0x28] ;  /* 0x000028060e0c7980 */ /* 0x000f28000c101b00 */
[----:B------:R-:W5:Y:S04]  /*0e80*/  LD.E.64 R28, desc[UR6][R14.64+0x58] ;  /* 0x000058060e1c7980 */ /* 0x000f68000c101b00 */
[----:B------:R-:W5:Y:S01]  /*0e90*/  LD.E.64 R236, desc[UR6][R14.64+0x40] ;  /* 0x000040060eec7980 */ /* 0x000f62000c101b00 */
[----:B---3--:R-:W-:-:S04]  /*0ea0*/  IABS R5, R11 ;  /* 0x0000000b00057213 */ /* 0x008fc80000000000 */
[----:B--2---:R-:W1:Y:S08]  /*0eb0*/  I2F.RP R2, R5 ;  /* 0x0000000500027306 */ /* 0x004e700000209400 */
        /* <DEDUP_REMOVED lines=10> */
[----:B------:R-:W-:Y:S01]  /*0f60*/  IMAD.HI.U32 R4, R3, R2, RZ ;  /* 0x0000000203047227 */ /* 0x000fe200078e00ff */
[----:B------:R-:W-:Y:S01]  /*0f70*/  ISETP.NE.AND P3, PT, R11, RZ, PT ;  /* 0x000000ff0b00720c */ /* 0x000fe20003f65270 */
[----:B-----5:R-:W2:Y:S02]  /*0f80*/  LD.E.64 R8, desc[UR6][R14.64+0x50] ;  /* 0x000050060e087980 */ /* 0x020ea4000c101b00 */
[----:B------:R-:W-:-:S05]  /*0f90*/  IMAD R0, R4, R0, R2 ;  /* 0x0000000004007224 */ /* 0x000fca00078e0202 */
[----:B------:R-:W-:-:S13]  /*0fa0*/  ISETP.GT.U32.AND P0, PT, R5, R0, PT ;  /* 0x000000000500720c */ /* 0x000fda0003f04070 */
[----:B------:R-:W-:-:S04]  /*0fb0*/  @!P0 IADD3 R0, PT, PT, R0, -R5, RZ ;  /* 0x8000000500008210 */ /* 0x000fc80007ffe0ff */
[----:B------:R-:W-:Y:S02]  /*0fc0*/  ISETP.GE.U32.AND P1, PT, R0, R5, PT ;  /* 0x000000050000720c */ /* 0x000fe40003f26070 */
[----:B------:R-:W-:Y:S01]  /*0fd0*/  LOP3.LUT R0, R18, R11, RZ, 0x3c, !PT ;  /* 0x0000000b12007212 */ /* 0x000fe200078e3cff */
[----:B------:R-:W-:Y:S02]  /*0fe0*/  @!P0 VIADD R4, R4, 0x1 ;  /* 0x0000000104048836 */ /* 0x000fe40000000000 */
[----:B----4-:R-:W-:Y:S01]  /*0ff0*/  IMAD.WIDE.U32 R2, R6, R33, RZ ;  /* 0x0000002106027225 */ /* 0x010fe200078e00ff */
[----:B------:R-:W-:-:S03]  /*1000*/  ISETP.GE.AND P2, PT, R0, RZ, PT ;  /* 0x000000ff0000720c */ /* 0x000fc60003f46270 */
[----:B------:R-:W-:Y:S01]  /*1010*/  IMAD R0, R7, R33, RZ ;  /* 0x0000002107007224 */ /* 0x000fe200078e02ff */
[----:B------:R-:W-:Y:S01]  /*1020*/  LEA R239, P0, R2, R250, 0x2 ;  /* 0x000000fa02ef7211 */ /* 0x000fe200078010ff */
[----:B------:R-:W3:Y:S02]  /*1030*/  LD.E.64 R6, desc[UR6][R14.64+0x20] ;  /* 0x000020060e067980 */ /* 0x000ee4000c101b00 */
[----:B------:R-:W-:Y:S02]  /*1040*/  @P1 IADD3 R4, PT, PT, R4, 0x1, RZ ;  /* 0x0000000104041810 */ /* 0x000fe40007ffe0ff */
[----:B------:R-:W-:-:S03]  /*1050*/  IADD3 R0, PT, PT, R3, R0, RZ ;  /* 0x0000000003007210 */ /* 0x000fc60007ffe0ff */
[----:B------:R-:W-:Y:S01]  /*1060*/  IMAD.MOV.U32 R5, RZ, RZ, R4 ;  /* 0x000000ffff057224 */ /* 0x000fe200078e0004 */
[----:B------:R-:W-:Y:S02]  /*1070*/  LEA.HI.X R238, R2, R251, R0, 0x2, P0 ;  /* 0x000000fb02ee7211 */ /* 0x000fe400000f1400 */
[----:B------:R-:W-:Y:S01]  /*1080*/  MOV R2, R239 ;  /* 0x000000ef00027202 */ /* 0x000fe20000000f00 */
[----:B------:R-:W-:Y:S01]  /*1090*/  @!P2 IMAD.MOV R5, RZ, RZ, -R5 ;  /* 0x000000ffff05a224 */ /* 0x000fe200078e0a05 */
[----:B------:R-:W-:Y:S01]  /*10a0*/  @!P3 LOP3.LUT R5, RZ, R11, RZ, 0x33, !PT ;  /* 0x0000000bff05b212 */ /* 0x000fe200078e33ff */
[----:B------:R-:W-:-:S04]  /*10b0*/  IMAD.MOV.U32 R3, RZ, RZ, R238 ;  /* 0x000000ffff037224 */ /* 0x000fc800078e00ee */
[----:B------:R-:W-:-:S05]  /*10c0*/  IMAD.WIDE R2, R5, 0x4, R2 ;  /* 0x0000000405027825 */ /* 0x000fca00078e0202 */
[----:B------:R1:W4:Y:S01]  /*10d0*/  LD.E R10, desc[UR6][R2.64] ;  /* 0x00000006020a7980 */ /* 0x000322000c101900 */
        /* <DEDUP_REMOVED lines=25> */
[----:B------:R-:W-:Y:S01]  /*1270*/  IMAD R4, R235, R17, RZ ;  /* 0x00000011eb047224 */ /* 0x000fe200078e02ff */
[----:B------:R-:W-:Y:S02]  /*1280*/  SHF.R.S32.HI R18, RZ, 0x1f, R17 ;  /* 0x0000001fff127819 */ /* 0x000fe40000011411 */
[----:B------:R-:W-:-:S03]  /*1290*/  MOV R0, R2 ;  /* 0x0000000200007202 */ /* 0x000fc60000000f00 */
[----:B------:R-:W-:Y:S01]  /*12a0*/  IMAD R4, R234, R18, R4 ;  /* 0x00000012ea047224 */ /* 0x000fe200078e0204 */
        /* <DEDUP_REMOVED lines=8> */
[----:B------:R-:W-:-:S04]  /*1330*/  IMAD.MOV.U32 R2, RZ, RZ, R6 ;  /* 0x000000ffff027224 */ /* 0x000fc800078e0006 */
[----:B------:R-:W-:-:S04]  /*1340*/  IMAD.WIDE.U32 R2, R17, R234, R2 ;  /* 0x000000ea11027225 */ /* 0x000fc800078e0002 */
[----:B------:R-:W-:Y:S02]  /*1350*/  IMAD.IADD R3, R3, 0x1, R4 ;  /* 0x0000000103037824 */ /* 0x000fe400078e0204 */
[----:B--2---:R-:W-:Y:S02]  /*1360*/  IMAD R4, R9, R0, RZ ;  /* 0x0000000009047224 */ /* 0x004fe400078e02ff */
[----:B------:R-:W-:Y:S02]  /*1370*/  IMAD R7, R13, R10, RZ ;  /* 0x0000000a0d077224 */ /* 0x000fe400078e02ff */
[----:B------:R-:W-:Y:S02]  /*1380*/  IMAD R6, R8, R5, R4 ;  /* 0x0000000508067224 */ /* 0x000fe400078e0204 */
[----:B------:R-:W-:-:S04]  /*1390*/  IMAD.WIDE.U32 R2, R0, R8, R2 ;  /* 0x0000000800027225 */ /* 0x000fc800078e0002 */
[----:B------:R-:W-:-:S04]  /*13a0*/  IMAD.WIDE.U32 R4, R12, R10, RZ ;  /* 0x0000000a0c047225 */ /* 0x000fc800078e00ff */
[----:B------:R-:W-:Y:S01]  /*13b0*/  IMAD R12, R12, R19, R7 ;  /* 0x000000130c0c7224 */ /* 0x000fe200078e0207 */
[----:B------:R-:W-:Y:S01]  /*13c0*/  IADD3 R19, PT, PT, R3, R6, RZ ;  /* 0x0000000603137210 */ /* 0x000fe20007ffe0ff */
[----:B------:R-:W-:Y:S01]  /*13d0*/  IMAD.MOV.U32 R13, RZ, RZ, R2 ;  /* 0x000000ffff0d7224 */ /* 0x000fe200078e0002 */
[----:B------:R-:W-:Y:S01]  /*13e0*/  MOV R6, R4 ;  /* 0x0000000400067202 */ /* 0x000fe20000000f00 */
[----:B------:R-:W-:Y:S01]  /*13f0*/  IMAD.IADD R7, R5, 0x1, R12 ;  /* 0x0000000105077824 */ /* 0x000fe200078e020c */
[----:B------:R-:W-:Y:S05]  /*1400*/  BRA `(.L_x_945) ;  /* 0x00000004004c7947 */ /* 0x000fea0003800000 */
.L_x_944:
        /* <DEDUP_REMOVED lines=10> */
[----:B------:R-:W-:-:S02]  /*14b0*/  IABS R8, R35 ;  /* 0x0000002300087213 */ /* 0x000fc40000000000 */
[----:B-----5:R-:W-:Y:S02]  /*14c0*/  @!P0 SHF.R.S32.HI R11, RZ, 0x1f, R9 ;  /* 0x0000001fff0b8819 */ /* 0x020fe40000011409 */
[----:B------:R-:W-:Y:S02]  /*14d0*/  LEA R17, R249, 0xffffff00, 0x8 ;  /* 0xffffff00f9117811 */ /* 0x000fe400078e40ff */
[----:B------:R-:W-:Y:S02]  /*14e0*/  CS2R R238, SRZ ;  /* 0x0000000000ee7805 */ /* 0x000fe4000001ff00 */
[----:B---3--:R-:W-:-:S04]  /*14f0*/  IABS R0, R16 ;  /* 0x0000001000007213 */ /* 0x008fc80000000000 */
[----:B------:R-:W-:-:S04]  /*1500*/  MOV R7, R0 ;  /* 0x0000000000077202 */ /* 0x000fc80000000f00 */
        /* <DEDUP_REMOVED lines=19> */
[----:B------:R-:W-:-:S03]  /*1640*/  @!P0 IADD3 R3, PT, PT, R3, R8, RZ ;  /* 0x0000000803038210 */ /* 0x000fc60007ffe0ff */
[----:B------:R-:W-:Y:S02]  /*1650*/  @!P0 IMAD R11, R4, R11, R5 ;  /* 0x0000000b040b8224 */ /* 0x000fe400078e0205 */
[----:B------:R-:W-:Y:S01]  /*1660*/  @!P1 IMAD.IADD R0, R0, 0x1, -R7 ;  /* 0x0000000100009824 */ /* 0x000fe200078e0a07 */
[----:B------:R-:W-:Y:S01]  /*1670*/  @P0 IADD3 R8, PT, PT, R10, R12, RZ ;  /* 0x0000000c0a080210 */ /* 0x000fe20007ffe0ff */
[----:B------:R-:W-:-:S03]  /*1680*/  @!P0 IMAD.WIDE.U32 R4, R4, R9, R2 ;  /* 0x0000000904048225 */ /* 0x000fc600078e0002 */
[----:B------:R-:W-:Y:S01]  /*1690*/  ISETP.GE.U32.AND P3, PT, R0, R7, PT ;  /* 0x000000070000720c */ /* 0x000fe20003f66070 */
[-C--:B------:R-:W-:Y:S01]  /*16a0*/  @P0 IMAD R7, R235, R8.reuse, RZ ;  /* 0x00000008eb070224 */ /* 0x080fe200078e02ff */
[----:B------:R-:W-:Y:S01]  /*16b0*/  @!P0 IADD3 R0, PT, PT, R5, R11, RZ ;  /* 0x0000000b05008210 */ /* 0x000fe20007ffe0ff */
[----:B------:R-:W-:Y:S01]  /*16c0*/  @P0 IMAD.WIDE.U32 R2, R234, R8, RZ ;  /* 0x00000008ea020225 */ /* 0x000fe200078e00ff */
[----:B------:R-:W-:Y:S02]  /*16d0*/  LOP3.LUT R5, R35, R16, RZ, 0x3c, !PT ;  /* 0x0000001023057212 */ /* 0x000fe400078e3cff */
[----:B------:R-:W-:Y:S01]  /*16e0*/  @!P1 IADD3 R6, PT, PT, R6, 0x1, RZ ;  /* 0x0000000106069810 */ /* 0x000fe20007ffe0ff */
[----:B------:R-:W-:Y:S01]  /*16f0*/  @P0 IMAD.MOV.U32 R4, RZ, RZ, R2 ;  /* 0x000000ffff040224 */ /* 0x000fe200078e0002 */
[----:B------:R-:W-:Y:S02]  /*1700*/  ISETP.GE.AND P2, PT, R5, RZ, PT ;  /* 0x000000ff0500720c */ /* 0x000fe40003f46270 */
[----:B------:R-:W-:-:S02]  /*1710*/  @P0 IADD3 R0, PT, PT, R3, R7, RZ ;  /* 0x0000000703000210 */ /* 0x000fc40007ffe0ff */
[----:B------:R-:W-:Y:S01]  /*1720*/  ISETP.NE.AND P1, PT, R16, RZ, PT ;  /* 0x000000ff1000720c */ /* 0x000fe20003f25270 */
[----:B------:R-:W-:Y:S01]  /*1730*/  @!P0 IMAD R7, R237, R10, RZ ;  /* 0x0000000aed078224 */ /* 0x000fe200078e02ff */
[----:B------:R-:W-:Y:S01]  /*1740*/  @!P0 SHF.R.S32.HI R5, RZ, 0x1f, R10 ;  /* 0x0000001fff058819 */ /* 0x000fe2000001140a */
[----:B------:R-:W-:Y:S01]  /*1750*/  IMAD.MOV.U32 R3, RZ, RZ, R0 ;  /* 0x000000ffff037224 */ /* 0x000fe200078e0000 */
[----:B------:R-:W-:Y:S02]  /*1760*/  MOV R2, R4 ;  /* 0x0000000400027202 */ /* 0x000fe40000000f00 */
[----:B------:R-:W-:Y:S01]  /*1770*/  @P3 IADD3 R6, PT, PT, R6, 0x1, RZ ;  /* 0x0000000106063810 */ /* 0x000fe20007ffe0ff */
[-C--:B------:R-:W-:Y:S02]  /*1780*/  IMAD R8, R235, R17.reuse, RZ ;  /* 0x00000011eb087224 */ /* 0x080fe400078e02ff */
[----:B------:R-:W-:Y:S01]  /*1790*/  IMAD.WIDE.U32 R2, R234, R17, R2 ;  /* 0x00000011ea027225 */ /* 0x000fe200078e0002 */
[----:B------:R-:W-:-:S03]  /*17a0*/  MOV R0, R6 ;  /* 0x0000000600007202 */ /* 0x000fc60000000f00 */
[----:B------:R-:W-:Y:S02]  /*17b0*/  @!P0 IMAD R4, R5, R236, R7 ;  /* 0x000000ec05048224 */ /* 0x000fe400078e0207 */
[----:B------:R-:W-:Y:S01]  /*17c0*/  @!P0 IMAD.WIDE.U32 R6, R236, R10, RZ ;  /* 0x0000000aec068225 */ /* 0x000fe200078e00ff */
[----:B------:R-:W-:Y:S02]  /*17d0*/  @!P2 IADD3 R0, PT, PT, -R0, RZ, RZ ;  /* 0x000000ff0000a210 */ /* 0x000fe40007ffe1ff */
[----:B------:R-:W-:Y:S01]  /*17e0*/  @!P1 LOP3.LUT R0, RZ, R16, RZ, 0x33, !PT ;  /* 0x00000010ff009212 */ /* 0x000fe200078e33ff */
[----:B------:R-:W-:Y:S02]  /*17f0*/  IMAD.IADD R5, R3, 0x1, R8 ;  /* 0x0000000103057824 */ /* 0x000fe400078e0208 */
[----:B------:R-:W-:Y:S01]  /*1800*/  @!P0 IMAD.IADD R3, R7, 0x1, R4 ;  /* 0x0000000107038824 */ /* 0x000fe200078e0204 */
[----:B------:R-:W-:Y:S01]  /*1810*/  MOV R4, R2 ;  /* 0x0000000200047202 */ /* 0x000fe20000000f00 */
[----:B------:R-:W-:Y:S01]  /*1820*/  @!P0 IMAD R8, R19, R9, RZ ;  /* 0x0000000913088224 */ /* 0x000fe200078e02ff */
[----:B------:R-:W-:-:S02]  /*1830*/  @!P0 SHF.R.S32.HI R7, RZ, 0x1f, R9 ;  /* 0x0000001fff078819 */ /* 0x000fc40000011409 */
[----:B------:R-:W-:Y:S02]  /*1840*/  @P0 IADD3 R10, PT, PT, R10, R12, RZ ;  /* 0x0000000c0a0a0210 */ /* 0x000fe40007ffe0ff */
[----:B------:R-:W-:Y:S01]  /*1850*/  @!P0 MOV R2, R6 ;  /* 0x0000000600028202 */ /* 0x000fe20000000f00 */
[----:B------:R-:W-:Y:S01]  /*1860*/  IMAD R11, R21, R0, RZ ;  /* 0x00000000150b7224 */ /* 0x000fe200078e02ff */
[----:B------:R-:W-:Y:S01]  /*1870*/  SHF.R.S32.HI R12, RZ, 0x1f, R0 ;  /* 0x0000001fff0c7819 */ /* 0x000fe20000011400 */
[C---:B------:R-:W-:Y:S02]  /*1880*/  @!P0 IMAD R8, R18.reuse, R7, R8 ;  /* 0x0000000712088224 */ /* 0x040fe400078e0208 */
[----:B------:R-:W-:-:S04]  /*1890*/  @!P0 IMAD.WIDE.U32 R6, R18, R9, R2 ;  /* 0x0000000912068225 */ /* 0x000fc800078e0002 */
[----:B------:R-:W-:-:S04]  /*18a0*/  IMAD.WIDE.U32 R4, R20, R0, R4 ;  /* 0x0000000014047225 */ /* 0x000fc800078e0004 */
[----:B------:R-:W-:Y:S02]  /*18b0*/  IMAD R11, R20, R12, R11 ;  /* 0x0000000c140b7224 */ /* 0x000fe400078e020b */
[----:B------:R-:W-:-:S04]  /*18c0*/  @P0 IMAD.WIDE.U32 R2, R236, R10, RZ ;  /* 0x0000000aec020225 */ /* 0x000fc800078e00ff */
[----:B------:R-:W-:Y:S01]  /*18d0*/  @P0 IMAD R0, R237, R10, RZ ;  /* 0x0000000aed000224 */ /* 0x000fe200078e02ff */
[----:B------:R-:W-:Y:S01]  /*18e0*/  MOV R13, R4 ;  /* 0x00000004000d7202 */ /* 0x000fe20000000f00 */
[----:B------:R-:W-:Y:S01]  /*18f0*/  @!P0 IMAD.IADD R7, R7, 0x1, R8 ;  /* 0x0000000107078824 */ /* 0x000fe200078e0208 */
[----:B------:R-:W-:Y:S01]  /*1900*/  IADD3 R19, PT, PT, R5, R11, RZ ;  /* 0x0000000b05137210 */ /* 0x000fe20007ffe0ff */
[----:B------:R-:W-:Y:S01]  /*1910*/  @P0 IMAD.IADD R7, R3, 0x1, R0 ;  /* 0x0000000103070824 */ /* 0x000fe200078e0200 */
[----:B------:R-:W-:Y:S02]  /*1920*/  @P0 MOV R6, R2 ;  /* 0x0000000200060202 */ /* 0x000fe40000000f00 */
[----:B-1----:R-:W-:Y:S02]  /*1930*/  MOV R18, RZ ;  /* 0x000000ff00127202 */ /* 0x002fe40000000f00 */
.L_x_945:
[----:B------:R-:W-:Y:S05]  /*1940*/  BSYNC.RECONVERGENT B0 ;  /* 0x0000000000007941 */ /* 0x000fea0003800200 */
.L_x_943:
[----:B------:R-:W-:Y:S01]  /*1950*/  ISETP.NE.AND P0, PT, R252, -0x1, PT ;  /* 0xfffffffffc00780c */ /* 0x000fe20003f05270 */
[----:B------:R-:W2:Y:S04]  /*1960*/  LD.E.64 R8, desc[UR6][R168.64+0x30] ;  /* 0x00003006a8087980 */ /* 0x000ea8000c101b00 */
[----:B------:R-:W3:Y:S04]  /*1970*/  LD.E.64 R20, desc[UR6][R168.64+0x48] ;  /* 0x00004806a8147980 */ /* 0x000ee8000c101b00 */
[----:B------:R-:W4:Y:S04]  /*1980*/  LD.E.64 R22, desc[UR6][R168.64+0x8] ;  /* 0x00000806a8167980 */ /* 0x000f28000c101b00 */
[----:B------:R-:W3:Y:S04]  /*1990*/  @!P0 LD.E.64 R10, desc[UR6][R168.64+0x18] ;  /* 0x00001806a80a8980 */ /* 0x000ee8000c101b00 */
[----:B------:R-:W4:Y:S04]  /*19a0*/  LD.E.64 R26, desc[UR6][R168.64+0x10] ;  /* 0x00001006a81a7980 */ /* 0x000f28000c101b00 */
[----:B------:R1:W4:Y:S04]  /*19b0*/  LD.E.64 R24, desc[UR6][R14.64] ;  /* 0x000000060e187980 */ /* 0x000328000c101b00 */
[----:B------:R-:W5:Y:S04]  /*19c0*/  LD.E R248, desc[UR6][R168.64+0xc0] ;  /* 0x0000c006a8f87980 */ /* 0x000f68000c101900 */
[----:B------:R-:W4:Y:S01]  /*19d0*/  LD.E R15, desc[UR6][R168.64+0xd0] ;  /* 0x0000d006a80f7980 */ /* 0x000f22000c101900 */
[----:B------:R-:W-:-:S04]  /*19e0*/  IABS R4, R16 ;  /* 0x0000001000047213 */ /* 0x000fc80000000000 */
[----:B------:R-:W1:Y:S08]  /*19f0*/  I2F.RP R2, R4 ;  /* 0x0000000400027306 */ /* 0x000e700000209400 */
        /* <DEDUP_REMOVED lines=9> */
[----:B------:R-:W-:-:S03]  /*1a90*/  IADD3 R0, PT, PT, RZ, -R5, RZ ;  /* 0x80000005ff007210 */ /* 0x000fc60007ffe0ff */
[----:B------:R-:W-:-:S04]  /*1aa0*/  IMAD.MOV.U32 R3, RZ, RZ, R12 ;  /* 0x000000ffff037224 */ /* 0x000fc800078e000c */
[----:B------:R-:W-:-:S04]  /*1ab0*/  IMAD.HI.U32 R5, R2, R3, RZ ;  /* 0x0000000302057227 */ /* 0x000fc800078e00ff */
[----:B------:R-:W-:-:S05]  /*1ac0*/  IMAD R0, R5, R0, R3 ;  /* 0x0000000005007224 */ /* 0x000fca00078e0203 */
[----:B------:R-:W-:Y:S01]  /*1ad0*/  ISETP.GT.U32.AND P1, PT, R4, R0, PT ;  /* 0x000000000400720c */ /* 0x000fe20003f24070 */
[----:B------:R-:W-:-:S12]  /*1ae0*/  IMAD.SHL.U32 R79, R152, 0x8, RZ ;  /* 0x00000008984f7824 */ /* 0x000fd800078e00ff */
[----:B------:R-:W-:Y:S01]  /*1af0*/  @!P1 IMAD.IADD R0, R0, 0x1, -R4 ;  /* 0x0000000100009824 */ /* 0x000fe200078e0a04 */
[----:B------:R-:W-:-:S04]  /*1b00*/  LOP3.LUT R2, R79, 0x1c0, RZ, 0xc0, !PT ;  /* 0x000001c04f027812 */ /* 0x000fc800078ec0ff */
[----:B------:R-:W-:Y:S01]  /*1b10*/  ISETP.GE.U32.AND P4, PT, R0, R4, PT ;  /* 0x000000040000720c */ /* 0x000fe20003f86070 */
[----:B------:R-:W-:Y:S01]  /*1b20*/  @!P1 VIADD R5, R5, 0x1 ;  /* 0x0000000105059836 */ /* 0x000fe20000000000 */
[----:B------:R-:W-:Y:S02]  /*1b30*/  LOP3.LUT R2, R2, 0x38, R152, 0xf8, !PT ;  /* 0x0000003802027812 */ /* 0x000fe400078ef898 */
[----:B------:R-:W-:Y:S02]  /*1b40*/  LOP3.LUT R12, R79, 0x38, RZ, 0xc0, !PT ;  /* 0x000000384f0c7812 */ /* 0x000fe400078ec0ff */
[----:B------:R-:W-:Y:S02]  /*1b50*/  LOP3.LUT R3, R35, R16, RZ, 0x3c, !PT ;  /* 0x0000001023037212 */ /* 0x000fe400078e3cff */
[----:B------:R-:W-:Y:S02]  /*1b60*/  LOP3.LUT R0, R2, 0x38, R79, 0x78, !PT ;  /* 0x0000003802007812 */ /* 0x000fe400078e784f */
[----:B------:R-:W-:-:S02]  /*1b70*/  IADD3 R2, P2, PT, R12, R6, RZ ;  /* 0x000000060c027210 */ /* 0x000fc40007f5e0ff */
[----:B------:R-:W-:Y:S01]  /*1b80*/  ISETP.GE.AND P3, PT, R3, RZ, PT ;  /* 0x000000ff0300720c */ /* 0x000fe20003f66270 */
[----:B------:R-:W-:Y:S01]  /*1b90*/  @P4 VIADD R5, R5, 0x1 ;  /* 0x0000000105054836 */ /* 0x000fe20000000000 */
[----:B------:R-:W-:Y:S02]  /*1ba0*/  ISETP.NE.AND P1, PT, R16, RZ, PT ;  /* 0x000000ff1000720c */ /* 0x000fe40003f25270 */
[----:B------:R-:W-:Y:S01]  /*1bb0*/  LOP3.LUT R79, R0, 0x1e00, R79, 0xf8, !PT ;  /* 0x00001e00004f7812 */ /* 0x000fe200078ef84f */
[----:B------:R-:W-:Y:S01]  /*1bc0*/  IMAD R0, R18, R236, RZ ;  /* 0x000000ec12007224 */ /* 0x000fe200078e02ff */
[----:B------:R-:W-:Y:S02]  /*1bd0*/  IADD3.X R3, PT, PT, RZ, R7, RZ, P2, !PT ;  /* 0x00000007ff037210 */ /* 0x000fe400017fe4ff */
[----:B------:R-:W-:Y:S01]  /*1be0*/  MOV R18, R5 ;  /* 0x0000000500127202 */ /* 0x000fe20000000f00 */
[----:B------:R-:W-:Y:S02]  /*1bf0*/  IMAD R14, R17, R237, R0 ;  /* 0x000000ed110e7224 */ /* 0x000fe400078e0200 */
[----:B------:R-:W-:-:S02]  /*1c00*/  IMAD.MOV.U32 R32, RZ, RZ, RZ ;  /* 0x000000ffff207224 */ /* 0x000fc400078e00ff */
[----:B------:R-:W-:Y:S02]  /*1c10*/  @!P3 IADD3 R18, PT, PT, -R18, RZ, RZ ;  /* 0x000000ff1212b210 */ /* 0x000fe40007ffe1ff */
[----:B------:R-:W-:Y:S01]  /*1c20*/  @!P1 LOP3.LUT R18, RZ, R16, RZ, 0x33, !PT ;  /* 0x00000010ff129212 */ /* 0x000fe200078e33ff */
[----:B------:R-:W-:Y:S01]  /*1c30*/  IMAD.WIDE.U32 R2, R17, R236, R2 ;  /* 0x000000ec11027225 */ /* 0x000fe200078e0002 */
[----:B------:R1:W5:Y:S01]  /*1c40*/  @P6 LD.E R32, desc[UR6][R30.64] ;  /* 0x000000061e206980 */ /* 0x000362000c101900 */
[----:B------:R-:W-:Y:S02]  /*1c50*/  SHF.R.U32.HI R60, RZ, 0x3, R152 ;  /* 0x00000003ff3c7819 */ /* 0x000fe40000011698 */
[----:B------:R-:W-:Y:S02]  /*1c60*/  IMAD.IADD R3, R3, 0x1, R14 ;  /* 0x0000000103037824 */ /* 0x000fe400078e020e */
[----:B------:R-:W-:Y:S02]  /*1c70*/  IMAD.MOV.U32 R61, RZ, RZ, RZ ;  /* 0x000000ffff3d7224 */ /* 0x000fe400078e00ff */
[----:B------:R-:W-:Y:S01]  /*1c80*/  IMAD.WIDE.U32 R2, R18, R28, R2 ;  /* 0x0000001c12027225 */ /* 0x000fe200078e0002 */
[----:B------:R-:W1:Y:S02]  /*1c90*/  S2UR UR4, SR_CgaCtaId ;  /* 0x00000000000479c3 */ /* 0x000e640000008800 */
[----:B-1----:R-:W-:Y:S01]  /*1ca0*/  SHF.R.S32.HI R30, RZ, 0x1f, R18 ;  /* 0x0000001fff1e7819 */ /* 0x002fe20000011412 */
[----:B------:R-:W-:Y:S01]  /*1cb0*/  UMOV UR5, 0x400 ;  /* 0x0000040000057882 */ /* 0x000fe20000000000 */
[----:B------:R-:W-:Y:S01]  /*1cc0*/  LOP3.LUT R239, R239, R238, RZ, 0x3c, !PT ;  /* 0x000000eeefef7212 */ /* 0x000fe200078e3cff */
[----:B------:R-:W-:Y:S01]  /*1cd0*/  IMAD.SHL.U32 R242, R249, 0x100, RZ ;  /* 0x00000100f9f27824 */ /* 0x000fe200078e00ff */
[----:B------:R-:W-:-:S02]  /*1ce0*/  ULEA UR4, UR4, UR5, 0x18 ;  /* 0x0000000504047291 */ /* 0x000fc4000f8ec0ff */
[----:B------:R-:W-:Y:S01]  /*1cf0*/  LOP3.LUT R238, R239, R238, RZ, 0x3c, !PT ;  /* 0x000000eeefee7212 */ /* 0x000fe200078e3cff */
[----:B------:R-:W-:Y:S01]  /*1d00*/  IMAD.SHL.U32 R96, R236, 0x10, RZ ;  /* 0x00000010ec607824 */ /* 0x000fe200078e00ff */
[C---:B------:R-:W-:Y:S02]  /*1d10*/  SHF.L.U64.HI R93, R234.reuse, 0x4, R235 ;  /* 0x00000004ea5d7819 */ /* 0x040fe400000102eb */
[----:B------:R-:W-:Y:S02]  /*1d20*/  LEA R79, R79, UR4, 0x1 ;  /* 0x000000044f4f7c11 */ /* 0x000fe4000f8e08ff */
[----:B------:R-:W-:Y:S02]  /*1d30*/  SHF.L.U32 R80, R234, 0x4, RZ ;  /* 0x00000004ea507819 */ /* 0x000fe400000006ff */
[----:B------:R-:W-:Y:S02]  /*1d40*/  SHF.L.U64.HI R102, R236, 0x4, R237 ;  /* 0x00000004ec667819 */ /* 0x000fe400000102ed */
[----:B------:R-:W-:-:S02]  /*1d50*/  IADD3 R104, PT, PT, R242, -0x100, RZ ;  /* 0xffffff00f2687810 */ /* 0x000fc40007ffe0ff */
[----:B------:R-:W-:Y:S01]  /*1d60*/  LOP3.LUT R239, R239, R238, RZ, 0x3c, !PT ;  /* 0x000000eeefef7212 */ /* 0x000fe200078e3cff */
[----:B--2---:R-:W-:-:S04]  /*1d70*/  @P0 IMAD.WIDE.U32 R4, R8, R252, RZ ;  /* 0x000000fc08040225 */ /* 0x004fc800078e00ff */
[----:B---3--:R-:W-:-:S04]  /*1d80*/  @!P0 IMAD.WIDE.U32 R6, R10, R33, RZ ;  /* 0x000000210a068225 */ /* 0x008fc800078e00ff */
[----:B------:R-:W-:Y:S02]  /*1d90*/  @!P0 IMAD.MOV.U32 R0, RZ, RZ, R6 ;  /* 0x000000ffff008224 */ /* 0x000fe400078e0006 */
[----:B------:R-:W-:Y:S02]  /*1da0*/  @!P0 IMAD R11, R11, R33, RZ ;  /* 0x000000210b0b8224 */ /* 0x000fe400078e02ff */
[----:B------:R-:W-:Y:S02]  /*1db0*/  @P0 IMAD R10, R9, R252, RZ ;  /* 0x000000fc090a0224 */ /* 0x000fe400078e02ff */
[----:B------:R-:W-:Y:S02]  /*1dc0*/  @P0 IMAD.MOV.U32 R0, RZ, RZ, R4 ;  /* 0x000000ffff000224 */ /* 0x000fe400078e0004 */
[----:B------:R-:W-:Y:S01]  /*1dd0*/  @!P0 IMAD.IADD R6, R7, 0x1, R11 ;  /* 0x0000000107068824 */ /* 0x000fe200078e020b */
[----:B------:R-:W-:Y:S02]  /*1de0*/  @P0 IADD3 R6, PT, PT, R5, R10, RZ ;  /* 0x0000000a05060210 */ /* 0x000fe40007ffe0ff */
[----:B------:R-:W-:-:S04]  /*1df0*/  IADD3 R4, P1, PT, R12, R0, RZ ;  /* 0x000000000c047210 */ /* 0x000fc80007f3e0ff */
[----:B------:R-:W-:Y:S01]  /*1e00*/  IADD3.X R5, PT, PT, RZ, R6, RZ, P1, !PT ;  /* 0x00000006ff057210 */ /* 0x000fe20000ffe4ff */
[----:B------:R-:W-:Y:S02]  /*1e10*/  IMAD R0, R29, R18, RZ ;  /* 0x000000121d007224 */ /* 0x000fe400078e02ff */
[--C-:B------:R-:W-:Y:S02]  /*1e20*/  @!P0 IMAD.MOV.U32 R98, RZ, RZ, R8.reuse ;  /* 0x000000ffff628224 */ /* 0x100fe400078e0008 */
[--C-:B------:R-:W-:Y:S02]  /*1e30*/  @!P0 IMAD.MOV.U32 R99, RZ, RZ, R9.reuse ;  /* 0x000000ffff638224 */ /* 0x100fe400078e0009 */
[----:B------:R-:W-:Y:S02]  /*1e40*/  @P0 IMAD.MOV.U32 R98, RZ, RZ, R8 ;  /* 0x000000ffff620224 */ /* 0x000fe400078e0008 */
[----:B------:R-:W-:Y:S01]  /*1e50*/  @P0 IMAD.MOV.U32 R99, RZ, RZ, R9 ;  /* 0x000000ffff630224 */ /* 0x000fe200078e0009 */
[----:B------:R-:W-:Y:S01]  /*1e60*/  IADD3 R6, P0, PT, R12, R13, RZ ;  /* 0x0000000d0c067210 */ /* 0x000fe20007f1e0ff */
[----:B------:R-:W-:-:S02]  /*1e70*/  IMAD R7, R21, R35, RZ ;  /* 0x0000002315077224 */ /* 0x000fc400078e02ff */
[----:B------:R-:W-:-:S04]  /*1e80*/  IMAD.WIDE.U32 R4, R20, R35, R4 ;  /* 0x0000002314047225 */ /* 0x000fc800078e0004 */
[----:B------:R-:W-:Y:S02]  /*1e90*/  IMAD R0, R30, R28, R0 ;  /* 0x0000001c1e007224 */ /* 0x000fe400078e0200 */
[----:B------:R-:W-:Y:S01]  /*1ea0*/  IMAD.IADD R5, R5, 0x1, R7 ;  /* 0x0000000105057824 */ /* 0x000fe200078e0207 */
[----:B------:R-:W-:Y:S01]  /*1eb0*/  IADD3.X R7, PT, PT, RZ, R19, RZ, P0, !PT ;  /* 0x00000013ff077210 */ /* 0x000fe200007fe4ff */
[----:B------:R-:W-:Y:S01]  /*1ec0*/  IMAD.WIDE.U32 R8, R34, 0x40, R60 ;  /* 0x0000004022087825 */ /* 0x000fe200078e003c */
[----:B------:R-:W-:-:S03]  /*1ed0*/  IADD3 R3, PT, PT, R3, R0, RZ ;  /* 0x0000000003037210 */ /* 0x000fc60007ffe0ff */
[----:B------:R-:W-:Y:S02]  /*1ee0*/  IMAD R0, R9, R98, RZ ;  /* 0x0000006209007224 */ /* 0x000fe400078e02ff */
[----:B------:R-:W-:Y:S02]  /*1ef0*/  IMAD R10, R235, R60, RZ ;  /* 0x0000003ceb0a7224 */ /* 0x000fe400078e02ff */
[----:B------:R-:W-:-:S04]  /*1f00*/  IMAD.WIDE.U32 R6, R60, R234, R6 ;  /* 0x000000ea3c067225 */ /* 0x000fc800078e0006 */
[----:B------:R-:W-:Y:S01]  /*1f10*/  IMAD R11, R8, R99, R0 ;  /* 0x00000063080b7224 */ /* 0x000fe200078e0200 */
[----:B----4-:R-:W-:Y:S01]  /*1f20*/  LEA R245, P1, R6, R22, 0x1 ;  /* 0x0000001606f57211 */ /* 0x010fe200078208ff */
[----:B------:R-:W-:Y:S02]  /*1f30*/  IMAD R9, R237, R60, RZ ;  /* 0x0000003ced097224 */ /* 0x000fe400078e02ff */
[----:B------:R-:W-:-:S04]  /*1f40*/  IMAD.WIDE.U32 R2, R60, R236, R2 ;  /* 0x000000ec3c027225 */ /* 0x000fc800078e0002 */
[----:B------:R-:W-:Y:S02]  /*1f50*/  IMAD.IADD R0, R7, 0x1, R10 ;  /* 0x0000000107007824 */ /* 0x000fe400078e020a */
[----:B------:R-:W-:Y:S01]  /*1f60*/  IMAD.WIDE.U32 R4, R8, R98, R4 ;  /* 0x0000006208047225 */ /* 0x000fe200078e0004 */
[----:B------:R-:W-:Y:S02]  /*1f70*/  SHF.R.S32.HI R8, RZ, 0x1f, R103 ;  /* 0x0000001fff087819 */ /* 0x000fe40000011467 */
[----:B------:R-:W-:Y:S02]  /*1f80*/  IADD3 R3, PT, PT, R3, R9, RZ ;  /* 0x0000000903037210 */ /* 0x000fe40007ffe0ff */
[----:B------:R-:W-:Y:S02]  /*1f90*/  LEA R247, P0, R2, R26, 0x1 ;  /* 0x0000001a02f77211 */ /* 0x000fe400078008ff */
[----:B------:R-:W-:Y:S02]  /*1fa0*/  LEA.HI.X R244, R6, R23, R0, 0x1, P1 ;  /* 0x0000001706f47211 */ /* 0x000fe400008f0c00 */
[----:B------:R-:W-:-:S02]  /*1fb0*/  LEA.HI R0, R8, R103, RZ, 0x8 ;  /* 0x0000006708007211 */ /* 0x000fc400078f40ff */
[----:B------:R-:W-:Y:S02]  /*1fc0*/  LEA.HI.X R246, R2, R27, R3, 0x1, P0 ;  /* 0x0000001b02f67211 */ /* 0x000fe400000f0c03 */
[----:B------:R-:W-:-:S04]  /*1fd0*/  SHF.R.S32.HI R27, RZ, 0x8, R0 ;  /* 0x00000008ff1b7819 */ /* 0x000fc80000011400 */
[----:B------:R-:W-:Y:S01]  /*1fe0*/  ISETP.GE.AND P0, PT, R27, R249, PT ;  /* 0x000000f91b00720c */ /* 0x000fe20003f06270 */
[----:B------:R-:W-:Y:S01]  /*1ff0*/  IMAD.IADD R5, R5, 0x1, R11 ;  /* 0x0000000105057824 */ /* 0x000fe200078e020b */
[C---:B------:R-:W-:Y:S02]  /*2000*/  LEA R100, P2, R4.reuse, R24, 0x1 ;  /* 0x0000001804647211 */ /* 0x040fe400078408ff */
[----:B------:R-:W-:Y:S02]  /*2010*/  LEA.HI R0, R15, R15, RZ, 0x1 ;  /* 0x0000000f0f007211 */ /* 0x000fe400078f08ff */
[----:B------:R-:W-:-:S07]  /*2020*/  LEA.HI.X R101, R4, R25, R5, 0x1, P2 ;  /* 0x0000001904657211 */ /* 0x000fce00010f0c05 */
[----:B------:R-:W-:Y:S05]  /*2030*/  @P0 BRA `(.L_x_946) ;  /* 0x000000c8007c0947 */ /* 0x000fea0003800000 */
[----:B------:R-:W2:Y:S04]  /*2040*/  LD.E.64 R2, desc[UR6][R168.64+0x120] ;  /* 0x00012006a8027980 */ /* 0x000ea8000c101b00 */
[----:B------:R-:W3:Y:S04]  /*2050*/  LD.E.64 R6, desc[UR6][R168.64+0x118] ;  /* 0x00011806a8067980 */ /* 0x000ee8000c101b00 */
[----:B------:R-:W4:Y:S04]  /*2060*/  LD.E.64 R52, desc[UR6][R168.64+0x130] ;  /* 0x00013006a8347980 */ /* 0x000f28000c101b00 */
[----:B------:R-:W4:Y:S04]  /*2070*/  LD.E.64 R8, desc[UR6][R168.64+0x140] ;  /* 0x00014006a8087980 */ /* 0x000f28000c101b00 */
[----:B------:R-:W4:Y:S04]  /*2080*/  LD.E.64 R46, desc[UR6][R168.64+0x128] ;  /* 0x00012806a82e7980 */ /* 0x000f28000c101b00 */
[----:B------:R-:W4:Y:S04]  /*2090*/  LD.E.64 R10, desc[UR6][R168.64+0x138] ;  /* 0x00013806a80a7980 */ /* 0x000f28000c101b00 */
[----:B------:R-:W4:Y:S04]  /*20a0*/  LD.E.64 R20, desc[UR6][R168.64+0x110] ;  /* 0x00011006a8147980 */ /* 0x000f28000c101b00 */
[----:B------:R-:W4:Y:S04]  /*20b0*/  LD.E.64 R22, desc[UR6][R168.64+0x108] ;  /* 0x00010806a8167980 */ /* 0x000f28000c101b00 */
[----:B------:R-:W4:Y:S04]  /*20c0*/  LD.E.64 R14, desc[UR6][R168.64+0x150] ;  /* 0x00015006a80e7980 */ /* 0x000f28000c101b00 */
[----:B------:R-:W4:Y:S01]  /*20d0*/  LD.E.64 R16, desc[UR6][R168.64+0x148] ;  /* 0x00014806a8107980 */ /* 0x000f22000c101b00 */
[----:B------:R-:W-:Y:S01]  /*20e0*/  MOV R13, RZ ;  /* 0x000000ff000d7202 */ /* 0x000fe20000000f00 */
[C---:B------:R-:W-:Y:S01]  /*20f0*/  VIADD R65, R60.reuse, 0x10 ;  /* 0x000000103c417836 */ /* 0x040fe20000000000 */
[----:B------:R-:W-:Y:S01]  /*2100*/  SHF.R.S32.HI R24, RZ, 0x1, R0 ;  /* 0x00000001ff187819 */ /* 0x000fe20000011400 */
[C---:B------:R-:W-:Y:S01]  /*2110*/  VIADD R62, R60.reuse, 0x30 ;  /* 0x000000303c3e7836 */ /* 0x040fe20000000000 */
[----:B------:R-:W-:Y:S01]  /*2120*/  SHF.R.S32.HI R19, RZ, 0x1f, R103 ;  /* 0x0000001fff137819 */ /* 0x000fe20000011467 */
[----:B------:R-:W-:Y:S01]  /*2130*/  VIADD R73, R60, 0x50 ;  /* 0x000000503c497836 */ /* 0x000fe20000000000 */
[----:B------:R-:W-:Y:S01]  /*2140*/  IADD3 R0, P0, PT, -R103, R60, RZ ;  /* 0x0000003c67007210 */ /* 0x000fe20007f1e1ff */
[C---:B------:R-:W-:Y:S01]  /*2150*/  IMAD.SHL.U32 R95, R24.reuse, 0x10, RZ ;  /* 0x00000010185f7824 */ /* 0x040fe200078e00ff */
[C---:B------:R-:W-:Y:S01]  /*2160*/  SHF.L.U32 R107, R24.reuse, 0x5, RZ ;  /* 0x00000005186b7819 */ /* 0x040fe200000006ff */
[C---:B------:R-:W-:Y:S01]  /*2170*/  IMAD R118, R24.reuse, 0x30, RZ ;  /* 0x0000003018767824 */ /* 0x040fe200078e02ff */
[C---:B------:R-:W-:Y:S01]  /*2180*/  SHF.L.U32 R105, R24.reuse, 0x7, RZ ;  /* 0x0000000718697819 */ /* 0x040fe200000006ff */
[C---:B------:R-:W-:Y:S01]  /*2190*/  IMAD R117, R24.reuse, 0x50, RZ ;  /* 0x0000005018757824 */ /* 0x040fe200078e02ff */
[----:B------:R-:W-:Y:S01]  /*21a0*/  VIMNMX R94, PT, PT, RZ, R27, !PT ;  /* 0x0000001bff5e7248 */ /* 0x000fe20007fe0100 */
[----:B------:R-:W-:Y:S01]  /*21b0*/  IMAD R116, R24, 0x60, RZ ;  /* 0x0000006018747824 */ /* 0x000fe200078e02ff */
[----:B------:R-:W-:Y:S01]  /*21c0*/  IADD3 R64, PT, PT, R60, 0x20, RZ ;  /* 0x000000203c407810 */ /* 0x000fe20007ffe0ff */
[----:B------:R-:W-:Y:S01]  /*21d0*/  IMAD R115, R24, 0x70, RZ ;  /* 0x0000007018737824 */ /* 0x000fe200078e02ff */
[----:B------:R-:W-:Y:S01]  /*21e0*/  IADD3 R74, PT, PT, R60, 0x40, RZ ;  /* 0x000000403c4a7810 */ /* 0x000fe20007ffe0ff */
[----:B------:R-:W-:Y:S01]  /*21f0*/  IMAD R114, R24, 0x90, RZ ;  /* 0x0000009018727824 */ /* 0x000fe200078e02ff */
[----:B------:R-:W-:Y:S01]  /*2200*/  IADD3 R72, PT, PT, R60, 0x60, RZ ;  /* 0x000000603c487810 */ /* 0x000fe20007ffe0ff */
[----:B------:R-:W-:Y:S01]  /*2210*/  IMAD R113, R24, 0xa0, RZ ;  /* 0x000000a018717824 */ /* 0x000fe200078e02ff */
[----:B------:R-:W-:Y:S01]  /*2220*/  LOP3.LUT R71, R60, 0x80, RZ, 0xfc, !PT ;  /* 0x000000803c477812 */ /* 0x000fe200078efcff */
[----:B------:R-:W-:Y:S01]  /*2230*/  IMAD R112, R24, 0xb0, RZ ;  /* 0x000000b018707824 */ /* 0x000fe200078e02ff */
[----:B------:R-:W-:Y:S01]  /*2240*/  IADD3 R70, PT, PT, R60, 0x90, RZ ;  /* 0x000000903c467810 */ /* 0x000fe20007ffe0ff */
[----:B------:R-:W-:Y:S01]  /*2250*/  IMAD R111, R24, 0xc0, RZ ;  /* 0x000000c0186f7824 */ /* 0x000fe200078e02ff */
[----:B------:R-:W-:Y:S01]  /*2260*/  IADD3 R68, PT, PT, R60, 0xb0, RZ ;  /* 0x000000b03c447810 */ /* 0x000fe20007ffe0ff */
[----:B------:R-:W-:Y:S01]  /*2270*/  IMAD R110, R24, 0xd0, RZ ;  /* 0x000000d0186e7824 */ /* 0x000fe200078e02ff */
[----:B------:R-:W-:Y:S01]  /*2280*/  IADD3 R66, PT, PT, R60, 0xd0, RZ ;  /* 0x000000d03c427810 */ /* 0x000fe20007ffe0ff */
[----:B------:R-:W-:Y:S01]  /*2290*/  IMAD R109, R24, 0xe0, RZ ;  /* 0x000000e0186d7824 */ /* 0x000fe200078e02ff */
[----:B------:R-:W-:Y:S01]  /*22a0*/  IADD3 R81, PT, PT, R60, 0xf0, RZ ;  /* 0x000000f03c517810 */ /* 0x000fe20007ffe0ff */
[C---:B------:R-:W-:Y:S01]  /*22b0*/  IMAD R108, R24.reuse, 0xf0, RZ ;  /* 0x000000f0186c7824 */ /* 0x040fe200078e02ff */
[----:B------:R-:W-:Y:S01]  /*22c0*/  MOV R86, R249 ;  /* 0x000000f900567202 */ /* 0x000fe20000000f00 */
[----:B------:R-:W-:Y:S01]  /*22d0*/  IMAD.SHL.U32 R106, R24, 0x40, RZ ;  /* 0x00000040186a7824 */ /* 0x000fe200078e00ff */
[----:B------:R-:W-:Y:S01]  /*22e0*/  MOV R58, R244 ;  /* 0x000000f4003a7202 */ /* 0x000fe20000000f00 */
[C---:B------:R-:W-:Y:S01]  /*22f0*/  VIADD R63, R60.reuse, 0x70 ;  /* 0x000000703c3f7836 */ /* 0x040fe20000000000 */
[----:B------:R-:W-:Y:S01]  /*2300*/  MOV R75, R246 ;  /* 0x000000f6004b7202 */ /* 0x000fe20000000f00 */
[C---:B------:R-:W-:Y:S01]  /*2310*/  VIADD R69, R60.reuse, 0xa0 ;  /* 0x000000a03c457836 */ /* 0x040fe20000000000 */
[----:B------:R-:W-:Y:S01]  /*2320*/  SHF.R.S32.HI R97, RZ, 0x1f, R95 ;  /* 0x0000001fff617819 */ /* 0x000fe2000001145f */
[C---:B------:R-:W-:Y:S01]  /*2330*/  VIADD R67, R60.reuse, 0xc0 ;  /* 0x000000c03c437836 */ /* 0x040fe20000000000 */
[----:B------:R-:W-:Y:S01]  /*2340*/  SHF.R.S32.HI R150, RZ, 0x1f, R107 ;  /* 0x0000001fff967819 */ /* 0x000fe2000001146b */
[----:B------:R-:W-:Y:S01]  /*2350*/  VIADD R77, R60, 0xe0 ;  /* 0x000000e03c4d7836 */ /* 0x000fe20000000000 */
[----:B------:R-:W-:Y:S01]  /*2360*/  SHF.R.S32.HI R149, RZ, 0x1f, R118 ;  /* 0x0000001fff957819 */ /* 0x000fe20000011476 */
[C---:B------:R-:W-:Y:S01]  /*2370*/  IMAD R51, R249.reuse, -0x100, R103 ;  /* 0xffffff00f9337824 */ /* 0x040fe200078e0267 */
[----:B------:R-:W-:Y:S01]  /*2380*/  SHF.R.S32.HI R148, RZ, 0x1f, R106 ;  /* 0x0000001fff947819 */ /* 0x000fe2000001146a */
[----:B------:R-:W-:Y:S01]  /*2390*/  IMAD R50, R249, -0x100, R92 ;  /* 0xffffff00f9327824 */ /* 0x000fe200078e025c */
[----:B------:R-:W-:Y:S01]  /*23a0*/  SHF.R.S32.HI R147, RZ, 0x1f, R117 ;  /* 0x0000001fff937819 */ /* 0x000fe20000011475 */
[----:B------:R-:W-:Y:S01]  /*23b0*/  IMAD.MOV.U32 R78, RZ, RZ, R104 ;  /* 0x000000ffff4e7224 */ /* 0x000fe200078e0068 */
[----:B------:R-:W-:Y:S01]  /*23c0*/  SHF.R.S32.HI R146, RZ, 0x1f, R116 ;  /* 0x0000001fff927819 */ /* 0x000fe20000011474 */
[----:B------:R-:W-:Y:S01]  /*23d0*/  IMAD.MOV.U32 R59, RZ, RZ, R245 ;  /* 0x000000ffff3b7224 */ /* 0x000fe200078e00f5 */
[----:B------:R-:W-:Y:S01]  /*23e0*/  SHF.R.S32.HI R145, RZ, 0x1f, R115 ;  /* 0x0000001fff917819 */ /* 0x000fe20000011473 */
[----:B------:R-:W-:Y:S01]  /*23f0*/  IMAD.MOV.U32 R76, RZ, RZ, R247 ;  /* 0x000000ffff4c7224 */ /* 0x000fe200078e00f7 */
[----:B------:R-:W-:-:S02]  /*2400*/  SHF.R.S32.HI R144, RZ, 0x1f, R105 ;  /* 0x0000001fff907819 */ /* 0x000fc40000011469 */
[----:B------:R-:W-:Y:S02]  /*2410*/  SHF.R.S32.HI R143, RZ, 0x1f, R114 ;  /* 0x0000001fff8f7819 */ /* 0x000fe40000011472 */
[----:B------:R-:W-:Y:S02]  /*2420*/  SHF.R.S32.HI R142, RZ, 0x1f, R113 ;  /* 0x0000001fff8e7819 */ /* 0x000fe40000011471 */
[----:B------:R-:W-:Y:S02]  /*2430*/  SHF.R.S32.HI R141, RZ, 0x1f, R112 ;  /* 0x0000001fff8d7819 */ /* 0x000fe40000011470 */
[----:B------:R-:W-:Y:S02]  /*2440*/  SHF.R.S32.HI R140, RZ, 0x1f, R111 ;  /* 0x0000001fff8c7819 */ /* 0x000fe4000001146f */
[----:B------:R-:W-:Y:S02]  /*2450*/  SHF.R.S32.HI R139, RZ, 0x1f, R110 ;  /* 0x0000001fff8b7819 */ /* 0x000fe4000001146e */
[----:B------:R-:W-:-:S02]  /*2460*/  SHF.R.S32.HI R138, RZ, 0x1f, R109 ;  /* 0x0000001fff8a7819 */ /* 0x000fc4000001146d */
[----:B------:R-:W-:Y:S01]  /*2470*/  SHF.R.S32.HI R137, RZ, 0x1f, R108 ;  /* 0x0000001fff897819 */ /* 0x000fe2000001146c */
[----:B--2---:R-:W-:Y:S02]  /*2480*/  IMAD R4, R3, R33, RZ ;  /* 0x0000002103047224 */ /* 0x004fe400078e02ff */
[----:B------:R-:W-:-:S05]  /*2490*/  IMAD.WIDE.U32 R2, R33, R2, R12 ;  /* 0x0000000221027225 */ /* 0x000fca00078e000c */
[----:B------:R-:W-:Y:S01]  /*24a0*/  IADD3 R3, PT, PT, R3, R4, RZ ;  /* 0x0000000403037210 */ /* 0x000fe20007ffe0ff */
[----:B---3--:R-:W-:Y:S01]  /*24b0*/  IMAD.WIDE.U32 R4, R33, R6, R12 ;  /* 0x0000000621047225 */ /* 0x008fe200078e000c */
[----:B----4-:R-:W-:-:S03]  /*24c0*/  SHF.L.U64.HI R135, R52, 0x5, R53 ;  /* 0x0000000534877819 */ /* 0x010fc60000010235 */
[----:B------:R-:W-:Y:S02]  /*24d0*/  IMAD R6, R7, R33, RZ ;  /* 0x0000002107067224 */ /* 0x000fe400078e02ff */
[----:B------:R-:W-:Y:S02]  /*24e0*/  IMAD R7, R53, R104, RZ ;  /* 0x0000006835077224 */ /* 0x000fe400078e02ff */
[----:B------:R-:W-:Y:S01]  /*24f0*/  IMAD.WIDE.U32 R2, R104, R52, R2 ;  /* 0x0000003468027225 */ /* 0x000fe200078e0002 */
[C-C-:B------:R-:W-:Y:S02]  /*2500*/  SHF.L.U64.HI R128, R46.reuse, 0x5, R47.reuse ;  /* 0x000000052e807819 */ /* 0x140fe4000001022f */
[C---:B------:R-:W-:Y:S01]  /*2510*/  SHF.L.U32 R129, R46.reuse, 0x5, RZ ;  /* 0x000000052e817819 */ /* 0x040fe200000006ff */
[----:B------:R-:W-:Y:S01]  /*2520*/  IMAD.IADD R5, R5, 0x1, R6 ;  /* 0x0000000105057824 */ /* 0x000fe200078e0206 */
[----:B------:R-:W-:Y:S01]  /*2530*/  IADD3 R3, PT, PT, R3, R7, RZ ;  /* 0x0000000703037210 */ /* 0x000fe20007ffe0ff */
[----:B------:R-:W-:Y:S01]  /*2540*/  IMAD R6, R9, R18, RZ ;  /* 0x0000001209067224 */ /* 0x000fe200078e02ff */
[C-C-:B------:R-:W-:Y:S01]  /*2550*/  SHF.L.U64.HI R130, R46.reuse, 0x6, R47.reuse ;  /* 0x000000062e827819 */ /* 0x140fe2000001022f */
[----:B------:R-:W-:Y:S01]  /*2560*/  IMAD R9, R47, R104, RZ ;  /* 0x000000682f097224 */ /* 0x000fe200078e02ff */
[----:B------:R-:W-:Y:S01]  /*2570*/  SHF.L.U64.HI R132, R46, 0x7, R47 ;  /* 0x000000072e847819 */ /* 0x000fe2000001022f */
[----:B------:R-:W-:Y:S01]  /*2580*/  IMAD.WIDE.U32 R4, R104, R46, R4 ;  /* 0x0000002e68047225 */ /* 0x000fe200078e0004 */
[----:B------:R-:W-:-:S02]  /*2590*/  SHF.L.U32 R133, R46, 0x7, RZ ;  /* 0x000000072e857819 */ /* 0x000fc400000006ff */
[----:B------:R-:W-:Y:S01]  /*25a0*/  SHF.L.U64.HI R134, R46, 0x4, R47 ;  /* 0x000000042e867819 */ /* 0x000fe2000001022f */
[----:B------:R-:W-:Y:S02]  /*25b0*/  IMAD R26, R8, R30, R6 ;  /* 0x0000001e081a7224 */ /* 0x000fe400078e0206 */
[----:B------:R-:W-:Y:S01]  /*25c0*/  IMAD.WIDE.U32 R6, R18, R8, R2 ;  /* 0x0000000812067225 */ /* 0x000fe200078e0002 */
[----:B-----5:R-:W-:Y:S02]  /*25d0*/  IADD3 R8, PT, PT, R104, R32, RZ ;  /* 0x0000002068087210 */ /* 0x020fe40007ffe0ff */
[----:B------:R-:W-:Y:S01]  /*25e0*/  MOV R2, R4 ;  /* 0x0000000400027202 */ /* 0x000fe20000000f00 */
[----:B------:R-:W-:Y:S02]  /*25f0*/  IMAD.IADD R3, R5, 0x1, R9 ;  /* 0x0000000105037824 */ /* 0x000fe400078e0209 */
[----:B------:R-:W-:Y:S02]  /*2600*/  IMAD R5, R11, R18, RZ ;  /* 0x000000120b057224 */ /* 0x000fe400078e02ff */
[----:B------:R-:W-:-:S02]  /*2610*/  IMAD.SHL.U32 R11, R152, 0x4, RZ ;  /* 0x00000004980b7824 */ /* 0x000fc400078e00ff */
[----:B------:R-:W-:Y:S02]  /*2620*/  IMAD R25, R10, R30, R5 ;  /* 0x0000001e0a197224 */ /* 0x000fe400078e0205 */
[-C--:B------:R-:W-:Y:S01]  /*2630*/  IMAD R5, R8, R24.reuse, RZ ;  /* 0x0000001808057224 */ /* 0x080fe200078e02ff */
[----:B------:R-:W-:Y:S01]  /*2640*/  LOP3.LUT R11, R11, 0x1c, RZ, 0xc0, !PT ;  /* 0x0000001c0b0b7812 */ /* 0x000fe200078ec0ff */
[----:B------:R-:W-:Y:S02]  /*2650*/  IMAD R4, R60, R24, R12 ;  /* 0x000000183c047224 */ /* 0x000fe400078e020c */
[----:B------:R-:W-:Y:S01]  /*2660*/  IMAD.WIDE.U32 R2, R18, R10, R2 ;  /* 0x0000000a12027225 */ /* 0x000fe200078e0002 */
[----:B------:R-:W-:Y:S02]  /*2670*/  SHF.R.S32.HI R18, RZ, 0x1f, R5 ;  /* 0x0000001fff127819 */ /* 0x000fe40000011405 */
[----:B------:R-:W-:Y:S01]  /*2680*/  IADD3 R9, P1, PT, R5, R4, RZ ;  /* 0x0000000405097210 */ /* 0x000fe20007f3e0ff */
[----:B------:R-:W-:-:S02]  /*2690*/  IMAD R11, R60, R24, R11 ;  /* 0x000000183c0b7224 */ /* 0x000fc400078e020b */
[----:B------:R-:W-:Y:S01]  /*26a0*/  IMAD.X R8, RZ, RZ, ~R19, P0 ;  /* 0x000000ffff087224 */ /* 0x000fe200000e0e13 */
[----:B------:R-:W-:Y:S01]  /*26b0*/  LEA.HI.X.SX32 R19, R4, R18, 0x1, P1 ;  /* 0x0000001204137211 */ /* 0x000fe200008f0eff */
[----:B------:R-:W-:Y:S01]  /*26c0*/  IMAD.IADD R3, R3, 0x1, R25 ;  /* 0x0000000103037824 */ /* 0x000fe200078e0219 */
[----:B------:R-:W-:Y:S01]  /*26d0*/  IADD3 R10, P0, PT, R5, R11, RZ ;  /* 0x0000000b050a7210 */ /* 0x000fe20007f1e0ff */
[C---:B------:R-:W-:Y:S01]  /*26e0*/  IMAD R25, R8.reuse, R46, RZ ;  /* 0x0000002e08197224 */ /* 0x040fe200078e02ff */
[----:B------:R-:W-:Y:S01]  /*26f0*/  IADD3 R5, PT, PT, R7, R26, RZ ;  /* 0x0000001a07057210 */ /* 0x000fe20007ffe0ff */
[----:B------:R-:W-:Y:S01]  /*2700*/  IMAD R7, R8, R52, RZ ;  /* 0x0000003408077224 */ /* 0x000fe200078e02ff */
[----:B------:R-:W-:Y:S01]  /*2710*/  MOV R4, R6 ;  /* 0x0000000600047202 */ /* 0x000fe20000000f00 */
[----:B------:R-:W-:Y:S01]  /*2720*/  IMAD R25, R47, R0, R25 ;  /* 0x000000002f197224 */ /* 0x000fe200078e0219 */
[----:B------:R-:W-:Y:S01]  /*2730*/  LEA.HI.X.SX32 R11, R11, R18, 0x1, P0 ;  /* 0x000000120b0b7211 */ /* 0x000fe200000f0eff */
[----:B------:R-:W-:-:S02]  /*2740*/  IMAD R7, R53, R0, R7 ;  /* 0x0000000035077224 */ /* 0x000fc400078e0207 */
[----:B------:R-:W-:-:S04]  /*2750*/  IMAD.WIDE.U32 R4, R52, R0, R4 ;  /* 0x0000000034047225 */ /* 0x000fc800078e0004 */
[----:B------:R-:W-:Y:S01]  /*2760*/  IMAD.WIDE.U32 R2, R46, R0, R2 ;  /* 0x000000002e027225 */ /* 0x000fe200078e0002 */
[----:B------:R-:W-:Y:S02]  /*2770*/  SHF.L.U64.HI R0, R9, 0x1, R19 ;  /* 0x0000000109007819 */ /* 0x000fe40000010213 */
[----:B------:R-:W-:Y:S01]  /*2780*/  IADD3 R5, PT, PT, R5, R7, RZ ;  /* 0x0000000705057210 */ /* 0x000fe20007ffe0ff */
[----:B------:R-:W-:Y:S01]  /*2790*/  IMAD.SHL.U32 R9, R9, 0x2, RZ ;  /* 0x0000000209097824 */ /* 0x000fe200078e00ff */
[----:B------:R-:W-:Y:S01]  /*27a0*/  LEA R84, P1, R4, R20, 0x1 ;  /* 0x0000001404547211 */ /* 0x000fe200078208ff */
[----:B------:R-:W-:Y:S01]  /*27b0*/  IMAD.IADD R25, R3, 0x1, R25 ;  /* 0x0000000103197824 */ /* 0x000fe200078e0219 */
[----:B------:R-:W-:Y:S01]  /*27c0*/  LEA R26, P0, R2, R22, 0x1 ;  /* 0x00000016021a7211 */ /* 0x000fe200078008ff */
[----:B------:R-:W-:Y:S01]  /*27d0*/  IMAD.WIDE.U32 R126, R46, 0x60, RZ ;  /* 0x000000602e7e7825 */ /* 0x000fe200078e00ff */
[C---:B------:R-:W-:Y:S02]  /*27e0*/  SHF.L.U64.HI R3, R10.reuse, 0x1, R11 ;  /* 0x000000010a037819 */ /* 0x040fe4000001020b */
[----:B------:R-:W-:Y:S01]  /*27f0*/  SHF.L.U32 R10, R10, 0x1, RZ ;  /* 0x000000010a0a7819 */ /* 0x000fe200000006ff */
[----:B------:R-:W-:Y:S01]  /*2800*/  IMAD.WIDE.U32 R122, R46, 0xc0, RZ ;  /* 0x000000c02e7a7825 */ /* 0x000fe200078e00ff */
[----:B------:R-:W-:-:S02]  /*2810*/  LEA.HI.X R83, R4, R21, R5, 0x1, P1 ;  /* 0x0000001504537211 */ /* 0x000fc400008f0c05 */
[----:B------:R-:W-:Y:S01]  /*2820*/  LEA.HI.X R25, R2, R23, R25, 0x1, P0 ;  /* 0x0000001702197211 */ /* 0x000fe200000f0c19 */
[C---:B------:R-:W-:Y:S01]  /*2830*/  IMAD R4, R47.reuse, 0x60, RZ ;  /* 0x000000602f047824 */ /* 0x040fe200078e02ff */
[-C--:B------:R-:W-:Y:S01]  /*2840*/  IADD3 R56, P3, PT, R14, R9.reuse, RZ ;  /* 0x000000090e387210 */ /* 0x080fe20007f7e0ff */
[----:B------:R-:W-:Y:S01]  /*2850*/  IMAD R2, R47, 0xc0, RZ ;  /* 0x000000c02f027824 */ /* 0x000fe200078e02ff */
[----:B------:R-:W-:Y:S01]  /*2860*/  IADD3 R57, P2, PT, R16, R9, RZ ;  /* 0x0000000910397210 */ /* 0x000fe20007f5e0ff */
[----:B------:R-:W-:Y:S01]  /*2870*/  IMAD.WIDE.U32 R124, R46, 0xa0, RZ ;  /* 0x000000a02e7c7825 */ /* 0x000fe200078e00ff */
[-C--:B------:R-:W-:Y:S02]  /*2880*/  IADD3 R44, P1, PT, R14, R10.reuse, RZ ;  /* 0x0000000a0e2c7210 */ /* 0x080fe40007f3e0ff */
[----:B------:R-:W-:Y:S01]  /*2890*/  IADD3 R28, P0, PT, R16, R10, RZ ;  /* 0x0000000a101c7210 */ /* 0x000fe20007f1e0ff */
[C-C-:B------:R-:W-:Y:S01]  /*28a0*/  IMAD.X R55, R15.reuse, 0x1, R0.reuse, P3 ;  /* 0x000000010f377824 */ /* 0x140fe200018e0600 */
[-C--:B------:R-:W-:Y:S01]  /*28b0*/  IADD3.X R45, PT, PT, R15, R3.reuse, RZ, P1, !PT ;  /* 0x000000030f2d7210 */ /* 0x080fe20000ffe4ff */
[C---:B------:R-:W-:Y:S01]  /*28c0*/  IMAD.X R54, R17.reuse, 0x1, R0, P2 ;  /* 0x0000000111367824 */ /* 0x040fe200010e0600 */
[----:B------:R-:W-:Y:S01]  /*28d0*/  IADD3.X R29, PT, PT, R17, R3, RZ, P0, !PT ;  /* 0x00000003111d7210 */ /* 0x000fe200007fe4ff */
[C---:B------:R-:W-:Y:S01]  /*28e0*/  IMAD R3, R47.reuse, 0xa0, RZ ;  /* 0x000000a02f037824 */ /* 0x040fe200078e02ff */
[----:B------:R-:W-:Y:S01]  /*28f0*/  ISETP.GE.AND P0, PT, R12, R248, PT ;  /* 0x000000f80c00720c */ /* 0x000fe20003f06270 */
[----:B------:R-:W-:Y:S01]  /*2900*/  IMAD R0, R47, 0xe0, RZ ;  /* 0x000000e02f007824 */ /* 0x000fe200078e02ff */
[----:B------:R-:W-:Y:S01]  /*2910*/  IADD3 R91, PT, PT, R127, R4, RZ ;  /* 0x000000047f5b7210 */ /* 0x000fe20007ffe0ff */
[----:B------:R-:W-:Y:S01]  /*2920*/  IMAD.WIDE.U32 R120, R46, 0xe0, RZ ;  /* 0x000000e02e787825 */ /* 0x000fe200078e00ff */
[----:B------:R-:W-:-:S02]  /*2930*/  P2R R82, PR, RZ, 0x1 ;  /* 0x00000001ff527803 */ /* 0x000fc40000000000 */
[----:B------:R-:W-:Y:S01]  /*2940*/  IADD3 R89, PT, PT, R123, R2, RZ ;  /* 0x000000027b597210 */ /* 0x000fe20007ffe0ff */
[----:B------:R-:W-:Y:S02]  /*2950*/  IMAD.SHL.U32 R136, R52, 0x20, RZ ;  /* 0x0000002034887824 */ /* 0x000fe400078e00ff */
[C---:B------:R-:W-:Y:S02]  /*2960*/  IMAD.SHL.U32 R131, R46.reuse, 0x40, RZ ;  /* 0x000000402e837824 */ /* 0x040fe400078e00ff */
[----:B------:R-:W-:Y:S02]  /*2970*/  IMAD.SHL.U32 R119, R46, 0x10, RZ ;  /* 0x000000102e777824 */ /* 0x000fe400078e00ff */
[----:B------:R-:W-:Y:S02]  /*2980*/  IMAD.IADD R90, R125, 0x1, R3 ;  /* 0x000000017d5a7824 */ /* 0x000fe400078e0203 */
[----:B------:R-:W-:-:S07]  /*2990*/  IMAD.IADD R88, R121, 0x1, R0 ;  /* 0x0000000179587824 */ /* 0x000fce00078e0200 */
.L_x_1017:
[----:B------:R-:W-:Y:S01]  /*29a0*/  VIADD R50, R50, 0x100 ;  /* 0x0000010032327836 */ /* 0x000fe20000000000 */
[----:B------:R-:W-:Y:S01]  /*29b0*/  ISETP.NE.AND P0, PT, R82, RZ, PT ;  /* 0x000000ff5200720c */ /* 0x000fe20003f05270 */
[----:B------:R-:W-:Y:S01]  /*29c0*/  VIADD R51, R51, 0x100 ;  /* 0x0000010033337836 */ /* 0x000fe20000000000 */
[----:B------:R-:W-:Y:S01]  /*29d0*/  ISETP.GE.AND P2, PT, R12, R248, PT ;  /* 0x000000f80c00720c */ /* 0x000fe20003f46270 */
[----:B------:R-:W-:Y:S01]  /*29e0*/  IMAD.MOV.U32 R85, RZ, RZ, R78 ;  /* 0x000000ffff557224 */ /* 0x000fe200078e004e */
[-C--:B------:R-:W-:Y:S01]  /*29f0*/  ISETP.GE.OR P0, PT, R60, R50.reuse, P0 ;  /* 0x000000323c00720c */ /* 0x080fe20000706670 */
[----:B------:R-:W-:Y:S01]  /*2a00*/  VIADD R86, R86, 0xffffffff ;  /* 0xffffffff56567836 */ /* 0x000fe20000000000 */
[----:B------:R-:W-:Y:S01]  /*2a10*/  P2R R82, PR, RZ, 0x4 ;  /* 0x00000004ff527803 */ /* 0x000fe20000000000 */
[----:B------:R-:W-:Y:S01]  /*2a20*/  VIADD R78, R78, 0xffffff00 ;  /* 0xffffff004e4e7836 */ /* 0x000fe20000000000 */
[-C--:B------:R-:W-:Y:S01]  /*2a30*/  ISETP.LT.OR P1, PT, R60, R51.reuse, P0 ;  /* 0x000000333c00720c */ /* 0x080fe20000721670 */
[----:B------:R-:W-:Y:S01]  /*2a40*/  UMOV UR4, URZ ;  /* 0x000000ff00047c82 */ /* 0x000fe20008000000 */
[CC--:B------:R-:W-:Y:S01]  /*2a50*/  ISETP.GE.OR P0, PT, R64.reuse, R50.reuse, P2 ;  /* 0x000000324000720c */ /* 0x0c0fe20001706670 */
[----:B------:R-:W-:Y:S01]  /*2a60*/  BSSY.RECONVERGENT B1, `(.L_x_947) ;  /* 0x0000b93000017945 */ /* 0x000fe20003800200 */
[----:B------:R-:W-:Y:S02]  /*2a70*/  P2R R27, PR, RZ, 0x2 ;  /* 0x00000002ff1b7803 */ /* 0x000fe40000000000 */
[-C--:B------:R-:W-:Y:S02]  /*2a80*/  ISETP.LT.OR P6, PT, R64, R51.reuse, P0 ;  /* 0x000000334000720c */ /* 0x080fe400007c1670 */
[CC--:B------:R-:W-:Y:S02]  /*2a90*/  ISETP.GE.OR P0, PT, R62.reuse, R50.reuse, P2 ;  /* 0x000000323e00720c */ /* 0x0c0fe40001706670 */
[C---:B------:R-:W-:Y:S02]  /*2aa0*/  ISETP.GE.OR P2, PT, R73.reuse, R50, P2 ;  /* 0x000000324900720c */ /* 0x040fe40001746670 */
[-C--:B------:R-:W-:Y:S01]  /*2ab0*/  ISETP.LT.OR P4, PT, R62, R51.reuse, P0 ;  /* 0x000000333e00720c */ /* 0x080fe20000781670 */
[----:B------:R-:W-:Y:S01]  /*2ac0*/  @!P1 IMAD.MOV.U32 R2, RZ, RZ, R84 ;  /* 0x000000ffff029224 */ /* 0x000fe200078e0054 */
[----:B------:R-:W-:Y:S01]  /*2ad0*/  ISETP.LT.OR P5, PT, R73, R51, P2 ;  /* 0x000000334900720c */ /* 0x000fe200017a1670 */
[----:B------:R-:W-:Y:S01]  /*2ae0*/  @!P1 IMAD.MOV.U32 R3, RZ, RZ, R83 ;  /* 0x000000ffff039224 */ /* 0x000fe200078e0053 */
[----:B------:R-:W-:Y:S02]  /*2af0*/  ISETP.NE.AND P2, PT, R82, RZ, PT ;  /* 0x000000ff5200720c */ /* 0x000fe40003f45270 */
[----:B------:R-:W-:Y:S02]  /*2b00*/  P2R R37, PR, RZ, 0x10 ;  /* 0x00000010ff257803 */ /* 0x000fe40000000000 */
[----:B------:R1:W2:Y:S01]  /*2b10*/  @!P1 LD.E.128 R16, desc[UR6][R2.64] ;  /* 0x0000000602109980 */ /* 0x0002a2000c101d00 */
[-C--:B------:R-:W-:Y:S02]  /*2b20*/  IADD3 R4, P1, PT, R84, R136.reuse, RZ ;  /* 0x0000008854047210 */ /* 0x080fe40007f3e0ff */
[----:B------:R-:W-:Y:S02]  /*2b30*/  P2R R39, PR, RZ, 0x40 ;  /* 0x00000040ff277803 */ /* 0x000fe40000000000 */
[----:B------:R-:W-:Y:S01]  /*2b40*/  @!P6 IADD3 R10, P3, PT, R4, R136, RZ ;  /* 0x00000088040ae210 */ /* 0x000fe20007f7e0ff */
[--C-:B------:R-:W-:Y:S01]  /*2b50*/  IMAD.X R5, R83, 0x1, R135.reuse, P1 ;  /* 0x0000000153057824 */ /* 0x100fe200008e0687 */
[----:B------:R-:W-:Y:S03]  /*2b60*/  P2R R38, PR, RZ, 0x20 ;  /* 0x00000020ff267803 */ /* 0x000fe60000000000 */
[----:B------:R-:W-:Y:S01]  /*2b70*/  @!P6 IMAD.X R11, R5, 0x1, R135, P3 ;  /* 0x00000001050be824 */ /* 0x000fe200018e0687 */
[C---:B-1----:R-:W-:Y:S04]  /*2b80*/  LEA R2, P0, R96.reuse, R76, 0x1 ;  /* 0x0000004c60027211 */ /* 0x042fe800078008ff */
[----:B------:R-:W-:Y:S02]  /*2b90*/  LEA.HI.X R3, R96, R75, R102, 0x1, P0 ;  /* 0x0000004b60037211 */ /* 0x000fe400000f0c66 */
[----:B------:R-:W-:Y:S02]  /*2ba0*/  @!P6 LEA R8, P1, R236, R2, 0x5 ;  /* 0x00000002ec08e211 */ /* 0x000fe400078228ff */
[----:B------:R-:W-:Y:S02]  /*2bb0*/  @!P4 LEA R6, P0, R52, R4, 0x6 ;  /* 0x000000043406c211 */ /* 0x000fe400078030ff */
[----:B------:R-:W-:Y:S02]  /*2bc0*/  @!P6 LEA.HI.X R9, R236, R3, R237, 0x5, P1 ;  /* 0x00000003ec09e211 */ /* 0x000fe400008f2ced */
[----:B------:R-:W-:Y:S02]  /*2bd0*/  ISETP.GE.OR P1, PT, R70, R50, P2 ;  /* 0x000000324600720c */ /* 0x000fe40001726670 */
[----:B------:R-:W-:Y:S02]  /*2be0*/  @!P4 LEA.HI.X R7, R52, R5, R53, 0x6, P0 ;  /* 0x000000053407c211 */ /* 0x000fe400000f3435 */
[----:B------:R-:W-:Y:S02]  /*2bf0*/  @!P4 LEA R20, P0, R236, R2, 0x6 ;  /* 0x00000002ec14c211 */ /* 0x000fe400078030ff */
[----:B------:R-:W-:Y:S02]  /*2c00*/  ISETP.LT.OR P2, PT, R70, R51, P1 ;  /* 0x000000334600720c */ /* 0x000fe40000f41670 */
[----:B------:R-:W-:Y:S02]  /*2c10*/  @!P4 LEA.HI.X R21, R236, R3, R237, 0x6, P0 ;  /* 0x00000003ec15c211 */ /* 0x000fe400000f34ed */
[----:B------:R-:W-:Y:S02]  /*2c20*/  @!P5 LEA R22, P0, R52, R4, 0x7 ;  /* 0x000000043416d211 */ /* 0x000fe400078038ff */
[----:B------:R-:W-:Y:S02]  /*2c30*/  ISETP.NE.AND P1, PT, R82, RZ, PT ;  /* 0x000000ff5200720c */ /* 0x000fe40003f25270 */
[----:B------:R-:W-:Y:S02]  /*2c40*/  @!P5 LEA.HI.X R23, R52, R5, R53, 0x7, P0 ;  /* 0x000000053417d211 */ /* 0x000fe400000f3c35 */
[C---:B------:R-:W-:Y:S02]  /*2c50*/  @!P5 LEA R30, P0, R236.reuse, R2, 0x7 ;  /* 0x00000002ec1ed211 */ /* 0x040fe400078038ff */
[----:B------:R-:W-:Y:S02]  /*2c60*/  P2R R41, PR, RZ, 0x4 ;  /* 0x00000004ff297803 */ /* 0x000fe40000000000 */
[----:B------:R-:W-:Y:S02]  /*2c70*/  @!P5 LEA.HI.X R31, R236, R3, R237, 0x7, P0 ;  /* 0x00000003ec1fd211 */ /* 0x000fe400000f3ced */
[C---:B------:R-:W-:Y:S04]  /*2c80*/  @!P2 LEA R32, P0, R52.reuse, R4, 0x8 ;  /* 0x000000043420a211 */ /* 0x040fe800078040ff */
[----:B------:R-:W-:Y:S02]  /*2c90*/  @!P2 LEA.HI.X R33, R52, R5, R53, 0x8, P0 ;  /* 0x000000053421a211 */ /* 0x000fe400000f4435 */
[C---:B------:R-:W-:Y:S04]  /*2ca0*/  @!P2 LEA R34, P0, R236.reuse, R2, 0x8 ;  /* 0x00000002ec22a211 */ /* 0x040fe800078040ff */
[----:B------:R-:W-:Y:S02]  /*2cb0*/  @!P2 LEA.HI.X R35, R236, R3, R237, 0x8, P0 ;  /* 0x00000003ec23a211 */ /* 0x000fe400000f44ed */
[CC--:B------:R-:W-:Y:S04]  /*2cc0*/  ISETP.GE.OR P0, PT, R65.reuse, R50.reuse, P1 ;  /* 0x000000324100720c */ /* 0x0c0fe80000f06670 */
[-C--:B------:R-:W-:Y:S02]  /*2cd0*/  ISETP.LT.OR P3, PT, R65, R51.reuse, P0 ;  /* 0x000000334100720c */ /* 0x080fe40000761670 */
[----:B------:R-:W-:Y:S02]  /*2ce0*/  ISETP.NE.AND P0, PT, R27, RZ, PT ;  /* 0x000000ff1b00720c */ /* 0x000fe40003f05270 */
[----:B------:R-:W-:Y:S11]  /*2cf0*/  P2R R40, PR, RZ, 0x8 ;  /* 0x00000008ff287803 */ /* 0x000ff60000000000 */
[----:B------:R-:W-:Y:S02]  /*2d00*/  @!P0 IMAD.MOV.U32 R14, RZ, RZ, R76 ;  /* 0x000000ffff0e8224 */ /* 0x000fe400078e004c */
[----:B------:R-:W-:Y:S05]  /*2d10*/  @!P0 IMAD.MOV.U32 R15, RZ, RZ, R75 ;  /* 0x000000ffff0f8224 */ /* 0x000fea00078e004b */
[----:B--2---:R1:W-:Y:S01]  /*2d20*/  @!P0 ST.E.128 desc[UR6][R14.64], R16 ;  /* 0x000000100e008985 */ /* 0x0043e2000c101d06 */
[CC--:B------:R-:W-:Y:S03]  /*2d30*/  ISETP.GE.OR P0, PT, R74.reuse, R50.reuse, P1 ;  /* 0x000000324a00720c */ /* 0x0c0fe60000f06670 */
[----:B-1----:R-:W2:Y:S04]  /*2d40*/  @!P3 LD.E.128 R16, desc[UR6][R4.64] ;  /* 0x000000060410b980 */ /* 0x002ea8000c101d00 */
[----:B--2---:R1:W-:Y:S01]  /*2d50*/  @!P3 ST.E.128 desc[UR6][R2.64], R16 ;  /* 0x000000100200b985 */ /* 0x0043e2000c101d06 */
[-C--:B------:R-:W-:Y:S02]  /*2d60*/  ISETP.LT.OR P3, PT, R74, R51.reuse, P0 ;  /* 0x000000334a00720c */ /* 0x080fe40000761670 */
[-C--:B------:R-:W-:Y:S02]  /*2d70*/  ISETP.GE.OR P0, PT, R72, R50.reuse, P1 ;  /* 0x000000324800720c */ /* 0x080fe40000f06670 */
[----:B------:R-:W-:Y:S09]  /*2d80*/  P2R R36, PR, RZ, 0x8 ;  /* 0x00000008ff247803 */ /* 0x000ff20000000000 */
[----:B------:R-:W-:Y:S01]  /*2d90*/  @!P3 IMAD R0, R53, 0x60, RZ ;  /* 0x000000603500b824 */ /* 0x000fe200078e02ff */
[----:B-1----:R-:W2:Y:S04]  /*2da0*/  @!P6 LD.E.128 R16, desc[UR6][R10.64] ;  /* 0x000000060a10e980 */ /* 0x002ea8000c101d00 */
[----:B--2---:R1:W-:Y:S01]  /*2db0*/  @!P6 ST.E.128 desc[UR6][R8.64], R16 ;  /* 0x000000100800e985 */ /* 0x0043e2000c101d06 */
[CC--:B------:R-:W-:Y:S04]  /*2dc0*/  ISETP.GE.OR P6, PT, R71.reuse, R50.reuse, P1 ;  /* 0x000000324700720c */ /* 0x0c0fe80000fc6670 */
[-C--:B------:R-:W-:Y:S01]  /*2dd0*/  ISETP.LT.OR P6, PT, R71, R51.reuse, P6 ;  /* 0x000000334700720c */ /* 0x080fe200037c1670 */
[----:B-1----:R1:W2:Y:S02]  /*2de0*/  @!P4 LD.E.128 R8, desc[UR6][R6.64] ;  /* 0x000000060608c980 */ /* 0x0022a4000c101d00 */
[----:B-1----:R-:W-:Y:S04]  /*2df0*/  @!P3 IMAD.WIDE.U32 R6, R52, 0x60, R4 ;  /* 0x000000603406b825 */ /* 0x002fe800078e0004 */
[----:B------:R-:W-:Y:S02]  /*2e00*/  @!P3 IMAD.IADD R7, R7, 0x1, R0 ;  /* 0x000000010707b824 */ /* 0x000fe400078e0200 */
[----:B------:R-:W-:Y:S01]  /*2e10*/  @!P3 IMAD R0, R237, 0x60, RZ ;  /* 0x00000060ed00b824 */ /* 0x000fe200078e02ff */
[----:B--2---:R1:W-:Y:S01]  /*2e20*/  @!P4 ST.E.128 desc[UR6][R20.64], R8 ;  /* 0x000000081400c985 */ /* 0x0043e2000c101d06 */
[-C--:B------:R-:W-:Y:S02]  /*2e30*/  ISETP.LT.OR P4, PT, R72, R51.reuse, P0 ;  /* 0x000000334800720c */ /* 0x080fe40000781670 */
[-C--:B------:R-:W-:Y:S02]  /*2e40*/  ISETP.GE.OR P0, PT, R63, R50.reuse, P1 ;  /* 0x000000323f00720c */ /* 0x080fe40000f06670 */
[----:B------:R-:W-:Y:S01]  /*2e50*/  P2R R15, PR, RZ, 0x10 ;  /* 0x00000010ff0f7803 */ /* 0x000fe20000000000 */
[----:B-1----:R1:W2:Y:S02]  /*2e60*/  @!P3 LD.E.128 R8, desc[UR6][R6.64] ;  /* 0x000000060608b980 */ /* 0x0022a4000c101d00 */
[----:B-1----:R-:W-:Y:S04]  /*2e70*/  @!P3 IMAD.WIDE.U32 R6, R236, 0x60, R2 ;  /* 0x00000060ec06b825 */ /* 0x002fe800078e0002 */
[----:B------:R-:W-:Y:S02]  /*2e80*/  @!P3 IMAD.IADD R7, R7, 0x1, R0 ;  /* 0x000000010707b824 */ /* 0x000fe400078e0200 */
[----:B------:R-:W-:Y:S03]  /*2e90*/  @!P4 IMAD R0, R53, 0xa0, RZ ;  /* 0x000000a03500c824 */ /* 0x000fe600078e02ff */
[----:B--2---:R1:W-:Y:S01]  /*2ea0*/  @!P3 ST.E.128 desc[UR6][R6.64], R8 ;  /* 0x000000080600b985 */ /* 0x0043e2000c101d06 */
[-C--:B------:R-:W-:Y:S02]  /*2eb0*/  ISETP.LT.OR P3, PT, R63, R51.reuse, P0 ;  /* 0x000000333f00720c */ /* 0x080fe40000761670 */
[C---:B------:R-:W-:Y:S02]  /*2ec0*/  ISETP.GE.AND P0, PT, R81.reuse, R50, PT ;  /* 0x000000325100720c */ /* 0x040fe40003f06270 */
[----:B------:R-:W-:Y:S02]  /*2ed0*/  P2R R20, PR, RZ, 0x8 ;  /* 0x00000008ff147803 */ /* 0x000fe40000000000 */
[----:B------:R-:W-:Y:S02]  /*2ee0*/  P2R R42, PR, RZ, 0x1 ;  /* 0x00000001ff2a7803 */ /* 0x000fe40000000000 */
[----:B------:R-:W-:Y:S04]  /*2ef0*/  ISETP.GE.OR P0, PT, R12, R248, P0 ;  /* 0x000000f80c00720c */ /* 0x000fe80000706670 */
[-C--:B------:R-:W-:Y:S11]  /*2f00*/  ISETP.LT.OR P0, PT, R81, R51.reuse, P0 ;  /* 0x000000335100720c */ /* 0x080ff60000701670 */
[----:B------:R-:W-:Y:S02]  /*2f10*/  @!UPT UIADD3 URZ, UPT, UPT, URZ, URZ, URZ ;  /* 0x000000fffffff290 */ /* 0x000fe4000fffe0ff */
[----:B------:R-:W-:Y:S02]  /*2f20*/  @!P0 IMAD R14, R53, 0x1c0, RZ ;  /* 0x000001c0350e8824 */ /* 0x000fe400078e02ff */
[----:B-1----:R-:W-:Y:S01]  /*2f30*/  @!P4 IMAD.WIDE.U32 R6, R52, 0xa0, R4 ;  /* 0x000000a03406c825 */ /* 0x002fe200078e0004 */
[----:B------:R-:W2:Y:S03]  /*2f40*/  @!P5 LD.E.128 R8, desc[UR6][R22.64] ;  /* 0x000000061608d980 */ /* 0x000ea6000c101d00 */
[----:B------:R-:W-:Y:S02]  /*2f50*/  @!P4 IMAD.IADD R7, R7, 0x1, R0 ;  /* 0x000000010707c824 */ /* 0x000fe400078e0200 */
[----:B------:R-:W-:Y:S01]  /*2f60*/  @!P4 IMAD R0, R237, 0xa0, RZ ;  /* 0x000000a0ed00c824 */ /* 0x000fe200078e02ff */
[----:B--2---:R1:W-:Y:S01]  /*2f70*/  @!P5 ST.E.128 desc[UR6][R30.64], R8 ;  /* 0x000000081e00d985 */ /* 0x0043e2000c101d06 */
[CC--:B------:R-:W-:Y:S03]  /*2f80*/  ISETP.GE.OR P5, PT, R69.reuse, R50.reuse, P1 ;  /* 0x000000324500720c */ /* 0x0c0fe60000fa6670 */
[----:B------:R2:W3:Y:S01]  /*2f90*/  @!P4 LD.E.128 R16, desc[UR6][R6.64] ;  /* 0x000000060610c980 */ /* 0x0004e2000c101d00 */
[-C--:B------:R-:W-:Y:S01]  /*2fa0*/  ISETP.LT.OR P5, PT, R69, R51.reuse, P5 ;  /* 0x000000334500720c */ /* 0x080fe20002fa1670 */
[----:B-1----:R-:W-:Y:S04]  /*2fb0*/  @!P4 IMAD.WIDE.U32 R8, R236, 0xa0, R2 ;  /* 0x000000a0ec08c825 */ /* 0x002fe800078e0002 */
[----:B------:R-:W-:Y:S02]  /*2fc0*/  @!P4 IMAD.IADD R9, R9, 0x1, R0 ;  /* 0x000000010909c824 */ /* 0x000fe400078e0200 */
[----:B------:R-:W-:Y:S02]  /*2fd0*/  @!P3 IMAD R10, R53, 0xc0, RZ ;  /* 0x000000c0350ab824 */ /* 0x000fe400078e02ff */
[----:B--2---:R-:W-:Y:S04]  /*2fe0*/  @!P3 IMAD.WIDE.U32 R6, R52, 0xc0, R4 ;  /* 0x000000c03406b825 */ /* 0x004fe800078e0004 */
[----:B------:R-:W-:Y:S02]  /*2ff0*/  @!P3 IMAD.IADD R7, R7, 0x1, R10 ;  /* 0x000000010707b824 */ /* 0x000fe400078e020a */
[----:B------:R-:W-:Y:S02]  /*3000*/  @!P3 IMAD R0, R237, 0xc0, RZ ;  /* 0x000000c0ed00b824 */ /* 0x000fe400078e02ff */
[----:B------:R-:W-:Y:S01]  /*3010*/  @!P6 IMAD R10, R53, 0xe0, RZ ;  /* 0x000000e0350ae824 */ /* 0x000fe200078e02ff */
[----:B---3--:R1:W-:Y:S01]  /*3020*/  @!P4 ST.E.128 desc[UR6][R8.64], R16 ;  /* 0x000000100800c985 */ /* 0x0083e2000c101d06 */
[CC--:B------:R-:W-:Y:S04]  /*3030*/  ISETP.GE.OR P4, PT, R68.reuse, R50.reuse, P1 ;  /* 0x000000324400720c */ /* 0x0c0fe80000f86670 */
[-C--:B------:R-:W-:Y:S01]  /*3040*/  ISETP.LT.OR P4, PT, R68, R51.reuse, P4 ;  /* 0x000000334400720c */ /* 0x080fe20002781670 */
[----:B-1----:R-:W-:Y:S01]  /*3050*/  @!P3 IMAD.WIDE.U32 R8, R236, 0xc0, R2 ;  /* 0x000000c0ec08b825 */ /* 0x002fe200078e0002 */
[----:B------:R1:W2:Y:S03]  /*3060*/  @!P3 LD.E.128 R16, desc[UR6][R6.64] ;  /* 0x000000060610b980 */ /* 0x0002a6000c101d00 */
[----:B------:R-:W-:Y:S02]  /*3070*/  @!P3 IMAD.IADD R9, R9, 0x1, R0 ;  /* 0x000000010909b824 */ /* 0x000fe400078e0200 */
[----:B------:R-:W-:Y:S02]  /*3080*/  @!P6 IMAD R0, R237, 0xe0, RZ ;  /* 0x000000e0ed00e824 */ /* 0x000fe400078e02ff */
[----:B-1----:R-:W-:Y:S04]  /*3090*/  @!P6 IMAD.WIDE.U32 R6, R52, 0xe0, R4 ;  /* 0x000000e03406e825 */ /* 0x002fe800078e0004 */
[----:B------:R-:W-:Y:S01]  /*30a0*/  @!P6 IMAD.IADD R7, R7, 0x1, R10 ;  /* 0x000000010707e824 */ /* 0x000fe200078e020a */
[----:B--2---:R1:W-:Y:S01]  /*30b0*/  @!P3 ST.E.128 desc[UR6][R8.64], R16 ;  /* 0x000000100800b985 */ /* 0x0043e2000c101d06 */
[CC--:B------:R-:W-:Y:S04]  /*30c0*/  ISETP.GE.OR P3, PT, R67.reuse, R50.reuse, P1 ;  /* 0x000000324300720c */ /* 0x0c0fe80000f66670 */
[-C--:B------:R-:W-:Y:S01]  /*30d0*/  ISETP.LT.OR P3, PT, R67, R51.reuse, P3 ;  /* 0x000000334300720c */ /* 0x080fe20001f61670 */
[----:B-1----:R1:W2:Y:S02]  /*30e0*/  @!P6 LD.E.128 R8, desc[UR6][R6.64] ;  /* 0x000000060608e980 */ /* 0x0022a4000c101d00 */
[----:B-1----:R-:W-:Y:S04]  /*30f0*/  @!P6 IMAD.WIDE.U32 R6, R236, 0xe0, R2 ;  /* 0x000000e0ec06e825 */ /* 0x002fe800078e0002 */
[----:B------:R-:W-:Y:S02]  /*3100*/  @!P6 IMAD.IADD R7, R7, 0x1, R0 ;  /* 0x000000010707e824 */ /* 0x000fe400078e0200 */
[----:B------:R-:W-:Y:S03]  /*3110*/  @!P5 IMAD R0, R53, 0x120, RZ ;  /* 0x000001203500d824 */ /* 0x000fe600078e02ff */
[----:B--2---:R1:W-:Y:S02]  /*3120*/  @!P6 ST.E.128 desc[UR6][R6.64], R8 ;  /* 0x000000080600e985 */ /* 0x0043e4000c101d06 */
[----:B-1----:R-:W-:Y:S02]  /*3130*/  @!P5 IMAD.WIDE.U32 R6, R52, 0x120, R4 ;  /* 0x000001203406d825 */ /* 0x002fe400078e0004 */
[----:B------:R-:W2:Y:S02]  /*3140*/  @!P2 LD.E.128 R8, desc[UR6][R32.64] ;  /* 0x000000062008a980 */ /* 0x000ea4000c101d00 */
[----:B------:R-:W-:Y:S02]  /*3150*/  @!P5 IMAD.IADD R7, R7, 0x1, R0 ;  /* 0x000000010707d824 */ /* 0x000fe400078e0200 */
[----:B------:R-:W-:Y:S01]  /*3160*/  @!P5 IMAD R0, R237, 0x120, RZ ;  /* 0x00000120ed00d824 */ /* 0x000fe200078e02ff */
[----:B--2---:R1:W-:Y:S01]  /*3170*/  @!P2 ST.E.128 desc[UR6][R34.64], R8 ;  /* 0x000000082200a985 */ /* 0x0043e2000c101d06 */
[CC--:B------:R-:W-:Y:S02]  /*3180*/  ISETP.GE.OR P2, PT, R66.reuse, R50.reuse, P1 ;  /* 0x000000324200720c */ /* 0x0c0fe40000f46670 */
[C---:B------:R-:W-:Y:S01]  /*3190*/  ISETP.GE.OR P1, PT, R77.reuse, R50, P1 ;  /* 0x000000324d00720c */ /* 0x040fe20000f26670 */
[----:B------:R2:W3:Y:S01]  /*31a0*/  @!P5 LD.E.128 R16, desc[UR6][R6.64] ;  /* 0x000000060610d980 */ /* 0x0004e2000c101d00 */
[-C--:B------:R-:W-:Y:S02]  /*31b0*/  ISETP.LT.OR P2, PT, R66, R51.reuse, P2 ;  /* 0x000000334200720c */ /* 0x080fe40001741670 */
[----:B------:R-:W-:Y:S01]  /*31c0*/  ISETP.LT.OR P1, PT, R77, R51, P1 ;  /* 0x000000334d00720c */ /* 0x000fe20000f21670 */
[----:B-1----:R-:W-:Y:S01]  /*31d0*/  @!P5 IMAD.WIDE.U32 R8, R236, 0x120, R2 ;  /* 0x00000120ec08d825 */ /* 0x002fe200078e0002 */
[----:B------:R-:W-:Y:S03]  /*31e0*/  P2R R35, PR, RZ, 0x1 ;  /* 0x00000001ff237803 */ /* 0x000fe60000000000 */
[----:B------:R-:W-:Y:S02]  /*31f0*/  @!P5 IMAD.IADD R9, R9, 0x1, R0 ;  /* 0x000000010909d824 */ /* 0x000fe400078e0200 */
[----:B------:R-:W-:Y:S02]  /*3200*/  @!P4 IMAD R10, R53, 0x140, RZ ;  /* 0x00000140350ac824 */ /* 0x000fe400078e02ff */
[----:B--2---:R-:W-:Y:S04]  /*3210*/  @!P4 IMAD.WIDE.U32 R6, R52, 0x140, R4 ;  /* 0x000001403406c825 */ /* 0x004fe800078e0004 */
[----:B------:R-:W-:Y:S02]  /*3220*/  @!P4 IMAD.IADD R7, R7, 0x1, R10 ;  /* 0x000000010707c824 */ /* 0x000fe400078e020a */
[----:B------:R-:W-:Y:S02]  /*3230*/  @!P4 IMAD R0, R237, 0x140, RZ ;  /* 0x00000140ed00c824 */ /* 0x000fe400078e02ff */
[----:B------:R-:W-:Y:S01]  /*3240*/  @!P3 IMAD R10, R53, 0x160, RZ ;  /* 0x00000160350ab824 */ /* 0x000fe200078e02ff */
[----:B---3--:R1:W-:Y:S02]  /*3250*/  @!P5 ST.E.128 desc[UR6][R8.64], R16 ;  /* 0x000000100800d985 */ /* 0x0083e4000c101d06 */
[----:B-1----:R-:W-:Y:S02]  /*3260*/  @!P4 IMAD.WIDE.U32 R8, R236, 0x140, R2 ;  /* 0x00000140ec08c825 */ /* 0x002fe400078e0002 */
[----:B------:R1:W2:Y:S02]  /*3270*/  @!P4 LD.E.128 R16, desc[UR6][R6.64] ;  /* 0x000000060610c980 */ /* 0x0002a4000c101d00 */
[----:B------:R-:W-:Y:S02]  /*3280*/  @!P4 IMAD.IADD R9, R9, 0x1, R0 ;  /* 0x000000010909c824 */ /* 0x000fe400078e0200 */
[----:B------:R-:W-:Y:S02]  /*3290*/  @!P3 IMAD R0, R237, 0x160, RZ ;  /* 0x00000160ed00b824 */ /* 0x000fe400078e02ff */
[----:B-1----:R-:W-:Y:S04]  /*32a0*/  @!P3 IMAD.WIDE.U32 R6, R52, 0x160, R4 ;  /* 0x000001603406b825 */ /* 0x002fe800078e0004 */
[----:B------:R-:W-:Y:S02]  /*32b0*/  @!P3 IMAD.IADD R7, R7, 0x1, R10 ;  /* 0x000000010707b824 */ /* 0x000fe400078e020a */
[----:B------:R-:W-:Y:S01]  /*32c0*/  @!P2 IMAD R10, R53, 0x180, RZ ;  /* 0x00000180350aa824 */ /* 0x000fe200078e02ff */
[----:B--2---:R1:W-:Y:S02]  /*32d0*/  @!P4 ST.E.128 desc[UR6][R8.64], R16 ;  /* 0x000000100800c985 */ /* 0x0043e4000c101d06 */
        /* <DEDUP_REMOVED lines=12> */
[C---:B-1----:R-:W-:Y:S04]  /*33a0*/  @!P1 IMAD.WIDE.U32 R6, R52.reuse, 0x1a0, R4 ;  /* 0x000001a034069825 */ /* 0x042fe800078e0004 */
[----:B------:R-:W-:Y:S02]  /*33b0*/  @!P1 IMAD.IADD R7, R7, 0x1, R10 ;  /* 0x0000000107079824 */ /* 0x000fe400078e020a */
[----:B------:R-:W-:Y:S04]  /*33c0*/  @!P0 IMAD.WIDE.U32 R4, R52, 0x1c0, R4 ;  /* 0x000001c034048825 */ /* 0x000fe800078e0004 */
[----:B------:R-:W-:Y:S01]  /*33d0*/  @!P0 IMAD.IADD R5, R5, 0x1, R14 ;  /* 0x0000000105058824 */ /* 0x000fe200078e020e */
[----:B--2---:R1:W-:Y:S04]  /*33e0*/  @!P2 ST.E.128 desc[UR6][R8.64], R16 ;  /* 0x000000100800a985 */ /* 0x0043e8000c101d06 */
[----:B-1----:R1:W2:Y:S02]  /*33f0*/  @!P1 LD.E.128 R8, desc[UR6][R6.64] ;  /* 0x0000000606089980 */ /* 0x0022a4000c101d00 */
[C---:B-1----:R-:W-:Y:S04]  /*3400*/  @!P1 IMAD.WIDE.U32 R6, R236.reuse, 0x1a0, R2 ;  /* 0x000001a0ec069825 */ /* 0x042fe800078e0002 */
[----:B------:R-:W-:Y:S02]  /*3410*/  @!P1 IMAD.IADD R7, R7, 0x1, R0 ;  /* 0x0000000107079824 */ /* 0x000fe400078e0200 */
[----:B------:R-:W-:Y:S02]  /*3420*/  @!P0 IMAD R0, R237, 0x1c0, RZ ;  /* 0x000001c0ed008824 */ /* 0x000fe400078e02ff */
[----:B------:R-:W-:Y:S04]  /*3430*/  @!P0 IMAD.WIDE.U32 R2, R236, 0x1c0, R2 ;  /* 0x000001c0ec028825 */ /* 0x000fe800078e0002 */
[----:B------:R-:W-:Y:S01]  /*3440*/  @!P0 IMAD.IADD R3, R3, 0x1, R0 ;  /* 0x0000000103038824 */ /* 0x000fe200078e0200 */
[----:B--2---:R1:W-:Y:S04]  /*3450*/  @!P1 ST.E.128 desc[UR6][R6.64], R8 ;  /* 0x0000000806009985 */ /* 0x0043e8000c101d06 */
[----:B-1----:R-:W2:Y:S04]  /*3460*/  @!P0 LD.E.128 R4, desc[UR6][R4.64] ;  /* 0x0000000604048980 */ /* 0x002ea8000c101d00 */
[----:B--2---:R1:W-:Y:S04]  /*3470*/  @!P0 ST.E.128 desc[UR6][R2.64], R4 ;  /* 0x0000000402008985 */ /* 0x0043e8000c101d06 */
[----:B------:R-:W2:Y:S04]  /*3480*/  LD.E R0, desc[UR6][R168.64+0x130] ;  /* 0x00013006a8007980 */ /* 0x000ea8000c101900 */
[----:B------:R-:W3:Y:S01]  /*3490*/  LD.E R14, desc[UR6][R168.64+0xd0] ;  /* 0x0000d006a80e7980 */ /* 0x000ee2000c101900 */
[----:B-1----:R-:W-:Y:S01]  /*34a0*/  IADD3 R2, P0, PT, RZ, -UR4, RZ ;  /* 0x80000004ff027c10 */ /* 0x002fe2000ff1e0ff */
[----:B--2---:R-:W-:Y:S04]  /*34b0*/  IMAD.SHL.U32 R0, R0, 0x100, RZ ;  /* 0x0000010000007824 */ /* 0x004fe800078e00ff */
[----:B------:R-:W-:Y:S05]  /*34c0*/  IMAD.X R0, RZ, RZ, ~R0, P0 ;  /* 0x000000ffff007224 */ /* 0x000fea00000e0e00 */
[----:B------:R-:W-:Y:S04]  /*34d0*/  SHF.R.S64 R2, R2, 0x1f, R0 ;  /* 0x0000001f02027819 */ /* 0x000fe80000001000 */
[----:B------:R-:W-:Y:S04]  /*34e0*/  IADD3 R84, P0, PT, R84, R2, RZ ;  /* 0x0000000254547210 */ /* 0x000fe80007f1e0ff */
[----:B------:R-:W-:Y:S02]  /*34f0*/  LEA.HI.X.SX32 R83, R0, R83, 0x1, P0 ;  /* 0x0000005300537211 */ /* 0x000fe400000f0eff */
[----:B------:R-:W-:Y:S04]  /*3500*/  ISETP.GE.AND P0, PT, R81, R51, PT ;  /* 0x000000335100720c */ /* 0x000fe80003f06270 */
[----:B------:R-:W-:Y:S02]  /*3510*/  P2R R43, PR, RZ, 0x1 ;  /* 0x00000001ff2b7803 */ /* 0x000fe40000000000 */
[----:B---3--:R-:W-:Y:S11]  /*3520*/  ISETP.NE.AND P0, PT, R14, RZ, PT ;  /* 0x000000ff0e00720c */ /* 0x008ff60003f05270 */
[----:B------:R-:W-:Y:S02]  /*3530*/  @!UPT UIADD3 URZ, UPT, UPT, URZ, URZ, URZ ;  /* 0x000000fffffff290 */ /* 0x000fe4000fffe0ff */
[----:B------:R-:W-:Y:S05]  /*3540*/  @P0 BRA `(.L_x_948) ;  /* 0x0000000800200947 */ /* 0x000fea0003800000 */
[----:B------:R-:W-:Y:S02]  /*3550*/  P2R R33, PR, RZ, 0x4 ;  /* 0x00000004ff217803 */ /* 0x000fe40000000000 */
[----:B------:R-:W-:Y:S02]  /*3560*/  ISETP.NE.AND P2, PT, R27, RZ, PT ;  /* 0x000000ff1b00720c */ /* 0x000fe40003f45270 */
[----:B------:R-:W-:Y:S02]  /*3570*/  P2R R34, PR, RZ, 0x2 ;  /* 0x00000002ff227803 */ /* 0x000fe40000000000 */
[----:B------:R-:W-:Y:S02]  /*3580*/  ISETP.NE.AND P1, PT, R39, RZ, PT ;  /* 0x000000ff2700720c */ /* 0x000fe40003f25270 */
[C---:B------:R-:W-:Y:S02]  /*3590*/  LEA R2, P0, R119.reuse, R26, 0x1 ;  /* 0x0000001a77027211 */ /* 0x040fe400078008ff */
[----:B------:R-:W-:Y:S02]  /*35a0*/  P2R R0, PR, RZ, 0x40 ;  /* 0x00000040ff007803 */ /* 0x000fe40000000000 */
[----:B------:R-:W-:Y:S02]  /*35b0*/  LEA.HI.X R3, R119, R25, R134, 0x1, P0 ;  /* 0x0000001977037211 */ /* 0x000fe400000f0c86 */
[C---:B------:R-:W-:Y:S01]  /*35c0*/  LEA R4, P0, R80.reuse, R59, 0x1 ;  /* 0x0000003b50047211 */ /* 0x040fe200078008ff */
[----:B------:R-:W-:Y:S01]  /*35d0*/  @!P2 IMAD.MOV.U32 R27, RZ, RZ, R25 ;  /* 0x000000ffff1ba224 */ /* 0x000fe200078e0019 */
[----:B------:R-:W-:Y:S01]  /*35e0*/  ISETP.NE.AND P6, PT, R37, RZ, PT ;  /* 0x000000ff2500720c */ /* 0x000fe20003fc5270 */
[----:B------:R-:W-:Y:S01]  /*35f0*/  @!P2 IMAD.MOV.U32 R6, RZ, RZ, R59 ;  /* 0x000000ffff06a224 */ /* 0x000fe200078e003b */
[----:B------:R-:W-:Y:S01]  /*3600*/  LEA.HI.X R5, R80, R58, R93, 0x1, P0 ;  /* 0x0000003a50057211 */ /* 0x000fe200000f0c5d */
[----:B------:R-:W-:Y:S01]  /*3610*/  @!P2 IMAD.MOV.U32 R7, RZ, RZ, R58 ;  /* 0x000000ffff07a224 */ /* 0x000fe200078e003a */
[----:B------:R-:W2:Y:S01]  /*3620*/  @!P2 LD.E.128 R8, desc[UR6][R26.64] ;  /* 0x000000061a08a980 */ /* 0x000ea2000c101d00 */
[----:B------:R-:W-:Y:S02]  /*3630*/  P2R R32, PR, RZ, 0x8 ;  /* 0x00000008ff207803 */ /* 0x000fe40000000000 */
[----:B------:R-:W-:Y:S02]  /*3640*/  ISETP.NE.AND P3, PT, R15, RZ, PT ;  /* 0x000000ff0f00720c */ /* 0x000fe40003f65270 */
[----:B------:R-:W-:Y:S02]  /*3650*/  P2R R30, PR, RZ, 0x20 ;  /* 0x00000020ff1e7803 */ /* 0x000fe40000000000 */
[----:B------:R-:W-:Y:S02]  /*3660*/  ISETP.NE.AND P5, PT, R36, RZ, PT ;  /* 0x000000ff2400720c */ /* 0x000fe40003fa5270 */
[----:B------:R-:W-:Y:S02]  /*3670*/  P2R R31, PR, RZ, 0x10 ;  /* 0x00000010ff1f7803 */ /* 0x000fe40000000000 */
[----:B------:R-:W-:Y:S01]  /*3680*/  ISETP.NE.AND P4, PT, R38, RZ, PT ;  /* 0x000000ff2600720c */ /* 0x000fe20003f85270 */
[----:B--2---:R1:W-:Y:S01]  /*3690*/  @!P2 ST.E.128 desc[UR6][R6.64], R8 ;  /* 0x000000080600a985 */ /* 0x0043e2000c101d06 */
[----:B------:R-:W-:Y:S02]  /*36a0*/  ISETP.NE.AND P2, PT, R20, RZ, PT ;  /* 0x000000ff1400720c */ /* 0x000fe40003f45270 */
[----:B-1----:R-:W-:Y:S05]  /*36b0*/  @!P1 IADD3 R8, P0, PT, R2, R129, RZ ;  /* 0x0000008102089210 */ /* 0x002fea0007f1e0ff */
[C---:B------:R-:W-:Y:S01]  /*36c0*/  @!P1 IMAD.X R9, R3.reuse, 0x1, R128, P0 ;  /* 0x0000000103099824 */ /* 0x040fe200000e0680 */
[C---:B------:R-:W-:Y:S04]  /*36d0*/  @!P1 LEA R6, P0, R234.reuse, R4, 0x5 ;  /* 0x00000004ea069211 */ /* 0x040fe800078028ff */
[--C-:B------:R-:W-:Y:S02]  /*36e0*/  @!P1 LEA.HI.X R7, R234, R5, R235.reuse, 0x5, P0 ;  /* 0x00000005ea079211 */ /* 0x100fe400000f2ceb */
[----:B------:R-:W-:Y:S11]  /*36f0*/  ISETP.NE.AND P0, PT, R40, RZ, PT ;  /* 0x000000ff2800720c */ /* 0x000ff60003f05270 */
[----:B------:R-:W-:Y:S02]  /*3700*/  @!UPT UIADD3 URZ, UPT, UPT, URZ, URZ, URZ ;  /* 0x000000fffffff290 */ /* 0x000fe4000fffe0ff */
[----:B------:R-:W2:Y:S04]  /*3710*/  @!P0 LD.E.128 R16, desc[UR6][R2.64] ;  /* 0x0000000602108980 */ /* 0x000ea8000c101d00 */
[----:B--2---:R1:W-:Y:S01]  /*3720*/  @!P0 ST.E.128 desc[UR6][R4.64], R16 ;  /* 0x0000001004008985 */ /* 0x0043e2000c101d06 */
[----:B------:R-:W-:Y:S04]  /*3730*/  @!P6 IADD3 R14, P0, PT, R2, R131, RZ ;  /* 0x00000083020ee210 */ /* 0x000fe80007f1e0ff */
[----:B------:R-:W-:Y:S02]  /*3740*/  @!P6 IADD3.X R15, PT, PT, R3, R130, RZ, P0, !PT ;  /* 0x00000082030fe210 */ /* 0x000fe400007fe4ff */
[C---:B------:R-:W-:Y:S04]  /*3750*/  @!P6 LEA R10, P0, R234.reuse, R4, 0x6 ;  /* 0x00000004ea0ae211 */ /* 0x040fe800078030ff */
[----:B------:R-:W-:Y:S01]  /*3760*/  @!P6 LEA.HI.X R11, R234, R5, R235, 0x6, P0 ;  /* 0x00000005ea0be211 */ /* 0x000fe200000f34eb */
[----:B-1----:R-:W2:Y:S04]  /*3770*/  @!P1 LD.E.128 R16, desc[UR6][R8.64] ;  /* 0x0000000608109980 */ /* 0x002ea8000c101d00 */
[----:B--2---:R1:W-:Y:S01]  /*3780*/  @!P1 ST.E.128 desc[UR6][R6.64], R16 ;  /* 0x0000001006009985 */ /* 0x0043e2000c101d06 */
[----:B------:R-:W-:Y:S03]  /*3790*/  ISETP.NE.AND P1, PT, R41, RZ, PT ;  /* 0x000000ff2900720c */ /* 0x000fe60003f25270 */
[----:B------:R-:W2:Y:S01]  /*37a0*/  @!P6 LD.E.128 R20, desc[UR6][R14.64] ;  /* 0x000000060e14e980 */ /* 0x000ea2000c101d00 */
[C---:B-1----:R-:W-:Y:S05]  /*37b0*/  @!P5 IADD3 R6, P0, PT, R2.reuse, R126, RZ ;  /* 0x0000007e0206d210 */ /* 0x042fea0007f1e0ff */
[C---:B------:R-:W-:Y:S01]  /*37c0*/  @!P5 IMAD.X R7, R3.reuse, 0x1, R91, P0 ;  /* 0x000000010307d824 */ /* 0x040fe200000e065b */
[----:B------:R-:W-:Y:S05]  /*37d0*/  @!P4 IADD3 R16, P0, PT, R2, R133, RZ ;  /* 0x000000850210c210 */ /* 0x000fea0007f1e0ff */
[----:B------:R-:W-:Y:S01]  /*37e0*/  @!P4 IMAD.X R17, R3, 0x1, R132, P0 ;  /* 0x000000010311c824 */ /* 0x000fe200000e0684 */
[----:B--2---:R1:W-:Y:S01]  /*37f0*/  @!P6 ST.E.128 desc[UR6][R10.64], R20 ;  /* 0x000000140a00e985 */ /* 0x0043e2000c101d06 */
[----:B------:R-:W-:Y:S01]  /*3800*/  ISETP.NE.AND P6, PT, R0, RZ, PT ;  /* 0x000000ff0000720c */ /* 0x000fe20003fc5270 */
[----:B------:R-:W-:Y:S02]  /*3810*/  @!P5 IMAD R0, R235, 0x60, RZ ;  /* 0x00000060eb00d824 */ /* 0x000fe400078e02ff */
[----:B-1----:R1:W2:Y:S01]  /*3820*/  @!P5 LD.E.128 R20, desc[UR6][R6.64] ;  /* 0x000000060614d980 */ /* 0x0022a2000c101d00 */
[C---:B------:R-:W-:Y:S04]  /*3830*/  @!P4 LEA R10, P0, R234.reuse, R4, 0x7 ;  /* 0x00000004ea0ac211 */ /* 0x040fe800078038ff */
[C---:B------:R-:W-:Y:S01]  /*3840*/  @!P4 LEA.HI.X R11, R234.reuse, R5, R235, 0x7, P0 ;  /* 0x00000005ea0bc211 */ /* 0x040fe200000f3ceb */
[----:B-1----:R-:W-:Y:S04]  /*3850*/  @!P5 IMAD.WIDE.U32 R6, R234, 0x60, R4 ;  /* 0x00000060ea06d825 */ /* 0x002fe800078e0004 */
[----:B------:R-:W-:Y:S02]  /*3860*/  @!P5 IMAD.IADD R7, R7, 0x1, R0 ;  /* 0x000000010707d824 */ /* 0x000fe400078e0200 */
[----:B------:R-:W-:Y:S03]  /*3870*/  @!P3 IMAD R0, R235, 0xa0, RZ ;  /* 0x000000a0eb00b824 */ /* 0x000fe600078e02ff */
[----:B--2---:R1:W-:Y:S01]  /*3880*/  @!P5 ST.E.128 desc[UR6][R6.64], R20 ;  /* 0x000000140600d985 */ /* 0x0043e2000c101d06 */
[----:B------:R-:W-:Y:S03]  /*3890*/  ISETP.NE.AND P5, PT, R30, RZ, PT ;  /* 0x000000ff1e00720c */ /* 0x000fe60003fa5270 */
[----:B------:R-:W2:Y:S01]  /*38a0*/  @!P4 LD.E.128 R16, desc[UR6][R16.64] ;  /* 0x000000061010c980 */ /* 0x000ea2000c101d00 */
[C---:B-1----:R-:W-:Y:S04]  /*38b0*/  @!P3 IADD3 R6, P0, PT, R2.reuse, R124, RZ ;  /* 0x0000007c0206b210 */ /* 0x042fe80007f1e0ff */
[C---:B------:R-:W-:Y:S02]  /*38c0*/  @!P3 IADD3.X R7, PT, PT, R3.reuse, R90, RZ, P0, !PT ;  /* 0x0000005a0307b210 */ /* 0x040fe400007fe4ff */
[C---:B------:R-:W-:Y:S05]  /*38d0*/  @!P2 IADD3 R8, P0, PT, R2.reuse, R122, RZ ;  /* 0x0000007a0208a210 */ /* 0x040fea0007f1e0ff */
[C---:B------:R-:W-:Y:S01]  /*38e0*/  @!P2 IMAD.X R9, R3.reuse, 0x1, R89, P0 ;  /* 0x000000010309a824 */ /* 0x040fe200000e0659 */
[----:B------:R-:W-:Y:S05]  /*38f0*/  @!P6 IADD3 R14, P0, PT, R2, R120, RZ ;  /* 0x00000078020ee210 */ /* 0x000fea0007f1e0ff */
[----:B------:R-:W-:Y:S01]  /*3900*/  @!P6 IMAD.X R15, R3, 0x1, R88, P0 ;  /* 0x00000001030fe824 */ /* 0x000fe200000e0658 */
[----:B--2---:R1:W-:Y:S01]  /*3910*/  @!P4 ST.E.128 desc[UR6][R10.64], R16 ;  /* 0x000000100a00c985 */ /* 0x0043e2000c101d06 */
[----:B------:R-:W-:Y:S03]  /*3920*/  ISETP.NE.AND P4, PT, R31, RZ, PT ;  /* 0x000000ff1f00720c */ /* 0x000fe60003f85270 */
[----:B-1----:R1:W2:Y:S01]  /*3930*/  @!P3 LD.E.128 R16, desc[UR6][R6.64] ;  /* 0x000000060610b980 */ /* 0x0022a2000c101d00 */
[C---:B------:R-:W-:Y:S04]  /*3940*/  @!P1 LEA R10, P0, R46.reuse, R2, 0x8 ;  /* 0x000000022e0a9211 */ /* 0x040fe800078040ff */
[----:B------:R-:W-:Y:S01]  /*3950*/  @!P1 LEA.HI.X R11, R46, R3, R47, 0x8, P0 ;  /* 0x000000032e0b9211 */ /* 0x000fe200000f442f */
[----:B-1----:R-:W-:Y:S04]  /*3960*/  @!P3 IMAD.WIDE.U32 R6, R234, 0xa0, R4 ;  /* 0x000000a0ea06b825 */ /* 0x002fe800078e0004 */
[----:B------:R-:W-:Y:S02]  /*3970*/  @!P3 IMAD.IADD R7, R7, 0x1, R0 ;  /* 0x000000010707b824 */ /* 0x000fe400078e0200 */
[----:B------:R-:W-:Y:S03]  /*3980*/  @!P2 IMAD R0, R235, 0xc0, RZ ;  /* 0x000000c0eb00a824 */ /* 0x000fe600078e02ff */
[----:B--2---:R1:W-:Y:S01]  /*3990*/  @!P3 ST.E.128 desc[UR6][R6.64], R16 ;  /* 0x000000100600b985 */ /* 0x0043e2000c101d06 */
[----:B------:R-:W-:Y:S01]  /*39a0*/  ISETP.NE.AND P3, PT, R32, RZ, PT ;  /* 0x000000ff2000720c */ /* 0x000fe20003f65270 */
[C---:B-1----:R-:W-:Y:S02]  /*39b0*/  @!P2 IMAD.WIDE.U32 R6, R234.reuse, 0xc0, R4 ;  /* 0x000000c0ea06a825 */ /* 0x042fe400078e0004 */
[----:B------:R1:W2:Y:S03]  /*39c0*/  @!P2 LD.E.128 R16, desc[UR6][R8.64] ;  /* 0x000000060810a980 */ /* 0x0002a6000c101d00 */
[----:B------:R-:W-:Y:S01]  /*39d0*/  @!P2 IADD3 R7, PT, PT, R7, R0, RZ ;  /* 0x000000000707a210 */ /* 0x000fe20007ffe0ff */
[----:B------:R-:W-:Y:S01]  /*39e0*/  @!P6 IMAD R0, R235, 0xe0, RZ ;  /* 0x000000e0eb00e824 */ /* 0x000fe200078e02ff */
[C---:B-1----:R-:W-:Y:S04]  /*39f0*/  @!P1 LEA R8, P0, R234.reuse, R4, 0x8 ;  /* 0x00000004ea089211 */ /* 0x042fe800078040ff */
[C---:B------:R-:W-:Y:S02]  /*3a00*/  @!P1 LEA.HI.X R9, R234.reuse, R5, R235, 0x8, P0 ;  /* 0x00000005ea099211 */ /* 0x040fe400000f44eb */
[----:B------:R-:W-:Y:S01]  /*3a10*/  ISETP.NE.AND P0, PT, R35, RZ, PT ;  /* 0x000000ff2300720c */ /* 0x000fe20003f05270 */
[----:B--2---:R1:W-:Y:S01]  /*3a20*/  @!P2 ST.E.128 desc[UR6][R6.64], R16 ;  /* 0x000000100600a985 */ /* 0x0043e2000c101d06 */
[----:B------:R-:W-:Y:S01]  /*3a30*/  ISETP.NE.AND P2, PT, R33, RZ, PT ;  /* 0x000000ff2100720c */ /* 0x000fe20003f45270 */
[----:B-1----:R-:W-:Y:S02]  /*3a40*/  @!P6 IMAD.WIDE.U32 R6, R234, 0xe0, R4 ;  /* 0x000000e0ea06e825 */ /* 0x002fe400078e0004 */
[----:B------:R-:W2:Y:S02]  /*3a50*/  @!P6 LD.E.128 R16, desc[UR6][R14.64] ;  /* 0x000000060e10e980 */ /* 0x000ea4000c101d00 */
[----:B------:R-:W-:Y:S02]  /*3a60*/  @!P6 IMAD.IADD R7, R7, 0x1, R0 ;  /* 0x000000010707e824 */ /* 0x000fe400078e0200 */
[----:B------:R-:W-:Y:S03]  /*3a70*/  @!P5 IMAD R0, R47, 0x120, RZ ;  /* 0x000001202f00d824 */ /* 0x000fe600078e02ff */
[----:B--2---:R1:W-:Y:S02]  /*3a80*/  @!P6 ST.E.128 desc[UR6][R6.64], R16 ;  /* 0x000000100600e985 */ /* 0x0043e4000c101d06 */
[----:B-1----:R-:W-:Y:S02]  /*3a90*/  @!P5 IMAD.WIDE.U32 R6, R46, 0x120, R2 ;  /* 0x000001202e06d825 */ /* 0x002fe400078e0002 */
[----:B------:R1:W2:Y:S02]  /*3aa0*/  @!P1 LD.E.128 R16, desc[UR6][R10.64] ;  /* 0x000000060a109980 */ /* 0x0002a4000c101d00 */
[----:B------:R-:W-:Y:S02]  /*3ab0*/  @!P5 IMAD.IADD R7, R7, 0x1, R0 ;  /* 0x000000010707d824 */ /* 0x000fe400078e0200 */
[----:B------:R-:W-:Y:S02]  /*3ac0*/  @!P5 IMAD R0, R235, 0x120, RZ ;  /* 0x00000120eb00d824 */ /* 0x000fe400078e02ff */
[----:B-1----:R-:W-:Y:S01]  /*3ad0*/  @!P4 IMAD R10, R47, 0x140, RZ ;  /* 0x000001402f0ac824 */ /* 0x002fe200078e02ff */
[----:B--2---:R1:W-:Y:S01]  /*3ae0*/  @!P1 ST.E.128 desc[UR6][R8.64], R16 ;  /* 0x0000001008009985 */ /* 0x0043e2000c101d06 */
[----:B------:R-:W-:Y:S01]  /*3af0*/  ISETP.NE.AND P1, PT, R34, RZ, PT ;  /* 0x000000ff2200720c */ /* 0x000fe20003f25270 */
[----:B-1----:R-:W-:Y:S02]  /*3b00*/  @!P5 IMAD.WIDE.U32 R8, R234, 0x120, R4 ;  /* 0x00000120ea08d825 */ /* 0x002fe400078e0004 */
[----:B------:R1:W2:Y:S02]  /*3b10*/  @!P5 LD.E.128 R16, desc[UR6][R6.64] ;  /* 0x000000060610d980 */ /* 0x0002a4000c101d00 */
[----:B------:R-:W-:Y:S02]  /*3b20*/  @!P5 IMAD.IADD R9, R9, 0x1, R0 ;  /* 0x000000010909d824 */ /* 0x000fe400078e0200 */
[----:B------:R-:W-:Y:S02]  /*3b30*/  @!P4 IMAD R0, R235, 0x140, RZ ;  /* 0x00000140eb00c824 */ /* 0x000fe400078e02ff */
[----:B-1----:R-:W-:Y:S05]  /*3b40*/  @!P4 IMAD.WIDE.U32 R6, R46, 0x140, R2 ;  /* 0x000001402e06c825 */ /* 0x002fea00078e0002 */
[----:B------:R-:W-:Y:S01]  /*3b50*/  @!P4 IADD3 R7, PT, PT, R7, R10, RZ ;  /* 0x0000000a0707c210 */ /* 0x000fe20007ffe0ff */
        /* <DEDUP_REMOVED lines=11> */
[----:B------:R1:W2:Y:S03]  /*3c10*/  @!P3 LD.E.128 R16, desc[UR6][R6.64] ;  /* 0x000000060610b980 */ /* 0x0002a6000c101d00 */
[----:B------:R-:W-:Y:S01]  /*3c20*/  @!P3 IADD3 R9, PT, PT, R9, R0, RZ ;  /* 0x000000000909b210 */ /* 0x000fe20007ffe0ff */
        /* <DEDUP_REMOVED lines=9> */
[----:B-1----:R-:W-:Y:S05]  /*3cc0*/  @!P1 IMAD.WIDE.U32 R6, R46, 0x1a0, R2 ;  /* 0x000001a02e069825 */ /* 0x002fea00078e0002 */
[----:B------:R-:W-:Y:S01]  /*3cd0*/  @!P1 IADD3 R7, PT, PT, R7, R10, RZ ;  /* 0x0000000a07079210 */ /* 0x000fe20007ffe0ff */
[----:B--2---:R1:W-:Y:S04]  /*3ce0*/  @!P2 ST.E.128 desc[UR6][R8.64], R16 ;  /* 0x000000100800a985 */ /* 0x0043e8000c101d06 */
[----:B-1----:R1:W2:Y:S02]  /*3cf0*/  @!P1 LD.E.128 R8, desc[UR6][R6.64] ;  /* 0x0000000606089980 */ /* 0x0022a4000c101d00 */
[----:B-1----:R-:W-:Y:S04]  /*3d00*/  @!P1 IMAD.WIDE.U32 R6, R234, 0x1a0, R4 ;  /* 0x000001a0ea069825 */ /* 0x002fe800078e0004 */
[----:B------:R-:W-:Y:S05]  /*3d10*/  @!P1 IMAD.IADD R7, R7, 0x1, R0 ;  /* 0x0000000107079824 */ /* 0x000fea00078e0200 */
[----:B--2---:R1:W-:Y:S01]  /*3d20*/  @!P1 ST.E.128 desc[UR6][R6.64], R8 ;  /* 0x0000000806009985 */ /* 0x0043e2000c101d06 */
[----:B------:R-:W-:Y:S05]  /*3d30*/  @P0 BRA `(.L_x_949) ;  /* 0x000000a400940947 */ /* 0x000fea0003800000 */
[----:B------:R-:W-:Y:S02]  /*3d40*/  IMAD R0, R47, 0x1c0, RZ ;  /* 0x000001c02f007824 */ /* 0x000fe400078e02ff */
[----:B------:R-:W-:Y:S04]  /*3d50*/  IMAD.WIDE.U32 R2, R46, 0x1c0, R2 ;  /* 0x000001c02e027825 */ /* 0x000fe800078e0002 */
[----:B------:R-:W-:Y:S01]  /*3d60*/  IMAD.WIDE.U32 R4, R234, 0x1c0, R4 ;  /* 0x000001c0ea047825 */ /* 0x000fe200078e0004 */
[----:B------:R-:W-:Y:S03]  /*3d70*/  IADD3 R3, PT, PT, R3, R0, RZ ;  /* 0x0000000003037210 */ /* 0x000fe60007ffe0ff */
[----:B------:R-:W-:Y:S02]  /*3d80*/  IMAD R0, R235, 0x1c0, RZ ;  /* 0x000001c0eb007824 */ /* 0x000fe400078e02ff */
[----:B-1----:R-:W2:Y:S03]  /*3d90*/  LD.E.128 R8, desc[UR6][R2.64] ;  /* 0x0000000602087980 */ /* 0x002ea6000c101d00 */
[----:B------:R-:W-:Y:S05]  /*3da0*/  IADD3 R5, PT, PT, R5, R0, RZ ;  /* 0x0000000005057210 */ /* 0x000fea0007ffe0ff */
[----:B--2---:R1:W-:Y:S01]  /*3db0*/  ST.E.128 desc[UR6][R4.64], R8 ;  /* 0x0000000804007985 */ /* 0x0043e2000c101d06 */
[----:B------:R-:W-:Y:S05]  /*3dc0*/  BRA `(.L_x_949) ;  /* 0x000000a400707947 */ /* 0x000fea0003800000 */
.L_x_948:
[----:B------:R-:W2:Y:S02]  /*3dd0*/  LD.E.U8 R0, desc[UR6][R168.64+0x1b3] ;  /* 0x0001b306a8007980 */ /* 0x000ea4000c101100 */
[----:B--2---:R-:W-:Y:S11]  /*3de0*/  ISETP.NE.AND P0, PT, R0, RZ, PT ;  /* 0x000000ff0000720c */ /* 0x004ff60003f05270 */
[----:B------:R-:W-:Y:S02]  /*3df0*/  @!UPT UIADD3 URZ, UPT, UPT, URZ, URZ, URZ ;  /* 0x000000fffffff290 */ /* 0x000fe4000fffe0ff */
[----:B------:R-:W-:Y:S05]  /*3e00*/  @!P0 BRA `(.L_x_950) ;  /* 0x0000004000208947 */ /* 0x000fea0003800000 */
[C---:B------:R-:W-:Y:S01]  /*3e10*/  LEA R36, P0, R80.reuse, R59, 0x1 ;  /* 0x0000003b50247211 */ /* 0x040fe200078008ff */
[----:B------:R-:W2:Y:S01]  /*3e20*/  LD.E R33, desc[UR6][R168.64+0xc0] ;  /* 0x0000c006a8217980 */ /* 0x000ea2000c101900 */
[----:B------:R-:W-:Y:S01]  /*3e30*/  LEA R34, P1, R119, R26, 0x1 ;  /* 0x0000001a77227211 */ /* 0x000fe200078208ff */
[----:B------:R-:W-:Y:S01]  /*3e40*/  IMAD.SHL.U32 R30, R95, 0x2, RZ ;  /* 0x000000025f1e7824 */ /* 0x000fe200078e00ff */
[----:B------:R-:W-:Y:S01]  /*3e50*/  LEA.HI.X R37, R80, R58, R93, 0x1, P0 ;  /* 0x0000003a50257211 */ /* 0x000fe200000f0c5d */
[----:B------:R-:W-:Y:S01]  /*3e60*/  BSSY.RECONVERGENT B0, `(.L_x_951) ;  /* 0x0000041000007945 */ /* 0x000fe20003800200 */
[----:B------:R-:W-:Y:S02]  /*3e70*/  LEA.HI.X R35, R119, R25, R134, 0x1, P1 ;  /* 0x0000001977237211 */ /* 0x000fe400008f0c86 */
[-C--:B------:R-:W-:Y:S02]  /*3e80*/  IADD3 R18, P2, PT, R28, R30.reuse, RZ ;  /* 0x0000001e1c127210 */ /* 0x080fe40007f5e0ff */
[----:B------:R-:W-:Y:S02]  /*3e90*/  SHF.L.U64.HI R0, R95, 0x1, R97 ;  /* 0x000000015f007819 */ /* 0x000fe40000010261 */
[----:B------:R-:W-:Y:S03]  /*3ea0*/  IADD3 R30, P1, PT, R44, R30, RZ ;  /* 0x0000001e2c1e7210 */ /* 0x000fe60007f3e0ff */
[--C-:B------:R-:W-:Y:S02]  /*3eb0*/  IMAD.X R19, R29, 0x1, R0.reuse, P2 ;  /* 0x000000011d137824 */ /* 0x100fe400010e0600 */
[----:B------:R-:W-:Y:S01]  /*3ec0*/  IMAD.X R31, R45, 0x1, R0, P1 ;  /* 0x000000012d1f7824 */ /* 0x000fe200008e0600 */
[----:B--2---:R-:W-:Y:S04]  /*3ed0*/  ISETP.GE.AND P4, PT, R12, R33, PT ;  /* 0x000000210c00720c */ /* 0x004fe80003f86270 */
[CC--:B------:R-:W-:Y:S02]  /*3ee0*/  ISETP.GE.OR P0, PT, R60.reuse, R50.reuse, P4 ;  /* 0x000000323c00720c */ /* 0x0c0fe40002706670 */
[-C--:B------:R-:W-:Y:S02]  /*3ef0*/  ISETP.GE.OR P1, PT, R65, R50.reuse, P4 ;  /* 0x000000324100720c */ /* 0x080fe40002726670 */
[----:B------:R-:W-:Y:S02]  /*3f00*/  ISETP.LT.OR P0, PT, R60, R51, P0 ;  /* 0x000000333c00720c */ /* 0x000fe40000701670 */
[----:B------:R-:W-:Y:S11]  /*3f10*/  ISETP.GE.OR P2, PT, R64, R50, P4 ;  /* 0x000000324000720c */ /* 0x000ff60002746670 */
[----:B------:R-:W-:Y:S05]  /*3f20*/  @P0 BRA `(.L_x_952) ;  /* 0x0000000000d00947 */ /* 0x000fea0003800000 */
[----:B------:R-:W-:Y:S02]  /*3f30*/  ISETP.GE.AND P0, PT, R12, R14, PT ;  /* 0x0000000e0c00720c */ /* 0x000fe40003f06270 */
[----:B------:R-:W-:Y:S05]  /*3f40*/  MOV R27, R25 ;  /* 0x00000019001b7202 */ /* 0x000fea0000000f00 */
[----:B------:R-:W2:Y:S08]  /*3f50*/  LD.E.128 R8, desc[UR6][R26.64] ;  /* 0x000000061a087980 */ /* 0x000eb0000c101d00 */
[----:B------:R-:W3:Y:S06]  /*3f60*/  @!P0 LD.E.64 R22, desc[UR6][R44.64] ;  /* 0x000000062c168980 */ /* 0x000eec000c101b00 */
[----:B------:R-:W4:Y:S01]  /*3f70*/  @!P0 LD.E.64 R2, desc[UR6][R28.64] ;  /* 0x000000061c028980 */ /* 0x000f22000c101b00 */
[--C-:B---3--:R-:W-:Y:S01]  /*3f80*/  @!P0 HADD2.F32 R20, -RZ, R22.reuse.H0_H0 ;  /* 0x20000016ff148230 */ /* 0x108fe20000004100 */
[----:B--2---:R-:W-:Y:S01]  /*3f90*/  @!P0 MOV R4, R8 ;  /* 0x0000000800048202 */ /* 0x004fe20000000f00 */
[----:B------:R-:W-:Y:S01]  /*3fa0*/  @!P0 HADD2.F32 R21, -RZ, R22.H1_H1 ;  /* 0x30000016ff158230 */ /* 0x000fe20000004100 */
[----:B------:R-:W-:Y:S01]  /*3fb0*/  @!P0 MOV R7, R10 ;  /* 0x0000000a00078202 */ /* 0x000fe20000000f00 */
[----:B------:R-:W-:Y:S01]  /*3fc0*/  @!P0 HADD2.F32 R22, -RZ, R23.H0_H0 ;  /* 0x20000017ff168230 */ /* 0x000fe20000004100 */
[----:B------:R-:W-:Y:S01]  /*3fd0*/  @!P0 MOV R6, R11 ;  /* 0x0000000b00068202 */ /* 0x000fe20000000f00 */
[----:B------:R-:W-:Y:S02]  /*3fe0*/  @!P0 HADD2.F32 R0, -RZ, R4.H1_H1 ;  /* 0x30000004ff008230 */ /* 0x000fe40000004100 */
[--C-:B----4-:R-:W-:Y:S02]  /*3ff0*/  @!P0 HADD2.F32 R17, -RZ, R3.reuse.H0_H0 ;  /* 0x20000003ff118230 */ /* 0x110fe40000004100 */
[----:B------:R-:W-:Y:S02]  /*4000*/  @!P0 HADD2.F32 R16, -RZ, R3.H1_H1 ;  /* 0x30000003ff108230 */ /* 0x000fe40000004100 */
[--C-:B------:R-:W-:Y:S02]  /*4010*/  @!P0 HADD2.F32 R5, -RZ, R2.reuse.H0_H0 ;  /* 0x20000002ff058230 */ /* 0x100fe40000004100 */
[----:B------:R-:W-:Y:S01]  /*4020*/  @!P0 HADD2.F32 R15, -RZ, R2.H1_H1 ;  /* 0x30000002ff0f8230 */ /* 0x000fe20000004100 */
[----:B------:R-:W-:Y:S01]  /*4030*/  @!P0 MOV R2, R9 ;  /* 0x0000000900028202 */ /* 0x000fe20000000f00 */
[----:B------:R-:W-:Y:S02]  /*4040*/  @!P0 HADD2.F32 R3, -RZ, R4.H0_H0 ;  /* 0x20000004ff038230 */ /* 0x000fe40000004100 */
[C---:B------:R-:W-:Y:S01]  /*4050*/  @!P0 FMUL.FTZ R4, R0.reuse, R20 ;  /* 0x0000001400048220 */ /* 0x040fe20000410000 */
[-C--:B------:R-:W-:Y:S01]  /*4060*/  @!P0 FMUL.FTZ R0, R0, R5.reuse ;  /* 0x0000000500008220 */ /* 0x080fe20000410000 */
[----:B------:R-:W-:Y:S02]  /*4070*/  @!P0 HADD2.F32 R23, -RZ, R23.H1_H1 ;  /* 0x30000017ff178230 */ /* 0x000fe40000004100 */
[----:B------:R-:W-:Y:S01]  /*4080*/  @!P0 FFMA.FTZ R32, R3, R5, -R4 ;  /* 0x0000000503208223 */ /* 0x000fe20000010804 */
[--C-:B------:R-:W-:Y:S02]  /*4090*/  @!P0 HADD2.F32 R5, -RZ, R2.reuse.H1_H1 ;  /* 0x30000002ff058230 */ /* 0x100fe40000004100 */
[----:B------:R-:W-:Y:S01]  /*40a0*/  @!P0 FFMA.FTZ R0, R20, R3, R0 ;  /* 0x0000000314008223 */ /* 0x000fe20000010000 */
[----:B------:R-:W-:Y:S02]  /*40b0*/  @!P0 HADD2.F32 R20, -RZ, R2.H0_H0 ;  /* 0x20000002ff148230 */ /* 0x000fe40000004100 */
[--C-:B------:R-:W-:Y:S02]  /*40c0*/  @!P0 HADD2.F32 R3, -RZ, R7.reuse.H1_H1 ;  /* 0x30000007ff038230 */ /* 0x100fe40000004100 */
[C---:B------:R-:W-:Y:S01]  /*40d0*/  @!P0 FMUL.FTZ R27, R5.reuse, R21 ;  /* 0x00000015051b8220 */ /* 0x040fe20000410000 */
[--C-:B------:R-:W-:Y:S02]  /*40e0*/  @!P0 HADD2.F32 R4, -RZ, R6.reuse.H1_H1 ;  /* 0x30000006ff048230 */ /* 0x100fe40000004100 */
[-C--:B------:R-:W-:Y:S01]  /*40f0*/  @!P0 FMUL.FTZ R2, R5, R15.reuse ;  /* 0x0000000f05028220 */ /* 0x080fe20000410000 */
[----:B------:R-:W-:Y:S02]  /*4100*/  @!P0 HADD2.F32 R5, -RZ, R7.H0_H0 ;  /* 0x20000007ff058230 */ /* 0x000fe40000004100 */
[----:B------:R-:W-:Y:S01]  /*4110*/  @!P0 FFMA.FTZ R27, R20, R15, -R27 ;  /* 0x0000000f141b8223 */ /* 0x000fe2000001081b */
[C---:B------:R-:W-:Y:S01]  /*4120*/  @!P0 FMUL.FTZ R15, R3.reuse, R22 ;  /* 0x00000016030f8220 */ /* 0x040fe20000410000 */
[----:B------:R-:W-:Y:S01]  /*4130*/  @!P0 FMUL.FTZ R3, R3, R17 ;  /* 0x0000001103038220 */ /* 0x000fe20000410000 */
[----:B------:R-:W-:Y:S02]  /*4140*/  @!P0 HADD2.F32 R6, -RZ, R6.H0_H0 ;  /* 0x20000006ff068230 */ /* 0x000fe40000004100 */
[C---:B------:R-:W-:Y:S01]  /*4150*/  @!P0 FMUL.FTZ R7, R4.reuse, R23 ;  /* 0x0000001704078220 */ /* 0x040fe20000410000 */
[----:B------:R-:W-:Y:S01]  /*4160*/  @!P0 FMUL.FTZ R4, R4, R16 ;  /* 0x0000001004048220 */ /* 0x000fe20000410000 */
[----:B------:R-:W-:Y:S01]  /*4170*/  @!P0 FFMA.FTZ R2, R21, R20, R2 ;  /* 0x0000001415028223 */ /* 0x000fe20000010002 */
[----:B------:R-:W-:Y:S01]  /*4180*/  @!P0 FFMA.FTZ R3, R22, R5, R3 ;  /* 0x0000000516038223 */ /* 0x000fe20000010003 */
[----:B------:R-:W-:Y:S01]  /*4190*/  @!P0 FFMA.FTZ R15, R5, R17, -R15 ;  /* 0x00000011050f8223 */ /* 0x000fe2000001080f */
[----:B------:R-:W-:Y:S01]  /*41a0*/  @!P0 F2FP.F16.F32.PACK_AB R5, R0, R32 ;  /* 0x000000200005823e */ /* 0x000fe200000000ff */
[----:B------:R-:W-:Y:S01]  /*41b0*/  @!P0 FFMA.FTZ R7, R6, R16, -R7 ;  /* 0x0000001006078223 */ /* 0x000fe20000010807 */
[----:B------:R-:W-:Y:S01]  /*41c0*/  @!P0 F2FP.F16.F32.PACK_AB R2, R2, R27 ;  /* 0x0000001b0202823e */ /* 0x000fe200000000ff */
[----:B------:R-:W-:Y:S01]  /*41d0*/  @!P0 FFMA.FTZ R4, R23, R6, R4 ;  /* 0x0000000617048223 */ /* 0x000fe20000010004 */
[----:B------:R-:W-:Y:S02]  /*41e0*/  @!P0 F2FP.F16.F32.PACK_AB R0, R3, R15 ;  /* 0x0000000f0300823e */ /* 0x000fe400000000ff */
[----:B------:R-:W-:Y:S02]  /*41f0*/  @!P0 MOV R9, R2 ;  /* 0x0000000200098202 */ /* 0x000fe40000000f00 */
[----:B------:R-:W-:Y:S02]  /*4200*/  @!P0 F2FP.F16.F32.PACK_AB R4, R4, R7 ;  /* 0x000000070404823e */ /* 0x000fe400000000ff */
[----:B------:R-:W-:Y:S02]  /*4210*/  @!P0 MOV R8, R5 ;  /* 0x0000000500088202 */ /* 0x000fe40000000f00 */
[----:B------:R-:W-:Y:S02]  /*4220*/  MOV R2, R59 ;  /* 0x0000003b00027202 */ /* 0x000fe40000000f00 */
[----:B------:R-:W-:Y:S02]  /*4230*/  MOV R3, R58 ;  /* 0x0000003a00037202 */ /* 0x000fe40000000f00 */
[----:B------:R-:W-:Y:S02]  /*4240*/  @!P0 MOV R10, R0 ;  /* 0x00000000000a8202 */ /* 0x000fe40000000f00 */
[----:B------:R-:W-:Y:S05]  /*4250*/  @!P0 MOV R11, R4 ;  /* 0x00000004000b8202 */ /* 0x000fea0000000f00 */
[----:B------:R1:W-:Y:S02]  /*4260*/  ST.E.128 desc[UR6][R2.64], R8 ;  /* 0x0000000802007985 */ /* 0x0003e4000c101d06 */
.L_x_952:
[----:B------:R-:W-:Y:S05]  /*4270*/  BSYNC.RECONVERGENT B0 ;  /* 0x0000000000007941 */ /* 0x000fea0003800200 */
.L_x_951:
[-C--:B------:R-:W-:Y:S01]  /*4280*/  ISETP.LT.OR P1, PT, R65, R51.reuse, P1 ;  /* 0x000000334100720c */ /* 0x080fe20000f21670 */
[----:B------:R-:W-:Y:S01]  /*4290*/  BSSY.RECONVERGENT B0, `(.L_x_953) ;  /* 0x0000037000007945 */ /* 0x000fe20003800200 */
[----:B------:R-:W-:Y:S02]  /*42a0*/  ISETP.GE.OR P0, PT, R62, R50, P4 ;  /* 0x000000323e00720c */ /* 0x000fe40002706670 */
[-C--:B------:R-:W-:Y:S02]  /*42b0*/  ISETP.LT.OR P2, PT, R64, R51.reuse, P2 ;  /* 0x000000334000720c */ /* 0x080fe40001741670 */
[----:B------:R-:W-:Y:S07]  /*42c0*/  ISETP.LT.OR P3, PT, R62, R51, P0 ;  /* 0x000000333e00720c */ /* 0x000fee0000761670 */
[----:B------:R-:W-:Y:S06]  /*42d0*/  @P1 BRA `(.L_x_954) ;  /* 0x0000000000c81947 */ /* 0x000fec0003800000 */
[----:B------:R-:W-:Y:S01]  /*42e0*/  ISETP.GE.AND P0, PT, R12, R14, PT ;  /* 0x0000000e0c00720c */ /* 0x000fe20003f06270 */
[----:B-1----:R-:W2:Y:S11]  /*42f0*/  LD.E.128 R8, desc[UR6][R34.64] ;  /* 0x0000000622087980 */ /* 0x002eb6000c101d00 */
[----:B------:R-:W-:Y:S01]  /*4300*/  @!UPT UIADD3 URZ, UPT, UPT, URZ, URZ, URZ ;  /* 0x000000fffffff290 */ /* 0x000fe2000fffe0ff */
        /* <DEDUP_REMOVED lines=24> */
[----:B------:R-:W-:Y:S01]  /*4490*/  @!P0 F2FP.F16.F32.PACK_AB R0, R0, R32 ;  /* 0x000000200000823e */ /* 0x000fe200000000ff */
[--C-:B------:R-:W-:Y:S02]  /*44a0*/  @!P0 HADD2.F32 R4, -RZ, R6.reuse.H1_H1 ;  /* 0x30000006ff048230 */ /* 0x100fe40000004100 */
[-C--:B------:R-:W-:Y:S01]  /*44b0*/  @!P0 FMUL.FTZ R2, R5, R15.reuse ;  /* 0x0000000f05028220 */ /* 0x080fe20000410000 */
[----:B------:R-:W-:Y:S01]  /*44c0*/  @!P0 FFMA.FTZ R27, R20, R15, -R27 ;  /* 0x0000000f141b8223 */ /* 0x000fe2000001081b */
[----:B------:R-:W-:Y:S01]  /*44d0*/  @!P0 MOV R8, R0 ;  /* 0x0000000000088202 */ /* 0x000fe20000000f00 */
[----:B------:R-:W-:Y:S02]  /*44e0*/  @!P0 HADD2.F32 R5, -RZ, R7.H0_H0 ;  /* 0x20000007ff058230 */ /* 0x000fe40000004100 */
[C---:B------:R-:W-:Y:S01]  /*44f0*/  @!P0 FMUL.FTZ R15, R3.reuse, R22 ;  /* 0x00000016030f8220 */ /* 0x040fe20000410000 */
[----:B------:R-:W-:Y:S02]  /*4500*/  @!P0 HADD2.F32 R6, -RZ, R6.H0_H0 ;  /* 0x20000006ff068230 */ /* 0x000fe40000004100 */
[C---:B------:R-:W-:Y:S01]  /*4510*/  @!P0 FMUL.FTZ R7, R4.reuse, R23 ;  /* 0x0000001704078220 */ /* 0x040fe20000410000 */
[-C--:B------:R-:W-:Y:S01]  /*4520*/  @!P0 FMUL.FTZ R3, R3, R17.reuse ;  /* 0x0000001103038220 */ /* 0x080fe20000410000 */
[----:B------:R-:W-:Y:S01]  /*4530*/  @!P0 FMUL.FTZ R4, R4, R16 ;  /* 0x0000001004048220 */ /* 0x000fe20000410000 */
[----:B------:R-:W-:Y:S01]  /*4540*/  @!P0 FFMA.FTZ R2, R21, R20, R2 ;  /* 0x0000001415028223 */ /* 0x000fe20000010002 */
[----:B------:R-:W-:Y:S01]  /*4550*/  @!P0 FFMA.FTZ R15, R5, R17, -R15 ;  /* 0x00000011050f8223 */ /* 0x000fe2000001080f */
[----:B------:R-:W-:Y:S01]  /*4560*/  @!P0 FFMA.FTZ R3, R22, R5, R3 ;  /* 0x0000000516038223 */ /* 0x000fe20000010003 */
[----:B------:R-:W-:Y:S01]  /*4570*/  @!P0 FFMA.FTZ R7, R6, R16, -R7 ;  /* 0x0000001006078223 */ /* 0x000fe20000010807 */
[----:B------:R-:W-:Y:S01]  /*4580*/  @!P0 FFMA.FTZ R4, R23, R6, R4 ;  /* 0x0000000617048223 */ /* 0x000fe20000010004 */
[----:B------:R-:W-:Y:S02]  /*4590*/  @!P0 F2FP.F16.F32.PACK_AB R2, R2, R27 ;  /* 0x0000001b0202823e */ /* 0x000fe400000000ff */
[----:B------:R-:W-:Y:S02]  /*45a0*/  @!P0 F2FP.F16.F32.PACK_AB R3, R3, R15 ;  /* 0x0000000f0303823e */ /* 0x000fe400000000ff */
[----:B------:R-:W-:Y:S02]  /*45b0*/  @!P0 F2FP.F16.F32.PACK_AB R4, R4, R7 ;  /* 0x000000070404823e */ /* 0x000fe400000000ff */
[----:B------:R-:W-:Y:S02]  /*45c0*/  @!P0 MOV R9, R2 ;  /* 0x0000000200098202 */ /* 0x000fe40000000f00 */
[----:B------:R-:W-:Y:S02]  /*45d0*/  @!P0 MOV R10, R3 ;  /* 0x00000003000a8202 */ /* 0x000fe40000000f00 */
[----:B------:R-:W-:Y:S05]  /*45e0*/  @!P0 MOV R11, R4 ;  /* 0x00000004000b8202 */ /* 0x000fea0000000f00 */
[----:B------:R2:W-:Y:S02]  /*45f0*/  ST.E.128 desc[UR6][R36.64], R8 ;  /* 0x0000000824007985 */ /* 0x0005e4000c101d06 */
.L_x_954:
[----:B------:R-:W-:Y:S05]  /*4600*/  BSYNC.RECONVERGENT B0 ;  /* 0x0000000000007941 */ /* 0x000fea0003800200 */
.L_x_953:
[----:B------:R-:W-:Y:S04]  /*4610*/  BSSY.RECONVERGENT B0, `(.L_x_955) ;  /* 0x0000039000007945 */ /* 0x000fe80003800200 */
[----:B------:R-:W-:Y:S05]  /*4620*/  @P2 BRA `(.L_x_956) ;  /* 0x0000000000dc2947 */ /* 0x000fea0003800000 */
[----:B------:R-:W-:Y:S02]  /*4630*/  ISETP.GE.AND P0, PT, R12, R14, PT ;  /* 0x0000000e0c00720c */ /* 0x000fe40003f06270 */
[----:B-12---:R-:W-:Y:S04]  /*4640*/  IADD3 R8, P1, PT, R34, R129, RZ ;  /* 0x0000008122087210 */ /* 0x006fe80007f3e0ff */
[----:B------:R-:W-:Y:S06]  /*4650*/  IADD3.X R9, PT, PT, R35, R128, RZ, P1, !PT ;  /* 0x0000008023097210 */ /* 0x000fec0000ffe4ff */
[----:B------:R-:W2:Y:S01]  /*4660*/  LD.E.128 R8, desc[UR6][R8.64] ;  /* 0x0000000608087980 */ /* 0x000ea2000c101d00 */
[C---:B------:R-:W-:Y:S04]  /*4670*/  @!P0 IMAD.WIDE R4, R24.reuse, 0x20, R30 ;  /* 0x0000002018048825 */ /* 0x040fe800078e021e */
[----:B------:R-:W-:Y:S03]  /*4680*/  @!P0 IMAD.WIDE R2, R24, 0x20, R18 ;  /* 0x0000002018028825 */ /* 0x000fe600078e0212 */
        /* <DEDUP_REMOVED lines=33> */
[----:B------:R-:W-:Y:S01]  /*48a0*/  @!P0 FMUL.FTZ R3, R3, R17 ;  /* 0x0000001103038220 */ /* 0x000fe20000410000 */
[----:B------:R-:W-:Y:S01]  /*48b0*/  @!P0 FMUL.FTZ R4, R4, R16 ;  /* 0x0000001004048220 */ /* 0x000fe20000410000 */
[----:B------:R-:W-:Y:S01]  /*48c0*/  @!P0 FFMA.FTZ R2, R21, R20, R2 ;  /* 0x0000001415028223 */ /* 0x000fe20000010002 */
[----:B------:R-:W-:Y:S01]  /*48d0*/  @!P0 FFMA.FTZ R16, R6, R16, -R7 ;  /* 0x0000001006108223 */ /* 0x000fe20000010807 */
[----:B------:R-:W-:Y:S01]  /*48e0*/  @!P0 FFMA.FTZ R3, R22, R5, R3 ;  /* 0x0000000516038223 */ /* 0x000fe20000010003 */
[----:B------:R-:W-:Y:S01]  /*48f0*/  @!P0 FFMA.FTZ R4, R23, R6, R4 ;  /* 0x0000000617048223 */ /* 0x000fe20000010004 */
[----:B------:R-:W-:Y:S01]  /*4900*/  LEA R6, P1, R234, R36, 0x5 ;  /* 0x00000024ea067211 */ /* 0x000fe200078228ff */
[----:B------:R-:W-:Y:S01]  /*4910*/  @!P0 FFMA.FTZ R15, R5, R17, -R15 ;  /* 0x00000011050f8223 */ /* 0x000fe2000001080f */
[----:B------:R-:W-:Y:S02]  /*4920*/  @!P0 F2FP.F16.F32.PACK_AB R2, R2, R27 ;  /* 0x0000001b0202823e */ /* 0x000fe400000000ff */
[----:B------:R-:W-:Y:S02]  /*4930*/  @!P0 F2FP.F16.F32.PACK_AB R4, R4, R16 ;  /* 0x000000100404823e */ /* 0x000fe400000000ff */
[----:B------:R-:W-:Y:S02]  /*4940*/  @!P0 F2FP.F16.F32.PACK_AB R3, R3, R15 ;  /* 0x0000000f0303823e */ /* 0x000fe400000000ff */
[----:B------:R-:W-:Y:S02]  /*4950*/  LEA.HI.X R7, R234, R37, R235, 0x5, P1 ;  /* 0x00000025ea077211 */ /* 0x000fe400008f2ceb */
[----:B------:R-:W-:Y:S02]  /*4960*/  @!P0 MOV R9, R2 ;  /* 0x0000000200098202 */ /* 0x000fe40000000f00 */
[----:B------:R-:W-:Y:S02]  /*4970*/  @!P0 MOV R10, R3 ;  /* 0x00000003000a8202 */ /* 0x000fe40000000f00 */
[----:B------:R-:W-:Y:S05]  /*4980*/  @!P0 MOV R11, R4 ;  /* 0x00000004000b8202 */ /* 0x000fea0000000f00 */
[----:B------:R3:W-:Y:S02]  /*4990*/  ST.E.128 desc[UR6][R6.64], R8 ;  /* 0x0000000806007985 */ /* 0x0007e4000c101d06 */
.L_x_956:
[----:B------:R-:W-:Y:S05]  /*49a0*/  BSYNC.RECONVERGENT B0 ;  /* 0x0000000000007941 */ /* 0x000fea0003800200 */
.L_x_955:
[----:B------:R-:W-:Y:S01]  /*49b0*/  ISETP.GE.OR P2, PT, R74, R50, P4 ;  /* 0x000000324a00720c */ /* 0x000fe20002746670 */
[----:B------:R-:W-:Y:S04]  /*49c0*/  BSSY.RECONVERGENT B0, `(.L_x_957) ;  /* 0x0000039000007945 */ /* 0x000fe80003800200 */
[----:B------:R-:W-:Y:S08]  /*49d0*/  @P3 BRA `(.L_x_958) ;  /* 0x0000000000dc3947 */ /* 0x000ff00003800000 */
[----:B------:R-:W-:Y:S02]  /*49e0*/  ISETP.GE.AND P0, PT, R12, R14, PT ;  /* 0x0000000e0c00720c */ /* 0x000fe40003f06270 */
[----:B-123--:R-:W-:Y:S04]  /*49f0*/  IADD3 R8, P1, PT, R34, R131, RZ ;  /* 0x0000008322087210 */ /* 0x00efe80007f3e0ff */
        /* <DEDUP_REMOVED lines=53> */
.L_x_958:
[----:B------:R-:W-:Y:S05]  /*4d50*/  BSYNC.RECONVERGENT B0 ;  /* 0x0000000000007941 */ /* 0x000fea0003800200 */
.L_x_957:
[-C--:B------:R-:W-:Y:S01]  /*4d60*/  ISETP.LT.OR P1, PT, R74, R51.reuse, P2 ;  /* 0x000000334a00720c */ /* 0x080fe20001721670 */
[----:B------:R-:W-:Y:S01]  /*4d70*/  BSSY.RECONVERGENT B0, `(.L_x_959) ;  /* 0x000003f000007945 */ /* 0x000fe20003800200 */
[C---:B------:R-:W-:Y:S04]  /*4d80*/  ISETP.GE.OR P0, PT, R73.reuse, R50, P4 ;  /* 0x000000324900720c */ /* 0x040fe80002706670 */
[----:B------:R-:W-:Y:S07]  /*4d90*/  ISETP.LT.OR P2, PT, R73, R51, P0 ;  /* 0x000000334900720c */ /* 0x000fee0000741670 */
[----:B------:R-:W-:Y:S06]  /*4da0*/  @P1 BRA `(.L_x_960) ;  /* 0x0000000000ec1947 */ /* 0x000fec0003800000 */
[----:B------:R-:W-:Y:S02]  /*4db0*/  ISETP.GE.AND P0, PT, R12, R14, PT ;  /* 0x0000000e0c00720c */ /* 0x000fe40003f06270 */
[----:B-1234-:R-:W-:Y:S04]  /*4dc0*/  IADD3 R8, P1, PT, R34, R126, RZ ;  /* 0x0000007e22087210 */ /* 0x01efe80007f3e0ff */
        /* <DEDUP_REMOVED lines=32> */
[----:B------:R-:W-:Y:S02]  /*4fd0*/  @!P0 HADD2.F32 R6, -RZ, R6.H0_H0 ;  /* 0x20000006ff068230 */ /* 0x000fe40000004100 */
[C---:B------:R-:W-:Y:S01]  /*4fe0*/  @!P0 FMUL.FTZ R15, R3.reuse, R22 ;  /* 0x00000016030f8220 */ /* 0x040fe20000410000 */
[C---:B------:R-:W-:Y:S01]  /*4ff0*/  @!P0 FMUL.FTZ R7, R4.reuse, R23 ;  /* 0x0000001704078220 */ /* 0x040fe20000410000 */
[-C--:B------:R-:W-:Y:S01]  /*5000*/  @!P0 FMUL.FTZ R3, R3, R17.reuse ;  /* 0x0000001103038220 */ /* 0x080fe20000410000 */
[-C--:B------:R-:W-:Y:S01]  /*5010*/  @!P0 FMUL.FTZ R4, R4, R16.reuse ;  /* 0x0000001004048220 */ /* 0x080fe20000410000 */
[----:B------:R-:W-:Y:S01]  /*5020*/  @!P0 FFMA.FTZ R15, R5, R17, -R15 ;  /* 0x00000011050f8223 */ /* 0x000fe2000001080f */
[----:B------:R-:W-:Y:S01]  /*5030*/  MOV R17, R37 ;  /* 0x0000002500117202 */ /* 0x000fe20000000f00 */
[----:B------:R-:W-:Y:S01]  /*5040*/  @!P0 FFMA.FTZ R7, R6, R16, -R7 ;  /* 0x0000001006078223 */ /* 0x000fe20000010807 */
[----:B------:R-:W-:Y:S01]  /*5050*/  MOV R16, R36 ;  /* 0x0000002400107202 */ /* 0x000fe20000000f00 */
[----:B------:R-:W-:Y:S01]  /*5060*/  @!P0 FFMA.FTZ R2, R21, R20, R2 ;  /* 0x0000001415028223 */ /* 0x000fe20000010002 */
[----:B------:R-:W-:Y:S01]  /*5070*/  @!P0 FFMA.FTZ R3, R22, R5, R3 ;  /* 0x0000000516038223 */ /* 0x000fe20000010003 */
[----:B------:R-:W-:Y:S01]  /*5080*/  @!P0 FFMA.FTZ R4, R23, R6, R4 ;  /* 0x0000000617048223 */ /* 0x000fe20000010004 */
[----:B------:R-:W-:Y:S01]  /*5090*/  @!P0 F2FP.F16.F32.PACK_AB R6, R0, R32 ;  /* 0x000000200006823e */ /* 0x000fe200000000ff */
[----:B------:R-:W-:Y:S01]  /*50a0*/  IMAD R20, R235, 0x60, RZ ;  /* 0x00000060eb147824 */ /* 0x000fe200078e02ff */
[----:B------:R-:W-:Y:S01]  /*50b0*/  @!P0 F2FP.F16.F32.PACK_AB R2, R2, R27 ;  /* 0x0000001b0202823e */ /* 0x000fe200000000ff */
[----:B------:R-:W-:Y:S01]  /*50c0*/  IMAD.WIDE.U32 R16, R234, 0x60, R16 ;  /* 0x00000060ea107825 */ /* 0x000fe200078e0010 */
[----:B------:R-:W-:Y:S02]  /*50d0*/  @!P0 F2FP.F16.F32.PACK_AB R3, R3, R15 ;  /* 0x0000000f0303823e */ /* 0x000fe400000000ff */
[----:B------:R-:W-:Y:S02]  /*50e0*/  @!P0 F2FP.F16.F32.PACK_AB R0, R4, R7 ;  /* 0x000000070400823e */ /* 0x000fe400000000ff */
[----:B------:R-:W-:Y:S02]  /*50f0*/  IADD3 R5, PT, PT, R20, R17, RZ ;  /* 0x0000001114057210 */ /* 0x000fe40007ffe0ff */
[----:B------:R-:W-:Y:S02]  /*5100*/  MOV R4, R16 ;  /* 0x0000001000047202 */ /* 0x000fe40000000f00 */
[----:B------:R-:W-:Y:S02]  /*5110*/  @!P0 MOV R8, R6 ;  /* 0x0000000600088202 */ /* 0x000fe40000000f00 */
[----:B------:R-:W-:Y:S02]  /*5120*/  @!P0 MOV R9, R2 ;  /* 0x0000000200098202 */ /* 0x000fe40000000f00 */
[----:B------:R-:W-:Y:S02]  /*5130*/  @!P0 MOV R10, R3 ;  /* 0x00000003000a8202 */ /* 0x000fe40000000f00 */
[----:B------:R-:W-:Y:S05]  /*5140*/  @!P0 MOV R11, R0 ;  /* 0x00000000000b8202 */ /* 0x000fea0000000f00 */
[----:B------:R1:W-:Y:S02]  /*5150*/  ST.E.128 desc[UR6][R4.64], R8 ;  /* 0x0000000804007985 */ /* 0x0003e4000c101d06 */
.L_x_960:
[----:B------:R-:W-:Y:S05]  /*5160*/  BSYNC.RECONVERGENT B0 ;  /* 0x0000000000007941 */ /* 0x000fea0003800200 */
.L_x_959:
[----:B------:R-:W-:Y:S01]  /*5170*/  ISETP.GE.OR P3, PT, R72, R50, P4 ;  /* 0x000000324800720c */ /* 0x000fe20002766670 */
[----:B------:R-:W-:Y:S04]  /*5180*/  BSSY.RECONVERGENT B0, `(.L_x_961) ;  /* 0x0000039000007945 */ /* 0x000fe80003800200 */
[----:B------:R-:W-:Y:S08]  /*5190*/  @P2 BRA `(.L_x_962) ;  /* 0x0000000000dc2947 */ /* 0x000ff00003800000 */
        /* <DEDUP_REMOVED lines=55> */
.L_x_962:
[----:B------:R-:W-:Y:S05]  /*5510*/  BSYNC.RECONVERGENT B0 ;  /* 0x0000000000007941 */ /* 0x000fea0003800200 */
.L_x_961:
        /* <DEDUP_REMOVED lines=64> */
.L_x_964:
[----:B------:R-:W-:Y:S05]  /*5920*/  BSYNC.RECONVERGENT B0 ;  /* 0x0000000000007941 */ /* 0x000fea0003800200 */
.L_x_963:
        /* <DEDUP_REMOVED lines=62> */
.L_x_966:
[----:B------:R-:W-:Y:S05]  /*5d10*/  BSYNC.RECONVERGENT B0 ;  /* 0x0000000000007941 */ /* 0x000fea0003800200 */
.L_x_965:
[----:B------:R-:W-:Y:S01]  /*5d20*/  ISETP.NE.AND P1, PT, R42, RZ, PT ;  /* 0x000000ff2a00720c */ /* 0x000fe20003f25270 */
[----:B------:R-:W-:Y:S01]  /*5d30*/  BSSY.RECONVERGENT B0, `(.L_x_967) ;  /* 0x0000041000007945 */ /* 0x000fe20003800200 */
[----:B------:R-:W-:Y:S02]  /*5d40*/  ISETP.GE.OR P0, PT, R70, R50, P4 ;  /* 0x000000324600720c */ /* 0x000fe40002706670 */
[----:B------:R-:W-:Y:S02]  /*5d50*/  ISETP.GE.OR P6, PT, R12, R33, P1 ;  /* 0x000000210c00720c */ /* 0x000fe40000fc6670 */
[-C--:B------:R-:W-:Y:S02]  /*5d60*/  ISETP.LT.OR P1, PT, R71, R51.reuse, P2 ;  /* 0x000000334700720c */ /* 0x080fe40001721670 */
[----:B------:R-:W-:Y:S11]  /*5d70*/  ISETP.LT.OR P2, PT, R70, R51, P0 ;  /* 0x000000334600720c */ /* 0x000ff60000741670 */
[----:B------:R-:W-:Y:S05]  /*5d80*/  @P1 BRA `(.L_x_968) ;  /* 0x0000000000ec1947 */ /* 0x000fea0003800000 */
        /* <DEDUP_REMOVED lines=59> */
.L_x_968:
[----:B------:R-:W-:Y:S05]  /*6140*/  BSYNC.RECONVERGENT B0 ;  /* 0x0000000000007941 */ /* 0x000fea0003800200 */
.L_x_967:
[----:B------:R-:W-:Y:S01]  /*6150*/  ISETP.GE.OR P5, PT, R69, R50, P4 ;  /* 0x000000324500720c */ /* 0x000fe200027a6670 */
[----:B------:R-:W-:Y:S04]  /*6160*/  BSSY.RECONVERGENT B0, `(.L_x_969) ;  /* 0x0000039000007945 */ /* 0x000fe80003800200 */
[----:B------:R-:W-:Y:S08]  /*6170*/  @P2 BRA `(.L_x_970) ;  /* 0x0000000000dc2947 */ /* 0x000ff00003800000 */
[----:B------:R-:W-:Y:S02]  /*6180*/  ISETP.GE.AND P0, PT, R12, R14, PT ;  /* 0x0000000e0c00720c */ /* 0x000fe40003f06270 */
[C---:B-1234-:R-:W-:Y:S04]  /*6190*/  LEA R8, P1, R46.reuse, R34, 0x8 ;  /* 0x000000222e087211 */ /* 0x05efe800078240ff */
[----:B------:R-:W-:Y:S06]  /*61a0*/  LEA.HI.X R9, R46, R35, R47, 0x8, P1 ;  /* 0x000000232e097211 */ /* 0x000fec00008f442f */
        /* <DEDUP_REMOVED lines=52> */
.L_x_970:
[----:B------:R-:W-:Y:S05]  /*64f0*/  BSYNC.RECONVERGENT B0 ;  /* 0x0000000000007941 */ /* 0x000fea0003800200 */
.L_x_969:
[-C--:B------:R-:W-:Y:S01]  /*6500*/  ISETP.LT.OR P5, PT, R69, R51.reuse, P5 ;  /* 0x000000334500720c */ /* 0x080fe20002fa1670 */
[----:B------:R-:W-:Y:S01]  /*6510*/  BSSY.RECONVERGENT B0, `(.L_x_971) ;  /* 0x000004b000007945 */ /* 0x000fe20003800200 */
[----:B------:R-:W-:Y:S02]  /*6520*/  ISETP.NE.AND P0, PT, R43, RZ, PT ;  /* 0x000000ff2b00720c */ /* 0x000fe40003f05270 */
[-C--:B------:R-:W-:Y:S02]  /*6530*/  ISETP.GE.OR P3, PT, R68, R50.reuse, P4 ;  /* 0x000000324400720c */ /* 0x080fe40002766670 */
[-C--:B------:R-:W-:Y:S02]  /*6540*/  ISETP.GE.OR P2, PT, R67, R50.reuse, P4 ;  /* 0x000000324300720c */ /* 0x080fe40002746670 */
[----:B------:R-:W-:Y:S02]  /*6550*/  PLOP3.LUT P6, PT, P6, P0, PT, 0xf2, 0x2f ;  /* 0x00000000002f781c */ /* 0x000fe400037c1e72 */
[-C--:B------:R-:W-:Y:S02]  /*6560*/  ISETP.GE.OR P1, PT, R66, R50.reuse, P4 ;  /* 0x000000324200720c */ /* 0x080fe40002726670 */
[----:B------:R-:W-:Y:S02]  /*6570*/  ISETP.GE.OR P0, PT, R77, R50, P4 ;  /* 0x000000324d00720c */ /* 0x000fe40002706670 */
[-C--:B------:R-:W-:Y:S02]  /*6580*/  ISETP.LT.OR P4, PT, R68, R51.reuse, P3 ;  /* 0x000000334400720c */ /* 0x080fe40001f81670 */
[-C--:B------:R-:W-:Y:S02]  /*6590*/  ISETP.LT.OR P3, PT, R67, R51.reuse, P2 ;  /* 0x000000334300720c */ /* 0x080fe40001761670 */
[-C--:B------:R-:W-:Y:S02]  /*65a0*/  ISETP.LT.OR P2, PT, R66, R51.reuse, P1 ;  /* 0x000000334200720c */ /* 0x080fe40000f41670 */
[----:B------:R-:W-:Y:S01]  /*65b0*/  ISETP.LT.OR P1, PT, R77, R51, P0 ;  /* 0x000000334d00720c */ /* 0x000fe20000721670 */
[----:B------:R-:W-:Y:S01]  /*65c0*/  @!UPT UIADD3 URZ, UPT, UPT, URZ, URZ, URZ ;  /* 0x000000fffffff290 */ /* 0x000fe2000fffe0ff */
[----:B------:R-:W-:Y:S11]  /*65d0*/  @P5 BRA `(.L_x_972) ;  /* 0x0000000000f85947 */ /* 0x000ff60003800000 */
[----:B------:R-:W-:Y:S01]  /*65e0*/  IMAD R0, R47, 0x120, RZ ;  /* 0x000001202f007824 */ /* 0x000fe200078e02ff */
[----:B-1234-:R-:W-:Y:S02]  /*65f0*/  MOV R8, R34 ;  /* 0x0000002200087202 */ /* 0x01efe40000000f00 */
[----:B------:R-:W-:Y:S02]  /*6600*/  MOV R9, R35 ;  /* 0x0000002300097202 */ /* 0x000fe40000000f00 */
[----:B------:R-:W-:Y:S01]  /*6610*/  ISETP.GE.AND P0, PT, R12, R14, PT ;  /* 0x0000000e0c00720c */ /* 0x000fe20003f06270 */
[----:B------:R-:W-:Y:S05]  /*6620*/  IMAD.WIDE.U32 R8, R46, 0x120, R8 ;  /* 0x000001202e087825 */ /* 0x000fea00078e0008 */
[----:B------:R-:W-:Y:S07]  /*6630*/  IADD3 R9, PT, PT, R0, R9, RZ ;  /* 0x0000000900097210 */ /* 0x000fee0007ffe0ff */
[C---:B------:R-:W-:Y:S01]  /*6640*/  @!P0 IMAD.WIDE R4, R24.reuse, 0x120, R30 ;  /* 0x0000012018048825 */ /* 0x040fe200078e021e */
[----:B------:R-:W2:Y:S03]  /*6650*/  LD.E.128 R8, desc[UR6][R8.64] ;  /* 0x0000000608087980 */ /* 0x000ea6000c101d00 */
[----:B------:R-:W-:Y:S05]  /*6660*/  @!P0 IMAD.WIDE R2, R24, 0x120, R18 ;  /* 0x0000012018028825 */ /* 0x000fea00078e0212 */
        /* <DEDUP_REMOVED lines=53> */
.L_x_972:
[----:B------:R-:W-:Y:S05]  /*69c0*/  BSYNC.RECONVERGENT B0 ;  /* 0x0000000000007941 */ /* 0x000fea0003800200 */
.L_x_971:
[----:B------:R-:W-:Y:S04]  /*69d0*/  BSSY.RECONVERGENT B0, `(.L_x_973) ;  /* 0x0000040000007945 */ /* 0x000fe80003800200 */
[----:B------:R-:W-:Y:S05]  /*69e0*/  @P4 BRA `(.L_x_974) ;  /* 0x0000000000f84947 */ /* 0x000fea0003800000 */
        /* <DEDUP_REMOVED lines=62> */
.L_x_974:
[----:B------:R-:W-:Y:S05]  /*6dd0*/  BSYNC.RECONVERGENT B0 ;  /* 0x0000000000007941 */ /* 0x000fea0003800200 */
.L_x_973:
        /* <DEDUP_REMOVED lines=64> */
.L_x_976:
[----:B------:R-:W-:Y:S05]  /*71e0*/  BSYNC.RECONVERGENT B0 ;  /* 0x0000000000007941 */ /* 0x000fea0003800200 */
.L_x_975:
        /* <DEDUP_REMOVED lines=64> */
.L_x_978:
[----:B------:R-:W-:Y:S05]  /*75f0*/  BSYNC.RECONVERGENT B0 ;  /* 0x0000000000007941 */ /* 0x000fea0003800200 */
.L_x_977:
        /* <DEDUP_REMOVED lines=64> */
.L_x_980:
[----:B------:R-:W-:Y:S05]  /*7a00*/  BSYNC.RECONVERGENT B0 ;  /* 0x0000000000007941 */ /* 0x000fea0003800200 */
.L_x_979:
        /* <DEDUP_REMOVED lines=17> */
[----:B------:R-:W-:Y:S02]  /*7b20*/  @!P0 HADD2.F32 R19, -RZ, R7.H0_H0 ;  /* 0x20000007ff138230 */ /* 0x000fe40000004100 */
        /* <DEDUP_REMOVED lines=8> */
[----:B------:R-:W-:Y:S01]  /*7bb0*/  @!P0 HADD2.F32 R20, -RZ, R7.H1_H1 ;  /* 0x30000007ff148230 */ /* 0x000fe20000004100 */
[----:B------:R-:W-:Y:S01]  /*7bc0*/  @!P0 MOV R7, R10 ;  /* 0x0000000a00078202 */ /* 0x000fe20000000f00 */
[-C--:B------:R-:W-:Y:S01]  /*7bd0*/  @!P0 FMUL.FTZ R0, R0, R5.reuse ;  /* 0x0000000500008220 */ /* 0x080fe20000410000 */
[----:B------:R-:W-:Y:S01]  /*7be0*/  @!P0 FFMA.FTZ R23, R3, R5, -R4 ;  /* 0x0000000503178223 */ /* 0x000fe20000010804 */
[--C-:B------:R-:W-:Y:S02]  /*7bf0*/  @!P0 HADD2.F32 R5, -RZ, R2.reuse.H1_H1 ;  /* 0x30000002ff058230 */ /* 0x100fe40000004100 */
[----:B------:R-:W-:Y:S01]  /*7c00*/  @!P0 FFMA.FTZ R0, R17, R3, R0 ;  /* 0x0000000311008223 */ /* 0x000fe20000010000 */
[----:B------:R-:W-:Y:S02]  /*7c10*/  @!P0 HADD2.F32 R17, -RZ, R2.H0_H0 ;  /* 0x20000002ff118230 */ /* 0x000fe40000004100 */
[C---:B------:R-:W-:Y:S01]  /*7c20*/  @!P0 FMUL.FTZ R21, R5.reuse, R18 ;  /* 0x0000001205158220 */ /* 0x040fe20000410000 */
[--C-:B------:R-:W-:Y:S02]  /*7c30*/  @!P0 HADD2.F32 R3, -RZ, R7.reuse.H1_H1 ;  /* 0x30000007ff038230 */ /* 0x100fe40000004100 */
[-C--:B------:R-:W-:Y:S01]  /*7c40*/  @!P0 FMUL.FTZ R2, R5, R14.reuse ;  /* 0x0000000e05028220 */ /* 0x080fe20000410000 */
[--C-:B------:R-:W-:Y:S02]  /*7c50*/  @!P0 HADD2.F32 R4, -RZ, R6.reuse.H1_H1 ;  /* 0x30000006ff048230 */ /* 0x100fe40000004100 */
[----:B------:R-:W-:Y:S01]  /*7c60*/  @!P0 FFMA.FTZ R21, R17, R14, -R21 ;  /* 0x0000000e11158223 */ /* 0x000fe20000010815 */
[----:B------:R-:W-:Y:S02]  /*7c70*/  @!P0 HADD2.F32 R5, -RZ, R7.H0_H0 ;  /* 0x20000007ff058230 */ /* 0x000fe40000004100 */
[C---:B------:R-:W-:Y:S01]  /*7c80*/  @!P0 FMUL.FTZ R14, R3.reuse, R19 ;  /* 0x00000013030e8220 */ /* 0x040fe20000410000 */
[----:B------:R-:W-:Y:S02]  /*7c90*/  @!P0 HADD2.F32 R6, -RZ, R6.H0_H0 ;  /* 0x20000006ff068230 */ /* 0x000fe40000004100 */
        /* <DEDUP_REMOVED lines=23> */
.L_x_982:
[----:B------:R-:W-:Y:S05]  /*7e10*/  BSYNC.RECONVERGENT B0 ;  /* 0x0000000000007941 */ /* 0x000fea0003800200 */
.L_x_981:
[----:B------:R-:W5:Y:S02]  /*7e20*/  LD.E R0, desc[UR6][R168.64+0xd0] ;  /* 0x0000d006a8007980 */ /* 0x000f64000c101900 */
[----:B-----5:R-:W-:Y:S05]  /*7e30*/  IMAD.U32 R0, R0, -0x80, RZ ;  /* 0xffffff8000007824 */ /* 0x020fea00078e00ff */
[C---:B------:R-:W-:Y:S02]  /*7e40*/  LEA R28, P1, R0.reuse, R28, 0x1 ;  /* 0x0000001c001c7211 */ /* 0x040fe400078208ff */
[C---:B------:R-:W-:Y:S02]  /*7e50*/  LEA R44, P0, R0.reuse, R44, 0x1 ;  /* 0x0000002c002c7211 */ /* 0x040fe400078008ff */
[C---:B------:R-:W-:Y:S02]  /*7e60*/  LEA.HI.X.SX32 R29, R0.reuse, R29, 0x1, P1 ;  /* 0x0000001d001d7211 */ /* 0x040fe400008f0eff */
[----:B------:R-:W-:Y:S01]  /*7e70*/  LEA.HI.X.SX32 R45, R0, R45, 0x1, P0 ;  /* 0x0000002d002d7211 */ /* 0x000fe200000f0eff */
[----:B------:R-:W-:Y:S05]  /*7e80*/  BRA `(.L_x_949) ;  /* 0x0000006400407947 */ /* 0x000fea0003800000 */
.L_x_950:
[----:B------:R-:W2:Y:S01]  /*7e90*/  LD.E R0, desc[UR6][R168.64+0xc0] ;  /* 0x0000c006a8007980 */ /* 0x000ea2000c101900 */
[----:B------:R-:W-:Y:S01]  /*7ea0*/  BSSY.RECONVERGENT B0, `(.L_x_983) ;  /* 0x0000064000007945 */ /* 0x000fe20003800200 */
[----:B--2---:R-:W-:Y:S02]  /*7eb0*/  ISETP.GE.AND P4, PT, R12, R0, PT ;  /* 0x000000000c00720c */ /* 0x004fe40003f86270 */
[----:B------:R-:W-:Y:S02]  /*7ec0*/  LEA.HI R0, R14, R14, RZ, 0x1 ;  /* 0x0000000e0e007211 */ /* 0x000fe400078f08ff */
[C---:B------:R-:W-:Y:S02]  /*7ed0*/  ISETP.GE.OR P0, PT, R60.reuse, R50, P4 ;  /* 0x000000323c00720c */ /* 0x040fe40002706670 */
[----:B------:R-:W-:Y:S02]  /*7ee0*/  SHF.R.S32.HI R0, RZ, 0x1, R0 ;  /* 0x00000001ff007819 */ /* 0x000fe40000011400 */
[----:B------:R-:W-:Y:S02]  /*7ef0*/  ISETP.LT.OR P0, PT, R60, R51, P0 ;  /* 0x000000333c00720c */ /* 0x000fe40000701670 */
[----:B------:R-:W-:Y:S01]  /*7f00*/  ISETP.GE.AND P1, PT, R12, R0, PT ;  /* 0x000000000c00720c */ /* 0x000fe20003f26270 */
[----:B------:R-:W-:Y:S05]  /*7f10*/  IMAD.MOV R22, RZ, RZ, -R0 ;  /* 0x000000ffff167224 */ /* 0x000fea00078e0a00 */
[----:B------:R-:W-:Y:S02]  /*7f20*/  SEL R23, R0, R22, !P1 ;  /* 0x0000001600177207 */ /* 0x000fe40004800000 */
[----:B------:R-:W-:Y:S03]  /*7f30*/  SHF.R.S32.HI R87, RZ, 0x1f, R22 ;  /* 0x0000001fff577819 */ /* 0x000fe60000011416 */
[----:B------:R-:W-:Y:S05]  /*7f40*/  @P0 BRA `(.L_x_984) ;  /* 0x0000000400640947 */ /* 0x000fea0003800000 */
[----:B------:R-:W-:Y:S02]  /*7f50*/  ISETP.GE.AND P0, PT, R12, R14, PT ;  /* 0x0000000e0c00720c */ /* 0x000fe40003f06270 */
[----:B------:R-:W-:Y:S02]  /*7f60*/  MOV R8, R26 ;  /* 0x0000001a00087202 */ /* 0x000fe40000000f00 */
[----:B------:R-:W-:Y:S05]  /*7f70*/  MOV R9, R25 ;  /* 0x0000001900097202 */ /* 0x000fea0000000f00 */
[----:B------:R-:W2:Y:S04]  /*7f80*/  LD.E.128 R32, desc[UR6][R8.64] ;  /* 0x0000000608207980 */ /* 0x000ea8000c101d00 */
[----:B------:R-:W-:Y:S01]  /*7f90*/  @!P0 IMAD.WIDE R2, R23, 0x2, R8 ;  /* 0x0000000217028825 */ /* 0x000fe200078e0208 */
[----:B------:R-:W-:Y:S02]  /*7fa0*/  @!P0 SEL R0, R22, RZ, P1 ;  /* 0x000000ff16008207 */ /* 0x000fe40000800000 */
[----:B------:R-:W-:Y:S02]  /*7fb0*/  @!P0 SEL R4, R87, RZ, P1 ;  /* 0x000000ff57048207 */ /* 0x000fe40000800000 */
[C---:B------:R-:W-:Y:S02]  /*7fc0*/  @!P0 SHF.L.U32 R15, R0.reuse, 0x1, RZ ;  /* 0x00000001000f8819 */ /* 0x040fe400000006ff */
[----:B------:R-:W-:Y:S02]  /*7fd0*/  @!P0 SHF.L.U64.HI R0, R0, 0x1, R4 ;  /* 0x0000000100008819 */ /* 0x000fe40000010204 */
[----:B------:R1:W3:Y:S01]  /*7fe0*/  @!P0 LD.E.128 R4, desc[UR6][R2.64] ;  /* 0x0000000602048980 */ /* 0x0002e2000c101d00 */
[C---:B------:R-:W-:Y:S04]  /*7ff0*/  @!P0 IADD3 R10, P2, PT, R15.reuse, R56, RZ ;  /* 0x000000380f0a8210 */ /* 0x040fe80007f5e0ff */
[C---:B------:R-:W-:Y:S05]  /*8000*/  @!P0 IADD3.X R11, PT, PT, R0.reuse, R55, RZ, P2, !PT ;  /* 0x00000037000b8210 */ /* 0x040fea00017fe4ff */
[----:B------:R3:W4:Y:S01]  /*8010*/  @!P0 LD.E.128 R36, desc[UR6][R10.64] ;  /* 0x000000060a248980 */ /* 0x000722000c101d00 */
[----:B-1----:R-:W-:Y:S04]  /*8020*/  @!P0 IADD3 R2, P2, PT, R15, R57, RZ ;  /* 0x000000390f028210 */ /* 0x002fe80007f5e0ff */
[----:B------:R-:W-:Y:S02]  /*8030*/  @!P0 IADD3.X R3, PT, PT, R0, R54, RZ, P2, !PT ;  /* 0x0000003600038210 */ /* 0x000fe400017fe4ff */
[----:B------:R-:W-:Y:S02]  /*8040*/  PLOP3.LUT P2, PT, PT, PT, PT, 0x80, 0x8 ;  /* 0x000000000008781c */ /* 0x000fe40003f4f070 */
[----:B------:R-:W-:Y:S01]  /*8050*/  @!P0 PLOP3.LUT P2, PT, P1, PT, PT, 0x80, 0x8 ;  /* 0x000000000008881c */ /* 0x000fe20000f4f070 */
[----:B------:R1:W5:Y:S01]  /*8060*/  @!P0 LD.E.128 R40, desc[UR6][R2.64] ;  /* 0x0000000602288980 */ /* 0x000362000c101d00 */
[--C-:B---3--:R-:W-:Y:S01]  /*8070*/  @!P0 HADD2.F32 R10, -RZ, R4.reuse.H0_H0 ;  /* 0x20000004ff0a8230 */ /* 0x108fe20000004100 */
[----:B--2---:R-:W-:Y:S01]  /*8080*/  @!P0 MOV R31, R34 ;  /* 0x00000022001f8202 */ /* 0x004fe20000000f00 */
[----:B------:R-:W-:Y:S01]  /*8090*/  @!P0 HADD2.F32 R9, -RZ, R4.H1_H1 ;  /* 0x30000004ff098230 */ /* 0x000fe20000004100 */
[----:B------:R-:W-:Y:S01]  /*80a0*/  @!P0 MOV R30, R35 ;  /* 0x00000023001e8202 */ /* 0x000fe20000000f00 */
[--C-:B------:R-:W-:Y:S02]  /*80b0*/  @!P0 HADD2.F32 R15, -RZ, R5.reuse.H0_H0 ;  /* 0x20000005ff0f8230 */ /* 0x100fe40000004100 */
[----:B------:R-:W-:Y:S02]  /*80c0*/  @!P0 HADD2.F32 R11, -RZ, R5.H1_H1 ;  /* 0x30000005ff0b8230 */ /* 0x000fe40000004100 */
[----:B------:R-:W-:Y:S02]  /*80d0*/  @!P0 HADD2.F32 R17, -RZ, R6.H0_H0 ;  /* 0x20000006ff118230 */ /* 0x000fe40000004100 */
[--C-:B----4-:R-:W-:Y:S02]  /*80e0*/  @!P0 HADD2.F32 R0, -RZ, R36.reuse.H0_H0 ;  /* 0x20000024ff008230 */ /* 0x110fe40000004100 */
[----:B-1----:R-:W-:Y:S01]  /*80f0*/  @!P0 HADD2.F32 R2, -RZ, R36.H1_H1 ;  /* 0x30000024ff028230 */ /* 0x002fe20000004100 */
[----:B------:R-:W-:Y:S01]  /*8100*/  @!P0 MOV R36, R33 ;  /* 0x0000002100248202 */ /* 0x000fe20000000f00 */
[--C-:B------:R-:W-:Y:S02]  /*8110*/  @!P0 HADD2.F32 R4, -RZ, R37.reuse.H1_H1 ;  /* 0x30000025ff048230 */ /* 0x100fe40000004100 */
[----:B------:R-:W-:Y:S01]  /*8120*/  @!P2 FADD.FTZ R0, -R0, -RZ ;  /* 0x800000ff0000a221 */ /* 0x000fe20000010100 */
[----:B------:R-:W-:Y:S02]  /*8130*/  @!P0 HADD2.F32 R3, -RZ, R37.H0_H0 ;  /* 0x20000025ff038230 */ /* 0x000fe40000004100 */
[----:B------:R-:W-:Y:S01]  /*8140*/  @!P2 FADD.FTZ R2, -R2, -RZ ;  /* 0x800000ff0202a221 */ /* 0x000fe20000010100 */
[----:B------:R-:W-:Y:S02]  /*8150*/  @!P0 HADD2.F32 R16, -RZ, R6.H1_H1 ;  /* 0x30000006ff108230 */ /* 0x000fe40000004100 */
[----:B------:R-:W-:Y:S01]  /*8160*/  @!P0 FMUL.FTZ R0, R10, R0 ;  /* 0x000000000a008220 */ /* 0x000fe20000410000 */
[--C-:B------:R-:W-:Y:S01]  /*8170*/  @!P0 HADD2.F32 R5, -RZ, R38.reuse.H0_H0 ;  /* 0x20000026ff058230 */ /* 0x100fe20000004100 */
[----:B------:R-:W-:Y:S01]  /*8180*/  @!P0 MOV R10, R32 ;  /* 0x00000020000a8202 */ /* 0x000fe20000000f00 */
[----:B------:R-:W-:Y:S02]  /*8190*/  @!P0 HADD2.F32 R6, -RZ, R38.H1_H1 ;  /* 0x30000026ff068230 */ /* 0x000fe40000004100 */
[----:B------:R-:W-:Y:S01]  /*81a0*/  @!P2 FADD.FTZ R4, -R4, -RZ ;  /* 0x800000ff0404a221 */ /* 0x000fe20000010100 */
[--C-:B------:R-:W-:Y:S02]  /*81b0*/  @!P0 HADD2.F32 R19, -RZ, R7.reuse.H0_H0 ;  /* 0x20000007ff138230 */ /* 0x100fe40000004100 */
[----:B------:R-:W-:Y:S01]  /*81c0*/  @!P0 FMUL.FTZ R2, R9, R2 ;  /* 0x0000000209028220 */ /* 0x000fe20000410000 */
[----:B------:R-:W-:Y:S02]  /*81d0*/  @!P0 HADD2.F32 R18, -RZ, R7.H1_H1 ;  /* 0x30000007ff128230 */ /* 0x000fe40000004100 */
[----:B------:R-:W-:Y:S01]  /*81e0*/  @!P0 FMUL.FTZ R4, R11, R4 ;  /* 0x000000040b048220 */ /* 0x000fe20000410000 */
[--C-:B------:R-:W-:Y:S02]  /*81f0*/  @!P0 HADD2.F32 R8, -RZ, R39.reuse.H1_H1 ;  /* 0x30000027ff088230 */ /* 0x100fe40000004100 */
[----:B------:R-:W-:Y:S01]  /*8200*/  @!P2 FADD.FTZ R3, -R3, -RZ ;  /* 0x800000ff0303a221 */ /* 0x000fe20000010100 */
[----:B------:R-:W-:Y:S02]  /*8210*/  @!P0 HADD2.F32 R7, -RZ, R39.H0_H0 ;  /* 0x20000027ff078230 */ /* 0x000fe40000004100 */
[----:B------:R-:W-:Y:S01]  /*8220*/  @!P2 FADD.FTZ R5, -R5, -RZ ;  /* 0x800000ff0505a221 */ /* 0x000fe20000010100 */
[--C-:B------:R-:W-:Y:S02]  /*8230*/  @!P0 HADD2.F32 R9, -RZ, R10.reuse.H0_H0 ;  /* 0x2000000aff098230 */ /* 0x100fe40000004100 */
[----:B------:R-:W-:Y:S01]  /*8240*/  @!P0 FMUL.FTZ R3, R15, R3 ;  /* 0x000000030f038220 */ /* 0x000fe20000410000 */
[----:B------:R-:W-:Y:S02]  /*8250*/  @!P0 HADD2.F32 R11, -RZ, R10.H1_H1 ;  /* 0x3000000aff0b8230 */ /* 0x000fe40000004100 */
[----:B------:R-:W-:Y:S01]  /*8260*/  @!P2 FADD.FTZ R6, -R6, -RZ ;  /* 0x800000ff0606a221 */ /* 0x000fe20000010100 */
[--C-:B-----5:R-:W-:Y:S02]  /*8270*/  @!P0 HADD2.F32 R10, -RZ, R40.reuse.H0_H0 ;  /* 0x20000028ff0a8230 */ /* 0x120fe40000004100 */
[----:B------:R-:W-:Y:S01]  /*8280*/  @!P2 FADD.FTZ R8, -R8, -RZ ;  /* 0x800000ff0808a221 */ /* 0x000fe20000010100 */
[----:B------:R-:W-:Y:S02]  /*8290*/  @!P0 HADD2.F32 R15, -RZ, R40.H1_H1 ;  /* 0x30000028ff0f8230 */ /* 0x000fe40000004100 */
[----:B------:R-:W-:Y:S01]  /*82a0*/  @!P2 FADD.FTZ R7, -R7, -RZ ;  /* 0x800000ff0707a221 */ /* 0x000fe20000010100 */
[----:B------:R-:W-:Y:S02]  /*82b0*/  @!P0 HADD2.F32 R20, -RZ, R42.H1_H1 ;  /* 0x3000002aff148230 */ /* 0x000fe40000004100 */
[----:B------:R-:W-:Y:S01]  /*82c0*/  @!P0 FMUL.FTZ R5, R17, R5 ;  /* 0x0000000511058220 */ /* 0x000fe20000410000 */
[--C-:B------:R-:W-:Y:S02]  /*82d0*/  @!P0 HADD2.F32 R17, -RZ, R41.reuse.H0_H0 ;  /* 0x20000029ff118230 */ /* 0x100fe40000004100 */
[----:B------:R-:W-:Y:S01]  /*82e0*/  @!P0 FMUL.FTZ R6, R16, R6 ;  /* 0x0000000610068220 */ /* 0x000fe20000410000 */
[--C-:B------:R-:W-:Y:S02]  /*82f0*/  @!P0 HADD2.F32 R16, -RZ, R36.reuse.H0_H0 ;  /* 0x20000024ff108230 */ /* 0x100fe40000004100 */
[----:B------:R-:W-:Y:S01]  /*8300*/  @!P0 FFMA.FTZ R0, R9, R10, R0 ;  /* 0x0000000a09008223 */ /* 0x000fe20000010000 */
[----:B------:R-:W-:Y:S01]  /*8310*/  @!P0 FMUL.FTZ R8, R18, R8 ;  /* 0x0000000812088220 */ /* 0x000fe20000410000 */
[----:B------:R-:W-:Y:S01]  /*8320*/  @!P0 FMUL.FTZ R7, R19, R7 ;  /* 0x0000000713078220 */ /* 0x000fe20000410000 */
[----:B------:R-:W-:Y:S02]  /*8330*/  @!P0 HADD2.F32 R18, -RZ, R41.H1_H1 ;  /* 0x30000029ff128230 */ /* 0x000fe40000004100 */
[----:B------:R-:W-:Y:S01]  /*8340*/  @!P0 FFMA.FTZ R2, R11, R15, R2 ;  /* 0x0000000f0b028223 */ /* 0x000fe20000010002 */
[----:B------:R-:W-:Y:S02]  /*8350*/  @!P0 HADD2.F32 R9, -RZ, R36.H1_H1 ;  /* 0x30000024ff098230 */ /* 0x000fe40000004100 */
[----:B------:R-:W-:Y:S01]  /*8360*/  @!P0 FFMA.FTZ R3, R16, R17, R3 ;  /* 0x0000001110038223 */ /* 0x000fe20000010003 */
[----:B------:R-:W-:Y:S01]  /*8370*/  @!P0 HADD2.F32 R19, -RZ, R42.H0_H0 ;  /* 0x2000002aff138230 */ /* 0x000fe20000004100 */
[----:B------:R-:W-:Y:S01]  /*8380*/  @!P0 F2FP.F16.F32.PACK_AB R0, R2, R0 ;  /* 0x000000000200823e */ /* 0x000fe200000000ff */
[--C-:B------:R-:W-:Y:S01]  /*8390*/  @!P0 HADD2.F32 R10, -RZ, R31.reuse.H0_H0 ;  /* 0x2000001fff0a8230 */ /* 0x100fe20000004100 */
[----:B------:R-:W-:Y:S01]  /*83a0*/  MOV R2, R59 ;  /* 0x0000003b00027202 */ /* 0x000fe20000000f00 */
[----:B------:R-:W-:Y:S01]  /*83b0*/  @!P0 HADD2.F32 R11, -RZ, R31.H1_H1 ;  /* 0x3000001fff0b8230 */ /* 0x000fe20000004100 */
[----:B------:R-:W-:Y:S01]  /*83c0*/  @!P0 MOV R32, R0 ;  /* 0x0000000000208202 */ /* 0x000fe20000000f00 */
[--C-:B------:R-:W-:Y:S02]  /*83d0*/  @!P0 HADD2.F32 R21, -RZ, R43.reuse.H0_H0 ;  /* 0x2000002bff158230 */ /* 0x100fe40000004100 */
[----:B------:R-:W-:Y:S01]  /*83e0*/  @!P0 FFMA.FTZ R4, R9, R18, R4 ;  /* 0x0000001209048223 */ /* 0x000fe20000010004 */
[--C-:B------:R-:W-:Y:S02]  /*83f0*/  @!P0 HADD2.F32 R15, -RZ, R30.reuse.H0_H0 ;  /* 0x2000001eff0f8230 */ /* 0x100fe40000004100 */
[----:B------:R-:W-:Y:S01]  /*8400*/  @!P0 FFMA.FTZ R5, R10, R19, R5 ;  /* 0x000000130a058223 */ /* 0x000fe20000010005 */
[----:B------:R-:W-:Y:S02]  /*8410*/  @!P0 HADD2.F32 R27, -RZ, R43.H1_H1 ;  /* 0x3000002bff1b8230 */ /* 0x000fe40000004100 */
[----:B------:R-:W-:Y:S01]  /*8420*/  @!P0 FFMA.FTZ R6, R11, R20, R6 ;  /* 0x000000140b068223 */ /* 0x000fe20000010006 */
[----:B------:R-:W-:Y:S01]  /*8430*/  @!P0 F2FP.F16.F32.PACK_AB R3, R4, R3 ;  /* 0x000000030403823e */ /* 0x000fe200000000ff */
[----:B------:R-:W-:Y:S02]  /*8440*/  @!P0 HADD2.F32 R16, -RZ, R30.H1_H1 ;  /* 0x3000001eff108230 */ /* 0x000fe40000004100 */
[----:B------:R-:W-:Y:S01]  /*8450*/  @!P0 FFMA.FTZ R7, R15, R21, R7 ;  /* 0x000000150f078223 */ /* 0x000fe20000010007 */
[----:B------:R-:W-:Y:S02]  /*8460*/  @!P0 F2FP.F16.F32.PACK_AB R5, R6, R5 ;  /* 0x000000050605823e */ /* 0x000fe400000000ff */
[----:B------:R-:W-:Y:S01]  /*8470*/  @!P0 MOV R33, R3 ;  /* 0x0000000300218202 */ /* 0x000fe20000000f00 */
[----:B------:R-:W-:Y:S01]  /*8480*/  @!P0 FFMA.FTZ R8, R16, R27, R8 ;  /* 0x0000001b10088223 */ /* 0x000fe20000010008 */
[----:B------:R-:W-:Y:S02]  /*8490*/  MOV R3, R58 ;  /* 0x0000003a00037202 */ /* 0x000fe40000000f00 */
[----:B------:R-:W-:Y:S02]  /*84a0*/  @!P0 MOV R34, R5 ;  /* 0x0000000500228202 */ /* 0x000fe40000000f00 */
[----:B------:R-:W-:Y:S04]  /*84b0*/  @!P0 F2FP.F16.F32.PACK_AB R7, R8, R7 ;  /* 0x000000070807823e */ /* 0x000fe800000000ff */
[----:B------:R-:W-:Y:S05]  /*84c0*/  @!P0 MOV R35, R7 ;  /* 0x0000000700238202 */ /* 0x000fea0000000f00 */
[----:B------:R1:W-:Y:S02]  /*84d0*/  ST.E.128 desc[UR6][R2.64], R32 ;  /* 0x0000002002007985 */ /* 0x0003e4000c101d06 */
.L_x_984:
[----:B------:R-:W-:Y:S05]  /*84e0*/  BSYNC.RECONVERGENT B0 ;  /* 0x0000000000007941 */ /* 0x000fea0003800200 */
.L_x_983:
[----:B------:R-:W-:Y:S01]  /*84f0*/  ISETP.GE.OR P0, PT, R65, R50, P4 ;  /* 0x000000324100720c */ /* 0x000fe20002706670 */
[----:B------:R-:W-:Y:S01]  /*8500*/  BSSY.RECONVERGENT B0, `(.L_x_985) ;  /* 0x000005f000007945 */ /* 0x000fe20003800200 */
[----:B------:R-:W-:Y:S02]  /*8510*/  LEA R10, P2, R119, R26, 0x1 ;  /* 0x0000001a770a7211 */ /* 0x000fe400078408ff */
[----:B------:R-:W-:Y:S02]  /*8520*/  ISETP.LT.OR P3, PT, R65, R51, P0 ;  /* 0x000000334100720c */ /* 0x000fe40000761670 */
[C---:B------:R-:W-:Y:S02]  /*8530*/  LEA R48, P0, R80.reuse, R59, 0x1 ;  /* 0x0000003b50307211 */ /* 0x040fe400078008ff */
[----:B------:R-:W-:Y:S02]  /*8540*/  LEA.HI.X R11, R119, R25, R134, 0x1, P2 ;  /* 0x00000019770b7211 */ /* 0x000fe400010f0c86 */
[----:B------:R-:W-:Y:S07]  /*8550*/  LEA.HI.X R49, R80, R58, R93, 0x1, P0 ;  /* 0x0000003a50317211 */ /* 0x000fee00000f0c5d */
[----:B------:R-:W-:Y:S05]  /*8560*/  @P3 BRA `(.L_x_986) ;  /* 0x0000000400603947 */ /* 0x000fea0003800000 */
[----:B------:R-:W-:Y:S01]  /*8570*/  ISETP.GE.AND P0, PT, R12, R14, PT ;  /* 0x0000000e0c00720c */ /* 0x000fe20003f06270 */
[----:B------:R-:W2:Y:S11]  /*8580*/  LD.E.128 R36, desc[UR6][R10.64] ;  /* 0x000000060a247980 */ /* 0x000eb6000c101d00 */
[----:B------:R-:W-:Y:S01]  /*8590*/  @!UPT UIADD3 URZ, UPT, UPT, URZ, URZ, URZ ;  /* 0x000000fffffff290 */ /* 0x000fe2000fffe0ff */
[----:B------:R-:W-:Y:S02]  /*85a0*/  @!P0 SEL R0, R22, RZ, P1 ;  /* 0x000000ff16008207 */ /* 0x000fe40000800000 */
[----:B-1----:R-:W-:Y:S02]  /*85b0*/  @!P0 SEL R2, R87, RZ, P1 ;  /* 0x000000ff57028207 */ /* 0x002fe40000800000 */
[----:B------:R-:W-:Y:S04]  /*85c0*/  @!P0 IADD3 R0, P2, PT, R95, R0, RZ ;  /* 0x000000005f008210 */ /* 0x000fe80007f5e0ff */
[----:B------:R-:W-:Y:S01]  /*85d0*/  @!P0 IADD3.X R4, PT, PT, R97, R2, RZ, P2, !PT ;  /* 0x0000000261048210 */ /* 0x000fe200017fe4ff */
[----:B------:R-:W-:Y:S01]  /*85e0*/  @!P0 IMAD.WIDE R2, R23, 0x2, R10 ;  /* 0x0000000217028825 */ /* 0x000fe200078e020a */
[C---:B------:R-:W-:Y:S02]  /*85f0*/  @!P0 SHF.L.U32 R15, R0.reuse, 0x1, RZ ;  /* 0x00000001000f8819 */ /* 0x040fe400000006ff */
[----:B------:R-:W-:Y:S02]  /*8600*/  @!P0 SHF.L.U64.HI R0, R0, 0x1, R4 ;  /* 0x0000000100008819 */ /* 0x000fe40000010204 */
[----:B------:R1:W3:Y:S01]  /*8610*/  @!P0 LD.E.128 R4, desc[UR6][R2.64] ;  /* 0x0000000602048980 */ /* 0x0002e2000c101d00 */
[C---:B------:R-:W-:Y:S04]  /*8620*/  @!P0 IADD3 R8, P2, PT, R15.reuse, R56, RZ ;  /* 0x000000380f088210 */ /* 0x040fe80007f5e0ff */
[C---:B------:R-:W-:Y:S05]  /*8630*/  @!P0 IADD3.X R9, PT, PT, R0.reuse, R55, RZ, P2, !PT ;  /* 0x0000003700098210 */ /* 0x040fea00017fe4ff */
[----:B------:R4:W5:Y:S01]  /*8640*/  @!P0 LD.E.128 R32, desc[UR6][R8.64] ;  /* 0x0000000608208980 */ /* 0x000962000c101d00 */
[----:B-1----:R-:W-:Y:S04]  /*8650*/  @!P0 IADD3 R2, P2, PT, R15, R57, RZ ;  /* 0x000000390f028210 */ /* 0x002fe80007f5e0ff */
[----:B------:R-:W-:Y:S02]  /*8660*/  @!P0 IADD3.X R3, PT, PT, R0, R54, RZ, P2, !PT ;  /* 0x0000003600038210 */ /* 0x000fe400017fe4ff */
[----:B------:R-:W-:Y:S02]  /*8670*/  PLOP3.LUT P2, PT, PT, PT, PT, 0x80, 0x8 ;  /* 0x000000000008781c */ /* 0x000fe40003f4f070 */
[----:B------:R-:W-:Y:S01]  /*8680*/  @!P0 PLOP3.LUT P2, PT, P1, PT, PT, 0x80, 0x8 ;  /* 0x000000000008881c */ /* 0x000fe20000f4f070 */
[----:B------:R1:W2:Y:S01]  /*8690*/  @!P0 LD.E.128 R40, desc[UR6][R2.64] ;  /* 0x0000000602288980 */ /* 0x0002a2000c101d00 */
[--C-:B---3--:R-:W-:Y:S02]  /*86a0*/  @!P0 HADD2.F32 R15, -RZ, R4.reuse.H0_H0 ;  /* 0x20000004ff0f8230 */ /* 0x108fe40000004100 */
[----:B----4-:R-:W-:Y:S02]  /*86b0*/  @!P0 HADD2.F32 R9, -RZ, R4.H1_H1 ;  /* 0x30000004ff098230 */ /* 0x010fe40000004100 */
[--C-:B------:R-:W-:Y:S02]  /*86c0*/  @!P0 HADD2.F32 R17, -RZ, R5.reuse.H0_H0 ;  /* 0x20000005ff118230 */ /* 0x100fe40000004100 */
[----:B------:R-:W-:Y:S02]  /*86d0*/  @!P0 HADD2.F32 R16, -RZ, R5.H1_H1 ;  /* 0x30000005ff108230 */ /* 0x000fe40000004100 */
[----:B------:R-:W-:Y:S02]  /*86e0*/  @!P0 HADD2.F32 R19, -RZ, R6.H0_H0 ;  /* 0x20000006ff138230 */ /* 0x000fe40000004100 */
[--C-:B-----5:R-:W-:Y:S02]  /*86f0*/  @!P0 HADD2.F32 R0, -RZ, R32.reuse.H0_H0 ;  /* 0x20000020ff008230 */ /* 0x120fe40000004100 */
[----:B-1----:R-:W-:Y:S01]  /*8700*/  @!P0 HADD2.F32 R2, -RZ, R32.H1_H1 ;  /* 0x30000020ff028230 */ /* 0x002fe20000004100 */
[----:B--2---:R-:W-:Y:S01]  /*8710*/  @!P0 MOV R32, R39 ;  /* 0x0000002700208202 */ /* 0x004fe20000000f00 */
[--C-:B------:R-:W-:Y:S02]  /*8720*/  @!P0 HADD2.F32 R4, -RZ, R33.reuse.H1_H1 ;  /* 0x30000021ff048230 */ /* 0x100fe40000004100 */
[----:B------:R-:W-:Y:S01]  /*8730*/  @!P2 FADD.FTZ R0, -R0, -RZ ;  /* 0x800000ff0000a221 */ /* 0x000fe20000010100 */
[----:B------:R-:W-:Y:S01]  /*8740*/  @!P0 HADD2.F32 R3, -RZ, R33.H0_H0 ;  /* 0x20000021ff038230 */ /* 0x000fe20000004100 */
[----:B------:R-:W-:Y:S01]  /*8750*/  @!P0 MOV R33, R38 ;  /* 0x0000002600218202 */ /* 0x000fe20000000f00 */
[----:B------:R-:W-:Y:S02]  /*8760*/  @!P0 HADD2.F32 R18, -RZ, R6.H1_H1 ;  /* 0x30000006ff128230 */ /* 0x000fe40000004100 */
[----:B------:R-:W-:Y:S01]  /*8770*/  @!P0 FMUL.FTZ R0, R15, R0 ;  /* 0x000000000f008220 */ /* 0x000fe20000410000 */
[--C-:B------:R-:W-:Y:S01]  /*8780*/  @!P0 HADD2.F32 R5, -RZ, R34.reuse.H0_H0 ;  /* 0x20000022ff058230 */ /* 0x100fe20000004100 */
[----:B------:R-:W-:Y:S01]  /*8790*/  @!P0 MOV R15, R36 ;  /* 0x00000024000f8202 */ /* 0x000fe20000000f00 */
[----:B------:R-:W-:Y:S02]  /*87a0*/  @!P0 HADD2.F32 R6, -RZ, R34.H1_H1 ;  /* 0x30000022ff068230 */ /* 0x000fe40000004100 */
[----:B------:R-:W-:Y:S01]  /*87b0*/  @!P2 FADD.FTZ R2, -R2, -RZ ;  /* 0x800000ff0202a221 */ /* 0x000fe20000010100 */
[--C-:B------:R-:W-:Y:S02]  /*87c0*/  @!P0 HADD2.F32 R21, -RZ, R7.reuse.H0_H0 ;  /* 0x20000007ff158230 */ /* 0x100fe40000004100 */
[----:B------:R-:W-:Y:S01]  /*87d0*/  @!P2 FADD.FTZ R4, -R4, -RZ ;  /* 0x800000ff0404a221 */ /* 0x000fe20000010100 */
[----:B------:R-:W-:Y:S01]  /*87e0*/  @!P0 HADD2.F32 R20, -RZ, R7.H1_H1 ;  /* 0x30000007ff148230 */ /* 0x000fe20000004100 */
[----:B------:R-:W-:Y:S01]  /*87f0*/  @!P0 MOV R34, R37 ;  /* 0x0000002500228202 */ /* 0x000fe20000000f00 */
[--C-:B------:R-:W-:Y:S02]  /*8800*/  @!P0 HADD2.F32 R8, -RZ, R35.reuse.H1_H1 ;  /* 0x30000023ff088230 */ /* 0x100fe40000004100 */
[----:B------:R-:W-:Y:S01]  /*8810*/  @!P0 FMUL.FTZ R2, R9, R2 ;  /* 0x0000000209028220 */ /* 0x000fe20000410000 */
[----:B------:R-:W-:Y:S02]  /*8820*/  @!P0 HADD2.F32 R7, -RZ, R35.H0_H0 ;  /* 0x20000023ff078230 */ /* 0x000fe40000004100 */
[----:B------:R-:W-:Y:S01]  /*8830*/  @!P2 FADD.FTZ R3, -R3, -RZ ;  /* 0x800000ff0303a221 */ /* 0x000fe20000010100 */
[--C-:B------:R-:W-:Y:S02]  /*8840*/  @!P0 HADD2.F32 R9, -RZ, R15.reuse.H0_H0 ;  /* 0x2000000fff098230 */ /* 0x100fe40000004100 */
[----:B------:R-:W-:Y:S01]  /*8850*/  @!P0 FMUL.FTZ R4, R16, R4 ;  /* 0x0000000410048220 */ /* 0x000fe20000410000 */
[----:B------:R-:W-:Y:S02]  /*8860*/  @!P0 HADD2.F32 R16, -RZ, R15.H1_H1 ;  /* 0x3000000fff108230 */ /* 0x000fe40000004100 */
[----:B------:R-:W-:Y:S01]  /*8870*/  @!P2 FADD.FTZ R5, -R5, -RZ ;  /* 0x800000ff0505a221 */ /* 0x000fe20000010100 */
[----:B------:R-:W-:Y:S02]  /*8880*/  @!P0 HADD2.F32 R15, -RZ, R40.H0_H0 ;  /* 0x20000028ff0f8230 */ /* 0x000fe40000004100 */
[----:B------:R-:W-:Y:S01]  /*8890*/  @!P2 FADD.FTZ R6, -R6, -RZ ;  /* 0x800000ff0606a221 */ /* 0x000fe20000010100 */
[----:B------:R-:W-:Y:S02]  /*88a0*/  @!P0 HADD2.F32 R27, -RZ, R42.H1_H1 ;  /* 0x3000002aff1b8230 */ /* 0x000fe40000004100 */
[----:B------:R-:W-:Y:S01]  /*88b0*/  @!P0 FMUL.FTZ R3, R17, R3 ;  /* 0x0000000311038220 */ /* 0x000fe20000410000 */
[----:B------:R-:W-:Y:S02]  /*88c0*/  @!P0 HADD2.F32 R17, -RZ, R40.H1_H1 ;  /* 0x30000028ff118230 */ /* 0x000fe40000004100 */
[----:B------:R-:W-:Y:S01]  /*88d0*/  @!P2 FADD.FTZ R8, -R8, -RZ ;  /* 0x800000ff0808a221 */ /* 0x000fe20000010100 */
[--C-:B------:R-:W-:Y:S02]  /*88e0*/  @!P0 HADD2.F32 R30, -RZ, R43.reuse.H0_H0 ;  /* 0x2000002bff1e8230 */ /* 0x100fe40000004100 */
        /* <DEDUP_REMOVED lines=15> */
[--C-:B------:R-:W-:Y:S02]  /*89e0*/  @!P0 HADD2.F32 R15, -RZ, R33.reuse.H0_H0 ;  /* 0x20000021ff0f8230 */ /* 0x100fe40000004100 */
[----:B------:R-:W-:Y:S01]  /*89f0*/  @!P0 FFMA.FTZ R4, R9, R20, R4 ;  /* 0x0000001409048223 */ /* 0x000fe20000010004 */
[----:B------:R-:W-:Y:S01]  /*8a00*/  @!P0 HADD2.F32 R16, -RZ, R33.H1_H1 ;  /* 0x30000021ff108230 */ /* 0x000fe20000004100 */
[----:B------:R-:W-:Y:S01]  /*8a10*/  @!P0 MOV R36, R0 ;  /* 0x0000000000248202 */ /* 0x000fe20000000f00 */
[--C-:B------:R-:W-:Y:S02]  /*8a20*/  @!P0 HADD2.F32 R17, -RZ, R32.reuse.H0_H0 ;  /* 0x20000020ff118230 */ /* 0x100fe40000004100 */
[----:B------:R-:W-:Y:S01]  /*8a30*/  @!P0 FFMA.FTZ R5, R15, R21, R5 ;  /* 0x000000150f058223 */ /* 0x000fe20000010005 */
[----:B------:R-:W-:Y:S01]  /*8a40*/  @!P0 F2FP.F16.F32.PACK_AB R3, R4, R3 ;  /* 0x000000030403823e */ /* 0x000fe200000000ff */
[----:B------:R-:W-:Y:S02]  /*8a50*/  @!P0 HADD2.F32 R18, -RZ, R32.H1_H1 ;  /* 0x30000020ff128230 */ /* 0x000fe40000004100 */
[----:B------:R-:W-:Y:S01]  /*8a60*/  @!P0 FFMA.FTZ R6, R16, R27, R6 ;  /* 0x0000001b10068223 */ /* 0x000fe20000010006 */
[----:B------:R-:W-:Y:S01]  /*8a70*/  @!P0 FFMA.FTZ R7, R17, R30, R7 ;  /* 0x0000001e11078223 */ /* 0x000fe20000010007 */
[----:B------:R-:W-:Y:S01]  /*8a80*/  @!P0 MOV R37, R3 ;  /* 0x0000000300258202 */ /* 0x000fe20000000f00 */
[----:B------:R-:W-:Y:S02]  /*8a90*/  @!P0 FFMA.FTZ R8, R18, R31, R8 ;  /* 0x0000001f12088223 */ /* 0x000fe40000010008 */
[----:B------:R-:W-:Y:S03]  /*8aa0*/  @!P0 F2FP.F16.F32.PACK_AB R5, R6, R5 ;  /* 0x000000050605823e */ /* 0x000fe600000000ff */
[----:B------:R-:W-:Y:S02]  /*8ab0*/  @!P0 F2FP.F16.F32.PACK_AB R7, R8, R7 ;  /* 0x000000070807823e */ /* 0x000fe400000000ff */
[----:B------:R-:W-:Y:S02]  /*8ac0*/  @!P0 MOV R38, R5 ;  /* 0x0000000500268202 */ /* 0x000fe40000000f00 */
[----:B------:R-:W-:Y:S05]  /*8ad0*/  @!P0 MOV R39, R7 ;  /* 0x0000000700278202 */ /* 0x000fea0000000f00 */
[----:B------:R2:W-:Y:S02]  /*8ae0*/  ST.E.128 desc[UR6][R48.64], R36 ;  /* 0x0000002430007985 */ /* 0x0005e4000c101d06 */
.L_x_986:
[----:B------:R-:W-:Y:S05]  /*8af0*/  BSYNC.RECONVERGENT B0 ;  /* 0x0000000000007941 */ /* 0x000fea0003800200 */
.L_x_985:
[-C--:B------:R-:W-:Y:S01]  /*8b00*/  ISETP.GE.OR P0, PT, R64, R50.reuse, P4 ;  /* 0x000000324000720c */ /* 0x080fe20002706670 */
[----:B------:R-:W-:Y:S01]  /*8b10*/  BSSY.RECONVERGENT B0, `(.L_x_987) ;  /* 0x0000062000007945 */ /* 0x000fe20003800200 */
[-C--:B------:R-:W-:Y:S02]  /*8b20*/  ISETP.GE.OR P3, PT, R62, R50.reuse, P4 ;  /* 0x000000323e00720c */ /* 0x080fe40002766670 */
[-C--:B------:R-:W-:Y:S02]  /*8b30*/  ISETP.LT.OR P0, PT, R64, R51.reuse, P0 ;  /* 0x000000334000720c */ /* 0x080fe40000701670 */
[----:B------:R-:W-:Y:S02]  /*8b40*/  ISETP.GE.OR P2, PT, R74, R50, P4 ;  /* 0x000000324a00720c */ /* 0x000fe40002746670 */
[-C--:B------:R-:W-:Y:S02]  /*8b50*/  ISETP.LT.OR P3, PT, R62, R51.reuse, P3 ;  /* 0x000000333e00720c */ /* 0x080fe40001f61670 */
[----:B------:R-:W-:Y:S07]  /*8b60*/  ISETP.LT.OR P5, PT, R74, R51, P2 ;  /* 0x000000334a00720c */ /* 0x000fee00017a1670 */
[----:B------:R-:W-:Y:S06]  /*8b70*/  @P0 BRA `(.L_x_988) ;  /* 0x00000004006c0947 */ /* 0x000fec0003800000 */
[----:B------:R-:W-:Y:S02]  /*8b80*/  ISETP.GE.AND P0, PT, R12, R14, PT ;  /* 0x0000000e0c00720c */ /* 0x000fe40003f06270 */
[----:B-1----:R-:W-:Y:S04]  /*8b90*/  IADD3 R2, P2, PT, R10, R129, RZ ;  /* 0x000000810a027210 */ /* 0x002fe80007f5e0ff */
[----:B------:R-:W-:Y:S05]  /*8ba0*/  IADD3.X R3, PT, PT, R11, R128, RZ, P2, !PT ;  /* 0x000000800b037210 */ /* 0x000fea00017fe4ff */
[----:B------:R-:W3:Y:S02]  /*8bb0*/  LD.E.128 R32, desc[UR6][R2.64] ;  /* 0x0000000602207980 */ /* 0x000ee4000c101d00 */
[----:B------:R-:W-:Y:S02]  /*8bc0*/  @!P0 SEL R0, R22, RZ, P1 ;  /* 0x000000ff16008207 */ /* 0x000fe40000800000 */
[----:B------:R-:W-:Y:S02]  /*8bd0*/  @!P0 SEL R4, R87, RZ, P1 ;  /* 0x000000ff57048207 */ /* 0x000fe40000800000 */
[----:B------:R-:W-:Y:S04]  /*8be0*/  @!P0 IADD3 R0, P2, PT, R107, R0, RZ ;  /* 0x000000006b008210 */ /* 0x000fe80007f5e0ff */
[----:B------:R-:W-:Y:S01]  /*8bf0*/  @!P0 IADD3.X R6, PT, PT, R150, R4, RZ, P2, !PT ;  /* 0x0000000496068210 */ /* 0x000fe200017fe4ff */
[----:B------:R-:W-:Y:S01]  /*8c00*/  @!P0 IMAD.WIDE R4, R23, 0x2, R2 ;  /* 0x0000000217048825 */ /* 0x000fe200078e0202 */
[C---:B------:R-:W-:Y:S02]  /*8c10*/  @!P0 SHF.L.U32 R15, R0.reuse, 0x1, RZ ;  /* 0x00000001000f8819 */ /* 0x040fe400000006ff */
[----:B------:R-:W-:Y:S02]  /*8c20*/  @!P0 SHF.L.U64.HI R0, R0, 0x1, R6 ;  /* 0x0000000100008819 */ /* 0x000fe40000010206 */
[C---:B------:R-:W-:Y:S01]  /*8c30*/  @!P0 IADD3 R8, P2, PT, R15.reuse, R56, RZ ;  /* 0x000000380f088210 */ /* 0x040fe20007f5e0ff */
[----:B------:R-:W4:Y:S03]  /*8c40*/  @!P0 LD.E.128 R4, desc[UR6][R4.64] ;  /* 0x0000000604048980 */ /* 0x000f26000c101d00 */
[C---:B------:R-:W-:Y:S05]  /*8c50*/  @!P0 IADD3.X R9, PT, PT, R0.reuse, R55, RZ, P2, !PT ;  /* 0x0000003700098210 */ /* 0x040fea00017fe4ff */
[----:B--2---:R1:W2:Y:S02]  /*8c60*/  @!P0 LD.E.128 R36, desc[UR6][R8.64] ;  /* 0x0000000608248980 */ /* 0x0042a4000c101d00 */
[----:B-1----:R-:W-:Y:S04]  /*8c70*/  @!P0 IADD3 R8, P2, PT, R15, R57, RZ ;  /* 0x000000390f088210 */ /* 0x002fe80007f5e0ff */
[----:B------:R-:W-:Y:S02]  /*8c80*/  @!P0 IADD3.X R9, PT, PT, R0, R54, RZ, P2, !PT ;  /* 0x0000003600098210 */ /* 0x000fe400017fe4ff */
[----:B------:R-:W-:Y:S02]  /*8c90*/  PLOP3.LUT P2, PT, PT, PT, PT, 0x80, 0x8 ;  /* 0x000000000008781c */ /* 0x000fe40003f4f070 */
[----:B------:R-:W-:Y:S01]  /*8ca0*/  @!P0 PLOP3.LUT P2, PT, P1, PT, PT, 0x80, 0x8 ;  /* 0x000000000008881c */ /* 0x000fe20000f4f070 */
[----:B------:R1:W5:Y:S01]  /*8cb0*/  @!P0 LD.E.128 R40, desc[UR6][R8.64] ;  /* 0x0000000608288980 */ /* 0x000362000c101d00 */
[--C-:B----4-:R-:W-:Y:S01]  /*8cc0*/  @!P0 HADD2.F32 R15, -RZ, R4.reuse.H0_H0 ;  /* 0x20000004ff0f8230 */ /* 0x110fe20000004100 */
[----:B---3--:R-:W-:Y:S01]  /*8cd0*/  @!P0 MOV R31, R35 ;  /* 0x00000023001f8202 */ /* 0x008fe20000000f00 */
[----:B-1----:R-:W-:Y:S02]  /*8ce0*/  @!P0 HADD2.F32 R9, -RZ, R4.H1_H1 ;  /* 0x30000004ff098230 */ /* 0x002fe40000004100 */
[----:B------:R-:W-:Y:S02]  /*8cf0*/  @!P0 HADD2.F32 R16, -RZ, R5.H1_H1 ;  /* 0x30000005ff108230 */ /* 0x000fe40000004100 */
[----:B------:R-:W-:Y:S02]  /*8d00*/  @!P0 HADD2.F32 R19, -RZ, R6.H0_H0 ;  /* 0x20000006ff138230 */ /* 0x000fe40000004100 */
[--C-:B--2---:R-:W-:Y:S02]  /*8d10*/  @!P0 HADD2.F32 R0, -RZ, R36.reuse.H0_H0 ;  /* 0x20000024ff008230 */ /* 0x104fe40000004100 */
[----:B------:R-:W-:Y:S01]  /*8d20*/  @!P0 HADD2.F32 R2, -RZ, R36.H1_H1 ;  /* 0x30000024ff028230 */ /* 0x000fe20000004100 */
[----:B------:R-:W-:Y:S01]  /*8d30*/  @!P0 MOV R36, R34 ;  /* 0x0000002200248202 */ /* 0x000fe20000000f00 */
[--C-:B------:R-:W-:Y:S02]  /*8d40*/  @!P0 HADD2.F32 R4, -RZ, R37.reuse.H1_H1 ;  /* 0x30000025ff048230 */ /* 0x100fe40000004100 */
[----:B------:R-:W-:Y:S01]  /*8d50*/  @!P2 FADD.FTZ R0, -R0, -RZ ;  /* 0x800000ff0000a221 */ /* 0x000fe20000010100 */
[----:B------:R-:W-:Y:S02]  /*8d60*/  @!P0 HADD2.F32 R18, -RZ, R6.H1_H1 ;  /* 0x30000006ff128230 */ /* 0x000fe40000004100 */
[----:B------:R-:W-:Y:S01]  /*8d70*/  @!P2 FADD.FTZ R2, -R2, -RZ ;  /* 0x800000ff0202a221 */ /* 0x000fe20000010100 */
[----:B------:R-:W-:Y:S02]  /*8d80*/  @!P0 HADD2.F32 R3, -RZ, R37.H0_H0 ;  /* 0x20000025ff038230 */ /* 0x000fe40000004100 */
[----:B------:R-:W-:Y:S01]  /*8d90*/  @!P0 FMUL.FTZ R0, R15, R0 ;  /* 0x000000000f008220 */ /* 0x000fe20000410000 */
[--C-:B------:R-:W-:Y:S02]  /*8da0*/  @!P0 HADD2.F32 R6, -RZ, R38.reuse.H1_H1 ;  /* 0x30000026ff068230 */ /* 0x100fe40000004100 */
[----:B------:R-:W-:Y:S01]  /*8db0*/  @!P2 FADD.FTZ R4, -R4, -RZ ;  /* 0x800000ff0404a221 */ /* 0x000fe20000010100 */
[----:B------:R-:W-:Y:S01]  /*8dc0*/  @!P0 HADD2.F32 R17, -RZ, R5.H0_H0 ;  /* 0x20000005ff118230 */ /* 0x000fe20000004100 */
[----:B------:R-:W-:Y:S01]  /*8dd0*/  @!P0 MOV R15, R32 ;  /* 0x00000020000f8202 */ /* 0x000fe20000000f00 */
[----:B------:R-:W-:Y:S02]  /*8de0*/  @!P0 HADD2.F32 R5, -RZ, R38.H0_H0 ;  /* 0x20000026ff058230 */ /* 0x000fe40000004100 */
[----:B------:R-:W-:Y:S01]  /*8df0*/  @!P0 FMUL.FTZ R2, R9, R2 ;  /* 0x0000000209028220 */ /* 0x000fe20000410000 */
[----:B------:R-:W-:Y:S02]  /*8e00*/  @!P0 HADD2.F32 R21, -RZ, R7.H0_H0 ;  /* 0x20000007ff158230 */ /* 0x000fe40000004100 */
[----:B------:R-:W-:Y:S01]  /*8e10*/  @!P0 FMUL.FTZ R4, R16, R4 ;  /* 0x0000000410048220 */ /* 0x000fe20000410000 */
[--C-:B------:R-:W-:Y:S02]  /*8e20*/  @!P0 HADD2.F32 R9, -RZ, R15.reuse.H0_H0 ;  /* 0x2000000fff098230 */ /* 0x100fe40000004100 */
[----:B------:R-:W-:Y:S01]  /*8e30*/  @!P2 FADD.FTZ R3, -R3, -RZ ;  /* 0x800000ff0303a221 */ /* 0x000fe20000010100 */
[----:B------:R-:W-:Y:S02]  /*8e40*/  @!P0 HADD2.F32 R16, -RZ, R15.H1_H1 ;  /* 0x3000000fff108230 */ /* 0x000fe40000004100 */
[----:B------:R-:W-:Y:S01]  /*8e50*/  @!P2 FADD.FTZ R6, -R6, -RZ ;  /* 0x800000ff0606a221 */ /* 0x000fe20000010100 */
[----:B------:R-:W-:Y:S01]  /*8e60*/  @!P0 HADD2.F32 R20, -RZ, R7.H1_H1 ;  /* 0x30000007ff148230 */ /* 0x000fe20000004100 */
[----:B------:R-:W-:Y:S01]  /*8e70*/  @!P0 MOV R37, R33 ;  /* 0x0000002100258202 */ /* 0x000fe20000000f00 */
[--C-:B------:R-:W-:Y:S02]  /*8e80*/  @!P0 HADD2.F32 R8, -RZ, R39.reuse.H1_H1 ;  /* 0x30000027ff088230 */ /* 0x100fe40000004100 */
[----:B------:R-:W-:Y:S01]  /*8e90*/  @!P2 FADD.FTZ R5, -R5, -RZ ;  /* 0x800000ff0505a221 */ /* 0x000fe20000010100 */
[----:B------:R-:W-:Y:S02]  /*8ea0*/  @!P0 HADD2.F32 R7, -RZ, R39.H0_H0 ;  /* 0x20000027ff078230 */ /* 0x000fe40000004100 */
[----:B------:R-:W-:Y:S01]  /*8eb0*/  @!P0 FMUL.FTZ R6, R18, R6 ;  /* 0x0000000612068220 */ /* 0x000fe20000410000 */
[----:B------:R-:W-:Y:S01]  /*8ec0*/  @!P0 FMUL.FTZ R3, R17, R3 ;  /* 0x0000000311038220 */ /* 0x000fe20000410000 */
[----:B------:R-:W-:Y:S01]  /*8ed0*/  @!P2 FADD.FTZ R8, -R8, -RZ ;  /* 0x800000ff0808a221 */ /* 0x000fe20000010100 */
[----:B------:R-:W-:Y:S01]  /*8ee0*/  @!P0 FMUL.FTZ R5, R19, R5 ;  /* 0x0000000513058220 */ /* 0x000fe20000410000 */
[----:B------:R-:W-:Y:S02]  /*8ef0*/  @!P2 FADD.FTZ R7, -R7, -RZ ;  /* 0x800000ff0707a221 */ /* 0x000fe40000010100 */
[----:B------:R-:W-:Y:S01]  /*8f00*/  @!P0 FMUL.FTZ R8, R20, R8 ;  /* 0x0000000814088220 */ /* 0x000fe20000410000 */
[--C-:B-----5:R-:W-:Y:S02]  /*8f10*/  @!P0 HADD2.F32 R15, -RZ, R40.reuse.H0_H0 ;  /* 0x20000028ff0f8230 */ /* 0x120fe40000004100 */
[----:B------:R-:W-:Y:S01]  /*8f20*/  @!P0 FMUL.FTZ R7, R21, R7 ;  /* 0x0000000715078220 */ /* 0x000fe20000410000 */
[----:B------:R-:W-:Y:S02]  /*8f30*/  @!P0 HADD2.F32 R17, -RZ, R40.H1_H1 ;  /* 0x30000028ff118230 */ /* 0x000fe40000004100 */
[----:B------:R-:W-:Y:S02]  /*8f40*/  @!P0 HADD2.F32 R18, -RZ, R41.H0_H0 ;  /* 0x20000029ff128230 */ /* 0x000fe40000004100 */
[----:B------:R-:W-:Y:S01]  /*8f50*/  @!P0 FFMA.FTZ R0, R9, R15, R0 ;  /* 0x0000000f09008223 */ /* 0x000fe20000010000 */
[----:B------:R-:W-:Y:S02]  /*8f60*/  @!P0 HADD2.F32 R9, -RZ, R37.H0_H0 ;  /* 0x20000025ff098230 */ /* 0x000fe40000004100 */
[----:B------:R-:W-:Y:S01]  /*8f70*/  @!P0 FFMA.FTZ R2, R16, R17, R2 ;  /* 0x0000001110028223 */ /* 0x000fe20000010002 */
[----:B------:R-:W-:Y:S02]  /*8f80*/  @!P0 HADD2.F32 R19, -RZ, R41.H1_H1 ;  /* 0x30000029ff138230 */ /* 0x000fe40000004100 */
[----:B------:R-:W-:Y:S02]  /*8f90*/  @!P0 HADD2.F32 R15, -RZ, R37.H1_H1 ;  /* 0x30000025ff0f8230 */ /* 0x000fe40000004100 */
[----:B------:R-:W-:Y:S01]  /*8fa0*/  @!P0 FFMA.FTZ R3, R9, R18, R3 ;  /* 0x0000001209038223 */ /* 0x000fe20000010003 */
[----:B------:R-:W-:Y:S01]  /*8fb0*/  @!P0 F2FP.F16.F32.PACK_AB R0, R2, R0 ;  /* 0x000000000200823e */ /* 0x000fe200000000ff */
[----:B------:R-:W-:Y:S02]  /*8fc0*/  @!P0 HADD2.F32 R20, -RZ, R42.H0_H0 ;  /* 0x2000002aff148230 */ /* 0x000fe40000004100 */
[--C-:B------:R-:W-:Y:S01]  /*8fd0*/  @!P0 HADD2.F32 R9, -RZ, R36.reuse.H0_H0 ;  /* 0x20000024ff098230 */ /* 0x100fe20000004100 */
[----:B------:R-:W-:Y:S01]  /*8fe0*/  @!P0 MOV R32, R0 ;  /* 0x0000000000208202 */ /* 0x000fe20000000f00 */
        /* <DEDUP_REMOVED lines=8> */
[----:B------:R-:W-:Y:S01]  /*9070*/  LEA R16, P2, R234, R48, 0x5 ;  /* 0x00000030ea107211 */ /* 0x000fe200078428ff */
[----:B------:R-:W-:Y:S01]  /*9080*/  @!P0 HADD2.F32 R30, -RZ, R43.H1_H1 ;  /* 0x3000002bff1e8230 */ /* 0x000fe20000004100 */
[----:B------:R-:W-:Y:S01]  /*9090*/  @!P0 MOV R33, R3 ;  /* 0x0000000300218202 */ /* 0x000fe20000000f00 */
[----:B------:R-:W-:Y:S01]  /*90a0*/  @!P0 HADD2.F32 R15, -RZ, R31.H1_H1 ;  /* 0x3000001fff0f8230 */ /* 0x000fe20000004100 */
[----:B------:R-:W-:Y:S01]  /*90b0*/  @!P0 F2FP.F16.F32.PACK_AB R5, R6, R5 ;  /* 0x000000050605823e */ /* 0x000fe200000000ff */
[----:B------:R-:W-:Y:S01]  /*90c0*/  @!P0 FFMA.FTZ R7, R17, R27, R7 ;  /* 0x0000001b11078223 */ /* 0x000fe20000010007 */
[----:B------:R-:W-:Y:S02]  /*90d0*/  LEA.HI.X R17, R234, R49, R235, 0x5, P2 ;  /* 0x00000031ea117211 */ /* 0x000fe400010f2ceb */
[----:B------:R-:W-:Y:S01]  /*90e0*/  @!P0 FFMA.FTZ R8, R15, R30, R8 ;  /* 0x0000001e0f088223 */ /* 0x000fe20000010008 */
[----:B------:R-:W-:Y:S04]  /*90f0*/  @!P0 MOV R34, R5 ;  /* 0x0000000500228202 */ /* 0x000fe80000000f00 */
[----:B------:R-:W-:Y:S04]  /*9100*/  @!P0 F2FP.F16.F32.PACK_AB R7, R8, R7 ;  /* 0x000000070807823e */ /* 0x000fe800000000ff */
[----:B------:R-:W-:Y:S05]  /*9110*/  @!P0 MOV R35, R7 ;  /* 0x0000000700238202 */ /* 0x000fea0000000f00 */
[----:B------:R3:W-:Y:S02]  /*9120*/  ST.E.128 desc[UR6][R16.64], R32 ;  /* 0x0000002010007985 */ /* 0x0007e4000c101d06 */
.L_x_988:
[----:B------:R-:W-:Y:S05]  /*9130*/  BSYNC.RECONVERGENT B0 ;  /* 0x0000000000007941 */ /* 0x000fea0003800200 */
.L_x_987:
[----:B------:R-:W-:Y:S04]  /*9140*/  BSSY.RECONVERGENT B0, `(.L_x_989) ;  /* 0x000005d000007945 */ /* 0x000fe80003800200 */
[----:B------:R-:W-:Y:S05]  /*9150*/  @P3 BRA `(.L_x_990) ;  /* 0x00000004006c3947 */ /* 0x000fea0003800000 */
[----:B------:R-:W-:Y:S02]  /*9160*/  ISETP.GE.AND P0, PT, R12, R14, PT ;  /* 0x0000000e0c00720c */ /* 0x000fe40003f06270 */
[----:B-1----:R-:W-:Y:S04]  /*9170*/  IADD3 R2, P2, PT, R10, R131, RZ ;  /* 0x000000830a027210 */ /* 0x002fe80007f5e0ff */
[----:B------:R-:W-:Y:S05]  /*9180*/  IADD3.X R3, PT, PT, R11, R130, RZ, P2, !PT ;  /* 0x000000820b037210 */ /* 0x000fea00017fe4ff */
[----:B---3--:R-:W3:Y:S02]  /*9190*/  LD.E.128 R32, desc[UR6][R2.64] ;  /* 0x0000000602207980 */ /* 0x008ee4000c101d00 */
        /* <DEDUP_REMOVED lines=87> */
.L_x_990:
[----:B------:R-:W-:Y:S05]  /*9710*/  BSYNC.RECONVERGENT B0 ;  /* 0x0000000000007941 */ /* 0x000fea0003800200 */
.L_x_989:
[----:B------:R-:W-:Y:S04]  /*9720*/  BSSY.RECONVERGENT B0, `(.L_x_991) ;  /* 0x0000061000007945 */ /* 0x000fe80003800200 */
[----:B------:R-:W-:Y:S05]  /*9730*/  @P5 BRA `(.L_x_992) ;  /* 0x00000004007c5947 */ /* 0x000fea0003800000 */
[----:B------:R-:W-:Y:S02]  /*9740*/  ISETP.GE.AND P0, PT, R12, R14, PT ;  /* 0x0000000e0c00720c */ /* 0x000fe40003f06270 */
[----:B-1----:R-:W-:Y:S04]  /*9750*/  IADD3 R2, P2, PT, R10, R126, RZ ;  /* 0x0000007e0a027210 */ /* 0x002fe80007f5e0ff */
[----:B------:R-:W-:Y:S05]  /*9760*/  IADD3.X R3, PT, PT, R11, R91, RZ, P2, !PT ;  /* 0x0000005b0b037210 */ /* 0x000fea00017fe4ff */
[----:B---34-:R-:W3:Y:S02]  /*9770*/  LD.E.128 R32, desc[UR6][R2.64] ;  /* 0x0000000602207980 */ /* 0x018ee4000c101d00 */
        /* <DEDUP_REMOVED lines=10> */
[----:B------:R1:W5:Y:S02]  /*9820*/  @!P0 LD.E.128 R40, desc[UR6][R8.64] ;  /* 0x0000000608288980 */ /* 0x000364000c101d00 */
[----:B-1----:R-:W-:Y:S04]  /*9830*/  @!P0 IADD3 R8, P2, PT, R15, R57, RZ ;  /* 0x000000390f088210 */ /* 0x002fe80007f5e0ff */
[----:B------:R-:W-:Y:S02]  /*9840*/  @!P0 IADD3.X R9, PT, PT, R0, R54, RZ, P2, !PT ;  /* 0x0000003600098210 */ /* 0x000fe400017fe4ff */
[----:B------:R-:W-:Y:S02]  /*9850*/  PLOP3.LUT P2, PT, PT, PT, PT, 0x80, 0x8 ;  /* 0x000000000008781c */ /* 0x000fe40003f4f070 */
[----:B------:R-:W-:Y:S01]  /*9860*/  @!P0 PLOP3.LUT P2, PT, P1, PT, PT, 0x80, 0x8 ;  /* 0x000000000008881c */ /* 0x000fe20000f4f070 */
[----:B--2---:R1:W2:Y:S01]  /*9870*/  @!P0 LD.E.128 R36, desc[UR6][R8.64] ;  /* 0x0000000608248980 */ /* 0x0042a2000c101d00 */
[--C-:B----4-:R-:W-:Y:S01]  /*9880*/  @!P0 HADD2.F32 R15, -RZ, R4.reuse.H0_H0 ;  /* 0x20000004ff0f8230 */ /* 0x110fe20000004100 */
[----:B---3--:R-:W-:Y:S01]  /*9890*/  @!P0 MOV R31, R33 ;  /* 0x00000021001f8202 */ /* 0x008fe20000000f00 */
[----:B-1----:R-:W-:Y:S02]  /*98a0*/  @!P0 HADD2.F32 R9, -RZ, R4.H1_H1 ;  /* 0x30000004ff098230 */ /* 0x002fe40000004100 */
[----:B------:R-:W-:Y:S02]  /*98b0*/  @!P0 HADD2.F32 R16, -RZ, R5.H1_H1 ;  /* 0x30000005ff108230 */ /* 0x000fe40000004100 */
[----:B------:R-:W-:Y:S02]  /*98c0*/  @!P0 HADD2.F32 R19, -RZ, R6.H0_H0 ;  /* 0x20000006ff138230 */ /* 0x000fe40000004100 */
[--C-:B-----5:R-:W-:Y:S02]  /*98d0*/  @!P0 HADD2.F32 R0, -RZ, R40.reuse.H0_H0 ;  /* 0x20000028ff008230 */ /* 0x120fe40000004100 */
[----:B------:R-:W-:Y:S02]  /*98e0*/  @!P0 HADD2.F32 R2, -RZ, R40.H1_H1 ;  /* 0x30000028ff028230 */ /* 0x000fe40000004100 */
[--C-:B------:R-:W-:Y:S02]  /*98f0*/  @!P0 HADD2.F32 R4, -RZ, R41.reuse.H1_H1 ;  /* 0x30000029ff048230 */ /* 0x100fe40000004100 */
[----:B------:R-:W-:Y:S01]  /*9900*/  @!P2 FADD.FTZ R0, -R0, -RZ ;  /* 0x800000ff0000a221 */ /* 0x000fe20000010100 */
[----:B------:R-:W-:Y:S02]  /*9910*/  @!P0 HADD2.F32 R3, -RZ, R41.H0_H0 ;  /* 0x20000029ff038230 */ /* 0x000fe40000004100 */
[----:B------:R-:W-:Y:S01]  /*9920*/  @!P2 FADD.FTZ R2, -R2, -RZ ;  /* 0x800000ff0202a221 */ /* 0x000fe20000010100 */
[----:B------:R-:W-:Y:S02]  /*9930*/  @!P0 HADD2.F32 R18, -RZ, R6.H1_H1 ;  /* 0x30000006ff128230 */ /* 0x000fe40000004100 */
[----:B------:R-:W-:Y:S01]  /*9940*/  @!P0 FMUL.FTZ R0, R15, R0 ;  /* 0x000000000f008220 */ /* 0x000fe20000410000 */
[----:B------:R-:W-:Y:S01]  /*9950*/  @!P0 HADD2.F32 R17, -RZ, R5.H0_H0 ;  /* 0x20000005ff118230 */ /* 0x000fe20000004100 */
[----:B------:R-:W-:Y:S01]  /*9960*/  @!P0 MOV R15, R32 ;  /* 0x00000020000f8202 */ /* 0x000fe20000000f00 */
[--C-:B------:R-:W-:Y:S02]  /*9970*/  @!P0 HADD2.F32 R6, -RZ, R42.reuse.H1_H1 ;  /* 0x3000002aff068230 */ /* 0x100fe40000004100 */
[----:B------:R-:W-:Y:S01]  /*9980*/  @!P2 FADD.FTZ R4, -R4, -RZ ;  /* 0x800000ff0404a221 */ /* 0x000fe20000010100 */
[----:B------:R-:W-:Y:S02]  /*9990*/  @!P0 HADD2.F32 R5, -RZ, R42.H0_H0 ;  /* 0x2000002aff058230 */ /* 0x000fe40000004100 */
[----:B------:R-:W-:Y:S01]  /*99a0*/  @!P0 FMUL.FTZ R2, R9, R2 ;  /* 0x0000000209028220 */ /* 0x000fe20000410000 */
[--C-:B------:R-:W-:Y:S02]  /*99b0*/  @!P0 HADD2.F32 R9, -RZ, R15.reuse.H0_H0 ;  /* 0x2000000fff098230 */ /* 0x100fe40000004100 */
[----:B------:R-:W-:Y:S01]  /*99c0*/  @!P0 FMUL.FTZ R4, R16, R4 ;  /* 0x0000000410048220 */ /* 0x000fe20000410000 */
[----:B------:R-:W-:Y:S02]  /*99d0*/  @!P0 HADD2.F32 R16, -RZ, R15.H1_H1 ;  /* 0x3000000fff108230 */ /* 0x000fe40000004100 */
[----:B------:R-:W-:Y:S01]  /*99e0*/  @!P2 FADD.FTZ R3, -R3, -RZ ;  /* 0x800000ff0303a221 */ /* 0x000fe20000010100 */
[--C-:B------:R-:W-:Y:S02]  /*99f0*/  @!P0 HADD2.F32 R21, -RZ, R7.reuse.H0_H0 ;  /* 0x20000007ff158230 */ /* 0x100fe40000004100 */
[----:B------:R-:W-:Y:S01]  /*9a00*/  @!P2 FADD.FTZ R6, -R6, -RZ ;  /* 0x800000ff0606a221 */ /* 0x000fe20000010100 */
[----:B------:R-:W-:Y:S02]  /*9a10*/  @!P0 HADD2.F32 R20, -RZ, R7.H1_H1 ;  /* 0x30000007ff148230 */ /* 0x000fe40000004100 */
[----:B------:R-:W-:Y:S01]  /*9a20*/  @!P0 FMUL.FTZ R3, R17, R3 ;  /* 0x0000000311038220 */ /* 0x000fe20000410000 */
[--C-:B------:R-:W-:Y:S02]  /*9a30*/  @!P0 HADD2.F32 R8, -RZ, R43.reuse.H1_H1 ;  /* 0x3000002bff088230 */ /* 0x100fe40000004100 */
[----:B------:R-:W-:Y:S01]  /*9a40*/  @!P0 FMUL.FTZ R6, R18, R6 ;  /* 0x0000000612068220 */ /* 0x000fe20000410000 */
[----:B------:R-:W-:Y:S02]  /*9a50*/  @!P0 HADD2.F32 R7, -RZ, R43.H0_H0 ;  /* 0x2000002bff078230 */ /* 0x000fe40000004100 */
[----:B------:R-:W-:Y:S01]  /*9a60*/  @!P2 FADD.FTZ R5, -R5, -RZ ;  /* 0x800000ff0505a221 */ /* 0x000fe20000010100 */
[----:B------:R-:W-:Y:S03]  /*9a70*/  @!P2 FADD.FTZ R8, -R8, -RZ ;  /* 0x800000ff0808a221 */ /* 0x000fe60000010100 */
[----:B------:R-:W-:Y:S01]  /*9a80*/  @!P0 FMUL.FTZ R5, R19, R5 ;  /* 0x0000000513058220 */ /* 0x000fe20000410000 */
[----:B------:R-:W-:Y:S01]  /*9a90*/  @!P2 FADD.FTZ R7, -R7, -RZ ;  /* 0x800000ff0707a221 */ /* 0x000fe20000010100 */
[----:B------:R-:W-:Y:S01]  /*9aa0*/  @!P0 FMUL.FTZ R8, R20, R8 ;  /* 0x0000000814088220 */ /* 0x000fe20000410000 */
[--C-:B--2---:R-:W-:Y:S02]  /*9ab0*/  @!P0 HADD2.F32 R15, -RZ, R36.reuse.H0_H0 ;  /* 0x20000024ff0f8230 */ /* 0x104fe40000004100 */
[----:B------:R-:W-:Y:S01]  /*9ac0*/  @!P0 HADD2.F32 R17, -RZ, R36.H1_H1 ;  /* 0x30000024ff118230 */ /* 0x000fe20000004100 */
[----:B------:R-:W-:Y:S01]  /*9ad0*/  @!P0 MOV R36, R34 ;  /* 0x0000002200248202 */ /* 0x000fe20000000f00 */
[----:B------:R-:W-:Y:S02]  /*9ae0*/  @!P0 HADD2.F32 R18, -RZ, R37.H0_H0 ;  /* 0x20000025ff128230 */ /* 0x000fe40000004100 */
[----:B------:R-:W-:Y:S01]  /*9af0*/  @!P0 FFMA.FTZ R0, R9, R15, R0 ;  /* 0x0000000f09008223 */ /* 0x000fe20000010000 */
[--C-:B------:R-:W-:Y:S02]  /*9b00*/  @!P0 HADD2.F32 R9, -RZ, R31.reuse.H0_H0 ;  /* 0x2000001fff098230 */ /* 0x100fe40000004100 */
[----:B------:R-:W-:Y:S01]  /*9b10*/  @!P0 FFMA.FTZ R2, R16, R17, R2 ;  /* 0x0000001110028223 */ /* 0x000fe20000010002 */
[----:B------:R-:W-:Y:S01]  /*9b20*/  @!P0 HADD2.F32 R15, -RZ, R31.H1_H1 ;  /* 0x3000001fff0f8230 */ /* 0x000fe20000004100 */
[----:B------:R-:W-:Y:S01]  /*9b30*/  @!P0 MOV R31, R35 ;  /* 0x00000023001f8202 */ /* 0x000fe20000000f00 */
[----:B------:R-:W-:Y:S02]  /*9b40*/  @!P0 HADD2.F32 R19, -RZ, R37.H1_H1 ;  /* 0x30000025ff138230 */ /* 0x000fe40000004100 */
[----:B------:R-:W-:Y:S01]  /*9b50*/  @!P0 FMUL.FTZ R7, R21, R7 ;  /* 0x0000000715078220 */ /* 0x000fe20000410000 */
[----:B------:R-:W-:Y:S01]  /*9b60*/  @!P0 F2FP.F16.F32.PACK_AB R0, R2, R0 ;  /* 0x000000000200823e */ /* 0x000fe200000000ff */
[----:B------:R-:W-:Y:S02]  /*9b70*/  @!P0 HADD2.F32 R20, -RZ, R38.H0_H0 ;  /* 0x20000026ff148230 */ /* 0x000fe40000004100 */
[----:B------:R-:W-:Y:S01]  /*9b80*/  @!P0 FFMA.FTZ R3, R9, R18, R3 ;  /* 0x0000001209038223 */ /* 0x000fe20000010003 */
[----:B------:R-:W-:Y:S01]  /*9b90*/  @!P0 HADD2.F32 R16, -RZ, R36.H0_H0 ;  /* 0x20000024ff108230 */ /* 0x000fe20000004100 */
[----:B------:R-:W-:Y:S01]  /*9ba0*/  @!P0 MOV R32, R0 ;  /* 0x0000000000208202 */ /* 0x000fe20000000f00 */
[----:B------:R-:W-:Y:S02]  /*9bb0*/  @!P0 HADD2.F32 R21, -RZ, R38.H1_H1 ;  /* 0x30000026ff158230 */ /* 0x000fe40000004100 */
[----:B------:R-:W-:Y:S01]  /*9bc0*/  @!P0 FFMA.FTZ R4, R15, R19, R4 ;  /* 0x000000130f048223 */ /* 0x000fe20000010004 */
[----:B------:R-:W-:Y:S02]  /*9bd0*/  @!P0 HADD2.F32 R17, -RZ, R36.H1_H1 ;  /* 0x30000024ff118230 */ /* 0x000fe40000004100 */
[----:B------:R-:W-:Y:S01]  /*9be0*/  @!P0 FFMA.FTZ R5, R16, R20, R5 ;  /* 0x0000001410058223 */ /* 0x000fe20000010005 */
[----:B------:R-:W-:Y:S01]  /*9bf0*/  MOV R16, R48 ;  /* 0x0000003000107202 */ /* 0x000fe20000000f00 */
[----:B------:R-:W-:Y:S01]  /*9c00*/  @!P0 HADD2.F32 R27, -RZ, R39.H0_H0 ;  /* 0x20000027ff1b8230 */ /* 0x000fe20000004100 */
[----:B------:R-:W-:Y:S01]  /*9c10*/  @!P0 F2FP.F16.F32.PACK_AB R4, R4, R3 ;  /* 0x000000030404823e */ /* 0x000fe200000000ff */
[----:B------:R-:W-:Y:S02]  /*9c20*/  @!P0 HADD2.F32 R9, -RZ, R31.H0_H0 ;  /* 0x2000001fff098230 */ /* 0x000fe40000004100 */
[----:B------:R-:W-:Y:S01]  /*9c30*/  @!P0 FFMA.FTZ R6, R17, R21, R6 ;  /* 0x0000001511068223 */ /* 0x000fe20000010006 */
[----:B------:R-:W-:Y:S01]  /*9c40*/  MOV R17, R49 ;  /* 0x0000003100117202 */ /* 0x000fe20000000f00 */
[----:B------:R-:W-:Y:S01]  /*9c50*/  @!P0 HADD2.F32 R30, -RZ, R39.H1_H1 ;  /* 0x30000027ff1e8230 */ /* 0x000fe20000004100 */
[----:B------:R-:W-:Y:S01]  /*9c60*/  @!P0 MOV R33, R4 ;  /* 0x0000000400218202 */ /* 0x000fe20000000f00 */
[----:B------:R-:W-:Y:S01]  /*9c70*/  @!P0 HADD2.F32 R15, -RZ, R31.H1_H1 ;  /* 0x3000001fff0f8230 */ /* 0x000fe20000004100 */
[----:B------:R-:W-:Y:S01]  /*9c80*/  @!P0 F2FP.F16.F32.PACK_AB R5, R6, R5 ;  /* 0x000000050605823e */ /* 0x000fe200000000ff */
[----:B------:R-:W-:Y:S01]  /*9c90*/  @!P0 FFMA.FTZ R7, R9, R27, R7 ;  /* 0x0000001b09078223 */ /* 0x000fe20000010007 */
[----:B------:R-:W-:Y:S02]  /*9ca0*/  IMAD R18, R235, 0x60, RZ ;  /* 0x00000060eb127824 */ /* 0x000fe400078e02ff */
[----:B------:R-:W-:Y:S01]  /*9cb0*/  @!P0 MOV R34, R5 ;  /* 0x0000000500228202 */ /* 0x000fe20000000f00 */
[----:B------:R-:W-:Y:S01]  /*9cc0*/  @!P0 FFMA.FTZ R8, R15, R30, R8 ;  /* 0x0000001e0f088223 */ /* 0x000fe20000010008 */
[----:B------:R-:W-:Y:S04]  /*9cd0*/  IMAD.WIDE.U32 R16, R234, 0x60, R16 ;  /* 0x00000060ea107825 */ /* 0x000fe800078e0010 */
[----:B------:R-:W-:Y:S02]  /*9ce0*/  @!P0 F2FP.F16.F32.PACK_AB R7, R8, R7 ;  /* 0x000000070807823e */ /* 0x000fe400000000ff */
[----:B------:R-:W-:Y:S02]  /*9cf0*/  IADD3 R3, PT, PT, R18, R17, RZ ;  /* 0x0000001112037210 */ /* 0x000fe40007ffe0ff */
[----:B------:R-:W-:Y:S02]  /*9d00*/  MOV R2, R16 ;  /* 0x0000001000027202 */ /* 0x000fe40000000f00 */
[----:B------:R-:W-:Y:S05]  /*9d10*/  @!P0 MOV R35, R7 ;  /* 0x0000000700238202 */ /* 0x000fea0000000f00 */
[----:B------:R1:W-:Y:S02]  /*9d20*/  ST.E.128 desc[UR6][R2.64], R32 ;  /* 0x0000002002007985 */ /* 0x0003e4000c101d06 */
.L_x_992:
[----:B------:R-:W-:Y:S05]  /*9d30*/  BSYNC.RECONVERGENT B0 ;  /* 0x0000000000007941 */ /* 0x000fea0003800200 */
.L_x_991:
[CC--:B------:R-:W-:Y:S01]  /*9d40*/  ISETP.GE.OR P0, PT, R73.reuse, R50.reuse, P4 ;  /* 0x000000324900720c */ /* 0x0c0fe20002706670 */
[----:B------:R-:W-:Y:S01]  /*9d50*/  BSSY.RECONVERGENT B0, `(.L_x_993) ;  /* 0x0000060000007945 */ /* 0x000fe20003800200 */
[C---:B------:R-:W-:Y:S02]  /*9d60*/  ISETP.GE.OR P2, PT, R72.reuse, R50, P4 ;  /* 0x000000324800720c */ /* 0x040fe40002746670 */
[-C--:B------:R-:W-:Y:S02]  /*9d70*/  ISETP.LT.OR P0, PT, R73, R51.reuse, P0 ;  /* 0x000000334900720c */ /* 0x080fe40000701670 */
[----:B------:R-:W-:Y:S11]  /*9d80*/  ISETP.LT.OR P3, PT, R72, R51, P2 ;  /* 0x000000334800720c */ /* 0x000ff60001761670 */
        /* <DEDUP_REMOVED lines=92> */
.L_x_994:
[----:B------:R-:W-:Y:S05]  /*a350*/  BSYNC.RECONVERGENT B0 ;  /* 0x0000000000007941 */ /* 0x000fea0003800200 */
.L_x_993:
        /* <DEDUP_REMOVED lines=97> */
.L_x_996:
[----:B------:R-:W-:Y:S05]  /*a970*/  BSYNC.RECONVERGENT B0 ;  /* 0x0000000000007941 */ /* 0x000fea0003800200 */
.L_x_995:
[C---:B------:R-:W-:Y:S01]  /*a980*/  ISETP.GE.OR P0, PT, R63.reuse, R50, P4 ;  /* 0x000000323f00720c */ /* 0x040fe20002706670 */
[----:B------:R-:W-:Y:S03]  /*a990*/  BSSY.RECONVERGENT B0, `(.L_x_997) ;  /* 0x0000063000007945 */ /* 0x000fe60003800200 */
[----:B------:R-:W-:Y:S11]  /*a9a0*/  ISETP.LT.OR P0, PT, R63, R51, P0 ;  /* 0x000000333f00720c */ /* 0x000ff60000701670 */
[----:B------:R-:W-:Y:S02]  /*a9b0*/  @!UPT UIADD3 URZ, UPT, UPT, URZ, URZ, URZ ;  /* 0x000000fffffff290 */ /* 0x000fe4000fffe0ff */
        /* <DEDUP_REMOVED lines=96> */
.L_x_998:
[----:B------:R-:W-:Y:S05]  /*afc0*/  BSYNC.RECONVERGENT B0 ;  /* 0x0000000000007941 */ /* 0x000fea0003800200 */
.L_x_997:
        /* <DEDUP_REMOVED lines=100> */
.L_x_1000:
[----:B------:R-:W-:Y:S05]  /*b610*/  BSYNC.RECONVERGENT B0 ;  /* 0x0000000000007941 */ /* 0x000fea0003800200 */
.L_x_999:
[CC--:B------:R-:W-:Y:S01]  /*b620*/  ISETP.GE.OR P0, PT, R70.reuse, R50.reuse, P4 ;  /* 0x000000324600720c */ /* 0x0c0fe20002706670 */
[----:B------:R-:W-:Y:S01]  /*b630*/  BSSY.RECONVERGENT B0, `(.L_x_1001) ;  /* 0x0000060000007945 */ /* 0x000fe20003800200 */
[C---:B------:R-:W-:Y:S02]  /*b640*/  ISETP.GE.OR P2, PT, R69.reuse, R50, P4 ;  /* 0x000000324500720c */ /* 0x040fe40002746670 */
[-C--:B------:R-:W-:Y:S02]  /*b650*/  ISETP.LT.OR P0, PT, R70, R51.reuse, P0 ;  /* 0x000000334600720c */ /* 0x080fe40000701670 */
[----:B------:R-:W-:Y:S11]  /*b660*/  ISETP.LT.OR P3, PT, R69, R51, P2 ;  /* 0x000000334500720c */ /* 0x000ff60001761670 */
[----:B------:R-:W-:Y:S05]  /*b670*/  @P0 BRA `(.L_x_1002) ;  /* 0x00000004006c0947 */ /* 0x000fea0003800000 */
[----:B------:R-:W-:Y:S02]  /*b680*/  ISETP.GE.AND P0, PT, R12, R14, PT ;  /* 0x0000000e0c00720c */ /* 0x000fe40003f06270 */
[C---:B-1----:R-:W-:Y:S04]  /*b690*/  LEA R2, P2, R46.reuse, R10, 0x8 ;  /* 0x0000000a2e027211 */ /* 0x042fe800078440ff */
[----:B------:R-:W-:Y:S05]  /*b6a0*/  LEA.HI.X R3, R46, R11, R47, 0x8, P2 ;  /* 0x0000000b2e037211 */ /* 0x000fea00010f442f */
        /* <DEDUP_REMOVED lines=88> */
.L_x_1002:
[----:B------:R-:W-:Y:S05]  /*bc30*/  BSYNC.RECONVERGENT B0 ;  /* 0x0000000000007941 */ /* 0x000fea0003800200 */
.L_x_1001:
[----:B------:R-:W-:Y:S04]  /*bc40*/  BSSY.RECONVERGENT B0, `(.L_x_1003) ;  /* 0x0000064000007945 */ /* 0x000fe80003800200 */
[----:B------:R-:W-:Y:S05]  /*bc50*/  @P3 BRA `(.L_x_1004) ;  /* 0x0000000400883947 */ /* 0x000fea0003800000 */
[----:B------:R-:W-:Y:S01]  /*bc60*/  IMAD R4, R47, 0x120, RZ ;  /* 0x000001202f047824 */ /* 0x000fe200078e02ff */
[----:B------:R-:W-:Y:S02]  /*bc70*/  ISETP.GE.AND P0, PT, R12, R14, PT ;  /* 0x0000000e0c00720c */ /* 0x000fe40003f06270 */
[----:B-1----:R-:W-:Y:S02]  /*bc80*/  MOV R2, R10 ;  /* 0x0000000a00027202 */ /* 0x002fe40000000f00 */
[----:B------:R-:W-:Y:S03]  /*bc90*/  MOV R3, R11 ;  /* 0x0000000b00037202 */ /* 0x000fe60000000f00 */
[----:B------:R-:W-:Y:S06]  /*bca0*/  IMAD.WIDE.U32 R2, R46, 0x120, R2 ;  /* 0x000001202e027825 */ /* 0x000fec00078e0002 */
[----:B------:R-:W-:Y:S02]  /*bcb0*/  @!P0 SEL R0, R22, RZ, P1 ;  /* 0x000000ff16008207 */ /* 0x000fe40000800000 */
[----:B------:R-:W-:Y:S02]  /*bcc0*/  @!P0 SEL R6, R87, RZ, P1 ;  /* 0x000000ff57068207 */ /* 0x000fe40000800000 */
[----:B------:R-:W-:Y:S02]  /*bcd0*/  @!P0 IADD3 R0, P2, PT, R113, R0, RZ ;  /* 0x0000000071008210 */ /* 0x000fe40007f5e0ff */
[----:B------:R-:W-:Y:S02]  /*bce0*/  IADD3 R3, PT, PT, R4, R3, RZ ;  /* 0x0000000304037210 */ /* 0x000fe40007ffe0ff */
[----:B------:R-:W-:Y:S02]  /*bcf0*/  @!P0 IADD3.X R6, PT, PT, R142, R6, RZ, P2, !PT ;  /* 0x000000068e068210 */ /* 0x000fe400017fe4ff */
[C---:B------:R-:W-:Y:S01]  /*bd00*/  @!P0 SHF.L.U32 R15, R0.reuse, 0x1, RZ ;  /* 0x00000001000f8819 */ /* 0x040fe200000006ff */
[----:B------:R-:W-:Y:S01]  /*bd10*/  @!P0 IMAD.WIDE R4, R23, 0x2, R2 ;  /* 0x0000000217048825 */ /* 0x000fe200078e0202 */
[----:B------:R-:W-:Y:S01]  /*bd20*/  @!P0 SHF.L.U64.HI R0, R0, 0x1, R6 ;  /* 0x0000000100008819 */ /* 0x000fe20000010206 */
[----:B---34-:R-:W3:Y:S01]  /*bd30*/  LD.E.128 R32, desc[UR6][R2.64] ;  /* 0x0000000602207980 */ /* 0x018ee2000c101d00 */
[C---:B------:R-:W-:Y:S04]  /*bd40*/  @!P0 IADD3 R8, P2, PT, R15.reuse, R56, RZ ;  /* 0x000000380f088210 */ /* 0x040fe80007f5e0ff */
[C---:B------:R-:W-:Y:S03]  /*bd50*/  @!P0 IADD3.X R9, PT, PT, R0.reuse, R55, RZ, P2, !PT ;  /* 0x0000003700098210 */ /* 0x040fe600017fe4ff */
[----:B------:R-:W4:Y:S08]  /*bd60*/  @!P0 LD.E.128 R4, desc[UR6][R4.64] ;  /* 0x0000000604048980 */ /* 0x000f30000c101d00 */
        /* <DEDUP_REMOVED lines=81> */
.L_x_1004:
[----:B------:R-:W-:Y:S05]  /*c280*/  BSYNC.RECONVERGENT B0 ;  /* 0x0000000000007941 */ /* 0x000fea0003800200 */
.L_x_1003:
[C---:B------:R-:W-:Y:S01]  /*c290*/  ISETP.GE.OR P0, PT, R68.reuse, R50, P4 ;  /* 0x000000324400720c */ /* 0x040fe20002706670 */
[----:B------:R-:W-:Y:S03]  /*c2a0*/  BSSY.RECONVERGENT B0, `(.L_x_1005) ;  /* 0x0000066000007945 */ /* 0x000fe60003800200 */
[----:B------:R-:W-:Y:S11]  /*c2b0*/  ISETP.LT.OR P0, PT, R68, R51, P0 ;  /* 0x000000334400720c */ /* 0x000ff60000701670 */
[----:B------:R-:W-:Y:S02]  /*c2c0*/  @!UPT UIADD3 URZ, UPT, UPT, URZ, URZ, URZ ;  /* 0x000000fffffff290 */ /* 0x000fe4000fffe0ff */
        /* <DEDUP_REMOVED lines=99> */
.L_x_1006:
[----:B------:R-:W-:Y:S05]  /*c900*/  BSYNC.RECONVERGENT B0 ;  /* 0x0000000000007941 */ /* 0x000fea0003800200 */
.L_x_1005:
        /* <DEDUP_REMOVED lines=103> */
.L_x_1008:
[----:B------:R-:W-:Y:S05]  /*cf80*/  BSYNC.RECONVERGENT B0 ;  /* 0x0000000000007941 */ /* 0x000fea0003800200 */
.L_x_1007:
        /* <DEDUP_REMOVED lines=103> */
.L_x_1010:
[----:B------:R-:W-:Y:S05]  /*d600*/  BSYNC.RECONVERGENT B0 ;  /* 0x0000000000007941 */ /* 0x000fea0003800200 */
.L_x_1009:
[-C--:B------:R-:W-:Y:S01]  /*d610*/  ISETP.GE.OR P0, PT, R77, R50.reuse, P4 ;  /* 0x000000324d00720c */ /* 0x080fe20002706670 */
[----:B------:R-:W-:Y:S01]  /*d620*/  BSSY.RECONVERGENT B0, `(.L_x_1011) ;  /* 0x0000067000007945 */ /* 0x000fe20003800200 */
[----:B------:R-:W-:Y:S02]  /*d630*/  ISETP.GE.OR P2, PT, R81, R50, P4 ;  /* 0x000000325100720c */ /* 0x000fe40002746670 */
[-C--:B------:R-:W-:Y:S02]  /*d640*/  ISETP.LT.OR P0, PT, R77, R51.reuse, P0 ;  /* 0x000000334d00720c */ /* 0x080fe40000701670 */
[----:B------:R-:W-:Y:S11]  /*d650*/  ISETP.LT.OR P3, PT, R81, R51, P2 ;  /* 0x000000335100720c */ /* 0x000ff60001761670 */
        /* <DEDUP_REMOVED lines=99> */
.L_x_1012:
[----:B------:R-:W-:Y:S05]  /*dc90*/  BSYNC.RECONVERGENT B0 ;  /* 0x0000000000007941 */ /* 0x000fea0003800200 */
.L_x_1011:
        /* <DEDUP_REMOVED lines=8> */
[----:B------:R-:W-:Y:S02]  /*dd20*/  IADD3 R3, PT, PT, R4, R3, RZ ;  /* 0x0000000304037210 */ /* 0x000fe40007ffe0ff */
[----:B------:R-:W-:Y:S02]  /*dd30*/  @!P0 SEL R4, R87, RZ, P1 ;  /* 0x000000ff57048207 */ /* 0x000fe40000800000 */
[----:B------:R-:W-:Y:S01]  /*dd40*/  @!P0 IADD3 R0, P2, PT, R108, R0, RZ ;  /* 0x000000006c008210 */ /* 0x000fe20007f5e0ff */
[----:B---34-:R-:W3:Y:S03]  /*dd50*/  LD.E.128 R32, desc[UR6][R2.64] ;  /* 0x0000000602207980 */ /* 0x018ee6000c101d00 */
[----:B------:R-:W-:Y:S01]  /*dd60*/  @!P0 IADD3.X R6, PT, PT, R137, R4, RZ, P2, !PT ;  /* 0x0000000489068210 */ /* 0x000fe200017fe4ff */
[----:B------:R-:W-:Y:S01]  /*dd70*/  @!P0 IMAD.WIDE R4, R23, 0x2, R2 ;  /* 0x0000000217048825 */ /* 0x000fe200078e0202 */
[C---:B------:R-:W-:Y:S02]  /*dd80*/  @!P0 SHF.L.U32 R10, R0.reuse, 0x1, RZ ;  /* 0x00000001000a8819 */ /* 0x040fe400000006ff */
[----:B------:R-:W-:Y:S02]  /*dd90*/  @!P0 SHF.L.U64.HI R0, R0, 0x1, R6 ;  /* 0x0000000100008819 */ /* 0x000fe40000010206 */
[----:B------:R-:W-:Y:S01]  /*dda0*/  @!P0 IADD3 R8, P2, PT, R10, R56, RZ ;  /* 0x000000380a088210 */ /* 0x000fe20007f5e0ff */
[----:B------:R-:W4:Y:S03]  /*ddb0*/  @!P0 LD.E.128 R4, desc[UR6][R4.64] ;  /* 0x0000000604048980 */ /* 0x000f26000c101d00 */
[----:B------:R-:W-:Y:S05]  /*ddc0*/  @!P0 IADD3.X R9, PT, PT, R0, R55, RZ, P2, !PT ;  /* 0x0000003700098210 */ /* 0x000fea00017fe4ff */
[----:B------:R1:W5:Y:S02]  /*ddd0*/  @!P0 LD.E.128 R20, desc[UR6][R8.64] ;  /* 0x0000000608148980 */ /* 0x000364000c101d00 */
[----:B-1----:R-:W-:Y:S04]  /*dde0*/  @!P0 IADD3 R8, P2, PT, R10, R57, RZ ;  /* 0x000000390a088210 */ /* 0x002fe80007f5e0ff */
[----:B------:R-:W-:Y:S02]  /*ddf0*/  @!P0 IADD3.X R9, PT, PT, R0, R54, RZ, P2, !PT ;  /* 0x0000003600098210 */ /* 0x000fe400017fe4ff */
[----:B------:R-:W-:Y:S02]  /*de00*/  PLOP3.LUT P2, PT, PT, PT, PT, 0x80, 0x8 ;  /* 0x000000000008781c */ /* 0x000fe40003f4f070 */
[----:B------:R-:W-:Y:S01]  /*de10*/  @!P0 PLOP3.LUT P2, PT, P1, PT, PT, 0x80, 0x8 ;  /* 0x000000000008881c */ /* 0x000fe20000f4f070 */
[----:B--2---:R1:W2:Y:S01]  /*de20*/  @!P0 LD.E.128 R36, desc[UR6][R8.64] ;  /* 0x0000000608248980 */ /* 0x0042a2000c101d00 */
[--C-:B----4-:R-:W-:Y:S02]  /*de30*/  @!P0 HADD2.F32 R10, -RZ, R4.reuse.H0_H0 ;  /* 0x20000004ff0a8230 */ /* 0x110fe40000004100 */
        /* <DEDUP_REMOVED lines=12> */
[----:B---3--:R-:W-:Y:S01]  /*df00*/  @!P0 MOV R10, R32 ;  /* 0x00000020000a8202 */ /* 0x008fe20000000f00 */
        /* <DEDUP_REMOVED lines=8> */
[--C-:B------:R-:W-:Y:S01]  /*df90*/  @!P0 HADD2.F32 R18, -RZ, R7.reuse.H0_H0 ;  /* 0x20000007ff128230 */ /* 0x100fe20000004100 */
[----:B------:R-:W-:Y:S01]  /*dfa0*/  @!P0 MOV R21, R33 ;  /* 0x0000002100158202 */ /* 0x000fe20000000f00 */
[----:B------:R-:W-:Y:S01]  /*dfb0*/  @!P0 HADD2.F32 R17, -RZ, R7.H1_H1 ;  /* 0x30000007ff118230 */ /* 0x000fe20000004100 */
[----:B------:R-:W-:Y:S01]  /*dfc0*/  @!P0 MOV R22, R34 ;  /* 0x0000002200168202 */ /* 0x000fe20000000f00 */
[--C-:B------:R-:W-:Y:S02]  /*dfd0*/  @!P0 HADD2.F32 R8, -RZ, R23.reuse.H1_H1 ;  /* 0x30000017ff088230 */ /* 0x100fe40000004100 */
[----:B------:R-:W-:Y:S01]  /*dfe0*/  @!P0 FMUL.FTZ R3, R14, R3 ;  /* 0x000000030e038220 */ /* 0x000fe20000410000 */
[----:B------:R-:W-:Y:S02]  /*dff0*/  @!P0 HADD2.F32 R7, -RZ, R23.H0_H0 ;  /* 0x20000017ff078230 */ /* 0x000fe40000004100 */
[----:B------:R-:W-:Y:S01]  /*e000*/  @!P2 FADD.FTZ R6, -R6, -RZ ;  /* 0x800000ff0606a221 */ /* 0x000fe20000010100 */
[----:B------:R-:W-:Y:S01]  /*e010*/  @!P2 FADD.FTZ R5, -R5, -RZ ;  /* 0x800000ff0505a221 */ /* 0x000fe20000010100 */
[----:B------:R-:W-:Y:S02]  /*e020*/  @!P2 FADD.FTZ R8, -R8, -RZ ;  /* 0x800000ff0808a221 */ /* 0x000fe40000010100 */
[----:B------:R-:W-:Y:S01]  /*e030*/  @!P0 FMUL.FTZ R6, R15, R6 ;  /* 0x000000060f068220 */ /* 0x000fe20000410000 */
[----:B------:R-:W-:Y:S01]  /*e040*/  @!P0 FMUL.FTZ R5, R16, R5 ;  /* 0x0000000510058220 */ /* 0x000fe20000410000 */
[----:B------:R-:W-:Y:S01]  /*e050*/  @!P0 FMUL.FTZ R8, R17, R8 ;  /* 0x0000000811088220 */ /* 0x000fe20000410000 */
[--C-:B--2---:R-:W-:Y:S02]  /*e060*/  @!P0 HADD2.F32 R10, -RZ, R36.reuse.H0_H0 ;  /* 0x20000024ff0a8230 */ /* 0x104fe40000004100 */
[----:B------:R-:W-:Y:S01]  /*e070*/  @!P2 FADD.FTZ R7, -R7, -RZ ;  /* 0x800000ff0707a221 */ /* 0x000fe20000010100 */
[----:B------:R-:W-:Y:S02]  /*e080*/  @!P0 HADD2.F32 R14, -RZ, R36.H1_H1 ;  /* 0x30000024ff0e8230 */ /* 0x000fe40000004100 */
        /* <DEDUP_REMOVED lines=11> */
[----:B------:R-:W-:Y:S01]  /*e140*/  MOV R15, R49 ;  /* 0x00000031000f7202 */ /* 0x000fe20000000f00 */
        /* <DEDUP_REMOVED lines=25> */
.L_x_1014:
[----:B------:R-:W-:Y:S05]  /*e2e0*/  BSYNC.RECONVERGENT B0 ;  /* 0x0000000000007941 */ /* 0x000fea0003800200 */
.L_x_1013:
[----:B------:R-:W-:Y:S01]  /*e2f0*/  MOV R5, R54 ;  /* 0x0000003600057202 */ /* 0x000fe20000000f00 */
[----:B------:R-:W5:Y:S01]  /*e300*/  LD.E R0, desc[UR6][R168.64+0xd0] ;  /* 0x0000d006a8007980 */ /* 0x000f62000c101900 */
[----:B-1----:R-:W-:Y:S01]  /*e310*/  MOV R3, R55 ;  /* 0x0000003700037202 */ /* 0x002fe20000000f00 */
[----:B------:R-:W-:Y:S02]  /*e320*/  IMAD.MOV.U32 R4, RZ, RZ, R57 ;  /* 0x000000ffff047224 */ /* 0x000fe400078e0039 */
[----:B------:R-:W-:Y:S02]  /*e330*/  IMAD.MOV.U32 R2, RZ, RZ, R56 ;  /* 0x000000ffff027224 */ /* 0x000fe400078e0038 */
[----:B-----5:R-:W-:Y:S05]  /*e340*/  IMAD.U32 R0, R0, -0x80, RZ ;  /* 0xffffff8000007824 */ /* 0x020fea00078e00ff */
[C---:B------:R-:W-:Y:S02]  /*e350*/  LEA R57, P1, R0.reuse, R4, 0x1 ;  /* 0x0000000400397211 */ /* 0x040fe400078208ff */
[C---:B------:R-:W-:Y:S02]  /*e360*/  LEA R56, P0, R0.reuse, R2, 0x1 ;  /* 0x0000000200387211 */ /* 0x040fe400078008ff */
[C---:B------:R-:W-:Y:S02]  /*e370*/  LEA.HI.X.SX32 R54, R0.reuse, R5, 0x1, P1 ;  /* 0x0000000500367211 */ /* 0x040fe400008f0eff */
[----:B------:R-:W-:Y:S09]  /*e380*/  LEA.HI.X.SX32 R55, R0, R3, 0x1, P0 ;  /* 0x0000000300377211 */ /* 0x000ff200000f0eff */
.L_x_949:
[----:B------:R-:W-:Y:S05]  /*e390*/  BSYNC.RECONVERGENT B1 ;  /* 0x0000000000017941 */ /* 0x000fea0003800200 */
.L_x_947:
[----:B------:R-:W-:Y:S01]  /*e3a0*/  ISETP.NE.U32.AND P0, PT, R250, RZ, PT ;  /* 0x000000fffa00720c */ /* 0x000fe20003f05070 */
[----:B-1----:R-:W5:Y:S01]  /*e3b0*/  LD.E R4, desc[UR6][R168.64+0x128] ;  /* 0x00012806a8047980 */ /* 0x002f62000c101900 */
[----:B------:R-:W-:Y:S01]  /*e3c0*/  UMOV UR4, URZ ;  /* 0x000000ff00047c82 */ /* 0x000fe20008000000 */
[----:B------:R-:W-:Y:S01]  /*e3d0*/  BSSY.RECONVERGENT B0, `(.L_x_1015) ;  /* 0x0000062000007945 */ /* 0x000fe20003800200 */
[----:B------:R-:W-:Y:S02]  /*e3e0*/  ISETP.NE.AND.EX P0, PT, R251, RZ, PT, P0 ;  /* 0x000000fffb00720c */ /* 0x000fe40003f05300 */
[----:B------:R-:W-:Y:S11]  /*e3f0*/  IADD3 R0, P1, PT, RZ, -UR4, RZ ;  /* 0x80000004ff007c10 */ /* 0x000ff6000ff3e0ff */
[----:B------:R-:W2:Y:S04]  /*e400*/  @!P0 LD.E R3, desc[UR6][R168.64+0x40] ;  /* 0x00004006a8038980 */ /* 0x000ea8000c101900 */
[----:B------:R-:W3:Y:S02]  /*e410*/  @!P0 LD.E R2, desc[UR6][R168.64+0x38] ;  /* 0x00003806a8028980 */ /* 0x000ee4000c101900 */
[----:B---3--:R-:W-:Y:S02]  /*e420*/  @!P0 IMAD.SHL.U32 R2, R2, 0x100, RZ ;  /* 0x0000010002028824 */ /* 0x008fe400078e00ff */
[----:B-----5:R-:W-:Y:S02]  /*e430*/  IMAD.SHL.U32 R4, R4, 0x100, RZ ;  /* 0x0000010004047824 */ /* 0x020fe400078e00ff */
[----:B--2---:R-:W-:Y:S02]  /*e440*/  @!P0 IMAD.SHL.U32 R3, R3, 0x100, RZ ;  /* 0x0000010003038824 */ /* 0x004fe400078e00ff */
[----:B------:R-:W-:Y:S02]  /*e450*/  IMAD.X R4, RZ, RZ, ~R4, P1 ;  /* 0x000000ffff047224 */ /* 0x000fe400008e0e04 */
[----:B------:R-:W-:Y:S02]  /*e460*/  @!P0 IMAD.X R3, RZ, RZ, ~R3, P1 ;  /* 0x000000ffff038224 */ /* 0x000fe400008e0e03 */
[----:B------:R-:W-:Y:S01]  /*e470*/  @!P0 IMAD.X R2, RZ, RZ, ~R2, P1 ;  /* 0x000000ffff028224 */ /* 0x000fe200008e0e02 */
[C---:B------:R-:W-:Y:S02]  /*e480*/  SHF.R.S64 R5, R0.reuse, 0x1f, R4 ;  /* 0x0000001f00057819 */ /* 0x040fe40000001004 */
[C---:B----4-:R-:W-:Y:S02]  /*e490*/  @!P0 SHF.R.S64 R6, R0.reuse, 0x1f, R3 ;  /* 0x0000001f00068819 */ /* 0x050fe40000001003 */
[----:B------:R-:W-:Y:S02]  /*e4a0*/  @!P0 SHF.R.S64 R0, R0, 0x1f, R2 ;  /* 0x0000001f00008819 */ /* 0x000fe40000001002 */
[----:B------:R-:W-:Y:S02]  /*e4b0*/  IADD3 R26, P3, PT, R26, R5, RZ ;  /* 0x000000051a1a7210 */ /* 0x000fe40007f7e0ff */
[----:B------:R-:W-:Y:S02]  /*e4c0*/  @!P0 IADD3 R76, P2, PT, R6, R76, RZ ;  /* 0x0000004c064c8210 */ /* 0x000fe40007f5e0ff */
[----:B------:R-:W-:Y:S02]  /*e4d0*/  @!P0 IADD3 R59, P1, PT, R0, R59, RZ ;  /* 0x0000003b003b8210 */ /* 0x000fe40007f3e0ff */
[----:B------:R-:W-:Y:S02]  /*e4e0*/  LEA.HI.X.SX32 R25, R4, R25, 0x1, P3 ;  /* 0x0000001904197211 */ /* 0x000fe400018f0eff */
[----:B------:R-:W-:Y:S02]  /*e4f0*/  @!P0 LEA.HI.X.SX32 R75, R3, R75, 0x1, P2 ;  /* 0x0000004b034b8211 */ /* 0x000fe400010f0eff */
[----:B------:R-:W-:Y:S01]  /*e500*/  @!P0 LEA.HI.X.SX32 R58, R2, R58, 0x1, P1 ;  /* 0x0000003a023a8211 */ /* 0x000fe200008f0eff */
[----:B------:R-:W-:Y:S06]  /*e510*/  @!P0 BRA `(.L_x_1016) ;  /* 0x0000000400348947 */ /* 0x000fec0003800000 */
[----:B------:R-:W-:Y:S11]  /*e520*/  ISETP.GT.AND P0, PT, R86, R94, PT ;  /* 0x0000005e5600720c */ /* 0x000ff60003f04270 */
[----:B------:R-:W-:Y:S02]  /*e530*/  @!UPT UIADD3 URZ, UPT, UPT, URZ, URZ, URZ ;  /* 0x000000fffffff290 */ /* 0x000fe4000fffe0ff */
[----:B------:R-:W-:Y:S05]  /*e540*/  @!P0 BRA `(.L_x_1016) ;  /* 0x0000000400288947 */ /* 0x000fea0003800000 */
[----:B------:R-:W2:Y:S01]  /*e550*/  LD.E R2, desc[UR6][R168.64+0x170] ;  /* 0x00017006a8027980 */ /* 0x000ea2000c101900 */
[----:B------:R-:W-:Y:S02]  /*e560*/  IABS R3, R85 ;  /* 0x0000005500037213 */ /* 0x000fe40000000000 */
[----:B------:R-:W-:Y:S01]  /*e570*/  IABS R5, R78 ;  /* 0x0000004e00057213 */ /* 0x000fe20000000000 */
[----:B------:R-:W3:Y:S01]  /*e580*/  LD.E.64 R14, desc[UR6][R168.64+0x28] ;  /* 0x00002806a80e7980 */ /* 0x000ee2000c101b00 */
[-C--:B--2---:R-:W-:Y:S02]  /*e590*/  IABS R4, R2.reuse ;  /* 0x0000000200047213 */ /* 0x084fe40000000000 */
[----:B------:R-:W-:Y:S02]  /*e5a0*/  IABS R8, R2 ;  /* 0x0000000200087213 */ /* 0x000fe40000000000 */
[----:B------:R-:W1:Y:S03]  /*e5b0*/  I2F.RP R6, R4 ;  /* 0x0000000400067306 */ /* 0x000e660000209400 */
[----:B------:R-:W-:Y:S07]  /*e5c0*/  IMAD.MOV R8, RZ, RZ, -R8 ;  /* 0x000000ffff087224 */ /* 0x000fee00078e0a08 */
[----:B-1----:R-:W1:Y:S02]  /*e5d0*/  MUFU.RCP R6, R6 ;  /* 0x0000000600067308 */ /* 0x002e640000001000 */
[----:B-1----:R-:W-:Y:S08]  /*e5e0*/  VIADD R6, R6, 0xffffffe ;  /* 0x0ffffffe06067836 */ /* 0x002ff00000000000 */
[----:B------:R-:W1:Y:S02]  /*e5f0*/  F2I.FTZ.U32.TRUNC.NTZ R7, R6 ;  /* 0x0000000600077305 */ /* 0x000e64000021f000 */
[--C-:B-1----:R-:W-:Y:S01]  /*e600*/  IMAD.MOV R0, RZ, RZ, -R7.reuse ;  /* 0x000000ffff007224 */ /* 0x102fe200078e0a07 */
[----:B------:R-:W-:Y:S03]  /*e610*/  MOV R6, RZ ;  /* 0x000000ff00067202 */ /* 0x000fe60000000f00 */
[----:B------:R-:W-:Y:S04]  /*e620*/  IMAD R0, R0, R4, RZ ;  /* 0x0000000400007224 */ /* 0x000fe800078e02ff */
[----:B------:R-:W-:Y:S04]  /*e630*/  IMAD.HI.U32 R7, R7, R0, R6 ;  /* 0x0000000007077227 */ /* 0x000fe800078e0006 */
[----:B------:R-:W-:Y:S02]  /*e640*/  IMAD.MOV.U32 R6, RZ, RZ, R3 ;  /* 0x000000ffff067224 */ /* 0x000fe400078e0003 */
[C---:B------:R-:W-:Y:S04]  /*e650*/  IMAD.HI.U32 R0, R7.reuse, R5, RZ ;  /* 0x0000000507007227 */ /* 0x040fe800078e00ff */
[----:B------:R-:W-:Y:S04]  /*e660*/  IMAD.HI.U32 R3, R7, R6, RZ ;  /* 0x0000000607037227 */ /* 0x000fe800078e00ff */
[CC--:B------:R-:W-:Y:S02]  /*e670*/  IMAD R6, R3.reuse, R8.reuse, R6 ;  /* 0x0000000803067224 */ /* 0x0c0fe400078e0206 */
[----:B------:R-:W-:Y:S03]  /*e680*/  IMAD R5, R0, R8, R5 ;  /* 0x0000000800057224 */ /* 0x000fe600078e0205 */
[C---:B------:R-:W-:Y:S02]  /*e690*/  ISETP.GT.U32.AND P1, PT, R4.reuse, R6, PT ;  /* 0x000000060400720c */ /* 0x040fe40003f24070 */
[----:B------:R-:W-:Y:S11]  /*e6a0*/  ISETP.GT.U32.AND P0, PT, R4, R5, PT ;  /* 0x000000050400720c */ /* 0x000ff60003f04070 */
[----:B------:R-:W-:Y:S01]  /*e6b0*/  @!P1 IADD3 R3, PT, PT, R3, 0x1, RZ ;  /* 0x0000000103039810 */ /* 0x000fe20007ffe0ff */
[----:B------:R-:W-:Y:S01]  /*e6c0*/  @!P1 IMAD.IADD R6, R6, 0x1, -R4 ;  /* 0x0000000106069824 */ /* 0x000fe200078e0a04 */
[-C--:B------:R-:W-:Y:S01]  /*e6d0*/  @!P0 IADD3 R5, PT, PT, R5, -R4.reuse, RZ ;  /* 0x8000000405058210 */ /* 0x080fe20007ffe0ff */
[----:B------:R-:W-:Y:S01]  /*e6e0*/  @!P0 VIADD R0, R0, 0x1 ;  /* 0x0000000100008836 */ /* 0x000fe20000000000 */
[----:B------:R-:W-:Y:S02]  /*e6f0*/  ISETP.NE.AND P0, PT, R2, RZ, PT ;  /* 0x000000ff0200720c */ /* 0x000fe40003f05270 */
[-C--:B------:R-:W-:Y:S02]  /*e700*/  ISETP.GE.U32.AND P2, PT, R5, R4.reuse, PT ;  /* 0x000000040500720c */ /* 0x080fe40003f46070 */
[----:B------:R-:W-:Y:S02]  /*e710*/  ISETP.GE.U32.AND P3, PT, R6, R4, PT ;  /* 0x000000040600720c */ /* 0x000fe40003f66070 */
[-C--:B------:R-:W-:Y:S01]  /*e720*/  LOP3.LUT R4, R78, R2.reuse, RZ, 0x3c, !PT ;  /* 0x000000024e047212 */ /* 0x080fe200078e3cff */
[----:B------:R-:W2:Y:S01]  /*e730*/  LD.E.64 R6, desc[UR6][R168.64+0x40] ;  /* 0x00004006a8067980 */ /* 0x000ea2000c101b00 */
[-C--:B------:R-:W-:Y:S02]  /*e740*/  LOP3.LUT R5, R85, R2.reuse, RZ, 0x3c, !PT ;  /* 0x0000000255057212 */ /* 0x080fe400078e3cff */
[----:B------:R-:W-:Y:S02]  /*e750*/  ISETP.GE.AND P4, PT, R4, RZ, PT ;  /* 0x000000ff0400720c */ /* 0x000fe40003f86270 */
[----:B------:R-:W-:Y:S02]  /*e760*/  ISETP.GE.AND P5, PT, R5, RZ, PT ;  /* 0x000000ff0500720c */ /* 0x000fe40003fa6270 */
[----:B------:R-:W-:Y:S01]  /*e770*/  LOP3.LUT R5, RZ, R2, RZ, 0x33, !PT ;  /* 0x00000002ff057212 */ /* 0x000fe200078e33ff */
[----:B------:R-:W-:Y:S02]  /*e780*/  @P2 VIADD R0, R0, 0x1 ;  /* 0x0000000100002836 */ /* 0x000fe40000000000 */
[----:B------:R-:W-:Y:S06]  /*e790*/  @P3 VIADD R3, R3, 0x1 ;  /* 0x0000000103033836 */ /* 0x000fec0000000000 */
[----:B------:R-:W-:Y:S02]  /*e7a0*/  @!P4 IADD3 R0, PT, PT, -R0, RZ, RZ ;  /* 0x000000ff0000c210 */ /* 0x000fe40007ffe1ff */
[----:B------:R-:W-:Y:S02]  /*e7b0*/  @!P5 IMAD.MOV R3, RZ, RZ, -R3 ;  /* 0x000000ffff03d224 */ /* 0x000fe400078e0a03 */
[C---:B------:R-:W-:Y:S03]  /*e7c0*/  SEL R4, R5.reuse, R0, !P0 ;  /* 0x0000000005047207 */ /* 0x040fe60004000000 */
[----:B------:R-:W-:Y:S02]  /*e7d0*/  SEL R0, R5, R3, !P0 ;  /* 0x0000000305007207 */ /* 0x000fe40004000000 */
[-C--:B------:R-:W-:Y:S02]  /*e7e0*/  LEA R10, P1, R4, R238.reuse, 0x2 ;  /* 0x000000ee040a7211 */ /* 0x080fe400078210ff */
[----:B------:R-:W-:Y:S02]  /*e7f0*/  LEA R8, P0, R0, R238, 0x2 ;  /* 0x000000ee00087211 */ /* 0x000fe400078010ff */
[-C--:B------:R-:W-:Y:S02]  /*e800*/  LEA.HI.X.SX32 R11, R4, R239.reuse, 0x2, P1 ;  /* 0x000000ef040b7211 */ /* 0x080fe400008f16ff */
[C---:B------:R-:W-:Y:S01]  /*e810*/  LEA.HI.X.SX32 R9, R0.reuse, R239, 0x2, P0 ;  /* 0x000000ef00097211 */ /* 0x040fe200000f16ff */
[----:B------:R-:W-:Y:S02]  /*e820*/  IMAD.IADD R0, R0, 0x1, -R4 ;  /* 0x0000000100007824 */ /* 0x000fe400078e0a04 */
[----:B------:R-:W4:Y:S02]  /*e830*/  LD.E R5, desc[UR6][R10.64] ;  /* 0x000000060a057980 */ /* 0x000f24000c101900 */
[----:B------:R-:W-:Y:S02]  /*e840*/  IMAD R0, R0, R2, -0x100 ;  /* 0xffffff0000007424 */ /* 0x000fe400078e0202 */
[----:B------:R-:W4:Y:S03]  /*e850*/  LD.E R3, desc[UR6][R8.64] ;  /* 0x0000000608037980 */ /* 0x000f26000c101900 */
[----:B------:R-:W-:Y:S01]  /*e860*/  SHF.R.S32.HI R16, RZ, 0x1f, R0 ;  /* 0x0000001fff107819 */ /* 0x000fe20000011400 */
[----:B------:R-:W5:Y:S06]  /*e870*/  LD.E.64 R10, desc[UR6][R168.64+0x38] ;  /* 0x00003806a80a7980 */ /* 0x000f6c000c101b00 */
[----:B------:R-:W5:Y:S01]  /*e880*/  LD.E.64 R8, desc[UR6][R168.64+0x20] ;  /* 0x00002006a8087980 */ /* 0x000f62000c101b00 */
[----:B--2---:R-:W-:Y:S04]  /*e890*/  IMAD R2, R7, R0, RZ ;  /* 0x0000000007027224 */ /* 0x004fe800078e02ff */
[C---:B------:R-:W-:Y:S01]  /*e8a0*/  IMAD R7, R6.reuse, R16, R2 ;  /* 0x0000001006077224 */ /* 0x040fe200078e0202 */
[----:B----4-:R-:W-:Y:S01]  /*e8b0*/  IADD3 R17, PT, PT, R5, -R3, RZ ;  /* 0x8000000305117210 */ /* 0x010fe20007ffe0ff */
[----:B------:R-:W-:Y:S03]  /*e8c0*/  IMAD.WIDE.U32 R4, R6, R0, RZ ;  /* 0x0000000006047225 */ /* 0x000fe600078e00ff */
[----:B------:R-:W-:Y:S01]  /*e8d0*/  SHF.R.S32.HI R18, RZ, 0x1f, R17 ;  /* 0x0000001fff127819 */ /* 0x000fe20000011411 */
[----:B------:R-:W-:Y:S02]  /*e8e0*/  IMAD.IADD R5, R5, 0x1, R7 ;  /* 0x0000000105057824 */ /* 0x000fe400078e0207 */
[----:B---3--:R-:W-:Y:S03]  /*e8f0*/  IMAD.WIDE.U32 R4, R17, R14, R4 ;  /* 0x0000000e11047225 */ /* 0x008fe600078e0004 */
[----:B------:R-:W-:Y:S01]  /*e900*/  LEA R76, P1, R4, R76, 0x1 ;  /* 0x0000004c044c7211 */ /* 0x000fe200078208ff */
[-C--:B-----5:R-:W-:Y:S04]  /*e910*/  IMAD R2, R9, R17.reuse, RZ ;  /* 0x0000001109027224 */ /* 0x0a0fe800078e02ff */
[C---:B------:R-:W-:Y:S02]  /*e920*/  IMAD R6, R8.reuse, R18, R2 ;  /* 0x0000001208067224 */ /* 0x040fe400078e0202 */
[-C--:B------:R-:W-:Y:S04]  /*e930*/  IMAD.WIDE.U32 R2, R8, R17.reuse, RZ ;  /* 0x0000001108027225 */ /* 0x080fe800078e00ff */
[----:B------:R-:W-:Y:S01]  /*e940*/  IMAD R17, R15, R17, RZ ;  /* 0x000000110f117224 */ /* 0x000fe200078e02ff */
[----:B------:R-:W-:Y:S01]  /*e950*/  IADD3 R3, PT, PT, R3, R6, RZ ;  /* 0x0000000603037210 */ /* 0x000fe20007ffe0ff */
[----:B------:R-:W-:Y:S02]  /*e960*/  IMAD R6, R11, R0, RZ ;  /* 0x000000000b067224 */ /* 0x000fe400078e02ff */
[----:B------:R-:W-:Y:S04]  /*e970*/  IMAD.WIDE.U32 R2, R0, R10, R2 ;  /* 0x0000000a00027225 */ /* 0x000fe800078e0002 */
[----:B------:R-:W-:Y:S01]  /*e980*/  IMAD R0, R14, R18, R17 ;  /* 0x000000120e007224 */ /* 0x000fe200078e0211 */
[----:B------:R-:W-:Y:S01]  /*e990*/  LEA R59, P0, R2, R59, 0x1 ;  /* 0x0000003b023b7211 */ /* 0x000fe200078008ff */
[----:B------:R-:W-:Y:S02]  /*e9a0*/  IMAD R10, R10, R16, R6 ;  /* 0x000000100a0a7224 */ /* 0x000fe400078e0206 */
[----:B------:R-:W-:Y:S03]  /*e9b0*/  IMAD.IADD R0, R5, 0x1, R0 ;  /* 0x0000000105007824 */ /* 0x000fe600078e0200 */
[----:B------:R-:W-:Y:S02]  /*e9c0*/  IADD3 R10, PT, PT, R3, R10, RZ ;  /* 0x0000000a030a7210 */ /* 0x000fe40007ffe0ff */
[----:B------:R-:W-:Y:S02]  /*e9d0*/  LEA.HI.X R75, R4, R75, R0, 0x1, P1 ;  /* 0x0000004b044b7211 */ /* 0x000fe400008f0c00 */
[----:B------:R-:W-:Y:S02]  /*e9e0*/  LEA.HI.X R58, R2, R58, R10, 0x1, P0 ;  /* 0x0000003a023a7211 */ /* 0x000fe400000f0c0a */
.L_x_1016:
[----:B------:R-:W-:Y:S05]  /*e9f0*/  BSYNC.RECONVERGENT B0 ;  /* 0x0000000000007941 */ /* 0x000fea0003800200 */
.L_x_1015:
[----:B------:R-:W-:Y:S11]  /*ea00*/  ISETP.GT.AND P0, PT, R86, R94, PT ;  /* 0x0000005e5600720c */ /* 0x000ff60003f04270 */
[----:B------:R-:W-:Y:S02]  /*ea10*/  @!UPT UIADD3 URZ, UPT, UPT, URZ, URZ, URZ ;  /* 0x000000fffffff290 */ /* 0x000fe4000fffe0ff */
[----:B------:R-:W-:Y:S05]  /*ea20*/  @P0 BRA `(.L_x_1017) ;  /* 0xffffff3c00dc0947 */ /* 0x000fea000383ffff */
.L_x_946:
[----:B------:R-:W-:Y:S05]  /*ea30*/  WARPSYNC.ALL ;  /* 0x0000000000007948 */ /* 0x000fea0003800000 */
[----:B------:R-:W-:Y:S06]  /*ea40*/  BAR.SYNC.DEFER_BLOCKING 0x0 ;  /* 0x0000000000007b1d */ /* 0x000fec0000010000 */
[----:B------:R-:W2:Y:S01]  /*ea50*/  LD.E R34, desc[UR6][R168.64+0xd0] ;  /* 0x0000d006a8227980 */ /* 0x000ea2000c101900 */
[----:B------:R-:W-:Y:S01]  /*ea60*/  BSSY.RECONVERGENT B2, `(.L_x_1018) ;  /* 0x00002f8000027945 */ /* 0x000fe20003800200 */
[C---:B------:R-:W-:Y:S01]  /*ea70*/  SHF.L.U64.HI R37, R98.reuse, 0x4, R99 ;  /* 0x0000000462257819 */ /* 0x040fe20000010263 */
[----:B------:R-:W-:Y:S01]  /*ea80*/  IMAD.SHL.U32 R26, R98, 0x10, RZ ;  /* 0x00000010621a7824 */ /* 0x000fe200078e00ff */
[----:B--2---:R-:W-:-:S13]  /*ea90*/  ISETP.NE.AND P0, PT, R34, RZ, PT ;  /* 0x000000ff2200720c */ /* 0x004fda0003f05270 */
[----:B------:R-:W-:Y:S05]  /*eaa0*/  @P0 BRA `(.L_x_1019) ;  /* 0x0000000000dc0947 */ /* 0x000fea0003800000 */
[----:B------:R-:W2:Y:S01]  /*eab0*/  LDL R0, [R1] ;  /* 0x0000000001007983 */ /* 0x000ea20000100800 */
[----:B------:R-:W-:Y:S01]  /*eac0*/  BSSY.RECONVERGENT B0, `(.L_x_1020) ;  /* 0x000000c000007945 */ /* 0x000fe20003800200 */
[----:B--2---:R-:W-:-:S04]  /*ead0*/  IADD3 R0, PT, PT, -R151, R0, RZ ;  /* 0x0000000097007210 */ /* 0x004fc80007ffe1ff */
[----:B------:R-:W-:-:S13]  /*eae0*/  ISETP.GE.AND P0, PT, R60, R0, PT ;  /* 0x000000003c00720c */ /* 0x000fda0003f06270 */
[----:B------:R-:W-:Y:S05]  /*eaf0*/  @P0 BRA `(.L_x_1021) ;  /* 0x0000000000200947 */ /* 0x000fea0003800000 */
[----:B-----5:R-:W-:-:S13]  /*eb00*/  ISETP.GE.AND P0, PT, R12, R248, PT ;  /* 0x000000f80c00720c */ /* 0x020fda0003f06270 */
[----:B------:R-:W-:Y:S05]  /*eb10*/  @P0 BRA `(.L_x_1022) ;  /* 0x0000000000140947 */ /* 0x000fea0003800000 */
[----:B------:R-:W-:Y:S01]  /*eb20*/  @!PT LDS RZ, [RZ] ;  /* 0x00000000fffff984 */ /* 0x000fe20000000800 */
[----:B------:R-:W-:Y:S01]  /*eb30*/  @!PT LDS RZ, [RZ] ;  /* 0x00000000fffff984 */ /* 0x000fe20000000800 */
[----:B------:R-:W-:Y:S01]  /*eb40*/  @!PT LDS RZ, [RZ] ;  /* 0x00000000fffff984 */ /* 0x000fe20000000800 */
[----:B------:R1:W-:Y:S01]  /*eb50*/  LDGSTS.E.BYPASS.LTC128B.128 [R79], desc[UR6][R100.64] ;  /* 0x00000000644f7fae */ /* 0x0003e2000b981a06 */
[----:B------:R-:W-:Y:S05]  /*eb60*/  BRA `(.L_x_1021) ;  /* 0x0000000000047947 */ /* 0x000fea0003800000 */
.L_x_1022:
[----:B------:R2:W-:Y:S02]  /*eb70*/  STS.128 [R79], RZ ;  /* 0x000000ff4f007388 */ /* 0x0005e40000000c00 */
.L_x_1021:
[----:B------:R-:W-:Y:S05]  /*eb80*/  BSYNC.RECONVERGENT B0 ;  /* 0x0000000000007941 */ /* 0x000fea0003800200 */
.L_x_1020:
[----:B------:R-:W-:Y:S01]  /*eb90*/  VIADD R47, R60, 0x10 ;  /* 0x000000103c2f7836 */ /* 0x000fe20000000000 */
[----:B------:R-:W-:Y:S01]  /*eba0*/  LEA R2, P0, R26, R100, 0x1 ;  /* 0x000000641a027211 */ /* 0x000fe200078008ff */
[C---:B------:R-:W-:Y:S01]  /*ebb0*/  VIADD R40, R60.reuse, 0x20 ;  /* 0x000000203c287836 */ /* 0x040fe20000000000 */
[----:B------:R-:W-:Y:S01]  /*ebc0*/  BSSY.RECONVERGENT B0, `(.L_x_1023) ;  /* 0x000000e000007945 */ /* 0x000fe20003800200 */
[----:B------:R-:W-:Y:S01]  /*ebd0*/  VIADD R27, R60, 0x30 ;  /* 0x000000303c1b7836 */ /* 0x000fe20000000000 */
[-C--:B------:R-:W-:Y:S02]  /*ebe0*/  ISETP.GE.AND P1, PT, R47, R0.reuse, PT ;  /* 0x000000002f00720c */ /* 0x080fe40003f26270 */
[-C--:B------:R-:W-:Y:S02]  /*ebf0*/  ISETP.GE.AND P2, PT, R40, R0.reuse, PT ;  /* 0x000000002800720c */ /* 0x080fe40003f46270 */
[----:B------:R-:W-:Y:S02]  /*ec00*/  ISETP.GE.AND P3, PT, R27, R0, PT ;  /* 0x000000001b00720c */ /* 0x000fe40003f66270 */
[----:B------:R-:W-:-:S07]  /*ec10*/  LEA.HI.X R3, R26, R101, R37, 0x1, P0 ;  /* 0x000000651a037211 */ /* 0x000fce00000f0c25 */
[----:B------:R-:W-:Y:S05]  /*ec20*/  @P1 BRA `(.L_x_1024) ;  /* 0x00000000001c1947 */ /* 0x000fea0003800000 */
[----:B-----5:R-:W-:-:S13]  /*ec30*/  ISETP.GE.AND P0, PT, R12, R248, PT ;  /* 0x000000f80c00720c */ /* 0x020fda0003f06270 */
[----:B------:R3:W-:Y:S01]  /*ec40*/  @P0 STS.128 [R79+0x800], RZ ;  /* 0x000800ff4f000388 */ /* 0x0007e20000000c00 */
[----:B------:R-:W-:Y:S05]  /*ec50*/  @P0 BRA `(.L_x_1024) ;  /* 0x0000000000100947 */ /* 0x000fea0003800000 */
[----:B------:R-:W-:Y:S01]  /*ec60*/  @!PT LDS RZ, [RZ] ;  /* 0x00000000fffff984 */ /* 0x000fe20000000800 */
[----:B------:R-:W-:Y:S01]  /*ec70*/  @!PT LDS RZ, [RZ] ;  /* 0x00000000fffff984 */ /* 0x000fe20000000800 */
[----:B------:R-:W-:Y:S01]  /*ec80*/  @!PT LDS RZ, [RZ] ;  /* 0x00000000fffff984 */ /* 0x000fe20000000800 */
[----:B------:R4:W-:Y:S02]  /*ec90*/  LDGSTS.E.BYPASS.LTC128B.128 [R79+0x800], desc[UR6][R2.64] ;  /* 0x00800000024f7fae */ /* 0x0009e4000b981a06 */
.L_x_1024:
[----:B------:R-:W-:Y:S05]  /*eca0*/  BSYNC.RECONVERGENT B0 ;  /* 0x0000000000007941 */ /* 0x000fea0003800200 */
.L_x_1023:
[----:B------:R-:W-:Y:S04]  /*ecb0*/  BSSY.RECONVERGENT B0, `(.L_x_1025) ;  /* 0x000000b000007945 */ /* 0x000fe80003800200 */
[----:B------:R-:W-:Y:S05]  /*ecc0*/  @P2 BRA `(.L_x_1026) ;  /* 0x0000000000242947 */ /* 0x000fea0003800000 */
[----:B-----5:R-:W-:-:S13]  /*ecd0*/  ISETP.GE.AND P0, PT, R12, R248, PT ;  /* 0x000000f80c00720c */ /* 0x020fda0003f06270 */
        /* <DEDUP_REMOVED lines=8> */
.L_x_1026:
[----:B------:R-:W-:Y:S05]  /*ed60*/  BSYNC.RECONVERGENT B0 ;  /* 0x0000000000007941 */ /* 0x000fea0003800200 */
.L_x_1025:
[----:B------:R-:W-:Y:S05]  /*ed70*/  @P3 BRA `(.L_x_1027) ;  /* 0x0000002c00183947 */ /* 0x000fea0003800000 */
[----:B-----5:R-:W-:-:S13]  /*ed80*/  ISETP.GE.AND P0, PT, R12, R248, PT ;  /* 0x000000f80c00720c */ /* 0x020fda0003f06270 */
[----:B------:R1:W-:Y:S01]  /*ed90*/  @P0 STS.128 [R79+0x1800], RZ ;  /* 0x001800ff4f000388 */ /* 0x0003e20000000c00 */
[----:B------:R-:W-:Y:S05]  /*eda0*/  @P0 BRA `(.L_x_1027) ;  /* 0x0000002c000c0947 */ /* 0x000fea0003800000 */
[----:B----4-:R-:W-:-:S04]  /*edb0*/  LEA R2, P0, R98, R2, 0x6 ;  /* 0x0000000262027211 */ /* 0x010fc800078030ff */
[----:B------:R-:W-:-:S05]  /*edc0*/  LEA.HI.X R3, R98, R3, R99, 0x6, P0 ;  /* 0x0000000362037211 */ /* 0x000fca00000f3463 */
[----:B------:R-:W-:Y:S01]  /*edd0*/  @!PT LDS RZ, [RZ] ;  /* 0x00000000fffff984 */ /* 0x000fe20000000800 */
[----:B------:R-:W-:Y:S01]  /*ede0*/  @!PT LDS RZ, [RZ] ;  /* 0x00000000fffff984 */ /* 0x000fe20000000800 */
[----:B------:R-:W-:Y:S01]  /*edf0*/  @!PT LDS RZ, [RZ] ;  /* 0x00000000fffff984 */ /* 0x000fe20000000800 */
[----:B------:R4:W-:Y:S01]  /*ee00*/  LDGSTS.E.BYPASS.LTC128B.128 [R79+0x1800], desc[UR6][R2.64] ;  /* 0x01800000024f7fae */ /* 0x0009e2000b981a06 */
[----:B------:R-:W-:Y:S05]  /*ee10*/  BRA `(.L_x_1027) ;  /* 0x0000002800f07947 */ /* 0x000fea0003800000 */
.L_x_1019:
[----:B------:R-:W2:Y:S01]  /*ee20*/  LD.E.64 R2, desc[UR6][R168.64+0xf0] ;  /* 0x0000f006a8027980 */ /* 0x000ea2000c101b00 */
[----:B------:R-:W1:Y:S03]  /*ee30*/  S2R R0, SR_CTAID.Y ;  /* 0x0000000000007919 */ /* 0x000e660000002600 */
[----:B------:R-:W3:Y:S04]  /*ee40*/  LD.E.U8 R4, desc[UR6][R168.64+0x1b3] ;  /* 0x0001b306a8047980 */ /* 0x000ee8000c101100 */
[----:B-----5:R-:W5:Y:S04]  /*ee50*/  LD.E.64 R32, desc[UR6][R168.64+0x148] ;  /* 0x00014806a8207980 */ /* 0x020f68000c101b00 */
[----:B------:R-:W5:Y:S01]  /*ee60*/  LD.E.64 R30, desc[UR6][R168.64+0x150] ;  /* 0x00015006a81e7980 */ /* 0x000f62000c101b00 */
[----:B--2---:R-:W-:-:S04]  /*ee70*/  ISETP.NE.U32.AND P0, PT, R2, RZ, PT ;  /* 0x000000ff0200720c */ /* 0x004fc80003f05070 */
[----:B------:R-:W-:-:S13]  /*ee80*/  ISETP.NE.AND.EX P0, PT, R3, RZ, PT, P0 ;  /* 0x000000ff0300720c */ /* 0x000fda0003f05300 */
[----:B-1----:R-:W-:-:S04]  /*ee90*/  @P0 LEA R2, P1, R0, R2, 0x2 ;  /* 0x0000000200020211 */ /* 0x002fc800078210ff */
[----:B------:R-:W-:Y:S01]  /*eea0*/  @P0 LEA.HI.X R3, R0, R3, RZ, 0x2, P1 ;  /* 0x0000000300030211 */ /* 0x000fe200008f14ff */
[----:B------:R-:W-:-:S06]  /*eeb0*/  IMAD.MOV.U32 R0, RZ, RZ, RZ ;  /* 0x000000ffff007224 */ /* 0x000fcc00078e00ff */
[----:B------:R1:W2:Y:S01]  /*eec0*/  @P0 LD.E R0, desc[UR6][R2.64] ;  /* 0x0000000602000980 */ /* 0x0002a2000c101900 */
[----:B------:R-:W-:Y:S01]  /*eed0*/  IMAD.SHL.U32 R45, R152, 0x4, RZ ;  /* 0x00000004982d7824 */ /* 0x000fe200078e00ff */
[----:B---3--:R-:W-:-:S04]  /*eee0*/  ISETP.NE.AND P2, PT, R4, RZ, PT ;  /* 0x000000ff0400720c */ /* 0x008fc80003f45270 */
[----:B------:R-:W-:Y:S02]  /*eef0*/  LOP3.LUT R45, R45, 0x1c, RZ, 0xc0, !PT ;  /* 0x0000001c2d2d7812 */ /* 0x000fe400078ec0ff */
[----:B-1----:R-:W-:Y:S01]  /*ef00*/  LEA.HI R3, R34, R34, RZ, 0x1 ;  /* 0x0000002222037211 */ /* 0x002fe200078f08ff */
[----:B--2---:R-:W-:-:S03]  /*ef10*/  IMAD.IADD R2, R103, 0x1, R0 ;  /* 0x0000000167027824 */ /* 0x004fc600078e0200 */
[----:B------:R-:W-:-:S05]  /*ef20*/  SHF.R.S32.HI R0, RZ, 0x1, R3 ;  /* 0x00000001ff007819 */ /* 0x000fca0000011403 */
[----:B------:R-:W-:-:S05]  /*ef30*/  IMAD R3, R2, R0, RZ ;  /* 0x0000000002037224 */ /* 0x000fca00078e02ff */
[----:B------:R-:W-:-:S04]  /*ef40*/  IADD3 R2, P1, PT, R45, R3, RZ ;  /* 0x000000032d027210 */ /* 0x000fc80007f3e0ff */
[----:B------:R-:W-:Y:S02]  /*ef50*/  IADD3 R45, P0, PT, R45, R2, RZ ;  /* 0x000000022d2d7210 */ /* 0x000fe40007f1e0ff */
[----:B------:R-:W-:-:S05]  /*ef60*/  LEA.HI.X.SX32 R3, R3, RZ, 0x1, P1 ;  /* 0x000000ff03037211 */ /* 0x000fca00008f0eff */
[----:B------:R-:W-:Y:S01]  /*ef70*/  IMAD.X R46, RZ, RZ, R3, P0 ;  /* 0x000000ffff2e7224 */ /* 0x000fe200000e0603 */
[----:B------:R-:W-:Y:S06]  /*ef80*/  @!P2 BRA `(.L_x_1028) ;  /* 0x000000100020a947 */ /* 0x000fec0003800000 */
[----:B------:R-:W2:Y:S04]  /*ef90*/  LDL R5, [R1] ;  /* 0x0000000001057983 */ /* 0x000ea80000100800 */
[----:B------:R1:W5:Y:S01]  /*efa0*/  LD.E R25, desc[UR6][R168.64+0xc0] ;  /* 0x0000c006a8197980 */ /* 0x000362000c101900 */
[C---:B------:R-:W-:Y:S01]  /*efb0*/  IMAD.SHL.U32 R0, R2.reuse, 0x2, RZ ;  /* 0x0000000202007824 */ /* 0x040fe200078e00ff */
[----:B------:R-:W-:Y:S01]  /*efc0*/  SHF.L.U64.HI R2, R2, 0x1, R3 ;  /* 0x0000000102027819 */ /* 0x000fe20000010203 */
[----:B------:R-:W-:Y:S03]  /*efd0*/  BSSY.RECONVERGENT B1, `(.L_x_1029) ;  /* 0x0000044000017945 */ /* 0x000fe60003800200 */
[----:B-----5:R-:W-:-:S02]  /*efe0*/  IADD3 R22, P1, PT, R32, R0, RZ ;  /* 0x0000000020167210 */ /* 0x020fc40007f3e0ff */
[----:B------:R-:W-:-:S03]  /*eff0*/  IADD3 R20, P0, PT, R30, R0, RZ ;  /* 0x000000001e147210 */ /* 0x000fc60007f1e0ff */
[--C-:B------:R-:W-:Y:S02]  /*f000*/  IMAD.X R23, R33, 0x1, R2.reuse, P1 ;  /* 0x0000000121177824 */ /* 0x100fe400008e0602 */
[----:B------:R-:W-:Y:S02]  /*f010*/  IMAD.X R21, R31, 0x1, R2, P0 ;  /* 0x000000011f157824 */ /* 0x000fe400000e0602 */
[----:B--2---:R-:W-:-:S05]  /*f020*/  IMAD.IADD R28, R5, 0x1, -R151 ;  /* 0x00000001051c7824 */ /* 0x004fca00078e0a97 */
[----:B------:R-:W-:-:S13]  /*f030*/  ISETP.GE.AND P2, PT, R60, R28, PT ;  /* 0x0000001c3c00720c */ /* 0x000fda0003f46270 */
[----:B-1----:R-:W-:Y:S05]  /*f040*/  @P2 BRA `(.L_x_1030) ;  /* 0x0000000000f02947 */ /* 0x002fea0003800000 */
[----:B------:R-:W-:-:S13]  /*f050*/  ISETP.GE.AND P0, PT, R12, R25, PT ;  /* 0x000000190c00720c */ /* 0x000fda0003f06270 */
[----:B------:R-:W-:Y:S05]  /*f060*/  @P0 BRA `(.L_x_1031) ;  /* 0x0000000000e40947 */ /* 0x000fea0003800000 */
[----:B------:R-:W-:Y:S01]  /*f070*/  IMAD.MOV.U32 R4, RZ, RZ, R100 ;  /* 0x000000ffff047224 */ /* 0x000fe200078e0064 */
[----:B------:R-:W-:-:S06]  /*f080*/  MOV R5, R101 ;  /* 0x0000006500057202 */ /* 0x000fcc0000000f00 */
[----:B------:R-:W5:Y:S01]  /*f090*/  LD.E.128 R4, desc[UR6][R4.64] ;  /* 0x0000000604047980 */ /* 0x000f62000c101d00 */
[----:B------:R-:W-:Y:S01]  /*f0a0*/  ISETP.GE.AND P0, PT, R12, R34, PT ;  /* 0x000000220c00720c */ /* 0x000fe20003f06270 */
[----:B------:R-:W-:-:S12]  /*f0b0*/  BSSY.RECONVERGENT B0, `(.L_x_1032) ;  /* 0x0000032000007945 */ /* 0x000fd80003800200 */
[----:B------:R-:W-:Y:S05]  /*f0c0*/  @P0 BRA `(.L_x_1033) ;  /* 0x0000000000c00947 */ /* 0x000fea0003800000 */
[----:B------:R-:W2:Y:S04]  /*f0d0*/  LD.E.64 R10, desc[UR6][R20.64] ;  /* 0x00000006140a7980 */ /* 0x000ea8000c101b00 */
[----:B------:R-:W3:Y:S01]  /*f0e0*/  LD.E.64 R8, desc[UR6][R22.64] ;  /* 0x0000000616087980 */ /* 0x000ee2000c101b00 */
[----:B-----5:R-:W-:Y:S02]  /*f0f0*/  MOV R3, R5 ;  /* 0x0000000500037202 */ /* 0x020fe40000000f00 */
[----:B------:R-:W-:Y:S02]  /*f100*/  MOV R2, R7 ;  /* 0x0000000700027202 */ /* 0x000fe40000000f00 */
[----:B------:R-:W-:Y:S01]  /*f110*/  MOV R7, R4 ;  /* 0x0000000400077202 */ /* 0x000fe20000000f00 */
[--C-:B------:R-:W-:Y:S01]  /*f120*/  HADD2.F32 R4, -RZ, R3.reuse.H0_H0 ;  /* 0x20000003ff047230 */ /* 0x100fe20000004100 */
[----:B------:R-:W-:Y:S01]  /*f130*/  MOV R5, R6 ;  /* 0x0000000600057202 */ /* 0x000fe20000000f00 */
[----:B------:R-:W-:-:S02]  /*f140*/  HADD2.F32 R3, -RZ, R3.H1_H1 ;  /* 0x30000003ff037230 */ /* 0x000fc40000004100 */
[--C-:B------:R-:W-:Y:S02]  /*f150*/  HADD2.F32 R0, -RZ, R2.reuse.H1_H1 ;  /* 0x30000002ff007230 */ /* 0x100fe40000004100 */
[----:B------:R-:W-:Y:S02]  /*f160*/  HADD2.F32 R2, -RZ, R2.H0_H0 ;  /* 0x20000002ff027230 */ /* 0x000fe40000004100 */
[----:B--2---:R-:W-:Y:S02]  /*f170*/  HADD2.F32 R16, -RZ, R10.H1_H1 ;  /* 0x3000000aff107230 */ /* 0x004fe40000004100 */
[----:B------:R-:W-:Y:S02]  /*f180*/  HADD2.F32 R18, -RZ, R11.H1_H1 ;  /* 0x3000000bff127230 */ /* 0x000fe40000004100 */
[----:B---3--:R-:W-:Y:S02]  /*f190*/  HADD2.F32 R17, -RZ, R8.H1_H1 ;  /* 0x30000008ff117230 */ /* 0x008fe40000004100 */
[----:B------:R-:W-:Y:S01]  /*f1a0*/  FMUL.FTZ R14, R3, R16 ;  /* 0x00000010030e7220 */ /* 0x000fe20000410000 */
[----:B------:R-:W-:-:S02]  /*f1b0*/  HADD2.F32 R15, -RZ, R9.H1_H1 ;  /* 0x30000009ff0f7230 */ /* 0x000fc40000004100 */
[----:B------:R-:W-:Y:S02]  /*f1c0*/  HADD2.F32 R8, -RZ, R8.H0_H0 ;  /* 0x20000008ff087230 */ /* 0x000fe40000004100 */
[----:B------:R-:W-:Y:S01]  /*f1d0*/  FMUL.FTZ R6, R3, R17 ;  /* 0x0000001103067220 */ /* 0x000fe20000410000 */
[CC--:B------:R-:W-:Y:S01]  /*f1e0*/  FMUL.FTZ R3, R0.reuse, R18.reuse ;  /* 0x0000001200037220 */ /* 0x0c0fe20000410000 */
[----:B------:R-:W-:Y:S01]  /*f1f0*/  FMUL.FTZ R0, R0, R15 ;  /* 0x0000000f00007220 */ /* 0x000fe20000410000 */
[----:B------:R-:W-:Y:S01]  /*f200*/  FFMA.FTZ R17, R4, R17, -R14 ;  /* 0x0000001104117223 */ /* 0x000fe2000001080e */
[----:B------:R-:W-:Y:S02]  /*f210*/  HADD2.F32 R10, -RZ, R10.H0_H0 ;  /* 0x2000000aff0a7230 */ /* 0x000fe40000004100 */
[C---:B------:R-:W-:Y:S01]  /*f220*/  FFMA.FTZ R15, R2.reuse, R15, -R3 ;  /* 0x0000000f020f7223 */ /* 0x040fe20000010803 */
[----:B------:R-:W-:Y:S01]  /*f230*/  FFMA.FTZ R14, R2, R18, R0 ;  /* 0x00000012020e7223 */ /* 0x000fe20000010000 */
[----:B------:R-:W-:-:S02]  /*f240*/  HADD2.F32 R3, -RZ, R7.H1_H1 ;  /* 0x30000007ff037230 */ /* 0x000fc40000004100 */
[----:B------:R-:W-:Y:S01]  /*f250*/  FFMA.FTZ R16, R4, R16, R6 ;  /* 0x0000001004107223 */ /* 0x000fe20000010006 */
[----:B------:R-:W-:Y:S02]  /*f260*/  HADD2.F32 R11, -RZ, R11.H0_H0 ;  /* 0x2000000bff0b7230 */ /* 0x000fe40000004100 */
[----:B------:R-:W-:Y:S02]  /*f270*/  HADD2.F32 R0, -RZ, R5.H1_H1 ;  /* 0x30000005ff007230 */ /* 0x000fe40000004100 */
[C---:B------:R-:W-:Y:S01]  /*f280*/  FMUL.FTZ R6, R3.reuse, R10 ;  /* 0x0000000a03067220 */ /* 0x040fe20000410000 */
[----:B------:R-:W-:Y:S02]  /*f290*/  HADD2.F32 R9, -RZ, R9.H0_H0 ;  /* 0x20000009ff097230 */ /* 0x000fe40000004100 */
[----:B------:R-:W-:Y:S02]  /*f2a0*/  HADD2.F32 R2, -RZ, R5.H0_H0 ;  /* 0x20000005ff027230 */ /* 0x000fe40000004100 */
[----:B------:R-:W-:Y:S01]  /*f2b0*/  FMUL.FTZ R5, R3, R8 ;  /* 0x0000000803057220 */ /* 0x000fe20000410000 */
[----:B------:R-:W-:-:S02]  /*f2c0*/  HADD2.F32 R4, -RZ, R7.H0_H0 ;  /* 0x20000007ff047230 */ /* 0x000fc40000004100 */
[C---:B------:R-:W-:Y:S01]  /*f2d0*/  FMUL.FTZ R3, R0.reuse, R11 ;  /* 0x0000000b00037220 */ /* 0x040fe20000410000 */
[-C--:B------:R-:W-:Y:S02]  /*f2e0*/  FMUL.FTZ R0, R0, R9.reuse ;  /* 0x0000000900007220 */ /* 0x080fe40000410000 */
[C---:B------:R-:W-:Y:S01]  /*f2f0*/  FFMA.FTZ R7, R4.reuse, R8, -R6 ;  /* 0x0000000804077223 */ /* 0x040fe20000010806 */
[----:B------:R-:W-:Y:S01]  /*f300*/  FFMA.FTZ R5, R4, R10, R5 ;  /* 0x0000000a04057223 */ /* 0x000fe20000010005 */
[C---:B------:R-:W-:Y:S01]  /*f310*/  FFMA.FTZ R3, R2.reuse, R9, -R3 ;  /* 0x0000000902037223 */ /* 0x040fe20000010803 */
[----:B------:R-:W-:Y:S01]  /*f320*/  FFMA.FTZ R0, R2, R11, R0 ;  /* 0x0000000b02007223 */ /* 0x000fe20000010000 */
[----:B------:R-:W-:Y:S02]  /*f330*/  F2FP.F16.F32.PACK_AB R4, R16, R17 ;  /* 0x000000111004723e */ /* 0x000fe400000000ff */
[----:B------:R-:W-:Y:S02]  /*f340*/  F2FP.F16.F32.PACK_AB R5, R5, R7 ;  /* 0x000000070505723e */ /* 0x000fe400000000ff */
[----:B------:R-:W-:-:S02]  /*f350*/  F2FP.F16.F32.PACK_AB R6, R14, R15 ;  /* 0x0000000f0e06723e */ /* 0x000fc400000000ff */
[----:B------:R-:W-:Y:S02]  /*f360*/  F2FP.F16.F32.PACK_AB R7, R0, R3 ;  /* 0x000000030007723e */ /* 0x000fe400000000ff */
[----:B------:R-:W-:Y:S02]  /*f370*/  LOP3.LUT R5, R5, R4, RZ, 0x3c, !PT ;  /* 0x0000000405057212 */ /* 0x000fe400078e3cff */
[----:B------:R-:W-:Y:S02]  /*f380*/  LOP3.LUT R7, R7, R6, RZ, 0x3c, !PT ;  /* 0x0000000607077212 */ /* 0x000fe400078e3cff */
[----:B------:R-:W-:Y:S02]  /*f390*/  LOP3.LUT R4, R5, R4, RZ, 0x3c, !PT ;  /* 0x0000000405047212 */ /* 0x000fe400078e3cff */
[----:B------:R-:W-:Y:S02]  /*f3a0*/  LOP3.LUT R6, R7, R6, RZ, 0x3c, !PT ;  /* 0x0000000607067212 */ /* 0x000fe400078e3cff */
[----:B------:R-:W-:-:S02]  /*f3b0*/  LOP3.LUT R5, R5, R4, RZ, 0x3c, !PT ;  /* 0x0000000405057212 */ /* 0x000fc400078e3cff */
[----:B------:R-:W-:Y:S02]  /*f3c0*/  LOP3.LUT R7, R7, R6, RZ, 0x3c, !PT ;  /* 0x0000000607077212 */ /* 0x000fe400078e3cff */
.L_x_1033:
[----:B------:R-:W-:Y:S05]  /*f3d0*/  BSYNC.RECONVERGENT B0 ;  /* 0x0000000000007941 */ /* 0x000fea0003800200 */
.L_x_1032:
[----:B-----5:R2:W-:Y:S01]  /*f3e0*/  STS.128 [R79], R4 ;  /* 0x000000044f007388 */ /* 0x0205e20000000c00 */
[----:B------:R-:W-:Y:S05]  /*f3f0*/  BRA `(.L_x_1030) ;  /* 0x0000000000047947 */ /* 0x000fea0003800000 */
.L_x_1031:
[----:B------:R1:W-:Y:S02]  /*f400*/  STS.128 [R79], RZ ;  /* 0x000000ff4f007388 */ /* 0x0003e40000000c00 */
.L_x_1030:
[----:B------:R-:W-:Y:S05]  /*f410*/  BSYNC.RECONVERGENT B1 ;  /* 0x0000000000017941 */ /* 0x000fea0003800200 */
.L_x_1029:
[----:B------:R-:W-:Y:S01]  /*f420*/  VIADD R47, R60, 0x10 ;  /* 0x000000103c2f7836 */ /* 0x000fe20000000000 */
[C---:B------:R-:W-:Y:S01]  /*f430*/  LEA R14, P0, R26.reuse, R100, 0x1 ;  /* 0x000000641a0e7211 */ /* 0x040fe200078008ff */
[----:B------:R-:W-:Y:S03]  /*f440*/  BSSY.RECONVERGENT B1, `(.L_x_1034) ;  /* 0x000003d000017945 */ /* 0x000fe60003800200 */
[----:B------:R-:W-:Y:S02]  /*f450*/  ISETP.GE.AND P1, PT, R47, R28, PT ;  /* 0x0000001c2f00720c */ /* 0x000fe40003f26270 */
[----:B------:R-:W-:-:S11]  /*f460*/  LEA.HI.X R15, R26, R101, R37, 0x1, P0 ;  /* 0x000000651a0f7211 */ /* 0x000fd600000f0c25 */
[----:B------:R-:W-:Y:S05]  /*f470*/  @P1 BRA `(.L_x_1035) ;  /* 0x0000000000e41947 */ /* 0x000fea0003800000 */
[----:B------:R-:W-:-:S13]  /*f480*/  ISETP.GE.AND P0, PT, R12, R25, PT ;  /* 0x000000190c00720c */ /* 0x000fda0003f06270 */
[----:B------:R3:W-:Y:S01]  /*f490*/  @P0 STS.128 [R79+0x800], RZ ;  /* 0x000800ff4f000388 */ /* 0x0007e20000000c00 */
[----:B------:R-:W-:Y:S05]  /*f4a0*/  @P0 BRA `(.L_x_1035) ;  /* 0x0000000000d80947 */ /* 0x000fea0003800000 */
[----:B--2---:R2:W5:Y:S01]  /*f4b0*/  LD.E.128 R4, desc[UR6][R14.64] ;  /* 0x000000060e047980 */ /* 0x004562000c101d00 */
[----:B------:R-:W-:Y:S01]  /*f4c0*/  ISETP.GE.AND P0, PT, R12, R34, PT ;  /* 0x000000220c00720c */ /* 0x000fe20003f06270 */
[----:B------:R-:W-:-:S12]  /*f4d0*/  BSSY.RECONVERGENT B0, `(.L_x_1036) ;  /* 0x0000032000007945 */ /* 0x000fd80003800200 */
[----:B------:R-:W-:Y:S05]  /*f4e0*/  @P0 BRA `(.L_x_1037) ;  /* 0x0000000000c00947 */ /* 0x000fea0003800000 */
[----:B------:R-:W4:Y:S04]  /*f4f0*/  LD.E.64 R10, desc[UR6][R20.64] ;  /* 0x00000006140a7980 */ /* 0x000f28000c101b00 */
        /* <DEDUP_REMOVED lines=9> */
[----:B----4-:R-:W-:Y:S02]  /*f590*/  HADD2.F32 R18, -RZ, R10.H1_H1 ;  /* 0x3000000aff127230 */ /* 0x010fe40000004100 */
        /* <DEDUP_REMOVED lines=37> */
.L_x_1037:
[----:B------:R-:W-:Y:S05]  /*f7f0*/  BSYNC.RECONVERGENT B0 ;  /* 0x0000000000007941 */ /* 0x000fea0003800200 */
.L_x_1036:
[----:B-----5:R4:W-:Y:S02]  /*f800*/  STS.128 [R79+0x800], R4 ;  /* 0x000800044f007388 */ /* 0x0209e40000000c00 */
.L_x_1035:
[----:B------:R-:W-:Y:S05]  /*f810*/  BSYNC.RECONVERGENT B1 ;  /* 0x0000000000017941 */ /* 0x000fea0003800200 */
.L_x_1034:
[----:B------:R-:W-:Y:S01]  /*f820*/  IADD3 R40, PT, PT, R60, 0x20, RZ ;  /* 0x000000203c287810 */ /* 0x000fe20007ffe0ff */
[----:B------:R-:W-:Y:S03]  /*f830*/  BSSY.RECONVERGENT B1, `(.L_x_1038) ;  /* 0x000003e000017945 */ /* 0x000fe60003800200 */
[----:B------:R-:W-:-:S13]  /*f840*/  ISETP.GE.AND P0, PT, R40, R28, PT ;  /* 0x0000001c2800720c */ /* 0x000fda0003f06270 */
[----:B------:R-:W-:Y:S05]  /*f850*/  @P0 BRA `(.L_x_1039) ;  /* 0x0000000000ec0947 */ /* 0x000fea0003800000 */
[----:B------:R-:W-:-:S13]  /*f860*/  ISETP.GE.AND P0, PT, R12, R25, PT ;  /* 0x000000190c00720c */ /* 0x000fda0003f06270 */
[----:B------:R1:W-:Y:S01]  /*f870*/  @P0 STS.128 [R79+0x1000], RZ ;  /* 0x001000ff4f000388 */ /* 0x0003e20000000c00 */
[----:B------:R-:W-:Y:S05]  /*f880*/  @P0 BRA `(.L_x_1039) ;  /* 0x0000000000e00947 */ /* 0x000fea0003800000 */
[----:B--2-4-:R-:W-:-:S04]  /*f890*/  LEA R4, P0, R98, R14, 0x5 ;  /* 0x0000000e62047211 */ /* 0x014fc800078028ff */
[----:B------:R-:W-:-:S06]  /*f8a0*/  LEA.HI.X R5, R98, R15, R99, 0x5, P0 ;  /* 0x0000000f62057211 */ /* 0x000fcc00000f2c63 */
[----:B------:R-:W5:Y:S01]  /*f8b0*/  LD.E.128 R4, desc[UR6][R4.64] ;  /* 0x0000000604047980 */ /* 0x000f62000c101d00 */
[----:B------:R-:W-:Y:S01]  /*f8c0*/  ISETP.GE.AND P0, PT, R12, R34, PT ;  /* 0x000000220c00720c */ /* 0x000fe20003f06270 */
[----:B------:R-:W-:-:S12]  /*f8d0*/  BSSY.RECONVERGENT B0, `(.L_x_1040) ;  /* 0x0000032000007945 */ /* 0x000fd80003800200 */
[----:B------:R-:W-:Y:S05]  /*f8e0*/  @P0 BRA `(.L_x_1041) ;  /* 0x0000000000c00947 */ /* 0x000fea0003800000 */
[----:B------:R-:W2:Y:S04]  /*f8f0*/  LD.E.64 R10, desc[UR6][R20.64] ;  /* 0x00000006140a7980 */ /* 0x000ea8000c101b00 */
[----:B------:R-:W4:Y:S01]  /*f900*/  LD.E.64 R8, desc[UR6][R22.64] ;  /* 0x0000000616087980 */ /* 0x000f22000c101b00 */
        /* <DEDUP_REMOVED lines=10> */
[----:B----4-:R-:W-:Y:S02]  /*f9b0*/  HADD2.F32 R19, -RZ, R8.H1_H1 ;  /* 0x30000008ff137230 */ /* 0x010fe40000004100 */
        /* <DEDUP_REMOVED lines=35> */
.L_x_1041:
[----:B------:R-:W-:Y:S05]  /*fbf0*/  BSYNC.RECONVERGENT B0 ;  /* 0x0000000000007941 */ /* 0x000fea0003800200 */
.L_x_1040:
[----:B-----5:R2:W-:Y:S02]  /*fc00*/  STS.128 [R79+0x1000], R4 ;  /* 0x001000044f007388 */ /* 0x0205e40000000c00 */
.L_x_1039:
[----:B------:R-:W-:Y:S05]  /*fc10*/  BSYNC.RECONVERGENT B1 ;  /* 0x0000000000017941 */ /* 0x000fea0003800200 */
.L_x_1038:
[----:B------:R-:W-:-:S04]  /*fc20*/  IADD3 R27, PT, PT, R60, 0x30, RZ ;  /* 0x000000303c1b7810 */ /* 0x000fc80007ffe0ff */
        /* <DEDUP_REMOVED lines=59> */
.L_x_1043:
[----:B------:R-:W-:Y:S05]  /*ffe0*/  BSYNC.RECONVERGENT B0 ;  /* 0x0000000000007941 */ /* 0x000fea0003800200 */
.L_x_1042:
[----:B-----5:R2:W-:Y:S01]  /*fff0*/  STS.128 [R79+0x1800], R4 ;  /* 0x001800044f007388 */ /* 0x0205e20000000c00 */
[----:B------:R-:W-:Y:S05]  /*10000*/  BRA `(.L_x_1027) ;  /* 0x0000001800747947 */ /* 0x000fea0003800000 */
.L_x_1028:
[----:B------:R-:W2:Y:S04]  /*10010*/  LDL R2, [R1] ;  /* 0x0000000001027983 */ /* 0x000ea80000100800 */
[----:B------:R1:W5:Y:S01]  /*10020*/  LD.E R43, desc[UR6][R168.64+0xc0] ;  /* 0x0000c006a82b7980 */ /* 0x000362000c101900 */
[----:B------:R-:W-:Y:S01]  /*10030*/  IMAD.MOV R36, RZ, RZ, -R0 ;  /* 0x000000ffff247224 */ /* 0x000fe200078e0a00 */
[----:B------:R-:W-:Y:S01]  /*10040*/  ISETP.GE.AND P1, PT, R12, R0, PT ;  /* 0x000000000c00720c */ /* 0x000fe20003f26270 */
[----:B------:R-:W-:Y:S03]  /*10050*/  BSSY.RECONVERGENT B1, `(.L_x_1044) ;  /* 0x0000068000017945 */ /* 0x000fe60003800200 */
[----:B------:R-:W-:-:S02]  /*10060*/  SEL R28, R0, R36, !P1 ;  /* 0x00000024001c7207 */ /* 0x000fc40004800000 */
[----:B------:R-:W-:Y:S02]  /*10070*/  SHF.R.S32.HI R48, RZ, 0x1f, R36 ;  /* 0x0000001fff307819 */ /* 0x000fe40000011424 */
[----:B------:R-:W-:Y:S01]  /*10080*/  SHF.R.S32.HI R29, RZ, 0x1f, R28 ;  /* 0x0000001fff1d7819 */ /* 0x000fe2000001141c */
[----:B--2---:R-:W-:-:S05]  /*10090*/  IMAD.IADD R44, R2, 0x1, -R151 ;  /* 0x00000001022c7824 */ /* 0x004fca00078e0a97 */
[----:B------:R-:W-:-:S13]  /*100a0*/  ISETP.GE.AND P0, PT, R60, R44, PT ;  /* 0x0000002c3c00720c */ /* 0x000fda0003f06270 */
[----:B-1----:R-:W-:Y:S05]  /*100b0*/  @P0 BRA `(.L_x_1045) ;  /* 0x0000000400840947 */ /* 0x002fea0003800000 */
[----:B-----5:R-:W-:-:S13]  /*100c0*/  ISETP.GE.AND P0, PT, R12, R43, PT ;  /* 0x0000002b0c00720c */ /* 0x020fda0003f06270 */
[----:B------:R-:W-:Y:S05]  /*100d0*/  @P0 BRA `(.L_x_1046) ;  /* 0x0000000400780947 */ /* 0x000fea0003800000 */
[----:B------:R-:W-:Y:S01]  /*100e0*/  IMAD.MOV.U32 R4, RZ, RZ, R100 ;  /* 0x000000ffff047224 */ /* 0x000fe200078e0064 */
[----:B------:R-:W-:-:S06]  /*100f0*/  MOV R5, R101 ;  /* 0x0000006500057202 */ /* 0x000fcc0000000f00 */
[----:B------:R-:W5:Y:S01]  /*10100*/  LD.E.128 R4, desc[UR6][R4.64] ;  /* 0x0000000604047980 */ /* 0x000f62000c101d00 */
[----:B------:R-:W-:Y:S01]  /*10110*/  ISETP.GE.AND P0, PT, R12, R34, PT ;  /* 0x000000220c00720c */ /* 0x000fe20003f06270 */
[----:B------:R-:W-:-:S12]  /*10120*/  BSSY.RECONVERGENT B0, `(.L_x_1047) ;  /* 0x0000057000007945 */ /* 0x000fd80003800200 */
[----:B------:R-:W-:Y:S05]  /*10130*/  @P0 BRA `(.L_x_1048) ;  /* 0x0000000400540947 */ /* 0x000fea0003800000 */
[----:B------:R-:W-:Y:S02]  /*10140*/  SEL R0, R36, RZ, P1 ;  /* 0x000000ff24007207 */ /* 0x000fe40000800000 */
[----:B------:R-:W-:Y:S02]  /*10150*/  SEL R2, R48, RZ, P1 ;  /* 0x000000ff30027207 */ /* 0x000fe40000800000 */
[----:B------:R-:W-:Y:S02]  /*10160*/  IADD3 R0, P0, PT, R0, R45, RZ ;  /* 0x0000002d00007210 */ /* 0x000fe40007f1e0ff */
[----:B------:R-:W-:Y:S02]  /*10170*/  LEA R8, P2, R28, R100, 0x1 ;  /* 0x000000641c087211 */ /* 0x000fe400078408ff */
[----:B------:R-:W-:Y:S02]  /*10180*/  IADD3.X R2, PT, PT, R2, R46, RZ, P0, !PT ;  /* 0x0000002e02027210 */ /* 0x000fe400007fe4ff */
[----:B------:R-:W-:-:S02]  /*10190*/  SHF.L.U32 R14, R0, 0x1, RZ ;  /* 0x00000001000e7819 */ /* 0x000fc400000006ff */
[----:B------:R-:W-:Y:S02]  /*101a0*/  SHF.L.U64.HI R0, R0, 0x1, R2 ;  /* 0x0000000100007819 */ /* 0x000fe40000010202 */
[----:B------:R-:W-:Y:S02]  /*101b0*/  IADD3 R2, P0, PT, R30, R14, RZ ;  /* 0x0000000e1e027210 */ /* 0x000fe40007f1e0ff */
[----:B------:R-:W-:Y:S02]  /*101c0*/  LEA.HI.X R9, R28, R101, R29, 0x1, P2 ;  /* 0x000000651c097211 */ /* 0x000fe400010f0c1d */
[----:B------:R-:W-:-:S04]  /*101d0*/  IADD3.X R3, PT, PT, R31, R0, RZ, P0, !PT ;  /* 0x000000001f037210 */ /* 0x000fc800007fe4ff */
[----:B------:R-:W2:Y:S04]  /*101e0*/  LD.E.128 R8, desc[UR6][R8.64] ;  /* 0x0000000608087980 */ /* 0x000ea8000c101d00 */
[----:B------:R1:W3:Y:S02]  /*101f0*/  LD.E.128 R16, desc[UR6][R2.64] ;  /* 0x0000000602107980 */ /* 0x0002e4000c101d00 */
[----:B-1----:R-:W-:-:S04]  /*10200*/  IADD3 R2, P0, PT, R32, R14, RZ ;  /* 0x0000000e20027210 */ /* 0x002fc80007f1e0ff */
[----:B------:R-:W-:-:S05]  /*10210*/  IADD3.X R3, PT, PT, R33, R0, RZ, P0, !PT ;  /* 0x0000000021037210 */ /* 0x000fca00007fe4ff */
[----:B------:R3:W4:Y:S01]  /*10220*/  LD.E.128 R20, desc[UR6][R2.64] ;  /* 0x0000000602147980 */ /* 0x000722000c101d00 */
[----:B-----5:R-:W-:Y:S02]  /*10230*/  MOV R24, R5 ;  /* 0x0000000500187202 */ /* 0x020fe40000000f00 */
[----:B------:R-:W-:Y:S02]  /*10240*/  MOV R14, R4 ;  /* 0x00000004000e7202 */ /* 0x000fe40000000f00 */
[----:B------:R-:W-:Y:S02]  /*10250*/  MOV R25, R7 ;  /* 0x0000000700197202 */ /* 0x000fe40000000f00 */
[----:B------:R-:W-:Y:S01]  /*10260*/  MOV R15, R6 ;  /* 0x00000006000f7202 */ /* 0x000fe20000000f00 */
[--C-:B--2---:R-:W-:Y:S02]  /*10270*/  HADD2.F32 R35, -RZ, R8.reuse.H0_H0 ;  /* 0x20000008ff237230 */ /* 0x104fe40000004100 */
[----:B------:R-:W-:-:S02]  /*10280*/  HADD2.F32 R27, -RZ, R8.H1_H1 ;  /* 0x30000008ff1b7230 */ /* 0x000fc40000004100 */
[--C-:B---3--:R-:W-:Y:S02]  /*10290*/  HADD2.F32 R3, -RZ, R18.reuse.H1_H1 ;  /* 0x30000012ff037230 */ /* 0x108fe40000004100 */
[----:B------:R-:W-:Y:S02]  /*102a0*/  HADD2.F32 R5, -RZ, R17.H1_H1 ;  /* 0x30000011ff057230 */ /* 0x000fe40000004100 */
[----:B------:R-:W-:Y:S02]  /*102b0*/  HADD2.F32 R4, -RZ, R18.H0_H0 ;  /* 0x20000012ff047230 */ /* 0x000fe40000004100 */
[----:B------:R-:W-:Y:S01]  /*102c0*/  @!P1 FADD.FTZ R3, -R3, -RZ ;  /* 0x800000ff03039221 */ /* 0x000fe20000010100 */
[--C-:B------:R-:W-:Y:S02]  /*102d0*/  HADD2.F32 R2, -RZ, R19.reuse.H0_H0 ;  /* 0x20000013ff027230 */ /* 0x100fe40000004100 */
[----:B------:R-:W-:Y:S01]  /*102e0*/  @!P1 FADD.FTZ R5, -R5, -RZ ;  /* 0x800000ff05059221 */ /* 0x000fe20000010100 */
[----:B------:R-:W-:-:S02]  /*102f0*/  HADD2.F32 R0, -RZ, R19.H1_H1 ;  /* 0x30000013ff007230 */ /* 0x000fc40000004100 */
[----:B------:R-:W-:Y:S01]  /*10300*/  @!P1 FADD.FTZ R4, -R4, -RZ ;  /* 0x800000ff04049221 */ /* 0x000fe20000010100 */
[----:B------:R-:W-:Y:S02]  /*10310*/  HADD2.F32 R39, -RZ, R10.H0_H0 ;  /* 0x2000000aff277230 */ /* 0x000fe40000004100 */
[----:B------:R-:W-:Y:S01]  /*10320*/  @!P1 FADD.FTZ R2, -R2, -RZ ;  /* 0x800000ff02029221 */ /* 0x000fe20000010100 */
[--C-:B------:R-:W-:Y:S02]  /*10330*/  HADD2.F32 R8, -RZ, R16.reuse.H0_H0 ;  /* 0x20000010ff087230 */ /* 0x100fe40000004100 */
[----:B------:R-:W-:Y:S01]  /*10340*/  @!P1 FADD.FTZ R0, -R0, -RZ ;  /* 0x800000ff00009221 */ /* 0x000fe20000010100 */
[----:B------:R-:W-:Y:S02]  /*10350*/  HADD2.F32 R7, -RZ, R16.H1_H1 ;  /* 0x30000010ff077230 */ /* 0x000fe40000004100 */
[----:B------:R-:W-:Y:S01]  /*10360*/  FMUL.FTZ R16, R39, R4 ;  /* 0x0000000427107220 */ /* 0x000fe20000410000 */
[----:B------:R-:W-:-:S02]  /*10370*/  HADD2.F32 R38, -RZ, R9.H0_H0 ;  /* 0x20000009ff267230 */ /* 0x000fc40000004100 */
[----:B------:R-:W-:Y:S01]  /*10380*/  @!P1 FADD.FTZ R8, -R8, -RZ ;  /* 0x800000ff08089221 */ /* 0x000fe20000010100 */
[----:B------:R-:W-:Y:S02]  /*10390*/  HADD2.F32 R10, -RZ, R10.H1_H1 ;  /* 0x3000000aff0a7230 */ /* 0x000fe40000004100 */
[----:B------:R-:W-:Y:S01]  /*103a0*/  @!P1 FADD.FTZ R7, -R7, -RZ ;  /* 0x800000ff07079221 */ /* 0x000fe20000010100 */
[----:B------:R-:W-:Y:S02]  /*103b0*/  HADD2.F32 R6, -RZ, R17.H0_H0 ;  /* 0x20000011ff067230 */ /* 0x000fe40000004100 */
[----:B------:R-:W-:Y:S01]  /*103c0*/  FMUL.FTZ R8, R35, R8 ;  /* 0x0000000823087220 */ /* 0x000fe20000410000 */
[----:B------:R-:W-:Y:S02]  /*103d0*/  HADD2.F32 R9, -RZ, R9.H1_H1 ;  /* 0x30000009ff097230 */ /* 0x000fe40000004100 */
[----:B------:R-:W-:Y:S01]  /*103e0*/  FMUL.FTZ R7, R27, R7 ;  /* 0x000000071b077220 */ /* 0x000fe20000410000 */
[----:B------:R-:W-:-:S02]  /*103f0*/  HADD2.F32 R41, -RZ, R11.H0_H0 ;  /* 0x2000000bff297230 */ /* 0x000fc40000004100 */
[----:B------:R-:W-:Y:S01]  /*10400*/  @!P1 FADD.FTZ R6, -R6, -RZ ;  /* 0x800000ff06069221 */ /* 0x000fe20000010100 */
[----:B------:R-:W-:Y:S02]  /*10410*/  HADD2.F32 R40, -RZ, R11.H1_H1 ;  /* 0x3000000bff287230 */ /* 0x000fe40000004100 */
[----:B------:R-:W-:Y:S01]  /*10420*/  FMUL.FTZ R11, R10, R3 ;  /* 0x000000030a0b7220 */ /* 0x000fe20000410000 */
[----:B------:R-:W-:Y:S01]  /*10430*/  FMUL.FTZ R17, R9, R5 ;  /* 0x0000000509117220 */ /* 0x000fe20000410000 */
[----:B------:R-:W-:Y:S01]  /*10440*/  FMUL.FTZ R10, R41, R2 ;  /* 0x00000002290a7220 */ /* 0x000fe20000410000 */
[--C-:B------:R-:W-:Y:S02]  /*10450*/  HADD2.F32 R3, -RZ, R14.reuse.H0_H0 ;  /* 0x2000000eff037230 */ /* 0x100fe40000004100 */
[----:B------:R-:W-:Y:S01]  /*10460*/  FMUL.FTZ R9, R40, R0 ;  /* 0x0000000028097220 */ /* 0x000fe20000410000 */
[----:B------:R-:W-:Y:S02]  /*10470*/  HADD2.F32 R2, -RZ, R14.H1_H1 ;  /* 0x3000000eff027230 */ /* 0x000fe40000004100 */
[----:B------:R-:W-:Y:S01]  /*10480*/  FMUL.FTZ R6, R38, R6 ;  /* 0x0000000626067220 */ /* 0x000fe20000410000 */
[----:B----4-:R-:W-:-:S02]  /*10490*/  HADD2.F32 R4, -RZ, R20.H0_H0 ;  /* 0x20000014ff047230 */ /* 0x010fc40000004100 */
[----:B------:R-:W-:Y:S02]  /*104a0*/  HADD2.F32 R5, -RZ, R20.H1_H1 ;  /* 0x30000014ff057230 */ /* 0x000fe40000004100 */
[----:B------:R-:W-:Y:S02]  /*104b0*/  HADD2.F32 R0, -RZ, R24.H0_H0 ;  /* 0x20000018ff007230 */ /* 0x000fe40000004100 */
[----:B------:R-:W-:Y:S01]  /*104c0*/  FFMA.FTZ R8, R3, R4, R8 ;  /* 0x0000000403087223 */ /* 0x000fe20000010008 */
[--C-:B------:R-:W-:Y:S02]  /*104d0*/  HADD2.F32 R14, -RZ, R21.reuse.H0_H0 ;  /* 0x20000015ff0e7230 */ /* 0x100fe40000004100 */
[----:B------:R-:W-:Y:S01]  /*104e0*/  FFMA.FTZ R5, R2, R5, R7 ;  /* 0x0000000502057223 */ /* 0x000fe20000010007 */
[----:B------:R-:W-:Y:S02]  /*104f0*/  HADD2.F32 R21, -RZ, R21.H1_H1 ;  /* 0x30000015ff157230 */ /* 0x000fe40000004100 */
[----:B------:R-:W-:-:S02]  /*10500*/  HADD2.F32 R18, -RZ, R22.H0_H0 ;  /* 0x20000016ff127230 */ /* 0x000fc40000004100 */
[----:B------:R-:W-:Y:S01]  /*10510*/  FFMA.FTZ R7, R0, R14, R6 ;  /* 0x0000000e00077223 */ /* 0x000fe20000010006 */
[--C-:B------:R-:W-:Y:S01]  /*10520*/  HADD2.F32 R19, -RZ, R23.reuse.H0_H0 ;  /* 0x20000017ff137230 */ /* 0x100fe20000004100 */
[----:B------:R-:W-:Y:S01]  /*10530*/  F2FP.F16.F32.PACK_AB R5, R5, R8 ;  /* 0x000000080505723e */ /* 0x000fe200000000ff */
[----:B------:R-:W-:Y:S02]  /*10540*/  HADD2.F32 R4, -RZ, R24.H1_H1 ;  /* 0x30000018ff047230 */ /* 0x000fe40000004100 */
[----:B------:R-:W-:Y:S02]  /*10550*/  HADD2.F32 R22, -RZ, R22.H1_H1 ;  /* 0x30000016ff167230 */ /* 0x000fe40000004100 */
[----:B------:R-:W-:Y:S02]  /*10560*/  HADD2.F32 R23, -RZ, R23.H1_H1 ;  /* 0x30000017ff177230 */ /* 0x000fe40000004100 */
[----:B------:R-:W-:Y:S01]  /*10570*/  FFMA.FTZ R4, R4, R21, R17 ;  /* 0x0000001504047223 */ /* 0x000fe20000010011 */
[----:B------:R-:W-:-:S02]  /*10580*/  HADD2.F32 R3, -RZ, R15.H0_H0 ;  /* 0x2000000fff037230 */ /* 0x000fc40000004100 */
[----:B------:R-:W-:Y:S02]  /*10590*/  HADD2.F32 R2, -RZ, R15.H1_H1 ;  /* 0x3000000fff027230 */ /* 0x000fe40000004100 */
[--C-:B------:R-:W-:Y:S02]  /*105a0*/  HADD2.F32 R0, -RZ, R25.reuse.H0_H0 ;  /* 0x20000019ff007230 */ /* 0x100fe40000004100 */
[----:B------:R-:W-:Y:S01]  /*105b0*/  FFMA.FTZ R3, R3, R18, R16 ;  /* 0x0000001203037223 */ /* 0x000fe20000010010 */
[----:B------:R-:W-:Y:S02]  /*105c0*/  HADD2.F32 R6, -RZ, R25.H1_H1 ;  /* 0x30000019ff067230 */ /* 0x000fe40000004100 */
[----:B------:R-:W-:Y:S01]  /*105d0*/  FFMA.FTZ R2, R2, R22, R11 ;  /* 0x0000001602027223 */ /* 0x000fe2000001000b */
[----:B------:R-:W-:Y:S01]  /*105e0*/  F2FP.F16.F32.PACK_AB R4, R4, R7 ;  /* 0x000000070404723e */ /* 0x000fe200000000ff */
[----:B------:R-:W-:Y:S01]  /*105f0*/  FFMA.FTZ R0, R0, R19, R10 ;  /* 0x0000001300007223 */ /* 0x000fe2000001000a */
[----:B------:R-:W-:-:S02]  /*10600*/  FFMA.FTZ R6, R6, R23, R9 ;  /* 0x0000001706067223 */ /* 0x000fc40000010009 */
[----:B------:R-:W-:Y:S02]  /*10610*/  F2FP.F16.F32.PACK_AB R7, R2, R3 ;  /* 0x000000030207723e */ /* 0x000fe400000000ff */
[----:B------:R-:W-:Y:S02]  /*10620*/  LOP3.LUT R5, R5, R4, RZ, 0x3c, !PT ;  /* 0x0000000405057212 */ /* 0x000fe400078e3cff */
[----:B------:R-:W-:Y:S02]  /*10630*/  F2FP.F16.F32.PACK_AB R6, R6, R0 ;  /* 0x000000000606723e */ /* 0x000fe400000000ff */
[----:B------:R-:W-:Y:S02]  /*10640*/  LOP3.LUT R4, R5, R4, RZ, 0x3c, !PT ;  /* 0x0000000405047212 */ /* 0x000fe400078e3cff */
[----:B------:R-:W-:Y:S02]  /*10650*/  LOP3.LUT R7, R7, R6, RZ, 0x3c, !PT ;  /* 0x0000000607077212 */ /* 0x000fe400078e3cff */
[----:B------:R-:W-:-:S02]  /*10660*/  LOP3.LUT R5, R5, R4, RZ, 0x3c, !PT ;  /* 0x0000000405057212 */ /* 0x000fc400078e3cff */
[----:B------:R-:W-:-:S04]  /*10670*/  LOP3.LUT R6, R7, R6, RZ, 0x3c, !PT ;  /* 0x0000000607067212 */ /* 0x000fc800078e3cff */
[----:B------:R-:W-:Y:S02]  /*10680*/  LOP3.LUT R7, R7, R6, RZ, 0x3c, !PT ;  /* 0x0000000607077212 */ /* 0x000fe400078e3cff */
.L_x_1048:
[----:B------:R-:W-:Y:S05]  /*10690*/  BSYNC.RECONVERGENT B0 ;  /* 0x0000000000007941 */ /* 0x000fea0003800200 */
.L_x_1047:
[----:B-----5:R1:W-:Y:S01]  /*106a0*/  STS.128 [R79], R4 ;  /* 0x000000044f007388 */ /* 0x0203e20000000c00 */
[----:B------:R-:W-:Y:S05]  /*106b0*/  BRA `(.L_x_1045) ;  /* 0x0000000000047947 */ /* 0x000fea0003800000 */
.L_x_1046:
[----:B------:R2:W-:Y:S02]  /*106c0*/  STS.128 [R79], RZ ;  /* 0x000000ff4f007388 */ /* 0x0005e40000000c00 */
.L_x_1045:
[----:B------:R-:W-:Y:S05]  /*106d0*/  BSYNC.RECONVERGENT B1 ;  /* 0x0000000000017941 */ /* 0x000fea0003800200 */
.L_x_1044:
[----:B------:R-:W-:Y:S01]  /*106e0*/  VIADD R47, R60, 0x10 ;  /* 0x000000103c2f7836 */ /* 0x000fe20000000000 */
[C---:B------:R-:W-:Y:S01]  /*106f0*/  LEA R20, P0, R26.reuse, R100, 0x1 ;  /* 0x000000641a147211 */ /* 0x040fe200078008ff */
[----:B------:R-:W-:Y:S03]  /*10700*/  BSSY.RECONVERGENT B1, `(.L_x_1049) ;  /* 0x0000062000017945 */ /* 0x000fe60003800200 */
[----:B------:R-:W-:Y:S02]  /*10710*/  ISETP.GE.AND P2, PT, R47, R44, PT ;  /* 0x0000002c2f00720c */ /* 0x000fe40003f46270 */
[----:B------:R-:W-:-:S11]  /*10720*/  LEA.HI.X R21, R26, R101, R37, 0x1, P0 ;  /* 0x000000651a157211 */ /* 0x000fd600000f0c25 */
[----:B------:R-:W-:Y:S05]  /*10730*/  @P2 BRA `(.L_x_1050) ;  /* 0x0000000400782947 */ /* 0x000fea0003800000 */
[----:B-----5:R-:W-:-:S13]  /*10740*/  ISETP.GE.AND P0, PT, R12, R43, PT ;  /* 0x0000002b0c00720c */ /* 0x020fda0003f06270 */
[----:B------:R3:W-:Y:S01]  /*10750*/  @P0 STS.128 [R79+0x800], RZ ;  /* 0x000800ff4f000388 */ /* 0x0007e20000000c00 */
[----:B------:R-:W-:Y:S05]  /*10760*/  @P0 BRA `(.L_x_1050) ;  /* 0x00000004006c0947 */ /* 0x000fea0003800000 */
[----:B-1----:R1:W5:Y:S01]  /*10770*/  LD.E.128 R4, desc[UR6][R20.64] ;  /* 0x0000000614047980 */ /* 0x002362000c101d00 */
        /* <DEDUP_REMOVED lines=13> */
[----:B------:R-:W4:Y:S04]  /*10850*/  LD.E.128 R8, desc[UR6][R8.64] ;  /* 0x0000000608087980 */ /* 0x000f28000c101d00 */
[----:B------:R2:W3:Y:S02]  /*10860*/  LD.E.128 R16, desc[UR6][R2.64] ;  /* 0x0000000602107980 */ /* 0x0004e4000c101d00 */
[----:B--2---:R-:W-:-:S04]  /*10870*/  IADD3 R2, P0, PT, R32, R14, RZ ;  /* 0x0000000e20027210 */ /* 0x004fc80007f1e0ff */
[----:B------:R-:W-:-:S05]  /*10880*/  IADD3.X R3, PT, PT, R33, R0, RZ, P0, !PT ;  /* 0x0000000021037210 */ /* 0x000fca00007fe4ff */
[----:B------:R3:W2:Y:S01]  /*10890*/  LD.E.128 R24, desc[UR6][R2.64] ;  /* 0x0000000602187980 */ /* 0x0006a2000c101d00 */
[----:B-----5:R-:W-:Y:S02]  /*108a0*/  MOV R22, R5 ;  /* 0x0000000500167202 */ /* 0x020fe40000000f00 */
[----:B------:R-:W-:Y:S02]  /*108b0*/  MOV R14, R4 ;  /* 0x00000004000e7202 */ /* 0x000fe40000000f00 */
[----:B------:R-:W-:Y:S02]  /*108c0*/  MOV R23, R7 ;  /* 0x0000000700177202 */ /* 0x000fe40000000f00 */
[----:B------:R-:W-:Y:S01]  /*108d0*/  MOV R15, R6 ;  /* 0x00000006000f7202 */ /* 0x000fe20000000f00 */
[--C-:B----4-:R-:W-:Y:S02]  /*108e0*/  HADD2.F32 R37, -RZ, R8.reuse.H0_H0 ;  /* 0x20000008ff257230 */ /* 0x110fe40000004100 */
        /* <DEDUP_REMOVED lines=33> */
[----:B--2---:R-:W-:-:S02]  /*10b00*/  HADD2.F32 R4, -RZ, R24.H0_H0 ;  /* 0x20000018ff047230 */ /* 0x004fc40000004100 */
        /* <DEDUP_REMOVED lines=31> */
.L_x_1052:
[----:B------:R-:W-:Y:S05]  /*10d00*/  BSYNC.RECONVERGENT B0 ;  /* 0x0000000000007941 */ /* 0x000fea0003800200 */
.L_x_1051:
[----:B-----5:R4:W-:Y:S02]  /*10d10*/  STS.128 [R79+0x800], R4 ;  /* 0x000800044f007388 */ /* 0x0209e40000000c00 */
.L_x_1050:
[----:B------:R-:W-:Y:S05]  /*10d20*/  BSYNC.RECONVERGENT B1 ;  /* 0x0000000000017941 */ /* 0x000fea0003800200 */
.L_x_1049:
[----:B------:R-:W-:Y:S01]  /*10d30*/  IADD3 R40, PT, PT, R60, 0x20, RZ ;  /* 0x000000203c287810 */ /* 0x000fe20007ffe0ff */
[----:B------:R-:W-:Y:S03]  /*10d40*/  BSSY.RECONVERGENT B1, `(.L_x_1053) ;  /* 0x0000063000017945 */ /* 0x000fe60003800200 */
[----:B------:R-:W-:-:S13]  /*10d50*/  ISETP.GE.AND P0, PT, R40, R44, PT ;  /* 0x0000002c2800720c */ /* 0x000fda0003f06270 */
[----:B------:R-:W-:Y:S05]  /*10d60*/  @P0 BRA `(.L_x_1054) ;  /* 0x0000000400800947 */ /* 0x000fea0003800000 */
[----:B-----5:R-:W-:-:S13]  /*10d70*/  ISETP.GE.AND P0, PT, R12, R43, PT ;  /* 0x0000002b0c00720c */ /* 0x020fda0003f06270 */
[----:B------:R1:W-:Y:S01]  /*10d80*/  @P0 STS.128 [R79+0x1000], RZ ;  /* 0x001000ff4f000388 */ /* 0x0003e20000000c00 */
[----:B------:R-:W-:Y:S05]  /*10d90*/  @P0 BRA `(.L_x_1054) ;  /* 0x0000000400740947 */ /* 0x000fea0003800000 */
[----:B------:R-:W-:-:S04]  /*10da0*/  LEA R2, P0, R98, R20, 0x5 ;  /* 0x0000001462027211 */ /* 0x000fc800078028ff */
[----:B------:R-:W-:-:S05]  /*10db0*/  LEA.HI.X R3, R98, R21, R99, 0x5, P0 ;  /* 0x0000001562037211 */ /* 0x000fca00000f2c63 */
[----:B-1--4-:R1:W5:Y:S01]  /*10dc0*/  LD.E.128 R4, desc[UR6][R2.64] ;  /* 0x0000000602047980 */ /* 0x012362000c101d00 */
[----:B------:R-:W-:Y:S01]  /*10dd0*/  ISETP.GE.AND P0, PT, R12, R34, PT ;  /* 0x000000220c00720c */ /* 0x000fe20003f06270 */
[----:B------:R-:W-:-:S12]  /*10de0*/  BSSY.RECONVERGENT B0, `(.L_x_1055) ;  /* 0x0000057000007945 */ /* 0x000fd80003800200 */
[----:B------:R-:W-:Y:S05]  /*10df0*/  @P0 BRA `(.L_x_1056) ;  /* 0x0000000400540947 */ /* 0x000fea0003800000 */
[----:B------:R-:W-:Y:S02]  /*10e00*/  SEL R0, R36, RZ, P1 ;  /* 0x000000ff24007207 */ /* 0x000fe40000800000 */
[----:B------:R-:W-:Y:S02]  /*10e10*/  LEA R8, P2, R28, R2, 0x1 ;  /* 0x000000021c087211 */ /* 0x000fe400078408ff */
[----:B-1----:R-:W-:Y:S02]  /*10e20*/  SEL R2, R48, RZ, P1 ;  /* 0x000000ff30027207 */ /* 0x002fe40000800000 */
[----:B------:R-:W-:Y:S02]  /*10e30*/  IADD3 R0, P0, PT, R0, R45, RZ ;  /* 0x0000002d00007210 */ /* 0x000fe40007f1e0ff */
[----:B------:R-:W-:Y:S02]  /*10e40*/  LEA.HI.X R9, R28, R3, R29, 0x1, P2 ;  /* 0x000000031c097211 */ /* 0x000fe400010f0c1d */
[----:B------:R-:W-:-:S02]  /*10e50*/  IADD3.X R2, PT, PT, R2, R46, RZ, P0, !PT ;  /* 0x0000002e02027210 */ /* 0x000fc400007fe4ff */
[C---:B------:R-:W-:Y:S02]  /*10e60*/  SHF.L.U32 R14, R0.reuse, 0x1, RZ ;  /* 0x00000001000e7819 */ /* 0x040fe400000006ff */
[----:B------:R-:W-:Y:S01]  /*10e70*/  SHF.L.U64.HI R0, R0, 0x1, R2 ;  /* 0x0000000100007819 */ /* 0x000fe20000010202 */
[----:B------:R-:W4:Y:S01]  /*10e80*/  LD.E.128 R8, desc[UR6][R8.64] ;  /* 0x0000000608087980 */ /* 0x000f22000c101d00 */
[----:B------:R-:W-:-:S04]  /*10e90*/  IADD3 R2, P0, PT, R30, R14, RZ ;  /* 0x0000000e1e027210 */ /* 0x000fc80007f1e0ff */
[----:B------:R-:W-:-:S05]  /*10ea0*/  IADD3.X R3, PT, PT, R31, R0, RZ, P0, !PT ;  /* 0x000000001f037210 */ /* 0x000fca00007fe4ff */
[----:B------:R1:W2:Y:S02]  /*10eb0*/  LD.E.128 R16, desc[UR6][R2.64] ;  /* 0x0000000602107980 */ /* 0x0002a4000c101d00 */
[----:B-1----:R-:W-:-:S04]  /*10ec0*/  IADD3 R2, P0, PT, R32, R14, RZ ;  /* 0x0000000e20027210 */ /* 0x002fc80007f1e0ff */
[----:B------:R-:W-:-:S05]  /*10ed0*/  IADD3.X R3, PT, PT, R33, R0, RZ, P0, !PT ;  /* 0x0000000021037210 */ /* 0x000fca00007fe4ff */
[----:B------:R2:W3:Y:S01]  /*10ee0*/  LD.E.128 R24, desc[UR6][R2.64] ;  /* 0x0000000602187980 */ /* 0x0004e2000c101d00 */
[----:B-----5:R-:W-:Y:S02]  /*10ef0*/  MOV R22, R5 ;  /* 0x0000000500167202 */ /* 0x020fe40000000f00 */
[----:B------:R-:W-:Y:S02]  /*10f00*/  MOV R14, R4 ;  /* 0x00000004000e7202 */ /* 0x000fe40000000f00 */
[----:B------:R-:W-:Y:S02]  /*10f10*/  MOV R23, R7 ;  /* 0x0000000700177202 */ /* 0x000fe40000000f00 */
[----:B------:R-:W-:Y:S01]  /*10f20*/  MOV R15, R6 ;  /* 0x00000006000f7202 */ /* 0x000fe20000000f00 */
[--C-:B----4-:R-:W-:Y:S02]  /*10f30*/  HADD2.F32 R37, -RZ, R8.reuse.H0_H0 ;  /* 0x20000008ff257230 */ /* 0x110fe40000004100 */
[----:B------:R-:W-:-:S02]  /*10f40*/  HADD2.F32 R35, -RZ, R8.H1_H1 ;  /* 0x30000008ff237230 */ /* 0x000fc40000004100 */
[----:B------:R-:W-:Y:S02]  /*10f50*/  HADD2.F32 R39, -RZ, R10.H0_H0 ;  /* 0x2000000aff277230 */ /* 0x000fe40000004100 */
[----:B------:R-:W-:Y:S02]  /*10f60*/  HADD2.F32 R38, -RZ, R9.H0_H0 ;  /* 0x20000009ff267230 */ /* 0x000fe40000004100 */
[--C-:B--2---:R-:W-:Y:S02]  /*10f70*/  HADD2.F32 R3, -RZ, R18.reuse.H1_H1 ;  /* 0x30000012ff037230 */ /* 0x104fe40000004100 */
[----:B------:R-:W-:Y:S02]  /*10f80*/  HADD2.F32 R5, -RZ, R17.H1_H1 ;  /* 0x30000011ff057230 */ /* 0x000fe40000004100 */
[----:B------:R-:W-:Y:S02]  /*10f90*/  HADD2.F32 R4, -RZ, R18.H0_H0 ;  /* 0x20000012ff047230 */ /* 0x000fe40000004100 */
[----:B------:R-:W-:-:S02]  /*10fa0*/  HADD2.F32 R2, -RZ, R19.H0_H0 ;  /* 0x20000013ff027230 */ /* 0x000fc40000004100 */
[----:B------:R-:W-:Y:S02]  /*10fb0*/  HADD2.F32 R0, -RZ, R19.H1_H1 ;  /* 0x30000013ff007230 */ /* 0x000fe40000004100 */
[--C-:B------:R-:W-:Y:S02]  /*10fc0*/  HADD2.F32 R8, -RZ, R16.reuse.H0_H0 ;  /* 0x20000010ff087230 */ /* 0x100fe40000004100 */
[----:B------:R-:W-:Y:S02]  /*10fd0*/  HADD2.F32 R7, -RZ, R16.H1_H1 ;  /* 0x30000010ff077230 */ /* 0x000fe40000004100 */
[----:B------:R-:W-:Y:S01]  /*10fe0*/  @!P1 FADD.FTZ R3, -R3, -RZ ;  /* 0x800000ff03039221 */ /* 0x000fe20000010100 */
[----:B------:R-:W-:Y:S02]  /*10ff0*/  HADD2.F32 R10, -RZ, R10.H1_H1 ;  /* 0x3000000aff0a7230 */ /* 0x000fe40000004100 */
[----:B------:R-:W-:Y:S02]  /*11000*/  HADD2.F32 R6, -RZ, R17.H0_H0 ;  /* 0x20000011ff067230 */ /* 0x000fe40000004100 */
[----:B------:R-:W-:Y:S01]  /*11010*/  @!P1 FADD.FTZ R5, -R5, -RZ ;  /* 0x800000ff05059221 */ /* 0x000fe20000010100 */
[----:B------:R-:W-:-:S02]  /*11020*/  HADD2.F32 R9, -RZ, R9.H1_H1 ;  /* 0x30000009ff097230 */ /* 0x000fc40000004100 */
[----:B------:R-:W-:Y:S01]  /*11030*/  @!P1 FADD.FTZ R4, -R4, -RZ ;  /* 0x800000ff04049221 */ /* 0x000fe20000010100 */
[--C-:B------:R-:W-:Y:S02]  /*11040*/  HADD2.F32 R42, -RZ, R11.reuse.H0_H0 ;  /* 0x2000000bff2a7230 */ /* 0x100fe40000004100 */
[----:B------:R-:W-:Y:S01]  /*11050*/  @!P1 FADD.FTZ R2, -R2, -RZ ;  /* 0x800000ff02029221 */ /* 0x000fe20000010100 */
[----:B------:R-:W-:Y:S02]  /*11060*/  HADD2.F32 R41, -RZ, R11.H1_H1 ;  /* 0x3000000bff297230 */ /* 0x000fe40000004100 */
[----:B------:R-:W-:Y:S01]  /*11070*/  @!P1 FADD.FTZ R0, -R0, -RZ ;  /* 0x800000ff00009221 */ /* 0x000fe20000010100 */
[----:B------:R-:W-:Y:S01]  /*11080*/  @!P1 FADD.FTZ R8, -R8, -RZ ;  /* 0x800000ff08089221 */ /* 0x000fe20000010100 */
[----:B------:R-:W-:Y:S01]  /*11090*/  @!P1 FADD.FTZ R7, -R7, -RZ ;  /* 0x800000ff07079221 */ /* 0x000fe20000010100 */
[----:B------:R-:W-:Y:S01]  /*110a0*/  @!P1 FADD.FTZ R6, -R6, -RZ ;  /* 0x800000ff06069221 */ /* 0x000fe20000010100 */
[----:B------:R-:W-:Y:S01]  /*110b0*/  FMUL.FTZ R11, R10, R3 ;  /* 0x000000030a0b7220 */ /* 0x000fe20000410000 */
[----:B------:R-:W-:Y:S01]  /*110c0*/  FMUL.FTZ R17, R9, R5 ;  /* 0x0000000509117220 */ /* 0x000fe20000410000 */
[----:B------:R-:W-:Y:S01]  /*110d0*/  FMUL.FTZ R16, R39, R4 ;  /* 0x0000000427107220 */ /* 0x000fe20000410000 */
[----:B------:R-:W-:Y:S01]  /*110e0*/  FMUL.FTZ R10, R42, R2 ;  /* 0x000000022a0a7220 */ /* 0x000fe20000410000 */
[----:B------:R-:W-:Y:S01]  /*110f0*/  FMUL.FTZ R9, R41, R0 ;  /* 0x0000000029097220 */ /* 0x000fe20000410000 */
[----:B------:R-:W-:-:S02]  /*11100*/  HADD2.F32 R3, -RZ, R14.H0_H0 ;  /* 0x2000000eff037230 */ /* 0x000fc40000004100 */
[----:B------:R-:W-:Y:S01]  /*11110*/  FMUL.FTZ R8, R37, R8 ;  /* 0x0000000825087220 */ /* 0x000fe20000410000 */
[----:B------:R-:W-:Y:S02]  /*11120*/  HADD2.F32 R2, -RZ, R14.H1_H1 ;  /* 0x3000000eff027230 */ /* 0x000fe40000004100 */
[----:B------:R-:W-:Y:S01]  /*11130*/  FMUL.FTZ R7, R35, R7 ;  /* 0x0000000723077220 */ /* 0x000fe20000410000 */
[--C-:B---3--:R-:W-:Y:S02]  /*11140*/  HADD2.F32 R4, -RZ, R24.reuse.H0_H0 ;  /* 0x20000018ff047230 */ /* 0x108fe40000004100 */
[----:B------:R-:W-:Y:S02]  /*11150*/  HADD2.F32 R5, -RZ, R24.H1_H1 ;  /* 0x30000018ff057230 */ /* 0x000fe40000004100 */
[----:B------:R-:W-:Y:S01]  /*11160*/  FMUL.FTZ R6, R38, R6 ;  /* 0x0000000626067220 */ /* 0x000fe20000410000 */
[----:B------:R-:W-:Y:S02]  /*11170*/  HADD2.F32 R0, -RZ, R22.H0_H0 ;  /* 0x20000016ff007230 */ /* 0x000fe40000004100 */
[----:B------:R-:W-:-:S02]  /*11180*/  HADD2.F32 R14, -RZ, R25.H0_H0 ;  /* 0x20000019ff0e7230 */ /* 0x000fc40000004100 */
[----:B------:R-:W-:Y:S01]  /*11190*/  FFMA.FTZ R8, R3, R4, R8 ;  /* 0x0000000403087223 */ /* 0x000fe20000010008 */
[----:B------:R-:W-:Y:S01]  /*111a0*/  FFMA.FTZ R5, R2, R5, R7 ;  /* 0x0000000502057223 */ /* 0x000fe20000010007 */
[----:B------:R-:W-:Y:S02]  /*111b0*/  HADD2.F32 R25, -RZ, R25.H1_H1 ;  /* 0x30000019ff197230 */ /* 0x000fe40000004100 */
[----:B------:R-:W-:Y:S02]  /*111c0*/  HADD2.F32 R18, -RZ, R26.H0_H0 ;  /* 0x2000001aff127230 */ /* 0x000fe40000004100 */
[----:B------:R-:W-:Y:S01]  /*111d0*/  FFMA.FTZ R7, R0, R14, R6 ;  /* 0x0000000e00077223 */ /* 0x000fe20000010006 */
[----:B------:R-:W-:Y:S02]  /*111e0*/  HADD2.F32 R19, -RZ, R27.H0_H0 ;  /* 0x2000001bff137230 */ /* 0x000fe40000004100 */
[----:B------:R-:W-:Y:S02]  /*111f0*/  HADD2.F32 R4, -RZ, R22.H1_H1 ;  /* 0x30000016ff047230 */ /* 0x000fe40000004100 */
[----:B------:R-:W-:-:S02]  /*11200*/  HADD2.F32 R26, -RZ, R26.H1_H1 ;  /* 0x3000001aff1a7230 */ /* 0x000fc40000004100 */
[----:B------:R-:W-:Y:S02]  /*11210*/  HADD2.F32 R27, -RZ, R27.H1_H1 ;  /* 0x3000001bff1b7230 */ /* 0x000fe40000004100 */
[--C-:B------:R-:W-:Y:S02]  /*11220*/  HADD2.F32 R3, -RZ, R15.reuse.H0_H0 ;  /* 0x2000000fff037230 */ /* 0x100fe40000004100 */
[----:B------:R-:W-:Y:S02]  /*11230*/  HADD2.F32 R2, -RZ, R15.H1_H1 ;  /* 0x3000000fff027230 */ /* 0x000fe40000004100 */
[--C-:B------:R-:W-:Y:S02]  /*11240*/  HADD2.F32 R0, -RZ, R23.reuse.H0_H0 ;  /* 0x20000017ff007230 */ /* 0x100fe40000004100 */
[----:B------:R-:W-:Y:S02]  /*11250*/  HADD2.F32 R6, -RZ, R23.H1_H1 ;  /* 0x30000017ff067230 */ /* 0x000fe40000004100 */
[----:B------:R-:W-:Y:S01]  /*11260*/  FFMA.FTZ R4, R4, R25, R17 ;  /* 0x0000001904047223 */ /* 0x000fe20000010011 */
[----:B------:R-:W-:Y:S01]  /*11270*/  FFMA.FTZ R3, R3, R18, R16 ;  /* 0x0000001203037223 */ /* 0x000fe20000010010 */
[----:B------:R-:W-:Y:S01]  /*11280*/  FFMA.FTZ R2, R2, R26, R11 ;  /* 0x0000001a02027223 */ /* 0x000fe2000001000b */
[----:B------:R-:W-:Y:S01]  /*11290*/  FFMA.FTZ R0, R0, R19, R10 ;  /* 0x0000001300007223 */ /* 0x000fe2000001000a */
[----:B------:R-:W-:Y:S01]  /*112a0*/  FFMA.FTZ R6, R6, R27, R9 ;  /* 0x0000001b06067223 */ /* 0x000fe20000010009 */
[----:B------:R-:W-:-:S02]  /*112b0*/  F2FP.F16.F32.PACK_AB R4, R4, R7 ;  /* 0x000000070404723e */ /* 0x000fc400000000ff */
[----:B------:R-:W-:Y:S02]  /*112c0*/  F2FP.F16.F32.PACK_AB R5, R5, R8 ;  /* 0x000000080505723e */ /* 0x000fe400000000ff */
[----:B------:R-:W-:Y:S02]  /*112d0*/  F2FP.F16.F32.PACK_AB R7, R2, R3 ;  /* 0x000000030207723e */ /* 0x000fe400000000ff */
[----:B------:R-:W-:Y:S02]  /*112e0*/  F2FP.F16.F32.PACK_AB R6, R6, R0 ;  /* 0x000000000606723e */ /* 0x000fe400000000ff */
[----:B------:R-:W-:Y:S02]  /*112f0*/  LOP3.LUT R5, R5, R4, RZ, 0x3c, !PT ;  /* 0x0000000405057212 */ /* 0x000fe400078e3cff */
[----:B------:R-:W-:Y:S02]  /*11300*/  LOP3.LUT R7, R7, R6, RZ, 0x3c, !PT ;  /* 0x0000000607077212 */ /* 0x000fe400078e3cff */
[----:B------:R-:W-:-:S02]  /*11310*/  LOP3.LUT R4, R5, R4, RZ, 0x3c, !PT ;  /* 0x0000000405047212 */ /* 0x000fc400078e3cff */
[----:B------:R-:W-:Y:S02]  /*11320*/  LOP3.LUT R6, R7, R6, RZ, 0x3c, !PT ;  /* 0x0000000607067212 */ /* 0x000fe400078e3cff */
[----:B------:R-:W-:Y:S02]  /*11330*/  LOP3.LUT R5, R5, R4, RZ, 0x3c, !PT ;  /* 0x0000000405057212 */ /* 0x000fe400078e3cff */
[----:B------:R-:W-:Y:S02]  /*11340*/  LOP3.LUT R7, R7, R6, RZ, 0x3c, !PT ;  /* 0x0000000607077212 */ /* 0x000fe400078e3cff */
.L_x_1056:
[----:B------:R-:W-:Y:S05]  /*11350*/  BSYNC.RECONVERGENT B0 ;  /* 0x0000000000007941 */ /* 0x000fea0003800200 */
.L_x_1055:
[----:B-----5:R4:W-:Y:S02]  /*11360*/  STS.128 [R79+0x1000], R4 ;  /* 0x001000044f007388 */ /* 0x0209e40000000c00 */
.L_x_1054:
[----:B------:R-:W-:Y:S05]  /*11370*/  BSYNC.RECONVERGENT B1 ;  /* 0x0000000000017941 */ /* 0x000fea0003800200 */
.L_x_1053:
[----:B------:R-:W-:-:S04]  /*11380*/  IADD3 R27, PT, PT, R60, 0x30, RZ ;  /* 0x000000303c1b7810 */ /* 0x000fc80007ffe0ff */
[----:B------:R-:W-:-:S13]  /*11390*/  ISETP.GE.AND P0, PT, R27, R44, PT ;  /* 0x0000002c1b00720c */ /* 0x000fda0003f06270 */
[----:B------:R-:W-:Y:S05]  /*113a0*/  @P0 BRA `(.L_x_1027) ;  /* 0x00000004008c0947 */ /* 0x000fea0003800000 */
[----:B-----5:R-:W-:-:S13]  /*113b0*/  ISETP.GE.AND P0, PT, R12, R43, PT ;  /* 0x0000002b0c00720c */ /* 0x020fda0003f06270 */
[----:B------:R1:W-:Y:S01]  /*113c0*/  @P0 STS.128 [R79+0x1800], RZ ;  /* 0x001800ff4f000388 */ /* 0x0003e20000000c00 */
[----:B------:R-:W-:Y:S05]  /*113d0*/  @P0 BRA `(.L_x_1027) ;  /* 0x0000000400800947 */ /* 0x000fea0003800000 */
[----:B-1--4-:R-:W-:-:S04]  /*113e0*/  LEA R4, P0, R98, R20, 0x6 ;  /* 0x0000001462047211 */ /* 0x012fc800078030ff */
[----:B------:R-:W-:-:S06]  /*113f0*/  LEA.HI.X R5, R98, R21, R99, 0x6, P0 ;  /* 0x0000001562057211 */ /* 0x000fcc00000f3463 */
[----:B------:R-:W5:Y:S01]  /*11400*/  LD.E.128 R4, desc[UR6][R4.64] ;  /* 0x0000000604047980 */ /* 0x000f62000c101d00 */
[----:B------:R-:W-:Y:S01]  /*11410*/  ISETP.GE.AND P0, PT, R12, R34, PT ;  /* 0x000000220c00720c */ /* 0x000fe20003f06270 */
[----:B------:R-:W-:-:S12]  /*11420*/  BSSY.RECONVERGENT B0, `(.L_x_1057) ;  /* 0x000005a000007945 */ /* 0x000fd80003800200 */
[----:B------:R-:W-:Y:S05]  /*11430*/  @P0 BRA `(.L_x_1058) ;  /* 0x0000000400600947 */ /* 0x000fea0003800000 */
[----:B------:R-:W-:Y:S01]  /*11440*/  SEL R0, R36, RZ, P1 ;  /* 0x000000ff24007207 */ /* 0x000fe20000800000 */
[----:B------:R-:W-:Y:S01]  /*11450*/  IMAD R8, R99, 0x30, RZ ;  /* 0x0000003063087824 */ /* 0x000fe200078e02ff */
[----:B------:R-:W-:Y:S01]  /*11460*/  SEL R9, R48, RZ, P1 ;  /* 0x000000ff30097207 */ /* 0x000fe20000800000 */
[----:B------:R-:W-:Y:S01]  /*11470*/  IMAD.WIDE.U32 R2, R98, 0x30, R28 ;  /* 0x0000003062027825 */ /* 0x000fe200078e001c */
[----:B------:R-:W-:-:S04]  /*11480*/  IADD3 R0, P0, PT, R0, R45, RZ ;  /* 0x0000002d00007210 */ /* 0x000fc80007f1e0ff */
[----:B------:R-:W-:Y:S02]  /*11490*/  IADD3 R10, PT, PT, R3, R8, RZ ;  /* 0x00000008030a7210 */ /* 0x000fe40007ffe0ff */
[----:B------:R-:W-:Y:S02]  /*114a0*/  LEA R8, P2, R2, R100, 0x1 ;  /* 0x0000006402087211 */ /* 0x000fe400078408ff */
[----:B------:R-:W-:Y:S02]  /*114b0*/  IADD3.X R3, PT, PT, R9, R46, RZ, P0, !PT ;  /* 0x0000002e09037210 */ /* 0x000fe400007fe4ff */
[----:B------:R-:W-:Y:S02]  /*114c0*/  SHF.L.U32 R14, R0, 0x1, RZ ;  /* 0x00000001000e7819 */ /* 0x000fe400000006ff */
[----:B------:R-:W-:Y:S02]  /*114d0*/  LEA.HI.X R9, R2, R101, R10, 0x1, P2 ;  /* 0x0000006502097211 */ /* 0x000fe400010f0c0a */
[----:B------:R-:W-:-:S02]  /*114e0*/  SHF.L.U64.HI R0, R0, 0x1, R3 ;  /* 0x0000000100007819 */ /* 0x000fc40000010203 */
[----:B------:R-:W-:Y:S02]  /*114f0*/  IADD3 R2, P0, PT, R30, R14, RZ ;  /* 0x0000000e1e027210 */ /* 0x000fe40007f1e0ff */
[----:B------:R-:W4:Y:S02]  /*11500*/  LD.E.128 R8, desc[UR6][R8.64] ;  /* 0x0000000608087980 */ /* 0x000f24000c101d00 */
        /* <DEDUP_REMOVED lines=16> */
[----:B------:R-:W-:Y:S01]  /*11610*/  @!P1 FADD.FTZ R3, -R3, -RZ ;  /* 0x800000ff03039221 */ /* 0x000fe20000010100 */
[----:B------:R-:W-:-:S02]  /*11620*/  HADD2.F32 R2, -RZ, R19.H0_H0 ;  /* 0x20000013ff027230 */ /* 0x000fc40000004100 */
[----:B------:R-:W-:Y:S01]  /*11630*/  @!P1 FADD.FTZ R5, -R5, -RZ ;  /* 0x800000ff05059221 */ /* 0x000fe20000010100 */
[----:B------:R-:W-:Y:S02]  /*11640*/  HADD2.F32 R0, -RZ, R19.H1_H1 ;  /* 0x30000013ff007230 */ /* 0x000fe40000004100 */
[----:B------:R-:W-:Y:S01]  /*11650*/  @!P1 FADD.FTZ R4, -R4, -RZ ;  /* 0x800000ff04049221 */ /* 0x000fe20000010100 */
[--C-:B------:R-:W-:Y:S02]  /*11660*/  HADD2.F32 R8, -RZ, R16.reuse.H0_H0 ;  /* 0x20000010ff087230 */ /* 0x100fe40000004100 */
[----:B------:R-:W-:Y:S01]  /*11670*/  @!P1 FADD.FTZ R2, -R2, -RZ ;  /* 0x800000ff02029221 */ /* 0x000fe20000010100 */
[----:B------:R-:W-:Y:S02]  /*11680*/  HADD2.F32 R7, -RZ, R16.H1_H1 ;  /* 0x30000010ff077230 */ /* 0x000fe40000004100 */
[----:B------:R-:W-:Y:S01]  /*11690*/  @!P1 FADD.FTZ R0, -R0, -RZ ;  /* 0x800000ff00009221 */ /* 0x000fe20000010100 */
[----:B------:R-:W-:-:S02]  /*116a0*/  HADD2.F32 R10, -RZ, R10.H1_H1 ;  /* 0x3000000aff0a7230 */ /* 0x000fc40000004100 */
[----:B------:R-:W-:Y:S01]  /*116b0*/  @!P1 FADD.FTZ R8, -R8, -RZ ;  /* 0x800000ff08089221 */ /* 0x000fe20000010100 */
[----:B------:R-:W-:Y:S02]  /*116c0*/  HADD2.F32 R6, -RZ, R17.H0_H0 ;  /* 0x20000011ff067230 */ /* 0x000fe40000004100 */
[----:B------:R-:W-:Y:S01]  /*116d0*/  @!P1 FADD.FTZ R7, -R7, -RZ ;  /* 0x800000ff07079221 */ /* 0x000fe20000010100 */
[----:B------:R-:W-:Y:S02]  /*116e0*/  HADD2.F32 R9, -RZ, R9.H1_H1 ;  /* 0x30000009ff097230 */ /* 0x000fe40000004100 */
[----:B------:R-:W-:Y:S01]  /*116f0*/  FMUL.FTZ R16, R30, R4 ;  /* 0x000000041e107220 */ /* 0x000fe20000410000 */
[--C-:B------:R-:W-:Y:S02]  /*11700*/  HADD2.F32 R32, -RZ, R11.reuse.H0_H0 ;  /* 0x2000000bff207230 */ /* 0x100fe40000004100 */
[----:B------:R-:W-:Y:S01]  /*11710*/  @!P1 FADD.FTZ R6, -R6, -RZ ;  /* 0x800000ff06069221 */ /* 0x000fe20000010100 */
[----:B------:R-:W-:-:S02]  /*11720*/  HADD2.F32 R31, -RZ, R11.H1_H1 ;  /* 0x3000000bff1f7230 */ /* 0x000fc40000004100 */
[----:B------:R-:W-:Y:S01]  /*11730*/  FMUL.FTZ R11, R10, R3 ;  /* 0x000000030a0b7220 */ /* 0x000fe20000410000 */
[----:B------:R-:W-:Y:S01]  /*11740*/  FMUL.FTZ R17, R9, R5 ;  /* 0x0000000509117220 */ /* 0x000fe20000410000 */
[----:B------:R-:W-:Y:S01]  /*11750*/  FMUL.FTZ R10, R32, R2 ;  /* 0x00000002200a7220 */ /* 0x000fe20000410000 */
[--C-:B------:R-:W-:Y:S02]  /*11760*/  HADD2.F32 R3, -RZ, R14.reuse.H0_H0 ;  /* 0x2000000eff037230 */ /* 0x100fe40000004100 */
[----:B------:R-:W-:Y:S01]  /*11770*/  FMUL.FTZ R9, R31, R0 ;  /* 0x000000001f097220 */ /* 0x000fe20000410000 */
[----:B------:R-:W-:Y:S02]  /*11780*/  HADD2.F32 R2, -RZ, R14.H1_H1 ;  /* 0x3000000eff027230 */ /* 0x000fe40000004100 */
[----:B------:R-:W-:Y:S01]  /*11790*/  FMUL.FTZ R8, R28, R8 ;  /* 0x000000081c087220 */ /* 0x000fe20000410000 */
[----:B------:R-:W-:Y:S01]  /*117a0*/  FMUL.FTZ R7, R26, R7 ;  /* 0x000000071a077220 */ /* 0x000fe20000410000 */
[----:B------:R-:W-:-:S02]  /*117b0*/  HADD2.F32 R0, -RZ, R24.H0_H0 ;  /* 0x20000018ff007230 */ /* 0x000fc40000004100 */
[----:B------:R-:W-:Y:S01]  /*117c0*/  FMUL.FTZ R6, R29, R6 ;  /* 0x000000061d067220 */ /* 0x000fe20000410000 */
[--C-:B---3--:R-:W-:Y:S02]  /*117d0*/  HADD2.F32 R4, -RZ, R20.reuse.H0_H0 ;  /* 0x20000014ff047230 */ /* 0x108fe40000004100 */
[----:B------:R-:W-:Y:S02]  /*117e0*/  HADD2.F32 R5, -RZ, R20.H1_H1 ;  /* 0x30000014ff057230 */ /* 0x000fe40000004100 */
[--C-:B------:R-:W-:Y:S02]  /*117f0*/  HADD2.F32 R14, -RZ, R21.reuse.H0_H0 ;  /* 0x20000015ff0e7230 */ /* 0x100fe40000004100 */
[----:B------:R-:W-:Y:S01]  /*11800*/  FFMA.FTZ R8, R3, R4, R8 ;  /* 0x0000000403087223 */ /* 0x000fe20000010008 */
[----:B------:R-:W-:Y:S02]  /*11810*/  HADD2.F32 R21, -RZ, R21.H1_H1 ;  /* 0x30000015ff157230 */ /* 0x000fe40000004100 */
[----:B------:R-:W-:Y:S01]  /*11820*/  FFMA.FTZ R5, R2, R5, R7 ;  /* 0x0000000502057223 */ /* 0x000fe20000010007 */
[----:B------:R-:W-:-:S02]  /*11830*/  HADD2.F32 R18, -RZ, R22.H0_H0 ;  /* 0x20000016ff127230 */ /* 0x000fc40000004100 */
[----:B------:R-:W-:Y:S01]  /*11840*/  FFMA.FTZ R7, R0, R14, R6 ;  /* 0x0000000e00077223 */ /* 0x000fe20000010006 */
[--C-:B------:R-:W-:Y:S02]  /*11850*/  HADD2.F32 R19, -RZ, R23.reuse.H0_H0 ;  /* 0x20000017ff137230 */ /* 0x100fe40000004100 */
[----:B------:R-:W-:Y:S01]  /*11860*/  HADD2.F32 R4, -RZ, R24.H1_H1 ;  /* 0x30000018ff047230 */ /* 0x000fe20000004100 */
[----:B------:R-:W-:Y:S01]  /*11870*/  F2FP.F16.F32.PACK_AB R5, R5, R8 ;  /* 0x000000080505723e */ /* 0x000fe200000000ff */
        /* <DEDUP_REMOVED lines=20> */
.L_x_1058:
[----:B------:R-:W-:Y:S05]  /*119c0*/  BSYNC.RECONVERGENT B0 ;  /* 0x0000000000007941 */ /* 0x000fea0003800200 */
.L_x_1057:
[----:B-----5:R1:W-:Y:S02]  /*119d0*/  STS.128 [R79+0x1800], R4 ;  /* 0x001800044f007388 */ /* 0x0203e40000000c00 */
.L_x_1027:
[----:B------:R-:W-:Y:S05]  /*119e0*/  BSYNC.RECONVERGENT B2 ;  /* 0x0000000000027941 */ /* 0x000fea0003800200 */
.L_x_1018:
[----:B------:R-:W-:Y:S01]  /*119f0*/  IADD3 R0, PT, PT, -R104, R92, RZ ;  /* 0x0000005c68007210 */ /* 0x000fe20007ffe1ff */
[----:B------:R-:W-:Y:S03]  /*11a00*/  BSSY.RECONVERGENT B0, `(.L_x_1059) ;  /* 0x000000d000007945 */ /* 0x000fe60003800200 */
[----:B------:R-:W-:-:S13]  /*11a10*/  ISETP.GE.AND P2, PT, R60, R0, PT ;  /* 0x000000003c00720c */ /* 0x000fda0003f46270 */
[----:B------:R-:W-:Y:S05]  /*11a20*/  @P2 BRA `(.L_x_1060) ;  /* 0x0000000000282947 */ /* 0x000fea0003800000 */
[----:B-----5:R-:W-:-:S13]  /*11a30*/  ISETP.GE.AND P0, PT, R12, R248, PT ;  /* 0x000000f80c00720c */ /* 0x020fda0003f06270 */
[----:B------:R-:W-:Y:S05]  /*11a40*/  @P0 BRA `(.L_x_1061) ;  /* 0x00000000001c0947 */ /* 0x000fea0003800000 */
[----:B-1--4-:R-:W-:Y:S02]  /*11a50*/  MOV R2, R245 ;  /* 0x000000f500027202 */ /* 0x012fe40000000f00 */
[----:B------:R-:W-:-:S05]  /*11a60*/  MOV R3, R244 ;  /* 0x000000f400037202 */ /* 0x000fca0000000f00 */
[----:B------:R-:W-:Y:S01]  /*11a70*/  @!PT LDS RZ, [RZ] ;  /* 0x00000000fffff984 */ /* 0x000fe20000000800 */
[----:B------:R-:W-:Y:S01]  /*11a80*/  @!PT LDS RZ, [RZ] ;  /* 0x00000000fffff984 */ /* 0x000fe20000000800 */
[----:B------:R-:W-:Y:S01]  /*11a90*/  @!PT LDS RZ, [RZ] ;  /* 0x00000000fffff984 */ /* 0x000fe20000000800 */
[----:B------:R1:W-:Y:S01]  /*11aa0*/  LDGSTS.E.BYPASS.LTC128B.128 [R79+0x2000], desc[UR6][R2.64] ;  /* 0x02000000024f7fae */ /* 0x0003e2000b981a06 */
[----:B------:R-:W-:Y:S05]  /*11ab0*/  BRA `(.L_x_1060) ;  /* 0x0000000000047947 */ /* 0x000fea0003800000 */
.L_x_1061:
[----:B------:R1:W-:Y:S02]  /*11ac0*/  STS.128 [R79+0x2000], RZ ;  /* 0x002000ff4f007388 */ /* 0x0003e40000000c00 */
.L_x_1060:
[----:B------:R-:W-:Y:S05]  /*11ad0*/  BSYNC.RECONVERGENT B0 ;  /* 0x0000000000007941 */ /* 0x000fea0003800200 */
.L_x_1059:
[----:B------:R-:W-:Y:S01]  /*11ae0*/  ISETP.GE.AND P1, PT, R47, R0, PT ;  /* 0x000000002f00720c */ /* 0x000fe20003f26270 */
[----:B------:R-:W-:Y:S01]  /*11af0*/  BSSY.RECONVERGENT B0, `(.L_x_1062) ;  /* 0x000000c000007945 */ /* 0x000fe20003800200 */
[----:B-1--4-:R-:W-:-:S04]  /*11b00*/  LEA R2, P0, R80, R245, 0x1 ;  /* 0x000000f550027211 */ /* 0x012fc800078008ff */
[----:B------:R-:W-:-:S07]  /*11b10*/  LEA.HI.X R3, R80, R244, R93, 0x1, P0 ;  /* 0x000000f450037211 */ /* 0x000fce00000f0c5d */
[----:B------:R-:W-:Y:S05]  /*11b20*/  @P1 BRA `(.L_x_1063) ;  /* 0x0000000000201947 */ /* 0x000fea0003800000 */
[----:B-----5:R-:W-:-:S13]  /*11b30*/  ISETP.GE.AND P0, PT, R12, R248, PT ;  /* 0x000000f80c00720c */ /* 0x020fda0003f06270 */
[----:B------:R-:W-:Y:S05]  /*11b40*/  @P0 BRA `(.L_x_1064) ;  /* 0x0000000000140947 */ /* 0x000fea0003800000 */
[----:B------:R-:W-:Y:S01]  /*11b50*/  @!PT LDS RZ, [RZ] ;  /* 0x00000000fffff984 */ /* 0x000fe20000000800 */
[----:B------:R-:W-:Y:S01]  /*11b60*/  @!PT LDS RZ, [RZ] ;  /* 0x00000000fffff984 */ /* 0x000fe20000000800 */
[----:B------:R-:W-:Y:S01]  /*11b70*/  @!PT LDS RZ, [RZ] ;  /* 0x00000000fffff984 */ /* 0x000fe20000000800 */
[----:B------:R1:W-:Y:S01]  /*11b80*/  LDGSTS.E.BYPASS.LTC128B.128 [R79+0x2800], desc[UR6][R2.64] ;  /* 0x02800000024f7fae */ /* 0x0003e2000b981a06 */
[----:B------:R-:W-:Y:S05]  /*11b90*/  BRA `(.L_x_1063) ;  /* 0x0000000000047947 */ /* 0x000fea0003800000 */
.L_x_1064:
[----:B------:R4:W-:Y:S02]  /*11ba0*/  STS.128 [R79+0x2800], RZ ;  /* 0x002800ff4f007388 */ /* 0x0009e40000000c00 */
.L_x_1063:
[----:B------:R-:W-:Y:S05]  /*11bb0*/  BSYNC.RECONVERGENT B0 ;  /* 0x0000000000007941 */ /* 0x000fea0003800200 */
.L_x_1062:
[----:B------:R-:W-:Y:S01]  /*11bc0*/  ISETP.GE.AND P0, PT, R40, R0, PT ;  /* 0x000000002800720c */ /* 0x000fe20003f06270 */
[----:B------:R-:W-:-:S12]  /*11bd0*/  BSSY.RECONVERGENT B0, `(.L_x_1065) ;  /* 0x000000c000007945 */ /* 0x000fd80003800200 */
[----:B------:R-:W-:Y:S05]  /*11be0*/  @P0 BRA `(.L_x_1066) ;  /* 0x0000000000280947 */ /* 0x000fea0003800000 */
[----:B-----5:R-:W-:-:S13]  /*11bf0*/  ISETP.GE.AND P0, PT, R12, R248, PT ;  /* 0x000000f80c00720c */ /* 0x020fda0003f06270 */
[----:B------:R-:W-:Y:S05]  /*11c00*/  @P0 BRA `(.L_x_1067) ;  /* 0x00000000001c0947 */ /* 0x000fea0003800000 */
[----:B--2---:R-:W-:-:S04]  /*11c10*/  LEA R4, P0, R234, R2, 0x5 ;  /* 0x00000002ea047211 */ /* 0x004fc800078028ff */
[----:B------:R-:W-:-:S05]  /*11c20*/  LEA.HI.X R5, R234, R3, R235, 0x5, P0 ;  /* 0x00000003ea057211 */ /* 0x000fca00000f2ceb */
[----:B------:R-:W-:Y:S01]  /*11c30*/  @!PT LDS RZ, [RZ] ;  /* 0x00000000fffff984 */ /* 0x000fe20000000800 */
[----:B------:R-:W-:Y:S01]  /*11c40*/  @!PT LDS RZ, [RZ] ;  /* 0x00000000fffff984 */ /* 0x000fe20000000800 */
[----:B------:R-:W-:Y:S01]  /*11c50*/  @!PT LDS RZ, [RZ] ;  /* 0x00000000fffff984 */ /* 0x000fe20000000800 */
[----:B------:R2:W-:Y:S01]  /*11c60*/  LDGSTS.E.BYPASS.LTC128B.128 [R79+0x3000], desc[UR6][R4.64] ;  /* 0x03000000044f7fae */ /* 0x0005e2000b981a06 */
[----:B------:R-:W-:Y:S05]  /*11c70*/  BRA `(.L_x_1066) ;  /* 0x0000000000047947 */ /* 0x000fea0003800000 */
.L_x_1067:
[----:B------:R1:W-:Y:S02]  /*11c80*/  STS.128 [R79+0x3000], RZ ;  /* 0x003000ff4f007388 */ /* 0x0003e40000000c00 */
.L_x_1066:
[----:B------:R-:W-:Y:S05]  /*11c90*/  BSYNC.RECONVERGENT B0 ;  /* 0x0000000000007941 */ /* 0x000fea0003800200 */
.L_x_1065:
        /* <DEDUP_REMOVED lines=12> */
.L_x_1070:
[----:B------:R1:W-:Y:S02]  /*11d60*/  STS.128 [R79+0x3800], RZ ;  /* 0x003800ff4f007388 */ /* 0x0003e40000000c00 */
.L_x_1069:
[----:B------:R-:W-:Y:S05]  /*11d70*/  BSYNC.RECONVERGENT B0 ;  /* 0x0000000000007941 */ /* 0x000fea0003800200 */
.L_x_1068:
[----:B------:R-:W-:Y:S01]  /*11d80*/  IADD3 R19, PT, PT, R60, 0x40, RZ ;  /* 0x000000403c137810 */ /* 0x000fe20007ffe0ff */
[----:B------:R-:W-:Y:S03]  /*11d90*/  BSSY.RECONVERGENT B0, `(.L_x_1071) ;  /* 0x0000010000007945 */ /* 0x000fe60003800200 */
[----:B------:R-:W-:-:S13]  /*11da0*/  ISETP.GE.AND P0, PT, R19, R0, PT ;  /* 0x000000001300720c */ /* 0x000fda0003f06270 */
[----:B------:R-:W-:Y:S05]  /*11db0*/  @P0 BRA `(.L_x_1072) ;  /* 0x0000000000340947 */ /* 0x000fea0003800000 */
[----:B-----5:R-:W-:-:S13]  /*11dc0*/  ISETP.GE.AND P0, PT, R12, R248, PT ;  /* 0x000000f80c00720c */ /* 0x020fda0003f06270 */
[----:B------:R-:W-:Y:S05]  /*11dd0*/  @P0 BRA `(.L_x_1073) ;  /* 0x0000000000280947 */ /* 0x000fea0003800000 */
[----:B--2---:R-:W-:Y:S01]  /*11de0*/  MOV R4, R2 ;  /* 0x0000000200047202 */ /* 0x004fe20000000f00 */
[----:B------:R-:W-:Y:S01]  /*11df0*/  IMAD R6, R235, 0x60, RZ ;  /* 0x00000060eb067824 */ /* 0x000fe200078e02ff */
[----:B------:R-:W-:-:S03]  /*11e00*/  MOV R5, R3 ;  /* 0x0000000300057202 */ /* 0x000fc60000000f00 */
[----:B------:R-:W-:-:S05]  /*11e10*/  IMAD.WIDE.U32 R4, R234, 0x60, R4 ;  /* 0x00000060ea047825 */ /* 0x000fca00078e0004 */
[----:B------:R-:W-:-:S05]  /*11e20*/  IADD3 R5, PT, PT, R6, R5, RZ ;  /* 0x0000000506057210 */ /* 0x000fca0007ffe0ff */
[----:B------:R-:W-:Y:S01]  /*11e30*/  @!PT LDS RZ, [RZ] ;  /* 0x00000000fffff984 */ /* 0x000fe20000000800 */
[----:B------:R-:W-:Y:S01]  /*11e40*/  @!PT LDS RZ, [RZ] ;  /* 0x00000000fffff984 */ /* 0x000fe20000000800 */
[----:B------:R-:W-:Y:S01]  /*11e50*/  @!PT LDS RZ, [RZ] ;  /* 0x00000000fffff984 */ /* 0x000fe20000000800 */
[----:B------:R2:W-:Y:S01]  /*11e60*/  LDGSTS.E.BYPASS.LTC128B.128 [R79+0x4000], desc[UR6][R4.64] ;  /* 0x04000000044f7fae */ /* 0x0005e2000b981a06 */
[----:B------:R-:W-:Y:S05]  /*11e70*/  BRA `(.L_x_1072) ;  /* 0x0000000000047947 */ /* 0x000fea0003800000 */
.L_x_1073:
[----:B------:R1:W-:Y:S02]  /*11e80*/  STS.128 [R79+0x4000], RZ ;  /* 0x004000ff4f007388 */ /* 0x0003e40000000c00 */
.L_x_1072:
[----:B------:R-:W-:Y:S05]  /*11e90*/  BSYNC.RECONVERGENT B0 ;  /* 0x0000000000007941 */ /* 0x000fea0003800200 */
.L_x_1071:
[----:B------:R-:W-:Y:S01]  /*11ea0*/  IADD3 R18, PT, PT, R60, 0x50, RZ ;  /* 0x000000503c127810 */ /* 0x000fe20007ffe0ff */
[----:B------:R-:W-:Y:S03]  /*11eb0*/  BSSY.RECONVERGENT B0, `(.L_x_1074) ;  /* 0x000000d000007945 */ /* 0x000fe60003800200 */
[----:B------:R-:W-:-:S13]  /*11ec0*/  ISETP.GE.AND P0, PT, R18, R0, PT ;  /* 0x000000001200720c */ /* 0x000fda0003f06270 */
        /* <DEDUP_REMOVED lines=10> */
.L_x_1076:
[----:B------:R1:W-:Y:S02]  /*11f70*/  STS.128 [R79+0x4800], RZ ;  /* 0x004800ff4f007388 */ /* 0x0003e40000000c00 */
.L_x_1075:
[----:B------:R-:W-:Y:S05]  /*11f80*/  BSYNC.RECONVERGENT B0 ;  /* 0x0000000000007941 */ /* 0x000fea0003800200 */
.L_x_1074:
        /* <DEDUP_REMOVED lines=16> */
.L_x_1079:
[----:B------:R1:W-:Y:S02]  /*12090*/  STS.128 [R79+0x5000], RZ ;  /* 0x005000ff4f007388 */ /* 0x0003e40000000c00 */
.L_x_1078:
[----:B------:R-:W-:Y:S05]  /*120a0*/  BSYNC.RECONVERGENT B0 ;  /* 0x0000000000007941 */ /* 0x000fea0003800200 */
.L_x_1077:
        /* <DEDUP_REMOVED lines=16> */
.L_x_1082:
[----:B------:R1:W-:Y:S02]  /*121b0*/  STS.128 [R79+0x5800], RZ ;  /* 0x005800ff4f007388 */ /* 0x0003e40000000c00 */
.L_x_1081:
[----:B------:R-:W-:Y:S05]  /*121c0*/  BSYNC.RECONVERGENT B0 ;  /* 0x0000000000007941 */ /* 0x000fea0003800200 */
.L_x_1080:
[----:B--2---:R-:W-:Y:S01]  /*121d0*/  LOP3.LUT R15, R60, 0x80, RZ, 0xfc, !PT ;  /* 0x000000803c0f7812 */ /* 0x004fe200078efcff */
[----:B------:R-:W-:Y:S03]  /*121e0*/  BSSY.RECONVERGENT B0, `(.L_x_1083) ;  /* 0x0000010000007945 */ /* 0x000fe60003800200 */
[----:B------:R-:W-:-:S13]  /*121f0*/  ISETP.GE.AND P0, PT, R15, R0, PT ;  /* 0x000000000f00720c */ /* 0x000fda0003f06270 */
[----:B------:R-:W-:Y:S05]  /*12200*/  @P0 BRA `(.L_x_1084) ;  /* 0x0000000000340947 */ /* 0x000fea0003800000 */
[----:B-----5:R-:W-:-:S13]  /*12210*/  ISETP.GE.AND P0, PT, R12, R248, PT ;  /* 0x000000f80c00720c */ /* 0x020fda0003f06270 */
[----:B------:R-:W-:Y:S05]  /*12220*/  @P0 BRA `(.L_x_1085) ;  /* 0x0000000000280947 */ /* 0x000fea0003800000 */
[----:B------:R-:W-:Y:S01]  /*12230*/  MOV R4, R2 ;  /* 0x0000000200047202 */ /* 0x000fe20000000f00 */
        /* <DEDUP_REMOVED lines=9> */
.L_x_1085:
[----:B------:R2:W-:Y:S02]  /*122d0*/  STS.128 [R79+0x6000], RZ ;  /* 0x006000ff4f007388 */ /* 0x0005e40000000c00 */
.L_x_1084:
[----:B------:R-:W-:Y:S05]  /*122e0*/  BSYNC.RECONVERGENT B0 ;  /* 0x0000000000007941 */ /* 0x000fea0003800200 */
.L_x_1083:
        /* <DEDUP_REMOVED lines=13> */
.L_x_1088:
[----:B------:R1:W-:Y:S02]  /*123c0*/  STS.128 [R79+0x6800], RZ ;  /* 0x006800ff4f007388 */ /* 0x0003e40000000c00 */
.L_x_1087:
[----:B------:R-:W-:Y:S05]  /*123d0*/  BSYNC.RECONVERGENT B0 ;  /* 0x0000000000007941 */ /* 0x000fea0003800200 */
.L_x_1086:
        /* <DEDUP_REMOVED lines=16> */
.L_x_1091:
[----:B------:R1:W-:Y:S02]  /*124e0*/  STS.128 [R79+0x7000], RZ ;  /* 0x007000ff4f007388 */ /* 0x0003e40000000c00 */
.L_x_1090:
[----:B------:R-:W-:Y:S05]  /*124f0*/  BSYNC.RECONVERGENT B0 ;  /* 0x0000000000007941 */ /* 0x000fea0003800200 */
.L_x_1089:
        /* <DEDUP_REMOVED lines=16> */
.L_x_1094:
[----:B------:R1:W-:Y:S02]  /*12600*/  STS.128 [R79+0x7800], RZ ;  /* 0x007800ff4f007388 */ /* 0x0003e40000000c00 */
.L_x_1093:
[----:B------:R-:W-:Y:S05]  /*12610*/  BSYNC.RECONVERGENT B0 ;  /* 0x0000000000007941 */ /* 0x000fea0003800200 */
.L_x_1092:
        /* <DEDUP_REMOVED lines=16> */
.L_x_1097:
[----:B------:R1:W-:Y:S02]  /*12720*/  STS.128 [R79+0x8000], RZ ;  /* 0x008000ff4f007388 */ /* 0x0003e40000000c00 */
.L_x_1096:
[----:B------:R-:W-:Y:S05]  /*12730*/  BSYNC.RECONVERGENT B0 ;  /* 0x0000000000007941 */ /* 0x000fea0003800200 */
.L_x_1095:
        /* <DEDUP_REMOVED lines=16> */
.L_x_1100:
[----:B------:R1:W-:Y:S02]  /*12840*/  STS.128 [R79+0x8800], RZ ;  /* 0x008800ff4f007388 */ /* 0x0003e40000000c00 */
.L_x_1099:
[----:B------:R-:W-:Y:S05]  /*12850*/  BSYNC.RECONVERGENT B0 ;  /* 0x0000000000007941 */ /* 0x000fea0003800200 */
.L_x_1098:
        /* <DEDUP_REMOVED lines=16> */
.L_x_1103:
[----:B------:R1:W-:Y:S02]  /*12960*/  STS.128 [R79+0x9000], RZ ;  /* 0x009000ff4f007388 */ /* 0x0003e40000000c00 */
.L_x_1102:
[----:B------:R-:W-:Y:S05]  /*12970*/  BSYNC.RECONVERGENT B0 ;  /* 0x0000000000007941 */ /* 0x000fea0003800200 */
.L_x_1101:
[----:B------:R-:W-:Y:S01]  /*12980*/  IADD3 R60, PT, PT, R60, 0xf0, RZ ;  /* 0x000000f03c3c7810 */ /* 0x000fe20007ffe0ff */
[----:B------:R-:W-:Y:S03]  /*12990*/  BSSY.RECONVERGENT B0, `(.L_x_1104) ;  /* 0x000000e000007945 */ /* 0x000fe60003800200 */
[----:B------:R-:W-:-:S13]  /*129a0*/  ISETP.GE.AND P0, PT, R60, R0, PT ;  /* 0x000000003c00720c */ /* 0x000fda0003f06270 */
[----:B------:R-:W-:Y:S05]  /*129b0*/  @P0 BRA `(.L_x_1105) ;  /* 0x00000000002c0947 */ /* 0x000fea0003800000 */
[----:B-----5:R-:W-:-:S13]  /*129c0*/  ISETP.GE.AND P0, PT, R12, R248, PT ;  /* 0x000000f80c00720c */ /* 0x020fda0003f06270 */
[----:B------:R-:W-:Y:S05]  /*129d0*/  @P0 BRA `(.L_x_1106) ;  /* 0x0000000000200947 */ /* 0x000fea0003800000 */
[----:B--2---:R-:W-:Y:S02]  /*129e0*/  IMAD R4, R235, 0x1c0, RZ ;  /* 0x000001c0eb047824 */ /* 0x004fe400078e02ff */
[----:B-1----:R-:W-:-:S05]  /*129f0*/  IMAD.WIDE.U32 R2, R234, 0x1c0, R2 ;  /* 0x000001c0ea027825 */ /* 0x002fca00078e0002 */
[----:B------:R-:W-:-:S05]  /*12a00*/  IADD3 R3, PT, PT, R4, R3, RZ ;  /* 0x0000000304037210 */ /* 0x000fca0007ffe0ff */
[----:B------:R-:W-:Y:S01]  /*12a10*/  @!PT LDS RZ, [RZ] ;  /* 0x00000000fffff984 */ /* 0x000fe20000000800 */
[----:B------:R-:W-:Y:S01]  /*12a20*/  @!PT LDS RZ, [RZ] ;  /* 0x00000000fffff984 */ /* 0x000fe20000000800 */
[----:B------:R-:W-:Y:S01]  /*12a30*/  @!PT LDS RZ, [RZ] ;  /* 0x00000000fffff984 */ /* 0x000fe20000000800 */
[----:B------:R1:W-:Y:S01]  /*12a40*/  LDGSTS.E.BYPASS.LTC128B.128 [R79+0x9800], desc[UR6][R2.64] ;  /* 0x09800000024f7fae */ /* 0x0003e2000b981a06 */
[----:B------:R-:W-:Y:S05]  /*12a50*/  BRA `(.L_x_1105) ;  /* 0x0000000000047947 */ /* 0x000fea0003800000 */
.L_x_1106:
[----:B------:R1:W-:Y:S02]  /*12a60*/  STS.128 [R79+0x9800], RZ ;  /* 0x009800ff4f007388 */ /* 0x0003e40000000c00 */
.L_x_1105:
[----:B------:R-:W-:Y:S05]  /*12a70*/  BSYNC.RECONVERGENT B0 ;  /* 0x0000000000007941 */ /* 0x000fea0003800200 */
.L_x_1104:
[----:B------:R-:W0:Y:S01]  /*12a80*/  LDGDEPBAR ;  /* 0x00000000000079af */ /* 0x000e220000000000 */
[----:B------:R-:W-:Y:S01]  /*12a90*/  BSSY.RECONVERGENT B0, `(.L_x_1107) ;  /* 0x0000010000007945 */ /* 0x000fe20003800200 */
[----:B------:R-:W-:-:S04]  /*12aa0*/  DEPBAR.LE SB0, 0x0 ;  /* 0x000080000000791a */ /* 0x000fc80000000000 */
[----:B------:R-:W-:Y:S06]  /*12ab0*/  BAR.SYNC.DEFER_BLOCKING 0x0 ;  /* 0x0000000000007b1d */ /* 0x000fec0000010000 */
        /* <DEDUP_REMOVED lines=10> */
.L_x_1109:
[----:B------:R1:W-:Y:S01]  /*12b60*/  STS.128 [R79+0xa000], RZ ;  /* 0x00a000ff4f007388 */ /* 0x0003e20000000c00 */
[----:B------:R-:W-:Y:S05]  /*12b70*/  BRA `(.L_x_1110) ;  /* 0x0000000000047947 */ /* 0x000fea0003800000 */
.L_x_1108:
[----:B------:R1:W-:Y:S02]  /*12b80*/  STS.128 [R79+0xa000], RZ ;  /* 0x00a000ff4f007388 */ /* 0x0003e40000000c00 */
.L_x_1110:
[----:B------:R-:W-:Y:S05]  /*12b90*/  BSYNC.RECONVERGENT B0 ;  /* 0x0000000000007941 */ /* 0x000fea0003800200 */
.L_x_1107:
[----:B------:R-:W-:Y:S01]  /*12ba0*/  ISETP.GE.AND P0, PT, R47, R0, PT ;  /* 0x000000002f00720c */ /* 0x000fe20003f06270 */
[----:B------:R-:W-:Y:S01]  /*12bb0*/  BSSY.RECONVERGENT B0, `(.L_x_1111) ;  /* 0x000000d000007945 */ /* 0x000fe20003800200 */
[----:B-1----:R-:W-:-:S04]  /*12bc0*/  LEA R2, P1, R96, R247, 0x1 ;  /* 0x000000f760027211 */ /* 0x002fc800078208ff */
[----:B------:R-:W-:-:S07]  /*12bd0*/  LEA.HI.X R3, R96, R246, R102, 0x1, P1 ;  /* 0x000000f660037211 */ /* 0x000fce00008f0c66 */
[----:B------:R1:W-:Y:S01]  /*12be0*/  @P0 STS.128 [R79+0xa800], RZ ;  /* 0x00a800ff4f000388 */ /* 0x0003e20000000c00 */
        /* <DEDUP_REMOVED lines=8> */
.L_x_1113:
[----:B------:R1:W-:Y:S02]  /*12c70*/  STS.128 [R79+0xa800], RZ ;  /* 0x00a800ff4f007388 */ /* 0x0003e40000000c00 */
.L_x_1112:
[----:B------:R-:W-:Y:S05]  /*12c80*/  BSYNC.RECONVERGENT B0 ;  /* 0x0000000000007941 */ /* 0x000fea0003800200 */
.L_x_1111:
[----:B------:R-:W-:Y:S01]  /*12c90*/  ISETP.GE.AND P0, PT, R40, R0, PT ;  /* 0x000000002800720c */ /* 0x000fe20003f06270 */
[----:B------:R-:W-:-:S12]  /*12ca0*/  BSSY.RECONVERGENT B0, `(.L_x_1114) ;  /* 0x000000d000007945 */ /* 0x000fd80003800200 */
[----:B------:R1:W-:Y:S01]  /*12cb0*/  @P0 STS.128 [R79+0xb000], RZ ;  /* 0x00b000ff4f000388 */ /* 0x0003e20000000c00 */
        /* <DEDUP_REMOVED lines=10> */
.L_x_1116:
[----:B------:R1:W-:Y:S02]  /*12d60*/  STS.128 [R79+0xb000], RZ ;  /* 0x00b000ff4f007388 */ /* 0x0003e40000000c00 */
.L_x_1115:
[----:B------:R-:W-:Y:S05]  /*12d70*/  BSYNC.RECONVERGENT B0 ;  /* 0x0000000000007941 */ /* 0x000fea0003800200 */
.L_x_1114:
        /* <DEDUP_REMOVED lines=13> */
.L_x_1119:
[----:B------:R1:W-:Y:S02]  /*12e50*/  STS.128 [R79+0xb800], RZ ;  /* 0x00b800ff4f007388 */ /* 0x0003e40000000c00 */
.L_x_1118:
[----:B------:R-:W-:Y:S05]  /*12e60*/  BSYNC.RECONVERGENT B0 ;  /* 0x0000000000007941 */ /* 0x000fea0003800200 */
.L_x_1117:
[----:B------:R-:W-:Y:S01]  /*12e70*/  ISETP.GE.AND P0, PT, R19, R0, PT ;  /* 0x000000001300720c */ /* 0x000fe20003f06270 */
[----:B------:R-:W-:-:S12]  /*12e80*/  BSSY.RECONVERGENT B0, `(.L_x_1120) ;  /* 0x0000010000007945 */ /* 0x000fd80003800200 */
[----:B------:R1:W-:Y:S01]  /*12e90*/  @P0 STS.128 [R79+0xc000], RZ ;  /* 0x00c000ff4f000388 */ /* 0x0003e20000000c00 */
        /* <DEDUP_REMOVED lines=13> */
.L_x_1122:
[----:B------:R1:W-:Y:S02]  /*12f70*/  STS.128 [R79+0xc000], RZ ;  /* 0x00c000ff4f007388 */ /* 0x0003e40000000c00 */
.L_x_1121:
[----:B------:R-:W-:Y:S05]  /*12f80*/  BSYNC.RECONVERGENT B0 ;  /* 0x0000000000007941 */ /* 0x000fea0003800200 */
.L_x_1120:
        /* <DEDUP_REMOVED lines=13> */
.L_x_1125:
[----:B------:R1:W-:Y:S02]  /*13060*/  STS.128 [R79+0xc800], RZ ;  /* 0x00c800ff4f007388 */ /* 0x0003e40000000c00 */
.L_x_1124:
[----:B------:R-:W-:Y:S05]  /*13070*/  BSYNC.RECONVERGENT B0 ;  /* 0x0000000000007941 */ /* 0x000fea0003800200 */
.L_x_1123:
        /* <DEDUP_REMOVED lines=16> */
.L_x_1128:
[----:B------:R1:W-:Y:S02]  /*13180*/  STS.128 [R79+0xd000], RZ ;  /* 0x00d000ff4f007388 */ /* 0x0003e40000000c00 */
.L_x_1127:
[----:B------:R-:W-:Y:S05]  /*13190*/  BSYNC.RECONVERGENT B0 ;  /* 0x0000000000007941 */ /* 0x000fea0003800200 */
.L_x_1126:
        /* <DEDUP_REMOVED lines=16> */
.L_x_1131:
[----:B------:R1:W-:Y:S02]  /*132a0*/  STS.128 [R79+0xd800], RZ ;  /* 0x00d800ff4f007388 */ /* 0x0003e40000000c00 */
.L_x_1130:
[----:B------:R-:W-:Y:S05]  /*132b0*/  BSYNC.RECONVERGENT B0 ;  /* 0x0000000000007941 */ /* 0x000fea0003800200 */
.L_x_1129:
        /* <DEDUP_REMOVED lines=16> */
.L_x_1134:
[----:B------:R1:W-:Y:S02]  /*133c0*/  STS.128 [R79+0xe000], RZ ;  /* 0x00e000ff4f007388 */ /* 0x0003e40000000c00 */
.L_x_1133:
[----:B------:R-:W-:Y:S05]  /*133d0*/  BSYNC.RECONVERGENT B0 ;  /* 0x0000000000007941 */ /* 0x000fea0003800200 */
.L_x_1132:
        /* <DEDUP_REMOVED lines=13> */
.L_x_1137:
[----:B------:R1:W-:Y:S02]  /*134b0*/  STS.128 [R79+0xe800], RZ ;  /* 0x00e800ff4f007388 */ /* 0x0003e40000000c00 */
.L_x_1136:
[----:B------:R-:W-:Y:S05]  /*134c0*/  BSYNC.RECONVERGENT B0 ;  /* 0x0000000000007941 */ /* 0x000fea0003800200 */
.L_x_1135:
        /* <DEDUP_REMOVED lines=16> */
.L_x_1140:
[----:B------:R1:W-:Y:S02]  /*135d0*/  STS.128 [R79+0xf000], RZ ;  /* 0x00f000ff4f007388 */ /* 0x0003e40000000c00 */
.L_x_1139:
[----:B------:R-:W-:Y:S05]  /*135e0*/  BSYNC.RECONVERGENT B0 ;  /* 0x0000000000007941 */ /* 0x000fea0003800200 */
.L_x_1138:
        /* <DEDUP_REMOVED lines=16> */
.L_x_1143:
[----:B------:R1:W-:Y:S02]  /*136f0*/  STS.128 [R79+0xf800], RZ ;  /* 0x00f800ff4f007388 */ /* 0x0003e40000000c00 */
.L_x_1142:
[----:B------:R-:W-:Y:S05]  /*13700*/  BSYNC.RECONVERGENT B0 ;  /* 0x0000000000007941 */ /* 0x000fea0003800200 */
.L_x_1141:
        /* <DEDUP_REMOVED lines=16> */
.L_x_1146:
[----:B------:R1:W-:Y:S02]  /*13810*/  STS.128 [R79+0x10000], RZ ;  /* 0x010000ff4f007388 */ /* 0x0003e40000000c00 */
.L_x_1145:
[----:B------:R-:W-:Y:S05]  /*13820*/  BSYNC.RECONVERGENT B0 ;  /* 0x0000000000007941 */ /* 0x000fea0003800200 */
.L_x_1144:
        /* <DEDUP_REMOVED lines=16> */
.L_x_1149:
[----:B------:R1:W-:Y:S02]  /*13930*/  STS.128 [R79+0x10800], RZ ;  /* 0x010800ff4f007388 */ /* 0x0003e40000000c00 */
.L_x_1148:
[----:B------:R-:W-:Y:S05]  /*13940*/  BSYNC.RECONVERGENT B0 ;  /* 0x0000000000007941 */ /* 0x000fea0003800200 */
.L_x_1147:
        /* <DEDUP_REMOVED lines=16> */
.L_x_1152:
[----:B------:R1:W-:Y:S02]  /*13a50*/  STS.128 [R79+0x11000], RZ ;  /* 0x011000ff4f007388 */ /* 0x0003e40000000c00 */
.L_x_1151:
[----:B------:R-:W-:Y:S05]  /*13a60*/  BSYNC.RECONVERGENT B0 ;  /* 0x0000000000007941 */ /* 0x000fea0003800200 */
.L_x_1150:
[----:B------:R-:W-:Y:S01]  /*13a70*/  ISETP.GE.AND P0, PT, R60, R0, PT ;  /* 0x000000003c00720c */ /* 0x000fe20003f06270 */
[----:B------:R-:W-:-:S12]  /*13a80*/  BSSY.RECONVERGENT B0, `(.L_x_1153) ;  /* 0x000000e000007945 */ /* 0x000fd80003800200 */
[----:B------:R1:W-:Y:S01]  /*13a90*/  @P0 STS.128 [R79+0x11800], RZ ;  /* 0x011800ff4f000388 */ /* 0x0003e20000000c00 */
[----:B------:R-:W-:Y:S05]  /*13aa0*/  @P0 BRA `(.L_x_1154) ;  /* 0x00000000002c0947 */ /* 0x000fea0003800000 */
[----:B-----5:R-:W-:-:S13]  /*13ab0*/  ISETP.GE.AND P0, PT, R12, R248, PT ;  /* 0x000000f80c00720c */ /* 0x020fda0003f06270 */
[----:B------:R-:W-:Y:S05]  /*13ac0*/  @P0 BRA `(.L_x_1155) ;  /* 0x0000000000200947 */ /* 0x000fea0003800000 */
[----:B------:R-:W-:Y:S02]  /*13ad0*/  IMAD R0, R237, 0x1c0, RZ ;  /* 0x000001c0ed007824 */ /* 0x000fe400078e02ff */
[----:B-1----:R-:W-:-:S05]  /*13ae0*/  IMAD.WIDE.U32 R2, R236, 0x1c0, R2 ;  /* 0x000001c0ec027825 */ /* 0x002fca00078e0002 */
[----:B------:R-:W-:-:S05]  /*13af0*/  IADD3 R3, PT, PT, R0, R3, RZ ;  /* 0x0000000300037210 */ /* 0x000fca0007ffe0ff */
[----:B------:R-:W-:Y:S01]  /*13b00*/  @!PT LDS RZ, [RZ] ;  /* 0x00000000fffff984 */ /* 0x000fe20000000800 */
[----:B------:R-:W-:Y:S01]  /*13b10*/  @!PT LDS RZ, [RZ] ;  /* 0x00000000fffff984 */ /* 0x000fe20000000800 */
[----:B------:R-:W-:Y:S01]  /*13b20*/  @!PT LDS RZ, [RZ] ;  /* 0x00000000fffff984 */ /* 0x000fe20000000800 */
[----:B------:R1:W-:Y:S01]  /*13b30*/  LDGSTS.E.BYPASS.LTC128B.128 [R79+0x11800], desc[UR6][R2.64] ;  /* 0x11800000024f7fae */ /* 0x0003e2000b981a06 */
[----:B------:R-:W-:Y:S05]  /*13b40*/  BRA `(.L_x_1154) ;  /* 0x0000000000047947 */ /* 0x000fea0003800000 */
.L_x_1155:
[----:B------:R1:W-:Y:S02]  /*13b50*/  STS.128 [R79+0x11800], RZ ;  /* 0x011800ff4f007388 */ /* 0x0003e40000000c00 */
.L_x_1154:
[----:B------:R-:W-:Y:S05]  /*13b60*/  BSYNC.RECONVERGENT B0 ;  /* 0x0000000000007941 */ /* 0x000fea0003800200 */
.L_x_1153:
[----:B------:R-:W2:Y:S01]  /*13b70*/  S2R R232, SR_TID.X ;  /* 0x0000000000e87919 */ /* 0x000ea20000002100 */
[----:B------:R-:W3:Y:S01]  /*13b80*/  S2UR UR8, SR_CgaCtaId ;  /* 0x00000000000879c3 */ /* 0x000ee20000008800 */
[----:B------:R-:W-:Y:S01]  /*13b90*/  UMOV UR4, 0x400 ;  /* 0x0000040000047882 */ /* 0x000fe20000000000 */
[----:B------:R-:W-:Y:S01]  /*13ba0*/  IMAD.MOV.U32 R93, RZ, RZ, 0x20 ;  /* 0x00000020ff5d7424 */ /* 0x000fe200078e00ff */
[----:B------:R-:W0:Y:S01]  /*13bb0*/  LDGDEPBAR ;  /* 0x00000000000079af */ /* 0x000e220000000000 */
[----:B------:R-:W-:Y:S01]  /*13bc0*/  IMAD.MOV.U32 R170, RZ, RZ, 0x40 ;  /* 0x00000040ffaa7424 */ /* 0x000fe200078e00ff */
[----:B------:R-:W-:Y:S01]  /*13bd0*/  BSSY.RECONVERGENT B1, `(.L_x_1156) ;  /* 0x0000306000017945 */ /* 0x000fe20003800200 */
[----:B------:R-:W-:Y:S01]  /*13be0*/  VIADD R233, R242, 0xffffff00 ;  /* 0xffffff00f2e97836 */ /* 0x000fe20000000000 */
[----:B---3--:R-:W-:Y:S01]  /*13bf0*/  ULEA UR8, UR8, UR4, 0x18 ;  /* 0x0000000408087291 */ /* 0x008fe2000f8ec0ff */
[----:B--2---:R-:W-:Y:S01]  /*13c00*/  SHF.R.U32.HI R229, RZ, 0x1, R232 ;  /* 0x00000001ffe57819 */ /* 0x004fe200000116e8 */
[C---:B------:R-:W-:Y:S01]  /*13c10*/  IMAD.SHL.U32 R230, R232.reuse, 0x20, RZ ;  /* 0x00000020e8e67824 */ /* 0x040fe200078e00ff */
[C---:B-1----:R-:W-:Y:S01]  /*13c20*/  LOP3.LUT R3, R232.reuse, 0x8, RZ, 0xc0, !PT ;  /* 0x00000008e8037812 */ /* 0x042fe200078ec0ff */
[C---:B------:R-:W-:Y:S01]  /*13c30*/  IMAD.SHL.U32 R243, R232.reuse, 0x40, RZ ;  /* 0x00000040e8f37824 */ /* 0x040fe200078e00ff */
[----:B------:R-:W-:Y:S01]  /*13c40*/  LOP3.LUT R0, R229, 0x8, RZ, 0xc0, !PT ;  /* 0x00000008e5007812 */ /* 0x000fe200078ec0ff */
[----:B------:R-:W-:Y:S01]  /*13c50*/  IMAD.SHL.U32 R241, R232, 0x8, RZ ;  /* 0x00000008e8f17824 */ /* 0x000fe200078e00ff */
[----:B------:R-:W-:-:S02]  /*13c60*/  LOP3.LUT R230, R230, 0x7c00, RZ, 0xc0, !PT ;  /* 0x00007c00e6e67812 */ /* 0x000fc400078ec0ff */
[--C-:B------:R-:W-:Y:S02]  /*13c70*/  LOP3.LUT R0, R0, 0x1c0, R243.reuse, 0xf8, !PT ;  /* 0x000001c000007812 */ /* 0x100fe400078ef8f3 */
[----:B------:R-:W-:Y:S02]  /*13c80*/  LOP3.LUT R228, R241, 0x38, RZ, 0xc0, !PT ;  /* 0x00000038f1e47812 */ /* 0x000fe400078ec0ff */
[--C-:B------:R-:W-:Y:S02]  /*13c90*/  LOP3.LUT R3, R3, 0x1c0, R243.reuse, 0xf8, !PT ;  /* 0x000001c003037812 */ /* 0x100fe400078ef8f3 */
[----:B------:R-:W-:Y:S02]  /*13ca0*/  LOP3.LUT R2, R230, 0x200, R243, 0xf8, !PT ;  /* 0x00000200e6027812 */ /* 0x000fe400078ef8f3 */
[----:B------:R-:W-:Y:S02]  /*13cb0*/  LOP3.LUT R231, R0, R228, RZ, 0x3c, !PT ;  /* 0x000000e400e77212 */ /* 0x000fe400078e3cff */
[----:B------:R-:W-:-:S02]  /*13cc0*/  LOP3.LUT R4, R243, 0x400, RZ, 0xc0, !PT ;  /* 0x00000400f3047812 */ /* 0x000fc400078ec0ff */
[----:B------:R-:W-:Y:S02]  /*13cd0*/  LOP3.LUT R0, R3, R228, RZ, 0x3c, !PT ;  /* 0x000000e403007212 */ /* 0x000fe400078e3cff */
[----:B------:R-:W-:Y:S02]  /*13ce0*/  LOP3.LUT R2, R2, R231, RZ, 0xfc, !PT ;  /* 0x000000e702027212 */ /* 0x000fe400078efcff */
[----:B------:R-:W-:Y:S01]  /*13cf0*/  R2P PR, R232, 0x6 ;  /* 0x00000006e8007804 */ /* 0x000fe20000000000 */
[----:B------:R-:W-:Y:S01]  /*13d00*/  IMAD R0, R0, 0x2, R4 ;  /* 0x0000000200007824 */ /* 0x000fe200078e0204 */
[----:B------:R-:W-:Y:S02]  /*13d10*/  LEA R48, R2, UR8, 0x1 ;  /* 0x0000000802307c11 */ /* 0x000fe4000f8e08ff */
[----:B------:R-:W-:Y:S01]  /*13d20*/  LOP3.LUT R243, R243, 0x200, RZ, 0xc0, !PT ;  /* 0x00000200f3f37812 */ /* 0x000fe200078ec0ff */
[----:B------:R-:W-:Y:S01]  /*13d30*/  VIADD R3, R0, UR8 ;  /* 0x0000000800037c36 */ /* 0x000fe20008000000 */
[----:B------:R-:W-:Y:S01]  /*13d40*/  LDSM.16.M88.4 R8, [R0+UR8+0x2000] ;  /* 0x002000080008783b */ /* 0x000fe20008000200 */
[----:B------:R-:W-:-:S02]  /*13d50*/  SEL R93, R93, 0xffffffe0, !P1 ;  /* 0xffffffe05d5d7807 */ /* 0x000fc40004800000 */
[----:B------:R-:W-:Y:S01]  /*13d60*/  SEL R170, R170, 0xffffffc0, !P2 ;  /* 0xffffffc0aaaa7807 */ /* 0x000fe20005000000 */
[----:B------:R-:W1:Y:S01]  /*13d70*/  LDSM.16.M88.4 R4, [R48] ;  /* 0x000000003004783b */ /* 0x000e620000000200 */
[----:B------:R-:W-:Y:S01]  /*13d80*/  P2R R240, PR, RZ, 0x4 ;  /* 0x00000004fff07803 */ /* 0x000fe20000000000 */
[--C-:B------:R-:W-:Y:S02]  /*13d90*/  IMAD.IADD R2, R3, 0x1, R93.reuse ;  /* 0x0000000103027824 */ /* 0x100fe400078e025d */
[----:B------:R-:W2:Y:S04]  /*13da0*/  LDSM.16.M88.4 R12, [R0+UR8+0x3000] ;  /* 0x00300008000c783b */ /* 0x000ea80008000200 */
[----:B------:R-:W3:Y:S04]  /*13db0*/  LDSM.16.M88.4 R36, [R0+UR8+0x3800] ;  /* 0x003800080024783b */ /* 0x000ee80008000200 */
[----:B------:R-:W4:Y:S04]  /*13dc0*/  LDSM.16.M88.4 R16, [R0+UR8+0x2800] ;  /* 0x002800080010783b */ /* 0x000f280008000200 */
[----:B-----5:R-:W-:Y:S04]  /*13dd0*/  LDSM.16.M88.4 R32, [R0+UR8+0x4000] ;  /* 0x004000080020783b */ /* 0x020fe80008000200 */
[----:B------:R-:W-:Y:S04]  /*13de0*/  LDSM.16.M88.4 R28, [R0+UR8+0x4800] ;  /* 0x00480008001c783b */ /* 0x000fe80008000200 */
[----:B------:R-:W-:Y:S04]  /*13df0*/  LDSM.16.M88.4 R24, [R0+UR8+0x5000] ;  /* 0x005000080018783b */ /* 0x000fe80008000200 */
[----:B------:R-:W-:Y:S04]  /*13e00*/  LDSM.16.M88.4 R20, [R0+UR8+0x5800] ;  /* 0x005800080014783b */ /* 0x000fe80008000200 */
[----:B------:R-:W-:Y:S04]  /*13e10*/  LDSM.16.M88.4 R60, [R0+UR8+0x7000] ;  /* 0x00700008003c783b */ /* 0x000fe80008000200 */
[----:B------:R-:W-:Y:S01]  /*13e20*/  LDSM.16.M88.4 R56, [R0+UR8+0x7800] ;  /* 0x007800080038783b */ /* 0x000fe20008000200 */
[C---:B-1----:R-:W-:Y:S03]  /*13e30*/  HMMA.16816.F32 R120, R4.reuse, R8, RZ ;  /* 0x000000080478723c */ /* 0x042fe600000018ff */
[----:B------:R-:W-:Y:S04]  /*13e40*/  LDSM.16.M88.4 R52, [R0+UR8+0x8000] ;  /* 0x008000080034783b */ /* 0x000fe80008000200 */
[----:B------:R-:W-:Y:S01]  /*13e50*/  LDSM.16.M88.4 R44, [R0+UR8+0x8800] ;  /* 0x00880008002c783b */ /* 0x000fe20008000200 */
[C---:B------:R-:W-:Y:S03]  /*13e60*/  HMMA.16816.F32 R116, R4.reuse, R10, RZ ;  /* 0x0000000a0474723c */ /* 0x040fe600000018ff */
[----:B------:R-:W1:Y:S04]  /*13e70*/  LDSM.16.M88.4 R8, [R0+UR8+0x6000] ;  /* 0x006000080008783b */ /* 0x000e680008000200 */
[----:B------:R-:W-:Y:S01]  /*13e80*/  LDSM.16.M88.4 R40, [R0+UR8+0x9000] ;  /* 0x009000080028783b */ /* 0x000fe20008000200 */
[C---:B--2---:R-:W-:Y:S08]  /*13e90*/  HMMA.16816.F32 R96, R4.reuse, R12, RZ ;  /* 0x0000000c0460723c */ /* 0x044ff000000018ff */
[C---:B------:R-:W-:Y:S01]  /*13ea0*/  HMMA.16816.F32 R88, R4.reuse, R14, RZ ;  /* 0x0000000e0458723c */ /* 0x040fe200000018ff */
[----:B------:R-:W2:Y:S07]  /*13eb0*/  LDSM.16.M88.4 R12, [R0+UR8+0x6800] ;  /* 0x00680008000c783b */ /* 0x000eae0008000200 */
[C---:B---3--:R-:W-:Y:S08]  /*13ec0*/  HMMA.16816.F32 R84, R4.reuse, R36, RZ ;  /* 0x000000240454723c */ /* 0x048ff000000018ff */
[C---:B------:R-:W-:Y:S01]  /*13ed0*/  HMMA.16816.F32 R80, R4.reuse, R38, RZ ;  /* 0x000000260450723c */ /* 0x040fe200000018ff */
[----:B------:R3:W2:Y:S07]  /*13ee0*/  LDSM.16.M88.4 R36, [R0+UR8+0x9800] ;  /* 0x009800080024783b */ /* 0x0006ae0008000200 */
[C---:B----4-:R-:W-:Y:S08]  /*13ef0*/  HMMA.16816.F32 R108, R4.reuse, R16, RZ ;  /* 0x00000010046c723c */ /* 0x050ff000000018ff */
[----:B-1----:R-:W-:Y:S01]  /*13f00*/  HMMA.16816.F32 R152, R4, R8, RZ ;  /* 0x000000080498723c */ /* 0x002fe200000018ff */
[----:B------:R-:W-:-:S07]  /*13f10*/  IMAD.IADD R8, R48, 0x1, R93 ;  /* 0x0000000130087824 */ /* 0x000fce00078e025d */
[----:B------:R-:W-:Y:S01]  /*13f20*/  HMMA.16816.F32 R100, R4, R18, RZ ;  /* 0x000000120464723c */ /* 0x000fe200000018ff */
[----:B------:R-:W-:Y:S01]  /*13f30*/  LDSM.16.M88.4 R16, [R2+0x4000] ;  /* 0x004000000210783b */ /* 0x000fe20000000200 */
[--C-:B---3--:R-:W-:Y:S02]  /*13f40*/  IMAD.IADD R0, R3, 0x1, R170.reuse ;  /* 0x0000000103007824 */ /* 0x108fe400078e02aa */
[----:B------:R-:W-:-:S04]  /*13f50*/  IMAD.IADD R3, R48, 0x1, R170 ;  /* 0x0000000130037824 */ /* 0x000fc800078e02aa */
[C---:B--2---:R-:W-:Y:S08]  /*13f60*/  HMMA.16816.F32 R136, R4.reuse, R12, RZ ;  /* 0x0000000c0488723c */ /* 0x044ff000000018ff */
[C---:B------:R-:W-:Y:S01]  /*13f70*/  HMMA.16816.F32 R124, R4.reuse, R14, RZ ;  /* 0x0000000e047c723c */ /* 0x040fe200000018ff */
[----:B------:R-:W1:Y:S07]  /*13f80*/  LDSM.16.M88.4 R12, [R8] ;  /* 0x00000000080c783b */ /* 0x000e6e0000000200 */
[C---:B------:R-:W-:Y:S01]  /*13f90*/  HMMA.16816.F32 R140, R4.reuse, R10, RZ ;  /* 0x0000000a048c723c */ /* 0x040fe200000018ff */
[----:B------:R-:W-:Y:S07]  /*13fa0*/  LDSM.16.M88.4 R8, [R2+0x4800] ;  /* 0x004800000208783b */ /* 0x000fee0000000200 */
[C---:B------:R-:W-:Y:S08]  /*13fb0*/  HMMA.16816.F32 R68, R4.reuse, R34, RZ ;  /* 0x000000220444723c */ /* 0x040ff000000018ff */
        /* <DEDUP_REMOVED lines=13> */
[----:B------:R-:W3:Y:S07]  /*14090*/  LDSM.16.M88.4 R60, [R2+0x5000] ;  /* 0x00500000023c783b */ /* 0x000eee0000000200 */
        /* <DEDUP_REMOVED lines=13> */
[----:B------:R-:W-:Y:S01]  /*14170*/  HMMA.16816.F32 R204, R4, R38, RZ ;  /* 0x0000002604cc723c */ /* 0x000fe200000018ff */
[----:B------:R-:W4:Y:S07]  /*14180*/  LDSM.16.M88.4 R36, [R2+0x7800] ;  /* 0x007800000224783b */ /* 0x000f2e0000000200 */
[C---:B-1----:R-:W-:Y:S08]  /*14190*/  HMMA.16816.F32 R4, R12.reuse, R18, R68 ;  /* 0x000000120c04723c */ /* 0x042ff00000001844 */
[C---:B------:R-:W-:Y:S01]  /*141a0*/  HMMA.16816.F32 R224, R12.reuse, R16, R76 ;  /* 0x000000100ce0723c */ /* 0x040fe2000000184c */
[----:B------:R-:W-:Y:S07]  /*141b0*/  LDSM.16.M88.4 R16, [R0+0x2000] ;  /* 0x002000000010783b */ /* 0x000fee0000000200 */
[----:B--2---:R-:W-:Y:S03]  /*141c0*/  HMMA.16816.F32 R216, R12, R20, R84 ;  /* 0x000000140cd8723c */ /* 0x004fe60000001854 */
[----:B------:R-:W-:-:S02]  /*141d0*/  IMAD.MOV.U32 R76, RZ, RZ, R4 ;  /* 0x000000ffff4c7224 */ /* 0x000fc400078e0004 */
[----:B------:R-:W-:Y:S02]  /*141e0*/  IMAD.MOV.U32 R51, RZ, RZ, R5 ;  /* 0x000000ffff337224 */ /* 0x000fe400078e0005 */
[----:B------:R-:W-:Y:S01]  /*141f0*/  IMAD.MOV.U32 R50, RZ, RZ, R6 ;  /* 0x000000ffff327224 */ /* 0x000fe200078e0006 */
[----:B------:R-:W-:Y:S01]  /*14200*/  HMMA.16816.F32 R220, R12, R26, R88 ;  /* 0x0000001a0cdc723c */ /* 0x000fe20000001858 */
[----:B------:R-:W-:-:S07]  /*14210*/  IMAD.MOV.U32 R49, RZ, RZ, R7 ;  /* 0x000000ffff317224 */ /* 0x000fce00078e0007 */
[C---:B------:R-:W-:Y:S03]  /*14220*/  HMMA.16816.F32 R4, R12.reuse, R8, R72 ;  /* 0x000000080c04723c */ /* 0x040fe60000001848 */
[----:B------:R-:W-:Y:S02]  /*14230*/  IMAD.MOV.U32 R87, RZ, RZ, R216 ;  /* 0x000000ffff577224 */ /* 0x000fe400078e00d8 */
[----:B------:R-:W-:Y:S02]  /*14240*/  IMAD.MOV.U32 R86, RZ, RZ, R217 ;  /* 0x000000ffff567224 */ /* 0x000fe400078e00d9 */
[----:B------:R-:W-:Y:S01]  /*14250*/  IMAD.MOV.U32 R85, RZ, RZ, R218 ;  /* 0x000000ffff557224 */ /* 0x000fe200078e00da */
[----:B------:R-:W-:Y:S01]  /*14260*/  HMMA.16816.F32 R196, R12, R32, R120 ;  /* 0x000000200cc4723c */ /* 0x000fe20000001878 */
[----:B------:R-:W-:-:S07]  /*14270*/  IMAD.MOV.U32 R84, RZ, RZ, R219 ;  /* 0x000000ffff547224 */ /* 0x000fce00078e00db */
[C---:B------:R-:W-:Y:S01]  /*14280*/  HMMA.16816.F32 R216, R12.reuse, R22, R80 ;  /* 0x000000160cd8723c */ /* 0x040fe20000001850 */
[----:B------:R-:W-:Y:S02]  /*14290*/  LDSM.16.M88.4 R20, [R2+0x9800] ;  /* 0x009800000214783b */ /* 0x000fe40000000200 */
[----:B------:R-:W-:Y:S02]  /*142a0*/  IMAD.MOV.U32 R75, RZ, RZ, R4 ;  /* 0x000000ffff4b7224 */ /* 0x000fe400078e0004 */
[----:B------:R-:W-:Y:S02]  /*142b0*/  IMAD.MOV.U32 R74, RZ, RZ, R5 ;  /* 0x000000ffff4a7224 */ /* 0x000fe400078e0005 */
[----:B------:R-:W-:Y:S01]  /*142c0*/  IMAD.MOV.U32 R73, RZ, RZ, R6 ;  /* 0x000000ffff497224 */ /* 0x000fe200078e0006 */
[----:B------:R-:W-:Y:S01]  /*142d0*/  HMMA.16816.F32 R180, R12, R28, R108 ;  /* 0x0000001c0cb4723c */ /* 0x000fe2000000186c */
[----:B------:R-:W-:-:S07]  /*142e0*/  IMAD.MOV.U32 R72, RZ, RZ, R7 ;  /* 0x000000ffff487224 */ /* 0x000fce00078e0007 */
[C---:B------:R-:W-:Y:S01]  /*142f0*/  HMMA.16816.F32 R4, R12.reuse, R10, R64 ;  /* 0x0000000a0c04723c */ /* 0x040fe20000001840 */
[----:B------:R1:W-:Y:S04]  /*14300*/  LDSM.16.M88.4 R8, [R3] ;  /* 0x000000000308783b */ /* 0x0003e80000000200 */
[----:B------:R-:W-:Y:S03]  /*14310*/  LDSM.16.M88.4 R64, [R0+0x4000] ;  /* 0x004000000040783b */ /* 0x000fe60000000200 */
[C---:B------:R-:W-:Y:S01]  /*14320*/  HMMA.16816.F32 R120, R12.reuse, R30, R100 ;  /* 0x0000001e0c78723c */ /* 0x040fe20000001864 */
[----:B------:R-:W2:Y:S07]  /*14330*/  LDSM.16.M88.4 R28, [R2+0x8800] ;  /* 0x00880000021c783b */ /* 0x000eae0000000200 */
[----:B------:R-:W-:Y:S01]  /*14340*/  HMMA.16816.F32 R176, R12, R24, R96 ;  /* 0x000000180cb0723c */ /* 0x000fe20000001860 */
[----:B------:R-:W-:Y:S02]  /*14350*/  LDSM.16.M88.4 R24, [R2+0x9000] ;  /* 0x009000000218783b */ /* 0x000fe40000000200 */
[----:B------:R-:W-:-:S02]  /*14360*/  IMAD.MOV.U32 R71, RZ, RZ, R4 ;  /* 0x000000ffff477224 */ /* 0x000fc400078e0004 */
[----:B------:R-:W-:Y:S02]  /*14370*/  IMAD.MOV.U32 R70, RZ, RZ, R5 ;  /* 0x000000ffff467224 */ /* 0x000fe400078e0005 */
[----:B------:R-:W-:Y:S01]  /*14380*/  IMAD.MOV.U32 R69, RZ, RZ, R6 ;  /* 0x000000ffff457224 */ /* 0x000fe200078e0006 */
[----:B------:R-:W-:Y:S01]  /*14390*/  HMMA.16816.F32 R188, R12, R34, R116 ;  /* 0x000000220cbc723c */ /* 0x000fe20000001874 */
[----:B------:R-:W-:Y:S01]  /*143a0*/  IMAD.MOV.U32 R68, RZ, RZ, R7 ;  /* 0x000000ffff447224 */ /* 0x000fe200078e0007 */
[----:B------:R-:W2:Y:S01]  /*143b0*/  LDSM.16.M88.4 R32, [R2+0x8000] ;  /* 0x008000000220783b */ /* 0x000ea20000000200 */
[----:B-1----:R-:W-:-:S05]  /*143c0*/  IMAD.IADD R3, R93, 0x1, R3 ;  /* 0x000000015d037824 */ /* 0x002fca00078e0203 */
[C---:B---3--:R-:W-:Y:S08]  /*143d0*/  HMMA.16816.F32 R4, R12.reuse, R60, R104 ;  /* 0x0000003c0c04723c */ /* 0x048ff00000001868 */
[C---:B----4-:R-:W-:Y:S08]  /*143e0*/  HMMA.16816.F32 R116, R12.reuse, R38, R148 ;  /* 0x000000260c74723c */ /* 0x050ff00000001894 */
[----:B------:R-:W-:Y:S03]  /*143f0*/  HMMA.16816.F32 R128, R12, R40, R128 ;  /* 0x000000280c80723c */ /* 0x000fe60000001880 */
[----:B------:R-:W-:-:S02]  /*14400*/  IMAD.MOV.U32 R94, RZ, RZ, R4 ;  /* 0x000000ffff5e7224 */ /* 0x000fc400078e0004 */
[----:B------:R-:W-:Y:S02]  /*14410*/  IMAD.MOV.U32 R83, RZ, RZ, R5 ;  /* 0x000000ffff537224 */ /* 0x000fe400078e0005 */
[----:B------:R-:W-:Y:S01]  /*14420*/  IMAD.MOV.U32 R82, RZ, RZ, R6 ;  /* 0x000000ffff527224 */ /* 0x000fe200078e0006 */
[----:B--2---:R-:W-:Y:S01]  /*14430*/  HMMA.16816.F32 R100, R12, R28, R184 ;  /* 0x0000001c0c64723c */ /* 0x004fe200000018b8 */
[----:B------:R-:W-:-:S07]  /*14440*/  IMAD.MOV.U32 R81, RZ, RZ, R7 ;  /* 0x000000ffff517224 */ /* 0x000fce00078e0007 */
[C---:B------:R-:W-:Y:S08]  /*14450*/  HMMA.16816.F32 R4, R12.reuse, R62, R112 ;  /* 0x0000003e0c04723c */ /* 0x040ff00000001870 */
[----:B------:R-:W-:Y:S01]  /*14460*/  HMMA.16816.F32 R60, R12, R56, R156 ;  /* 0x000000380c3c723c */ /* 0x000fe2000000189c */
[----:B------:R-:W-:Y:S02]  /*14470*/  IMAD.MOV.U32 R157, RZ, RZ, R74 ;  /* 0x000000ffff9d7224 */ /* 0x000fe400078e004a */
[----:B------:R-:W-:-:S02]  /*14480*/  IMAD.MOV.U32 R158, RZ, RZ, R73 ;  /* 0x000000ffff9e7224 */ /* 0x000fc400078e0049 */
[----:B------:R-:W-:-:S03]  /*14490*/  IMAD.MOV.U32 R159, RZ, RZ, R72 ;  /* 0x000000ffff9f7224 */ /* 0x000fc600078e0048 */
[C---:B------:R-:W-:Y:S01]  /*144a0*/  HMMA.16816.F32 R56, R12.reuse, R58, R160 ;  /* 0x0000003a0c38723c */ /* 0x040fe200000018a0 */
[----:B------:R-:W-:Y:S02]  /*144b0*/  IMAD.MOV.U32 R161, RZ, RZ, R83 ;  /* 0x000000ffffa17224 */ /* 0x000fe400078e0053 */
[----:B------:R-:W-:Y:S02]  /*144c0*/  IMAD.MOV.U32 R80, RZ, RZ, R4 ;  /* 0x000000ffff507224 */ /* 0x000fe400078e0004 */
[----:B------:R-:W-:Y:S02]  /*144d0*/  IMAD.MOV.U32 R79, RZ, RZ, R5 ;  /* 0x000000ffff4f7224 */ /* 0x000fe400078e0005 */
[----:B------:R-:W-:Y:S01]  /*144e0*/  IMAD.MOV.U32 R78, RZ, RZ, R6 ;  /* 0x000000ffff4e7224 */ /* 0x000fe200078e0006 */
[----:B------:R-:W-:Y:S01]  /*144f0*/  HMMA.16816.F32 R108, R12, R34, R172 ;  /* 0x000000220c6c723c */ /* 0x000fe200000018ac */
[----:B------:R-:W-:Y:S02]  /*14500*/  IMAD.MOV.U32 R77, RZ, RZ, R7 ;  /* 0x000000ffff4d7224 */ /* 0x000fe400078e0007 */
[----:B------:R-:W1:Y:S01]  /*14510*/  LDSM.16.M88.4 R4, [R0+0x2800] ;  /* 0x002800000004783b */ /* 0x000e620000000200 */
[----:B------:R-:W-:-:S02]  /*14520*/  IMAD.MOV.U32 R162, RZ, RZ, R82 ;  /* 0x000000ffffa27224 */ /* 0x000fc400078e0052 */
[----:B------:R-:W-:Y:S02]  /*14530*/  IMAD.MOV.U32 R163, RZ, RZ, R81 ;  /* 0x000000ffffa37224 */ /* 0x000fe400078e0051 */
[----:B------:R-:W-:Y:S01]  /*14540*/  IMAD.MOV.U32 R2, RZ, RZ, R63 ;  /* 0x000000ffff027224 */ /* 0x000fe200078e003f */
[C---:B------:R-:W-:Y:S01]  /*14550*/  HMMA.16816.F32 R112, R12.reuse, R32, R164 ;  /* 0x000000200c70723c */ /* 0x040fe200000018a4 */
[----:B------:R-:W-:Y:S01]  /*14560*/  IMAD.MOV.U32 R48, RZ, RZ, R62 ;  /* 0x000000ffff307224 */ /* 0x000fe200078e003e */
[----:B------:R-:W-:Y:S01]  /*14570*/  LDSM.16.M88.4 R32, [R0+0x7000] ;  /* 0x007000000020783b */ /* 0x000fe20000000200 */
[----:B------:R-:W-:Y:S02]  /*14580*/  IMAD.MOV.U32 R156, RZ, RZ, R56 ;  /* 0x000000ffff9c7224 */ /* 0x000fe400078e0038 */
[----:B------:R-:W-:Y:S02]  /*14590*/  IMAD.MOV.U32 R107, RZ, RZ, R57 ;  /* 0x000000ffff6b7224 */ /* 0x000fe400078e0039 */
[----:B------:R-:W-:Y:S01]  /*145a0*/  IMAD.MOV.U32 R106, RZ, RZ, R58 ;  /* 0x000000ffff6a7224 */ /* 0x000fe200078e003a */
[----:B------:R-:W-:Y:S01]  /*145b0*/  HMMA.16816.F32 R132, R12, R42, R132 ;  /* 0x0000002a0c84723c */ /* 0x000fe20000001884 */
[----:B------:R-:W-:Y:S01]  /*145c0*/  IMAD.MOV.U32 R105, RZ, RZ, R59 ;  /* 0x000000ffff697224 */ /* 0x000fe200078e003b */
[----:B------:R-:W2:Y:S01]  /*145d0*/  LDSM.16.M88.4 R40, [R0+0x6000] ;  /* 0x006000000028783b */ /* 0x000ea20000000200 */
[----:B------:R-:W-:-:S02]  /*145e0*/  IMAD.MOV.U32 R104, RZ, RZ, R60 ;  /* 0x000000ffff687224 */ /* 0x000fc400078e003c */
[----:B------:R-:W-:Y:S02]  /*145f0*/  IMAD.MOV.U32 R167, RZ, RZ, R2 ;  /* 0x000000ffffa77224 */ /* 0x000fe400078e0002 */
[----:B------:R-:W-:Y:S01]  /*14600*/  IMAD.IADD R2, R93, 0x1, R0 ;  /* 0x000000015d027824 */ /* 0x000fe200078e0200 */
[----:B------:R-:W-:Y:S01]  /*14610*/  HMMA.16816.F32 R56, R12, R52, R152 ;  /* 0x000000340c38723c */ /* 0x000fe20000001898 */
[----:B------:R-:W-:Y:S02]  /*14620*/  IMAD.MOV.U32 R152, RZ, RZ, R87 ;  /* 0x000000ffff987224 */ /* 0x000fe400078e0057 */
[----:B------:R-:W-:Y:S02]  /*14630*/  IMAD.MOV.U32 R153, RZ, RZ, R86 ;  /* 0x000000ffff997224 */ /* 0x000fe400078e0056 */
[----:B------:R-:W-:Y:S02]  /*14640*/  IMAD.MOV.U32 R154, RZ, RZ, R85 ;  /* 0x000000ffff9a7224 */ /* 0x000fe400078e0055 */
[----:B------:R-:W-:-:S02]  /*14650*/  IMAD.MOV.U32 R155, RZ, RZ, R84 ;  /* 0x000000ffff9b7224 */ /* 0x000fc400078e0054 */
[C---:B------:R-:W-:Y:S01]  /*14660*/  HMMA.16816.F32 R84, R12.reuse, R26, R208 ;  /* 0x0000001a0c54723c */ /* 0x040fe200000018d0 */
[----:B------:R-:W-:Y:S02]  /*14670*/  IMAD.MOV.U32 R208, RZ, RZ, R80 ;  /* 0x000000ffffd07224 */ /* 0x000fe400078e0050 */
        /* <DEDUP_REMOVED lines=8> */
[----:B-1----:R-:W-:Y:S01]  /*14700*/  HMMA.16816.F32 R120, R8, R6, R120 ;  /* 0x000000060878723c */ /* 0x002fe20000001878 */
[----:B------:R-:W-:Y:S02]  /*14710*/  IMAD.MOV.U32 R52, RZ, RZ, R59 ;  /* 0x000000ffff347224 */ /* 0x000fe400078e003b */
[----:B------:R-:W-:Y:S02]  /*14720*/  IMAD.MOV.U32 R172, RZ, RZ, R89 ;  /* 0x000000ffffac7224 */ /* 0x000fe400078e0059 */
[----:B------:R-:W-:Y:S02]  /*14730*/  IMAD.MOV.U32 R173, RZ, RZ, R88 ;  /* 0x000000ffffad7224 */ /* 0x000fe400078e0058 */
[----:B------:R-:W-:Y:S01]  /*14740*/  IMAD.MOV.U32 R213, RZ, RZ, R70 ;  /* 0x000000ffffd57224 */ /* 0x000fe200078e0046 */
[----:B------:R-:W-:Y:S01]  /*14750*/  HMMA.16816.F32 R56, R12, R54, R140 ;  /* 0x000000360c38723c */ /* 0x000fe2000000188c */
[----:B------:R-:W-:-:S02]  /*14760*/  IMAD.MOV.U32 R214, RZ, RZ, R69 ;  /* 0x000000ffffd67224 */ /* 0x000fc400078e0045 */
[----:B------:R-:W-:Y:S02]  /*14770*/  IMAD.MOV.U32 R215, RZ, RZ, R68 ;  /* 0x000000ffffd77224 */ /* 0x000fe400078e0044 */
        /* <DEDUP_REMOVED lines=8> */
[C---:B------:R-:W-:Y:S01]  /*14800*/  HMMA.16816.F32 R124, R12.reuse, R36, R144 ;  /* 0x000000240c7c723c */ /* 0x040fe20000001890 */
[----:B------:R-:W1:Y:S01]  /*14810*/  LDSM.16.M88.4 R36, [R0+0x6800] ;  /* 0x006800000024783b */ /* 0x000e620000000200 */
[----:B------:R-:W-:Y:S02]  /*14820*/  IMAD.MOV.U32 R160, RZ, RZ, R94 ;  /* 0x000000ffffa07224 */ /* 0x000fe400078e005e */
[----:B------:R-:W-:Y:S02]  /*14830*/  IMAD.MOV.U32 R91, RZ, RZ, R56 ;  /* 0x000000ffff5b7224 */ /* 0x000fe400078e0038 */
[----:B------:R-:W-:Y:S02]  /*14840*/  IMAD.MOV.U32 R90, RZ, RZ, R57 ;  /* 0x000000ffff5a7224 */ /* 0x000fe400078e0039 */
[----:B------:R-:W-:Y:S01]  /*14850*/  IMAD.MOV.U32 R55, RZ, RZ, R58 ;  /* 0x000000ffff377224 */ /* 0x000fe200078e003a */
[----:B------:R-:W-:Y:S01]  /*14860*/  HMMA.16816.F32 R68, R12, R22, R204 ;  /* 0x000000160c44723c */ /* 0x000fe200000018cc */
[----:B------:R-:W-:Y:S01]  /*14870*/  IMAD.MOV.U32 R54, RZ, RZ, R59 ;  /* 0x000000ffff367224 */ /* 0x000fe200078e003b */
[----:B------:R-:W-:Y:S01]  /*14880*/  LDSM.16.M88.4 R20, [R0+0x8800] ;  /* 0x008800000014783b */ /* 0x000fe20000000200 */
[----:B------:R-:W-:-:S02]  /*14890*/  IMAD.MOV.U32 R204, RZ, RZ, R76 ;  /* 0x000000ffffcc7224 */ /* 0x000fc400078e004c */
[----:B------:R-:W-:Y:S02]  /*148a0*/  IMAD.MOV.U32 R205, RZ, RZ, R51 ;  /* 0x000000ffffcd7224 */ /* 0x000fe400078e0033 */
[----:B------:R-:W-:Y:S01]  /*148b0*/  IMAD.MOV.U32 R206, RZ, RZ, R50 ;  /* 0x000000ffffce7224 */ /* 0x000fe200078e0032 */
[----:B------:R-:W-:Y:S01]  /*148c0*/  HMMA.16816.F32 R56, R12, R44, R136 ;  /* 0x0000002c0c38723c */ /* 0x000fe20000001888 */
[----:B------:R-:W-:Y:S02]  /*148d0*/  IMAD.MOV.U32 R207, RZ, RZ, R49 ;  /* 0x000000ffffcf7224 */ /* 0x000fe400078e0031 */
[----:B------:R-:W-:Y:S05]  /*148e0*/  LDSM.16.M88.4 R48, [R0+0x5000] ;  /* 0x005000000030783b */ /* 0x000fea0000000200 */
[C---:B------:R-:W-:Y:S08]  /*148f0*/  HMMA.16816.F32 R76, R8.reuse, R18, R188 ;  /* 0x00000012084c723c */ /* 0x040ff000000018bc */
[----:B--2---:R-:W-:Y:S03]  /*14900*/  HMMA.16816.F32 R172, R8, R40, R172 ;  /* 0x0000002808ac723c */ /* 0x004fe600000018ac */
[----:B------:R-:W-:-:S02]  /*14910*/  IMAD.MOV.U32 R97, RZ, RZ, R56 ;  /* 0x000000ffff617224 */ /* 0x000fc400078e0038 */
[----:B------:R-:W-:Y:S02]  /*14920*/  IMAD.MOV.U32 R96, RZ, RZ, R57 ;  /* 0x000000ffff607224 */ /* 0x000fe400078e0039 */
[----:B------:R-:W-:Y:S01]  /*14930*/  IMAD.MOV.U32 R45, RZ, RZ, R58 ;  /* 0x000000ffff2d7224 */ /* 0x000fe200078e003a */
[----:B-1----:R-:W-:Y:S01]  /*14940*/  HMMA.16816.F32 R140, R8, R38, R140 ;  /* 0x00000026088c723c */ /* 0x002fe2000000188c */
[----:B------:R-:W-:Y:S02]  /*14950*/  IMAD.MOV.U32 R44, RZ, RZ, R59 ;  /* 0x000000ffff2c7224 */ /* 0x000fe400078e003b */
[----:B------:R-:W1:Y:S01]  /*14960*/  LDSM.16.M88.4 R56, [R0+0x3800] ;  /* 0x003800000038783b */ /* 0x000e620000000200 */
[----:B------:R-:W-:Y:S02]  /*14970*/  IMAD.MOV.U32 R184, RZ, RZ, R97 ;  /* 0x000000ffffb87224 */ /* 0x000fe400078e0061 */
[----:B------:R-:W-:Y:S02]  /*14980*/  IMAD.MOV.U32 R185, RZ, RZ, R96 ;  /* 0x000000ffffb97224 */ /* 0x000fe400078e0060 */
[----:B------:R-:W-:Y:S01]  /*14990*/  HMMA.16816.F32 R96, R12, R30, R192 ;  /* 0x0000001e0c60723c */ /* 0x000fe200000018c0 */
[----:B------:R-:W-:Y:S01]  /*149a0*/  IMAD.MOV.U32 R192, RZ, RZ, R91 ;  /* 0x000000ffffc07224 */ /* 0x000fe200078e005b */
[----:B------:R-:W-:Y:S01]  /*149b0*/  LDSM.16.M88.4 R28, [R0+0x7800] ;  /* 0x00780000001c783b */ /* 0x000fe20000000200 */
[----:B------:R-:W-:-:S02]  /*149c0*/  IMAD.MOV.U32 R193, RZ, RZ, R90 ;  /* 0x000000ffffc17224 */ /* 0x000fc400078e005a */
[----:B------:R-:W-:Y:S02]  /*149d0*/  IMAD.MOV.U32 R186, RZ, RZ, R45 ;  /* 0x000000ffffba7224 */ /* 0x000fe400078e002d */
[----:B------:R-:W-:Y:S01]  /*149e0*/  IMAD.MOV.U32 R187, RZ, RZ, R44 ;  /* 0x000000ffffbb7224 */ /* 0x000fe200078e002c */
[----:B------:R-:W-:Y:S01]  /*149f0*/  HMMA.16816.F32 R88, R12, R24, R200 ;  /* 0x000000180c58723c */ /* 0x000fe200000018c8 */
[----:B------:R-:W-:Y:S01]  /*14a00*/  IMAD.MOV.U32 R200, RZ, RZ, R156 ;  /* 0x000000ffffc87224 */ /* 0x000fe200078e009c */
[----:B------:R-:W-:Y:S01]  /*14a10*/  LDSM.16.M88.4 R44, [R0+0x5800] ;  /* 0x00580000002c783b */ /* 0x000fe20000000200 */
[----:B------:R-:W-:Y:S02]  /*14a20*/  IMAD.MOV.U32 R156, RZ, RZ, R75 ;  /* 0x000000ffff9c7224 */ /* 0x000fe400078e004b */
[----:B------:R-:W-:Y:S01]  /*14a30*/  IMAD.MOV.U32 R194, RZ, RZ, R55 ;  /* 0x000000ffffc27224 */ /* 0x000fe200078e0037 */
[----:B------:R-:W-:Y:S01]  /*14a40*/  LDSM.16.M88.4 R12, [R0+0x9800] ;  /* 0x00980000000c783b */ /* 0x000fe20000000200 */
[----:B------:R-:W-:Y:S01]  /*14a50*/  IMAD.MOV.U32 R195, RZ, RZ, R54 ;  /* 0x000000ffffc37224 */ /* 0x000fe200078e0036 */
[----:B------:R-:W-:Y:S01]  /*14a60*/  HMMA.16816.F32 R72, R8, R16, R196 ;  /* 0x000000100848723c */ /* 0x000fe200000018c4 */
[----:B------:R-:W-:Y:S01]  /*14a70*/  IMAD.MOV.U32 R201, RZ, RZ, R107 ;  /* 0x000000ffffc97224 */ /* 0x000fe200078e006b */
[----:B------:R-:W2:Y:S01]  /*14a80*/  LDSM.16.M88.4 R16, [R0+0x9000] ;  /* 0x009000000010783b */ /* 0x000ea20000000200 */
[----:B------:R-:W-:-:S02]  /*14a90*/  IMAD.MOV.U32 R202, RZ, RZ, R106 ;  /* 0x000000ffffca7224 */ /* 0x000fc400078e006a */
[----:B------:R-:W-:Y:S01]  /*14aa0*/  IMAD.MOV.U32 R203, RZ, RZ, R105 ;  /* 0x000000ffffcb7224 */ /* 0x000fe200078e0069 */
[----:B------:R-:W3:Y:S02]  /*14ab0*/  LDSM.16.M88.4 R52, [R0+0x4800] ;  /* 0x004800000034783b */ /* 0x000ee40000000200 */
[C---:B------:R-:W-:Y:S02]  /*14ac0*/  HMMA.16816.F32 R104, R8.reuse, R4, R180 ;  /* 0x000000040868723c */ /* 0x040fe400000018b4 */
[----:B------:R4:W3:Y:S04]  /*14ad0*/  LDSM.16.M88.4 R24, [R0+0x8000] ;  /* 0x008000000018783b */ /* 0x0008e80000000200 */
[----:B------:R2:W-:Y:S02]  /*14ae0*/  LDSM.16.M88.4 R4, [R3] ;  /* 0x000000000304783b */ /* 0x0005e40000000200 */
[C---:B------:R-:W-:Y:S02]  /*14af0*/  HMMA.16816.F32 R180, R8.reuse, R36, R184 ;  /* 0x0000002408b4723c */ /* 0x040fe400000018b8 */
[----:B------:R-:W-:Y:S06]  /*14b00*/  LDSM.16.M88.4 R36, [R2+0x2800] ;  /* 0x002800000224783b */ /* 0x000fec0000000200 */
[C---:B-1----:R-:W-:Y:S08]  /*14b10*/  HMMA.16816.F32 R144, R8.reuse, R56, R152 ;  /* 0x000000380890723c */ /* 0x042ff00000001898 */
[----:B------:R-:W-:Y:S01]  /*14b20*/  HMMA.16816.F32 R148, R8, R58, R216 ;  /* 0x0000003a0894723c */ /* 0x000fe200000018d8 */
[----:B------:R-:W1:Y:S01]  /*14b30*/  LDSM.16.M88.4 R56, [R2+0x2000] ;  /* 0x002000000238783b */ /* 0x000e620000000200 */
[----:B----4-:R-:W-:-:S05]  /*14b40*/  IMAD.SHL.U32 R0, R232, 0x2, RZ ;  /* 0x00000002e8007824 */ /* 0x010fca00078e00ff */
[----:B------:R-:W-:Y:S01]  /*14b50*/  LOP3.LUT R0, R233, 0x6, R0, 0xf8, !PT ;  /* 0x00000006e9007812 */ /* 0x000fe200078ef800 */
[C---:B------:R-:W-:Y:S03]  /*14b60*/  HMMA.16816.F32 R184, R8.reuse, R20, R100 ;  /* 0x0000001408b8723c */ /* 0x040fe60000001864 */
[C---:B--2---:R-:W-:Y:S02]  /*14b70*/  LOP3.LUT R3, R0.reuse, 0x9, RZ, 0xfc, !PT ;  /* 0x0000000900037812 */ /* 0x044fe400078efcff */
[C---:B------:R-:W-:Y:S02]  /*14b80*/  LOP3.LUT R21, R0.reuse, 0x1, RZ, 0xfc, !PT ;  /* 0x0000000100157812 */ /* 0x040fe400078efcff */
[----:B------:R-:W-:Y:S01]  /*14b90*/  ISETP.GE.AND P4, PT, R3, R92, PT ;  /* 0x0000005c0300720c */ /* 0x000fe20003f86270 */
[----:B------:R-:W-:Y:S01]  /*14ba0*/  HMMA.16816.F32 R100, R8, R22, R96 ;  /* 0x000000160864723c */ /* 0x000fe20000001860 */
[----:B------:R-:W-:-:S02]  /*14bb0*/  LOP3.LUT R3, R0, 0x10, RZ, 0xfc, !PT ;  /* 0x0000001000037812 */ /* 0x000fc400078efcff */
[C---:B------:R-:W-:Y:S02]  /*14bc0*/  LOP3.LUT R20, R0.reuse, 0x8, RZ, 0xfc, !PT ;  /* 0x0000000800147812 */ /* 0x040fe400078efcff */
[CC--:B------:R-:W-:Y:S02]  /*14bd0*/  ISETP.GE.AND P0, PT, R0.reuse, R92.reuse, PT ;  /* 0x0000005c0000720c */ /* 0x0c0fe40003f06270 */
[-C--:B------:R-:W-:Y:S01]  /*14be0*/  ISETP.GE.AND P5, PT, R3, R92.reuse, PT ;  /* 0x0000005c0300720c */ /* 0x080fe20003fa6270 */
[----:B------:R-:W-:Y:S01]  /*14bf0*/  HMMA.16816.F32 R96, R8, R16, R88 ;  /* 0x000000100860723c */ /* 0x000fe20000001858 */
[----:B------:R-:W-:Y:S02]  /*14c00*/  LOP3.LUT R3, R0, 0x18, RZ, 0xfc, !PT ;  /* 0x0000001800037812 */ /* 0x000fe400078efcff */
[-C--:B------:R-:W-:Y:S02]  /*14c10*/  ISETP.GE.AND P1, PT, R21, R92.reuse, PT ;  /* 0x0000005c1500720c */ /* 0x080fe40003f26270 */
[----:B------:R-:W-:-:S03]  /*14c20*/  ISETP.GE.AND P3, PT, R20, R92, PT ;  /* 0x0000005c1400720c */ /* 0x000fc60003f66270 */
[C---:B------:R-:W-:Y:S01]  /*14c30*/  HMMA.16816.F32 R88, R8.reuse, R18, R84 ;  /* 0x000000120858723c */ /* 0x040fe20000001854 */
[----:B------:R-:W2:Y:S07]  /*14c40*/  LDSM.16.M88.4 R16, [R2+0x3000] ;  /* 0x003000000210783b */ /* 0x000eae0000000200 */
[C---:B------:R-:W-:Y:S08]  /*14c50*/  HMMA.16816.F32 R136, R8.reuse, R60, R176 ;  /* 0x0000003c0888723c */ /* 0x040ff000000018b0 */
        /* <DEDUP_REMOVED lines=12> */
[C---:B------:R-:W-:Y:S01]  /*14d20*/  HMMA.16816.F32 R132, R8.reuse, R34, R132 ;  /* 0x000000220884723c */ /* 0x040fe20000001884 */
[----:B------:R-:W-:Y:S07]  /*14d30*/  LDSM.16.M88.4 R32, [R2+0x4800] ;  /* 0x004800000220783b */ /* 0x000fee0000000200 */
[C---:B------:R-:W-:Y:S08]  /*14d40*/  HMMA.16816.F32 R124, R8.reuse, R28, R124 ;  /* 0x0000001c087c723c */ /* 0x040ff0000000187c */
[C---:B------:R-:W-:Y:S01]  /*14d50*/  HMMA.16816.F32 R116, R8.reuse, R30, R116 ;  /* 0x0000001e0874723c */ /* 0x040fe20000001874 */
[----:B------:R-:W3:Y:S07]  /*14d60*/  LDSM.16.M88.4 R28, [R2+0x3800] ;  /* 0x00380000021c783b */ /* 0x000eee0000000200 */
[----:B------:R-:W-:Y:S01]  /*14d70*/  HMMA.16816.F32 R112, R8, R24, R112 ;  /* 0x000000180870723c */ /* 0x000fe20000001870 */
[----:B------:R-:W-:-:S04]  /*14d80*/  LOP3.LUT R24, R0, 0x11, RZ, 0xfc, !PT ;  /* 0x0000001100187812 */ /* 0x000fc800078efcff */
[----:B------:R-:W-:-:S03]  /*14d90*/  ISETP.GE.AND P2, PT, R24, R92, PT ;  /* 0x0000005c1800720c */ /* 0x000fc60003f46270 */
[C---:B------:R-:W-:Y:S08]  /*14da0*/  HMMA.16816.F32 R108, R8.reuse, R26, R108 ;  /* 0x0000001a086c723c */ /* 0x040ff0000000186c */
[----:B------:R-:W-:Y:S08]  /*14db0*/  HMMA.16816.F32 R80, R8, R14, R68 ;  /* 0x0000000e0850723c */ /* 0x000ff00000001844 */
[C---:B-1----:R-:W-:Y:S08]  /*14dc0*/  HMMA.16816.F32 R8, R4.reuse, R56, R72 ;  /* 0x000000380408723c */ /* 0x042ff00000001848 */
[C---:B------:R-:W-:Y:S08]  /*14dd0*/  HMMA.16816.F32 R12, R4.reuse, R58, R76 ;  /* 0x0000003a040c723c */ /* 0x040ff0000000184c */
[----:B------:R-:W-:Y:S03]  /*14de0*/  HMMA.16816.F32 R20, R4, R36, R104 ;  /* 0x000000240414723c */ /* 0x000fe60000001868 */
[----:B------:R-:W-:-:S02]  /*14df0*/  FSEL R56, R10, -INF , !P0 ;  /* 0xff8000000a387808 */ /* 0x000fc40004000000 */
[----:B------:R-:W-:Y:S02]  /*14e00*/  FSEL R68, R8, -INF , !P0 ;  /* 0xff80000008447808 */ /* 0x000fe40004000000 */
[-C--:B------:R-:W-:Y:S01]  /*14e10*/  ISETP.GE.AND P0, PT, R3, R92.reuse, PT ;  /* 0x0000005c0300720c */ /* 0x080fe20003f06270 */
[C---:B------:R-:W-:Y:S01]  /*14e20*/  HMMA.16816.F32 R24, R4.reuse, R38, R120 ;  /* 0x000000260418723c */ /* 0x040fe20000001878 */
[----:B------:R-:W1:Y:S01]  /*14e30*/  LDSM.16.M88.4 R36, [R2+0x4000] ;  /* 0x004000000224783b */ /* 0x000e620000000200 */
[C---:B------:R-:W-:Y:S02]  /*14e40*/  LOP3.LUT R3, R0.reuse, 0x19, RZ, 0xfc, !PT ;  /* 0x0000001900037812 */ /* 0x040fe400078efcff */
[----:B------:R-:W-:Y:S02]  /*14e50*/  FSEL R41, R11, -INF , !P1 ;  /* 0xff8000000b297808 */ /* 0x000fe40004800000 */
[----:B------:R-:W-:Y:S02]  /*14e60*/  FSEL R57, R9, -INF , !P1 ;  /* 0xff80000009397808 */ /* 0x000fe40004800000 */
[----:B------:R-:W-:Y:S01]  /*14e70*/  ISETP.GE.AND P1, PT, R3, R92, PT ;  /* 0x0000005c0300720c */ /* 0x000fe20003f26270 */
        /* <DEDUP_REMOVED lines=9> */
[-C--:B------:R-:W-:Y:S02]  /*14f10*/  ISETP.GE.AND P6, PT, R3, R92.reuse, PT ;  /* 0x0000005c0300720c */ /* 0x080fe40003fc6270 */
[----:B------:R-:W-:Y:S02]  /*14f20*/  ISETP.GE.AND P4, PT, R12, R92, PT ;  /* 0x0000005c0c00720c */ /* 0x000fe40003f86270 */
[----:B------:R-:W-:Y:S01]  /*14f30*/  LOP3.LUT R3, R0, 0x29, RZ, 0xfc, !PT ;  /* 0x0000002900037812 */ /* 0x000fe200078efcff */
[----:B------:R-:W-:Y:S01]  /*14f40*/  HMMA.16816.F32 R12, R4, R18, R60 ;  /* 0x00000012040c723c */ /* 0x000fe2000000183c */
[----:B------:R-:W-:Y:S02]  /*14f50*/  FSEL R58, R23, -INF , !P2 ;  /* 0xff800000173a7808 */ /* 0x000fe40005000000 */
[----:B------:R-:W-:-:S02]  /*14f60*/  FSEL R61, R21, -INF , !P2 ;  /* 0xff800000153d7808 */ /* 0x000fc40005000000 */
[----:B------:R-:W-:Y:S02]  /*14f70*/  FSEL R70, R20, -INF , !P5 ;  /* 0xff80000014467808 */ /* 0x000fe40006800000 */
[----:B------:R-:W-:Y:S01]  /*14f80*/  ISETP.GE.AND P2, PT, R3, R92, PT ;  /* 0x0000005c0300720c */ /* 0x000fe20003f46270 */
[----:B---3--:R-:W-:Y:S01]  /*14f90*/  HMMA.16816.F32 R16, R4, R28, R144 ;  /* 0x0000001c0410723c */ /* 0x008fe20000001890 */
[C---:B------:R-:W-:Y:S02]  /*14fa0*/  LOP3.LUT R3, R0.reuse, 0x30, RZ, 0xfc, !PT ;  /* 0x0000003000037812 */ /* 0x040fe400078efcff */
[----:B------:R-:W-:Y:S02]  /*14fb0*/  LOP3.LUT R20, R0, 0x31, RZ, 0xfc, !PT ;  /* 0x0000003100147812 */ /* 0x000fe400078efcff */
[----:B------:R-:W-:Y:S02]  /*14fc0*/  FSEL R60, R26, -INF , !P0 ;  /* 0xff8000001a3c7808 */ /* 0x000fe40004000000 */
[----:B------:R-:W-:-:S02]  /*14fd0*/  FSEL R63, R24, -INF , !P0 ;  /* 0xff800000183f7808 */ /* 0x000fc40004000000 */
[----:B------:R-:W-:Y:S02]  /*14fe0*/  FSEL R71, R27, -INF , !P1 ;  /* 0xff8000001b477808 */ /* 0x000fe40004800000 */
[----:B------:R-:W-:Y:S02]  /*14ff0*/  FSEL R62, R25, -INF , !P1 ;  /* 0xff800000193e7808 */ /* 0x000fe40004800000 */
[----:B------:R-:W-:Y:S01]  /*15000*/  FSEL R42, R22, -INF , !P5 ;  /* 0xff800000162a7808 */ /* 0x000fe20006800000 */
[----:B------:R-:W-:Y:S01]  /*15010*/  HMMA.16816.F32 R24, R4, R34, R52 ;  /* 0x000000220418723c */ /* 0x000fe20000001834 */
[-C--:B------:R-:W-:Y:S02]  /*15020*/  ISETP.GE.AND P0, PT, R3, R92.reuse, PT ;  /* 0x0000005c0300720c */ /* 0x080fe40003f06270 */
[----:B------:R-:W-:Y:S02]  /*15030*/  ISETP.GE.AND P1, PT, R20, R92, PT ;  /* 0x0000005c1400720c */ /* 0x000fe40003f26270 */
[----:B------:R-:W-:-:S02]  /*15040*/  LOP3.LUT R3, R0, 0x38, RZ, 0xfc, !PT ;  /* 0x0000003800037812 */ /* 0x000fc400078efcff */
[----:B------:R-:W-:Y:S01]  /*15050*/  FSEL R73, R10, -INF , !P3 ;  /* 0xff8000000a497808 */ /* 0x000fe20005800000 */
[----:B------:R-:W-:Y:S01]  /*15060*/  HMMA.16816.F32 R20, R4, R30, R148 ;  /* 0x0000001e0414723c */ /* 0x000fe20000001894 */
[----:B------:R-:W2:Y:S01]  /*15070*/  LDSM.16.M88.4 R28, [R2+0x5000] ;  /* 0x00500000021c783b */ /* 0x000ea20000000200 */
[----:B------:R-:W-:Y:S02]  /*15080*/  FSEL R78, R8, -INF , !P3 ;  /* 0xff800000084e7808 */ /* 0x000fe40005800000 */
[-C--:B------:R-:W-:Y:S02]  /*15090*/  ISETP.GE.AND P3, PT, R3, R92.reuse, PT ;  /* 0x0000005c0300720c */ /* 0x080fe40003f66270 */
[----:B------:R-:W-:Y:S02]  /*150a0*/  LOP3.LUT R3, R0, 0x39, RZ, 0xfc, !PT ;  /* 0x0000003900037812 */ /* 0x000fe400078efcff */
[----:B------:R-:W-:Y:S02]  /*150b0*/  FSEL R79, R12, -INF , !P6 ;  /* 0xff8000000c4f7808 */ /* 0x000fe40007000000 */
[----:B------:R-:W-:-:S02]  /*150c0*/  ISETP.GE.AND P5, PT, R3, R92, PT ;  /* 0x0000005c0300720c */ /* 0x000fc40003fa6270 */
[C---:B------:R-:W-:Y:S02]  /*150d0*/  LOP3.LUT R3, R0.reuse, 0x40, RZ, 0xfc, !PT ;  /* 0x0000004000037812 */ /* 0x040fe400078efcff */
[----:B------:R-:W-:Y:S02]  /*150e0*/  LOP3.LUT R12, R0, 0x41, RZ, 0xfc, !PT ;  /* 0x00000041000c7812 */ /* 0x000fe400078efcff */
[----:B------:R-:W-:Y:S02]  /*150f0*/  FSEL R74, R11, -INF , !P4 ;  /* 0xff8000000b4a7808 */ /* 0x000fe40006000000 */
[----:B------:R-:W-:Y:S02]  /*15100*/  FSEL R77, R9, -INF , !P4 ;  /* 0xff800000094d7808 */ /* 0x000fe40006000000 */
[----:B------:R-:W-:Y:S01]  /*15110*/  FSEL R75, R14, -INF , !P6 ;  /* 0xff8000000e4b7808 */ /* 0x000fe20007000000 */
[----:B-1----:R-:W-:Y:S01]  /*15120*/  HMMA.16816.F32 R8, R4, R36, R152 ;  /* 0x000000240408723c */ /* 0x002fe20000001898 */
[----:B------:R-:W-:-:S02]  /*15130*/  ISETP.GE.AND P6, PT, R3, R92, PT ;  /* 0x0000005c0300720c */ /* 0x000fc40003fc6270 */
[----:B------:R-:W-:Y:S02]  /*15140*/  FSEL R94, R15, -INF , !P2 ;  /* 0xff8000000f5e7808 */ /* 0x000fe40005000000 */
[----:B------:R-:W-:Y:S02]  /*15150*/  FSEL R76, R13, -INF , !P2 ;  /* 0xff8000000d4c7808 */ /* 0x000fe40005000000 */
[----:B------:R-:W-:Y:S02]  /*15160*/  LOP3.LUT R3, R0, 0x48, RZ, 0xfc, !PT ;  /* 0x0000004800037812 */ /* 0x000fe400078efcff */
[----:B------:R-:W-:Y:S02]  /*15170*/  ISETP.GE.AND P2, PT, R12, R92, PT ;  /* 0x0000005c0c00720c */ /* 0x000fe40003f46270 */
[----:B------:R-:W-:Y:S01]  /*15180*/  HMMA.16816.F32 R12, R4, R38, R64 ;  /* 0x00000026040c723c */ /* 0x000fe20000001840 */
[----:B------:R-:W-:Y:S01]  /*15190*/  FSEL R95, R18, -INF , !P0 ;  /* 0xff800000125f7808 */ /* 0x000fe20004000000 */
[----:B------:R-:W1:Y:S01]  /*151a0*/  LDSM.16.M88.4 R36, [R2+0x5800] ;  /* 0x005800000224783b */ /* 0x000e620000000200 */
[----:B------:R-:W-:-:S02]  /*151b0*/  FSEL R120, R16, -INF , !P0 ;  /* 0xff80000010787808 */ /* 0x000fc40004000000 */
[-C--:B------:R-:W-:Y:S02]  /*151c0*/  ISETP.GE.AND P0, PT, R3, R92.reuse, PT ;  /* 0x0000005c0300720c */ /* 0x080fe40003f06270 */
[----:B------:R-:W-:Y:S02]  /*151d0*/  LOP3.LUT R3, R0, 0x49, RZ, 0xfc, !PT ;  /* 0x0000004900037812 */ /* 0x000fe400078efcff */
[----:B------:R-:W-:Y:S02]  /*151e0*/  FSEL R104, R19, -INF , !P1 ;  /* 0xff80000013687808 */ /* 0x000fe40004800000 */
[----:B------:R-:W-:Y:S02]  /*151f0*/  FSEL R107, R17, -INF , !P1 ;  /* 0xff800000116b7808 */ /* 0x000fe40004800000 */
[----:B------:R-:W-:Y:S01]  /*15200*/  HMMA.16816.F32 R16, R4, R32, R156 ;  /* 0x000000200410723c */ /* 0x000fe2000000189c */
[----:B------:R-:W3:Y:S01]  /*15210*/  LDSM.16.M88.4 R32, [R2+0x6000] ;  /* 0x006000000220783b */ /* 0x000ee20000000200 */
[----:B------:R-:W-:-:S02]  /*15220*/  ISETP.GE.AND P1, PT, R3, R92, PT ;  /* 0x0000005c0300720c */ /* 0x000fc40003f26270 */
[----:B------:R-:W-:Y:S02]  /*15230*/  LOP3.LUT R3, R0, 0x50, RZ, 0xfc, !PT ;  /* 0x0000005000037812 */ /* 0x000fe400078efcff */
[----:B------:R-:W-:Y:S02]  /*15240*/  FSEL R123, R10, -INF , !P6 ;  /* 0xff8000000a7b7808 */ /* 0x000fe40007000000 */
[-C--:B------:R-:W-:Y:S02]  /*15250*/  ISETP.GE.AND P4, PT, R3, R92.reuse, PT ;  /* 0x0000005c0300720c */ /* 0x080fe40003f86270 */
[----:B------:R-:W-:Y:S02]  /*15260*/  LOP3.LUT R3, R0, 0x58, RZ, 0xfc, !PT ;  /* 0x0000005800037812 */ /* 0x000fe400078efcff */
[----:B------:R-:W-:Y:S02]  /*15270*/  FSEL R145, R8, -INF , !P6 ;  /* 0xff80000008917808 */ /* 0x000fe40007000000 */
[----:B------:R-:W-:-:S02]  /*15280*/  ISETP.GE.AND P6, PT, R3, R92, PT ;  /* 0x0000005c0300720c */ /* 0x000fc40003fc6270 */
[----:B------:R-:W-:Y:S02]  /*15290*/  LOP3.LUT R3, R0, 0x59, RZ, 0xfc, !PT ;  /* 0x0000005900037812 */ /* 0x000fe400078efcff */
[----:B------:R-:W-:Y:S02]  /*152a0*/  FSEL R146, R12, -INF , !P0 ;  /* 0xff8000000c927808 */ /* 0x000fe40004000000 */
[----:B------:R-:W-:Y:S02]  /*152b0*/  LOP3.LUT R12, R0, 0x61, RZ, 0xfc, !PT ;  /* 0x00000061000c7812 */ /* 0x000fe400078efcff */
[----:B------:R-:W-:Y:S02]  /*152c0*/  FSEL R137, R11, -INF , !P2 ;  /* 0xff8000000b897808 */ /* 0x000fe40005000000 */
[----:B------:R-:W-:Y:S02]  /*152d0*/  FSEL R144, R9, -INF , !P2 ;  /* 0xff80000009907808 */ /* 0x000fe40005000000 */
[----:B------:R-:W-:Y:S01]  /*152e0*/  FSEL R105, R22, -INF , !P3 ;  /* 0xff80000016697808 */ /* 0x000fe20005800000 */
[----:B--2---:R-:W-:Y:S01]  /*152f0*/  HMMA.16816.F32 R8, R4, R28, R160 ;  /* 0x0000001c0408723c */ /* 0x004fe200000018a0 */
[----:B------:R-:W-:-:S02]  /*15300*/  FSEL R121, R20, -INF , !P3 ;  /* 0xff80000014797808 */ /* 0x000fc40005800000 */
[-C--:B------:R-:W-:Y:S02]  /*15310*/  ISETP.GE.AND P2, PT, R3, R92.reuse, PT ;  /* 0x0000005c0300720c */ /* 0x080fe40003f46270 */
[----:B------:R-:W-:Y:S02]  /*15320*/  LOP3.LUT R3, R0, 0x60, RZ, 0xfc, !PT ;  /* 0x0000006000037812 */ /* 0x000fe400078efcff */
[----:B------:R-:W-:Y:S02]  /*15330*/  FSEL R138, R14, -INF , !P0 ;  /* 0xff8000000e8a7808 */ /* 0x000fe40004000000 */
[----:B------:R-:W-:Y:S02]  /*15340*/  FSEL R147, R15, -INF , !P1 ;  /* 0xff8000000f937808 */ /* 0x000fe40004800000 */
[----:B------:R-:W-:Y:S02]  /*15350*/  FSEL R139, R13, -INF , !P1 ;  /* 0xff8000000d8b7808 */ /* 0x000fe40004800000 */
[----:B------:R-:W-:-:S02]  /*15360*/  ISETP.GE.AND P3, PT, R12, R92, PT ;  /* 0x0000005c0c00720c */ /* 0x000fc40003f66270 */
[----:B------:R-:W-:Y:S01]  /*15370*/  HMMA.16816.F32 R12, R4, R30, R48 ;  /* 0x0000001e040c723c */ /* 0x000fe20000001830 */
[----:B------:R-:W2:Y:S01]  /*15380*/  LDSM.16.M88.4 R28, [R2+0x6800] ;  /* 0x00680000021c783b */ /* 0x000ea20000000200 */
        /* <DEDUP_REMOVED lines=8> */
[----:B------:R-:W-:Y:S01]  /*15410*/  ISETP.GE.AND P4, PT, R3, R92, PT ;  /* 0x0000005c0300720c */ /* 0x000fe20003f86270 */
[----:B-1----:R-:W-:Y:S01]  /*15420*/  HMMA.16816.F32 R20, R4, R36, R164 ;  /* 0x000000240414723c */ /* 0x002fe200000018a4 */
[----:B------:R-:W-:Y:S02]  /*15430*/  LOP3.LUT R3, R0, 0x69, RZ, 0xfc, !PT ;  /* 0x0000006900037812 */ /* 0x000fe400078efcff */
[----:B------:R-:W-:-:S02]  /*15440*/  FSEL R151, R19, -INF , !P5 ;  /* 0xff80000013977808 */ /* 0x000fc40006800000 */
[----:B------:R-:W-:Y:S02]  /*15450*/  FSEL R154, R17, -INF , !P5 ;  /* 0xff800000119a7808 */ /* 0x000fe40006800000 */
[----:B------:R-:W-:Y:S02]  /*15460*/  ISETP.GE.AND P5, PT, R3, R92, PT ;  /* 0x0000005c0300720c */ /* 0x000fe40003fa6270 */
[----:B------:R-:W-:Y:S02]  /*15470*/  LOP3.LUT R3, R0, 0x70, RZ, 0xfc, !PT ;  /* 0x0000007000037812 */ /* 0x000fe400078efcff */
[----:B------:R-:W-:Y:S02]  /*15480*/  FSEL R152, R26, -INF , !P6 ;  /* 0xff8000001a987808 */ /* 0x000fe40007000000 */
[----:B------:R-:W-:Y:S02]  /*15490*/  FSEL R157, R24, -INF , !P6 ;  /* 0xff800000189d7808 */ /* 0x000fe40007000000 */
[----:B------:R-:W-:-:S02]  /*154a0*/  LOP3.LUT R16, R0, 0x71, RZ, 0xfc, !PT ;  /* 0x0000007100107812 */ /* 0x000fc400078efcff */
[----:B------:R-:W-:Y:S02]  /*154b0*/  FSEL R158, R27, -INF , !P2 ;  /* 0xff8000001b9e7808 */ /* 0x000fe40005000000 */
[----:B------:R-:W-:Y:S02]  /*154c0*/  FSEL R153, R25, -INF , !P2 ;  /* 0xff80000019997808 */ /* 0x000fe40005000000 */
[-C--:B------:R-:W-:Y:S01]  /*154d0*/  ISETP.GE.AND P6, PT, R3, R92.reuse, PT ;  /* 0x0000005c0300720c */ /* 0x080fe20003fc6270 */
[----:B------:R-:W-:Y:S01]  /*154e0*/  HMMA.16816.F32 R24, R4, R38, R44 ;  /* 0x000000260418723c */ /* 0x000fe2000000182c */
[----:B------:R-:W-:Y:S01]  /*154f0*/  LOP3.LUT R3, R0, 0x78, RZ, 0xfc, !PT ;  /* 0x0000007800037812 */ /* 0x000fe200078efcff */
[----:B------:R-:W1:Y:S01]  /*15500*/  LDSM.16.M88.4 R36, [R2+0x7000] ;  /* 0x007000000224783b */ /* 0x000e620000000200 */
[----:B------:R-:W-:Y:S02]  /*15510*/  ISETP.GE.AND P2, PT, R16, R92, PT ;  /* 0x0000005c1000720c */ /* 0x000fe40003f46270 */
[----:B------:R-:W-:-:S02]  /*15520*/  FSEL R159, R10, -INF , !P0 ;  /* 0xff8000000a9f7808 */ /* 0x000fc40004000000 */
[----:B------:R-:W-:Y:S01]  /*15530*/  FSEL R165, R8, -INF , !P0 ;  /* 0xff80000008a57808 */ /* 0x000fe20004000000 */
        /* <DEDUP_REMOVED lines=8> */
[-C--:B------:R-:W-:Y:S02]  /*155c0*/  ISETP.GE.AND P0, PT, R3, R92.reuse, PT ;  /* 0x0000005c0300720c */ /* 0x080fe40003f06270 */
[----:B------:R-:W-:Y:S02]  /*155d0*/  LOP3.LUT R3, R0, 0x80, RZ, 0xfc, !PT ;  /* 0x0000008000037812 */ /* 0x000fe400078efcff */
        /* <DEDUP_REMOVED lines=16> */
[----:B------:R-:W2:Y:S01]  /*156e0*/  LDSM.16.M88.4 R28, [R2+0x8000] ;  /* 0x00800000021c783b */ /* 0x000ea20000000200 */
[C---:B------:R-:W-:Y:S02]  /*156f0*/  LOP3.LUT R3, R0.reuse, 0x90, RZ, 0xfc, !PT ;  /* 0x0000009000037812 */ /* 0x040fe400078efcff */
[----:B------:R-:W-:Y:S02]  /*15700*/  LOP3.LUT R12, R0, 0x81, RZ, 0xfc, !PT ;  /* 0x00000081000c7812 */ /* 0x000fe400078efcff */
[----:B------:R-:W-:-:S02]  /*15710*/  ISETP.GE.AND P3, PT, R3, R92, PT ;  /* 0x0000005c0300720c */ /* 0x000fc40003f66270 */
[----:B------:R-:W-:Y:S02]  /*15720*/  LOP3.LUT R3, R0, 0x98, RZ, 0xfc, !PT ;  /* 0x0000009800037812 */ /* 0x000fe400078efcff */
[----:B------:R-:W-:Y:S02]  /*15730*/  FSEL R167, R15, -INF , !P5 ;  /* 0xff8000000fa77808 */ /* 0x000fe40006800000 */
[----:B------:R-:W-:Y:S02]  /*15740*/  FSEL R163, R13, -INF , !P5 ;  /* 0xff8000000da37808 */ /* 0x000fe40006800000 */
[-C--:B------:R-:W-:Y:S02]  /*15750*/  ISETP.GE.AND P5, PT, R12, R92.reuse, PT ;  /* 0x0000005c0c00720c */ /* 0x080fe40003fa6270 */
[----:B------:R-:W-:Y:S02]  /*15760*/  ISETP.GE.AND P0, PT, R3, R92, PT ;  /* 0x0000005c0300720c */ /* 0x000fe40003f06270 */
[----:B------:R-:W-:-:S02]  /*15770*/  LOP3.LUT R12, R0, 0x91, RZ, 0xfc, !PT ;  /* 0x00000091000c7812 */ /* 0x000fc400078efcff */
[----:B------:R-:W-:Y:S02]  /*15780*/  LOP3.LUT R3, R0, 0x99, RZ, 0xfc, !PT ;  /* 0x0000009900037812 */ /* 0x000fe400078efcff */
[----:B------:R-:W-:Y:S02]  /*15790*/  FSEL R179, R8, -INF , !P4 ;  /* 0xff80000008b37808 */ /* 0x000fe40006000000 */
[----:B------:R-:W-:Y:S02]  /*157a0*/  FSEL R140, R11, -INF , !P5 ;  /* 0xff8000000b8c7808 */ /* 0x000fe40006800000 */
[----:B------:R-:W-:Y:S02]  /*157b0*/  FSEL R142, R9, -INF , !P5 ;  /* 0xff800000098e7808 */ /* 0x000fe40006800000 */
[----:B------:R-:W-:Y:S02]  /*157c0*/  LOP3.LUT R8, R0, 0xa1, RZ, 0xfc, !PT ;  /* 0x000000a100087812 */ /* 0x000fe400078efcff */
[----:B------:R-:W-:-:S02]  /*157d0*/  ISETP.GE.AND P1, PT, R12, R92, PT ;  /* 0x0000005c0c00720c */ /* 0x000fc40003f26270 */
[-C--:B------:R-:W-:Y:S01]  /*157e0*/  ISETP.GE.AND P5, PT, R3, R92.reuse, PT ;  /* 0x0000005c0300720c */ /* 0x080fe20003fa6270 */
[----:B-1----:R-:W-:Y:S01]  /*157f0*/  HMMA.16816.F32 R12, R4, R36, R128 ;  /* 0x00000024040c723c */ /* 0x002fe20000001880 */
[----:B------:R-:W-:Y:S02]  /*15800*/  LOP3.LUT R3, R0, 0xa0, RZ, 0xfc, !PT ;  /* 0x000000a000037812 */ /* 0x000fe400078efcff */
[----:B------:R-:W-:Y:S02]  /*15810*/  FSEL R129, R19, -INF , !P2 ;  /* 0xff80000013817808 */ /* 0x000fe40005000000 */
[----:B------:R-:W-:Y:S02]  /*15820*/  FSEL R128, R17, -INF , !P2 ;  /* 0xff80000011807808 */ /* 0x000fe40005000000 */
[----:B------:R-:W-:Y:S02]  /*15830*/  FSEL R178, R10, -INF , !P4 ;  /* 0xff8000000ab27808 */ /* 0x000fe40006000000 */
[----:B------:R-:W-:-:S02]  /*15840*/  ISETP.GE.AND P2, PT, R8, R92, PT ;  /* 0x0000005c0800720c */ /* 0x000fc40003f46270 */
[----:B------:R-:W-:Y:S01]  /*15850*/  FSEL R141, R18, -INF , !P6 ;  /* 0xff800000128d7808 */ /* 0x000fe20007000000 */
[C---:B------:R-:W-:Y:S01]  /*15860*/  HMMA.16816.F32 R8, R4.reuse, R38, R132 ;  /* 0x000000260408723c */ /* 0x040fe20000001884 */
[----:B------:R-:W-:Y:S01]  /*15870*/  FSEL R143, R16, -INF , !P6 ;  /* 0xff800000108f7808 */ /* 0x000fe20007000000 */
[----:B------:R-:W1:Y:S01]  /*15880*/  LDSM.16.M88.4 R36, [R2+0x8800] ;  /* 0x008800000224783b */ /* 0x000e620000000200 */
[----:B------:R-:W-:Y:S02]  /*15890*/  ISETP.GE.AND P6, PT, R3, R92, PT ;  /* 0x0000005c0300720c */ /* 0x000fe40003fc6270 */
[----:B------:R-:W-:Y:S02]  /*158a0*/  LOP3.LUT R3, R0, 0xa8, RZ, 0xfc, !PT ;  /* 0x000000a800037812 */ /* 0x000fe400078efcff */
[----:B------:R-:W-:Y:S01]  /*158b0*/  FSEL R132, R26, -INF , !P0 ;  /* 0xff8000001a847808 */ /* 0x000fe20004000000 */
[----:B---3--:R-:W-:Y:S01]  /*158c0*/  HMMA.16816.F32 R16, R4, R32, R124 ;  /* 0x000000200410723c */ /* 0x008fe2000000187c */
[----:B------:R-:W-:-:S02]  /*158d0*/  FSEL R134, R24, -INF , !P0 ;  /* 0xff80000018867808 */ /* 0x000fc40004000000 */
[----:B------:R-:W-:Y:S02]  /*158e0*/  FSEL R125, R27, -INF , !P5 ;  /* 0xff8000001b7d7808 */ /* 0x000fe40006800000 */
[----:B------:R-:W-:Y:S02]  /*158f0*/  FSEL R124, R25, -INF , !P5 ;  /* 0xff800000197c7808 */ /* 0x000fe40006800000 */
[----:B------:R-:W-:Y:S01]  /*15900*/  ISETP.GE.AND P4, PT, R3, R92, PT ;  /* 0x0000005c0300720c */ /* 0x000fe20003f86270 */
[----:B------:R-:W-:Y:S01]  /*15910*/  HMMA.16816.F32 R24, R4, R34, R116 ;  /* 0x000000220418723c */ /* 0x000fe20000001874 */
[----:B------:R-:W3:Y:S01]  /*15920*/  LDSM.16.M88.4 R32, [R2+0x9000] ;  /* 0x009000000220783b */ /* 0x000ee20000000200 */
[----:B------:R-:W-:Y:S02]  /*15930*/  LOP3.LUT R3, R0, 0xa9, RZ, 0xfc, !PT ;  /* 0x000000a900037812 */ /* 0x000fe400078efcff */
[----:B------:R-:W-:Y:S02]  /*15940*/  FSEL R130, R22, -INF , !P3 ;  /* 0xff80000016827808 */ /* 0x000fe40005800000 */
[----:B------:R-:W-:-:S02]  /*15950*/  FSEL R180, R20, -INF , !P3 ;  /* 0xff80000014b47808 */ /* 0x000fc40005800000 */
[-C--:B------:R-:W-:Y:S02]  /*15960*/  ISETP.GE.AND P3, PT, R3, R92.reuse, PT ;  /* 0x0000005c0300720c */ /* 0x080fe40003f66270 */
[C---:B------:R-:W-:Y:S02]  /*15970*/  LOP3.LUT R3, R0.reuse, 0xb0, RZ, 0xfc, !PT ;  /* 0x000000b000037812 */ /* 0x040fe400078efcff */
[----:B------:R-:W-:Y:S02]  /*15980*/  FSEL R131, R23, -INF , !P1 ;  /* 0xff80000017837808 */ /* 0x000fe40004800000 */
[----:B------:R-:W-:Y:S02]  /*15990*/  FSEL R133, R21, -INF , !P1 ;  /* 0xff80000015857808 */ /* 0x000fe40004800000 */
[----:B------:R-:W-:Y:S02]  /*159a0*/  LOP3.LUT R20, R0, 0xb1, RZ, 0xfc, !PT ;  /* 0x000000b100147812 */ /* 0x000fe400078efcff */
[----:B------:R-:W-:-:S02]  /*159b0*/  ISETP.GE.AND P1, PT, R3, R92, PT ;  /* 0x0000005c0300720c */ /* 0x000fc40003f26270 */
[----:B------:R-:W-:Y:S02]  /*159c0*/  LOP3.LUT R3, R0, 0xb8, RZ, 0xfc, !PT ;  /* 0x000000b800037812 */ /* 0x000fe400078efcff */
[----:B------:R-:W-:Y:S02]  /*159d0*/  ISETP.GE.AND P0, PT, R20, R92, PT ;  /* 0x0000005c1400720c */ /* 0x000fe40003f06270 */
[----:B------:R-:W-:Y:S01]  /*159e0*/  FSEL R126, R14, -INF , !P6 ;  /* 0xff8000000e7e7808 */ /* 0x000fe20007000000 */
[----:B--2---:R-:W-:Y:S01]  /*159f0*/  HMMA.16816.F32 R20, R4, R28, R112 ;  /* 0x0000001c0414723c */ /* 0x004fe20000001870 */
[----:B------:R-:W-:Y:S02]  /*15a00*/  FSEL R127, R12, -INF , !P6 ;  /* 0xff8000000c7f7808 */ /* 0x000fe40007000000 */
[----:B------:R-:W-:Y:S02]  /*15a10*/  FSEL R116, R15, -INF , !P2 ;  /* 0xff8000000f747808 */ /* 0x000fe40005000000 */
[----:B------:R-:W-:-:S02]  /*15a20*/  FSEL R118, R13, -INF , !P2 ;  /* 0xff8000000d767808 */ /* 0x000fc40005000000 */
[----:B------:R-:W-:Y:S01]  /*15a30*/  ISETP.GE.AND P6, PT, R3, R92, PT ;  /* 0x0000005c0300720c */ /* 0x000fe20003fc6270 */
[----:B------:R-:W-:Y:S01]  /*15a40*/  HMMA.16816.F32 R12, R4, R30, R108 ;  /* 0x0000001e040c723c */ /* 0x000fe2000000186c */
[----:B------:R2:W4:Y:S01]  /*15a50*/  LDSM.16.M88.4 R28, [R2+0x9800] ;  /* 0x00980000021c783b */ /* 0x0005220000000200 */
[----:B------:R-:W-:Y:S01]  /*15a60*/  LOP3.LUT R3, R0, 0xb9, RZ, 0xfc, !PT ;  /* 0x000000b900037812 */ /* 0x000fe200078efcff */
[----:B------:R-:W-:-:S04]  /*15a70*/  DEPBAR.LE SB0, 0x0 ;  /* 0x000080000000791a */ /* 0x000fc80000000000 */
[-C--:B------:R-:W-:Y:S02]  /*15a80*/  ISETP.GE.AND P2, PT, R3, R92.reuse, PT ;  /* 0x0000005c0300720c */ /* 0x080fe40003f46270 */
        /* <DEDUP_REMOVED lines=8> */
[----:B------:R-:W-:Y:S02]  /*15b10*/  LOP3.LUT R3, R0, 0xc9, RZ, 0xfc, !PT ;  /* 0x000000c900037812 */ /* 0x000fe400078efcff */
[----:B------:R-:W-:Y:S02]  /*15b20*/  FSEL R117, R10, -INF , !P4 ;  /* 0xff8000000a757808 */ /* 0x000fe40006000000 */
[----:B------:R-:W-:-:S02]  /*15b30*/  ISETP.GE.AND P4, PT, R8, R92, PT ;  /* 0x0000005c0800720c */ /* 0x000fc40003f86270 */
[----:B------:R-:W-:Y:S01]  /*15b40*/  FSEL R114, R18, -INF , !P1 ;  /* 0xff80000012727808 */ /* 0x000fe20004800000 */
[C---:B-1----:R-:W-:Y:S01]  /*15b50*/  HMMA.16816.F32 R8, R4.reuse, R36, R184 ;  /* 0x000000240408723c */ /* 0x042fe200000018b8 */
[----:B------:R-:W-:Y:S02]  /*15b60*/  FSEL R115, R16, -INF , !P1 ;  /* 0xff80000010737808 */ /* 0x000fe40004800000 */
[----:B------:R-:W-:Y:S02]  /*15b70*/  FSEL R108, R19, -INF , !P0 ;  /* 0xff800000136c7808 */ /* 0x000fe40004000000 */
[----:B------:R-:W-:Y:S02]  /*15b80*/  FSEL R111, R17, -INF , !P0 ;  /* 0xff800000116f7808 */ /* 0x000fe40004000000 */
[----:B------:R-:W-:Y:S01]  /*15b90*/  ISETP.GE.AND P1, PT, R3, R92, PT ;  /* 0x0000005c0300720c */ /* 0x000fe20003f26270 */
[----:B------:R-:W-:Y:S01]  /*15ba0*/  HMMA.16816.F32 R16, R4, R38, R100 ;  /* 0x000000260410723c */ /* 0x000fe20000001864 */
[----:B------:R-:W-:-:S02]  /*15bb0*/  FSEL R182, R22, -INF , !P5 ;  /* 0xff80000016b67808 */ /* 0x000fc40006800000 */
[----:B------:R-:W-:Y:S02]  /*15bc0*/  FSEL R183, R20, -INF , !P5 ;  /* 0xff80000014b77808 */ /* 0x000fe40006800000 */
[----:B------:R-:W-:Y:S02]  /*15bd0*/  FSEL R100, R23, -INF , !P4 ;  /* 0xff80000017647808 */ /* 0x000fe40006000000 */
[----:B------:R-:W-:Y:S02]  /*15be0*/  FSEL R102, R21, -INF , !P4 ;  /* 0xff80000015667808 */ /* 0x000fe40006000000 */
[----:B---3--:R-:W-:Y:S01]  /*15bf0*/  HMMA.16816.F32 R20, R4, R32, R96 ;  /* 0x000000200414723c */ /* 0x008fe20000001860 */
[----:B------:R-:W-:Y:S02]  /*15c00*/  FSEL R101, R14, -INF , !P3 ;  /* 0xff8000000e657808 */ /* 0x000fe40005800000 */
[----:B------:R-:W-:Y:S02]  /*15c10*/  FSEL R103, R12, -INF , !P3 ;  /* 0xff8000000c677808 */ /* 0x000fe40005800000 */
[----:B------:R-:W-:-:S02]  /*15c20*/  FSEL R97, R15, -INF , !P1 ;  /* 0xff8000000f617808 */ /* 0x000fc40004800000 */
[----:B------:R-:W-:Y:S02]  /*15c30*/  FSEL R96, R13, -INF , !P1 ;  /* 0xff8000000d607808 */ /* 0x000fe40004800000 */
[----:B------:R-:W-:Y:S01]  /*15c40*/  HMMA.16816.F32 R12, R4, R34, R88 ;  /* 0x00000022040c723c */ /* 0x000fe20000001858 */
[----:B------:R-:W-:Y:S02]  /*15c50*/  FSEL R109, R26, -INF , !P6 ;  /* 0xff8000001a6d7808 */ /* 0x000fe40007000000 */
[C---:B------:R-:W-:Y:S02]  /*15c60*/  LOP3.LUT R3, R0.reuse, 0xd0, RZ, 0xfc, !PT ;  /* 0x000000d000037812 */ /* 0x040fe400078efcff */
[----:B------:R-:W-:Y:S01]  /*15c70*/  LOP3.LUT R26, R0, 0xd1, RZ, 0xfc, !PT ;  /* 0x000000d1001a7812 */ /* 0x000fe200078efcff */
[----:B------:R-:W-:Y:S01]  /*15c80*/  BAR.SYNC.DEFER_BLOCKING 0x0 ;  /* 0x0000000000007b1d */ /* 0x000fe20000010000 */
[-C--:B------:R-:W-:Y:S02]  /*15c90*/  ISETP.GE.AND P0, PT, R3, R92.reuse, PT ;  /* 0x0000005c0300720c */ /* 0x080fe40003f06270 */
[----:B------:R-:W-:-:S02]  /*15ca0*/  ISETP.GE.AND P5, PT, R26, R92, PT ;  /* 0x0000005c1a00720c */ /* 0x000fc40003fa6270 */
[----:B--2---:R-:W-:Y:S02]  /*15cb0*/  LOP3.LUT R2, R0, 0xe8, RZ, 0xfc, !PT ;  /* 0x000000e800027812 */ /* 0x004fe400078efcff */
[----:B------:R-:W-:Y:S02]  /*15cc0*/  FSEL R135, R24, -INF , !P6 ;  /* 0xff80000018877808 */ /* 0x000fe40007000000 */
[----:B------:R-:W-:Y:S02]  /*15cd0*/  FSEL R98, R10, -INF , !P0 ;  /* 0xff8000000a627808 */ /* 0x000fe40004000000 */
[----:B------:R-:W-:Y:S02]  /*15ce0*/  FSEL R186, R8, -INF , !P0 ;  /* 0xff80000008ba7808 */ /* 0x000fe40004000000 */
[----:B------:R-:W-:Y:S02]  /*15cf0*/  FSEL R99, R11, -INF , !P5 ;  /* 0xff8000000b637808 */ /* 0x000fe40006800000 */
[----:B------:R-:W-:-:S02]  /*15d00*/  FSEL R185, R9, -INF , !P5 ;  /* 0xff80000009b97808 */ /* 0x000fc40006800000 */
[----:B------:R-:W-:Y:S01]  /*15d10*/  FSEL R181, R27, -INF , !P2 ;  /* 0xff8000001bb57808 */ /* 0x000fe20005000000 */
[C---:B----4-:R-:W-:Y:S01]  /*15d20*/  HMMA.16816.F32 R8, R4.reuse, R28, R84 ;  /* 0x0000001c0408723c */ /* 0x050fe20000001854 */
[----:B------:R-:W-:Y:S02]  /*15d30*/  ISETP.GE.AND P6, PT, R2, R92, PT ;  /* 0x0000005c0200720c */ /* 0x000fe40003fc6270 */
[C---:B------:R-:W-:Y:S02]  /*15d40*/  LOP3.LUT R27, R0.reuse, 0xd8, RZ, 0xfc, !PT ;  /* 0x000000d8001b7812 */ /* 0x040fe400078efcff */
[----:B------:R-:W-:Y:S02]  /*15d50*/  LOP3.LUT R3, R0, 0xe1, RZ, 0xfc, !PT ;  /* 0x000000e100037812 */ /* 0x000fe400078efcff */
[----:B------:R-:W-:Y:S01]  /*15d60*/  FSEL R110, R25, -INF , !P2 ;  /* 0xff800000196e7808 */ /* 0x000fe20005000000 */
[----:B------:R-:W-:Y:S01]  /*15d70*/  HMMA.16816.F32 R4, R4, R30, R80 ;  /* 0x0000001e0404723c */ /* 0x000fe20000001850 */
[----:B------:R-:W-:-:S02]  /*15d80*/  FSEL R193, R14, -INF , !P6 ;  /* 0xff8000000ec17808 */ /* 0x000fc40007000000 */
[----:B------:R-:W-:Y:S02]  /*15d90*/  FSEL R196, R12, -INF , !P6 ;  /* 0xff8000000cc47808 */ /* 0x000fe40007000000 */
[-C--:B------:R-:W-:Y:S02]  /*15da0*/  ISETP.GE.AND P2, PT, R3, R92.reuse, PT ;  /* 0x0000005c0300720c */ /* 0x080fe40003f46270 */
[----:B------:R-:W-:Y:S02]  /*15db0*/  ISETP.GE.AND P4, PT, R27, R92, PT ;  /* 0x0000005c1b00720c */ /* 0x000fe40003f86270 */
[----:B------:R-:W-:Y:S02]  /*15dc0*/  ISETP.NE.AND P6, PT, R249, 0x1, PT ;  /* 0x00000001f900780c */ /* 0x000fe40003fc5270 */
[C---:B------:R-:W-:Y:S02]  /*15dd0*/  LOP3.LUT R3, R0.reuse, 0xe9, RZ, 0xfc, !PT ;  /* 0x000000e900037812 */ /* 0x040fe400078efcff */
[----:B------:R-:W-:-:S02]  /*15de0*/  LOP3.LUT R2, R0, 0xf0, RZ, 0xfc, !PT ;  /* 0x000000f000027812 */ /* 0x000fc400078efcff */
[C---:B------:R-:W-:Y:S02]  /*15df0*/  LOP3.LUT R24, R0.reuse, 0xd9, RZ, 0xfc, !PT ;  /* 0x000000d900187812 */ /* 0x040fe400078efcff */
[----:B------:R-:W-:Y:S02]  /*15e00*/  LOP3.LUT R25, R0, 0xe0, RZ, 0xfc, !PT ;  /* 0x000000e000197812 */ /* 0x000fe400078efcff */
[----:B------:R-:W-:Y:S02]  /*15e10*/  FSEL R184, R18, -INF , !P4 ;  /* 0xff80000012b87808 */ /* 0x000fe40006000000 */
[----:B------:R-:W-:Y:S02]  /*15e20*/  FSEL R187, R16, -INF , !P4 ;  /* 0xff80000010bb7808 */ /* 0x000fe40006000000 */
[-C--:B------:R-:W-:Y:S02]  /*15e30*/  ISETP.GE.AND P5, PT, R3, R92.reuse, PT ;  /* 0x0000005c0300720c */ /* 0x080fe40003fa6270 */
[----:B------:R-:W-:-:S02]  /*15e40*/  ISETP.GE.AND P4, PT, R2, R92, PT ;  /* 0x0000005c0200720c */ /* 0x000fc40003f86270 */
[-C--:B------:R-:W-:Y:S02]  /*15e50*/  ISETP.GE.AND P3, PT, R24, R92.reuse, PT ;  /* 0x0000005c1800720c */ /* 0x080fe40003f66270 */
[C---:B------:R-:W-:Y:S02]  /*15e60*/  LOP3.LUT R3, R0.reuse, 0xf1, RZ, 0xfc, !PT ;  /* 0x000000f100037812 */ /* 0x040fe400078efcff */
[----:B------:R-:W-:Y:S02]  /*15e70*/  ISETP.GE.AND P1, PT, R25, R92, PT ;  /* 0x0000005c1900720c */ /* 0x000fe40003f26270 */
[C---:B------:R-:W-:Y:S02]  /*15e80*/  LOP3.LUT R2, R0.reuse, 0xf8, RZ, 0xfc, !PT ;  /* 0x000000f800027812 */ /* 0x040fe400078efcff */
[----:B------:R-:W-:Y:S02]  /*15e90*/  LOP3.LUT R0, R0, 0xf9, RZ, 0xfc, !PT ;  /* 0x000000f900007812 */ /* 0x000fe400078efcff */
[----:B------:R-:W-:-:S02]  /*15ea0*/  FSEL R190, R19, -INF , !P3 ;  /* 0xff80000013be7808 */ /* 0x000fc40005800000 */
[----:B------:R-:W-:Y:S02]  /*15eb0*/  FSEL R189, R17, -INF , !P3 ;  /* 0xff80000011bd7808 */ /* 0x000fe40005800000 */
[----:B------:R-:W-:Y:S02]  /*15ec0*/  FSEL R191, R22, -INF , !P1 ;  /* 0xff80000016bf7808 */ /* 0x000fe40004800000 */
[----:B------:R-:W-:Y:S02]  /*15ed0*/  FSEL R195, R20, -INF , !P1 ;  /* 0xff80000014c37808 */ /* 0x000fe40004800000 */
[-C--:B------:R-:W-:Y:S02]  /*15ee0*/  ISETP.GE.AND P3, PT, R3, R92.reuse, PT ;  /* 0x0000005c0300720c */ /* 0x080fe40003f66270 */
[-C--:B------:R-:W-:Y:S02]  /*15ef0*/  ISETP.GE.AND P1, PT, R2, R92.reuse, PT ;  /* 0x0000005c0200720c */ /* 0x080fe40003f26270 */
[----:B------:R-:W-:-:S02]  /*15f00*/  ISETP.GE.AND P0, PT, R0, R92, PT ;  /* 0x0000005c0000720c */ /* 0x000fc40003f06270 */
[----:B------:R-:W-:Y:S02]  /*15f10*/  FSEL R192, R23, -INF , !P2 ;  /* 0xff80000017c07808 */ /* 0x000fe40005000000 */
[----:B------:R-:W-:Y:S02]  /*15f20*/  FSEL R194, R21, -INF , !P2 ;  /* 0xff80000015c27808 */ /* 0x000fe40005000000 */
[----:B------:R-:W-:Y:S02]  /*15f30*/  ISETP.NE.AND P2, PT, R240, RZ, PT ;  /* 0x000000fff000720c */ /* 0x000fe40003f45270 */
        /* <DEDUP_REMOVED lines=24> */
.L_x_1159:
[----:B------:R-:W2:Y:S01]  /*160c0*/  LD.E R2, desc[UR6][R168.64+0x170] ;  /* 0x00017006a8027980 */ /* 0x000ea2000c101900 */
[----:B------:R-:W-:Y:S02]  /*160d0*/  IADD3 R8, PT, PT, R242, -0x200, RZ ;  /* 0xfffffe00f2087810 */ /* 0x000fe40007ffe0ff */
        /* <DEDUP_REMOVED lines=8> */
[----:B-1----:R-:W-:Y:S02]  /*16160*/  IMAD.MOV R3, RZ, RZ, -R5 ;  /* 0x000000ffff037224 */ /* 0x002fe400078e0a05 */
[----:B------:R-:W-:Y:S02]  /*16170*/  IMAD.MOV.U32 R4, RZ, RZ, RZ ;  /* 0x000000ffff047224 */ /* 0x000fe400078e00ff */
[----:B------:R-:W-:-:S04]  /*16180*/  IMAD R3, R3, R0, RZ ;  /* 0x0000000003037224 */ /* 0x000fc800078e02ff */
[----:B------:R-:W-:-:S04]  /*16190*/  IMAD.HI.U32 R4, R5, R3, R4 ;  /* 0x0000000305047227 */ /* 0x000fc800078e0004 */
[----:B------:R-:W-:Y:S01]  /*161a0*/  IMAD.MOV.U32 R5, RZ, RZ, R6 ;  /* 0x000000ffff057224 */ /* 0x000fe200078e0006 */
[----:B------:R-:W-:-:S03]  /*161b0*/  IADD3 R6, PT, PT, RZ, -R9, RZ ;  /* 0x80000009ff067210 */ /* 0x000fc60007ffe0ff */
[----:B------:R-:W-:-:S04]  /*161c0*/  IMAD.HI.U32 R3, R4, R5, RZ ;  /* 0x0000000504037227 */ /* 0x000fc800078e00ff */
[----:B------:R-:W-:-:S04]  /*161d0*/  IMAD.HI.U32 R4, R4, R7, RZ ;  /* 0x0000000704047227 */ /* 0x000fc800078e00ff */
[-C--:B------:R-:W-:Y:S02]  /*161e0*/  IMAD R5, R3, R6.reuse, R5 ;  /* 0x0000000603057224 */ /* 0x080fe400078e0205 */
[----:B------:R-:W-:-:S03]  /*161f0*/  IMAD R6, R4, R6, R7 ;  /* 0x0000000604067224 */ /* 0x000fc600078e0207 */
[C---:B------:R-:W-:Y:S02]  /*16200*/  ISETP.GT.U32.AND P0, PT, R0.reuse, R5, PT ;  /* 0x000000050000720c */ /* 0x040fe40003f04070 */
[----:B------:R-:W-:-:S11]  /*16210*/  ISETP.GT.U32.AND P1, PT, R0, R6, PT ;  /* 0x000000060000720c */ /* 0x000fd60003f24070 */
[----:B------:R-:W-:Y:S01]  /*16220*/  @!P0 IMAD.IADD R5, R5, 0x1, -R0 ;  /* 0x0000000105058824 */ /* 0x000fe200078e0a00 */
[----:B------:R-:W-:Y:S01]  /*16230*/  @!P0 IADD3 R3, PT, PT, R3, 0x1, RZ ;  /* 0x0000000103038810 */ /* 0x000fe20007ffe0ff */
[----:B------:R-:W-:Y:S01]  /*16240*/  @!P1 VIADD R4, R4, 0x1 ;  /* 0x0000000104049836 */ /* 0x000fe20000000000 */
[-C--:B------:R-:W-:Y:S02]  /*16250*/  @!P1 IADD3 R6, PT, PT, R6, -R0.reuse, RZ ;  /* 0x8000000006069210 */ /* 0x080fe40007ffe0ff */
        /* <DEDUP_REMOVED lines=35> */
.L_x_1160:
[----:B------:R-:W-:Y:S05]  /*16490*/  BSYNC.RECONVERGENT B0 ;  /* 0x0000000000007941 */ /* 0x000fea0003800200 */
.L_x_1158:
[C---:B------:R-:W-:Y:S01]  /*164a0*/  LEA R8, P0, R234.reuse, R245, 0x5 ;  /* 0x000000f5ea087211 */ /* 0x040fe200078028ff */
[C---:B------:R-:W-:Y:S01]  /*164b0*/  IMAD.SHL.U32 R23, R234.reuse, 0x20, RZ ;  /* 0x00000020ea177824 */ /* 0x040fe200078e00ff */
[C-C-:B------:R-:W-:Y:S02]  /*164c0*/  SHF.L.U64.HI R22, R234.reuse, 0x5, R235.reuse ;  /* 0x00000005ea167819 */ /* 0x140fe400000102eb */
[----:B------:R-:W-:Y:S02]  /*164d0*/  LEA.HI.X R9, R234, R244, R235, 0x5, P0 ;  /* 0x000000f4ea097211 */ /* 0x000fe400000f2ceb */
[----:B------:R-:W-:Y:S02]  /*164e0*/  IADD3 R6, P0, PT, R23, R8, RZ ;  /* 0x0000000817067210 */ /* 0x000fe40007f1e0ff */
[----:B------:R-:W-:-:S03]  /*164f0*/  LOP3.LUT R0, R241, 0x1c0, RZ, 0xc0, !PT ;  /* 0x000001c0f1007812 */ /* 0x000fc600078ec0ff */
[----:B------:R-:W-:Y:S01]  /*16500*/  IMAD.X R7, R22, 0x1, R9, P0 ;  /* 0x0000000116077824 */ /* 0x000fe200000e0609 */
[-C--:B------:R-:W-:Y:S02]  /*16510*/  IADD3 R4, P0, PT, R6, R23.reuse, RZ ;  /* 0x0000001706047210 */ /* 0x080fe40007f1e0ff */
[----:B------:R-:W-:Y:S02]  /*16520*/  LOP3.LUT R0, R0, 0x38, R232, 0xf8, !PT ;  /* 0x0000003800007812 */ /* 0x000fe400078ef8e8 */
[-C--:B------:R-:W-:Y:S01]  /*16530*/  IADD3 R2, P1, PT, R4, R23.reuse, RZ ;  /* 0x0000001704027210 */ /* 0x080fe20007f3e0ff */
[--C-:B------:R-:W-:Y:S01]  /*16540*/  IMAD.X R5, R7, 0x1, R22.reuse, P0 ;  /* 0x0000000107057824 */ /* 0x100fe200000e0616 */
[----:B------:R-:W-:Y:S02]  /*16550*/  ISETP.GE.AND P0, PT, R228, R248, PT ;  /* 0x000000f8e400720c */ /* 0x000fe40003f06270 */
[----:B------:R-:W-:Y:S01]  /*16560*/  LOP3.LUT R0, R0, R228, RZ, 0x3c, !PT ;  /* 0x000000e400007212 */ /* 0x000fe200078e3cff */
[----:B------:R-:W-:Y:S01]  /*16570*/  IMAD.X R3, R5, 0x1, R22, P1 ;  /* 0x0000000105037824 */ /* 0x000fe200008e0616 */
[----:B------:R-:W-:-:S02]  /*16580*/  IADD3 R12, P1, PT, R2, R23, RZ ;  /* 0x00000017020c7210 */ /* 0x000fc40007f3e0ff */
[----:B------:R-:W-:-:S03]  /*16590*/  LOP3.LUT R0, R0, 0x1e00, R241, 0xf8, !PT ;  /* 0x00001e0000007812 */ /* 0x000fc600078ef8f1 */
[--C-:B------:R-:W-:Y:S01]  /*165a0*/  IMAD.X R13, R3, 0x1, R22.reuse, P1 ;  /* 0x00000001030d7824 */ /* 0x100fe200008e0616 */
[-C--:B------:R-:W-:Y:S02]  /*165b0*/  IADD3 R10, P1, PT, R12, R23.reuse, RZ ;  /* 0x000000170c0a7210 */ /* 0x080fe40007f3e0ff */
[----:B------:R-:W-:Y:S01]  /*165c0*/  LEA R0, R0, UR8, 0x1 ;  /* 0x0000000800007c11 */ /* 0x000fe2000f8e08ff */
[----:B------:R-:W-:Y:S02]  /*165d0*/  @!P0 IMAD.MOV.U32 R14, RZ, RZ, R245 ;  /* 0x000000ffff0e8224 */ /* 0x000fe400078e00f5 */
[----:B------:R-:W-:Y:S01]  /*165e0*/  IMAD.X R11, R13, 0x1, R22, P1 ;  /* 0x000000010d0b7824 */ /* 0x000fe200008e0616 */
[----:B------:R-:W-:Y:S01]  /*165f0*/  IADD3 R18, P1, PT, R10, R23, RZ ;  /* 0x000000170a127210 */ /* 0x000fe20007f3e0ff */
[----:B------:R-:W-:-:S04]  /*16600*/  @!P0 IMAD.MOV.U32 R15, RZ, RZ, R244 ;  /* 0x000000ffff0f8224 */ /* 0x000fc800078e00f4 */
[--C-:B------:R-:W-:Y:S01]  /*16610*/  IMAD.X R19, R11, 0x1, R22.reuse, P1 ;  /* 0x000000010b137824 */ /* 0x100fe200008e0616 */
[-C--:B------:R-:W-:Y:S01]  /*16620*/  IADD3 R16, P1, PT, R18, R23.reuse, RZ ;  /* 0x0000001712107210 */ /* 0x080fe20007f3e0ff */
[----:B------:R-:W-:Y:S01]  /*16630*/  @!PT LDS RZ, [RZ] ;  /* 0x00000000fffff984 */ /* 0x000fe20000000800 */
[----:B------:R-:W-:Y:S01]  /*16640*/  @!PT LDS RZ, [RZ] ;  /* 0x00000000fffff984 */ /* 0x000fe20000000800 */
[----:B------:R-:W-:Y:S01]  /*16650*/  @!PT LDS RZ, [RZ] ;  /* 0x00000000fffff984 */ /* 0x000fe20000000800 */
[----:B------:R1:W-:Y:S04]  /*16660*/  @!P0 LDGSTS.E.BYPASS.LTC128B.128 [R0+0x2000], desc[UR6][R14.64] ;  /* 0x020000000e008fae */ /* 0x0003e8000b981a06 */
[--C-:B------:R-:W-:Y:S01]  /*16670*/  IMAD.X R17, R19, 0x1, R22.reuse, P1 ;  /* 0x0000000113117824 */ /* 0x100fe200008e0616 */
[-C--:B------:R-:W-:Y:S01]  /*16680*/  IADD3 R20, P1, PT, R16, R23.reuse, RZ ;  /* 0x0000001710147210 */ /* 0x080fe20007f3e0ff */
[----:B------:R2:W-:Y:S04]  /*16690*/  @P0 STS.128 [R0+0x2000], RZ ;  /* 0x002000ff00000388 */ /* 0x0005e80000000c00 */
[----:B------:R-:W-:Y:S01]  /*166a0*/  IMAD.X R21, R17, 0x1, R22, P1 ;  /* 0x0000000111157824 */ /* 0x000fe200008e0616 */
        /* <DEDUP_REMOVED lines=10> */
[----:B-1----:R-:W-:-:S03]  /*16750*/  IADD3 R14, P1, PT, R20, R23, RZ ;  /* 0x00000017140e7210 */ /* 0x002fc60007f3e0ff */
[----:B------:R-:W-:Y:S01]  /*16760*/  @!PT LDS RZ, [RZ] ;  /* 0x00000000fffff984 */ /* 0x000fe20000000800 */
[----:B------:R-:W-:Y:S01]  /*16770*/  @!PT LDS RZ, [RZ] ;  /* 0x00000000fffff984 */ /* 0x000fe20000000800 */
[----:B------:R-:W-:Y:S01]  /*16780*/  @!PT LDS RZ, [RZ] ;  /* 0x00000000fffff984 */ /* 0x000fe20000000800 */
[----:B------:R1:W-:Y:S02]  /*16790*/  @!P0 LDGSTS.E.BYPASS.LTC128B.128 [R0+0x3800], desc[UR6][R4.64] ;  /* 0x0380000004008fae */ /* 0x0003e4000b981a06 */
[----:B------:R-:W-:Y:S02]  /*167a0*/  IMAD.X R15, R21, 0x1, R22, P1 ;  /* 0x00000001150f7824 */ /* 0x000fe400008e0616 */
[----:B------:R2:W-:Y:S04]  /*167b0*/  @P0 STS.128 [R0+0x3800], RZ ;  /* 0x003800ff00000388 */ /* 0x0005e80000000c00 */
[----:B------:R-:W-:Y:S01]  /*167c0*/  @!PT LDS RZ, [RZ] ;  /* 0x00000000fffff984 */ /* 0x000fe20000000800 */
[----:B------:R-:W-:Y:S01]  /*167d0*/  @!PT LDS RZ, [RZ] ;  /* 0x00000000fffff984 */ /* 0x000fe20000000800 */
[----:B------:R-:W-:Y:S01]  /*167e0*/  @!PT LDS RZ, [RZ] ;  /* 0x00000000fffff984 */ /* 0x000fe20000000800 */
[----:B------:R5:W-:Y:S01]  /*167f0*/  @!P0 LDGSTS.E.BYPASS.LTC128B.128 [R0+0x4000], desc[UR6][R2.64] ;  /* 0x0400000002008fae */ /* 0x000be2000b981a06 */
[----:B---3--:R-:W-:-:S03]  /*16800*/  IADD3 R8, P1, PT, R14, R23, RZ ;  /* 0x000000170e087210 */ /* 0x008fc60007f3e0ff */
[----:B------:R2:W-:Y:S02]  /*16810*/  @P0 STS.128 [R0+0x4000], RZ ;  /* 0x004000ff00000388 */ /* 0x0005e40000000c00 */
[----:B------:R-:W-:Y:S02]  /*16820*/  IMAD.X R9, R15, 0x1, R22, P1 ;  /* 0x000000010f097824 */ /* 0x000fe400008e0616 */
[----:B------:R-:W-:Y:S01]  /*16830*/  @!PT LDS RZ, [RZ] ;  /* 0x00000000fffff984 */ /* 0x000fe20000000800 */
[----:B------:R-:W-:Y:S01]  /*16840*/  @!PT LDS RZ, [RZ] ;  /* 0x00000000fffff984 */ /* 0x000fe20000000800 */
[----:B------:R-:W-:Y:S01]  /*16850*/  @!PT LDS RZ, [RZ] ;  /* 0x00000000fffff984 */ /* 0x000fe20000000800 */
[----:B------:R-:W-:Y:S01]  /*16860*/  @!P0 LDGSTS.E.BYPASS.LTC128B.128 [R0+0x4800], desc[UR6][R12.64] ;  /* 0x048000000c008fae */ /* 0x000fe2000b981a06 */
[----:B----4-:R-:W-:-:S03]  /*16870*/  IADD3 R6, P1, PT, R8, R23, RZ ;  /* 0x0000001708067210 */ /* 0x010fc60007f3e0ff */
[----:B------:R2:W-:Y:S02]  /*16880*/  @P0 STS.128 [R0+0x4800], RZ ;  /* 0x004800ff00000388 */ /* 0x0005e40000000c00 */
[----:B------:R-:W-:Y:S02]  /*16890*/  IMAD.X R7, R9, 0x1, R22, P1 ;  /* 0x0000000109077824 */ /* 0x000fe400008e0616 */
[----:B------:R-:W-:Y:S01]  /*168a0*/  @!PT LDS RZ, [RZ] ;  /* 0x00000000fffff984 */ /* 0x000fe20000000800 */
[----:B------:R-:W-:Y:S01]  /*168b0*/  @!PT LDS RZ, [RZ] ;  /* 0x00000000fffff984 */ /* 0x000fe20000000800 */
[----:B------:R-:W-:Y:S01]  /*168c0*/  @!PT LDS RZ, [RZ] ;  /* 0x00000000fffff984 */ /* 0x000fe20000000800 */
[----:B------:R3:W-:Y:S01]  /*168d0*/  @!P0 LDGSTS.E.BYPASS.LTC128B.128 [R0+0x5000], desc[UR6][R10.64] ;  /* 0x050000000a008fae */ /* 0x0007e2000b981a06 */
[----:B-1----:R-:W-:-:S03]  /*168e0*/  IADD3 R4, P1, PT, R6, R23, RZ ;  /* 0x0000001706047210 */ /* 0x002fc60007f3e0ff */
[----:B------:R2:W-:Y:S02]  /*168f0*/  @P0 STS.128 [R0+0x5000], RZ ;  /* 0x005000ff00000388 */ /* 0x0005e40000000c00 */
[----:B------:R-:W-:Y:S02]  /*16900*/  IMAD.X R5, R7, 0x1, R22, P1 ;  /* 0x0000000107057824 */ /* 0x000fe400008e0616 */
[----:B------:R-:W-:Y:S01]  /*16910*/  @!PT LDS RZ, [RZ] ;  /* 0x00000000fffff984 */ /* 0x000fe20000000800 */
[----:B------:R-:W-:Y:S01]  /*16920*/  @!PT LDS RZ, [RZ] ;  /* 0x00000000fffff984 */ /* 0x000fe20000000800 */
[----:B------:R-:W-:Y:S01]  /*16930*/  @!PT LDS RZ, [RZ] ;  /* 0x00000000fffff984 */ /* 0x000fe20000000800 */
[----:B------:R2:W-:Y:S01]  /*16940*/  @!P0 LDGSTS.E.BYPASS.LTC128B.128 [R0+0x5800], desc[UR6][R18.64] ;  /* 0x0580000012008fae */ /* 0x0005e2000b981a06 */
[----:B-----5:R-:W-:-:S03]  /*16950*/  IADD3 R2, P3, PT, R4, R23, RZ ;  /* 0x0000001704027210 */ /* 0x020fc60007f7e0ff */
[----:B------:R2:W-:Y:S04]  /*16960*/  @P0 STS.128 [R0+0x5800], RZ ;  /* 0x005800ff00000388 */ /* 0x0005e80000000c00 */
[----:B------:R-:W-:Y:S01]  /*16970*/  @!PT LDS RZ, [RZ] ;  /* 0x00000000fffff984 */ /* 0x000fe20000000800 */
[----:B------:R-:W-:Y:S01]  /*16980*/  @!PT LDS RZ, [RZ] ;  /* 0x00000000fffff984 */ /* 0x000fe20000000800 */
[----:B------:R-:W-:Y:S01]  /*16990*/  @!PT LDS RZ, [RZ] ;  /* 0x00000000fffff984 */ /* 0x000fe20000000800 */
[----:B------:R2:W-:Y:S01]  /*169a0*/  @!P0 LDGSTS.E.BYPASS.LTC128B.128 [R0+0x6000], desc[UR6][R16.64] ;  /* 0x0600000010008fae */ /* 0x0005e2000b981a06 */
[----:B------:R-:W-:-:S03]  /*169b0*/  IMAD.X R3, R5, 0x1, R22, P3 ;  /* 0x0000000105037824 */ /* 0x000fc600018e0616 */
[----:B------:R2:W-:Y:S04]  /*169c0*/  @P0 STS.128 [R0+0x6000], RZ ;  /* 0x006000ff00000388 */ /* 0x0005e80000000c00 */
[----:B------:R-:W-:Y:S01]  /*169d0*/  @!PT LDS RZ, [RZ] ;  /* 0x00000000fffff984 */ /* 0x000fe20000000800 */
[----:B------:R-:W-:Y:S01]  /*169e0*/  @!PT LDS RZ, [RZ] ;  /* 0x00000000fffff984 */ /* 0x000fe20000000800 */
[----:B------:R-:W-:Y:S01]  /*169f0*/  @!PT LDS RZ, [RZ] ;  /* 0x00000000fffff984 */ /* 0x000fe20000000800 */
[----:B------:R2:W-:Y:S01]  /*16a00*/  @!P0 LDGSTS.E.BYPASS.LTC128B.128 [R0+0x6800], desc[UR6][R20.64] ;  /* 0x0680000014008fae */ /* 0x0005e2000b981a06 */
[----:B---3--:R-:W-:-:S03]  /*16a10*/  @!P0 IADD3 R10, P1, PT, R2, R23, RZ ;  /* 0x00000017020a8210 */ /* 0x008fc60007f3e0ff */
[----:B------:R2:W-:Y:S04]  /*16a20*/  @P0 STS.128 [R0+0x6800], RZ ;  /* 0x006800ff00000388 */ /* 0x0005e80000000c00 */
[----:B------:R-:W-:Y:S01]  /*16a30*/  @!PT LDS RZ, [RZ] ;  /* 0x00000000fffff984 */ /* 0x000fe20000000800 */
[----:B------:R-:W-:Y:S01]  /*16a40*/  @!PT LDS RZ, [RZ] ;  /* 0x00000000fffff984 */ /* 0x000fe20000000800 */
[----:B------:R-:W-:Y:S01]  /*16a50*/  @!PT LDS RZ, [RZ] ;  /* 0x00000000fffff984 */ /* 0x000fe20000000800 */
[----:B------:R2:W-:Y:S01]  /*16a60*/  @!P0 LDGSTS.E.BYPASS.LTC128B.128 [R0+0x7000], desc[UR6][R14.64] ;  /* 0x070000000e008fae */ /* 0x0005e2000b981a06 */
[----:B------:R-:W-:-:S03]  /*16a70*/  @!P0 IMAD.X R11, R3, 0x1, R22, P1 ;  /* 0x00000001030b8824 */ /* 0x000fc600008e0616 */
        /* <DEDUP_REMOVED lines=26> */
[----:B------:R-:W0:Y:S02]  /*16c20*/  LDGDEPBAR ;  /* 0x00000000000079af */ /* 0x000e240000000000 */
.L_x_1157:
[----:B------:R-:W-:Y:S05]  /*16c30*/  BSYNC.RECONVERGENT B1 ;  /* 0x0000000000017941 */ /* 0x000fea0003800200 */
.L_x_1156:
[----:B--2---:R-:W2:Y:S01]  /*16c40*/  LD.E R0, desc[UR6][R168.64+0xdc] ;  /* 0x0000dc06a8007980 */ /* 0x004ea2000c101900 */
        /* <DEDUP_REMOVED lines=89> */
[----:B------:R-:W-:Y:S01]  /*171e0*/  LEA R156, R2, UR8, 0x1 ;  /* 0x00000008029c7c11 */ /* 0x000fe2000f8e08ff */
[----:B------:R-:W-:-:S03]  /*171f0*/  FFMA.FTZ R2, R57, R0, -R5 ;  /* 0x0000000039027223 */ /* 0x000fc60000010805 */
[CC--:B------:R-:W-:Y:S01]  /*17200*/  IADD3 R136, PT, PT, R93.reuse, R156.reuse, RZ ;  /* 0x0000009c5d887210 */ /* 0x0c0fe20007ffe0ff */
        /* <DEDUP_REMOVED lines=14> */
[----:B--2---:R-:W-:-:S04]  /*172f0*/  F2FP.F16.F32.PACK_AB R8, R6, R84 ;  /* 0x000000540608723e */ /* 0x004fc800000000ff */
[----:B------:R2:W-:Y:S02]  /*17300*/  MUFU.EX2 R7, R2 ;  /* 0x0000000200077308 */ /* 0x0005e40000000800 */
[----:B--2---:R-:W-:-:S06]  /*17310*/  FFMA.FTZ R2, R69, R0, -R5 ;  /* 0x0000000045027223 */ /* 0x004fcc0000010805 */
[----:B------:R2:W4:Y:S02]  /*17320*/  MUFU.EX2 R89, R2 ;  /* 0x0000000200597308 */ /* 0x0005240000000800 */
[----:B--2---:R-:W-:Y:S01]  /*17330*/  FFMA.FTZ R2, R58, R0, -R3 ;  /* 0x000000003a027223 */ /* 0x004fe20000010803 */
[----:B----4-:R-:W-:-:S05]  /*17340*/  F2FP.F16.F32.PACK_AB R10, R89, R7 ;  /* 0x00000007590a723e */ /* 0x010fca00000000ff */
[----:B------:R2:W4:Y:S02]  /*17350*/  MUFU.EX2 R92, R2 ;  /* 0x00000002005c7308 */ /* 0x0005240000000800 */
[C---:B------:R-:W-:Y:S08]  /*17360*/  HMMA.16816.F32 R36, R8.reuse, R24, RZ ;  /* 0x000000180824723c */ /* 0x040ff000000018ff */
        /* <DEDUP_REMOVED lines=14> */
[----:B------:R-:W1:Y:S01]  /*17450*/  LDSM.16.MT88.4 R16, [R160+0xa800] ;  /* 0x00a80000a010783b */ /* 0x000e620000004200 */
[----:B----4-:R-:W-:Y:S01]  /*17460*/  F2FP.F16.F32.PACK_AB R9, R92, R90 ;  /* 0x0000005a5c09723e */ /* 0x010fe200000000ff */
        /* <DEDUP_REMOVED lines=19> */
[----:B------:R-:W4:Y:S07]  /*175a0*/  LDSM.16.MT88.4 R24, [R136+0xb000] ;  /* 0x00b000008818783b */ /* 0x000f2e0000004200 */
[----:B-----5:R-:W-:Y:S01]  /*175b0*/  HMMA.16816.F32 R40, R8, R12, R48 ;  /* 0x0000000c0828723c */ /* 0x020fe20000001830 */
[----:B--2---:R-:W-:-:S04]  /*175c0*/  FFMA.FTZ R2, R75, R0, -R3 ;  /* 0x000000004b027223 */ /* 0x004fc80000010803 */
[----:B------:R2:W5:Y:S03]  /*175d0*/  MUFU.EX2 R209, R2 ;  /* 0x0000000200d17308 */ /* 0x0005660000000800 */
[C---:B------:R-:W-:Y:S01]  /*175e0*/  HMMA.16816.F32 R20, R8.reuse, R14, R44 ;  /* 0x0000000e0814723c */ /* 0x040fe2000000182c */
[----:B------:R-:W4:Y:S07]  /*175f0*/  LDSM.16.MT88.4 R12, [R72+0xb000] ;  /* 0x00b00000480c783b */ /* 0x000f2e0000004200 */
[----:B-1----:R-:W-:Y:S01]  /*17600*/  HMMA.16816.F32 R52, R8, R16, R52 ;  /* 0x000000100834723c */ /* 0x002fe20000001834 */
[----:B--2---:R-:W-:-:S07]  /*17610*/  FFMA.FTZ R2, R78, R0, -R5 ;  /* 0x000000004e027223 */ /* 0x004fce0000010805 */
[----:B------:R-:W-:Y:S01]  /*17620*/  HMMA.16816.F32 R56, R8, R18, R56 ;  /* 0x000000120838723c */ /* 0x000fe20000001838 */
[----:B------:R-:W1:Y:S01]  /*17630*/  LDSM.16.MT88.4 R16, [R160+0xb000] ;  /* 0x00b00000a010783b */ /* 0x000e620000004200 */
[----:B---3--:R-:W-:Y:S01]  /*17640*/  F2FP.F16.F32.PACK_AB R9, R85, R83 ;  /* 0x000000535509723e */ /* 0x008fe200000000ff */
[----:B------:R2:W-:Y:S02]  /*17650*/  MUFU.EX2 R82, R2 ;  /* 0x0000000200527308 */ /* 0x0005e40000000800 */
[----:B--2---:R-:W-:Y:S01]  /*17660*/  FFMA.FTZ R2, R77, R0, -R5 ;  /* 0x000000004d027223 */ /* 0x004fe20000010805 */
[----:B------:R-:W-:-:S05]  /*17670*/  MOV R77, R208 ;  /* 0x000000d0004d7202 */ /* 0x000fca0000000f00 */
[----:B------:R2:W3:Y:S02]  /*17680*/  MUFU.EX2 R86, R2 ;  /* 0x0000000200567308 */ /* 0x0004e40000000800 */
[----:B--2---:R-:W-:Y:S01]  /*17690*/  FFMA.FTZ R2, R79, R0, -R5 ;  /* 0x000000004f027223 */ /* 0x004fe20000010805 */
[----:B-----5:R-:W-:Y:S02]  /*176a0*/  MOV R79, R209 ;  /* 0x000000d1004f7202 */ /* 0x020fe40000000f00 */
[----:B---3--:R-:W-:-:S03]  /*176b0*/  F2FP.F16.F32.PACK_AB R8, R86, R82 ;  /* 0x000000525608723e */ /* 0x008fc600000000ff */
[----:B------:R2:W-:Y:S02]  /*176c0*/  MUFU.EX2 R75, R2 ;  /* 0x00000002004b7308 */ /* 0x0005e40000000800 */
[----:B--2---:R-:W-:Y:S01]  /*176d0*/  FFMA.FTZ R2, R76, R0, -R5 ;  /* 0x000000004c027223 */ /* 0x004fe20000010805 */
[----:B------:R-:W-:-:S05]  /*176e0*/  MOV R76, R207 ;  /* 0x000000cf004c7202 */ /* 0x000fca0000000f00 */
[----:B------:R2:W3:Y:S02]  /*176f0*/  MUFU.EX2 R78, R2 ;  /* 0x00000002004e7308 */ /* 0x0004e40000000800 */
[----:B--2---:R-:W-:Y:S01]  /*17700*/  FFMA.FTZ R2, R94, R0, -R3 ;  /* 0x000000005e027223 */ /* 0x004fe20000010803 */
[----:B---3--:R-:W-:Y:S02]  /*17710*/  F2FP.F16.F32.PACK_AB R10, R78, R75 ;  /* 0x0000004b4e0a723e */ /* 0x008fe400000000ff */
[----:B------:R-:W-:-:S03]  /*17720*/  MOV R94, R68 ;  /* 0x00000044005e7202 */ /* 0x000fc60000000f00 */
        /* <DEDUP_REMOVED lines=119> */
[----:B--2---:R-:W-:Y:S01]  /*17ea0*/  FFMA.FTZ R2, R164, R0, -R5 ;  /* 0x00000000a4027223 */ /* 0x004fe20000010805 */
[----:B------:R-:W-:Y:S02]  /*17eb0*/  MOV R164, R78 ;  /* 0x0000004e00a47202 */ /* 0x000fe40000000f00 */
[----:B------:R-:W-:-:S03]  /*17ec0*/  MOV R78, R90 ;  /* 0x0000005a004e7202 */ /* 0x000fc60000000f00 */
        /* <DEDUP_REMOVED lines=76> */
[----:B--2---:R-:W-:-:S06]  /*18390*/  FFMA.FTZ R2, R142, R0, -R5 ;  /* 0x000000008e027223 */ /* 0x004fcc0000010805 */
[----:B------:R2:W4:Y:S02]  /*183a0*/  MUFU.EX2 R142, R2 ;  /* 0x00000002008e7308 */ /* 0x0005240000000800 */
[----:B--2---:R-:W-:Y:S01]  /*183b0*/  FFMA.FTZ R2, R143, R0, -R5 ;  /* 0x000000008f027223 */ /* 0x004fe20000010805 */
[----:B----4-:R-:W-:Y:S02]  /*183c0*/  F2FP.F16.F32.PACK_AB R8, R142, R144 ;  /* 0x000000908e08723e */ /* 0x010fe400000000ff */
[----:B------:R-:W-:-:S03]  /*183d0*/  MOV R143, R84 ;  /* 0x00000054008f7202 */ /* 0x000fc60000000f00 */
[----:B------:R2:W-:Y:S02]  /*183e0*/  MUFU.EX2 R141, R2 ;  /* 0x00000002008d7308 */ /* 0x0005e40000000800 */
[----:B------:R-:W-:-:S04]  /*183f0*/  FADD.FTZ R6, R143, R6 ;  /* 0x000000068f067221 */ /* 0x000fc80000010000 */
[----:B------:R-:W-:Y:S01]  /*18400*/  FADD.FTZ R6, R7, R6 ;  /* 0x0000000607067221 */ /* 0x000fe20000010000 */
[----:B------:R-:W-:-:S03]  /*18410*/  FFMA.FTZ R7, R189, R0, -R5 ;  /* 0x00000000bd077223 */ /* 0x000fc60000010805 */
[----:B------:R-:W-:-:S04]  /*18420*/  FADD.FTZ R6, R178, R6 ;  /* 0x00000006b2067221 */ /* 0x000fc80000010000 */
[----:B------:R-:W-:Y:S01]  /*18430*/  FADD.FTZ R6, R177, R6 ;  /* 0x00000006b1067221 */ /* 0x000fe20000010000 */
[----:B--2---:R-:W-:-:S04]  /*18440*/  FFMA.FTZ R2, R128, R0, -R5 ;  /* 0x0000000080027223 */ /* 0x004fc80000010805 */
        /* <DEDUP_REMOVED lines=169> */
[----:B------:R-:W3:Y:S02]  /*18ee0*/  MUFU.EX2 R77, R7 ;  /* 0x00000007004d7308 */ /* 0x000ee40000000800 */
[----:B------:R-:W-:Y:S01]  /*18ef0*/  FADD.FTZ R2, R188, R2 ;  /* 0x00000002bc027221 */ /* 0x000fe20000010000 */
[----:B------:R-:W-:-:S03]  /*18f00*/  FADD.FTZ R4, R76, R4 ;  /* 0x000000044c047221 */ /* 0x000fc60000010000 */
[----:B------:R-:W-:Y:S01]  /*18f10*/  FADD.FTZ R2, R173, R2 ;  /* 0x00000002ad027221 */ /* 0x000fe20000010000 */
[----:B------:R-:W-:Y:S01]  /*18f20*/  FADD.FTZ R4, R172, R4 ;  /* 0x00000004ac047221 */ /* 0x000fe20000010000 */
        /* <DEDUP_REMOVED lines=68> */
[----:B------:R-:W-:Y:S01]  /*19370*/  FADD.FTZ R2, R148, R2 ;  /* 0x0000000294027221 */ /* 0x000fe20000010000 */
[----:B------:R-:W-:Y:S02]  /*19380*/  LDSM.16.MT88.4 R160, [R160+0x11800] ;  /* 0x01180000a0a0783b */ /* 0x000fe40000004200 */
        /* <DEDUP_REMOVED lines=14> */
[----:B------:R-:W-:Y:S02]  /*19470*/  FADD.FTZ R2, R138, R2 ;  /* 0x000000028a027221 */ /* 0x000fe40000010000 */
[----:B------:R-:W-:Y:S01]  /*19480*/  LDSM.16.MT88.4 R136, [R136+0x11800] ;  /* 0x011800008888783b */ /* 0x000fe20000004200 */
        /* <DEDUP_REMOVED lines=107> */
.L_x_1168:
[----:B------:R-:W1:Y:S01]  /*19b40*/  S2R R232, SR_TID.X ;  /* 0x0000000000e87919 */ /* 0x000e620000002100 */
[----:B------:R-:W2:Y:S01]  /*19b50*/  LDC.64 R14, c[0x0][0x358] ;  /* 0x0000d600ff0e7b82 */ /* 0x000ea20000000a00 */
[----:B------:R-:W-:Y:S04]  /*19b60*/  DEPBAR.LE SB0, 0x0 ;  /* 0x000080000000791a */ /* 0x000fe80000000000 */
[----:B------:R-:W-:Y:S05]  /*19b70*/  WARPSYNC.ALL ;  /* 0x0000000000007948 */ /* 0x000fea0003800000 */
[----:B------:R-:W-:Y:S01]  /*19b80*/  BAR.SYNC.DEFER_BLOCKING 0x0 ;  /* 0x0000000000007b1d */ /* 0x000fe20000010000 */
[----:B------:R-:W-:Y:S02]  /*19b90*/  @!P5 IMAD.MOV.U32 R0, RZ, RZ, RZ ;  /* 0x000000ffff00d224 */ /* 0x000fe400078e00ff */
[----:B------:R-:W-:Y:S02]  /*19ba0*/  IMAD.MOV.U32 R12, RZ, RZ, R247 ;  /* 0x000000ffff0c7224 */ /* 0x000fe400078e00f7 */
[----:B------:R-:W-:Y:S01]  /*19bb0*/  IMAD.MOV.U32 R11, RZ, RZ, R246 ;  /* 0x000000ffff0b7224 */ /* 0x000fe200078e00f6 */
[----:B------:R-:W-:Y:S02]  /*19bc0*/  @!P5 IADD3 R3, P0, PT, RZ, -R0, RZ ;  /* 0x80000000ff03d210 */ /* 0x000fe40007f1e0ff */
[----:B--2---:R-:W-:Y:S02]  /*19bd0*/  @!P5 R2UR UR4, R14 ;  /* 0x000000000e04d2ca */ /* 0x004fe400000e0000 */
[----:B------:R-:W-:Y:S01]  /*19be0*/  @!P5 R2UR UR5, R15 ;  /* 0x000000000f05d2ca */ /* 0x000fe200000e0000 */
[C---:B-1----:R-:W-:Y:S02]  /*19bf0*/  IMAD.SHL.U32 R241, R232.reuse, 0x8, RZ ;  /* 0x00000008e8f17824 */ /* 0x042fe400078e00ff */
[----:B------:R-:W-:Y:S01]  /*19c00*/  IMAD.SHL.U32 R231, R232, 0x40, RZ ;  /* 0x00000040e8e77824 */ /* 0x000fe200078e00ff */
[----:B------:R-:W-:Y:S02]  /*19c10*/  BSSY.RECONVERGENT B0, `(.L_x_1162) ;  /* 0x000004f000007945 */ /* 0x000fe40003800200 */
[----:B------:R-:W-:Y:S07]  /*19c20*/  LOP3.LUT R228, R241, 0x38, RZ, 0xc0, !PT ;  /* 0x00000038f1e47812 */ /* 0x000fee00078ec0ff */
[----:B------:R-:W2:Y:S02]  /*19c30*/  @!P5 LD.E R2, desc[UR4][R168.64+0x40] ;  /* 0x00004004a802d980 */ /* 0x000ea4000c101900 */
[----:B--2---:R-:W-:Y:S04]  /*19c40*/  @!P5 IMAD.SHL.U32 R0, R2, 0x100, RZ ;  /* 0x000001000200d824 */ /* 0x004fe800078e00ff */
[----:B------:R-:W-:Y:S05]  /*19c50*/  @!P5 IMAD.X R0, RZ, RZ, ~R0, P0 ;  /* 0x000000ffff00d224 */ /* 0x000fea00000e0e00 */
[----:B------:R-:W-:Y:S04]  /*19c60*/  @!P5 SHF.R.S64 R2, R3, 0x1f, R0 ;  /* 0x0000001f0302d819 */ /* 0x000fe80000001000 */
[----:B------:R-:W-:Y:S04]  /*19c70*/  @!P5 IADD3 R247, P0, PT, R247, R2, RZ ;  /* 0x00000002f7f7d210 */ /* 0x000fe80007f1e0ff */
[----:B------:R-:W-:Y:S01]  /*19c80*/  @!P5 LEA.HI.X.SX32 R246, R0, R246, 0x1, P0 ;  /* 0x000000f600f6d211 */ /* 0x000fe200000f0eff */
[----:B------:R-:W-:Y:S08]  /*19c90*/  @!P5 BRA `(.L_x_1163) ;  /* 0x000000040018d947 */ /* 0x000ff00003800000 */
[----:B------:R-:W-:Y:S01]  /*19ca0*/  VIADD R9, R233, 0xffffff00 ;  /* 0xffffff00e9097836 */ /* 0x000fe20000000000 */
[C---:B------:R-:W-:Y:S02]  /*19cb0*/  R2UR UR4, R14.reuse ;  /* 0x000000000e0472ca */ /* 0x040fe400000e0000 */
[C---:B------:R-:W-:Y:S02]  /*19cc0*/  R2UR UR5, R15.reuse ;  /* 0x000000000f0572ca */ /* 0x040fe400000e0000 */
[----:B------:R-:W-:Y:S02]  /*19cd0*/  IABS R7, R9 ;  /* 0x0000000900077213 */ /* 0x000fe40000000000 */
[----:B------:R-:W-:Y:S02]  /*19ce0*/  IABS R6, R233 ;  /* 0x000000e900067213 */ /* 0x000fe40000000000 */
[C---:B------:R-:W-:Y:S02]  /*19cf0*/  R2UR UR14, R14.reuse ;  /* 0x000000000e0e72ca */ /* 0x040fe400000e0000 */
[C---:B------:R-:W-:Y:S02]  /*19d00*/  R2UR UR15, R15.reuse ;  /* 0x000000000f0f72ca */ /* 0x040fe400000e0000 */
[C---:B------:R-:W-:Y:S02]  /*19d10*/  R2UR UR12, R14.reuse ;  /* 0x000000000e0c72ca */ /* 0x040fe400000e0000 */
[C---:B------:R-:W-:Y:S01]  /*19d20*/  R2UR UR13, R15.reuse ;  /* 0x000000000f0d72ca */ /* 0x040fe200000e0000 */
[----:B------:R-:W2:Y:S01]  /*19d30*/  LD.E R2, desc[UR4][R168.64+0x170] ;  /* 0x00017004a8027980 */ /* 0x000ea2000c101900 */
[----:B------:R-:W-:Y:S02]  /*19d40*/  R2UR UR10, R14 ;  /* 0x000000000e0a72ca */ /* 0x000fe400000e0000 */
[----:B------:R-:W-:Y:S02]  /*19d50*/  R2UR UR11, R15 ;  /* 0x000000000f0b72ca */ /* 0x000fe400000e0000 */
[-C--:B--2---:R-:W-:Y:S02]  /*19d60*/  IABS R0, R2.reuse ;  /* 0x0000000200007213 */ /* 0x084fe40000000000 */
[-C--:B------:R-:W-:Y:S02]  /*19d70*/  IABS R8, R2.reuse ;  /* 0x0000000200087213 */ /* 0x080fe40000000000 */
[----:B------:R-:W1:Y:S01]  /*19d80*/  I2F.RP R4, R0 ;  /* 0x0000000000047306 */ /* 0x000e620000209400 */
[----:B------:R-:W-:Y:S02]  /*19d90*/  LOP3.LUT R9, R9, R2, RZ, 0x3c, !PT ;  /* 0x0000000209097212 */ /* 0x000fe400078e3cff */
[----:B------:R-:W-:Y:S02]  /*19da0*/  IMAD.MOV R8, RZ, RZ, -R8 ;  /* 0x000000ffff087224 */ /* 0x000fe400078e0a08 */
        /* <DEDUP_REMOVED lines=15> */
[----:B------:R-:W-:Y:S02]  /*19ea0*/  @!P1 IMAD.IADD R6, R6, 0x1, -R0 ;  /* 0x0000000106069824 */ /* 0x000fe400078e0a00 */
[----:B------:R-:W-:Y:S01]  /*19eb0*/  @!P0 VIADD R3, R3, 0x1 ;  /* 0x0000000103038836 */ /* 0x000fe20000000000 */
[-C--:B------:R-:W-:Y:S01]  /*19ec0*/  ISETP.GE.U32.AND P3, PT, R5, R0.reuse, PT ;  /* 0x000000000500720c */ /* 0x080fe20003f66070 */
[----:B------:R-:W-:Y:S01]  /*19ed0*/  @!P1 VIADD R4, R4, 0x1 ;  /* 0x0000000104049836 */ /* 0x000fe20000000000 */
[----:B------:R-:W-:Y:S02]  /*19ee0*/  ISETP.GE.U32.AND P4, PT, R6, R0, PT ;  /* 0x000000000600720c */ /* 0x000fe40003f86070 */
[----:B------:R-:W-:Y:S02]  /*19ef0*/  ISETP.NE.AND P0, PT, R2, RZ, PT ;  /* 0x000000ff0200720c */ /* 0x000fe40003f05270 */
[-C--:B------:R-:W-:Y:S04]  /*19f00*/  LOP3.LUT R0, R233, R2.reuse, RZ, 0x3c, !PT ;  /* 0x00000002e9007212 */ /* 0x080fe800078e3cff */
[----:B------:R-:W-:Y:S02]  /*19f10*/  ISETP.GE.AND P2, PT, R0, RZ, PT ;  /* 0x000000ff0000720c */ /* 0x000fe40003f46270 */
[----:B------:R-:W-:Y:S01]  /*19f20*/  LOP3.LUT R0, RZ, R2, RZ, 0x33, !PT ;  /* 0x00000002ff007212 */ /* 0x000fe200078e33ff */
[----:B------:R-:W-:Y:S02]  /*19f30*/  @P3 VIADD R3, R3, 0x1 ;  /* 0x0000000103033836 */ /* 0x000fe40000000000 */
[----:B------:R-:W-:Y:S02]  /*19f40*/  @P4 VIADD R4, R4, 0x1 ;  /* 0x0000000104044836 */ /* 0x000fe40000000000 */
[----:B------:R-:W-:Y:S05]  /*19f50*/  @!P6 IMAD.MOV R3, RZ, RZ, -R3 ;  /* 0x000000ffff03e224 */ /* 0x000fea00078e0a03 */
[C---:B------:R-:W-:Y:S01]  /*19f60*/  SEL R3, R0.reuse, R3, !P0 ;  /* 0x0000000300037207 */ /* 0x040fe20004000000 */
[----:B------:R-:W-:Y:S03]  /*19f70*/  @!P2 IMAD.MOV R4, RZ, RZ, -R4 ;  /* 0x000000ffff04a224 */ /* 0x000fe600078e0a04 */
[C---:B------:R-:W-:Y:S02]  /*19f80*/  LEA R8, P1, R3.reuse, R238, 0x2 ;  /* 0x000000ee03087211 */ /* 0x040fe400078210ff */
[----:B------:R-:W-:Y:S02]  /*19f90*/  SEL R0, R0, R4, !P0 ;  /* 0x0000000400007207 */ /* 0x000fe40004000000 */
[-C--:B------:R-:W-:Y:S01]  /*19fa0*/  LEA.HI.X.SX32 R9, R3, R239.reuse, 0x2, P1 ;  /* 0x000000ef03097211 */ /* 0x080fe200008f16ff */
[----:B------:R-:W2:Y:S01]  /*19fb0*/  LD.E.64 R4, desc[UR4][R168.64+0x40] ;  /* 0x00004004a8047980 */ /* 0x000ea2000c101b00 */
[C---:B------:R-:W-:Y:S04]  /*19fc0*/  LEA R6, P0, R0.reuse, R238, 0x2 ;  /* 0x000000ee00067211 */ /* 0x040fe800078010ff */
[C---:B------:R-:W-:Y:S01]  /*19fd0*/  LEA.HI.X.SX32 R7, R0.reuse, R239, 0x2, P0 ;  /* 0x000000ef00077211 */ /* 0x040fe200000f16ff */
[----:B------:R-:W-:Y:S01]  /*19fe0*/  IMAD.IADD R0, R0, 0x1, -R3 ;  /* 0x0000000100007824 */ /* 0x000fe200078e0a03 */
[----:B------:R1:W3:Y:S03]  /*19ff0*/  LD.E R10, desc[UR14][R8.64] ;  /* 0x0000000e080a7980 */ /* 0x0002e6000c101900 */
[----:B------:R-:W-:Y:S01]  /*1a000*/  IMAD R2, R2, R0, -0x100 ;  /* 0xffffff0002027424 */ /* 0x000fe200078e0200 */
[----:B------:R-:W3:Y:S04]  /*1a010*/  LD.E R9, desc[UR12][R6.64] ;  /* 0x0000000c06097980 */ /* 0x000ee8000c101900 */
[----:B-1----:R-:W-:Y:S01]  /*1a020*/  SHF.R.S32.HI R8, RZ, 0x1f, R2 ;  /* 0x0000001fff087819 */ /* 0x002fe20000011402 */
[----:B------:R-:W4:Y:S01]  /*1a030*/  LD.E.64 R6, desc[UR10][R168.64+0x28] ;  /* 0x0000280aa8067980 */ /* 0x000f22000c101b00 */
[-C--:B--2---:R-:W-:Y:S02]  /*1a040*/  IMAD R0, R5, R2.reuse, RZ ;  /* 0x0000000205007224 */ /* 0x084fe400078e02ff */
[C---:B------:R-:W-:Y:S04]  /*1a050*/  IMAD.WIDE.U32 R2, R4.reuse, R2, RZ ;  /* 0x0000000204027225 */ /* 0x040fe800078e00ff */
[----:B------:R-:W-:Y:S04]  /*1a060*/  IMAD R4, R4, R8, R0 ;  /* 0x0000000804047224 */ /* 0x000fe800078e0200 */
[----:B------:R-:W-:Y:S02]  /*1a070*/  IMAD.IADD R3, R3, 0x1, R4 ;  /* 0x0000000103037824 */ /* 0x000fe400078e0204 */
        /* <DEDUP_REMOVED lines=8> */
.L_x_1163:
[----:B------:R-:W-:Y:S05]  /*1a100*/  BSYNC.RECONVERGENT B0 ;  /* 0x0000000000007941 */ /* 0x000fea0003800200 */
.L_x_1162:
[----:B------:R-:W1:Y:S01]  /*1a110*/  S2UR UR9, SR_CgaCtaId ;  /* 0x00000000000979c3 */ /* 0x000e620000008800 */
[----:B------:R-:W-:Y:S01]  /*1a120*/  ISETP.GE.AND P1, PT, R228, R248, PT ;  /* 0x000000f8e400720c */ /* 0x000fe20003f26270 */
[----:B------:R-:W-:Y:S01]  /*1a130*/  UMOV UR10, 0x400 ;  /* 0x00000400000a7882 */ /* 0x000fe20000000000 */
[C---:B------:R-:W-:Y:S01]  /*1a140*/  LOP3.LUT R0, R241.reuse, 0x1c0, RZ, 0xc0, !PT ;  /* 0x000001c0f1007812 */ /* 0x040fe200078ec0ff */
[----:B------:R-:W-:Y:S01]  /*1a150*/  IMAD.SHL.U32 R11, R236, 0x20, RZ ;  /* 0x00000020ec0b7824 */ /* 0x000fe200078e00ff */
[C---:B------:R-:W-:Y:S01]  /*1a160*/  LOP3.LUT R3, R232.reuse, 0x38, RZ, 0xc0, !PT ;  /* 0x00000038e8037812 */ /* 0x040fe200078ec0ff */
[----:B------:R-:W-:Y:S01]  /*1a170*/  IMAD.SHL.U32 R230, R232, 0x20, RZ ;  /* 0x00000020e8e67824 */ /* 0x000fe200078e00ff */
[----:B------:R-:W-:Y:S01]  /*1a180*/  LOP3.LUT R2, R241, 0x1e00, RZ, 0xc0, !PT ;  /* 0x00001e00f1027812 */ /* 0x000fe200078ec0ff */
[----:B------:R-:W-:Y:S01]  /*1a190*/  IMAD.MOV.U32 R170, RZ, RZ, 0x20 ;  /* 0x00000020ffaa7424 */ /* 0x000fe200078e00ff */
[----:B------:R-:W-:Y:S01]  /*1a1a0*/  LOP3.LUT R3, R228, R0, R3, 0x1e, !PT ;  /* 0x00000000e4037212 */ /* 0x000fe200078e1e03 */
[----:B------:R-:W-:Y:S01]  /*1a1b0*/  IMAD.MOV.U32 R224, RZ, RZ, 0x40 ;  /* 0x00000040ffe07424 */ /* 0x000fe200078e00ff */
[----:B------:R-:W-:Y:S01]  /*1a1c0*/  SHF.L.U64.HI R10, R236, 0x5, R237 ;  /* 0x00000005ec0a7819 */ /* 0x000fe200000102ed */
[----:B------:R-:W-:Y:S01]  /*1a1d0*/  BSSY.RECONVERGENT B1, `(.L_x_1164) ;  /* 0x000023b000017945 */ /* 0x000fe20003800200 */
[----:B------:R-:W-:Y:S01]  /*1a1e0*/  LOP3.LUT R3, R3, R2, RZ, 0xfc, !PT ;  /* 0x0000000203037212 */ /* 0x000fe200078efcff */
[----:B------:R-:W-:Y:S01]  /*1a1f0*/  @!P1 IMAD.MOV.U32 R4, RZ, RZ, R247 ;  /* 0x000000ffff049224 */ /* 0x000fe200078e00f7 */
[C---:B------:R-:W-:Y:S01]  /*1a200*/  @!P1 R2UR UR32, R14.reuse ;  /* 0x000000000e2092ca */ /* 0x040fe200000e0000 */
[--C-:B------:R-:W-:Y:S01]  /*1a210*/  @!P1 IMAD.MOV.U32 R5, RZ, RZ, R246.reuse ;  /* 0x000000ffff059224 */ /* 0x100fe200078e00f6 */
[C---:B------:R-:W-:Y:S01]  /*1a220*/  @!P1 R2UR UR33, R15.reuse ;  /* 0x000000000f2192ca */ /* 0x040fe200000e0000 */
[----:B------:R-:W2:Y:S01]  /*1a230*/  LDCU.64 UR4, c[0x0][0x358] ;  /* 0x00006b00ff0477ac */ /* 0x000ea20008000a00 */
[C---:B------:R-:W-:Y:S02]  /*1a240*/  @!P1 R2UR UR30, R14.reuse ;  /* 0x000000000e1e92ca */ /* 0x040fe400000e0000 */
[----:B------:R-:W-:Y:S02]  /*1a250*/  @!P1 R2UR UR31, R15 ;  /* 0x000000000f1f92ca */ /* 0x000fe400000e0000 */
[----:B------:R-:W-:Y:S01]  /*1a260*/  IADD3 R2, P0, PT, R11, R247, RZ ;  /* 0x000000f70b027210 */ /* 0x000fe20007f1e0ff */
[----:B-1----:R-:W-:Y:S01]  /*1a270*/  ULEA UR8, UR9, UR10, 0x18 ;  /* 0x0000000a09087291 */ /* 0x002fe2000f8ec0ff */
[C---:B------:R-:W-:Y:S02]  /*1a280*/  @!P1 R2UR UR28, R14.reuse ;  /* 0x000000000e1c92ca */ /* 0x040fe400000e0000 */
[----:B------:R-:W-:Y:S02]  /*1a290*/  @!P1 R2UR UR29, R15 ;  /* 0x000000000f1d92ca */ /* 0x000fe400000e0000 */
[----:B------:R-:W-:Y:S02]  /*1a2a0*/  @!P1 R2UR UR26, R14 ;  /* 0x000000000e1a92ca */ /* 0x000fe400000e0000 */
[----:B------:R-:W-:Y:S01]  /*1a2b0*/  LEA R149, R3, UR8, 0x1 ;  /* 0x0000000803957c11 */ /* 0x000fe2000f8e08ff */
[----:B------:R-:W-:Y:S01]  /*1a2c0*/  IMAD.X R3, R10, 0x1, R246, P0 ;  /* 0x000000010a037824 */ /* 0x000fe200000e06f6 */
[-C--:B------:R-:W-:Y:S02]  /*1a2d0*/  IADD3 R6, P0, PT, R2, R11.reuse, RZ ;  /* 0x0000000b02067210 */ /* 0x080fe40007f1e0ff */
[----:B------:R-:W-:Y:S01]  /*1a2e0*/  @!P1 R2UR UR27, R15 ;  /* 0x000000000f1b92ca */ /* 0x000fe200000e0000 */
[----:B------:R-:W-:Y:S01]  /*1a2f0*/  @!PT LDS RZ, [RZ] ;  /* 0x00000000fffff984 */ /* 0x000fe20000000800 */
[----:B------:R-:W-:Y:S01]  /*1a300*/  @!PT LDS RZ, [RZ] ;  /* 0x00000000fffff984 */ /* 0x000fe20000000800 */
[----:B------:R-:W-:Y:S01]  /*1a310*/  @!PT LDS RZ, [RZ] ;  /* 0x00000000fffff984 */ /* 0x000fe20000000800 */
[----:B------:R1:W-:Y:S01]  /*1a320*/  @!P1 LDGSTS.E.BYPASS.LTC128B.128 [R149+0xa000], desc[UR32][R4.64] ;  /* 0x0a00000004959fae */ /* 0x0003e2000b981a20 */
[----:B------:R-:W-:Y:S01]  /*1a330*/  @!P1 R2UR UR24, R14 ;  /* 0x000000000e1892ca */ /* 0x000fe200000e0000 */
[--C-:B------:R-:W-:Y:S01]  /*1a340*/  IMAD.X R7, R3, 0x1, R10.reuse, P0 ;  /* 0x0000000103077824 */ /* 0x100fe200000e060a */
[-C--:B------:R-:W-:Y:S02]  /*1a350*/  IADD3 R8, P0, PT, R6, R11.reuse, RZ ;  /* 0x0000000b06087210 */ /* 0x080fe40007f1e0ff */
[----:B------:R-:W-:Y:S01]  /*1a360*/  @P1 STS.128 [R149+0xa000], RZ ;  /* 0x00a000ff95001388 */ /* 0x000fe20000000c00 */
[----:B------:R-:W-:Y:S02]  /*1a370*/  @!P1 R2UR UR25, R15 ;  /* 0x000000000f1992ca */ /* 0x000fe400000e0000 */
[C---:B------:R-:W-:Y:S02]  /*1a380*/  @!P1 R2UR UR22, R14.reuse ;  /* 0x000000000e1692ca */ /* 0x040fe400000e0000 */
[----:B------:R-:W-:Y:S01]  /*1a390*/  @!PT LDS RZ, [RZ] ;  /* 0x00000000fffff984 */ /* 0x000fe20000000800 */
[----:B------:R-:W-:Y:S01]  /*1a3a0*/  @!PT LDS RZ, [RZ] ;  /* 0x00000000fffff984 */ /* 0x000fe20000000800 */
[----:B------:R-:W-:Y:S01]  /*1a3b0*/  @!PT LDS RZ, [RZ] ;  /* 0x00000000fffff984 */ /* 0x000fe20000000800 */
[----:B------:R3:W-:Y:S01]  /*1a3c0*/  @!P1 LDGSTS.E.BYPASS.LTC128B.128 [R149+0xa800], desc[UR30][R2.64] ;  /* 0x0a80000002959fae */ /* 0x0007e2000b981a1e */
[--C-:B------:R-:W-:Y:S01]  /*1a3d0*/  IMAD.X R9, R7, 0x1, R10.reuse, P0 ;  /* 0x0000000107097824 */ /* 0x100fe200000e060a */
[C---:B------:R-:W-:Y:S03]  /*1a3e0*/  @!P1 R2UR UR23, R15.reuse ;  /* 0x000000000f1792ca */ /* 0x040fe600000e0000 */
[----:B------:R-:W-:Y:S01]  /*1a3f0*/  @P1 STS.128 [R149+0xa800], RZ ;  /* 0x00a800ff95001388 */ /* 0x000fe20000000c00 */
[C---:B------:R-:W-:Y:S02]  /*1a400*/  @!P1 R2UR UR20, R14.reuse ;  /* 0x000000000e1492ca */ /* 0x040fe400000e0000 */
[C---:B------:R-:W-:Y:S02]  /*1a410*/  @!P1 R2UR UR21, R15.reuse ;  /* 0x000000000f1592ca */ /* 0x040fe400000e0000 */
[----:B------:R-:W-:Y:S01]  /*1a420*/  @!PT LDS RZ, [RZ] ;  /* 0x00000000fffff984 */ /* 0x000fe20000000800 */
[----:B------:R-:W-:Y:S01]  /*1a430*/  @!PT LDS RZ, [RZ] ;  /* 0x00000000fffff984 */ /* 0x000fe20000000800 */
[----:B------:R-:W-:Y:S01]  /*1a440*/  @!PT LDS RZ, [RZ] ;  /* 0x00000000fffff984 */ /* 0x000fe20000000800 */
[----:B------:R-:W-:Y:S01]  /*1a450*/  @!P1 LDGSTS.E.BYPASS.LTC128B.128 [R149+0xb000], desc[UR28][R6.64] ;  /* 0x0b00000006959fae */ /* 0x000fe2000b981a1c */
[C---:B------:R-:W-:Y:S02]  /*1a460*/  @!P1 R2UR UR18, R14.reuse ;  /* 0x000000000e1292ca */ /* 0x040fe400000e0000 */
[C---:B------:R-:W-:Y:S02]  /*1a470*/  @!P1 R2UR UR19, R15.reuse ;  /* 0x000000000f1392ca */ /* 0x040fe400000e0000 */
[----:B------:R-:W-:Y:S01]  /*1a480*/  @P1 STS.128 [R149+0xb000], RZ ;  /* 0x00b000ff95001388 */ /* 0x000fe20000000c00 */
[C---:B------:R-:W-:Y:S02]  /*1a490*/  @!P1 R2UR UR16, R14.reuse ;  /* 0x000000000e1092ca */ /* 0x040fe400000e0000 */
[C---:B------:R-:W-:Y:S02]  /*1a4a0*/  @!P1 R2UR UR17, R15.reuse ;  /* 0x000000000f1192ca */ /* 0x040fe400000e0000 */
[----:B------:R-:W-:Y:S01]  /*1a4b0*/  @!PT LDS RZ, [RZ] ;  /* 0x00000000fffff984 */ /* 0x000fe20000000800 */
[----:B------:R-:W-:Y:S01]  /*1a4c0*/  @!PT LDS RZ, [RZ] ;  /* 0x00000000fffff984 */ /* 0x000fe20000000800 */
[----:B------:R-:W-:Y:S01]  /*1a4d0*/  @!PT LDS RZ, [RZ] ;  /* 0x00000000fffff984 */ /* 0x000fe20000000800 */
[----:B------:R4:W-:Y:S01]  /*1a4e0*/  @!P1 LDGSTS.E.BYPASS.LTC128B.128 [R149+0xb800], desc[UR26][R8.64] ;  /* 0x0b80000008959fae */ /* 0x0009e2000b981a1a */
[----:B------:R-:W-:Y:S02]  /*1a4f0*/  @!P1 R2UR UR14, R14 ;  /* 0x000000000e0e92ca */ /* 0x000fe400000e0000 */
[-C--:B-1----:R-:W-:Y:S02]  /*1a500*/  IADD3 R4, P0, PT, R8, R11.reuse, RZ ;  /* 0x0000000b08047210 */ /* 0x082fe40007f1e0ff */
[----:B------:R-:W-:Y:S01]  /*1a510*/  @P1 STS.128 [R149+0xb800], RZ ;  /* 0x00b800ff95001388 */ /* 0x000fe20000000c00 */
[----:B------:R-:W-:Y:S02]  /*1a520*/  @!P1 R2UR UR15, R15 ;  /* 0x000000000f0f92ca */ /* 0x000fe400000e0000 */
[----:B------:R-:W-:Y:S01]  /*1a530*/  @!P1 R2UR UR12, R14 ;  /* 0x000000000e0c92ca */ /* 0x000fe200000e0000 */
[--C-:B------:R-:W-:Y:S01]  /*1a540*/  IMAD.X R5, R9, 0x1, R10.reuse, P0 ;  /* 0x0000000109057824 */ /* 0x100fe200000e060a */
[----:B------:R-:W-:Y:S02]  /*1a550*/  @!P1 R2UR UR13, R15 ;  /* 0x000000000f0d92ca */ /* 0x000fe400000e0000 */
[-C--:B---3--:R-:W-:Y:S02]  /*1a560*/  IADD3 R2, P0, PT, R4, R11.reuse, RZ ;  /* 0x0000000b04027210 */ /* 0x088fe40007f1e0ff */
[----:B------:R-:W-:Y:S01]  /*1a570*/  @!PT LDS RZ, [RZ] ;  /* 0x00000000fffff984 */ /* 0x000fe20000000800 */
[----:B------:R-:W-:Y:S01]  /*1a580*/  @!PT LDS RZ, [RZ] ;  /* 0x00000000fffff984 */ /* 0x000fe20000000800 */
[----:B------:R-:W-:Y:S01]  /*1a590*/  @!PT LDS RZ, [RZ] ;  /* 0x00000000fffff984 */ /* 0x000fe20000000800 */
[----:B------:R1:W-:Y:S01]  /*1a5a0*/  @!P1 LDGSTS.E.BYPASS.LTC128B.128 [R149+0xc000], desc[UR24][R4.64] ;  /* 0x0c00000004959fae */ /* 0x0003e2000b981a18 */
[C---:B------:R-:W-:Y:S02]  /*1a5b0*/  @!P1 R2UR UR40, R14.reuse ;  /* 0x000000000e2892ca */ /* 0x040fe400000e0000 */
[--C-:B------:R-:W-:Y:S02]  /*1a5c0*/  IMAD.X R3, R5, 0x1, R10.reuse, P0 ;  /* 0x0000000105037824 */ /* 0x100fe400000e060a */
[----:B------:R-:W-:Y:S01]  /*1a5d0*/  @P1 STS.128 [R149+0xc000], RZ ;  /* 0x00c000ff95001388 */ /* 0x000fe20000000c00 */
[C---:B------:R-:W-:Y:S02]  /*1a5e0*/  @!P1 R2UR UR41, R15.reuse ;  /* 0x000000000f2992ca */ /* 0x040fe400000e0000 */
[C---:B------:R-:W-:Y:S02]  /*1a5f0*/  @!P1 R2UR UR38, R14.reuse ;  /* 0x000000000e2692ca */ /* 0x040fe400000e0000 */
[----:B------:R-:W-:Y:S01]  /*1a600*/  @!PT LDS RZ, [RZ] ;  /* 0x00000000fffff984 */ /* 0x000fe20000000800 */
[----:B------:R-:W-:Y:S01]  /*1a610*/  @!PT LDS RZ, [RZ] ;  /* 0x00000000fffff984 */ /* 0x000fe20000000800 */
[----:B------:R-:W-:Y:S01]  /*1a620*/  @!PT LDS RZ, [RZ] ;  /* 0x00000000fffff984 */ /* 0x000fe20000000800 */
[----:B------:R3:W-:Y:S01]  /*1a630*/  @!P1 LDGSTS.E.BYPASS.LTC128B.128 [R149+0xc800], desc[UR22][R2.64] ;  /* 0x0c80000002959fae */ /* 0x0007e2000b981a16 */
[C---:B------:R-:W-:Y:S02]  /*1a640*/  @!P1 R2UR UR39, R15.reuse ;  /* 0x000000000f2792ca */ /* 0x040fe400000e0000 */
[----:B------:R-:W-:Y:S02]  /*1a650*/  @!P1 R2UR UR36, R14 ;  /* 0x000000000e2492ca */ /* 0x000fe400000e0000 */
[----:B------:R-:W-:Y:S01]  /*1a660*/  @P1 STS.128 [R149+0xc800], RZ ;  /* 0x00c800ff95001388 */ /* 0x000fe20000000c00 */
[C---:B------:R-:W-:Y:S02]  /*1a670*/  @!P1 R2UR UR37, R15.reuse ;  /* 0x000000000f2592ca */ /* 0x040fe400000e0000 */
[-C--:B----4-:R-:W-:Y:S02]  /*1a680*/  IADD3 R8, P0, PT, R2, R11.reuse, RZ ;  /* 0x0000000b02087210 */ /* 0x090fe40007f1e0ff */
[----:B------:R-:W-:Y:S02]  /*1a690*/  @!P1 R2UR UR34, R14 ;  /* 0x000000000e2292ca */ /* 0x000fe400000e0000 */
[----:B------:R-:W-:Y:S01]  /*1a6a0*/  @!P1 R2UR UR35, R15 ;  /* 0x000000000f2392ca */ /* 0x000fe200000e0000 */
[--C-:B------:R-:W-:Y:S01]  /*1a6b0*/  IMAD.X R9, R3, 0x1, R10.reuse, P0 ;  /* 0x0000000103097824 */ /* 0x100fe200000e060a */
[-C--:B------:R-:W-:Y:S02]  /*1a6c0*/  IADD3 R6, P0, PT, R8, R11.reuse, RZ ;  /* 0x0000000b08067210 */ /* 0x080fe40007f1e0ff */
[----:B------:R-:W-:Y:S02]  /*1a6d0*/  @!P1 R2UR UR10, R14 ;  /* 0x000000000e0a92ca */ /* 0x000fe400000e0000 */
[----:B------:R-:W-:Y:S01]  /*1a6e0*/  @!PT LDS RZ, [RZ] ;  /* 0x00000000fffff984 */ /* 0x000fe20000000800 */
[----:B------:R-:W-:Y:S01]  /*1a6f0*/  @!PT LDS RZ, [RZ] ;  /* 0x00000000fffff984 */ /* 0x000fe20000000800 */
[----:B------:R-:W-:Y:S01]  /*1a700*/  @!PT LDS RZ, [RZ] ;  /* 0x00000000fffff984 */ /* 0x000fe20000000800 */
[----:B------:R-:W-:Y:S01]  /*1a710*/  @!P1 LDGSTS.E.BYPASS.LTC128B.128 [R149+0xd000], desc[UR20][R8.64] ;  /* 0x0d00000008959fae */ /* 0x000fe2000b981a14 */
[--C-:B------:R-:W-:Y:S01]  /*1a720*/  IMAD.X R7, R9, 0x1, R10.reuse, P0 ;  /* 0x0000000109077824 */ /* 0x100fe200000e060a */
[-C--:B-1----:R-:W-:Y:S03]  /*1a730*/  IADD3 R4, P0, PT, R6, R11.reuse, RZ ;  /* 0x0000000b06047210 */ /* 0x082fe60007f1e0ff */
[----:B------:R-:W-:Y:S01]  /*1a740*/  @P1 STS.128 [R149+0xd000], RZ ;  /* 0x00d000ff95001388 */ /* 0x000fe20000000c00 */
[----:B------:R-:W-:Y:S01]  /*1a750*/  @!P1 R2UR UR11, R15 ;  /* 0x000000000f0b92ca */ /* 0x000fe200000e0000 */
[----:B------:R-:W-:Y:S03]  /*1a760*/  IMAD.X R5, R7, 0x1, R10, P0 ;  /* 0x0000000107057824 */ /* 0x000fe600000e060a */
[----:B------:R-:W-:Y:S01]  /*1a770*/  @!PT LDS RZ, [RZ] ;  /* 0x00000000fffff984 */ /* 0x000fe20000000800 */
[----:B------:R-:W-:Y:S01]  /*1a780*/  @!PT LDS RZ, [RZ] ;  /* 0x00000000fffff984 */ /* 0x000fe20000000800 */
[----:B------:R-:W-:Y:S01]  /*1a790*/  @!PT LDS RZ, [RZ] ;  /* 0x00000000fffff984 */ /* 0x000fe20000000800 */
[----:B------:R1:W-:Y:S01]  /*1a7a0*/  @!P1 LDGSTS.E.BYPASS.LTC128B.128 [R149+0xd800], desc[UR18][R6.64] ;  /* 0x0d80000006959fae */ /* 0x0003e2000b981a12 */
[C---:B------:R-:W-:Y:S02]  /*1a7b0*/  LOP3.LUT R172, R231.reuse, 0x1c0, RZ, 0xc0, !PT ;  /* 0x000001c0e7ac7812 */ /* 0x040fe400078ec0ff */
[-C--:B---3--:R-:W-:Y:S02]  /*1a7c0*/  IADD3 R2, P0, PT, R4, R11.reuse, RZ ;  /* 0x0000000b04027210 */ /* 0x088fe40007f1e0ff */
[----:B------:R-:W-:Y:S01]  /*1a7d0*/  @P1 STS.128 [R149+0xd800], RZ ;  /* 0x00d800ff95001388 */ /* 0x000fe20000000c00 */
[----:B------:R-:W-:Y:S02]  /*1a7e0*/  LOP3.LUT R172, R172, 0x8, R232, 0xf8, !PT ;  /* 0x00000008acac7812 */ /* 0x000fe400078ef8e8 */
[----:B------:R-:W-:Y:S02]  /*1a7f0*/  LOP3.LUT R0, R231, 0x400, RZ, 0xc0, !PT ;  /* 0x00000400e7007812 */ /* 0x000fe400078ec0ff */
[----:B------:R-:W-:Y:S01]  /*1a800*/  @!PT LDS RZ, [RZ] ;  /* 0x00000000fffff984 */ /* 0x000fe20000000800 */
[----:B------:R-:W-:Y:S01]  /*1a810*/  @!PT LDS RZ, [RZ] ;  /* 0x00000000fffff984 */ /* 0x000fe20000000800 */
[----:B------:R-:W-:Y:S01]  /*1a820*/  @!PT LDS RZ, [RZ] ;  /* 0x00000000fffff984 */ /* 0x000fe20000000800 */
[----:B------:R3:W-:Y:S01]  /*1a830*/  @!P1 LDGSTS.E.BYPASS.LTC128B.128 [R149+0xe000], desc[UR16][R4.64] ;  /* 0x0e00000004959fae */ /* 0x0007e2000b981a10 */
[----:B------:R-:W-:Y:S01]  /*1a840*/  IMAD.X R3, R5, 0x1, R10, P0 ;  /* 0x0000000105037824 */ /* 0x000fe200000e060a */
[-C--:B------:R-:W-:Y:S03]  /*1a850*/  LOP3.LUT R172, R172, R228.reuse, RZ, 0x3c, !PT ;  /* 0x000000e4acac7212 */ /* 0x080fe600078e3cff */
[----:B------:R-:W-:Y:S01]  /*1a860*/  @P1 STS.128 [R149+0xe000], RZ ;  /* 0x00e000ff95001388 */ /* 0x000fe20000000c00 */
[----:B------:R-:W-:Y:S01]  /*1a870*/  SHF.R.U32.HI R229, RZ, 0x1, R232 ;  /* 0x00000001ffe57819 */ /* 0x000fe200000116e8 */
[----:B------:R-:W-:Y:S03]  /*1a880*/  IMAD R172, R172, 0x2, R0 ;  /* 0x00000002acac7824 */ /* 0x000fe600078e0200 */
[----:B------:R-:W-:Y:S01]  /*1a890*/  @!PT LDS RZ, [RZ] ;  /* 0x00000000fffff984 */ /* 0x000fe20000000800 */
[----:B------:R-:W-:Y:S01]  /*1a8a0*/  @!PT LDS RZ, [RZ] ;  /* 0x00000000fffff984 */ /* 0x000fe20000000800 */
[----:B------:R-:W-:Y:S01]  /*1a8b0*/  @!PT LDS RZ, [RZ] ;  /* 0x00000000fffff984 */ /* 0x000fe20000000800 */
[----:B------:R4:W-:Y:S01]  /*1a8c0*/  @!P1 LDGSTS.E.BYPASS.LTC128B.128 [R149+0xe800], desc[UR14][R2.64] ;  /* 0x0e80000002959fae */ /* 0x0009e2000b981a0e */
[----:B------:R-:W-:Y:S02]  /*1a8d0*/  LOP3.LUT R0, R229, 0x8, RZ, 0xc0, !PT ;  /* 0x00000008e5007812 */ /* 0x000fe400078ec0ff */
[----:B------:R-:W-:Y:S02]  /*1a8e0*/  LOP3.LUT R230, R230, 0x7c00, RZ, 0xc0, !PT ;  /* 0x00007c00e6e67812 */ /* 0x000fe400078ec0ff */
[----:B------:R-:W-:Y:S01]  /*1a8f0*/  @P1 STS.128 [R149+0xe800], RZ ;  /* 0x00e800ff95001388 */ /* 0x000fe20000000c00 */
[--C-:B------:R-:W-:Y:S02]  /*1a900*/  LOP3.LUT R0, R0, 0x1c0, R231.reuse, 0xf8, !PT ;  /* 0x000001c000007812 */ /* 0x100fe400078ef8e7 */
[----:B------:R-:W-:Y:S02]  /*1a910*/  LOP3.LUT P2, RZ, R232, 0x4, RZ, 0xc0, !PT ;  /* 0x00000004e8ff7812 */ /* 0x000fe4000784c0ff */
[----:B------:R-:W-:Y:S02]  /*1a920*/  LOP3.LUT R171, R0, R228, RZ, 0x3c, !PT ;  /* 0x000000e400ab7212 */ /* 0x000fe400078e3cff */
[-C--:B-1----:R-:W-:Y:S02]  /*1a930*/  IADD3 R6, P0, PT, R2, R11.reuse, RZ ;  /* 0x0000000b02067210 */ /* 0x082fe40007f1e0ff */
[----:B------:R-:W-:Y:S03]  /*1a940*/  SEL R224, R224, 0xffffffc0, !P2 ;  /* 0xffffffc0e0e07807 */ /* 0x000fe60005000000 */
[--C-:B------:R-:W-:Y:S01]  /*1a950*/  IMAD.X R7, R3, 0x1, R10.reuse, P0 ;  /* 0x0000000103077824 */ /* 0x100fe200000e060a */
[-C--:B---3--:R-:W-:Y:S04]  /*1a960*/  IADD3 R4, P0, PT, R6, R11.reuse, RZ ;  /* 0x0000000b06047210 */ /* 0x088fe80007f1e0ff */
[----:B------:R-:W-:Y:S01]  /*1a970*/  @!PT LDS RZ, [RZ] ;  /* 0x00000000fffff984 */ /* 0x000fe20000000800 */
[----:B------:R-:W-:Y:S01]  /*1a980*/  @!PT LDS RZ, [RZ] ;  /* 0x00000000fffff984 */ /* 0x000fe20000000800 */
[----:B------:R-:W-:Y:S01]  /*1a990*/  @!PT LDS RZ, [RZ] ;  /* 0x00000000fffff984 */ /* 0x000fe20000000800 */
[----:B------:R1:W-:Y:S01]  /*1a9a0*/  @!P1 LDGSTS.E.BYPASS.LTC128B.128 [R149+0xf000], desc[UR12][R6.64] ;  /* 0x0f00000006959fae */ /* 0x0003e2000b981a0c */
[--C-:B------:R-:W-:Y:S04]  /*1a9b0*/  IMAD.X R5, R7, 0x1, R10.reuse, P0 ;  /* 0x0000000107057824 */ /* 0x100fe800000e060a */
[----:B------:R-:W-:Y:S01]  /*1a9c0*/  @P1 STS.128 [R149+0xf000], RZ ;  /* 0x00f000ff95001388 */ /* 0x000fe20000000c00 */
[-C--:B----4-:R-:W-:Y:S04]  /*1a9d0*/  IADD3 R2, P0, PT, R4, R11.reuse, RZ ;  /* 0x0000000b04027210 */ /* 0x090fe80007f1e0ff */
[----:B------:R-:W-:Y:S01]  /*1a9e0*/  @!PT LDS RZ, [RZ] ;  /* 0x00000000fffff984 */ /* 0x000fe20000000800 */
[----:B------:R-:W-:Y:S01]  /*1a9f0*/  @!PT LDS RZ, [RZ] ;  /* 0x00000000fffff984 */ /* 0x000fe20000000800 */
[----:B------:R-:W-:Y:S01]  /*1aa00*/  @!PT LDS RZ, [RZ] ;  /* 0x00000000fffff984 */ /* 0x000fe20000000800 */
[----:B------:R3:W-:Y:S01]  /*1aa10*/  @!P1 LDGSTS.E.BYPASS.LTC128B.128 [R149+0xf800], desc[UR40][R4.64] ;  /* 0x0f80000004959fae */ /* 0x0007e2000b981a28 */
[--C-:B------:R-:W-:Y:S04]  /*1aa20*/  IMAD.X R3, R5, 0x1, R10.reuse, P0 ;  /* 0x0000000105037824 */ /* 0x100fe800000e060a */
[----:B------:R-:W-:Y:S05]  /*1aa30*/  @P1 STS.128 [R149+0xf800], RZ ;  /* 0x00f800ff95001388 */ /* 0x000fea0000000c00 */
[----:B------:R-:W-:Y:S01]  /*1aa40*/  @!PT LDS RZ, [RZ] ;  /* 0x00000000fffff984 */ /* 0x000fe20000000800 */
[----:B------:R-:W-:Y:S01]  /*1aa50*/  @!PT LDS RZ, [RZ] ;  /* 0x00000000fffff984 */ /* 0x000fe20000000800 */
[----:B------:R-:W-:Y:S01]  /*1aa60*/  @!PT LDS RZ, [RZ] ;  /* 0x00000000fffff984 */ /* 0x000fe20000000800 */
[----:B------:R4:W-:Y:S05]  /*1aa70*/  @!P1 LDGSTS.E.BYPASS.LTC128B.128 [R149+0x10000], desc[UR38][R2.64] ;  /* 0x1000000002959fae */ /* 0x0009ea000b981a26 */
[----:B------:R-:W-:Y:S01]  /*1aa80*/  @P1 STS.128 [R149+0x10000], RZ ;  /* 0x010000ff95001388 */ /* 0x000fe20000000c00 */
[-C--:B-1----:R-:W-:Y:S05]  /*1aa90*/  IADD3 R6, P0, PT, R2, R11.reuse, RZ ;  /* 0x0000000b02067210 */ /* 0x082fea0007f1e0ff */
[--C-:B------:R-:W-:Y:S01]  /*1aaa0*/  IMAD.X R7, R3, 0x1, R10.reuse, P0 ;  /* 0x0000000103077824 */ /* 0x100fe200000e060a */
[-C--:B---3--:R-:W-:Y:S04]  /*1aab0*/  IADD3 R4, P0, PT, R6, R11.reuse, RZ ;  /* 0x0000000b06047210 */ /* 0x088fe80007f1e0ff */
[----:B------:R-:W-:Y:S01]  /*1aac0*/  @!PT LDS RZ, [RZ] ;  /* 0x00000000fffff984 */ /* 0x000fe20000000800 */
[----:B------:R-:W-:Y:S01]  /*1aad0*/  @!PT LDS RZ, [RZ] ;  /* 0x00000000fffff984 */ /* 0x000fe20000000800 */
[----:B------:R-:W-:Y:S01]  /*1aae0*/  @!PT LDS RZ, [RZ] ;  /* 0x00000000fffff984 */ /* 0x000fe20000000800 */
[----:B------:R-:W-:Y:S01]  /*1aaf0*/  @!P1 LDGSTS.E.BYPASS.LTC128B.128 [R149+0x10800], desc[UR36][R6.64] ;  /* 0x1080000006959fae */ /* 0x000fe2000b981a24 */
[--C-:B------:R-:W-:Y:S04]  /*1ab00*/  IMAD.X R5, R7, 0x1, R10.reuse, P0 ;  /* 0x0000000107057824 */ /* 0x100fe800000e060a */
[----:B------:R-:W-:Y:S01]  /*1ab10*/  @P1 STS.128 [R149+0x10800], RZ ;  /* 0x010800ff95001388 */ /* 0x000fe20000000c00 */
[----:B------:R-:W-:Y:S01]  /*1ab20*/  @!P1 IADD3 R8, P0, PT, R4, R11, RZ ;  /* 0x0000000b04089210 */ /* 0x000fe20007f1e0ff */
[----:B----4-:R-:W-:Y:S01]  /*1ab30*/  VIADD R3, R172, UR8 ;  /* 0x00000008ac037c36 */ /* 0x010fe20008000000 */
[----:B------:R-:W-:Y:S02]  /*1ab40*/  LOP3.LUT R2, R230, 0x200, R231, 0xf8, !PT ;  /* 0x00000200e6027812 */ /* 0x000fe400078ef8e7 */
[----:B------:R-:W-:Y:S01]  /*1ab50*/  @!PT LDS RZ, [RZ] ;  /* 0x00000000fffff984 */ /* 0x000fe20000000800 */
[----:B------:R-:W-:Y:S01]  /*1ab60*/  @!PT LDS RZ, [RZ] ;  /* 0x00000000fffff984 */ /* 0x000fe20000000800 */
[----:B------:R-:W-:Y:S01]  /*1ab70*/  @!PT LDS RZ, [RZ] ;  /* 0x00000000fffff984 */ /* 0x000fe20000000800 */
[----:B------:R-:W-:Y:S01]  /*1ab80*/  @!P1 LDGSTS.E.BYPASS.LTC128B.128 [R149+0x11000], desc[UR34][R4.64] ;  /* 0x1100000004959fae */ /* 0x000fe2000b981a22 */
[----:B------:R-:W-:Y:S01]  /*1ab90*/  @!P1 IMAD.X R9, R5, 0x1, R10, P0 ;  /* 0x0000000105099824 */ /* 0x000fe200000e060a */
[----:B------:R-:W-:Y:S03]  /*1aba0*/  LOP3.LUT R0, R2, R171, RZ, 0xfc, !PT ;  /* 0x000000ab02007212 */ /* 0x000fe600078efcff */
[----:B------:R-:W-:Y:S01]  /*1abb0*/  @P1 STS.128 [R149+0x11000], RZ ;  /* 0x011000ff95001388 */ /* 0x000fe20000000c00 */
[----:B------:R-:W-:Y:S02]  /*1abc0*/  LOP3.LUT P0, RZ, R232, 0x2, RZ, 0xc0, !PT ;  /* 0x00000002e8ff7812 */ /* 0x000fe4000780c0ff */
[----:B------:R-:W-:Y:S02]  /*1abd0*/  LEA R2, R0, UR8, 0x1 ;  /* 0x0000000800027c11 */ /* 0x000fe4000f8e08ff */
[----:B------:R-:W-:Y:S01]  /*1abe0*/  @!PT LDS RZ, [RZ] ;  /* 0x00000000fffff984 */ /* 0x000fe20000000800 */
[----:B------:R-:W-:Y:S01]  /*1abf0*/  @!PT LDS RZ, [RZ] ;  /* 0x00000000fffff984 */ /* 0x000fe20000000800 */
[----:B------:R-:W-:Y:S01]  /*1ac00*/  @!PT LDS RZ, [RZ] ;  /* 0x00000000fffff984 */ /* 0x000fe20000000800 */
[----:B------:R1:W-:Y:S01]  /*1ac10*/  @!P1 LDGSTS.E.BYPASS.LTC128B.128 [R149+0x11800], desc[UR10][R8.64] ;  /* 0x1180000008959fae */ /* 0x0003e2000b981a0a */
[----:B------:R-:W-:Y:S02]  /*1ac20*/  SEL R170, R170, 0xffffffe0, !P0 ;  /* 0xffffffe0aaaa7807 */ /* 0x000fe40004000000 */
[----:B------:R-:W-:Y:S02]  /*1ac30*/  ISETP.NE.AND P0, PT, R240, RZ, PT ;  /* 0x000000fff000720c */ /* 0x000fe40003f05270 */
[----:B------:R-:W-:Y:S01]  /*1ac40*/  @P1 STS.128 [R149+0x11800], RZ ;  /* 0x011800ff95001388 */ /* 0x000fe20000000c00 */
[C-C-:B------:R-:W-:Y:S04]  /*1ac50*/  IMAD.IADD R176, R2.reuse, 0x1, R170.reuse ;  /* 0x0000000102b07824 */ /* 0x140fe800078e02aa */
[----:B------:R3:W-:Y:S01]  /*1ac60*/  LDSM.16.M88.4 R128, [R2] ;  /* 0x000000000280783b */ /* 0x0007e20000000200 */
[C---:B------:R-:W-:Y:S04]  /*1ac70*/  IMAD.IADD R0, R3.reuse, 0x1, R170 ;  /* 0x0000000103007824 */ /* 0x040fe800078e02aa */
[----:B------:R-:W-:Y:S05]  /*1ac80*/  LDSM.16.M88.4 R16, [R172+UR8+0x2800] ;  /* 0x00280008ac10783b */ /* 0x000fea0008000200 */
[----:B------:R-:W-:Y:S05]  /*1ac90*/  LDSM.16.M88.4 R24, [R172+UR8+0x3000] ;  /* 0x00300008ac18783b */ /* 0x000fea0008000200 */
[----:B------:R-:W-:Y:S05]  /*1aca0*/  LDSM.16.M88.4 R32, [R172+UR8+0x3800] ;  /* 0x00380008ac20783b */ /* 0x000fea0008000200 */
[----:B-1----:R-:W1:Y:S01]  /*1acb0*/  LDSM.16.M88.4 R8, [R172+UR8+0x2000] ;  /* 0x00200008ac08783b */ /* 0x002e620008000200 */
[--C-:B---3--:R-:W-:Y:S04]  /*1acc0*/  IMAD.IADD R2, R2, 0x1, R224.reuse ;  /* 0x0000000102027824 */ /* 0x108fe800078e02e0 */
[----:B------:R-:W0:Y:S01]  /*1acd0*/  LDGDEPBAR ;  /* 0x00000000000079af */ /* 0x000e220000000000 */
[----:B------:R-:W-:Y:S04]  /*1ace0*/  IMAD.IADD R224, R3, 0x1, R224 ;  /* 0x0000000103e07824 */ /* 0x000fe800078e02e0 */
[----:B------:R-:W3:Y:S05]  /*1acf0*/  LDSM.16.M88.4 R40, [R172+UR8+0x4000] ;  /* 0x00400008ac28783b */ /* 0x000eea0008000200 */
[----:B------:R-:W4:Y:S05]  /*1ad00*/  LDSM.16.M88.4 R48, [R172+UR8+0x4800] ;  /* 0x00480008ac30783b */ /* 0x000f2a0008000200 */
[----:B------:R-:W5:Y:S05]  /*1ad10*/  LDSM.16.M88.4 R56, [R172+UR8+0x5000] ;  /* 0x00500008ac38783b */ /* 0x000f6a0008000200 */
[----:B------:R-:W2:Y:S05]  /*1ad20*/  LDSM.16.M88.4 R64, [R172+UR8+0x5800] ;  /* 0x00580008ac40783b */ /* 0x000eaa0008000200 */
[----:B------:R-:W2:Y:S05]  /*1ad30*/  LDSM.16.M88.4 R72, [R172+UR8+0x6000] ;  /* 0x00600008ac48783b */ /* 0x000eaa0008000200 */
[----:B------:R-:W2:Y:S05]  /*1ad40*/  LDSM.16.M88.4 R80, [R172+UR8+0x6800] ;  /* 0x00680008ac50783b */ /* 0x000eaa0008000200 */
[----:B------:R-:W2:Y:S01]  /*1ad50*/  LDSM.16.M88.4 R88, [R172+UR8+0x7000] ;  /* 0x00700008ac58783b */ /* 0x000ea20008000200 */
[C---:B-1----:R-:W-:Y:S04]  /*1ad60*/  HMMA.16816.F32 R4, R128.reuse, R8, RZ ;  /* 0x000000088004723c */ /* 0x042fe800000018ff */
[----:B------:R-:W1:Y:S04]  /*1ad70*/  LDSM.16.M88.4 R96, [R172+UR8+0x7800] ;  /* 0x00780008ac60783b */ /* 0x000e680008000200 */
[C---:B------:R-:W-:Y:S01]  /*1ad80*/  HMMA.16816.F32 R8, R128.reuse, R10, RZ ;  /* 0x0000000a8008723c */ /* 0x040fe200000018ff */
[----:B------:R-:W1:Y:S05]  /*1ad90*/  LDSM.16.M88.4 R104, [R172+UR8+0x8000] ;  /* 0x00800008ac68783b */ /* 0x000e6a0008000200 */
[----:B------:R-:W1:Y:S02]  /*1ada0*/  LDSM.16.M88.4 R112, [R172+UR8+0x8800] ;  /* 0x00880008ac70783b */ /* 0x000e640008000200 */
[C---:B------:R-:W-:Y:S03]  /*1adb0*/  HMMA.16816.F32 R12, R128.reuse, R16, RZ ;  /* 0x00000010800c723c */ /* 0x040fe600000018ff */
[----:B------:R-:W1:Y:S05]  /*1adc0*/  LDSM.16.M88.4 R120, [R172+UR8+0x9000] ;  /* 0x00900008ac78783b */ /* 0x000e6a0008000200 */
[C---:B------:R-:W-:Y:S01]  /*1add0*/  HMMA.16816.F32 R16, R128.reuse, R18, RZ ;  /* 0x000000128010723c */ /* 0x040fe200000018ff */
[----:B------:R-:W1:Y:S05]  /*1ade0*/  LDSM.16.M88.4 R172, [R172+UR8+0x9800] ;  /* 0x00980008acac783b */ /* 0x000e6a0008000200 */
[----:B------:R-:W-:Y:S02]  /*1adf0*/  LDSM.16.M88.4 R176, [R176] ;  /* 0x00000000b0b0783b */ /* 0x000fe40000000200 */
[C---:B------:R-:W-:Y:S03]  /*1ae00*/  HMMA.16816.F32 R20, R128.reuse, R24, RZ ;  /* 0x000000188014723c */ /* 0x040fe600000018ff */
[----:B------:R-:W1:Y:S05]  /*1ae10*/  LDSM.16.M88.4 R180, [R0+0x2000] ;  /* 0x0020000000b4783b */ /* 0x000e6a0000000200 */
        /* <DEDUP_REMOVED lines=8> */
[C---:B---3--:R-:W-:Y:S03]  /*1aea0*/  HMMA.16816.F32 R36, R128.reuse, R40, RZ ;  /* 0x000000288024723c */ /* 0x048fe600000018ff */
[----:B------:R-:W3:Y:S05]  /*1aeb0*/  LDSM.16.M88.4 R204, [R0+0x5000] ;  /* 0x0050000000cc783b */ /* 0x000eea0000000200 */
[C---:B------:R-:W-:Y:S01]  /*1aec0*/  HMMA.16816.F32 R40, R128.reuse, R42, RZ ;  /* 0x0000002a8028723c */ /* 0x040fe200000018ff */
[----:B------:R-:W3:Y:S07]  /*1aed0*/  LDSM.16.M88.4 R208, [R0+0x5800] ;  /* 0x0058000000d0783b */ /* 0x000eee0000000200 */
[C---:B----4-:R-:W-:Y:S08]  /*1aee0*/  HMMA.16816.F32 R44, R128.reuse, R48, RZ ;  /* 0x00000030802c723c */ /* 0x050ff000000018ff */
[C---:B------:R-:W-:Y:S08]  /*1aef0*/  HMMA.16816.F32 R48, R128.reuse, R50, RZ ;  /* 0x000000328030723c */ /* 0x040ff000000018ff */
[C---:B-----5:R-:W-:Y:S08]  /*1af00*/  HMMA.16816.F32 R52, R128.reuse, R56, RZ ;  /* 0x000000388034723c */ /* 0x060ff000000018ff */
[C---:B------:R-:W-:Y:S08]  /*1af10*/  HMMA.16816.F32 R56, R128.reuse, R58, RZ ;  /* 0x0000003a8038723c */ /* 0x040ff000000018ff */
        /* <DEDUP_REMOVED lines=37> */
[C---:B---3--:R-:W-:Y:S08]  /*1b170*/  HMMA.16816.F32 R52, R176.reuse, R204, R52 ;  /* 0x000000ccb034723c */ /* 0x048ff00000001834 */
        /* <DEDUP_REMOVED lines=11> */
[C---:B----4-:R-:W-:Y:S08]  /*1b230*/  HMMA.16816.F32 R84, R176.reuse, R184, R84 ;  /* 0x000000b8b054723c */ /* 0x050ff00000001854 */
[C---:B------:R-:W-:Y:S01]  /*1b240*/  HMMA.16816.F32 R88, R176.reuse, R186, R88 ;  /* 0x000000bab058723c */ /* 0x040fe20000001858 */
[----:B------:R-:W3:Y:S07]  /*1b250*/  LDSM.16.M88.4 R184, [R224+0x3000] ;  /* 0x00300000e0b8783b */ /* 0x000eee0000000200 */
[C---:B-----5:R-:W-:Y:S08]  /*1b260*/  HMMA.16816.F32 R92, R176.reuse, R188, R92 ;  /* 0x000000bcb05c723c */ /* 0x060ff0000000185c */
[C---:B------:R-:W-:Y:S01]  /*1b270*/  HMMA.16816.F32 R96, R176.reuse, R190, R96 ;  /* 0x000000beb060723c */ /* 0x040fe20000001860 */
[----:B------:R-:W4:Y:S07]  /*1b280*/  LDSM.16.M88.4 R188, [R224+0x3800] ;  /* 0x00380000e0bc783b */ /* 0x000f2e0000000200 */
        /* <DEDUP_REMOVED lines=12> */
[----:B------:R-:W5:Y:S02]  /*1b350*/  LDSM.16.M88.4 R176, [R224+0x4800] ;  /* 0x00480000e0b0783b */ /* 0x000f640000000200 */
        /* <DEDUP_REMOVED lines=9> */
[C---:B----4-:R-:W-:Y:S03]  /*1b3f0*/  HMMA.16816.F32 R28, R204.reuse, R188, R28 ;  /* 0x000000bccc1c723c */ /* 0x050fe6000000181c */
[C---:B------:R-:W-:Y:S05]  /*1b400*/  IMAD.IADD R188, R170.reuse, 0x1, R2 ;  /* 0x00000001aabc7824 */ /* 0x040fea00078e0202 */
[C---:B------:R-:W-:Y:S01]  /*1b410*/  HMMA.16816.F32 R32, R204.reuse, R190, R32 ;  /* 0x000000becc20723c */ /* 0x040fe20000001820 */
[----:B------:R-:W-:Y:S07]  /*1b420*/  LDSM.16.M88.4 R188, [R188] ;  /* 0x00000000bcbc783b */ /* 0x000fee0000000200 */
[C---:B-1----:R-:W-:Y:S08]  /*1b430*/  HMMA.16816.F32 R36, R204.reuse, R172, R36 ;  /* 0x000000accc24723c */ /* 0x042ff00000001824 */
[C---:B------:R-:W-:Y:S01]  /*1b440*/  HMMA.16816.F32 R40, R204.reuse, R174, R40 ;  /* 0x000000aecc28723c */ /* 0x040fe20000001828 */
[----:B------:R-:W1:Y:S07]  /*1b450*/  LDSM.16.M88.4 R172, [R224+0x8000] ;  /* 0x00800000e0ac783b */ /* 0x000e6e0000000200 */
[C---:B-----5:R-:W-:Y:S08]  /*1b460*/  HMMA.16816.F32 R44, R204.reuse, R176, R44 ;  /* 0x000000b0cc2c723c */ /* 0x060ff0000000182c */
        /* <DEDUP_REMOVED lines=17> */
[----:B---3--:R-:W-:Y:S05]  /*1b580*/  IMAD.IADD R224, R170, 0x1, R224 ;  /* 0x00000001aae07824 */ /* 0x008fea00078e02e0 */
        /* <DEDUP_REMOVED lines=60> */
[----:B------:R-:W-:Y:S01]  /*1b950*/  BSSY.RECONVERGENT B0, `(.L_x_1166) ;  /* 0x000004f000007945 */ /* 0x000fe20003800200 */
[----:B------:R-:W-:Y:S02]  /*1b960*/  IMAD.SHL.U32 R179, R234, 0x10, RZ ;  /* 0x00000010eab37824 */ /* 0x000fe400078e00ff */
        /* <DEDUP_REMOVED lines=14> */
[----:B------:R-:W-:Y:S03]  /*1ba50*/  VIADD R178, R233, 0xfffffe00 ;  /* 0xfffffe00e9b27836 */ /* 0x000fe60000000000 */
[----:B------:R-:W-:Y:S02]  /*1ba60*/  IABS R174, R177 ;  /* 0x000000b100ae7213 */ /* 0x000fe40000000000 */
[----:B------:R-:W-:Y:S02]  /*1ba70*/  IABS R175, R178 ;  /* 0x000000b200af7213 */ /* 0x000fe40000000000 */
[-C--:B--2---:R-:W-:Y:S02]  /*1ba80*/  IABS R2, R3.reuse ;  /* 0x0000000300027213 */ /* 0x084fe40000000000 */
[-C--:B------:R-:W-:Y:S02]  /*1ba90*/  IABS R176, R3.reuse ;  /* 0x0000000300b07213 */ /* 0x080fe40000000000 */
[----:B------:R-:W1:Y:S01]  /*1baa0*/  I2F.RP R172, R2 ;  /* 0x0000000200ac7306 */ /* 0x000e620000209400 */
[-C--:B------:R-:W-:Y:S02]  /*1bab0*/  LOP3.LUT R178, R178, R3.reuse, RZ, 0x3c, !PT ;  /* 0x00000003b2b27212 */ /* 0x080fe400078e3cff */
[----:B------:R-:W-:Y:S01]  /*1bac0*/  IMAD.MOV R176, RZ, RZ, -R176 ;  /* 0x000000ffffb07224 */ /* 0x000fe200078e0ab0 */
[----:B------:R-:W-:Y:S06]  /*1bad0*/  LOP3.LUT R177, R177, R3, RZ, 0x3c, !PT ;  /* 0x00000003b1b17212 */ /* 0x000fec00078e3cff */
[----:B-1----:R-:W1:Y:S02]  /*1bae0*/  MUFU.RCP R172, R172 ;  /* 0x000000ac00ac7308 */ /* 0x002e640000001000 */
[----:B-1----:R-:W-:Y:S08]  /*1baf0*/  VIADD R172, R172, 0xffffffe ;  /* 0x0ffffffeacac7836 */ /* 0x002ff00000000000 */
[----:B------:R-:W1:Y:S02]  /*1bb00*/  F2I.FTZ.U32.TRUNC.NTZ R173, R172 ;  /* 0x000000ac00ad7305 */ /* 0x000e64000021f000 */
[--C-:B-1----:R-:W-:Y:S01]  /*1bb10*/  IMAD.MOV R150, RZ, RZ, -R173.reuse ;  /* 0x000000ffff967224 */ /* 0x102fe200078e0aad */
[----:B------:R-:W-:Y:S03]  /*1bb20*/  MOV R172, RZ ;  /* 0x000000ff00ac7202 */ /* 0x000fe60000000f00 */
        /* <DEDUP_REMOVED lines=10> */
[----:B------:R-:W-:Y:S01]  /*1bbd0*/  @!P0 IMAD.IADD R173, R173, 0x1, -R2 ;  /* 0x00000001adad8824 */ /* 0x000fe200078e0a02 */
[----:B------:R-:W-:Y:S01]  /*1bbe0*/  ISETP.GE.AND P0, PT, R177, RZ, PT ;  /* 0x000000ffb100720c */ /* 0x000fe20003f06270 */
[----:B------:R-:W-:Y:S01]  /*1bbf0*/  @!P3 VIADD R172, R172, 0x1 ;  /* 0x00000001acacb836 */ /* 0x000fe20000000000 */
[-C--:B------:R-:W-:Y:S02]  /*1bc00*/  ISETP.GE.U32.AND P4, PT, R174, R2.reuse, PT ;  /* 0x00000002ae00720c */ /* 0x080fe40003f86070 */
[----:B------:R-:W-:Y:S02]  /*1bc10*/  ISETP.GE.U32.AND P6, PT, R173, R2, PT ;  /* 0x00000002ad00720c */ /* 0x000fe40003fc6070 */
[----:B------:R-:W-:Y:S02]  /*1bc20*/  P2R R2, PR, RZ, 0x10 ;  /* 0x00000010ff027803 */ /* 0x000fe40000000000 */
[----:B------:R-:W-:Y:S02]  /*1bc30*/  ISETP.GE.AND P4, PT, R178, RZ, PT ;  /* 0x000000ffb200720c */ /* 0x000fe40003f86270 */
[----:B------:R-:W-:Y:S02]  /*1bc40*/  ISETP.NE.AND P3, PT, R2, RZ, PT ;  /* 0x000000ff0200720c */ /* 0x000fe40003f65270 */
[----:B------:R-:W-:Y:S05]  /*1bc50*/  LOP3.LUT R2, RZ, R3, RZ, 0x33, !PT ;  /* 0x00000003ff027212 */ /* 0x000fea00078e33ff */
[----:B------:R-:W-:Y:S05]  /*1bc60*/  @P6 VIADD R150, R150, 0x1 ;  /* 0x0000000196966836 */ /* 0x000fea0000000000 */
[----:B------:R-:W-:Y:S01]  /*1bc70*/  @!P4 IADD3 R150, PT, PT, -R150, RZ, RZ ;  /* 0x000000ff9696c210 */ /* 0x000fe20007ffe1ff */
[----:B------:R-:W-:Y:S01]  /*1bc80*/  @P3 VIADD R172, R172, 0x1 ;  /* 0x00000001acac3836 */ /* 0x000fe20000000000 */
[C---:B------:R-:W-:Y:S03]  /*1bc90*/  ISETP.NE.AND P3, PT, R3.reuse, RZ, PT ;  /* 0x000000ff0300720c */ /* 0x040fe60003f65270 */
[----:B------:R-:W-:Y:S01]  /*1bca0*/  @!P0 IMAD.MOV R172, RZ, RZ, -R172 ;  /* 0x000000ffffac8224 */ /* 0x000fe200078e0aac */
[C---:B------:R-:W-:Y:S04]  /*1bcb0*/  SEL R150, R2.reuse, R150, !P3 ;  /* 0x0000009602967207 */ /* 0x040fe80005800000 */
[----:B------:R-:W-:Y:S02]  /*1bcc0*/  SEL R2, R2, R172, !P3 ;  /* 0x000000ac02027207 */ /* 0x000fe40005800000 */
[-C--:B------:R-:W-:Y:S01]  /*1bcd0*/  LEA R176, P3, R150, R238.reuse, 0x2 ;  /* 0x000000ee96b07211 */ /* 0x080fe200078610ff */
[----:B------:R-:W2:Y:S01]  /*1bce0*/  LD.E.64 R172, desc[UR4][R168.64+0x38] ;  /* 0x00003804a8ac7980 */ /* 0x000ea2000c101b00 */
[----:B------:R-:W-:Y:S02]  /*1bcf0*/  LEA R174, P0, R2, R238, 0x2 ;  /* 0x000000ee02ae7211 */ /* 0x000fe400078010ff */
        /* <DEDUP_REMOVED lines=20> */
.L_x_1167:
[----:B------:R-:W-:Y:S05]  /*1be40*/  BSYNC.RECONVERGENT B0 ;  /* 0x0000000000007941 */ /* 0x000fea0003800200 */
.L_x_1166:
[----:B------:R-:W-:Y:S01]  /*1be50*/  @!P1 IMAD.MOV.U32 R172, RZ, RZ, R245 ;  /* 0x000000ffffac9224 */ /* 0x000fe200078e00f5 */
[C---:B------:R-:W-:Y:S01]  /*1be60*/  LEA R2, P0, R179.reuse, R245, 0x1 ;  /* 0x000000f5b3027211 */ /* 0x040fe200078008ff */
[----:B------:R-:W-:Y:S01]  /*1be70*/  @!P1 IMAD.MOV.U32 R173, RZ, RZ, R244 ;  /* 0x000000ffffad9224 */ /* 0x000fe200078e00f4 */
[----:B------:R-:W-:Y:S02]  /*1be80*/  SHF.L.U64.HI R3, R234, 0x4, R235 ;  /* 0x00000004ea037819 */ /* 0x000fe400000102eb */
[----:B------:R-:W-:Y:S02]  /*1be90*/  IADD3 R176, P3, PT, R0, R2, RZ ;  /* 0x0000000200b07210 */ /* 0x000fe40007f7e0ff */
[----:B------:R-:W-:Y:S01]  /*1bea0*/  @!PT LDS RZ, [RZ] ;  /* 0x00000000fffff984 */ /* 0x000fe20000000800 */
[----:B------:R-:W-:Y:S01]  /*1beb0*/  @!PT LDS RZ, [RZ] ;  /* 0x00000000fffff984 */ /* 0x000fe20000000800 */
[----:B------:R-:W-:Y:S01]  /*1bec0*/  @!PT LDS RZ, [RZ] ;  /* 0x00000000fffff984 */ /* 0x000fe20000000800 */
[----:B------:R1:W-:Y:S01]  /*1bed0*/  @!P1 LDGSTS.E.BYPASS.LTC128B.128 [R149+0x2000], desc[UR4][R172.64] ;  /* 0x02000000ac959fae */ /* 0x0003e2000b981a04 */
[----:B------:R-:W-:Y:S02]  /*1bee0*/  LEA.HI.X R3, R179, R244, R3, 0x1, P0 ;  /* 0x000000f4b3037211 */ /* 0x000fe400000f0c03 */
[-C--:B------:R-:W-:Y:S01]  /*1bef0*/  IADD3 R174, P0, PT, R176, R0.reuse, RZ ;  /* 0x00000000b0ae7210 */ /* 0x080fe20007f1e0ff */
[----:B------:R2:W-:Y:S01]  /*1bf00*/  @P1 STS.128 [R149+0x2000], RZ ;  /* 0x002000ff95001388 */ /* 0x0005e20000000c00 */
[----:B------:R-:W-:Y:S03]  /*1bf10*/  SHF.L.U64.HI R150, R234, 0x5, R235 ;  /* 0x00000005ea967819 */ /* 0x000fe600000102eb */
[----:B------:R-:W-:Y:S01]  /*1bf20*/  @!PT LDS RZ, [RZ] ;  /* 0x00000000fffff984 */ /* 0x000fe20000000800 */
[----:B------:R-:W-:Y:S01]  /*1bf30*/  @!PT LDS RZ, [RZ] ;  /* 0x00000000fffff984 */ /* 0x000fe20000000800 */
[----:B------:R-:W-:Y:S01]  /*1bf40*/  @!PT LDS RZ, [RZ] ;  /* 0x00000000fffff984 */ /* 0x000fe20000000800 */
[----:B------:R3:W-:Y:S02]  /*1bf50*/  @!P1 LDGSTS.E.BYPASS.LTC128B.128 [R149+0x2800], desc[UR4][R2.64] ;  /* 0x0280000002959fae */ /* 0x0007e4000b981a04 */
[----:B------:R-:W-:Y:S02]  /*1bf60*/  IMAD.X R177, R150, 0x1, R3, P3 ;  /* 0x0000000196b17824 */ /* 0x000fe400018e0603 */
[----:B------:R2:W-:Y:S02]  /*1bf70*/  @P1 STS.128 [R149+0x2800], RZ ;  /* 0x002800ff95001388 */ /* 0x0005e40000000c00 */
[--C-:B------:R-:W-:Y:S02]  /*1bf80*/  IMAD.X R175, R177, 0x1, R150.reuse, P0 ;  /* 0x00000001b1af7824 */ /* 0x100fe400000e0696 */
        /* <DEDUP_REMOVED lines=9> */
[-C--:B-1----:R-:W-:Y:S03]  /*1c020*/  IADD3 R172, P3, PT, R174, R0.reuse, RZ ;  /* 0x00000000aeac7210 */ /* 0x082fe60007f7e0ff */
[----:B------:R2:W-:Y:S02]  /*1c030*/  @P1 STS.128 [R149+0x3800], RZ ;  /* 0x003800ff95001388 */ /* 0x0005e40000000c00 */
[--C-:B------:R-:W-:Y:S01]  /*1c040*/  IMAD.X R173, R175, 0x1, R150.reuse, P3 ;  /* 0x00000001afad7824 */ /* 0x100fe200018e0696 */
[-C--:B---3--:R-:W-:Y:S04]  /*1c050*/  IADD3 R2, P0, PT, R172, R0.reuse, RZ ;  /* 0x00000000ac027210 */ /* 0x088fe80007f1e0ff */
[----:B------:R-:W-:Y:S01]  /*1c060*/  @!PT LDS RZ, [RZ] ;  /* 0x00000000fffff984 */ /* 0x000fe20000000800 */
[----:B------:R-:W-:Y:S01]  /*1c070*/  @!PT LDS RZ, [RZ] ;  /* 0x00000000fffff984 */ /* 0x000fe20000000800 */
[----:B------:R-:W-:Y:S01]  /*1c080*/  @!PT LDS RZ, [RZ] ;  /* 0x00000000fffff984 */ /* 0x000fe20000000800 */
[----:B------:R1:W-:Y:S01]  /*1c090*/  @!P1 LDGSTS.E.BYPASS.LTC128B.128 [R149+0x4000], desc[UR4][R172.64] ;  /* 0x04000000ac959fae */ /* 0x0003e2000b981a04 */
[-C--:B------:R-:W-:Y:S01]  /*1c0a0*/  IADD3 R184, P3, PT, R2, R0.reuse, RZ ;  /* 0x0000000002b87210 */ /* 0x080fe20007f7e0ff */
[--C-:B------:R-:W-:Y:S02]  /*1c0b0*/  IMAD.X R3, R173, 0x1, R150.reuse, P0 ;  /* 0x00000001ad037824 */ /* 0x100fe400000e0696 */
[----:B------:R2:W-:Y:S01]  /*1c0c0*/  @P1 STS.128 [R149+0x4000], RZ ;  /* 0x004000ff95001388 */ /* 0x0005e20000000c00 */
[-C--:B------:R-:W-:Y:S01]  /*1c0d0*/  IADD3 R182, P0, PT, R184, R0.reuse, RZ ;  /* 0x00000000b8b67210 */ /* 0x080fe20007f1e0ff */
[--C-:B------:R-:W-:Y:S02]  /*1c0e0*/  IMAD.X R185, R3, 0x1, R150.reuse, P3 ;  /* 0x0000000103b97824 */ /* 0x100fe400018e0696 */
        /* <DEDUP_REMOVED lines=12> */
[----:B------:R-:W-:Y:S01]  /*1c1b0*/  @!P1 LDGSTS.E.BYPASS.LTC128B.128 [R149+0x5000], desc[UR4][R184.64] ;  /* 0x05000000b8959fae */ /* 0x000fe2000b981a04 */
[-C--:B------:R-:W-:Y:S01]  /*1c1c0*/  IADD3 R178, P3, PT, R186, R0.reuse, RZ ;  /* 0x00000000bab27210 */ /* 0x080fe20007f7e0ff */
[--C-:B------:R-:W-:Y:S02]  /*1c1d0*/  IMAD.X R187, R181, 0x1, R150.reuse, P0 ;  /* 0x00000001b5bb7824 */ /* 0x100fe400000e0696 */
[----:B------:R2:W-:Y:S01]  /*1c1e0*/  @P1 STS.128 [R149+0x5000], RZ ;  /* 0x005000ff95001388 */ /* 0x0005e20000000c00 */
[-C--:B----4-:R-:W-:Y:S01]  /*1c1f0*/  IADD3 R176, P0, PT, R178, R0.reuse, RZ ;  /* 0x00000000b2b07210 */ /* 0x090fe20007f1e0ff */
[--C-:B------:R-:W-:Y:S02]  /*1c200*/  IMAD.X R179, R187, 0x1, R150.reuse, P3 ;  /* 0x00000001bbb37824 */ /* 0x100fe400018e0696 */
[----:B------:R-:W-:Y:S01]  /*1c210*/  @!PT LDS RZ, [RZ] ;  /* 0x00000000fffff984 */ /* 0x000fe20000000800 */
[----:B------:R-:W-:Y:S01]  /*1c220*/  @!PT LDS RZ, [RZ] ;  /* 0x00000000fffff984 */ /* 0x000fe20000000800 */
[----:B------:R-:W-:Y:S01]  /*1c230*/  @!PT LDS RZ, [RZ] ;  /* 0x00000000fffff984 */ /* 0x000fe20000000800 */
[----:B------:R-:W-:Y:S01]  /*1c240*/  @!P1 LDGSTS.E.BYPASS.LTC128B.128 [R149+0x5800], desc[UR4][R182.64] ;  /* 0x05800000b6959fae */ /* 0x000fe2000b981a04 */
[-C--:B-----5:R-:W-:Y:S01]  /*1c250*/  IADD3 R174, P3, PT, R176, R0.reuse, RZ ;  /* 0x00000000b0ae7210 */ /* 0x0a0fe20007f7e0ff */
[--C-:B------:R-:W-:Y:S02]  /*1c260*/  IMAD.X R177, R179, 0x1, R150.reuse, P0 ;  /* 0x00000001b3b17824 */ /* 0x100fe400000e0696 */
[----:B------:R2:W-:Y:S01]  /*1c270*/  @P1 STS.128 [R149+0x5800], RZ ;  /* 0x005800ff95001388 */ /* 0x0005e20000000c00 */
[-C--:B-1----:R-:W-:Y:S01]  /*1c280*/  IADD3 R172, P0, PT, R174, R0.reuse, RZ ;  /* 0x00000000aeac7210 */ /* 0x082fe20007f1e0ff */
[--C-:B------:R-:W-:Y:S02]  /*1c290*/  IMAD.X R175, R177, 0x1, R150.reuse, P3 ;  /* 0x00000001b1af7824 */ /* 0x100fe400018e0696 */
[----:B------:R-:W-:Y:S01]  /*1c2a0*/  @!PT LDS RZ, [RZ] ;  /* 0x00000000fffff984 */ /* 0x000fe20000000800 */
[----:B------:R-:W-:Y:S01]  /*1c2b0*/  @!PT LDS RZ, [RZ] ;  /* 0x00000000fffff984 */ /* 0x000fe20000000800 */
[----:B------:R-:W-:Y:S01]  /*1c2c0*/  @!PT LDS RZ, [RZ] ;  /* 0x00000000fffff984 */ /* 0x000fe20000000800 */
[----:B------:R1:W-:Y:S02]  /*1c2d0*/  @!P1 LDGSTS.E.BYPASS.LTC128B.128 [R149+0x6000], desc[UR4][R180.64] ;  /* 0x06000000b4959fae */ /* 0x0003e4000b981a04 */
[--C-:B------:R-:W-:Y:S02]  /*1c2e0*/  IMAD.X R173, R175, 0x1, R150.reuse, P0 ;  /* 0x00000001afad7824 */ /* 0x100fe400000e0696 */
[----:B------:R2:W-:Y:S01]  /*1c2f0*/  @P1 STS.128 [R149+0x6000], RZ ;  /* 0x006000ff95001388 */ /* 0x0005e20000000c00 */
[-C--:B---3--:R-:W-:Y:S03]  /*1c300*/  IADD3 R2, P3, PT, R172, R0.reuse, RZ ;  /* 0x00000000ac027210 */ /* 0x088fe60007f7e0ff */
[----:B------:R-:W-:Y:S01]  /*1c310*/  @!PT LDS RZ, [RZ] ;  /* 0x00000000fffff984 */ /* 0x000fe20000000800 */
[----:B------:R-:W-:Y:S01]  /*1c320*/  @!PT LDS RZ, [RZ] ;  /* 0x00000000fffff984 */ /* 0x000fe20000000800 */
[----:B------:R-:W-:Y:S01]  /*1c330*/  @!PT LDS RZ, [RZ] ;  /* 0x00000000fffff984 */ /* 0x000fe20000000800 */
[----:B------:R2:W-:Y:S02]  /*1c340*/  @!P1 LDGSTS.E.BYPASS.LTC128B.128 [R149+0x6800], desc[UR4][R186.64] ;  /* 0x06800000ba959fae */ /* 0x0005e4000b981a04 */
[--C-:B------:R-:W-:Y:S02]  /*1c350*/  IMAD.X R3, R173, 0x1, R150.reuse, P3 ;  /* 0x00000001ad037824 */ /* 0x100fe400018e0696 */
        /* <DEDUP_REMOVED lines=10> */
[----:B-1----:R-:W-:Y:S03]  /*1c400*/  @!P1 IADD3 R180, P0, PT, R2, R0, RZ ;  /* 0x0000000002b49210 */ /* 0x002fe60007f1e0ff */
[----:B------:R2:W-:Y:S04]  /*1c410*/  @P1 STS.128 [R149+0x7800], RZ ;  /* 0x007800ff95001388 */ /* 0x0005e80000000c00 */
[----:B------:R-:W-:Y:S01]  /*1c420*/  @!PT LDS RZ, [RZ] ;  /* 0x00000000fffff984 */ /* 0x000fe20000000800 */
[----:B------:R-:W-:Y:S01]  /*1c430*/  @!PT LDS RZ, [RZ] ;  /* 0x00000000fffff984 */ /* 0x000fe20000000800 */
[----:B------:R-:W-:Y:S01]  /*1c440*/  @!PT LDS RZ, [RZ] ;  /* 0x00000000fffff984 */ /* 0x000fe20000000800 */
[----:B------:R2:W-:Y:S01]  /*1c450*/  @!P1 LDGSTS.E.BYPASS.LTC128B.128 [R149+0x8000], desc[UR4][R174.64] ;  /* 0x08000000ae959fae */ /* 0x0005e2000b981a04 */
[----:B------:R-:W-:Y:S03]  /*1c460*/  @!P1 IMAD.X R181, R3, 0x1, R150, P0 ;  /* 0x0000000103b59824 */ /* 0x000fe600000e0696 */
        /* <DEDUP_REMOVED lines=17> */
.L_x_1165:
[----:B------:R-:W-:Y:S05]  /*1c580*/  BSYNC.RECONVERGENT B1 ;  /* 0x0000000000017941 */ /* 0x000fea0003800200 */
.L_x_1164:
        /* <DEDUP_REMOVED lines=97> */
[-C--:B------:R-:W-:Y:S01]  /*1cba0*/  FFMA.FTZ R7, R7, R3.reuse, -R182 ;  /* 0x0000000307077223 */ /* 0x080fe200000108b6 */
[----:B------:R-:W-:Y:S01]  /*1cbb0*/  LEA R171, R2, UR8, 0x1 ;  /* 0x0000000802ab7c11 */ /* 0x000fe2000f8e08ff */
[-CC-:B------:R-:W-:Y:S01]  /*1cbc0*/  FFMA.FTZ R12, R12, R3.reuse, -R180.reuse ;  /* 0x000000030c0c7223 */ /* 0x180fe200000108b4 */
[-C--:B------:R-:W-:Y:S01]  /*1cbd0*/  FFMA.FTZ R13, R13, R3.reuse, -R180 ;  /* 0x000000030d0d7223 */ /* 0x080fe200000108b4 */
[--C-:B------:R-:W-:Y:S01]  /*1cbe0*/  FFMA.FTZ R14, R14, R3, -R182.reuse ;  /* 0x000000030e0e7223 */ /* 0x100fe200000108b6 */
[----:B------:R-:W-:Y:S01]  /*1cbf0*/  IADD3 R151, PT, PT, R170, R171, RZ ;  /* 0x000000abaa977210 */ /* 0x000fe20007ffe0ff */
[----:B------:R-:W1:Y:S02]  /*1cc00*/  LDSM.16.MT88.4 R172, [R171+0xa000] ;  /* 0x00a00000abac783b */ /* 0x000e640000004200 */
[----:B------:R-:W4:Y:S01]  /*1cc10*/  MUFU.EX2 R0, R0 ;  /* 0x0000000000007308 */ /* 0x000f220000000800 */
[----:B---3--:R-:W-:Y:S01]  /*1cc20*/  IADD3 R8, PT, PT, R171, 0xa000, RZ ;  /* 0x0000a000ab087810 */ /* 0x008fe20007ffe0ff */
        /* <DEDUP_REMOVED lines=53> */
[-C--:B------:R-:W-:Y:S03]  /*1cf80*/  FFMA.FTZ R21, R21, R3.reuse, -R180 ;  /* 0x0000000315157223 */ /* 0x080fe600000108b4 */
        /* <DEDUP_REMOVED lines=11> */
[-C--:B------:R-:W-:Y:S01]  /*1d040*/  FFMA.FTZ R43, R43, R3.reuse, -R182 ;  /* 0x000000032b2b7223 */ /* 0x080fe200000108b6 */
        /* <DEDUP_REMOVED lines=78> */
[--C-:B------:R-:W-:Y:S01]  /*1d530*/  FFMA.FTZ R91, R91, R3, -R182.reuse ;  /* 0x000000035b5b7223 */ /* 0x100fe200000108b6 */
[----:B------:R-:W-:Y:S02]  /*1d540*/  HMMA.16816.F32 R16, R152, R174, R16 ;  /* 0x000000ae9810723c */ /* 0x000fe40000001810 */
[----:B------:R-:W-:Y:S01]  /*1d550*/  MUFU.EX2 R40, R40 ;  /* 0x0000002800287308 */ /* 0x000fe20000000800 */
[----:B------:R-:W-:Y:S01]  /*1d560*/  F2FP.F16.F32.PACK_AB R152, R192, R193 ;  /* 0x000000c1c098723e */ /* 0x000fe200000000ff */
[----:B------:R-:W4:Y:S01]  /*1d570*/  LDSM.16.MT88.4 R172, [R170+0x800] ;  /* 0x00080000aaac783b */ /* 0x000f220000004200 */
[----:B------:R-:W-:Y:S01]  /*1d580*/  F2FP.F16.F32.PACK_AB R153, R188, R189 ;  /* 0x000000bdbc99723e */ /* 0x000fe200000000ff */
[-C--:B---3--:R-:W-:Y:S01]  /*1d590*/  FFMA.FTZ R20, R27, R3.reuse, -R182 ;  /* 0x000000031b147223 */ /* 0x088fe200000108b6 */
[----:B-1----:R-:W-:Y:S01]  /*1d5a0*/  F2FP.F16.F32.PACK_AB R154, R191, R190 ;  /* 0x000000bebf9a723e */ /* 0x002fe200000000ff */
[--C-:B------:R-:W-:Y:S01]  /*1d5b0*/  FFMA.FTZ R92, R92, R3, -R180.reuse ;  /* 0x000000035c5c7223 */ /* 0x100fe200000108b4 */
        /* <DEDUP_REMOVED lines=512> */
.L_x_1161:
[----:B------:R-:W1:Y:S01]  /*1f5c0*/  LDC.64 R38, c[0x0][0x358] ;  /* 0x0000d600ff267b82 */ /* 0x000e620000000a00 */
[----:B------:R-:W-:Y:S01]  /*1f5d0*/  IMAD.MOV.U32 R7, RZ, RZ, 0x20 ;  /* 0x00000020ff077424 */ /* 0x000fe200078e00ff */
[----:B-1----:R-:W-:Y:S02]  /*1f5e0*/  R2UR UR4, R38 ;  /* 0x00000000260472ca */ /* 0x002fe400000e0000 */
[----:B------:R-:W-:-:S13]  /*1f5f0*/  R2UR UR5, R39 ;  /* 0x00000000270572ca */ /* 0x000fda00000e0000 */
[----:B------:R1:W5:Y:S01]  /*1f600*/  LD.E R24, desc[UR4][R168.64+0xd8] ;  /* 0x0000d804a8187980 */ /* 0x000362000c101900 */
[----:B------:R-:W-:-:S03]  /*1f610*/  UMOV UR4, 0xffffffff ;  /* 0xffffffff00047882 */ /* 0x000fc60000000000 */
        /* <DEDUP_REMOVED lines=8> */
.L_x_1182:
[----:B------:R-:W3:Y:S01]  /*1f6a0*/  MUFU.RCP R0, R22 ;  /* 0x0000001600007308 */ /* 0x000ee20000001000 */
[----:B------:R-:W-:Y:S01]  /*1f6b0*/  FSETP.NE.FTZ.AND P6, PT, R22, RZ, PT ;  /* 0x000000ff1600720b */ /* 0x000fe20003fd5000 */
[----:B----4-:R-:W-:Y:S01]  /*1f6c0*/  FADD.FTZ R23, R2, R3 ;  /* 0x0000000302177221 */ /* 0x010fe20000010000 */
[C---:B------:R-:W-:Y:S01]  /*1f6d0*/  IMAD.SHL.U32 R4, R232.reuse, 0x10, RZ ;  /* 0x00000010e8047824 */ /* 0x040fe200078e00ff */
[----:B------:R-:W-:Y:S01]  /*1f6e0*/  MOV R21, 0x10 ;  /* 0x0000001000157802 */ /* 0x000fe20000000f00 */
[----:B------:R-:W-:Y:S01]  /*1f6f0*/  IMAD.SHL.U32 R3, R232, 0x2, RZ ;  /* 0x00000002e8037824 */ /* 0x000fe200078e00ff */
[----:B------:R-:W-:Y:S02]  /*1f700*/  R2UR UR4, R38 ;  /* 0x00000000260472ca */ /* 0x000fe400000e0000 */
[----:B------:R-:W-:Y:S02]  /*1f710*/  LOP3.LUT R4, R4, 0x1c0, RZ, 0xc0, !PT ;  /* 0x000001c004047812 */ /* 0x000fe400078ec0ff */
[----:B------:R-:W-:-:S02]  /*1f720*/  FSETP.NE.FTZ.AND P5, PT, R23, RZ, PT ;  /* 0x000000ff1700720b */ /* 0x000fc40003fb5000 */
[--C-:B------:R-:W-:Y:S02]  /*1f730*/  LOP3.LUT R230, R230, 0x6, R3.reuse, 0xf8, !PT ;  /* 0x00000006e6e67812 */ /* 0x100fe400078ef803 */
[----:B------:R-:W-:Y:S02]  /*1f740*/  R2P PR, R232, 0x18 ;  /* 0x00000018e8007804 */ /* 0x000fe40000000000 */
[----:B------:R-:W-:Y:S02]  /*1f750*/  SEL R21, R21, 0xfffffff0, !P2 ;  /* 0xfffffff015157807 */ /* 0x000fe40005000000 */
        /* <DEDUP_REMOVED lines=22> */
[----:B------:R-:W-:Y:S01]  /*1f8c0*/  F2FP.F16.F32.PACK_AB R5, R5, R156 ;  /* 0x0000009c0505723e */ /* 0x000fe200000000ff */
        /* <DEDUP_REMOVED lines=17> */
[----:B------:R-:W-:Y:S02]  /*1f9e0*/  LEA R2, R2, UR8, 0x1 ;  /* 0x0000000802027c11 */ /* 0x000fe4000f8e08ff */
[----:B------:R-:W-:Y:S02]  /*1f9f0*/  F2FP.F16.F32.PACK_AB R4, R4, R154 ;  /* 0x0000009a0404723e */ /* 0x000fe400000000ff */
[----:B------:R-:W-:Y:S01]  /*1fa00*/  F2FP.F16.F32.PACK_AB R11, R11, R158 ;  /* 0x0000009e0b0b723e */ /* 0x000fe200000000ff */
[----:B------:R2:W-:Y:S01]  /*1fa10*/  STS [R2], R0 ;  /* 0x0000000002007388 */ /* 0x0005e20000000800 */
[--C-:B------:R-:W-:Y:S01]  /*1fa20*/  IMAD.IADD R3, R7, 0x1, R2.reuse ;  /* 0x0000000107037824 */ /* 0x100fe200078e0202 */
[----:B------:R-:W-:Y:S01]  /*1fa30*/  F2FP.F16.F32.PACK_AB R10, R10, R132 ;  /* 0x000000840a0a723e */ /* 0x000fe200000000ff */
[----:B------:R-:W-:Y:S01]  /*1fa40*/  IMAD.IADD R6, R21, 0x1, R2 ;  /* 0x0000000115067824 */ /* 0x000fe200078e0202 */
[----:B------:R-:W-:Y:S01]  /*1fa50*/  F2FP.F16.F32.PACK_AB R9, R9, R134 ;  /* 0x000000860909723e */ /* 0x000fe200000000ff */
[----:B------:R3:W-:Y:S01]  /*1fa60*/  STS [R2+0x400], R4 ;  /* 0x0004000402007388 */ /* 0x0007e20000000800 */
[----:B------:R-:W-:-:S02]  /*1fa70*/  F2FP.F16.F32.PACK_AB R8, R8, R136 ;  /* 0x000000880808723e */ /* 0x000fc400000000ff */
[----:B------:R-:W-:Y:S01]  /*1fa80*/  F2FP.F16.F32.PACK_AB R14, R14, R138 ;  /* 0x0000008a0e0e723e */ /* 0x000fe200000000ff */
[----:B------:R-:W-:Y:S01]  /*1fa90*/  STS [R6], R5 ;  /* 0x0000000506007388 */ /* 0x000fe20000000800 */
[----:B------:R-:W-:Y:S02]  /*1faa0*/  R2UR UR5, R39 ;  /* 0x00000000270572ca */ /* 0x000fe400000e0000 */
[----:B------:R-:W-:Y:S01]  /*1fab0*/  F2FP.F16.F32.PACK_AB R13, R13, R140 ;  /* 0x0000008c0d0d723e */ /* 0x000fe200000000ff */
[----:B------:R-:W-:Y:S01]  /*1fac0*/  STS [R6+0x400], R11 ;  /* 0x0004000b06007388 */ /* 0x000fe20000000800 */
[----:B------:R-:W-:Y:S02]  /*1fad0*/  F2FP.F16.F32.PACK_AB R12, R12, R142 ;  /* 0x0000008e0c0c723e */ /* 0x000fe400000000ff */
[----:B------:R-:W-:Y:S01]  /*1fae0*/  F2FP.F16.F32.PACK_AB R20, R20, R160 ;  /* 0x000000a01414723e */ /* 0x000fe200000000ff */
[----:B------:R-:W-:Y:S01]  /*1faf0*/  STS [R3], R10 ;  /* 0x0000000a03007388 */ /* 0x000fe20000000800 */
[----:B------:R-:W-:-:S02]  /*1fb00*/  F2FP.F16.F32.PACK_AB R19, R19, R162 ;  /* 0x000000a21313723e */ /* 0x000fc400000000ff */
[----:B------:R-:W-:Y:S01]  /*1fb10*/  F2FP.F16.F32.PACK_AB R18, R18, R144 ;  /* 0x000000901212723e */ /* 0x000fe200000000ff */
[----:B------:R4:W-:Y:S01]  /*1fb20*/  STS [R3+0x400], R9 ;  /* 0x0004000903007388 */ /* 0x0009e20000000800 */
[----:B------:R-:W-:Y:S02]  /*1fb30*/  F2FP.F16.F32.PACK_AB R17, R17, R146 ;  /* 0x000000921111723e */ /* 0x000fe400000000ff */
[----:B------:R-:W-:Y:S02]  /*1fb40*/  F2FP.F16.F32.PACK_AB R16, R16, R164 ;  /* 0x000000a41010723e */ /* 0x000fe400000000ff */
[C---:B--2---:R-:W-:Y:S01]  /*1fb50*/  IADD3 R0, PT, PT, R2.reuse, 0x40, RZ ;  /* 0x0000004002007810 */ /* 0x044fe20007ffe0ff */
[----:B------:R-:W-:Y:S01]  /*1fb60*/  @P4 VIADD R0, R2, 0xffffffc0 ;  /* 0xffffffc002004836 */ /* 0x000fe20000000000 */
[----:B------:R-:W-:Y:S01]  /*1fb70*/  F2FP.F16.F32.PACK_AB R15, R15, R166 ;  /* 0x000000a60f0f723e */ /* 0x000fe200000000ff */
[----:B---3--:R-:W-:-:S03]  /*1fb80*/  IMAD.IADD R4, R21, 0x1, R3 ;  /* 0x0000000115047824 */ /* 0x008fc600078e0203 */
[----:B------:R-:W-:Y:S02]  /*1fb90*/  IADD3 R2, PT, PT, R7, R0, RZ ;  /* 0x0000000007027210 */ /* 0x000fe40007ffe0ff */
[----:B------:R-:W-:Y:S04]  /*1fba0*/  STS [R4], R8 ;  /* 0x0000000804007388 */ /* 0x000fe80000000800 */
[----:B------:R-:W-:Y:S04]  /*1fbb0*/  STS [R4+0x400], R14 ;  /* 0x0004000e04007388 */ /* 0x000fe80000000800 */
[----:B------:R-:W-:Y:S01]  /*1fbc0*/  STS [R0], R13 ;  /* 0x0000000d00007388 */ /* 0x000fe20000000800 */
[----:B----4-:R-:W-:-:S03]  /*1fbd0*/  IMAD.IADD R3, R21, 0x1, R0 ;  /* 0x0000000115037824 */ /* 0x010fc600078e0200 */
[----:B------:R2:W-:Y:S04]  /*1fbe0*/  STS [R0+0x400], R12 ;  /* 0x0004000c00007388 */ /* 0x0005e80000000800 */
[----:B------:R-:W-:Y:S04]  /*1fbf0*/  STS [R3], R20 ;  /* 0x0000001403007388 */ /* 0x000fe80000000800 */
[----:B------:R-:W-:Y:S04]  /*1fc00*/  STS [R3+0x400], R19 ;  /* 0x0004001303007388 */ /* 0x000fe80000000800 */
[----:B------:R-:W-:Y:S04]  /*1fc10*/  STS [R2], R18 ;  /* 0x0000001202007388 */ /* 0x000fe80000000800 */
[----:B------:R-:W-:Y:S01]  /*1fc20*/  STS [R2+0x400], R17 ;  /* 0x0004001102007388 */ /* 0x000fe20000000800 */
[----:B--2---:R-:W-:-:S05]  /*1fc30*/  IADD3 R0, PT, PT, R21, R2, RZ ;  /* 0x0000000215007210 */ /* 0x004fca0007ffe0ff */
[----:B------:R-:W-:Y:S04]  /*1fc40*/  STS [R0], R16 ;  /* 0x0000001000007388 */ /* 0x000fe80000000800 */
[----:B------:R2:W-:Y:S04]  /*1fc50*/  STS [R0+0x400], R15 ;  /* 0x0004000f00007388 */ /* 0x0005e80000000800 */
[----:B--2---:R-:W2:Y:S01]  /*1fc60*/  LD.E.U8 R0, desc[UR4][R168.64+0x1c8] ;  /* 0x0001c804a8007980 */ /* 0x004ea2000c101100 */
[----:B------:R-:W-:Y:S02]  /*1fc70*/  R2UR UR12, R38 ;  /* 0x00000000260c72ca */ /* 0x000fe400000e0000 */
[----:B------:R-:W-:-:S13]  /*1fc80*/  R2UR UR13, R39 ;  /* 0x00000000270d72ca */ /* 0x000fda00000e0000 */
[----:B------:R-:W3:Y:S01]  /*1fc90*/  LD.E.64 R4, desc[UR12][R168.64+0x88] ;  /* 0x0000880ca8047980 */ /* 0x000ee2000c101b00 */
[----:B--2---:R-:W-:-:S13]  /*1fca0*/  ISETP.NE.AND P0, PT, R0, RZ, PT ;  /* 0x000000ff0000720c */ /* 0x004fda0003f05270 */
[C---:B------:R-:W-:Y:S02]  /*1fcb0*/  @!P0 R2UR UR10, R38.reuse ;  /* 0x00000000260a82ca */ /* 0x040fe400000e0000 */
[C---:B------:R-:W-:Y:S02]  /*1fcc0*/  @!P0 R2UR UR11, R39.reuse ;  /* 0x00000000270b82ca */ /* 0x040fe400000e0000 */
[----:B------:R-:W-:Y:S02]  /*1fcd0*/  @!P0 R2UR UR4, R38 ;  /* 0x00000000260482ca */ /* 0x000fe400000e0000 */
[----:B------:R-:W-:-:S09]  /*1fce0*/  @!P0 R2UR UR5, R39 ;  /* 0x00000000270582ca */ /* 0x000fd200000e0000 */
[----:B------:R-:W2:Y:S04]  /*1fcf0*/  @!P0 LD.E R0, desc[UR10][R168.64+0x60] ;  /* 0x0000600aa8008980 */ /* 0x000ea8000c101900 */
[----:B------:R-:W4:Y:S01]  /*1fd00*/  @!P0 LD.E R2, desc[UR4][R168.64+0xb4] ;  /* 0x0000b404a8028980 */ /* 0x000f22000c101900 */
[----:B------:R-:W2:Y:S01]  /*1fd10*/  S2R R37, SR_CTAID.Z ;  /* 0x0000000000257919 */ /* 0x000ea20000002700 */
[----:B------:R-:W2:Y:S01]  /*1fd20*/  S2R R41, SR_CTAID.Y ;  /* 0x0000000000297919 */ /* 0x000ea20000002600 */
[----:B------:R-:W-:Y:S02]  /*1fd30*/  ISETP.NE.AND P1, PT, R252, -0x1, PT ;  /* 0xfffffffffc00780c */ /* 0x000fe40003f25270 */
[C---:B------:R-:W-:Y:S02]  /*1fd40*/  R2UR UR4, R38.reuse ;  /* 0x00000000260472ca */ /* 0x040fe400000e0000 */
[----:B------:R-:W-:Y:S01]  /*1fd50*/  R2UR UR5, R39 ;  /* 0x00000000270572ca */ /* 0x000fe200000e0000 */
[----:B------:R1:W1:Y:S08]  /*1fd60*/  @P6 MUFU.LG2 R3, R22 ;  /* 0x0000001600036308 */ /* 0x0002700000000c00 */
[----:B------:R-:W-:-:S02]  /*1fd70*/  @!P1 R2UR UR10, R38 ;  /* 0x00000000260a92ca */ /* 0x000fc400000e0000 */
[----:B------:R-:W-:Y:S01]  /*1fd80*/  @!P1 R2UR UR11, R39 ;  /* 0x00000000270b92ca */ /* 0x000fe200000e0000 */
[----:B------:R1:W1:Y:S01]  /*1fd90*/  @P5 MUFU.LG2 R10, R23 ;  /* 0x00000017000a5308 */ /* 0x0002620000000c00 */
[----:B------:R1:W5:Y:S01]  /*1fda0*/  LD.E.64 R14, desc[UR4][R168.64+0x90] ;  /* 0x00009004a80e7980 */ /* 0x000362000c101b00 */
[----:B------:R-:W-:Y:S01]  /*1fdb0*/  BSSY.RECONVERGENT B0, `(.L_x_1170) ;  /* 0x0000010000007945 */ /* 0x000fe20003800200 */
[-C--:B---3--:R-:W-:Y:S02]  /*1fdc0*/  @P1 IMAD R19, R5, R252.reuse, RZ ;  /* 0x000000fc05131224 */ /* 0x088fe400078e02ff */
[----:B------:R-:W-:-:S07]  /*1fdd0*/  @P1 IMAD.WIDE.U32 R16, R4, R252, RZ ;  /* 0x000000fc04101225 */ /* 0x000fce00078e00ff */
[----:B------:R3:W5:Y:S01]  /*1fde0*/  @!P1 LD.E.64 R8, desc[UR10][R168.64+0x80] ;  /* 0x0000800aa8089980 */ /* 0x000762000c101b00 */
[----:B--2---:R-:W-:-:S04]  /*1fdf0*/  @!P0 IMAD R0, R0, R41, R37 ;  /* 0x0000002900008224 */ /* 0x004fc800078e0225 */
[----:B----4-:R-:W-:Y:S01]  /*1fe00*/  @!P0 IMAD R6, R0, R2, RZ ;  /* 0x0000000200068224 */ /* 0x010fe200078e02ff */
[----:B-1-3--:R-:W-:Y:S06]  /*1fe10*/  @!P0 BRA `(.L_x_1171) ;  /* 0x0000000000248947 */ /* 0x00afec0003800000 */
[C---:B------:R-:W-:Y:S02]  /*1fe20*/  @!P1 R2UR UR4, R38.reuse ;  /* 0x00000000260492ca */ /* 0x040fe400000e0000 */
[C---:B------:R-:W-:Y:S02]  /*1fe30*/  @!P1 R2UR UR5, R39.reuse ;  /* 0x00000000270592ca */ /* 0x040fe400000e0000 */
[----:B------:R-:W-:Y:S02]  /*1fe40*/  R2UR UR10, R38 ;  /* 0x00000000260a72ca */ /* 0x000fe400000e0000 */
[----:B------:R-:W-:-:S09]  /*1fe50*/  R2UR UR11, R39 ;  /* 0x00000000270b72ca */ /* 0x000fd200000e0000 */
[----:B------:R-:W2:Y:S04]  /*1fe60*/  @!P1 LD.E R0, desc[UR4][R168.64+0xb4] ;  /* 0x0000b404a8009980 */ /* 0x000ea8000c101900 */
[----:B------:R-:W3:Y:S01]  /*1fe70*/  LD.E R2, desc[UR10][R168.64+0xd4] ;  /* 0x0000d40aa8027980 */ /* 0x000ee2000c101900 */
[----:B--2---:R-:W-:Y:S02]  /*1fe80*/  @!P1 IMAD R252, R0, R41, RZ ;  /* 0x0000002900fc9224 */ /* 0x004fe400078e02ff */
[----:B---3--:R-:W-:-:S04]  /*1fe90*/  IMAD R0, R2, R37, RZ ;  /* 0x0000002502007224 */ /* 0x008fc800078e02ff */
[----:B------:R-:W-:Y:S02]  /*1fea0*/  IMAD.IADD R6, R0, 0x1, R252 ;  /* 0x0000000100067824 */ /* 0x000fe400078e02fc */
.L_x_1171:
[----:B------:R-:W-:Y:S05]  /*1feb0*/  BSYNC.RECONVERGENT B0 ;  /* 0x0000000000007941 */ /* 0x000fea0003800200 */
.L_x_1170:
[----:B------:R1:W5:Y:S01]  /*1fec0*/  LDL R40, [R1] ;  /* 0x0000000001287983 */ /* 0x0003620000100800 */
[C---:B------:R-:W-:Y:S01]  /*1fed0*/  R2UR UR10, R38.reuse ;  /* 0x00000000260a72ca */ /* 0x040fe200000e0000 */
[----:B------:R-:W-:Y:S01]  /*1fee0*/  @P6 FMUL.FTZ R3, R3, 0.69314718246459960938 ;  /* 0x3f31721803036820 */ /* 0x000fe20000410000 */
[C---:B------:R-:W-:Y:S01]  /*1fef0*/  R2UR UR11, R39.reuse ;  /* 0x00000000270b72ca */ /* 0x040fe200000e0000 */
[----:B------:R-:W2:Y:S01]  /*1ff00*/  S2R R11, SR_CTAID.X ;  /* 0x00000000000b7919 */ /* 0x000ea20000002500 */
[----:B------:R-:W-:Y:S01]  /*1ff10*/  R2UR UR4, R38 ;  /* 0x00000000260472ca */ /* 0x000fe200000e0000 */
[----:B------:R-:W-:Y:S01]  /*1ff20*/  @P5 FMUL.FTZ R2, R10, 0.69314718246459960938 ;  /* 0x3f3172180a025820 */ /* 0x000fe20000410000 */
[----:B------:R-:W-:Y:S01]  /*1ff30*/  R2UR UR5, R39 ;  /* 0x00000000270572ca */ /* 0x000fe200000e0000 */
[----:B------:R-:W-:Y:S02]  /*1ff40*/  IMAD.MOV.U32 R12, RZ, RZ, 0x7f800000 ;  /* 0x7f800000ff0c7424 */ /* 0x000fe400078e00ff */
[----:B-----5:R-:W-:Y:S01]  /*1ff50*/  @P6 FFMA.FTZ R12, R24, R150, R3 ;  /* 0x00000096180c6223 */ /* 0x020fe20000010003 */
[----:B------:R-:W-:-:S02]  /*1ff60*/  IMAD.MOV.U32 R7, RZ, RZ, 0x7f800000 ;  /* 0x7f800000ff077424 */ /* 0x000fc400078e00ff */
[----:B------:R-:W-:Y:S01]  /*1ff70*/  @P5 FFMA.FTZ R7, R24, R149, R2 ;  /* 0x0000009518075223 */ /* 0x000fe20000010002 */
[----:B------:R-:W-:Y:S02]  /*1ff80*/  LOP3.LUT R0, R241, 0x1c0, RZ, 0xc0, !PT ;  /* 0x000001c0f1007812 */ /* 0x000fe400078ec0ff */
[----:B------:R-:W-:Y:S02]  /*1ff90*/  LOP3.LUT P0, RZ, R232, 0x3, RZ, 0xc0, !PT ;  /* 0x00000003e8ff7812 */ /* 0x000fe4000780c0ff */
[--C-:B------:R-:W-:Y:S02]  /*1ffa0*/  LOP3.LUT R0, R0, 0x38, R232.reuse, 0xf8, !PT ;  /* 0x0000003800007812 */ /* 0x100fe400078ef8e8 */
[----:B------:R-:W-:Y:S01]  /*1ffb0*/  LOP3.LUT R229, R229, 0x30, RZ, 0xc0, !PT ;  /* 0x00000030e5e57812 */ /* 0x000fe200078ec0ff */
[----:B------:R1:W5:Y:S01]  /*1ffc0*/  LD.E.64 R2, desc[UR4][R168.64+0xa0] ;  /* 0x0000a004a8027980 */ /* 0x000362000c101b00 */
[----:B------:R-:W-:Y:S02]  /*1ffd0*/  LOP3.LUT R0, R0, R228, RZ, 0x3c, !PT ;  /* 0x000000e400007212 */ /* 0x000fe400078e3cff */
[----:B------:R-:W-:-:S02]  /*1ffe0*/  SHF.R.U32.HI R13, RZ, 0x2, R232 ;  /* 0x00000002ff0d7819 */ /* 0x000fc400000116e8 */
[----:B------:R-:W-:Y:S02]  /*1fff0*/  LOP3.LUT R0, R0, 0x1e00, R241, 0xf8, !PT ;  /* 0x00001e0000007812 */ /* 0x000fe400078ef8f1 */
[----:B------:R-:W-:Y:S02]  /*20000*/  LOP3.LUT R13, R229, 0x7, R13, 0xf8, !PT ;  /* 0x00000007e50d7812 */ /* 0x000fe400078ef80d */
[----:B------:R-:W-:Y:S01]  /*20010*/  LEA R0, R0, UR8, 0x1 ;  /* 0x0000000800007c11 */ /* 0x000fe2000f8e08ff */
[----:B--2---:R-:W-:Y:S02]  /*20020*/  IMAD.SHL.U32 R36, R11, 0x40, RZ ;  /* 0x000000400b247824 */ /* 0x004fe400078e00ff */
[----:B------:R1:W5:Y:S01]  /*20030*/  LD.E.64 R10, desc[UR10][R168.64+0x70] ;  /* 0x0000700aa80a7980 */ /* 0x000362000c101b00 */
[----:B------:R-:W-:Y:S05]  /*20040*/  WARPSYNC.ALL ;  /* 0x0000000000007948 */ /* 0x000fea0003800000 */
[----:B------:R-:W-:Y:S06]  /*20050*/  BAR.SYNC.DEFER_BLOCKING 0x0 ;  /* 0x0000000000007b1d */ /* 0x000fec0000010000 */
[----:B------:R1:W2:Y:S04]  /*20060*/  LDS.128 R20, [R0] ;  /* 0x0000000000147984 */ /* 0x0002a80000000c00 */
[----:B------:R1:W3:Y:S04]  /*20070*/  LDS.128 R24, [R0+0x800] ;  /* 0x0008000000187984 */ /* 0x0002e80000000c00 */
[----:B------:R1:W4:Y:S04]  /*20080*/  LDS.128 R28, [R0+0x1000] ;  /* 0x00100000001c7984 */ /* 0x0003280000000c00 */
[----:B------:R1:W1:Y:S01]  /*20090*/  LDS.128 R32, [R0+0x1800] ;  /* 0x0018000000207984 */ /* 0x0002620000000c00 */
[----:B------:R-:W-:Y:S04]  /*200a0*/  BSSY.RECONVERGENT B0, `(.L_x_1172) ;  /* 0x0000011000007945 */ /* 0x000fe80003800200 */
[----:B------:R-:W-:Y:S05]  /*200b0*/  @P0 BRA `(.L_x_1173) ;  /* 0x00000000003c0947 */ /* 0x000fea0003800000 */
[----:B-1----:R-:W-:Y:S02]  /*200c0*/  IMAD.IADD R0, R40, 0x1, -R36 ;  /* 0x0000000128007824 */ /* 0x002fe400078e0a24 */
[----:B------:R-:W-:-:S03]  /*200d0*/  VIADD R18, R13, 0x8 ;  /* 0x000000080d127836 */ /* 0x000fc60000000000 */
[-C--:B------:R-:W-:Y:S02]  /*200e0*/  ISETP.GE.AND P2, PT, R13, R0.reuse, PT ;  /* 0x000000000d00720c */ /* 0x080fe40003f46270 */
[----:B------:R-:W-:Y:S01]  /*200f0*/  ISETP.GE.AND P0, PT, R18, R0, PT ;  /* 0x000000001200720c */ /* 0x000fe20003f06270 */
[----:B------:R-:W-:-:S05]  /*20100*/  IMAD.IADD R0, R36, 0x1, R6 ;  /* 0x0000000124007824 */ /* 0x000fca00078e0206 */
[----:B------:R-:W-:-:S04]  /*20110*/  IADD3 R6, P3, PT, R13, R0, RZ ;  /* 0x000000000d067210 */ /* 0x000fc80007f7e0ff */
[----:B------:R-:W-:Y:S02]  /*20120*/  LEA.HI.X.SX32 R0, R0, RZ, 0x1, P3 ;  /* 0x000000ff00007211 */ /* 0x000fe400018f0eff */
[C---:B------:R-:W-:Y:S02]  /*20130*/  @!P2 R2UR UR10, R38.reuse ;  /* 0x00000000260aa2ca */ /* 0x040fe400000e0000 */
[C---:B------:R-:W-:Y:S02]  /*20140*/  @!P2 R2UR UR11, R39.reuse ;  /* 0x00000000270ba2ca */ /* 0x040fe400000e0000 */
[----:B------:R-:W-:Y:S02]  /*20150*/  @!P0 R2UR UR4, R38 ;  /* 0x00000000260482ca */ /* 0x000fe400000e0000 */
[----:B------:R-:W-:Y:S02]  /*20160*/  @!P0 R2UR UR5, R39 ;  /* 0x00000000270582ca */ /* 0x000fe400000e0000 */
[----:B-----5:R-:W-:-:S04]  /*20170*/  LEA R2, P3, R6, R2, 0x2 ;  /* 0x0000000206027211 */ /* 0x020fc800078610ff */
[----:B------:R-:W-:-:S05]  /*20180*/  LEA.HI.X R3, R6, R3, R0, 0x2, P3 ;  /* 0x0000000306037211 */ /* 0x000fca00018f1400 */
[----:B------:R1:W-:Y:S04]  /*20190*/  @!P2 ST.E desc[UR10][R2.64], R12 ;  /* 0x0000000c0200a985 */ /* 0x0003e8000c10190a */
[----:B------:R1:W-:Y:S02]  /*201a0*/  @!P0 ST.E desc[UR4][R2.64+0x20], R7 ;  /* 0x0000200702008985 */ /* 0x0003e4000c101904 */
.L_x_1173:
[----:B------:R-:W-:Y:S05]  /*201b0*/  BSYNC.RECONVERGENT B0 ;  /* 0x0000000000007941 */ /* 0x000fea0003800200 */
.L_x_1172:
[----:B------:R-:W-:Y:S02]  /*201c0*/  R2UR UR4, R38 ;  /* 0x00000000260472ca */ /* 0x000fe400000e0000 */
[----:B------:R-:W-:-:S13]  /*201d0*/  R2UR UR5, R39 ;  /* 0x00000000270572ca */ /* 0x000fda00000e0000 */
[----:B------:R-:W2:Y:S01]  /*201e0*/  LD.E R6, desc[UR4][R168.64+0xc0] ;  /* 0x0000c004a8067980 */ /* 0x000ea2000c101900 */
[-C--:B-1----:R-:W-:Y:S01]  /*201f0*/  @!P1 IMAD R0, R9, R41.reuse, RZ ;  /* 0x0000002909009224 */ /* 0x082fe200078e02ff */
[----:B------:R-:W-:Y:S01]  /*20200*/  SHF.R.U32.HI R232, RZ, 0x3, R232 ;  /* 0x00000003ffe87819 */ /* 0x000fe200000116e8 */
[----:B-----5:R-:W-:Y:S01]  /*20210*/  @!P1 IMAD.WIDE.U32 R2, R8, R41, RZ ;  /* 0x0000002908029225 */ /* 0x020fe200078e00ff */
[----:B------:R-:W-:Y:S03]  /*20220*/  BSSY.RECONVERGENT B0, `(.L_x_1174) ;  /* 0x000002e000007945 */ /* 0x000fe60003800200 */
[----:B------:R-:W-:Y:S02]  /*20230*/  @!P1 IMAD.IADD R7, R3, 0x1, R0 ;  /* 0x0000000103079824 */ /* 0x000fe400078e0200 */
[----:B------:R-:W-:Y:S01]  /*20240*/  @!P1 IMAD.MOV.U32 R0, RZ, RZ, R2 ;  /* 0x000000ffff009224 */ /* 0x000fe200078e0002 */
[----:B------:R-:W-:Y:S01]  /*20250*/  MOV R2, R228 ;  /* 0x000000e400027202 */ /* 0x000fe20000000f00 */
[----:B------:R-:W-:Y:S01]  /*20260*/  IMAD.MOV.U32 R3, RZ, RZ, RZ ;  /* 0x000000ffff037224 */ /* 0x000fe200078e00ff */
[----:B------:R-:W-:Y:S01]  /*20270*/  @P1 MOV R0, R16 ;  /* 0x0000001000001202 */ /* 0x000fe20000000f00 */
[----:B------:R-:W-:-:S02]  /*20280*/  IMAD.IADD R9, R40, 0x1, -R36 ;  /* 0x0000000128097824 */ /* 0x000fc400078e0a24 */
[----:B------:R-:W-:-:S04]  /*20290*/  IMAD.WIDE.U32 R2, R36, R4, R2 ;  /* 0x0000000424027225 */ /* 0x000fc800078e0002 */
[-C--:B------:R-:W-:Y:S02]  /*202a0*/  IMAD R15, R15, R37.reuse, RZ ;  /* 0x000000250f0f7224 */ /* 0x080fe400078e02ff */
[----:B------:R-:W-:-:S04]  /*202b0*/  IMAD.WIDE.U32 R12, R14, R37, RZ ;  /* 0x000000250e0c7225 */ /* 0x000fc800078e00ff */
[----:B------:R-:W-:Y:S02]  /*202c0*/  @P1 IMAD.IADD R7, R17, 0x1, R19 ;  /* 0x0000000111071824 */ /* 0x000fe400078e0213 */
[----:B------:R-:W-:Y:S01]  /*202d0*/  VIADD R14, R232, 0x10 ;  /* 0x00000010e80e7836 */ /* 0x000fe20000000000 */
[----:B--2---:R-:W-:Y:S01]  /*202e0*/  ISETP.GE.AND P2, PT, R228, R6, PT ;  /* 0x00000006e400720c */ /* 0x004fe20003f46270 */
[----:B------:R-:W-:-:S03]  /*202f0*/  IMAD R6, R5, R36, RZ ;  /* 0x0000002405067224 */ /* 0x000fc600078e02ff */
[----:B------:R-:W-:Y:S01]  /*20300*/  ISETP.GE.OR P0, PT, R232, R9, P2 ;  /* 0x00000009e800720c */ /* 0x000fe20001706670 */
[----:B------:R-:W-:Y:S01]  /*20310*/  IMAD.IADD R8, R3, 0x1, R6 ;  /* 0x0000000103087824 */ /* 0x000fe200078e0206 */
[----:B------:R-:W-:Y:S02]  /*20320*/  IADD3 R3, PT, PT, R13, R15, RZ ;  /* 0x0000000f0d037210 */ /* 0x000fe40007ffe0ff */
[----:B------:R-:W-:Y:S01]  /*20330*/  IADD3 R6, P3, P1, R12, R2, R0 ;  /* 0x000000020c067210 */ /* 0x000fe2000797e000 */
[C---:B------:R-:W-:Y:S01]  /*20340*/  VIADD R12, R232.reuse, 0x30 ;  /* 0x00000030e80c7836 */ /* 0x040fe20000000000 */
[----:B------:R-:W-:Y:S02]  /*20350*/  IADD3 R13, PT, PT, R232, 0x20, RZ ;  /* 0x00000020e80d7810 */ /* 0x000fe40007ffe0ff */
[----:B------:R-:W-:Y:S02]  /*20360*/  IADD3.X R7, PT, PT, R3, R8, R7, P3, P1 ;  /* 0x0000000803077210 */ /* 0x000fe40001fe2407 */
[----:B------:R-:W-:-:S02]  /*20370*/  ISETP.GE.OR P3, PT, R14, R9, P2 ;  /* 0x000000090e00720c */ /* 0x000fc40001766670 */
[-C--:B------:R-:W-:Y:S01]  /*20380*/  ISETP.GE.OR P4, PT, R13, R9.reuse, P2 ;  /* 0x000000090d00720c */ /* 0x080fe20001786670 */
[----:B------:R-:W-:Y:S01]  /*20390*/  @!P0 IMAD R0, R5, R232, RZ ;  /* 0x000000e805008224 */ /* 0x000fe200078e02ff */
[----:B------:R-:W-:Y:S01]  /*203a0*/  @!P0 R2UR UR4, R38 ;  /* 0x00000000260482ca */ /* 0x000fe200000e0000 */
[----:B------:R-:W-:Y:S01]  /*203b0*/  @!P0 IMAD.WIDE.U32 R2, R232, R4, R6 ;  /* 0x00000004e8028225 */ /* 0x000fe200078e0006 */
[----:B------:R-:W-:Y:S02]  /*203c0*/  @!P0 R2UR UR5, R39 ;  /* 0x00000000270582ca */ /* 0x000fe400000e0000 */
[----:B------:R-:W-:Y:S02]  /*203d0*/  ISETP.GE.OR P2, PT, R12, R9, P2 ;  /* 0x000000090c00720c */ /* 0x000fe40001746670 */
[----:B------:R-:W-:Y:S02]  /*203e0*/  @!P0 IADD3 R0, PT, PT, R3, R0, RZ ;  /* 0x0000000003008210 */ /* 0x000fe40007ffe0ff */
[----:B------:R-:W-:-:S04]  /*203f0*/  @!P0 LEA R8, P1, R2, R10, 0x1 ;  /* 0x0000000a02088211 */ /* 0x000fc800078208ff */
[----:B------:R-:W-:-:S05]  /*20400*/  @!P0 LEA.HI.X R9, R2, R11, R0, 0x1, P1 ;  /* 0x0000000b02098211 */ /* 0x000fca00008f0c00 */
[----:B------:R1:W-:Y:S01]  /*20410*/  @!P0 ST.E.128 desc[UR4][R8.64], R20 ;  /* 0x0000001408008985 */ /* 0x0003e2000c101d04 */
[----:B------:R-:W-:Y:S05]  /*20420*/  @P3 BRA `(.L_x_1175) ;  /* 0x0000000000343947 */ /* 0x000fea0003800000 */
[----:B-1----:R-:W-:Y:S01]  /*20430*/  IADD3 R8, P0, PT, R232, 0x10, RZ ;  /* 0x00000010e8087810 */ /* 0x002fe20007f1e0ff */
[----:B------:R-:W-:Y:S01]  /*20440*/  IMAD.MOV.U32 R2, RZ, RZ, R6 ;  /* 0x000000ffff027224 */ /* 0x000fe200078e0006 */
[----:B------:R-:W-:Y:S02]  /*20450*/  MOV R3, R7 ;  /* 0x0000000700037202 */ /* 0x000fe40000000f00 */
[----:B------:R-:W-:Y:S01]  /*20460*/  R2UR UR4, R38 ;  /* 0x00000000260472ca */ /* 0x000fe200000e0000 */
[----:B------:R-:W-:Y:S01]  /*20470*/  IMAD.X R0, RZ, RZ, RZ, P0 ;  /* 0x000000ffff007224 */ /* 0x000fe200000e06ff */
[----:B------:R-:W-:Y:S01]  /*20480*/  R2UR UR5, R39 ;  /* 0x00000000270572ca */ /* 0x000fe200000e0000 */
[----:B------:R-:W-:-:S04]  /*20490*/  IMAD.WIDE.U32 R2, R4, R8, R2 ;  /* 0x0000000804027225 */ /* 0x000fc800078e0002 */
[----:B------:R-:W-:-:S04]  /*204a0*/  IMAD R0, R0, R4, RZ ;  /* 0x0000000400007224 */ /* 0x000fc800078e02ff */
[----:B------:R-:W-:Y:S01]  /*204b0*/  IMAD R0, R5, R8, R0 ;  /* 0x0000000805007224 */ /* 0x000fe200078e0200 */
[----:B------:R-:W-:-:S03]  /*204c0*/  LEA R8, P0, R2, R10, 0x1 ;  /* 0x0000000a02087211 */ /* 0x000fc600078008ff */
[----:B------:R-:W-:-:S05]  /*204d0*/  IMAD.IADD R0, R3, 0x1, R0 ;  /* 0x0000000103007824 */ /* 0x000fca00078e0200 */
[----:B------:R-:W-:-:S05]  /*204e0*/  LEA.HI.X R9, R2, R11, R0, 0x1, P0 ;  /* 0x0000000b02097211 */ /* 0x000fca00000f0c00 */
[----:B---3--:R2:W-:Y:S02]  /*204f0*/  ST.E.128 desc[UR4][R8.64], R24 ;  /* 0x0000001808007985 */ /* 0x0085e4000c101d04 */
.L_x_1175:
[----:B------:R-:W-:Y:S05]  /*20500*/  BSYNC.RECONVERGENT B0 ;  /* 0x0000000000007941 */ /* 0x000fea0003800200 */
.L_x_1174:
[----:B------:R-:W-:Y:S04]  /*20510*/  BSSY.RECONVERGENT B0, `(.L_x_1176) ;  /* 0x000000f000007945 */ /* 0x000fe80003800200 */
[----:B------:R-:W-:Y:S05]  /*20520*/  @P4 BRA `(.L_x_1177) ;  /* 0x0000000000344947 */ /* 0x000fea0003800000 */
[----:B-12---:R-:W-:Y:S01]  /*20530*/  IADD3 R8, P0, PT, R232, 0x20, RZ ;  /* 0x00000020e8087810 */ /* 0x006fe20007f1e0ff */
        /* <DEDUP_REMOVED lines=11> */
[----:B----4-:R1:W-:Y:S02]  /*205f0*/  ST.E.128 desc[UR4][R8.64], R28 ;  /* 0x0000001c08007985 */ /* 0x0103e4000c101d04 */
.L_x_1177:
[----:B------:R-:W-:Y:S05]  /*20600*/  BSYNC.RECONVERGENT B0 ;  /* 0x0000000000007941 */ /* 0x000fea0003800200 */
.L_x_1176:
[----:B-12---:R-:W-:Y:S02]  /*20610*/  MOV R9, 0x50 ;  /* 0x0000005000097802 */ /* 0x006fe40000000f00 */
[----:B------:R-:W-:-:S03]  /*20620*/  MOV R3, 0x0 ;  /* 0x0000000000037802 */ /* 0x000fc60000000f00 */
[----:B------:R-:W-:-:S04]  /*20630*/  IMAD.MOV.U32 R2, RZ, RZ, R9 ;  /* 0x000000ffff027224 */ /* 0x000fc800078e0009 */
[----:B---34-:R-:W-:Y:S05]  /*20640*/  @P2 RET.REL.NODEC R2 `(_ZN5flash24flash_fwd_splitkv_kernelI23Flash_fwd_kernel_traitsILi64ELi64ELi256ELi4ELb0ELb0EN7cutlass6half_tE19Flash_kernel_traitsILi64ELi64ELi256ELi4ES3_EELb0ELb0ELb0ELb0ELb0ELb0ELb0ELb1EEEvNS_16Flash_fwd_paramsE) ;  /* 0xfffffdf8026c2950 */ /* 0x018fea0003c3ffff */
[----:B------:R-:W-:Y:S01]  /*20650*/  IADD3 R8, P0, PT, R232, 0x30, RZ ;  /* 0x00000030e8087810 */ /* 0x000fe20007f1e0ff */
[----:B------:R-:W-:Y:S01]  /*20660*/  IMAD.MOV.U32 R2, RZ, RZ, R6 ;  /* 0x000000ffff027224 */ /* 0x000fe200078e0006 */
[----:B------:R-:W-:Y:S02]  /*20670*/  MOV R3, R7 ;  /* 0x0000000700037202 */ /* 0x000fe40000000f00 */
[----:B------:R-:W-:Y:S01]  /*20680*/  R2UR UR4, R38 ;  /* 0x00000000260472ca */ /* 0x000fe200000e0000 */
[----:B------:R-:W-:Y:S01]  /*20690*/  IMAD.X R0, RZ, RZ, RZ, P0 ;  /* 0x000000ffff007224 */ /* 0x000fe200000e06ff */
[----:B------:R-:W-:Y:S01]  /*206a0*/  R2UR UR5, R39 ;  /* 0x00000000270572ca */ /* 0x000fe200000e0000 */
[----:B------:R-:W-:-:S04]  /*206b0*/  IMAD.WIDE.U32 R6, R4, R8, R2 ;  /* 0x0000000804067225 */ /* 0x000fc800078e0002 */
[----:B------:R-:W-:Y:S01]  /*206c0*/  IMAD R0, R0, R4, RZ ;  /* 0x0000000400007224 */ /* 0x000fe200078e02ff */
[----:B------:R-:W-:-:S03]  /*206d0*/  LEA R2, P0, R6, R10, 0x1 ;  /* 0x0000000a06027211 */ /* 0x000fc600078008ff */
[----:B------:R-:W-:-:S04]  /*206e0*/  IMAD R0, R5, R8, R0 ;  /* 0x0000000805007224 */ /* 0x000fc800078e0200 */
[----:B------:R-:W-:-:S05]  /*206f0*/  IMAD.IADD R0, R7, 0x1, R0 ;  /* 0x0000000107007824 */ /* 0x000fca00078e0200 */
[----:B------:R-:W-:-:S05]  /*20700*/  LEA.HI.X R3, R6, R11, R0, 0x1, P0 ;  /* 0x0000000b06037211 */ /* 0x000fca00000f0c00 */
[----:B------:R1:W-:Y:S02]  /*20710*/  ST.E.128 desc[UR4][R2.64], R32 ;  /* 0x0000002002007985 */ /* 0x0003e4000c101d04 */
[----:B-1----:R-:W-:Y:S01]  /*20720*/  MOV R2, R9 ;  /* 0x0000000900027202 */ /* 0x002fe20000000f00 */
[----:B------:R-:W-:-:S04]  /*20730*/  IMAD.MOV.U32 R3, RZ, RZ, 0x0 ;  /* 0x00000000ff037424 */ /* 0x000fc800078e00ff */
[----:B------:R-:W-:Y:S05]  /*20740*/  RET.REL.NODEC R2 `(_ZN5flash24flash_fwd_splitkv_kernelI23Flash_fwd_kernel_traitsILi64ELi64ELi256ELi4ELb0ELb0EN7cutlass6half_tE19Flash_kernel_traitsILi64ELi64ELi256ELi4ES3_EELb0ELb0ELb0ELb0ELb0ELb0ELb0ELb1EEEvNS_16Flash_fwd_paramsE) ;  /* 0xfffffdf8022c7950 */ /* 0x000fea0003c3ffff */
.L_x_1169:
[----:B------:R-:W-:Y:S01]  /*20750*/  IMAD.MOV.U32 R0, RZ, RZ, 0x2 ;  /* 0x00000002ff007424 */ /* 0x000fe200078e00ff */
[----:B------:R-:W-:Y:S01]  /*20760*/  MOV R2, R242 ;  /* 0x000000f200027202 */ /* 0x000fe20000000f00 */
[----:B------:R-:W-:Y:S01]  /*20770*/  IMAD.MOV.U32 R4, RZ, RZ, -0x1 ;  /* 0xffffffffff047424 */ /* 0x000fe200078e00ff */
[----:B------:R-:W-:-:S07]  /*20780*/  MOV R3, 0x1f ;  /* 0x0000001f00037802 */ /* 0x000fce0000000f00 */
[----:B-1---5:R-:W-:Y:S05]  /*20790*/  WARPSYNC.COLLECTIVE R4, `(.L_x_1178) ;  /* 0x0000000004087348 */ /* 0x022fea0003c00000 */
[----:B------:R2:W3:Y:S02]  /*207a0*/  SHFL.BFLY P0, R0, R2, R0, R3 ;  /* 0x0c00000002007389 */ /* 0x0004e40000000003 */
[----:B-123-5:R-:W-:Y:S05]  /*207b0*/  ENDCOLLECTIVE ;  /* 0x000000000000791b */ /* 0x02efea0003800000 */
.L_x_1178:
[----:B------:R-:W-:Y:S02]  /*207c0*/  MOV R5, R0 ;  /* 0x0000000000057202 */ /* 0x000fe40000000f00 */
[----:B------:R-:W-:-:S03]  /*207d0*/  MOV R0, 0x1 ;  /* 0x0000000100007802 */ /* 0x000fc60000000f00 */
[----:B------:R-:W-:-:S04]  /*207e0*/  FADD.FTZ R5, R5, R242 ;  /* 0x000000f205057221 */ /* 0x000fc80000010000 */
[----:B------:R-:W-:-:S07]  /*207f0*/  IMAD.MOV.U32 R2, RZ, RZ, R5 ;  /* 0x000000ffff027224 */ /* 0x000fce00078e0005 */
[----:B------:R-:W-:Y:S05]  /*20800*/  WARPSYNC.COLLECTIVE R4, `(.L_x_1179) ;  /* 0x0000000004087348 */ /* 0x000fea0003c00000 */
[----:B------:R1:W2:Y:S02]  /*20810*/  SHFL.BFLY P0, R0, R2, R0, R3 ;  /* 0x0c00000002007389 */ /* 0x0002a40000000003 */
[----:B-12---:R-:W-:Y:S05]  /*20820*/  ENDCOLLECTIVE ;  /* 0x000000000000791b */ /* 0x006fea0003800000 */
.L_x_1179:
[----:B------:R-:W-:Y:S01]  /*20830*/  IMAD.MOV.U32 R22, RZ, RZ, R0 ;  /* 0x000000ffff167224 */ /* 0x000fe200078e0000 */
[----:B------:R-:W-:Y:S02]  /*20840*/  MOV R0, 0x2 ;  /* 0x0000000200007802 */ /* 0x000fe40000000f00 */
[----:B------:R-:W-:Y:S01]  /*20850*/  MOV R2, R243 ;  /* 0x000000f300027202 */ /* 0x000fe20000000f00 */
[----:B------:R-:W-:-:S07]  /*20860*/  FADD.FTZ R22, R5, R22 ;  /* 0x0000001605167221 */ /* 0x000fce0000010000 */
[----:B------:R-:W-:Y:S05]  /*20870*/  WARPSYNC.COLLECTIVE R4, `(.L_x_1180) ;  /* 0x0000000004087348 */ /* 0x000fea0003c00000 */
[----:B------:R1:W2:Y:S02]  /*20880*/  SHFL.BFLY P0, R0, R2, R0, R3 ;  /* 0x0c00000002007389 */ /* 0x0002a40000000003 */
[----:B-12---:R-:W-:Y:S05]  /*20890*/  ENDCOLLECTIVE ;  /* 0x000000000000791b */ /* 0x006fea0003800000 */
.L_x_1180:
[----:B------:R-:W-:Y:S01]  /*208a0*/  IMAD.MOV.U32 R2, RZ, RZ, R0 ;  /* 0x000000ffff027224 */ /* 0x000fe200078e0000 */
[----:B------:R-:W-:-:S03]  /*208b0*/  MOV R0, 0x1 ;  /* 0x0000000100007802 */ /* 0x000fc60000000f00 */
[----:B------:R-:W-:-:S07]  /*208c0*/  FADD.FTZ R2, R2, R243 ;  /* 0x000000f302027221 */ /* 0x000fce0000010000 */
[----:B------:R-:W-:Y:S05]  /*208d0*/  WARPSYNC.COLLECTIVE R4, `(.L_x_1181) ;  /* 0x0000000004087348 */ /* 0x000fea0003c00000 */
[----:B------:R1:W2:Y:S02]  /*208e0*/  SHFL.BFLY P0, R0, R2, R0, R3 ;  /* 0x0c00000002007389 */ /* 0x0002a40000000003 */
[----:B-12---:R-:W-:Y:S05]  /*208f0*/  ENDCOLLECTIVE ;  /* 0x000000000000791b */ /* 0x006fea0003800000 */
.L_x_1181:
[----:B------:R-:W-:Y:S01]  /*20900*/  MOV R3, R0 ;  /* 0x0000000000037202 */ /* 0x000fe20000000f00 */
[----:B------:R-:W-:Y:S06]  /*20910*/  BRA `(.L_x_1182) ;  /* 0xffffffec00607947 */ /* 0x000fec000383ffff */
.L_x_1183:
        /* <DEDUP_REMOVED lines=14> */
.L_x_14726:


//--------------------- .text._ZN5flash24flash_fwd_splitkv_kernelI23Flash_fwd_kernel_traitsILi64ELi64ELi256ELi4ELb0ELb0EN7cutlass6half_tE19Flash_kernel_traitsILi64ELi64ELi256ELi4ES3_EELb0ELb0ELb0ELb0ELb0ELb1ELb0ELb1EEEvNS_16Flash_fwd_paramsE --------------------------
	.section	.text._ZN5flash24flash_fwd_splitkv_kernelI23Flash_fwd_kernel_traitsILi64ELi64ELi256ELi4ELb0ELb0EN7cutlass6half_tE19Flash_kernel_traitsILi64ELi64ELi256ELi4ES3_EELb0ELb0ELb0ELb0ELb0ELb1ELb0ELb1EEEvNS_16Flash_fwd_paramsE,"ax",@progbits
	.align	128
        .global         _ZN5flash24flash_fwd_splitkv_kernelI23Flash_fwd_kernel_traitsILi64ELi64ELi256ELi4ELb0ELb0EN7cutlass6half_tE19Flash_kernel_traitsILi64ELi64ELi256ELi4ES3_EELb0ELb0ELb0ELb0ELb0ELb1ELb0ELb1EEEvNS_16Flash_fwd_paramsE
        .type           _ZN5flash24flash_fwd_splitkv_kernelI23Flash_fwd_kernel_traitsILi64ELi64ELi256ELi4ELb0ELb0EN7cutlass6half_tE19Flash_kernel_traitsILi64ELi64ELi256ELi4ES3_EELb0ELb0ELb0ELb0ELb0ELb1ELb0ELb1EEEvNS_16Flash_fwd_paramsE,@function
        .size           _ZN5flash24flash_fwd_splitkv_kernelI23Flash_fwd_kernel_traitsILi64ELi64ELi256ELi4ELb0ELb0EN7cutlass6half_tE19Flash_kernel_traitsILi64ELi64ELi256ELi4ES3_EELb0ELb0ELb0ELb0ELb0ELb1ELb0ELb1EEEvNS_16Flash_fwd_paramsE,(.L_x_14727 - _ZN5flash24flash_fwd_splitkv_kernelI23Flash_fwd_kernel_traitsILi64ELi64ELi256ELi4ELb0ELb0EN7cutlass6half_tE19Flash_kernel_traitsILi64ELi64ELi256ELi4ES3_EELb0ELb0ELb0ELb0ELb0ELb1ELb0ELb1EEEvNS_16Flash_fwd_paramsE)
        .other          _ZN5flash24flash_fwd_splitkv_kernelI23Flash_fwd_kernel_traitsILi64ELi64ELi256ELi4ELb0ELb0EN7cutlass6half_tE19Flash_kernel_traitsILi64ELi64ELi256ELi4ES3_EELb0ELb0ELb0ELb0ELb0ELb1ELb0ELb1EEEvNS_16Flash_fwd_paramsE,@"STO_CUDA_ENTRY STV_DEFAULT"
_ZN5flash24flash_fwd_splitkv_kernelI23Flash_fwd_kernel_traitsILi64ELi64ELi256ELi4ELb0ELb0EN7cutlass6half_tE19Flash_kernel_traitsILi64ELi64ELi256ELi4ES3_EELb0ELb0ELb0ELb0ELb0ELb1ELb0ELb1EEEvNS_16Flash_fwd_paramsE:
.text._ZN5flash24flash_fwd_splitkv_kernelI23Flash_fwd_kernel_traitsILi64ELi64ELi256ELi4ELb0ELb0EN7cutlass6half_tE19Flash_kernel_traitsILi64ELi64ELi256ELi4ES3_EELb0ELb0ELb0ELb0ELb0ELb1ELb0ELb1EEEvNS_16Flash_fwd_paramsE:
[----:B------:R-:W1:Y:S08]  /*0000*/  LDC R1, c[0x0][0x37c] ;  /* 0x0000df00ff017b82 */ /* 0x000e700000000800 */
[----:B------:R-:W2:Y:S01]  /*0010*/  LDC.64 R134, c[0x0][0x348] ;  /* 0x0000d200ff867b82 */ /* 0x000ea20000000a00 */
[----:B------:R-:W-:Y:S01]  /*0020*/  BSSY.RECONVERGENT B3, `(.L_x_1184) ;  /* 0x0000003000037945 */ /* 0x000fe20003800200 */
[----:B-1----:R-:W-:-:S06]  /*0030*/  IADD3 R1, PT, PT, R1, -0x40, RZ ;  /* 0xffffffc001017810 */ /* 0x002fcc0007ffe0ff */
[----:B--2---:R-:W-:Y:S05]  /*0040*/  CALL.REL.NOINC `($_ZN5flash24flash_fwd_splitkv_kernelI23Flash_fwd_kernel_traitsILi64ELi64ELi256ELi4ELb0ELb0EN7cutlass6half_tE19Flash_kernel_traitsILi64ELi64ELi256ELi4ES3_EELb0ELb0ELb0ELb0ELb0ELb1ELb0ELb1EEEvNS_16Flash_fwd_paramsE$_ZN5flash30compute_attn_1rowblock_splitkvI23Flash_fwd_kernel_traitsILi64ELi64ELi256ELi4ELb0ELb0EN7cutlass6half_tE19Flash_kernel_traitsILi64ELi64ELi256ELi4ES3_EELb0ELb0ELb0ELb0ELb0ELb1ELb0ELb1ENS_16Flash_fwd_paramsEEEvRKT8_iiiii) ;  /* 0x0000000000087944 */ /* 0x004fea0003c00000 */
[----:B------:R-:W-:Y:S05]  /*0050*/  BSYNC.RECONVERGENT B3 ;  /* 0x0000000000037941 */ /* 0x000fea0003800200 */
.L_x_1184:
[----:B------:R-:W-:Y:S05]  /*0060*/  EXIT ;  /* 0x000000000000794d */ /* 0x000fea0003800000 */
        .type           $_ZN5flash24flash_fwd_splitkv_kernelI23Flash_fwd_kernel_traitsILi64ELi64ELi256ELi4ELb0ELb0EN7cutlass6half_tE19Flash_kernel_traitsILi64ELi64ELi256ELi4ES3_EELb0ELb0ELb0ELb0ELb0ELb1ELb0ELb1EEEvNS_16Flash_fwd_paramsE$_ZN5flash30compute_attn_1rowblock_splitkvI23Flash_fwd_kernel_traitsILi64ELi64ELi256ELi4ELb0ELb0EN7cutlass6half_tE19Flash_kernel_traitsILi64ELi64ELi256ELi4ES3_EELb0ELb0ELb0ELb0ELb0ELb1ELb0ELb1ENS_16Flash_fwd_paramsEEEvRKT8_iiiii,@function
        .size           $_ZN5flash24flash_fwd_splitkv_kernelI23Flash_fwd_kernel_traitsILi64ELi64ELi256ELi4ELb0ELb0EN7cutlass6half_tE19Flash_kernel_traitsILi64ELi64ELi256ELi4ES3_EELb0ELb0ELb0ELb0ELb0ELb1ELb0ELb1EEEvNS_16Flash_fwd_paramsE$_ZN5flash30compute_attn_1rowblock_splitkvI23Flash_fwd_kernel_traitsILi64ELi64ELi256ELi4ELb0ELb0EN7cutlass6half_tE19Flash_kernel_traitsILi64ELi64ELi256ELi4ES3_EELb0ELb0ELb0ELb0ELb0ELb1ELb0ELb1ENS_16Flash_fwd_paramsEEEvRKT8_iiiii,(.L_x_14727 - $_ZN5flash24flash_fwd_splitkv_kernelI23Flash_fwd_kernel_traitsILi64ELi64ELi256ELi4ELb0ELb0EN7cutlass6half_tE19Flash_kernel_traitsILi64ELi64ELi256ELi4ES3_EELb0ELb0ELb0ELb0ELb0ELb1ELb0ELb1EEEvNS_16Flash_fwd_paramsE$_ZN5flash30compute_attn_1rowblock_splitkvI23Flash_fwd_kernel_traitsILi64ELi64ELi256ELi4ELb0ELb0EN7cutlass6half_tE19Flash_kernel_traitsILi64ELi64ELi256ELi4ES3_EELb0ELb0ELb0ELb0ELb0ELb1ELb0ELb1ENS_16Flash_fwd_paramsEEEvRKT8_iiiii)
$_ZN5flash24flash_fwd_splitkv_kernelI23Flash_fwd_kernel_traitsILi64ELi64ELi256ELi4ELb0ELb0EN7cutlass6half_tE19Flash_kernel_traitsILi64ELi64ELi256ELi4ES3_EELb0ELb0ELb0ELb0ELb0ELb1ELb0ELb1EEEvNS_16Flash_fwd_paramsE$_ZN5flash30compute_attn_1rowblock_splitkvI23Flash_fwd_kernel_traitsILi64ELi64ELi256ELi4ELb0ELb0EN7cutlass6half_tE19Flash_kernel_traitsILi64ELi64ELi256ELi4ES3_EELb0ELb0ELb0ELb0ELb0ELb1ELb0ELb1ENS_16Flash_fwd_paramsEEEvRKT8_iiiii:
        /* <DEDUP_REMOVED lines=13> */
[----:B------:R-:W-:Y:S01]  /*0140*/  ISETP.NE.AND.EX P3, PT, R5, RZ, PT, P2 ;  /* 0x000000ff0500720c */ /* 0x000fe20003f65320 */
[----:B------:R-:W-:Y:S01]  /*0150*/  IMAD.WIDE.U32 R4, R39, 0x4, R4 ;  /* 0x0000000427047825 */ /* 0x000fe200078e0004 */
[----:B---3--:R-:W-:Y:S02]  /*0160*/  ISETP.NE.U32.AND P4, PT, R2, RZ, PT ;  /* 0x000000ff0200720c */ /* 0x008fe40003f85070 */
[C---:B----4-:R-:W-:Y:S02]  /*0170*/  ISETP.NE.U32.AND P5, PT, R6.reuse, RZ, PT ;  /* 0x000000ff0600720c */ /* 0x050fe40003fa5070 */
[----:B------:R-:W-:Y:S02]  /*0180*/  ISETP.NE.AND.EX P4, PT, R3, RZ, PT, P4 ;  /* 0x000000ff0300720c */ /* 0x000fe40003f85340 */
[C---:B------:R-:W-:Y:S02]  /*0190*/  ISETP.NE.AND.EX P6, PT, R7.reuse, RZ, PT, P5 ;  /* 0x000000ff0700720c */ /* 0x040fe40003fc5350 */
[----:B------:R-:W-:Y:S01]  /*01a0*/  IADD3 R32, P0, PT, R6, R11, RZ ;  /* 0x0000000b06207210 */ /* 0x000fe20007f1e0ff */
[----:B------:R-:W2:Y:S04]  /*01b0*/  @P1 LD.E R37, desc[UR6][R4.64] ;  /* 0x0000000604251980 */ /* 0x000ea8000c101900 */
[----:B------:R-:W3:Y:S01]  /*01c0*/  @!P3 LD.E R14, desc[UR6][R134.64+0xb4] ;  /* 0x0000b406860eb980 */ /* 0x000ee2000c101900 */
[----:B------:R-:W-:-:S03]  /*01d0*/  IMAD.X R33, R7, 0x1, R13, P0 ;  /* 0x0000000107217824 */ /* 0x000fc600000e060d */
        /* <DEDUP_REMOVED lines=11> */
[----:B--2---:R1:W-:Y:S04]  /*0290*/  STL [R1+0x38], R37 ;  /* 0x0000382501007387 */ /* 0x0043e80000100800 */
[----:B---3--:R1:W-:Y:S01]  /*02a0*/  @!P3 STL [R1+0x3c], R14 ;  /* 0x00003c0e0100b387 */ /* 0x0083e20000100800 */
[----:B------:R-:W-:Y:S07]  /*02b0*/  @!P2 BRA `(.L_x_1186) ;  /* 0x000000000010a947 */ /* 0x000fee0003800000 */
[----:B-1----:R-:W2:Y:S02]  /*02c0*/  LD.E.U8 R4, desc[UR6][R134.64+0x1b2] ;  /* 0x0001b20686047980 */ /* 0x002ea4000c101100 */
[----:B--2---:R-:W-:-:S13]  /*02d0*/  ISETP.NE.AND P0, PT, R4, RZ, PT ;  /* 0x000000ff0400720c */ /* 0x004fda0003f05270 */
[----:B------:R-:W-:Y:S05]  /*02e0*/  @!P0 BRA `(.L_x_1186) ;  /* 0x0000000000048947 */ /* 0x000fea0003800000 */
[----:B------:R2:W5:Y:S02]  /*02f0*/  LD.E R12, desc[UR6][R2.64] ;  /* 0x00000006020c7980 */ /* 0x000564000c101900 */
.L_x_1186:
[----:B------:R-:W-:Y:S05]  /*0300*/  BSYNC.RECONVERGENT B0 ;  /* 0x0000000000007941 */ /* 0x000fea0003800200 */
.L_x_1185:
[----:B------:R-:W-:Y:S04]  /*0310*/  BSSY.RECONVERGENT B0, `(.L_x_1187) ;  /* 0x0000007000007945 */ /* 0x000fe80003800200 */
[----:B------:R-:W-:Y:S05]  /*0320*/  @!P4 BRA `(.L_x_1188) ;  /* 0x000000000014c947 */ /* 0x000fea0003800000 */
[----:B-----5:R-:W3:Y:S02]  /*0330*/  LD.E.U8 R0, desc[UR6][R134.64+0x1b2] ;  /* 0x0001b20686007980 */ /* 0x020ee4000c101100 */
[----:B---3--:R-:W-:-:S13]  /*0340*/  ISETP.NE.AND P0, PT, R0, RZ, PT ;  /* 0x000000ff0000720c */ /* 0x008fda0003f05270 */
[----:B------:R-:W3:Y:S02]  /*0350*/  @P0 LD.E R0, desc[UR6][R2.64+0x4] ;  /* 0x0000040602000980 */ /* 0x000ee4000c101900 */
[----:B---3--:R-:W-:-:S06]  /*0360*/  @P0 IADD3 R0, PT, PT, R0, -R12, RZ ;  /* 0x8000000c00000210 */ /* 0x008fcc0007ffe0ff */
[----:B------:R3:W5:Y:S02]  /*0370*/  @!P0 LD.E R0, desc[UR6][R2.64] ;  /* 0x0000000602008980 */ /* 0x000764000c101900 */
.L_x_1188:
[----:B------:R-:W-:Y:S05]  /*0380*/  BSYNC.RECONVERGENT B0 ;  /* 0x0000000000007941 */ /* 0x000fea0003800200 */
.L_x_1187:
[----:B------:R-:W-:Y:S01]  /*0390*/  MOV R20, R14 ;  /* 0x0000000e00147202 */ /* 0x000fe20000000f00 */
[----:B------:R-:W-:Y:S01]  /*03a0*/  BSSY.RECONVERGENT B1, `(.L_x_1189) ;  /* 0x0000013000017945 */ /* 0x000fe20003800200 */
[----:B-----5:R-:W-:Y:S02]  /*03b0*/  @P3 IADD3 R20, PT, PT, -R37, R5, RZ ;  /* 0x0000000525143210 */ /* 0x020fe40007ffe1ff */
[----:B------:R-:W-:-:S03]  /*03c0*/  IADD3 R103, PT, PT, R0, -R10, RZ ;  /* 0x8000000a00677210 */ /* 0x000fc60007ffe0ff */
[----:B------:R4:W-:Y:S01]  /*03d0*/  @P3 STL [R1+0x3c], R20 ;  /* 0x00003c1401003387 */ /* 0x0009e20000100800 */
[----:B------:R-:W-:Y:S05]  /*03e0*/  @!P5 BRA `(.L_x_1190) ;  /* 0x000000000014d947 */ /* 0x000fea0003800000 */
[----:B--23--:R-:W-:-:S05]  /*03f0*/  IADD3 R2, P0, PT, R8, R11, RZ ;  /* 0x0000000b08027210 */ /* 0x00cfca0007f1e0ff */
[----:B------:R-:W-:-:S05]  /*0400*/  IMAD.X R3, R9, 0x1, R13, P0 ;  /* 0x0000000109037824 */ /* 0x000fca00000e060d */
[----:B------:R-:W2:Y:S02]  /*0410*/  LD.E R2, desc[UR6][R2.64] ;  /* 0x0000000602027980 */ /* 0x000ea4000c101900 */
[----:B--2---:R-:W-:Y:S01]  /*0420*/  IADD3 R92, PT, PT, R2, -R10, RZ ;  /* 0x8000000a025c7210 */ /* 0x004fe20007ffe0ff */
[----:B------:R-:W-:Y:S05]  /*0430*/  BRA `(.L_x_1191) ;  /* 0x0000000000247947 */ /* 0x000fea0003800000 */
.L_x_1190:
[----:B--23--:R-:W2:Y:S01]  /*0440*/  LD.E.64 R2, desc[UR6][R134.64+0x108] ;  /* 0x0001080686027980 */ /* 0x00cea2000c101b00 */
[----:B------:R-:W-:Y:S01]  /*0450*/  BSSY.RECONVERGENT B0, `(.L_x_1192) ;  /* 0x0000006000007945 */ /* 0x000fe20003800200 */
[----:B------:R-:W-:Y:S01]  /*0460*/  IMAD.MOV.U32 R0, RZ, RZ, RZ ;  /* 0x000000ffff007224 */ /* 0x000fe200078e00ff */
[----:B--2---:R-:W-:-:S04]  /*0470*/  ISETP.NE.U32.AND P0, PT, R2, RZ, PT ;  /* 0x000000ff0200720c */ /* 0x004fc80003f05070 */
[----:B------:R-:W-:-:S13]  /*0480*/  ISETP.NE.AND.EX P0, PT, R3, RZ, PT, P0 ;  /* 0x000000ff0300720c */ /* 0x000fda0003f05300 */
[----:B------:R-:W-:Y:S05]  /*0490*/  @!P0 BRA `(.L_x_1193) ;  /* 0x0000000000048947 */ /* 0x000fea0003800000 */
[----:B------:R2:W5:Y:S02]  /*04a0*/  LD.E R0, desc[UR6][R134.64+0xbc] ;  /* 0x0000bc0686007980 */ /* 0x000564000c101900 */
.L_x_1193:
[----:B------:R-:W-:Y:S05]  /*04b0*/  BSYNC.RECONVERGENT B0 ;  /* 0x0000000000007941 */ /* 0x000fea0003800200 */
.L_x_1192:
[----:B-----5:R-:W-:Y:S02]  /*04c0*/  IADD3 R92, PT, PT, R103, R0, RZ ;  /* 0x00000000675c7210 */ /* 0x020fe40007ffe0ff */
.L_x_1191:
[----:B------:R-:W-:Y:S05]  /*04d0*/  BSYNC.RECONVERGENT B1 ;  /* 0x0000000000017941 */ /* 0x000fea0003800200 */
.L_x_1189:
[----:B------:R-:W3:Y:S01]  /*04e0*/  S2R R35, SR_CTAID.X ;  /* 0x0000000000237919 */ /* 0x000ee20000002500 */
[----:B------:R-:W-:Y:S01]  /*04f0*/  MOV R21, 0x50 ;  /* 0x0000005000157802 */ /* 0x000fe20000000f00 */
[----:B------:R-:W-:-:S03]  /*0500*/  IMAD.MOV.U32 R3, RZ, RZ, 0x0 ;  /* 0x00000000ff037424 */ /* 0x000fc600078e00ff */
[----:B------:R-:W-:Y:S01]  /*0510*/  MOV R2, R21 ;  /* 0x0000001500027202 */ /* 0x000fe20000000f00 */
[----:B---3--:R-:W-:-:S05]  /*0520*/  IMAD.SHL.U32 R153, R35, 0x40, RZ ;  /* 0x0000004023997824 */ /* 0x008fca00078e00ff */
[----:B------:R-:W-:-:S13]  /*0530*/  ISETP.GT.AND P0, PT, R20, R153, PT ;  /* 0x000000991400720c */ /* 0x000fda0003f04270 */
[----:B-12-4-:R-:W-:Y:S05]  /*0540*/  @!P0 RET.REL.NODEC R2 `(_ZN5flash24flash_fwd_splitkv_kernelI23Flash_fwd_kernel_traitsILi64ELi64ELi256ELi4ELb0ELb0EN7cutlass6half_tE19Flash_kernel_traitsILi64ELi64ELi256ELi4ES3_EELb0ELb0ELb0ELb0ELb0ELb1ELb0ELb1EEEvNS_16Flash_fwd_paramsE) ;  /* 0xfffffff802ac8950 */ /* 0x016fea0003c3ffff */
        /* <DEDUP_REMOVED lines=86> */
.L_x_1196:
[----:B------:R-:W-:Y:S05]  /*0ab0*/  BSYNC.RECONVERGENT B0 ;  /* 0x0000000000007941 */ /* 0x000fea0003800200 */
.L_x_1195:
        /* <DEDUP_REMOVED lines=13> */
.L_x_1198:
[----:B------:R-:W-:Y:S05]  /*0b90*/  BSYNC.RECONVERGENT B0 ;  /* 0x0000000000007941 */ /* 0x000fea0003800200 */
.L_x_1197:
        /* <DEDUP_REMOVED lines=12> */
.L_x_1200:
[----:B------:R-:W-:Y:S05]  /*0c60*/  BSYNC.RECONVERGENT B0 ;  /* 0x0000000000007941 */ /* 0x000fea0003800200 */
.L_x_1199:
[----:B------:R-:W-:Y:S01]  /*0c70*/  ISETP.NE.AND P0, PT, R17, RZ, PT ;  /* 0x000000ff1100720c */ /* 0x000fe20003f05270 */
[----:B---3--:R-:W-:Y:S01]  /*0c80*/  IMAD.MOV.U32 R2, RZ, RZ, R21 ;  /* 0x000000ffff027224 */ /* 0x008fe200078e0015 */
[----:B------:R-:W-:Y:S01]  /*0c90*/  MOV R3, 0x0 ;  /* 0x0000000000037802 */ /* 0x000fe20000000f00 */
[----:B------:R-:W-:Y:S04]  /*0ca0*/  @!P6 ST.E desc[UR6][R10.64+0x40], R18 ;  /* 0x000040120a00e985 */ /* 0x000fe8000c101906 */
[----:B------:R-:W-:Y:S06]  /*0cb0*/  @!P5 ST.E desc[UR6][R10.64+0x80], R16 ;  /* 0x000080100a00d985 */ /* 0x000fec000c101906 */
[----:B------:R1:W-:Y:S02]  /*0cc0*/  @!P0 ST.E desc[UR6][R10.64], R19 ;  /* 0x000000130a008985 */ /* 0x0003e4000c101906 */
[----:B-12---:R-:W-:Y:S05]  /*0cd0*/  @P1 RET.REL.NODEC R2 `(_ZN5flash24flash_fwd_splitkv_kernelI23Flash_fwd_kernel_traitsILi64ELi64ELi256ELi4ELb0ELb0EN7cutlass6half_tE19Flash_kernel_traitsILi64ELi64ELi256ELi4ES3_EELb0ELb0ELb0ELb0ELb0ELb1ELb0ELb1EEEvNS_16Flash_fwd_paramsE) ;  /* 0xfffffff002c81950 */ /* 0x006fea0003c3ffff */
[----:B------:R-:W-:Y:S02]  /*0ce0*/  MOV R0, 0x7f800000 ;  /* 0x7f80000000007802 */ /* 0x000fe40000000f00 */
[----:B------:R-:W-:Y:S02]  /*0cf0*/  MOV R2, R21 ;  /* 0x0000001500027202 */ /* 0x000fe40000000f00 */
[----:B------:R-:W-:Y:S01]  /*0d00*/  MOV R3, 0x0 ;  /* 0x0000000000037802 */ /* 0x000fe20000000f00 */
[----:B------:R1:W-:Y:S03]  /*0d10*/  ST.E desc[UR6][R10.64+0xc0], R0 ;  /* 0x0000c0000a007985 */ /* 0x0003e6000c101906 */
[----:B-1----:R-:W-:Y:S05]  /*0d20*/  RET.REL.NODEC R2 `(_ZN5flash24flash_fwd_splitkv_kernelI23Flash_fwd_kernel_traitsILi64ELi64ELi256ELi4ELb0ELb0EN7cutlass6half_tE19Flash_kernel_traitsILi64ELi64ELi256ELi4ES3_EELb0ELb0ELb0ELb0ELb0ELb1ELb0ELb1EEEvNS_16Flash_fwd_paramsE) ;  /* 0xfffffff002b47950 */ /* 0x002fea0003c3ffff */
.L_x_1194:
[----:B------:R-:W2:Y:S04]  /*0d30*/  LD.E.64 R2, desc[UR6][R134.64+0x158] ;  /* 0x0001580686027980 */ /* 0x000ea8000c101b00 */
[----:B------:R-:W3:Y:S01]  /*0d40*/  LD.E.64 R20, desc[UR6][R134.64+0x160] ;  /* 0x0001600686147980 */ /* 0x000ee2000c101b00 */
[----:B------:R-:W-:Y:S01]  /*0d50*/  IMAD.MOV.U32 R9, RZ, RZ, R39 ;  /* 0x000000ffff097224 */ /* 0x000fe200078e0027 */
[----:B------:R-:W1:Y:S01]  /*0d60*/  S2R R36, SR_CTAID.Z ;  /* 0x0000000000247919 */ /* 0x000e620000002700 */
[----:B------:R-:W-:Y:S01]  /*0d70*/  BSSY.RECONVERGENT B0, `(.L_x_1201) ;  /* 0x00000bf000007945 */ /* 0x000fe20003800200 */
[----:B--2---:R-:W-:-:S04]  /*0d80*/  ISETP.NE.U32.AND P0, PT, R2, RZ, PT ;  /* 0x000000ff0200720c */ /* 0x004fc80003f05070 */
[----:B------:R-:W-:Y:S01]  /*0d90*/  ISETP.NE.AND.EX P0, PT, R3, RZ, PT, P0 ;  /* 0x000000ff0300720c */ /* 0x000fe20003f05300 */
[----:B---3--:R2:W-:-:S12]  /*0da0*/  STL.64 [R1+0x30], R20 ;  /* 0x0000301401007387 */ /* 0x0085d80000100a00 */
[----:B------:R-:W-:-:S05]  /*0db0*/  @P0 IADD3 R2, P1, PT, R2, R11, RZ ;  /* 0x0000000b02020210 */ /* 0x000fca0007f3e0ff */
[----:B------:R-:W-:-:S05]  /*0dc0*/  @P0 IMAD.X R3, R3, 0x1, R13, P1 ;  /* 0x0000000103030824 */ /* 0x000fca00008e060d */
[----:B------:R2:W5:Y:S01]  /*0dd0*/  @P0 LD.E R9, desc[UR6][R2.64] ;  /* 0x0000000602090980 */ /* 0x000562000c101900 */
[----:B------:R-:W-:-:S04]  /*0de0*/  ISETP.NE.U32.AND P0, PT, R20, RZ, PT ;  /* 0x000000ff1400720c */ /* 0x000fc80003f05070 */
        /* <DEDUP_REMOVED lines=100> */
.L_x_1202:
        /* <DEDUP_REMOVED lines=9> */
[----:B--2---:R-:W2:Y:S01]  /*14c0*/  LD.E.64 R20, desc[UR6][R14.64+0x50] ;  /* 0x000050060e147980 */ /* 0x004ea2000c101b00 */
[----:B------:R-:W-:-:S02]  /*14d0*/  IABS R7, R36 ;  /* 0x0000002400077213 */ /* 0x000fc40000000000 */
[----:B-----5:R-:W-:Y:S02]  /*14e0*/  @!P0 SHF.R.S32.HI R11, RZ, 0x1f, R9 ;  /* 0x0000001fff0b8819 */ /* 0x020fe40000011409 */
[----:B------:R-:W-:Y:S02]  /*14f0*/  LEA R17, R209, 0xffffff00, 0x8 ;  /* 0xffffff00d1117811 */ /* 0x000fe400078e40ff */
[----:B------:R-:W-:Y:S02]  /*1500*/  CS2R R30, SRZ ;  /* 0x00000000001e7805 */ /* 0x000fe4000001ff00 */
[----:B---3--:R-:W-:-:S04]  /*1510*/  IABS R0, R16 ;  /* 0x0000001000007213 */ /* 0x008fc80000000000 */
[----:B------:R-:W-:-:S04]  /*1520*/  MOV R8, R0 ;  /* 0x0000000000087202 */ /* 0x000fc80000000f00 */
[----:B------:R-:W3:Y:S08]  /*1530*/  I2F.RP R2, R8 ;  /* 0x0000000800027306 */ /* 0x000ef00000209400 */
[----:B---3--:R-:W3:Y:S02]  /*1540*/  MUFU.RCP R2, R2 ;  /* 0x0000000200027308 */ /* 0x008ee40000001000 */
[----:B---3--:R-:W-:-:S06]  /*1550*/  VIADD R2, R2, 0xffffffe ;  /* 0x0ffffffe02027836 */ /* 0x008fcc0000000000 */
[----:B------:R-:W3:Y:S01]  /*1560*/  F2I.FTZ.U32.TRUNC.NTZ R3, R2 ;  /* 0x0000000200037305 */ /* 0x000ee2000021f000 */
[----:B------:R-:W-:Y:S02]  /*1570*/  IABS R6, R16 ;  /* 0x0000001000067213 */ /* 0x000fe40000000000 */
[----:B---3--:R-:W-:Y:S01]  /*1580*/  IADD3 R0, PT, PT, RZ, -R3, RZ ;  /* 0x80000003ff007210 */ /* 0x008fe20007ffe0ff */
        /* <DEDUP_REMOVED lines=13> */
[----:B------:R-:W-:Y:S02]  /*1660*/  @!P0 IADD3 R3, PT, PT, R3, R0, RZ ;  /* 0x0000000003038210 */ /* 0x000fe40007ffe0ff */
[----:B------:R-:W-:Y:S01]  /*1670*/  @P0 IADD3 R0, PT, PT, R10, R12, RZ ;  /* 0x0000000c0a000210 */ /* 0x000fe20007ffe0ff */
[----:B------:R-:W-:Y:S02]  /*1680*/  @!P0 IMAD R11, R4, R11, R5 ;  /* 0x0000000b040b8224 */ /* 0x000fe400078e0205 */
[----:B------:R-:W-:Y:S02]  /*1690*/  @!P1 IMAD.IADD R6, R6, 0x1, -R8 ;  /* 0x0000000106069824 */ /* 0x000fe400078e0a08 */
[----:B------:R-:W-:-:S03]  /*16a0*/  @!P0 IMAD.WIDE.U32 R4, R4, R9, R2 ;  /* 0x0000000904048225 */ /* 0x000fc600078e0002 */
[----:B------:R-:W-:Y:S01]  /*16b0*/  ISETP.GE.U32.AND P3, PT, R6, R8, PT ;  /* 0x000000080600720c */ /* 0x000fe20003f66070 */
[-C--:B------:R-:W-:Y:S02]  /*16c0*/  @P0 IMAD R6, R231, R0.reuse, RZ ;  /* 0x00000000e7060224 */ /* 0x080fe400078e02ff */
[----:B------:R-:W-:Y:S01]  /*16d0*/  @P0 IMAD.WIDE.U32 R2, R230, R0, RZ ;  /* 0x00000000e6020225 */ /* 0x000fe200078e00ff */
[----:B------:R-:W-:Y:S02]  /*16e0*/  @!P0 IADD3 R0, PT, PT, R5, R11, RZ ;  /* 0x0000000b05008210 */ /* 0x000fe40007ffe0ff */
[----:B------:R-:W-:Y:S01]  /*16f0*/  LOP3.LUT R5, R36, R16, RZ, 0x3c, !PT ;  /* 0x0000001024057212 */ /* 0x000fe200078e3cff */
[----:B------:R-:W-:Y:S01]  /*1700*/  @P0 IMAD.MOV.U32 R4, RZ, RZ, R2 ;  /* 0x000000ffff040224 */ /* 0x000fe200078e0002 */
[----:B------:R-:W-:Y:S02]  /*1710*/  @!P1 IADD3 R7, PT, PT, R7, 0x1, RZ ;  /* 0x0000000107079810 */ /* 0x000fe40007ffe0ff */
[----:B------:R-:W-:-:S02]  /*1720*/  ISETP.GE.AND P2, PT, R5, RZ, PT ;  /* 0x000000ff0500720c */ /* 0x000fc40003f46270 */
[----:B------:R-:W-:Y:S02]  /*1730*/  @P0 IADD3 R0, PT, PT, R3, R6, RZ ;  /* 0x0000000603000210 */ /* 0x000fe40007ffe0ff */
        /* <DEDUP_REMOVED lines=20> */
[----:B--2---:R-:W-:Y:S01]  /*1880*/  IMAD R11, R21, R0, RZ ;  /* 0x00000000150b7224 */ /* 0x004fe200078e02ff */
        /* <DEDUP_REMOVED lines=13> */
.L_x_1203:
[----:B------:R-:W-:Y:S05]  /*1960*/  BSYNC.RECONVERGENT B0 ;  /* 0x0000000000007941 */ /* 0x000fea0003800200 */
.L_x_1201:
[----:B------:R-:W-:Y:S01]  /*1970*/  ISETP.NE.AND P0, PT, R37, -0x1, PT ;  /* 0xffffffff2500780c */ /* 0x000fe20003f05270 */
[----:B------:R-:W2:Y:S04]  /*1980*/  LD.E.64 R8, desc[UR6][R134.64+0x30] ;  /* 0x0000300686087980 */ /* 0x000ea8000c101b00 */
[----:B------:R-:W3:Y:S04]  /*1990*/  LD.E.64 R20, desc[UR6][R134.64+0x48] ;  /* 0x0000480686147980 */ /* 0x000ee8000c101b00 */
[----:B------:R-:W4:Y:S04]  /*19a0*/  LD.E.64 R22, desc[UR6][R134.64+0x8] ;  /* 0x0000080686167980 */ /* 0x000f28000c101b00 */
[----:B------:R-:W3:Y:S04]  /*19b0*/  @!P0 LD.E.64 R10, desc[UR6][R134.64+0x18] ;  /* 0x00001806860a8980 */ /* 0x000ee8000c101b00 */
[----:B------:R-:W4:Y:S04]  /*19c0*/  LD.E.64 R26, desc[UR6][R134.64+0x10] ;  /* 0x00001006861a7980 */ /* 0x000f28000c101b00 */
[----:B------:R-:W4:Y:S04]  /*19d0*/  LD.E R38, desc[UR6][R134.64+0xc0] ;  /* 0x0000c00686267980 */ /* 0x000f28000c101900 */
[----:B------:R1:W4:Y:S04]  /*19e0*/  LD.E.64 R24, desc[UR6][R14.64] ;  /* 0x000000060e187980 */ /* 0x000328000c101b00 */
        /* <DEDUP_REMOVED lines=39> */
[----:B------:R1:W5:Y:S03]  /*1c60*/  @P6 LD.E R34, desc[UR6][R32.64] ;  /* 0x0000000620226980 */ /* 0x000366000c101900 */
[----:B------:R-:W-:Y:S01]  /*1c70*/  IMAD.IADD R3, R3, 0x1, R14 ;  /* 0x0000000103037824 */ /* 0x000fe200078e020e */
[----:B------:R-:W-:Y:S01]  /*1c80*/  SHF.R.U32.HI R60, RZ, 0x3, R154 ;  /* 0x00000003ff3c7819 */ /* 0x000fe2000001169a */
[----:B------:R-:W-:Y:S02]  /*1c90*/  IMAD.MOV.U32 R61, RZ, RZ, RZ ;  /* 0x000000ffff3d7224 */ /* 0x000fe400078e00ff */
[----:B------:R-:W-:Y:S01]  /*1ca0*/  IMAD.WIDE.U32 R2, R18, R28, R2 ;  /* 0x0000001c12027225 */ /* 0x000fe200078e0002 */
[----:B------:R-:W1:Y:S02]  /*1cb0*/  S2UR UR4, SR_CgaCtaId ;  /* 0x00000000000479c3 */ /* 0x000e640000008800 */
[----:B-1----:R-:W-:Y:S01]  /*1cc0*/  SHF.R.S32.HI R32, RZ, 0x1f, R18 ;  /* 0x0000001fff207819 */ /* 0x002fe20000011412 */
[----:B------:R-:W-:Y:S01]  /*1cd0*/  UMOV UR5, 0x400 ;  /* 0x0000040000057882 */ /* 0x000fe20000000000 */
[----:B------:R-:W-:Y:S01]  /*1ce0*/  IMAD.SHL.U32 R210, R209, 0x100, RZ ;  /* 0x00000100d1d27824 */ /* 0x000fe200078e00ff */
[----:B------:R-:W-:Y:S01]  /*1cf0*/  ULEA UR4, UR4, UR5, 0x18 ;  /* 0x0000000504047291 */ /* 0x000fe2000f8ec0ff */
[----:B------:R-:W-:Y:S01]  /*1d00*/  SHF.L.U64.HI R93, R230, 0x4, R231 ;  /* 0x00000004e65d7819 */ /* 0x000fe200000102e7 */
[----:B------:R-:W-:Y:S01]  /*1d10*/  IMAD.SHL.U32 R96, R248, 0x10, RZ ;  /* 0x00000010f8607824 */ /* 0x000fe200078e00ff */
[----:B------:R-:W-:-:S03]  /*1d20*/  SHF.L.U32 R80, R230, 0x4, RZ ;  /* 0x00000004e6507819 */ /* 0x000fc600000006ff */
[----:B------:R-:W-:Y:S02]  /*1d30*/  LEA R79, R79, UR4, 0x1 ;  /* 0x000000044f4f7c11 */ /* 0x000fe4000f8e08ff */
[----:B------:R-:W-:Y:S02]  /*1d40*/  SHF.L.U64.HI R102, R248, 0x4, R249 ;  /* 0x00000004f8667819 */ /* 0x000fe400000102f9 */
[----:B------:R-:W-:Y:S01]  /*1d50*/  IADD3 R104, PT, PT, R210, -0x100, RZ ;  /* 0xffffff00d2687810 */ /* 0x000fe20007ffe0ff */
        /* <DEDUP_REMOVED lines=8> */
[----:B------:R-:W-:Y:S01]  /*1de0*/  IADD3 R4, P1, PT, R12, R0, RZ ;  /* 0x000000000c047210 */ /* 0x000fe20007f3e0ff */
[----:B------:R-:W-:-:S03]  /*1df0*/  IMAD R0, R29, R18, RZ ;  /* 0x000000121d007224 */ /* 0x000fc600078e02ff */
[----:B------:R-:W-:Y:S01]  /*1e00*/  IADD3.X R5, PT, PT, RZ, R6, RZ, P1, !PT ;  /* 0x00000006ff057210 */ /* 0x000fe20000ffe4ff */
[--C-:B------:R-:W-:Y:S02]  /*1e10*/  @!P0 IMAD.MOV.U32 R98, RZ, RZ, R8.reuse ;  /* 0x000000ffff628224 */ /* 0x100fe400078e0008 */
[--C-:B------:R-:W-:Y:S02]  /*1e20*/  @!P0 IMAD.MOV.U32 R99, RZ, RZ, R9.reuse ;  /* 0x000000ffff638224 */ /* 0x100fe400078e0009 */
[----:B------:R-:W-:Y:S02]  /*1e30*/  @P0 IMAD.MOV.U32 R98, RZ, RZ, R8 ;  /* 0x000000ffff620224 */ /* 0x000fe400078e0008 */
[----:B------:R-:W-:Y:S01]  /*1e40*/  @P0 IMAD.MOV.U32 R99, RZ, RZ, R9 ;  /* 0x000000ffff630224 */ /* 0x000fe200078e0009 */
[----:B------:R-:W-:Y:S01]  /*1e50*/  IADD3 R6, P0, PT, R12, R13, RZ ;  /* 0x0000000d0c067210 */ /* 0x000fe20007f1e0ff */
[-C--:B------:R-:W-:Y:S02]  /*1e60*/  IMAD R7, R21, R36.reuse, RZ ;  /* 0x0000002415077224 */ /* 0x080fe400078e02ff */
[----:B------:R-:W-:-:S04]  /*1e70*/  IMAD.WIDE.U32 R4, R20, R36, R4 ;  /* 0x0000002414047225 */ /* 0x000fc800078e0004 */
[----:B------:R-:W-:Y:S01]  /*1e80*/  IMAD R0, R32, R28, R0 ;  /* 0x0000001c20007224 */ /* 0x000fe200078e0200 */
[----:B------:R-:W-:Y:S01]  /*1e90*/  IADD3 R5, PT, PT, R5, R7, RZ ;  /* 0x0000000705057210 */ /* 0x000fe20007ffe0ff */
[----:B------:R-:W-:-:S03]  /*1ea0*/  IMAD.WIDE.U32 R8, R35, 0x40, R60 ;  /* 0x0000004023087825 */ /* 0x000fc600078e003c */
[----:B------:R-:W-:Y:S01]  /*1eb0*/  IADD3 R3, PT, PT, R3, R0, RZ ;  /* 0x0000000003037210 */ /* 0x000fe20007ffe0ff */
[----:B------:R-:W-:Y:S02]  /*1ec0*/  IMAD.X R7, RZ, RZ, R19, P0 ;  /* 0x000000ffff077224 */ /* 0x000fe400000e0613 */
[----:B------:R-:W-:Y:S02]  /*1ed0*/  IMAD R0, R9, R98, RZ ;  /* 0x0000006209007224 */ /* 0x000fe400078e02ff */
[----:B------:R-:W-:Y:S02]  /*1ee0*/  IMAD R10, R231, R60, RZ ;  /* 0x0000003ce70a7224 */ /* 0x000fe400078e02ff */
[----:B------:R-:W-:-:S04]  /*1ef0*/  IMAD.WIDE.U32 R6, R60, R230, R6 ;  /* 0x000000e63c067225 */ /* 0x000fc800078e0006 */
[----:B------:R-:W-:Y:S02]  /*1f00*/  IMAD R9, R249, R60, RZ ;  /* 0x0000003cf9097224 */ /* 0x000fe400078e02ff */
[----:B------:R-:W-:Y:S01]  /*1f10*/  IMAD.WIDE.U32 R2, R60, R248, R2 ;  /* 0x000000f83c027225 */ /* 0x000fe200078e0002 */
[----:B----4-:R-:W-:-:S03]  /*1f20*/  LEA R37, P1, R6, R22, 0x1 ;  /* 0x0000001606257211 */ /* 0x010fc600078208ff */
[----:B------:R-:W-:Y:S01]  /*1f30*/  IMAD R11, R8, R99, R0 ;  /* 0x00000063080b7224 */ /* 0x000fe200078e0200 */
[----:B------:R-:W-:Y:S02]  /*1f40*/  IADD3 R0, PT, PT, R7, R10, RZ ;  /* 0x0000000a07007210 */ /* 0x000fe40007ffe0ff */
[----:B------:R-:W-:Y:S02]  /*1f50*/  IADD3 R3, PT, PT, R3, R9, RZ ;  /* 0x0000000903037210 */ /* 0x000fe40007ffe0ff */
[----:B------:R-:W-:Y:S01]  /*1f60*/  LEA R35, P0, R2, R26, 0x1 ;  /* 0x0000001a02237211 */ /* 0x000fe200078008ff */
[----:B------:R-:W-:Y:S01]  /*1f70*/  IMAD.WIDE.U32 R4, R8, R98, R4 ;  /* 0x0000006208047225 */ /* 0x000fe200078e0004 */
[----:B------:R-:W-:Y:S02]  /*1f80*/  SHF.R.S32.HI R8, RZ, 0x1f, R103 ;  /* 0x0000001fff087819 */ /* 0x000fe40000011467 */
[----:B------:R-:W-:Y:S01]  /*1f90*/  LEA.HI.X R36, R6, R23, R0, 0x1, P1 ;  /* 0x0000001706247211 */ /* 0x000fe200008f0c00 */
[----:B------:R1:W-:Y:S01]  /*1fa0*/  STL [R1+0x2c], R38 ;  /* 0x00002c2601007387 */ /* 0x0003e20000100800 */
[----:B------:R-:W-:Y:S01]  /*1fb0*/  LEA.HI.X R33, R2, R27, R3, 0x1, P0 ;  /* 0x0000001b02217211 */ /* 0x000fe200000f0c03 */
[----:B------:R-:W-:Y:S01]  /*1fc0*/  IMAD.MOV.U32 R2, RZ, RZ, R31 ;  /* 0x000000ffff027224 */ /* 0x000fe200078e001f */
[----:B------:R-:W-:Y:S01]  /*1fd0*/  MOV R3, R30 ;  /* 0x0000001e00037202 */ /* 0x000fe20000000f00 */
[----:B------:R1:W-:Y:S01]  /*1fe0*/  STL [R1+0x20], R37 ;  /* 0x0000202501007387 */ /* 0x0003e20000100800 */
[----:B------:R-:W-:-:S03]  /*1ff0*/  LEA.HI R0, R8, R103, RZ, 0x8 ;  /* 0x0000006708007211 */ /* 0x000fc600078f40ff */
[----:B------:R1:W-:Y:S01]  /*2000*/  STL [R1+0x28], R35 ;  /* 0x0000282301007387 */ /* 0x0003e20000100800 */
[----:B------:R-:W-:-:S03]  /*2010*/  SHF.R.S32.HI R27, RZ, 0x8, R0 ;  /* 0x00000008ff1b7819 */ /* 0x000fc60000011400 */
[----:B------:R1:W-:Y:S04]  /*2020*/  STL [R1+0x1c], R36 ;  /* 0x00001c2401007387 */ /* 0x0003e80000100800 */
[----:B------:R1:W-:Y:S04]  /*2030*/  STL [R1+0x24], R33 ;  /* 0x0000242101007387 */ /* 0x0003e80000100800 */
[----:B------:R1:W-:Y:S01]  /*2040*/  STL.64 [R1+0x8], R2 ;  /* 0x0000080201007387 */ /* 0x0003e20000100a00 */
[----:B------:R-:W-:Y:S01]  /*2050*/  ISETP.GE.AND P0, PT, R27, R209, PT ;  /* 0x000000d11b00720c */ /* 0x000fe20003f06270 */
[----:B------:R-:W-:Y:S01]  /*2060*/  IMAD.IADD R5, R5, 0x1, R11 ;  /* 0x0000000105057824 */ /* 0x000fe200078e020b */
[----:B------:R-:W-:-:S02]  /*2070*/  LEA R100, P2, R4, R24, 0x1 ;  /* 0x0000001804647211 */ /* 0x000fc400078408ff */
[----:B------:R-:W-:Y:S02]  /*2080*/  LEA.HI R0, R15, R15, RZ, 0x1 ;  /* 0x0000000f0f007211 */ /* 0x000fe400078f08ff */
[----:B------:R-:W-:-:S07]  /*2090*/  LEA.HI.X R101, R4, R25, R5, 0x1, P2 ;  /* 0x0000001904657211 */ /* 0x000fce00010f0c05 */
[----:B------:R-:W-:Y:S05]  /*20a0*/  @P0 BRA `(.L_x_1204) ;  /* 0x000000c800880947 */ /* 0x000fea0003800000 */
[----:B-1----:R-:W2:Y:S04]  /*20b0*/  LD.E.64 R2, desc[UR6][R134.64+0x120] ;  /* 0x0001200686027980 */ /* 0x002ea8000c101b00 */
        /* <DEDUP_REMOVED lines=149> */
.L_x_1275:
[----:B------:R-:W-:Y:S01]  /*2a10*/  VIADD R50, R50, 0x100 ;  /* 0x0000010032327836 */ /* 0x000fe20000000000 */
[----:B------:R-:W2:Y:S01]  /*2a20*/  LDL R43, [R1+0x2c] ;  /* 0x00002c00012b7983 */ /* 0x000ea20000100800 */
[----:B------:R-:W-:Y:S01]  /*2a30*/  VIADD R51, R51, 0x100 ;  /* 0x0000010033337836 */ /* 0x000fe20000000000 */
[----:B------:R-:W-:Y:S01]  /*2a40*/  ISETP.NE.AND P0, PT, R82, RZ, PT ;  /* 0x000000ff5200720c */ /* 0x000fe20003f05270 */
[----:B------:R-:W-:Y:S01]  /*2a50*/  IMAD.MOV.U32 R85, RZ, RZ, R78 ;  /* 0x000000ffff557224 */ /* 0x000fe200078e004e */
[----:B------:R-:W-:Y:S01]  /*2a60*/  UMOV UR4, URZ ;  /* 0x000000ff00047c82 */ /* 0x000fe20008000000 */
[----:B------:R-:W-:Y:S01]  /*2a70*/  VIADD R86, R86, 0xffffffff ;  /* 0xffffffff56567836 */ /* 0x000fe20000000000 */
[----:B------:R-:W-:Y:S01]  /*2a80*/  ISETP.GE.OR P0, PT, R60, R50, P0 ;  /* 0x000000323c00720c */ /* 0x000fe20000706670 */
[----:B------:R-:W-:Y:S01]  /*2a90*/  VIADD R78, R78, 0xffffff00 ;  /* 0xffffff004e4e7836 */ /* 0x000fe20000000000 */
[----:B------:R-:W-:Y:S02]  /*2aa0*/  BSSY.RECONVERGENT B1, `(.L_x_1205) ;  /* 0x0000b97000017945 */ /* 0x000fe40003800200 */
[----:B------:R-:W-:Y:S04]  /*2ab0*/  ISETP.LT.OR P1, PT, R60, R51, P0 ;  /* 0x000000333c00720c */ /* 0x000fe80000721670 */
[----:B------:R-:W-:Y:S09]  /*2ac0*/  P2R R27, PR, RZ, 0x2 ;  /* 0x00000002ff1b7803 */ /* 0x000ff20000000000 */
[----:B------:R-:W-:Y:S02]  /*2ad0*/  @!P1 IMAD.MOV.U32 R2, RZ, RZ, R84 ;  /* 0x000000ffff029224 */ /* 0x000fe400078e0054 */
[----:B------:R-:W-:Y:S05]  /*2ae0*/  @!P1 IMAD.MOV.U32 R3, RZ, RZ, R83 ;  /* 0x000000ffff039224 */ /* 0x000fea00078e0053 */
[----:B------:R1:W3:Y:S01]  /*2af0*/  @!P1 LD.E.128 R16, desc[UR6][R2.64] ;  /* 0x0000000602109980 */ /* 0x0002e2000c101d00 */
[----:B------:R-:W-:Y:S05]  /*2b00*/  IADD3 R4, P1, PT, R84, R138, RZ ;  /* 0x0000008a54047210 */ /* 0x000fea0007f3e0ff */
[----:B------:R-:W-:Y:S01]  /*2b10*/  IMAD.X R5, R83, 0x1, R137, P1 ;  /* 0x0000000153057824 */ /* 0x000fe200008e0689 */
[----:B--2---:R-:W-:Y:S04]  /*2b20*/  ISETP.GE.AND P2, PT, R12, R43, PT ;  /* 0x0000002b0c00720c */ /* 0x004fe80003f46270 */
[CC--:B------:R-:W-:Y:S02]  /*2b30*/  ISETP.GE.OR P0, PT, R64.reuse, R50.reuse, P2 ;  /* 0x000000324000720c */ /* 0x0c0fe40001706670 */
[----:B------:R-:W-:Y:S02]  /*2b40*/  P2R R82, PR, RZ, 0x4 ;  /* 0x00000004ff527803 */ /* 0x000fe40000000000 */
[-C--:B------:R-:W-:Y:S02]  /*2b50*/  ISETP.LT.OR P6, PT, R64, R51.reuse, P0 ;  /* 0x000000334000720c */ /* 0x080fe400007c1670 */
[CC--:B------:R-:W-:Y:S02]  /*2b60*/  ISETP.GE.OR P0, PT, R62.reuse, R50.reuse, P2 ;  /* 0x000000323e00720c */ /* 0x0c0fe40001706670 */
[C---:B------:R-:W-:Y:S02]  /*2b70*/  ISETP.GE.OR P2, PT, R73.reuse, R50, P2 ;  /* 0x000000324900720c */ /* 0x040fe40001746670 */
[-C--:B------:R-:W-:Y:S02]  /*2b80*/  ISETP.LT.OR P4, PT, R62, R51.reuse, P0 ;  /* 0x000000333e00720c */ /* 0x080fe40000781670 */
[C---:B-1----:R-:W-:Y:S02]  /*2b90*/  LEA R2, P0, R96.reuse, R76, 0x1 ;  /* 0x0000004c60027211 */ /* 0x042fe400078008ff */
[----:B------:R-:W-:Y:S02]  /*2ba0*/  ISETP.LT.OR P5, PT, R73, R51, P2 ;  /* 0x000000334900720c */ /* 0x000fe400017a1670 */
[----:B------:R-:W-:Y:S02]  /*2bb0*/  LEA.HI.X R3, R96, R75, R102, 0x1, P0 ;  /* 0x0000004b60037211 */ /* 0x000fe400000f0c66 */
[----:B------:R-:W-:Y:S02]  /*2bc0*/  @!P6 LEA R8, P1, R248, R2, 0x5 ;  /* 0x00000002f808e211 */ /* 0x000fe400078228ff */
[----:B------:R-:W-:Y:S02]  /*2bd0*/  ISETP.NE.AND P2, PT, R82, RZ, PT ;  /* 0x000000ff5200720c */ /* 0x000fe40003f45270 */
[----:B------:R-:W-:Y:S02]  /*2be0*/  @!P6 LEA.HI.X R9, R248, R3, R249, 0x5, P1 ;  /* 0x00000003f809e211 */ /* 0x000fe400008f2cf9 */
[----:B------:R-:W-:Y:S02]  /*2bf0*/  @!P4 LEA R6, P0, R52, R4, 0x6 ;  /* 0x000000043406c211 */ /* 0x000fe400078030ff */
        /* <DEDUP_REMOVED lines=8> */
[----:B------:R-:W-:Y:S02]  /*2c80*/  @!P5 LEA R30, P0, R248, R2, 0x7 ;  /* 0x00000002f81ed211 */ /* 0x000fe400078038ff */
[----:B------:R-:W-:Y:S02]  /*2c90*/  @!P6 IADD3 R10, P3, PT, R4, R138, RZ ;  /* 0x0000008a040ae210 */ /* 0x000fe40007f7e0ff */
[----:B------:R-:W-:Y:S02]  /*2ca0*/  @!P5 LEA.HI.X R31, R248, R3, R249, 0x7, P0 ;  /* 0x00000003f81fd211 */ /* 0x000fe400000f3cf9 */
[C---:B------:R-:W-:Y:S01]  /*2cb0*/  @!P2 LEA R32, P0, R52.reuse, R4, 0x8 ;  /* 0x000000043420a211 */ /* 0x040fe200078040ff */
[----:B------:R-:W-:Y:S01]  /*2cc0*/  @!P6 IMAD.X R11, R5, 0x1, R137, P3 ;  /* 0x00000001050be824 */ /* 0x000fe200018e0689 */
[----:B------:R-:W-:Y:S02]  /*2cd0*/  P2R R37, PR, RZ, 0x10 ;  /* 0x00000010ff257803 */ /* 0x000fe40000000000 */
[----:B------:R-:W-:Y:S02]  /*2ce0*/  @!P2 LEA.HI.X R33, R52, R5, R53, 0x8, P0 ;  /* 0x000000053421a211 */ /* 0x000fe400000f4435 */
[C---:B------:R-:W-:Y:S02]  /*2cf0*/  @!P2 LEA R34, P0, R248.reuse, R2, 0x8 ;  /* 0x00000002f822a211 */ /* 0x040fe400078040ff */
[----:B------:R-:W-:Y:S02]  /*2d00*/  P2R R39, PR, RZ, 0x40 ;  /* 0x00000040ff277803 */ /* 0x000fe40000000000 */
[----:B------:R-:W-:Y:S02]  /*2d10*/  @!P2 LEA.HI.X R35, R248, R3, R249, 0x8, P0 ;  /* 0x00000003f823a211 */ /* 0x000fe400000f44f9 */
[CC--:B------:R-:W-:Y:S02]  /*2d20*/  ISETP.GE.OR P0, PT, R65.reuse, R50.reuse, P1 ;  /* 0x000000324100720c */ /* 0x0c0fe40000f06670 */
[----:B------:R-:W-:Y:S02]  /*2d30*/  P2R R38, PR, RZ, 0x20 ;  /* 0x00000020ff267803 */ /* 0x000fe40000000000 */
[-C--:B------:R-:W-:Y:S02]  /*2d40*/  ISETP.LT.OR P3, PT, R65, R51.reuse, P0 ;  /* 0x000000334100720c */ /* 0x080fe40000761670 */
[----:B------:R-:W-:Y:S02]  /*2d50*/  ISETP.NE.AND P0, PT, R27, RZ, PT ;  /* 0x000000ff1b00720c */ /* 0x000fe40003f05270 */
[----:B------:R-:W-:Y:S02]  /*2d60*/  P2R R40, PR, RZ, 0x8 ;  /* 0x00000008ff287803 */ /* 0x000fe40000000000 */
[----:B------:R-:W-:Y:S09]  /*2d70*/  P2R R41, PR, RZ, 0x4 ;  /* 0x00000004ff297803 */ /* 0x000ff20000000000 */
[----:B------:R-:W-:Y:S02]  /*2d80*/  @!P0 IMAD.MOV.U32 R14, RZ, RZ, R76 ;  /* 0x000000ffff0e8224 */ /* 0x000fe400078e004c */
[----:B------:R-:W-:Y:S05]  /*2d90*/  @!P0 IMAD.MOV.U32 R15, RZ, RZ, R75 ;  /* 0x000000ffff0f8224 */ /* 0x000fea00078e004b */
[----:B---3--:R1:W-:Y:S01]  /*2da0*/  @!P0 ST.E.128 desc[UR6][R14.64], R16 ;  /* 0x000000100e008985 */ /* 0x0083e2000c101d06 */
        /* <DEDUP_REMOVED lines=24> */
[----:B------:R-:W-:Y:S02]  /*2f30*/  ISETP.LT.OR P3, PT, R63, R51, P0 ;  /* 0x000000333f00720c */ /* 0x000fe40000761670 */
[CC--:B------:R-:W-:Y:S02]  /*2f40*/  ISETP.GE.AND P0, PT, R81.reuse, R50.reuse, PT ;  /* 0x000000325100720c */ /* 0x0c0fe40003f06270 */
        /* <DEDUP_REMOVED lines=240> */
.L_x_1206:
        /* <DEDUP_REMOVED lines=74> */
.L_x_1210:
[----:B------:R-:W-:Y:S05]  /*42f0*/  BSYNC.RECONVERGENT B0 ;  /* 0x0000000000007941 */ /* 0x000fea0003800200 */
.L_x_1209:
        /* <DEDUP_REMOVED lines=56> */
.L_x_1212:
[----:B------:R-:W-:Y:S05]  /*4680*/  BSYNC.RECONVERGENT B0 ;  /* 0x0000000000007941 */ /* 0x000fea0003800200 */
.L_x_1211:
        /* <DEDUP_REMOVED lines=57> */
.L_x_1214:
[----:B------:R-:W-:Y:S05]  /*4a20*/  BSYNC.RECONVERGENT B0 ;  /* 0x0000000000007941 */ /* 0x000fea0003800200 */
.L_x_1213:
        /* <DEDUP_REMOVED lines=58> */
.L_x_1216:
[----:B------:R-:W-:Y:S05]  /*4dd0*/  BSYNC.RECONVERGENT B0 ;  /* 0x0000000000007941 */ /* 0x000fea0003800200 */
.L_x_1215:
        /* <DEDUP_REMOVED lines=64> */
.L_x_1218:
[----:B------:R-:W-:Y:S05]  /*51e0*/  BSYNC.RECONVERGENT B0 ;  /* 0x0000000000007941 */ /* 0x000fea0003800200 */
.L_x_1217:
        /* <DEDUP_REMOVED lines=58> */
.L_x_1220:
[----:B------:R-:W-:Y:S05]  /*5590*/  BSYNC.RECONVERGENT B0 ;  /* 0x0000000000007941 */ /* 0x000fea0003800200 */
.L_x_1219:
        /* <DEDUP_REMOVED lines=64> */
.L_x_1222:
[----:B------:R-:W-:Y:S05]  /*59a0*/  BSYNC.RECONVERGENT B0 ;  /* 0x0000000000007941 */ /* 0x000fea0003800200 */
.L_x_1221:
        /* <DEDUP_REMOVED lines=62> */
.L_x_1224:
[----:B------:R-:W-:Y:S05]  /*5d90*/  BSYNC.RECONVERGENT B0 ;  /* 0x0000000000007941 */ /* 0x000fea0003800200 */
.L_x_1223:
        /* <DEDUP_REMOVED lines=66> */
.L_x_1226:
[----:B------:R-:W-:Y:S05]  /*61c0*/  BSYNC.RECONVERGENT B0 ;  /* 0x0000000000007941 */ /* 0x000fea0003800200 */
.L_x_1225:
        /* <DEDUP_REMOVED lines=58> */
.L_x_1228:
[----:B------:R-:W-:Y:S05]  /*6570*/  BSYNC.RECONVERGENT B0 ;  /* 0x0000000000007941 */ /* 0x000fea0003800200 */
.L_x_1227:
        /* <DEDUP_REMOVED lines=76> */
.L_x_1230:
[----:B------:R-:W-:Y:S05]  /*6a40*/  BSYNC.RECONVERGENT B0 ;  /* 0x0000000000007941 */ /* 0x000fea0003800200 */
.L_x_1229:
        /* <DEDUP_REMOVED lines=64> */
.L_x_1232:
[----:B------:R-:W-:Y:S05]  /*6e50*/  BSYNC.RECONVERGENT B0 ;  /* 0x0000000000007941 */ /* 0x000fea0003800200 */
.L_x_1231:
        /* <DEDUP_REMOVED lines=64> */
.L_x_1234:
[----:B------:R-:W-:Y:S05]  /*7260*/  BSYNC.RECONVERGENT B0 ;  /* 0x0000000000007941 */ /* 0x000fea0003800200 */
.L_x_1233:
        /* <DEDUP_REMOVED lines=64> */
.L_x_1236:
[----:B------:R-:W-:Y:S05]  /*7670*/  BSYNC.RECONVERGENT B0 ;  /* 0x0000000000007941 */ /* 0x000fea0003800200 */
.L_x_1235:
        /* <DEDUP_REMOVED lines=64> */
.L_x_1238:
[----:B------:R-:W-:Y:S05]  /*7a80*/  BSYNC.RECONVERGENT B0 ;  /* 0x0000000000007941 */ /* 0x000fea0003800200 */
.L_x_1237:
        /* <DEDUP_REMOVED lines=64> */
.L_x_1240:
[----:B------:R-:W-:Y:S05]  /*7e90*/  BSYNC.RECONVERGENT B0 ;  /* 0x0000000000007941 */ /* 0x000fea0003800200 */
.L_x_1239:
[----:B------:R-:W5:Y:S02]  /*7ea0*/  LD.E R0, desc[UR6][R134.64+0xd0] ;  /* 0x0000d00686007980 */ /* 0x000f64000c101900 */
[----:B-----5:R-:W-:Y:S05]  /*7eb0*/  IMAD.U32 R0, R0, -0x80, RZ ;  /* 0xffffff8000007824 */ /* 0x020fea00078e00ff */
[C---:B------:R-:W-:Y:S02]  /*7ec0*/  LEA R28, P1, R0.reuse, R28, 0x1 ;  /* 0x0000001c001c7211 */ /* 0x040fe400078208ff */
[C---:B------:R-:W-:Y:S02]  /*7ed0*/  LEA R44, P0, R0.reuse, R44, 0x1 ;  /* 0x0000002c002c7211 */ /* 0x040fe400078008ff */
[C---:B------:R-:W-:Y:S02]  /*7ee0*/  LEA.HI.X.SX32 R29, R0.reuse, R29, 0x1, P1 ;  /* 0x0000001d001d7211 */ /* 0x040fe400008f0eff */
[----:B------:R-:W-:Y:S01]  /*7ef0*/  LEA.HI.X.SX32 R45, R0, R45, 0x1, P0 ;  /* 0x0000002d002d7211 */ /* 0x000fe200000f0eff */
[----:B------:R-:W-:Y:S05]  /*7f00*/  BRA `(.L_x_1207) ;  /* 0x0000006400407947 */ /* 0x000fea0003800000 */
.L_x_1208:
        /* <DEDUP_REMOVED lines=101> */
.L_x_1242:
[----:B------:R-:W-:Y:S05]  /*8560*/  BSYNC.RECONVERGENT B0 ;  /* 0x0000000000007941 */ /* 0x000fea0003800200 */
.L_x_1241:
        /* <DEDUP_REMOVED lines=96> */
.L_x_1244:
[----:B------:R-:W-:Y:S05]  /*8b70*/  BSYNC.RECONVERGENT B0 ;  /* 0x0000000000007941 */ /* 0x000fea0003800200 */
.L_x_1243:
        /* <DEDUP_REMOVED lines=99> */
.L_x_1246:
[----:B------:R-:W-:Y:S05]  /*91b0*/  BSYNC.RECONVERGENT B0 ;  /* 0x0000000000007941 */ /* 0x000fea0003800200 */
.L_x_1245:
        /* <DEDUP_REMOVED lines=93> */
.L_x_1248:
[----:B------:R-:W-:Y:S05]  /*9790*/  BSYNC.RECONVERGENT B0 ;  /* 0x0000000000007941 */ /* 0x000fea0003800200 */
.L_x_1247:
        /* <DEDUP_REMOVED lines=97> */
.L_x_1250:
[----:B------:R-:W-:Y:S05]  /*9db0*/  BSYNC.RECONVERGENT B0 ;  /* 0x0000000000007941 */ /* 0x000fea0003800200 */
.L_x_1249:
        /* <DEDUP_REMOVED lines=97> */
.L_x_1252:
[----:B------:R-:W-:Y:S05]  /*a3d0*/  BSYNC.RECONVERGENT B0 ;  /* 0x0000000000007941 */ /* 0x000fea0003800200 */
.L_x_1251:
        /* <DEDUP_REMOVED lines=97> */
.L_x_1254:
[----:B------:R-:W-:Y:S05]  /*a9f0*/  BSYNC.RECONVERGENT B0 ;  /* 0x0000000000007941 */ /* 0x000fea0003800200 */
.L_x_1253:
        /* <DEDUP_REMOVED lines=100> */
.L_x_1256:
[----:B------:R-:W-:Y:S05]  /*b040*/  BSYNC.RECONVERGENT B0 ;  /* 0x0000000000007941 */ /* 0x000fea0003800200 */
.L_x_1255:
        /* <DEDUP_REMOVED lines=100> */
.L_x_1258:
[----:B------:R-:W-:Y:S05]  /*b690*/  BSYNC.RECONVERGENT B0 ;  /* 0x0000000000007941 */ /* 0x000fea0003800200 */
.L_x_1257:
        /* <DEDUP_REMOVED lines=97> */
.L_x_1260:
[----:B------:R-:W-:Y:S05]  /*bcb0*/  BSYNC.RECONVERGENT B0 ;  /* 0x0000000000007941 */ /* 0x000fea0003800200 */
.L_x_1259:
        /* <DEDUP_REMOVED lines=100> */
.L_x_1262:
[----:B------:R-:W-:Y:S05]  /*c300*/  BSYNC.RECONVERGENT B0 ;  /* 0x0000000000007941 */ /* 0x000fea0003800200 */
.L_x_1261:
        /* <DEDUP_REMOVED lines=103> */
.L_x_1264:
[----:B------:R-:W-:Y:S05]  /*c980*/  BSYNC.RECONVERGENT B0 ;  /* 0x0000000000007941 */ /* 0x000fea0003800200 */
.L_x_1263:
        /* <DEDUP_REMOVED lines=103> */
.L_x_1266:
[----:B------:R-:W-:Y:S05]  /*d000*/  BSYNC.RECONVERGENT B0 ;  /* 0x0000000000007941 */ /* 0x000fea0003800200 */
.L_x_1265:
        /* <DEDUP_REMOVED lines=103> */
.L_x_1268:
[----:B------:R-:W-:Y:S05]  /*d680*/  BSYNC.RECONVERGENT B0 ;  /* 0x0000000000007941 */ /* 0x000fea0003800200 */
.L_x_1267:
        /* <DEDUP_REMOVED lines=104> */
.L_x_1270:
[----:B------:R-:W-:Y:S05]  /*dd10*/  BSYNC.RECONVERGENT B0 ;  /* 0x0000000000007941 */ /* 0x000fea0003800200 */
.L_x_1269:
        /* <DEDUP_REMOVED lines=100> */
.L_x_1272:
[----:B------:R-:W-:Y:S05]  /*e360*/  BSYNC.RECONVERGENT B0 ;  /* 0x0000000000007941 */ /* 0x000fea0003800200 */
.L_x_1271:
        /* <DEDUP_REMOVED lines=10> */
.L_x_1207:
[----:B------:R-:W-:Y:S05]  /*e410*/  BSYNC.RECONVERGENT B1 ;  /* 0x0000000000017941 */ /* 0x000fea0003800200 */
.L_x_1205:
[----:B-1----:R-:W5:Y:S01]  /*e420*/  LDL.64 R2, [R1+0x30] ;  /* 0x0000300001027983 */ /* 0x002f620000100a00 */
[----:B------:R-:W-:Y:S01]  /*e430*/  UMOV UR4, URZ ;  /* 0x000000ff00047c82 */ /* 0x000fe20008000000 */
[----:B------:R-:W-:Y:S01]  /*e440*/  BSSY.RECONVERGENT B0, `(.L_x_1273) ;  /* 0x0000065000007945 */ /* 0x000fe20003800200 */
[----:B------:R-:W-:Y:S01]  /*e450*/  IADD3 R0, P1, PT, RZ, -UR4, RZ ;  /* 0x80000004ff007c10 */ /* 0x000fe2000ff3e0ff */
[----:B------:R-:W2:Y:S01]  /*e460*/  LD.E R4, desc[UR6][R134.64+0x128] ;  /* 0x0001280686047980 */ /* 0x000ea2000c101900 */
[----:B-----5:R-:W-:Y:S04]  /*e470*/  ISETP.NE.U32.AND P0, PT, R2, RZ, PT ;  /* 0x000000ff0200720c */ /* 0x020fe80003f05070 */
[----:B------:R-:W-:Y:S01]  /*e480*/  ISETP.NE.AND.EX P0, PT, R3, RZ, PT, P0 ;  /* 0x000000ff0300720c */ /* 0x000fe20003f05300 */
[----:B--2---:R-:W-:Y:S04]  /*e490*/  IMAD.SHL.U32 R4, R4, 0x100, RZ ;  /* 0x0000010004047824 */ /* 0x004fe800078e00ff */
[----:B------:R-:W-:Y:S05]  /*e4a0*/  IMAD.X R4, RZ, RZ, ~R4, P1 ;  /* 0x000000ffff047224 */ /* 0x000fea00008e0e04 */
[----:B------:R-:W-:Y:S03]  /*e4b0*/  SHF.R.S64 R5, R0, 0x1f, R4 ;  /* 0x0000001f00057819 */ /* 0x000fe60000001004 */
[----:B------:R-:W2:Y:S01]  /*e4c0*/  @!P0 LD.E R3, desc[UR6][R134.64+0x40] ;  /* 0x0000400686038980 */ /* 0x000ea2000c101900 */
[----:B------:R-:W-:Y:S03]  /*e4d0*/  IADD3 R26, P3, PT, R26, R5, RZ ;  /* 0x000000051a1a7210 */ /* 0x000fe60007f7e0ff */
[----:B------:R-:W5:Y:S01]  /*e4e0*/  @!P0 LD.E R2, desc[UR6][R134.64+0x38] ;  /* 0x0000380686028980 */ /* 0x000f62000c101900 */
[----:B------:R-:W-:Y:S01]  /*e4f0*/  LEA.HI.X.SX32 R25, R4, R25, 0x1, P3 ;  /* 0x0000001904197211 */ /* 0x000fe200018f0eff */
[----:B--2---:R-:W-:Y:S02]  /*e500*/  @!P0 IMAD.SHL.U32 R3, R3, 0x100, RZ ;  /* 0x0000010003038824 */ /* 0x004fe400078e00ff */
[----:B-----5:R-:W-:Y:S02]  /*e510*/  @!P0 IMAD.SHL.U32 R2, R2, 0x100, RZ ;  /* 0x0000010002028824 */ /* 0x020fe400078e00ff */
[----:B------:R-:W-:Y:S02]  /*e520*/  @!P0 IMAD.X R3, RZ, RZ, ~R3, P1 ;  /* 0x000000ffff038224 */ /* 0x000fe400008e0e03 */
[----:B------:R-:W-:Y:S03]  /*e530*/  @!P0 IMAD.X R2, RZ, RZ, ~R2, P1 ;  /* 0x000000ffff028224 */ /* 0x000fe600008e0e02 */
[C---:B---34-:R-:W-:Y:S02]  /*e540*/  @!P0 SHF.R.S64 R6, R0.reuse, 0x1f, R3 ;  /* 0x0000001f00068819 */ /* 0x058fe40000001003 */
[----:B------:R-:W-:Y:S02]  /*e550*/  @!P0 SHF.R.S64 R0, R0, 0x1f, R2 ;  /* 0x0000001f00008819 */ /* 0x000fe40000001002 */
[----:B------:R-:W-:Y:S02]  /*e560*/  @!P0 IADD3 R76, P2, PT, R6, R76, RZ ;  /* 0x0000004c064c8210 */ /* 0x000fe40007f5e0ff */
[----:B------:R-:W-:Y:S02]  /*e570*/  @!P0 IADD3 R59, P1, PT, R0, R59, RZ ;  /* 0x0000003b003b8210 */ /* 0x000fe40007f3e0ff */
[----:B------:R-:W-:Y:S02]  /*e580*/  @!P0 LEA.HI.X.SX32 R75, R3, R75, 0x1, P2 ;  /* 0x0000004b034b8211 */ /* 0x000fe400010f0eff */
[----:B------:R-:W-:Y:S01]  /*e590*/  @!P0 LEA.HI.X.SX32 R58, R2, R58, 0x1, P1 ;  /* 0x0000003a023a8211 */ /* 0x000fe200008f0eff */
[----:B------:R-:W-:Y:S08]  /*e5a0*/  @!P0 BRA `(.L_x_1274) ;  /* 0x0000000400388947 */ /* 0x000ff00003800000 */
[----:B------:R-:W-:Y:S11]  /*e5b0*/  ISETP.GT.AND P0, PT, R86, R94, PT ;  /* 0x0000005e5600720c */ /* 0x000ff60003f04270 */
[----:B------:R-:W-:Y:S02]  /*e5c0*/  @!UPT UIADD3 URZ, UPT, UPT, URZ, URZ, URZ ;  /* 0x000000fffffff290 */ /* 0x000fe4000fffe0ff */
[----:B------:R-:W-:Y:S05]  /*e5d0*/  @!P0 BRA `(.L_x_1274) ;  /* 0x00000004002c8947 */ /* 0x000fea0003800000 */
[----:B------:R-:W2:Y:S01]  /*e5e0*/  LD.E R2, desc[UR6][R134.64+0x170] ;  /* 0x0001700686027980 */ /* 0x000ea2000c101900 */
[----:B------:R-:W-:Y:S02]  /*e5f0*/  IABS R3, R85 ;  /* 0x0000005500037213 */ /* 0x000fe40000000000 */
[----:B------:R-:W-:Y:S01]  /*e600*/  IABS R5, R78 ;  /* 0x0000004e00057213 */ /* 0x000fe20000000000 */
[----:B------:R-:W3:Y:S01]  /*e610*/  LDL.64 R14, [R1+0x8] ;  /* 0x00000800010e7983 */ /* 0x000ee20000100a00 */
        /* <DEDUP_REMOVED lines=37> */
[-C--:B---3--:R-:W-:Y:S02]  /*e870*/  LEA R10, P1, R4, R14.reuse, 0x2 ;  /* 0x0000000e040a7211 */ /* 0x088fe400078210ff */
[----:B------:R-:W-:Y:S02]  /*e880*/  LEA R8, P0, R0, R14, 0x2 ;  /* 0x0000000e00087211 */ /* 0x000fe400078010ff */
[-C--:B------:R-:W-:Y:S02]  /*e890*/  LEA.HI.X.SX32 R11, R4, R15.reuse, 0x2, P1 ;  /* 0x0000000f040b7211 */ /* 0x080fe400008f16ff */
[C---:B------:R-:W-:Y:S01]  /*e8a0*/  LEA.HI.X.SX32 R9, R0.reuse, R15, 0x2, P0 ;  /* 0x0000000f00097211 */ /* 0x040fe200000f16ff */
[----:B------:R-:W-:Y:S01]  /*e8b0*/  IMAD.IADD R0, R0, 0x1, -R4 ;  /* 0x0000000100007824 */ /* 0x000fe200078e0a04 */
[----:B------:R-:W3:Y:S03]  /*e8c0*/  LD.E.64 R14, desc[UR6][R134.64+0x28] ;  /* 0x00002806860e7980 */ /* 0x000ee6000c101b00 */
[----:B------:R-:W-:Y:S03]  /*e8d0*/  IMAD R0, R0, R2, -0x100 ;  /* 0xffffff0000007424 */ /* 0x000fe600078e0202 */
[----:B------:R-:W4:Y:S02]  /*e8e0*/  LD.E R3, desc[UR6][R8.64] ;  /* 0x0000000608037980 */ /* 0x000f24000c101900 */
[----:B------:R-:W-:Y:S02]  /*e8f0*/  SHF.R.S32.HI R16, RZ, 0x1f, R0 ;  /* 0x0000001fff107819 */ /* 0x000fe40000011400 */
[----:B------:R-:W4:Y:S04]  /*e900*/  LD.E R5, desc[UR6][R10.64] ;  /* 0x000000060a057980 */ /* 0x000f28000c101900 */
        /* <DEDUP_REMOVED lines=24> */
.L_x_1274:
[----:B------:R-:W-:Y:S05]  /*ea90*/  BSYNC.RECONVERGENT B0 ;  /* 0x0000000000007941 */ /* 0x000fea0003800200 */
.L_x_1273:
[----:B------:R-:W-:Y:S11]  /*eaa0*/  ISETP.GT.AND P0, PT, R86, R94, PT ;  /* 0x0000005e5600720c */ /* 0x000ff60003f04270 */
[----:B------:R-:W-:Y:S02]  /*eab0*/  @!UPT UIADD3 URZ, UPT, UPT, URZ, URZ, URZ ;  /* 0x000000fffffff290 */ /* 0x000fe4000fffe0ff */
[----:B------:R-:W-:Y:S05]  /*eac0*/  @P0 BRA `(.L_x_1275) ;  /* 0xffffff3c00d00947 */ /* 0x000fea000383ffff */
.L_x_1204:
[----:B------:R-:W-:Y:S05]  /*ead0*/  WARPSYNC.ALL ;  /* 0x0000000000007948 */ /* 0x000fea0003800000 */
[----:B------:R-:W-:Y:S06]  /*eae0*/  BAR.SYNC.DEFER_BLOCKING 0x0 ;  /* 0x0000000000007b1d */ /* 0x000fec0000010000 */
[----:B-----5:R-:W2:Y:S01]  /*eaf0*/  LD.E R34, desc[UR6][R134.64+0xd0] ;  /* 0x0000d00686227980 */ /* 0x020ea2000c101900 */
[----:B------:R-:W-:Y:S01]  /*eb00*/  BSSY.RECONVERGENT B2, `(.L_x_1276) ;  /* 0x00002fc000027945 */ /* 0x000fe20003800200 */
[C---:B-1----:R-:W-:Y:S01]  /*eb10*/  SHF.L.U64.HI R37, R98.reuse, 0x4, R99 ;  /* 0x0000000462257819 */ /* 0x042fe20000010263 */
[----:B------:R-:W-:Y:S01]  /*eb20*/  IMAD.SHL.U32 R26, R98, 0x10, RZ ;  /* 0x00000010621a7824 */ /* 0x000fe200078e00ff */
[----:B--2---:R-:W-:-:S13]  /*eb30*/  ISETP.NE.AND P0, PT, R34, RZ, PT ;  /* 0x000000ff2200720c */ /* 0x004fda0003f05270 */
[----:B------:R-:W-:Y:S05]  /*eb40*/  @P0 BRA `(.L_x_1277) ;  /* 0x0000000000ec0947 */ /* 0x000fea0003800000 */
[----:B------:R-:W2:Y:S01]  /*eb50*/  LDL R0, [R1+0x3c] ;  /* 0x00003c0001007983 */ /* 0x000ea20000100800 */
[----:B------:R-:W-:Y:S01]  /*eb60*/  BSSY.RECONVERGENT B0, `(.L_x_1278) ;  /* 0x000000d000007945 */ /* 0x000fe20003800200 */
[----:B--2---:R-:W-:-:S04]  /*eb70*/  IADD3 R0, PT, PT, -R153, R0, RZ ;  /* 0x0000000099007210 */ /* 0x004fc80007ffe1ff */
[----:B------:R-:W-:-:S13]  /*eb80*/  ISETP.GE.AND P0, PT, R60, R0, PT ;  /* 0x000000003c00720c */ /* 0x000fda0003f06270 */
[----:B------:R-:W-:Y:S05]  /*eb90*/  @P0 BRA `(.L_x_1279) ;  /* 0x0000000000240947 */ /* 0x000fea0003800000 */
[----:B------:R-:W2:Y:S02]  /*eba0*/  LDL R2, [R1+0x2c] ;  /* 0x00002c0001027983 */ /* 0x000ea40000100800 */
[----:B--2---:R-:W-:-:S13]  /*ebb0*/  ISETP.GE.AND P0, PT, R12, R2, PT ;  /* 0x000000020c00720c */ /* 0x004fda0003f06270 */
[----:B------:R-:W-:Y:S05]  /*ebc0*/  @P0 BRA `(.L_x_1280) ;  /* 0x0000000000140947 */ /* 0x000fea0003800000 */
[----:B------:R-:W-:Y:S01]  /*ebd0*/  @!PT LDS RZ, [RZ] ;  /* 0x00000000fffff984 */ /* 0x000fe20000000800 */
[----:B------:R-:W-:Y:S01]  /*ebe0*/  @!PT LDS RZ, [RZ] ;  /* 0x00000000fffff984 */ /* 0x000fe20000000800 */
[----:B------:R-:W-:Y:S01]  /*ebf0*/  @!PT LDS RZ, [RZ] ;  /* 0x00000000fffff984 */ /* 0x000fe20000000800 */
[----:B------:R1:W-:Y:S01]  /*ec00*/  LDGSTS.E.BYPASS.LTC128B.128 [R79], desc[UR6][R100.64] ;  /* 0x00000000644f7fae */ /* 0x0003e2000b981a06 */
[----:B------:R-:W-:Y:S05]  /*ec10*/  BRA `(.L_x_1279) ;  /* 0x0000000000047947 */ /* 0x000fea0003800000 */
.L_x_1280:
[----:B------:R2:W-:Y:S02]  /*ec20*/  STS.128 [R79], RZ ;  /* 0x000000ff4f007388 */ /* 0x0005e40000000c00 */
.L_x_1279:
[----:B------:R-:W-:Y:S05]  /*ec30*/  BSYNC.RECONVERGENT B0 ;  /* 0x0000000000007941 */ /* 0x000fea0003800200 */
.L_x_1278:
        /* <DEDUP_REMOVED lines=10> */
[----:B------:R-:W3:Y:S02]  /*ece0*/  LDL R4, [R1+0x2c] ;  /* 0x00002c0001047983 */ /* 0x000ee40000100800 */
[----:B---3--:R-:W-:-:S13]  /*ecf0*/  ISETP.GE.AND P0, PT, R12, R4, PT ;  /* 0x000000040c00720c */ /* 0x008fda0003f06270 */
[----:B------:R3:W-:Y:S01]  /*ed00*/  @P0 STS.128 [R79+0x800], RZ ;  /* 0x000800ff4f000388 */ /* 0x0007e20000000c00 */
[----:B------:R-:W-:Y:S05]  /*ed10*/  @P0 BRA `(.L_x_1282) ;  /* 0x0000000000100947 */ /* 0x000fea0003800000 */
[----:B------:R-:W-:Y:S01]  /*ed20*/  @!PT LDS RZ, [RZ] ;  /* 0x00000000fffff984 */ /* 0x000fe20000000800 */
[----:B------:R-:W-:Y:S01]  /*ed30*/  @!PT LDS RZ, [RZ] ;  /* 0x00000000fffff984 */ /* 0x000fe20000000800 */
[----:B------:R-:W-:Y:S01]  /*ed40*/  @!PT LDS RZ, [RZ] ;  /* 0x00000000fffff984 */ /* 0x000fe20000000800 */
[----:B------:R4:W-:Y:S02]  /*ed50*/  LDGSTS.E.BYPASS.LTC128B.128 [R79+0x800], desc[UR6][R2.64] ;  /* 0x00800000024f7fae */ /* 0x0009e4000b981a06 */
.L_x_1282:
[----:B------:R-:W-:Y:S05]  /*ed60*/  BSYNC.RECONVERGENT B0 ;  /* 0x0000000000007941 */ /* 0x000fea0003800200 */
.L_x_1281:
[----:B------:R-:W-:Y:S04]  /*ed70*/  BSSY.RECONVERGENT B0, `(.L_x_1283) ;  /* 0x000000c000007945 */ /* 0x000fe80003800200 */
[----:B------:R-:W-:Y:S05]  /*ed80*/  @P2 BRA `(.L_x_1284) ;  /* 0x0000000000282947 */ /* 0x000fea0003800000 */
[----:B------:R-:W5:Y:S02]  /*ed90*/  LDL R0, [R1+0x2c] ;  /* 0x00002c0001007983 */ /* 0x000f640000100800 */
        /* <DEDUP_REMOVED lines=9> */
.L_x_1284:
[----:B------:R-:W-:Y:S05]  /*ee30*/  BSYNC.RECONVERGENT B0 ;  /* 0x0000000000007941 */ /* 0x000fea0003800200 */
.L_x_1283:
[----:B------:R-:W-:Y:S05]  /*ee40*/  @P3 BRA `(.L_x_1285) ;  /* 0x0000002c001c3947 */ /* 0x000fea0003800000 */
[----:B------:R-:W5:Y:S02]  /*ee50*/  LDL R0, [R1+0x2c] ;  /* 0x00002c0001007983 */ /* 0x000f640000100800 */
        /* <DEDUP_REMOVED lines=10> */
.L_x_1277:
[----:B------:R-:W2:Y:S01]  /*ef00*/  LD.E.64 R2, desc[UR6][R134.64+0xf0] ;  /* 0x0000f00686027980 */ /* 0x000ea2000c101b00 */
[----:B------:R-:W1:Y:S03]  /*ef10*/  S2R R0, SR_CTAID.Y ;  /* 0x0000000000007919 */ /* 0x000e660000002600 */
[----:B------:R-:W3:Y:S04]  /*ef20*/  LD.E.U8 R4, desc[UR6][R134.64+0x1b3] ;  /* 0x0001b30686047980 */ /* 0x000ee8000c101100 */
[----:B------:R-:W5:Y:S04]  /*ef30*/  LD.E.64 R32, desc[UR6][R134.64+0x148] ;  /* 0x0001480686207980 */ /* 0x000f68000c101b00 */
        /* <DEDUP_REMOVED lines=19> */
[----:B------:R-:W2:Y:S04]  /*f070*/  LDL R5, [R1+0x3c] ;  /* 0x00003c0001057983 */ /* 0x000ea80000100800 */
        /* <DEDUP_REMOVED lines=67> */
.L_x_1291:
[----:B------:R-:W-:Y:S05]  /*f4b0*/  BSYNC.RECONVERGENT B0 ;  /* 0x0000000000007941 */ /* 0x000fea0003800200 */
.L_x_1290:
[----:B-----5:R2:W-:Y:S01]  /*f4c0*/  STS.128 [R79], R4 ;  /* 0x000000044f007388 */ /* 0x0205e20000000c00 */
[----:B------:R-:W-:Y:S05]  /*f4d0*/  BRA `(.L_x_1288) ;  /* 0x0000000000047947 */ /* 0x000fea0003800000 */
.L_x_1289:
[----:B------:R1:W-:Y:S02]  /*f4e0*/  STS.128 [R79], RZ ;  /* 0x000000ff4f007388 */ /* 0x0003e40000000c00 */
.L_x_1288:
[----:B------:R-:W-:Y:S05]  /*f4f0*/  BSYNC.RECONVERGENT B1 ;  /* 0x0000000000017941 */ /* 0x000fea0003800200 */
.L_x_1287:
        /* <DEDUP_REMOVED lines=61> */
.L_x_1295:
[----:B------:R-:W-:Y:S05]  /*f8d0*/  BSYNC.RECONVERGENT B0 ;  /* 0x0000000000007941 */ /* 0x000fea0003800200 */
.L_x_1294:
[----:B-----5:R4:W-:Y:S02]  /*f8e0*/  STS.128 [R79+0x800], R4 ;  /* 0x000800044f007388 */ /* 0x0209e40000000c00 */
.L_x_1293:
[----:B------:R-:W-:Y:S05]  /*f8f0*/  BSYNC.RECONVERGENT B1 ;  /* 0x0000000000017941 */ /* 0x000fea0003800200 */
.L_x_1292:
        /* <DEDUP_REMOVED lines=61> */
.L_x_1299:
[----:B------:R-:W-:Y:S05]  /*fcd0*/  BSYNC.RECONVERGENT B0 ;  /* 0x0000000000007941 */ /* 0x000fea0003800200 */
.L_x_1298:
[----:B-----5:R2:W-:Y:S02]  /*fce0*/  STS.128 [R79+0x1000], R4 ;  /* 0x001000044f007388 */ /* 0x0205e40000000c00 */
.L_x_1297:
[----:B------:R-:W-:Y:S05]  /*fcf0*/  BSYNC.RECONVERGENT B1 ;  /* 0x0000000000017941 */ /* 0x000fea0003800200 */
.L_x_1296:
        /* <DEDUP_REMOVED lines=60> */
.L_x_1301:
[----:B------:R-:W-:Y:S05]  /*100c0*/  BSYNC.RECONVERGENT B0 ;  /* 0x0000000000007941 */ /* 0x000fea0003800200 */
.L_x_1300:
[----:B-----5:R2:W-:Y:S01]  /*100d0*/  STS.128 [R79+0x1800], R4 ;  /* 0x001800044f007388 */ /* 0x0205e20000000c00 */
[----:B------:R-:W-:Y:S05]  /*100e0*/  BRA `(.L_x_1285) ;  /* 0x0000001800747947 */ /* 0x000fea0003800000 */
.L_x_1286:
[----:B------:R-:W2:Y:S04]  /*100f0*/  LDL R2, [R1+0x3c] ;  /* 0x00003c0001027983 */ /* 0x000ea80000100800 */
        /* <DEDUP_REMOVED lines=103> */
.L_x_1306:
[----:B------:R-:W-:Y:S05]  /*10770*/  BSYNC.RECONVERGENT B0 ;  /* 0x0000000000007941 */ /* 0x000fea0003800200 */
.L_x_1305:
[----:B-----5:R1:W-:Y:S01]  /*10780*/  STS.128 [R79], R4 ;  /* 0x000000044f007388 */ /* 0x0203e20000000c00 */
[----:B------:R-:W-:Y:S05]  /*10790*/  BRA `(.L_x_1303) ;  /* 0x0000000000047947 */ /* 0x000fea0003800000 */
.L_x_1304:
[----:B------:R2:W-:Y:S02]  /*107a0*/  STS.128 [R79], RZ ;  /* 0x000000ff4f007388 */ /* 0x0005e40000000c00 */
.L_x_1303:
[----:B------:R-:W-:Y:S05]  /*107b0*/  BSYNC.RECONVERGENT B1 ;  /* 0x0000000000017941 */ /* 0x000fea0003800200 */
.L_x_1302:
        /* <DEDUP_REMOVED lines=98> */
.L_x_1310:
[----:B------:R-:W-:Y:S05]  /*10de0*/  BSYNC.RECONVERGENT B0 ;  /* 0x0000000000007941 */ /* 0x000fea0003800200 */
.L_x_1309:
[----:B-----5:R4:W-:Y:S02]  /*10df0*/  STS.128 [R79+0x800], R4 ;  /* 0x000800044f007388 */ /* 0x0209e40000000c00 */
.L_x_1308:
[----:B------:R-:W-:Y:S05]  /*10e00*/  BSYNC.RECONVERGENT B1 ;  /* 0x0000000000017941 */ /* 0x000fea0003800200 */
.L_x_1307:
        /* <DEDUP_REMOVED lines=98> */
.L_x_1314:
[----:B------:R-:W-:Y:S05]  /*11430*/  BSYNC.RECONVERGENT B0 ;  /* 0x0000000000007941 */ /* 0x000fea0003800200 */
.L_x_1313:
[----:B-----5:R4:W-:Y:S02]  /*11440*/  STS.128 [R79+0x1000], R4 ;  /* 0x001000044f007388 */ /* 0x0209e40000000c00 */
.L_x_1312:
[----:B------:R-:W-:Y:S05]  /*11450*/  BSYNC.RECONVERGENT B1 ;  /* 0x0000000000017941 */ /* 0x000fea0003800200 */
.L_x_1311:
        /* <DEDUP_REMOVED lines=100> */
.L_x_1316:
[----:B------:R-:W-:Y:S05]  /*11aa0*/  BSYNC.RECONVERGENT B0 ;  /* 0x0000000000007941 */ /* 0x000fea0003800200 */
.L_x_1315:
[----:B-----5:R1:W-:Y:S02]  /*11ab0*/  STS.128 [R79+0x1800], R4 ;  /* 0x001800044f007388 */ /* 0x0203e40000000c00 */
.L_x_1285:
[----:B------:R-:W-:Y:S05]  /*11ac0*/  BSYNC.RECONVERGENT B2 ;  /* 0x0000000000027941 */ /* 0x000fea0003800200 */
.L_x_1276:
[----:B------:R1:W5:Y:S04]  /*11ad0*/  LDL R213, [R1+0x1c] ;  /* 0x00001c0001d57983 */ /* 0x0003680000100800 */
[----:B------:R1:W5:Y:S01]  /*11ae0*/  LDL R212, [R1+0x20] ;  /* 0x0000200001d47983 */ /* 0x0003620000100800 */
[----:B------:R-:W-:Y:S01]  /*11af0*/  IADD3 R0, PT, PT, -R104, R92, RZ ;  /* 0x0000005c68007210 */ /* 0x000fe20007ffe1ff */
[----:B------:R-:W-:Y:S03]  /*11b00*/  BSSY.RECONVERGENT B0, `(.L_x_1317) ;  /* 0x000000e000007945 */ /* 0x000fe60003800200 */
[----:B------:R-:W-:-:S13]  /*11b10*/  ISETP.GE.AND P2, PT, R60, R0, PT ;  /* 0x000000003c00720c */ /* 0x000fda0003f46270 */
[----:B------:R-:W-:Y:S05]  /*11b20*/  @P2 BRA `(.L_x_1318) ;  /* 0x00000000002c2947 */ /* 0x000fea0003800000 */
[----:B-1--4-:R-:W4:Y:S02]  /*11b30*/  LDL R2, [R1+0x2c] ;  /* 0x00002c0001027983 */ /* 0x012f240000100800 */
[----:B----4-:R-:W-:-:S13]  /*11b40*/  ISETP.GE.AND P0, PT, R12, R2, PT ;  /* 0x000000020c00720c */ /* 0x010fda0003f06270 */
[----:B------:R-:W-:Y:S05]  /*11b50*/  @P0 BRA `(.L_x_1319) ;  /* 0x00000000001c0947 */ /* 0x000fea0003800000 */
[----:B-----5:R-:W-:Y:S02]  /*11b60*/  MOV R2, R212 ;  /* 0x000000d400027202 */ /* 0x020fe40000000f00 */
[----:B------:R-:W-:-:S05]  /*11b70*/  MOV R3, R213 ;  /* 0x000000d500037202 */ /* 0x000fca0000000f00 */
[----:B------:R-:W-:Y:S01]  /*11b80*/  @!PT LDS RZ, [RZ] ;  /* 0x00000000fffff984 */ /* 0x000fe20000000800 */
[----:B------:R-:W-:Y:S01]  /*11b90*/  @!PT LDS RZ, [RZ] ;  /* 0x00000000fffff984 */ /* 0x000fe20000000800 */
[----:B------:R-:W-:Y:S01]  /*11ba0*/  @!PT LDS RZ, [RZ] ;  /* 0x00000000fffff984 */ /* 0x000fe20000000800 */
[----:B------:R1:W-:Y:S01]  /*11bb0*/  LDGSTS.E.BYPASS.LTC128B.128 [R79+0x2000], desc[UR6][R2.64] ;  /* 0x02000000024f7fae */ /* 0x0003e2000b981a06 */
[----:B------:R-:W-:Y:S05]  /*11bc0*/  BRA `(.L_x_1318) ;  /* 0x0000000000047947 */ /* 0x000fea0003800000 */
.L_x_1319:
[----:B------:R1:W-:Y:S02]  /*11bd0*/  STS.128 [R79+0x2000], RZ ;  /* 0x002000ff4f007388 */ /* 0x0003e40000000c00 */
.L_x_1318:
[----:B------:R-:W-:Y:S05]  /*11be0*/  BSYNC.RECONVERGENT B0 ;  /* 0x0000000000007941 */ /* 0x000fea0003800200 */
.L_x_1317:
[----:B------:R-:W-:Y:S01]  /*11bf0*/  ISETP.GE.AND P1, PT, R47, R0, PT ;  /* 0x000000002f00720c */ /* 0x000fe20003f26270 */
[----:B------:R-:W-:Y:S01]  /*11c00*/  BSSY.RECONVERGENT B0, `(.L_x_1320) ;  /* 0x000000d000007945 */ /* 0x000fe20003800200 */
[----:B-1--45:R-:W-:-:S04]  /*11c10*/  LEA R2, P0, R80, R212, 0x1 ;  /* 0x000000d450027211 */ /* 0x032fc800078008ff */
[----:B------:R-:W-:-:S07]  /*11c20*/  LEA.HI.X R3, R80, R213, R93, 0x1, P0 ;  /* 0x000000d550037211 */ /* 0x000fce00000f0c5d */
[----:B------:R-:W-:Y:S05]  /*11c30*/  @P1 BRA `(.L_x_1321) ;  /* 0x0000000000241947 */ /* 0x000fea0003800000 */
[----:B--2---:R-:W2:Y:S02]  /*11c40*/  LDL R4, [R1+0x2c] ;  /* 0x00002c0001047983 */ /* 0x004ea40000100800 */
[----:B--2---:R-:W-:-:S13]  /*11c50*/  ISETP.GE.AND P0, PT, R12, R4, PT ;  /* 0x000000040c00720c */ /* 0x004fda0003f06270 */
[----:B------:R-:W-:Y:S05]  /*11c60*/  @P0 BRA `(.L_x_1322) ;  /* 0x0000000000140947 */ /* 0x000fea0003800000 */
[----:B------:R-:W-:Y:S01]  /*11c70*/  @!PT LDS RZ, [RZ] ;  /* 0x00000000fffff984 */ /* 0x000fe20000000800 */
[----:B------:R-:W-:Y:S01]  /*11c80*/  @!PT LDS RZ, [RZ] ;  /* 0x00000000fffff984 */ /* 0x000fe20000000800 */
[----:B------:R-:W-:Y:S01]  /*11c90*/  @!PT LDS RZ, [RZ] ;  /* 0x00000000fffff984 */ /* 0x000fe20000000800 */
[----:B------:R1:W-:Y:S01]  /*11ca0*/  LDGSTS.E.BYPASS.LTC128B.128 [R79+0x2800], desc[UR6][R2.64] ;  /* 0x02800000024f7fae */ /* 0x0003e2000b981a06 */
[----:B------:R-:W-:Y:S05]  /*11cb0*/  BRA `(.L_x_1321) ;  /* 0x0000000000047947 */ /* 0x000fea0003800000 */
.L_x_1322:
[----:B------:R4:W-:Y:S02]  /*11cc0*/  STS.128 [R79+0x2800], RZ ;  /* 0x002800ff4f007388 */ /* 0x0009e40000000c00 */
.L_x_1321:
[----:B------:R-:W-:Y:S05]  /*11cd0*/  BSYNC.RECONVERGENT B0 ;  /* 0x0000000000007941 */ /* 0x000fea0003800200 */
.L_x_1320:
[----:B------:R-:W-:Y:S01]  /*11ce0*/  ISETP.GE.AND P0, PT, R40, R0, PT ;  /* 0x000000002800720c */ /* 0x000fe20003f06270 */
[----:B------:R-:W-:-:S12]  /*11cf0*/  BSSY.RECONVERGENT B0, `(.L_x_1323) ;  /* 0x000000d000007945 */ /* 0x000fd80003800200 */
[----:B------:R-:W-:Y:S05]  /*11d00*/  @P0 BRA `(.L_x_1324) ;  /* 0x00000000002c0947 */ /* 0x000fea0003800000 */
[----:B--2---:R-:W2:Y:S02]  /*11d10*/  LDL R4, [R1+0x2c] ;  /* 0x00002c0001047983 */ /* 0x004ea40000100800 */
[----:B--2---:R-:W-:-:S13]  /*11d20*/  ISETP.GE.AND P0, PT, R12, R4, PT ;  /* 0x000000040c00720c */ /* 0x004fda0003f06270 */
[----:B------:R-:W-:Y:S05]  /*11d30*/  @P0 BRA `(.L_x_1325) ;  /* 0x00000000001c0947 */ /* 0x000fea0003800000 */
[----:B------:R-:W-:-:S04]  /*11d40*/  LEA R4, P0, R230, R2, 0x5 ;  /* 0x00000002e6047211 */ /* 0x000fc800078028ff */
[----:B------:R-:W-:-:S05]  /*11d50*/  LEA.HI.X R5, R230, R3, R231, 0x5, P0 ;  /* 0x00000003e6057211 */ /* 0x000fca00000f2ce7 */
[----:B------:R-:W-:Y:S01]  /*11d60*/  @!PT LDS RZ, [RZ] ;  /* 0x00000000fffff984 */ /* 0x000fe20000000800 */
[----:B------:R-:W-:Y:S01]  /*11d70*/  @!PT LDS RZ, [RZ] ;  /* 0x00000000fffff984 */ /* 0x000fe20000000800 */
[----:B------:R-:W-:Y:S01]  /*11d80*/  @!PT LDS RZ, [RZ] ;  /* 0x00000000fffff984 */ /* 0x000fe20000000800 */
[----:B------:R2:W-:Y:S01]  /*11d90*/  LDGSTS.E.BYPASS.LTC128B.128 [R79+0x3000], desc[UR6][R4.64] ;  /* 0x03000000044f7fae */ /* 0x0005e2000b981a06 */
[----:B------:R-:W-:Y:S05]  /*11da0*/  BRA `(.L_x_1324) ;  /* 0x0000000000047947 */ /* 0x000fea0003800000 */
.L_x_1325:
[----:B------:R2:W-:Y:S02]  /*11db0*/  STS.128 [R79+0x3000], RZ ;  /* 0x003000ff4f007388 */ /* 0x0005e40000000c00 */
.L_x_1324:
[----:B------:R-:W-:Y:S05]  /*11dc0*/  BSYNC.RECONVERGENT B0 ;  /* 0x0000000000007941 */ /* 0x000fea0003800200 */
.L_x_1323:
        /* <DEDUP_REMOVED lines=13> */
.L_x_1328:
[----:B------:R2:W-:Y:S02]  /*11ea0*/  STS.128 [R79+0x3800], RZ ;  /* 0x003800ff4f007388 */ /* 0x0005e40000000c00 */
.L_x_1327:
[----:B------:R-:W-:Y:S05]  /*11eb0*/  BSYNC.RECONVERGENT B0 ;  /* 0x0000000000007941 */ /* 0x000fea0003800200 */
.L_x_1326:
[----:B------:R-:W-:Y:S01]  /*11ec0*/  IADD3 R19, PT, PT, R60, 0x40, RZ ;  /* 0x000000403c137810 */ /* 0x000fe20007ffe0ff */
[----:B------:R-:W-:Y:S03]  /*11ed0*/  BSSY.RECONVERGENT B0, `(.L_x_1329) ;  /* 0x0000011000007945 */ /* 0x000fe60003800200 */
[----:B------:R-:W-:-:S13]  /*11ee0*/  ISETP.GE.AND P0, PT, R19, R0, PT ;  /* 0x000000001300720c */ /* 0x000fda0003f06270 */
[----:B------:R-:W-:Y:S05]  /*11ef0*/  @P0 BRA `(.L_x_1330) ;  /* 0x0000000000380947 */ /* 0x000fea0003800000 */
[----:B--2---:R-:W2:Y:S02]  /*11f00*/  LDL R4, [R1+0x2c] ;  /* 0x00002c0001047983 */ /* 0x004ea40000100800 */
[----:B--2---:R-:W-:-:S13]  /*11f10*/  ISETP.GE.AND P0, PT, R12, R4, PT ;  /* 0x000000040c00720c */ /* 0x004fda0003f06270 */
        /* <DEDUP_REMOVED lines=11> */
.L_x_1331:
[----:B------:R2:W-:Y:S02]  /*11fd0*/  STS.128 [R79+0x4000], RZ ;  /* 0x004000ff4f007388 */ /* 0x0005e40000000c00 */
.L_x_1330:
[----:B------:R-:W-:Y:S05]  /*11fe0*/  BSYNC.RECONVERGENT B0 ;  /* 0x0000000000007941 */ /* 0x000fea0003800200 */
.L_x_1329:
[----:B------:R-:W-:Y:S01]  /*11ff0*/  IADD3 R18, PT, PT, R60, 0x50, RZ ;  /* 0x000000503c127810 */ /* 0x000fe20007ffe0ff */
[----:B------:R-:W-:Y:S03]  /*12000*/  BSSY.RECONVERGENT B0, `(.L_x_1332) ;  /* 0x000000e000007945 */ /* 0x000fe60003800200 */
[----:B------:R-:W-:-:S13]  /*12010*/  ISETP.GE.AND P0, PT, R18, R0, PT ;  /* 0x000000001200720c */ /* 0x000fda0003f06270 */
        /* <DEDUP_REMOVED lines=11> */
.L_x_1334:
[----:B------:R2:W-:Y:S02]  /*120d0*/  STS.128 [R79+0x4800], RZ ;  /* 0x004800ff4f007388 */ /* 0x0005e40000000c00 */
.L_x_1333:
[----:B------:R-:W-:Y:S05]  /*120e0*/  BSYNC.RECONVERGENT B0 ;  /* 0x0000000000007941 */ /* 0x000fea0003800200 */
.L_x_1332:
        /* <DEDUP_REMOVED lines=17> */
.L_x_1337:
[----:B------:R2:W-:Y:S02]  /*12200*/  STS.128 [R79+0x5000], RZ ;  /* 0x005000ff4f007388 */ /* 0x0005e40000000c00 */
.L_x_1336:
[----:B------:R-:W-:Y:S05]  /*12210*/  BSYNC.RECONVERGENT B0 ;  /* 0x0000000000007941 */ /* 0x000fea0003800200 */
.L_x_1335:
        /* <DEDUP_REMOVED lines=17> */
.L_x_1340:
[----:B------:R2:W-:Y:S02]  /*12330*/  STS.128 [R79+0x5800], RZ ;  /* 0x005800ff4f007388 */ /* 0x0005e40000000c00 */
.L_x_1339:
[----:B------:R-:W-:Y:S05]  /*12340*/  BSYNC.RECONVERGENT B0 ;  /* 0x0000000000007941 */ /* 0x000fea0003800200 */
.L_x_1338:
[----:B--2---:R-:W-:Y:S01]  /*12350*/  LOP3.LUT R15, R60, 0x80, RZ, 0xfc, !PT ;  /* 0x000000803c0f7812 */ /* 0x004fe200078efcff */
[----:B------:R-:W-:Y:S03]  /*12360*/  BSSY.RECONVERGENT B0, `(.L_x_1341) ;  /* 0x0000011000007945 */ /* 0x000fe60003800200 */
[----:B------:R-:W-:-:S13]  /*12370*/  ISETP.GE.AND P0, PT, R15, R0, PT ;  /* 0x000000000f00720c */ /* 0x000fda0003f06270 */
[----:B------:R-:W-:Y:S05]  /*12380*/  @P0 BRA `(.L_x_1342) ;  /* 0x0000000000380947 */ /* 0x000fea0003800000 */
[----:B------:R-:W2:Y:S02]  /*12390*/  LDL R4, [R1+0x2c] ;  /* 0x00002c0001047983 */ /* 0x000ea40000100800 */
        /* <DEDUP_REMOVED lines=12> */
.L_x_1343:
[----:B------:R2:W-:Y:S02]  /*12460*/  STS.128 [R79+0x6000], RZ ;  /* 0x006000ff4f007388 */ /* 0x0005e40000000c00 */
.L_x_1342:
[----:B------:R-:W-:Y:S05]  /*12470*/  BSYNC.RECONVERGENT B0 ;  /* 0x0000000000007941 */ /* 0x000fea0003800200 */
.L_x_1341:
        /* <DEDUP_REMOVED lines=14> */
.L_x_1346:
[----:B------:R2:W-:Y:S02]  /*12560*/  STS.128 [R79+0x6800], RZ ;  /* 0x006800ff4f007388 */ /* 0x0005e40000000c00 */
.L_x_1345:
[----:B------:R-:W-:Y:S05]  /*12570*/  BSYNC.RECONVERGENT B0 ;  /* 0x0000000000007941 */ /* 0x000fea0003800200 */
.L_x_1344:
        /* <DEDUP_REMOVED lines=17> */
.L_x_1349:
[----:B------:R2:W-:Y:S02]  /*12690*/  STS.128 [R79+0x7000], RZ ;  /* 0x007000ff4f007388 */ /* 0x0005e40000000c00 */
.L_x_1348:
[----:B------:R-:W-:Y:S05]  /*126a0*/  BSYNC.RECONVERGENT B0 ;  /* 0x0000000000007941 */ /* 0x000fea0003800200 */
.L_x_1347:
        /* <DEDUP_REMOVED lines=17> */
.L_x_1352:
[----:B------:R2:W-:Y:S02]  /*127c0*/  STS.128 [R79+0x7800], RZ ;  /* 0x007800ff4f007388 */ /* 0x0005e40000000c00 */
.L_x_1351:
[----:B------:R-:W-:Y:S05]  /*127d0*/  BSYNC.RECONVERGENT B0 ;  /* 0x0000000000007941 */ /* 0x000fea0003800200 */
.L_x_1350:
        /* <DEDUP_REMOVED lines=17> */
.L_x_1355:
[----:B------:R2:W-:Y:S02]  /*128f0*/  STS.128 [R79+0x8000], RZ ;  /* 0x008000ff4f007388 */ /* 0x0005e40000000c00 */
.L_x_1354:
[----:B------:R-:W-:Y:S05]  /*12900*/  BSYNC.RECONVERGENT B0 ;  /* 0x0000000000007941 */ /* 0x000fea0003800200 */
.L_x_1353:
        /* <DEDUP_REMOVED lines=17> */
.L_x_1358:
[----:B------:R2:W-:Y:S02]  /*12a20*/  STS.128 [R79+0x8800], RZ ;  /* 0x008800ff4f007388 */ /* 0x0005e40000000c00 */
.L_x_1357:
[----:B------:R-:W-:Y:S05]  /*12a30*/  BSYNC.RECONVERGENT B0 ;  /* 0x0000000000007941 */ /* 0x000fea0003800200 */
.L_x_1356:
        /* <DEDUP_REMOVED lines=17> */
.L_x_1361:
[----:B------:R2:W-:Y:S02]  /*12b50*/  STS.128 [R79+0x9000], RZ ;  /* 0x009000ff4f007388 */ /* 0x0005e40000000c00 */
.L_x_1360:
[----:B------:R-:W-:Y:S05]  /*12b60*/  BSYNC.RECONVERGENT B0 ;  /* 0x0000000000007941 */ /* 0x000fea0003800200 */
.L_x_1359:
[----:B------:R-:W-:Y:S01]  /*12b70*/  IADD3 R60, PT, PT, R60, 0xf0, RZ ;  /* 0x000000f03c3c7810 */ /* 0x000fe20007ffe0ff */
[----:B------:R-:W-:Y:S03]  /*12b80*/  BSSY.RECONVERGENT B0, `(.L_x_1362) ;  /* 0x000000f000007945 */ /* 0x000fe60003800200 */
[----:B------:R-:W-:-:S13]  /*12b90*/  ISETP.GE.AND P0, PT, R60, R0, PT ;  /* 0x000000003c00720c */ /* 0x000fda0003f06270 */
[----:B------:R-:W-:Y:S05]  /*12ba0*/  @P0 BRA `(.L_x_1363) ;  /* 0x0000000000300947 */ /* 0x000fea0003800000 */
[----:B--2---:R-:W2:Y:S02]  /*12bb0*/  LDL R4, [R1+0x2c] ;  /* 0x00002c0001047983 */ /* 0x004ea40000100800 */
[----:B--2---:R-:W-:-:S13]  /*12bc0*/  ISETP.GE.AND P0, PT, R12, R4, PT ;  /* 0x000000040c00720c */ /* 0x004fda0003f06270 */
        /* <DEDUP_REMOVED lines=9> */
.L_x_1364:
[----:B------:R2:W-:Y:S02]  /*12c60*/  STS.128 [R79+0x9800], RZ ;  /* 0x009800ff4f007388 */ /* 0x0005e40000000c00 */
.L_x_1363:
[----:B------:R-:W-:Y:S05]  /*12c70*/  BSYNC.RECONVERGENT B0 ;  /* 0x0000000000007941 */ /* 0x000fea0003800200 */
.L_x_1362:
[----:B--2---:R2:W5:Y:S04]  /*12c80*/  LDL R5, [R1+0x28] ;  /* 0x0000280001057983 */ /* 0x0045680000100800 */
[----:B------:R2:W5:Y:S01]  /*12c90*/  LDL R4, [R1+0x24] ;  /* 0x0000240001047983 */ /* 0x0005620000100800 */
[----:B------:R-:W-:Y:S03]  /*12ca0*/  BSSY.RECONVERGENT B0, `(.L_x_1365) ;  /* 0x0000012000007945 */ /* 0x000fe60003800200 */
[----:B------:R-:W0:Y:S01]  /*12cb0*/  LDGDEPBAR ;  /* 0x00000000000079af */ /* 0x000e220000000000 */
[----:B------:R-:W-:-:S04]  /*12cc0*/  DEPBAR.LE SB0, 0x0 ;  /* 0x000080000000791a */ /* 0x000fc80000000000 */
[----:B------:R-:W-:Y:S06]  /*12cd0*/  BAR.SYNC.DEFER_BLOCKING 0x0 ;  /* 0x0000000000007b1d */ /* 0x000fec0000010000 */
[----:B------:R-:W-:Y:S05]  /*12ce0*/  @P2 BRA `(.L_x_1366) ;  /* 0x0000000000302947 */ /* 0x000fea0003800000 */
[----:B-1----:R-:W3:Y:S02]  /*12cf0*/  LDL R2, [R1+0x2c] ;  /* 0x00002c0001027983 */ /* 0x002ee40000100800 */
[----:B---3--:R-:W-:-:S13]  /*12d00*/  ISETP.GE.AND P0, PT, R12, R2, PT ;  /* 0x000000020c00720c */ /* 0x008fda0003f06270 */
        /* <DEDUP_REMOVED lines=8> */
.L_x_1367:
[----:B------:R1:W-:Y:S01]  /*12d90*/  STS.128 [R79+0xa000], RZ ;  /* 0x00a000ff4f007388 */ /* 0x0003e20000000c00 */
[----:B------:R-:W-:Y:S05]  /*12da0*/  BRA `(.L_x_1368) ;  /* 0x0000000000047947 */ /* 0x000fea0003800000 */
.L_x_1366:
[----:B------:R1:W-:Y:S02]  /*12db0*/  STS.128 [R79+0xa000], RZ ;  /* 0x00a000ff4f007388 */ /* 0x0003e40000000c00 */
.L_x_1368:
[----:B------:R-:W-:Y:S05]  /*12dc0*/  BSYNC.RECONVERGENT B0 ;  /* 0x0000000000007941 */ /* 0x000fea0003800200 */
.L_x_1365:
[----:B------:R-:W-:Y:S01]  /*12dd0*/  ISETP.GE.AND P0, PT, R47, R0, PT ;  /* 0x000000002f00720c */ /* 0x000fe20003f06270 */
[----:B------:R-:W-:Y:S01]  /*12de0*/  BSSY.RECONVERGENT B0, `(.L_x_1369) ;  /* 0x000000e000007945 */ /* 0x000fe20003800200 */
[----:B-1-3-5:R-:W-:-:S04]  /*12df0*/  LEA R2, P1, R96, R5, 0x1 ;  /* 0x0000000560027211 */ /* 0x02afc800078208ff */
[----:B------:R-:W-:-:S07]  /*12e00*/  LEA.HI.X R3, R96, R4, R102, 0x1, P1 ;  /* 0x0000000460037211 */ /* 0x000fce00008f0c66 */
[----:B------:R1:W-:Y:S01]  /*12e10*/  @P0 STS.128 [R79+0xa800], RZ ;  /* 0x00a800ff4f000388 */ /* 0x0003e20000000c00 */
[----:B------:R-:W-:Y:S05]  /*12e20*/  @P0 BRA `(.L_x_1370) ;  /* 0x0000000000240947 */ /* 0x000fea0003800000 */
[----:B------:R-:W3:Y:S02]  /*12e30*/  LDL R4, [R1+0x2c] ;  /* 0x00002c0001047983 */ /* 0x000ee40000100800 */
[----:B---3--:R-:W-:-:S13]  /*12e40*/  ISETP.GE.AND P0, PT, R12, R4, PT ;  /* 0x000000040c00720c */ /* 0x008fda0003f06270 */
[----:B------:R-:W-:Y:S05]  /*12e50*/  @P0 BRA `(.L_x_1371) ;  /* 0x0000000000140947 */ /* 0x000fea0003800000 */
[----:B------:R-:W-:Y:S01]  /*12e60*/  @!PT LDS RZ, [RZ] ;  /* 0x00000000fffff984 */ /* 0x000fe20000000800 */
[----:B------:R-:W-:Y:S01]  /*12e70*/  @!PT LDS RZ, [RZ] ;  /* 0x00000000fffff984 */ /* 0x000fe20000000800 */
[----:B------:R-:W-:Y:S01]  /*12e80*/  @!PT LDS RZ, [RZ] ;  /* 0x00000000fffff984 */ /* 0x000fe20000000800 */
[----:B------:R3:W-:Y:S01]  /*12e90*/  LDGSTS.E.BYPASS.LTC128B.128 [R79+0xa800], desc[UR6][R2.64] ;  /* 0x0a800000024f7fae */ /* 0x0007e2000b981a06 */
[----:B------:R-:W-:Y:S05]  /*12ea0*/  BRA `(.L_x_1370) ;  /* 0x0000000000047947 */ /* 0x000fea0003800000 */
.L_x_1371:
[----:B------:R3:W-:Y:S02]  /*12eb0*/  STS.128 [R79+0xa800], RZ ;  /* 0x00a800ff4f007388 */ /* 0x0007e40000000c00 */
.L_x_1370:
[----:B------:R-:W-:Y:S05]  /*12ec0*/  BSYNC.RECONVERGENT B0 ;  /* 0x0000000000007941 */ /* 0x000fea0003800200 */
.L_x_1369:
[----:B------:R-:W-:Y:S01]  /*12ed0*/  ISETP.GE.AND P0, PT, R40, R0, PT ;  /* 0x000000002800720c */ /* 0x000fe20003f06270 */
[----:B------:R-:W-:-:S12]  /*12ee0*/  BSSY.RECONVERGENT B0, `(.L_x_1372) ;  /* 0x000000e000007945 */ /* 0x000fd80003800200 */
[----:B------:R1:W-:Y:S01]  /*12ef0*/  @P0 STS.128 [R79+0xb000], RZ ;  /* 0x00b000ff4f000388 */ /* 0x0003e20000000c00 */
[----:B------:R-:W-:Y:S05]  /*12f00*/  @P0 BRA `(.L_x_1373) ;  /* 0x00000000002c0947 */ /* 0x000fea0003800000 */
[----:B------:R-:W5:Y:S02]  /*12f10*/  LDL R4, [R1+0x2c] ;  /* 0x00002c0001047983 */ /* 0x000f640000100800 */
[----:B-----5:R-:W-:-:S13]  /*12f20*/  ISETP.GE.AND P0, PT, R12, R4, PT ;  /* 0x000000040c00720c */ /* 0x020fda0003f06270 */
        /* <DEDUP_REMOVED lines=8> */
.L_x_1374:
[----:B------:R1:W-:Y:S02]  /*12fb0*/  STS.128 [R79+0xb000], RZ ;  /* 0x00b000ff4f007388 */ /* 0x0003e40000000c00 */
.L_x_1373:
[----:B------:R-:W-:Y:S05]  /*12fc0*/  BSYNC.RECONVERGENT B0 ;  /* 0x0000000000007941 */ /* 0x000fea0003800200 */
.L_x_1372:
[----:B------:R-:W-:Y:S01]  /*12fd0*/  ISETP.GE.AND P0, PT, R27, R0, PT ;  /* 0x000000001b00720c */ /* 0x000fe20003f06270 */
[----:B------:R-:W-:-:S12]  /*12fe0*/  BSSY.RECONVERGENT B0, `(.L_x_1375) ;  /* 0x000000e000007945 */ /* 0x000fd80003800200 */
[----:B------:R1:W-:Y:S01]  /*12ff0*/  @P0 STS.128 [R79+0xb800], RZ ;  /* 0x00b800ff4f000388 */ /* 0x0003e20000000c00 */
[----:B------:R-:W-:Y:S05]  /*13000*/  @P0 BRA `(.L_x_1376) ;  /* 0x00000000002c0947 */ /* 0x000fea0003800000 */
[----:B-1----:R-:W5:Y:S02]  /*13010*/  LDL R4, [R1+0x2c] ;  /* 0x00002c0001047983 */ /* 0x002f640000100800 */
        /* <DEDUP_REMOVED lines=9> */
.L_x_1377:
[----:B------:R1:W-:Y:S02]  /*130b0*/  STS.128 [R79+0xb800], RZ ;  /* 0x00b800ff4f007388 */ /* 0x0003e40000000c00 */
.L_x_1376:
[----:B------:R-:W-:Y:S05]  /*130c0*/  BSYNC.RECONVERGENT B0 ;  /* 0x0000000000007941 */ /* 0x000fea0003800200 */
.L_x_1375:
[----:B------:R-:W-:Y:S01]  /*130d0*/  ISETP.GE.AND P0, PT, R19, R0, PT ;  /* 0x000000001300720c */ /* 0x000fe20003f06270 */
[----:B------:R-:W-:-:S12]  /*130e0*/  BSSY.RECONVERGENT B0, `(.L_x_1378) ;  /* 0x0000011000007945 */ /* 0x000fd80003800200 */
[----:B------:R1:W-:Y:S01]  /*130f0*/  @P0 STS.128 [R79+0xc000], RZ ;  /* 0x00c000ff4f000388 */ /* 0x0003e20000000c00 */
[----:B------:R-:W-:Y:S05]  /*13100*/  @P0 BRA `(.L_x_1379) ;  /* 0x0000000000380947 */ /* 0x000fea0003800000 */
[----:B-1----:R-:W5:Y:S02]  /*13110*/  LDL R4, [R1+0x2c] ;  /* 0x00002c0001047983 */ /* 0x002f640000100800 */
        /* <DEDUP_REMOVED lines=12> */
.L_x_1380:
[----:B------:R1:W-:Y:S02]  /*131e0*/  STS.128 [R79+0xc000], RZ ;  /* 0x00c000ff4f007388 */ /* 0x0003e40000000c00 */
.L_x_1379:
[----:B------:R-:W-:Y:S05]  /*131f0*/  BSYNC.RECONVERGENT B0 ;  /* 0x0000000000007941 */ /* 0x000fea0003800200 */
.L_x_1378:
        /* <DEDUP_REMOVED lines=14> */
.L_x_1383:
[----:B------:R1:W-:Y:S02]  /*132e0*/  STS.128 [R79+0xc800], RZ ;  /* 0x00c800ff4f007388 */ /* 0x0003e40000000c00 */
.L_x_1382:
[----:B------:R-:W-:Y:S05]  /*132f0*/  BSYNC.RECONVERGENT B0 ;  /* 0x0000000000007941 */ /* 0x000fea0003800200 */
.L_x_1381:
        /* <DEDUP_REMOVED lines=17> */
.L_x_1386:
[----:B------:R1:W-:Y:S02]  /*13410*/  STS.128 [R79+0xd000], RZ ;  /* 0x00d000ff4f007388 */ /* 0x0003e40000000c00 */
.L_x_1385:
[----:B------:R-:W-:Y:S05]  /*13420*/  BSYNC.RECONVERGENT B0 ;  /* 0x0000000000007941 */ /* 0x000fea0003800200 */
.L_x_1384:
        /* <DEDUP_REMOVED lines=17> */
.L_x_1389:
[----:B------:R1:W-:Y:S02]  /*13540*/  STS.128 [R79+0xd800], RZ ;  /* 0x00d800ff4f007388 */ /* 0x0003e40000000c00 */
.L_x_1388:
[----:B------:R-:W-:Y:S05]  /*13550*/  BSYNC.RECONVERGENT B0 ;  /* 0x0000000000007941 */ /* 0x000fea0003800200 */
.L_x_1387:
        /* <DEDUP_REMOVED lines=17> */
.L_x_1392:
[----:B------:R1:W-:Y:S02]  /*13670*/  STS.128 [R79+0xe000], RZ ;  /* 0x00e000ff4f007388 */ /* 0x0003e40000000c00 */
.L_x_1391:
[----:B------:R-:W-:Y:S05]  /*13680*/  BSYNC.RECONVERGENT B0 ;  /* 0x0000000000007941 */ /* 0x000fea0003800200 */
.L_x_1390:
        /* <DEDUP_REMOVED lines=14> */
.L_x_1395:
[----:B------:R1:W-:Y:S02]  /*13770*/  STS.128 [R79+0xe800], RZ ;  /* 0x00e800ff4f007388 */ /* 0x0003e40000000c00 */
.L_x_1394:
[----:B------:R-:W-:Y:S05]  /*13780*/  BSYNC.RECONVERGENT B0 ;  /* 0x0000000000007941 */ /* 0x000fea0003800200 */
.L_x_1393:
        /* <DEDUP_REMOVED lines=17> */
.L_x_1398:
[----:B------:R1:W-:Y:S02]  /*138a0*/  STS.128 [R79+0xf000], RZ ;  /* 0x00f000ff4f007388 */ /* 0x0003e40000000c00 */
.L_x_1397:
[----:B------:R-:W-:Y:S05]  /*138b0*/  BSYNC.RECONVERGENT B0 ;  /* 0x0000000000007941 */ /* 0x000fea0003800200 */
.L_x_1396:
        /* <DEDUP_REMOVED lines=17> */
.L_x_1401:
[----:B------:R1:W-:Y:S02]  /*139d0*/  STS.128 [R79+0xf800], RZ ;  /* 0x00f800ff4f007388 */ /* 0x0003e40000000c00 */
.L_x_1400:
[----:B------:R-:W-:Y:S05]  /*139e0*/  BSYNC.RECONVERGENT B0 ;  /* 0x0000000000007941 */ /* 0x000fea0003800200 */
.L_x_1399:
        /* <DEDUP_REMOVED lines=17> */
.L_x_1404:
[----:B------:R1:W-:Y:S02]  /*13b00*/  STS.128 [R79+0x10000], RZ ;  /* 0x010000ff4f007388 */ /* 0x0003e40000000c00 */
.L_x_1403:
[----:B------:R-:W-:Y:S05]  /*13b10*/  BSYNC.RECONVERGENT B0 ;  /* 0x0000000000007941 */ /* 0x000fea0003800200 */
.L_x_1402:
        /* <DEDUP_REMOVED lines=17> */
.L_x_1407:
[----:B------:R1:W-:Y:S02]  /*13c30*/  STS.128 [R79+0x10800], RZ ;  /* 0x010800ff4f007388 */ /* 0x0003e40000000c00 */
.L_x_1406:
[----:B------:R-:W-:Y:S05]  /*13c40*/  BSYNC.RECONVERGENT B0 ;  /* 0x0000000000007941 */ /* 0x000fea0003800200 */
.L_x_1405:
        /* <DEDUP_REMOVED lines=17> */
.L_x_1410:
[----:B------:R1:W-:Y:S02]  /*13d60*/  STS.128 [R79+0x11000], RZ ;  /* 0x011000ff4f007388 */ /* 0x0003e40000000c00 */
.L_x_1409:
[----:B------:R-:W-:Y:S05]  /*13d70*/  BSYNC.RECONVERGENT B0 ;  /* 0x0000000000007941 */ /* 0x000fea0003800200 */
.L_x_1408:
[----:B------:R-:W-:Y:S01]  /*13d80*/  ISETP.GE.AND P0, PT, R60, R0, PT ;  /* 0x000000003c00720c */ /* 0x000fe20003f06270 */
[----:B------:R-:W-:-:S12]  /*13d90*/  BSSY.RECONVERGENT B0, `(.L_x_1411) ;  /* 0x000000f000007945 */ /* 0x000fd80003800200 */
[----:B------:R1:W-:Y:S01]  /*13da0*/  @P0 STS.128 [R79+0x11800], RZ ;  /* 0x011800ff4f000388 */ /* 0x0003e20000000c00 */
[----:B------:R-:W-:Y:S05]  /*13db0*/  @P0 BRA `(.L_x_1412) ;  /* 0x0000000000300947 */ /* 0x000fea0003800000 */
[----:B-1----:R-:W5:Y:S02]  /*13dc0*/  LDL R4, [R1+0x2c] ;  /* 0x00002c0001047983 */ /* 0x002f640000100800 */
[----:B-----5:R-:W-:-:S13]  /*13dd0*/  ISETP.GE.AND P0, PT, R12, R4, PT ;  /* 0x000000040c00720c */ /* 0x020fda0003f06270 */
[----:B------:R-:W-:Y:S05]  /*13de0*/  @P0 BRA `(.L_x_1413) ;  /* 0x0000000000200947 */ /* 0x000fea0003800000 */
[----:B------:R-:W-:Y:S02]  /*13df0*/  IMAD R0, R249, 0x1c0, RZ ;  /* 0x000001c0f9007824 */ /* 0x000fe400078e02ff */
[----:B---3--:R-:W-:-:S05]  /*13e00*/  IMAD.WIDE.U32 R2, R248, 0x1c0, R2 ;  /* 0x000001c0f8027825 */ /* 0x008fca00078e0002 */
[----:B------:R-:W-:-:S05]  /*13e10*/  IADD3 R3, PT, PT, R0, R3, RZ ;  /* 0x0000000300037210 */ /* 0x000fca0007ffe0ff */
[----:B------:R-:W-:Y:S01]  /*13e20*/  @!PT LDS RZ, [RZ] ;  /* 0x00000000fffff984 */ /* 0x000fe20000000800 */
[----:B------:R-:W-:Y:S01]  /*13e30*/  @!PT LDS RZ, [RZ] ;  /* 0x00000000fffff984 */ /* 0x000fe20000000800 */
[----:B------:R-:W-:Y:S01]  /*13e40*/  @!PT LDS RZ, [RZ] ;  /* 0x00000000fffff984 */ /* 0x000fe20000000800 */
[----:B------:R1:W-:Y:S01]  /*13e50*/  LDGSTS.E.BYPASS.LTC128B.128 [R79+0x11800], desc[UR6][R2.64] ;  /* 0x11800000024f7fae */ /* 0x0003e2000b981a06 */
[----:B------:R-:W-:Y:S05]  /*13e60*/  BRA `(.L_x_1412) ;  /* 0x0000000000047947 */ /* 0x000fea0003800000 */
.L_x_1413:
[----:B------:R1:W-:Y:S02]  /*13e70*/  STS.128 [R79+0x11800], RZ ;  /* 0x011800ff4f007388 */ /* 0x0003e40000000c00 */
.L_x_1412:
[----:B------:R-:W-:Y:S05]  /*13e80*/  BSYNC.RECONVERGENT B0 ;  /* 0x0000000000007941 */ /* 0x000fea0003800200 */
.L_x_1411:
[----:B------:R-:W5:Y:S01]  /*13e90*/  LD.E R0, desc[UR6][R134.64+0x18c] ;  /* 0x00018c0686007980 */ /* 0x000f62000c101900 */
[----:B------:R-:W2:Y:S01]  /*13ea0*/  S2UR UR8, SR_CgaCtaId ;  /* 0x00000000000879c3 */ /* 0x000ea20000008800 */
[----:B------:R-:W-:Y:S01]  /*13eb0*/  UMOV UR4, 0x400 ;  /* 0x0000040000047882 */ /* 0x000fe20000000000 */
[----:B------:R-:W-:Y:S01]  /*13ec0*/  IMAD.MOV.U32 R93, RZ, RZ, 0x20 ;  /* 0x00000020ff5d7424 */ /* 0x000fe200078e00ff */
[----:B------:R-:W3:Y:S01]  /*13ed0*/  S2R R226, SR_TID.X ;  /* 0x0000000000e27919 */ /* 0x000ee20000002100 */
[----:B------:R-:W-:Y:S01]  /*13ee0*/  IMAD.MOV.U32 R179, RZ, RZ, 0x40 ;  /* 0x00000040ffb37424 */ /* 0x000fe200078e00ff */
[----:B------:R-:W-:Y:S01]  /*13ef0*/  BSSY.RECONVERGENT B1, `(.L_x_1414) ;  /* 0x00003bc000017945 */ /* 0x000fe20003800200 */
[----:B------:R-:W-:Y:S01]  /*13f00*/  VIADD R214, R210, 0xffffff00 ;  /* 0xffffff00d2d67836 */ /* 0x000fe20000000000 */
[----:B------:R-:W0:Y:S01]  /*13f10*/  LDGDEPBAR ;  /* 0x00000000000079af */ /* 0x000e220000000000 */
[----:B--2---:R-:W-:Y:S01]  /*13f20*/  ULEA UR8, UR8, UR4, 0x18 ;  /* 0x0000000408087291 */ /* 0x004fe2000f8ec0ff */
[----:B---3--:R-:W-:Y:S01]  /*13f30*/  SHF.R.U32.HI R223, RZ, 0x1, R226 ;  /* 0x00000001ffdf7819 */ /* 0x008fe200000116e2 */
[C---:B------:R-:W-:Y:S01]  /*13f40*/  IMAD.SHL.U32 R224, R226.reuse, 0x20, RZ ;  /* 0x00000020e2e07824 */ /* 0x040fe200078e00ff */
[C---:B-1----:R-:W-:Y:S01]  /*13f50*/  LOP3.LUT R4, R226.reuse, 0x8, RZ, 0xc0, !PT ;  /* 0x00000008e2047812 */ /* 0x042fe200078ec0ff */
[C---:B------:R-:W-:Y:S01]  /*13f60*/  IMAD.SHL.U32 R198, R226.reuse, 0x40, RZ ;  /* 0x00000040e2c67824 */ /* 0x040fe200078e00ff */
[----:B------:R-:W-:Y:S01]  /*13f70*/  LOP3.LUT R2, R223, 0x8, RZ, 0xc0, !PT ;  /* 0x00000008df027812 */ /* 0x000fe200078ec0ff */
[----:B------:R-:W-:Y:S01]  /*13f80*/  IMAD.SHL.U32 R211, R226, 0x8, RZ ;  /* 0x00000008e2d37824 */ /* 0x000fe200078e00ff */
[----:B------:R-:W-:Y:S01]  /*13f90*/  LOP3.LUT R224, R224, 0x7c00, RZ, 0xc0, !PT ;  /* 0x00007c00e0e07812 */ /* 0x000fe200078ec0ff */
[----:B------:R-:W-:Y:S01]  /*13fa0*/  IMAD.SHL.U32 R22, R226, 0x2, RZ ;  /* 0x00000002e2167824 */ /* 0x000fe200078e00ff */
[----:B------:R-:W-:-:S02]  /*13fb0*/  LOP3.LUT R2, R2, 0x1c0, R198, 0xf8, !PT ;  /* 0x000001c002027812 */ /* 0x000fc400078ef8c6 */
[----:B------:R-:W-:Y:S01]  /*13fc0*/  LOP3.LUT R222, R211, 0x38, RZ, 0xc0, !PT ;  /* 0x00000038d3de7812 */ /* 0x000fe200078ec0ff */
[----:B------:R-:W-:Y:S01]  /*13fd0*/  STL [R1+0x18], R211 ;  /* 0x000018d301007387 */ /* 0x000fe20000100800 */
[--C-:B------:R-:W-:Y:S02]  /*13fe0*/  LOP3.LUT R4, R4, 0x1c0, R198.reuse, 0xf8, !PT ;  /* 0x000001c004047812 */ /* 0x100fe400078ef8c6 */
[----:B------:R-:W-:Y:S01]  /*13ff0*/  LOP3.LUT R3, R224, 0x200, R198, 0xf8, !PT ;  /* 0x00000200e0037812 */ /* 0x000fe200078ef8c6 */
[----:B------:R-:W-:Y:S01]  /*14000*/  STL [R1], R214 ;  /* 0x000000d601007387 */ /* 0x000fe20000100800 */
[-C--:B------:R-:W-:Y:S02]  /*14010*/  LOP3.LUT R208, R2, R222.reuse, RZ, 0x3c, !PT ;  /* 0x000000de02d07212 */ /* 0x080fe400078e3cff */
[----:B------:R-:W-:Y:S02]  /*14020*/  LOP3.LUT R80, R198, 0x400, RZ, 0xc0, !PT ;  /* 0x00000400c6507812 */ /* 0x000fe400078ec0ff */
[----:B------:R-:W-:-:S02]  /*14030*/  LOP3.LUT R2, R4, R222, RZ, 0x3c, !PT ;  /* 0x000000de04027212 */ /* 0x000fc400078e3cff */
[----:B------:R-:W-:Y:S02]  /*14040*/  LOP3.LUT R3, R3, R208, RZ, 0xfc, !PT ;  /* 0x000000d003037212 */ /* 0x000fe400078efcff */
[----:B------:R-:W-:Y:S01]  /*14050*/  R2P PR, R226, 0x6 ;  /* 0x00000006e2007804 */ /* 0x000fe20000000000 */
[----:B------:R-:W-:Y:S01]  /*14060*/  IMAD R80, R2, 0x2, R80 ;  /* 0x0000000202507824 */ /* 0x000fe200078e0250 */
[----:B------:R-:W-:-:S03]  /*14070*/  LEA R2, R3, UR8, 0x1 ;  /* 0x0000000803027c11 */ /* 0x000fc6000f8e08ff */
[----:B------:R-:W-:Y:S01]  /*14080*/  SEL R93, R93, 0xffffffe0, !P1 ;  /* 0xffffffe05d5d7807 */ /* 0x000fe20004800000 */
[----:B------:R-:W-:Y:S01]  /*14090*/  LDSM.16.M88.4 R8, [R80+UR8+0x2000] ;  /* 0x002000085008783b */ /* 0x000fe20008000200 */
[----:B------:R-:W-:Y:S01]  /*140a0*/  VIADD R3, R80, UR8 ;  /* 0x0000000850037c36 */ /* 0x000fe20008000000 */
[----:B------:R-:W-:Y:S02]  /*140b0*/  SEL R179, R179, 0xffffffc0, !P2 ;  /* 0xffffffc0b3b37807 */ /* 0x000fe40005000000 */
[----:B------:R1:W2:Y:S01]  /*140c0*/  LDSM.16.M88.4 R16, [R2] ;  /* 0x000000000210783b */ /* 0x0002a20000000200 */
[C-C-:B------:R-:W-:Y:S01]  /*140d0*/  IMAD.IADD R21, R3.reuse, 0x1, R93.reuse ;  /* 0x0000000103157824 */ /* 0x140fe200078e025d */
[----:B------:R-:W-:Y:S01]  /*140e0*/  P2R R194, PR, RZ, 0x4 ;  /* 0x00000004ffc27803 */ /* 0x000fe20000000000 */
[----:B------:R-:W-:Y:S01]  /*140f0*/  IMAD.IADD R4, R2, 0x1, R93 ;  /* 0x0000000102047824 */ /* 0x000fe200078e025d */
[----:B------:R-:W3:Y:S01]  /*14100*/  LDSM.16.M88.4 R36, [R80+UR8+0x2800] ;  /* 0x002800085024783b */ /* 0x000ee20008000200 */
[----:B------:R-:W-:-:S03]  /*14110*/  IMAD.IADD R3, R3, 0x1, R179 ;  /* 0x0000000103037824 */ /* 0x000fc600078e02b3 */
[----:B------:R-:W-:Y:S01]  /*14120*/  LDSM.16.M88.4 R32, [R21+0x2000] ;  /* 0x002000001520783b */ /* 0x000fe20000000200 */
[----:B------:R-:W-:-:S03]  /*14130*/  IMAD.IADD R20, R93, 0x1, R3 ;  /* 0x000000015d147824 */ /* 0x000fc600078e0203 */
[----:B------:R2:W3:Y:S04]  /*14140*/  LDSM.16.M88.4 R12, [R4] ;  /* 0x00000000040c783b */ /* 0x0004e80000000200 */
[----:B------:R-:W3:Y:S04]  /*14150*/  LDSM.16.M88.4 R52, [R21+0x2800] ;  /* 0x002800001534783b */ /* 0x000ee80000000200 */
[----:B------:R-:W3:Y:S01]  /*14160*/  LDSM.16.M88.4 R44, [R80+UR8+0x3000] ;  /* 0x00300008502c783b */ /* 0x000ee20008000200 */
[----:B-1----:R-:W-:-:S03]  /*14170*/  IMAD.IADD R2, R2, 0x1, R179 ;  /* 0x0000000102027824 */ /* 0x002fc600078e02b3 */
[----:B----4-:R-:W-:Y:S04]  /*14180*/  LDSM.16.M88.4 R76, [R3+0x2000] ;  /* 0x00200000034c783b */ /* 0x010fe80000000200 */
[----:B------:R-:W-:Y:S04]  /*14190*/  LDSM.16.M88.4 R56, [R80+UR8+0x3800] ;  /* 0x003800085038783b */ /* 0x000fe80008000200 */
[----:B------:R-:W-:Y:S04]  /*141a0*/  LDSM.16.M88.4 R48, [R21+0x3000] ;  /* 0x003000001530783b */ /* 0x000fe80000000200 */
[----:B------:R-:W-:Y:S01]  /*141b0*/  LDSM.16.M88.4 R72, [R20+0x2000] ;  /* 0x002000001448783b */ /* 0x000fe20000000200 */
[C---:B--2---:R-:W-:Y:S03]  /*141c0*/  HMMA.16816.F32 R24, R16.reuse, R8, RZ ;  /* 0x000000081018723c */ /* 0x044fe600000018ff */
[----:B------:R-:W-:Y:S04]  /*141d0*/  LDSM.16.M88.4 R68, [R21+0x3800] ;  /* 0x003800001544783b */ /* 0x000fe80000000200 */
[----:B------:R-:W-:Y:S01]  /*141e0*/  LDSM.16.M88.4 R60, [R80+UR8+0x4000] ;  /* 0x00400008503c783b */ /* 0x000fe20008000200 */
[C---:B------:R-:W-:Y:S03]  /*141f0*/  HMMA.16816.F32 R4, R16.reuse, R10, RZ ;  /* 0x0000000a1004723c */ /* 0x040fe600000018ff */
[----:B------:R1:W2:Y:S05]  /*14200*/  LDSM.16.M88.4 R8, [R2] ;  /* 0x000000000208783b */ /* 0x0002aa0000000200 */
[----:B---3--:R-:W-:Y:S08]  /*14210*/  HMMA.16816.F32 R28, R16, R36, RZ ;  /* 0x00000024101c723c */ /* 0x008ff000000018ff */
[----:B------:R-:W-:Y:S01]  /*14220*/  HMMA.16816.F32 R40, R12, R32, R24 ;  /* 0x000000200c28723c */ /* 0x000fe20000001818 */
[----:B-1----:R-:W-:-:S07]  /*14230*/  IMAD.IADD R2, R93, 0x1, R2 ;  /* 0x000000015d027824 */ /* 0x002fce00078e0202 */
[C---:B------:R-:W-:Y:S01]  /*14240*/  HMMA.16816.F32 R64, R12.reuse, R34, R4 ;  /* 0x000000220c40723c */ /* 0x040fe20000001804 */
[----:B------:R-:W1:Y:S07]  /*14250*/  LDSM.16.M88.4 R4, [R2] ;  /* 0x000000000204783b */ /* 0x000e6e0000000200 */
[----:B------:R-:W-:Y:S08]  /*14260*/  HMMA.16816.F32 R84, R12, R52, R28 ;  /* 0x000000340c54723c */ /* 0x000ff0000000181c */
[C---:B------:R-:W-:Y:S08]  /*14270*/  HMMA.16816.F32 R32, R16.reuse, R44, RZ ;  /* 0x0000002c1020723c */ /* 0x040ff000000018ff */
[----:B------:R-:W-:Y:S01]  /*14280*/  HMMA.16816.F32 R28, R16, R46, RZ ;  /* 0x0000002e101c723c */ /* 0x000fe200000018ff */
[----:B------:R-:W3:Y:S07]  /*14290*/  LDSM.16.M88.4 R44, [R3+0x2800] ;  /* 0x00280000032c783b */ /* 0x000eee0000000200 */
[----:B--2---:R-:W-:Y:S08]  /*142a0*/  HMMA.16816.F32 R40, R8, R76, R40 ;  /* 0x0000004c0828723c */ /* 0x004ff00000001828 */
[----:B------:R-:W-:Y:S08]  /*142b0*/  HMMA.16816.F32 R24, R16, R56, RZ ;  /* 0x000000381018723c */ /* 0x000ff000000018ff */
[C---:B------:R-:W-:Y:S08]  /*142c0*/  HMMA.16816.F32 R96, R12.reuse, R48, R32 ;  /* 0x000000300c60723c */ /* 0x040ff00000001820 */
[----:B------:R-:W-:Y:S01]  /*142d0*/  HMMA.16816.F32 R100, R12, R50, R28 ;  /* 0x000000320c64723c */ /* 0x000fe2000000181c */
[----:B------:R-:W-:Y:S07]  /*142e0*/  LDSM.16.M88.4 R48, [R20+0x2800] ;  /* 0x002800001430783b */ /* 0x000fee0000000200 */
[----:B------:R-:W-:Y:S01]  /*142f0*/  HMMA.16816.F32 R28, R16, R58, RZ ;  /* 0x0000003a101c723c */ /* 0x000fe200000018ff */
[----:B------:R-:W-:Y:S07]  /*14300*/  LDSM.16.M88.4 R56, [R80+UR8+0x4800] ;  /* 0x004800085038783b */ /* 0x000fee0008000200 */
[----:B-1----:R-:W-:Y:S01]  /*14310*/  HMMA.16816.F32 R32, R4, R72, R40 ;  /* 0x000000480420723c */ /* 0x002fe20000001828 */
[----:B------:R-:W1:Y:S07]  /*14320*/  LDSM.16.M88.4 R40, [R21+0x4000] ;  /* 0x004000001528783b */ /* 0x000e6e0000000200 */
[----:B------:R-:W-:Y:S08]  /*14330*/  HMMA.16816.F32 R36, R16, R38, RZ ;  /* 0x000000261024723c */ /* 0x000ff000000018ff */
[----:B------:R-:W-:Y:S08]  /*14340*/  HMMA.16816.F32 R104, R12, R68, R24 ;  /* 0x000000440c68723c */ /* 0x000ff00000001818 */
[----:B------:R-:W-:Y:S01]  /*14350*/  HMMA.16816.F32 R24, R8, R78, R64 ;  /* 0x0000004e0818723c */ /* 0x000fe20000001840 */
[----:B------:R-:W-:Y:S07]  /*14360*/  LDSM.16.M88.4 R64, [R3+0x3800] ;  /* 0x003800000340783b */ /* 0x000fee0000000200 */
[----:B------:R-:W-:Y:S08]  /*14370*/  HMMA.16816.F32 R108, R12, R70, R28 ;  /* 0x000000460c6c723c */ /* 0x000ff0000000181c */
[----:B------:R-:W-:Y:S08]  /*14380*/  HMMA.16816.F32 R28, R16, R60, RZ ;  /* 0x0000003c101c723c */ /* 0x000ff000000018ff */
[----:B------:R-:W-:Y:S01]  /*14390*/  HMMA.16816.F32 R88, R12, R54, R36 ;  /* 0x000000360c58723c */ /* 0x000fe20000001824 */
[----:B------:R-:W2:Y:S07]  /*143a0*/  LDSM.16.M88.4 R52, [R21+0x4800] ;  /* 0x004800001534783b */ /* 0x000eae0000000200 */
[----:B------:R-:W-:Y:S08]  /*143b0*/  HMMA.16816.F32 R36, R4, R74, R24 ;  /* 0x0000004a0424723c */ /* 0x000ff00000001818 */
[----:B---3--:R-:W-:Y:S08]  /*143c0*/  HMMA.16816.F32 R24, R8, R44, R84 ;  /* 0x0000002c0818723c */ /* 0x008ff00000001854 */
[----:B-1----:R-:W-:Y:S08]  /*143d0*/  HMMA.16816.F32 R68, R12, R40, R28 ;  /* 0x000000280c44723c */ /* 0x002ff0000000181c */
[----:B------:R-:W-:Y:S01]  /*143e0*/  HMMA.16816.F32 R28, R16, R62, RZ ;  /* 0x0000003e101c723c */ /* 0x000fe200000018ff */
[----:B------:R-:W1:Y:S01]  /*143f0*/  LDSM.16.M88.4 R60, [R3+0x3000] ;  /* 0x00300000033c783b */ /* 0x000e620000000200 */
[----:B-----5:R-:W-:-:S04]  /*14400*/  FMUL.FTZ R2, R32, R0 ;  /* 0x0000000020027220 */ /* 0x020fc80000410000 */
[----:B------:R3:W-:-:S14]  /*14410*/  MUFU.TANH R164, R2 ;  /* 0x0000000200a47308 */ /* 0x0007dc0000002400 */
[----:B------:R-:W-:Y:S01]  /*14420*/  HMMA.16816.F32 R112, R12, R42, R28 ;  /* 0x0000002a0c70723c */ /* 0x000fe2000000181c */
[----:B------:R-:W-:Y:S01]  /*14430*/  LDSM.16.M88.4 R40, [R20+0x3000] ;  /* 0x003000001428783b */ /* 0x000fe20000000200 */
[----:B---3--:R-:W-:-:S06]  /*14440*/  FMUL.FTZ R2, R33, R0 ;  /* 0x0000000021027220 */ /* 0x008fcc0000410000 */
[----:B------:R-:W-:Y:S01]  /*14450*/  HMMA.16816.F32 R28, R16, R56, RZ ;  /* 0x00000038101c723c */ /* 0x000fe200000018ff */
[----:B------:R3:W-:Y:S02]  /*14460*/  MUFU.TANH R170, R2 ;  /* 0x0000000200aa7308 */ /* 0x0007e40000002400 */
[----:B---3--:R-:W-:-:S06]  /*14470*/  FMUL.FTZ R2, R34, R0 ;  /* 0x0000000022027220 */ /* 0x008fcc0000410000 */
[----:B------:R3:W4:Y:S02]  /*14480*/  MUFU.TANH R82, R2 ;  /* 0x0000000200527308 */ /* 0x0007240000002400 */
[-C--:B---3--:R-:W-:Y:S02]  /*14490*/  FMUL.FTZ R2, R35, R0.reuse ;  /* 0x0000000023027220 */ /* 0x088fe40000410000 */
[----:B------:R-:W-:Y:S04]  /*144a0*/  HMMA.16816.F32 R32, R4, R48, R24 ;  /* 0x000000300420723c */ /* 0x000fe80000001818 */
[----:B------:R3:W5:Y:S04]  /*144b0*/  MUFU.TANH R83, R2 ;  /* 0x0000000200537308 */ /* 0x0007680000002400 */
[----:B------:R-:W-:Y:S01]  /*144c0*/  HMMA.16816.F32 R24, R8, R46, R88 ;  /* 0x0000002e0818723c */ /* 0x000fe20000001858 */
[----:B------:R-:W-:Y:S07]  /*144d0*/  LDSM.16.M88.4 R44, [R20+0x3800] ;  /* 0x00380000142c783b */ /* 0x000fee0000000200 */
[----:B--2---:R-:W-:Y:S01]  /*144e0*/  HMMA.16816.F32 R88, R12, R52, R28 ;  /* 0x000000340c58723c */ /* 0x004fe2000000181c */
[----:B---3--:R-:W-:-:S04]  /*144f0*/  FMUL.FTZ R2, R36, R0 ;  /* 0x0000000024027220 */ /* 0x008fc80000410000 */
[----:B------:R2:W-:Y:S03]  /*14500*/  MUFU.TANH R156, R2 ;  /* 0x00000002009c7308 */ /* 0x0005e60000002400 */
[----:B------:R-:W-:Y:S01]  /*14510*/  HMMA.16816.F32 R28, R16, R58, RZ ;  /* 0x0000003a101c723c */ /* 0x000fe200000018ff */
[----:B------:R-:W-:Y:S01]  /*14520*/  LDSM.16.M88.4 R56, [R21+0x5000] ;  /* 0x005000001538783b */ /* 0x000fe20000000200 */
[----:B--2---:R-:W-:-:S04]  /*14530*/  FMUL.FTZ R2, R37, R0 ;  /* 0x0000000025027220 */ /* 0x004fc80000410000 */
[----:B------:R2:W-:-:S14]  /*14540*/  MUFU.TANH R193, R2 ;  /* 0x0000000200c17308 */ /* 0x0005dc0000002400 */
[----:B------:R-:W-:Y:S01]  /*14550*/  HMMA.16816.F32 R76, R12, R54, R28 ;  /* 0x000000360c4c723c */ /* 0x000fe2000000181c */
[----:B------:R-:W-:Y:S01]  /*14560*/  LDSM.16.M88.4 R52, [R20+0x4000] ;  /* 0x004000001434783b */ /* 0x000fe20000000200 */
[----:B--2---:R-:W-:-:S04]  /*14570*/  FMUL.FTZ R2, R38, R0 ;  /* 0x0000000026027220 */ /* 0x004fc80000410000 */
[----:B------:R2:W3:Y:S02]  /*14580*/  MUFU.TANH R81, R2 ;  /* 0x0000000200517308 */ /* 0x0004e40000002400 */
[-C--:B--2---:R-:W-:Y:S02]  /*14590*/  FMUL.FTZ R2, R39, R0.reuse ;  /* 0x0000000027027220 */ /* 0x084fe40000410000 */
[----:B------:R-:W-:Y:S01]  /*145a0*/  HMMA.16816.F32 R36, R4, R50, R24 ;  /* 0x000000320424723c */ /* 0x000fe20000001818 */
[----:B------:R-:W2:Y:S03]  /*145b0*/  LDSM.16.M88.4 R48, [R80+UR8+0x5000] ;  /* 0x005000085030783b */ /* 0x000ea60008000200 */
[----:B------:R4:W3:Y:S04]  /*145c0*/  MUFU.TANH R148, R2 ;  /* 0x0000000200947308 */ /* 0x0008e80000002400 */
[----:B-1----:R-:W-:Y:S01]  /*145d0*/  HMMA.16816.F32 R24, R8, R60, R96 ;  /* 0x0000003c0818723c */ /* 0x002fe20000001860 */
[----:B----4-:R-:W-:-:S04]  /*145e0*/  FMUL.FTZ R2, R32, R0 ;  /* 0x0000000020027220 */ /* 0x010fc80000410000 */
[----:B------:R1:W-:Y:S02]  /*145f0*/  MUFU.TANH R191, R2 ;  /* 0x0000000200bf7308 */ /* 0x0003e40000002400 */
[-C--:B-1----:R-:W-:Y:S01]  /*14600*/  FMUL.FTZ R2, R33, R0.reuse ;  /* 0x0000000021027220 */ /* 0x082fe20000410000 */
[----:B--2---:R-:W-:Y:S05]  /*14610*/  HMMA.16816.F32 R28, R16, R48, RZ ;  /* 0x00000030101c723c */ /* 0x004fea00000018ff */
[----:B------:R1:W-:Y:S02]  /*14620*/  MUFU.TANH R192, R2 ;  /* 0x0000000200c07308 */ /* 0x0003e40000002400 */
[----:B-1----:R-:W-:-:S13]  /*14630*/  FMUL.FTZ R2, R34, R0 ;  /* 0x0000000022027220 */ /* 0x002fda0000410000 */
[----:B------:R-:W-:Y:S01]  /*14640*/  HMMA.16816.F32 R72, R12, R56, R28 ;  /* 0x000000380c48723c */ /* 0x000fe2000000181c */
[----:B------:R1:W-:Y:S07]  /*14650*/  MUFU.TANH R140, R2 ;  /* 0x00000002008c7308 */ /* 0x0003ee0000002400 */
[----:B------:R-:W-:Y:S01]  /*14660*/  HMMA.16816.F32 R28, R16, R50, RZ ;  /* 0x00000032101c723c */ /* 0x000fe200000018ff */
[----:B------:R-:W-:Y:S01]  /*14670*/  LDSM.16.M88.4 R48, [R21+0x5800] ;  /* 0x005800001530783b */ /* 0x000fe20000000200 */
[----:B-1----:R-:W-:-:S06]  /*14680*/  FMUL.FTZ R2, R35, R0 ;  /* 0x0000000023027220 */ /* 0x002fcc0000410000 */
[----:B------:R-:W-:Y:S01]  /*14690*/  HMMA.16816.F32 R32, R4, R40, R24 ;  /* 0x000000280420723c */ /* 0x000fe20000001818 */
[----:B------:R1:W2:Y:S07]  /*146a0*/  MUFU.TANH R147, R2 ;  /* 0x0000000200937308 */ /* 0x0002ae0000002400 */
[----:B------:R-:W-:Y:S01]  /*146b0*/  HMMA.16816.F32 R24, R8, R62, R100 ;  /* 0x0000003e0818723c */ /* 0x000fe20000001864 */
[----:B------:R-:W-:Y:S07]  /*146c0*/  LDSM.16.M88.4 R60, [R3+0x4000] ;  /* 0x00400000033c783b */ /* 0x000fee0000000200 */
[----:B------:R-:W-:Y:S01]  /*146d0*/  HMMA.16816.F32 R84, R12, R58, R28 ;  /* 0x0000003a0c54723c */ /* 0x000fe2000000181c */
[----:B------:R-:W-:Y:S01]  /*146e0*/  LDSM.16.M88.4 R56, [R80+UR8+0x6000] ;  /* 0x006000085038783b */ /* 0x000fe20008000200 */
[----:B-1----:R-:W-:-:S04]  /*146f0*/  FMUL.FTZ R2, R36, R0 ;  /* 0x0000000024027220 */ /* 0x002fc80000410000 */
[----:B------:R1:W-:Y:S02]  /*14700*/  MUFU.TANH R190, R2 ;  /* 0x0000000200be7308 */ /* 0x0003e40000002400 */
[----:B-1----:R-:W-:-:S06]  /*14710*/  FMUL.FTZ R2, R37, R0 ;  /* 0x0000000025027220 */ /* 0x002fcc0000410000 */
[----:B------:R1:W-:Y:S02]  /*14720*/  MUFU.TANH R189, R2 ;  /* 0x0000000200bd7308 */ /* 0x0003e40000002400 */
[----:B-1----:R-:W-:-:S06]  /*14730*/  FMUL.FTZ R2, R38, R0 ;  /* 0x0000000026027220 */ /* 0x002fcc0000410000 */
[----:B------:R1:W4:Y:S02]  /*14740*/  MUFU.TANH R94, R2 ;  /* 0x00000002005e7308 */ /* 0x0003240000002400 */
[-C--:B-1----:R-:W-:Y:S02]  /*14750*/  FMUL.FTZ R2, R39, R0.reuse ;  /* 0x0000000027027220 */ /* 0x082fe40000410000 */
[----:B------:R-:W-:Y:S01]  /*14760*/  HMMA.16816.F32 R36, R4, R42, R24 ;  /* 0x0000002a0424723c */ /* 0x000fe20000001818 */
[----:B------:R-:W1:Y:S03]  /*14770*/  LDSM.16.M88.4 R40, [R80+UR8+0x5800] ;  /* 0x005800085028783b */ /* 0x000e660008000200 */
[----:B------:R5:W4:Y:S04]  /*14780*/  MUFU.TANH R95, R2 ;  /* 0x00000002005f7308 */ /* 0x000b280000002400 */
[----:B------:R-:W-:Y:S01]  /*14790*/  HMMA.16816.F32 R24, R8, R64, R104 ;  /* 0x000000400818723c */ /* 0x000fe20000001868 */
[----:B-----5:R-:W-:-:S04]  /*147a0*/  FMUL.FTZ R2, R32, R0 ;  /* 0x0000000020027220 */ /* 0x020fc80000410000 */
[----:B------:R5:W-:Y:S02]  /*147b0*/  MUFU.TANH R136, R2 ;  /* 0x0000000200887308 */ /* 0x000be40000002400 */
[-C--:B-----5:R-:W-:Y:S01]  /*147c0*/  FMUL.FTZ R2, R33, R0.reuse ;  /* 0x0000000021027220 */ /* 0x0a0fe20000410000 */
[----:B-1----:R-:W-:Y:S05]  /*147d0*/  HMMA.16816.F32 R28, R16, R40, RZ ;  /* 0x00000028101c723c */ /* 0x002fea00000018ff */
[----:B------:R1:W-:Y:S02]  /*147e0*/  MUFU.TANH R188, R2 ;  /* 0x0000000200bc7308 */ /* 0x0003e40000002400 */
[----:B-1----:R-:W-:-:S13]  /*147f0*/  FMUL.FTZ R2, R34, R0 ;  /* 0x0000000022027220 */ /* 0x002fda0000410000 */
[----:B------:R-:W-:Y:S01]  /*14800*/  HMMA.16816.F32 R100, R12, R48, R28 ;  /* 0x000000300c64723c */ /* 0x000fe2000000181c */
[----:B------:R1:W5:Y:S07]  /*14810*/  MUFU.TANH R125, R2 ;  /* 0x00000002007d7308 */ /* 0x00036e0000002400 */
[----:B------:R-:W-:Y:S01]  /*14820*/  HMMA.16816.F32 R28, R16, R42, RZ ;  /* 0x0000002a101c723c */ /* 0x000fe200000018ff */
[----:B-1----:R-:W-:-:S07]  /*14830*/  FMUL.FTZ R2, R35, R0 ;  /* 0x0000000023027220 */ /* 0x002fce0000410000 */
[----:B------:R-:W-:Y:S01]  /*14840*/  HMMA.16816.F32 R32, R4, R44, R24 ;  /* 0x0000002c0420723c */ /* 0x000fe20000001818 */
[----:B------:R1:W-:Y:S07]  /*14850*/  MUFU.TANH R121, R2 ;  /* 0x0000000200797308 */ /* 0x0003ee0000002400 */
[----:B------:R-:W-:Y:S01]  /*14860*/  HMMA.16816.F32 R24, R8, R66, R108 ;  /* 0x000000420818723c */ /* 0x000fe2000000186c */
[----:B------:R-:W-:Y:S07]  /*14870*/  LDSM.16.M88.4 R64, [R20+0x5000] ;  /* 0x005000001440783b */ /* 0x000fee0000000200 */
[----:B------:R-:W-:Y:S01]  /*14880*/  HMMA.16816.F32 R96, R12, R50, R28 ;  /* 0x000000320c60723c */ /* 0x000fe2000000181c */
[----:B------:R-:W-:Y:S01]  /*14890*/  LDSM.16.M88.4 R48, [R20+0x4800] ;  /* 0x004800001430783b */ /* 0x000fe20000000200 */
[----:B-1----:R-:W-:-:S04]  /*148a0*/  FMUL.FTZ R2, R36, R0 ;  /* 0x0000000024027220 */ /* 0x002fc80000410000 */
[----:B------:R1:W-:Y:S02]  /*148b0*/  MUFU.TANH R187, R2 ;  /* 0x0000000200bb7308 */ /* 0x0003e40000002400 */
[----:B------:R-:W-:Y:S01]  /*148c0*/  HMMA.16816.F32 R28, R16, R56, RZ ;  /* 0x00000038101c723c */ /* 0x000fe200000018ff */
[----:B-1----:R-:W-:-:S05]  /*148d0*/  FMUL.FTZ R2, R37, R0 ;  /* 0x0000000025027220 */ /* 0x002fca0000410000 */
[----:B------:R1:W-:Y:S02]  /*148e0*/  MUFU.TANH R186, R2 ;  /* 0x0000000200ba7308 */ /* 0x0003e40000002400 */
[----:B-1----:R-:W-:-:S06]  /*148f0*/  FMUL.FTZ R2, R38, R0 ;  /* 0x0000000026027220 */ /* 0x002fcc0000410000 */
[----:B------:R1:W5:Y:S02]  /*14900*/  MUFU.TANH R117, R2 ;  /* 0x0000000200757308 */ /* 0x0003640000002400 */
[-C--:B-1----:R-:W-:Y:S02]  /*14910*/  FMUL.FTZ R2, R39, R0.reuse ;  /* 0x0000000027027220 */ /* 0x082fe40000410000 */
[----:B------:R-:W-:Y:S01]  /*14920*/  HMMA.16816.F32 R36, R4, R46, R24 ;  /* 0x0000002e0424723c */ /* 0x000fe20000001818 */
[----:B------:R-:W-:Y:S03]  /*14930*/  LDSM.16.M88.4 R44, [R3+0x4800] ;  /* 0x00480000032c783b */ /* 0x000fe60000000200 */
[----:B------:R1:W5:Y:S04]  /*14940*/  MUFU.TANH R109, R2 ;  /* 0x00000002006d7308 */ /* 0x0003680000002400 */
[----:B------:R-:W-:Y:S01]  /*14950*/  HMMA.16816.F32 R24, R8, R60, R68 ;  /* 0x0000003c0818723c */ /* 0x000fe20000001844 */
[----:B------:R-:W3:Y:S01]  /*14960*/  LDSM.16.M88.4 R68, [R21+0x6000] ;  /* 0x006000001544783b */ /* 0x000ee20000000200 */
[----:B-1----:R-:W-:-:S04]  /*14970*/  FMUL.FTZ R2, R32, R0 ;  /* 0x0000000020027220 */ /* 0x002fc80000410000 */
[----:B------:R1:W5:Y:S02]  /*14980*/  MUFU.TANH R184, R2 ;  /* 0x0000000200b87308 */ /* 0x0003640000002400 */
[----:B-1----:R-:W-:-:S06]  /*14990*/  FMUL.FTZ R2, R33, R0 ;  /* 0x0000000021027220 */ /* 0x002fcc0000410000 */
[----:B------:R1:W-:Y:S01]  /*149a0*/  MUFU.TANH R185, R2 ;  /* 0x0000000200b97308 */ /* 0x0003e20000002400 */
[----:B---3--:R-:W-:Y:S01]  /*149b0*/  HMMA.16816.F32 R104, R12, R68, R28 ;  /* 0x000000440c68723c */ /* 0x008fe2000000181c */
[----:B-1----:R-:W-:-:S06]  /*149c0*/  FMUL.FTZ R2, R34, R0 ;  /* 0x0000000022027220 */ /* 0x002fcc0000410000 */
[----:B------:R1:W-:Y:S02]  /*149d0*/  MUFU.TANH R108, R2 ;  /* 0x00000002006c7308 */ /* 0x0003e40000002400 */
[-C--:B-1----:R-:W-:Y:S02]  /*149e0*/  FMUL.FTZ R2, R35, R0.reuse ;  /* 0x0000000023027220 */ /* 0x082fe40000410000 */
[----:B------:R-:W-:Y:S04]  /*149f0*/  HMMA.16816.F32 R32, R4, R52, R24 ;  /* 0x000000340420723c */ /* 0x000fe80000001818 */
[----:B------:R1:W3:Y:S04]  /*14a00*/  MUFU.TANH R181, R2 ;  /* 0x0000000200b57308 */ /* 0x0002e80000002400 */
[----:B------:R-:W-:Y:S01]  /*14a10*/  HMMA.16816.F32 R24, R8, R62, R112 ;  /* 0x0000003e0818723c */ /* 0x000fe20000001870 */
[----:B------:R-:W-:Y:S01]  /*14a20*/  LDSM.16.M88.4 R60, [R80+UR8+0x7000] ;  /* 0x00700008503c783b */ /* 0x000fe20008000200 */
[----:B-1----:R-:W-:-:S04]  /*14a30*/  FMUL.FTZ R2, R36, R0 ;  /* 0x0000000024027220 */ /* 0x002fc80000410000 */
[----:B------:R1:W-:-:S14]  /*14a40*/  MUFU.TANH R183, R2 ;  /* 0x0000000200b77308 */ /* 0x0003dc0000002400 */
[----:B------:R-:W-:Y:S01]  /*14a50*/  HMMA.16816.F32 R40, R4, R54, R24 ;  /* 0x000000360428723c */ /* 0x000fe20000001818 */
[----:B------:R-:W2:Y:S07]  /*14a60*/  LDSM.16.M88.4 R52, [R3+0x5000] ;  /* 0x005000000334783b */ /* 0x000eae0000000200 */
[----:B------:R-:W-:Y:S01]  /*14a70*/  HMMA.16816.F32 R24, R8, R44, R88 ;  /* 0x0000002c0818723c */ /* 0x000fe20000001858 */
[----:B-1----:R-:W-:-:S04]  /*14a80*/  FMUL.FTZ R2, R37, R0 ;  /* 0x0000000025027220 */ /* 0x002fc80000410000 */
[----:B------:R1:W-:Y:S03]  /*14a90*/  MUFU.TANH R182, R2 ;  /* 0x0000000200b67308 */ /* 0x0003e60000002400 */
[----:B------:R-:W-:-:S12]  /*14aa0*/  HMMA.16816.F32 R44, R8, R46, R76 ;  /* 0x0000002e082c723c */ /* 0x000fd8000000184c */
[----:B------:R-:W-:Y:S01]  /*14ab0*/  HMMA.16816.F32 R24, R4, R48, R24 ;  /* 0x000000300418723c */ /* 0x000fe20000001818 */
[----:B-1----:R-:W-:-:S04]  /*14ac0*/  FMUL.FTZ R2, R38, R0 ;  /* 0x0000000026027220 */ /* 0x002fc80000410000 */
[----:B------:R1:W-:Y:S03]  /*14ad0*/  MUFU.TANH R110, R2 ;  /* 0x00000002006e7308 */ /* 0x0003e60000002400 */
[----:B------:R-:W-:Y:S08]  /*14ae0*/  HMMA.16816.F32 R48, R4, R50, R44 ;  /* 0x000000320430723c */ /* 0x000ff0000000182c */
[----:B--2---:R-:W-:Y:S01]  /*14af0*/  HMMA.16816.F32 R28, R8, R52, R72 ;  /* 0x00000034081c723c */ /* 0x004fe20000001848 */
[----:B-1----:R-:W-:-:S02]  /*14b00*/  FMUL.FTZ R2, R39, R0 ;  /* 0x0000000027027220 */ /* 0x002fc40000410000 */
[----:B------:R-:W1:Y:S02]  /*14b10*/  LDSM.16.M88.4 R36, [R80+UR8+0x6800] ;  /* 0x006800085024783b */ /* 0x000e640008000200 */
[----:B------:R2:W3:-:S15]  /*14b20*/  MUFU.TANH R111, R2 ;  /* 0x00000002006f7308 */ /* 0x0004de0000002400 */
[----:B------:R-:W-:Y:S01]  /*14b30*/  HMMA.16816.F32 R44, R4, R64, R28 ;  /* 0x00000040042c723c */ /* 0x000fe2000000181c */
[----:B--2---:R-:W-:-:S04]  /*14b40*/  FMUL.FTZ R2, R32, R0 ;  /* 0x0000000020027220 */ /* 0x004fc80000410000 */
[----:B------:R2:W-:Y:S02]  /*14b50*/  MUFU.TANH R118, R2 ;  /* 0x0000000200767308 */ /* 0x0005e40000002400 */
[-C--:B--2---:R-:W-:Y:S01]  /*14b60*/  FMUL.FTZ R2, R33, R0.reuse ;  /* 0x0000000021027220 */ /* 0x084fe20000410000 */
[----:B-1----:R-:W-:Y:S05]  /*14b70*/  HMMA.16816.F32 R28, R16, R38, RZ ;  /* 0x00000026101c723c */ /* 0x002fea00000018ff */
[----:B------:R1:W-:Y:S02]  /*14b80*/  MUFU.TANH R116, R2 ;  /* 0x0000000200747308 */ /* 0x0003e40000002400 */
[----:B-1----:R-:W-:-:S06]  /*14b90*/  FMUL.FTZ R2, R34, R0 ;  /* 0x0000000022027220 */ /* 0x002fcc0000410000 */
[----:B------:R1:W2:Y:S02]  /*14ba0*/  MUFU.TANH R112, R2 ;  /* 0x0000000200707308 */ /* 0x0002a40000002400 */
[-C--:B-1----:R-:W-:Y:S02]  /*14bb0*/  FMUL.FTZ R2, R35, R0.reuse ;  /* 0x0000000023027220 */ /* 0x082fe40000410000 */
[----:B------:R-:W-:Y:S01]  /*14bc0*/  HMMA.16816.F32 R32, R16, R58, RZ ;  /* 0x0000003a1020723c */ /* 0x000fe200000018ff */
[----:B------:R-:W1:Y:S03]  /*14bd0*/  LDSM.16.M88.4 R56, [R21+0x6800] ;  /* 0x006800001538783b */ /* 0x000e660000000200 */
[----:B------:R4:W2:Y:S02]  /*14be0*/  MUFU.TANH R113, R2 ;  /* 0x0000000200717308 */ /* 0x0008a40000002400 */
[----:B----4-:R-:W-:-:S14]  /*14bf0*/  FMUL.FTZ R2, R40, R0 ;  /* 0x0000000028027220 */ /* 0x010fdc0000410000 */
[----:B------:R-:W-:Y:S01]  /*14c00*/  HMMA.16816.F32 R88, R12, R70, R32 ;  /* 0x000000460c58723c */ /* 0x000fe20000001820 */
[----:B------:R-:W-:Y:S01]  /*14c10*/  LDSM.16.M88.4 R68, [R80+UR8+0x7800] ;  /* 0x007800085044783b */ /* 0x000fe20008000200 */
[----:B------:R4:W-:Y:S06]  /*14c20*/  MUFU.TANH R120, R2 ;  /* 0x0000000200787308 */ /* 0x0009ec0000002400 */
[----:B------:R-:W-:Y:S01]  /*14c30*/  HMMA.16816.F32 R32, R16, R36, RZ ;  /* 0x000000241020723c */ /* 0x000fe200000018ff */
[----:B----4-:R-:W-:-:S04]  /*14c40*/  FMUL.FTZ R2, R41, R0 ;  /* 0x0000000029027220 */ /* 0x010fc80000410000 */
[----:B------:R4:W-:-:S15]  /*14c50*/  MUFU.TANH R180, R2 ;  /* 0x0000000200b47308 */ /* 0x0009de0000002400 */
[----:B-1----:R-:W-:Y:S08]  /*14c60*/  HMMA.16816.F32 R72, R12, R56, R32 ;  /* 0x000000380c48723c */ /* 0x002ff00000001820 */
[----:B------:R-:W-:Y:S01]  /*14c70*/  HMMA.16816.F32 R32, R16, R60, RZ ;  /* 0x0000003c1020723c */ /* 0x000fe200000018ff */
[----:B----4-:R-:W-:-:S04]  /*14c80*/  FMUL.FTZ R2, R42, R0 ;  /* 0x000000002a027220 */ /* 0x010fc80000410000 */
[----:B------:R1:W4:Y:S02]  /*14c90*/  MUFU.TANH R114, R2 ;  /* 0x0000000200727308 */ /* 0x0003240000002400 */
[-C--:B-1----:R-:W-:Y:S02]  /*14ca0*/  FMUL.FTZ R2, R43, R0.reuse ;  /* 0x000000002b027220 */ /* 0x082fe40000410000 */
[----:B------:R-:W1:Y:S04]  /*14cb0*/  LDSM.16.M88.4 R40, [R3+0x5800] ;  /* 0x005800000328783b */ /* 0x000e680000000200 */
[----:B------:R5:W-:Y:S02]  /*14cc0*/  MUFU.TANH R119, R2 ;  /* 0x0000000200777308 */ /* 0x000be40000002400 */
[----:B-----5:R-:W-:-:S06]  /*14cd0*/  FMUL.FTZ R2, R24, R0 ;  /* 0x0000000018027220 */ /* 0x020fcc0000410000 */
[----:B------:R5:W-:Y:S02]  /*14ce0*/  MUFU.TANH R128, R2 ;  /* 0x0000000200807308 */ /* 0x000be40000002400 */
[----:B-----5:R-:W-:-:S06]  /*14cf0*/  FMUL.FTZ R2, R25, R0 ;  /* 0x0000000019027220 */ /* 0x020fcc0000410000 */
[----:B------:R5:W-:Y:S02]  /*14d00*/  MUFU.TANH R127, R2 ;  /* 0x00000002007f7308 */ /* 0x000be40000002400 */
[----:B-----5:R-:W-:-:S06]  /*14d10*/  FMUL.FTZ R2, R26, R0 ;  /* 0x000000001a027220 */ /* 0x020fcc0000410000 */
[----:B------:R5:W4:Y:S02]  /*14d20*/  MUFU.TANH R122, R2 ;  /* 0x00000002007a7308 */ /* 0x000b240000002400 */
[-C--:B-----5:R-:W-:Y:S02]  /*14d30*/  FMUL.FTZ R2, R27, R0.reuse ;  /* 0x000000001b027220 */ /* 0x0a0fe40000410000 */
[----:B------:R-:W-:Y:S01]  /*14d40*/  HMMA.16816.F32 R24, R8, R54, R84 ;  /* 0x000000360818723c */ /* 0x000fe20000001854 */
[----:B------:R-:W5:Y:S03]  /*14d50*/  LDSM.16.M88.4 R52, [R20+0x5800] ;  /* 0x005800001434783b */ /* 0x000f660000000200 */
[----:B------:R3:W4:Y:S04]  /*14d60*/  MUFU.TANH R123, R2 ;  /* 0x00000002007b7308 */ /* 0x0007280000002400 */
[----:B------:R-:W-:Y:S01]  /*14d70*/  HMMA.16816.F32 R84, R12, R58, R28 ;  /* 0x0000003a0c54723c */ /* 0x000fe2000000181c */
[----:B------:R-:W2:Y:S07]  /*14d80*/  LDSM.16.M88.4 R56, [R21+0x7000] ;  /* 0x007000001538783b */ /* 0x000eae0000000200 */
[----:B-1----:R-:W-:Y:S01]  /*14d90*/  HMMA.16816.F32 R28, R8, R40, R100 ;  /* 0x00000028081c723c */ /* 0x002fe20000001864 */
[----:B---3--:R-:W-:-:S04]  /*14da0*/  FMUL.FTZ R2, R48, R0 ;  /* 0x0000000030027220 */ /* 0x008fc80000410000 */
[----:B------:R1:W-:Y:S03]  /*14db0*/  MUFU.TANH R129, R2 ;  /* 0x0000000200817308 */ /* 0x0003e60000002400 */
[----:B------:R-:W-:Y:S01]  /*14dc0*/  HMMA.16816.F32 R24, R4, R66, R24 ;  /* 0x000000420418723c */ /* 0x000fe20000001818 */
[----:B------:R-:W3:Y:S07]  /*14dd0*/  LDSM.16.M88.4 R64, [R3+0x6000] ;  /* 0x006000000340783b */ /* 0x000eee0000000200 */
[----:B------:R-:W-:Y:S01]  /*14de0*/  HMMA.16816.F32 R40, R8, R42, R96 ;  /* 0x0000002a0828723c */ /* 0x000fe20000001860 */
[----:B-1----:R-:W-:-:S07]  /*14df0*/  FMUL.FTZ R2, R49, R0 ;  /* 0x0000000031027220 */ /* 0x002fce0000410000 */
[----:B-----5:R-:W-:Y:S01]  /*14e00*/  HMMA.16816.F32 R36, R4, R52, R28 ;  /* 0x000000340424723c */ /* 0x020fe2000000181c */
[----:B------:R1:W-:Y:S07]  /*14e10*/  MUFU.TANH R126, R2 ;  /* 0x00000002007e7308 */ /* 0x0003ee0000002400 */
[----:B------:R-:W-:Y:S01]  /*14e20*/  HMMA.16816.F32 R28, R16, R62, RZ ;  /* 0x0000003e101c723c */ /* 0x000fe200000018ff */
[----:B------:R-:W-:Y:S07]  /*14e30*/  LDSM.16.M88.4 R60, [R80+UR8+0x8000] ;  /* 0x00800008503c783b */ /* 0x000fee0008000200 */
[----:B------:R-:W-:Y:S01]  /*14e40*/  HMMA.16816.F32 R40, R4, R54, R40 ;  /* 0x000000360428723c */ /* 0x000fe20000001828 */
[----:B------:R-:W5:Y:S01]  /*14e50*/  LDSM.16.M88.4 R52, [R21+0x7800] ;  /* 0x007800001534783b */ /* 0x000f620000000200 */
[----:B-1----:R-:W-:-:S04]  /*14e60*/  FMUL.FTZ R2, R50, R0 ;  /* 0x0000000032027220 */ /* 0x002fc80000410000 */
[----:B------:R1:W4:Y:S02]  /*14e70*/  MUFU.TANH R124, R2 ;  /* 0x00000002007c7308 */ /* 0x0003240000002400 */
[C---:B--2---:R-:W-:Y:S08]  /*14e80*/  HMMA.16816.F32 R96, R12.reuse, R56, R32 ;  /* 0x000000380c60723c */ /* 0x044ff00000001820 */
[----:B------:R-:W-:Y:S01]  /*14e90*/  HMMA.16816.F32 R76, R12, R58, R28 ;  /* 0x0000003a0c4c723c */ /* 0x000fe2000000181c */
[----:B------:R-:W-:Y:S01]  /*14ea0*/  LDSM.16.M88.4 R56, [R20+0x6800] ;  /* 0x006800001438783b */ /* 0x000fe20000000200 */
[----:B-1----:R-:W-:-:S06]  /*14eb0*/  FMUL.FTZ R2, R51, R0 ;  /* 0x0000000033027220 */ /* 0x002fcc0000410000 */
[----:B---3--:R-:W-:Y:S01]  /*14ec0*/  HMMA.16816.F32 R28, R8, R66, R88 ;  /* 0x00000042081c723c */ /* 0x008fe20000001858 */
[----:B------:R-:W-:Y:S01]  /*14ed0*/  LDSM.16.M88.4 R48, [R20+0x6000] ;  /* 0x006000001430783b */ /* 0x000fe20000000200 */
[----:B------:R1:W2:Y:S06]  /*14ee0*/  MUFU.TANH R130, R2 ;  /* 0x0000000200827308 */ /* 0x0002ac0000002400 */
[----:B------:R-:W-:Y:S01]  /*14ef0*/  HMMA.16816.F32 R32, R16, R68, RZ ;  /* 0x000000441020723c */ /* 0x000fe200000018ff */
[----:B-1----:R-:W-:-:S04]  /*14f00*/  FMUL.FTZ R2, R44, R0 ;  /* 0x000000002c027220 */ /* 0x002fc80000410000 */
[----:B------:R1:W-:-:S15]  /*14f10*/  MUFU.TANH R137, R2 ;  /* 0x0000000200897308 */ /* 0x0003de0000002400 */
[----:B-----5:R-:W-:Y:S01]  /*14f20*/  HMMA.16816.F32 R88, R12, R52, R32 ;  /* 0x000000340c58723c */ /* 0x020fe20000001820 */
[----:B-1----:R-:W-:-:S04]  /*14f30*/  FMUL.FTZ R2, R45, R0 ;  /* 0x000000002d027220 */ /* 0x002fc80000410000 */
[----:B------:R1:W-:Y:S02]  /*14f40*/  MUFU.TANH R138, R2 ;  /* 0x00000002008a7308 */ /* 0x0003e40000002400 */
[----:B-1----:R-:W-:-:S06]  /*14f50*/  FMUL.FTZ R2, R46, R0 ;  /* 0x000000002e027220 */ /* 0x002fcc0000410000 */
[----:B------:R1:W3:Y:S02]  /*14f60*/  MUFU.TANH R131, R2 ;  /* 0x0000000200837308 */ /* 0x0002e40000002400 */
[-C--:B-1----:R-:W-:Y:S02]  /*14f70*/  FMUL.FTZ R2, R47, R0.reuse ;  /* 0x000000002f027220 */ /* 0x082fe40000410000 */
[----:B------:R-:W1:Y:S04]  /*14f80*/  LDSM.16.M88.4 R44, [R3+0x6800] ;  /* 0x00680000032c783b */ /* 0x000e680000000200 */
[----:B------:R5:W-:Y:S02]  /*14f90*/  MUFU.TANH R132, R2 ;  /* 0x0000000200847308 */ /* 0x000be40000002400 */
[----:B-----5:R-:W-:-:S06]  /*14fa0*/  FMUL.FTZ R2, R24, R0 ;  /* 0x0000000018027220 */ /* 0x020fcc0000410000 */
[----:B------:R5:W-:Y:S02]  /*14fb0*/  MUFU.TANH R141, R2 ;  /* 0x00000002008d7308 */ /* 0x000be40000002400 */
[-C--:B-----5:R-:W-:Y:S01]  /*14fc0*/  FMUL.FTZ R2, R25, R0.reuse ;  /* 0x0000000019027220 */ /* 0x0a0fe20000410000 */
[----:B-1----:R-:W-:Y:S05]  /*14fd0*/  HMMA.16816.F32 R32, R8, R46, R84 ;  /* 0x0000002e0820723c */ /* 0x002fea0000001854 */
[----:B------:R1:W-:Y:S02]  /*14fe0*/  MUFU.TANH R139, R2 ;  /* 0x00000002008b7308 */ /* 0x0003e40000002400 */
[----:B-1----:R-:W-:-:S06]  /*14ff0*/  FMUL.FTZ R2, R26, R0 ;  /* 0x000000001a027220 */ /* 0x002fcc0000410000 */
[----:B------:R1:W-:Y:S02]  /*15000*/  MUFU.TANH R133, R2 ;  /* 0x0000000200857308 */ /* 0x0003e40000002400 */
[-C--:B-1----:R-:W-:Y:S02]  /*15010*/  FMUL.FTZ R2, R27, R0.reuse ;  /* 0x000000001b027220 */ /* 0x082fe40000410000 */
[----:B------:R-:W-:Y:S01]  /*15020*/  HMMA.16816.F32 R24, R8, R64, R104 ;  /* 0x000000400818723c */ /* 0x000fe20000001868 */
[----:B------:R-:W-:Y:S03]  /*15030*/  LDSM.16.M88.4 R64, [R80+UR8+0x8800] ;  /* 0x008800085040783b */ /* 0x000fe60008000200 */
[----:B------:R1:W-:Y:S02]  /*15040*/  MUFU.TANH R143, R2 ;  /* 0x00000002008f7308 */ /* 0x0003e40000002400 */
[----:B-1----:R-:W-:-:S14]  /*15050*/  FMUL.FTZ R2, R36, R0 ;  /* 0x0000000024027220 */ /* 0x002fdc0000410000 */
[----:B------:R-:W-:Y:S01]  /*15060*/  HMMA.16816.F32 R24, R4, R48, R24 ;  /* 0x000000300418723c */ /* 0x000fe20000001818 */
[----:B------:R1:W-:Y:S02]  /*15070*/  MUFU.TANH R150, R2 ;  /* 0x0000000200967308 */ /* 0x0003e40000002400 */
[----:B-1----:R-:W-:-:S06]  /*15080*/  FMUL.FTZ R2, R37, R0 ;  /* 0x0000000025027220 */ /* 0x002fcc0000410000 */
[----:B------:R1:W-:Y:S02]  /*15090*/  MUFU.TANH R149, R2 ;  /* 0x0000000200957308 */ /* 0x0003e40000002400 */
[----:B-1----:R-:W-:-:S06]  /*150a0*/  FMUL.FTZ R2, R38, R0 ;  /* 0x0000000026027220 */ /* 0x002fcc0000410000 */
[----:B------:R1:W-:Y:S02]  /*150b0*/  MUFU.TANH R142, R2 ;  /* 0x00000002008e7308 */ /* 0x0003e40000002400 */
[-C--:B-1----:R-:W-:Y:S02]  /*150c0*/  FMUL.FTZ R2, R39, R0.reuse ;  /* 0x0000000027027220 */ /* 0x082fe40000410000 */
[----:B------:R-:W-:Y:S01]  /*150d0*/  HMMA.16816.F32 R36, R4, R50, R28 ;  /* 0x000000320424723c */ /* 0x000fe2000000181c */
[----:B------:R-:W-:Y:S03]  /*150e0*/  LDSM.16.M88.4 R48, [R21+0x8000] ;  /* 0x008000001530783b */ /* 0x000fe60000000200 */
[----:B------:R1:W5:Y:S04]  /*150f0*/  MUFU.TANH R144, R2 ;  /* 0x0000000200907308 */ /* 0x0003680000002400 */
[----:B------:R-:W-:Y:S01]  /*15100*/  HMMA.16816.F32 R28, R16, R70, RZ ;  /* 0x00000046101c723c */ /* 0x000fe200000018ff */
[----:B-1----:R-:W-:-:S04]  /*15110*/  FMUL.FTZ R2, R40, R0 ;  /* 0x0000000028027220 */ /* 0x002fc80000410000 */
[----:B------:R1:W-:-:S15]  /*15120*/  MUFU.TANH R152, R2 ;  /* 0x0000000200987308 */ /* 0x0003de0000002400 */
[----:B------:R-:W-:Y:S01]  /*15130*/  HMMA.16816.F32 R68, R12, R54, R28 ;  /* 0x000000360c44723c */ /* 0x000fe2000000181c */
[----:B------:R-:W-:Y:S01]  /*15140*/  LDSM.16.M88.4 R52, [R20+0x7000] ;  /* 0x007000001434783b */ /* 0x000fe20000000200 */
[----:B-1----:R-:W-:-:S04]  /*15150*/  FMUL.FTZ R2, R41, R0 ;  /* 0x0000000029027220 */ /* 0x002fc80000410000 */
[----:B------:R1:W-:Y:S02]  /*15160*/  MUFU.TANH R146, R2 ;  /* 0x0000000200927308 */ /* 0x0003e40000002400 */
[----:B-1----:R-:W-:-:S06]  /*15170*/  FMUL.FTZ R2, R42, R0 ;  /* 0x000000002a027220 */ /* 0x002fcc0000410000 */
[----:B------:R1:W-:Y:S02]  /*15180*/  MUFU.TANH R145, R2 ;  /* 0x0000000200917308 */ /* 0x0003e40000002400 */
[-C--:B-1----:R-:W-:Y:S02]  /*15190*/  FMUL.FTZ R2, R43, R0.reuse ;  /* 0x000000002b027220 */ /* 0x082fe40000410000 */
[----:B------:R-:W-:Y:S01]  /*151a0*/  HMMA.16816.F32 R40, R8, R44, R72 ;  /* 0x0000002c0828723c */ /* 0x000fe20000001848 */
[----:B------:R-:W1:Y:S03]  /*151b0*/  LDSM.16.M88.4 R44, [R3+0x7000] ;  /* 0x00700000032c783b */ /* 0x000e660000000200 */
[----:B------:R4:W5:Y:S02]  /*151c0*/  MUFU.TANH R151, R2 ;  /* 0x0000000200977308 */ /* 0x0009640000002400 */
[----:B----4-:R-:W-:-:S14]  /*151d0*/  FMUL.FTZ R2, R24, R0 ;  /* 0x0000000018027220 */ /* 0x010fdc0000410000 */
[----:B------:R-:W-:Y:S01]  /*151e0*/  HMMA.16816.F32 R40, R4, R56, R40 ;  /* 0x000000380428723c */ /* 0x000fe20000001828 */
[----:B------:R4:W-:Y:S02]  /*151f0*/  MUFU.TANH R158, R2 ;  /* 0x00000002009e7308 */ /* 0x0009e40000002400 */
[----:B----4-:R-:W-:-:S05]  /*15200*/  FMUL.FTZ R2, R25, R0 ;  /* 0x0000000019027220 */ /* 0x010fca0000410000 */
[----:B-1----:R-:W-:Y:S01]  /*15210*/  HMMA.16816.F32 R28, R8, R44, R96 ;  /* 0x0000002c081c723c */ /* 0x002fe20000001860 */
[----:B------:R1:W-:Y:S02]  /*15220*/  MUFU.TANH R157, R2 ;  /* 0x00000002009d7308 */ /* 0x0003e40000002400 */
[----:B-1----:R-:W-:-:S06]  /*15230*/  FMUL.FTZ R2, R26, R0 ;  /* 0x000000001a027220 */ /* 0x002fcc0000410000 */
[----:B------:R1:W-:Y:S02]  /*15240*/  MUFU.TANH R153, R2 ;  /* 0x0000000200997308 */ /* 0x0003e40000002400 */
[-C--:B-1----:R-:W-:Y:S02]  /*15250*/  FMUL.FTZ R2, R27, R0.reuse ;  /* 0x000000001b027220 */ /* 0x082fe40000410000 */
[----:B------:R-:W-:Y:S04]  /*15260*/  HMMA.16816.F32 R24, R16, R60, RZ ;  /* 0x0000003c1018723c */ /* 0x000fe800000018ff */
[----:B------:R1:W4:Y:S02]  /*15270*/  MUFU.TANH R155, R2 ;  /* 0x00000002009b7308 */ /* 0x0003240000002400 */
[----:B-1----:R-:W-:-:S14]  /*15280*/  FMUL.FTZ R2, R36, R0 ;  /* 0x0000000024027220 */ /* 0x002fdc0000410000 */
[----:B------:R-:W-:Y:S01]  /*15290*/  HMMA.16816.F32 R72, R12, R48, R24 ;  /* 0x000000300c48723c */ /* 0x000fe20000001818 */
[----:B------:R1:W-:Y:S07]  /*152a0*/  MUFU.TANH R160, R2 ;  /* 0x0000000200a07308 */ /* 0x0003ee0000002400 */
[----:B------:R-:W-:Y:S01]  /*152b0*/  HMMA.16816.F32 R24, R4, R58, R32 ;  /* 0x0000003a0418723c */ /* 0x000fe20000001820 */
[----:B------:R-:W-:Y:S07]  /*152c0*/  LDSM.16.M88.4 R56, [R21+0x8800] ;  /* 0x008800001538783b */ /* 0x000fee0000000200 */
[----:B------:R-:W-:Y:S01]  /*152d0*/  HMMA.16816.F32 R32, R16, R62, RZ ;  /* 0x0000003e1020723c */ /* 0x000fe200000018ff */
[----:B-1----:R-:W-:-:S04]  /*152e0*/  FMUL.FTZ R2, R37, R0 ;  /* 0x0000000025027220 */ /* 0x002fc80000410000 */
[----:B------:R1:W-:Y:S02]  /*152f0*/  MUFU.TANH R178, R2 ;  /* 0x0000000200b27308 */ /* 0x0003e40000002400 */
[----:B-1----:R-:W-:-:S06]  /*15300*/  FMUL.FTZ R2, R38, R0 ;  /* 0x0000000026027220 */ /* 0x002fcc0000410000 */
[----:B------:R1:W-:Y:S02]  /*15310*/  MUFU.TANH R154, R2 ;  /* 0x00000002009a7308 */ /* 0x0003e40000002400 */
[-C--:B-1----:R-:W-:Y:S02]  /*15320*/  FMUL.FTZ R2, R39, R0.reuse ;  /* 0x0000000027027220 */ /* 0x082fe40000410000 */
[----:B------:R-:W-:Y:S04]  /*15330*/  HMMA.16816.F32 R36, R4, R52, R28 ;  /* 0x000000340424723c */ /* 0x000fe8000000181c */
[----:B------:R1:W4:Y:S02]  /*15340*/  MUFU.TANH R159, R2 ;  /* 0x00000002009f7308 */ /* 0x0003240000002400 */
[----:B-1----:R-:W-:-:S06]  /*15350*/  FMUL.FTZ R2, R40, R0 ;  /* 0x0000000028027220 */ /* 0x002fcc0000410000 */
[----:B------:R1:W-:Y:S02]  /*15360*/  MUFU.TANH R166, R2 ;  /* 0x0000000200a67308 */ /* 0x0003e40000002400 */
[----:B-1----:R-:W-:-:S06]  /*15370*/  FMUL.FTZ R2, R41, R0 ;  /* 0x0000000029027220 */ /* 0x002fcc0000410000 */
[----:B------:R1:W-:Y:S02]  /*15380*/  MUFU.TANH R169, R2 ;  /* 0x0000000200a97308 */ /* 0x0003e40000002400 */
[----:B-1----:R-:W-:-:S06]  /*15390*/  FMUL.FTZ R2, R42, R0 ;  /* 0x000000002a027220 */ /* 0x002fcc0000410000 */
[----:B------:R1:W4:Y:S02]  /*153a0*/  MUFU.TANH R161, R2 ;  /* 0x0000000200a17308 */ /* 0x0003240000002400 */
[-C--:B-1----:R-:W-:Y:S02]  /*153b0*/  FMUL.FTZ R2, R43, R0.reuse ;  /* 0x000000002b027220 */ /* 0x082fe40000410000 */
[----:B------:R-:W-:Y:S01]  /*153c0*/  HMMA.16816.F32 R40, R8, R46, R76 ;  /* 0x0000002e0828723c */ /* 0x000fe2000000184c */
[----:B------:R-:W1:Y:S03]  /*153d0*/  LDSM.16.M88.4 R44, [R3+0x7800] ;  /* 0x00780000032c783b */ /* 0x000e660000000200 */
[----:B------:R2:W4:Y:S04]  /*153e0*/  MUFU.TANH R163, R2 ;  /* 0x0000000200a37308 */ /* 0x0005280000002400 */
[----:B------:R-:W-:Y:S01]  /*153f0*/  HMMA.16816.F32 R76, R12, R50, R32 ;  /* 0x000000320c4c723c */ /* 0x000fe20000001820 */
[----:B------:R-:W3:Y:S01]  /*15400*/  LDSM.16.M88.4 R48, [R20+0x7800] ;  /* 0x007800001430783b */ /* 0x000ee20000000200 */
[----:B--2---:R-:W-:-:S10]  /*15410*/  FMUL.FTZ R2, R24, R0 ;  /* 0x0000000018027220 */ /* 0x004fd40000410000 */
[----:B------:R-:W-:Y:S01]  /*15420*/  HMMA.16816.F32 R32, R4, R54, R40 ;  /* 0x000000360420723c */ /* 0x000fe20000001828 */
[----:B------:R-:W2:Y:S01]  /*15430*/  LDSM.16.M88.4 R40, [R3+0x8000] ;  /* 0x008000000328783b */ /* 0x000ea20000000200 */
[----:B------:R5:W-:Y:S03]  /*15440*/  MUFU.TANH R168, R2 ;  /* 0x0000000200a87308 */ /* 0x000be60000002400 */
[----:B------:R-:W4:-:S14]  /*15450*/  LDSM.16.M88.4 R52, [R20+0x8000] ;  /* 0x008000001434783b */ /* 0x000f1c0000000200 */
[-C--:B------:R-:W-:Y:S01]  /*15460*/  FMUL.FTZ R32, R32, R0.reuse ;  /* 0x0000000020207220 */ /* 0x080fe20000410000 */
[-C--:B-----5:R-:W-:Y:S01]  /*15470*/  FMUL.FTZ R2, R25, R0.reuse ;  /* 0x0000000019027220 */ /* 0x0a0fe20000410000 */
[----:B-1----:R-:W-:Y:S02]  /*15480*/  HMMA.16816.F32 R28, R8, R44, R88 ;  /* 0x0000002c081c723c */ /* 0x002fe40000001858 */
[----:B------:R-:W-:Y:S08]  /*15490*/  MUFU.TANH R175, R32 ;  /* 0x0000002000af7308 */ /* 0x000ff00000002400 */
[----:B------:R1:W-:Y:S10]  /*154a0*/  MUFU.TANH R167, R2 ;  /* 0x0000000200a77308 */ /* 0x0003f40000002400 */
[----:B---3--:R-:W-:Y:S01]  /*154b0*/  HMMA.16816.F32 R28, R4, R48, R28 ;  /* 0x00000030041c723c */ /* 0x008fe2000000181c */
[----:B-1----:R-:W-:-:S04]  /*154c0*/  FMUL.FTZ R2, R26, R0 ;  /* 0x000000001a027220 */ /* 0x002fc80000410000 */
[----:B------:R1:W3:Y:S02]  /*154d0*/  MUFU.TANH R162, R2 ;  /* 0x0000000200a27308 */ /* 0x0002e40000002400 */
[-C--:B-1----:R-:W-:Y:S02]  /*154e0*/  FMUL.FTZ R2, R27, R0.reuse ;  /* 0x000000001b027220 */ /* 0x082fe40000410000 */
[----:B------:R-:W-:Y:S04]  /*154f0*/  HMMA.16816.F32 R24, R16, R64, RZ ;  /* 0x000000401018723c */ /* 0x000fe800000018ff */
[----:B------:R1:W-:Y:S02]  /*15500*/  MUFU.TANH R172, R2 ;  /* 0x0000000200ac7308 */ /* 0x0003e40000002400 */
[----:B-1----:R-:W-:-:S14]  /*15510*/  FMUL.FTZ R2, R36, R0 ;  /* 0x0000000024027220 */ /* 0x002fdc0000410000 */
[----:B------:R-:W-:Y:S01]  /*15520*/  HMMA.16816.F32 R60, R12, R56, R24 ;  /* 0x000000380c3c723c */ /* 0x000fe20000001818 */
[----:B------:R1:W-:Y:S07]  /*15530*/  MUFU.TANH R174, R2 ;  /* 0x0000000200ae7308 */ /* 0x0003ee0000002400 */
[----:B------:R-:W-:Y:S01]  /*15540*/  HMMA.16816.F32 R24, R8, R46, R68 ;  /* 0x0000002e0818723c */ /* 0x000fe20000001844 */
[----:B------:R-:W-:Y:S04]  /*15550*/  LDSM.16.M88.4 R68, [R80+UR8+0x9000] ;  /* 0x009000085044783b */ /* 0x000fe80008000200 */
[----:B------:R-:W5:Y:S01]  /*15560*/  LDSM.16.M88.4 R44, [R3+0x8800] ;  /* 0x00880000032c783b */ /* 0x000f620000000200 */
[----:B-1----:R-:W-:-:S04]  /*15570*/  FMUL.FTZ R2, R37, R0 ;  /* 0x0000000025027220 */ /* 0x002fc80000410000 */
[----:B------:R1:W-:Y:S10]  /*15580*/  MUFU.TANH R176, R2 ;  /* 0x0000000200b07308 */ /* 0x0003f40000002400 */
[----:B------:R-:W-:Y:S01]  /*15590*/  HMMA.16816.F32 R24, R4, R50, R24 ;  /* 0x000000320418723c */ /* 0x000fe20000001818 */
[----:B-1----:R-:W-:-:S04]  /*155a0*/  FMUL.FTZ R2, R38, R0 ;  /* 0x0000000026027220 */ /* 0x002fc80000410000 */
[----:B------:R1:W3:Y:S02]  /*155b0*/  MUFU.TANH R171, R2 ;  /* 0x0000000200ab7308 */ /* 0x0002e40000002400 */
[----:B-1----:R-:W-:Y:S02]  /*155c0*/  FMUL.FTZ R2, R39, R0 ;  /* 0x0000000027027220 */ /* 0x002fe40000410000 */
[----:B--2---:R-:W-:Y:S04]  /*155d0*/  HMMA.16816.F32 R36, R8, R40, R72 ;  /* 0x000000280824723c */ /* 0x004fe80000001848 */
[----:B------:R1:W2:Y:S02]  /*155e0*/  MUFU.TANH R173, R2 ;  /* 0x0000000200ad7308 */ /* 0x0002a40000002400 */
[----:B-1----:R-:W-:-:S04]  /*155f0*/  LOP3.LUT R2, R214, 0x6, R22, 0xf8, !PT ;  /* 0x00000006d6027812 */ /* 0x002fc800078ef816 */
[C---:B------:R-:W-:Y:S02]  /*15600*/  LOP3.LUT R22, R2.reuse, 0x8, RZ, 0xfc, !PT ;  /* 0x0000000802167812 */ /* 0x040fe400078efcff */
[----:B------:R-:W-:Y:S02]  /*15610*/  LOP3.LUT R23, R2, 0x1, RZ, 0xfc, !PT ;  /* 0x0000000102177812 */ /* 0x000fe400078efcff */
[----:B------:R-:W-:Y:S01]  /*15620*/  ISETP.GE.AND P3, PT, R22, R92, PT ;  /* 0x0000005c1600720c */ /* 0x000fe20003f66270 */
[----:B------:R-:W-:Y:S01]  /*15630*/  FMUL.FTZ R22, R33, R0 ;  /* 0x0000000021167220 */ /* 0x000fe20000410000 */
[-C--:B------:R-:W-:Y:S02]  /*15640*/  ISETP.GE.AND P1, PT, R23, R92.reuse, PT ;  /* 0x0000005c1700720c */ /* 0x080fe40003f26270 */
[C---:B------:R-:W-:Y:S01]  /*15650*/  LOP3.LUT R23, R2.reuse, 0x10, RZ, 0xfc, !PT ;  /* 0x0000001002177812 */ /* 0x040fe200078efcff */
[----:B------:R1:W-:Y:S01]  /*15660*/  MUFU.TANH R177, R22 ;  /* 0x0000001600b17308 */ /* 0x0003e20000002400 */
[----:B------:R-:W-:-:S02]  /*15670*/  ISETP.GE.AND P0, PT, R2, R92, PT ;  /* 0x0000005c0200720c */ /* 0x000fc40003f06270 */
[----:B------:R-:W-:Y:S01]  /*15680*/  ISETP.GE.AND P5, PT, R23, R92, PT ;  /* 0x0000005c1700720c */ /* 0x000fe20003fa6270 */
[----:B------:R-:W-:Y:S01]  /*15690*/  FMUL.FTZ R23, R34, R0 ;  /* 0x0000000022177220 */ /* 0x000fe20000410000 */
[----:B------:R-:W-:Y:S02]  /*156a0*/  FSEL R82, R82, -INF , !P0 ;  /* 0xff80000052527808 */ /* 0x000fe40004000000 */
[----:B------:R-:W-:Y:S01]  /*156b0*/  FSEL R85, R164, -INF , !P0 ;  /* 0xff800000a4557808 */ /* 0x000fe20004000000 */
[----:B------:R4:W2:Y:S01]  /*156c0*/  MUFU.TANH R165, R23 ;  /* 0x0000001700a57308 */ /* 0x0008a20000002400 */
[----:B------:R-:W-:Y:S02]  /*156d0*/  LOP3.LUT R32, R2, 0x9, RZ, 0xfc, !PT ;  /* 0x0000000902207812 */ /* 0x000fe400078efcff */
[----:B------:R-:W-:Y:S02]  /*156e0*/  FSEL R74, R83, -INF , !P1 ;  /* 0xff800000534a7808 */ /* 0x000fe40004800000 */
[----:B------:R-:W-:-:S02]  /*156f0*/  ISETP.GE.AND P4, PT, R32, R92, PT ;  /* 0x0000005c2000720c */ /* 0x000fc40003f86270 */
[----:B------:R-:W-:Y:S02]  /*15700*/  FSEL R83, R170, -INF , !P1 ;  /* 0xff800000aa537808 */ /* 0x000fe40004800000 */
[----:B-1----:R-:W-:Y:S02]  /*15710*/  LOP3.LUT R22, R2, 0x11, RZ, 0xfc, !PT ;  /* 0x0000001102167812 */ /* 0x002fe400078efcff */
[----:B------:R-:W-:Y:S02]  /*15720*/  FSEL R73, R81, -INF , !P3 ;  /* 0xff80000051497808 */ /* 0x000fe40005800000 */
[----:B------:R-:W-:Y:S02]  /*15730*/  ISETP.GE.AND P2, PT, R22, R92, PT ;  /* 0x0000005c1600720c */ /* 0x000fe40003f46270 */
[----:B------:R-:W-:Y:S01]  /*15740*/  LOP3.LUT R22, R2, 0x18, RZ, 0xfc, !PT ;  /* 0x0000001802167812 */ /* 0x000fe200078efcff */
[----:B----4-:R-:W-:Y:S01]  /*15750*/  FMUL.FTZ R23, R35, R0 ;  /* 0x0000000023177220 */ /* 0x010fe20000410000 */
[----:B------:R-:W-:Y:S01]  /*15760*/  FSEL R87, R156, -INF , !P3 ;  /* 0xff8000009c577808 */ /* 0x000fe20005800000 */
[----:B------:R-:W-:Y:S01]  /*15770*/  HMMA.16816.F32 R32, R16, R66, RZ ;  /* 0x000000421020723c */ /* 0x000fe200000018ff */
[----:B------:R-:W-:Y:S01]  /*15780*/  ISETP.GE.AND P0, PT, R22, R92, PT ;  /* 0x0000005c1600720c */ /* 0x000fe20003f06270 */
[----:B------:R-:W1:Y:S01]  /*15790*/  LDSM.16.M88.4 R64, [R21+0x9000] ;  /* 0x009000001540783b */ /* 0x000e620000000200 */
[----:B------:R-:W-:Y:S01]  /*157a0*/  LOP3.LUT R22, R2, 0x19, RZ, 0xfc, !PT ;  /* 0x0000001902167812 */ /* 0x000fe200078efcff */
[----:B------:R4:W2:Y:S01]  /*157b0*/  MUFU.TANH R164, R23 ;  /* 0x0000001700a47308 */ /* 0x0008a20000002400 */
[----:B------:R-:W-:-:S02]  /*157c0*/  FSEL R81, R148, -INF , !P4 ;  /* 0xff80000094517808 */ /* 0x000fc40006000000 */
[-C--:B------:R-:W-:Y:S02]  /*157d0*/  ISETP.GE.AND P1, PT, R22, R92.reuse, PT ;  /* 0x0000005c1600720c */ /* 0x080fe40003f26270 */
[----:B------:R-:W-:Y:S02]  /*157e0*/  LOP3.LUT R22, R2, 0x20, RZ, 0xfc, !PT ;  /* 0x0000002002167812 */ /* 0x000fe400078efcff */
[----:B------:R-:W-:Y:S02]  /*157f0*/  FSEL R88, R193, -INF , !P4 ;  /* 0xff800000c1587808 */ /* 0x000fe40006000000 */
[----:B------:R-:W-:Y:S02]  /*15800*/  ISETP.GE.AND P3, PT, R22, R92, PT ;  /* 0x0000005c1600720c */ /* 0x000fe40003f66270 */
[----:B------:R-:W-:Y:S02]  /*15810*/  LOP3.LUT R22, R2, 0x21, RZ, 0xfc, !PT ;  /* 0x0000002102167812 */ /* 0x000fe400078efcff */
[----:B------:R-:W-:-:S02]  /*15820*/  FSEL R84, R147, -INF , !P2 ;  /* 0xff80000093547808 */ /* 0x000fc40005000000 */
[----:B------:R-:W-:Y:S01]  /*15830*/  ISETP.GE.AND P4, PT, R22, R92, PT ;  /* 0x0000005c1600720c */ /* 0x000fe20003f86270 */
[----:B------:R-:W-:Y:S01]  /*15840*/  HMMA.16816.F32 R56, R12, R58, R32 ;  /* 0x0000003a0c38723c */ /* 0x000fe20000001820 */
[----:B----4-:R-:W-:Y:S01]  /*15850*/  FMUL.FTZ R23, R28, R0 ;  /* 0x000000001c177220 */ /* 0x010fe20000410000 */
[----:B------:R-:W-:Y:S02]  /*15860*/  LOP3.LUT R22, R2, 0x28, RZ, 0xfc, !PT ;  /* 0x0000002802167812 */ /* 0x000fe400078efcff */
[----:B------:R-:W-:Y:S01]  /*15870*/  FSEL R89, R192, -INF , !P2 ;  /* 0xff800000c0597808 */ /* 0x000fe20005000000 */
[----:B------:R4:W-:Y:S01]  /*15880*/  MUFU.TANH R170, R23 ;  /* 0x0000001700aa7308 */ /* 0x0009e20000002400 */
[----:B------:R-:W-:Y:S02]  /*15890*/  ISETP.GE.AND P6, PT, R22, R92, PT ;  /* 0x0000005c1600720c */ /* 0x000fe40003fc6270 */
[----:B------:R-:W-:Y:S01]  /*158a0*/  LOP3.LUT R22, R2, 0x29, RZ, 0xfc, !PT ;  /* 0x0000002902167812 */ /* 0x000fe200078efcff */
[----:B------:R-:W-:Y:S01]  /*158b0*/  HMMA.16816.F32 R32, R4, R52, R36 ;  /* 0x000000340420723c */ /* 0x000fe20000001824 */
[----:B------:R-:W-:-:S02]  /*158c0*/  FSEL R86, R94, -INF , !P0 ;  /* 0xff8000005e567808 */ /* 0x000fc40004000000 */
[-C--:B------:R-:W-:Y:S02]  /*158d0*/  ISETP.GE.AND P2, PT, R22, R92.reuse, PT ;  /* 0x0000005c1600720c */ /* 0x080fe40003f46270 */
[----:B------:R-:W-:Y:S02]  /*158e0*/  LOP3.LUT R22, R2, 0x30, RZ, 0xfc, !PT ;  /* 0x0000003002167812 */ /* 0x000fe400078efcff */
[----:B------:R-:W-:Y:S02]  /*158f0*/  FSEL R90, R190, -INF , !P0 ;  /* 0xff800000be5a7808 */ /* 0x000fe40004000000 */
[----:B------:R-:W-:Y:S02]  /*15900*/  ISETP.GE.AND P0, PT, R22, R92, PT ;  /* 0x0000005c1600720c */ /* 0x000fe40003f06270 */
[----:B------:R-:W-:Y:S01]  /*15910*/  LOP3.LUT R22, R2, 0x31, RZ, 0xfc, !PT ;  /* 0x0000003102167812 */ /* 0x000fe200078efcff */
[----:B-----5:R-:W-:Y:S01]  /*15920*/  HMMA.16816.F32 R36, R8, R46, R56 ;  /* 0x0000002e0824723c */ /* 0x020fe20000001838 */
[----:B----4-:R-:W-:Y:S01]  /*15930*/  FMUL.FTZ R23, R29, R0 ;  /* 0x000000001d177220 */ /* 0x010fe20000410000 */
[----:B------:R-:W-:-:S02]  /*15940*/  FSEL R95, R95, -INF , !P1 ;  /* 0xff8000005f5f7808 */ /* 0x000fc40004800000 */
[----:B------:R-:W-:Y:S01]  /*15950*/  FSEL R94, R189, -INF , !P1 ;  /* 0xff800000bd5e7808 */ /* 0x000fe20004800000 */
[----:B------:R4:W-:Y:S01]  /*15960*/  MUFU.TANH R156, R23 ;  /* 0x00000017009c7308 */ /* 0x0009e20000002400 */
[-C--:B------:R-:W-:Y:S02]  /*15970*/  ISETP.GE.AND P1, PT, R22, R92.reuse, PT ;  /* 0x0000005c1600720c */ /* 0x080fe40003f26270 */
[----:B------:R-:W-:Y:S02]  /*15980*/  LOP3.LUT R22, R2, 0x38, RZ, 0xfc, !PT ;  /* 0x0000003802167812 */ /* 0x000fe400078efcff */
[----:B------:R-:W-:Y:S02]  /*15990*/  FSEL R96, R125, -INF , !P3 ;  /* 0xff8000007d607808 */ /* 0x000fe40005800000 */
[----:B------:R-:W-:Y:S02]  /*159a0*/  FSEL R99, R136, -INF , !P3 ;  /* 0xff80000088637808 */ /* 0x000fe40005800000 */
[----:B------:R-:W-:-:S02]  /*159b0*/  ISETP.GE.AND P3, PT, R22, R92, PT ;  /* 0x0000005c1600720c */ /* 0x000fc40003f66270 */
[----:B------:R-:W-:Y:S02]  /*159c0*/  LOP3.LUT R22, R2, 0x39, RZ, 0xfc, !PT ;  /* 0x0000003902167812 */ /* 0x000fe400078efcff */
[----:B------:R-:W-:Y:S02]  /*159d0*/  FSEL R75, R140, -INF , !P5 ;  /* 0xff8000008c4b7808 */ /* 0x000fe40006800000 */
[----:B------:R-:W-:Y:S01]  /*159e0*/  FSEL R91, R191, -INF , !P5 ;  /* 0xff800000bf5b7808 */ /* 0x000fe20006800000 */
[----:B----4-:R-:W-:Y:S01]  /*159f0*/  FMUL.FTZ R23, R30, R0 ;  /* 0x000000001e177220 */ /* 0x010fe20000410000 */
[----:B------:R-:W-:Y:S02]  /*15a00*/  ISETP.GE.AND P5, PT, R22, R92, PT ;  /* 0x0000005c1600720c */ /* 0x000fe40003fa6270 */
[----:B------:R-:W-:Y:S01]  /*15a10*/  LOP3.LUT R22, R2, 0x40, RZ, 0xfc, !PT ;  /* 0x0000004002167812 */ /* 0x000fe200078efcff */
[----:B------:R4:W5:Y:S01]  /*15a20*/  MUFU.TANH R148, R23 ;  /* 0x0000001700947308 */ /* 0x0009620000002400 */
[----:B------:R-:W-:-:S02]  /*15a30*/  FSEL R97, R117, -INF , !P6 ;  /* 0xff80000075617808 */ /* 0x000fc40007000000 */
[----:B------:R-:W-:Y:S02]  /*15a40*/  FSEL R102, R187, -INF , !P6 ;  /* 0xff800000bb667808 */ /* 0x000fe40007000000 */
[-C--:B------:R-:W-:Y:S02]  /*15a50*/  ISETP.GE.AND P6, PT, R22, R92.reuse, PT ;  /* 0x0000005c1600720c */ /* 0x080fe40003fc6270 */
[----:B------:R-:W-:Y:S02]  /*15a60*/  LOP3.LUT R22, R2, 0x41, RZ, 0xfc, !PT ;  /* 0x0000004102167812 */ /* 0x000fe400078efcff */
[----:B------:R-:W-:Y:S02]  /*15a70*/  FSEL R103, R109, -INF , !P2 ;  /* 0xff8000006d677808 */ /* 0x000fe40005000000 */
[----:B------:R-:W-:Y:S02]  /*15a80*/  FSEL R100, R186, -INF , !P2 ;  /* 0xff800000ba647808 */ /* 0x000fe40005000000 */
[----:B------:R-:W-:-:S02]  /*15a90*/  ISETP.GE.AND P2, PT, R22, R92, PT ;  /* 0x0000005c1600720c */ /* 0x000fc40003f46270 */
[----:B------:R-:W-:Y:S01]  /*15aa0*/  LOP3.LUT R22, R2, 0x48, RZ, 0xfc, !PT ;  /* 0x0000004802167812 */ /* 0x000fe200078efcff */
[----:B----4-:R-:W-:Y:S01]  /*15ab0*/  FMUL.FTZ R23, R31, R0 ;  /* 0x000000001f177220 */ /* 0x010fe20000410000 */
[----:B------:R-:W-:Y:S01]  /*15ac0*/  FSEL R109, R184, -INF , !P0 ;  /* 0xff800000b86d7808 */ /* 0x000fe20004000000 */
[----:B------:R-:W-:Y:S01]  /*15ad0*/  HMMA.16816.F32 R28, R16, R68, RZ ;  /* 0x00000044101c723c */ /* 0x000fe200000018ff */
[----:B------:R-:W-:Y:S01]  /*15ae0*/  FSEL R104, R181, -INF , !P1 ;  /* 0xff800000b5687808 */ /* 0x000fe20004800000 */
[----:B------:R4:W5:Y:S01]  /*15af0*/  MUFU.TANH R147, R23 ;  /* 0x0000001700937308 */ /* 0x0009620000002400 */
        /* <DEDUP_REMOVED lines=8> */
[----:B----4-:R-:W-:Y:S02]  /*15b80*/  FMUL.FTZ R23, R24, R0 ;  /* 0x0000000018177220 */ /* 0x010fe40000410000 */
[----:B-1----:R-:W-:Y:S01]  /*15b90*/  HMMA.16816.F32 R48, R12, R64, R28 ;  /* 0x000000400c30723c */ /* 0x002fe2000000181c */
[----:B------:R-:W-:Y:S01]  /*15ba0*/  FSEL R105, R110, -INF , !P3 ;  /* 0xff8000006e697808 */ /* 0x000fe20005800000 */
[----:B------:R1:W-:Y:S01]  /*15bb0*/  MUFU.TANH R140, R23 ;  /* 0x00000017008c7308 */ /* 0x0003e20000002400 */
[----:B------:R-:W-:-:S05]  /*15bc0*/  FSEL R110, R183, -INF , !P3 ;  /* 0xff800000b76e7808 */ /* 0x000fca0005800000 */
[----:B------:R-:W-:Y:S01]  /*15bd0*/  HMMA.16816.F32 R28, R8, R44, R60 ;  /* 0x0000002c081c723c */ /* 0x000fe2000000183c */
[----:B------:R-:W4:Y:S01]  /*15be0*/  LDSM.16.M88.4 R60, [R3+0x9000] ;  /* 0x00900000033c783b */ /* 0x000f220000000200 */
[----:B-1----:R-:W-:-:S04]  /*15bf0*/  FMUL.FTZ R23, R25, R0 ;  /* 0x0000000019177220 */ /* 0x002fc80000410000 */
[----:B------:R1:W-:Y:S02]  /*15c00*/  MUFU.TANH R136, R23 ;  /* 0x0000001700887308 */ /* 0x0003e40000002400 */
[----:B-1----:R-:W-:-:S06]  /*15c10*/  FMUL.FTZ R23, R26, R0 ;  /* 0x000000001a177220 */ /* 0x002fcc0000410000 */
[----:B------:R1:W-:Y:S01]  /*15c20*/  MUFU.TANH R125, R23 ;  /* 0x00000017007d7308 */ /* 0x0003e20000002400 */
[----:B----4-:R-:W-:Y:S01]  /*15c30*/  HMMA.16816.F32 R44, R8, R60, R48 ;  /* 0x0000003c082c723c */ /* 0x010fe20000001830 */
[----:B------:R-:W-:Y:S01]  /*15c40*/  LDSM.16.M88.4 R48, [R20+0x9000] ;  /* 0x009000001430783b */ /* 0x000fe20000000200 */
[----:B-1----:R-:W-:-:S06]  /*15c50*/  FMUL.FTZ R23, R27, R0 ;  /* 0x000000001b177220 */ /* 0x002fcc0000410000 */
[----:B------:R-:W-:Y:S01]  /*15c60*/  HMMA.16816.F32 R24, R8, R42, R76 ;  /* 0x0000002a0818723c */ /* 0x000fe2000000184c */
[----:B------:R-:W-:Y:S01]  /*15c70*/  FSEL R79, R108, -INF , !P0 ;  /* 0xff8000006c4f7808 */ /* 0x000fe20004000000 */
[----:B------:R-:W1:Y:S01]  /*15c80*/  LDSM.16.M88.4 R40, [R20+0x8800] ;  /* 0x008800001428783b */ /* 0x000e620000000200 */
[-C--:B------:R-:W-:Y:S01]  /*15c90*/  ISETP.GE.AND P0, PT, R22, R92.reuse, PT ;  /* 0x0000005c1600720c */ /* 0x080fe20003f06270 */
[----:B------:R4:W5:Y:S01]  /*15ca0*/  MUFU.TANH R121, R23 ;  /* 0x0000001700797308 */ /* 0x0009620000002400 */
[----:B------:R-:W-:Y:S02]  /*15cb0*/  LOP3.LUT R22, R2, 0x49, RZ, 0xfc, !PT ;  /* 0x0000004902167812 */ /* 0x000fe400078efcff */
[----:B------:R-:W-:Y:S02]  /*15cc0*/  FSEL R108, R185, -INF , !P1 ;  /* 0xff800000b96c7808 */ /* 0x000fe40004800000 */
[----:B------:R-:W-:Y:S02]  /*15cd0*/  ISETP.GE.AND P1, PT, R22, R92, PT ;  /* 0x0000005c1600720c */ /* 0x000fe40003f26270 */
[----:B------:R-:W-:-:S02]  /*15ce0*/  LOP3.LUT R22, R2, 0x50, RZ, 0xfc, !PT ;  /* 0x0000005002167812 */ /* 0x000fc400078efcff */
[----:B------:R-:W-:Y:S02]  /*15cf0*/  FSEL R114, R114, -INF , !P0 ;  /* 0xff80000072727808 */ /* 0x000fe40004000000 */
[----:B------:R-:W-:Y:S02]  /*15d00*/  ISETP.GE.AND P4, PT, R22, R92, PT ;  /* 0x0000005c1600720c */ /* 0x000fe40003f86270 */
[----:B------:R-:W-:Y:S02]  /*15d10*/  LOP3.LUT R22, R2, 0x51, RZ, 0xfc, !PT ;  /* 0x0000005102167812 */ /* 0x000fe400078efcff */
[----:B------:R-:W-:Y:S01]  /*15d20*/  FSEL R120, R120, -INF , !P0 ;  /* 0xff80000078787808 */ /* 0x000fe20004000000 */
[----:B------:R-:W-:Y:S01]  /*15d30*/  HMMA.16816.F32 R24, R4, R54, R24 ;  /* 0x000000360418723c */ /* 0x000fe20000001818 */
[----:B----4-:R-:W-:Y:S01]  /*15d40*/  FMUL.FTZ R23, R32, R0 ;  /* 0x0000000020177220 */ /* 0x010fe20000410000 */
[----:B------:R-:W-:Y:S01]  /*15d50*/  ISETP.GE.AND P5, PT, R22, R92, PT ;  /* 0x0000005c1600720c */ /* 0x000fe20003fa6270 */
[----:B------:R4:W-:Y:S01]  /*15d60*/  LDSM.16.M88.4 R52, [R21+0x9800] ;  /* 0x009800001534783b */ /* 0x0009e20000000200 */
[----:B------:R-:W-:Y:S01]  /*15d70*/  LOP3.LUT R22, R2, 0x58, RZ, 0xfc, !PT ;  /* 0x0000005802167812 */ /* 0x000fe200078efcff */
[----:B------:R3:W-:Y:S01]  /*15d80*/  MUFU.TANH R117, R23 ;  /* 0x0000001700757308 */ /* 0x0007e20000002400 */
[----:B------:R-:W-:-:S02]  /*15d90*/  FSEL R122, R122, -INF , !P4 ;  /* 0xff8000007a7a7808 */ /* 0x000fc40006000000 */
[-C--:B------:R-:W-:Y:S02]  /*15da0*/  ISETP.GE.AND P6, PT, R22, R92.reuse, PT ;  /* 0x0000005c1600720c */ /* 0x080fe40003fc6270 */
[----:B------:R-:W-:Y:S02]  /*15db0*/  LOP3.LUT R22, R2, 0x59, RZ, 0xfc, !PT ;  /* 0x0000005902167812 */ /* 0x000fe400078efcff */
[----:B------:R-:W-:Y:S02]  /*15dc0*/  FSEL R128, R128, -INF , !P4 ;  /* 0xff80000080807808 */ /* 0x000fe40006000000 */
[----:B------:R-:W-:Y:S02]  /*15dd0*/  ISETP.GE.AND P2, PT, R22, R92, PT ;  /* 0x0000005c1600720c */ /* 0x000fe40003f46270 */
[----:B------:R-:W-:Y:S02]  /*15de0*/  LOP3.LUT R22, R2, 0x60, RZ, 0xfc, !PT ;  /* 0x0000006002167812 */ /* 0x000fe400078efcff */
[----:B------:R-:W-:Y:S01]  /*15df0*/  FSEL R123, R123, -INF , !P5 ;  /* 0xff8000007b7b7808 */ /* 0x000fe20006800000 */
[----:B------:R-:W-:Y:S01]  /*15e00*/  FMUL.FTZ R27, R27, R0 ;  /* 0x000000001b1b7220 */ /* 0x000fe20000410000 */
[----:B------:R-:W-:Y:S01]  /*15e10*/  ISETP.GE.AND P0, PT, R22, R92, PT ;  /* 0x0000005c1600720c */ /* 0x000fe20003f06270 */
[----:B---3--:R-:W-:Y:S01]  /*15e20*/  FMUL.FTZ R23, R33, R0 ;  /* 0x0000000021177220 */ /* 0x008fe20000410000 */
[----:B------:R-:W-:Y:S01]  /*15e30*/  LOP3.LUT R22, R2, 0x61, RZ, 0xfc, !PT ;  /* 0x0000006102167812 */ /* 0x000fe200078efcff */
[----:B-1----:R-:W-:Y:S01]  /*15e40*/  HMMA.16816.F32 R28, R4, R40, R28 ;  /* 0x00000028041c723c */ /* 0x002fe2000000181c */
[----:B------:R-:W-:Y:S01]  /*15e50*/  FSEL R127, R127, -INF , !P5 ;  /* 0xff8000007f7f7808 */ /* 0x000fe20006800000 */
[----:B------:R1:W-:Y:S01]  /*15e60*/  MUFU.TANH R115, R23 ;  /* 0x0000001700737308 */ /* 0x0003e20000002400 */
[----:B------:R-:W-:-:S02]  /*15e70*/  ISETP.GE.AND P3, PT, R22, R92, PT ;  /* 0x0000005c1600720c */ /* 0x000fc40003f66270 */
[----:B------:R-:W-:Y:S02]  /*15e80*/  LOP3.LUT R22, R2, 0x68, RZ, 0xfc, !PT ;  /* 0x0000006802167812 */ /* 0x000fe400078efcff */
[----:B------:R-:W-:Y:S01]  /*15e90*/  FSEL R124, R124, -INF , !P6 ;  /* 0xff8000007c7c7808 */ /* 0x000fe20007000000 */
[----:B------:R-:W-:Y:S01]  /*15ea0*/  HMMA.16816.F32 R36, R4, R42, R36 ;  /* 0x0000002a0424723c */ /* 0x000fe20000001824 */
[-C--:B------:R-:W-:Y:S01]  /*15eb0*/  ISETP.GE.AND P4, PT, R22, R92.reuse, PT ;  /* 0x0000005c1600720c */ /* 0x080fe20003f86270 */
[----:B------:R-:W-:Y:S01]  /*15ec0*/  MUFU.TANH R69, R27 ;  /* 0x0000001b00457308 */ /* 0x000fe20000002400 */
[----:B------:R-:W-:Y:S02]  /*15ed0*/  LOP3.LUT R22, R2, 0x69, RZ, 0xfc, !PT ;  /* 0x0000006902167812 */ /* 0x000fe400078efcff */
[----:B------:R-:W-:Y:S02]  /*15ee0*/  FSEL R129, R129, -INF , !P6 ;  /* 0xff80000081817808 */ /* 0x000fe40007000000 */
[----:B------:R-:W-:-:S02]  /*15ef0*/  ISETP.GE.AND P5, PT, R22, R92, PT ;  /* 0x0000005c1600720c */ /* 0x000fc40003fa6270 */
[----:B------:R-:W-:Y:S01]  /*15f00*/  LOP3.LUT R22, R2, 0x70, RZ, 0xfc, !PT ;  /* 0x0000007002167812 */ /* 0x000fe200078efcff */
[-C--:B-1----:R-:W-:Y:S01]  /*15f10*/  FMUL.FTZ R23, R34, R0.reuse ;  /* 0x0000000022177220 */ /* 0x082fe20000410000 */
[----:B------:R-:W-:Y:S01]  /*15f20*/  FSEL R130, R130, -INF , !P2 ;  /* 0xff80000082827808 */ /* 0x000fe20005000000 */
[----:B------:R-:W-:Y:S01]  /*15f30*/  FMUL.FTZ R28, R28, R0 ;  /* 0x000000001c1c7220 */ /* 0x000fe20000410000 */
[----:B------:R-:W-:Y:S01]  /*15f40*/  ISETP.GE.AND P6, PT, R22, R92, PT ;  /* 0x0000005c1600720c */ /* 0x000fe20003fc6270 */
[----:B------:R1:W3:Y:S01]  /*15f50*/  MUFU.TANH R106, R23 ;  /* 0x00000017006a7308 */ /* 0x0002e20000002400 */
[----:B------:R-:W-:Y:S01]  /*15f60*/  LOP3.LUT R22, R2, 0x71, RZ, 0xfc, !PT ;  /* 0x0000007102167812 */ /* 0x000fe200078efcff */
[-C--:B------:R-:W-:Y:S01]  /*15f70*/  FMUL.FTZ R29, R29, R0.reuse ;  /* 0x000000001d1d7220 */ /* 0x080fe20000410000 */
[----:B------:R-:W-:Y:S01]  /*15f80*/  FSEL R126, R126, -INF , !P2 ;  /* 0xff8000007e7e7808 */ /* 0x000fe20005000000 */
[----:B------:R-:W-:Y:S01]  /*15f90*/  FMUL.FTZ R30, R30, R0 ;  /* 0x000000001e1e7220 */ /* 0x000fe20000410000 */
[----:B------:R-:W-:-:S02]  /*15fa0*/  ISETP.GE.AND P2, PT, R22, R92, PT ;  /* 0x0000005c1600720c */ /* 0x000fc40003f46270 */
[C---:B------:R-:W-:Y:S01]  /*15fb0*/  LOP3.LUT R22, R2.reuse, 0x78, RZ, 0xfc, !PT ;  /* 0x0000007802167812 */ /* 0x040fe200078efcff */
[----:B------:R-:W-:Y:S01]  /*15fc0*/  MUFU.TANH R68, R28 ;  /* 0x0000001c00447308 */ /* 0x000fe20000002400 */
[----:B------:R-:W-:Y:S02]  /*15fd0*/  FSEL R119, R119, -INF , !P1 ;  /* 0xff80000077777808 */ /* 0x000fe40004800000 */
[----:B----4-:R-:W-:Y:S02]  /*15fe0*/  LOP3.LUT R21, R2, 0x89, RZ, 0xfc, !PT ;  /* 0x0000008902157812 */ /* 0x010fe400078efcff */
[----:B------:R-:W-:Y:S02]  /*15ff0*/  FSEL R131, R131, -INF , !P0 ;  /* 0xff80000083837808 */ /* 0x000fe40004000000 */
[----:B------:R-:W-:Y:S01]  /*16000*/  FSEL R137, R137, -INF , !P0 ;  /* 0xff80000089897808 */ /* 0x000fe20004000000 */
[----:B------:R-:W-:Y:S01]  /*16010*/  MUFU.TANH R65, R29 ;  /* 0x0000001d00417308 */ /* 0x000fe20000002400 */
[----:B-1----:R-:W-:Y:S01]  /*16020*/  FMUL.FTZ R23, R35, R0 ;  /* 0x0000000023177220 */ /* 0x002fe20000410000 */
[----:B------:R-:W-:Y:S01]  /*16030*/  FSEL R144, R144, -INF , !P2 ;  /* 0xff80000090907808 */ /* 0x000fe20005000000 */
[----:B------:R1:W4:Y:S01]  /*16040*/  LDSM.16.M88.4 R32, [R80+UR8+0x9800] ;  /* 0x009800085020783b */ /* 0x0003220008000200 */
[----:B------:R-:W-:-:S02]  /*16050*/  FSEL R149, R149, -INF , !P2 ;  /* 0xff80000095957808 */ /* 0x000fc40005000000 */
[----:B------:R-:W-:Y:S02]  /*16060*/  ISETP.GE.AND P2, PT, R21, R92, PT ;  /* 0x0000005c1500720c */ /* 0x000fe40003f46270 */
[----:B------:R2:W3:Y:S01]  /*16070*/  MUFU.TANH R78, R23 ;  /* 0x00000017004e7308 */ /* 0x0004e20000002400 */
[----:B------:R-:W-:Y:S02]  /*16080*/  LOP3.LUT R21, R2, 0x90, RZ, 0xfc, !PT ;  /* 0x0000009002157812 */ /* 0x000fe400078efcff */
[----:B------:R-:W-:Y:S02]  /*16090*/  FSEL R133, R133, -INF , !P4 ;  /* 0xff80000085857808 */ /* 0x000fe40006000000 */
[----:B------:R-:W-:Y:S02]  /*160a0*/  FSEL R141, R141, -INF , !P4 ;  /* 0xff8000008d8d7808 */ /* 0x000fe40006000000 */
[----:B------:R-:W-:Y:S01]  /*160b0*/  FSEL R132, R132, -INF , !P3 ;  /* 0xff80000084847808 */ /* 0x000fe20005800000 */
[----:B------:R-:W-:Y:S01]  /*160c0*/  MUFU.TANH R64, R30 ;  /* 0x0000001e00407308 */ /* 0x000fe20000002400 */
[----:B------:R-:W-:-:S02]  /*160d0*/  FSEL R138, R138, -INF , !P3 ;  /* 0xff8000008a8a7808 */ /* 0x000fc40005800000 */
[----:B------:R-:W-:Y:S02]  /*160e0*/  FSEL R142, R142, -INF , !P6 ;  /* 0xff8000008e8e7808 */ /* 0x000fe40007000000 */
[----:B------:R-:W-:Y:S02]  /*160f0*/  FSEL R150, R150, -INF , !P6 ;  /* 0xff80000096967808 */ /* 0x000fe40007000000 */
[----:B------:R-:W-:Y:S01]  /*16100*/  ISETP.GE.AND P3, PT, R21, R92, PT ;  /* 0x0000005c1500720c */ /* 0x000fe20003f66270 */
[----:B--2---:R-:W-:Y:S01]  /*16110*/  FMUL.FTZ R23, R24, R0 ;  /* 0x0000000018177220 */ /* 0x004fe20000410000 */
[----:B-1----:R-:W-:Y:S02]  /*16120*/  FSEL R80, R180, -INF , !P1 ;  /* 0xff800000b4507808 */ /* 0x002fe40004800000 */
[----:B------:R-:W-:Y:S01]  /*16130*/  ISETP.GE.AND P1, PT, R22, R92, PT ;  /* 0x0000005c1600720c */ /* 0x000fe20003f26270 */
[----:B------:R1:W-:Y:S01]  /*16140*/  MUFU.TANH R77, R23 ;  /* 0x00000017004d7308 */ /* 0x0003e20000002400 */
[----:B------:R-:W-:-:S02]  /*16150*/  LOP3.LUT R22, R2, 0x79, RZ, 0xfc, !PT ;  /* 0x0000007902167812 */ /* 0x000fc400078efcff */
[----:B------:R-:W-:Y:S02]  /*16160*/  LOP3.LUT R21, R2, 0x91, RZ, 0xfc, !PT ;  /* 0x0000009102157812 */ /* 0x000fe400078efcff */
[-C--:B------:R-:W-:Y:S02]  /*16170*/  ISETP.GE.AND P0, PT, R22, R92.reuse, PT ;  /* 0x0000005c1600720c */ /* 0x080fe40003f06270 */
[----:B------:R-:W-:Y:S02]  /*16180*/  LOP3.LUT R22, R2, 0x80, RZ, 0xfc, !PT ;  /* 0x0000008002167812 */ /* 0x000fe400078efcff */
[----:B------:R-:W-:Y:S02]  /*16190*/  FSEL R143, R143, -INF , !P5 ;  /* 0xff8000008f8f7808 */ /* 0x000fe40006800000 */
[----:B------:R-:W-:Y:S02]  /*161a0*/  ISETP.GE.AND P4, PT, R22, R92, PT ;  /* 0x0000005c1600720c */ /* 0x000fe40003f86270 */
[----:B------:R-:W-:Y:S01]  /*161b0*/  LOP3.LUT R22, R2, 0x81, RZ, 0xfc, !PT ;  /* 0x0000008102167812 */ /* 0x000fe200078efcff */
[----:B----4-:R-:W-:Y:S01]  /*161c0*/  HMMA.16816.F32 R40, R16, R32, RZ ;  /* 0x000000201028723c */ /* 0x010fe200000018ff */
[----:B------:R-:W-:Y:S01]  /*161d0*/  FSEL R139, R139, -INF , !P5 ;  /* 0xff8000008b8b7808 */ /* 0x000fe20006800000 */
[----:B-1----:R-:W-:Y:S01]  /*161e0*/  FMUL.FTZ R23, R25, R0 ;  /* 0x0000000019177220 */ /* 0x002fe20000410000 */
[----:B------:R-:W-:-:S02]  /*161f0*/  FSEL R151, R151, -INF , !P0 ;  /* 0xff80000097977808 */ /* 0x000fc40004000000 */
[----:B------:R-:W-:Y:S01]  /*16200*/  FSEL R146, R146, -INF , !P0 ;  /* 0xff80000092927808 */ /* 0x000fe20004000000 */
[----:B------:R1:W-:Y:S02]  /*16210*/  MUFU.TANH R76, R23 ;  /* 0x00000017004c7308 */ /* 0x0003e40000002400 */
[----:B------:R-:W-:Y:S01]  /*16220*/  HMMA.16816.F32 R56, R16, R34, RZ ;  /* 0x000000221038723c */ /* 0x000fe200000018ff */
[----:B------:R-:W-:Y:S01]  /*16230*/  ISETP.GE.AND P5, PT, R22, R92, PT ;  /* 0x0000005c1600720c */ /* 0x000fe20003fa6270 */
[----:B------:R-:W-:Y:S01]  /*16240*/  FMUL.FTZ R22, R36, R0 ;  /* 0x0000000024167220 */ /* 0x000fe20000410000 */
[----:B------:R-:W-:Y:S01]  /*16250*/  FSEL R145, R145, -INF , !P1 ;  /* 0xff80000091917808 */ /* 0x000fe20004800000 */
[----:B------:R-:W-:Y:S01]  /*16260*/  LDSM.16.M88.4 R32, [R20+0x9800] ;  /* 0x009800001420783b */ /* 0x000fe20000000200 */
[----:B------:R-:W-:Y:S02]  /*16270*/  FSEL R152, R152, -INF , !P1 ;  /* 0xff80000098987808 */ /* 0x000fe40004800000 */
[----:B------:R-:W-:Y:S01]  /*16280*/  ISETP.GE.AND P1, PT, R21, R92, PT ;  /* 0x0000005c1500720c */ /* 0x000fe20003f26270 */
[----:B------:R-:W-:Y:S01]  /*16290*/  FMUL.FTZ R21, R39, R0 ;  /* 0x0000000027157220 */ /* 0x000fe20000410000 */
[----:B------:R-:W-:Y:S01]  /*162a0*/  FSEL R39, R155, -INF , !P5 ;  /* 0xff8000009b277808 */ /* 0x000fe20006800000 */
[----:B------:R2:W-:Y:S01]  /*162b0*/  MUFU.TANH R60, R22 ;  /* 0x00000016003c7308 */ /* 0x0005e20000002400 */
[----:B------:R-:W-:-:S02]  /*162c0*/  FSEL R157, R157, -INF , !P5 ;  /* 0xff8000009d9d7808 */ /* 0x000fc40006800000 */
[----:B------:R-:W-:Y:S02]  /*162d0*/  FSEL R159, R159, -INF , !P2 ;  /* 0xff8000009f9f7808 */ /* 0x000fe40005000000 */
[----:B------:R-:W-:Y:S01]  /*162e0*/  FSEL R155, R178, -INF , !P2 ;  /* 0xff800000b29b7808 */ /* 0x000fe20005000000 */
[----:B-1----:R-:W-:Y:S01]  /*162f0*/  FMUL.FTZ R23, R26, R0 ;  /* 0x000000001a177220 */ /* 0x002fe20000410000 */
[----:B------:R-:W-:Y:S01]  /*16300*/  FSEL R153, R153, -INF , !P4 ;  /* 0xff80000099997808 */ /* 0x000fe20006000000 */
[----:B------:R-:W-:Y:S01]  /*16310*/  HMMA.16816.F32 R24, R16, R70, RZ ;  /* 0x000000461018723c */ /* 0x000fe200000018ff */
[----:B------:R-:W-:Y:S01]  /*16320*/  LOP3.LUT R16, R2, 0x88, RZ, 0xfc, !PT ;  /* 0x0000008802107812 */ /* 0x000fe200078efcff */
[----:B------:R1:W-:Y:S01]  /*16330*/  MUFU.TANH R72, R23 ;  /* 0x0000001700487308 */ /* 0x0003e20000002400 */
[----:B------:R-:W-:Y:S02]  /*16340*/  FSEL R158, R158, -INF , !P4 ;  /* 0xff8000009e9e7808 */ /* 0x000fe40006000000 */
[----:B------:R-:W-:-:S02]  /*16350*/  ISETP.GE.AND P6, PT, R16, R92, PT ;  /* 0x0000005c1000720c */ /* 0x000fc40003fc6270 */
[----:B------:R-:W-:Y:S02]  /*16360*/  FSEL R161, R161, -INF , !P3 ;  /* 0xff800000a1a17808 */ /* 0x000fe40005800000 */
[----:B------:R-:W-:Y:S01]  /*16370*/  FSEL R154, R154, -INF , !P6 ;  /* 0xff8000009a9a7808 */ /* 0x000fe20007000000 */
[-C--:B--2---:R-:W-:Y:S01]  /*16380*/  FMUL.FTZ R22, R37, R0.reuse ;  /* 0x0000000025167220 */ /* 0x084fe20000410000 */
[----:B------:R-:W-:Y:S01]  /*16390*/  FSEL R160, R160, -INF , !P6 ;  /* 0xff800000a0a07808 */ /* 0x000fe20007000000 */
[----:B------:R2:W-:Y:S01]  /*163a0*/  MUFU.TANH R37, R21 ;  /* 0x0000001500257308 */ /* 0x0005e20000002400 */
[----:B------:R-:W-:Y:S02]  /*163b0*/  FSEL R166, R166, -INF , !P3 ;  /* 0xff800000a6a67808 */ /* 0x000fe40005800000 */
[----:B------:R-:W-:Y:S02]  /*163c0*/  FSEL R163, R163, -INF , !P1 ;  /* 0xff800000a3a37808 */ /* 0x000fe40004800000 */
[----:B------:R-:W-:Y:S01]  /*163d0*/  FSEL R169, R169, -INF , !P1 ;  /* 0xff800000a9a97808 */ /* 0x000fe20004800000 */
[----:B-1----:R-:W-:-:S02]  /*163e0*/  FMUL.FTZ R23, R31, R0 ;  /* 0x000000001f177220 */ /* 0x002fc40000410000 */
[----:B------:R-:W-:Y:S02]  /*163f0*/  HMMA.16816.F32 R16, R12, R66, R24 ;  /* 0x000000420c10723c */ /* 0x000fe40000001818 */
[----:B------:R-:W1:Y:S06]  /*16400*/  MUFU.TANH R61, R23 ;  /* 0x00000017003d7308 */ /* 0x000e6c0000002400 */
[----:B------:R-:W-:Y:S01]  /*16410*/  HMMA.16816.F32 R28, R4, R48, R44 ;  /* 0x00000030041c723c */ /* 0x000fe2000000182c */
[----:B------:R4:W5:Y:S01]  /*16420*/  LDSM.16.M88.4 R44, [R3+0x9800] ;  /* 0x00980000032c783b */ /* 0x0009620000000200 */
[----:B------:R-:W-:-:S04]  /*16430*/  DEPBAR.LE SB0, 0x0 ;  /* 0x000080000000791a */ /* 0x000fc80000000000 */
[----:B------:R3:W-:Y:S02]  /*16440*/  MUFU.TANH R48, R22 ;  /* 0x0000001600307308 */ /* 0x0007e40000002400 */
[----:B------:R-:W-:Y:S08]  /*16450*/  HMMA.16816.F32 R24, R12, R52, R40 ;  /* 0x000000340c18723c */ /* 0x000ff00000001828 */
[----:B------:R-:W-:Y:S03]  /*16460*/  HMMA.16816.F32 R16, R8, R62, R16 ;  /* 0x0000003e0810723c */ /* 0x000fe60000001810 */
[-C--:B--2---:R-:W-:Y:S01]  /*16470*/  FMUL.FTZ R21, R28, R0.reuse ;  /* 0x000000001c157220 */ /* 0x084fe20000410000 */
[-C--:B------:R-:W-:Y:S01]  /*16480*/  FMUL.FTZ R29, R29, R0.reuse ;  /* 0x000000001d1d7220 */ /* 0x080fe20000410000 */
[----:B---3--:R-:W-:Y:S01]  /*16490*/  FMUL.FTZ R22, R38, R0 ;  /* 0x0000000026167220 */ /* 0x008fe20000410000 */
[----:B----4-:R-:W-:Y:S01]  /*164a0*/  LOP3.LUT R3, R2, 0x98, RZ, 0xfc, !PT ;  /* 0x0000009802037812 */ /* 0x010fe200078efcff */
[----:B------:R-:W-:Y:S01]  /*164b0*/  MUFU.TANH R36, R21 ;  /* 0x0000001500247308 */ /* 0x000fe20000002400 */
[----:B------:R-:W-:Y:S01]  /*164c0*/  HMMA.16816.F32 R12, R12, R54, R56 ;  /* 0x000000360c0c723c */ /* 0x000fe20000001838 */
[----:B------:R-:W-:Y:S01]  /*164d0*/  BAR.SYNC.DEFER_BLOCKING 0x0 ;  /* 0x0000000000007b1d */ /* 0x000fe20000010000 */
[----:B------:R-:W-:-:S02]  /*164e0*/  ISETP.GE.AND P0, PT, R3, R92, PT ;  /* 0x0000005c0300720c */ /* 0x000fc40003f06270 */
[----:B------:R-:W-:Y:S02]  /*164f0*/  LOP3.LUT R3, R2, 0x99, RZ, 0xfc, !PT ;  /* 0x0000009902037812 */ /* 0x000fe400078efcff */
[----:B------:R-:W-:Y:S01]  /*16500*/  FSEL R162, R162, -INF , !P0 ;  /* 0xff800000a2a27808 */ /* 0x000fe20004000000 */
[----:B------:R2:W-:Y:S01]  /*16510*/  MUFU.TANH R38, R22 ;  /* 0x0000001600267308 */ /* 0x0005e20000002400 */
[-C--:B------:R-:W-:Y:S02]  /*16520*/  ISETP.GE.AND P5, PT, R3, R92.reuse, PT ;  /* 0x0000005c0300720c */ /* 0x080fe40003fa6270 */
[----:B------:R-:W-:Y:S02]  /*16530*/  LOP3.LUT R3, R2, 0xa0, RZ, 0xfc, !PT ;  /* 0x000000a002037812 */ /* 0x000fe400078efcff */
[----:B------:R-:W-:Y:S02]  /*16540*/  FSEL R168, R168, -INF , !P0 ;  /* 0xff800000a8a87808 */ /* 0x000fe40004000000 */
[----:B------:R-:W-:Y:S01]  /*16550*/  ISETP.GE.AND P6, PT, R3, R92, PT ;  /* 0x0000005c0300720c */ /* 0x000fe20003fc6270 */
[----:B------:R-:W-:Y:S01]  /*16560*/  MUFU.TANH R29, R29 ;  /* 0x0000001d001d7308 */ /* 0x000fe20000002400 */
[----:B------:R-:W-:-:S02]  /*16570*/  LOP3.LUT R3, R2, 0xa1, RZ, 0xfc, !PT ;  /* 0x000000a102037812 */ /* 0x000fc400078efcff */
[----:B------:R-:W-:Y:S02]  /*16580*/  FSEL R171, R171, -INF , !P6 ;  /* 0xff800000abab7808 */ /* 0x000fe40007000000 */
[----:B------:R-:W-:Y:S02]  /*16590*/  ISETP.GE.AND P2, PT, R3, R92, PT ;  /* 0x0000005c0300720c */ /* 0x000fe40003f46270 */
[----:B------:R-:W-:Y:S01]  /*165a0*/  LOP3.LUT R3, R2, 0xa8, RZ, 0xfc, !PT ;  /* 0x000000a802037812 */ /* 0x000fe200078efcff */
[----:B--2---:R-:W-:Y:S01]  /*165b0*/  HMMA.16816.F32 R20, R4, R50, R16 ;  /* 0x000000320414723c */ /* 0x004fe20000001810 */
[----:B------:R-:W-:Y:S01]  /*165c0*/  FSEL R174, R174, -INF , !P6 ;  /* 0xff800000aeae7808 */ /* 0x000fe20007000000 */
[----:B------:R-:W-:Y:S01]  /*165d0*/  FMUL.FTZ R16, R30, R0 ;  /* 0x000000001e107220 */ /* 0x000fe20000410000 */
[----:B------:R-:W-:Y:S02]  /*165e0*/  ISETP.GE.AND P4, PT, R3, R92, PT ;  /* 0x0000005c0300720c */ /* 0x000fe40003f86270 */
        /* <DEDUP_REMOVED lines=11> */
[-C--:B------:R-:W-:Y:S01]  /*166a0*/  FMUL.FTZ R22, R22, R0.reuse ;  /* 0x0000000016167220 */ /* 0x080fe20000410000 */
[C---:B------:R-:W-:Y:S01]  /*166b0*/  LOP3.LUT R3, R2.reuse, 0xb8, RZ, 0xfc, !PT ;  /* 0x000000b802037812 */ /* 0x040fe200078efcff */
[C---:B-----5:R-:W-:Y:S01]  /*166c0*/  HMMA.16816.F32 R16, R8.reuse, R44, R24 ;  /* 0x0000002c0810723c */ /* 0x060fe20000001818 */
[----:B------:R-:W-:Y:S01]  /*166d0*/  FSEL R167, R167, -INF , !P5 ;  /* 0xff800000a7a77808 */ /* 0x000fe20006800000 */
[----:B------:R-:W-:Y:S01]  /*166e0*/  FMUL.FTZ R24, R31, R0 ;  /* 0x000000001f187220 */ /* 0x000fe20000410000 */
[----:B------:R-:W-:Y:S01]  /*166f0*/  ISETP.GE.AND P6, PT, R3, R92, PT ;  /* 0x0000005c0300720c */ /* 0x000fe20003fc6270 */
[----:B------:R-:W-:Y:S01]  /*16700*/  MUFU.TANH R20, R20 ;  /* 0x0000001400147308 */ /* 0x000fe20000002400 */
[C---:B------:R-:W-:Y:S01]  /*16710*/  LOP3.LUT R3, R2.reuse, 0xb9, RZ, 0xfc, !PT ;  /* 0x000000b902037812 */ /* 0x040fe200078efcff */
[----:B------:R-:W-:Y:S01]  /*16720*/  FMUL.FTZ R21, R21, R0 ;  /* 0x0000000015157220 */ /* 0x000fe20000410000 */
[----:B------:R-:W-:Y:S01]  /*16730*/  FSEL R165, R165, -INF , !P4 ;  /* 0xff800000a5a57808 */ /* 0x000fe20006000000 */
[----:B------:R-:W-:Y:S01]  /*16740*/  HMMA.16816.F32 R8, R8, R46, R12 ;  /* 0x0000002e0808723c */ /* 0x000fe2000000180c */
[----:B------:R-:W-:Y:S01]  /*16750*/  ISETP.GE.AND P2, PT, R3, R92, PT ;  /* 0x0000005c0300720c */ /* 0x000fe20003f46270 */
[----:B------:R-:W-:Y:S01]  /*16760*/  FMUL.FTZ R12, R23, R0 ;  /* 0x00000000170c7220 */ /* 0x000fe20000410000 */
[----:B------:R-:W-:Y:S01]  /*16770*/  LOP3.LUT R3, R2, 0xc0, RZ, 0xfc, !PT ;  /* 0x000000c002037812 */ /* 0x000fe200078efcff */
[----:B------:R-:W2:Y:S01]  /*16780*/  MUFU.TANH R24, R24 ;  /* 0x0000001800187308 */ /* 0x000ea20000002400 */
[----:B------:R-:W-:-:S02]  /*16790*/  FSEL R175, R175, -INF , !P4 ;  /* 0xff800000afaf7808 */ /* 0x000fc40006000000 */
[-C--:B------:R-:W-:Y:S02]  /*167a0*/  ISETP.GE.AND P5, PT, R3, R92.reuse, PT ;  /* 0x0000005c0300720c */ /* 0x080fe40003fa6270 */
[----:B------:R-:W-:Y:S02]  /*167b0*/  LOP3.LUT R3, R2, 0xc1, RZ, 0xfc, !PT ;  /* 0x000000c102037812 */ /* 0x000fe400078efcff */
[----:B------:R-:W-:Y:S01]  /*167c0*/  FSEL R178, R164, -INF , !P3 ;  /* 0xff800000a4b27808 */ /* 0x000fe20005800000 */
[----:B------:R-:W-:Y:S01]  /*167d0*/  HMMA.16816.F32 R16, R4, R32, R16 ;  /* 0x000000200410723c */ /* 0x000fe20000001810 */
[----:B------:R-:W-:Y:S01]  /*167e0*/  ISETP.GE.AND P4, PT, R3, R92, PT ;  /* 0x0000005c0300720c */ /* 0x000fe20003f86270 */
[----:B------:R-:W-:Y:S01]  /*167f0*/  MUFU.TANH R13, R12 ;  /* 0x0000000c000d7308 */ /* 0x000fe20000002400 */
[----:B------:R-:W-:Y:S02]  /*16800*/  LOP3.LUT R3, R2, 0xc8, RZ, 0xfc, !PT ;  /* 0x000000c802037812 */ /* 0x000fe400078efcff */
[----:B------:R-:W-:-:S02]  /*16810*/  FSEL R164, R177, -INF , !P3 ;  /* 0xff800000b1a47808 */ /* 0x000fc40005800000 */
[-C--:B------:R-:W-:Y:S01]  /*16820*/  ISETP.GE.AND P3, PT, R3, R92.reuse, PT ;  /* 0x0000005c0300720c */ /* 0x080fe20003f66270 */
[----:B------:R-:W-:Y:S01]  /*16830*/  HMMA.16816.F32 R4, R4, R34, R8 ;  /* 0x000000220404723c */ /* 0x000fe20000001808 */
[----:B------:R-:W-:Y:S01]  /*16840*/  LOP3.LUT R3, R2, 0xc9, RZ, 0xfc, !PT ;  /* 0x000000c902037812 */ /* 0x000fe200078efcff */
[----:B------:R-:W3:Y:S01]  /*16850*/  MUFU.TANH R22, R22 ;  /* 0x0000001600167308 */ /* 0x000ee20000002400 */
[----:B------:R-:W-:Y:S02]  /*16860*/  FSEL R177, R148, -INF , !P1 ;  /* 0xff80000094b17808 */ /* 0x000fe40004800000 */
[----:B------:R-:W-:Y:S02]  /*16870*/  FSEL R170, R170, -INF , !P1 ;  /* 0xff800000aaaa7808 */ /* 0x000fe40004800000 */
[----:B------:R-:W-:Y:S02]  /*16880*/  ISETP.GE.AND P1, PT, R3, R92, PT ;  /* 0x0000005c0300720c */ /* 0x000fe40003f26270 */
[----:B------:R-:W-:Y:S01]  /*16890*/  LOP3.LUT R3, R2, 0xd0, RZ, 0xfc, !PT ;  /* 0x000000d002037812 */ /* 0x000fe200078efcff */
[----:B------:R-:W4:Y:S01]  /*168a0*/  MUFU.TANH R21, R21 ;  /* 0x0000001500157308 */ /* 0x000f220000002400 */
[----:B------:R-:W-:Y:S01]  /*168b0*/  FSEL R147, R147, -INF , !P0 ;  /* 0xff80000093937808 */ /* 0x000fe20004000000 */
[-C--:B------:R-:W-:Y:S01]  /*168c0*/  FMUL.FTZ R16, R16, R0.reuse ;  /* 0x0000000010107220 */ /* 0x080fe20000410000 */
[----:B------:R-:W-:Y:S01]  /*168d0*/  FSEL R180, R156, -INF , !P0 ;  /* 0xff8000009cb47808 */ /* 0x000fe20004000000 */
[----:B------:R-:W-:Y:S01]  /*168e0*/  FMUL.FTZ R17, R17, R0 ;  /* 0x0000000011117220 */ /* 0x000fe20000410000 */
[----:B------:R-:W-:Y:S01]  /*168f0*/  ISETP.GE.AND P0, PT, R3, R92, PT ;  /* 0x0000005c0300720c */ /* 0x000fe20003f06270 */
[-C--:B------:R-:W-:Y:S01]  /*16900*/  FMUL.FTZ R8, R19, R0.reuse ;  /* 0x0000000013087220 */ /* 0x080fe20000410000 */
[----:B------:R-:W-:Y:S01]  /*16910*/  LOP3.LUT R3, R2, 0xd1, RZ, 0xfc, !PT ;  /* 0x000000d102037812 */ /* 0x000fe200078efcff */
[----:B------:R-:W-:Y:S01]  /*16920*/  MUFU.TANH R16, R16 ;  /* 0x0000001000107308 */ /* 0x000fe20000002400 */
[----:B------:R-:W-:Y:S01]  /*16930*/  FSEL R121, R121, -INF , !P2 ;  /* 0xff80000079797808 */ /* 0x000fe20005000000 */
[-C--:B------:R-:W-:Y:S01]  /*16940*/  FMUL.FTZ R4, R4, R0.reuse ;  /* 0x0000000004047220 */ /* 0x080fe20000410000 */
[----:B------:R-:W-:Y:S01]  /*16950*/  FSEL R136, R136, -INF , !P2 ;  /* 0xff80000088887808 */ /* 0x000fe20005000000 */
[----:B------:R-:W-:Y:S01]  /*16960*/  FMUL.FTZ R6, R6, R0 ;  /* 0x0000000006067220 */ /* 0x000fe20000410000 */
[----:B------:R-:W-:Y:S01]  /*16970*/  ISETP.GE.AND P2, PT, R3, R92, PT ;  /* 0x0000005c0300720c */ /* 0x000fe20003f46270 */
[----:B------:R-:W-:Y:S01]  /*16980*/  FMUL.FTZ R7, R7, R0 ;  /* 0x0000000007077220 */ /* 0x000fe20000410000 */
[----:B------:R-:W-:Y:S01]  /*16990*/  FSEL R106, R106, -INF , !P5 ;  /* 0xff8000006a6a7808 */ /* 0x000fe20006800000 */
[----:B------:R-:W-:Y:S01]  /*169a0*/  MUFU.TANH R17, R17 ;  /* 0x0000001100117308 */ /* 0x000fe20000002400 */
[----:B------:R-:W-:-:S02]  /*169b0*/  P2R R3, PR, RZ, 0x4 ;  /* 0x00000004ff037803 */ /* 0x000fc40000000000 */
[----:B------:R-:W-:Y:S02]  /*169c0*/  FSEL R117, R117, -INF , !P5 ;  /* 0xff80000075757808 */ /* 0x000fe40006800000 */
[----:B------:R-:W-:Y:S01]  /*169d0*/  ISETP.NE.AND P5, PT, R3, RZ, PT ;  /* 0x000000ff0300720c */ /* 0x000fe20003fa5270 */
[-C--:B------:R-:W-:Y:S01]  /*169e0*/  FMUL.FTZ R3, R18, R0.reuse ;  /* 0x0000000012037220 */ /* 0x080fe20000410000 */
[----:B------:R-:W-:Y:S01]  /*169f0*/  FSEL R125, R125, -INF , !P6 ;  /* 0xff8000007d7d7808 */ /* 0x000fe20007000000 */
[----:B------:R-:W-:Y:S01]  /*16a00*/  FMUL.FTZ R0, R5, R0 ;  /* 0x0000000005007220 */ /* 0x000fe20000410000 */
[----:B------:R-:W-:Y:S01]  /*16a10*/  FSEL R181, R140, -INF , !P6 ;  /* 0xff8000008cb57808 */ /* 0x000fe20007000000 */
[----:B------:R5:W4:Y:S01]  /*16a20*/  MUFU.TANH R12, R3 ;  /* 0x00000003000c7308 */ /* 0x000b220000002400 */
[----:B------:R-:W-:Y:S02]  /*16a30*/  LOP3.LUT R9, R2, 0xd8, RZ, 0xfc, !PT ;  /* 0x000000d802097812 */ /* 0x000fe400078efcff */
[----:B------:R-:W-:-:S02]  /*16a40*/  FSEL R78, R78, -INF , !P4 ;  /* 0xff8000004e4e7808 */ /* 0x000fc40006000000 */
[----:B------:R-:W-:Y:S02]  /*16a50*/  FSEL R182, R115, -INF , !P4 ;  /* 0xff80000073b67808 */ /* 0x000fe40006000000 */
[----:B-1----:R-:W-:Y:S01]  /*16a60*/  FSEL R185, R61, -INF , !P5 ;  /* 0xff8000003db97808 */ /* 0x002fe20006800000 */
[----:B------:R-:W1:Y:S01]  /*16a70*/  MUFU.TANH R8, R8 ;  /* 0x0000000800087308 */ /* 0x000e620000002400 */
[----:B------:R-:W-:Y:S02]  /*16a80*/  FSEL R188, R65, -INF , !P5 ;  /* 0xff80000041bc7808 */ /* 0x000fe40006800000 */
[----:B------:R-:W-:Y:S02]  /*16a90*/  ISETP.GE.AND P4, PT, R9, R92, PT ;  /* 0x0000005c0900720c */ /* 0x000fe40003f86270 */
[----:B------:R-:W-:Y:S02]  /*16aa0*/  LOP3.LUT R10, R2, 0xd9, RZ, 0xfc, !PT ;  /* 0x000000d9020a7812 */ /* 0x000fe400078efcff */
[----:B------:R-:W-:Y:S01]  /*16ab0*/  FSEL R115, R72, -INF , !P3 ;  /* 0xff80000048737808 */ /* 0x000fe20005800000 */
[----:B------:R-:W-:Y:S01]  /*16ac0*/  MUFU.TANH R4, R4 ;  /* 0x0000000400047308 */ /* 0x000fe20000002400 */
[----:B-----5:R-:W-:-:S02]  /*16ad0*/  LOP3.LUT R3, R2, 0xe1, RZ, 0xfc, !PT ;  /* 0x000000e102037812 */ /* 0x020fc400078efcff */
[----:B------:R-:W-:Y:S02]  /*16ae0*/  FSEL R77, R77, -INF , !P3 ;  /* 0xff8000004d4d7808 */ /* 0x000fe40005800000 */
[-C--:B------:R-:W-:Y:S02]  /*16af0*/  ISETP.GE.AND P2, PT, R3, R92.reuse, PT ;  /* 0x0000005c0300720c */ /* 0x080fe40003f46270 */
[----:B------:R-:W-:Y:S01]  /*16b00*/  LOP3.LUT R3, R2, 0xe8, RZ, 0xfc, !PT ;  /* 0x000000e802037812 */ /* 0x000fe200078efcff */
[----:B------:R-:W5:Y:S01]  /*16b10*/  MUFU.TANH R6, R6 ;  /* 0x0000000600067308 */ /* 0x000f620000002400 */
[----:B--2---:R-:W-:Y:S02]  /*16b20*/  FSEL R193, R24, -INF , !P2 ;  /* 0xff80000018c17808 */ /* 0x004fe40005000000 */
[----:B------:R-:W-:Y:S02]  /*16b30*/  ISETP.GE.AND P6, PT, R3, R92, PT ;  /* 0x0000005c0300720c */ /* 0x000fe40003fc6270 */
[----:B------:R-:W-:-:S02]  /*16b40*/  LOP3.LUT R3, R2, 0xe9, RZ, 0xfc, !PT ;  /* 0x000000e902037812 */ /* 0x000fc400078efcff */
[----:B------:R-:W-:Y:S01]  /*16b50*/  FSEL R196, R29, -INF , !P2 ;  /* 0xff8000001dc47808 */ /* 0x000fe20005000000 */
[----:B------:R-:W2:Y:S01]  /*16b60*/  MUFU.TANH R7, R7 ;  /* 0x0000000700077308 */ /* 0x000ea20000002400 */
[----:B------:R-:W-:Y:S02]  /*16b70*/  ISETP.GE.AND P5, PT, R3, R92, PT ;  /* 0x0000005c0300720c */ /* 0x000fe40003fa6270 */
[----:B------:R-:W-:Y:S02]  /*16b80*/  LOP3.LUT R3, R2, 0xf0, RZ, 0xfc, !PT ;  /* 0x000000f002037812 */ /* 0x000fe400078efcff */
[----:B------:R-:W-:Y:S02]  /*16b90*/  ISETP.NE.AND P2, PT, R194, RZ, PT ;  /* 0x000000ffc200720c */ /* 0x000fe40003f45270 */
[----:B------:R-:W-:Y:S01]  /*16ba0*/  FSEL R186, R38, -INF , !P4 ;  /* 0xff80000026ba7808 */ /* 0x000fe20006000000 */
[----:B------:R-:W2:Y:S01]  /*16bb0*/  MUFU.TANH R0, R0 ;  /* 0x0000000000007308 */ /* 0x000ea20000002400 */
[----:B------:R-:W-:-:S02]  /*16bc0*/  FSEL R189, R60, -INF , !P4 ;  /* 0xff8000003cbd7808 */ /* 0x000fc40006000000 */
[----:B---3--:R-:W-:Y:S02]  /*16bd0*/  FSEL R194, R22, -INF , !P6 ;  /* 0xff80000016c27808 */ /* 0x008fe40007000000 */
[----:B------:R-:W-:Y:S02]  /*16be0*/  FSEL R197, R20, -INF , !P6 ;  /* 0xff80000014c57808 */ /* 0x000fe40007000000 */
[-C--:B------:R-:W-:Y:S02]  /*16bf0*/  ISETP.GE.AND P3, PT, R10, R92.reuse, PT ;  /* 0x0000005c0a00720c */ /* 0x080fe40003f66270 */
[----:B------:R-:W-:Y:S02]  /*16c00*/  ISETP.GE.AND P4, PT, R3, R92, PT ;  /* 0x0000005c0300720c */ /* 0x000fe40003f86270 */
[----:B------:R-:W-:Y:S02]  /*16c10*/  ISETP.NE.AND P6, PT, R209, 0x1, PT ;  /* 0x00000001d100780c */ /* 0x000fe40003fc5270 */
[----:B------:R-:W-:-:S02]  /*16c20*/  LOP3.LUT R3, R2, 0xf1, RZ, 0xfc, !PT ;  /* 0x000000f102037812 */ /* 0x000fc400078efcff */
        /* <DEDUP_REMOVED lines=8> */
[----:B------:R-:W-:Y:S02]  /*16cb0*/  LOP3.LUT R2, R2, 0xf9, RZ, 0xfc, !PT ;  /* 0x000000f902027812 */ /* 0x000fe400078efcff */
[----:B------:R-:W-:Y:S02]  /*16cc0*/  FSEL R184, R64, -INF , !P0 ;  /* 0xff80000040b87808 */ /* 0x000fe40004000000 */
[----:B------:R-:W-:Y:S02]  /*16cd0*/  FSEL R187, R68, -INF , !P0 ;  /* 0xff80000044bb7808 */ /* 0x000fe40004000000 */
[----:B------:R-:W-:-:S02]  /*16ce0*/  FSEL R192, R28, -INF , !P1 ;  /* 0xff8000001cc07808 */ /* 0x000fc40004800000 */
[----:B------:R-:W-:Y:S02]  /*16cf0*/  FSEL R195, R36, -INF , !P1 ;  /* 0xff80000024c37808 */ /* 0x000fe40004800000 */
[-C--:B------:R-:W-:Y:S02]  /*16d00*/  ISETP.GE.AND P1, PT, R3, R92.reuse, PT ;  /* 0x0000005c0300720c */ /* 0x080fe40003f26270 */
[----:B------:R-:W-:Y:S02]  /*16d10*/  ISETP.GE.AND P0, PT, R2, R92, PT ;  /* 0x0000005c0200720c */ /* 0x000fe40003f06270 */
[----:B------:R-:W-:Y:S02]  /*16d20*/  LOP3.LUT R24, R198, 0x200, RZ, 0xc0, !PT ;  /* 0x00000200c6187812 */ /* 0x000fe400078ec0ff */
[----:B------:R-:W-:Y:S02]  /*16d30*/  FSEL R199, R13, -INF , !P5 ;  /* 0xff8000000dc77808 */ /* 0x000fe40006800000 */
[----:B----4-:R-:W-:-:S02]  /*16d40*/  FSEL R198, R21, -INF , !P5 ;  /* 0xff80000015c67808 */ /* 0x010fc40006800000 */
[----:B------:R-:W-:Y:S02]  /*16d50*/  FSEL R200, R12, -INF , !P4 ;  /* 0xff8000000cc87808 */ /* 0x000fe40006000000 */
[----:B------:R-:W-:Y:S02]  /*16d60*/  FSEL R203, R16, -INF , !P4 ;  /* 0xff80000010cb7808 */ /* 0x000fe40006000000 */
[----:B-1----:R-:W-:Y:S02]  /*16d70*/  FSEL R201, R8, -INF , !P3 ;  /* 0xff80000008c97808 */ /* 0x002fe40005800000 */
[----:B------:R-:W-:Y:S02]  /*16d80*/  FSEL R204, R17, -INF , !P3 ;  /* 0xff80000011cc7808 */ /* 0x000fe40005800000 */
[----:B-----5:R-:W-:Y:S02]  /*16d90*/  FSEL R202, R6, -INF , !P1 ;  /* 0xff80000006ca7808 */ /* 0x020fe40004800000 */
[----:B------:R-:W-:-:S02]  /*16da0*/  FSEL R205, R4, -INF , !P1 ;  /* 0xff80000004cd7808 */ /* 0x000fc40004800000 */
[----:B--2---:R-:W-:Y:S02]  /*16db0*/  FSEL R207, R7, -INF , !P0 ;  /* 0xff80000007cf7808 */ /* 0x004fe40004000000 */
[----:B------:R-:W-:Y:S01]  /*16dc0*/  FSEL R206, R0, -INF , !P0 ;  /* 0xff80000000ce7808 */ /* 0x000fe20004000000 */
[----:B------:R-:W-:Y:S06]  /*16dd0*/  @!P6 BRA `(.L_x_1415) ;  /* 0x0000000c0034e947 */ /* 0x000fec0003800000 */
[----:B------:R-:W2:Y:S01]  /*16de0*/  LDL.64 R216, [R1+0x30] ;  /* 0x0000300001d87983 */ /* 0x000ea20000100a00 */
[----:B------:R-:W-:Y:S01]  /*16df0*/  BSSY.RECONVERGENT B0, `(.L_x_1416) ;  /* 0x0000051000007945 */ /* 0x000fe20003800200 */
[----:B--2---:R-:W-:-:S04]  /*16e00*/  ISETP.NE.U32.AND P0, PT, R216, RZ, PT ;  /* 0x000000ffd800720c */ /* 0x004fc80003f05070 */
        /* <DEDUP_REMOVED lines=13> */
.L_x_1417:
[----:B------:R-:W2:Y:S04]  /*16ee0*/  LD.E R2, desc[UR6][R134.64+0x170] ;  /* 0x0001700686027980 */ /* 0x000ea8000c101900 */
[----:B------:R-:W3:Y:S01]  /*16ef0*/  LDL.64 R14, [R1+0x8] ;  /* 0x00000800010e7983 */ /* 0x000ee20000100a00 */
[----:B------:R-:W-:-:S04]  /*16f00*/  IADD3 R8, PT, PT, R210, -0x200, RZ ;  /* 0xfffffe00d2087810 */ /* 0x000fc80007ffe0ff */
[----:B------:R-:W-:Y:S02]  /*16f10*/  IABS R6, R8 ;  /* 0x0000000800067213 */ /* 0x000fe40000000000 */
[----:B------:R-:W-:Y:S02]  /*16f20*/  IABS R7, R214 ;  /* 0x000000d600077213 */ /* 0x000fe40000000000 */
[----:B--2---:R-:W-:-:S04]  /*16f30*/  IABS R0, R2 ;  /* 0x0000000200007213 */ /* 0x004fc80000000000 */
[----:B------:R-:W1:Y:S08]  /*16f40*/  I2F.RP R4, R0 ;  /* 0x0000000000047306 */ /* 0x000e700000209400 */
[----:B-1----:R-:W1:Y:S02]  /*16f50*/  MUFU.RCP R4, R4 ;  /* 0x0000000400047308 */ /* 0x002e640000001000 */
[----:B-1----:R-:W-:-:S06]  /*16f60*/  VIADD R4, R4, 0xffffffe ;  /* 0x0ffffffe04047836 */ /* 0x002fcc0000000000 */
[----:B------:R-:W1:Y:S01]  /*16f70*/  F2I.FTZ.U32.TRUNC.NTZ R5, R4 ;  /* 0x0000000400057305 */ /* 0x000e62000021f000 */
[----:B------:R-:W-:Y:S01]  /*16f80*/  IABS R9, R2 ;  /* 0x0000000200097213 */ /* 0x000fe20000000000 */
        /* <DEDUP_REMOVED lines=31> */
[----:B---3--:R-:W-:-:S04]  /*17180*/  IMAD.WIDE R8, R3, 0x4, R14 ;  /* 0x0000000403087825 */ /* 0x008fc800078e020e */
[C---:B------:R-:W-:Y:S01]  /*17190*/  IMAD.WIDE R6, R0.reuse, 0x4, R14 ;  /* 0x0000000400067825 */ /* 0x040fe200078e020e */
[----:B------:R1:W3:Y:S04]  /*171a0*/  LD.E R10, desc[UR6][R8.64] ;  /* 0x00000006080a7980 */ /* 0x0002e8000c101900 */
[----:B------:R-:W3:Y:S04]  /*171b0*/  LD.E R9, desc[UR6][R6.64] ;  /* 0x0000000606097980 */ /* 0x000ee8000c101900 */
[----:B------:R-:W4:Y:S01]  /*171c0*/  LD.E.64 R6, desc[UR6][R134.64+0x20] ;  /* 0x0000200686067980 */ /* 0x000f22000c101b00 */
[----:B------:R-:W-:-:S04]  /*171d0*/  IMAD.IADD R0, R0, 0x1, -R3 ;  /* 0x0000000100007824 */ /* 0x000fc800078e0a03 */
[----:B------:R-:W-:-:S05]  /*171e0*/  IMAD R2, R2, R0, -0x100 ;  /* 0xffffff0002027424 */ /* 0x000fca00078e0200 */
[----:B-1----:R-:W-:Y:S02]  /*171f0*/  SHF.R.S32.HI R8, RZ, 0x1f, R2 ;  /* 0x0000001fff087819 */ /* 0x002fe40000011402 */
[----:B------:R-:W-:Y:S01]  /*17200*/  MOV R12, R212 ;  /* 0x000000d4000c7202 */ /* 0x000fe20000000f00 */
[----:B------:R-:W-:Y:S02]  /*17210*/  IMAD.MOV.U32 R11, RZ, RZ, R213 ;  /* 0x000000ffff0b7224 */ /* 0x000fe400078e00d5 */
        /* <DEDUP_REMOVED lines=14> */
.L_x_1418:
[----:B------:R-:W-:Y:S05]  /*17300*/  BSYNC.RECONVERGENT B0 ;  /* 0x0000000000007941 */ /* 0x000fea0003800200 */
.L_x_1416:
[----:B------:R-:W3:Y:S04]  /*17310*/  LDL R14, [R1+0x20] ;  /* 0x00002000010e7983 */ /* 0x000ee80000100800 */
[----:B------:R-:W4:Y:S04]  /*17320*/  LDL R15, [R1+0x1c] ;  /* 0x00001c00010f7983 */ /* 0x000f280000100800 */
[----:B------:R-:W5:Y:S01]  /*17330*/  LDL R10, [R1+0x2c] ;  /* 0x00002c00010a7983 */ /* 0x000f620000100800 */
[C---:B------:R-:W-:Y:S01]  /*17340*/  IMAD.SHL.U32 R23, R230.reuse, 0x20, RZ ;  /* 0x00000020e6177824 */ /* 0x040fe200078e00ff */
[----:B------:R-:W-:-:S02]  /*17350*/  SHF.L.U64.HI R22, R230, 0x5, R231 ;  /* 0x00000005e6167819 */ /* 0x000fc400000102e7 */
[----:B------:R-:W-:-:S04]  /*17360*/  LOP3.LUT R0, R211, 0x1c0, RZ, 0xc0, !PT ;  /* 0x000001c0d3007812 */ /* 0x000fc800078ec0ff */
[----:B------:R-:W-:-:S04]  /*17370*/  LOP3.LUT R0, R0, 0x38, R226, 0xf8, !PT ;  /* 0x0000003800007812 */ /* 0x000fc800078ef8e2 */
[----:B------:R-:W-:-:S04]  /*17380*/  LOP3.LUT R0, R0, R222, RZ, 0x3c, !PT ;  /* 0x000000de00007212 */ /* 0x000fc800078e3cff */
[----:B------:R-:W-:-:S04]  /*17390*/  LOP3.LUT R0, R0, 0x1e00, R211, 0xf8, !PT ;  /* 0x00001e0000007812 */ /* 0x000fc800078ef8d3 */
[----:B------:R-:W-:Y:S02]  /*173a0*/  LEA R0, R0, UR8, 0x1 ;  /* 0x0000000800007c11 */ /* 0x000fe4000f8e08ff */
[----:B---3--:R-:W-:-:S04]  /*173b0*/  LEA R8, P0, R230, R14, 0x5 ;  /* 0x0000000ee6087211 */ /* 0x008fc800078028ff */
[----:B----4-:R-:W-:Y:S02]  /*173c0*/  LEA.HI.X R9, R230, R15, R231, 0x5, P0 ;  /* 0x0000000fe6097211 */ /* 0x010fe400000f2ce7 */
[----:B------:R-:W-:-:S05]  /*173d0*/  IADD3 R6, P0, PT, R23, R8, RZ ;  /* 0x0000000817067210 */ /* 0x000fca0007f1e0ff */
[----:B------:R-:W-:Y:S01]  /*173e0*/  IMAD.X R7, R22, 0x1, R9, P0 ;  /* 0x0000000116077824 */ /* 0x000fe200000e0609 */
[----:B------:R-:W-:-:S04]  /*173f0*/  IADD3 R4, P0, PT, R6, R23, RZ ;  /* 0x0000001706047210 */ /* 0x000fc80007f1e0ff */
[----:B------:R-:W-:Y:S01]  /*17400*/  IADD3 R2, P1, PT, R4, R23, RZ ;  /* 0x0000001704027210 */ /* 0x000fe20007f3e0ff */
[----:B------:R-:W-:-:S04]  /*17410*/  IMAD.X R5, R7, 0x1, R22, P0 ;  /* 0x0000000107057824 */ /* 0x000fc800000e0616 */
[----:B------:R-:W-:Y:S01]  /*17420*/  IMAD.X R3, R5, 0x1, R22, P1 ;  /* 0x0000000105037824 */ /* 0x000fe200008e0616 */
[----:B--2---:R-:W-:Y:S02]  /*17430*/  IADD3 R12, P1, PT, R2, R23, RZ ;  /* 0x00000017020c7210 */ /* 0x004fe40007f3e0ff */
[----:B-----5:R-:W-:-:S03]  /*17440*/  ISETP.GE.AND P0, PT, R222, R10, PT ;  /* 0x0000000ade00720c */ /* 0x020fc60003f06270 */
[----:B------:R-:W-:Y:S01]  /*17450*/  IMAD.X R13, R3, 0x1, R22, P1 ;  /* 0x00000001030d7824 */ /* 0x000fe200008e0616 */
[----:B------:R-:W-:-:S05]  /*17460*/  IADD3 R10, P1, PT, R12, R23, RZ ;  /* 0x000000170c0a7210 */ /* 0x000fca0007f3e0ff */
[----:B------:R-:W-:Y:S01]  /*17470*/  IMAD.X R11, R13, 0x1, R22, P1 ;  /* 0x000000010d0b7824 */ /* 0x000fe200008e0616 */
[----:B------:R-:W-:-:S03]  /*17480*/  IADD3 R18, P1, PT, R10, R23, RZ ;  /* 0x000000170a127210 */ /* 0x000fc60007f3e0ff */
[----:B------:R-:W-:Y:S01]  /*17490*/  @!PT LDS RZ, [RZ] ;  /* 0x00000000fffff984 */ /* 0x000fe20000000800 */
[----:B------:R-:W-:Y:S01]  /*174a0*/  @!PT LDS RZ, [RZ] ;  /* 0x00000000fffff984 */ /* 0x000fe20000000800 */
[----:B------:R-:W-:Y:S01]  /*174b0*/  @!PT LDS RZ, [RZ] ;  /* 0x00000000fffff984 */ /* 0x000fe20000000800 */
[----:B------:R2:W-:Y:S02]  /*174c0*/  @!P0 LDGSTS.E.BYPASS.LTC128B.128 [R0+0x2000], desc[UR6][R14.64] ;  /* 0x020000000e008fae */ /* 0x0005e4000b981a06 */
[----:B------:R-:W-:Y:S01]  /*174d0*/  IMAD.X R19, R11, 0x1, R22, P1 ;  /* 0x000000010b137824 */ /* 0x000fe200008e0616 */
[----:B------:R-:W-:-:S05]  /*174e0*/  IADD3 R16, P1, PT, R18, R23, RZ ;  /* 0x0000001712107210 */ /* 0x000fca0007f3e0ff */
[----:B------:R-:W-:Y:S01]  /*174f0*/  IMAD.X R17, R19, 0x1, R22, P1 ;  /* 0x0000000113117824 */ /* 0x000fe200008e0616 */
[----:B------:R-:W-:-:S05]  /*17500*/  IADD3 R20, P1, PT, R16, R23, RZ ;  /* 0x0000001710147210 */ /* 0x000fca0007f3e0ff */
[----:B------:R-:W-:Y:S01]  /*17510*/  IMAD.X R21, R17, 0x1, R22, P1 ;  /* 0x0000000111157824 */ /* 0x000fe200008e0616 */
[----:B------:R3:W-:Y:S04]  /*17520*/  @P0 STS.128 [R0+0x2000], RZ ;  /* 0x002000ff00000388 */ /* 0x0007e80000000c00 */
[----:B------:R-:W-:Y:S01]  /*17530*/  @!PT LDS RZ, [RZ] ;  /* 0x00000000fffff984 */ /* 0x000fe20000000800 */
[----:B------:R-:W-:Y:S01]  /*17540*/  @!PT LDS RZ, [RZ] ;  /* 0x00000000fffff984 */ /* 0x000fe20000000800 */
[----:B------:R-:W-:Y:S01]  /*17550*/  @!PT LDS RZ, [RZ] ;  /* 0x00000000fffff984 */ /* 0x000fe20000000800 */
[----:B------:R4:W-:Y:S01]  /*17560*/  @!P0 LDGSTS.E.BYPASS.LTC128B.128 [R0+0x2800], desc[UR6][R8.64] ;  /* 0x0280000008008fae */ /* 0x0009e2000b981a06 */
[----:B--2---:R-:W-:-:S03]  /*17570*/  IADD3 R14, P1, PT, R20, R23, RZ ;  /* 0x00000017140e7210 */ /* 0x004fc60007f3e0ff */
[----:B------:R3:W-:Y:S02]  /*17580*/  @P0 STS.128 [R0+0x2800], RZ ;  /* 0x002800ff00000388 */ /* 0x0007e40000000c00 */
[----:B------:R-:W-:Y:S02]  /*17590*/  IMAD.X R15, R21, 0x1, R22, P1 ;  /* 0x00000001150f7824 */ /* 0x000fe400008e0616 */
        /* <DEDUP_REMOVED lines=9> */
[----:B----4-:R-:W-:-:S03]  /*17630*/  IADD3 R8, P1, PT, R14, R23, RZ ;  /* 0x000000170e087210 */ /* 0x010fc60007f3e0ff */
[----:B------:R3:W-:Y:S02]  /*17640*/  @P0 STS.128 [R0+0x3800], RZ ;  /* 0x003800ff00000388 */ /* 0x0007e40000000c00 */
[----:B------:R-:W-:Y:S02]  /*17650*/  IMAD.X R9, R15, 0x1, R22, P1 ;  /* 0x000000010f097824 */ /* 0x000fe400008e0616 */
[----:B------:R-:W-:Y:S01]  /*17660*/  @!PT LDS RZ, [RZ] ;  /* 0x00000000fffff984 */ /* 0x000fe20000000800 */
[----:B------:R-:W-:Y:S01]  /*17670*/  @!PT LDS RZ, [RZ] ;  /* 0x00000000fffff984 */ /* 0x000fe20000000800 */
[----:B------:R-:W-:Y:S01]  /*17680*/  @!PT LDS RZ, [RZ] ;  /* 0x00000000fffff984 */ /* 0x000fe20000000800 */
[----:B------:R4:W-:Y:S04]  /*17690*/  @!P0 LDGSTS.E.BYPASS.LTC128B.128 [R0+0x4000], desc[UR6][R2.64] ;  /* 0x0400000002008fae */ /* 0x0009e8000b981a06 */
[----:B------:R3:W-:Y:S01]  /*176a0*/  @P0 STS.128 [R0+0x4000], RZ ;  /* 0x004000ff00000388 */ /* 0x0007e20000000c00 */
[----:B--2---:R-:W-:-:S03]  /*176b0*/  IADD3 R6, P1, PT, R8, R23, RZ ;  /* 0x0000001708067210 */ /* 0x004fc60007f3e0ff */
[----:B------:R-:W-:Y:S01]  /*176c0*/  @!PT LDS RZ, [RZ] ;  /* 0x00000000fffff984 */ /* 0x000fe20000000800 */
[----:B------:R-:W-:Y:S01]  /*176d0*/  @!PT LDS RZ, [RZ] ;  /* 0x00000000fffff984 */ /* 0x000fe20000000800 */
[----:B------:R-:W-:Y:S01]  /*176e0*/  @!PT LDS RZ, [RZ] ;  /* 0x00000000fffff984 */ /* 0x000fe20000000800 */
[----:B------:R-:W-:Y:S02]  /*176f0*/  @!P0 LDGSTS.E.BYPASS.LTC128B.128 [R0+0x4800], desc[UR6][R12.64] ;  /* 0x048000000c008fae */ /* 0x000fe4000b981a06 */
[----:B------:R-:W-:Y:S02]  /*17700*/  IMAD.X R7, R9, 0x1, R22, P1 ;  /* 0x0000000109077824 */ /* 0x000fe400008e0616 */
[----:B------:R3:W-:Y:S01]  /*17710*/  @P0 STS.128 [R0+0x4800], RZ ;  /* 0x004800ff00000388 */ /* 0x0007e20000000c00 */
[----:B-----5:R-:W-:-:S03]  /*17720*/  IADD3 R4, P1, PT, R6, R23, RZ ;  /* 0x0000001706047210 */ /* 0x020fc60007f3e0ff */
[----:B------:R-:W-:Y:S01]  /*17730*/  @!PT LDS RZ, [RZ] ;  /* 0x00000000fffff984 */ /* 0x000fe20000000800 */
[----:B------:R-:W-:Y:S01]  /*17740*/  @!PT LDS RZ, [RZ] ;  /* 0x00000000fffff984 */ /* 0x000fe20000000800 */
[----:B------:R-:W-:Y:S01]  /*17750*/  @!PT LDS RZ, [RZ] ;  /* 0x00000000fffff984 */ /* 0x000fe20000000800 */
[----:B------:R2:W-:Y:S04]  /*17760*/  @!P0 LDGSTS.E.BYPASS.LTC128B.128 [R0+0x5000], desc[UR6][R10.64] ;  /* 0x050000000a008fae */ /* 0x0005e8000b981a06 */
[----:B------:R3:W-:Y:S01]  /*17770*/  @P0 STS.128 [R0+0x5000], RZ ;  /* 0x005000ff00000388 */ /* 0x0007e20000000c00 */
[----:B------:R-:W-:-:S03]  /*17780*/  IMAD.X R5, R7, 0x1, R22, P1 ;  /* 0x0000000107057824 */ /* 0x000fc600008e0616 */
[----:B------:R-:W-:Y:S01]  /*17790*/  @!PT LDS RZ, [RZ] ;  /* 0x00000000fffff984 */ /* 0x000fe20000000800 */
[----:B------:R-:W-:Y:S01]  /*177a0*/  @!PT LDS RZ, [RZ] ;  /* 0x00000000fffff984 */ /* 0x000fe20000000800 */
[----:B------:R-:W-:Y:S01]  /*177b0*/  @!PT LDS RZ, [RZ] ;  /* 0x00000000fffff984 */ /* 0x000fe20000000800 */
[----:B------:R3:W-:Y:S01]  /*177c0*/  @!P0 LDGSTS.E.BYPASS.LTC128B.128 [R0+0x5800], desc[UR6][R18.64] ;  /* 0x0580000012008fae */ /* 0x0007e2000b981a06 */
[----:B----4-:R-:W-:-:S03]  /*177d0*/  IADD3 R2, P3, PT, R4, R23, RZ ;  /* 0x0000001704027210 */ /* 0x010fc60007f7e0ff */
[----:B------:R3:W-:Y:S04]  /*177e0*/  @P0 STS.128 [R0+0x5800], RZ ;  /* 0x005800ff00000388 */ /* 0x0007e80000000c00 */
        /* <DEDUP_REMOVED lines=10> */
[----:B--2---:R-:W-:-:S03]  /*17890*/  @!P0 IADD3 R10, P1, PT, R2, R23, RZ ;  /* 0x00000017020a8210 */ /* 0x004fc60007f3e0ff */
[----:B------:R3:W-:Y:S04]  /*178a0*/  @P0 STS.128 [R0+0x6800], RZ ;  /* 0x006800ff00000388 */ /* 0x0007e80000000c00 */
[----:B------:R-:W-:Y:S01]  /*178b0*/  @!PT LDS RZ, [RZ] ;  /* 0x00000000fffff984 */ /* 0x000fe20000000800 */
[----:B------:R-:W-:Y:S01]  /*178c0*/  @!PT LDS RZ, [RZ] ;  /* 0x00000000fffff984 */ /* 0x000fe20000000800 */
[----:B------:R-:W-:Y:S01]  /*178d0*/  @!PT LDS RZ, [RZ] ;  /* 0x00000000fffff984 */ /* 0x000fe20000000800 */
[----:B------:R3:W-:Y:S04]  /*178e0*/  @!P0 LDGSTS.E.BYPASS.LTC128B.128 [R0+0x7000], desc[UR6][R14.64] ;  /* 0x070000000e008fae */ /* 0x0007e8000b981a06 */
[----:B------:R3:W-:Y:S01]  /*178f0*/  @P0 STS.128 [R0+0x7000], RZ ;  /* 0x007000ff00000388 */ /* 0x0007e20000000c00 */
[----:B------:R-:W-:-:S03]  /*17900*/  @!P0 IMAD.X R11, R3, 0x1, R22, P1 ;  /* 0x00000001030b8824 */ /* 0x000fc600008e0616 */
        /* <DEDUP_REMOVED lines=26> */
.L_x_1415:
[----:B------:R-:W-:Y:S05]  /*17ab0*/  BSYNC.RECONVERGENT B1 ;  /* 0x0000000000017941 */ /* 0x000fea0003800200 */
.L_x_1414:
[----:B---3--:R-:W2:Y:S01]  /*17ac0*/  LD.E R0, desc[UR6][R134.64+0xdc] ;  /* 0x0000dc0686007980 */ /* 0x008ea2000c101900 */
        /* <DEDUP_REMOVED lines=67> */
[----:B------:R-:W4:Y:S01]  /*17f00*/  SHFL.BFLY PT, R4, R37, 0x1, 0x1f ;  /* 0x0c201f0025047f89 */ /* 0x000f2200000e0000 */
[----:B---3--:R-:W-:Y:S02]  /*17f10*/  FMNMX.FTZ R2, R2, R3, !PT ;  /* 0x0000000302027209 */ /* 0x008fe40007810000 */
[----:B----4-:R-:W-:-:S03]  /*17f20*/  FMNMX.FTZ R37, R37, R4, !PT ;  /* 0x0000000425257209 */ /* 0x010fc60007810000 */
[----:B------:R-:W3:Y:S01]  /*17f30*/  SHFL.BFLY PT, R38, R2, 0x1, 0x1f ;  /* 0x0c201f0002267f89 */ /* 0x000ee200000e0000 */
[----:B------:R-:W-:Y:S02]  /*17f40*/  FSETP.NEU.FTZ.AND P0, PT, R37, -INF , PT ;  /* 0xff8000002500780b */ /* 0x000fe40003f1d000 */
[----:B---3--:R-:W-:Y:S01]  /*17f50*/  FMNMX.FTZ R38, R2, R38, !PT ;  /* 0x0000002602267209 */ /* 0x008fe20007810000 */
[----:B--2---:R-:W-:-:S04]  /*17f60*/  FMUL.FTZ R3, R0, R37 ;  /* 0x0000002500037220 */ /* 0x004fc80000410000 */
[----:B------:R-:W-:Y:S01]  /*17f70*/  FMUL.FTZ R5, R0, R38 ;  /* 0x0000002600057220 */ /* 0x000fe20000410000 */
[----:B------:R-:W-:Y:S02]  /*17f80*/  FSEL R3, R3, RZ, P0 ;  /* 0x000000ff03037208 */ /* 0x000fe40000000000 */
[----:B------:R-:W-:-:S03]  /*17f90*/  FSETP.NEU.FTZ.AND P0, PT, R38, -INF , PT ;  /* 0xff8000002600780b */ /* 0x000fc60003f1d000 */
[-CC-:B------:R-:W-:Y:S01]  /*17fa0*/  FFMA.FTZ R2, R81, R0.reuse, -R3.reuse ;  /* 0x0000000051027223 */ /* 0x180fe20000010803 */
[-CC-:B------:R-:W-:Y:S01]  /*17fb0*/  FFMA.FTZ R4, R82, R0.reuse, -R3.reuse ;  /* 0x0000000052047223 */ /* 0x180fe20000010803 */
[----:B------:R-:W-:Y:S02]  /*17fc0*/  FSEL R5, R5, RZ, P0 ;  /* 0x000000ff05057208 */ /* 0x000fe40000000000 */
[----:B------:R2:W3:Y:S08]  /*17fd0*/  MUFU.EX2 R6, R2 ;  /* 0x0000000200067308 */ /* 0x0004f00000000800 */
[----:B------:R4:W-:Y:S01]  /*17fe0*/  MUFU.EX2 R7, R4 ;  /* 0x0000000400077308 */ /* 0x0009e20000000800 */
[----:B--2---:R-:W-:-:S07]  /*17ff0*/  FFMA.FTZ R2, R75, R0, -R3 ;  /* 0x000000004b027223 */ /* 0x004fce0000010803 */
[----:B------:R2:W-:Y:S01]  /*18000*/  MUFU.EX2 R8, R2 ;  /* 0x0000000200087308 */ /* 0x0005e20000000800 */
[----:B----4-:R-:W-:-:S07]  /*18010*/  FFMA.FTZ R4, R74, R0, -R3 ;  /* 0x000000004a047223 */ /* 0x010fce0000010803 */
[----:B------:R4:W-:Y:S01]  /*18020*/  MUFU.EX2 R82, R4 ;  /* 0x0000000400527308 */ /* 0x0009e20000000800 */
[----:B--2---:R-:W-:-:S04]  /*18030*/  IADD3 R2, PT, PT, R24, R208, RZ ;  /* 0x000000d018027210 */ /* 0x004fc80007ffe0ff */
[----:B------:R-:W-:Y:S01]  /*18040*/  LEA R140, R2, UR8, 0x1 ;  /* 0x00000008028c7c11 */ /* 0x000fe2000f8e08ff */
[----:B------:R-:W-:Y:S01]  /*18050*/  FFMA.FTZ R2, R83, R0, -R5 ;  /* 0x0000000053027223 */ /* 0x000fe20000010805 */
[----:B---3--:R-:W-:Y:S01]  /*18060*/  MOV R83, R6 ;  /* 0x0000000600537202 */ /* 0x008fe20000000f00 */
[----:B----4-:R-:W-:Y:S02]  /*18070*/  FFMA.FTZ R4, R73, R0, -R3 ;  /* 0x0000000049047223 */ /* 0x010fe40000010803 */
[----:B------:R2:W-:Y:S01]  /*18080*/  MUFU.EX2 R6, R2 ;  /* 0x0000000200067308 */ /* 0x0005e20000000800 */
[-C--:B------:R-:W-:Y:S01]  /*18090*/  IADD3 R148, PT, PT, R93, R140.reuse, RZ ;  /* 0x0000008c5d947210 */ /* 0x080fe20007ffe0ff */
[----:B------:R-:W3:Y:S01]  /*180a0*/  LDSM.16.MT88.4 R24, [R140+0xa000] ;  /* 0x00a000008c18783b */ /* 0x000ee20000004200 */
[----:B------:R-:W-:-:S03]  /*180b0*/  IADD3 R156, PT, PT, R179, R140, RZ ;  /* 0x0000008cb39c7210 */ /* 0x000fc60007ffe0ff */
[----:B------:R-:W4:Y:S01]  /*180c0*/  LDSM.16.MT88.4 R20, [R148+0xa000] ;  /* 0x00a000009414783b */ /* 0x000f220000004200 */
[----:B------:R-:W-:Y:S01]  /*180d0*/  IADD3 R36, PT, PT, R93, R156, RZ ;  /* 0x0000009c5d247210 */ /* 0x000fe20007ffe0ff */
[----:B------:R5:W1:Y:S02]  /*180e0*/  MUFU.EX2 R92, R4 ;  /* 0x00000004005c7308 */ /* 0x000a640000000800 */
[----:B------:R-:W4:Y:S04]  /*180f0*/  LDSM.16.MT88.4 R12, [R156+0xa000] ;  /* 0x00a000009c0c783b */ /* 0x000f280000004200 */
[----:B------:R-:W4:Y:S01]  /*18100*/  LDSM.16.MT88.4 R16, [R36+0xa000] ;  /* 0x00a000002410783b */ /* 0x000f220000004200 */
[-CC-:B--2---:R-:W-:Y:S01]  /*18110*/  FFMA.FTZ R2, R87, R0.reuse, -R5.reuse ;  /* 0x0000000057027223 */ /* 0x184fe20000010805 */
[----:B-----5:R-:W-:Y:S01]  /*18120*/  FFMA.FTZ R4, R85, R0, -R5 ;  /* 0x0000000055047223 */ /* 0x020fe20000010805 */
[----:B-1----:R-:W-:-:S03]  /*18130*/  F2FP.F16.F32.PACK_AB R11, R83, R92 ;  /* 0x0000005c530b723e */ /* 0x002fc600000000ff */
[----:B------:R1:W-:Y:S02]  /*18140*/  MUFU.EX2 R81, R4 ;  /* 0x0000000400517308 */ /* 0x0003e40000000800 */
[----:B-1----:R-:W-:-:S06]  /*18150*/  MOV R4, R7 ;  /* 0x0000000700047202 */ /* 0x002fcc0000000f00 */
[----:B------:R1:W-:Y:S01]  /*18160*/  MUFU.EX2 R7, R2 ;  /* 0x0000000200077308 */ /* 0x0003e20000000800 */
[----:B------:R-:W-:Y:S01]  /*18170*/  F2FP.F16.F32.PACK_AB R9, R82, R4 ;  /* 0x000000045209723e */ /* 0x000fe200000000ff */
[----:B------:R-:W-:Y:S01]  /*18180*/  FADD.FTZ R4, R4, R82 ;  /* 0x0000005204047221 */ /* 0x000fe20000010000 */
[----:B-1----:R-:W-:Y:S01]  /*18190*/  FFMA.FTZ R2, R88, R0, -R5 ;  /* 0x0000000058027223 */ /* 0x002fe20000010805 */
[----:B------:R-:W-:-:S04]  /*181a0*/  MOV R88, R8 ;  /* 0x0000000800587202 */ /* 0x000fc80000000f00 */
[----:B------:R1:W2:Y:S02]  /*181b0*/  MUFU.EX2 R87, R2 ;  /* 0x0000000200577308 */ /* 0x0002a40000000800 */
[----:B-1----:R-:W-:Y:S01]  /*181c0*/  FFMA.FTZ R2, R84, R0, -R3 ;  /* 0x0000000054027223 */ /* 0x002fe20000010803 */
[----:B--2---:R-:W-:-:S05]  /*181d0*/  F2FP.F16.F32.PACK_AB R10, R87, R7 ;  /* 0x00000007570a723e */ /* 0x004fca00000000ff */
[----:B------:R1:W2:Y:S02]  /*181e0*/  MUFU.EX2 R8, R2 ;  /* 0x0000000200087308 */ /* 0x0002a40000000800 */
[----:B-1----:R-:W-:Y:S01]  /*181f0*/  FFMA.FTZ R2, R86, R0, -R3 ;  /* 0x0000000056027223 */ /* 0x002fe20000010803 */
[----:B--2---:R-:W-:Y:S02]  /*18200*/  MOV R93, R8 ;  /* 0x00000008005d7202 */ /* 0x004fe40000000f00 */
[----:B------:R-:W-:-:S03]  /*18210*/  F2FP.F16.F32.PACK_AB R8, R6, R81 ;  /* 0x000000510608723e */ /* 0x000fc600000000ff */
[----:B------:R1:W2:Y:S01]  /*18220*/  MUFU.EX2 R28, R2 ;  /* 0x00000002001c7308 */ /* 0x0002a20000000800 */
[----:B------:R-:W-:-:S04]  /*18230*/  FADD.FTZ R6, R81, R6 ;  /* 0x0000000651067221 */ /* 0x000fc80000010000 */
[----:B------:R-:W-:Y:S01]  /*18240*/  FADD.FTZ R6, R7, R6 ;  /* 0x0000000607067221 */ /* 0x000fe20000010000 */
[----:B---3--:R-:W-:Y:S01]  /*18250*/  HMMA.16816.F32 R40, R8, R24, RZ ;  /* 0x000000180828723c */ /* 0x008fe200000018ff */
[----:B------:R-:W-:-:S07]  /*18260*/  FFMA.FTZ R7, R190, R0, -R5 ;  /* 0x00000000be077223 */ /* 0x000fce0000010805 */
[C---:B------:R-:W-:Y:S01]  /*18270*/  HMMA.16816.F32 R44, R8.reuse, R26, RZ ;  /* 0x0000001a082c723c */ /* 0x040fe200000018ff */
[--C-:B-1----:R-:W-:Y:S01]  /*18280*/  FFMA.FTZ R2, R91, R0, -R5.reuse ;  /* 0x000000005b027223 */ /* 0x102fe20000010805 */
[----:B--2---:R-:W-:Y:S02]  /*18290*/  MOV R91, R28 ;  /* 0x0000001c005b7202 */ /* 0x004fe40000000f00 */
[----:B------:R-:W1:Y:S01]  /*182a0*/  LDSM.16.MT88.4 R28, [R140+0xa800] ;  /* 0x00a800008c1c783b */ /* 0x000e620000004200 */
[----:B------:R2:W-:Y:S03]  /*182b0*/  MUFU.EX2 R84, R2 ;  /* 0x0000000200547308 */ /* 0x0005e60000000800 */
[C---:B----4-:R-:W-:Y:S08]  /*182c0*/  HMMA.16816.F32 R32, R8.reuse, R20, RZ ;  /* 0x000000140820723c */ /* 0x050ff000000018ff */
[----:B------:R-:W-:Y:S01]  /*182d0*/  HMMA.16816.F32 R24, R8, R22, RZ ;  /* 0x000000160818723c */ /* 0x000fe200000018ff */
[----:B------:R-:W3:Y:S01]  /*182e0*/  LDSM.16.MT88.4 R20, [R148+0xa800] ;  /* 0x00a800009414783b */ /* 0x000ee20000004200 */
[----:B--2---:R-:W-:-:S06]  /*182f0*/  FFMA.FTZ R2, R89, R0, -R5 ;  /* 0x0000000059027223 */ /* 0x004fcc0000010805 */
[C---:B------:R-:W-:Y:S01]  /*18300*/  HMMA.16816.F32 R56, R8.reuse, R12, RZ ;  /* 0x0000000c0838723c */ /* 0x040fe200000018ff */
[----:B------:R2:W4:Y:S07]  /*18310*/  MUFU.EX2 R86, R2 ;  /* 0x0000000200567308 */ /* 0x00052e0000000800 */
[C---:B------:R-:W-:Y:S01]  /*18320*/  HMMA.16816.F32 R60, R8.reuse, R14, RZ ;  /* 0x0000000e083c723c */ /* 0x040fe200000018ff */
[----:B------:R-:W5:Y:S07]  /*18330*/  LDSM.16.MT88.4 R12, [R36+0xa800] ;  /* 0x00a80000240c783b */ /* 0x000f6e0000004200 */
[----:B------:R-:W-:Y:S01]  /*18340*/  HMMA.16816.F32 R52, R8, R16, RZ ;  /* 0x000000100834723c */ /* 0x000fe200000018ff */
[----:B--2---:R-:W-:-:S04]  /*18350*/  FFMA.FTZ R2, R90, R0, -R5 ;  /* 0x000000005a027223 */ /* 0x004fc80000010805 */
[----:B------:R2:W-:Y:S03]  /*18360*/  MUFU.EX2 R89, R2 ;  /* 0x0000000200597308 */ /* 0x0005e60000000800 */
[----:B------:R-:W-:Y:S01]  /*18370*/  HMMA.16816.F32 R48, R8, R18, RZ ;  /* 0x000000120830723c */ /* 0x000fe200000018ff */
[----:B------:R-:W5:Y:S01]  /*18380*/  LDSM.16.MT88.4 R16, [R156+0xa800] ;  /* 0x00a800009c10783b */ /* 0x000f620000004200 */
[----:B----4-:R-:W-:Y:S02]  /*18390*/  F2FP.F16.F32.PACK_AB R8, R86, R84 ;  /* 0x000000545608723e */ /* 0x010fe400000000ff */
[----:B------:R-:W-:Y:S01]  /*183a0*/  F2FP.F16.F32.PACK_AB R9, R93, R88 ;  /* 0x000000585d09723e */ /* 0x000fe200000000ff */
        /* <DEDUP_REMOVED lines=9> */
[----:B---3--:R-:W-:Y:S01]  /*18440*/  HMMA.16816.F32 R40, R8, R20, R32 ;  /* 0x000000140828723c */ /* 0x008fe20000001820 */
[----:B--2---:R-:W-:-:S07]  /*18450*/  FFMA.FTZ R2, R98, R0, -R3 ;  /* 0x0000000062027223 */ /* 0x004fce0000010803 */
[C---:B------:R-:W-:Y:S01]  /*18460*/  HMMA.16816.F32 R68, R8.reuse, R30, R44 ;  /* 0x0000001e0844723c */ /* 0x040fe2000000182c */
[----:B------:R1:W2:Y:S01]  /*18470*/  MUFU.EX2 R85, R2 ;  /* 0x0000000200557308 */ /* 0x0002a20000000800 */
[----:B------:R-:W3:Y:S06]  /*18480*/  LDSM.16.MT88.4 R28, [R140+0xb000] ;  /* 0x00b000008c1c783b */ /* 0x000eec0000004200 */
[C---:B------:R-:W-:Y:S01]  /*18490*/  HMMA.16816.F32 R32, R8.reuse, R22, R24 ;  /* 0x000000160820723c */ /* 0x040fe20000001818 */
[----:B------:R-:W4:Y:S07]  /*184a0*/  LDSM.16.MT88.4 R24, [R148+0xb000] ;  /* 0x00b000009418783b */ /* 0x000f2e0000004200 */
[----:B-----5:R-:W-:Y:S01]  /*184b0*/  HMMA.16816.F32 R44, R8, R12, R52 ;  /* 0x0000000c082c723c */ /* 0x020fe20000001834 */
[----:B-1----:R-:W-:-:S04]  /*184c0*/  FFMA.FTZ R2, R97, R0, -R3 ;  /* 0x0000000061027223 */ /* 0x002fc80000010803 */
[----:B------:R1:W-:Y:S03]  /*184d0*/  MUFU.EX2 R252, R2 ;  /* 0x0000000200fc7308 */ /* 0x0003e60000000800 */
[C---:B------:R-:W-:Y:S01]  /*184e0*/  HMMA.16816.F32 R20, R8.reuse, R14, R48 ;  /* 0x0000000e0814723c */ /* 0x040fe20000001830 */
[----:B------:R-:W5:Y:S07]  /*184f0*/  LDSM.16.MT88.4 R12, [R36+0xb000] ;  /* 0x00b00000240c783b */ /* 0x000f6e0000004200 */
[----:B------:R-:W-:Y:S01]  /*18500*/  HMMA.16816.F32 R56, R8, R16, R56 ;  /* 0x000000100838723c */ /* 0x000fe20000001838 */
[----:B-1----:R-:W-:-:S07]  /*18510*/  FFMA.FTZ R2, R99, R0, -R5 ;  /* 0x0000000063027223 */ /* 0x002fce0000010805 */
[----:B------:R-:W-:Y:S01]  /*18520*/  HMMA.16816.F32 R60, R8, R18, R60 ;  /* 0x00000012083c723c */ /* 0x000fe2000000183c */
[----:B------:R-:W1:Y:S01]  /*18530*/  LDSM.16.MT88.4 R16, [R156+0xb000] ;  /* 0x00b000009c10783b */ /* 0x000e620000004200 */
[----:B--2---:R-:W-:Y:S01]  /*18540*/  F2FP.F16.F32.PACK_AB R9, R85, R95 ;  /* 0x0000005f5509723e */ /* 0x004fe200000000ff */
        /* <DEDUP_REMOVED lines=12> */
[----:B---3--:R-:W-:Y:S02]  /*18610*/  F2FP.F16.F32.PACK_AB R11, R245, R252 ;  /* 0x000000fcf50b723e */ /* 0x008fe400000000ff */
[----:B------:R-:W-:-:S03]  /*18620*/  MOV R79, R94 ;  /* 0x0000005e004f7202 */ /* 0x000fc60000000f00 */
[----:B------:R2:W-:Y:S02]  /*18630*/  MUFU.EX2 R243, R2 ;  /* 0x0000000200f37308 */ /* 0x0005e40000000800 */
[C---:B------:R-:W-:Y:S08]  /*18640*/  HMMA.16816.F32 R52, R8.reuse, R28, R64 ;  /* 0x0000001c0834723c */ /* 0x040ff00000001840 */
[----:B------:R-:W-:Y:S01]  /*18650*/  HMMA.16816.F32 R68, R8, R30, R68 ;  /* 0x0000001e0844723c */ /* 0x000fe20000001844 */
[----:B------:R-:W3:Y:S01]  /*18660*/  LDSM.16.MT88.4 R28, [R140+0xb800] ;  /* 0x00b800008c1c783b */ /* 0x000ee20000004200 */
[----:B--2---:R-:W-:-:S06]  /*18670*/  FFMA.FTZ R2, R104, R0, -R3 ;  /* 0x0000000068027223 */ /* 0x004fcc0000010803 */
[C---:B----4-:R-:W-:Y:S01]  /*18680*/  HMMA.16816.F32 R40, R8.reuse, R24, R40 ;  /* 0x000000180828723c */ /* 0x050fe20000001828 */
        /* <DEDUP_REMOVED lines=51> */
[----:B--2---:R-:W-:Y:S01]  /*189c0*/  FFMA.FTZ R2, R80, R0, -R5 ;  /* 0x0000000050027223 */ /* 0x004fe20000010805 */
[----:B------:R-:W-:-:S05]  /*189d0*/  MOV R80, R91 ;  /* 0x0000005b00507202 */ /* 0x000fca0000000f00 */
        /* <DEDUP_REMOVED lines=123> */
[----:B------:R-:W-:Y:S01]  /*19190*/  HMMA.16816.F32 R20, R8, R14, R20 ;  /* 0x0000000e0814723c */ /* 0x000fe20000001814 */
[----:B------:R-:W5:Y:S01]  /*191a0*/  LDSM.16.MT88.4 R12, [R36+0xe000] ;  /* 0x00e00000240c783b */ /* 0x000f620000004200 */
[----:B------:R-:W-:-:S04]  /*191b0*/  FADD.FTZ R6, R154, R6 ;  /* 0x000000069a067221 */ /* 0x000fc80000010000 */
[----:B------:R-:W-:Y:S02]  /*191c0*/  FADD.FTZ R6, R151, R6 ;  /* 0x0000000697067221 */ /* 0x000fe40000010000 */
        /* <DEDUP_REMOVED lines=10> */
[----:B------:R-:W-:-:S04]  /*19270*/  FADD.FTZ R4, R157, R4 ;  /* 0x000000049d047221 */ /* 0x000fc80000010000 */
[----:B------:R-:W-:-:S04]  /*19280*/  FADD.FTZ R4, R158, R4 ;  /* 0x000000049e047221 */ /* 0x000fc80000010000 */
[----:B------:R-:W-:Y:S01]  /*19290*/  FADD.FTZ R4, R153, R4 ;  /* 0x0000000499047221 */ /* 0x000fe20000010000 */
[----:B--2---:R-:W-:Y:S01]  /*192a0*/  FFMA.FTZ R2, R160, R0, -R5 ;  /* 0x00000000a0027223 */ /* 0x004fe20000010805 */
[----:B----4-:R-:W-:-:S03]  /*192b0*/  F2FP.F16.F32.PACK_AB R8, R127, R39 ;  /* 0x000000277f08723e */ /* 0x010fc600000000ff */
        /* <DEDUP_REMOVED lines=174> */
[--C-:B------:R-:W-:Y:S01]  /*19da0*/  FFMA.FTZ R4, R192, R0, -R3.reuse ;  /* 0x00000000c0047223 */ /* 0x100fe20000010803 */
[----:B-----5:R-:W-:Y:S01]  /*19db0*/  F2FP.F16.F32.PACK_AB R11, R79, R84 ;  /* 0x000000544f0b723e */ /* 0x020fe200000000ff */
        /* <DEDUP_REMOVED lines=190> */
.L_x_1426:
[----:B--2---:R-:W2:Y:S01]  /*1a9a0*/  LDL R5, [R1+0x28] ;  /* 0x0000280001057983 */ /* 0x004ea20000100800 */
[----:B------:R-:W1:Y:S01]  /*1a9b0*/  LDC.64 R14, c[0x0][0x358] ;  /* 0x0000d600ff0e7b82 */ /* 0x000e620000000a00 */
        /* <DEDUP_REMOVED lines=8> */
[----:B------:R-:W4:Y:S01]  /*1aa40*/  S2R R226, SR_TID.X ;  /* 0x0000000000e27919 */ /* 0x000f220000002100 */
[----:B---3--:R-:W-:Y:S01]  /*1aa50*/  IMAD.MOV.U32 R11, RZ, RZ, R4 ;  /* 0x000000ffff0b7224 */ /* 0x008fe200078e0004 */
[----:B-1----:R-:W-:Y:S01]  /*1aa60*/  @!P5 R2UR UR4, R14 ;  /* 0x000000000e04d2ca */ /* 0x002fe200000e0000 */
[----:B--2---:R-:W-:Y:S01]  /*1aa70*/  IMAD.MOV.U32 R12, RZ, RZ, R5 ;  /* 0x000000ffff0c7224 */ /* 0x004fe200078e0005 */
[----:B------:R-:W-:Y:S02]  /*1aa80*/  @!P5 R2UR UR5, R15 ;  /* 0x000000000f05d2ca */ /* 0x000fe400000e0000 */
[C---:B----4-:R-:W-:Y:S02]  /*1aa90*/  SHF.L.U32 R16, R226.reuse, 0x3, RZ ;  /* 0x00000003e2107819 */ /* 0x050fe400000006ff */
[----:B------:R-:W-:Y:S02]  /*1aaa0*/  SHF.L.U32 R225, R226, 0x6, RZ ;  /* 0x00000006e2e17819 */ /* 0x000fe400000006ff */
[----:B------:R-:W-:Y:S07]  /*1aab0*/  LOP3.LUT R222, R16, 0x38, RZ, 0xc0, !PT ;  /* 0x0000003810de7812 */ /* 0x000fee00078ec0ff */
[----:B------:R-:W2:Y:S02]  /*1aac0*/  @!P5 LD.E R2, desc[UR4][R134.64+0x40] ;  /* 0x000040048602d980 */ /* 0x000ea4000c101900 */
[----:B--2---:R-:W-:Y:S04]  /*1aad0*/  @!P5 IMAD.SHL.U32 R0, R2, 0x100, RZ ;  /* 0x000001000200d824 */ /* 0x004fe800078e00ff */
[----:B------:R-:W-:Y:S05]  /*1aae0*/  @!P5 IMAD.X R0, RZ, RZ, ~R0, P0 ;  /* 0x000000ffff00d224 */ /* 0x000fea00000e0e00 */
[----:B------:R-:W-:Y:S04]  /*1aaf0*/  @!P5 SHF.R.S64 R2, R3, 0x1f, R0 ;  /* 0x0000001f0302d819 */ /* 0x000fe80000001000 */
[----:B------:R-:W-:Y:S04]  /*1ab00*/  @!P5 IADD3 R5, P0, PT, R5, R2, RZ ;  /* 0x000000020505d210 */ /* 0x000fe80007f1e0ff */
[----:B------:R-:W-:Y:S01]  /*1ab10*/  @!P5 LEA.HI.X.SX32 R4, R0, R4, 0x1, P0 ;  /* 0x000000040004d211 */ /* 0x000fe200000f0eff */
[----:B------:R1:W-:Y:S01]  /*1ab20*/  @!P5 STL [R1+0x28], R5 ;  /* 0x000028050100d387 */ /* 0x0003e20000100800 */
[----:B------:R-:W-:Y:S03]  /*1ab30*/  IMAD.MOV.U32 R13, RZ, RZ, R5 ;  /* 0x000000ffff0d7224 */ /* 0x000fe600078e0005 */
[----:B------:R1:W-:Y:S04]  /*1ab40*/  STL [R1+0x18], R16 ;  /* 0x0000181001007387 */ /* 0x0003e80000100800 */
[----:B------:R1:W-:Y:S01]  /*1ab50*/  @!P5 STL [R1+0x24], R4 ;  /* 0x000024040100d387 */ /* 0x0003e20000100800 */
[----:B------:R-:W-:Y:S05]  /*1ab60*/  @!P5 BRA `(.L_x_1421) ;  /* 0x000000040024d947 */ /* 0x000fea0003800000 */
[----:B-----5:R-:W-:Y:S01]  /*1ab70*/  VIADD R9, R229, 0xffffff00 ;  /* 0xffffff00e5097836 */ /* 0x020fe20000000000 */
[C---:B------:R-:W-:Y:S01]  /*1ab80*/  R2UR UR4, R14.reuse ;  /* 0x000000000e0472ca */ /* 0x040fe200000e0000 */
[----:B------:R-:W2:Y:S01]  /*1ab90*/  LDL.64 R18, [R1+0x8] ;  /* 0x0000080001127983 */ /* 0x000ea20000100a00 */
[C---:B------:R-:W-:Y:S02]  /*1aba0*/  R2UR UR5, R15.reuse ;  /* 0x000000000f0572ca */ /* 0x040fe400000e0000 */
[----:B------:R-:W-:Y:S02]  /*1abb0*/  IABS R7, R9 ;  /* 0x0000000900077213 */ /* 0x000fe40000000000 */
[----:B------:R-:W-:Y:S02]  /*1abc0*/  IABS R6, R229 ;  /* 0x000000e500067213 */ /* 0x000fe40000000000 */
[C---:B------:R-:W-:Y:S02]  /*1abd0*/  R2UR UR14, R14.reuse ;  /* 0x000000000e0e72ca */ /* 0x040fe400000e0000 */
[C---:B------:R-:W-:Y:S02]  /*1abe0*/  R2UR UR15, R15.reuse ;  /* 0x000000000f0f72ca */ /* 0x040fe400000e0000 */
[C---:B------:R-:W-:Y:S02]  /*1abf0*/  R2UR UR12, R14.reuse ;  /* 0x000000000e0c72ca */ /* 0x040fe400000e0000 */
[C---:B------:R-:W-:Y:S01]  /*1ac00*/  R2UR UR13, R15.reuse ;  /* 0x000000000f0d72ca */ /* 0x040fe200000e0000 */
[----:B------:R-:W3:Y:S01]  /*1ac10*/  LD.E R2, desc[UR4][R134.64+0x170] ;  /* 0x0001700486027980 */ /* 0x000ee2000c101900 */
[----:B------:R-:W-:Y:S02]  /*1ac20*/  R2UR UR10, R14 ;  /* 0x000000000e0a72ca */ /* 0x000fe400000e0000 */
[----:B------:R-:W-:Y:S02]  /*1ac30*/  R2UR UR11, R15 ;  /* 0x000000000f0b72ca */ /* 0x000fe400000e0000 */
[-C--:B---3--:R-:W-:Y:S02]  /*1ac40*/  IABS R0, R2.reuse ;  /* 0x0000000200007213 */ /* 0x088fe40000000000 */
[-C--:B------:R-:W-:Y:S02]  /*1ac50*/  IABS R8, R2.reuse ;  /* 0x0000000200087213 */ /* 0x080fe40000000000 */
[----:B-1----:R-:W1:Y:S01]  /*1ac60*/  I2F.RP R4, R0 ;  /* 0x0000000000047306 */ /* 0x002e620000209400 */
        /* <DEDUP_REMOVED lines=31> */
[C---:B--2---:R-:W-:Y:S02]  /*1ae60*/  LEA R8, P1, R3.reuse, R18, 0x2 ;  /* 0x0000001203087211 */ /* 0x044fe400078210ff */
        /* <DEDUP_REMOVED lines=25> */
.L_x_1421:
[----:B------:R-:W-:Y:S05]  /*1b000*/  BSYNC.RECONVERGENT B0 ;  /* 0x0000000000007941 */ /* 0x000fea0003800200 */
.L_x_1420:
[----:B------:R-:W3:Y:S01]  /*1b010*/  LDL R3, [R1+0x2c] ;  /* 0x00002c0001037983 */ /* 0x000ee20000100800 */
[----:B------:R-:W4:Y:S01]  /*1b020*/  S2UR UR9, SR_CgaCtaId ;  /* 0x00000000000979c3 */ /* 0x000f220000008800 */
[----:B------:R-:W-:Y:S01]  /*1b030*/  LOP3.LUT R2, R16, 0x1c0, RZ, 0xc0, !PT ;  /* 0x000001c010027812 */ /* 0x000fe200078ec0ff */
[----:B------:R-:W-:Y:S01]  /*1b040*/  UMOV UR10, 0x400 ;  /* 0x00000400000a7882 */ /* 0x000fe20000000000 */
[----:B--2---:R-:W2:Y:S01]  /*1b050*/  LDL R0, [R1+0x24] ;  /* 0x0000240001007983 */ /* 0x004ea20000100800 */
[----:B-1----:R-:W-:Y:S01]  /*1b060*/  LOP3.LUT R4, R226, 0x38, RZ, 0xc0, !PT ;  /* 0x00000038e2047812 */ /* 0x002fe200078ec0ff */
[----:B------:R-:W1:Y:S01]  /*1b070*/  LDCU.64 UR4, c[0x0][0x358] ;  /* 0x00006b00ff0477ac */ /* 0x000e620008000a00 */
[----:B------:R-:W-:Y:S01]  /*1b080*/  SHF.L.U32 R11, R248, 0x5, RZ ;  /* 0x00000005f80b7819 */ /* 0x000fe200000006ff */
[----:B------:R-:W-:Y:S01]  /*1b090*/  BSSY.RECONVERGENT B1, `(.L_x_1422) ;  /* 0x000034f000017945 */ /* 0x000fe20003800200 */
[----:B------:R-:W-:Y:S02]  /*1b0a0*/  LOP3.LUT R4, R222, R2, R4, 0x1e, !PT ;  /* 0x00000002de047212 */ /* 0x000fe400078e1e04 */
[C---:B------:R-:W-:Y:S02]  /*1b0b0*/  LOP3.LUT R2, R225.reuse, 0x400, RZ, 0xc0, !PT ;  /* 0x00000400e1027812 */ /* 0x040fe400078ec0ff */
[----:B------:R-:W-:Y:S02]  /*1b0c0*/  SHF.L.U64.HI R10, R248, 0x5, R249 ;  /* 0x00000005f80a7819 */ /* 0x000fe400000102f9 */
[--C-:B------:R-:W-:Y:S02]  /*1b0d0*/  SHF.R.U32.HI R223, RZ, 0x1, R226.reuse ;  /* 0x00000001ffdf7819 */ /* 0x100fe400000116e2 */
[----:B------:R-:W-:Y:S02]  /*1b0e0*/  SHF.L.U32 R224, R226, 0x5, RZ ;  /* 0x00000005e2e07819 */ /* 0x000fe400000006ff */
[----:B------:R-:W-:Y:S02]  /*1b0f0*/  MOV R220, 0x20 ;  /* 0x0000002000dc7802 */ /* 0x000fe40000000f00 */
[----:B------:R-:W-:Y:S02]  /*1b100*/  LOP3.LUT R224, R224, 0x7c00, RZ, 0xc0, !PT ;  /* 0x00007c00e0e07812 */ /* 0x000fe400078ec0ff */
[----:B------:R-:W-:Y:S02]  /*1b110*/  LOP3.LUT P2, RZ, R226, 0x4, RZ, 0xc0, !PT ;  /* 0x00000004e2ff7812 */ /* 0x000fe4000784c0ff */
[----:B--2---:R-:W-:Y:S01]  /*1b120*/  MOV R5, R0 ;  /* 0x0000000000057202 */ /* 0x004fe20000000f00 */
[----:B----4-:R-:W-:Y:S01]  /*1b130*/  ULEA UR8, UR9, UR10, 0x18 ;  /* 0x0000000a09087291 */ /* 0x010fe2000f8ec0ff */
[----:B---3--:R-:W-:Y:S02]  /*1b140*/  ISETP.GE.AND P1, PT, R222, R3, PT ;  /* 0x00000003de00720c */ /* 0x008fe40003f26270 */
[----:B------:R-:W-:Y:S02]  /*1b150*/  LOP3.LUT R3, R16, 0x1e00, RZ, 0xc0, !PT ;  /* 0x00001e0010037812 */ /* 0x000fe400078ec0ff */
[----:B------:R-:W-:Y:S02]  /*1b160*/  LOP3.LUT R0, R225, 0x1c0, RZ, 0xc0, !PT ;  /* 0x000001c0e1007812 */ /* 0x000fe400078ec0ff */
[----:B------:R-:W-:Y:S02]  /*1b170*/  LOP3.LUT R3, R4, R3, RZ, 0xfc, !PT ;  /* 0x0000000304037212 */ /* 0x000fe400078efcff */
[----:B------:R-:W-:Y:S02]  /*1b180*/  LOP3.LUT R0, R0, 0x8, R226, 0xf8, !PT ;  /* 0x0000000800007812 */ /* 0x000fe400078ef8e2 */
[----:B------:R-:W-:Y:S02]  /*1b190*/  LEA R228, R3, UR8, 0x1 ;  /* 0x0000000803e47c11 */ /* 0x000fe4000f8e08ff */
[----:B------:R-:W-:Y:S02]  /*1b1a0*/  LOP3.LUT R0, R0, R222, RZ, 0x3c, !PT ;  /* 0x000000de00007212 */ /* 0x000fe400078e3cff */
[C---:B------:R-:W-:Y:S02]  /*1b1b0*/  @!P1 R2UR UR32, R14.reuse ;  /* 0x000000000e2092ca */ /* 0x040fe400000e0000 */
[C---:B------:R-:W-:Y:S02]  /*1b1c0*/  @!P1 R2UR UR33, R15.reuse ;  /* 0x000000000f2192ca */ /* 0x040fe400000e0000 */
[-C--:B------:R-:W-:Y:S02]  /*1b1d0*/  @!P1 MOV R4, R13.reuse ;  /* 0x0000000d00049202 */ /* 0x080fe40000000f00 */
[----:B------:R-:W-:Y:S02]  /*1b1e0*/  @!P1 R2UR UR30, R14 ;  /* 0x000000000e1e92ca */ /* 0x000fe400000e0000 */
[----:B------:R-:W-:Y:S02]  /*1b1f0*/  @!P1 R2UR UR31, R15 ;  /* 0x000000000f1f92ca */ /* 0x000fe400000e0000 */
[----:B------:R-:W-:Y:S02]  /*1b200*/  LEA R0, R0, R2, 0x1 ;  /* 0x0000000200007211 */ /* 0x000fe400078e08ff */
[----:B------:R-:W-:Y:S02]  /*1b210*/  IADD3 R2, P0, PT, R11, R13, RZ ;  /* 0x0000000d0b027210 */ /* 0x000fe40007f1e0ff */
[----:B------:R-:W-:Y:S01]  /*1b220*/  @!P1 R2UR UR28, R14 ;  /* 0x000000000e1c92ca */ /* 0x000fe200000e0000 */
[----:B------:R-:W-:Y:S01]  /*1b230*/  @!PT LDS RZ, [RZ] ;  /* 0x00000000fffff984 */ /* 0x000fe20000000800 */
[----:B------:R-:W-:Y:S01]  /*1b240*/  @!PT LDS RZ, [RZ] ;  /* 0x00000000fffff984 */ /* 0x000fe20000000800 */
[----:B------:R-:W-:Y:S01]  /*1b250*/  @!PT LDS RZ, [RZ] ;  /* 0x00000000fffff984 */ /* 0x000fe20000000800 */
[----:B------:R2:W-:Y:S01]  /*1b260*/  @!P1 LDGSTS.E.BYPASS.LTC128B.128 [R228+0xa000], desc[UR32][R4.64] ;  /* 0x0a00000004e49fae */ /* 0x0005e2000b981a20 */
[----:B------:R-:W-:Y:S02]  /*1b270*/  IADD3.X R3, PT, PT, R10, R5, RZ, P0, !PT ;  /* 0x000000050a037210 */ /* 0x000fe400007fe4ff */
[----:B------:R-:W-:Y:S02]  /*1b280*/  @!P1 R2UR UR29, R15 ;  /* 0x000000000f1d92ca */ /* 0x000fe400000e0000 */
[-C--:B------:R-:W-:Y:S02]  /*1b290*/  IADD3 R6, P0, PT, R2, R11.reuse, RZ ;  /* 0x0000000b02067210 */ /* 0x080fe40007f1e0ff */
[----:B------:R-:W-:Y:S01]  /*1b2a0*/  @!P1 R2UR UR26, R14 ;  /* 0x000000000e1a92ca */ /* 0x000fe200000e0000 */
[----:B------:R-:W-:Y:S01]  /*1b2b0*/  @P1 STS.128 [R228+0xa000], RZ ;  /* 0x00a000ffe4001388 */ /* 0x000fe20000000c00 */
[-C--:B------:R-:W-:Y:S02]  /*1b2c0*/  IADD3.X R7, PT, PT, R3, R10.reuse, RZ, P0, !PT ;  /* 0x0000000a03077210 */ /* 0x080fe400007fe4ff */
[----:B------:R-:W-:Y:S02]  /*1b2d0*/  @!P1 R2UR UR27, R15 ;  /* 0x000000000f1b92ca */ /* 0x000fe400000e0000 */
[-C--:B------:R-:W-:Y:S02]  /*1b2e0*/  IADD3 R8, P0, PT, R6, R11.reuse, RZ ;  /* 0x0000000b06087210 */ /* 0x080fe40007f1e0ff */
[C---:B------:R-:W-:Y:S01]  /*1b2f0*/  @!P1 R2UR UR24, R14.reuse ;  /* 0x000000000e1892ca */ /* 0x040fe200000e0000 */
[----:B------:R-:W-:Y:S01]  /*1b300*/  @!PT LDS RZ, [RZ] ;  /* 0x00000000fffff984 */ /* 0x000fe20000000800 */
[----:B------:R-:W-:Y:S01]  /*1b310*/  @!PT LDS RZ, [RZ] ;  /* 0x00000000fffff984 */ /* 0x000fe20000000800 */
[----:B------:R-:W-:Y:S01]  /*1b320*/  @!PT LDS RZ, [RZ] ;  /* 0x00000000fffff984 */ /* 0x000fe20000000800 */
[----:B------:R3:W-:Y:S01]  /*1b330*/  @!P1 LDGSTS.E.BYPASS.LTC128B.128 [R228+0xa800], desc[UR30][R2.64] ;  /* 0x0a80000002e49fae */ /* 0x0007e2000b981a1e */
[-C--:B------:R-:W-:Y:S02]  /*1b340*/  IADD3.X R9, PT, PT, R7, R10.reuse, RZ, P0, !PT ;  /* 0x0000000a07097210 */ /* 0x080fe400007fe4ff */
[C---:B------:R-:W-:Y:S02]  /*1b350*/  @!P1 R2UR UR25, R15.reuse ;  /* 0x000000000f1992ca */ /* 0x040fe400000e0000 */
[C---:B------:R-:W-:Y:S02]  /*1b360*/  @!P1 R2UR UR22, R14.reuse ;  /* 0x000000000e1692ca */ /* 0x040fe400000e0000 */
[C---:B------:R-:W-:Y:S01]  /*1b370*/  @!P1 R2UR UR23, R15.reuse ;  /* 0x000000000f1792ca */ /* 0x040fe200000e0000 */
[----:B------:R-:W-:Y:S01]  /*1b380*/  @P1 STS.128 [R228+0xa800], RZ ;  /* 0x00a800ffe4001388 */ /* 0x000fe20000000c00 */
[----:B------:R-:W-:Y:S02]  /*1b390*/  @!P1 R2UR UR20, R14 ;  /* 0x000000000e1492ca */ /* 0x000fe400000e0000 */
[-C--:B--2---:R-:W-:Y:S02]  /*1b3a0*/  IADD3 R4, P0, PT, R8, R11.reuse, RZ ;  /* 0x0000000b08047210 */ /* 0x084fe40007f1e0ff */
[----:B------:R-:W-:Y:S02]  /*1b3b0*/  @!P1 R2UR UR21, R15 ;  /* 0x000000000f1592ca */ /* 0x000fe400000e0000 */
[-C--:B------:R-:W-:Y:S01]  /*1b3c0*/  IADD3.X R5, PT, PT, R9, R10.reuse, RZ, P0, !PT ;  /* 0x0000000a09057210 */ /* 0x080fe200007fe4ff */
[----:B------:R-:W-:Y:S01]  /*1b3d0*/  @!PT LDS RZ, [RZ] ;  /* 0x00000000fffff984 */ /* 0x000fe20000000800 */
[----:B------:R-:W-:Y:S01]  /*1b3e0*/  @!PT LDS RZ, [RZ] ;  /* 0x00000000fffff984 */ /* 0x000fe20000000800 */
[----:B------:R-:W-:Y:S01]  /*1b3f0*/  @!PT LDS RZ, [RZ] ;  /* 0x00000000fffff984 */ /* 0x000fe20000000800 */
[----:B------:R-:W-:Y:S01]  /*1b400*/  @!P1 LDGSTS.E.BYPASS.LTC128B.128 [R228+0xb000], desc[UR28][R6.64] ;  /* 0x0b00000006e49fae */ /* 0x000fe2000b981a1c */
[C---:B------:R-:W-:Y:S02]  /*1b410*/  @!P1 R2UR UR18, R14.reuse ;  /* 0x000000000e1292ca */ /* 0x040fe400000e0000 */
[C---:B------:R-:W-:Y:S02]  /*1b420*/  @!P1 R2UR UR19, R15.reuse ;  /* 0x000000000f1392ca */ /* 0x040fe400000e0000 */
[C---:B------:R-:W-:Y:S02]  /*1b430*/  @!P1 R2UR UR16, R14.reuse ;  /* 0x000000000e1092ca */ /* 0x040fe400000e0000 */
[C---:B------:R-:W-:Y:S01]  /*1b440*/  @!P1 R2UR UR17, R15.reuse ;  /* 0x000000000f1192ca */ /* 0x040fe200000e0000 */
[----:B------:R-:W-:Y:S01]  /*1b450*/  @P1 STS.128 [R228+0xb000], RZ ;  /* 0x00b000ffe4001388 */ /* 0x000fe20000000c00 */
[----:B------:R-:W-:Y:S02]  /*1b460*/  @!P1 R2UR UR14, R14 ;  /* 0x000000000e0e92ca */ /* 0x000fe400000e0000 */
[-C--:B---3--:R-:W-:Y:S02]  /*1b470*/  IADD3 R2, P0, PT, R4, R11.reuse, RZ ;  /* 0x0000000b04027210 */ /* 0x088fe40007f1e0ff */
[----:B------:R-:W-:Y:S02]  /*1b480*/  @!P1 R2UR UR15, R15 ;  /* 0x000000000f0f92ca */ /* 0x000fe400000e0000 */
[-C--:B------:R-:W-:Y:S01]  /*1b490*/  IADD3.X R3, PT, PT, R5, R10.reuse, RZ, P0, !PT ;  /* 0x0000000a05037210 */ /* 0x080fe200007fe4ff */
[----:B------:R-:W-:Y:S01]  /*1b4a0*/  @!PT LDS RZ, [RZ] ;  /* 0x00000000fffff984 */ /* 0x000fe20000000800 */
[----:B------:R-:W-:Y:S01]  /*1b4b0*/  @!PT LDS RZ, [RZ] ;  /* 0x00000000fffff984 */ /* 0x000fe20000000800 */
[----:B------:R-:W-:Y:S01]  /*1b4c0*/  @!PT LDS RZ, [RZ] ;  /* 0x00000000fffff984 */ /* 0x000fe20000000800 */
[----:B------:R2:W-:Y:S01]  /*1b4d0*/  @!P1 LDGSTS.E.BYPASS.LTC128B.128 [R228+0xb800], desc[UR26][R8.64] ;  /* 0x0b80000008e49fae */ /* 0x0005e2000b981a1a */
[C---:B------:R-:W-:Y:S02]  /*1b4e0*/  @!P1 R2UR UR12, R14.reuse ;  /* 0x000000000e0c92ca */ /* 0x040fe400000e0000 */
[C---:B------:R-:W-:Y:S02]  /*1b4f0*/  @!P1 R2UR UR13, R15.reuse ;  /* 0x000000000f0d92ca */ /* 0x040fe400000e0000 */
[C---:B------:R-:W-:Y:S02]  /*1b500*/  @!P1 R2UR UR40, R14.reuse ;  /* 0x000000000e2892ca */ /* 0x040fe400000e0000 */
[C---:B------:R-:W-:Y:S01]  /*1b510*/  @!P1 R2UR UR41, R15.reuse ;  /* 0x000000000f2992ca */ /* 0x040fe200000e0000 */
[----:B------:R-:W-:Y:S01]  /*1b520*/  @P1 STS.128 [R228+0xb800], RZ ;  /* 0x00b800ffe4001388 */ /* 0x000fe20000000c00 */
[C---:B------:R-:W-:Y:S02]  /*1b530*/  @!P1 R2UR UR38, R14.reuse ;  /* 0x000000000e2692ca */ /* 0x040fe400000e0000 */
[C---:B------:R-:W-:Y:S02]  /*1b540*/  @!P1 R2UR UR39, R15.reuse ;  /* 0x000000000f2792ca */ /* 0x040fe400000e0000 */
[C---:B------:R-:W-:Y:S02]  /*1b550*/  @!P1 R2UR UR36, R14.reuse ;  /* 0x000000000e2492ca */ /* 0x040fe400000e0000 */
[C---:B------:R-:W-:Y:S01]  /*1b560*/  @!P1 R2UR UR37, R15.reuse ;  /* 0x000000000f2592ca */ /* 0x040fe200000e0000 */
[----:B------:R-:W-:Y:S01]  /*1b570*/  @!PT LDS RZ, [RZ] ;  /* 0x00000000fffff984 */ /* 0x000fe20000000800 */
[----:B------:R-:W-:Y:S01]  /*1b580*/  @!PT LDS RZ, [RZ] ;  /* 0x00000000fffff984 */ /* 0x000fe20000000800 */
[----:B------:R-:W-:Y:S01]  /*1b590*/  @!PT LDS RZ, [RZ] ;  /* 0x00000000fffff984 */ /* 0x000fe20000000800 */
[----:B------:R3:W-:Y:S01]  /*1b5a0*/  @!P1 LDGSTS.E.BYPASS.LTC128B.128 [R228+0xc000], desc[UR24][R4.64] ;  /* 0x0c00000004e49fae */ /* 0x0007e2000b981a18 */
[C---:B------:R-:W-:Y:S02]  /*1b5b0*/  @!P1 R2UR UR34, R14.reuse ;  /* 0x000000000e2292ca */ /* 0x040fe400000e0000 */
[C---:B------:R-:W-:Y:S02]  /*1b5c0*/  @!P1 R2UR UR35, R15.reuse ;  /* 0x000000000f2392ca */ /* 0x040fe400000e0000 */
[----:B------:R-:W-:Y:S02]  /*1b5d0*/  @!P1 R2UR UR10, R14 ;  /* 0x000000000e0a92ca */ /* 0x000fe400000e0000 */
[----:B------:R-:W-:Y:S01]  /*1b5e0*/  @!P1 R2UR UR11, R15 ;  /* 0x000000000f0b92ca */ /* 0x000fe200000e0000 */
[----:B------:R-:W-:Y:S01]  /*1b5f0*/  @P1 STS.128 [R228+0xc000], RZ ;  /* 0x00c000ffe4001388 */ /* 0x000fe20000000c00 */
[----:B------:R-:W-:Y:S02]  /*1b600*/  IADD3 R208, PT, PT, R0, UR8, RZ ;  /* 0x0000000800d07c10 */ /* 0x000fe4000fffe0ff */
[-C--:B--2---:R-:W-:Y:S04]  /*1b610*/  IADD3 R8, P0, PT, R2, R11.reuse, RZ ;  /* 0x0000000b02087210 */ /* 0x084fe80007f1e0ff */
[-C--:B------:R-:W-:Y:S01]  /*1b620*/  IADD3.X R9, PT, PT, R3, R10.reuse, RZ, P0, !PT ;  /* 0x0000000a03097210 */ /* 0x080fe200007fe4ff */
[----:B------:R-:W-:Y:S01]  /*1b630*/  @!PT LDS RZ, [RZ] ;  /* 0x00000000fffff984 */ /* 0x000fe20000000800 */
[----:B------:R-:W-:Y:S01]  /*1b640*/  @!PT LDS RZ, [RZ] ;  /* 0x00000000fffff984 */ /* 0x000fe20000000800 */
[----:B------:R-:W-:Y:S01]  /*1b650*/  @!PT LDS RZ, [RZ] ;  /* 0x00000000fffff984 */ /* 0x000fe20000000800 */
[----:B------:R2:W-:Y:S01]  /*1b660*/  @!P1 LDGSTS.E.BYPASS.LTC128B.128 [R228+0xc800], desc[UR22][R2.64] ;  /* 0x0c80000002e49fae */ /* 0x0005e2000b981a16 */
[-C--:B------:R-:W-:Y:S04]  /*1b670*/  IADD3 R6, P0, PT, R8, R11.reuse, RZ ;  /* 0x0000000b08067210 */ /* 0x080fe80007f1e0ff */
[-C--:B------:R-:W-:Y:S03]  /*1b680*/  IADD3.X R7, PT, PT, R9, R10.reuse, RZ, P0, !PT ;  /* 0x0000000a09077210 */ /* 0x080fe600007fe4ff */
[----:B------:R-:W-:Y:S01]  /*1b690*/  @P1 STS.128 [R228+0xc800], RZ ;  /* 0x00c800ffe4001388 */ /* 0x000fe20000000c00 */
[-C--:B---3--:R-:W-:Y:S04]  /*1b6a0*/  IADD3 R4, P0, PT, R6, R11.reuse, RZ ;  /* 0x0000000b06047210 */ /* 0x088fe80007f1e0ff */
[-C--:B------:R-:W-:Y:S03]  /*1b6b0*/  IADD3.X R5, PT, PT, R7, R10.reuse, RZ, P0, !PT ;  /* 0x0000000a07057210 */ /* 0x080fe600007fe4ff */
[----:B------:R-:W-:Y:S01]  /*1b6c0*/  @!PT LDS RZ, [RZ] ;  /* 0x00000000fffff984 */ /* 0x000fe20000000800 */
[----:B------:R-:W-:Y:S01]  /*1b6d0*/  @!PT LDS RZ, [RZ] ;  /* 0x00000000fffff984 */ /* 0x000fe20000000800 */
[----:B------:R-:W-:Y:S01]  /*1b6e0*/  @!PT LDS RZ, [RZ] ;  /* 0x00000000fffff984 */ /* 0x000fe20000000800 */
[----:B------:R-:W-:Y:S08]  /*1b6f0*/  @!P1 LDGSTS.E.BYPASS.LTC128B.128 [R228+0xd000], desc[UR20][R8.64] ;  /* 0x0d00000008e49fae */ /* 0x000ff0000b981a14 */
[----:B------:R-:W-:Y:S01]  /*1b700*/  @P1 STS.128 [R228+0xd000], RZ ;  /* 0x00d000ffe4001388 */ /* 0x000fe20000000c00 */
[-C--:B--2---:R-:W-:Y:S04]  /*1b710*/  IADD3 R2, P0, PT, R4, R11.reuse, RZ ;  /* 0x0000000b04027210 */ /* 0x084fe80007f1e0ff */
[-C--:B------:R-:W-:Y:S03]  /*1b720*/  IADD3.X R3, PT, PT, R5, R10.reuse, RZ, P0, !PT ;  /* 0x0000000a05037210 */ /* 0x080fe600007fe4ff */
        /* <DEDUP_REMOVED lines=9> */
[----:B------:R-:W-:Y:S01]  /*1b7c0*/  @P1 STS.128 [R228+0xe000], RZ ;  /* 0x00e000ffe4001388 */ /* 0x000fe20000000c00 */
[-C--:B--2---:R-:W-:Y:S04]  /*1b7d0*/  IADD3 R6, P0, PT, R2, R11.reuse, RZ ;  /* 0x0000000b02067210 */ /* 0x084fe80007f1e0ff */
[-C--:B------:R-:W-:Y:S03]  /*1b7e0*/  IADD3.X R7, PT, PT, R3, R10.reuse, RZ, P0, !PT ;  /* 0x0000000a03077210 */ /* 0x080fe600007fe4ff */
[----:B------:R-:W-:Y:S01]  /*1b7f0*/  @!PT LDS RZ, [RZ] ;  /* 0x00000000fffff984 */ /* 0x000fe20000000800 */
[----:B------:R-:W-:Y:S01]  /*1b800*/  @!PT LDS RZ, [RZ] ;  /* 0x00000000fffff984 */ /* 0x000fe20000000800 */
[----:B------:R-:W-:Y:S01]  /*1b810*/  @!PT LDS RZ, [RZ] ;  /* 0x00000000fffff984 */ /* 0x000fe20000000800 */
[----:B------:R2:W-:Y:S01]  /*1b820*/  @!P1 LDGSTS.E.BYPASS.LTC128B.128 [R228+0xe800], desc[UR14][R2.64] ;  /* 0x0e80000002e49fae */ /* 0x0005e2000b981a0e */
[-C--:B------:R-:W-:Y:S04]  /*1b830*/  IADD3 R8, P0, PT, R6, R11.reuse, RZ ;  /* 0x0000000b06087210 */ /* 0x080fe80007f1e0ff */
[-C--:B------:R-:W-:Y:S03]  /*1b840*/  IADD3.X R9, PT, PT, R7, R10.reuse, RZ, P0, !PT ;  /* 0x0000000a07097210 */ /* 0x080fe600007fe4ff */
[----:B------:R-:W-:Y:S01]  /*1b850*/  @P1 STS.128 [R228+0xe800], RZ ;  /* 0x00e800ffe4001388 */ /* 0x000fe20000000c00 */
[----:B---3--:R-:W-:Y:S04]  /*1b860*/  IADD3 R4, P0, PT, R8, R11, RZ ;  /* 0x0000000b08047210 */ /* 0x008fe80007f1e0ff */
[----:B------:R-:W-:Y:S03]  /*1b870*/  IADD3.X R5, PT, PT, R9, R10, RZ, P0, !PT ;  /* 0x0000000a09057210 */ /* 0x000fe600007fe4ff */
[----:B------:R-:W-:Y:S01]  /*1b880*/  @!PT LDS RZ, [RZ] ;  /* 0x00000000fffff984 */ /* 0x000fe20000000800 */
[----:B------:R-:W-:Y:S01]  /*1b890*/  @!PT LDS RZ, [RZ] ;  /* 0x00000000fffff984 */ /* 0x000fe20000000800 */
[----:B------:R-:W-:Y:S01]  /*1b8a0*/  @!PT LDS RZ, [RZ] ;  /* 0x00000000fffff984 */ /* 0x000fe20000000800 */
[----:B------:R3:W-:Y:S08]  /*1b8b0*/  @!P1 LDGSTS.E.BYPASS.LTC128B.128 [R228+0xf000], desc[UR12][R6.64] ;  /* 0x0f00000006e49fae */ /* 0x0007f0000b981a0c */
[----:B------:R-:W-:Y:S01]  /*1b8c0*/  @P1 STS.128 [R228+0xf000], RZ ;  /* 0x00f000ffe4001388 */ /* 0x000fe20000000c00 */
[----:B--2---:R-:W-:Y:S02]  /*1b8d0*/  LOP3.LUT R2, R223, 0x8, RZ, 0xc0, !PT ;  /* 0x00000008df027812 */ /* 0x004fe400078ec0ff */
[--C-:B------:R-:W-:Y:S02]  /*1b8e0*/  LOP3.LUT R3, R224, 0x200, R225.reuse, 0xf8, !PT ;  /* 0x00000200e0037812 */ /* 0x100fe400078ef8e1 */
[----:B------:R-:W-:Y:S03]  /*1b8f0*/  LOP3.LUT R2, R2, 0x1c0, R225, 0xf8, !PT ;  /* 0x000001c002027812 */ /* 0x000fe600078ef8e1 */
[----:B------:R-:W-:Y:S01]  /*1b900*/  @!PT LDS RZ, [RZ] ;  /* 0x00000000fffff984 */ /* 0x000fe20000000800 */
[----:B------:R-:W-:Y:S01]  /*1b910*/  @!PT LDS RZ, [RZ] ;  /* 0x00000000fffff984 */ /* 0x000fe20000000800 */
[----:B------:R-:W-:Y:S01]  /*1b920*/  @!PT LDS RZ, [RZ] ;  /* 0x00000000fffff984 */ /* 0x000fe20000000800 */
[----:B------:R-:W-:Y:S01]  /*1b930*/  @!P1 LDGSTS.E.BYPASS.LTC128B.128 [R228+0xf800], desc[UR40][R8.64] ;  /* 0x0f80000008e49fae */ /* 0x000fe2000b981a28 */
[----:B------:R-:W-:Y:S04]  /*1b940*/  LOP3.LUT R221, R2, R222, RZ, 0x3c, !PT ;  /* 0x000000de02dd7212 */ /* 0x000fe800078e3cff */
[----:B------:R-:W-:Y:S03]  /*1b950*/  LOP3.LUT R2, R3, R221, RZ, 0xfc, !PT ;  /* 0x000000dd03027212 */ /* 0x000fe600078efcff */
[----:B------:R-:W-:Y:S01]  /*1b960*/  @P1 STS.128 [R228+0xf800], RZ ;  /* 0x00f800ffe4001388 */ /* 0x000fe20000000c00 */
[-C--:B---3--:R-:W-:Y:S02]  /*1b970*/  IADD3 R6, P0, PT, R4, R11.reuse, RZ ;  /* 0x0000000b04067210 */ /* 0x088fe40007f1e0ff */
[----:B------:R-:W-:Y:S02]  /*1b980*/  LEA R3, R2, UR8, 0x1 ;  /* 0x0000000802037c11 */ /* 0x000fe4000f8e08ff */
[-C--:B------:R-:W-:Y:S03]  /*1b990*/  IADD3.X R7, PT, PT, R5, R10.reuse, RZ, P0, !PT ;  /* 0x0000000a05077210 */ /* 0x080fe600007fe4ff */
[----:B------:R-:W-:Y:S01]  /*1b9a0*/  @!PT LDS RZ, [RZ] ;  /* 0x00000000fffff984 */ /* 0x000fe20000000800 */
[----:B------:R-:W-:Y:S01]  /*1b9b0*/  @!PT LDS RZ, [RZ] ;  /* 0x00000000fffff984 */ /* 0x000fe20000000800 */
[----:B------:R-:W-:Y:S01]  /*1b9c0*/  @!PT LDS RZ, [RZ] ;  /* 0x00000000fffff984 */ /* 0x000fe20000000800 */
[----:B------:R2:W-:Y:S01]  /*1b9d0*/  @!P1 LDGSTS.E.BYPASS.LTC128B.128 [R228+0x10000], desc[UR38][R4.64] ;  /* 0x1000000004e49fae */ /* 0x0005e2000b981a26 */
[----:B------:R-:W-:Y:S04]  /*1b9e0*/  MOV R2, 0x40 ;  /* 0x0000004000027802 */ /* 0x000fe80000000f00 */
[----:B------:R-:W-:Y:S03]  /*1b9f0*/  SEL R2, R2, 0xffffffc0, !P2 ;  /* 0xffffffc002027807 */ /* 0x000fe60005000000 */
[----:B------:R-:W-:Y:S08]  /*1ba00*/  @P1 STS.128 [R228+0x10000], RZ ;  /* 0x010000ffe4001388 */ /* 0x000ff00000000c00 */
[----:B------:R-:W-:Y:S01]  /*1ba10*/  @!PT LDS RZ, [RZ] ;  /* 0x00000000fffff984 */ /* 0x000fe20000000800 */
[----:B------:R-:W-:Y:S01]  /*1ba20*/  @!PT LDS RZ, [RZ] ;  /* 0x00000000fffff984 */ /* 0x000fe20000000800 */
[----:B------:R-:W-:Y:S01]  /*1ba30*/  @!PT LDS RZ, [RZ] ;  /* 0x00000000fffff984 */ /* 0x000fe20000000800 */
[----:B------:R-:W-:Y:S08]  /*1ba40*/  @!P1 LDGSTS.E.BYPASS.LTC128B.128 [R228+0x10800], desc[UR36][R6.64] ;  /* 0x1080000006e49fae */ /* 0x000ff0000b981a24 */
[----:B------:R-:W-:Y:S01]  /*1ba50*/  @P1 STS.128 [R228+0x10800], RZ ;  /* 0x010800ffe4001388 */ /* 0x000fe20000000c00 */
[-C--:B--2---:R-:W-:Y:S04]  /*1ba60*/  IADD3 R4, P0, PT, R6, R11.reuse, RZ ;  /* 0x0000000b06047210 */ /* 0x084fe80007f1e0ff */
[-C--:B------:R-:W-:Y:S02]  /*1ba70*/  IADD3.X R5, PT, PT, R7, R10.reuse, RZ, P0, !PT ;  /* 0x0000000a07057210 */ /* 0x080fe400007fe4ff */
[----:B------:R-:W-:Y:S03]  /*1ba80*/  @!P1 IADD3 R8, P0, PT, R4, R11, RZ ;  /* 0x0000000b04089210 */ /* 0x000fe60007f1e0ff */
[----:B------:R-:W-:Y:S01]  /*1ba90*/  @!PT LDS RZ, [RZ] ;  /* 0x00000000fffff984 */ /* 0x000fe20000000800 */
[----:B------:R-:W-:Y:S01]  /*1baa0*/  @!PT LDS RZ, [RZ] ;  /* 0x00000000fffff984 */ /* 0x000fe20000000800 */
[----:B------:R-:W-:Y:S01]  /*1bab0*/  @!PT LDS RZ, [RZ] ;  /* 0x00000000fffff984 */ /* 0x000fe20000000800 */
[----:B------:R-:W-:Y:S01]  /*1bac0*/  @!P1 LDGSTS.E.BYPASS.LTC128B.128 [R228+0x11000], desc[UR34][R4.64] ;  /* 0x1100000004e49fae */ /* 0x000fe2000b981a22 */
[----:B------:R-:W-:Y:S02]  /*1bad0*/  @!P1 IADD3.X R9, PT, PT, R5, R10, RZ, P0, !PT ;  /* 0x0000000a05099210 */ /* 0x000fe400007fe4ff */
[----:B------:R-:W-:Y:S04]  /*1bae0*/  LOP3.LUT P0, RZ, R226, 0x2, RZ, 0xc0, !PT ;  /* 0x00000002e2ff7812 */ /* 0x000fe8000780c0ff */
[----:B------:R-:W-:Y:S01]  /*1baf0*/  SEL R220, R220, 0xffffffe0, !P0 ;  /* 0xffffffe0dcdc7807 */ /* 0x000fe20004000000 */
[----:B------:R-:W-:Y:S03]  /*1bb00*/  @P1 STS.128 [R228+0x11000], RZ ;  /* 0x011000ffe4001388 */ /* 0x000fe60000000c00 */
[C---:B------:R-:W-:Y:S05]  /*1bb10*/  IADD3 R172, PT, PT, R3.reuse, R220, RZ ;  /* 0x000000dc03ac7210 */ /* 0x040fea0007ffe0ff */
[----:B------:R-:W-:Y:S01]  /*1bb20*/  @!PT LDS RZ, [RZ] ;  /* 0x00000000fffff984 */ /* 0x000fe20000000800 */
[----:B------:R-:W-:Y:S01]  /*1bb30*/  @!PT LDS RZ, [RZ] ;  /* 0x00000000fffff984 */ /* 0x000fe20000000800 */
[----:B------:R-:W-:Y:S01]  /*1bb40*/  @!PT LDS RZ, [RZ] ;  /* 0x00000000fffff984 */ /* 0x000fe20000000800 */
[----:B------:R2:W-:Y:S08]  /*1bb50*/  @!P1 LDGSTS.E.BYPASS.LTC128B.128 [R228+0x11800], desc[UR10][R8.64] ;  /* 0x1180000008e49fae */ /* 0x0005f0000b981a0a */
[----:B------:R-:W-:Y:S08]  /*1bb60*/  @P1 STS.128 [R228+0x11800], RZ ;  /* 0x011800ffe4001388 */ /* 0x000ff00000000c00 */
[----:B------:R3:W-:Y:S08]  /*1bb70*/  LDSM.16.M88.4 R128, [R3] ;  /* 0x000000000380783b */ /* 0x0007f00000000200 */
[----:B------:R-:W-:Y:S08]  /*1bb80*/  LDSM.16.M88.4 R16, [R0+UR8+0x2800] ;  /* 0x002800080010783b */ /* 0x000ff00008000200 */
[----:B--2---:R-:W2:Y:S01]  /*1bb90*/  LDSM.16.M88.4 R8, [R0+UR8+0x2000] ;  /* 0x002000080008783b */ /* 0x004ea20008000200 */
[-C--:B---3--:R-:W-:Y:S07]  /*1bba0*/  IADD3 R3, PT, PT, R3, R2.reuse, RZ ;  /* 0x0000000203037210 */ /* 0x088fee0007ffe0ff */
[----:B------:R-:W3:Y:S01]  /*1bbb0*/  LDSM.16.M88.4 R24, [R0+UR8+0x3000] ;  /* 0x003000080018783b */ /* 0x000ee20008000200 */
[C---:B------:R-:W-:Y:S07]  /*1bbc0*/  IADD3 R2, PT, PT, R208.reuse, R2, RZ ;  /* 0x00000002d0027210 */ /* 0x040fee0007ffe0ff */
[----:B------:R-:W4:Y:S08]  /*1bbd0*/  LDSM.16.M88.4 R32, [R0+UR8+0x3800] ;  /* 0x003800080020783b */ /* 0x000f300008000200 */
[----:B------:R-:W1:Y:S08]  /*1bbe0*/  LDSM.16.M88.4 R40, [R0+UR8+0x4000] ;  /* 0x004000080028783b */ /* 0x000e700008000200 */
[----:B------:R-:W1:Y:S01]  /*1bbf0*/  LDSM.16.M88.4 R48, [R0+UR8+0x4800] ;  /* 0x004800080030783b */ /* 0x000e620008000200 */
[C---:B--2---:R-:W-:Y:S07]  /*1bc00*/  HMMA.16816.F32 R4, R128.reuse, R8, RZ ;  /* 0x000000088004723c */ /* 0x044fee00000018ff */
[----:B------:R-:W2:Y:S01]  /*1bc10*/  LDSM.16.M88.4 R56, [R0+UR8+0x5000] ;  /* 0x005000080038783b */ /* 0x000ea20008000200 */
[C---:B------:R-:W-:Y:S07]  /*1bc20*/  HMMA.16816.F32 R8, R128.reuse, R10, RZ ;  /* 0x0000000a8008723c */ /* 0x040fee00000018ff */
[----:B------:R-:W2:Y:S01]  /*1bc30*/  LDSM.16.M88.4 R64, [R0+UR8+0x5800] ;  /* 0x005800080040783b */ /* 0x000ea20008000200 */
[C---:B------:R-:W-:Y:S07]  /*1bc40*/  HMMA.16816.F32 R12, R128.reuse, R16, RZ ;  /* 0x00000010800c723c */ /* 0x040fee00000018ff */
[----:B------:R-:W2:Y:S01]  /*1bc50*/  LDSM.16.M88.4 R72, [R0+UR8+0x6000] ;  /* 0x006000080048783b */ /* 0x000ea20008000200 */
[C---:B------:R-:W-:Y:S07]  /*1bc60*/  HMMA.16816.F32 R16, R128.reuse, R18, RZ ;  /* 0x000000128010723c */ /* 0x040fee00000018ff */
[----:B------:R-:W2:Y:S01]  /*1bc70*/  LDSM.16.M88.4 R80, [R0+UR8+0x6800] ;  /* 0x006800080050783b */ /* 0x000ea20008000200 */
[C---:B---3--:R-:W-:Y:S07]  /*1bc80*/  HMMA.16816.F32 R20, R128.reuse, R24, RZ ;  /* 0x000000188014723c */ /* 0x048fee00000018ff */
[----:B------:R-:W3:Y:S01]  /*1bc90*/  LDSM.16.M88.4 R88, [R0+UR8+0x7000] ;  /* 0x007000080058783b */ /* 0x000ee20008000200 */
[C---:B------:R-:W-:Y:S07]  /*1bca0*/  HMMA.16816.F32 R24, R128.reuse, R26, RZ ;  /* 0x0000001a8018723c */ /* 0x040fee00000018ff */
[----:B------:R-:W3:Y:S01]  /*1bcb0*/  LDSM.16.M88.4 R96, [R0+UR8+0x7800] ;  /* 0x007800080060783b */ /* 0x000ee20008000200 */
[C---:B----4-:R-:W-:Y:S07]  /*1bcc0*/  HMMA.16816.F32 R28, R128.reuse, R32, RZ ;  /* 0x00000020801c723c */ /* 0x050fee00000018ff */
[----:B------:R-:W4:Y:S01]  /*1bcd0*/  LDSM.16.M88.4 R104, [R0+UR8+0x8000] ;  /* 0x008000080068783b */ /* 0x000f220008000200 */
[C---:B------:R-:W-:Y:S07]  /*1bce0*/  HMMA.16816.F32 R32, R128.reuse, R34, RZ ;  /* 0x000000228020723c */ /* 0x040fee00000018ff */
[----:B------:R-:W4:Y:S01]  /*1bcf0*/  LDSM.16.M88.4 R112, [R0+UR8+0x8800] ;  /* 0x008800080070783b */ /* 0x000f220008000200 */
[C---:B-1----:R-:W-:Y:S07]  /*1bd00*/  HMMA.16816.F32 R36, R128.reuse, R40, RZ ;  /* 0x000000288024723c */ /* 0x042fee00000018ff */
[----:B------:R-:W1:Y:S01]  /*1bd10*/  LDSM.16.M88.4 R120, [R0+UR8+0x9000] ;  /* 0x009000080078783b */ /* 0x000e620008000200 */
[C---:B------:R-:W-:Y:S07]  /*1bd20*/  HMMA.16816.F32 R40, R128.reuse, R42, RZ ;  /* 0x0000002a8028723c */ /* 0x040fee00000018ff */
[----:B------:R3:W1:Y:S01]  /*1bd30*/  LDSM.16.M88.4 R168, [R0+UR8+0x9800] ;  /* 0x0098000800a8783b */ /* 0x0006620008000200 */
[C---:B------:R-:W-:Y:S07]  /*1bd40*/  HMMA.16816.F32 R44, R128.reuse, R48, RZ ;  /* 0x00000030802c723c */ /* 0x040fee00000018ff */
[----:B------:R-:W-:Y:S01]  /*1bd50*/  LDSM.16.M88.4 R172, [R172] ;  /* 0x00000000acac783b */ /* 0x000fe20000000200 */
[C---:B------:R-:W-:Y:S07]  /*1bd60*/  HMMA.16816.F32 R48, R128.reuse, R50, RZ ;  /* 0x000000328030723c */ /* 0x040fee00000018ff */
[----:B------:R-:W0:Y:S08]  /*1bd70*/  LDGDEPBAR ;  /* 0x00000000000079af */ /* 0x000e300000000000 */
[----:B------:R-:W4:Y:S01]  /*1bd80*/  LD.E R227, desc[UR4][R134.64+0x18c] ;  /* 0x00018c0486e37980 */ /* 0x000f22000c101900 */
[C---:B--2---:R-:W-:Y:S01]  /*1bd90*/  HMMA.16816.F32 R52, R128.reuse, R56, RZ ;  /* 0x000000388034723c */ /* 0x044fe200000018ff */
[----:B---3--:R-:W-:Y:S02]  /*1bda0*/  IADD3 R0, PT, PT, R208, R220, RZ ;  /* 0x000000dcd0007210 */ /* 0x008fe40007ffe0ff */
[----:B------:R-:W-:Y:S05]  /*1bdb0*/  LDSM.16.M88.4 R212, [R2+0x3800] ;  /* 0x0038000002d4783b */ /* 0x000fea0000000200 */
[C---:B------:R-:W-:Y:S03]  /*1bdc0*/  HMMA.16816.F32 R56, R128.reuse, R58, RZ ;  /* 0x0000003a8038723c */ /* 0x040fe600000018ff */
[----:B------:R-:W2:Y:S05]  /*1bdd0*/  LDSM.16.M88.4 R176, [R0+0x2000] ;  /* 0x0020000000b0783b */ /* 0x000eaa0000000200 */
[C---:B------:R-:W-:Y:S03]  /*1bde0*/  HMMA.16816.F32 R60, R128.reuse, R64, RZ ;  /* 0x00000040803c723c */ /* 0x040fe600000018ff */
[----:B------:R-:W3:Y:S05]  /*1bdf0*/  LDSM.16.M88.4 R180, [R0+0x2800] ;  /* 0x0028000000b4783b */ /* 0x000eea0000000200 */
        /* <DEDUP_REMOVED lines=13> */
[----:B------:R-:W-:Y:S05]  /*1bed0*/  LDSM.16.M88.4 R208, [R2+0x3000] ;  /* 0x0030000002d0783b */ /* 0x000fea0000000200 */
[C---:B------:R-:W-:Y:S03]  /*1bee0*/  HMMA.16816.F32 R92, R128.reuse, R96, RZ ;  /* 0x00000060805c723c */ /* 0x040fe600000018ff */
[----:B------:R-:W-:Y:S05]  /*1bef0*/  LDSM.16.M88.4 R216, [R2+0x4000] ;  /* 0x0040000002d8783b */ /* 0x000fea0000000200 */
[C---:B------:R-:W-:Y:S08]  /*1bf00*/  HMMA.16816.F32 R96, R128.reuse, R98, RZ ;  /* 0x000000628060723c */ /* 0x040ff000000018ff */
[C---:B----4-:R-:W-:Y:S08]  /*1bf10*/  HMMA.16816.F32 R100, R128.reuse, R104, RZ ;  /* 0x000000688064723c */ /* 0x050ff000000018ff */
[C---:B------:R-:W-:Y:S08]  /*1bf20*/  HMMA.16816.F32 R104, R128.reuse, R106, RZ ;  /* 0x0000006a8068723c */ /* 0x040ff000000018ff */
[C---:B------:R-:W-:Y:S08]  /*1bf30*/  HMMA.16816.F32 R108, R128.reuse, R112, RZ ;  /* 0x00000070806c723c */ /* 0x040ff000000018ff */
[C---:B------:R-:W-:Y:S08]  /*1bf40*/  HMMA.16816.F32 R112, R128.reuse, R114, RZ ;  /* 0x000000728070723c */ /* 0x040ff000000018ff */
[C---:B-1----:R-:W-:Y:S08]  /*1bf50*/  HMMA.16816.F32 R116, R128.reuse, R120, RZ ;  /* 0x000000788074723c */ /* 0x042ff000000018ff */
[C---:B------:R-:W-:Y:S08]  /*1bf60*/  HMMA.16816.F32 R120, R128.reuse, R122, RZ ;  /* 0x0000007a8078723c */ /* 0x040ff000000018ff */
[C---:B------:R-:W-:Y:S08]  /*1bf70*/  HMMA.16816.F32 R124, R128.reuse, R168, RZ ;  /* 0x000000a8807c723c */ /* 0x040ff000000018ff */
[----:B------:R-:W-:Y:S01]  /*1bf80*/  HMMA.16816.F32 R128, R128, R170, RZ ;  /* 0x000000aa8080723c */ /* 0x000fe200000018ff */
        /* <DEDUP_REMOVED lines=19> */
[C---:B------:R-:W-:Y:S08]  /*1c0c0*/  HMMA.16816.F32 R52, R172.reuse, R200, R52 ;  /* 0x000000c8ac34723c */ /* 0x040ff00000001834 */
[C---:B------:R-:W-:Y:S01]  /*1c0d0*/  HMMA.16816.F32 R56, R172.reuse, R202, R56 ;  /* 0x000000caac38723c */ /* 0x040fe20000001838 */
[----:B------:R-:W-:Y:S07]  /*1c0e0*/  LDSM.16.M88.4 R200, [R2+0x2000] ;  /* 0x0020000002c8783b */ /* 0x000fee0000000200 */
        /* <DEDUP_REMOVED lines=26> */
[----:B------:R-:W-:Y:S01]  /*1c290*/  HMMA.16816.F32 R128, R172, R178, R128 ;  /* 0x000000b2ac80723c */ /* 0x000fe20000001880 */
[----:B------:R-:W2:Y:S07]  /*1c2a0*/  LDSM.16.M88.4 R172, [R2+0x5800] ;  /* 0x0058000002ac783b */ /* 0x000eae0000000200 */
[C---:B------:R-:W-:Y:S01]  /*1c2b0*/  HMMA.16816.F32 R4, R196.reuse, R200, R4 ;  /* 0x000000c8c404723c */ /* 0x040fe20000001804 */
[----:B------:R-:W4:Y:S07]  /*1c2c0*/  LDSM.16.M88.4 R176, [R2+0x6000] ;  /* 0x0060000002b0783b */ /* 0x000f2e0000000200 */
        /* <DEDUP_REMOVED lines=9> */
[----:B------:R-:W-:Y:S02]  /*1c360*/  IADD3 R212, PT, PT, R220, R3, RZ ;  /* 0x00000003dcd47210 */ /* 0x000fe40007ffe0ff */
[----:B-----5:R-:W-:Y:S03]  /*1c370*/  MOV R3, R229 ;  /* 0x000000e500037202 */ /* 0x020fe60000000f00 */
[C---:B------:R-:W-:Y:S01]  /*1c380*/  HMMA.16816.F32 R32, R196.reuse, R214, R32 ;  /* 0x000000d6c420723c */ /* 0x040fe20000001820 */
[----:B------:R-:W-:Y:S07]  /*1c390*/  LDSM.16.M88.4 R212, [R212] ;  /* 0x00000000d4d4783b */ /* 0x000fee0000000200 */
[C---:B------:R-:W-:Y:S08]  /*1c3a0*/  HMMA.16816.F32 R36, R196.reuse, R216, R36 ;  /* 0x000000d8c424723c */ /* 0x040ff00000001824 */
[C---:B------:R-:W-:Y:S01]  /*1c3b0*/  HMMA.16816.F32 R40, R196.reuse, R218, R40 ;  /* 0x000000dac428723c */ /* 0x040fe20000001828 */
[----:B------:R-:W-:Y:S07]  /*1c3c0*/  LDSM.16.M88.4 R216, [R0+0x2000] ;  /* 0x0020000000d8783b */ /* 0x000fee0000000200 */
[C---:B---3--:R-:W-:Y:S08]  /*1c3d0*/  HMMA.16816.F32 R44, R196.reuse, R180, R44 ;  /* 0x000000b4c42c723c */ /* 0x048ff0000000182c */
[C---:B------:R-:W-:Y:S01]  /*1c3e0*/  HMMA.16816.F32 R48, R196.reuse, R182, R48 ;  /* 0x000000b6c430723c */ /* 0x040fe20000001830 */
[----:B------:R-:W3:Y:S07]  /*1c3f0*/  LDSM.16.M88.4 R180, [R2+0x9800] ;  /* 0x0098000002b4783b */ /* 0x000eee0000000200 */
[C---:B-1----:R-:W-:Y:S08]  /*1c400*/  HMMA.16816.F32 R52, R196.reuse, R168, R52 ;  /* 0x000000a8c434723c */ /* 0x042ff00000001834 */
[C---:B------:R-:W-:Y:S01]  /*1c410*/  HMMA.16816.F32 R56, R196.reuse, R170, R56 ;  /* 0x000000aac438723c */ /* 0x040fe20000001838 */
[----:B------:R-:W1:Y:S07]  /*1c420*/  LDSM.16.M88.4 R168, [R0+0x2800] ;  /* 0x0028000000a8783b */ /* 0x000e6e0000000200 */
[C---:B--2---:R-:W-:Y:S08]  /*1c430*/  HMMA.16816.F32 R60, R196.reuse, R172, R60 ;  /* 0x000000acc43c723c */ /* 0x044ff0000000183c */
        /* <DEDUP_REMOVED lines=93> */
[C---:B----4-:R-:W-:Y:S08]  /*1ca10*/  HMMA.16816.F32 R44, R212.reuse, R8, R44 ;  /* 0x00000008d42c723c */ /* 0x050ff0000000182c */
[----:B------:R4:W1:Y:S01]  /*1ca20*/  MUFU.TANH R203, R40 ;  /* 0x0000002800cb7308 */ /* 0x0008620000002400 */
        /* <DEDUP_REMOVED lines=142> */
[----:B------:R3:W1:Y:S10]  /*1d310*/  MUFU.TANH R26, R123 ;  /* 0x0000007b001a7308 */ /* 0x0006740000002400 */
[----:B------:R-:W1:Y:S01]  /*1d320*/  MUFU.TANH R235, R55 ;  /* 0x0000003700eb7308 */ /* 0x000e620000002400 */
[-C--:B------:R-:W-:Y:S01]  /*1d330*/  FMUL.FTZ R124, R124, R227.reuse ;  /* 0x000000e37c7c7220 */ /* 0x080fe20000410000 */
[-C--:B------:R-:W-:Y:S01]  /*1d340*/  FMUL.FTZ R39, R126, R227.reuse ;  /* 0x000000e37e277220 */ /* 0x080fe20000410000 */
[-C--:B------:R-:W-:Y:S01]  /*1d350*/  FMUL.FTZ R40, R127, R227.reuse ;  /* 0x000000e37f287220 */ /* 0x080fe20000410000 */
[-C--:B------:R-:W-:Y:S06]  /*1d360*/  FMUL.FTZ R125, R125, R227.reuse ;  /* 0x000000e37d7d7220 */ /* 0x080fec0000410000 */
[----:B------:R-:W1:Y:S01]  /*1d370*/  MUFU.TANH R234, R56 ;  /* 0x0000003800ea7308 */ /* 0x000e620000002400 */
[----:B---3--:R-:W3:Y:S01]  /*1d380*/  LDL R123, [R1+0x4] ;  /* 0x00000400017b7983 */ /* 0x008ee20000100800 */
[-C--:B------:R-:W-:Y:S01]  /*1d390*/  FMUL.FTZ R0, R130, R227.reuse ;  /* 0x000000e382007220 */ /* 0x080fe20000410000 */
[-C--:B------:R-:W-:Y:S01]  /*1d3a0*/  FMUL.FTZ R128, R128, R227.reuse ;  /* 0x000000e380807220 */ /* 0x080fe20000410000 */
[-C--:B------:R-:W-:Y:S06]  /*1d3b0*/  FMUL.FTZ R129, R129, R227.reuse ;  /* 0x000000e381817220 */ /* 0x080fec0000410000 */
[----:B------:R4:W1:Y:S10]  /*1d3c0*/  MUFU.TANH R42, R0 ;  /* 0x00000000002a7308 */ /* 0x0008740000002400 */
[----:B------:R-:W1:Y:S10]  /*1d3d0*/  MUFU.TANH R237, R57 ;  /* 0x0000003900ed7308 */ /* 0x000e740000002400 */
[----:B------:R-:W1:Y:S01]  /*1d3e0*/  MUFU.TANH R236, R58 ;  /* 0x0000003a00ec7308 */ /* 0x000e620000002400 */
[----:B----4-:R-:W-:Y:S09]  /*1d3f0*/  FMUL.FTZ R0, R131, R227 ;  /* 0x000000e383007220 */ /* 0x010ff20000410000 */
[----:B------:R-:W4:Y:S10]  /*1d400*/  MUFU.TANH R238, R59 ;  /* 0x0000003b00ee7308 */ /* 0x000f340000002400 */
        /* <DEDUP_REMOVED lines=33> */
[----:B---3--:R-:W-:Y:S09]  /*1d620*/  ISETP.NE.AND P0, PT, R123, RZ, PT ;  /* 0x000000ff7b00720c */ /* 0x008ff20003f05270 */
        /* <DEDUP_REMOVED lines=32> */
[----:B------:R-:W1:Y:S01]  /*1d830*/  MUFU.TANH R40, R40 ;  /* 0x0000002800287308 */ /* 0x000e620000002400 */
[----:B--2---:R-:W-:Y:S09]  /*1d840*/  MOV R125, R3 ;  /* 0x00000003007d7202 */ /* 0x004ff20000000f00 */
[----:B------:R-:W2:Y:S10]  /*1d850*/  MUFU.TANH R128, R128 ;  /* 0x0000008000807308 */ /* 0x000eb40000002400 */
[----:B------:R-:W1:Y:S10]  /*1d860*/  MUFU.TANH R129, R129 ;  /* 0x0000008100817308 */ /* 0x000e740000002400 */
        /* <DEDUP_REMOVED lines=16> */
[----:B------:R-:W-:Y:S03]  /*1d970*/  IMAD.SHL.U32 R0, R230, 0x20, RZ ;  /* 0x00000020e6007824 */ /* 0x000fe600078e00ff */
[----:B----4-:R-:W-:Y:S01]  /*1d980*/  @!P5 LEA.HI.X.SX32 R3, R2, R3, 0x1, P0 ;  /* 0x000000030203d211 */ /* 0x010fe200000f0eff */
[----:B------:R1:W-:Y:S01]  /*1d990*/  @!P5 STL [R1+0x20], R12 ;  /* 0x0000200c0100d387 */ /* 0x0003e20000100800 */
[----:B------:R-:W-:Y:S03]  /*1d9a0*/  IMAD.MOV.U32 R14, RZ, RZ, R12 ;  /* 0x000000ffff0e7224 */ /* 0x000fe600078e000c */
[----:B------:R2:W-:Y:S01]  /*1d9b0*/  @!P5 STL [R1+0x1c], R3 ;  /* 0x00001c030100d387 */ /* 0x0005e20000100800 */
[----:B-1----:R-:W-:Y:S01]  /*1d9c0*/  IMAD.SHL.U32 R12, R230, 0x10, RZ ;  /* 0x00000010e60c7824 */ /* 0x002fe200078e00ff */
[----:B------:R-:W-:Y:S06]  /*1d9d0*/  @!P5 BRA `(.L_x_1425) ;  /* 0x000000040014d947 */ /* 0x000fec0003800000 */
[----:B------:R-:W-:Y:S01]  /*1d9e0*/  IMAD.MOV.U32 R13, RZ, RZ, R3 ;  /* 0x000000ffff0d7224 */ /* 0x000fe200078e0003 */
[----:B------:R-:W3:Y:S01]  /*1d9f0*/  LDL.64 R16, [R1+0x8] ;  /* 0x0000080001107983 */ /* 0x000ee20000100a00 */
[C---:B------:R-:W-:Y:S01]  /*1da00*/  VIADD R10, R125.reuse, 0xfffffe00 ;  /* 0xfffffe007d0a7836 */ /* 0x040fe20000000000 */
[----:B------:R-:W-:Y:S04]  /*1da10*/  IADD3 R9, PT, PT, R125, -0x100, RZ ;  /* 0xffffff007d097810 */ /* 0x000fe80007ffe0ff */
[----:B--2---:R-:W2:Y:S01]  /*1da20*/  LD.E R3, desc[UR4][R134.64+0x170] ;  /* 0x0001700486037980 */ /* 0x004ea2000c101900 */
[----:B------:R-:W-:Y:S02]  /*1da30*/  IABS R6, R10 ;  /* 0x0000000a00067213 */ /* 0x000fe40000000000 */
[----:B------:R-:W-:Y:S02]  /*1da40*/  IABS R7, R9 ;  /* 0x0000000900077213 */ /* 0x000fe40000000000 */
[-C--:B--2---:R-:W-:Y:S02]  /*1da50*/  IABS R2, R3.reuse ;  /* 0x0000000300027213 */ /* 0x084fe40000000000 */
[-C--:B------:R-:W-:Y:S02]  /*1da60*/  IABS R11, R3.reuse ;  /* 0x00000003000b7213 */ /* 0x080fe40000000000 */
[----:B------:R-:W1:Y:S01]  /*1da70*/  I2F.RP R4, R2 ;  /* 0x0000000200047306 */ /* 0x000e620000209400 */
[-C--:B------:R-:W-:Y:S02]  /*1da80*/  LOP3.LUT R10, R10, R3.reuse, RZ, 0x3c, !PT ;  /* 0x000000030a0a7212 */ /* 0x080fe400078e3cff */
[----:B------:R-:W-:Y:S07]  /*1da90*/  LOP3.LUT R9, R9, R3, RZ, 0x3c, !PT ;  /* 0x0000000309097212 */ /* 0x000fee00078e3cff */
        /* <DEDUP_REMOVED lines=9> */
[----:B------:R-:W-:Y:S04]  /*1db30*/  IMAD.HI.U32 R5, R5, R7, RZ ;  /* 0x0000000705057227 */ /* 0x000fe800078e00ff */
[-C--:B------:R-:W-:Y:S02]  /*1db40*/  IMAD R7, R5, R8.reuse, R7 ;  /* 0x0000000805077224 */ /* 0x080fe400078e0207 */
[----:B------:R-:W-:Y:S03]  /*1db50*/  IMAD R6, R4, R8, R6 ;  /* 0x0000000804067224 */ /* 0x000fe600078e0206 */
[C---:B------:R-:W-:Y:S02]  /*1db60*/  ISETP.GT.U32.AND P3, PT, R2.reuse, R7, PT ;  /* 0x000000070200720c */ /* 0x040fe40003f64070 */
[----:B------:R-:W-:Y:S11]  /*1db70*/  ISETP.GT.U32.AND P0, PT, R2, R6, PT ;  /* 0x000000060200720c */ /* 0x000ff60003f04070 */
[-C--:B------:R-:W-:Y:S01]  /*1db80*/  @!P3 IADD3 R7, PT, PT, R7, -R2.reuse, RZ ;  /* 0x800000020707b210 */ /* 0x080fe20007ffe0ff */
[----:B------:R-:W-:Y:S02]  /*1db90*/  @!P3 VIADD R5, R5, 0x1 ;  /* 0x000000010505b836 */ /* 0x000fe40000000000 */
[----:B------:R-:W-:Y:S01]  /*1dba0*/  @!P0 IMAD.IADD R6, R6, 0x1, -R2 ;  /* 0x0000000106068824 */ /* 0x000fe200078e0a02 */
[-C--:B------:R-:W-:Y:S01]  /*1dbb0*/  ISETP.GE.U32.AND P4, PT, R7, R2.reuse, PT ;  /* 0x000000020700720c */ /* 0x080fe20003f86070 */
[----:B------:R-:W-:Y:S01]  /*1dbc0*/  @!P0 VIADD R4, R4, 0x1 ;  /* 0x0000000104048836 */ /* 0x000fe20000000000 */
[----:B------:R-:W-:Y:S02]  /*1dbd0*/  ISETP.GE.AND P0, PT, R9, RZ, PT ;  /* 0x000000ff0900720c */ /* 0x000fe40003f06270 */
[----:B------:R-:W-:Y:S02]  /*1dbe0*/  ISETP.GE.U32.AND P6, PT, R6, R2, PT ;  /* 0x000000020600720c */ /* 0x000fe40003fc6070 */
[----:B------:R-:W-:Y:S02]  /*1dbf0*/  P2R R2, PR, RZ, 0x10 ;  /* 0x00000010ff027803 */ /* 0x000fe40000000000 */
[----:B------:R-:W-:Y:S02]  /*1dc00*/  ISETP.GE.AND P4, PT, R10, RZ, PT ;  /* 0x000000ff0a00720c */ /* 0x000fe40003f86270 */
[----:B------:R-:W-:Y:S02]  /*1dc10*/  ISETP.NE.AND P3, PT, R2, RZ, PT ;  /* 0x000000ff0200720c */ /* 0x000fe40003f65270 */
[----:B------:R-:W-:Y:S05]  /*1dc20*/  LOP3.LUT R2, RZ, R3, RZ, 0x33, !PT ;  /* 0x00000003ff027212 */ /* 0x000fea00078e33ff */
[----:B------:R-:W-:Y:S04]  /*1dc30*/  @P6 VIADD R4, R4, 0x1 ;  /* 0x0000000104046836 */ /* 0x000fe80000000000 */
[----:B------:R-:W-:Y:S02]  /*1dc40*/  @!P4 IMAD.MOV R4, RZ, RZ, -R4 ;  /* 0x000000ffff04c224 */ /* 0x000fe400078e0a04 */
[----:B------:R-:W-:Y:S02]  /*1dc50*/  @P3 IADD3 R5, PT, PT, R5, 0x1, RZ ;  /* 0x0000000105053810 */ /* 0x000fe40007ffe0ff */
[C---:B------:R-:W-:Y:S03]  /*1dc60*/  ISETP.NE.AND P3, PT, R3.reuse, RZ, PT ;  /* 0x000000ff0300720c */ /* 0x040fe60003f65270 */
[----:B------:R-:W-:Y:S01]  /*1dc70*/  @!P0 IMAD.MOV R5, RZ, RZ, -R5 ;  /* 0x000000ffff058224 */ /* 0x000fe200078e0a05 */
[C---:B------:R-:W-:Y:S04]  /*1dc80*/  SEL R8, R2.reuse, R4, !P3 ;  /* 0x0000000402087207 */ /* 0x040fe80005800000 */
[----:B------:R-:W-:Y:S02]  /*1dc90*/  SEL R2, R2, R5, !P3 ;  /* 0x0000000502027207 */ /* 0x000fe40005800000 */
[----:B------:R-:W2:Y:S01]  /*1dca0*/  LD.E.64 R4, desc[UR4][R134.64+0x38] ;  /* 0x0000380486047980 */ /* 0x000ea2000c101b00 */
[-C--:B---3--:R-:W-:Y:S02]  /*1dcb0*/  LEA R10, P3, R8, R16.reuse, 0x2 ;  /* 0x00000010080a7211 */ /* 0x088fe400078610ff */
[----:B------:R-:W-:Y:S02]  /*1dcc0*/  LEA R6, P0, R2, R16, 0x2 ;  /* 0x0000001002067211 */ /* 0x000fe400078010ff */
[-C--:B------:R-:W-:Y:S02]  /*1dcd0*/  LEA.HI.X.SX32 R11, R8, R17.reuse, 0x2, P3 ;  /* 0x00000011080b7211 */ /* 0x080fe400018f16ff */
[C---:B------:R-:W-:Y:S01]  /*1dce0*/  LEA.HI.X.SX32 R7, R2.reuse, R17, 0x2, P0 ;  /* 0x0000001102077211 */ /* 0x040fe200000f16ff */
        /* <DEDUP_REMOVED lines=8> */
[----:B------:R-:W-:Y:S04]  /*1dd70*/  IMAD R4, R4, R8, R5 ;  /* 0x0000000804047224 */ /* 0x000fe800078e0205 */
[----:B------:R-:W-:Y:S01]  /*1dd80*/  IMAD.IADD R3, R3, 0x1, R4 ;  /* 0x0000000103037824 */ /* 0x000fe200078e0204 */
[----:B---3--:R-:W-:Y:S04]  /*1dd90*/  IADD3 R9, PT, PT, R10, -R9, RZ ;  /* 0x800000090a097210 */ /* 0x008fe80007ffe0ff */
        /* <DEDUP_REMOVED lines=9> */
.L_x_1425:
[----:B------:R-:W-:Y:S05]  /*1de30*/  BSYNC.RECONVERGENT B0 ;  /* 0x0000000000007941 */ /* 0x000fea0003800200 */
.L_x_1424:
[----:B------:R-:W3:Y:S01]  /*1de40*/  LDL R4, [R1+0x1c] ;  /* 0x00001c0001047983 */ /* 0x000ee20000100800 */
[----:B------:R-:W-:Y:S02]  /*1de50*/  LEA R2, P0, R12, R14, 0x1 ;  /* 0x0000000e0c027211 */ /* 0x000fe400078008ff */
[--C-:B--2---:R-:W-:Y:S02]  /*1de60*/  SHF.L.U64.HI R3, R230, 0x4, R231.reuse ;  /* 0x00000004e6037819 */ /* 0x104fe400000102e7 */
[----:B------:R-:W-:Y:S02]  /*1de70*/  IADD3 R8, P3, PT, R0, R2, RZ ;  /* 0x0000000200087210 */ /* 0x000fe40007f7e0ff */
[----:B------:R-:W-:Y:S02]  /*1de80*/  SHF.L.U64.HI R20, R230, 0x5, R231 ;  /* 0x00000005e6147819 */ /* 0x000fe400000102e7 */
[----:B---3--:R-:W-:Y:S01]  /*1de90*/  LEA.HI.X R3, R12, R4, R3, 0x1, P0 ;  /* 0x000000040c037211 */ /* 0x008fe200000f0c03 */
[----:B------:R-:W-:Y:S01]  /*1dea0*/  @!P1 IMAD.MOV.U32 R5, RZ, RZ, R4 ;  /* 0x000000ffff059224 */ /* 0x000fe200078e0004 */
[-C--:B------:R-:W-:Y:S01]  /*1deb0*/  IADD3 R6, P0, PT, R8, R0.reuse, RZ ;  /* 0x0000000008067210 */ /* 0x080fe20007f1e0ff */
[----:B------:R-:W-:Y:S02]  /*1dec0*/  @!P1 IMAD.MOV.U32 R4, RZ, RZ, R14 ;  /* 0x000000ffff049224 */ /* 0x000fe400078e000e */
[----:B------:R-:W-:Y:S03]  /*1ded0*/  IMAD.X R9, R20, 0x1, R3, P3 ;  /* 0x0000000114097824 */ /* 0x000fe600018e0603 */
[----:B------:R-:W-:Y:S01]  /*1dee0*/  @!PT LDS RZ, [RZ] ;  /* 0x00000000fffff984 */ /* 0x000fe20000000800 */
[----:B------:R-:W-:Y:S01]  /*1def0*/  @!PT LDS RZ, [RZ] ;  /* 0x00000000fffff984 */ /* 0x000fe20000000800 */
[----:B------:R-:W-:Y:S01]  /*1df00*/  @!PT LDS RZ, [RZ] ;  /* 0x00000000fffff984 */ /* 0x000fe20000000800 */
[----:B------:R2:W-:Y:S01]  /*1df10*/  @!P1 LDGSTS.E.BYPASS.LTC128B.128 [R228+0x2000], desc[UR4][R4.64] ;  /* 0x0200000004e49fae */ /* 0x0005e2000b981a04 */
[--C-:B------:R-:W-:Y:S03]  /*1df20*/  IMAD.X R7, R9, 0x1, R20.reuse, P0 ;  /* 0x0000000109077824 */ /* 0x100fe600000e0614 */
        /* <DEDUP_REMOVED lines=15> */
[-C--:B--2---:R-:W-:Y:S03]  /*1e020*/  IADD3 R4, P3, PT, R6, R0.reuse, RZ ;  /* 0x0000000006047210 */ /* 0x084fe60007f7e0ff */
[----:B------:R2:W-:Y:S02]  /*1e030*/  @P1 STS.128 [R228+0x3800], RZ ;  /* 0x003800ffe4001388 */ /* 0x0005e40000000c00 */
[--C-:B------:R-:W-:Y:S01]  /*1e040*/  IMAD.X R5, R7, 0x1, R20.reuse, P3 ;  /* 0x0000000107057824 */ /* 0x100fe200018e0614 */
[-C--:B----4-:R-:W-:Y:S04]  /*1e050*/  IADD3 R2, P0, PT, R4, R0.reuse, RZ ;  /* 0x0000000004027210 */ /* 0x090fe80007f1e0ff */
[----:B------:R-:W-:Y:S01]  /*1e060*/  @!PT LDS RZ, [RZ] ;  /* 0x00000000fffff984 */ /* 0x000fe20000000800 */
[----:B------:R-:W-:Y:S01]  /*1e070*/  @!PT LDS RZ, [RZ] ;  /* 0x00000000fffff984 */ /* 0x000fe20000000800 */
[----:B------:R-:W-:Y:S01]  /*1e080*/  @!PT LDS RZ, [RZ] ;  /* 0x00000000fffff984 */ /* 0x000fe20000000800 */
[----:B------:R4:W-:Y:S01]  /*1e090*/  @!P1 LDGSTS.E.BYPASS.LTC128B.128 [R228+0x4000], desc[UR4][R4.64] ;  /* 0x0400000004e49fae */ /* 0x0009e2000b981a04 */
[-C--:B------:R-:W-:Y:S01]  /*1e0a0*/  IADD3 R16, P3, PT, R2, R0.reuse, RZ ;  /* 0x0000000002107210 */ /* 0x080fe20007f7e0ff */
[--C-:B------:R-:W-:Y:S02]  /*1e0b0*/  IMAD.X R3, R5, 0x1, R20.reuse, P0 ;  /* 0x0000000105037824 */ /* 0x100fe400000e0614 */
[----:B------:R2:W-:Y:S01]  /*1e0c0*/  @P1 STS.128 [R228+0x4000], RZ ;  /* 0x004000ffe4001388 */ /* 0x0005e20000000c00 */
[-C--:B-1----:R-:W-:Y:S01]  /*1e0d0*/  IADD3 R14, P0, PT, R16, R0.reuse, RZ ;  /* 0x00000000100e7210 */ /* 0x082fe20007f1e0ff */
        /* <DEDUP_REMOVED lines=17> */
[-C--:B-----5:R-:W-:Y:S01]  /*1e1f0*/  IADD3 R8, P0, PT, R10, R0.reuse, RZ ;  /* 0x000000000a087210 */ /* 0x0a0fe20007f1e0ff */
[--C-:B------:R-:W-:Y:S02]  /*1e200*/  IMAD.X R11, R19, 0x1, R20.reuse, P3 ;  /* 0x00000001130b7824 */ /* 0x100fe400018e0614 */
[----:B------:R-:W-:Y:S01]  /*1e210*/  @!PT LDS RZ, [RZ] ;  /* 0x00000000fffff984 */ /* 0x000fe20000000800 */
[----:B------:R-:W-:Y:S01]  /*1e220*/  @!PT LDS RZ, [RZ] ;  /* 0x00000000fffff984 */ /* 0x000fe20000000800 */
[----:B------:R-:W-:Y:S01]  /*1e230*/  @!PT LDS RZ, [RZ] ;  /* 0x00000000fffff984 */ /* 0x000fe20000000800 */
[----:B------:R-:W-:Y:S01]  /*1e240*/  @!P1 LDGSTS.E.BYPASS.LTC128B.128 [R228+0x5800], desc[UR4][R14.64] ;  /* 0x058000000ee49fae */ /* 0x000fe2000b981a04 */
[-C--:B---3--:R-:W-:Y:S01]  /*1e250*/  IADD3 R6, P3, PT, R8, R0.reuse, RZ ;  /* 0x0000000008067210 */ /* 0x088fe20007f7e0ff */
[--C-:B------:R-:W-:Y:S02]  /*1e260*/  IMAD.X R9, R11, 0x1, R20.reuse, P0 ;  /* 0x000000010b097824 */ /* 0x100fe400000e0614 */
[----:B------:R2:W-:Y:S01]  /*1e270*/  @P1 STS.128 [R228+0x5800], RZ ;  /* 0x005800ffe4001388 */ /* 0x0005e20000000c00 */
[-C--:B----4-:R-:W-:Y:S01]  /*1e280*/  IADD3 R4, P0, PT, R6, R0.reuse, RZ ;  /* 0x0000000006047210 */ /* 0x090fe20007f1e0ff */
[--C-:B------:R-:W-:Y:S02]  /*1e290*/  IMAD.X R7, R9, 0x1, R20.reuse, P3 ;  /* 0x0000000109077824 */ /* 0x100fe400018e0614 */
[----:B------:R-:W-:Y:S01]  /*1e2a0*/  @!PT LDS RZ, [RZ] ;  /* 0x00000000fffff984 */ /* 0x000fe20000000800 */
[----:B------:R-:W-:Y:S01]  /*1e2b0*/  @!PT LDS RZ, [RZ] ;  /* 0x00000000fffff984 */ /* 0x000fe20000000800 */
[----:B------:R-:W-:Y:S01]  /*1e2c0*/  @!PT LDS RZ, [RZ] ;  /* 0x00000000fffff984 */ /* 0x000fe20000000800 */
[----:B------:R3:W-:Y:S02]  /*1e2d0*/  @!P1 LDGSTS.E.BYPASS.LTC128B.128 [R228+0x6000], desc[UR4][R12.64] ;  /* 0x060000000ce49fae */ /* 0x0007e4000b981a04 */
[--C-:B------:R-:W-:Y:S02]  /*1e2e0*/  IMAD.X R5, R7, 0x1, R20.reuse, P0 ;  /* 0x0000000107057824 */ /* 0x100fe400000e0614 */
[----:B------:R2:W-:Y:S01]  /*1e2f0*/  @P1 STS.128 [R228+0x6000], RZ ;  /* 0x006000ffe4001388 */ /* 0x0005e20000000c00 */
[-C--:B-1----:R-:W-:Y:S03]  /*1e300*/  IADD3 R2, P3, PT, R4, R0.reuse, RZ ;  /* 0x0000000004027210 */ /* 0x082fe60007f7e0ff */
        /* <DEDUP_REMOVED lines=15> */
[----:B---3--:R-:W-:Y:S03]  /*1e400*/  @!P1 IADD3 R12, P0, PT, R2, R0, RZ ;  /* 0x00000000020c9210 */ /* 0x008fe60007f1e0ff */
        /* <DEDUP_REMOVED lines=23> */
.L_x_1423:
[----:B------:R-:W-:Y:S05]  /*1e580*/  BSYNC.RECONVERGENT B1 ;  /* 0x0000000000017941 */ /* 0x000fea0003800200 */
.L_x_1422:
        /* <DEDUP_REMOVED lines=54> */
[----:B------:R-:W-:Y:S02]  /*1e8f0*/  MOV R126, R26 ;  /* 0x0000001a007e7202 */ /* 0x000fe40000000f00 */
        /* <DEDUP_REMOVED lines=10> */
[----:B------:R-:W-:Y:S03]  /*1e9a0*/  FMNMX3.FTZ R38, R38, R112, R113, !PT ;  /* 0x0000007026267276 */ /* 0x000fe60007810071 */
[----:B------:R-:W1:Y:S01]  /*1e9b0*/  SHFL.BFLY PT, R2, R0, 0x2, 0x1f ;  /* 0x0c401f0000027f89 */ /* 0x000e6200000e0000 */
[----:B------:R-:W-:Y:S04]  /*1e9c0*/  FMNMX3.FTZ R38, R38, R22, R21, !PT ;  /* 0x0000001626267276 */ /* 0x000fe80007810015 */
        /* <DEDUP_REMOVED lines=11> */
[----:B---3--:R-:W-:Y:S04]  /*1ea80*/  FMNMX.FTZ R38, R38, R4, !PT ;  /* 0x0000000426267209 */ /* 0x008fe80007810000 */
        /* <DEDUP_REMOVED lines=25> */
[C---:B------:R-:W-:Y:S01]  /*1ec20*/  FMUL.FTZ R18, R36.reuse, R150 ;  /* 0x0000009624127220 */ /* 0x040fe20000410000 */
[C---:B------:R-:W-:Y:S01]  /*1ec30*/  FMUL.FTZ R19, R36.reuse, R151 ;  /* 0x0000009724137220 */ /* 0x040fe20000410000 */
[C---:B------:R-:W-:Y:S03]  /*1ec40*/  FMUL.FTZ R26, R36.reuse, R158 ;  /* 0x0000009e241a7220 */ /* 0x040fe60000410000 */
[----:B------:R1:W-:Y:S01]  /*1ec50*/  MUFU.EX2 R109, R2 ;  /* 0x00000002006d7308 */ /* 0x0003e20000000800 */
[C---:B------:R-:W-:Y:S01]  /*1ec60*/  FMUL.FTZ R27, R36.reuse, R159 ;  /* 0x0000009f241b7220 */ /* 0x040fe20000410000 */
[C---:B------:R-:W-:Y:S01]  /*1ec70*/  FMUL.FTZ R34, R36.reuse, R166 ;  /* 0x000000a624227220 */ /* 0x040fe20000410000 */
[----:B------:R-:W-:Y:S01]  /*1ec80*/  FMUL.FTZ R35, R36, R167 ;  /* 0x000000a724237220 */ /* 0x000fe20000410000 */
[-CC-:B------:R-:W-:Y:S01]  /*1ec90*/  FFMA.FTZ R40, R40, R3.reuse, -R68.reuse ;  /* 0x0000000328287223 */ /* 0x180fe20000010844 */
[-C--:B------:R-:W-:Y:S05]  /*1eca0*/  FFMA.FTZ R42, R42, R3.reuse, -R68 ;  /* 0x000000032a2a7223 */ /* 0x080fea0000010844 */
[----:B------:R-:W2:Y:S10]  /*1ecb0*/  MUFU.EX2 R0, R0 ;  /* 0x0000000000007308 */ /* 0x000eb40000000800 */
[----:B------:R3:W-:Y:S01]  /*1ecc0*/  MUFU.EX2 R110, R16 ;  /* 0x00000010006e7308 */ /* 0x0007e20000000800 */
[----:B-1----:R-:W-:Y:S09]  /*1ecd0*/  FFMA.FTZ R2, R174, R3, -R66 ;  /* 0x00000003ae027223 */ /* 0x002ff20000010842 */
[----:B------:R1:W-:Y:S01]  /*1ece0*/  MUFU.EX2 R5, R2 ;  /* 0x0000000200057308 */ /* 0x0003e20000000800 */
        /* <DEDUP_REMOVED lines=8> */
[-C--:B-1----:R-:W-:Y:S09]  /*1ed70*/  FFMA.FTZ R2, R173, R3.reuse, -R68 ;  /* 0x00000003ad027223 */ /* 0x082ff20000010844 */
[----:B------:R1:W4:Y:S01]  /*1ed80*/  MUFU.EX2 R95, R2 ;  /* 0x00000002005f7308 */ /* 0x0003220000000800 */
[-CC-:B--2---:R-:W-:Y:S09]  /*1ed90*/  FFMA.FTZ R24, R178, R3.reuse, -R66.reuse ;  /* 0x00000003b2187223 */ /* 0x184ff20000010842 */
[----:B------:R2:W-:Y:S01]  /*1eda0*/  MUFU.EX2 R228, R24 ;  /* 0x0000001800e47308 */ /* 0x0005e20000000800 */
[--C-:B---3--:R-:W-:Y:S09]  /*1edb0*/  FFMA.FTZ R60, R185, R3, -R66.reuse ;  /* 0x00000003b93c7223 */ /* 0x108ff20000010842 */
[----:B------:R-:W-:Y:S01]  /*1edc0*/  MUFU.EX2 R40, R40 ;  /* 0x0000002800287308 */ /* 0x000fe20000000800 */
[----:B-1----:R-:W-:Y:S02]  /*1edd0*/  LOP3.LUT R2, R221, 0x200, R225, 0xf8, !PT ;  /* 0x00000200dd027812 */ /* 0x002fe400078ef8e1 */
[----:B----4-:R-:W-:Y:S02]  /*1ede0*/  F2FP.F16.F32.PACK_AB R45, R116, R95 ;  /* 0x0000005f742d723e */ /* 0x010fe400000000ff */
[----:B------:R-:W-:Y:S01]  /*1edf0*/  LEA R65, R2, UR8, 0x1 ;  /* 0x0000000802417c11 */ /* 0x000fe2000f8e08ff */
[----:B------:R-:W-:Y:S01]  /*1ee00*/  FFMA.FTZ R2, R168, R3, -R66 ;  /* 0x00000003a8027223 */ /* 0x000fe20000010842 */
[----:B------:R-:W-:Y:S01]  /*1ee10*/  MOV R168, R5 ;  /* 0x0000000500a87202 */ /* 0x000fe20000000f00 */
[----:B------:R-:W-:Y:S01]  /*1ee20*/  FMUL.FTZ R5, R0, R137 ;  /* 0x0000008900057220 */ /* 0x000fe20000410000 */
[----:B------:R-:W-:Y:S01]  /*1ee30*/  IADD3 R43, PT, PT, R220, R65, RZ ;  /* 0x00000041dc2b7210 */ /* 0x000fe20007ffe0ff */
[----:B------:R1:W3:Y:S01]  /*1ee40*/  MUFU.EX2 R174, R2 ;  /* 0x0000000200ae7308 */ /* 0x0002e20000000800 */
[----:B------:R-:W4:Y:S01]  /*1ee50*/  LDSM.16.MT88.4 R12, [R65+0xa000] ;  /* 0x00a00000410c783b */ /* 0x000f220000004200 */
[----:B------:R-:W-:Y:S01]  /*1ee60*/  F2FP.F16.F32.PACK_AB R44, R168, R109 ;  /* 0x0000006da82c723e */ /* 0x000fe200000000ff */
[----:B--2---:R-:W-:Y:S01]  /*1ee70*/  FMUL.FTZ R24, R0, R156 ;  /* 0x0000009c00187220 */ /* 0x004fe20000410000 */
[----:B------:R-:W-:Y:S06]  /*1ee80*/  IADD3 R8, PT, PT, R65, 0xa000, RZ ;  /* 0x0000a00041087810 */ /* 0x000fec0007ffe0ff */
[----:B------:R2:W-:Y:S01]  /*1ee90*/  MUFU.EX2 R225, R32 ;  /* 0x0000002000e17308 */ /* 0x0005e20000000800 */
[----:B------:R-:W5:Y:S09]  /*1eea0*/  LDSM.16.MT88.4 R20, [R43+0xa000] ;  /* 0x00a000002b14783b */ /* 0x000f720000004200 */
[----:B------:R-:W-:Y:S01]  /*1eeb0*/  MUFU.EX2 R42, R42 ;  /* 0x0000002a002a7308 */ /* 0x000fe20000000800 */
[-CC-:B-1----:R-:W-:Y:S01]  /*1eec0*/  FFMA.FTZ R2, R176, R3.reuse, -R68.reuse ;  /* 0x00000003b0027223 */ /* 0x182fe20000010844 */
[----:B---3--:R-:W-:Y:S01]  /*1eed0*/  F2FP.F16.F32.PACK_AB R46, R106, R174 ;  /* 0x000000ae6a2e723e */ /* 0x008fe200000000ff */
[----:B------:R-:W-:Y:S07]  /*1eee0*/  LDSM.16.MT88.4 R52, [R65+0xa800] ;  /* 0x00a800004134783b */ /* 0x000fee0000004200 */
[----:B------:R1:W-:Y:S01]  /*1eef0*/  MUFU.EX2 R172, R2 ;  /* 0x0000000200ac7308 */ /* 0x0003e20000000800 */
[-CC-:B--2---:R-:W-:Y:S01]  /*1ef00*/  FFMA.FTZ R32, R183, R3.reuse, -R68.reuse ;  /* 0x00000003b7207223 */ /* 0x184fe20000010844 */
[----:B------:R-:W-:Y:S08]  /*1ef10*/  LDSM.16.MT88.4 R56, [R43+0xa800] ;  /* 0x00a800002b38783b */ /* 0x000ff00000004200 */
[----:B------:R2:W-:Y:S01]  /*1ef20*/  MUFU.EX2 R221, R32 ;  /* 0x0000002000dd7308 */ /* 0x0005e20000000800 */
[----:B-1----:R-:W-:Y:S09]  /*1ef30*/  FFMA.FTZ R2, R169, R3, -R68 ;  /* 0x00000003a9027223 */ /* 0x002ff20000010844 */
[----:B------:R-:W1:Y:S01]  /*1ef40*/  MUFU.EX2 R100, R2 ;  /* 0x0000000200647308 */ /* 0x000e620000000800 */
[----:B--2---:R-:W-:Y:S01]  /*1ef50*/  FMUL.FTZ R32, R0, R164 ;  /* 0x000000a400207220 */ /* 0x004fe20000410000 */
[----:B-1----:R-:W-:Y:S02]  /*1ef60*/  F2FP.F16.F32.PACK_AB R47, R100, R172 ;  /* 0x000000ac642f723e */ /* 0x002fe400000000ff */
[----:B------:R-:W-:Y:S02]  /*1ef70*/  IADD3 R2, PT, PT, R65, 0xa040, RZ ;  /* 0x0000a04041027810 */ /* 0x000fe40007ffe0ff */
[----:B------:R-:W-:Y:S01]  /*1ef80*/  @P2 IADD3 R2, PT, PT, R8, -0x40, RZ ;  /* 0xffffffc008022810 */ /* 0x000fe20007ffe0ff */
[----:B------:R-:W-:Y:S02]  /*1ef90*/  FMUL.FTZ R8, R0, R140 ;  /* 0x0000008c00087220 */ /* 0x000fe40000410000 */
[C---:B----4-:R-:W-:Y:S02]  /*1efa0*/  HMMA.16816.F32 R4, R44.reuse, R12, R4 ;  /* 0x0000000c2c04723c */ /* 0x050fe40000001804 */
        /* <DEDUP_REMOVED lines=40> */
[----:B------:R-:W-:Y:S01]  /*1f230*/  FFMA.FTZ R56, R190, R3, -R66 ;  /* 0x00000003be387223 */ /* 0x000fe20000010842 */
[----:B------:R-:W-:Y:S04]  /*1f240*/  MOV R190, R125 ;  /* 0x0000007d00be7202 */ /* 0x000fe80000000f00 */
[C---:B------:R-:W-:Y:S03]  /*1f250*/  HMMA.16816.F32 R16, R44.reuse, R58, R16 ;  /* 0x0000003a2c10723c */ /* 0x040fe60000001810 */
[-CC-:B--2---:R-:W-:Y:S01]  /*1f260*/  FFMA.FTZ R52, R188, R3.reuse, -R68.reuse ;  /* 0x00000003bc347223 */ /* 0x184fe20000010844 */
[----:B------:R-:W-:Y:S03]  /*1f270*/  IADD3 R190, PT, PT, R190, -0x100, RZ ;  /* 0xffffff00bebe7810 */ /* 0x000fe60007ffe0ff */
[----:B------:R2:W3:Y:S01]  /*1f280*/  MUFU.EX2 R188, R52 ;  /* 0x0000003400bc7308 */ /* 0x0004e20000000800 */
[C---:B-1----:R-:W-:Y:S03]  /*1f290*/  HMMA.16816.F32 R20, R44.reuse, R48, R20 ;  /* 0x000000302c14723c */ /* 0x042fe60000001814 */
[-C--:B------:R-:W-:Y:S01]  /*1f2a0*/  FFMA.FTZ R48, R191, R3.reuse, -R68 ;  /* 0x00000003bf307223 */ /* 0x080fe20000010844 */
[----:B------:R-:W-:Y:S05]  /*1f2b0*/  MOV R191, R126 ;  /* 0x0000007e00bf7202 */ /* 0x000fea0000000f00 */
[----:B------:R1:W-:Y:S01]  /*1f2c0*/  MUFU.EX2 R185, R48 ;  /* 0x0000003000b97308 */ /* 0x0003e20000000800 */
[C---:B------:R-:W-:Y:S08]  /*1f2d0*/  HMMA.16816.F32 R24, R44.reuse, R50, R24 ;  /* 0x000000322c18723c */ /* 0x040ff00000001818 */
[C---:B------:R-:W-:Y:S03]  /*1f2e0*/  HMMA.16816.F32 R28, R44.reuse, R60, R28 ;  /* 0x0000003c2c1c723c */ /* 0x040fe6000000181c */
[-CC-:B--2---:R-:W-:Y:S01]  /*1f2f0*/  FFMA.FTZ R52, R187, R3.reuse, -R66.reuse ;  /* 0x00000003bb347223 */ /* 0x184fe20000010842 */
[----:B------:R-:W-:Y:S01]  /*1f300*/  FFMA.FTZ R60, R192, R3, -R66 ;  /* 0x00000003c03c7223 */ /* 0x000fe20000010842 */
[----:B------:R2:W-:Y:S01]  /*1f310*/  MUFU.EX2 R187, R56 ;  /* 0x0000003800bb7308 */ /* 0x0005e20000000800 */
[----:B------:R-:W-:Y:S02]  /*1f320*/  MOV R192, R130 ;  /* 0x0000008200c07202 */ /* 0x000fe40000000f00 */
[----:B------:R-:W-:Y:S01]  /*1f330*/  HMMA.16816.F32 R32, R44, R62, R32 ;  /* 0x0000003e2c20723c */ /* 0x000fe20000001820 */
[----:B-1----:R-:W-:Y:S02]  /*1f340*/  LDSM.16.MT88.4 R48, [R2+0x1000] ;  /* 0x001000000230783b */ /* 0x002fe40000004200 */
[----:B------:R-:W-:Y:S04]  /*1f350*/  F2FP.F16.F32.PACK_AB R44, R220, R215 ;  /* 0x000000d7dc2c723e */ /* 0x000fe800000000ff */
[----:B------:R1:W4:Y:S01]  /*1f360*/  MUFU.EX2 R213, R52 ;  /* 0x0000003400d57308 */ /* 0x0003220000000800 */
[----:B---3--:R-:W-:Y:S09]  /*1f370*/  F2FP.F16.F32.PACK_AB R45, R188, R214 ;  /* 0x000000d6bc2d723e */ /* 0x008ff200000000ff */
[----:B------:R3:W-:Y:S01]  /*1f380*/  MUFU.EX2 R183, R60 ;  /* 0x0000003c00b77308 */ /* 0x0007e20000000800 */
[----:B--2---:R-:W-:Y:S01]  /*1f390*/  FFMA.FTZ R56, R189, R3, -R68 ;  /* 0x00000003bd387223 */ /* 0x004fe20000010844 */
[----:B------:R-:W-:Y:S04]  /*1f3a0*/  MOV R189, R123 ;  /* 0x0000007b00bd7202 */ /* 0x000fe80000000f00 */
[----:B------:R-:W-:Y:S04]  /*1f3b0*/  ISETP.GT.AND P0, PT, R189, RZ, PT ;  /* 0x000000ffbd00720c */ /* 0x000fe80003f04270 */
[----:B------:R-:W2:Y:S01]  /*1f3c0*/  MUFU.EX2 R186, R56 ;  /* 0x0000003800ba7308 */ /* 0x000ea20000000800 */
[----:B-1----:R-:W1:Y:S01]  /*1f3d0*/  LDSM.16.MT88.4 R52, [R65+0xb000] ;  /* 0x00b000004134783b */ /* 0x002e620000004200 */
[----:B----4-:R-:W-:Y:S01]  /*1f3e0*/  F2FP.F16.F32.PACK_AB R46, R187, R213 ;  /* 0x000000d5bb2e723e */ /* 0x010fe200000000ff */
[----:B---3--:R-:W-:Y:S01]  /*1f3f0*/  FFMA.FTZ R60, R193, R3, -R66 ;  /* 0x00000003c13c7223 */ /* 0x008fe20000010842 */
[----:B------:R-:W-:Y:S06]  /*1f400*/  MOV R193, R127 ;  /* 0x0000007f00c17202 */ /* 0x000fec0000000f00 */
[----:B------:R3:W4:Y:S01]  /*1f410*/  MUFU.EX2 R184, R60 ;  /* 0x0000003c00b87308 */ /* 0x0007220000000800 */
[----:B--2---:R-:W-:Y:S01]  /*1f420*/  F2FP.F16.F32.PACK_AB R47, R185, R186 ;  /* 0x000000bab92f723e */ /* 0x004fe200000000ff */
[----:B------:R-:W2:Y:S08]  /*1f430*/  LDSM.16.MT88.4 R56, [R43+0xb000] ;  /* 0x00b000002b38783b */ /* 0x000eb00000004200 */
[----:B---3--:R-:W3:Y:S01]  /*1f440*/  LDSM.16.MT88.4 R60, [R64+0x1000] ;  /* 0x00100000403c783b */ /* 0x008ee20000004200 */
[C---:B-1----:R-:W-:Y:S03]  /*1f450*/  HMMA.16816.F32 R4, R44.reuse, R52, R4 ;  /* 0x000000342c04723c */ /* 0x042fe60000001804 */
[----:B------:R-:W-:Y:S01]  /*1f460*/  FFMA.FTZ R52, R194, R3, -R68 ;  /* 0x00000003c2347223 */ /* 0x000fe20000010844 */
[----:B------:R-:W-:Y:S03]  /*1f470*/  MOV R194, R131 ;  /* 0x0000008300c27202 */ /* 0x000fe60000000f00 */
[----:B------:R1:W-:Y:S01]  /*1f480*/  MUFU.EX2 R181, R52 ;  /* 0x0000003400b57308 */ /* 0x0003e20000000800 */
[C---:B------:R-:W-:Y:S08]  /*1f490*/  HMMA.16816.F32 R8, R44.reuse, R54, R8 ;  /* 0x000000362c08723c */ /* 0x040ff00000001808 */
[C---:B--2---:R-:W-:Y:S03]  /*1f4a0*/  HMMA.16816.F32 R12, R44.reuse, R56, R12 ;  /* 0x000000382c0c723c */ /* 0x044fe6000000180c */
[-C--:B------:R-:W-:Y:S01]  /*1f4b0*/  FFMA.FTZ R56, R198, R3.reuse, -R66 ;  /* 0x00000003c6387223 */ /* 0x080fe20000010842 */
[----:B------:R-:W-:Y:S01]  /*1f4c0*/  MOV R198, R122 ;  /* 0x0000007a00c67202 */ /* 0x000fe20000000f00 */
[--C-:B-1----:R-:W-:Y:S03]  /*1f4d0*/  FFMA.FTZ R52, R196, R3, -R68.reuse ;  /* 0x00000003c4347223 */ /* 0x102fe60000010844 */
[C---:B------:R-:W-:Y:S01]  /*1f4e0*/  HMMA.16816.F32 R16, R44.reuse, R58, R16 ;  /* 0x0000003a2c10723c */ /* 0x040fe20000001810 */
[----:B------:R1:W-:Y:S02]  /*1f4f0*/  MUFU.EX2 R179, R56 ;  /* 0x0000003800b37308 */ /* 0x0003e40000000800 */
[----:B------:R-:W-:Y:S05]  /*1f500*/  MOV R196, R133 ;  /* 0x0000008500c47202 */ /* 0x000fea0000000f00 */
[C---:B------:R-:W-:Y:S03]  /*1f510*/  HMMA.16816.F32 R20, R44.reuse, R48, R20 ;  /* 0x000000302c14723c */ /* 0x040fe60000001814 */
[----:B------:R2:W5:Y:S01]  /*1f520*/  MUFU.EX2 R180, R52 ;  /* 0x0000003400b47308 */ /* 0x0005620000000800 */
[-CC-:B------:R-:W-:Y:S01]  /*1f530*/  FFMA.FTZ R48, R199, R3.reuse, -R68.reuse ;  /* 0x00000003c7307223 */ /* 0x180fe20000010844 */
[----:B------:R-:W-:Y:S03]  /*1f540*/  MOV R199, R118 ;  /* 0x0000007600c77202 */ /* 0x000fe60000000f00 */
[C---:B------:R-:W-:Y:S05]  /*1f550*/  HMMA.16816.F32 R24, R44.reuse, R50, R24 ;  /* 0x000000322c18723c */ /* 0x040fea0000001818 */
[----:B------:R4:W-:Y:S01]  /*1f560*/  MUFU.EX2 R175, R48 ;  /* 0x0000003000af7308 */ /* 0x0009e20000000800 */
[----:B-1----:R-:W-:Y:S01]  /*1f570*/  FFMA.FTZ R56, R197, R3, -R68 ;  /* 0x00000003c5387223 */ /* 0x002fe20000010844 */
[----:B------:R-:W-:Y:S01]  /*1f580*/  MOV R197, R117 ;  /* 0x0000007500c57202 */ /* 0x000fe20000000f00 */
[C---:B---3--:R-:W-:Y:S07]  /*1f590*/  HMMA.16816.F32 R28, R44.reuse, R60, R28 ;  /* 0x0000003c2c1c723c */ /* 0x048fee000000181c */
[----:B------:R-:W1:Y:S01]  /*1f5a0*/  MUFU.EX2 R178, R56 ;  /* 0x0000003800b27308 */ /* 0x000e620000000800 */
[-CC-:B--2---:R-:W-:Y:S01]  /*1f5b0*/  FFMA.FTZ R52, R195, R3.reuse, -R66.reuse ;  /* 0x00000003c3347223 */ /* 0x184fe20000010842 */
[--C-:B------:R-:W-:Y:S01]  /*1f5c0*/  FFMA.FTZ R60, R200, R3, -R66.reuse ;  /* 0x00000003c83c7223 */ /* 0x100fe20000010842 */
[----:B------:R-:W-:Y:S02]  /*1f5d0*/  MOV R200, R110 ;  /* 0x0000006e00c87202 */ /* 0x000fe40000000f00 */
[----:B------:R-:W-:Y:S01]  /*1f5e0*/  MOV R195, R132 ;  /* 0x0000008400c37202 */ /* 0x000fe20000000f00 */
[----:B------:R-:W-:Y:S04]  /*1f5f0*/  HMMA.16816.F32 R32, R44, R62, R32 ;  /* 0x0000003e2c20723c */ /* 0x000fe80000001820 */
[----:B------:R-:W2:Y:S01]  /*1f600*/  MUFU.EX2 R182, R52 ;  /* 0x0000003400b67308 */ /* 0x000ea20000000800 */
[----:B----4-:R-:W-:Y:S01]  /*1f610*/  LDSM.16.MT88.4 R48, [R2+0x1800] ;  /* 0x001800000230783b */ /* 0x010fe20000004200 */
[----:B------:R-:W-:Y:S02]  /*1f620*/  F2FP.F16.F32.PACK_AB R44, R184, R183 ;  /* 0x000000b7b82c723e */ /* 0x000fe400000000ff */
[----:B-----5:R-:W-:Y:S06]  /*1f630*/  F2FP.F16.F32.PACK_AB R45, R180, R181 ;  /* 0x000000b5b42d723e */ /* 0x020fec00000000ff */
[----:B------:R3:W-:Y:S01]  /*1f640*/  MUFU.EX2 R176, R60 ;  /* 0x0000003c00b07308 */ /* 0x0007e20000000800 */
[----:B-1----:R-:W-:Y:S01]  /*1f650*/  F2FP.F16.F32.PACK_AB R47, R175, R178 ;  /* 0x000000b2af2f723e */ /* 0x002fe200000000ff */
[----:B------:R-:W-:Y:S01]  /*1f660*/  LDSM.16.MT88.4 R56, [R43+0xb800] ;  /* 0x00b800002b38783b */ /* 0x000fe20000004200 */
[----:B--2---:R-:W-:Y:S07]  /*1f670*/  F2FP.F16.F32.PACK_AB R46, R179, R182 ;  /* 0x000000b6b32e723e */ /* 0x004fee00000000ff */
[----:B------:R-:W1:Y:S01]  /*1f680*/  LDSM.16.MT88.4 R52, [R65+0xb800] ;  /* 0x00b800004134783b */ /* 0x000e620000004200 */
[-C--:B---3--:R-:W-:Y:S01]  /*1f690*/  FFMA.FTZ R60, R201, R3.reuse, -R66 ;  /* 0x00000003c93c7223 */ /* 0x088fe20000010842 */
        /* <DEDUP_REMOVED lines=13> */
[-CC-:B-1----:R-:W-:Y:S01]  /*1f770*/  FFMA.FTZ R52, R204, R3.reuse, -R68.reuse ;  /* 0x00000003cc347223 */ /* 0x182fe20000010844 */
        /* <DEDUP_REMOVED lines=12> */
[----:B------:R-:W-:Y:S01]  /*1f840*/  MOV R203, R174 ;  /* 0x000000ae00cb7202 */ /* 0x000fe20000000f00 */
[--C-:B------:R-:W-:Y:S01]  /*1f850*/  FFMA.FTZ R60, R208, R3, -R66.reuse ;  /* 0x00000003d03c7223 */ /* 0x100fe20000010842 */
[----:B------:R-:W-:Y:S03]  /*1f860*/  MOV R208, R116 ;  /* 0x0000007400d07202 */ /* 0x000fe60000000f00 */
        /* <DEDUP_REMOVED lines=13> */
[----:B---3--:R-:W3:Y:S01]  /*1f940*/  LDSM.16.MT88.4 R60, [R64+0x2000] ;  /* 0x00200000403c783b */ /* 0x008ee20000004200 */
[C---:B-1----:R-:W-:Y:S03]  /*1f950*/  HMMA.16816.F32 R4, R44.reuse, R52, R4 ;  /* 0x000000342c04723c */ /* 0x042fe60000001804 */
[----:B------:R-:W-:Y:S01]  /*1f960*/  FFMA.FTZ R52, R210, R3, -R68 ;  /* 0x00000003d2347223 */ /* 0x000fe20000010844 */
[----:B------:R-:W-:Y:S03]  /*1f970*/  MOV R210, R109 ;  /* 0x0000006d00d27202 */ /* 0x000fe60000000f00 */
[----:B------:R1:W-:Y:S01]  /*1f980*/  MUFU.EX2 R166, R52 ;  /* 0x0000003400a67308 */ /* 0x0003e20000000800 */
[C---:B------:R-:W-:Y:S08]  /*1f990*/  HMMA.16816.F32 R8, R44.reuse, R54, R8 ;  /* 0x000000362c08723c */ /* 0x040ff00000001808 */
[C---:B------:R-:W-:Y:S03]  /*1f9a0*/  HMMA.16816.F32 R12, R44.reuse, R56, R12 ;  /* 0x000000382c0c723c */ /* 0x040fe6000000180c */
[-C--:B------:R-:W-:Y:S04]  /*1f9b0*/  FFMA.FTZ R56, R218, R3.reuse, -R66 ;  /* 0x00000003da387223 */ /* 0x080fe80000010842 */
[----:B------:R5:W-:Y:S01]  /*1f9c0*/  MUFU.EX2 R163, R56 ;  /* 0x0000003800a37308 */ /* 0x000be20000000800 */
[C---:B------:R-:W-:Y:S03]  /*1f9d0*/  HMMA.16816.F32 R16, R44.reuse, R58, R16 ;  /* 0x0000003a2c10723c */ /* 0x040fe60000001810 */
[-CC-:B-1----:R-:W-:Y:S02]  /*1f9e0*/  FFMA.FTZ R52, R216, R3.reuse, -R68.reuse ;  /* 0x00000003d8347223 */ /* 0x182fe40000010844 */
[----:B------:R-:W2:Y:S04]  /*1f9f0*/  LDL.LU R216, [R1+0x14] ;  /* 0x0000140001d87983 */ /* 0x000ea80000300800 */
        /* <DEDUP_REMOVED lines=9> */
[--C-:B------:R-:W-:Y:S01]  /*1fa90*/  FFMA.FTZ R60, R229, R3, -R66.reuse ;  /* 0x00000003e53c7223 */ /* 0x100fe20000010842 */
[----:B------:R-:W-:Y:S04]  /*1faa0*/  MOV R211, R95 ;  /* 0x0000005f00d37202 */ /* 0x000fe80000000f00 */
        /* <DEDUP_REMOVED lines=77> */
[----:B--2---:R-:W-:Y:S04]  /*1ff80*/  FFMA.FTZ R36, R36, R216, R211 ;  /* 0x000000d824247223 */ /* 0x004fe800000100d3 */
[----:B------:R-:W-:Y:S04]  /*1ff90*/  FADD.FTZ R36, R208, R36 ;  /* 0x00000024d0247221 */ /* 0x000fe80000010000 */
[----:B------:R-:W-:Y:S01]  /*1ffa0*/  FADD.FTZ R36, R206, R36 ;  /* 0x00000024ce247221 */ /* 0x000fe20000010000 */
        /* <DEDUP_REMOVED lines=14> */
[-C--:B--2---:R-:W-:Y:S06]  /*20090*/  FFMA.FTZ R56, R74, R3.reuse, -R68 ;  /* 0x000000034a387223 */ /* 0x084fec0000010844 */
[----:B------:R-:W2:Y:S01]  /*200a0*/  MUFU.EX2 R137, R56 ;  /* 0x0000003800897308 */ /* 0x000ea20000000800 */
[C---:B---3--:R-:W-:Y:S03]  /*200b0*/  HMMA.16816.F32 R28, R44.reuse, R60, R28 ;  /* 0x0000003c2c1c723c */ /* 0x048fe6000000181c */
[-CC-:B-1----:R-:W-:Y:S01]  /*200c0*/  FFMA.FTZ R52, R72, R3.reuse, -R66.reuse ;  /* 0x0000000348347223 */ /* 0x182fe20000010842 */
[--C-:B------:R-:W-:Y:S05]  /*200d0*/  FFMA.FTZ R60, R76, R3, -R66.reuse ;  /* 0x000000034c3c7223 */ /* 0x100fea0000010842 */
[----:B------:R-:W1:Y:S01]  /*200e0*/  MUFU.EX2 R139, R52 ;  /* 0x00000034008b7308 */ /* 0x000e620000000800 */
[----:B------:R-:W-:Y:S01]  /*200f0*/  HMMA.16816.F32 R32, R44, R62, R32 ;  /* 0x0000003e2c20723c */ /* 0x000fe20000001820 */
[----:B-----5:R-:W-:Y:S02]  /*20100*/  LDSM.16.MT88.4 R48, [R2+0x4000] ;  /* 0x004000000230783b */ /* 0x020fe40000004200 */
[----:B----4-:R-:W-:Y:S02]  /*20110*/  F2FP.F16.F32.PACK_AB R45, R140, R142 ;  /* 0x0000008e8c2d723e */ /* 0x010fe400000000ff */
        /* <DEDUP_REMOVED lines=243> */
[----:B------:R-:W-:Y:S01]  /*21050*/  FFMA.FTZ R68, R41, R3, -R68 ;  /* 0x0000000329447223 */ /* 0x000fe20000010844 */
[----:B------:R2:W3:Y:S01]  /*21060*/  MUFU.EX2 R67, R0 ;  /* 0x0000000000437308 */ /* 0x0004e20000000800 */
[----:B------:R-:W-:Y:S02]  /*21070*/  FADD.FTZ R36, R157, R36 ;  /* 0x000000249d247221 */ /* 0x000fe40000010000 */
[----:B------:R-:W-:Y:S02]  /*21080*/  LDSM.16.MT88.4 R156, [R2+0x7800] ;  /* 0x00780000029c783b */ /* 0x000fe40000004200 */
        /* <DEDUP_REMOVED lines=8> */
[----:B---3--:R-:W-:Y:S02]  /*21110*/  F2FP.F16.F32.PACK_AB R47, R67, R69 ;  /* 0x00000045432f723e */ /* 0x008fe400000000ff */
        /* <DEDUP_REMOVED lines=8> */
[----:B------:R-:W-:Y:S01]  /*211a0*/  LDSM.16.MT88.4 R148, [R43+0x11800] ;  /* 0x011800002b94783b */ /* 0x000fe20000004200 */
[----:B-1----:R-:W-:Y:S01]  /*211b0*/  F2FP.F16.F32.PACK_AB R167, R68, R42 ;  /* 0x0000002a44a7723e */ /* 0x002fe200000000ff */
[----:B------:R-:W-:Y:S01]  /*211c0*/  FADD.FTZ R0, R144, R0 ;  /* 0x0000000090007221 */ /* 0x000fe20000010000 */
[C---:B------:R-:W-:Y:S03]  /*211d0*/  HMMA.16816.F32 R8, R44.reuse, R58, R8 ;  /* 0x0000003a2c08723c */ /* 0x040fe60000001808 */
[----:B------:R-:W1:Y:S01]  /*211e0*/  MUFU.EX2 R61, R39 ;  /* 0x00000027003d7308 */ /* 0x000e620000000800 */
[----:B------:R-:W-:Y:S01]  /*211f0*/  FADD.FTZ R0, R146, R0 ;  /* 0x0000000092007221 */ /* 0x000fe20000010000 */
[----:B------:R-:W3:Y:S01]  /*21200*/  LDSM.16.MT88.4 R56, [R64+0x7000] ;  /* 0x007000004038783b */ /* 0x000ee20000004200 */
[--C-:B--2---:R-:W-:Y:S07]  /*21210*/  FFMA.FTZ R36, R212, R3, -R66.reuse ;  /* 0x00000003d4247223 */ /* 0x104fee0000010842 */
[----:B------:R2:W4:Y:S01]  /*21220*/  MUFU.EX2 R62, R36 ;  /* 0x00000024003e7308 */ /* 0x0005220000000800 */
[C---:B-----5:R-:W-:Y:S03]  /*21230*/  HMMA.16816.F32 R12, R44.reuse, R52, R12 ;  /* 0x000000342c0c723c */ /* 0x060fe6000000180c */
[----:B-1----:R-:W-:Y:S01]  /*21240*/  F2FP.F16.F32.PACK_AB R165, R40, R61 ;  /* 0x0000003d28a5723e */ /* 0x002fe200000000ff */
[-CC-:B------:R-:W-:Y:S01]  /*21250*/  FFMA.FTZ R39, R128, R3.reuse, -R66.reuse ;  /* 0x0000000380277223 */ /* 0x180fe20000010842 */
[----:B------:R-:W-:Y:S03]  /*21260*/  FFMA.FTZ R66, R129, R3, -R66 ;  /* 0x0000000381427223 */ /* 0x000fe60000010842 */
[C---:B------:R-:W-:Y:S02]  /*21270*/  HMMA.16816.F32 R16, R44.reuse, R54, R16 ;  /* 0x000000362c10723c */ /* 0x040fe40000001810 */
[----:B------:R-:W-:Y:S01]  /*21280*/  MUFU.EX2 R39, R39 ;  /* 0x0000002700277308 */ /* 0x000fe20000000800 */
[----:B--2---:R-:W-:Y:S01]  /*21290*/  FADD.FTZ R36, R140, R60 ;  /* 0x0000003c8c247221 */ /* 0x004fe20000010000 */
[----:B----4-:R-:W-:Y:S04]  /*212a0*/  F2FP.F16.F32.PACK_AB R164, R62, R63 ;  /* 0x0000003f3ea4723e */ /* 0x010fe800000000ff */
[C---:B------:R-:W-:Y:S04]  /*212b0*/  HMMA.16816.F32 R20, R44.reuse, R48, R20 ;  /* 0x000000302c14723c */ /* 0x040fe80000001814 */
[----:B------:R-:W1:Y:S01]  /*212c0*/  MUFU.EX2 R66, R66 ;  /* 0x0000004200427308 */ /* 0x000e620000000800 */
[----:B------:R-:W-:Y:S01]  /*212d0*/  FADD.FTZ R60, R137, R36 ;  /* 0x00000024893c7221 */ /* 0x000fe20000010000 */
[----:B------:R-:W-:Y:S03]  /*212e0*/  FADD.FTZ R36, R139, R0 ;  /* 0x000000008b247221 */ /* 0x000fe60000010000 */
[----:B------:R-:W-:Y:S01]  /*212f0*/  FADD.FTZ R0, R138, R60 ;  /* 0x0000003c8a007221 */ /* 0x000fe20000010000 */
[C---:B------:R-:W-:Y:S03]  /*21300*/  HMMA.16816.F32 R24, R44.reuse, R50, R24 ;  /* 0x000000322c18723c */ /* 0x040fe60000001818 */
[----:B------:R-:W-:Y:S01]  /*21310*/  FADD.FTZ R36, R141, R36 ;  /* 0x000000248d247221 */ /* 0x000fe20000010000 */
[----:B------:R-:W-:Y:S01]  /*21320*/  FADD.FTZ R0, R132, R0 ;  /* 0x0000000084007221 */ /* 0x000fe20000010000 */
[----:B------:R-:W2:Y:S01]  /*21330*/  LDSM.16.MT88.4 R140, [R65+0x11800] ;  /* 0x01180000418c783b */ /* 0x000ea20000004200 */
[----:B------:R-:W-:Y:S01]  /*21340*/  MOV R132, R37 ;  /* 0x0000002500847202 */ /* 0x000fe20000000f00 */
[----:B------:R-:W-:Y:S01]  /*21350*/  FADD.FTZ R36, R133, R36 ;  /* 0x0000002485247221 */ /* 0x000fe20000010000 */
[C---:B---3--:R-:W-:Y:S03]  /*21360*/  HMMA.16816.F32 R28, R44.reuse, R56, R28 ;  /* 0x000000382c1c723c */ /* 0x048fe6000000181c */
[----:B------:R-:W-:Y:S01]  /*21370*/  FADD.FTZ R0, R131, R0 ;  /* 0x0000000083007221 */ /* 0x000fe20000010000 */
[----:B------:R-:W-:Y:S01]  /*21380*/  FADD.FTZ R36, R136, R36 ;  /* 0x0000002488247221 */ /* 0x000fe20000010000 */
[----:B-1----:R-:W-:Y:S02]  /*21390*/  F2FP.F16.F32.PACK_AB R166, R66, R39 ;  /* 0x0000002742a6723e */ /* 0x002fe400000000ff */
[----:B------:R-:W-:Y:S01]  /*213a0*/  FADD.FTZ R0, R126, R0 ;  /* 0x000000007e007221 */ /* 0x000fe20000010000 */
[----:B------:R-:W-:Y:S03]  /*213b0*/  HMMA.16816.F32 R32, R44, R58, R32 ;  /* 0x0000003a2c20723c */ /* 0x000fe60000001820 */
[----:B------:R-:W-:Y:S01]  /*213c0*/  FADD.FTZ R36, R130, R36 ;  /* 0x0000002482247221 */ /* 0x000fe20000010000 */
[----:B------:R-:W-:Y:S01]  /*213d0*/  FADD.FTZ R0, R125, R0 ;  /* 0x000000007d007221 */ /* 0x000fe20000010000 */
[----:B------:R-:W-:Y:S02]  /*213e0*/  MOV R133, R38 ;  /* 0x0000002600857202 */ /* 0x000fe40000000f00 */
        /* <DEDUP_REMOVED lines=12> */
[C---:B--2---:R-:W-:Y:S01]  /*214b0*/  HMMA.16816.F32 R136, R164.reuse, R140, R4 ;  /* 0x0000008ca488723c */ /* 0x044fe20000001804 */
        /* <DEDUP_REMOVED lines=41> */
[----:B------:R-:W-:Y:S01]  /*21750*/  FADD.FTZ R2, R42, R0 ;  /* 0x000000002a027221 */ /* 0x000fe20000010000 */
[----:B------:R-:W-:Y:S02]  /*21760*/  IADD3 R0, PT, PT, R189, -0x1, RZ ;  /* 0xffffffffbd007810 */ /* 0x000fe40007ffe0ff */
[----:B------:R-:W-:Y:S01]  /*21770*/  FADD.FTZ R3, R39, R3 ;  /* 0x0000000327037221 */ /* 0x000fe20000010000 */
[----:B------:R-:W-:Y:S03]  /*21780*/  FADD.FTZ R4, R68, R2 ;  /* 0x0000000244047221 */ /* 0x000fe60000010000 */
[----:B------:R-:W-:Y:S02]  /*21790*/  FADD.FTZ R2, R66, R3 ;  /* 0x0000000342027221 */ /* 0x000fe40000010000 */
[----:B------:R2:W-:Y:S04]  /*217a0*/  STL [R1+0x14], R4 ;  /* 0x0000140401007387 */ /* 0x0005e80000100800 */
[----:B------:R2:W-:Y:S04]  /*217b0*/  STL [R1+0x10], R2 ;  /* 0x0000100201007387 */ /* 0x0005e80000100800 */
[----:B------:R2:W-:Y:S04]  /*217c0*/  STL [R1+0x4], R0 ;  /* 0x0000040001007387 */ /* 0x0005e80000100800 */
[----:B------:R2:W-:Y:S01]  /*217d0*/  STL [R1], R190 ;  /* 0x000000be01007387 */ /* 0x0005e20000100800 */
[----:B------:R-:W-:Y:S05]  /*217e0*/  @P0 BRA `(.L_x_1426) ;  /* 0xffffff90006c0947 */ /* 0x000fea000383ffff */
.L_x_1419:
[----:B------:R3:W5:Y:S04]  /*217f0*/  LDL R8, [R1+0x10] ;  /* 0x0000100001087983 */ /* 0x0007680000100800 */
[----:B------:R3:W5:Y:S01]  /*21800*/  LDL R6, [R1+0x14] ;  /* 0x0000140001067983 */ /* 0x0007620000100800 */
[----:B------:R-:W4:Y:S01]  /*21810*/  LDC.64 R40, c[0x0][0x358] ;  /* 0x0000d600ff287b82 */ /* 0x000f220000000a00 */
[----:B------:R-:W-:Y:S01]  /*21820*/  IMAD.MOV.U32 R7, RZ, RZ, 0x20 ;  /* 0x00000020ff077424 */ /* 0x000fe200078e00ff */
[----:B----4-:R-:W-:Y:S02]  /*21830*/  R2UR UR4, R40 ;  /* 0x00000000280472ca */ /* 0x010fe400000e0000 */
[----:B------:R-:W-:-:S13]  /*21840*/  R2UR UR5, R41 ;  /* 0x00000000290572ca */ /* 0x000fda00000e0000 */
[----:B------:R3:W5:Y:S01]  /*21850*/  LD.E R24, desc[UR4][R134.64+0xd8] ;  /* 0x0000d80486187980 */ /* 0x000762000c101900 */
[----:B------:R-:W-:-:S03]  /*21860*/  UMOV UR4, 0xffffffff ;  /* 0xffffffff00047882 */ /* 0x000fc60000000000 */
        /* <DEDUP_REMOVED lines=8> */
.L_x_1440:
[----:B------:R-:W1:Y:S01]  /*218f0*/  MUFU.RCP R0, R22 ;  /* 0x0000001600007308 */ /* 0x000e620000001000 */
[----:B------:R-:W-:Y:S01]  /*21900*/  FSETP.NE.FTZ.AND P6, PT, R22, RZ, PT ;  /* 0x000000ff1600720b */ /* 0x000fe20003fd5000 */
[----:B----4-:R-:W-:Y:S01]  /*21910*/  FADD.FTZ R23, R2, R3 ;  /* 0x0000000302177221 */ /* 0x010fe20000010000 */
[C---:B------:R-:W-:Y:S01]  /*21920*/  IMAD.SHL.U32 R4, R226.reuse, 0x10, RZ ;  /* 0x00000010e2047824 */ /* 0x040fe200078e00ff */
[----:B------:R-:W2:Y:S01]  /*21930*/  LDL R25, [R1+0x38] ;  /* 0x0000380001197983 */ /* 0x000ea20000100800 */
[----:B------:R-:W-:Y:S01]  /*21940*/  IMAD.SHL.U32 R3, R226, 0x2, RZ ;  /* 0x00000002e2037824 */ /* 0x000fe200078e00ff */
[----:B------:R-:W-:Y:S02]  /*21950*/  MOV R21, 0x10 ;  /* 0x0000001000157802 */ /* 0x000fe40000000f00 */
[----:B------:R-:W-:Y:S02]  /*21960*/  LOP3.LUT R4, R4, 0x1c0, RZ, 0xc0, !PT ;  /* 0x000001c004047812 */ /* 0x000fe400078ec0ff */
[----:B------:R-:W-:-:S02]  /*21970*/  FSETP.NE.FTZ.AND P5, PT, R23, RZ, PT ;  /* 0x000000ff1700720b */ /* 0x000fc40003fb5000 */
[--C-:B------:R-:W-:Y:S02]  /*21980*/  LOP3.LUT R224, R224, 0x6, R3.reuse, 0xf8, !PT ;  /* 0x00000006e0e07812 */ /* 0x100fe400078ef803 */
[----:B------:R-:W-:Y:S02]  /*21990*/  R2P PR, R226, 0x18 ;  /* 0x00000018e2007804 */ /* 0x000fe40000000000 */
[----:B------:R-:W-:Y:S02]  /*219a0*/  SEL R21, R21, 0xfffffff0, !P2 ;  /* 0xfffffff015157807 */ /* 0x000fe40005000000 */
[----:B-1----:R-:W-:Y:S02]  /*219b0*/  FSEL R2, R0, 1, P6 ;  /* 0x3f80000000027808 */ /* 0x002fe40003000000 */
        /* <DEDUP_REMOVED lines=52> */
[----:B------:R-:W-:Y:S01]  /*21d00*/  R2UR UR5, R41 ;  /* 0x00000000290572ca */ /* 0x000fe200000e0000 */
        /* <DEDUP_REMOVED lines=9> */
[C---:B-1----:R-:W-:Y:S01]  /*21da0*/  IADD3 R0, PT, PT, R2.reuse, 0x40, RZ ;  /* 0x0000004002007810 */ /* 0x042fe20007ffe0ff */
[----:B------:R-:W-:Y:S01]  /*21db0*/  @P4 VIADD R0, R2, 0xffffffc0 ;  /* 0xffffffc002004836 */ /* 0x000fe20000000000 */
[----:B------:R-:W-:Y:S01]  /*21dc0*/  F2FP.F16.F32.PACK_AB R16, R16, R164 ;  /* 0x000000a41010723e */ /* 0x000fe200000000ff */
[----:B----4-:R-:W-:Y:S01]  /*21dd0*/  IMAD.IADD R4, R21, 0x1, R3 ;  /* 0x0000000115047824 */ /* 0x010fe200078e0203 */
[----:B------:R-:W-:-:S02]  /*21de0*/  F2FP.F16.F32.PACK_AB R15, R15, R166 ;  /* 0x000000a60f0f723e */ /* 0x000fc400000000ff */
[----:B------:R-:W-:Y:S02]  /*21df0*/  IADD3 R2, PT, PT, R7, R0, RZ ;  /* 0x0000000007027210 */ /* 0x000fe40007ffe0ff */
[----:B------:R-:W-:Y:S04]  /*21e00*/  STS [R4], R8 ;  /* 0x0000000804007388 */ /* 0x000fe80000000800 */
[----:B------:R-:W-:Y:S04]  /*21e10*/  STS [R4+0x400], R14 ;  /* 0x0004000e04007388 */ /* 0x000fe80000000800 */
[----:B------:R-:W-:Y:S01]  /*21e20*/  STS [R0], R13 ;  /* 0x0000000d00007388 */ /* 0x000fe20000000800 */
[----:B---3--:R-:W-:-:S03]  /*21e30*/  IMAD.IADD R3, R21, 0x1, R0 ;  /* 0x0000000115037824 */ /* 0x008fc600078e0200 */
        /* <DEDUP_REMOVED lines=8> */
[----:B-1----:R-:W3:Y:S01]  /*21ec0*/  LD.E.U8 R0, desc[UR4][R134.64+0x1c8] ;  /* 0x0001c80486007980 */ /* 0x002ee2000c101100 */
[----:B------:R-:W-:Y:S02]  /*21ed0*/  R2UR UR12, R40 ;  /* 0x00000000280c72ca */ /* 0x000fe400000e0000 */
[----:B------:R-:W-:-:S13]  /*21ee0*/  R2UR UR13, R41 ;  /* 0x00000000290d72ca */ /* 0x000fda00000e0000 */
[----:B------:R-:W4:Y:S01]  /*21ef0*/  LD.E.64 R4, desc[UR12][R134.64+0x88] ;  /* 0x0000880c86047980 */ /* 0x000f22000c101b00 */
[----:B---3--:R-:W-:-:S13]  /*21f00*/  ISETP.NE.AND P0, PT, R0, RZ, PT ;  /* 0x000000ff0000720c */ /* 0x008fda0003f05270 */
[C---:B------:R-:W-:Y:S02]  /*21f10*/  @!P0 R2UR UR10, R40.reuse ;  /* 0x00000000280a82ca */ /* 0x040fe400000e0000 */
[C---:B------:R-:W-:Y:S02]  /*21f20*/  @!P0 R2UR UR11, R41.reuse ;  /* 0x00000000290b82ca */ /* 0x040fe400000e0000 */
[----:B------:R-:W-:Y:S02]  /*21f30*/  @!P0 R2UR UR4, R40 ;  /* 0x00000000280482ca */ /* 0x000fe400000e0000 */
[----:B------:R-:W-:-:S09]  /*21f40*/  @!P0 R2UR UR5, R41 ;  /* 0x00000000290582ca */ /* 0x000fd200000e0000 */
[----:B------:R-:W3:Y:S04]  /*21f50*/  @!P0 LD.E R0, desc[UR10][R134.64+0x60] ;  /* 0x0000600a86008980 */ /* 0x000ee8000c101900 */
[----:B------:R-:W3:Y:S01]  /*21f60*/  @!P0 LD.E R2, desc[UR4][R134.64+0xb4] ;  /* 0x0000b40486028980 */ /* 0x000ee2000c101900 */
[----:B------:R-:W3:Y:S01]  /*21f70*/  S2R R39, SR_CTAID.Z ;  /* 0x0000000000277919 */ /* 0x000ee20000002700 */
[----:B------:R-:W3:Y:S01]  /*21f80*/  S2R R43, SR_CTAID.Y ;  /* 0x00000000002b7919 */ /* 0x000ee20000002600 */
[----:B--2---:R-:W-:Y:S02]  /*21f90*/  ISETP.NE.AND P1, PT, R25, -0x1, PT ;  /* 0xffffffff1900780c */ /* 0x004fe40003f25270 */
[C---:B------:R-:W-:Y:S02]  /*21fa0*/  R2UR UR4, R40.reuse ;  /* 0x00000000280472ca */ /* 0x040fe400000e0000 */
[----:B------:R-:W-:Y:S01]  /*21fb0*/  R2UR UR5, R41 ;  /* 0x00000000290572ca */ /* 0x000fe200000e0000 */
[----:B------:R1:W2:Y:S08]  /*21fc0*/  @P6 MUFU.LG2 R3, R22 ;  /* 0x0000001600036308 */ /* 0x0002b00000000c00 */
[----:B------:R-:W-:-:S02]  /*21fd0*/  @!P1 R2UR UR10, R40 ;  /* 0x00000000280a92ca */ /* 0x000fc400000e0000 */
[----:B------:R-:W-:Y:S01]  /*21fe0*/  @!P1 R2UR UR11, R41 ;  /* 0x00000000290b92ca */ /* 0x000fe200000e0000 */
[----:B------:R1:W1:Y:S01]  /*21ff0*/  @P5 MUFU.LG2 R10, R23 ;  /* 0x00000017000a5308 */ /* 0x0002620000000c00 */
[----:B------:R1:W5:Y:S01]  /*22000*/  LD.E.64 R14, desc[UR4][R134.64+0x90] ;  /* 0x00009004860e7980 */ /* 0x000362000c101b00 */
[----:B------:R-:W-:Y:S01]  /*22010*/  BSSY.RECONVERGENT B0, `(.L_x_1428) ;  /* 0x0000011000007945 */ /* 0x000fe20003800200 */
[-C--:B----4-:R-:W-:Y:S02]  /*22020*/  @P1 IMAD R19, R5, R25.reuse, RZ ;  /* 0x0000001905131224 */ /* 0x090fe400078e02ff */
[----:B------:R-:W-:-:S07]  /*22030*/  @P1 IMAD.WIDE.U32 R16, R4, R25, RZ ;  /* 0x0000001904101225 */ /* 0x000fce00078e00ff */
[----:B------:R4:W5:Y:S01]  /*22040*/  @!P1 LD.E.64 R8, desc[UR10][R134.64+0x80] ;  /* 0x0000800a86089980 */ /* 0x000962000c101b00 */
[----:B---3--:R-:W-:-:S04]  /*22050*/  @!P0 IMAD R0, R0, R43, R39 ;  /* 0x0000002b00008224 */ /* 0x008fc800078e0227 */
[----:B------:R-:W-:Y:S01]  /*22060*/  @!P0 IMAD R6, R0, R2, RZ ;  /* 0x0000000200068224 */ /* 0x000fe200078e02ff */
[----:B-12-4-:R-:W-:Y:S06]  /*22070*/  @!P0 BRA `(.L_x_1429) ;  /* 0x0000000000288947 */ /* 0x016fec0003800000 */
[C---:B------:R-:W-:Y:S02]  /*22080*/  @!P1 R2UR UR4, R40.reuse ;  /* 0x00000000280492ca */ /* 0x040fe400000e0000 */
[C---:B------:R-:W-:Y:S02]  /*22090*/  @!P1 R2UR UR5, R41.reuse ;  /* 0x00000000290592ca */ /* 0x040fe400000e0000 */
[----:B------:R-:W-:Y:S02]  /*220a0*/  R2UR UR10, R40 ;  /* 0x00000000280a72ca */ /* 0x000fe400000e0000 */
[----:B------:R-:W-:-:S09]  /*220b0*/  R2UR UR11, R41 ;  /* 0x00000000290b72ca */ /* 0x000fd200000e0000 */
[----:B------:R-:W2:Y:S04]  /*220c0*/  @!P1 LD.E R0, desc[UR4][R134.64+0xb4] ;  /* 0x0000b40486009980 */ /* 0x000ea8000c101900 */
[----:B------:R-:W3:Y:S01]  /*220d0*/  LD.E R2, desc[UR10][R134.64+0xd4] ;  /* 0x0000d40a86027980 */ /* 0x000ee2000c101900 */
[----:B--2---:R-:W-:Y:S02]  /*220e0*/  @!P1 IMAD R25, R0, R43, RZ ;  /* 0x0000002b00199224 */ /* 0x004fe400078e02ff */
[----:B---3--:R-:W-:-:S03]  /*220f0*/  IMAD R0, R2, R39, RZ ;  /* 0x0000002702007224 */ /* 0x008fc600078e02ff */
[----:B------:R1:W-:Y:S01]  /*22100*/  @!P1 STL [R1+0x38], R25 ;  /* 0x0000381901009387 */ /* 0x0003e20000100800 */
[----:B------:R-:W-:-:S03]  /*22110*/  IMAD.IADD R6, R0, 0x1, R25 ;  /* 0x0000000100067824 */ /* 0x000fc600078e0219 */
.L_x_1429:
[----:B------:R-:W-:Y:S05]  /*22120*/  BSYNC.RECONVERGENT B0 ;  /* 0x0000000000007941 */ /* 0x000fea0003800200 */
.L_x_1428:
[----:B------:R-:W2:Y:S04]  /*22130*/  LDL.LU R18, [R1+0x18] ;  /* 0x0000180001127983 */ /* 0x000ea80000300800 */
[----:B------:R3:W5:Y:S01]  /*22140*/  LDL R42, [R1+0x3c] ;  /* 0x00003c00012a7983 */ /* 0x0007620000100800 */
[C---:B------:R-:W-:Y:S01]  /*22150*/  R2UR UR10, R40.reuse ;  /* 0x00000000280a72ca */ /* 0x040fe200000e0000 */
[----:B------:R-:W-:Y:S01]  /*22160*/  @P6 FMUL.FTZ R3, R3, 0.69314718246459960938 ;  /* 0x3f31721803036820 */ /* 0x000fe20000410000 */
[C---:B------:R-:W-:Y:S01]  /*22170*/  R2UR UR11, R41.reuse ;  /* 0x00000000290b72ca */ /* 0x040fe200000e0000 */
[----:B------:R-:W4:Y:S01]  /*22180*/  S2R R11, SR_CTAID.X ;  /* 0x00000000000b7919 */ /* 0x000f220000002500 */
[----:B------:R-:W-:Y:S01]  /*22190*/  R2UR UR4, R40 ;  /* 0x00000000280472ca */ /* 0x000fe200000e0000 */
[----:B------:R-:W-:Y:S01]  /*221a0*/  @P5 FMUL.FTZ R2, R10, 0.69314718246459960938 ;  /* 0x3f3172180a025820 */ /* 0x000fe20000410000 */
[----:B------:R-:W-:Y:S01]  /*221b0*/  R2UR UR5, R41 ;  /* 0x00000000290572ca */ /* 0x000fe200000e0000 */
[----:B------:R-:W-:-:S02]  /*221c0*/  IMAD.MOV.U32 R12, RZ, RZ, 0x7f800000 ;  /* 0x7f800000ff0c7424 */ /* 0x000fc400078e00ff */
[C---:B------:R-:W-:Y:S01]  /*221d0*/  @P6 FFMA.FTZ R12, R24.reuse, R38, R3 ;  /* 0x00000026180c6223 */ /* 0x040fe20000010003 */
[----:B------:R-:W-:Y:S02]  /*221e0*/  IMAD.MOV.U32 R7, RZ, RZ, 0x7f800000 ;  /* 0x7f800000ff077424 */ /* 0x000fe400078e00ff */
[----:B------:R-:W-:Y:S01]  /*221f0*/  @P5 FFMA.FTZ R7, R24, R37, R2 ;  /* 0x0000002518075223 */ /* 0x000fe20000010002 */
[----:B------:R-:W-:Y:S02]  /*22200*/  LOP3.LUT P0, RZ, R226, 0x3, RZ, 0xc0, !PT ;  /* 0x00000003e2ff7812 */ /* 0x000fe4000780c0ff */
[----:B------:R-:W-:Y:S02]  /*22210*/  LOP3.LUT R223, R223, 0x30, RZ, 0xc0, !PT ;  /* 0x00000030dfdf7812 */ /* 0x000fe400078ec0ff */
[----:B------:R-:W-:Y:S02]  /*22220*/  SHF.R.U32.HI R13, RZ, 0x2, R226 ;  /* 0x00000002ff0d7819 */ /* 0x000fe400000116e2 */
[----:B------:R3:W5:Y:S02]  /*22230*/  LD.E.64 R2, desc[UR4][R134.64+0xa0] ;  /* 0x0000a00486027980 */ /* 0x000764000c101b00 */
[----:B------:R-:W-:Y:S01]  /*22240*/  LOP3.LUT R13, R223, 0x7, R13, 0xf8, !PT ;  /* 0x00000007df0d7812 */ /* 0x000fe200078ef80d */
[----:B----4-:R-:W-:-:S02]  /*22250*/  IMAD.SHL.U32 R36, R11, 0x40, RZ ;  /* 0x000000400b247824 */ /* 0x010fc400078e00ff */
[----:B------:R3:W5:Y:S01]  /*22260*/  LD.E.64 R10, desc[UR10][R134.64+0x70] ;  /* 0x0000700a860a7980 */ /* 0x000762000c101b00 */
[----:B------:R-:W-:Y:S05]  /*22270*/  WARPSYNC.ALL ;  /* 0x0000000000007948 */ /* 0x000fea0003800000 */
[----:B------:R-:W-:Y:S01]  /*22280*/  BSSY.RECONVERGENT B0, `(.L_x_1430) ;  /* 0x000001b000007945 */ /* 0x000fe20003800200 */
[----:B------:R-:W-:Y:S01]  /*22290*/  BAR.SYNC.DEFER_BLOCKING 0x0 ;  /* 0x0000000000007b1d */ /* 0x000fe20000010000 */
[----:B--2---:R-:W-:-:S04]  /*222a0*/  LOP3.LUT R0, R18, 0x1c0, RZ, 0xc0, !PT ;  /* 0x000001c012007812 */ /* 0x004fc800078ec0ff */
[----:B------:R-:W-:-:S04]  /*222b0*/  LOP3.LUT R0, R0, 0x38, R226, 0xf8, !PT ;  /* 0x0000003800007812 */ /* 0x000fc800078ef8e2 */
[----:B------:R-:W-:-:S04]  /*222c0*/  LOP3.LUT R0, R0, R222, RZ, 0x3c, !PT ;  /* 0x000000de00007212 */ /* 0x000fc800078e3cff */
[----:B------:R-:W-:-:S04]  /*222d0*/  LOP3.LUT R0, R0, 0x1e00, R18, 0xf8, !PT ;  /* 0x00001e0000007812 */ /* 0x000fc800078ef812 */
[----:B------:R-:W-:-:S05]  /*222e0*/  LEA R0, R0, UR8, 0x1 ;  /* 0x0000000800007c11 */ /* 0x000fca000f8e08ff */
[----:B------:R3:W2:Y:S04]  /*222f0*/  LDS.128 R20, [R0] ;  /* 0x0000000000147984 */ /* 0x0006a80000000c00 */
[----:B-1----:R3:W1:Y:S04]  /*22300*/  LDS.128 R24, [R0+0x800] ;  /* 0x0008000000187984 */ /* 0x0026680000000c00 */
[----:B------:R3:W4:Y:S04]  /*22310*/  LDS.128 R28, [R0+0x1000] ;  /* 0x00100000001c7984 */ /* 0x0007280000000c00 */
[----:B------:R3:W1:Y:S01]  /*22320*/  LDS.128 R32, [R0+0x1800] ;  /* 0x0018000000207984 */ /* 0x0006620000000c00 */
[----:B------:R-:W-:Y:S05]  /*22330*/  @P0 BRA `(.L_x_1431) ;  /* 0x00000000003c0947 */ /* 0x000fea0003800000 */
[----:B---3-5:R-:W-:Y:S02]  /*22340*/  IMAD.IADD R0, R42, 0x1, -R36 ;  /* 0x000000012a007824 */ /* 0x028fe400078e0a24 */
        /* <DEDUP_REMOVED lines=10> */
[----:B------:R-:W-:-:S04]  /*223f0*/  LEA R2, P3, R6, R2, 0x2 ;  /* 0x0000000206027211 */ /* 0x000fc800078610ff */
[----:B------:R-:W-:-:S05]  /*22400*/  LEA.HI.X R3, R6, R3, R0, 0x2, P3 ;  /* 0x0000000306037211 */ /* 0x000fca00018f1400 */
[----:B------:R3:W-:Y:S04]  /*22410*/  @!P2 ST.E desc[UR10][R2.64], R12 ;  /* 0x0000000c0200a985 */ /* 0x0007e8000c10190a */
[----:B------:R3:W-:Y:S02]  /*22420*/  @!P0 ST.E desc[UR4][R2.64+0x20], R7 ;  /* 0x0000200702008985 */ /* 0x0007e4000c101904 */
.L_x_1431:
[----:B------:R-:W-:Y:S05]  /*22430*/  BSYNC.RECONVERGENT B0 ;  /* 0x0000000000007941 */ /* 0x000fea0003800200 */
.L_x_1430:
[----:B------:R-:W-:Y:S02]  /*22440*/  R2UR UR4, R40 ;  /* 0x00000000280472ca */ /* 0x000fe400000e0000 */
[----:B------:R-:W-:-:S13]  /*22450*/  R2UR UR5, R41 ;  /* 0x00000000290572ca */ /* 0x000fda00000e0000 */
[----:B------:R-:W2:Y:S01]  /*22460*/  LD.E R6, desc[UR4][R134.64+0xc0] ;  /* 0x0000c00486067980 */ /* 0x000ea2000c101900 */
[-C--:B---3-5:R-:W-:Y:S01]  /*22470*/  @!P1 IMAD R0, R9, R43.reuse, RZ ;  /* 0x0000002b09009224 */ /* 0x0a8fe200078e02ff */
[----:B------:R-:W-:Y:S01]  /*22480*/  SHF.R.U32.HI R226, RZ, 0x3, R226 ;  /* 0x00000003ffe27819 */ /* 0x000fe200000116e2 */
[----:B------:R-:W-:Y:S01]  /*22490*/  @!P1 IMAD.WIDE.U32 R2, R8, R43, RZ ;  /* 0x0000002b08029225 */ /* 0x000fe200078e00ff */
        /* <DEDUP_REMOVED lines=33> */
[----:B--2---:R-:W-:Y:S01]  /*226b0*/  IADD3 R8, P0, PT, R226, 0x10, RZ ;  /* 0x00000010e2087810 */ /* 0x004fe20007f1e0ff */
        /* <DEDUP_REMOVED lines=11> */
[----:B-1----:R3:W-:Y:S02]  /*22770*/  ST.E.128 desc[UR4][R8.64], R24 ;  /* 0x0000001808007985 */ /* 0x0027e4000c101d04 */
.L_x_1433:
[----:B------:R-:W-:Y:S05]  /*22780*/  BSYNC.RECONVERGENT B0 ;  /* 0x0000000000007941 */ /* 0x000fea0003800200 */
.L_x_1432:
[----:B------:R-:W-:Y:S04]  /*22790*/  BSSY.RECONVERGENT B0, `(.L_x_1434) ;  /* 0x000000f000007945 */ /* 0x000fe80003800200 */
[----:B------:R-:W-:Y:S05]  /*227a0*/  @P4 BRA `(.L_x_1435) ;  /* 0x0000000000344947 */ /* 0x000fea0003800000 */
[----:B--23--:R-:W-:Y:S01]  /*227b0*/  IADD3 R8, P0, PT, R226, 0x20, RZ ;  /* 0x00000020e2087810 */ /* 0x00cfe20007f1e0ff */
        /* <DEDUP_REMOVED lines=12> */
.L_x_1435:
[----:B------:R-:W-:Y:S05]  /*22880*/  BSYNC.RECONVERGENT B0 ;  /* 0x0000000000007941 */ /* 0x000fea0003800200 */
.L_x_1434:
[----:B--23--:R-:W-:Y:S02]  /*22890*/  MOV R9, 0x50 ;  /* 0x0000005000097802 */ /* 0x00cfe40000000f00 */
[----:B------:R-:W-:-:S03]  /*228a0*/  MOV R3, 0x0 ;  /* 0x0000000000037802 */ /* 0x000fc60000000f00 */
[----:B------:R-:W-:-:S04]  /*228b0*/  IMAD.MOV.U32 R2, RZ, RZ, R9 ;  /* 0x000000ffff027224 */ /* 0x000fc800078e0009 */
[----:B-1--4-:R-:W-:Y:S05]  /*228c0*/  @P2 RET.REL.NODEC R2 `(_ZN5flash24flash_fwd_splitkv_kernelI23Flash_fwd_kernel_traitsILi64ELi64ELi256ELi4ELb0ELb0EN7cutlass6half_tE19Flash_kernel_traitsILi64ELi64ELi256ELi4ES3_EELb0ELb0ELb0ELb0ELb0ELb1ELb0ELb1EEEvNS_16Flash_fwd_paramsE) ;  /* 0xfffffdd402cc2950 */ /* 0x012fea0003c3ffff */
        /* <DEDUP_REMOVED lines=15> */
[----:B------:R-:W-:Y:S05]  /*229c0*/  RET.REL.NODEC R2 `(_ZN5flash24flash_fwd_splitkv_kernelI23Flash_fwd_kernel_traitsILi64ELi64ELi256ELi4ELb0ELb0EN7cutlass6half_tE19Flash_kernel_traitsILi64ELi64ELi256ELi4ES3_EELb0ELb0ELb0ELb0ELb0ELb1ELb0ELb1EEEvNS_16Flash_fwd_paramsE) ;  /* 0xfffffdd4028c7950 */ /* 0x000fea0003c3ffff */
.L_x_1427:
[----:B-12---:R-:W-:Y:S01]  /*229d0*/  IMAD.MOV.U32 R0, RZ, RZ, 0x2 ;  /* 0x00000002ff007424 */ /* 0x006fe200078e00ff */
[----:B-----5:R-:W-:Y:S01]  /*229e0*/  MOV R2, R8 ;  /* 0x0000000800027202 */ /* 0x020fe20000000f00 */
[----:B------:R-:W-:Y:S01]  /*229f0*/  IMAD.MOV.U32 R4, RZ, RZ, -0x1 ;  /* 0xffffffffff047424 */ /* 0x000fe200078e00ff */
[----:B------:R-:W-:-:S07]  /*22a00*/  MOV R3, 0x1f ;  /* 0x0000001f00037802 */ /* 0x000fce0000000f00 */
[----:B---3--:R-:W-:Y:S05]  /*22a10*/  WARPSYNC.COLLECTIVE R4, `(.L_x_1436) ;  /* 0x0000000004087348 */ /* 0x008fea0003c00000 */
[----:B------:R1:W2:Y:S02]  /*22a20*/  SHFL.BFLY P0, R0, R2, R0, R3 ;  /* 0x0c00000002007389 */ /* 0x0002a40000000003 */
[----:B-123--:R-:W-:Y:S05]  /*22a30*/  ENDCOLLECTIVE ;  /* 0x000000000000791b */ /* 0x00efea0003800000 */
.L_x_1436:
[----:B------:R-:W-:Y:S02]  /*22a40*/  MOV R5, R0 ;  /* 0x0000000000057202 */ /* 0x000fe40000000f00 */
[----:B------:R-:W-:-:S03]  /*22a50*/  MOV R0, 0x1 ;  /* 0x0000000100007802 */ /* 0x000fc60000000f00 */
[----:B------:R-:W-:-:S04]  /*22a60*/  FADD.FTZ R5, R5, R8 ;  /* 0x0000000805057221 */ /* 0x000fc80000010000 */
[----:B------:R-:W-:-:S07]  /*22a70*/  IMAD.MOV.U32 R2, RZ, RZ, R5 ;  /* 0x000000ffff027224 */ /* 0x000fce00078e0005 */
[----:B------:R-:W-:Y:S05]  /*22a80*/  WARPSYNC.COLLECTIVE R4, `(.L_x_1437) ;  /* 0x0000000004087348 */ /* 0x000fea0003c00000 */
[----:B------:R1:W2:Y:S02]  /*22a90*/  SHFL.BFLY P0, R0, R2, R0, R3 ;  /* 0x0c00000002007389 */ /* 0x0002a40000000003 */
[----:B-12---:R-:W-:Y:S05]  /*22aa0*/  ENDCOLLECTIVE ;  /* 0x000000000000791b */ /* 0x006fea0003800000 */
.L_x_1437:
[----:B------:R-:W-:Y:S01]  /*22ab0*/  IMAD.MOV.U32 R22, RZ, RZ, R0 ;  /* 0x000000ffff167224 */ /* 0x000fe200078e0000 */
[----:B------:R-:W-:Y:S02]  /*22ac0*/  MOV R0, 0x2 ;  /* 0x0000000200007802 */ /* 0x000fe40000000f00 */
[----:B------:R-:W-:Y:S01]  /*22ad0*/  MOV R2, R6 ;  /* 0x0000000600027202 */ /* 0x000fe20000000f00 */
[----:B------:R-:W-:-:S07]  /*22ae0*/  FADD.FTZ R22, R5, R22 ;  /* 0x0000001605167221 */ /* 0x000fce0000010000 */
[----:B------:R-:W-:Y:S05]  /*22af0*/  WARPSYNC.COLLECTIVE R4, `(.L_x_1438) ;  /* 0x0000000004087348 */ /* 0x000fea0003c00000 */
[----:B------:R1:W2:Y:S02]  /*22b00*/  SHFL.BFLY P0, R0, R2, R0, R3 ;  /* 0x0c00000002007389 */ /* 0x0002a40000000003 */
[----:B-12---:R-:W-:Y:S05]  /*22b10*/  ENDCOLLECTIVE ;  /* 0x000000000000791b */ /* 0x006fea0003800000 */
.L_x_1438:
[----:B------:R-:W-:Y:S01]  /*22b20*/  IMAD.MOV.U32 R2, RZ, RZ, R0 ;  /* 0x000000ffff027224 */ /* 0x000fe200078e0000 */
[----:B------:R-:W-:-:S03]  /*22b30*/  MOV R0, 0x1 ;  /* 0x0000000100007802 */ /* 0x000fc60000000f00 */
[----:B------:R-:W-:-:S07]  /*22b40*/  FADD.FTZ R2, R2, R6 ;  /* 0x0000000602027221 */ /* 0x000fce0000010000 */
[----:B------:R-:W-:Y:S05]  /*22b50*/  WARPSYNC.COLLECTIVE R4, `(.L_x_1439) ;  /* 0x0000000004087348 */ /* 0x000fea0003c00000 */
[----:B------:R1:W2:Y:S02]  /*22b60*/  SHFL.BFLY P0, R0, R2, R0, R3 ;  /* 0x0c00000002007389 */ /* 0x0002a40000000003 */
[----:B-12---:R-:W-:Y:S05]  /*22b70*/  ENDCOLLECTIVE ;  /* 0x000000000000791b */ /* 0x006fea0003800000 */
.L_x_1439:
[----:B------:R-:W-:Y:S01]  /*22b80*/  MOV R3, R0 ;  /* 0x0000000000037202 */ /* 0x000fe20000000f00 */
[----:B------:R-:W-:Y:S06]  /*22b90*/  BRA `(.L_x_1440) ;  /* 0xffffffec00547947 */ /* 0x000fec000383ffff */
.L_x_1441:
        /* <DEDUP_REMOVED lines=14> */
.L_x_14727:


//--------------------- .text._ZN5flash24flash_fwd_splitkv_kernelI23Flash_fwd_kernel_traitsILi64ELi64ELi256ELi4ELb0ELb0EN7cutlass6half_tE19Flash_kernel_traitsILi64ELi64ELi256ELi4ES3_EELb0ELb0ELb0ELb0ELb0ELb0ELb1ELb0EEEvNS_16Flash_fwd_paramsE --------------------------
	.section	.text._ZN5flash24flash_fwd_splitkv_kernelI23Flash_fwd_kernel_traitsILi64ELi64ELi256ELi4ELb0ELb0EN7cutlass6half_tE19Flash_kernel_traitsILi64ELi64ELi256ELi4ES3_EELb0ELb0ELb0ELb0ELb0ELb0ELb1ELb0EEEvNS_16Flash_fwd_paramsE,"ax",@progbits
	.align	128
        .global         _ZN5flash24flash_fwd_splitkv_kernelI23Flash_fwd_kernel_traitsILi64ELi64ELi256ELi4ELb0ELb0EN7cutlass6half_tE19Flash_kernel_traitsILi64ELi64ELi256ELi4ES3_EELb0ELb0ELb0ELb0ELb0ELb0ELb1ELb0EEEvNS_16Flash_fwd_paramsE
        .type           _ZN5flash24flash_fwd_splitkv_kernelI23Flash_fwd_kernel_traitsILi64ELi64ELi256ELi4ELb0ELb0EN7cutlass6half_tE19Flash_kernel_traitsILi64ELi64ELi256ELi4ES3_EELb0ELb0ELb0ELb0ELb0ELb0ELb1ELb0EEEvNS_16Flash_fwd_paramsE,@function
        .size           _ZN5flash24flash_fwd_splitkv_kernelI23Flash_fwd_kernel_traitsILi64ELi64ELi256ELi4ELb0ELb0EN7cutlass6half_tE19Flash_kernel_traitsILi64ELi64ELi256ELi4ES3_EELb0ELb0ELb0ELb0ELb0ELb0ELb1ELb0EEEvNS_16Flash_fwd_paramsE,(.L_x_14728 - _ZN5flash24flash_fwd_splitkv_kernelI23Flash_fwd_kernel_traitsILi64ELi64ELi256ELi4ELb0ELb0EN7cutlass6half_tE19Flash_kernel_traitsILi64ELi64ELi256ELi4ES3_EELb0ELb0ELb0ELb0ELb0ELb0ELb1ELb0EEEvNS_16Flash_fwd_paramsE)
        .other          _ZN5flash24flash_fwd_splitkv_kernelI23Flash_fwd_kernel_traitsILi64ELi64ELi256ELi4ELb0ELb0EN7cutlass6half_tE19Flash_kernel_traitsILi64ELi64ELi256ELi4ES3_EELb0ELb0ELb0ELb0ELb0ELb0ELb1ELb0EEEvNS_16Flash_fwd_paramsE,@"STO_CUDA_ENTRY STV_DEFAULT"
_ZN5flash24flash_fwd_splitkv_kernelI23Flash_fwd_kernel_traitsILi64ELi64ELi256ELi4ELb0ELb0EN7cutlass6half_tE19Flash_kernel_traitsILi64ELi64ELi256ELi4ES3_EELb0ELb0ELb0ELb0ELb0ELb0ELb1ELb0EEEvNS_16Flash_fwd_paramsE:
.text._ZN5flash24flash_fwd_splitkv_kernelI23Flash_fwd_kernel_traitsILi64ELi64ELi256ELi4ELb0ELb0EN7cutlass6half_tE19Flash_kernel_traitsILi64ELi64ELi256ELi4ES3_EELb0ELb0ELb0ELb0ELb0ELb0ELb1ELb0EEEvNS_16Flash_fwd_paramsE:
        /* <DEDUP_REMOVED lines=26> */
[----:B------:R-:W-:-:S04]  /*01a0*/  IMAD.MOV R0, RZ, RZ, -R251 ;  /* 0x000000ffff007224 */ /* 0x000fc800078e0afb */
[----:B------:R-:W-:-:S05]  /*01b0*/  IMAD R0, R4, R0, UR4 ;  /* 0x0000000404007e24 */ /* 0x000fca000f8e0200 */
[----:B---34-:R1:W-:Y:S02]  /*01c0*/  STL [R1], R0 ;  /* 0x0000000001007387 */ /* 0x0183e40000100800 */
[----:B-1----:R-:W-:Y:S05]  /*01d0*/  CALL.REL.NOINC `($_ZN5flash24flash_fwd_splitkv_kernelI23Flash_fwd_kernel_traitsILi64ELi64ELi256ELi4ELb0ELb0EN7cutlass6half_tE19Flash_kernel_traitsILi64ELi64ELi256ELi4ES3_EELb0ELb0ELb0ELb0ELb0ELb0ELb1ELb0EEEvNS_16Flash_fwd_paramsE$_ZN5flash30compute_attn_1rowblock_splitkvI23Flash_fwd_kernel_traitsILi64ELi64ELi256ELi4ELb0ELb0EN7cutlass6half_tE19Flash_kernel_traitsILi64ELi64ELi256ELi4ES3_EELb0ELb0ELb0ELb0ELb0ELb0ELb1ELb0ENS_16Flash_fwd_paramsEEEvRKT8_iiiii) ;  /* 0x0000000000087944 */ /* 0x002fea0003c00000 */
[----:B------:R-:W-:Y:S05]  /*01e0*/  BSYNC.RECONVERGENT B2 ;  /* 0x0000000000027941 */ /* 0x000fea0003800200 */
.L_x_1442:
[----:B------:R-:W-:Y:S05]  /*01f0*/  EXIT ;  /* 0x000000000000794d */ /* 0x000fea0003800000 */
        .type           $_ZN5flash24flash_fwd_splitkv_kernelI23Flash_fwd_kernel_traitsILi64ELi64ELi256ELi4ELb0ELb0EN7cutlass6half_tE19Flash_kernel_traitsILi64ELi64ELi256ELi4ES3_EELb0ELb0ELb0ELb0ELb0ELb0ELb1ELb0EEEvNS_16Flash_fwd_paramsE$_ZN5flash30compute_attn_1rowblock_splitkvI23Flash_fwd_kernel_traitsILi64ELi64ELi256ELi4ELb0ELb0EN7cutlass6half_tE19Flash_kernel_traitsILi64ELi64ELi256ELi4ES3_EELb0ELb0ELb0ELb0ELb0ELb0ELb1ELb0ENS_16Flash_fwd_paramsEEEvRKT8_iiiii,@function
        .size           $_ZN5flash24flash_fwd_splitkv_kernelI23Flash_fwd_kernel_traitsILi64ELi64ELi256ELi4ELb0ELb0EN7cutlass6half_tE19Flash_kernel_traitsILi64ELi64ELi256ELi4ES3_EELb0ELb0ELb0ELb0ELb0ELb0ELb1ELb0EEEvNS_16Flash_fwd_paramsE$_ZN5flash30compute_attn_1rowblock_splitkvI23Flash_fwd_kernel_traitsILi64ELi64ELi256ELi4ELb0ELb0EN7cutlass6half_tE19Flash_kernel_traitsILi64ELi64ELi256ELi4ES3_EELb0ELb0ELb0ELb0ELb0ELb0ELb1ELb0ENS_16Flash_fwd_paramsEEEvRKT8_iiiii,(.L_x_14728 - $_ZN5flash24flash_fwd_splitkv_kernelI23Flash_fwd_kernel_traitsILi64ELi64ELi256ELi4ELb0ELb0EN7cutlass6half_tE19Flash_kernel_traitsILi64ELi64ELi256ELi4ES3_EELb0ELb0ELb0ELb0ELb0ELb0ELb1ELb0EEEvNS_16Flash_fwd_paramsE$_ZN5flash30compute_attn_1rowblock_splitkvI23Flash_fwd_kernel_traitsILi64ELi64ELi256ELi4ELb0ELb0EN7cutlass6half_tE19Flash_kernel_traitsILi64ELi64ELi256ELi4ES3_EELb0ELb0ELb0ELb0ELb0ELb0ELb1ELb0ENS_16Flash_fwd_paramsEEEvRKT8_iiiii)
$_ZN5flash24flash_fwd_splitkv_kernelI23Flash_fwd_kernel_traitsILi64ELi64ELi256ELi4ELb0ELb0EN7cutlass6half_tE19Flash_kernel_traitsILi64ELi64ELi256ELi4ES3_EELb0ELb0ELb0ELb0ELb0ELb0ELb1ELb0EEEvNS_16Flash_fwd_paramsE$_ZN5flash30compute_attn_1rowblock_splitkvI23Flash_fwd_kernel_traitsILi64ELi64ELi256ELi4ELb0ELb0EN7cutlass6half_tE19Flash_kernel_traitsILi64ELi64ELi256ELi4ES3_EELb0ELb0ELb0ELb0ELb0ELb0ELb1ELb0ENS_16Flash_fwd_paramsEEEvRKT8_iiiii:
[----:B------:R-:W1:Y:S02]  /*0200*/  LDCU.64 UR4, c[0x0][0x358] ;  /* 0x00006b00ff0477ac */ /* 0x000e640008000a00 */
[----:B-1----:R-:W2:Y:S04]  /*0210*/  LD.E.64 R4, desc[UR4][R168.64+0xe0] ;  /* 0x0000e004a8047980 */ /* 0x002ea8000c101b00 */
[----:B------:R-:W3:Y:S04]  /*0220*/  LD.E.64 R2, desc[UR4][R168.64+0xe8] ;  /* 0x0000e804a8027980 */ /* 0x000ee8000c101b00 */
        /* <DEDUP_REMOVED lines=9> */
[----:B------:R-:W-:-:S08]  /*02c0*/  IMAD.WIDE.U32 R4, R251, 0x4, R4 ;  /* 0x00000004fb047825 */ /* 0x000fd000078e0004 */
        /* <DEDUP_REMOVED lines=25> */
.L_x_1444:
[----:B------:R-:W-:Y:S05]  /*0460*/  BSYNC.RECONVERGENT B0 ;  /* 0x0000000000007941 */ /* 0x000fea0003800200 */
.L_x_1443:
[----:B------:R-:W-:Y:S04]  /*0470*/  BSSY.RECONVERGENT B0, `(.L_x_1445) ;  /* 0x0000007000007945 */ /* 0x000fe80003800200 */
[----:B------:R-:W-:Y:S05]  /*0480*/  @!P3 BRA `(.L_x_1446) ;  /* 0x000000000014b947 */ /* 0x000fea0003800000 */
[----:B------:R-:W3:Y:S02]  /*0490*/  LD.E.U8 R0, desc[UR4][R168.64+0x1b2] ;  /* 0x0001b204a8007980 */ /* 0x000ee4000c101100 */
[----:B---3--:R-:W-:-:S13]  /*04a0*/  ISETP.NE.AND P1, PT, R0, RZ, PT ;  /* 0x000000ff0000720c */ /* 0x008fda0003f25270 */
[----:B-1---5:R-:W3:Y:S02]  /*04b0*/  @P1 LD.E R4, desc[UR4][R2.64+0x4] ;  /* 0x0000040402041980 */ /* 0x022ee4000c101900 */
[----:B---3--:R-:W-:-:S06]  /*04c0*/  @P1 IADD3 R4, PT, PT, R4, -R15, RZ ;  /* 0x8000000f04041210 */ /* 0x008fcc0007ffe0ff */
[----:B------:R3:W5:Y:S02]  /*04d0*/  @!P1 LD.E R4, desc[UR4][R2.64] ;  /* 0x0000000402049980 */ /* 0x000764000c101900 */
.L_x_1446:
[----:B------:R-:W-:Y:S05]  /*04e0*/  BSYNC.RECONVERGENT B0 ;  /* 0x0000000000007941 */ /* 0x000fea0003800200 */
.L_x_1445:
        /* <DEDUP_REMOVED lines=8> */
.L_x_1448:
[----:B--23--:R-:W2:Y:S01]  /*0570*/  LD.E.64 R2, desc[UR4][R168.64+0x108] ;  /* 0x00010804a8027980 */ /* 0x00cea2000c101b00 */
[----:B------:R-:W-:Y:S01]  /*0580*/  BSSY.RECONVERGENT B0, `(.L_x_1450) ;  /* 0x0000006000007945 */ /* 0x000fe20003800200 */
[----:B------:R-:W-:Y:S01]  /*0590*/  IMAD.MOV.U32 R0, RZ, RZ, RZ ;  /* 0x000000ffff007224 */ /* 0x000fe200078e00ff */
[----:B--2---:R-:W-:-:S04]  /*05a0*/  ISETP.NE.U32.AND P0, PT, R2, RZ, PT ;  /* 0x000000ff0200720c */ /* 0x004fc80003f05070 */
[----:B------:R-:W-:-:S13]  /*05b0*/  ISETP.NE.AND.EX P0, PT, R3, RZ, PT, P0 ;  /* 0x000000ff0300720c */ /* 0x000fda0003f05300 */
[----:B------:R-:W-:Y:S05]  /*05c0*/  @!P0 BRA `(.L_x_1451) ;  /* 0x0000000000048947 */ /* 0x000fea0003800000 */
[----:B------:R2:W5:Y:S02]  /*05d0*/  LD.E R0, desc[UR4][R168.64+0xbc] ;  /* 0x0000bc04a8007980 */ /* 0x000564000c101900 */
.L_x_1451:
[----:B------:R-:W-:Y:S05]  /*05e0*/  BSYNC.RECONVERGENT B0 ;  /* 0x0000000000007941 */ /* 0x000fea0003800200 */
.L_x_1450:
[----:B-----5:R-:W-:Y:S02]  /*05f0*/  IADD3 R17, PT, PT, R0, R4, -R12 ;  /* 0x0000000400117210 */ /* 0x020fe40007ffe80c */
.L_x_1449:
[----:B------:R-:W-:Y:S05]  /*0600*/  BSYNC.RECONVERGENT B1 ;  /* 0x0000000000017941 */ /* 0x000fea0003800200 */
.L_x_1447:
[----:B------:R-:W3:Y:S01]  /*0610*/  S2R R37, SR_CTAID.X ;  /* 0x0000000000257919 */ /* 0x000ee20000002500 */
[----:B------:R-:W-:Y:S01]  /*0620*/  MOV R14, 0x1e0 ;  /* 0x000001e0000e7802 */ /* 0x000fe20000000f00 */
[----:B------:R-:W-:-:S03]  /*0630*/  IMAD.MOV.U32 R3, RZ, RZ, 0x0 ;  /* 0x00000000ff037424 */ /* 0x000fc600078e00ff */
[----:B------:R-:W-:Y:S01]  /*0640*/  MOV R2, R14 ;  /* 0x0000000e00027202 */ /* 0x000fe20000000f00 */
[----:B---3--:R-:W-:-:S05]  /*0650*/  IMAD.SHL.U32 R252, R37, 0x40, RZ ;  /* 0x0000004025fc7824 */ /* 0x008fca00078e00ff */
[----:B------:R-:W-:-:S13]  /*0660*/  ISETP.GT.AND P0, PT, R33, R252, PT ;  /* 0x000000fc2100720c */ /* 0x000fda0003f04270 */
[----:B-12---:R-:W-:Y:S05]  /*0670*/  @!P0 RET.REL.NODEC R2 `(_ZN5flash24flash_fwd_splitkv_kernelI23Flash_fwd_kernel_traitsILi64ELi64ELi256ELi4ELb0ELb0EN7cutlass6half_tE19Flash_kernel_traitsILi64ELi64ELi256ELi4ES3_EELb0ELb0ELb0ELb0ELb0ELb0ELb1ELb0EEEvNS_16Flash_fwd_paramsE) ;  /* 0xfffffff802608950 */ /* 0x006fea0003c3ffff */
        /* <DEDUP_REMOVED lines=38> */
[----:B------:R-:W-:-:S04]  /*08e0*/  VIADDMNMX R231, R250, R0, R2, PT ;  /* 0x00000000fae77246 */ /* 0x000fc80003800102 */
[----:B------:R-:W-:-:S13]  /*08f0*/  ISETP.GE.AND P0, PT, R250, R231, PT ;  /* 0x000000e7fa00720c */ /* 0x000fda0003f06270 */
[----:B-1----:R-:W-:Y:S05]  /*0900*/  @!P0 BRA `(.L_x_1452) ;  /* 0x00000004003c8947 */ /* 0x002fea0003800000 */
[----:B------:R-:W2:Y:S04]  /*0910*/  LD.E.64 R6, desc[UR4][R168.64+0xb0] ;  /* 0x0000b004a8067980 */ /* 0x000ea8000c101b00 */
[----:B------:R-:W3:Y:S04]  /*0920*/  LDL.LU R9, [R1] ;  /* 0x0000000001097983 */ /* 0x000ee80000300800 */
[----:B------:R-:W3:Y:S04]  /*0930*/  LD.E R4, desc[UR4][R168.64+0x60] ;  /* 0x00006004a8047980 */ /* 0x000ee8000c101900 */
[----:B------:R-:W4:Y:S04]  /*0940*/  LD.E R5, desc[UR4][R168.64+0xcc] ;  /* 0x0000cc04a8057980 */ /* 0x000f28000c101900 */
[----:B------:R-:W5:Y:S04]  /*0950*/  LD.E R8, desc[UR4][R168.64+0xc0] ;  /* 0x0000c004a8087980 */ /* 0x000f68000c101900 */
[----:B------:R-:W5:Y:S04]  /*0960*/  LD.E.64 R2, desc[UR4][R168.64+0x78] ;  /* 0x00007804a8027980 */ /* 0x000f68000c101b00 */
[----:B------:R-:W5:Y:S01]  /*0970*/  LD.E.64 R168, desc[UR4][R168.64+0xa8] ;  /* 0x0000a804a8a87980 */ /* 0x000f62000c101b00 */
[----:B--2---:R-:W-:-:S04]  /*0980*/  IMAD R0, R6, UR8, R251 ;  /* 0x0000000806007c24 */ /* 0x004fc8000f8e02fb */
[----:B---3--:R-:W-:-:S04]  /*0990*/  IMAD R0, R0, R4, R9 ;  /* 0x0000000400007224 */ /* 0x008fc800078e0209 */
[----:B------:R-:W-:Y:S02]  /*09a0*/  IMAD R7, R7, R0, R252 ;  /* 0x0000000007077224 */ /* 0x000fe400078e02fc */
[----:B------:R-:W-:Y:S02]  /*09b0*/  IMAD.SHL.U32 R0, R232, 0x4, RZ ;  /* 0x00000004e8007824 */ /* 0x000fe400078e00ff */
[----:B----4-:R-:W-:Y:S01]  /*09c0*/  IMAD R4, R7, R5, RZ ;  /* 0x0000000507047224 */ /* 0x010fe200078e02ff */
[----:B------:R-:W-:Y:S02]  /*09d0*/  SHF.R.U32.HI R232, RZ, 0x4, R232 ;  /* 0x00000004ffe87819 */ /* 0x000fe400000116e8 */
[C---:B------:R-:W-:Y:S02]  /*09e0*/  LOP3.LUT R9, R0.reuse, 0xffc, RZ, 0xc0, !PT ;  /* 0x00000ffc00097812 */ /* 0x040fe400078ec0ff */
[----:B------:R-:W-:Y:S02]  /*09f0*/  LOP3.LUT R5, R0, 0x3c, RZ, 0xc0, !PT ;  /* 0x0000003c00057812 */ /* 0x000fe400078ec0ff */
[----:B------:R-:W-:Y:S01]  /*0a00*/  IADD3 R0, P0, PT, R4, R9, RZ ;  /* 0x0000000904007210 */ /* 0x000fe20007f1e0ff */
[----:B------:R-:W-:Y:S01]  /*0a10*/  IMAD.IADD R6, R33, 0x1, -R252 ;  /* 0x0000000121067824 */ /* 0x000fe200078e0afc */
[C---:B------:R-:W-:Y:S01]  /*0a20*/  ISETP.NE.AND P6, PT, R5.reuse, RZ, PT ;  /* 0x000000ff0500720c */ /* 0x040fe20003fc5270 */
[----:B------:R-:W-:Y:S01]  /*0a30*/  VIADD R11, R232, 0x8 ;  /* 0x00000008e80b7836 */ /* 0x000fe20000000000 */
[----:B-----5:R-:W-:-:S02]  /*0a40*/  ISETP.GE.AND P1, PT, R5, R8, PT ;  /* 0x000000080500720c */ /* 0x020fc40003f26270 */
[----:B------:R-:W-:Y:S02]  /*0a50*/  LEA.HI.X.SX32 R5, R4, RZ, 0x1, P0 ;  /* 0x000000ff04057211 */ /* 0x000fe400000f0eff */
[----:B------:R-:W-:Y:S01]  /*0a60*/  LEA R4, P0, R0, R2, 0x2 ;  /* 0x0000000200047211 */ /* 0x000fe200078010ff */
[C---:B------:R-:W-:Y:S01]  /*0a70*/  VIADD R2, R232.reuse, 0x10 ;  /* 0x00000010e8027836 */ /* 0x040fe20000000000 */
[-C--:B------:R-:W-:Y:S01]  /*0a80*/  ISETP.GE.OR P2, PT, R11, R6.reuse, P1 ;  /* 0x000000060b00720c */ /* 0x080fe20000f46670 */
[C---:B------:R-:W-:Y:S01]  /*0a90*/  VIADD R8, R232.reuse, 0x18 ;  /* 0x00000018e8087836 */ /* 0x040fe20000000000 */
[-C--:B------:R-:W-:Y:S02]  /*0aa0*/  ISETP.GE.OR P3, PT, R232, R6.reuse, P1 ;  /* 0x00000006e800720c */ /* 0x080fe40000f66670 */
[-C--:B------:R-:W-:Y:S02]  /*0ab0*/  ISETP.GE.OR P5, PT, R2, R6.reuse, P1 ;  /* 0x000000060200720c */ /* 0x080fe40000fa6670 */
[----:B------:R-:W-:Y:S01]  /*0ac0*/  LEA.HI.X R5, R0, R3, R5, 0x2, P0 ;  /* 0x0000000300057211 */ /* 0x000fe200000f1405 */
[----:B------:R-:W-:Y:S01]  /*0ad0*/  VIADD R3, R232, 0x20 ;  /* 0x00000020e8037836 */ /* 0x000fe20000000000 */
[----:B------:R-:W-:Y:S01]  /*0ae0*/  ISETP.GE.OR P0, PT, R8, R6, P1 ;  /* 0x000000060800720c */ /* 0x000fe20000f06670 */
[----:B------:R-:W-:-:S03]  /*0af0*/  VIADD R9, R232, 0x30 ;  /* 0x00000030e8097836 */ /* 0x000fc60000000000 */
[-C--:B------:R-:W-:Y:S01]  /*0b00*/  ISETP.GE.OR P4, PT, R3, R6.reuse, P1 ;  /* 0x000000060300720c */ /* 0x080fe20000f86670 */
[C---:B------:R-:W-:Y:S01]  /*0b10*/  VIADD R10, R232.reuse, 0x28 ;  /* 0x00000028e80a7836 */ /* 0x040fe20000000000 */
[----:B------:R-:W-:Y:S01]  /*0b20*/  @!P2 ST.E.128 desc[UR4][R4.64+0x800], RZ ;  /* 0x000800ff0400a985 */ /* 0x000fe2000c101d04 */
[----:B------:R-:W-:Y:S01]  /*0b30*/  VIADD R12, R232, 0x38 ;  /* 0x00000038e80c7836 */ /* 0x000fe20000000000 */
[-C--:B------:R-:W-:Y:S02]  /*0b40*/  ISETP.GE.OR P2, PT, R9, R6.reuse, P1 ;  /* 0x000000060900720c */ /* 0x080fe40000f46670 */
[----:B------:R-:W-:Y:S01]  /*0b50*/  @!P3 ST.E.128 desc[UR4][R4.64], RZ ;  /* 0x000000ff0400b985 */ /* 0x000fe2000c101d04 */
[----:B------:R-:W-:-:S03]  /*0b60*/  ISETP.GE.OR P3, PT, R10, R6, P1 ;  /* 0x000000060a00720c */ /* 0x000fc60000f66670 */
[----:B------:R-:W-:Y:S01]  /*0b70*/  @!P5 ST.E.128 desc[UR4][R4.64+0x1000], RZ ;  /* 0x001000ff0400d985 */ /* 0x000fe2000c101d04 */
[-C--:B------:R-:W-:Y:S02]  /*0b80*/  ISETP.GE.OR P5, PT, R11, R6.reuse, P6 ;  /* 0x000000060b00720c */ /* 0x080fe400037a6670 */
[----:B------:R-:W-:Y:S01]  /*0b90*/  ISETP.GE.OR P1, PT, R12, R6, P1 ;  /* 0x000000060c00720c */ /* 0x000fe20000f26670 */
[----:B------:R-:W-:Y:S01]  /*0ba0*/  @!P0 ST.E.128 desc[UR4][R4.64+0x1800], RZ ;  /* 0x001800ff04008985 */ /* 0x000fe2000c101d04 */
[----:B------:R-:W-:-:S03]  /*0bb0*/  IADD3 R0, P0, PT, R7, R232, RZ ;  /* 0x000000e807007210 */ /* 0x000fc60007f1e0ff */
[----:B------:R-:W-:Y:S01]  /*0bc0*/  @!P4 ST.E.128 desc[UR4][R4.64+0x2000], RZ ;  /* 0x002000ff0400c985 */ /* 0x000fe2000c101d04 */
[----:B------:R-:W-:Y:S02]  /*0bd0*/  ISETP.GE.OR P4, PT, R2, R6, P6 ;  /* 0x000000060200720c */ /* 0x000fe40003786670 */
[----:B------:R-:W-:Y:S02]  /*0be0*/  LEA.HI.X.SX32 R7, R7, RZ, 0x1, P0 ;  /* 0x000000ff07077211 */ /* 0x000fe400000f0eff */
[C---:B------:R-:W-:Y:S01]  /*0bf0*/  LEA R2, P0, R0.reuse, R168, 0x2 ;  /* 0x000000a800027211 */ /* 0x040fe200078010ff */
[----:B------:R-:W-:Y:S01]  /*0c00*/  @!P2 ST.E.128 desc[UR4][R4.64+0x3000], RZ ;  /* 0x003000ff0400a985 */ /* 0x000fe2000c101d04 */
[-C--:B------:R-:W-:Y:S02]  /*0c10*/  ISETP.GE.OR P2, PT, R3, R6.reuse, P6 ;  /* 0x000000060300720c */ /* 0x080fe40003746670 */
[----:B------:R-:W-:Y:S01]  /*0c20*/  LEA.HI.X R3, R0, R169, R7, 0x2, P0 ;  /* 0x000000a900037211 */ /* 0x000fe200000f1407 */
[----:B------:R-:W-:Y:S01]  /*0c30*/  @!P5 IMAD.MOV.U32 R0, RZ, RZ, -0x800000 ;  /* 0xff800000ff00d424 */ /* 0x000fe200078e00ff */
[----:B------:R-:W-:Y:S01]  /*0c40*/  @!P1 ST.E.128 desc[UR4][R4.64+0x3800], RZ ;  /* 0x003800ff04009985 */ /* 0x000fe2000c101d04 */
[----:B------:R-:W-:-:S03]  /*0c50*/  ISETP.GE.OR P1, PT, R10, R6, P6 ;  /* 0x000000060a00720c */ /* 0x000fc60003726670 */
[----:B------:R1:W-:Y:S01]  /*0c60*/  @!P3 ST.E.128 desc[UR4][R4.64+0x2800], RZ ;  /* 0x002800ff0400b985 */ /* 0x0003e2000c101d04 */
[-C--:B------:R-:W-:Y:S02]  /*0c70*/  ISETP.GE.OR P3, PT, R8, R6.reuse, P6 ;  /* 0x000000060800720c */ /* 0x080fe40003766670 */
[-C--:B------:R-:W-:Y:S01]  /*0c80*/  ISETP.GE.OR P0, PT, R9, R6.reuse, P6 ;  /* 0x000000060900720c */ /* 0x080fe20003706670 */
[----:B------:R2:W-:Y:S01]  /*0c90*/  @!P5 ST.E desc[UR4][R2.64+0x20], R0 ;  /* 0x000020000200d985 */ /* 0x0005e2000c101904 */
[-C--:B------:R-:W-:Y:S02]  /*0ca0*/  ISETP.GE.OR P5, PT, R232, R6.reuse, P6 ;  /* 0x00000006e800720c */ /* 0x080fe400037a6670 */
[----:B------:R-:W-:-:S07]  /*0cb0*/  ISETP.GE.OR P6, PT, R12, R6, P6 ;  /* 0x000000060c00720c */ /* 0x000fce00037c6670 */
[----:B------:R-:W-:-:S04]  /*0cc0*/  @!P3 IMAD.MOV.U32 R7, RZ, RZ, -0x800000 ;  /* 0xff800000ff07b424 */ /* 0x000fc800078e00ff */
[----:B------:R-:W-:Y:S02]  /*0cd0*/  @!P5 IMAD.MOV.U32 R8, RZ, RZ, -0x800000 ;  /* 0xff800000ff08d424 */ /* 0x000fe400078e00ff */
[----:B-1----:R-:W-:Y:S02]  /*0ce0*/  @!P2 IMAD.MOV.U32 R5, RZ, RZ, -0x800000 ;  /* 0xff800000ff05a424 */ /* 0x002fe400078e00ff */
[----:B------:R-:W-:Y:S02]  /*0cf0*/  @!P1 IMAD.MOV.U32 R4, RZ, RZ, -0x800000 ;  /* 0xff800000ff049424 */ /* 0x000fe400078e00ff */
[----:B--2---:R-:W-:Y:S01]  /*0d00*/  @!P4 IMAD.MOV.U32 R0, RZ, RZ, -0x800000 ;  /* 0xff800000ff00c424 */ /* 0x004fe200078e00ff */
[----:B------:R1:W-:Y:S04]  /*0d10*/  @!P2 ST.E desc[UR4][R2.64+0x80], R5 ;  /* 0x000080050200a985 */ /* 0x0003e8000c101904 */
[----:B------:R2:W-:Y:S04]  /*0d20*/  @!P4 ST.E desc[UR4][R2.64+0x40], R0 ;  /* 0x000040000200c985 */ /* 0x0005e8000c101904 */
[----:B------:R3:W-:Y:S04]  /*0d30*/  @!P1 ST.E desc[UR4][R2.64+0xa0], R4 ;  /* 0x0000a00402009985 */ /* 0x0007e8000c101904 */
[----:B------:R-:W-:Y:S04]  /*0d40*/  @!P3 ST.E desc[UR4][R2.64+0x60], R7 ;  /* 0x000060070200b985 */ /* 0x000fe8000c101904 */
[----:B------:R-:W-:Y:S01]  /*0d50*/  @!P5 ST.E desc[UR4][R2.64], R8 ;  /* 0x000000080200d985 */ /* 0x000fe2000c101904 */
[----:B-1----:R-:W-:-:S02]  /*0d60*/  IMAD.MOV.U32 R5, RZ, RZ, 0x0 ;  /* 0x00000000ff057424 */ /* 0x002fc400078e00ff */
[----:B--2---:R-:W-:Y:S02]  /*0d70*/  @!P0 IMAD.MOV.U32 R0, RZ, RZ, -0x800000 ;  /* 0xff800000ff008424 */ /* 0x004fe400078e00ff */
[----:B---3--:R-:W-:-:S03]  /*0d80*/  IMAD.MOV.U32 R4, RZ, RZ, R14 ;  /* 0x000000ffff047224 */ /* 0x008fc600078e000e */
[----:B------:R1:W-:Y:S02]  /*0d90*/  @!P0 ST.E desc[UR4][R2.64+0xc0], R0 ;  /* 0x0000c00002008985 */ /* 0x0003e4000c101904 */
[----:B-1----:R-:W-:Y:S05]  /*0da0*/  @P6 RET.REL.NODEC R4 `(_ZN5flash24flash_fwd_splitkv_kernelI23Flash_fwd_kernel_traitsILi64ELi64ELi256ELi4ELb0ELb0EN7cutlass6half_tE19Flash_kernel_traitsILi64ELi64ELi256ELi4ES3_EELb0ELb0ELb0ELb0ELb0ELb0ELb1ELb0EEEvNS_16Flash_fwd_paramsE) ;  /* 0xfffffff004946950 */ /* 0x002fea0003c3ffff */
[----:B------:R-:W-:-:S05]  /*0db0*/  MOV R0, 0xff800000 ;  /* 0xff80000000007802 */ /* 0x000fca0000000f00 */
[----:B------:R1:W-:Y:S02]  /*0dc0*/  ST.E desc[UR4][R2.64+0xe0], R0 ;  /* 0x0000e00002007985 */ /* 0x0003e4000c101904 */
[----:B-1----:R-:W-:Y:S02]  /*0dd0*/  MOV R2, R14 ;  /* 0x0000000e00027202 */ /* 0x002fe40000000f00 */
[----:B------:R-:W-:-:S04]  /*0de0*/  MOV R3, 0x0 ;  /* 0x0000000000037802 */ /* 0x000fc80000000f00 */
[----:B------:R-:W-:Y:S05]  /*0df0*/  RET.REL.NODEC R2 `(_ZN5flash24flash_fwd_splitkv_kernelI23Flash_fwd_kernel_traitsILi64ELi64ELi256ELi4ELb0ELb0EN7cutlass6half_tE19Flash_kernel_traitsILi64ELi64ELi256ELi4ES3_EELb0ELb0ELb0ELb0ELb0ELb0ELb1ELb0EEEvNS_16Flash_fwd_paramsE) ;  /* 0xfffffff002807950 */ /* 0x000fea0003c3ffff */
.L_x_1452:
[----:B------:R-:W2:Y:S04]  /*0e00*/  LD.E.64 R2, desc[UR4][R168.64+0x158] ;  /* 0x00015804a8027980 */ /* 0x000ea8000c101b00 */
[----:B------:R-:W3:Y:S01]  /*0e10*/  LD.E.64 R248, desc[UR4][R168.64+0x160] ;  /* 0x00016004a8f87980 */ /* 0x000ee2000c101b00 */
[----:B------:R-:W-:-:S03]  /*0e20*/  IMAD.MOV.U32 R9, RZ, RZ, R251 ;  /* 0x000000ffff097224 */ /* 0x000fc600078e00fb */
[----:B------:R1:W5:Y:S01]  /*0e30*/  LDL R38, [R1] ;  /* 0x0000000001267983 */ /* 0x0003620000100800 */
        /* <DEDUP_REMOVED lines=9> */
[----:B------:R-:W2:Y:S04]  /*0ed0*/  LD.E R11, desc[UR4][R168.64+0x170] ;  /* 0x00017004a80b7980 */ /* 0x000ea8000c101900 */
[----:B------:R-:W3:Y:S01]  /*0ee0*/  LD.E.64 R6, desc[UR4][R168.64+0x168] ;  /* 0x00016804a8067980 */ /* 0x000ee2000c101b00 */
[----:B------:R-:W-:Y:S02]  /*0ef0*/  IMAD.MOV.U32 R34, RZ, RZ, R168 ;  /* 0x000000ffff227224 */ /* 0x000fe400078e00a8 */
[----:B------:R-:W-:-:S05]  /*0f00*/  IMAD.MOV.U32 R35, RZ, RZ, R169 ;  /* 0x000000ffff237224 */ /* 0x000fca00078e00a9 */
[----:B------:R-:W4:Y:S01]  /*0f10*/  LD.E R14, desc[UR4][R34.64+0x68] ;  /* 0x00006804220e7980 */ /* 0x000f22000c101900 */
[----:B------:R-:W-:-:S03]  /*0f20*/  LEA R18, R231, 0xffffff00, 0x8 ;  /* 0xffffff00e7127811 */ /* 0x000fc600078e40ff */
[----:B------:R-:W4:Y:S01]  /*0f30*/  LD.E.64 R234, desc[UR4][R34.64+0x38] ;  /* 0x0000380422ea7980 */ /* 0x000f22000c101b00 */
[----:B------:R-:W-:-:S03]  /*0f40*/  IABS R8, R18 ;  /* 0x0000001200087213 */ /* 0x000fc60000000000 */
[----:B------:R-:W4:Y:S04]  /*0f50*/  LD.E.64 R12, desc[UR4][R34.64+0x28] ;  /* 0x00002804220c7980 */ /* 0x000f28000c101b00 */
[----:B------:R-:W5:Y:S04]  /*0f60*/  LD.E.64 R30, desc[UR4][R34.64+0x58] ;  /* 0x00005804221e7980 */ /* 0x000f68000c101b00 */
[----:B------:R-:W5:Y:S01]  /*0f70*/  LD.E.64 R236, desc[UR4][R34.64+0x40] ;  /* 0x0000400422ec7980 */ /* 0x000f62000c101b00 */
[----:B--2---:R-:W-:-:S04]  /*0f80*/  IABS R4, R11 ;  /* 0x0000000b00047213 */ /* 0x004fc80000000000 */
[----:B-1----:R-:W1:Y:S08]  /*0f90*/  I2F.RP R2, R4 ;  /* 0x0000000400027306 */ /* 0x002e700000209400 */
[----:B-1----:R-:W1:Y:S02]  /*0fa0*/  MUFU.RCP R2, R2 ;  /* 0x0000000200027308 */ /* 0x002e640000001000 */
[----:B-1----:R-:W-:-:S06]  /*0fb0*/  IADD3 R2, PT, PT, R2, 0xffffffe, RZ ;  /* 0x0ffffffe02027810 */ /* 0x002fcc0007ffe0ff */
[----:B------:R-:W1:Y:S01]  /*0fc0*/  F2I.FTZ.U32.TRUNC.NTZ R3, R2 ;  /* 0x0000000200037305 */ /* 0x000e62000021f000 */
[----:B-----5:R-:W-:Y:S01]  /*0fd0*/  IABS R9, R11 ;  /* 0x0000000b00097213 */ /* 0x020fe20000000000 */
[----:B-1----:R-:W-:Y:S01]  /*0fe0*/  IMAD.MOV R0, RZ, RZ, -R3 ;  /* 0x000000ffff007224 */ /* 0x002fe200078e0a03 */
[----:B------:R-:W-:-:S03]  /*0ff0*/  MOV R2, RZ ;  /* 0x000000ff00027202 */ /* 0x000fc60000000f00 */
[----:B------:R-:W-:-:S04]  /*1000*/  IMAD R0, R0, R4, RZ ;  /* 0x0000000400007224 */ /* 0x000fc800078e02ff */
[----:B------:R-:W-:Y:S01]  /*1010*/  IMAD.HI.U32 R5, R3, R0, R2 ;  /* 0x0000000003057227 */ /* 0x000fe200078e0002 */
[----:B------:R-:W-:-:S03]  /*1020*/  IADD3 R0, PT, PT, RZ, -R9, RZ ;  /* 0x80000009ff007210 */ /* 0x000fc60007ffe0ff */
[----:B------:R-:W-:Y:S02]  /*1030*/  IMAD.MOV.U32 R2, RZ, RZ, R8 ;  /* 0x000000ffff027224 */ /* 0x000fe400078e0008 */
[----:B------:R-:W-:Y:S01]  /*1040*/  IMAD.MOV.U32 R3, RZ, RZ, R0 ;  /* 0x000000ffff037224 */ /* 0x000fe200078e0000 */
[----:B------:R-:W2:Y:S01]  /*1050*/  LD.E.64 R8, desc[UR4][R34.64+0x50] ;  /* 0x0000500422087980 */ /* 0x000ea2000c101b00 */
[----:B------:R-:W-:-:S04]  /*1060*/  IMAD.HI.U32 R0, R5, R2, RZ ;  /* 0x0000000205007227 */ /* 0x000fc800078e00ff */
[----:B------:R-:W-:-:S05]  /*1070*/  IMAD R2, R0, R3, R2 ;  /* 0x0000000300027224 */ /* 0x000fca00078e0202 */
[----:B------:R-:W-:-:S13]  /*1080*/  ISETP.GT.U32.AND P2, PT, R4, R2, PT ;  /* 0x000000020400720c */ /* 0x000fda0003f44070 */
[----:B------:R-:W-:-:S04]  /*1090*/  @!P2 IADD3 R2, PT, PT, R2, -R4, RZ ;  /* 0x800000040202a210 */ /* 0x000fc80007ffe0ff */
[----:B------:R-:W-:Y:S01]  /*10a0*/  ISETP.GE.U32.AND P0, PT, R2, R4, PT ;  /* 0x000000040200720c */ /* 0x000fe20003f06070 */
[----:B------:R-:W-:Y:S01]  /*10b0*/  @!P2 VIADD R0, R0, 0x1 ;  /* 0x000000010000a836 */ /* 0x000fe20000000000 */
[----:B------:R-:W-:Y:S01]  /*10c0*/  LOP3.LUT R2, R18, R11, RZ, 0x3c, !PT ;  /* 0x0000000b12027212 */ /* 0x000fe200078e3cff */
[-C--:B---3--:R-:W-:Y:S01]  /*10d0*/  IMAD R4, R7, R251.reuse, RZ ;  /* 0x000000fb07047224 */ /* 0x088fe200078e02ff */
        /* <DEDUP_REMOVED lines=14> */
[----:B------:R1:W2:Y:S01]  /*11c0*/  LD.E R10, desc[UR4][R2.64] ;  /* 0x00000004020a7980 */ /* 0x0002a2000c101900 */
[----:B----4-:R-:W-:-:S04]  /*11d0*/  IABS R4, R14 ;  /* 0x0000000e00047213 */ /* 0x010fc80000000000 */
        /* <DEDUP_REMOVED lines=31> */
[----:B--2---:R-:W-:Y:S01]  /*13d0*/  SHF.R.S32.HI R15, RZ, 0x1f, R10 ;  /* 0x0000001fff0f7819 */ /* 0x004fe2000001140a */
[----:B---3--:R-:W-:-:S04]  /*13e0*/  IMAD R3, R7, R10, RZ ;  /* 0x0000000a07037224 */ /* 0x008fc800078e02ff */
[C---:B------:R-:W-:Y:S02]  /*13f0*/  IMAD R3, R6.reuse, R15, R3 ;  /* 0x0000000f06037224 */ /* 0x040fe400078e0203 */
[----:B------:R-:W-:-:S04]  /*1400*/  IMAD.WIDE.U32 R6, R6, R10, RZ ;  /* 0x0000000a06067225 */ /* 0x000fc800078e00ff */
[----:B------:R-:W-:Y:S02]  /*1410*/  IMAD.IADD R3, R7, 0x1, R3 ;  /* 0x0000000107037824 */ /* 0x000fe400078e0203 */
[----:B------:R-:W-:-:S04]  /*1420*/  IMAD.MOV.U32 R2, RZ, RZ, R6 ;  /* 0x000000ffff027224 */ /* 0x000fc800078e0006 */
        /* <DEDUP_REMOVED lines=13> */
.L_x_1454:
[----:B------:R-:W2:Y:S01]  /*1500*/  LD.E R14, desc[UR4][R168.64+0x68] ;  /* 0x00006804a80e7980 */ /* 0x000ea2000c101900 */
[----:B------:R-:W-:-:S03]  /*1510*/  ISETP.NE.AND P2, PT, R15, -0x1, PT ;  /* 0xffffffff0f00780c */ /* 0x000fc60003f45270 */
[----:B------:R-:W3:Y:S01]  /*1520*/  LD.E.64 R234, desc[UR4][R168.64+0x38] ;  /* 0x00003804a8ea7980 */ /* 0x000ee2000c101b00 */
[----:B------:R-:W-:Y:S01]  /*1530*/  MOV R34, R168 ;  /* 0x000000a800227202 */ /* 0x000fe20000000f00 */
[----:B------:R-:W-:Y:S02]  /*1540*/  IMAD.MOV.U32 R35, RZ, RZ, R169 ;  /* 0x000000ffff237224 */ /* 0x000fe400078e00a9 */
[----:B------:R4:W5:Y:S04]  /*1550*/  LD.E.64 R30, desc[UR4][R168.64+0x58] ;  /* 0x00005804a81e7980 */ /* 0x000968000c101b00 */
[----:B------:R-:W4:Y:S04]  /*1560*/  LD.E.64 R236, desc[UR4][R34.64+0x40] ;  /* 0x0000400422ec7980 */ /* 0x000f28000c101b00 */
[----:B------:R-:W4:Y:S04]  /*1570*/  @!P2 LD.E.64 R4, desc[UR4][R168.64+0x20] ;  /* 0x00002004a804a980 */ /* 0x000f28000c101b00 */
[----:B------:R-:W4:Y:S04]  /*1580*/  @!P2 LD.E.64 R18, desc[UR4][R168.64+0x28] ;  /* 0x00002804a812a980 */ /* 0x000f28000c101b00 */
[----:B------:R-:W4:Y:S01]  /*1590*/  LD.E.64 R20, desc[UR4][R34.64+0x50] ;  /* 0x0000500422147980 */ /* 0x000f22000c101b00 */
[----:B-----5:R-:W-:-:S02]  /*15a0*/  @!P2 SHF.R.S32.HI R10, RZ, 0x1f, R9 ;  /* 0x0000001fff0aa819 */ /* 0x020fc40000011409 */
[----:B------:R-:W-:Y:S02]  /*15b0*/  CS2R R238, SRZ ;  /* 0x0000000000ee7805 */ /* 0x000fe4000001ff00 */
[----:B--2---:R-:W-:-:S04]  /*15c0*/  IABS R0, R14 ;  /* 0x0000000e00007213 */ /* 0x004fc80000000000 */
        /* <DEDUP_REMOVED lines=15> */
[----:B---3--:R-:W-:-:S03]  /*16c0*/  @!P2 IMAD R8, R235, R12, RZ ;  /* 0x0000000ceb08a224 */ /* 0x008fc600078e02ff */
[----:B------:R-:W-:Y:S01]  /*16d0*/  ISETP.GT.U32.AND P1, PT, R7, R0, PT ;  /* 0x000000000700720c */ /* 0x000fe20003f24070 */
[----:B------:R-:W-:Y:S02]  /*16e0*/  @!P2 IMAD R8, R3, R234, R8 ;  /* 0x000000ea0308a224 */ /* 0x000fe400078e0208 */
[----:B------:R-:W-:-:S04]  /*16f0*/  @!P2 IMAD.WIDE.U32 R2, R234, R12, RZ ;  /* 0x0000000cea02a225 */ /* 0x000fc800078e00ff */
[-C--:B----4-:R-:W-:Y:S02]  /*1700*/  @!P2 IMAD R5, R5, R9.reuse, RZ ;  /* 0x000000090505a224 */ /* 0x090fe400078e02ff */
        /* <DEDUP_REMOVED lines=50> */
[----:B------:R-:W-:Y:S02]  /*1a30*/  @P2 MOV R8, R2 ;  /* 0x0000000200082202 */ /* 0x000fe40000000f00 */
.L_x_1455:
[----:B------:R-:W-:Y:S05]  /*1a40*/  BSYNC.RECONVERGENT B0 ;  /* 0x0000000000007941 */ /* 0x000fea0003800200 */
.L_x_1453:
        /* <DEDUP_REMOVED lines=13> */
[----:B------:R-:W-:Y:S01]  /*1b20*/  IABS R6, R14 ;  /* 0x0000000e00067213 */ /* 0x000fe20000000000 */
[----:B-1----:R-:W-:Y:S01]  /*1b30*/  IMAD.MOV R0, RZ, RZ, -R3 ;  /* 0x000000ffff007224 */ /* 0x002fe200078e0a03 */
[----:B------:R-:W-:-:S03]  /*1b40*/  MOV R2, RZ ;  /* 0x000000ff00027202 */ /* 0x000fc60000000f00 */
[----:B------:R-:W-:Y:S01]  /*1b50*/  IMAD R5, R0, R4, RZ ;  /* 0x0000000400057224 */ /* 0x000fe200078e02ff */
[----:B------:R-:W-:-:S03]  /*1b60*/  IABS R0, R38 ;  /* 0x0000002600007213 */ /* 0x000fc60000000000 */
[----:B------:R-:W-:-:S04]  /*1b70*/  IMAD.HI.U32 R5, R3, R5, R2 ;  /* 0x0000000503057227 */ /* 0x000fc800078e0002 */
[----:B------:R-:W-:Y:S02]  /*1b80*/  IMAD.MOV.U32 R2, RZ, RZ, R0 ;  /* 0x000000ffff027224 */ /* 0x000fe400078e0000 */
        /* <DEDUP_REMOVED lines=9> */
[----:B------:R-:W-:Y:S02]  /*1c20*/  ISETP.NE.AND P2, PT, R14, RZ, PT ;  /* 0x000000ff0e00720c */ /* 0x000fe40003f45270 */
[----:B------:R-:W-:Y:S01]  /*1c30*/  ISETP.GE.AND P1, PT, R2, RZ, PT ;  /* 0x000000ff0200720c */ /* 0x000fe20003f26270 */
[----:B------:R-:W-:Y:S02]  /*1c40*/  IMAD R2, R16, R236, RZ ;  /* 0x000000ec10027224 */ /* 0x000fe400078e02ff */
[----:B------:R-:W-:-:S04]  /*1c50*/  IMAD.SHL.U32 R36, R232, 0x8, RZ ;  /* 0x00000008e8247824 */ /* 0x000fc800078e00ff */
[----:B------:R-:W-:Y:S01]  /*1c60*/  @P3 IADD3 R0, PT, PT, R0, 0x1, RZ ;  /* 0x0000000100003810 */ /* 0x000fe20007ffe0ff */
[C---:B------:R-:W-:Y:S02]  /*1c70*/  IMAD R4, R11.reuse, R237, R2 ;  /* 0x000000ed0b047224 */ /* 0x040fe400078e0202 */
[----:B------:R-:W-:Y:S01]  /*1c80*/  IMAD.WIDE.U32 R2, R11, R236, RZ ;  /* 0x000000ec0b027225 */ /* 0x000fe200078e00ff */
[----:B------:R-:W-:-:S03]  /*1c90*/  LOP3.LUT R32, R36, 0x38, RZ, 0xc0, !PT ;  /* 0x0000003824207812 */ /* 0x000fc600078ec0ff */
[----:B------:R-:W-:Y:S01]  /*1ca0*/  @!P1 IMAD.MOV R0, RZ, RZ, -R0 ;  /* 0x000000ffff009224 */ /* 0x000fe200078e0a00 */
[----:B------:R-:W-:Y:S02]  /*1cb0*/  @!P2 LOP3.LUT R0, RZ, R14, RZ, 0x33, !PT ;  /* 0x0000000eff00a212 */ /* 0x000fe400078e33ff */
[----:B------:R-:W-:Y:S02]  /*1cc0*/  IADD3 R5, PT, PT, R3, R4, RZ ;  /* 0x0000000403057210 */ /* 0x000fe40007ffe0ff */
[----:B------:R-:W-:Y:S01]  /*1cd0*/  SHF.R.S32.HI R7, RZ, 0x1f, R0 ;  /* 0x0000001fff077819 */ /* 0x000fe20000011400 */
[----:B------:R-:W-:Y:S01]  /*1ce0*/  IMAD R6, R31, R0, RZ ;  /* 0x000000001f067224 */ /* 0x000fe200078e02ff */
[----:B------:R-:W-:Y:S01]  /*1cf0*/  IADD3 R4, P2, P1, R2, R8, R32 ;  /* 0x0000000802047210 */ /* 0x000fe2000795e020 */
[----:B------:R-:W-:-:S04]  /*1d00*/  IMAD.WIDE.U32 R2, R30, R0, RZ ;  /* 0x000000001e027225 */ /* 0x000fc800078e00ff */
[----:B------:R-:W-:Y:S01]  /*1d10*/  IMAD R0, R7, R30, R6 ;  /* 0x0000001e07007224 */ /* 0x000fe200078e0206 */
[----:B------:R-:W-:Y:S02]  /*1d20*/  IADD3.X R5, PT, PT, R5, R9, RZ, P2, P1 ;  /* 0x0000000905057210 */ /* 0x000fe400017e24ff */
[----:B------:R-:W-:Y:S01]  /*1d30*/  IADD3 R4, P1, PT, R4, R2, RZ ;  /* 0x0000000204047210 */ /* 0x000fe20007f3e0ff */
[----:B------:R-:W-:Y:S01]  /*1d40*/  IMAD.IADD R0, R3, 0x1, R0 ;  /* 0x0000000103007824 */ /* 0x000fe200078e0200 */
[----:B------:R-:W-:-:S03]  /*1d50*/  SHF.R.U32.HI R2, RZ, 0x3, R232 ;  /* 0x00000003ff027819 */ /* 0x000fc600000116e8 */
[----:B------:R-:W-:Y:S01]  /*1d60*/  IMAD.X R5, R5, 0x1, R0, P1 ;  /* 0x0000000105057824 */ /* 0x000fe200008e0600 */
[----:B------:R-:W1:Y:S01]  /*1d70*/  S2UR UR6, SR_CgaCtaId ;  /* 0x00000000000679c3 */ /* 0x000e620000008800 */
[----:B------:R-:W-:Y:S02]  /*1d80*/  IMAD R0, R237, R2, RZ ;  /* 0x00000002ed007224 */ /* 0x000fe400078e02ff */
[----:B------:R-:W-:-:S05]  /*1d90*/  IMAD.WIDE.U32 R4, R2, R236, R4 ;  /* 0x000000ec02047225 */ /* 0x000fca00078e0004 */
[----:B------:R-:W-:Y:S01]  /*1da0*/  IADD3 R0, PT, PT, R5, R0, RZ ;  /* 0x0000000005007210 */ /* 0x000fe20007ffe0ff */
[----:B------:R-:W-:Y:S01]  /*1db0*/  IMAD.IADD R252, R33, 0x1, -R252 ;  /* 0x0000000121fc7824 */ /* 0x000fe200078e0afc */
[----:B------:R-:W-:Y:S01]  /*1dc0*/  UMOV UR7, 0x400 ;  /* 0x0000040000077882 */ /* 0x000fe20000000000 */
[-C--:B------:R-:W-:Y:S01]  /*1dd0*/  LOP3.LUT R239, R239, R238.reuse, RZ, 0x3c, !PT ;  /* 0x000000eeefef7212 */ /* 0x080fe200078e3cff */
[----:B------:R-:W-:Y:S03]  /*1de0*/  BSSY.RECONVERGENT B0, `(.L_x_1456) ;  /* 0x0000039000007945 */ /* 0x000fe60003800200 */
[----:B------:R-:W-:Y:S01]  /*1df0*/  LOP3.LUT R238, R239, R238, RZ, 0x3c, !PT ;  /* 0x000000eeefee7212 */ /* 0x000fe200078e3cff */
[----:B-1----:R-:W-:-:S03]  /*1e00*/  ULEA UR6, UR6, UR7, 0x18 ;  /* 0x0000000706067291 */ /* 0x002fc6000f8ec0ff */
[----:B------:R-:W-:-:S03]  /*1e10*/  LOP3.LUT R239, R239, R238, RZ, 0x3c, !PT ;  /* 0x000000eeefef7212 */ /* 0x000fc600078e3cff */
[----:B------:R-:W-:Y:S02]  /*1e20*/  IMAD.U32 R228, RZ, RZ, UR6 ;  /* 0x00000006ffe47e24 */ /* 0x000fe4000f8e00ff */
[----:B--2---:R-:W-:-:S04]  /*1e30*/  @P0 IMAD.WIDE.U32 R8, R12, R29, RZ ;  /* 0x0000001d0c080225 */ /* 0x004fc800078e00ff */
[----:B---3--:R-:W-:-:S04]  /*1e40*/  @!P0 IMAD.WIDE.U32 R6, R20, R251, RZ ;  /* 0x000000fb14068225 */ /* 0x008fc800078e00ff */
[----:B------:R-:W-:Y:S02]  /*1e50*/  @!P0 IMAD R3, R21, R251, RZ ;  /* 0x000000fb15038224 */ /* 0x000fe400078e02ff */
[----:B------:R-:W-:Y:S01]  /*1e60*/  @!P0 IMAD.MOV.U32 R10, RZ, RZ, R6 ;  /* 0x000000ffff0a8224 */ /* 0x000fe200078e0006 */
[----:B------:R-:W-:Y:S02]  /*1e70*/  IADD3 R6, P1, PT, R32, R15, RZ ;  /* 0x0000000f20067210 */ /* 0x000fe40007f3e0ff */
[----:B------:R-:W-:-:S03]  /*1e80*/  @!P0 IADD3 R11, PT, PT, R7, R3, RZ ;  /* 0x00000003070b8210 */ /* 0x000fc60007ffe0ff */
[----:B------:R-:W-:Y:S02]  /*1e90*/  IMAD.X R7, RZ, RZ, R28, P1 ;  /* 0x000000ffff077224 */ /* 0x000fe400008e061c */
[----:B------:R-:W-:Y:S02]  /*1ea0*/  IMAD R3, R235, R2, RZ ;  /* 0x00000002eb037224 */ /* 0x000fe400078e02ff */
[----:B------:R-:W-:Y:S01]  /*1eb0*/  IMAD.WIDE.U32 R6, R2, R234, R6 ;  /* 0x000000ea02067225 */ /* 0x000fe200078e0006 */
[----:B------:R-:W-:Y:S02]  /*1ec0*/  LEA R243, P1, R4, R24, 0x1 ;  /* 0x0000001804f37211 */ /* 0x000fe400078208ff */
[----:B------:R-:W-:Y:S01]  /*1ed0*/  @P0 MOV R10, R8 ;  /* 0x00000008000a0202 */ /* 0x000fe20000000f00 */
[----:B------:R-:W-:Y:S01]  /*1ee0*/  @P0 IMAD R14, R13, R29, RZ ;  /* 0x0000001d0d0e0224 */ /* 0x000fe200078e02ff */
[----:B----4-:R-:W-:Y:S01]  /*1ef0*/  LEA R241, P2, R6, R26, 0x1 ;  /* 0x0000001a06f17211 */ /* 0x010fe200078408ff */
[----:B------:R-:W-:Y:S01]  /*1f00*/  IMAD.IADD R3, R7, 0x1, R3 ;  /* 0x0000000107037824 */ /* 0x000fe200078e0203 */
[----:B------:R-:W-:Y:S01]  /*1f10*/  LEA.HI.X R242, R4, R25, R0, 0x1, P1 ;  /* 0x0000001904f27211 */ /* 0x000fe200008f0c00 */
[----:B------:R-:W-:Y:S01]  /*1f20*/  @P0 IMAD.IADD R11, R9, 0x1, R14 ;  /* 0x00000001090b0824 */ /* 0x000fe200078e020e */
[----:B------:R-:W-:Y:S01]  /*1f30*/  IADD3 R10, P1, PT, R32, R10, RZ ;  /* 0x0000000a200a7210 */ /* 0x000fe20007f3e0ff */
[----:B------:R-:W-:Y:S01]  /*1f40*/  IMAD R0, R23, R38, RZ ;  /* 0x0000002617007224 */ /* 0x000fe200078e02ff */
[----:B------:R-:W-:-:S02]  /*1f50*/  SHF.R.S32.HI R4, RZ, 0x1f, R38 ;  /* 0x0000001fff047819 */ /* 0x000fc40000011426 */
[----:B------:R-:W-:Y:S02]  /*1f60*/  LEA.HI.X R240, R6, R27, R3, 0x1, P2 ;  /* 0x0000001b06f07211 */ /* 0x000fe400010f0c03 */
[----:B------:R-:W-:Y:S02]  /*1f70*/  LOP3.LUT R3, R36, 0x1c0, RZ, 0xc0, !PT ;  /* 0x000001c024037812 */ /* 0x000fe400078ec0ff */
[----:B------:R-:W-:Y:S01]  /*1f80*/  IADD3.X R11, PT, PT, RZ, R11, RZ, P1, !PT ;  /* 0x0000000bff0b7210 */ /* 0x000fe20000ffe4ff */
[----:B------:R-:W-:Y:S01]  /*1f90*/  IMAD R8, R22, R4, R0 ;  /* 0x0000000416087224 */ /* 0x000fe200078e0200 */
[----:B------:R-:W-:Y:S02]  /*1fa0*/  ISETP.GE.AND P1, PT, R2, R252, PT ;  /* 0x000000fc0200720c */ /* 0x000fe40003f26270 */
[----:B------:R-:W-:-:S04]  /*1fb0*/  LOP3.LUT R0, R3, 0x38, R232, 0xf8, !PT ;  /* 0x0000003803007812 */ /* 0x000fc800078ef8e8 */
[----:B------:R-:W-:Y:S01]  /*1fc0*/  LOP3.LUT R0, R0, 0x38, R36, 0x78, !PT ;  /* 0x0000003800007812 */ /* 0x000fe200078e7824 */
[----:B------:R-:W-:Y:S01]  /*1fd0*/  IMAD.WIDE.U32 R10, R38, R22, R10 ;  /* 0x00000016260a7225 */ /* 0x000fe200078e000a */
[----:B------:R-:W-:Y:S02]  /*1fe0*/  MOV R3, RZ ;  /* 0x000000ff00037202 */ /* 0x000fe40000000f00 */
[----:B------:R-:W-:Y:S01]  /*1ff0*/  LOP3.LUT R0, R0, 0x1e00, R36, 0xf8, !PT ;  /* 0x00001e0000007812 */ /* 0x000fe200078ef824 */
[----:B------:R-:W-:Y:S01]  /*2000*/  @!P0 IMAD.MOV.U32 R4, RZ, RZ, R12 ;  /* 0x000000ffff048224 */ /* 0x000fe200078e000c */
[----:B------:R-:W-:Y:S01]  /*2010*/  @!P0 MOV R5, R13 ;  /* 0x0000000d00058202 */ /* 0x000fe20000000f00 */
[----:B------:R-:W-:Y:S01]  /*2020*/  @P0 IMAD.MOV.U32 R5, RZ, RZ, R13 ;  /* 0x000000ffff050224 */ /* 0x000fe200078e000d */
[----:B------:R-:W-:Y:S01]  /*2030*/  @P0 MOV R4, R12 ;  /* 0x0000000c00040202 */ /* 0x000fe20000000f00 */
[----:B------:R-:W-:Y:S01]  /*2040*/  IMAD.WIDE.U32 R6, R37, 0x40, R2 ;  /* 0x0000004025067825 */ /* 0x000fe200078e0002 */
[----:B------:R-:W-:-:S03]  /*2050*/  IADD3 R9, PT, PT, R11, R8, RZ ;  /* 0x000000080b097210 */ /* 0x000fc60007ffe0ff */
[----:B------:R-:W-:Y:S01]  /*2060*/  IMAD R0, R0, 0x2, R228 ;  /* 0x0000000200007824 */ /* 0x000fe200078e02e4 */
[----:B------:R-:W-:Y:S06]  /*2070*/  @P1 BRA `(.L_x_1457) ;  /* 0x00000000003c1947 */ /* 0x000fec0003800000 */
[----:B-----5:R-:W-:-:S13]  /*2080*/  ISETP.GE.AND P0, PT, R32, R244, PT ;  /* 0x000000f42000720c */ /* 0x020fda0003f06270 */
[----:B------:R-:W-:Y:S05]  /*2090*/  @P0 BRA `(.L_x_1458) ;  /* 0x0000000000300947 */ /* 0x000fea0003800000 */
[----:B------:R-:W-:Y:S01]  /*20a0*/  MOV R8, R10 ;  /* 0x0000000a00087202 */ /* 0x000fe20000000f00 */
[----:B------:R-:W-:-:S04]  /*20b0*/  IMAD R14, R7, R4, RZ ;  /* 0x00000004070e7224 */ /* 0x000fc800078e02ff */
[----:B------:R-:W-:-:S04]  /*20c0*/  IMAD.WIDE.U32 R12, R6, R4, R8 ;  /* 0x00000004060c7225 */ /* 0x000fc800078e0008 */
[----:B------:R-:W-:-:S05]  /*20d0*/  IMAD R14, R6, R5, R14 ;  /* 0x00000005060e7224 */ /* 0x000fca00078e020e */
[----:B------:R-:W-:Y:S02]  /*20e0*/  IADD3 R13, PT, PT, R13, R14, RZ ;  /* 0x0000000e0d0d7210 */ /* 0x000fe40007ffe0ff */
[----:B------:R-:W-:-:S04]  /*20f0*/  LEA R14, P0, R12, R18, 0x1 ;  /* 0x000000120c0e7211 */ /* 0x000fc800078008ff */
[----:B------:R-:W-:-:S05]  /*2100*/  LEA.HI.X R15, R12, R19, R13, 0x1, P0 ;  /* 0x000000130c0f7211 */ /* 0x000fca00000f0c0d */
[----:B------:R-:W-:Y:S01]  /*2110*/  @!PT LDS RZ, [RZ] ;  /* 0x00000000fffff984 */ /* 0x000fe20000000800 */
[----:B------:R-:W-:Y:S01]  /*2120*/  @!PT LDS RZ, [RZ] ;  /* 0x00000000fffff984 */ /* 0x000fe20000000800 */
[----:B------:R-:W-:Y:S01]  /*2130*/  @!PT LDS RZ, [RZ] ;  /* 0x00000000fffff984 */ /* 0x000fe20000000800 */
[----:B------:R1:W-:Y:S01]  /*2140*/  LDGSTS.E.BYPASS.LTC128B.128 [R0], desc[UR4][R14.64] ;  /* 0x000000000e007fae */ /* 0x0003e2000b981a04 */
[----:B------:R-:W-:Y:S05]  /*2150*/  BRA `(.L_x_1457) ;  /* 0x0000000000047947 */ /* 0x000fea0003800000 */
.L_x_1458:
[----:B------:R2:W-:Y:S02]  /*2160*/  STS.128 [R0], RZ ;  /* 0x000000ff00007388 */ /* 0x0005e40000000c00 */
.L_x_1457:
[----:B------:R-:W-:Y:S05]  /*2170*/  BSYNC.RECONVERGENT B0 ;  /* 0x0000000000007941 */ /* 0x000fea0003800200 */
.L_x_1456:
[C---:B------:R-:W-:Y:S01]  /*2180*/  VIADD R21, R2.reuse, 0x10 ;  /* 0x0000001002157836 */ /* 0x040fe20000000000 */
[C---:B------:R-:W-:Y:S01]  /*2190*/  IADD3 R23, PT, PT, R2.reuse, 0x30, RZ ;  /* 0x0000003002177810 */ /* 0x040fe20007ffe0ff */
[----:B------:R-:W-:Y:S01]  /*21a0*/  IMAD R16, R231, -0x100, R17 ;  /* 0xffffff00e7107824 */ /* 0x000fe200078e0211 */
        /* <DEDUP_REMOVED lines=11> */
[----:B-1----:R-:W-:Y:S02]  /*2260*/  IADD3 R14, P0, PT, R6, 0x10, RZ ;  /* 0x00000010060e7810 */ /* 0x002fe40007f1e0ff */
[----:B------:R-:W-:-:S03]  /*2270*/  MOV R13, R9 ;  /* 0x00000009000d7202 */ /* 0x000fc60000000f00 */
[----:B------:R-:W-:-:S04]  /*2280*/  IMAD.X R12, RZ, RZ, R7, P0 ;  /* 0x000000ffff0c7224 */ /* 0x000fc800000e0607 */
[----:B------:R-:W-:Y:S02]  /*2290*/  IMAD R15, R12, R4, RZ ;  /* 0x000000040c0f7224 */ /* 0x000fe400078e02ff */
[----:B------:R-:W-:Y:S02]  /*22a0*/  IMAD.MOV.U32 R12, RZ, RZ, R10 ;  /* 0x000000ffff0c7224 */ /* 0x000fe400078e000a */
[-C--:B------:R-:W-:Y:S02]  /*22b0*/  IMAD R15, R5, R14.reuse, R15 ;  /* 0x0000000e050f7224 */ /* 0x080fe400078e020f */
[----:B------:R-:W-:-:S03]  /*22c0*/  IMAD.WIDE.U32 R12, R4, R14, R12 ;  /* 0x0000000e040c7225 */ /* 0x000fc600078e000c */
[----:B------:R-:W-:Y:S02]  /*22d0*/  LEA R14, P0, R12, R18, 0x1 ;  /* 0x000000120c0e7211 */ /* 0x000fe400078008ff */
[----:B------:R-:W-:-:S04]  /*22e0*/  IADD3 R15, PT, PT, R13, R15, RZ ;  /* 0x0000000f0d0f7210 */ /* 0x000fc80007ffe0ff */
[----:B------:R-:W-:-:S05]  /*22f0*/  LEA.HI.X R15, R12, R19, R15, 0x1, P0 ;  /* 0x000000130c0f7211 */ /* 0x000fca00000f0c0f */
[----:B------:R-:W-:Y:S01]  /*2300*/  @!PT LDS RZ, [RZ] ;  /* 0x00000000fffff984 */ /* 0x000fe20000000800 */
[----:B------:R-:W-:Y:S01]  /*2310*/  @!PT LDS RZ, [RZ] ;  /* 0x00000000fffff984 */ /* 0x000fe20000000800 */
[----:B------:R-:W-:Y:S01]  /*2320*/  @!PT LDS RZ, [RZ] ;  /* 0x00000000fffff984 */ /* 0x000fe20000000800 */
[----:B------:R4:W-:Y:S02]  /*2330*/  LDGSTS.E.BYPASS.LTC128B.128 [R0+0x800], desc[UR4][R14.64] ;  /* 0x008000000e007fae */ /* 0x0009e4000b981a04 */
.L_x_1460:
[----:B------:R-:W-:Y:S05]  /*2340*/  BSYNC.RECONVERGENT B0 ;  /* 0x0000000000007941 */ /* 0x000fea0003800200 */
.L_x_1459:
[----:B------:R-:W-:Y:S04]  /*2350*/  BSSY.RECONVERGENT B0, `(.L_x_1461) ;  /* 0x0000013000007945 */ /* 0x000fe80003800200 */
[----:B------:R-:W-:Y:S05]  /*2360*/  @P2 BRA `(.L_x_1462) ;  /* 0x0000000000442947 */ /* 0x000fea0003800000 */
[----:B-----5:R-:W-:-:S13]  /*2370*/  ISETP.GE.AND P0, PT, R32, R244, PT ;  /* 0x000000f42000720c */ /* 0x020fda0003f06270 */
[----:B------:R1:W-:Y:S01]  /*2380*/  @P0 STS.128 [R0+0x1000], RZ ;  /* 0x001000ff00000388 */ /* 0x0003e20000000c00 */
[----:B------:R-:W-:Y:S05]  /*2390*/  @P0 BRA `(.L_x_1462) ;  /* 0x0000000000380947 */ /* 0x000fea0003800000 */
[----:B-1--4-:R-:W-:Y:S02]  /*23a0*/  IADD3 R14, P0, PT, R6, 0x20, RZ ;  /* 0x00000020060e7810 */ /* 0x012fe40007f1e0ff */
        /* <DEDUP_REMOVED lines=13> */
.L_x_1462:
[----:B------:R-:W-:Y:S05]  /*2480*/  BSYNC.RECONVERGENT B0 ;  /* 0x0000000000007941 */ /* 0x000fea0003800200 */
.L_x_1461:
        /* <DEDUP_REMOVED lines=19> */
.L_x_1464:
[----:B------:R-:W-:Y:S05]  /*25c0*/  BSYNC.RECONVERGENT B0 ;  /* 0x0000000000007941 */ /* 0x000fea0003800200 */
.L_x_1463:
        /* <DEDUP_REMOVED lines=13> */
.L_x_1467:
[----:B------:R1:W-:Y:S02]  /*26a0*/  STS.128 [R0+0x2000], RZ ;  /* 0x002000ff00007388 */ /* 0x0003e40000000c00 */
.L_x_1466:
[----:B------:R-:W-:Y:S05]  /*26b0*/  BSYNC.RECONVERGENT B0 ;  /* 0x0000000000007941 */ /* 0x000fea0003800200 */
.L_x_1465:
[----:B------:R-:W-:Y:S01]  /*26c0*/  ISETP.GE.AND P3, PT, R21, R16, PT ;  /* 0x000000101500720c */ /* 0x000fe20003f66270 */
[----:B------:R-:W-:Y:S01]  /*26d0*/  VIADD R20, R2, 0x40 ;  /* 0x0000004002147836 */ /* 0x000fe20000000000 */
[----:B-1----:R-:W-:Y:S01]  /*26e0*/  LEA R4, P0, R6, R241, 0x1 ;  /* 0x000000f106047211 */ /* 0x002fe200078008ff */
[C---:B-----5:R-:W-:Y:S01]  /*26f0*/  VIADD R19, R2.reuse, 0x50 ;  /* 0x0000005002137836 */ /* 0x060fe20000000000 */
[----:B------:R-:W-:Y:S01]  /*2700*/  BSSY.RECONVERGENT B0, `(.L_x_1468) ;  /* 0x0000011000007945 */ /* 0x000fe20003800200 */
[----:B------:R-:W-:Y:S01]  /*2710*/  VIADD R18, R2, 0x60 ;  /* 0x0000006002127836 */ /* 0x000fe20000000000 */
[----:B------:R-:W-:Y:S01]  /*2720*/  LEA.HI.X R5, R6, R240, R7, 0x1, P0 ;  /* 0x000000f006057211 */ /* 0x000fe200000f0c07 */
[----:B----4-:R-:W-:Y:S01]  /*2730*/  VIADD R15, R2, 0x70 ;  /* 0x00000070020f7836 */ /* 0x010fe20000000000 */
        /* <DEDUP_REMOVED lines=13> */
.L_x_1469:
[----:B------:R-:W-:Y:S05]  /*2810*/  BSYNC.RECONVERGENT B0 ;  /* 0x0000000000007941 */ /* 0x000fea0003800200 */
.L_x_1468:
        /* <DEDUP_REMOVED lines=13> */
.L_x_1471:
[----:B------:R-:W-:Y:S05]  /*28f0*/  BSYNC.RECONVERGENT B0 ;  /* 0x0000000000007941 */ /* 0x000fea0003800200 */
.L_x_1470:
        /* <DEDUP_REMOVED lines=13> */
.L_x_1473:
[----:B------:R-:W-:Y:S05]  /*29d0*/  BSYNC.RECONVERGENT B0 ;  /* 0x0000000000007941 */ /* 0x000fea0003800200 */
.L_x_1472:
        /* <DEDUP_REMOVED lines=16> */
.L_x_1475:
[----:B------:R-:W-:Y:S05]  /*2ae0*/  BSYNC.RECONVERGENT B0 ;  /* 0x0000000000007941 */ /* 0x000fea0003800200 */
.L_x_1474:
        /* <DEDUP_REMOVED lines=13> */
.L_x_1477:
[----:B------:R-:W-:Y:S05]  /*2bc0*/  BSYNC.RECONVERGENT B0 ;  /* 0x0000000000007941 */ /* 0x000fea0003800200 */
.L_x_1476:
        /* <DEDUP_REMOVED lines=16> */
.L_x_1479:
[----:B------:R-:W-:Y:S05]  /*2cd0*/  BSYNC.RECONVERGENT B0 ;  /* 0x0000000000007941 */ /* 0x000fea0003800200 */
.L_x_1478:
        /* <DEDUP_REMOVED lines=16> */
.L_x_1481:
[----:B------:R-:W-:Y:S05]  /*2de0*/  BSYNC.RECONVERGENT B0 ;  /* 0x0000000000007941 */ /* 0x000fea0003800200 */
.L_x_1480:
        /* <DEDUP_REMOVED lines=16> */
.L_x_1483:
[----:B------:R-:W-:Y:S05]  /*2ef0*/  BSYNC.RECONVERGENT B0 ;  /* 0x0000000000007941 */ /* 0x000fea0003800200 */
.L_x_1482:
        /* <DEDUP_REMOVED lines=13> */
.L_x_1485:
[----:B------:R-:W-:Y:S05]  /*2fd0*/  BSYNC.RECONVERGENT B0 ;  /* 0x0000000000007941 */ /* 0x000fea0003800200 */
.L_x_1484:
        /* <DEDUP_REMOVED lines=15> */
.L_x_1487:
[----:B------:R-:W-:Y:S05]  /*30d0*/  BSYNC.RECONVERGENT B0 ;  /* 0x0000000000007941 */ /* 0x000fea0003800200 */
.L_x_1486:
        /* <DEDUP_REMOVED lines=14> */
.L_x_1489:
[----:B------:R-:W-:Y:S05]  /*31c0*/  BSYNC.RECONVERGENT B0 ;  /* 0x0000000000007941 */ /* 0x000fea0003800200 */
.L_x_1488:
        /* <DEDUP_REMOVED lines=14> */
.L_x_1491:
[----:B------:R-:W-:Y:S05]  /*32b0*/  BSYNC.RECONVERGENT B0 ;  /* 0x0000000000007941 */ /* 0x000fea0003800200 */
.L_x_1490:
        /* <DEDUP_REMOVED lines=14> */
.L_x_1493:
[----:B------:R-:W-:Y:S05]  /*33a0*/  BSYNC.RECONVERGENT B0 ;  /* 0x0000000000007941 */ /* 0x000fea0003800200 */
.L_x_1492:
        /* <DEDUP_REMOVED lines=14> */
.L_x_1495:
[----:B------:R-:W-:Y:S05]  /*3490*/  BSYNC.RECONVERGENT B0 ;  /* 0x0000000000007941 */ /* 0x000fea0003800200 */
.L_x_1494:
[----:B------:R-:W-:Y:S04]  /*34a0*/  BSSY.RECONVERGENT B0, `(.L_x_1496) ;  /* 0x000000e000007945 */ /* 0x000fe80003800200 */
[----:B------:R-:W-:Y:S05]  /*34b0*/  @P1 BRA `(.L_x_1497) ;  /* 0x0000000000301947 */ /* 0x000fea0003800000 */
[----:B------:R-:W-:-:S13]  /*34c0*/  ISETP.GE.AND P0, PT, R32, R244, PT ;  /* 0x000000f42000720c */ /* 0x000fda0003f06270 */
[----:B------:R1:W-:Y:S01]  /*34d0*/  @P0 STS.128 [R0+0x9800], RZ ;  /* 0x009800ff00000388 */ /* 0x0003e20000000c00 */
[----:B------:R-:W-:Y:S05]  /*34e0*/  @P0 BRA `(.L_x_1497) ;  /* 0x0000000000240947 */ /* 0x000fea0003800000 */
[----:B-1----:R-:W-:Y:S01]  /*34f0*/  MOV R2, R4 ;  /* 0x0000000400027202 */ /* 0x002fe20000000f00 */
[----:B----4-:R-:W-:Y:S01]  /*3500*/  IMAD R4, R235, 0x1c0, RZ ;  /* 0x000001c0eb047824 */ /* 0x010fe200078e02ff */
[----:B------:R-:W-:-:S03]  /*3510*/  MOV R3, R5 ;  /* 0x0000000500037202 */ /* 0x000fc60000000f00 */
[----:B------:R-:W-:-:S05]  /*3520*/  IMAD.WIDE.U32 R2, R234, 0x1c0, R2 ;  /* 0x000001c0ea027825 */ /* 0x000fca00078e0002 */
[----:B------:R-:W-:-:S05]  /*3530*/  IADD3 R3, PT, PT, R3, R4, RZ ;  /* 0x0000000403037210 */ /* 0x000fca0007ffe0ff */
[----:B------:R-:W-:Y:S01]  /*3540*/  @!PT LDS RZ, [RZ] ;  /* 0x00000000fffff984 */ /* 0x000fe20000000800 */
[----:B------:R-:W-:Y:S01]  /*3550*/  @!PT LDS RZ, [RZ] ;  /* 0x00000000fffff984 */ /* 0x000fe20000000800 */
[----:B------:R-:W-:Y:S01]  /*3560*/  @!PT LDS RZ, [RZ] ;  /* 0x00000000fffff984 */ /* 0x000fe20000000800 */
[----:B------:R1:W-:Y:S02]  /*3570*/  LDGSTS.E.BYPASS.LTC128B.128 [R0+0x9800], desc[UR4][R2.64] ;  /* 0x0980000002007fae */ /* 0x0003e4000b981a04 */
.L_x_1497:
[----:B------:R-:W-:Y:S05]  /*3580*/  BSYNC.RECONVERGENT B0 ;  /* 0x0000000000007941 */ /* 0x000fea0003800200 */
.L_x_1496:
        /* <DEDUP_REMOVED lines=17> */
.L_x_1500:
[----:B------:R4:W-:Y:S01]  /*36a0*/  STS.128 [R0+0xa000], RZ ;  /* 0x00a000ff00007388 */ /* 0x0009e20000000c00 */
[----:B------:R-:W-:Y:S05]  /*36b0*/  BRA `(.L_x_1501) ;  /* 0x0000000000047947 */ /* 0x000fea0003800000 */
.L_x_1499:
[----:B------:R4:W-:Y:S02]  /*36c0*/  STS.128 [R0+0xa000], RZ ;  /* 0x00a000ff00007388 */ /* 0x0009e40000000c00 */
.L_x_1501:
[----:B------:R-:W-:Y:S05]  /*36d0*/  BSYNC.RECONVERGENT B0 ;  /* 0x0000000000007941 */ /* 0x000fea0003800200 */
.L_x_1498:
        /* <DEDUP_REMOVED lines=19> */
.L_x_1503:
[----:B------:R-:W-:Y:S05]  /*3810*/  BSYNC.RECONVERGENT B0 ;  /* 0x0000000000007941 */ /* 0x000fea0003800200 */
.L_x_1502:
        /* <DEDUP_REMOVED lines=13> */
.L_x_1505:
[----:B------:R-:W-:Y:S05]  /*38f0*/  BSYNC.RECONVERGENT B0 ;  /* 0x0000000000007941 */ /* 0x000fea0003800200 */
.L_x_1504:
        /* <DEDUP_REMOVED lines=13> */
.L_x_1507:
[----:B------:R-:W-:Y:S05]  /*39d0*/  BSYNC.RECONVERGENT B0 ;  /* 0x0000000000007941 */ /* 0x000fea0003800200 */
.L_x_1506:
        /* <DEDUP_REMOVED lines=16> */
.L_x_1509:
[----:B------:R-:W-:Y:S05]  /*3ae0*/  BSYNC.RECONVERGENT B0 ;  /* 0x0000000000007941 */ /* 0x000fea0003800200 */
.L_x_1508:
        /* <DEDUP_REMOVED lines=13> */
.L_x_1511:
[----:B------:R-:W-:Y:S05]  /*3bc0*/  BSYNC.RECONVERGENT B0 ;  /* 0x0000000000007941 */ /* 0x000fea0003800200 */
.L_x_1510:
        /* <DEDUP_REMOVED lines=16> */
.L_x_1513:
[----:B------:R-:W-:Y:S05]  /*3cd0*/  BSYNC.RECONVERGENT B0 ;  /* 0x0000000000007941 */ /* 0x000fea0003800200 */
.L_x_1512:
[----:B------:R1:W-:Y:S01]  /*3ce0*/  @P2 STS.128 [R0+0xd800], RZ ;  /* 0x00d800ff00002388 */ /* 0x0003e20000000c00 */
[----:B------:R-:W-:Y:S01]  /*3cf0*/  IMAD.SHL.U32 R245, R232, 0x40, RZ ;  /* 0x00000040e8f57824 */ /* 0x000fe200078e00ff */
[----:B------:R-:W-:Y:S01]  /*3d00*/  SHF.R.U32.HI R229, RZ, 0x1, R232 ;  /* 0x00000001ffe57819 */ /* 0x000fe200000116e8 */
[----:B------:R-:W-:Y:S01]  /*3d10*/  BSSY.RECONVERGENT B0, `(.L_x_1514) ;  /* 0x0000011000007945 */ /* 0x000fe20003800200 */
[----:B------:R-:W-:Y:S02]  /*3d20*/  ISETP.GE.AND P3, PT, R9, R16, PT ;  /* 0x000000100900720c */ /* 0x000fe40003f66270 */
        /* <DEDUP_REMOVED lines=15> */
.L_x_1515:
[----:B------:R-:W-:Y:S05]  /*3e20*/  BSYNC.RECONVERGENT B0 ;  /* 0x0000000000007941 */ /* 0x000fea0003800200 */
.L_x_1514:
[----:B------:R2:W-:Y:S01]  /*3e30*/  @P1 STS.128 [R0+0xe000], RZ ;  /* 0x00e000ff00001388 */ /* 0x0005e20000000c00 */
[----:B------:R-:W-:Y:S01]  /*3e40*/  IMAD.SHL.U32 R230, R232, 0x20, RZ ;  /* 0x00000020e8e67824 */ /* 0x000fe200078e00ff */
[----:B-1----:R-:W-:Y:S01]  /*3e50*/  LOP3.LUT R4, R7, 0x1c0, R245, 0xf8, !PT ;  /* 0x000001c007047812 */ /* 0x002fe200078ef8f5 */
[----:B------:R-:W-:Y:S01]  /*3e60*/  BSSY.RECONVERGENT B0, `(.L_x_1516) ;  /* 0x0000015000007945 */ /* 0x000fe20003800200 */
[----:B------:R-:W-:Y:S02]  /*3e70*/  LOP3.LUT R6, R8, 0x8, R232, 0xf8, !PT ;  /* 0x0000000808067812 */ /* 0x000fe400078ef8e8 */
[----:B------:R-:W-:Y:S02]  /*3e80*/  LOP3.LUT R230, R230, 0x7c00, RZ, 0xc0, !PT ;  /* 0x00007c00e6e67812 */ /* 0x000fe400078ec0ff */
[----:B------:R-:W-:Y:S02]  /*3e90*/  ISETP.GE.AND P2, PT, R22, R16, PT ;  /* 0x000000101600720c */ /* 0x000fe40003f46270 */
[----:B------:R-:W-:-:S02]  /*3ea0*/  LOP3.LUT R246, R4, 0x38, R36, 0x78, !PT ;  /* 0x0000003804f67812 */ /* 0x000fc400078e7824 */
[----:B------:R-:W-:Y:S02]  /*3eb0*/  LOP3.LUT R6, R6, 0x38, R36, 0x78, !PT ;  /* 0x0000003806067812 */ /* 0x000fe400078e7824 */
[----:B------:R-:W-:Y:S02]  /*3ec0*/  LOP3.LUT R9, R245, 0x400, RZ, 0xc0, !PT ;  /* 0x00000400f5097812 */ /* 0x000fe400078ec0ff */
[----:B------:R-:W-:Y:S01]  /*3ed0*/  LOP3.LUT R8, R230, 0x200, R245, 0xf8, !PT ;  /* 0x00000200e6087812 */ /* 0x000fe200078ef8f5 */
[----:B------:R-:W-:Y:S05]  /*3ee0*/  @P1 BRA `(.L_x_1517) ;  /* 0x0000000000301947 */ /* 0x000fea0003800000 */
[----:B------:R-:W-:-:S13]  /*3ef0*/  ISETP.GE.AND P1, PT, R32, R244, PT ;  /* 0x000000f42000720c */ /* 0x000fda0003f26270 */
[----:B------:R1:W-:Y:S01]  /*3f00*/  @P1 STS.128 [R0+0xe000], RZ ;  /* 0x00e000ff00001388 */ /* 0x0003e20000000c00 */
        /* <DEDUP_REMOVED lines=10> */
.L_x_1517:
[----:B------:R-:W-:Y:S05]  /*3fb0*/  BSYNC.RECONVERGENT B0 ;  /* 0x0000000000007941 */ /* 0x000fea0003800200 */
.L_x_1516:
        /* <DEDUP_REMOVED lines=17> */
.L_x_1519:
[----:B------:R-:W-:Y:S05]  /*40d0*/  BSYNC.RECONVERGENT B0 ;  /* 0x0000000000007941 */ /* 0x000fea0003800200 */
.L_x_1518:
        /* <DEDUP_REMOVED lines=15> */
.L_x_1521:
[----:B------:R-:W-:Y:S05]  /*41d0*/  BSYNC.RECONVERGENT B0 ;  /* 0x0000000000007941 */ /* 0x000fea0003800200 */
.L_x_1520:
        /* <DEDUP_REMOVED lines=15> */
.L_x_1523:
[----:B------:R-:W-:Y:S05]  /*42d0*/  BSYNC.RECONVERGENT B0 ;  /* 0x0000000000007941 */ /* 0x000fea0003800200 */
.L_x_1522:
        /* <DEDUP_REMOVED lines=15> */
.L_x_1525:
[----:B------:R-:W-:Y:S05]  /*43d0*/  BSYNC.RECONVERGENT B0 ;  /* 0x0000000000007941 */ /* 0x000fea0003800200 */
.L_x_1524:
        /* <DEDUP_REMOVED lines=15> */
.L_x_1527:
[----:B------:R-:W-:Y:S05]  /*44d0*/  BSYNC.RECONVERGENT B0 ;  /* 0x0000000000007941 */ /* 0x000fea0003800200 */
.L_x_1526:
        /* <DEDUP_REMOVED lines=15> */
.L_x_1529:
[----:B------:R-:W-:Y:S05]  /*45d0*/  BSYNC.RECONVERGENT B0 ;  /* 0x0000000000007941 */ /* 0x000fea0003800200 */
.L_x_1528:
        /* <DEDUP_REMOVED lines=13> */
.L_x_1531:
[----:B------:R-:W-:Y:S05]  /*46b0*/  BSYNC.RECONVERGENT B0 ;  /* 0x0000000000007941 */ /* 0x000fea0003800200 */
.L_x_1530:
        /* <DEDUP_REMOVED lines=10> */
[C-C-:B------:R-:W-:Y:S02]  /*4760*/  IMAD.IADD R3, R9.reuse, 0x1, R170.reuse ;  /* 0x0000000109037824 */ /* 0x140fe400078e02aa */
[----:B------:R-:W-:Y:S01]  /*4770*/  IMAD.IADD R2, R8, 0x1, R170 ;  /* 0x0000000108027824 */ /* 0x000fe200078e02aa */
[----:B------:R-:W3:Y:S04]  /*4780*/  LDSM.16.M88.4 R36, [R8+0x3000] ;  /* 0x003000000824783b */ /* 0x000ee80000000200 */
[----:B------:R-:W4:Y:S04]  /*4790*/  LDSM.16.M88.4 R28, [R8+0x3800] ;  /* 0x00380000081c783b */ /* 0x000f280000000200 */
[----:B------:R-:W4:Y:S04]  /*47a0*/  LDSM.16.M88.4 R24, [R8+0x4000] ;  /* 0x004000000818783b */ /* 0x000f280000000200 */
[----:B------:R-:W4:Y:S04]  /*47b0*/  LDSM.16.M88.4 R12, [R8+0x5000] ;  /* 0x00500000080c783b */ /* 0x000f280000000200 */
[----:B------:R-:W4:Y:S04]  /*47c0*/  LDSM.16.M88.4 R56, [R8+0x6000] ;  /* 0x006000000838783b */ /* 0x000f280000000200 */
[----:B------:R-:W4:Y:S04]  /*47d0*/  LDSM.16.M88.4 R52, [R8+0x6800] ;  /* 0x006800000834783b */ /* 0x000f280000000200 */
        /* <DEDUP_REMOVED lines=22> */
[----:B------:R1:W-:Y:S07]  /*4940*/  LDSM.16.M88.4 R12, [R3] ;  /* 0x00000000030c783b */ /* 0x0003ee0000000200 */
[C---:B------:R-:W-:Y:S08]  /*4950*/  HMMA.16816.F32 R92, R4.reuse, R56, RZ ;  /* 0x00000038045c723c */ /* 0x040ff000000018ff */
[C---:B------:R-:W-:Y:S01]  /*4960*/  HMMA.16816.F32 R88, R4.reuse, R58, RZ ;  /* 0x0000003a0458723c */ /* 0x040fe200000018ff */
[----:B------:R-:W4:Y:S07]  /*4970*/  LDSM.16.M88.4 R56, [R2+0x2000] ;  /* 0x002000000238783b */ /* 0x000f2e0000000200 */
[----:B------:R-:W-:Y:S01]  /*4980*/  HMMA.16816.F32 R84, R4, R52, RZ ;  /* 0x000000340454723c */ /* 0x000fe200000018ff */
[----:B-1----:R-:W-:-:S07]  /*4990*/  IMAD.IADD R3, R9, 0x1, R171 ;  /* 0x0000000109037824 */ /* 0x002fce00078e02ab */
[C---:B------:R-:W-:Y:S01]  /*49a0*/  HMMA.16816.F32 R76, R4.reuse, R54, RZ ;  /* 0x00000036044c723c */ /* 0x040fe200000018ff */
[----:B------:R-:W1:Y:S07]  /*49b0*/  LDSM.16.M88.4 R52, [R2+0x2800] ;  /* 0x002800000234783b */ /* 0x000e6e0000000200 */
[C---:B------:R-:W-:Y:S08]  /*49c0*/  HMMA.16816.F32 R188, R4.reuse, R20, RZ ;  /* 0x0000001404bc723c */ /* 0x040ff000000018ff */
[C---:B------:R-:W-:Y:S01]  /*49d0*/  HMMA.16816.F32 R192, R4.reuse, R22, RZ ;  /* 0x0000001604c0723c */ /* 0x040fe200000018ff */
[----:B------:R-:W1:Y:S07]  /*49e0*/  LDSM.16.M88.4 R20, [R2+0x4000] ;  /* 0x004000000214783b */ /* 0x000e6e0000000200 */
[C---:B-----5:R-:W-:Y:S08]  /*49f0*/  HMMA.16816.F32 R64, R4.reuse, R44, RZ ;  /* 0x0000002c0440723c */ /* 0x060ff000000018ff */
[C---:B------:R-:W-:Y:S01]  /*4a00*/  HMMA.16816.F32 R72, R4.reuse, R46, RZ ;  /* 0x0000002e0448723c */ /* 0x040fe200000018ff */
[----:B------:R-:W5:Y:S07]  /*4a10*/  LDSM.16.M88.4 R44, [R2+0x5000] ;  /* 0x00500000022c783b */ /* 0x000f6e0000000200 */
[C---:B------:R-:W-:Y:S08]  /*4a20*/  HMMA.16816.F32 R112, R4.reuse, R48, RZ ;  /* 0x000000300470723c */ /* 0x040ff000000018ff */
[C---:B------:R-:W-:Y:S01]  /*4a30*/  HMMA.16816.F32 R104, R4.reuse, R50, RZ ;  /* 0x000000320468723c */ /* 0x040fe200000018ff */
[----:B------:R-:W-:Y:S07]  /*4a40*/  LDSM.16.M88.4 R48, [R2+0x3000] ;  /* 0x003000000230783b */ /* 0x000fee0000000200 */
[C---:B--2---:R-:W-:Y:S08]  /*4a50*/  HMMA.16816.F32 R60, R4.reuse, R40, RZ ;  /* 0x00000028043c723c */ /* 0x044ff000000018ff */
        /* <DEDUP_REMOVED lines=10> */
[----:B------:R-:W2:Y:S04]  /*4b00*/  LDSM.16.M88.4 R4, [R2+0x4800] ;  /* 0x004800000204783b */ /* 0x000ea80000000200 */
[----:B------:R-:W3:Y:S03]  /*4b10*/  LDSM.16.M88.4 R24, [R2+0x3800] ;  /* 0x003800000218783b */ /* 0x000ee60000000200 */
[C---:B------:R-:W-:Y:S08]  /*4b20*/  HMMA.16816.F32 R184, R12.reuse, R56, R100 ;  /* 0x000000380cb8723c */ /* 0x040ff00000001864 */
[C---:B------:R-:W-:Y:S08]  /*4b30*/  HMMA.16816.F32 R56, R12.reuse, R58, R108 ;  /* 0x0000003a0c38723c */ /* 0x040ff0000000186c */
[C---:B-1----:R-:W-:Y:S08]  /*4b40*/  HMMA.16816.F32 R108, R12.reuse, R54, R148 ;  /* 0x000000360c6c723c */ /* 0x042ff00000001894 */
[C---:B------:R-:W-:Y:S08]  /*4b50*/  HMMA.16816.F32 R148, R12.reuse, R20, R136 ;  /* 0x000000140c94723c */ /* 0x040ff00000001888 */
[C---:B------:R-:W-:Y:S08]  /*4b60*/  HMMA.16816.F32 R200, R12.reuse, R22, R132 ;  /* 0x000000160cc8723c */ /* 0x040ff00000001884 */
[C---:B-----5:R-:W-:Y:S08]  /*4b70*/  HMMA.16816.F32 R20, R12.reuse, R44, R124 ;  /* 0x0000002c0c14723c */ /* 0x060ff0000000187c */
[C---:B--2---:R-:W-:Y:S08]  /*4b80*/  HMMA.16816.F32 R204, R12.reuse, R4, R128 ;  /* 0x000000040ccc723c */ /* 0x044ff00000001880 */
[----:B------:R-:W-:Y:S03]  /*4b90*/  HMMA.16816.F32 R4, R12, R6, R120 ;  /* 0x000000060c04723c */ /* 0x000fe60000001878 */
[----:B------:R-:W-:-:S02]  /*4ba0*/  IMAD.MOV.U32 R127, RZ, RZ, R20 ;  /* 0x000000ffff7f7224 */ /* 0x000fc400078e0014 */
[----:B------:R-:W-:Y:S02]  /*4bb0*/  IMAD.MOV.U32 R126, RZ, RZ, R21 ;  /* 0x000000ffff7e7224 */ /* 0x000fe400078e0015 */
[----:B------:R-:W-:Y:S01]  /*4bc0*/  IMAD.MOV.U32 R125, RZ, RZ, R22 ;  /* 0x000000ffff7d7224 */ /* 0x000fe200078e0016 */
[C---:B---3--:R-:W-:Y:S01]  /*4bd0*/  HMMA.16816.F32 R152, R12.reuse, R24, R152 ;  /* 0x000000180c98723c */ /* 0x048fe20000001898 */
[----:B------:R-:W-:Y:S02]  /*4be0*/  IMAD.MOV.U32 R124, RZ, RZ, R23 ;  /* 0x000000ffff7c7224 */ /* 0x000fe400078e0017 */
[----:B------:R-:W-:Y:S02]  /*4bf0*/  IMAD.MOV.U32 R33, RZ, RZ, R204 ;  /* 0x000000ffff217224 */ /* 0x000fe400078e00cc */
[----:B------:R-:W-:Y:S02]  /*4c00*/  IMAD.MOV.U32 R19, RZ, RZ, R205 ;  /* 0x000000ffff137224 */ /* 0x000fe400078e00cd */
[----:B------:R-:W-:Y:S01]  /*4c10*/  IMAD.MOV.U32 R18, RZ, RZ, R206 ;  /* 0x000000ffff127224 */ /* 0x000fe200078e00ce */
[----:B------:R-:W-:Y:S01]  /*4c20*/  HMMA.16816.F32 R20, R12, R46, R116 ;  /* 0x0000002e0c14723c */ /* 0x000fe20000001874 */
[----:B------:R-:W-:Y:S01]  /*4c30*/  LDSM.16.M88.4 R44, [R2+0x9800] ;  /* 0x00980000022c783b */ /* 0x000fe20000000200 */
[----:B------:R-:W-:-:S02]  /*4c40*/  IMAD.MOV.U32 R16, RZ, RZ, R207 ;  /* 0x000000ffff107224 */ /* 0x000fc400078e00cf */
[----:B------:R-:W-:Y:S02]  /*4c50*/  IMAD.MOV.U32 R25, RZ, RZ, R6 ;  /* 0x000000ffff197224 */ /* 0x000fe400078e0006 */
[----:B------:R-:W-:Y:S02]  /*4c60*/  IMAD.MOV.U32 R24, RZ, RZ, R7 ;  /* 0x000000ffff187224 */ /* 0x000fe400078e0007 */
[C---:B------:R-:W-:Y:S01]  /*4c70*/  HMMA.16816.F32 R196, R12.reuse, R26, R140 ;  /* 0x0000001a0cc4723c */ /* 0x040fe2000000188c */
[----:B------:R-:W-:Y:S02]  /*4c80*/  IMAD.MOV.U32 R27, RZ, RZ, R4 ;  /* 0x000000ffff1b7224 */ /* 0x000fe400078e0004 */
[----:B------:R-:W-:Y:S02]  /*4c90*/  IMAD.MOV.U32 R26, RZ, RZ, R5 ;  /* 0x000000ffff1a7224 */ /* 0x000fe400078e0005 */
[----:B------:R-:W-:Y:S03]  /*4ca0*/  LDSM.16.M88.4 R4, [R2+0x8000] ;  /* 0x008000000204783b */ /* 0x000fe60000000200 */
[----:B------:R-:W-:Y:S03]  /*4cb0*/  HMMA.16816.F32 R156, R12, R48, R156 ;  /* 0x000000300c9c723c */ /* 0x000fe6000000189c */
[----:B------:R-:W-:-:S02]  /*4cc0*/  IMAD.MOV.U32 R119, RZ, RZ, R20 ;  /* 0x000000ffff777224 */ /* 0x000fc400078e0014 */
[----:B------:R-:W-:Y:S02]  /*4cd0*/  IMAD.MOV.U32 R118, RZ, RZ, R21 ;  /* 0x000000ffff767224 */ /* 0x000fe400078e0015 */
[----:B------:R-:W-:Y:S01]  /*4ce0*/  IMAD.MOV.U32 R117, RZ, RZ, R22 ;  /* 0x000000ffff757224 */ /* 0x000fe200078e0016 */
[C---:B------:R-:W-:Y:S01]  /*4cf0*/  HMMA.16816.F32 R144, R12.reuse, R50, R144 ;  /* 0x000000320c90723c */ /* 0x040fe20000001890 */
[----:B------:R-:W-:Y:S01]  /*4d00*/  IMAD.MOV.U32 R116, RZ, RZ, R23 ;  /* 0x000000ffff747224 */ /* 0x000fe200078e0017 */
[----:B------:R-:W-:Y:S04]  /*4d10*/  LDSM.16.M88.4 R48, [R2+0x7800] ;  /* 0x007800000230783b */ /* 0x000fe80000000200 */
[----:B------:R-:W1:Y:S02]  /*4d20*/  LDSM.16.M88.4 R20, [R2+0x8800] ;  /* 0x008800000214783b */ /* 0x000e640000000200 */
[C---:B------:R-:W-:Y:S02]  /*4d30*/  HMMA.16816.F32 R100, R12.reuse, R52, R96 ;  /* 0x000000340c64723c */ /* 0x040fe40000001860 */
[----:B------:R-:W-:Y:S06]  /*4d40*/  LDSM.16.M88.4 R52, [R2+0x7000] ;  /* 0x007000000234783b */ /* 0x000fec0000000200 */
[C---:B------:R-:W-:Y:S08]  /*4d50*/  HMMA.16816.F32 R216, R12.reuse, R36, R92 ;  /* 0x000000240cd8723c */ /* 0x040ff0000000185c */
[C---:B------:R-:W-:Y:S01]  /*4d60*/  HMMA.16816.F32 R212, R12.reuse, R38, R88 ;  /* 0x000000260cd4723c */ /* 0x040fe20000001858 */
[----:B------:R2:W-:Y:S07]  /*4d70*/  LDSM.16.M88.4 R36, [R2+0x9000] ;  /* 0x009000000224783b */ /* 0x0005ee0000000200 */
[C---:B------:R-:W-:Y:S08]  /*4d80*/  HMMA.16816.F32 R224, R12.reuse, R40, R112 ;  /* 0x000000280ce0723c */ /* 0x040ff00000001870 */
[----:B------:R-:W-:Y:S01]  /*4d90*/  HMMA.16816.F32 R220, R12, R42, R104 ;  /* 0x0000002a0cdc723c */ /* 0x000fe20000001868 */
[----:B--2---:R-:W-:-:S07]  /*4da0*/  IMAD.IADD R2, R8, 0x1, R171 ;  /* 0x0000000108027824 */ /* 0x004fce00078e02ab */
[C---:B-1----:R-:W-:Y:S01]  /*4db0*/  HMMA.16816.F32 R92, R12.reuse, R22, R172 ;  /* 0x000000160c5c723c */ /* 0x042fe200000018ac */
[----:B------:R-:W-:Y:S01]  /*4dc0*/  IMAD.MOV.U32 R172, RZ, RZ, R27 ;  /* 0x000000ffffac7224 */ /* 0x000fe200078e001b */
[----:B------:R-:W-:Y:S01]  /*4dd0*/  LDSM.16.M88.4 R8, [R3] ;  /* 0x000000000308783b */ /* 0x000fe20000000200 */
[----:B------:R-:W-:Y:S02]  /*4de0*/  IMAD.MOV.U32 R173, RZ, RZ, R26 ;  /* 0x000000ffffad7224 */ /* 0x000fe400078e001a */
[----:B------:R-:W-:Y:S01]  /*4df0*/  IMAD.MOV.U32 R174, RZ, RZ, R25 ;  /* 0x000000ffffae7224 */ /* 0x000fe200078e0019 */
[----:B------:R-:W-:Y:S01]  /*4e00*/  LDSM.16.M88.4 R40, [R2+0x2000] ;  /* 0x002000000228783b */ /* 0x000fe20000000200 */
[----:B------:R-:W-:Y:S01]  /*4e10*/  IMAD.MOV.U32 R175, RZ, RZ, R24 ;  /* 0x000000ffffaf7224 */ /* 0x000fe200078e0018 */
[----:B------:R-:W-:Y:S01]  /*4e20*/  HMMA.16816.F32 R96, R12, R20, R164 ;  /* 0x000000140c60723c */ /* 0x000fe200000018a4 */
[----:B------:R-:W-:Y:S01]  /*4e30*/  IMAD.MOV.U32 R164, RZ, RZ, R119 ;  /* 0x000000ffffa47224 */ /* 0x000fe200078e0077 */
[----:B------:R-:W1:Y:S01]  /*4e40*/  LDSM.16.M88.4 R24, [R2+0x3000] ;  /* 0x003000000218783b */ /* 0x000e620000000200 */
[----:B------:R-:W-:-:S02]  /*4e50*/  IMAD.MOV.U32 R165, RZ, RZ, R118 ;  /* 0x000000ffffa57224 */ /* 0x000fc400078e0076 */
[----:B------:R-:W-:Y:S01]  /*4e60*/  IMAD.MOV.U32 R166, RZ, RZ, R117 ;  /* 0x000000ffffa67224 */ /* 0x000fe200078e0075 */
[----:B------:R-:W2:Y:S01]  /*4e70*/  LDSM.16.M88.4 R20, [R2+0x3800] ;  /* 0x003800000214783b */ /* 0x000ea20000000200 */
[----:B------:R-:W-:Y:S01]  /*4e80*/  IMAD.MOV.U32 R167, RZ, RZ, R116 ;  /* 0x000000ffffa77224 */ /* 0x000fe200078e0074 */
[C---:B------:R-:W-:Y:S08]  /*4e90*/  HMMA.16816.F32 R112, R12.reuse, R4, R80 ;  /* 0x000000040c70723c */ /* 0x040ff00000001850 */
[----:B------:R-:W-:Y:S01]  /*4ea0*/  HMMA.16816.F32 R104, R12, R6, R160 ;  /* 0x000000060c68723c */ /* 0x000fe200000018a0 */
[----:B------:R-:W3:Y:S01]  /*4eb0*/  LDSM.16.M88.4 R4, [R2+0x4000] ;  /* 0x004000000204783b */ /* 0x000ee20000000200 */
[----:B------:R-:W-:-:S02]  /*4ec0*/  IMAD.MOV.U32 R160, RZ, RZ, R127 ;  /* 0x000000ffffa07224 */ /* 0x000fc400078e007f */
[----:B------:R-:W-:Y:S02]  /*4ed0*/  IMAD.MOV.U32 R161, RZ, RZ, R126 ;  /* 0x000000ffffa17224 */ /* 0x000fe400078e007e */
[----:B------:R-:W-:Y:S02]  /*4ee0*/  IMAD.MOV.U32 R162, RZ, RZ, R125 ;  /* 0x000000ffffa27224 */ /* 0x000fe400078e007d */
[----:B------:R-:W-:Y:S01]  /*4ef0*/  HMMA.16816.F32 R208, R12, R28, R84 ;  /* 0x0000001c0cd0723c */ /* 0x000fe20000001854 */
[----:B------:R-:W-:-:S07]  /*4f00*/  IMAD.MOV.U32 R163, RZ, RZ, R124 ;  /* 0x000000ffffa37224 */ /* 0x000fce00078e007c */
[C---:B------:R-:W-:Y:S01]  /*4f10*/  HMMA.16816.F32 R204, R12.reuse, R30, R76 ;  /* 0x0000001e0ccc723c */ /* 0x040fe2000000184c */
[----:B------:R-:W4:Y:S07]  /*4f20*/  LDSM.16.M88.4 R28, [R2+0x2800] ;  /* 0x00280000021c783b */ /* 0x000f2e0000000200 */
[C---:B------:R-:W-:Y:S08]  /*4f30*/  HMMA.16816.F32 R120, R12.reuse, R50, R68 ;  /* 0x000000320c78723c */ /* 0x040ff00000001844 */
[C---:B------:R-:W-:Y:S08]  /*4f40*/  HMMA.16816.F32 R80, R12.reuse, R44, R188 ;  /* 0x0000002c0c50723c */ /* 0x040ff000000018bc */
[----:B------:R-:W-:Y:S01]  /*4f50*/  HMMA.16816.F32 R68, R12, R46, R192 ;  /* 0x0000002e0c44723c */ /* 0x000fe200000018c0 */
[----:B------:R-:W5:Y:S07]  /*4f60*/  LDSM.16.M88.4 R44, [R2+0x7000] ;  /* 0x00700000022c783b */ /* 0x000f6e0000000200 */
[C---:B-1----:R-:W-:Y:S08]  /*4f70*/  HMMA.16816.F32 R116, R8.reuse, R24, R156 ;  /* 0x000000180874723c */ /* 0x042ff0000000189c */
[C---:B------:R-:W-:Y:S01]  /*4f80*/  HMMA.16816.F32 R124, R8.reuse, R26, R144 ;  /* 0x0000001a087c723c */ /* 0x040fe20000001890 */
[----:B------:R-:W1:Y:S07]  /*4f90*/  LDSM.16.M88.4 R24, [R2+0x8800] ;  /* 0x008800000218783b */ /* 0x000e6e0000000200 */
[C---:B--2---:R-:W-:Y:S08]  /*4fa0*/  HMMA.16816.F32 R136, R8.reuse, R20, R152 ;  /* 0x000000140888723c */ /* 0x044ff00000001898 */
[C---:B------:R-:W-:Y:S01]  /*4fb0*/  HMMA.16816.F32 R144, R8.reuse, R22, R196 ;  /* 0x000000160890723c */ /* 0x040fe200000018c4 */
[----:B------:R-:W2:Y:S07]  /*4fc0*/  LDSM.16.M88.4 R20, [R2+0x9000] ;  /* 0x009000000214783b */ /* 0x000eae0000000200 */
[----:B---3--:R-:W-:Y:S01]  /*4fd0*/  HMMA.16816.F32 R148, R8, R4, R148 ;  /* 0x000000040894723c */ /* 0x008fe20000001894 */
[----:B------:R-:W-:-:S02]  /*4fe0*/  IMAD.IADD R4, R170, 0x1, R3 ;  /* 0x00000001aa047824 */ /* 0x000fc400078e0203 */
[----:B------:R-:W-:-:S05]  /*4ff0*/  IMAD.IADD R3, R170, 0x1, R2 ;  /* 0x00000001aa037824 */ /* 0x000fca00078e0202 */
[C---:B------:R-:W-:Y:S01]  /*5000*/  HMMA.16816.F32 R140, R12.reuse, R52, R64 ;  /* 0x000000340c8c723c */ /* 0x040fe20000001840 */
[----:B------:R-:W3:Y:S07]  /*5010*/  LDSM.16.M88.4 R64, [R2+0x4800] ;  /* 0x004800000240783b */ /* 0x000eee0000000200 */
[C---:B------:R-:W-:Y:S01]  /*5020*/  HMMA.16816.F32 R128, R12.reuse, R48, R60 ;  /* 0x000000300c80723c */ /* 0x040fe2000000183c */
[----:B------:R-:W3:Y:S04]  /*5030*/  LDSM.16.M88.4 R60, [R2+0x5000] ;  /* 0x00500000023c783b */ /* 0x000ee80000000200 */
[----:B------:R-:W-:Y:S03]  /*5040*/  LDSM.16.M88.4 R48, [R2+0x6800] ;  /* 0x006800000230783b */ /* 0x000fe60000000200 */
[C---:B------:R-:W-:Y:S01]  /*5050*/  HMMA.16816.F32 R132, R12.reuse, R54, R72 ;  /* 0x000000360c84723c */ /* 0x040fe20000001848 */
[----:B------:R-:W-:Y:S07]  /*5060*/  LDSM.16.M88.4 R52, [R2+0x6000] ;  /* 0x006000000234783b */ /* 0x000fee0000000200 */
[----:B------:R-:W-:Y:S01]  /*5070*/  HMMA.16816.F32 R88, R12, R36, R176 ;  /* 0x000000240c58723c */ /* 0x000fe200000018b0 */
[----:B------:R-:W-:-:S02]  /*5080*/  IMAD.MOV.U32 R176, RZ, RZ, R33 ;  /* 0x000000ffffb07224 */ /* 0x000fc400078e0021 */
[----:B------:R-:W-:Y:S02]  /*5090*/  IMAD.MOV.U32 R177, RZ, RZ, R19 ;  /* 0x000000ffffb17224 */ /* 0x000fe400078e0013 */
[----:B------:R-:W-:Y:S02]  /*50a0*/  IMAD.MOV.U32 R178, RZ, RZ, R18 ;  /* 0x000000ffffb27224 */ /* 0x000fe400078e0012 */
[----:B------:R-:W-:Y:S01]  /*50b0*/  IMAD.MOV.U32 R179, RZ, RZ, R16 ;  /* 0x000000ffffb37224 */ /* 0x000fe200078e0010 */
[----:B------:R-:W-:Y:S01]  /*50c0*/  HMMA.16816.F32 R84, R12, R38, R180 ;  /* 0x000000260c54723c */ /* 0x000fe200000018b4 */
[----:B------:R-:W-:Y:S01]  /*50d0*/  LDSM.16.M88.4 R12, [R2+0x9800] ;  /* 0x00980000020c783b */ /* 0x000fe20000000200 */
[----:B------:R-:W-:-:S03]  /*50e0*/  VIADD R33, R231, 0xffffffff ;  /* 0xffffffffe7217836 */ /* 0x000fc60000000000 */
[----:B------:R-:W-:Y:S01]  /*50f0*/  LDSM.16.M88.4 R36, [R2+0x7800] ;  /* 0x007800000224783b */ /* 0x000fe20000000200 */
[----:B------:R-:W-:Y:S02]  /*5100*/  IMAD.SHL.U32 R233, R33, 0x100, RZ ;  /* 0x0000010021e97824 */ /* 0x000fe400078e00ff */
[C---:B------:R-:W-:Y:S01]  /*5110*/  HMMA.16816.F32 R76, R8.reuse, R42, R56 ;  /* 0x0000002a084c723c */ /* 0x040fe20000001838 */
[----:B------:R-:W3:Y:S07]  /*5120*/  LDSM.16.M88.4 R56, [R2+0x5800] ;  /* 0x005800000238783b */ /* 0x000eee0000000200 */
[C---:B----4-:R-:W-:Y:S08]  /*5130*/  HMMA.16816.F32 R100, R8.reuse, R28, R100 ;  /* 0x0000001c0864723c */ /* 0x050ff00000001864 */
[C---:B------:R-:W-:Y:S01]  /*5140*/  HMMA.16816.F32 R108, R8.reuse, R30, R108 ;  /* 0x0000001e086c723c */ /* 0x040fe2000000186c */
[----:B------:R4:W3:Y:S07]  /*5150*/  LDSM.16.M88.4 R28, [R2+0x8000] ;  /* 0x00800000021c783b */ /* 0x0008ee0000000200 */
[C---:B------:R-:W-:Y:S01]  /*5160*/  HMMA.16816.F32 R72, R8.reuse, R40, R184 ;  /* 0x000000280848723c */ /* 0x040fe200000018b8 */
[----:B------:R-:W-:Y:S07]  /*5170*/  LDSM.16.M88.4 R40, [R3+0x2000] ;  /* 0x002000000328783b */ /* 0x000fee0000000200 */
[C---:B------:R-:W-:Y:S01]  /*5180*/  HMMA.16816.F32 R152, R8.reuse, R6, R200 ;  /* 0x000000060898723c */ /* 0x040fe200000018c8 */
[----:B------:R-:W3:Y:S07]  /*5190*/  LDSM.16.M88.4 R4, [R4] ;  /* 0x000000000404783b */ /* 0x000eee0000000200 */
[----:B-----5:R-:W-:Y:S01]  /*51a0*/  HMMA.16816.F32 R140, R8, R44, R140 ;  /* 0x0000002c088c723c */ /* 0x020fe2000000188c */
[----:B----4-:R-:W-:-:S05]  /*51b0*/  IMAD.SHL.U32 R2, R232, 0x2, RZ ;  /* 0x00000002e8027824 */ /* 0x010fca00078e00ff */
[----:B------:R-:W-:Y:S02]  /*51c0*/  LOP3.LUT R2, R233, 0x6, R2, 0xf8, !PT ;  /* 0x00000006e9027812 */ /* 0x000fe400078ef802 */
[C---:B------:R-:W-:Y:S01]  /*51d0*/  HMMA.16816.F32 R132, R8.reuse, R46, R132 ;  /* 0x0000002e0884723c */ /* 0x040fe20000001884 */
[----:B------:R-:W4:Y:S01]  /*51e0*/  LDSM.16.M88.4 R44, [R3+0x2800] ;  /* 0x00280000032c783b */ /* 0x000f220000000200 */
[C---:B------:R-:W-:Y:S02]  /*51f0*/  LOP3.LUT R19, R2.reuse, 0x1, RZ, 0xfc, !PT ;  /* 0x0000000102137812 */ /* 0x040fe400078efcff */
[CC--:B------:R-:W-:Y:S02]  /*5200*/  ISETP.GE.AND P4, PT, R2.reuse, R17.reuse, PT ;  /* 0x000000110200720c */ /* 0x0c0fe40003f86270 */
[----:B------:R-:W-:Y:S02]  /*5210*/  ISETP.GE.AND P3, PT, R19, R17, PT ;  /* 0x000000111300720c */ /* 0x000fe40003f66270 */
[----:B-1----:R-:W-:Y:S01]  /*5220*/  HMMA.16816.F32 R184, R8, R24, R96 ;  /* 0x0000001808b8723c */ /* 0x002fe20000001860 */
[----:B------:R-:W-:-:S02]  /*5230*/  LOP3.LUT R18, R2, 0x8, RZ, 0xfc, !PT ;  /* 0x0000000802127812 */ /* 0x000fc400078efcff */
[----:B------:R-:W-:Y:S02]  /*5240*/  LOP3.LUT R16, R2, 0x9, RZ, 0xfc, !PT ;  /* 0x0000000902107812 */ /* 0x000fe400078efcff */
[-C--:B------:R-:W-:Y:S02]  /*5250*/  ISETP.GE.AND P1, PT, R18, R17.reuse, PT ;  /* 0x000000111200720c */ /* 0x080fe40003f26270 */
[-C--:B------:R-:W-:Y:S01]  /*5260*/  ISETP.GE.AND P0, PT, R16, R17.reuse, PT ;  /* 0x000000111000720c */ /* 0x080fe20003f06270 */
[----:B------:R-:W-:Y:S01]  /*5270*/  HMMA.16816.F32 R180, R8, R26, R92 ;  /* 0x0000001a08b4723c */ /* 0x000fe2000000185c */
[C---:B------:R-:W-:Y:S02]  /*5280*/  LOP3.LUT R16, R2.reuse, 0x10, RZ, 0xfc, !PT ;  /* 0x0000001002107812 */ /* 0x040fe400078efcff */
[----:B------:R-:W-:Y:S02]  /*5290*/  LOP3.LUT R18, R2, 0x11, RZ, 0xfc, !PT ;  /* 0x0000001102127812 */ /* 0x000fe400078efcff */
[----:B------:R-:W-:-:S02]  /*52a0*/  ISETP.GE.AND P6, PT, R16, R17, PT ;  /* 0x000000111000720c */ /* 0x000fc40003fc6270 */
[----:B------:R-:W-:Y:S01]  /*52b0*/  LOP3.LUT R16, R2, 0x18, RZ, 0xfc, !PT ;  /* 0x0000001802107812 */ /* 0x000fe200078efcff */
[----:B--2---:R-:W-:Y:S01]  /*52c0*/  HMMA.16816.F32 R96, R8, R20, R88 ;  /* 0x000000140860723c */ /* 0x004fe20000001858 */
[----:B------:R-:W-:Y:S02]  /*52d0*/  ISETP.GE.AND P5, PT, R18, R17, PT ;  /* 0x000000111200720c */ /* 0x000fe40003fa6270 */
[----:B------:R-:W-:-:S05]  /*52e0*/  LOP3.LUT R18, R2, 0x31, RZ, 0xfc, !PT ;  /* 0x0000003102127812 */ /* 0x000fca00078efcff */
[C---:B------:R-:W-:Y:S01]  /*52f0*/  HMMA.16816.F32 R92, R8.reuse, R22, R84 ;  /* 0x00000016085c723c */ /* 0x040fe20000001854 */
[----:B------:R-:W1:Y:S07]  /*5300*/  LDSM.16.M88.4 R20, [R3+0x3000] ;  /* 0x003000000314783b */ /* 0x000e6e0000000200 */
        /* <DEDUP_REMOVED lines=20> */
[----:B----4-:R-:W-:Y:S03]  /*5450*/  HMMA.16816.F32 R24, R4, R44, R100 ;  /* 0x0000002c0418723c */ /* 0x010fe60000001864 */
[----:B------:R-:W-:-:S02]  /*5460*/  FSEL R77, R8, -INF , !P4 ;  /* 0xff800000084d7808 */ /* 0x000fc40006000000 */
[----:B------:R-:W-:Y:S02]  /*5470*/  LOP3.LUT R8, R2, 0x19, RZ, 0xfc, !PT ;  /* 0x0000001902087812 */ /* 0x000fe400078efcff */
[----:B------:R-:W-:Y:S01]  /*5480*/  FSEL R69, R11, -INF , !P3 ;  /* 0xff8000000b457808 */ /* 0x000fe20005800000 */
[----:B------:R-:W-:Y:S01]  /*5490*/  HMMA.16816.F32 R28, R4, R46, R108 ;  /* 0x0000002e041c723c */ /* 0x000fe2000000186c */
[----:B------:R-:W4:Y:S01]  /*54a0*/  LDSM.16.M88.4 R44, [R3+0x4000] ;  /* 0x00400000032c783b */ /* 0x000f220000000200 */
[----:B------:R-:W-:Y:S02]  /*54b0*/  FSEL R73, R9, -INF , !P3 ;  /* 0xff80000009497808 */ /* 0x000fe40005800000 */
[----:B------:R-:W-:Y:S02]  /*54c0*/  ISETP.GE.AND P3, PT, R8, R17, PT ;  /* 0x000000110800720c */ /* 0x000fe40003f66270 */
[----:B------:R-:W-:Y:S02]  /*54d0*/  LOP3.LUT R8, R2, 0x20, RZ, 0xfc, !PT ;  /* 0x0000002002087812 */ /* 0x000fe400078efcff */
[----:B------:R-:W-:-:S02]  /*54e0*/  FSEL R68, R14, -INF , !P1 ;  /* 0xff8000000e447808 */ /* 0x000fc40004800000 */
[----:B------:R-:W-:Y:S02]  /*54f0*/  FSEL R75, R12, -INF , !P1 ;  /* 0xff8000000c4b7808 */ /* 0x000fe40004800000 */
[----:B------:R-:W-:Y:S02]  /*5500*/  FSEL R72, R10, -INF , !P4 ;  /* 0xff8000000a487808 */ /* 0x000fe40006000000 */
[----:B------:R-:W-:Y:S02]  /*5510*/  ISETP.GE.AND P1, PT, R8, R17, PT ;  /* 0x000000110800720c */ /* 0x000fe40003f26270 */
[----:B-1----:R-:W-:Y:S01]  /*5520*/  HMMA.16816.F32 R8, R4, R20, R116 ;  /* 0x000000140408723c */ /* 0x002fe20000001874 */
        /* <DEDUP_REMOVED lines=8> */
[----:B------:R-:W-:Y:S01]  /*55b0*/  HMMA.16816.F32 R12, R4, R22, R124 ;  /* 0x00000016040c723c */ /* 0x000fe2000000187c */
[----:B------:R-:W-:-:S02]  /*55c0*/  ISETP.GE.AND P4, PT, R16, R17, PT ;  /* 0x000000111000720c */ /* 0x000fc40003f86270 */
[----:B------:R-:W-:Y:S02]  /*55d0*/  LOP3.LUT R16, R2, 0x29, RZ, 0xfc, !PT ;  /* 0x0000002902107812 */ /* 0x000fe400078efcff */
[----:B------:R-:W-:Y:S02]  /*55e0*/  FSEL R76, R30, -INF , !P4 ;  /* 0xff8000001e4c7808 */ /* 0x000fe40006000000 */
[----:B------:R-:W-:Y:S01]  /*55f0*/  FSEL R90, R28, -INF , !P4 ;  /* 0xff8000001c5a7808 */ /* 0x000fe20006000000 */
[----:B--2---:R-:W-:Y:S01]  /*5600*/  HMMA.16816.F32 R20, R4, R36, R136 ;  /* 0x000000240414723c */ /* 0x004fe20000001888 */
[----:B------:R-:W-:Y:S02]  /*5610*/  FSEL R91, R31, -INF , !P3 ;  /* 0xff8000001f5b7808 */ /* 0x000fe40005800000 */
[----:B------:R-:W-:Y:S02]  /*5620*/  FSEL R88, R29, -INF , !P3 ;  /* 0xff8000001d587808 */ /* 0x000fe40005800000 */
[----:B------:R-:W-:-:S02]  /*5630*/  FSEL R109, R8, -INF , !P1 ;  /* 0xff800000086d7808 */ /* 0x000fc40004800000 */
[----:B------:R-:W-:Y:S01]  /*5640*/  LOP3.LUT R8, R2, 0x39, RZ, 0xfc, !PT ;  /* 0x0000003902087812 */ /* 0x000fe200078efcff */
[C---:B------:R-:W-:Y:S01]  /*5650*/  HMMA.16816.F32 R28, R4.reuse, R38, R144 ;  /* 0x00000026041c723c */ /* 0x040fe20000001890 */
[----:B------:R-:W1:Y:S01]  /*5660*/  LDSM.16.M88.4 R36, [R3+0x5000] ;  /* 0x005000000324783b */ /* 0x000e620000000200 */
[----:B------:R-:W-:Y:S02]  /*5670*/  FSEL R74, R27, -INF , !P5 ;  /* 0xff8000001b4a7808 */ /* 0x000fe40006800000 */
[----:B------:R-:W-:Y:S02]  /*5680*/  FSEL R79, R25, -INF , !P5 ;  /* 0xff800000194f7808 */ /* 0x000fe40006800000 */
[----:B------:R-:W-:Y:S02]  /*5690*/  ISETP.GE.AND P5, PT, R16, R17, PT ;  /* 0x000000111000720c */ /* 0x000fe40003fa6270 */
[----:B------:R-:W-:Y:S01]  /*56a0*/  LOP3.LUT R16, R2, 0x30, RZ, 0xfc, !PT ;  /* 0x0000003002107812 */ /* 0x000fe200078efcff */
[----:B---3--:R-:W-:Y:S01]  /*56b0*/  HMMA.16816.F32 R24, R4, R40, R156 ;  /* 0x000000280418723c */ /* 0x008fe2000000189c */
[----:B------:R-:W-:-:S02]  /*56c0*/  FSEL R101, R11, -INF , !P0 ;  /* 0xff8000000b657808 */ /* 0x000fc40004000000 */
[----:B------:R-:W-:Y:S02]  /*56d0*/  FSEL R108, R9, -INF , !P0 ;  /* 0xff800000096c7808 */ /* 0x000fe40004000000 */
[-C--:B------:R-:W-:Y:S02]  /*56e0*/  ISETP.GE.AND P0, PT, R8, R17.reuse, PT ;  /* 0x000000110800720c */ /* 0x080fe40003f06270 */
[----:B------:R-:W-:Y:S02]  /*56f0*/  LOP3.LUT R8, R2, 0x40, RZ, 0xfc, !PT ;  /* 0x0000004002087812 */ /* 0x000fe400078efcff */
[----:B------:R-:W-:Y:S02]  /*5700*/  ISETP.GE.AND P4, PT, R16, R17, PT ;  /* 0x000000111000720c */ /* 0x000fe40003f86270 */
[----:B------:R-:W-:Y:S02]  /*5710*/  FSEL R102, R14, -INF , !P6 ;  /* 0xff8000000e667808 */ /* 0x000fe40007000000 */
[----:B------:R-:W-:-:S02]  /*5720*/  FSEL R110, R12, -INF , !P6 ;  /* 0xff8000000c6e7808 */ /* 0x000fc40007000000 */
[C---:B------:R-:W-:Y:S02]  /*5730*/  LOP3.LUT R14, R2.reuse, 0x41, RZ, 0xfc, !PT ;  /* 0x00000041020e7812 */ /* 0x040fe400078efcff */
[----:B------:R-:W-:Y:S02]  /*5740*/  LOP3.LUT R12, R2, 0x48, RZ, 0xfc, !PT ;  /* 0x00000048020c7812 */ /* 0x000fe400078efcff */
[----:B------:R-:W-:Y:S02]  /*5750*/  FSEL R100, R10, -INF , !P1 ;  /* 0xff8000000a647808 */ /* 0x000fe40004800000 */
[----:B------:R-:W-:Y:S02]  /*5760*/  ISETP.GE.AND P6, PT, R8, R17, PT ;  /* 0x000000110800720c */ /* 0x000fe40003fc6270 */
[----:B----4-:R-:W-:Y:S01]  /*5770*/  HMMA.16816.F32 R8, R4, R44, R148 ;  /* 0x0000002c0408723c */ /* 0x010fe20000001894 */
[----:B------:R-:W-:Y:S02]  /*5780*/  FSEL R111, R15, -INF , !P5 ;  /* 0xff8000000f6f7808 */ /* 0x000fe40006800000 */
[----:B------:R-:W-:-:S02]  /*5790*/  FSEL R103, R13, -INF , !P5 ;  /* 0xff8000000d677808 */ /* 0x000fc40006800000 */
[----:B------:R-:W-:Y:S02]  /*57a0*/  FSEL R116, R22, -INF , !P4 ;  /* 0xff80000016747808 */ /* 0x000fe40006000000 */
[----:B------:R-:W-:Y:S02]  /*57b0*/  FSEL R125, R20, -INF , !P4 ;  /* 0xff800000147d7808 */ /* 0x000fe40006000000 */
[-C--:B------:R-:W-:Y:S02]  /*57c0*/  ISETP.GE.AND P5, PT, R14, R17.reuse, PT ;  /* 0x000000110e00720c */ /* 0x080fe40003fa6270 */
[----:B------:R-:W-:Y:S02]  /*57d0*/  ISETP.GE.AND P4, PT, R12, R17, PT ;  /* 0x000000110c00720c */ /* 0x000fe40003f86270 */
[----:B------:R-:W-:Y:S01]  /*57e0*/  HMMA.16816.F32 R12, R4, R46, R152 ;  /* 0x0000002e040c723c */ /* 0x000fe20000001898 */
[----:B------:R-:W2:Y:S01]  /*57f0*/  LDSM.16.M88.4 R44, [R3+0x5800] ;  /* 0x00580000032c783b */ /* 0x000ea20000000200 */
[----:B------:R-:W-:-:S02]  /*5800*/  LOP3.LUT R16, R2, 0x38, RZ, 0xfc, !PT ;  /* 0x0000003802107812 */ /* 0x000fc400078efcff */
[----:B------:R-:W-:Y:S02]  /*5810*/  FSEL R127, R31, -INF , !P0 ;  /* 0xff8000001f7f7808 */ /* 0x000fe40004000000 */
[----:B------:R-:W-:Y:S02]  /*5820*/  ISETP.GE.AND P1, PT, R16, R17, PT ;  /* 0x000000111000720c */ /* 0x000fe40003f26270 */
[----:B------:R-:W-:Y:S02]  /*5830*/  FSEL R119, R29, -INF , !P0 ;  /* 0xff8000001d777808 */ /* 0x000fe40004000000 */
[----:B------:R-:W-:Y:S02]  /*5840*/  FSEL R118, R30, -INF , !P1 ;  /* 0xff8000001e767808 */ /* 0x000fe40004800000 */
[----:B------:R-:W-:Y:S02]  /*5850*/  FSEL R126, R28, -INF , !P1 ;  /* 0xff8000001c7e7808 */ /* 0x000fe40004800000 */
[----:B------:R-:W-:Y:S01]  /*5860*/  FSEL R146, R8, -INF , !P6 ;  /* 0xff80000008927808 */ /* 0x000fe20007000000 */
[----:B------:R-:W-:Y:S01]  /*5870*/  HMMA.16816.F32 R28, R4, R42, R64 ;  /* 0x0000002a041c723c */ /* 0x000fe20000001840 */
[----:B------:R-:W-:Y:S01]  /*5880*/  LOP3.LUT R8, R2, 0x59, RZ, 0xfc, !PT ;  /* 0x0000005902087812 */ /* 0x000fe200078efcff */
[----:B------:R-:W3:Y:S01]  /*5890*/  LDSM.16.M88.4 R40, [R3+0x6000] ;  /* 0x006000000328783b */ /* 0x000ee20000000200 */
[----:B------:R-:W-:-:S02]  /*58a0*/  FSEL R138, R11, -INF , !P5 ;  /* 0xff8000000b8a7808 */ /* 0x000fc40006800000 */
[----:B------:R-:W-:Y:S02]  /*58b0*/  FSEL R145, R9, -INF , !P5 ;  /* 0xff80000009917808 */ /* 0x000fe40006800000 */
[-C--:B------:R-:W-:Y:S02]  /*58c0*/  ISETP.GE.AND P5, PT, R8, R17.reuse, PT ;  /* 0x000000110800720c */ /* 0x080fe40003fa6270 */
[----:B------:R-:W-:Y:S02]  /*58d0*/  LOP3.LUT R8, R2, 0x60, RZ, 0xfc, !PT ;  /* 0x0000006002087812 */ /* 0x000fe400078efcff */
[----:B------:R-:W-:Y:S02]  /*58e0*/  FSEL R139, R14, -INF , !P4 ;  /* 0xff8000000e8b7808 */ /* 0x000fe40006000000 */
[----:B------:R-:W-:Y:S02]  /*58f0*/  FSEL R147, R12, -INF , !P4 ;  /* 0xff8000000c937808 */ /* 0x000fe40006000000 */
[----:B------:R-:W-:-:S02]  /*5900*/  ISETP.GE.AND P3, PT, R18, R17, PT ;  /* 0x000000111200720c */ /* 0x000fc40003f66270 */
[----:B------:R-:W-:Y:S02]  /*5910*/  FSEL R137, R10, -INF , !P6 ;  /* 0xff8000000a897808 */ /* 0x000fe40007000000 */
[-C--:B------:R-:W-:Y:S02]  /*5920*/  ISETP.GE.AND P4, PT, R8, R17.reuse, PT ;  /* 0x000000110800720c */ /* 0x080fe40003f86270 */
[----:B------:R-:W-:Y:S01]  /*5930*/  LOP3.LUT R16, R2, 0x49, RZ, 0xfc, !PT ;  /* 0x0000004902107812 */ /* 0x000fe200078efcff */
[----:B-1----:R-:W-:Y:S01]  /*5940*/  HMMA.16816.F32 R8, R4, R36, R160 ;  /* 0x000000240408723c */ /* 0x002fe200000018a0 */
[----:B------:R-:W-:Y:S02]  /*5950*/  FSEL R117, R23, -INF , !P3 ;  /* 0xff80000017757808 */ /* 0x000fe40005800000 */
[----:B------:R-:W-:Y:S02]  /*5960*/  FSEL R124, R21, -INF , !P3 ;  /* 0xff800000157c7808 */ /* 0x000fe40005800000 */
[----:B------:R-:W-:-:S02]  /*5970*/  ISETP.GE.AND P3, PT, R16, R17, PT ;  /* 0x000000111000720c */ /* 0x000fc40003f66270 */
[C---:B------:R-:W-:Y:S01]  /*5980*/  LOP3.LUT R16, R2.reuse, 0x50, RZ, 0xfc, !PT ;  /* 0x0000005002107812 */ /* 0x040fe200078efcff */
[----:B------:R-:W-:Y:S01]  /*5990*/  HMMA.16816.F32 R20, R4, R38, R60 ;  /* 0x000000260414723c */ /* 0x000fe2000000183c */
[----:B------:R-:W-:Y:S01]  /*59a0*/  LOP3.LUT R18, R2, 0x51, RZ, 0xfc, !PT ;  /* 0x0000005102127812 */ /* 0x000fe200078efcff */
[----:B------:R-:W1:Y:S01]  /*59b0*/  LDSM.16.M88.4 R36, [R3+0x6800] ;  /* 0x006800000324783b */ /* 0x000e620000000200 */
[-C--:B------:R-:W-:Y:S02]  /*59c0*/  ISETP.GE.AND P1, PT, R16, R17.reuse, PT ;  /* 0x000000111000720c */ /* 0x080fe40003f26270 */
[----:B------:R-:W-:Y:S02]  /*59d0*/  ISETP.GE.AND P0, PT, R18, R17, PT ;  /* 0x000000111200720c */ /* 0x000fe40003f06270 */
[C---:B------:R-:W-:Y:S02]  /*59e0*/  LOP3.LUT R16, R2.reuse, 0x58, RZ, 0xfc, !PT ;  /* 0x0000005802107812 */ /* 0x040fe400078efcff */
[----:B------:R-:W-:-:S02]  /*59f0*/  LOP3.LUT R12, R2, 0x68, RZ, 0xfc, !PT ;  /* 0x00000068020c7812 */ /* 0x000fc400078efcff */
[----:B------:R-:W-:Y:S02]  /*5a00*/  FSEL R151, R26, -INF , !P1 ;  /* 0xff8000001a977808 */ /* 0x000fe40004800000 */
[----:B------:R-:W-:Y:S02]  /*5a10*/  FSEL R157, R24, -INF , !P1 ;  /* 0xff800000189d7808 */ /* 0x000fe40004800000 */
[----:B------:R-:W-:Y:S02]  /*5a20*/  FSEL R152, R27, -INF , !P0 ;  /* 0xff8000001b987808 */ /* 0x000fe40004000000 */
[----:B------:R-:W-:Y:S02]  /*5a30*/  FSEL R155, R25, -INF , !P0 ;  /* 0xff800000199b7808 */ /* 0x000fe40004000000 */
[----:B--2---:R-:W-:Y:S01]  /*5a40*/  HMMA.16816.F32 R24, R4, R44, R164 ;  /* 0x0000002c0418723c */ /* 0x004fe200000018a4 */
[----:B------:R-:W-:Y:S02]  /*5a50*/  ISETP.GE.AND P6, PT, R16, R17, PT ;  /* 0x000000111000720c */ /* 0x000fe40003fc6270 */
[----:B------:R-:W-:-:S02]  /*5a60*/  LOP3.LUT R14, R2, 0x61, RZ, 0xfc, !PT ;  /* 0x00000061020e7812 */ /* 0x000fc400078efcff */
[-C--:B------:R-:W-:Y:S02]  /*5a70*/  ISETP.GE.AND P1, PT, R12, R17.reuse, PT ;  /* 0x000000110c00720c */ /* 0x080fe40003f26270 */
[----:B------:R-:W-:Y:S02]  /*5a80*/  LOP3.LUT R12, R2, 0x69, RZ, 0xfc, !PT ;  /* 0x00000069020c7812 */ /* 0x000fe400078efcff */
[----:B------:R-:W-:Y:S02]  /*5a90*/  FSEL R148, R15, -INF , !P3 ;  /* 0xff8000000f947808 */ /* 0x000fe40005800000 */
[----:B------:R-:W-:Y:S02]  /*5aa0*/  FSEL R144, R13, -INF , !P3 ;  /* 0xff8000000d907808 */ /* 0x000fe40005800000 */
[----:B------:R-:W-:Y:S02]  /*5ab0*/  ISETP.GE.AND P3, PT, R14, R17, PT ;  /* 0x000000110e00720c */ /* 0x000fe40003f66270 */
[----:B------:R-:W-:-:S02]  /*5ac0*/  FSEL R153, R30, -INF , !P6 ;  /* 0xff8000001e997808 */ /* 0x000fc40007000000 */
[----:B------:R-:W-:Y:S02]  /*5ad0*/  FSEL R158, R28, -INF , !P6 ;  /* 0xff8000001c9e7808 */ /* 0x000fe40007000000 */
[----:B------:R-:W-:Y:S02]  /*5ae0*/  FSEL R159, R31, -INF , !P5 ;  /* 0xff8000001f9f7808 */ /* 0x000fe40006800000 */
[----:B------:R-:W-:Y:S02]  /*5af0*/  FSEL R154, R29, -INF , !P5 ;  /* 0xff8000001d9a7808 */ /* 0x000fe40006800000 */
[----:B------:R-:W-:Y:S01]  /*5b00*/  FSEL R166, R8, -INF , !P4 ;  /* 0xff80000008a67808 */ /* 0x000fe20006000000 */
[----:B------:R-:W-:Y:S01]  /*5b10*/  HMMA.16816.F32 R28, R4, R46, R56 ;  /* 0x0000002e041c723c */ /* 0x000fe20000001838 */
[----:B------:R-:W-:Y:S01]  /*5b20*/  ISETP.GE.AND P0, PT, R12, R17, PT ;  /* 0x000000110c00720c */ /* 0x000fe20003f06270 */
[----:B------:R-:W2:Y:S01]  /*5b30*/  LDSM.16.M88.4 R44, [R3+0x7000] ;  /* 0x00700000032c783b */ /* 0x000ea20000000200 */
[----:B------:R-:W-:-:S02]  /*5b40*/  LOP3.LUT R8, R2, 0x79, RZ, 0xfc, !PT ;  /* 0x0000007902087812 */ /* 0x000fc400078efcff */
[----:B------:R-:W-:Y:S02]  /*5b50*/  LOP3.LUT R12, R2, 0x70, RZ, 0xfc, !PT ;  /* 0x00000070020c7812 */ /* 0x000fe400078efcff */
[----:B------:R-:W-:Y:S02]  /*5b60*/  FSEL R162, R11, -INF , !P3 ;  /* 0xff8000000ba27808 */ /* 0x000fe40005800000 */
[----:B------:R-:W-:Y:S02]  /*5b70*/  FSEL R165, R9, -INF , !P3 ;  /* 0xff80000009a57808 */ /* 0x000fe40005800000 */
[-C--:B------:R-:W-:Y:S02]  /*5b80*/  ISETP.GE.AND P3, PT, R8, R17.reuse, PT ;  /* 0x000000110800720c */ /* 0x080fe40003f66270 */
[----:B------:R-:W-:Y:S02]  /*5b90*/  ISETP.GE.AND P6, PT, R12, R17, PT ;  /* 0x000000110c00720c */ /* 0x000fe40003fc6270 */
[----:B------:R-:W-:-:S02]  /*5ba0*/  LOP3.LUT R8, R2, 0x80, RZ, 0xfc, !PT ;  /* 0x0000008002087812 */ /* 0x000fc400078efcff */
[C---:B------:R-:W-:Y:S02]  /*5bb0*/  LOP3.LUT R13, R2.reuse, 0x71, RZ, 0xfc, !PT ;  /* 0x00000071020d7812 */ /* 0x040fe400078efcff */
[----:B------:R-:W-:Y:S02]  /*5bc0*/  LOP3.LUT R12, R2, 0x78, RZ, 0xfc, !PT ;  /* 0x00000078020c7812 */ /* 0x000fe400078efcff */
[----:B------:R-:W-:Y:S02]  /*5bd0*/  FSEL R163, R22, -INF , !P1 ;  /* 0xff80000016a37808 */ /* 0x000fe40004800000 */
[----:B------:R-:W-:Y:S02]  /*5be0*/  FSEL R167, R20, -INF , !P1 ;  /* 0xff80000014a77808 */ /* 0x000fe40004800000 */
[----:B------:R-:W-:Y:S02]  /*5bf0*/  FSEL R161, R10, -INF , !P4 ;  /* 0xff8000000aa17808 */ /* 0x000fe40006000000 */
[----:B------:R-:W-:-:S02]  /*5c00*/  ISETP.GE.AND P1, PT, R8, R17, PT ;  /* 0x000000110800720c */ /* 0x000fc40003f26270 */
[-C--:B------:R-:W-:Y:S02]  /*5c10*/  ISETP.GE.AND P5, PT, R13, R17.reuse, PT ;  /* 0x000000110d00720c */ /* 0x080fe40003fa6270 */
[----:B------:R-:W-:Y:S02]  /*5c20*/  ISETP.GE.AND P4, PT, R12, R17, PT ;  /* 0x000000110c00720c */ /* 0x000fe40003f86270 */
[C---:B------:R-:W-:Y:S01]  /*5c30*/  LOP3.LUT R9, R2.reuse, 0x81, RZ, 0xfc, !PT ;  /* 0x0000008102097812 */ /* 0x040fe200078efcff */
[----:B---3--:R-:W-:Y:S01]  /*5c40*/  HMMA.16816.F32 R12, R4, R40, R172 ;  /* 0x00000028040c723c */ /* 0x008fe200000018ac */
[----:B------:R-:W-:Y:S02]  /*5c50*/  LOP3.LUT R8, R2, 0x88, RZ, 0xfc, !PT ;  /* 0x0000008802087812 */ /* 0x000fe400078efcff */
[----:B------:R-:W-:Y:S02]  /*5c60*/  FSEL R172, R23, -INF , !P0 ;  /* 0xff80000017ac7808 */ /* 0x000fe40004000000 */
[----:B------:R-:W-:-:S02]  /*5c70*/  FSEL R164, R21, -INF , !P0 ;  /* 0xff80000015a47808 */ /* 0x000fc40004000000 */
[----:B------:R-:W-:Y:S01]  /*5c80*/  FSEL R173, R26, -INF , !P6 ;  /* 0xff8000001aad7808 */ /* 0x000fe20007000000 */
[C---:B-1----:R-:W-:Y:S01]  /*5c90*/  HMMA.16816.F32 R20, R4.reuse, R36, R176 ;  /* 0x000000240414723c */ /* 0x042fe200000018b0 */
[----:B------:R-:W-:Y:S02]  /*5ca0*/  FSEL R189, R24, -INF , !P6 ;  /* 0xff80000018bd7808 */ /* 0x000fe40007000000 */
[-C--:B------:R-:W-:Y:S02]  /*5cb0*/  ISETP.GE.AND P0, PT, R9, R17.reuse, PT ;  /* 0x000000110900720c */ /* 0x080fe40003f06270 */
[----:B------:R-:W-:Y:S02]  /*5cc0*/  ISETP.GE.AND P6, PT, R8, R17, PT ;  /* 0x000000110800720c */ /* 0x000fe40003fc6270 */
[----:B------:R-:W-:Y:S01]  /*5cd0*/  FSEL R174, R27, -INF , !P5 ;  /* 0xff8000001bae7808 */ /* 0x000fe20006800000 */
[----:B------:R-:W-:Y:S01]  /*5ce0*/  HMMA.16816.F32 R8, R4, R42, R52 ;  /* 0x0000002a0408723c */ /* 0x000fe20000001834 */
[----:B------:R-:W1:Y:S01]  /*5cf0*/  LDSM.16.M88.4 R40, [R3+0x7800] ;  /* 0x007800000328783b */ /* 0x000e620000000200 */
[----:B------:R-:W-:-:S02]  /*5d00*/  FSEL R188, R25, -INF , !P5 ;  /* 0xff80000019bc7808 */ /* 0x000fc40006800000 */
[----:B------:R-:W-:Y:S02]  /*5d10*/  FSEL R193, R12, -INF , !P1 ;  /* 0xff8000000cc17808 */ /* 0x000fe40004800000 */
[C---:B------:R-:W-:Y:S02]  /*5d20*/  LOP3.LUT R16, R2.reuse, 0x89, RZ, 0xfc, !PT ;  /* 0x0000008902107812 */ /* 0x040fe400078efcff */
[----:B------:R-:W-:Y:S01]  /*5d30*/  HMMA.16816.F32 R24, R4, R38, R48 ;  /* 0x000000260418723c */ /* 0x000fe20000001830 */
[----:B------:R-:W-:Y:S01]  /*5d40*/  LOP3.LUT R12, R2, 0x99, RZ, 0xfc, !PT ;  /* 0x00000099020c7812 */ /* 0x000fe200078efcff */
[----:B------:R-:W3:Y:S01]  /*5d50*/  LDSM.16.M88.4 R36, [R3+0x8000] ;  /* 0x008000000324783b */ /* 0x000ee20000000200 */
        /* <DEDUP_REMOVED lines=11> */
[----:B------:R-:W-:Y:S02]  /*5e10*/  FSEL R178, R14, -INF , !P1 ;  /* 0xff8000000eb27808 */ /* 0x000fe40004800000 */
[----:B------:R-:W-:Y:S02]  /*5e20*/  ISETP.GE.AND P6, PT, R12, R17, PT ;  /* 0x000000110c00720c */ /* 0x000fe40003fc6270 */
[----:B--2---:R-:W-:Y:S01]  /*5e30*/  HMMA.16816.F32 R12, R4, R44, R140 ;  /* 0x0000002c040c723c */ /* 0x004fe2000000188c */
        /* <DEDUP_REMOVED lines=8> */
[C---:B------:R-:W-:Y:S01]  /*5ec0*/  HMMA.16816.F32 R8, R4.reuse, R46, R132 ;  /* 0x0000002e0408723c */ /* 0x040fe20000001884 */
[----:B------:R-:W-:Y:S01]  /*5ed0*/  LOP3.LUT R18, R2, 0x91, RZ, 0xfc, !PT ;  /* 0x0000009102127812 */ /* 0x000fe200078efcff */
[----:B------:R-:W2:Y:S01]  /*5ee0*/  LDSM.16.M88.4 R44, [R3+0x8800] ;  /* 0x00880000032c783b */ /* 0x000ea20000000200 */
[----:B------:R-:W-:Y:S02]  /*5ef0*/  FSEL R177, R31, -INF , !P3 ;  /* 0xff8000001fb17808 */ /* 0x000fe40005800000 */
[----:B------:R-:W-:Y:S02]  /*5f00*/  FSEL R176, R29, -INF , !P3 ;  /* 0xff8000001db07808 */ /* 0x000fe40005800000 */
[----:B------:R-:W-:Y:S01]  /*5f10*/  ISETP.GE.AND P3, PT, R18, R17, PT ;  /* 0x000000111200720c */ /* 0x000fe20003f66270 */
[----:B-1----:R-:W-:Y:S01]  /*5f20*/  HMMA.16816.F32 R28, R4, R42, R120 ;  /* 0x0000002a041c723c */ /* 0x002fe20000001878 */
[----:B------:R-:W-:Y:S02]  /*5f30*/  LOP3.LUT R16, R2, 0x98, RZ, 0xfc, !PT ;  /* 0x0000009802107812 */ /* 0x000fe400078efcff */
[----:B------:R-:W-:-:S02]  /*5f40*/  FSEL R132, R23, -INF , !P3 ;  /* 0xff80000017847808 */ /* 0x000fc40005800000 */
[----:B------:R-:W-:Y:S02]  /*5f50*/  FSEL R134, R21, -INF , !P3 ;  /* 0xff80000015867808 */ /* 0x000fe40005800000 */
[----:B------:R-:W-:Y:S01]  /*5f60*/  ISETP.GE.AND P1, PT, R16, R17, PT ;  /* 0x000000111000720c */ /* 0x000fe20003f26270 */
[----:B------:R-:W-:Y:S01]  /*5f70*/  HMMA.16816.F32 R20, R4, R40, R128 ;  /* 0x000000280414723c */ /* 0x000fe20000001880 */
[----:B------:R-:W-:Y:S01]  /*5f80*/  FSEL R131, R12, -INF , !P6 ;  /* 0xff8000000c837808 */ /* 0x000fe20007000000 */
[----:B------:R-:W1:Y:S01]  /*5f90*/  LDSM.16.M88.4 R40, [R3+0x9000] ;  /* 0x009000000328783b */ /* 0x000e620000000200 */
[C---:B------:R-:W-:Y:S02]  /*5fa0*/  LOP3.LUT R12, R2.reuse, 0xb9, RZ, 0xfc, !PT ;  /* 0x000000b9020c7812 */ /* 0x040fe400078efcff */
[----:B------:R-:W-:Y:S02]  /*5fb0*/  LOP3.LUT R16, R2, 0xa9, RZ, 0xfc, !PT ;  /* 0x000000a902107812 */ /* 0x000fe400078efcff */
[----:B------:R-:W-:-:S02]  /*5fc0*/  FSEL R120, R15, -INF , !P5 ;  /* 0xff8000000f787808 */ /* 0x000fc40006800000 */
[----:B------:R-:W-:Y:S02]  /*5fd0*/  FSEL R122, R13, -INF , !P5 ;  /* 0xff8000000d7a7808 */ /* 0x000fe40006800000 */
[-C--:B------:R-:W-:Y:S02]  /*5fe0*/  ISETP.GE.AND P5, PT, R12, R17.reuse, PT ;  /* 0x000000110c00720c */ /* 0x080fe40003fa6270 */
[----:B------:R-:W-:Y:S02]  /*5ff0*/  ISETP.GE.AND P3, PT, R16, R17, PT ;  /* 0x000000111000720c */ /* 0x000fe40003f66270 */
[C---:B------:R-:W-:Y:S02]  /*6000*/  LOP3.LUT R12, R2.reuse, 0xc0, RZ, 0xfc, !PT ;  /* 0x000000c0020c7812 */ /* 0x040fe400078efcff */
[----:B------:R-:W-:Y:S02]  /*6010*/  LOP3.LUT R16, R2, 0xb0, RZ, 0xfc, !PT ;  /* 0x000000b002107812 */ /* 0x000fe400078efcff */
[----:B------:R-:W-:-:S02]  /*6020*/  FSEL R121, R10, -INF , !P4 ;  /* 0xff8000000a797808 */ /* 0x000fc40006000000 */
[----:B------:R-:W-:Y:S02]  /*6030*/  FSEL R123, R8, -INF , !P4 ;  /* 0xff800000087b7808 */ /* 0x000fe40006000000 */
[----:B------:R-:W-:Y:S02]  /*6040*/  FSEL R133, R26, -INF , !P1 ;  /* 0xff8000001a857808 */ /* 0x000fe40004800000 */
[----:B------:R-:W-:Y:S02]  /*6050*/  FSEL R135, R24, -INF , !P1 ;  /* 0xff80000018877808 */ /* 0x000fe40004800000 */
[----:B------:R-:W-:Y:S02]  /*6060*/  FSEL R129, R27, -INF , !P0 ;  /* 0xff8000001b817808 */ /* 0x000fe40004000000 */
[----:B------:R-:W-:Y:S02]  /*6070*/  FSEL R128, R25, -INF , !P0 ;  /* 0xff80000019807808 */ /* 0x000fe40004000000 */
[----:B------:R-:W-:Y:S01]  /*6080*/  FSEL R130, R14, -INF , !P6 ;  /* 0xff8000000e827808 */ /* 0x000fe20007000000 */
[----:B---3--:R-:W-:Y:S01]  /*6090*/  HMMA.16816.F32 R24, R4, R36, R112 ;  /* 0x000000240418723c */ /* 0x008fe20000001870 */
[----:B------:R-:W-:-:S02]  /*60a0*/  ISETP.GE.AND P4, PT, R12, R17, PT ;  /* 0x000000110c00720c */ /* 0x000fc40003f86270 */
[----:B------:R-:W-:Y:S02]  /*60b0*/  ISETP.GE.AND P1, PT, R16, R17, PT ;  /* 0x000000111000720c */ /* 0x000fe40003f26270 */
[C---:B------:R-:W-:Y:S02]  /*60c0*/  LOP3.LUT R18, R2.reuse, 0xb1, RZ, 0xfc, !PT ;  /* 0x000000b102127812 */ /* 0x040fe400078efcff */
[----:B------:R-:W-:Y:S01]  /*60d0*/  LOP3.LUT R8, R2, 0xc8, RZ, 0xfc, !PT ;  /* 0x000000c802087812 */ /* 0x000fe200078efcff */
[----:B------:R-:W-:Y:S01]  /*60e0*/  HMMA.16816.F32 R12, R4, R38, R104 ;  /* 0x00000026040c723c */ /* 0x000fe20000001868 */
[----:B------:R-:W3:Y:S01]  /*60f0*/  LDSM.16.M88.4 R36, [R3+0x9800] ;  /* 0x009800000324783b */ /* 0x000ee20000000200 */
[----:B------:R-:W-:Y:S01]  /*6100*/  FSEL R114, R22, -INF , !P1 ;  /* 0xff80000016727808 */ /* 0x000fe20004800000 */
[----:B------:R-:W-:-:S04]  /*6110*/  DEPBAR.LE SB0, 0x0 ;  /* 0x000080000000791a */ /* 0x000fc80000000000 */
[----:B------:R-:W-:Y:S02]  /*6120*/  FSEL R115, R20, -INF , !P1 ;  /* 0xff80000014737808 */ /* 0x000fe40004800000 */
[-C--:B------:R-:W-:Y:S02]  /*6130*/  ISETP.GE.AND P0, PT, R18, R17.reuse, PT ;  /* 0x000000111200720c */ /* 0x080fe40003f06270 */
[----:B------:R-:W-:Y:S02]  /*6140*/  ISETP.GE.AND P1, PT, R8, R17, PT ;  /* 0x000000110800720c */ /* 0x000fe40003f26270 */
[C---:B------:R-:W-:Y:S02]  /*6150*/  LOP3.LUT R16, R2.reuse, 0xb8, RZ, 0xfc, !PT ;  /* 0x000000b802107812 */ /* 0x040fe400078efcff */
[----:B------:R-:W-:Y:S02]  /*6160*/  LOP3.LUT R8, R2, 0xc9, RZ, 0xfc, !PT ;  /* 0x000000c902087812 */ /* 0x000fe400078efcff */
[----:B------:R-:W-:-:S02]  /*6170*/  FSEL R104, R23, -INF , !P0 ;  /* 0xff80000017687808 */ /* 0x000fc40004000000 */
[----:B------:R-:W-:Y:S02]  /*6180*/  FSEL R107, R21, -INF , !P0 ;  /* 0xff800000156b7808 */ /* 0x000fe40004000000 */
[-C--:B------:R-:W-:Y:S01]  /*6190*/  ISETP.GE.AND P6, PT, R16, R17.reuse, PT ;  /* 0x000000111000720c */ /* 0x080fe20003fc6270 */
[----:B--2---:R-:W-:Y:S01]  /*61a0*/  HMMA.16816.F32 R20, R4, R46, R180 ;  /* 0x0000002e0414723c */ /* 0x004fe200000018b4 */
        /* <DEDUP_REMOVED lines=15> */
[----:B------:R-:W-:Y:S02]  /*62a0*/  FSEL R185, R26, -INF , !P4 ;  /* 0xff8000001ab97808 */ /* 0x000fe40006000000 */
[----:B------:R-:W-:-:S02]  /*62b0*/  FSEL R186, R24, -INF , !P4 ;  /* 0xff80000018ba7808 */ /* 0x000fc40006000000 */
[----:B------:R-:W-:Y:S02]  /*62c0*/  FSEL R180, R27, -INF , !P3 ;  /* 0xff8000001bb47808 */ /* 0x000fe40005800000 */
[----:B------:R-:W-:Y:S01]  /*62d0*/  FSEL R182, R25, -INF , !P3 ;  /* 0xff80000019b67808 */ /* 0x000fe20005800000 */
[----:B------:R-:W-:Y:S01]  /*62e0*/  BAR.SYNC.DEFER_BLOCKING 0x0 ;  /* 0x0000000000007b1d */ /* 0x000fe20000010000 */
[----:B------:R-:W-:Y:S01]  /*62f0*/  ISETP.GE.AND P5, PT, R16, R17, PT ;  /* 0x000000111000720c */ /* 0x000fe20003fa6270 */
[----:B-1----:R-:W-:Y:S01]  /*6300*/  HMMA.16816.F32 R24, R4, R40, R96 ;  /* 0x000000280418723c */ /* 0x002fe20000001860 */
[----:B------:R-:W-:Y:S02]  /*6310*/  FSEL R196, R8, -INF , !P6 ;  /* 0xff80000008c47808 */ /* 0x000fe40007000000 */
[----:B------:R-:W-:Y:S02]  /*6320*/  FSEL R97, R15, -INF , !P0 ;  /* 0xff8000000f617808 */ /* 0x000fe40004000000 */
[----:B------:R-:W-:-:S02]  /*6330*/  FSEL R96, R13, -INF , !P0 ;  /* 0xff8000000d607808 */ /* 0x000fc40004000000 */
[----:B------:R-:W-:Y:S02]  /*6340*/  LOP3.LUT R8, R2, 0xe9, RZ, 0xfc, !PT ;  /* 0x000000e902087812 */ /* 0x000fe400078efcff */
[----:B------:R-:W-:Y:S02]  /*6350*/  FSEL R181, R14, -INF , !P1 ;  /* 0xff8000000eb57808 */ /* 0x000fe40004800000 */
[----:B------:R-:W-:Y:S02]  /*6360*/  ISETP.GE.AND P0, PT, R12, R17, PT ;  /* 0x000000110c00720c */ /* 0x000fe40003f06270 */
[----:B------:R-:W-:Y:S01]  /*6370*/  HMMA.16816.F32 R12, R4, R42, R92 ;  /* 0x0000002a040c723c */ /* 0x000fe2000000185c */
[----:B------:R-:W-:Y:S02]  /*6380*/  FSEL R94, R11, -INF , !P5 ;  /* 0xff8000000b5e7808 */ /* 0x000fe40006800000 */
[----:B------:R-:W-:Y:S02]  /*6390*/  FSEL R187, R9, -INF , !P5 ;  /* 0xff80000009bb7808 */ /* 0x000fe40006800000 */
[----:B------:R-:W-:-:S02]  /*63a0*/  FSEL R98, R10, -INF , !P6 ;  /* 0xff8000000a627808 */ /* 0x000fc40007000000 */
[-C--:B------:R-:W-:Y:S02]  /*63b0*/  ISETP.GE.AND P5, PT, R8, R17.reuse, PT ;  /* 0x000000110800720c */ /* 0x080fe40003fa6270 */
[C---:B---3--:R-:W-:Y:S01]  /*63c0*/  HMMA.16816.F32 R8, R4.reuse, R36, R84 ;  /* 0x000000240408723c */ /* 0x048fe20000001854 */
[C---:B------:R-:W-:Y:S02]  /*63d0*/  LOP3.LUT R3, R2.reuse, 0xd8, RZ, 0xfc, !PT ;  /* 0x000000d802037812 */ /* 0x040fe400078efcff */
[----:B------:R-:W-:Y:S02]  /*63e0*/  LOP3.LUT R16, R2, 0xd9, RZ, 0xfc, !PT ;  /* 0x000000d902107812 */ /* 0x000fe400078efcff */
[-C--:B------:R-:W-:Y:S02]  /*63f0*/  ISETP.GE.AND P4, PT, R3, R17.reuse, PT ;  /* 0x000000110300720c */ /* 0x080fe40003f86270 */
[----:B------:R-:W-:Y:S01]  /*6400*/  ISETP.GE.AND P3, PT, R16, R17, PT ;  /* 0x000000111000720c */ /* 0x000fe20003f66270 */
[----:B------:R-:W-:Y:S01]  /*6410*/  HMMA.16816.F32 R4, R4, R38, R80 ;  /* 0x000000260404723c */ /* 0x000fe20000001850 */
[----:B------:R-:W-:-:S02]  /*6420*/  LOP3.LUT R3, R2, 0xe0, RZ, 0xfc, !PT ;  /* 0x000000e002037812 */ /* 0x000fc400078efcff */
[----:B------:R-:W-:Y:S02]  /*6430*/  LOP3.LUT R16, R2, 0xf1, RZ, 0xfc, !PT ;  /* 0x000000f102107812 */ /* 0x000fe400078efcff */
[----:B------:R-:W-:Y:S02]  /*6440*/  FSEL R199, R23, -INF , !P3 ;  /* 0xff80000017c77808 */ /* 0x000fe40005800000 */
[----:B------:R-:W-:Y:S02]  /*6450*/  FSEL R198, R21, -INF , !P3 ;  /* 0xff80000015c67808 */ /* 0x000fe40005800000 */
[-C--:B------:R-:W-:Y:S02]  /*6460*/  ISETP.GE.AND P1, PT, R3, R17.reuse, PT ;  /* 0x000000110300720c */ /* 0x080fe40003f26270 */
[----:B------:R-:W-:Y:S02]  /*6470*/  ISETP.GE.AND P3, PT, R16, R17, PT ;  /* 0x000000111000720c */ /* 0x000fe40003f66270 */
[----:B------:R-:W-:-:S02]  /*6480*/  LOP3.LUT R3, R2, 0xe8, RZ, 0xfc, !PT ;  /* 0x000000e802037812 */ /* 0x000fc400078efcff */
[----:B------:R-:W-:Y:S02]  /*6490*/  FSEL R209, R11, -INF , !P3 ;  /* 0xff8000000bd17808 */ /* 0x000fe40005800000 */
[----:B------:R-:W-:Y:S02]  /*64a0*/  FSEL R212, R9, -INF , !P3 ;  /* 0xff80000009d47808 */ /* 0x000fe40005800000 */
[----:B------:R-:W-:Y:S02]  /*64b0*/  ISETP.GE.AND P6, PT, R3, R17, PT ;  /* 0x000000110300720c */ /* 0x000fe40003fc6270 */
[----:B------:R-:W-:Y:S02]  /*64c0*/  ISETP.GT.AND P3, PT, R33, R250, PT ;  /* 0x000000fa2100720c */ /* 0x000fe40003f64270 */
[----:B------:R-:W-:Y:S02]  /*64d0*/  LOP3.LUT R3, R2, 0xf0, RZ, 0xfc, !PT ;  /* 0x000000f002037812 */ /* 0x000fe400078efcff */
        /* <DEDUP_REMOVED lines=11> */
[----:B------:R-:W-:Y:S01]  /*6590*/  LOP3.LUT R30, R245, 0x200, RZ, 0xc0, !PT ;  /* 0x00000200f51e7812 */ /* 0x000fe200078ec0ff */
[----:B------:R-:W-:Y:S01]  /*65a0*/  IMAD.MOV.U32 R245, RZ, RZ, R33 ;  /* 0x000000fffff57224 */ /* 0x000fe200078e0021 */
[----:B------:R-:W-:-:S02]  /*65b0*/  FSEL R202, R14, -INF , !P6 ;  /* 0xff8000000eca7808 */ /* 0x000fc40007000000 */
        /* <DEDUP_REMOVED lines=23> */
.L_x_1535:
        /* <DEDUP_REMOVED lines=10> */
[----:B-1----:R-:W-:-:S04]  /*67d0*/  IMAD.MOV R4, RZ, RZ, -R5 ;  /* 0x000000ffff047224 */ /* 0x002fc800078e0a05 */
[----:B------:R-:W-:Y:S02]  /*67e0*/  IMAD R6, R4, R2, RZ ;  /* 0x0000000204067224 */ /* 0x000fe400078e02ff */
[----:B------:R-:W-:-:S04]  /*67f0*/  IMAD.MOV.U32 R4, RZ, RZ, RZ ;  /* 0x000000ffff047224 */ /* 0x000fc800078e00ff */
        /* <DEDUP_REMOVED lines=10> */
[-C--:B------:R-:W-:Y:S01]  /*68a0*/  @!P4 IADD3 R7, PT, PT, R7, -R2.reuse, RZ ;  /* 0x800000020707c210 */ /* 0x080fe20007ffe0ff */
[----:B------:R-:W-:Y:S01]  /*68b0*/  @!P1 VIADD R4, R4, 0x1 ;  /* 0x0000000104049836 */ /* 0x000fe20000000000 */
[----:B------:R-:W-:Y:S02]  /*68c0*/  @!P4 IADD3 R5, PT, PT, R5, 0x1, RZ ;  /* 0x000000010505c810 */ /* 0x000fe40007ffe0ff */
[-C--:B------:R-:W-:Y:S02]  /*68d0*/  ISETP.GE.U32.AND P5, PT, R6, R2.reuse, PT ;  /* 0x000000020600720c */ /* 0x080fe40003fa6070 */
[----:B------:R-:W-:Y:S02]  /*68e0*/  ISETP.GE.U32.AND P6, PT, R7, R2, PT ;  /* 0x000000020700720c */ /* 0x000fe40003fc6070 */
[----:B------:R-:W-:-:S02]  /*68f0*/  LOP3.LUT R2, R9, R3, RZ, 0x3c, !PT ;  /* 0x0000000309027212 */ /* 0x000fc400078e3cff */
[-C--:B------:R-:W-:Y:S02]  /*6900*/  LOP3.LUT R6, R233, R3.reuse, RZ, 0x3c, !PT ;  /* 0x00000003e9067212 */ /* 0x080fe400078e3cff */
        /* <DEDUP_REMOVED lines=31> */
.L_x_1536:
[----:B------:R-:W-:Y:S05]  /*6b00*/  BSYNC.RECONVERGENT B0 ;  /* 0x0000000000007941 */ /* 0x000fea0003800200 */
.L_x_1534:
        /* <DEDUP_REMOVED lines=10> */
[----:B------:R-:W-:Y:S01]  /*6bb0*/  @!P0 IMAD.MOV.U32 R9, RZ, RZ, R3 ;  /* 0x000000ffff098224 */ /* 0x000fe200078e0003 */
[----:B------:R-:W-:Y:S01]  /*6bc0*/  @!PT LDS RZ, [RZ] ;  /* 0x00000000fffff984 */ /* 0x000fe20000000800 */
[----:B------:R-:W-:Y:S01]  /*6bd0*/  @!PT LDS RZ, [RZ] ;  /* 0x00000000fffff984 */ /* 0x000fe20000000800 */
[----:B------:R-:W-:Y:S01]  /*6be0*/  @!PT LDS RZ, [RZ] ;  /* 0x00000000fffff984 */ /* 0x000fe20000000800 */
[----:B------:R1:W-:Y:S01]  /*6bf0*/  @!P1 LDGSTS.E.BYPASS.LTC128B.128 [R0+0x2000], desc[UR4][R4.64] ;  /* 0x0200000004009fae */ /* 0x0003e2000b981a04 */
[----:B------:R-:W-:Y:S01]  /*6c00*/  @!P0 IMAD R20, R235, 0xe0, RZ ;  /* 0x000000e0eb148824 */ /* 0x000fe200078e02ff */
[-C--:B------:R-:W-:Y:S01]  /*6c10*/  @!P0 MOV R10, R2.reuse ;  /* 0x00000002000a8202 */ /* 0x080fe20000000f00 */
[C---:B------:R-:W-:Y:S01]  /*6c20*/  @!P0 IMAD.WIDE.U32 R6, R234.reuse, 0xe0, R6 ;  /* 0x000000e0ea068825 */ /* 0x040fe200078e0006 */
[----:B------:R2:W-:Y:S01]  /*6c30*/  @P1 STS.128 [R0+0x2000], RZ ;  /* 0x002000ff00001388 */ /* 0x0005e20000000c00 */
[----:B------:R-:W-:-:S02]  /*6c40*/  @!P0 LEA R28, P1, R234, R2, 0x5 ;  /* 0x00000002ea1c8211 */ /* 0x000fc400078228ff */
[C---:B------:R-:W-:Y:S01]  /*6c50*/  @!P0 IMAD R22, R235.reuse, 0xc0, RZ ;  /* 0x000000c0eb168824 */ /* 0x040fe200078e02ff */
[----:B------:R2:W-:Y:S01]  /*6c60*/  @P0 STS.128 [R0+0x2800], RZ ;  /* 0x002800ff00000388 */ /* 0x0005e20000000c00 */
[C---:B------:R-:W-:Y:S01]  /*6c70*/  @!P0 IMAD.WIDE.U32 R8, R234.reuse, 0xc0, R8 ;  /* 0x000000c0ea088825 */ /* 0x040fe200078e0008 */
[----:B------:R-:W-:Y:S02]  /*6c80*/  @!P0 LEA.HI.X R29, R234, R3, R235, 0x5, P1 ;  /* 0x00000003ea1d8211 */ /* 0x000fe400008f2ceb */
[----:B------:R-:W-:Y:S01]  /*6c90*/  @!PT LDS RZ, [RZ] ;  /* 0x00000000fffff984 */ /* 0x000fe20000000800 */
[----:B------:R-:W-:Y:S01]  /*6ca0*/  @!PT LDS RZ, [RZ] ;  /* 0x00000000fffff984 */ /* 0x000fe20000000800 */
[----:B------:R-:W-:Y:S01]  /*6cb0*/  @!PT LDS RZ, [RZ] ;  /* 0x00000000fffff984 */ /* 0x000fe20000000800 */
[----:B------:R2:W-:Y:S01]  /*6cc0*/  @!P0 LDGSTS.E.BYPASS.LTC128B.128 [R0+0x2800], desc[UR4][R2.64] ;  /* 0x0280000002008fae */ /* 0x0005e2000b981a04 */
[----:B------:R-:W-:Y:S01]  /*6cd0*/  @!P0 IMAD.IADD R21, R20, 0x1, R7 ;  /* 0x0000000114158824 */ /* 0x000fe200078e0207 */
[----:B------:R-:W-:Y:S01]  /*6ce0*/  @!P0 MOV R20, R6 ;  /* 0x0000000600148202 */ /* 0x000fe20000000f00 */
[C---:B------:R-:W-:Y:S01]  /*6cf0*/  @!P0 IMAD R16, R235.reuse, 0x120, RZ ;  /* 0x00000120eb108824 */ /* 0x040fe200078e02ff */
[-C--:B------:R-:W-:Y:S01]  /*6d00*/  @!P0 MOV R6, R2.reuse ;  /* 0x0000000200068202 */ /* 0x080fe20000000f00 */
[----:B------:R-:W-:Y:S01]  /*6d10*/  @!P0 IMAD R26, R235, 0x60, RZ ;  /* 0x00000060eb1a8824 */ /* 0x000fe200078e02ff */
[----:B------:R-:W-:Y:S01]  /*6d20*/  @!P0 IADD3 R23, PT, PT, R22, R9, RZ ;  /* 0x0000000916178210 */ /* 0x000fe20007ffe0ff */
[----:B------:R-:W-:Y:S01]  /*6d30*/  @!P0 IMAD.WIDE.U32 R12, R234, 0x60, R2 ;  /* 0x00000060ea0c8825 */ /* 0x000fe200078e0002 */
[----:B------:R-:W-:Y:S01]  /*6d40*/  @!P0 MOV R9, R3 ;  /* 0x0000000300098202 */ /* 0x000fe20000000f00 */
[----:B------:R2:W-:Y:S02]  /*6d50*/  @P0 STS.128 [R0+0x3000], RZ ;  /* 0x003000ff00000388 */ /* 0x0005e40000000c00 */
[--C-:B------:R-:W-:Y:S01]  /*6d60*/  @!P0 IMAD.MOV.U32 R11, RZ, RZ, R3.reuse ;  /* 0x000000ffff0b8224 */ /* 0x100fe200078e0003 */
[----:B------:R-:W-:Y:S01]  /*6d70*/  @!P0 IADD3 R27, PT, PT, R26, R13, RZ ;  /* 0x0000000d1a1b8210 */ /* 0x000fe20007ffe0ff */
[--C-:B------:R-:W-:Y:S01]  /*6d80*/  @!P0 IMAD.MOV.U32 R7, RZ, RZ, R3.reuse ;  /* 0x000000ffff078224 */ /* 0x100fe200078e0003 */
[----:B------:R-:W-:Y:S01]  /*6d90*/  @!PT LDS RZ, [RZ] ;  /* 0x00000000fffff984 */ /* 0x000fe20000000800 */
[----:B------:R-:W-:Y:S01]  /*6da0*/  @!PT LDS RZ, [RZ] ;  /* 0x00000000fffff984 */ /* 0x000fe20000000800 */
[----:B------:R-:W-:Y:S01]  /*6db0*/  @!PT LDS RZ, [RZ] ;  /* 0x00000000fffff984 */ /* 0x000fe20000000800 */
[----:B------:R2:W-:Y:S01]  /*6dc0*/  @!P0 LDGSTS.E.BYPASS.LTC128B.128 [R0+0x3000], desc[UR4][R28.64] ;  /* 0x030000001c008fae */ /* 0x0005e2000b981a04 */
[----:B-1----:R-:W-:Y:S01]  /*6dd0*/  @!P0 MOV R4, R2 ;  /* 0x0000000200048202 */ /* 0x002fe20000000f00 */
[----:B------:R-:W-:-:S02]  /*6de0*/  @!P0 IMAD.MOV.U32 R5, RZ, RZ, R3 ;  /* 0x000000ffff058224 */ /* 0x000fc400078e0003 */
[----:B------:R-:W-:Y:S01]  /*6df0*/  @!P0 IMAD.MOV.U32 R22, RZ, RZ, R8 ;  /* 0x000000ffff168224 */ /* 0x000fe200078e0008 */
[----:B------:R2:W-:Y:S01]  /*6e00*/  @P0 STS.128 [R0+0x3800], RZ ;  /* 0x003800ff00000388 */ /* 0x0005e20000000c00 */
[----:B------:R-:W-:-:S04]  /*6e10*/  @!P0 IMAD.WIDE.U32 R4, R234, 0x120, R4 ;  /* 0x00000120ea048825 */ /* 0x000fc800078e0004 */
[----:B------:R-:W-:Y:S01]  /*6e20*/  @!P0 IMAD.MOV.U32 R8, RZ, RZ, R2 ;  /* 0x000000ffff088224 */ /* 0x000fe200078e0002 */
[----:B------:R-:W-:Y:S01]  /*6e30*/  @!P0 IADD3 R17, PT, PT, R16, R5, RZ ;  /* 0x0000000510118210 */ /* 0x000fe20007ffe0ff */
[----:B------:R-:W-:Y:S01]  /*6e40*/  @!P0 IMAD R24, R235, 0xa0, RZ ;  /* 0x000000a0eb188824 */ /* 0x000fe200078e02ff */
[----:B------:R-:W-:Y:S01]  /*6e50*/  @!P0 MOV R5, R3 ;  /* 0x0000000300058202 */ /* 0x000fe20000000f00 */
[----:B------:R-:W-:-:S04]  /*6e60*/  @!P0 IMAD.WIDE.U32 R10, R234, 0xa0, R10 ;  /* 0x000000a0ea0a8825 */ /* 0x000fc800078e000a */
[----:B------:R-:W-:Y:S01]  /*6e70*/  @!P0 IMAD.MOV.U32 R16, RZ, RZ, R4 ;  /* 0x000000ffff108224 */ /* 0x000fe200078e0004 */
[----:B------:R-:W-:Y:S01]  /*6e80*/  @!P0 MOV R4, R2 ;  /* 0x0000000200048202 */ /* 0x000fe20000000f00 */
[----:B------:R-:W-:Y:S02]  /*6e90*/  @!P0 IMAD R18, R235, 0x180, RZ ;  /* 0x00000180eb128824 */ /* 0x000fe400078e02ff */
[----:B------:R-:W-:-:S04]  /*6ea0*/  @!P0 IMAD.WIDE.U32 R6, R234, 0x180, R6 ;  /* 0x00000180ea068825 */ /* 0x000fc800078e0006 */
[----:B------:R-:W-:Y:S01]  /*6eb0*/  @!P0 IMAD.MOV.U32 R26, RZ, RZ, R12 ;  /* 0x000000ffff1a8224 */ /* 0x000fe200078e000c */
[----:B------:R-:W-:Y:S01]  /*6ec0*/  @!P0 MOV R12, R2 ;  /* 0x00000002000c8202 */ /* 0x000fe20000000f00 */
[----:B------:R-:W-:Y:S02]  /*6ed0*/  @!P0 IMAD R14, R235, 0x160, RZ ;  /* 0x00000160eb0e8824 */ /* 0x000fe400078e02ff */
[----:B------:R-:W-:-:S04]  /*6ee0*/  @!P0 IMAD.WIDE.U32 R8, R234, 0x160, R8 ;  /* 0x00000160ea088825 */ /* 0x000fc800078e0008 */
[----:B------:R-:W-:Y:S01]  /*6ef0*/  @!P0 IMAD.MOV.U32 R13, RZ, RZ, R3 ;  /* 0x000000ffff0d8224 */ /* 0x000fe200078e0003 */
[----:B------:R-:W-:Y:S01]  /*6f00*/  @!P0 IADD3 R9, PT, PT, R14, R9, RZ ;  /* 0x000000090e098210 */ /* 0x000fe20007ffe0ff */
[----:B------:R-:W-:Y:S01]  /*6f10*/  @!P0 IMAD.IADD R25, R24, 0x1, R11 ;  /* 0x0000000118198824 */ /* 0x000fe200078e020b */
[----:B------:R-:W-:Y:S01]  /*6f20*/  @!P0 MOV R24, R10 ;  /* 0x0000000a00188202 */ /* 0x000fe20000000f00 */
[----:B------:R-:W-:Y:S01]  /*6f30*/  @!P0 IMAD.IADD R7, R18, 0x1, R7 ;  /* 0x0000000112078824 */ /* 0x000fe200078e0207 */
[CC--:B------:R-:W-:Y:S01]  /*6f40*/  @!P0 LEA R18, P3, R234.reuse, R2.reuse, 0x6 ;  /* 0x00000002ea128211 */ /* 0x0c0fe200078630ff */
[----:B------:R-:W-:Y:S01]  /*6f50*/  @!P0 IMAD R10, R235, 0x140, RZ ;  /* 0x00000140eb0a8824 */ /* 0x000fe200078e02ff */
[C---:B------:R-:W-:Y:S01]  /*6f60*/  @!P0 LEA R14, P1, R234.reuse, R2, 0x7 ;  /* 0x00000002ea0e8211 */ /* 0x040fe200078238ff */
[C---:B------:R-:W-:Y:S01]  /*6f70*/  @!P0 IMAD.WIDE.U32 R4, R234.reuse, 0x140, R4 ;  /* 0x00000140ea048825 */ /* 0x040fe200078e0004 */
[----:B------:R-:W-:-:S03]  /*6f80*/  @!P0 LEA.HI.X R19, R234, R3, R235, 0x6, P3 ;  /* 0x00000003ea138211 */ /* 0x000fc600018f34eb */
[----:B------:R-:W-:Y:S01]  /*6f90*/  @!P0 IMAD R15, R235, 0x1a0, RZ ;  /* 0x000001a0eb0f8824 */ /* 0x000fe200078e02ff */
[----:B------:R-:W-:Y:S01]  /*6fa0*/  @!P0 IADD3 R11, PT, PT, R10, R5, RZ ;  /* 0x000000050a0b8210 */ /* 0x000fe20007ffe0ff */
[----:B------:R-:W-:Y:S01]  /*6fb0*/  @!P0 IMAD.WIDE.U32 R12, R234, 0x1a0, R12 ;  /* 0x000001a0ea0c8825 */ /* 0x000fe200078e000c */
[----:B------:R-:W-:Y:S01]  /*6fc0*/  @!PT LDS RZ, [RZ] ;  /* 0x00000000fffff984 */ /* 0x000fe20000000800 */
[----:B------:R-:W-:Y:S01]  /*6fd0*/  @!PT LDS RZ, [RZ] ;  /* 0x00000000fffff984 */ /* 0x000fe20000000800 */
[----:B------:R-:W-:Y:S01]  /*6fe0*/  @!PT LDS RZ, [RZ] ;  /* 0x00000000fffff984 */ /* 0x000fe20000000800 */
[----:B------:R2:W-:Y:S01]  /*6ff0*/  @!P0 LDGSTS.E.BYPASS.LTC128B.128 [R0+0x3800], desc[UR4][R18.64] ;  /* 0x0380000012008fae */ /* 0x0005e2000b981a04 */
[----:B------:R-:W-:-:S03]  /*7000*/  @!P0 MOV R10, R4 ;  /* 0x00000004000a8202 */ /* 0x000fc60000000f00 */
[----:B------:R-:W-:Y:S01]  /*7010*/  @!P0 IADD3 R5, PT, PT, R15, R13, RZ ;  /* 0x0000000d0f058210 */ /* 0x000fe20007ffe0ff */
[----:B------:R2:W-:Y:S01]  /*7020*/  @P0 STS.128 [R0+0x4000], RZ ;  /* 0x004000ff00000388 */ /* 0x0005e20000000c00 */
[C---:B------:R-:W-:Y:S02]  /*7030*/  @!P0 LEA.HI.X R15, R234.reuse, R3, R235, 0x7, P1 ;  /* 0x00000003ea0f8211 */ /* 0x040fe400008f3ceb */
[----:B------:R-:W-:Y:S01]  /*7040*/  @!P0 MOV R4, R12 ;  /* 0x0000000c00048202 */ /* 0x000fe20000000f00 */
[----:B------:R-:W-:Y:S01]  /*7050*/  @!PT LDS RZ, [RZ] ;  /* 0x00000000fffff984 */ /* 0x000fe20000000800 */
[----:B------:R-:W-:Y:S01]  /*7060*/  @!PT LDS RZ, [RZ] ;  /* 0x00000000fffff984 */ /* 0x000fe20000000800 */
[----:B------:R-:W-:Y:S01]  /*7070*/  @!PT LDS RZ, [RZ] ;  /* 0x00000000fffff984 */ /* 0x000fe20000000800 */
[----:B------:R2:W-:Y:S01]  /*7080*/  @!P0 LDGSTS.E.BYPASS.LTC128B.128 [R0+0x4000], desc[UR4][R26.64] ;  /* 0x040000001a008fae */ /* 0x0005e2000b981a04 */
[----:B------:R-:W-:-:S03]  /*7090*/  @!P0 LEA R12, P1, R234, R2, 0x8 ;  /* 0x00000002ea0c8211 */ /* 0x000fc600078240ff */
        /* <DEDUP_REMOVED lines=53> */
[----:B--2---:R-:W-:Y:S02]  /*73f0*/  IMAD R4, R235, 0x1c0, RZ ;  /* 0x000001c0eb047824 */ /* 0x004fe400078e02ff */
[----:B------:R-:W-:-:S05]  /*7400*/  IMAD.WIDE.U32 R2, R234, 0x1c0, R2 ;  /* 0x000001c0ea027825 */ /* 0x000fca00078e0002 */
[----:B------:R-:W-:-:S05]  /*7410*/  IADD3 R3, PT, PT, R4, R3, RZ ;  /* 0x0000000304037210 */ /* 0x000fca0007ffe0ff */
[----:B------:R-:W-:Y:S01]  /*7420*/  @!PT LDS RZ, [RZ] ;  /* 0x00000000fffff984 */ /* 0x000fe20000000800 */
[----:B------:R-:W-:Y:S01]  /*7430*/  @!PT LDS RZ, [RZ] ;  /* 0x00000000fffff984 */ /* 0x000fe20000000800 */
[----:B------:R-:W-:Y:S01]  /*7440*/  @!PT LDS RZ, [RZ] ;  /* 0x00000000fffff984 */ /* 0x000fe20000000800 */
[----:B------:R1:W-:Y:S02]  /*7450*/  LDGSTS.E.BYPASS.LTC128B.128 [R0+0x9800], desc[UR4][R2.64] ;  /* 0x0980000002007fae */ /* 0x0003e4000b981a04 */
.L_x_1538:
[----:B------:R-:W-:Y:S05]  /*7460*/  BSYNC.RECONVERGENT B0 ;  /* 0x0000000000007941 */ /* 0x000fea0003800200 */
.L_x_1537:
[----:B------:R-:W0:Y:S02]  /*7470*/  LDGDEPBAR ;  /* 0x00000000000079af */ /* 0x000e240000000000 */
.L_x_1533:
[----:B------:R-:W-:Y:S05]  /*7480*/  BSYNC.RECONVERGENT B1 ;  /* 0x0000000000017941 */ /* 0x000fea0003800200 */
.L_x_1532:
[----:B-12---:R-:W2:Y:S01]  /*7490*/  LD.E R0, desc[UR4][R168.64+0xdc] ;  /* 0x0000dc04a8007980 */ /* 0x006ea2000c101900 */
        /* <DEDUP_REMOVED lines=411> */
[----:B------:R-:W-:Y:S01]  /*8e50*/  MOV R143, R102 ;  /* 0x00000066008f7202 */ /* 0x000fe20000000f00 */
[----:B------:R2:W-:Y:S01]  /*8e60*/  MUFU.EX2 R132, R2 ;  /* 0x0000000200847308 */ /* 0x0005e20000000800 */
[----:B----4-:R-:W-:Y:S01]  /*8e70*/  F2FP.F16.F32.PACK_AB R9, R138, R137 ;  /* 0x000000898a09723e */ /* 0x010fe200000000ff */
        /* <DEDUP_REMOVED lines=15> */
[----:B------:R-:W-:Y:S02]  /*8f70*/  MOV R130, R109 ;  /* 0x0000006d00827202 */ /* 0x000fe40000000f00 */
[----:B----4-:R-:W-:-:S03]  /*8f80*/  F2FP.F16.F32.PACK_AB R11, R124, R133 ;  /* 0x000000857c0b723e */ /* 0x010fc600000000ff */
[----:B------:R2:W-:Y:S04]  /*8f90*/  MUFU.EX2 R117, R2 ;  /* 0x0000000200757308 */ /* 0x0005e80000000800 */
[C---:B---3--:R-:W-:Y:S08]  /*8fa0*/  HMMA.16816.F32 R32, R8.reuse, R28, R48 ;  /* 0x0000001c0820723c */ /* 0x048ff00000001830 */
[----:B------:R-:W-:Y:S01]  /*8fb0*/  HMMA.16816.F32 R52, R8, R24, R44 ;  /* 0x000000180834723c */ /* 0x000fe2000000182c */
[----:B------:R-:W-:Y:S01]  /*8fc0*/  LDSM.16.MT88.4 R44, [R136+0xf000] ;  /* 0x00f00000882c783b */ /* 0x000fe20000004200 */
[----:B--2---:R-:W-:Y:S01]  /*8fd0*/  FFMA.FTZ R2, R120, R0, -R3 ;  /* 0x0000000078027223 */ /* 0x004fe20000010803 */
[----:B------:R-:W-:-:S03]  /*8fe0*/  MOV R120, R80 ;  /* 0x0000005000787202 */ /* 0x000fc60000000f00 */
[----:B------:R2:W3:Y:S02]  /*8ff0*/  MUFU.EX2 R118, R2 ;  /* 0x0000000200767308 */ /* 0x0004e40000000800 */
[----:B------:R-:W-:Y:S01]  /*9000*/  HMMA.16816.F32 R48, R8, R26, R40 ;  /* 0x0000001a0830723c */ /* 0x000fe20000001828 */
[----:B------:R-:W4:Y:S01]  /*9010*/  LDSM.16.MT88.4 R24, [R156+0xf000] ;  /* 0x00f000009c18783b */ /* 0x000f220000004200 */
[----:B------:R-:W-:-:S04]  /*9020*/  FADD.FTZ R4, R4, R120 ;  /* 0x0000007804047221 */ /* 0x000fc80000010000 */
[----:B------:R-:W-:Y:S01]  /*9030*/  FADD.FTZ R4, R128, R4 ;  /* 0x0000000480047221 */ /* 0x000fe20000010000 */
[----:B------:R-:W-:Y:S01]  /*9040*/  MOV R128, R135 ;  /* 0x0000008700807202 */ /* 0x000fe20000000f00 */
[C---:B-----5:R-:W-:Y:S01]  /*9050*/  HMMA.16816.F32 R60, R8.reuse, R12, R36 ;  /* 0x0000000c083c723c */ /* 0x060fe20000001824 */
[----:B------:R-:W-:Y:S01]  /*9060*/  LDSM.16.MT88.4 R36, [R136+0xf800] ;  /* 0x00f800008824783b */ /* 0x000fe20000004200 */
[----:B------:R-:W-:Y:S01]  /*9070*/  MOV R135, R134 ;  /* 0x0000008600877202 */ /* 0x000fe20000000f00 */
[----:B------:R-:W-:Y:S01]  /*9080*/  FADD.FTZ R4, R130, R4 ;  /* 0x0000000482047221 */ /* 0x000fe20000010000 */
[----:B------:R-:W-:Y:S01]  /*9090*/  MOV R134, R79 ;  /* 0x0000004f00867202 */ /* 0x000fe20000000f00 */
[----:B------:R-:W-:Y:S02]  /*90a0*/  FADD.FTZ R6, R128, R6 ;  /* 0x0000000680067221 */ /* 0x000fe40000010000 */
[----:B------:R-:W-:Y:S01]  /*90b0*/  FADD.FTZ R4, R129, R4 ;  /* 0x0000000481047221 */ /* 0x000fe20000010000 */
[-C--:B--2---:R-:W-:Y:S01]  /*90c0*/  FFMA.FTZ R2, R121, R0.reuse, -R3 ;  /* 0x0000000079027223 */ /* 0x084fe20000010803 */
[C---:B------:R-:W-:Y:S01]  /*90d0*/  HMMA.16816.F32 R20, R8.reuse, R14, R20 ;  /* 0x0000000e0814723c */ /* 0x040fe20000001814 */
[----:B------:R-:W2:Y:S02]  /*90e0*/  LDSM.16.MT88.4 R12, [R72+0xf000] ;  /* 0x00f00000480c783b */ /* 0x000ea40000004200 */
[----:B------:R5:W-:Y:S05]  /*90f0*/  MUFU.EX2 R119, R2 ;  /* 0x0000000200777308 */ /* 0x000bea0000000800 */
[C---:B-1----:R-:W-:Y:S08]  /*9100*/  HMMA.16816.F32 R56, R8.reuse, R16, R56 ;  /* 0x000000100838723c */ /* 0x042ff00000001838 */
[----:B------:R-:W-:Y:S01]  /*9110*/  HMMA.16816.F32 R68, R8, R18, R68 ;  /* 0x000000120844723c */ /* 0x000fe20000001844 */
[----:B------:R-:W1:Y:S01]  /*9120*/  LDSM.16.MT88.4 R16, [R160+0xf000] ;  /* 0x00f00000a010783b */ /* 0x000e620000004200 */
[----:B-----5:R-:W-:-:S04]  /*9130*/  FFMA.FTZ R2, R131, R0, -R5 ;  /* 0x0000000083027223 */ /* 0x020fc80000010805 */
[----:B------:R5:W-:Y:S02]  /*9140*/  MUFU.EX2 R111, R2 ;  /* 0x00000002006f7308 */ /* 0x000be40000000800 */
[----:B------:R-:W-:Y:S01]  /*9150*/  HMMA.16816.F32 R64, R8, R30, R64 ;  /* 0x0000001e0840723c */ /* 0x000fe20000001840 */
        /* <DEDUP_REMOVED lines=18> */
[C---:B------:R-:W-:Y:S01]  /*9280*/  HMMA.16816.F32 R40, R8.reuse, R44, R52 ;  /* 0x0000002c0828723c */ /* 0x040fe20000001834 */
[----:B------:R3:W5:Y:S01]  /*9290*/  MUFU.EX2 R104, R2 ;  /* 0x0000000200687308 */ /* 0x0007620000000800 */
[----:B------:R-:W4:Y:S06]  /*92a0*/  LDSM.16.MT88.4 R52, [R160+0xf800] ;  /* 0x00f80000a034783b */ /* 0x000f2c0000004200 */
[C---:B------:R-:W-:Y:S08]  /*92b0*/  HMMA.16816.F32 R44, R8.reuse, R46, R48 ;  /* 0x0000002e082c723c */ /* 0x040ff00000001830 */
        /* <DEDUP_REMOVED lines=150> */
[----:B------:R2:W4:Y:S02]  /*9c20*/  MUFU.EX2 R58, R6 ;  /* 0x00000006003a7308 */ /* 0x0005240000000800 */
[----:B------:R-:W-:Y:S01]  /*9c30*/  FADD.FTZ R4, R163, R4 ;  /* 0x00000004a3047221 */ /* 0x000fe20000010000 */
[----:B------:R-:W-:Y:S01]  /*9c40*/  FADD.FTZ R2, R158, R2 ;  /* 0x000000029e027221 */ /* 0x000fe20000010000 */
[----:B------:R-:W-:Y:S02]  /*9c50*/  LDSM.16.MT88.4 R160, [R160+0x11800] ;  /* 0x01180000a0a0783b */ /* 0x000fe40000004200 */
        /* <DEDUP_REMOVED lines=49> */
[----:B------:R2:W3:Y:S01]  /*9f70*/  MUFU.EX2 R247, R3 ;  /* 0x0000000300f77308 */ /* 0x0004e20000000800 */
[----:B-1----:R-:W-:Y:S02]  /*9f80*/  FFMA.FTZ R6, R211, R0, -R5 ;  /* 0x00000000d3067223 */ /* 0x002fe40000010805 */
[----:B----4-:R-:W-:Y:S05]  /*9f90*/  HMMA.16816.F32 R144, R8, R20, R52 ;  /* 0x000000140890723c */ /* 0x010fea0000001834 */
[----:B------:R1:W-:Y:S01]  /*9fa0*/  MUFU.EX2 R48, R6 ;  /* 0x0000000600307308 */ /* 0x0003e20000000800 */
[----:B--2---:R-:W-:-:S02]  /*9fb0*/  IADD3 R3, PT, PT, R231, -0x2, RZ ;  /* 0xfffffffee7037810 */ /* 0x004fc40007ffe0ff */
[----:B---3--:R-:W-:Y:S01]  /*9fc0*/  F2FP.F16.F32.PACK_AB R167, R247, R49 ;  /* 0x00000031f7a7723e */ /* 0x008fe200000000ff */
        /* <DEDUP_REMOVED lines=69> */
[----:B------:R-:W-:Y:S02]  /*a420*/  IMAD.MOV.U32 R148, RZ, RZ, R149 ;  /* 0x000000ffff947224 */ /* 0x000fe400078e0095 */
[----:B------:R-:W-:Y:S01]  /*a430*/  IMAD.MOV.U32 R151, RZ, RZ, R150 ;  /* 0x000000ffff977224 */ /* 0x000fe200078e0096 */
[----:B------:R-:W-:-:S13]  /*a440*/  ISETP.NE.AND.EX P4, PT, R249, RZ, PT, P4 ;  /* 0x000000fff900720c */ /* 0x000fda0003f85340 */
.L_x_1546:
[----:B------:R-:W1:Y:S01]  /*a450*/  S2R R232, SR_TID.X ;  /* 0x0000000000e87919 */ /* 0x000e620000002100 */
[----:B------:R-:W-:Y:S04]  /*a460*/  DEPBAR.LE SB0, 0x0 ;  /* 0x000080000000791a */ /* 0x000fe80000000000 */
[----:B------:R-:W-:Y:S05]  /*a470*/  WARPSYNC.ALL ;  /* 0x0000000000007948 */ /* 0x000fea0003800000 */
[----:B------:R-:W-:Y:S01]  /*a480*/  BAR.SYNC.DEFER_BLOCKING 0x0 ;  /* 0x0000000000007b1d */ /* 0x000fe20000010000 */
[----:B------:R-:W-:Y:S01]  /*a490*/  MOV R11, R242 ;  /* 0x000000f2000b7202 */ /* 0x000fe20000000f00 */
        /* <DEDUP_REMOVED lines=73> */
.L_x_1541:
[----:B------:R-:W-:Y:S05]  /*a930*/  BSYNC.RECONVERGENT B0 ;  /* 0x0000000000007941 */ /* 0x000fea0003800200 */
.L_x_1540:
[----:B------:R-:W1:Y:S01]  /*a940*/  S2UR UR6, SR_CgaCtaId ;  /* 0x00000000000679c3 */ /* 0x000e620000008800 */
[C---:B------:R-:W-:Y:S01]  /*a950*/  IMAD.SHL.U32 R3, R232.reuse, 0x8, RZ ;  /* 0x00000008e8037824 */ /* 0x040fe200078e00ff */
[C---:B------:R-:W-:Y:S01]  /*a960*/  LOP3.LUT R5, R232.reuse, 0x38, RZ, 0xc0, !PT ;  /* 0x00000038e8057812 */ /* 0x040fe200078ec0ff */
[C---:B------:R-:W-:Y:S01]  /*a970*/  IMAD.SHL.U32 R231, R232.reuse, 0x40, RZ ;  /* 0x00000040e8e77824 */ /* 0x040fe200078e00ff */
[----:B------:R-:W-:Y:S01]  /*a980*/  UMOV UR7, 0x400 ;  /* 0x0000040000077882 */ /* 0x000fe20000000000 */
[--C-:B------:R-:W-:Y:S01]  /*a990*/  SHF.R.U32.HI R229, RZ, 0x1, R232.reuse ;  /* 0x00000001ffe57819 */ /* 0x100fe200000116e8 */
[----:B------:R-:W-:Y:S01]  /*a9a0*/  IMAD.SHL.U32 R230, R232, 0x20, RZ ;  /* 0x00000020e8e67824 */ /* 0x000fe200078e00ff */
[----:B------:R-:W-:Y:S01]  /*a9b0*/  LOP3.LUT R0, R3, 0x38, RZ, 0xc0, !PT ;  /* 0x0000003803007812 */ /* 0x000fe200078ec0ff */
[----:B------:R-:W-:Y:S01]  /*a9c0*/  BSSY.RECONVERGENT B1, `(.L_x_1542) ;  /* 0x000024a000017945 */ /* 0x000fe20003800200 */
[--C-:B------:R-:W-:Y:S02]  /*a9d0*/  LOP3.LUT R5, R5, 0x1c0, R3.reuse, 0xf8, !PT ;  /* 0x000001c005057812 */ /* 0x100fe400078ef803 */
[CC--:B------:R-:W-:Y:S02]  /*a9e0*/  ISETP.GE.AND P3, PT, R0.reuse, R244.reuse, PT ;  /* 0x000000f40000720c */ /* 0x0c0fe40003f66270 */
[----:B------:R-:W-:Y:S02]  /*a9f0*/  LOP3.LUT R2, R231, 0x1c0, RZ, 0xc0, !PT ;  /* 0x000001c0e7027812 */ /* 0x000fe400078ec0ff */
[--C-:B------:R-:W-:Y:S02]  /*aa00*/  LOP3.LUT R5, R5, 0x38, R3.reuse, 0x78, !PT ;  /* 0x0000003805057812 */ /* 0x100fe400078e7803 */
[----:B------:R-:W-:Y:S02]  /*aa10*/  ISETP.GE.AND P1, PT, R0, R244, PT ;  /* 0x000000f40000720c */ /* 0x000fe40003f26270 */
[----:B------:R-:W-:Y:S02]  /*aa20*/  LOP3.LUT R0, R229, 0x8, RZ, 0xc0, !PT ;  /* 0x00000008e5007812 */ /* 0x000fe400078ec0ff */
[----:B------:R-:W-:Y:S02]  /*aa30*/  LOP3.LUT R2, R2, 0x8, R232, 0xf8, !PT ;  /* 0x0000000802027812 */ /* 0x000fe400078ef8e8 */
[----:B------:R-:W-:Y:S01]  /*aa40*/  LOP3.LUT R150, R5, 0x1e00, R3, 0xf8, !PT ;  /* 0x00001e0005967812 */ /* 0x000fe200078ef803 */
[----:B-1----:R-:W-:Y:S01]  /*aa50*/  ULEA UR6, UR6, UR7, 0x18 ;  /* 0x0000000706067291 */ /* 0x002fe2000f8ec0ff */
[----:B------:R-:W-:Y:S01]  /*aa60*/  IMAD.SHL.U32 R5, R236, 0x20, RZ ;  /* 0x00000020ec057824 */ /* 0x000fe200078e00ff */
[----:B------:R-:W-:Y:S01]  /*aa70*/  LOP3.LUT R4, R231, 0x400, RZ, 0xc0, !PT ;  /* 0x00000400e7047812 */ /* 0x000fe200078ec0ff */
[----:B------:R-:W-:Y:S01]  /*aa80*/  @!P3 IMAD.MOV.U32 R6, RZ, RZ, R243 ;  /* 0x000000ffff06b224 */ /* 0x000fe200078e00f3 */
[----:B------:R-:W-:Y:S01]  /*aa90*/  LOP3.LUT R0, R0, 0x1c0, R231, 0xf8, !PT ;  /* 0x000001c000007812 */ /* 0x000fe200078ef8e7 */
[----:B------:R-:W-:Y:S01]  /*aaa0*/  @!P3 IMAD.MOV.U32 R7, RZ, RZ, R242 ;  /* 0x000000ffff07b224 */ /* 0x000fe200078e00f2 */
[----:B------:R-:W-:Y:S01]  /*aab0*/  MOV R228, UR6 ;  /* 0x0000000600e47c02 */ /* 0x000fe20008000f00 */
[C---:B------:R-:W-:Y:S01]  /*aac0*/  @!P1 IMAD R28, R237.reuse, 0x1c0, RZ ;  /* 0x000001c0ed1c9824 */ /* 0x040fe200078e02ff */
[--C-:B------:R-:W-:Y:S01]  /*aad0*/  LOP3.LUT R2, R2, 0x38, R3.reuse, 0x78, !PT ;  /* 0x0000003802027812 */ /* 0x100fe200078e7803 */
[C---:B------:R-:W-:Y:S01]  /*aae0*/  @!P1 IMAD R18, R237.reuse, 0x120, RZ ;  /* 0x00000120ed129824 */ /* 0x040fe200078e02ff */
[----:B------:R-:W-:Y:S01]  /*aaf0*/  LOP3.LUT R171, R0, 0x38, R3, 0x78, !PT ;  /* 0x0000003800ab7812 */ /* 0x000fe200078e7803 */
[----:B------:R-:W-:Y:S01]  /*ab00*/  IMAD R150, R150, 0x2, R228 ;  /* 0x0000000296967824 */ /* 0x000fe200078e02e4 */
[----:B------:R-:W-:Y:S01]  /*ab10*/  LEA R2, R2, R4, 0x1 ;  /* 0x0000000402027211 */ /* 0x000fe200078e08ff */
[----:B------:R-:W-:Y:S01]  /*ab20*/  @!P1 IMAD R3, R237, 0x60, RZ ;  /* 0x00000060ed039824 */ /* 0x000fe200078e02ff */
[----:B------:R-:W-:Y:S01]  /*ab30*/  IADD3 R4, P0, PT, R5, R243, RZ ;  /* 0x000000f305047210 */ /* 0x000fe20007f1e0ff */
[C---:B------:R-:W-:Y:S01]  /*ab40*/  @!P1 IMAD R26, R237.reuse, 0x180, RZ ;  /* 0x00000180ed1a9824 */ /* 0x040fe200078e02ff */
[----:B------:R-:W-:Y:S01]  /*ab50*/  SHF.L.U64.HI R0, R236, 0x5, R237 ;  /* 0x00000005ec007819 */ /* 0x000fe200000102ed */
[----:B------:R-:W-:Y:S01]  /*ab60*/  @!PT LDS RZ, [RZ] ;  /* 0x00000000fffff984 */ /* 0x000fe20000000800 */
[----:B------:R-:W-:Y:S01]  /*ab70*/  @!PT LDS RZ, [RZ] ;  /* 0x00000000fffff984 */ /* 0x000fe20000000800 */
[----:B------:R-:W-:Y:S01]  /*ab80*/  @!PT LDS RZ, [RZ] ;  /* 0x00000000fffff984 */ /* 0x000fe20000000800 */
[----:B------:R1:W-:Y:S01]  /*ab90*/  @!P3 LDGSTS.E.BYPASS.LTC128B.128 [R150+0xa000], desc[UR4][R6.64] ;  /* 0x0a0000000696bfae */ /* 0x0003e2000b981a04 */
[----:B------:R-:W-:Y:S01]  /*aba0*/  @!P1 IMAD R27, R237, 0x1a0, RZ ;  /* 0x000001a0ed1b9824 */ /* 0x000fe200078e02ff */
[----:B------:R-:W-:Y:S01]  /*abb0*/  @!P1 MOV R20, R4 ;  /* 0x0000000400149202 */ /* 0x000fe20000000f00 */
[--C-:B------:R-:W-:Y:S01]  /*abc0*/  @!P1 IMAD.MOV.U32 R22, RZ, RZ, R4.reuse ;  /* 0x000000ffff169224 */ /* 0x100fe200078e0004 */
[----:B------:R-:W-:Y:S01]  /*abd0*/  IADD3.X R5, PT, PT, R0, R242, RZ, P0, !PT ;  /* 0x000000f200057210 */ /* 0x000fe200007fe4ff */
[----:B------:R-:W-:Y:S01]  /*abe0*/  @P3 STS.128 [R150+0xa000], RZ ;  /* 0x00a000ff96003388 */ /* 0x000fe20000000c00 */
[CC--:B------:R-:W-:Y:S01]  /*abf0*/  @!P1 LEA R30, P0, R236.reuse, R4.reuse, 0x5 ;  /* 0x00000004ec1e9211 */ /* 0x0c0fe200078028ff */
[--C-:B------:R-:W-:Y:S01]  /*ac00*/  @!P1 IMAD.MOV.U32 R16, RZ, RZ, R4.reuse ;  /* 0x000000ffff109224 */ /* 0x100fe200078e0004 */
[-C--:B------:R-:W-:Y:S02]  /*ac10*/  @!P1 MOV R17, R5.reuse ;  /* 0x0000000500119202 */ /* 0x080fe40000000f00 */
[----:B------:R-:W-:Y:S01]  /*ac20*/  @P1 STS.128 [R150+0xa800], RZ ;  /* 0x00a800ff96001388 */ /* 0x000fe20000000c00 */
[----:B------:R-:W-:Y:S01]  /*ac30*/  @!P1 IMAD.MOV.U32 R23, RZ, RZ, R5 ;  /* 0x000000ffff179224 */ /* 0x000fe200078e0005 */
[CC--:B------:R-:W-:Y:S01]  /*ac40*/  @!P1 LEA.HI.X R31, R236.reuse, R5.reuse, R237, 0x5, P0 ;  /* 0x00000005ec1f9211 */ /* 0x0c0fe200000f2ced */
[C---:B------:R-:W-:Y:S02]  /*ac50*/  @!P1 IMAD.WIDE.U32 R12, R236.reuse, 0x60, R4 ;  /* 0x00000060ec0c9825 */ /* 0x040fe400078e0004 */
[----:B------:R-:W-:Y:S01]  /*ac60*/  @!PT LDS RZ, [RZ] ;  /* 0x00000000fffff984 */ /* 0x000fe20000000800 */
[----:B------:R-:W-:Y:S01]  /*ac70*/  @!PT LDS RZ, [RZ] ;  /* 0x00000000fffff984 */ /* 0x000fe20000000800 */
[----:B------:R-:W-:Y:S01]  /*ac80*/  @!PT LDS RZ, [RZ] ;  /* 0x00000000fffff984 */ /* 0x000fe20000000800 */
[----:B------:R2:W-:Y:S01]  /*ac90*/  @!P1 LDGSTS.E.BYPASS.LTC128B.128 [R150+0xa800], desc[UR4][R4.64] ;  /* 0x0a80000004969fae */ /* 0x0005e2000b981a04 */
[-C--:B------:R-:W-:Y:S01]  /*aca0*/  @!P1 MOV R19, R5.reuse ;  /* 0x0000000500139202 */ /* 0x080fe20000000f00 */
[----:B------:R-:W-:Y:S03]  /*acb0*/  @!P1 IMAD.WIDE.U32 R22, R236, 0x1c0, R22 ;  /* 0x000001c0ec169825 */ /* 0x000fe600078e0016 */
[----:B------:R-:W-:Y:S01]  /*acc0*/  @P1 STS.128 [R150+0xb000], RZ ;  /* 0x00b000ff96001388 */ /* 0x000fe20000000c00 */
[----:B------:R-:W-:Y:S01]  /*acd0*/  LOP3.LUT R230, R230, 0x7c00, RZ, 0xc0, !PT ;  /* 0x00007c00e6e67812 */ /* 0x000fe200078ec0ff */
[----:B------:R-:W-:Y:S01]  /*ace0*/  @!P1 IMAD.IADD R23, R28, 0x1, R23 ;  /* 0x000000011c179824 */ /* 0x000fe200078e0217 */
[CC--:B------:R-:W-:Y:S02]  /*acf0*/  @!P1 LEA R28, P2, R236.reuse, R4.reuse, 0x6 ;  /* 0x00000004ec1c9211 */ /* 0x0c0fe400078430ff */
[----:B------:R-:W-:Y:S01]  /*ad00*/  @!PT LDS RZ, [RZ] ;  /* 0x00000000fffff984 */ /* 0x000fe20000000800 */
[----:B------:R-:W-:Y:S01]  /*ad10*/  @!PT LDS RZ, [RZ] ;  /* 0x00000000fffff984 */ /* 0x000fe20000000800 */
[----:B------:R-:W-:Y:S01]  /*ad20*/  @!PT LDS RZ, [RZ] ;  /* 0x00000000fffff984 */ /* 0x000fe20000000800 */
[----:B------:R-:W-:Y:S01]  /*ad30*/  @!P1 LDGSTS.E.BYPASS.LTC128B.128 [R150+0xb000], desc[UR4][R30.64] ;  /* 0x0b0000001e969fae */ /* 0x000fe2000b981a04 */
[C---:B------:R-:W-:Y:S01]  /*ad40*/  @!P1 IMAD.WIDE.U32 R16, R236.reuse, 0x120, R16 ;  /* 0x00000120ec109825 */ /* 0x040fe200078e0010 */
[----:B------:R-:W-:Y:S02]  /*ad50*/  MOV R170, 0x20 ;  /* 0x0000002000aa7802 */ /* 0x000fe40000000f00 */
[----:B------:R-:W-:Y:S01]  /*ad60*/  @!P1 LEA.HI.X R29, R236, R5, R237, 0x6, P2 ;  /* 0x00000005ec1d9211 */ /* 0x000fe200010f34ed */
[----:B------:R-:W-:Y:S01]  /*ad70*/  @P1 STS.128 [R150+0xb800], RZ ;  /* 0x00b800ff96001388 */ /* 0x000fe20000000c00 */
[----:B------:R-:W-:Y:S01]  /*ad80*/  @!P1 IMAD.IADD R17, R18, 0x1, R17 ;  /* 0x0000000112119824 */ /* 0x000fe200078e0211 */
[-C--:B-1----:R-:W-:Y:S01]  /*ad90*/  @!P1 MOV R6, R4.reuse ;  /* 0x0000000400069202 */ /* 0x082fe20000000f00 */
[----:B------:R-:W-:Y:S02]  /*ada0*/  @!P1 IMAD.MOV.U32 R18, RZ, RZ, R4 ;  /* 0x000000ffff129224 */ /* 0x000fe400078e0004 */
[----:B------:R-:W-:Y:S01]  /*adb0*/  @!PT LDS RZ, [RZ] ;  /* 0x00000000fffff984 */ /* 0x000fe20000000800 */
[----:B------:R-:W-:Y:S01]  /*adc0*/  @!PT LDS RZ, [RZ] ;  /* 0x00000000fffff984 */ /* 0x000fe20000000800 */
[----:B------:R-:W-:Y:S01]  /*add0*/  @!PT LDS RZ, [RZ] ;  /* 0x00000000fffff984 */ /* 0x000fe20000000800 */
[----:B------:R-:W-:Y:S01]  /*ade0*/  @!P1 LDGSTS.E.BYPASS.LTC128B.128 [R150+0xb800], desc[UR4][R28.64] ;  /* 0x0b8000001c969fae */ /* 0x000fe2000b981a04 */
[----:B------:R-:W-:Y:S01]  /*adf0*/  @!P1 IMAD.IADD R13, R3, 0x1, R13 ;  /* 0x00000001030d9824 */ /* 0x000fe200078e020d */
[----:B------:R-:W-:Y:S01]  /*ae00*/  LOP3.LUT P2, RZ, R232, 0x4, RZ, 0xc0, !PT ;  /* 0x00000004e8ff7812 */ /* 0x000fe2000784c0ff */
[C---:B------:R-:W-:Y:S02]  /*ae10*/  @!P1 IMAD.WIDE.U32 R18, R236.reuse, 0x180, R18 ;  /* 0x00000180ec129825 */ /* 0x040fe400078e0012 */
[----:B------:R-:W-:Y:S01]  /*ae20*/  @P1 STS.128 [R150+0xc000], RZ ;  /* 0x00c000ff96001388 */ /* 0x000fe20000000c00 */
[----:B------:R-:W-:Y:S01]  /*ae30*/  IADD3 R245, PT, PT, R245, -0x1, RZ ;  /* 0xfffffffff5f57810 */ /* 0x000fe20007ffe0ff */
[----:B------:R-:W-:Y:S03]  /*ae40*/  @!P1 IMAD.WIDE.U32 R24, R236, 0x1a0, R4 ;  /* 0x000001a0ec189825 */ /* 0x000fe600078e0004 */
[----:B------:R-:W-:Y:S01]  /*ae50*/  @!PT LDS RZ, [RZ] ;  /* 0x00000000fffff984 */ /* 0x000fe20000000800 */
[----:B------:R-:W-:Y:S01]  /*ae60*/  @!PT LDS RZ, [RZ] ;  /* 0x00000000fffff984 */ /* 0x000fe20000000800 */
[----:B------:R-:W-:Y:S01]  /*ae70*/  @!PT LDS RZ, [RZ] ;  /* 0x00000000fffff984 */ /* 0x000fe20000000800 */
[----:B------:R-:W-:Y:S01]  /*ae80*/  @!P1 LDGSTS.E.BYPASS.LTC128B.128 [R150+0xc000], desc[UR4][R12.64] ;  /* 0x0c0000000c969fae */ /* 0x000fe2000b981a04 */
[----:B------:R-:W-:Y:S01]  /*ae90*/  @!P1 IMAD.IADD R19, R26, 0x1, R19 ;  /* 0x000000011a139824 */ /* 0x000fe200078e0213 */
[CC--:B------:R-:W-:Y:S03]  /*aea0*/  @!P1 LEA R26, P0, R236.reuse, R4.reuse, 0x7 ;  /* 0x00000004ec1a9211 */ /* 0x0c0fe600078038ff */
[----:B------:R-:W-:Y:S01]  /*aeb0*/  @P1 STS.128 [R150+0xc800], RZ ;  /* 0x00c800ff96001388 */ /* 0x000fe20000000c00 */
[----:B------:R-:W-:Y:S01]  /*aec0*/  @!P1 IADD3 R25, PT, PT, R27, R25, RZ ;  /* 0x000000191b199210 */ /* 0x000fe20007ffe0ff */
[C---:B------:R-:W-:Y:S01]  /*aed0*/  @!P1 IMAD.WIDE.U32 R10, R236.reuse, 0xa0, R4 ;  /* 0x000000a0ec0a9825 */ /* 0x040fe200078e0004 */
[----:B------:R-:W-:Y:S03]  /*aee0*/  @!P1 LEA.HI.X R27, R236, R5, R237, 0x7, P0 ;  /* 0x00000005ec1b9211 */ /* 0x000fe600000f3ced */
[C---:B------:R-:W-:Y:S02]  /*aef0*/  @!P1 IMAD R0, R237.reuse, 0xa0, RZ ;  /* 0x000000a0ed009824 */ /* 0x040fe400078e02ff */
[----:B------:R-:W-:Y:S01]  /*af00*/  @!PT LDS RZ, [RZ] ;  /* 0x00000000fffff984 */ /* 0x000fe20000000800 */
[----:B------:R-:W-:Y:S01]  /*af10*/  @!PT LDS RZ, [RZ] ;  /* 0x00000000fffff984 */ /* 0x000fe20000000800 */
[----:B------:R-:W-:Y:S01]  /*af20*/  @!PT LDS RZ, [RZ] ;  /* 0x00000000fffff984 */ /* 0x000fe20000000800 */
[----:B------:R-:W-:Y:S01]  /*af30*/  @!P1 LDGSTS.E.BYPASS.LTC128B.128 [R150+0xc800], desc[UR4][R26.64] ;  /* 0x0c8000001a969fae */ /* 0x000fe2000b981a04 */
[----:B------:R-:W-:Y:S02]  /*af40*/  @!P1 IMAD.MOV.U32 R8, RZ, RZ, R4 ;  /* 0x000000ffff089224 */ /* 0x000fe400078e0004 */
[----:B------:R-:W-:Y:S02]  /*af50*/  @!P1 IMAD.MOV.U32 R9, RZ, RZ, R5 ;  /* 0x000000ffff099224 */ /* 0x000fe400078e0005 */
[----:B------:R-:W-:Y:S01]  /*af60*/  @P1 STS.128 [R150+0xd000], RZ ;  /* 0x00d000ff96001388 */ /* 0x000fe20000000c00 */
[----:B------:R-:W-:Y:S02]  /*af70*/  @!P1 IMAD.IADD R11, R0, 0x1, R11 ;  /* 0x00000001000b9824 */ /* 0x000fe400078e020b */
[----:B------:R-:W-:Y:S03]  /*af80*/  @!P1 IMAD.WIDE.U32 R8, R236, 0xc0, R8 ;  /* 0x000000c0ec089825 */ /* 0x000fe600078e0008 */
[----:B------:R-:W-:Y:S01]  /*af90*/  @!PT LDS RZ, [RZ] ;  /* 0x00000000fffff984 */ /* 0x000fe20000000800 */
[----:B------:R-:W-:Y:S01]  /*afa0*/  @!PT LDS RZ, [RZ] ;  /* 0x00000000fffff984 */ /* 0x000fe20000000800 */
[----:B------:R-:W-:Y:S01]  /*afb0*/  @!PT LDS RZ, [RZ] ;  /* 0x00000000fffff984 */ /* 0x000fe20000000800 */
[----:B------:R-:W-:Y:S01]  /*afc0*/  @!P1 LDGSTS.E.BYPASS.LTC128B.128 [R150+0xd000], desc[UR4][R10.64] ;  /* 0x0d0000000a969fae */ /* 0x000fe2000b981a04 */
[C---:B------:R-:W-:Y:S02]  /*afd0*/  @!P1 IMAD R14, R237.reuse, 0xc0, RZ ;  /* 0x000000c0ed0e9824 */ /* 0x040fe400078e02ff */
[----:B------:R-:W-:Y:S02]  /*afe0*/  @!P1 IMAD.MOV.U32 R7, RZ, RZ, R5 ;  /* 0x000000ffff079224 */ /* 0x000fe400078e0005 */
[----:B------:R-:W-:Y:S01]  /*aff0*/  @P1 STS.128 [R150+0xd800], RZ ;  /* 0x00d800ff96001388 */ /* 0x000fe20000000c00 */
[----:B------:R-:W-:Y:S01]  /*b000*/  @!P1 IMAD R15, R237, 0xe0, RZ ;  /* 0x000000e0ed0f9824 */ /* 0x000fe200078e02ff */
[----:B------:R-:W-:Y:S01]  /*b010*/  @!P1 IADD3 R9, PT, PT, R14, R9, RZ ;  /* 0x000000090e099210 */ /* 0x000fe20007ffe0ff */
[C---:B------:R-:W-:Y:S04]  /*b020*/  @!P1 IMAD.WIDE.U32 R6, R236.reuse, 0xe0, R6 ;  /* 0x000000e0ec069825 */ /* 0x040fe800078e0006 */
[----:B------:R-:W-:Y:S01]  /*b030*/  @!PT LDS RZ, [RZ] ;  /* 0x00000000fffff984 */ /* 0x000fe20000000800 */
[----:B------:R-:W-:Y:S01]  /*b040*/  @!PT LDS RZ, [RZ] ;  /* 0x00000000fffff984 */ /* 0x000fe20000000800 */
[----:B------:R-:W-:Y:S01]  /*b050*/  @!PT LDS RZ, [RZ] ;  /* 0x00000000fffff984 */ /* 0x000fe20000000800 */
[----:B------:R1:W-:Y:S01]  /*b060*/  @!P1 LDGSTS.E.BYPASS.LTC128B.128 [R150+0xd800], desc[UR4][R8.64] ;  /* 0x0d80000008969fae */ /* 0x0003e2000b981a04 */
[----:B------:R-:W-:Y:S02]  /*b070*/  @!P1 IMAD.IADD R7, R15, 0x1, R7 ;  /* 0x000000010f079824 */ /* 0x000fe400078e0207 */
[C---:B------:R-:W-:Y:S02]  /*b080*/  @!P1 IMAD.WIDE.U32 R14, R236.reuse, 0x140, R4 ;  /* 0x00000140ec0e9825 */ /* 0x040fe400078e0004 */
[----:B------:R-:W-:Y:S01]  /*b090*/  @P1 STS.128 [R150+0xe000], RZ ;  /* 0x00e000ff96001388 */ /* 0x000fe20000000c00 */
[C---:B--2---:R-:W-:Y:S01]  /*b0a0*/  @!P1 LEA R4, P0, R236.reuse, R4, 0x8 ;  /* 0x00000004ec049211 */ /* 0x044fe200078040ff */
[----:B------:R-:W-:Y:S03]  /*b0b0*/  @!P1 IMAD.MOV.U32 R21, RZ, RZ, R5 ;  /* 0x000000ffff159224 */ /* 0x000fe600078e0005 */
[----:B------:R-:W-:Y:S01]  /*b0c0*/  @!PT LDS RZ, [RZ] ;  /* 0x00000000fffff984 */ /* 0x000fe20000000800 */
[----:B------:R-:W-:Y:S01]  /*b0d0*/  @!PT LDS RZ, [RZ] ;  /* 0x00000000fffff984 */ /* 0x000fe20000000800 */
[----:B------:R-:W-:Y:S01]  /*b0e0*/  @!PT LDS RZ, [RZ] ;  /* 0x00000000fffff984 */ /* 0x000fe20000000800 */
[----:B------:R-:W-:Y:S01]  /*b0f0*/  @!P1 LDGSTS.E.BYPASS.LTC128B.128 [R150+0xe000], desc[UR4][R6.64] ;  /* 0x0e00000006969fae */ /* 0x000fe2000b981a04 */
[C---:B------:R-:W-:Y:S01]  /*b100*/  @!P1 IMAD R0, R237.reuse, 0x140, RZ ;  /* 0x00000140ed009824 */ /* 0x040fe200078e02ff */
[C---:B------:R-:W-:Y:S01]  /*b110*/  @!P1 LEA.HI.X R5, R236.reuse, R5, R237, 0x8, P0 ;  /* 0x00000005ec059211 */ /* 0x040fe200000f44ed */
[----:B------:R-:W-:Y:S02]  /*b120*/  @!P1 IMAD.WIDE.U32 R20, R236, 0x160, R20 ;  /* 0x00000160ec149825 */ /* 0x000fe400078e0014 */
[----:B------:R-:W-:Y:S01]  /*b130*/  @P1 STS.128 [R150+0xe800], RZ ;  /* 0x00e800ff96001388 */ /* 0x000fe20000000c00 */
[----:B------:R-:W-:Y:S02]  /*b140*/  LOP3.LUT P0, RZ, R232, 0x2, RZ, 0xc0, !PT ;  /* 0x00000002e8ff7812 */ /* 0x000fe4000780c0ff */
[----:B------:R-:W-:Y:S02]  /*b150*/  @!P1 IADD3 R15, PT, PT, R0, R15, RZ ;  /* 0x0000000f000f9210 */ /* 0x000fe40007ffe0ff */
[----:B------:R-:W-:Y:S01]  /*b160*/  @!PT LDS RZ, [RZ] ;  /* 0x00000000fffff984 */ /* 0x000fe20000000800 */
[----:B------:R-:W-:Y:S01]  /*b170*/  @!PT LDS RZ, [RZ] ;  /* 0x00000000fffff984 */ /* 0x000fe20000000800 */
[----:B------:R-:W-:Y:S01]  /*b180*/  @!PT LDS RZ, [RZ] ;  /* 0x00000000fffff984 */ /* 0x000fe20000000800 */
[----:B------:R-:W-:Y:S01]  /*b190*/  @!P1 LDGSTS.E.BYPASS.LTC128B.128 [R150+0xe800], desc[UR4][R4.64] ;  /* 0x0e80000004969fae */ /* 0x000fe2000b981a04 */
[----:B------:R-:W-:Y:S01]  /*b1a0*/  @!P1 IMAD R3, R237, 0x160, RZ ;  /* 0x00000160ed039824 */ /* 0x000fe200078e02ff */
[----:B------:R-:W-:Y:S01]  /*b1b0*/  LOP3.LUT R0, R230, 0x200, R231, 0xf8, !PT ;  /* 0x00000200e6007812 */ /* 0x000fe200078ef8e7 */
[----:B------:R-:W-:Y:S02]  /*b1c0*/  IMAD.IADD R2, R228, 0x1, R2 ;  /* 0x00000001e4027824 */ /* 0x000fe400078e0202 */
[----:B------:R-:W-:Y:S01]  /*b1d0*/  @P1 STS.128 [R150+0xf000], RZ ;  /* 0x00f000ff96001388 */ /* 0x000fe20000000c00 */
[----:B------:R-:W-:Y:S01]  /*b1e0*/  @!P1 IMAD.IADD R21, R3, 0x1, R21 ;  /* 0x0000000103159824 */ /* 0x000fe200078e0215 */
[----:B------:R-:W-:Y:S01]  /*b1f0*/  LOP3.LUT R0, R0, R171, RZ, 0xfc, !PT ;  /* 0x000000ab00007212 */ /* 0x000fe200078efcff */
[----:B------:R-:W-:Y:S02]  /*b200*/  IMAD.MOV.U32 R3, RZ, RZ, 0x40 ;  /* 0x00000040ff037424 */ /* 0x000fe400078e00ff */
[----:B------:R-:W-:Y:S01]  /*b210*/  @!PT LDS RZ, [RZ] ;  /* 0x00000000fffff984 */ /* 0x000fe20000000800 */
[----:B------:R-:W-:Y:S01]  /*b220*/  @!PT LDS RZ, [RZ] ;  /* 0x00000000fffff984 */ /* 0x000fe20000000800 */
[----:B------:R-:W-:Y:S01]  /*b230*/  @!PT LDS RZ, [RZ] ;  /* 0x00000000fffff984 */ /* 0x000fe20000000800 */
[----:B------:R-:W-:Y:S01]  /*b240*/  @!P1 LDGSTS.E.BYPASS.LTC128B.128 [R150+0xf000], desc[UR4][R16.64] ;  /* 0x0f00000010969fae */ /* 0x000fe2000b981a04 */
[----:B------:R-:W-:Y:S02]  /*b250*/  SEL R170, R170, 0xffffffe0, !P0 ;  /* 0xffffffe0aaaa7807 */ /* 0x000fe40004000000 */
[----:B------:R-:W-:Y:S02]  /*b260*/  LEA R149, R0, R228, 0x1 ;  /* 0x000000e400957211 */ /* 0x000fe400078e08ff */
[----:B------:R-:W-:Y:S01]  /*b270*/  @P1 STS.128 [R150+0xf800], RZ ;  /* 0x00f800ff96001388 */ /* 0x000fe20000000c00 */
[C---:B------:R-:W-:Y:S02]  /*b280*/  IADD3 R0, PT, PT, R2.reuse, R170, RZ ;  /* 0x000000aa02007210 */ /* 0x040fe40007ffe0ff */
[----:B------:R-:W-:Y:S02]  /*b290*/  SEL R3, R3, 0xffffffc0, !P2 ;  /* 0xffffffc003037807 */ /* 0x000fe40005000000 */
[----:B------:R-:W-:Y:S01]  /*b2a0*/  @!PT LDS RZ, [RZ] ;  /* 0x00000000fffff984 */ /* 0x000fe20000000800 */
[----:B------:R-:W-:Y:S01]  /*b2b0*/  @!PT LDS RZ, [RZ] ;  /* 0x00000000fffff984 */ /* 0x000fe20000000800 */
[----:B------:R-:W-:Y:S01]  /*b2c0*/  @!PT LDS RZ, [RZ] ;  /* 0x00000000fffff984 */ /* 0x000fe20000000800 */
[----:B------:R-:W-:Y:S01]  /*b2d0*/  @!P1 LDGSTS.E.BYPASS.LTC128B.128 [R150+0xf800], desc[UR4][R14.64] ;  /* 0x0f8000000e969fae */ /* 0x000fe2000b981a04 */
[----:B------:R-:W-:Y:S01]  /*b2e0*/  IMAD.IADD R176, R149, 0x1, R170 ;  /* 0x0000000195b07824 */ /* 0x000fe200078e02aa */
[----:B------:R-:W-:Y:S03]  /*b2f0*/  ISETP.GT.AND P0, PT, R245, R250, PT ;  /* 0x000000faf500720c */ /* 0x000fe60003f04270 */
        /* <DEDUP_REMOVED lines=20> */
[----:B------:R5:W-:Y:S05]  /*b440*/  LDSM.16.M88.4 R128, [R149] ;  /* 0x000000009580783b */ /* 0x000bea0000000200 */
[----:B-1----:R-:W1:Y:S05]  /*b450*/  LDSM.16.M88.4 R8, [R2+0x2000] ;  /* 0x002000000208783b */ /* 0x002e6a0000000200 */
[----:B--2---:R-:W2:Y:S05]  /*b460*/  LDSM.16.M88.4 R16, [R2+0x2800] ;  /* 0x002800000210783b */ /* 0x004eaa0000000200 */
[----:B---3--:R-:W4:Y:S05]  /*b470*/  LDSM.16.M88.4 R24, [R2+0x3000] ;  /* 0x003000000218783b */ /* 0x008f2a0000000200 */
[----:B------:R-:W0:Y:S01]  /*b480*/  LDGDEPBAR ;  /* 0x00000000000079af */ /* 0x000e220000000000 */
[----:B-----5:R-:W-:Y:S04]  /*b490*/  IADD3 R149, PT, PT, R149, R3, RZ ;  /* 0x0000000395957210 */ /* 0x020fe80007ffe0ff */
[----:B------:R-:W3:Y:S05]  /*b4a0*/  LDSM.16.M88.4 R32, [R2+0x3800] ;  /* 0x003800000220783b */ /* 0x000eea0000000200 */
        /* <DEDUP_REMOVED lines=17> */
[----:B------:R1:W4:Y:S05]  /*b5c0*/  LDSM.16.M88.4 R172, [R2+0x9800] ;  /* 0x0098000002ac783b */ /* 0x00032a0000000200 */
[----:B------:R-:W-:Y:S02]  /*b5d0*/  LDSM.16.M88.4 R176, [R176] ;  /* 0x00000000b0b0783b */ /* 0x000fe40000000200 */
[C---:B---3--:R-:W-:Y:S03]  /*b5e0*/  HMMA.16816.F32 R28, R128.reuse, R32, RZ ;  /* 0x00000020801c723c */ /* 0x048fe600000018ff */
[----:B------:R-:W3:Y:S05]  /*b5f0*/  LDSM.16.M88.4 R180, [R0+0x2000] ;  /* 0x0020000000b4783b */ /* 0x000eea0000000200 */
[C---:B------:R-:W-:Y:S01]  /*b600*/  HMMA.16816.F32 R32, R128.reuse, R34, RZ ;  /* 0x000000228020723c */ /* 0x040fe200000018ff */
[----:B------:R-:W3:Y:S05]  /*b610*/  LDSM.16.M88.4 R184, [R0+0x2800] ;  /* 0x0028000000b8783b */ /* 0x000eea0000000200 */
[----:B------:R-:W3:Y:S02]  /*b620*/  LDSM.16.M88.4 R188, [R0+0x3000] ;  /* 0x0030000000bc783b */ /* 0x000ee40000000200 */
[C---:B-----5:R-:W-:Y:S01]  /*b630*/  HMMA.16816.F32 R36, R128.reuse, R40, RZ ;  /* 0x000000288024723c */ /* 0x060fe200000018ff */
[----:B-1----:R-:W-:Y:S02]  /*b640*/  IMAD.IADD R2, R2, 0x1, R3 ;  /* 0x0000000102027824 */ /* 0x002fe400078e0203 */
[----:B------:R-:W1:Y:S02]  /*b650*/  LDSM.16.M88.4 R192, [R0+0x3800] ;  /* 0x0038000000c0783b */ /* 0x000e640000000200 */
[C---:B------:R-:W-:Y:S03]  /*b660*/  IMAD.IADD R224, R170.reuse, 0x1, R2 ;  /* 0x00000001aae07824 */ /* 0x040fe600078e0202 */
[C---:B------:R-:W-:Y:S01]  /*b670*/  HMMA.16816.F32 R40, R128.reuse, R42, RZ ;  /* 0x0000002a8028723c */ /* 0x040fe200000018ff */
[----:B------:R-:W5:Y:S05]  /*b680*/  LDSM.16.M88.4 R196, [R0+0x4000] ;  /* 0x0040000000c4783b */ /* 0x000f6a0000000200 */
[----:B------:R-:W5:Y:S02]  /*b690*/  LDSM.16.M88.4 R200, [R0+0x4800] ;  /* 0x0048000000c8783b */ /* 0x000f640000000200 */
[C---:B------:R-:W-:Y:S03]  /*b6a0*/  HMMA.16816.F32 R44, R128.reuse, R48, RZ ;  /* 0x00000030802c723c */ /* 0x040fe600000018ff */
[----:B------:R-:W5:Y:S05]  /*b6b0*/  LDSM.16.M88.4 R204, [R0+0x5000] ;  /* 0x0050000000cc783b */ /* 0x000f6a0000000200 */
[C---:B------:R-:W-:Y:S01]  /*b6c0*/  HMMA.16816.F32 R48, R128.reuse, R50, RZ ;  /* 0x000000328030723c */ /* 0x040fe200000018ff */
[----:B------:R-:W5:Y:S05]  /*b6d0*/  LDSM.16.M88.4 R208, [R0+0x5800] ;  /* 0x0058000000d0783b */ /* 0x000f6a0000000200 */
[----:B------:R-:W-:Y:S02]  /*b6e0*/  LDSM.16.M88.4 R212, [R224+0x8000] ;  /* 0x00800000e0d4783b */ /* 0x000fe40000000200 */
[C---:B------:R-:W-:Y:S03]  /*b6f0*/  HMMA.16816.F32 R52, R128.reuse, R56, RZ ;  /* 0x000000388034723c */ /* 0x040fe600000018ff */
[----:B------:R-:W-:Y:S05]  /*b700*/  LDSM.16.M88.4 R216, [R224+0x8800] ;  /* 0x00880000e0d8783b */ /* 0x000fea0000000200 */
[C---:B------:R-:W-:Y:S01]  /*b710*/  HMMA.16816.F32 R56, R128.reuse, R58, RZ ;  /* 0x0000003a8038723c */ /* 0x040fe200000018ff */
[----:B------:R-:W-:Y:S07]  /*b720*/  LDSM.16.M88.4 R220, [R224+0x9000] ;  /* 0x00900000e0dc783b */ /* 0x000fee0000000200 */
        /* <DEDUP_REMOVED lines=12> */
[C---:B------:R-:W-:Y:S08]  /*b7f0*/  HMMA.16816.F32 R108, R128.reuse, R112, RZ ;  /* 0x00000070806c723c */ /* 0x040ff000000018ff */
[C---:B------:R-:W-:Y:S08]  /*b800*/  HMMA.16816.F32 R112, R128.reuse, R114, RZ ;  /* 0x000000728070723c */ /* 0x040ff000000018ff */
[C---:B----4-:R-:W-:Y:S08]  /*b810*/  HMMA.16816.F32 R116, R128.reuse, R120, RZ ;  /* 0x000000788074723c */ /* 0x050ff000000018ff */
[C---:B------:R-:W-:Y:S08]  /*b820*/  HMMA.16816.F32 R120, R128.reuse, R122, RZ ;  /* 0x0000007a8078723c */ /* 0x040ff000000018ff */
[C---:B------:R-:W-:Y:S08]  /*b830*/  HMMA.16816.F32 R124, R128.reuse, R172, RZ ;  /* 0x000000ac807c723c */ /* 0x040ff000000018ff */
[----:B------:R-:W-:Y:S01]  /*b840*/  HMMA.16816.F32 R128, R128, R174, RZ ;  /* 0x000000ae8080723c */ /* 0x000fe200000018ff */
        /* <DEDUP_REMOVED lines=9> */
[----:B------:R-:W4:Y:S07]  /*b8e0*/  LDSM.16.M88.4 R188, [R0+0x7800] ;  /* 0x0078000000bc783b */ /* 0x000f2e0000000200 */
[C---:B-1----:R-:W-:Y:S08]  /*b8f0*/  HMMA.16816.F32 R28, R176.reuse, R192, R28 ;  /* 0x000000c0b01c723c */ /* 0x042ff0000000181c */
[C---:B------:R-:W-:Y:S01]  /*b900*/  HMMA.16816.F32 R32, R176.reuse, R194, R32 ;  /* 0x000000c2b020723c */ /* 0x040fe20000001820 */
[----:B------:R-:W1:Y:S07]  /*b910*/  LDSM.16.M88.4 R192, [R0+0x8000] ;  /* 0x0080000000c0783b */ /* 0x000e6e0000000200 */
        /* <DEDUP_REMOVED lines=18> */
[C---:B----4-:R-:W-:Y:S08]  /*ba40*/  HMMA.16816.F32 R84, R176.reuse, R184, R84 ;  /* 0x000000b8b054723c */ /* 0x050ff00000001854 */
[C---:B------:R-:W-:Y:S01]  /*ba50*/  HMMA.16816.F32 R88, R176.reuse, R186, R88 ;  /* 0x000000bab058723c */ /* 0x040fe20000001858 */
[----:B------:R-:W4:Y:S07]  /*ba60*/  LDSM.16.M88.4 R184, [R2+0x3000] ;  /* 0x0030000002b8783b */ /* 0x000f2e0000000200 */
[C---:B------:R-:W-:Y:S08]  /*ba70*/  HMMA.16816.F32 R92, R176.reuse, R188, R92 ;  /* 0x000000bcb05c723c */ /* 0x040ff0000000185c */
[C---:B------:R-:W-:Y:S01]  /*ba80*/  HMMA.16816.F32 R96, R176.reuse, R190, R96 ;  /* 0x000000beb060723c */ /* 0x040fe20000001860 */
[----:B------:R-:W4:Y:S07]  /*ba90*/  LDSM.16.M88.4 R188, [R2+0x3800] ;  /* 0x0038000002bc783b */ /* 0x000f2e0000000200 */
[C---:B-1----:R-:W-:Y:S08]  /*baa0*/  HMMA.16816.F32 R100, R176.reuse, R192, R100 ;  /* 0x000000c0b064723c */ /* 0x042ff00000001864 */
        /* <DEDUP_REMOVED lines=8> */
[C---:B--2---:R-:W-:Y:S08]  /*bb30*/  HMMA.16816.F32 R124, R176.reuse, R172, R124 ;  /* 0x000000acb07c723c */ /* 0x044ff0000000187c */
[----:B------:R-:W-:Y:S01]  /*bb40*/  HMMA.16816.F32 R128, R176, R174, R128 ;  /* 0x000000aeb080723c */ /* 0x000fe20000001880 */
[----:B------:R-:W1:Y:S05]  /*bb50*/  LDSM.16.M88.4 R172, [R2+0x4000] ;  /* 0x0040000002ac783b */ /* 0x000e6a0000000200 */
[----:B------:R-:W2:Y:S02]  /*bb60*/  LDSM.16.M88.4 R176, [R2+0x4800] ;  /* 0x0048000002b0783b */ /* 0x000ea40000000200 */
[C---:B------:R-:W-:Y:S08]  /*bb70*/  HMMA.16816.F32 R4, R204.reuse, R208, R4 ;  /* 0x000000d0cc04723c */ /* 0x040ff00000001804 */
[C---:B------:R-:W-:Y:S01]  /*bb80*/  HMMA.16816.F32 R8, R204.reuse, R210, R8 ;  /* 0x000000d2cc08723c */ /* 0x040fe20000001808 */
[----:B------:R-:W-:Y:S07]  /*bb90*/  LDSM.16.M88.4 R208, [R2+0x7800] ;  /* 0x0078000002d0783b */ /* 0x000fee0000000200 */
[C---:B---3--:R-:W-:Y:S08]  /*bba0*/  HMMA.16816.F32 R12, R204.reuse, R180, R12 ;  /* 0x000000b4cc0c723c */ /* 0x048ff0000000180c */
[C---:B------:R-:W-:Y:S01]  /*bbb0*/  HMMA.16816.F32 R16, R204.reuse, R182, R16 ;  /* 0x000000b6cc10723c */ /* 0x040fe20000001810 */
[----:B------:R-:W3:Y:S07]  /*bbc0*/  LDSM.16.M88.4 R180, [R2+0x6800] ;  /* 0x0068000002b4783b */ /* 0x000eee0000000200 */
[C---:B----4-:R-:W-:Y:S08]  /*bbd0*/  HMMA.16816.F32 R20, R204.reuse, R184, R20 ;  /* 0x000000b8cc14723c */ /* 0x050ff00000001814 */
[C---:B------:R-:W-:Y:S01]  /*bbe0*/  HMMA.16816.F32 R24, R204.reuse, R186, R24 ;  /* 0x000000bacc18723c */ /* 0x040fe20000001818 */
[----:B------:R-:W4:Y:S07]  /*bbf0*/  LDSM.16.M88.4 R184, [R2+0x7000] ;  /* 0x0070000002b8783b */ /* 0x000f2e0000000200 */
[C---:B------:R-:W-:Y:S03]  /*bc00*/  HMMA.16816.F32 R28, R204.reuse, R188, R28 ;  /* 0x000000bccc1c723c */ /* 0x040fe6000000181c */
[----:B------:R-:W-:Y:S05]  /*bc10*/  IADD3 R188, PT, PT, R170, R149, RZ ;  /* 0x00000095aabc7210 */ /* 0x000fea0007ffe0ff */
[C---:B------:R-:W-:Y:S01]  /*bc20*/  HMMA.16816.F32 R32, R204.reuse, R190, R32 ;  /* 0x000000becc20723c */ /* 0x040fe20000001820 */
[----:B------:R-:W-:Y:S07]  /*bc30*/  LDSM.16.M88.4 R188, [R188] ;  /* 0x00000000bcbc783b */ /* 0x000fee0000000200 */
[C---:B-1----:R-:W-:Y:S08]  /*bc40*/  HMMA.16816.F32 R36, R204.reuse, R172, R36 ;  /* 0x000000accc24723c */ /* 0x042ff00000001824 */
[C---:B------:R-:W-:Y:S01]  /*bc50*/  HMMA.16816.F32 R40, R204.reuse, R174, R40 ;  /* 0x000000aecc28723c */ /* 0x040fe20000001828 */
[----:B------:R-:W1:Y:S07]  /*bc60*/  LDSM.16.M88.4 R172, [R2+0x8000] ;  /* 0x0080000002ac783b */ /* 0x000e6e0000000200 */
        /* <DEDUP_REMOVED lines=30> */
[C---:B----4-:R-:W-:Y:S08]  /*be50*/  HMMA.16816.F32 R124, R204.reuse, R184, R124 ;  /* 0x000000b8cc7c723c */ /* 0x050ff0000000187c */
[----:B------:R-:W-:Y:S01]  /*be60*/  HMMA.16816.F32 R128, R204, R186, R128 ;  /* 0x000000bacc80723c */ /* 0x000fe20000001880 */
[----:B------:R-:W4:Y:S05]  /*be70*/  LDSM.16.M88.4 R184, [R224+0x4800] ;  /* 0x00480000e0b8783b */ /* 0x000f2a0000000200 */
[----:B------:R-:W-:Y:S02]  /*be80*/  LDSM.16.M88.4 R204, [R224+0x6000] ;  /* 0x00600000e0cc783b */ /* 0x000fe40000000200 */
[C---:B------:R-:W-:Y:S08]  /*be90*/  HMMA.16816.F32 R4, R188.reuse, R192, R4 ;  /* 0x000000c0bc04723c */ /* 0x040ff00000001804 */
[C---:B------:R-:W-:Y:S01]  /*bea0*/  HMMA.16816.F32 R8, R188.reuse, R194, R8 ;  /* 0x000000c2bc08723c */ /* 0x040fe20000001808 */
[----:B------:R-:W5:Y:S07]  /*beb0*/  LDSM.16.M88.4 R192, [R224+0x5000] ;  /* 0x00500000e0c0783b */ /* 0x000f6e0000000200 */
[C---:B------:R-:W-:Y:S08]  /*bec0*/  HMMA.16816.F32 R12, R188.reuse, R196, R12 ;  /* 0x000000c4bc0c723c */ /* 0x040ff0000000180c */
[C---:B------:R-:W-:Y:S01]  /*bed0*/  HMMA.16816.F32 R16, R188.reuse, R198, R16 ;  /* 0x000000c6bc10723c */ /* 0x040fe20000001810 */
[----:B------:R-:W5:Y:S07]  /*bee0*/  LDSM.16.M88.4 R196, [R224+0x6800] ;  /* 0x00680000e0c4783b */ /* 0x000f6e0000000200 */
[C---:B-1----:R-:W-:Y:S08]  /*bef0*/  HMMA.16816.F32 R20, R188.reuse, R172, R20 ;  /* 0x000000acbc14723c */ /* 0x042ff00000001814 */
[C---:B------:R-:W-:Y:S01]  /*bf00*/  HMMA.16816.F32 R24, R188.reuse, R174, R24 ;  /* 0x000000aebc18723c */ /* 0x040fe20000001818 */
[----:B------:R-:W1:Y:S05]  /*bf10*/  LDSM.16.M88.4 R172, [R224+0x7800] ;  /* 0x00780000e0ac783b */ /* 0x000e6a0000000200 */
[----:B------:R-:W1:Y:S02]  /*bf20*/  LDSM.16.M88.4 R224, [R224+0x9800] ;  /* 0x00980000e0e0783b */ /* 0x000e640000000200 */
[C---:B--2---:R-:W-:Y:S01]  /*bf30*/  HMMA.16816.F32 R28, R188.reuse, R176, R28 ;  /* 0x000000b0bc1c723c */ /* 0x044fe2000000181c */
[----:B------:R-:W-:Y:S04]  /*bf40*/  DEPBAR.LE SB0, 0x0 ;  /* 0x000080000000791a */ /* 0x000fe80000000000 */
[----:B------:R-:W-:Y:S03]  /*bf50*/  BAR.SYNC.DEFER_BLOCKING 0x0 ;  /* 0x0000000000007b1d */ /* 0x000fe60000010000 */
[C---:B------:R-:W-:Y:S08]  /*bf60*/  HMMA.16816.F32 R32, R188.reuse, R178, R32 ;  /* 0x000000b2bc20723c */ /* 0x040ff00000001820 */
[C---:B---3--:R-:W-:Y:S08]  /*bf70*/  HMMA.16816.F32 R36, R188.reuse, R180, R36 ;  /* 0x000000b4bc24723c */ /* 0x048ff00000001824 */
[C---:B------:R-:W-:Y:S08]  /*bf80*/  HMMA.16816.F32 R40, R188.reuse, R182, R40 ;  /* 0x000000b6bc28723c */ /* 0x040ff00000001828 */
[C---:B----4-:R-:W-:Y:S08]  /*bf90*/  HMMA.16816.F32 R44, R188.reuse, R184, R44 ;  /* 0x000000b8bc2c723c */ /* 0x050ff0000000182c */
[C---:B------:R-:W-:Y:S08]  /*bfa0*/  HMMA.16816.F32 R48, R188.reuse, R186, R48 ;  /* 0x000000babc30723c */ /* 0x040ff00000001830 */
[C---:B-----5:R-:W-:Y:S08]  /*bfb0*/  HMMA.16816.F32 R52, R188.reuse, R192, R52 ;  /* 0x000000c0bc34723c */ /* 0x060ff00000001834 */
        /* <DEDUP_REMOVED lines=66> */
[----:B------:R-:W-:Y:S01]  /*c3e0*/  LOP3.LUT R0, RZ, R2, RZ, 0x33, !PT ;  /* 0x00000002ff007212 */ /* 0x000fe200078e33ff */
[----:B------:R-:W2:Y:S06]  /*c3f0*/  LD.E.64 R172, desc[UR4][R168.64+0x38] ;  /* 0x00003804a8ac7980 */ /* 0x000eac000c101b00 */
[----:B------:R-:W-:Y:S02]  /*c400*/  @P5 IADD3 R3, PT, PT, R3, 0x1, RZ ;  /* 0x0000000103035810 */ /* 0x000fe40007ffe0ff */
[----:B------:R-:W-:Y:S02]  /*c410*/  ISETP.GE.AND P5, PT, R176, RZ, PT ;  /* 0x000000ffb000720c */ /* 0x000fe40003fa6270 */
[----:B------:R-:W-:Y:S01]  /*c420*/  @P6 VIADD R149, R149, 0x1 ;  /* 0x0000000195956836 */ /* 0x000fe20000000000 */
[----:B------:R-:W-:Y:S01]  /*c430*/  ISETP.NE.AND P6, PT, R2, RZ, PT ;  /* 0x000000ff0200720c */ /* 0x000fe20003fc5270 */
[----:B------:R-:W-:Y:S05]  /*c440*/  @!P0 IMAD.MOV R3, RZ, RZ, -R3 ;  /* 0x000000ffff038224 */ /* 0x000fea00078e0a03 */
[C---:B------:R-:W-:Y:S04]  /*c450*/  SEL R3, R0.reuse, R3, !P6 ;  /* 0x0000000300037207 */ /* 0x040fe80007000000 */
[----:B------:R-:W-:Y:S02]  /*c460*/  @!P5 IADD3 R149, PT, PT, -R149, RZ, RZ ;  /* 0x000000ff9595d210 */ /* 0x000fe40007ffe1ff */
[CC--:B------:R-:W-:Y:S02]  /*c470*/  LEA R176, P5, R3.reuse, R238.reuse, 0x2 ;  /* 0x000000ee03b07211 */ /* 0x0c0fe400078a10ff */
[----:B------:R-:W-:Y:S02]  /*c480*/  SEL R149, R0, R149, !P6 ;  /* 0x0000009500957207 */ /* 0x000fe40007000000 */
[----:B------:R-:W-:Y:S02]  /*c490*/  LEA.HI.X.SX32 R177, R3, R239, 0x2, P5 ;  /* 0x000000ef03b17211 */ /* 0x000fe400028f16ff */
[C---:B------:R-:W-:Y:S01]  /*c4a0*/  LEA R174, P0, R149.reuse, R238, 0x2 ;  /* 0x000000ee95ae7211 */ /* 0x040fe200078010ff */
[C---:B------:R-:W-:Y:S03]  /*c4b0*/  IMAD.IADD R3, R149.reuse, 0x1, -R3 ;  /* 0x0000000195037824 */ /* 0x040fe600078e0a03 */
[----:B------:R-:W3:Y:S01]  /*c4c0*/  LD.E R177, desc[UR4][R176.64] ;  /* 0x00000004b0b17980 */ /* 0x000ee2000c101900 */
[----:B------:R-:W-:Y:S01]  /*c4d0*/  IMAD R2, R2, R3, -0x100 ;  /* 0xffffff0002027424 */ /* 0x000fe200078e0203 */
[----:B------:R-:W-:Y:S04]  /*c4e0*/  LEA.HI.X.SX32 R175, R149, R239, 0x2, P0 ;  /* 0x000000ef95af7211 */ /* 0x000fe800000f16ff */
        /* <DEDUP_REMOVED lines=15> */
.L_x_1545:
[----:B------:R-:W-:Y:S05]  /*c5e0*/  BSYNC.RECONVERGENT B0 ;  /* 0x0000000000007941 */ /* 0x000fea0003800200 */
.L_x_1544:
        /* <DEDUP_REMOVED lines=11> */
[----:B------:R-:W-:Y:S01]  /*c6a0*/  @!P1 IMAD R174, R235, 0xa0, RZ ;  /* 0x000000a0ebae9824 */ /* 0x000fe200078e02ff */
[-C--:B------:R-:W-:Y:S01]  /*c6b0*/  @!P1 MOV R182, R2.reuse ;  /* 0x0000000200b69202 */ /* 0x080fe20000000f00 */
[----:B------:R2:W-:Y:S01]  /*c6c0*/  @P3 STS.128 [R150+0x2000], RZ ;  /* 0x002000ff96003388 */ /* 0x0005e20000000c00 */
[CC--:B------:R-:W-:Y:S01]  /*c6d0*/  @!P1 LEA R192, P3, R234.reuse, R2.reuse, 0x6 ;  /* 0x00000002eac09211 */ /* 0x0c0fe200078630ff */
[C-C-:B------:R-:W-:Y:S01]  /*c6e0*/  @!P1 IMAD.WIDE.U32 R176, R234.reuse, 0x180, R2.reuse ;  /* 0x00000180eab09825 */ /* 0x140fe200078e0002 */
[-C--:B------:R-:W-:Y:S01]  /*c6f0*/  @!P1 MOV R180, R2.reuse ;  /* 0x0000000200b49202 */ /* 0x080fe20000000f00 */
[----:B------:R2:W-:Y:S01]  /*c700*/  @P1 STS.128 [R150+0x2800], RZ ;  /* 0x002800ff96001388 */ /* 0x0005e20000000c00 */
[----:B------:R-:W-:Y:S01]  /*c710*/  @!P1 MOV R181, R3 ;  /* 0x0000000300b59202 */ /* 0x000fe20000000f00 */
[C---:B------:R-:W-:Y:S01]  /*c720*/  @!P1 IMAD.WIDE.U32 R190, R234.reuse, 0x60, R2 ;  /* 0x00000060eabe9825 */ /* 0x040fe200078e0002 */
[----:B------:R-:W-:Y:S01]  /*c730*/  @!P1 IADD3 R177, PT, PT, R193, R177, RZ ;  /* 0x000000b1c1b19210 */ /* 0x000fe20007ffe0ff */
[----:B------:R-:W-:Y:S01]  /*c740*/  @!PT LDS RZ, [RZ] ;  /* 0x00000000fffff984 */ /* 0x000fe20000000800 */
[----:B------:R-:W-:Y:S01]  /*c750*/  @!PT LDS RZ, [RZ] ;  /* 0x00000000fffff984 */ /* 0x000fe20000000800 */
[----:B------:R-:W-:Y:S01]  /*c760*/  @!PT LDS RZ, [RZ] ;  /* 0x00000000fffff984 */ /* 0x000fe20000000800 */
[----:B------:R-:W-:Y:S01]  /*c770*/  @!P1 LDGSTS.E.BYPASS.LTC128B.128 [R150+0x2800], desc[UR4][R2.64] ;  /* 0x0280000002969fae */ /* 0x000fe2000b981a04 */
[CC--:B------:R-:W-:Y:S01]  /*c780*/  @!P1 LEA.HI.X R193, R234.reuse, R3.reuse, R235, 0x6, P3 ;  /* 0x00000003eac19211 */ /* 0x0c0fe200018f34eb */
[----:B------:R-:W-:Y:S01]  /*c790*/  @!P1 IMAD.WIDE.U32 R180, R234, 0x140, R180 ;  /* 0x00000140eab49825 */ /* 0x000fe200078e00b4 */
[-C--:B------:R-:W-:Y:S01]  /*c7a0*/  @!P1 MOV R186, R2.reuse ;  /* 0x0000000200ba9202 */ /* 0x080fe20000000f00 */
[----:B------:R2:W-:Y:S01]  /*c7b0*/  @P1 STS.128 [R150+0x3000], RZ ;  /* 0x003000ff96001388 */ /* 0x0005e20000000c00 */
[-C--:B------:R-:W-:Y:S01]  /*c7c0*/  @!P1 MOV R187, R3.reuse ;  /* 0x0000000300bb9202 */ /* 0x080fe20000000f00 */
[----:B------:R-:W-:Y:S01]  /*c7d0*/  @!P1 IMAD.MOV.U32 R183, RZ, RZ, R3 ;  /* 0x000000ffffb79224 */ /* 0x000fe200078e0003 */
[-C--:B------:R-:W-:Y:S01]  /*c7e0*/  @!P1 MOV R185, R3.reuse ;  /* 0x0000000300b99202 */ /* 0x080fe20000000f00 */
[----:B------:R-:W-:Y:S02]  /*c7f0*/  @!P1 IMAD.IADD R191, R0, 0x1, R191 ;  /* 0x0000000100bf9824 */ /* 0x000fe400078e02bf */
[C---:B------:R-:W-:Y:S04]  /*c800*/  @!P1 IMAD.WIDE.U32 R182, R234.reuse, 0x120, R182 ;  /* 0x00000120eab69825 */ /* 0x040fe800078e00b6 */
[C---:B------:R-:W-:Y:S01]  /*c810*/  @!P1 IMAD.WIDE.U32 R188, R234.reuse, 0xa0, R2 ;  /* 0x000000a0eabc9825 */ /* 0x040fe200078e0002 */
[-C--:B-1----:R-:W-:Y:S03]  /*c820*/  @!P1 LEA R172, P0, R234, R2.reuse, 0x5 ;  /* 0x00000002eaac9211 */ /* 0x082fe600078028ff */
[----:B------:R-:W-:Y:S01]  /*c830*/  @!P1 IMAD.IADD R189, R174, 0x1, R189 ;  /* 0x00000001aebd9824 */ /* 0x000fe200078e02bd */
[C---:B------:R-:W-:Y:S01]  /*c840*/  @!P1 LEA.HI.X R173, R234.reuse, R3, R235, 0x5, P0 ;  /* 0x00000003eaad9211 */ /* 0x040fe200000f2ceb */
[C---:B------:R-:W-:Y:S01]  /*c850*/  @!P1 IMAD.WIDE.U32 R186, R234.reuse, 0xc0, R186 ;  /* 0x000000c0eaba9825 */ /* 0x040fe200078e00ba */
[-C--:B------:R-:W-:Y:S03]  /*c860*/  @!P1 MOV R174, R2.reuse ;  /* 0x0000000200ae9202 */ /* 0x080fe60000000f00 */
[----:B------:R-:W-:Y:S01]  /*c870*/  @!PT LDS RZ, [RZ] ;  /* 0x00000000fffff984 */ /* 0x000fe20000000800 */
[----:B------:R-:W-:Y:S01]  /*c880*/  @!PT LDS RZ, [RZ] ;  /* 0x00000000fffff984 */ /* 0x000fe20000000800 */
[----:B------:R-:W-:Y:S01]  /*c890*/  @!PT LDS RZ, [RZ] ;  /* 0x00000000fffff984 */ /* 0x000fe20000000800 */
[----:B------:R1:W-:Y:S01]  /*c8a0*/  @!P1 LDGSTS.E.BYPASS.LTC128B.128 [R150+0x3000], desc[UR4][R172.64] ;  /* 0x03000000ac969fae */ /* 0x0003e2000b981a04 */
[----:B------:R-:W-:Y:S03]  /*c8b0*/  @!P1 IMAD.WIDE.U32 R178, R234, 0x160, R2 ;  /* 0x00000160eab29825 */ /* 0x000fe600078e0002 */
[----:B------:R2:W-:Y:S01]  /*c8c0*/  @P1 STS.128 [R150+0x3800], RZ ;  /* 0x003800ff96001388 */ /* 0x0005e20000000c00 */
[C---:B------:R-:W-:Y:S02]  /*c8d0*/  @!P1 IMAD R0, R235.reuse, 0xc0, RZ ;  /* 0x000000c0eb009824 */ /* 0x040fe400078e02ff */
[----:B------:R-:W-:Y:S01]  /*c8e0*/  @!P1 IMAD.MOV.U32 R184, RZ, RZ, R2 ;  /* 0x000000ffffb89224 */ /* 0x000fe200078e0002 */
[----:B------:R-:W-:Y:S01]  /*c8f0*/  @!PT LDS RZ, [RZ] ;  /* 0x00000000fffff984 */ /* 0x000fe20000000800 */
[----:B------:R-:W-:Y:S01]  /*c900*/  @!PT LDS RZ, [RZ] ;  /* 0x00000000fffff984 */ /* 0x000fe20000000800 */
[----:B------:R-:W-:Y:S01]  /*c910*/  @!PT LDS RZ, [RZ] ;  /* 0x00000000fffff984 */ /* 0x000fe20000000800 */
[----:B------:R2:W-:Y:S01]  /*c920*/  @!P1 LDGSTS.E.BYPASS.LTC128B.128 [R150+0x3800], desc[UR4][R192.64] ;  /* 0x03800000c0969fae */ /* 0x0005e2000b981a04 */
[----:B------:R-:W-:Y:S01]  /*c930*/  @!P1 IMAD R149, R235, 0xe0, RZ ;  /* 0x000000e0eb959824 */ /* 0x000fe200078e02ff */
[----:B------:R-:W-:Y:S01]  /*c940*/  @!P1 IADD3 R187, PT, PT, R0, R187, RZ ;  /* 0x000000bb00bb9210 */ /* 0x000fe20007ffe0ff */
[C---:B------:R-:W-:Y:S01]  /*c950*/  @!P1 IMAD.WIDE.U32 R184, R234.reuse, 0xe0, R184 ;  /* 0x000000e0eab89825 */ /* 0x040fe200078e00b8 */
[----:B------:R2:W-:Y:S03]  /*c960*/  @P1 STS.128 [R150+0x4000], RZ ;  /* 0x004000ff96001388 */ /* 0x0005e60000000c00 */
[----:B------:R-:W-:Y:S01]  /*c970*/  @!P1 IMAD.MOV.U32 R175, RZ, RZ, R3 ;  /* 0x000000ffffaf9224 */ /* 0x000fe200078e0003 */
[----:B------:R-:W-:Y:S01]  /*c980*/  @!PT LDS RZ, [RZ] ;  /* 0x00000000fffff984 */ /* 0x000fe20000000800 */
[----:B------:R-:W-:Y:S01]  /*c990*/  @!PT LDS RZ, [RZ] ;  /* 0x00000000fffff984 */ /* 0x000fe20000000800 */
[----:B------:R-:W-:Y:S01]  /*c9a0*/  @!PT LDS RZ, [RZ] ;  /* 0x00000000fffff984 */ /* 0x000fe20000000800 */
[----:B------:R2:W-:Y:S01]  /*c9b0*/  @!P1 LDGSTS.E.BYPASS.LTC128B.128 [R150+0x4000], desc[UR4][R190.64] ;  /* 0x04000000be969fae */ /* 0x0005e2000b981a04 */
[----:B------:R-:W-:Y:S01]  /*c9c0*/  @!P1 IADD3 R185, PT, PT, R149, R185, RZ ;  /* 0x000000b995b99210 */ /* 0x000fe20007ffe0ff */
[C---:B------:R-:W-:Y:S02]  /*c9d0*/  @!P1 IMAD R0, R235.reuse, 0x160, RZ ;  /* 0x00000160eb009824 */ /* 0x040fe400078e02ff */
[----:B------:R2:W-:Y:S01]  /*c9e0*/  @P1 STS.128 [R150+0x4800], RZ ;  /* 0x004800ff96001388 */ /* 0x0005e20000000c00 */
[----:B------:R-:W-:Y:S03]  /*c9f0*/  @!P1 IMAD.WIDE.U32 R174, R234, 0x1a0, R174 ;  /* 0x000001a0eaae9825 */ /* 0x000fe600078e00ae */
[----:B------:R-:W-:Y:S01]  /*ca00*/  @!P1 IADD3 R179, PT, PT, R0, R179, RZ ;  /* 0x000000b300b39210 */ /* 0x000fe20007ffe0ff */
[C---:B------:R-:W-:Y:S02]  /*ca10*/  @!P1 IMAD R149, R235.reuse, 0x1a0, RZ ;  /* 0x000001a0eb959824 */ /* 0x040fe400078e02ff */
[C---:B-1----:R-:W-:Y:S02]  /*ca20*/  @!P1 IMAD R172, R235.reuse, 0x120, RZ ;  /* 0x00000120ebac9824 */ /* 0x042fe400078e02ff */
[----:B------:R-:W-:Y:S01]  /*ca30*/  @!P1 IMAD R173, R235, 0x140, RZ ;  /* 0x00000140ebad9824 */ /* 0x000fe200078e02ff */
[----:B------:R-:W-:Y:S01]  /*ca40*/  @!P1 IADD3 R175, PT, PT, R149, R175, RZ ;  /* 0x000000af95af9210 */ /* 0x000fe20007ffe0ff */
[----:B------:R-:W-:Y:S01]  /*ca50*/  @!P1 IMAD.IADD R183, R172, 0x1, R183 ;  /* 0x00000001acb79824 */ /* 0x000fe200078e02b7 */
[-C--:B------:R-:W-:Y:S02]  /*ca60*/  @!P1 MOV R172, R2.reuse ;  /* 0x0000000200ac9202 */ /* 0x080fe40000000f00 */
[----:B------:R-:W-:Y:S01]  /*ca70*/  @!P1 IADD3 R181, PT, PT, R173, R181, RZ ;  /* 0x000000b5adb59210 */ /* 0x000fe20007ffe0ff */
[----:B------:R-:W-:Y:S02]  /*ca80*/  @!P1 IMAD.MOV.U32 R173, RZ, RZ, R3 ;  /* 0x000000ffffad9224 */ /* 0x000fe400078e0003 */
[----:B------:R-:W-:Y:S05]  /*ca90*/  @!P1 IMAD.WIDE.U32 R172, R234, 0x1c0, R172 ;  /* 0x000001c0eaac9825 */ /* 0x000fea00078e00ac */
[----:B------:R-:W-:Y:S02]  /*caa0*/  @!P1 IADD3 R173, PT, PT, R194, R173, RZ ;  /* 0x000000adc2ad9210 */ /* 0x000fe40007ffe0ff */
[CC--:B------:R-:W-:Y:S04]  /*cab0*/  @!P1 LEA R194, P0, R234.reuse, R2.reuse, 0x7 ;  /* 0x00000002eac29211 */ /* 0x0c0fe800078038ff */
        /* <DEDUP_REMOVED lines=58> */
.L_x_1543:
[----:B------:R-:W-:Y:S05]  /*ce60*/  BSYNC.RECONVERGENT B1 ;  /* 0x0000000000017941 */ /* 0x000fea0003800200 */
.L_x_1542:
        /* <DEDUP_REMOVED lines=98> */
[----:B------:R-:W-:Y:S01]  /*d490*/  LEA R171, R2, R228, 0x1 ;  /* 0x000000e402ab7211 */ /* 0x000fe200078e08ff */
        /* <DEDUP_REMOVED lines=157> */
[----:B---3--:R-:W-:Y:S01]  /*de70*/  FFMA.FTZ R20, R27, R3, -R182 ;  /* 0x000000031b147223 */ /* 0x008fe200000108b6 */
        /* <DEDUP_REMOVED lines=65> */
[----:B------:R-:W-:Y:S07]  /*e290*/  ISETP.GT.AND P0, PT, R245, R250, PT ;  /* 0x000000faf500720c */ /* 0x000fee0003f04270 */
[----:B------:R-:W-:Y:S01]  /*e2a0*/  MUFU.EX2 R173, R28 ;  /* 0x0000001c00ad7308 */ /* 0x000fe20000000800 */
[----:B---3--:R-:W-:Y:S09]  /*e2b0*/  F2FP.F16.F32.PACK_AB R21, R179, R183 ;  /* 0x000000b7b315723e */ /* 0x008ff200000000ff */
        /* <DEDUP_REMOVED lines=138> */
[----:B------:R-:W4:Y:S01]  /*eb60*/  MUFU.EX2 R84, R84 ;  /* 0x0000005400547308 */ /* 0x000f220000000800 */
[C---:B---3--:R-:W-:Y:S09]  /*eb70*/  HMMA.16816.F32 R140, R20.reuse, R32, R140 ;  /* 0x00000020148c723c */ /* 0x048ff2000000188c */
[----:B------:R-:W-:Y:S01]  /*eb80*/  MUFU.EX2 R86, R86 ;  /* 0x0000005600567308 */ /* 0x000fe20000000800 */
[C---:B------:R-:W-:Y:S01]  /*eb90*/  HMMA.16816.F32 R12, R20.reuse, R34, R12 ;  /* 0x00000022140c723c */ /* 0x040fe2000000180c */
[----:B------:R-:W3:Y:S08]  /*eba0*/  LDSM.16.MT88.4 R32, [R2+0x4000] ;  /* 0x004000000220783b */ /* 0x000ef00000004200 */
[----:B------:R-:W3:Y:S01]  /*ebb0*/  MUFU.EX2 R87, R87 ;  /* 0x0000005700577308 */ /* 0x000ee20000000800 */
        /* <DEDUP_REMOVED lines=126> */
[----:B------:R-:W5:Y:S01]  /*f3a0*/  MUFU.EX2 R180, R180 ;  /* 0x000000b400b47308 */ /* 0x000f620000000800 */
        /* <DEDUP_REMOVED lines=10> */
[----:B------:R-:W2:Y:S01]  /*f450*/  MUFU.EX2 R182, R182 ;  /* 0x000000b600b67308 */ /* 0x000ea20000000800 */
[----:B------:R-:W-:Y:S01]  /*f460*/  FADD.FTZ R28, R178, R28 ;  /* 0x0000001cb21c7221 */ /* 0x000fe20000010000 */
[C---:B---3--:R-:W-:Y:S03]  /*f470*/  HMMA.16816.F32 R140, R20.reuse, R32, R140 ;  /* 0x00000020148c723c */ /* 0x048fe6000000188c */
[----:B------:R-:W-:Y:S01]  /*f480*/  FADD.FTZ R0, R183, R0 ;  /* 0x00000000b7007221 */ /* 0x000fe20000010000 */
[----:B------:R-:W-:Y:S03]  /*f490*/  FADD.FTZ R28, R173, R28 ;  /* 0x0000001cad1c7221 */ /* 0x000fe60000010000 */
[----:B------:R-:W-:Y:S01]  /*f4a0*/  FADD.FTZ R0, R179, R0 ;  /* 0x00000000b3007221 */ /* 0x000fe20000010000 */
[C---:B------:R-:W-:Y:S03]  /*f4b0*/  HMMA.16816.F32 R12, R20.reuse, R34, R12 ;  /* 0x00000022140c723c */ /* 0x040fe6000000180c */
[----:B------:R-:W-:Y:S01]  /*f4c0*/  FADD.FTZ R32, R174, R28 ;  /* 0x0000001cae207221 */ /* 0x000fe20000010000 */
[----:B------:R-:W-:Y:S01]  /*f4d0*/  FADD.FTZ R0, R177, R0 ;  /* 0x00000000b1007221 */ /* 0x000fe20000010000 */
[----:B------:R-:W3:Y:S02]  /*f4e0*/  LDSM.16.MT88.4 R28, [R151+0x10800] ;  /* 0x01080000971c783b */ /* 0x000ee40000004200 */
[----:B------:R-:W-:Y:S01]  /*f4f0*/  FADD.FTZ R32, R172, R32 ;  /* 0x00000020ac207221 */ /* 0x000fe20000010000 */
[C---:B-1----:R-:W-:Y:S03]  /*f500*/  HMMA.16816.F32 R144, R20.reuse, R36, R144 ;  /* 0x000000241490723c */ /* 0x042fe60000001890 */
[----:B------:R-:W-:Y:S01]  /*f510*/  FADD.FTZ R0, R176, R0 ;  /* 0x00000000b0007221 */ /* 0x000fe20000010000 */
[----:B------:R-:W-:Y:S01]  /*f520*/  FADD.FTZ R36, R165, R32 ;  /* 0x00000020a5247221 */ /* 0x000fe20000010000 */
[----:B----4-:R-:W-:Y:S01]  /*f530*/  F2FP.F16.F32.PACK_AB R165, R127, R126 ;  /* 0x0000007e7fa5723e */ /* 0x010fe200000000ff */
[----:B------:R-:W1:Y:S01]  /*f540*/  LDSM.16.MT88.4 R32, [R2+0x6800] ;  /* 0x006800000220783b */ /* 0x000e620000004200 */
[----:B------:R-:W-:Y:S01]  /*f550*/  FADD.FTZ R0, R167, R0 ;  /* 0x00000000a7007221 */ /* 0x000fe20000010000 */
[----:B------:R-:W-:Y:S03]  /*f560*/  HMMA.16816.F32 R16, R20, R38, R16 ;  /* 0x000000261410723c */ /* 0x000fe60000001810 */
[----:B------:R-:W-:Y:S01]  /*f570*/  FADD.FTZ R0, R166, R0 ;  /* 0x00000000a6007221 */ /* 0x000fe20000010000 */
[----:B------:R-:W-:Y:S01]  /*f580*/  F2FP.F16.F32.PACK_AB R20, R109, R108 ;  /* 0x0000006c6d14723e */ /* 0x000fe200000000ff */
[----:B------:R-:W-:Y:S01]  /*f590*/  FADD.FTZ R36, R159, R36 ;  /* 0x000000249f247221 */ /* 0x000fe20000010000 */
[----:B------:R-:W-:Y:S01]  /*f5a0*/  F2FP.F16.F32.PACK_AB R21, R111, R110 ;  /* 0x0000006e6f15723e */ /* 0x000fe200000000ff */
[----:B------:R-:W-:Y:S01]  /*f5b0*/  FADD.FTZ R0, R164, R0 ;  /* 0x00000000a4007221 */ /* 0x000fe20000010000 */
[----:B------:R-:W-:Y:S01]  /*f5c0*/  F2FP.F16.F32.PACK_AB R22, R113, R112 ;  /* 0x000000707116723e */ /* 0x000fe200000000ff */
[----:B------:R-:W-:Y:S01]  /*f5d0*/  FADD.FTZ R36, R160, R36 ;  /* 0x00000024a0247221 */ /* 0x000fe20000010000 */
[----:B------:R-:W-:Y:S01]  /*f5e0*/  F2FP.F16.F32.PACK_AB R23, R115, R114 ;  /* 0x000000727317723e */ /* 0x000fe200000000ff */
[----:B------:R-:W-:Y:S01]  /*f5f0*/  FADD.FTZ R0, R158, R0 ;  /* 0x000000009e007221 */ /* 0x000fe20000010000 */
[----:B------:R-:W-:Y:S01]  /*f600*/  LDSM.16.MT88.4 R160, [R2+0x7800] ;  /* 0x0078000002a0783b */ /* 0x000fe20000004200 */
[----:B------:R-:W-:Y:S02]  /*f610*/  F2FP.F16.F32.PACK_AB R164, R125, R124 ;  /* 0x0000007c7da4723e */ /* 0x000fe400000000ff */
[----:B------:R-:W-:Y:S01]  /*f620*/  FADD.FTZ R0, R157, R0 ;  /* 0x000000009d007221 */ /* 0x000fe20000010000 */
[----:B-----5:R-:W-:Y:S01]  /*f630*/  F2FP.F16.F32.PACK_AB R166, R180, R128 ;  /* 0x00000080b4a6723e */ /* 0x020fe200000000ff */
        /* <DEDUP_REMOVED lines=8> */
[----:B------:R-:W-:Y:S01]  /*f6c0*/  FADD.FTZ R24, R44, R24 ;  /* 0x000000182c187221 */ /* 0x000fe20000010000 */
[----:B------:R-:W-:Y:S02]  /*f6d0*/  LDSM.16.MT88.4 R156, [R171+0x11800] ;  /* 0x01180000ab9c783b */ /* 0x000fe40000004200 */
[----:B------:R-:W-:Y:S01]  /*f6e0*/  FADD.FTZ R0, R43, R0 ;  /* 0x000000002b007221 */ /* 0x000fe20000010000 */
[C---:B---3--:R-:W-:Y:S03]  /*f6f0*/  HMMA.16816.F32 R132, R20.reuse, R28, R132 ;  /* 0x0000001c1484723c */ /* 0x048fe60000001884 */
[----:B------:R-:W-:Y:S01]  /*f700*/  FADD.FTZ R24, R45, R24 ;  /* 0x000000182d187221 */ /* 0x000fe20000010000 */
[----:B------:R-:W-:Y:S03]  /*f710*/  FADD.FTZ R0, R46, R0 ;  /* 0x000000002e007221 */ /* 0x000fe60000010000 */
        /* <DEDUP_REMOVED lines=23> */
[----:B------:R-:W2:Y:S01]  /*f890*/  LDSM.16.MT88.4 R32, [R2+0x7000] ;  /* 0x007000000220783b */ /* 0x000ea20000004200 */
        /* <DEDUP_REMOVED lines=34> */
[----:B------:R-:W-:Y:S03]  /*fac0*/  FADD.FTZ R0, R87, R0 ;  /* 0x0000000057007221 */ /* 0x000fe60000010000 */
[----:B------:R-:W-:Y:S01]  /*fad0*/  FADD.FTZ R28, R85, R28 ;  /* 0x0000001c551c7221 */ /* 0x000fe20000010000 */
[C---:B---3--:R-:W-:Y:S03]  /*fae0*/  HMMA.16816.F32 R144, R20.reuse, R24, R144 ;  /* 0x000000181490723c */ /* 0x048fe60000001890 */
[----:B------:R-:W-:Y:S01]  /*faf0*/  FADD.FTZ R3, R90, R0 ;  /* 0x000000005a037221 */ /* 0x000fe20000010000 */
[----:B------:R-:W-:Y:S02]  /*fb00*/  FADD.FTZ R0, R88, R28 ;  /* 0x0000001c58007221 */ /* 0x000fe40000010000 */
[----:B------:R1:W2:Y:S01]  /*fb10*/  LDSM.16.MT88.4 R28, [R151+0x11800] ;  /* 0x01180000971c783b */ /* 0x0002a20000004200 */
        /* <DEDUP_REMOVED lines=11> */
[----:B------:R-:W-:Y:S01]  /*fbd0*/  FADD.FTZ R2, R96, R3 ;  /* 0x0000000360027221 */ /* 0x000fe20000010000 */
[----:B-1----:R-:W-:Y:S02]  /*fbe0*/  MOV R151, R150 ;  /* 0x0000009600977202 */ /* 0x002fe40000000f00 */
        /* <DEDUP_REMOVED lines=40> */
[----:B------:R-:W-:Y:S06]  /*fe70*/  @P0 BRA `(.L_x_1546) ;  /* 0xffffffa400740947 */ /* 0x000fec000383ffff */
.L_x_1539:
        /* <DEDUP_REMOVED lines=12> */
.L_x_1554:
[----:B------:R-:W3:Y:S01]  /*ff40*/  MUFU.RCP R0, R8 ;  /* 0x0000000800007308 */ /* 0x000ee20000001000 */
[----:B----4-:R-:W-:Y:S01]  /*ff50*/  FADD.FTZ R9, R2, R9 ;  /* 0x0000000902097221 */ /* 0x010fe20000010000 */
[C---:B------:R-:W-:Y:S01]  /*ff60*/  SHF.L.U32 R12, R232.reuse, 0x4, RZ ;  /* 0x00000004e80c7819 */ /* 0x040fe200000006ff */
[----:B------:R-:W-:Y:S05]  /*ff70*/  WARPSYNC.ALL ;  /* 0x0000000000007948 */ /* 0x000fea0003800000 */
[----:B------:R-:W2:Y:S01]  /*ff80*/  MUFU.RCP R4, R9 ;  /* 0x0000000900047308 */ /* 0x000ea20000001000 */
[----:B------:R-:W-:Y:S01]  /*ff90*/  BAR.SYNC.DEFER_BLOCKING 0x0 ;  /* 0x0000000000007b1d */ /* 0x000fe20000010000 */
[----:B------:R-:W-:-:S02]  /*ffa0*/  SHF.L.U32 R3, R232, 0x1, RZ ;  /* 0x00000001e8037819 */ /* 0x000fc400000006ff */
[----:B------:R-:W-:Y:S02]  /*ffb0*/  LOP3.LUT R5, R12, 0x1c0, RZ, 0xc0, !PT ;  /* 0x000001c00c057812 */ /* 0x000fe400078ec0ff */
[----:B------:R-:W-:Y:S02]  /*ffc0*/  FSETP.NE.FTZ.AND P1, PT, R8, RZ, PT ;  /* 0x000000ff0800720b */ /* 0x000fe40003f35000 */
[----:B------:R-:W-:Y:S01]  /*ffd0*/  FSETP.NE.FTZ.AND P0, PT, R9, RZ, PT ;  /* 0x000000ff0900720b */ /* 0x000fe20003f15000 */
[----:B------:R-:W4:Y:S01]  /*ffe0*/  LDL.LU R13, [R1] ;  /* 0x00000000010d7983 */ /* 0x000f220000300800 */
[--C-:B------:R-:W-:Y:S02]  /*fff0*/  LOP3.LUT R230, R230, 0x6, R3.reuse, 0xf8, !PT ;  /* 0x00000006e6e67812 */ /* 0x100fe400078ef803 */
[----:B------:R-:W-:Y:S02]  /*10000*/  LOP3.LUT R3, R5, 0x38, R3, 0xf8, !PT ;  /* 0x0000003805037812 */ /* 0x000fe400078ef803 */
[----:B---3--:R-:W-:-:S02]  /*10010*/  FSEL R2, R0, 1, P1 ;  /* 0x3f80000000027808 */ /* 0x008fc40000800000 */
[----:B------:R-:W-:Y:S02]  /*10020*/  R2P PR, R232, 0x18 ;  /* 0x00000018e8007804 */ /* 0x000fe40000000000 */
[----:B------:R-:W-:Y:S01]  /*10030*/  LOP3.LUT R3, R230, R3, RZ, 0xfc, !PT ;  /* 0x00000003e6037212 */ /* 0x000fe200078efcff */
        /* <DEDUP_REMOVED lines=16> */
[----:B--2---:R-:W-:-:S02]  /*10140*/  FSEL R0, R4, 1, P0 ;  /* 0x3f80000004007808 */ /* 0x004fc40000000000 */
[----:B------:R-:W-:Y:S02]  /*10150*/  LEA R2, R3, R228, 0x2 ;  /* 0x000000e403027211 */ /* 0x000fe400078e10ff */
[----:B------:R-:W-:Y:S01]  /*10160*/  SEL R5, R6, 0xffffffc0, !P3 ;  /* 0xffffffc006057807 */ /* 0x000fe20005800000 */
[C---:B------:R-:W-:Y:S01]  /*10170*/  FMUL.FTZ R154, R0.reuse, R154 ;  /* 0x0000009a009a7220 */ /* 0x040fe20000410000 */
[----:B------:R-:W-:Y:S01]  /*10180*/  SEL R7, R7, 0xffffffe0, !P2 ;  /* 0xffffffe007077807 */ /* 0x000fe20005000000 */
[C---:B------:R-:W-:Y:S01]  /*10190*/  FMUL.FTZ R155, R0.reuse, R155 ;  /* 0x0000009b009b7220 */ /* 0x040fe20000410000 */
[----:B------:R-:W-:Y:S01]  /*101a0*/  IADD3 R3, PT, PT, R5, R2, RZ ;  /* 0x0000000205037210 */ /* 0x000fe20007ffe0ff */
        /* <DEDUP_REMOVED lines=14> */
[----:B------:R-:W-:Y:S01]  /*10290*/  IADD3 R4, PT, PT, R7, R2, RZ ;  /* 0x0000000207047210 */ /* 0x000fe20007ffe0ff */
[----:B------:R-:W-:Y:S01]  /*102a0*/  STS.64 [R2], R152 ;  /* 0x0000009802007388 */ /* 0x000fe20000000a00 */
[----:B------:R-:W-:-:S02]  /*102b0*/  IADD3 R0, PT, PT, R2, 0x80, RZ ;  /* 0x0000008002007810 */ /* 0x000fc40007ffe0ff */
[----:B------:R-:W-:Y:S01]  /*102c0*/  @P4 IADD3 R0, PT, PT, R2, -0x80, RZ ;  /* 0xffffff8002004810 */ /* 0x000fe20007ffe0ff */
[----:B------:R2:W-:Y:S01]  /*102d0*/  STS.64 [R2+0x800], R154 ;  /* 0x0008009a02007388 */ /* 0x0005e20000000a00 */
[----:B------:R-:W-:-:S03]  /*102e0*/  IADD3 R6, PT, PT, R7, R3, RZ ;  /* 0x0000000307067210 */ /* 0x000fc60007ffe0ff */
[----:B------:R-:W-:Y:S04]  /*102f0*/  STS.64 [R4], R156 ;  /* 0x0000009c04007388 */ /* 0x000fe80000000a00 */
[----:B------:R-:W-:Y:S04]  /*10300*/  STS.64 [R4+0x800], R158 ;  /* 0x0008009e04007388 */ /* 0x000fe80000000a00 */
[----:B------:R-:W-:Y:S04]  /*10310*/  STS.64 [R3], R132 ;  /* 0x0000008403007388 */ /* 0x000fe80000000a00 */
[----:B------:R3:W-:Y:S04]  /*10320*/  STS.64 [R3+0x800], R134 ;  /* 0x0008008603007388 */ /* 0x0007e80000000a00 */
[----:B------:R-:W-:Y:S04]  /*10330*/  STS.64 [R6], R136 ;  /* 0x0000008806007388 */ /* 0x000fe80000000a00 */
[----:B------:R-:W-:Y:S01]  /*10340*/  STS.64 [R6+0x800], R138 ;  /* 0x0008008a06007388 */ /* 0x000fe20000000a00 */
[----:B--2---:R-:W-:-:S03]  /*10350*/  IADD3 R2, PT, PT, R5, R0, RZ ;  /* 0x0000000005027210 */ /* 0x004fc60007ffe0ff */
[----:B------:R-:W-:Y:S04]  /*10360*/  STS.64 [R0], R140 ;  /* 0x0000008c00007388 */ /* 0x000fe80000000a00 */
[----:B------:R2:W-:Y:S01]  /*10370*/  STS.64 [R0+0x800], R142 ;  /* 0x0008008e00007388 */ /* 0x0005e20000000a00 */
[----:B---3--:R-:W-:-:S05]  /*10380*/  IADD3 R3, PT, PT, R7, R0, RZ ;  /* 0x0000000007037210 */ /* 0x008fca0007ffe0ff */
[----:B------:R-:W-:Y:S04]  /*10390*/  STS.64 [R3], R160 ;  /* 0x000000a003007388 */ /* 0x000fe80000000a00 */
[----:B------:R3:W-:Y:S04]  /*103a0*/  STS.64 [R3+0x800], R162 ;  /* 0x000800a203007388 */ /* 0x0007e80000000a00 */
[----:B------:R-:W-:Y:S01]  /*103b0*/  STS.64 [R2], R144 ;  /* 0x0000009002007388 */ /* 0x000fe20000000a00 */
[----:B--2---:R-:W-:-:S03]  /*103c0*/  IADD3 R0, PT, PT, R7, R2, RZ ;  /* 0x0000000207007210 */ /* 0x004fc60007ffe0ff */
[----:B------:R2:W-:Y:S04]  /*103d0*/  STS.64 [R2+0x800], R146 ;  /* 0x0008009202007388 */ /* 0x0005e80000000a00 */
[----:B------:R-:W-:Y:S04]  /*103e0*/  STS.64 [R0], R164 ;  /* 0x000000a400007388 */ /* 0x000fe80000000a00 */
[----:B------:R1:W-:Y:S04]  /*103f0*/  STS.64 [R0+0x800], R166 ;  /* 0x000800a600007388 */ /* 0x0003e80000000a00 */
[----:B------:R-:W4:Y:S04]  /*10400*/  LD.E.64 R4, desc[UR4][R168.64+0xb0] ;  /* 0x0000b004a8047980 */ /* 0x000f28000c101b00 */
[----:B------:R-:W4:Y:S01]  /*10410*/  LD.E R6, desc[UR4][R168.64+0x60] ;  /* 0x00006004a8067980 */ /* 0x000f22000c101900 */
[----:B------:R-:W-:Y:S01]  /*10420*/  SHF.L.U32 R11, R232, 0x2, RZ ;  /* 0x00000002e80b7819 */ /* 0x000fe200000006ff */
[----:B---3--:R-:W3:Y:S01]  /*10430*/  @P1 MUFU.LG2 R3, R8 ;  /* 0x0000000800031308 */ /* 0x008ee20000000c00 */
[----:B------:R-:W3:Y:S01]  /*10440*/  S2R R14, SR_CTAID.X ;  /* 0x00000000000e7919 */ /* 0x000ee20000002500 */
[----:B------:R-:W-:-:S06]  /*10450*/  LOP3.LUT R7, R12, 0x10, RZ, 0xc0, !PT ;  /* 0x000000100c077812 */ /* 0x000fcc00078ec0ff */
[----:B--2---:R-:W2:Y:S01]  /*10460*/  @P0 MUFU.LG2 R2, R9 ;  /* 0x0000000900020308 */ /* 0x004ea20000000c00 */
[----:B-1----:R-:W-:Y:S01]  /*10470*/  LOP3.LUT R0, R11, 0x1f8, RZ, 0xc0, !PT ;  /* 0x000001f80b007812 */ /* 0x002fe200078ec0ff */
[----:B---3--:R-:W-:Y:S01]  /*10480*/  @P1 FMUL.FTZ R3, R3, 0.69314718246459960938 ;  /* 0x3f31721803031820 */ /* 0x008fe20000410000 */
[----:B------:R-:W-:Y:S02]  /*10490*/  SHF.R.U32.HI R8, RZ, 0x2, R232 ;  /* 0x00000002ff087819 */ /* 0x000fe400000116e8 */
[----:B------:R-:W-:Y:S02]  /*104a0*/  LOP3.LUT R0, R0, 0x38, R229, 0x78, !PT ;  /* 0x0000003800007812 */ /* 0x000fe400078e78e5 */
[----:B------:R-:W-:Y:S02]  /*104b0*/  LOP3.LUT R229, R229, 0x30, RZ, 0xc0, !PT ;  /* 0x00000030e5e57812 */ /* 0x000fe400078ec0ff */
[----:B------:R-:W-:Y:S01]  /*104c0*/  LEA R7, R0, R7, 0x2 ;  /* 0x0000000700077211 */ /* 0x000fe200078e10ff */
[----:B--2---:R-:W-:Y:S01]  /*104d0*/  @P0 FMUL.FTZ R2, R2, 0.69314718246459960938 ;  /* 0x3f31721802020820 */ /* 0x004fe20000410000 */
[----:B------:R-:W-:-:S02]  /*104e0*/  LOP3.LUT R229, R229, 0x7, R8, 0xf8, !PT ;  /* 0x00000007e5e57812 */ /* 0x000fc400078ef808 */
[----:B------:R-:W-:Y:S01]  /*104f0*/  MOV R9, 0xff800000 ;  /* 0xff80000000097802 */ /* 0x000fe20000000f00 */
[C---:B-----5:R-:W-:Y:S01]  /*10500*/  @P1 FFMA.FTZ R9, R10.reuse, R150, R3 ;  /* 0x000000960a091223 */ /* 0x060fe20000010003 */
[----:B------:R-:W-:Y:S01]  /*10510*/  MOV R8, 0xff800000 ;  /* 0xff80000000087802 */ /* 0x000fe20000000f00 */
[----:B------:R-:W-:Y:S01]  /*10520*/  @P0 FFMA.FTZ R8, R10, R149, R2 ;  /* 0x000000950a080223 */ /* 0x000fe20000010002 */
[----:B------:R-:W-:Y:S01]  /*10530*/  LOP3.LUT P0, RZ, R232, 0x3, RZ, 0xc0, !PT ;  /* 0x00000003e8ff7812 */ /* 0x000fe2000780c0ff */
[----:B------:R1:W5:Y:S01]  /*10540*/  LD.E R10, desc[UR4][R168.64+0xcc] ;  /* 0x0000cc04a80a7980 */ /* 0x000362000c101900 */
[----:B------:R-:W-:-:S03]  /*10550*/  SHF.L.U32 R12, R14, 0x6, RZ ;  /* 0x000000060e0c7819 */ /* 0x000fc600000006ff */
[----:B------:R1:W5:Y:S01]  /*10560*/  LD.E.64 R2, desc[UR4][R168.64+0xa8] ;  /* 0x0000a804a8027980 */ /* 0x000362000c101b00 */
[----:B------:R-:W-:Y:S01]  /*10570*/  BSSY.RECONVERGENT B0, `(.L_x_1548) ;  /* 0x0000019000007945 */ /* 0x000fe20003800200 */
[----:B----4-:R-:W-:-:S04]  /*10580*/  IMAD R0, R4, UR8, R251 ;  /* 0x0000000804007c24 */ /* 0x010fc8000f8e02fb */
[----:B------:R-:W-:Y:S01]  /*10590*/  IMAD R4, R0, R6, R13 ;  /* 0x0000000600047224 */ /* 0x000fe200078e020d */
[----:B------:R-:W-:Y:S02]  /*105a0*/  IADD3 R0, PT, PT, R228, R7, RZ ;  /* 0x00000007e4007210 */ /* 0x000fe40007ffe0ff */
[----:B------:R1:W5:Y:S01]  /*105b0*/  LD.E.64 R6, desc[UR4][R168.64+0x78] ;  /* 0x00007804a8067980 */ /* 0x000362000c101b00 */
[----:B------:R-:W-:Y:S01]  /*105c0*/  IMAD R4, R5, R4, R12 ;  /* 0x0000000405047224 */ /* 0x000fe200078e020c */
[----:B------:R-:W-:Y:S06]  /*105d0*/  BAR.SYNC.DEFER_BLOCKING 0x0 ;  /* 0x0000000000007b1d */ /* 0x000fec0000010000 */
[----:B------:R1:W2:Y:S04]  /*105e0*/  LDS.128 R40, [R0] ;  /* 0x0000000000287984 */ /* 0x0002a80000000c00 */
[----:B------:R1:W3:Y:S04]  /*105f0*/  LDS.128 R36, [R0+0x800] ;  /* 0x0008000000247984 */ /* 0x0002e80000000c00 */
[----:B------:R1:W4:Y:S04]  /*10600*/  LDS.128 R32, [R0+0x1000] ;  /* 0x0010000000207984 */ /* 0x0003280000000c00 */
[----:B------:R1:W1:Y:S04]  /*10610*/  LDS.128 R28, [R0+0x1800] ;  /* 0x00180000001c7984 */ /* 0x0002680000000c00 */
[----:B------:R1:W1:Y:S04]  /*10620*/  LDS.128 R24, [R0+0x2000] ;  /* 0x0020000000187984 */ /* 0x0002680000000c00 */
[----:B------:R1:W1:Y:S04]  /*10630*/  LDS.128 R20, [R0+0x2800] ;  /* 0x0028000000147984 */ /* 0x0002680000000c00 */
[----:B------:R1:W1:Y:S04]  /*10640*/  LDS.128 R16, [R0+0x3000] ;  /* 0x0030000000107984 */ /* 0x0002680000000c00 */
[----:B------:R1:W1:Y:S01]  /*10650*/  LDS.128 R12, [R0+0x3800] ;  /* 0x00380000000c7984 */ /* 0x0002620000000c00 */
[----:B------:R-:W-:Y:S05]  /*10660*/  @P0 BRA `(.L_x_1549) ;  /* 0x0000000000240947 */ /* 0x000fea0003800000 */
[C---:B------:R-:W-:Y:S01]  /*10670*/  VIADD R5, R229.reuse, 0x8 ;  /* 0x00000008e5057836 */ /* 0x040fe20000000000 */
[C---:B-1----:R-:W-:Y:S02]  /*10680*/  IADD3 R0, P0, PT, R4.reuse, R229, RZ ;  /* 0x000000e504007210 */ /* 0x042fe40007f1e0ff */
[-C--:B------:R-:W-:Y:S02]  /*10690*/  ISETP.GE.AND P2, PT, R229, R252.reuse, PT ;  /* 0x000000fce500720c */ /* 0x080fe40003f46270 */
[----:B------:R-:W-:Y:S02]  /*106a0*/  ISETP.GE.AND P1, PT, R5, R252, PT ;  /* 0x000000fc0500720c */ /* 0x000fe40003f26270 */
[----:B------:R-:W-:Y:S02]  /*106b0*/  LEA.HI.X.SX32 R5, R4, RZ, 0x1, P0 ;  /* 0x000000ff04057211 */ /* 0x000fe400000f0eff */
[----:B-----5:R-:W-:-:S04]  /*106c0*/  LEA R2, P0, R0, R2, 0x2 ;  /* 0x0000000200027211 */ /* 0x020fc800078010ff */
[----:B------:R-:W-:-:S05]  /*106d0*/  LEA.HI.X R3, R0, R3, R5, 0x2, P0 ;  /* 0x0000000300037211 */ /* 0x000fca00000f1405 */
[----:B------:R1:W-:Y:S04]  /*106e0*/  @!P2 ST.E desc[UR4][R2.64], R9 ;  /* 0x000000090200a985 */ /* 0x0003e8000c101904 */
[----:B------:R1:W-:Y:S02]  /*106f0*/  @!P1 ST.E desc[UR4][R2.64+0x20], R8 ;  /* 0x0000200802009985 */ /* 0x0003e4000c101904 */
.L_x_1549:
[----:B------:R-:W-:Y:S05]  /*10700*/  BSYNC.RECONVERGENT B0 ;  /* 0x0000000000007941 */ /* 0x000fea0003800200 */
.L_x_1548:
[----:B------:R-:W2:Y:S01]  /*10710*/  LD.E R5, desc[UR4][R168.64+0xc0] ;  /* 0x0000c004a8057980 */ /* 0x000ea2000c101900 */
[C---:B-1---5:R-:W-:Y:S01]  /*10720*/  LOP3.LUT R2, R11.reuse, 0xfc0, RZ, 0xc0, !PT ;  /* 0x00000fc00b027812 */ /* 0x062fe200078ec0ff */
[----:B------:R-:W-:Y:S01]  /*10730*/  IMAD R0, R4, R10, RZ ;  /* 0x0000000a04007224 */ /* 0x000fe200078e02ff */
[----:B------:R-:W-:Y:S02]  /*10740*/  SHF.R.U32.HI R232, RZ, 0x4, R232 ;  /* 0x00000004ffe87819 */ /* 0x000fe400000116e8 */
[----:B------:R-:W-:Y:S02]  /*10750*/  LOP3.LUT R2, R2, 0x3c, R11, 0xf8, !PT ;  /* 0x0000003c02027812 */ /* 0x000fe400078ef80b */
[----:B------:R-:W-:Y:S01]  /*10760*/  LOP3.LUT R11, R11, 0x3c, RZ, 0xc0, !PT ;  /* 0x0000003c0b0b7812 */ /* 0x000fe200078ec0ff */
[----:B------:R-:W-:Y:S01]  /*10770*/  VIADD R4, R232, 0x8 ;  /* 0x00000008e8047836 */ /* 0x000fe20000000000 */
[----:B------:R-:W-:Y:S02]  /*10780*/  IADD3 R3, P0, PT, R0, R2, RZ ;  /* 0x0000000200037210 */ /* 0x000fe40007f1e0ff */
[----:B------:R-:W-:-:S02]  /*10790*/  MOV R8, 0x1e0 ;  /* 0x000001e000087802 */ /* 0x000fc40000000f00 */
[----:B------:R-:W-:Y:S02]  /*107a0*/  LEA.HI.X.SX32 R0, R0, RZ, 0x1, P0 ;  /* 0x000000ff00007211 */ /* 0x000fe400000f0eff */
[----:B------:R-:W-:Y:S01]  /*107b0*/  LEA R2, P2, R3, R6, 0x2 ;  /* 0x0000000603027211 */ /* 0x000fe200078410ff */
[----:B------:R-:W-:-:S03]  /*107c0*/  VIADD R6, R232, 0x18 ;  /* 0x00000018e8067836 */ /* 0x000fc60000000000 */
[----:B------:R-:W-:Y:S01]  /*107d0*/  LEA.HI.X R3, R3, R7, R0, 0x2, P2 ;  /* 0x0000000703037211 */ /* 0x000fe200010f1400 */
[C---:B------:R-:W-:Y:S01]  /*107e0*/  VIADD R0, R232.reuse, 0x10 ;  /* 0x00000010e8007836 */ /* 0x040fe20000000000 */
[----:B--2---:R-:W-:Y:S01]  /*107f0*/  ISETP.GE.AND P0, PT, R11, R5, PT ;  /* 0x000000050b00720c */ /* 0x004fe20003f06270 */
[----:B------:R-:W-:-:S03]  /*10800*/  VIADD R5, R232, 0x20 ;  /* 0x00000020e8057836 */ /* 0x000fc60000000000 */
[-C--:B------:R-:W-:Y:S02]  /*10810*/  ISETP.GE.OR P1, PT, R232, R252.reuse, P0 ;  /* 0x000000fce800720c */ /* 0x080fe40000726670 */
[-C--:B------:R-:W-:Y:S01]  /*10820*/  ISETP.GE.OR P6, PT, R4, R252.reuse, P0 ;  /* 0x000000fc0400720c */ /* 0x080fe200007c6670 */
[----:B------:R-:W-:Y:S01]  /*10830*/  VIADD R4, R232, 0x28 ;  /* 0x00000028e8047836 */ /* 0x000fe20000000000 */
[-C--:B------:R-:W-:Y:S01]  /*10840*/  ISETP.GE.OR P5, PT, R0, R252.reuse, P0 ;  /* 0x000000fc0000720c */ /* 0x080fe200007a6670 */
[----:B------:R-:W-:Y:S01]  /*10850*/  VIADD R0, R232, 0x30 ;  /* 0x00000030e8007836 */ /* 0x000fe20000000000 */
[-C--:B------:R-:W-:Y:S01]  /*10860*/  ISETP.GE.OR P4, PT, R6, R252.reuse, P0 ;  /* 0x000000fc0600720c */ /* 0x080fe20000786670 */
[----:B------:R-:W-:Y:S01]  /*10870*/  VIADD R232, R232, 0x38 ;  /* 0x00000038e8e87836 */ /* 0x000fe20000000000 */
[-C--:B------:R-:W-:Y:S01]  /*10880*/  ISETP.GE.OR P3, PT, R5, R252.reuse, P0 ;  /* 0x000000fc0500720c */ /* 0x080fe20000766670 */
[----:B------:R-:W-:Y:S01]  /*10890*/  IMAD.MOV.U32 R5, RZ, RZ, 0x0 ;  /* 0x00000000ff057424 */ /* 0x000fe200078e00ff */
[----:B------:R-:W-:Y:S01]  /*108a0*/  ISETP.GE.OR P2, PT, R4, R252, P0 ;  /* 0x000000fc0400720c */ /* 0x000fe20000746670 */
[----:B------:R-:W-:-:S02]  /*108b0*/  IMAD.MOV.U32 R4, RZ, RZ, R8 ;  /* 0x000000ffff047224 */ /* 0x000fc400078e0008 */
[----:B------:R-:W-:Y:S01]  /*108c0*/  @!P1 ST.E.128 desc[UR4][R2.64], R40 ;  /* 0x0000002802009985 */ /* 0x000fe2000c101d04 */
[-C--:B------:R-:W-:Y:S02]  /*108d0*/  ISETP.GE.OR P1, PT, R0, R252.reuse, P0 ;  /* 0x000000fc0000720c */ /* 0x080fe40000726670 */
[----:B------:R-:W-:Y:S01]  /*108e0*/  ISETP.GE.OR P0, PT, R232, R252, P0 ;  /* 0x000000fce800720c */ /* 0x000fe20000706670 */
[----:B---3--:R-:W-:Y:S04]  /*108f0*/  @!P6 ST.E.128 desc[UR4][R2.64+0x800], R36 ;  /* 0x000800240200e985 */ /* 0x008fe8000c101d04 */
[----:B----4-:R-:W-:Y:S04]  /*10900*/  @!P5 ST.E.128 desc[UR4][R2.64+0x1000], R32 ;  /* 0x001000200200d985 */ /* 0x010fe8000c101d04 */
[----:B------:R-:W-:Y:S04]  /*10910*/  @!P4 ST.E.128 desc[UR4][R2.64+0x1800], R28 ;  /* 0x0018001c0200c985 */ /* 0x000fe8000c101d04 */
[----:B------:R-:W-:Y:S04]  /*10920*/  @!P3 ST.E.128 desc[UR4][R2.64+0x2000], R24 ;  /* 0x002000180200b985 */ /* 0x000fe8000c101d04 */
[----:B------:R-:W-:Y:S04]  /*10930*/  @!P2 ST.E.128 desc[UR4][R2.64+0x2800], R20 ;  /* 0x002800140200a985 */ /* 0x000fe8000c101d04 */
[----:B------:R1:W-:Y:S02]  /*10940*/  @!P1 ST.E.128 desc[UR4][R2.64+0x3000], R16 ;  /* 0x0030001002009985 */ /* 0x0003e4000c101d04 */
[----:B-1----:R-:W-:Y:S05]  /*10950*/  @P0 RET.REL.NODEC R4 `(_ZN5flash24flash_fwd_splitkv_kernelI23Flash_fwd_kernel_traitsILi64ELi64ELi256ELi4ELb0ELb0EN7cutlass6half_tE19Flash_kernel_traitsILi64ELi64ELi256ELi4ES3_EELb0ELb0ELb0ELb0ELb0ELb0ELb1ELb0EEEvNS_16Flash_fwd_paramsE) ;  /* 0xfffffef404a80950 */ /* 0x002fea0003c3ffff */
[----:B------:R1:W-:Y:S02]  /*10960*/  ST.E.128 desc[UR4][R2.64+0x3800], R12 ;  /* 0x0038000c02007985 */ /* 0x0003e4000c101d04 */
[----:B-1----:R-:W-:Y:S02]  /*10970*/  MOV R2, R8 ;  /* 0x0000000800027202 */ /* 0x002fe40000000f00 */
[----:B------:R-:W-:-:S04]  /*10980*/  MOV R3, 0x0 ;  /* 0x0000000000037802 */ /* 0x000fc80000000f00 */
[----:B------:R-:W-:Y:S05]  /*10990*/  RET.REL.NODEC R2 `(_ZN5flash24flash_fwd_splitkv_kernelI23Flash_fwd_kernel_traitsILi64ELi64ELi256ELi4ELb0ELb0EN7cutlass6half_tE19Flash_kernel_traitsILi64ELi64ELi256ELi4ES3_EELb0ELb0ELb0ELb0ELb0ELb0ELb1ELb0EEEvNS_16Flash_fwd_paramsE) ;  /* 0xfffffef402987950 */ /* 0x000fea0003c3ffff */
.L_x_1547:
[----:B------:R-:W-:Y:S01]  /*109a0*/  IMAD.MOV.U32 R0, RZ, RZ, 0x2 ;  /* 0x00000002ff007424 */ /* 0x000fe200078e00ff */
[----:B------:R-:W-:Y:S01]  /*109b0*/  MOV R2, R246 ;  /* 0x000000f600027202 */ /* 0x000fe20000000f00 */
[----:B------:R-:W-:Y:S01]  /*109c0*/  IMAD.MOV.U32 R4, RZ, RZ, -0x1 ;  /* 0xffffffffff047424 */ /* 0x000fe200078e00ff */
[----:B------:R-:W-:-:S07]  /*109d0*/  MOV R3, 0x1f ;  /* 0x0000001f00037802 */ /* 0x000fce0000000f00 */
[----:B-1---5:R-:W-:Y:S05]  /*109e0*/  WARPSYNC.COLLECTIVE R4, `(.L_x_1550) ;  /* 0x0000000004087348 */ /* 0x022fea0003c00000 */
[----:B------:R2:W3:Y:S02]  /*109f0*/  SHFL.BFLY P0, R0, R2, R0, R3 ;  /* 0x0c00000002007389 */ /* 0x0004e40000000003 */
[----:B-123-5:R-:W-:Y:S05]  /*10a00*/  ENDCOLLECTIVE ;  /* 0x000000000000791b */ /* 0x02efea0003800000 */
.L_x_1550:
[----:B------:R-:W-:Y:S02]  /*10a10*/  MOV R5, R0 ;  /* 0x0000000000057202 */ /* 0x000fe40000000f00 */
[----:B------:R-:W-:-:S03]  /*10a20*/  MOV R0, 0x1 ;  /* 0x0000000100007802 */ /* 0x000fc60000000f00 */
[----:B------:R-:W-:-:S04]  /*10a30*/  FADD.FTZ R5, R5, R246 ;  /* 0x000000f605057221 */ /* 0x000fc80000010000 */
[----:B------:R-:W-:-:S07]  /*10a40*/  IMAD.MOV.U32 R2, RZ, RZ, R5 ;  /* 0x000000ffff027224 */ /* 0x000fce00078e0005 */
[----:B------:R-:W-:Y:S05]  /*10a50*/  WARPSYNC.COLLECTIVE R4, `(.L_x_1551) ;  /* 0x0000000004087348 */ /* 0x000fea0003c00000 */
[----:B------:R1:W2:Y:S02]  /*10a60*/  SHFL.BFLY P0, R0, R2, R0, R3 ;  /* 0x0c00000002007389 */ /* 0x0002a40000000003 */
[----:B-12---:R-:W-:Y:S05]  /*10a70*/  ENDCOLLECTIVE ;  /* 0x000000000000791b */ /* 0x006fea0003800000 */
.L_x_1551:
[----:B------:R-:W-:Y:S01]  /*10a80*/  IMAD.MOV.U32 R8, RZ, RZ, R0 ;  /* 0x000000ffff087224 */ /* 0x000fe200078e0000 */
[----:B------:R-:W-:Y:S02]  /*10a90*/  MOV R0, 0x2 ;  /* 0x0000000200007802 */ /* 0x000fe40000000f00 */
[----:B------:R-:W-:Y:S01]  /*10aa0*/  MOV R2, R247 ;  /* 0x000000f700027202 */ /* 0x000fe20000000f00 */
[----:B------:R-:W-:-:S07]  /*10ab0*/  FADD.FTZ R8, R5, R8 ;  /* 0x0000000805087221 */ /* 0x000fce0000010000 */
[----:B------:R-:W-:Y:S05]  /*10ac0*/  WARPSYNC.COLLECTIVE R4, `(.L_x_1552) ;  /* 0x0000000004087348 */ /* 0x000fea0003c00000 */
[----:B------:R1:W2:Y:S02]  /*10ad0*/  SHFL.BFLY P0, R0, R2, R0, R3 ;  /* 0x0c00000002007389 */ /* 0x0002a40000000003 */
[----:B-12---:R-:W-:Y:S05]  /*10ae0*/  ENDCOLLECTIVE ;  /* 0x000000000000791b */ /* 0x006fea0003800000 */
.L_x_1552:
[----:B------:R-:W-:Y:S01]  /*10af0*/  IMAD.MOV.U32 R2, RZ, RZ, R0 ;  /* 0x000000ffff027224 */ /* 0x000fe200078e0000 */
[----:B------:R-:W-:-:S03]  /*10b00*/  MOV R0, 0x1 ;  /* 0x0000000100007802 */ /* 0x000fc60000000f00 */
[----:B------:R-:W-:-:S07]  /*10b10*/  FADD.FTZ R2, R2, R247 ;  /* 0x000000f702027221 */ /* 0x000fce0000010000 */
[----:B------:R-:W-:Y:S05]  /*10b20*/  WARPSYNC.COLLECTIVE R4, `(.L_x_1553) ;  /* 0x0000000004087348 */ /* 0x000fea0003c00000 */
[----:B------:R1:W2:Y:S02]  /*10b30*/  SHFL.BFLY P0, R0, R2, R0, R3 ;  /* 0x0c00000002007389 */ /* 0x0002a40000000003 */
[----:B-12---:R-:W-:Y:S05]  /*10b40*/  ENDCOLLECTIVE ;  /* 0x000000000000791b */ /* 0x006fea0003800000 */
.L_x_1553:
[----:B------:R-:W-:Y:S01]  /*10b50*/  MOV R9, R0 ;  /* 0x0000000000097202 */ /* 0x000fe20000000f00 */
[----:B------:R-:W-:Y:S06]  /*10b60*/  BRA `(.L_x_1554) ;  /* 0xfffffff000f47947 */ /* 0x000fec000383ffff */
.L_x_1555:
        /* <DEDUP_REMOVED lines=9> */
.L_x_14728:


//--------------------- .text._ZN5flash24flash_fwd_splitkv_kernelI23Flash_fwd_kernel_traitsILi64ELi64ELi256ELi4ELb0ELb0EN7cutlass6half_tE19Flash_kernel_traitsILi64ELi64ELi256ELi4ES3_EELb0ELb0ELb0ELb0ELb0ELb1ELb1ELb0EEEvNS_16Flash_fwd_paramsE --------------------------
	.section	.text._ZN5flash24flash_fwd_splitkv_kernelI23Flash_fwd_kernel_traitsILi64ELi64ELi256ELi4ELb0ELb0EN7cutlass6half_tE19Flash_kernel_traitsILi64ELi64ELi256ELi4ES3_EELb0ELb0ELb0ELb0ELb0ELb1ELb1ELb0EEEvNS_16Flash_fwd_paramsE,"ax",@progbits
	.align	128
        .global         _ZN5flash24flash_fwd_splitkv_kernelI23Flash_fwd_kernel_traitsILi64ELi64ELi256ELi4ELb0ELb0EN7cutlass6half_tE19Flash_kernel_traitsILi64ELi64ELi256ELi4ES3_EELb0ELb0ELb0ELb0ELb0ELb1ELb1ELb0EEEvNS_16Flash_fwd_paramsE
        .type           _ZN5flash24flash_fwd_splitkv_kernelI23Flash_fwd_kernel_traitsILi64ELi64ELi256ELi4ELb0ELb0EN7cutlass6half_tE19Flash_kernel_traitsILi64ELi64ELi256ELi4ES3_EELb0ELb0ELb0ELb0ELb0ELb1ELb1ELb0EEEvNS_16Flash_fwd_paramsE,@function
        .size           _ZN5flash24flash_fwd_splitkv_kernelI23Flash_fwd_kernel_traitsILi64ELi64ELi256ELi4ELb0ELb0EN7cutlass6half_tE19Flash_kernel_traitsILi64ELi64ELi256ELi4ES3_EELb0ELb0ELb0ELb0ELb0ELb1ELb1ELb0EEEvNS_16Flash_fwd_paramsE,(.L_x_14729 - _ZN5flash24flash_fwd_splitkv_kernelI23Flash_fwd_kernel_traitsILi64ELi64ELi256ELi4ELb0ELb0EN7cutlass6half_tE19Flash_kernel_traitsILi64ELi64ELi256ELi4ES3_EELb0ELb0ELb0ELb0ELb0ELb1ELb1ELb0EEEvNS_16Flash_fwd_paramsE)
        .other          _ZN5flash24flash_fwd_splitkv_kernelI23Flash_fwd_kernel_traitsILi64ELi64ELi256ELi4ELb0ELb0EN7cutlass6half_tE19Flash_kernel_traitsILi64ELi64ELi256ELi4ES3_EELb0ELb0ELb0ELb0ELb0ELb1ELb1ELb0EEEvNS_16Flash_fwd_paramsE,@"STO_CUDA_ENTRY STV_DEFAULT"
_ZN5flash24flash_fwd_splitkv_kernelI23Flash_fwd_kernel_traitsILi64ELi64ELi256ELi4ELb0ELb0EN7cutlass6half_tE19Flash_kernel_traitsILi64ELi64ELi256ELi4ES3_EELb0ELb0ELb0ELb0ELb0ELb1ELb1ELb0EEEvNS_16Flash_fwd_paramsE:
.text._ZN5flash24flash_fwd_splitkv_kernelI23Flash_fwd_kernel_traitsILi64ELi64ELi256ELi4ELb0ELb0EN7cutlass6half_tE19Flash_kernel_traitsILi64ELi64ELi256ELi4ES3_EELb0ELb0ELb0ELb0ELb0ELb1ELb1ELb0EEEvNS_16Flash_fwd_paramsE:
        /* <DEDUP_REMOVED lines=30> */
[----:B-1----:R-:W-:Y:S05]  /*01e0*/  CALL.REL.NOINC `($_ZN5flash24flash_fwd_splitkv_kernelI23Flash_fwd_kernel_traitsILi64ELi64ELi256ELi4ELb0ELb0EN7cutlass6half_tE19Flash_kernel_traitsILi64ELi64ELi256ELi4ES3_EELb0ELb0ELb0ELb0ELb0ELb1ELb1ELb0EEEvNS_16Flash_fwd_paramsE$_ZN5flash30compute_attn_1rowblock_splitkvI23Flash_fwd_kernel_traitsILi64ELi64ELi256ELi4ELb0ELb0EN7cutlass6half_tE19Flash_kernel_traitsILi64ELi64ELi256ELi4ES3_EELb0ELb0ELb0ELb0ELb0ELb1ELb1ELb0ENS_16Flash_fwd_paramsEEEvRKT8_iiiii) ;  /* 0x0000000000087944 */ /* 0x002fea0003c00000 */
[----:B------:R-:W-:Y:S05]  /*01f0*/  BSYNC.RECONVERGENT B2 ;  /* 0x0000000000027941 */ /* 0x000fea0003800200 */
.L_x_1556:
[----:B------:R-:W-:Y:S05]  /*0200*/  EXIT ;  /* 0x000000000000794d */ /* 0x000fea0003800000 */
        .type           $_ZN5flash24flash_fwd_splitkv_kernelI23Flash_fwd_kernel_traitsILi64ELi64ELi256ELi4ELb0ELb0EN7cutlass6half_tE19Flash_kernel_traitsILi64ELi64ELi256ELi4ES3_EELb0ELb0ELb0ELb0ELb0ELb1ELb1ELb0EEEvNS_16Flash_fwd_paramsE$_ZN5flash30compute_attn_1rowblock_splitkvI23Flash_fwd_kernel_traitsILi64ELi64ELi256ELi4ELb0ELb0EN7cutlass6half_tE19Flash_kernel_traitsILi64ELi64ELi256ELi4ES3_EELb0ELb0ELb0ELb0ELb0ELb1ELb1ELb0ENS_16Flash_fwd_paramsEEEvRKT8_iiiii,@function
        .size           $_ZN5flash24flash_fwd_splitkv_kernelI23Flash_fwd_kernel_traitsILi64ELi64ELi256ELi4ELb0ELb0EN7cutlass6half_tE19Flash_kernel_traitsILi64ELi64ELi256ELi4ES3_EELb0ELb0ELb0ELb0ELb0ELb1ELb1ELb0EEEvNS_16Flash_fwd_paramsE$_ZN5flash30compute_attn_1rowblock_splitkvI23Flash_fwd_kernel_traitsILi64ELi64ELi256ELi4ELb0ELb0EN7cutlass6half_tE19Flash_kernel_traitsILi64ELi64ELi256ELi4ES3_EELb0ELb0ELb0ELb0ELb0ELb1ELb1ELb0ENS_16Flash_fwd_paramsEEEvRKT8_iiiii,(.L_x_14729 - $_ZN5flash24flash_fwd_splitkv_kernelI23Flash_fwd_kernel_traitsILi64ELi64ELi256ELi4ELb0ELb0EN7cutlass6half_tE19Flash_kernel_traitsILi64ELi64ELi256ELi4ES3_EELb0ELb0ELb0ELb0ELb0ELb1ELb1ELb0EEEvNS_16Flash_fwd_paramsE$_ZN5flash30compute_attn_1rowblock_splitkvI23Flash_fwd_kernel_traitsILi64ELi64ELi256ELi4ELb0ELb0EN7cutlass6half_tE19Flash_kernel_traitsILi64ELi64ELi256ELi4ES3_EELb0ELb0ELb0ELb0ELb0ELb1ELb1ELb0ENS_16Flash_fwd_paramsEEEvRKT8_iiiii)
$_ZN5flash24flash_fwd_splitkv_kernelI23Flash_fwd_kernel_traitsILi64ELi64ELi256ELi4ELb0ELb0EN7cutlass6half_tE19Flash_kernel_traitsILi64ELi64ELi256ELi4ES3_EELb0ELb0ELb0ELb0ELb0ELb1ELb1ELb0EEEvNS_16Flash_fwd_paramsE$_ZN5flash30compute_attn_1rowblock_splitkvI23Flash_fwd_kernel_traitsILi64ELi64ELi256ELi4ELb0ELb0EN7cutlass6half_tE19Flash_kernel_traitsILi64ELi64ELi256ELi4ES3_EELb0ELb0ELb0ELb0ELb0ELb1ELb1ELb0ENS_16Flash_fwd_paramsEEEvRKT8_iiiii:
        /* <DEDUP_REMOVED lines=39> */
.L_x_1558:
[----:B------:R-:W-:Y:S05]  /*0480*/  BSYNC.RECONVERGENT B0 ;  /* 0x0000000000007941 */ /* 0x000fea0003800200 */
.L_x_1557:
[----:B------:R-:W-:Y:S04]  /*0490*/  BSSY.RECONVERGENT B0, `(.L_x_1559) ;  /* 0x0000007000007945 */ /* 0x000fe80003800200 */
[----:B------:R-:W-:Y:S05]  /*04a0*/  @!P3 BRA `(.L_x_1560) ;  /* 0x000000000014b947 */ /* 0x000fea0003800000 */
[----:B------:R-:W3:Y:S02]  /*04b0*/  LD.E.U8 R0, desc[UR4][R134.64+0x1b2] ;  /* 0x0001b20486007980 */ /* 0x000ee4000c101100 */
[----:B---3--:R-:W-:-:S13]  /*04c0*/  ISETP.NE.AND P1, PT, R0, RZ, PT ;  /* 0x000000ff0000720c */ /* 0x008fda0003f25270 */
[----:B-1---5:R-:W3:Y:S02]  /*04d0*/  @P1 LD.E R4, desc[UR4][R2.64+0x4] ;  /* 0x0000040402041980 */ /* 0x022ee4000c101900 */
[----:B---3--:R-:W-:-:S06]  /*04e0*/  @P1 IADD3 R4, PT, PT, R4, -R15, RZ ;  /* 0x8000000f04041210 */ /* 0x008fcc0007ffe0ff */
[----:B------:R3:W5:Y:S02]  /*04f0*/  @!P1 LD.E R4, desc[UR4][R2.64] ;  /* 0x0000000402049980 */ /* 0x000764000c101900 */
.L_x_1560:
[----:B------:R-:W-:Y:S05]  /*0500*/  BSYNC.RECONVERGENT B0 ;  /* 0x0000000000007941 */ /* 0x000fea0003800200 */
.L_x_1559:
        /* <DEDUP_REMOVED lines=8> */
.L_x_1562:
[----:B--23--:R-:W2:Y:S01]  /*0590*/  LD.E.64 R2, desc[UR4][R134.64+0x108] ;  /* 0x0001080486027980 */ /* 0x00cea2000c101b00 */
[----:B------:R-:W-:Y:S01]  /*05a0*/  BSSY.RECONVERGENT B0, `(.L_x_1564) ;  /* 0x0000006000007945 */ /* 0x000fe20003800200 */
[----:B------:R-:W-:Y:S01]  /*05b0*/  IMAD.MOV.U32 R0, RZ, RZ, RZ ;  /* 0x000000ffff007224 */ /* 0x000fe200078e00ff */
[----:B--2---:R-:W-:-:S04]  /*05c0*/  ISETP.NE.U32.AND P0, PT, R2, RZ, PT ;  /* 0x000000ff0200720c */ /* 0x004fc80003f05070 */
[----:B------:R-:W-:-:S13]  /*05d0*/  ISETP.NE.AND.EX P0, PT, R3, RZ, PT, P0 ;  /* 0x000000ff0300720c */ /* 0x000fda0003f05300 */
[----:B------:R-:W-:Y:S05]  /*05e0*/  @!P0 BRA `(.L_x_1565) ;  /* 0x0000000000048947 */ /* 0x000fea0003800000 */
[----:B------:R2:W5:Y:S02]  /*05f0*/  LD.E R0, desc[UR4][R134.64+0xbc] ;  /* 0x0000bc0486007980 */ /* 0x000564000c101900 */
.L_x_1565:
[----:B------:R-:W-:Y:S05]  /*0600*/  BSYNC.RECONVERGENT B0 ;  /* 0x0000000000007941 */ /* 0x000fea0003800200 */
.L_x_1564:
[----:B-----5:R-:W-:Y:S02]  /*0610*/  IADD3 R24, PT, PT, R0, R4, -R12 ;  /* 0x0000000400187210 */ /* 0x020fe40007ffe80c */
.L_x_1563:
[----:B------:R-:W-:Y:S05]  /*0620*/  BSYNC.RECONVERGENT B1 ;  /* 0x0000000000017941 */ /* 0x000fea0003800200 */
.L_x_1561:
[----:B------:R-:W3:Y:S01]  /*0630*/  S2R R38, SR_CTAID.X ;  /* 0x0000000000267919 */ /* 0x000ee20000002500 */
[----:B------:R-:W-:Y:S01]  /*0640*/  MOV R14, 0x1f0 ;  /* 0x000001f0000e7802 */ /* 0x000fe20000000f00 */
[----:B------:R-:W-:-:S03]  /*0650*/  IMAD.MOV.U32 R3, RZ, RZ, 0x0 ;  /* 0x00000000ff037424 */ /* 0x000fc600078e00ff */
[----:B------:R-:W-:Y:S01]  /*0660*/  MOV R2, R14 ;  /* 0x0000000e00027202 */ /* 0x000fe20000000f00 */
[----:B---3--:R-:W-:-:S05]  /*0670*/  IMAD.SHL.U32 R35, R38, 0x40, RZ ;  /* 0x0000004026237824 */ /* 0x008fca00078e00ff */
[----:B------:R-:W-:-:S13]  /*0680*/  ISETP.GT.AND P0, PT, R33, R35, PT ;  /* 0x000000232100720c */ /* 0x000fda0003f04270 */
[----:B-12---:R-:W-:Y:S05]  /*0690*/  @!P0 RET.REL.NODEC R2 `(_ZN5flash24flash_fwd_splitkv_kernelI23Flash_fwd_kernel_traitsILi64ELi64ELi256ELi4ELb0ELb0EN7cutlass6half_tE19Flash_kernel_traitsILi64ELi64ELi256ELi4ES3_EELb0ELb0ELb0ELb0ELb0ELb1ELb1ELb0EEEvNS_16Flash_fwd_paramsE) ;  /* 0xfffffff802588950 */ /* 0x006fea0003c3ffff */
        /* <DEDUP_REMOVED lines=46> */
[----:B------:R-:W2:Y:S04]  /*0980*/  LD.E R8, desc[UR4][R134.64+0xc0] ;  /* 0x0000c00486087980 */ /* 0x000ea8000c101900 */
[----:B------:R-:W2:Y:S04]  /*0990*/  LD.E.64 R2, desc[UR4][R134.64+0x78] ;  /* 0x0000780486027980 */ /* 0x000ea8000c101b00 */
[----:B------:R-:W2:Y:S01]  /*09a0*/  LD.E.64 R134, desc[UR4][R134.64+0xa8] ;  /* 0x0000a80486867980 */ /* 0x000ea2000c101b00 */
[----:B---3--:R-:W-:-:S04]  /*09b0*/  IMAD R0, R6, UR8, R36 ;  /* 0x0000000806007c24 */ /* 0x008fc8000f8e0224 */
[----:B----4-:R-:W-:-:S04]  /*09c0*/  IMAD R0, R0, R4, R9 ;  /* 0x0000000400007224 */ /* 0x010fc800078e0209 */
[----:B------:R-:W-:Y:S02]  /*09d0*/  IMAD R7, R7, R0, R35 ;  /* 0x0000000007077224 */ /* 0x000fe400078e0223 */
[----:B------:R-:W-:Y:S02]  /*09e0*/  IMAD.SHL.U32 R0, R227, 0x4, RZ ;  /* 0x00000004e3007824 */ /* 0x000fe400078e00ff */
[----:B-----5:R-:W-:Y:S01]  /*09f0*/  IMAD R4, R7, R5, RZ ;  /* 0x0000000507047224 */ /* 0x020fe200078e02ff */
[----:B------:R-:W-:Y:S02]  /*0a00*/  SHF.R.U32.HI R227, RZ, 0x4, R227 ;  /* 0x00000004ffe37819 */ /* 0x000fe400000116e3 */
[C---:B------:R-:W-:Y:S02]  /*0a10*/  LOP3.LUT R9, R0.reuse, 0xffc, RZ, 0xc0, !PT ;  /* 0x00000ffc00097812 */ /* 0x040fe400078ec0ff */
[----:B------:R-:W-:Y:S02]  /*0a20*/  LOP3.LUT R5, R0, 0x3c, RZ, 0xc0, !PT ;  /* 0x0000003c00057812 */ /* 0x000fe400078ec0ff */
[----:B------:R-:W-:Y:S01]  /*0a30*/  IADD3 R0, P0, PT, R4, R9, RZ ;  /* 0x0000000904007210 */ /* 0x000fe20007f1e0ff */
[----:B------:R-:W-:Y:S01]  /*0a40*/  IMAD.IADD R6, R33, 0x1, -R35 ;  /* 0x0000000121067824 */ /* 0x000fe200078e0a23 */
[----:B------:R-:W-:Y:S01]  /*0a50*/  ISETP.NE.AND P6, PT, R5, RZ, PT ;  /* 0x000000ff0500720c */ /* 0x000fe20003fc5270 */
[----:B------:R-:W-:Y:S01]  /*0a60*/  VIADD R11, R227, 0x8 ;  /* 0x00000008e30b7836 */ /* 0x000fe20000000000 */
[----:B--2---:R-:W-:-:S02]  /*0a70*/  ISETP.GE.AND P1, PT, R5, R8, PT ;  /* 0x000000080500720c */ /* 0x004fc40003f26270 */
[----:B------:R-:W-:Y:S02]  /*0a80*/  LEA.HI.X.SX32 R5, R4, RZ, 0x1, P0 ;  /* 0x000000ff04057211 */ /* 0x000fe400000f0eff */
[----:B------:R-:W-:Y:S01]  /*0a90*/  LEA R4, P0, R0, R2, 0x2 ;  /* 0x0000000200047211 */ /* 0x000fe200078010ff */
[----:B------:R-:W-:Y:S01]  /*0aa0*/  VIADD R2, R227, 0x10 ;  /* 0x00000010e3027836 */ /* 0x000fe20000000000 */
[-C--:B------:R-:W-:Y:S01]  /*0ab0*/  ISETP.GE.OR P2, PT, R11, R6.reuse, P1 ;  /* 0x000000060b00720c */ /* 0x080fe20000f46670 */
[C---:B------:R-:W-:Y:S01]  /*0ac0*/  VIADD R8, R227.reuse, 0x18 ;  /* 0x00000018e3087836 */ /* 0x040fe20000000000 */
[CC--:B------:R-:W-:Y:S02]  /*0ad0*/  ISETP.GE.OR P3, PT, R227.reuse, R6.reuse, P1 ;  /* 0x00000006e300720c */ /* 0x0c0fe40000f66670 */
[-C--:B------:R-:W-:Y:S02]  /*0ae0*/  ISETP.GE.OR P5, PT, R2, R6.reuse, P1 ;  /* 0x000000060200720c */ /* 0x080fe40000fa6670 */
[----:B------:R-:W-:Y:S01]  /*0af0*/  LEA.HI.X R5, R0, R3, R5, 0x2, P0 ;  /* 0x0000000300057211 */ /* 0x000fe200000f1405 */
[C---:B------:R-:W-:Y:S01]  /*0b00*/  VIADD R3, R227.reuse, 0x20 ;  /* 0x00000020e3037836 */ /* 0x040fe20000000000 */
        /* <DEDUP_REMOVED lines=44> */
[----:B-1----:R-:W-:Y:S05]  /*0dd0*/  @P6 RET.REL.NODEC R4 `(_ZN5flash24flash_fwd_splitkv_kernelI23Flash_fwd_kernel_traitsILi64ELi64ELi256ELi4ELb0ELb0EN7cutlass6half_tE19Flash_kernel_traitsILi64ELi64ELi256ELi4ES3_EELb0ELb0ELb0ELb0ELb0ELb1ELb1ELb0EEEvNS_16Flash_fwd_paramsE) ;  /* 0xfffffff004886950 */ /* 0x002fea0003c3ffff */
[----:B------:R-:W-:-:S05]  /*0de0*/  MOV R0, 0xff800000 ;  /* 0xff80000000007802 */ /* 0x000fca0000000f00 */
[----:B------:R1:W-:Y:S02]  /*0df0*/  ST.E desc[UR4][R2.64+0xe0], R0 ;  /* 0x0000e00002007985 */ /* 0x0003e4000c101904 */
[----:B-1----:R-:W-:Y:S02]  /*0e00*/  MOV R2, R14 ;  /* 0x0000000e00027202 */ /* 0x002fe40000000f00 */
[----:B------:R-:W-:-:S04]  /*0e10*/  MOV R3, 0x0 ;  /* 0x0000000000037802 */ /* 0x000fc80000000f00 */
[----:B------:R-:W-:Y:S05]  /*0e20*/  RET.REL.NODEC R2 `(_ZN5flash24flash_fwd_splitkv_kernelI23Flash_fwd_kernel_traitsILi64ELi64ELi256ELi4ELb0ELb0EN7cutlass6half_tE19Flash_kernel_traitsILi64ELi64ELi256ELi4ES3_EELb0ELb0ELb0ELb0ELb0ELb1ELb1ELb0EEEvNS_16Flash_fwd_paramsE) ;  /* 0xfffffff002747950 */ /* 0x000fea0003c3ffff */
.L_x_1566:
        /* <DEDUP_REMOVED lines=38> */
[----:B------:R-:W3:Y:S01]  /*1090*/  LD.E.64 R8, desc[UR4][R96.64+0x50] ;  /* 0x0000500460087980 */ /* 0x000ee2000c101b00 */
        /* <DEDUP_REMOVED lines=11> */
[----:B------:R-:W4:Y:S04]  /*1150*/  LD.E.64 R6, desc[UR4][R96.64+0x20] ;  /* 0x0000200460067980 */ /* 0x000f28000c101b00 */
        /* <DEDUP_REMOVED lines=43> */
[----:B---3--:R-:W-:Y:S01]  /*1410*/  SHF.R.S32.HI R15, RZ, 0x1f, R10 ;  /* 0x0000001fff0f7819 */ /* 0x008fe2000001140a */
[----:B----4-:R-:W-:-:S04]  /*1420*/  IMAD R3, R7, R10, RZ ;  /* 0x0000000a07037224 */ /* 0x010fc800078e02ff */
        /* <DEDUP_REMOVED lines=17> */
.L_x_1568:
[----:B------:R-:W3:Y:S01]  /*1540*/  LD.E R14, desc[UR4][R134.64+0x68] ;  /* 0x00006804860e7980 */ /* 0x000ee2000c101900 */
[----:B------:R-:W-:-:S03]  /*1550*/  ISETP.NE.AND P2, PT, R15, -0x1, PT ;  /* 0xffffffff0f00780c */ /* 0x000fc60003f45270 */
[----:B------:R-:W4:Y:S01]  /*1560*/  LD.E.64 R230, desc[UR4][R134.64+0x38] ;  /* 0x0000380486e67980 */ /* 0x000f22000c101b00 */
        /* <DEDUP_REMOVED lines=25> */
[----:B----4-:R-:W-:-:S03]  /*1700*/  @!P2 IMAD R8, R231, R12, RZ ;  /* 0x0000000ce708a224 */ /* 0x010fc600078e02ff */
        /* <DEDUP_REMOVED lines=55> */
.L_x_1569:
[----:B------:R-:W-:Y:S05]  /*1a80*/  BSYNC.RECONVERGENT B0 ;  /* 0x0000000000007941 */ /* 0x000fea0003800200 */
.L_x_1567:
[----:B------:R-:W-:Y:S01]  /*1a90*/  ISETP.NE.AND P0, PT, R32, -0x1, PT ;  /* 0xffffffff2000780c */ /* 0x000fe20003f05270 */
[----:B------:R-:W2:Y:S04]  /*1aa0*/  LD.E.64 R22, desc[UR4][R134.64+0x10] ;  /* 0x0000100486167980 */ /* 0x000ea8000c101b00 */
[----:B------:R-:W3:Y:S04]  /*1ab0*/  LD.E.64 R26, desc[UR4][R134.64+0x8] ;  /* 0x00000804861a7980 */ /* 0x000ee8000c101b00 */
[----:B------:R-:W4:Y:S04]  /*1ac0*/  LD.E.64 R16, desc[UR4][R134.64+0x30] ;  /* 0x0000300486107980 */ /* 0x000f28000c101b00 */
[----:B------:R-:W2:Y:S04]  /*1ad0*/  @!P0 LD.E.64 R12, desc[UR4][R134.64+0x18] ;  /* 0x00001804860c8980 */ /* 0x000ea8000c101b00 */
        /* <DEDUP_REMOVED lines=26> */
[----:B------:R-:W-:Y:S01]  /*1c80*/  IMAD R2, R25, R232, RZ ;  /* 0x000000e819027224 */ /* 0x000fe200078e02ff */
[----:B------:R-:W-:-:S05]  /*1c90*/  SHF.L.U32 R34, R227, 0x3, RZ ;  /* 0x00000003e3227819 */ /* 0x000fca00000006ff */
[----:B------:R-:W-:Y:S01]  /*1ca0*/  @P3 IADD3 R0, PT, PT, R0, 0x1, RZ ;  /* 0x0000000100003810 */ /* 0x000fe20007ffe0ff */
[C---:B------:R-:W-:Y:S01]  /*1cb0*/  IMAD R4, R11.reuse, R233, R2 ;  /* 0x000000e90b047224 */ /* 0x040fe200078e0202 */
[----:B------:R-:W-:Y:S01]  /*1cc0*/  LOP3.LUT R25, R34, 0x38, RZ, 0xc0, !PT ;  /* 0x0000003822197812 */ /* 0x000fe200078ec0ff */
[----:B------:R-:W-:-:S04]  /*1cd0*/  IMAD.WIDE.U32 R2, R11, R232, RZ ;  /* 0x000000e80b027225 */ /* 0x000fc800078e00ff */
[----:B------:R-:W-:Y:S01]  /*1ce0*/  @!P1 IMAD.MOV R0, RZ, RZ, -R0 ;  /* 0x000000ffff009224 */ /* 0x000fe200078e0a00 */
[----:B------:R-:W-:Y:S01]  /*1cf0*/  @!P2 LOP3.LUT R0, RZ, R14, RZ, 0x33, !PT ;  /* 0x0000000eff00a212 */ /* 0x000fe200078e33ff */
[----:B------:R-:W-:-:S03]  /*1d00*/  IMAD.IADD R5, R3, 0x1, R4 ;  /* 0x0000000103057824 */ /* 0x000fc600078e0204 */
[----:B------:R-:W-:Y:S01]  /*1d10*/  SHF.R.S32.HI R7, RZ, 0x1f, R0 ;  /* 0x0000001fff077819 */ /* 0x000fe20000011400 */
[----:B------:R-:W-:Y:S01]  /*1d20*/  IMAD R6, R29, R0, RZ ;  /* 0x000000001d067224 */ /* 0x000fe200078e02ff */
[----:B------:R-:W-:Y:S01]  /*1d30*/  IADD3 R4, P2, P1, R2, R8, R25 ;  /* 0x0000000802047210 */ /* 0x000fe2000795e019 */
[----:B------:R-:W-:-:S04]  /*1d40*/  IMAD.WIDE.U32 R2, R28, R0, RZ ;  /* 0x000000001c027225 */ /* 0x000fc800078e00ff */
[----:B------:R-:W-:Y:S01]  /*1d50*/  IMAD R0, R7, R28, R6 ;  /* 0x0000001c07007224 */ /* 0x000fe200078e0206 */
[----:B------:R-:W-:Y:S02]  /*1d60*/  IADD3.X R8, PT, PT, R5, R10, RZ, P2, P1 ;  /* 0x0000000a05087210 */ /* 0x000fe400017e24ff */
[----:B------:R-:W-:Y:S02]  /*1d70*/  IADD3 R2, P1, PT, R4, R2, RZ ;  /* 0x0000000204027210 */ /* 0x000fe40007f3e0ff */
[----:B------:R-:W-:Y:S02]  /*1d80*/  IADD3 R0, PT, PT, R3, R0, RZ ;  /* 0x0000000003007210 */ /* 0x000fe40007ffe0ff */
[----:B------:R-:W-:-:S03]  /*1d90*/  SHF.R.U32.HI R4, RZ, 0x3, R227 ;  /* 0x00000003ff047819 */ /* 0x000fc600000116e3 */
[----:B------:R-:W-:Y:S02]  /*1da0*/  IMAD.X R3, R8, 0x1, R0, P1 ;  /* 0x0000000108037824 */ /* 0x000fe400008e0600 */
[----:B------:R-:W-:Y:S02]  /*1db0*/  IMAD R0, R233, R4, RZ ;  /* 0x00000004e9007224 */ /* 0x000fe400078e02ff */
[----:B------:R-:W-:Y:S01]  /*1dc0*/  IMAD.WIDE.U32 R2, R4, R232, R2 ;  /* 0x000000e804027225 */ /* 0x000fe200078e0002 */
[----:B------:R-:W1:Y:S03]  /*1dd0*/  S2UR UR6, SR_CgaCtaId ;  /* 0x00000000000679c3 */ /* 0x000e660000008800 */
[----:B------:R-:W-:Y:S02]  /*1de0*/  IMAD.IADD R0, R3, 0x1, R0 ;  /* 0x0000000103007824 */ /* 0x000fe400078e0200 */
[----:B------:R-:W-:Y:S01]  /*1df0*/  IMAD R10, R231, R4, RZ ;  /* 0x00000004e70a7224 */ /* 0x000fe200078e02ff */
[----:B------:R-:W-:Y:S01]  /*1e00*/  IADD3 R33, PT, PT, -R35, R33, RZ ;  /* 0x0000002123217210 */ /* 0x000fe20007ffe1ff */
[----:B------:R-:W-:Y:S01]  /*1e10*/  IMAD.MOV.U32 R218, RZ, RZ, R31 ;  /* 0x000000ffffda7224 */ /* 0x000fe200078e001f */
[----:B------:R-:W-:-:S02]  /*1e20*/  MOV R219, R30 ;  /* 0x0000001e00db7202 */ /* 0x000fc40000000f00 */
[----:B------:R-:W-:Y:S01]  /*1e30*/  SHF.R.S32.HI R3, RZ, 0x1f, R39 ;  /* 0x0000001fff037819 */ /* 0x000fe20000011427 */
[----:B------:R-:W-:Y:S01]  /*1e40*/  UMOV UR7, 0x400 ;  /* 0x0000040000077882 */ /* 0x000fe20000000000 */
[----:B------:R-:W-:Y:S01]  /*1e50*/  BSSY.RECONVERGENT B0, `(.L_x_1570) ;  /* 0x000003c000007945 */ /* 0x000fe20003800200 */
[----:B-1----:R-:W-:-:S06]  /*1e60*/  ULEA UR6, UR6, UR7, 0x18 ;  /* 0x0000000706067291 */ /* 0x002fcc000f8ec0ff */
[----:B------:R-:W-:Y:S02]  /*1e70*/  IMAD.U32 R223, RZ, RZ, UR6 ;  /* 0x00000006ffdf7e24 */ /* 0x000fe4000f8e00ff */
[----:B--2---:R-:W-:-:S04]  /*1e80*/  @!P0 IMAD.WIDE.U32 R6, R12, R36, RZ ;  /* 0x000000240c068225 */ /* 0x004fc800078e00ff */
[----:B------:R-:W-:Y:S02]  /*1e90*/  @!P0 IMAD R5, R13, R36, RZ ;  /* 0x000000240d058224 */ /* 0x000fe400078e02ff */
[----:B------:R-:W-:Y:S01]  /*1ea0*/  @!P0 IMAD.MOV.U32 R12, RZ, RZ, R6 ;  /* 0x000000ffff0c8224 */ /* 0x000fe200078e0006 */
[----:B------:R-:W-:Y:S02]  /*1eb0*/  IADD3 R6, P1, PT, R25, R9, RZ ;  /* 0x0000000919067210 */ /* 0x000fe40007f3e0ff */
[----:B------:R-:W-:Y:S02]  /*1ec0*/  @!P0 IADD3 R5, PT, PT, R7, R5, RZ ;  /* 0x0000000507058210 */ /* 0x000fe40007ffe0ff */
[----:B------:R-:W-:Y:S02]  /*1ed0*/  IADD3.X R7, PT, PT, RZ, R15, RZ, P1, !PT ;  /* 0x0000000fff077210 */ /* 0x000fe40000ffe4ff */
[----:B------:R-:W-:Y:S01]  /*1ee0*/  LEA R29, P1, R2, R22, 0x1 ;  /* 0x00000016021d7211 */ /* 0x000fe200078208ff */
[----:B------:R-:W-:-:S03]  /*1ef0*/  IMAD.WIDE.U32 R6, R4, R230, R6 ;  /* 0x000000e604067225 */ /* 0x000fc600078e0006 */
[----:B------:R-:W-:Y:S01]  /*1f00*/  LEA.HI.X R28, R2, R23, R0, 0x1, P1 ;  /* 0x00000017021c7211 */ /* 0x000fe200008f0c00 */
[----:B------:R-:W-:Y:S01]  /*1f10*/  IMAD.IADD R2, R7, 0x1, R10 ;  /* 0x0000000107027824 */ /* 0x000fe200078e020a */
[----:B---3--:R-:W-:Y:S01]  /*1f20*/  LEA R36, P2, R6, R26, 0x1 ;  /* 0x0000001a06247211 */ /* 0x008fe200078408ff */
[-C--:B----4-:R-:W-:Y:S01]  /*1f30*/  @P0 IMAD.WIDE.U32 R8, R16, R32.reuse, RZ ;  /* 0x0000002010080225 */ /* 0x090fe200078e00ff */
[----:B------:R1:W-:Y:S02]  /*1f40*/  STL [R1+0x1c], R216 ;  /* 0x00001cd801007387 */ /* 0x0003e40000100800 */
[----:B------:R-:W-:Y:S01]  /*1f50*/  LEA.HI.X R37, R6, R27, R2, 0x1, P2 ;  /* 0x0000001b06257211 */ /* 0x000fe200010f0c02 */
[----:B------:R-:W-:Y:S01]  /*1f60*/  @P0 IMAD R11, R17, R32, RZ ;  /* 0x00000020110b0224 */ /* 0x000fe200078e02ff */
[----:B------:R1:W-:Y:S01]  /*1f70*/  STL [R1+0x18], R29 ;  /* 0x0000181d01007387 */ /* 0x0003e20000100800 */
[----:B------:R-:W-:-:S03]  /*1f80*/  @P0 MOV R12, R8 ;  /* 0x00000008000c0202 */ /* 0x000fc60000000f00 */
[----:B------:R1:W-:Y:S01]  /*1f90*/  STL [R1+0x40], R33 ;  /* 0x0000402101007387 */ /* 0x0003e20000100800 */
[----:B------:R-:W-:-:S03]  /*1fa0*/  @P0 IMAD.IADD R5, R9, 0x1, R11 ;  /* 0x0000000109050824 */ /* 0x000fc600078e020b */
[----:B------:R1:W-:Y:S01]  /*1fb0*/  STL [R1+0x14], R28 ;  /* 0x0000141c01007387 */ /* 0x0003e20000100800 */
[----:B------:R-:W-:-:S03]  /*1fc0*/  IADD3 R12, P1, PT, R25, R12, RZ ;  /* 0x0000000c190c7210 */ /* 0x000fc60007f3e0ff */
[----:B------:R1:W-:Y:S01]  /*1fd0*/  STL [R1+0x10], R36 ;  /* 0x0000102401007387 */ /* 0x0003e20000100800 */
[----:B------:R-:W-:-:S03]  /*1fe0*/  IMAD R0, R21, R39, RZ ;  /* 0x0000002715007224 */ /* 0x000fc600078e02ff */
[----:B------:R1:W-:Y:S01]  /*1ff0*/  STL [R1], R37 ;  /* 0x0000002501007387 */ /* 0x0003e20000100800 */
[----:B------:R-:W-:-:S03]  /*2000*/  LOP3.LUT R2, R34, 0x1c0, RZ, 0xc0, !PT ;  /* 0x000001c022027812 */ /* 0x000fc600078ec0ff */
[----:B------:R1:W-:Y:S01]  /*2010*/  STL.64 [R1+0x8], R218 ;  /* 0x000008da01007387 */ /* 0x0003e20000100a00 */
        /* <DEDUP_REMOVED lines=30> */
.L_x_1572:
[----:B------:R3:W-:Y:S02]  /*2200*/  STS.128 [R2], RZ ;  /* 0x000000ff02007388 */ /* 0x0007e40000000c00 */
.L_x_1571:
[----:B------:R-:W-:Y:S05]  /*2210*/  BSYNC.RECONVERGENT B0 ;  /* 0x0000000000007941 */ /* 0x000fea0003800200 */
.L_x_1570:
[C---:B------:R-:W-:Y:S01]  /*2220*/  VIADD R21, R4.reuse, 0x10 ;  /* 0x0000001004157836 */ /* 0x040fe20000000000 */
[----:B------:R-:W-:Y:S01]  /*2230*/  IADD3 R22, PT, PT, R4, 0x30, RZ ;  /* 0x0000003004167810 */ /* 0x000fe20007ffe0ff */
        /* <DEDUP_REMOVED lines=15> */
[----:B--2---:R-:W-:Y:S02]  /*2330*/  IMAD R16, R14, R6, RZ ;  /* 0x000000060e107224 */ /* 0x004fe400078e02ff */
        /* <DEDUP_REMOVED lines=10> */
.L_x_1574:
[----:B------:R-:W-:Y:S05]  /*23e0*/  BSYNC.RECONVERGENT B0 ;  /* 0x0000000000007941 */ /* 0x000fea0003800200 */
.L_x_1573:
        /* <DEDUP_REMOVED lines=19> */
.L_x_1576:
[----:B------:R-:W-:Y:S05]  /*2520*/  BSYNC.RECONVERGENT B0 ;  /* 0x0000000000007941 */ /* 0x000fea0003800200 */
.L_x_1575:
        /* <DEDUP_REMOVED lines=12> */
[----:B-----5:R-:W-:Y:S02]  /*25f0*/  LEA R6, P0, R8, R18, 0x1 ;  /* 0x0000001208067211 */ /* 0x020fe400078008ff */
[----:B------:R-:W-:-:S04]  /*2600*/  IADD3 R7, PT, PT, R9, R7, RZ ;  /* 0x0000000709077210 */ /* 0x000fc80007ffe0ff */
[----:B------:R-:W-:-:S05]  /*2610*/  LEA.HI.X R7, R8, R19, R7, 0x1, P0 ;  /* 0x0000001308077211 */ /* 0x000fca00000f0c07 */
[----:B------:R-:W-:Y:S01]  /*2620*/  @!PT LDS RZ, [RZ] ;  /* 0x00000000fffff984 */ /* 0x000fe20000000800 */
[----:B------:R-:W-:Y:S01]  /*2630*/  @!PT LDS RZ, [RZ] ;  /* 0x00000000fffff984 */ /* 0x000fe20000000800 */
[----:B------:R-:W-:Y:S01]  /*2640*/  @!PT LDS RZ, [RZ] ;  /* 0x00000000fffff984 */ /* 0x000fe20000000800 */
[----:B------:R1:W-:Y:S02]  /*2650*/  LDGSTS.E.BYPASS.LTC128B.128 [R2+0x1800], desc[UR4][R6.64] ;  /* 0x0180000006027fae */ /* 0x0003e4000b981a04 */
.L_x_1578:
[----:B------:R-:W-:Y:S05]  /*2660*/  BSYNC.RECONVERGENT B0 ;  /* 0x0000000000007941 */ /* 0x000fea0003800200 */
.L_x_1577:
        /* <DEDUP_REMOVED lines=15> */
.L_x_1581:
[----:B------:R1:W-:Y:S02]  /*2760*/  STS.128 [R2+0x2000], RZ ;  /* 0x002000ff02007388 */ /* 0x0003e40000000c00 */
.L_x_1580:
[----:B------:R-:W-:Y:S05]  /*2770*/  BSYNC.RECONVERGENT B0 ;  /* 0x0000000000007941 */ /* 0x000fea0003800200 */
.L_x_1579:
[----:B------:R-:W-:Y:S01]  /*2780*/  ISETP.GE.AND P3, PT, R21, R3, PT ;  /* 0x000000031500720c */ /* 0x000fe20003f66270 */
[----:B------:R-:W-:Y:S01]  /*2790*/  VIADD R20, R4, 0x40 ;  /* 0x0000004004147836 */ /* 0x000fe20000000000 */
[----:B-1----:R-:W-:Y:S01]  /*27a0*/  LEA R6, P0, R0, R217, 0x1 ;  /* 0x000000d900067211 */ /* 0x002fe200078008ff */
[C---:B-----5:R-:W-:Y:S01]  /*27b0*/  VIADD R19, R4.reuse, 0x50 ;  /* 0x0000005004137836 */ /* 0x060fe20000000000 */
[----:B------:R-:W-:Y:S01]  /*27c0*/  BSSY.RECONVERGENT B0, `(.L_x_1582) ;  /* 0x0000011000007945 */ /* 0x000fe20003800200 */
[----:B------:R-:W-:Y:S01]  /*27d0*/  VIADD R18, R4, 0x60 ;  /* 0x0000006004127836 */ /* 0x000fe20000000000 */
[----:B------:R-:W-:Y:S01]  /*27e0*/  LEA.HI.X R7, R0, R220, R8, 0x1, P0 ;  /* 0x000000dc00077211 */ /* 0x000fe200000f0c08 */
[----:B--2---:R-:W-:Y:S01]  /*27f0*/  VIADD R17, R4, 0x70 ;  /* 0x0000007004117836 */ /* 0x004fe20000000000 */
        /* <DEDUP_REMOVED lines=13> */
.L_x_1583:
[----:B------:R-:W-:Y:S05]  /*28d0*/  BSYNC.RECONVERGENT B0 ;  /* 0x0000000000007941 */ /* 0x000fea0003800200 */
.L_x_1582:
        /* <DEDUP_REMOVED lines=13> */
.L_x_1585:
[----:B------:R-:W-:Y:S05]  /*29b0*/  BSYNC.RECONVERGENT B0 ;  /* 0x0000000000007941 */ /* 0x000fea0003800200 */
.L_x_1584:
        /* <DEDUP_REMOVED lines=13> */
.L_x_1587:
[----:B------:R-:W-:Y:S05]  /*2a90*/  BSYNC.RECONVERGENT B0 ;  /* 0x0000000000007941 */ /* 0x000fea0003800200 */
.L_x_1586:
        /* <DEDUP_REMOVED lines=16> */
.L_x_1589:
[----:B------:R-:W-:Y:S05]  /*2ba0*/  BSYNC.RECONVERGENT B0 ;  /* 0x0000000000007941 */ /* 0x000fea0003800200 */
.L_x_1588:
        /* <DEDUP_REMOVED lines=13> */
.L_x_1591:
[----:B------:R-:W-:Y:S05]  /*2c80*/  BSYNC.RECONVERGENT B0 ;  /* 0x0000000000007941 */ /* 0x000fea0003800200 */
.L_x_1590:
        /* <DEDUP_REMOVED lines=16> */
.L_x_1593:
[----:B------:R-:W-:Y:S05]  /*2d90*/  BSYNC.RECONVERGENT B0 ;  /* 0x0000000000007941 */ /* 0x000fea0003800200 */
.L_x_1592:
        /* <DEDUP_REMOVED lines=16> */
.L_x_1595:
[----:B------:R-:W-:Y:S05]  /*2ea0*/  BSYNC.RECONVERGENT B0 ;  /* 0x0000000000007941 */ /* 0x000fea0003800200 */
.L_x_1594:
        /* <DEDUP_REMOVED lines=16> */
.L_x_1597:
[----:B------:R-:W-:Y:S05]  /*2fb0*/  BSYNC.RECONVERGENT B0 ;  /* 0x0000000000007941 */ /* 0x000fea0003800200 */
.L_x_1596:
        /* <DEDUP_REMOVED lines=13> */
.L_x_1599:
[----:B------:R-:W-:Y:S05]  /*3090*/  BSYNC.RECONVERGENT B0 ;  /* 0x0000000000007941 */ /* 0x000fea0003800200 */
.L_x_1598:
        /* <DEDUP_REMOVED lines=15> */
.L_x_1601:
[----:B------:R-:W-:Y:S05]  /*3190*/  BSYNC.RECONVERGENT B0 ;  /* 0x0000000000007941 */ /* 0x000fea0003800200 */
.L_x_1600:
        /* <DEDUP_REMOVED lines=14> */
.L_x_1603:
[----:B------:R-:W-:Y:S05]  /*3280*/  BSYNC.RECONVERGENT B0 ;  /* 0x0000000000007941 */ /* 0x000fea0003800200 */
.L_x_1602:
        /* <DEDUP_REMOVED lines=14> */
.L_x_1605:
[----:B------:R-:W-:Y:S05]  /*3370*/  BSYNC.RECONVERGENT B0 ;  /* 0x0000000000007941 */ /* 0x000fea0003800200 */
.L_x_1604:
        /* <DEDUP_REMOVED lines=14> */
.L_x_1607:
[----:B------:R-:W-:Y:S05]  /*3460*/  BSYNC.RECONVERGENT B0 ;  /* 0x0000000000007941 */ /* 0x000fea0003800200 */
.L_x_1606:
        /* <DEDUP_REMOVED lines=14> */
.L_x_1609:
[----:B------:R-:W-:Y:S05]  /*3550*/  BSYNC.RECONVERGENT B0 ;  /* 0x0000000000007941 */ /* 0x000fea0003800200 */
.L_x_1608:
        /* <DEDUP_REMOVED lines=14> */
.L_x_1611:
[----:B------:R-:W-:Y:S05]  /*3640*/  BSYNC.RECONVERGENT B0 ;  /* 0x0000000000007941 */ /* 0x000fea0003800200 */
.L_x_1610:
[----:B------:R-:W0:Y:S01]  /*3650*/  LDGDEPBAR ;  /* 0x00000000000079af */ /* 0x000e220000000000 */
[C---:B--2---:R-:W-:Y:S02]  /*3660*/  SHF.L.U64.HI R6, R232.reuse, 0x4, R233 ;  /* 0x00000004e8067819 */ /* 0x044fe400000102e9 */
        /* <DEDUP_REMOVED lines=15> */
.L_x_1614:
[----:B------:R2:W-:Y:S01]  /*3760*/  STS.128 [R2+0xa000], RZ ;  /* 0x00a000ff02007388 */ /* 0x0005e20000000c00 */
[----:B------:R-:W-:Y:S05]  /*3770*/  BRA `(.L_x_1615) ;  /* 0x0000000000047947 */ /* 0x000fea0003800000 */
.L_x_1613:
[----:B------:R2:W-:Y:S02]  /*3780*/  STS.128 [R2+0xa000], RZ ;  /* 0x00a000ff02007388 */ /* 0x0005e40000000c00 */
.L_x_1615:
[----:B------:R-:W-:Y:S05]  /*3790*/  BSYNC.RECONVERGENT B0 ;  /* 0x0000000000007941 */ /* 0x000fea0003800200 */
.L_x_1612:
        /* <DEDUP_REMOVED lines=19> */
.L_x_1617:
[----:B------:R-:W-:Y:S05]  /*38d0*/  BSYNC.RECONVERGENT B0 ;  /* 0x0000000000007941 */ /* 0x000fea0003800200 */
.L_x_1616:
        /* <DEDUP_REMOVED lines=13> */
.L_x_1619:
[----:B------:R-:W-:Y:S05]  /*39b0*/  BSYNC.RECONVERGENT B0 ;  /* 0x0000000000007941 */ /* 0x000fea0003800200 */
.L_x_1618:
        /* <DEDUP_REMOVED lines=13> */
.L_x_1621:
[----:B------:R-:W-:Y:S05]  /*3a90*/  BSYNC.RECONVERGENT B0 ;  /* 0x0000000000007941 */ /* 0x000fea0003800200 */
.L_x_1620:
        /* <DEDUP_REMOVED lines=16> */
.L_x_1623:
[----:B------:R-:W-:Y:S05]  /*3ba0*/  BSYNC.RECONVERGENT B0 ;  /* 0x0000000000007941 */ /* 0x000fea0003800200 */
.L_x_1622:
        /* <DEDUP_REMOVED lines=13> */
.L_x_1625:
[----:B------:R-:W-:Y:S05]  /*3c80*/  BSYNC.RECONVERGENT B0 ;  /* 0x0000000000007941 */ /* 0x000fea0003800200 */
.L_x_1624:
        /* <DEDUP_REMOVED lines=16> */
.L_x_1627:
[----:B------:R-:W-:Y:S05]  /*3d90*/  BSYNC.RECONVERGENT B0 ;  /* 0x0000000000007941 */ /* 0x000fea0003800200 */
.L_x_1626:
        /* <DEDUP_REMOVED lines=16> */
.L_x_1629:
[----:B------:R-:W-:Y:S05]  /*3ea0*/  BSYNC.RECONVERGENT B0 ;  /* 0x0000000000007941 */ /* 0x000fea0003800200 */
.L_x_1628:
        /* <DEDUP_REMOVED lines=16> */
.L_x_1631:
[----:B------:R-:W-:Y:S05]  /*3fb0*/  BSYNC.RECONVERGENT B0 ;  /* 0x0000000000007941 */ /* 0x000fea0003800200 */
.L_x_1630:
        /* <DEDUP_REMOVED lines=13> */
.L_x_1633:
[----:B------:R-:W-:Y:S05]  /*4090*/  BSYNC.RECONVERGENT B0 ;  /* 0x0000000000007941 */ /* 0x000fea0003800200 */
.L_x_1632:
        /* <DEDUP_REMOVED lines=15> */
.L_x_1635:
[----:B------:R-:W-:Y:S05]  /*4190*/  BSYNC.RECONVERGENT B0 ;  /* 0x0000000000007941 */ /* 0x000fea0003800200 */
.L_x_1634:
        /* <DEDUP_REMOVED lines=15> */
.L_x_1637:
[----:B------:R-:W-:Y:S05]  /*4290*/  BSYNC.RECONVERGENT B0 ;  /* 0x0000000000007941 */ /* 0x000fea0003800200 */
.L_x_1636:
        /* <DEDUP_REMOVED lines=15> */
.L_x_1639:
[----:B------:R-:W-:Y:S05]  /*4390*/  BSYNC.RECONVERGENT B0 ;  /* 0x0000000000007941 */ /* 0x000fea0003800200 */
.L_x_1638:
        /* <DEDUP_REMOVED lines=15> */
.L_x_1641:
[----:B------:R-:W-:Y:S05]  /*4490*/  BSYNC.RECONVERGENT B0 ;  /* 0x0000000000007941 */ /* 0x000fea0003800200 */
.L_x_1640:
        /* <DEDUP_REMOVED lines=15> */
.L_x_1643:
[----:B------:R-:W-:Y:S05]  /*4590*/  BSYNC.RECONVERGENT B0 ;  /* 0x0000000000007941 */ /* 0x000fea0003800200 */
.L_x_1642:
        /* <DEDUP_REMOVED lines=13> */
.L_x_1645:
[----:B------:R-:W-:Y:S05]  /*4670*/  BSYNC.RECONVERGENT B0 ;  /* 0x0000000000007941 */ /* 0x000fea0003800200 */
.L_x_1644:
[----:B------:R-:W5:Y:S01]  /*4680*/  LD.E R0, desc[UR4][R134.64+0x18c] ;  /* 0x00018c0486007980 */ /* 0x000f62000c101900 */
[----:B------:R-:W-:Y:S01]  /*4690*/  SHF.R.U32.HI R224, RZ, 0x1, R227 ;  /* 0x00000001ffe07819 */ /* 0x000fe200000116e3 */
[C---:B------:R-:W-:Y:S01]  /*46a0*/  IMAD.SHL.U32 R203, R227.reuse, 0x40, RZ ;  /* 0x00000040e3cb7824 */ /* 0x040fe200078e00ff */
[C---:B------:R-:W-:Y:S01]  /*46b0*/  R2P PR, R227.reuse, 0x6 ;  /* 0x00000006e3007804 */ /* 0x040fe20000000000 */
[----:B------:R-:W-:Y:S01]  /*46c0*/  IMAD.SHL.U32 R225, R227, 0x20, RZ ;  /* 0x00000020e3e17824 */ /* 0x000fe200078e00ff */
[----:B------:R-:W-:Y:S01]  /*46d0*/  LOP3.LUT R3, R224, 0x8, RZ, 0xc0, !PT ;  /* 0x00000008e0037812 */ /* 0x000fe200078ec0ff */
[----:B------:R-:W-:Y:S01]  /*46e0*/  IMAD.MOV.U32 R98, RZ, RZ, 0x20 ;  /* 0x00000020ff627424 */ /* 0x000fe200078e00ff */
[----:B------:R-:W-:Y:S01]  /*46f0*/  LOP3.LUT R21, R203, 0x1c0, RZ, 0xc0, !PT ;  /* 0x000001c0cb157812 */ /* 0x000fe200078ec0ff */
[----:B------:R-:W-:Y:S01]  /*4700*/  IMAD.MOV.U32 R186, RZ, RZ, 0x40 ;  /* 0x00000040ffba7424 */ /* 0x000fe200078e00ff */
[----:B------:R-:W-:Y:S01]  /*4710*/  LOP3.LUT R3, R3, 0x1c0, R203, 0xf8, !PT ;  /* 0x000001c003037812 */ /* 0x000fe200078ef8cb */
[----:B------:R-:W-:Y:S01]  /*4720*/  IMAD.SHL.U32 R26, R227, 0x2, RZ ;  /* 0x00000002e31a7824 */ /* 0x000fe200078e00ff */
[----:B------:R-:W-:Y:S01]  /*4730*/  LOP3.LUT R21, R21, 0x8, R227, 0xf8, !PT ;  /* 0x0000000815157812 */ /* 0x000fe200078ef8e3 */
[----:B------:R-:W0:Y:S01]  /*4740*/  LDGDEPBAR ;  /* 0x00000000000079af */ /* 0x000e220000000000 */
[----:B------:R-:W-:Y:S01]  /*4750*/  LOP3.LUT R225, R225, 0x7c00, RZ, 0xc0, !PT ;  /* 0x00007c00e1e17812 */ /* 0x000fe200078ec0ff */
[----:B------:R-:W-:Y:S01]  /*4760*/  BSSY.RECONVERGENT B1, `(.L_x_1646) ;  /* 0x00003c9000017945 */ /* 0x000fe20003800200 */
[----:B------:R-:W-:-:S02]  /*4770*/  LOP3.LUT R214, R3, 0x38, R34, 0x78, !PT ;  /* 0x0000003803d67812 */ /* 0x000fc400078e7822 */
[----:B------:R-:W-:Y:S02]  /*4780*/  LOP3.LUT R21, R21, 0x38, R34, 0x78, !PT ;  /* 0x0000003815157812 */ /* 0x000fe400078e7822 */
[----:B------:R-:W-:Y:S02]  /*4790*/  LOP3.LUT R3, R225, 0x200, R203, 0xf8, !PT ;  /* 0x00000200e1037812 */ /* 0x000fe400078ef8cb */
[----:B-1----:R-:W-:Y:S02]  /*47a0*/  LOP3.LUT R4, R203, 0x400, RZ, 0xc0, !PT ;  /* 0x00000400cb047812 */ /* 0x002fe400078ec0ff */
        /* <DEDUP_REMOVED lines=9> */
[----:B------:R-:W-:Y:S01]  /*4840*/  IMAD.IADD R20, R21, 0x1, R186 ;  /* 0x0000000115147824 */ /* 0x000fe200078e02ba */
[----:B------:R-:W2:Y:S03]  /*4850*/  LDSM.16.M88.4 R8, [R21+0x2000] ;  /* 0x002000001508783b */ /* 0x000ea60000000200 */
[----:B------:R-:W-:Y:S01]  /*4860*/  IMAD.IADD R22, R98, 0x1, R20 ;  /* 0x0000000162167824 */ /* 0x000fe200078e0214 */
[----:B------:R-:W3:Y:S04]  /*4870*/  LDSM.16.M88.4 R40, [R21+0x2800] ;  /* 0x002800001528783b */ /* 0x000ee80000000200 */
[----:B------:R4:W-:Y:S04]  /*4880*/  LDSM.16.M88.4 R12, [R4] ;  /* 0x00000000040c783b */ /* 0x0009e80000000200 */
[----:B------:R-:W3:Y:S04]  /*4890*/  LDSM.16.M88.4 R36, [R23+0x2000] ;  /* 0x002000001724783b */ /* 0x000ee80000000200 */
[----:B------:R-:W3:Y:S01]  /*48a0*/  LDSM.16.M88.4 R56, [R23+0x2800] ;  /* 0x002800001738783b */ /* 0x000ee20000000200 */
[----:B-1----:R-:W-:-:S03]  /*48b0*/  IMAD.IADD R3, R3, 0x1, R186 ;  /* 0x0000000103037824 */ /* 0x002fc600078e02ba */
[----:B------:R-:W1:Y:S04]  /*48c0*/  LDSM.16.M88.4 R48, [R21+0x3000] ;  /* 0x003000001530783b */ /* 0x000e680000000200 */
[----:B------:R-:W-:Y:S04]  /*48d0*/  LDSM.16.M88.4 R80, [R20+0x2000] ;  /* 0x002000001450783b */ /* 0x000fe80000000200 */
[----:B------:R-:W-:Y:S04]  /*48e0*/  LDSM.16.M88.4 R60, [R21+0x3800] ;  /* 0x00380000153c783b */ /* 0x000fe80000000200 */
[----:B------:R-:W-:Y:S04]  /*48f0*/  LDSM.16.M88.4 R52, [R23+0x3000] ;  /* 0x003000001734783b */ /* 0x000fe80000000200 */
[----:B------:R-:W-:Y:S01]  /*4900*/  LDSM.16.M88.4 R76, [R22+0x2000] ;  /* 0x00200000164c783b */ /* 0x000fe20000000200 */
[C---:B--2---:R-:W-:Y:S03]  /*4910*/  HMMA.16816.F32 R28, R16.reuse, R8, RZ ;  /* 0x00000008101c723c */ /* 0x044fe600000018ff */
[----:B------:R-:W-:Y:S04]  /*4920*/  LDSM.16.M88.4 R72, [R23+0x3800] ;  /* 0x003800001748783b */ /* 0x000fe80000000200 */
[----:B------:R-:W-:Y:S01]  /*4930*/  LDSM.16.M88.4 R64, [R21+0x4000] ;  /* 0x004000001540783b */ /* 0x000fe20000000200 */
[C---:B----4-:R-:W-:Y:S03]  /*4940*/  HMMA.16816.F32 R4, R16.reuse, R10, RZ ;  /* 0x0000000a1004723c */ /* 0x050fe600000018ff */
[----:B------:R2:W4:Y:S05]  /*4950*/  LDSM.16.M88.4 R8, [R3] ;  /* 0x000000000308783b */ /* 0x00052a0000000200 */
[----:B---3--:R-:W-:Y:S08]  /*4960*/  HMMA.16816.F32 R32, R16, R40, RZ ;  /* 0x000000281020723c */ /* 0x008ff000000018ff */
[----:B------:R-:W-:Y:S01]  /*4970*/  HMMA.16816.F32 R44, R12, R36, R28 ;  /* 0x000000240c2c723c */ /* 0x000fe2000000181c */
[----:B--2---:R-:W-:-:S07]  /*4980*/  IMAD.IADD R3, R98, 0x1, R3 ;  /* 0x0000000162037824 */ /* 0x004fce00078e0203 */
[C---:B------:R-:W-:Y:S01]  /*4990*/  HMMA.16816.F32 R68, R12.reuse, R38, R4 ;  /* 0x000000260c44723c */ /* 0x040fe20000001804 */
[----:B------:R-:W2:Y:S07]  /*49a0*/  LDSM.16.M88.4 R4, [R3] ;  /* 0x000000000304783b */ /* 0x000eae0000000200 */
[----:B------:R-:W-:Y:S08]  /*49b0*/  HMMA.16816.F32 R84, R12, R56, R32 ;  /* 0x000000380c54723c */ /* 0x000ff00000001820 */
[C---:B-1----:R-:W-:Y:S08]  /*49c0*/  HMMA.16816.F32 R36, R16.reuse, R48, RZ ;  /* 0x000000301024723c */ /* 0x042ff000000018ff */
[----:B------:R-:W-:Y:S01]  /*49d0*/  HMMA.16816.F32 R32, R16, R50, RZ ;  /* 0x000000321020723c */ /* 0x000fe200000018ff */
[----:B------:R-:W1:Y:S07]  /*49e0*/  LDSM.16.M88.4 R48, [R20+0x2800] ;  /* 0x002800001430783b */ /* 0x000e6e0000000200 */
[----:B----4-:R-:W-:Y:S08]  /*49f0*/  HMMA.16816.F32 R44, R8, R80, R44 ;  /* 0x00000050082c723c */ /* 0x010ff0000000182c */
[----:B------:R-:W-:Y:S08]  /*4a00*/  HMMA.16816.F32 R28, R16, R60, RZ ;  /* 0x0000003c101c723c */ /* 0x000ff000000018ff */
[C---:B------:R-:W-:Y:S08]  /*4a10*/  HMMA.16816.F32 R92, R12.reuse, R52, R36 ;  /* 0x000000340c5c723c */ /* 0x040ff00000001824 */
[----:B------:R-:W-:Y:S01]  /*4a20*/  HMMA.16816.F32 R100, R12, R54, R32 ;  /* 0x000000360c64723c */ /* 0x000fe20000001820 */
[----:B------:R-:W-:Y:S07]  /*4a30*/  LDSM.16.M88.4 R52, [R22+0x2800] ;  /* 0x002800001634783b */ /* 0x000fee0000000200 */
[----:B------:R-:W-:Y:S01]  /*4a40*/  HMMA.16816.F32 R32, R16, R62, RZ ;  /* 0x0000003e1020723c */ /* 0x000fe200000018ff */
[----:B------:R-:W-:Y:S07]  /*4a50*/  LDSM.16.M88.4 R60, [R21+0x4800] ;  /* 0x00480000153c783b */ /* 0x000fee0000000200 */
[----:B--2---:R-:W-:Y:S01]  /*4a60*/  HMMA.16816.F32 R36, R4, R76, R44 ;  /* 0x0000004c0424723c */ /* 0x004fe2000000182c */
[----:B------:R-:W2:Y:S07]  /*4a70*/  LDSM.16.M88.4 R44, [R23+0x4000] ;  /* 0x00400000172c783b */ /* 0x000eae0000000200 */
[----:B------:R-:W-:Y:S08]  /*4a80*/  HMMA.16816.F32 R40, R16, R42, RZ ;  /* 0x0000002a1028723c */ /* 0x000ff000000018ff */
[----:B------:R-:W-:Y:S08]  /*4a90*/  HMMA.16816.F32 R104, R12, R72, R28 ;  /* 0x000000480c68723c */ /* 0x000ff0000000181c */
[----:B------:R-:W-:Y:S01]  /*4aa0*/  HMMA.16816.F32 R28, R8, R82, R68 ;  /* 0x00000052081c723c */ /* 0x000fe20000001844 */
[----:B------:R-:W-:Y:S07]  /*4ab0*/  LDSM.16.M88.4 R68, [R21+0x5000] ;  /* 0x005000001544783b */ /* 0x000fee0000000200 */
[----:B------:R-:W-:Y:S01]  /*4ac0*/  HMMA.16816.F32 R108, R12, R74, R32 ;  /* 0x0000004a0c6c723c */ /* 0x000fe20000001820 */
[----:B------:R-:W-:Y:S07]  /*4ad0*/  LDSM.16.M88.4 R72, [R20+0x3000] ;  /* 0x003000001448783b */ /* 0x000fee0000000200 */
[----:B------:R-:W-:Y:S08]  /*4ae0*/  HMMA.16816.F32 R32, R16, R64, RZ ;  /* 0x000000401020723c */ /* 0x000ff000000018ff */
[----:B------:R-:W-:Y:S01]  /*4af0*/  HMMA.16816.F32 R88, R12, R58, R40 ;  /* 0x0000003a0c58723c */ /* 0x000fe20000001828 */
[----:B------:R-:W3:Y:S07]  /*4b00*/  LDSM.16.M88.4 R56, [R23+0x4800] ;  /* 0x004800001738783b */ /* 0x000eee0000000200 */
[----:B------:R-:W-:Y:S08]  /*4b10*/  HMMA.16816.F32 R40, R4, R78, R28 ;  /* 0x0000004e0428723c */ /* 0x000ff0000000181c */
[----:B-1----:R-:W-:Y:S08]  /*4b20*/  HMMA.16816.F32 R28, R8, R48, R84 ;  /* 0x00000030081c723c */ /* 0x002ff00000001854 */
[----:B--2---:R-:W-:Y:S08]  /*4b30*/  HMMA.16816.F32 R76, R12, R44, R32 ;  /* 0x0000002c0c4c723c */ /* 0x004ff00000001820 */
[----:B------:R-:W-:Y:S01]  /*4b40*/  HMMA.16816.F32 R32, R16, R66, RZ ;  /* 0x000000421020723c */ /* 0x000fe200000018ff */
[----:B------:R-:W-:-:S15]  /*4b50*/  LDSM.16.M88.4 R64, [R20+0x3800] ;  /* 0x003800001440783b */ /* 0x000fde0000000200 */
[----:B------:R-:W-:-:S04]  /*4b60*/  NOP ;  /* 0x0000000000007918 */ /* 0x000fc80000000000 */
[----:B------:R-:W-:Y:S01]  /*4b70*/  HMMA.16816.F32 R112, R12, R46, R32 ;  /* 0x0000002e0c70723c */ /* 0x000fe20000001820 */
[----:B------:R-:W-:Y:S07]  /*4b80*/  LDSM.16.M88.4 R44, [R22+0x3800] ;  /* 0x00380000162c783b */ /* 0x000fee0000000200 */
[----:B------:R-:W-:Y:S01]  /*4b90*/  HMMA.16816.F32 R32, R16, R60, RZ ;  /* 0x0000003c1020723c */ /* 0x000fe200000018ff */
[----:B-----5:R-:W-:-:S04]  /*4ba0*/  FMUL.FTZ R3, R36, R0 ;  /* 0x0000000024037220 */ /* 0x020fc80000410000 */
[----:B------:R1:W-:Y:S02]  /*4bb0*/  MUFU.TANH R156, R3 ;  /* 0x00000003009c7308 */ /* 0x0003e40000002400 */
[----:B-1----:R-:W-:-:S06]  /*4bc0*/  FMUL.FTZ R3, R37, R0 ;  /* 0x0000000025037220 */ /* 0x002fcc0000410000 */
[----:B------:R1:W-:Y:S02]  /*4bd0*/  MUFU.TANH R202, R3 ;  /* 0x0000000300ca7308 */ /* 0x0003e40000002400 */
[----:B-1----:R-:W-:-:S06]  /*4be0*/  FMUL.FTZ R3, R38, R0 ;  /* 0x0000000026037220 */ /* 0x002fcc0000410000 */
[----:B------:R1:W2:Y:S02]  /*4bf0*/  MUFU.TANH R154, R3 ;  /* 0x00000003009a7308 */ /* 0x0002a40000002400 */
[-C--:B-1----:R-:W-:Y:S02]  /*4c00*/  FMUL.FTZ R3, R39, R0.reuse ;  /* 0x0000000027037220 */ /* 0x082fe40000410000 */
[----:B------:R-:W-:Y:S04]  /*4c10*/  HMMA.16816.F32 R36, R4, R52, R28 ;  /* 0x000000340424723c */ /* 0x000fe8000000181c */
[----:B------:R1:W4:Y:S04]  /*4c20*/  MUFU.TANH R165, R3 ;  /* 0x0000000300a57308 */ /* 0x0003280000002400 */
[----:B------:R-:W-:Y:S01]  /*4c30*/  HMMA.16816.F32 R28, R8, R50, R88 ;  /* 0x00000032081c723c */ /* 0x000fe20000001858 */
[----:B------:R-:W5:Y:S07]  /*4c40*/  LDSM.16.M88.4 R48, [R22+0x3000] ;  /* 0x003000001630783b */ /* 0x000f6e0000000200 */
[----:B---3--:R-:W-:Y:S01]  /*4c50*/  HMMA.16816.F32 R88, R12, R56, R32 ;  /* 0x000000380c58723c */ /* 0x008fe20000001820 */
        /* <DEDUP_REMOVED lines=13> */
[----:B--2---:R-:W-:-:S04]  /*4d30*/  FMUL.FTZ R3, R36, R0 ;  /* 0x0000000024037220 */ /* 0x004fc80000410000 */
[----:B------:R2:W-:Y:S02]  /*4d40*/  MUFU.TANH R197, R3 ;  /* 0x0000000300c57308 */ /* 0x0005e40000002400 */
[----:B--2---:R-:W-:-:S06]  /*4d50*/  FMUL.FTZ R3, R37, R0 ;  /* 0x0000000025037220 */ /* 0x004fcc0000410000 */
[----:B------:R2:W-:Y:S02]  /*4d60*/  MUFU.TANH R199, R3 ;  /* 0x0000000300c77308 */ /* 0x0005e40000002400 */
[----:B--2---:R-:W-:-:S06]  /*4d70*/  FMUL.FTZ R3, R38, R0 ;  /* 0x0000000026037220 */ /* 0x004fcc0000410000 */
[----:B------:R2:W3:Y:S02]  /*4d80*/  MUFU.TANH R99, R3 ;  /* 0x0000000300637308 */ /* 0x0004e40000002400 */
[-C--:B--2---:R-:W-:Y:S02]  /*4d90*/  FMUL.FTZ R3, R39, R0.reuse ;  /* 0x0000000027037220 */ /* 0x084fe40000410000 */
[----:B-----5:R-:W-:Y:S04]  /*4da0*/  HMMA.16816.F32 R36, R4, R48, R28 ;  /* 0x000000300424723c */ /* 0x020fe8000000181c */
[----:B------:R2:W5:Y:S04]  /*4db0*/  MUFU.TANH R144, R3 ;  /* 0x0000000300907308 */ /* 0x0005680000002400 */
[----:B------:R-:W-:Y:S08]  /*4dc0*/  HMMA.16816.F32 R28, R8, R74, R100 ;  /* 0x0000004a081c723c */ /* 0x000ff00000001864 */
[----:B------:R-:W-:Y:S01]  /*4dd0*/  HMMA.16816.F32 R72, R12, R58, R32 ;  /* 0x0000003a0c48723c */ /* 0x000fe20000001820 */
[----:B------:R-:W-:Y:S01]  /*4de0*/  LDSM.16.M88.4 R56, [R22+0x4000] ;  /* 0x004000001638783b */ /* 0x000fe20000000200 */
[----:B--2---:R-:W-:-:S04]  /*4df0*/  FMUL.FTZ R3, R40, R0 ;  /* 0x0000000028037220 */ /* 0x004fc80000410000 */
[----:B------:R2:W-:Y:S02]  /*4e00*/  MUFU.TANH R195, R3 ;  /* 0x0000000300c37308 */ /* 0x0005e40000002400 */
[----:B------:R-:W-:Y:S01]  /*4e10*/  HMMA.16816.F32 R32, R16, R68, RZ ;  /* 0x000000441020723c */ /* 0x000fe200000018ff */
[----:B--2---:R-:W-:-:S05]  /*4e20*/  FMUL.FTZ R3, R41, R0 ;  /* 0x0000000029037220 */ /* 0x004fca0000410000 */
[----:B------:R2:W-:-:S14]  /*4e30*/  MUFU.TANH R194, R3 ;  /* 0x0000000300c27308 */ /* 0x0005dc0000002400 */
[----:B-1----:R-:W-:Y:S08]  /*4e40*/  HMMA.16816.F32 R80, R12, R52, R32 ;  /* 0x000000340c50723c */ /* 0x002ff00000001820 */
[----:B------:R-:W-:Y:S01]  /*4e50*/  HMMA.16816.F32 R32, R16, R70, RZ ;  /* 0x000000461020723c */ /* 0x000fe200000018ff */
[----:B------:R-:W-:Y:S01]  /*4e60*/  LDSM.16.M88.4 R68, [R20+0x4000] ;  /* 0x004000001444783b */ /* 0x000fe20000000200 */
[----:B--2---:R-:W-:-:S04]  /*4e70*/  FMUL.FTZ R3, R42, R0 ;  /* 0x000000002a037220 */ /* 0x004fc80000410000 */
[----:B------:R1:W2:-:S14]  /*4e80*/  MUFU.TANH R140, R3 ;  /* 0x00000003008c7308 */ /* 0x00029c0000002400 */
[----:B------:R-:W-:Y:S01]  /*4e90*/  HMMA.16816.F32 R84, R12, R54, R32 ;  /* 0x000000360c54723c */ /* 0x000fe20000001820 */
[----:B------:R-:W-:Y:S01]  /*4ea0*/  LDSM.16.M88.4 R52, [R22+0x4800] ;  /* 0x004800001634783b */ /* 0x000fe20000000200 */
[----:B-1----:R-:W-:-:S06]  /*4eb0*/  FMUL.FTZ R3, R43, R0 ;  /* 0x000000002b037220 */ /* 0x002fcc0000410000 */
[----:B------:R-:W-:Y:S01]  /*4ec0*/  HMMA.16816.F32 R40, R4, R50, R28 ;  /* 0x000000320428723c */ /* 0x000fe2000000181c */
[----:B------:R-:W1:Y:S01]  /*4ed0*/  LDSM.16.M88.4 R48, [R21+0x5800] ;  /* 0x005800001530783b */ /* 0x000e620000000200 */
[----:B------:R4:W2:Y:S06]  /*4ee0*/  MUFU.TANH R191, R3 ;  /* 0x0000000300bf7308 */ /* 0x0008ac0000002400 */
[----:B------:R-:W-:Y:S01]  /*4ef0*/  HMMA.16816.F32 R28, R8, R64, R104 ;  /* 0x00000040081c723c */ /* 0x000fe20000001868 */
[----:B----4-:R-:W-:-:S04]  /*4f00*/  FMUL.FTZ R3, R36, R0 ;  /* 0x0000000024037220 */ /* 0x010fc80000410000 */
[----:B------:R4:W-:Y:S02]  /*4f10*/  MUFU.TANH R193, R3 ;  /* 0x0000000300c17308 */ /* 0x0009e40000002400 */
[-C--:B----4-:R-:W-:Y:S01]  /*4f20*/  FMUL.FTZ R3, R37, R0.reuse ;  /* 0x0000000025037220 */ /* 0x090fe20000410000 */
[----:B-1----:R-:W-:Y:S05]  /*4f30*/  HMMA.16816.F32 R32, R16, R48, RZ ;  /* 0x000000301020723c */ /* 0x002fea00000018ff */
[----:B------:R1:W-:Y:S02]  /*4f40*/  MUFU.TANH R192, R3 ;  /* 0x0000000300c07308 */ /* 0x0003e40000002400 */
[----:B-1----:R-:W-:-:S13]  /*4f50*/  FMUL.FTZ R3, R38, R0 ;  /* 0x0000000026037220 */ /* 0x002fda0000410000 */
[----:B------:R-:W-:Y:S01]  /*4f60*/  HMMA.16816.F32 R100, R12, R60, R32 ;  /* 0x0000003c0c64723c */ /* 0x000fe20000001820 */
[----:B------:R1:W4:Y:S07]  /*4f70*/  MUFU.TANH R132, R3 ;  /* 0x0000000300847308 */ /* 0x00032e0000002400 */
[----:B------:R-:W-:Y:S01]  /*4f80*/  HMMA.16816.F32 R32, R16, R50, RZ ;  /* 0x000000321020723c */ /* 0x000fe200000018ff */
[----:B------:R-:W-:Y:S01]  /*4f90*/  LDSM.16.M88.4 R48, [R20+0x4800] ;  /* 0x004800001430783b */ /* 0x000fe20000000200 */
[----:B-1----:R-:W-:-:S06]  /*4fa0*/  FMUL.FTZ R3, R39, R0 ;  /* 0x0000000027037220 */ /* 0x002fcc0000410000 */
[----:B------:R-:W-:Y:S01]  /*4fb0*/  HMMA.16816.F32 R36, R4, R44, R28 ;  /* 0x0000002c0424723c */ /* 0x000fe2000000181c */
[----:B------:R1:W4:Y:S07]  /*4fc0*/  MUFU.TANH R123, R3 ;  /* 0x00000003007b7308 */ /* 0x00032e0000002400 */
[----:B------:R-:W-:Y:S01]  /*4fd0*/  HMMA.16816.F32 R28, R8, R66, R108 ;  /* 0x00000042081c723c */ /* 0x000fe2000000186c */
[----:B------:R-:W-:Y:S07]  /*4fe0*/  LDSM.16.M88.4 R64, [R23+0x6000] ;  /* 0x006000001740783b */ /* 0x000fee0000000200 */
[----:B------:R-:W-:Y:S01]  /*4ff0*/  HMMA.16816.F32 R92, R12, R62, R32 ;  /* 0x0000003e0c5c723c */ /* 0x000fe20000001820 */
[----:B------:R-:W-:Y:S01]  /*5000*/  LDSM.16.M88.4 R60, [R23+0x6800] ;  /* 0x00680000173c783b */ /* 0x000fe20000000200 */
        /* <DEDUP_REMOVED lines=10> */
[----:B------:R-:W3:Y:S01]  /*50b0*/  LDSM.16.M88.4 R76, [R21+0x6000] ;  /* 0x00600000154c783b */ /* 0x000ee20000000200 */
[----:B-1----:R-:W-:-:S04]  /*50c0*/  FMUL.FTZ R3, R36, R0 ;  /* 0x0000000024037220 */ /* 0x002fc80000410000 */
[----:B------:R1:W4:Y:S02]  /*50d0*/  MUFU.TANH R117, R3 ;  /* 0x0000000300757308 */ /* 0x0003240000002400 */
[----:B-1----:R-:W-:-:S06]  /*50e0*/  FMUL.FTZ R3, R37, R0 ;  /* 0x0000000025037220 */ /* 0x002fcc0000410000 */
[----:B------:R1:W-:Y:S01]  /*50f0*/  MUFU.TANH R188, R3 ;  /* 0x0000000300bc7308 */ /* 0x0003e20000002400 */
[----:B---3--:R-:W-:Y:S01]  /*5100*/  HMMA.16816.F32 R32, R16, R76, RZ ;  /* 0x0000004c1020723c */ /* 0x008fe200000018ff */
[----:B-1----:R-:W-:-:S06]  /*5110*/  FMUL.FTZ R3, R38, R0 ;  /* 0x0000000026037220 */ /* 0x002fcc0000410000 */
[----:B------:R1:W-:-:S13]  /*5120*/  MUFU.TANH R116, R3 ;  /* 0x0000000300747308 */ /* 0x0003da0000002400 */
[----:B------:R-:W-:Y:S01]  /*5130*/  HMMA.16816.F32 R104, R12, R64, R32 ;  /* 0x000000400c68723c */ /* 0x000fe20000001820 */
[----:B-1----:R-:W-:-:S07]  /*5140*/  FMUL.FTZ R3, R39, R0 ;  /* 0x0000000027037220 */ /* 0x002fce0000410000 */
[----:B------:R-:W-:Y:S01]  /*5150*/  HMMA.16816.F32 R36, R4, R56, R28 ;  /* 0x000000380424723c */ /* 0x000fe2000000181c */
[----:B------:R1:W-:Y:S07]  /*5160*/  MUFU.TANH R118, R3 ;  /* 0x0000000300767308 */ /* 0x0003ee0000002400 */
[----:B------:R-:W-:Y:S01]  /*5170*/  HMMA.16816.F32 R28, R8, R70, R112 ;  /* 0x00000046081c723c */ /* 0x000fe20000001870 */
[----:B------:R-:W-:Y:S01]  /*5180*/  LDSM.16.M88.4 R68, [R23+0x7000] ;  /* 0x007000001744783b */ /* 0x000fe20000000200 */
[----:B-1----:R-:W-:-:S04]  /*5190*/  FMUL.FTZ R3, R40, R0 ;  /* 0x0000000028037220 */ /* 0x002fc80000410000 */
[----:B------:R1:W-:-:S14]  /*51a0*/  MUFU.TANH R187, R3 ;  /* 0x0000000300bb7308 */ /* 0x0003dc0000002400 */
[----:B------:R-:W-:Y:S01]  /*51b0*/  HMMA.16816.F32 R44, R4, R58, R28 ;  /* 0x0000003a042c723c */ /* 0x000fe2000000181c */
[----:B------:R-:W3:Y:S07]  /*51c0*/  LDSM.16.M88.4 R56, [R20+0x5000] ;  /* 0x005000001438783b */ /* 0x000eee0000000200 */
[----:B------:R-:W-:Y:S01]  /*51d0*/  HMMA.16816.F32 R28, R8, R48, R88 ;  /* 0x00000030081c723c */ /* 0x000fe20000001858 */
[----:B-1----:R-:W-:-:S04]  /*51e0*/  FMUL.FTZ R3, R41, R0 ;  /* 0x0000000029037220 */ /* 0x002fc80000410000 */
[----:B------:R1:W-:Y:S03]  /*51f0*/  MUFU.TANH R184, R3 ;  /* 0x0000000300b87308 */ /* 0x0003e60000002400 */
[----:B------:R-:W-:Y:S01]  /*5200*/  HMMA.16816.F32 R48, R8, R50, R72 ;  /* 0x000000320830723c */ /* 0x000fe20000001848 */
[----:B------:R-:W5:Y:S11]  /*5210*/  LDSM.16.M88.4 R72, [R22+0x5000] ;  /* 0x005000001648783b */ /* 0x000f760000000200 */
[----:B------:R-:W-:Y:S01]  /*5220*/  HMMA.16816.F32 R28, R4, R52, R28 ;  /* 0x00000034041c723c */ /* 0x000fe2000000181c */
[----:B-1----:R-:W-:-:S04]  /*5230*/  FMUL.FTZ R3, R42, R0 ;  /* 0x000000002a037220 */ /* 0x002fc80000410000 */
[----:B------:R1:W4:Y:S03]  /*5240*/  MUFU.TANH R112, R3 ;  /* 0x0000000300707308 */ /* 0x0003260000002400 */
[----:B------:R-:W-:Y:S08]  /*5250*/  HMMA.16816.F32 R52, R4, R54, R48 ;  /* 0x000000360434723c */ /* 0x000ff00000001830 */
[----:B---3--:R-:W-:Y:S01]  /*5260*/  HMMA.16816.F32 R32, R8, R56, R80 ;  /* 0x000000380820723c */ /* 0x008fe20000001850 */
[----:B-1----:R-:W-:-:S02]  /*5270*/  FMUL.FTZ R3, R43, R0 ;  /* 0x000000002b037220 */ /* 0x002fc40000410000 */
[----:B------:R-:W1:Y:S02]  /*5280*/  LDSM.16.M88.4 R40, [R21+0x6800] ;  /* 0x006800001528783b */ /* 0x000e640000000200 */
[----:B------:R3:W4:-:S15]  /*5290*/  MUFU.TANH R119, R3 ;  /* 0x0000000300777308 */ /* 0x00071e0000002400 */
[----:B-----5:R-:W-:Y:S01]  /*52a0*/  HMMA.16816.F32 R48, R4, R72, R32 ;  /* 0x000000480430723c */ /* 0x020fe20000001820 */
[----:B---3--:R-:W-:-:S04]  /*52b0*/  FMUL.FTZ R3, R36, R0 ;  /* 0x0000000024037220 */ /* 0x008fc80000410000 */
[----:B------:R3:W-:Y:S02]  /*52c0*/  MUFU.TANH R126, R3 ;  /* 0x00000003007e7308 */ /* 0x0007e40000002400 */
[-C--:B---3--:R-:W-:Y:S01]  /*52d0*/  FMUL.FTZ R3, R37, R0.reuse ;  /* 0x0000000025037220 */ /* 0x088fe20000410000 */
[----:B-1----:R-:W-:Y:S05]  /*52e0*/  HMMA.16816.F32 R32, R16, R42, RZ ;  /* 0x0000002a1020723c */ /* 0x002fea00000018ff */
[----:B------:R1:W-:Y:S02]  /*52f0*/  MUFU.TANH R125, R3 ;  /* 0x00000003007d7308 */ /* 0x0003e40000002400 */
[----:B-1----:R-:W-:-:S06]  /*5300*/  FMUL.FTZ R3, R38, R0 ;  /* 0x0000000026037220 */ /* 0x002fcc0000410000 */
[----:B------:R1:W3:Y:S02]  /*5310*/  MUFU.TANH R120, R3 ;  /* 0x0000000300787308 */ /* 0x0002e40000002400 */
[-C--:B-1----:R-:W-:Y:S02]  /*5320*/  FMUL.FTZ R3, R39, R0.reuse ;  /* 0x0000000027037220 */ /* 0x082fe40000410000 */
[----:B------:R-:W-:Y:S04]  /*5330*/  HMMA.16816.F32 R36, R16, R78, RZ ;  /* 0x0000004e1024723c */ /* 0x000fe800000018ff */
[----:B------:R1:W5:Y:S02]  /*5340*/  MUFU.TANH R121, R3 ;  /* 0x0000000300797308 */ /* 0x0003640000002400 */
[----:B-1----:R-:W-:-:S14]  /*5350*/  FMUL.FTZ R3, R44, R0 ;  /* 0x000000002c037220 */ /* 0x002fdc0000410000 */
[----:B------:R-:W-:Y:S01]  /*5360*/  HMMA.16816.F32 R88, R12, R66, R36 ;  /* 0x000000420c58723c */ /* 0x000fe20000001824 */
[----:B------:R-:W1:Y:S01]  /*5370*/  LDSM.16.M88.4 R64, [R21+0x7000] ;  /* 0x007000001540783b */ /* 0x000e620000000200 */
[----:B------:R2:W-:Y:S06]  /*5380*/  MUFU.TANH R128, R3 ;  /* 0x0000000300807308 */ /* 0x0005ec0000002400 */
[----:B------:R-:W-:Y:S01]  /*5390*/  HMMA.16816.F32 R36, R16, R40, RZ ;  /* 0x000000281024723c */ /* 0x000fe200000018ff */
[----:B--2---:R-:W-:-:S04]  /*53a0*/  FMUL.FTZ R3, R45, R0 ;  /* 0x000000002d037220 */ /* 0x004fc80000410000 */
[----:B------:R2:W-:-:S15]  /*53b0*/  MUFU.TANH R124, R3 ;  /* 0x00000003007c7308 */ /* 0x0005de0000002400 */
[----:B------:R-:W-:Y:S01]  /*53c0*/  HMMA.16816.F32 R76, R12, R60, R36 ;  /* 0x0000003c0c4c723c */ /* 0x000fe20000001824 */
[----:B--2---:R-:W-:-:S07]  /*53d0*/  FMUL.FTZ R3, R46, R0 ;  /* 0x000000002e037220 */ /* 0x004fce0000410000 */
[----:B-1----:R-:W-:Y:S01]  /*53e0*/  HMMA.16816.F32 R36, R16, R64, RZ ;  /* 0x000000401024723c */ /* 0x002fe200000018ff */
[----:B------:R1:W2:Y:S02]  /*53f0*/  MUFU.TANH R122, R3 ;  /* 0x00000003007a7308 */ /* 0x0002a40000002400 */
[-C--:B-1----:R-:W-:Y:S02]  /*5400*/  FMUL.FTZ R3, R47, R0.reuse ;  /* 0x000000002f037220 */ /* 0x082fe40000410000 */
[----:B------:R-:W1:Y:S04]  /*5410*/  LDSM.16.M88.4 R44, [R20+0x5800] ;  /* 0x00580000142c783b */ /* 0x000e680000000200 */
[----:B------:R4:W2:Y:S02]  /*5420*/  MUFU.TANH R127, R3 ;  /* 0x00000003007f7308 */ /* 0x0008a40000002400 */
[----:B----4-:R-:W-:-:S06]  /*5430*/  FMUL.FTZ R3, R28, R0 ;  /* 0x000000001c037220 */ /* 0x010fcc0000410000 */
[----:B------:R4:W-:Y:S02]  /*5440*/  MUFU.TANH R137, R3 ;  /* 0x0000000300897308 */ /* 0x0009e40000002400 */
[----:B----4-:R-:W-:-:S06]  /*5450*/  FMUL.FTZ R3, R29, R0 ;  /* 0x000000001d037220 */ /* 0x010fcc0000410000 */
[----:B------:R4:W-:Y:S02]  /*5460*/  MUFU.TANH R136, R3 ;  /* 0x0000000300887308 */ /* 0x0009e40000002400 */
[----:B----4-:R-:W-:-:S06]  /*5470*/  FMUL.FTZ R3, R30, R0 ;  /* 0x000000001e037220 */ /* 0x010fcc0000410000 */
[----:B------:R4:W2:Y:S02]  /*5480*/  MUFU.TANH R129, R3 ;  /* 0x0000000300817308 */ /* 0x0008a40000002400 */
[-C--:B----4-:R-:W-:Y:S02]  /*5490*/  FMUL.FTZ R3, R31, R0.reuse ;  /* 0x000000001f037220 */ /* 0x090fe40000410000 */
[----:B------:R-:W-:Y:S01]  /*54a0*/  HMMA.16816.F32 R28, R8, R58, R84 ;  /* 0x0000003a081c723c */ /* 0x000fe20000001854 */
[----:B------:R-:W4:Y:S03]  /*54b0*/  LDSM.16.M88.4 R56, [R22+0x5800] ;  /* 0x005800001638783b */ /* 0x000f260000000200 */
[----:B------:R3:W2:Y:S04]  /*54c0*/  MUFU.TANH R130, R3 ;  /* 0x0000000300827308 */ /* 0x0006a80000002400 */
[----:B------:R-:W-:Y:S01]  /*54d0*/  HMMA.16816.F32 R84, R12, R62, R32 ;  /* 0x0000003e0c54723c */ /* 0x000fe20000001820 */
[----:B------:R-:W-:Y:S07]  /*54e0*/  LDSM.16.M88.4 R60, [R20+0x6000] ;  /* 0x00600000143c783b */ /* 0x000fee0000000200 */
[----:B-1----:R-:W-:Y:S01]  /*54f0*/  HMMA.16816.F32 R32, R8, R44, R100 ;  /* 0x0000002c0820723c */ /* 0x002fe20000001864 */
[----:B---3--:R-:W-:-:S04]  /*5500*/  FMUL.FTZ R3, R52, R0 ;  /* 0x0000000034037220 */ /* 0x008fc80000410000 */
[----:B------:R1:W-:Y:S03]  /*5510*/  MUFU.TANH R138, R3 ;  /* 0x00000003008a7308 */ /* 0x0003e60000002400 */
[----:B------:R-:W-:Y:S01]  /*5520*/  HMMA.16816.F32 R28, R4, R74, R28 ;  /* 0x0000004a041c723c */ /* 0x000fe2000000181c */
[----:B------:R-:W3:Y:S07]  /*5530*/  LDSM.16.M88.4 R72, [R21+0x7800] ;  /* 0x007800001548783b */ /* 0x000eee0000000200 */
[----:B------:R-:W-:Y:S01]  /*5540*/  HMMA.16816.F32 R44, R8, R46, R92 ;  /* 0x0000002e082c723c */ /* 0x000fe2000000185c */
[----:B-1----:R-:W-:-:S07]  /*5550*/  FMUL.FTZ R3, R53, R0 ;  /* 0x0000000035037220 */ /* 0x002fce0000410000 */
[----:B----4-:R-:W-:Y:S01]  /*5560*/  HMMA.16816.F32 R40, R4, R56, R32 ;  /* 0x000000380428723c */ /* 0x010fe20000001820 */
[----:B------:R1:W-:Y:S07]  /*5570*/  MUFU.TANH R133, R3 ;  /* 0x0000000300857308 */ /* 0x0003ee0000002400 */
[----:B------:R-:W-:Y:S01]  /*5580*/  HMMA.16816.F32 R32, R16, R66, RZ ;  /* 0x000000421020723c */ /* 0x000fe200000018ff */
[----:B------:R-:W-:Y:S07]  /*5590*/  LDSM.16.M88.4 R64, [R21+0x8000] ;  /* 0x008000001540783b */ /* 0x000fee0000000200 */
[----:B------:R-:W-:Y:S01]  /*55a0*/  HMMA.16816.F32 R44, R4, R58, R44 ;  /* 0x0000003a042c723c */ /* 0x000fe2000000182c */
[----:B------:R-:W4:Y:S01]  /*55b0*/  LDSM.16.M88.4 R56, [R23+0x7800] ;  /* 0x007800001738783b */ /* 0x000f220000000200 */
[----:B-1----:R-:W-:-:S04]  /*55c0*/  FMUL.FTZ R3, R54, R0 ;  /* 0x0000000036037220 */ /* 0x002fc80000410000 */
[----:B------:R1:W2:Y:S02]  /*55d0*/  MUFU.TANH R131, R3 ;  /* 0x0000000300837308 */ /* 0x0002a40000002400 */
[C---:B------:R-:W-:Y:S08]  /*55e0*/  HMMA.16816.F32 R92, R12.reuse, R68, R36 ;  /* 0x000000440c5c723c */ /* 0x040ff00000001824 */
[----:B------:R-:W-:Y:S01]  /*55f0*/  HMMA.16816.F32 R80, R12, R70, R32 ;  /* 0x000000460c50723c */ /* 0x000fe20000001820 */
[----:B-1----:R-:W-:-:S07]  /*5600*/  FMUL.FTZ R3, R55, R0 ;  /* 0x0000000037037220 */ /* 0x002fce0000410000 */
[----:B---3--:R-:W-:Y:S01]  /*5610*/  HMMA.16816.F32 R36, R16, R72, RZ ;  /* 0x000000481024723c */ /* 0x008fe200000018ff */
[----:B------:R-:W-:Y:S01]  /*5620*/  LDSM.16.M88.4 R52, [R22+0x6000] ;  /* 0x006000001634783b */ /* 0x000fe20000000200 */
[----:B------:R1:W3:Y:S06]  /*5630*/  MUFU.TANH R139, R3 ;  /* 0x00000003008b7308 */ /* 0x0002ec0000002400 */
[----:B------:R-:W-:Y:S01]  /*5640*/  HMMA.16816.F32 R32, R8, R62, R88 ;  /* 0x0000003e0820723c */ /* 0x000fe20000001858 */
[----:B-1----:R-:W-:-:S11]  /*5650*/  FMUL.FTZ R3, R48, R0 ;  /* 0x0000000030037220 */ /* 0x002fd60000410000 */
[----:B----4-:R-:W-:Y:S01]  /*5660*/  HMMA.16816.F32 R88, R12, R56, R36 ;  /* 0x000000380c58723c */ /* 0x010fe20000001824 */
[----:B------:R1:W-:Y:S02]  /*5670*/  MUFU.TANH R145, R3 ;  /* 0x0000000300917308 */ /* 0x0003e40000002400 */
[----:B-1----:R-:W-:-:S06]  /*5680*/  FMUL.FTZ R3, R49, R0 ;  /* 0x0000000031037220 */ /* 0x002fcc0000410000 */
[----:B------:R1:W-:Y:S02]  /*5690*/  MUFU.TANH R146, R3 ;  /* 0x0000000300927308 */ /* 0x0003e40000002400 */
[----:B-1----:R-:W-:-:S06]  /*56a0*/  FMUL.FTZ R3, R50, R0 ;  /* 0x0000000032037220 */ /* 0x002fcc0000410000 */
[----:B------:R1:W4:Y:S02]  /*56b0*/  MUFU.TANH R141, R3 ;  /* 0x00000003008d7308 */ /* 0x0003240000002400 */
[-C--:B-1----:R-:W-:Y:S02]  /*56c0*/  FMUL.FTZ R3, R51, R0.reuse ;  /* 0x0000000033037220 */ /* 0x082fe40000410000 */
[----:B------:R-:W1:Y:S04]  /*56d0*/  LDSM.16.M88.4 R48, [R20+0x6800] ;  /* 0x006800001430783b */ /* 0x000e680000000200 */
[----:B------:R5:W4:Y:S02]  /*56e0*/  MUFU.TANH R142, R3 ;  /* 0x00000003008e7308 */ /* 0x000b240000002400 */
[----:B-----5:R-:W-:-:S06]  /*56f0*/  FMUL.FTZ R3, R28, R0 ;  /* 0x000000001c037220 */ /* 0x020fcc0000410000 */
[----:B------:R5:W-:Y:S02]  /*5700*/  MUFU.TANH R149, R3 ;  /* 0x0000000300957308 */ /* 0x000be40000002400 */
[----:B-----5:R-:W-:Y:S01]  /*5710*/  FMUL.FTZ R3, R29, R0 ;  /* 0x000000001d037220 */ /* 0x020fe20000410000 */
[----:B-1----:R-:W-:Y:S01]  /*5720*/  HMMA.16816.F32 R36, R8, R50, R84 ;  /* 0x000000320824723c */ /* 0x002fe20000001854 */
[----:B------:R-:W-:-:S04]  /*5730*/  VIADD R84, R198, 0xffffffff ;  /* 0xffffffffc6547836 */ /* 0x000fc80000000000 */
[----:B------:R1:W-:Y:S01]  /*5740*/  MUFU.TANH R147, R3 ;  /* 0x0000000300937308 */ /* 0x0003e20000002400 */
[----:B------:R-:W-:Y:S01]  /*5750*/  IMAD.SHL.U32 R246, R84, 0x100, RZ ;  /* 0x0000010054f67824 */ /* 0x000fe200078e00ff */
[----:B------:R-:W-:Y:S01]  /*5760*/  STL [R1+0x20], R84 ;  /* 0x0000205401007387 */ /* 0x000fe20000100800 */
[----:B-1----:R-:W-:-:S05]  /*5770*/  FMUL.FTZ R3, R30, R0 ;  /* 0x000000001e037220 */ /* 0x002fca0000410000 */
[----:B------:R1:W5:Y:S02]  /*5780*/  MUFU.TANH R143, R3 ;  /* 0x00000003008f7308 */ /* 0x0003640000002400 */
[-C--:B-1----:R-:W-:Y:S02]  /*5790*/  FMUL.FTZ R3, R31, R0.reuse ;  /* 0x000000001f037220 */ /* 0x082fe40000410000 */
[----:B------:R-:W-:Y:S01]  /*57a0*/  HMMA.16816.F32 R28, R8, R60, R104 ;  /* 0x0000003c081c723c */ /* 0x000fe20000001868 */
[----:B------:R-:W1:Y:S03]  /*57b0*/  LDSM.16.M88.4 R60, [R22+0x6800] ;  /* 0x00680000163c783b */ /* 0x000e660000000200 */
[----:B------:R2:W-:Y:S02]  /*57c0*/  MUFU.TANH R151, R3 ;  /* 0x0000000300977308 */ /* 0x0005e40000002400 */
[----:B--2---:R-:W-:-:S14]  /*57d0*/  FMUL.FTZ R3, R40, R0 ;  /* 0x0000000028037220 */ /* 0x004fdc0000410000 */
[----:B------:R-:W-:Y:S01]  /*57e0*/  HMMA.16816.F32 R28, R4, R52, R28 ;  /* 0x00000034041c723c */ /* 0x000fe2000000181c */
[----:B------:R2:W-:Y:S02]  /*57f0*/  MUFU.TANH R158, R3 ;  /* 0x00000003009e7308 */ /* 0x0005e40000002400 */
[----:B--2---:R-:W-:-:S06]  /*5800*/  FMUL.FTZ R3, R41, R0 ;  /* 0x0000000029037220 */ /* 0x004fcc0000410000 */
[----:B------:R2:W-:Y:S02]  /*5810*/  MUFU.TANH R157, R3 ;  /* 0x00000003009d7308 */ /* 0x0005e40000002400 */
[----:B--2---:R-:W-:-:S06]  /*5820*/  FMUL.FTZ R3, R42, R0 ;  /* 0x000000002a037220 */ /* 0x004fcc0000410000 */
[----:B------:R2:W5:Y:S02]  /*5830*/  MUFU.TANH R150, R3 ;  /* 0x0000000300967308 */ /* 0x0005640000002400 */
[-C--:B--2---:R-:W-:Y:S02]  /*5840*/  FMUL.FTZ R3, R43, R0.reuse ;  /* 0x000000002b037220 */ /* 0x084fe40000410000 */
[----:B------:R-:W-:Y:S01]  /*5850*/  HMMA.16816.F32 R40, R4, R54, R32 ;  /* 0x000000360428723c */ /* 0x000fe20000001820 */
[----:B------:R-:W-:Y:S03]  /*5860*/  LDSM.16.M88.4 R52, [R23+0x8000] ;  /* 0x008000001734783b */ /* 0x000fe60000000200 */
[----:B------:R2:W5:Y:S04]  /*5870*/  MUFU.TANH R152, R3 ;  /* 0x0000000300987308 */ /* 0x0005680000002400 */
[----:B------:R-:W-:Y:S01]  /*5880*/  HMMA.16816.F32 R32, R16, R74, RZ ;  /* 0x0000004a1020723c */ /* 0x000fe200000018ff */
[----:B--2---:R-:W-:-:S04]  /*5890*/  FMUL.FTZ R3, R44, R0 ;  /* 0x000000002c037220 */ /* 0x004fc80000410000 */
[----:B------:R2:W-:-:S15]  /*58a0*/  MUFU.TANH R160, R3 ;  /* 0x0000000300a07308 */ /* 0x0005de0000002400 */
[----:B------:R-:W-:Y:S01]  /*58b0*/  HMMA.16816.F32 R68, R12, R58, R32 ;  /* 0x0000003a0c44723c */ /* 0x000fe20000001820 */
[----:B------:R-:W-:Y:S01]  /*58c0*/  LDSM.16.M88.4 R56, [R22+0x7000] ;  /* 0x007000001638783b */ /* 0x000fe20000000200 */
[----:B--2---:R-:W-:-:S04]  /*58d0*/  FMUL.FTZ R3, R45, R0 ;  /* 0x000000002d037220 */ /* 0x004fc80000410000 */
[----:B------:R2:W-:Y:S02]  /*58e0*/  MUFU.TANH R155, R3 ;  /* 0x00000003009b7308 */ /* 0x0005e40000002400 */
[----:B--2---:R-:W-:-:S06]  /*58f0*/  FMUL.FTZ R3, R46, R0 ;  /* 0x000000002e037220 */ /* 0x004fcc0000410000 */
[----:B------:R2:W5:Y:S02]  /*5900*/  MUFU.TANH R153, R3 ;  /* 0x0000000300997308 */ /* 0x0005640000002400 */
[-C--:B--2---:R-:W-:Y:S02]  /*5910*/  FMUL.FTZ R3, R47, R0.reuse ;  /* 0x000000002f037220 */ /* 0x084fe40000410000 */
[----:B------:R-:W-:Y:S01]  /*5920*/  HMMA.16816.F32 R44, R8, R48, R76 ;  /* 0x00000030082c723c */ /* 0x000fe2000000184c */
[----:B------:R-:W2:Y:S03]  /*5930*/  LDSM.16.M88.4 R48, [R20+0x7000] ;  /* 0x007000001430783b */ /* 0x000ea60000000200 */
[----:B------:R3:W-:Y:S02]  /*5940*/  MUFU.TANH R159, R3 ;  /* 0x00000003009f7308 */ /* 0x0007e40000002400 */
[----:B---3--:R-:W-:-:S14]  /*5950*/  FMUL.FTZ R3, R28, R0 ;  /* 0x000000001c037220 */ /* 0x008fdc0000410000 */
[----:B-1----:R-:W-:Y:S01]  /*5960*/  HMMA.16816.F32 R44, R4, R60, R44 ;  /* 0x0000003c042c723c */ /* 0x002fe2000000182c */
[----:B------:R1:W-:Y:S02]  /*5970*/  MUFU.TANH R168, R3 ;  /* 0x0000000300a87308 */ /* 0x0003e40000002400 */
[----:B-1----:R-:W-:-:S05]  /*5980*/  FMUL.FTZ R3, R29, R0 ;  /* 0x000000001d037220 */ /* 0x002fca0000410000 */
[----:B--2---:R-:W-:Y:S01]  /*5990*/  HMMA.16816.F32 R32, R8, R48, R92 ;  /* 0x000000300820723c */ /* 0x004fe2000000185c */
[----:B------:R1:W-:Y:S02]  /*59a0*/  MUFU.TANH R167, R3 ;  /* 0x0000000300a77308 */ /* 0x0003e40000002400 */
[----:B-1----:R-:W-:-:S06]  /*59b0*/  FMUL.FTZ R3, R30, R0 ;  /* 0x000000001e037220 */ /* 0x002fcc0000410000 */
[----:B------:R1:W2:Y:S02]  /*59c0*/  MUFU.TANH R161, R3 ;  /* 0x0000000300a17308 */ /* 0x0002a40000002400 */
[-C--:B-1----:R-:W-:Y:S02]  /*59d0*/  FMUL.FTZ R3, R31, R0.reuse ;  /* 0x000000001f037220 */ /* 0x082fe40000410000 */
[----:B------:R-:W-:Y:S04]  /*59e0*/  HMMA.16816.F32 R28, R16, R64, RZ ;  /* 0x00000040101c723c */ /* 0x000fe800000018ff */
[----:B------:R1:W3:Y:S02]  /*59f0*/  MUFU.TANH R162, R3 ;  /* 0x0000000300a27308 */ /* 0x0002e40000002400 */
[----:B-1----:R-:W-:-:S14]  /*5a00*/  FMUL.FTZ R3, R40, R0 ;  /* 0x0000000028037220 */ /* 0x002fdc0000410000 */
[----:B------:R-:W-:Y:S01]  /*5a10*/  HMMA.16816.F32 R72, R12, R52, R28 ;  /* 0x000000340c48723c */ /* 0x000fe2000000181c */
[----:B------:R1:W-:Y:S07]  /*5a20*/  MUFU.TANH R170, R3 ;  /* 0x0000000300aa7308 */ /* 0x0003ee0000002400 */
[----:B------:R-:W-:Y:S01]  /*5a30*/  HMMA.16816.F32 R28, R4, R62, R36 ;  /* 0x0000003e041c723c */ /* 0x000fe20000001824 */
[----:B------:R-:W-:Y:S07]  /*5a40*/  LDSM.16.M88.4 R60, [R21+0x8800] ;  /* 0x00880000153c783b */ /* 0x000fee0000000200 */
[----:B------:R-:W-:Y:S01]  /*5a50*/  HMMA.16816.F32 R36, R16, R66, RZ ;  /* 0x000000421024723c */ /* 0x000fe200000018ff */
[----:B------:R-:W-:Y:S01]  /*5a60*/  LDSM.16.M88.4 R64, [R23+0x8800] ;  /* 0x008800001740783b */ /* 0x000fe20000000200 */
[----:B-1----:R-:W-:-:S04]  /*5a70*/  FMUL.FTZ R3, R41, R0 ;  /* 0x0000000029037220 */ /* 0x002fc80000410000 */
[----:B------:R1:W-:Y:S02]  /*5a80*/  MUFU.TANH R166, R3 ;  /* 0x0000000300a67308 */ /* 0x0003e40000002400 */
[----:B-1----:R-:W-:-:S06]  /*5a90*/  FMUL.FTZ R3, R42, R0 ;  /* 0x000000002a037220 */ /* 0x002fcc0000410000 */
[----:B------:R1:W3:Y:S02]  /*5aa0*/  MUFU.TANH R163, R3 ;  /* 0x0000000300a37308 */ /* 0x0002e40000002400 */
[-C--:B-1----:R-:W-:Y:S02]  /*5ab0*/  FMUL.FTZ R3, R43, R0.reuse ;  /* 0x000000002b037220 */ /* 0x082fe40000410000 */
[----:B------:R-:W-:Y:S04]  /*5ac0*/  HMMA.16816.F32 R40, R4, R56, R32 ;  /* 0x000000380428723c */ /* 0x000fe80000001820 */
[----:B------:R1:W3:Y:S02]  /*5ad0*/  MUFU.TANH R169, R3 ;  /* 0x0000000300a97308 */ /* 0x0002e40000002400 */
[----:B-1----:R-:W-:-:S06]  /*5ae0*/  FMUL.FTZ R3, R44, R0 ;  /* 0x000000002c037220 */ /* 0x002fcc0000410000 */
        /* <DEDUP_REMOVED lines=10> */
[----:B------:R-:W5:Y:S01]  /*5b90*/  LDSM.16.M88.4 R52, [R22+0x7800] ;  /* 0x007800001634783b */ /* 0x000f620000000200 */
[----:B----4-:R-:W-:-:S10]  /*5ba0*/  FMUL.FTZ R3, R28, R0 ;  /* 0x000000001c037220 */ /* 0x010fd40000410000 */
[----:B------:R-:W-:Y:S01]  /*5bb0*/  HMMA.16816.F32 R36, R4, R58, R44 ;  /* 0x0000003a0424723c */ /* 0x000fe2000000182c */
[----:B------:R-:W4:Y:S01]  /*5bc0*/  LDSM.16.M88.4 R44, [R20+0x8000] ;  /* 0x00800000142c783b */ /* 0x000f220000000200 */
[----:B------:R2:W-:Y:S03]  /*5bd0*/  MUFU.TANH R177, R3 ;  /* 0x0000000300b17308 */ /* 0x0005e60000002400 */
[----:B------:R-:W3:-:S14]  /*5be0*/  LDSM.16.M88.4 R56, [R22+0x8000] ;  /* 0x008000001638783b */ /* 0x000edc0000000200 */
[-C--:B------:R-:W-:Y:S01]  /*5bf0*/  FMUL.FTZ R36, R36, R0.reuse ;  /* 0x0000000024247220 */ /* 0x080fe20000410000 */
[-C--:B--2---:R-:W-:Y:S01]  /*5c00*/  FMUL.FTZ R3, R29, R0.reuse ;  /* 0x000000001d037220 */ /* 0x084fe20000410000 */
[----:B-1----:R-:W-:Y:S02]  /*5c10*/  HMMA.16816.F32 R32, R8, R48, R88 ;  /* 0x000000300820723c */ /* 0x002fe40000001858 */
[----:B------:R-:W-:Y:S08]  /*5c20*/  MUFU.TANH R182, R36 ;  /* 0x0000002400b67308 */ /* 0x000ff00000002400 */
[----:B------:R1:W-:Y:S10]  /*5c30*/  MUFU.TANH R176, R3 ;  /* 0x0000000300b07308 */ /* 0x0003f40000002400 */
[----:B-----5:R-:W-:Y:S01]  /*5c40*/  HMMA.16816.F32 R32, R4, R52, R32 ;  /* 0x000000340420723c */ /* 0x020fe20000001820 */
[----:B-1----:R-:W-:-:S04]  /*5c50*/  FMUL.FTZ R3, R30, R0 ;  /* 0x000000001e037220 */ /* 0x002fc80000410000 */
[----:B------:R1:W2:Y:S02]  /*5c60*/  MUFU.TANH R172, R3 ;  /* 0x0000000300ac7308 */ /* 0x0002a40000002400 */
[-C--:B-1----:R-:W-:Y:S02]  /*5c70*/  FMUL.FTZ R3, R31, R0.reuse ;  /* 0x000000001f037220 */ /* 0x082fe40000410000 */
[----:B------:R-:W-:Y:S04]  /*5c80*/  HMMA.16816.F32 R28, R16, R60, RZ ;  /* 0x0000003c101c723c */ /* 0x000fe800000018ff */
[----:B------:R1:W5:Y:S02]  /*5c90*/  MUFU.TANH R180, R3 ;  /* 0x0000000300b47308 */ /* 0x0003640000002400 */
[----:B-1----:R-:W-:-:S14]  /*5ca0*/  FMUL.FTZ R3, R40, R0 ;  /* 0x0000000028037220 */ /* 0x002fdc0000410000 */
[----:B------:R-:W-:Y:S01]  /*5cb0*/  HMMA.16816.F32 R76, R12, R64, R28 ;  /* 0x000000400c4c723c */ /* 0x000fe2000000181c */
[----:B------:R1:W-:Y:S07]  /*5cc0*/  MUFU.TANH R183, R3 ;  /* 0x0000000300b77308 */ /* 0x0003ee0000002400 */
[----:B------:R-:W-:Y:S01]  /*5cd0*/  HMMA.16816.F32 R28, R8, R50, R68 ;  /* 0x00000032081c723c */ /* 0x000fe20000001844 */
[----:B------:R-:W-:Y:S04]  /*5ce0*/  LDSM.16.M88.4 R68, [R21+0x9000] ;  /* 0x009000001544783b */ /* 0x000fe80000000200 */
[----:B------:R-:W2:Y:S01]  /*5cf0*/  LDSM.16.M88.4 R48, [R20+0x8800] ;  /* 0x008800001430783b */ /* 0x000ea20000000200 */
[----:B-1----:R-:W-:-:S04]  /*5d00*/  FMUL.FTZ R3, R41, R0 ;  /* 0x0000000029037220 */ /* 0x002fc80000410000 */
[----:B------:R1:W-:Y:S10]  /*5d10*/  MUFU.TANH R185, R3 ;  /* 0x0000000300b97308 */ /* 0x0003f40000002400 */
[----:B------:R-:W-:Y:S01]  /*5d20*/  HMMA.16816.F32 R28, R4, R54, R28 ;  /* 0x00000036041c723c */ /* 0x000fe2000000181c */
[----:B-1----:R-:W-:-:S04]  /*5d30*/  FMUL.FTZ R3, R42, R0 ;  /* 0x000000002a037220 */ /* 0x002fc80000410000 */
[----:B------:R1:W5:Y:S02]  /*5d40*/  MUFU.TANH R179, R3 ;  /* 0x0000000300b37308 */ /* 0x0003640000002400 */
[----:B-1----:R-:W-:Y:S02]  /*5d50*/  FMUL.FTZ R3, R43, R0 ;  /* 0x000000002b037220 */ /* 0x002fe40000410000 */
[----:B----4-:R-:W-:Y:S01]  /*5d60*/  HMMA.16816.F32 R40, R8, R44, R72 ;  /* 0x0000002c0828723c */ /* 0x010fe20000001848 */
[----:B------:R-:W1:Y:S03]  /*5d70*/  LDSM.16.M88.4 R72, [R23+0x9000] ;  /* 0x009000001748783b */ /* 0x000e660000000200 */
[----:B------:R4:W5:Y:S02]  /*5d80*/  MUFU.TANH R181, R3 ;  /* 0x0000000300b57308 */ /* 0x0009640000002400 */
[----:B----4-:R-:W-:-:S04]  /*5d90*/  LOP3.LUT R3, R246, 0x6, R26, 0xf8, !PT ;  /* 0x00000006f6037812 */ /* 0x010fc800078ef81a */
[C---:B------:R-:W-:Y:S02]  /*5da0*/  LOP3.LUT R26, R3.reuse, 0x8, RZ, 0xfc, !PT ;  /* 0x00000008031a7812 */ /* 0x040fe400078efcff */
[----:B------:R-:W-:Y:S02]  /*5db0*/  LOP3.LUT R27, R3, 0x1, RZ, 0xfc, !PT ;  /* 0x00000001031b7812 */ /* 0x000fe400078efcff */
[----:B------:R-:W-:Y:S01]  /*5dc0*/  ISETP.GE.AND P3, PT, R26, R24, PT ;  /* 0x000000181a00720c */ /* 0x000fe20003f66270 */
[----:B------:R-:W-:Y:S01]  /*5dd0*/  FMUL.FTZ R26, R37, R0 ;  /* 0x00000000251a7220 */ /* 0x000fe20000410000 */
[-C--:B------:R-:W-:Y:S02]  /*5de0*/  ISETP.GE.AND P5, PT, R3, R24.reuse, PT ;  /* 0x000000180300720c */ /* 0x080fe40003fa6270 */
[----:B------:R-:W-:Y:S01]  /*5df0*/  ISETP.GE.AND P4, PT, R27, R24, PT ;  /* 0x000000181b00720c */ /* 0x000fe20003f86270 */
[----:B------:R4:W-:Y:S01]  /*5e00*/  MUFU.TANH R174, R26 ;  /* 0x0000001a00ae7308 */ /* 0x0009e20000002400 */
[----:B------:R-:W-:-:S02]  /*5e10*/  LOP3.LUT R27, R3, 0x10, RZ, 0xfc, !PT ;  /* 0x00000010031b7812 */ /* 0x000fc400078efcff */
[----:B------:R-:W-:Y:S02]  /*5e20*/  FSEL R87, R154, -INF , !P5 ;  /* 0xff8000009a577808 */ /* 0x000fe40006800000 */
[----:B------:R-:W-:Y:S02]  /*5e30*/  FSEL R91, R156, -INF , !P5 ;  /* 0xff8000009c5b7808 */ /* 0x000fe40006800000 */
[----:B------:R-:W-:Y:S01]  /*5e40*/  ISETP.GE.AND P0, PT, R27, R24, PT ;  /* 0x000000181b00720c */ /* 0x000fe20003f06270 */
[----:B------:R-:W-:Y:S01]  /*5e50*/  FMUL.FTZ R27, R38, R0 ;  /* 0x00000000261b7220 */ /* 0x000fe20000410000 */
[----:B------:R-:W-:Y:S02]  /*5e60*/  FSEL R86, R165, -INF , !P4 ;  /* 0xff800000a5567808 */ /* 0x000fe40006000000 */
[----:B------:R-:W-:Y:S01]  /*5e70*/  FSEL R90, R202, -INF , !P4 ;  /* 0xff800000ca5a7808 */ /* 0x000fe20006000000 */
[----:B------:R3:W5:Y:S01]  /*5e80*/  MUFU.TANH R164, R27 ;  /* 0x0000001b00a47308 */ /* 0x0007620000002400 */
[----:B------:R-:W-:-:S02]  /*5e90*/  LOP3.LUT R36, R3, 0x9, RZ, 0xfc, !PT ;  /* 0x0000000903247812 */ /* 0x000fc400078efcff */
[----:B------:R-:W-:Y:S02]  /*5ea0*/  FSEL R85, R148, -INF , !P3 ;  /* 0xff80000094557808 */ /* 0x000fe40005800000 */
[C---:B----4-:R-:W-:Y:S02]  /*5eb0*/  LOP3.LUT R26, R3.reuse, 0x11, RZ, 0xfc, !PT ;  /* 0x00000011031a7812 */ /* 0x050fe400078efcff */
[----:B------:R-:W-:Y:S02]  /*5ec0*/  FSEL R93, R200, -INF , !P3 ;  /* 0xff800000c85d7808 */ /* 0x000fe40005800000 */
[-C--:B------:R-:W-:Y:S02]  /*5ed0*/  ISETP.GE.AND P6, PT, R26, R24.reuse, PT ;  /* 0x000000181a00720c */ /* 0x080fe40003fc6270 */
[----:B------:R-:W-:Y:S02]  /*5ee0*/  LOP3.LUT R26, R3, 0x18, RZ, 0xfc, !PT ;  /* 0x00000018031a7812 */ /* 0x000fe400078efcff */
[----:B------:R-:W-:-:S02]  /*5ef0*/  ISETP.GE.AND P1, PT, R36, R24, PT ;  /* 0x000000182400720c */ /* 0x000fc40003f26270 */
[----:B------:R-:W-:Y:S02]  /*5f00*/  ISETP.GE.AND P5, PT, R26, R24, PT ;  /* 0x000000181a00720c */ /* 0x000fe40003fa6270 */
[----:B------:R-:W-:Y:S01]  /*5f10*/  LOP3.LUT R26, R3, 0x19, RZ, 0xfc, !PT ;  /* 0x00000019031a7812 */ /* 0x000fe200078efcff */
[----:B---3--:R-:W-:Y:S01]  /*5f20*/  FMUL.FTZ R27, R39, R0 ;  /* 0x00000000271b7220 */ /* 0x008fe20000410000 */
[----:B------:R-:W-:Y:S01]  /*5f30*/  FSEL R89, R196, -INF , !P1 ;  /* 0xff800000c4597808 */ /* 0x000fe20004800000 */
[----:B------:R-:W-:Y:S01]  /*5f40*/  HMMA.16816.F32 R36, R16, R62, RZ ;  /* 0x0000003e1024723c */ /* 0x000fe200000018ff */
[----:B------:R-:W-:Y:S01]  /*5f50*/  ISETP.GE.AND P4, PT, R26, R24, PT ;  /* 0x000000181a00720c */ /* 0x000fe20003f86270 */
[----:B------:R3:W4:Y:S01]  /*5f60*/  MUFU.TANH R156, R27 ;  /* 0x0000001b009c7308 */ /* 0x0007220000002400 */
[----:B------:R-:W-:Y:S02]  /*5f70*/  LOP3.LUT R26, R3, 0x20, RZ, 0xfc, !PT ;  /* 0x00000020031a7812 */ /* 0x000fe400078efcff */
[----:B------:R-:W-:-:S02]  /*5f80*/  FSEL R95, R201, -INF , !P1 ;  /* 0xff800000c95f7808 */ /* 0x000fc40004800000 */
[-C--:B------:R-:W-:Y:S02]  /*5f90*/  ISETP.GE.AND P3, PT, R26, R24.reuse, PT ;  /* 0x000000181a00720c */ /* 0x080fe40003f66270 */
[----:B------:R-:W-:Y:S02]  /*5fa0*/  LOP3.LUT R26, R3, 0x21, RZ, 0xfc, !PT ;  /* 0x00000021031a7812 */ /* 0x000fe400078efcff */
[----:B------:R-:W-:Y:S02]  /*5fb0*/  FSEL R88, R99, -INF , !P0 ;  /* 0xff80000063587808 */ /* 0x000fe40004000000 */
[----:B------:R-:W-:Y:S02]  /*5fc0*/  ISETP.GE.AND P1, PT, R26, R24, PT ;  /* 0x000000181a00720c */ /* 0x000fe40003f26270 */
[----:B------:R-:W-:Y:S02]  /*5fd0*/  LOP3.LUT R26, R3, 0x28, RZ, 0xfc, !PT ;  /* 0x00000028031a7812 */ /* 0x000fe400078efcff */
[----:B------:R-:W-:Y:S01]  /*5fe0*/  FSEL R101, R197, -INF , !P0 ;  /* 0xff800000c5657808 */ /* 0x000fe20004000000 */
[----:B---3--:R-:W-:Y:S01]  /*5ff0*/  FMUL.FTZ R27, R32, R0 ;  /* 0x00000000201b7220 */ /* 0x008fe20000410000 */
[----:B------:R-:W-:Y:S01]  /*6000*/  ISETP.GE.AND P0, PT, R26, R24, PT ;  /* 0x000000181a00720c */ /* 0x000fe20003f06270 */
[----:B------:R-:W-:Y:S01]  /*6010*/  HMMA.16816.F32 R60, R12, R66, R36 ;  /* 0x000000420c3c723c */ /* 0x000fe20000001824 */
[----:B------:R-:W-:Y:S01]  /*6020*/  LOP3.LUT R26, R3, 0x29, RZ, 0xfc, !PT ;  /* 0x00000029031a7812 */ /* 0x000fe200078efcff */
[----:B------:R3:W-:Y:S01]  /*6030*/  MUFU.TANH R165, R27 ;  /* 0x0000001b00a57308 */ /* 0x0007e20000002400 */
[----:B------:R-:W-:Y:S01]  /*6040*/  FSEL R92, R144, -INF , !P6 ;  /* 0xff800000905c7808 */ /* 0x000fe20007000000 */
[----:B------:R-:W5:Y:S01]  /*6050*/  LDSM.16.M88.4 R64, [R20+0x9000] ;  /* 0x009000001440783b */ /* 0x000f620000000200 */
[----:B------:R-:W-:-:S02]  /*6060*/  FSEL R99, R199, -INF , !P6 ;  /* 0xff800000c7637808 */ /* 0x000fc40007000000 */
[-C--:B------:R-:W-:Y:S01]  /*6070*/  ISETP.GE.AND P6, PT, R26, R24.reuse, PT ;  /* 0x000000181a00720c */ /* 0x080fe20003fc6270 */
[----:B------:R-:W-:Y:S01]  /*6080*/  HMMA.16816.F32 R36, R4, R56, R40 ;  /* 0x000000380424723c */ /* 0x000fe20000001828 */
[----:B------:R-:W-:Y:S02]  /*6090*/  LOP3.LUT R26, R3, 0x30, RZ, 0xfc, !PT ;  /* 0x00000030031a7812 */ /* 0x000fe400078efcff */
[----:B------:R-:W-:Y:S02]  /*60a0*/  FSEL R94, R140, -INF , !P5 ;  /* 0xff8000008c5e7808 */ /* 0x000fe40006800000 */
[----:B------:R-:W-:Y:S02]  /*60b0*/  FSEL R100, R195, -INF , !P5 ;  /* 0xff800000c3647808 */ /* 0x000fe40006800000 */
[----:B------:R-:W-:Y:S02]  /*60c0*/  ISETP.GE.AND P5, PT, R26, R24, PT ;  /* 0x000000181a00720c */ /* 0x000fe40003fa6270 */
[----:B------:R-:W-:Y:S01]  /*60d0*/  LOP3.LUT R26, R3, 0x31, RZ, 0xfc, !PT ;  /* 0x00000031031a7812 */ /* 0x000fe200078efcff */
[----:B---3--:R-:W-:Y:S01]  /*60e0*/  FMUL.FTZ R27, R33, R0 ;  /* 0x00000000211b7220 */ /* 0x008fe20000410000 */
[----:B------:R-:W-:Y:S01]  /*60f0*/  FSEL R103, R191, -INF , !P4 ;  /* 0xff800000bf677808 */ /* 0x000fe20006000000 */
[----:B--2---:R-:W-:Y:S01]  /*6100*/  HMMA.16816.F32 R40, R8, R50, R60 ;  /* 0x000000320828723c */ /* 0x004fe2000000183c */
[----:B------:R-:W-:Y:S01]  /*6110*/  FSEL R102, R194, -INF , !P4 ;  /* 0xff800000c2667808 */ /* 0x000fe20006000000 */
[----:B------:R2:W-:Y:S01]  /*6120*/  MUFU.TANH R154, R27 ;  /* 0x0000001b009a7308 */ /* 0x0005e20000002400 */
        /* <DEDUP_REMOVED lines=8> */
[----:B--2---:R-:W-:Y:S01]  /*61b0*/  FMUL.FTZ R27, R34, R0 ;  /* 0x00000000221b7220 */ /* 0x004fe20000410000 */
[-C--:B------:R-:W-:Y:S02]  /*61c0*/  ISETP.GE.AND P1, PT, R26, R24.reuse, PT ;  /* 0x000000181a00720c */ /* 0x080fe40003f26270 */
[----:B------:R-:W-:Y:S01]  /*61d0*/  LOP3.LUT R26, R3, 0x40, RZ, 0xfc, !PT ;  /* 0x00000040031a7812 */ /* 0x000fe200078efcff */
[----:B------:R2:W3:Y:S01]  /*61e0*/  MUFU.TANH R148, R27 ;  /* 0x0000001b00947308 */ /* 0x0004e20000002400 */
[----:B------:R-:W-:Y:S02]  /*61f0*/  FSEL R105, R108, -INF , !P0 ;  /* 0xff8000006c697808 */ /* 0x000fe40004000000 */
[----:B------:R-:W-:Y:S02]  /*6200*/  FSEL R110, R190, -INF , !P0 ;  /* 0xff800000be6e7808 */ /* 0x000fe40004000000 */
[----:B------:R-:W-:-:S02]  /*6210*/  ISETP.GE.AND P0, PT, R26, R24, PT ;  /* 0x000000181a00720c */ /* 0x000fc40003f06270 */
[----:B------:R-:W-:Y:S02]  /*6220*/  LOP3.LUT R26, R3, 0x41, RZ, 0xfc, !PT ;  /* 0x00000041031a7812 */ /* 0x000fe400078efcff */
[----:B------:R-:W-:Y:S02]  /*6230*/  FSEL R111, R111, -INF , !P6 ;  /* 0xff8000006f6f7808 */ /* 0x000fe40007000000 */
[----:B------:R-:W-:Y:S02]  /*6240*/  FSEL R108, R189, -INF , !P6 ;  /* 0xff800000bd6c7808 */ /* 0x000fe40007000000 */
[----:B------:R-:W-:Y:S02]  /*6250*/  ISETP.GE.AND P6, PT, R26, R24, PT ;  /* 0x000000181a00720c */ /* 0x000fe40003fc6270 */
[----:B------:R-:W-:Y:S01]  /*6260*/  LOP3.LUT R26, R3, 0x48, RZ, 0xfc, !PT ;  /* 0x00000048031a7812 */ /* 0x000fe200078efcff */
[----:B--2---:R-:W-:Y:S01]  /*6270*/  FMUL.FTZ R27, R35, R0 ;  /* 0x00000000231b7220 */ /* 0x004fe20000410000 */
[----:B------:R-:W-:Y:S01]  /*6280*/  FSEL R117, R117, -INF , !P5 ;  /* 0xff80000075757808 */ /* 0x000fe20006800000 */
[----:B------:R-:W-:Y:S01]  /*6290*/  HMMA.16816.F32 R32, R16, R68, RZ ;  /* 0x000000441020723c */ /* 0x000fe200000018ff */
[----:B------:R-:W-:Y:S01]  /*62a0*/  FSEL R112, R112, -INF , !P3 ;  /* 0xff80000070707808 */ /* 0x000fe20005800000 */
[----:B------:R2:W3:Y:S01]  /*62b0*/  MUFU.TANH R144, R27 ;  /* 0x0000001b00907308 */ /* 0x0004e20000002400 */
[----:B------:R-:W-:-:S02]  /*62c0*/  FSEL R119, R119, -INF , !P1 ;  /* 0xff80000077777808 */ /* 0x000fc40004800000 */
[----:B------:R-:W-:Y:S02]  /*62d0*/  FSEL R115, R184, -INF , !P1 ;  /* 0xff800000b8737808 */ /* 0x000fe40004800000 */
[----:B------:R-:W-:Y:S02]  /*62e0*/  FSEL R120, R120, -INF , !P0 ;  /* 0xff80000078787808 */ /* 0x000fe40004000000 */
[----:B------:R-:W-:Y:S02]  /*62f0*/  FSEL R126, R126, -INF , !P0 ;  /* 0xff8000007e7e7808 */ /* 0x000fe40004000000 */
[----:B------:R-:W-:Y:S02]  /*6300*/  FSEL R121, R121, -INF , !P6 ;  /* 0xff80000079797808 */ /* 0x000fe40007000000 */
[----:B------:R-:W-:Y:S01]  /*6310*/  FSEL R125, R125, -INF , !P6 ;  /* 0xff8000007d7d7808 */ /* 0x000fe20007000000 */
[----:B--2---:R-:W-:-:S06]  /*6320*/  FMUL.FTZ R27, R28, R0 ;  /* 0x000000001c1b7220 */ /* 0x004fcc0000410000 */
[----:B-1----:R-:W-:Y:S01]  /*6330*/  HMMA.16816.F32 R52, R12, R72, R32 ;  /* 0x000000480c34723c */ /* 0x002fe20000001820 */
[----:B------:R1:W-:Y:S07]  /*6340*/  MUFU.TANH R140, R27 ;  /* 0x0000001b008c7308 */ /* 0x0003ee0000002400 */
[----:B------:R-:W-:Y:S01]  /*6350*/  HMMA.16816.F32 R32, R8, R48, R76 ;  /* 0x000000300820723c */ /* 0x000fe2000000184c */
[----:B-1----:R-:W-:-:S11]  /*6360*/  FMUL.FTZ R27, R29, R0 ;  /* 0x000000001d1b7220 */ /* 0x002fd60000410000 */
[----:B-----5:R-:W-:Y:S01]  /*6370*/  HMMA.16816.F32 R48, R8, R64, R52 ;  /* 0x000000400830723c */ /* 0x020fe20000001834 */
[----:B------:R-:W-:Y:S01]  /*6380*/  LDSM.16.M88.4 R52, [R22+0x9000] ;  /* 0x009000001634783b */ /* 0x000fe20000000200 */
[----:B------:R1:W-:Y:S02]  /*6390*/  MUFU.TANH R132, R27 ;  /* 0x0000001b00847308 */ /* 0x0003e40000002400 */
[----:B-1----:R-:W-:-:S06]  /*63a0*/  FMUL.FTZ R27, R30, R0 ;  /* 0x000000001e1b7220 */ /* 0x002fcc0000410000 */
[----:B------:R1:W-:Y:S02]  /*63b0*/  MUFU.TANH R123, R27 ;  /* 0x0000001b007b7308 */ /* 0x0003e40000002400 */
[----:B-1----:R-:W-:Y:S02]  /*63c0*/  FMUL.FTZ R27, R31, R0 ;  /* 0x000000001f1b7220 */ /* 0x002fe40000410000 */
[----:B------:R-:W-:Y:S01]  /*63d0*/  HMMA.16816.F32 R28, R8, R46, R80 ;  /* 0x0000002e081c723c */ /* 0x000fe20000001850 */
[----:B------:R-:W-:-:S03]  /*63e0*/  FSEL R81, R116, -INF , !P5 ;  /* 0xff80000074517808 */ /* 0x000fc60006800000 */
[----:B------:R1:W-:Y:S01]  /*63f0*/  MUFU.TANH R114, R27 ;  /* 0x0000001b00727308 */ /* 0x0003e20000002400 */
[-C--:B------:R-:W-:Y:S01]  /*6400*/  ISETP.GE.AND P5, PT, R26, R24.reuse, PT ;  /* 0x000000181a00720c */ /* 0x080fe20003fa6270 */
[----:B------:R-:W2:Y:S01]  /*6410*/  LDSM.16.M88.4 R44, [R22+0x8800] ;  /* 0x00880000162c783b */ /* 0x000ea20000000200 */
[C---:B------:R-:W-:Y:S02]  /*6420*/  LOP3.LUT R26, R3.reuse, 0x49, RZ, 0xfc, !PT ;  /* 0x00000049031a7812 */ /* 0x040fe400078efcff */
[----:B------:R-:W-:Y:S02]  /*6430*/  FSEL R83, R118, -INF , !P4 ;  /* 0xff80000076537808 */ /* 0x000fe40006000000 */
[----:B------:R-:W-:Y:S02]  /*6440*/  FSEL R116, R188, -INF , !P4 ;  /* 0xff800000bc747808 */ /* 0x000fe40006000000 */
[----:B------:R-:W-:Y:S02]  /*6450*/  ISETP.GE.AND P4, PT, R26, R24, PT ;  /* 0x000000181a00720c */ /* 0x000fe40003f86270 */
[----:B------:R-:W-:-:S02]  /*6460*/  LOP3.LUT R26, R3, 0x50, RZ, 0xfc, !PT ;  /* 0x00000050031a7812 */ /* 0x000fc400078efcff */
[----:B------:R-:W-:Y:S02]  /*6470*/  FSEL R118, R187, -INF , !P3 ;  /* 0xff800000bb767808 */ /* 0x000fe40005800000 */
[----:B------:R-:W-:Y:S01]  /*6480*/  ISETP.GE.AND P3, PT, R26, R24, PT ;  /* 0x000000181a00720c */ /* 0x000fe20003f66270 */
[----:B-1----:R-:W-:Y:S01]  /*6490*/  FMUL.FTZ R27, R36, R0 ;  /* 0x00000000241b7220 */ /* 0x002fe20000410000 */
[----:B------:R-:W-:Y:S01]  /*64a0*/  HMMA.16816.F32 R28, R4, R58, R28 ;  /* 0x0000003a041c723c */ /* 0x000fe2000000181c */
[----:B------:R-:W-:Y:S01]  /*64b0*/  LOP3.LUT R26, R3, 0x51, RZ, 0xfc, !PT ;  /* 0x00000051031a7812 */ /* 0x000fe200078efcff */
[----:B------:R1:W-:Y:S01]  /*64c0*/  LDSM.16.M88.4 R56, [R23+0x9800] ;  /* 0x009800001738783b */ /* 0x0003e20000000200 */
[----:B------:R5:W-:Y:S01]  /*64d0*/  MUFU.TANH R113, R27 ;  /* 0x0000001b00717308 */ /* 0x000be20000002400 */
[----:B------:R-:W-:Y:S02]  /*64e0*/  FSEL R122, R122, -INF , !P5 ;  /* 0xff8000007a7a7808 */ /* 0x000fe40006800000 */
[----:B------:R-:W-:-:S02]  /*64f0*/  ISETP.GE.AND P1, PT, R26, R24, PT ;  /* 0x000000181a00720c */ /* 0x000fc40003f26270 */
[C---:B------:R-:W-:Y:S02]  /*6500*/  LOP3.LUT R26, R3.reuse, 0x58, RZ, 0xfc, !PT ;  /* 0x00000058031a7812 */ /* 0x040fe400078efcff */
[----:B------:R-:W-:Y:S02]  /*6510*/  FSEL R128, R128, -INF , !P5 ;  /* 0xff80000080807808 */ /* 0x000fe40006800000 */
[-C--:B------:R-:W-:Y:S02]  /*6520*/  ISETP.GE.AND P0, PT, R26, R24.reuse, PT ;  /* 0x000000181a00720c */ /* 0x080fe40003f06270 */
[----:B------:R-:W-:Y:S02]  /*6530*/  LOP3.LUT R26, R3, 0x59, RZ, 0xfc, !PT ;  /* 0x00000059031a7812 */ /* 0x000fe400078efcff */
[----:B------:R-:W-:Y:S02]  /*6540*/  FSEL R127, R127, -INF , !P4 ;  /* 0xff8000007f7f7808 */ /* 0x000fe40006000000 */
[----:B------:R-:W-:Y:S01]  /*6550*/  ISETP.GE.AND P6, PT, R26, R24, PT ;  /* 0x000000181a00720c */ /* 0x000fe20003fc6270 */
[-C--:B------:R-:W-:Y:S01]  /*6560*/  FMUL.FTZ R31, R31, R0.reuse ;  /* 0x000000001f1f7220 */ /* 0x080fe20000410000 */
[----:B-----5:R-:W-:Y:S01]  /*6570*/  FMUL.FTZ R27, R37, R0 ;  /* 0x00000000251b7220 */ /* 0x020fe20000410000 */
[----:B------:R-:W-:-:S02]  /*6580*/  LOP3.LUT R26, R3, 0x60, RZ, 0xfc, !PT ;  /* 0x00000060031a7812 */ /* 0x000fc400078efcff */
[----:B------:R-:W-:Y:S01]  /*6590*/  FSEL R124, R124, -INF , !P4 ;  /* 0xff8000007c7c7808 */ /* 0x000fe20006000000 */
[----:B------:R5:W-:Y:S01]  /*65a0*/  MUFU.TANH R82, R27 ;  /* 0x0000001b00527308 */ /* 0x000be20000002400 */
[-C--:B------:R-:W-:Y:S01]  /*65b0*/  ISETP.GE.AND P5, PT, R26, R24.reuse, PT ;  /* 0x000000181a00720c */ /* 0x080fe20003fa6270 */
[C---:B--2---:R-:W-:Y:S01]  /*65c0*/  HMMA.16816.F32 R32, R4.reuse, R44, R32 ;  /* 0x0000002c0420723c */ /* 0x044fe20000001820 */
[----:B------:R-:W-:Y:S02]  /*65d0*/  LOP3.LUT R26, R3, 0x61, RZ, 0xfc, !PT ;  /* 0x00000061031a7812 */ /* 0x000fe400078efcff */
[----:B------:R-:W-:Y:S02]  /*65e0*/  FSEL R129, R129, -INF , !P3 ;  /* 0xff80000081817808 */ /* 0x000fe40005800000 */
[----:B------:R-:W-:Y:S01]  /*65f0*/  ISETP.GE.AND P4, PT, R26, R24, PT ;  /* 0x000000181a00720c */ /* 0x000fe20003f86270 */
[----:B------:R-:W-:Y:S01]  /*6600*/  FMUL.FTZ R26, R30, R0 ;  /* 0x000000001e1a7220 */ /* 0x000fe20000410000 */
[----:B------:R-:W-:Y:S01]  /*6610*/  FSEL R137, R137, -INF , !P3 ;  /* 0xff80000089897808 */ /* 0x000fe20005800000 */
[----:B------:R-:W-:Y:S01]  /*6620*/  MUFU.TANH R73, R31 ;  /* 0x0000001f00497308 */ /* 0x000fe20000002400 */
[----:B------:R-:W-:Y:S01]  /*6630*/  FSEL R130, R130, -INF , !P1 ;  /* 0xff80000082827808 */ /* 0x000fe20004800000 */
[----:B------:R-:W-:Y:S01]  /*6640*/  HMMA.16816.F32 R40, R4, R46, R40 ;  /* 0x0000002e0428723c */ /* 0x000fe20000001828 */
[----:B------:R-:W-:-:S02]  /*6650*/  FSEL R136, R136, -INF , !P1 ;  /* 0xff80000088887808 */ /* 0x000fc40004800000 */
[----:B------:R-:W-:Y:S01]  /*6660*/  FSEL R131, R131, -INF , !P0 ;  /* 0xff80000083837808 */ /* 0x000fe20004000000 */
[-C--:B-----5:R-:W-:Y:S01]  /*6670*/  FMUL.FTZ R27, R38, R0.reuse ;  /* 0x00000000261b7220 */ /* 0x0a0fe20000410000 */
[----:B------:R-:W-:Y:S01]  /*6680*/  FSEL R138, R138, -INF , !P0 ;  /* 0xff8000008a8a7808 */ /* 0x000fe20004000000 */
[----:B------:R2:W-:Y:S01]  /*6690*/  MUFU.TANH R76, R26 ;  /* 0x0000001a004c7308 */ /* 0x0005e20000002400 */
[----:B------:R-:W-:Y:S02]  /*66a0*/  FSEL R139, R139, -INF , !P6 ;  /* 0xff8000008b8b7808 */ /* 0x000fe40007000000 */
[-C--:B------:R-:W-:Y:S01]  /*66b0*/  FMUL.FTZ R32, R32, R0.reuse ;  /* 0x0000000020207220 */ /* 0x080fe20000410000 */
[----:B------:R-:W-:Y:S01]  /*66c0*/  FSEL R133, R133, -INF , !P6 ;  /* 0xff80000085857808 */ /* 0x000fe20007000000 */
[-C--:B------:R-:W-:Y:S01]  /*66d0*/  FMUL.FTZ R33, R33, R0.reuse ;  /* 0x0000000021217220 */ /* 0x080fe20000410000 */
[----:B------:R-:W-:Y:S01]  /*66e0*/  FSEL R141, R141, -INF , !P5 ;  /* 0xff8000008d8d7808 */ /* 0x000fe20006800000 */
[----:B------:R-:W-:Y:S01]  /*66f0*/  FMUL.FTZ R34, R34, R0 ;  /* 0x0000000022227220 */ /* 0x000fe20000410000 */
[----:B------:R-:W-:Y:S01]  /*6700*/  FSEL R145, R145, -INF , !P5 ;  /* 0xff80000091917808 */ /* 0x000fe20006800000 */
[----:B------:R5:W3:Y:S01]  /*6710*/  MUFU.TANH R80, R27 ;  /* 0x0000001b00507308 */ /* 0x000ae20000002400 */
[----:B------:R-:W-:-:S02]  /*6720*/  FSEL R142, R142, -INF , !P4 ;  /* 0xff8000008e8e7808 */ /* 0x000fc40006000000 */
[----:B------:R-:W-:Y:S01]  /*6730*/  FSEL R146, R146, -INF , !P4 ;  /* 0xff80000092927808 */ /* 0x000fe20006000000 */
[----:B-1----:R-:W-:-:S04]  /*6740*/  FMUL.FTZ R23, R40, R0 ;  /* 0x0000000028177220 */ /* 0x002fc80000410000 */
[----:B------:R-:W-:Y:S01]  /*6750*/  MUFU.TANH R72, R32 ;  /* 0x0000002000487308 */ /* 0x000fe20000002400 */
[----:B--2---:R-:W-:-:S07]  /*6760*/  FMUL.FTZ R26, R35, R0 ;  /* 0x00000000231a7220 */ /* 0x004fce0000410000 */
[----:B------:R-:W-:Y:S01]  /*6770*/  MUFU.TANH R69, R33 ;  /* 0x0000002100457308 */ /* 0x000fe20000002400 */
[-C--:B-----5:R-:W-:Y:S02]  /*6780*/  FMUL.FTZ R27, R39, R0.reuse ;  /* 0x00000000271b7220 */ /* 0x0a0fe40000410000 */
[----:B------:R1:W2:Y:S05]  /*6790*/  LDSM.16.M88.4 R36, [R21+0x9800] ;  /* 0x009800001524783b */ /* 0x0002aa0000000200 */
[----:B------:R5:W3:Y:S08]  /*67a0*/  MUFU.TANH R79, R27 ;  /* 0x0000001b004f7308 */ /* 0x000af00000002400 */
[----:B------:R4:W-:Y:S08]  /*67b0*/  MUFU.TANH R68, R34 ;  /* 0x0000002200447308 */ /* 0x0009f00000002400 */
[----:B------:R3:W-:Y:S01]  /*67c0*/  MUFU.TANH R64, R23 ;  /* 0x0000001700407308 */ /* 0x0007e20000002400 */
[-C--:B-----5:R-:W-:Y:S01]  /*67d0*/  FMUL.FTZ R27, R28, R0.reuse ;  /* 0x000000001c1b7220 */ /* 0x0a0fe20000410000 */
[----:B-1----:R-:W-:-:S02]  /*67e0*/  FMUL.FTZ R21, R29, R0 ;  /* 0x000000001d157220 */ /* 0x002fc40000410000 */
[----:B------:R-:W-:Y:S04]  /*67f0*/  HMMA.16816.F32 R28, R16, R70, RZ ;  /* 0x00000046101c723c */ /* 0x000fe800000018ff */
[----:B------:R1:W-:Y:S04]  /*6800*/  MUFU.TANH R77, R21 ;  /* 0x00000015004d7308 */ /* 0x0003e80000002400 */
[----:B----4-:R-:W-:Y:S01]  /*6810*/  HMMA.16816.F32 R32, R4, R52, R48 ;  /* 0x000000340420723c */ /* 0x010fe20000001830 */
[----:B------:R4:W5:Y:S03]  /*6820*/  LDSM.16.M88.4 R48, [R20+0x9800] ;  /* 0x009800001430783b */ /* 0x0009660000000200 */
[----:B------:R4:W-:Y:S01]  /*6830*/  MUFU.TANH R65, R26 ;  /* 0x0000001a00417308 */ /* 0x0009e20000002400 */
[----:B---3--:R-:W-:-:S03]  /*6840*/  FMUL.FTZ R23, R41, R0 ;  /* 0x0000000029177220 */ /* 0x008fc60000410000 */
[----:B--2---:R-:W-:Y:S04]  /*6850*/  HMMA.16816.F32 R44, R16, R36, RZ ;  /* 0x00000024102c723c */ /* 0x004fe800000018ff */
[----:B------:R2:W-:Y:S01]  /*6860*/  MUFU.TANH R52, R23 ;  /* 0x0000001700347308 */ /* 0x0005e20000002400 */
[----:B-1----:R-:W-:-:S03]  /*6870*/  LOP3.LUT R21, R3, 0x68, RZ, 0xfc, !PT ;  /* 0x0000006803157812 */ /* 0x002fc600078efcff */
[----:B------:R-:W-:Y:S01]  /*6880*/  HMMA.16816.F32 R60, R16, R38, RZ ;  /* 0x00000026103c723c */ /* 0x000fe200000018ff */
[----:B------:R-:W-:Y:S01]  /*6890*/  ISETP.GE.AND P3, PT, R21, R24, PT ;  /* 0x000000181500720c */ /* 0x000fe20003f66270 */
[----:B------:R1:W3:Y:S01]  /*68a0*/  LDSM.16.M88.4 R36, [R22+0x9800] ;  /* 0x009800001624783b */ /* 0x0002e20000000200 */
[C---:B------:R-:W-:Y:S01]  /*68b0*/  LOP3.LUT R21, R3.reuse, 0x69, RZ, 0xfc, !PT ;  /* 0x0000006903157812 */ /* 0x040fe200078efcff */
[----:B------:R1:W3:Y:S01]  /*68c0*/  MUFU.TANH R78, R27 ;  /* 0x0000001b004e7308 */ /* 0x0002e20000002400 */
[----:B------:R-:W-:Y:S01]  /*68d0*/  LOP3.LUT R16, R3, 0x88, RZ, 0xfc, !PT ;  /* 0x0000008803107812 */ /* 0x000fe200078efcff */
[----:B----4-:R-:W-:Y:S01]  /*68e0*/  FMUL.FTZ R26, R33, R0 ;  /* 0x00000000211a7220 */ /* 0x010fe20000410000 */
[----:B------:R-:W-:Y:S01]  /*68f0*/  ISETP.GE.AND P1, PT, R21, R24, PT ;  /* 0x000000181500720c */ /* 0x000fe20003f26270 */
[----:B------:R-:W-:-:S04]  /*6900*/  DEPBAR.LE SB0, 0x0 ;  /* 0x000080000000791a */ /* 0x000fc80000000000 */
[----:B------:R-:W-:Y:S01]  /*6910*/  LOP3.LUT R21, R3, 0x70, RZ, 0xfc, !PT ;  /* 0x0000007003157812 */ /* 0x000fe200078efcff */
[----:B--2---:R-:W-:Y:S01]  /*6920*/  FMUL.FTZ R23, R42, R0 ;  /* 0x000000002a177220 */ /* 0x004fe20000410000 */
[----:B------:R-:W-:Y:S01]  /*6930*/  FSEL R143, R143, -INF , !P3 ;  /* 0xff8000008f8f7808 */ /* 0x000fe20005800000 */
[----:B------:R-:W-:Y:S01]  /*6940*/  MUFU.TANH R33, R26 ;  /* 0x0000001a00217308 */ /* 0x000fe20000002400 */
[----:B------:R-:W-:Y:S02]  /*6950*/  ISETP.GE.AND P0, PT, R21, R24, PT ;  /* 0x000000181500720c */ /* 0x000fe40003f06270 */
[----:B------:R-:W-:Y:S02]  /*6960*/  LOP3.LUT R21, R3, 0x71, RZ, 0xfc, !PT ;  /* 0x0000007103157812 */ /* 0x000fe400078efcff */
[----:B------:R-:W-:Y:S01]  /*6970*/  FSEL R150, R150, -INF , !P0 ;  /* 0xff80000096967808 */ /* 0x000fe20004000000 */
[----:B-1----:R-:W-:Y:S01]  /*6980*/  FMUL.FTZ R27, R35, R0 ;  /* 0x00000000231b7220 */ /* 0x002fe20000410000 */
[----:B------:R-:W-:Y:S01]  /*6990*/  ISETP.GE.AND P6, PT, R21, R24, PT ;  /* 0x000000181500720c */ /* 0x000fe20003fc6270 */
[----:B------:R-:W-:Y:S01]  /*69a0*/  MUFU.TANH R42, R23 ;  /* 0x00000017002a7308 */ /* 0x000fe20000002400 */
[----:B------:R-:W-:-:S02]  /*69b0*/  LOP3.LUT R21, R3, 0x78, RZ, 0xfc, !PT ;  /* 0x0000007803157812 */ /* 0x000fc400078efcff */
[----:B------:R-:W-:Y:S02]  /*69c0*/  FSEL R158, R158, -INF , !P0 ;  /* 0xff8000009e9e7808 */ /* 0x000fe40004000000 */
[-C--:B------:R-:W-:Y:S02]  /*69d0*/  ISETP.GE.AND P5, PT, R21, R24.reuse, PT ;  /* 0x000000181500720c */ /* 0x080fe40003fa6270 */
[-C--:B------:R-:W-:Y:S01]  /*69e0*/  ISETP.GE.AND P0, PT, R16, R24.reuse, PT ;  /* 0x000000181000720c */ /* 0x080fe20003f06270 */
[----:B------:R-:W-:Y:S01]  /*69f0*/  MUFU.TANH R27, R27 ;  /* 0x0000001b001b7308 */ /* 0x000fe20000002400 */
[----:B------:R-:W-:Y:S01]  /*6a00*/  LOP3.LUT R21, R3, 0x79, RZ, 0xfc, !PT ;  /* 0x0000007903157812 */ /* 0x000fe200078efcff */
[----:B------:R-:W-:Y:S01]  /*6a10*/  HMMA.16816.F32 R16, R12, R74, R28 ;  /* 0x0000004a0c10723c */ /* 0x000fe2000000181c */
[----:B------:R-:W-:Y:S02]  /*6a20*/  FSEL R149, R149, -INF , !P3 ;  /* 0xff80000095957808 */ /* 0x000fe40005800000 */
[----:B------:R-:W-:-:S02]  /*6a30*/  ISETP.GE.AND P4, PT, R21, R24, PT ;  /* 0x000000181500720c */ /* 0x000fc40003f86270 */
[----:B------:R-:W-:Y:S02]  /*6a40*/  LOP3.LUT R21, R3, 0x80, RZ, 0xfc, !PT ;  /* 0x0000008003157812 */ /* 0x000fe400078efcff */
[----:B------:R-:W-:Y:S01]  /*6a50*/  FSEL R151, R151, -INF , !P1 ;  /* 0xff80000097977808 */ /* 0x000fe20004800000 */
[C---:B------:R-:W-:Y:S01]  /*6a60*/  HMMA.16816.F32 R28, R12.reuse, R56, R44 ;  /* 0x000000380c1c723c */ /* 0x040fe2000000182c */
[-C--:B------:R-:W-:Y:S02]  /*6a70*/  ISETP.GE.AND P3, PT, R21, R24.reuse, PT ;  /* 0x000000181500720c */ /* 0x080fe40003f66270 */
[----:B------:R-:W-:Y:S02]  /*6a80*/  LOP3.LUT R21, R3, 0x81, RZ, 0xfc, !PT ;  /* 0x0000008103157812 */ /* 0x000fe400078efcff */
[----:B------:R-:W-:Y:S02]  /*6a90*/  FSEL R147, R147, -INF , !P1 ;  /* 0xff80000093937808 */ /* 0x000fe40004800000 */
[----:B------:R-:W-:Y:S01]  /*6aa0*/  ISETP.GE.AND P1, PT, R21, R24, PT ;  /* 0x000000181500720c */ /* 0x000fe20003f26270 */
[----:B------:R-:W-:Y:S01]  /*6ab0*/  HMMA.16816.F32 R12, R12, R58, R60 ;  /* 0x0000003a0c0c723c */ /* 0x000fe2000000183c */
[----:B------:R-:W-:-:S02]  /*6ac0*/  LOP3.LUT R21, R3, 0x89, RZ, 0xfc, !PT ;  /* 0x0000008903157812 */ /* 0x000fc400078efcff */
[----:B------:R-:W-:Y:S02]  /*6ad0*/  FSEL R152, R152, -INF , !P6 ;  /* 0xff80000098987808 */ /* 0x000fe40007000000 */
[----:B------:R-:W-:Y:S02]  /*6ae0*/  FSEL R157, R157, -INF , !P6 ;  /* 0xff8000009d9d7808 */ /* 0x000fe40007000000 */
[----:B------:R-:W-:Y:S01]  /*6af0*/  ISETP.GE.AND P6, PT, R21, R24, PT ;  /* 0x000000181500720c */ /* 0x000fe20003fc6270 */
[----:B------:R-:W-:Y:S01]  /*6b00*/  HMMA.16816.F32 R16, R8, R66, R16 ;  /* 0x000000420810723c */ /* 0x000fe20000001810 */
        /* <DEDUP_REMOVED lines=13> */
[----:B------:R-:W-:Y:S02]  /*6be0*/  FSEL R167, R167, -INF , !P1 ;  /* 0xff800000a7a77808 */ /* 0x000fe40004800000 */
[----:B------:R-:W-:Y:S01]  /*6bf0*/  ISETP.GE.AND P4, PT, R21, R24, PT ;  /* 0x000000181500720c */ /* 0x000fe20003f86270 */
[----:B------:R-:W-:Y:S01]  /*6c00*/  FMUL.FTZ R21, R43, R0 ;  /* 0x000000002b157220 */ /* 0x000fe20000410000 */
[----:B------:R-:W-:-:S02]  /*6c10*/  ISETP.GE.AND P1, PT, R20, R24, PT ;  /* 0x000000181400720c */ /* 0x000fc40003f26270 */
[----:B------:R-:W-:Y:S01]  /*6c20*/  LOP3.LUT R20, R3, 0xa0, RZ, 0xfc, !PT ;  /* 0x000000a003147812 */ /* 0x000fe200078efcff */
[----:B------:R1:W-:Y:S01]  /*6c30*/  MUFU.TANH R41, R21 ;  /* 0x0000001500297308 */ /* 0x0003e20000002400 */
[----:B------:R-:W-:Y:S02]  /*6c40*/  FSEL R163, R163, -INF , !P0 ;  /* 0xff800000a3a37808 */ /* 0x000fe40004000000 */
[----:B------:R-:W-:Y:S02]  /*6c50*/  FSEL R170, R170, -INF , !P0 ;  /* 0xff800000aaaa7808 */ /* 0x000fe40004000000 */
[----:B------:R-:W-:Y:S02]  /*6c60*/  ISETP.GE.AND P0, PT, R20, R24, PT ;  /* 0x000000181400720c */ /* 0x000fe40003f06270 */
[----:B------:R-:W-:Y:S02]  /*6c70*/  LOP3.LUT R20, R3, 0xa1, RZ, 0xfc, !PT ;  /* 0x000000a103147812 */ /* 0x000fe400078efcff */
[----:B------:R-:W-:-:S02]  /*6c80*/  FSEL R169, R169, -INF , !P6 ;  /* 0xff800000a9a97808 */ /* 0x000fc40007000000 */
[----:B------:R-:W-:Y:S02]  /*6c90*/  FSEL R166, R166, -INF , !P6 ;  /* 0xff800000a6a67808 */ /* 0x000fe40007000000 */
[----:B------:R-:W-:Y:S02]  /*6ca0*/  ISETP.GE.AND P6, PT, R20, R24, PT ;  /* 0x000000181400720c */ /* 0x000fe40003fc6270 */
[----:B------:R-:W-:Y:S01]  /*6cb0*/  FSEL R171, R171, -INF , !P5 ;  /* 0xff800000abab7808 */ /* 0x000fe20006800000 */
[----:B-1----:R-:W-:Y:S01]  /*6cc0*/  FMUL.FTZ R21, R32, R0 ;  /* 0x0000000020157220 */ /* 0x002fe20000410000 */
[----:B------:R-:W-:Y:S02]  /*6cd0*/  FSEL R175, R175, -INF , !P5 ;  /* 0xff800000afaf7808 */ /* 0x000fe40006800000 */
[----:B------:R-:W-:Y:S01]  /*6ce0*/  FSEL R173, R173, -INF , !P4 ;  /* 0xff800000adad7808 */ /* 0x000fe20006000000 */
[----:B------:R1:W-:Y:S01]  /*6cf0*/  MUFU.TANH R40, R21 ;  /* 0x0000001500287308 */ /* 0x0003e20000002400 */
[----:B------:R-:W-:-:S02]  /*6d00*/  FSEL R178, R178, -INF , !P4 ;  /* 0xff800000b2b27808 */ /* 0x000fc40006000000 */
[----:B------:R-:W-:Y:S02]  /*6d10*/  LOP3.LUT R26, R3, 0xb0, RZ, 0xfc, !PT ;  /* 0x000000b0031a7812 */ /* 0x000fe400078efcff */
[----:B------:R-:W-:Y:S02]  /*6d20*/  FSEL R172, R172, -INF , !P3 ;  /* 0xff800000acac7808 */ /* 0x000fe40005800000 */
[----:B------:R-:W-:Y:S02]  /*6d30*/  FSEL R177, R177, -INF , !P3 ;  /* 0xff800000b1b17808 */ /* 0x000fe40005800000 */
[----:B------:R-:W-:Y:S02]  /*6d40*/  ISETP.GE.AND P3, PT, R26, R24, PT ;  /* 0x000000181a00720c */ /* 0x000fe40003f66270 */
[----:B------:R-:W-:Y:S02]  /*6d50*/  LOP3.LUT R26, R3, 0xb1, RZ, 0xfc, !PT ;  /* 0x000000b1031a7812 */ /* 0x000fe400078efcff */
[----:B------:R-:W-:-:S02]  /*6d60*/  FSEL R180, R180, -INF , !P1 ;  /* 0xff800000b4b47808 */ /* 0x000fc40004800000 */
[----:B------:R-:W-:Y:S01]  /*6d70*/  FSEL R176, R176, -INF , !P1 ;  /* 0xff800000b0b07808 */ /* 0x000fe20004800000 */
[----:B-1----:R-:W-:Y:S01]  /*6d80*/  HMMA.16816.F32 R20, R4, R54, R16 ;  /* 0x000000360414723c */ /* 0x002fe20000001810 */
[C---:B------:R-:W-:Y:S01]  /*6d90*/  LOP3.LUT R16, R3.reuse, 0xa8, RZ, 0xfc, !PT ;  /* 0x000000a803107812 */ /* 0x040fe200078efcff */
[----:B------:R-:W-:Y:S01]  /*6da0*/  FMUL.FTZ R17, R34, R0 ;  /* 0x0000000022117220 */ /* 0x000fe20000410000 */
[-C--:B------:R-:W-:Y:S02]  /*6db0*/  ISETP.GE.AND P1, PT, R26, R24.reuse, PT ;  /* 0x000000181a00720c */ /* 0x080fe40003f26270 */
[----:B------:R-:W-:Y:S01]  /*6dc0*/  ISETP.GE.AND P5, PT, R16, R24, PT ;  /* 0x000000181000720c */ /* 0x000fe20003fa6270 */
[----:B------:R5:W1:Y:S01]  /*6dd0*/  MUFU.TANH R32, R17 ;  /* 0x0000001100207308 */ /* 0x000a620000002400 */
[C---:B------:R-:W-:Y:S02]  /*6de0*/  LOP3.LUT R16, R3.reuse, 0xa9, RZ, 0xfc, !PT ;  /* 0x000000a903107812 */ /* 0x040fe400078efcff */
[----:B------:R-:W-:-:S02]  /*6df0*/  LOP3.LUT R26, R3, 0xb8, RZ, 0xfc, !PT ;  /* 0x000000b8031a7812 */ /* 0x000fc400078efcff */
[-C--:B------:R-:W-:Y:S02]  /*6e00*/  ISETP.GE.AND P4, PT, R16, R24.reuse, PT ;  /* 0x000000181000720c */ /* 0x080fe40003f86270 */
[----:B------:R-:W-:Y:S02]  /*6e10*/  FSEL R179, R179, -INF , !P0 ;  /* 0xff800000b3b37808 */ /* 0x000fe40004000000 */
[----:B------:R-:W-:Y:S02]  /*6e20*/  FSEL R183, R183, -INF , !P0 ;  /* 0xff800000b7b77808 */ /* 0x000fe40004000000 */
[----:B------:R-:W-:Y:S02]  /*6e30*/  ISETP.GE.AND P0, PT, R26, R24, PT ;  /* 0x000000181a00720c */ /* 0x000fe40003f06270 */
[-C--:B------:R-:W-:Y:S01]  /*6e40*/  FMUL.FTZ R20, R20, R0.reuse ;  /* 0x0000000014147220 */ /* 0x080fe20000410000 */
[----:B------:R-:W-:Y:S01]  /*6e50*/  FSEL R181, R181, -INF , !P6 ;  /* 0xff800000b5b57808 */ /* 0x000fe20007000000 */
[-C--:B------:R-:W-:Y:S01]  /*6e60*/  FMUL.FTZ R22, R22, R0.reuse ;  /* 0x0000000016167220 */ /* 0x080fe20000410000 */
[----:B------:R-:W-:Y:S01]  /*6e70*/  FSEL R185, R185, -INF , !P6 ;  /* 0xff800000b9b97808 */ /* 0x000fe20007000000 */
[----:B-----5:R-:W-:Y:S01]  /*6e80*/  HMMA.16816.F32 R16, R8, R48, R28 ;  /* 0x000000300810723c */ /* 0x020fe2000000181c */
[----:B------:R2:W-:Y:S01]  /*6e90*/  MUFU.TANH R26, R20 ;  /* 0x00000014001a7308 */ /* 0x0005e20000002400 */
[----:B------:R-:W-:Y:S01]  /*6ea0*/  FSEL R164, R164, -INF , !P5 ;  /* 0xff800000a4a47808 */ /* 0x000fe20006800000 */
[-C--:B------:R-:W-:Y:S01]  /*6eb0*/  FMUL.FTZ R21, R21, R0.reuse ;  /* 0x0000000015157220 */ /* 0x080fe20000410000 */
[----:B------:R-:W-:Y:S01]  /*6ec0*/  FSEL R182, R182, -INF , !P5 ;  /* 0xff800000b6b67808 */ /* 0x000fe20006800000 */
[----:B------:R-:W-:Y:S01]  /*6ed0*/  FMUL.FTZ R23, R23, R0 ;  /* 0x0000000017177220 */ /* 0x000fe20000410000 */
[----:B------:R-:W-:-:S02]  /*6ee0*/  FSEL R187, R156, -INF , !P4 ;  /* 0xff8000009cbb7808 */ /* 0x000fc40006000000 */
[----:B------:R-:W-:Y:S01]  /*6ef0*/  HMMA.16816.F32 R8, R8, R50, R12 ;  /* 0x000000320808723c */ /* 0x000fe2000000180c */
[----:B------:R-:W-:Y:S01]  /*6f00*/  LOP3.LUT R12, R3, 0xc8, RZ, 0xfc, !PT ;  /* 0x000000c8030c7812 */ /* 0x000fe200078efcff */
[----:B------:R-:W4:Y:S01]  /*6f10*/  MUFU.TANH R22, R22 ;  /* 0x0000001600167308 */ /* 0x000f220000002400 */
[----:B------:R-:W-:Y:S02]  /*6f20*/  FSEL R174, R174, -INF , !P4 ;  /* 0xff800000aeae7808 */ /* 0x000fe40006000000 */
[----:B------:R-:W-:Y:S02]  /*6f30*/  FSEL R184, R148, -INF , !P3 ;  /* 0xff80000094b87808 */ /* 0x000fe40005800000 */
[----:B------:R-:W-:Y:S02]  /*6f40*/  FSEL R165, R165, -INF , !P3 ;  /* 0xff800000a5a57808 */ /* 0x000fe40005800000 */
[----:B------:R-:W-:Y:S01]  /*6f50*/  ISETP.GE.AND P3, PT, R12, R24, PT ;  /* 0x000000180c00720c */ /* 0x000fe20003f66270 */
[----:B------:R-:W-:Y:S01]  /*6f60*/  MUFU.TANH R21, R21 ;  /* 0x0000001500157308 */ /* 0x000fe20000002400 */
[C---:B--2---:R-:W-:Y:S01]  /*6f70*/  LOP3.LUT R20, R3.reuse, 0xb9, RZ, 0xfc, !PT ;  /* 0x000000b903147812 */ /* 0x044fe200078efcff */
[----:B---3--:R-:W-:Y:S01]  /*6f80*/  HMMA.16816.F32 R16, R4, R36, R16 ;  /* 0x000000240410723c */ /* 0x008fe20000001810 */
[----:B------:R-:W-:-:S02]  /*6f90*/  LOP3.LUT R12, R3, 0xc9, RZ, 0xfc, !PT ;  /* 0x000000c9030c7812 */ /* 0x000fc400078efcff */
[-C--:B------:R-:W-:Y:S02]  /*6fa0*/  ISETP.GE.AND P6, PT, R20, R24.reuse, PT ;  /* 0x000000181400720c */ /* 0x080fe40003fc6270 */
[C---:B------:R-:W-:Y:S01]  /*6fb0*/  LOP3.LUT R20, R3.reuse, 0xc0, RZ, 0xfc, !PT ;  /* 0x000000c003147812 */ /* 0x040fe200078efcff */
[----:B------:R-:W2:Y:S01]  /*6fc0*/  MUFU.TANH R23, R23 ;  /* 0x0000001700177308 */ /* 0x000ea20000002400 */
[----:B------:R-:W-:Y:S01]  /*6fd0*/  FSEL R144, R144, -INF , !P1 ;  /* 0xff80000090907808 */ /* 0x000fe20004800000 */
[----:B------:R-:W-:Y:S01]  /*6fe0*/  HMMA.16816.F32 R4, R4, R38, R8 ;  /* 0x000000260404723c */ /* 0x000fe20000001808 */
[----:B------:R-:W-:Y:S02]  /*6ff0*/  ISETP.GE.AND P5, PT, R20, R24, PT ;  /* 0x000000181400720c */ /* 0x000fe40003fa6270 */
[C---:B------:R-:W-:Y:S02]  /*7000*/  LOP3.LUT R20, R3.reuse, 0xc1, RZ, 0xfc, !PT ;  /* 0x000000c103147812 */ /* 0x040fe400078efcff */
[----:B------:R-:W-:-:S02]  /*7010*/  LOP3.LUT R8, R3, 0xd8, RZ, 0xfc, !PT ;  /* 0x000000d803087812 */ /* 0x000fc400078efcff */
[----:B------:R-:W-:Y:S02]  /*7020*/  FSEL R80, R80, -INF , !P5 ;  /* 0xff80000050507808 */ /* 0x000fe40006800000 */
[----:B------:R-:W-:Y:S02]  /*7030*/  FSEL R113, R113, -INF , !P5 ;  /* 0xff80000071717808 */ /* 0x000fe40006800000 */
[----:B------:R-:W-:Y:S01]  /*7040*/  ISETP.GE.AND P4, PT, R20, R24, PT ;  /* 0x000000181400720c */ /* 0x000fe20003f86270 */
[----:B------:R-:W-:Y:S01]  /*7050*/  FMUL.FTZ R9, R18, R0 ;  /* 0x0000000012097220 */ /* 0x000fe20000410000 */
[----:B------:R-:W-:Y:S01]  /*7060*/  ISETP.GE.AND P5, PT, R8, R24, PT ;  /* 0x000000180800720c */ /* 0x000fe20003fa6270 */
[-C--:B------:R-:W-:Y:S01]  /*7070*/  FMUL.FTZ R16, R16, R0.reuse ;  /* 0x0000000010107220 */ /* 0x080fe20000410000 */
[----:B------:R-:W-:Y:S01]  /*7080*/  LOP3.LUT R8, R3, 0xd9, RZ, 0xfc, !PT ;  /* 0x000000d903087812 */ /* 0x000fe200078efcff */
[----:B------:R3:W5:Y:S01]  /*7090*/  MUFU.TANH R11, R9 ;  /* 0x00000009000b7308 */ /* 0x0007620000002400 */
[----:B------:R-:W-:Y:S01]  /*70a0*/  FSEL R154, R154, -INF , !P1 ;  /* 0xff8000009a9a7808 */ /* 0x000fe20004800000 */
[-C--:B------:R-:W-:Y:S01]  /*70b0*/  FMUL.FTZ R17, R17, R0.reuse ;  /* 0x0000000011117220 */ /* 0x080fe20000410000 */
[----:B------:R-:W-:Y:S01]  /*70c0*/  FSEL R79, R79, -INF , !P4 ;  /* 0xff8000004f4f7808 */ /* 0x000fe20006000000 */
[-C--:B------:R-:W-:Y:S01]  /*70d0*/  FMUL.FTZ R5, R5, R0.reuse ;  /* 0x0000000005057220 */ /* 0x080fe20000410000 */
[----:B------:R-:W-:Y:S01]  /*70e0*/  FSEL R82, R82, -INF , !P4 ;  /* 0xff80000052527808 */ /* 0x000fe20006000000 */
[----:B------:R-:W-:Y:S01]  /*70f0*/  FMUL.FTZ R6, R6, R0 ;  /* 0x0000000006067220 */ /* 0x000fe20000410000 */
[-C--:B------:R-:W-:Y:S01]  /*7100*/  ISETP.GE.AND P1, PT, R12, R24.reuse, PT ;  /* 0x000000180c00720c */ /* 0x080fe20003f26270 */
[----:B------:R-:W5:Y:S01]  /*7110*/  MUFU.TANH R16, R16 ;  /* 0x0000001000107308 */ /* 0x000f620000002400 */
[----:B------:R-:W-:-:S02]  /*7120*/  ISETP.GE.AND P4, PT, R8, R24, PT ;  /* 0x000000180800720c */ /* 0x000fc40003f86270 */
[C---:B------:R-:W-:Y:S02]  /*7130*/  LOP3.LUT R12, R3.reuse, 0xd0, RZ, 0xfc, !PT ;  /* 0x000000d0030c7812 */ /* 0x040fe400078efcff */
[----:B------:R-:W-:Y:S02]  /*7140*/  LOP3.LUT R8, R3, 0xe0, RZ, 0xfc, !PT ;  /* 0x000000e003087812 */ /* 0x000fe400078efcff */
[----:B------:R-:W-:Y:S01]  /*7150*/  FSEL R123, R123, -INF , !P0 ;  /* 0xff8000007b7b7808 */ /* 0x000fe20004000000 */
[----:B------:R-:W-:Y:S01]  /*7160*/  MUFU.TANH R17, R17 ;  /* 0x0000001100117308 */ /* 0x000fe20000002400 */
[----:B------:R-:W-:Y:S01]  /*7170*/  FSEL R188, R140, -INF , !P0 ;  /* 0xff8000008cbc7808 */ /* 0x000fe20004000000 */
[----:B---3--:R-:W-:Y:S01]  /*7180*/  FMUL.FTZ R9, R19, R0 ;  /* 0x0000000013097220 */ /* 0x008fe20000410000 */
[----:B------:R-:W-:Y:S02]  /*7190*/  FSEL R76, R76, -INF , !P3 ;  /* 0xff8000004c4c7808 */ /* 0x000fe40005800000 */
[----:B------:R-:W-:-:S02]  /*71a0*/  FSEL R78, R78, -INF , !P3 ;  /* 0xff8000004e4e7808 */ /* 0x000fc40005800000 */
[-C--:B------:R-:W-:Y:S01]  /*71b0*/  ISETP.GE.AND P0, PT, R12, R24.reuse, PT ;  /* 0x000000180c00720c */ /* 0x080fe20003f06270 */
[----:B------:R3:W5:Y:S01]  /*71c0*/  MUFU.TANH R10, R9 ;  /* 0x00000009000a7308 */ /* 0x0007620000002400 */
[----:B------:R-:W-:Y:S02]  /*71d0*/  ISETP.GE.AND P3, PT, R8, R24, PT ;  /* 0x000000180800720c */ /* 0x000fe40003f66270 */
[C---:B------:R-:W-:Y:S02]  /*71e0*/  LOP3.LUT R12, R3.reuse, 0xd1, RZ, 0xfc, !PT ;  /* 0x000000d1030c7812 */ /* 0x040fe400078efcff */
[----:B------:R-:W-:Y:S02]  /*71f0*/  LOP3.LUT R8, R3, 0xe1, RZ, 0xfc, !PT ;  /* 0x000000e103087812 */ /* 0x000fe400078efcff */
[----:B------:R-:W-:Y:S01]  /*7200*/  FSEL R114, R114, -INF , !P6 ;  /* 0xff80000072727808 */ /* 0x000fe20007000000 */
[----:B------:R-:W-:Y:S01]  /*7210*/  MUFU.TANH R5, R5 ;  /* 0x0000000500057308 */ /* 0x000fe20000002400 */
[----:B------:R-:W-:-:S02]  /*7220*/  FSEL R132, R132, -INF , !P6 ;  /* 0xff80000084847808 */ /* 0x000fc40007000000 */
[----:B------:R-:W-:Y:S02]  /*7230*/  FSEL R39, R73, -INF , !P1 ;  /* 0xff80000049277808 */ /* 0x000fe40004800000 */
[----:B------:R-:W-:Y:S02]  /*7240*/  FSEL R77, R77, -INF , !P1 ;  /* 0xff8000004d4d7808 */ /* 0x000fe40004800000 */
[-C--:B------:R-:W-:Y:S01]  /*7250*/  ISETP.GE.AND P6, PT, R12, R24.reuse, PT ;  /* 0x000000180c00720c */ /* 0x080fe20003fc6270 */
[----:B------:R-:W5:Y:S01]  /*7260*/  MUFU.TANH R6, R6 ;  /* 0x0000000600067308 */ /* 0x000f620000002400 */
[----:B------:R-:W-:Y:S01]  /*7270*/  ISETP.GE.AND P1, PT, R8, R24, PT ;  /* 0x000000180800720c */ /* 0x000fe20003f26270 */
[-C--:B---3--:R-:W-:Y:S01]  /*7280*/  FMUL.FTZ R9, R4, R0.reuse ;  /* 0x0000000004097220 */ /* 0x088fe20000410000 */
[----:B------:R-:W-:Y:S01]  /*7290*/  LOP3.LUT R8, R3, 0xe8, RZ, 0xfc, !PT ;  /* 0x000000e803087812 */ /* 0x000fe200078efcff */
[----:B------:R-:W-:Y:S01]  /*72a0*/  FMUL.FTZ R0, R7, R0 ;  /* 0x0000000007007220 */ /* 0x000fe20000410000 */
[----:B------:R-:W-:-:S02]  /*72b0*/  LOP3.LUT R4, R3, 0xe9, RZ, 0xfc, !PT ;  /* 0x000000e903047812 */ /* 0x000fc400078efcff */
[----:B------:R-:W-:Y:S01]  /*72c0*/  FSEL R189, R68, -INF , !P0 ;  /* 0xff80000044bd7808 */ /* 0x000fe20004000000 */
[----:B------:R-:W3:Y:S01]  /*72d0*/  MUFU.TANH R9, R9 ;  /* 0x0000000900097308 */ /* 0x000ee20000002400 */
[----:B------:R-:W-:Y:S02]  /*72e0*/  FSEL R192, R72, -INF , !P0 ;  /* 0xff80000048c07808 */ /* 0x000fe40004000000 */
[----:B------:R-:W-:Y:S02]  /*72f0*/  FSEL R190, R65, -INF , !P6 ;  /* 0xff80000041be7808 */ /* 0x000fe40007000000 */
[----:B------:R-:W-:Y:S02]  /*7300*/  FSEL R193, R69, -INF , !P6 ;  /* 0xff80000045c17808 */ /* 0x000fe40007000000 */
[-C--:B------:R-:W-:Y:S01]  /*7310*/  ISETP.GE.AND P0, PT, R8, R24.reuse, PT ;  /* 0x000000180800720c */ /* 0x080fe20003f06270 */
[----:B------:R-:W3:Y:S01]  /*7320*/  MUFU.TANH R0, R0 ;  /* 0x0000000000007308 */ /* 0x000ee20000002400 */
[----:B------:R-:W-:-:S02]  /*7330*/  ISETP.GE.AND P6, PT, R4, R24, PT ;  /* 0x000000180400720c */ /* 0x000fc40003fc6270 */
[----:B------:R-:W-:Y:S02]  /*7340*/  LOP3.LUT R4, R3, 0xf0, RZ, 0xfc, !PT ;  /* 0x000000f003047812 */ /* 0x000fe400078efcff */
[----:B-1----:R-:W-:Y:S02]  /*7350*/  FSEL R197, R32, -INF , !P3 ;  /* 0xff80000020c57808 */ /* 0x002fe40005800000 */
[----:B------:R-:W-:Y:S02]  /*7360*/  LOP3.LUT R32, R203, 0x200, RZ, 0xc0, !PT ;  /* 0x00000200cb207812 */ /* 0x000fe400078ec0ff */
[----:B------:R-:W-:Y:S02]  /*7370*/  FSEL R191, R42, -INF , !P5 ;  /* 0xff8000002abf7808 */ /* 0x000fe40006800000 */
[----:B------:R-:W-:Y:S02]  /*7380*/  FSEL R194, R64, -INF , !P5 ;  /* 0xff80000040c27808 */ /* 0x000fe40006800000 */
[----:B----4-:R-:W-:-:S02]  /*7390*/  FSEL R200, R22, -INF , !P0 ;  /* 0xff80000016c87808 */ /* 0x010fc40004000000 */
[----:B------:R-:W-:Y:S02]  /*73a0*/  FSEL R203, R26, -INF , !P0 ;  /* 0xff8000001acb7808 */ /* 0x000fe40004000000 */
[----:B------:R-:W-:Y:S02]  /*73b0*/  ISETP.GE.AND P5, PT, R4, R24, PT ;  /* 0x000000180400720c */ /* 0x000fe40003fa6270 */
[----:B------:R-:W-:Y:S02]  /*73c0*/  ISETP.GT.AND P0, PT, R84, R215, PT ;  /* 0x000000d75400720c */ /* 0x000fe40003f04270 */
[----:B------:R-:W-:Y:S02]  /*73d0*/  LOP3.LUT R4, R3, 0xf1, RZ, 0xfc, !PT ;  /* 0x000000f103047812 */ /* 0x000fe400078efcff */
[----:B------:R-:W-:Y:S02]  /*73e0*/  FSEL R196, R41, -INF , !P4 ;  /* 0xff80000029c47808 */ /* 0x000fe40006000000 */
[----:B------:R-:W-:-:S02]  /*73f0*/  FSEL R195, R52, -INF , !P4 ;  /* 0xff80000034c37808 */ /* 0x000fc40006000000 */
[----:B------:R-:W-:Y:S02]  /*7400*/  ISETP.GE.AND P4, PT, R4, R24, PT ;  /* 0x000000180400720c */ /* 0x000fe40003f86270 */
[C---:B------:R-:W-:Y:S02]  /*7410*/  LOP3.LUT R4, R3.reuse, 0xf8, RZ, 0xfc, !PT ;  /* 0x000000f803047812 */ /* 0x040fe400078efcff */
[----:B------:R-:W-:Y:S02]  /*7420*/  LOP3.LUT R3, R3, 0xf9, RZ, 0xfc, !PT ;  /* 0x000000f903037812 */ /* 0x000fe400078efcff */
[----:B------:R-:W-:Y:S02]  /*7430*/  FSEL R201, R40, -INF , !P3 ;  /* 0xff80000028c97808 */ /* 0x000fe40005800000 */
[----:B------:R-:W-:Y:S02]  /*7440*/  FSEL R199, R27, -INF , !P1 ;  /* 0xff8000001bc77808 */ /* 0x000fe40004800000 */
[----:B------:R-:W-:-:S02]  /*7450*/  FSEL R202, R33, -INF , !P1 ;  /* 0xff80000021ca7808 */ /* 0x000fc40004800000 */
[-C--:B------:R-:W-:Y:S02]  /*7460*/  ISETP.GE.AND P3, PT, R4, R24.reuse, PT ;  /* 0x000000180400720c */ /* 0x080fe40003f66270 */
[----:B------:R-:W-:Y:S02]  /*7470*/  ISETP.GE.AND P1, PT, R3, R24, PT ;  /* 0x000000180300720c */ /* 0x000fe40003f26270 */
[----:B--2---:R-:W-:Y:S02]  /*7480*/  FSEL R205, R23, -INF , !P6 ;  /* 0xff80000017cd7808 */ /* 0x004fe40007000000 */
[----:B------:R-:W-:Y:S02]  /*7490*/  FSEL R204, R21, -INF , !P6 ;  /* 0xff80000015cc7808 */ /* 0x000fe40007000000 */
[----:B-----5:R-:W-:Y:S02]  /*74a0*/  FSEL R206, R11, -INF , !P5 ;  /* 0xff8000000bce7808 */ /* 0x020fe40006800000 */
[----:B------:R-:W-:-:S02]  /*74b0*/  FSEL R209, R16, -INF , !P5 ;  /* 0xff80000010d17808 */ /* 0x000fc40006800000 */
[----:B------:R-:W-:Y:S02]  /*74c0*/  FSEL R207, R10, -INF , !P4 ;  /* 0xff8000000acf7808 */ /* 0x000fe40006000000 */
[----:B------:R-:W-:Y:S02]  /*74d0*/  FSEL R210, R17, -INF , !P4 ;  /* 0xff80000011d27808 */ /* 0x000fe40006000000 */
[----:B------:R-:W-:Y:S02]  /*74e0*/  FSEL R208, R6, -INF , !P3 ;  /* 0xff80000006d07808 */ /* 0x000fe40005800000 */
[----:B---3--:R-:W-:Y:S02]  /*74f0*/  FSEL R211, R9, -INF , !P3 ;  /* 0xff80000009d37808 */ /* 0x008fe40005800000 */
[----:B------:R-:W-:Y:S02]  /*7500*/  FSEL R213, R0, -INF , !P1 ;  /* 0xff80000000d57808 */ /* 0x000fe40004800000 */
        /* <DEDUP_REMOVED lines=18> */
.L_x_1649:
[----:B------:R-:W2:Y:S01]  /*7630*/  LD.E R3, desc[UR4][R134.64+0x170] ;  /* 0x0001700486037980 */ /* 0x000ea2000c101900 */
[----:B------:R-:W-:Y:S02]  /*7640*/  VIADD R9, R246, 0xffffff00 ;  /* 0xffffff00f6097836 */ /* 0x000fe40000000000 */
        /* <DEDUP_REMOVED lines=10> */
[----:B-1----:R-:W-:-:S04]  /*76f0*/  IMAD.MOV R4, RZ, RZ, -R5 ;  /* 0x000000ffff047224 */ /* 0x002fc800078e0a05 */
[----:B------:R-:W-:Y:S01]  /*7700*/  IMAD R6, R4, R0, RZ ;  /* 0x0000000004067224 */ /* 0x000fe200078e02ff */
[----:B------:R-:W-:-:S05]  /*7710*/  MOV R4, RZ ;  /* 0x000000ff00047202 */ /* 0x000fca0000000f00 */
        /* <DEDUP_REMOVED lines=10> */
[----:B------:R-:W-:Y:S02]  /*77c0*/  @!P4 IMAD.IADD R7, R7, 0x1, -R0 ;  /* 0x000000010707c824 */ /* 0x000fe400078e0a00 */
[-C--:B------:R-:W-:Y:S02]  /*77d0*/  ISETP.GE.U32.AND P5, PT, R6, R0.reuse, PT ;  /* 0x000000000600720c */ /* 0x080fe40003fa6070 */
[-C--:B------:R-:W-:Y:S02]  /*77e0*/  LOP3.LUT R6, R246, R3.reuse, RZ, 0x3c, !PT ;  /* 0x00000003f6067212 */ /* 0x080fe400078e3cff */
[----:B------:R-:W-:Y:S02]  /*77f0*/  ISETP.GE.U32.AND P6, PT, R7, R0, PT ;  /* 0x000000000700720c */ /* 0x000fe40003fc6070 */
[----:B------:R-:W-:-:S02]  /*7800*/  LOP3.LUT R0, R9, R3, RZ, 0x3c, !PT ;  /* 0x0000000309007212 */ /* 0x000fc400078e3cff */
[----:B------:R-:W-:Y:S02]  /*7810*/  ISETP.GE.AND P3, PT, R6, RZ, PT ;  /* 0x000000ff0600720c */ /* 0x000fe40003f66270 */
[----:B------:R-:W-:Y:S01]  /*7820*/  ISETP.GE.AND P0, PT, R0, RZ, PT ;  /* 0x000000ff0000720c */ /* 0x000fe20003f06270 */
[----:B------:R-:W-:Y:S01]  /*7830*/  @!P4 VIADD R5, R5, 0x1 ;  /* 0x000000010505c836 */ /* 0x000fe20000000000 */
[----:B------:R-:W-:-:S04]  /*7840*/  @!P1 IADD3 R4, PT, PT, R4, 0x1, RZ ;  /* 0x0000000104049810 */ /* 0x000fc80007ffe0ff */
[----:B------:R-:W-:Y:S01]  /*7850*/  @P5 IADD3 R4, PT, PT, R4, 0x1, RZ ;  /* 0x0000000104045810 */ /* 0x000fe20007ffe0ff */
[----:B------:R-:W-:Y:S01]  /*7860*/  @P6 VIADD R5, R5, 0x1 ;  /* 0x0000000105056836 */ /* 0x000fe20000000000 */
[----:B------:R-:W-:Y:S02]  /*7870*/  ISETP.NE.AND P1, PT, R3, RZ, PT ;  /* 0x000000ff0300720c */ /* 0x000fe40003f25270 */
[----:B------:R-:W-:Y:S01]  /*7880*/  LOP3.LUT R0, RZ, R3, RZ, 0x33, !PT ;  /* 0x00000003ff007212 */ /* 0x000fe200078e33ff */
[----:B------:R-:W-:Y:S02]  /*7890*/  @!P3 IMAD.MOV R5, RZ, RZ, -R5 ;  /* 0x000000ffff05b224 */ /* 0x000fe400078e0a05 */
[----:B------:R-:W-:-:S04]  /*78a0*/  @!P0 IADD3 R4, PT, PT, -R4, RZ, RZ ;  /* 0x000000ff04048210 */ /* 0x000fc80007ffe1ff */
[C---:B------:R-:W-:Y:S02]  /*78b0*/  SEL R10, R0.reuse, R4, !P1 ;  /* 0x00000004000a7207 */ /* 0x040fe40004800000 */
[----:B------:R-:W-:Y:S02]  /*78c0*/  SEL R0, R0, R5, !P1 ;  /* 0x0000000500007207 */ /* 0x000fe40004800000 */
[----:B------:R-:W2:Y:S01]  /*78d0*/  LD.E.64 R4, desc[UR4][R96.64+0x38] ;  /* 0x0000380460047980 */ /* 0x000ea2000c101b00 */
[----:B------:R-:W-:-:S04]  /*78e0*/  IMAD.WIDE R8, R10, 0x4, R218 ;  /* 0x000000040a087825 */ /* 0x000fc800078e02da */
[C---:B------:R-:W-:Y:S01]  /*78f0*/  IMAD.WIDE R6, R0.reuse, 0x4, R218 ;  /* 0x0000000400067825 */ /* 0x040fe200078e02da */
[----:B------:R-:W3:Y:S04]  /*7900*/  LD.E R12, desc[UR4][R8.64] ;  /* 0x00000004080c7980 */ /* 0x000ee8000c101900 */
[----:B------:R1:W3:Y:S04]  /*7910*/  LD.E R11, desc[UR4][R6.64] ;  /* 0x00000004060b7980 */ /* 0x0002e8000c101900 */
[----:B------:R-:W4:Y:S01]  /*7920*/  LD.E.64 R8, desc[UR4][R96.64+0x20] ;  /* 0x0000200460087980 */ /* 0x000f22000c101b00 */
[----:B------:R-:W-:-:S05]  /*7930*/  IADD3 R0, PT, PT, R0, -R10, RZ ;  /* 0x8000000a00007210 */ /* 0x000fca0007ffe0ff */
[----:B------:R-:W-:-:S05]  /*7940*/  IMAD R3, R3, R0, -0x100 ;  /* 0xffffff0003037424 */ /* 0x000fca00078e0200 */
[----:B------:R-:W-:Y:S01]  /*7950*/  SHF.R.S32.HI R10, RZ, 0x1f, R3 ;  /* 0x0000001fff0a7819 */ /* 0x000fe20000011403 */
[-C--:B--2---:R-:W-:Y:S02]  /*7960*/  IMAD R0, R5, R3.reuse, RZ ;  /* 0x0000000305007224 */ /* 0x084fe400078e02ff */
[----:B-1----:R-:W-:-:S04]  /*7970*/  IMAD.WIDE.U32 R6, R4, R3, RZ ;  /* 0x0000000304067225 */ /* 0x002fc800078e00ff */
[----:B------:R-:W-:Y:S02]  /*7980*/  IMAD R4, R4, R10, R0 ;  /* 0x0000000a04047224 */ /* 0x000fe400078e0200 */
[----:B---3--:R-:W-:-:S03]  /*7990*/  IMAD.IADD R0, R12, 0x1, -R11 ;  /* 0x000000010c007824 */ /* 0x008fc600078e0a0b */
[----:B------:R-:W-:Y:S01]  /*79a0*/  IADD3 R5, PT, PT, R7, R4, RZ ;  /* 0x0000000407057210 */ /* 0x000fe20007ffe0ff */
[----:B------:R-:W-:Y:S01]  /*79b0*/  IMAD.MOV.U32 R4, RZ, RZ, R6 ;  /* 0x000000ffff047224 */ /* 0x000fe200078e0006 */
        /* <DEDUP_REMOVED lines=9> */
.L_x_1650:
[----:B------:R-:W-:Y:S05]  /*7a50*/  BSYNC.RECONVERGENT B0 ;  /* 0x0000000000007941 */ /* 0x000fea0003800200 */
.L_x_1648:
[----:B------:R-:W3:Y:S04]  /*7a60*/  LDL R0, [R1+0x10] ;  /* 0x0000100001007983 */ /* 0x000ee80000100800 */
[----:B------:R-:W4:Y:S01]  /*7a70*/  LDL R3, [R1] ;  /* 0x0000000001037983 */ /* 0x000f220000100800 */
[CC--:B------:R-:W-:Y:S02]  /*7a80*/  ISETP.GE.AND P1, PT, R25.reuse, R216.reuse, PT ;  /* 0x000000d81900720c */ /* 0x0c0fe40003f26270 */
[----:B------:R-:W-:-:S13]  /*7a90*/  ISETP.GE.AND P0, PT, R25, R216, PT ;  /* 0x000000d81900720c */ /* 0x000fda0003f06270 */
[C---:B------:R-:W-:Y:S02]  /*7aa0*/  @!P0 IMAD R22, R231.reuse, 0xe0, RZ ;  /* 0x000000e0e7168824 */ /* 0x040fe400078e02ff */
[C---:B------:R-:W-:Y:S02]  /*7ab0*/  @!P0 IMAD R18, R231.reuse, 0x120, RZ ;  /* 0x00000120e7128824 */ /* 0x040fe400078e02ff */
[C---:B------:R-:W-:Y:S02]  /*7ac0*/  @!P0 IMAD R28, R231.reuse, 0x60, RZ ;  /* 0x00000060e71c8824 */ /* 0x040fe400078e02ff */
[C---:B------:R-:W-:Y:S02]  /*7ad0*/  @!P0 IMAD R26, R231.reuse, 0xa0, RZ ;  /* 0x000000a0e71a8824 */ /* 0x040fe400078e02ff */
[C---:B------:R-:W-:Y:S02]  /*7ae0*/  @!P0 IMAD R16, R231.reuse, 0x180, RZ ;  /* 0x00000180e7108824 */ /* 0x040fe400078e02ff */
[----:B------:R-:W-:Y:S01]  /*7af0*/  @!P0 IMAD R24, R231, 0xc0, RZ ;  /* 0x000000c0e7188824 */ /* 0x000fe200078e02ff */
[----:B------:R-:W-:Y:S01]  /*7b00*/  BSSY.RECONVERGENT B0, `(.L_x_1651) ;  /* 0x000008d000007945 */ /* 0x000fe20003800200 */
[----:B---3--:R-:W-:-:S02]  /*7b10*/  LEA R4, P3, R230, R0, 0x5 ;  /* 0x00000000e6047211 */ /* 0x008fc400078628ff */
[----:B------:R-:W-:Y:S02]  /*7b20*/  @!P1 MOV R6, R0 ;  /* 0x0000000000069202 */ /* 0x000fe40000000f00 */
[----:B----4-:R-:W-:Y:S01]  /*7b30*/  LEA.HI.X R5, R230, R3, R231, 0x5, P3 ;  /* 0x00000003e6057211 */ /* 0x010fe200018f2ce7 */
[----:B------:R-:W-:Y:S01]  /*7b40*/  @!P1 IMAD.MOV.U32 R7, RZ, RZ, R3 ;  /* 0x000000ffff079224 */ /* 0x000fe200078e0003 */
[----:B------:R-:W-:-:S03]  /*7b50*/  @!P0 MOV R8, R4 ;  /* 0x0000000400088202 */ /* 0x000fc60000000f00 */
[----:B------:R-:W-:Y:S01]  /*7b60*/  @!P0 IMAD.MOV.U32 R9, RZ, RZ, R5 ;  /* 0x000000ffff098224 */ /* 0x000fe200078e0005 */
[----:B------:R-:W-:Y:S01]  /*7b70*/  @!PT LDS RZ, [RZ] ;  /* 0x00000000fffff984 */ /* 0x000fe20000000800 */
[----:B------:R-:W-:Y:S01]  /*7b80*/  @!PT LDS RZ, [RZ] ;  /* 0x00000000fffff984 */ /* 0x000fe20000000800 */
[----:B------:R-:W-:Y:S01]  /*7b90*/  @!PT LDS RZ, [RZ] ;  /* 0x00000000fffff984 */ /* 0x000fe20000000800 */
[----:B------:R3:W-:Y:S01]  /*7ba0*/  @!P1 LDGSTS.E.BYPASS.LTC128B.128 [R2+0x2000], desc[UR4][R6.64] ;  /* 0x0200000006029fae */ /* 0x0007e2000b981a04 */
[----:B------:R-:W-:Y:S01]  /*7bb0*/  @!P0 IMAD.WIDE.U32 R8, R230, 0xe0, R8 ;  /* 0x000000e0e6088825 */ /* 0x000fe200078e0008 */
[----:B------:R-:W-:-:S03]  /*7bc0*/  @!P0 MOV R12, R4 ;  /* 0x00000004000c8202 */ /* 0x000fc60000000f00 */
[----:B------:R-:W-:Y:S01]  /*7bd0*/  @!P0 IMAD.IADD R23, R22, 0x1, R9 ;  /* 0x0000000116178824 */ /* 0x000fe200078e0209 */
[----:B------:R-:W-:Y:S01]  /*7be0*/  @!P0 MOV R22, R8 ;  /* 0x0000000800168202 */ /* 0x000fe20000000f00 */
[--C-:B-1----:R-:W-:Y:S01]  /*7bf0*/  @!P0 IMAD.MOV.U32 R13, RZ, RZ, R5.reuse ;  /* 0x000000ffff0d8224 */ /* 0x102fe200078e0005 */
[-C--:B------:R-:W-:Y:S01]  /*7c00*/  @!P0 MOV R8, R4.reuse ;  /* 0x0000000400088202 */ /* 0x080fe20000000f00 */
[C---:B------:R-:W-:Y:S01]  /*7c10*/  @!P0 IMAD.WIDE.U32 R14, R230.reuse, 0x60, R4 ;  /* 0x00000060e60e8825 */ /* 0x040fe200078e0004 */
[----:B------:R1:W-:Y:S03]  /*7c20*/  @P1 STS.128 [R2+0x2000], RZ ;  /* 0x002000ff02001388 */ /* 0x0003e60000000c00 */
[--C-:B------:R-:W-:Y:S01]  /*7c30*/  @!P0 IMAD.MOV.U32 R9, RZ, RZ, R5.reuse ;  /* 0x000000ffff098224 */ /* 0x100fe200078e0005 */
[-C--:B------:R-:W-:Y:S02]  /*7c40*/  @!P0 LEA R30, P1, R230, R4.reuse, 0x5 ;  /* 0x00000004e61e8211 */ /* 0x080fe400078228ff */
[----:B---3--:R-:W-:Y:S01]  /*7c50*/  @!P0 MOV R6, R4 ;  /* 0x0000000400068202 */ /* 0x008fe20000000f00 */
[----:B------:R-:W-:-:S04]  /*7c60*/  @!P0 IMAD.MOV.U32 R7, RZ, RZ, R5 ;  /* 0x000000ffff078224 */ /* 0x000fc800078e0005 */
[----:B------:R-:W-:Y:S01]  /*7c70*/  @!P0 IMAD.WIDE.U32 R6, R230, 0x120, R6 ;  /* 0x00000120e6068825 */ /* 0x000fe200078e0006 */
[----:B------:R-:W-:-:S03]  /*7c80*/  @!P0 IADD3 R29, PT, PT, R28, R15, RZ ;  /* 0x0000000f1c1d8210 */ /* 0x000fc60007ffe0ff */
[----:B------:R-:W-:Y:S01]  /*7c90*/  @!P0 IMAD.WIDE.U32 R12, R230, 0xa0, R12 ;  /* 0x000000a0e60c8825 */ /* 0x000fe200078e000c */
[----:B------:R-:W-:Y:S02]  /*7ca0*/  @!P0 IADD3 R19, PT, PT, R18, R7, RZ ;  /* 0x0000000712138210 */ /* 0x000fe40007ffe0ff */
[-C--:B------:R-:W-:Y:S01]  /*7cb0*/  @!P0 MOV R7, R5.reuse ;  /* 0x0000000500078202 */ /* 0x080fe20000000f00 */
[----:B------:R-:W-:Y:S01]  /*7cc0*/  @!P0 IMAD.MOV.U32 R18, RZ, RZ, R6 ;  /* 0x000000ffff128224 */ /* 0x000fe200078e0006 */
[-C--:B------:R-:W-:Y:S01]  /*7cd0*/  @!P0 MOV R6, R4.reuse ;  /* 0x0000000400068202 */ /* 0x080fe20000000f00 */
[C---:B------:R-:W-:Y:S01]  /*7ce0*/  @!P0 IMAD.WIDE.U32 R8, R230.reuse, 0x180, R8 ;  /* 0x00000180e6088825 */ /* 0x040fe200078e0008 */
[CC--:B------:R-:W-:Y:S02]  /*7cf0*/  @!P0 LEA R20, P3, R230.reuse, R4.reuse, 0x6 ;  /* 0x00000004e6148211 */ /* 0x0c0fe400078630ff */
[-C--:B------:R-:W-:Y:S01]  /*7d00*/  @!P0 MOV R10, R4.reuse ;  /* 0x00000004000a8202 */ /* 0x080fe20000000f00 */
[----:B------:R-:W-:Y:S01]  /*7d10*/  @!P0 IMAD.MOV.U32 R28, RZ, RZ, R14 ;  /* 0x000000ffff1c8224 */ /* 0x000fe200078e000e */
[----:B------:R-:W-:Y:S01]  /*7d20*/  @!P0 MOV R14, R4 ;  /* 0x00000004000e8202 */ /* 0x000fe20000000f00 */
[----:B------:R-:W-:Y:S01]  /*7d30*/  @!P0 IMAD.MOV.U32 R11, RZ, RZ, R5 ;  /* 0x000000ffff0b8224 */ /* 0x000fe200078e0005 */
[-C--:B------:R-:W-:Y:S01]  /*7d40*/  @!P0 LEA.HI.X R31, R230, R5.reuse, R231, 0x5, P1 ;  /* 0x00000005e61f8211 */ /* 0x080fe200008f2ce7 */
[----:B------:R-:W-:Y:S01]  /*7d50*/  @!P0 IMAD.IADD R27, R26, 0x1, R13 ;  /* 0x000000011a1b8824 */ /* 0x000fe200078e020d */
[----:B------:R-:W-:Y:S01]  /*7d60*/  @!P0 MOV R26, R12 ;  /* 0x0000000c001a8202 */ /* 0x000fe20000000f00 */
[----:B------:R-:W-:Y:S01]  /*7d70*/  @!P0 IMAD.MOV.U32 R15, RZ, RZ, R5 ;  /* 0x000000ffff0f8224 */ /* 0x000fe200078e0005 */
[----:B------:R1:W-:Y:S01]  /*7d80*/  @P0 STS.128 [R2+0x2800], RZ ;  /* 0x002800ff02000388 */ /* 0x0003e20000000c00 */
[----:B------:R-:W-:Y:S01]  /*7d90*/  @!P0 IMAD.IADD R9, R16, 0x1, R9 ;  /* 0x0000000110098824 */ /* 0x000fe200078e0209 */
[C---:B------:R-:W-:Y:S01]  /*7da0*/  @!P0 LEA R16, P1, R230.reuse, R4, 0x7 ;  /* 0x00000004e6108211 */ /* 0x040fe200078238ff */
[----:B------:R-:W-:Y:S01]  /*7db0*/  @!P0 IMAD R12, R231, 0x140, RZ ;  /* 0x00000140e70c8824 */ /* 0x000fe200078e02ff */
[CC--:B------:R-:W-:Y:S01]  /*7dc0*/  @!P0 LEA.HI.X R21, R230.reuse, R5.reuse, R231, 0x6, P3 ;  /* 0x00000005e6158211 */ /* 0x0c0fe200018f34e7 */
[C---:B------:R-:W-:Y:S01]  /*7dd0*/  @!P0 IMAD.WIDE.U32 R6, R230.reuse, 0x140, R6 ;  /* 0x00000140e6068825 */ /* 0x040fe200078e0006 */
[----:B------:R-:W-:Y:S01]  /*7de0*/  @!PT LDS RZ, [RZ] ;  /* 0x00000000fffff984 */ /* 0x000fe20000000800 */
[----:B------:R-:W-:Y:S01]  /*7df0*/  @!PT LDS RZ, [RZ] ;  /* 0x00000000fffff984 */ /* 0x000fe20000000800 */
[----:B------:R-:W-:Y:S01]  /*7e00*/  @!PT LDS RZ, [RZ] ;  /* 0x00000000fffff984 */ /* 0x000fe20000000800 */
[----:B------:R1:W-:Y:S01]  /*7e10*/  @!P0 LDGSTS.E.BYPASS.LTC128B.128 [R2+0x2800], desc[UR4][R4.64] ;  /* 0x0280000004028fae */ /* 0x0003e2000b981a04 */
[----:B------:R-:W-:-:S02]  /*7e20*/  @!P0 LEA.HI.X R17, R230, R5, R231, 0x7, P1 ;  /* 0x00000005e6118211 */ /* 0x000fc400008f3ce7 */
[C---:B------:R-:W-:Y:S01]  /*7e30*/  @!P0 IMAD.WIDE.U32 R10, R230.reuse, 0xc0, R10 ;  /* 0x000000c0e60a8825 */ /* 0x040fe200078e000a */
[----:B------:R1:W-:Y:S03]  /*7e40*/  @P0 STS.128 [R2+0x3000], RZ ;  /* 0x003000ff02000388 */ /* 0x0003e60000000c00 */
[----:B------:R-:W-:Y:S01]  /*7e50*/  @!P0 IMAD.WIDE.U32 R14, R230, 0x1a0, R14 ;  /* 0x000001a0e60e8825 */ /* 0x000fe200078e000e */
[----:B------:R-:W-:Y:S01]  /*7e60*/  @!PT LDS RZ, [RZ] ;  /* 0x00000000fffff984 */ /* 0x000fe20000000800 */
[----:B------:R-:W-:Y:S01]  /*7e70*/  @!PT LDS RZ, [RZ] ;  /* 0x00000000fffff984 */ /* 0x000fe20000000800 */
[----:B------:R-:W-:Y:S01]  /*7e80*/  @!PT LDS RZ, [RZ] ;  /* 0x00000000fffff984 */ /* 0x000fe20000000800 */
[----:B------:R1:W-:Y:S01]  /*7e90*/  @!P0 LDGSTS.E.BYPASS.LTC128B.128 [R2+0x3000], desc[UR4][R30.64] ;  /* 0x030000001e028fae */ /* 0x0003e2000b981a04 */
[----:B------:R-:W-:-:S03]  /*7ea0*/  @!P0 IADD3 R13, PT, PT, R12, R7, RZ ;  /* 0x000000070c0d8210 */ /* 0x000fc60007ffe0ff */
[----:B------:R1:W-:Y:S01]  /*7eb0*/  @P0 STS.128 [R2+0x3800], RZ ;  /* 0x003800ff02000388 */ /* 0x0003e20000000c00 */
[----:B------:R-:W-:Y:S01]  /*7ec0*/  @!P0 IMAD R3, R231, 0x1a0, RZ ;  /* 0x000001a0e7038824 */ /* 0x000fe200078e02ff */
[----:B------:R-:W-:Y:S02]  /*7ed0*/  @!P0 MOV R12, R6 ;  /* 0x00000006000c8202 */ /* 0x000fe40000000f00 */
[----:B------:R-:W-:Y:S01]  /*7ee0*/  @!PT LDS RZ, [RZ] ;  /* 0x00000000fffff984 */ /* 0x000fe20000000800 */
[----:B------:R-:W-:Y:S01]  /*7ef0*/  @!PT LDS RZ, [RZ] ;  /* 0x00000000fffff984 */ /* 0x000fe20000000800 */
[----:B------:R-:W-:Y:S01]  /*7f00*/  @!PT LDS RZ, [RZ] ;  /* 0x00000000fffff984 */ /* 0x000fe20000000800 */
[----:B------:R1:W-:Y:S01]  /*7f10*/  @!P0 LDGSTS.E.BYPASS.LTC128B.128 [R2+0x3800], desc[UR4][R20.64] ;  /* 0x0380000014028fae */ /* 0x0003e2000b981a04 */
[----:B------:R-:W-:Y:S01]  /*7f20*/  @!P0 IADD3 R25, PT, PT, R24, R11, RZ ;  /* 0x0000000b18198210 */ /* 0x000fe20007ffe0ff */
[----:B------:R-:W-:Y:S01]  /*7f30*/  @!P0 IMAD.MOV.U32 R24, RZ, RZ, R10 ;  /* 0x000000ffff188224 */ /* 0x000fe200078e000a */
[----:B------:R-:W-:Y:S01]  /*7f40*/  @!P0 MOV R6, R14 ;  /* 0x0000000e00068202 */ /* 0x000fe20000000f00 */
[----:B------:R1:W-:Y:S01]  /*7f50*/  @P0 STS.128 [R2+0x4000], RZ ;  /* 0x004000ff02000388 */ /* 0x0003e20000000c00 */
[----:B------:R-:W-:Y:S01]  /*7f60*/  @!P0 MOV R11, R5 ;  /* 0x00000005000b8202 */ /* 0x000fe20000000f00 */
[----:B------:R-:W-:Y:S01]  /*7f70*/  @!P0 IMAD.MOV.U32 R10, RZ, RZ, R4 ;  /* 0x000000ffff0a8224 */ /* 0x000fe200078e0004 */
[----:B------:R-:W-:Y:S01]  /*7f80*/  @!P0 LEA R14, P1, R230, R4, 0x8 ;  /* 0x00000004e60e8211 */ /* 0x000fe200078240ff */
[----:B------:R-:W-:Y:S01]  /*7f90*/  @!PT LDS RZ, [RZ] ;  /* 0x00000000fffff984 */ /* 0x000fe20000000800 */
[----:B------:R-:W-:Y:S01]  /*7fa0*/  @!PT LDS RZ, [RZ] ;  /* 0x00000000fffff984 */ /* 0x000fe20000000800 */
[----:B------:R-:W-:Y:S01]  /*7fb0*/  @!PT LDS RZ, [RZ] ;  /* 0x00000000fffff984 */ /* 0x000fe20000000800 */
[----:B------:R1:W-:Y:S01]  /*7fc0*/  @!P0 LDGSTS.E.BYPASS.LTC128B.128 [R2+0x4000], desc[UR4][R28.64] ;  /* 0x040000001c028fae */ /* 0x0003e2000b981a04 */
[----:B------:R-:W-:-:S03]  /*7fd0*/  @!P0 IADD3 R7, PT, PT, R3, R15, RZ ;  /* 0x0000000f03078210 */ /* 0x000fc60007ffe0ff */
[----:B------:R1:W-:Y:S01]  /*7fe0*/  @P0 STS.128 [R2+0x4800], RZ ;  /* 0x004800ff02000388 */ /* 0x0003e20000000c00 */
[----:B------:R-:W-:-:S03]  /*7ff0*/  @!P0 LEA.HI.X R15, R230, R5, R231, 0x8, P1 ;  /* 0x00000005e60f8211 */ /* 0x000fc600008f44e7 */
[----:B------:R-:W-:Y:S01]  /*8000*/  @!PT LDS RZ, [RZ] ;  /* 0x00000000fffff984 */ /* 0x000fe20000000800 */
[----:B------:R-:W-:Y:S01]  /*8010*/  @!PT LDS RZ, [RZ] ;  /* 0x00000000fffff984 */ /* 0x000fe20000000800 */
[----:B------:R-:W-:Y:S01]  /*8020*/  @!PT LDS RZ, [RZ] ;  /* 0x00000000fffff984 */ /* 0x000fe20000000800 */
[----:B------:R1:W-:Y:S01]  /*8030*/  @!P0 LDGSTS.E.BYPASS.LTC128B.128 [R2+0x4800], desc[UR4][R16.64] ;  /* 0x0480000010028fae */ /* 0x0003e2000b981a04 */
[----:B------:R-:W-:-:S03]  /*8040*/  @!P0 IMAD R0, R231, 0x160, RZ ;  /* 0x00000160e7008824 */ /* 0x000fc600078e02ff */
[----:B------:R1:W-:Y:S01]  /*8050*/  @P0 STS.128 [R2+0x5000], RZ ;  /* 0x005000ff02000388 */ /* 0x0003e20000000c00 */
[----:B------:R-:W-:-:S03]  /*8060*/  @!P0 IMAD.WIDE.U32 R10, R230, 0x160, R10 ;  /* 0x00000160e60a8825 */ /* 0x000fc600078e000a */
        /* <DEDUP_REMOVED lines=10> */
[----:B------:R-:W-:-:S03]  /*8110*/  @!P0 IADD3 R11, PT, PT, R0, R11, RZ ;  /* 0x0000000b000b8210 */ /* 0x000fc60007ffe0ff */
        /* <DEDUP_REMOVED lines=43> */
.L_x_1652:
[----:B------:R-:W-:Y:S05]  /*83d0*/  BSYNC.RECONVERGENT B0 ;  /* 0x0000000000007941 */ /* 0x000fea0003800200 */
.L_x_1651:
[----:B------:R-:W0:Y:S02]  /*83e0*/  LDGDEPBAR ;  /* 0x00000000000079af */ /* 0x000e240000000000 */
.L_x_1647:
[----:B------:R-:W-:Y:S05]  /*83f0*/  BSYNC.RECONVERGENT B1 ;  /* 0x0000000000017941 */ /* 0x000fea0003800200 */
.L_x_1646:
[----:B------:R-:W4:Y:S01]  /*8400*/  LD.E R0, desc[UR4][R134.64+0xdc] ;  /* 0x0000dc0486007980 */ /* 0x000f22000c101900 */
[----:B-1-3--:R-:W-:Y:S02]  /*8410*/  FMNMX3.FTZ R2, R87, R86, R85, !PT ;  /* 0x0000005657027276 */ /* 0x00afe40007810055 */
        /* <DEDUP_REMOVED lines=80> */
[----:B------:R3:W4:Y:S01]  /*8920*/  MUFU.EX2 R8, R2 ;  /* 0x0000000200087308 */ /* 0x0007220000000800 */
[----:B-1----:R-:W-:-:S07]  /*8930*/  FFMA.FTZ R4, R86, R0, -R3 ;  /* 0x0000000056047223 */ /* 0x002fce0000010803 */
[----:B------:R1:W-:Y:S01]  /*8940*/  MUFU.EX2 R84, R4 ;  /* 0x0000000400547308 */ /* 0x0003e20000000800 */
[----:B---3--:R-:W-:-:S07]  /*8950*/  FFMA.FTZ R2, R88, R0, -R3 ;  /* 0x0000000058027223 */ /* 0x008fce0000010803 */
[----:B------:R3:W-:Y:S01]  /*8960*/  MUFU.EX2 R7, R2 ;  /* 0x0000000200077308 */ /* 0x0007e20000000800 */
[----:B-1----:R-:W-:-:S07]  /*8970*/  FFMA.FTZ R4, R85, R0, -R3 ;  /* 0x0000000055047223 */ /* 0x002fce0000010803 */
[----:B------:R1:W5:Y:S01]  /*8980*/  MUFU.EX2 R97, R4 ;  /* 0x0000000400617308 */ /* 0x0003620000000800 */
[----:B---3--:R-:W-:-:S04]  /*8990*/  IADD3 R2, PT, PT, R32, R214, RZ ;  /* 0x000000d620027210 */ /* 0x008fc80007ffe0ff */
[----:B------:R-:W-:Y:S01]  /*89a0*/  LEA R140, R2, R223, 0x1 ;  /* 0x000000df028c7211 */ /* 0x000fe200078e08ff */
[----:B------:R-:W-:-:S03]  /*89b0*/  FFMA.FTZ R2, R90, R0, -R5 ;  /* 0x000000005a027223 */ /* 0x000fc60000010805 */
[-C--:B------:R-:W-:Y:S01]  /*89c0*/  IADD3 R148, PT, PT, R98, R140.reuse, RZ ;  /* 0x0000008c62947210 */ /* 0x080fe20007ffe0ff */
[----:B------:R-:W3:Y:S01]  /*89d0*/  LDSM.16.MT88.4 R24, [R140+0xa000] ;  /* 0x00a000008c18783b */ /* 0x000ee20000004200 */
[----:B------:R-:W-:Y:S01]  /*89e0*/  IADD3 R156, PT, PT, R186, R140, RZ ;  /* 0x0000008cba9c7210 */ /* 0x000fe20007ffe0ff */
[----:B-1----:R-:W-:Y:S02]  /*89f0*/  FFMA.FTZ R4, R91, R0, -R5 ;  /* 0x000000005b047223 */ /* 0x002fe40000010805 */
[----:B------:R-:W1:Y:S01]  /*8a00*/  LDSM.16.MT88.4 R20, [R148+0xa000] ;  /* 0x00a000009414783b */ /* 0x000e620000004200 */
[----:B------:R-:W-:Y:S01]  /*8a10*/  IADD3 R36, PT, PT, R98, R156, RZ ;  /* 0x0000009c62247210 */ /* 0x000fe20007ffe0ff */
[----:B------:R2:W-:Y:S02]  /*8a20*/  MUFU.EX2 R96, R4 ;  /* 0x0000000400607308 */ /* 0x0005e40000000800 */
[----:B------:R-:W1:Y:S01]  /*8a30*/  LDSM.16.MT88.4 R12, [R156+0xa000] ;  /* 0x00a000009c0c783b */ /* 0x000e620000004200 */
[----:B----4-:R-:W-:-:S03]  /*8a40*/  MOV R91, R8 ;  /* 0x00000008005b7202 */ /* 0x010fc60000000f00 */
[----:B------:R-:W4:Y:S01]  /*8a50*/  LDSM.16.MT88.4 R16, [R36+0xa000] ;  /* 0x00a000002410783b */ /* 0x000f220000004200 */
[----:B-----5:R-:W-:Y:S02]  /*8a60*/  F2FP.F16.F32.PACK_AB R11, R91, R97 ;  /* 0x000000615b0b723e */ /* 0x020fe400000000ff */
[----:B--2---:R-:W-:Y:S02]  /*8a70*/  MOV R4, R6 ;  /* 0x0000000600047202 */ /* 0x004fe40000000f00 */
[----:B------:R2:W5:Y:S02]  /*8a80*/  MUFU.EX2 R6, R2 ;  /* 0x0000000200067308 */ /* 0x0005640000000800 */
[----:B------:R-:W-:Y:S01]  /*8a90*/  F2FP.F16.F32.PACK_AB R9, R84, R4 ;  /* 0x000000045409723e */ /* 0x000fe200000000ff */
[----:B--2---:R-:W-:Y:S01]  /*8aa0*/  FFMA.FTZ R2, R93, R0, -R5 ;  /* 0x000000005d027223 */ /* 0x004fe20000010805 */
[----:B------:R-:W-:Y:S02]  /*8ab0*/  MOV R93, R7 ;  /* 0x00000007005d7202 */ /* 0x000fe40000000f00 */
[----:B-----5:R-:W-:-:S02]  /*8ac0*/  F2FP.F16.F32.PACK_AB R8, R6, R96 ;  /* 0x000000600608723e */ /* 0x020fc400000000ff */
[----:B------:R2:W-:Y:S02]  /*8ad0*/  MUFU.EX2 R7, R2 ;  /* 0x0000000200077308 */ /* 0x0005e40000000800 */
[----:B--2---:R-:W-:-:S06]  /*8ae0*/  FFMA.FTZ R2, R95, R0, -R5 ;  /* 0x000000005f027223 */ /* 0x004fcc0000010805 */
[----:B------:R2:W5:Y:S02]  /*8af0*/  MUFU.EX2 R90, R2 ;  /* 0x00000002005a7308 */ /* 0x0005640000000800 */
[----:B--2---:R-:W-:Y:S01]  /*8b00*/  FFMA.FTZ R2, R92, R0, -R3 ;  /* 0x000000005c027223 */ /* 0x004fe20000010803 */
[----:B-----5:R-:W-:-:S05]  /*8b10*/  F2FP.F16.F32.PACK_AB R10, R90, R7 ;  /* 0x000000075a0a723e */ /* 0x020fca00000000ff */
[----:B------:R2:W-:Y:S02]  /*8b20*/  MUFU.EX2 R92, R2 ;  /* 0x00000002005c7308 */ /* 0x0005e40000000800 */
[C---:B---3--:R-:W-:Y:S08]  /*8b30*/  HMMA.16816.F32 R40, R8.reuse, R24, RZ ;  /* 0x000000180828723c */ /* 0x048ff000000018ff */
[----:B------:R-:W-:Y:S01]  /*8b40*/  HMMA.16816.F32 R44, R8, R26, RZ ;  /* 0x0000001a082c723c */ /* 0x000fe200000018ff */
[----:B--2---:R-:W-:Y:S01]  /*8b50*/  FFMA.FTZ R2, R94, R0, -R3 ;  /* 0x000000005e027223 */ /* 0x004fe20000010803 */
[----:B------:R-:W-:-:S06]  /*8b60*/  MOV R94, R215 ;  /* 0x000000d7005e7202 */ /* 0x000fcc0000000f00 */
[C---:B-1----:R-:W-:Y:S01]  /*8b70*/  HMMA.16816.F32 R32, R8.reuse, R20, RZ ;  /* 0x000000140820723c */ /* 0x042fe200000018ff */
[----:B------:R1:W2:Y:S07]  /*8b80*/  MUFU.EX2 R28, R2 ;  /* 0x00000002001c7308 */ /* 0x0002ae0000000800 */
[C---:B------:R-:W-:Y:S01]  /*8b90*/  HMMA.16816.F32 R24, R8.reuse, R22, RZ ;  /* 0x000000160818723c */ /* 0x040fe200000018ff */
[----:B------:R-:W-:Y:S07]  /*8ba0*/  LDSM.16.MT88.4 R20, [R148+0xa800] ;  /* 0x00a800009414783b */ /* 0x000fee0000004200 */
[----:B------:R-:W-:Y:S01]  /*8bb0*/  HMMA.16816.F32 R56, R8, R12, RZ ;  /* 0x0000000c0838723c */ /* 0x000fe200000018ff */
[----:B-1----:R-:W-:-:S04]  /*8bc0*/  FFMA.FTZ R2, R101, R0, -R5 ;  /* 0x0000000065027223 */ /* 0x002fc80000010805 */
[----:B------:R1:W-:Y:S03]  /*8bd0*/  MUFU.EX2 R95, R2 ;  /* 0x00000002005f7308 */ /* 0x0003e60000000800 */
[C---:B------:R-:W-:Y:S01]  /*8be0*/  HMMA.16816.F32 R60, R8.reuse, R14, RZ ;  /* 0x0000000e083c723c */ /* 0x040fe200000018ff */
[----:B------:R-:W-:Y:S07]  /*8bf0*/  LDSM.16.MT88.4 R12, [R36+0xa800] ;  /* 0x00a80000240c783b */ /* 0x000fee0000004200 */
[----:B----4-:R-:W-:Y:S01]  /*8c00*/  HMMA.16816.F32 R52, R8, R16, RZ ;  /* 0x000000100834723c */ /* 0x010fe200000018ff */
[----:B-1----:R-:W-:Y:S01]  /*8c10*/  FFMA.FTZ R2, R99, R0, -R5 ;  /* 0x0000000063027223 */ /* 0x002fe20000010805 */
[----:B--2---:R-:W-:-:S06]  /*8c20*/  MOV R99, R28 ;  /* 0x0000001c00637202 */ /* 0x004fcc0000000f00 */
[----:B------:R-:W-:Y:S01]  /*8c30*/  HMMA.16816.F32 R48, R8, R18, RZ ;  /* 0x000000120830723c */ /* 0x000fe200000018ff */
[----:B------:R-:W1:Y:S01]  /*8c40*/  LDSM.16.MT88.4 R28, [R140+0xa800] ;  /* 0x00a800008c1c783b */ /* 0x000e620000004200 */
[----:B------:R2:W3:Y:S01]  /*8c50*/  MUFU.EX2 R101, R2 ;  /* 0x0000000200657308 */ /* 0x0004e20000000800 */
[----:B------:R-:W-:Y:S02]  /*8c60*/  F2FP.F16.F32.PACK_AB R9, R92, R93 ;  /* 0x0000005d5c09723e */ /* 0x000fe400000000ff */
[----:B------:R-:W4:Y:S01]  /*8c70*/  LDSM.16.MT88.4 R16, [R156+0xa800] ;  /* 0x00a800009c10783b */ /* 0x000f220000004200 */
        /* <DEDUP_REMOVED lines=13> */
[----:B--2---:R-:W-:-:S07]  /*8d50*/  FFMA.FTZ R2, R106, R0, -R3 ;  /* 0x000000006a027223 */ /* 0x004fce0000010803 */
        /* <DEDUP_REMOVED lines=236> */
[----:B--2---:R-:W-:Y:S01]  /*9c20*/  FFMA.FTZ R2, R166, R0, -R5 ;  /* 0x00000000a6027223 */ /* 0x004fe20000010805 */
[----:B------:R-:W-:-:S03]  /*9c30*/  MOV R166, R84 ;  /* 0x0000005400a67202 */ /* 0x000fc60000000f00 */
[----:B------:R2:W4:Y:S02]  /*9c40*/  MUFU.EX2 R122, R2 ;  /* 0x00000002007a7308 */ /* 0x0005240000000800 */
[----:B------:R-:W-:-:S04]  /*9c50*/  FADD.FTZ R4, R4, R166 ;  /* 0x000000a604047221 */ /* 0x000fc80000010000 */
[----:B------:R-:W-:-:S04]  /*9c60*/  FADD.FTZ R4, R167, R4 ;  /* 0x00000004a7047221 */ /* 0x000fc80000010000 */
[----:B------:R-:W-:Y:S01]  /*9c70*/  FADD.FTZ R4, R168, R4 ;  /* 0x00000004a8047221 */ /* 0x000fe20000010000 */
[----:B------:R-:W-:-:S03]  /*9c80*/  MOV R168, R149 ;  /* 0x0000009500a87202 */ /* 0x000fc60000000f00 */
[----:B------:R-:W-:Y:S01]  /*9c90*/  FADD.FTZ R4, R81, R4 ;  /* 0x0000000451047221 */ /* 0x000fe20000010000 */
[----:B--2---:R-:W-:Y:S01]  /*9ca0*/  FFMA.FTZ R2, R169, R0, -R3 ;  /* 0x00000000a9027223 */ /* 0x004fe20000010803 */
[----:B----4-:R-:W-:-:S03]  /*9cb0*/  F2FP.F16.F32.PACK_AB R10, R122, R124 ;  /* 0x0000007c7a0a723e */ /* 0x010fc600000000ff */
        /* <DEDUP_REMOVED lines=100> */
[----:B------:R-:W-:Y:S02]  /*a300*/  MUFU.EX2 R80, R7 ;  /* 0x0000000700507308 */ /* 0x000fe40000000800 */
[C---:B---3--:R-:W-:Y:S06]  /*a310*/  HMMA.16816.F32 R64, R8.reuse, R24, R28 ;  /* 0x000000180840723c */ /* 0x048fec000000181c */
[----:B------:R2:W-:Y:S02]  /*a320*/  MUFU.EX2 R93, R2 ;  /* 0x00000002005d7308 */ /* 0x0005e40000000800 */
[C---:B------:R-:W-:Y:S01]  /*a330*/  HMMA.16816.F32 R20, R8.reuse, R26, R32 ;  /* 0x0000001a0814723c */ /* 0x040fe20000001820 */
[----:B------:R-:W3:Y:S07]  /*a340*/  LDSM.16.MT88.4 R24, [R148+0x10000] ;  /* 0x010000009418783b */ /* 0x000eee0000004200 */
[----:B------:R-:W-:Y:S01]  /*a350*/  HMMA.16816.F32 R28, R8, R40, R44 ;  /* 0x00000028081c723c */ /* 0x000fe2000000182c */
[----:B--2---:R-:W-:-:S04]  /*a360*/  FFMA.FTZ R2, R79, R0, -R3 ;  /* 0x000000004f027223 */ /* 0x004fc80000010803 */
[----:B------:R2:W4:Y:S03]  /*a370*/  MUFU.EX2 R94, R2 ;  /* 0x00000002005e7308 */ /* 0x0005260000000800 */
[C---:B------:R-:W-:Y:S01]  /*a380*/  HMMA.16816.F32 R32, R8.reuse, R42, R48 ;  /* 0x0000002a0820723c */ /* 0x040fe20000001830 */
[----:B------:R-:W3:Y:S07]  /*a390*/  LDSM.16.MT88.4 R40, [R156+0x10000] ;  /* 0x010000009c28783b */ /* 0x000eee0000004200 */
[----:B------:R-:W-:Y:S01]  /*a3a0*/  HMMA.16816.F32 R44, R8, R56, R60 ;  /* 0x00000038082c723c */ /* 0x000fe2000000183c */
[----:B--2---:R-:W-:-:S07]  /*a3b0*/  FFMA.FTZ R2, R76, R0, -R3 ;  /* 0x000000004c027223 */ /* 0x004fce0000010803 */
[C---:B------:R-:W-:Y:S01]  /*a3c0*/  HMMA.16816.F32 R56, R8.reuse, R58, R72 ;  /* 0x0000003a0838723c */ /* 0x040fe20000001848 */
[----:B------:R2:W-:Y:S07]  /*a3d0*/  MUFU.EX2 R92, R2 ;  /* 0x00000002005c7308 */ /* 0x0005ee0000000800 */
[C---:B-----5:R-:W-:Y:S08]  /*a3e0*/  HMMA.16816.F32 R48, R8.reuse, R12, R68 ;  /* 0x0000000c0830723c */ /* 0x060ff00000001844 */
[----:B------:R-:W-:Y:S01]  /*a3f0*/  HMMA.16816.F32 R52, R8, R14, R52 ;  /* 0x0000000e0834723c */ /* 0x000fe20000001834 */
[----:B----4-:R-:W-:Y:S01]  /*a400*/  F2FP.F16.F32.PACK_AB R9, R94, R93 ;  /* 0x0000005d5e09723e */ /* 0x010fe200000000ff */
[----:B------:R-:W-:Y:S01]  /*a410*/  LDSM.16.MT88.4 R12, [R140+0x10800] ;  /* 0x010800008c0c783b */ /* 0x000fe20000004200 */
[----:B--2---:R-:W-:-:S04]  /*a420*/  FFMA.FTZ R2, R113, R0, -R5 ;  /* 0x0000000071027223 */ /* 0x004fc80000010805 */
        /* <DEDUP_REMOVED lines=113> */
[----:B------:R-:W-:Y:S01]  /*ab40*/  FADD.FTZ R2, R138, R2 ;  /* 0x000000028a027221 */ /* 0x000fe20000010000 */
[----:B------:R-:W-:Y:S02]  /*ab50*/  LDSM.16.MT88.4 R140, [R140+0x11800] ;  /* 0x011800008c8c783b */ /* 0x000fe40000004200 */
        /* <DEDUP_REMOVED lines=123> */
[----:B------:R-:W-:Y:S02]  /*b310*/  IMAD.MOV.U32 R132, RZ, RZ, R37 ;  /* 0x000000ffff847224 */ /* 0x000fe400078e0025 */
[----:B------:R-:W-:Y:S01]  /*b320*/  IMAD.MOV.U32 R133, RZ, RZ, R38 ;  /* 0x000000ffff857224 */ /* 0x000fe200078e0026 */
[----:B--2---:R-:W-:-:S04]  /*b330*/  ISETP.NE.U32.AND P4, PT, R168, RZ, PT ;  /* 0x000000ffa800720c */ /* 0x004fc80003f85070 */
[----:B------:R-:W-:-:S13]  /*b340*/  ISETP.NE.AND.EX P4, PT, R169, RZ, PT, P4 ;  /* 0x000000ffa900720c */ /* 0x000fda0003f85340 */
.L_x_1660:
        /* <DEDUP_REMOVED lines=24> */
[----:B------:R-:W4:Y:S01]  /*b4d0*/  LDL.64 R14, [R1+0x8] ;  /* 0x00000800010e7983 */ /* 0x000f220000100a00 */
        /* <DEDUP_REMOVED lines=37> */
[CC--:B----4-:R-:W-:Y:S02]  /*b730*/  LEA R8, P1, R3.reuse, R14.reuse, 0x2 ;  /* 0x0000000e03087211 */ /* 0x0d0fe400078210ff */
        /* <DEDUP_REMOVED lines=23> */
.L_x_1655:
[----:B------:R-:W-:Y:S05]  /*b8b0*/  BSYNC.RECONVERGENT B0 ;  /* 0x0000000000007941 */ /* 0x000fea0003800200 */
.L_x_1654:
[----:B-1----:R-:W3:Y:S01]  /*b8c0*/  LDL R0, [R1+0x14] ;  /* 0x0000140001007983 */ /* 0x002ee20000100800 */
[----:B------:R-:W1:Y:S01]  /*b8d0*/  S2UR UR6, SR_CgaCtaId ;  /* 0x00000000000679c3 */ /* 0x000e620000008800 */
[C---:B------:R-:W-:Y:S01]  /*b8e0*/  SHF.L.U32 R3, R227.reuse, 0x3, RZ ;  /* 0x00000003e3037819 */ /* 0x040fe200000006ff */
[----:B------:R-:W-:Y:S01]  /*b8f0*/  UMOV UR7, 0x400 ;  /* 0x0000040000077882 */ /* 0x000fe20000000000 */
[----:B------:R-:W4:Y:S01]  /*b900*/  LDL R2, [R1+0x1c] ;  /* 0x00001c0001027983 */ /* 0x000f220000100800 */
[C---:B--2---:R-:W-:Y:S01]  /*b910*/  LOP3.LUT R5, R227.reuse, 0x38, RZ, 0xc0, !PT ;  /* 0x00000038e3057812 */ /* 0x044fe200078ec0ff */
[----:B------:R-:W-:Y:S01]  /*b920*/  BSSY.RECONVERGENT B1, `(.L_x_1656) ;  /* 0x000035b000017945 */ /* 0x000fe20003800200 */
[----:B------:R-:W-:Y:S02]  /*b930*/  SHF.L.U32 R226, R227, 0x6, RZ ;  /* 0x00000006e3e27819 */ /* 0x000fe400000006ff */
[----:B------:R-:W-:Y:S02]  /*b940*/  LOP3.LUT R5, R5, 0x1c0, R3, 0xf8, !PT ;  /* 0x000001c005057812 */ /* 0x000fe400078ef803 */
[----:B------:R-:W-:Y:S02]  /*b950*/  SHF.R.U32.HI R224, RZ, 0x1, R227 ;  /* 0x00000001ffe07819 */ /* 0x000fe400000116e3 */
[--C-:B------:R-:W-:Y:S02]  /*b960*/  LOP3.LUT R5, R5, 0x38, R3.reuse, 0x78, !PT ;  /* 0x0000003805057812 */ /* 0x100fe400078e7803 */
[----:B------:R-:W-:Y:S02]  /*b970*/  LOP3.LUT R4, R226, 0x400, RZ, 0xc0, !PT ;  /* 0x00000400e2047812 */ /* 0x000fe400078ec0ff */
[----:B------:R-:W-:Y:S02]  /*b980*/  LOP3.LUT R229, R5, 0x1e00, R3, 0xf8, !PT ;  /* 0x00001e0005e57812 */ /* 0x000fe400078ef803 */
[----:B------:R-:W-:Y:S02]  /*b990*/  SHF.L.U32 R5, R232, 0x5, RZ ;  /* 0x00000005e8057819 */ /* 0x000fe400000006ff */
[----:B------:R-:W-:Y:S02]  /*b9a0*/  SHF.L.U32 R225, R227, 0x5, RZ ;  /* 0x00000005e3e17819 */ /* 0x000fe400000006ff */
[----:B------:R-:W-:Y:S02]  /*b9b0*/  MOV R221, 0x20 ;  /* 0x0000002000dd7802 */ /* 0x000fe40000000f00 */
[----:B------:R-:W-:Y:S01]  /*b9c0*/  LOP3.LUT R225, R225, 0x7c00, RZ, 0xc0, !PT ;  /* 0x00007c00e1e17812 */ /* 0x000fe200078ec0ff */
[----:B-1----:R-:W-:Y:S06]  /*b9d0*/  ULEA UR6, UR6, UR7, 0x18 ;  /* 0x0000000706067291 */ /* 0x002fec000f8ec0ff */
[----:B------:R-:W-:Y:S04]  /*b9e0*/  MOV R223, UR6 ;  /* 0x0000000600df7c02 */ /* 0x000fe80008000f00 */
[----:B------:R-:W-:Y:S02]  /*b9f0*/  LEA R229, R229, R223, 0x1 ;  /* 0x000000dfe5e57211 */ /* 0x000fe400078e08ff */
[----:B---3--:R-:W-:Y:S02]  /*ba00*/  MOV R8, R0 ;  /* 0x0000000000087202 */ /* 0x008fe40000000f00 */
[----:B------:R-:W-:Y:S04]  /*ba10*/  LOP3.LUT R0, R3, 0x38, RZ, 0xc0, !PT ;  /* 0x0000003803007812 */ /* 0x000fe800078ec0ff */
[CC--:B----4-:R-:W-:Y:S02]  /*ba20*/  ISETP.GE.AND P3, PT, R0.reuse, R2.reuse, PT ;  /* 0x000000020000720c */ /* 0x0d0fe40003f66270 */
[----:B------:R-:W-:Y:S02]  /*ba30*/  ISETP.GE.AND P1, PT, R0, R2, PT ;  /* 0x000000020000720c */ /* 0x000fe40003f26270 */
[----:B------:R-:W-:Y:S02]  /*ba40*/  LOP3.LUT R2, R226, 0x1c0, RZ, 0xc0, !PT ;  /* 0x000001c0e2027812 */ /* 0x000fe400078ec0ff */
[----:B------:R-:W-:Y:S02]  /*ba50*/  LOP3.LUT R0, R224, 0x8, RZ, 0xc0, !PT ;  /* 0x00000008e0007812 */ /* 0x000fe400078ec0ff */
[----:B------:R-:W-:Y:S02]  /*ba60*/  LOP3.LUT R2, R2, 0x8, R227, 0xf8, !PT ;  /* 0x0000000802027812 */ /* 0x000fe400078ef8e3 */
[----:B------:R-:W-:Y:S02]  /*ba70*/  LOP3.LUT R0, R0, 0x1c0, R226, 0xf8, !PT ;  /* 0x000001c000007812 */ /* 0x000fe400078ef8e2 */
[--C-:B------:R-:W-:Y:S02]  /*ba80*/  LOP3.LUT R2, R2, 0x38, R3.reuse, 0x78, !PT ;  /* 0x0000003802027812 */ /* 0x100fe400078e7803 */
[-C--:B------:R-:W-:Y:S01]  /*ba90*/  @!P3 MOV R6, R13.reuse ;  /* 0x0000000d0006b202 */ /* 0x080fe20000000f00 */
[C---:B------:R-:W-:Y:S01]  /*baa0*/  @!P1 IMAD R28, R233.reuse, 0x1c0, RZ ;  /* 0x000001c0e91c9824 */ /* 0x040fe200078e02ff */
[----:B------:R-:W-:Y:S01]  /*bab0*/  @!P3 MOV R7, R8 ;  /* 0x000000080007b202 */ /* 0x000fe20000000f00 */
[C---:B------:R-:W-:Y:S01]  /*bac0*/  @!P1 IMAD R18, R233.reuse, 0x120, RZ ;  /* 0x00000120e9129824 */ /* 0x040fe200078e02ff */
[----:B------:R-:W-:Y:S01]  /*bad0*/  LEA R2, R2, R4, 0x1 ;  /* 0x0000000402027211 */ /* 0x000fe200078e08ff */
[----:B------:R-:W-:Y:S01]  /*bae0*/  @!P1 IMAD R26, R233, 0x180, RZ ;  /* 0x00000180e91a9824 */ /* 0x000fe200078e02ff */
[----:B------:R-:W-:Y:S01]  /*baf0*/  LOP3.LUT R222, R0, 0x38, R3, 0x78, !PT ;  /* 0x0000003800de7812 */ /* 0x000fe200078e7803 */
[----:B------:R-:W-:Y:S01]  /*bb00*/  @!PT LDS RZ, [RZ] ;  /* 0x00000000fffff984 */ /* 0x000fe20000000800 */
[----:B------:R-:W-:Y:S01]  /*bb10*/  @!PT LDS RZ, [RZ] ;  /* 0x00000000fffff984 */ /* 0x000fe20000000800 */
[----:B------:R-:W-:Y:S01]  /*bb20*/  @!PT LDS RZ, [RZ] ;  /* 0x00000000fffff984 */ /* 0x000fe20000000800 */
[----:B------:R1:W-:Y:S01]  /*bb30*/  @!P3 LDGSTS.E.BYPASS.LTC128B.128 [R229+0xa000], desc[UR4][R6.64] ;  /* 0x0a00000006e5bfae */ /* 0x0003e2000b981a04 */
[----:B------:R-:W-:Y:S01]  /*bb40*/  IADD3 R4, P0, PT, R5, R13, RZ ;  /* 0x0000000d05047210 */ /* 0x000fe20007f1e0ff */
[C---:B------:R-:W-:Y:S01]  /*bb50*/  @!P1 IMAD R3, R233.reuse, 0x60, RZ ;  /* 0x00000060e9039824 */ /* 0x040fe200078e02ff */
[----:B------:R-:W-:Y:S01]  /*bb60*/  SHF.L.U64.HI R0, R232, 0x5, R233 ;  /* 0x00000005e8007819 */ /* 0x000fe200000102e9 */
[C---:B------:R-:W-:Y:S01]  /*bb70*/  @!P1 IMAD R27, R233.reuse, 0x1a0, RZ ;  /* 0x000001a0e91b9824 */ /* 0x040fe200078e02ff */
[----:B------:R-:W-:Y:S01]  /*bb80*/  @!P1 MOV R22, R4 ;  /* 0x0000000400169202 */ /* 0x000fe20000000f00 */
[C---:B------:R-:W-:Y:S01]  /*bb90*/  @!P1 IMAD R14, R233.reuse, 0xc0, RZ ;  /* 0x000000c0e90e9824 */ /* 0x040fe200078e02ff */
[----:B------:R-:W-:Y:S01]  /*bba0*/  IADD3.X R5, PT, PT, R0, R8, RZ, P0, !PT ;  /* 0x0000000800057210 */ /* 0x000fe200007fe4ff */
[----:B------:R-:W-:Y:S01]  /*bbb0*/  @P3 STS.128 [R229+0xa000], RZ ;  /* 0x00a000ffe5003388 */ /* 0x000fe20000000c00 */
[CC--:B------:R-:W-:Y:S01]  /*bbc0*/  @!P1 LEA R30, P0, R232.reuse, R4.reuse, 0x5 ;  /* 0x00000004e81e9211 */ /* 0x0c0fe200078028ff */
[----:B------:R-:W-:Y:S01]  /*bbd0*/  @!P1 IMAD R0, R233, 0xa0, RZ ;  /* 0x000000a0e9009824 */ /* 0x000fe200078e02ff */
[-C--:B------:R-:W-:Y:S01]  /*bbe0*/  @!P1 MOV R23, R5.reuse ;  /* 0x0000000500179202 */ /* 0x080fe20000000f00 */
[C---:B------:R-:W-:Y:S01]  /*bbf0*/  @!P1 IMAD.WIDE.U32 R12, R232.reuse, 0x60, R4 ;  /* 0x00000060e80c9825 */ /* 0x040fe200078e0004 */
[CC--:B------:R-:W-:Y:S02]  /*bc00*/  @!P1 LEA.HI.X R31, R232.reuse, R5.reuse, R233, 0x5, P0 ;  /* 0x00000005e81f9211 */ /* 0x0c0fe400000f2ce9 */
[-C--:B------:R-:W-:Y:S01]  /*bc10*/  @!P1 MOV R16, R4.reuse ;  /* 0x0000000400109202 */ /* 0x080fe20000000f00 */
[----:B------:R-:W-:Y:S01]  /*bc20*/  @P1 STS.128 [R229+0xa800], RZ ;  /* 0x00a800ffe5001388 */ /* 0x000fe20000000c00 */
[C---:B------:R-:W-:Y:S01]  /*bc30*/  @!P1 IMAD.WIDE.U32 R22, R232.reuse, 0x1c0, R22 ;  /* 0x000001c0e8169825 */ /* 0x040fe200078e0016 */
[----:B------:R-:W-:Y:S02]  /*bc40*/  @!P1 MOV R17, R5 ;  /* 0x0000000500119202 */ /* 0x000fe40000000f00 */
[----:B------:R-:W-:Y:S01]  /*bc50*/  @!P1 IADD3 R13, PT, PT, R3, R13, RZ ;  /* 0x0000000d030d9210 */ /* 0x000fe20007ffe0ff */
[----:B------:R-:W-:Y:S01]  /*bc60*/  @!P1 IMAD.WIDE.U32 R24, R232, 0x1a0, R4 ;  /* 0x000001a0e8189825 */ /* 0x000fe200078e0004 */
[----:B------:R-:W-:Y:S02]  /*bc70*/  @!P1 IADD3 R23, PT, PT, R28, R23, RZ ;  /* 0x000000171c179210 */ /* 0x000fe40007ffe0ff */
[----:B------:R-:W-:Y:S01]  /*bc80*/  @!PT LDS RZ, [RZ] ;  /* 0x00000000fffff984 */ /* 0x000fe20000000800 */
[----:B------:R-:W-:Y:S01]  /*bc90*/  @!PT LDS RZ, [RZ] ;  /* 0x00000000fffff984 */ /* 0x000fe20000000800 */
[----:B------:R-:W-:Y:S01]  /*bca0*/  @!PT LDS RZ, [RZ] ;  /* 0x00000000fffff984 */ /* 0x000fe20000000800 */
[----:B------:R2:W-:Y:S01]  /*bcb0*/  @!P1 LDGSTS.E.BYPASS.LTC128B.128 [R229+0xa800], desc[UR4][R4.64] ;  /* 0x0a80000004e59fae */ /* 0x0005e2000b981a04 */
[CC--:B------:R-:W-:Y:S01]  /*bcc0*/  @!P1 LEA R28, P2, R232.reuse, R4.reuse, 0x6 ;  /* 0x00000004e81c9211 */ /* 0x0c0fe200078430ff */
[C---:B------:R-:W-:Y:S01]  /*bcd0*/  @!P1 IMAD.WIDE.U32 R16, R232.reuse, 0x120, R16 ;  /* 0x00000120e8109825 */ /* 0x040fe200078e0010 */
[-C--:B------:R-:W-:Y:S02]  /*bce0*/  @!P1 MOV R19, R5.reuse ;  /* 0x0000000500139202 */ /* 0x080fe40000000f00 */
[C---:B------:R-:W-:Y:S01]  /*bcf0*/  @!P1 LEA.HI.X R29, R232.reuse, R5, R233, 0x6, P2 ;  /* 0x00000005e81d9211 */ /* 0x040fe200010f34e9 */
[----:B------:R-:W-:Y:S01]  /*bd00*/  @!P1 IMAD.WIDE.U32 R10, R232, 0xa0, R4 ;  /* 0x000000a0e80a9825 */ /* 0x000fe200078e0004 */
[----:B------:R-:W-:Y:S01]  /*bd10*/  @!P1 IADD3 R17, PT, PT, R18, R17, RZ ;  /* 0x0000001112119210 */ /* 0x000fe20007ffe0ff */
[----:B------:R-:W-:Y:S01]  /*bd20*/  @P1 STS.128 [R229+0xb000], RZ ;  /* 0x00b000ffe5001388 */ /* 0x000fe20000000c00 */
[-C--:B------:R-:W-:Y:S01]  /*bd30*/  @!P1 MOV R18, R4.reuse ;  /* 0x0000000400129202 */ /* 0x080fe20000000f00 */
[----:B------:R-:W-:Y:S01]  /*bd40*/  @!P1 IMAD R15, R233, 0xe0, RZ ;  /* 0x000000e0e90f9824 */ /* 0x000fe200078e02ff */
[----:B------:R-:W-:Y:S01]  /*bd50*/  @!P1 IADD3 R25, PT, PT, R27, R25, RZ ;  /* 0x000000191b199210 */ /* 0x000fe20007ffe0ff */
[C---:B------:R-:W-:Y:S01]  /*bd60*/  @!P1 IMAD R3, R233.reuse, 0x160, RZ ;  /* 0x00000160e9039824 */ /* 0x040fe200078e02ff */
[----:B------:R-:W-:Y:S01]  /*bd70*/  @!P1 IADD3 R11, PT, PT, R0, R11, RZ ;  /* 0x0000000b000b9210 */ /* 0x000fe20007ffe0ff */
[----:B------:R-:W-:Y:S01]  /*bd80*/  @!P1 IMAD.WIDE.U32 R18, R232, 0x180, R18 ;  /* 0x00000180e8129825 */ /* 0x000fe200078e0012 */
[-C--:B------:R-:W-:Y:S01]  /*bd90*/  @!P1 MOV R8, R4.reuse ;  /* 0x0000000400089202 */ /* 0x080fe20000000f00 */
[----:B------:R-:W-:Y:S01]  /*bda0*/  @!PT LDS RZ, [RZ] ;  /* 0x00000000fffff984 */ /* 0x000fe20000000800 */
[----:B------:R-:W-:Y:S01]  /*bdb0*/  @!PT LDS RZ, [RZ] ;  /* 0x00000000fffff984 */ /* 0x000fe20000000800 */
[----:B------:R-:W-:Y:S01]  /*bdc0*/  @!PT LDS RZ, [RZ] ;  /* 0x00000000fffff984 */ /* 0x000fe20000000800 */
[----:B------:R-:W-:Y:S01]  /*bdd0*/  @!P1 LDGSTS.E.BYPASS.LTC128B.128 [R229+0xb000], desc[UR4][R30.64] ;  /* 0x0b0000001ee59fae */ /* 0x000fe2000b981a04 */
[----:B------:R-:W-:Y:S01]  /*bde0*/  @!P1 MOV R9, R5 ;  /* 0x0000000500099202 */ /* 0x000fe20000000f00 */
[----:B------:R-:W-:Y:S01]  /*bdf0*/  @!P1 IMAD R0, R233, 0x140, RZ ;  /* 0x00000140e9009824 */ /* 0x000fe200078e02ff */
[----:B------:R-:W-:Y:S02]  /*be00*/  @!P1 IADD3 R19, PT, PT, R26, R19, RZ ;  /* 0x000000131a139210 */ /* 0x000fe40007ffe0ff */
[CC--:B------:R-:W-:Y:S01]  /*be10*/  @!P1 LEA R26, P0, R232.reuse, R4.reuse, 0x7 ;  /* 0x00000004e81a9211 */ /* 0x0c0fe200078038ff */
[C---:B------:R-:W-:Y:S01]  /*be20*/  @!P1 IMAD.WIDE.U32 R8, R232.reuse, 0xc0, R8 ;  /* 0x000000c0e8089825 */ /* 0x040fe200078e0008 */
[-C--:B-1----:R-:W-:Y:S01]  /*be30*/  @!P1 MOV R6, R4.reuse ;  /* 0x0000000400069202 */ /* 0x082fe20000000f00 */
[----:B------:R-:W-:Y:S01]  /*be40*/  @P1 STS.128 [R229+0xb800], RZ ;  /* 0x00b800ffe5001388 */ /* 0x000fe20000000c00 */
[----:B------:R-:W-:Y:S02]  /*be50*/  @!P1 LEA.HI.X R27, R232, R5, R233, 0x7, P0 ;  /* 0x00000005e81b9211 */ /* 0x000fe400000f3ce9 */
[----:B------:R-:W-:Y:S02]  /*be60*/  @!P1 IADD3 R9, PT, PT, R14, R9, RZ ;  /* 0x000000090e099210 */ /* 0x000fe40007ffe0ff */
[-C--:B------:R-:W-:Y:S02]  /*be70*/  @!P1 MOV R7, R5.reuse ;  /* 0x0000000500079202 */ /* 0x080fe40000000f00 */
[----:B------:R-:W-:Y:S01]  /*be80*/  @!P1 MOV R20, R4 ;  /* 0x0000000400149202 */ /* 0x000fe20000000f00 */
[----:B------:R-:W-:Y:S01]  /*be90*/  @!PT LDS RZ, [RZ] ;  /* 0x00000000fffff984 */ /* 0x000fe20000000800 */
[----:B------:R-:W-:Y:S01]  /*bea0*/  @!PT LDS RZ, [RZ] ;  /* 0x00000000fffff984 */ /* 0x000fe20000000800 */
[----:B------:R-:W-:Y:S01]  /*beb0*/  @!PT LDS RZ, [RZ] ;  /* 0x00000000fffff984 */ /* 0x000fe20000000800 */
[----:B------:R-:W-:Y:S01]  /*bec0*/  @!P1 LDGSTS.E.BYPASS.LTC128B.128 [R229+0xb800], desc[UR4][R28.64] ;  /* 0x0b8000001ce59fae */ /* 0x000fe2000b981a04 */
[----:B------:R-:W-:Y:S01]  /*bed0*/  @!P1 MOV R21, R5 ;  /* 0x0000000500159202 */ /* 0x000fe20000000f00 */
[C---:B------:R-:W-:Y:S01]  /*bee0*/  @!P1 IMAD.WIDE.U32 R6, R232.reuse, 0xe0, R6 ;  /* 0x000000e0e8069825 */ /* 0x040fe200078e0006 */
[----:B------:R-:W-:Y:S02]  /*bef0*/  IADD3 R2, PT, PT, R223, R2, RZ ;  /* 0x00000002df027210 */ /* 0x000fe40007ffe0ff */
[----:B------:R-:W-:Y:S01]  /*bf00*/  LOP3.LUT P2, RZ, R227, 0x4, RZ, 0xc0, !PT ;  /* 0x00000004e3ff7812 */ /* 0x000fe2000784c0ff */
[C---:B------:R-:W-:Y:S01]  /*bf10*/  @!P1 IMAD.WIDE.U32 R20, R232.reuse, 0x160, R20 ;  /* 0x00000160e8149825 */ /* 0x040fe200078e0014 */
[----:B------:R-:W-:Y:S01]  /*bf20*/  @!P1 IADD3 R7, PT, PT, R15, R7, RZ ;  /* 0x000000070f079210 */ /* 0x000fe20007ffe0ff */
[----:B------:R-:W-:Y:S02]  /*bf30*/  @P1 STS.128 [R229+0xc000], RZ ;  /* 0x00c000ffe5001388 */ /* 0x000fe40000000c00 */
[C---:B------:R-:W-:Y:S01]  /*bf40*/  @!P1 IMAD.WIDE.U32 R14, R232.reuse, 0x140, R4 ;  /* 0x00000140e80e9825 */ /* 0x040fe200078e0004 */
[C---:B--2---:R-:W-:Y:S02]  /*bf50*/  @!P1 LEA R4, P0, R232.reuse, R4, 0x8 ;  /* 0x00000004e8049211 */ /* 0x044fe400078040ff */
[----:B------:R-:W-:Y:S02]  /*bf60*/  @!P1 IADD3 R21, PT, PT, R3, R21, RZ ;  /* 0x0000001503159210 */ /* 0x000fe40007ffe0ff */
[----:B------:R-:W-:Y:S01]  /*bf70*/  @!P1 LEA.HI.X R5, R232, R5, R233, 0x8, P0 ;  /* 0x00000005e8059211 */ /* 0x000fe200000f44e9 */
[----:B------:R-:W-:Y:S01]  /*bf80*/  @!PT LDS RZ, [RZ] ;  /* 0x00000000fffff984 */ /* 0x000fe20000000800 */
[----:B------:R-:W-:Y:S01]  /*bf90*/  @!PT LDS RZ, [RZ] ;  /* 0x00000000fffff984 */ /* 0x000fe20000000800 */
[----:B------:R-:W-:Y:S01]  /*bfa0*/  @!PT LDS RZ, [RZ] ;  /* 0x00000000fffff984 */ /* 0x000fe20000000800 */
[----:B------:R-:W-:Y:S01]  /*bfb0*/  @!P1 LDGSTS.E.BYPASS.LTC128B.128 [R229+0xc000], desc[UR4][R12.64] ;  /* 0x0c0000000ce59fae */ /* 0x000fe2000b981a04 */
[----:B------:R-:W-:Y:S02]  /*bfc0*/  @!P1 IADD3 R15, PT, PT, R0, R15, RZ ;  /* 0x0000000f000f9210 */ /* 0x000fe40007ffe0ff */
[----:B------:R-:W-:Y:S02]  /*bfd0*/  LOP3.LUT R0, R225, 0x200, R226, 0xf8, !PT ;  /* 0x00000200e1007812 */ /* 0x000fe400078ef8e2 */
[----:B------:R-:W-:Y:S02]  /*bfe0*/  LOP3.LUT P0, RZ, R227, 0x2, RZ, 0xc0, !PT ;  /* 0x00000002e3ff7812 */ /* 0x000fe4000780c0ff */
[----:B------:R-:W-:Y:S01]  /*bff0*/  LOP3.LUT R0, R0, R222, RZ, 0xfc, !PT ;  /* 0x000000de00007212 */ /* 0x000fe200078efcff */
[----:B------:R-:W-:Y:S01]  /*c000*/  @P1 STS.128 [R229+0xc800], RZ ;  /* 0x00c800ffe5001388 */ /* 0x000fe20000000c00 */
[----:B------:R-:W-:Y:S02]  /*c010*/  SEL R221, R221, 0xffffffe0, !P0 ;  /* 0xffffffe0dddd7807 */ /* 0x000fe40004000000 */
[----:B------:R-:W-:Y:S02]  /*c020*/  LEA R212, R0, R223, 0x1 ;  /* 0x000000df00d47211 */ /* 0x000fe400078e08ff */
[-C--:B------:R-:W-:Y:S02]  /*c030*/  IADD3 R0, PT, PT, R2, R221.reuse, RZ ;  /* 0x000000dd02007210 */ /* 0x080fe40007ffe0ff */
[C---:B------:R-:W-:Y:S01]  /*c040*/  IADD3 R172, PT, PT, R212.reuse, R221, RZ ;  /* 0x000000ddd4ac7210 */ /* 0x040fe20007ffe0ff */
[----:B------:R-:W-:Y:S01]  /*c050*/  @!PT LDS RZ, [RZ] ;  /* 0x00000000fffff984 */ /* 0x000fe20000000800 */
[----:B------:R-:W-:Y:S01]  /*c060*/  @!PT LDS RZ, [RZ] ;  /* 0x00000000fffff984 */ /* 0x000fe20000000800 */
[----:B------:R-:W-:Y:S01]  /*c070*/  @!PT LDS RZ, [RZ] ;  /* 0x00000000fffff984 */ /* 0x000fe20000000800 */
[----:B------:R-:W-:Y:S01]  /*c080*/  @!P1 LDGSTS.E.BYPASS.LTC128B.128 [R229+0xc800], desc[UR4][R26.64] ;  /* 0x0c8000001ae59fae */ /* 0x000fe2000b981a04 */
[----:B------:R-:W-:Y:S04]  /*c090*/  MOV R3, 0x40 ;  /* 0x0000004000037802 */ /* 0x000fe80000000f00 */
[----:B------:R-:W-:Y:S03]  /*c0a0*/  SEL R3, R3, 0xffffffc0, !P2 ;  /* 0xffffffc003037807 */ /* 0x000fe60005000000 */
[----:B------:R-:W-:Y:S01]  /*c0b0*/  @P1 STS.128 [R229+0xd000], RZ ;  /* 0x00d000ffe5001388 */ /* 0x000fe20000000c00 */
[-C--:B------:R-:W-:Y:S07]  /*c0c0*/  IADD3 R220, PT, PT, R212, R3.reuse, RZ ;  /* 0x00000003d4dc7210 */ /* 0x080fee0007ffe0ff */
        /* <DEDUP_REMOVED lines=54> */
[----:B------:R-:W5:Y:S01]  /*c430*/  LDSM.16.M88.4 R40, [R2+0x4000] ;  /* 0x004000000228783b */ /* 0x000f620000000200 */
        /* <DEDUP_REMOVED lines=16> */
[C---:B-----5:R-:W-:Y:S07]  /*c540*/  HMMA.16816.F32 R36, R128.reuse, R40, RZ ;  /* 0x000000288024723c */ /* 0x060fee00000018ff */
[----:B------:R-:W5:Y:S01]  /*c550*/  LDSM.16.M88.4 R112, [R2+0x8800] ;  /* 0x008800000270783b */ /* 0x000f620000000200 */
[C---:B------:R-:W-:Y:S07]  /*c560*/  HMMA.16816.F32 R40, R128.reuse, R42, RZ ;  /* 0x0000002a8028723c */ /* 0x040fee00000018ff */
[----:B------:R-:W5:Y:S01]  /*c570*/  LDSM.16.M88.4 R120, [R2+0x9000] ;  /* 0x009000000278783b */ /* 0x000f620000000200 */
[C---:B-1----:R-:W-:Y:S07]  /*c580*/  HMMA.16816.F32 R44, R128.reuse, R48, RZ ;  /* 0x00000030802c723c */ /* 0x042fee00000018ff */
[----:B------:R1:W5:Y:S01]  /*c590*/  LDSM.16.M88.4 R168, [R2+0x9800] ;  /* 0x0098000002a8783b */ /* 0x0003620000000200 */
[C---:B------:R-:W-:Y:S07]  /*c5a0*/  HMMA.16816.F32 R48, R128.reuse, R50, RZ ;  /* 0x000000328030723c */ /* 0x040fee00000018ff */
[----:B------:R-:W-:Y:S01]  /*c5b0*/  LDSM.16.M88.4 R172, [R172] ;  /* 0x00000000acac783b */ /* 0x000fe20000000200 */
[C---:B------:R-:W-:Y:S07]  /*c5c0*/  HMMA.16816.F32 R52, R128.reuse, R56, RZ ;  /* 0x000000388034723c */ /* 0x040fee00000018ff */
[----:B------:R-:W5:Y:S01]  /*c5d0*/  LDSM.16.M88.4 R176, [R0+0x2000] ;  /* 0x0020000000b0783b */ /* 0x000f620000000200 */
[C---:B------:R-:W-:Y:S07]  /*c5e0*/  HMMA.16816.F32 R56, R128.reuse, R58, RZ ;  /* 0x0000003a8038723c */ /* 0x040fee00000018ff */
[----:B------:R-:W5:Y:S01]  /*c5f0*/  LDSM.16.M88.4 R180, [R0+0x2800] ;  /* 0x0028000000b4783b */ /* 0x000f620000000200 */
[----:B-1----:R-:W-:Y:S01]  /*c600*/  IADD3 R2, PT, PT, R2, R3, RZ ;  /* 0x0000000302027210 */ /* 0x002fe20007ffe0ff */
[C---:B--2---:R-:W-:Y:S06]  /*c610*/  HMMA.16816.F32 R60, R128.reuse, R64, RZ ;  /* 0x00000040803c723c */ /* 0x044fec00000018ff */
[----:B------:R-:W1:Y:S02]  /*c620*/  LDSM.16.M88.4 R184, [R0+0x3000] ;  /* 0x0030000000b8783b */ /* 0x000e640000000200 */
[C---:B------:R-:W-:Y:S06]  /*c630*/  HMMA.16816.F32 R64, R128.reuse, R66, RZ ;  /* 0x000000428040723c */ /* 0x040fec00000018ff */
[----:B------:R-:W2:Y:S02]  /*c640*/  LDSM.16.M88.4 R188, [R0+0x3800] ;  /* 0x0038000000bc783b */ /* 0x000ea40000000200 */
[C---:B------:R-:W-:Y:S06]  /*c650*/  HMMA.16816.F32 R68, R128.reuse, R72, RZ ;  /* 0x000000488044723c */ /* 0x040fec00000018ff */
[----:B------:R-:W2:Y:S02]  /*c660*/  LDSM.16.M88.4 R192, [R0+0x4000] ;  /* 0x0040000000c0783b */ /* 0x000ea40000000200 */
[C---:B------:R-:W-:Y:S06]  /*c670*/  HMMA.16816.F32 R72, R128.reuse, R74, RZ ;  /* 0x0000004a8048723c */ /* 0x040fec00000018ff */
[----:B------:R-:W2:Y:S02]  /*c680*/  LDSM.16.M88.4 R196, [R0+0x4800] ;  /* 0x0048000000c4783b */ /* 0x000ea40000000200 */
[C---:B----4-:R-:W-:Y:S06]  /*c690*/  HMMA.16816.F32 R76, R128.reuse, R80, RZ ;  /* 0x00000050804c723c */ /* 0x050fec00000018ff */
[----:B------:R-:W4:Y:S02]  /*c6a0*/  LDSM.16.M88.4 R200, [R0+0x5000] ;  /* 0x0050000000c8783b */ /* 0x000f240000000200 */
[C---:B------:R-:W-:Y:S06]  /*c6b0*/  HMMA.16816.F32 R80, R128.reuse, R82, RZ ;  /* 0x000000528050723c */ /* 0x040fec00000018ff */
[----:B------:R-:W4:Y:S02]  /*c6c0*/  LDSM.16.M88.4 R204, [R0+0x5800] ;  /* 0x0058000000cc783b */ /* 0x000f240000000200 */
[C---:B------:R-:W-:Y:S06]  /*c6d0*/  HMMA.16816.F32 R84, R128.reuse, R88, RZ ;  /* 0x000000588054723c */ /* 0x040fec00000018ff */
[----:B------:R-:W4:Y:S02]  /*c6e0*/  LDSM.16.M88.4 R208, [R0+0x6000] ;  /* 0x0060000000d0783b */ /* 0x000f240000000200 */
[C---:B------:R-:W-:Y:S06]  /*c6f0*/  HMMA.16816.F32 R88, R128.reuse, R90, RZ ;  /* 0x0000005a8058723c */ /* 0x040fec00000018ff */
[----:B------:R-:W4:Y:S04]  /*c700*/  LD.E R228, desc[UR4][R134.64+0x18c] ;  /* 0x00018c0486e47980 */ /* 0x000f28000c101900 */
[----:B------:R-:W0:Y:S01]  /*c710*/  LDGDEPBAR ;  /* 0x00000000000079af */ /* 0x000e220000000000 */
[C---:B---3--:R-:W-:Y:S07]  /*c720*/  HMMA.16816.F32 R92, R128.reuse, R96, RZ ;  /* 0x00000060805c723c */ /* 0x048fee00000018ff */
[----:B------:R-:W-:Y:S01]  /*c730*/  LDSM.16.M88.4 R212, [R2+0x3000] ;  /* 0x0030000002d4783b */ /* 0x000fe20000000200 */
[C---:B------:R-:W-:Y:S07]  /*c740*/  HMMA.16816.F32 R96, R128.reuse, R98, RZ ;  /* 0x000000628060723c */ /* 0x040fee00000018ff */
[----:B------:R-:W-:Y:S01]  /*c750*/  LDSM.16.M88.4 R216, [R2+0x3800] ;  /* 0x0038000002d8783b */ /* 0x000fe20000000200 */
[C---:B------:R-:W-:Y:S08]  /*c760*/  HMMA.16816.F32 R100, R128.reuse, R104, RZ ;  /* 0x000000688064723c */ /* 0x040ff000000018ff */
[C---:B------:R-:W-:Y:S08]  /*c770*/  HMMA.16816.F32 R104, R128.reuse, R106, RZ ;  /* 0x0000006a8068723c */ /* 0x040ff000000018ff */
[C---:B-----5:R-:W-:Y:S08]  /*c780*/  HMMA.16816.F32 R108, R128.reuse, R112, RZ ;  /* 0x00000070806c723c */ /* 0x060ff000000018ff */
        /* <DEDUP_REMOVED lines=20> */
[----:B------:R-:W2:Y:S07]  /*c8d0*/  LDSM.16.M88.4 R192, [R0+0x9000] ;  /* 0x0090000000c0783b */ /* 0x000eae0000000200 */
[C---:B------:R-:W-:Y:S08]  /*c8e0*/  HMMA.16816.F32 R44, R172.reuse, R196, R44 ;  /* 0x000000c4ac2c723c */ /* 0x040ff0000000182c */
[C---:B------:R-:W-:Y:S01]  /*c8f0*/  HMMA.16816.F32 R48, R172.reuse, R198, R48 ;  /* 0x000000c6ac30723c */ /* 0x040fe20000001830 */
[----:B------:R3:W2:Y:S07]  /*c900*/  LDSM.16.M88.4 R196, [R0+0x9800] ;  /* 0x0098000000c4783b */ /* 0x0006ae0000000200 */
[C---:B----4-:R-:W-:Y:S08]  /*c910*/  HMMA.16816.F32 R52, R172.reuse, R200, R52 ;  /* 0x000000c8ac34723c */ /* 0x050ff00000001834 */
[C---:B------:R-:W-:Y:S01]  /*c920*/  HMMA.16816.F32 R56, R172.reuse, R202, R56 ;  /* 0x000000caac38723c */ /* 0x040fe20000001838 */
[----:B------:R-:W-:Y:S07]  /*c930*/  LDSM.16.M88.4 R200, [R220] ;  /* 0x00000000dcc8783b */ /* 0x000fee0000000200 */
[C---:B------:R-:W-:Y:S03]  /*c940*/  HMMA.16816.F32 R60, R172.reuse, R204, R60 ;  /* 0x000000ccac3c723c */ /* 0x040fe6000000183c */
[C---:B---3--:R-:W-:Y:S05]  /*c950*/  IADD3 R0, PT, PT, R221.reuse, R2, RZ ;  /* 0x00000002dd007210 */ /* 0x048fea0007ffe0ff */
        /* <DEDUP_REMOVED lines=13> */
[----:B------:R-:W-:Y:S07]  /*ca30*/  LDSM.16.M88.4 R180, [R2+0x6000] ;  /* 0x0060000002b4783b */ /* 0x000fee0000000200 */
[C---:B-1----:R-:W-:Y:S08]  /*ca40*/  HMMA.16816.F32 R100, R172.reuse, R184, R100 ;  /* 0x000000b8ac64723c */ /* 0x042ff00000001864 */
[C---:B------:R-:W-:Y:S01]  /*ca50*/  HMMA.16816.F32 R104, R172.reuse, R186, R104 ;  /* 0x000000baac68723c */ /* 0x040fe20000001868 */
[----:B------:R-:W-:Y:S07]  /*ca60*/  LDSM.16.M88.4 R184, [R2+0x6800] ;  /* 0x0068000002b8783b */ /* 0x000fee0000000200 */
[C---:B--2---:R-:W-:Y:S08]  /*ca70*/  HMMA.16816.F32 R108, R172.reuse, R188, R108 ;  /* 0x000000bcac6c723c */ /* 0x044ff0000000186c */
        /* <DEDUP_REMOVED lines=8> */
[C---:B---3--:R-:W-:Y:S01]  /*cb00*/  HMMA.16816.F32 R4, R200.reuse, R204, R4 ;  /* 0x000000ccc804723c */ /* 0x048fe20000001804 */
[----:B------:R-:W-:Y:S07]  /*cb10*/  LDSM.16.M88.4 R196, [R2+0x8000] ;  /* 0x0080000002c4783b */ /* 0x000fee0000000200 */
[C---:B------:R-:W-:Y:S01]  /*cb20*/  HMMA.16816.F32 R8, R200.reuse, R206, R8 ;  /* 0x000000cec808723c */ /* 0x040fe20000001808 */
[----:B------:R-:W-:Y:S07]  /*cb30*/  LDSM.16.M88.4 R204, [R2+0x8800] ;  /* 0x0088000002cc783b */ /* 0x000fee0000000200 */
[C---:B----4-:R-:W-:Y:S08]  /*cb40*/  HMMA.16816.F32 R12, R200.reuse, R208, R12 ;  /* 0x000000d0c80c723c */ /* 0x050ff0000000180c */
[C---:B------:R-:W-:Y:S01]  /*cb50*/  HMMA.16816.F32 R16, R200.reuse, R210, R16 ;  /* 0x000000d2c810723c */ /* 0x040fe20000001810 */
[----:B------:R-:W-:Y:S07]  /*cb60*/  LDSM.16.M88.4 R208, [R2+0x9000] ;  /* 0x0090000002d0783b */ /* 0x000fee0000000200 */
        /* <DEDUP_REMOVED lines=9> */
[----:B------:R-:W2:Y:S07]  /*cc00*/  LDSM.16.M88.4 R168, [R2+0x5800] ;  /* 0x0058000002a8783b */ /* 0x000eae0000000200 */
[C---:B-----5:R-:W-:Y:S08]  /*cc10*/  HMMA.16816.F32 R44, R200.reuse, R176, R44 ;  /* 0x000000b0c82c723c */ /* 0x060ff0000000182c */
[C---:B------:R-:W-:Y:S01]  /*cc20*/  HMMA.16816.F32 R48, R200.reuse, R178, R48 ;  /* 0x000000b2c830723c */ /* 0x040fe20000001830 */
[----:B------:R-:W3:Y:S07]  /*cc30*/  LDSM.16.M88.4 R176, [R2+0x9800] ;  /* 0x0098000002b0783b */ /* 0x000eee0000000200 */
        /* <DEDUP_REMOVED lines=52> */
[----:B-----5:R-:W5:Y:S09]  /*cf80*/  LDSM.16.M88.4 R8, [R0+0x3800] ;  /* 0x003800000008783b */ /* 0x020f720000000200 */
[----:B------:R-:W1:Y:S01]  /*cf90*/  MUFU.TANH R179, R14 ;  /* 0x0000000e00b37308 */ /* 0x000e620000002400 */
[C---:B----4-:R-:W-:Y:S09]  /*cfa0*/  HMMA.16816.F32 R20, R212.reuse, R4, R20 ;  /* 0x00000004d414723c */ /* 0x050ff20000001814 */
[----:B------:R-:W4:Y:S01]  /*cfb0*/  MUFU.TANH R181, R15 ;  /* 0x0000000f00b57308 */ /* 0x000f220000002400 */
[C---:B------:R-:W-:Y:S01]  /*cfc0*/  HMMA.16816.F32 R24, R212.reuse, R6, R24 ;  /* 0x00000006d418723c */ /* 0x040fe20000001818 */
[----:B------:R-:W2:Y:S08]  /*cfd0*/  LDSM.16.M88.4 R4, [R0+0x4000] ;  /* 0x004000000004783b */ /* 0x000eb00000000200 */
        /* <DEDUP_REMOVED lines=11> */
[C---:B-----5:R-:W-:Y:S09]  /*d090*/  HMMA.16816.F32 R28, R212.reuse, R8, R28 ;  /* 0x00000008d41c723c */ /* 0x060ff2000000181c */
[----:B------:R-:W1:Y:S01]  /*d0a0*/  MUFU.TANH R183, R19 ;  /* 0x0000001300b77308 */ /* 0x000e620000002400 */
[C---:B------:R-:W-:Y:S01]  /*d0b0*/  HMMA.16816.F32 R32, R212.reuse, R10, R32 ;  /* 0x0000000ad420723c */ /* 0x040fe20000001820 */
[----:B------:R-:W5:Y:S08]  /*d0c0*/  LDSM.16.M88.4 R8, [R0+0x4800] ;  /* 0x004800000008783b */ /* 0x000f700000000200 */
[----:B------:R-:W1:Y:S01]  /*d0d0*/  MUFU.TANH R184, R20 ;  /* 0x0000001400b87308 */ /* 0x000e620000002400 */
[C---:B--2---:R-:W-:Y:S03]  /*d0e0*/  HMMA.16816.F32 R36, R212.reuse, R4, R36 ;  /* 0x00000004d424723c */ /* 0x044fe60000001824 */
[-C--:B------:R-:W-:Y:S01]  /*d0f0*/  FMUL.FTZ R30, R30, R228.reuse ;  /* 0x000000e41e1e7220 */ /* 0x080fe20000410000 */
[-C--:B------:R-:W-:Y:S01]  /*d100*/  FMUL.FTZ R28, R28, R228.reuse ;  /* 0x000000e41c1c7220 */ /* 0x080fe20000410000 */
[-C--:B------:R-:W-:Y:S04]  /*d110*/  FMUL.FTZ R29, R29, R228.reuse ;  /* 0x000000e41d1d7220 */ /* 0x080fe80000410000 */
[----:B------:R-:W2:Y:S01]  /*d120*/  MUFU.TANH R185, R21 ;  /* 0x0000001500b97308 */ /* 0x000ea20000002400 */
[-C--:B------:R-:W-:Y:S01]  /*d130*/  FMUL.FTZ R31, R31, R228.reuse ;  /* 0x000000e41f1f7220 */ /* 0x080fe20000410000 */
[C---:B------:R-:W-:Y:S01]  /*d140*/  HMMA.16816.F32 R40, R212.reuse, R6, R40 ;  /* 0x00000006d428723c */ /* 0x040fe20000001828 */
[----:B------:R-:W3:Y:S02]  /*d150*/  LDSM.16.M88.4 R4, [R0+0x5000] ;  /* 0x005000000004783b */ /* 0x000ee40000000200 */
        /* <DEDUP_REMOVED lines=15> */
[C---:B-----5:R-:W-:Y:S08]  /*d250*/  HMMA.16816.F32 R44, R212.reuse, R8, R44 ;  /* 0x00000008d42c723c */ /* 0x060ff0000000182c */
[----:B------:R5:W1:Y:S01]  /*d260*/  MUFU.TANH R203, R40 ;  /* 0x0000002800cb7308 */ /* 0x000a620000002400 */
[C---:B------:R-:W-:Y:S01]  /*d270*/  HMMA.16816.F32 R48, R212.reuse, R10, R48 ;  /* 0x0000000ad430723c */ /* 0x040fe20000001830 */
[----:B------:R-:W2:Y:S08]  /*d280*/  LDSM.16.M88.4 R8, [R0+0x5800] ;  /* 0x005800000008783b */ /* 0x000eb00000000200 */
[----:B------:R-:W1:Y:S01]  /*d290*/  MUFU.TANH R205, R42 ;  /* 0x0000002a00cd7308 */ /* 0x000e620000002400 */
[C---:B---3--:R-:W-:Y:S03]  /*d2a0*/  HMMA.16816.F32 R52, R212.reuse, R4, R52 ;  /* 0x00000004d434723c */ /* 0x048fe60000001834 */
[-C--:B------:R-:W-:Y:S01]  /*d2b0*/  FMUL.FTZ R44, R44, R228.reuse ;  /* 0x000000e42c2c7220 */ /* 0x080fe20000410000 */
[-C--:B------:R-:W-:Y:S05]  /*d2c0*/  FMUL.FTZ R45, R45, R228.reuse ;  /* 0x000000e42d2d7220 */ /* 0x080fea0000410000 */
[----:B------:R-:W3:Y:S01]  /*d2d0*/  MUFU.TANH R193, R29 ;  /* 0x0000001d00c17308 */ /* 0x000ee20000002400 */
        /* <DEDUP_REMOVED lines=19> */
[C---:B--2---:R-:W-:Y:S07]  /*d410*/  HMMA.16816.F32 R60, R212.reuse, R8, R60 ;  /* 0x00000008d43c723c */ /* 0x044fee000000183c */
[----:B------:R-:W2:Y:S01]  /*d420*/  MUFU.TANH R197, R34 ;  /* 0x0000002200c57308 */ /* 0x000ea20000002400 */
[C---:B------:R-:W-:Y:S01]  /*d430*/  HMMA.16816.F32 R64, R212.reuse, R10, R64 ;  /* 0x0000000ad440723c */ /* 0x040fe20000001840 */
[----:B------:R-:W5:Y:S08]  /*d440*/  LDSM.16.M88.4 R8, [R0+0x6800] ;  /* 0x006800000008783b */ /* 0x000f700000000200 */
        /* <DEDUP_REMOVED lines=24> */
[C---:B-----5:R-:W-:Y:S06]  /*d5d0*/  HMMA.16816.F32 R76, R212.reuse, R8, R76 ;  /* 0x00000008d44c723c */ /* 0x060fec000000184c */
[----:B------:R-:W1:Y:S02]  /*d5e0*/  MUFU.TANH R189, R26 ;  /* 0x0000001a00bd7308 */ /* 0x000e640000002400 */
[C---:B------:R-:W-:Y:S01]  /*d5f0*/  HMMA.16816.F32 R80, R212.reuse, R10, R80 ;  /* 0x0000000ad450723c */ /* 0x040fe20000001850 */
[----:B------:R-:W5:Y:S07]  /*d600*/  LDSM.16.M88.4 R8, [R0+0x7800] ;  /* 0x007800000008783b */ /* 0x000f6e0000000200 */
        /* <DEDUP_REMOVED lines=24> */
[C---:B-----5:R-:W-:Y:S05]  /*d790*/  HMMA.16816.F32 R92, R212.reuse, R8, R92 ;  /* 0x00000008d45c723c */ /* 0x060fea000000185c */
[----:B------:R-:W1:Y:S03]  /*d7a0*/  MUFU.TANH R207, R43 ;  /* 0x0000002b00cf7308 */ /* 0x000e660000002400 */
[C---:B------:R-:W-:Y:S01]  /*d7b0*/  HMMA.16816.F32 R96, R212.reuse, R10, R96 ;  /* 0x0000000ad460723c */ /* 0x040fe20000001860 */
[----:B------:R-:W5:Y:S06]  /*d7c0*/  LDSM.16.M88.4 R8, [R0+0x8800] ;  /* 0x008800000008783b */ /* 0x000f6c0000000200 */
        /* <DEDUP_REMOVED lines=51> */
[C---:B-----5:R-:W-:Y:S06]  /*db00*/  HMMA.16816.F32 R124, R212.reuse, R8, R124 ;  /* 0x00000008d47c723c */ /* 0x060fec000000187c */
[----:B------:R-:W1:Y:S01]  /*db10*/  MUFU.TANH R234, R53 ;  /* 0x0000003500ea7308 */ /* 0x000e620000002400 */
        /* <DEDUP_REMOVED lines=10> */
[----:B-----5:R-:W5:Y:S01]  /*dbc0*/  LDL.LU R120, [R1+0x20] ;  /* 0x0000200001787983 */ /* 0x020f620000300800 */
[-C--:B------:R-:W-:Y:S01]  /*dbd0*/  FMUL.FTZ R0, R130, R228.reuse ;  /* 0x000000e482007220 */ /* 0x080fe20000410000 */
[-C--:B------:R-:W-:Y:S01]  /*dbe0*/  FMUL.FTZ R128, R128, R228.reuse ;  /* 0x000000e480807220 */ /* 0x080fe20000410000 */
[-C--:B------:R-:W-:Y:S01]  /*dbf0*/  FMUL.FTZ R129, R129, R228.reuse ;  /* 0x000000e481817220 */ /* 0x080fe20000410000 */
[----:B------:R-:W3:Y:S05]  /*dc00*/  LDL R126, [R1+0x38] ;  /* 0x00003800017e7983 */ /* 0x000eea0000100800 */
[----:B------:R2:W1:Y:S10]  /*dc10*/  MUFU.TANH R42, R0 ;  /* 0x00000000002a7308 */ /* 0x0004740000002400 */
[----:B------:R1:W1:Y:S10]  /*dc20*/  MUFU.TANH R236, R56 ;  /* 0x0000003800ec7308 */ /* 0x0002740000002400 */
[----:B------:R1:W1:Y:S01]  /*dc30*/  MUFU.TANH R239, R57 ;  /* 0x0000003900ef7308 */ /* 0x0002620000002400 */
[----:B--2---:R-:W-:Y:S09]  /*dc40*/  FMUL.FTZ R0, R131, R228 ;  /* 0x000000e483007220 */ /* 0x004ff20000410000 */
[----:B------:R2:W1:Y:S10]  /*dc50*/  MUFU.TANH R238, R58 ;  /* 0x0000003a00ee7308 */ /* 0x0004740000002400 */
        /* <DEDUP_REMOVED lines=33> */
[----:B-----5:R-:W-:Y:S09]  /*de70*/  IADD3 R120, PT, PT, R120, -0x1, RZ ;  /* 0xffffffff78787810 */ /* 0x020ff20007ffe0ff */
[----:B------:R-:W1:Y:S01]  /*de80*/  MUFU.TANH R92, R92 ;  /* 0x0000005c005c7308 */ /* 0x000e620000002400 */
[----:B---3--:R-:W-:Y:S01]  /*de90*/  ISETP.GT.AND P0, PT, R120, R126, PT ;  /* 0x0000007e7800720c */ /* 0x008fe20003f04270 */
[----:B------:R2:W-:Y:S08]  /*dea0*/  STL [R1+0x20], R120 ;  /* 0x0000207801007387 */ /* 0x0005f00000100800 */
[----:B------:R-:W3:Y:S10]  /*deb0*/  MUFU.TANH R93, R93 ;  /* 0x0000005d005d7308 */ /* 0x000ef40000002400 */
[----:B------:R-:W1:Y:S10]  /*dec0*/  MUFU.TANH R94, R94 ;  /* 0x0000005e005e7308 */ /* 0x000e740000002400 */
[----:B------:R-:W1:Y:S10]  /*ded0*/  MUFU.TANH R95, R95 ;  /* 0x0000005f005f7308 */ /* 0x000e740000002400 */
        /* <DEDUP_REMOVED lines=32> */
[----:B---34-:R-:W-:Y:S05]  /*e0e0*/  @!P0 BRA `(.L_x_1657) ;  /* 0x0000000c00788947 */ /* 0x018fea0003800000 */
[----:B------:R-:W3:Y:S01]  /*e0f0*/  LDL.64 R2, [R1+0x30] ;  /* 0x0000300001027983 */ /* 0x000ee20000100a00 */
[----:B------:R-:W-:Y:S03]  /*e100*/  BSSY.RECONVERGENT B0, `(.L_x_1658) ;  /* 0x0000054000007945 */ /* 0x000fe60003800200 */
[----:B------:R-:W4:Y:S04]  /*e110*/  LDL R13, [R1+0x10] ;  /* 0x00001000010d7983 */ /* 0x000f280000100800 */
[----:B------:R-:W5:Y:S01]  /*e120*/  LDL R12, [R1] ;  /* 0x00000000010c7983 */ /* 0x000f620000100800 */
[----:B---3--:R-:W-:Y:S04]  /*e130*/  ISETP.NE.U32.AND P4, PT, R2, RZ, PT ;  /* 0x000000ff0200720c */ /* 0x008fe80003f85070 */
[----:B------:R-:W-:Y:S11]  /*e140*/  ISETP.NE.AND.EX P4, PT, R3, RZ, PT, P4 ;  /* 0x000000ff0300720c */ /* 0x000ff60003f85340 */
[----:B------:R-:W-:Y:S02]  /*e150*/  @!UPT UIADD3 URZ, UPT, UPT, URZ, URZ, URZ ;  /* 0x000000fffffff290 */ /* 0x000fe4000fffe0ff */
[----:B------:R-:W3:Y:S01]  /*e160*/  @!P4 LD.E R2, desc[UR4][R134.64+0x38] ;  /* 0x000038048602c980 */ /* 0x000ee2000c101900 */
[----:B--2---:R-:W-:Y:S05]  /*e170*/  @!P4 IMAD.MOV.U32 R0, RZ, RZ, RZ ;  /* 0x000000ffff00c224 */ /* 0x004fea00078e00ff */
[----:B------:R-:W-:Y:S01]  /*e180*/  @!P4 IADD3 R3, P0, PT, RZ, -R0, RZ ;  /* 0x80000000ff03c210 */ /* 0x000fe20007f1e0ff */
[----:B---3--:R-:W-:Y:S04]  /*e190*/  @!P4 IMAD.SHL.U32 R0, R2, 0x100, RZ ;  /* 0x000001000200c824 */ /* 0x008fe800078e00ff */
[----:B------:R-:W-:Y:S05]  /*e1a0*/  @!P4 IMAD.X R0, RZ, RZ, ~R0, P0 ;  /* 0x000000ffff00c224 */ /* 0x000fea00000e0e00 */
[----:B------:R-:W-:Y:S04]  /*e1b0*/  @!P4 SHF.R.S64 R2, R3, 0x1f, R0 ;  /* 0x0000001f0302c819 */ /* 0x000fe80000001000 */
[----:B----4-:R-:W-:Y:S04]  /*e1c0*/  @!P4 IADD3 R13, P0, PT, R2, R13, RZ ;  /* 0x0000000d020dc210 */ /* 0x010fe80007f1e0ff */
[----:B-----5:R-:W-:Y:S01]  /*e1d0*/  @!P4 LEA.HI.X.SX32 R12, R0, R12, 0x1, P0 ;  /* 0x0000000c000cc211 */ /* 0x020fe200000f0eff */
[----:B------:R2:W-:Y:S01]  /*e1e0*/  @!P4 STL [R1+0x10], R13 ;  /* 0x0000100d0100c387 */ /* 0x0005e20000100800 */
[----:B------:R-:W-:Y:S03]  /*e1f0*/  IMAD.MOV.U32 R11, RZ, RZ, R13 ;  /* 0x000000ffff0b7224 */ /* 0x000fe600078e000d */
[----:B------:R2:W-:Y:S01]  /*e200*/  @!P4 STL [R1], R12 ;  /* 0x0000000c0100c387 */ /* 0x0005e20000100800 */
[----:B------:R-:W-:Y:S05]  /*e210*/  @!P4 BRA `(.L_x_1659) ;  /* 0x000000040008c947 */ /* 0x000fea0003800000 */
[C---:B------:R-:W-:Y:S01]  /*e220*/  VIADD R10, R246.reuse, 0xfffffe00 ;  /* 0xfffffe00f60a7836 */ /* 0x040fe20000000000 */
[----:B------:R-:W3:Y:S01]  /*e230*/  LD.E R2, desc[UR4][R134.64+0x170] ;  /* 0x0001700486027980 */ /* 0x000ee2000c101900 */
[----:B------:R-:W-:Y:S03]  /*e240*/  VIADD R9, R246, 0xffffff00 ;  /* 0xffffff00f6097836 */ /* 0x000fe60000000000 */
[----:B------:R-:W-:Y:S01]  /*e250*/  IABS R6, R10 ;  /* 0x0000000a00067213 */ /* 0x000fe20000000000 */
[----:B------:R-:W4:Y:S01]  /*e260*/  LDL.64 R14, [R1+0x8] ;  /* 0x00000800010e7983 */ /* 0x000f220000100a00 */
[----:B------:R-:W-:Y:S02]  /*e270*/  IABS R8, R9 ;  /* 0x0000000900087213 */ /* 0x000fe40000000000 */
[-C--:B---3--:R-:W-:Y:S02]  /*e280*/  IABS R0, R2.reuse ;  /* 0x0000000200007213 */ /* 0x088fe40000000000 */
[-C--:B------:R-:W-:Y:S02]  /*e290*/  IABS R7, R2.reuse ;  /* 0x0000000200077213 */ /* 0x080fe40000000000 */
[----:B------:R-:W3:Y:S01]  /*e2a0*/  I2F.RP R4, R0 ;  /* 0x0000000000047306 */ /* 0x000ee20000209400 */
[-C--:B------:R-:W-:Y:S02]  /*e2b0*/  LOP3.LUT R10, R10, R2.reuse, RZ, 0x3c, !PT ;  /* 0x000000020a0a7212 */ /* 0x080fe400078e3cff */
[----:B------:R-:W-:Y:S01]  /*e2c0*/  IMAD.MOV R7, RZ, RZ, -R7 ;  /* 0x000000ffff077224 */ /* 0x000fe200078e0a07 */
[----:B------:R-:W-:Y:S06]  /*e2d0*/  LOP3.LUT R9, R9, R2, RZ, 0x3c, !PT ;  /* 0x0000000209097212 */ /* 0x000fec00078e3cff */
[----:B---3--:R-:W3:Y:S02]  /*e2e0*/  MUFU.RCP R4, R4 ;  /* 0x0000000400047308 */ /* 0x008ee40000001000 */
[----:B---3--:R-:W-:Y:S08]  /*e2f0*/  VIADD R4, R4, 0xffffffe ;  /* 0x0ffffffe04047836 */ /* 0x008ff00000000000 */
[----:B------:R-:W3:Y:S02]  /*e300*/  F2I.FTZ.U32.TRUNC.NTZ R5, R4 ;  /* 0x0000000400057305 */ /* 0x000ee4000021f000 */
[--C-:B---3--:R-:W-:Y:S01]  /*e310*/  IMAD.MOV R3, RZ, RZ, -R5.reuse ;  /* 0x000000ffff037224 */ /* 0x108fe200078e0a05 */
[----:B------:R-:W-:Y:S03]  /*e320*/  MOV R4, RZ ;  /* 0x000000ff00047202 */ /* 0x000fe60000000f00 */
        /* <DEDUP_REMOVED lines=15> */
[----:B------:R-:W-:Y:S05]  /*e420*/  LOP3.LUT R0, RZ, R2, RZ, 0x33, !PT ;  /* 0x00000002ff007212 */ /* 0x000fea00078e33ff */
[----:B------:R-:W-:Y:S02]  /*e430*/  @P5 IADD3 R3, PT, PT, R3, 0x1, RZ ;  /* 0x0000000103035810 */ /* 0x000fe40007ffe0ff */
[----:B------:R-:W-:Y:S03]  /*e440*/  ISETP.GE.AND P5, PT, R9, RZ, PT ;  /* 0x000000ff0900720c */ /* 0x000fe60003fa6270 */
[----:B------:R-:W-:Y:S02]  /*e450*/  @!P0 IMAD.MOV R3, RZ, RZ, -R3 ;  /* 0x000000ffff038224 */ /* 0x000fe400078e0a03 */
[----:B------:R-:W-:Y:S01]  /*e460*/  @P6 VIADD R4, R4, 0x1 ;  /* 0x0000000104046836 */ /* 0x000fe20000000000 */
[----:B------:R-:W-:Y:S04]  /*e470*/  ISETP.NE.AND P6, PT, R2, RZ, PT ;  /* 0x000000ff0200720c */ /* 0x000fe80003fc5270 */
[----:B------:R-:W-:Y:S03]  /*e480*/  SEL R3, R0, R3, !P6 ;  /* 0x0000000300037207 */ /* 0x000fe60007000000 */
[----:B------:R-:W-:Y:S02]  /*e490*/  @!P5 IADD3 R4, PT, PT, -R4, RZ, RZ ;  /* 0x000000ff0404d210 */ /* 0x000fe40007ffe1ff */
[C---:B----4-:R-:W-:Y:S02]  /*e4a0*/  LEA R8, P5, R3.reuse, R14, 0x2 ;  /* 0x0000000e03087211 */ /* 0x050fe400078a10ff */
[----:B------:R-:W-:Y:S02]  /*e4b0*/  SEL R0, R0, R4, !P6 ;  /* 0x0000000400007207 */ /* 0x000fe40007000000 */
[----:B------:R-:W3:Y:S01]  /*e4c0*/  LD.E.64 R4, desc[UR4][R134.64+0x38] ;  /* 0x0000380486047980 */ /* 0x000ee2000c101b00 */
[-C--:B------:R-:W-:Y:S02]  /*e4d0*/  LEA.HI.X.SX32 R9, R3, R15.reuse, 0x2, P5 ;  /* 0x0000000f03097211 */ /* 0x080fe400028f16ff */
[C---:B------:R-:W-:Y:S03]  /*e4e0*/  LEA R6, P0, R0.reuse, R14, 0x2 ;  /* 0x0000000e00067211 */ /* 0x040fe600078010ff */
[----:B------:R4:W5:Y:S01]  /*e4f0*/  LD.E R10, desc[UR4][R8.64] ;  /* 0x00000004080a7980 */ /* 0x000962000c101900 */
[C---:B------:R-:W-:Y:S01]  /*e500*/  LEA.HI.X.SX32 R7, R0.reuse, R15, 0x2, P0 ;  /* 0x0000000f00077211 */ /* 0x040fe200000f16ff */
[----:B------:R-:W-:Y:S04]  /*e510*/  IMAD.IADD R0, R0, 0x1, -R3 ;  /* 0x0000000100007824 */ /* 0x000fe800078e0a03 */
[----:B------:R-:W-:Y:S01]  /*e520*/  IMAD R2, R2, R0, -0x100 ;  /* 0xffffff0002027424 */ /* 0x000fe200078e0200 */
[----:B------:R-:W5:Y:S04]  /*e530*/  LD.E R9, desc[UR4][R6.64] ;  /* 0x0000000406097980 */ /* 0x000f68000c101900 */
[----:B----4-:R-:W-:Y:S01]  /*e540*/  SHF.R.S32.HI R8, RZ, 0x1f, R2 ;  /* 0x0000001fff087819 */ /* 0x010fe20000011402 */
[----:B------:R-:W4:Y:S01]  /*e550*/  LD.E.64 R6, desc[UR4][R134.64+0x20] ;  /* 0x0000200486067980 */ /* 0x000f22000c101b00 */
[-C--:B---3--:R-:W-:Y:S02]  /*e560*/  IMAD R0, R5, R2.reuse, RZ ;  /* 0x0000000205007224 */ /* 0x088fe400078e02ff */
[C---:B------:R-:W-:Y:S04]  /*e570*/  IMAD.WIDE.U32 R2, R4.reuse, R2, RZ ;  /* 0x0000000204027225 */ /* 0x040fe800078e00ff */
[----:B------:R-:W-:Y:S05]  /*e580*/  IMAD R4, R4, R8, R0 ;  /* 0x0000000804047224 */ /* 0x000fea00078e0200 */
[----:B------:R-:W-:Y:S01]  /*e590*/  IADD3 R3, PT, PT, R3, R4, RZ ;  /* 0x0000000403037210 */ /* 0x000fe20007ffe0ff */
[----:B-----5:R-:W-:Y:S05]  /*e5a0*/  IMAD.IADD R9, R10, 0x1, -R9 ;  /* 0x000000010a097824 */ /* 0x020fea00078e0a09 */
[----:B------:R-:W-:Y:S01]  /*e5b0*/  SHF.R.S32.HI R4, RZ, 0x1f, R9 ;  /* 0x0000001fff047819 */ /* 0x000fe20000011409 */
[----:B----4-:R-:W-:Y:S02]  /*e5c0*/  IMAD R0, R7, R9, RZ ;  /* 0x0000000907007224 */ /* 0x010fe400078e02ff */
[----:B------:R-:W-:Y:S04]  /*e5d0*/  IMAD.WIDE.U32 R2, R9, R6, R2 ;  /* 0x0000000609027225 */ /* 0x000fe800078e0002 */
[----:B------:R-:W-:Y:S01]  /*e5e0*/  IMAD R0, R6, R4, R0 ;  /* 0x0000000406007224 */ /* 0x000fe200078e0200 */
[C---:B------:R-:W-:Y:S03]  /*e5f0*/  LEA R11, P0, R2.reuse, R11, 0x1 ;  /* 0x0000000b020b7211 */ /* 0x040fe600078008ff */
[----:B------:R-:W-:Y:S02]  /*e600*/  IMAD.IADD R0, R3, 0x1, R0 ;  /* 0x0000000103007824 */ /* 0x000fe400078e0200 */
[----:B------:R3:W-:Y:S03]  /*e610*/  STL [R1+0x10], R11 ;  /* 0x0000100b01007387 */ /* 0x0007e60000100800 */
[----:B--2---:R-:W-:Y:S05]  /*e620*/  LEA.HI.X R12, R2, R12, R0, 0x1, P0 ;  /* 0x0000000c020c7211 */ /* 0x004fea00000f0c00 */
[----:B------:R3:W-:Y:S02]  /*e630*/  STL [R1], R12 ;  /* 0x0000000c01007387 */ /* 0x0007e40000100800 */
.L_x_1659:
[----:B------:R-:W-:Y:S05]  /*e640*/  BSYNC.RECONVERGENT B0 ;  /* 0x0000000000007941 */ /* 0x000fea0003800200 */
.L_x_1658:
[----:B------:R-:W4:Y:S01]  /*e650*/  LDL R4, [R1] ;  /* 0x0000000001047983 */ /* 0x000f220000100800 */
[CC--:B------:R-:W-:Y:S01]  /*e660*/  LEA R2, P0, R230.reuse, R11.reuse, 0x5 ;  /* 0x0000000be6027211 */ /* 0x0c0fe200078028ff */
[C---:B------:R-:W-:Y:S02]  /*e670*/  @!P1 IMAD R6, R231.reuse, 0xa0, RZ ;  /* 0x000000a0e7069824 */ /* 0x040fe400078e02ff */
[C---:B------:R-:W-:Y:S01]  /*e680*/  @!P1 IMAD R7, R231.reuse, 0x140, RZ ;  /* 0x00000140e7079824 */ /* 0x040fe200078e02ff */
[-C--:B--23--:R-:W-:Y:S01]  /*e690*/  @!P1 MOV R12, R2.reuse ;  /* 0x00000002000c9202 */ /* 0x08cfe20000000f00 */
[C---:B------:R-:W-:Y:S01]  /*e6a0*/  @!P1 IMAD R25, R231.reuse, 0x1a0, RZ ;  /* 0x000001a0e7199824 */ /* 0x040fe200078e02ff */
[-C--:B------:R-:W-:Y:S01]  /*e6b0*/  @!P1 MOV R14, R2.reuse ;  /* 0x00000002000e9202 */ /* 0x080fe20000000f00 */
[--C-:B------:R-:W-:Y:S01]  /*e6c0*/  @!P1 IMAD.MOV.U32 R16, RZ, RZ, R2.reuse ;  /* 0x000000ffff109224 */ /* 0x100fe200078e0002 */
[----:B------:R-:W-:Y:S01]  /*e6d0*/  @!P1 MOV R18, R2 ;  /* 0x0000000200129202 */ /* 0x000fe20000000f00 */
[C---:B------:R-:W-:Y:S02]  /*e6e0*/  @!P1 IMAD R0, R231.reuse, 0x60, RZ ;  /* 0x00000060e7009824 */ /* 0x040fe400078e02ff */
[C---:B------:R-:W-:Y:S02]  /*e6f0*/  @!P1 IMAD R26, R231.reuse, 0x180, RZ ;  /* 0x00000180e71a9824 */ /* 0x040fe400078e02ff */
[----:B------:R-:W-:Y:S01]  /*e700*/  @!P1 IMAD R27, R231, 0x1c0, RZ ;  /* 0x000001c0e71b9824 */ /* 0x000fe200078e02ff */
[CC--:B----4-:R-:W-:Y:S02]  /*e710*/  LEA.HI.X R3, R230.reuse, R4.reuse, R231, 0x5, P0 ;  /* 0x00000004e6037211 */ /* 0x0d0fe400000f2ce7 */
        /* <DEDUP_REMOVED lines=29> */
[CC--:B--2---:R-:W-:Y:S03]  /*e8f0*/  @!P1 LEA R4, P0, R230.reuse, R2.reuse, 0x5 ;  /* 0x00000002e6049211 */ /* 0x0c4fe600078028ff */
        /* <DEDUP_REMOVED lines=27> */
[C---:B--2---:R-:W-:Y:S02]  /*eab0*/  @!P1 IMAD R4, R231.reuse, 0xe0, RZ ;  /* 0x000000e0e7049824 */ /* 0x044fe400078e02ff */
        /* <DEDUP_REMOVED lines=65> */
.L_x_1657:
[----:B------:R-:W-:Y:S05]  /*eed0*/  BSYNC.RECONVERGENT B1 ;  /* 0x0000000000017941 */ /* 0x000fea0003800200 */
.L_x_1656:
[----:B---3--:R-:W3:Y:S01]  /*eee0*/  LD.E R3, desc[UR4][R134.64+0xdc] ;  /* 0x0000dc0486037980 */ /* 0x008ee2000c101900 */
[----:B-12---:R-:W-:Y:S02]  /*eef0*/  FMNMX3.FTZ R0, R132, R173, R172, !PT ;  /* 0x000000ad84007276 */ /* 0x006fe400078100ac */
        /* <DEDUP_REMOVED lines=61> */
[----:B------:R-:W-:Y:S02]  /*f2d0*/  MOV R127, R32 ;  /* 0x00000020007f7202 */ /* 0x000fe40000000f00 */
[----:B------:R-:W-:Y:S02]  /*f2e0*/  FMNMX3.FTZ R0, R0, R42, R41, !PT ;  /* 0x0000002a00007276 */ /* 0x000fe40007810029 */
[----:B------:R-:W-:Y:S02]  /*f2f0*/  MOV R131, R30 ;  /* 0x0000001e00837202 */ /* 0x000fe40000000f00 */
[----:B------:R-:W-:Y:S01]  /*f300*/  FMNMX3.FTZ R38, R38, R116, R127, !PT ;  /* 0x0000007426267276 */ /* 0x000fe2000781007f */
[----:B------:R-:W1:Y:S01]  /*f310*/  SHFL.BFLY PT, R2, R0, 0x2, 0x1f ;  /* 0x0c401f0000027f89 */ /* 0x000e6200000e0000 */
[----:B------:R-:W-:Y:S02]  /*f320*/  IADD3 R246, PT, PT, R246, -0x100, RZ ;  /* 0xffffff00f6f67810 */ /* 0x000fe40007ffe0ff */
[----:B------:R-:W-:Y:S04]  /*f330*/  FMNMX3.FTZ R38, R38, R131, R121, !PT ;  /* 0x0000008326267276 */ /* 0x000fe80007810079 */
[----:B------:R-:W-:Y:S04]  /*f340*/  FMNMX3.FTZ R38, R38, R124, R125, !PT ;  /* 0x0000007c26267276 */ /* 0x000fe8000781007d */
[----:B------:R-:W-:Y:S05]  /*f350*/  FMNMX3.FTZ R38, R38, R212, R213, !PT ;  /* 0x000000d426267276 */ /* 0x000fea00078100d5 */
[----:B------:R-:W2:Y:S01]  /*f360*/  SHFL.BFLY PT, R4, R38, 0x2, 0x1f ;  /* 0x0c401f0026047f89 */ /* 0x000ea200000e0000 */
[----:B-1----:R-:W-:Y:S07]  /*f370*/  FMNMX.FTZ R0, R0, R2, !PT ;  /* 0x0000000200007209 */ /* 0x002fee0007810000 */
[----:B------:R-:W1:Y:S01]  /*f380*/  SHFL.BFLY PT, R2, R0, 0x1, 0x1f ;  /* 0x0c201f0000027f89 */ /* 0x000e6200000e0000 */
[----:B--2---:R-:W-:Y:S07]  /*f390*/  FMNMX.FTZ R38, R38, R4, !PT ;  /* 0x0000000426267209 */ /* 0x004fee0007810000 */
[----:B------:R-:W2:Y:S01]  /*f3a0*/  SHFL.BFLY PT, R4, R38, 0x1, 0x1f ;  /* 0x0c201f0026047f89 */ /* 0x000ea200000e0000 */
[----:B-1----:R-:W-:Y:S05]  /*f3b0*/  FMNMX.FTZ R37, R0, R2, !PT ;  /* 0x0000000200257209 */ /* 0x002fea0007810000 */
[----:B------:R-:W-:Y:S01]  /*f3c0*/  FADD.FTZ R0, -R37, R132 ;  /* 0x0000008425007221 */ /* 0x000fe20000010100 */
[----:B--2---:R-:W-:Y:S04]  /*f3d0*/  FMNMX.FTZ R38, R38, R4, !PT ;  /* 0x0000000426267209 */ /* 0x004fe80007810000 */
[C---:B------:R-:W-:Y:S01]  /*f3e0*/  FSETP.NEU.FTZ.AND P0, PT, R38.reuse, -INF , PT ;  /* 0xff8000002600780b */ /* 0x040fe20003f1d000 */
[----:B------:R-:W-:Y:S01]  /*f3f0*/  FADD.FTZ R2, -R38, R133 ;  /* 0x0000008526027221 */ /* 0x000fe20000010100 */
[C---:B---3--:R-:W-:Y:S01]  /*f400*/  FMUL.FTZ R0, R3.reuse, R0 ;  /* 0x0000000003007220 */ /* 0x048fe20000410000 */
        /* <DEDUP_REMOVED lines=40> */
[C---:B------:R-:W-:Y:S01]  /*f690*/  FMUL.FTZ R25, R0.reuse, R157 ;  /* 0x0000009d00197220 */ /* 0x040fe20000410000 */
[C---:B------:R-:W-:Y:S04]  /*f6a0*/  FMUL.FTZ R33, R0.reuse, R165 ;  /* 0x000000a500217220 */ /* 0x040fe80000410000 */
[----:B------:R2:W-:Y:S01]  /*f6b0*/  MUFU.EX2 R114, R24 ;  /* 0x0000001800727308 */ /* 0x0005e20000000800 */
[----:B---3--:R-:W-:Y:S09]  /*f6c0*/  FMUL.FTZ R16, R0, R148 ;  /* 0x0000009400107220 */ /* 0x008ff20000410000 */
[----:B------:R3:W-:Y:S01]  /*f6d0*/  MUFU.EX2 R214, R60 ;  /* 0x0000003c00d67308 */ /* 0x0007e20000000800 */
[----:B-1----:R-:W-:Y:S01]  /*f6e0*/  FFMA.FTZ R2, R173, R3, -R68 ;  /* 0x00000003ad027223 */ /* 0x002fe20000010844 */
[----:B----4-:R-:W-:Y:S08]  /*f6f0*/  F2FP.F16.F32.PACK_AB R44, R101, R119 ;  /* 0x00000077652c723e */ /* 0x010ff000000000ff */
[----:B------:R1:W4:Y:S01]  /*f700*/  MUFU.EX2 R129, R2 ;  /* 0x0000000200817308 */ /* 0x0003220000000800 */
[-CC-:B--2---:R-:W-:Y:S09]  /*f710*/  FFMA.FTZ R24, R178, R3.reuse, -R66.reuse ;  /* 0x00000003b2187223 */ /* 0x184ff20000010842 */
[----:B------:R2:W-:Y:S01]  /*f720*/  MUFU.EX2 R229, R24 ;  /* 0x0000001800e57308 */ /* 0x0005e20000000800 */
[----:B---3--:R-:W-:Y:S09]  /*f730*/  FFMA.FTZ R60, R185, R3, -R66 ;  /* 0x00000003b93c7223 */ /* 0x008ff20000010842 */
        /* <DEDUP_REMOVED lines=15> */
[----:B------:R-:W-:Y:S01]  /*f830*/  MUFU.EX2 R42, R42 ;  /* 0x0000002a002a7308 */ /* 0x000fe20000000800 */
[-CC-:B--2---:R-:W-:Y:S01]  /*f840*/  FFMA.FTZ R2, R176, R3.reuse, -R68.reuse ;  /* 0x00000003b0027223 */ /* 0x184fe20000010844 */
[----:B----4-:R-:W-:Y:S01]  /*f850*/  F2FP.F16.F32.PACK_AB R46, R133, R130 ;  /* 0x00000082852e723e */ /* 0x010fe200000000ff */
[----:B------:R-:W-:Y:S07]  /*f860*/  LDSM.16.MT88.4 R56, [R43+0xa800] ;  /* 0x00a800002b38783b */ /* 0x000fee0000004200 */
[----:B------:R1:W-:Y:S02]  /*f870*/  MUFU.EX2 R99, R2 ;  /* 0x0000000200637308 */ /* 0x0003e40000000800 */
[----:B-1----:R-:W-:Y:S08]  /*f880*/  FFMA.FTZ R2, R169, R3, -R68 ;  /* 0x00000003a9027223 */ /* 0x002ff00000010844 */
        /* <DEDUP_REMOVED lines=8> */
[C---:B------:R-:W-:Y:S01]  /*f910*/  FMUL.FTZ R12, R0.reuse, R144 ;  /* 0x00000090000c7220 */ /* 0x040fe20000410000 */
[----:B------:R-:W-:Y:S01]  /*f920*/  FMUL.FTZ R13, R0, R145 ;  /* 0x00000091000d7220 */ /* 0x000fe20000410000 */
[C---:B------:R-:W-:Y:S01]  /*f930*/  HMMA.16816.F32 R8, R44.reuse, R14, R8 ;  /* 0x0000000e2c08723c */ /* 0x040fe20000001808 */
[----:B------:R2:W-:Y:S01]  /*f940*/  MUFU.EX2 R221, R32 ;  /* 0x0000002000dd7308 */ /* 0x0005e20000000800 */
[----:B------:R-:W3:Y:S01]  /*f950*/  LDSM.16.MT88.4 R48, [R64] ;  /* 0x000000004030783b */ /* 0x000ee20000004200 */
[C---:B------:R-:W-:Y:S01]  /*f960*/  FMUL.FTZ R14, R36.reuse, R146 ;  /* 0x00000092240e7220 */ /* 0x040fe20000410000 */
[----:B------:R-:W-:Y:S06]  /*f970*/  FMUL.FTZ R15, R36, R147 ;  /* 0x00000093240f7220 */ /* 0x000fec0000410000 */
[----:B------:R-:W-:Y:S01]  /*f980*/  LDSM.16.MT88.4 R60, [R64+0x800] ;  /* 0x00080000403c783b */ /* 0x000fe20000004200 */
[C---:B-----5:R-:W-:Y:S03]  /*f990*/  HMMA.16816.F32 R12, R44.reuse, R20, R12 ;  /* 0x000000142c0c723c */ /* 0x060fe6000000180c */
[----:B------:R-:W-:Y:S01]  /*f9a0*/  FFMA.FTZ R20, R171, R3, -R66 ;  /* 0x00000003ab147223 */ /* 0x000fe20000010842 */
[----:B------:R-:W-:Y:S03]  /*f9b0*/  FMUL.FTZ R21, R0, R153 ;  /* 0x0000009900157220 */ /* 0x000fe60000410000 */
[----:B------:R4:W5:Y:S01]  /*f9c0*/  MUFU.EX2 R117, R20 ;  /* 0x0000001400757308 */ /* 0x0009620000000800 */
[C---:B------:R-:W-:Y:S03]  /*f9d0*/  HMMA.16816.F32 R16, R44.reuse, R22, R16 ;  /* 0x000000162c10723c */ /* 0x040fe60000001810 */
[C---:B------:R-:W-:Y:S01]  /*f9e0*/  FMUL.FTZ R23, R36.reuse, R155 ;  /* 0x0000009b24177220 */ /* 0x040fe20000410000 */
[----:B------:R-:W-:Y:S01]  /*f9f0*/  FMUL.FTZ R22, R36, R154 ;  /* 0x0000009a24167220 */ /* 0x000fe20000410000 */
[C---:B--2---:R-:W-:Y:S01]  /*fa00*/  FMUL.FTZ R32, R0.reuse, R164 ;  /* 0x000000a400207220 */ /* 0x044fe20000410000 */
[-C--:B----4-:R-:W-:Y:S04]  /*fa10*/  FFMA.FTZ R20, R179, R3.reuse, -R68 ;  /* 0x00000003b3147223 */ /* 0x090fe80000010844 */
[----:B------:R2:W4:Y:S02]  /*fa20*/  MUFU.EX2 R226, R20 ;  /* 0x0000001400e27308 */ /* 0x0005240000000800 */
        /* <DEDUP_REMOVED lines=12> */
[----:B-----5:R-:W-:Y:S02]  /*faf0*/  F2FP.F16.F32.PACK_AB R44, R117, R112 ;  /* 0x00000070752c723e */ /* 0x020fe400000000ff */
[----:B----4-:R-:W-:Y:S02]  /*fb00*/  F2FP.F16.F32.PACK_AB R45, R114, R226 ;  /* 0x000000e2722d723e */ /* 0x010fe400000000ff */
        /* <DEDUP_REMOVED lines=15> */
[-CC-:B------:R-:W-:Y:S01]  /*fc00*/  FFMA.FTZ R48, R191, R3.reuse, -R68.reuse ;  /* 0x00000003bf307223 */ /* 0x180fe20000010844 */
[----:B------:R-:W-:Y:S02]  /*fc10*/  MOV R191, R174 ;  /* 0x000000ae00bf7202 */ /* 0x000fe40000000f00 */
[----:B------:R-:W-:Y:S03]  /*fc20*/  ISETP.GT.AND P0, PT, R188, R190, PT ;  /* 0x000000bebc00720c */ /* 0x000fe60003f04270 */
        /* <DEDUP_REMOVED lines=17> */
[----:B--2---:R-:W-:Y:S07]  /*fd40*/  F2FP.F16.F32.PACK_AB R46, R185, R187 ;  /* 0x000000bbb92e723e */ /* 0x004fee00000000ff */
[----:B------:R-:W2:Y:S01]  /*fd50*/  LDSM.16.MT88.4 R52, [R65+0xb000] ;  /* 0x00b000004134783b */ /* 0x000ea20000004200 */
[----:B-1----:R-:W-:Y:S01]  /*fd60*/  FFMA.FTZ R60, R193, R3, -R66 ;  /* 0x00000003c13c7223 */ /* 0x002fe20000010842 */
[----:B------:R-:W-:Y:S03]  /*fd70*/  MOV R193, R127 ;  /* 0x0000007f00c17202 */ /* 0x000fe60000000f00 */
[----:B------:R1:W3:Y:S03]  /*fd80*/  MUFU.EX2 R181, R60 ;  /* 0x0000003c00b57308 */ /* 0x0002e60000000800 */
[----:B-1----:R-:W1:Y:S01]  /*fd90*/  LDSM.16.MT88.4 R60, [R64+0x1000] ;  /* 0x00100000403c783b */ /* 0x002e620000004200 */
[C---:B--2---:R-:W-:Y:S03]  /*fda0*/  HMMA.16816.F32 R4, R44.reuse, R52, R4 ;  /* 0x000000342c04723c */ /* 0x044fe60000001804 */
        /* <DEDUP_REMOVED lines=9> */
[-CC-:B--2---:R-:W-:Y:S01]  /*fe40*/  FFMA.FTZ R52, R196, R3.reuse, -R68.reuse ;  /* 0x00000003c4347223 */ /* 0x184fe20000010844 */
        /* <DEDUP_REMOVED lines=240> */
[----:B------:R1:W2:Y:S01]  /*10d50*/  MUFU.EX2 R111, R52 ;  /* 0x00000034006f7308 */ /* 0x0002a20000000800 */
        /* <DEDUP_REMOVED lines=11> */
[----:B-----5:R-:W-:Y:S02]  /*10e10*/  LDSM.16.MT88.4 R48, [R2+0x5000] ;  /* 0x005000000230783b */ /* 0x020fe40000004200 */
[----:B------:R-:W-:Y:S02]  /*10e20*/  F2FP.F16.F32.PACK_AB R44, R118, R117 ;  /* 0x00000075762c723e */ /* 0x000fe400000000ff */
[----:B--2---:R-:W-:Y:S04]  /*10e30*/  F2FP.F16.F32.PACK_AB R45, R111, R113 ;  /* 0x000000716f2d723e */ /* 0x004fe800000000ff */
        /* <DEDUP_REMOVED lines=178> */
[----:B------:R-:W-:Y:S01]  /*11960*/  FFMA.FTZ R68, R41, R3, -R68 ;  /* 0x0000000329447223 */ /* 0x000fe20000010844 */
[----:B------:R-:W-:Y:S02]  /*11970*/  LDSM.16.MT88.4 R156, [R2+0x7800] ;  /* 0x00780000029c783b */ /* 0x000fe40000004200 */
[----:B------:R-:W-:Y:S01]  /*11980*/  FADD.FTZ R36, R155, R36 ;  /* 0x000000249b247221 */ /* 0x000fe20000010000 */
[----:B------:R-:W-:Y:S04]  /*11990*/  HMMA.16816.F32 R32, R44, R50, R32 ;  /* 0x000000322c20723c */ /* 0x000fe80000001820 */
[----:B------:R-:W3:Y:S01]  /*119a0*/  MUFU.EX2 R68, R68 ;  /* 0x0000004400447308 */ /* 0x000ee20000000800 */
[----:B----4-:R-:W-:Y:S01]  /*119b0*/  FADD.FTZ R60, R145, R52 ;  /* 0x00000034913c7221 */ /* 0x010fe20000010000 */
[----:B------:R-:W-:Y:S01]  /*119c0*/  FADD.FTZ R36, R153, R36 ;  /* 0x0000002499247221 */ /* 0x000fe20000010000 */
[----:B------:R-:W4:Y:S01]  /*119d0*/  LDSM.16.MT88.4 R52, [R43+0x11000] ;  /* 0x011000002b34783b */ /* 0x000f220000004200 */
[----:B------:R-:W-:Y:S02]  /*119e0*/  F2FP.F16.F32.PACK_AB R44, R74, R73 ;  /* 0x000000494a2c723e */ /* 0x000fe400000000ff */
[----:B------:R-:W-:Y:S01]  /*119f0*/  FADD.FTZ R36, R148, R36 ;  /* 0x0000002494247221 */ /* 0x000fe20000010000 */
[----:B-----5:R-:W-:Y:S01]  /*11a00*/  F2FP.F16.F32.PACK_AB R45, R71, R72 ;  /* 0x00000048472d723e */ /* 0x020fe200000000ff */
[----:B--2---:R-:W-:Y:S02]  /*11a10*/  FADD.FTZ R0, R146, R60 ;  /* 0x0000003c92007221 */ /* 0x004fe40000010000 */
[----:B------:R-:W-:Y:S01]  /*11a20*/  FADD.FTZ R36, R149, R36 ;  /* 0x0000002495247221 */ /* 0x000fe20000010000 */
[----:B------:R-:W2:Y:S01]  /*11a30*/  LDSM.16.MT88.4 R48, [R2+0x7000] ;  /* 0x007000000230783b */ /* 0x000ea20000004200 */
[----:B-1----:R-:W-:Y:S01]  /*11a40*/  F2FP.F16.F32.PACK_AB R46, R69, R70 ;  /* 0x00000046452e723e */ /* 0x002fe200000000ff */
[----:B------:R-:W-:Y:S01]  /*11a50*/  FADD.FTZ R60, R141, R0 ;  /* 0x000000008d3c7221 */ /* 0x000fe20000010000 */
[-C--:B------:R-:W-:Y:S01]  /*11a60*/  FFMA.FTZ R0, R124, R3.reuse, -R66 ;  /* 0x000000037c007223 */ /* 0x080fe20000010842 */
[----:B------:R-:W-:Y:S01]  /*11a70*/  FADD.FTZ R61, R144, R36 ;  /* 0x00000024903d7221 */ /* 0x000fe20000010000 */
[----:B------:R-:W-:Y:S01]  /*11a80*/  FFMA.FTZ R36, R125, R3, -R66 ;  /* 0x000000037d247223 */ /* 0x000fe20000010842 */
[----:B---3--:R-:W-:Y:S01]  /*11a90*/  F2FP.F16.F32.PACK_AB R47, R63, R67 ;  /* 0x000000433f2f723e */ /* 0x008fe200000000ff */
[----:B------:R1:W-:Y:S01]  /*11aa0*/  MUFU.EX2 R62, R0 ;  /* 0x00000000003e7308 */ /* 0x0003e20000000800 */
[----:B------:R-:W-:Y:S01]  /*11ab0*/  LDSM.16.MT88.4 R148, [R43+0x11800] ;  /* 0x011800002b94783b */ /* 0x000fe20000004200 */
[----:B------:R-:W-:Y:S04]  /*11ac0*/  F2FP.F16.F32.PACK_AB R167, R68, R42 ;  /* 0x0000002a44a7723e */ /* 0x000fe800000000ff */
[C---:B------:R-:W-:Y:S08]  /*11ad0*/  HMMA.16816.F32 R4, R44.reuse, R56, R4 ;  /* 0x000000382c04723c */ /* 0x040ff00000001804 */
[C---:B------:R-:W-:Y:S01]  /*11ae0*/  HMMA.16816.F32 R8, R44.reuse, R58, R8 ;  /* 0x0000003a2c08723c */ /* 0x040fe20000001808 */
[----:B------:R-:W3:Y:S02]  /*11af0*/  LDSM.16.MT88.4 R56, [R64+0x7000] ;  /* 0x007000004038783b */ /* 0x000ee40000004200 */
[----:B-1----:R-:W-:Y:S01]  /*11b00*/  FADD.FTZ R0, R143, R60 ;  /* 0x0000003c8f007221 */ /* 0x002fe20000010000 */
[----:B------:R-:W-:Y:S02]  /*11b10*/  FADD.FTZ R60, R147, R61 ;  /* 0x0000003d933c7221 */ /* 0x000fe40000010000 */
[----:B------:R1:W5:Y:S01]  /*11b20*/  MUFU.EX2 R61, R36 ;  /* 0x00000024003d7308 */ /* 0x0003620000000800 */
[----:B------:R-:W-:Y:S01]  /*11b30*/  FADD.FTZ R0, R138, R0 ;  /* 0x000000008a007221 */ /* 0x000fe20000010000 */
[C---:B----4-:R-:W-:Y:S03]  /*11b40*/  HMMA.16816.F32 R12, R44.reuse, R52, R12 ;  /* 0x000000342c0c723c */ /* 0x050fe6000000180c */
[----:B------:R-:W-:Y:S04]  /*11b50*/  FADD.FTZ R0, R136, R0 ;  /* 0x0000000088007221 */ /* 0x000fe80000010000 */
[----:B------:R-:W-:Y:S01]  /*11b60*/  FADD.FTZ R0, R132, R0 ;  /* 0x0000000084007221 */ /* 0x000fe20000010000 */
[C---:B------:R-:W-:Y:S03]  /*11b70*/  HMMA.16816.F32 R16, R44.reuse, R54, R16 ;  /* 0x000000362c10723c */ /* 0x040fe60000001810 */
[----:B------:R-:W-:Y:S01]  /*11b80*/  FADD.FTZ R0, R133, R0 ;  /* 0x0000000085007221 */ /* 0x000fe20000010000 */
[----:B-1----:R-:W-:Y:S01]  /*11b90*/  FADD.FTZ R36, R140, R60 ;  /* 0x0000003c8c247221 */ /* 0x002fe20000010000 */
[----:B-----5:R-:W-:Y:S01]  /*11ba0*/  F2FP.F16.F32.PACK_AB R164, R61, R62 ;  /* 0x0000003e3da4723e */ /* 0x020fe200000000ff */
[----:B------:R1:W4:Y:S01]  /*11bb0*/  MUFU.EX2 R60, R39 ;  /* 0x00000027003c7308 */ /* 0x0003220000000800 */
[----:B------:R-:W-:Y:S01]  /*11bc0*/  FADD.FTZ R0, R128, R0 ;  /* 0x0000000080007221 */ /* 0x000fe20000010000 */
[C---:B--2---:R-:W-:Y:S03]  /*11bd0*/  HMMA.16816.F32 R20, R44.reuse, R48, R20 ;  /* 0x000000302c14723c */ /* 0x044fe60000001814 */
[----:B------:R-:W-:Y:S01]  /*11be0*/  FADD.FTZ R36, R142, R36 ;  /* 0x000000248e247221 */ /* 0x000fe20000010000 */
[----:B------:R-:W-:Y:S01]  /*11bf0*/  FADD.FTZ R0, R126, R0 ;  /* 0x000000007e007221 */ /* 0x000fe20000010000 */
[----:B------:R-:W2:Y:S01]  /*11c00*/  LDSM.16.MT88.4 R140, [R65+0x11800] ;  /* 0x01180000418c783b */ /* 0x000ea20000004200 */
[----:B------:R-:W-:Y:S01]  /*11c10*/  MOV R132, R37 ;  /* 0x0000002500847202 */ /* 0x000fe20000000f00 */
[----:B------:R-:W-:Y:S01]  /*11c20*/  FADD.FTZ R36, R139, R36 ;  /* 0x000000248b247221 */ /* 0x000fe20000010000 */
[C---:B------:R-:W-:Y:S03]  /*11c30*/  HMMA.16816.F32 R24, R44.reuse, R50, R24 ;  /* 0x000000322c18723c */ /* 0x040fe60000001818 */
[----:B------:R-:W-:Y:S01]  /*11c40*/  FADD.FTZ R36, R137, R36 ;  /* 0x0000002489247221 */ /* 0x000fe20000010000 */
[----:B------:R-:W-:Y:S01]  /*11c50*/  FADD.FTZ R0, R120, R0 ;  /* 0x0000000078007221 */ /* 0x000fe20000010000 */
[----:B------:R-:W-:Y:S02]  /*11c60*/  MOV R133, R38 ;  /* 0x0000002600857202 */ /* 0x000fe40000000f00 */
[----:B------:R-:W-:Y:S01]  /*11c70*/  FADD.FTZ R36, R130, R36 ;  /* 0x0000002482247221 */ /* 0x000fe20000010000 */
[C---:B---3--:R-:W-:Y:S03]  /*11c80*/  HMMA.16816.F32 R28, R44.reuse, R56, R28 ;  /* 0x000000382c1c723c */ /* 0x048fe6000000181c */
[----:B------:R-:W-:Y:S01]  /*11c90*/  FADD.FTZ R36, R131, R36 ;  /* 0x0000002483247221 */ /* 0x000fe20000010000 */
[----:B------:R-:W-:Y:S01]  /*11ca0*/  FADD.FTZ R0, R119, R0 ;  /* 0x0000000077007221 */ /* 0x000fe20000010000 */
[-CC-:B-1----:R-:W-:Y:S01]  /*11cb0*/  FFMA.FTZ R39, R212, R3.reuse, -R66.reuse ;  /* 0x00000003d4277223 */ /* 0x182fe20000010842 */
[----:B------:R-:W-:Y:S01]  /*11cc0*/  FFMA.FTZ R66, R213, R3, -R66 ;  /* 0x00000003d5427223 */ /* 0x000fe20000010842 */
[----:B------:R-:W-:Y:S01]  /*11cd0*/  FADD.FTZ R36, R129, R36 ;  /* 0x0000002481247221 */ /* 0x000fe20000010000 */
[----:B------:R-:W-:Y:S03]  /*11ce0*/  HMMA.16816.F32 R32, R44, R58, R32 ;  /* 0x0000003a2c20723c */ /* 0x000fe60000001820 */
[----:B------:R-:W-:Y:S01]  /*11cf0*/  FADD.FTZ R36, R127, R36 ;  /* 0x000000247f247221 */ /* 0x000fe20000010000 */
[----:B------:R-:W-:Y:S01]  /*11d00*/  FADD.FTZ R0, R113, R0 ;  /* 0x0000000071007221 */ /* 0x000fe20000010000 */
[----:B------:R-:W-:Y:S01]  /*11d10*/  MUFU.EX2 R66, R66 ;  /* 0x0000004200427308 */ /* 0x000fe20000000800 */
[----:B----4-:R-:W-:Y:S01]  /*11d20*/  F2FP.F16.F32.PACK_AB R165, R40, R60 ;  /* 0x0000003c28a5723e */ /* 0x010fe200000000ff */
[----:B------:R-:W-:Y:S01]  /*11d30*/  FADD.FTZ R36, R117, R36 ;  /* 0x0000002475247221 */ /* 0x000fe20000010000 */
[----:B------:R-:W-:Y:S03]  /*11d40*/  FADD.FTZ R0, R111, R0 ;  /* 0x000000006f007221 */ /* 0x000fe60000010000 */
[----:B------:R-:W-:Y:S01]  /*11d50*/  FADD.FTZ R36, R118, R36 ;  /* 0x0000002476247221 */ /* 0x000fe20000010000 */
[----:B------:R-:W-:Y:S03]  /*11d60*/  FADD.FTZ R3, R99, R0 ;  /* 0x0000000063037221 */ /* 0x000fe60000010000 */
[----:B------:R-:W1:Y:S01]  /*11d70*/  MUFU.EX2 R39, R39 ;  /* 0x0000002700277308 */ /* 0x000e620000000800 */
        /* <DEDUP_REMOVED lines=8> */
[----:B-1----:R-:W-:Y:S02]  /*11e00*/  F2FP.F16.F32.PACK_AB R166, R66, R39 ;  /* 0x0000002742a6723e */ /* 0x002fe400000000ff */
        /* <DEDUP_REMOVED lines=47> */
.L_x_1653:
        /* <DEDUP_REMOVED lines=14> */
.L_x_1668:
[----:B-1----:R-:W4:Y:S01]  /*121e0*/  MUFU.RCP R0, R8 ;  /* 0x0000000800007308 */ /* 0x002f220000001000 */
[----:B------:R-:W-:Y:S01]  /*121f0*/  FADD.FTZ R9, R2, R9 ;  /* 0x0000000902097221 */ /* 0x000fe20000010000 */
[C---:B------:R-:W-:Y:S01]  /*12200*/  SHF.L.U32 R12, R227.reuse, 0x4, RZ ;  /* 0x00000004e30c7819 */ /* 0x040fe200000006ff */
[----:B------:R-:W-:Y:S05]  /*12210*/  WARPSYNC.ALL ;  /* 0x0000000000007948 */ /* 0x000fea0003800000 */
[----:B------:R-:W1:Y:S01]  /*12220*/  MUFU.RCP R4, R9 ;  /* 0x0000000900047308 */ /* 0x000e620000001000 */
[----:B------:R-:W-:Y:S01]  /*12230*/  BAR.SYNC.DEFER_BLOCKING 0x0 ;  /* 0x0000000000007b1d */ /* 0x000fe20000010000 */
[----:B------:R-:W-:-:S02]  /*12240*/  SHF.L.U32 R3, R227, 0x1, RZ ;  /* 0x00000001e3037819 */ /* 0x000fc400000006ff */
[----:B------:R-:W-:Y:S02]  /*12250*/  LOP3.LUT R5, R12, 0x1c0, RZ, 0xc0, !PT ;  /* 0x000001c00c057812 */ /* 0x000fe400078ec0ff */
[----:B------:R-:W-:Y:S02]  /*12260*/  FSETP.NE.FTZ.AND P1, PT, R8, RZ, PT ;  /* 0x000000ff0800720b */ /* 0x000fe40003f35000 */
[----:B------:R-:W-:Y:S01]  /*12270*/  FSETP.NE.FTZ.AND P0, PT, R9, RZ, PT ;  /* 0x000000ff0900720b */ /* 0x000fe20003f15000 */
[----:B------:R-:W2:Y:S01]  /*12280*/  LDL.LU R14, [R1+0x3c] ;  /* 0x00003c00010e7983 */ /* 0x000ea20000300800 */
[--C-:B------:R-:W-:Y:S02]  /*12290*/  LOP3.LUT R225, R225, 0x6, R3.reuse, 0xf8, !PT ;  /* 0x00000006e1e17812 */ /* 0x100fe400078ef803 */
[----:B------:R-:W-:Y:S01]  /*122a0*/  LOP3.LUT R3, R5, 0x38, R3, 0xf8, !PT ;  /* 0x0000003805037812 */ /* 0x000fe200078ef803 */
[----:B------:R-:W3:Y:S01]  /*122b0*/  LDL.LU R13, [R1+0x44] ;  /* 0x00004400010d7983 */ /* 0x000ee20000300800 */
[----:B----4-:R-:W-:-:S02]  /*122c0*/  FSEL R2, R0, 1, P1 ;  /* 0x3f80000000027808 */ /* 0x010fc40000800000 */
[----:B------:R-:W-:Y:S01]  /*122d0*/  R2P PR, R227, 0x18 ;  /* 0x00000018e3007804 */ /* 0x000fe20000000000 */
[----:B------:R4:W5:Y:S01]  /*122e0*/  LDL R44, [R1+0x40] ;  /* 0x00004000012c7983 */ /* 0x0009620000100800 */
        /* <DEDUP_REMOVED lines=17> */
[----:B-1----:R-:W-:-:S02]  /*12400*/  FSEL R0, R4, 1, P0 ;  /* 0x3f80000004007808 */ /* 0x002fc40000000000 */
        /* <DEDUP_REMOVED lines=32> */
[----:B-1----:R-:W-:-:S03]  /*12610*/  IADD3 R2, PT, PT, R5, R0, RZ ;  /* 0x0000000005027210 */ /* 0x002fc60007ffe0ff */
[----:B------:R-:W-:Y:S04]  /*12620*/  STS.64 [R0], R152 ;  /* 0x0000009800007388 */ /* 0x000fe80000000a00 */
[----:B------:R1:W-:Y:S01]  /*12630*/  STS.64 [R0+0x800], R154 ;  /* 0x0008009a00007388 */ /* 0x0003e20000000a00 */
[----:B----4-:R-:W-:-:S05]  /*12640*/  IADD3 R3, PT, PT, R7, R0, RZ ;  /* 0x0000000007037210 */ /* 0x010fca0007ffe0ff */
[----:B------:R-:W-:Y:S04]  /*12650*/  STS.64 [R3], R156 ;  /* 0x0000009c03007388 */ /* 0x000fe80000000a00 */
[----:B------:R4:W-:Y:S04]  /*12660*/  STS.64 [R3+0x800], R158 ;  /* 0x0008009e03007388 */ /* 0x0009e80000000a00 */
[----:B------:R-:W-:Y:S01]  /*12670*/  STS.64 [R2], R160 ;  /* 0x000000a002007388 */ /* 0x000fe20000000a00 */
[----:B-1----:R-:W-:-:S03]  /*12680*/  IADD3 R0, PT, PT, R7, R2, RZ ;  /* 0x0000000207007210 */ /* 0x002fc60007ffe0ff */
[----:B------:R1:W-:Y:S04]  /*12690*/  STS.64 [R2+0x800], R162 ;  /* 0x000800a202007388 */ /* 0x0003e80000000a00 */
[----:B------:R-:W-:Y:S04]  /*126a0*/  STS.64 [R0], R164 ;  /* 0x000000a400007388 */ /* 0x000fe80000000a00 */
[----:B------:R1:W-:Y:S04]  /*126b0*/  STS.64 [R0+0x800], R166 ;  /* 0x000800a600007388 */ /* 0x0003e80000000a00 */
[----:B------:R-:W2:Y:S04]  /*126c0*/  LD.E.64 R4, desc[UR4][R134.64+0xb0] ;  /* 0x0000b00486047980 */ /* 0x000ea8000c101b00 */
[----:B------:R-:W3:Y:S01]  /*126d0*/  LD.E R6, desc[UR4][R134.64+0x60] ;  /* 0x0000600486067980 */ /* 0x000ee2000c101900 */
[----:B------:R-:W-:Y:S01]  /*126e0*/  SHF.L.U32 R11, R227, 0x2, RZ ;  /* 0x00000002e30b7819 */ /* 0x000fe200000006ff */
[----:B----4-:R-:W4:Y:S01]  /*126f0*/  @P1 MUFU.LG2 R3, R8 ;  /* 0x0000000800031308 */ /* 0x010f220000000c00 */
[----:B------:R-:W-:-:S07]  /*12700*/  LOP3.LUT R7, R12, 0x10, RZ, 0xc0, !PT ;  /* 0x000000100c077812 */ /* 0x000fce00078ec0ff */
[----:B-1----:R-:W1:Y:S01]  /*12710*/  @P0 MUFU.LG2 R2, R9 ;  /* 0x0000000900020308 */ /* 0x002e620000000c00 */
[----:B------:R-:W-:Y:S01]  /*12720*/  LOP3.LUT R0, R11, 0x1f8, RZ, 0xc0, !PT ;  /* 0x000001f80b007812 */ /* 0x000fe200078ec0ff */
[----:B----4-:R-:W-:Y:S01]  /*12730*/  @P1 FMUL.FTZ R3, R3, 0.69314718246459960938 ;  /* 0x3f31721803031820 */ /* 0x010fe20000410000 */
[----:B------:R-:W-:Y:S02]  /*12740*/  SHF.R.U32.HI R8, RZ, 0x2, R227 ;  /* 0x00000002ff087819 */ /* 0x000fe400000116e3 */
[----:B------:R-:W-:Y:S02]  /*12750*/  LOP3.LUT R0, R0, 0x38, R224, 0x78, !PT ;  /* 0x0000003800007812 */ /* 0x000fe400078e78e0 */
[----:B------:R-:W-:Y:S02]  /*12760*/  LOP3.LUT R224, R224, 0x30, RZ, 0xc0, !PT ;  /* 0x00000030e0e07812 */ /* 0x000fe400078ec0ff */
[----:B------:R-:W-:Y:S01]  /*12770*/  LEA R7, R0, R7, 0x2 ;  /* 0x0000000700077211 */ /* 0x000fe200078e10ff */
[----:B-1----:R-:W-:Y:S01]  /*12780*/  @P0 FMUL.FTZ R2, R2, 0.69314718246459960938 ;  /* 0x3f31721802020820 */ /* 0x002fe20000410000 */
[----:B------:R-:W-:-:S02]  /*12790*/  LOP3.LUT R224, R224, 0x7, R8, 0xf8, !PT ;  /* 0x00000007e0e07812 */ /* 0x000fc400078ef808 */
[----:B------:R-:W-:Y:S01]  /*127a0*/  MOV R9, 0xff800000 ;  /* 0xff80000000097802 */ /* 0x000fe20000000f00 */
[C---:B------:R-:W-:Y:S01]  /*127b0*/  @P1 FFMA.FTZ R9, R10.reuse, R38, R3 ;  /* 0x000000260a091223 */ /* 0x040fe20000010003 */
[----:B------:R-:W-:Y:S01]  /*127c0*/  MOV R8, 0xff800000 ;  /* 0xff80000000087802 */ /* 0x000fe20000000f00 */
[----:B------:R-:W-:Y:S01]  /*127d0*/  @P0 FFMA.FTZ R8, R10, R37, R2 ;  /* 0x000000250a080223 */ /* 0x000fe20000010002 */
[----:B------:R-:W-:Y:S01]  /*127e0*/  LOP3.LUT P0, RZ, R227, 0x3, RZ, 0xc0, !PT ;  /* 0x00000003e3ff7812 */ /* 0x000fe2000780c0ff */
[----:B------:R1:W5:Y:S04]  /*127f0*/  LD.E R10, desc[UR4][R134.64+0xcc] ;  /* 0x0000cc04860a7980 */ /* 0x000368000c101900 */
[----:B------:R1:W5:Y:S01]  /*12800*/  LD.E.64 R2, desc[UR4][R134.64+0xa8] ;  /* 0x0000a80486027980 */ /* 0x000362000c101b00 */
[----:B------:R-:W-:Y:S01]  /*12810*/  BSSY.RECONVERGENT B0, `(.L_x_1662) ;  /* 0x000001b000007945 */ /* 0x000fe20003800200 */
[----:B--2---:R-:W-:-:S02]  /*12820*/  IMAD R0, R4, UR8, R14 ;  /* 0x0000000804007c24 */ /* 0x004fc4000f8e020e */
[----:B------:R-:W2:Y:S02]  /*12830*/  S2R R14, SR_CTAID.X ;  /* 0x00000000000e7919 */ /* 0x000ea40000002500 */
[----:B---3--:R-:W-:Y:S01]  /*12840*/  IMAD R4, R0, R6, R13 ;  /* 0x0000000600047224 */ /* 0x008fe200078e020d */
[----:B------:R-:W-:Y:S02]  /*12850*/  IADD3 R0, PT, PT, R223, R7, RZ ;  /* 0x00000007df007210 */ /* 0x000fe40007ffe0ff */
[----:B------:R1:W5:Y:S01]  /*12860*/  LD.E.64 R6, desc[UR4][R134.64+0x78] ;  /* 0x0000780486067980 */ /* 0x000362000c101b00 */
[----:B------:R-:W-:Y:S01]  /*12870*/  BAR.SYNC.DEFER_BLOCKING 0x0 ;  /* 0x0000000000007b1d */ /* 0x000fe20000010000 */
[----:B--2---:R-:W-:-:S05]  /*12880*/  SHF.L.U32 R12, R14, 0x6, RZ ;  /* 0x000000060e0c7819 */ /* 0x004fca00000006ff */
[----:B------:R1:W2:Y:S01]  /*12890*/  LDS.128 R40, [R0] ;  /* 0x0000000000287984 */ /* 0x0002a20000000c00 */
[----:B------:R-:W-:-:S03]  /*128a0*/  IMAD R4, R5, R4, R12 ;  /* 0x0000000405047224 */ /* 0x000fc600078e020c */
        /* <DEDUP_REMOVED lines=8> */
[----:B------:R-:W-:Y:S01]  /*12930*/  VIADD R5, R224, 0x8 ;  /* 0x00000008e0057836 */ /* 0x000fe20000000000 */
[----:B-1----:R-:W-:Y:S02]  /*12940*/  IADD3 R0, P0, PT, R4, R224, RZ ;  /* 0x000000e004007210 */ /* 0x002fe40007f1e0ff */
[-C--:B-----5:R-:W-:Y:S02]  /*12950*/  ISETP.GE.AND P2, PT, R224, R44.reuse, PT ;  /* 0x0000002ce000720c */ /* 0x0a0fe40003f46270 */
[----:B------:R-:W-:Y:S02]  /*12960*/  ISETP.GE.AND P1, PT, R5, R44, PT ;  /* 0x0000002c0500720c */ /* 0x000fe40003f26270 */
[----:B------:R-:W-:Y:S02]  /*12970*/  LEA.HI.X.SX32 R5, R4, RZ, 0x1, P0 ;  /* 0x000000ff04057211 */ /* 0x000fe400000f0eff */
[----:B------:R-:W-:-:S04]  /*12980*/  LEA R2, P0, R0, R2, 0x2 ;  /* 0x0000000200027211 */ /* 0x000fc800078010ff */
[----:B------:R-:W-:-:S05]  /*12990*/  LEA.HI.X R3, R0, R3, R5, 0x2, P0 ;  /* 0x0000000300037211 */ /* 0x000fca00000f1405 */
[----:B------:R1:W-:Y:S04]  /*129a0*/  @!P2 ST.E desc[UR4][R2.64], R9 ;  /* 0x000000090200a985 */ /* 0x0003e8000c101904 */
[----:B------:R1:W-:Y:S02]  /*129b0*/  @!P1 ST.E desc[UR4][R2.64+0x20], R8 ;  /* 0x0000200802009985 */ /* 0x0003e4000c101904 */
.L_x_1663:
[----:B------:R-:W-:Y:S05]  /*129c0*/  BSYNC.RECONVERGENT B0 ;  /* 0x0000000000007941 */ /* 0x000fea0003800200 */
.L_x_1662:
        /* <DEDUP_REMOVED lines=13> */
[----:B------:R-:W-:Y:S01]  /*12aa0*/  VIADD R0, R227, 0x10 ;  /* 0x00000010e3007836 */ /* 0x000fe20000000000 */
[----:B--2---:R-:W-:Y:S01]  /*12ab0*/  ISETP.GE.AND P0, PT, R11, R5, PT ;  /* 0x000000050b00720c */ /* 0x004fe20003f06270 */
[----:B------:R-:W-:-:S03]  /*12ac0*/  VIADD R5, R227, 0x20 ;  /* 0x00000020e3057836 */ /* 0x000fc60000000000 */
[CC--:B------:R-:W-:Y:S02]  /*12ad0*/  ISETP.GE.OR P1, PT, R227.reuse, R44.reuse, P0 ;  /* 0x0000002ce300720c */ /* 0x0c0fe40000726670 */
[-C--:B------:R-:W-:Y:S01]  /*12ae0*/  ISETP.GE.OR P6, PT, R4, R44.reuse, P0 ;  /* 0x0000002c0400720c */ /* 0x080fe200007c6670 */
[C---:B------:R-:W-:Y:S01]  /*12af0*/  VIADD R4, R227.reuse, 0x28 ;  /* 0x00000028e3047836 */ /* 0x040fe20000000000 */
[-C--:B------:R-:W-:Y:S01]  /*12b00*/  ISETP.GE.OR P5, PT, R0, R44.reuse, P0 ;  /* 0x0000002c0000720c */ /* 0x080fe200007a6670 */
[C---:B------:R-:W-:Y:S01]  /*12b10*/  VIADD R0, R227.reuse, 0x30 ;  /* 0x00000030e3007836 */ /* 0x040fe20000000000 */
        /* <DEDUP_REMOVED lines=15> */
[----:B-1----:R-:W-:Y:S05]  /*12c10*/  @P0 RET.REL.NODEC R4 `(_ZN5flash24flash_fwd_splitkv_kernelI23Flash_fwd_kernel_traitsILi64ELi64ELi256ELi4ELb0ELb0EN7cutlass6half_tE19Flash_kernel_traitsILi64ELi64ELi256ELi4ES3_EELb0ELb0ELb0ELb0ELb0ELb1ELb1ELb0EEEvNS_16Flash_fwd_paramsE) ;  /* 0xfffffed004f80950 */ /* 0x002fea0003c3ffff */
[----:B------:R1:W-:Y:S02]  /*12c20*/  ST.E.128 desc[UR4][R2.64+0x3800], R12 ;  /* 0x0038000c02007985 */ /* 0x0003e4000c101d04 */
[----:B-1----:R-:W-:Y:S02]  /*12c30*/  MOV R2, R8 ;  /* 0x0000000800027202 */ /* 0x002fe40000000f00 */
[----:B------:R-:W-:-:S04]  /*12c40*/  MOV R3, 0x0 ;  /* 0x0000000000037802 */ /* 0x000fc80000000f00 */
[----:B------:R-:W-:Y:S05]  /*12c50*/  RET.REL.NODEC R2 `(_ZN5flash24flash_fwd_splitkv_kernelI23Flash_fwd_kernel_traitsILi64ELi64ELi256ELi4ELb0ELb0EN7cutlass6half_tE19Flash_kernel_traitsILi64ELi64ELi256ELi4ES3_EELb0ELb0ELb0ELb0ELb0ELb1ELb1ELb0EEEvNS_16Flash_fwd_paramsE) ;  /* 0xfffffed002e87950 */ /* 0x000fea0003c3ffff */
.L_x_1661:
[----:B-12---:R-:W-:Y:S01]  /*12c60*/  IMAD.MOV.U32 R0, RZ, RZ, 0x2 ;  /* 0x00000002ff007424 */ /* 0x006fe200078e00ff */
[----:B-----5:R-:W-:Y:S01]  /*12c70*/  MOV R2, R12 ;  /* 0x0000000c00027202 */ /* 0x020fe20000000f00 */
[----:B------:R-:W-:Y:S01]  /*12c80*/  IMAD.MOV.U32 R4, RZ, RZ, -0x1 ;  /* 0xffffffffff047424 */ /* 0x000fe200078e00ff */
[----:B------:R-:W-:-:S07]  /*12c90*/  MOV R3, 0x1f ;  /* 0x0000001f00037802 */ /* 0x000fce0000000f00 */
[----:B---3--:R-:W-:Y:S05]  /*12ca0*/  WARPSYNC.COLLECTIVE R4, `(.L_x_1664) ;  /* 0x0000000004087348 */ /* 0x008fea0003c00000 */
[----:B------:R1:W2:Y:S02]  /*12cb0*/  SHFL.BFLY P0, R0, R2, R0, R3 ;  /* 0x0c00000002007389 */ /* 0x0002a40000000003 */
[----:B-123--:R-:W-:Y:S05]  /*12cc0*/  ENDCOLLECTIVE ;  /* 0x000000000000791b */ /* 0x00efea0003800000 */
.L_x_1664:
[----:B------:R-:W-:Y:S02]  /*12cd0*/  MOV R5, R0 ;  /* 0x0000000000057202 */ /* 0x000fe40000000f00 */
[----:B------:R-:W-:-:S03]  /*12ce0*/  MOV R0, 0x1 ;  /* 0x0000000100007802 */ /* 0x000fc60000000f00 */
[----:B------:R-:W-:-:S04]  /*12cf0*/  FADD.FTZ R5, R5, R12 ;  /* 0x0000000c05057221 */ /* 0x000fc80000010000 */
[----:B------:R-:W-:-:S07]  /*12d00*/  IMAD.MOV.U32 R2, RZ, RZ, R5 ;  /* 0x000000ffff027224 */ /* 0x000fce00078e0005 */
[----:B------:R-:W-:Y:S05]  /*12d10*/  WARPSYNC.COLLECTIVE R4, `(.L_x_1665) ;  /* 0x0000000004087348 */ /* 0x000fea0003c00000 */
[----:B------:R1:W2:Y:S02]  /*12d20*/  SHFL.BFLY P0, R0, R2, R0, R3 ;  /* 0x0c00000002007389 */ /* 0x0002a40000000003 */
[----:B-12---:R-:W-:Y:S05]  /*12d30*/  ENDCOLLECTIVE ;  /* 0x000000000000791b */ /* 0x006fea0003800000 */
.L_x_1665:
[----:B------:R-:W-:Y:S01]  /*12d40*/  IMAD.MOV.U32 R8, RZ, RZ, R0 ;  /* 0x000000ffff087224 */ /* 0x000fe200078e0000 */
[----:B------:R-:W-:Y:S02]  /*12d50*/  MOV R0, 0x2 ;  /* 0x0000000200007802 */ /* 0x000fe40000000f00 */
[----:B------:R-:W-:Y:S01]  /*12d60*/  MOV R2, R11 ;  /* 0x0000000b00027202 */ /* 0x000fe20000000f00 */
[----:B------:R-:W-:-:S07]  /*12d70*/  FADD.FTZ R8, R5, R8 ;  /* 0x0000000805087221 */ /* 0x000fce0000010000 */
[----:B------:R-:W-:Y:S05]  /*12d80*/  WARPSYNC.COLLECTIVE R4, `(.L_x_1666) ;  /* 0x0000000004087348 */ /* 0x000fea0003c00000 */
[----:B------:R1:W2:Y:S02]  /*12d90*/  SHFL.BFLY P0, R0, R2, R0, R3 ;  /* 0x0c00000002007389 */ /* 0x0002a40000000003 */
[----:B-12---:R-:W-:Y:S05]  /*12da0*/  ENDCOLLECTIVE ;  /* 0x000000000000791b */ /* 0x006fea0003800000 */
.L_x_1666:
[----:B------:R-:W-:Y:S01]  /*12db0*/  IMAD.MOV.U32 R2, RZ, RZ, R0 ;  /* 0x000000ffff027224 */ /* 0x000fe200078e0000 */
[----:B------:R-:W-:-:S03]  /*12dc0*/  MOV R0, 0x1 ;  /* 0x0000000100007802 */ /* 0x000fc60000000f00 */
[----:B------:R-:W-:-:S07]  /*12dd0*/  FADD.FTZ R2, R2, R11 ;  /* 0x0000000b02027221 */ /* 0x000fce0000010000 */
[----:B------:R-:W-:Y:S05]  /*12de0*/  WARPSYNC.COLLECTIVE R4, `(.L_x_1667) ;  /* 0x0000000004087348 */ /* 0x000fea0003c00000 */
[----:B------:R1:W2:Y:S02]  /*12df0*/  SHFL.BFLY P0, R0, R2, R0, R3 ;  /* 0x0c00000002007389 */ /* 0x0002a40000000003 */
[----:B-12---:R-:W-:Y:S05]  /*12e00*/  ENDCOLLECTIVE ;  /* 0x000000000000791b */ /* 0x006fea0003800000 */
.L_x_1667:
[----:B------:R-:W-:Y:S01]  /*12e10*/  MOV R9, R0 ;  /* 0x0000000000097202 */ /* 0x000fe20000000f00 */
[----:B------:R-:W-:Y:S06]  /*12e20*/  BRA `(.L_x_1668) ;  /* 0xfffffff000ec7947 */ /* 0x000fec000383ffff */
.L_x_1669:
        /* <DEDUP_REMOVED lines=13> */
.L_x_14729:


//--------------------- .text._ZN5flash24flash_fwd_splitkv_kernelI23Flash_fwd_kernel_traitsILi64ELi64ELi256ELi4ELb0ELb0EN7cutlass6half_tE19Flash_kernel_traitsILi64ELi64ELi256ELi4ES3_EELb0ELb0ELb0ELb0ELb0ELb0ELb1ELb1EEEvNS_16Flash_fwd_paramsE --------------------------
	.section	.text._ZN5flash24flash_fwd_splitkv_kernelI23Flash_fwd_kernel_traitsILi64ELi64ELi256ELi4ELb0ELb0EN7cutlass6half_tE19Flash_kernel_traitsILi64ELi64ELi256ELi4ES3_EELb0ELb0ELb0ELb0ELb0ELb0ELb1ELb1EEEvNS_16Flash_fwd_paramsE,"ax",@progbits
	.align	128
        .global         _ZN5flash24flash_fwd_splitkv_kernelI23Flash_fwd_kernel_traitsILi64ELi64ELi256ELi4ELb0ELb0EN7cutlass6half_tE19Flash_kernel_traitsILi64ELi64ELi256ELi4ES3_EELb0ELb0ELb0ELb0ELb0ELb0ELb1ELb1EEEvNS_16Flash_fwd_paramsE
        .type           _ZN5flash24flash_fwd_splitkv_kernelI23Flash_fwd_kernel_traitsILi64ELi64ELi256ELi4ELb0ELb0EN7cutlass6half_tE19Flash_kernel_traitsILi64ELi64ELi256ELi4ES3_EELb0ELb0ELb0ELb0ELb0ELb0ELb1ELb1EEEvNS_16Flash_fwd_paramsE,@function
        .size           _ZN5flash24flash_fwd_splitkv_kernelI23Flash_fwd_kernel_traitsILi64ELi64ELi256ELi4ELb0ELb0EN7cutlass6half_tE19Flash_kernel_traitsILi64ELi64ELi256ELi4ES3_EELb0ELb0ELb0ELb0ELb0ELb0ELb1ELb1EEEvNS_16Flash_fwd_paramsE,(.L_x_14730 - _ZN5flash24flash_fwd_splitkv_kernelI23Flash_fwd_kernel_traitsILi64ELi64ELi256ELi4ELb0ELb0EN7cutlass6half_tE19Flash_kernel_traitsILi64ELi64ELi256ELi4ES3_EELb0ELb0ELb0ELb0ELb0ELb0ELb1ELb1EEEvNS_16Flash_fwd_paramsE)
        .other          _ZN5flash24flash_fwd_splitkv_kernelI23Flash_fwd_kernel_traitsILi64ELi64ELi256ELi4ELb0ELb0EN7cutlass6half_tE19Flash_kernel_traitsILi64ELi64ELi256ELi4ES3_EELb0ELb0ELb0ELb0ELb0ELb0ELb1ELb1EEEvNS_16Flash_fwd_paramsE,@"STO_CUDA_ENTRY STV_DEFAULT"
_ZN5flash24flash_fwd_splitkv_kernelI23Flash_fwd_kernel_traitsILi64ELi64ELi256ELi4ELb0ELb0EN7cutlass6half_tE19Flash_kernel_traitsILi64ELi64ELi256ELi4ES3_EELb0ELb0ELb0ELb0ELb0ELb0ELb1ELb1EEEvNS_16Flash_fwd_paramsE:
.text._ZN5flash24flash_fwd_splitkv_kernelI23Flash_fwd_kernel_traitsILi64ELi64ELi256ELi4ELb0ELb0EN7cutlass6half_tE19Flash_kernel_traitsILi64ELi64ELi256ELi4ES3_EELb0ELb0ELb0ELb0ELb0ELb0ELb1ELb1EEEvNS_16Flash_fwd_paramsE:
[----:B------:R-:W1:Y:S08]  /*0000*/  LDC R1, c[0x0][0x37c] ;  /* 0x0000df00ff017b82 */ /* 0x000e700000000800 */
[----:B------:R-:W2:Y:S01]  /*0010*/  LDC R4, c[0x0][0x3e0] ;  /* 0x0000f800ff047b82 */ /* 0x000ea20000000800 */
[----:B------:R-:W-:Y:S01]  /*0020*/  BSSY.RECONVERGENT B3, `(.L_x_1670) ;  /* 0x000001b000037945 */ /* 0x000fe20003800200 */
[----:B-1----:R-:W-:-:S06]  /*0030*/  IADD3 R1, PT, PT, R1, -0x8, RZ ;  /* 0xfffffff801017810 */ /* 0x002fcc0007ffe0ff */
        /* <DEDUP_REMOVED lines=23> */
[----:B---34-:R-:W-:Y:S02]  /*01b0*/  IMAD R252, R4, R0, UR4 ;  /* 0x0000000404fc7e24 */ /* 0x018fe4000f8e0200 */
[----:B------:R-:W-:Y:S05]  /*01c0*/  CALL.REL.NOINC `($_ZN5flash24flash_fwd_splitkv_kernelI23Flash_fwd_kernel_traitsILi64ELi64ELi256ELi4ELb0ELb0EN7cutlass6half_tE19Flash_kernel_traitsILi64ELi64ELi256ELi4ES3_EELb0ELb0ELb0ELb0ELb0ELb0ELb1ELb1EEEvNS_16Flash_fwd_paramsE$_ZN5flash30compute_attn_1rowblock_splitkvI23Flash_fwd_kernel_traitsILi64ELi64ELi256ELi4ELb0ELb0EN7cutlass6half_tE19Flash_kernel_traitsILi64ELi64ELi256ELi4ES3_EELb0ELb0ELb0ELb0ELb0ELb0ELb1ELb1ENS_16Flash_fwd_paramsEEEvRKT8_iiiii) ;  /* 0x0000000000087944 */ /* 0x000fea0003c00000 */
[----:B------:R-:W-:Y:S05]  /*01d0*/  BSYNC.RECONVERGENT B3 ;  /* 0x0000000000037941 */ /* 0x000fea0003800200 */
.L_x_1670:
[----:B------:R-:W-:Y:S05]  /*01e0*/  EXIT ;  /* 0x000000000000794d */ /* 0x000fea0003800000 */
        .type           $_ZN5flash24flash_fwd_splitkv_kernelI23Flash_fwd_kernel_traitsILi64ELi64ELi256ELi4ELb0ELb0EN7cutlass6half_tE19Flash_kernel_traitsILi64ELi64ELi256ELi4ES3_EELb0ELb0ELb0ELb0ELb0ELb0ELb1ELb1EEEvNS_16Flash_fwd_paramsE$_ZN5flash30compute_attn_1rowblock_splitkvI23Flash_fwd_kernel_traitsILi64ELi64ELi256ELi4ELb0ELb0EN7cutlass6half_tE19Flash_kernel_traitsILi64ELi64ELi256ELi4ES3_EELb0ELb0ELb0ELb0ELb0ELb0ELb1ELb1ENS_16Flash_fwd_paramsEEEvRKT8_iiiii,@function
        .size           $_ZN5flash24flash_fwd_splitkv_kernelI23Flash_fwd_kernel_traitsILi64ELi64ELi256ELi4ELb0ELb0EN7cutlass6half_tE19Flash_kernel_traitsILi64ELi64ELi256ELi4ES3_EELb0ELb0ELb0ELb0ELb0ELb0ELb1ELb1EEEvNS_16Flash_fwd_paramsE$_ZN5flash30compute_attn_1rowblock_splitkvI23Flash_fwd_kernel_traitsILi64ELi64ELi256ELi4ELb0ELb0EN7cutlass6half_tE19Flash_kernel_traitsILi64ELi64ELi256ELi4ES3_EELb0ELb0ELb0ELb0ELb0ELb0ELb1ELb1ENS_16Flash_fwd_paramsEEEvRKT8_iiiii,(.L_x_14730 - $_ZN5flash24flash_fwd_splitkv_kernelI23Flash_fwd_kernel_traitsILi64ELi64ELi256ELi4ELb0ELb0EN7cutlass6half_tE19Flash_kernel_traitsILi64ELi64ELi256ELi4ES3_EELb0ELb0ELb0ELb0ELb0ELb0ELb1ELb1EEEvNS_16Flash_fwd_paramsE$_ZN5flash30compute_attn_1rowblock_splitkvI23Flash_fwd_kernel_traitsILi64ELi64ELi256ELi4ELb0ELb0EN7cutlass6half_tE19Flash_kernel_traitsILi64ELi64ELi256ELi4ES3_EELb0ELb0ELb0ELb0ELb0ELb0ELb1ELb1ENS_16Flash_fwd_paramsEEEvRKT8_iiiii)
$_ZN5flash24flash_fwd_splitkv_kernelI23Flash_fwd_kernel_traitsILi64ELi64ELi256ELi4ELb0ELb0EN7cutlass6half_tE19Flash_kernel_traitsILi64ELi64ELi256ELi4ES3_EELb0ELb0ELb0ELb0ELb0ELb0ELb1ELb1EEEvNS_16Flash_fwd_paramsE$_ZN5flash30compute_attn_1rowblock_splitkvI23Flash_fwd_kernel_traitsILi64ELi64ELi256ELi4ELb0ELb0EN7cutlass6half_tE19Flash_kernel_traitsILi64ELi64ELi256ELi4ES3_EELb0ELb0ELb0ELb0ELb0ELb0ELb1ELb1ENS_16Flash_fwd_paramsEEEvRKT8_iiiii:
[----:B------:R-:W1:Y:S02]  /*01f0*/  LDCU.64 UR6, c[0x0][0x358] ;  /* 0x00006b00ff0677ac */ /* 0x000e640008000a00 */
[----:B-1----:R-:W2:Y:S04]  /*0200*/  LD.E.64 R4, desc[UR6][R168.64+0xe0] ;  /* 0x0000e006a8047980 */ /* 0x002ea8000c101b00 */
[----:B------:R-:W3:Y:S04]  /*0210*/  LD.E.64 R2, desc[UR6][R168.64+0xe8] ;  /* 0x0000e806a8027980 */ /* 0x000ee8000c101b00 */
[----:B------:R-:W4:Y:S01]  /*0220*/  LD.E.64 R6, desc[UR6][R168.64+0xf0] ;  /* 0x0000f006a8067980 */ /* 0x000f22000c101b00 */
[----:B------:R-:W-:Y:S01]  /*0230*/  IMAD.SHL.U32 R11, R250, 0x4, RZ ;  /* 0x00000004fa0b7824 */ /* 0x000fe200078e00ff */
[----:B------:R-:W-:Y:S01]  /*0240*/  SHF.R.U32.HI R13, RZ, 0x1e, R250 ;  /* 0x0000001eff0d7819 */ /* 0x000fe200000116fa */
[----:B------:R-:W-:Y:S01]  /*0250*/  IMAD.MOV.U32 R32, RZ, RZ, -0x1 ;  /* 0xffffffffff207424 */ /* 0x000fe200078e00ff */
[----:B------:R-:W4:Y:S01]  /*0260*/  LD.E.64 R8, desc[UR6][R168.64+0xf8] ;  /* 0x0000f806a8087980 */ /* 0x000f22000c101b00 */
[----:B------:R-:W-:Y:S01]  /*0270*/  IMAD.MOV.U32 R12, RZ, RZ, RZ ;  /* 0x000000ffff0c7224 */ /* 0x000fe200078e00ff */
[----:B--2---:R-:W-:-:S02]  /*0280*/  ISETP.NE.U32.AND P2, PT, R4, RZ, PT ;  /* 0x000000ff0400720c */ /* 0x004fc40003f45070 */
[----:B------:R-:W-:Y:S02]  /*0290*/  ISETP.NE.U32.AND P0, PT, R4, RZ, PT ;  /* 0x000000ff0400720c */ /* 0x000fe40003f05070 */
[C---:B------:R-:W-:Y:S02]  /*02a0*/  ISETP.NE.AND.EX P3, PT, R5.reuse, RZ, PT, P2 ;  /* 0x000000ff0500720c */ /* 0x040fe40003f65320 */
[----:B---3--:R-:W-:Y:S02]  /*02b0*/  ISETP.NE.U32.AND P4, PT, R2, RZ, PT ;  /* 0x000000ff0200720c */ /* 0x008fe40003f85070 */
[----:B----4-:R-:W-:Y:S02]  /*02c0*/  ISETP.NE.U32.AND P5, PT, R6, RZ, PT ;  /* 0x000000ff0600720c */ /* 0x010fe40003fa5070 */
[----:B------:R-:W-:Y:S01]  /*02d0*/  ISETP.NE.AND.EX P1, PT, R5, RZ, PT, P0 ;  /* 0x000000ff0500720c */ /* 0x000fe20003f25300 */
[----:B------:R-:W-:Y:S01]  /*02e0*/  IMAD.WIDE.U32 R4, R250, 0x4, R4 ;  /* 0x00000004fa047825 */ /* 0x000fe200078e0004 */
[----:B------:R-:W-:-:S02]  /*02f0*/  ISETP.NE.AND.EX P4, PT, R3, RZ, PT, P4 ;  /* 0x000000ff0300720c */ /* 0x000fc40003f85340 */
[C---:B------:R-:W-:Y:S02]  /*0300*/  ISETP.NE.AND.EX P6, PT, R7.reuse, RZ, PT, P5 ;  /* 0x000000ff0700720c */ /* 0x040fe40003fc5350 */
[----:B------:R-:W-:Y:S01]  /*0310*/  IADD3 R34, P0, PT, R6, R11, RZ ;  /* 0x0000000b06227210 */ /* 0x000fe20007f1e0ff */
[----:B------:R-:W2:Y:S04]  /*0320*/  @!P3 LD.E R14, desc[UR6][R168.64+0xb4] ;  /* 0x0000b406a80eb980 */ /* 0x000ea8000c101900 */
[----:B------:R-:W-:Y:S02]  /*0330*/  IMAD.X R35, R7, 0x1, R13, P0 ;  /* 0x0000000107237824 */ /* 0x000fe400000e060d */
        /* <DEDUP_REMOVED lines=18> */
.L_x_1672:
[----:B------:R-:W-:Y:S05]  /*0460*/  BSYNC.RECONVERGENT B0 ;  /* 0x0000000000007941 */ /* 0x000fea0003800200 */
.L_x_1671:
[----:B------:R-:W-:Y:S04]  /*0470*/  BSSY.RECONVERGENT B0, `(.L_x_1673) ;  /* 0x0000007000007945 */ /* 0x000fe80003800200 */
[----:B------:R-:W-:Y:S05]  /*0480*/  @!P4 BRA `(.L_x_1674) ;  /* 0x000000000014c947 */ /* 0x000fea0003800000 */
[----:B-----5:R-:W3:Y:S02]  /*0490*/  LD.E.U8 R0, desc[UR6][R168.64+0x1b2] ;  /* 0x0001b206a8007980 */ /* 0x020ee4000c101100 */
[----:B---3--:R-:W-:-:S13]  /*04a0*/  ISETP.NE.AND P0, PT, R0, RZ, PT ;  /* 0x000000ff0000720c */ /* 0x008fda0003f05270 */
[----:B------:R-:W3:Y:S02]  /*04b0*/  @P0 LD.E R0, desc[UR6][R2.64+0x4] ;  /* 0x0000040602000980 */ /* 0x000ee4000c101900 */
[----:B---3--:R-:W-:-:S06]  /*04c0*/  @P0 IADD3 R0, PT, PT, R0, -R18, RZ ;  /* 0x8000001200000210 */ /* 0x008fcc0007ffe0ff */
[----:B------:R3:W5:Y:S02]  /*04d0*/  @!P0 LD.E R0, desc[UR6][R2.64] ;  /* 0x0000000602008980 */ /* 0x000764000c101900 */
.L_x_1674:
[----:B------:R-:W-:Y:S05]  /*04e0*/  BSYNC.RECONVERGENT B0 ;  /* 0x0000000000007941 */ /* 0x000fea0003800200 */
.L_x_1673:
[----:B-1---5:R-:W-:Y:S01]  /*04f0*/  @P3 IADD3 R14, PT, PT, R5, -R32, RZ ;  /* 0x80000020050e3210 */ /* 0x022fe20007ffe0ff */
[----:B------:R-:W-:Y:S01]  /*0500*/  BSSY.RECONVERGENT B1, `(.L_x_1675) ;  /* 0x0000012000017945 */ /* 0x000fe20003800200 */
        /* <DEDUP_REMOVED lines=8> */
.L_x_1676:
[----:B--23--:R-:W2:Y:S01]  /*0590*/  LD.E.64 R2, desc[UR6][R168.64+0x108] ;  /* 0x00010806a8027980 */ /* 0x00cea2000c101b00 */
[----:B------:R-:W-:Y:S01]  /*05a0*/  BSSY.RECONVERGENT B0, `(.L_x_1678) ;  /* 0x0000006000007945 */ /* 0x000fe20003800200 */
[----:B------:R-:W-:Y:S01]  /*05b0*/  IMAD.MOV.U32 R0, RZ, RZ, RZ ;  /* 0x000000ffff007224 */ /* 0x000fe200078e00ff */
[----:B--2---:R-:W-:-:S04]  /*05c0*/  ISETP.NE.U32.AND P0, PT, R2, RZ, PT ;  /* 0x000000ff0200720c */ /* 0x004fc80003f05070 */
[----:B------:R-:W-:-:S13]  /*05d0*/  ISETP.NE.AND.EX P0, PT, R3, RZ, PT, P0 ;  /* 0x000000ff0300720c */ /* 0x000fda0003f05300 */
[----:B------:R-:W-:Y:S05]  /*05e0*/  @!P0 BRA `(.L_x_1679) ;  /* 0x0000000000048947 */ /* 0x000fea0003800000 */
[----:B------:R2:W5:Y:S02]  /*05f0*/  LD.E R0, desc[UR6][R168.64+0xbc] ;  /* 0x0000bc06a8007980 */ /* 0x000564000c101900 */
.L_x_1679:
[----:B------:R-:W-:Y:S05]  /*0600*/  BSYNC.RECONVERGENT B0 ;  /* 0x0000000000007941 */ /* 0x000fea0003800200 */
.L_x_1678:
[----:B-----5:R-:W-:Y:S02]  /*0610*/  IADD3 R92, PT, PT, R103, R0, RZ ;  /* 0x00000000675c7210 */ /* 0x020fe40007ffe0ff */
.L_x_1677:
[----:B------:R-:W-:Y:S05]  /*0620*/  BSYNC.RECONVERGENT B1 ;  /* 0x0000000000017941 */ /* 0x000fea0003800200 */
.L_x_1675:
[----:B------:R-:W3:Y:S01]  /*0630*/  S2R R37, SR_CTAID.X ;  /* 0x0000000000257919 */ /* 0x000ee20000002500 */
[----:B------:R-:W-:Y:S01]  /*0640*/  MOV R15, 0x1d0 ;  /* 0x000001d0000f7802 */ /* 0x000fe20000000f00 */
[----:B------:R-:W-:-:S03]  /*0650*/  IMAD.MOV.U32 R3, RZ, RZ, 0x0 ;  /* 0x00000000ff037424 */ /* 0x000fc600078e00ff */
[----:B------:R-:W-:Y:S01]  /*0660*/  MOV R2, R15 ;  /* 0x0000000f00027202 */ /* 0x000fe20000000f00 */
[----:B---3--:R-:W-:-:S05]  /*0670*/  IMAD.SHL.U32 R150, R37, 0x40, RZ ;  /* 0x0000004025967824 */ /* 0x008fca00078e00ff */
[----:B------:R-:W-:-:S13]  /*0680*/  ISETP.GT.AND P0, PT, R14, R150, PT ;  /* 0x000000960e00720c */ /* 0x000fda0003f04270 */
[----:B-12---:R-:W-:Y:S05]  /*0690*/  @!P0 RET.REL.NODEC R2 `(_ZN5flash24flash_fwd_splitkv_kernelI23Flash_fwd_kernel_traitsILi64ELi64ELi256ELi4ELb0ELb0EN7cutlass6half_tE19Flash_kernel_traitsILi64ELi64ELi256ELi4ES3_EELb0ELb0ELb0ELb0ELb0ELb0ELb1ELb1EEEvNS_16Flash_fwd_paramsE) ;  /* 0xfffffff802588950 */ /* 0x006fea0003c3ffff */
        /* <DEDUP_REMOVED lines=42> */
[----:B------:R-:W3:Y:S04]  /*0940*/  LD.E R2, desc[UR6][R168.64+0x60] ;  /* 0x00006006a8027980 */ /* 0x000ee8000c101900 */
[----:B------:R-:W4:Y:S04]  /*0950*/  LD.E R8, desc[UR6][R168.64+0xcc] ;  /* 0x0000cc06a8087980 */ /* 0x000f28000c101900 */
[----:B------:R-:W5:Y:S04]  /*0960*/  LD.E R9, desc[UR6][R168.64+0xc0] ;  /* 0x0000c006a8097980 */ /* 0x000f68000c101900 */
[----:B------:R-:W5:Y:S04]  /*0970*/  LD.E.64 R4, desc[UR6][R168.64+0x78] ;  /* 0x00007806a8047980 */ /* 0x000f68000c101b00 */
[----:B------:R-:W5:Y:S01]  /*0980*/  LD.E.64 R168, desc[UR6][R168.64+0xa8] ;  /* 0x0000a806a8a87980 */ /* 0x000f62000c101b00 */
[----:B--2---:R-:W-:-:S02]  /*0990*/  IMAD R0, R6, UR9, R250 ;  /* 0x0000000906007c24 */ /* 0x004fc4000f8e02fa */
[----:B------:R-:W-:Y:S02]  /*09a0*/  IMAD.IADD R6, R14, 0x1, -R150 ;  /* 0x000000010e067824 */ /* 0x000fe400078e0a96 */
[----:B---3--:R-:W-:Y:S02]  /*09b0*/  IMAD R0, R0, R2, R252 ;  /* 0x0000000200007224 */ /* 0x008fe400078e02fc */
[----:B------:R-:W-:Y:S02]  /*09c0*/  IMAD.SHL.U32 R2, R151, 0x4, RZ ;  /* 0x0000000497027824 */ /* 0x000fe400078e00ff */
[----:B------:R-:W-:Y:S01]  /*09d0*/  IMAD R3, R7, R0, R150 ;  /* 0x0000000007037224 */ /* 0x000fe200078e0296 */
[----:B------:R-:W-:Y:S02]  /*09e0*/  SHF.R.U32.HI R7, RZ, 0x4, R151 ;  /* 0x00000004ff077819 */ /* 0x000fe40000011697 */
[C---:B------:R-:W-:Y:S01]  /*09f0*/  LOP3.LUT R10, R2.reuse, 0xffc, RZ, 0xc0, !PT ;  /* 0x00000ffc020a7812 */ /* 0x040fe200078ec0ff */
[----:B----4-:R-:W-:Y:S01]  /*0a00*/  IMAD R0, R3, R8, RZ ;  /* 0x0000000803007224 */ /* 0x010fe200078e02ff */
[----:B------:R-:W-:Y:S01]  /*0a10*/  LOP3.LUT R8, R2, 0x3c, RZ, 0xc0, !PT ;  /* 0x0000003c02087812 */ /* 0x000fe200078ec0ff */
[----:B------:R-:W-:-:S02]  /*0a20*/  VIADD R13, R7, 0x10 ;  /* 0x00000010070d7836 */ /* 0x000fc40000000000 */
[C---:B------:R-:W-:Y:S01]  /*0a30*/  VIADD R12, R7.reuse, 0x28 ;  /* 0x00000028070c7836 */ /* 0x040fe20000000000 */
[----:B------:R-:W-:Y:S01]  /*0a40*/  IADD3 R2, P2, PT, R0, R10, RZ ;  /* 0x0000000a00027210 */ /* 0x000fe20007f5e0ff */
[C---:B------:R-:W-:Y:S01]  /*0a50*/  VIADD R10, R7.reuse, 0x8 ;  /* 0x00000008070a7836 */ /* 0x040fe20000000000 */
[----:B-----5:R-:W-:Y:S01]  /*0a60*/  ISETP.GE.AND P1, PT, R8, R9, PT ;  /* 0x000000090800720c */ /* 0x020fe20003f26270 */
[C---:B------:R-:W-:Y:S01]  /*0a70*/  VIADD R9, R7.reuse, 0x18 ;  /* 0x0000001807097836 */ /* 0x040fe20000000000 */
[----:B------:R-:W-:Y:S01]  /*0a80*/  LEA.HI.X.SX32 R0, R0, RZ, 0x1, P2 ;  /* 0x000000ff00007211 */ /* 0x000fe200010f0eff */
[C---:B------:R-:W-:Y:S01]  /*0a90*/  VIADD R11, R7.reuse, 0x30 ;  /* 0x00000030070b7836 */ /* 0x040fe20000000000 */
[CC--:B------:R-:W-:Y:S01]  /*0aa0*/  ISETP.GE.OR P5, PT, R7.reuse, R6.reuse, P1 ;  /* 0x000000060700720c */ /* 0x0c0fe20000fa6670 */
[----:B------:R-:W-:Y:S01]  /*0ab0*/  VIADD R14, R7, 0x38 ;  /* 0x00000038070e7836 */ /* 0x000fe20000000000 */
[----:B------:R-:W-:Y:S02]  /*0ac0*/  ISETP.GE.OR P4, PT, R10, R6, P1 ;  /* 0x000000060a00720c */ /* 0x000fe40000f86670 */
[----:B------:R-:W-:-:S02]  /*0ad0*/  LEA R4, P2, R2, R4, 0x2 ;  /* 0x0000000402047211 */ /* 0x000fc400078410ff */
[----:B------:R-:W-:Y:S01]  /*0ae0*/  ISETP.NE.AND P0, PT, R8, RZ, PT ;  /* 0x000000ff0800720c */ /* 0x000fe20003f05270 */
[----:B------:R-:W-:Y:S01]  /*0af0*/  VIADD R8, R7, 0x20 ;  /* 0x0000002007087836 */ /* 0x000fe20000000000 */
[----:B------:R-:W-:Y:S02]  /*0b00*/  LEA.HI.X R5, R2, R5, R0, 0x2, P2 ;  /* 0x0000000502057211 */ /* 0x000fe400010f1400 */
[-C--:B------:R-:W-:Y:S02]  /*0b10*/  ISETP.GE.OR P3, PT, R13, R6.reuse, P1 ;  /* 0x000000060d00720c */ /* 0x080fe40000f66670 */
[-C--:B------:R-:W-:Y:S01]  /*0b20*/  ISETP.GE.OR P2, PT, R9, R6.reuse, P1 ;  /* 0x000000060900720c */ /* 0x080fe20000f46670 */
[----:B------:R-:W-:Y:S01]  /*0b30*/  @!P5 ST.E.128 desc[UR6][R4.64], RZ ;  /* 0x000000ff0400d985 */ /* 0x000fe2000c101d06 */
[-C--:B------:R-:W-:Y:S02]  /*0b40*/  ISETP.GE.OR P6, PT, R8, R6.reuse, P1 ;  /* 0x000000060800720c */ /* 0x080fe40000fc6670 */
[-C--:B------:R-:W-:Y:S01]  /*0b50*/  ISETP.GE.OR P5, PT, R12, R6.reuse, P1 ;  /* 0x000000060c00720c */ /* 0x080fe20000fa6670 */
[----:B------:R-:W-:Y:S01]  /*0b60*/  @!P4 ST.E.128 desc[UR6][R4.64+0x800], RZ ;  /* 0x000800ff0400c985 */ /* 0x000fe2000c101d06 */
[----:B------:R-:W-:-:S02]  /*0b70*/  ISETP.GE.OR P4, PT, R11, R6, P1 ;  /* 0x000000060b00720c */ /* 0x000fc40000f86670 */
[----:B------:R-:W-:-:S03]  /*0b80*/  ISETP.GE.OR P1, PT, R14, R6, P1 ;  /* 0x000000060e00720c */ /* 0x000fc60000f26670 */
[----:B------:R-:W-:Y:S01]  /*0b90*/  @!P3 ST.E.128 desc[UR6][R4.64+0x1000], RZ ;  /* 0x001000ff0400b985 */ /* 0x000fe2000c101d06 */
[----:B------:R-:W-:Y:S02]  /*0ba0*/  P2R R0, PR, RZ, 0x2 ;  /* 0x00000002ff007803 */ /* 0x000fe40000000000 */
[-C--:B------:R-:W-:Y:S01]  /*0bb0*/  ISETP.GE.OR P3, PT, R10, R6.reuse, P0 ;  /* 0x000000060a00720c */ /* 0x080fe20000766670 */
[----:B------:R-:W-:Y:S01]  /*0bc0*/  @!P2 ST.E.128 desc[UR6][R4.64+0x1800], RZ ;  /* 0x001800ff0400a985 */ /* 0x000fe2000c101d06 */
[----:B------:R-:W-:Y:S02]  /*0bd0*/  ISETP.NE.AND P2, PT, R0, RZ, PT ;  /* 0x000000ff0000720c */ /* 0x000fe40003f45270 */
[----:B------:R-:W-:Y:S01]  /*0be0*/  IADD3 R0, P1, PT, R3, R7, RZ ;  /* 0x0000000703007210 */ /* 0x000fe20007f3e0ff */
[----:B------:R-:W-:Y:S01]  /*0bf0*/  @!P6 ST.E.128 desc[UR6][R4.64+0x2000], RZ ;  /* 0x002000ff0400e985 */ /* 0x000fe2000c101d06 */
[----:B------:R-:W-:Y:S02]  /*0c00*/  ISETP.GE.OR P6, PT, R13, R6, P0 ;  /* 0x000000060d00720c */ /* 0x000fe400007c6670 */
[----:B------:R-:W-:Y:S01]  /*0c10*/  LEA.HI.X.SX32 R3, R3, RZ, 0x1, P1 ;  /* 0x000000ff03037211 */ /* 0x000fe200008f0eff */
[----:B------:R-:W-:Y:S01]  /*0c20*/  @!P4 ST.E.128 desc[UR6][R4.64+0x3000], RZ ;  /* 0x003000ff0400c985 */ /* 0x000fe2000c101d06 */
[----:B------:R-:W-:-:S02]  /*0c30*/  LEA R2, P1, R0, R168, 0x2 ;  /* 0x000000a800027211 */ /* 0x000fc400078210ff */
[-C--:B------:R-:W-:Y:S01]  /*0c40*/  ISETP.GE.OR P4, PT, R8, R6.reuse, P0 ;  /* 0x000000060800720c */ /* 0x080fe20000786670 */
[----:B------:R-:W-:Y:S01]  /*0c50*/  @!P5 ST.E.128 desc[UR6][R4.64+0x2800], RZ ;  /* 0x002800ff0400d985 */ /* 0x000fe2000c101d06 */
[----:B------:R-:W-:Y:S01]  /*0c60*/  LEA.HI.X R3, R0, R169, R3, 0x2, P1 ;  /* 0x000000a900037211 */ /* 0x000fe200008f1403 */
[----:B------:R-:W-:Y:S01]  /*0c70*/  @!P3 IMAD.MOV.U32 R0, RZ, RZ, -0x800000 ;  /* 0xff800000ff00b424 */ /* 0x000fe200078e00ff */
[-C--:B------:R-:W-:Y:S01]  /*0c80*/  ISETP.GE.OR P5, PT, R9, R6.reuse, P0 ;  /* 0x000000060900720c */ /* 0x080fe200007a6670 */
[----:B------:R1:W-:Y:S01]  /*0c90*/  @!P2 ST.E.128 desc[UR6][R4.64+0x3800], RZ ;  /* 0x003800ff0400a985 */ /* 0x0003e2000c101d06 */
[-C--:B------:R-:W-:Y:S02]  /*0ca0*/  ISETP.GE.OR P2, PT, R12, R6.reuse, P0 ;  /* 0x000000060c00720c */ /* 0x080fe40000746670 */
[-C--:B------:R-:W-:Y:S01]  /*0cb0*/  ISETP.GE.OR P1, PT, R11, R6.reuse, P0 ;  /* 0x000000060b00720c */ /* 0x080fe20000726670 */
[----:B------:R2:W-:Y:S01]  /*0cc0*/  @!P3 ST.E desc[UR6][R2.64+0x20], R0 ;  /* 0x000020000200b985 */ /* 0x0005e2000c101906 */
[----:B------:R-:W-:-:S02]  /*0cd0*/  ISETP.GE.OR P3, PT, R7, R6, P0 ;  /* 0x000000060700720c */ /* 0x000fc40000766670 */
[----:B------:R-:W-:-:S05]  /*0ce0*/  ISETP.GE.OR P0, PT, R14, R6, P0 ;  /* 0x000000060e00720c */ /* 0x000fca0000706670 */
[----:B------:R-:W-:-:S05]  /*0cf0*/  @!P5 IMAD.MOV.U32 R7, RZ, RZ, -0x800000 ;  /* 0xff800000ff07d424 */ /* 0x000fca00078e00ff */
[----:B------:R-:W-:Y:S01]  /*0d00*/  @!P5 ST.E desc[UR6][R2.64+0x60], R7 ;  /* 0x000060070200d985 */ /* 0x000fe2000c101906 */
[----:B------:R-:W-:-:S05]  /*0d10*/  @!P3 IMAD.MOV.U32 R8, RZ, RZ, -0x800000 ;  /* 0xff800000ff08b424 */ /* 0x000fca00078e00ff */
[----:B------:R-:W-:Y:S01]  /*0d20*/  @!P3 ST.E desc[UR6][R2.64], R8 ;  /* 0x000000080200b985 */ /* 0x000fe2000c101906 */
[----:B-1----:R-:W-:Y:S02]  /*0d30*/  @!P4 IMAD.MOV.U32 R5, RZ, RZ, -0x800000 ;  /* 0xff800000ff05c424 */ /* 0x002fe400078e00ff */
[----:B------:R-:W-:-:S03]  /*0d40*/  @!P2 IMAD.MOV.U32 R4, RZ, RZ, -0x800000 ;  /* 0xff800000ff04a424 */ /* 0x000fc600078e00ff */
[----:B------:R1:W-:Y:S01]  /*0d50*/  @!P4 ST.E desc[UR6][R2.64+0x80], R5 ;  /* 0x000080050200c985 */ /* 0x0003e2000c101906 */
[----:B--2---:R-:W-:-:S03]  /*0d60*/  @!P6 IMAD.MOV.U32 R0, RZ, RZ, -0x800000 ;  /* 0xff800000ff00e424 */ /* 0x004fc600078e00ff */
[----:B------:R2:W-:Y:S04]  /*0d70*/  @!P2 ST.E desc[UR6][R2.64+0xa0], R4 ;  /* 0x0000a0040200a985 */ /* 0x0005e8000c101906 */
[----:B------:R3:W-:Y:S01]  /*0d80*/  @!P6 ST.E desc[UR6][R2.64+0x40], R0 ;  /* 0x000040000200e985 */ /* 0x0007e2000c101906 */
[----:B-1----:R-:W-:Y:S02]  /*0d90*/  IMAD.MOV.U32 R5, RZ, RZ, 0x0 ;  /* 0x00000000ff057424 */ /* 0x002fe400078e00ff */
[----:B--2---:R-:W-:Y:S02]  /*0da0*/  IMAD.MOV.U32 R4, RZ, RZ, R15 ;  /* 0x000000ffff047224 */ /* 0x004fe400078e000f */
[----:B---3--:R-:W-:-:S05]  /*0db0*/  @!P1 IMAD.MOV.U32 R0, RZ, RZ, -0x800000 ;  /* 0xff800000ff009424 */ /* 0x008fca00078e00ff */
[----:B------:R1:W-:Y:S02]  /*0dc0*/  @!P1 ST.E desc[UR6][R2.64+0xc0], R0 ;  /* 0x0000c00002009985 */ /* 0x0003e4000c101906 */
[----:B-1----:R-:W-:Y:S05]  /*0dd0*/  @P0 RET.REL.NODEC R4 `(_ZN5flash24flash_fwd_splitkv_kernelI23Flash_fwd_kernel_traitsILi64ELi64ELi256ELi4ELb0ELb0EN7cutlass6half_tE19Flash_kernel_traitsILi64ELi64ELi256ELi4ES3_EELb0ELb0ELb0ELb0ELb0ELb0ELb1ELb1EEEvNS_16Flash_fwd_paramsE) ;  /* 0xfffffff004880950 */ /* 0x002fea0003c3ffff */
[----:B------:R-:W-:-:S05]  /*0de0*/  MOV R0, 0xff800000 ;  /* 0xff80000000007802 */ /* 0x000fca0000000f00 */
[----:B------:R1:W-:Y:S02]  /*0df0*/  ST.E desc[UR6][R2.64+0xe0], R0 ;  /* 0x0000e00002007985 */ /* 0x0003e4000c101906 */
[----:B-1----:R-:W-:Y:S02]  /*0e00*/  MOV R2, R15 ;  /* 0x0000000f00027202 */ /* 0x002fe40000000f00 */
[----:B------:R-:W-:-:S04]  /*0e10*/  MOV R3, 0x0 ;  /* 0x0000000000037802 */ /* 0x000fc80000000f00 */
[----:B------:R-:W-:Y:S05]  /*0e20*/  RET.REL.NODEC R2 `(_ZN5flash24flash_fwd_splitkv_kernelI23Flash_fwd_kernel_traitsILi64ELi64ELi256ELi4ELb0ELb0EN7cutlass6half_tE19Flash_kernel_traitsILi64ELi64ELi256ELi4ES3_EELb0ELb0ELb0ELb0ELb0ELb0ELb1ELb1EEEvNS_16Flash_fwd_paramsE) ;  /* 0xfffffff002747950 */ /* 0x000fea0003c3ffff */
.L_x_1680:
[----:B------:R-:W2:Y:S04]  /*0e30*/  LD.E.64 R2, desc[UR6][R168.64+0x158] ;  /* 0x00015806a8027980 */ /* 0x000ea8000c101b00 */
[----:B------:R-:W3:Y:S01]  /*0e40*/  LD.E.64 R248, desc[UR6][R168.64+0x160] ;  /* 0x00016006a8f87980 */ /* 0x000ee2000c101b00 */
[----:B------:R-:W-:Y:S01]  /*0e50*/  IMAD.MOV.U32 R9, RZ, RZ, R250 ;  /* 0x000000ffff097224 */ /* 0x000fe200078e00fa */
        /* <DEDUP_REMOVED lines=33> */
[----:B------:R-:W-:Y:S01]  /*1070*/  ISETP.NE.AND P3, PT, R11, RZ, PT ;  /* 0x000000ff0b00720c */ /* 0x000fe20003f65270 */
[----:B------:R-:W-:Y:S01]  /*1080*/  IMAD.HI.U32 R0, R5, R3, RZ ;  /* 0x0000000305007227 */ /* 0x000fe200078e00ff */
[----:B------:R-:W2:Y:S03]  /*1090*/  LD.E.64 R8, desc[UR6][R14.64+0x50] ;  /* 0x000050060e087980 */ /* 0x000ea6000c101b00 */
[----:B------:R-:W-:-:S05]  /*10a0*/  IMAD R2, R0, R2, R3 ;  /* 0x0000000200027224 */ /* 0x000fca00078e0203 */
[----:B------:R-:W-:-:S13]  /*10b0*/  ISETP.GT.U32.AND P0, PT, R4, R2, PT ;  /* 0x000000020400720c */ /* 0x000fda0003f04070 */
[----:B------:R-:W-:-:S04]  /*10c0*/  @!P0 IADD3 R2, PT, PT, R2, -R4, RZ ;  /* 0x8000000402028210 */ /* 0x000fc80007ffe0ff */
[----:B------:R-:W-:Y:S01]  /*10d0*/  ISETP.GE.U32.AND P1, PT, R2, R4, PT ;  /* 0x000000040200720c */ /* 0x000fe20003f26070 */
[----:B------:R-:W-:Y:S01]  /*10e0*/  @!P0 VIADD R0, R0, 0x1 ;  /* 0x0000000100008836 */ /* 0x000fe20000000000 */
[----:B------:R-:W-:Y:S01]  /*10f0*/  LOP3.LUT R2, R18, R11, RZ, 0x3c, !PT ;  /* 0x0000000b12027212 */ /* 0x000fe200078e3cff */
[----:B---3--:R-:W-:-:S03]  /*1100*/  IMAD R4, R7, R250, RZ ;  /* 0x000000fa07047224 */ /* 0x008fc600078e02ff */
[----:B------:R-:W-:Y:S01]  /*1110*/  ISETP.GE.AND P2, PT, R2, RZ, PT ;  /* 0x000000ff0200720c */ /* 0x000fe20003f46270 */
[----:B------:R-:W-:Y:S02]  /*1120*/  IMAD.WIDE.U32 R2, R6, R250, RZ ;  /* 0x000000fa06027225 */ /* 0x000fe400078e00ff */
[----:B------:R-:W3:Y:S04]  /*1130*/  LD.E.64 R6, desc[UR6][R14.64+0x20] ;  /* 0x000020060e067980 */ /* 0x000ee8000c101b00 */
        /* <DEDUP_REMOVED lines=62> */
.L_x_1682:
        /* <DEDUP_REMOVED lines=40> */
[-C--:B------:R-:W-:Y:S01]  /*17a0*/  @P0 IMAD R10, R233, R8.reuse, RZ ;  /* 0x00000008e90a0224 */ /* 0x080fe200078e02ff */
        /* <DEDUP_REMOVED lines=35> */
[----:B------:R-:W-:-:S04]  /*19e0*/  @P0 IMAD.WIDE.U32 R2, R234, R8, RZ ;  /* 0x00000008ea020225 */ /* 0x000fc800078e00ff */
[----:B------:R-:W-:Y:S02]  /*19f0*/  IMAD R12, R20, R13, R12 ;  /* 0x0000000d140c7224 */ /* 0x000fe400078e020c */
[----:B------:R-:W-:Y:S01]  /*1a00*/  @!P0 IMAD.IADD R10, R7, 0x1, R10 ;  /* 0x00000001070a8824 */ /* 0x000fe200078e020a */
[----:B------:R-:W-:Y:S01]  /*1a10*/  @!P0 MOV R7, R6 ;  /* 0x0000000600078202 */ /* 0x000fe20000000f00 */
[----:B------:R-:W-:Y:S01]  /*1a20*/  IMAD.IADD R23, R5, 0x1, R12 ;  /* 0x0000000105177824 */ /* 0x000fe200078e020c */
[----:B------:R-:W-:Y:S02]  /*1a30*/  MOV R13, R4 ;  /* 0x00000004000d7202 */ /* 0x000fe40000000f00 */
[----:B------:R-:W-:Y:S02]  /*1a40*/  @P0 IADD3 R10, PT, PT, R3, R0, RZ ;  /* 0x00000000030a0210 */ /* 0x000fe40007ffe0ff */
[----:B------:R-:W-:Y:S02]  /*1a50*/  @P0 MOV R7, R2 ;  /* 0x0000000200070202 */ /* 0x000fe40000000f00 */
.L_x_1683:
[----:B------:R-:W-:Y:S05]  /*1a60*/  BSYNC.RECONVERGENT B0 ;  /* 0x0000000000007941 */ /* 0x000fea0003800200 */
.L_x_1681:
[----:B------:R-:W-:Y:S01]  /*1a70*/  ISETP.NE.AND P0, PT, R32, -0x1, PT ;  /* 0xffffffff2000780c */ /* 0x000fe20003f05270 */
[----:B------:R-:W2:Y:S04]  /*1a80*/  LD.E.64 R16, desc[UR6][R168.64+0x30] ;  /* 0x00003006a8107980 */ /* 0x000ea8000c101b00 */
[----:B------:R-:W3:Y:S04]  /*1a90*/  LD.E.64 R20, desc[UR6][R168.64+0x48] ;  /* 0x00004806a8147980 */ /* 0x000ee8000c101b00 */
[----:B------:R-:W4:Y:S04]  /*1aa0*/  LD.E.64 R24, desc[UR6][R168.64+0x10] ;  /* 0x00001006a8187980 */ /* 0x000f28000c101b00 */
[----:B------:R-:W3:Y:S01]  /*1ab0*/  @!P0 LD.E.64 R8, desc[UR6][R168.64+0x18] ;  /* 0x00001806a8088980 */ /* 0x000ee2000c101b00 */
[----:B------:R-:W-:-:S03]  /*1ac0*/  IMAD.MOV.U32 R36, RZ, RZ, RZ ;  /* 0x000000ffff247224 */ /* 0x000fc600078e00ff */
[----:B------:R-:W4:Y:S04]  /*1ad0*/  LD.E.64 R28, desc[UR6][R168.64+0x8] ;  /* 0x00000806a81c7980 */ /* 0x000f28000c101b00 */
[----:B------:R1:W4:Y:S04]  /*1ae0*/  LD.E.64 R26, desc[UR6][R14.64] ;  /* 0x000000060e1a7980 */ /* 0x000328000c101b00 */
[----:B------:R-:W4:Y:S04]  /*1af0*/  LD.E R33, desc[UR6][R168.64+0xd0] ;  /* 0x0000d006a8217980 */ /* 0x000f28000c101900 */
[----:B------:R1:W5:Y:S04]  /*1b00*/  @P6 LD.E R36, desc[UR6][R34.64] ;  /* 0x0000000622246980 */ /* 0x000368000c101900 */
[----:B------:R1:W5:Y:S01]  /*1b10*/  LD.E R242, desc[UR6][R168.64+0xc0] ;  /* 0x0000c006a8f27980 */ /* 0x000362000c101900 */
[----:B------:R-:W-:-:S05]  /*1b20*/  IABS R0, R19 ;  /* 0x0000001300007213 */ /* 0x000fca0000000000 */
[----:B------:R-:W-:-:S04]  /*1b30*/  IMAD.MOV.U32 R5, RZ, RZ, R0 ;  /* 0x000000ffff057224 */ /* 0x000fc800078e0000 */
[----:B------:R-:W1:Y:S08]  /*1b40*/  I2F.RP R2, R5 ;  /* 0x0000000500027306 */ /* 0x000e700000209400 */
        /* <DEDUP_REMOVED lines=8> */
[----:B------:R-:W-:-:S04]  /*1bd0*/  IMAD.HI.U32 R4, R3, R4, R2 ;  /* 0x0000000403047227 */ /* 0x000fc800078e0002 */
[----:B------:R-:W-:Y:S02]  /*1be0*/  IMAD.MOV R2, RZ, RZ, -R6 ;  /* 0x000000ffff027224 */ /* 0x000fe400078e0a06 */
[----:B------:R-:W-:-:S04]  /*1bf0*/  IMAD.HI.U32 R4, R4, R0, RZ ;  /* 0x0000000004047227 */ /* 0x000fc800078e00ff */
[----:B------:R-:W-:-:S05]  /*1c00*/  IMAD R0, R4, R2, R0 ;  /* 0x0000000204007224 */ /* 0x000fca00078e0200 */
[----:B------:R-:W-:Y:S01]  /*1c10*/  ISETP.GT.U32.AND P1, PT, R5, R0, PT ;  /* 0x000000000500720c */ /* 0x000fe20003f24070 */
[----:B------:R-:W-:-:S05]  /*1c20*/  IMAD.SHL.U32 R14, R151, 0x8, RZ ;  /* 0x00000008970e7824 */ /* 0x000fca00078e00ff */
[----:B------:R-:W-:-:S07]  /*1c30*/  LOP3.LUT R12, R14, 0x38, RZ, 0xc0, !PT ;  /* 0x000000380e0c7812 */ /* 0x000fce00078ec0ff */
[----:B------:R-:W-:-:S04]  /*1c40*/  @!P1 IADD3 R0, PT, PT, R0, -R5, RZ ;  /* 0x8000000500009210 */ /* 0x000fc80007ffe0ff */
[----:B------:R-:W-:Y:S01]  /*1c50*/  ISETP.GE.U32.AND P3, PT, R0, R5, PT ;  /* 0x000000050000720c */ /* 0x000fe20003f66070 */
[----:B------:R-:W-:Y:S01]  /*1c60*/  @!P1 VIADD R4, R4, 0x1 ;  /* 0x0000000104049836 */ /* 0x000fe20000000000 */
[----:B------:R-:W-:Y:S02]  /*1c70*/  IADD3 R2, P2, PT, R12, R7, RZ ;  /* 0x000000070c027210 */ /* 0x000fe40007f5e0ff */
[----:B------:R-:W-:-:S03]  /*1c80*/  LOP3.LUT R5, R252, R19, RZ, 0x3c, !PT ;  /* 0x00000013fc057212 */ /* 0x000fc600078e3cff */
[----:B------:R-:W-:Y:S01]  /*1c90*/  IMAD.X R3, RZ, RZ, R10, P2 ;  /* 0x000000ffff037224 */ /* 0x000fe200010e060a */
[----:B------:R-:W-:Y:S02]  /*1ca0*/  ISETP.GE.AND P2, PT, R5, RZ, PT ;  /* 0x000000ff0500720c */ /* 0x000fe40003f46270 */
[----:B------:R-:W-:-:S03]  /*1cb0*/  ISETP.NE.AND P1, PT, R19, RZ, PT ;  /* 0x000000ff1300720c */ /* 0x000fc60003f25270 */
[----:B------:R-:W-:Y:S01]  /*1cc0*/  @P3 IADD3 R4, PT, PT, R4, 0x1, RZ ;  /* 0x0000000104043810 */ /* 0x000fe20007ffe0ff */
[----:B------:R-:W-:-:S04]  /*1cd0*/  IMAD R0, R22, R234, RZ ;  /* 0x000000ea16007224 */ /* 0x000fc800078e02ff */
[----:B------:R-:W-:Y:S02]  /*1ce0*/  IMAD.MOV.U32 R18, RZ, RZ, R4 ;  /* 0x000000ffff127224 */ /* 0x000fe400078e0004 */
[C---:B------:R-:W-:Y:S02]  /*1cf0*/  IMAD R0, R11.reuse, R235, R0 ;  /* 0x000000eb0b007224 */ /* 0x040fe400078e0200 */
[----:B------:R-:W-:Y:S01]  /*1d00*/  IMAD.WIDE.U32 R2, R11, R234, R2 ;  /* 0x000000ea0b027225 */ /* 0x000fe200078e0002 */
[----:B------:R-:W-:Y:S02]  /*1d10*/  @!P2 IADD3 R18, PT, PT, -R18, RZ, RZ ;  /* 0x000000ff1212a210 */ /* 0x000fe40007ffe1ff */
[----:B------:R-:W-:Y:S01]  /*1d20*/  @!P1 LOP3.LUT R18, RZ, R19, RZ, 0x33, !PT ;  /* 0x00000013ff129212 */ /* 0x000fe200078e33ff */
[----:B------:R-:W-:Y:S01]  /*1d30*/  IMAD.IADD R3, R3, 0x1, R0 ;  /* 0x0000000103037824 */ /* 0x000fe200078e0200 */
[----:B------:R-:W-:-:S04]  /*1d40*/  LOP3.LUT R10, R14, 0x1c0, RZ, 0xc0, !PT ;  /* 0x000001c00e0a7812 */ /* 0x000fc800078ec0ff */
[--C-:B------:R-:W-:Y:S02]  /*1d50*/  LOP3.LUT R10, R10, 0x38, R151.reuse, 0xf8, !PT ;  /* 0x000000380a0a7812 */ /* 0x100fe400078ef897 */
[----:B------:R-:W-:Y:S02]  /*1d60*/  SHF.R.U32.HI R60, RZ, 0x3, R151 ;  /* 0x00000003ff3c7819 */ /* 0x000fe40000011697 */
[----:B------:R-:W-:Y:S02]  /*1d70*/  LOP3.LUT R10, R10, 0x38, R14, 0x78, !PT ;  /* 0x000000380a0a7812 */ /* 0x000fe400078e780e */
[----:B------:R-:W-:Y:S01]  /*1d80*/  MOV R61, RZ ;  /* 0x000000ff003d7202 */ /* 0x000fe20000000f00 */
[----:B------:R-:W-:Y:S01]  /*1d90*/  IMAD.WIDE.U32 R2, R18, R30, R2 ;  /* 0x0000001e12027225 */ /* 0x000fe200078e0002 */
[----:B------:R-:W-:-:S03]  /*1da0*/  LOP3.LUT R19, R10, 0x1e00, R14, 0xf8, !PT ;  /* 0x00001e000a137812 */ /* 0x000fc600078ef80e */
[----:B------:R-:W-:Y:S01]  /*1db0*/  IMAD.WIDE.U32 R10, R37, 0x40, R60 ;  /* 0x00000040250a7825 */ /* 0x000fe200078e003c */
[----:B------:R-:W1:Y:S01]  /*1dc0*/  S2UR UR4, SR_CgaCtaId ;  /* 0x00000000000479c3 */ /* 0x000e620000008800 */
[----:B------:R-:W-:Y:S01]  /*1dd0*/  UMOV UR5, 0x400 ;  /* 0x0000040000057882 */ /* 0x000fe20000000000 */
[----:B------:R-:W-:Y:S01]  /*1de0*/  LOP3.LUT R237, R237, R236, RZ, 0x3c, !PT ;  /* 0x000000eceded7212 */ /* 0x000fe200078e3cff */
[----:B------:R-:W-:-:S03]  /*1df0*/  IMAD R14, R233, R60, RZ ;  /* 0x0000003ce90e7224 */ /* 0x000fc600078e02ff */
[----:B------:R-:W-:Y:S01]  /*1e00*/  LOP3.LUT R236, R237, R236, RZ, 0x3c, !PT ;  /* 0x000000ecedec7212 */ /* 0x000fe200078e3cff */
[----:B------:R-:W-:Y:S01]  /*1e10*/  IMAD.SHL.U32 R96, R234, 0x10, RZ ;  /* 0x00000010ea607824 */ /* 0x000fe200078e00ff */
[----:B------:R-:W-:Y:S02]  /*1e20*/  LEA R241, R251, 0xffffff00, 0x8 ;  /* 0xffffff00fbf17811 */ /* 0x000fe400078e40ff */
[C---:B------:R-:W-:Y:S02]  /*1e30*/  SHF.L.U64.HI R93, R232.reuse, 0x4, R233 ;  /* 0x00000004e85d7819 */ /* 0x040fe400000102e9 */
[----:B------:R-:W-:Y:S02]  /*1e40*/  SHF.L.U32 R80, R232, 0x4, RZ ;  /* 0x00000004e8507819 */ /* 0x000fe400000006ff */
[----:B------:R-:W-:Y:S01]  /*1e50*/  SHF.L.U64.HI R102, R234, 0x4, R235 ;  /* 0x00000004ea667819 */ /* 0x000fe200000102eb */
[----:B-1----:R-:W-:Y:S01]  /*1e60*/  ULEA UR4, UR4, UR5, 0x18 ;  /* 0x0000000504047291 */ /* 0x002fe2000f8ec0ff */
[----:B------:R-:W-:-:S05]  /*1e70*/  LOP3.LUT R237, R237, R236, RZ, 0x3c, !PT ;  /* 0x000000eceded7212 */ /* 0x000fca00078e3cff */
[----:B------:R-:W-:Y:S01]  /*1e80*/  LEA R79, R19, UR4, 0x1 ;  /* 0x00000004134f7c11 */ /* 0x000fe2000f8e08ff */
[----:B--2---:R-:W-:-:S04]  /*1e90*/  @P0 IMAD.WIDE.U32 R4, R16, R32, RZ ;  /* 0x0000002010040225 */ /* 0x004fc800078e00ff */
[----:B---3--:R-:W-:Y:S01]  /*1ea0*/  @!P0 IMAD.WIDE.U32 R6, R8, R250, RZ ;  /* 0x000000fa08068225 */ /* 0x008fe200078e00ff */
[----:B------:R-:W-:-:S03]  /*1eb0*/  @P0 MOV R6, R4 ;  /* 0x0000000400060202 */ /* 0x000fc60000000f00 */
[----:B------:R-:W-:Y:S02]  /*1ec0*/  @!P0 IMAD R9, R9, R250, RZ ;  /* 0x000000fa09098224 */ /* 0x000fe400078e02ff */
[----:B------:R-:W-:Y:S01]  /*1ed0*/  @P0 IMAD R8, R17, R32, RZ ;  /* 0x0000002011080224 */ /* 0x000fe200078e02ff */
[----:B------:R-:W-:Y:S01]  /*1ee0*/  IADD3 R4, P1, PT, R12, R6, RZ ;  /* 0x000000060c047210 */ /* 0x000fe20007f3e0ff */
[----:B------:R-:W-:Y:S02]  /*1ef0*/  @!P0 IMAD.IADD R0, R7, 0x1, R9 ;  /* 0x0000000107008824 */ /* 0x000fe400078e0209 */
[----:B------:R-:W-:Y:S01]  /*1f00*/  @P0 IMAD.IADD R0, R5, 0x1, R8 ;  /* 0x0000000105000824 */ /* 0x000fe200078e0208 */
[----:B------:R-:W-:Y:S01]  /*1f10*/  SHF.R.S32.HI R9, RZ, 0x1f, R252 ;  /* 0x0000001fff097819 */ /* 0x000fe200000114fc */
[----:B------:R-:W-:Y:S01]  /*1f20*/  IMAD R7, R21, R252, RZ ;  /* 0x000000fc15077224 */ /* 0x000fe200078e02ff */
[----:B------:R-:W-:Y:S01]  /*1f30*/  SHF.R.S32.HI R21, RZ, 0x1f, R18 ;  /* 0x0000001fff157819 */ /* 0x000fe20000011412 */
[----:B------:R-:W-:-:S02]  /*1f40*/  IMAD.X R5, RZ, RZ, R0, P1 ;  /* 0x000000ffff057224 */ /* 0x000fc400008e0600 */
[----:B------:R-:W-:Y:S01]  /*1f50*/  IMAD R8, R31, R18, RZ ;  /* 0x000000121f087224 */ /* 0x000fe200078e02ff */
[----:B------:R-:W-:Y:S01]  /*1f60*/  @!P0 MOV R98, R16 ;  /* 0x0000001000628202 */ /* 0x000fe20000000f00 */
[----:B------:R-:W-:Y:S02]  /*1f70*/  IMAD R0, R20, R9, R7 ;  /* 0x0000000914007224 */ /* 0x000fe400078e0207 */
[----:B------:R-:W-:Y:S02]  /*1f80*/  @!P0 IMAD.MOV.U32 R99, RZ, RZ, R17 ;  /* 0x000000ffff638224 */ /* 0x000fe400078e0011 */
[----:B------:R-:W-:-:S04]  /*1f90*/  IMAD.WIDE.U32 R6, R252, R20, R4 ;  /* 0x00000014fc067225 */ /* 0x000fc800078e0004 */
[----:B------:R-:W-:Y:S02]  /*1fa0*/  @P0 IMAD.MOV.U32 R98, RZ, RZ, R16 ;  /* 0x000000ffff620224 */ /* 0x000fe400078e0010 */
[----:B------:R-:W-:Y:S01]  /*1fb0*/  @P0 IMAD.MOV.U32 R99, RZ, RZ, R17 ;  /* 0x000000ffff630224 */ /* 0x000fe200078e0011 */
[----:B------:R-:W-:Y:S01]  /*1fc0*/  IADD3 R4, P0, PT, R12, R13, RZ ;  /* 0x0000000d0c047210 */ /* 0x000fe20007f1e0ff */
[----:B------:R-:W-:-:S04]  /*1fd0*/  IMAD R8, R21, R30, R8 ;  /* 0x0000001e15087224 */ /* 0x000fc800078e0208 */
[----:B------:R-:W-:Y:S01]  /*1fe0*/  IMAD.IADD R9, R3, 0x1, R8 ;  /* 0x0000000103097824 */ /* 0x000fe200078e0208 */
[----:B------:R-:W-:Y:S01]  /*1ff0*/  IADD3 R3, PT, PT, R7, R0, RZ ;  /* 0x0000000007037210 */ /* 0x000fe20007ffe0ff */
[----:B------:R-:W-:Y:S02]  /*2000*/  IMAD.MOV.U32 R8, RZ, RZ, R2 ;  /* 0x000000ffff087224 */ /* 0x000fe400078e0002 */
[----:B------:R-:W-:Y:S02]  /*2010*/  IMAD.X R5, RZ, RZ, R23, P0 ;  /* 0x000000ffff057224 */ /* 0x000fe400000e0617 */
[----:B------:R-:W-:Y:S02]  /*2020*/  IMAD.MOV.U32 R2, RZ, RZ, R6 ;  /* 0x000000ffff027224 */ /* 0x000fe400078e0006 */
[----:B------:R-:W-:Y:S01]  /*2030*/  IMAD R0, R11, R98, RZ ;  /* 0x000000620b007224 */ /* 0x000fe200078e02ff */
[----:B------:R-:W-:Y:S01]  /*2040*/  SHF.R.S32.HI R11, RZ, 0x1f, R103 ;  /* 0x0000001fff0b7819 */ /* 0x000fe20000011467 */
[----:B------:R-:W-:-:S04]  /*2050*/  IMAD.WIDE.U32 R6, R60, R232, R4 ;  /* 0x000000e83c067225 */ /* 0x000fc800078e0004 */
[C---:B------:R-:W-:Y:S02]  /*2060*/  IMAD R15, R10.reuse, R99, R0 ;  /* 0x000000630a0f7224 */ /* 0x040fe400078e0200 */
[----:B------:R-:W-:Y:S01]  /*2070*/  IMAD.WIDE.U32 R4, R10, R98, R2 ;  /* 0x000000620a047225 */ /* 0x000fe200078e0002 */
[----:B------:R-:W-:-:S03]  /*2080*/  LEA.HI R10, R11, R103, RZ, 0x8 ;  /* 0x000000670b0a7211 */ /* 0x000fc600078f40ff */
[----:B------:R-:W-:Y:S02]  /*2090*/  IMAD R0, R235, R60, RZ ;  /* 0x0000003ceb007224 */ /* 0x000fe400078e02ff */
[----:B------:R-:W-:-:S04]  /*20a0*/  IMAD.WIDE.U32 R2, R60, R234, R8 ;  /* 0x000000ea3c027225 */ /* 0x000fc800078e0008 */
[----:B------:R-:W-:Y:S01]  /*20b0*/  IMAD.IADD R0, R3, 0x1, R0 ;  /* 0x0000000103007824 */ /* 0x000fe200078e0200 */
[----:B------:R-:W-:Y:S02]  /*20c0*/  SHF.R.S32.HI R3, RZ, 0x8, R10 ;  /* 0x00000008ff037819 */ /* 0x000fe4000001140a */
[C---:B----4-:R-:W-:Y:S02]  /*20d0*/  LEA R246, P0, R2.reuse, R24, 0x1 ;  /* 0x0000001802f67211 */ /* 0x050fe400078008ff */
[----:B------:R-:W-:Y:S02]  /*20e0*/  VIMNMX R94, PT, PT, R247, R3, !PT ;  /* 0x00000003f75e7248 */ /* 0x000fe40007fe0100 */
[----:B------:R-:W-:Y:S02]  /*20f0*/  LEA.HI.X R245, R2, R25, R0, 0x1, P0 ;  /* 0x0000001902f57211 */ /* 0x000fe400000f0c00 */
[----:B------:R-:W-:Y:S01]  /*2100*/  ISETP.GT.AND P0, PT, R251, R94, PT ;  /* 0x0000005efb00720c */ /* 0x000fe20003f04270 */
[----:B------:R-:W-:Y:S01]  /*2110*/  IMAD.IADD R5, R5, 0x1, R15 ;  /* 0x0000000105057824 */ /* 0x000fe200078e020f */
[----:B------:R-:W-:-:S02]  /*2120*/  IADD3 R7, PT, PT, R7, R14, RZ ;  /* 0x0000000e07077210 */ /* 0x000fc40007ffe0ff */
[----:B------:R-:W-:Y:S02]  /*2130*/  LEA R244, P1, R6, R28, 0x1 ;  /* 0x0000001c06f47211 */ /* 0x000fe400078208ff */
[----:B------:R-:W-:Y:S02]  /*2140*/  LEA R100, P2, R4, R26, 0x1 ;  /* 0x0000001a04647211 */ /* 0x000fe400078408ff */
[----:B------:R-:W-:Y:S02]  /*2150*/  LEA.HI.X R243, R6, R29, R7, 0x1, P1 ;  /* 0x0000001d06f37211 */ /* 0x000fe400008f0c07 */
[----:B------:R-:W-:Y:S02]  /*2160*/  LEA.HI.X R101, R4, R27, R5, 0x1, P2 ;  /* 0x0000001b04657211 */ /* 0x000fe400010f0c05 */
[----:B------:R-:W-:Y:S01]  /*2170*/  LEA.HI R0, R33, R33, RZ, 0x1 ;  /* 0x0000002121007211 */ /* 0x000fe200078f08ff */
[----:B------:R-:W-:Y:S06]  /*2180*/  @!P0 BRA `(.L_x_1684) ;  /* 0x000000c800848947 */ /* 0x000fec0003800000 */
        /* <DEDUP_REMOVED lines=15> */
[C---:B------:R-:W-:Y:S01]  /*2280*/  VIADD R70, R60.reuse, 0x60 ;  /* 0x000000603c467836 */ /* 0x040fe20000000000 */
[----:B------:R-:W-:Y:S01]  /*2290*/  IADD3 R0, P0, PT, -R103, R60, RZ ;  /* 0x0000003c67007210 */ /* 0x000fe20007f1e1ff */
[----:B------:R-:W-:Y:S01]  /*22a0*/  VIADD R68, R60, 0x90 ;  /* 0x000000903c447836 */ /* 0x000fe20000000000 */
[C---:B------:R-:W-:Y:S01]  /*22b0*/  SHF.L.U32 R95, R24.reuse, 0x4, RZ ;  /* 0x00000004185f7819 */ /* 0x040fe200000006ff */
[C---:B------:R-:W-:Y:S01]  /*22c0*/  IMAD R117, R24.reuse, 0x30, RZ ;  /* 0x0000003018757824 */ /* 0x040fe200078e02ff */
[C---:B------:R-:W-:Y:S01]  /*22d0*/  SHF.L.U32 R105, R24.reuse, 0x6, RZ ;  /* 0x0000000618697819 */ /* 0x040fe200000006ff */
        /* <DEDUP_REMOVED lines=18> */
[C---:B------:R-:W-:Y:S01]  /*2400*/  IMAD R107, R24.reuse, 0xf0, RZ ;  /* 0x000000f0186b7824 */ /* 0x040fe200078e02ff */
[----:B------:R-:W-:Y:S01]  /*2410*/  MOV R59, R244 ;  /* 0x000000f4003b7202 */ /* 0x000fe20000000f00 */
[C---:B------:R-:W-:Y:S01]  /*2420*/  IMAD.SHL.U32 R106, R24.reuse, 0x20, RZ ;  /* 0x00000020186a7824 */ /* 0x040fe200078e00ff */
[----:B------:R-:W-:Y:S01]  /*2430*/  MOV R76, R246 ;  /* 0x000000f6004c7202 */ /* 0x000fe20000000f00 */
[----:B------:R-:W-:Y:S01]  /*2440*/  IMAD.SHL.U32 R104, R24, 0x80, RZ ;  /* 0x0000008018687824 */ /* 0x000fe200078e00ff */
[----:B------:R-:W-:Y:S01]  /*2450*/  SHF.R.S32.HI R97, RZ, 0x1f, R95 ;  /* 0x0000001fff617819 */ /* 0x000fe2000001145f */
        /* <DEDUP_REMOVED lines=21> */
[----:B------:R-:W-:Y:S01]  /*25b0*/  SHF.R.S32.HI R136, RZ, 0x1f, R107 ;  /* 0x0000001fff887819 */ /* 0x000fe2000001146b */
[----:B--2---:R-:W-:-:S02]  /*25c0*/  IMAD R8, R3, R250, RZ ;  /* 0x000000fa03087224 */ /* 0x004fc400078e02ff */
[----:B------:R-:W-:Y:S01]  /*25d0*/  IMAD.WIDE.U32 R2, R250, R2, R12 ;  /* 0x00000002fa027225 */ /* 0x000fe200078e000c */
[----:B---3--:R-:W-:-:S03]  /*25e0*/  SHF.L.U64.HI R134, R52, 0x5, R53 ;  /* 0x0000000534867819 */ /* 0x008fc60000010235 */
[----:B------:R-:W-:Y:S01]  /*25f0*/  IMAD.IADD R3, R3, 0x1, R8 ;  /* 0x0000000103037824 */ /* 0x000fe200078e0208 */
[----:B------:R-:W-:Y:S01]  /*2600*/  SHF.L.U32 R135, R52, 0x5, RZ ;  /* 0x0000000534877819 */ /* 0x000fe200000006ff */
[----:B------:R-:W-:Y:S02]  /*2610*/  IMAD R8, R53, R241, RZ ;  /* 0x000000f135087224 */ /* 0x000fe400078e02ff */
[----:B------:R-:W-:-:S04]  /*2620*/  IMAD.WIDE.U32 R2, R241, R52, R2 ;  /* 0x00000034f1027225 */ /* 0x000fc800078e0002 */
[----:B------:R-:W-:Y:S02]  /*2630*/  IMAD R20, R52, R19, R8 ;  /* 0x0000001334147224 */ /* 0x000fe400078e0208 */
[----:B----4-:R-:W-:Y:S01]  /*2640*/  IMAD.WIDE.U32 R8, R250, R4, R12 ;  /* 0x00000004fa087225 */ /* 0x010fe200078e000c */
[C-C-:B------:R-:W-:Y:S02]  /*2650*/  SHF.L.U64.HI R127, R46.reuse, 0x5, R47.reuse ;  /* 0x000000052e7f7819 */ /* 0x140fe4000001022f */
[C-C-:B------:R-:W-:Y:S01]  /*2660*/  SHF.L.U64.HI R129, R46.reuse, 0x6, R47.reuse ;  /* 0x000000062e817819 */ /* 0x140fe2000001022f */
[----:B------:R-:W-:Y:S01]  /*2670*/  IMAD R4, R5, R250, RZ ;  /* 0x000000fa05047224 */ /* 0x000fe200078e02ff */
[----:B------:R-:W-:Y:S01]  /*2680*/  IADD3 R5, PT, PT, R3, R20, RZ ;  /* 0x0000001403057210 */ /* 0x000fe20007ffe0ff */
[----:B------:R-:W-:Y:S01]  /*2690*/  IMAD R20, R7, R18, RZ ;  /* 0x0000001207147224 */ /* 0x000fe200078e02ff */
[C---:B------:R-:W-:Y:S01]  /*26a0*/  SHF.L.U32 R130, R46.reuse, 0x6, RZ ;  /* 0x000000062e827819 */ /* 0x040fe200000006ff */
[----:B------:R-:W-:Y:S01]  /*26b0*/  IMAD.IADD R3, R9, 0x1, R4 ;  /* 0x0000000109037824 */ /* 0x000fe200078e0204 */
[----:B------:R-:W-:Y:S01]  /*26c0*/  MOV R4, R2 ;  /* 0x0000000200047202 */ /* 0x000fe20000000f00 */
[----:B------:R-:W-:Y:S01]  /*26d0*/  IMAD R7, R47, R241, RZ ;  /* 0x000000f12f077224 */ /* 0x000fe200078e02ff */
[C-C-:B------:R-:W-:Y:S01]  /*26e0*/  SHF.L.U64.HI R131, R46.reuse, 0x7, R47.reuse ;  /* 0x000000072e837819 */ /* 0x140fe2000001022f */
[----:B------:R-:W-:Y:S01]  /*26f0*/  IMAD.MOV.U32 R2, RZ, RZ, R8 ;  /* 0x000000ffff027224 */ /* 0x000fe200078e0008 */
[C---:B------:R-:W-:Y:S01]  /*2700*/  SHF.L.U64.HI R133, R46.reuse, 0x4, R47 ;  /* 0x000000042e857819 */ /* 0x040fe2000001022f */
[C---:B------:R-:W-:Y:S01]  /*2710*/  IMAD R19, R46.reuse, R19, R7 ;  /* 0x000000132e137224 */ /* 0x040fe200078e0207 */
[C---:B-----5:R-:W-:Y:S01]  /*2720*/  IADD3 R7, PT, PT, R241.reuse, R36, RZ ;  /* 0x00000024f1077210 */ /* 0x060fe20007ffe0ff */
[----:B------:R-:W-:Y:S01]  /*2730*/  IMAD.WIDE.U32 R2, R241, R46, R2 ;  /* 0x0000002ef1027225 */ /* 0x000fe200078e0002 */
[----:B------:R-:W-:-:S03]  /*2740*/  SHF.L.U32 R126, R46, 0x4, RZ ;  /* 0x000000042e7e7819 */ /* 0x000fc600000006ff */
[----:B------:R-:W-:Y:S02]  /*2750*/  IMAD R20, R6, R21, R20 ;  /* 0x0000001506147224 */ /* 0x000fe400078e0214 */
[----:B------:R-:W-:-:S04]  /*2760*/  IMAD.WIDE.U32 R4, R18, R6, R4 ;  /* 0x0000000612047225 */ /* 0x000fc800078e0004 */
[----:B------:R-:W-:Y:S01]  /*2770*/  IMAD.IADD R3, R3, 0x1, R19 ;  /* 0x0000000103037824 */ /* 0x000fe200078e0213 */
[----:B------:R-:W-:Y:S01]  /*2780*/  IADD3 R5, PT, PT, R5, R20, RZ ;  /* 0x0000001405057210 */ /* 0x000fe20007ffe0ff */
[----:B------:R-:W-:Y:S02]  /*2790*/  IMAD R6, R11, R18, RZ ;  /* 0x000000120b067224 */ /* 0x000fe400078e02ff */
[----:B------:R-:W-:-:S04]  /*27a0*/  IMAD.WIDE.U32 R2, R18, R10, R2 ;  /* 0x0000000a12027225 */ /* 0x000fc800078e0002 */
[----:B------:R-:W-:Y:S01]  /*27b0*/  IMAD R8, R10, R21, R6 ;  /* 0x000000150a087224 */ /* 0x000fe200078e0206 */
[----:B------:R-:W-:Y:S01]  /*27c0*/  SHF.R.S32.HI R6, RZ, 0x1f, R103 ;  /* 0x0000001fff067819 */ /* 0x000fe20000011467 */
[----:B------:R-:W-:Y:S02]  /*27d0*/  IMAD.SHL.U32 R9, R151, 0x4, RZ ;  /* 0x0000000497097824 */ /* 0x000fe400078e00ff */
[----:B------:R-:W-:Y:S01]  /*27e0*/  IMAD R11, R7, R24, RZ ;  /* 0x00000018070b7224 */ /* 0x000fe200078e02ff */
[----:B------:R-:W-:Y:S01]  /*27f0*/  IADD3 R3, PT, PT, R3, R8, RZ ;  /* 0x0000000803037210 */ /* 0x000fe20007ffe0ff */
[----:B------:R-:W-:Y:S01]  /*2800*/  IMAD.X R6, RZ, RZ, ~R6, P0 ;  /* 0x000000ffff067224 */ /* 0x000fe200000e0e06 */
[----:B------:R-:W-:Y:S01]  /*2810*/  LOP3.LUT R8, R9, 0x1c, RZ, 0xc0, !PT ;  /* 0x0000001c09087812 */ /* 0x000fe200078ec0ff */
[----:B------:R-:W-:Y:S01]  /*2820*/  IMAD R7, R60, R24, R12 ;  /* 0x000000183c077224 */ /* 0x000fe200078e020c */
[----:B------:R-:W-:Y:S01]  /*2830*/  SHF.R.S32.HI R19, RZ, 0x1f, R11 ;  /* 0x0000001fff137819 */ /* 0x000fe2000001140b */
[----:B------:R-:W-:-:S02]  /*2840*/  IMAD R10, R6, R46, RZ ;  /* 0x0000002e060a7224 */ /* 0x000fc400078e02ff */
[----:B------:R-:W-:Y:S01]  /*2850*/  IMAD R8, R60, R24, R8 ;  /* 0x000000183c087224 */ /* 0x000fe200078e0208 */
[----:B------:R-:W-:Y:S01]  /*2860*/  IADD3 R9, P0, PT, R11, R7, RZ ;  /* 0x000000070b097210 */ /* 0x000fe20007f1e0ff */
[----:B------:R-:W-:Y:S02]  /*2870*/  IMAD R18, R6, R52, RZ ;  /* 0x0000003406127224 */ /* 0x000fe400078e02ff */
[----:B------:R-:W-:Y:S01]  /*2880*/  IMAD R10, R47, R0, R10 ;  /* 0x000000002f0a7224 */ /* 0x000fe200078e020a */
[----:B------:R-:W-:Y:S01]  /*2890*/  IADD3 R6, P1, PT, R11, R8, RZ ;  /* 0x000000080b067210 */ /* 0x000fe20007f3e0ff */
[-C--:B------:R-:W-:Y:S01]  /*28a0*/  IMAD.WIDE.U32 R2, R46, R0.reuse, R2 ;  /* 0x000000002e027225 */ /* 0x080fe200078e0002 */
[-C--:B------:R-:W-:Y:S02]  /*28b0*/  LEA.HI.X.SX32 R7, R7, R19.reuse, 0x1, P0 ;  /* 0x0000001307077211 */ /* 0x080fe400000f0eff */
[----:B------:R-:W-:Y:S01]  /*28c0*/  LEA.HI.X.SX32 R8, R8, R19, 0x1, P1 ;  /* 0x0000001308087211 */ /* 0x000fe200008f0eff */
[----:B------:R-:W-:Y:S01]  /*28d0*/  IMAD R18, R53, R0, R18 ;  /* 0x0000000035127224 */ /* 0x000fe200078e0212 */
[----:B------:R-:W-:Y:S01]  /*28e0*/  IADD3 R25, PT, PT, R3, R10, RZ ;  /* 0x0000000a03197210 */ /* 0x000fe20007ffe0ff */
[----:B------:R-:W-:Y:S01]  /*28f0*/  IMAD.WIDE.U32 R4, R52, R0, R4 ;  /* 0x0000000034047225 */ /* 0x000fe200078e0004 */
[----:B------:R-:W-:-:S02]  /*2900*/  SHF.L.U64.HI R3, R6, 0x1, R8 ;  /* 0x0000000106037819 */ /* 0x000fc40000010208 */
[----:B------:R-:W-:Y:S01]  /*2910*/  SHF.L.U64.HI R0, R9, 0x1, R7 ;  /* 0x0000000109007819 */ /* 0x000fe20000010207 */
[----:B------:R-:W-:Y:S01]  /*2920*/  IMAD.IADD R5, R5, 0x1, R18 ;  /* 0x0000000105057824 */ /* 0x000fe200078e0212 */
[----:B------:R-:W-:Y:S01]  /*2930*/  LEA R84, P1, R4, R22, 0x1 ;  /* 0x0000001604547211 */ /* 0x000fe200078208ff */
[----:B------:R-:W-:Y:S01]  /*2940*/  IMAD.SHL.U32 R6, R6, 0x2, RZ ;  /* 0x0000000206067824 */ /* 0x000fe200078e00ff */
[----:B------:R-:W-:Y:S01]  /*2950*/  LEA R26, P0, R2, R26, 0x1 ;  /* 0x0000001a021a7211 */ /* 0x000fe200078008ff */
[----:B------:R-:W-:Y:S01]  /*2960*/  IMAD.WIDE.U32 R124, R46, 0x60, RZ ;  /* 0x000000602e7c7825 */ /* 0x000fe200078e00ff */
[----:B------:R-:W-:Y:S02]  /*2970*/  SHF.L.U32 R9, R9, 0x1, RZ ;  /* 0x0000000109097819 */ /* 0x000fe400000006ff */
[----:B------:R-:W-:Y:S01]  /*2980*/  LEA.HI.X R83, R4, R23, R5, 0x1, P1 ;  /* 0x0000001704537211 */ /* 0x000fe200008f0c05 */
[C---:B------:R-:W-:Y:S01]  /*2990*/  IMAD R4, R47.reuse, 0x60, RZ ;  /* 0x000000602f047824 */ /* 0x040fe200078e02ff */
[----:B------:R-:W-:Y:S01]  /*29a0*/  LEA.HI.X R25, R2, R27, R25, 0x1, P0 ;  /* 0x0000001b02197211 */ /* 0x000fe200000f0c19 */
[----:B------:R-:W-:Y:S01]  /*29b0*/  IMAD R2, R47, 0xc0, RZ ;  /* 0x000000c02f027824 */ /* 0x000fe200078e02ff */
[----:B------:R-:W-:Y:S01]  /*29c0*/  IADD3 R56, P3, PT, R14, R9, RZ ;  /* 0x000000090e387210 */ /* 0x000fe20007f7e0ff */
[----:B------:R-:W-:Y:S01]  /*29d0*/  IMAD.WIDE.U32 R120, R46, 0xc0, RZ ;  /* 0x000000c02e787825 */ /* 0x000fe200078e00ff */
[----:B------:R-:W-:-:S02]  /*29e0*/  IADD3 R44, P1, PT, R14, R6, RZ ;  /* 0x000000060e2c7210 */ /* 0x000fc40007f3e0ff */
[----:B------:R-:W-:Y:S01]  /*29f0*/  IADD3 R57, P2, PT, R16, R9, RZ ;  /* 0x0000000910397210 */ /* 0x000fe20007f5e0ff */
[----:B------:R-:W-:Y:S01]  /*2a00*/  IMAD.WIDE.U32 R118, R46, 0xe0, RZ ;  /* 0x000000e02e767825 */ /* 0x000fe200078e00ff */
[----:B------:R-:W-:Y:S02]  /*2a10*/  IADD3 R28, P0, PT, R16, R6, RZ ;  /* 0x00000006101c7210 */ /* 0x000fe40007f1e0ff */
[CC--:B------:R-:W-:Y:S01]  /*2a20*/  IADD3.X R55, PT, PT, R15.reuse, R0.reuse, RZ, P3, !PT ;  /* 0x000000000f377210 */ /* 0x0c0fe20001ffe4ff */
[--C-:B------:R-:W-:Y:S01]  /*2a30*/  IMAD.X R45, R15, 0x1, R3.reuse, P1 ;  /* 0x000000010f2d7824 */ /* 0x100fe200008e0603 */
[C---:B------:R-:W-:Y:S01]  /*2a40*/  IADD3.X R54, PT, PT, R17.reuse, R0, RZ, P2, !PT ;  /* 0x0000000011367210 */ /* 0x040fe200017fe4ff */
[----:B------:R-:W-:Y:S01]  /*2a50*/  IMAD.X R29, R17, 0x1, R3, P0 ;  /* 0x00000001111d7824 */ /* 0x000fe200000e0603 */
[----:B------:R-:W-:Y:S01]  /*2a60*/  ISETP.GE.AND P0, PT, R12, R242, PT ;  /* 0x000000f20c00720c */ /* 0x000fe20003f06270 */
[----:B------:R-:W-:Y:S01]  /*2a70*/  IMAD R0, R47, 0xe0, RZ ;  /* 0x000000e02f007824 */ /* 0x000fe200078e02ff */
[----:B------:R-:W-:Y:S01]  /*2a80*/  IADD3 R91, PT, PT, R125, R4, RZ ;  /* 0x000000047d5b7210 */ /* 0x000fe20007ffe0ff */
[----:B------:R-:W-:Y:S01]  /*2a90*/  IMAD R3, R47, 0xa0, RZ ;  /* 0x000000a02f037824 */ /* 0x000fe200078e02ff */
[----:B------:R-:W-:Y:S01]  /*2aa0*/  P2R R82, PR, RZ, 0x1 ;  /* 0x00000001ff527803 */ /* 0x000fe20000000000 */
[----:B------:R-:W-:Y:S01]  /*2ab0*/  IMAD.WIDE.U32 R122, R46, 0xa0, RZ ;  /* 0x000000a02e7a7825 */ /* 0x000fe200078e00ff */
[----:B------:R-:W-:-:S02]  /*2ac0*/  IADD3 R89, PT, PT, R121, R2, RZ ;  /* 0x0000000279597210 */ /* 0x000fc40007ffe0ff */
[----:B------:R-:W-:Y:S01]  /*2ad0*/  IADD3 R88, PT, PT, R119, R0, RZ ;  /* 0x0000000077587210 */ /* 0x000fe20007ffe0ff */
[C---:B------:R-:W-:Y:S02]  /*2ae0*/  IMAD.SHL.U32 R128, R46.reuse, 0x20, RZ ;  /* 0x000000202e807824 */ /* 0x040fe400078e00ff */
[----:B------:R-:W-:Y:S02]  /*2af0*/  IMAD.SHL.U32 R132, R46, 0x80, RZ ;  /* 0x000000802e847824 */ /* 0x000fe400078e00ff */
[----:B------:R-:W-:-:S07]  /*2b00*/  IMAD.IADD R90, R123, 0x1, R3 ;  /* 0x000000017b5a7824 */ /* 0x000fce00078e0203 */
.L_x_1755:
        /* <DEDUP_REMOVED lines=15> */
[-C--:B------:R-:W-:Y:S02]  /*2c00*/  ISETP.GE.OR P0, PT, R63, R50.reuse, P2 ;  /* 0x000000323f00720c */ /* 0x080fe40001706670 */
[----:B------:R-:W-:Y:S02]  /*2c10*/  ISETP.GE.OR P2, PT, R71, R50, P2 ;  /* 0x000000324700720c */ /* 0x000fe40001746670 */
        /* <DEDUP_REMOVED lines=203> */
[-C--:B------:R-:W-:Y:S01]  /*38d0*/  @!P6 LEA.HI.X R11, R232, R5.reuse, R233, 0x6, P0 ;  /* 0x00000005e80be211 */ /* 0x080fe200000f34e9 */
        /* <DEDUP_REMOVED lines=102> */
.L_x_1686:
[----:B------:R-:W2:Y:S02]  /*3f40*/  LD.E.U8 R0, desc[UR6][R168.64+0x1b3] ;  /* 0x0001b306a8007980 */ /* 0x000ea4000c101100 */
[----:B--2---:R-:W-:Y:S11]  /*3f50*/  ISETP.NE.AND P0, PT, R0, RZ, PT ;  /* 0x000000ff0000720c */ /* 0x004ff60003f05270 */
[----:B------:R-:W-:Y:S02]  /*3f60*/  @!UPT UIADD3 URZ, UPT, UPT, URZ, URZ, URZ ;  /* 0x000000fffffff290 */ /* 0x000fe4000fffe0ff */
[----:B------:R-:W-:Y:S05]  /*3f70*/  @!P0 BRA `(.L_x_1688) ;  /* 0x0000004000208947 */ /* 0x000fea0003800000 */
[----:B------:R-:W-:Y:S01]  /*3f80*/  LEA R36, P0, R80, R59, 0x1 ;  /* 0x0000003b50247211 */ /* 0x000fe200078008ff */
[----:B------:R-:W2:Y:S01]  /*3f90*/  LD.E R33, desc[UR6][R168.64+0xc0] ;  /* 0x0000c006a8217980 */ /* 0x000ea2000c101900 */
[----:B------:R-:W-:Y:S01]  /*3fa0*/  LEA R34, P1, R126, R26, 0x1 ;  /* 0x0000001a7e227211 */ /* 0x000fe200078208ff */
[C---:B------:R-:W-:Y:S01]  /*3fb0*/  IMAD.SHL.U32 R30, R95.reuse, 0x2, RZ ;  /* 0x000000025f1e7824 */ /* 0x040fe200078e00ff */
        /* <DEDUP_REMOVED lines=9> */
[-C--:B------:R-:W-:Y:S02]  /*4050*/  ISETP.GE.OR P0, PT, R60, R50.reuse, P4 ;  /* 0x000000323c00720c */ /* 0x080fe40002706670 */
        /* <DEDUP_REMOVED lines=56> */
.L_x_1690:
[----:B------:R-:W-:Y:S05]  /*43e0*/  BSYNC.RECONVERGENT B0 ;  /* 0x0000000000007941 */ /* 0x000fea0003800200 */
.L_x_1689:
        /* <DEDUP_REMOVED lines=56> */
.L_x_1692:
[----:B------:R-:W-:Y:S05]  /*4770*/  BSYNC.RECONVERGENT B0 ;  /* 0x0000000000007941 */ /* 0x000fea0003800200 */
.L_x_1691:
        /* <DEDUP_REMOVED lines=57> */
.L_x_1694:
[----:B------:R-:W-:Y:S05]  /*4b10*/  BSYNC.RECONVERGENT B0 ;  /* 0x0000000000007941 */ /* 0x000fea0003800200 */
.L_x_1693:
        /* <DEDUP_REMOVED lines=58> */
.L_x_1696:
[----:B------:R-:W-:Y:S05]  /*4ec0*/  BSYNC.RECONVERGENT B0 ;  /* 0x0000000000007941 */ /* 0x000fea0003800200 */
.L_x_1695:
        /* <DEDUP_REMOVED lines=64> */
.L_x_1698:
[----:B------:R-:W-:Y:S05]  /*52d0*/  BSYNC.RECONVERGENT B0 ;  /* 0x0000000000007941 */ /* 0x000fea0003800200 */
.L_x_1697:
        /* <DEDUP_REMOVED lines=58> */
.L_x_1700:
[----:B------:R-:W-:Y:S05]  /*5680*/  BSYNC.RECONVERGENT B0 ;  /* 0x0000000000007941 */ /* 0x000fea0003800200 */
.L_x_1699:
        /* <DEDUP_REMOVED lines=64> */
.L_x_1702:
[----:B------:R-:W-:Y:S05]  /*5a90*/  BSYNC.RECONVERGENT B0 ;  /* 0x0000000000007941 */ /* 0x000fea0003800200 */
.L_x_1701:
        /* <DEDUP_REMOVED lines=62> */
.L_x_1704:
[----:B------:R-:W-:Y:S05]  /*5e80*/  BSYNC.RECONVERGENT B0 ;  /* 0x0000000000007941 */ /* 0x000fea0003800200 */
.L_x_1703:
        /* <DEDUP_REMOVED lines=66> */
.L_x_1706:
[----:B------:R-:W-:Y:S05]  /*62b0*/  BSYNC.RECONVERGENT B0 ;  /* 0x0000000000007941 */ /* 0x000fea0003800200 */
.L_x_1705:
        /* <DEDUP_REMOVED lines=58> */
.L_x_1708:
[----:B------:R-:W-:Y:S05]  /*6660*/  BSYNC.RECONVERGENT B0 ;  /* 0x0000000000007941 */ /* 0x000fea0003800200 */
.L_x_1707:
        /* <DEDUP_REMOVED lines=76> */
.L_x_1710:
[----:B------:R-:W-:Y:S05]  /*6b30*/  BSYNC.RECONVERGENT B0 ;  /* 0x0000000000007941 */ /* 0x000fea0003800200 */
.L_x_1709:
        /* <DEDUP_REMOVED lines=64> */
.L_x_1712:
[----:B------:R-:W-:Y:S05]  /*6f40*/  BSYNC.RECONVERGENT B0 ;  /* 0x0000000000007941 */ /* 0x000fea0003800200 */
.L_x_1711:
        /* <DEDUP_REMOVED lines=64> */
.L_x_1714:
[----:B------:R-:W-:Y:S05]  /*7350*/  BSYNC.RECONVERGENT B0 ;  /* 0x0000000000007941 */ /* 0x000fea0003800200 */
.L_x_1713:
        /* <DEDUP_REMOVED lines=64> */
.L_x_1716:
[----:B------:R-:W-:Y:S05]  /*7760*/  BSYNC.RECONVERGENT B0 ;  /* 0x0000000000007941 */ /* 0x000fea0003800200 */
.L_x_1715:
        /* <DEDUP_REMOVED lines=64> */
.L_x_1718:
[----:B------:R-:W-:Y:S05]  /*7b70*/  BSYNC.RECONVERGENT B0 ;  /* 0x0000000000007941 */ /* 0x000fea0003800200 */
.L_x_1717:
        /* <DEDUP_REMOVED lines=64> */
.L_x_1720:
[----:B------:R-:W-:Y:S05]  /*7f80*/  BSYNC.RECONVERGENT B0 ;  /* 0x0000000000007941 */ /* 0x000fea0003800200 */
.L_x_1719:
[----:B------:R-:W5:Y:S02]  /*7f90*/  LD.E R0, desc[UR6][R168.64+0xd0] ;  /* 0x0000d006a8007980 */ /* 0x000f64000c101900 */
[----:B-----5:R-:W-:Y:S05]  /*7fa0*/  IMAD.U32 R0, R0, -0x80, RZ ;  /* 0xffffff8000007824 */ /* 0x020fea00078e00ff */
[C---:B------:R-:W-:Y:S02]  /*7fb0*/  LEA R28, P1, R0.reuse, R28, 0x1 ;  /* 0x0000001c001c7211 */ /* 0x040fe400078208ff */
[C---:B------:R-:W-:Y:S02]  /*7fc0*/  LEA R44, P0, R0.reuse, R44, 0x1 ;  /* 0x0000002c002c7211 */ /* 0x040fe400078008ff */
[C---:B------:R-:W-:Y:S02]  /*7fd0*/  LEA.HI.X.SX32 R29, R0.reuse, R29, 0x1, P1 ;  /* 0x0000001d001d7211 */ /* 0x040fe400008f0eff */
[----:B------:R-:W-:Y:S01]  /*7fe0*/  LEA.HI.X.SX32 R45, R0, R45, 0x1, P0 ;  /* 0x0000002d002d7211 */ /* 0x000fe200000f0eff */
[----:B------:R-:W-:Y:S05]  /*7ff0*/  BRA `(.L_x_1687) ;  /* 0x0000006400407947 */ /* 0x000fea0003800000 */
.L_x_1688:
        /* <DEDUP_REMOVED lines=101> */
.L_x_1722:
[----:B------:R-:W-:Y:S05]  /*8650*/  BSYNC.RECONVERGENT B0 ;  /* 0x0000000000007941 */ /* 0x000fea0003800200 */
.L_x_1721:
[----:B------:R-:W-:Y:S01]  /*8660*/  ISETP.GE.OR P0, PT, R74, R50, P4 ;  /* 0x000000324a00720c */ /* 0x000fe20002706670 */
[----:B------:R-:W-:Y:S01]  /*8670*/  BSSY.RECONVERGENT B0, `(.L_x_1723) ;  /* 0x000005f000007945 */ /* 0x000fe20003800200 */
[----:B------:R-:W-:Y:S02]  /*8680*/  LEA R10, P2, R126, R26, 0x1 ;  /* 0x0000001a7e0a7211 */ /* 0x000fe400078408ff */
[----:B------:R-:W-:Y:S02]  /*8690*/  ISETP.LT.OR P3, PT, R74, R51, P0 ;  /* 0x000000334a00720c */ /* 0x000fe40000761670 */
[----:B------:R-:W-:Y:S02]  /*86a0*/  LEA R48, P0, R80, R59, 0x1 ;  /* 0x0000003b50307211 */ /* 0x000fe400078008ff */
        /* <DEDUP_REMOVED lines=91> */
.L_x_1724:
[----:B------:R-:W-:Y:S05]  /*8c60*/  BSYNC.RECONVERGENT B0 ;  /* 0x0000000000007941 */ /* 0x000fea0003800200 */
.L_x_1723:
[-C--:B------:R-:W-:Y:S01]  /*8c70*/  ISETP.GE.OR P0, PT, R73, R50.reuse, P4 ;  /* 0x000000324900720c */ /* 0x080fe20002706670 */
[----:B------:R-:W-:Y:S01]  /*8c80*/  BSSY.RECONVERGENT B0, `(.L_x_1725) ;  /* 0x0000062000007945 */ /* 0x000fe20003800200 */
[-C--:B------:R-:W-:Y:S02]  /*8c90*/  ISETP.GE.OR P3, PT, R63, R50.reuse, P4 ;  /* 0x000000323f00720c */ /* 0x080fe40002766670 */
[-C--:B------:R-:W-:Y:S02]  /*8ca0*/  ISETP.LT.OR P0, PT, R73, R51.reuse, P0 ;  /* 0x000000334900720c */ /* 0x080fe40000701670 */
[C---:B------:R-:W-:Y:S02]  /*8cb0*/  ISETP.GE.OR P2, PT, R72.reuse, R50, P4 ;  /* 0x000000324800720c */ /* 0x040fe40002746670 */
        /* <DEDUP_REMOVED lines=94> */
.L_x_1726:
[----:B------:R-:W-:Y:S05]  /*92a0*/  BSYNC.RECONVERGENT B0 ;  /* 0x0000000000007941 */ /* 0x000fea0003800200 */
.L_x_1725:
        /* <DEDUP_REMOVED lines=93> */
.L_x_1728:
[----:B------:R-:W-:Y:S05]  /*9880*/  BSYNC.RECONVERGENT B0 ;  /* 0x0000000000007941 */ /* 0x000fea0003800200 */
.L_x_1727:
        /* <DEDUP_REMOVED lines=97> */
.L_x_1730:
[----:B------:R-:W-:Y:S05]  /*9ea0*/  BSYNC.RECONVERGENT B0 ;  /* 0x0000000000007941 */ /* 0x000fea0003800200 */
.L_x_1729:
        /* <DEDUP_REMOVED lines=97> */
.L_x_1732:
[----:B------:R-:W-:Y:S05]  /*a4c0*/  BSYNC.RECONVERGENT B0 ;  /* 0x0000000000007941 */ /* 0x000fea0003800200 */
.L_x_1731:
        /* <DEDUP_REMOVED lines=97> */
.L_x_1734:
[----:B------:R-:W-:Y:S05]  /*aae0*/  BSYNC.RECONVERGENT B0 ;  /* 0x0000000000007941 */ /* 0x000fea0003800200 */
.L_x_1733:
        /* <DEDUP_REMOVED lines=100> */
.L_x_1736:
[----:B------:R-:W-:Y:S05]  /*b130*/  BSYNC.RECONVERGENT B0 ;  /* 0x0000000000007941 */ /* 0x000fea0003800200 */
.L_x_1735:
        /* <DEDUP_REMOVED lines=100> */
.L_x_1738:
[----:B------:R-:W-:Y:S05]  /*b780*/  BSYNC.RECONVERGENT B0 ;  /* 0x0000000000007941 */ /* 0x000fea0003800200 */
.L_x_1737:
        /* <DEDUP_REMOVED lines=97> */
.L_x_1740:
[----:B------:R-:W-:Y:S05]  /*bda0*/  BSYNC.RECONVERGENT B0 ;  /* 0x0000000000007941 */ /* 0x000fea0003800200 */
.L_x_1739:
        /* <DEDUP_REMOVED lines=100> */
.L_x_1742:
[----:B------:R-:W-:Y:S05]  /*c3f0*/  BSYNC.RECONVERGENT B0 ;  /* 0x0000000000007941 */ /* 0x000fea0003800200 */
.L_x_1741:
        /* <DEDUP_REMOVED lines=103> */
.L_x_1744:
[----:B------:R-:W-:Y:S05]  /*ca70*/  BSYNC.RECONVERGENT B0 ;  /* 0x0000000000007941 */ /* 0x000fea0003800200 */
.L_x_1743:
        /* <DEDUP_REMOVED lines=103> */
.L_x_1746:
[----:B------:R-:W-:Y:S05]  /*d0f0*/  BSYNC.RECONVERGENT B0 ;  /* 0x0000000000007941 */ /* 0x000fea0003800200 */
.L_x_1745:
        /* <DEDUP_REMOVED lines=103> */
.L_x_1748:
[----:B------:R-:W-:Y:S05]  /*d770*/  BSYNC.RECONVERGENT B0 ;  /* 0x0000000000007941 */ /* 0x000fea0003800200 */
.L_x_1747:
        /* <DEDUP_REMOVED lines=104> */
.L_x_1750:
[----:B------:R-:W-:Y:S05]  /*de00*/  BSYNC.RECONVERGENT B0 ;  /* 0x0000000000007941 */ /* 0x000fea0003800200 */
.L_x_1749:
        /* <DEDUP_REMOVED lines=100> */
.L_x_1752:
[----:B------:R-:W-:Y:S05]  /*e450*/  BSYNC.RECONVERGENT B0 ;  /* 0x0000000000007941 */ /* 0x000fea0003800200 */
.L_x_1751:
        /* <DEDUP_REMOVED lines=10> */
.L_x_1687:
[----:B------:R-:W-:Y:S05]  /*e500*/  BSYNC.RECONVERGENT B1 ;  /* 0x0000000000017941 */ /* 0x000fea0003800200 */
.L_x_1685:
        /* <DEDUP_REMOVED lines=101> */
.L_x_1754:
[----:B------:R-:W-:Y:S05]  /*eb60*/  BSYNC.RECONVERGENT B0 ;  /* 0x0000000000007941 */ /* 0x000fea0003800200 */
.L_x_1753:
[----:B------:R-:W-:Y:S11]  /*eb70*/  ISETP.GT.AND P0, PT, R86, R94, PT ;  /* 0x0000005e5600720c */ /* 0x000ff60003f04270 */
[----:B------:R-:W-:Y:S02]  /*eb80*/  @!UPT UIADD3 URZ, UPT, UPT, URZ, URZ, URZ ;  /* 0x000000fffffff290 */ /* 0x000fe4000fffe0ff */
[----:B------:R-:W-:Y:S05]  /*eb90*/  @P0 BRA `(.L_x_1755) ;  /* 0xffffff3c00dc0947 */ /* 0x000fea000383ffff */
.L_x_1684:
        /* <DEDUP_REMOVED lines=20> */
.L_x_1760:
[----:B------:R2:W-:Y:S02]  /*ece0*/  STS.128 [R79], RZ ;  /* 0x000000ff4f007388 */ /* 0x0005e40000000c00 */
.L_x_1759:
[----:B------:R-:W-:Y:S05]  /*ecf0*/  BSYNC.RECONVERGENT B0 ;  /* 0x0000000000007941 */ /* 0x000fea0003800200 */
.L_x_1758:
        /* <DEDUP_REMOVED lines=17> */
.L_x_1762:
[----:B------:R-:W-:Y:S05]  /*ee10*/  BSYNC.RECONVERGENT B0 ;  /* 0x0000000000007941 */ /* 0x000fea0003800200 */
.L_x_1761:
        /* <DEDUP_REMOVED lines=11> */
.L_x_1764:
[----:B------:R-:W-:Y:S05]  /*eed0*/  BSYNC.RECONVERGENT B0 ;  /* 0x0000000000007941 */ /* 0x000fea0003800200 */
.L_x_1763:
        /* <DEDUP_REMOVED lines=11> */
.L_x_1757:
[----:B------:R-:W2:Y:S01]  /*ef90*/  LD.E.64 R2, desc[UR6][R168.64+0xf0] ;  /* 0x0000f006a8027980 */ /* 0x000ea2000c101b00 */
[----:B------:R-:W-:-:S03]  /*efa0*/  IMAD.MOV.U32 R0, RZ, RZ, RZ ;  /* 0x000000ffff007224 */ /* 0x000fc600078e00ff */
[----:B------:R-:W3:Y:S04]  /*efb0*/  LD.E.U8 R4, desc[UR6][R168.64+0x1b3] ;  /* 0x0001b306a8047980 */ /* 0x000ee8000c101100 */
[----:B------:R-:W5:Y:S04]  /*efc0*/  LD.E.64 R32, desc[UR6][R168.64+0x148] ;  /* 0x00014806a8207980 */ /* 0x000f68000c101b00 */
[----:B------:R-:W5:Y:S01]  /*efd0*/  LD.E.64 R30, desc[UR6][R168.64+0x150] ;  /* 0x00015006a81e7980 */ /* 0x000f62000c101b00 */
[----:B--2---:R-:W-:-:S04]  /*efe0*/  ISETP.NE.U32.AND P0, PT, R2, RZ, PT ;  /* 0x000000ff0200720c */ /* 0x004fc80003f05070 */
[----:B------:R-:W-:-:S13]  /*eff0*/  ISETP.NE.AND.EX P0, PT, R3, RZ, PT, P0 ;  /* 0x000000ff0300720c */ /* 0x000fda0003f05300 */
[----:B------:R-:W-:-:S04]  /*f000*/  @P0 LEA R2, P1, R250, R2, 0x2 ;  /* 0x00000002fa020211 */ /* 0x000fc800078210ff */
[----:B------:R-:W-:-:S05]  /*f010*/  @P0 LEA.HI.X R3, R250, R3, RZ, 0x2, P1 ;  /* 0x00000003fa030211 */ /* 0x000fca00008f14ff */
        /* <DEDUP_REMOVED lines=81> */
.L_x_1771:
[----:B------:R-:W-:Y:S05]  /*f530*/  BSYNC.RECONVERGENT B0 ;  /* 0x0000000000007941 */ /* 0x000fea0003800200 */
.L_x_1770:
[----:B-----5:R2:W-:Y:S01]  /*f540*/  STS.128 [R79], R4 ;  /* 0x000000044f007388 */ /* 0x0205e20000000c00 */
[----:B------:R-:W-:Y:S05]  /*f550*/  BRA `(.L_x_1768) ;  /* 0x0000000000047947 */ /* 0x000fea0003800000 */
.L_x_1769:
[----:B------:R1:W-:Y:S02]  /*f560*/  STS.128 [R79], RZ ;  /* 0x000000ff4f007388 */ /* 0x0003e40000000c00 */
.L_x_1768:
[----:B------:R-:W-:Y:S05]  /*f570*/  BSYNC.RECONVERGENT B1 ;  /* 0x0000000000017941 */ /* 0x000fea0003800200 */
.L_x_1767:
        /* <DEDUP_REMOVED lines=61> */
.L_x_1775:
[----:B------:R-:W-:Y:S05]  /*f950*/  BSYNC.RECONVERGENT B0 ;  /* 0x0000000000007941 */ /* 0x000fea0003800200 */
.L_x_1774:
[----:B-----5:R4:W-:Y:S02]  /*f960*/  STS.128 [R79+0x800], R4 ;  /* 0x000800044f007388 */ /* 0x0209e40000000c00 */
.L_x_1773:
[----:B------:R-:W-:Y:S05]  /*f970*/  BSYNC.RECONVERGENT B1 ;  /* 0x0000000000017941 */ /* 0x000fea0003800200 */
.L_x_1772:
        /* <DEDUP_REMOVED lines=61> */
.L_x_1779:
[----:B------:R-:W-:Y:S05]  /*fd50*/  BSYNC.RECONVERGENT B0 ;  /* 0x0000000000007941 */ /* 0x000fea0003800200 */
.L_x_1778:
[----:B-----5:R2:W-:Y:S02]  /*fd60*/  STS.128 [R79+0x1000], R4 ;  /* 0x001000044f007388 */ /* 0x0205e40000000c00 */
.L_x_1777:
[----:B------:R-:W-:Y:S05]  /*fd70*/  BSYNC.RECONVERGENT B1 ;  /* 0x0000000000017941 */ /* 0x000fea0003800200 */
.L_x_1776:
        /* <DEDUP_REMOVED lines=60> */
.L_x_1781:
[----:B------:R-:W-:Y:S05]  /*10140*/  BSYNC.RECONVERGENT B0 ;  /* 0x0000000000007941 */ /* 0x000fea0003800200 */
.L_x_1780:
[----:B-----5:R2:W-:Y:S01]  /*10150*/  STS.128 [R79+0x1800], R4 ;  /* 0x001800044f007388 */ /* 0x0205e20000000c00 */
[----:B------:R-:W-:Y:S05]  /*10160*/  BRA `(.L_x_1765) ;  /* 0x0000001800747947 */ /* 0x000fea0003800000 */
.L_x_1766:
[----:B------:R-:W2:Y:S04]  /*10170*/  LDL R2, [R1] ;  /* 0x0000000001027983 */ /* 0x000ea80000100800 */
[----:B------:R1:W5:Y:S02]  /*10180*/  LD.E R43, desc[UR6][R168.64+0xc0] ;  /* 0x0000c006a82b7980 */ /* 0x000364000c101900 */
[----:B-----5:R-:W-:Y:S01]  /*10190*/  IMAD.MOV R36, RZ, RZ, -R0 ;  /* 0x000000ffff247224 */ /* 0x020fe200078e0a00 */
        /* <DEDUP_REMOVED lines=101> */
.L_x_1786:
[----:B------:R-:W-:Y:S05]  /*107f0*/  BSYNC.RECONVERGENT B0 ;  /* 0x0000000000007941 */ /* 0x000fea0003800200 */
.L_x_1785:
[----:B-----5:R1:W-:Y:S01]  /*10800*/  STS.128 [R79], R4 ;  /* 0x000000044f007388 */ /* 0x0203e20000000c00 */
[----:B------:R-:W-:Y:S05]  /*10810*/  BRA `(.L_x_1783) ;  /* 0x0000000000047947 */ /* 0x000fea0003800000 */
.L_x_1784:
[----:B------:R2:W-:Y:S02]  /*10820*/  STS.128 [R79], RZ ;  /* 0x000000ff4f007388 */ /* 0x0005e40000000c00 */
.L_x_1783:
[----:B------:R-:W-:Y:S05]  /*10830*/  BSYNC.RECONVERGENT B1 ;  /* 0x0000000000017941 */ /* 0x000fea0003800200 */
.L_x_1782:
        /* <DEDUP_REMOVED lines=98> */
.L_x_1790:
[----:B------:R-:W-:Y:S05]  /*10e60*/  BSYNC.RECONVERGENT B0 ;  /* 0x0000000000007941 */ /* 0x000fea0003800200 */
.L_x_1789:
[----:B-----5:R4:W-:Y:S02]  /*10e70*/  STS.128 [R79+0x800], R4 ;  /* 0x000800044f007388 */ /* 0x0209e40000000c00 */
.L_x_1788:
[----:B------:R-:W-:Y:S05]  /*10e80*/  BSYNC.RECONVERGENT B1 ;  /* 0x0000000000017941 */ /* 0x000fea0003800200 */
.L_x_1787:
[----:B------:R-:W-:Y:S01]  /*10e90*/  IADD3 R40, PT, PT, R60, 0x20, RZ ;  /* 0x000000203c287810 */ /* 0x000fe20007ffe0ff */
[----:B------:R-:W-:Y:S03]  /*10ea0*/  BSSY.RECONVERGENT B1, `(.L_x_1791) ;  /* 0x0000063000017945 */ /* 0x000fe60003800200 */
[----:B------:R-:W-:-:S13]  /*10eb0*/  ISETP.GE.AND P0, PT, R40, R44, PT ;  /* 0x0000002c2800720c */ /* 0x000fda0003f06270 */
[----:B------:R-:W-:Y:S05]  /*10ec0*/  @P0 BRA `(.L_x_1792) ;  /* 0x0000000400800947 */ /* 0x000fea0003800000 */
[----:B------:R-:W-:-:S13]  /*10ed0*/  ISETP.GE.AND P0, PT, R12, R43, PT ;  /* 0x0000002b0c00720c */ /* 0x000fda0003f06270 */
        /* <DEDUP_REMOVED lines=93> */
.L_x_1794:
[----:B------:R-:W-:Y:S05]  /*114b0*/  BSYNC.RECONVERGENT B0 ;  /* 0x0000000000007941 */ /* 0x000fea0003800200 */
.L_x_1793:
[----:B-----5:R4:W-:Y:S02]  /*114c0*/  STS.128 [R79+0x1000], R4 ;  /* 0x001000044f007388 */ /* 0x0209e40000000c00 */
.L_x_1792:
[----:B------:R-:W-:Y:S05]  /*114d0*/  BSYNC.RECONVERGENT B1 ;  /* 0x0000000000017941 */ /* 0x000fea0003800200 */
.L_x_1791:
[----:B------:R-:W-:-:S04]  /*114e0*/  IADD3 R27, PT, PT, R60, 0x30, RZ ;  /* 0x000000303c1b7810 */ /* 0x000fc80007ffe0ff */
[----:B------:R-:W-:-:S13]  /*114f0*/  ISETP.GE.AND P0, PT, R27, R44, PT ;  /* 0x0000002c1b00720c */ /* 0x000fda0003f06270 */
[----:B------:R-:W-:Y:S05]  /*11500*/  @P0 BRA `(.L_x_1765) ;  /* 0x00000004008c0947 */ /* 0x000fea0003800000 */
[----:B------:R-:W-:-:S13]  /*11510*/  ISETP.GE.AND P0, PT, R12, R43, PT ;  /* 0x0000002b0c00720c */ /* 0x000fda0003f06270 */
        /* <DEDUP_REMOVED lines=96> */
.L_x_1796:
[----:B------:R-:W-:Y:S05]  /*11b20*/  BSYNC.RECONVERGENT B0 ;  /* 0x0000000000007941 */ /* 0x000fea0003800200 */
.L_x_1795:
[----:B-----5:R1:W-:Y:S02]  /*11b30*/  STS.128 [R79+0x1800], R4 ;  /* 0x001800044f007388 */ /* 0x0203e40000000c00 */
.L_x_1765:
[----:B------:R-:W-:Y:S05]  /*11b40*/  BSYNC.RECONVERGENT B2 ;  /* 0x0000000000027941 */ /* 0x000fea0003800200 */
.L_x_1756:
        /* <DEDUP_REMOVED lines=13> */
.L_x_1799:
[----:B------:R1:W-:Y:S02]  /*11c20*/  STS.128 [R79+0x2000], RZ ;  /* 0x002000ff4f007388 */ /* 0x0003e40000000c00 */
.L_x_1798:
[----:B------:R-:W-:Y:S05]  /*11c30*/  BSYNC.RECONVERGENT B0 ;  /* 0x0000000000007941 */ /* 0x000fea0003800200 */
.L_x_1797:
        /* <DEDUP_REMOVED lines=12> */
.L_x_1802:
[----:B------:R4:W-:Y:S02]  /*11d00*/  STS.128 [R79+0x2800], RZ ;  /* 0x002800ff4f007388 */ /* 0x0009e40000000c00 */
.L_x_1801:
[----:B------:R-:W-:Y:S05]  /*11d10*/  BSYNC.RECONVERGENT B0 ;  /* 0x0000000000007941 */ /* 0x000fea0003800200 */
.L_x_1800:
        /* <DEDUP_REMOVED lines=12> */
.L_x_1805:
[----:B------:R1:W-:Y:S02]  /*11de0*/  STS.128 [R79+0x3000], RZ ;  /* 0x003000ff4f007388 */ /* 0x0003e40000000c00 */
.L_x_1804:
[----:B------:R-:W-:Y:S05]  /*11df0*/  BSYNC.RECONVERGENT B0 ;  /* 0x0000000000007941 */ /* 0x000fea0003800200 */
.L_x_1803:
        /* <DEDUP_REMOVED lines=12> */
.L_x_1808:
[----:B------:R1:W-:Y:S02]  /*11ec0*/  STS.128 [R79+0x3800], RZ ;  /* 0x003800ff4f007388 */ /* 0x0003e40000000c00 */
.L_x_1807:
[----:B------:R-:W-:Y:S05]  /*11ed0*/  BSYNC.RECONVERGENT B0 ;  /* 0x0000000000007941 */ /* 0x000fea0003800200 */
.L_x_1806:
        /* <DEDUP_REMOVED lines=16> */
.L_x_1811:
[----:B------:R1:W-:Y:S02]  /*11fe0*/  STS.128 [R79+0x4000], RZ ;  /* 0x004000ff4f007388 */ /* 0x0003e40000000c00 */
.L_x_1810:
[----:B------:R-:W-:Y:S05]  /*11ff0*/  BSYNC.RECONVERGENT B0 ;  /* 0x0000000000007941 */ /* 0x000fea0003800200 */
.L_x_1809:
        /* <DEDUP_REMOVED lines=13> */
.L_x_1814:
[----:B------:R1:W-:Y:S02]  /*120d0*/  STS.128 [R79+0x4800], RZ ;  /* 0x004800ff4f007388 */ /* 0x0003e40000000c00 */
.L_x_1813:
[----:B------:R-:W-:Y:S05]  /*120e0*/  BSYNC.RECONVERGENT B0 ;  /* 0x0000000000007941 */ /* 0x000fea0003800200 */
.L_x_1812:
        /* <DEDUP_REMOVED lines=16> */
.L_x_1817:
[----:B------:R1:W-:Y:S02]  /*121f0*/  STS.128 [R79+0x5000], RZ ;  /* 0x005000ff4f007388 */ /* 0x0003e40000000c00 */
.L_x_1816:
[----:B------:R-:W-:Y:S05]  /*12200*/  BSYNC.RECONVERGENT B0 ;  /* 0x0000000000007941 */ /* 0x000fea0003800200 */
.L_x_1815:
        /* <DEDUP_REMOVED lines=16> */
.L_x_1820:
[----:B------:R1:W-:Y:S02]  /*12310*/  STS.128 [R79+0x5800], RZ ;  /* 0x005800ff4f007388 */ /* 0x0003e40000000c00 */
.L_x_1819:
[----:B------:R-:W-:Y:S05]  /*12320*/  BSYNC.RECONVERGENT B0 ;  /* 0x0000000000007941 */ /* 0x000fea0003800200 */
.L_x_1818:
        /* <DEDUP_REMOVED lines=16> */
.L_x_1823:
[----:B------:R2:W-:Y:S02]  /*12430*/  STS.128 [R79+0x6000], RZ ;  /* 0x006000ff4f007388 */ /* 0x0005e40000000c00 */
.L_x_1822:
[----:B------:R-:W-:Y:S05]  /*12440*/  BSYNC.RECONVERGENT B0 ;  /* 0x0000000000007941 */ /* 0x000fea0003800200 */
.L_x_1821:
        /* <DEDUP_REMOVED lines=13> */
.L_x_1826:
[----:B------:R1:W-:Y:S02]  /*12520*/  STS.128 [R79+0x6800], RZ ;  /* 0x006800ff4f007388 */ /* 0x0003e40000000c00 */
.L_x_1825:
[----:B------:R-:W-:Y:S05]  /*12530*/  BSYNC.RECONVERGENT B0 ;  /* 0x0000000000007941 */ /* 0x000fea0003800200 */
.L_x_1824:
        /* <DEDUP_REMOVED lines=16> */
.L_x_1829:
[----:B------:R1:W-:Y:S02]  /*12640*/  STS.128 [R79+0x7000], RZ ;  /* 0x007000ff4f007388 */ /* 0x0003e40000000c00 */
.L_x_1828:
[----:B------:R-:W-:Y:S05]  /*12650*/  BSYNC.RECONVERGENT B0 ;  /* 0x0000000000007941 */ /* 0x000fea0003800200 */
.L_x_1827:
        /* <DEDUP_REMOVED lines=16> */
.L_x_1832:
[----:B------:R1:W-:Y:S02]  /*12760*/  STS.128 [R79+0x7800], RZ ;  /* 0x007800ff4f007388 */ /* 0x0003e40000000c00 */
.L_x_1831:
[----:B------:R-:W-:Y:S05]  /*12770*/  BSYNC.RECONVERGENT B0 ;  /* 0x0000000000007941 */ /* 0x000fea0003800200 */
.L_x_1830:
        /* <DEDUP_REMOVED lines=16> */
.L_x_1835:
[----:B------:R1:W-:Y:S02]  /*12880*/  STS.128 [R79+0x8000], RZ ;  /* 0x008000ff4f007388 */ /* 0x0003e40000000c00 */
.L_x_1834:
[----:B------:R-:W-:Y:S05]  /*12890*/  BSYNC.RECONVERGENT B0 ;  /* 0x0000000000007941 */ /* 0x000fea0003800200 */
.L_x_1833:
        /* <DEDUP_REMOVED lines=16> */
.L_x_1838:
[----:B------:R1:W-:Y:S02]  /*129a0*/  STS.128 [R79+0x8800], RZ ;  /* 0x008800ff4f007388 */ /* 0x0003e40000000c00 */
.L_x_1837:
[----:B------:R-:W-:Y:S05]  /*129b0*/  BSYNC.RECONVERGENT B0 ;  /* 0x0000000000007941 */ /* 0x000fea0003800200 */
.L_x_1836:
        /* <DEDUP_REMOVED lines=16> */
.L_x_1841:
[----:B------:R1:W-:Y:S02]  /*12ac0*/  STS.128 [R79+0x9000], RZ ;  /* 0x009000ff4f007388 */ /* 0x0003e40000000c00 */
.L_x_1840:
[----:B------:R-:W-:Y:S05]  /*12ad0*/  BSYNC.RECONVERGENT B0 ;  /* 0x0000000000007941 */ /* 0x000fea0003800200 */
.L_x_1839:
        /* <DEDUP_REMOVED lines=14> */
.L_x_1844:
[----:B------:R1:W-:Y:S02]  /*12bc0*/  STS.128 [R79+0x9800], RZ ;  /* 0x009800ff4f007388 */ /* 0x0003e40000000c00 */
.L_x_1843:
[----:B------:R-:W-:Y:S05]  /*12bd0*/  BSYNC.RECONVERGENT B0 ;  /* 0x0000000000007941 */ /* 0x000fea0003800200 */
.L_x_1842:
        /* <DEDUP_REMOVED lines=14> */
.L_x_1847:
[----:B------:R1:W-:Y:S01]  /*12cc0*/  STS.128 [R79+0xa000], RZ ;  /* 0x00a000ff4f007388 */ /* 0x0003e20000000c00 */
[----:B------:R-:W-:Y:S05]  /*12cd0*/  BRA `(.L_x_1848) ;  /* 0x0000000000047947 */ /* 0x000fea0003800000 */
.L_x_1846:
[----:B------:R1:W-:Y:S02]  /*12ce0*/  STS.128 [R79+0xa000], RZ ;  /* 0x00a000ff4f007388 */ /* 0x0003e40000000c00 */
.L_x_1848:
[----:B------:R-:W-:Y:S05]  /*12cf0*/  BSYNC.RECONVERGENT B0 ;  /* 0x0000000000007941 */ /* 0x000fea0003800200 */
.L_x_1845:
        /* <DEDUP_REMOVED lines=13> */
.L_x_1851:
[----:B------:R1:W-:Y:S02]  /*12dd0*/  STS.128 [R79+0xa800], RZ ;  /* 0x00a800ff4f007388 */ /* 0x0003e40000000c00 */
.L_x_1850:
[----:B------:R-:W-:Y:S05]  /*12de0*/  BSYNC.RECONVERGENT B0 ;  /* 0x0000000000007941 */ /* 0x000fea0003800200 */
.L_x_1849:
        /* <DEDUP_REMOVED lines=13> */
.L_x_1854:
[----:B------:R1:W-:Y:S02]  /*12ec0*/  STS.128 [R79+0xb000], RZ ;  /* 0x00b000ff4f007388 */ /* 0x0003e40000000c00 */
.L_x_1853:
[----:B------:R-:W-:Y:S05]  /*12ed0*/  BSYNC.RECONVERGENT B0 ;  /* 0x0000000000007941 */ /* 0x000fea0003800200 */
.L_x_1852:
        /* <DEDUP_REMOVED lines=13> */
.L_x_1857:
[----:B------:R1:W-:Y:S02]  /*12fb0*/  STS.128 [R79+0xb800], RZ ;  /* 0x00b800ff4f007388 */ /* 0x0003e40000000c00 */
.L_x_1856:
[----:B------:R-:W-:Y:S05]  /*12fc0*/  BSYNC.RECONVERGENT B0 ;  /* 0x0000000000007941 */ /* 0x000fea0003800200 */
.L_x_1855:
        /* <DEDUP_REMOVED lines=16> */
.L_x_1860:
[----:B------:R1:W-:Y:S02]  /*130d0*/  STS.128 [R79+0xc000], RZ ;  /* 0x00c000ff4f007388 */ /* 0x0003e40000000c00 */
.L_x_1859:
[----:B------:R-:W-:Y:S05]  /*130e0*/  BSYNC.RECONVERGENT B0 ;  /* 0x0000000000007941 */ /* 0x000fea0003800200 */
.L_x_1858:
        /* <DEDUP_REMOVED lines=13> */
.L_x_1863:
[----:B------:R1:W-:Y:S02]  /*131c0*/  STS.128 [R79+0xc800], RZ ;  /* 0x00c800ff4f007388 */ /* 0x0003e40000000c00 */
.L_x_1862:
[----:B------:R-:W-:Y:S05]  /*131d0*/  BSYNC.RECONVERGENT B0 ;  /* 0x0000000000007941 */ /* 0x000fea0003800200 */
.L_x_1861:
        /* <DEDUP_REMOVED lines=16> */
.L_x_1866:
[----:B------:R1:W-:Y:S02]  /*132e0*/  STS.128 [R79+0xd000], RZ ;  /* 0x00d000ff4f007388 */ /* 0x0003e40000000c00 */
.L_x_1865:
[----:B------:R-:W-:Y:S05]  /*132f0*/  BSYNC.RECONVERGENT B0 ;  /* 0x0000000000007941 */ /* 0x000fea0003800200 */
.L_x_1864:
        /* <DEDUP_REMOVED lines=16> */
.L_x_1869:
[----:B------:R1:W-:Y:S02]  /*13400*/  STS.128 [R79+0xd800], RZ ;  /* 0x00d800ff4f007388 */ /* 0x0003e40000000c00 */
.L_x_1868:
[----:B------:R-:W-:Y:S05]  /*13410*/  BSYNC.RECONVERGENT B0 ;  /* 0x0000000000007941 */ /* 0x000fea0003800200 */
.L_x_1867:
        /* <DEDUP_REMOVED lines=16> */
.L_x_1872:
[----:B------:R1:W-:Y:S02]  /*13520*/  STS.128 [R79+0xe000], RZ ;  /* 0x00e000ff4f007388 */ /* 0x0003e40000000c00 */
.L_x_1871:
[----:B------:R-:W-:Y:S05]  /*13530*/  BSYNC.RECONVERGENT B0 ;  /* 0x0000000000007941 */ /* 0x000fea0003800200 */
.L_x_1870:
        /* <DEDUP_REMOVED lines=13> */
.L_x_1875:
[----:B------:R1:W-:Y:S02]  /*13610*/  STS.128 [R79+0xe800], RZ ;  /* 0x00e800ff4f007388 */ /* 0x0003e40000000c00 */
.L_x_1874:
[----:B------:R-:W-:Y:S05]  /*13620*/  BSYNC.RECONVERGENT B0 ;  /* 0x0000000000007941 */ /* 0x000fea0003800200 */
.L_x_1873:
        /* <DEDUP_REMOVED lines=16> */
.L_x_1878:
[----:B------:R1:W-:Y:S02]  /*13730*/  STS.128 [R79+0xf000], RZ ;  /* 0x00f000ff4f007388 */ /* 0x0003e40000000c00 */
.L_x_1877:
[----:B------:R-:W-:Y:S05]  /*13740*/  BSYNC.RECONVERGENT B0 ;  /* 0x0000000000007941 */ /* 0x000fea0003800200 */
.L_x_1876:
        /* <DEDUP_REMOVED lines=16> */
.L_x_1881:
[----:B------:R1:W-:Y:S02]  /*13850*/  STS.128 [R79+0xf800], RZ ;  /* 0x00f800ff4f007388 */ /* 0x0003e40000000c00 */
.L_x_1880:
[----:B------:R-:W-:Y:S05]  /*13860*/  BSYNC.RECONVERGENT B0 ;  /* 0x0000000000007941 */ /* 0x000fea0003800200 */
.L_x_1879:
        /* <DEDUP_REMOVED lines=16> */
.L_x_1884:
[----:B------:R1:W-:Y:S02]  /*13970*/  STS.128 [R79+0x10000], RZ ;  /* 0x010000ff4f007388 */ /* 0x0003e40000000c00 */
.L_x_1883:
[----:B------:R-:W-:Y:S05]  /*13980*/  BSYNC.RECONVERGENT B0 ;  /* 0x0000000000007941 */ /* 0x000fea0003800200 */
.L_x_1882:
        /* <DEDUP_REMOVED lines=16> */
.L_x_1887:
[----:B------:R1:W-:Y:S02]  /*13a90*/  STS.128 [R79+0x10800], RZ ;  /* 0x010800ff4f007388 */ /* 0x0003e40000000c00 */
.L_x_1886:
[----:B------:R-:W-:Y:S05]  /*13aa0*/  BSYNC.RECONVERGENT B0 ;  /* 0x0000000000007941 */ /* 0x000fea0003800200 */
.L_x_1885:
        /* <DEDUP_REMOVED lines=16> */
.L_x_1890:
[----:B------:R1:W-:Y:S02]  /*13bb0*/  STS.128 [R79+0x11000], RZ ;  /* 0x011000ff4f007388 */ /* 0x0003e40000000c00 */
.L_x_1889:
[----:B------:R-:W-:Y:S05]  /*13bc0*/  BSYNC.RECONVERGENT B0 ;  /* 0x0000000000007941 */ /* 0x000fea0003800200 */
.L_x_1888:
        /* <DEDUP_REMOVED lines=14> */
.L_x_1893:
[----:B------:R1:W-:Y:S02]  /*13cb0*/  STS.128 [R79+0x11800], RZ ;  /* 0x011800ff4f007388 */ /* 0x0003e40000000c00 */
.L_x_1892:
[----:B------:R-:W-:Y:S05]  /*13cc0*/  BSYNC.RECONVERGENT B0 ;  /* 0x0000000000007941 */ /* 0x000fea0003800200 */
.L_x_1891:
[----:B------:R-:W2:Y:S01]  /*13cd0*/  S2R R231, SR_TID.X ;  /* 0x0000000000e77919 */ /* 0x000ea20000002100 */
[----:B------:R-:W3:Y:S01]  /*13ce0*/  S2UR UR8, SR_CgaCtaId ;  /* 0x00000000000879c3 */ /* 0x000ee20000008800 */
[----:B------:R-:W-:Y:S01]  /*13cf0*/  UMOV UR4, 0x400 ;  /* 0x0000040000047882 */ /* 0x000fe20000000000 */
[----:B------:R-:W-:Y:S01]  /*13d00*/  IMAD.MOV.U32 R93, RZ, RZ, 0x20 ;  /* 0x00000020ff5d7424 */ /* 0x000fe200078e00ff */
[----:B------:R-:W0:Y:S01]  /*13d10*/  LDGDEPBAR ;  /* 0x00000000000079af */ /* 0x000e220000000000 */
[----:B------:R-:W-:Y:S01]  /*13d20*/  IMAD.MOV.U32 R170, RZ, RZ, 0x40 ;  /* 0x00000040ffaa7424 */ /* 0x000fe200078e00ff */
[----:B------:R-:W-:Y:S01]  /*13d30*/  BSSY.RECONVERGENT B1, `(.L_x_1894) ;  /* 0x00002c7000017945 */ /* 0x000fe20003800200 */
        /* <DEDUP_REMOVED lines=9> */
[--C-:B------:R-:W-:Y:S02]  /*13dd0*/  LOP3.LUT R3, R3, 0x1c0, R239.reuse, 0xf8, !PT ;  /* 0x000001c003037812 */ /* 0x100fe400078ef8ef */
[----:B------:R-:W-:Y:S02]  /*13de0*/  LOP3.LUT R2, R229, 0x200, R239, 0xf8, !PT ;  /* 0x00000200e5027812 */ /* 0x000fe400078ef8ef */
[--C-:B------:R-:W-:Y:S02]  /*13df0*/  LOP3.LUT R230, R0, 0x38, R240.reuse, 0x78, !PT ;  /* 0x0000003800e67812 */ /* 0x100fe400078e78f0 */
[----:B------:R-:W-:Y:S02]  /*13e00*/  LOP3.LUT R4, R239, 0x400, RZ, 0xc0, !PT ;  /* 0x00000400ef047812 */ /* 0x000fe400078ec0ff */
[----:B------:R-:W-:-:S02]  /*13e10*/  LOP3.LUT R0, R3, 0x38, R240, 0x78, !PT ;  /* 0x0000003803007812 */ /* 0x000fc400078e78f0 */
[----:B------:R-:W-:Y:S02]  /*13e20*/  LOP3.LUT R2, R2, R230, RZ, 0xfc, !PT ;  /* 0x000000e602027212 */ /* 0x000fe400078efcff */
[----:B------:R-:W-:Y:S01]  /*13e30*/  R2P PR, R231, 0x6 ;  /* 0x00000006e7007804 */ /* 0x000fe20000000000 */
[----:B------:R-:W-:Y:S01]  /*13e40*/  IMAD R0, R0, 0x2, R4 ;  /* 0x0000000200007824 */ /* 0x000fe200078e0204 */
[----:B------:R-:W-:Y:S02]  /*13e50*/  LEA R3, R2, UR8, 0x1 ;  /* 0x0000000802037c11 */ /* 0x000fe4000f8e08ff */
[----:B------:R-:W-:Y:S01]  /*13e60*/  LOP3.LUT R239, R239, 0x200, RZ, 0xc0, !PT ;  /* 0x00000200efef7812 */ /* 0x000fe200078ec0ff */
[----:B------:R-:W-:Y:S01]  /*13e70*/  VIADD R52, R0, UR8 ;  /* 0x0000000800347c36 */ /* 0x000fe20008000000 */
[----:B------:R-:W-:Y:S01]  /*13e80*/  LDSM.16.M88.4 R24, [R0+UR8+0x3000] ;  /* 0x003000080018783b */ /* 0x000fe20008000200 */
[----:B------:R-:W-:Y:S02]  /*13e90*/  SEL R93, R93, 0xffffffe0, !P1 ;  /* 0xffffffe05d5d7807 */ /* 0x000fe40004800000 */
[----:B------:R-:W-:Y:S01]  /*13ea0*/  SEL R170, R170, 0xffffffc0, !P2 ;  /* 0xffffffc0aaaa7807 */ /* 0x000fe20005000000 */
[----:B------:R-:W1:Y:S02]  /*13eb0*/  LDSM.16.M88.4 R4, [R3] ;  /* 0x000000000304783b */ /* 0x000e640000000200 */
[----:B------:R-:W-:-:S02]  /*13ec0*/  IMAD.IADD R2, R52, 0x1, R93 ;  /* 0x0000000134027824 */ /* 0x000fc400078e025d */
[----:B------:R-:W2:Y:S04]  /*13ed0*/  LDSM.16.M88.4 R28, [R0+UR8+0x2800] ;  /* 0x00280008001c783b */ /* 0x000ea80008000200 */
[----:B------:R-:W3:Y:S04]  /*13ee0*/  LDSM.16.M88.4 R20, [R0+UR8+0x3800] ;  /* 0x003800080014783b */ /* 0x000ee80008000200 */
[----:B------:R-:W4:Y:S04]  /*13ef0*/  LDSM.16.M88.4 R32, [R0+UR8+0x2000] ;  /* 0x002000080020783b */ /* 0x000f280008000200 */
[----:B------:R-:W4:Y:S04]  /*13f00*/  LDSM.16.M88.4 R16, [R0+UR8+0x4000] ;  /* 0x004000080010783b */ /* 0x000f280008000200 */
[----:B------:R-:W4:Y:S04]  /*13f10*/  LDSM.16.M88.4 R8, [R0+UR8+0x5000] ;  /* 0x005000080008783b */ /* 0x000f280008000200 */
[----:B------:R-:W4:Y:S04]  /*13f20*/  LDSM.16.M88.4 R12, [R0+UR8+0x4800] ;  /* 0x00480008000c783b */ /* 0x000f280008000200 */
[----:B------:R-:W-:Y:S04]  /*13f30*/  LDSM.16.M88.4 R44, [R0+UR8+0x5800] ;  /* 0x00580008002c783b */ /* 0x000fe80008000200 */
[----:B------:R-:W-:Y:S04]  /*13f40*/  LDSM.16.M88.4 R40, [R0+UR8+0x6000] ;  /* 0x006000080028783b */ /* 0x000fe80008000200 */
[----:B-----5:R-:W-:Y:S01]  /*13f50*/  LDSM.16.M88.4 R36, [R0+UR8+0x6800] ;  /* 0x006800080024783b */ /* 0x020fe20008000200 */
[C---:B-1----:R-:W-:Y:S03]  /*13f60*/  HMMA.16816.F32 R156, R4.reuse, R24, RZ ;  /* 0x00000018049c723c */ /* 0x042fe600000018ff */
[----:B------:R-:W-:Y:S05]  /*13f70*/  LDSM.16.M88.4 R48, [R2+0x2800] ;  /* 0x002800000230783b */ /* 0x000fea0000000200 */
[C---:B------:R-:W-:Y:S01]  /*13f80*/  HMMA.16816.F32 R144, R4.reuse, R26, RZ ;  /* 0x0000001a0490723c */ /* 0x040fe200000018ff */
[----:B------:R-:W1:Y:S07]  /*13f90*/  LDSM.16.M88.4 R24, [R0+UR8+0x8000] ;  /* 0x008000080018783b */ /* 0x000e6e0008000200 */
[C---:B--2---:R-:W-:Y:S08]  /*13fa0*/  HMMA.16816.F32 R96, R4.reuse, R28, RZ ;  /* 0x0000001c0460723c */ /* 0x044ff000000018ff */
[C---:B------:R-:W-:Y:S01]  /*13fb0*/  HMMA.16816.F32 R148, R4.reuse, R30, RZ ;  /* 0x0000001e0494723c */ /* 0x040fe200000018ff */
[----:B------:R-:W2:Y:S07]  /*13fc0*/  LDSM.16.M88.4 R28, [R0+UR8+0x7800] ;  /* 0x00780008001c783b */ /* 0x000eae0008000200 */
[C---:B---3--:R-:W-:Y:S08]  /*13fd0*/  HMMA.16816.F32 R152, R4.reuse, R20, RZ ;  /* 0x000000140498723c */ /* 0x048ff000000018ff */
[C---:B------:R-:W-:Y:S01]  /*13fe0*/  HMMA.16816.F32 R140, R4.reuse, R22, RZ ;  /* 0x00000016048c723c */ /* 0x040fe200000018ff */
[----:B------:R-:W3:Y:S07]  /*13ff0*/  LDSM.16.M88.4 R20, [R0+UR8+0x8800] ;  /* 0x008800080014783b */ /* 0x000eee0008000200 */
[C---:B----4-:R-:W-:Y:S08]  /*14000*/  HMMA.16816.F32 R100, R4.reuse, R32, RZ ;  /* 0x000000200464723c */ /* 0x050ff000000018ff */
[C---:B------:R-:W-:Y:S01]  /*14010*/  HMMA.16816.F32 R108, R4.reuse, R34, RZ ;  /* 0x00000022046c723c */ /* 0x040fe200000018ff */
[----:B------:R-:W4:Y:S07]  /*14020*/  LDSM.16.M88.4 R32, [R0+UR8+0x7000] ;  /* 0x007000080020783b */ /* 0x000f2e0008000200 */
[C---:B------:R-:W-:Y:S08]  /*14030*/  HMMA.16816.F32 R136, R4.reuse, R16, RZ ;  /* 0x000000100488723c */ /* 0x040ff000000018ff */
[C---:B------:R-:W-:Y:S01]  /*14040*/  HMMA.16816.F32 R132, R4.reuse, R18, RZ ;  /* 0x000000120484723c */ /* 0x040fe200000018ff */
[----:B------:R-:W4:Y:S07]  /*14050*/  LDSM.16.M88.4 R16, [R0+UR8+0x9000] ;  /* 0x009000080010783b */ /* 0x000f2e0008000200 */
[C---:B------:R-:W-:Y:S08]  /*14060*/  HMMA.16816.F32 R124, R4.reuse, R8, RZ ;  /* 0x00000008047c723c */ /* 0x040ff000000018ff */
[C---:B------:R-:W-:Y:S01]  /*14070*/  HMMA.16816.F32 R116, R4.reuse, R10, RZ ;  /* 0x0000000a0474723c */ /* 0x040fe200000018ff */
[----:B------:R1:W4:Y:S07]  /*14080*/  LDSM.16.M88.4 R8, [R0+UR8+0x9800] ;  /* 0x009800080008783b */ /* 0x00032e0008000200 */
[C---:B------:R-:W-:Y:S08]  /*14090*/  HMMA.16816.F32 R128, R4.reuse, R12, RZ ;  /* 0x0000000c0480723c */ /* 0x040ff000000018ff */
[----:B------:R-:W-:Y:S01]  /*140a0*/  HMMA.16816.F32 R120, R4, R14, RZ ;  /* 0x0000000e0478723c */ /* 0x000fe200000018ff */
[----:B-1----:R-:W-:-:S07]  /*140b0*/  IMAD.IADD R0, R3, 0x1, R93 ;  /* 0x0000000103007824 */ /* 0x002fce00078e025d */
[C---:B------:R-:W-:Y:S01]  /*140c0*/  HMMA.16816.F32 R76, R4.reuse, R24, RZ ;  /* 0x00000018044c723c */ /* 0x040fe200000018ff */
[--C-:B------:R-:W-:Y:S01]  /*140d0*/  IMAD.IADD R3, R3, 0x1, R170.reuse ;  /* 0x0000000103037824 */ /* 0x100fe200078e02aa */
[----:B------:R1:W-:Y:S06]  /*140e0*/  LDSM.16.M88.4 R12, [R0] ;  /* 0x00000000000c783b */ /* 0x0003ec0000000200 */
[C---:B------:R-:W-:Y:S01]  /*140f0*/  HMMA.16816.F32 R160, R4.reuse, R26, RZ ;  /* 0x0000001a04a0723c */ /* 0x040fe200000018ff */
[----:B------:R-:W4:Y:S07]  /*14100*/  LDSM.16.M88.4 R24, [R2+0x4800] ;  /* 0x004800000218783b */ /* 0x000f2e0000000200 */
[C---:B------:R-:W-:Y:S08]  /*14110*/  HMMA.16816.F32 R112, R4.reuse, R44, RZ ;  /* 0x0000002c0470723c */ /* 0x040ff000000018ff */
[----:B------:R-:W-:Y:S01]  /*14120*/  HMMA.16816.F32 R104, R4, R46, RZ ;  /* 0x0000002e0468723c */ /* 0x000fe200000018ff */
[----:B------:R-:W4:Y:S01]  /*14130*/  LDSM.16.M88.4 R44, [R2+0x2000] ;  /* 0x00200000022c783b */ /* 0x000f220000000200 */
[----:B-1----:R-:W-:-:S06]  /*14140*/  IMAD.IADD R0, R52, 0x1, R170 ;  /* 0x0000000134007824 */ /* 0x002fcc00078e02aa */
[C---:B--2---:R-:W-:Y:S08]  /*14150*/  HMMA.16816.F32 R56, R4.reuse, R28, RZ ;  /* 0x0000001c0438723c */ /* 0x044ff000000018ff */
[C---:B------:R-:W-:Y:S01]  /*14160*/  HMMA.16816.F32 R64, R4.reuse, R30, RZ ;  /* 0x0000001e0440723c */ /* 0x040fe200000018ff */
[----:B------:R-:W1:Y:S07]  /*14170*/  LDSM.16.M88.4 R28, [R2+0x4000] ;  /* 0x00400000021c783b */ /* 0x000e6e0000000200 */
[C---:B---3--:R-:W-:Y:S08]  /*14180*/  HMMA.16816.F32 R164, R4.reuse, R20, RZ ;  /* 0x0000001404a4723c */ /* 0x048ff000000018ff */
[C---:B------:R-:W-:Y:S01]  /*14190*/  HMMA.16816.F32 R172, R4.reuse, R22, RZ ;  /* 0x0000001604ac723c */ /* 0x040fe200000018ff */
[----:B------:R-:W2:Y:S07]  /*141a0*/  LDSM.16.M88.4 R20, [R2+0x5000] ;  /* 0x005000000214783b */ /* 0x000eae0000000200 */
[C---:B----4-:R-:W-:Y:S08]  /*141b0*/  HMMA.16816.F32 R60, R4.reuse, R32, RZ ;  /* 0x00000020043c723c */ /* 0x050ff000000018ff */
        /* <DEDUP_REMOVED lines=13> */
[----:B------:R-:W4:Y:S04]  /*14290*/  LDSM.16.M88.4 R4, [R2+0x6800] ;  /* 0x006800000204783b */ /* 0x000f280000000200 */
[----:B------:R-:W-:Y:S03]  /*142a0*/  LDSM.16.M88.4 R8, [R2+0x6000] ;  /* 0x006000000208783b */ /* 0x000fe60000000200 */
[C---:B------:R-:W-:Y:S08]  /*142b0*/  HMMA.16816.F32 R224, R12.reuse, R24, R128 ;  /* 0x000000180ce0723c */ /* 0x040ff00000001880 */
[C---:B------:R-:W-:Y:S01]  /*142c0*/  HMMA.16816.F32 R196, R12.reuse, R26, R120 ;  /* 0x0000001a0cc4723c */ /* 0x040fe20000001878 */
[----:B------:R-:W4:Y:S07]  /*142d0*/  LDSM.16.M88.4 R24, [R2+0x8000] ;  /* 0x008000000218783b */ /* 0x000f2e0000000200 */
[C---:B------:R-:W-:Y:S08]  /*142e0*/  HMMA.16816.F32 R184, R12.reuse, R44, R100 ;  /* 0x0000002c0cb8723c */ /* 0x040ff00000001864 */
[C---:B------:R-:W-:Y:S08]  /*142f0*/  HMMA.16816.F32 R44, R12.reuse, R46, R108 ;  /* 0x0000002e0c2c723c */ /* 0x040ff0000000186c */
[----:B------:R-:W-:Y:S01]  /*14300*/  HMMA.16816.F32 R108, R12, R50, R148 ;  /* 0x000000320c6c723c */ /* 0x000fe20000001894 */
[----:B------:R-:W-:-:S02]  /*14310*/  IMAD.MOV.U32 R51, RZ, RZ, R196 ;  /* 0x000000ffff337224 */ /* 0x000fc400078e00c4 */
[----:B------:R-:W-:-:S05]  /*14320*/  IMAD.MOV.U32 R50, RZ, RZ, R197 ;  /* 0x000000ffff327224 */ /* 0x000fca00078e00c5 */
[C---:B-1----:R-:W-:Y:S08]  /*14330*/  HMMA.16816.F32 R148, R12.reuse, R28, R136 ;  /* 0x0000001c0c94723c */ /* 0x042ff00000001888 */
[C---:B------:R-:W-:Y:S08]  /*14340*/  HMMA.16816.F32 R200, R12.reuse, R30, R132 ;  /* 0x0000001e0cc8723c */ /* 0x040ff00000001884 */
[C---:B--2---:R-:W-:Y:S08]  /*14350*/  HMMA.16816.F32 R28, R12.reuse, R20, R124 ;  /* 0x000000140c1c723c */ /* 0x044ff0000000187c */
[C---:B------:R-:W-:Y:S08]  /*14360*/  HMMA.16816.F32 R20, R12.reuse, R22, R116 ;  /* 0x000000160c14723c */ /* 0x040ff00000001874 */
[----:B------:R-:W-:Y:S01]  /*14370*/  HMMA.16816.F32 R96, R12, R48, R96 ;  /* 0x000000300c60723c */ /* 0x000fe20000001860 */
[----:B------:R-:W-:-:S02]  /*14380*/  IMAD.MOV.U32 R49, RZ, RZ, R198 ;  /* 0x000000ffff317224 */ /* 0x000fc400078e00c6 */
[----:B------:R-:W-:Y:S02]  /*14390*/  IMAD.MOV.U32 R48, RZ, RZ, R199 ;  /* 0x000000ffff307224 */ /* 0x000fe400078e00c7 */
[----:B------:R-:W-:Y:S02]  /*143a0*/  IMAD.MOV.U32 R94, RZ, RZ, R28 ;  /* 0x000000ffff5e7224 */ /* 0x000fe400078e001c */
[----:B------:R-:W-:Y:S01]  /*143b0*/  IMAD.MOV.U32 R55, RZ, RZ, R29 ;  /* 0x000000ffff377224 */ /* 0x000fe200078e001d */
[----:B---3--:R-:W-:Y:S01]  /*143c0*/  HMMA.16816.F32 R152, R12, R32, R152 ;  /* 0x000000200c98723c */ /* 0x008fe20000001898 */
[----:B------:R-:W-:Y:S02]  /*143d0*/  IMAD.MOV.U32 R54, RZ, RZ, R30 ;  /* 0x000000ffff367224 */ /* 0x000fe400078e001e */
[----:B------:R-:W-:Y:S02]  /*143e0*/  IMAD.MOV.U32 R33, RZ, RZ, R22 ;  /* 0x000000ffff217224 */ /* 0x000fe400078e0016 */
[----:B------:R-:W-:-:S02]  /*143f0*/  IMAD.MOV.U32 R32, RZ, RZ, R23 ;  /* 0x000000ffff207224 */ /* 0x000fc400078e0017 */
[----:B------:R-:W-:Y:S01]  /*14400*/  IMAD.MOV.U32 R53, RZ, RZ, R31 ;  /* 0x000000ffff357224 */ /* 0x000fe200078e001f */
[----:B------:R-:W-:Y:S01]  /*14410*/  HMMA.16816.F32 R140, R12, R34, R140 ;  /* 0x000000220c8c723c */ /* 0x000fe2000000188c */
[----:B------:R-:W-:Y:S01]  /*14420*/  IMAD.MOV.U32 R35, RZ, RZ, R20 ;  /* 0x000000ffff237224 */ /* 0x000fe200078e0014 */
[----:B------:R-:W-:Y:S01]  /*14430*/  LDSM.16.M88.4 R28, [R2+0x9800] ;  /* 0x00980000021c783b */ /* 0x000fe20000000200 */
[----:B------:R-:W-:-:S03]  /*14440*/  IMAD.MOV.U32 R34, RZ, RZ, R21 ;  /* 0x000000ffff227224 */ /* 0x000fc600078e0015 */
[----:B------:R-:W-:Y:S02]  /*14450*/  LDSM.16.M88.4 R20, [R2+0x9000] ;  /* 0x009000000214783b */ /* 0x000fe40000000200 */
[C---:B----4-:R-:W-:Y:S08]  /*14460*/  HMMA.16816.F32 R204, R12.reuse, R4, R80 ;  /* 0x000000040ccc723c */ /* 0x050ff00000001850 */
[C---:B------:R-:W-:Y:S01]  /*14470*/  HMMA.16816.F32 R196, R12.reuse, R6, R72 ;  /* 0x000000060cc4723c */ /* 0x040fe20000001848 */
[----:B------:R-:W1:Y:S07]  /*14480*/  LDSM.16.M88.4 R4, [R2+0x8800] ;  /* 0x008800000204783b */ /* 0x000e6e0000000200 */
[----:B------:R-:W-:Y:S01]  /*14490*/  HMMA.16816.F32 R100, R12, R26, R160 ;  /* 0x0000001a0c64723c */ /* 0x000fe200000018a0 */
[----:B------:R-:W-:-:S02]  /*144a0*/  IMAD.MOV.U32 R160, RZ, RZ, R35 ;  /* 0x000000ffffa07224 */ /* 0x000fc400078e0023 */
[----:B------:R-:W-:Y:S02]  /*144b0*/  IMAD.MOV.U32 R161, RZ, RZ, R34 ;  /* 0x000000ffffa17224 */ /* 0x000fe400078e0022 */
[----:B------:R-:W-:Y:S02]  /*144c0*/  IMAD.MOV.U32 R162, RZ, RZ, R33 ;  /* 0x000000ffffa27224 */ /* 0x000fe400078e0021 */
[----:B------:R-:W-:Y:S01]  /*144d0*/  IMAD.MOV.U32 R163, RZ, RZ, R32 ;  /* 0x000000ffffa37224 */ /* 0x000fe200078e0020 */
[C---:B------:R-:W-:Y:S01]  /*144e0*/  HMMA.16816.F32 R212, R12.reuse, R8, R88 ;  /* 0x000000080cd4723c */ /* 0x040fe20000001858 */
[----:B------:R-:W-:Y:S07]  /*144f0*/  LDSM.16.M88.4 R32, [R0+0x2800] ;  /* 0x002800000020783b */ /* 0x000fee0000000200 */
[C---:B------:R-:W-:Y:S01]  /*14500*/  HMMA.16816.F32 R208, R12.reuse, R10, R84 ;  /* 0x0000000a0cd0723c */ /* 0x040fe20000001854 */
[----:B------:R-:W2:Y:S07]  /*14510*/  LDSM.16.M88.4 R8, [R3] ;  /* 0x000000000308783b */ /* 0x000eae0000000200 */
[C---:B------:R-:W-:Y:S08]  /*14520*/  HMMA.16816.F32 R156, R12.reuse, R40, R156 ;  /* 0x000000280c9c723c */ /* 0x040ff0000000189c */
[C---:B------:R-:W-:Y:S01]  /*14530*/  HMMA.16816.F32 R144, R12.reuse, R42, R144 ;  /* 0x0000002a0c90723c */ /* 0x040fe20000001890 */
[----:B------:R3:W4:Y:S07]  /*14540*/  LDSM.16.M88.4 R40, [R2+0x7800] ;  /* 0x007800000228783b */ /* 0x00072e0000000200 */
[C---:B------:R-:W-:Y:S08]  /*14550*/  HMMA.16816.F32 R220, R12.reuse, R16, R112 ;  /* 0x000000100cdc723c */ /* 0x040ff00000001870 */
[C---:B------:R-:W-:Y:S01]  /*14560*/  HMMA.16816.F32 R216, R12.reuse, R18, R104 ;  /* 0x000000120cd8723c */ /* 0x040fe20000001868 */
[----:B------:R-:W4:Y:S07]  /*14570*/  LDSM.16.M88.4 R16, [R0+0x3800] ;  /* 0x003800000010783b */ /* 0x000f2e0000000200 */
[----:B------:R-:W-:Y:S01]  /*14580*/  HMMA.16816.F32 R136, R12, R36, R60 ;  /* 0x000000240c88723c */ /* 0x000fe2000000183c */
[----:B---3--:R-:W-:-:S07]  /*14590*/  IMAD.IADD R2, R93, 0x1, R0 ;  /* 0x000000015d027824 */ /* 0x008fce00078e0200 */
[C---:B------:R-:W-:Y:S01]  /*145a0*/  HMMA.16816.F32 R128, R12.reuse, R38, R68 ;  /* 0x000000260c80723c */ /* 0x040fe20000001844 */
[----:B------:R-:W3:Y:S07]  /*145b0*/  LDSM.16.M88.4 R36, [R0+0x2000] ;  /* 0x002000000024783b */ /* 0x000eee0000000200 */
[C---:B------:R-:W-:Y:S01]  /*145c0*/  HMMA.16816.F32 R104, R12.reuse, R24, R76 ;  /* 0x000000180c68723c */ /* 0x040fe2000000184c */
[----:B------:R-:W3:Y:S07]  /*145d0*/  LDSM.16.M88.4 R24, [R0+0x3000] ;  /* 0x003000000018783b */ /* 0x000eee0000000200 */
[----:B-1----:R-:W-:Y:S01]  /*145e0*/  HMMA.16816.F32 R88, R12, R4, R164 ;  /* 0x000000040c58723c */ /* 0x002fe200000018a4 */
[----:B------:R-:W-:-:S02]  /*145f0*/  IMAD.MOV.U32 R165, RZ, RZ, R55 ;  /* 0x000000ffffa57224 */ /* 0x000fc400078e0037 */
[----:B------:R-:W-:Y:S02]  /*14600*/  IMAD.MOV.U32 R166, RZ, RZ, R54 ;  /* 0x000000ffffa67224 */ /* 0x000fe400078e0036 */
[----:B------:R-:W-:Y:S02]  /*14610*/  IMAD.MOV.U32 R167, RZ, RZ, R53 ;  /* 0x000000ffffa77224 */ /* 0x000fe400078e0035 */
[----:B------:R-:W-:Y:S01]  /*14620*/  LDSM.16.M88.4 R52, [R2+0x2000] ;  /* 0x002000000234783b */ /* 0x000fe20000000200 */
[----:B------:R-:W-:Y:S01]  /*14630*/  HMMA.16816.F32 R84, R12, R6, R172 ;  /* 0x000000060c54723c */ /* 0x000fe200000018ac */
[----:B------:R-:W-:Y:S02]  /*14640*/  IMAD.MOV.U32 R172, RZ, RZ, R51 ;  /* 0x000000ffffac7224 */ /* 0x000fe400078e0033 */
[----:B------:R-:W1:Y:S01]  /*14650*/  LDSM.16.M88.4 R4, [R0+0x4000] ;  /* 0x004000000004783b */ /* 0x000e620000000200 */
[----:B------:R-:W-:Y:S02]  /*14660*/  IMAD.MOV.U32 R173, RZ, RZ, R50 ;  /* 0x000000ffffad7224 */ /* 0x000fe400078e0032 */
[----:B------:R-:W-:-:S02]  /*14670*/  IMAD.MOV.U32 R174, RZ, RZ, R49 ;  /* 0x000000ffffae7224 */ /* 0x000fc400078e0031 */
[----:B--2---:R-:W-:Y:S01]  /*14680*/  HMMA.16816.F32 R96, R8, R32, R96 ;  /* 0x000000200860723c */ /* 0x004fe20000001860 */
[----:B------:R-:W-:Y:S02]  /*14690*/  IMAD.MOV.U32 R175, RZ, RZ, R48 ;  /* 0x000000ffffaf7224 */ /* 0x000fe400078e0030 */
[----:B------:R-:W-:Y:S01]  /*146a0*/  LDSM.16.M88.4 R48, [R0+0x5000] ;  /* 0x005000000030783b */ /* 0x000fe20000000200 */
[----:B------:R-:W-:-:S04]  /*146b0*/  IMAD.MOV.U32 R164, RZ, RZ, R94 ;  /* 0x000000ffffa47224 */ /* 0x000fc800078e005e */
[----:B------:R-:W-:Y:S01]  /*146c0*/  HMMA.16816.F32 R108, R8, R34, R108 ;  /* 0x00000022086c723c */ /* 0x000fe2000000186c */
[----:B------:R-:W2:Y:S07]  /*146d0*/  LDSM.16.M88.4 R32, [R0+0x7000] ;  /* 0x007000000020783b */ /* 0x000eae0000000200 */
[C---:B----4-:R-:W-:Y:S01]  /*146e0*/  HMMA.16816.F32 R124, R12.reuse, R40, R56 ;  /* 0x000000280c7c723c */ /* 0x050fe20000001838 */
[----:B------:R-:W4:Y:S07]  /*146f0*/  LDSM.16.M88.4 R56, [R0+0x4800] ;  /* 0x004800000038783b */ /* 0x000f2e0000000200 */
[C---:B------:R-:W-:Y:S01]  /*14700*/  HMMA.16816.F32 R112, R12.reuse, R42, R64 ;  /* 0x0000002a0c70723c */ /* 0x040fe20000001840 */
[----:B------:R-:W4:Y:S07]  /*14710*/  LDSM.16.M88.4 R40, [R0+0x6000] ;  /* 0x006000000028783b */ /* 0x000f2e0000000200 */
[C---:B------:R-:W-:Y:S08]  /*14720*/  HMMA.16816.F32 R80, R12.reuse, R20, R176 ;  /* 0x000000140c50723c */ /* 0x040ff000000018b0 */
[----:B------:R-:W-:Y:S01]  /*14730*/  HMMA.16816.F32 R76, R12, R22, R180 ;  /* 0x000000160c4c723c */ /* 0x000fe200000018b4 */
[----:B------:R-:W4:Y:S07]  /*14740*/  LDSM.16.M88.4 R20, [R0+0x8800] ;  /* 0x008800000014783b */ /* 0x000f2e0000000200 */
[C---:B------:R-:W-:Y:S08]  /*14750*/  HMMA.16816.F32 R132, R8.reuse, R16, R152 ;  /* 0x000000100884723c */ /* 0x040ff00000001898 */
[----:B------:R-:W-:Y:S01]  /*14760*/  HMMA.16816.F32 R140, R8, R18, R140 ;  /* 0x00000012088c723c */ /* 0x000fe2000000188c */
[----:B------:R-:W4:Y:S07]  /*14770*/  LDSM.16.M88.4 R16, [R0+0x9000] ;  /* 0x009000000010783b */ /* 0x000f2e0000000200 */
[C---:B------:R-:W-:Y:S08]  /*14780*/  HMMA.16816.F32 R72, R12.reuse, R28, R188 ;  /* 0x0000001c0c48723c */ /* 0x040ff000000018bc */
[----:B------:R-:W-:Y:S01]  /*14790*/  HMMA.16816.F32 R60, R12, R30, R192 ;  /* 0x0000001e0c3c723c */ /* 0x000fe200000018c0 */
[----:B------:R-:W4:Y:S04]  /*147a0*/  LDSM.16.M88.4 R28, [R0+0x7800] ;  /* 0x00780000001c783b */ /* 0x000f280000000200 */
[----:B------:R-:W-:Y:S03]  /*147b0*/  LDSM.16.M88.4 R12, [R0+0x9800] ;  /* 0x00980000000c783b */ /* 0x000fe60000000200 */
[C---:B---3--:R-:W-:Y:S08]  /*147c0*/  HMMA.16816.F32 R64, R8.reuse, R36, R184 ;  /* 0x000000240840723c */ /* 0x048ff000000018b8 */
[C---:B------:R-:W-:Y:S01]  /*147d0*/  HMMA.16816.F32 R68, R8.reuse, R38, R44 ;  /* 0x000000260844723c */ /* 0x040fe2000000182c */
[----:B------:R-:W3:Y:S04]  /*147e0*/  LDSM.16.M88.4 R44, [R0+0x5800] ;  /* 0x00580000002c783b */ /* 0x000ee80000000200 */
[----:B------:R-:W3:Y:S03]  /*147f0*/  LDSM.16.M88.4 R36, [R0+0x6800] ;  /* 0x006800000024783b */ /* 0x000ee60000000200 */
[C---:B------:R-:W-:Y:S08]  /*14800*/  HMMA.16816.F32 R116, R8.reuse, R24, R156 ;  /* 0x000000180874723c */ /* 0x040ff0000000189c */
[C---:B------:R-:W-:Y:S01]  /*14810*/  HMMA.16816.F32 R120, R8.reuse, R26, R144 ;  /* 0x0000001a0878723c */ /* 0x040fe20000001890 */
[----:B------:R2:W3:Y:S07]  /*14820*/  LDSM.16.M88.4 R24, [R0+0x8000] ;  /* 0x008000000018783b */ /* 0x0004ee0000000200 */
[C---:B-1----:R-:W-:Y:S08]  /*14830*/  HMMA.16816.F32 R144, R8.reuse, R4, R148 ;  /* 0x000000040890723c */ /* 0x042ff00000001894 */
[----:B------:R-:W-:Y:S01]  /*14840*/  HMMA.16816.F32 R148, R8, R6, R200 ;  /* 0x000000060894723c */ /* 0x000fe200000018c8 */
[----:B--2---:R-:W-:-:S07]  /*14850*/  IMAD.IADD R0, R93, 0x1, R3 ;  /* 0x000000015d007824 */ /* 0x004fce00078e0203 */
[C---:B------:R-:W-:Y:S01]  /*14860*/  HMMA.16816.F32 R136, R8.reuse, R32, R136 ;  /* 0x000000200888723c */ /* 0x040fe20000001888 */
[----:B------:R1:W2:Y:S07]  /*14870*/  LDSM.16.M88.4 R4, [R0] ;  /* 0x000000000004783b */ /* 0x0002ae0000000200 */
[C---:B------:R-:W-:Y:S01]  /*14880*/  HMMA.16816.F32 R128, R8.reuse, R34, R128 ;  /* 0x000000220880723c */ /* 0x040fe20000001880 */
[----:B------:R-:W2:Y:S07]  /*14890*/  LDSM.16.M88.4 R32, [R2+0x2800] ;  /* 0x002800000220783b */ /* 0x000eae0000000200 */
[C---:B----4-:R-:W-:Y:S08]  /*148a0*/  HMMA.16816.F32 R152, R8.reuse, R56, R224 ;  /* 0x000000380898723c */ /* 0x050ff000000018e0 */
[----:B------:R-:W-:Y:S01]  /*148b0*/  HMMA.16816.F32 R56, R8, R58, R172 ;  /* 0x0000003a0838723c */ /* 0x000fe200000018ac */
[----:B-1----:R-:W-:-:S07]  /*148c0*/  IMAD.SHL.U32 R0, R231, 0x2, RZ ;  /* 0x00000002e7007824 */ /* 0x002fce00078e00ff */
[----:B------:R-:W-:Y:S01]  /*148d0*/  HMMA.16816.F32 R172, R8, R42, R208 ;  /* 0x0000002a08ac723c */ /* 0x000fe200000018d0 */
[----:B------:R-:W-:-:S04]  /*148e0*/  VIADD R42, R251, 0xffffffff ;  /* 0xfffffffffb2a7836 */ /* 0x000fc80000000000 */
[----:B------:R-:W-:-:S03]  /*148f0*/  IMAD.MOV.U32 R238, RZ, RZ, R42 ;  /* 0x000000ffffee7224 */ /* 0x000fc600078e002a */
[C---:B------:R-:W-:Y:S08]  /*14900*/  HMMA.16816.F32 R188, R8.reuse, R20, R88 ;  /* 0x0000001408bc723c */ /* 0x040ff00000001858 */
[C---:B------:R-:W-:Y:S08]  /*14910*/  HMMA.16816.F32 R180, R8.reuse, R16, R80 ;  /* 0x0000001008b4723c */ /* 0x040ff00000001850 */
[C---:B------:R-:W-:Y:S01]  /*14920*/  HMMA.16816.F32 R88, R8.reuse, R18, R76 ;  /* 0x000000120858723c */ /* 0x040fe2000000184c */
[----:B------:R-:W1:Y:S07]  /*14930*/  LDSM.16.M88.4 R16, [R2+0x3000] ;  /* 0x003000000210783b */ /* 0x000e6e0000000200 */
[C---:B------:R-:W-:Y:S08]  /*14940*/  HMMA.16816.F32 R156, R8.reuse, R48, R164 ;  /* 0x00000030089c723c */ /* 0x040ff000000018a4 */
[----:B------:R-:W-:Y:S01]  /*14950*/  HMMA.16816.F32 R164, R8, R40, R212 ;  /* 0x0000002808a4723c */ /* 0x000fe200000018d4 */
[----:B------:R-:W-:-:S05]  /*14960*/  IMAD.SHL.U32 R41, R42, 0x100, RZ ;  /* 0x000001002a297824 */ /* 0x000fca00078e00ff */
[----:B------:R-:W-:Y:S02]  /*14970*/  LOP3.LUT R0, R41, 0x6, R0, 0xf8, !PT ;  /* 0x0000000629007812 */ /* 0x000fe400078ef800 */
[C---:B------:R-:W-:Y:S02]  /*14980*/  HMMA.16816.F32 R124, R8.reuse, R28, R124 ;  /* 0x0000001c087c723c */ /* 0x040fe4000000187c */
[C---:B------:R-:W-:Y:S02]  /*14990*/  LOP3.LUT R21, R0.reuse, 0x1, RZ, 0xfc, !PT ;  /* 0x0000000100157812 */ /* 0x040fe400078efcff */
[----:B------:R-:W-:Y:S02]  /*149a0*/  LOP3.LUT R20, R0, 0x8, RZ, 0xfc, !PT ;  /* 0x0000000800147812 */ /* 0x000fe400078efcff */
[-C--:B------:R-:W-:Y:S02]  /*149b0*/  ISETP.GE.AND P1, PT, R21, R92.reuse, PT ;  /* 0x0000005c1500720c */ /* 0x080fe40003f26270 */
[----:B------:R-:W-:Y:S01]  /*149c0*/  HMMA.16816.F32 R112, R8, R30, R112 ;  /* 0x0000001e0870723c */ /* 0x000fe20000001870 */
[----:B------:R-:W4:Y:S01]  /*149d0*/  LDSM.16.M88.4 R28, [R2+0x3800] ;  /* 0x00380000021c783b */ /* 0x000f220000000200 */
[----:B------:R-:W-:-:S02]  /*149e0*/  ISETP.GE.AND P3, PT, R20, R92, PT ;  /* 0x0000005c1400720c */ /* 0x000fc40003f66270 */
[C---:B------:R-:W-:Y:S02]  /*149f0*/  LOP3.LUT R3, R0.reuse, 0x9, RZ, 0xfc, !PT ;  /* 0x0000000900037812 */ /* 0x040fe400078efcff */
[CC--:B------:R-:W-:Y:S02]  /*14a00*/  ISETP.GE.AND P0, PT, R0.reuse, R92.reuse, PT ;  /* 0x0000005c0000720c */ /* 0x0c0fe40003f06270 */
[C---:B------:R-:W-:Y:S01]  /*14a10*/  HMMA.16816.F32 R48, R8.reuse, R50, R160 ;  /* 0x000000320830723c */ /* 0x040fe200000018a0 */
[-C--:B------:R-:W-:Y:S02]  /*14a20*/  ISETP.GE.AND P4, PT, R3, R92.reuse, PT ;  /* 0x0000005c0300720c */ /* 0x080fe40003f86270 */
[C---:B------:R-:W-:Y:S02]  /*14a30*/  LOP3.LUT R3, R0.reuse, 0x10, RZ, 0xfc, !PT ;  /* 0x0000001000037812 */ /* 0x040fe400078efcff */
[C---:B------:R-:W-:Y:S02]  /*14a40*/  LOP3.LUT R40, R0.reuse, 0x41, RZ, 0xfc, !PT ;  /* 0x0000004100287812 */ /* 0x040fe400078efcff */
[----:B------:R-:W-:Y:S01]  /*14a50*/  ISETP.GE.AND P5, PT, R3, R92, PT ;  /* 0x0000005c0300720c */ /* 0x000fe20003fa6270 */
[----:B---3--:R-:W-:Y:S01]  /*14a60*/  HMMA.16816.F32 R160, R8, R44, R220 ;  /* 0x0000002c08a0723c */ /* 0x008fe200000018dc */
[----:B------:R-:W-:-:S07]  /*14a70*/  LOP3.LUT R3, R0, 0x18, RZ, 0xfc, !PT ;  /* 0x0000001800037812 */ /* 0x000fce00078efcff */
[C---:B------:R-:W-:Y:S08]  /*14a80*/  HMMA.16816.F32 R184, R8.reuse, R22, R84 ;  /* 0x0000001608b8723c */ /* 0x040ff00000001854 */
[C---:B------:R-:W-:Y:S08]  /*14a90*/  HMMA.16816.F32 R44, R8.reuse, R46, R216 ;  /* 0x0000002e082c723c */ /* 0x040ff000000018d8 */
[C---:B------:R-:W-:Y:S08]  /*14aa0*/  HMMA.16816.F32 R176, R8.reuse, R36, R204 ;  /* 0x0000002408b0723c */ /* 0x040ff000000018cc */
[C---:B------:R-:W-:Y:S01]  /*14ab0*/  HMMA.16816.F32 R196, R8.reuse, R38, R196 ;  /* 0x0000002608c4723c */ /* 0x040fe200000018c4 */
[----:B------:R-:W3:Y:S07]  /*14ac0*/  LDSM.16.M88.4 R36, [R2+0x4000] ;  /* 0x004000000224783b */ /* 0x000eee0000000200 */
[C---:B------:R-:W-:Y:S08]  /*14ad0*/  HMMA.16816.F32 R104, R8.reuse, R24, R104 ;  /* 0x000000180868723c */ /* 0x040ff00000001868 */
[C---:B------:R-:W-:Y:S08]  /*14ae0*/  HMMA.16816.F32 R100, R8.reuse, R26, R100 ;  /* 0x0000001a0864723c */ /* 0x040ff00000001864 */
[C---:B------:R-:W-:Y:S08]  /*14af0*/  HMMA.16816.F32 R84, R8.reuse, R12, R72 ;  /* 0x0000000c0854723c */ /* 0x040ff00000001848 */
[----:B------:R-:W-:Y:S08]  /*14b00*/  HMMA.16816.F32 R76, R8, R14, R60 ;  /* 0x0000000e084c723c */ /* 0x000ff0000000183c */
[C---:B--2---:R-:W-:Y:S08]  /*14b10*/  HMMA.16816.F32 R8, R4.reuse, R52, R64 ;  /* 0x000000340408723c */ /* 0x044ff00000001840 */
[----:B------:R-:W-:Y:S01]  /*14b20*/  HMMA.16816.F32 R20, R4, R32, R96 ;  /* 0x000000200414723c */ /* 0x000fe20000001860 */
[----:B------:R-:W-:-:S07]  /*14b30*/  LOP3.LUT R32, R0, 0x11, RZ, 0xfc, !PT ;  /* 0x0000001100207812 */ /* 0x000fce00078efcff */
[C---:B------:R-:W-:Y:S03]  /*14b40*/  HMMA.16816.F32 R12, R4.reuse, R54, R68 ;  /* 0x00000036040c723c */ /* 0x040fe60000001844 */
[----:B------:R-:W-:Y:S02]  /*14b50*/  FSEL R55, R10, -INF , !P0 ;  /* 0xff8000000a377808 */ /* 0x000fe40004000000 */
[----:B------:R-:W-:Y:S02]  /*14b60*/  FSEL R64, R8, -INF , !P0 ;  /* 0xff80000008407808 */ /* 0x000fe40004000000 */
[----:B------:R-:W-:Y:S01]  /*14b70*/  ISETP.GE.AND P0, PT, R3, R92, PT ;  /* 0x0000005c0300720c */ /* 0x000fe20003f06270 */
[----:B------:R-:W-:Y:S01]  /*14b80*/  HMMA.16816.F32 R24, R4, R34, R108 ;  /* 0x000000220418723c */ /* 0x000fe2000000186c */
[----:B------:R-:W-:Y:S02]  /*14b90*/  LOP3.LUT R3, R0, 0x19, RZ, 0xfc, !PT ;  /* 0x0000001900037812 */ /* 0x000fe400078efcff */
[----:B------:R-:W-:-:S02]  /*14ba0*/  FSEL R53, R22, -INF , !P5 ;  /* 0xff80000016357808 */ /* 0x000fc40006800000 */
[----:B------:R-:W-:Y:S02]  /*14bb0*/  FSEL R68, R20, -INF , !P5 ;  /* 0xff80000014447808 */ /* 0x000fe40006800000 */
[-C--:B------:R-:W-:Y:S02]  /*14bc0*/  ISETP.GE.AND P5, PT, R32, R92.reuse, PT ;  /* 0x0000005c2000720c */ /* 0x080fe40003fa6270 */
[----:B------:R-:W-:Y:S01]  /*14bd0*/  FSEL R52, R11, -INF , !P1 ;  /* 0xff8000000b347808 */ /* 0x000fe20004800000 */
[----:B------:R-:W2:Y:S01]  /*14be0*/  LDSM.16.M88.4 R32, [R2+0x4800] ;  /* 0x004800000220783b */ /* 0x000ea20000000200 */
[----:B------:R-:W-:Y:S02]  /*14bf0*/  FSEL R62, R12, -INF , !P3 ;  /* 0xff8000000c3e7808 */ /* 0x000fe40005800000 */
[----:B------:R-:W-:Y:S02]  /*14c00*/  FSEL R60, R9, -INF , !P1 ;  /* 0xff800000093c7808 */ /* 0x000fe40004800000 */
[----:B------:R-:W-:Y:S01]  /*14c10*/  LOP3.LUT R12, R0, 0x21, RZ, 0xfc, !PT ;  /* 0x00000021000c7812 */ /* 0x000fe200078efcff */
[----:B-1----:R-:W-:Y:S01]  /*14c20*/  HMMA.16816.F32 R8, R4, R16, R116 ;  /* 0x000000100408723c */ /* 0x002fe20000001874 */
[----:B------:R-:W-:-:S02]  /*14c30*/  ISETP.GE.AND P1, PT, R3, R92, PT ;  /* 0x0000005c0300720c */ /* 0x000fc40003f26270 */
[----:B------:R-:W-:Y:S02]  /*14c40*/  FSEL R54, R15, -INF , !P4 ;  /* 0xff8000000f367808 */ /* 0x000fe40006000000 */
[----:B------:R-:W-:Y:S02]  /*14c50*/  FSEL R65, R13, -INF , !P4 ;  /* 0xff8000000d417808 */ /* 0x000fe40006000000 */
[----:B------:R-:W-:Y:S02]  /*14c60*/  LOP3.LUT R3, R0, 0x20, RZ, 0xfc, !PT ;  /* 0x0000002000037812 */ /* 0x000fe400078efcff */
[----:B------:R-:W-:Y:S02]  /*14c70*/  FSEL R43, R14, -INF , !P3 ;  /* 0xff8000000e2b7808 */ /* 0x000fe40005800000 */
[----:B------:R-:W-:Y:S02]  /*14c80*/  ISETP.GE.AND P4, PT, R12, R92, PT ;  /* 0x0000005c0c00720c */ /* 0x000fe40003f86270 */
[----:B------:R-:W-:Y:S01]  /*14c90*/  HMMA.16816.F32 R12, R4, R18, R120 ;  /* 0x00000012040c723c */ /* 0x000fe20000001878 */
[----:B------:R-:W-:-:S02]  /*14ca0*/  FSEL R63, R26, -INF , !P0 ;  /* 0xff8000001a3f7808 */ /* 0x000fc40004000000 */
[----:B------:R-:W-:Y:S02]  /*14cb0*/  FSEL R69, R24, -INF , !P0 ;  /* 0xff80000018457808 */ /* 0x000fe40004000000 */
[----:B------:R-:W-:Y:S02]  /*14cc0*/  FSEL R70, R27, -INF , !P1 ;  /* 0xff8000001b467808 */ /* 0x000fe40004800000 */
[----:B------:R-:W-:Y:S01]  /*14cd0*/  FSEL R67, R25, -INF , !P1 ;  /* 0xff80000019437808 */ /* 0x000fe20004800000 */
[----:B----4-:R-:W-:Y:S01]  /*14ce0*/  HMMA.16816.F32 R16, R4, R28, R132 ;  /* 0x0000001c0410723c */ /* 0x010fe20000001884 */
[----:B------:R-:W-:Y:S02]  /*14cf0*/  ISETP.GE.AND P3, PT, R3, R92, PT ;  /* 0x0000005c0300720c */ /* 0x000fe40003f66270 */
[C---:B------:R-:W-:Y:S02]  /*14d00*/  LOP3.LUT R3, R0.reuse, 0x28, RZ, 0xfc, !PT ;  /* 0x0000002800037812 */ /* 0x040fe400078efcff */
[----:B------:R-:W-:-:S02]  /*14d10*/  LOP3.LUT R22, R0, 0x29, RZ, 0xfc, !PT ;  /* 0x0000002900167812 */ /* 0x000fc400078efcff */
[-C--:B------:R-:W-:Y:S01]  /*14d20*/  ISETP.GE.AND P6, PT, R3, R92.reuse, PT ;  /* 0x0000005c0300720c */ /* 0x080fe20003fc6270 */
[----:B------:R-:W-:Y:S01]  /*14d30*/  HMMA.16816.F32 R24, R4, R30, R140 ;  /* 0x0000001e0418723c */ /* 0x000fe2000000188c */
[----:B------:R-:W1:Y:S01]  /*14d40*/  LDSM.16.M88.4 R28, [R2+0x5000] ;  /* 0x00500000021c783b */ /* 0x000e620000000200 */
[C---:B------:R-:W-:Y:S02]  /*14d50*/  LOP3.LUT R3, R0.reuse, 0x30, RZ, 0xfc, !PT ;  /* 0x0000003000037812 */ /* 0x040fe400078efcff */
[----:B------:R-:W-:Y:S02]  /*14d60*/  FSEL R73, R11, -INF , !P4 ;  /* 0xff8000000b497808 */ /* 0x000fe40006000000 */
[----:B------:R-:W-:Y:S02]  /*14d70*/  ISETP.GE.AND P0, PT, R3, R92, PT ;  /* 0x0000005c0300720c */ /* 0x000fe40003f06270 */
[----:B------:R-:W-:Y:S02]  /*14d80*/  LOP3.LUT R3, R0, 0x38, RZ, 0xfc, !PT ;  /* 0x0000003800037812 */ /* 0x000fe400078efcff */
[----:B------:R-:W-:-:S02]  /*14d90*/  FSEL R80, R9, -INF , !P4 ;  /* 0xff80000009507808 */ /* 0x000fc40006000000 */
[----:B------:R-:W-:Y:S02]  /*14da0*/  FSEL R71, R10, -INF , !P3 ;  /* 0xff8000000a477808 */ /* 0x000fe40005800000 */
[----:B------:R-:W-:Y:S02]  /*14db0*/  FSEL R81, R8, -INF , !P3 ;  /* 0xff80000008517808 */ /* 0x000fe40005800000 */
[-C--:B------:R-:W-:Y:S01]  /*14dc0*/  ISETP.GE.AND P4, PT, R22, R92.reuse, PT ;  /* 0x0000005c1600720c */ /* 0x080fe20003f86270 */
[----:B---3--:R-:W-:Y:S01]  /*14dd0*/  HMMA.16816.F32 R8, R4, R36, R144 ;  /* 0x000000240408723c */ /* 0x008fe20000001890 */
[----:B------:R-:W-:Y:S02]  /*14de0*/  ISETP.GE.AND P3, PT, R3, R92, PT ;  /* 0x0000005c0300720c */ /* 0x000fe40003f66270 */
[----:B------:R-:W-:Y:S02]  /*14df0*/  LOP3.LUT R3, R0, 0x39, RZ, 0xfc, !PT ;  /* 0x0000003900037812 */ /* 0x000fe400078efcff */
[----:B------:R-:W-:-:S02]  /*14e00*/  FSEL R74, R14, -INF , !P6 ;  /* 0xff8000000e4a7808 */ /* 0x000fc40007000000 */
[----:B------:R-:W-:Y:S02]  /*14e10*/  FSEL R82, R12, -INF , !P6 ;  /* 0xff8000000c527808 */ /* 0x000fe40007000000 */
[----:B------:R-:W-:Y:S02]  /*14e20*/  FSEL R83, R15, -INF , !P4 ;  /* 0xff8000000f537808 */ /* 0x000fe40006000000 */
[----:B------:R-:W-:Y:S02]  /*14e30*/  FSEL R75, R13, -INF , !P4 ;  /* 0xff8000000d4b7808 */ /* 0x000fe40006000000 */
[----:B------:R-:W-:Y:S01]  /*14e40*/  FSEL R61, R23, -INF , !P5 ;  /* 0xff800000173d7808 */ /* 0x000fe20006800000 */
[----:B------:R-:W-:Y:S01]  /*14e50*/  HMMA.16816.F32 R12, R4, R38, R148 ;  /* 0x00000026040c723c */ /* 0x000fe20000001894 */
[----:B------:R-:W-:Y:S01]  /*14e60*/  FSEL R66, R21, -INF , !P5 ;  /* 0xff80000015427808 */ /* 0x000fe20006800000 */
[----:B------:R-:W3:Y:S01]  /*14e70*/  LDSM.16.M88.4 R36, [R2+0x5800] ;  /* 0x005800000224783b */ /* 0x000ee20000000200 */
[----:B------:R-:W-:-:S02]  /*14e80*/  ISETP.GE.AND P5, PT, R3, R92, PT ;  /* 0x0000005c0300720c */ /* 0x000fc40003fa6270 */
[C---:B------:R-:W-:Y:S02]  /*14e90*/  LOP3.LUT R3, R0.reuse, 0x40, RZ, 0xfc, !PT ;  /* 0x0000004000037812 */ /* 0x040fe400078efcff */
[C---:B------:R-:W-:Y:S02]  /*14ea0*/  LOP3.LUT R20, R0.reuse, 0x31, RZ, 0xfc, !PT ;  /* 0x0000003100147812 */ /* 0x040fe400078efcff */
[----:B------:R-:W-:Y:S02]  /*14eb0*/  ISETP.GE.AND P6, PT, R3, R92, PT ;  /* 0x0000005c0300720c */ /* 0x000fe40003fc6270 */
[----:B------:R-:W-:Y:S02]  /*14ec0*/  LOP3.LUT R3, R0, 0x48, RZ, 0xfc, !PT ;  /* 0x0000004800037812 */ /* 0x000fe400078efcff */
[----:B------:R-:W-:Y:S02]  /*14ed0*/  FSEL R94, R18, -INF , !P0 ;  /* 0xff800000125e7808 */ /* 0x000fe40004000000 */
[----:B------:R-:W-:-:S02]  /*14ee0*/  FSEL R99, R16, -INF , !P0 ;  /* 0xff80000010637808 */ /* 0x000fc40004000000 */
[-C--:B------:R-:W-:Y:S02]  /*14ef0*/  ISETP.GE.AND P1, PT, R20, R92.reuse, PT ;  /* 0x0000005c1400720c */ /* 0x080fe40003f26270 */
[----:B------:R-:W-:Y:S01]  /*14f00*/  ISETP.GE.AND P0, PT, R3, R92, PT ;  /* 0x0000005c0300720c */ /* 0x000fe20003f06270 */
[----:B--2---:R-:W-:Y:S01]  /*14f10*/  HMMA.16816.F32 R20, R4, R32, R152 ;  /* 0x000000200414723c */ /* 0x004fe20000001898 */
[----:B------:R-:W-:Y:S02]  /*14f20*/  LOP3.LUT R3, R0, 0x49, RZ, 0xfc, !PT ;  /* 0x0000004900037812 */ /* 0x000fe400078efcff */
[----:B------:R-:W-:Y:S02]  /*14f30*/  FSEL R96, R26, -INF , !P3 ;  /* 0xff8000001a607808 */ /* 0x000fe40005800000 */
[----:B------:R-:W-:Y:S02]  /*14f40*/  FSEL R108, R24, -INF , !P3 ;  /* 0xff800000186c7808 */ /* 0x000fe40005800000 */
[----:B------:R-:W-:-:S02]  /*14f50*/  FSEL R109, R27, -INF , !P5 ;  /* 0xff8000001b6d7808 */ /* 0x000fc40006800000 */
[----:B------:R-:W-:Y:S02]  /*14f60*/  FSEL R97, R25, -INF , !P5 ;  /* 0xff80000019617808 */ /* 0x000fe40006800000 */
[----:B------:R-:W-:Y:S01]  /*14f70*/  HMMA.16816.F32 R24, R4, R34, R56 ;  /* 0x000000220418723c */ /* 0x000fe20000001838 */
[----:B------:R-:W2:Y:S01]  /*14f80*/  LDSM.16.M88.4 R32, [R2+0x6000] ;  /* 0x006000000220783b */ /* 0x000ea20000000200 */
[----:B------:R-:W-:Y:S02]  /*14f90*/  FSEL R95, R19, -INF , !P1 ;  /* 0xff800000135f7808 */ /* 0x000fe40004800000 */
[----:B------:R-:W-:Y:S02]  /*14fa0*/  FSEL R98, R17, -INF , !P1 ;  /* 0xff80000011627808 */ /* 0x000fe40004800000 */
[----:B------:R-:W-:Y:S02]  /*14fb0*/  LOP3.LUT R16, R0, 0x51, RZ, 0xfc, !PT ;  /* 0x0000005100107812 */ /* 0x000fe400078efcff */
[----:B------:R-:W-:-:S02]  /*14fc0*/  ISETP.GE.AND P3, PT, R40, R92, PT ;  /* 0x0000005c2800720c */ /* 0x000fc40003f66270 */
[-C--:B------:R-:W-:Y:S02]  /*14fd0*/  ISETP.GE.AND P1, PT, R3, R92.reuse, PT ;  /* 0x0000005c0300720c */ /* 0x080fe40003f26270 */
[----:B------:R-:W-:Y:S02]  /*14fe0*/  LOP3.LUT R3, R0, 0x50, RZ, 0xfc, !PT ;  /* 0x0000005000037812 */ /* 0x000fe400078efcff */
[----:B------:R-:W-:Y:S02]  /*14ff0*/  ISETP.GE.AND P5, PT, R16, R92, PT ;  /* 0x0000005c1000720c */ /* 0x000fe40003fa6270 */
[----:B------:R-:W-:Y:S01]  /*15000*/  FSEL R110, R10, -INF , !P6 ;  /* 0xff8000000a6e7808 */ /* 0x000fe20007000000 */
[----:B-1----:R-:W-:Y:S01]  /*15010*/  HMMA.16816.F32 R16, R4, R30, R48 ;  /* 0x0000001e0410723c */ /* 0x002fe20000001830 */
[----:B------:R-:W-:Y:S02]  /*15020*/  FSEL R119, R8, -INF , !P6 ;  /* 0xff80000008777808 */ /* 0x000fe40007000000 */
[----:B------:R-:W-:-:S02]  /*15030*/  FSEL R111, R11, -INF , !P3 ;  /* 0xff8000000b6f7808 */ /* 0x000fc40005800000 */
[----:B------:R-:W-:Y:S02]  /*15040*/  FSEL R118, R9, -INF , !P3 ;  /* 0xff80000009767808 */ /* 0x000fe40005800000 */
[-C--:B------:R-:W-:Y:S01]  /*15050*/  ISETP.GE.AND P4, PT, R3, R92.reuse, PT ;  /* 0x0000005c0300720c */ /* 0x080fe20003f86270 */
[----:B------:R-:W-:Y:S01]  /*15060*/  HMMA.16816.F32 R8, R4, R28, R156 ;  /* 0x0000001c0408723c */ /* 0x000fe2000000189c */
[----:B------:R-:W1:Y:S01]  /*15070*/  LDSM.16.M88.4 R28, [R2+0x6800] ;  /* 0x00680000021c783b */ /* 0x000e620000000200 */
[----:B------:R-:W-:Y:S02]  /*15080*/  LOP3.LUT R3, R0, 0x58, RZ, 0xfc, !PT ;  /* 0x0000005800037812 */ /* 0x000fe400078efcff */
[----:B------:R-:W-:Y:S02]  /*15090*/  FSEL R116, R14, -INF , !P0 ;  /* 0xff8000000e747808 */ /* 0x000fe40004000000 */
[----:B------:R-:W-:Y:S02]  /*150a0*/  ISETP.GE.AND P6, PT, R3, R92, PT ;  /* 0x0000005c0300720c */ /* 0x000fe40003fc6270 */
[----:B------:R-:W-:-:S02]  /*150b0*/  LOP3.LUT R3, R0, 0x60, RZ, 0xfc, !PT ;  /* 0x0000006000037812 */ /* 0x000fc400078efcff */
        /* <DEDUP_REMOVED lines=10> */
[----:B------:R-:W-:Y:S02]  /*15160*/  LOP3.LUT R3, R0, 0x69, RZ, 0xfc, !PT ;  /* 0x0000006900037812 */ /* 0x000fe400078efcff */
[----:B------:R-:W-:-:S02]  /*15170*/  FSEL R123, R23, -INF , !P5 ;  /* 0xff800000177b7808 */ /* 0x000fc40006800000 */
[----:B------:R-:W-:Y:S02]  /*15180*/  FSEL R134, R21, -INF , !P5 ;  /* 0xff80000015867808 */ /* 0x000fe40006800000 */
[----:B------:R-:W-:Y:S01]  /*15190*/  FSEL R132, R26, -INF , !P6 ;  /* 0xff8000001a847808 */ /* 0x000fe20007000000 */
[C---:B---3--:R-:W-:Y:S01]  /*151a0*/  HMMA.16816.F32 R20, R4.reuse, R36, R160 ;  /* 0x000000240414723c */ /* 0x048fe200000018a0 */
[----:B------:R-:W-:Y:S02]  /*151b0*/  FSEL R140, R24, -INF , !P6 ;  /* 0xff800000188c7808 */ /* 0x000fe40007000000 */
[----:B------:R-:W-:Y:S02]  /*151c0*/  FSEL R141, R27, -INF , !P1 ;  /* 0xff8000001b8d7808 */ /* 0x000fe40004800000 */
[----:B------:R-:W-:Y:S02]  /*151d0*/  FSEL R133, R25, -INF , !P1 ;  /* 0xff80000019857808 */ /* 0x000fe40004800000 */
[----:B------:R-:W-:Y:S01]  /*151e0*/  ISETP.GE.AND P5, PT, R3, R92, PT ;  /* 0x0000005c0300720c */ /* 0x000fe20003fa6270 */
[----:B------:R-:W-:Y:S01]  /*151f0*/  HMMA.16816.F32 R24, R4, R38, R44 ;  /* 0x000000260418723c */ /* 0x000fe2000000182c */
[C---:B------:R-:W-:Y:S01]  /*15200*/  LOP3.LUT R3, R0.reuse, 0x70, RZ, 0xfc, !PT ;  /* 0x0000007000037812 */ /* 0x040fe200078efcff */
[----:B------:R-:W3:Y:S01]  /*15210*/  LDSM.16.M88.4 R36, [R2+0x7000] ;  /* 0x007000000224783b */ /* 0x000ee20000000200 */
[----:B------:R-:W-:-:S02]  /*15220*/  LOP3.LUT R12, R0, 0x61, RZ, 0xfc, !PT ;  /* 0x00000061000c7812 */ /* 0x000fc400078efcff */
[-C--:B------:R-:W-:Y:S02]  /*15230*/  ISETP.GE.AND P6, PT, R3, R92.reuse, PT ;  /* 0x0000005c0300720c */ /* 0x080fe40003fc6270 */
[----:B------:R-:W-:Y:S02]  /*15240*/  LOP3.LUT R3, R0, 0x78, RZ, 0xfc, !PT ;  /* 0x0000007800037812 */ /* 0x000fe400078efcff */
[----:B------:R-:W-:Y:S02]  /*15250*/  FSEL R147, R8, -INF , !P0 ;  /* 0xff80000008937808 */ /* 0x000fe40004000000 */
[-C--:B------:R-:W-:Y:S02]  /*15260*/  ISETP.GE.AND P3, PT, R12, R92.reuse, PT ;  /* 0x0000005c0c00720c */ /* 0x080fe40003f66270 */
[----:B------:R-:W-:Y:S01]  /*15270*/  LOP3.LUT R8, R0, 0x81, RZ, 0xfc, !PT ;  /* 0x0000008100087812 */ /* 0x000fe200078efcff */
[----:B--2---:R-:W-:Y:S01]  /*15280*/  HMMA.16816.F32 R12, R4, R32, R164 ;  /* 0x00000020040c723c */ /* 0x004fe200000018a4 */
[----:B------:R-:W-:-:S02]  /*15290*/  ISETP.GE.AND P1, PT, R3, R92, PT ;  /* 0x0000005c0300720c */ /* 0x000fc40003f26270 */
        /* <DEDUP_REMOVED lines=8> */
[----:B------:R-:W-:Y:S01]  /*15320*/  HMMA.16816.F32 R8, R4, R34, R172 ;  /* 0x000000220408723c */ /* 0x000fe200000018ac */
[----:B------:R-:W2:Y:S01]  /*15330*/  LDSM.16.M88.4 R32, [R2+0x7800] ;  /* 0x007800000220783b */ /* 0x000ea20000000200 */
[-C--:B------:R-:W-:Y:S02]  /*15340*/  ISETP.GE.AND P0, PT, R3, R92.reuse, PT ;  /* 0x0000005c0300720c */ /* 0x080fe40003f06270 */
[----:B------:R-:W-:Y:S02]  /*15350*/  ISETP.GE.AND P3, PT, R40, R92, PT ;  /* 0x0000005c2800720c */ /* 0x000fe40003f66270 */
        /* <DEDUP_REMOVED lines=9> */
[----:B------:R-:W-:Y:S01]  /*153f0*/  LOP3.LUT R3, R0, 0x80, RZ, 0xfc, !PT ;  /* 0x0000008000037812 */ /* 0x000fe200078efcff */
[----:B------:R-:W-:Y:S01]  /*15400*/  HMMA.16816.F32 R24, R4, R30, R196 ;  /* 0x0000001e0418723c */ /* 0x000fe200000018c4 */
[----:B------:R-:W1:Y:S01]  /*15410*/  LDSM.16.M88.4 R28, [R2+0x8000] ;  /* 0x00800000021c783b */ /* 0x000e620000000200 */
[----:B------:R-:W-:Y:S02]  /*15420*/  FSEL R144, R18, -INF , !P4 ;  /* 0xff80000012907808 */ /* 0x000fe40006000000 */
[----:B------:R-:W-:Y:S02]  /*15430*/  FSEL R148, R16, -INF , !P4 ;  /* 0xff80000010947808 */ /* 0x000fe40006000000 */
[----:B------:R-:W-:Y:S02]  /*15440*/  ISETP.GE.AND P4, PT, R3, R92, PT ;  /* 0x0000005c0300720c */ /* 0x000fe40003f86270 */
[----:B------:R-:W-:-:S02]  /*15450*/  LOP3.LUT R3, R0, 0x88, RZ, 0xfc, !PT ;  /* 0x0000008800037812 */ /* 0x000fc400078efcff */
[C---:B------:R-:W-:Y:S02]  /*15460*/  LOP3.LUT R17, R0.reuse, 0x89, RZ, 0xfc, !PT ;  /* 0x0000008900117812 */ /* 0x040fe400078efcff */
[----:B------:R-:W-:Y:S02]  /*15470*/  ISETP.GE.AND P6, PT, R3, R92, PT ;  /* 0x0000005c0300720c */ /* 0x000fe40003fc6270 */
[C---:B------:R-:W-:Y:S02]  /*15480*/  LOP3.LUT R16, R0.reuse, 0x91, RZ, 0xfc, !PT ;  /* 0x0000009100107812 */ /* 0x040fe400078efcff */
[----:B------:R-:W-:Y:S02]  /*15490*/  LOP3.LUT R3, R0, 0x90, RZ, 0xfc, !PT ;  /* 0x0000009000037812 */ /* 0x000fe400078efcff */
[----:B------:R-:W-:Y:S02]  /*154a0*/  FSEL R162, R14, -INF , !P4 ;  /* 0xff8000000ea27808 */ /* 0x000fe40006000000 */
[----:B------:R-:W-:-:S02]  /*154b0*/  FSEL R166, R12, -INF , !P4 ;  /* 0xff8000000ca67808 */ /* 0x000fc40006000000 */
[-C--:B------:R-:W-:Y:S02]  /*154c0*/  ISETP.GE.AND P1, PT, R16, R92.reuse, PT ;  /* 0x0000005c1000720c */ /* 0x080fe40003f26270 */
[----:B------:R-:W-:Y:S02]  /*154d0*/  FSEL R163, R15, -INF , !P5 ;  /* 0xff8000000fa37808 */ /* 0x000fe40006800000 */
[----:B------:R-:W-:Y:S02]  /*154e0*/  FSEL R165, R13, -INF , !P5 ;  /* 0xff8000000da57808 */ /* 0x000fe40006800000 */
[-C--:B------:R-:W-:Y:S01]  /*154f0*/  ISETP.GE.AND P4, PT, R17, R92.reuse, PT ;  /* 0x0000005c1100720c */ /* 0x080fe20003f86270 */
[----:B---3--:R-:W-:Y:S01]  /*15500*/  HMMA.16816.F32 R12, R4, R38, R128 ;  /* 0x00000026040c723c */ /* 0x008fe20000001880 */
[----:B------:R-:W-:Y:S02]  /*15510*/  ISETP.GE.AND P3, PT, R3, R92, PT ;  /* 0x0000005c0300720c */ /* 0x000fe40003f66270 */
[----:B------:R-:W-:-:S02]  /*15520*/  LOP3.LUT R3, R0, 0x98, RZ, 0xfc, !PT ;  /* 0x0000009800037812 */ /* 0x000fc400078efcff */
[C---:B------:R-:W-:Y:S02]  /*15530*/  LOP3.LUT R40, R0.reuse, 0xa1, RZ, 0xfc, !PT ;  /* 0x000000a100287812 */ /* 0x040fe400078efcff */
[-C--:B------:R-:W-:Y:S01]  /*15540*/  ISETP.GE.AND P0, PT, R3, R92.reuse, PT ;  /* 0x0000005c0300720c */ /* 0x080fe20003f06270 */
[----:B------:R-:W-:Y:S01]  /*15550*/  HMMA.16816.F32 R16, R4, R36, R136 ;  /* 0x000000240410723c */ /* 0x000fe20000001888 */
[----:B------:R-:W3:Y:S01]  /*15560*/  LDSM.16.M88.4 R36, [R2+0x8800] ;  /* 0x008800000224783b */ /* 0x000ee20000000200 */
[----:B------:R-:W-:Y:S02]  /*15570*/  LOP3.LUT R3, R0, 0x99, RZ, 0xfc, !PT ;  /* 0x0000009900037812 */ /* 0x000fe400078efcff */
[----:B------:R-:W-:Y:S02]  /*15580*/  FSEL R164, R10, -INF , !P6 ;  /* 0xff8000000aa47808 */ /* 0x000fe40007000000 */
[----:B------:R-:W-:Y:S02]  /*15590*/  ISETP.GE.AND P5, PT, R3, R92, PT ;  /* 0x0000005c0300720c */ /* 0x000fe40003fa6270 */
[----:B------:R-:W-:-:S02]  /*155a0*/  LOP3.LUT R3, R0, 0xa0, RZ, 0xfc, !PT ;  /* 0x000000a000037812 */ /* 0x000fc400078efcff */
[----:B------:R-:W-:Y:S02]  /*155b0*/  FSEL R167, R8, -INF , !P6 ;  /* 0xff80000008a77808 */ /* 0x000fe40007000000 */
[----:B------:R-:W-:Y:S02]  /*155c0*/  FSEL R138, R11, -INF , !P4 ;  /* 0xff8000000b8a7808 */ /* 0x000fe40006000000 */
[----:B------:R-:W-:Y:S02]  /*155d0*/  FSEL R137, R9, -INF , !P4 ;  /* 0xff80000009897808 */ /* 0x000fe40006000000 */
[----:B--2---:R-:W-:Y:S01]  /*155e0*/  HMMA.16816.F32 R8, R4, R32, R124 ;  /* 0x000000200408723c */ /* 0x004fe2000000187c */
[----:B------:R-:W-:Y:S02]  /*155f0*/  FSEL R171, R20, -INF , !P3 ;  /* 0xff80000014ab7808 */ /* 0x000fe40005800000 */
[----:B------:R-:W-:Y:S02]  /*15600*/  FSEL R125, R27, -INF , !P5 ;  /* 0xff8000001b7d7808 */ /* 0x000fe40006800000 */
[----:B------:R-:W-:-:S02]  /*15610*/  FSEL R124, R25, -INF , !P5 ;  /* 0xff800000197c7808 */ /* 0x000fc40006800000 */
[-C--:B------:R-:W-:Y:S02]  /*15620*/  ISETP.GE.AND P6, PT, R3, R92.reuse, PT ;  /* 0x0000005c0300720c */ /* 0x080fe40003fc6270 */
[----:B------:R-:W-:Y:S02]  /*15630*/  LOP3.LUT R20, R0, 0xb1, RZ, 0xfc, !PT ;  /* 0x000000b100147812 */ /* 0x000fe400078efcff */
[----:B------:R-:W-:Y:S02]  /*15640*/  ISETP.GE.AND P5, PT, R40, R92, PT ;  /* 0x0000005c2800720c */ /* 0x000fe40003fa6270 */
[----:B------:R-:W-:Y:S02]  /*15650*/  LOP3.LUT R3, R0, 0xa8, RZ, 0xfc, !PT ;  /* 0x000000a800037812 */ /* 0x000fe400078efcff */
[----:B------:R-:W-:Y:S02]  /*15660*/  FSEL R129, R26, -INF , !P0 ;  /* 0xff8000001a817808 */ /* 0x000fe40004000000 */
[----:B------:R-:W-:-:S02]  /*15670*/  FSEL R131, R24, -INF , !P0 ;  /* 0xff80000018837808 */ /* 0x000fc40004000000 */
[C---:B------:R-:W-:Y:S01]  /*15680*/  HMMA.16816.F32 R24, R4.reuse, R34, R112 ;  /* 0x000000220418723c */ /* 0x040fe20000001870 */
[----:B------:R-:W-:Y:S01]  /*15690*/  FSEL R139, R22, -INF , !P3 ;  /* 0xff800000168b7808 */ /* 0x000fe20005800000 */
[----:B------:R-:W2:Y:S01]  /*156a0*/  LDSM.16.M88.4 R32, [R2+0x9000] ;  /* 0x009000000220783b */ /* 0x000ea20000000200 */
[----:B------:R-:W-:Y:S02]  /*156b0*/  FSEL R128, R23, -INF , !P1 ;  /* 0xff80000017807808 */ /* 0x000fe40004800000 */
[----:B------:R-:W-:Y:S02]  /*156c0*/  FSEL R130, R21, -INF , !P1 ;  /* 0xff80000015827808 */ /* 0x000fe40004800000 */
[----:B------:R-:W-:Y:S02]  /*156d0*/  ISETP.GE.AND P0, PT, R20, R92, PT ;  /* 0x0000005c1400720c */ /* 0x000fe40003f06270 */
[----:B------:R-:W-:Y:S01]  /*156e0*/  FSEL R126, R18, -INF , !P6 ;  /* 0xff800000127e7808 */ /* 0x000fe20007000000 */
[----:B-1----:R-:W-:Y:S01]  /*156f0*/  HMMA.16816.F32 R20, R4, R28, R104 ;  /* 0x0000001c0414723c */ /* 0x002fe20000001868 */
[----:B------:R-:W-:-:S02]  /*15700*/  FSEL R127, R16, -INF , !P6 ;  /* 0xff800000107f7808 */ /* 0x000fc40007000000 */
[----:B------:R-:W-:Y:S02]  /*15710*/  FSEL R112, R19, -INF , !P5 ;  /* 0xff80000013707808 */ /* 0x000fe40006800000 */
[----:B------:R-:W-:Y:S02]  /*15720*/  FSEL R114, R17, -INF , !P5 ;  /* 0xff80000011727808 */ /* 0x000fe40006800000 */
[----:B------:R-:W-:Y:S01]  /*15730*/  ISETP.GE.AND P4, PT, R3, R92, PT ;  /* 0x0000005c0300720c */ /* 0x000fe20003f86270 */
[----:B------:R-:W-:Y:S01]  /*15740*/  HMMA.16816.F32 R16, R4, R30, R100 ;  /* 0x0000001e0410723c */ /* 0x000fe20000001864 */
[----:B------:R-:W1:Y:S01]  /*15750*/  LDSM.16.M88.4 R28, [R2+0x9800] ;  /* 0x00980000021c783b */ /* 0x000e620000000200 */
[----:B------:R-:W-:Y:S01]  /*15760*/  LOP3.LUT R3, R0, 0xa9, RZ, 0xfc, !PT ;  /* 0x000000a900037812 */ /* 0x000fe200078efcff */
[----:B------:R-:W-:-:S04]  /*15770*/  DEPBAR.LE SB0, 0x0 ;  /* 0x000080000000791a */ /* 0x000fc80000000000 */
[----:B------:R-:W-:Y:S01]  /*15780*/  BAR.SYNC.DEFER_BLOCKING 0x0 ;  /* 0x0000000000007b1d */ /* 0x000fe20000010000 */
[-C--:B------:R-:W-:Y:S02]  /*15790*/  ISETP.GE.AND P3, PT, R3, R92.reuse, PT ;  /* 0x0000005c0300720c */ /* 0x080fe40003f66270 */
[C---:B------:R-:W-:Y:S02]  /*157a0*/  LOP3.LUT R3, R0.reuse, 0xb0, RZ, 0xfc, !PT ;  /* 0x000000b000037812 */ /* 0x040fe400078efcff */
[----:B------:R-:W-:Y:S02]  /*157b0*/  FSEL R100, R11, -INF , !P0 ;  /* 0xff8000000b647808 */ /* 0x000fe40004000000 */
[----:B------:R-:W-:Y:S02]  /*157c0*/  ISETP.GE.AND P1, PT, R3, R92, PT ;  /* 0x0000005c0300720c */ /* 0x000fe40003f26270 */
[----:B------:R-:W-:Y:S02]  /*157d0*/  LOP3.LUT R3, R0, 0xb8, RZ, 0xfc, !PT ;  /* 0x000000b800037812 */ /* 0x000fe400078efcff */
[----:B------:R-:W-:-:S02]  /*157e0*/  FSEL R106, R10, -INF , !P1 ;  /* 0xff8000000a6a7808 */ /* 0x000fc40004800000 */
[-C--:B------:R-:W-:Y:S02]  /*157f0*/  ISETP.GE.AND P6, PT, R3, R92.reuse, PT ;  /* 0x0000005c0300720c */ /* 0x080fe40003fc6270 */
[----:B------:R-:W-:Y:S02]  /*15800*/  LOP3.LUT R3, R0, 0xc0, RZ, 0xfc, !PT ;  /* 0x000000c000037812 */ /* 0x000fe400078efcff */
[----:B------:R-:W-:Y:S02]  /*15810*/  FSEL R107, R8, -INF , !P1 ;  /* 0xff800000086b7808 */ /* 0x000fe40004800000 */
[----:B------:R-:W-:Y:S02]  /*15820*/  FSEL R103, R9, -INF , !P0 ;  /* 0xff80000009677808 */ /* 0x000fe40004000000 */
[----:B------:R-:W-:Y:S01]  /*15830*/  ISETP.GE.AND P5, PT, R3, R92, PT ;  /* 0x0000005c0300720c */ /* 0x000fe20003fa6270 */
[----:B---3--:R-:W-:Y:S01]  /*15840*/  HMMA.16816.F32 R8, R4, R36, R188 ;  /* 0x000000240408723c */ /* 0x008fe200000018bc */
[----:B------:R-:W-:-:S02]  /*15850*/  LOP3.LUT R3, R0, 0xc8, RZ, 0xfc, !PT ;  /* 0x000000c800037812 */ /* 0x000fc400078efcff */
[----:B------:R-:W-:Y:S02]  /*15860*/  FSEL R105, R15, -INF , !P3 ;  /* 0xff8000000f697808 */ /* 0x000fe40005800000 */
[----:B------:R-:W-:Y:S02]  /*15870*/  FSEL R104, R13, -INF , !P3 ;  /* 0xff8000000d687808 */ /* 0x000fe40005800000 */
[----:B------:R-:W-:Y:S02]  /*15880*/  ISETP.GE.AND P3, PT, R3, R92, PT ;  /* 0x0000005c0300720c */ /* 0x000fe40003f66270 */
[----:B------:R-:W-:Y:S02]  /*15890*/  LOP3.LUT R3, R0, 0xc9, RZ, 0xfc, !PT ;  /* 0x000000c900037812 */ /* 0x000fe400078efcff */
[----:B------:R-:W-:Y:S02]  /*158a0*/  FSEL R115, R12, -INF , !P4 ;  /* 0xff8000000c737808 */ /* 0x000fe40006000000 */
[----:B------:R-:W-:-:S02]  /*158b0*/  LOP3.LUT R12, R0, 0xc1, RZ, 0xfc, !PT ;  /* 0x000000c1000c7812 */ /* 0x000fc400078efcff */
[-C--:B------:R-:W-:Y:S02]  /*158c0*/  ISETP.GE.AND P1, PT, R3, R92.reuse, PT ;  /* 0x0000005c0300720c */ /* 0x080fe40003f26270 */
[----:B------:R-:W-:Y:S02]  /*158d0*/  FSEL R101, R26, -INF , !P6 ;  /* 0xff8000001a657808 */ /* 0x000fe40007000000 */
[----:B------:R-:W-:Y:S02]  /*158e0*/  FSEL R113, R14, -INF , !P4 ;  /* 0xff8000000e717808 */ /* 0x000fe40006000000 */
[C---:B------:R-:W-:Y:S02]  /*158f0*/  LOP3.LUT R3, R0.reuse, 0xd0, RZ, 0xfc, !PT ;  /* 0x000000d000037812 */ /* 0x040fe400078efcff */
[----:B------:R-:W-:Y:S02]  /*15900*/  LOP3.LUT R26, R0, 0xd1, RZ, 0xfc, !PT ;  /* 0x000000d1001a7812 */ /* 0x000fe400078efcff */
[----:B------:R-:W-:-:S02]  /*15910*/  ISETP.GE.AND P4, PT, R12, R92, PT ;  /* 0x0000005c0c00720c */ /* 0x000fc40003f86270 */
[----:B------:R-:W-:Y:S01]  /*15920*/  HMMA.16816.F32 R12, R4, R38, R184 ;  /* 0x00000026040c723c */ /* 0x000fe200000018b8 */
[----:B------:R-:W-:Y:S02]  /*15930*/  FSEL R176, R18, -INF , !P3 ;  /* 0xff80000012b07808 */ /* 0x000fe40005800000 */
[----:B------:R-:W-:Y:S02]  /*15940*/  FSEL R184, R16, -INF , !P3 ;  /* 0xff80000010b87808 */ /* 0x000fe40005800000 */
[-C--:B------:R-:W-:Y:S02]  /*15950*/  ISETP.GE.AND P0, PT, R3, R92.reuse, PT ;  /* 0x0000005c0300720c */ /* 0x080fe40003f06270 */
[----:B------:R-:W-:Y:S02]  /*15960*/  ISETP.GE.AND P3, PT, R26, R92, PT ;  /* 0x0000005c1a00720c */ /* 0x000fe40003f66270 */
[----:B------:R-:W-:Y:S02]  /*15970*/  FSEL R174, R22, -INF , !P5 ;  /* 0xff80000016ae7808 */ /* 0x000fe40006800000 */
[----:B------:R-:W-:-:S02]  /*15980*/  FSEL R178, R20, -INF , !P5 ;  /* 0xff80000014b27808 */ /* 0x000fc40006800000 */
[----:B------:R-:W-:Y:S02]  /*15990*/  FSEL R175, R23, -INF , !P4 ;  /* 0xff80000017af7808 */ /* 0x000fe40006000000 */
[----:B------:R-:W-:Y:S02]  /*159a0*/  FSEL R177, R21, -INF , !P4 ;  /* 0xff80000015b17808 */ /* 0x000fe40006000000 */
[----:B--2---:R-:W-:Y:S01]  /*159b0*/  HMMA.16816.F32 R20, R4, R32, R180 ;  /* 0x000000200414723c */ /* 0x004fe200000018b4 */
[----:B------:R-:W-:Y:S02]  /*159c0*/  FSEL R181, R10, -INF , !P0 ;  /* 0xff8000000ab57808 */ /* 0x000fe40004000000 */
[----:B------:R-:W-:Y:S02]  /*159d0*/  FSEL R186, R8, -INF , !P0 ;  /* 0xff80000008ba7808 */ /* 0x000fe40004000000 */
[----:B------:R-:W-:Y:S02]  /*159e0*/  FSEL R182, R11, -INF , !P3 ;  /* 0xff8000000bb67808 */ /* 0x000fe40005800000 */
[----:B------:R-:W-:-:S02]  /*159f0*/  FSEL R185, R9, -INF , !P3 ;  /* 0xff80000009b97808 */ /* 0x000fc40005800000 */
[----:B-1----:R-:W-:Y:S01]  /*15a00*/  HMMA.16816.F32 R8, R4, R28, R84 ;  /* 0x0000001c0408723c */ /* 0x002fe20000001854 */
[----:B------:R-:W-:Y:S02]  /*15a10*/  LOP3.LUT R3, R0, 0xe1, RZ, 0xfc, !PT ;  /* 0x000000e100037812 */ /* 0x000fe400078efcff */
[----:B------:R-:W-:Y:S02]  /*15a20*/  FSEL R172, R24, -INF , !P6 ;  /* 0xff80000018ac7808 */ /* 0x000fe40007000000 */
[----:B------:R-:W-:Y:S02]  /*15a30*/  ISETP.GE.AND P5, PT, R3, R92, PT ;  /* 0x0000005c0300720c */ /* 0x000fe40003fa6270 */
[C---:B------:R-:W-:Y:S02]  /*15a40*/  LOP3.LUT R40, R0.reuse, 0xb9, RZ, 0xfc, !PT ;  /* 0x000000b900287812 */ /* 0x040fe400078efcff */
[C---:B------:R-:W-:Y:S02]  /*15a50*/  LOP3.LUT R24, R0.reuse, 0xd9, RZ, 0xfc, !PT ;  /* 0x000000d900187812 */ /* 0x040fe400078efcff */
[----:B------:R-:W-:-:S02]  /*15a60*/  LOP3.LUT R3, R0, 0xe9, RZ, 0xfc, !PT ;  /* 0x000000e900037812 */ /* 0x000fc400078efcff */
[-C--:B------:R-:W-:Y:S02]  /*15a70*/  ISETP.GE.AND P6, PT, R40, R92.reuse, PT ;  /* 0x0000005c2800720c */ /* 0x080fe40003fc6270 */
        /* <DEDUP_REMOVED lines=8> */
[----:B------:R-:W-:Y:S01]  /*15b00*/  FSEL R189, R15, -INF , !P0 ;  /* 0xff8000000fbd7808 */ /* 0x000fe20004000000 */
[----:B------:R-:W-:Y:S01]  /*15b10*/  HMMA.16816.F32 R16, R4, R34, R88 ;  /* 0x000000220410723c */ /* 0x000fe20000001858 */
[----:B------:R-:W-:Y:S02]  /*15b20*/  FSEL R188, R13, -INF , !P0 ;  /* 0xff8000000dbc7808 */ /* 0x000fe40004000000 */
[----:B------:R-:W-:-:S02]  /*15b30*/  ISETP.GE.AND P6, PT, R2, R92, PT ;  /* 0x0000005c0200720c */ /* 0x000fc40003fc6270 */
[-C--:B------:R-:W-:Y:S02]  /*15b40*/  ISETP.GE.AND P0, PT, R3, R92.reuse, PT ;  /* 0x0000005c0300720c */ /* 0x080fe40003f06270 */
[C---:B------:R-:W-:Y:S01]  /*15b50*/  LOP3.LUT R25, R0.reuse, 0xd8, RZ, 0xfc, !PT ;  /* 0x000000d800197812 */ /* 0x040fe200078efcff */
[----:B------:R-:W-:Y:S01]  /*15b60*/  HMMA.16816.F32 R4, R4, R30, R76 ;  /* 0x0000001e0404723c */ /* 0x000fe2000000184c */
[----:B------:R-:W-:Y:S02]  /*15b70*/  LOP3.LUT R2, R0, 0xe8, RZ, 0xfc, !PT ;  /* 0x000000e800027812 */ /* 0x000fe400078efcff */
[----:B------:R-:W-:Y:S02]  /*15b80*/  FSEL R199, R11, -INF , !P0 ;  /* 0xff8000000bc77808 */ /* 0x000fe40004000000 */
[----:B------:R-:W-:Y:S02]  /*15b90*/  FSEL R202, R9, -INF , !P0 ;  /* 0xff80000009ca7808 */ /* 0x000fe40004000000 */
[----:B------:R-:W-:-:S02]  /*15ba0*/  ISETP.GE.AND P4, PT, R2, R92, PT ;  /* 0x0000005c0200720c */ /* 0x000fc40003f86270 */
[-C--:B------:R-:W-:Y:S02]  /*15bb0*/  ISETP.GE.AND P1, PT, R25, R92.reuse, PT ;  /* 0x0000005c1900720c */ /* 0x080fe40003f26270 */
[----:B------:R-:W-:Y:S02]  /*15bc0*/  ISETP.GT.AND P0, PT, R42, R247, PT ;  /* 0x000000f72a00720c */ /* 0x000fe40003f04270 */
        /* <DEDUP_REMOVED lines=21> */
[----:B------:R-:W-:Y:S01]  /*15d20*/  FSEL R204, R5, -INF , !P5 ;  /* 0xff80000005cc7808 */ /* 0x000fe20006800000 */
[----:B------:R-:W-:Y:S06]  /*15d30*/  @!P0 BRA `(.L_x_1895) ;  /* 0x0000000c00188947 */ /* 0x000fec0003800000 */
[----:B------:R-:W-:Y:S01]  /*15d40*/  ISETP.NE.U32.AND P0, PT, R248, RZ, PT ;  /* 0x000000fff800720c */ /* 0x000fe20003f05070 */
[----:B------:R-:W-:Y:S01]  /*15d50*/  BSSY.RECONVERGENT B0, `(.L_x_1896) ;  /* 0x000004b000007945 */ /* 0x000fe20003800200 */
[----:B------:R-:W-:Y:S02]  /*15d60*/  LOP3.LUT R10, R240, 0x38, RZ, 0xc0, !PT ;  /* 0x00000038f00a7812 */ /* 0x000fe400078ec0ff */
        /* <DEDUP_REMOVED lines=11> */
.L_x_1897:
        /* <DEDUP_REMOVED lines=22> */
[--C-:B------:R-:W-:Y:S01]  /*15f80*/  @!P0 IMAD.IADD R5, R5, 0x1, -R0.reuse ;  /* 0x0000000105058824 */ /* 0x100fe200078e0a00 */
[----:B------:R-:W-:Y:S01]  /*15f90*/  @!P0 IADD3 R2, PT, PT, R2, 0x1, RZ ;  /* 0x0000000102028810 */ /* 0x000fe20007ffe0ff */
[----:B------:R-:W-:Y:S01]  /*15fa0*/  @!P1 IMAD.IADD R6, R6, 0x1, -R0 ;  /* 0x0000000106069824 */ /* 0x000fe200078e0a00 */
[----:B------:R-:W-:Y:S01]  /*15fb0*/  ISETP.NE.AND P0, PT, R4, RZ, PT ;  /* 0x000000ff0400720c */ /* 0x000fe20003f05270 */
[----:B------:R-:W-:Y:S01]  /*15fc0*/  @!P1 VIADD R3, R3, 0x1 ;  /* 0x0000000103039836 */ /* 0x000fe20000000000 */
[-C--:B------:R-:W-:Y:S02]  /*15fd0*/  ISETP.GE.U32.AND P3, PT, R5, R0.reuse, PT ;  /* 0x000000000500720c */ /* 0x080fe40003f66070 */
[----:B------:R-:W-:Y:S02]  /*15fe0*/  ISETP.GE.U32.AND P4, PT, R6, R0, PT ;  /* 0x000000000600720c */ /* 0x000fe40003f86070 */
[-C--:B------:R-:W-:Y:S02]  /*15ff0*/  LOP3.LUT R5, R41, R4.reuse, RZ, 0x3c, !PT ;  /* 0x0000000429057212 */ /* 0x080fe400078e3cff */
[----:B------:R-:W-:-:S02]  /*16000*/  LOP3.LUT R0, R8, R4, RZ, 0x3c, !PT ;  /* 0x0000000408007212 */ /* 0x000fc400078e3cff */
[----:B------:R-:W-:Y:S02]  /*16010*/  ISETP.GE.AND P6, PT, R5, RZ, PT ;  /* 0x000000ff0500720c */ /* 0x000fe40003fc6270 */
[----:B------:R-:W-:Y:S02]  /*16020*/  ISETP.GE.AND P5, PT, R0, RZ, PT ;  /* 0x000000ff0000720c */ /* 0x000fe40003fa6270 */
[----:B------:R-:W-:Y:S02]  /*16030*/  LOP3.LUT R0, RZ, R4, RZ, 0x33, !PT ;  /* 0x00000004ff007212 */ /* 0x000fe400078e33ff */
[----:B------:R-:W-:Y:S01]  /*16040*/  @P3 IADD3 R2, PT, PT, R2, 0x1, RZ ;  /* 0x0000000102023810 */ /* 0x000fe20007ffe0ff */
[----:B------:R-:W-:-:S06]  /*16050*/  @P4 VIADD R3, R3, 0x1 ;  /* 0x0000000103034836 */ /* 0x000fcc0000000000 */
[----:B------:R-:W-:Y:S02]  /*16060*/  @!P6 IMAD.MOV R3, RZ, RZ, -R3 ;  /* 0x000000ffff03e224 */ /* 0x000fe400078e0a03 */
[----:B------:R-:W-:-:S04]  /*16070*/  @!P5 IADD3 R2, PT, PT, -R2, RZ, RZ ;  /* 0x000000ff0202d210 */ /* 0x000fc80007ffe1ff */
        /* <DEDUP_REMOVED lines=8> */
[----:B------:R-:W-:-:S05]  /*16100*/  IADD3 R0, PT, PT, R0, -R5, RZ ;  /* 0x8000000500007210 */ /* 0x000fca0007ffe0ff */
[----:B------:R-:W-:-:S05]  /*16110*/  IMAD R4, R4, R0, -0x100 ;  /* 0xffffff0004047424 */ /* 0x000fca00078e0200 */
[----:B-1----:R-:W-:Y:S01]  /*16120*/  SHF.R.S32.HI R8, RZ, 0x1f, R4 ;  /* 0x0000001fff087819 */ /* 0x002fe20000011404 */
[-C--:B--2---:R-:W-:Y:S02]  /*16130*/  IMAD R0, R3, R4.reuse, RZ ;  /* 0x0000000403007224 */ /* 0x084fe400078e02ff */
[----:B------:R-:W-:-:S04]  /*16140*/  IMAD.WIDE.U32 R4, R2, R4, RZ ;  /* 0x0000000402047225 */ /* 0x000fc800078e00ff */
[----:B------:R-:W-:-:S05]  /*16150*/  IMAD R2, R2, R8, R0 ;  /* 0x0000000802027224 */ /* 0x000fca00078e0200 */
[----:B------:R-:W-:Y:S01]  /*16160*/  IADD3 R3, PT, PT, R5, R2, RZ ;  /* 0x0000000205037210 */ /* 0x000fe20007ffe0ff */
[----:B------:R-:W-:Y:S02]  /*16170*/  IMAD.MOV.U32 R2, RZ, RZ, R4 ;  /* 0x000000ffff027224 */ /* 0x000fe400078e0004 */
        /* <DEDUP_REMOVED lines=8> */
.L_x_1898:
[----:B------:R-:W-:Y:S05]  /*16200*/  BSYNC.RECONVERGENT B0 ;  /* 0x0000000000007941 */ /* 0x000fea0003800200 */
.L_x_1896:
        /* <DEDUP_REMOVED lines=10> */
[----:B------:R-:W-:Y:S01]  /*162b0*/  IMAD.X R5, R7, 0x1, R22, P0 ;  /* 0x0000000107057824 */ /* 0x000fe200000e0616 */
[----:B------:R-:W-:Y:S02]  /*162c0*/  ISETP.GE.AND P0, PT, R10, R242, PT ;  /* 0x000000f20a00720c */ /* 0x000fe40003f06270 */
[----:B------:R-:W-:Y:S01]  /*162d0*/  LOP3.LUT R0, R0, 0x38, R240, 0x78, !PT ;  /* 0x0000003800007812 */ /* 0x000fe200078e78f0 */
[----:B------:R-:W-:Y:S01]  /*162e0*/  IMAD.X R3, R5, 0x1, R22, P1 ;  /* 0x0000000105037824 */ /* 0x000fe200008e0616 */
[----:B------:R-:W-:-:S02]  /*162f0*/  IADD3 R12, P1, PT, R2, R23, RZ ;  /* 0x00000017020c7210 */ /* 0x000fc40007f3e0ff */
[----:B------:R-:W-:-:S03]  /*16300*/  LOP3.LUT R0, R0, 0x1e00, R240, 0xf8, !PT ;  /* 0x00001e0000007812 */ /* 0x000fc600078ef8f0 */
[----:B------:R-:W-:Y:S01]  /*16310*/  IMAD.X R13, R3, 0x1, R22, P1 ;  /* 0x00000001030d7824 */ /* 0x000fe200008e0616 */
        /* <DEDUP_REMOVED lines=104> */
.L_x_1895:
[----:B------:R-:W-:Y:S05]  /*169a0*/  BSYNC.RECONVERGENT B1 ;  /* 0x0000000000017941 */ /* 0x000fea0003800200 */
.L_x_1894:
        /* <DEDUP_REMOVED lines=106> */
[----:B------:R-:W-:Y:S01]  /*17050*/  FADD.FTZ R4, R4, R79 ;  /* 0x0000004f04047221 */ /* 0x000fe20000010000 */
[----:B----4-:R-:W-:Y:S01]  /*17060*/  FFMA.FTZ R2, R62, R0, -R5 ;  /* 0x000000003e027223 */ /* 0x010fe20000010805 */
[----:B--2---:R-:W-:Y:S01]  /*17070*/  F2FP.F16.F32.PACK_AB R8, R6, R77 ;  /* 0x0000004d0608723e */ /* 0x004fe200000000ff */
[----:B------:R-:W-:-:S02]  /*17080*/  FADD.FTZ R6, R77, R6 ;  /* 0x000000064d067221 */ /* 0x000fc40000010000 */
        /* <DEDUP_REMOVED lines=43> */
[C---:B--2---:R-:W-:Y:S01]  /*17340*/  HMMA.16816.F32 R36, R8.reuse, R20, R32 ;  /* 0x000000140824723c */ /* 0x044fe20000001820 */
[----:B------:R2:W-:Y:S07]  /*17350*/  MUFU.EX2 R208, R2 ;  /* 0x0000000200d07308 */ /* 0x0005ee0000000800 */
[C---:B------:R-:W-:Y:S01]  /*17360*/  HMMA.16816.F32 R32, R8.reuse, R22, R24 ;  /* 0x000000160820723c */ /* 0x040fe20000001818 */
[----:B------:R-:W3:Y:S07]  /*17370*/  LDSM.16.MT88.4 R24, [R136+0xb000] ;  /* 0x00b000008818783b */ /* 0x000eee0000004200 */
[----:B-1----:R-:W-:Y:S01]  /*17380*/  HMMA.16816.F32 R52, R8, R16, R52 ;  /* 0x000000100834723c */ /* 0x002fe20000001834 */
[----:B--2---:R-:W-:-:S04]  /*17390*/  FFMA.FTZ R2, R74, R0, -R3 ;  /* 0x000000004a027223 */ /* 0x004fc80000010803 */
[----:B------:R1:W-:Y:S03]  /*173a0*/  MUFU.EX2 R209, R2 ;  /* 0x0000000200d17308 */ /* 0x0003e60000000800 */
[C---:B------:R-:W-:Y:S01]  /*173b0*/  HMMA.16816.F32 R56, R8.reuse, R18, R56 ;  /* 0x000000120838723c */ /* 0x040fe20000001838 */
[----:B------:R-:W-:Y:S07]  /*173c0*/  LDSM.16.MT88.4 R16, [R160+0xb000] ;  /* 0x00b00000a010783b */ /* 0x000fee0000004200 */
[----:B------:R-:W-:Y:S01]  /*173d0*/  HMMA.16816.F32 R40, R8, R12, R48 ;  /* 0x0000000c0828723c */ /* 0x000fe20000001830 */
[----:B-1----:R-:W-:-:S07]  /*173e0*/  FFMA.FTZ R2, R81, R0, -R5 ;  /* 0x0000000051027223 */ /* 0x002fce0000010805 */
[----:B------:R-:W-:Y:S01]  /*173f0*/  HMMA.16816.F32 R20, R8, R14, R44 ;  /* 0x0000000e0814723c */ /* 0x000fe2000000182c */
[----:B------:R-:W1:Y:S01]  /*17400*/  LDSM.16.MT88.4 R12, [R72+0xb000] ;  /* 0x00b00000480c783b */ /* 0x000e620000004200 */
[----:B------:R2:W-:Y:S02]  /*17410*/  MUFU.EX2 R93, R2 ;  /* 0x00000002005d7308 */ /* 0x0005e40000000800 */
[----:B--2---:R-:W-:-:S06]  /*17420*/  FFMA.FTZ R2, R80, R0, -R5 ;  /* 0x0000000050027223 */ /* 0x004fcc0000010805 */
[----:B------:R2:W5:Y:S02]  /*17430*/  MUFU.EX2 R87, R2 ;  /* 0x0000000200577308 */ /* 0x0005640000000800 */
[----:B--2---:R-:W-:Y:S01]  /*17440*/  FFMA.FTZ R2, R82, R0, -R5 ;  /* 0x0000000052027223 */ /* 0x004fe20000010805 */
[----:B-----5:R-:W-:-:S05]  /*17450*/  F2FP.F16.F32.PACK_AB R8, R87, R93 ;  /* 0x0000005d5708723e */ /* 0x020fca00000000ff */
[----:B------:R2:W5:Y:S02]  /*17460*/  MUFU.EX2 R210, R2 ;  /* 0x0000000200d27308 */ /* 0x0005640000000800 */
[----:B--2---:R-:W-:Y:S01]  /*17470*/  FFMA.FTZ R2, R75, R0, -R5 ;  /* 0x000000004b027223 */ /* 0x004fe20000010805 */
[----:B-----5:R-:W-:-:S05]  /*17480*/  MOV R75, R210 ;  /* 0x000000d2004b7202 */ /* 0x020fca0000000f00 */
[----:B------:R2:W5:Y:S02]  /*17490*/  MUFU.EX2 R81, R2 ;  /* 0x0000000200517308 */ /* 0x0005640000000800 */
[----:B--2---:R-:W-:Y:S01]  /*174a0*/  FFMA.FTZ R2, R83, R0, -R3 ;  /* 0x0000000053027223 */ /* 0x004fe20000010803 */
[----:B------:R-:W-:Y:S02]  /*174b0*/  MOV R83, R209 ;  /* 0x000000d100537202 */ /* 0x000fe40000000f00 */
[----:B-----5:R-:W-:-:S03]  /*174c0*/  F2FP.F16.F32.PACK_AB R10, R81, R75 ;  /* 0x0000004b510a723e */ /* 0x020fc600000000ff */
[----:B------:R2:W5:Y:S02]  /*174d0*/  MUFU.EX2 R68, R2 ;  /* 0x0000000200447308 */ /* 0x0005640000000800 */
[----:B--2---:R-:W-:Y:S01]  /*174e0*/  FFMA.FTZ R2, R94, R0, -R3 ;  /* 0x000000005e027223 */ /* 0x004fe20000010803 */
[----:B------:R-:W-:Y:S02]  /*174f0*/  MOV R94, R208 ;  /* 0x000000d0005e7202 */ /* 0x000fe40000000f00 */
[----:B-----5:R-:W-:-:S03]  /*17500*/  F2FP.F16.F32.PACK_AB R11, R68, R83 ;  /* 0x00000053440b723e */ /* 0x020fc600000000ff */
[----:B------:R2:W-:Y:S01]  /*17510*/  MUFU.EX2 R74, R2 ;  /* 0x00000002004a7308 */ /* 0x0005e20000000800 */
[----:B------:R-:W-:-:S07]  /*17520*/  F2FP.F16.F32.PACK_AB R9, R94, R92 ;  /* 0x0000005c5e09723e */ /* 0x000fce00000000ff */
[C---:B----4-:R-:W-:Y:S01]  /*17530*/  HMMA.16816.F32 R48, R8.reuse, R28, R60 ;  /* 0x0000001c0830723c */ /* 0x050fe2000000183c */
[----:B------:R-:W-:Y:S02]  /*17540*/  MOV R63, R89 ;  /* 0x00000059003f7202 */ /* 0x000fe40000000f00 */
[----:B------:R-:W-:Y:S02]  /*17550*/  MOV R60, R68 ;  /* 0x00000044003c7202 */ /* 0x000fe40000000f00 */
[----:B------:R-:W-:Y:S02]  /*17560*/  MOV R61, R207 ;  /* 0x000000cf003d7202 */ /* 0x000fe40000000f00 */
[----:B------:R-:W-:Y:S01]  /*17570*/  MOV R62, R206 ;  /* 0x000000ce003e7202 */ /* 0x000fe20000000f00 */
[C---:B------:R-:W-:Y:S01]  /*17580*/  HMMA.16816.F32 R64, R8.reuse, R30, R64 ;  /* 0x0000001e0840723c */ /* 0x040fe20000001840 */
[-CC-:B--2---:R-:W-:Y:S01]  /*17590*/  FFMA.FTZ R2, R95, R0.reuse, -R3.reuse ;  /* 0x000000005f027223 */ /* 0x184fe20000010803 */
[----:B------:R-:W-:Y:S01]  /*175a0*/  MOV R95, R87 ;  /* 0x00000057005f7202 */ /* 0x000fe20000000f00 */
[----:B------:R-:W2:Y:S02]  /*175b0*/  LDSM.16.MT88.4 R28, [R156+0xb800] ;  /* 0x00b800009c1c783b */ /* 0x000ea40000004200 */
[----:B------:R4:W5:Y:S03]  /*175c0*/  MUFU.EX2 R82, R2 ;  /* 0x0000000200527308 */ /* 0x0009660000000800 */
[C---:B---3--:R-:W-:Y:S08]  /*175d0*/  HMMA.16816.F32 R36, R8.reuse, R24, R36 ;  /* 0x000000180824723c */ /* 0x048ff00000001824 */
[----:B------:R-:W-:Y:S01]  /*175e0*/  HMMA.16816.F32 R32, R8, R26, R32 ;  /* 0x0000001a0820723c */ /* 0x000fe20000001820 */
[----:B------:R-:W3:Y:S01]  /*175f0*/  LDSM.16.MT88.4 R24, [R136+0xb800] ;  /* 0x00b800008818783b */ /* 0x000ee20000004200 */
[----:B----4-:R-:W-:-:S06]  /*17600*/  FFMA.FTZ R2, R96, R0, -R3 ;  /* 0x0000000060027223 */ /* 0x010fcc0000010803 */
[C---:B-1----:R-:W-:Y:S01]  /*17610*/  HMMA.16816.F32 R44, R8.reuse, R12, R40 ;  /* 0x0000000c082c723c */ /* 0x042fe20000001828 */
[----:B------:R1:W-:Y:S07]  /*17620*/  MUFU.EX2 R80, R2 ;  /* 0x0000000200507308 */ /* 0x0003ee0000000800 */
[C---:B------:R-:W-:Y:S01]  /*17630*/  HMMA.16816.F32 R20, R8.reuse, R14, R20 ;  /* 0x0000000e0814723c */ /* 0x040fe20000001814 */
[----:B------:R-:W4:Y:S07]  /*17640*/  LDSM.16.MT88.4 R12, [R72+0xb800] ;  /* 0x00b80000480c783b */ /* 0x000f2e0000004200 */
[----:B------:R-:W-:Y:S01]  /*17650*/  HMMA.16816.F32 R52, R8, R16, R52 ;  /* 0x000000100834723c */ /* 0x000fe20000001834 */
[----:B-1----:R-:W-:-:S04]  /*17660*/  FFMA.FTZ R2, R99, R0, -R5 ;  /* 0x0000000063027223 */ /* 0x002fc80000010805 */
[----:B------:R1:W-:Y:S03]  /*17670*/  MUFU.EX2 R87, R2 ;  /* 0x0000000200577308 */ /* 0x0003e60000000800 */
[----:B------:R-:W-:Y:S01]  /*17680*/  HMMA.16816.F32 R68, R8, R18, R56 ;  /* 0x000000120844723c */ /* 0x000fe20000001838 */
[----:B------:R-:W4:Y:S01]  /*17690*/  LDSM.16.MT88.4 R16, [R160+0xb800] ;  /* 0x00b80000a010783b */ /* 0x000f220000004200 */
[----:B-----5:R-:W-:Y:S01]  /*176a0*/  F2FP.F16.F32.PACK_AB R9, R82, R74 ;  /* 0x0000004a5209723e */ /* 0x020fe200000000ff */
[----:B-1----:R-:W-:-:S04]  /*176b0*/  FFMA.FTZ R2, R98, R0, -R5 ;  /* 0x0000000062027223 */ /* 0x002fc80000010805 */
[----:B------:R1:W5:Y:S02]  /*176c0*/  MUFU.EX2 R73, R2 ;  /* 0x0000000200497308 */ /* 0x0003640000000800 */
[----:B-1----:R-:W-:Y:S01]  /*176d0*/  FFMA.FTZ R2, R108, R0, -R5 ;  /* 0x000000006c027223 */ /* 0x002fe20000010805 */
[----:B-----5:R-:W-:-:S05]  /*176e0*/  F2FP.F16.F32.PACK_AB R8, R73, R87 ;  /* 0x000000574908723e */ /* 0x020fca00000000ff */
[----:B------:R1:W-:Y:S02]  /*176f0*/  MUFU.EX2 R89, R2 ;  /* 0x0000000200597308 */ /* 0x0003e40000000800 */
[----:B-1----:R-:W-:-:S06]  /*17700*/  FFMA.FTZ R2, R97, R0, -R5 ;  /* 0x0000000061027223 */ /* 0x002fcc0000010805 */
[----:B------:R1:W5:Y:S02]  /*17710*/  MUFU.EX2 R240, R2 ;  /* 0x0000000200f07308 */ /* 0x0003640000000800 */
[----:B-1----:R-:W-:Y:S01]  /*17720*/  FFMA.FTZ R2, R109, R0, -R3 ;  /* 0x000000006d027223 */ /* 0x002fe20000010803 */
[----:B-----5:R-:W-:-:S05]  /*17730*/  F2FP.F16.F32.PACK_AB R10, R240, R89 ;  /* 0x00000059f00a723e */ /* 0x020fca00000000ff */
[----:B------:R1:W5:Y:S02]  /*17740*/  MUFU.EX2 R239, R2 ;  /* 0x0000000200ef7308 */ /* 0x0003640000000800 */
[----:B-1----:R-:W-:Y:S01]  /*17750*/  FFMA.FTZ R2, R110, R0, -R3 ;  /* 0x000000006e027223 */ /* 0x002fe20000010803 */
[----:B-----5:R-:W-:-:S05]  /*17760*/  F2FP.F16.F32.PACK_AB R11, R239, R80 ;  /* 0x00000050ef0b723e */ /* 0x020fca00000000ff */
[----:B------:R1:W-:Y:S02]  /*17770*/  MUFU.EX2 R227, R2 ;  /* 0x0000000200e37308 */ /* 0x0003e40000000800 */
[C---:B--2---:R-:W-:Y:S08]  /*17780*/  HMMA.16816.F32 R48, R8.reuse, R28, R48 ;  /* 0x0000001c0830723c */ /* 0x044ff00000001830 */
[----:B------:R-:W-:Y:S01]  /*17790*/  HMMA.16816.F32 R64, R8, R30, R64 ;  /* 0x0000001e0840723c */ /* 0x000fe20000001840 */
[----:B------:R-:W2:Y:S01]  /*177a0*/  LDSM.16.MT88.4 R28, [R156+0xc000] ;  /* 0x00c000009c1c783b */ /* 0x000ea20000004200 */
[----:B-1----:R-:W-:-:S06]  /*177b0*/  FFMA.FTZ R2, R111, R0, -R3 ;  /* 0x000000006f027223 */ /* 0x002fcc0000010803 */
[C---:B---3--:R-:W-:Y:S01]  /*177c0*/  HMMA.16816.F32 R36, R8.reuse, R24, R36 ;  /* 0x000000180824723c */ /* 0x048fe20000001824 */
[----:B------:R1:W3:Y:S07]  /*177d0*/  MUFU.EX2 R230, R2 ;  /* 0x0000000200e67308 */ /* 0x0002ee0000000800 */
[C---:B------:R-:W-:Y:S01]  /*177e0*/  HMMA.16816.F32 R32, R8.reuse, R26, R32 ;  /* 0x0000001a0820723c */ /* 0x040fe20000001820 */
[----:B------:R-:W5:Y:S07]  /*177f0*/  LDSM.16.MT88.4 R24, [R136+0xc000] ;  /* 0x00c000008818783b */ /* 0x000f6e0000004200 */
[----:B----4-:R-:W-:Y:S01]  /*17800*/  HMMA.16816.F32 R44, R8, R12, R44 ;  /* 0x0000000c082c723c */ /* 0x010fe2000000182c */
[----:B-1----:R-:W-:-:S04]  /*17810*/  FFMA.FTZ R2, R116, R0, -R3 ;  /* 0x0000000074027223 */ /* 0x002fc80000010803 */
[----:B------:R1:W-:Y:S03]  /*17820*/  MUFU.EX2 R226, R2 ;  /* 0x0000000200e27308 */ /* 0x0003e60000000800 */
[C---:B------:R-:W-:Y:S01]  /*17830*/  HMMA.16816.F32 R20, R8.reuse, R14, R20 ;  /* 0x0000000e0814723c */ /* 0x040fe20000001814 */
[----:B------:R-:W4:Y:S07]  /*17840*/  LDSM.16.MT88.4 R12, [R72+0xc000] ;  /* 0x00c00000480c783b */ /* 0x000f2e0000004200 */
[----:B------:R-:W-:Y:S01]  /*17850*/  HMMA.16816.F32 R56, R8, R16, R52 ;  /* 0x000000100838723c */ /* 0x000fe20000001834 */
[----:B-1----:R-:W-:-:S07]  /*17860*/  FFMA.FTZ R2, R119, R0, -R5 ;  /* 0x0000000077027223 */ /* 0x002fce0000010805 */
[----:B------:R-:W-:Y:S01]  /*17870*/  HMMA.16816.F32 R68, R8, R18, R68 ;  /* 0x000000120844723c */ /* 0x000fe20000001844 */
[----:B------:R-:W1:Y:S01]  /*17880*/  LDSM.16.MT88.4 R16, [R160+0xc000] ;  /* 0x00c00000a010783b */ /* 0x000e620000004200 */
[----:B---3--:R-:W-:Y:S01]  /*17890*/  F2FP.F16.F32.PACK_AB R9, R230, R227 ;  /* 0x000000e3e609723e */ /* 0x008fe200000000ff */
[----:B------:R3:W-:Y:S02]  /*178a0*/  MUFU.EX2 R225, R2 ;  /* 0x0000000200e17308 */ /* 0x0007e40000000800 */
[----:B---3--:R-:W-:-:S06]  /*178b0*/  FFMA.FTZ R2, R118, R0, -R5 ;  /* 0x0000000076027223 */ /* 0x008fcc0000010805 */
[----:B------:R3:W2:Y:S02]  /*178c0*/  MUFU.EX2 R224, R2 ;  /* 0x0000000200e07308 */ /* 0x0006a40000000800 */
[----:B---3--:R-:W-:Y:S01]  /*178d0*/  FFMA.FTZ R2, R120, R0, -R5 ;  /* 0x0000000078027223 */ /* 0x008fe20000010805 */
[----:B--2---:R-:W-:-:S05]  /*178e0*/  F2FP.F16.F32.PACK_AB R8, R224, R225 ;  /* 0x000000e1e008723e */ /* 0x004fca00000000ff */
        /* <DEDUP_REMOVED lines=9> */
[C---:B------:R-:W-:Y:S08]  /*17980*/  HMMA.16816.F32 R48, R8.reuse, R28, R48 ;  /* 0x0000001c0830723c */ /* 0x040ff00000001830 */
[----:B------:R-:W-:Y:S01]  /*17990*/  HMMA.16816.F32 R64, R8, R30, R64 ;  /* 0x0000001e0840723c */ /* 0x000fe20000001840 */
[----:B------:R-:W3:Y:S01]  /*179a0*/  LDSM.16.MT88.4 R28, [R156+0xc800] ;  /* 0x00c800009c1c783b */ /* 0x000ee20000004200 */
[----:B--2---:R-:W-:-:S06]  /*179b0*/  FFMA.FTZ R2, R123, R0, -R3 ;  /* 0x000000007b027223 */ /* 0x004fcc0000010803 */
[C---:B-----5:R-:W-:Y:S01]  /*179c0*/  HMMA.16816.F32 R36, R8.reuse, R24, R36 ;  /* 0x000000180824723c */ /* 0x060fe20000001824 */
        /* <DEDUP_REMOVED lines=158> */
[----:B------:R-:W-:-:S05]  /*183b0*/  MOV R171, R62 ;  /* 0x0000003e00ab7202 */ /* 0x000fca0000000f00 */
[----:B------:R-:W-:Y:S01]  /*183c0*/  FADD.FTZ R6, R171, R6 ;  /* 0x00000006ab067221 */ /* 0x000fe20000010000 */
[----:B--2---:R-:W-:Y:S01]  /*183d0*/  FFMA.FTZ R2, R130, R0, -R5 ;  /* 0x0000000082027223 */ /* 0x004fe20000010805 */
[----:B------:R-:W-:-:S03]  /*183e0*/  MOV R130, R63 ;  /* 0x0000003f00827202 */ /* 0x000fc60000000f00 */
[----:B------:R2:W5:Y:S02]  /*183f0*/  MUFU.EX2 R120, R2 ;  /* 0x0000000200787308 */ /* 0x0005640000000800 */
[----:B--2---:R-:W-:Y:S01]  /*18400*/  FFMA.FTZ R2, R131, R0, -R5 ;  /* 0x0000000083027223 */ /* 0x004fe20000010805 */
[----:B-----5:R-:W-:Y:S02]  /*18410*/  F2FP.F16.F32.PACK_AB R8, R120, R121 ;  /* 0x000000797808723e */ /* 0x020fe400000000ff */
[----:B------:R-:W-:-:S03]  /*18420*/  MOV R131, R91 ;  /* 0x0000005b00837202 */ /* 0x000fc60000000f00 */
[----:B------:R2:W-:Y:S02]  /*18430*/  MUFU.EX2 R119, R2 ;  /* 0x0000000200777308 */ /* 0x0005e40000000800 */
[----:B--2---:R-:W-:Y:S01]  /*18440*/  FFMA.FTZ R2, R124, R0, -R5 ;  /* 0x000000007c027223 */ /* 0x004fe20000010805 */
[----:B------:R-:W-:-:S05]  /*18450*/  MOV R124, R88 ;  /* 0x00000058007c7202 */ /* 0x000fca0000000f00 */
[----:B------:R2:W5:Y:S01]  /*18460*/  MUFU.EX2 R118, R2 ;  /* 0x0000000200767308 */ /* 0x0005620000000800 */
[----:B------:R-:W-:-:S04]  /*18470*/  FADD.FTZ R4, R124, R4 ;  /* 0x000000047c047221 */ /* 0x000fc80000010000 */
[----:B------:R-:W-:-:S04]  /*18480*/  FADD.FTZ R4, R131, R4 ;  /* 0x0000000483047221 */ /* 0x000fc80000010000 */
[----:B------:R-:W-:Y:S01]  /*18490*/  FADD.FTZ R4, R130, R4 ;  /* 0x0000000482047221 */ /* 0x000fe20000010000 */
[----:B--2---:R-:W-:Y:S01]  /*184a0*/  FFMA.FTZ R2, R125, R0, -R3 ;  /* 0x000000007d027223 */ /* 0x004fe20000010803 */
[----:B-----5:R-:W-:-:S03]  /*184b0*/  F2FP.F16.F32.PACK_AB R10, R118, R119 ;  /* 0x00000077760a723e */ /* 0x020fc600000000ff */
        /* <DEDUP_REMOVED lines=167> */
[----:B------:R-:W-:Y:S01]  /*18f30*/  FADD.FTZ R2, R219, R2 ;  /* 0x00000002db027221 */ /* 0x000fe20000010000 */
[----:B------:R-:W-:Y:S02]  /*18f40*/  LDSM.16.MT88.4 R156, [R156+0x11800] ;  /* 0x011800009c9c783b */ /* 0x000fe40000004200 */
[----:B------:R-:W-:Y:S01]  /*18f50*/  FADD.FTZ R4, R224, R4 ;  /* 0x00000004e0047221 */ /* 0x000fe20000010000 */
[----:B------:R-:W-:-:S02]  /*18f60*/  FADD.FTZ R2, R220, R2 ;  /* 0x00000002dc027221 */ /* 0x000fc40000010000 */
        /* <DEDUP_REMOVED lines=27> */
[----:B------:R2:W4:Y:S02]  /*19120*/  MUFU.EX2 R58, R6 ;  /* 0x00000006003a7308 */ /* 0x0005240000000800 */
        /* <DEDUP_REMOVED lines=127> */
.L_x_1906:
        /* <DEDUP_REMOVED lines=10> */
[----:B------:R-:W-:Y:S02]  /*199c0*/  @!P5 R2UR UR5, R13 ;  /* 0x000000000d05d2ca */ /* 0x000fe400000e0000 */
[----:B-1----:R-:W-:Y:S11]  /*199d0*/  LOP3.LUT R17, R231, 0x38, RZ, 0xc0, !PT ;  /* 0x00000038e7117812 */ /* 0x002ff600078ec0ff */
[----:B------:R-:W2:Y:S01]  /*199e0*/  @!P5 LD.E R2, desc[UR4][R168.64+0x40] ;  /* 0x00004004a802d980 */ /* 0x000ea2000c101900 */
[----:B------:R-:W-:Y:S01]  /*199f0*/  BSSY.RECONVERGENT B0, `(.L_x_1900) ;  /* 0x000004e000007945 */ /* 0x000fe20003800200 */
[----:B--2---:R-:W-:Y:S04]  /*19a00*/  @!P5 IMAD.SHL.U32 R0, R2, 0x100, RZ ;  /* 0x000001000200d824 */ /* 0x004fe800078e00ff */
[----:B------:R-:W-:Y:S05]  /*19a10*/  @!P5 IMAD.X R0, RZ, RZ, ~R0, P0 ;  /* 0x000000ffff00d224 */ /* 0x000fea00000e0e00 */
[----:B------:R-:W-:Y:S04]  /*19a20*/  @!P5 SHF.R.S64 R2, R3, 0x1f, R0 ;  /* 0x0000001f0302d819 */ /* 0x000fe80000001000 */
[----:B------:R-:W-:Y:S01]  /*19a30*/  @!P5 IADD3 R246, P0, PT, R246, R2, RZ ;  /* 0x00000002f6f6d210 */ /* 0x000fe20007f1e0ff */
[----:B------:R-:W-:Y:S03]  /*19a40*/  IMAD.SHL.U32 R2, R231, 0x8, RZ ;  /* 0x00000008e7027824 */ /* 0x000fe600078e00ff */
[----:B------:R-:W-:Y:S01]  /*19a50*/  @!P5 LEA.HI.X.SX32 R245, R0, R245, 0x1, P0 ;  /* 0x000000f500f5d211 */ /* 0x000fe200000f0eff */
[----:B------:R-:W-:Y:S08]  /*19a60*/  @!P5 BRA `(.L_x_1901) ;  /* 0x000000040018d947 */ /* 0x000ff00003800000 */
[----:B------:R-:W-:Y:S01]  /*19a70*/  VIADD R9, R241, 0xffffff00 ;  /* 0xffffff00f1097836 */ /* 0x000fe20000000000 */
[C---:B------:R-:W-:Y:S02]  /*19a80*/  R2UR UR4, R12.reuse ;  /* 0x000000000c0472ca */ /* 0x040fe400000e0000 */
[C---:B------:R-:W-:Y:S02]  /*19a90*/  R2UR UR5, R13.reuse ;  /* 0x000000000d0572ca */ /* 0x040fe400000e0000 */
[----:B------:R-:W-:Y:S02]  /*19aa0*/  IABS R6, R9 ;  /* 0x0000000900067213 */ /* 0x000fe40000000000 */
[C---:B------:R-:W-:Y:S02]  /*19ab0*/  R2UR UR14, R12.reuse ;  /* 0x000000000c0e72ca */ /* 0x040fe400000e0000 */
[C---:B------:R-:W-:Y:S02]  /*19ac0*/  R2UR UR15, R13.reuse ;  /* 0x000000000d0f72ca */ /* 0x040fe400000e0000 */
[C---:B------:R-:W-:Y:S02]  /*19ad0*/  R2UR UR12, R12.reuse ;  /* 0x000000000c0c72ca */ /* 0x040fe400000e0000 */
[C---:B------:R-:W-:Y:S02]  /*19ae0*/  R2UR UR13, R13.reuse ;  /* 0x000000000d0d72ca */ /* 0x040fe400000e0000 */
[----:B------:R-:W-:Y:S01]  /*19af0*/  R2UR UR10, R12 ;  /* 0x000000000c0a72ca */ /* 0x000fe200000e0000 */
[----:B------:R-:W2:Y:S01]  /*19b00*/  LD.E R3, desc[UR4][R168.64+0x170] ;  /* 0x00017004a8037980 */ /* 0x000ea2000c101900 */
        /* <DEDUP_REMOVED lines=10> */
[--C-:B-1----:R-:W-:Y:S04]  /*19bb0*/  IMAD.MOV R4, RZ, RZ, -R5.reuse ;  /* 0x000000ffff047224 */ /* 0x102fe800078e0a05 */
[----:B------:R-:W-:Y:S02]  /*19bc0*/  IMAD R7, R4, R0, RZ ;  /* 0x0000000004077224 */ /* 0x000fe400078e02ff */
[----:B------:R-:W-:Y:S04]  /*19bd0*/  IMAD.MOV.U32 R4, RZ, RZ, RZ ;  /* 0x000000ffff047224 */ /* 0x000fe800078e00ff */
[----:B------:R-:W-:Y:S01]  /*19be0*/  IMAD.HI.U32 R5, R5, R7, R4 ;  /* 0x0000000705057227 */ /* 0x000fe200078e0004 */
[----:B------:R-:W-:Y:S05]  /*19bf0*/  IABS R7, R241 ;  /* 0x000000f100077213 */ /* 0x000fea0000000000 */
[C---:B------:R-:W-:Y:S04]  /*19c00*/  IMAD.HI.U32 R4, R5.reuse, R6, RZ ;  /* 0x0000000605047227 */ /* 0x040fe800078e00ff */
[----:B------:R-:W-:Y:S02]  /*19c10*/  IMAD R6, R4, R8, R6 ;  /* 0x0000000804067224 */ /* 0x000fe400078e0206 */
[----:B------:R-:W-:Y:S03]  /*19c20*/  IMAD.HI.U32 R5, R5, R7, RZ ;  /* 0x0000000705057227 */ /* 0x000fe600078e00ff */
[C---:B------:R-:W-:Y:S01]  /*19c30*/  ISETP.GT.U32.AND P0, PT, R0.reuse, R6, PT ;  /* 0x000000060000720c */ /* 0x040fe20003f04070 */
[----:B------:R-:W-:Y:S05]  /*19c40*/  IMAD R7, R5, R8, R7 ;  /* 0x0000000805077224 */ /* 0x000fea00078e0207 */
[----:B------:R-:W-:Y:S07]  /*19c50*/  ISETP.GT.U32.AND P1, PT, R0, R7, PT ;  /* 0x000000070000720c */ /* 0x000fee0003f24070 */
[--C-:B------:R-:W-:Y:S02]  /*19c60*/  @!P0 IMAD.IADD R6, R6, 0x1, -R0.reuse ;  /* 0x0000000106068824 */ /* 0x100fe400078e0a00 */
[----:B------:R-:W-:Y:S01]  /*19c70*/  @!P0 VIADD R4, R4, 0x1 ;  /* 0x0000000104048836 */ /* 0x000fe20000000000 */
[----:B------:R-:W-:Y:S02]  /*19c80*/  ISETP.NE.AND P0, PT, R3, RZ, PT ;  /* 0x000000ff0300720c */ /* 0x000fe40003f05270 */
[-C--:B------:R-:W-:Y:S01]  /*19c90*/  ISETP.GE.U32.AND P3, PT, R6, R0.reuse, PT ;  /* 0x000000000600720c */ /* 0x080fe20003f66070 */
[----:B------:R-:W-:Y:S02]  /*19ca0*/  @!P1 IMAD.IADD R7, R7, 0x1, -R0 ;  /* 0x0000000107079824 */ /* 0x000fe400078e0a00 */
[----:B------:R-:W-:Y:S03]  /*19cb0*/  @!P1 VIADD R5, R5, 0x1 ;  /* 0x0000000105059836 */ /* 0x000fe60000000000 */
[----:B------:R-:W-:Y:S02]  /*19cc0*/  ISETP.GE.U32.AND P4, PT, R7, R0, PT ;  /* 0x000000000700720c */ /* 0x000fe40003f86070 */
[----:B------:R-:W2:Y:S01]  /*19cd0*/  LD.E.64 R6, desc[UR4][R168.64+0x40] ;  /* 0x00004004a8067980 */ /* 0x000ea2000c101b00 */
[-C--:B------:R-:W-:Y:S04]  /*19ce0*/  LOP3.LUT R0, R241, R3.reuse, RZ, 0x3c, !PT ;  /* 0x00000003f1007212 */ /* 0x080fe800078e3cff */
[----:B------:R-:W-:Y:S01]  /*19cf0*/  @P3 VIADD R4, R4, 0x1 ;  /* 0x0000000104043836 */ /* 0x000fe20000000000 */
[----:B------:R-:W-:Y:S02]  /*19d00*/  ISETP.GE.AND P2, PT, R0, RZ, PT ;  /* 0x000000ff0000720c */ /* 0x000fe40003f46270 */
[----:B------:R-:W-:Y:S01]  /*19d10*/  LOP3.LUT R0, RZ, R3, RZ, 0x33, !PT ;  /* 0x00000003ff007212 */ /* 0x000fe200078e33ff */
[----:B------:R-:W-:Y:S02]  /*19d20*/  @!P6 IMAD.MOV R4, RZ, RZ, -R4 ;  /* 0x000000ffff04e224 */ /* 0x000fe400078e0a04 */
[----:B------:R-:W-:Y:S03]  /*19d30*/  @P4 VIADD R5, R5, 0x1 ;  /* 0x0000000105054836 */ /* 0x000fe60000000000 */
[----:B------:R-:W-:Y:S04]  /*19d40*/  SEL R10, R0, R4, !P0 ;  /* 0x00000004000a7207 */ /* 0x000fe80004000000 */
[CC--:B------:R-:W-:Y:S01]  /*19d50*/  LEA R8, P1, R10.reuse, R236.reuse, 0x2 ;  /* 0x000000ec0a087211 */ /* 0x0c0fe200078210ff */
[----:B------:R-:W-:Y:S03]  /*19d60*/  @!P2 IMAD.MOV R5, RZ, RZ, -R5 ;  /* 0x000000ffff05a224 */ /* 0x000fe600078e0a05 */
[----:B------:R-:W-:Y:S02]  /*19d70*/  LEA.HI.X.SX32 R9, R10, R237, 0x2, P1 ;  /* 0x000000ed0a097211 */ /* 0x000fe400008f16ff */
[----:B------:R-:W-:Y:S03]  /*19d80*/  SEL R0, R0, R5, !P0 ;  /* 0x0000000500007207 */ /* 0x000fe60004000000 */
[----:B------:R-:W3:Y:S01]  /*19d90*/  LD.E R14, desc[UR14][R8.64] ;  /* 0x0000000e080e7980 */ /* 0x000ee2000c101900 */
[C---:B------:R-:W-:Y:S04]  /*19da0*/  LEA R4, P0, R0.reuse, R236, 0x2 ;  /* 0x000000ec00047211 */ /* 0x040fe800078010ff */
[C---:B------:R-:W-:Y:S01]  /*19db0*/  LEA.HI.X.SX32 R5, R0.reuse, R237, 0x2, P0 ;  /* 0x000000ed00057211 */ /* 0x040fe200000f16ff */
[----:B------:R-:W-:Y:S04]  /*19dc0*/  IMAD.IADD R0, R0, 0x1, -R10 ;  /* 0x0000000100007824 */ /* 0x000fe800078e0a0a */
[----:B------:R-:W-:Y:S01]  /*19dd0*/  IMAD R3, R3, R0, -0x100 ;  /* 0xffffff0003037424 */ /* 0x000fe200078e0200 */
[----:B------:R1:W3:Y:S04]  /*19de0*/  LD.E R11, desc[UR12][R4.64] ;  /* 0x0000000c040b7980 */ /* 0x0002e8000c101900 */
[----:B------:R-:W-:Y:S01]  /*19df0*/  SHF.R.S32.HI R10, RZ, 0x1f, R3 ;  /* 0x0000001fff0a7819 */ /* 0x000fe20000011403 */
[----:B------:R-:W4:Y:S01]  /*19e00*/  LD.E.64 R8, desc[UR10][R168.64+0x28] ;  /* 0x0000280aa8087980 */ /* 0x000f22000c101b00 */
[-C--:B--2---:R-:W-:Y:S02]  /*19e10*/  IMAD R0, R7, R3.reuse, RZ ;  /* 0x0000000307007224 */ /* 0x084fe400078e02ff */
[C---:B-1----:R-:W-:Y:S04]  /*19e20*/  IMAD.WIDE.U32 R4, R6.reuse, R3, RZ ;  /* 0x0000000306047225 */ /* 0x042fe800078e00ff */
        /* <DEDUP_REMOVED lines=10> */
.L_x_1901:
[----:B------:R-:W-:Y:S05]  /*19ed0*/  BSYNC.RECONVERGENT B0 ;  /* 0x0000000000007941 */ /* 0x000fea0003800200 */
.L_x_1900:
[----:B------:R-:W1:Y:S01]  /*19ee0*/  S2UR UR10, SR_CgaCtaId ;  /* 0x00000000000a79c3 */ /* 0x000e620000008800 */
[----:B------:R-:W-:Y:S01]  /*19ef0*/  LOP3.LUT R150, R2, 0x38, RZ, 0xc0, !PT ;  /* 0x0000003802967812 */ /* 0x000fe200078ec0ff */
[----:B------:R-:W-:Y:S01]  /*19f00*/  IMAD.SHL.U32 R230, R231, 0x40, RZ ;  /* 0x00000040e7e67824 */ /* 0x000fe200078e00ff */
[--C-:B------:R-:W-:Y:S01]  /*19f10*/  LOP3.LUT R4, R17, 0x1c0, R2.reuse, 0xf8, !PT ;  /* 0x000001c011047812 */ /* 0x100fe200078ef802 */
[----:B------:R-:W-:Y:S01]  /*19f20*/  UMOV UR11, 0x400 ;  /* 0x00000400000b7882 */ /* 0x000fe20000000000 */
[----:B------:R-:W-:Y:S01]  /*19f30*/  ISETP.GE.AND P0, PT, R150, R242, PT ;  /* 0x000000f29600720c */ /* 0x000fe20003f06270 */
[----:B------:R-:W-:Y:S01]  /*19f40*/  IMAD.SHL.U32 R11, R234, 0x20, RZ ;  /* 0x00000020ea0b7824 */ /* 0x000fe200078e00ff */
[--C-:B------:R-:W-:Y:S01]  /*19f50*/  SHF.R.U32.HI R228, RZ, 0x1, R231.reuse ;  /* 0x00000001ffe47819 */ /* 0x100fe200000116e7 */
[----:B------:R-:W-:Y:S01]  /*19f60*/  IMAD.SHL.U32 R229, R231, 0x20, RZ ;  /* 0x00000020e7e57824 */ /* 0x000fe200078e00ff */
[--C-:B------:R-:W-:Y:S01]  /*19f70*/  LOP3.LUT R4, R4, 0x38, R2.reuse, 0x78, !PT ;  /* 0x0000003804047812 */ /* 0x100fe200078e7802 */
[----:B------:R-:W-:Y:S01]  /*19f80*/  IMAD.MOV.U32 R170, RZ, RZ, 0x20 ;  /* 0x00000020ffaa7424 */ /* 0x000fe200078e00ff */
[----:B------:R-:W-:Y:S01]  /*19f90*/  LOP3.LUT R172, R230, 0x1c0, RZ, 0xc0, !PT ;  /* 0x000001c0e6ac7812 */ /* 0x000fe200078ec0ff */
[----:B------:R-:W-:Y:S01]  /*19fa0*/  IMAD.MOV.U32 R224, RZ, RZ, 0x40 ;  /* 0x00000040ffe07424 */ /* 0x000fe200078e00ff */
[----:B------:R-:W-:Y:S01]  /*19fb0*/  LOP3.LUT R0, R228, 0x8, RZ, 0xc0, !PT ;  /* 0x00000008e4007812 */ /* 0x000fe200078ec0ff */
[----:B------:R-:W-:Y:S01]  /*19fc0*/  VIADD R238, R238, 0xffffffff ;  /* 0xffffffffeeee7836 */ /* 0x000fe20000000000 */
[----:B------:R-:W-:Y:S01]  /*19fd0*/  LOP3.LUT R4, R4, 0x1e00, R2, 0xf8, !PT ;  /* 0x00001e0004047812 */ /* 0x000fe200078ef802 */
[----:B------:R-:W2:Y:S01]  /*19fe0*/  LDCU.64 UR4, c[0x0][0x358] ;  /* 0x00006b00ff0477ac */ /* 0x000ea20008000a00 */
[----:B------:R-:W-:Y:S01]  /*19ff0*/  LOP3.LUT R172, R172, 0x8, R231, 0xf8, !PT ;  /* 0x00000008acac7812 */ /* 0x000fe200078ef8e7 */
[----:B------:R-:W-:Y:S01]  /*1a000*/  @!P0 IMAD.MOV.U32 R6, RZ, RZ, R246 ;  /* 0x000000ffff068224 */ /* 0x000fe200078e00f6 */
[----:B------:R-:W-:Y:S01]  /*1a010*/  @!P0 R2UR UR32, R12 ;  /* 0x000000000c2082ca */ /* 0x000fe200000e0000 */
[----:B------:R-:W-:Y:S01]  /*1a020*/  @!P0 IMAD.MOV.U32 R7, RZ, RZ, R245 ;  /* 0x000000ffff078224 */ /* 0x000fe200078e00f5 */
[C---:B------:R-:W-:Y:S01]  /*1a030*/  @!P0 R2UR UR33, R13.reuse ;  /* 0x000000000d2182ca */ /* 0x040fe200000e0000 */
[----:B------:R-:W-:Y:S01]  /*1a040*/  BSSY.RECONVERGENT B1, `(.L_x_1902) ;  /* 0x0000231000017945 */ /* 0x000fe20003800200 */
[----:B------:R-:W-:Y:S01]  /*1a050*/  LOP3.LUT R0, R0, 0x1c0, R230, 0xf8, !PT ;  /* 0x000001c000007812 */ /* 0x000fe200078ef8e6 */
[----:B-1----:R-:W-:Y:S01]  /*1a060*/  ULEA UR8, UR10, UR11, 0x18 ;  /* 0x0000000b0a087291 */ /* 0x002fe2000f8ec0ff */
[----:B------:R-:W-:Y:S02]  /*1a070*/  @!P0 R2UR UR30, R12 ;  /* 0x000000000c1e82ca */ /* 0x000fe400000e0000 */
[----:B------:R-:W-:Y:S02]  /*1a080*/  @!P0 R2UR UR31, R13 ;  /* 0x000000000d1f82ca */ /* 0x000fe400000e0000 */
[----:B------:R-:W-:Y:S02]  /*1a090*/  LOP3.LUT R3, R230, 0x400, RZ, 0xc0, !PT ;  /* 0x00000400e6037812 */ /* 0x000fe400078ec0ff */
[----:B------:R-:W-:Y:S02]  /*1a0a0*/  LEA R149, R4, UR8, 0x1 ;  /* 0x0000000804957c11 */ /* 0x000fe4000f8e08ff */
[--C-:B------:R-:W-:Y:S02]  /*1a0b0*/  LOP3.LUT R172, R172, 0x38, R2.reuse, 0x78, !PT ;  /* 0x00000038acac7812 */ /* 0x100fe400078e7802 */
[----:B------:R-:W-:Y:S01]  /*1a0c0*/  LOP3.LUT R171, R0, 0x38, R2, 0x78, !PT ;  /* 0x0000003800ab7812 */ /* 0x000fe200078e7802 */
[----:B------:R-:W-:Y:S01]  /*1a0d0*/  @!PT LDS RZ, [RZ] ;  /* 0x00000000fffff984 */ /* 0x000fe20000000800 */
[----:B------:R-:W-:Y:S01]  /*1a0e0*/  @!PT LDS RZ, [RZ] ;  /* 0x00000000fffff984 */ /* 0x000fe20000000800 */
[----:B------:R-:W-:Y:S01]  /*1a0f0*/  @!PT LDS RZ, [RZ] ;  /* 0x00000000fffff984 */ /* 0x000fe20000000800 */
[----:B------:R1:W-:Y:S01]  /*1a100*/  @!P0 LDGSTS.E.BYPASS.LTC128B.128 [R149+0xa000], desc[UR32][R6.64] ;  /* 0x0a00000006958fae */ /* 0x0003e2000b981a20 */
[----:B------:R-:W-:Y:S01]  /*1a110*/  SHF.L.U64.HI R10, R234, 0x5, R235 ;  /* 0x00000005ea0a7819 */ /* 0x000fe200000102eb */
[----:B------:R-:W-:Y:S01]  /*1a120*/  IMAD R172, R172, 0x2, R3 ;  /* 0x00000002acac7824 */ /* 0x000fe200078e0203 */
[----:B------:R-:W-:Y:S02]  /*1a130*/  IADD3 R2, P1, PT, R11, R246, RZ ;  /* 0x000000f60b027210 */ /* 0x000fe40007f3e0ff */
[----:B------:R-:W-:Y:S01]  /*1a140*/  @P0 STS.128 [R149+0xa000], RZ ;  /* 0x00a000ff95000388 */ /* 0x000fe20000000c00 */
[----:B------:R-:W-:Y:S02]  /*1a150*/  @!P0 R2UR UR28, R12 ;  /* 0x000000000c1c82ca */ /* 0x000fe400000e0000 */
[----:B------:R-:W-:Y:S01]  /*1a160*/  @!P0 R2UR UR29, R13 ;  /* 0x000000000d1d82ca */ /* 0x000fe200000e0000 */
[----:B------:R-:W-:Y:S01]  /*1a170*/  IMAD.X R3, R10, 0x1, R245, P1 ;  /* 0x000000010a037824 */ /* 0x000fe200008e06f5 */
[-C--:B------:R-:W-:Y:S02]  /*1a180*/  IADD3 R4, P1, PT, R2, R11.reuse, RZ ;  /* 0x0000000b02047210 */ /* 0x080fe40007f3e0ff */
        /* <DEDUP_REMOVED lines=15> */
[C---:B------:R-:W-:Y:S02]  /*1a280*/  @!P0 R2UR UR23, R13.reuse ;  /* 0x000000000d1782ca */ /* 0x040fe400000e0000 */
[----:B------:R-:W-:Y:S01]  /*1a290*/  @P0 STS.128 [R149+0xb000], RZ ;  /* 0x00b000ff95000388 */ /* 0x000fe20000000c00 */
[----:B------:R-:W-:Y:S02]  /*1a2a0*/  @!P0 R2UR UR20, R12 ;  /* 0x000000000c1482ca */ /* 0x000fe400000e0000 */
[-C--:B-1----:R-:W-:Y:S02]  /*1a2b0*/  IADD3 R6, P1, PT, R4, R11.reuse, RZ ;  /* 0x0000000b04067210 */ /* 0x082fe40007f3e0ff */
[----:B------:R-:W-:Y:S02]  /*1a2c0*/  @!P0 R2UR UR21, R13 ;  /* 0x000000000d1582ca */ /* 0x000fe400000e0000 */
[C---:B------:R-:W-:Y:S01]  /*1a2d0*/  @!P0 R2UR UR18, R12.reuse ;  /* 0x000000000c1282ca */ /* 0x040fe200000e0000 */
[--C-:B------:R-:W-:Y:S01]  /*1a2e0*/  IMAD.X R7, R5, 0x1, R10.reuse, P1 ;  /* 0x0000000105077824 */ /* 0x100fe200008e060a */
[C---:B------:R-:W-:Y:S02]  /*1a2f0*/  @!P0 R2UR UR19, R13.reuse ;  /* 0x000000000d1382ca */ /* 0x040fe400000e0000 */
[----:B------:R-:W-:Y:S02]  /*1a300*/  @!P0 R2UR UR16, R12 ;  /* 0x000000000c1082ca */ /* 0x000fe400000e0000 */
[----:B------:R-:W-:Y:S01]  /*1a310*/  @!PT LDS RZ, [RZ] ;  /* 0x00000000fffff984 */ /* 0x000fe20000000800 */
[----:B------:R-:W-:Y:S01]  /*1a320*/  @!PT LDS RZ, [RZ] ;  /* 0x00000000fffff984 */ /* 0x000fe20000000800 */
[----:B------:R-:W-:Y:S01]  /*1a330*/  @!PT LDS RZ, [RZ] ;  /* 0x00000000fffff984 */ /* 0x000fe20000000800 */
[----:B------:R-:W-:Y:S01]  /*1a340*/  @!P0 LDGSTS.E.BYPASS.LTC128B.128 [R149+0xb800], desc[UR26][R6.64] ;  /* 0x0b80000006958fae */ /* 0x000fe2000b981a1a */
[C---:B------:R-:W-:Y:S02]  /*1a350*/  @!P0 R2UR UR17, R13.reuse ;  /* 0x000000000d1182ca */ /* 0x040fe400000e0000 */
[-C--:B---3--:R-:W-:Y:S02]  /*1a360*/  IADD3 R2, P1, PT, R6, R11.reuse, RZ ;  /* 0x0000000b06027210 */ /* 0x088fe40007f3e0ff */
[----:B------:R-:W-:Y:S01]  /*1a370*/  @P0 STS.128 [R149+0xb800], RZ ;  /* 0x00b800ff95000388 */ /* 0x000fe20000000c00 */
[C---:B------:R-:W-:Y:S02]  /*1a380*/  @!P0 R2UR UR14, R12.reuse ;  /* 0x000000000c0e82ca */ /* 0x040fe400000e0000 */
[----:B------:R-:W-:Y:S01]  /*1a390*/  @!P0 R2UR UR15, R13 ;  /* 0x000000000d0f82ca */ /* 0x000fe200000e0000 */
[--C-:B------:R-:W-:Y:S01]  /*1a3a0*/  IMAD.X R3, R7, 0x1, R10.reuse, P1 ;  /* 0x0000000107037824 */ /* 0x100fe200008e060a */
[----:B------:R-:W-:Y:S02]  /*1a3b0*/  @!P0 R2UR UR12, R12 ;  /* 0x000000000c0c82ca */ /* 0x000fe400000e0000 */
[-C--:B----4-:R-:W-:Y:S02]  /*1a3c0*/  IADD3 R4, P1, PT, R2, R11.reuse, RZ ;  /* 0x0000000b02047210 */ /* 0x090fe40007f3e0ff */
[----:B------:R-:W-:Y:S01]  /*1a3d0*/  @!PT LDS RZ, [RZ] ;  /* 0x00000000fffff984 */ /* 0x000fe20000000800 */
[----:B------:R-:W-:Y:S01]  /*1a3e0*/  @!PT LDS RZ, [RZ] ;  /* 0x00000000fffff984 */ /* 0x000fe20000000800 */
[----:B------:R-:W-:Y:S01]  /*1a3f0*/  @!PT LDS RZ, [RZ] ;  /* 0x00000000fffff984 */ /* 0x000fe20000000800 */
[----:B------:R1:W-:Y:S01]  /*1a400*/  @!P0 LDGSTS.E.BYPASS.LTC128B.128 [R149+0xc000], desc[UR24][R2.64] ;  /* 0x0c00000002958fae */ /* 0x0003e2000b981a18 */
[----:B------:R-:W-:Y:S02]  /*1a410*/  @!P0 R2UR UR13, R13 ;  /* 0x000000000d0d82ca */ /* 0x000fe400000e0000 */
[--C-:B------:R-:W-:Y:S02]  /*1a420*/  IMAD.X R5, R3, 0x1, R10.reuse, P1 ;  /* 0x0000000103057824 */ /* 0x100fe400008e060a */
[----:B------:R-:W-:Y:S01]  /*1a430*/  @P0 STS.128 [R149+0xc000], RZ ;  /* 0x00c000ff95000388 */ /* 0x000fe20000000c00 */
[-C--:B------:R-:W-:Y:S02]  /*1a440*/  IADD3 R8, P1, PT, R4, R11.reuse, RZ ;  /* 0x0000000b04087210 */ /* 0x080fe40007f3e0ff */
[C---:B------:R-:W-:Y:S02]  /*1a450*/  @!P0 R2UR UR40, R12.reuse ;  /* 0x000000000c2882ca */ /* 0x040fe400000e0000 */
[----:B------:R-:W-:Y:S01]  /*1a460*/  @!PT LDS RZ, [RZ] ;  /* 0x00000000fffff984 */ /* 0x000fe20000000800 */
[----:B------:R-:W-:Y:S01]  /*1a470*/  @!PT LDS RZ, [RZ] ;  /* 0x00000000fffff984 */ /* 0x000fe20000000800 */
[----:B------:R-:W-:Y:S01]  /*1a480*/  @!PT LDS RZ, [RZ] ;  /* 0x00000000fffff984 */ /* 0x000fe20000000800 */
[----:B------:R-:W-:Y:S01]  /*1a490*/  @!P0 LDGSTS.E.BYPASS.LTC128B.128 [R149+0xc800], desc[UR22][R4.64] ;  /* 0x0c80000004958fae */ /* 0x000fe2000b981a16 */
[----:B------:R-:W-:Y:S01]  /*1a4a0*/  @!P0 R2UR UR41, R13 ;  /* 0x000000000d2982ca */ /* 0x000fe200000e0000 */
[--C-:B------:R-:W-:Y:S01]  /*1a4b0*/  IMAD.X R9, R5, 0x1, R10.reuse, P1 ;  /* 0x0000000105097824 */ /* 0x100fe200008e060a */
        /* <DEDUP_REMOVED lines=11> */
[C---:B------:R-:W-:Y:S02]  /*1a570*/  @!P0 R2UR UR35, R13.reuse ;  /* 0x000000000d2382ca */ /* 0x040fe400000e0000 */
[----:B------:R-:W-:Y:S02]  /*1a580*/  @!P0 R2UR UR10, R12 ;  /* 0x000000000c0a82ca */ /* 0x000fe400000e0000 */
[----:B------:R-:W-:Y:S02]  /*1a590*/  @!P0 R2UR UR11, R13 ;  /* 0x000000000d0b82ca */ /* 0x000fe400000e0000 */
[-C--:B-1----:R-:W-:Y:S02]  /*1a5a0*/  IADD3 R2, P1, PT, R8, R11.reuse, RZ ;  /* 0x0000000b08027210 */ /* 0x082fe40007f3e0ff */
[----:B------:R-:W-:Y:S02]  /*1a5b0*/  LOP3.LUT R229, R229, 0x7c00, RZ, 0xc0, !PT ;  /* 0x00007c00e5e57812 */ /* 0x000fe400078ec0ff */
[----:B------:R-:W-:Y:S01]  /*1a5c0*/  LOP3.LUT P2, RZ, R231, 0x4, RZ, 0xc0, !PT ;  /* 0x00000004e7ff7812 */ /* 0x000fe2000784c0ff */
[----:B------:R-:W-:Y:S01]  /*1a5d0*/  IMAD.X R3, R9, 0x1, R10, P1 ;  /* 0x0000000109037824 */ /* 0x000fe200008e060a */
[----:B------:R-:W-:Y:S02]  /*1a5e0*/  IADD3 R6, P1, PT, R2, R11, RZ ;  /* 0x0000000b02067210 */ /* 0x000fe40007f3e0ff */
[----:B------:R-:W-:Y:S02]  /*1a5f0*/  LOP3.LUT R0, R229, 0x200, R230, 0xf8, !PT ;  /* 0x00000200e5007812 */ /* 0x000fe400078ef8e6 */
[----:B------:R-:W-:Y:S01]  /*1a600*/  @!PT LDS RZ, [RZ] ;  /* 0x00000000fffff984 */ /* 0x000fe20000000800 */
[----:B------:R-:W-:Y:S01]  /*1a610*/  @!PT LDS RZ, [RZ] ;  /* 0x00000000fffff984 */ /* 0x000fe20000000800 */
[----:B------:R-:W-:Y:S01]  /*1a620*/  @!PT LDS RZ, [RZ] ;  /* 0x00000000fffff984 */ /* 0x000fe20000000800 */
[----:B------:R1:W-:Y:S01]  /*1a630*/  @!P0 LDGSTS.E.BYPASS.LTC128B.128 [R149+0xd800], desc[UR18][R2.64] ;  /* 0x0d80000002958fae */ /* 0x0003e2000b981a12 */
[--C-:B------:R-:W-:Y:S01]  /*1a640*/  IMAD.X R7, R3, 0x1, R10.reuse, P1 ;  /* 0x0000000103077824 */ /* 0x100fe200008e060a */
[----:B------:R-:W-:Y:S03]  /*1a650*/  LOP3.LUT R0, R0, R171, RZ, 0xfc, !PT ;  /* 0x000000ab00007212 */ /* 0x000fe600078efcff */
[----:B------:R-:W-:Y:S01]  /*1a660*/  @P0 STS.128 [R149+0xd800], RZ ;  /* 0x00d800ff95000388 */ /* 0x000fe20000000c00 */
[----:B------:R-:W-:Y:S02]  /*1a670*/  SEL R224, R224, 0xffffffc0, !P2 ;  /* 0xffffffc0e0e07807 */ /* 0x000fe40005000000 */
[-C--:B---3--:R-:W-:Y:S02]  /*1a680*/  IADD3 R8, P1, PT, R6, R11.reuse, RZ ;  /* 0x0000000b06087210 */ /* 0x088fe40007f3e0ff */
[----:B------:R-:W-:Y:S01]  /*1a690*/  @!PT LDS RZ, [RZ] ;  /* 0x00000000fffff984 */ /* 0x000fe20000000800 */
[----:B------:R-:W-:Y:S01]  /*1a6a0*/  @!PT LDS RZ, [RZ] ;  /* 0x00000000fffff984 */ /* 0x000fe20000000800 */
[----:B------:R-:W-:Y:S01]  /*1a6b0*/  @!PT LDS RZ, [RZ] ;  /* 0x00000000fffff984 */ /* 0x000fe20000000800 */
[----:B------:R3:W-:Y:S03]  /*1a6c0*/  @!P0 LDGSTS.E.BYPASS.LTC128B.128 [R149+0xe000], desc[UR16][R6.64] ;  /* 0x0e00000006958fae */ /* 0x0007e6000b981a10 */
[--C-:B------:R-:W-:Y:S02]  /*1a6d0*/  IMAD.X R9, R7, 0x1, R10.reuse, P1 ;  /* 0x0000000107097824 */ /* 0x100fe400008e060a */
[----:B------:R-:W-:Y:S01]  /*1a6e0*/  @P0 STS.128 [R149+0xe000], RZ ;  /* 0x00e000ff95000388 */ /* 0x000fe20000000c00 */
[-C--:B------:R-:W-:Y:S04]  /*1a6f0*/  IADD3 R4, P1, PT, R8, R11.reuse, RZ ;  /* 0x0000000b08047210 */ /* 0x080fe80007f3e0ff */
[----:B------:R-:W-:Y:S01]  /*1a700*/  @!PT LDS RZ, [RZ] ;  /* 0x00000000fffff984 */ /* 0x000fe20000000800 */
[----:B------:R-:W-:Y:S01]  /*1a710*/  @!PT LDS RZ, [RZ] ;  /* 0x00000000fffff984 */ /* 0x000fe20000000800 */
[----:B------:R-:W-:Y:S01]  /*1a720*/  @!PT LDS RZ, [RZ] ;  /* 0x00000000fffff984 */ /* 0x000fe20000000800 */
[----:B------:R-:W-:Y:S01]  /*1a730*/  @!P0 LDGSTS.E.BYPASS.LTC128B.128 [R149+0xe800], desc[UR14][R8.64] ;  /* 0x0e80000008958fae */ /* 0x000fe2000b981a0e */
[--C-:B------:R-:W-:Y:S04]  /*1a740*/  IMAD.X R5, R9, 0x1, R10.reuse, P1 ;  /* 0x0000000109057824 */ /* 0x100fe800008e060a */
[----:B------:R-:W-:Y:S05]  /*1a750*/  @P0 STS.128 [R149+0xe800], RZ ;  /* 0x00e800ff95000388 */ /* 0x000fea0000000c00 */
[----:B------:R-:W-:Y:S01]  /*1a760*/  @!PT LDS RZ, [RZ] ;  /* 0x00000000fffff984 */ /* 0x000fe20000000800 */
[----:B------:R-:W-:Y:S01]  /*1a770*/  @!PT LDS RZ, [RZ] ;  /* 0x00000000fffff984 */ /* 0x000fe20000000800 */
[----:B------:R-:W-:Y:S01]  /*1a780*/  @!PT LDS RZ, [RZ] ;  /* 0x00000000fffff984 */ /* 0x000fe20000000800 */
[----:B------:R4:W-:Y:S01]  /*1a790*/  @!P0 LDGSTS.E.BYPASS.LTC128B.128 [R149+0xf000], desc[UR12][R4.64] ;  /* 0x0f00000004958fae */ /* 0x0009e2000b981a0c */
[-C--:B-1----:R-:W-:Y:S04]  /*1a7a0*/  IADD3 R2, P1, PT, R4, R11.reuse, RZ ;  /* 0x0000000b04027210 */ /* 0x082fe80007f3e0ff */
[----:B------:R-:W-:Y:S01]  /*1a7b0*/  @P0 STS.128 [R149+0xf000], RZ ;  /* 0x00f000ff95000388 */ /* 0x000fe20000000c00 */
[--C-:B------:R-:W-:Y:S01]  /*1a7c0*/  IMAD.X R3, R5, 0x1, R10.reuse, P1 ;  /* 0x0000000105037824 */ /* 0x100fe200008e060a */
[-C--:B---3--:R-:W-:Y:S04]  /*1a7d0*/  IADD3 R6, P1, PT, R2, R11.reuse, RZ ;  /* 0x0000000b02067210 */ /* 0x088fe80007f3e0ff */
        /* <DEDUP_REMOVED lines=11> */
[-C--:B----4-:R-:W-:Y:S05]  /*1a890*/  IADD3 R4, P1, PT, R6, R11.reuse, RZ ;  /* 0x0000000b06047210 */ /* 0x090fea0007f3e0ff */
[--C-:B------:R-:W-:Y:S05]  /*1a8a0*/  IMAD.X R5, R7, 0x1, R10.reuse, P1 ;  /* 0x0000000107057824 */ /* 0x100fea00008e060a */
[----:B------:R-:W-:Y:S01]  /*1a8b0*/  @!PT LDS RZ, [RZ] ;  /* 0x00000000fffff984 */ /* 0x000fe20000000800 */
[----:B------:R-:W-:Y:S01]  /*1a8c0*/  @!PT LDS RZ, [RZ] ;  /* 0x00000000fffff984 */ /* 0x000fe20000000800 */
[----:B------:R-:W-:Y:S01]  /*1a8d0*/  @!PT LDS RZ, [RZ] ;  /* 0x00000000fffff984 */ /* 0x000fe20000000800 */
[----:B------:R-:W-:Y:S01]  /*1a8e0*/  @!P0 LDGSTS.E.BYPASS.LTC128B.128 [R149+0x10800], desc[UR36][R4.64] ;  /* 0x1080000004958fae */ /* 0x000fe2000b981a24 */
[-C--:B-1----:R-:W-:Y:S04]  /*1a8f0*/  IADD3 R2, P1, PT, R4, R11.reuse, RZ ;  /* 0x0000000b04027210 */ /* 0x082fe80007f3e0ff */
[----:B------:R-:W-:Y:S01]  /*1a900*/  @P0 STS.128 [R149+0x10800], RZ ;  /* 0x010800ff95000388 */ /* 0x000fe20000000c00 */
[--C-:B------:R-:W-:Y:S01]  /*1a910*/  IMAD.X R3, R5, 0x1, R10.reuse, P1 ;  /* 0x0000000105037824 */ /* 0x100fe200008e060a */
[----:B---3--:R-:W-:Y:S04]  /*1a920*/  @!P0 IADD3 R6, P1, PT, R2, R11, RZ ;  /* 0x0000000b02068210 */ /* 0x008fe80007f3e0ff */
[----:B------:R-:W-:Y:S01]  /*1a930*/  @!PT LDS RZ, [RZ] ;  /* 0x00000000fffff984 */ /* 0x000fe20000000800 */
[----:B------:R-:W-:Y:S01]  /*1a940*/  @!PT LDS RZ, [RZ] ;  /* 0x00000000fffff984 */ /* 0x000fe20000000800 */
[----:B------:R-:W-:Y:S01]  /*1a950*/  @!PT LDS RZ, [RZ] ;  /* 0x00000000fffff984 */ /* 0x000fe20000000800 */
[----:B------:R1:W-:Y:S01]  /*1a960*/  @!P0 LDGSTS.E.BYPASS.LTC128B.128 [R149+0x11000], desc[UR34][R2.64] ;  /* 0x1100000002958fae */ /* 0x0003e2000b981a22 */
[----:B------:R-:W-:Y:S04]  /*1a970*/  @!P0 IMAD.X R7, R3, 0x1, R10, P1 ;  /* 0x0000000103078824 */ /* 0x000fe800008e060a */
[----:B------:R-:W-:Y:S05]  /*1a980*/  @P0 STS.128 [R149+0x11000], RZ ;  /* 0x011000ff95000388 */ /* 0x000fea0000000c00 */
[----:B------:R-:W-:Y:S01]  /*1a990*/  @!PT LDS RZ, [RZ] ;  /* 0x00000000fffff984 */ /* 0x000fe20000000800 */
[----:B------:R-:W-:Y:S01]  /*1a9a0*/  @!PT LDS RZ, [RZ] ;  /* 0x00000000fffff984 */ /* 0x000fe20000000800 */
[----:B------:R-:W-:Y:S01]  /*1a9b0*/  @!PT LDS RZ, [RZ] ;  /* 0x00000000fffff984 */ /* 0x000fe20000000800 */
[----:B------:R3:W-:Y:S05]  /*1a9c0*/  @!P0 LDGSTS.E.BYPASS.LTC128B.128 [R149+0x11800], desc[UR10][R6.64] ;  /* 0x1180000006958fae */ /* 0x0007ea000b981a0a */
[----:B------:R-:W-:Y:S01]  /*1a9d0*/  @P0 STS.128 [R149+0x11800], RZ ;  /* 0x011800ff95000388 */ /* 0x000fe20000000c00 */
[----:B------:R-:W-:Y:S04]  /*1a9e0*/  LOP3.LUT P0, RZ, R231, 0x2, RZ, 0xc0, !PT ;  /* 0x00000002e7ff7812 */ /* 0x000fe8000780c0ff */
[----:B------:R-:W-:Y:S01]  /*1a9f0*/  LDSM.16.M88.4 R8, [R172+UR8+0x2000] ;  /* 0x00200008ac08783b */ /* 0x000fe20008000200 */
[----:B------:R-:W-:Y:S02]  /*1aa00*/  SEL R170, R170, 0xffffffe0, !P0 ;  /* 0xffffffe0aaaa7807 */ /* 0x000fe40004000000 */
[----:B------:R-:W-:Y:S02]  /*1aa10*/  ISETP.GT.AND P0, PT, R238, R247, PT ;  /* 0x000000f7ee00720c */ /* 0x000fe40003f04270 */
[----:B------:R-:W-:Y:S05]  /*1aa20*/  LDSM.16.M88.4 R16, [R172+UR8+0x2800] ;  /* 0x00280008ac10783b */ /* 0x000fea0008000200 */
[----:B------:R-:W-:Y:S01]  /*1aa30*/  LDSM.16.M88.4 R24, [R172+UR8+0x3000] ;  /* 0x00300008ac18783b */ /* 0x000fe20008000200 */
[----:B-1----:R-:W-:Y:S01]  /*1aa40*/  LEA R2, R0, UR8, 0x1 ;  /* 0x0000000800027c11 */ /* 0x002fe2000f8e08ff */
[----:B------:R-:W-:Y:S03]  /*1aa50*/  VIADD R3, R172, UR8 ;  /* 0x00000008ac037c36 */ /* 0x000fe60008000000 */
[----:B------:R-:W-:Y:S01]  /*1aa60*/  LDSM.16.M88.4 R32, [R172+UR8+0x3800] ;  /* 0x00380008ac20783b */ /* 0x000fe20008000200 */
[C-C-:B------:R-:W-:Y:S02]  /*1aa70*/  IMAD.IADD R176, R2.reuse, 0x1, R170.reuse ;  /* 0x0000000102b07824 */ /* 0x140fe400078e02aa */
[C---:B------:R-:W-:Y:S02]  /*1aa80*/  IMAD.IADD R0, R3.reuse, 0x1, R170 ;  /* 0x0000000103007824 */ /* 0x040fe400078e02aa */
[----:B------:R1:W3:Y:S05]  /*1aa90*/  LDSM.16.M88.4 R128, [R2] ;  /* 0x000000000280783b */ /* 0x0002ea0000000200 */
[----:B------:R-:W0:Y:S05]  /*1aaa0*/  LDGDEPBAR ;  /* 0x00000000000079af */ /* 0x000e2a0000000000 */
[----:B------:R-:W4:Y:S05]  /*1aab0*/  LDSM.16.M88.4 R40, [R172+UR8+0x4000] ;  /* 0x00400008ac28783b */ /* 0x000f2a0008000200 */
[----:B------:R-:W5:Y:S05]  /*1aac0*/  LDSM.16.M88.4 R48, [R172+UR8+0x4800] ;  /* 0x00480008ac30783b */ /* 0x000f6a0008000200 */
[----:B------:R-:W2:Y:S01]  /*1aad0*/  LDSM.16.M88.4 R56, [R172+UR8+0x5000] ;  /* 0x00500008ac38783b */ /* 0x000ea20008000200 */
[--C-:B-1----:R-:W-:Y:S04]  /*1aae0*/  IMAD.IADD R2, R2, 0x1, R224.reuse ;  /* 0x0000000102027824 */ /* 0x102fe800078e02e0 */
[----:B------:R-:W1:Y:S01]  /*1aaf0*/  LDSM.16.M88.4 R64, [R172+UR8+0x5800] ;  /* 0x00580008ac40783b */ /* 0x000e620008000200 */
[----:B------:R-:W-:Y:S04]  /*1ab00*/  IMAD.IADD R224, R3, 0x1, R224 ;  /* 0x0000000103e07824 */ /* 0x000fe800078e02e0 */
[----:B------:R-:W1:Y:S05]  /*1ab10*/  LDSM.16.M88.4 R72, [R172+UR8+0x6000] ;  /* 0x00600008ac48783b */ /* 0x000e6a0008000200 */
[----:B------:R-:W1:Y:S05]  /*1ab20*/  LDSM.16.M88.4 R80, [R172+UR8+0x6800] ;  /* 0x00680008ac50783b */ /* 0x000e6a0008000200 */
[----:B------:R-:W1:Y:S01]  /*1ab30*/  LDSM.16.M88.4 R88, [R172+UR8+0x7000] ;  /* 0x00700008ac58783b */ /* 0x000e620008000200 */
[C---:B---3--:R-:W-:Y:S04]  /*1ab40*/  HMMA.16816.F32 R4, R128.reuse, R8, RZ ;  /* 0x000000088004723c */ /* 0x048fe800000018ff */
[----:B------:R-:W3:Y:S04]  /*1ab50*/  LDSM.16.M88.4 R96, [R172+UR8+0x7800] ;  /* 0x00780008ac60783b */ /* 0x000ee80008000200 */
[C---:B------:R-:W-:Y:S01]  /*1ab60*/  HMMA.16816.F32 R8, R128.reuse, R10, RZ ;  /* 0x0000000a8008723c */ /* 0x040fe200000018ff */
[----:B------:R-:W3:Y:S05]  /*1ab70*/  LDSM.16.M88.4 R104, [R172+UR8+0x8000] ;  /* 0x00800008ac68783b */ /* 0x000eea0008000200 */
[----:B------:R-:W3:Y:S02]  /*1ab80*/  LDSM.16.M88.4 R112, [R172+UR8+0x8800] ;  /* 0x00880008ac70783b */ /* 0x000ee40008000200 */
[C---:B------:R-:W-:Y:S03]  /*1ab90*/  HMMA.16816.F32 R12, R128.reuse, R16, RZ ;  /* 0x00000010800c723c */ /* 0x040fe600000018ff */
[----:B------:R-:W3:Y:S05]  /*1aba0*/  LDSM.16.M88.4 R120, [R172+UR8+0x9000] ;  /* 0x00900008ac78783b */ /* 0x000eea0008000200 */
[C---:B------:R-:W-:Y:S01]  /*1abb0*/  HMMA.16816.F32 R16, R128.reuse, R18, RZ ;  /* 0x000000128010723c */ /* 0x040fe200000018ff */
[----:B------:R-:W3:Y:S05]  /*1abc0*/  LDSM.16.M88.4 R172, [R172+UR8+0x9800] ;  /* 0x00980008acac783b */ /* 0x000eea0008000200 */
[----:B------:R-:W-:Y:S02]  /*1abd0*/  LDSM.16.M88.4 R176, [R176] ;  /* 0x00000000b0b0783b */ /* 0x000fe40000000200 */
[C---:B------:R-:W-:Y:S03]  /*1abe0*/  HMMA.16816.F32 R20, R128.reuse, R24, RZ ;  /* 0x000000188014723c */ /* 0x040fe600000018ff */
[----:B------:R-:W3:Y:S05]  /*1abf0*/  LDSM.16.M88.4 R180, [R0+0x2000] ;  /* 0x0020000000b4783b */ /* 0x000eea0000000200 */
[C---:B------:R-:W-:Y:S01]  /*1ac00*/  HMMA.16816.F32 R24, R128.reuse, R26, RZ ;  /* 0x0000001a8018723c */ /* 0x040fe200000018ff */
[----:B------:R-:W3:Y:S05]  /*1ac10*/  LDSM.16.M88.4 R184, [R0+0x2800] ;  /* 0x0028000000b8783b */ /* 0x000eea0000000200 */
[----:B------:R-:W3:Y:S02]  /*1ac20*/  LDSM.16.M88.4 R188, [R0+0x3000] ;  /* 0x0030000000bc783b */ /* 0x000ee40000000200 */
[C---:B------:R-:W-:Y:S03]  /*1ac30*/  HMMA.16816.F32 R28, R128.reuse, R32, RZ ;  /* 0x00000020801c723c */ /* 0x040fe600000018ff */
[----:B------:R-:W3:Y:S05]  /*1ac40*/  LDSM.16.M88.4 R192, [R0+0x3800] ;  /* 0x0038000000c0783b */ /* 0x000eea0000000200 */
[C---:B------:R-:W-:Y:S01]  /*1ac50*/  HMMA.16816.F32 R32, R128.reuse, R34, RZ ;  /* 0x000000228020723c */ /* 0x040fe200000018ff */
[----:B------:R-:W3:Y:S05]  /*1ac60*/  LDSM.16.M88.4 R196, [R0+0x4000] ;  /* 0x0040000000c4783b */ /* 0x000eea0000000200 */
[----:B------:R-:W3:Y:S02]  /*1ac70*/  LDSM.16.M88.4 R200, [R0+0x4800] ;  /* 0x0048000000c8783b */ /* 0x000ee40000000200 */
[C---:B----4-:R-:W-:Y:S03]  /*1ac80*/  HMMA.16816.F32 R36, R128.reuse, R40, RZ ;  /* 0x000000288024723c */ /* 0x050fe600000018ff */
[----:B------:R-:W4:Y:S05]  /*1ac90*/  LDSM.16.M88.4 R204, [R0+0x5000] ;  /* 0x0050000000cc783b */ /* 0x000f2a0000000200 */
[C---:B------:R-:W-:Y:S01]  /*1aca0*/  HMMA.16816.F32 R40, R128.reuse, R42, RZ ;  /* 0x0000002a8028723c */ /* 0x040fe200000018ff */
[----:B------:R-:W4:Y:S07]  /*1acb0*/  LDSM.16.M88.4 R208, [R0+0x5800] ;  /* 0x0058000000d0783b */ /* 0x000f2e0000000200 */
[C---:B-----5:R-:W-:Y:S08]  /*1acc0*/  HMMA.16816.F32 R44, R128.reuse, R48, RZ ;  /* 0x00000030802c723c */ /* 0x060ff000000018ff */
[C---:B------:R-:W-:Y:S08]  /*1acd0*/  HMMA.16816.F32 R48, R128.reuse, R50, RZ ;  /* 0x000000328030723c */ /* 0x040ff000000018ff */
[C---:B--2---:R-:W-:Y:S08]  /*1ace0*/  HMMA.16816.F32 R52, R128.reuse, R56, RZ ;  /* 0x000000388034723c */ /* 0x044ff000000018ff */
        /* <DEDUP_REMOVED lines=38> */
[C---:B----4-:R-:W-:Y:S08]  /*1af50*/  HMMA.16816.F32 R52, R176.reuse, R204, R52 ;  /* 0x000000ccb034723c */ /* 0x050ff00000001834 */
        /* <DEDUP_REMOVED lines=132> */
[----:B------:R-:W-:Y:S01]  /*1b7a0*/  @!P5 IMAD.X R2, RZ, RZ, ~R2, P0 ;  /* 0x000000ffff02d224 */ /* 0x000fe200000e0e02 */
[----:B------:R-:W-:Y:S04]  /*1b7b0*/  ISETP.GE.AND P0, PT, R150, R242, PT ;  /* 0x000000f29600720c */ /* 0x000fe80003f06270 */
        /* <DEDUP_REMOVED lines=70> */
.L_x_1905:
[----:B------:R-:W-:Y:S05]  /*1bc20*/  BSYNC.RECONVERGENT B0 ;  /* 0x0000000000007941 */ /* 0x000fea0003800200 */
.L_x_1904:
[----:B------:R-:W-:Y:S01]  /*1bc30*/  @!P0 IMAD.MOV.U32 R172, RZ, RZ, R244 ;  /* 0x000000ffffac8224 */ /* 0x000fe200078e00f4 */
[C---:B------:R-:W-:Y:S01]  /*1bc40*/  LEA R2, P1, R232.reuse, R244, 0x5 ;  /* 0x000000f4e8027211 */ /* 0x040fe200078228ff */
[----:B------:R-:W-:Y:S01]  /*1bc50*/  @!P0 IMAD.MOV.U32 R173, RZ, RZ, R243 ;  /* 0x000000ffffad8224 */ /* 0x000fe200078e00f3 */
[C-C-:B------:R-:W-:Y:S02]  /*1bc60*/  SHF.L.U64.HI R150, R232.reuse, 0x5, R233.reuse ;  /* 0x00000005e8967819 */ /* 0x140fe400000102e9 */
[----:B------:R-:W-:Y:S02]  /*1bc70*/  LEA.HI.X R3, R232, R243, R233, 0x5, P1 ;  /* 0x000000f3e8037211 */ /* 0x000fe400008f2ce9 */
[----:B------:R-:W-:Y:S01]  /*1bc80*/  @!PT LDS RZ, [RZ] ;  /* 0x00000000fffff984 */ /* 0x000fe20000000800 */
[----:B------:R-:W-:Y:S01]  /*1bc90*/  @!PT LDS RZ, [RZ] ;  /* 0x00000000fffff984 */ /* 0x000fe20000000800 */
[----:B------:R-:W-:Y:S01]  /*1bca0*/  @!PT LDS RZ, [RZ] ;  /* 0x00000000fffff984 */ /* 0x000fe20000000800 */
[----:B------:R1:W-:Y:S01]  /*1bcb0*/  @!P0 LDGSTS.E.BYPASS.LTC128B.128 [R149+0x2000], desc[UR4][R172.64] ;  /* 0x02000000ac958fae */ /* 0x0003e2000b981a04 */
[CC--:B------:R-:W-:Y:S02]  /*1bcc0*/  @!P0 IADD3 R178, P1, PT, R0.reuse, R2.reuse, RZ ;  /* 0x0000000200b28210 */ /* 0x0c0fe40007f3e0ff */
[----:B------:R-:W-:Y:S01]  /*1bcd0*/  IADD3 R176, P6, P4, R0, R2, R0 ;  /* 0x0000000200b07210 */ /* 0x000fe20007cde000 */
[----:B------:R2:W-:Y:S02]  /*1bce0*/  @P0 STS.128 [R149+0x2000], RZ ;  /* 0x002000ff95000388 */ /* 0x0005e40000000c00 */
[C---:B------:R-:W-:Y:S01]  /*1bcf0*/  @!P0 IMAD.X R179, R150.reuse, 0x1, R3, P1 ;  /* 0x0000000196b38824 */ /* 0x040fe200008e0603 */
[--C-:B------:R-:W-:Y:S01]  /*1bd00*/  IADD3.X R177, PT, PT, R150, R3, R150.reuse, P6, P4 ;  /* 0x0000000396b17210 */ /* 0x100fe200037e8496 */
[----:B------:R-:W-:Y:S01]  /*1bd10*/  @!PT LDS RZ, [RZ] ;  /* 0x00000000fffff984 */ /* 0x000fe20000000800 */
[----:B------:R-:W-:Y:S01]  /*1bd20*/  @!PT LDS RZ, [RZ] ;  /* 0x00000000fffff984 */ /* 0x000fe20000000800 */
[----:B------:R-:W-:Y:S01]  /*1bd30*/  @!PT LDS RZ, [RZ] ;  /* 0x00000000fffff984 */ /* 0x000fe20000000800 */
[----:B------:R3:W-:Y:S01]  /*1bd40*/  @!P0 LDGSTS.E.BYPASS.LTC128B.128 [R149+0x2800], desc[UR4][R2.64] ;  /* 0x0280000002958fae */ /* 0x0007e2000b981a04 */
[-C--:B------:R-:W-:Y:S03]  /*1bd50*/  IADD3 R174, P3, PT, R176, R0.reuse, RZ ;  /* 0x00000000b0ae7210 */ /* 0x080fe60007f7e0ff */
        /* <DEDUP_REMOVED lines=12> */
[----:B------:R2:W-:Y:S04]  /*1be20*/  @P0 STS.128 [R149+0x3800], RZ ;  /* 0x003800ff95000388 */ /* 0x0005e80000000c00 */
[----:B------:R-:W-:Y:S01]  /*1be30*/  @!PT LDS RZ, [RZ] ;  /* 0x00000000fffff984 */ /* 0x000fe20000000800 */
[----:B------:R-:W-:Y:S01]  /*1be40*/  @!PT LDS RZ, [RZ] ;  /* 0x00000000fffff984 */ /* 0x000fe20000000800 */
[----:B------:R-:W-:Y:S01]  /*1be50*/  @!PT LDS RZ, [RZ] ;  /* 0x00000000fffff984 */ /* 0x000fe20000000800 */
[----:B------:R1:W-:Y:S01]  /*1be60*/  @!P0 LDGSTS.E.BYPASS.LTC128B.128 [R149+0x4000], desc[UR4][R174.64] ;  /* 0x04000000ae958fae */ /* 0x0003e2000b981a04 */
[--C-:B------:R-:W-:Y:S01]  /*1be70*/  IMAD.X R173, R175, 0x1, R150.reuse, P1 ;  /* 0x00000001afad7824 */ /* 0x100fe200008e0696 */
[-C--:B---3--:R-:W-:Y:S02]  /*1be80*/  IADD3 R2, P3, PT, R172, R0.reuse, RZ ;  /* 0x00000000ac027210 */ /* 0x088fe40007f7e0ff */
[----:B------:R2:W-:Y:S02]  /*1be90*/  @P0 STS.128 [R149+0x4000], RZ ;  /* 0x004000ff95000388 */ /* 0x0005e40000000c00 */
[-C--:B------:R-:W-:Y:S02]  /*1bea0*/  IADD3 R180, P1, PT, R2, R0.reuse, RZ ;  /* 0x0000000002b47210 */ /* 0x080fe40007f3e0ff */
[----:B------:R-:W-:Y:S01]  /*1beb0*/  @!PT LDS RZ, [RZ] ;  /* 0x00000000fffff984 */ /* 0x000fe20000000800 */
[----:B------:R-:W-:Y:S01]  /*1bec0*/  @!PT LDS RZ, [RZ] ;  /* 0x00000000fffff984 */ /* 0x000fe20000000800 */
[----:B------:R-:W-:Y:S01]  /*1bed0*/  @!PT LDS RZ, [RZ] ;  /* 0x00000000fffff984 */ /* 0x000fe20000000800 */
[----:B------:R3:W-:Y:S01]  /*1bee0*/  @!P0 LDGSTS.E.BYPASS.LTC128B.128 [R149+0x4800], desc[UR4][R172.64] ;  /* 0x04800000ac958fae */ /* 0x0007e2000b981a04 */
[--C-:B------:R-:W-:Y:S01]  /*1bef0*/  IMAD.X R3, R173, 0x1, R150.reuse, P3 ;  /* 0x00000001ad037824 */ /* 0x100fe200018e0696 */
[-C--:B------:R-:W-:Y:S02]  /*1bf00*/  IADD3 R184, P3, PT, R180, R0.reuse, RZ ;  /* 0x00000000b4b87210 */ /* 0x080fe40007f7e0ff */
[----:B------:R2:W-:Y:S01]  /*1bf10*/  @P0 STS.128 [R149+0x4800], RZ ;  /* 0x004800ff95000388 */ /* 0x0005e20000000c00 */
[--C-:B------:R-:W-:Y:S01]  /*1bf20*/  IMAD.X R181, R3, 0x1, R150.reuse, P1 ;  /* 0x0000000103b57824 */ /* 0x100fe200008e0696 */
[-C--:B------:R-:W-:Y:S02]  /*1bf30*/  IADD3 R182, P1, PT, R184, R0.reuse, RZ ;  /* 0x00000000b8b67210 */ /* 0x080fe40007f3e0ff */
[----:B------:R-:W-:Y:S01]  /*1bf40*/  @!PT LDS RZ, [RZ] ;  /* 0x00000000fffff984 */ /* 0x000fe20000000800 */
[----:B------:R-:W-:Y:S01]  /*1bf50*/  @!PT LDS RZ, [RZ] ;  /* 0x00000000fffff984 */ /* 0x000fe20000000800 */
[----:B------:R-:W-:Y:S01]  /*1bf60*/  @!PT LDS RZ, [RZ] ;  /* 0x00000000fffff984 */ /* 0x000fe20000000800 */
[----:B------:R2:W-:Y:S01]  /*1bf70*/  @!P0 LDGSTS.E.BYPASS.LTC128B.128 [R149+0x5000], desc[UR4][R2.64] ;  /* 0x0500000002958fae */ /* 0x0005e2000b981a04 */
[--C-:B------:R-:W-:Y:S01]  /*1bf80*/  IMAD.X R185, R181, 0x1, R150.reuse, P3 ;  /* 0x00000001b5b97824 */ /* 0x100fe200018e0696 */
[-C--:B----4-:R-:W-:Y:S02]  /*1bf90*/  IADD3 R178, P3, PT, R182, R0.reuse, RZ ;  /* 0x00000000b6b27210 */ /* 0x090fe40007f7e0ff */
[----:B------:R4:W-:Y:S01]  /*1bfa0*/  @P0 STS.128 [R149+0x5000], RZ ;  /* 0x005000ff95000388 */ /* 0x0009e20000000c00 */
[--C-:B------:R-:W-:Y:S01]  /*1bfb0*/  IMAD.X R183, R185, 0x1, R150.reuse, P1 ;  /* 0x00000001b9b77824 */ /* 0x100fe200008e0696 */
[-C--:B-----5:R-:W-:Y:S02]  /*1bfc0*/  IADD3 R176, P1, PT, R178, R0.reuse, RZ ;  /* 0x00000000b2b07210 */ /* 0x0a0fe40007f3e0ff */
[----:B------:R-:W-:Y:S01]  /*1bfd0*/  @!PT LDS RZ, [RZ] ;  /* 0x00000000fffff984 */ /* 0x000fe20000000800 */
[----:B------:R-:W-:Y:S01]  /*1bfe0*/  @!PT LDS RZ, [RZ] ;  /* 0x00000000fffff984 */ /* 0x000fe20000000800 */
[----:B------:R-:W-:Y:S01]  /*1bff0*/  @!PT LDS RZ, [RZ] ;  /* 0x00000000fffff984 */ /* 0x000fe20000000800 */
[----:B------:R5:W-:Y:S01]  /*1c000*/  @!P0 LDGSTS.E.BYPASS.LTC128B.128 [R149+0x5800], desc[UR4][R180.64] ;  /* 0x05800000b4958fae */ /* 0x000be2000b981a04 */
[--C-:B------:R-:W-:Y:S01]  /*1c010*/  IMAD.X R179, R183, 0x1, R150.reuse, P3 ;  /* 0x00000001b7b37824 */ /* 0x100fe200018e0696 */
[-C--:B-1----:R-:W-:Y:S02]  /*1c020*/  IADD3 R174, P3, PT, R176, R0.reuse, RZ ;  /* 0x00000000b0ae7210 */ /* 0x082fe40007f7e0ff */
[----:B------:R4:W-:Y:S01]  /*1c030*/  @P0 STS.128 [R149+0x5800], RZ ;  /* 0x005800ff95000388 */ /* 0x0009e20000000c00 */
[--C-:B------:R-:W-:Y:S03]  /*1c040*/  IMAD.X R177, R179, 0x1, R150.reuse, P1 ;  /* 0x00000001b3b17824 */ /* 0x100fe600008e0696 */
[----:B------:R-:W-:Y:S01]  /*1c050*/  @!PT LDS RZ, [RZ] ;  /* 0x00000000fffff984 */ /* 0x000fe20000000800 */
[----:B------:R-:W-:Y:S01]  /*1c060*/  @!PT LDS RZ, [RZ] ;  /* 0x00000000fffff984 */ /* 0x000fe20000000800 */
[----:B------:R-:W-:Y:S01]  /*1c070*/  @!PT LDS RZ, [RZ] ;  /* 0x00000000fffff984 */ /* 0x000fe20000000800 */
[----:B------:R4:W-:Y:S01]  /*1c080*/  @!P0 LDGSTS.E.BYPASS.LTC128B.128 [R149+0x6000], desc[UR4][R184.64] ;  /* 0x06000000b8958fae */ /* 0x0009e2000b981a04 */
[--C-:B------:R-:W-:Y:S01]  /*1c090*/  IMAD.X R175, R177, 0x1, R150.reuse, P3 ;  /* 0x00000001b1af7824 */ /* 0x100fe200018e0696 */
[-C--:B---3--:R-:W-:Y:S02]  /*1c0a0*/  IADD3 R172, P1, PT, R174, R0.reuse, RZ ;  /* 0x00000000aeac7210 */ /* 0x088fe40007f3e0ff */
[----:B------:R4:W-:Y:S04]  /*1c0b0*/  @P0 STS.128 [R149+0x6000], RZ ;  /* 0x006000ff95000388 */ /* 0x0009e80000000c00 */
[----:B------:R-:W-:Y:S01]  /*1c0c0*/  @!PT LDS RZ, [RZ] ;  /* 0x00000000fffff984 */ /* 0x000fe20000000800 */
[----:B------:R-:W-:Y:S01]  /*1c0d0*/  @!PT LDS RZ, [RZ] ;  /* 0x00000000fffff984 */ /* 0x000fe20000000800 */
[----:B------:R-:W-:Y:S01]  /*1c0e0*/  @!PT LDS RZ, [RZ] ;  /* 0x00000000fffff984 */ /* 0x000fe20000000800 */
[----:B------:R4:W-:Y:S01]  /*1c0f0*/  @!P0 LDGSTS.E.BYPASS.LTC128B.128 [R149+0x6800], desc[UR4][R182.64] ;  /* 0x06800000b6958fae */ /* 0x0009e2000b981a04 */
[--C-:B------:R-:W-:Y:S01]  /*1c100*/  IMAD.X R173, R175, 0x1, R150.reuse, P1 ;  /* 0x00000001afad7824 */ /* 0x100fe200008e0696 */
[-C--:B--2---:R-:W-:Y:S02]  /*1c110*/  IADD3 R2, P3, PT, R172, R0.reuse, RZ ;  /* 0x00000000ac027210 */ /* 0x084fe40007f7e0ff */
[----:B------:R4:W-:Y:S04]  /*1c120*/  @P0 STS.128 [R149+0x6800], RZ ;  /* 0x006800ff95000388 */ /* 0x0009e80000000c00 */
[----:B------:R-:W-:Y:S01]  /*1c130*/  @!PT LDS RZ, [RZ] ;  /* 0x00000000fffff984 */ /* 0x000fe20000000800 */
[----:B------:R-:W-:Y:S01]  /*1c140*/  @!PT LDS RZ, [RZ] ;  /* 0x00000000fffff984 */ /* 0x000fe20000000800 */
[----:B------:R-:W-:Y:S01]  /*1c150*/  @!PT LDS RZ, [RZ] ;  /* 0x00000000fffff984 */ /* 0x000fe20000000800 */
[----:B------:R4:W-:Y:S01]  /*1c160*/  @!P0 LDGSTS.E.BYPASS.LTC128B.128 [R149+0x7000], desc[UR4][R178.64] ;  /* 0x07000000b2958fae */ /* 0x0009e2000b981a04 */
[--C-:B------:R-:W-:Y:S01]  /*1c170*/  IMAD.X R3, R173, 0x1, R150.reuse, P3 ;  /* 0x00000001ad037824 */ /* 0x100fe200018e0696 */
[----:B-----5:R-:W-:Y:S02]  /*1c180*/  @!P0 IADD3 R180, P1, PT, R2, R0, RZ ;  /* 0x0000000002b48210 */ /* 0x020fe40007f3e0ff */
        /* <DEDUP_REMOVED lines=28> */
.L_x_1903:
[----:B------:R-:W-:Y:S05]  /*1c350*/  BSYNC.RECONVERGENT B1 ;  /* 0x0000000000017941 */ /* 0x000fea0003800200 */
.L_x_1902:
[----:B----4-:R-:W2:Y:S01]  /*1c360*/  LD.E R3, desc[UR4][R168.64+0xdc] ;  /* 0x0000dc04a8037980 */ /* 0x010ea2000c101900 */
        /* <DEDUP_REMOVED lines=768> */
.L_x_1899:
[----:B------:R-:W1:Y:S01]  /*1f370*/  LDC.64 R46, c[0x0][0x358] ;  /* 0x0000d600ff2e7b82 */ /* 0x000e620000000a00 */
[----:B------:R-:W-:Y:S02]  /*1f380*/  IMAD.MOV.U32 R12, RZ, RZ, 0x20 ;  /* 0x00000020ff0c7424 */ /* 0x000fe400078e00ff */
        /* <DEDUP_REMOVED lines=13> */
.L_x_1914:
[----:B------:R-:W-:Y:S01]  /*1f460*/  FSETP.NE.FTZ.AND P1, PT, R0, RZ, PT ;  /* 0x000000ff0000720b */ /* 0x000fe20003f35000 */
[----:B----4-:R-:W-:Y:S01]  /*1f470*/  FADD.FTZ R3, R2, R3 ;  /* 0x0000000302037221 */ /* 0x010fe20000010000 */
[----:B------:R-:W3:Y:S01]  /*1f480*/  MUFU.RCP R4, R0 ;  /* 0x0000000000047308 */ /* 0x000ee20000001000 */
[----:B------:R-:W-:Y:S01]  /*1f490*/  SHF.L.U32 R10, R231, 0x4, RZ ;  /* 0x00000004e70a7819 */ /* 0x000fe200000006ff */
[----:B------:R-:W-:Y:S05]  /*1f4a0*/  WARPSYNC.ALL ;  /* 0x0000000000007948 */ /* 0x000fea0003800000 */
[----:B------:R-:W-:Y:S01]  /*1f4b0*/  FSETP.NE.FTZ.AND P0, PT, R3, RZ, PT ;  /* 0x000000ff0300720b */ /* 0x000fe20003f15000 */
[----:B------:R-:W-:Y:S01]  /*1f4c0*/  MUFU.RCP R5, R3 ;  /* 0x0000000300057308 */ /* 0x000fe20000001000 */
[----:B------:R-:W-:-:S02]  /*1f4d0*/  SHF.L.U32 R6, R231, 0x1, RZ ;  /* 0x00000001e7067819 */ /* 0x000fc400000006ff */
[----:B------:R-:W-:Y:S02]  /*1f4e0*/  LOP3.LUT R8, R10, 0x1c0, RZ, 0xc0, !PT ;  /* 0x000001c00a087812 */ /* 0x000fe400078ec0ff */
[----:B------:R-:W-:Y:S02]  /*1f4f0*/  MOV R11, 0xff800000 ;  /* 0xff800000000b7802 */ /* 0x000fe40000000f00 */
[--C-:B------:R-:W-:Y:S01]  /*1f500*/  LOP3.LUT R229, R229, 0x6, R6.reuse, 0xf8, !PT ;  /* 0x00000006e5e57812 */ /* 0x100fe200078ef806 */
[----:B------:R-:W2:Y:S01]  /*1f510*/  @P1 MUFU.LG2 R0, R0 ;  /* 0x0000000000001308 */ /* 0x000ea20000000c00 */
[----:B---3--:R-:W-:Y:S02]  /*1f520*/  FSEL R2, R4, 1, P1 ;  /* 0x3f80000004027808 */ /* 0x008fe40000800000 */
[----:B------:R-:W-:Y:S02]  /*1f530*/  LOP3.LUT R4, R8, 0x38, R6, 0xf8, !PT ;  /* 0x0000003808047812 */ /* 0x000fe400078ef806 */
[----:B------:R-:W-:Y:S01]  /*1f540*/  MOV R9, 0xff800000 ;  /* 0xff80000000097802 */ /* 0x000fe20000000f00 */
[C---:B------:R-:W-:Y:S01]  /*1f550*/  FMUL.FTZ R152, R2.reuse, R152 ;  /* 0x0000009802987220 */ /* 0x040fe20000410000 */
[C---:B------:R-:W-:Y:S01]  /*1f560*/  FMUL.FTZ R153, R2.reuse, R153 ;  /* 0x0000009902997220 */ /* 0x040fe20000410000 */
[----:B------:R-:W3:Y:S01]  /*1f570*/  @P0 MUFU.LG2 R3, R3 ;  /* 0x0000000300030308 */ /* 0x000ee20000000c00 */
        /* <DEDUP_REMOVED lines=8> */
[----:B--2---:R-:W-:Y:S01]  /*1f600*/  @P1 FMUL.FTZ R0, R0, 0.69314718246459960938 ;  /* 0x3f31721800001820 */ /* 0x004fe20000410000 */
[C---:B------:R-:W-:Y:S01]  /*1f610*/  FMUL.FTZ R160, R2.reuse, R160 ;  /* 0x000000a002a07220 */ /* 0x040fe20000410000 */
[C---:B------:R-:W-:Y:S01]  /*1f620*/  FMUL.FTZ R161, R2.reuse, R161 ;  /* 0x000000a102a17220 */ /* 0x040fe20000410000 */
[C---:B------:R-:W-:Y:S01]  /*1f630*/  FMUL.FTZ R144, R2.reuse, R144 ;  /* 0x0000009002907220 */ /* 0x040fe20000410000 */
[----:B-----5:R-:W-:Y:S01]  /*1f640*/  @P1 FFMA.FTZ R11, R7, R150, R0 ;  /* 0x00000096070b1223 */ /* 0x020fe20000010000 */
[----:B------:R-:W-:Y:S01]  /*1f650*/  FSEL R0, R5, 1, P0 ;  /* 0x3f80000005007808 */ /* 0x000fe20000000000 */
[C---:B------:R-:W-:Y:S01]  /*1f660*/  FMUL.FTZ R145, R2.reuse, R145 ;  /* 0x0000009102917220 */ /* 0x040fe20000410000 */
[C---:B------:R-:W-:Y:S01]  /*1f670*/  FMUL.FTZ R164, R2.reuse, R164 ;  /* 0x000000a402a47220 */ /* 0x040fe20000410000 */
[----:B---3--:R-:W-:Y:S01]  /*1f680*/  @P0 FMUL.FTZ R3, R3, 0.69314718246459960938 ;  /* 0x3f31721803030820 */ /* 0x008fe20000410000 */
[----:B------:R-:W-:Y:S01]  /*1f690*/  FMUL.FTZ R165, R2, R165 ;  /* 0x000000a502a57220 */ /* 0x000fe20000410000 */
        /* <DEDUP_REMOVED lines=16> */
[----:B------:R-:W-:Y:S01]  /*1f7a0*/  LOP3.LUT R2, R229, R4, RZ, 0xfc, !PT ;  /* 0x00000004e5027212 */ /* 0x000fe200078efcff */
[----:B------:R-:W-:Y:S01]  /*1f7b0*/  @P0 FFMA.FTZ R9, R7, R149, R3 ;  /* 0x0000009507090223 */ /* 0x000fe20000010003 */
[----:B------:R-:W-:Y:S01]  /*1f7c0*/  BAR.SYNC.DEFER_BLOCKING 0x0 ;  /* 0x0000000000007b1d */ /* 0x000fe20000010000 */
[----:B------:R-:W-:-:S02]  /*1f7d0*/  R2P PR, R231, 0x18 ;  /* 0x00000018e7007804 */ /* 0x000fc40000000000 */
[----:B------:R-:W-:Y:S02]  /*1f7e0*/  SEL R6, R12, 0xffffffe0, !P2 ;  /* 0xffffffe00c067807 */ /* 0x000fe40005000000 */
[----:B------:R-:W-:Y:S02]  /*1f7f0*/  LEA R2, R2, UR8, 0x2 ;  /* 0x0000000802027c11 */ /* 0x000fe4000f8e10ff */
[----:B------:R-:W-:Y:S01]  /*1f800*/  SEL R5, R13, 0xffffffc0, !P3 ;  /* 0xffffffc00d057807 */ /* 0x000fe20005800000 */
[----:B------:R2:W5:Y:S01]  /*1f810*/  LDL R48, [R1] ;  /* 0x0000000001307983 */ /* 0x0005620000100800 */
[----:B------:R-:W-:Y:S01]  /*1f820*/  R2UR UR10, R46 ;  /* 0x000000002e0a72ca */ /* 0x000fe200000e0000 */
[--C-:B------:R-:W-:Y:S01]  /*1f830*/  IMAD.IADD R4, R6, 0x1, R2.reuse ;  /* 0x0000000106047824 */ /* 0x100fe200078e0202 */
[----:B------:R-:W-:Y:S01]  /*1f840*/  R2UR UR11, R47 ;  /* 0x000000002f0b72ca */ /* 0x000fe200000e0000 */
[----:B------:R-:W-:Y:S01]  /*1f850*/  IMAD.IADD R3, R5, 0x1, R2 ;  /* 0x0000000105037824 */ /* 0x000fe200078e0202 */
[----:B------:R-:W-:Y:S01]  /*1f860*/  R2UR UR4, R46 ;  /* 0x000000002e0472ca */ /* 0x000fe200000e0000 */
[C---:B------:R-:W-:Y:S01]  /*1f870*/  VIADD R0, R2.reuse, 0x80 ;  /* 0x0000008002007836 */ /* 0x040fe20000000000 */
[----:B------:R-:W-:Y:S01]  /*1f880*/  R2UR UR5, R47 ;  /* 0x000000002f0572ca */ /* 0x000fe200000e0000 */
[----:B------:R-:W-:Y:S01]  /*1f890*/  @P4 VIADD R0, R2, 0xffffff80 ;  /* 0xffffff8002004836 */ /* 0x000fe20000000000 */
[----:B------:R-:W-:Y:S04]  /*1f8a0*/  STS.64 [R2], R152 ;  /* 0x0000009802007388 */ /* 0x000fe80000000a00 */
[----:B------:R3:W-:Y:S04]  /*1f8b0*/  STS.64 [R2+0x800], R154 ;  /* 0x0008009a02007388 */ /* 0x0007e80000000a00 */
[----:B------:R-:W-:Y:S04]  /*1f8c0*/  STS.64 [R4], R156 ;  /* 0x0000009c04007388 */ /* 0x000fe80000000a00 */
[----:B------:R4:W-:Y:S04]  /*1f8d0*/  STS.64 [R4+0x800], R158 ;  /* 0x0008009e04007388 */ /* 0x0009e80000000a00 */
[----:B------:R-:W-:Y:S04]  /*1f8e0*/  STS.64 [R3], R132 ;  /* 0x0000008403007388 */ /* 0x000fe80000000a00 */
[----:B------:R1:W-:Y:S01]  /*1f8f0*/  STS.64 [R3+0x800], R134 ;  /* 0x0008008603007388 */ /* 0x0003e20000000a00 */
[----:B---3--:R-:W-:-:S02]  /*1f900*/  IMAD.IADD R2, R5, 0x1, R0 ;  /* 0x0000000105027824 */ /* 0x008fc400078e0200 */
[----:B----4-:R-:W-:-:S05]  /*1f910*/  IMAD.IADD R4, R6, 0x1, R3 ;  /* 0x0000000106047824 */ /* 0x010fca00078e0203 */
[----:B------:R-:W-:Y:S01]  /*1f920*/  STS.64 [R4], R136 ;  /* 0x0000008804007388 */ /* 0x000fe20000000a00 */
[----:B-1----:R-:W-:-:S03]  /*1f930*/  IMAD.IADD R3, R6, 0x1, R0 ;  /* 0x0000000106037824 */ /* 0x002fc600078e0200 */
[----:B------:R-:W-:Y:S04]  /*1f940*/  STS.64 [R4+0x800], R138 ;  /* 0x0008008a04007388 */ /* 0x000fe80000000a00 */
[----:B------:R-:W-:Y:S04]  /*1f950*/  STS.64 [R0], R140 ;  /* 0x0000008c00007388 */ /* 0x000fe80000000a00 */
[----:B------:R1:W-:Y:S04]  /*1f960*/  STS.64 [R0+0x800], R142 ;  /* 0x0008008e00007388 */ /* 0x0003e80000000a00 */
[----:B------:R-:W-:Y:S04]  /*1f970*/  STS.64 [R3], R160 ;  /* 0x000000a003007388 */ /* 0x000fe80000000a00 */
[----:B------:R-:W-:Y:S04]  /*1f980*/  STS.64 [R3+0x800], R162 ;  /* 0x000800a203007388 */ /* 0x000fe80000000a00 */
[----:B------:R-:W-:Y:S04]  /*1f990*/  STS.64 [R2], R144 ;  /* 0x0000009002007388 */ /* 0x000fe80000000a00 */
[----:B------:R3:W-:Y:S01]  /*1f9a0*/  STS.64 [R2+0x800], R146 ;  /* 0x0008009202007388 */ /* 0x0007e20000000a00 */
[----:B-1----:R-:W-:-:S05]  /*1f9b0*/  IMAD.IADD R0, R6, 0x1, R2 ;  /* 0x0000000106007824 */ /* 0x002fca00078e0202 */
[----:B------:R-:W-:Y:S04]  /*1f9c0*/  STS.64 [R0], R164 ;  /* 0x000000a400007388 */ /* 0x000fe80000000a00 */
[----:B------:R1:W-:Y:S04]  /*1f9d0*/  STS.64 [R0+0x800], R166 ;  /* 0x000800a600007388 */ /* 0x0003e80000000a00 */
[----:B------:R-:W4:Y:S04]  /*1f9e0*/  LD.E R4, desc[UR4][R168.64+0x60] ;  /* 0x00006004a8047980 */ /* 0x000f28000c101900 */
[----:B---3--:R-:W3:Y:S01]  /*1f9f0*/  LD.E.64 R2, desc[UR10][R168.64+0xb0] ;  /* 0x0000b00aa8027980 */ /* 0x008ee2000c101b00 */
[----:B------:R-:W2:Y:S01]  /*1fa00*/  S2R R14, SR_CTAID.X ;  /* 0x00000000000e7919 */ /* 0x000ea20000002500 */
[----:B------:R-:W-:Y:S01]  /*1fa10*/  IMAD.SHL.U32 R44, R231, 0x4, RZ ;  /* 0x00000004e72c7824 */ /* 0x000fe200078e00ff */
[----:B------:R-:W-:-:S02]  /*1fa20*/  R2UR UR12, R46 ;  /* 0x000000002e0c72ca */ /* 0x000fc400000e0000 */
[----:B------:R-:W-:Y:S02]  /*1fa30*/  R2UR UR13, R47 ;  /* 0x000000002f0d72ca */ /* 0x000fe400000e0000 */
[----:B------:R-:W-:Y:S02]  /*1fa40*/  LOP3.LUT R5, R10, 0x10, RZ, 0xc0, !PT ;  /* 0x000000100a057812 */ /* 0x000fe400078ec0ff */
[----:B------:R-:W-:Y:S02]  /*1fa50*/  SHF.R.U32.HI R6, RZ, 0x2, R231 ;  /* 0x00000002ff067819 */ /* 0x000fe400000116e7 */
[----:B-1----:R-:W-:-:S07]  /*1fa60*/  LOP3.LUT R0, R44, 0x1f8, RZ, 0xc0, !PT ;  /* 0x000001f82c007812 */ /* 0x002fce00078ec0ff */
[----:B------:R1:W5:Y:S01]  /*1fa70*/  LD.E R8, desc[UR12][R168.64+0xcc] ;  /* 0x0000cc0ca8087980 */ /* 0x000362000c101900 */
[----:B------:R-:W-:Y:S02]  /*1fa80*/  LOP3.LUT R0, R0, 0x38, R228, 0x78, !PT ;  /* 0x0000003800007812 */ /* 0x000fe400078e78e4 */
[----:B------:R-:W-:-:S03]  /*1fa90*/  LOP3.LUT R228, R228, 0x30, RZ, 0xc0, !PT ;  /* 0x00000030e4e47812 */ /* 0x000fc600078ec0ff */
[----:B------:R-:W-:Y:S02]  /*1faa0*/  IMAD R0, R0, 0x4, R5 ;  /* 0x0000000400007824 */ /* 0x000fe400078e0205 */
[----:B--2---:R-:W-:Y:S01]  /*1fab0*/  IMAD.SHL.U32 R45, R14, 0x40, RZ ;  /* 0x000000400e2d7824 */ /* 0x004fe200078e00ff */
[----:B------:R-:W-:Y:S01]  /*1fac0*/  LOP3.LUT P0, RZ, R231, 0x3, RZ, 0xc0, !PT ;  /* 0x00000003e7ff7812 */ /* 0x000fe2000780c0ff */
[----:B------:R-:W-:Y:S01]  /*1fad0*/  BSSY.RECONVERGENT B0, `(.L_x_1908) ;  /* 0x000001f000007945 */ /* 0x000fe20003800200 */
[----:B---3--:R-:W-:-:S04]  /*1fae0*/  IMAD R2, R2, UR9, R250 ;  /* 0x0000000902027c24 */ /* 0x008fc8000f8e02fa */
[----:B----4-:R-:W-:Y:S01]  /*1faf0*/  IMAD R2, R2, R4, R252 ;  /* 0x0000000402027224 */ /* 0x010fe200078e02fc */
[----:B------:R-:W-:Y:S02]  /*1fb00*/  LOP3.LUT R4, R228, 0x7, R6, 0xf8, !PT ;  /* 0x00000007e4047812 */ /* 0x000fe400078ef806 */
[----:B------:R1:W5:Y:S01]  /*1fb10*/  LD.E.64 R6, desc[UR10][R168.64+0x78] ;  /* 0x0000780aa8067980 */ /* 0x000362000c101b00 */
[----:B------:R-:W-:-:S03]  /*1fb20*/  IMAD R5, R3, R2, R45 ;  /* 0x0000000203057224 */ /* 0x000fc600078e022d */
[----:B------:R1:W5:Y:S01]  /*1fb30*/  LD.E.64 R2, desc[UR4][R168.64+0xa8] ;  /* 0x0000a804a8027980 */ /* 0x000362000c101b00 */
[----:B------:R-:W-:Y:S06]  /*1fb40*/  BAR.SYNC.DEFER_BLOCKING 0x0 ;  /* 0x0000000000007b1d */ /* 0x000fec0000010000 */
[----:B------:R1:W2:Y:S04]  /*1fb50*/  LDS.128 R40, [R0+UR8] ;  /* 0x0000000800287984 */ /* 0x0002a80008000c00 */
[----:B------:R1:W3:Y:S04]  /*1fb60*/  LDS.128 R36, [R0+UR8+0x800] ;  /* 0x0008000800247984 */ /* 0x0002e80008000c00 */
[----:B------:R1:W4:Y:S04]  /*1fb70*/  LDS.128 R32, [R0+UR8+0x1000] ;  /* 0x0010000800207984 */ /* 0x0003280008000c00 */
[----:B------:R1:W1:Y:S04]  /*1fb80*/  LDS.128 R28, [R0+UR8+0x1800] ;  /* 0x00180008001c7984 */ /* 0x0002680008000c00 */
[----:B------:R1:W1:Y:S04]  /*1fb90*/  LDS.128 R24, [R0+UR8+0x2000] ;  /* 0x0020000800187984 */ /* 0x0002680008000c00 */
[----:B------:R1:W1:Y:S04]  /*1fba0*/  LDS.128 R20, [R0+UR8+0x2800] ;  /* 0x0028000800147984 */ /* 0x0002680008000c00 */
[----:B------:R1:W1:Y:S04]  /*1fbb0*/  LDS.128 R16, [R0+UR8+0x3000] ;  /* 0x0030000800107984 */ /* 0x0002680008000c00 */
[----:B------:R1:W1:Y:S01]  /*1fbc0*/  LDS.128 R12, [R0+UR8+0x3800] ;  /* 0x00380008000c7984 */ /* 0x0002620008000c00 */
[----:B------:R-:W-:Y:S05]  /*1fbd0*/  @P0 BRA `(.L_x_1909) ;  /* 0x0000000000380947 */ /* 0x000fea0003800000 */
[----:B-1---5:R-:W-:Y:S02]  /*1fbe0*/  IMAD.IADD R0, R48, 0x1, -R45 ;  /* 0x0000000130007824 */ /* 0x022fe400078e0a2d */
[----:B------:R-:W-:-:S03]  /*1fbf0*/  VIADD R10, R4, 0x8 ;  /* 0x00000008040a7836 */ /* 0x000fc60000000000 */
[-C--:B------:R-:W-:Y:S02]  /*1fc00*/  ISETP.GE.AND P2, PT, R4, R0.reuse, PT ;  /* 0x000000000400720c */ /* 0x080fe40003f46270 */
[----:B------:R-:W-:Y:S02]  /*1fc10*/  ISETP.GE.AND P1, PT, R10, R0, PT ;  /* 0x000000000a00720c */ /* 0x000fe40003f26270 */
[----:B------:R-:W-:-:S04]  /*1fc20*/  IADD3 R0, P0, PT, R5, R4, RZ ;  /* 0x0000000405007210 */ /* 0x000fc80007f1e0ff */
[----:B------:R-:W-:Y:S02]  /*1fc30*/  LEA.HI.X.SX32 R4, R5, RZ, 0x1, P0 ;  /* 0x000000ff05047211 */ /* 0x000fe400000f0eff */
[----:B------:R-:W-:-:S03]  /*1fc40*/  LEA R2, P0, R0, R2, 0x2 ;  /* 0x0000000200027211 */ /* 0x000fc600078010ff */
[C---:B------:R-:W-:Y:S02]  /*1fc50*/  @!P2 R2UR UR10, R46.reuse ;  /* 0x000000002e0aa2ca */ /* 0x040fe400000e0000 */
[C---:B------:R-:W-:Y:S02]  /*1fc60*/  @!P2 R2UR UR11, R47.reuse ;  /* 0x000000002f0ba2ca */ /* 0x040fe400000e0000 */
[----:B------:R-:W-:Y:S02]  /*1fc70*/  @!P1 R2UR UR4, R46 ;  /* 0x000000002e0492ca */ /* 0x000fe400000e0000 */
[----:B------:R-:W-:Y:S02]  /*1fc80*/  @!P1 R2UR UR5, R47 ;  /* 0x000000002f0592ca */ /* 0x000fe400000e0000 */
[----:B------:R-:W-:-:S07]  /*1fc90*/  LEA.HI.X R3, R0, R3, R4, 0x2, P0 ;  /* 0x0000000300037211 */ /* 0x000fce00000f1404 */
[----:B------:R1:W-:Y:S04]  /*1fca0*/  @!P2 ST.E desc[UR10][R2.64], R11 ;  /* 0x0000000b0200a985 */ /* 0x0003e8000c10190a */
[----:B------:R1:W-:Y:S02]  /*1fcb0*/  @!P1 ST.E desc[UR4][R2.64+0x20], R9 ;  /* 0x0000200902009985 */ /* 0x0003e4000c101904 */
.L_x_1909:
[----:B------:R-:W-:Y:S05]  /*1fcc0*/  BSYNC.RECONVERGENT B0 ;  /* 0x0000000000007941 */ /* 0x000fea0003800200 */
.L_x_1908:
[----:B------:R-:W-:Y:S02]  /*1fcd0*/  R2UR UR4, R46 ;  /* 0x000000002e0472ca */ /* 0x000fe400000e0000 */
[----:B------:R-:W-:-:S13]  /*1fce0*/  R2UR UR5, R47 ;  /* 0x000000002f0572ca */ /* 0x000fda00000e0000 */
[----:B-1----:R-:W2:Y:S01]  /*1fcf0*/  LD.E R0, desc[UR4][R168.64+0xc0] ;  /* 0x0000c004a8007980 */ /* 0x002ea2000c101900 */
[----:B-----5:R-:W-:Y:S01]  /*1fd00*/  LOP3.LUT R2, R44, 0x3c, RZ, 0xc0, !PT ;  /* 0x0000003c2c027812 */ /* 0x020fe200078ec0ff */
[----:B------:R-:W-:Y:S01]  /*1fd10*/  IMAD.IADD R4, R48, 0x1, -R45 ;  /* 0x0000000130047824 */ /* 0x000fe200078e0a2d */
[----:B------:R-:W-:Y:S02]  /*1fd20*/  SHF.R.U32.HI R231, RZ, 0x4, R231 ;  /* 0x00000004ffe77819 */ /* 0x000fe400000116e7 */
[----:B------:R-:W-:Y:S02]  /*1fd30*/  MOV R9, 0x1d0 ;  /* 0x000001d000097802 */ /* 0x000fe40000000f00 */
[----:B--2---:R-:W-:Y:S01]  /*1fd40*/  ISETP.GE.AND P0, PT, R2, R0, PT ;  /* 0x000000000200720c */ /* 0x004fe20003f06270 */
[----:B------:R-:W-:Y:S01]  /*1fd50*/  IMAD R0, R5, R8, RZ ;  /* 0x0000000805007224 */ /* 0x000fe200078e02ff */
[----:B------:R-:W-:Y:S01]  /*1fd60*/  LOP3.LUT R2, R44, 0xfc0, RZ, 0xc0, !PT ;  /* 0x00000fc02c027812 */ /* 0x000fe200078ec0ff */
[C---:B------:R-:W-:Y:S01]  /*1fd70*/  VIADD R5, R231.reuse, 0x8 ;  /* 0x00000008e7057836 */ /* 0x040fe20000000000 */
[----:B------:R-:W-:-:S02]  /*1fd80*/  ISETP.GE.OR P2, PT, R231, R4, P0 ;  /* 0x00000004e700720c */ /* 0x000fc40000746670 */
[----:B------:R-:W-:Y:S02]  /*1fd90*/  LOP3.LUT R2, R2, 0x3c, R44, 0xf8, !PT ;  /* 0x0000003c02027812 */ /* 0x000fe400078ef82c */
[----:B------:R-:W-:Y:S01]  /*1fda0*/  ISETP.GE.OR P6, PT, R5, R4, P0 ;  /* 0x000000040500720c */ /* 0x000fe200007c6670 */
[----:B------:R-:W-:Y:S01]  /*1fdb0*/  VIADD R5, R231, 0x28 ;  /* 0x00000028e7057836 */ /* 0x000fe20000000000 */
[----:B------:R-:W-:-:S04]  /*1fdc0*/  IADD3 R3, P1, PT, R0, R2, RZ ;  /* 0x0000000200037210 */ /* 0x000fc80007f3e0ff */
[----:B------:R-:W-:Y:S02]  /*1fdd0*/  LEA.HI.X.SX32 R0, R0, RZ, 0x1, P1 ;  /* 0x000000ff00007211 */ /* 0x000fe400008f0eff */
[----:B------:R-:W-:Y:S01]  /*1fde0*/  LEA R2, P1, R3, R6, 0x2 ;  /* 0x0000000603027211 */ /* 0x000fe200078210ff */
[----:B------:R-:W-:Y:S01]  /*1fdf0*/  VIADD R6, R231, 0x20 ;  /* 0x00000020e7067836 */ /* 0x000fe20000000000 */
[----:B------:R-:W-:Y:S02]  /*1fe00*/  @!P2 R2UR UR4, R46 ;  /* 0x000000002e04a2ca */ /* 0x000fe400000e0000 */
[----:B------:R-:W-:Y:S01]  /*1fe10*/  LEA.HI.X R3, R3, R7, R0, 0x2, P1 ;  /* 0x0000000703037211 */ /* 0x000fe200008f1400 */
[----:B------:R-:W-:Y:S01]  /*1fe20*/  VIADD R0, R231, 0x10 ;  /* 0x00000010e7007836 */ /* 0x000fe20000000000 */
[----:B------:R-:W-:Y:S01]  /*1fe30*/  @!P2 R2UR UR5, R47 ;  /* 0x000000002f05a2ca */ /* 0x000fe200000e0000 */
[C---:B------:R-:W-:Y:S01]  /*1fe40*/  VIADD R7, R231.reuse, 0x18 ;  /* 0x00000018e7077836 */ /* 0x040fe20000000000 */
[----:B------:R-:W-:-:S02]  /*1fe50*/  ISETP.GE.OR P1, PT, R231, R4, P0 ;  /* 0x00000004e700720c */ /* 0x000fc40000726670 */
[-C--:B------:R-:W-:Y:S01]  /*1fe60*/  ISETP.GE.OR P5, PT, R0, R4.reuse, P0 ;  /* 0x000000040000720c */ /* 0x080fe200007a6670 */
[----:B------:R-:W-:Y:S01]  /*1fe70*/  VIADD R0, R231, 0x30 ;  /* 0x00000030e7007836 */ /* 0x000fe20000000000 */
[-C--:B------:R-:W-:Y:S01]  /*1fe80*/  ISETP.GE.OR P4, PT, R7, R4.reuse, P0 ;  /* 0x000000040700720c */ /* 0x080fe20000786670 */
[----:B------:R-:W-:Y:S01]  /*1fe90*/  VIADD R231, R231, 0x38 ;  /* 0x00000038e7e77836 */ /* 0x000fe20000000000 */
[-C--:B------:R-:W-:Y:S02]  /*1fea0*/  ISETP.GE.OR P3, PT, R6, R4.reuse, P0 ;  /* 0x000000040600720c */ /* 0x080fe40000766670 */
[-C--:B------:R-:W-:Y:S01]  /*1feb0*/  ISETP.GE.OR P2, PT, R5, R4.reuse, P0 ;  /* 0x000000040500720c */ /* 0x080fe20000746670 */
[----:B------:R-:W-:Y:S01]  /*1fec0*/  IMAD.MOV.U32 R5, RZ, RZ, 0x0 ;  /* 0x00000000ff057424 */ /* 0x000fe200078e00ff */
[----:B------:R-:W-:Y:S02]  /*1fed0*/  @!P6 R2UR UR18, R46 ;  /* 0x000000002e12e2ca */ /* 0x000fe400000e0000 */
[----:B------:R-:W-:Y:S01]  /*1fee0*/  @!P6 R2UR UR19, R47 ;  /* 0x000000002f13e2ca */ /* 0x000fe200000e0000 */
[----:B------:R-:W-:Y:S01]  /*1fef0*/  @!P1 ST.E.128 desc[UR4][R2.64], R40 ;  /* 0x0000002802009985 */ /* 0x000fe2000c101d04 */
[----:B------:R-:W-:-:S02]  /*1ff00*/  ISETP.GE.OR P1, PT, R0, R4, P0 ;  /* 0x000000040000720c */ /* 0x000fc40000726670 */
[C---:B------:R-:W-:Y:S02]  /*1ff10*/  @!P5 R2UR UR16, R46.reuse ;  /* 0x000000002e10d2ca */ /* 0x040fe400000e0000 */
[C---:B------:R-:W-:Y:S02]  /*1ff20*/  @!P5 R2UR UR17, R47.reuse ;  /* 0x000000002f11d2ca */ /* 0x040fe400000e0000 */
[C---:B------:R-:W-:Y:S02]  /*1ff30*/  @!P4 R2UR UR14, R46.reuse ;  /* 0x000000002e0ec2ca */ /* 0x040fe400000e0000 */
[C---:B------:R-:W-:Y:S02]  /*1ff40*/  @!P4 R2UR UR15, R47.reuse ;  /* 0x000000002f0fc2ca */ /* 0x040fe400000e0000 */
[----:B------:R-:W-:Y:S01]  /*1ff50*/  @!P3 R2UR UR12, R46 ;  /* 0x000000002e0cb2ca */ /* 0x000fe200000e0000 */
[----:B---3--:R-:W-:Y:S01]  /*1ff60*/  @!P6 ST.E.128 desc[UR18][R2.64+0x800], R36 ;  /* 0x000800240200e985 */ /* 0x008fe2000c101d12 */
[----:B------:R-:W-:-:S02]  /*1ff70*/  @!P3 R2UR UR13, R47 ;  /* 0x000000002f0db2ca */ /* 0x000fc400000e0000 */
[C---:B------:R-:W-:Y:S02]  /*1ff80*/  @!P2 R2UR UR10, R46.reuse ;  /* 0x000000002e0aa2ca */ /* 0x040fe400000e0000 */
[C---:B------:R-:W-:Y:S01]  /*1ff90*/  @!P2 R2UR UR11, R47.reuse ;  /* 0x000000002f0ba2ca */ /* 0x040fe200000e0000 */
[----:B----4-:R-:W-:Y:S01]  /*1ffa0*/  @!P5 ST.E.128 desc[UR16][R2.64+0x1000], R32 ;  /* 0x001000200200d985 */ /* 0x010fe2000c101d10 */
[----:B------:R-:W-:Y:S02]  /*1ffb0*/  @!P1 R2UR UR4, R46 ;  /* 0x000000002e0492ca */ /* 0x000fe400000e0000 */
[----:B------:R-:W-:Y:S01]  /*1ffc0*/  @!P1 R2UR UR5, R47 ;  /* 0x000000002f0592ca */ /* 0x000fe200000e0000 */
[----:B------:R-:W-:Y:S01]  /*1ffd0*/  @!P4 ST.E.128 desc[UR14][R2.64+0x1800], R28 ;  /* 0x0018001c0200c985 */ /* 0x000fe2000c101d0e */
[----:B------:R-:W-:Y:S01]  /*1ffe0*/  ISETP.GE.OR P0, PT, R231, R4, P0 ;  /* 0x00000004e700720c */ /* 0x000fe20000706670 */
[----:B------:R-:W-:Y:S02]  /*1fff0*/  IMAD.MOV.U32 R4, RZ, RZ, R9 ;  /* 0x000000ffff047224 */ /* 0x000fe400078e0009 */
[----:B------:R-:W-:Y:S04]  /*20000*/  @!P3 ST.E.128 desc[UR12][R2.64+0x2000], R24 ;  /* 0x002000180200b985 */ /* 0x000fe8000c101d0c */
[----:B------:R-:W-:Y:S04]  /*20010*/  @!P2 ST.E.128 desc[UR10][R2.64+0x2800], R20 ;  /* 0x002800140200a985 */ /* 0x000fe8000c101d0a */
[----:B------:R1:W-:Y:S02]  /*20020*/  @!P1 ST.E.128 desc[UR4][R2.64+0x3000], R16 ;  /* 0x0030001002009985 */ /* 0x0003e4000c101d04 */
[----:B-1----:R-:W-:Y:S05]  /*20030*/  @P0 RET.REL.NODEC R4 `(_ZN5flash24flash_fwd_splitkv_kernelI23Flash_fwd_kernel_traitsILi64ELi64ELi256ELi4ELb0ELb0EN7cutlass6half_tE19Flash_kernel_traitsILi64ELi64ELi256ELi4ES3_EELb0ELb0ELb0ELb0ELb0ELb0ELb1ELb1EEEvNS_16Flash_fwd_paramsE) ;  /* 0xfffffdfc04f00950 */ /* 0x002fea0003c3ffff */
[----:B------:R-:W-:Y:S02]  /*20040*/  R2UR UR4, R46 ;  /* 0x000000002e0472ca */ /* 0x000fe400000e0000 */
[----:B------:R-:W-:-:S13]  /*20050*/  R2UR UR5, R47 ;  /* 0x000000002f0572ca */ /* 0x000fda00000e0000 */
[----:B------:R1:W-:Y:S02]  /*20060*/  ST.E.128 desc[UR4][R2.64+0x3800], R12 ;  /* 0x0038000c02007985 */ /* 0x0003e4000c101d04 */
[----:B-1----:R-:W-:Y:S02]  /*20070*/  IMAD.MOV.U32 R2, RZ, RZ, R9 ;  /* 0x000000ffff027224 */ /* 0x002fe400078e0009 */
[----:B------:R-:W-:-:S04]  /*20080*/  IMAD.MOV.U32 R3, RZ, RZ, 0x0 ;  /* 0x00000000ff037424 */ /* 0x000fc800078e00ff */
[----:B------:R-:W-:Y:S05]  /*20090*/  RET.REL.NODEC R2 `(_ZN5flash24flash_fwd_splitkv_kernelI23Flash_fwd_kernel_traitsILi64ELi64ELi256ELi4ELb0ELb0EN7cutlass6half_tE19Flash_kernel_traitsILi64ELi64ELi256ELi4ES3_EELb0ELb0ELb0ELb0ELb0ELb0ELb1ELb1EEEvNS_16Flash_fwd_paramsE) ;  /* 0xfffffdfc02d87950 */ /* 0x000fea0003c3ffff */
.L_x_1907:
[----:B------:R-:W-:Y:S01]  /*200a0*/  IMAD.MOV.U32 R0, RZ, RZ, 0x2 ;  /* 0x00000002ff007424 */ /* 0x000fe200078e00ff */
[----:B------:R-:W-:Y:S01]  /*200b0*/  MOV R2, R239 ;  /* 0x000000ef00027202 */ /* 0x000fe20000000f00 */
[----:B------:R-:W-:Y:S01]  /*200c0*/  IMAD.MOV.U32 R4, RZ, RZ, -0x1 ;  /* 0xffffffffff047424 */ /* 0x000fe200078e00ff */
[----:B------:R-:W-:-:S07]  /*200d0*/  MOV R3, 0x1f ;  /* 0x0000001f00037802 */ /* 0x000fce0000000f00 */
[----:B-1---5:R-:W-:Y:S05]  /*200e0*/  WARPSYNC.COLLECTIVE R4, `(.L_x_1910) ;  /* 0x0000000004087348 */ /* 0x022fea0003c00000 */
[----:B------:R2:W3:Y:S02]  /*200f0*/  SHFL.BFLY P0, R0, R2, R0, R3 ;  /* 0x0c00000002007389 */ /* 0x0004e40000000003 */
[----:B-123-5:R-:W-:Y:S05]  /*20100*/  ENDCOLLECTIVE ;  /* 0x000000000000791b */ /* 0x02efea0003800000 */
.L_x_1910:
[----:B------:R-:W-:Y:S02]  /*20110*/  MOV R5, R0 ;  /* 0x0000000000057202 */ /* 0x000fe40000000f00 */
[----:B------:R-:W-:-:S03]  /*20120*/  MOV R0, 0x1 ;  /* 0x0000000100007802 */ /* 0x000fc60000000f00 */
[----:B------:R-:W-:-:S04]  /*20130*/  FADD.FTZ R5, R5, R239 ;  /* 0x000000ef05057221 */ /* 0x000fc80000010000 */
[----:B------:R-:W-:-:S07]  /*20140*/  IMAD.MOV.U32 R2, RZ, RZ, R5 ;  /* 0x000000ffff027224 */ /* 0x000fce00078e0005 */
[----:B------:R-:W-:Y:S05]  /*20150*/  WARPSYNC.COLLECTIVE R4, `(.L_x_1911) ;  /* 0x0000000004087348 */ /* 0x000fea0003c00000 */
[----:B------:R1:W2:Y:S02]  /*20160*/  SHFL.BFLY P0, R0, R2, R0, R3 ;  /* 0x0c00000002007389 */ /* 0x0002a40000000003 */
[----:B-12---:R-:W-:Y:S05]  /*20170*/  ENDCOLLECTIVE ;  /* 0x000000000000791b */ /* 0x006fea0003800000 */
.L_x_1911:
[----:B------:R-:W-:Y:S01]  /*20180*/  IMAD.MOV.U32 R6, RZ, RZ, R0 ;  /* 0x000000ffff067224 */ /* 0x000fe200078e0000 */
[----:B------:R-:W-:Y:S02]  /*20190*/  MOV R0, 0x2 ;  /* 0x0000000200007802 */ /* 0x000fe40000000f00 */
[----:B------:R-:W-:-:S07]  /*201a0*/  MOV R2, R240 ;  /* 0x000000f000027202 */ /* 0x000fce0000000f00 */
[----:B------:R-:W-:Y:S05]  /*201b0*/  WARPSYNC.COLLECTIVE R4, `(.L_x_1912) ;  /* 0x0000000004087348 */ /* 0x000fea0003c00000 */
[----:B------:R1:W2:Y:S02]  /*201c0*/  SHFL.BFLY P0, R0, R2, R0, R3 ;  /* 0x0c00000002007389 */ /* 0x0002a40000000003 */
[----:B-12---:R-:W-:Y:S05]  /*201d0*/  ENDCOLLECTIVE ;  /* 0x000000000000791b */ /* 0x006fea0003800000 */
.L_x_1912:
[----:B------:R-:W-:Y:S01]  /*201e0*/  IMAD.MOV.U32 R2, RZ, RZ, R0 ;  /* 0x000000ffff027224 */ /* 0x000fe200078e0000 */
[----:B------:R-:W-:-:S03]  /*201f0*/  MOV R0, 0x1 ;  /* 0x0000000100007802 */ /* 0x000fc60000000f00 */
[----:B------:R-:W-:-:S07]  /*20200*/  FADD.FTZ R2, R2, R240 ;  /* 0x000000f002027221 */ /* 0x000fce0000010000 */
[----:B------:R-:W-:Y:S05]  /*20210*/  WARPSYNC.COLLECTIVE R4, `(.L_x_1913) ;  /* 0x0000000004087348 */ /* 0x000fea0003c00000 */
[----:B------:R1:W2:Y:S02]  /*20220*/  SHFL.BFLY P0, R0, R2, R0, R3 ;  /* 0x0c00000002007389 */ /* 0x0002a40000000003 */
[----:B-12---:R-:W-:Y:S05]  /*20230*/  ENDCOLLECTIVE ;  /* 0x000000000000791b */ /* 0x006fea0003800000 */
.L_x_1913:
[----:B------:R-:W-:Y:S01]  /*20240*/  MOV R3, R0 ;  /* 0x0000000000037202 */ /* 0x000fe20000000f00 */
[----:B------:R-:W-:Y:S01]  /*20250*/  FADD.FTZ R0, R5, R6 ;  /* 0x0000000605007221 */ /* 0x000fe20000010000 */
[----:B------:R-:W-:Y:S06]  /*20260*/  BRA `(.L_x_1914) ;  /* 0xfffffff0007c7947 */ /* 0x000fec000383ffff */
.L_x_1915:
        /* <DEDUP_REMOVED lines=9> */
.L_x_14730:


//--------------------- .text._ZN5flash24flash_fwd_splitkv_kernelI23Flash_fwd_kernel_traitsILi64ELi64ELi256ELi4ELb0ELb0EN7cutlass6half_tE19Flash_kernel_traitsILi64ELi64ELi256ELi4ES3_EELb0ELb0ELb0ELb0ELb0ELb1ELb1ELb1EEEvNS_16Flash_fwd_paramsE --------------------------
	.section	.text._ZN5flash24flash_fwd_splitkv_kernelI23Flash_fwd_kernel_traitsILi64ELi64ELi256ELi4ELb0ELb0EN7cutlass6half_tE19Flash_kernel_traitsILi64ELi64ELi256ELi4ES3_EELb0ELb0ELb0ELb0ELb0ELb1ELb1ELb1EEEvNS_16Flash_fwd_paramsE,"ax",@progbits
	.align	128
        .global         _ZN5flash24flash_fwd_splitkv_kernelI23Flash_fwd_kernel_traitsILi64ELi64ELi256ELi4ELb0ELb0EN7cutlass6half_tE19Flash_kernel_traitsILi64ELi64ELi256ELi4ES3_EELb0ELb0ELb0ELb0ELb0ELb1ELb1ELb1EEEvNS_16Flash_fwd_paramsE
        .type           _ZN5flash24flash_fwd_splitkv_kernelI23Flash_fwd_kernel_traitsILi64ELi64ELi256ELi4ELb0ELb0EN7cutlass6half_tE19Flash_kernel_traitsILi64ELi64ELi256ELi4ES3_EELb0ELb0ELb0ELb0ELb0ELb1ELb1ELb1EEEvNS_16Flash_fwd_paramsE,@function
        .size           _ZN5flash24flash_fwd_splitkv_kernelI23Flash_fwd_kernel_traitsILi64ELi64ELi256ELi4ELb0ELb0EN7cutlass6half_tE19Flash_kernel_traitsILi64ELi64ELi256ELi4ES3_EELb0ELb0ELb0ELb0ELb0ELb1ELb1ELb1EEEvNS_16Flash_fwd_paramsE,(.L_x_14731 - _ZN5flash24flash_fwd_splitkv_kernelI23Flash_fwd_kernel_traitsILi64ELi64ELi256ELi4ELb0ELb0EN7cutlass6half_tE19Flash_kernel_traitsILi64ELi64ELi256ELi4ES3_EELb0ELb0ELb0ELb0ELb0ELb1ELb1ELb1EEEvNS_16Flash_fwd_paramsE)
        .other          _ZN5flash24flash_fwd_splitkv_kernelI23Flash_fwd_kernel_traitsILi64ELi64ELi256ELi4ELb0ELb0EN7cutlass6half_tE19Flash_kernel_traitsILi64ELi64ELi256ELi4ES3_EELb0ELb0ELb0ELb0ELb0ELb1ELb1ELb1EEEvNS_16Flash_fwd_paramsE,@"STO_CUDA_ENTRY STV_DEFAULT"
_ZN5flash24flash_fwd_splitkv_kernelI23Flash_fwd_kernel_traitsILi64ELi64ELi256ELi4ELb0ELb0EN7cutlass6half_tE19Flash_kernel_traitsILi64ELi64ELi256ELi4ES3_EELb0ELb0ELb0ELb0ELb0ELb1ELb1ELb1EEEvNS_16Flash_fwd_paramsE:
.text._ZN5flash24flash_fwd_splitkv_kernelI23Flash_fwd_kernel_traitsILi64ELi64ELi256ELi4ELb0ELb0EN7cutlass6half_tE19Flash_kernel_traitsILi64ELi64ELi256ELi4ES3_EELb0ELb0ELb0ELb0ELb0ELb1ELb1ELb1EEEvNS_16Flash_fwd_paramsE:
        /* <DEDUP_REMOVED lines=30> */
[----:B-1----:R-:W-:Y:S05]  /*01e0*/  CALL.REL.NOINC `($_ZN5flash24flash_fwd_splitkv_kernelI23Flash_fwd_kernel_traitsILi64ELi64ELi256ELi4ELb0ELb0EN7cutlass6half_tE19Flash_kernel_traitsILi64ELi64ELi256ELi4ES3_EELb0ELb0ELb0ELb0ELb0ELb1ELb1ELb1EEEvNS_16Flash_fwd_paramsE$_ZN5flash30compute_attn_1rowblock_splitkvI23Flash_fwd_kernel_traitsILi64ELi64ELi256ELi4ELb0ELb0EN7cutlass6half_tE19Flash_kernel_traitsILi64ELi64ELi256ELi4ES3_EELb0ELb0ELb0ELb0ELb0ELb1ELb1ELb1ENS_16Flash_fwd_paramsEEEvRKT8_iiiii) ;  /* 0x0000000000087944 */ /* 0x002fea0003c00000 */
[----:B------:R-:W-:Y:S05]  /*01f0*/  BSYNC.RECONVERGENT B3 ;  /* 0x0000000000037941 */ /* 0x000fea0003800200 */
.L_x_1916:
[----:B------:R-:W-:Y:S05]  /*0200*/  EXIT ;  /* 0x000000000000794d */ /* 0x000fea0003800000 */
        .type           $_ZN5flash24flash_fwd_splitkv_kernelI23Flash_fwd_kernel_traitsILi64ELi64ELi256ELi4ELb0ELb0EN7cutlass6half_tE19Flash_kernel_traitsILi64ELi64ELi256ELi4ES3_EELb0ELb0ELb0ELb0ELb0ELb1ELb1ELb1EEEvNS_16Flash_fwd_paramsE$_ZN5flash30compute_attn_1rowblock_splitkvI23Flash_fwd_kernel_traitsILi64ELi64ELi256ELi4ELb0ELb0EN7cutlass6half_tE19Flash_kernel_traitsILi64ELi64ELi256ELi4ES3_EELb0ELb0ELb0ELb0ELb0ELb1ELb1ELb1ENS_16Flash_fwd_paramsEEEvRKT8_iiiii,@function
        .size           $_ZN5flash24flash_fwd_splitkv_kernelI23Flash_fwd_kernel_traitsILi64ELi64ELi256ELi4ELb0ELb0EN7cutlass6half_tE19Flash_kernel_traitsILi64ELi64ELi256ELi4ES3_EELb0ELb0ELb0ELb0ELb0ELb1ELb1ELb1EEEvNS_16Flash_fwd_paramsE$_ZN5flash30compute_attn_1rowblock_splitkvI23Flash_fwd_kernel_traitsILi64ELi64ELi256ELi4ELb0ELb0EN7cutlass6half_tE19Flash_kernel_traitsILi64ELi64ELi256ELi4ES3_EELb0ELb0ELb0ELb0ELb0ELb1ELb1ELb1ENS_16Flash_fwd_paramsEEEvRKT8_iiiii,(.L_x_14731 - $_ZN5flash24flash_fwd_splitkv_kernelI23Flash_fwd_kernel_traitsILi64ELi64ELi256ELi4ELb0ELb0EN7cutlass6half_tE19Flash_kernel_traitsILi64ELi64ELi256ELi4ES3_EELb0ELb0ELb0ELb0ELb0ELb1ELb1ELb1EEEvNS_16Flash_fwd_paramsE$_ZN5flash30compute_attn_1rowblock_splitkvI23Flash_fwd_kernel_traitsILi64ELi64ELi256ELi4ELb0ELb0EN7cutlass6half_tE19Flash_kernel_traitsILi64ELi64ELi256ELi4ES3_EELb0ELb0ELb0ELb0ELb0ELb1ELb1ELb1ENS_16Flash_fwd_paramsEEEvRKT8_iiiii)
$_ZN5flash24flash_fwd_splitkv_kernelI23Flash_fwd_kernel_traitsILi64ELi64ELi256ELi4ELb0ELb0EN7cutlass6half_tE19Flash_kernel_traitsILi64ELi64ELi256ELi4ES3_EELb0ELb0ELb0ELb0ELb0ELb1ELb1ELb1EEEvNS_16Flash_fwd_paramsE$_ZN5flash30compute_attn_1rowblock_splitkvI23Flash_fwd_kernel_traitsILi64ELi64ELi256ELi4ELb0ELb0EN7cutlass6half_tE19Flash_kernel_traitsILi64ELi64ELi256ELi4ES3_EELb0ELb0ELb0ELb0ELb0ELb1ELb1ELb1ENS_16Flash_fwd_paramsEEEvRKT8_iiiii:
[----:B------:R-:W1:Y:S01]  /*0210*/  LDCU.64 UR6, c[0x0][0x358] ;  /* 0x00006b00ff0677ac */ /* 0x000e620008000a00 */
[----:B------:R-:W2:Y:S04]  /*0220*/  LDL R40, [R1+0x3c] ;  /* 0x00003c0001287983 */ /* 0x000ea80000100800 */
[----:B-1----:R-:W3:Y:S04]  /*0230*/  LD.E.64 R4, desc[UR6][R134.64+0xe0] ;  /* 0x0000e00686047980 */ /* 0x002ee8000c101b00 */
[----:B------:R-:W4:Y:S04]  /*0240*/  LD.E.64 R2, desc[UR6][R134.64+0xe8] ;  /* 0x0000e80686027980 */ /* 0x000f28000c101b00 */
[----:B------:R-:W4:Y:S01]  /*0250*/  LD.E.64 R6, desc[UR6][R134.64+0xf0] ;  /* 0x0000f00686067980 */ /* 0x000f22000c101b00 */
[----:B------:R-:W-:-:S03]  /*0260*/  IMAD.MOV.U32 R34, RZ, RZ, -0x1 ;  /* 0xffffffffff227424 */ /* 0x000fc600078e00ff */
[----:B------:R-:W4:Y:S01]  /*0270*/  LD.E.64 R8, desc[UR6][R134.64+0xf8] ;  /* 0x0000f80686087980 */ /* 0x000f22000c101b00 */
[----:B------:R-:W-:Y:S02]  /*0280*/  IMAD.MOV.U32 R12, RZ, RZ, RZ ;  /* 0x000000ffff0c7224 */ /* 0x000fe400078e00ff */
[----:B--2---:R-:W-:Y:S01]  /*0290*/  IMAD.SHL.U32 R11, R40, 0x4, RZ ;  /* 0x00000004280b7824 */ /* 0x004fe200078e00ff */
[----:B------:R-:W-:Y:S02]  /*02a0*/  SHF.R.U32.HI R13, RZ, 0x1e, R40 ;  /* 0x0000001eff0d7819 */ /* 0x000fe40000011628 */
[C---:B---3--:R-:W-:Y:S02]  /*02b0*/  ISETP.NE.U32.AND P2, PT, R4.reuse, RZ, PT ;  /* 0x000000ff0400720c */ /* 0x048fe40003f45070 */
[----:B------:R-:W-:Y:S02]  /*02c0*/  ISETP.NE.U32.AND P0, PT, R4, RZ, PT ;  /* 0x000000ff0400720c */ /* 0x000fe40003f05070 */
[----:B------:R-:W-:-:S02]  /*02d0*/  ISETP.NE.AND.EX P3, PT, R5, RZ, PT, P2 ;  /* 0x000000ff0500720c */ /* 0x000fc40003f65320 */
[----:B----4-:R-:W-:Y:S02]  /*02e0*/  ISETP.NE.U32.AND P4, PT, R2, RZ, PT ;  /* 0x000000ff0200720c */ /* 0x010fe40003f85070 */
[----:B------:R-:W-:Y:S02]  /*02f0*/  ISETP.NE.U32.AND P5, PT, R6, RZ, PT ;  /* 0x000000ff0600720c */ /* 0x000fe40003fa5070 */
        /* <DEDUP_REMOVED lines=19> */
[----:B--2---:R1:W-:Y:S04]  /*0430*/  @!P3 STL [R1+0x44], R14 ;  /* 0x0000440e0100b387 */ /* 0x0043e80000100800 */
[----:B------:R-:W-:Y:S08]  /*0440*/  @!P2 BRA `(.L_x_1918) ;  /* 0x000000000010a947 */ /* 0x000ff00003800000 */
[----:B-1----:R-:W2:Y:S02]  /*0450*/  LD.E.U8 R4, desc[UR6][R134.64+0x1b2] ;  /* 0x0001b20686047980 */ /* 0x002ea4000c101100 */
[----:B--2---:R-:W-:-:S13]  /*0460*/  ISETP.NE.AND P0, PT, R4, RZ, PT ;  /* 0x000000ff0400720c */ /* 0x004fda0003f05270 */
[----:B------:R-:W-:Y:S05]  /*0470*/  @!P0 BRA `(.L_x_1918) ;  /* 0x0000000000048947 */ /* 0x000fea0003800000 */
[----:B------:R2:W5:Y:S02]  /*0480*/  LD.E R18, desc[UR6][R2.64] ;  /* 0x0000000602127980 */ /* 0x000564000c101900 */
.L_x_1918:
[----:B------:R-:W-:Y:S05]  /*0490*/  BSYNC.RECONVERGENT B0 ;  /* 0x0000000000007941 */ /* 0x000fea0003800200 */
.L_x_1917:
[----:B------:R-:W-:Y:S04]  /*04a0*/  BSSY.RECONVERGENT B0, `(.L_x_1919) ;  /* 0x0000007000007945 */ /* 0x000fe80003800200 */
[----:B------:R-:W-:Y:S05]  /*04b0*/  @!P4 BRA `(.L_x_1920) ;  /* 0x000000000014c947 */ /* 0x000fea0003800000 */
[----:B-----5:R-:W3:Y:S02]  /*04c0*/  LD.E.U8 R0, desc[UR6][R134.64+0x1b2] ;  /* 0x0001b20686007980 */ /* 0x020ee4000c101100 */
[----:B---3--:R-:W-:-:S13]  /*04d0*/  ISETP.NE.AND P0, PT, R0, RZ, PT ;  /* 0x000000ff0000720c */ /* 0x008fda0003f05270 */
[----:B------:R-:W3:Y:S02]  /*04e0*/  @P0 LD.E R0, desc[UR6][R2.64+0x4] ;  /* 0x0000040602000980 */ /* 0x000ee4000c101900 */
[----:B---3--:R-:W-:-:S06]  /*04f0*/  @P0 IADD3 R0, PT, PT, R0, -R18, RZ ;  /* 0x8000001200000210 */ /* 0x008fcc0007ffe0ff */
[----:B------:R3:W5:Y:S02]  /*0500*/  @!P0 LD.E R0, desc[UR6][R2.64] ;  /* 0x0000000602008980 */ /* 0x000764000c101900 */
.L_x_1920:
[----:B------:R-:W-:Y:S05]  /*0510*/  BSYNC.RECONVERGENT B0 ;  /* 0x0000000000007941 */ /* 0x000fea0003800200 */
.L_x_1919:
[----:B-1---5:R-:W-:Y:S01]  /*0520*/  @P3 IADD3 R14, PT, PT, R5, -R34, RZ ;  /* 0x80000022050e3210 */ /* 0x022fe20007ffe0ff */
[----:B------:R-:W-:Y:S01]  /*0530*/  BSSY.RECONVERGENT B1, `(.L_x_1921) ;  /* 0x0000012000017945 */ /* 0x000fe20003800200 */
        /* <DEDUP_REMOVED lines=8> */
.L_x_1922:
[----:B--23--:R-:W2:Y:S01]  /*05c0*/  LD.E.64 R2, desc[UR6][R134.64+0x108] ;  /* 0x0001080686027980 */ /* 0x00cea2000c101b00 */
[----:B------:R-:W-:Y:S01]  /*05d0*/  BSSY.RECONVERGENT B0, `(.L_x_1924) ;  /* 0x0000006000007945 */ /* 0x000fe20003800200 */
[----:B------:R-:W-:Y:S01]  /*05e0*/  IMAD.MOV.U32 R0, RZ, RZ, RZ ;  /* 0x000000ffff007224 */ /* 0x000fe200078e00ff */
[----:B--2---:R-:W-:-:S04]  /*05f0*/  ISETP.NE.U32.AND P0, PT, R2, RZ, PT ;  /* 0x000000ff0200720c */ /* 0x004fc80003f05070 */
[----:B------:R-:W-:-:S13]  /*0600*/  ISETP.NE.AND.EX P0, PT, R3, RZ, PT, P0 ;  /* 0x000000ff0300720c */ /* 0x000fda0003f05300 */
[----:B------:R-:W-:Y:S05]  /*0610*/  @!P0 BRA `(.L_x_1925) ;  /* 0x0000000000048947 */ /* 0x000fea0003800000 */
[----:B------:R2:W5:Y:S02]  /*0620*/  LD.E R0, desc[UR6][R134.64+0xbc] ;  /* 0x0000bc0686007980 */ /* 0x000564000c101900 */
.L_x_1925:
[----:B------:R-:W-:Y:S05]  /*0630*/  BSYNC.RECONVERGENT B0 ;  /* 0x0000000000007941 */ /* 0x000fea0003800200 */
.L_x_1924:
[----:B-----5:R-:W-:Y:S02]  /*0640*/  IADD3 R92, PT, PT, R103, R0, RZ ;  /* 0x00000000675c7210 */ /* 0x020fe40007ffe0ff */
.L_x_1923:
[----:B------:R-:W-:Y:S05]  /*0650*/  BSYNC.RECONVERGENT B1 ;  /* 0x0000000000017941 */ /* 0x000fea0003800200 */
.L_x_1921:
[----:B------:R-:W3:Y:S01]  /*0660*/  S2R R42, SR_CTAID.X ;  /* 0x00000000002a7919 */ /* 0x000ee20000002500 */
[----:B------:R-:W-:Y:S01]  /*0670*/  MOV R15, 0x1f0 ;  /* 0x000001f0000f7802 */ /* 0x000fe20000000f00 */
[----:B------:R-:W-:-:S03]  /*0680*/  IMAD.MOV.U32 R3, RZ, RZ, 0x0 ;  /* 0x00000000ff037424 */ /* 0x000fc600078e00ff */
[----:B------:R-:W-:Y:S01]  /*0690*/  MOV R2, R15 ;  /* 0x0000000f00027202 */ /* 0x000fe20000000f00 */
[----:B---3--:R-:W-:-:S05]  /*06a0*/  IMAD.SHL.U32 R152, R42, 0x40, RZ ;  /* 0x000000402a987824 */ /* 0x008fca00078e00ff */
[----:B------:R-:W-:-:S13]  /*06b0*/  ISETP.GT.AND P0, PT, R14, R152, PT ;  /* 0x000000980e00720c */ /* 0x000fda0003f04270 */
[----:B-12---:R-:W-:Y:S05]  /*06c0*/  @!P0 RET.REL.NODEC R2 `(_ZN5flash24flash_fwd_splitkv_kernelI23Flash_fwd_kernel_traitsILi64ELi64ELi256ELi4ELb0ELb0EN7cutlass6half_tE19Flash_kernel_traitsILi64ELi64ELi256ELi4ES3_EELb0ELb0ELb0ELb0ELb0ELb1ELb1ELb1EEEvNS_16Flash_fwd_paramsE) ;  /* 0xfffffff8024c8950 */ /* 0x006fea0003c3ffff */
        /* <DEDUP_REMOVED lines=50> */
[----:B----4-:R-:W-:Y:S02]  /*09f0*/  IMAD R0, R0, R2, R16 ;  /* 0x0000000200007224 */ /* 0x010fe400078e0210 */
[----:B------:R-:W-:Y:S02]  /*0a00*/  IMAD.SHL.U32 R2, R153, 0x4, RZ ;  /* 0x0000000499027824 */ /* 0x000fe400078e00ff */
[--C-:B------:R-:W-:Y:S01]  /*0a10*/  IMAD R3, R7, R0, R152.reuse ;  /* 0x0000000007037224 */ /* 0x100fe200078e0298 */
[----:B------:R-:W-:Y:S02]  /*0a20*/  SHF.R.U32.HI R7, RZ, 0x4, R153 ;  /* 0x00000004ff077819 */ /* 0x000fe40000011699 */
[C---:B------:R-:W-:Y:S01]  /*0a30*/  LOP3.LUT R10, R2.reuse, 0xffc, RZ, 0xc0, !PT ;  /* 0x00000ffc020a7812 */ /* 0x040fe200078ec0ff */
[----:B-----5:R-:W-:Y:S01]  /*0a40*/  IMAD R0, R3, R8, RZ ;  /* 0x0000000803007224 */ /* 0x020fe200078e02ff */
[----:B------:R-:W-:Y:S01]  /*0a50*/  LOP3.LUT R8, R2, 0x3c, RZ, 0xc0, !PT ;  /* 0x0000003c02087812 */ /* 0x000fe200078ec0ff */
[----:B------:R-:W-:-:S03]  /*0a60*/  IMAD.IADD R6, R14, 0x1, -R152 ;  /* 0x000000010e067824 */ /* 0x000fc600078e0a98 */
[----:B------:R-:W-:Y:S01]  /*0a70*/  IADD3 R2, P2, PT, R0, R10, RZ ;  /* 0x0000000a00027210 */ /* 0x000fe20007f5e0ff */
[C---:B------:R-:W-:Y:S01]  /*0a80*/  VIADD R10, R7.reuse, 0x8 ;  /* 0x00000008070a7836 */ /* 0x040fe20000000000 */
[----:B--2---:R-:W-:Y:S01]  /*0a90*/  ISETP.GE.AND P1, PT, R8, R9, PT ;  /* 0x000000090800720c */ /* 0x004fe20003f26270 */
[----:B------:R-:W-:-:S03]  /*0aa0*/  VIADD R13, R7, 0x10 ;  /* 0x00000010070d7836 */ /* 0x000fc60000000000 */
[CC--:B------:R-:W-:Y:S02]  /*0ab0*/  ISETP.GE.OR P5, PT, R7.reuse, R6.reuse, P1 ;  /* 0x000000060700720c */ /* 0x0c0fe40000fa6670 */
[----:B------:R-:W-:Y:S01]  /*0ac0*/  ISETP.GE.OR P4, PT, R10, R6, P1 ;  /* 0x000000060a00720c */ /* 0x000fe20000f86670 */
[C---:B------:R-:W-:Y:S01]  /*0ad0*/  VIADD R9, R7.reuse, 0x18 ;  /* 0x0000001807097836 */ /* 0x040fe20000000000 */
[----:B------:R-:W-:Y:S02]  /*0ae0*/  LEA.HI.X.SX32 R0, R0, RZ, 0x1, P2 ;  /* 0x000000ff00007211 */ /* 0x000fe400010f0eff */
[----:B------:R-:W-:Y:S01]  /*0af0*/  LEA R4, P2, R2, R4, 0x2 ;  /* 0x0000000402047211 */ /* 0x000fe200078410ff */
[C---:B------:R-:W-:Y:S01]  /*0b00*/  VIADD R12, R7.reuse, 0x28 ;  /* 0x00000028070c7836 */ /* 0x040fe20000000000 */
[----:B------:R-:W-:Y:S01]  /*0b10*/  ISETP.NE.AND P0, PT, R8, RZ, PT ;  /* 0x000000ff0800720c */ /* 0x000fe20003f05270 */
[C---:B------:R-:W-:Y:S01]  /*0b20*/  VIADD R8, R7.reuse, 0x20 ;  /* 0x0000002007087836 */ /* 0x040fe20000000000 */
[----:B------:R-:W-:Y:S01]  /*0b30*/  LEA.HI.X R5, R2, R5, R0, 0x2, P2 ;  /* 0x0000000502057211 */ /* 0x000fe200010f1400 */
[----:B------:R-:W-:Y:S01]  /*0b40*/  VIADD R11, R7, 0x30 ;  /* 0x00000030070b7836 */ /* 0x000fe20000000000 */
[-C--:B------:R-:W-:Y:S01]  /*0b50*/  ISETP.GE.OR P3, PT, R13, R6.reuse, P1 ;  /* 0x000000060d00720c */ /* 0x080fe20000f66670 */
[----:B------:R-:W-:Y:S01]  /*0b60*/  VIADD R14, R7, 0x38 ;  /* 0x00000038070e7836 */ /* 0x000fe20000000000 */
[-C--:B------:R-:W-:Y:S01]  /*0b70*/  ISETP.GE.OR P2, PT, R9, R6.reuse, P1 ;  /* 0x000000060900720c */ /* 0x080fe20000f46670 */
[----:B------:R-:W-:Y:S01]  /*0b80*/  @!P5 ST.E.128 desc[UR6][R4.64], RZ ;  /* 0x000000ff0400d985 */ /* 0x000fe2000c101d06 */
[----:B------:R-:W-:-:S02]  /*0b90*/  ISETP.GE.OR P6, PT, R8, R6, P1 ;  /* 0x000000060800720c */ /* 0x000fc40000fc6670 */
[-C--:B------:R-:W-:Y:S01]  /*0ba0*/  ISETP.GE.OR P5, PT, R12, R6.reuse, P1 ;  /* 0x000000060c00720c */ /* 0x080fe20000fa6670 */
[----:B------:R-:W-:Y:S01]  /*0bb0*/  @!P4 ST.E.128 desc[UR6][R4.64+0x800], RZ ;  /* 0x000800ff0400c985 */ /* 0x000fe2000c101d06 */
[-C--:B------:R-:W-:Y:S02]  /*0bc0*/  ISETP.GE.OR P4, PT, R11, R6.reuse, P1 ;  /* 0x000000060b00720c */ /* 0x080fe40000f86670 */
[----:B------:R-:W-:-:S04]  /*0bd0*/  ISETP.GE.OR P1, PT, R14, R6, P1 ;  /* 0x000000060e00720c */ /* 0x000fc80000f26670 */
[----:B------:R-:W-:Y:S01]  /*0be0*/  P2R R0, PR, RZ, 0x2 ;  /* 0x00000002ff007803 */ /* 0x000fe20000000000 */
[----:B------:R-:W-:Y:S01]  /*0bf0*/  @!P3 ST.E.128 desc[UR6][R4.64+0x1000], RZ ;  /* 0x001000ff0400b985 */ /* 0x000fe2000c101d06 */
[----:B------:R-:W-:-:S03]  /*0c00*/  ISETP.GE.OR P3, PT, R10, R6, P0 ;  /* 0x000000060a00720c */ /* 0x000fc60000766670 */
[----:B------:R-:W-:Y:S01]  /*0c10*/  @!P2 ST.E.128 desc[UR6][R4.64+0x1800], RZ ;  /* 0x001800ff0400a985 */ /* 0x000fe2000c101d06 */
[----:B------:R-:W-:Y:S02]  /*0c20*/  ISETP.NE.AND P2, PT, R0, RZ, PT ;  /* 0x000000ff0000720c */ /* 0x000fe40003f45270 */
[----:B------:R-:W-:-:S04]  /*0c30*/  IADD3 R0, P1, PT, R3, R7, RZ ;  /* 0x0000000703007210 */ /* 0x000fc80007f3e0ff */
        /* <DEDUP_REMOVED lines=30> */
[----:B-1----:R-:W-:Y:S05]  /*0e20*/  @P0 RET.REL.NODEC R4 `(_ZN5flash24flash_fwd_splitkv_kernelI23Flash_fwd_kernel_traitsILi64ELi64ELi256ELi4ELb0ELb0EN7cutlass6half_tE19Flash_kernel_traitsILi64ELi64ELi256ELi4ES3_EELb0ELb0ELb0ELb0ELb0ELb1ELb1ELb1EEEvNS_16Flash_fwd_paramsE) ;  /* 0xfffffff004740950 */ /* 0x002fea0003c3ffff */
[----:B------:R-:W-:-:S05]  /*0e30*/  MOV R0, 0xff800000 ;  /* 0xff80000000007802 */ /* 0x000fca0000000f00 */
[----:B------:R1:W-:Y:S02]  /*0e40*/  ST.E desc[UR6][R2.64+0xe0], R0 ;  /* 0x0000e00002007985 */ /* 0x0003e4000c101906 */
[----:B-1----:R-:W-:Y:S02]  /*0e50*/  MOV R2, R15 ;  /* 0x0000000f00027202 */ /* 0x002fe40000000f00 */
[----:B------:R-:W-:-:S04]  /*0e60*/  MOV R3, 0x0 ;  /* 0x0000000000037802 */ /* 0x000fc80000000f00 */
[----:B------:R-:W-:Y:S05]  /*0e70*/  RET.REL.NODEC R2 `(_ZN5flash24flash_fwd_splitkv_kernelI23Flash_fwd_kernel_traitsILi64ELi64ELi256ELi4ELb0ELb0EN7cutlass6half_tE19Flash_kernel_traitsILi64ELi64ELi256ELi4ES3_EELb0ELb0ELb0ELb0ELb0ELb1ELb1ELb1EEEvNS_16Flash_fwd_paramsE) ;  /* 0xfffffff002607950 */ /* 0x000fea0003c3ffff */
.L_x_1926:
[----:B------:R-:W3:Y:S04]  /*0e80*/  LD.E.64 R2, desc[UR6][R134.64+0x158] ;  /* 0x0001580686027980 */ /* 0x000ee8000c101b00 */
[----:B------:R-:W4:Y:S01]  /*0e90*/  LD.E.64 R16, desc[UR6][R134.64+0x160] ;  /* 0x0001600686107980 */ /* 0x000f22000c101b00 */
[----:B------:R-:W-:-:S03]  /*0ea0*/  IMAD.MOV.U32 R9, RZ, RZ, R40 ;  /* 0x000000ffff097224 */ /* 0x000fc600078e0028 */
[----:B------:R1:W5:Y:S01]  /*0eb0*/  LDL R43, [R1+0x40] ;  /* 0x00004000012b7983 */ /* 0x0003620000100800 */
[----:B------:R-:W-:Y:S01]  /*0ec0*/  BSSY.RECONVERGENT B0, `(.L_x_1927) ;  /* 0x00000c1000007945 */ /* 0x000fe20003800200 */
[----:B---3--:R-:W-:-:S04]  /*0ed0*/  ISETP.NE.U32.AND P0, PT, R2, RZ, PT ;  /* 0x000000ff0200720c */ /* 0x008fc80003f05070 */
[----:B------:R-:W-:Y:S01]  /*0ee0*/  ISETP.NE.AND.EX P0, PT, R3, RZ, PT, P0 ;  /* 0x000000ff0300720c */ /* 0x000fe20003f05300 */
[----:B----4-:R1:W-:-:S12]  /*0ef0*/  STL.64 [R1+0x30], R16 ;  /* 0x0000301001007387 */ /* 0x0103d80000100a00 */
[----:B------:R-:W-:-:S05]  /*0f00*/  @P0 IADD3 R2, P1, PT, R2, R11, RZ ;  /* 0x0000000b02020210 */ /* 0x000fca0007f3e0ff */
[----:B------:R-:W-:-:S05]  /*0f10*/  @P0 IMAD.X R3, R3, 0x1, R13, P1 ;  /* 0x0000000103030824 */ /* 0x000fca00008e060d */
[----:B------:R1:W5:Y:S01]  /*0f20*/  @P0 LD.E R9, desc[UR6][R2.64] ;  /* 0x0000000602090980 */ /* 0x000362000c101900 */
[----:B------:R-:W-:-:S04]  /*0f30*/  ISETP.NE.U32.AND P0, PT, R16, RZ, PT ;  /* 0x000000ff1000720c */ /* 0x000fc80003f05070 */
[----:B------:R-:W-:-:S13]  /*0f40*/  ISETP.NE.AND.EX P0, PT, R17, RZ, PT, P0 ;  /* 0x000000ff1100720c */ /* 0x000fda0003f05300 */
        /* <DEDUP_REMOVED lines=27> */
[----:B------:R-:W3:Y:S03]  /*1100*/  LD.E.64 R8, desc[UR6][R14.64+0x50] ;  /* 0x000050060e087980 */ /* 0x000ee6000c101b00 */
[----:B------:R-:W-:-:S05]  /*1110*/  IMAD R2, R0, R2, R3 ;  /* 0x0000000200027224 */ /* 0x000fca00078e0203 */
[----:B------:R-:W-:-:S13]  /*1120*/  ISETP.GT.U32.AND P0, PT, R4, R2, PT ;  /* 0x000000020400720c */ /* 0x000fda0003f04070 */
[----:B------:R-:W-:-:S04]  /*1130*/  @!P0 IADD3 R2, PT, PT, R2, -R4, RZ ;  /* 0x8000000402028210 */ /* 0x000fc80007ffe0ff */
[----:B------:R-:W-:Y:S01]  /*1140*/  ISETP.GE.U32.AND P1, PT, R2, R4, PT ;  /* 0x000000040200720c */ /* 0x000fe20003f26070 */
[----:B------:R-:W-:Y:S01]  /*1150*/  @!P0 VIADD R0, R0, 0x1 ;  /* 0x0000000100008836 */ /* 0x000fe20000000000 */
[----:B------:R-:W-:Y:S01]  /*1160*/  LOP3.LUT R2, R18, R11, RZ, 0x3c, !PT ;  /* 0x0000000b12027212 */ /* 0x000fe200078e3cff */
[----:B----4-:R-:W-:-:S03]  /*1170*/  IMAD R4, R7, R40, RZ ;  /* 0x0000002807047224 */ /* 0x010fc600078e02ff */
[----:B------:R-:W-:Y:S01]  /*1180*/  ISETP.GE.AND P2, PT, R2, RZ, PT ;  /* 0x000000ff0200720c */ /* 0x000fe20003f46270 */
[----:B------:R-:W-:Y:S02]  /*1190*/  IMAD.WIDE.U32 R2, R6, R40, RZ ;  /* 0x0000002806027225 */ /* 0x000fe400078e00ff */
[----:B------:R-:W4:Y:S04]  /*11a0*/  LD.E.64 R6, desc[UR6][R14.64+0x20] ;  /* 0x000020060e067980 */ /* 0x000f28000c101b00 */
        /* <DEDUP_REMOVED lines=62> */
.L_x_1928:
        /* <DEDUP_REMOVED lines=8> */
[----:B-1----:R-:W2:Y:S04]  /*1610*/  @!P0 LD.E.64 R16, desc[UR6][R134.64+0x28] ;  /* 0x0000280686108980 */ /* 0x002ea8000c101b00 */
[----:B------:R-:W2:Y:S01]  /*1620*/  LD.E.64 R20, desc[UR6][R14.64+0x50] ;  /* 0x000050060e147980 */ /* 0x000ea2000c101b00 */
[----:B-----5:R-:W-:-:S02]  /*1630*/  @!P0 SHF.R.S32.HI R10, RZ, 0x1f, R9 ;  /* 0x0000001fff0a8819 */ /* 0x020fc40000011409 */
[----:B------:R-:W-:Y:S02]  /*1640*/  CS2R R32, SRZ ;  /* 0x0000000000207805 */ /* 0x000fe4000001ff00 */
[----:B---3--:R-:W-:-:S04]  /*1650*/  IABS R0, R19 ;  /* 0x0000001300007213 */ /* 0x008fc80000000000 */
[----:B------:R-:W-:-:S04]  /*1660*/  MOV R7, R0 ;  /* 0x0000000000077202 */ /* 0x000fc80000000f00 */
        /* <DEDUP_REMOVED lines=70> */
.L_x_1929:
[----:B------:R-:W-:Y:S05]  /*1ad0*/  BSYNC.RECONVERGENT B0 ;  /* 0x0000000000007941 */ /* 0x000fea0003800200 */
.L_x_1927:
        /* <DEDUP_REMOVED lines=9> */
[----:B------:R-:W-:-:S05]  /*1b70*/  IABS R0, R19 ;  /* 0x0000001300007213 */ /* 0x000fca0000000000 */
[----:B------:R-:W-:-:S04]  /*1b80*/  IMAD.MOV.U32 R5, RZ, RZ, R0 ;  /* 0x000000ffff057224 */ /* 0x000fc800078e0000 */
[----:B------:R-:W1:Y:S08]  /*1b90*/  I2F.RP R2, R5 ;  /* 0x0000000500027306 */ /* 0x000e700000209400 */
[----:B-1----:R-:W1:Y:S02]  /*1ba0*/  MUFU.RCP R2, R2 ;  /* 0x0000000200027308 */ /* 0x002e640000001000 */
[----:B-1----:R-:W-:-:S06]  /*1bb0*/  IADD3 R2, PT, PT, R2, 0xffffffe, RZ ;  /* 0x0ffffffe02027810 */ /* 0x002fcc0007ffe0ff */
[----:B------:R-:W1:Y:S01]  /*1bc0*/  F2I.FTZ.U32.TRUNC.NTZ R3, R2 ;  /* 0x0000000200037305 */ /* 0x000e62000021f000 */
[----:B------:R-:W-:Y:S01]  /*1bd0*/  IABS R6, R19 ;  /* 0x0000001300067213 */ /* 0x000fe20000000000 */
[----:B-1----:R-:W-:Y:S02]  /*1be0*/  IMAD.MOV R0, RZ, RZ, -R3 ;  /* 0x000000ffff007224 */ /* 0x002fe400078e0a03 */
[----:B------:R-:W-:Y:S02]  /*1bf0*/  IMAD.MOV.U32 R2, RZ, RZ, RZ ;  /* 0x000000ffff027224 */ /* 0x000fe400078e00ff */
[----:B------:R-:W-:Y:S01]  /*1c00*/  IMAD R4, R0, R5, RZ ;  /* 0x0000000500047224 */ /* 0x000fe200078e02ff */
[----:B------:R-:W-:-:S03]  /*1c10*/  IABS R0, R43 ;  /* 0x0000002b00007213 */ /* 0x000fc60000000000 */
[----:B------:R-:W-:Y:S01]  /*1c20*/  IMAD.HI.U32 R4, R3, R4, R2 ;  /* 0x0000000403047227 */ /* 0x000fe200078e0002 */
[----:B------:R-:W-:-:S05]  /*1c30*/  IADD3 R2, PT, PT, RZ, -R6, RZ ;  /* 0x80000006ff027210 */ /* 0x000fca0007ffe0ff */
        /* <DEDUP_REMOVED lines=8> */
[----:B------:R-:W-:Y:S02]  /*1cc0*/  IADD3 R2, P2, PT, R12, R7, RZ ;  /* 0x000000070c027210 */ /* 0x000fe40007f5e0ff */
[----:B------:R-:W-:Y:S02]  /*1cd0*/  LOP3.LUT R5, R43, R19, RZ, 0x3c, !PT ;  /* 0x000000132b057212 */ /* 0x000fe400078e3cff */
[----:B------:R-:W-:Y:S02]  /*1ce0*/  IADD3.X R3, PT, PT, RZ, R10, RZ, P2, !PT ;  /* 0x0000000aff037210 */ /* 0x000fe400017fe4ff */
[----:B------:R-:W-:Y:S02]  /*1cf0*/  ISETP.GE.AND P2, PT, R5, RZ, PT ;  /* 0x000000ff0500720c */ /* 0x000fe40003f46270 */
[----:B------:R-:W-:-:S03]  /*1d00*/  ISETP.NE.AND P1, PT, R19, RZ, PT ;  /* 0x000000ff1300720c */ /* 0x000fc60003f25270 */
[----:B------:R-:W-:Y:S02]  /*1d10*/  @P3 VIADD R4, R4, 0x1 ;  /* 0x0000000104043836 */ /* 0x000fe40000000000 */
[----:B------:R-:W-:-:S03]  /*1d20*/  IMAD R0, R22, R246, RZ ;  /* 0x000000f616007224 */ /* 0x000fc600078e02ff */
[----:B------:R-:W-:Y:S01]  /*1d30*/  MOV R18, R4 ;  /* 0x0000000400127202 */ /* 0x000fe20000000f00 */
[C---:B------:R-:W-:Y:S02]  /*1d40*/  IMAD R0, R11.reuse, R247, R0 ;  /* 0x000000f70b007224 */ /* 0x040fe400078e0200 */
[----:B------:R-:W-:Y:S01]  /*1d50*/  IMAD.WIDE.U32 R2, R11, R246, R2 ;  /* 0x000000f60b027225 */ /* 0x000fe200078e0002 */
[----:B------:R-:W-:-:S03]  /*1d60*/  LOP3.LUT R10, R14, 0x1c0, RZ, 0xc0, !PT ;  /* 0x000001c00e0a7812 */ /* 0x000fc600078ec0ff */
[----:B------:R-:W-:Y:S02]  /*1d70*/  IMAD.IADD R3, R3, 0x1, R0 ;  /* 0x0000000103037824 */ /* 0x000fe400078e0200 */
[----:B------:R-:W-:Y:S01]  /*1d80*/  @!P2 IMAD.MOV R18, RZ, RZ, -R18 ;  /* 0x000000ffff12a224 */ /* 0x000fe200078e0a12 */
[----:B------:R-:W-:Y:S02]  /*1d90*/  @!P1 LOP3.LUT R18, RZ, R19, RZ, 0x33, !PT ;  /* 0x00000013ff129212 */ /* 0x000fe400078e33ff */
[--C-:B------:R-:W-:Y:S01]  /*1da0*/  LOP3.LUT R10, R10, 0x38, R153.reuse, 0xf8, !PT ;  /* 0x000000380a0a7812 */ /* 0x100fe200078ef899 */
[----:B------:R-:W-:Y:S01]  /*1db0*/  IMAD.MOV.U32 R61, RZ, RZ, RZ ;  /* 0x000000ffff3d7224 */ /* 0x000fe200078e00ff */
[----:B------:R-:W-:Y:S02]  /*1dc0*/  SHF.R.U32.HI R60, RZ, 0x3, R153 ;  /* 0x00000003ff3c7819 */ /* 0x000fe40000011699 */
[----:B------:R-:W-:Y:S01]  /*1dd0*/  LOP3.LUT R10, R10, 0x38, R14, 0x78, !PT ;  /* 0x000000380a0a7812 */ /* 0x000fe200078e780e */
[----:B------:R-:W-:-:S03]  /*1de0*/  IMAD.WIDE.U32 R2, R18, R30, R2 ;  /* 0x0000001e12027225 */ /* 0x000fc600078e0002 */
[----:B------:R-:W-:Y:S01]  /*1df0*/  LOP3.LUT R19, R10, 0x1e00, R14, 0xf8, !PT ;  /* 0x00001e000a137812 */ /* 0x000fe200078ef80e */
[----:B------:R-:W-:-:S04]  /*1e00*/  IMAD.WIDE.U32 R10, R42, 0x40, R60 ;  /* 0x000000402a0a7825 */ /* 0x000fc800078e003c */
[----:B------:R-:W-:Y:S02]  /*1e10*/  IMAD.MOV.U32 R38, RZ, RZ, RZ ;  /* 0x000000ffff267224 */ /* 0x000fe400078e00ff */
[----:B------:R-:W-:Y:S01]  /*1e20*/  IMAD R14, R229, R60, RZ ;  /* 0x0000003ce50e7224 */ /* 0x000fe200078e02ff */
[----:B------:R-:W1:Y:S03]  /*1e30*/  S2UR UR4, SR_CgaCtaId ;  /* 0x00000000000479c3 */ /* 0x000e660000008800 */
[----:B------:R1:W5:Y:S01]  /*1e40*/  @P6 LD.E R38, desc[UR6][R36.64] ;  /* 0x0000000624266980 */ /* 0x000362000c101900 */
[----:B------:R-:W-:Y:S01]  /*1e50*/  UMOV UR5, 0x400 ;  /* 0x0000040000057882 */ /* 0x000fe20000000000 */
[----:B-1----:R-:W-:Y:S01]  /*1e60*/  LEA R37, R211, 0xffffff00, 0x8 ;  /* 0xffffff00d3257811 */ /* 0x002fe200078e40ff */
[----:B------:R-:W-:Y:S01]  /*1e70*/  ULEA UR4, UR4, UR5, 0x18 ;  /* 0x0000000504047291 */ /* 0x000fe2000f8ec0ff */
[C---:B------:R-:W-:Y:S01]  /*1e80*/  SHF.L.U64.HI R93, R228.reuse, 0x4, R229 ;  /* 0x00000004e45d7819 */ /* 0x040fe200000102e5 */
[----:B------:R-:W-:Y:S01]  /*1e90*/  IMAD.SHL.U32 R80, R228, 0x10, RZ ;  /* 0x00000010e4507824 */ /* 0x000fe200078e00ff */
[----:B------:R-:W-:-:S03]  /*1ea0*/  SHF.L.U64.HI R102, R246, 0x4, R247 ;  /* 0x00000004f6667819 */ /* 0x000fc600000102f7 */
[----:B------:R-:W-:Y:S02]  /*1eb0*/  LEA R79, R19, UR4, 0x1 ;  /* 0x00000004134f7c11 */ /* 0x000fe4000f8e08ff */
[----:B------:R-:W-:Y:S01]  /*1ec0*/  SHF.L.U32 R96, R246, 0x4, RZ ;  /* 0x00000004f6607819 */ /* 0x000fe200000006ff */
[----:B--2---:R-:W-:-:S04]  /*1ed0*/  @P0 IMAD.WIDE.U32 R4, R16, R34, RZ ;  /* 0x0000002210040225 */ /* 0x004fc800078e00ff */
[-C--:B---3--:R-:W-:Y:S02]  /*1ee0*/  @!P0 IMAD R9, R9, R40.reuse, RZ ;  /* 0x0000002809098224 */ /* 0x088fe400078e02ff */
[----:B------:R-:W-:-:S04]  /*1ef0*/  @!P0 IMAD.WIDE.U32 R6, R8, R40, RZ ;  /* 0x0000002808068225 */ /* 0x000fc800078e00ff */
[----:B------:R-:W-:Y:S02]  /*1f00*/  @P0 IMAD R8, R17, R34, RZ ;  /* 0x0000002211080224 */ /* 0x000fe400078e02ff */
[----:B------:R-:W-:Y:S01]  /*1f10*/  @P0 IMAD.MOV.U32 R6, RZ, RZ, R4 ;  /* 0x000000ffff060224 */ /* 0x000fe200078e0004 */
[----:B------:R-:W-:Y:S01]  /*1f20*/  @!P0 IADD3 R0, PT, PT, R7, R9, RZ ;  /* 0x0000000907008210 */ /* 0x000fe20007ffe0ff */
[----:B------:R-:W-:-:S03]  /*1f30*/  @P0 IMAD.IADD R0, R5, 0x1, R8 ;  /* 0x0000000105000824 */ /* 0x000fc600078e0208 */
[----:B------:R-:W-:Y:S01]  /*1f40*/  IADD3 R4, P1, PT, R12, R6, RZ ;  /* 0x000000060c047210 */ /* 0x000fe20007f3e0ff */
[----:B------:R-:W-:Y:S01]  /*1f50*/  IMAD R7, R21, R43, RZ ;  /* 0x0000002b15077224 */ /* 0x000fe200078e02ff */
[----:B------:R-:W-:Y:S01]  /*1f60*/  SHF.R.S32.HI R9, RZ, 0x1f, R43 ;  /* 0x0000001fff097819 */ /* 0x000fe2000001142b */
[----:B------:R-:W-:Y:S01]  /*1f70*/  IMAD R8, R31, R18, RZ ;  /* 0x000000121f087224 */ /* 0x000fe200078e02ff */
[----:B------:R-:W-:Y:S02]  /*1f80*/  SHF.R.S32.HI R21, RZ, 0x1f, R18 ;  /* 0x0000001fff157819 */ /* 0x000fe40000011412 */
[----:B------:R-:W-:Y:S01]  /*1f90*/  IADD3.X R5, PT, PT, RZ, R0, RZ, P1, !PT ;  /* 0x00000000ff057210 */ /* 0x000fe20000ffe4ff */
[----:B------:R-:W-:Y:S01]  /*1fa0*/  IMAD R0, R20, R9, R7 ;  /* 0x0000000914007224 */ /* 0x000fe200078e0207 */
[----:B------:R-:W-:Y:S01]  /*1fb0*/  @!P0 MOV R99, R17 ;  /* 0x0000001100638202 */ /* 0x000fe20000000f00 */
[----:B------:R-:W-:Y:S01]  /*1fc0*/  @!P0 IMAD.MOV.U32 R98, RZ, RZ, R16 ;  /* 0x000000ffff628224 */ /* 0x000fe200078e0010 */
[----:B------:R-:W-:Y:S01]  /*1fd0*/  @P0 MOV R98, R16 ;  /* 0x0000001000620202 */ /* 0x000fe20000000f00 */
[----:B------:R-:W-:-:S02]  /*1fe0*/  IMAD R8, R21, R30, R8 ;  /* 0x0000001e15087224 */ /* 0x000fc400078e0208 */
[----:B------:R-:W-:-:S04]  /*1ff0*/  IMAD.WIDE.U32 R6, R43, R20, R4 ;  /* 0x000000142b067225 */ /* 0x000fc800078e0004 */
[----:B------:R-:W-:Y:S01]  /*2000*/  @P0 IMAD.MOV.U32 R99, RZ, RZ, R17 ;  /* 0x000000ffff630224 */ /* 0x000fe200078e0011 */
[----:B------:R-:W-:Y:S01]  /*2010*/  IADD3 R4, P0, PT, R12, R13, RZ ;  /* 0x0000000d0c047210 */ /* 0x000fe20007f1e0ff */
[----:B------:R-:W-:Y:S02]  /*2020*/  IMAD.IADD R9, R3, 0x1, R8 ;  /* 0x0000000103097824 */ /* 0x000fe400078e0208 */
[----:B------:R-:W-:Y:S01]  /*2030*/  IMAD.MOV.U32 R8, RZ, RZ, R2 ;  /* 0x000000ffff087224 */ /* 0x000fe200078e0002 */
[----:B------:R-:W-:Y:S01]  /*2040*/  MOV R2, R6 ;  /* 0x0000000600027202 */ /* 0x000fe20000000f00 */
[----:B------:R-:W-:Y:S02]  /*2050*/  IMAD.IADD R3, R7, 0x1, R0 ;  /* 0x0000000107037824 */ /* 0x000fe400078e0200 */
[----:B------:R-:W-:Y:S02]  /*2060*/  IMAD.X R5, RZ, RZ, R23, P0 ;  /* 0x000000ffff057224 */ /* 0x000fe400000e0617 */
[----:B------:R-:W-:Y:S01]  /*2070*/  IMAD R0, R11, R98, RZ ;  /* 0x000000620b007224 */ /* 0x000fe200078e02ff */
[----:B------:R-:W-:Y:S01]  /*2080*/  SHF.R.S32.HI R11, RZ, 0x1f, R103 ;  /* 0x0000001fff0b7819 */ /* 0x000fe20000011467 */
[----:B------:R-:W-:-:S04]  /*2090*/  IMAD.WIDE.U32 R6, R60, R228, R4 ;  /* 0x000000e43c067225 */ /* 0x000fc800078e0004 */
[C---:B------:R-:W-:Y:S02]  /*20a0*/  IMAD R15, R10.reuse, R99, R0 ;  /* 0x000000630a0f7224 */ /* 0x040fe400078e0200 */
[----:B------:R-:W-:Y:S01]  /*20b0*/  IMAD.WIDE.U32 R4, R10, R98, R2 ;  /* 0x000000620a047225 */ /* 0x000fe200078e0002 */
[----:B------:R-:W-:-:S03]  /*20c0*/  LEA.HI R10, R11, R103, RZ, 0x8 ;  /* 0x000000670b0a7211 */ /* 0x000fc600078f40ff */
[----:B------:R-:W-:Y:S02]  /*20d0*/  IMAD R0, R247, R60, RZ ;  /* 0x0000003cf7007224 */ /* 0x000fe400078e02ff */
[----:B------:R-:W-:Y:S01]  /*20e0*/  IMAD.WIDE.U32 R2, R60, R246, R8 ;  /* 0x000000f63c027225 */ /* 0x000fe200078e0008 */
[----:B------:R-:W-:Y:S02]  /*20f0*/  IADD3 R7, PT, PT, R7, R14, RZ ;  /* 0x0000000e07077210 */ /* 0x000fe40007ffe0ff */
[----:B----4-:R-:W-:Y:S02]  /*2100*/  LEA R36, P1, R6, R28, 0x1 ;  /* 0x0000001c06247211 */ /* 0x010fe400078208ff */
[----:B------:R-:W-:Y:S02]  /*2110*/  IADD3 R0, PT, PT, R3, R0, RZ ;  /* 0x0000000003007210 */ /* 0x000fe40007ffe0ff */
[----:B------:R-:W-:Y:S02]  /*2120*/  LEA R31, P0, R2, R24, 0x1 ;  /* 0x00000018021f7211 */ /* 0x000fe400078008ff */
[----:B------:R-:W-:-:S02]  /*2130*/  SHF.R.S32.HI R3, RZ, 0x8, R10 ;  /* 0x00000008ff037819 */ /* 0x000fc4000001140a */
[----:B------:R-:W-:Y:S01]  /*2140*/  LEA.HI.X R34, R6, R29, R7, 0x1, P1 ;  /* 0x0000001d06227211 */ /* 0x000fe200008f0c07 */
[----:B------:R1:W-:Y:S01]  /*2150*/  STL [R1+0x18], R39 ;  /* 0x0000182701007387 */ /* 0x0003e20000100800 */
[----:B------:R-:W-:Y:S01]  /*2160*/  LEA.HI.X R30, R2, R25, R0, 0x1, P0 ;  /* 0x00000019021e7211 */ /* 0x000fe200000f0c00 */
[----:B------:R-:W-:Y:S01]  /*2170*/  IMAD.MOV.U32 R2, RZ, RZ, R33 ;  /* 0x000000ffff027224 */ /* 0x000fe200078e0021 */
[----:B------:R-:W-:Y:S01]  /*2180*/  VIMNMX R94, PT, PT, R41, R3, !PT ;  /* 0x00000003295e7248 */ /* 0x000fe20007fe0100 */
[----:B------:R1:W-:Y:S01]  /*2190*/  STL [R1+0x20], R36 ;  /* 0x0000202401007387 */ /* 0x0003e20000100800 */
[----:B------:R-:W-:-:S03]  /*21a0*/  MOV R3, R32 ;  /* 0x0000002000037202 */ /* 0x000fc60000000f00 */
[----:B------:R1:W-:Y:S04]  /*21b0*/  STL [R1+0x28], R31 ;  /* 0x0000281f01007387 */ /* 0x0003e80000100800 */
[----:B------:R1:W-:Y:S04]  /*21c0*/  STL [R1+0x1c], R34 ;  /* 0x00001c2201007387 */ /* 0x0003e80000100800 */
[----:B------:R1:W-:Y:S04]  /*21d0*/  STL [R1+0x24], R30 ;  /* 0x0000241e01007387 */ /* 0x0003e80000100800 */
[----:B------:R1:W-:Y:S04]  /*21e0*/  STL [R1+0x14], R37 ;  /* 0x0000142501007387 */ /* 0x0003e80000100800 */
[----:B------:R1:W-:Y:S01]  /*21f0*/  STL.64 [R1], R2 ;  /* 0x0000000201007387 */ /* 0x0003e20000100a00 */
[----:B------:R-:W-:Y:S01]  /*2200*/  ISETP.GT.AND P0, PT, R211, R94, PT ;  /* 0x0000005ed300720c */ /* 0x000fe20003f04270 */
[----:B------:R-:W-:Y:S01]  /*2210*/  IMAD.IADD R5, R5, 0x1, R15 ;  /* 0x0000000105057824 */ /* 0x000fe200078e020f */
[----:B------:R-:W-:-:S02]  /*2220*/  LEA R100, P2, R4, R26, 0x1 ;  /* 0x0000001a04647211 */ /* 0x000fc400078408ff */
[----:B------:R-:W-:Y:S02]  /*2230*/  LEA.HI R0, R35, R35, RZ, 0x1 ;  /* 0x0000002323007211 */ /* 0x000fe400078f08ff */
[----:B------:R-:W-:-:S07]  /*2240*/  LEA.HI.X R101, R4, R27, R5, 0x1, P2 ;  /* 0x0000001b04657211 */ /* 0x000fce00010f0c05 */
[----:B------:R-:W-:Y:S05]  /*2250*/  @!P0 BRA `(.L_x_1930) ;  /* 0x000000c800908947 */ /* 0x000fea0003800000 */
        /* <DEDUP_REMOVED lines=152> */
.L_x_2001:
[----:B------:R-:W-:Y:S01]  /*2be0*/  VIADD R50, R50, 0x100 ;  /* 0x0000010032327836 */ /* 0x000fe20000000000 */
[----:B------:R-:W2:Y:S01]  /*2bf0*/  LDL R43, [R1+0x18] ;  /* 0x00001800012b7983 */ /* 0x000ea20000100800 */
[----:B------:R-:W-:Y:S01]  /*2c00*/  VIADD R51, R51, 0x100 ;  /* 0x0000010033337836 */ /* 0x000fe20000000000 */
[----:B------:R-:W-:Y:S01]  /*2c10*/  ISETP.NE.AND P0, PT, R82, RZ, PT ;  /* 0x000000ff5200720c */ /* 0x000fe20003f05270 */
[----:B------:R-:W-:Y:S01]  /*2c20*/  IMAD.MOV.U32 R85, RZ, RZ, R78 ;  /* 0x000000ffff557224 */ /* 0x000fe200078e004e */
[----:B------:R-:W-:Y:S01]  /*2c30*/  UMOV UR4, URZ ;  /* 0x000000ff00047c82 */ /* 0x000fe20008000000 */
[----:B------:R-:W-:Y:S01]  /*2c40*/  VIADD R86, R86, 0xffffffff ;  /* 0xffffffff56567836 */ /* 0x000fe20000000000 */
[-C--:B------:R-:W-:Y:S01]  /*2c50*/  ISETP.GE.OR P0, PT, R60, R50.reuse, P0 ;  /* 0x000000323c00720c */ /* 0x080fe20000706670 */
        /* <DEDUP_REMOVED lines=13> */
[-C--:B------:R-:W-:Y:S02]  /*2d30*/  ISETP.GE.OR P0, PT, R63, R50.reuse, P2 ;  /* 0x000000323f00720c */ /* 0x080fe40001706670 */
[----:B------:R-:W-:Y:S02]  /*2d40*/  ISETP.GE.OR P2, PT, R71, R50, P2 ;  /* 0x000000324700720c */ /* 0x000fe40001746670 */
        /* <DEDUP_REMOVED lines=301> */
.L_x_1932:
        /* <DEDUP_REMOVED lines=74> */
.L_x_1936:
[----:B------:R-:W-:Y:S05]  /*44c0*/  BSYNC.RECONVERGENT B0 ;  /* 0x0000000000007941 */ /* 0x000fea0003800200 */
.L_x_1935:
        /* <DEDUP_REMOVED lines=56> */
.L_x_1938:
[----:B------:R-:W-:Y:S05]  /*4850*/  BSYNC.RECONVERGENT B0 ;  /* 0x0000000000007941 */ /* 0x000fea0003800200 */
.L_x_1937:
        /* <DEDUP_REMOVED lines=57> */
.L_x_1940:
[----:B------:R-:W-:Y:S05]  /*4bf0*/  BSYNC.RECONVERGENT B0 ;  /* 0x0000000000007941 */ /* 0x000fea0003800200 */
.L_x_1939:
        /* <DEDUP_REMOVED lines=58> */
.L_x_1942:
[----:B------:R-:W-:Y:S05]  /*4fa0*/  BSYNC.RECONVERGENT B0 ;  /* 0x0000000000007941 */ /* 0x000fea0003800200 */
.L_x_1941:
        /* <DEDUP_REMOVED lines=64> */
.L_x_1944:
[----:B------:R-:W-:Y:S05]  /*53b0*/  BSYNC.RECONVERGENT B0 ;  /* 0x0000000000007941 */ /* 0x000fea0003800200 */
.L_x_1943:
        /* <DEDUP_REMOVED lines=58> */
.L_x_1946:
[----:B------:R-:W-:Y:S05]  /*5760*/  BSYNC.RECONVERGENT B0 ;  /* 0x0000000000007941 */ /* 0x000fea0003800200 */
.L_x_1945:
        /* <DEDUP_REMOVED lines=64> */
.L_x_1948:
[----:B------:R-:W-:Y:S05]  /*5b70*/  BSYNC.RECONVERGENT B0 ;  /* 0x0000000000007941 */ /* 0x000fea0003800200 */
.L_x_1947:
        /* <DEDUP_REMOVED lines=62> */
.L_x_1950:
[----:B------:R-:W-:Y:S05]  /*5f60*/  BSYNC.RECONVERGENT B0 ;  /* 0x0000000000007941 */ /* 0x000fea0003800200 */
.L_x_1949:
        /* <DEDUP_REMOVED lines=66> */
.L_x_1952:
[----:B------:R-:W-:Y:S05]  /*6390*/  BSYNC.RECONVERGENT B0 ;  /* 0x0000000000007941 */ /* 0x000fea0003800200 */
.L_x_1951:
        /* <DEDUP_REMOVED lines=58> */
.L_x_1954:
[----:B------:R-:W-:Y:S05]  /*6740*/  BSYNC.RECONVERGENT B0 ;  /* 0x0000000000007941 */ /* 0x000fea0003800200 */
.L_x_1953:
        /* <DEDUP_REMOVED lines=76> */
.L_x_1956:
[----:B------:R-:W-:Y:S05]  /*6c10*/  BSYNC.RECONVERGENT B0 ;  /* 0x0000000000007941 */ /* 0x000fea0003800200 */
.L_x_1955:
        /* <DEDUP_REMOVED lines=64> */
.L_x_1958:
[----:B------:R-:W-:Y:S05]  /*7020*/  BSYNC.RECONVERGENT B0 ;  /* 0x0000000000007941 */ /* 0x000fea0003800200 */
.L_x_1957:
        /* <DEDUP_REMOVED lines=64> */
.L_x_1960:
[----:B------:R-:W-:Y:S05]  /*7430*/  BSYNC.RECONVERGENT B0 ;  /* 0x0000000000007941 */ /* 0x000fea0003800200 */
.L_x_1959:
        /* <DEDUP_REMOVED lines=64> */
.L_x_1962:
[----:B------:R-:W-:Y:S05]  /*7840*/  BSYNC.RECONVERGENT B0 ;  /* 0x0000000000007941 */ /* 0x000fea0003800200 */
.L_x_1961:
        /* <DEDUP_REMOVED lines=64> */
.L_x_1964:
[----:B------:R-:W-:Y:S05]  /*7c50*/  BSYNC.RECONVERGENT B0 ;  /* 0x0000000000007941 */ /* 0x000fea0003800200 */
.L_x_1963:
        /* <DEDUP_REMOVED lines=64> */
.L_x_1966:
[----:B------:R-:W-:Y:S05]  /*8060*/  BSYNC.RECONVERGENT B0 ;  /* 0x0000000000007941 */ /* 0x000fea0003800200 */
.L_x_1965:
[----:B------:R-:W5:Y:S02]  /*8070*/  LD.E R0, desc[UR6][R134.64+0xd0] ;  /* 0x0000d00686007980 */ /* 0x000f64000c101900 */
[----:B-----5:R-:W-:Y:S05]  /*8080*/  IMAD.U32 R0, R0, -0x80, RZ ;  /* 0xffffff8000007824 */ /* 0x020fea00078e00ff */
[C---:B------:R-:W-:Y:S02]  /*8090*/  LEA R28, P1, R0.reuse, R28, 0x1 ;  /* 0x0000001c001c7211 */ /* 0x040fe400078208ff */
[C---:B------:R-:W-:Y:S02]  /*80a0*/  LEA R44, P0, R0.reuse, R44, 0x1 ;  /* 0x0000002c002c7211 */ /* 0x040fe400078008ff */
[C---:B------:R-:W-:Y:S02]  /*80b0*/  LEA.HI.X.SX32 R29, R0.reuse, R29, 0x1, P1 ;  /* 0x0000001d001d7211 */ /* 0x040fe400008f0eff */
[----:B------:R-:W-:Y:S01]  /*80c0*/  LEA.HI.X.SX32 R45, R0, R45, 0x1, P0 ;  /* 0x0000002d002d7211 */ /* 0x000fe200000f0eff */
[----:B------:R-:W-:Y:S05]  /*80d0*/  BRA `(.L_x_1933) ;  /* 0x0000006400407947 */ /* 0x000fea0003800000 */
.L_x_1934:
        /* <DEDUP_REMOVED lines=101> */
.L_x_1968:
[----:B------:R-:W-:Y:S05]  /*8730*/  BSYNC.RECONVERGENT B0 ;  /* 0x0000000000007941 */ /* 0x000fea0003800200 */
.L_x_1967:
        /* <DEDUP_REMOVED lines=96> */
.L_x_1970:
[----:B------:R-:W-:Y:S05]  /*8d40*/  BSYNC.RECONVERGENT B0 ;  /* 0x0000000000007941 */ /* 0x000fea0003800200 */
.L_x_1969:
        /* <DEDUP_REMOVED lines=99> */
.L_x_1972:
[----:B------:R-:W-:Y:S05]  /*9380*/  BSYNC.RECONVERGENT B0 ;  /* 0x0000000000007941 */ /* 0x000fea0003800200 */
.L_x_1971:
        /* <DEDUP_REMOVED lines=93> */
.L_x_1974:
[----:B------:R-:W-:Y:S05]  /*9960*/  BSYNC.RECONVERGENT B0 ;  /* 0x0000000000007941 */ /* 0x000fea0003800200 */
.L_x_1973:
        /* <DEDUP_REMOVED lines=97> */
.L_x_1976:
[----:B------:R-:W-:Y:S05]  /*9f80*/  BSYNC.RECONVERGENT B0 ;  /* 0x0000000000007941 */ /* 0x000fea0003800200 */
.L_x_1975:
        /* <DEDUP_REMOVED lines=97> */
.L_x_1978:
[----:B------:R-:W-:Y:S05]  /*a5a0*/  BSYNC.RECONVERGENT B0 ;  /* 0x0000000000007941 */ /* 0x000fea0003800200 */
.L_x_1977:
        /* <DEDUP_REMOVED lines=97> */
.L_x_1980:
[----:B------:R-:W-:Y:S05]  /*abc0*/  BSYNC.RECONVERGENT B0 ;  /* 0x0000000000007941 */ /* 0x000fea0003800200 */
.L_x_1979:
        /* <DEDUP_REMOVED lines=100> */
.L_x_1982:
[----:B------:R-:W-:Y:S05]  /*b210*/  BSYNC.RECONVERGENT B0 ;  /* 0x0000000000007941 */ /* 0x000fea0003800200 */
.L_x_1981:
        /* <DEDUP_REMOVED lines=100> */
.L_x_1984:
[----:B------:R-:W-:Y:S05]  /*b860*/  BSYNC.RECONVERGENT B0 ;  /* 0x0000000000007941 */ /* 0x000fea0003800200 */
.L_x_1983:
        /* <DEDUP_REMOVED lines=97> */
.L_x_1986:
[----:B------:R-:W-:Y:S05]  /*be80*/  BSYNC.RECONVERGENT B0 ;  /* 0x0000000000007941 */ /* 0x000fea0003800200 */
.L_x_1985:
        /* <DEDUP_REMOVED lines=100> */
.L_x_1988:
[----:B------:R-:W-:Y:S05]  /*c4d0*/  BSYNC.RECONVERGENT B0 ;  /* 0x0000000000007941 */ /* 0x000fea0003800200 */
.L_x_1987:
        /* <DEDUP_REMOVED lines=103> */
.L_x_1990:
[----:B------:R-:W-:Y:S05]  /*cb50*/  BSYNC.RECONVERGENT B0 ;  /* 0x0000000000007941 */ /* 0x000fea0003800200 */
.L_x_1989:
        /* <DEDUP_REMOVED lines=103> */
.L_x_1992:
[----:B------:R-:W-:Y:S05]  /*d1d0*/  BSYNC.RECONVERGENT B0 ;  /* 0x0000000000007941 */ /* 0x000fea0003800200 */
.L_x_1991:
        /* <DEDUP_REMOVED lines=103> */
.L_x_1994:
[----:B------:R-:W-:Y:S05]  /*d850*/  BSYNC.RECONVERGENT B0 ;  /* 0x0000000000007941 */ /* 0x000fea0003800200 */
.L_x_1993:
        /* <DEDUP_REMOVED lines=104> */
.L_x_1996:
[----:B------:R-:W-:Y:S05]  /*dee0*/  BSYNC.RECONVERGENT B0 ;  /* 0x0000000000007941 */ /* 0x000fea0003800200 */
.L_x_1995:
        /* <DEDUP_REMOVED lines=100> */
.L_x_1998:
[----:B------:R-:W-:Y:S05]  /*e530*/  BSYNC.RECONVERGENT B0 ;  /* 0x0000000000007941 */ /* 0x000fea0003800200 */
.L_x_1997:
        /* <DEDUP_REMOVED lines=10> */
.L_x_1933:
[----:B------:R-:W-:Y:S05]  /*e5e0*/  BSYNC.RECONVERGENT B1 ;  /* 0x0000000000017941 */ /* 0x000fea0003800200 */
.L_x_1931:
        /* <DEDUP_REMOVED lines=31> */
[----:B------:R-:W3:Y:S01]  /*e7e0*/  LDL.64 R14, [R1] ;  /* 0x00000000010e7983 */ /* 0x000ee20000100a00 */
        /* <DEDUP_REMOVED lines=71> */
.L_x_2000:
[----:B------:R-:W-:Y:S05]  /*ec60*/  BSYNC.RECONVERGENT B0 ;  /* 0x0000000000007941 */ /* 0x000fea0003800200 */
.L_x_1999:
[----:B------:R-:W-:Y:S11]  /*ec70*/  ISETP.GT.AND P0, PT, R86, R94, PT ;  /* 0x0000005e5600720c */ /* 0x000ff60003f04270 */
[----:B------:R-:W-:Y:S02]  /*ec80*/  @!UPT UIADD3 URZ, UPT, UPT, URZ, URZ, URZ ;  /* 0x000000fffffff290 */ /* 0x000fe4000fffe0ff */
[----:B------:R-:W-:Y:S05]  /*ec90*/  @P0 BRA `(.L_x_2001) ;  /* 0xffffff3c00d00947 */ /* 0x000fea000383ffff */
.L_x_1930:
[----:B------:R-:W-:Y:S05]  /*eca0*/  WARPSYNC.ALL ;  /* 0x0000000000007948 */ /* 0x000fea0003800000 */
[----:B------:R-:W-:Y:S06]  /*ecb0*/  BAR.SYNC.DEFER_BLOCKING 0x0 ;  /* 0x0000000000007b1d */ /* 0x000fec0000010000 */
[----:B-1----:R-:W2:Y:S01]  /*ecc0*/  LD.E R34, desc[UR6][R134.64+0xd0] ;  /* 0x0000d00686227980 */ /* 0x002ea2000c101900 */
[----:B------:R-:W-:Y:S01]  /*ecd0*/  BSSY.RECONVERGENT B2, `(.L_x_2002) ;  /* 0x00002fc000027945 */ /* 0x000fe20003800200 */
[C---:B------:R-:W-:Y:S01]  /*ece0*/  SHF.L.U64.HI R37, R98.reuse, 0x4, R99 ;  /* 0x0000000462257819 */ /* 0x040fe20000010263 */
        /* <DEDUP_REMOVED lines=16> */
.L_x_2006:
[----:B------:R2:W-:Y:S02]  /*edf0*/  STS.128 [R79], RZ ;  /* 0x000000ff4f007388 */ /* 0x0005e40000000c00 */
.L_x_2005:
[----:B------:R-:W-:Y:S05]  /*ee00*/  BSYNC.RECONVERGENT B0 ;  /* 0x0000000000007941 */ /* 0x000fea0003800200 */
.L_x_2004:
        /* <DEDUP_REMOVED lines=18> */
.L_x_2008:
[----:B------:R-:W-:Y:S05]  /*ef30*/  BSYNC.RECONVERGENT B0 ;  /* 0x0000000000007941 */ /* 0x000fea0003800200 */
.L_x_2007:
[----:B------:R-:W-:Y:S04]  /*ef40*/  BSSY.RECONVERGENT B0, `(.L_x_2009) ;  /* 0x000000c000007945 */ /* 0x000fe80003800200 */
[----:B------:R-:W-:Y:S05]  /*ef50*/  @P2 BRA `(.L_x_2010) ;  /* 0x0000000000282947 */ /* 0x000fea0003800000 */
[----:B------:R-:W2:Y:S02]  /*ef60*/  LDL R0, [R1+0x18] ;  /* 0x0000180001007983 */ /* 0x000ea40000100800 */
[----:B--2---:R-:W-:-:S13]  /*ef70*/  ISETP.GE.AND P0, PT, R12, R0, PT ;  /* 0x000000000c00720c */ /* 0x004fda0003f06270 */
        /* <DEDUP_REMOVED lines=8> */
.L_x_2010:
[----:B------:R-:W-:Y:S05]  /*f000*/  BSYNC.RECONVERGENT B0 ;  /* 0x0000000000007941 */ /* 0x000fea0003800200 */
.L_x_2009:
[----:B------:R-:W-:Y:S05]  /*f010*/  @P3 BRA `(.L_x_2011) ;  /* 0x0000002c001c3947 */ /* 0x000fea0003800000 */
[----:B------:R-:W3:Y:S02]  /*f020*/  LDL R0, [R1+0x18] ;  /* 0x0000180001007983 */ /* 0x000ee40000100800 */
[----:B---3--:R-:W-:-:S13]  /*f030*/  ISETP.GE.AND P0, PT, R12, R0, PT ;  /* 0x000000000c00720c */ /* 0x008fda0003f06270 */
        /* <DEDUP_REMOVED lines=9> */
.L_x_2003:
[----:B------:R-:W2:Y:S04]  /*f0d0*/  LD.E.64 R2, desc[UR6][R134.64+0xf0] ;  /* 0x0000f00686027980 */ /* 0x000ea8000c101b00 */
[----:B------:R-:W3:Y:S04]  /*f0e0*/  LDL R0, [R1+0x3c] ;  /* 0x00003c0001007983 */ /* 0x000ee80000100800 */
[----:B------:R-:W4:Y:S04]  /*f0f0*/  LD.E.U8 R4, desc[UR6][R134.64+0x1b3] ;  /* 0x0001b30686047980 */ /* 0x000f28000c101100 */
[----:B------:R-:W5:Y:S04]  /*f100*/  LD.E.64 R32, desc[UR6][R134.64+0x148] ;  /* 0x0001480686207980 */ /* 0x000f68000c101b00 */
[----:B------:R-:W5:Y:S01]  /*f110*/  LD.E.64 R30, desc[UR6][R134.64+0x150] ;  /* 0x00015006861e7980 */ /* 0x000f62000c101b00 */
[----:B--2---:R-:W-:-:S04]  /*f120*/  ISETP.NE.U32.AND P0, PT, R2, RZ, PT ;  /* 0x000000ff0200720c */ /* 0x004fc80003f05070 */
[----:B------:R-:W-:-:S13]  /*f130*/  ISETP.NE.AND.EX P0, PT, R3, RZ, PT, P0 ;  /* 0x000000ff0300720c */ /* 0x000fda0003f05300 */
[----:B---3--:R-:W-:-:S04]  /*f140*/  @P0 LEA R2, P1, R0, R2, 0x2 ;  /* 0x0000000200020211 */ /* 0x008fc800078210ff */
[----:B------:R-:W-:Y:S01]  /*f150*/  @P0 LEA.HI.X R3, R0, R3, RZ, 0x2, P1 ;  /* 0x0000000300030211 */ /* 0x000fe200008f14ff */
[----:B------:R-:W-:-:S06]  /*f160*/  IMAD.MOV.U32 R0, RZ, RZ, RZ ;  /* 0x000000ffff007224 */ /* 0x000fcc00078e00ff */
[----:B------:R1:W2:Y:S01]  /*f170*/  @P0 LD.E R0, desc[UR6][R2.64] ;  /* 0x0000000602000980 */ /* 0x0002a2000c101900 */
[----:B------:R-:W-:Y:S01]  /*f180*/  IMAD.SHL.U32 R45, R153, 0x4, RZ ;  /* 0x00000004992d7824 */ /* 0x000fe200078e00ff */
[----:B----4-:R-:W-:-:S04]  /*f190*/  ISETP.NE.AND P2, PT, R4, RZ, PT ;  /* 0x000000ff0400720c */ /* 0x010fc80003f45270 */
        /* <DEDUP_REMOVED lines=78> */
.L_x_2017:
[----:B------:R-:W-:Y:S05]  /*f680*/  BSYNC.RECONVERGENT B0 ;  /* 0x0000000000007941 */ /* 0x000fea0003800200 */
.L_x_2016:
[----:B-----5:R2:W-:Y:S01]  /*f690*/  STS.128 [R79], R4 ;  /* 0x000000044f007388 */ /* 0x0205e20000000c00 */
[----:B------:R-:W-:Y:S05]  /*f6a0*/  BRA `(.L_x_2014) ;  /* 0x0000000000047947 */ /* 0x000fea0003800000 */
.L_x_2015:
[----:B------:R1:W-:Y:S02]  /*f6b0*/  STS.128 [R79], RZ ;  /* 0x000000ff4f007388 */ /* 0x0003e40000000c00 */
.L_x_2014:
[----:B------:R-:W-:Y:S05]  /*f6c0*/  BSYNC.RECONVERGENT B1 ;  /* 0x0000000000017941 */ /* 0x000fea0003800200 */
.L_x_2013:
        /* <DEDUP_REMOVED lines=61> */
.L_x_2021:
[----:B------:R-:W-:Y:S05]  /*faa0*/  BSYNC.RECONVERGENT B0 ;  /* 0x0000000000007941 */ /* 0x000fea0003800200 */
.L_x_2020:
[----:B-----5:R4:W-:Y:S02]  /*fab0*/  STS.128 [R79+0x800], R4 ;  /* 0x000800044f007388 */ /* 0x0209e40000000c00 */
.L_x_2019:
[----:B------:R-:W-:Y:S05]  /*fac0*/  BSYNC.RECONVERGENT B1 ;  /* 0x0000000000017941 */ /* 0x000fea0003800200 */
.L_x_2018:
        /* <DEDUP_REMOVED lines=61> */
.L_x_2025:
[----:B------:R-:W-:Y:S05]  /*fea0*/  BSYNC.RECONVERGENT B0 ;  /* 0x0000000000007941 */ /* 0x000fea0003800200 */
.L_x_2024:
[----:B-----5:R2:W-:Y:S02]  /*feb0*/  STS.128 [R79+0x1000], R4 ;  /* 0x001000044f007388 */ /* 0x0205e40000000c00 */
.L_x_2023:
[----:B------:R-:W-:Y:S05]  /*fec0*/  BSYNC.RECONVERGENT B1 ;  /* 0x0000000000017941 */ /* 0x000fea0003800200 */
.L_x_2022:
        /* <DEDUP_REMOVED lines=60> */
.L_x_2027:
[----:B------:R-:W-:Y:S05]  /*10290*/  BSYNC.RECONVERGENT B0 ;  /* 0x0000000000007941 */ /* 0x000fea0003800200 */
.L_x_2026:
[----:B-----5:R2:W-:Y:S01]  /*102a0*/  STS.128 [R79+0x1800], R4 ;  /* 0x001800044f007388 */ /* 0x0205e20000000c00 */
[----:B------:R-:W-:Y:S05]  /*102b0*/  BRA `(.L_x_2011) ;  /* 0x0000001800747947 */ /* 0x000fea0003800000 */
.L_x_2012:
        /* <DEDUP_REMOVED lines=104> */
.L_x_2032:
[----:B------:R-:W-:Y:S05]  /*10940*/  BSYNC.RECONVERGENT B0 ;  /* 0x0000000000007941 */ /* 0x000fea0003800200 */
.L_x_2031:
[----:B-----5:R1:W-:Y:S01]  /*10950*/  STS.128 [R79], R4 ;  /* 0x000000044f007388 */ /* 0x0203e20000000c00 */
[----:B------:R-:W-:Y:S05]  /*10960*/  BRA `(.L_x_2029) ;  /* 0x0000000000047947 */ /* 0x000fea0003800000 */
.L_x_2030:
[----:B------:R2:W-:Y:S02]  /*10970*/  STS.128 [R79], RZ ;  /* 0x000000ff4f007388 */ /* 0x0005e40000000c00 */
.L_x_2029:
[----:B------:R-:W-:Y:S05]  /*10980*/  BSYNC.RECONVERGENT B1 ;  /* 0x0000000000017941 */ /* 0x000fea0003800200 */
.L_x_2028:
        /* <DEDUP_REMOVED lines=98> */
.L_x_2036:
[----:B------:R-:W-:Y:S05]  /*10fb0*/  BSYNC.RECONVERGENT B0 ;  /* 0x0000000000007941 */ /* 0x000fea0003800200 */
.L_x_2035:
[----:B-----5:R4:W-:Y:S02]  /*10fc0*/  STS.128 [R79+0x800], R4 ;  /* 0x000800044f007388 */ /* 0x0209e40000000c00 */
.L_x_2034:
[----:B------:R-:W-:Y:S05]  /*10fd0*/  BSYNC.RECONVERGENT B1 ;  /* 0x0000000000017941 */ /* 0x000fea0003800200 */
.L_x_2033:
        /* <DEDUP_REMOVED lines=98> */
.L_x_2040:
[----:B------:R-:W-:Y:S05]  /*11600*/  BSYNC.RECONVERGENT B0 ;  /* 0x0000000000007941 */ /* 0x000fea0003800200 */
.L_x_2039:
[----:B-----5:R4:W-:Y:S02]  /*11610*/  STS.128 [R79+0x1000], R4 ;  /* 0x001000044f007388 */ /* 0x0209e40000000c00 */
.L_x_2038:
[----:B------:R-:W-:Y:S05]  /*11620*/  BSYNC.RECONVERGENT B1 ;  /* 0x0000000000017941 */ /* 0x000fea0003800200 */
.L_x_2037:
        /* <DEDUP_REMOVED lines=100> */
.L_x_2042:
[----:B------:R-:W-:Y:S05]  /*11c70*/  BSYNC.RECONVERGENT B0 ;  /* 0x0000000000007941 */ /* 0x000fea0003800200 */
.L_x_2041:
[----:B-----5:R1:W-:Y:S02]  /*11c80*/  STS.128 [R79+0x1800], R4 ;  /* 0x001800044f007388 */ /* 0x0203e40000000c00 */
.L_x_2011:
[----:B------:R-:W-:Y:S05]  /*11c90*/  BSYNC.RECONVERGENT B2 ;  /* 0x0000000000027941 */ /* 0x000fea0003800200 */
.L_x_2002:
[----:B------:R-:W3:Y:S04]  /*11ca0*/  LDL R0, [R1+0x14] ;  /* 0x0000140001007983 */ /* 0x000ee80000100800 */
[----:B------:R1:W5:Y:S04]  /*11cb0*/  LDL R215, [R1+0x1c] ;  /* 0x00001c0001d77983 */ /* 0x0003680000100800 */
[----:B------:R1:W5:Y:S01]  /*11cc0*/  LDL R214, [R1+0x20] ;  /* 0x0000200001d67983 */ /* 0x0003620000100800 */
[----:B------:R-:W-:Y:S01]  /*11cd0*/  BSSY.RECONVERGENT B0, `(.L_x_2043) ;  /* 0x000000f000007945 */ /* 0x000fe20003800200 */
[----:B---3--:R-:W-:-:S04]  /*11ce0*/  IADD3 R0, PT, PT, -R0, R92, RZ ;  /* 0x0000005c00007210 */ /* 0x008fc80007ffe1ff */
[----:B------:R-:W-:-:S13]  /*11cf0*/  ISETP.GE.AND P2, PT, R60, R0, PT ;  /* 0x000000003c00720c */ /* 0x000fda0003f46270 */
[----:B-1----:R-:W-:Y:S05]  /*11d00*/  @P2 BRA `(.L_x_2044) ;  /* 0x00000000002c2947 */ /* 0x002fea0003800000 */
[----:B----4-:R-:W3:Y:S02]  /*11d10*/  LDL R2, [R1+0x18] ;  /* 0x0000180001027983 */ /* 0x010ee40000100800 */
        /* <DEDUP_REMOVED lines=9> */
.L_x_2045:
[----:B------:R1:W-:Y:S02]  /*11db0*/  STS.128 [R79+0x2000], RZ ;  /* 0x002000ff4f007388 */ /* 0x0003e40000000c00 */
.L_x_2044:
[----:B------:R-:W-:Y:S05]  /*11dc0*/  BSYNC.RECONVERGENT B0 ;  /* 0x0000000000007941 */ /* 0x000fea0003800200 */
.L_x_2043:
[----:B------:R-:W-:Y:S01]  /*11dd0*/  ISETP.GE.AND P1, PT, R47, R0, PT ;  /* 0x000000002f00720c */ /* 0x000fe20003f26270 */
[----:B------:R-:W-:Y:S01]  /*11de0*/  BSSY.RECONVERGENT B0, `(.L_x_2046) ;  /* 0x000000d000007945 */ /* 0x000fe20003800200 */
[----:B---345:R-:W-:-:S04]  /*11df0*/  LEA R2, P0, R80, R214, 0x1 ;  /* 0x000000d650027211 */ /* 0x038fc800078008ff */
        /* <DEDUP_REMOVED lines=10> */
.L_x_2048:
[----:B------:R4:W-:Y:S02]  /*11ea0*/  STS.128 [R79+0x2800], RZ ;  /* 0x002800ff4f007388 */ /* 0x0009e40000000c00 */
.L_x_2047:
[----:B------:R-:W-:Y:S05]  /*11eb0*/  BSYNC.RECONVERGENT B0 ;  /* 0x0000000000007941 */ /* 0x000fea0003800200 */
.L_x_2046:
        /* <DEDUP_REMOVED lines=13> */
.L_x_2051:
[----:B------:R2:W-:Y:S02]  /*11f90*/  STS.128 [R79+0x3000], RZ ;  /* 0x003000ff4f007388 */ /* 0x0005e40000000c00 */
.L_x_2050:
[----:B------:R-:W-:Y:S05]  /*11fa0*/  BSYNC.RECONVERGENT B0 ;  /* 0x0000000000007941 */ /* 0x000fea0003800200 */
.L_x_2049:
        /* <DEDUP_REMOVED lines=13> */
.L_x_2054:
[----:B------:R2:W-:Y:S02]  /*12080*/  STS.128 [R79+0x3800], RZ ;  /* 0x003800ff4f007388 */ /* 0x0005e40000000c00 */
.L_x_2053:
[----:B------:R-:W-:Y:S05]  /*12090*/  BSYNC.RECONVERGENT B0 ;  /* 0x0000000000007941 */ /* 0x000fea0003800200 */
.L_x_2052:
        /* <DEDUP_REMOVED lines=17> */
.L_x_2057:
[----:B------:R2:W-:Y:S02]  /*121b0*/  STS.128 [R79+0x4000], RZ ;  /* 0x004000ff4f007388 */ /* 0x0005e40000000c00 */
.L_x_2056:
[----:B------:R-:W-:Y:S05]  /*121c0*/  BSYNC.RECONVERGENT B0 ;  /* 0x0000000000007941 */ /* 0x000fea0003800200 */
.L_x_2055:
        /* <DEDUP_REMOVED lines=14> */
.L_x_2060:
[----:B------:R2:W-:Y:S02]  /*122b0*/  STS.128 [R79+0x4800], RZ ;  /* 0x004800ff4f007388 */ /* 0x0005e40000000c00 */
.L_x_2059:
[----:B------:R-:W-:Y:S05]  /*122c0*/  BSYNC.RECONVERGENT B0 ;  /* 0x0000000000007941 */ /* 0x000fea0003800200 */
.L_x_2058:
        /* <DEDUP_REMOVED lines=17> */
.L_x_2063:
[----:B------:R2:W-:Y:S02]  /*123e0*/  STS.128 [R79+0x5000], RZ ;  /* 0x005000ff4f007388 */ /* 0x0005e40000000c00 */
.L_x_2062:
[----:B------:R-:W-:Y:S05]  /*123f0*/  BSYNC.RECONVERGENT B0 ;  /* 0x0000000000007941 */ /* 0x000fea0003800200 */
.L_x_2061:
        /* <DEDUP_REMOVED lines=17> */
.L_x_2066:
[----:B------:R2:W-:Y:S02]  /*12510*/  STS.128 [R79+0x5800], RZ ;  /* 0x005800ff4f007388 */ /* 0x0005e40000000c00 */
.L_x_2065:
[----:B------:R-:W-:Y:S05]  /*12520*/  BSYNC.RECONVERGENT B0 ;  /* 0x0000000000007941 */ /* 0x000fea0003800200 */
.L_x_2064:
        /* <DEDUP_REMOVED lines=17> */
.L_x_2069:
[----:B------:R2:W-:Y:S02]  /*12640*/  STS.128 [R79+0x6000], RZ ;  /* 0x006000ff4f007388 */ /* 0x0005e40000000c00 */
.L_x_2068:
[----:B------:R-:W-:Y:S05]  /*12650*/  BSYNC.RECONVERGENT B0 ;  /* 0x0000000000007941 */ /* 0x000fea0003800200 */
.L_x_2067:
        /* <DEDUP_REMOVED lines=14> */
.L_x_2072:
[----:B------:R2:W-:Y:S02]  /*12740*/  STS.128 [R79+0x6800], RZ ;  /* 0x006800ff4f007388 */ /* 0x0005e40000000c00 */
.L_x_2071:
[----:B------:R-:W-:Y:S05]  /*12750*/  BSYNC.RECONVERGENT B0 ;  /* 0x0000000000007941 */ /* 0x000fea0003800200 */
.L_x_2070:
        /* <DEDUP_REMOVED lines=17> */
.L_x_2075:
[----:B------:R2:W-:Y:S02]  /*12870*/  STS.128 [R79+0x7000], RZ ;  /* 0x007000ff4f007388 */ /* 0x0005e40000000c00 */
.L_x_2074:
[----:B------:R-:W-:Y:S05]  /*12880*/  BSYNC.RECONVERGENT B0 ;  /* 0x0000000000007941 */ /* 0x000fea0003800200 */
.L_x_2073:
        /* <DEDUP_REMOVED lines=17> */
.L_x_2078:
[----:B------:R2:W-:Y:S02]  /*129a0*/  STS.128 [R79+0x7800], RZ ;  /* 0x007800ff4f007388 */ /* 0x0005e40000000c00 */
.L_x_2077:
[----:B------:R-:W-:Y:S05]  /*129b0*/  BSYNC.RECONVERGENT B0 ;  /* 0x0000000000007941 */ /* 0x000fea0003800200 */
.L_x_2076:
        /* <DEDUP_REMOVED lines=17> */
.L_x_2081:
[----:B------:R2:W-:Y:S02]  /*12ad0*/  STS.128 [R79+0x8000], RZ ;  /* 0x008000ff4f007388 */ /* 0x0005e40000000c00 */
.L_x_2080:
[----:B------:R-:W-:Y:S05]  /*12ae0*/  BSYNC.RECONVERGENT B0 ;  /* 0x0000000000007941 */ /* 0x000fea0003800200 */
.L_x_2079:
        /* <DEDUP_REMOVED lines=17> */
.L_x_2084:
[----:B------:R2:W-:Y:S02]  /*12c00*/  STS.128 [R79+0x8800], RZ ;  /* 0x008800ff4f007388 */ /* 0x0005e40000000c00 */
.L_x_2083:
[----:B------:R-:W-:Y:S05]  /*12c10*/  BSYNC.RECONVERGENT B0 ;  /* 0x0000000000007941 */ /* 0x000fea0003800200 */
.L_x_2082:
        /* <DEDUP_REMOVED lines=17> */
.L_x_2087:
[----:B------:R2:W-:Y:S02]  /*12d30*/  STS.128 [R79+0x9000], RZ ;  /* 0x009000ff4f007388 */ /* 0x0005e40000000c00 */
.L_x_2086:
[----:B------:R-:W-:Y:S05]  /*12d40*/  BSYNC.RECONVERGENT B0 ;  /* 0x0000000000007941 */ /* 0x000fea0003800200 */
.L_x_2085:
        /* <DEDUP_REMOVED lines=15> */
.L_x_2090:
[----:B------:R2:W-:Y:S02]  /*12e40*/  STS.128 [R79+0x9800], RZ ;  /* 0x009800ff4f007388 */ /* 0x0005e40000000c00 */
.L_x_2089:
[----:B------:R-:W-:Y:S05]  /*12e50*/  BSYNC.RECONVERGENT B0 ;  /* 0x0000000000007941 */ /* 0x000fea0003800200 */
.L_x_2088:
[----:B--2---:R2:W5:Y:S04]  /*12e60*/  LDL R5, [R1+0x28] ;  /* 0x0000280001057983 */ /* 0x0045680000100800 */
[----:B------:R2:W5:Y:S01]  /*12e70*/  LDL R4, [R1+0x24] ;  /* 0x0000240001047983 */ /* 0x0005620000100800 */
[----:B------:R-:W-:Y:S03]  /*12e80*/  BSSY.RECONVERGENT B0, `(.L_x_2091) ;  /* 0x0000012000007945 */ /* 0x000fe60003800200 */
[----:B------:R-:W0:Y:S01]  /*12e90*/  LDGDEPBAR ;  /* 0x00000000000079af */ /* 0x000e220000000000 */
[----:B------:R-:W-:-:S04]  /*12ea0*/  DEPBAR.LE SB0, 0x0 ;  /* 0x000080000000791a */ /* 0x000fc80000000000 */
[----:B------:R-:W-:Y:S06]  /*12eb0*/  BAR.SYNC.DEFER_BLOCKING 0x0 ;  /* 0x0000000000007b1d */ /* 0x000fec0000010000 */
[----:B------:R-:W-:Y:S05]  /*12ec0*/  @P2 BRA `(.L_x_2092) ;  /* 0x0000000000302947 */ /* 0x000fea0003800000 */
[----:B---3--:R-:W3:Y:S02]  /*12ed0*/  LDL R2, [R1+0x18] ;  /* 0x0000180001027983 */ /* 0x008ee40000100800 */
        /* <DEDUP_REMOVED lines=9> */
.L_x_2093:
[----:B------:R3:W-:Y:S01]  /*12f70*/  STS.128 [R79+0xa000], RZ ;  /* 0x00a000ff4f007388 */ /* 0x0007e20000000c00 */
[----:B------:R-:W-:Y:S05]  /*12f80*/  BRA `(.L_x_2094) ;  /* 0x0000000000047947 */ /* 0x000fea0003800000 */
.L_x_2092:
[----:B------:R1:W-:Y:S02]  /*12f90*/  STS.128 [R79+0xa000], RZ ;  /* 0x00a000ff4f007388 */ /* 0x0003e40000000c00 */
.L_x_2094:
[----:B------:R-:W-:Y:S05]  /*12fa0*/  BSYNC.RECONVERGENT B0 ;  /* 0x0000000000007941 */ /* 0x000fea0003800200 */
.L_x_2091:
[----:B------:R-:W-:Y:S01]  /*12fb0*/  ISETP.GE.AND P0, PT, R47, R0, PT ;  /* 0x000000002f00720c */ /* 0x000fe20003f06270 */
[----:B------:R-:W-:Y:S01]  /*12fc0*/  BSSY.RECONVERGENT B0, `(.L_x_2095) ;  /* 0x000000e000007945 */ /* 0x000fe20003800200 */
[----:B---3-5:R-:W-:-:S04]  /*12fd0*/  LEA R2, P1, R96, R5, 0x1 ;  /* 0x0000000560027211 */ /* 0x028fc800078208ff */
[----:B------:R-:W-:-:S07]  /*12fe0*/  LEA.HI.X R3, R96, R4, R102, 0x1, P1 ;  /* 0x0000000460037211 */ /* 0x000fce00008f0c66 */
[----:B------:R3:W-:Y:S01]  /*12ff0*/  @P0 STS.128 [R79+0xa800], RZ ;  /* 0x00a800ff4f000388 */ /* 0x0007e20000000c00 */
[----:B------:R-:W-:Y:S05]  /*13000*/  @P0 BRA `(.L_x_2096) ;  /* 0x0000000000240947 */ /* 0x000fea0003800000 */
[----:B------:R-:W5:Y:S02]  /*13010*/  LDL R4, [R1+0x18] ;  /* 0x0000180001047983 */ /* 0x000f640000100800 */
[----:B-----5:R-:W-:-:S13]  /*13020*/  ISETP.GE.AND P0, PT, R12, R4, PT ;  /* 0x000000040c00720c */ /* 0x020fda0003f06270 */
[----:B------:R-:W-:Y:S05]  /*13030*/  @P0 BRA `(.L_x_2097) ;  /* 0x0000000000140947 */ /* 0x000fea0003800000 */
[----:B------:R-:W-:Y:S01]  /*13040*/  @!PT LDS RZ, [RZ] ;  /* 0x00000000fffff984 */ /* 0x000fe20000000800 */
[----:B------:R-:W-:Y:S01]  /*13050*/  @!PT LDS RZ, [RZ] ;  /* 0x00000000fffff984 */ /* 0x000fe20000000800 */
[----:B------:R-:W-:Y:S01]  /*13060*/  @!PT LDS RZ, [RZ] ;  /* 0x00000000fffff984 */ /* 0x000fe20000000800 */
[----:B------:R1:W-:Y:S01]  /*13070*/  LDGSTS.E.BYPASS.LTC128B.128 [R79+0xa800], desc[UR6][R2.64] ;  /* 0x0a800000024f7fae */ /* 0x0003e2000b981a06 */
[----:B------:R-:W-:Y:S05]  /*13080*/  BRA `(.L_x_2096) ;  /* 0x0000000000047947 */ /* 0x000fea0003800000 */
.L_x_2097:
[----:B------:R1:W-:Y:S02]  /*13090*/  STS.128 [R79+0xa800], RZ ;  /* 0x00a800ff4f007388 */ /* 0x0003e40000000c00 */
.L_x_2096:
[----:B------:R-:W-:Y:S05]  /*130a0*/  BSYNC.RECONVERGENT B0 ;  /* 0x0000000000007941 */ /* 0x000fea0003800200 */
.L_x_2095:
        /* <DEDUP_REMOVED lines=14> */
.L_x_2100:
[----:B------:R1:W-:Y:S02]  /*13190*/  STS.128 [R79+0xb000], RZ ;  /* 0x00b000ff4f007388 */ /* 0x0003e40000000c00 */
.L_x_2099:
[----:B------:R-:W-:Y:S05]  /*131a0*/  BSYNC.RECONVERGENT B0 ;  /* 0x0000000000007941 */ /* 0x000fea0003800200 */
.L_x_2098:
        /* <DEDUP_REMOVED lines=14> */
.L_x_2103:
[----:B------:R1:W-:Y:S02]  /*13290*/  STS.128 [R79+0xb800], RZ ;  /* 0x00b800ff4f007388 */ /* 0x0003e40000000c00 */
.L_x_2102:
[----:B------:R-:W-:Y:S05]  /*132a0*/  BSYNC.RECONVERGENT B0 ;  /* 0x0000000000007941 */ /* 0x000fea0003800200 */
.L_x_2101:
        /* <DEDUP_REMOVED lines=17> */
.L_x_2106:
[----:B------:R1:W-:Y:S02]  /*133c0*/  STS.128 [R79+0xc000], RZ ;  /* 0x00c000ff4f007388 */ /* 0x0003e40000000c00 */
.L_x_2105:
[----:B------:R-:W-:Y:S05]  /*133d0*/  BSYNC.RECONVERGENT B0 ;  /* 0x0000000000007941 */ /* 0x000fea0003800200 */
.L_x_2104:
        /* <DEDUP_REMOVED lines=14> */
.L_x_2109:
[----:B------:R1:W-:Y:S02]  /*134c0*/  STS.128 [R79+0xc800], RZ ;  /* 0x00c800ff4f007388 */ /* 0x0003e40000000c00 */
.L_x_2108:
[----:B------:R-:W-:Y:S05]  /*134d0*/  BSYNC.RECONVERGENT B0 ;  /* 0x0000000000007941 */ /* 0x000fea0003800200 */
.L_x_2107:
        /* <DEDUP_REMOVED lines=17> */
.L_x_2112:
[----:B------:R1:W-:Y:S02]  /*135f0*/  STS.128 [R79+0xd000], RZ ;  /* 0x00d000ff4f007388 */ /* 0x0003e40000000c00 */
.L_x_2111:
[----:B------:R-:W-:Y:S05]  /*13600*/  BSYNC.RECONVERGENT B0 ;  /* 0x0000000000007941 */ /* 0x000fea0003800200 */
.L_x_2110:
        /* <DEDUP_REMOVED lines=17> */
.L_x_2115:
[----:B------:R1:W-:Y:S02]  /*13720*/  STS.128 [R79+0xd800], RZ ;  /* 0x00d800ff4f007388 */ /* 0x0003e40000000c00 */
.L_x_2114:
[----:B------:R-:W-:Y:S05]  /*13730*/  BSYNC.RECONVERGENT B0 ;  /* 0x0000000000007941 */ /* 0x000fea0003800200 */
.L_x_2113:
        /* <DEDUP_REMOVED lines=17> */
.L_x_2118:
[----:B------:R1:W-:Y:S02]  /*13850*/  STS.128 [R79+0xe000], RZ ;  /* 0x00e000ff4f007388 */ /* 0x0003e40000000c00 */
.L_x_2117:
[----:B------:R-:W-:Y:S05]  /*13860*/  BSYNC.RECONVERGENT B0 ;  /* 0x0000000000007941 */ /* 0x000fea0003800200 */
.L_x_2116:
        /* <DEDUP_REMOVED lines=14> */
.L_x_2121:
[----:B------:R1:W-:Y:S02]  /*13950*/  STS.128 [R79+0xe800], RZ ;  /* 0x00e800ff4f007388 */ /* 0x0003e40000000c00 */
.L_x_2120:
[----:B------:R-:W-:Y:S05]  /*13960*/  BSYNC.RECONVERGENT B0 ;  /* 0x0000000000007941 */ /* 0x000fea0003800200 */
.L_x_2119:
        /* <DEDUP_REMOVED lines=17> */
.L_x_2124:
[----:B------:R1:W-:Y:S02]  /*13a80*/  STS.128 [R79+0xf000], RZ ;  /* 0x00f000ff4f007388 */ /* 0x0003e40000000c00 */
.L_x_2123:
[----:B------:R-:W-:Y:S05]  /*13a90*/  BSYNC.RECONVERGENT B0 ;  /* 0x0000000000007941 */ /* 0x000fea0003800200 */
.L_x_2122:
        /* <DEDUP_REMOVED lines=17> */
.L_x_2127:
[----:B------:R1:W-:Y:S02]  /*13bb0*/  STS.128 [R79+0xf800], RZ ;  /* 0x00f800ff4f007388 */ /* 0x0003e40000000c00 */
.L_x_2126:
[----:B------:R-:W-:Y:S05]  /*13bc0*/  BSYNC.RECONVERGENT B0 ;  /* 0x0000000000007941 */ /* 0x000fea0003800200 */
.L_x_2125:
        /* <DEDUP_REMOVED lines=17> */
.L_x_2130:
[----:B------:R1:W-:Y:S02]  /*13ce0*/  STS.128 [R79+0x10000], RZ ;  /* 0x010000ff4f007388 */ /* 0x0003e40000000c00 */
.L_x_2129:
[----:B------:R-:W-:Y:S05]  /*13cf0*/  BSYNC.RECONVERGENT B0 ;  /* 0x0000000000007941 */ /* 0x000fea0003800200 */
.L_x_2128:
        /* <DEDUP_REMOVED lines=17> */
.L_x_2133:
[----:B------:R1:W-:Y:S02]  /*13e10*/  STS.128 [R79+0x10800], RZ ;  /* 0x010800ff4f007388 */ /* 0x0003e40000000c00 */
.L_x_2132:
[----:B------:R-:W-:Y:S05]  /*13e20*/  BSYNC.RECONVERGENT B0 ;  /* 0x0000000000007941 */ /* 0x000fea0003800200 */
.L_x_2131:
        /* <DEDUP_REMOVED lines=17> */
.L_x_2136:
[----:B------:R1:W-:Y:S02]  /*13f40*/  STS.128 [R79+0x11000], RZ ;  /* 0x011000ff4f007388 */ /* 0x0003e40000000c00 */
.L_x_2135:
[----:B------:R-:W-:Y:S05]  /*13f50*/  BSYNC.RECONVERGENT B0 ;  /* 0x0000000000007941 */ /* 0x000fea0003800200 */
.L_x_2134:
        /* <DEDUP_REMOVED lines=8> */
[----:B------:R-:W-:-:S05]  /*13fe0*/  IMAD.WIDE.U32 R2, R246, 0x1c0, R2 ;  /* 0x000001c0f6027825 */ /* 0x000fca00078e0002 */
[----:B------:R-:W-:-:S05]  /*13ff0*/  IADD3 R3, PT, PT, R0, R3, RZ ;  /* 0x0000000300037210 */ /* 0x000fca0007ffe0ff */
[----:B------:R-:W-:Y:S01]  /*14000*/  @!PT LDS RZ, [RZ] ;  /* 0x00000000fffff984 */ /* 0x000fe20000000800 */
[----:B------:R-:W-:Y:S01]  /*14010*/  @!PT LDS RZ, [RZ] ;  /* 0x00000000fffff984 */ /* 0x000fe20000000800 */
[----:B------:R-:W-:Y:S01]  /*14020*/  @!PT LDS RZ, [RZ] ;  /* 0x00000000fffff984 */ /* 0x000fe20000000800 */
[----:B------:R1:W-:Y:S01]  /*14030*/  LDGSTS.E.BYPASS.LTC128B.128 [R79+0x11800], desc[UR6][R2.64] ;  /* 0x11800000024f7fae */ /* 0x0003e2000b981a06 */
[----:B------:R-:W-:Y:S05]  /*14040*/  BRA `(.L_x_2138) ;  /* 0x0000000000047947 */ /* 0x000fea0003800000 */
.L_x_2139:
[----:B------:R1:W-:Y:S02]  /*14050*/  STS.128 [R79+0x11800], RZ ;  /* 0x011800ff4f007388 */ /* 0x0003e40000000c00 */
.L_x_2138:
[----:B------:R-:W-:Y:S05]  /*14060*/  BSYNC.RECONVERGENT B0 ;  /* 0x0000000000007941 */ /* 0x000fea0003800200 */
.L_x_2137:
[----:B------:R-:W5:Y:S01]  /*14070*/  LD.E R0, desc[UR6][R134.64+0x18c] ;  /* 0x00018c0686007980 */ /* 0x000f62000c101900 */
[----:B------:R-:W2:Y:S01]  /*14080*/  S2R R225, SR_TID.X ;  /* 0x0000000000e17919 */ /* 0x000ea20000002100 */
[----:B------:R-:W3:Y:S01]  /*14090*/  S2UR UR8, SR_CgaCtaId ;  /* 0x00000000000879c3 */ /* 0x000ee20000008800 */
[----:B------:R-:W-:Y:S01]  /*140a0*/  UMOV UR4, 0x400 ;  /* 0x0000040000047882 */ /* 0x000fe20000000000 */
[----:B------:R-:W-:Y:S01]  /*140b0*/  IMAD.MOV.U32 R94, RZ, RZ, 0x20 ;  /* 0x00000020ff5e7424 */ /* 0x000fe200078e00ff */
[----:B------:R-:W5:Y:S01]  /*140c0*/  LDL R213, [R1+0x38] ;  /* 0x0000380001d57983 */ /* 0x000f620000100800 */
[----:B------:R-:W-:-:S03]  /*140d0*/  IMAD.MOV.U32 R181, RZ, RZ, 0x40 ;  /* 0x00000040ffb57424 */ /* 0x000fc600078e00ff */
[----:B------:R-:W0:Y:S01]  /*140e0*/  LDGDEPBAR ;  /* 0x00000000000079af */ /* 0x000e220000000000 */
[----:B--2---:R-:W-:Y:S01]  /*140f0*/  SHF.R.U32.HI R222, RZ, 0x1, R225 ;  /* 0x00000001ffde7819 */ /* 0x004fe200000116e1 */
[C---:B------:R-:W-:Y:S02]  /*14100*/  IMAD.SHL.U32 R223, R225.reuse, 0x20, RZ ;  /* 0x00000020e1df7824 */ /* 0x040fe400078e00ff */
[C---:B------:R-:W-:Y:S01]  /*14110*/  IMAD.SHL.U32 R200, R225.reuse, 0x40, RZ ;  /* 0x00000040e1c87824 */ /* 0x040fe200078e00ff */
[----:B-1----:R-:W-:Y:S01]  /*14120*/  LOP3.LUT R2, R222, 0x8, RZ, 0xc0, !PT ;  /* 0x00000008de027812 */ /* 0x002fe200078ec0ff */
[C---:B------:R-:W-:Y:S01]  /*14130*/  IMAD.SHL.U32 R212, R225.reuse, 0x8, RZ ;  /* 0x00000008e1d47824 */ /* 0x040fe200078e00ff */
[----:B------:R-:W-:Y:S02]  /*14140*/  LOP3.LUT R20, R225, 0x8, RZ, 0xc0, !PT ;  /* 0x00000008e1147812 */ /* 0x000fe400078ec0ff */
[----:B------:R-:W-:Y:S02]  /*14150*/  LOP3.LUT R223, R223, 0x7c00, RZ, 0xc0, !PT ;  /* 0x00007c00dfdf7812 */ /* 0x000fe400078ec0ff */
[----:B------:R-:W-:-:S02]  /*14160*/  LOP3.LUT R2, R2, 0x1c0, R200, 0xf8, !PT ;  /* 0x000001c002027812 */ /* 0x000fc400078ef8c8 */
[--C-:B------:R-:W-:Y:S02]  /*14170*/  LOP3.LUT R20, R20, 0x1c0, R200.reuse, 0xf8, !PT ;  /* 0x000001c014147812 */ /* 0x100fe400078ef8c8 */
[----:B------:R-:W-:Y:S02]  /*14180*/  LOP3.LUT R3, R223, 0x200, R200, 0xf8, !PT ;  /* 0x00000200df037812 */ /* 0x000fe400078ef8c8 */
[--C-:B------:R-:W-:Y:S01]  /*14190*/  LOP3.LUT R210, R2, 0x38, R212.reuse, 0x78, !PT ;  /* 0x0000003802d27812 */ /* 0x100fe200078e78d4 */
[----:B---3--:R-:W-:Y:S01]  /*141a0*/  ULEA UR8, UR8, UR4, 0x18 ;  /* 0x0000000408087291 */ /* 0x008fe2000f8ec0ff */
[----:B------:R-:W-:Y:S02]  /*141b0*/  LOP3.LUT R4, R200, 0x400, RZ, 0xc0, !PT ;  /* 0x00000400c8047812 */ /* 0x000fe400078ec0ff */
[----:B------:R-:W-:Y:S02]  /*141c0*/  LOP3.LUT R20, R20, 0x38, R212, 0x78, !PT ;  /* 0x0000003814147812 */ /* 0x000fe400078e78d4 */
[----:B------:R-:W-:-:S03]  /*141d0*/  LOP3.LUT R2, R3, R210, RZ, 0xfc, !PT ;  /* 0x000000d203027212 */ /* 0x000fc600078efcff */
[----:B------:R-:W-:Y:S01]  /*141e0*/  IMAD R20, R20, 0x2, R4 ;  /* 0x0000000214147824 */ /* 0x000fe200078e0204 */
[----:B------:R-:W-:-:S04]  /*141f0*/  LEA R2, R2, UR8, 0x1 ;  /* 0x0000000802027c11 */ /* 0x000fc8000f8e08ff */
[----:B------:R-:W-:Y:S04]  /*14200*/  LDSM.16.M88.4 R8, [R20+UR8+0x2000] ;  /* 0x002000081408783b */ /* 0x000fe80008000200 */
[----:B------:R1:W2:Y:S01]  /*14210*/  LDSM.16.M88.4 R16, [R2] ;  /* 0x000000000210783b */ /* 0x0002a20000000200 */
[----:B------:R-:W-:Y:S01]  /*14220*/  R2P PR, R225, 0x6 ;  /* 0x00000006e1007804 */ /* 0x000fe20000000000 */
[----:B------:R-:W-:Y:S02]  /*14230*/  VIADD R3, R20, UR8 ;  /* 0x0000000814037c36 */ /* 0x000fe40008000000 */
[----:B------:R-:W3:Y:S02]  /*14240*/  LDSM.16.M88.4 R36, [R20+UR8+0x2800] ;  /* 0x002800081424783b */ /* 0x000ee40008000200 */
[----:B------:R-:W-:-:S02]  /*14250*/  SEL R94, R94, 0xffffffe0, !P1 ;  /* 0xffffffe05e5e7807 */ /* 0x000fc40004800000 */
[----:B------:R-:W-:Y:S03]  /*14260*/  LDSM.16.M88.4 R44, [R20+UR8+0x3000] ;  /* 0x00300008142c783b */ /* 0x000fe60008000200 */
[--C-:B------:R-:W-:Y:S01]  /*14270*/  IMAD.IADD R22, R3, 0x1, R94.reuse ;  /* 0x0000000103167824 */ /* 0x100fe200078e025e */
[----:B------:R-:W-:Y:S01]  /*14280*/  LDSM.16.M88.4 R56, [R20+UR8+0x3800] ;  /* 0x003800081438783b */ /* 0x000fe20008000200 */
[----:B------:R-:W-:-:S03]  /*14290*/  IMAD.IADD R4, R2, 0x1, R94 ;  /* 0x0000000102047824 */ /* 0x000fc600078e025e */
[----:B------:R-:W-:Y:S04]  /*142a0*/  LDSM.16.M88.4 R32, [R22+0x2000] ;  /* 0x002000001620783b */ /* 0x000fe80000000200 */
[----:B------:R3:W3:Y:S01]  /*142b0*/  LDSM.16.M88.4 R12, [R4] ;  /* 0x00000000040c783b */ /* 0x0006e20000000200 */
[----:B------:R-:W-:-:S03]  /*142c0*/  SEL R181, R181, 0xffffffc0, !P2 ;  /* 0xffffffc0b5b57807 */ /* 0x000fc60005000000 */
[----:B------:R-:W3:Y:S02]  /*142d0*/  LDSM.16.M88.4 R52, [R22+0x2800] ;  /* 0x002800001634783b */ /* 0x000ee40000000200 */
[--C-:B------:R-:W-:Y:S02]  /*142e0*/  IMAD.IADD R3, R3, 0x1, R181.reuse ;  /* 0x0000000103037824 */ /* 0x100fe400078e02b5 */
[----:B-1----:R-:W-:Y:S01]  /*142f0*/  IMAD.IADD R2, R2, 0x1, R181 ;  /* 0x0000000102027824 */ /* 0x002fe200078e02b5 */
[----:B------:R-:W-:Y:S04]  /*14300*/  LDSM.16.M88.4 R48, [R22+0x3000] ;  /* 0x003000001630783b */ /* 0x000fe80000000200 */
[----:B----4-:R-:W-:Y:S04]  /*14310*/  LDSM.16.M88.4 R76, [R3+0x2000] ;  /* 0x00200000034c783b */ /* 0x010fe80000000200 */
[----:B------:R-:W-:Y:S01]  /*14320*/  LDSM.16.M88.4 R68, [R22+0x3800] ;  /* 0x003800001644783b */ /* 0x000fe20000000200 */
[C---:B--2---:R-:W-:Y:S03]  /*14330*/  HMMA.16816.F32 R24, R16.reuse, R8, RZ ;  /* 0x000000081018723c */ /* 0x044fe600000018ff */
[----:B------:R-:W-:Y:S05]  /*14340*/  LDSM.16.M88.4 R60, [R20+UR8+0x4000] ;  /* 0x00400008143c783b */ /* 0x000fea0008000200 */
[----:B---3--:R-:W-:Y:S01]  /*14350*/  HMMA.16816.F32 R4, R16, R10, RZ ;  /* 0x0000000a1004723c */ /* 0x008fe200000018ff */
[----:B------:R1:W2:Y:S01]  /*14360*/  LDSM.16.M88.4 R8, [R2] ;  /* 0x000000000208783b */ /* 0x0002a20000000200 */
[----:B------:R-:W-:-:S05]  /*14370*/  IMAD.IADD R21, R94, 0x1, R3 ;  /* 0x000000015e157824 */ /* 0x000fca00078e0203 */
[----:B------:R-:W-:Y:S01]  /*14380*/  LDSM.16.M88.4 R72, [R21+0x2000] ;  /* 0x002000001548783b */ /* 0x000fe20000000200 */
[----:B------:R-:W-:Y:S08]  /*14390*/  HMMA.16816.F32 R28, R16, R36, RZ ;  /* 0x00000024101c723c */ /* 0x000ff000000018ff */
        /* <DEDUP_REMOVED lines=24> */
[----:B------:R-:W-:Y:S07]  /*14520*/  LDSM.16.M88.4 R52, [R22+0x4800] ;  /* 0x004800001634783b */ /* 0x000fee0000000200 */
[----:B------:R-:W-:Y:S08]  /*14530*/  HMMA.16816.F32 R36, R4, R74, R24 ;  /* 0x0000004a0424723c */ /* 0x000ff00000001818 */
[----:B---3--:R-:W-:Y:S08]  /*14540*/  HMMA.16816.F32 R24, R8, R44, R80 ;  /* 0x0000002c0818723c */ /* 0x008ff00000001850 */
[----:B-1----:R-:W-:Y:S08]  /*14550*/  HMMA.16816.F32 R68, R12, R40, R28 ;  /* 0x000000280c44723c */ /* 0x002ff0000000181c */
[----:B------:R-:W-:Y:S01]  /*14560*/  HMMA.16816.F32 R28, R16, R62, RZ ;  /* 0x0000003e101c723c */ /* 0x000fe200000018ff */
[----:B------:R-:W1:Y:S01]  /*14570*/  LDSM.16.M88.4 R60, [R3+0x3000] ;  /* 0x00300000033c783b */ /* 0x000e620000000200 */
[----:B-----5:R-:W-:-:S04]  /*14580*/  FMUL.FTZ R2, R32, R0 ;  /* 0x0000000020027220 */ /* 0x020fc80000410000 */
[----:B------:R2:W-:Y:S02]  /*14590*/  MUFU.TANH R166, R2 ;  /* 0x0000000200a67308 */ /* 0x0005e40000002400 */
[----:B--2---:R-:W-:-:S06]  /*145a0*/  FMUL.FTZ R2, R33, R0 ;  /* 0x0000000021027220 */ /* 0x004fcc0000410000 */
[----:B------:R2:W-:Y:S06]  /*145b0*/  MUFU.TANH R196, R2 ;  /* 0x0000000200c47308 */ /* 0x0005ec0000002400 */
[----:B------:R-:W-:Y:S01]  /*145c0*/  HMMA.16816.F32 R108, R12, R42, R28 ;  /* 0x0000002a0c6c723c */ /* 0x000fe2000000181c */
[----:B------:R-:W3:Y:S01]  /*145d0*/  LDSM.16.M88.4 R40, [R21+0x3000] ;  /* 0x003000001528783b */ /* 0x000ee20000000200 */
[----:B--2---:R-:W-:-:S04]  /*145e0*/  FMUL.FTZ R2, R34, R0 ;  /* 0x0000000022027220 */ /* 0x004fc80000410000 */
[----:B------:R2:W4:Y:S02]  /*145f0*/  MUFU.TANH R164, R2 ;  /* 0x0000000200a47308 */ /* 0x0005240000002400 */
[-C--:B--2---:R-:W-:Y:S02]  /*14600*/  FMUL.FTZ R2, R35, R0.reuse ;  /* 0x0000000023027220 */ /* 0x084fe40000410000 */
[----:B------:R-:W-:Y:S04]  /*14610*/  HMMA.16816.F32 R32, R4, R48, R24 ;  /* 0x000000300420723c */ /* 0x000fe80000001818 */
[----:B------:R2:W5:Y:S04]  /*14620*/  MUFU.TANH R173, R2 ;  /* 0x0000000200ad7308 */ /* 0x0005680000002400 */
[----:B------:R-:W-:Y:S01]  /*14630*/  HMMA.16816.F32 R24, R8, R46, R84 ;  /* 0x0000002e0818723c */ /* 0x000fe20000001854 */
[----:B------:R-:W-:Y:S01]  /*14640*/  LDSM.16.M88.4 R44, [R21+0x3800] ;  /* 0x00380000152c783b */ /* 0x000fe20000000200 */
[----:B--2---:R-:W-:-:S04]  /*14650*/  FMUL.FTZ R2, R36, R0 ;  /* 0x0000000024027220 */ /* 0x004fc80000410000 */
[----:B------:R2:W-:Y:S02]  /*14660*/  MUFU.TANH R194, R2 ;  /* 0x0000000200c27308 */ /* 0x0005e40000002400 */
[----:B------:R-:W-:Y:S01]  /*14670*/  HMMA.16816.F32 R28, R16, R56, RZ ;  /* 0x00000038101c723c */ /* 0x000fe200000018ff */
[----:B--2---:R-:W-:-:S05]  /*14680*/  FMUL.FTZ R2, R37, R0 ;  /* 0x0000000025027220 */ /* 0x004fca0000410000 */
[----:B------:R2:W-:Y:S02]  /*14690*/  MUFU.TANH R195, R2 ;  /* 0x0000000200c37308 */ /* 0x0005e40000002400 */
[----:B--2---:R-:W-:-:S06]  /*146a0*/  FMUL.FTZ R2, R38, R0 ;  /* 0x0000000026027220 */ /* 0x004fcc0000410000 */
[----:B------:R2:W-:Y:S02]  /*146b0*/  MUFU.TANH R93, R2 ;  /* 0x00000002005d7308 */ /* 0x0005e40000002400 */
[-C--:B--2---:R-:W-:Y:S02]  /*146c0*/  FMUL.FTZ R2, R39, R0.reuse ;  /* 0x0000000027027220 */ /* 0x084fe40000410000 */
[----:B------:R-:W-:Y:S01]  /*146d0*/  HMMA.16816.F32 R36, R4, R50, R24 ;  /* 0x000000320424723c */ /* 0x000fe20000001818 */
[----:B------:R-:W2:Y:S03]  /*146e0*/  LDSM.16.M88.4 R48, [R20+UR8+0x5000] ;  /* 0x005000081430783b */ /* 0x000ea60008000200 */
[----:B------:R4:W-:Y:S04]  /*146f0*/  MUFU.TANH R95, R2 ;  /* 0x00000002005f7308 */ /* 0x0009e80000002400 */
[----:B-1----:R-:W-:Y:S01]  /*14700*/  HMMA.16816.F32 R24, R8, R60, R88 ;  /* 0x0000003c0818723c */ /* 0x002fe20000001858 */
[----:B----4-:R-:W-:-:S04]  /*14710*/  FMUL.FTZ R2, R32, R0 ;  /* 0x0000000020027220 */ /* 0x010fc80000410000 */
[----:B------:R1:W-:Y:S03]  /*14720*/  MUFU.TANH R156, R2 ;  /* 0x00000002009c7308 */ /* 0x0003e60000002400 */
[----:B------:R-:W-:Y:S01]  /*14730*/  HMMA.16816.F32 R84, R12, R52, R28 ;  /* 0x000000340c54723c */ /* 0x000fe2000000181c */
[----:B-1----:R-:W-:-:S04]  /*14740*/  FMUL.FTZ R2, R33, R0 ;  /* 0x0000000021027220 */ /* 0x002fc80000410000 */
[----:B------:R1:W-:Y:S03]  /*14750*/  MUFU.TANH R193, R2 ;  /* 0x0000000200c17308 */ /* 0x0003e60000002400 */
[----:B------:R-:W-:Y:S01]  /*14760*/  HMMA.16816.F32 R28, R16, R58, RZ ;  /* 0x0000003a101c723c */ /* 0x000fe200000018ff */
[----:B------:R-:W4:Y:S01]  /*14770*/  LDSM.16.M88.4 R56, [R22+0x5000] ;  /* 0x005000001638783b */ /* 0x000f220000000200 */
[----:B-1----:R-:W-:-:S04]  /*14780*/  FMUL.FTZ R2, R34, R0 ;  /* 0x0000000022027220 */ /* 0x002fc80000410000 */
[----:B------:R1:W5:Y:S02]  /*14790*/  MUFU.TANH R148, R2 ;  /* 0x0000000200947308 */ /* 0x0003640000002400 */
[-C--:B-1----:R-:W-:Y:S02]  /*147a0*/  FMUL.FTZ R2, R35, R0.reuse ;  /* 0x0000000023027220 */ /* 0x082fe40000410000 */
[----:B---3--:R-:W-:Y:S04]  /*147b0*/  HMMA.16816.F32 R32, R4, R40, R24 ;  /* 0x000000280420723c */ /* 0x008fe80000001818 */
[----:B------:R1:W3:Y:S04]  /*147c0*/  MUFU.TANH R190, R2 ;  /* 0x0000000200be7308 */ /* 0x0002e80000002400 */
[----:B------:R-:W-:Y:S01]  /*147d0*/  HMMA.16816.F32 R24, R8, R62, R96 ;  /* 0x0000003e0818723c */ /* 0x000fe20000001860 */
[----:B------:R-:W-:Y:S01]  /*147e0*/  LDSM.16.M88.4 R60, [R3+0x4000] ;  /* 0x00400000033c783b */ /* 0x000fe20000000200 */
[----:B-1----:R-:W-:-:S04]  /*147f0*/  FMUL.FTZ R2, R36, R0 ;  /* 0x0000000024027220 */ /* 0x002fc80000410000 */
[----:B------:R1:W-:Y:S02]  /*14800*/  MUFU.TANH R192, R2 ;  /* 0x0000000200c07308 */ /* 0x0003e40000002400 */
[----:B------:R-:W-:Y:S01]  /*14810*/  HMMA.16816.F32 R76, R12, R54, R28 ;  /* 0x000000360c4c723c */ /* 0x000fe2000000181c */
[----:B------:R-:W-:Y:S01]  /*14820*/  LDSM.16.M88.4 R52, [R21+0x4000] ;  /* 0x004000001534783b */ /* 0x000fe20000000200 */
[----:B-1----:R-:W-:-:S04]  /*14830*/  FMUL.FTZ R2, R37, R0 ;  /* 0x0000000025027220 */ /* 0x002fc80000410000 */
[----:B------:R1:W-:Y:S02]  /*14840*/  MUFU.TANH R191, R2 ;  /* 0x0000000200bf7308 */ /* 0x0003e40000002400 */
[----:B--2---:R-:W-:Y:S01]  /*14850*/  HMMA.16816.F32 R28, R16, R48, RZ ;  /* 0x00000030101c723c */ /* 0x004fe200000018ff */
[----:B-1----:R-:W-:-:S05]  /*14860*/  FMUL.FTZ R2, R38, R0 ;  /* 0x0000000026027220 */ /* 0x002fca0000410000 */
[----:B------:R1:W2:Y:S02]  /*14870*/  MUFU.TANH R140, R2 ;  /* 0x00000002008c7308 */ /* 0x0002a40000002400 */
[-C--:B-1----:R-:W-:Y:S02]  /*14880*/  FMUL.FTZ R2, R39, R0.reuse ;  /* 0x0000000027027220 */ /* 0x082fe40000410000 */
[----:B------:R-:W-:Y:S01]  /*14890*/  HMMA.16816.F32 R36, R4, R42, R24 ;  /* 0x0000002a0424723c */ /* 0x000fe20000001818 */
[----:B------:R-:W1:Y:S03]  /*148a0*/  LDSM.16.M88.4 R40, [R20+UR8+0x5800] ;  /* 0x005800081428783b */ /* 0x000e660008000200 */
[----:B------:R5:W2:Y:S04]  /*148b0*/  MUFU.TANH R139, R2 ;  /* 0x00000002008b7308 */ /* 0x000aa80000002400 */
[----:B------:R-:W-:Y:S08]  /*148c0*/  HMMA.16816.F32 R24, R8, R64, R100 ;  /* 0x000000400818723c */ /* 0x000ff00000001864 */
[----:B----4-:R-:W-:Y:S01]  /*148d0*/  HMMA.16816.F32 R72, R12, R56, R28 ;  /* 0x000000380c48723c */ /* 0x010fe2000000181c */
[----:B-----5:R-:W-:-:S07]  /*148e0*/  FMUL.FTZ R2, R32, R0 ;  /* 0x0000000020027220 */ /* 0x020fce0000410000 */
[----:B------:R-:W-:Y:S01]  /*148f0*/  HMMA.16816.F32 R28, R16, R50, RZ ;  /* 0x00000032101c723c */ /* 0x000fe200000018ff */
[----:B------:R-:W4:Y:S01]  /*14900*/  LDSM.16.M88.4 R48, [R22+0x5800] ;  /* 0x005800001630783b */ /* 0x000f220000000200 */
[----:B------:R5:W-:Y:S02]  /*14910*/  MUFU.TANH R189, R2 ;  /* 0x0000000200bd7308 */ /* 0x000be40000002400 */
[----:B-----5:R-:W-:-:S06]  /*14920*/  FMUL.FTZ R2, R33, R0 ;  /* 0x0000000021027220 */ /* 0x020fcc0000410000 */
[----:B------:R5:W-:Y:S10]  /*14930*/  MUFU.TANH R188, R2 ;  /* 0x0000000200bc7308 */ /* 0x000bf40000002400 */
[----:B------:R-:W-:Y:S01]  /*14940*/  HMMA.16816.F32 R80, R12, R58, R28 ;  /* 0x0000003a0c50723c */ /* 0x000fe2000000181c */
[----:B------:R-:W-:Y:S01]  /*14950*/  LDSM.16.M88.4 R56, [R20+UR8+0x6000] ;  /* 0x006000081438783b */ /* 0x000fe20008000200 */
[----:B-----5:R-:W-:-:S04]  /*14960*/  FMUL.FTZ R2, R34, R0 ;  /* 0x0000000022027220 */ /* 0x020fc80000410000 */
[----:B------:R5:W2:Y:S02]  /*14970*/  MUFU.TANH R127, R2 ;  /* 0x00000002007f7308 */ /* 0x000aa40000002400 */
[----:B-1----:R-:W-:Y:S01]  /*14980*/  HMMA.16816.F32 R28, R16, R40, RZ ;  /* 0x00000028101c723c */ /* 0x002fe200000018ff */
[----:B-----5:R-:W-:-:S07]  /*14990*/  FMUL.FTZ R2, R35, R0 ;  /* 0x0000000023027220 */ /* 0x020fce0000410000 */
[----:B------:R-:W-:Y:S01]  /*149a0*/  HMMA.16816.F32 R32, R4, R44, R24 ;  /* 0x0000002c0420723c */ /* 0x000fe20000001818 */
[----:B------:R1:W5:Y:S07]  /*149b0*/  MUFU.TANH R124, R2 ;  /* 0x00000002007c7308 */ /* 0x00036e0000002400 */
[----:B------:R-:W-:Y:S01]  /*149c0*/  HMMA.16816.F32 R24, R8, R66, R104 ;  /* 0x000000420818723c */ /* 0x000fe20000001868 */
[----:B------:R-:W-:Y:S01]  /*149d0*/  LDSM.16.M88.4 R64, [R21+0x5000] ;  /* 0x005000001540783b */ /* 0x000fe20000000200 */
[----:B-1----:R-:W-:-:S04]  /*149e0*/  FMUL.FTZ R2, R36, R0 ;  /* 0x0000000024027220 */ /* 0x002fc80000410000 */
[----:B------:R1:W-:Y:S02]  /*149f0*/  MUFU.TANH R187, R2 ;  /* 0x0000000200bb7308 */ /* 0x0003e40000002400 */
[----:B----4-:R-:W-:Y:S01]  /*14a00*/  HMMA.16816.F32 R96, R12, R48, R28 ;  /* 0x000000300c60723c */ /* 0x010fe2000000181c */
[----:B-1----:R-:W-:-:S05]  /*14a10*/  FMUL.FTZ R2, R37, R0 ;  /* 0x0000000025027220 */ /* 0x002fca0000410000 */
[----:B------:R1:W-:Y:S02]  /*14a20*/  MUFU.TANH R186, R2 ;  /* 0x0000000200ba7308 */ /* 0x0003e40000002400 */
[----:B------:R-:W-:Y:S01]  /*14a30*/  HMMA.16816.F32 R28, R16, R42, RZ ;  /* 0x0000002a101c723c */ /* 0x000fe200000018ff */
[----:B-1----:R-:W-:-:S05]  /*14a40*/  FMUL.FTZ R2, R38, R0 ;  /* 0x0000000026027220 */ /* 0x002fca0000410000 */
[----:B------:R1:W4:Y:S02]  /*14a50*/  MUFU.TANH R107, R2 ;  /* 0x00000002006b7308 */ /* 0x0003240000002400 */
[-C--:B-1----:R-:W-:Y:S02]  /*14a60*/  FMUL.FTZ R2, R39, R0.reuse ;  /* 0x0000000027027220 */ /* 0x082fe40000410000 */
[----:B------:R-:W-:Y:S01]  /*14a70*/  HMMA.16816.F32 R36, R4, R46, R24 ;  /* 0x0000002e0424723c */ /* 0x000fe20000001818 */
[----:B------:R-:W1:Y:S03]  /*14a80*/  LDSM.16.M88.4 R44, [R3+0x4800] ;  /* 0x00480000032c783b */ /* 0x000e660000000200 */
[----:B------:R3:W-:Y:S04]  /*14a90*/  MUFU.TANH R105, R2 ;  /* 0x0000000200697308 */ /* 0x0007e80000002400 */
[----:B------:R-:W-:Y:S01]  /*14aa0*/  HMMA.16816.F32 R24, R8, R60, R68 ;  /* 0x0000003c0818723c */ /* 0x000fe20000001844 */
[----:B------:R-:W-:Y:S01]  /*14ab0*/  LDSM.16.M88.4 R68, [R22+0x6000] ;  /* 0x006000001644783b */ /* 0x000fe20000000200 */
[----:B---3--:R-:W-:-:S04]  /*14ac0*/  FMUL.FTZ R2, R32, R0 ;  /* 0x0000000020027220 */ /* 0x008fc80000410000 */
[----:B------:R3:W-:Y:S02]  /*14ad0*/  MUFU.TANH R118, R2 ;  /* 0x0000000200767308 */ /* 0x0007e40000002400 */
[----:B------:R-:W-:Y:S01]  /*14ae0*/  HMMA.16816.F32 R88, R12, R50, R28 ;  /* 0x000000320c58723c */ /* 0x000fe2000000181c */
[----:B------:R-:W2:Y:S01]  /*14af0*/  LDSM.16.M88.4 R48, [R21+0x4800] ;  /* 0x004800001530783b */ /* 0x000ea20000000200 */
[----:B---3--:R-:W-:-:S04]  /*14b00*/  FMUL.FTZ R2, R33, R0 ;  /* 0x0000000021027220 */ /* 0x008fc80000410000 */
[----:B------:R3:W-:Y:S02]  /*14b10*/  MUFU.TANH R185, R2 ;  /* 0x0000000200b97308 */ /* 0x0007e40000002400 */
[----:B---3--:R-:W-:-:S06]  /*14b20*/  FMUL.FTZ R2, R34, R0 ;  /* 0x0000000022027220 */ /* 0x008fcc0000410000 */
[----:B------:R3:W4:Y:S02]  /*14b30*/  MUFU.TANH R116, R2 ;  /* 0x0000000200747308 */ /* 0x0007240000002400 */
[-C--:B---3--:R-:W-:Y:S02]  /*14b40*/  FMUL.FTZ R2, R35, R0.reuse ;  /* 0x0000000023027220 */ /* 0x088fe40000410000 */
[----:B------:R-:W-:Y:S04]  /*14b50*/  HMMA.16816.F32 R32, R4, R52, R24 ;  /* 0x000000340420723c */ /* 0x000fe80000001818 */
[----:B------:R3:W-:Y:S04]  /*14b60*/  MUFU.TANH R182, R2 ;  /* 0x0000000200b67308 */ /* 0x0007e80000002400 */
[----:B------:R-:W-:Y:S01]  /*14b70*/  HMMA.16816.F32 R24, R8, R62, R108 ;  /* 0x0000003e0818723c */ /* 0x000fe2000000186c */
[----:B------:R-:W-:Y:S01]  /*14b80*/  LDSM.16.M88.4 R60, [R20+UR8+0x7000] ;  /* 0x00700008143c783b */ /* 0x000fe20008000200 */
[----:B---3--:R-:W-:-:S04]  /*14b90*/  FMUL.FTZ R2, R36, R0 ;  /* 0x0000000024027220 */ /* 0x008fc80000410000 */
[----:B------:R3:W-:Y:S02]  /*14ba0*/  MUFU.TANH R184, R2 ;  /* 0x0000000200b87308 */ /* 0x0007e40000002400 */
[----:B---3--:R-:W-:-:S06]  /*14bb0*/  FMUL.FTZ R2, R37, R0 ;  /* 0x0000000025027220 */ /* 0x008fcc0000410000 */
[----:B------:R3:W-:Y:S06]  /*14bc0*/  MUFU.TANH R183, R2 ;  /* 0x0000000200b77308 */ /* 0x0007ec0000002400 */
[----:B------:R-:W-:Y:S01]  /*14bd0*/  HMMA.16816.F32 R40, R4, R54, R24 ;  /* 0x000000360428723c */ /* 0x000fe20000001818 */
[----:B------:R-:W5:Y:S01]  /*14be0*/  LDSM.16.M88.4 R52, [R3+0x5000] ;  /* 0x005000000334783b */ /* 0x000f620000000200 */
[----:B---3--:R-:W-:-:S04]  /*14bf0*/  FMUL.FTZ R2, R38, R0 ;  /* 0x0000000026027220 */ /* 0x008fc80000410000 */
[----:B------:R3:W4:Y:S02]  /*14c00*/  MUFU.TANH R111, R2 ;  /* 0x00000002006f7308 */ /* 0x0007240000002400 */
[----:B-1----:R-:W-:Y:S01]  /*14c10*/  HMMA.16816.F32 R24, R8, R44, R84 ;  /* 0x0000002c0818723c */ /* 0x002fe20000001854 */
[----:B---3--:R-:W-:-:S07]  /*14c20*/  FMUL.FTZ R2, R39, R0 ;  /* 0x0000000027027220 */ /* 0x008fce0000410000 */
[----:B------:R-:W-:Y:S01]  /*14c30*/  HMMA.16816.F32 R28, R16, R56, RZ ;  /* 0x00000038101c723c */ /* 0x000fe200000018ff */
[----:B------:R-:W1:Y:S01]  /*14c40*/  LDSM.16.M88.4 R36, [R20+UR8+0x6800] ;  /* 0x006800081424783b */ /* 0x000e620008000200 */
[----:B------:R3:W4:Y:S02]  /*14c50*/  MUFU.TANH R112, R2 ;  /* 0x0000000200707308 */ /* 0x0007240000002400 */
[----:B---3--:R-:W-:-:S06]  /*14c60*/  FMUL.FTZ R2, R32, R0 ;  /* 0x0000000020027220 */ /* 0x008fcc0000410000 */
[----:B------:R3:W-:Y:S01]  /*14c70*/  MUFU.TANH R120, R2 ;  /* 0x0000000200787308 */ /* 0x0007e20000002400 */
[----:B------:R-:W-:Y:S01]  /*14c80*/  HMMA.16816.F32 R44, R8, R46, R76 ;  /* 0x0000002e082c723c */ /* 0x000fe2000000184c */
[----:B---3--:R-:W-:-:S06]  /*14c90*/  FMUL.FTZ R2, R33, R0 ;  /* 0x0000000021027220 */ /* 0x008fcc0000410000 */
[----:B------:R3:W-:Y:S01]  /*14ca0*/  MUFU.TANH R119, R2 ;  /* 0x0000000200777308 */ /* 0x0007e20000002400 */
[----:B--2---:R-:W-:Y:S01]  /*14cb0*/  HMMA.16816.F32 R24, R4, R48, R24 ;  /* 0x000000300418723c */ /* 0x004fe20000001818 */
[----:B---3--:R-:W-:-:S06]  /*14cc0*/  FMUL.FTZ R2, R34, R0 ;  /* 0x0000000022027220 */ /* 0x008fcc0000410000 */
[----:B------:R2:W-:Y:S02]  /*14cd0*/  MUFU.TANH R113, R2 ;  /* 0x0000000200717308 */ /* 0x0005e40000002400 */
[----:B--2---:R-:W-:-:S06]  /*14ce0*/  FMUL.FTZ R2, R35, R0 ;  /* 0x0000000023027220 */ /* 0x004fcc0000410000 */
[----:B------:R2:W-:Y:S02]  /*14cf0*/  MUFU.TANH R114, R2 ;  /* 0x0000000200727308 */ /* 0x0005e40000002400 */
[----:B--2---:R-:W-:-:S06]  /*14d00*/  FMUL.FTZ R2, R40, R0 ;  /* 0x0000000028027220 */ /* 0x004fcc0000410000 */
[----:B------:R2:W-:Y:S01]  /*14d10*/  MUFU.TANH R122, R2 ;  /* 0x00000002007a7308 */ /* 0x0005e20000002400 */
[----:B------:R-:W-:Y:S01]  /*14d20*/  HMMA.16816.F32 R100, R12, R68, R28 ;  /* 0x000000440c64723c */ /* 0x000fe2000000181c */
[----:B--2---:R-:W-:-:S06]  /*14d30*/  FMUL.FTZ R2, R41, R0 ;  /* 0x0000000029027220 */ /* 0x004fcc0000410000 */
[----:B------:R2:W-:Y:S01]  /*14d40*/  MUFU.TANH R117, R2 ;  /* 0x0000000200757308 */ /* 0x0005e20000002400 */
[----:B------:R-:W-:Y:S01]  /*14d50*/  HMMA.16816.F32 R32, R16, R58, RZ ;  /* 0x0000003a1020723c */ /* 0x000fe200000018ff */
[----:B------:R-:W3:Y:S01]  /*14d60*/  LDSM.16.M88.4 R56, [R22+0x6800] ;  /* 0x006800001638783b */ /* 0x000ee20000000200 */
[----:B--2---:R-:W-:-:S05]  /*14d70*/  FMUL.FTZ R2, R42, R0 ;  /* 0x000000002a027220 */ /* 0x004fca0000410000 */
[----:B------:R2:W-:Y:S01]  /*14d80*/  MUFU.TANH R115, R2 ;  /* 0x0000000200737308 */ /* 0x0005e20000002400 */
[----:B-----5:R-:W-:Y:S08]  /*14d90*/  HMMA.16816.F32 R28, R8, R52, R72 ;  /* 0x00000034081c723c */ /* 0x020ff00000001848 */
[----:B------:R-:W-:Y:S01]  /*14da0*/  HMMA.16816.F32 R48, R4, R50, R44 ;  /* 0x000000320430723c */ /* 0x000fe2000000182c */
[----:B--2---:R-:W-:-:S02]  /*14db0*/  FMUL.FTZ R2, R43, R0 ;  /* 0x000000002b027220 */ /* 0x004fc40000410000 */
[----:B------:R-:W2:Y:S02]  /*14dc0*/  LDSM.16.M88.4 R40, [R3+0x5800] ;  /* 0x005800000328783b */ /* 0x000ea40000000200 */
[----:B------:R5:W-:Y:S02]  /*14dd0*/  MUFU.TANH R121, R2 ;  /* 0x0000000200797308 */ /* 0x000be40000002400 */
[----:B-----5:R-:W-:-:S06]  /*14de0*/  FMUL.FTZ R2, R24, R0 ;  /* 0x0000000018027220 */ /* 0x020fcc0000410000 */
[----:B------:R5:W-:Y:S01]  /*14df0*/  MUFU.TANH R130, R2 ;  /* 0x0000000200827308 */ /* 0x000be20000002400 */
[----:B------:R-:W-:Y:S01]  /*14e00*/  HMMA.16816.F32 R44, R4, R64, R28 ;  /* 0x00000040042c723c */ /* 0x000fe2000000181c */
[----:B-----5:R-:W-:-:S06]  /*14e10*/  FMUL.FTZ R2, R25, R0 ;  /* 0x0000000019027220 */ /* 0x020fcc0000410000 */
[----:B------:R5:W-:Y:S01]  /*14e20*/  MUFU.TANH R129, R2 ;  /* 0x0000000200817308 */ /* 0x000be20000002400 */
[----:B-1----:R-:W-:Y:S01]  /*14e30*/  HMMA.16816.F32 R28, R16, R38, RZ ;  /* 0x00000026101c723c */ /* 0x002fe200000018ff */
[----:B-----5:R-:W-:-:S06]  /*14e40*/  FMUL.FTZ R2, R26, R0 ;  /* 0x000000001a027220 */ /* 0x020fcc0000410000 */
[----:B------:R1:W5:Y:S02]  /*14e50*/  MUFU.TANH R123, R2 ;  /* 0x00000002007b7308 */ /* 0x0003640000002400 */
[-C--:B-1----:R-:W-:Y:S02]  /*14e60*/  FMUL.FTZ R2, R27, R0.reuse ;  /* 0x000000001b027220 */ /* 0x082fe40000410000 */
[----:B------:R-:W-:Y:S01]  /*14e70*/  HMMA.16816.F32 R24, R8, R54, R80 ;  /* 0x000000360818723c */ /* 0x000fe20000001850 */
[----:B------:R-:W1:Y:S03]  /*14e80*/  LDSM.16.M88.4 R52, [R21+0x5800] ;  /* 0x005800001534783b */ /* 0x000e660000000200 */
[----:B------:R4:W-:Y:S02]  /*14e90*/  MUFU.TANH R125, R2 ;  /* 0x00000002007d7308 */ /* 0x0009e40000002400 */
[----:B----4-:R-:W-:-:S06]  /*14ea0*/  FMUL.FTZ R2, R48, R0 ;  /* 0x0000000030027220 */ /* 0x010fcc0000410000 */
[----:B------:R4:W-:Y:S01]  /*14eb0*/  MUFU.TANH R131, R2 ;  /* 0x0000000200837308 */ /* 0x0009e20000002400 */
[----:B------:R-:W-:Y:S01]  /*14ec0*/  HMMA.16816.F32 R84, R12, R70, R32 ;  /* 0x000000460c54723c */ /* 0x000fe20000001820 */
[----:B------:R-:W-:Y:S01]  /*14ed0*/  LDSM.16.M88.4 R68, [R20+UR8+0x7800] ;  /* 0x007800081444783b */ /* 0x000fe20008000200 */
[----:B----4-:R-:W-:-:S05]  /*14ee0*/  FMUL.FTZ R2, R49, R0 ;  /* 0x0000000031027220 */ /* 0x010fca0000410000 */
[----:B------:R4:W-:Y:S01]  /*14ef0*/  MUFU.TANH R128, R2 ;  /* 0x0000000200807308 */ /* 0x0009e20000002400 */
[----:B------:R-:W-:Y:S01]  /*14f00*/  HMMA.16816.F32 R32, R16, R36, RZ ;  /* 0x000000241020723c */ /* 0x000fe200000018ff */
[----:B----4-:R-:W-:-:S06]  /*14f10*/  FMUL.FTZ R2, R50, R0 ;  /* 0x0000000032027220 */ /* 0x010fcc0000410000 */
[----:B------:R4:W5:Y:S01]  /*14f20*/  MUFU.TANH R126, R2 ;  /* 0x00000002007e7308 */ /* 0x0009620000002400 */
[----:B---3--:R-:W-:Y:S08]  /*14f30*/  HMMA.16816.F32 R80, R12, R58, R28 ;  /* 0x0000003a0c50723c */ /* 0x008ff0000000181c */
[----:B------:R-:W-:Y:S01]  /*14f40*/  HMMA.16816.F32 R24, R4, R66, R24 ;  /* 0x000000420418723c */ /* 0x000fe20000001818 */
[----:B------:R-:W3:Y:S01]  /*14f50*/  LDSM.16.M88.4 R64, [R3+0x6000] ;  /* 0x006000000340783b */ /* 0x000ee20000000200 */
[----:B----4-:R-:W-:-:S06]  /*14f60*/  FMUL.FTZ R2, R51, R0 ;  /* 0x0000000033027220 */ /* 0x010fcc0000410000 */
[----:B--2---:R-:W-:Y:S01]  /*14f70*/  HMMA.16816.F32 R28, R8, R40, R96 ;  /* 0x00000028081c723c */ /* 0x004fe20000001860 */
[----:B------:R-:W-:Y:S01]  /*14f80*/  LDSM.16.M88.4 R48, [R21+0x6000] ;  /* 0x006000001530783b */ /* 0x000fe20000000200 */
[----:B------:R2:W4:Y:S02]  /*14f90*/  MUFU.TANH R132, R2 ;  /* 0x0000000200847308 */ /* 0x0005240000002400 */
[----:B--2---:R-:W-:-:S06]  /*14fa0*/  FMUL.FTZ R2, R44, R0 ;  /* 0x000000002c027220 */ /* 0x004fcc0000410000 */
[----:B------:R2:W-:Y:S01]  /*14fb0*/  MUFU.TANH R138, R2 ;  /* 0x00000002008a7308 */ /* 0x0005e20000002400 */
[----:B------:R-:W-:Y:S01]  /*14fc0*/  HMMA.16816.F32 R72, R12, R56, R32 ;  /* 0x000000380c48723c */ /* 0x000fe20000001820 */
[----:B------:R-:W5:Y:S01]  /*14fd0*/  LDSM.16.M88.4 R56, [R22+0x7000] ;  /* 0x007000001638783b */ /* 0x000f620000000200 */
[----:B--2---:R-:W-:-:S05]  /*14fe0*/  FMUL.FTZ R2, R45, R0 ;  /* 0x000000002d027220 */ /* 0x004fca0000410000 */
[----:B------:R2:W-:Y:S01]  /*14ff0*/  MUFU.TANH R141, R2 ;  /* 0x00000002008d7308 */ /* 0x0005e20000002400 */
[----:B------:R-:W-:Y:S01]  /*15000*/  HMMA.16816.F32 R40, R8, R42, R88 ;  /* 0x0000002a0828723c */ /* 0x000fe20000001858 */
[----:B--2---:R-:W-:-:S06]  /*15010*/  FMUL.FTZ R2, R46, R0 ;  /* 0x000000002e027220 */ /* 0x004fcc0000410000 */
[----:B------:R2:W4:Y:S01]  /*15020*/  MUFU.TANH R133, R2 ;  /* 0x0000000200857308 */ /* 0x0005220000002400 */
[----:B-1----:R-:W-:Y:S01]  /*15030*/  HMMA.16816.F32 R36, R4, R52, R28 ;  /* 0x000000340424723c */ /* 0x002fe2000000181c */
[----:B--2---:R-:W-:-:S07]  /*15040*/  FMUL.FTZ R2, R47, R0 ;  /* 0x000000002f027220 */ /* 0x004fce0000410000 */
[----:B------:R-:W-:Y:S01]  /*15050*/  HMMA.16816.F32 R28, R16, R62, RZ ;  /* 0x0000003e101c723c */ /* 0x000fe200000018ff */
[----:B------:R-:W1:Y:S01]  /*15060*/  LDSM.16.M88.4 R44, [R3+0x6800] ;  /* 0x00680000032c783b */ /* 0x000e620000000200 */
[----:B------:R2:W4:Y:S02]  /*15070*/  MUFU.TANH R136, R2 ;  /* 0x0000000200887308 */ /* 0x0005240000002400 */
[----:B--2---:R-:W-:-:S06]  /*15080*/  FMUL.FTZ R2, R24, R0 ;  /* 0x0000000018027220 */ /* 0x004fcc0000410000 */
[----:B------:R2:W-:Y:S01]  /*15090*/  MUFU.TANH R143, R2 ;  /* 0x00000002008f7308 */ /* 0x0005e20000002400 */
[----:B------:R-:W-:Y:S01]  /*150a0*/  HMMA.16816.F32 R32, R16, R60, RZ ;  /* 0x0000003c1020723c */ /* 0x000fe200000018ff */
[----:B------:R-:W-:Y:S01]  /*150b0*/  LDSM.16.M88.4 R60, [R20+UR8+0x8000] ;  /* 0x00800008143c783b */ /* 0x000fe20008000200 */
[----:B--2---:R-:W-:-:S05]  /*150c0*/  FMUL.FTZ R2, R25, R0 ;  /* 0x0000000019027220 */ /* 0x004fca0000410000 */
[----:B------:R2:W-:Y:S01]  /*150d0*/  MUFU.TANH R142, R2 ;  /* 0x00000002008e7308 */ /* 0x0005e20000002400 */
[----:B------:R-:W-:Y:S01]  /*150e0*/  HMMA.16816.F32 R40, R4, R54, R40 ;  /* 0x000000360428723c */ /* 0x000fe20000001828 */
[----:B------:R-:W4:Y:S01]  /*150f0*/  LDSM.16.M88.4 R52, [R22+0x7800] ;  /* 0x007800001634783b */ /* 0x000f220000000200 */
[----:B--2---:R-:W-:-:S05]  /*15100*/  FMUL.FTZ R2, R26, R0 ;  /* 0x000000001a027220 */ /* 0x004fca0000410000 */
[----:B------:R2:W-:Y:S02]  /*15110*/  MUFU.TANH R137, R2 ;  /* 0x0000000200897308 */ /* 0x0005e40000002400 */
[-C--:B--2---:R-:W-:Y:S02]  /*15120*/  FMUL.FTZ R2, R27, R0.reuse ;  /* 0x000000001b027220 */ /* 0x084fe40000410000 */
[----:B---3--:R-:W-:Y:S04]  /*15130*/  HMMA.16816.F32 R24, R8, R64, R100 ;  /* 0x000000400818723c */ /* 0x008fe80000001864 */
[----:B------:R2:W3:Y:S02]  /*15140*/  MUFU.TANH R145, R2 ;  /* 0x0000000200917308 */ /* 0x0004e40000002400 */
[----:B--2---:R-:W-:-:S06]  /*15150*/  FMUL.FTZ R2, R36, R0 ;  /* 0x0000000024027220 */ /* 0x004fcc0000410000 */
[----:B------:R2:W-:Y:S01]  /*15160*/  MUFU.TANH R151, R2 ;  /* 0x0000000200977308 */ /* 0x0005e20000002400 */
[----:B-----5:R-:W-:Y:S01]  /*15170*/  HMMA.16816.F32 R76, R12, R58, R28 ;  /* 0x0000003a0c4c723c */ /* 0x020fe2000000181c */
[----:B--2---:R-:W-:-:S06]  /*15180*/  FMUL.FTZ R2, R37, R0 ;  /* 0x0000000025027220 */ /* 0x004fcc0000410000 */
[----:B------:R2:W-:Y:S01]  /*15190*/  MUFU.TANH R150, R2 ;  /* 0x0000000200967308 */ /* 0x0005e20000002400 */
[----:B------:R-:W-:Y:S01]  /*151a0*/  HMMA.16816.F32 R28, R8, R66, R84 ;  /* 0x00000042081c723c */ /* 0x000fe20000001854 */
[----:B--2---:R-:W-:-:S06]  /*151b0*/  FMUL.FTZ R2, R38, R0 ;  /* 0x0000000026027220 */ /* 0x004fcc0000410000 */
[----:B------:R2:W-:Y:S01]  /*151c0*/  MUFU.TANH R144, R2 ;  /* 0x0000000200907308 */ /* 0x0005e20000002400 */
[----:B------:R-:W-:Y:S01]  /*151d0*/  HMMA.16816.F32 R88, R12, R56, R32 ;  /* 0x000000380c58723c */ /* 0x000fe20000001820 */
[----:B------:R-:W5:Y:S07]  /*151e0*/  LDSM.16.M88.4 R56, [R21+0x6800] ;  /* 0x006800001538783b */ /* 0x000f6e0000000200 */
[----:B------:R-:W-:Y:S01]  /*151f0*/  HMMA.16816.F32 R24, R4, R48, R24 ;  /* 0x000000300418723c */ /* 0x000fe20000001818 */
[----:B--2---:R-:W-:-:S04]  /*15200*/  FMUL.FTZ R2, R39, R0 ;  /* 0x0000000027027220 */ /* 0x004fc80000410000 */
[----:B------:R2:W3:Y:S03]  /*15210*/  MUFU.TANH R146, R2 ;  /* 0x0000000200927308 */ /* 0x0004e60000002400 */
[----:B------:R-:W-:Y:S01]  /*15220*/  HMMA.16816.F32 R32, R16, R68, RZ ;  /* 0x000000441020723c */ /* 0x000fe200000018ff */
[----:B--2---:R-:W-:-:S04]  /*15230*/  FMUL.FTZ R2, R40, R0 ;  /* 0x0000000028027220 */ /* 0x004fc80000410000 */
[----:B------:R2:W-:Y:S03]  /*15240*/  MUFU.TANH R153, R2 ;  /* 0x0000000200997308 */ /* 0x0005e60000002400 */
[----:B------:R-:W-:Y:S01]  /*15250*/  HMMA.16816.F32 R36, R4, R50, R28 ;  /* 0x000000320424723c */ /* 0x000fe2000000181c */
[----:B------:R-:W3:Y:S01]  /*15260*/  LDSM.16.M88.4 R48, [R22+0x8000] ;  /* 0x008000001630783b */ /* 0x000ee20000000200 */
[----:B--2---:R-:W-:-:S04]  /*15270*/  FMUL.FTZ R2, R41, R0 ;  /* 0x0000000029027220 */ /* 0x004fc80000410000 */
[----:B------:R2:W-:Y:S02]  /*15280*/  MUFU.TANH R149, R2 ;  /* 0x0000000200957308 */ /* 0x0005e40000002400 */
[----:B--2---:R-:W-:-:S06]  /*15290*/  FMUL.FTZ R2, R42, R0 ;  /* 0x000000002a027220 */ /* 0x004fcc0000410000 */
[----:B------:R2:W3:Y:S02]  /*152a0*/  MUFU.TANH R147, R2 ;  /* 0x0000000200937308 */ /* 0x0004e40000002400 */
[-C--:B--2---:R-:W-:Y:S02]  /*152b0*/  FMUL.FTZ R2, R43, R0.reuse ;  /* 0x000000002b027220 */ /* 0x084fe40000410000 */
[----:B-1----:R-:W-:Y:S04]  /*152c0*/  HMMA.16816.F32 R40, R8, R44, R72 ;  /* 0x0000002c0828723c */ /* 0x002fe80000001848 */
[----:B------:R1:W-:Y:S02]  /*152d0*/  MUFU.TANH R152, R2 ;  /* 0x0000000200987308 */ /* 0x0003e40000002400 */
[----:B-1----:R-:W-:-:S06]  /*152e0*/  FMUL.FTZ R2, R24, R0 ;  /* 0x0000000018027220 */ /* 0x002fcc0000410000 */
[----:B------:R1:W-:Y:S01]  /*152f0*/  MUFU.TANH R159, R2 ;  /* 0x00000002009f7308 */ /* 0x0003e20000002400 */
[----:B----4-:R-:W-:Y:S08]  /*15300*/  HMMA.16816.F32 R84, R12, R52, R32 ;  /* 0x000000340c54723c */ /* 0x010ff00000001820 */
[----:B------:R-:W-:Y:S01]  /*15310*/  HMMA.16816.F32 R32, R8, R46, R80 ;  /* 0x0000002e0820723c */ /* 0x000fe20000001850 */
[----:B------:R-:W2:Y:S01]  /*15320*/  LDSM.16.M88.4 R44, [R3+0x7000] ;  /* 0x00700000032c783b */ /* 0x000ea20000000200 */
[----:B-1----:R-:W-:-:S04]  /*15330*/  FMUL.FTZ R2, R25, R0 ;  /* 0x0000000019027220 */ /* 0x002fc80000410000 */
[----:B------:R1:W-:Y:S02]  /*15340*/  MUFU.TANH R158, R2 ;  /* 0x00000002009e7308 */ /* 0x0003e40000002400 */
[----:B------:R-:W-:Y:S01]  /*15350*/  HMMA.16816.F32 R28, R16, R70, RZ ;  /* 0x00000046101c723c */ /* 0x000fe200000018ff */
[----:B-1----:R-:W-:-:S05]  /*15360*/  FMUL.FTZ R2, R26, R0 ;  /* 0x000000001a027220 */ /* 0x002fca0000410000 */
[----:B------:R1:W4:Y:S02]  /*15370*/  MUFU.TANH R154, R2 ;  /* 0x00000002009a7308 */ /* 0x0003240000002400 */
[----:B-----5:R-:W-:Y:S01]  /*15380*/  HMMA.16816.F32 R40, R4, R56, R40 ;  /* 0x000000380428723c */ /* 0x020fe20000001828 */
[----:B-1----:R-:W-:-:S07]  /*15390*/  FMUL.FTZ R2, R27, R0 ;  /* 0x000000001b027220 */ /* 0x002fce0000410000 */
[----:B------:R-:W-:Y:S01]  /*153a0*/  HMMA.16816.F32 R24, R16, R60, RZ ;  /* 0x0000003c1018723c */ /* 0x000fe200000018ff */
[----:B------:R1:W5:Y:S02]  /*153b0*/  MUFU.TANH R157, R2 ;  /* 0x00000002009d7308 */ /* 0x0003640000002400 */
[----:B-1----:R-:W-:-:S06]  /*153c0*/  FMUL.FTZ R2, R36, R0 ;  /* 0x0000000024027220 */ /* 0x002fcc0000410000 */
[----:B------:R1:W-:Y:S01]  /*153d0*/  MUFU.TANH R161, R2 ;  /* 0x0000000200a17308 */ /* 0x0003e20000002400 */
[----:B------:R-:W-:Y:S01]  /*153e0*/  HMMA.16816.F32 R64, R12, R54, R28 ;  /* 0x000000360c40723c */ /* 0x000fe2000000181c */
[----:B------:R-:W4:Y:S01]  /*153f0*/  LDSM.16.M88.4 R52, [R21+0x7000] ;  /* 0x007000001534783b */ /* 0x000f220000000200 */
[----:B-1----:R-:W-:-:S05]  /*15400*/  FMUL.FTZ R2, R37, R0 ;  /* 0x0000000025027220 */ /* 0x002fca0000410000 */
[----:B------:R1:W-:Y:S03]  /*15410*/  MUFU.TANH R180, R2 ;  /* 0x0000000200b47308 */ /* 0x0003e60000002400 */
[----:B---3--:R-:W-:Y:S08]  /*15420*/  HMMA.16816.F32 R68, R12, R48, R24 ;  /* 0x000000300c44723c */ /* 0x008ff00000001818 */
[----:B------:R-:W-:Y:S01]  /*15430*/  HMMA.16816.F32 R24, R4, R58, R32 ;  /* 0x0000003a0418723c */ /* 0x000fe20000001820 */
[----:B------:R-:W3:Y:S01]  /*15440*/  LDSM.16.M88.4 R56, [R20+UR8+0x8800] ;  /* 0x008800081438783b */ /* 0x000ee20008000200 */
[----:B-1----:R-:W-:-:S04]  /*15450*/  FMUL.FTZ R2, R38, R0 ;  /* 0x0000000026027220 */ /* 0x002fc80000410000 */
[----:B------:R1:W-:Y:S02]  /*15460*/  MUFU.TANH R155, R2 ;  /* 0x00000002009b7308 */ /* 0x0003e40000002400 */
[----:B-1----:R-:W-:-:S06]  /*15470*/  FMUL.FTZ R2, R39, R0 ;  /* 0x0000000027027220 */ /* 0x002fcc0000410000 */
[----:B------:R1:W5:Y:S01]  /*15480*/  MUFU.TANH R160, R2 ;  /* 0x0000000200a07308 */ /* 0x0003620000002400 */
[----:B--2---:R-:W-:Y:S01]  /*15490*/  HMMA.16816.F32 R28, R8, R44, R88 ;  /* 0x0000002c081c723c */ /* 0x004fe20000001858 */
[----:B-1----:R-:W-:-:S06]  /*154a0*/  FMUL.FTZ R2, R40, R0 ;  /* 0x0000000028027220 */ /* 0x002fcc0000410000 */
[----:B------:R1:W-:Y:S01]  /*154b0*/  MUFU.TANH R167, R2 ;  /* 0x0000000200a77308 */ /* 0x0003e20000002400 */
[----:B------:R-:W-:Y:S01]  /*154c0*/  HMMA.16816.F32 R32, R16, R62, RZ ;  /* 0x0000003e1020723c */ /* 0x000fe200000018ff */
[----:B------:R-:W-:Y:S01]  /*154d0*/  LDSM.16.M88.4 R60, [R22+0x8800] ;  /* 0x00880000163c783b */ /* 0x000fe20000000200 */
[----:B-1----:R-:W-:-:S05]  /*154e0*/  FMUL.FTZ R2, R41, R0 ;  /* 0x0000000029027220 */ /* 0x002fca0000410000 */
[----:B------:R1:W-:Y:S02]  /*154f0*/  MUFU.TANH R170, R2 ;  /* 0x0000000200aa7308 */ /* 0x0003e40000002400 */
[----:B-1----:R-:W-:-:S06]  /*15500*/  FMUL.FTZ R2, R42, R0 ;  /* 0x000000002a027220 */ /* 0x002fcc0000410000 */
[----:B------:R1:W2:Y:S02]  /*15510*/  MUFU.TANH R162, R2 ;  /* 0x0000000200a27308 */ /* 0x0002a40000002400 */
[-C--:B-1----:R-:W-:Y:S02]  /*15520*/  FMUL.FTZ R2, R43, R0.reuse ;  /* 0x000000002b027220 */ /* 0x082fe40000410000 */
[----:B------:R-:W-:Y:S01]  /*15530*/  HMMA.16816.F32 R40, R8, R46, R76 ;  /* 0x0000002e0828723c */ /* 0x000fe2000000184c */
[----:B------:R-:W1:Y:S03]  /*15540*/  LDSM.16.M88.4 R44, [R3+0x7800] ;  /* 0x00780000032c783b */ /* 0x000e660000000200 */
[----:B------:R3:W2:Y:S04]  /*15550*/  MUFU.TANH R165, R2 ;  /* 0x0000000200a57308 */ /* 0x0006a80000002400 */
[----:B----4-:R-:W-:Y:S01]  /*15560*/  HMMA.16816.F32 R36, R4, R52, R28 ;  /* 0x000000340424723c */ /* 0x010fe2000000181c */
[----:B---3--:R-:W-:-:S04]  /*15570*/  FMUL.FTZ R2, R24, R0 ;  /* 0x0000000018027220 */ /* 0x008fc80000410000 */
[----:B------:R3:W-:Y:S03]  /*15580*/  MUFU.TANH R169, R2 ;  /* 0x0000000200a97308 */ /* 0x0007e60000002400 */
[----:B------:R-:W-:Y:S01]  /*15590*/  HMMA.16816.F32 R80, R12, R50, R32 ;  /* 0x000000320c50723c */ /* 0x000fe20000001820 */
[----:B------:R-:W4:Y:S01]  /*155a0*/  LDSM.16.M88.4 R48, [R21+0x7800] ;  /* 0x007800001530783b */ /* 0x000f220000000200 */
[----:B---3--:R-:W-:-:S04]  /*155b0*/  FMUL.FTZ R2, R25, R0 ;  /* 0x0000000019027220 */ /* 0x008fc80000410000 */
[----:B------:R3:W-:Y:S02]  /*155c0*/  MUFU.TANH R168, R2 ;  /* 0x0000000200a87308 */ /* 0x0007e40000002400 */
[----:B------:R-:W-:Y:S01]  /*155d0*/  HMMA.16816.F32 R32, R4, R54, R40 ;  /* 0x000000360420723c */ /* 0x000fe20000001828 */
[----:B------:R-:W5:Y:S01]  /*155e0*/  LDSM.16.M88.4 R40, [R3+0x8000] ;  /* 0x008000000328783b */ /* 0x000f620000000200 */
[----:B------:R-:W-:Y:S02]  /*155f0*/  VIADD R73, R211, 0xffffffff ;  /* 0xffffffffd3497836 */ /* 0x000fe40000000000 */
[----:B------:R-:W-:Y:S01]  /*15600*/  IMAD.SHL.U32 R23, R225, 0x2, RZ ;  /* 0x00000002e1177824 */ /* 0x000fe200078e00ff */
[----:B------:R-:W-:Y:S01]  /*15610*/  LDSM.16.M88.4 R52, [R21+0x8000] ;  /* 0x008000001534783b */ /* 0x000fe20000000200 */
[----:B---3--:R-:W-:-:S04]  /*15620*/  FMUL.FTZ R2, R26, R0 ;  /* 0x000000001a027220 */ /* 0x008fc80000410000 */
[----:B------:R3:W2:Y:S02]  /*15630*/  MUFU.TANH R163, R2 ;  /* 0x0000000200a37308 */ /* 0x0006a40000002400 */
[-C--:B---3--:R-:W-:Y:S02]  /*15640*/  FMUL.FTZ R2, R27, R0.reuse ;  /* 0x000000001b027220 */ /* 0x088fe40000410000 */
[----:B------:R-:W-:Y:S04]  /*15650*/  HMMA.16816.F32 R24, R16, R56, RZ ;  /* 0x000000381018723c */ /* 0x000fe800000018ff */
[----:B------:R3:W2:Y:S04]  /*15660*/  MUFU.TANH R174, R2 ;  /* 0x0000000200ae7308 */ /* 0x0006a80000002400 */
[----:B-1----:R-:W-:Y:S01]  /*15670*/  HMMA.16816.F32 R28, R8, R44, R84 ;  /* 0x0000002c081c723c */ /* 0x002fe20000001854 */
[----:B---3--:R-:W-:-:S11]  /*15680*/  FMUL.FTZ R2, R36, R0 ;  /* 0x0000000024027220 */ /* 0x008fd60000410000 */
[----:B------:R-:W-:Y:S01]  /*15690*/  HMMA.16816.F32 R76, R12, R60, R24 ;  /* 0x0000003c0c4c723c */ /* 0x000fe20000001818 */
[----:B------:R1:W-:Y:S07]  /*156a0*/  MUFU.TANH R176, R2 ;  /* 0x0000000200b07308 */ /* 0x0003ee0000002400 */
[----:B------:R-:W-:Y:S01]  /*156b0*/  HMMA.16816.F32 R24, R8, R46, R64 ;  /* 0x0000002e0818723c */ /* 0x000fe20000001840 */
[----:B------:R-:W3:Y:S01]  /*156c0*/  LDSM.16.M88.4 R64, [R20+UR8+0x9000] ;  /* 0x009000081440783b */ /* 0x000ee20008000200 */
[----:B------:R-:W-:-:S02]  /*156d0*/  IMAD.SHL.U32 R72, R73, 0x100, RZ ;  /* 0x0000010049487824 */ /* 0x000fc400078e00ff */
[-C--:B------:R-:W-:Y:S01]  /*156e0*/  FMUL.FTZ R36, R32, R0.reuse ;  /* 0x0000000020247220 */ /* 0x080fe20000410000 */
[-C--:B------:R-:W-:Y:S01]  /*156f0*/  FMUL.FTZ R34, R34, R0.reuse ;  /* 0x0000000022227220 */ /* 0x080fe20000410000 */
[-C--:B------:R-:W-:Y:S01]  /*15700*/  FMUL.FTZ R35, R35, R0.reuse ;  /* 0x0000000023237220 */ /* 0x080fe20000410000 */
[----:B------:R-:W-:Y:S01]  /*15710*/  LDSM.16.M88.4 R44, [R3+0x8800] ;  /* 0x00880000032c783b */ /* 0x000fe20000000200 */
[----:B-1----:R-:W-:-:S04]  /*15720*/  FMUL.FTZ R2, R37, R0 ;  /* 0x0000000025027220 */ /* 0x002fc80000410000 */
[----:B------:R1:W-:Y:S01]  /*15730*/  MUFU.TANH R178, R2 ;  /* 0x0000000200b27308 */ /* 0x0003e20000002400 */
[----:B----4-:R-:W-:Y:S01]  /*15740*/  HMMA.16816.F32 R28, R4, R48, R28 ;  /* 0x00000030041c723c */ /* 0x010fe2000000181c */
[----:B-1----:R-:W-:-:S06]  /*15750*/  FMUL.FTZ R2, R38, R0 ;  /* 0x0000000026027220 */ /* 0x002fcc0000410000 */
[----:B------:R1:W4:Y:S02]  /*15760*/  MUFU.TANH R172, R2 ;  /* 0x0000000200ac7308 */ /* 0x0003240000002400 */
[----:B-1----:R-:W-:-:S06]  /*15770*/  FMUL.FTZ R2, R39, R0 ;  /* 0x0000000027027220 */ /* 0x002fcc0000410000 */
[----:B------:R1:W4:Y:S08]  /*15780*/  MUFU.TANH R175, R2 ;  /* 0x0000000200af7308 */ /* 0x0003300000002400 */
[----:B------:R5:W-:Y:S01]  /*15790*/  MUFU.TANH R177, R36 ;  /* 0x0000002400b17308 */ /* 0x000be20000002400 */
[----:B-1----:R-:W-:-:S04]  /*157a0*/  LOP3.LUT R2, R72, 0x6, R23, 0xf8, !PT ;  /* 0x0000000648027812 */ /* 0x002fc800078ef817 */
[C---:B------:R-:W-:Y:S01]  /*157b0*/  LOP3.LUT R23, R2.reuse, 0x8, RZ, 0xfc, !PT ;  /* 0x0000000802177812 */ /* 0x040fe200078efcff */
[----:B-----5:R-:W-:Y:S03]  /*157c0*/  HMMA.16816.F32 R36, R8, R40, R68 ;  /* 0x000000280824723c */ /* 0x020fe60000001844 */
[----:B------:R-:W-:Y:S01]  /*157d0*/  ISETP.GE.AND P3, PT, R23, R92, PT ;  /* 0x0000005c1700720c */ /* 0x000fe20003f66270 */
[----:B------:R-:W1:Y:S01]  /*157e0*/  LDSM.16.M88.4 R68, [R22+0x9000] ;  /* 0x009000001644783b */ /* 0x000e620000000200 */
[----:B------:R-:W-:Y:S01]  /*157f0*/  FMUL.FTZ R23, R33, R0 ;  /* 0x0000000021177220 */ /* 0x000fe20000410000 */
[----:B------:R-:W-:-:S03]  /*15800*/  LOP3.LUT R32, R2, 0x1, RZ, 0xfc, !PT ;  /* 0x0000000102207812 */ /* 0x000fc600078efcff */
[----:B------:R5:W-:Y:S01]  /*15810*/  MUFU.TANH R179, R23 ;  /* 0x0000001700b37308 */ /* 0x000be20000002400 */
[-C--:B------:R-:W-:Y:S02]  /*15820*/  ISETP.GE.AND P1, PT, R32, R92.reuse, PT ;  /* 0x0000005c2000720c */ /* 0x080fe40003f26270 */
[C---:B------:R-:W-:Y:S02]  /*15830*/  LOP3.LUT R32, R2.reuse, 0x10, RZ, 0xfc, !PT ;  /* 0x0000001002207812 */ /* 0x040fe400078efcff */
[----:B------:R-:W-:Y:S01]  /*15840*/  ISETP.GE.AND P0, PT, R2, R92, PT ;  /* 0x0000005c0200720c */ /* 0x000fe20003f06270 */
[----:B------:R-:W-:Y:S01]  /*15850*/  FMUL.FTZ R28, R28, R0 ;  /* 0x000000001c1c7220 */ /* 0x000fe20000410000 */
[----:B------:R-:W-:Y:S01]  /*15860*/  ISETP.GE.AND P5, PT, R32, R92, PT ;  /* 0x0000005c2000720c */ /* 0x000fe20003fa6270 */
[----:B------:R-:W-:Y:S01]  /*15870*/  FMUL.FTZ R29, R29, R0 ;  /* 0x000000001d1d7220 */ /* 0x000fe20000410000 */
[----:B------:R-:W-:Y:S02]  /*15880*/  FSEL R87, R164, -INF , !P0 ;  /* 0xff800000a4577808 */ /* 0x000fe40004000000 */
[----:B-----5:R-:W-:-:S04]  /*15890*/  LOP3.LUT R23, R2, 0x11, RZ, 0xfc, !PT ;  /* 0x0000001102177812 */ /* 0x020fc800078efcff */
[----:B------:R-:W-:Y:S02]  /*158a0*/  ISETP.GE.AND P6, PT, R23, R92, PT ;  /* 0x0000005c1700720c */ /* 0x000fe40003fc6270 */
[----:B------:R-:W-:Y:S01]  /*158b0*/  LOP3.LUT R23, R2, 0x18, RZ, 0xfc, !PT ;  /* 0x0000001802177812 */ /* 0x000fe200078efcff */
[-C--:B------:R-:W-:Y:S01]  /*158c0*/  FMUL.FTZ R30, R30, R0.reuse ;  /* 0x000000001e1e7220 */ /* 0x080fe20000410000 */
[----:B------:R-:W-:Y:S01]  /*158d0*/  FSEL R90, R166, -INF , !P0 ;  /* 0xff800000a65a7808 */ /* 0x000fe20004000000 */
[----:B------:R-:W-:Y:S01]  /*158e0*/  FMUL.FTZ R31, R31, R0 ;  /* 0x000000001f1f7220 */ /* 0x000fe20000410000 */
[----:B------:R-:W-:Y:S02]  /*158f0*/  ISETP.GE.AND P0, PT, R23, R92, PT ;  /* 0x0000005c1700720c */ /* 0x000fe40003f06270 */
[----:B------:R-:W-:Y:S01]  /*15900*/  LOP3.LUT R23, R2, 0x19, RZ, 0xfc, !PT ;  /* 0x0000001902177812 */ /* 0x000fe200078efcff */
[----:B------:R-:W-:Y:S01]  /*15910*/  HMMA.16816.F32 R24, R4, R50, R24 ;  /* 0x000000320418723c */ /* 0x000fe20000001818 */
[----:B------:R-:W-:Y:S01]  /*15920*/  FSEL R84, R173, -INF , !P1 ;  /* 0xff800000ad547808 */ /* 0x000fe20004800000 */
[----:B------:R-:W-:Y:S01]  /*15930*/  MUFU.TANH R164, R29 ;  /* 0x0000001d00a47308 */ /* 0x000fe20000002400 */
[----:B------:R-:W-:-:S02]  /*15940*/  FSEL R85, R148, -INF , !P5 ;  /* 0xff80000094557808 */ /* 0x000fc40006800000 */
[----:B------:R-:W-:Y:S02]  /*15950*/  FSEL R98, R156, -INF , !P5 ;  /* 0xff8000009c627808 */ /* 0x000fe40006800000 */
[----:B------:R-:W-:Y:S02]  /*15960*/  FSEL R88, R196, -INF , !P1 ;  /* 0xff800000c4587808 */ /* 0x000fe40004800000 */
[C---:B------:R-:W-:Y:S01]  /*15970*/  LOP3.LUT R33, R2.reuse, 0x9, RZ, 0xfc, !PT ;  /* 0x0000000902217812 */ /* 0x040fe200078efcff */
[----:B------:R-:W-:Y:S01]  /*15980*/  MUFU.TANH R173, R28 ;  /* 0x0000001c00ad7308 */ /* 0x000fe20000002400 */
[----:B------:R-:W-:Y:S02]  /*15990*/  ISETP.GE.AND P1, PT, R23, R92, PT ;  /* 0x0000005c1700720c */ /* 0x000fe40003f26270 */
[----:B------:R-:W-:-:S05]  /*159a0*/  LOP3.LUT R23, R2, 0x20, RZ, 0xfc, !PT ;  /* 0x0000002002177812 */ /* 0x000fca00078efcff */
[----:B------:R-:W-:Y:S01]  /*159b0*/  MUFU.TANH R156, R30 ;  /* 0x0000001e009c7308 */ /* 0x000fe20000002400 */
[----:B------:R-:W-:Y:S02]  /*159c0*/  FSEL R75, R93, -INF , !P3 ;  /* 0xff8000005d4b7808 */ /* 0x000fe40005800000 */
[----:B------:R-:W-:-:S05]  /*159d0*/  ISETP.GE.AND P4, PT, R33, R92, PT ;  /* 0x0000005c2100720c */ /* 0x000fca0003f86270 */
[----:B------:R3:W-:Y:S01]  /*159e0*/  MUFU.TANH R148, R31 ;  /* 0x0000001f00947308 */ /* 0x0007e20000002400 */
[----:B------:R-:W-:Y:S02]  /*159f0*/  FSEL R93, R194, -INF , !P3 ;  /* 0xff800000c25d7808 */ /* 0x000fe40005800000 */
[----:B------:R-:W-:Y:S02]  /*15a00*/  ISETP.GE.AND P3, PT, R23, R92, PT ;  /* 0x0000005c1700720c */ /* 0x000fe40003f66270 */
[----:B------:R-:W-:Y:S02]  /*15a10*/  LOP3.LUT R23, R2, 0x21, RZ, 0xfc, !PT ;  /* 0x0000002102177812 */ /* 0x000fe400078efcff */
[----:B------:R-:W-:Y:S01]  /*15a20*/  FSEL R86, R95, -INF , !P4 ;  /* 0xff8000005f567808 */ /* 0x000fe20006000000 */
[----:B------:R-:W5:Y:S01]  /*15a30*/  MUFU.TANH R171, R34 ;  /* 0x0000002200ab7308 */ /* 0x000f620000002400 */
[----:B---3--:R-:W-:Y:S07]  /*15a40*/  HMMA.16816.F32 R28, R16, R64, RZ ;  /* 0x00000040101c723c */ /* 0x008fee00000018ff */
[----:B------:R3:W5:Y:S01]  /*15a50*/  MUFU.TANH R166, R35 ;  /* 0x0000002300a67308 */ /* 0x0007620000002400 */
[----:B------:R-:W-:-:S02]  /*15a60*/  FSEL R95, R195, -INF , !P4 ;  /* 0xff800000c35f7808 */ /* 0x000fc40006000000 */
[----:B------:R-:W-:Y:S02]  /*15a70*/  ISETP.GE.AND P4, PT, R23, R92, PT ;  /* 0x0000005c1700720c */ /* 0x000fe40003f86270 */
[----:B------:R-:W-:Y:S01]  /*15a80*/  LOP3.LUT R23, R2, 0x28, RZ, 0xfc, !PT ;  /* 0x0000002802177812 */ /* 0x000fe200078efcff */
[-C--:B------:R-:W-:Y:S01]  /*15a90*/  FMUL.FTZ R24, R24, R0.reuse ;  /* 0x0000000018187220 */ /* 0x080fe20000410000 */
[----:B------:R-:W-:Y:S02]  /*15aa0*/  FMUL.FTZ R25, R25, R0 ;  /* 0x0000000019197220 */ /* 0x000fe40000410000 */
[----:B------:R-:W-:Y:S01]  /*15ab0*/  ISETP.GE.AND P5, PT, R23, R92, PT ;  /* 0x0000005c1700720c */ /* 0x000fe20003fa6270 */
[----:B------:R-:W-:Y:S01]  /*15ac0*/  FMUL.FTZ R26, R26, R0 ;  /* 0x000000001a1a7220 */ /* 0x000fe20000410000 */
[----:B------:R-:W-:Y:S01]  /*15ad0*/  LOP3.LUT R23, R2, 0x29, RZ, 0xfc, !PT ;  /* 0x0000002902177812 */ /* 0x000fe200078efcff */
[----:B---3--:R-:W-:Y:S01]  /*15ae0*/  HMMA.16816.F32 R32, R16, R58, RZ ;  /* 0x0000003a1020723c */ /* 0x008fe200000018ff */
[----:B------:R-:W-:-:S02]  /*15af0*/  FSEL R89, R190, -INF , !P6 ;  /* 0xff800000be597808 */ /* 0x000fc40007000000 */
[----:B------:R-:W-:Y:S02]  /*15b00*/  FSEL R96, R193, -INF , !P6 ;  /* 0xff800000c1607808 */ /* 0x000fe40007000000 */
[----:B------:R-:W-:Y:S02]  /*15b10*/  ISETP.GE.AND P6, PT, R23, R92, PT ;  /* 0x0000005c1700720c */ /* 0x000fe40003fc6270 */
[----:B------:R-:W-:Y:S01]  /*15b20*/  FSEL R91, R140, -INF , !P0 ;  /* 0xff8000008c5b7808 */ /* 0x000fe20004000000 */
[----:B-1----:R-:W-:Y:S01]  /*15b30*/  HMMA.16816.F32 R48, R12, R68, R28 ;  /* 0x000000440c30723c */ /* 0x002fe2000000181c */
[----:B------:R-:W-:Y:S01]  /*15b40*/  FSEL R100, R139, -INF , !P1 ;  /* 0xff8000008b647808 */ /* 0x000fe20004800000 */
[----:B------:R-:W-:Y:S01]  /*15b50*/  MUFU.TANH R140, R24 ;  /* 0x00000018008c7308 */ /* 0x000fe20000002400 */
[----:B------:R-:W-:Y:S01]  /*15b60*/  FSEL R101, R127, -INF , !P3 ;  /* 0xff8000007f657808 */ /* 0x000fe20005800000 */
[----:B------:R-:W-:Y:S01]  /*15b70*/  FMUL.FTZ R28, R27, R0 ;  /* 0x000000001b1c7220 */ /* 0x000fe20000410000 */
[----:B------:R-:W-:-:S02]  /*15b80*/  LOP3.LUT R23, R2, 0x30, RZ, 0xfc, !PT ;  /* 0x0000003002177812 */ /* 0x000fc400078efcff */
[----:B------:R-:W-:-:S03]  /*15b90*/  FSEL R97, R192, -INF , !P0 ;  /* 0xff800000c0617808 */ /* 0x000fc60004000000 */
[----:B------:R-:W-:Y:S01]  /*15ba0*/  MUFU.TANH R139, R25 ;  /* 0x00000019008b7308 */ /* 0x000fe20000002400 */
[----:B------:R-:W-:Y:S02]  /*15bb0*/  ISETP.GE.AND P0, PT, R23, R92, PT ;  /* 0x0000005c1700720c */ /* 0x000fe40003f06270 */
[----:B------:R-:W-:-:S05]  /*15bc0*/  LOP3.LUT R23, R2, 0x31, RZ, 0xfc, !PT ;  /* 0x0000003102177812 */ /* 0x000fca00078efcff */
[----:B------:R1:W3:Y:S01]  /*15bd0*/  MUFU.TANH R127, R26 ;  /* 0x0000001a007f7308 */ /* 0x0002e20000002400 */
[----:B------:R-:W-:Y:S01]  /*15be0*/  FSEL R99, R191, -INF , !P1 ;  /* 0xff800000bf637808 */ /* 0x000fe20004800000 */
[----:B------:R-:W-:Y:S01]  /*15bf0*/  HMMA.16816.F32 R56, R12, R62, R32 ;  /* 0x0000003e0c38723c */ /* 0x000fe20000001820 */
[----:B------:R-:W-:Y:S01]  /*15c00*/  ISETP.GE.AND P1, PT, R23, R92, PT ;  /* 0x0000005c1700720c */ /* 0x000fe20003f26270 */
[----:B------:R-:W2:Y:S01]  /*15c10*/  LDSM.16.M88.4 R60, [R3+0x9000] ;  /* 0x00900000033c783b */ /* 0x000ea20000000200 */
[----:B------:R-:W-:-:S05]  /*15c20*/  LOP3.LUT R23, R2, 0x38, RZ, 0xfc, !PT ;  /* 0x0000003802177812 */ /* 0x000fca00078efcff */
[----:B-1----:R-:W-:Y:S01]  /*15c30*/  HMMA.16816.F32 R24, R8, R42, R80 ;  /* 0x0000002a0818723c */ /* 0x002fe20000001850 */
[----:B------:R-:W-:Y:S01]  /*15c40*/  FSEL R104, R189, -INF , !P3 ;  /* 0xff800000bd687808 */ /* 0x000fe20005800000 */
[----:B------:R-:W1:Y:S01]  /*15c50*/  LDSM.16.M88.4 R40, [R21+0x8800] ;  /* 0x008800001528783b */ /* 0x000e620000000200 */
[----:B------:R-:W-:Y:S02]  /*15c60*/  ISETP.GE.AND P3, PT, R23, R92, PT ;  /* 0x0000005c1700720c */ /* 0x000fe40003f66270 */
[----:B------:R-:W-:-:S03]  /*15c70*/  LOP3.LUT R23, R2, 0x39, RZ, 0xfc, !PT ;  /* 0x0000003902177812 */ /* 0x000fc600078efcff */
[----:B------:R-:W-:Y:S01]  /*15c80*/  HMMA.16816.F32 R32, R4, R52, R36 ;  /* 0x000000340420723c */ /* 0x000fe20000001824 */
[----:B------:R-:W-:Y:S02]  /*15c90*/  FSEL R103, R124, -INF , !P4 ;  /* 0xff8000007c677808 */ /* 0x000fe40006000000 */
[----:B------:R-:W-:Y:S02]  /*15ca0*/  FSEL R106, R188, -INF , !P4 ;  /* 0xff800000bc6a7808 */ /* 0x000fe40006000000 */
[----:B------:R-:W-:Y:S02]  /*15cb0*/  ISETP.GE.AND P4, PT, R23, R92, PT ;  /* 0x0000005c1700720c */ /* 0x000fe40003f86270 */
[----:B------:R-:W-:Y:S02]  /*15cc0*/  LOP3.LUT R23, R2, 0x40, RZ, 0xfc, !PT ;  /* 0x0000004002177812 */ /* 0x000fe400078efcff */
[----:B------:R-:W-:-:S03]  /*15cd0*/  FSEL R102, R107, -INF , !P5 ;  /* 0xff8000006b667808 */ /* 0x000fc60006800000 */
[----:B------:R-:W-:Y:S01]  /*15ce0*/  HMMA.16816.F32 R24, R4, R54, R24 ;  /* 0x000000360418723c */ /* 0x000fe20000001818 */
[----:B------:R-:W-:Y:S02]  /*15cf0*/  FSEL R107, R187, -INF , !P5 ;  /* 0xff800000bb6b7808 */ /* 0x000fe40006800000 */
[----:B------:R-:W-:Y:S02]  /*15d00*/  P2R R202, PR, RZ, 0x4 ;  /* 0x00000004ffca7803 */ /* 0x000fe40000000000 */
[----:B------:R-:W-:Y:S02]  /*15d10*/  FSEL R80, R116, -INF , !P0 ;  /* 0xff80000074507808 */ /* 0x000fe40004000000 */
[----:B------:R-:W-:Y:S01]  /*15d20*/  FMUL.FTZ R32, R32, R0 ;  /* 0x0000000020207220 */ /* 0x000fe20000410000 */
[----:B------:R-:W-:Y:S01]  /*15d30*/  ISETP.GE.AND P5, PT, R23, R92, PT ;  /* 0x0000005c1700720c */ /* 0x000fe20003fa6270 */
[-C--:B------:R-:W-:Y:S01]  /*15d40*/  FMUL.FTZ R33, R33, R0.reuse ;  /* 0x0000000021217220 */ /* 0x080fe20000410000 */
[----:B------:R-:W-:Y:S01]  /*15d50*/  LOP3.LUT R23, R2, 0x41, RZ, 0xfc, !PT ;  /* 0x0000004102177812 */ /* 0x000fe200078efcff */
[-C--:B------:R-:W-:Y:S01]  /*15d60*/  FMUL.FTZ R34, R34, R0.reuse ;  /* 0x0000000022227220 */ /* 0x080fe20000410000 */
[----:B------:R-:W-:Y:S01]  /*15d70*/  FSEL R110, R118, -INF , !P0 ;  /* 0xff800000766e7808 */ /* 0x000fe20004000000 */
[----:B------:R-:W-:Y:S01]  /*15d80*/  FMUL.FTZ R35, R35, R0 ;  /* 0x0000000023237220 */ /* 0x000fe20000410000 */
[----:B------:R-:W-:Y:S01]  /*15d90*/  ISETP.GE.AND P2, PT, R23, R92, PT ;  /* 0x0000005c1700720c */ /* 0x000fe20003f46270 */
[----:B------:R4:W3:Y:S01]  /*15da0*/  MUFU.TANH R124, R28 ;  /* 0x0000001c007c7308 */ /* 0x0008e20000002400 */
[----:B------:R-:W-:-:S02]  /*15db0*/  LOP3.LUT R23, R2, 0x48, RZ, 0xfc, !PT ;  /* 0x0000004802177812 */ /* 0x000fc400078efcff */
[----:B------:R-:W-:Y:S02]  /*15dc0*/  FSEL R109, R185, -INF , !P1 ;  /* 0xff800000b96d7808 */ /* 0x000fe40004800000 */
[----:B------:R-:W-:Y:S01]  /*15dd0*/  FSEL R81, R111, -INF , !P3 ;  /* 0xff8000006f517808 */ /* 0x000fe20005800000 */
[----:B------:R-:W-:Y:S01]  /*15de0*/  HMMA.16816.F32 R36, R8, R46, R56 ;  /* 0x0000002e0824723c */ /* 0x000fe20000001838 */
[----:B------:R-:W-:Y:S01]  /*15df0*/  ISETP.GE.AND P0, PT, R23, R92, PT ;  /* 0x0000005c1700720c */ /* 0x000fe20003f06270 */
[----:B------:R-:W-:Y:S01]  /*15e00*/  LDSM.16.M88.4 R52, [R22+0x9800] ;  /* 0x009800001634783b */ /* 0x000fe20000000200 */
[----:B------:R-:W-:Y:S01]  /*15e10*/  LOP3.LUT R23, R2, 0x49, RZ, 0xfc, !PT ;  /* 0x0000004902177812 */ /* 0x000fe200078efcff */
[----:B------:R-:W-:Y:S01]  /*15e20*/  MUFU.TANH R118, R32 ;  /* 0x0000002000767308 */ /* 0x000fe20000002400 */
[----:B------:R-:W-:-:S03]  /*15e30*/  FSEL R111, R184, -INF , !P3 ;  /* 0xff800000b86f7808 */ /* 0x000fc60005800000 */
[----:B----4-:R-:W-:Y:S01]  /*15e40*/  HMMA.16816.F32 R28, R8, R44, R76 ;  /* 0x0000002c081c723c */ /* 0x010fe2000000184c */
[----:B------:R-:W-:-:S03]  /*15e50*/  FSEL R79, R182, -INF , !P1 ;  /* 0xff800000b64f7808 */ /* 0x000fc60004800000 */
[----:B------:R-:W-:Y:S01]  /*15e60*/  MUFU.TANH R116, R33 ;  /* 0x0000002100747308 */ /* 0x000fe20000002400 */
[----:B------:R-:W-:Y:S02]  /*15e70*/  ISETP.GE.AND P1, PT, R23, R92, PT ;  /* 0x0000005c1700720c */ /* 0x000fe40003f26270 */
[----:B------:R-:W-:-:S05]  /*15e80*/  LOP3.LUT R23, R2, 0x50, RZ, 0xfc, !PT ;  /* 0x0000005002177812 */ /* 0x000fca00078efcff */
[----:B------:R-:W-:Y:S01]  /*15e90*/  MUFU.TANH R82, R34 ;  /* 0x0000002200527308 */ /* 0x000fe20000002400 */
[----:B------:R-:W-:-:S07]  /*15ea0*/  ISETP.GE.AND P3, PT, R23, R92, PT ;  /* 0x0000005c1700720c */ /* 0x000fce0003f66270 */
[----:B------:R4:W3:Y:S01]  /*15eb0*/  MUFU.TANH R78, R35 ;  /* 0x00000023004e7308 */ /* 0x0008e20000002400 */
[----:B------:R-:W-:Y:S02]  /*15ec0*/  LOP3.LUT R23, R2, 0x51, RZ, 0xfc, !PT ;  /* 0x0000005102177812 */ /* 0x000fe400078efcff */
[----:B------:R-:W-:Y:S02]  /*15ed0*/  FSEL R112, R112, -INF , !P4 ;  /* 0xff80000070707808 */ /* 0x000fe40006000000 */
[----:B------:R-:W-:Y:S02]  /*15ee0*/  FSEL R83, R183, -INF , !P4 ;  /* 0xff800000b7537808 */ /* 0x000fe40006000000 */
[----:B------:R-:W-:Y:S01]  /*15ef0*/  FSEL R123, R123, -INF , !P3 ;  /* 0xff8000007b7b7808 */ /* 0x000fe20005800000 */
[----:B----4-:R4:W5:Y:S01]  /*15f00*/  LDSM.16.M88.4 R32, [R20+UR8+0x9800] ;  /* 0x009800081420783b */ /* 0x0109620008000200 */
[----:B------:R-:W-:Y:S01]  /*15f10*/  FSEL R130, R130, -INF , !P3 ;  /* 0xff80000082827808 */ /* 0x000fe20005800000 */
[----:B--2---:R-:W-:Y:S01]  /*15f20*/  HMMA.16816.F32 R44, R8, R60, R48 ;  /* 0x0000003c082c723c */ /* 0x004fe20000001830 */
[----:B------:R-:W-:Y:S01]  /*15f30*/  ISETP.GE.AND P4, PT, R23, R92, PT ;  /* 0x0000005c1700720c */ /* 0x000fe20003f86270 */
[----:B------:R-:W2:Y:S01]  /*15f40*/  LDSM.16.M88.4 R48, [R21+0x9000] ;  /* 0x009000001530783b */ /* 0x000ea20000000200 */
[----:B------:R-:W-:-:S02]  /*15f50*/  LOP3.LUT R23, R2, 0x58, RZ, 0xfc, !PT ;  /* 0x0000005802177812 */ /* 0x000fc400078efcff */
[----:B------:R-:W-:Y:S02]  /*15f60*/  FSEL R108, R105, -INF , !P6 ;  /* 0xff800000696c7808 */ /* 0x000fe40007000000 */
[----:B------:R-:W-:Y:S01]  /*15f70*/  FSEL R105, R186, -INF , !P6 ;  /* 0xff800000ba697808 */ /* 0x000fe20007000000 */
[----:B----4-:R-:W-:-:S04]  /*15f80*/  FMUL.FTZ R20, R25, R0 ;  /* 0x0000000019147220 */ /* 0x010fc80000410000 */
[----:B------:R4:W-:Y:S01]  /*15f90*/  MUFU.TANH R76, R20 ;  /* 0x00000014004c7308 */ /* 0x0009e20000002400 */
[----:B------:R-:W-:Y:S02]  /*15fa0*/  FSEL R113, R113, -INF , !P5 ;  /* 0xff80000071717808 */ /* 0x000fe40006800000 */
[----:B------:R-:W-:Y:S02]  /*15fb0*/  FSEL R120, R120, -INF , !P5 ;  /* 0xff80000078787808 */ /* 0x000fe40006800000 */
[----:B------:R-:W-:Y:S02]  /*15fc0*/  ISETP.GE.AND P6, PT, R23, R92, PT ;  /* 0x0000005c1700720c */ /* 0x000fe40003fc6270 */
[C---:B------:R-:W-:Y:S02]  /*15fd0*/  LOP3.LUT R23, R2.reuse, 0x59, RZ, 0xfc, !PT ;  /* 0x0000005902177812 */ /* 0x040fe400078efcff */
[----:B----4-:R-:W-:-:S04]  /*15fe0*/  LOP3.LUT R20, R2, 0x68, RZ, 0xfc, !PT ;  /* 0x0000006802147812 */ /* 0x010fc800078efcff */
[----:B------:R-:W-:Y:S02]  /*15ff0*/  ISETP.GE.AND P3, PT, R20, R92, PT ;  /* 0x0000005c1400720c */ /* 0x000fe40003f66270 */
[----:B------:R-:W-:-:S04]  /*16000*/  LOP3.LUT R20, R2, 0x69, RZ, 0xfc, !PT ;  /* 0x0000006902147812 */ /* 0x000fc800078efcff */
[----:B------:R-:W-:Y:S02]  /*16010*/  ISETP.GE.AND P5, PT, R20, R92, PT ;  /* 0x0000005c1400720c */ /* 0x000fe40003fa6270 */
[----:B------:R-:W-:Y:S02]  /*16020*/  LOP3.LUT R20, R2, 0x70, RZ, 0xfc, !PT ;  /* 0x0000007002147812 */ /* 0x000fe400078efcff */
[----:B------:R-:W-:Y:S02]  /*16030*/  FSEL R114, R114, -INF , !P2 ;  /* 0xff80000072727808 */ /* 0x000fe40005000000 */
[----:B------:R-:W-:Y:S02]  /*16040*/  FSEL R119, R119, -INF , !P2 ;  /* 0xff80000077777808 */ /* 0x000fe40005000000 */
[----:B------:R-:W-:Y:S02]  /*16050*/  FSEL R126, R126, -INF , !P6 ;  /* 0xff8000007e7e7808 */ /* 0x000fe40007000000 */
[----:B------:R-:W-:-:S02]  /*16060*/  FSEL R131, R131, -INF , !P6 ;  /* 0xff80000083837808 */ /* 0x000fc40007000000 */
[-C--:B------:R-:W-:Y:S02]  /*16070*/  ISETP.GE.AND P2, PT, R23, R92.reuse, PT ;  /* 0x0000005c1700720c */ /* 0x080fe40003f46270 */
        /* <DEDUP_REMOVED lines=9> */
[C---:B------:R-:W-:Y:S02]  /*16110*/  LOP3.LUT R23, R2.reuse, 0x61, RZ, 0xfc, !PT ;  /* 0x0000006102177812 */ /* 0x040fe400078efcff */
[----:B------:R-:W-:Y:S01]  /*16120*/  LOP3.LUT R20, R2, 0x78, RZ, 0xfc, !PT ;  /* 0x0000007802147812 */ /* 0x000fe200078efcff */
[----:B-1----:R-:W-:Y:S01]  /*16130*/  HMMA.16816.F32 R28, R4, R40, R28 ;  /* 0x00000028041c723c */ /* 0x002fe2000000181c */
[----:B------:R-:W-:-:S02]  /*16140*/  FSEL R121, R121, -INF , !P1 ;  /* 0xff80000079797808 */ /* 0x000fc40004800000 */
[----:B------:R-:W-:Y:S02]  /*16150*/  FSEL R117, R117, -INF , !P1 ;  /* 0xff80000075757808 */ /* 0x000fe40004800000 */
        /* <DEDUP_REMOVED lines=11> */
[----:B------:R-:W-:Y:S01]  /*16210*/  ISETP.GE.AND P4, PT, R20, R92, PT ;  /* 0x0000005c1400720c */ /* 0x000fe20003f86270 */
[----:B------:R-:W-:Y:S01]  /*16220*/  HMMA.16816.F32 R36, R4, R42, R36 ;  /* 0x0000002a0424723c */ /* 0x000fe20000001824 */
[----:B------:R-:W-:Y:S01]  /*16230*/  LOP3.LUT R20, R2, 0x81, RZ, 0xfc, !PT ;  /* 0x0000008102147812 */ /* 0x000fe200078efcff */
[-C--:B------:R-:W-:Y:S01]  /*16240*/  FMUL.FTZ R24, R24, R0.reuse ;  /* 0x0000000018187220 */ /* 0x080fe20000410000 */
[-C--:B------:R-:W-:Y:S01]  /*16250*/  FMUL.FTZ R27, R27, R0.reuse ;  /* 0x000000001b1b7220 */ /* 0x080fe20000410000 */
[----:B------:R-:W-:Y:S02]  /*16260*/  FSEL R145, R145, -INF , !P5 ;  /* 0xff80000091917808 */ /* 0x000fe40006800000 */
[----:B------:R-:W-:Y:S01]  /*16270*/  FSEL R142, R142, -INF , !P5 ;  /* 0xff8000008e8e7808 */ /* 0x000fe20006800000 */
[----:B------:R-:W-:Y:S01]  /*16280*/  FMUL.FTZ R23, R26, R0 ;  /* 0x000000001a177220 */ /* 0x000fe20000410000 */
[----:B------:R-:W-:Y:S01]  /*16290*/  ISETP.GE.AND P5, PT, R20, R92, PT ;  /* 0x0000005c1400720c */ /* 0x000fe20003fa6270 */
[-C--:B------:R-:W-:Y:S01]  /*162a0*/  FMUL.FTZ R28, R28, R0.reuse ;  /* 0x000000001c1c7220 */ /* 0x080fe20000410000 */
[----:B------:R-:W-:Y:S01]  /*162b0*/  LOP3.LUT R20, R2, 0x89, RZ, 0xfc, !PT ;  /* 0x0000008902147812 */ /* 0x000fe200078efcff */
[-C--:B------:R-:W-:Y:S01]  /*162c0*/  FMUL.FTZ R29, R29, R0.reuse ;  /* 0x000000001d1d7220 */ /* 0x080fe20000410000 */
[----:B------:R-:W-:Y:S01]  /*162d0*/  FMUL.FTZ R30, R30, R0 ;  /* 0x000000001e1e7220 */ /* 0x000fe20000410000 */
[----:B------:R-:W-:Y:S01]  /*162e0*/  MUFU.TANH R77, R24 ;  /* 0x00000018004d7308 */ /* 0x000fe20000002400 */
[----:B------:R-:W-:-:S02]  /*162f0*/  FSEL R146, R146, -INF , !P2 ;  /* 0xff80000092927808 */ /* 0x000fc40005000000 */
[----:B------:R-:W-:Y:S02]  /*16300*/  FSEL R150, R150, -INF , !P2 ;  /* 0xff80000096967808 */ /* 0x000fe40005000000 */
[----:B------:R-:W-:-:S03]  /*16310*/  ISETP.GE.AND P2, PT, R20, R92, PT ;  /* 0x0000005c1400720c */ /* 0x000fc60003f46270 */
[----:B------:R1:W-:Y:S01]  /*16320*/  MUFU.TANH R69, R27 ;  /* 0x0000001b00457308 */ /* 0x0003e20000002400 */
[----:B------:R-:W-:Y:S02]  /*16330*/  LOP3.LUT R20, R2, 0x90, RZ, 0xfc, !PT ;  /* 0x0000009002147812 */ /* 0x000fe400078efcff */
[----:B------:R-:W-:-:S05]  /*16340*/  FSEL R147, R147, -INF , !P0 ;  /* 0xff80000093937808 */ /* 0x000fca0004000000 */
[----:B------:R4:W3:Y:S01]  /*16350*/  MUFU.TANH R74, R23 ;  /* 0x00000017004a7308 */ /* 0x0008e20000002400 */
[----:B------:R-:W-:Y:S02]  /*16360*/  FSEL R153, R153, -INF , !P0 ;  /* 0xff80000099997808 */ /* 0x000fe40004000000 */
[----:B------:R-:W-:Y:S01]  /*16370*/  ISETP.GE.AND P0, PT, R20, R92, PT ;  /* 0x0000005c1400720c */ /* 0x000fe20003f06270 */
[----:B-1----:R-:W-:Y:S04]  /*16380*/  HMMA.16816.F32 R24, R16, R66, RZ ;  /* 0x000000421018723c */ /* 0x002fe800000018ff */
[----:B------:R-:W-:Y:S01]  /*16390*/  MUFU.TANH R68, R28 ;  /* 0x0000001c00447308 */ /* 0x000fe20000002400 */
[----:B------:R-:W-:Y:S01]  /*163a0*/  LOP3.LUT R20, R2, 0x91, RZ, 0xfc, !PT ;  /* 0x0000009102147812 */ /* 0x000fe200078efcff */
[----:B----4-:R-:W-:-:S06]  /*163b0*/  FMUL.FTZ R23, R31, R0 ;  /* 0x000000001f177220 */ /* 0x010fcc0000410000 */
[----:B------:R-:W-:Y:S01]  /*163c0*/  MUFU.TANH R65, R29 ;  /* 0x0000001d00417308 */ /* 0x000fe20000002400 */
[----:B------:R-:W-:-:S07]  /*163d0*/  FSEL R154, R154, -INF , !P4 ;  /* 0xff8000009a9a7808 */ /* 0x000fce0006000000 */
[----:B------:R2:W1:Y:S01]  /*163e0*/  MUFU.TANH R64, R30 ;  /* 0x0000001e00407308 */ /* 0x0004620000002400 */
[----:B------:R-:W-:Y:S01]  /*163f0*/  FSEL R159, R159, -INF , !P4 ;  /* 0xff8000009f9f7808 */ /* 0x000fe20006000000 */
[----:B-----5:R-:W-:Y:S01]  /*16400*/  HMMA.16816.F32 R40, R16, R32, RZ ;  /* 0x000000201028723c */ /* 0x020fe200000018ff */
[----:B------:R-:W-:Y:S02]  /*16410*/  FSEL R137, R137, -INF , !P3 ;  /* 0xff80000089897808 */ /* 0x000fe40005800000 */
[----:B------:R-:W-:Y:S02]  /*16420*/  FSEL R143, R143, -INF , !P3 ;  /* 0xff8000008f8f7808 */ /* 0x000fe40005800000 */
[----:B------:R-:W-:-:S03]  /*16430*/  ISETP.GE.AND P3, PT, R20, R92, PT ;  /* 0x0000005c1400720c */ /* 0x000fc60003f66270 */
[----:B------:R-:W-:Y:S01]  /*16440*/  HMMA.16816.F32 R56, R16, R34, RZ ;  /* 0x000000221038723c */ /* 0x000fe200000018ff */
[----:B------:R-:W-:-:S07]  /*16450*/  LOP3.LUT R16, R2, 0x88, RZ, 0xfc, !PT ;  /* 0x0000008802107812 */ /* 0x000fce00078efcff */
[----:B--2---:R-:W-:Y:S01]  /*16460*/  HMMA.16816.F32 R28, R4, R48, R44 ;  /* 0x00000030041c723c */ /* 0x004fe2000000182c */
[----:B------:R2:W4:Y:S01]  /*16470*/  LDSM.16.M88.4 R44, [R3+0x9800] ;  /* 0x00980000032c783b */ /* 0x0005220000000200 */
[-C--:B------:R-:W-:Y:S01]  /*16480*/  FMUL.FTZ R20, R39, R0.reuse ;  /* 0x0000000027147220 */ /* 0x080fe20000410000 */
[----:B------:R-:W-:Y:S02]  /*16490*/  FSEL R144, R144, -INF , !P6 ;  /* 0xff80000090907808 */ /* 0x000fe40007000000 */
[----:B------:R-:W-:Y:S02]  /*164a0*/  FSEL R151, R151, -INF , !P6 ;  /* 0xff80000097977808 */ /* 0x000fe40007000000 */
[----:B------:R-:W-:Y:S02]  /*164b0*/  FSEL R152, R152, -INF , !P1 ;  /* 0xff80000098987808 */ /* 0x000fe40004800000 */
[----:B------:R-:W-:Y:S01]  /*164c0*/  FSEL R149, R149, -INF , !P1 ;  /* 0xff80000095957808 */ /* 0x000fe20004800000 */
[----:B------:R-:W-:Y:S01]  /*164d0*/  FMUL.FTZ R22, R36, R0 ;  /* 0x0000000024167220 */ /* 0x000fe20000410000 */
[----:B------:R-:W-:Y:S01]  /*164e0*/  FSEL R39, R157, -INF , !P5 ;  /* 0xff8000009d277808 */ /* 0x000fe20006800000 */
[----:B------:R5:W1:Y:S01]  /*164f0*/  LDSM.16.M88.4 R32, [R21+0x9800] ;  /* 0x009800001520783b */ /* 0x000a620000000200 */
[----:B------:R-:W-:-:S02]  /*16500*/  FSEL R158, R158, -INF , !P5 ;  /* 0xff8000009e9e7808 */ /* 0x000fc40006800000 */
[-C--:B------:R-:W-:Y:S02]  /*16510*/  ISETP.GE.AND P6, PT, R16, R92.reuse, PT ;  /* 0x0000005c1000720c */ /* 0x080fe40003fc6270 */
[----:B--2---:R-:W-:Y:S02]  /*16520*/  LOP3.LUT R3, R2, 0x98, RZ, 0xfc, !PT ;  /* 0x0000009802037812 */ /* 0x004fe400078efcff */
[----:B------:R-:W-:Y:S02]  /*16530*/  FSEL R160, R160, -INF , !P2 ;  /* 0xff800000a0a07808 */ /* 0x000fe40005000000 */
[----:B------:R-:W-:Y:S02]  /*16540*/  FSEL R162, R162, -INF , !P0 ;  /* 0xff800000a2a27808 */ /* 0x000fe40004000000 */
[----:B------:R-:W-:Y:S01]  /*16550*/  FSEL R167, R167, -INF , !P0 ;  /* 0xff800000a7a77808 */ /* 0x000fe20004000000 */
[----:B------:R2:W-:Y:S01]  /*16560*/  MUFU.TANH R60, R22 ;  /* 0x00000016003c7308 */ /* 0x0005e20000002400 */
[----:B------:R-:W-:-:S02]  /*16570*/  ISETP.GE.AND P4, PT, R3, R92, PT ;  /* 0x0000005c0300720c */ /* 0x000fc40003f86270 */
[----:B------:R-:W-:Y:S02]  /*16580*/  FSEL R165, R165, -INF , !P3 ;  /* 0xff800000a5a57808 */ /* 0x000fe40005800000 */
[----:B------:R-:W-:-:S03]  /*16590*/  FSEL R170, R170, -INF , !P3 ;  /* 0xff800000aaaa7808 */ /* 0x000fc60005800000 */
[----:B------:R-:W1:Y:S01]  /*165a0*/  MUFU.TANH R61, R23 ;  /* 0x00000017003d7308 */ /* 0x000e620000002400 */
[----:B------:R-:W-:Y:S01]  /*165b0*/  LOP3.LUT R3, R2, 0x99, RZ, 0xfc, !PT ;  /* 0x0000009902037812 */ /* 0x000fe200078efcff */
[----:B------:R-:W-:Y:S01]  /*165c0*/  FMUL.FTZ R29, R29, R0 ;  /* 0x000000001d1d7220 */ /* 0x000fe20000410000 */
[----:B------:R-:W-:Y:S01]  /*165d0*/  FSEL R157, R180, -INF , !P2 ;  /* 0xff800000b49d7808 */ /* 0x000fe20005000000 */
[----:B------:R1:W-:Y:S01]  /*165e0*/  STL [R1+0x8], R73 ;  /* 0x0000084901007387 */ /* 0x0003e20000100800 */
[----:B------:R-:W-:Y:S01]  /*165f0*/  ISETP.GE.AND P5, PT, R3, R92, PT ;  /* 0x0000005c0300720c */ /* 0x000fe20003fa6270 */
[----:B------:R-:W-:-:S04]  /*16600*/  DEPBAR.LE SB0, 0x0 ;  /* 0x000080000000791a */ /* 0x000fc80000000000 */
[C---:B------:R-:W-:Y:S02]  /*16610*/  LOP3.LUT R3, R2.reuse, 0xa0, RZ, 0xfc, !PT ;  /* 0x000000a002037812 */ /* 0x040fe400078efcff */
[----:B------:R-:W-:Y:S02]  /*16620*/  FSEL R155, R155, -INF , !P6 ;  /* 0xff8000009b9b7808 */ /* 0x000fe40007000000 */
[----:B------:R-:W-:Y:S01]  /*16630*/  FSEL R161, R161, -INF , !P6 ;  /* 0xff800000a1a17808 */ /* 0x000fe20007000000 */
[----:B------:R-:W-:Y:S01]  /*16640*/  HMMA.16816.F32 R16, R12, R70, R24 ;  /* 0x000000460c10723c */ /* 0x000fe20000001818 */
[----:B------:R-:W-:Y:S02]  /*16650*/  ISETP.GE.AND P6, PT, R3, R92, PT ;  /* 0x0000005c0300720c */ /* 0x000fe40003fc6270 */
[----:B------:R-:W-:-:S04]  /*16660*/  LOP3.LUT R3, R2, 0xa1, RZ, 0xfc, !PT ;  /* 0x000000a102037812 */ /* 0x000fc800078efcff */
[----:B------:R-:W-:Y:S02]  /*16670*/  ISETP.GE.AND P2, PT, R3, R92, PT ;  /* 0x0000005c0300720c */ /* 0x000fe40003f46270 */
[----:B------:R-:W-:-:S04]  /*16680*/  LOP3.LUT R3, R2, 0xa8, RZ, 0xfc, !PT ;  /* 0x000000a802037812 */ /* 0x000fc800078efcff */
[----:B------:R-:W-:Y:S02]  /*16690*/  ISETP.GE.AND P1, PT, R3, R92, PT ;  /* 0x0000005c0300720c */ /* 0x000fe40003f26270 */
[----:B------:R-:W-:-:S04]  /*166a0*/  LOP3.LUT R3, R2, 0xa9, RZ, 0xfc, !PT ;  /* 0x000000a902037812 */ /* 0x000fc800078efcff */
[-C--:B------:R-:W-:Y:S02]  /*166b0*/  ISETP.GE.AND P0, PT, R3, R92.reuse, PT ;  /* 0x0000005c0300720c */ /* 0x080fe40003f06270 */
[C---:B------:R-:W-:Y:S02]  /*166c0*/  LOP3.LUT R3, R2.reuse, 0xb0, RZ, 0xfc, !PT ;  /* 0x000000b002037812 */ /* 0x040fe400078efcff */
[----:B------:R-:W-:Y:S02]  /*166d0*/  FSEL R163, R163, -INF , !P4 ;  /* 0xff800000a3a37808 */ /* 0x000fe40006000000 */
[----:B------:R-:W-:Y:S01]  /*166e0*/  FSEL R169, R169, -INF , !P4 ;  /* 0xff800000a9a97808 */ /* 0x000fe20006000000 */
[----:B------:R-:W-:Y:S01]  /*166f0*/  HMMA.16816.F32 R16, R8, R62, R16 ;  /* 0x0000003e0810723c */ /* 0x000fe20000001810 */
[----:B------:R-:W-:Y:S02]  /*16700*/  ISETP.GE.AND P4, PT, R3, R92, PT ;  /* 0x0000005c0300720c */ /* 0x000fe40003f86270 */
[----:B------:R-:W-:-:S02]  /*16710*/  LOP3.LUT R3, R2, 0xb1, RZ, 0xfc, !PT ;  /* 0x000000b102037812 */ /* 0x000fc400078efcff */
[----:B------:R-:W-:Y:S02]  /*16720*/  FSEL R174, R174, -INF , !P5 ;  /* 0xff800000aeae7808 */ /* 0x000fe40006800000 */
[----:B------:R-:W-:Y:S02]  /*16730*/  FSEL R168, R168, -INF , !P5 ;  /* 0xff800000a8a87808 */ /* 0x000fe40006800000 */
[----:B------:R-:W-:Y:S01]  /*16740*/  ISETP.GE.AND P5, PT, R3, R92, PT ;  /* 0x0000005c0300720c */ /* 0x000fe20003fa6270 */
[C---:B------:R-:W-:Y:S01]  /*16750*/  HMMA.16816.F32 R24, R12.reuse, R52, R40 ;  /* 0x000000340c18723c */ /* 0x040fe20000001828 */
[----:B------:R-:W-:Y:S02]  /*16760*/  LOP3.LUT R3, R2, 0xb8, RZ, 0xfc, !PT ;  /* 0x000000b802037812 */ /* 0x000fe400078efcff */
[----:B------:R-:W-:Y:S02]  /*16770*/  FSEL R172, R172, -INF , !P6 ;  /* 0xff800000acac7808 */ /* 0x000fe40007000000 */
[----:B------:R-:W-:Y:S01]  /*16780*/  FSEL R176, R176, -INF , !P6 ;  /* 0xff800000b0b07808 */ /* 0x000fe20007000000 */
[----:B--2---:R-:W-:Y:S01]  /*16790*/  FMUL.FTZ R22, R37, R0 ;  /* 0x0000000025167220 */ /* 0x004fe20000410000 */
[----:B------:R-:W-:Y:S01]  /*167a0*/  ISETP.GE.AND P6, PT, R3, R92, PT ;  /* 0x0000005c0300720c */ /* 0x000fe20003fc6270 */
[----:B------:R-:W-:Y:S01]  /*167b0*/  HMMA.16816.F32 R12, R12, R54, R56 ;  /* 0x000000360c0c723c */ /* 0x000fe20000001838 */
[----:B------:R-:W-:Y:S01]  /*167c0*/  LOP3.LUT R3, R2, 0xb9, RZ, 0xfc, !PT ;  /* 0x000000b902037812 */ /* 0x000fe200078efcff */
[----:B------:R2:W-:Y:S01]  /*167d0*/  MUFU.TANH R48, R22 ;  /* 0x0000001600307308 */ /* 0x0005e20000002400 */
[----:B------:R-:W-:-:S02]  /*167e0*/  FSEL R175, R175, -INF , !P2 ;  /* 0xff800000afaf7808 */ /* 0x000fc40005000000 */
[----:B------:R-:W-:Y:S02]  /*167f0*/  FSEL R178, R178, -INF , !P2 ;  /* 0xff800000b2b27808 */ /* 0x000fe40005000000 */
[-C--:B------:R-:W-:Y:S02]  /*16800*/  ISETP.GE.AND P2, PT, R3, R92.reuse, PT ;  /* 0x0000005c0300720c */ /* 0x080fe40003f46270 */
[----:B------:R-:W-:Y:S01]  /*16810*/  LOP3.LUT R3, R2, 0xc0, RZ, 0xfc, !PT ;  /* 0x000000c002037812 */ /* 0x000fe200078efcff */
[----:B------:R3:W-:Y:S03]  /*16820*/  MUFU.TANH R37, R20 ;  /* 0x0000001400257308 */ /* 0x0007e60000002400 */
[----:B------:R-:W-:Y:S01]  /*16830*/  ISETP.GE.AND P3, PT, R3, R92, PT ;  /* 0x0000005c0300720c */ /* 0x000fe20003f66270 */
[----:B--2---:R-:W-:Y:S01]  /*16840*/  FMUL.FTZ R22, R38, R0 ;  /* 0x0000000026167220 */ /* 0x004fe20000410000 */
[----:B------:R-:W-:-:S03]  /*16850*/  LOP3.LUT R3, R2, 0xc1, RZ, 0xfc, !PT ;  /* 0x000000c102037812 */ /* 0x000fc600078efcff */
[----:B------:R-:W-:Y:S01]  /*16860*/  MUFU.TANH R38, R22 ;  /* 0x0000001600267308 */ /* 0x000fe20000002400 */
[----:B---3--:R-:W-:-:S07]  /*16870*/  FMUL.FTZ R20, R28, R0 ;  /* 0x000000001c147220 */ /* 0x008fce0000410000 */
[----:B------:R5:W-:Y:S01]  /*16880*/  MUFU.TANH R36, R20 ;  /* 0x0000001400247308 */ /* 0x000be20000002400 */
[----:B------:R-:W-:Y:S02]  /*16890*/  FSEL R171, R171, -INF , !P1 ;  /* 0xff800000abab7808 */ /* 0x000fe40004800000 */
[----:B------:R-:W-:Y:S02]  /*168a0*/  FSEL R177, R177, -INF , !P1 ;  /* 0xff800000b1b17808 */ /* 0x000fe40004800000 */
[----:B------:R-:W-:Y:S02]  /*168b0*/  ISETP.GE.AND P1, PT, R3, R92, PT ;  /* 0x0000005c0300720c */ /* 0x000fe40003f26270 */
[----:B------:R-:W-:Y:S02]  /*168c0*/  LOP3.LUT R3, R2, 0xc8, RZ, 0xfc, !PT ;  /* 0x000000c802037812 */ /* 0x000fe400078efcff */
[----:B------:R-:W-:Y:S01]  /*168d0*/  FSEL R180, R166, -INF , !P0 ;  /* 0xff800000a6b47808 */ /* 0x000fe20004000000 */
[----:B-----5:R-:W-:Y:S01]  /*168e0*/  HMMA.16816.F32 R20, R4, R50, R16 ;  /* 0x000000320414723c */ /* 0x020fe20000001810 */
[----:B------:R-:W-:Y:S01]  /*168f0*/  FMUL.FTZ R16, R30, R0 ;  /* 0x000000001e107220 */ /* 0x000fe20000410000 */
[----:B------:R-:W-:-:S03]  /*16900*/  FSEL R166, R179, -INF , !P0 ;  /* 0xff800000b3a67808 */ /* 0x000fc60004000000 */
[----:B------:R4:W-:Y:S01]  /*16910*/  MUFU.TANH R28, R16 ;  /* 0x00000010001c7308 */ /* 0x0009e20000002400 */
[-C--:B------:R-:W-:Y:S02]  /*16920*/  ISETP.GE.AND P0, PT, R3, R92.reuse, PT ;  /* 0x0000005c0300720c */ /* 0x080fe40003f06270 */
[----:B------:R-:W-:Y:S02]  /*16930*/  LOP3.LUT R3, R2, 0xc9, RZ, 0xfc, !PT ;  /* 0x000000c902037812 */ /* 0x000fe400078efcff */
[----:B------:R-:W-:Y:S02]  /*16940*/  FSEL R182, R173, -INF , !P4 ;  /* 0xff800000adb67808 */ /* 0x000fe40006000000 */
[----:B------:R-:W-:Y:S02]  /*16950*/  FSEL R173, R148, -INF , !P5 ;  /* 0xff80000094ad7808 */ /* 0x000fe40006800000 */
[----:B------:R-:W-:Y:S01]  /*16960*/  FSEL R164, R164, -INF , !P5 ;  /* 0xff800000a4a47808 */ /* 0x000fe20006800000 */
[----:B----4-:R-:W-:Y:S01]  /*16970*/  HMMA.16816.F32 R16, R8, R44, R24 ;  /* 0x0000002c0810723c */ /* 0x010fe20000001818 */
[----:B------:R-:W-:-:S02]  /*16980*/  ISETP.GE.AND P5, PT, R3, R92, PT ;  /* 0x0000005c0300720c */ /* 0x000fc40003fa6270 */
[----:B------:R-:W-:-:S05]  /*16990*/  LOP3.LUT R3, R2, 0xd0, RZ, 0xfc, !PT ;  /* 0x000000d002037812 */ /* 0x000fca00078efcff */
[----:B------:R-:W-:Y:S01]  /*169a0*/  HMMA.16816.F32 R8, R8, R46, R12 ;  /* 0x0000002e0808723c */ /* 0x000fe2000000180c */
[----:B------:R-:W-:Y:S02]  /*169b0*/  FSEL R127, R127, -INF , !P6 ;  /* 0xff8000007f7f7808 */ /* 0x000fe40007000000 */
[----:B------:R-:W-:Y:S02]  /*169c0*/  FSEL R183, R140, -INF , !P6 ;  /* 0xff8000008cb77808 */ /* 0x000fe40007000000 */
[----:B------:R-:W-:Y:S02]  /*169d0*/  ISETP.GE.AND P6, PT, R3, R92, PT ;  /* 0x0000005c0300720c */ /* 0x000fe40003fc6270 */
[----:B------:R-:W-:Y:S02]  /*169e0*/  LOP3.LUT R3, R2, 0xd1, RZ, 0xfc, !PT ;  /* 0x000000d102037812 */ /* 0x000fe400078efcff */
[----:B------:R-:W-:Y:S02]  /*169f0*/  FSEL R124, R124, -INF , !P2 ;  /* 0xff8000007c7c7808 */ /* 0x000fe40005000000 */
[----:B------:R-:W-:-:S02]  /*16a00*/  FSEL R139, R139, -INF , !P2 ;  /* 0xff8000008b8b7808 */ /* 0x000fc40005000000 */
[-C--:B------:R-:W-:Y:S01]  /*16a10*/  ISETP.GE.AND P2, PT, R3, R92.reuse, PT ;  /* 0x0000005c0300720c */ /* 0x080fe20003f46270 */
[C---:B-1----:R-:W-:Y:S01]  /*16a20*/  HMMA.16816.F32 R16, R4.reuse, R32, R16 ;  /* 0x000000200410723c */ /* 0x042fe20000001810 */
[----:B------:R-:W-:Y:S02]  /*16a30*/  LOP3.LUT R3, R2, 0xd8, RZ, 0xfc, !PT ;  /* 0x000000d802037812 */ /* 0x000fe400078efcff */
[----:B------:R-:W-:Y:S02]  /*16a40*/  FSEL R179, R156, -INF , !P4 ;  /* 0xff8000009cb37808 */ /* 0x000fe40006000000 */
[----:B------:R-:W-:Y:S02]  /*16a50*/  ISETP.GE.AND P4, PT, R3, R92, PT ;  /* 0x0000005c0300720c */ /* 0x000fe40003f86270 */
[----:B------:R-:W-:Y:S01]  /*16a60*/  LOP3.LUT R3, R2, 0xd9, RZ, 0xfc, !PT ;  /* 0x000000d902037812 */ /* 0x000fe200078efcff */
[----:B------:R-:W-:Y:S01]  /*16a70*/  HMMA.16816.F32 R4, R4, R34, R8 ;  /* 0x000000220404723c */ /* 0x000fe20000001808 */
[----:B------:R-:W-:-:S02]  /*16a80*/  FSEL R78, R78, -INF , !P1 ;  /* 0xff8000004e4e7808 */ /* 0x000fc40004800000 */
[----:B------:R-:W-:Y:S02]  /*16a90*/  FSEL R184, R116, -INF , !P1 ;  /* 0xff80000074b87808 */ /* 0x000fe40004800000 */
[----:B------:R-:W-:Y:S02]  /*16aa0*/  ISETP.GE.AND P1, PT, R3, R92, PT ;  /* 0x0000005c0300720c */ /* 0x000fe40003f26270 */
[----:B------:R-:W-:Y:S01]  /*16ab0*/  LOP3.LUT R3, R2, 0xe0, RZ, 0xfc, !PT ;  /* 0x000000e002037812 */ /* 0x000fe200078efcff */
[----:B------:R-:W-:Y:S01]  /*16ac0*/  FMUL.FTZ R24, R31, R0 ;  /* 0x000000001f187220 */ /* 0x000fe20000410000 */
[----:B------:R-:W-:Y:S02]  /*16ad0*/  FSEL R116, R74, -INF , !P0 ;  /* 0xff8000004a747808 */ /* 0x000fe40004000000 */
[----:B------:R-:W-:Y:S02]  /*16ae0*/  FSEL R77, R77, -INF , !P0 ;  /* 0xff8000004d4d7808 */ /* 0x000fe40004000000 */
[----:B------:R-:W-:Y:S01]  /*16af0*/  ISETP.GE.AND P0, PT, R3, R92, PT ;  /* 0x0000005c0300720c */ /* 0x000fe20003f06270 */
[----:B------:R-:W-:Y:S01]  /*16b00*/  MUFU.TANH R29, R29 ;  /* 0x0000001d001d7308 */ /* 0x000fe20000002400 */
[----:B------:R-:W-:-:S02]  /*16b10*/  LOP3.LUT R3, R2, 0xe1, RZ, 0xfc, !PT ;  /* 0x000000e102037812 */ /* 0x000fc400078efcff */
[----:B------:R-:W-:Y:S02]  /*16b20*/  FSEL R82, R82, -INF , !P3 ;  /* 0xff80000052527808 */ /* 0x000fe40005800000 */
[----:B------:R-:W-:-:S03]  /*16b30*/  FSEL R118, R118, -INF , !P3 ;  /* 0xff80000076767808 */ /* 0x000fc60005800000 */
[----:B------:R-:W1:Y:S01]  /*16b40*/  MUFU.TANH R25, R24 ;  /* 0x0000001800197308 */ /* 0x000e620000002400 */
[----:B------:R-:W-:Y:S01]  /*16b50*/  ISETP.GE.AND P3, PT, R3, R92, PT ;  /* 0x0000005c0300720c */ /* 0x000fe20003f66270 */
[-C--:B------:R-:W-:Y:S01]  /*16b60*/  FMUL.FTZ R20, R20, R0.reuse ;  /* 0x0000000014147220 */ /* 0x080fe20000410000 */
[-C--:B------:R-:W-:Y:S01]  /*16b70*/  FMUL.FTZ R12, R23, R0.reuse ;  /* 0x00000000170c7220 */ /* 0x080fe20000410000 */
[-C--:B------:R-:W-:Y:S01]  /*16b80*/  FMUL.FTZ R8, R18, R0.reuse ;  /* 0x0000000012087220 */ /* 0x080fe20000410000 */
[----:B------:R-:W-:Y:S01]  /*16b90*/  LOP3.LUT R3, R2, 0xe8, RZ, 0xfc, !PT ;  /* 0x000000e802037812 */ /* 0x000fe200078efcff */
[-C--:B------:R-:W-:Y:S01]  /*16ba0*/  FMUL.FTZ R21, R21, R0.reuse ;  /* 0x0000000015157220 */ /* 0x080fe20000410000 */
[----:B------:R-:W-:Y:S01]  /*16bb0*/  FSEL R186, R64, -INF , !P6 ;  /* 0xff80000040ba7808 */ /* 0x000fe20007000000 */
[----:B------:R2:W3:Y:S01]  /*16bc0*/  MUFU.TANH R24, R20 ;  /* 0x0000001400187308 */ /* 0x0004e20000002400 */
[----:B------:R-:W-:Y:S01]  /*16bd0*/  FSEL R189, R68, -INF , !P6 ;  /* 0xff80000044bd7808 */ /* 0x000fe20007000000 */
[----:B------:R-:W-:Y:S01]  /*16be0*/  FMUL.FTZ R17, R17, R0 ;  /* 0x0000000011117220 */ /* 0x000fe20000410000 */
[----:B------:R-:W-:Y:S01]  /*16bf0*/  ISETP.GE.AND P6, PT, R3, R92, PT ;  /* 0x0000005c0300720c */ /* 0x000fe20003fc6270 */
[-C--:B------:R-:W-:Y:S01]  /*16c00*/  FMUL.FTZ R4, R4, R0.reuse ;  /* 0x0000000004047220 */ /* 0x080fe20000410000 */
[----:B------:R-:W-:Y:S01]  /*16c10*/  LOP3.LUT R3, R2, 0xe9, RZ, 0xfc, !PT ;  /* 0x000000e902037812 */ /* 0x000fe200078efcff */
[-C--:B------:R-:W-:Y:S01]  /*16c20*/  FMUL.FTZ R5, R5, R0.reuse ;  /* 0x0000000005057220 */ /* 0x080fe20000410000 */
[----:B------:R-:W-:Y:S01]  /*16c30*/  FMUL.FTZ R6, R6, R0 ;  /* 0x0000000006067220 */ /* 0x000fe20000410000 */
[----:B------:R4:W5:Y:S01]  /*16c40*/  MUFU.TANH R13, R12 ;  /* 0x0000000c000d7308 */ /* 0x0009620000002400 */
[----:B------:R-:W-:-:S02]  /*16c50*/  FSEL R187, R61, -INF , !P2 ;  /* 0xff8000003dbb7808 */ /* 0x000fc40005000000 */
[----:B------:R-:W-:-:S05]  /*16c60*/  FSEL R190, R65, -INF , !P2 ;  /* 0xff80000041be7808 */ /* 0x000fca0005000000 */
[----:B------:R1:W-:Y:S01]  /*16c70*/  MUFU.TANH R9, R8 ;  /* 0x0000000800097308 */ /* 0x0003e20000002400 */
[----:B--2---:R-:W-:Y:S01]  /*16c80*/  FMUL.FTZ R20, R22, R0 ;  /* 0x0000000016147220 */ /* 0x004fe20000410000 */
[----:B------:R-:W-:Y:S02]  /*16c90*/  ISETP.GE.AND P2, PT, R3, R92, PT ;  /* 0x0000005c0300720c */ /* 0x000fe40003f46270 */
[----:B------:R-:W-:Y:S01]  /*16ca0*/  LOP3.LUT R3, R2, 0xf0, RZ, 0xfc, !PT ;  /* 0x000000f002037812 */ /* 0x000fe200078efcff */
[----:B----4-:R-:W-:-:S03]  /*16cb0*/  FMUL.FTZ R12, R16, R0 ;  /* 0x00000000100c7220 */ /* 0x010fc60000410000 */
[----:B------:R-:W2:Y:S01]  /*16cc0*/  MUFU.TANH R21, R21 ;  /* 0x0000001500157308 */ /* 0x000ea20000002400 */
[-C--:B-1----:R-:W-:Y:S01]  /*16cd0*/  FMUL.FTZ R8, R19, R0.reuse ;  /* 0x0000000013087220 */ /* 0x082fe20000410000 */
[----:B------:R-:W-:-:S06]  /*16ce0*/  FMUL.FTZ R0, R7, R0 ;  /* 0x0000000007007220 */ /* 0x000fcc0000410000 */
[----:B------:R-:W1:Y:S01]  /*16cf0*/  MUFU.TANH R20, R20 ;  /* 0x0000001400147308 */ /* 0x000e620000002400 */
[----:B------:R-:W-:Y:S02]  /*16d00*/  FSEL R185, R69, -INF , !P5 ;  /* 0xff80000045b97808 */ /* 0x000fe40006800000 */
[----:B------:R-:W-:Y:S02]  /*16d10*/  FSEL R76, R76, -INF , !P5 ;  /* 0xff8000004c4c7808 */ /* 0x000fe40006800000 */
[----:B------:R-:W-:Y:S02]  /*16d20*/  FSEL R195, R25, -INF , !P3 ;  /* 0xff80000019c37808 */ /* 0x000fe40005800000 */
[----:B------:R-:W-:Y:S01]  /*16d30*/  FSEL R198, R29, -INF , !P3 ;  /* 0xff8000001dc67808 */ /* 0x000fe20005800000 */
[----:B------:R-:W4:Y:S01]  /*16d40*/  MUFU.TANH R12, R12 ;  /* 0x0000000c000c7308 */ /* 0x000f220000002400 */
[----:B------:R-:W-:Y:S02]  /*16d50*/  ISETP.GE.AND P5, PT, R3, R92, PT ;  /* 0x0000005c0300720c */ /* 0x000fe40003fa6270 */
[----:B------:R-:W-:-:S02]  /*16d60*/  ISETP.GT.AND P3, PT, R73, R213, PT ;  /* 0x000000d54900720c */ /* 0x000fc40003f64270 */
[----:B------:R-:W-:-:S03]  /*16d70*/  LOP3.LUT R3, R2, 0xf1, RZ, 0xfc, !PT ;  /* 0x000000f102037812 */ /* 0x000fc600078efcff */
[----:B------:R-:W-:Y:S01]  /*16d80*/  MUFU.TANH R17, R17 ;  /* 0x0000001100117308 */ /* 0x000fe20000002400 */
[----:B------:R-:W-:-:S07]  /*16d90*/  FSEL R188, R38, -INF , !P4 ;  /* 0xff80000026bc7808 */ /* 0x000fce0006000000 */
[----:B------:R-:W4:Y:S01]  /*16da0*/  MUFU.TANH R8, R8 ;  /* 0x0000000800087308 */ /* 0x000f220000002400 */
[----:B------:R-:W-:-:S07]  /*16db0*/  FSEL R191, R60, -INF , !P4 ;  /* 0xff8000003cbf7808 */ /* 0x000fce0006000000 */
[----:B------:R-:W-:Y:S01]  /*16dc0*/  MUFU.TANH R4, R4 ;  /* 0x0000000400047308 */ /* 0x000fe20000002400 */
[----:B------:R-:W-:-:S07]  /*16dd0*/  ISETP.GE.AND P4, PT, R3, R92, PT ;  /* 0x0000005c0300720c */ /* 0x000fce0003f86270 */
[----:B------:R-:W-:Y:S08]  /*16de0*/  MUFU.TANH R5, R5 ;  /* 0x0000000500057308 */ /* 0x000ff00000002400 */
[----:B------:R-:W4:Y:S08]  /*16df0*/  MUFU.TANH R6, R6 ;  /* 0x0000000600067308 */ /* 0x000f300000002400 */
[----:B------:R-:W4:Y:S01]  /*16e00*/  MUFU.TANH R0, R0 ;  /* 0x0000000000007308 */ /* 0x000f220000002400 */
[----:B------:R-:W-:-:S02]  /*16e10*/  LOP3.LUT R3, R2, 0xf8, RZ, 0xfc, !PT ;  /* 0x000000f802037812 */ /* 0x000fc400078efcff */
[----:B------:R-:W-:Y:S02]  /*16e20*/  LOP3.LUT R2, R2, 0xf9, RZ, 0xfc, !PT ;  /* 0x000000f902027812 */ /* 0x000fe400078efcff */
[----:B------:R-:W-:Y:S02]  /*16e30*/  FSEL R193, R37, -INF , !P1 ;  /* 0xff80000025c17808 */ /* 0x000fe40004800000 */
[----:B------:R-:W-:Y:S02]  /*16e40*/  FSEL R192, R48, -INF , !P1 ;  /* 0xff80000030c07808 */ /* 0x000fe40004800000 */
[----:B------:R-:W-:Y:S02]  /*16e50*/  FSEL R194, R28, -INF , !P0 ;  /* 0xff8000001cc27808 */ /* 0x000fe40004000000 */
[----:B------:R-:W-:Y:S01]  /*16e60*/  FSEL R197, R36, -INF , !P0 ;  /* 0xff80000024c57808 */ /* 0x000fe20004000000 */
[----:B------:R-:W-:Y:S01]  /*16e70*/  BSSY.RECONVERGENT B1, `(.L_x_2140) ;  /* 0x00000e2000017945 */ /* 0x000fe20003800200 */
[----:B------:R-:W-:-:S02]  /*16e80*/  ISETP.GE.AND P1, PT, R3, R92, PT ;  /* 0x0000005c0300720c */ /* 0x000fc40003f26270 */
[----:B------:R-:W-:Y:S02]  /*16e90*/  ISETP.GE.AND P0, PT, R2, R92, PT ;  /* 0x0000005c0200720c */ /* 0x000fe40003f06270 */
[----:B---3--:R-:W-:Y:S02]  /*16ea0*/  FSEL R199, R24, -INF , !P6 ;  /* 0xff80000018c77808 */ /* 0x008fe40007000000 */
[----:B------:R-:W-:Y:S02]  /*16eb0*/  LOP3.LUT R24, R200, 0x200, RZ, 0xc0, !PT ;  /* 0x00000200c8187812 */ /* 0x000fe400078ec0ff */
[----:B-----5:R-:W-:Y:S02]  /*16ec0*/  FSEL R201, R13, -INF , !P2 ;  /* 0xff8000000dc97808 */ /* 0x020fe40005000000 */
[----:B--2---:R-:W-:Y:S02]  /*16ed0*/  FSEL R200, R21, -INF , !P2 ;  /* 0xff80000015c87808 */ /* 0x004fe40005000000 */
[----:B------:R-:W-:-:S02]  /*16ee0*/  ISETP.NE.AND P2, PT, R202, RZ, PT ;  /* 0x000000ffca00720c */ /* 0x000fc40003f45270 */
[----:B-1----:R-:W-:Y:S02]  /*16ef0*/  FSEL R196, R20, -INF , !P6 ;  /* 0xff80000014c47808 */ /* 0x002fe40007000000 */
[----:B------:R-:W-:Y:S02]  /*16f00*/  FSEL R202, R9, -INF , !P5 ;  /* 0xff80000009ca7808 */ /* 0x000fe40006800000 */
[----:B----4-:R-:W-:Y:S02]  /*16f10*/  FSEL R205, R12, -INF , !P5 ;  /* 0xff8000000ccd7808 */ /* 0x010fe40006800000 */
[----:B------:R-:W-:Y:S02]  /*16f20*/  FSEL R203, R8, -INF , !P4 ;  /* 0xff80000008cb7808 */ /* 0x000fe40006000000 */
[----:B------:R-:W-:Y:S02]  /*16f30*/  FSEL R206, R17, -INF , !P4 ;  /* 0xff80000011ce7808 */ /* 0x000fe40006000000 */
[----:B------:R-:W-:-:S02]  /*16f40*/  FSEL R204, R6, -INF , !P1 ;  /* 0xff80000006cc7808 */ /* 0x000fc40004800000 */
[----:B------:R-:W-:Y:S02]  /*16f50*/  FSEL R207, R4, -INF , !P1 ;  /* 0xff80000004cf7808 */ /* 0x000fe40004800000 */
[----:B------:R-:W-:Y:S02]  /*16f60*/  FSEL R209, R0, -INF , !P0 ;  /* 0xff80000000d17808 */ /* 0x000fe40004000000 */
[----:B------:R-:W-:Y:S01]  /*16f70*/  FSEL R208, R5, -INF , !P0 ;  /* 0xff80000005d07808 */ /* 0x000fe20004000000 */
[----:B------:R-:W-:Y:S06]  /*16f80*/  BAR.SYNC.DEFER_BLOCKING 0x0 ;  /* 0x0000000000007b1d */ /* 0x000fec0000010000 */
[----:B------:R-:W-:Y:S05]  /*16f90*/  @!P3 BRA `(.L_x_2141) ;  /* 0x0000000c003cb947 */ /* 0x000fea0003800000 */
[----:B------:R-:W2:Y:S01]  /*16fa0*/  LDL.64 R216, [R1+0x30] ;  /* 0x0000300001d87983 */ /* 0x000ea20000100a00 */
[----:B------:R-:W-:Y:S01]  /*16fb0*/  BSSY.RECONVERGENT B0, `(.L_x_2142) ;  /* 0x0000053000007945 */ /* 0x000fe20003800200 */
[----:B------:R-:W-:Y:S02]  /*16fc0*/  LOP3.LUT R10, R212, 0x38, RZ, 0xc0, !PT ;  /* 0x00000038d40a7812 */ /* 0x000fe400078ec0ff */
        /* <DEDUP_REMOVED lines=14> */
.L_x_2143:
[----:B------:R-:W2:Y:S01]  /*170b0*/  LD.E R4, desc[UR6][R134.64+0x170] ;  /* 0x0001700686047980 */ /* 0x000ea2000c101900 */
[----:B------:R-:W-:Y:S02]  /*170c0*/  IMAD.MOV.U32 R13, RZ, RZ, R214 ;  /* 0x000000ffff0d7224 */ /* 0x000fe400078e00d6 */
[----:B------:R-:W-:Y:S01]  /*170d0*/  IMAD.MOV.U32 R12, RZ, RZ, R215 ;  /* 0x000000ffff0c7224 */ /* 0x000fe200078e00d7 */
[----:B------:R-:W3:Y:S01]  /*170e0*/  LDL.64 R14, [R1] ;  /* 0x00000000010e7983 */ /* 0x000ee20000100a00 */
[----:B------:R-:W-:-:S05]  /*170f0*/  VIADD R8, R72, 0xffffff00 ;  /* 0xffffff0048087836 */ /* 0x000fca0000000000 */
        /* <DEDUP_REMOVED lines=22> */
[----:B------:R-:W-:Y:S02]  /*17260*/  ISETP.GE.U32.AND P3, PT, R5, R0, PT ;  /* 0x000000000500720c */ /* 0x000fe40003f66070 */
[----:B------:R-:W-:Y:S02]  /*17270*/  LOP3.LUT R5, R72, R4, RZ, 0x3c, !PT ;  /* 0x0000000448057212 */ /* 0x000fe400078e3cff */
        /* <DEDUP_REMOVED lines=38> */
.L_x_2144:
[----:B------:R-:W-:Y:S05]  /*174e0*/  BSYNC.RECONVERGENT B0 ;  /* 0x0000000000007941 */ /* 0x000fea0003800200 */
.L_x_2142:
[----:B------:R-:W3:Y:S04]  /*174f0*/  LDL R14, [R1+0x20] ;  /* 0x00002000010e7983 */ /* 0x000ee80000100800 */
[----:B------:R-:W4:Y:S04]  /*17500*/  LDL R15, [R1+0x1c] ;  /* 0x00001c00010f7983 */ /* 0x000f280000100800 */
[----:B------:R-:W5:Y:S01]  /*17510*/  LDL R11, [R1+0x18] ;  /* 0x00001800010b7983 */ /* 0x000f620000100800 */
[C---:B------:R-:W-:Y:S01]  /*17520*/  IMAD.SHL.U32 R23, R228.reuse, 0x20, RZ ;  /* 0x00000020e4177824 */ /* 0x040fe200078e00ff */
[----:B------:R-:W-:-:S02]  /*17530*/  SHF.L.U64.HI R22, R228, 0x5, R229 ;  /* 0x00000005e4167819 */ /* 0x000fc400000102e5 */
[----:B------:R-:W-:-:S04]  /*17540*/  LOP3.LUT R0, R212, 0x1c0, RZ, 0xc0, !PT ;  /* 0x000001c0d4007812 */ /* 0x000fc800078ec0ff */
[----:B------:R-:W-:-:S04]  /*17550*/  LOP3.LUT R0, R0, 0x38, R225, 0xf8, !PT ;  /* 0x0000003800007812 */ /* 0x000fc800078ef8e1 */
[----:B------:R-:W-:-:S04]  /*17560*/  LOP3.LUT R0, R0, 0x38, R212, 0x78, !PT ;  /* 0x0000003800007812 */ /* 0x000fc800078e78d4 */
        /* <DEDUP_REMOVED lines=10> */
[----:B-1----:R-:W-:Y:S02]  /*17610*/  IADD3 R12, P1, PT, R2, R23, RZ ;  /* 0x00000017020c7210 */ /* 0x002fe40007f3e0ff */
        /* <DEDUP_REMOVED lines=69> */
[----:B-1----:R-:W-:-:S03]  /*17a70*/  @!P0 IADD3 R10, P1, PT, R2, R23, RZ ;  /* 0x00000017020a8210 */ /* 0x002fc60007f3e0ff */
        /* <DEDUP_REMOVED lines=33> */
.L_x_2141:
[----:B------:R-:W-:Y:S05]  /*17c90*/  BSYNC.RECONVERGENT B1 ;  /* 0x0000000000017941 */ /* 0x000fea0003800200 */
.L_x_2140:
[----:B---3--:R-:W3:Y:S01]  /*17ca0*/  LD.E R0, desc[UR6][R134.64+0xdc] ;  /* 0x0000dc0686007980 */ /* 0x008ee2000c101900 */
        /* <DEDUP_REMOVED lines=67> */
[----:B------:R-:W4:Y:S01]  /*180e0*/  SHFL.BFLY PT, R4, R37, 0x1, 0x1f ;  /* 0x0c201f0025047f89 */ /* 0x000f2200000e0000 */
[----:B-1----:R-:W-:Y:S02]  /*180f0*/  FMNMX.FTZ R2, R2, R3, !PT ;  /* 0x0000000302027209 */ /* 0x002fe40007810000 */
[----:B----4-:R-:W-:-:S03]  /*18100*/  FMNMX.FTZ R37, R37, R4, !PT ;  /* 0x0000000425257209 */ /* 0x010fc60007810000 */
        /* <DEDUP_REMOVED lines=8> */
[----:B------:R-:W-:Y:S01]  /*18190*/  FFMA.FTZ R2, R86, R0, -R3 ;  /* 0x0000000056027223 */ /* 0x000fe20000010803 */
[----:B------:R-:W-:Y:S02]  /*181a0*/  FSEL R5, R5, RZ, P0 ;  /* 0x000000ff05057208 */ /* 0x000fe40000000000 */
[----:B------:R1:W-:Y:S01]  /*181b0*/  MUFU.EX2 R6, R4 ;  /* 0x0000000400067308 */ /* 0x0003e20000000800 */
[----:B------:R-:W-:-:S07]  /*181c0*/  MOV R87, R213 ;  /* 0x000000d500577202 */ /* 0x000fce0000000f00 */
[----:B------:R3:W-:Y:S01]  /*181d0*/  MUFU.EX2 R8, R2 ;  /* 0x0000000200087308 */ /* 0x0007e20000000800 */
[----:B-1----:R-:W-:-:S07]  /*181e0*/  FFMA.FTZ R4, R84, R0, -R3 ;  /* 0x0000000054047223 */ /* 0x002fce0000010803 */
[----:B------:R1:W-:Y:S01]  /*181f0*/  MUFU.EX2 R92, R4 ;  /* 0x00000004005c7308 */ /* 0x0003e20000000800 */
[-CC-:B---3--:R-:W-:Y:S01]  /*18200*/  FFMA.FTZ R2, R85, R0.reuse, -R3.reuse ;  /* 0x0000000055027223 */ /* 0x188fe20000010803 */
[----:B-1----:R-:W-:-:S06]  /*18210*/  FFMA.FTZ R4, R75, R0, -R3 ;  /* 0x000000004b047223 */ /* 0x002fcc0000010803 */
[----:B------:R-:W1:Y:S02]  /*18220*/  MUFU.EX2 R7, R4 ;  /* 0x0000000400077308 */ /* 0x000e640000000800 */
[----:B-1----:R-:W-:Y:S01]  /*18230*/  MOV R85, R7 ;  /* 0x0000000700557202 */ /* 0x002fe20000000f00 */
[----:B------:R-:W-:-:S05]  /*18240*/  FFMA.FTZ R4, R90, R0, -R5 ;  /* 0x000000005a047223 */ /* 0x000fca0000010805 */
[----:B------:R1:W3:Y:S01]  /*18250*/  MUFU.EX2 R7, R2 ;  /* 0x0000000200077308 */ /* 0x0002e20000000800 */
[----:B------:R-:W-:-:S04]  /*18260*/  MOV R90, R8 ;  /* 0x00000008005a7202 */ /* 0x000fc80000000f00 */
[----:B------:R-:W-:-:S03]  /*18270*/  F2FP.F16.F32.PACK_AB R11, R90, R85 ;  /* 0x000000555a0b723e */ /* 0x000fc600000000ff */
[----:B------:R4:W-:Y:S01]  /*18280*/  MUFU.EX2 R86, R4 ;  /* 0x0000000400567308 */ /* 0x0009e20000000800 */
[----:B-1----:R-:W-:-:S04]  /*18290*/  IADD3 R2, PT, PT, R24, R210, RZ ;  /* 0x000000d218027210 */ /* 0x002fc80007ffe0ff */
[----:B------:R-:W-:Y:S01]  /*182a0*/  LEA R140, R2, UR8, 0x1 ;  /* 0x00000008028c7c11 */ /* 0x000fe2000f8e08ff */
[----:B------:R-:W-:Y:S01]  /*182b0*/  FFMA.FTZ R2, R88, R0, -R5 ;  /* 0x0000000058027223 */ /* 0x000fe20000010805 */
[----:B----4-:R-:W-:-:S03]  /*182c0*/  MOV R4, R6 ;  /* 0x0000000600047202 */ /* 0x010fc60000000f00 */
[----:B------:R-:W1:Y:S01]  /*182d0*/  LDSM.16.MT88.4 R24, [R140+0xa000] ;  /* 0x00a000008c18783b */ /* 0x000e620000004200 */
[----:B------:R4:W5:Y:S01]  /*182e0*/  MUFU.EX2 R6, R2 ;  /* 0x0000000200067308 */ /* 0x0009620000000800 */
[-C--:B------:R-:W-:Y:S02]  /*182f0*/  IADD3 R148, PT, PT, R94, R140.reuse, RZ ;  /* 0x0000008c5e947210 */ /* 0x080fe40007ffe0ff */
[----:B------:R-:W-:Y:S01]  /*18300*/  IADD3 R156, PT, PT, R181, R140, RZ ;  /* 0x0000008cb59c7210 */ /* 0x000fe20007ffe0ff */
[----:B------:R-:W-:Y:S01]  /*18310*/  LDSM.16.MT88.4 R28, [R140+0xa800] ;  /* 0x00a800008c1c783b */ /* 0x000fe20000004200 */
[----:B------:R-:W-:Y:S02]  /*18320*/  F2FP.F16.F32.PACK_AB R9, R92, R4 ;  /* 0x000000045c09723e */ /* 0x000fe400000000ff */
[----:B------:R-:W-:Y:S01]  /*18330*/  IADD3 R36, PT, PT, R94, R156, RZ ;  /* 0x0000009c5e247210 */ /* 0x000fe20007ffe0ff */
[----:B------:R-:W2:Y:S04]  /*18340*/  LDSM.16.MT88.4 R20, [R148+0xa000] ;  /* 0x00a000009414783b */ /* 0x000ea80000004200 */
[----:B------:R-:W2:Y:S04]  /*18350*/  LDSM.16.MT88.4 R12, [R156+0xa000] ;  /* 0x00a000009c0c783b */ /* 0x000ea80000004200 */
[----:B------:R-:W2:Y:S01]  /*18360*/  LDSM.16.MT88.4 R16, [R36+0xa000] ;  /* 0x00a000002410783b */ /* 0x000ea20000004200 */
[----:B----4-:R-:W-:Y:S01]  /*18370*/  FFMA.FTZ R2, R93, R0, -R5 ;  /* 0x000000005d027223 */ /* 0x010fe20000010805 */
[----:B---3--:R-:W-:-:S02]  /*18380*/  MOV R93, R7 ;  /* 0x00000007005d7202 */ /* 0x008fc40000000f00 */
[----:B-----5:R-:W-:Y:S01]  /*18390*/  F2FP.F16.F32.PACK_AB R8, R6, R86 ;  /* 0x000000560608723e */ /* 0x020fe200000000ff */
[----:B------:R3:W-:Y:S02]  /*183a0*/  MUFU.EX2 R7, R2 ;  /* 0x0000000200077308 */ /* 0x0007e40000000800 */
[----:B---3--:R-:W-:-:S06]  /*183b0*/  FFMA.FTZ R2, R95, R0, -R5 ;  /* 0x000000005f027223 */ /* 0x008fcc0000010805 */
[----:B------:R3:W4:Y:S02]  /*183c0*/  MUFU.EX2 R88, R2 ;  /* 0x0000000200587308 */ /* 0x0007240000000800 */
[----:B---3--:R-:W-:Y:S01]  /*183d0*/  FFMA.FTZ R2, R89, R0, -R3 ;  /* 0x0000000059027223 */ /* 0x008fe20000010803 */
[----:B----4-:R-:W-:-:S05]  /*183e0*/  F2FP.F16.F32.PACK_AB R10, R88, R7 ;  /* 0x00000007580a723e */ /* 0x010fca00000000ff */
[----:B------:R3:W4:Y:S02]  /*183f0*/  MUFU.EX2 R89, R2 ;  /* 0x0000000200597308 */ /* 0x0007240000000800 */
[C---:B-1----:R-:W-:Y:S08]  /*18400*/  HMMA.16816.F32 R40, R8.reuse, R24, RZ ;  /* 0x000000180828723c */ /* 0x042ff000000018ff */
[----:B------:R-:W-:Y:S01]  /*18410*/  HMMA.16816.F32 R44, R8, R26, RZ ;  /* 0x0000001a082c723c */ /* 0x000fe200000018ff */
[----:B---3--:R-:W-:-:S07]  /*18420*/  FFMA.FTZ R2, R91, R0, -R3 ;  /* 0x000000005b027223 */ /* 0x008fce0000010803 */
[C---:B--2---:R-:W-:Y:S01]  /*18430*/  HMMA.16816.F32 R32, R8.reuse, R20, RZ ;  /* 0x000000140820723c */ /* 0x044fe200000018ff */
[----:B------:R1:W-:Y:S07]  /*18440*/  MUFU.EX2 R91, R2 ;  /* 0x00000002005b7308 */ /* 0x0003ee0000000800 */
[C---:B------:R-:W-:Y:S01]  /*18450*/  HMMA.16816.F32 R24, R8.reuse, R22, RZ ;  /* 0x000000160818723c */ /* 0x040fe200000018ff */
[----:B------:R-:W2:Y:S07]  /*18460*/  LDSM.16.MT88.4 R20, [R148+0xa800] ;  /* 0x00a800009414783b */ /* 0x000eae0000004200 */
[----:B------:R-:W-:Y:S01]  /*18470*/  HMMA.16816.F32 R56, R8, R12, RZ ;  /* 0x0000000c0838723c */ /* 0x000fe200000018ff */
[----:B-1----:R-:W-:-:S04]  /*18480*/  FFMA.FTZ R2, R98, R0, -R5 ;  /* 0x0000000062027223 */ /* 0x002fc80000010805 */
[----:B------:R1:W-:Y:S03]  /*18490*/  MUFU.EX2 R95, R2 ;  /* 0x00000002005f7308 */ /* 0x0003e60000000800 */
[C---:B------:R-:W-:Y:S01]  /*184a0*/  HMMA.16816.F32 R60, R8.reuse, R14, RZ ;  /* 0x0000000e083c723c */ /* 0x040fe200000018ff */
[----:B------:R-:W3:Y:S07]  /*184b0*/  LDSM.16.MT88.4 R12, [R36+0xa800] ;  /* 0x00a80000240c783b */ /* 0x000eee0000004200 */
[----:B------:R-:W-:Y:S01]  /*184c0*/  HMMA.16816.F32 R52, R8, R16, RZ ;  /* 0x000000100834723c */ /* 0x000fe200000018ff */
[----:B-1----:R-:W-:-:S07]  /*184d0*/  FFMA.FTZ R2, R96, R0, -R5 ;  /* 0x0000000060027223 */ /* 0x002fce0000010805 */
[----:B------:R-:W-:Y:S01]  /*184e0*/  HMMA.16816.F32 R48, R8, R18, RZ ;  /* 0x000000120830723c */ /* 0x000fe200000018ff */
[----:B------:R-:W1:Y:S01]  /*184f0*/  LDSM.16.MT88.4 R16, [R156+0xa800] ;  /* 0x00a800009c10783b */ /* 0x000e620000004200 */
[----:B----4-:R-:W-:Y:S01]  /*18500*/  F2FP.F16.F32.PACK_AB R9, R89, R93 ;  /* 0x0000005d5909723e */ /* 0x010fe200000000ff */
[----:B------:R4:W5:Y:S02]  /*18510*/  MUFU.EX2 R94, R2 ;  /* 0x00000002005e7308 */ /* 0x0009640000000800 */
[----:B----4-:R-:W-:Y:S01]  /*18520*/  FFMA.FTZ R2, R97, R0, -R5 ;  /* 0x0000000061027223 */ /* 0x010fe20000010805 */
[----:B-----5:R-:W-:-:S05]  /*18530*/  F2FP.F16.F32.PACK_AB R8, R94, R95 ;  /* 0x0000005f5e08723e */ /* 0x020fca00000000ff */
[----:B------:R4:W-:Y:S02]  /*18540*/  MUFU.EX2 R98, R2 ;  /* 0x0000000200627308 */ /* 0x0009e40000000800 */
[----:B----4-:R-:W-:-:S06]  /*18550*/  FFMA.FTZ R2, R99, R0, -R5 ;  /* 0x0000000063027223 */ /* 0x010fcc0000010805 */
[----:B------:R4:W5:Y:S02]  /*18560*/  MUFU.EX2 R97, R2 ;  /* 0x0000000200617308 */ /* 0x0009640000000800 */
[----:B----4-:R-:W-:Y:S01]  /*18570*/  FFMA.FTZ R2, R100, R0, -R3 ;  /* 0x0000000064027223 */ /* 0x010fe20000010803 */
[----:B-----5:R-:W-:-:S05]  /*18580*/  F2FP.F16.F32.PACK_AB R10, R97, R98 ;  /* 0x00000062610a723e */ /* 0x020fca00000000ff */
[----:B------:R4:W5:Y:S02]  /*18590*/  MUFU.EX2 R96, R2 ;  /* 0x0000000200607308 */ /* 0x0009640000000800 */
[----:B----4-:R-:W-:Y:S01]  /*185a0*/  FFMA.FTZ R2, R101, R0, -R3 ;  /* 0x0000000065027223 */ /* 0x010fe20000010803 */
[----:B-----5:R-:W-:-:S05]  /*185b0*/  F2FP.F16.F32.PACK_AB R11, R96, R91 ;  /* 0x0000005b600b723e */ /* 0x020fca00000000ff */
[----:B------:R4:W-:Y:S02]  /*185c0*/  MUFU.EX2 R99, R2 ;  /* 0x0000000200637308 */ /* 0x0009e40000000800 */
[C---:B------:R-:W-:Y:S08]  /*185d0*/  HMMA.16816.F32 R64, R8.reuse, R28, R40 ;  /* 0x0000001c0840723c */ /* 0x040ff00000001828 */
[----:B--2---:R-:W-:Y:S01]  /*185e0*/  HMMA.16816.F32 R40, R8, R20, R32 ;  /* 0x000000140828723c */ /* 0x004fe20000001820 */
[----:B----4-:R-:W-:-:S07]  /*185f0*/  FFMA.FTZ R2, R103, R0, -R3 ;  /* 0x0000000067027223 */ /* 0x010fce0000010803 */
[C---:B------:R-:W-:Y:S01]  /*18600*/  HMMA.16816.F32 R68, R8.reuse, R30, R44 ;  /* 0x0000001e0844723c */ /* 0x040fe2000000182c */
[----:B------:R2:W4:Y:S01]  /*18610*/  MUFU.EX2 R84, R2 ;  /* 0x0000000200547308 */ /* 0x0005220000000800 */
[----:B------:R-:W5:Y:S06]  /*18620*/  LDSM.16.MT88.4 R28, [R140+0xb000] ;  /* 0x00b000008c1c783b */ /* 0x000f6c0000004200 */
[C---:B------:R-:W-:Y:S01]  /*18630*/  HMMA.16816.F32 R32, R8.reuse, R22, R24 ;  /* 0x000000160820723c */ /* 0x040fe20000001818 */
[----:B------:R-:W5:Y:S07]  /*18640*/  LDSM.16.MT88.4 R24, [R148+0xb000] ;  /* 0x00b000009418783b */ /* 0x000f6e0000004200 */
        /* <DEDUP_REMOVED lines=25> */
[C---:B-----5:R-:W-:Y:S08]  /*187e0*/  HMMA.16816.F32 R52, R8.reuse, R28, R64 ;  /* 0x0000001c0834723c */ /* 0x060ff00000001840 */
        /* <DEDUP_REMOVED lines=191> */
[----:B------:R-:W-:-:S05]  /*193e0*/  MOV R159, R86 ;  /* 0x00000056009f7202 */ /* 0x000fca0000000f00 */
[----:B------:R-:W-:-:S04]  /*193f0*/  FADD.FTZ R6, R159, R6 ;  /* 0x000000069f067221 */ /* 0x000fc80000010000 */
[----:B------:R-:W-:Y:S01]  /*19400*/  FADD.FTZ R6, R7, R6 ;  /* 0x0000000607067221 */ /* 0x000fe20000010000 */
[----:B------:R-:W-:-:S03]  /*19410*/  FFMA.FTZ R7, R192, R0, -R5 ;  /* 0x00000000c0077223 */ /* 0x000fc60000010805 */
[----:B------:R-:W-:Y:S01]  /*19420*/  FADD.FTZ R6, R152, R6 ;  /* 0x0000000698067221 */ /* 0x000fe20000010000 */
[----:B--2---:R-:W-:Y:S01]  /*19430*/  FFMA.FTZ R2, R158, R0, -R5 ;  /* 0x000000009e027223 */ /* 0x004fe20000010805 */
[----:B------:R-:W-:Y:S02]  /*19440*/  MOV R158, R92 ;  /* 0x0000005c009e7202 */ /* 0x000fe40000000f00 */
[----:B------:R-:W-:Y:S01]  /*19450*/  FADD.FTZ R6, R149, R6 ;  /* 0x0000000695067221 */ /* 0x000fe20000010000 */
[----:B------:R2:W5:Y:S02]  /*19460*/  MUFU.EX2 R125, R2 ;  /* 0x00000002007d7308 */ /* 0x0005640000000800 */
[----:B------:R-:W-:-:S04]  /*19470*/  FADD.FTZ R4, R4, R158 ;  /* 0x0000009e04047221 */ /* 0x000fc80000010000 */
[----:B------:R-:W-:-:S04]  /*19480*/  FADD.FTZ R4, R155, R4 ;  /* 0x000000049b047221 */ /* 0x000fc80000010000 */
[----:B------:R-:W-:-:S04]  /*19490*/  FADD.FTZ R4, R154, R4 ;  /* 0x000000049a047221 */ /* 0x000fc80000010000 */
[----:B------:R-:W-:Y:S01]  /*194a0*/  FADD.FTZ R4, R81, R4 ;  /* 0x0000000451047221 */ /* 0x000fe20000010000 */
[----:B--2---:R-:W-:Y:S01]  /*194b0*/  FFMA.FTZ R2, R161, R0, -R5 ;  /* 0x00000000a1027223 */ /* 0x004fe20000010805 */
[----:B-----5:R-:W-:-:S03]  /*194c0*/  F2FP.F16.F32.PACK_AB R8, R125, R39 ;  /* 0x000000277d08723e */ /* 0x020fc600000000ff */
        /* <DEDUP_REMOVED lines=28> */
[----:B--2---:R-:W-:Y:S01]  /*19690*/  FFMA.FTZ R2, R170, R0, -R5 ;  /* 0x00000000aa027223 */ /* 0x004fe20000010805 */
[----:B------:R-:W-:-:S05]  /*196a0*/  MOV R170, R145 ;  /* 0x0000009100aa7202 */ /* 0x000fca0000000f00 */
        /* <DEDUP_REMOVED lines=337> */
.L_x_2152:
[----:B--2---:R-:W2:Y:S01]  /*1abc0*/  LDL R5, [R1+0x28] ;  /* 0x0000280001057983 */ /* 0x004ea20000100800 */
[----:B------:R-:W3:Y:S01]  /*1abd0*/  LDC.64 R12, c[0x0][0x358] ;  /* 0x0000d600ff0c7b82 */ /* 0x000ee20000000a00 */
[----:B------:R-:W-:Y:S04]  /*1abe0*/  DEPBAR.LE SB0, 0x0 ;  /* 0x000080000000791a */ /* 0x000fe80000000000 */
[----:B------:R-:W4:Y:S01]  /*1abf0*/  LDL R4, [R1+0x24] ;  /* 0x0000240001047983 */ /* 0x000f220000100800 */
[----:B------:R-:W-:Y:S05]  /*1ac00*/  WARPSYNC.ALL ;  /* 0x0000000000007948 */ /* 0x000fea0003800000 */
[----:B------:R-:W-:Y:S01]  /*1ac10*/  BAR.SYNC.DEFER_BLOCKING 0x0 ;  /* 0x0000000000007b1d */ /* 0x000fe20000010000 */
[----:B-1----:R-:W-:Y:S05]  /*1ac20*/  @!P5 IMAD.MOV.U32 R0, RZ, RZ, RZ ;  /* 0x000000ffff00d224 */ /* 0x002fea00078e00ff */
[----:B------:R-:W-:Y:S01]  /*1ac30*/  @!P5 IADD3 R3, P0, PT, RZ, -R0, RZ ;  /* 0x80000000ff03d210 */ /* 0x000fe20007f1e0ff */
[----:B------:R1:W5:Y:S01]  /*1ac40*/  LDL R230, [R1+0x14] ;  /* 0x0000140001e67983 */ /* 0x0003620000100800 */
[----:B------:R-:W-:Y:S01]  /*1ac50*/  BSSY.RECONVERGENT B0, `(.L_x_2146) ;  /* 0x000005b000007945 */ /* 0x000fe20003800200 */
[----:B------:R-:W1:Y:S01]  /*1ac60*/  S2R R225, SR_TID.X ;  /* 0x0000000000e17919 */ /* 0x000e620000002100 */
[----:B----4-:R-:W-:Y:S01]  /*1ac70*/  IMAD.MOV.U32 R15, RZ, RZ, R4 ;  /* 0x000000ffff0f7224 */ /* 0x010fe200078e0004 */
[----:B---3--:R-:W-:Y:S01]  /*1ac80*/  @!P5 R2UR UR4, R12 ;  /* 0x000000000c04d2ca */ /* 0x008fe200000e0000 */
[----:B--2---:R-:W-:Y:S01]  /*1ac90*/  IMAD.MOV.U32 R16, RZ, RZ, R5 ;  /* 0x000000ffff107224 */ /* 0x004fe200078e0005 */
[----:B------:R-:W-:Y:S02]  /*1aca0*/  @!P5 R2UR UR5, R13 ;  /* 0x000000000d05d2ca */ /* 0x000fe400000e0000 */
[----:B-1----:R-:W-:Y:S11]  /*1acb0*/  LOP3.LUT R17, R225, 0x38, RZ, 0xc0, !PT ;  /* 0x00000038e1117812 */ /* 0x002ff600078ec0ff */
[----:B------:R-:W2:Y:S02]  /*1acc0*/  @!P5 LD.E R2, desc[UR4][R134.64+0x40] ;  /* 0x000040048602d980 */ /* 0x000ea4000c101900 */
[----:B--2---:R-:W-:Y:S04]  /*1acd0*/  @!P5 IMAD.SHL.U32 R0, R2, 0x100, RZ ;  /* 0x000001000200d824 */ /* 0x004fe800078e00ff */
[----:B------:R-:W-:Y:S05]  /*1ace0*/  @!P5 IMAD.X R0, RZ, RZ, ~R0, P0 ;  /* 0x000000ffff00d224 */ /* 0x000fea00000e0e00 */
[----:B------:R-:W-:Y:S04]  /*1acf0*/  @!P5 SHF.R.S64 R2, R3, 0x1f, R0 ;  /* 0x0000001f0302d819 */ /* 0x000fe80000001000 */
[----:B------:R-:W-:Y:S01]  /*1ad00*/  @!P5 IADD3 R5, P0, PT, R5, R2, RZ ;  /* 0x000000020505d210 */ /* 0x000fe20007f1e0ff */
[----:B------:R-:W-:Y:S03]  /*1ad10*/  IMAD.SHL.U32 R2, R225, 0x8, RZ ;  /* 0x00000008e1027824 */ /* 0x000fe600078e00ff */
[----:B------:R-:W-:Y:S01]  /*1ad20*/  @!P5 LEA.HI.X.SX32 R4, R0, R4, 0x1, P0 ;  /* 0x000000040004d211 */ /* 0x000fe200000f0eff */
[----:B------:R1:W-:Y:S01]  /*1ad30*/  @!P5 STL [R1+0x28], R5 ;  /* 0x000028050100d387 */ /* 0x0003e20000100800 */
[----:B------:R-:W-:Y:S03]  /*1ad40*/  IMAD.MOV.U32 R18, RZ, RZ, R5 ;  /* 0x000000ffff127224 */ /* 0x000fe600078e0005 */
[----:B------:R1:W-:Y:S01]  /*1ad50*/  @!P5 STL [R1+0x24], R4 ;  /* 0x000024040100d387 */ /* 0x0003e20000100800 */
[----:B------:R-:W-:Y:S05]  /*1ad60*/  @!P5 BRA `(.L_x_2147) ;  /* 0x000000040024d947 */ /* 0x000fea0003800000 */
[----:B-----5:R-:W-:Y:S01]  /*1ad70*/  VIADD R9, R230, 0xffffff00 ;  /* 0xffffff00e6097836 */ /* 0x020fe20000000000 */
[C---:B------:R-:W-:Y:S01]  /*1ad80*/  R2UR UR4, R12.reuse ;  /* 0x000000000c0472ca */ /* 0x040fe200000e0000 */
[----:B------:R-:W2:Y:S01]  /*1ad90*/  LDL.64 R20, [R1] ;  /* 0x0000000001147983 */ /* 0x000ea20000100a00 */
[C---:B------:R-:W-:Y:S02]  /*1ada0*/  R2UR UR5, R13.reuse ;  /* 0x000000000d0572ca */ /* 0x040fe400000e0000 */
[----:B------:R-:W-:Y:S02]  /*1adb0*/  IABS R6, R9 ;  /* 0x0000000900067213 */ /* 0x000fe40000000000 */
[C---:B------:R-:W-:Y:S02]  /*1adc0*/  R2UR UR14, R12.reuse ;  /* 0x000000000c0e72ca */ /* 0x040fe400000e0000 */
[C---:B------:R-:W-:Y:S02]  /*1add0*/  R2UR UR15, R13.reuse ;  /* 0x000000000d0f72ca */ /* 0x040fe400000e0000 */
[C---:B------:R-:W-:Y:S02]  /*1ade0*/  R2UR UR12, R12.reuse ;  /* 0x000000000c0c72ca */ /* 0x040fe400000e0000 */
[C---:B------:R-:W-:Y:S02]  /*1adf0*/  R2UR UR13, R13.reuse ;  /* 0x000000000d0d72ca */ /* 0x040fe400000e0000 */
[----:B------:R-:W-:Y:S01]  /*1ae00*/  R2UR UR10, R12 ;  /* 0x000000000c0a72ca */ /* 0x000fe200000e0000 */
[----:B------:R-:W3:Y:S01]  /*1ae10*/  LD.E R3, desc[UR4][R134.64+0x170] ;  /* 0x0001700486037980 */ /* 0x000ee2000c101900 */
        /* <DEDUP_REMOVED lines=28> */
[----:B------:R-:W3:Y:S01]  /*1afe0*/  LD.E.64 R6, desc[UR4][R134.64+0x40] ;  /* 0x0000400486067980 */ /* 0x000ee2000c101b00 */
[-C--:B------:R-:W-:Y:S04]  /*1aff0*/  LOP3.LUT R0, R230, R3.reuse, RZ, 0x3c, !PT ;  /* 0x00000003e6007212 */ /* 0x080fe800078e3cff */
[----:B------:R-:W-:Y:S01]  /*1b000*/  @P3 VIADD R4, R4, 0x1 ;  /* 0x0000000104043836 */ /* 0x000fe20000000000 */
[----:B------:R-:W-:Y:S02]  /*1b010*/  ISETP.GE.AND P2, PT, R0, RZ, PT ;  /* 0x000000ff0000720c */ /* 0x000fe40003f46270 */
[----:B------:R-:W-:Y:S01]  /*1b020*/  LOP3.LUT R0, RZ, R3, RZ, 0x33, !PT ;  /* 0x00000003ff007212 */ /* 0x000fe200078e33ff */
[----:B------:R-:W-:Y:S02]  /*1b030*/  @!P6 IMAD.MOV R4, RZ, RZ, -R4 ;  /* 0x000000ffff04e224 */ /* 0x000fe400078e0a04 */
[----:B------:R-:W-:Y:S03]  /*1b040*/  @P4 VIADD R5, R5, 0x1 ;  /* 0x0000000105054836 */ /* 0x000fe60000000000 */
[----:B------:R-:W-:Y:S04]  /*1b050*/  SEL R10, R0, R4, !P0 ;  /* 0x00000004000a7207 */ /* 0x000fe80004000000 */
[CC--:B--2---:R-:W-:Y:S01]  /*1b060*/  LEA R8, P1, R10.reuse, R20.reuse, 0x2 ;  /* 0x000000140a087211 */ /* 0x0c4fe200078210ff */
[----:B------:R-:W-:Y:S03]  /*1b070*/  @!P2 IMAD.MOV R5, RZ, RZ, -R5 ;  /* 0x000000ffff05a224 */ /* 0x000fe600078e0a05 */
[----:B------:R-:W-:Y:S02]  /*1b080*/  LEA.HI.X.SX32 R9, R10, R21, 0x2, P1 ;  /* 0x000000150a097211 */ /* 0x000fe400008f16ff */
[----:B------:R-:W-:Y:S03]  /*1b090*/  SEL R0, R0, R5, !P0 ;  /* 0x0000000500007207 */ /* 0x000fe60004000000 */
[----:B------:R-:W2:Y:S01]  /*1b0a0*/  LD.E R14, desc[UR14][R8.64] ;  /* 0x0000000e080e7980 */ /* 0x000ea2000c101900 */
[C---:B------:R-:W-:Y:S04]  /*1b0b0*/  LEA R4, P0, R0.reuse, R20, 0x2 ;  /* 0x0000001400047211 */ /* 0x040fe800078010ff */
[C---:B------:R-:W-:Y:S01]  /*1b0c0*/  LEA.HI.X.SX32 R5, R0.reuse, R21, 0x2, P0 ;  /* 0x0000001500057211 */ /* 0x040fe200000f16ff */
[----:B------:R-:W-:Y:S04]  /*1b0d0*/  IMAD.IADD R0, R0, 0x1, -R10 ;  /* 0x0000000100007824 */ /* 0x000fe800078e0a0a */
[----:B------:R-:W-:Y:S01]  /*1b0e0*/  IMAD R3, R3, R0, -0x100 ;  /* 0xffffff0003037424 */ /* 0x000fe200078e0200 */
[----:B------:R1:W2:Y:S04]  /*1b0f0*/  LD.E R11, desc[UR12][R4.64] ;  /* 0x0000000c040b7980 */ /* 0x0002a8000c101900 */
[----:B------:R-:W-:Y:S01]  /*1b100*/  SHF.R.S32.HI R10, RZ, 0x1f, R3 ;  /* 0x0000001fff0a7819 */ /* 0x000fe20000011403 */
[----:B------:R-:W4:Y:S01]  /*1b110*/  LD.E.64 R8, desc[UR10][R134.64+0x28] ;  /* 0x0000280a86087980 */ /* 0x000f22000c101b00 */
[-C--:B---3--:R-:W-:Y:S02]  /*1b120*/  IMAD R0, R7, R3.reuse, RZ ;  /* 0x0000000307007224 */ /* 0x088fe400078e02ff */
[C---:B-1----:R-:W-:Y:S04]  /*1b130*/  IMAD.WIDE.U32 R4, R6.reuse, R3, RZ ;  /* 0x0000000306047225 */ /* 0x042fe800078e00ff */
[----:B------:R-:W-:Y:S04]  /*1b140*/  IMAD R6, R6, R10, R0 ;  /* 0x0000000a06067224 */ /* 0x000fe800078e0200 */
[----:B------:R-:W-:Y:S02]  /*1b150*/  IMAD.IADD R5, R5, 0x1, R6 ;  /* 0x0000000105057824 */ /* 0x000fe400078e0206 */
[----:B--2---:R-:W-:Y:S05]  /*1b160*/  IMAD.IADD R11, R14, 0x1, -R11 ;  /* 0x000000010e0b7824 */ /* 0x004fea00078e0a0b */
        /* <DEDUP_REMOVED lines=9> */
.L_x_2147:
[----:B------:R-:W-:Y:S05]  /*1b200*/  BSYNC.RECONVERGENT B0 ;  /* 0x0000000000007941 */ /* 0x000fea0003800200 */
.L_x_2146:
[----:B------:R-:W3:Y:S01]  /*1b210*/  LDL R6, [R1+0x18] ;  /* 0x0000180001067983 */ /* 0x000ee20000100800 */
[----:B------:R-:W4:Y:S01]  /*1b220*/  S2UR UR10, SR_CgaCtaId ;  /* 0x00000000000a79c3 */ /* 0x000f220000008800 */
[----:B-1----:R-:W-:Y:S01]  /*1b230*/  LOP3.LUT R5, R2, 0x38, RZ, 0xc0, !PT ;  /* 0x0000003802057812 */ /* 0x002fe200078ec0ff */
[----:B------:R-:W-:Y:S01]  /*1b240*/  UMOV UR11, 0x400 ;  /* 0x00000400000b7882 */ /* 0x000fe20000000000 */
[----:B--2---:R-:W2:Y:S01]  /*1b250*/  LDL R0, [R1+0x24] ;  /* 0x0000240001007983 */ /* 0x004ea20000100800 */
[----:B------:R-:W-:Y:S01]  /*1b260*/  SHF.L.U32 R224, R225, 0x6, RZ ;  /* 0x00000006e1e07819 */ /* 0x000fe200000006ff */
[----:B------:R-:W1:Y:S01]  /*1b270*/  LDCU.64 UR4, c[0x0][0x358] ;  /* 0x00006b00ff0477ac */ /* 0x000e620008000a00 */
[--C-:B------:R-:W-:Y:S01]  /*1b280*/  SHF.R.U32.HI R222, RZ, 0x1, R225.reuse ;  /* 0x00000001ffde7819 */ /* 0x100fe200000116e1 */
[----:B------:R-:W-:Y:S01]  /*1b290*/  BSSY.RECONVERGENT B1, `(.L_x_2148) ;  /* 0x0000355000017945 */ /* 0x000fe20003800200 */
[--C-:B------:R-:W-:Y:S02]  /*1b2a0*/  LOP3.LUT R4, R17, 0x1c0, R2.reuse, 0xf8, !PT ;  /* 0x000001c011047812 */ /* 0x100fe400078ef802 */
[----:B------:R-:W-:Y:S02]  /*1b2b0*/  LOP3.LUT R168, R224, 0x1c0, RZ, 0xc0, !PT ;  /* 0x000001c0e0a87812 */ /* 0x000fe400078ec0ff */
[--C-:B------:R-:W-:Y:S02]  /*1b2c0*/  LOP3.LUT R4, R4, 0x38, R2.reuse, 0x78, !PT ;  /* 0x0000003804047812 */ /* 0x100fe400078e7802 */
[----:B------:R-:W-:Y:S02]  /*1b2d0*/  LOP3.LUT R168, R168, 0x8, R225, 0xf8, !PT ;  /* 0x00000008a8a87812 */ /* 0x000fe400078ef8e1 */
[----:B------:R-:W-:Y:S02]  /*1b2e0*/  SHF.L.U32 R11, R246, 0x5, RZ ;  /* 0x00000005f60b7819 */ /* 0x000fe400000006ff */
[--C-:B------:R-:W-:Y:S02]  /*1b2f0*/  LOP3.LUT R168, R168, 0x38, R2.reuse, 0x78, !PT ;  /* 0x00000038a8a87812 */ /* 0x100fe400078e7802 */
[----:B------:R-:W-:Y:S02]  /*1b300*/  LOP3.LUT R4, R4, 0x1e00, R2, 0xf8, !PT ;  /* 0x00001e0004047812 */ /* 0x000fe400078ef802 */
[----:B------:R-:W-:Y:S02]  /*1b310*/  SHF.L.U64.HI R10, R246, 0x5, R247 ;  /* 0x00000005f60a7819 */ /* 0x000fe400000102f7 */
        /* <DEDUP_REMOVED lines=8> */
[----:B------:R-:W-:Y:S02]  /*1b3a0*/  MOV R6, R3 ;  /* 0x0000000300067202 */ /* 0x000fe40000000f00 */
[----:B------:R-:W-:Y:S02]  /*1b3b0*/  LOP3.LUT R0, R0, 0x1c0, R224, 0xf8, !PT ;  /* 0x000001c000007812 */ /* 0x000fe400078ef8e0 */
[----:B------:R-:W-:Y:S02]  /*1b3c0*/  LOP3.LUT R3, R224, 0x400, RZ, 0xc0, !PT ;  /* 0x00000400e0037812 */ /* 0x000fe400078ec0ff */
[----:B------:R-:W-:Y:S02]  /*1b3d0*/  LOP3.LUT R221, R0, 0x38, R2, 0x78, !PT ;  /* 0x0000003800dd7812 */ /* 0x000fe400078e7802 */
[----:B------:R-:W-:Y:S02]  /*1b3e0*/  IADD3 R2, P1, PT, R11, R18, RZ ;  /* 0x000000120b027210 */ /* 0x000fe40007f3e0ff */
[----:B------:R-:W-:Y:S02]  /*1b3f0*/  @!P0 R2UR UR32, R12 ;  /* 0x000000000c2082ca */ /* 0x000fe400000e0000 */
[C---:B------:R-:W-:Y:S02]  /*1b400*/  @!P0 R2UR UR33, R13.reuse ;  /* 0x000000000d2182ca */ /* 0x040fe400000e0000 */
[----:B------:R-:W-:Y:S02]  /*1b410*/  LEA R168, R168, R3, 0x1 ;  /* 0x00000003a8a87211 */ /* 0x000fe400078e08ff */
[-C--:B------:R-:W-:Y:S02]  /*1b420*/  IADD3.X R3, PT, PT, R10, R6.reuse, RZ, P1, !PT ;  /* 0x000000060a037210 */ /* 0x080fe40000ffe4ff */
[----:B------:R-:W-:Y:S02]  /*1b430*/  @!P0 MOV R7, R6 ;  /* 0x0000000600078202 */ /* 0x000fe40000000f00 */
[----:B------:R-:W-:Y:S02]  /*1b440*/  LEA R227, R4, UR8, 0x1 ;  /* 0x0000000804e37c11 */ /* 0x000fe4000f8e08ff */
[----:B------:R-:W-:Y:S02]  /*1b450*/  @!P0 MOV R6, R18 ;  /* 0x0000001200068202 */ /* 0x000fe40000000f00 */
[C---:B------:R-:W-:Y:S02]  /*1b460*/  @!P0 R2UR UR30, R12.reuse ;  /* 0x000000000c1e82ca */ /* 0x040fe400000e0000 */
[C---:B------:R-:W-:Y:S01]  /*1b470*/  @!P0 R2UR UR31, R13.reuse ;  /* 0x000000000d1f82ca */ /* 0x040fe200000e0000 */
[----:B------:R-:W-:Y:S01]  /*1b480*/  @!PT LDS RZ, [RZ] ;  /* 0x00000000fffff984 */ /* 0x000fe20000000800 */
[----:B------:R-:W-:Y:S01]  /*1b490*/  @!PT LDS RZ, [RZ] ;  /* 0x00000000fffff984 */ /* 0x000fe20000000800 */
[----:B------:R-:W-:Y:S01]  /*1b4a0*/  @!PT LDS RZ, [RZ] ;  /* 0x00000000fffff984 */ /* 0x000fe20000000800 */
[----:B------:R2:W-:Y:S01]  /*1b4b0*/  @!P0 LDGSTS.E.BYPASS.LTC128B.128 [R227+0xa000], desc[UR32][R6.64] ;  /* 0x0a00000006e38fae */ /* 0x0005e2000b981a20 */
[----:B------:R-:W-:Y:S02]  /*1b4c0*/  @!P0 R2UR UR28, R12 ;  /* 0x000000000c1c82ca */ /* 0x000fe400000e0000 */
[----:B------:R-:W-:Y:S02]  /*1b4d0*/  @!P0 R2UR UR29, R13 ;  /* 0x000000000d1d82ca */ /* 0x000fe400000e0000 */
[-C--:B------:R-:W-:Y:S02]  /*1b4e0*/  IADD3 R4, P1, PT, R2, R11.reuse, RZ ;  /* 0x0000000b02047210 */ /* 0x080fe40007f3e0ff */
[C---:B------:R-:W-:Y:S01]  /*1b4f0*/  @!P0 R2UR UR26, R12.reuse ;  /* 0x000000000c1a82ca */ /* 0x040fe200000e0000 */
[----:B------:R-:W-:Y:S01]  /*1b500*/  @P0 STS.128 [R227+0xa000], RZ ;  /* 0x00a000ffe3000388 */ /* 0x000fe20000000c00 */
[-C--:B------:R-:W-:Y:S02]  /*1b510*/  IADD3.X R5, PT, PT, R3, R10.reuse, RZ, P1, !PT ;  /* 0x0000000a03057210 */ /* 0x080fe40000ffe4ff */
        /* <DEDUP_REMOVED lines=46> */
[----:B------:R-:W-:Y:S02]  /*1b800*/  IADD3 R8, P1, PT, R4, R11, RZ ;  /* 0x0000000b04087210 */ /* 0x000fe40007f3e0ff */
[C---:B------:R-:W-:Y:S02]  /*1b810*/  @!P0 R2UR UR34, R12.reuse ;  /* 0x000000000c2282ca */ /* 0x040fe400000e0000 */
[-C--:B------:R-:W-:Y:S02]  /*1b820*/  IADD3.X R9, PT, PT, R5, R10.reuse, RZ, P1, !PT ;  /* 0x0000000a05097210 */ /* 0x080fe40000ffe4ff */
[C---:B------:R-:W-:Y:S01]  /*1b830*/  @!P0 R2UR UR35, R13.reuse ;  /* 0x000000000d2382ca */ /* 0x040fe200000e0000 */
[----:B------:R-:W-:Y:S01]  /*1b840*/  @P0 STS.128 [R227+0xc000], RZ ;  /* 0x00c000ffe3000388 */ /* 0x000fe20000000c00 */
[----:B------:R-:W-:Y:S02]  /*1b850*/  @!P0 R2UR UR10, R12 ;  /* 0x000000000c0a82ca */ /* 0x000fe400000e0000 */
[----:B------:R-:W-:Y:S02]  /*1b860*/  @!P0 R2UR UR11, R13 ;  /* 0x000000000d0b82ca */ /* 0x000fe400000e0000 */
[----:B------:R-:W-:Y:S02]  /*1b870*/  LOP3.LUT R0, R223, 0x200, R224, 0xf8, !PT ;  /* 0x00000200df007812 */ /* 0x000fe400078ef8e0 */
[----:B------:R-:W-:Y:S01]  /*1b880*/  IADD3 R212, PT, PT, R168, UR8, RZ ;  /* 0x00000008a8d47c10 */ /* 0x000fe2000fffe0ff */
[----:B------:R-:W-:Y:S01]  /*1b890*/  @!PT LDS RZ, [RZ] ;  /* 0x00000000fffff984 */ /* 0x000fe20000000800 */
[----:B------:R-:W-:Y:S01]  /*1b8a0*/  @!PT LDS RZ, [RZ] ;  /* 0x00000000fffff984 */ /* 0x000fe20000000800 */
[----:B------:R-:W-:Y:S01]  /*1b8b0*/  @!PT LDS RZ, [RZ] ;  /* 0x00000000fffff984 */ /* 0x000fe20000000800 */
[----:B------:R-:W-:Y:S01]  /*1b8c0*/  @!P0 LDGSTS.E.BYPASS.LTC128B.128 [R227+0xc800], desc[UR22][R4.64] ;  /* 0x0c80000004e38fae */ /* 0x000fe2000b981a16 */
[----:B------:R-:W-:Y:S07]  /*1b8d0*/  LOP3.LUT R0, R0, R221, RZ, 0xfc, !PT ;  /* 0x000000dd00007212 */ /* 0x000fee00078efcff */
        /* <DEDUP_REMOVED lines=48> */
[----:B------:R2:W-:Y:S08]  /*1bbe0*/  @!P0 LDGSTS.E.BYPASS.LTC128B.128 [R227+0x10000], desc[UR38][R6.64] ;  /* 0x1000000006e38fae */ /* 0x0005f0000b981a26 */
        /* <DEDUP_REMOVED lines=8> */
[----:B--2---:R-:W-:Y:S04]  /*1bc70*/  @!P0 IADD3 R6, P1, PT, R2, R11, RZ ;  /* 0x0000000b02068210 */ /* 0x004fe80007f3e0ff */
[----:B------:R-:W-:Y:S03]  /*1bc80*/  @!P0 IADD3.X R7, PT, PT, R3, R10, RZ, P1, !PT ;  /* 0x0000000a03078210 */ /* 0x000fe60000ffe4ff */
        /* <DEDUP_REMOVED lines=10> */
[----:B------:R-:W-:Y:S02]  /*1bd30*/  LOP3.LUT P0, RZ, R225, 0x2, RZ, 0xc0, !PT ;  /* 0x00000002e1ff7812 */ /* 0x000fe4000780c0ff */
[----:B--2---:R-:W-:Y:S02]  /*1bd40*/  LEA R3, R0, UR8, 0x1 ;  /* 0x0000000800037c11 */ /* 0x004fe4000f8e08ff */
[----:B------:R-:W-:Y:S02]  /*1bd50*/  SEL R220, R220, 0xffffffe0, !P0 ;  /* 0xffffffe0dcdc7807 */ /* 0x000fe40004000000 */
[----:B------:R-:W-:Y:S01]  /*1bd60*/  MOV R2, 0x40 ;  /* 0x0000004000027802 */ /* 0x000fe20000000f00 */
[----:B------:R2:W-:Y:S01]  /*1bd70*/  LDSM.16.M88.4 R128, [R3] ;  /* 0x000000000380783b */ /* 0x0005e20000000200 */
[CC--:B------:R-:W-:Y:S02]  /*1bd80*/  IADD3 R172, PT, PT, R3.reuse, R220.reuse, RZ ;  /* 0x000000dc03ac7210 */ /* 0x0c0fe40007ffe0ff */
[----:B------:R-:W-:Y:S02]  /*1bd90*/  IADD3 R0, PT, PT, R212, R220, RZ ;  /* 0x000000dcd4007210 */ /* 0x000fe40007ffe0ff */
[----:B------:R-:W-:Y:S03]  /*1bda0*/  SEL R2, R2, 0xffffffc0, !P2 ;  /* 0xffffffc002027807 */ /* 0x000fe60005000000 */
[----:B------:R-:W3:Y:S08]  /*1bdb0*/  LDSM.16.M88.4 R8, [R168+UR8+0x2000] ;  /* 0x00200008a808783b */ /* 0x000ef00008000200 */
[----:B------:R-:W4:Y:S01]  /*1bdc0*/  LDSM.16.M88.4 R16, [R168+UR8+0x2800] ;  /* 0x00280008a810783b */ /* 0x000f220008000200 */
[-C--:B--2---:R-:W-:Y:S07]  /*1bdd0*/  IADD3 R3, PT, PT, R3, R2.reuse, RZ ;  /* 0x0000000203037210 */ /* 0x084fee0007ffe0ff */
[----:B------:R-:W2:Y:S01]  /*1bde0*/  LDSM.16.M88.4 R24, [R168+UR8+0x3000] ;  /* 0x00300008a818783b */ /* 0x000ea20008000200 */
[----:B------:R-:W-:Y:S07]  /*1bdf0*/  IADD3 R2, PT, PT, R212, R2, RZ ;  /* 0x00000002d4027210 */ /* 0x000fee0007ffe0ff */
[----:B------:R-:W1:Y:S08]  /*1be00*/  LDSM.16.M88.4 R32, [R168+UR8+0x3800] ;  /* 0x00380008a820783b */ /* 0x000e700008000200 */
[----:B------:R-:W1:Y:S01]  /*1be10*/  LDSM.16.M88.4 R40, [R168+UR8+0x4000] ;  /* 0x00400008a828783b */ /* 0x000e620008000200 */
        /* <DEDUP_REMOVED lines=8> */
[C---:B--2---:R-:W-:Y:S07]  /*1bea0*/  HMMA.16816.F32 R20, R128.reuse, R24, RZ ;  /* 0x000000188014723c */ /* 0x044fee00000018ff */
[----:B------:R-:W2:Y:S01]  /*1beb0*/  LDSM.16.M88.4 R80, [R168+UR8+0x6800] ;  /* 0x00680008a850783b */ /* 0x000ea20008000200 */
[C---:B------:R-:W-:Y:S07]  /*1bec0*/  HMMA.16816.F32 R24, R128.reuse, R26, RZ ;  /* 0x0000001a8018723c */ /* 0x040fee00000018ff */
[----:B------:R-:W2:Y:S01]  /*1bed0*/  LDSM.16.M88.4 R88, [R168+UR8+0x7000] ;  /* 0x00700008a858783b */ /* 0x000ea20008000200 */
[C---:B-1----:R-:W-:Y:S07]  /*1bee0*/  HMMA.16816.F32 R28, R128.reuse, R32, RZ ;  /* 0x00000020801c723c */ /* 0x042fee00000018ff */
[----:B------:R-:W1:Y:S01]  /*1bef0*/  LDSM.16.M88.4 R96, [R168+UR8+0x7800] ;  /* 0x00780008a860783b */ /* 0x000e620008000200 */
[C---:B------:R-:W-:Y:S07]  /*1bf00*/  HMMA.16816.F32 R32, R128.reuse, R34, RZ ;  /* 0x000000228020723c */ /* 0x040fee00000018ff */
[----:B------:R-:W1:Y:S01]  /*1bf10*/  LDSM.16.M88.4 R104, [R168+UR8+0x8000] ;  /* 0x00800008a868783b */ /* 0x000e620008000200 */
[C---:B------:R-:W-:Y:S07]  /*1bf20*/  HMMA.16816.F32 R36, R128.reuse, R40, RZ ;  /* 0x000000288024723c */ /* 0x040fee00000018ff */
[----:B------:R-:W1:Y:S01]  /*1bf30*/  LDSM.16.M88.4 R112, [R168+UR8+0x8800] ;  /* 0x00880008a870783b */ /* 0x000e620008000200 */
[C---:B------:R-:W-:Y:S07]  /*1bf40*/  HMMA.16816.F32 R40, R128.reuse, R42, RZ ;  /* 0x0000002a8028723c */ /* 0x040fee00000018ff */
[----:B------:R-:W1:Y:S01]  /*1bf50*/  LDSM.16.M88.4 R120, [R168+UR8+0x9000] ;  /* 0x00900008a878783b */ /* 0x000e620008000200 */
[C---:B---3--:R-:W-:Y:S07]  /*1bf60*/  HMMA.16816.F32 R44, R128.reuse, R48, RZ ;  /* 0x00000030802c723c */ /* 0x048fee00000018ff */
[----:B------:R-:W3:Y:S01]  /*1bf70*/  LDSM.16.M88.4 R168, [R168+UR8+0x9800] ;  /* 0x00980008a8a8783b */ /* 0x000ee20008000200 */
[C---:B------:R-:W-:Y:S07]  /*1bf80*/  HMMA.16816.F32 R48, R128.reuse, R50, RZ ;  /* 0x000000328030723c */ /* 0x040fee00000018ff */
[----:B------:R-:W-:Y:S01]  /*1bf90*/  LDSM.16.M88.4 R172, [R172] ;  /* 0x00000000acac783b */ /* 0x000fe20000000200 */
[C---:B------:R-:W-:Y:S07]  /*1bfa0*/  HMMA.16816.F32 R52, R128.reuse, R56, RZ ;  /* 0x000000388034723c */ /* 0x040fee00000018ff */
[----:B------:R-:W3:Y:S01]  /*1bfb0*/  LDSM.16.M88.4 R176, [R0+0x2000] ;  /* 0x0020000000b0783b */ /* 0x000ee20000000200 */
[C---:B------:R-:W-:Y:S07]  /*1bfc0*/  HMMA.16816.F32 R56, R128.reuse, R58, RZ ;  /* 0x0000003a8038723c */ /* 0x040fee00000018ff */
[----:B------:R-:W3:Y:S01]  /*1bfd0*/  LDSM.16.M88.4 R180, [R0+0x2800] ;  /* 0x0028000000b4783b */ /* 0x000ee20000000200 */
[C---:B----4-:R-:W-:Y:S07]  /*1bfe0*/  HMMA.16816.F32 R60, R128.reuse, R64, RZ ;  /* 0x00000040803c723c */ /* 0x050fee00000018ff */
[----:B------:R-:W4:Y:S01]  /*1bff0*/  LDSM.16.M88.4 R184, [R0+0x3000] ;  /* 0x0030000000b8783b */ /* 0x000f220000000200 */
[C---:B------:R-:W-:Y:S07]  /*1c000*/  HMMA.16816.F32 R64, R128.reuse, R66, RZ ;  /* 0x000000428040723c */ /* 0x040fee00000018ff */
[----:B------:R-:W4:Y:S01]  /*1c010*/  LDSM.16.M88.4 R188, [R0+0x3800] ;  /* 0x0038000000bc783b */ /* 0x000f220000000200 */
[C---:B------:R-:W-:Y:S07]  /*1c020*/  HMMA.16816.F32 R68, R128.reuse, R72, RZ ;  /* 0x000000488044723c */ /* 0x040fee00000018ff */
[----:B------:R-:W4:Y:S01]  /*1c030*/  LDSM.16.M88.4 R192, [R0+0x4000] ;  /* 0x0040000000c0783b */ /* 0x000f220000000200 */
[C---:B------:R-:W-:Y:S07]  /*1c040*/  HMMA.16816.F32 R72, R128.reuse, R74, RZ ;  /* 0x0000004a8048723c */ /* 0x040fee00000018ff */
[----:B------:R-:W4:Y:S01]  /*1c050*/  LDSM.16.M88.4 R196, [R0+0x4800] ;  /* 0x0048000000c4783b */ /* 0x000f220000000200 */
[C---:B--2---:R-:W-:Y:S07]  /*1c060*/  HMMA.16816.F32 R76, R128.reuse, R80, RZ ;  /* 0x00000050804c723c */ /* 0x044fee00000018ff */
[----:B------:R-:W2:Y:S01]  /*1c070*/  LDSM.16.M88.4 R200, [R0+0x5000] ;  /* 0x0050000000c8783b */ /* 0x000ea20000000200 */
[C---:B------:R-:W-:Y:S07]  /*1c080*/  HMMA.16816.F32 R80, R128.reuse, R82, RZ ;  /* 0x000000528050723c */ /* 0x040fee00000018ff */
[----:B------:R-:W2:Y:S01]  /*1c090*/  LDSM.16.M88.4 R204, [R0+0x5800] ;  /* 0x0058000000cc783b */ /* 0x000ea20000000200 */
[C---:B------:R-:W-:Y:S07]  /*1c0a0*/  HMMA.16816.F32 R84, R128.reuse, R88, RZ ;  /* 0x000000588054723c */ /* 0x040fee00000018ff */
[----:B------:R-:W2:Y:S01]  /*1c0b0*/  LDSM.16.M88.4 R208, [R0+0x6000] ;  /* 0x0060000000d0783b */ /* 0x000ea20000000200 */
[C---:B------:R-:W-:Y:S07]  /*1c0c0*/  HMMA.16816.F32 R88, R128.reuse, R90, RZ ;  /* 0x0000005a8058723c */ /* 0x040fee00000018ff */
[----:B------:R-:W2:Y:S04]  /*1c0d0*/  LD.E R226, desc[UR4][R134.64+0x18c] ;  /* 0x00018c0486e27980 */ /* 0x000ea8000c101900 */
[----:B------:R-:W0:Y:S01]  /*1c0e0*/  LDGDEPBAR ;  /* 0x00000000000079af */ /* 0x000e220000000000 */
[C---:B-1----:R-:W-:Y:S07]  /*1c0f0*/  HMMA.16816.F32 R92, R128.reuse, R96, RZ ;  /* 0x00000060805c723c */ /* 0x042fee00000018ff */
[----:B------:R-:W-:Y:S01]  /*1c100*/  LDSM.16.M88.4 R212, [R2+0x3000] ;  /* 0x0030000002d4783b */ /* 0x000fe20000000200 */
[C---:B------:R-:W-:Y:S07]  /*1c110*/  HMMA.16816.F32 R96, R128.reuse, R98, RZ ;  /* 0x000000628060723c */ /* 0x040fee00000018ff */
[----:B------:R-:W-:Y:S01]  /*1c120*/  LDSM.16.M88.4 R216, [R2+0x3800] ;  /* 0x0038000002d8783b */ /* 0x000fe20000000200 */
[C---:B------:R-:W-:Y:S08]  /*1c130*/  HMMA.16816.F32 R100, R128.reuse, R104, RZ ;  /* 0x000000688064723c */ /* 0x040ff000000018ff */
[C---:B------:R-:W-:Y:S08]  /*1c140*/  HMMA.16816.F32 R104, R128.reuse, R106, RZ ;  /* 0x0000006a8068723c */ /* 0x040ff000000018ff */
[C---:B------:R-:W-:Y:S08]  /*1c150*/  HMMA.16816.F32 R108, R128.reuse, R112, RZ ;  /* 0x00000070806c723c */ /* 0x040ff000000018ff */
[C---:B------:R-:W-:Y:S08]  /*1c160*/  HMMA.16816.F32 R112, R128.reuse, R114, RZ ;  /* 0x000000728070723c */ /* 0x040ff000000018ff */
[C---:B------:R-:W-:Y:S08]  /*1c170*/  HMMA.16816.F32 R116, R128.reuse, R120, RZ ;  /* 0x000000788074723c */ /* 0x040ff000000018ff */
[C---:B------:R-:W-:Y:S08]  /*1c180*/  HMMA.16816.F32 R120, R128.reuse, R122, RZ ;  /* 0x0000007a8078723c */ /* 0x040ff000000018ff */
[C---:B---3--:R-:W-:Y:S08]  /*1c190*/  HMMA.16816.F32 R124, R128.reuse, R168, RZ ;  /* 0x000000a8807c723c */ /* 0x048ff000000018ff */
[----:B------:R-:W-:Y:S01]  /*1c1a0*/  HMMA.16816.F32 R128, R128, R170, RZ ;  /* 0x000000aa8080723c */ /* 0x000fe200000018ff */
[----:B------:R-:W1:Y:S07]  /*1c1b0*/  LDSM.16.M88.4 R168, [R0+0x6800] ;  /* 0x0068000000a8783b */ /* 0x000e6e0000000200 */
        /* <DEDUP_REMOVED lines=15> */
[C---:B------:R-:W-:Y:S08]  /*1c2b0*/  HMMA.16816.F32 R44, R172.reuse, R196, R44 ;  /* 0x000000c4ac2c723c */ /* 0x040ff0000000182c */
[C---:B------:R-:W-:Y:S01]  /*1c2c0*/  HMMA.16816.F32 R48, R172.reuse, R198, R48 ;  /* 0x000000c6ac30723c */ /* 0x040fe20000001830 */
[----:B------:R1:W4:Y:S07]  /*1c2d0*/  LDSM.16.M88.4 R196, [R0+0x9800] ;  /* 0x0098000000c4783b */ /* 0x00032e0000000200 */
[C---:B--2---:R-:W-:Y:S08]  /*1c2e0*/  HMMA.16816.F32 R52, R172.reuse, R200, R52 ;  /* 0x000000c8ac34723c */ /* 0x044ff00000001834 */
[C---:B------:R-:W-:Y:S01]  /*1c2f0*/  HMMA.16816.F32 R56, R172.reuse, R202, R56 ;  /* 0x000000caac38723c */ /* 0x040fe20000001838 */
[----:B------:R-:W-:Y:S07]  /*1c300*/  LDSM.16.M88.4 R200, [R3] ;  /* 0x0000000003c8783b */ /* 0x000fee0000000200 */
[C---:B------:R-:W-:Y:S03]  /*1c310*/  HMMA.16816.F32 R60, R172.reuse, R204, R60 ;  /* 0x000000ccac3c723c */ /* 0x040fe6000000183c */
[C---:B-1----:R-:W-:Y:S05]  /*1c320*/  IADD3 R0, PT, PT, R220.reuse, R2, RZ ;  /* 0x00000002dc007210 */ /* 0x042fea0007ffe0ff */
[C---:B------:R-:W-:Y:S01]  /*1c330*/  HMMA.16816.F32 R64, R172.reuse, R206, R64 ;  /* 0x000000ceac40723c */ /* 0x040fe20000001840 */
[----:B------:R-:W1:Y:S07]  /*1c340*/  LDSM.16.M88.4 R204, [R2+0x2000] ;  /* 0x0020000002cc783b */ /* 0x000e6e0000000200 */
        /* <DEDUP_REMOVED lines=9> */
[C---:B------:R-:W-:Y:S08]  /*1c3e0*/  HMMA.16816.F32 R92, R172.reuse, R180, R92 ;  /* 0x000000b4ac5c723c */ /* 0x040ff0000000185c */
[C---:B------:R-:W-:Y:S01]  /*1c3f0*/  HMMA.16816.F32 R96, R172.reuse, R182, R96 ;  /* 0x000000b6ac60723c */ /* 0x040fe20000001860 */
[----:B------:R-:W-:Y:S07]  /*1c400*/  LDSM.16.M88.4 R180, [R2+0x6000] ;  /* 0x0060000002b4783b */ /* 0x000fee0000000200 */
[C---:B----4-:R-:W-:Y:S08]  /*1c410*/  HMMA.16816.F32 R100, R172.reuse, R184, R100 ;  /* 0x000000b8ac64723c */ /* 0x050ff00000001864 */
        /* <DEDUP_REMOVED lines=10> */
[----:B------:R-:W4:Y:S07]  /*1c4c0*/  LDSM.16.M88.4 R172, [R2+0x5000] ;  /* 0x0050000002ac783b */ /* 0x000f2e0000000200 */
[C---:B-1----:R-:W-:Y:S01]  /*1c4d0*/  HMMA.16816.F32 R4, R200.reuse, R204, R4 ;  /* 0x000000ccc804723c */ /* 0x042fe20000001804 */
[----:B------:R-:W-:Y:S07]  /*1c4e0*/  LDSM.16.M88.4 R196, [R2+0x8000] ;  /* 0x0080000002c4783b */ /* 0x000fee0000000200 */
[C---:B------:R-:W-:Y:S01]  /*1c4f0*/  HMMA.16816.F32 R8, R200.reuse, R206, R8 ;  /* 0x000000cec808723c */ /* 0x040fe20000001808 */
[----:B------:R-:W-:Y:S07]  /*1c500*/  LDSM.16.M88.4 R204, [R2+0x8800] ;  /* 0x0088000002cc783b */ /* 0x000fee0000000200 */
[C---:B--2---:R-:W-:Y:S08]  /*1c510*/  HMMA.16816.F32 R12, R200.reuse, R208, R12 ;  /* 0x000000d0c80c723c */ /* 0x044ff0000000180c */
[C---:B------:R-:W-:Y:S01]  /*1c520*/  HMMA.16816.F32 R16, R200.reuse, R210, R16 ;  /* 0x000000d2c810723c */ /* 0x040fe20000001810 */
[----:B------:R-:W-:Y:S07]  /*1c530*/  LDSM.16.M88.4 R208, [R2+0x9000] ;  /* 0x0090000002d0783b */ /* 0x000fee0000000200 */
        /* <DEDUP_REMOVED lines=8> */
[C---:B------:R-:W-:Y:S08]  /*1c5c0*/  HMMA.16816.F32 R36, R200.reuse, R168, R36 ;  /* 0x000000a8c824723c */ /* 0x040ff00000001824 */
[C---:B------:R-:W-:Y:S01]  /*1c5d0*/  HMMA.16816.F32 R40, R200.reuse, R170, R40 ;  /* 0x000000aac828723c */ /* 0x040fe20000001828 */
[----:B------:R-:W1:Y:S07]  /*1c5e0*/  LDSM.16.M88.4 R168, [R2+0x5800] ;  /* 0x0058000002a8783b */ /* 0x000e6e0000000200 */
[C---:B---3--:R-:W-:Y:S08]  /*1c5f0*/  HMMA.16816.F32 R44, R200.reuse, R176, R44 ;  /* 0x000000b0c82c723c */ /* 0x048ff0000000182c */
[C---:B------:R-:W-:Y:S01]  /*1c600*/  HMMA.16816.F32 R48, R200.reuse, R178, R48 ;  /* 0x000000b2c830723c */ /* 0x040fe20000001830 */
[----:B------:R-:W2:Y:S07]  /*1c610*/  LDSM.16.M88.4 R176, [R2+0x9800] ;  /* 0x0098000002b0783b */ /* 0x000eae0000000200 */
[C---:B----4-:R-:W-:Y:S08]  /*1c620*/  HMMA.16816.F32 R52, R200.reuse, R172, R52 ;  /* 0x000000acc834723c */ /* 0x050ff00000001834 */
[C---:B------:R-:W-:Y:S08]  /*1c630*/  HMMA.16816.F32 R56, R200.reuse, R174, R56 ;  /* 0x000000aec838723c */ /* 0x040ff00000001838 */
[C---:B-1----:R-:W-:Y:S08]  /*1c640*/  HMMA.16816.F32 R60, R200.reuse, R168, R60 ;  /* 0x000000a8c83c723c */ /* 0x042ff0000000183c */
        /* <DEDUP_REMOVED lines=16> */
[C---:B--2---:R-:W-:Y:S08]  /*1c750*/  HMMA.16816.F32 R124, R200.reuse, R176, R124 ;  /* 0x000000b0c87c723c */ /* 0x044ff0000000187c */
        /* <DEDUP_REMOVED lines=225> */
[----:B------:R-:W3:Y:S01]  /*1d570*/  LDL R126, [R1+0x38] ;  /* 0x00003800017e7983 */ /* 0x000ee20000100800 */
[-C--:B------:R-:W-:Y:S01]  /*1d580*/  FMUL.FTZ R124, R124, R226.reuse ;  /* 0x000000e27c7c7220 */ /* 0x080fe20000410000 */
[-C--:B------:R-:W-:Y:S05]  /*1d590*/  FMUL.FTZ R125, R125, R226.reuse ;  /* 0x000000e27d7d7220 */ /* 0x080fea0000410000 */
[----:B------:R-:W1:Y:S01]  /*1d5a0*/  MUFU.TANH R234, R55 ;  /* 0x0000003700ea7308 */ /* 0x000e620000002400 */
[----:B------:R-:W4:Y:S01]  /*1d5b0*/  LDL.LU R127, [R1+0x8] ;  /* 0x00000800017f7983 */ /* 0x000f220000300800 */
[-C--:B------:R-:W-:Y:S01]  /*1d5c0*/  FMUL.FTZ R0, R130, R226.reuse ;  /* 0x000000e282007220 */ /* 0x080fe20000410000 */
[-C--:B------:R-:W-:Y:S01]  /*1d5d0*/  FMUL.FTZ R128, R128, R226.reuse ;  /* 0x000000e280807220 */ /* 0x080fe20000410000 */
[-C--:B------:R-:W-:Y:S01]  /*1d5e0*/  FMUL.FTZ R129, R129, R226.reuse ;  /* 0x000000e281817220 */ /* 0x080fe20000410000 */
[----:B------:R-:W-:Y:S05]  /*1d5f0*/  MOV R130, R3 ;  /* 0x0000000300827202 */ /* 0x000fea0000000f00 */
        /* <DEDUP_REMOVED lines=38> */
[----:B----4-:R-:W-:Y:S09]  /*1d860*/  IADD3 R127, PT, PT, R127, -0x1, RZ ;  /* 0xffffffff7f7f7810 */ /* 0x010ff20007ffe0ff */
[----:B------:R-:W4:Y:S01]  /*1d870*/  MUFU.TANH R92, R92 ;  /* 0x0000005c005c7308 */ /* 0x000f220000002400 */
[----:B---3--:R-:W-:Y:S01]  /*1d880*/  ISETP.GT.AND P0, PT, R127, R126, PT ;  /* 0x0000007e7f00720c */ /* 0x008fe20003f04270 */
[----:B------:R2:W-:Y:S08]  /*1d890*/  STL [R1+0x8], R127 ;  /* 0x0000087f01007387 */ /* 0x0005f00000100800 */
        /* <DEDUP_REMOVED lines=34> */
[----:B------:R2:W1:Y:S01]  /*1dac0*/  MUFU.TANH R41, R0 ;  /* 0x0000000000297308 */ /* 0x0004620000002400 */
[----:B---34-:R-:W-:Y:S05]  /*1dad0*/  @!P0 BRA `(.L_x_2149) ;  /* 0x0000000c00408947 */ /* 0x018fea0003800000 */
[----:B------:R-:W3:Y:S01]  /*1dae0*/  LDL.64 R16, [R1+0x30] ;  /* 0x0000300001107983 */ /* 0x000ee20000100a00 */
[----:B------:R-:W-:Y:S01]  /*1daf0*/  IMAD.SHL.U32 R13, R225, 0x8, RZ ;  /* 0x00000008e10d7824 */ /* 0x000fe200078e00ff */
[----:B------:R-:W-:Y:S02]  /*1db00*/  BSSY.RECONVERGENT B0, `(.L_x_2150) ;  /* 0x000005a000007945 */ /* 0x000fe40003800200 */
[----:B------:R-:W4:Y:S02]  /*1db10*/  LDL R3, [R1+0x18] ;  /* 0x0000180001037983 */ /* 0x000f240000100800 */
[----:B------:R-:W-:Y:S02]  /*1db20*/  LOP3.LUT R13, R13, 0x38, RZ, 0xc0, !PT ;  /* 0x000000380d0d7812 */ /* 0x000fe400078ec0ff */
[----:B------:R-:W5:Y:S01]  /*1db30*/  LDL R12, [R1+0x20] ;  /* 0x00002000010c7983 */ /* 0x000f620000100800 */
[----:B---3--:R-:W-:Y:S04]  /*1db40*/  ISETP.NE.U32.AND P0, PT, R16, RZ, PT ;  /* 0x000000ff1000720c */ /* 0x008fe80003f05070 */
[----:B------:R-:W-:Y:S01]  /*1db50*/  ISETP.NE.AND.EX P5, PT, R17, RZ, PT, P0 ;  /* 0x000000ff1100720c */ /* 0x000fe20003fa5300 */
[----:B----4-:R-:W-:Y:S02]  /*1db60*/  IMAD.MOV.U32 R14, RZ, RZ, R3 ;  /* 0x000000ffff0e7224 */ /* 0x010fe400078e0003 */
[----:B------:R-:W3:Y:S10]  /*1db70*/  LDL R3, [R1+0x1c] ;  /* 0x00001c0001037983 */ /* 0x000ef40000100800 */
[----:B------:R-:W4:Y:S01]  /*1db80*/  @!P5 LD.E R2, desc[UR4][R134.64+0x38] ;  /* 0x000038048602d980 */ /* 0x000f22000c101900 */
[----:B--2---:R-:W-:Y:S05]  /*1db90*/  @!P5 IMAD.MOV.U32 R0, RZ, RZ, RZ ;  /* 0x000000ffff00d224 */ /* 0x004fea00078e00ff */
[----:B------:R-:W-:Y:S01]  /*1dba0*/  @!P5 IADD3 R0, P0, PT, RZ, -R0, RZ ;  /* 0x80000000ff00d210 */ /* 0x000fe20007f1e0ff */
[----:B----4-:R-:W-:Y:S04]  /*1dbb0*/  @!P5 IMAD.SHL.U32 R2, R2, 0x100, RZ ;  /* 0x000001000202d824 */ /* 0x010fe800078e00ff */
[----:B------:R-:W-:Y:S01]  /*1dbc0*/  @!P5 IMAD.X R2, RZ, RZ, ~R2, P0 ;  /* 0x000000ffff02d224 */ /* 0x000fe200000e0e02 */
[----:B------:R-:W-:Y:S04]  /*1dbd0*/  ISETP.GE.AND P0, PT, R13, R14, PT ;  /* 0x0000000e0d00720c */ /* 0x000fe80003f06270 */
[----:B------:R-:W-:Y:S04]  /*1dbe0*/  @!P5 SHF.R.S64 R0, R0, 0x1f, R2 ;  /* 0x0000001f0000d819 */ /* 0x000fe80000001002 */
[----:B-----5:R-:W-:Y:S01]  /*1dbf0*/  @!P5 IADD3 R12, P1, PT, R0, R12, RZ ;  /* 0x0000000c000cd210 */ /* 0x020fe20007f3e0ff */
[----:B------:R-:W-:Y:S03]  /*1dc00*/  IMAD.SHL.U32 R0, R228, 0x20, RZ ;  /* 0x00000020e4007824 */ /* 0x000fe600078e00ff */
[----:B---3--:R-:W-:Y:S01]  /*1dc10*/  @!P5 LEA.HI.X.SX32 R3, R2, R3, 0x1, P1 ;  /* 0x000000030203d211 */ /* 0x008fe200008f0eff */
[----:B------:R2:W-:Y:S04]  /*1dc20*/  @!P5 STL [R1+0x20], R12 ;  /* 0x0000200c0100d387 */ /* 0x0005e80000100800 */
[----:B------:R2:W-:Y:S01]  /*1dc30*/  @!P5 STL [R1+0x1c], R3 ;  /* 0x00001c030100d387 */ /* 0x0005e20000100800 */
[----:B------:R-:W-:Y:S05]  /*1dc40*/  @!P5 BRA `(.L_x_2151) ;  /* 0x000000040014d947 */ /* 0x000fea0003800000 */
[----:B------:R-:W-:Y:S01]  /*1dc50*/  IMAD.MOV.U32 R13, RZ, RZ, R3 ;  /* 0x000000ffff0d7224 */ /* 0x000fe200078e0003 */
[----:B------:R-:W3:Y:S01]  /*1dc60*/  LDL.64 R14, [R1] ;  /* 0x00000000010e7983 */ /* 0x000ee20000100a00 */
[C---:B------:R-:W-:Y:S01]  /*1dc70*/  VIADD R10, R130.reuse, 0xfffffe00 ;  /* 0xfffffe00820a7836 */ /* 0x040fe20000000000 */
[----:B------:R-:W-:Y:S04]  /*1dc80*/  IADD3 R9, PT, PT, R130, -0x100, RZ ;  /* 0xffffff0082097810 */ /* 0x000fe80007ffe0ff */
[----:B--2---:R-:W2:Y:S01]  /*1dc90*/  LD.E R3, desc[UR4][R134.64+0x170] ;  /* 0x0001700486037980 */ /* 0x004ea2000c101900 */
[----:B------:R-:W-:Y:S02]  /*1dca0*/  IABS R6, R10 ;  /* 0x0000000a00067213 */ /* 0x000fe40000000000 */
[----:B------:R-:W-:Y:S02]  /*1dcb0*/  IABS R7, R9 ;  /* 0x0000000900077213 */ /* 0x000fe40000000000 */
[-C--:B--2---:R-:W-:Y:S02]  /*1dcc0*/  IABS R2, R3.reuse ;  /* 0x0000000300027213 */ /* 0x084fe40000000000 */
[-C--:B------:R-:W-:Y:S02]  /*1dcd0*/  IABS R11, R3.reuse ;  /* 0x00000003000b7213 */ /* 0x080fe40000000000 */
[----:B------:R-:W2:Y:S01]  /*1dce0*/  I2F.RP R4, R2 ;  /* 0x0000000200047306 */ /* 0x000ea20000209400 */
[-C--:B------:R-:W-:Y:S02]  /*1dcf0*/  LOP3.LUT R10, R10, R3.reuse, RZ, 0x3c, !PT ;  /* 0x000000030a0a7212 */ /* 0x080fe400078e3cff */
[----:B------:R-:W-:Y:S07]  /*1dd00*/  LOP3.LUT R9, R9, R3, RZ, 0x3c, !PT ;  /* 0x0000000309097212 */ /* 0x000fee00078e3cff */
[----:B--2---:R-:W2:Y:S02]  /*1dd10*/  MUFU.RCP R4, R4 ;  /* 0x0000000400047308 */ /* 0x004ea40000001000 */
[----:B--2---:R-:W-:Y:S08]  /*1dd20*/  VIADD R4, R4, 0xffffffe ;  /* 0x0ffffffe04047836 */ /* 0x004ff00000000000 */
[----:B------:R-:W2:Y:S02]  /*1dd30*/  F2I.FTZ.U32.TRUNC.NTZ R5, R4 ;  /* 0x0000000400057305 */ /* 0x000ea4000021f000 */
[--C-:B--2---:R-:W-:Y:S04]  /*1dd40*/  IMAD.MOV R4, RZ, RZ, -R5.reuse ;  /* 0x000000ffff047224 */ /* 0x104fe800078e0a05 */
        /* <DEDUP_REMOVED lines=53> */
.L_x_2151:
[----:B------:R-:W-:Y:S05]  /*1e0a0*/  BSYNC.RECONVERGENT B0 ;  /* 0x0000000000007941 */ /* 0x000fea0003800200 */
.L_x_2150:
[----:B------:R-:W4:Y:S01]  /*1e0b0*/  LDL R6, [R1+0x1c] ;  /* 0x00001c0001067983 */ /* 0x000f220000100800 */
[----:B------:R-:W-:Y:S01]  /*1e0c0*/  @!P0 IMAD.MOV.U32 R4, RZ, RZ, R12 ;  /* 0x000000ffff048224 */ /* 0x000fe200078e000c */
[C---:B------:R-:W-:Y:S02]  /*1e0d0*/  LEA R2, P1, R228.reuse, R12, 0x5 ;  /* 0x0000000ce4027211 */ /* 0x040fe400078228ff */
[--C-:B------:R-:W-:Y:S02]  /*1e0e0*/  SHF.L.U64.HI R18, R228, 0x5, R229.reuse ;  /* 0x00000005e4127819 */ /* 0x100fe400000102e5 */
[----:B------:R-:W-:Y:S01]  /*1e0f0*/  IADD3 R8, P6, P4, R0, R2, R0 ;  /* 0x0000000200087210 */ /* 0x000fe20007cde000 */
[----:B----4-:R-:W-:Y:S01]  /*1e100*/  @!P0 IMAD.MOV.U32 R5, RZ, RZ, R6 ;  /* 0x000000ffff058224 */ /* 0x010fe200078e0006 */
[----:B--2---:R-:W-:Y:S02]  /*1e110*/  LEA.HI.X R3, R228, R6, R229, 0x5, P1 ;  /* 0x00000006e4037211 */ /* 0x004fe400008f2ce5 */
[----:B------:R-:W-:Y:S02]  /*1e120*/  @!P0 IADD3 R10, P1, PT, R0, R2, RZ ;  /* 0x00000002000a8210 */ /* 0x000fe40007f3e0ff */
[----:B------:R-:W-:Y:S01]  /*1e130*/  @!PT LDS RZ, [RZ] ;  /* 0x00000000fffff984 */ /* 0x000fe20000000800 */
[----:B------:R-:W-:Y:S01]  /*1e140*/  @!PT LDS RZ, [RZ] ;  /* 0x00000000fffff984 */ /* 0x000fe20000000800 */
[----:B------:R-:W-:Y:S01]  /*1e150*/  @!PT LDS RZ, [RZ] ;  /* 0x00000000fffff984 */ /* 0x000fe20000000800 */
[----:B------:R2:W-:Y:S01]  /*1e160*/  @!P0 LDGSTS.E.BYPASS.LTC128B.128 [R227+0x2000], desc[UR4][R4.64] ;  /* 0x0200000004e38fae */ /* 0x0005e2000b981a04 */
[C-C-:B------:R-:W-:Y:S02]  /*1e170*/  IADD3.X R9, PT, PT, R18.reuse, R3, R18.reuse, P6, P4 ;  /* 0x0000000312097210 */ /* 0x140fe400037e8412 */
[----:B------:R-:W-:Y:S01]  /*1e180*/  @!P0 IMAD.X R11, R18, 0x1, R3, P1 ;  /* 0x00000001120b8824 */ /* 0x000fe200008e0603 */
[----:B------:R4:W-:Y:S01]  /*1e190*/  @P0 STS.128 [R227+0x2000], RZ ;  /* 0x002000ffe3000388 */ /* 0x0009e20000000c00 */
[-C--:B------:R-:W-:Y:S03]  /*1e1a0*/  IADD3 R6, P3, PT, R8, R0.reuse, RZ ;  /* 0x0000000008067210 */ /* 0x080fe60007f7e0ff */
        /* <DEDUP_REMOVED lines=16> */
[----:B------:R2:W-:Y:S04]  /*1e2b0*/  @P0 STS.128 [R227+0x3800], RZ ;  /* 0x003800ffe3000388 */ /* 0x0005e80000000c00 */
[----:B------:R-:W-:Y:S01]  /*1e2c0*/  @!PT LDS RZ, [RZ] ;  /* 0x00000000fffff984 */ /* 0x000fe20000000800 */
[----:B------:R-:W-:Y:S01]  /*1e2d0*/  @!PT LDS RZ, [RZ] ;  /* 0x00000000fffff984 */ /* 0x000fe20000000800 */
[----:B------:R-:W-:Y:S01]  /*1e2e0*/  @!PT LDS RZ, [RZ] ;  /* 0x00000000fffff984 */ /* 0x000fe20000000800 */
[----:B------:R2:W-:Y:S01]  /*1e2f0*/  @!P0 LDGSTS.E.BYPASS.LTC128B.128 [R227+0x4000], desc[UR4][R6.64] ;  /* 0x0400000006e38fae */ /* 0x0005e2000b981a04 */
[--C-:B------:R-:W-:Y:S01]  /*1e300*/  IMAD.X R5, R7, 0x1, R18.reuse, P1 ;  /* 0x0000000107057824 */ /* 0x100fe200008e0612 */
[-C--:B-----5:R-:W-:Y:S02]  /*1e310*/  IADD3 R2, P3, PT, R4, R0.reuse, RZ ;  /* 0x0000000004027210 */ /* 0x0a0fe40007f7e0ff */
[----:B------:R2:W-:Y:S02]  /*1e320*/  @P0 STS.128 [R227+0x4000], RZ ;  /* 0x004000ffe3000388 */ /* 0x0005e40000000c00 */
[-C--:B---3--:R-:W-:Y:S02]  /*1e330*/  IADD3 R12, P1, PT, R2, R0.reuse, RZ ;  /* 0x00000000020c7210 */ /* 0x088fe40007f3e0ff */
        /* <DEDUP_REMOVED lines=14> */
[-C--:B-1----:R-:W-:Y:S02]  /*1e420*/  IADD3 R10, P3, PT, R14, R0.reuse, RZ ;  /* 0x000000000e0a7210 */ /* 0x082fe40007f7e0ff */
[----:B------:R1:W-:Y:S01]  /*1e430*/  @P0 STS.128 [R227+0x5000], RZ ;  /* 0x005000ffe3000388 */ /* 0x0003e20000000c00 */
[--C-:B------:R-:W-:Y:S01]  /*1e440*/  IMAD.X R15, R17, 0x1, R18.reuse, P1 ;  /* 0x00000001110f7824 */ /* 0x100fe200008e0612 */
[-C--:B----4-:R-:W-:Y:S02]  /*1e450*/  IADD3 R8, P1, PT, R10, R0.reuse, RZ ;  /* 0x000000000a087210 */ /* 0x090fe40007f3e0ff */
[----:B------:R-:W-:Y:S01]  /*1e460*/  @!PT LDS RZ, [RZ] ;  /* 0x00000000fffff984 */ /* 0x000fe20000000800 */
[----:B------:R-:W-:Y:S01]  /*1e470*/  @!PT LDS RZ, [RZ] ;  /* 0x00000000fffff984 */ /* 0x000fe20000000800 */
[----:B------:R-:W-:Y:S01]  /*1e480*/  @!PT LDS RZ, [RZ] ;  /* 0x00000000fffff984 */ /* 0x000fe20000000800 */
[----:B------:R4:W-:Y:S01]  /*1e490*/  @!P0 LDGSTS.E.BYPASS.LTC128B.128 [R227+0x5800], desc[UR4][R12.64] ;  /* 0x058000000ce38fae */ /* 0x0009e2000b981a04 */
[--C-:B------:R-:W-:Y:S01]  /*1e4a0*/  IMAD.X R11, R15, 0x1, R18.reuse, P3 ;  /* 0x000000010f0b7824 */ /* 0x100fe200018e0612 */
[-C--:B--2---:R-:W-:Y:S02]  /*1e4b0*/  IADD3 R6, P3, PT, R8, R0.reuse, RZ ;  /* 0x0000000008067210 */ /* 0x084fe40007f7e0ff */
        /* <DEDUP_REMOVED lines=14> */
[-C--:B-----5:R-:W-:Y:S02]  /*1e5a0*/  IADD3 R2, P3, PT, R4, R0.reuse, RZ ;  /* 0x0000000004027210 */ /* 0x0a0fe40007f7e0ff */
[----:B------:R1:W-:Y:S04]  /*1e5b0*/  @P0 STS.128 [R227+0x6800], RZ ;  /* 0x006800ffe3000388 */ /* 0x0003e80000000c00 */
[----:B------:R-:W-:Y:S01]  /*1e5c0*/  @!PT LDS RZ, [RZ] ;  /* 0x00000000fffff984 */ /* 0x000fe20000000800 */
[----:B------:R-:W-:Y:S01]  /*1e5d0*/  @!PT LDS RZ, [RZ] ;  /* 0x00000000fffff984 */ /* 0x000fe20000000800 */
[----:B------:R-:W-:Y:S01]  /*1e5e0*/  @!PT LDS RZ, [RZ] ;  /* 0x00000000fffff984 */ /* 0x000fe20000000800 */
[----:B------:R1:W-:Y:S01]  /*1e5f0*/  @!P0 LDGSTS.E.BYPASS.LTC128B.128 [R227+0x7000], desc[UR4][R10.64] ;  /* 0x070000000ae38fae */ /* 0x0003e2000b981a04 */
[--C-:B------:R-:W-:Y:S01]  /*1e600*/  IMAD.X R3, R5, 0x1, R18.reuse, P3 ;  /* 0x0000000105037824 */ /* 0x100fe200018e0612 */
[----:B----4-:R-:W-:Y:S02]  /*1e610*/  @!P0 IADD3 R12, P1, PT, R2, R0, RZ ;  /* 0x00000000020c8210 */ /* 0x010fe40007f3e0ff */
        /* <DEDUP_REMOVED lines=28> */
.L_x_2149:
[----:B------:R-:W-:Y:S05]  /*1e7e0*/  BSYNC.RECONVERGENT B1 ;  /* 0x0000000000017941 */ /* 0x000fea0003800200 */
.L_x_2148:
[----:B-1----:R-:W3:Y:S01]  /*1e7f0*/  LD.E R3, desc[UR4][R134.64+0xdc] ;  /* 0x0000dc0486037980 */ /* 0x002ee2000c101900 */
[----:B--2---:R-:W-:Y:S02]  /*1e800*/  FMNMX3.FTZ R0, R132, R173, R172, !PT ;  /* 0x000000ad84007276 */ /* 0x004fe400078100ac */
        /* <DEDUP_REMOVED lines=62> */
[-C--:B------:R-:W-:Y:S03]  /*1ebf0*/  FMNMX3.FTZ R38, R38, R19.reuse, R212, !PT ;  /* 0x0000001326267276 */ /* 0x080fe600078100d4 */
[----:B------:R-:W1:Y:S01]  /*1ec00*/  SHFL.BFLY PT, R2, R0, 0x2, 0x1f ;  /* 0x0c401f0000027f89 */ /* 0x000e6200000e0000 */
[----:B------:R-:W-:Y:S07]  /*1ec10*/  FMNMX3.FTZ R38, R38, R128, R129, !PT ;  /* 0x0000008026267276 */ /* 0x000fee0007810081 */
[----:B------:R-:W2:Y:S01]  /*1ec20*/  SHFL.BFLY PT, R4, R38, 0x2, 0x1f ;  /* 0x0c401f0026047f89 */ /* 0x000ea200000e0000 */
[----:B-1----:R-:W-:Y:S07]  /*1ec30*/  FMNMX.FTZ R0, R0, R2, !PT ;  /* 0x0000000200007209 */ /* 0x002fee0007810000 */
[----:B------:R-:W1:Y:S01]  /*1ec40*/  SHFL.BFLY PT, R2, R0, 0x1, 0x1f ;  /* 0x0c201f0000027f89 */ /* 0x000e6200000e0000 */
[----:B--2---:R-:W-:Y:S07]  /*1ec50*/  FMNMX.FTZ R38, R38, R4, !PT ;  /* 0x0000000426267209 */ /* 0x004fee0007810000 */
[----:B------:R-:W2:Y:S01]  /*1ec60*/  SHFL.BFLY PT, R4, R38, 0x1, 0x1f ;  /* 0x0c201f0026047f89 */ /* 0x000ea200000e0000 */
[----:B-1----:R-:W-:Y:S05]  /*1ec70*/  FMNMX.FTZ R37, R0, R2, !PT ;  /* 0x0000000200257209 */ /* 0x002fea0007810000 */
[----:B------:R-:W-:Y:S01]  /*1ec80*/  FADD.FTZ R0, -R37, R132 ;  /* 0x0000008425007221 */ /* 0x000fe20000010100 */
[----:B--2---:R-:W-:Y:S02]  /*1ec90*/  FMNMX.FTZ R38, R38, R4, !PT ;  /* 0x0000000426267209 */ /* 0x004fe40007810000 */
[----:B------:R-:W-:Y:S02]  /*1eca0*/  MOV R132, R19 ;  /* 0x0000001300847202 */ /* 0x000fe40000000f00 */
        /* <DEDUP_REMOVED lines=36> */
[----:B------:R1:W4:Y:S01]  /*1eef0*/  MUFU.EX2 R5, R2 ;  /* 0x0000000200057308 */ /* 0x0003220000000800 */
[C---:B--2---:R-:W-:Y:S01]  /*1ef00*/  FMUL.FTZ R4, R0.reuse, R136 ;  /* 0x0000008800047220 */ /* 0x044fe20000410000 */
[C---:B------:R-:W-:Y:S01]  /*1ef10*/  FMUL.FTZ R9, R0.reuse, R141 ;  /* 0x0000008d00097220 */ /* 0x040fe20000410000 */
[C---:B------:R-:W-:Y:S01]  /*1ef20*/  FMUL.FTZ R17, R0.reuse, R149 ;  /* 0x0000009500117220 */ /* 0x040fe20000410000 */
[C---:B------:R-:W-:Y:S01]  /*1ef30*/  FMUL.FTZ R25, R0.reuse, R157 ;  /* 0x0000009d00197220 */ /* 0x040fe20000410000 */
[C---:B------:R-:W-:Y:S05]  /*1ef40*/  FMUL.FTZ R33, R0.reuse, R165 ;  /* 0x000000a500217220 */ /* 0x040fea0000410000 */
[----:B------:R2:W-:Y:S01]  /*1ef50*/  MUFU.EX2 R123, R24 ;  /* 0x00000018007b7308 */ /* 0x0005e20000000800 */
[C---:B---3--:R-:W-:Y:S09]  /*1ef60*/  FMUL.FTZ R16, R0.reuse, R148 ;  /* 0x0000009400107220 */ /* 0x048ff20000410000 */
[----:B------:R3:W-:Y:S01]  /*1ef70*/  MUFU.EX2 R215, R60 ;  /* 0x0000003c00d77308 */ /* 0x0007e20000000800 */
[----:B-1----:R-:W-:Y:S01]  /*1ef80*/  FFMA.FTZ R2, R173, R3, -R68 ;  /* 0x00000003ad027223 */ /* 0x002fe20000010844 */
[----:B----4-:R-:W-:Y:S01]  /*1ef90*/  MOV R173, R5 ;  /* 0x0000000500ad7202 */ /* 0x010fe20000000f00 */
[----:B------:R-:W-:Y:S03]  /*1efa0*/  FMUL.FTZ R5, R0, R137 ;  /* 0x0000008900057220 */ /* 0x000fe60000410000 */
[----:B------:R-:W-:Y:S04]  /*1efb0*/  F2FP.F16.F32.PACK_AB R44, R173, R111 ;  /* 0x0000006fad2c723e */ /* 0x000fe800000000ff */
[----:B------:R1:W4:Y:S01]  /*1efc0*/  MUFU.EX2 R105, R2 ;  /* 0x0000000200697308 */ /* 0x0003220000000800 */
[-CC-:B--2---:R-:W-:Y:S09]  /*1efd0*/  FFMA.FTZ R24, R178, R3.reuse, -R66.reuse ;  /* 0x00000003b2187223 */ /* 0x184ff20000010842 */
[----:B------:R2:W-:Y:S01]  /*1efe0*/  MUFU.EX2 R131, R24 ;  /* 0x0000001800837308 */ /* 0x0005e20000000800 */
[----:B---3--:R-:W-:Y:S09]  /*1eff0*/  FFMA.FTZ R60, R185, R3, -R66 ;  /* 0x00000003b93c7223 */ /* 0x008ff20000010842 */
[----:B------:R-:W-:Y:S01]  /*1f000*/  MUFU.EX2 R40, R40 ;  /* 0x0000002800287308 */ /* 0x000fe20000000800 */
[----:B-1----:R-:W-:Y:S02]  /*1f010*/  LOP3.LUT R2, R221, 0x200, R224, 0xf8, !PT ;  /* 0x00000200dd027812 */ /* 0x002fe400078ef8e0 */
[----:B----4-:R-:W-:Y:S02]  /*1f020*/  F2FP.F16.F32.PACK_AB R45, R133, R105 ;  /* 0x00000069852d723e */ /* 0x010fe400000000ff */
[----:B------:R-:W-:Y:S01]  /*1f030*/  LEA R65, R2, UR8, 0x1 ;  /* 0x0000000802417c11 */ /* 0x000fe2000f8e08ff */
        /* <DEDUP_REMOVED lines=15> */
[----:B------:R2:W-:Y:S01]  /*1f130*/  MUFU.EX2 R172, R2 ;  /* 0x0000000200ac7308 */ /* 0x0005e20000000800 */
[----:B-1----:R-:W-:Y:S01]  /*1f140*/  FMUL.FTZ R32, R0, R164 ;  /* 0x000000a400207220 */ /* 0x002fe20000410000 */
[----:B--2---:R-:W-:Y:S08]  /*1f150*/  FFMA.FTZ R2, R169, R3, -R68 ;  /* 0x00000003a9027223 */ /* 0x004ff00000010844 */
[----:B------:R-:W1:Y:S02]  /*1f160*/  MUFU.EX2 R106, R2 ;  /* 0x00000002006a7308 */ /* 0x000e640000000800 */
[----:B-1----:R-:W-:Y:S02]  /*1f170*/  F2FP.F16.F32.PACK_AB R47, R106, R172 ;  /* 0x000000ac6a2f723e */ /* 0x002fe400000000ff */
[----:B------:R-:W-:Y:S02]  /*1f180*/  IADD3 R2, PT, PT, R65, 0xa040, RZ ;  /* 0x0000a04041027810 */ /* 0x000fe40007ffe0ff */
[----:B------:R-:W-:Y:S01]  /*1f190*/  @P2 IADD3 R2, PT, PT, R8, -0x40, RZ ;  /* 0xffffffc008022810 */ /* 0x000fe20007ffe0ff */
[----:B------:R-:W-:Y:S02]  /*1f1a0*/  FMUL.FTZ R8, R0, R140 ;  /* 0x0000008c00087220 */ /* 0x000fe40000410000 */
        /* <DEDUP_REMOVED lines=65> */
[----:B------:R-:W-:Y:S04]  /*1f5c0*/  ISETP.GT.AND P0, PT, R189, R191, PT ;  /* 0x000000bfbd00720c */ /* 0x000fe80003f04270 */
        /* <DEDUP_REMOVED lines=10> */
[-C--:B------:R-:W-:Y:S01]  /*1f670*/  FFMA.FTZ R52, R194, R3.reuse, -R68 ;  /* 0x00000003c2347223 */ /* 0x080fe20000010844 */
[----:B------:R-:W-:Y:S03]  /*1f680*/  MOV R194, R124 ;  /* 0x0000007c00c27202 */ /* 0x000fe60000000f00 */
[----:B------:R1:W-:Y:S01]  /*1f690*/  MUFU.EX2 R181, R52 ;  /* 0x0000003400b57308 */ /* 0x0003e20000000800 */
[C---:B------:R-:W-:Y:S08]  /*1f6a0*/  HMMA.16816.F32 R8, R44.reuse, R54, R8 ;  /* 0x000000362c08723c */ /* 0x040ff00000001808 */
[C---:B--2---:R-:W-:Y:S03]  /*1f6b0*/  HMMA.16816.F32 R12, R44.reuse, R56, R12 ;  /* 0x000000382c0c723c */ /* 0x044fe6000000180c */
[----:B------:R-:W-:Y:S01]  /*1f6c0*/  FFMA.FTZ R56, R198, R3, -R66 ;  /* 0x00000003c6387223 */ /* 0x000fe20000010842 */
[----:B------:R-:W-:Y:S01]  /*1f6d0*/  MOV R198, R131 ;  /* 0x0000008300c67202 */ /* 0x000fe20000000f00 */
[-CC-:B-1----:R-:W-:Y:S03]  /*1f6e0*/  FFMA.FTZ R52, R196, R3.reuse, -R68.reuse ;  /* 0x00000003c4347223 */ /* 0x182fe60000010844 */
[C---:B------:R-:W-:Y:S01]  /*1f6f0*/  HMMA.16816.F32 R16, R44.reuse, R58, R16 ;  /* 0x0000003a2c10723c */ /* 0x040fe20000001810 */
[----:B------:R1:W-:Y:S02]  /*1f700*/  MUFU.EX2 R179, R56 ;  /* 0x0000003800b37308 */ /* 0x0003e40000000800 */
[----:B------:R-:W-:Y:S05]  /*1f710*/  MOV R196, R118 ;  /* 0x0000007600c47202 */ /* 0x000fea0000000f00 */
[C---:B------:R-:W-:Y:S03]  /*1f720*/  HMMA.16816.F32 R20, R44.reuse, R48, R20 ;  /* 0x000000302c14723c */ /* 0x040fe60000001814 */
[----:B------:R2:W5:Y:S01]  /*1f730*/  MUFU.EX2 R180, R52 ;  /* 0x0000003400b47308 */ /* 0x0005620000000800 */
[--C-:B------:R-:W-:Y:S01]  /*1f740*/  FFMA.FTZ R48, R199, R3, -R68.reuse ;  /* 0x00000003c7307223 */ /* 0x100fe20000010844 */
        /* <DEDUP_REMOVED lines=39> */
[-CC-:B------:R-:W-:Y:S02]  /*1f9c0*/  FFMA.FTZ R48, R207, R3.reuse, -R68.reuse ;  /* 0x00000003cf307223 */ /* 0x180fe40000010844 */
[----:B------:R-:W5:Y:S04]  /*1f9d0*/  LDL.LU R207, [R1+0xc] ;  /* 0x00000c0001cf7983 */ /* 0x000f680000300800 */
[----:B------:R3:W-:Y:S01]  /*1f9e0*/  MUFU.EX2 R168, R48 ;  /* 0x0000003000a87308 */ /* 0x0007e20000000800 */
[C---:B------:R-:W-:Y:S03]  /*1f9f0*/  HMMA.16816.F32 R24, R44.reuse, R50, R24 ;  /* 0x000000322c18723c */ /* 0x040fe60000001818 */
[----:B----4-:R-:W-:Y:S01]  /*1fa00*/  FFMA.FTZ R56, R205, R3, -R68 ;  /* 0x00000003cd387223 */ /* 0x010fe20000010844 */
        /* <DEDUP_REMOVED lines=109> */
[----:B--2---:R-:W-:Y:S04]  /*200e0*/  F2FP.F16.F32.PACK_AB R45, R149, R148 ;  /* 0x00000094952d723e */ /* 0x004fe800000000ff */
[----:B------:R2:W-:Y:S01]  /*200f0*/  MUFU.EX2 R143, R60 ;  /* 0x0000003c008f7308 */ /* 0x0005e20000000800 */
[----:B-----5:R-:W-:Y:S01]  /*20100*/  F2FP.F16.F32.PACK_AB R47, R146, R144 ;  /* 0x00000090922f723e */ /* 0x020fe200000000ff */
        /* <DEDUP_REMOVED lines=120> */
[-CC-:B----4-:R-:W-:Y:S01]  /*20890*/  FFMA.FTZ R52, R96, R3.reuse, -R66.reuse ;  /* 0x0000000360347223 */ /* 0x190fe20000010842 */
        /* <DEDUP_REMOVED lines=169> */
[-C--:B------:R-:W-:Y:S01]  /*21330*/  FFMA.FTZ R36, R212, R3.reuse, -R66 ;  /* 0x00000003d4247223 */ /* 0x080fe20000010842 */
        /* <DEDUP_REMOVED lines=23> */
[----:B------:R-:W-:Y:S03]  /*214b0*/  FADD.FTZ R0, R127, R0 ;  /* 0x000000007f007221 */ /* 0x000fe60000010000 */
[----:B------:R-:W-:Y:S01]  /*214c0*/  FADD.FTZ R36, R140, R36 ;  /* 0x000000248c247221 */ /* 0x000fe20000010000 */
[C---:B------:R-:W-:Y:S01]  /*214d0*/  HMMA.16816.F32 R24, R44.reuse, R50, R24 ;  /* 0x000000322c18723c */ /* 0x040fe20000001818 */
[----:B------:R-:W3:Y:S02]  /*214e0*/  LDSM.16.MT88.4 R140, [R65+0x11800] ;  /* 0x01180000418c783b */ /* 0x000ee40000004200 */
[----:B------:R-:W-:Y:S01]  /*214f0*/  FADD.FTZ R36, R133, R36 ;  /* 0x0000002485247221 */ /* 0x000fe20000010000 */
[----:B------:R-:W-:Y:S01]  /*21500*/  FADD.FTZ R0, R126, R0 ;  /* 0x000000007e007221 */ /* 0x000fe20000010000 */
[----:B------:R-:W-:Y:S01]  /*21510*/  MOV R133, R38 ;  /* 0x0000002600857202 */ /* 0x000fe20000000f00 */
[-C--:B-1----:R-:W-:Y:S01]  /*21520*/  FFMA.FTZ R39, R128, R3.reuse, -R66 ;  /* 0x0000000380277223 */ /* 0x082fe20000010842 */
[----:B------:R-:W-:Y:S01]  /*21530*/  FADD.FTZ R36, R136, R36 ;  /* 0x0000002488247221 */ /* 0x000fe20000010000 */
[C---:B--2---:R-:W-:Y:S03]  /*21540*/  HMMA.16816.F32 R28, R44.reuse, R56, R28 ;  /* 0x000000382c1c723c */ /* 0x044fe6000000181c */
[----:B------:R-:W-:Y:S01]  /*21550*/  FADD.FTZ R36, R132, R36 ;  /* 0x0000002484247221 */ /* 0x000fe20000010000 */
[----:B------:R-:W-:Y:S01]  /*21560*/  FADD.FTZ R0, R125, R0 ;  /* 0x000000007d007221 */ /* 0x000fe20000010000 */
[----:B------:R-:W-:Y:S01]  /*21570*/  FFMA.FTZ R66, R129, R3, -R66 ;  /* 0x0000000381427223 */ /* 0x000fe20000010842 */
[----:B------:R-:W-:Y:S01]  /*21580*/  MUFU.EX2 R39, R39 ;  /* 0x0000002700277308 */ /* 0x000fe20000000800 */
[----:B------:R-:W-:Y:S01]  /*21590*/  FADD.FTZ R36, R130, R36 ;  /* 0x0000002482247221 */ /* 0x000fe20000010000 */
[----:B------:R-:W-:Y:S03]  /*215a0*/  HMMA.16816.F32 R32, R44, R58, R32 ;  /* 0x0000003a2c20723c */ /* 0x000fe60000001820 */
[----:B------:R-:W-:Y:S01]  /*215b0*/  FADD.FTZ R0, R119, R0 ;  /* 0x0000000077007221 */ /* 0x000fe20000010000 */
[----:B------:R-:W-:Y:S01]  /*215c0*/  FADD.FTZ R36, R123, R36 ;  /* 0x000000247b247221 */ /* 0x000fe20000010000 */
[----:B----4-:R-:W-:Y:S03]  /*215d0*/  F2FP.F16.F32.PACK_AB R165, R40, R60 ;  /* 0x0000003c28a5723e */ /* 0x010fe600000000ff */
[----:B------:R-:W1:Y:S01]  /*215e0*/  MUFU.EX2 R66, R66 ;  /* 0x0000004200427308 */ /* 0x000e620000000800 */
        /* <DEDUP_REMOVED lines=15> */
[C---:B---3--:R-:W-:Y:S01]  /*216e0*/  HMMA.16816.F32 R136, R164.reuse, R140, R4 ;  /* 0x0000008ca488723c */ /* 0x048fe20000001804 */
        /* <DEDUP_REMOVED lines=40> */
[----:B------:R-:W-:Y:S02]  /*21970*/  FADD.FTZ R0, R66, R0 ;  /* 0x0000000042007221 */ /* 0x000fe40000010000 */
[----:B------:R2:W-:Y:S04]  /*21980*/  STL [R1+0x10], R2 ;  /* 0x0000100201007387 */ /* 0x0005e80000100800 */
[----:B------:R2:W-:Y:S04]  /*21990*/  STL [R1+0xc], R0 ;  /* 0x00000c0001007387 */ /* 0x0005e80000100800 */
[----:B------:R2:W-:Y:S01]  /*219a0*/  STL [R1+0x14], R190 ;  /* 0x000014be01007387 */ /* 0x0005e20000100800 */
[----:B------:R-:W-:Y:S05]  /*219b0*/  @P0 BRA `(.L_x_2152) ;  /* 0xffffff9000800947 */ /* 0x000fea000383ffff */
.L_x_2145:
[----:B------:R3:W5:Y:S04]  /*219c0*/  LDL R9, [R1+0xc] ;  /* 0x00000c0001097983 */ /* 0x0007680000100800 */
[----:B------:R3:W5:Y:S01]  /*219d0*/  LDL R8, [R1+0x10] ;  /* 0x0000100001087983 */ /* 0x0007620000100800 */
[----:B------:R-:W4:Y:S01]  /*219e0*/  LDC.64 R46, c[0x0][0x358] ;  /* 0x0000d600ff2e7b82 */ /* 0x000f220000000a00 */
[----:B------:R-:W-:Y:S02]  /*219f0*/  IMAD.MOV.U32 R13, RZ, RZ, 0x40 ;  /* 0x00000040ff0d7424 */ /* 0x000fe400078e00ff */
        /* <DEDUP_REMOVED lines=13> */
.L_x_2160:
[----:B------:R-:W-:Y:S01]  /*21ad0*/  FSETP.NE.FTZ.AND P1, PT, R0, RZ, PT ;  /* 0x000000ff0000720b */ /* 0x000fe20003f35000 */
[----:B----4-:R-:W-:Y:S01]  /*21ae0*/  FADD.FTZ R3, R2, R3 ;  /* 0x0000000302037221 */ /* 0x010fe20000010000 */
[----:B------:R-:W1:Y:S01]  /*21af0*/  MUFU.RCP R4, R0 ;  /* 0x0000000000047308 */ /* 0x000e620000001000 */
        /* <DEDUP_REMOVED lines=9> */
[----:B-1----:R-:W-:Y:S02]  /*21b90*/  FSEL R2, R4, 1, P1 ;  /* 0x3f80000004027808 */ /* 0x002fe40000800000 */
[----:B------:R-:W-:Y:S02]  /*21ba0*/  LOP3.LUT R4, R8, 0x38, R6, 0xf8, !PT ;  /* 0x0000003808047812 */ /* 0x000fe400078ef806 */
[----:B------:R-:W-:Y:S01]  /*21bb0*/  MOV R9, 0xff800000 ;  /* 0xff80000000097802 */ /* 0x000fe20000000f00 */
[C---:B------:R-:W-:Y:S01]  /*21bc0*/  FMUL.FTZ R136, R2.reuse, R136 ;  /* 0x0000008802887220 */ /* 0x040fe20000410000 */
[C---:B------:R-:W-:Y:S01]  /*21bd0*/  FMUL.FTZ R137, R2.reuse, R137 ;  /* 0x0000008902897220 */ /* 0x040fe20000410000 */
[----:B------:R-:W1:Y:S01]  /*21be0*/  @P0 MUFU.LG2 R3, R3 ;  /* 0x0000000300030308 */ /* 0x000e620000000c00 */
        /* <DEDUP_REMOVED lines=12> */
[----:B------:R-:W-:Y:S01]  /*21cb0*/  @P1 FFMA.FTZ R11, R7, R38, R0 ;  /* 0x00000026070b1223 */ /* 0x000fe20000010000 */
[----:B------:R-:W-:Y:S01]  /*21cc0*/  FSEL R0, R5, 1, P0 ;  /* 0x3f80000005007808 */ /* 0x000fe20000000000 */
[C---:B------:R-:W-:Y:S01]  /*21cd0*/  FMUL.FTZ R161, R2.reuse, R161 ;  /* 0x000000a102a17220 */ /* 0x040fe20000410000 */
[C---:B------:R-:W-:Y:S01]  /*21ce0*/  FMUL.FTZ R164, R2.reuse, R164 ;  /* 0x000000a402a47220 */ /* 0x040fe20000410000 */
[----:B-1----:R-:W-:Y:S01]  /*21cf0*/  @P0 FMUL.FTZ R3, R3, 0.69314718246459960938 ;  /* 0x3f31721803030820 */ /* 0x002fe20000410000 */
        /* <DEDUP_REMOVED lines=24> */
[----:B------:R-:W2:Y:S02]  /*21e80*/  LDL.LU R16, [R1+0x3c] ;  /* 0x00003c0001107983 */ /* 0x000ea40000300800 */
[--C-:B------:R-:W-:Y:S02]  /*21e90*/  IMAD.IADD R4, R6, 0x1, R2.reuse ;  /* 0x0000000106047824 */ /* 0x100fe400078e0202 */
[----:B------:R-:W-:Y:S01]  /*21ea0*/  IMAD.IADD R3, R5, 0x1, R2 ;  /* 0x0000000105037824 */ /* 0x000fe200078e0202 */
[----:B------:R-:W-:Y:S01]  /*21eb0*/  R2UR UR10, R46 ;  /* 0x000000002e0a72ca */ /* 0x000fe200000e0000 */
[C---:B------:R-:W-:Y:S01]  /*21ec0*/  VIADD R0, R2.reuse, 0x80 ;  /* 0x0000008002007836 */ /* 0x040fe20000000000 */
[C---:B------:R-:W-:Y:S01]  /*21ed0*/  R2UR UR11, R47.reuse ;  /* 0x000000002f0b72ca */ /* 0x040fe200000e0000 */
[----:B------:R-:W-:Y:S01]  /*21ee0*/  @P4 VIADD R0, R2, 0xffffff80 ;  /* 0xffffff8002004836 */ /* 0x000fe20000000000 */
[----:B------:R-:W-:Y:S01]  /*21ef0*/  R2UR UR4, R46 ;  /* 0x000000002e0472ca */ /* 0x000fe200000e0000 */
[----:B------:R-:W4:Y:S01]  /*21f00*/  LDL.LU R14, [R1+0x40] ;  /* 0x00004000010e7983 */ /* 0x000f220000300800 */
[----:B------:R-:W-:-:S03]  /*21f10*/  R2UR UR5, R47 ;  /* 0x000000002f0572ca */ /* 0x000fc600000e0000 */
[----:B------:R1:W5:Y:S04]  /*21f20*/  LDL R48, [R1+0x44] ;  /* 0x0000440001307983 */ /* 0x0003680000100800 */
[----:B------:R-:W-:Y:S04]  /*21f30*/  STS.64 [R2], R136 ;  /* 0x0000008802007388 */ /* 0x000fe80000000a00 */
[----:B------:R3:W-:Y:S04]  /*21f40*/  STS.64 [R2+0x800], R138 ;  /* 0x0008008a02007388 */ /* 0x0007e80000000a00 */
[----:B------:R-:W-:Y:S04]  /*21f50*/  STS.64 [R4], R140 ;  /* 0x0000008c04007388 */ /* 0x000fe80000000a00 */
[----:B------:R1:W-:Y:S04]  /*21f60*/  STS.64 [R4+0x800], R142 ;  /* 0x0008008e04007388 */ /* 0x0003e80000000a00 */
[----:B------:R-:W-:Y:S04]  /*21f70*/  STS.64 [R3], R144 ;  /* 0x0000009003007388 */ /* 0x000fe80000000a00 */
[----:B------:R1:W-:Y:S01]  /*21f80*/  STS.64 [R3+0x800], R146 ;  /* 0x0008009203007388 */ /* 0x0003e20000000a00 */
[----:B---3--:R-:W-:-:S02]  /*21f90*/  IMAD.IADD R2, R5, 0x1, R0 ;  /* 0x0000000105027824 */ /* 0x008fc400078e0200 */
[----:B-1----:R-:W-:-:S05]  /*21fa0*/  IMAD.IADD R4, R6, 0x1, R3 ;  /* 0x0000000106047824 */ /* 0x002fca00078e0203 */
[----:B------:R-:W-:Y:S01]  /*21fb0*/  STS.64 [R4], R148 ;  /* 0x0000009404007388 */ /* 0x000fe20000000a00 */
[----:B------:R-:W-:-:S03]  /*21fc0*/  IMAD.IADD R3, R6, 0x1, R0 ;  /* 0x0000000106037824 */ /* 0x000fc600078e0200 */
        /* <DEDUP_REMOVED lines=11> */
[----:B---3--:R-:W2:Y:S01]  /*22080*/  LD.E.64 R2, desc[UR10][R134.64+0xb0] ;  /* 0x0000b00a86027980 */ /* 0x008ea2000c101b00 */
[----:B------:R-:W3:Y:S01]  /*22090*/  S2R R15, SR_CTAID.X ;  /* 0x00000000000f7919 */ /* 0x000ee20000002500 */
        /* <DEDUP_REMOVED lines=10> */
[----:B---3--:R-:W-:Y:S01]  /*22140*/  IMAD.SHL.U32 R45, R15, 0x40, RZ ;  /* 0x000000400f2d7824 */ /* 0x008fe200078e00ff */
[----:B------:R-:W-:Y:S01]  /*22150*/  LOP3.LUT P0, RZ, R225, 0x3, RZ, 0xc0, !PT ;  /* 0x00000003e1ff7812 */ /* 0x000fe2000780c0ff */
[----:B------:R-:W-:Y:S01]  /*22160*/  BSSY.RECONVERGENT B0, `(.L_x_2154) ;  /* 0x000001f000007945 */ /* 0x000fe20003800200 */
[----:B--2---:R-:W-:-:S04]  /*22170*/  IMAD R2, R2, UR9, R16 ;  /* 0x0000000902027c24 */ /* 0x004fc8000f8e0210 */
        /* <DEDUP_REMOVED lines=29> */
.L_x_2155:
[----:B------:R-:W-:Y:S05]  /*22350*/  BSYNC.RECONVERGENT B0 ;  /* 0x0000000000007941 */ /* 0x000fea0003800200 */
.L_x_2154:
        /* <DEDUP_REMOVED lines=54> */
[----:B-1----:R-:W-:Y:S05]  /*226c0*/  @P0 RET.REL.NODEC R4 `(_ZN5flash24flash_fwd_splitkv_kernelI23Flash_fwd_kernel_traitsILi64ELi64ELi256ELi4ELb0ELb0EN7cutlass6half_tE19Flash_kernel_traitsILi64ELi64ELi256ELi4ES3_EELb0ELb0ELb0ELb0ELb0ELb1ELb1ELb1EEEvNS_16Flash_fwd_paramsE) ;  /* 0xfffffdd8044c0950 */ /* 0x002fea0003c3ffff */
[----:B------:R-:W-:Y:S02]  /*226d0*/  R2UR UR4, R46 ;  /* 0x000000002e0472ca */ /* 0x000fe400000e0000 */
[----:B------:R-:W-:-:S13]  /*226e0*/  R2UR UR5, R47 ;  /* 0x000000002f0572ca */ /* 0x000fda00000e0000 */
[----:B------:R1:W-:Y:S02]  /*226f0*/  ST.E.128 desc[UR4][R2.64+0x3800], R12 ;  /* 0x0038000c02007985 */ /* 0x0003e4000c101d04 */
[----:B-1----:R-:W-:Y:S02]  /*22700*/  IMAD.MOV.U32 R2, RZ, RZ, R9 ;  /* 0x000000ffff027224 */ /* 0x002fe400078e0009 */
[----:B------:R-:W-:-:S04]  /*22710*/  IMAD.MOV.U32 R3, RZ, RZ, 0x0 ;  /* 0x00000000ff037424 */ /* 0x000fc800078e00ff */
[----:B------:R-:W-:Y:S05]  /*22720*/  RET.REL.NODEC R2 `(_ZN5flash24flash_fwd_splitkv_kernelI23Flash_fwd_kernel_traitsILi64ELi64ELi256ELi4ELb0ELb0EN7cutlass6half_tE19Flash_kernel_traitsILi64ELi64ELi256ELi4ES3_EELb0ELb0ELb0ELb0ELb0ELb1ELb1ELb1EEEvNS_16Flash_fwd_paramsE) ;  /* 0xfffffdd802347950 */ /* 0x000fea0003c3ffff */
.L_x_2153:
[----:B-12---:R-:W-:Y:S01]  /*22730*/  IMAD.MOV.U32 R0, RZ, RZ, 0x2 ;  /* 0x00000002ff007424 */ /* 0x006fe200078e00ff */
[----:B-----5:R-:W-:Y:S01]  /*22740*/  MOV R2, R9 ;  /* 0x0000000900027202 */ /* 0x020fe20000000f00 */
[----:B------:R-:W-:Y:S01]  /*22750*/  IMAD.MOV.U32 R4, RZ, RZ, -0x1 ;  /* 0xffffffffff047424 */ /* 0x000fe200078e00ff */
[----:B------:R-:W-:-:S07]  /*22760*/  MOV R3, 0x1f ;  /* 0x0000001f00037802 */ /* 0x000fce0000000f00 */
[----:B---3--:R-:W-:Y:S05]  /*22770*/  WARPSYNC.COLLECTIVE R4, `(.L_x_2156) ;  /* 0x0000000004087348 */ /* 0x008fea0003c00000 */
[----:B------:R1:W2:Y:S02]  /*22780*/  SHFL.BFLY P0, R0, R2, R0, R3 ;  /* 0x0c00000002007389 */ /* 0x0002a40000000003 */
[----:B-123--:R-:W-:Y:S05]  /*22790*/  ENDCOLLECTIVE ;  /* 0x000000000000791b */ /* 0x00efea0003800000 */
.L_x_2156:
[----:B------:R-:W-:Y:S02]  /*227a0*/  MOV R5, R0 ;  /* 0x0000000000057202 */ /* 0x000fe40000000f00 */
[----:B------:R-:W-:-:S03]  /*227b0*/  MOV R0, 0x1 ;  /* 0x0000000100007802 */ /* 0x000fc60000000f00 */
[----:B------:R-:W-:-:S04]  /*227c0*/  FADD.FTZ R5, R5, R9 ;  /* 0x0000000905057221 */ /* 0x000fc80000010000 */
[----:B------:R-:W-:-:S07]  /*227d0*/  IMAD.MOV.U32 R2, RZ, RZ, R5 ;  /* 0x000000ffff027224 */ /* 0x000fce00078e0005 */
[----:B------:R-:W-:Y:S05]  /*227e0*/  WARPSYNC.COLLECTIVE R4, `(.L_x_2157) ;  /* 0x0000000004087348 */ /* 0x000fea0003c00000 */
[----:B------:R1:W2:Y:S02]  /*227f0*/  SHFL.BFLY P0, R0, R2, R0, R3 ;  /* 0x0c00000002007389 */ /* 0x0002a40000000003 */
[----:B-12---:R-:W-:Y:S05]  /*22800*/  ENDCOLLECTIVE ;  /* 0x000000000000791b */ /* 0x006fea0003800000 */
.L_x_2157:
[----:B------:R-:W-:Y:S01]  /*22810*/  IMAD.MOV.U32 R6, RZ, RZ, R0 ;  /* 0x000000ffff067224 */ /* 0x000fe200078e0000 */
[----:B------:R-:W-:Y:S02]  /*22820*/  MOV R0, 0x2 ;  /* 0x0000000200007802 */ /* 0x000fe40000000f00 */
[----:B------:R-:W-:-:S07]  /*22830*/  MOV R2, R8 ;  /* 0x0000000800027202 */ /* 0x000fce0000000f00 */
[----:B------:R-:W-:Y:S05]  /*22840*/  WARPSYNC.COLLECTIVE R4, `(.L_x_2158) ;  /* 0x0000000004087348 */ /* 0x000fea0003c00000 */
[----:B------:R1:W2:Y:S02]  /*22850*/  SHFL.BFLY P0, R0, R2, R0, R3 ;  /* 0x0c00000002007389 */ /* 0x0002a40000000003 */
[----:B-12---:R-:W-:Y:S05]  /*22860*/  ENDCOLLECTIVE ;  /* 0x000000000000791b */ /* 0x006fea0003800000 */
.L_x_2158:
[----:B------:R-:W-:Y:S01]  /*22870*/  IMAD.MOV.U32 R2, RZ, RZ, R0 ;  /* 0x000000ffff027224 */ /* 0x000fe200078e0000 */
[----:B------:R-:W-:-:S03]  /*22880*/  MOV R0, 0x1 ;  /* 0x0000000100007802 */ /* 0x000fc60000000f00 */
[----:B------:R-:W-:-:S07]  /*22890*/  FADD.FTZ R2, R2, R8 ;  /* 0x0000000802027221 */ /* 0x000fce0000010000 */
[----:B------:R-:W-:Y:S05]  /*228a0*/  WARPSYNC.COLLECTIVE R4, `(.L_x_2159) ;  /* 0x0000000004087348 */ /* 0x000fea0003c00000 */
[----:B------:R1:W2:Y:S02]  /*228b0*/  SHFL.BFLY P0, R0, R2, R0, R3 ;  /* 0x0c00000002007389 */ /* 0x0002a40000000003 */
[----:B-12---:R-:W-:Y:S05]  /*228c0*/  ENDCOLLECTIVE ;  /* 0x000000000000791b */ /* 0x006fea0003800000 */
.L_x_2159:
[----:B------:R-:W-:Y:S01]  /*228d0*/  MOV R3, R0 ;  /* 0x0000000000037202 */ /* 0x000fe20000000f00 */
[----:B------:R-:W-:Y:S01]  /*228e0*/  FADD.FTZ R0, R5, R6 ;  /* 0x0000000605007221 */ /* 0x000fe20000010000 */
[----:B------:R-:W-:Y:S06]  /*228f0*/  BRA `(.L_x_2160) ;  /* 0xfffffff000747947 */ /* 0x000fec000383ffff */
.L_x_2161:
        /* <DEDUP_REMOVED lines=16> */
.L_x_14731:


//--------------------- .text._ZN5flash24flash_fwd_splitkv_kernelI23Flash_fwd_kernel_traitsILi64ELi64ELi256ELi4ELb0ELb0EN7cutlass6half_tE19Flash_kernel_traitsILi64ELi64ELi256ELi4ES3_EELb0ELb1ELb0ELb0ELb0ELb0ELb0ELb0EEEvNS_16Flash_fwd_paramsE --------------------------
	.section	.text._ZN5flash24flash_fwd_splitkv_kernelI23Flash_fwd_kernel_traitsILi64ELi64ELi256ELi4ELb0ELb0EN7cutlass6half_tE19Flash_kernel_traitsILi64ELi64ELi256ELi4ES3_EELb0ELb1ELb0ELb0ELb0ELb0ELb0ELb0EEEvNS_16Flash_fwd_paramsE,"ax",@progbits
	.align	128
        .global         _ZN5flash24flash_fwd_splitkv_kernelI23Flash_fwd_kernel_traitsILi64ELi64ELi256ELi4ELb0ELb0EN7cutlass6half_tE19Flash_kernel_traitsILi64ELi64ELi256ELi4ES3_EELb0ELb1ELb0ELb0ELb0ELb0ELb0ELb0EEEvNS_16Flash_fwd_paramsE
        .type           _ZN5flash24flash_fwd_splitkv_kernelI23Flash_fwd_kernel_traitsILi64ELi64ELi256ELi4ELb0ELb0EN7cutlass6half_tE19Flash_kernel_traitsILi64ELi64ELi256ELi4ES3_EELb0ELb1ELb0ELb0ELb0ELb0ELb0ELb0EEEvNS_16Flash_fwd_paramsE,@function
        .size           _ZN5flash24flash_fwd_splitkv_kernelI23Flash_fwd_kernel_traitsILi64ELi64ELi256ELi4ELb0ELb0EN7cutlass6half_tE19Flash_kernel_traitsILi64ELi64ELi256ELi4ES3_EELb0ELb1ELb0ELb0ELb0ELb0ELb0ELb0EEEvNS_16Flash_fwd_paramsE,(.L_x_14732 - _ZN5flash24flash_fwd_splitkv_kernelI23Flash_fwd_kernel_traitsILi64ELi64ELi256ELi4ELb0ELb0EN7cutlass6half_tE19Flash_kernel_traitsILi64ELi64ELi256ELi4ES3_EELb0ELb1ELb0ELb0ELb0ELb0ELb0ELb0EEEvNS_16Flash_fwd_paramsE)
        .other          _ZN5flash24flash_fwd_splitkv_kernelI23Flash_fwd_kernel_traitsILi64ELi64ELi256ELi4ELb0ELb0EN7cutlass6half_tE19Flash_kernel_traitsILi64ELi64ELi256ELi4ES3_EELb0ELb1ELb0ELb0ELb0ELb0ELb0ELb0EEEvNS_16Flash_fwd_paramsE,@"STO_CUDA_ENTRY STV_DEFAULT"
_ZN5flash24flash_fwd_splitkv_kernelI23Flash_fwd_kernel_traitsILi64ELi64ELi256ELi4ELb0ELb0EN7cutlass6half_tE19Flash_kernel_traitsILi64ELi64ELi256ELi4ES3_EELb0ELb1ELb0ELb0ELb0ELb0ELb0ELb0EEEvNS_16Flash_fwd_paramsE:
.text._ZN5flash24flash_fwd_splitkv_kernelI23Flash_fwd_kernel_traitsILi64ELi64ELi256ELi4ELb0ELb0EN7cutlass6half_tE19Flash_kernel_traitsILi64ELi64ELi256ELi4ES3_EELb0ELb1ELb0ELb0ELb0ELb0ELb0ELb0EEEvNS_16Flash_fwd_paramsE:
[----:B------:R-:W1:Y:S08]  /*0000*/  LDC R1, c[0x0][0x37c] ;  /* 0x0000df00ff017b82 */ /* 0x000e700000000800 */
[----:B------:R-:W2:Y:S01]  /*0010*/  LDC.64 R134, c[0x0][0x348] ;  /* 0x0000d200ff867b82 */ /* 0x000ea20000000a00 */
[----:B------:R-:W-:Y:S01]  /*0020*/  BSSY.RECONVERGENT B3, `(.L_x_2162) ;  /* 0x0000003000037945 */ /* 0x000fe20003800200 */
[----:B-1----:R-:W-:-:S06]  /*0030*/  IADD3 R1, PT, PT, R1, -0x168, RZ ;  /* 0xfffffe9801017810 */ /* 0x002fcc0007ffe0ff */
[----:B--2---:R-:W-:Y:S05]  /*0040*/  CALL.REL.NOINC `($_ZN5flash24flash_fwd_splitkv_kernelI23Flash_fwd_kernel_traitsILi64ELi64ELi256ELi4ELb0ELb0EN7cutlass6half_tE19Flash_kernel_traitsILi64ELi64ELi256ELi4ES3_EELb0ELb1ELb0ELb0ELb0ELb0ELb0ELb0EEEvNS_16Flash_fwd_paramsE$_ZN5flash30compute_attn_1rowblock_splitkvI23Flash_fwd_kernel_traitsILi64ELi64ELi256ELi4ELb0ELb0EN7cutlass6half_tE19Flash_kernel_traitsILi64ELi64ELi256ELi4ES3_EELb0ELb1ELb0ELb0ELb0ELb0ELb0ELb0ENS_16Flash_fwd_paramsEEEvRKT8_iiiii) ;  /* 0x0000000000087944 */ /* 0x004fea0003c00000 */
[----:B------:R-:W-:Y:S05]  /*0050*/  BSYNC.RECONVERGENT B3 ;  /* 0x0000000000037941 */ /* 0x000fea0003800200 */
.L_x_2162:
[----:B------:R-:W-:Y:S05]  /*0060*/  EXIT ;  /* 0x000000000000794d */ /* 0x000fea0003800000 */
        .type           $_ZN5flash24flash_fwd_splitkv_kernelI23Flash_fwd_kernel_traitsILi64ELi64ELi256ELi4ELb0ELb0EN7cutlass6half_tE19Flash_kernel_traitsILi64ELi64ELi256ELi4ES3_EELb0ELb1ELb0ELb0ELb0ELb0ELb0ELb0EEEvNS_16Flash_fwd_paramsE$_ZN5flash30compute_attn_1rowblock_splitkvI23Flash_fwd_kernel_traitsILi64ELi64ELi256ELi4ELb0ELb0EN7cutlass6half_tE19Flash_kernel_traitsILi64ELi64ELi256ELi4ES3_EELb0ELb1ELb0ELb0ELb0ELb0ELb0ELb0ENS_16Flash_fwd_paramsEEEvRKT8_iiiii,@function
        .size           $_ZN5flash24flash_fwd_splitkv_kernelI23Flash_fwd_kernel_traitsILi64ELi64ELi256ELi4ELb0ELb0EN7cutlass6half_tE19Flash_kernel_traitsILi64ELi64ELi256ELi4ES3_EELb0ELb1ELb0ELb0ELb0ELb0ELb0ELb0EEEvNS_16Flash_fwd_paramsE$_ZN5flash30compute_attn_1rowblock_splitkvI23Flash_fwd_kernel_traitsILi64ELi64ELi256ELi4ELb0ELb0EN7cutlass6half_tE19Flash_kernel_traitsILi64ELi64ELi256ELi4ES3_EELb0ELb1ELb0ELb0ELb0ELb0ELb0ELb0ENS_16Flash_fwd_paramsEEEvRKT8_iiiii,(.L_x_14732 - $_ZN5flash24flash_fwd_splitkv_kernelI23Flash_fwd_kernel_traitsILi64ELi64ELi256ELi4ELb0ELb0EN7cutlass6half_tE19Flash_kernel_traitsILi64ELi64ELi256ELi4ES3_EELb0ELb1ELb0ELb0ELb0ELb0ELb0ELb0EEEvNS_16Flash_fwd_paramsE$_ZN5flash30compute_attn_1rowblock_splitkvI23Flash_fwd_kernel_traitsILi64ELi64ELi256ELi4ELb0ELb0EN7cutlass6half_tE19Flash_kernel_traitsILi64ELi64ELi256ELi4ES3_EELb0ELb1ELb0ELb0ELb0ELb0ELb0ELb0ENS_16Flash_fwd_paramsEEEvRKT8_iiiii)
$_ZN5flash24flash_fwd_splitkv_kernelI23Flash_fwd_kernel_traitsILi64ELi64ELi256ELi4ELb0ELb0EN7cutlass6half_tE19Flash_kernel_traitsILi64ELi64ELi256ELi4ES3_EELb0ELb1ELb0ELb0ELb0ELb0ELb0ELb0EEEvNS_16Flash_fwd_paramsE$_ZN5flash30compute_attn_1rowblock_splitkvI23Flash_fwd_kernel_traitsILi64ELi64ELi256ELi4ELb0ELb0EN7cutlass6half_tE19Flash_kernel_traitsILi64ELi64ELi256ELi4ES3_EELb0ELb1ELb0ELb0ELb0ELb0ELb0ELb0ENS_16Flash_fwd_paramsEEEvRKT8_iiiii:
        /* <DEDUP_REMOVED lines=40> */
.L_x_2164:
[----:B------:R-:W-:Y:S05]  /*02f0*/  BSYNC.RECONVERGENT B0 ;  /* 0x0000000000007941 */ /* 0x000fea0003800200 */
.L_x_2163:
[----:B------:R-:W-:Y:S04]  /*0300*/  BSSY.RECONVERGENT B0, `(.L_x_2165) ;  /* 0x0000007000007945 */ /* 0x000fe80003800200 */
[----:B------:R-:W-:Y:S05]  /*0310*/  @!P3 BRA `(.L_x_2166) ;  /* 0x000000000014b947 */ /* 0x000fea0003800000 */
[----:B------:R-:W3:Y:S02]  /*0320*/  LD.E.U8 R0, desc[UR4][R134.64+0x1b2] ;  /* 0x0001b20486007980 */ /* 0x000ee4000c101100 */
[----:B---3--:R-:W-:-:S13]  /*0330*/  ISETP.NE.AND P1, PT, R0, RZ, PT ;  /* 0x000000ff0000720c */ /* 0x008fda0003f25270 */
[----:B-1---5:R-:W3:Y:S02]  /*0340*/  @P1 LD.E R4, desc[UR4][R2.64+0x4] ;  /* 0x0000040402041980 */ /* 0x022ee4000c101900 */
[----:B---3--:R-:W-:-:S06]  /*0350*/  @P1 IADD3 R4, PT, PT, R4, -R13, RZ ;  /* 0x8000000d04041210 */ /* 0x008fcc0007ffe0ff */
[----:B------:R3:W5:Y:S02]  /*0360*/  @!P1 LD.E R4, desc[UR4][R2.64] ;  /* 0x0000000402049980 */ /* 0x000764000c101900 */
.L_x_2166:
[----:B------:R-:W-:Y:S05]  /*0370*/  BSYNC.RECONVERGENT B0 ;  /* 0x0000000000007941 */ /* 0x000fea0003800200 */
.L_x_2165:
        /* <DEDUP_REMOVED lines=8> */
.L_x_2168:
[----:B--23--:R-:W2:Y:S01]  /*0400*/  LD.E.64 R2, desc[UR4][R134.64+0x108] ;  /* 0x0001080486027980 */ /* 0x00cea2000c101b00 */
[----:B------:R-:W-:Y:S01]  /*0410*/  BSSY.RECONVERGENT B0, `(.L_x_2170) ;  /* 0x0000006000007945 */ /* 0x000fe20003800200 */
[----:B------:R-:W-:Y:S01]  /*0420*/  IMAD.MOV.U32 R0, RZ, RZ, RZ ;  /* 0x000000ffff007224 */ /* 0x000fe200078e00ff */
[----:B--2---:R-:W-:-:S04]  /*0430*/  ISETP.NE.U32.AND P0, PT, R2, RZ, PT ;  /* 0x000000ff0200720c */ /* 0x004fc80003f05070 */
[----:B------:R-:W-:-:S13]  /*0440*/  ISETP.NE.AND.EX P0, PT, R3, RZ, PT, P0 ;  /* 0x000000ff0300720c */ /* 0x000fda0003f05300 */
[----:B------:R-:W-:Y:S05]  /*0450*/  @!P0 BRA `(.L_x_2171) ;  /* 0x0000000000048947 */ /* 0x000fea0003800000 */
[----:B------:R2:W5:Y:S02]  /*0460*/  LD.E R0, desc[UR4][R134.64+0xbc] ;  /* 0x0000bc0486007980 */ /* 0x000564000c101900 */
.L_x_2171:
[----:B------:R-:W-:Y:S05]  /*0470*/  BSYNC.RECONVERGENT B0 ;  /* 0x0000000000007941 */ /* 0x000fea0003800200 */
.L_x_2170:
[----:B-----5:R-:W-:Y:S02]  /*0480*/  IADD3 R108, PT, PT, R0, R4, -R12 ;  /* 0x00000004006c7210 */ /* 0x020fe40007ffe80c */
.L_x_2169:
[----:B------:R-:W-:Y:S05]  /*0490*/  BSYNC.RECONVERGENT B1 ;  /* 0x0000000000017941 */ /* 0x000fea0003800200 */
.L_x_2167:
[----:B------:R-:W3:Y:S01]  /*04a0*/  S2R R229, SR_CTAID.X ;  /* 0x0000000000e57919 */ /* 0x000ee20000002500 */
[----:B------:R-:W-:Y:S01]  /*04b0*/  MOV R20, 0x50 ;  /* 0x0000005000147802 */ /* 0x000fe20000000f00 */
[----:B------:R-:W-:-:S03]  /*04c0*/  IMAD.MOV.U32 R3, RZ, RZ, 0x0 ;  /* 0x00000000ff037424 */ /* 0x000fc600078e00ff */
[----:B------:R-:W-:Y:S01]  /*04d0*/  MOV R2, R20 ;  /* 0x0000001400027202 */ /* 0x000fe20000000f00 */
[----:B---3--:R-:W-:-:S05]  /*04e0*/  IMAD.SHL.U32 R32, R229, 0x40, RZ ;  /* 0x00000040e5207824 */ /* 0x008fca00078e00ff */
[----:B------:R-:W-:-:S13]  /*04f0*/  ISETP.GT.AND P0, PT, R109, R32, PT ;  /* 0x000000206d00720c */ /* 0x000fda0003f04270 */
[----:B-12---:R-:W-:Y:S05]  /*0500*/  @!P0 RET.REL.NODEC R2 `(_ZN5flash24flash_fwd_splitkv_kernelI23Flash_fwd_kernel_traitsILi64ELi64ELi256ELi4ELb0ELb0EN7cutlass6half_tE19Flash_kernel_traitsILi64ELi64ELi256ELi4ES3_EELb0ELb1ELb0ELb0ELb0ELb0ELb0ELb0EEEvNS_16Flash_fwd_paramsE) ;  /* 0xfffffff802bc8950 */ /* 0x006fea0003c3ffff */
[----:B------:R-:W2:Y:S04]  /*0510*/  LD.E R2, desc[UR4][R134.64+0x188] ;  /* 0x0001880486027980 */ /* 0x000ea8000c101900 */
[----:B------:R-:W3:Y:S04]  /*0520*/  LD.E R3, desc[UR4][R134.64+0x184] ;  /* 0x0001840486037980 */ /* 0x000ee8000c101900 */
[----:B------:R-:W4:Y:S01]  /*0530*/  LD.E R4, desc[UR4][R134.64+0xb8] ;  /* 0x0000b80486047980 */ /* 0x000f22000c101900 */
[----:B------:R-:W-:Y:S02]  /*0540*/  VIADD R6, R108, 0xff ;  /* 0x000000ff6c067836 */ /* 0x000fe40000000000 */
[----:B------:R-:W-:Y:S01]  /*0550*/  IMAD R0, R229, 0x40, -R109 ;  /* 0x00000040e5007824 */ /* 0x000fe200078e0a6d */
[----:B------:R-:W1:Y:S02]  /*0560*/  S2R R225, SR_TID.X ;  /* 0x0000000000e17919 */ /* 0x000e640000002100 */
[----:B------:R-:W-:-:S04]  /*0570*/  SHF.R.S32.HI R5, RZ, 0x1f, R6 ;  /* 0x0000001fff057819 */ /* 0x000fc80000011406 */
[----:B------:R-:W-:Y:S02]  /*0580*/  LEA.HI R5, R5, R6, RZ, 0x8 ;  /* 0x0000000605057211 */ /* 0x000fe400078f40ff */
[----:B--2---:R-:W-:Y:S01]  /*0590*/  IADD3 R2, PT, PT, R2, R0, R6 ;  /* 0x0000000002027210 */ /* 0x004fe20007ffe006 */
[----:B---3--:R-:W-:-:S04]  /*05a0*/  IMAD.IADD R3, R3, 0x1, R109 ;  /* 0x0000000103037824 */ /* 0x008fc800078e026d */
[----:B------:R-:W-:Y:S02]  /*05b0*/  VIADD R2, R2, 0x40 ;  /* 0x0000004002027836 */ /* 0x000fe40000000000 */
[----:B----4-:R-:W-:Y:S01]  /*05c0*/  VIADD R0, R4, 0xff ;  /* 0x000000ff04007836 */ /* 0x010fe20000000000 */
[----:B------:R-:W-:Y:S02]  /*05d0*/  IADD3 R3, PT, PT, -R3, R32, R108 ;  /* 0x0000002003037210 */ /* 0x000fe40007ffe16c */
[----:B------:R-:W-:Y:S02]  /*05e0*/  SHF.R.S32.HI R4, RZ, 0x1f, R2 ;  /* 0x0000001fff047819 */ /* 0x000fe40000011402 */
[----:B------:R-:W-:Y:S02]  /*05f0*/  SHF.R.S32.HI R8, RZ, 0x1f, R0 ;  /* 0x0000001fff087819 */ /* 0x000fe40000011400 */
[----:B------:R-:W-:Y:S02]  /*0600*/  SHF.R.S32.HI R7, RZ, 0x1f, R3 ;  /* 0x0000001fff077819 */ /* 0x000fe40000011403 */
[----:B------:R-:W-:-:S02]  /*0610*/  LEA.HI R6, R8, R0, RZ, 0x8 ;  /* 0x0000000008067211 */ /* 0x000fc400078f40ff */
[----:B------:R-:W-:Y:S02]  /*0620*/  LEA.HI R0, R4, R2, RZ, 0x8 ;  /* 0x0000000204007211 */ /* 0x000fe400078f40ff */
[----:B------:R-:W-:Y:S02]  /*0630*/  LEA.HI R2, R7, R3, RZ, 0x8 ;  /* 0x0000000307027211 */ /* 0x000fe400078f40ff */
[----:B------:R-:W-:Y:S02]  /*0640*/  SHF.R.S32.HI R3, RZ, 0x8, R5 ;  /* 0x00000008ff037819 */ /* 0x000fe40000011405 */
[----:B------:R-:W-:Y:S02]  /*0650*/  SHF.R.S32.HI R2, RZ, 0x8, R2 ;  /* 0x00000008ff027819 */ /* 0x000fe40000011402 */
[----:B------:R-:W-:Y:S02]  /*0660*/  SHF.R.S32.HI R4, RZ, 0x8, R6 ;  /* 0x00000008ff047819 */ /* 0x000fe40000011406 */
[----:B------:R-:W-:-:S02]  /*0670*/  VIMNMX R228, PT, PT, RZ, R2, !PT ;  /* 0x00000002ffe47248 */ /* 0x000fc40007fe0100 */
[----:B------:R-:W-:-:S03]  /*0680*/  SHF.R.S32.HI R0, RZ, 0x8, R0 ;  /* 0x00000008ff007819 */ /* 0x000fc60000011400 */
[----:B------:R2:W-:Y:S01]  /*0690*/  STL [R1+0x90], R228 ;  /* 0x000090e401007387 */ /* 0x0005e20000100800 */
[----:B------:R-:W-:-:S04]  /*06a0*/  VIMNMX3 R252, R4, R3, R0, PT ;  /* 0x0000000304fc720f */ /* 0x000fc80003800100 */
[----:B------:R-:W-:-:S13]  /*06b0*/  ISETP.GE.AND P0, PT, R228, R252, PT ;  /* 0x000000fce400720c */ /* 0x000fda0003f06270 */
[----:B-1----:R-:W-:Y:S05]  /*06c0*/  @!P0 BRA `(.L_x_2172) ;  /* 0x0000000400b88947 */ /* 0x002fea0003800000 */
[----:B------:R-:W-:Y:S01]  /*06d0*/  ISETP.NE.AND P0, PT, R35, -0x1, PT ;  /* 0xffffffff2300780c */ /* 0x000fe20003f05270 */
[----:B------:R-:W3:Y:S04]  /*06e0*/  LD.E.64 R2, desc[UR4][R134.64+0x88] ;  /* 0x0000880486027980 */ /* 0x000ee8000c101b00 */
[----:B------:R-:W4:Y:S04]  /*06f0*/  LD.E R17, desc[UR4][R134.64+0xc0] ;  /* 0x0000c00486117980 */ /* 0x000f28000c101900 */
[----:B------:R-:W5:Y:S04]  /*0700*/  LD.E.64 R12, desc[UR4][R134.64+0x90] ;  /* 0x00009004860c7980 */ /* 0x000f68000c101b00 */
[----:B------:R-:W2:Y:S04]  /*0710*/  @!P0 LD.E.64 R4, desc[UR4][R134.64+0x80] ;  /* 0x0000800486048980 */ /* 0x000ea8000c101b00 */
[----:B------:R-:W5:Y:S04]  /*0720*/  LD.E.64 R8, desc[UR4][R134.64+0x70] ;  /* 0x0000700486087980 */ /* 0x000f68000c101b00 */
[----:B------:R-:W5:Y:S04]  /*0730*/  LD.E R18, desc[UR4][R134.64+0x60] ;  /* 0x0000600486127980 */ /* 0x000f68000c101900 */
[----:B------:R-:W5:Y:S04]  /*0740*/  LD.E R19, desc[UR4][R134.64+0xb4] ;  /* 0x0000b40486137980 */ /* 0x000f68000c101900 */
[----:B------:R-:W5:Y:S01]  /*0750*/  LD.E.64 R134, desc[UR4][R134.64+0xa0] ;  /* 0x0000a00486867980 */ /* 0x000f62000c101b00 */
[----:B------:R-:W5:Y:S01]  /*0760*/  S2R R21, SR_CTAID.Z ;  /* 0x0000000000157919 */ /* 0x000f620000002700 */
[----:B------:R-:W-:-:S02]  /*0770*/  IMAD.SHL.U32 R10, R225, 0x8, RZ ;  /* 0x00000008e10a7824 */ /* 0x000fc400078e00ff */
[----:B------:R-:W-:-:S03]  /*0780*/  IMAD.MOV.U32 R11, RZ, RZ, RZ ;  /* 0x000000ffff0b7224 */ /* 0x000fc600078e00ff */
[----:B------:R-:W-:Y:S02]  /*0790*/  LOP3.LUT R10, R10, 0x38, RZ, 0xc0, !PT ;  /* 0x000000380a0a7812 */ /* 0x000fe400078ec0ff */
[----:B------:R-:W-:Y:S02]  /*07a0*/  SHF.R.U32.HI R225, RZ, 0x3, R225 ;  /* 0x00000003ffe17819 */ /* 0x000fe400000116e1 */
[----:B------:R-:W-:Y:S01]  /*07b0*/  ISETP.NE.AND P4, PT, R10, RZ, PT ;  /* 0x000000ff0a00720c */ /* 0x000fe20003f85270 */
[----:B------:R-:W-:Y:S01]  /*07c0*/  BSSY.RECONVERGENT B0, `(.L_x_2173) ;  /* 0x0000038000007945 */ /* 0x000fe20003800200 */
[----:B---3--:R-:W-:-:S04]  /*07d0*/  @P0 IMAD.WIDE.U32 R6, R2, R35, RZ ;  /* 0x0000002302060225 */ /* 0x008fc800078e00ff */
[----:B------:R-:W-:Y:S02]  /*07e0*/  @P0 IMAD R16, R3, R35, RZ ;  /* 0x0000002303100224 */ /* 0x000fe400078e02ff */
[----:B--2---:R-:W-:Y:S01]  /*07f0*/  @!P0 IMAD.WIDE.U32 R14, R4, R36, RZ ;  /* 0x00000024040e8225 */ /* 0x004fe200078e00ff */
[----:B------:R-:W-:-:S03]  /*0800*/  @P0 MOV R14, R6 ;  /* 0x00000006000e0202 */ /* 0x000fc60000000f00 */
[----:B------:R-:W-:Y:S02]  /*0810*/  @!P0 IMAD R0, R5, R36, RZ ;  /* 0x0000002405008224 */ /* 0x000fe400078e02ff */
[----:B------:R-:W-:-:S04]  /*0820*/  IMAD.WIDE.U32 R4, R32, R2, R10 ;  /* 0x0000000220047225 */ /* 0x000fc800078e000a */
[----:B------:R-:W-:Y:S02]  /*0830*/  @!P0 IMAD.IADD R0, R15, 0x1, R0 ;  /* 0x000000010f008824 */ /* 0x000fe400078e0200 */
[----:B------:R-:W-:Y:S01]  /*0840*/  @P0 IMAD.IADD R0, R7, 0x1, R16 ;  /* 0x0000000107000824 */ /* 0x000fe200078e0210 */
[----:B------:R-:W-:Y:S01]  /*0850*/  IADD3 R6, P0, PT, R14, R4, RZ ;  /* 0x000000040e067210 */ /* 0x000fe20007f1e0ff */
[----:B------:R-:W-:Y:S01]  /*0860*/  IMAD R7, R3, R32, RZ ;  /* 0x0000002003077224 */ /* 0x000fe200078e02ff */
[----:B----4-:R-:W-:Y:S01]  /*0870*/  ISETP.GE.AND P6, PT, R10, R17, PT ;  /* 0x000000110a00720c */ /* 0x010fe20003fc6270 */
[----:B------:R-:W-:-:S03]  /*0880*/  IMAD.IADD R16, R109, 0x1, -R32 ;  /* 0x000000016d107824 */ /* 0x000fc600078e0a20 */
[----:B------:R-:W-:Y:S02]  /*0890*/  IADD3.X R7, PT, PT, R0, R5, R7, P0, !PT ;  /* 0x0000000500077210 */ /* 0x000fe400007fe407 */
[----:B------:R-:W-:Y:S01]  /*08a0*/  ISETP.GE.OR P0, PT, R225, R16, P6 ;  /* 0x00000010e100720c */ /* 0x000fe20003706670 */
[-C--:B-----5:R-:W-:Y:S02]  /*08b0*/  IMAD R4, R13, R21.reuse, RZ ;  /* 0x000000150d047224 */ /* 0x0a0fe400078e02ff */
        /* <DEDUP_REMOVED lines=40> */
.L_x_2174:
[----:B------:R-:W-:Y:S05]  /*0b40*/  BSYNC.RECONVERGENT B0 ;  /* 0x0000000000007941 */ /* 0x000fea0003800200 */
.L_x_2173:
        /* <DEDUP_REMOVED lines=13> */
.L_x_2176:
[----:B------:R-:W-:Y:S05]  /*0c20*/  BSYNC.RECONVERGENT B0 ;  /* 0x0000000000007941 */ /* 0x000fea0003800200 */
.L_x_2175:
        /* <DEDUP_REMOVED lines=12> */
.L_x_2178:
[----:B------:R-:W-:Y:S05]  /*0cf0*/  BSYNC.RECONVERGENT B0 ;  /* 0x0000000000007941 */ /* 0x000fea0003800200 */
.L_x_2177:
[----:B---3--:R-:W-:Y:S01]  /*0d00*/  MOV R2, R20 ;  /* 0x0000001400027202 */ /* 0x008fe20000000f00 */
[----:B------:R-:W-:Y:S01]  /*0d10*/  @!P3 ST.E desc[UR4][R10.64], R18 ;  /* 0x000000120a00b985 */ /* 0x000fe2000c101904 */
[----:B------:R-:W-:-:S03]  /*0d20*/  MOV R3, 0x0 ;  /* 0x0000000000037802 */ /* 0x000fc60000000f00 */
[----:B------:R-:W-:Y:S04]  /*0d30*/  @!P2 ST.E desc[UR4][R10.64+0x40], R17 ;  /* 0x000040110a00a985 */ /* 0x000fe8000c101904 */
[----:B------:R1:W-:Y:S02]  /*0d40*/  @!P1 ST.E desc[UR4][R10.64+0x80], R16 ;  /* 0x000080100a009985 */ /* 0x0003e4000c101904 */
[----:B-12---:R-:W-:Y:S05]  /*0d50*/  @P4 RET.REL.NODEC R2 `(_ZN5flash24flash_fwd_splitkv_kernelI23Flash_fwd_kernel_traitsILi64ELi64ELi256ELi4ELb0ELb0EN7cutlass6half_tE19Flash_kernel_traitsILi64ELi64ELi256ELi4ES3_EELb0ELb1ELb0ELb0ELb0ELb0ELb0ELb0EEEvNS_16Flash_fwd_paramsE) ;  /* 0xfffffff002a84950 */ /* 0x006fea0003c3ffff */
[----:B------:R-:W-:Y:S02]  /*0d60*/  MOV R0, 0x7f800000 ;  /* 0x7f80000000007802 */ /* 0x000fe40000000f00 */
[----:B------:R-:W-:Y:S02]  /*0d70*/  MOV R2, R20 ;  /* 0x0000001400027202 */ /* 0x000fe40000000f00 */
[----:B------:R-:W-:Y:S01]  /*0d80*/  MOV R3, 0x0 ;  /* 0x0000000000037802 */ /* 0x000fe20000000f00 */
[----:B------:R1:W-:Y:S03]  /*0d90*/  ST.E desc[UR4][R10.64+0xc0], R0 ;  /* 0x0000c0000a007985 */ /* 0x0003e6000c101904 */
[----:B-1----:R-:W-:Y:S05]  /*0da0*/  RET.REL.NODEC R2 `(_ZN5flash24flash_fwd_splitkv_kernelI23Flash_fwd_kernel_traitsILi64ELi64ELi256ELi4ELb0ELb0EN7cutlass6half_tE19Flash_kernel_traitsILi64ELi64ELi256ELi4ES3_EELb0ELb1ELb0ELb0ELb0ELb0ELb0ELb0EEEvNS_16Flash_fwd_paramsE) ;  /* 0xfffffff002947950 */ /* 0x002fea0003c3ffff */
.L_x_2172:
[----:B------:R-:W3:Y:S04]  /*0db0*/  LD.E.64 R2, desc[UR4][R134.64+0x158] ;  /* 0x0001580486027980 */ /* 0x000ee8000c101b00 */
[----:B------:R-:W4:Y:S01]  /*0dc0*/  LD.E.64 R18, desc[UR4][R134.64+0x160] ;  /* 0x0001600486127980 */ /* 0x000f22000c101b00 */
[----:B------:R-:W-:Y:S01]  /*0dd0*/  IMAD.MOV.U32 R9, RZ, RZ, R36 ;  /* 0x000000ffff097224 */ /* 0x000fe200078e0024 */
[----:B---3--:R-:W-:-:S04]  /*0de0*/  ISETP.NE.U32.AND P1, PT, R2, RZ, PT ;  /* 0x000000ff0200720c */ /* 0x008fc80003f25070 */
[----:B------:R-:W-:-:S13]  /*0df0*/  ISETP.NE.AND.EX P1, PT, R3, RZ, PT, P1 ;  /* 0x000000ff0300720c */ /* 0x000fda0003f25310 */
[----:B------:R-:W-:-:S05]  /*0e00*/  @P1 IADD3 R2, P0, PT, R2, R10, RZ ;  /* 0x0000000a02021210 */ /* 0x000fca0007f1e0ff */
[----:B------:R-:W-:-:S05]  /*0e10*/  @P1 IMAD.X R3, R3, 0x1, R11, P0 ;  /* 0x0000000103031824 */ /* 0x000fca00000e060b */
[----:B------:R1:W5:Y:S01]  /*0e20*/  @P1 LD.E R9, desc[UR4][R2.64] ;  /* 0x0000000402091980 */ /* 0x000362000c101900 */
[----:B----4-:R-:W-:-:S03]  /*0e30*/  ISETP.NE.U32.AND P0, PT, R18, RZ, PT ;  /* 0x000000ff1200720c */ /* 0x010fc60003f05070 */
[----:B------:R1:W-:Y:S01]  /*0e40*/  STL.64 [R1+0x68], R18 ;  /* 0x0000681201007387 */ /* 0x0003e20000100a00 */
[----:B------:R-:W3:Y:S01]  /*0e50*/  S2R R34, SR_CTAID.Z ;  /* 0x0000000000227919 */ /* 0x000ee20000002700 */
[----:B------:R-:W-:Y:S01]  /*0e60*/  ISETP.NE.AND.EX P0, PT, R19, RZ, PT, P0 ;  /* 0x000000ff1300720c */ /* 0x000fe20003f05300 */
[----:B------:R-:W-:-:S12]  /*0e70*/  BSSY.RECONVERGENT B0, `(.L_x_2179) ;  /* 0x00000b8000007945 */ /* 0x000fd80003800200 */
[----:B------:R-:W-:Y:S05]  /*0e80*/  @!P0 BRA `(.L_x_2180) ;  /* 0x0000000400888947 */ /* 0x000fea0003800000 */
[----:B-----5:R-:W4:Y:S04]  /*0e90*/  LD.E R9, desc[UR4][R134.64+0x170] ;  /* 0x0001700486097980 */ /* 0x020f28000c101900 */
[----:B------:R-:W2:Y:S01]  /*0ea0*/  LD.E.64 R6, desc[UR4][R134.64+0x168] ;  /* 0x0001680486067980 */ /* 0x000ea2000c101b00 */
[----:B------:R-:W-:Y:S02]  /*0eb0*/  MOV R132, R134 ;  /* 0x0000008600847202 */ /* 0x000fe40000000f00 */
[----:B------:R-:W-:-:S05]  /*0ec0*/  MOV R133, R135 ;  /* 0x0000008700857202 */ /* 0x000fca0000000f00 */
[----:B------:R-:W3:Y:S01]  /*0ed0*/  LD.E R14, desc[UR4][R132.64+0x68] ;  /* 0x00006804840e7980 */ /* 0x000ee2000c101900 */
[----:B------:R-:W-:-:S03]  /*0ee0*/  LEA R16, R252, 0xffffff00, 0x8 ;  /* 0xffffff00fc107811 */ /* 0x000fc600078e40ff */
[----:B------:R-:W3:Y:S01]  /*0ef0*/  LD.E.64 R232, desc[UR4][R132.64+0x38] ;  /* 0x0000380484e87980 */ /* 0x000ee2000c101b00 */
[----:B------:R-:W-:-:S03]  /*0f00*/  IABS R4, R16 ;  /* 0x0000001000047213 */ /* 0x000fc60000000000 */
[----:B------:R-:W3:Y:S04]  /*0f10*/  LD.E.64 R10, desc[UR4][R132.64+0x50] ;  /* 0x00005004840a7980 */ /* 0x000ee8000c101b00 */
[----:B------:R-:W3:Y:S04]  /*0f20*/  LD.E.64 R12, desc[UR4][R132.64+0x28] ;  /* 0x00002804840c7980 */ /* 0x000ee8000c101b00 */
[----:B------:R-:W5:Y:S04]  /*0f30*/  LD.E.64 R28, desc[UR4][R132.64+0x58] ;  /* 0x00005804841c7980 */ /* 0x000f68000c101b00 */
[----:B------:R-:W5:Y:S01]  /*0f40*/  LD.E.64 R234, desc[UR4][R132.64+0x40] ;  /* 0x0000400484ea7980 */ /* 0x000f62000c101b00 */
[----:B----4-:R-:W-:-:S04]  /*0f50*/  IABS R5, R9 ;  /* 0x0000000900057213 */ /* 0x010fc80000000000 */
        /* <DEDUP_REMOVED lines=12> */
[----:B------:R-:W-:-:S05]  /*1020*/  IMAD R0, R4, R0, R2 ;  /* 0x0000000004007224 */ /* 0x000fca00078e0202 */
[----:B------:R-:W-:-:S13]  /*1030*/  ISETP.GT.U32.AND P3, PT, R5, R0, PT ;  /* 0x000000000500720c */ /* 0x000fda0003f64070 */
[----:B------:R-:W-:-:S04]  /*1040*/  @!P3 IADD3 R0, PT, PT, R0, -R5, RZ ;  /* 0x800000050000b210 */ /* 0x000fc80007ffe0ff */
[----:B------:R-:W-:Y:S02]  /*1050*/  ISETP.GE.U32.AND P1, PT, R0, R5, PT ;  /* 0x000000050000720c */ /* 0x000fe40003f26070 */
[----:B------:R-:W-:Y:S01]  /*1060*/  LOP3.LUT R0, R16, R9, RZ, 0x3c, !PT ;  /* 0x0000000910007212 */ /* 0x000fe200078e3cff */
[----:B------:R-:W-:Y:S01]  /*1070*/  @!P3 VIADD R4, R4, 0x1 ;  /* 0x000000010404b836 */ /* 0x000fe20000000000 */
[----:B------:R-:W-:Y:S01]  /*1080*/  ISETP.NE.AND P3, PT, R9, RZ, PT ;  /* 0x000000ff0900720c */ /* 0x000fe20003f65270 */
[----:B--2---:R-:W-:Y:S01]  /*1090*/  IMAD.WIDE.U32 R2, R6, R36, RZ ;  /* 0x0000002406027225 */ /* 0x004fe200078e00ff */
[----:B------:R-:W-:-:S03]  /*10a0*/  ISETP.GE.AND P2, PT, R0, RZ, PT ;  /* 0x000000ff0000720c */ /* 0x000fc60003f46270 */
[----:B------:R-:W-:Y:S02]  /*10b0*/  IMAD R0, R7, R36, RZ ;  /* 0x0000002407007224 */ /* 0x000fe400078e02ff */
[----:B------:R-:W2:Y:S02]  /*10c0*/  LD.E.64 R6, desc[UR4][R132.64+0x20] ;  /* 0x0000200484067980 */ /* 0x000ea4000c101b00 */
        /* <DEDUP_REMOVED lines=10> */
[----:B------:R1:W4:Y:S01]  /*1170*/  LD.E R8, desc[UR4][R2.64] ;  /* 0x0000000402087980 */ /* 0x000322000c101900 */
[----:B---3--:R-:W-:-:S04]  /*1180*/  IABS R4, R14 ;  /* 0x0000000e00047213 */ /* 0x008fc80000000000 */
        /* <DEDUP_REMOVED lines=23> */
[----:B------:R-:W-:-:S04]  /*1300*/  @P3 IADD3 R2, PT, PT, R2, 0x1, RZ ;  /* 0x0000000102023810 */ /* 0x000fc80007ffe0ff */
[----:B------:R-:W-:-:S04]  /*1310*/  MOV R0, R2 ;  /* 0x0000000200007202 */ /* 0x000fc80000000f00 */
[----:B------:R-:W-:Y:S02]  /*1320*/  @!P1 IADD3 R0, PT, PT, -R0, RZ, RZ ;  /* 0x000000ff00009210 */ /* 0x000fe40007ffe1ff */
[----:B------:R-:W-:-:S04]  /*1330*/  @!P2 LOP3.LUT R0, RZ, R14, RZ, 0x33, !PT ;  /* 0x0000000eff00a212 */ /* 0x000fc800078e33ff */
[----:B------:R-:W-:Y:S02]  /*1340*/  SHF.R.S32.HI R5, RZ, 0x1f, R0 ;  /* 0x0000001fff057819 */ /* 0x000fe40000011400 */
[----:B----4-:R-:W-:Y:S01]  /*1350*/  SHF.R.S32.HI R17, RZ, 0x1f, R8 ;  /* 0x0000001fff117819 */ /* 0x010fe20000011408 */
[----:B--2---:R-:W-:-:S04]  /*1360*/  IMAD R4, R7, R8, RZ ;  /* 0x0000000807047224 */ /* 0x004fc800078e02ff */
[C---:B------:R-:W-:Y:S02]  /*1370*/  IMAD R3, R6.reuse, R17, R4 ;  /* 0x0000001106037224 */ /* 0x040fe400078e0204 */
[----:B------:R-:W-:-:S04]  /*1380*/  IMAD.WIDE.U32 R6, R6, R8, RZ ;  /* 0x0000000806067225 */ /* 0x000fc800078e00ff */
[----:B------:R-:W-:Y:S01]  /*1390*/  IMAD.IADD R3, R7, 0x1, R3 ;  /* 0x0000000107037824 */ /* 0x000fe200078e0203 */
[----:B------:R-:W-:Y:S01]  /*13a0*/  SHF.R.S32.HI R7, RZ, 0x1f, R15 ;  /* 0x0000001fff077819 */ /* 0x000fe2000001140f */
[----:B------:R-:W-:Y:S02]  /*13b0*/  IMAD R4, R233, R15, RZ ;  /* 0x0000000fe9047224 */ /* 0x000fe400078e02ff */
[----:B------:R-:W-:Y:S02]  /*13c0*/  IMAD.MOV.U32 R2, RZ, RZ, R6 ;  /* 0x000000ffff027224 */ /* 0x000fe400078e0006 */
[----:B------:R-:W-:Y:S02]  /*13d0*/  IMAD R4, R232, R7, R4 ;  /* 0x00000007e8047224 */ /* 0x000fe400078e0204 */
[----:B------:R-:W-:-:S04]  /*13e0*/  IMAD.WIDE.U32 R2, R15, R232, R2 ;  /* 0x000000e80f027225 */ /* 0x000fc800078e0002 */
[----:B------:R-:W-:Y:S02]  /*13f0*/  IMAD.IADD R3, R3, 0x1, R4 ;  /* 0x0000000103037824 */ /* 0x000fe400078e0204 */
[----:B------:R-:W-:Y:S02]  /*1400*/  IMAD R4, R11, R0, RZ ;  /* 0x000000000b047224 */ /* 0x000fe400078e02ff */
        /* <DEDUP_REMOVED lines=10> */
.L_x_2180:
[----:B------:R-:W4:Y:S01]  /*14b0*/  LD.E R14, desc[UR4][R134.64+0x68] ;  /* 0x00006804860e7980 */ /* 0x000f22000c101900 */
[----:B------:R-:W-:-:S03]  /*14c0*/  ISETP.NE.AND P3, PT, R13, -0x1, PT ;  /* 0xffffffff0d00780c */ /* 0x000fc60003f65270 */
[----:B------:R-:W2:Y:S01]  /*14d0*/  LD.E.64 R232, desc[UR4][R134.64+0x38] ;  /* 0x0000380486e87980 */ /* 0x000ea2000c101b00 */
[----:B------:R-:W-:Y:S01]  /*14e0*/  MOV R132, R134 ;  /* 0x0000008600847202 */ /* 0x000fe20000000f00 */
[----:B------:R-:W-:Y:S02]  /*14f0*/  IMAD.MOV.U32 R133, RZ, RZ, R135 ;  /* 0x000000ffff857224 */ /* 0x000fe400078e0087 */
[----:B------:R2:W5:Y:S04]  /*1500*/  LD.E.64 R28, desc[UR4][R134.64+0x58] ;  /* 0x00005804861c7980 */ /* 0x000568000c101b00 */
[----:B------:R-:W2:Y:S04]  /*1510*/  LD.E.64 R234, desc[UR4][R132.64+0x40] ;  /* 0x0000400484ea7980 */ /* 0x000ea8000c101b00 */
[----:B------:R-:W2:Y:S04]  /*1520*/  @!P3 LD.E.64 R10, desc[UR4][R134.64+0x20] ;  /* 0x00002004860ab980 */ /* 0x000ea8000c101b00 */
[----:B------:R-:W2:Y:S04]  /*1530*/  @!P3 LD.E.64 R16, desc[UR4][R134.64+0x28] ;  /* 0x000028048610b980 */ /* 0x000ea8000c101b00 */
[----:B-1----:R-:W2:Y:S01]  /*1540*/  LD.E.64 R18, desc[UR4][R132.64+0x50] ;  /* 0x0000500484127980 */ /* 0x002ea2000c101b00 */
[----:B---3--:R-:W-:Y:S01]  /*1550*/  IABS R5, R34 ;  /* 0x0000002200057213 */ /* 0x008fe20000000000 */
[----:B------:R-:W-:Y:S01]  /*1560*/  @P3 IMAD.IADD R7, R12, 0x1, R13 ;  /* 0x000000010c073824 */ /* 0x000fe200078e020d */
[----:B------:R-:W-:-:S02]  /*1570*/  LEA R15, R252, 0xffffff00, 0x8 ;  /* 0xffffff00fc0f7811 */ /* 0x000fc400078e40ff */
[----:B------:R-:W-:Y:S02]  /*1580*/  CS2R R30, SRZ ;  /* 0x00000000001e7805 */ /* 0x000fe4000001ff00 */
[----:B----4-:R-:W-:-:S04]  /*1590*/  IABS R0, R14 ;  /* 0x0000000e00007213 */ /* 0x010fc80000000000 */
        /* <DEDUP_REMOVED lines=15> */
[----:B--2---:R-:W-:-:S03]  /*1690*/  @!P3 IMAD R2, R233, R12, RZ ;  /* 0x0000000ce902b224 */ /* 0x004fc600078e02ff */
[----:B------:R-:W-:Y:S01]  /*16a0*/  ISETP.GT.U32.AND P2, PT, R8, R0, PT ;  /* 0x000000000800720c */ /* 0x000fe20003f44070 */
[----:B------:R-:W-:Y:S02]  /*16b0*/  @!P3 IMAD R4, R3, R232, R2 ;  /* 0x000000e80304b224 */ /* 0x000fe400078e0202 */
[----:B------:R-:W-:Y:S01]  /*16c0*/  @!P3 IMAD.WIDE.U32 R2, R232, R12, RZ ;  /* 0x0000000ce802b225 */ /* 0x000fe200078e00ff */
[----:B-----5:R-:W-:-:S04]  /*16d0*/  @!P3 SHF.R.S32.HI R5, RZ, 0x1f, R9 ;  /* 0x0000001fff05b819 */ /* 0x020fc80000011409 */
[----:B------:R-:W-:Y:S01]  /*16e0*/  @!P3 IADD3 R3, PT, PT, R3, R4, RZ ;  /* 0x000000040303b210 */ /* 0x000fe20007ffe0ff */
[----:B------:R-:W-:-:S04]  /*16f0*/  @!P3 IMAD R4, R11, R9, RZ ;  /* 0x000000090b04b224 */ /* 0x000fc800078e02ff */
[-C--:B------:R-:W-:Y:S01]  /*1700*/  @!P2 IADD3 R0, PT, PT, R0, -R8.reuse, RZ ;  /* 0x800000080000a210 */ /* 0x080fe20007ffe0ff */
[C---:B------:R-:W-:Y:S02]  /*1710*/  @!P3 IMAD R11, R10.reuse, R5, R4 ;  /* 0x000000050a0bb224 */ /* 0x040fe400078e0204 */
[----:B------:R-:W-:Y:S01]  /*1720*/  @!P3 IMAD.WIDE.U32 R4, R10, R9, R2 ;  /* 0x000000090a04b225 */ /* 0x000fe200078e0002 */
[----:B------:R-:W-:-:S03]  /*1730*/  ISETP.GE.U32.AND P4, PT, R0, R8, PT ;  /* 0x000000080000720c */ /* 0x000fc60003f86070 */
[-C--:B------:R-:W-:Y:S02]  /*1740*/  @P3 IMAD R8, R233, R7.reuse, RZ ;  /* 0x00000007e9083224 */ /* 0x080fe400078e02ff */
[----:B------:R-:W-:-:S04]  /*1750*/  @P3 IMAD.WIDE.U32 R2, R232, R7, RZ ;  /* 0x00000007e8023225 */ /* 0x000fc800078e00ff */
[----:B------:R-:W-:Y:S01]  /*1760*/  @!P3 IMAD.IADD R0, R5, 0x1, R11 ;  /* 0x000000010500b824 */ /* 0x000fe200078e020b */
[----:B------:R-:W-:Y:S01]  /*1770*/  LOP3.LUT R5, R34, R14, RZ, 0x3c, !PT ;  /* 0x0000000e22057212 */ /* 0x000fe200078e3cff */
[----:B------:R-:W-:Y:S01]  /*1780*/  @!P2 VIADD R6, R6, 0x1 ;  /* 0x000000010606a836 */ /* 0x000fe20000000000 */
[----:B------:R-:W-:Y:S02]  /*1790*/  @P3 IADD3 R0, PT, PT, R3, R8, RZ ;  /* 0x0000000803003210 */ /* 0x000fe40007ffe0ff */
[----:B------:R-:W-:Y:S02]  /*17a0*/  @P3 MOV R4, R2 ;  /* 0x0000000200043202 */ /* 0x000fe40000000f00 */
[----:B------:R-:W-:Y:S02]  /*17b0*/  ISETP.GE.AND P1, PT, R5, RZ, PT ;  /* 0x000000ff0500720c */ /* 0x000fe40003f26270 */
[----:B------:R-:W-:Y:S01]  /*17c0*/  ISETP.NE.AND P2, PT, R14, RZ, PT ;  /* 0x000000ff0e00720c */ /* 0x000fe20003f45270 */
[----:B------:R-:W-:Y:S01]  /*17d0*/  @P4 VIADD R6, R6, 0x1 ;  /* 0x0000000106064836 */ /* 0x000fe20000000000 */
[----:B------:R-:W-:Y:S01]  /*17e0*/  @!P3 SHF.R.S32.HI R5, RZ, 0x1f, R12 ;  /* 0x0000001fff05b819 */ /* 0x000fe2000001140c */
[----:B------:R-:W-:Y:S01]  /*17f0*/  @!P3 IMAD R7, R235, R12, RZ ;  /* 0x0000000ceb07b224 */ /* 0x000fe200078e02ff */
[----:B------:R-:W-:-:S02]  /*1800*/  MOV R2, R4 ;  /* 0x0000000400027202 */ /* 0x000fc40000000f00 */
[----:B------:R-:W-:Y:S01]  /*1810*/  MOV R3, R0 ;  /* 0x0000000000037202 */ /* 0x000fe20000000f00 */
[-C--:B------:R-:W-:Y:S01]  /*1820*/  IMAD R8, R233, R15.reuse, RZ ;  /* 0x0000000fe9087224 */ /* 0x080fe200078e02ff */
[----:B------:R-:W-:Y:S01]  /*1830*/  MOV R0, R6 ;  /* 0x0000000600007202 */ /* 0x000fe20000000f00 */
[----:B------:R-:W-:Y:S02]  /*1840*/  @!P3 IMAD R4, R5, R234, R7 ;  /* 0x000000ea0504b224 */ /* 0x000fe400078e0207 */
[----:B------:R-:W-:-:S04]  /*1850*/  IMAD.WIDE.U32 R2, R232, R15, R2 ;  /* 0x0000000fe8027225 */ /* 0x000fc800078e0002 */
[----:B------:R-:W-:Y:S01]  /*1860*/  @!P3 IMAD.WIDE.U32 R6, R234, R12, RZ ;  /* 0x0000000cea06b225 */ /* 0x000fe200078e00ff */
[----:B------:R-:W-:-:S03]  /*1870*/  IADD3 R5, PT, PT, R3, R8, RZ ;  /* 0x0000000803057210 */ /* 0x000fc60007ffe0ff */
[----:B------:R-:W-:Y:S01]  /*1880*/  @!P1 IMAD.MOV R0, RZ, RZ, -R0 ;  /* 0x000000ffff009224 */ /* 0x000fe200078e0a00 */
[----:B------:R-:W-:Y:S01]  /*1890*/  @!P3 IADD3 R3, PT, PT, R7, R4, RZ ;  /* 0x000000040703b210 */ /* 0x000fe20007ffe0ff */
[----:B------:R-:W-:Y:S01]  /*18a0*/  IMAD.MOV.U32 R4, RZ, RZ, R2 ;  /* 0x000000ffff047224 */ /* 0x000fe200078e0002 */
[----:B------:R-:W-:Y:S01]  /*18b0*/  @!P2 LOP3.LUT R0, RZ, R14, RZ, 0x33, !PT ;  /* 0x0000000eff00a212 */ /* 0x000fe200078e33ff */
[----:B------:R-:W-:Y:S01]  /*18c0*/  @!P3 IMAD R8, R17, R9, RZ ;  /* 0x000000091108b224 */ /* 0x000fe200078e02ff */
[----:B------:R-:W-:Y:S02]  /*18d0*/  @!P3 SHF.R.S32.HI R7, RZ, 0x1f, R9 ;  /* 0x0000001fff07b819 */ /* 0x000fe40000011409 */
[----:B------:R-:W-:Y:S02]  /*18e0*/  @!P3 MOV R2, R6 ;  /* 0x000000060002b202 */ /* 0x000fe40000000f00 */
[----:B------:R-:W-:Y:S01]  /*18f0*/  @P3 IADD3 R10, PT, PT, R12, R13, RZ ;  /* 0x0000000d0c0a3210 */ /* 0x000fe20007ffe0ff */
[----:B------:R-:W-:Y:S01]  /*1900*/  IMAD R11, R19, R0, RZ ;  /* 0x00000000130b7224 */ /* 0x000fe200078e02ff */
[----:B------:R-:W-:Y:S01]  /*1910*/  SHF.R.S32.HI R12, RZ, 0x1f, R0 ;  /* 0x0000001fff0c7819 */ /* 0x000fe20000011400 */
[----:B------:R-:W-:-:S02]  /*1920*/  @!P3 IMAD R8, R16, R7, R8 ;  /* 0x000000071008b224 */ /* 0x000fc400078e0208 */
[----:B------:R-:W-:-:S04]  /*1930*/  @!P3 IMAD.WIDE.U32 R6, R16, R9, R2 ;  /* 0x000000091006b225 */ /* 0x000fc800078e0002 */
[----:B------:R-:W-:-:S04]  /*1940*/  IMAD.WIDE.U32 R4, R18, R0, R4 ;  /* 0x0000000012047225 */ /* 0x000fc800078e0004 */
[----:B------:R-:W-:Y:S02]  /*1950*/  IMAD R11, R18, R12, R11 ;  /* 0x0000000c120b7224 */ /* 0x000fe400078e020b */
[----:B------:R-:W-:-:S04]  /*1960*/  @P3 IMAD.WIDE.U32 R2, R234, R10, RZ ;  /* 0x0000000aea023225 */ /* 0x000fc800078e00ff */
[----:B------:R-:W-:Y:S01]  /*1970*/  @P3 IMAD R0, R235, R10, RZ ;  /* 0x0000000aeb003224 */ /* 0x000fe200078e02ff */
[----:B------:R-:W-:Y:S01]  /*1980*/  @!P3 IADD3 R10, PT, PT, R7, R8, RZ ;  /* 0x00000008070ab210 */ /* 0x000fe20007ffe0ff */
[----:B------:R-:W-:Y:S01]  /*1990*/  @!P3 IMAD.MOV.U32 R8, RZ, RZ, R6 ;  /* 0x000000ffff08b224 */ /* 0x000fe200078e0006 */
[----:B------:R-:W-:Y:S01]  /*19a0*/  MOV R26, R4 ;  /* 0x00000004001a7202 */ /* 0x000fe20000000f00 */
[----:B------:R-:W-:Y:S01]  /*19b0*/  @P3 IMAD.IADD R10, R3, 0x1, R0 ;  /* 0x00000001030a3824 */ /* 0x000fe200078e0200 */
[----:B------:R-:W-:Y:S02]  /*19c0*/  IADD3 R27, PT, PT, R5, R11, RZ ;  /* 0x0000000b051b7210 */ /* 0x000fe40007ffe0ff */
[----:B------:R-:W-:Y:S02]  /*19d0*/  @P3 MOV R8, R2 ;  /* 0x0000000200083202 */ /* 0x000fe40000000f00 */
[----:B------:R-:W-:Y:S02]  /*19e0*/  MOV R7, RZ ;  /* 0x000000ff00077202 */ /* 0x000fe40000000f00 */
.L_x_2181:
[----:B------:R-:W-:Y:S05]  /*19f0*/  BSYNC.RECONVERGENT B0 ;  /* 0x0000000000007941 */ /* 0x000fea0003800200 */
.L_x_2179:
[----:B------:R-:W-:Y:S01]  /*1a00*/  ISETP.NE.AND P1, PT, R35, -0x1, PT ;  /* 0xffffffff2300780c */ /* 0x000fe20003f25270 */
[----:B------:R-:W2:Y:S04]  /*1a10*/  LD.E R33, desc[UR4][R134.64+0xc0] ;  /* 0x0000c00486217980 */ /* 0x000ea8000c101900 */
[----:B------:R-:W3:Y:S04]  /*1a20*/  LD.E.64 R12, desc[UR4][R134.64+0x30] ;  /* 0x00003004860c7980 */ /* 0x000ee8000c101b00 */
[----:B------:R-:W4:Y:S04]  /*1a30*/  LD.E.64 R20, desc[UR4][R134.64+0x10] ;  /* 0x0000100486147980 */ /* 0x000f28000c101b00 */
[----:B------:R-:W3:Y:S04]  /*1a40*/  @!P1 LD.E.64 R16, desc[UR4][R134.64+0x18] ;  /* 0x0000180486109980 */ /* 0x000ee8000c101b00 */
[----:B------:R-:W4:Y:S04]  /*1a50*/  LD.E.64 R22, desc[UR4][R134.64+0x8] ;  /* 0x0000080486167980 */ /* 0x000f28000c101b00 */
        /* <DEDUP_REMOVED lines=13> */
[----:B------:R-:W-:Y:S02]  /*1b30*/  IMAD.MOV.U32 R3, RZ, RZ, R6 ;  /* 0x000000ffff037224 */ /* 0x000fe400078e0006 */
        /* <DEDUP_REMOVED lines=9> */
[----:B------:R-:W-:Y:S02]  /*1bd0*/  ISETP.GE.AND P2, PT, R0, RZ, PT ;  /* 0x000000ff0000720c */ /* 0x000fe40003f46270 */
[----:B------:R-:W1:Y:S01]  /*1be0*/  S2R R0, SR_CgaCtaId ;  /* 0x0000000000007919 */ /* 0x000e620000008800 */
[----:B-----5:R-:W-:-:S04]  /*1bf0*/  IMAD R3, R7, R234, RZ ;  /* 0x000000ea07037224 */ /* 0x020fc800078e02ff */
[----:B------:R-:W-:Y:S02]  /*1c00*/  @P4 VIADD R2, R2, 0x1 ;  /* 0x0000000102024836 */ /* 0x000fe40000000000 */
[----:B------:R-:W-:-:S04]  /*1c10*/  IMAD.SHL.U32 R11, R225, 0x8, RZ ;  /* 0x00000008e10b7824 */ /* 0x000fc800078e00ff */
[----:B------:R-:W-:Y:S02]  /*1c20*/  @!P2 IADD3 R2, PT, PT, -R2, RZ, RZ ;  /* 0x000000ff0202a210 */ /* 0x000fe40007ffe1ff */
[----:B------:R-:W-:Y:S01]  /*1c30*/  @!P3 LOP3.LUT R2, RZ, R14, RZ, 0x33, !PT ;  /* 0x0000000eff02b212 */ /* 0x000fe200078e33ff */
[C---:B------:R-:W-:Y:S02]  /*1c40*/  IMAD R3, R15.reuse, R235, R3 ;  /* 0x000000eb0f037224 */ /* 0x040fe400078e0203 */
[----:B------:R-:W-:Y:S01]  /*1c50*/  IMAD.WIDE.U32 R4, R15, R234, RZ ;  /* 0x000000ea0f047225 */ /* 0x000fe200078e00ff */
[----:B------:R-:W-:Y:S02]  /*1c60*/  LOP3.LUT R222, R11, 0x38, RZ, 0xc0, !PT ;  /* 0x000000380bde7812 */ /* 0x000fe400078ec0ff */
[----:B------:R-:W-:Y:S01]  /*1c70*/  SHF.R.S32.HI R7, RZ, 0x1f, R2 ;  /* 0x0000001fff077819 */ /* 0x000fe20000011402 */
[-C--:B------:R-:W-:Y:S02]  /*1c80*/  IMAD R6, R29, R2.reuse, RZ ;  /* 0x000000021d067224 */ /* 0x080fe400078e02ff */
[----:B------:R-:W-:Y:S01]  /*1c90*/  IMAD.IADD R9, R5, 0x1, R3 ;  /* 0x0000000105097824 */ /* 0x000fe200078e0203 */
[----:B------:R-:W-:Y:S01]  /*1ca0*/  LOP3.LUT R5, R11, 0x1c0, RZ, 0xc0, !PT ;  /* 0x000001c00b057812 */ /* 0x000fe200078ec0ff */
[----:B------:R-:W-:Y:S01]  /*1cb0*/  IMAD.WIDE.U32 R2, R28, R2, RZ ;  /* 0x000000021c027225 */ /* 0x000fe200078e00ff */
[----:B------:R-:W-:-:S03]  /*1cc0*/  IADD3 R4, P3, P2, R4, R8, R222 ;  /* 0x0000000804047210 */ /* 0x000fc60007a7e0de */
[----:B------:R-:W-:Y:S01]  /*1cd0*/  IMAD R6, R7, R28, R6 ;  /* 0x0000001c07067224 */ /* 0x000fe200078e0206 */
[----:B------:R-:W-:Y:S02]  /*1ce0*/  LOP3.LUT R5, R5, 0x38, R225, 0xf8, !PT ;  /* 0x0000003805057812 */ /* 0x000fe400078ef8e1 */
[----:B------:R-:W-:Y:S02]  /*1cf0*/  IADD3.X R9, PT, PT, R9, R10, RZ, P3, P2 ;  /* 0x0000000a09097210 */ /* 0x000fe40001fe44ff */
[----:B------:R-:W-:Y:S02]  /*1d00*/  IADD3 R4, P2, PT, R4, R2, RZ ;  /* 0x0000000204047210 */ /* 0x000fe40007f5e0ff */
[----:B------:R-:W-:Y:S02]  /*1d10*/  IADD3 R3, PT, PT, R3, R6, RZ ;  /* 0x0000000603037210 */ /* 0x000fe40007ffe0ff */
[----:B------:R-:W-:Y:S02]  /*1d20*/  MOV R2, 0x400 ;  /* 0x0000040000027802 */ /* 0x000fe40000000f00 */
[----:B------:R-:W-:-:S02]  /*1d30*/  LOP3.LUT R8, R11, 0x1e00, RZ, 0xc0, !PT ;  /* 0x00001e000b087812 */ /* 0x000fc400078ec0ff */
[----:B------:R-:W-:Y:S02]  /*1d40*/  LOP3.LUT R5, R5, R222, RZ, 0x3c, !PT ;  /* 0x000000de05057212 */ /* 0x000fe400078e3cff */
[----:B-1----:R-:W-:Y:S02]  /*1d50*/  LEA R224, R0, R2, 0x18 ;  /* 0x0000000200e07211 */ /* 0x002fe400078ec0ff */
[----:B------:R-:W-:Y:S01]  /*1d60*/  LOP3.LUT R227, R5, R8, RZ, 0xfc, !PT ;  /* 0x0000000805e37212 */ /* 0x000fe200078efcff */
[----:B------:R-:W-:Y:S01]  /*1d70*/  IMAD.X R5, R9, 0x1, R3, P2 ;  /* 0x0000000109057824 */ /* 0x000fe200010e0603 */
[----:B------:R-:W-:-:S05]  /*1d80*/  SHF.R.U32.HI R2, RZ, 0x3, R225 ;  /* 0x00000003ff027819 */ /* 0x000fca00000116e1 */
[----:B------:R-:W-:-:S04]  /*1d90*/  IMAD.WIDE.U32 R4, R2, R234, R4 ;  /* 0x000000ea02047225 */ /* 0x000fc800078e0004 */
[----:B------:R-:W-:Y:S01]  /*1da0*/  IMAD R14, R233, R2, RZ ;  /* 0x00000002e90e7224 */ /* 0x000fe200078e02ff */
[----:B------:R-:W-:Y:S01]  /*1db0*/  BSSY.RECONVERGENT B0, `(.L_x_2182) ;  /* 0x000003b000007945 */ /* 0x000fe20003800200 */
[----:B------:R-:W-:Y:S01]  /*1dc0*/  IMAD R227, R227, 0x2, R224 ;  /* 0x00000002e3e37824 */ /* 0x000fe200078e02e0 */
[----:B--2---:R-:W-:Y:S01]  /*1dd0*/  STL [R1+0x50], R33 ;  /* 0x0000502101007387 */ /* 0x004fe20000100800 */
[-C--:B---3--:R-:W-:Y:S02]  /*1de0*/  @!P1 IMAD R10, R17, R36.reuse, RZ ;  /* 0x00000024110a9224 */ /* 0x088fe400078e02ff */
[----:B------:R-:W-:-:S04]  /*1df0*/  @!P1 IMAD.WIDE.U32 R6, R16, R36, RZ ;  /* 0x0000002410069225 */ /* 0x000fc800078e00ff */
[----:B------:R-:W-:Y:S01]  /*1e00*/  @!P1 IMAD.IADD R0, R7, 0x1, R10 ;  /* 0x0000000107009824 */ /* 0x000fe200078e020a */
[----:B------:R-:W-:Y:S02]  /*1e10*/  @!P1 MOV R10, R6 ;  /* 0x00000006000a9202 */ /* 0x000fe40000000f00 */
[----:B------:R-:W-:Y:S01]  /*1e20*/  IADD3 R6, P2, PT, R222, R26, RZ ;  /* 0x0000001ade067210 */ /* 0x000fe20007f5e0ff */
[----:B------:R1:W-:Y:S01]  /*1e30*/  STL [R1+0x54], R11 ;  /* 0x0000540b01007387 */ /* 0x0003e20000100800 */
[----:B------:R-:W-:-:S04]  /*1e40*/  @P1 IMAD.WIDE.U32 R8, R12, R35, RZ ;  /* 0x000000230c081225 */ /* 0x000fc800078e00ff */
[----:B------:R-:W-:Y:S02]  /*1e50*/  IMAD.X R7, RZ, RZ, R27, P2 ;  /* 0x000000ffff077224 */ /* 0x000fe400010e061b */
[----:B------:R-:W-:Y:S02]  /*1e60*/  @P1 IMAD R3, R13, R35, RZ ;  /* 0x000000230d031224 */ /* 0x000fe400078e02ff */
[----:B------:R-:W-:Y:S01]  /*1e70*/  IMAD.WIDE.U32 R6, R2, R232, R6 ;  /* 0x000000e802067225 */ /* 0x000fe200078e0006 */
[----:B----4-:R-:W-:Y:S02]  /*1e80*/  LEA R27, P3, R4, R20, 0x1 ;  /* 0x00000014041b7211 */ /* 0x010fe400078608ff */
[----:B------:R-:W-:Y:S01]  /*1e90*/  @P1 IADD3 R0, PT, PT, R9, R3, RZ ;  /* 0x0000000309001210 */ /* 0x000fe20007ffe0ff */
[----:B------:R-:W-:Y:S01]  /*1ea0*/  IMAD.IADD R3, R7, 0x1, R14 ;  /* 0x0000000107037824 */ /* 0x000fe200078e020e */
[----:B------:R-:W-:Y:S02]  /*1eb0*/  LEA R29, P4, R6, R22, 0x1 ;  /* 0x00000016061d7211 */ /* 0x000fe400078808ff */
[----:B------:R-:W-:Y:S01]  /*1ec0*/  IADD3 R16, PT, PT, -R32, R109, RZ ;  /* 0x0000006d20107210 */ /* 0x000fe20007ffe1ff */
[----:B-1----:R-:W-:-:S04]  /*1ed0*/  IMAD R11, R235, R2, RZ ;  /* 0x00000002eb0b7224 */ /* 0x002fc800078e02ff */
[----:B------:R-:W-:Y:S01]  /*1ee0*/  IMAD.IADD R5, R5, 0x1, R11 ;  /* 0x0000000105057824 */ /* 0x000fe200078e020b */
[----:B------:R-:W-:Y:S01]  /*1ef0*/  LEA.HI.X R28, R6, R23, R3, 0x1, P4 ;  /* 0x00000017061c7211 */ /* 0x000fe200020f0c03 */
[----:B------:R-:W-:-:S03]  /*1f00*/  @P1 IMAD.MOV.U32 R10, RZ, RZ, R8 ;  /* 0x000000ffff0a1224 */ /* 0x000fc600078e0008 */
[----:B------:R-:W-:Y:S01]  /*1f10*/  LEA.HI.X R26, R4, R21, R5, 0x1, P3 ;  /* 0x00000015041a7211 */ /* 0x000fe200018f0c05 */
[--C-:B------:R-:W-:Y:S01]  /*1f20*/  @!P1 IMAD.MOV.U32 R5, RZ, RZ, R13.reuse ;  /* 0x000000ffff059224 */ /* 0x100fe200078e000d */
[-C--:B------:R-:W-:Y:S01]  /*1f30*/  @!P1 MOV R4, R12.reuse ;  /* 0x0000000c00049202 */ /* 0x080fe20000000f00 */
[----:B------:R-:W-:Y:S01]  /*1f40*/  @P1 IMAD.MOV.U32 R5, RZ, RZ, R13 ;  /* 0x000000ffff051224 */ /* 0x000fe200078e000d */
[----:B------:R-:W-:Y:S01]  /*1f50*/  @P1 MOV R4, R12 ;  /* 0x0000000c00041202 */ /* 0x000fe20000000f00 */
[----:B------:R1:W-:Y:S01]  /*1f60*/  STL [R1+0x48], R27 ;  /* 0x0000481b01007387 */ /* 0x0003e20000100800 */
[----:B------:R-:W-:Y:S01]  /*1f70*/  IMAD.MOV.U32 R12, RZ, RZ, R31 ;  /* 0x000000ffff0c7224 */ /* 0x000fe200078e001f */
[----:B------:R-:W-:Y:S02]  /*1f80*/  MOV R13, R30 ;  /* 0x0000001e000d7202 */ /* 0x000fe40000000f00 */
[----:B------:R1:W-:Y:S01]  /*1f90*/  STL [R1+0x40], R29 ;  /* 0x0000401d01007387 */ /* 0x0003e20000100800 */
[----:B------:R-:W-:-:S03]  /*1fa0*/  IADD3 R10, P2, PT, R222, R10, RZ ;  /* 0x0000000ade0a7210 */ /* 0x000fc60007f5e0ff */
[----:B------:R1:W-:Y:S04]  /*1fb0*/  STL [R1+0x164], R16 ;  /* 0x0001641001007387 */ /* 0x0003e80000100800 */
[----:B------:R1:W-:Y:S04]  /*1fc0*/  STL [R1+0x44], R26 ;  /* 0x0000441a01007387 */ /* 0x0003e80000100800 */
[----:B------:R1:W-:Y:S04]  /*1fd0*/  STL [R1+0x34], R28 ;  /* 0x0000341c01007387 */ /* 0x0003e80000100800 */
[----:B------:R1:W-:Y:S01]  /*1fe0*/  STL.64 [R1+0x38], R12 ;  /* 0x0000380c01007387 */ /* 0x0003e20000100a00 */
[----:B------:R-:W-:Y:S01]  /*1ff0*/  IMAD.X R11, RZ, RZ, R0, P2 ;  /* 0x000000ffff0b7224 */ /* 0x000fe200010e0600 */
[----:B------:R-:W-:Y:S01]  /*2000*/  ISETP.GE.AND P2, PT, R2, R16, PT ;  /* 0x000000100200720c */ /* 0x000fe20003f46270 */
[-C--:B------:R-:W-:Y:S01]  /*2010*/  IMAD R8, R25, R34.reuse, RZ ;  /* 0x0000002219087224 */ /* 0x080fe200078e02ff */
[----:B------:R-:W-:Y:S01]  /*2020*/  MOV R3, RZ ;  /* 0x000000ff00037202 */ /* 0x000fe20000000f00 */
[----:B------:R-:W-:-:S04]  /*2030*/  IMAD.WIDE.U32 R10, R24, R34, R10 ;  /* 0x00000022180a7225 */ /* 0x000fc800078e000a */
[----:B------:R-:W-:Y:S01]  /*2040*/  IMAD.WIDE.U32 R6, R229, 0x40, R2 ;  /* 0x00000040e5067825 */ /* 0x000fe200078e0002 */
[----:B------:R-:W-:-:S05]  /*2050*/  IADD3 R9, PT, PT, R11, R8, RZ ;  /* 0x000000080b097210 */ /* 0x000fca0007ffe0ff */
[----:B------:R-:W-:Y:S05]  /*2060*/  @P2 BRA `(.L_x_2183) ;  /* 0x00000000003c2947 */ /* 0x000fea0003800000 */
[----:B------:R-:W-:-:S13]  /*2070*/  ISETP.GE.AND P1, PT, R222, R33, PT ;  /* 0x00000021de00720c */ /* 0x000fda0003f26270 */
[----:B------:R-:W-:Y:S05]  /*2080*/  @P1 BRA `(.L_x_2184) ;  /* 0x0000000000301947 */ /* 0x000fea0003800000 */
[----:B------:R-:W-:Y:S01]  /*2090*/  MOV R8, R10 ;  /* 0x0000000a00087202 */ /* 0x000fe20000000f00 */
[----:B------:R-:W-:-:S04]  /*20a0*/  IMAD R0, R7, R4, RZ ;  /* 0x0000000407007224 */ /* 0x000fc800078e02ff */
[----:B-1----:R-:W-:-:S04]  /*20b0*/  IMAD.WIDE.U32 R12, R6, R4, R8 ;  /* 0x00000004060c7225 */ /* 0x002fc800078e0008 */
        /* <DEDUP_REMOVED lines=9> */
.L_x_2184:
[----:B------:R2:W-:Y:S02]  /*2150*/  STS.128 [R227], RZ ;  /* 0x000000ffe3007388 */ /* 0x0005e40000000c00 */
.L_x_2183:
[----:B------:R-:W-:Y:S05]  /*2160*/  BSYNC.RECONVERGENT B0 ;  /* 0x0000000000007941 */ /* 0x000fea0003800200 */
.L_x_2182:
[C---:B------:R-:W-:Y:S01]  /*2170*/  VIADD R21, R2.reuse, 0x10 ;  /* 0x0000001002157836 */ /* 0x040fe20000000000 */
[----:B------:R-:W-:Y:S01]  /*2180*/  IADD3 R23, PT, PT, R2, 0x30, RZ ;  /* 0x0000003002177810 */ /* 0x000fe20007ffe0ff */
        /* <DEDUP_REMOVED lines=13> */
[----:B-1----:R-:W-:-:S03]  /*2260*/  MOV R13, R9 ;  /* 0x00000009000d7202 */ /* 0x002fc60000000f00 */
        /* <DEDUP_REMOVED lines=12> */
.L_x_2186:
[----:B------:R-:W-:Y:S05]  /*2330*/  BSYNC.RECONVERGENT B0 ;  /* 0x0000000000007941 */ /* 0x000fea0003800200 */
.L_x_2185:
[----:B------:R-:W-:Y:S04]  /*2340*/  BSSY.RECONVERGENT B0, `(.L_x_2187) ;  /* 0x0000013000007945 */ /* 0x000fe80003800200 */
[----:B------:R-:W-:Y:S05]  /*2350*/  @P3 BRA `(.L_x_2188) ;  /* 0x0000000000443947 */ /* 0x000fea0003800000 */
        /* <DEDUP_REMOVED lines=10> */
[----:B----4-:R-:W-:-:S04]  /*2400*/  LEA R16, P1, R12, R18, 0x1 ;  /* 0x000000120c107211 */ /* 0x010fc800078208ff */
[----:B------:R-:W-:-:S04]  /*2410*/  IADD3 R0, PT, PT, R13, R0, RZ ;  /* 0x000000000d007210 */ /* 0x000fc80007ffe0ff */
[----:B------:R-:W-:-:S05]  /*2420*/  LEA.HI.X R17, R12, R19, R0, 0x1, P1 ;  /* 0x000000130c117211 */ /* 0x000fca00008f0c00 */
[----:B------:R-:W-:Y:S01]  /*2430*/  @!PT LDS RZ, [RZ] ;  /* 0x00000000fffff984 */ /* 0x000fe20000000800 */
[----:B------:R-:W-:Y:S01]  /*2440*/  @!PT LDS RZ, [RZ] ;  /* 0x00000000fffff984 */ /* 0x000fe20000000800 */
[----:B------:R-:W-:Y:S01]  /*2450*/  @!PT LDS RZ, [RZ] ;  /* 0x00000000fffff984 */ /* 0x000fe20000000800 */
[----:B------:R1:W-:Y:S02]  /*2460*/  LDGSTS.E.BYPASS.LTC128B.128 [R227+0x1000], desc[UR4][R16.64] ;  /* 0x0100000010e37fae */ /* 0x0003e4000b981a04 */
.L_x_2188:
[----:B------:R-:W-:Y:S05]  /*2470*/  BSYNC.RECONVERGENT B0 ;  /* 0x0000000000007941 */ /* 0x000fea0003800200 */
.L_x_2187:
        /* <DEDUP_REMOVED lines=19> */
.L_x_2190:
[----:B------:R-:W-:Y:S05]  /*25b0*/  BSYNC.RECONVERGENT B0 ;  /* 0x0000000000007941 */ /* 0x000fea0003800200 */
.L_x_2189:
[----:B------:R-:W-:Y:S01]  /*25c0*/  BSSY.RECONVERGENT B0, `(.L_x_2191) ;  /* 0x000000e000007945 */ /* 0x000fe20003800200 */
[C---:B------:R-:W-:Y:S02]  /*25d0*/  SHF.L.U64.HI R6, R232.reuse, 0x4, R233 ;  /* 0x00000004e8067819 */ /* 0x040fe400000102e9 */
[----:B------:R-:W-:Y:S01]  /*25e0*/  SHF.L.U32 R0, R232, 0x4, RZ ;  /* 0x00000004e8007819 */ /* 0x000fe200000006ff */
        /* <DEDUP_REMOVED lines=10> */
.L_x_2193:
[----:B------:R1:W-:Y:S02]  /*2690*/  STS.128 [R227+0x2000], RZ ;  /* 0x002000ffe3007388 */ /* 0x0003e40000000c00 */
.L_x_2192:
[----:B------:R-:W-:Y:S05]  /*26a0*/  BSYNC.RECONVERGENT B0 ;  /* 0x0000000000007941 */ /* 0x000fea0003800200 */
.L_x_2191:
[-C--:B------:R-:W-:Y:S01]  /*26b0*/  ISETP.GE.AND P1, PT, R21, R14.reuse, PT ;  /* 0x0000000e1500720c */ /* 0x080fe20003f26270 */
[----:B------:R-:W-:Y:S01]  /*26c0*/  VIADD R20, R2, 0x40 ;  /* 0x0000004002147836 */ /* 0x000fe20000000000 */
[----:B-1----:R-:W-:Y:S01]  /*26d0*/  LEA R4, P2, R0, R29, 0x1 ;  /* 0x0000001d00047211 */ /* 0x002fe200078408ff */
[----:B------:R-:W-:Y:S01]  /*26e0*/  VIADD R18, R2, 0x50 ;  /* 0x0000005002127836 */ /* 0x000fe20000000000 */
[----:B------:R-:W-:Y:S01]  /*26f0*/  BSSY.RECONVERGENT B0, `(.L_x_2194) ;  /* 0x000000f000007945 */ /* 0x000fe20003800200 */
[----:B------:R-:W-:Y:S01]  /*2700*/  ISETP.GE.AND P5, PT, R22, R14, PT ;  /* 0x0000000e1600720c */ /* 0x000fe20003fa6270 */
[----:B----4-:R-:W-:Y:S01]  /*2710*/  VIADD R17, R2, 0x60 ;  /* 0x0000006002117836 */ /* 0x010fe20000000000 */
[----:B------:R-:W-:Y:S02]  /*2720*/  LEA.HI.X R5, R0, R28, R6, 0x1, P2 ;  /* 0x0000001c00057211 */ /* 0x000fe400010f0c06 */
[-C--:B------:R-:W-:Y:S02]  /*2730*/  ISETP.GE.AND P4, PT, R23, R14.reuse, PT ;  /* 0x0000000e1700720c */ /* 0x080fe40003f86270 */
[----:B------:R-:W-:-:S02]  /*2740*/  ISETP.GE.AND P3, PT, R20, R14, PT ;  /* 0x0000000e1400720c */ /* 0x000fc40003f66270 */
        /* <DEDUP_REMOVED lines=9> */
.L_x_2195:
[----:B------:R-:W-:Y:S05]  /*27e0*/  BSYNC.RECONVERGENT B0 ;  /* 0x0000000000007941 */ /* 0x000fea0003800200 */
.L_x_2194:
        /* <DEDUP_REMOVED lines=13> */
.L_x_2197:
[----:B------:R-:W-:Y:S05]  /*28c0*/  BSYNC.RECONVERGENT B0 ;  /* 0x0000000000007941 */ /* 0x000fea0003800200 */
.L_x_2196:
[----:B------:R-:W-:Y:S01]  /*28d0*/  BSSY.RECONVERGENT B0, `(.L_x_2198) ;  /* 0x000000d000007945 */ /* 0x000fe20003800200 */
[----:B------:R-:W-:Y:S02]  /*28e0*/  ISETP.GE.AND P5, PT, R16, R14, PT ;  /* 0x0000000e1000720c */ /* 0x000fe40003fa6270 */
[----:B------:R-:W-:Y:S01]  /*28f0*/  LOP3.LUT R15, R2, 0x80, RZ, 0xfc, !PT ;  /* 0x00000080020f7812 */ /* 0x000fe200078efcff */
        /* <DEDUP_REMOVED lines=10> */
.L_x_2199:
[----:B------:R-:W-:Y:S05]  /*29a0*/  BSYNC.RECONVERGENT B0 ;  /* 0x0000000000007941 */ /* 0x000fea0003800200 */
.L_x_2198:
        /* <DEDUP_REMOVED lines=16> */
.L_x_2201:
[----:B------:R-:W-:Y:S05]  /*2ab0*/  BSYNC.RECONVERGENT B0 ;  /* 0x0000000000007941 */ /* 0x000fea0003800200 */
.L_x_2200:
        /* <DEDUP_REMOVED lines=13> */
.L_x_2203:
[----:B------:R-:W-:Y:S05]  /*2b90*/  BSYNC.RECONVERGENT B0 ;  /* 0x0000000000007941 */ /* 0x000fea0003800200 */
.L_x_2202:
        /* <DEDUP_REMOVED lines=16> */
.L_x_2205:
[----:B------:R-:W-:Y:S05]  /*2ca0*/  BSYNC.RECONVERGENT B0 ;  /* 0x0000000000007941 */ /* 0x000fea0003800200 */
.L_x_2204:
        /* <DEDUP_REMOVED lines=16> */
.L_x_2207:
[----:B------:R-:W-:Y:S05]  /*2db0*/  BSYNC.RECONVERGENT B0 ;  /* 0x0000000000007941 */ /* 0x000fea0003800200 */
.L_x_2206:
        /* <DEDUP_REMOVED lines=16> */
.L_x_2209:
[----:B------:R-:W-:Y:S05]  /*2ec0*/  BSYNC.RECONVERGENT B0 ;  /* 0x0000000000007941 */ /* 0x000fea0003800200 */
.L_x_2208:
        /* <DEDUP_REMOVED lines=13> */
.L_x_2211:
[----:B------:R-:W-:Y:S05]  /*2fa0*/  BSYNC.RECONVERGENT B0 ;  /* 0x0000000000007941 */ /* 0x000fea0003800200 */
.L_x_2210:
[----:B------:R-:W-:Y:S01]  /*2fb0*/  BSSY.RECONVERGENT B0, `(.L_x_2212) ;  /* 0x0000010000007945 */ /* 0x000fe20003800200 */
[----:B------:R-:W-:Y:S02]  /*2fc0*/  ISETP.GE.AND P3, PT, R8, R14, PT ;  /* 0x0000000e0800720c */ /* 0x000fe40003f66270 */
[----:B------:R-:W-:Y:S01]  /*2fd0*/  IADD3 R19, PT, PT, R2, 0xf0, RZ ;  /* 0x000000f002137810 */ /* 0x000fe20007ffe0ff */
        /* <DEDUP_REMOVED lines=13> */
.L_x_2213:
[----:B------:R-:W-:Y:S05]  /*30b0*/  BSYNC.RECONVERGENT B0 ;  /* 0x0000000000007941 */ /* 0x000fea0003800200 */
.L_x_2212:
        /* <DEDUP_REMOVED lines=15> */
.L_x_2215:
[----:B------:R-:W-:Y:S05]  /*31b0*/  BSYNC.RECONVERGENT B0 ;  /* 0x0000000000007941 */ /* 0x000fea0003800200 */
.L_x_2214:
        /* <DEDUP_REMOVED lines=14> */
.L_x_2217:
[----:B------:R-:W-:Y:S05]  /*32a0*/  BSYNC.RECONVERGENT B0 ;  /* 0x0000000000007941 */ /* 0x000fea0003800200 */
.L_x_2216:
        /* <DEDUP_REMOVED lines=14> */
.L_x_2219:
[----:B------:R-:W-:Y:S05]  /*3390*/  BSYNC.RECONVERGENT B0 ;  /* 0x0000000000007941 */ /* 0x000fea0003800200 */
.L_x_2218:
        /* <DEDUP_REMOVED lines=14> */
.L_x_2221:
[----:B------:R-:W-:Y:S05]  /*3480*/  BSYNC.RECONVERGENT B0 ;  /* 0x0000000000007941 */ /* 0x000fea0003800200 */
.L_x_2220:
        /* <DEDUP_REMOVED lines=14> */
.L_x_2223:
[----:B------:R-:W-:Y:S05]  /*3570*/  BSYNC.RECONVERGENT B0 ;  /* 0x0000000000007941 */ /* 0x000fea0003800200 */
.L_x_2222:
[----:B------:R-:W0:Y:S04]  /*3580*/  LDGDEPBAR ;  /* 0x00000000000079af */ /* 0x000e280000000000 */
[----:B------:R1:W5:Y:S04]  /*3590*/  LD.E R110, desc[UR4][R134.64+0x184] ;  /* 0x00018404866e7980 */ /* 0x000368000c101900 */
[----:B------:R1:W5:Y:S01]  /*35a0*/  LD.E R111, desc[UR4][R134.64+0x188] ;  /* 0x00018804866f7980 */ /* 0x000362000c101900 */
        /* <DEDUP_REMOVED lines=16> */
.L_x_2226:
[----:B------:R4:W-:Y:S01]  /*36b0*/  STS.128 [R227+0xa000], RZ ;  /* 0x00a000ffe3007388 */ /* 0x0009e20000000c00 */
[----:B------:R-:W-:Y:S05]  /*36c0*/  BRA `(.L_x_2227) ;  /* 0x0000000000047947 */ /* 0x000fea0003800000 */
.L_x_2225:
[----:B------:R4:W-:Y:S02]  /*36d0*/  STS.128 [R227+0xa000], RZ ;  /* 0x00a000ffe3007388 */ /* 0x0009e40000000c00 */
.L_x_2227:
[----:B------:R-:W-:Y:S05]  /*36e0*/  BSYNC.RECONVERGENT B0 ;  /* 0x0000000000007941 */ /* 0x000fea0003800200 */
.L_x_2224:
        /* <DEDUP_REMOVED lines=18> */
.L_x_2229:
[----:B------:R-:W-:Y:S05]  /*3810*/  BSYNC.RECONVERGENT B0 ;  /* 0x0000000000007941 */ /* 0x000fea0003800200 */
.L_x_2228:
        /* <DEDUP_REMOVED lines=13> */
.L_x_2231:
[----:B------:R-:W-:Y:S05]  /*38f0*/  BSYNC.RECONVERGENT B0 ;  /* 0x0000000000007941 */ /* 0x000fea0003800200 */
.L_x_2230:
        /* <DEDUP_REMOVED lines=13> */
.L_x_2233:
[----:B------:R-:W-:Y:S05]  /*39d0*/  BSYNC.RECONVERGENT B0 ;  /* 0x0000000000007941 */ /* 0x000fea0003800200 */
.L_x_2232:
        /* <DEDUP_REMOVED lines=16> */
.L_x_2235:
[----:B------:R-:W-:Y:S05]  /*3ae0*/  BSYNC.RECONVERGENT B0 ;  /* 0x0000000000007941 */ /* 0x000fea0003800200 */
.L_x_2234:
        /* <DEDUP_REMOVED lines=13> */
.L_x_2237:
[----:B------:R-:W-:Y:S05]  /*3bc0*/  BSYNC.RECONVERGENT B0 ;  /* 0x0000000000007941 */ /* 0x000fea0003800200 */
.L_x_2236:
        /* <DEDUP_REMOVED lines=16> */
.L_x_2239:
[----:B------:R-:W-:Y:S05]  /*3cd0*/  BSYNC.RECONVERGENT B0 ;  /* 0x0000000000007941 */ /* 0x000fea0003800200 */
.L_x_2238:
        /* <DEDUP_REMOVED lines=16> */
.L_x_2241:
[----:B------:R-:W-:Y:S05]  /*3de0*/  BSYNC.RECONVERGENT B0 ;  /* 0x0000000000007941 */ /* 0x000fea0003800200 */
.L_x_2240:
[----:B------:R1:W-:Y:S01]  /*3df0*/  @P3 STS.128 [R227+0xe000], RZ ;  /* 0x00e000ffe3003388 */ /* 0x0003e20000000c00 */
[----:B------:R-:W-:Y:S01]  /*3e00*/  IMAD.SHL.U32 R7, R225, 0x40, RZ ;  /* 0x00000040e1077824 */ /* 0x000fe200078e00ff */
[----:B------:R-:W-:Y:S01]  /*3e10*/  BSSY.RECONVERGENT B0, `(.L_x_2242) ;  /* 0x0000011000007945 */ /* 0x000fe20003800200 */
[----:B------:R-:W-:Y:S02]  /*3e20*/  ISETP.GE.AND P4, PT, R9, R14, PT ;  /* 0x0000000e0900720c */ /* 0x000fe40003f86270 */
[----:B------:R-:W-:Y:S02]  /*3e30*/  SHF.R.U32.HI R226, RZ, 0x1, R225 ;  /* 0x00000001ffe27819 */ /* 0x000fe400000116e1 */
        /* <DEDUP_REMOVED lines=14> */
.L_x_2243:
[----:B------:R-:W-:Y:S05]  /*3f20*/  BSYNC.RECONVERGENT B0 ;  /* 0x0000000000007941 */ /* 0x000fea0003800200 */
.L_x_2242:
[----:B------:R2:W-:Y:S01]  /*3f30*/  @P2 STS.128 [R227+0xe800], RZ ;  /* 0x00e800ffe3002388 */ /* 0x0005e20000000c00 */
[----:B-1----:R-:W-:Y:S01]  /*3f40*/  IMAD.SHL.U32 R4, R225, 0x20, RZ ;  /* 0x00000020e1047824 */ /* 0x002fe200078e00ff */
[C---:B------:R-:W-:Y:S01]  /*3f50*/  LOP3.LUT R0, R6.reuse, 0x8, R226, 0xf8, !PT ;  /* 0x0000000806007812 */ /* 0x040fe200078ef8e2 */
[----:B------:R-:W-:Y:S01]  /*3f60*/  BSSY.RECONVERGENT B0, `(.L_x_2244) ;  /* 0x0000012000007945 */ /* 0x000fe20003800200 */
[C---:B------:R-:W-:Y:S02]  /*3f70*/  LOP3.LUT R231, R7.reuse, 0x200, RZ, 0xc0, !PT ;  /* 0x0000020007e77812 */ /* 0x040fe400078ec0ff */
[----:B------:R-:W-:Y:S02]  /*3f80*/  LOP3.LUT R6, R6, 0x8, R225, 0xf8, !PT ;  /* 0x0000000806067812 */ /* 0x000fe400078ef8e1 */
[----:B------:R-:W-:Y:S02]  /*3f90*/  ISETP.GE.AND P3, PT, R8, R14, PT ;  /* 0x0000000e0800720c */ /* 0x000fe40003f66270 */
[----:B------:R-:W-:-:S02]  /*3fa0*/  LOP3.LUT R8, R7, 0x400, RZ, 0xc0, !PT ;  /* 0x0000040007087812 */ /* 0x000fc400078ec0ff */
[----:B------:R-:W-:Y:S02]  /*3fb0*/  LOP3.LUT R7, R231, 0x7c00, R4, 0xf8, !PT ;  /* 0x00007c00e7077812 */ /* 0x000fe400078ef804 */
[-C--:B------:R-:W-:Y:S02]  /*3fc0*/  LOP3.LUT R220, R0, R222.reuse, RZ, 0x3c, !PT ;  /* 0x000000de00dc7212 */ /* 0x080fe400078e3cff */
[----:B------:R-:W-:Y:S01]  /*3fd0*/  LOP3.LUT R6, R6, R222, RZ, 0x3c, !PT ;  /* 0x000000de06067212 */ /* 0x000fe200078e3cff */
        /* <DEDUP_REMOVED lines=10> */
.L_x_2245:
[----:B------:R-:W-:Y:S05]  /*4080*/  BSYNC.RECONVERGENT B0 ;  /* 0x0000000000007941 */ /* 0x000fea0003800200 */
.L_x_2244:
[----:B------:R2:W-:Y:S01]  /*4090*/  @P1 STS.128 [R227+0xf000], RZ ;  /* 0x00f000ffe3001388 */ /* 0x0005e20000000c00 */
[----:B------:R-:W-:Y:S01]  /*40a0*/  LOP3.LUT R0, R7, R220, RZ, 0xfc, !PT ;  /* 0x000000dc07007212 */ /* 0x000fe200078efcff */
[----:B-1----:R-:W-:Y:S01]  /*40b0*/  IMAD R4, R6, 0x2, R8 ;  /* 0x0000000206047824 */ /* 0x002fe200078e0208 */
        /* <DEDUP_REMOVED lines=17> */
.L_x_2247:
[----:B------:R-:W-:Y:S05]  /*41d0*/  BSYNC.RECONVERGENT B0 ;  /* 0x0000000000007941 */ /* 0x000fea0003800200 */
.L_x_2246:
        /* <DEDUP_REMOVED lines=15> */
.L_x_2249:
[----:B------:R-:W-:Y:S05]  /*42d0*/  BSYNC.RECONVERGENT B0 ;  /* 0x0000000000007941 */ /* 0x000fea0003800200 */
.L_x_2248:
        /* <DEDUP_REMOVED lines=15> */
.L_x_2251:
[----:B------:R-:W-:Y:S05]  /*43d0*/  BSYNC.RECONVERGENT B0 ;  /* 0x0000000000007941 */ /* 0x000fea0003800200 */
.L_x_2250:
        /* <DEDUP_REMOVED lines=15> */
.L_x_2253:
[----:B------:R-:W-:Y:S05]  /*44d0*/  BSYNC.RECONVERGENT B0 ;  /* 0x0000000000007941 */ /* 0x000fea0003800200 */
.L_x_2252:
        /* <DEDUP_REMOVED lines=15> */
.L_x_2255:
[----:B------:R-:W-:Y:S05]  /*45d0*/  BSYNC.RECONVERGENT B0 ;  /* 0x0000000000007941 */ /* 0x000fea0003800200 */
.L_x_2254:
[----:B------:R1:W-:Y:S01]  /*45e0*/  @P2 STS.128 [R227+0x11800], RZ ;  /* 0x011800ffe3002388 */ /* 0x0003e20000000c00 */
[----:B------:R-:W-:Y:S04]  /*45f0*/  BSSY.RECONVERGENT B0, `(.L_x_2256) ;  /* 0x000000c000007945 */ /* 0x000fe80003800200 */
[----:B------:R-:W-:Y:S05]  /*4600*/  @P2 BRA `(.L_x_2257) ;  /* 0x0000000000282947 */ /* 0x000fea0003800000 */
[----:B------:R-:W-:-:S13]  /*4610*/  ISETP.GE.AND P1, PT, R222, R33, PT ;  /* 0x00000021de00720c */ /* 0x000fda0003f26270 */
        /* <DEDUP_REMOVED lines=9> */
.L_x_2257:
[----:B------:R-:W-:Y:S05]  /*46b0*/  BSYNC.RECONVERGENT B0 ;  /* 0x0000000000007941 */ /* 0x000fea0003800200 */
.L_x_2256:
[----:B-1----:R-:W-:Y:S01]  /*46c0*/  LDSM.16.M88.4 R4, [R223] ;  /* 0x00000000df04783b */ /* 0x002fe20000000200 */
[----:B------:R-:W-:Y:S01]  /*46d0*/  R2P PR, R225, 0x6 ;  /* 0x00000006e1007804 */ /* 0x000fe20000000000 */
[----:B------:R-:W-:Y:S01]  /*46e0*/  IMAD.MOV.U32 R0, RZ, RZ, 0x20 ;  /* 0x00000020ff007424 */ /* 0x000fe200078e00ff */
[----:B------:R-:W-:Y:S01]  /*46f0*/  BSSY.RECONVERGENT B1, `(.L_x_2258) ;  /* 0x0000423000017945 */ /* 0x000fe20003800200 */
[----:B------:R-:W1:Y:S01]  /*4700*/  LDSM.16.M88.4 R24, [R72+0x2000] ;  /* 0x002000004818783b */ /* 0x000e620000000200 */
[----:B------:R-:W-:Y:S02]  /*4710*/  IMAD.MOV.U32 R221, RZ, RZ, 0x40 ;  /* 0x00000040ffdd7424 */ /* 0x000fe400078e00ff */
[----:B------:R-:W-:Y:S01]  /*4720*/  SEL R3, R0, 0xffffffe0, !P1 ;  /* 0xffffffe000037807 */ /* 0x000fe20004800000 */
[----:B------:R-:W2:Y:S02]  /*4730*/  LDSM.16.M88.4 R20, [R72+0x2800] ;  /* 0x002800004814783b */ /* 0x000ea40000000200 */
[----:B------:R-:W-:-:S02]  /*4740*/  SEL R221, R221, 0xffffffc0, !P2 ;  /* 0xffffffc0dddd7807 */ /* 0x000fc40005000000 */
[----:B------:R-:W3:Y:S01]  /*4750*/  LDSM.16.M88.4 R16, [R72+0x3000] ;  /* 0x003000004810783b */ /* 0x000ee20000000200 */
[----:B------:R-:W-:Y:S02]  /*4760*/  IMAD.IADD R2, R223, 0x1, R3 ;  /* 0x00000001df027824 */ /* 0x000fe400078e0203 */
[--C-:B------:R-:W-:Y:S01]  /*4770*/  IMAD.IADD R74, R3, 0x1, R72.reuse ;  /* 0x00000001034a7824 */ /* 0x100fe200078e0248 */
[----:B------:R-:W4:Y:S01]  /*4780*/  LDSM.16.M88.4 R8, [R72+0x4000] ;  /* 0x004000004808783b */ /* 0x000f220000000200 */
[----:B------:R-:W-:Y:S02]  /*4790*/  IMAD.IADD R0, R223, 0x1, R221 ;  /* 0x00000001df007824 */ /* 0x000fe400078e02dd */
[----:B------:R-:W-:Y:S01]  /*47a0*/  IMAD.IADD R73, R221, 0x1, R72 ;  /* 0x00000001dd497824 */ /* 0x000fe200078e0248 */
[----:B------:R-:W4:Y:S03]  /*47b0*/  LDSM.16.M88.4 R28, [R72+0x6000] ;  /* 0x00600000481c783b */ /* 0x000f260000000200 */
[C---:B------:R-:W-:Y:S01]  /*47c0*/  IMAD.IADD R75, R3.reuse, 0x1, R73 ;  /* 0x00000001034b7824 */ /* 0x040fe200078e0249 */
[----:B------:R-:W4:Y:S04]  /*47d0*/  LDSM.16.M88.4 R12, [R72+0x3800] ;  /* 0x00380000480c783b */ /* 0x000f280000000200 */
[----:B------:R-:W4:Y:S04]  /*47e0*/  LDSM.16.M88.4 R32, [R72+0x5800] ;  /* 0x005800004820783b */ /* 0x000f280000000200 */
[----:B------:R-:W4:Y:S04]  /*47f0*/  LDSM.16.M88.4 R48, [R72+0x7000] ;  /* 0x007000004830783b */ /* 0x000f280000000200 */
[----:B------:R-:W4:Y:S04]  /*4800*/  LDSM.16.M88.4 R40, [R72+0x4800] ;  /* 0x004800004828783b */ /* 0x000f280000000200 */
[----:B------:R-:W4:Y:S01]  /*4810*/  LDSM.16.M88.4 R36, [R72+0x5000] ;  /* 0x005000004824783b */ /* 0x000f220000000200 */
[C---:B-1----:R-:W-:Y:S03]  /*4820*/  HMMA.16816.F32 R92, R4.reuse, R24, RZ ;  /* 0x00000018045c723c */ /* 0x042fe600000018ff */
[----:B------:R-:W1:Y:S04]  /*4830*/  LDSM.16.M88.4 R44, [R72+0x6800] ;  /* 0x00680000482c783b */ /* 0x000e680000000200 */
[----:B------:R-:W-:Y:S01]  /*4840*/  STL [R1+0x60], R3 ;  /* 0x0000600301007387 */ /* 0x000fe20000100800 */
[C---:B------:R-:W-:Y:S03]  /*4850*/  HMMA.16816.F32 R144, R4.reuse, R26, RZ ;  /* 0x0000001a0490723c */ /* 0x040fe600000018ff */
[----:B------:R-:W-:Y:S04]  /*4860*/  LDSM.16.M88.4 R24, [R72+0x8800] ;  /* 0x008800004818783b */ /* 0x000fe80000000200 */
[----:B------:R-:W-:Y:S01]  /*4870*/  STL [R1+0x98], R2 ;  /* 0x0000980201007387 */ /* 0x000fe20000100800 */
[C---:B--2---:R-:W-:Y:S03]  /*4880*/  HMMA.16816.F32 R156, R4.reuse, R20, RZ ;  /* 0x00000014049c723c */ /* 0x044fe600000018ff */
[----:B------:R-:W0:Y:S05]  /*4890*/  LDGDEPBAR ;  /* 0x00000000000079af */ /* 0x000e2a0000000000 */
[C---:B------:R-:W-:Y:S01]  /*48a0*/  HMMA.16816.F32 R172, R4.reuse, R22, RZ ;  /* 0x0000001604ac723c */ /* 0x040fe200000018ff */
[----:B------:R-:W-:Y:S07]  /*48b0*/  LDSM.16.M88.4 R20, [R72+0x9000] ;  /* 0x009000004814783b */ /* 0x000fee0000000200 */
[C---:B---3--:R-:W-:Y:S08]  /*48c0*/  HMMA.16816.F32 R180, R4.reuse, R16, RZ ;  /* 0x0000001004b4723c */ /* 0x048ff000000018ff */
[C---:B------:R-:W-:Y:S01]  /*48d0*/  HMMA.16816.F32 R168, R4.reuse, R18, RZ ;  /* 0x0000001204a8723c */ /* 0x040fe200000018ff */
[----:B------:R-:W-:Y:S07]  /*48e0*/  LDSM.16.M88.4 R16, [R72+0x9800] ;  /* 0x009800004810783b */ /* 0x000fee0000000200 */
[C---:B----4-:R-:W-:Y:S08]  /*48f0*/  HMMA.16816.F32 R152, R4.reuse, R8, RZ ;  /* 0x000000080498723c */ /* 0x050ff000000018ff */
[C---:B------:R-:W-:Y:S01]  /*4900*/  HMMA.16816.F32 R140, R4.reuse, R10, RZ ;  /* 0x0000000a048c723c */ /* 0x040fe200000018ff */
[----:B------:R-:W2:Y:S07]  /*4910*/  LDSM.16.M88.4 R8, [R72+0x7800] ;  /* 0x007800004808783b */ /* 0x000eae0000000200 */
[C---:B------:R-:W-:Y:S08]  /*4920*/  HMMA.16816.F32 R80, R4.reuse, R28, RZ ;  /* 0x0000001c0450723c */ /* 0x040ff000000018ff */
[C---:B------:R-:W-:Y:S01]  /*4930*/  HMMA.16816.F32 R84, R4.reuse, R30, RZ ;  /* 0x0000001e0454723c */ /* 0x040fe200000018ff */
[----:B------:R-:W3:Y:S07]  /*4940*/  LDSM.16.M88.4 R28, [R72+0x8000] ;  /* 0x00800000481c783b */ /* 0x000eee0000000200 */
[C---:B------:R-:W-:Y:S08]  /*4950*/  HMMA.16816.F32 R176, R4.reuse, R12, RZ ;  /* 0x0000000c04b0723c */ /* 0x040ff000000018ff */
[C---:B------:R-:W-:Y:S01]  /*4960*/  HMMA.16816.F32 R164, R4.reuse, R14, RZ ;  /* 0x0000000e04a4723c */ /* 0x040fe200000018ff */
[----:B------:R4:W-:Y:S07]  /*4970*/  LDSM.16.M88.4 R12, [R2] ;  /* 0x00000000020c783b */ /* 0x0009ee0000000200 */
[C---:B------:R-:W-:Y:S08]  /*4980*/  HMMA.16816.F32 R96, R4.reuse, R32, RZ ;  /* 0x000000200460723c */ /* 0x040ff000000018ff */
[C---:B------:R-:W-:Y:S01]  /*4990*/  HMMA.16816.F32 R88, R4.reuse, R34, RZ ;  /* 0x000000220458723c */ /* 0x040fe200000018ff */
[----:B------:R-:W3:Y:S07]  /*49a0*/  LDSM.16.M88.4 R32, [R74+0x2800] ;  /* 0x002800004a20783b */ /* 0x000eee0000000200 */
[----:B------:R-:W-:Y:S01]  /*49b0*/  HMMA.16816.F32 R52, R4, R48, RZ ;  /* 0x000000300434723c */ /* 0x000fe200000018ff */
[----:B----4-:R-:W-:-:S02]  /*49c0*/  IMAD.IADD R2, R3, 0x1, R0 ;  /* 0x0000000103027824 */ /* 0x010fc400078e0200 */
[----:B------:R-:W-:-:S03]  /*49d0*/  IMAD.SHL.U32 R3, R225, 0x2, RZ ;  /* 0x00000002e1037824 */ /* 0x000fc600078e00ff */
[----:B------:R-:W-:Y:S02]  /*49e0*/  STL [R1+0x9c], R2 ;  /* 0x00009c0201007387 */ /* 0x000fe40000100800 */
[C---:B------:R-:W-:Y:S02]  /*49f0*/  HMMA.16816.F32 R128, R4.reuse, R40, RZ ;  /* 0x000000280480723c */ /* 0x040fe400000018ff */
[----:B------:R-:W-:Y:S06]  /*4a00*/  STL [R1+0x64], R3 ;  /* 0x0000640301007387 */ /* 0x000fec0000100800 */
[C---:B------:R-:W-:Y:S01]  /*4a10*/  HMMA.16816.F32 R124, R4.reuse, R42, RZ ;  /* 0x0000002a047c723c */ /* 0x040fe200000018ff */
[----:B------:R-:W4:Y:S07]  /*4a20*/  LDSM.16.M88.4 R40, [R74+0x3000] ;  /* 0x003000004a28783b */ /* 0x000f2e0000000200 */
[C---:B------:R-:W-:Y:S08]  /*4a30*/  HMMA.16816.F32 R116, R4.reuse, R36, RZ ;  /* 0x000000240474723c */ /* 0x040ff000000018ff */
[C---:B------:R-:W-:Y:S01]  /*4a40*/  HMMA.16816.F32 R100, R4.reuse, R38, RZ ;  /* 0x000000260464723c */ /* 0x040fe200000018ff */
[----:B------:R-:W-:Y:S07]  /*4a50*/  LDSM.16.M88.4 R36, [R74+0x3800] ;  /* 0x003800004a24783b */ /* 0x000fee0000000200 */
[C---:B-1----:R-:W-:Y:S08]  /*4a60*/  HMMA.16816.F32 R76, R4.reuse, R44, RZ ;  /* 0x0000002c044c723c */ /* 0x042ff000000018ff */
[C---:B------:R-:W-:Y:S01]  /*4a70*/  HMMA.16816.F32 R56, R4.reuse, R46, RZ ;  /* 0x0000002e0438723c */ /* 0x040fe200000018ff */
[----:B------:R-:W1:Y:S07]  /*4a80*/  LDSM.16.M88.4 R44, [R74+0x2000] ;  /* 0x002000004a2c783b */ /* 0x000e6e0000000200 */
[C---:B------:R-:W-:Y:S08]  /*4a90*/  HMMA.16816.F32 R48, R4.reuse, R50, RZ ;  /* 0x000000320430723c */ /* 0x040ff000000018ff */
[C---:B--2---:R-:W-:Y:S08]  /*4aa0*/  HMMA.16816.F32 R68, R4.reuse, R8, RZ ;  /* 0x000000080444723c */ /* 0x044ff000000018ff */
[C---:B------:R-:W-:Y:S01]  /*4ab0*/  HMMA.16816.F32 R64, R4.reuse, R10, RZ ;  /* 0x0000000a0440723c */ /* 0x040fe200000018ff */
[----:B------:R-:W-:Y:S07]  /*4ac0*/  LDSM.16.M88.4 R8, [R74+0x5000] ;  /* 0x005000004a08783b */ /* 0x000fee0000000200 */
[C---:B---3--:R-:W-:Y:S08]  /*4ad0*/  HMMA.16816.F32 R120, R4.reuse, R28, RZ ;  /* 0x0000001c0478723c */ /* 0x048ff000000018ff */
        /* <DEDUP_REMOVED lines=10> */
[----:B------:R-:W2:Y:S04]  /*4b80*/  LDSM.16.M88.4 R4, [R74+0x5800] ;  /* 0x005800004a04783b */ /* 0x000ea80000000200 */
[----:B------:R-:W-:Y:S03]  /*4b90*/  LDSM.16.M88.4 R16, [R74+0x4800] ;  /* 0x004800004a10783b */ /* 0x000fe60000000200 */
[C---:B------:R-:W-:Y:S08]  /*4ba0*/  HMMA.16816.F32 R156, R12.reuse, R32, R156 ;  /* 0x000000200c9c723c */ /* 0x040ff0000000189c */
[C---:B------:R-:W-:Y:S01]  /*4bb0*/  HMMA.16816.F32 R172, R12.reuse, R34, R172 ;  /* 0x000000220cac723c */ /* 0x040fe200000018ac */
[----:B------:R-:W3:Y:S07]  /*4bc0*/  LDSM.16.M88.4 R32, [R74+0x7000] ;  /* 0x007000004a20783b */ /* 0x000eee0000000200 */
[C---:B----4-:R-:W-:Y:S08]  /*4bd0*/  HMMA.16816.F32 R180, R12.reuse, R40, R180 ;  /* 0x000000280cb4723c */ /* 0x050ff000000018b4 */
[C---:B------:R-:W-:Y:S01]  /*4be0*/  HMMA.16816.F32 R168, R12.reuse, R42, R168 ;  /* 0x0000002a0ca8723c */ /* 0x040fe200000018a8 */
[----:B------:R-:W4:Y:S07]  /*4bf0*/  LDSM.16.M88.4 R40, [R74+0x7800] ;  /* 0x007800004a28783b */ /* 0x000f2e0000000200 */
[C---:B-1----:R-:W-:Y:S08]  /*4c00*/  HMMA.16816.F32 R92, R12.reuse, R44, R92 ;  /* 0x0000002c0c5c723c */ /* 0x042ff0000000185c */
[C---:B--2---:R-:W-:Y:S08]  /*4c10*/  HMMA.16816.F32 R96, R12.reuse, R4, R96 ;  /* 0x000000040c60723c */ /* 0x044ff00000001860 */
[C---:B------:R-:W-:Y:S01]  /*4c20*/  HMMA.16816.F32 R88, R12.reuse, R6, R88 ;  /* 0x000000060c58723c */ /* 0x040fe20000001858 */
[----:B------:R-:W1:Y:S07]  /*4c30*/  LDSM.16.M88.4 R4, [R74+0x8000] ;  /* 0x008000004a04783b */ /* 0x000e6e0000000200 */
[C---:B------:R-:W-:Y:S08]  /*4c40*/  HMMA.16816.F32 R44, R12.reuse, R46, R144 ;  /* 0x0000002e0c2c723c */ /* 0x040ff00000001890 */
[C---:B------:R-:W-:Y:S08]  /*4c50*/  HMMA.16816.F32 R80, R12.reuse, R24, R80 ;  /* 0x000000180c50723c */ /* 0x040ff00000001850 */
[C---:B------:R-:W-:Y:S01]  /*4c60*/  HMMA.16816.F32 R144, R12.reuse, R26, R84 ;  /* 0x0000001a0c90723c */ /* 0x040fe20000001854 */
[----:B------:R-:W2:Y:S07]  /*4c70*/  LDSM.16.M88.4 R24, [R74+0x9000] ;  /* 0x009000004a18783b */ /* 0x000eae0000000200 */
[C---:B------:R-:W-:Y:S01]  /*4c80*/  HMMA.16816.F32 R188, R12.reuse, R28, R76 ;  /* 0x0000001c0cbc723c */ /* 0x040fe2000000184c */
[----:B------:R-:W-:Y:S07]  /*4c90*/  LDSM.16.M88.4 R76, [R73+0x9800] ;  /* 0x00980000494c783b */ /* 0x000fee0000000200 */
[C---:B------:R-:W-:Y:S01]  /*4ca0*/  HMMA.16816.F32 R192, R12.reuse, R30, R56 ;  /* 0x0000001e0cc0723c */ /* 0x040fe20000001838 */
[----:B------:R-:W2:Y:S07]  /*4cb0*/  LDSM.16.M88.4 R28, [R74+0x9800] ;  /* 0x009800004a1c783b */ /* 0x000eae0000000200 */
[C---:B------:R-:W-:Y:S08]  /*4cc0*/  HMMA.16816.F32 R152, R12.reuse, R20, R152 ;  /* 0x000000140c98723c */ /* 0x040ff00000001898 */
[C---:B------:R-:W-:Y:S01]  /*4cd0*/  HMMA.16816.F32 R140, R12.reuse, R22, R140 ;  /* 0x000000160c8c723c */ /* 0x040fe2000000188c */
[----:B------:R-:W2:Y:S07]  /*4ce0*/  LDSM.16.M88.4 R20, [R74+0x8800] ;  /* 0x008800004a14783b */ /* 0x000eae0000000200 */
[C---:B------:R-:W-:Y:S08]  /*4cf0*/  HMMA.16816.F32 R116, R12.reuse, R8, R116 ;  /* 0x000000080c74723c */ /* 0x040ff00000001874 */
[C---:B------:R-:W-:Y:S01]  /*4d00*/  HMMA.16816.F32 R100, R12.reuse, R10, R100 ;  /* 0x0000000a0c64723c */ /* 0x040fe20000001864 */
[----:B------:R1:W-:Y:S07]  /*4d10*/  LDSM.16.M88.4 R8, [R0] ;  /* 0x000000000008783b */ /* 0x0003ee0000000200 */
[C---:B---3--:R-:W-:Y:S01]  /*4d20*/  HMMA.16816.F32 R196, R12.reuse, R32, R52 ;  /* 0x000000200cc4723c */ /* 0x048fe20000001834 */
[----:B------:R-:W-:Y:S07]  /*4d30*/  LDSM.16.M88.4 R52, [R75+0x3000] ;  /* 0x003000004b34783b */ /* 0x000fee0000000200 */
[C---:B------:R-:W-:Y:S01]  /*4d40*/  HMMA.16816.F32 R200, R12.reuse, R34, R48 ;  /* 0x000000220cc8723c */ /* 0x040fe20000001830 */
[----:B------:R-:W3:Y:S04]  /*4d50*/  LDSM.16.M88.4 R32, [R73+0x2000] ;  /* 0x002000004920783b */ /* 0x000ee80000000200 */
[----:B------:R-:W-:Y:S03]  /*4d60*/  LDSM.16.M88.4 R48, [R73+0x3000] ;  /* 0x003000004930783b */ /* 0x000fe60000000200 */
[----:B----4-:R-:W-:Y:S01]  /*4d70*/  HMMA.16816.F32 R204, R12, R40, R68 ;  /* 0x000000280ccc723c */ /* 0x010fe20000001844 */
[----:B------:R-:W-:Y:S01]  /*4d80*/  LDSM.16.M88.4 R68, [R75+0x9800] ;  /* 0x009800004b44783b */ /* 0x000fe20000000200 */
[----:B-1----:R-:W-:-:S04]  /*4d90*/  SHF.R.U32.HI R0, RZ, 0x2, R225 ;  /* 0x00000002ff007819 */ /* 0x002fc800000116e1 */
[----:B------:R-:W-:Y:S02]  /*4da0*/  LOP3.LUT R0, R0, 0x7, RZ, 0xc0, !PT ;  /* 0x0000000700007812 */ /* 0x000fe400078ec0ff */
[----:B------:R-:W-:Y:S01]  /*4db0*/  HMMA.16816.F32 R208, R12, R42, R64 ;  /* 0x0000002a0cd0723c */ /* 0x000fe20000001840 */
[----:B------:R-:W-:Y:S01]  /*4dc0*/  LDSM.16.M88.4 R40, [R75+0x2000] ;  /* 0x002000004b28783b */ /* 0x000fe20000000200 */
[----:B------:R-:W-:-:S05]  /*4dd0*/  LOP3.LUT R0, R0, 0x1f0, R226, 0xf8, !PT ;  /* 0x000001f000007812 */ /* 0x000fca00078ef8e2 */
[----:B------:R-:W-:Y:S01]  /*4de0*/  IMAD R0, R229, 0x40, R0 ;  /* 0x00000040e5007824 */ /* 0x000fe200078e0200 */
[C---:B------:R-:W-:Y:S08]  /*4df0*/  HMMA.16816.F32 R212, R12.reuse, R4, R120 ;  /* 0x000000040cd4723c */ /* 0x040ff00000001878 */
[C---:B------:R-:W-:Y:S01]  /*4e00*/  HMMA.16816.F32 R216, R12.reuse, R6, R112 ;  /* 0x000000060cd8723c */ /* 0x040fe20000001870 */
[----:B------:R1:W4:Y:S07]  /*4e10*/  LDSM.16.M88.4 R4, [R2] ;  /* 0x000000000204783b */ /* 0x00032e0000000200 */
[C---:B------:R-:W-:Y:S08]  /*4e20*/  HMMA.16816.F32 R176, R12.reuse, R36, R176 ;  /* 0x000000240cb0723c */ /* 0x040ff000000018b0 */
[C---:B------:R-:W-:Y:S08]  /*4e30*/  HMMA.16816.F32 R164, R12.reuse, R38, R164 ;  /* 0x000000260ca4723c */ /* 0x040ff000000018a4 */
[----:B------:R-:W-:Y:S01]  /*4e40*/  HMMA.16816.F32 R128, R12, R16, R128 ;  /* 0x000000100c80723c */ /* 0x000fe20000001880 */
[----:B-1---5:R-:W-:-:S05]  /*4e50*/  IADD3 R2, PT, PT, R108, -R109, -R110 ;  /* 0x8000006d6c027210 */ /* 0x022fca0007ffe86e */
[----:B------:R-:W-:Y:S02]  /*4e60*/  IMAD.IADD R2, R0, 0x1, R2 ;  /* 0x0000000100027824 */ /* 0x000fe400078e0202 */
[C---:B------:R-:W-:Y:S08]  /*4e70*/  HMMA.16816.F32 R124, R12.reuse, R18, R124 ;  /* 0x000000120c7c723c */ /* 0x040ff0000000187c */
[C---:B--2---:R-:W-:Y:S08]  /*4e80*/  HMMA.16816.F32 R36, R12.reuse, R26, R136 ;  /* 0x0000001a0c24723c */ /* 0x044ff00000001888 */
[C---:B------:R-:W-:Y:S08]  /*4e90*/  HMMA.16816.F32 R16, R12.reuse, R30, R60 ;  /* 0x0000001e0c10723c */ /* 0x040ff0000000183c */
[----:B------:R-:W-:Y:S03]  /*4ea0*/  HMMA.16816.F32 R236, R12, R20, R104 ;  /* 0x000000140cec723c */ /* 0x000fe60000001868 */
[----:B------:R-:W-:-:S02]  /*4eb0*/  IMAD.MOV.U32 R59, RZ, RZ, R36 ;  /* 0x000000ffff3b7224 */ /* 0x000fc400078e0024 */
[----:B------:R-:W-:Y:S02]  /*4ec0*/  IMAD.MOV.U32 R58, RZ, RZ, R37 ;  /* 0x000000ffff3a7224 */ /* 0x000fe400078e0025 */
[----:B------:R-:W-:Y:S01]  /*4ed0*/  IMAD.MOV.U32 R57, RZ, RZ, R38 ;  /* 0x000000ffff397224 */ /* 0x000fe200078e0026 */
[----:B------:R-:W-:Y:S01]  /*4ee0*/  HMMA.16816.F32 R240, R12, R22, R160 ;  /* 0x000000160cf0723c */ /* 0x000fe200000018a0 */
[----:B------:R-:W-:Y:S02]  /*4ef0*/  IMAD.MOV.U32 R56, RZ, RZ, R39 ;  /* 0x000000ffff387224 */ /* 0x000fe400078e0027 */
[----:B------:R-:W1:Y:S05]  /*4f00*/  LDSM.16.M88.4 R36, [R73+0x2800] ;  /* 0x002800004924783b */ /* 0x000e6a0000000200 */
[C---:B---3--:R-:W-:Y:S08]  /*4f10*/  HMMA.16816.F32 R20, R8.reuse, R32, R92 ;  /* 0x000000200814723c */ /* 0x048ff0000000185c */
[----:B------:R-:W-:Y:S08]  /*4f20*/  HMMA.16816.F32 R16, R8, R78, R16 ;  /* 0x0000004e0810723c */ /* 0x000ff00000001810 */
[----:B------:R-:W-:Y:S08]  /*4f30*/  HMMA.16816.F32 R244, R12, R24, R148 ;  /* 0x000000180cf4723c */ /* 0x000ff00000001894 */
[----:B----4-:R-:W-:Y:S01]  /*4f40*/  HMMA.16816.F32 R60, R4, R40, R20 ;  /* 0x00000028043c723c */ /* 0x010fe20000001814 */
[----:B------:R-:W-:-:S04]  /*4f50*/  VIADD R41, R252, 0xffffffff ;  /* 0xfffffffffc297836 */ /* 0x000fc80000000000 */
[----:B------:R-:W-:-:S03]  /*4f60*/  IMAD.SHL.U32 R84, R41, 0x100, RZ ;  /* 0x0000010029547824 */ /* 0x000fc600078e00ff */
[----:B------:R-:W-:Y:S01]  /*4f70*/  HMMA.16816.F32 R24, R8, R34, R44 ;  /* 0x000000220818723c */ /* 0x000fe2000000182c */
[----:B------:R-:W2:Y:S07]  /*4f80*/  LDSM.16.M88.4 R44, [R75+0x2800] ;  /* 0x002800004b2c783b */ /* 0x000eae0000000200 */
[----:B------:R-:W-:Y:S01]  /*4f90*/  HMMA.16816.F32 R248, R12, R28, R184 ;  /* 0x0000001c0cf8723c */ /* 0x000fe200000018b8 */
[----:B------:R-:W-:Y:S02]  /*4fa0*/  LOP3.LUT R12, R3, 0x6, RZ, 0xc0, !PT ;  /* 0x00000006030c7812 */ /* 0x000fe400078ec0ff */
[----:B------:R-:W-:-:S02]  /*4fb0*/  IADD3 R3, PT, PT, R111, R108, -R109 ;  /* 0x0000006c6f037210 */ /* 0x000fc40007ffe86d */
[----:B------:R-:W-:Y:S01]  /*4fc0*/  LOP3.LUT R40, R84, R12, RZ, 0xfc, !PT ;  /* 0x0000000c54287212 */ /* 0x000fe200078efcff */
[----:B------:R3:W-:Y:S02]  /*4fd0*/  STL [R1+0x5c], R12 ;  /* 0x00005c0c01007387 */ /* 0x0007e40000100800 */
[----:B------:R-:W-:Y:S01]  /*4fe0*/  HMMA.16816.F32 R64, R4, R70, R16 ;  /* 0x000000460440723c */ /* 0x000fe20000001810 */
[----:B------:R-:W-:Y:S02]  /*4ff0*/  IMAD.IADD R3, R0, 0x1, R3 ;  /* 0x0000000100037824 */ /* 0x000fe400078e0203 */
[----:B------:R-:W-:-:S03]  /*5000*/  VIADD R0, R2, 0x8 ;  /* 0x0000000802007836 */ /* 0x000fc60000000000 */
[C-C-:B------:R-:W-:Y:S02]  /*5010*/  VIADDMNMX R226, R3.reuse, 0x1, R108.reuse, PT ;  /* 0x0000000103e27846 */ /* 0x140fe4000380016c */
[----:B------:R-:W-:Y:S01]  /*5020*/  VIADDMNMX R230, R3, 0x9, R108, PT ;  /* 0x0000000903e67846 */ /* 0x000fe2000380016c */
[----:B-1----:R-:W-:Y:S01]  /*5030*/  HMMA.16816.F32 R20, R8, R36, R156 ;  /* 0x000000240814723c */ /* 0x002fe2000000189c */
[----:B------:R-:W-:Y:S01]  /*5040*/  ISETP.GT.AND P5, PT, R0, R40, PT ;  /* 0x000000280000720c */ /* 0x000fe20003fa4270 */
[----:B------:R-:W-:Y:S01]  /*5050*/  VIADD R3, R40, 0x1 ;  /* 0x0000000128037836 */ /* 0x000fe20000000000 */
[----:B------:R-:W-:Y:S02]  /*5060*/  VIMNMX R229, PT, PT, RZ, R0, !PT ;  /* 0x00000000ffe57248 */ /* 0x000fe40007fe0100 */
[----:B------:R-:W-:Y:S02]  /*5070*/  FSEL R184, R62, -INF , !P5 ;  /* 0xff8000003eb87808 */ /* 0x000fe40006800000 */
[----:B------:R-:W-:Y:S01]  /*5080*/  ISETP.GT.AND P5, PT, R2, R3, PT ;  /* 0x000000030200720c */ /* 0x000fe20003fa4270 */
[----:B------:R-:W-:Y:S01]  /*5090*/  HMMA.16816.F32 R16, R4, R42, R24 ;  /* 0x0000002a0410723c */ /* 0x000fe20000001818 */
[----:B---3--:R-:W-:-:S07]  /*50a0*/  VIADD R12, R40, 0xf9 ;  /* 0x000000f9280c7836 */ /* 0x008fce0000000000 */
[C---:B------:R-:W-:Y:S01]  /*50b0*/  HMMA.16816.F32 R24, R8.reuse, R38, R172 ;  /* 0x000000260818723c */ /* 0x040fe200000018ac */
[----:B------:R-:W-:Y:S01]  /*50c0*/  LDSM.16.M88.4 R36, [R75+0x3800] ;  /* 0x003800004b24783b */ /* 0x000fe20000000200 */
[----:B------:R-:W-:Y:S02]  /*50d0*/  ISETP.GT.AND P6, PT, R2, R12, PT ;  /* 0x0000000c0200720c */ /* 0x000fe40003fc4270 */
[----:B------:R-:W-:Y:S02]  /*50e0*/  ISETP.GE.AND P4, PT, R12, R226, PT ;  /* 0x000000e20c00720c */ /* 0x000fe40003f86270 */
[----:B------:R-:W-:Y:S02]  /*50f0*/  ISETP.GT.AND P1, PT, R0, R12, PT ;  /* 0x0000000c0000720c */ /* 0x000fe40003f24270 */
[----:B------:R-:W-:Y:S01]  /*5100*/  HMMA.16816.F32 R32, R8, R48, R180 ;  /* 0x000000300820723c */ /* 0x000fe200000018b4 */
[----:B------:R-:W-:Y:S01]  /*5110*/  ISETP.GE.AND P3, PT, R12, R230, PT ;  /* 0x000000e60c00720c */ /* 0x000fe20003f66270 */
[----:B------:R-:W-:Y:S01]  /*5120*/  IMAD.MOV.U32 R180, RZ, RZ, R59 ;  /* 0x000000ffffb47224 */ /* 0x000fe200078e003b */
[----:B------:R-:W-:Y:S01]  /*5130*/  FSEL R12, R65, -INF , !P6 ;  /* 0xff800000410c7808 */ /* 0x000fe20007000000 */
[----:B------:R-:W-:Y:S01]  /*5140*/  IMAD.MOV.U32 R181, RZ, RZ, R58 ;  /* 0x000000ffffb57224 */ /* 0x000fe200078e003a */
[----:B------:R-:W-:Y:S01]  /*5150*/  FSEL R13, R67, -INF , !P1 ;  /* 0xff800000430d7808 */ /* 0x000fe20004800000 */
[----:B------:R-:W-:Y:S01]  /*5160*/  IMAD.MOV.U32 R182, RZ, RZ, R57 ;  /* 0x000000ffffb67224 */ /* 0x000fe200078e0039 */
[----:B------:R-:W-:Y:S01]  /*5170*/  FSEL R12, R12, -INF , !P4 ;  /* 0xff8000000c0c7808 */ /* 0x000fe20006000000 */
[----:B------:R-:W-:Y:S01]  /*5180*/  IMAD.MOV.U32 R183, RZ, RZ, R56 ;  /* 0x000000ffffb77224 */ /* 0x000fe200078e0038 */
[C---:B------:R-:W-:Y:S01]  /*5190*/  ISETP.GE.AND P6, PT, R3.reuse, R226, PT ;  /* 0x000000e20300720c */ /* 0x040fe20003fc6270 */
[----:B------:R-:W1:Y:S01]  /*51a0*/  LDSM.16.M88.4 R56, [R73+0x3800] ;  /* 0x003800004938783b */ /* 0x000e620000000200 */
[----:B------:R-:W-:Y:S01]  /*51b0*/  ISETP.GE.AND P4, PT, R3, R230, PT ;  /* 0x000000e60300720c */ /* 0x000fe20003f86270 */
[----:B--2---:R-:W-:Y:S01]  /*51c0*/  HMMA.16816.F32 R28, R4, R44, R20 ;  /* 0x0000002c041c723c */ /* 0x004fe20000001814 */
[----:B------:R-:W-:Y:S01]  /*51d0*/  ISETP.GT.AND P1, PT, R0, R3, PT ;  /* 0x000000030000720c */ /* 0x000fe20003f24270 */
[----:B------:R2:W-:Y:S01]  /*51e0*/  STL [R1+0x14], R12 ;  /* 0x0000140c01007387 */ /* 0x0005e20000100800 */
[----:B------:R-:W-:Y:S01]  /*51f0*/  VIADD R3, R40, 0x8 ;  /* 0x0000000828037836 */ /* 0x000fe20000000000 */
[----:B------:R-:W-:-:S04]  /*5200*/  FSEL R13, R13, -INF , !P3 ;  /* 0xff8000000d0d7808 */ /* 0x000fc80005800000 */
[----:B------:R-:W-:Y:S01]  /*5210*/  ISETP.GT.AND P3, PT, R2, R3, PT ;  /* 0x000000030200720c */ /* 0x000fe20003f64270 */
[----:B------:R3:W-:Y:S01]  /*5220*/  STL [R1+0x10], R13 ;  /* 0x0000100d01007387 */ /* 0x0007e20000100800 */
[----:B------:R-:W-:Y:S02]  /*5230*/  HMMA.16816.F32 R20, R4, R46, R24 ;  /* 0x0000002e0414723c */ /* 0x000fe40000001818 */
[----:B------:R-:W-:Y:S01]  /*5240*/  FSEL R15, R16, -INF , !P3 ;  /* 0xff800000100f7808 */ /* 0x000fe20005800000 */
[----:B------:R-:W-:Y:S01]  /*5250*/  VIADD R16, R40, 0x11 ;  /* 0x0000001128107836 */ /* 0x000fe20000000000 */
[----:B------:R-:W-:Y:S04]  /*5260*/  LDSM.16.M88.4 R44, [R75+0x4000] ;  /* 0x004000004b2c783b */ /* 0x000fe80000000200 */
[----:B------:R-:W-:Y:S01]  /*5270*/  HMMA.16816.F32 R24, R8, R50, R168 ;  /* 0x000000320818723c */ /* 0x000fe200000018a8 */
[----:B------:R-:W4:Y:S01]  /*5280*/  LDSM.16.M88.4 R48, [R73+0x4000] ;  /* 0x004000004930783b */ /* 0x000f220000000200 */
[----:B------:R-:W-:Y:S01]  /*5290*/  IMAD.MOV.U32 R168, RZ, RZ, R41 ;  /* 0x000000ffffa87224 */ /* 0x000fe200078e0029 */
[----:B--2---:R-:W-:-:S02]  /*52a0*/  FSEL R12, R61, -INF , !P5 ;  /* 0xff8000003d0c7808 */ /* 0x004fc40006800000 */
[----:B------:R-:W-:Y:S02]  /*52b0*/  ISETP.GE.AND P5, PT, R3, R226, PT ;  /* 0x000000e20300720c */ /* 0x000fe40003fa6270 */
[----:B------:R-:W-:Y:S02]  /*52c0*/  FSEL R79, R12, -INF , !P6 ;  /* 0xff8000000c4f7808 */ /* 0x000fe40007000000 */
[----:B------:R-:W-:Y:S02]  /*52d0*/  FSEL R12, R63, -INF , !P1 ;  /* 0xff8000003f0c7808 */ /* 0x000fe40004800000 */
[----:B------:R-:W-:Y:S02]  /*52e0*/  ISETP.GE.AND P6, PT, R3, R230, PT ;  /* 0x000000e60300720c */ /* 0x000fe40003fc6270 */
[----:B------:R-:W-:Y:S01]  /*52f0*/  ISETP.GT.AND P1, PT, R0, R3, PT ;  /* 0x000000030000720c */ /* 0x000fe20003f24270 */
[----:B------:R-:W-:Y:S01]  /*5300*/  VIADD R3, R40, 0x9 ;  /* 0x0000000928037836 */ /* 0x000fe20000000000 */
[----:B------:R-:W-:-:S02]  /*5310*/  FSEL R65, R12, -INF , !P4 ;  /* 0xff8000000c417808 */ /* 0x000fc40006000000 */
[----:B---3--:R-:W-:Y:S02]  /*5320*/  FSEL R13, R18, -INF , !P1 ;  /* 0xff800000120d7808 */ /* 0x008fe40004800000 */
[-C--:B------:R-:W-:Y:S02]  /*5330*/  ISETP.GT.AND P4, PT, R2, R3.reuse, PT ;  /* 0x000000030200720c */ /* 0x080fe40003f84270 */
[----:B------:R-:W-:Y:S02]  /*5340*/  ISETP.GE.AND P3, PT, R3, R226, PT ;  /* 0x000000e20300720c */ /* 0x000fe40003f66270 */
[----:B------:R-:W-:Y:S02]  /*5350*/  FSEL R14, R17, -INF , !P4 ;  /* 0xff800000110e7808 */ /* 0x000fe40006000000 */
[----:B------:R-:W-:Y:S02]  /*5360*/  ISETP.GT.AND P4, PT, R0, R3, PT ;  /* 0x000000030000720c */ /* 0x000fe40003f84270 */
[----:B------:R-:W-:Y:S01]  /*5370*/  ISETP.GE.AND P1, PT, R3, R230, PT ;  /* 0x000000e60300720c */ /* 0x000fe20003f26270 */
[----:B------:R-:W-:Y:S01]  /*5380*/  VIADD R3, R40, 0x10 ;  /* 0x0000001028037836 */ /* 0x000fe20000000000 */
[----:B------:R-:W-:-:S02]  /*5390*/  FSEL R12, R19, -INF , !P4 ;  /* 0xff800000130c7808 */ /* 0x000fc40006000000 */
[----:B------:R-:W-:Y:S02]  /*53a0*/  FSEL R85, R14, -INF , !P3 ;  /* 0xff8000000e557808 */ /* 0x000fe40005800000 */
[-C--:B------:R-:W-:Y:S02]  /*53b0*/  ISETP.GT.AND P4, PT, R2, R3.reuse, PT ;  /* 0x000000030200720c */ /* 0x080fe40003f84270 */
[----:B------:R-:W-:Y:S02]  /*53c0*/  ISETP.GT.AND P3, PT, R0, R3, PT ;  /* 0x000000030000720c */ /* 0x000fe40003f64270 */
[----:B------:R-:W-:Y:S02]  /*53d0*/  FSEL R63, R12, -INF , !P1 ;  /* 0xff8000000c3f7808 */ /* 0x000fe40004800000 */
[----:B------:R-:W-:Y:S02]  /*53e0*/  ISETP.GT.AND P1, PT, R2, R16, PT ;  /* 0x000000100200720c */ /* 0x000fe40003f24270 */
[----:B------:R-:W-:-:S02]  /*53f0*/  FSEL R67, R15, -INF , !P5 ;  /* 0xff8000000f437808 */ /* 0x000fc40006800000 */
[----:B------:R-:W-:Y:S02]  /*5400*/  FSEL R42, R13, -INF , !P6 ;  /* 0xff8000000d2a7808 */ /* 0x000fe40007000000 */
[C---:B------:R-:W-:Y:S02]  /*5410*/  ISETP.GE.AND P5, PT, R3.reuse, R226, PT ;  /* 0x000000e20300720c */ /* 0x040fe40003fa6270 */
[----:B------:R-:W-:Y:S01]  /*5420*/  ISETP.GE.AND P6, PT, R3, R230, PT ;  /* 0x000000e60300720c */ /* 0x000fe20003fc6270 */
[----:B------:R-:W-:Y:S01]  /*5430*/  VIADD R3, R40, 0x18 ;  /* 0x0000001828037836 */ /* 0x000fe20000000000 */
[----:B------:R-:W-:Y:S02]  /*5440*/  FSEL R14, R28, -INF , !P4 ;  /* 0xff8000001c0e7808 */ /* 0x000fe40006000000 */
[----:B------:R-:W-:Y:S02]  /*5450*/  FSEL R12, R30, -INF , !P3 ;  /* 0xff8000001e0c7808 */ /* 0x000fe40005800000 */
[----:B------:R-:W-:-:S02]  /*5460*/  ISETP.GE.AND P4, PT, R16, R226, PT ;  /* 0x000000e21000720c */ /* 0x000fc40003f86270 */
[----:B------:R-:W-:Y:S02]  /*5470*/  ISETP.GT.AND P3, PT, R0, R16, PT ;  /* 0x000000100000720c */ /* 0x000fe40003f64270 */
[----:B------:R-:W-:Y:S02]  /*5480*/  FSEL R13, R29, -INF , !P1 ;  /* 0xff8000001d0d7808 */ /* 0x000fe40004800000 */
[----:B------:R-:W-:Y:S02]  /*5490*/  FSEL R15, R31, -INF , !P3 ;  /* 0xff8000001f0f7808 */ /* 0x000fe40005800000 */
[----:B------:R-:W-:Y:S01]  /*54a0*/  FSEL R93, R14, -INF , !P5 ;  /* 0xff8000000e5d7808 */ /* 0x000fe20006800000 */
[----:B------:R-:W-:Y:S01]  /*54b0*/  HMMA.16816.F32 R28, R4, R52, R32 ;  /* 0x00000034041c723c */ /* 0x000fe20000001820 */
[----:B------:R-:W-:Y:S02]  /*54c0*/  FSEL R43, R12, -INF , !P6 ;  /* 0xff8000000c2b7808 */ /* 0x000fe40007000000 */
[----:B------:R-:W-:-:S02]  /*54d0*/  FSEL R94, R13, -INF , !P4 ;  /* 0xff8000000d5e7808 */ /* 0x000fc40006000000 */
[-C--:B------:R-:W-:Y:S02]  /*54e0*/  ISETP.GT.AND P3, PT, R2, R3.reuse, PT ;  /* 0x000000030200720c */ /* 0x080fe40003f64270 */
[C---:B------:R-:W-:Y:S01]  /*54f0*/  ISETP.GE.AND P5, PT, R3.reuse, R226, PT ;  /* 0x000000e20300720c */ /* 0x040fe20003fa6270 */
[----:B-1----:R-:W-:Y:S01]  /*5500*/  HMMA.16816.F32 R32, R8, R56, R176 ;  /* 0x000000380820723c */ /* 0x002fe200000018b0 */
[-C--:B------:R-:W-:Y:S02]  /*5510*/  ISETP.GE.AND P6, PT, R3, R230.reuse, PT ;  /* 0x000000e60300720c */ /* 0x080fe40003fc6270 */
[----:B------:R-:W-:Y:S01]  /*5520*/  ISETP.GT.AND P4, PT, R0, R3, PT ;  /* 0x000000030000720c */ /* 0x000fe20003f84270 */
[----:B------:R-:W-:Y:S01]  /*5530*/  VIADD R3, R40, 0x19 ;  /* 0x0000001928037836 */ /* 0x000fe20000000000 */
[----:B------:R-:W-:Y:S01]  /*5540*/  ISETP.GE.AND P1, PT, R16, R230, PT ;  /* 0x000000e61000720c */ /* 0x000fe20003f26270 */
[----:B------:R-:W-:Y:S01]  /*5550*/  VIADD R16, R40, 0x21 ;  /* 0x0000002128107836 */ /* 0x000fe20000000000 */
[----:B------:R-:W-:-:S02]  /*5560*/  FSEL R13, R22, -INF , !P4 ;  /* 0xff800000160d7808 */ /* 0x000fc40006000000 */
[----:B------:R-:W-:Y:S02]  /*5570*/  FSEL R62, R15, -INF , !P1 ;  /* 0xff8000000f3e7808 */ /* 0x000fe40004800000 */
[-C--:B------:R-:W-:Y:S02]  /*5580*/  ISETP.GT.AND P1, PT, R2, R3.reuse, PT ;  /* 0x000000030200720c */ /* 0x080fe40003f24270 */
[----:B------:R-:W-:Y:S02]  /*5590*/  FSEL R15, R20, -INF , !P3 ;  /* 0xff800000140f7808 */ /* 0x000fe40005800000 */
[----:B------:R-:W-:Y:S02]  /*55a0*/  FSEL R14, R21, -INF , !P1 ;  /* 0xff800000150e7808 */ /* 0x000fe40004800000 */
[----:B------:R-:W-:Y:S02]  /*55b0*/  ISETP.GT.AND P1, PT, R0, R3, PT ;  /* 0x000000030000720c */ /* 0x000fe40003f24270 */
[----:B------:R-:W-:-:S02]  /*55c0*/  ISETP.GE.AND P3, PT, R3, R226, PT ;  /* 0x000000e20300720c */ /* 0x000fc40003f66270 */
[----:B------:R-:W-:Y:S01]  /*55d0*/  ISETP.GE.AND P4, PT, R3, R230, PT ;  /* 0x000000e60300720c */ /* 0x000fe20003f86270 */
[----:B------:R-:W-:Y:S01]  /*55e0*/  VIADD R3, R40, 0x20 ;  /* 0x0000002028037836 */ /* 0x000fe20000000000 */
[----:B------:R-:W-:Y:S02]  /*55f0*/  FSEL R12, R23, -INF , !P1 ;  /* 0xff800000170c7808 */ /* 0x000fe40004800000 */
[----:B------:R-:W-:Y:S01]  /*5600*/  FSEL R78, R14, -INF , !P3 ;  /* 0xff8000000e4e7808 */ /* 0x000fe20005800000 */
[----:B------:R-:W-:Y:S01]  /*5610*/  HMMA.16816.F32 R20, R4, R54, R24 ;  /* 0x000000360414723c */ /* 0x000fe20000001818 */
[-C--:B------:R-:W-:Y:S01]  /*5620*/  ISETP.GT.AND P1, PT, R2, R3.reuse, PT ;  /* 0x000000030200720c */ /* 0x080fe20003f24270 */
[----:B------:R-:W1:Y:S01]  /*5630*/  LDSM.16.M88.4 R52, [R73+0x4800] ;  /* 0x004800004934783b */ /* 0x000e620000000200 */
[----:B------:R-:W-:Y:S02]  /*5640*/  ISETP.GT.AND P3, PT, R0, R3, PT ;  /* 0x000000030000720c */ /* 0x000fe40003f64270 */
[----:B------:R-:W-:-:S02]  /*5650*/  FSEL R87, R12, -INF , !P4 ;  /* 0xff8000000c577808 */ /* 0x000fc40006000000 */
[----:B------:R-:W-:Y:S01]  /*5660*/  ISETP.GT.AND P4, PT, R2, R16, PT ;  /* 0x000000100200720c */ /* 0x000fe20003f84270 */
[----:B------:R-:W-:Y:S01]  /*5670*/  HMMA.16816.F32 R24, R8, R58, R164 ;  /* 0x0000003a0818723c */ /* 0x000fe200000018a4 */
[----:B------:R-:W-:Y:S01]  /*5680*/  FSEL R71, R15, -INF , !P5 ;  /* 0xff8000000f477808 */ /* 0x000fe20006800000 */
[----:B------:R-:W-:Y:S01]  /*5690*/  LDSM.16.M88.4 R56, [R73+0x8800] ;  /* 0x008800004938783b */ /* 0x000fe20000000200 */
[----:B------:R-:W-:Y:S02]  /*56a0*/  FSEL R61, R13, -INF , !P6 ;  /* 0xff8000000d3d7808 */ /* 0x000fe40007000000 */
[C---:B------:R-:W-:Y:S02]  /*56b0*/  ISETP.GE.AND P5, PT, R3.reuse, R226, PT ;  /* 0x000000e20300720c */ /* 0x040fe40003fa6270 */
[----:B------:R-:W-:Y:S01]  /*56c0*/  ISETP.GE.AND P6, PT, R3, R230, PT ;  /* 0x000000e60300720c */ /* 0x000fe20003fc6270 */
[----:B------:R-:W-:Y:S01]  /*56d0*/  VIADD R3, R40, 0x28 ;  /* 0x0000002828037836 */ /* 0x000fe20000000000 */
[----:B------:R-:W-:-:S02]  /*56e0*/  FSEL R14, R28, -INF , !P1 ;  /* 0xff8000001c0e7808 */ /* 0x000fc40004800000 */
[----:B------:R-:W-:Y:S02]  /*56f0*/  FSEL R12, R30, -INF , !P3 ;  /* 0xff8000001e0c7808 */ /* 0x000fe40005800000 */
[----:B------:R-:W-:Y:S02]  /*5700*/  ISETP.GE.AND P1, PT, R16, R226, PT ;  /* 0x000000e21000720c */ /* 0x000fe40003f26270 */
[----:B------:R-:W-:Y:S02]  /*5710*/  ISETP.GT.AND P3, PT, R0, R16, PT ;  /* 0x000000100000720c */ /* 0x000fe40003f64270 */
[----:B------:R-:W-:Y:S02]  /*5720*/  FSEL R13, R29, -INF , !P4 ;  /* 0xff8000001d0d7808 */ /* 0x000fe40006000000 */
[----:B------:R-:W-:Y:S02]  /*5730*/  FSEL R15, R31, -INF , !P3 ;  /* 0xff8000001f0f7808 */ /* 0x000fe40005800000 */
[----:B------:R-:W-:Y:S01]  /*5740*/  FSEL R110, R14, -INF , !P5 ;  /* 0xff8000000e6e7808 */ /* 0x000fe20006800000 */
[----:B------:R-:W-:Y:S01]  /*5750*/  HMMA.16816.F32 R28, R4, R36, R32 ;  /* 0x00000024041c723c */ /* 0x000fe20000001820 */
[----:B------:R-:W-:-:S02]  /*5760*/  FSEL R86, R12, -INF , !P6 ;  /* 0xff8000000c567808 */ /* 0x000fc40007000000 */
[----:B------:R-:W-:Y:S02]  /*5770*/  FSEL R111, R13, -INF , !P1 ;  /* 0xff8000000d6f7808 */ /* 0x000fe40004800000 */
[-C--:B------:R-:W-:Y:S02]  /*5780*/  ISETP.GT.AND P3, PT, R2, R3.reuse, PT ;  /* 0x000000030200720c */ /* 0x080fe40003f64270 */
[C---:B------:R-:W-:Y:S01]  /*5790*/  ISETP.GE.AND P5, PT, R3.reuse, R226, PT ;  /* 0x000000e20300720c */ /* 0x040fe20003fa6270 */
[----:B----4-:R-:W-:Y:S01]  /*57a0*/  HMMA.16816.F32 R32, R8, R48, R152 ;  /* 0x000000300820723c */ /* 0x010fe20000001898 */
        /* <DEDUP_REMOVED lines=18> */
[----:B------:R-:W2:Y:S01]  /*58d0*/  LDSM.16.M88.4 R36, [R75+0x4800] ;  /* 0x004800004b24783b */ /* 0x000ea20000000200 */
[----:B------:R-:W-:Y:S02]  /*58e0*/  ISETP.GT.AND P3, PT, R0, R3, PT ;  /* 0x000000030000720c */ /* 0x000fe40003f64270 */
[----:B------:R-:W-:-:S02]  /*58f0*/  FSEL R107, R12, -INF , !P1 ;  /* 0xff8000000c6b7808 */ /* 0x000fc40004800000 */
[----:B------:R-:W-:Y:S01]  /*5900*/  ISETP.GT.AND P1, PT, R2, R16, PT ;  /* 0x000000100200720c */ /* 0x000fe20003f24270 */
[----:B------:R-:W-:Y:S01]  /*5910*/  HMMA.16816.F32 R24, R8, R50, R140 ;  /* 0x000000320818723c */ /* 0x000fe2000000188c */
[----:B------:R-:W-:Y:S01]  /*5920*/  FSEL R108, R15, -INF , !P5 ;  /* 0xff8000000f6c7808 */ /* 0x000fe20006800000 */
[----:B------:R-:W3:Y:S01]  /*5930*/  LDSM.16.M88.4 R48, [R73+0x5000] ;  /* 0x005000004930783b */ /* 0x000ee20000000200 */
        /* <DEDUP_REMOVED lines=41> */
[----:B------:R-:W4:Y:S01]  /*5bd0*/  LDSM.16.M88.4 R52, [R73+0x5800] ;  /* 0x005800004934783b */ /* 0x000f220000000200 */
        /* <DEDUP_REMOVED lines=11> */
[----:B--2---:R-:W-:Y:S01]  /*5c90*/  HMMA.16816.F32 R28, R4, R36, R32 ;  /* 0x00000024041c723c */ /* 0x004fe20000001820 */
[----:B------:R-:W-:-:S02]  /*5ca0*/  FSEL R112, R12, -INF , !P6 ;  /* 0xff8000000c707808 */ /* 0x000fc40007000000 */
[----:B------:R-:W-:Y:S02]  /*5cb0*/  FSEL R124, R13, -INF , !P1 ;  /* 0xff8000000d7c7808 */ /* 0x000fe40004800000 */
[-C--:B------:R-:W-:Y:S02]  /*5cc0*/  ISETP.GT.AND P3, PT, R2, R3.reuse, PT ;  /* 0x000000030200720c */ /* 0x080fe40003f64270 */
[C---:B------:R-:W-:Y:S01]  /*5cd0*/  ISETP.GE.AND P5, PT, R3.reuse, R226, PT ;  /* 0x000000e20300720c */ /* 0x040fe20003fa6270 */
[----:B---3--:R-:W-:Y:S01]  /*5ce0*/  HMMA.16816.F32 R32, R8, R48, R116 ;  /* 0x000000300820723c */ /* 0x008fe20000001874 */
        /* <DEDUP_REMOVED lines=36> */
[----:B-1----:R-:W-:Y:S01]  /*5f30*/  HMMA.16816.F32 R28, R4, R44, R32 ;  /* 0x0000002c041c723c */ /* 0x002fe20000001820 */
        /* <DEDUP_REMOVED lines=173> */
[-C--:B------:R-:W-:Y:S01]  /*6a10*/  ISETP.GE.AND P6, PT, R3, R230.reuse, PT ;  /* 0x000000e60300720c */ /* 0x080fe20003fc6270 */
[----:B------:R-:W-:Y:S01]  /*6a20*/  IMAD.MOV.U32 R207, RZ, RZ, R228 ;  /* 0x000000ffffcf7224 */ /* 0x000fe200078e00e4 */
        /* <DEDUP_REMOVED lines=17> */
[----:B------:R-:W-:Y:S01]  /*6b40*/  LDSM.16.M88.4 R44, [R75+0x8000] ;  /* 0x008000004b2c783b */ /* 0x000fe20000000200 */
[----:B------:R-:W-:Y:S02]  /*6b50*/  ISETP.GT.AND P3, PT, R0, R3, PT ;  /* 0x000000030000720c */ /* 0x000fe40003f64270 */
[----:B------:R-:W-:-:S02]  /*6b60*/  FSEL R153, R12, -INF , !P4 ;  /* 0xff8000000c997808 */ /* 0x000fc40006000000 */
[----:B------:R-:W-:Y:S01]  /*6b70*/  ISETP.GT.AND P4, PT, R2, R16, PT ;  /* 0x000000100200720c */ /* 0x000fe20003f84270 */
[----:B------:R-:W-:Y:S01]  /*6b80*/  HMMA.16816.F32 R24, R8, R54, R208 ;  /* 0x000000360818723c */ /* 0x000fe200000018d0 */
[----:B------:R-:W-:Y:S01]  /*6b90*/  FSEL R154, R15, -INF , !P5 ;  /* 0xff8000000f9a7808 */ /* 0x000fe20006800000 */
[----:B------:R-:W1:Y:S01]  /*6ba0*/  LDSM.16.M88.4 R52, [R73+0x9000] ;  /* 0x009000004934783b */ /* 0x000e620000000200 */
        /* <DEDUP_REMOVED lines=34> */
[-C--:B------:R-:W-:Y:S02]  /*6dd0*/  ISETP.GT.AND P4, PT, R2, R3.reuse, PT ;  /* 0x000000030200720c */ /* 0x080fe40003f84270 */
[----:B------:R-:W-:Y:S02]  /*6de0*/  ISETP.GT.AND P3, PT, R0, R3, PT ;  /* 0x000000030000720c */ /* 0x000fe40003f64270 */
[----:B------:R-:W-:-:S02]  /*6df0*/  FSEL R161, R12, -INF , !P1 ;  /* 0xff8000000ca17808 */ /* 0x000fc40004800000 */
[----:B------:R-:W-:Y:S01]  /*6e00*/  ISETP.GT.AND P1, PT, R2, R16, PT ;  /* 0x000000100200720c */ /* 0x000fe20003f24270 */
[C---:B------:R-:W-:Y:S01]  /*6e10*/  HMMA.16816.F32 R24, R8.reuse, R50, R216 ;  /* 0x000000320818723c */ /* 0x040fe200000018d8 */
[----:B------:R-:W2:Y:S01]  /*6e20*/  LDSM.16.M88.4 R48, [R75+0x8800] ;  /* 0x008800004b30783b */ /* 0x000ea20000000200 */
[----:B------:R-:W-:Y:S02]  /*6e30*/  FSEL R162, R15, -INF , !P5 ;  /* 0xff8000000fa27808 */ /* 0x000fe40006800000 */
[----:B------:R-:W-:Y:S02]  /*6e40*/  FSEL R147, R13, -INF , !P6 ;  /* 0xff8000000d937808 */ /* 0x000fe40007000000 */
[C---:B------:R-:W-:Y:S02]  /*6e50*/  ISETP.GE.AND P5, PT, R3.reuse, R226, PT ;  /* 0x000000e20300720c */ /* 0x040fe40003fa6270 */
[----:B------:R-:W-:Y:S01]  /*6e60*/  ISETP.GE.AND P6, PT, R3, R230, PT ;  /* 0x000000e60300720c */ /* 0x000fe20003fc6270 */
[----:B------:R-:W-:Y:S01]  /*6e70*/  VIADD R3, R40, 0xb8 ;  /* 0x000000b828037836 */ /* 0x000fe20000000000 */
[----:B------:R-:W-:Y:S01]  /*6e80*/  FSEL R14, R28, -INF , !P4 ;  /* 0xff8000001c0e7808 */ /* 0x000fe20006000000 */
[----:B-1----:R-:W-:Y:S01]  /*6e90*/  HMMA.16816.F32 R36, R8, R52, R244 ;  /* 0x000000340824723c */ /* 0x002fe200000018f4 */
[----:B------:R-:W-:-:S02]  /*6ea0*/  FSEL R12, R30, -INF , !P3 ;  /* 0xff8000001e0c7808 */ /* 0x000fc40005800000 */
        /* <DEDUP_REMOVED lines=10> */
[----:B------:R-:W-:Y:S01]  /*6f50*/  HMMA.16816.F32 R32, R8, R56, R236 ;  /* 0x000000380820723c */ /* 0x000fe200000018ec */
        /* <DEDUP_REMOVED lines=11> */
[C---:B------:R-:W-:Y:S01]  /*7010*/  ISETP.GE.AND P3, PT, R3.reuse, R226, PT ;  /* 0x000000e20300720c */ /* 0x040fe20003f66270 */
[----:B--2---:R-:W-:Y:S01]  /*7020*/  HMMA.16816.F32 R32, R4, R48, R32 ;  /* 0x000000300420723c */ /* 0x004fe20000001820 */
[----:B------:R-:W-:Y:S01]  /*7030*/  ISETP.GE.AND P4, PT, R3, R230, PT ;  /* 0x000000e60300720c */ /* 0x000fe20003f86270 */
[----:B------:R-:W-:Y:S01]  /*7040*/  VIADD R3, R40, 0xc0 ;  /* 0x000000c028037836 */ /* 0x000fe20000000000 */
[----:B------:R-:W-:-:S02]  /*7050*/  FSEL R12, R23, -INF , !P1 ;  /* 0xff800000170c7808 */ /* 0x000fc40004800000 */
[----:B------:R-:W-:Y:S02]  /*7060*/  FSEL R165, R14, -INF , !P3 ;  /* 0xff8000000ea57808 */ /* 0x000fe40005800000 */
[-C--:B------:R-:W-:Y:S01]  /*7070*/  ISETP.GT.AND P1, PT, R2, R3.reuse, PT ;  /* 0x000000030200720c */ /* 0x080fe20003f24270 */
[----:B------:R-:W-:Y:S01]  /*7080*/  HMMA.16816.F32 R20, R4, R46, R24 ;  /* 0x0000002e0414723c */ /* 0x000fe20000001818 */
[----:B------:R-:W1:Y:S01]  /*7090*/  LDSM.16.M88.4 R44, [R75+0x9000] ;  /* 0x009000004b2c783b */ /* 0x000e620000000200 */
[----:B------:R-:W-:Y:S01]  /*70a0*/  ISETP.GT.AND P3, PT, R0, R3, PT ;  /* 0x000000030000720c */ /* 0x000fe20003f64270 */
[----:B------:R-:W-:-:S04]  /*70b0*/  DEPBAR.LE SB0, 0x0 ;  /* 0x000080000000791a */ /* 0x000fc80000000000 */
[----:B------:R-:W-:Y:S01]  /*70c0*/  FSEL R166, R12, -INF , !P4 ;  /* 0xff8000000ca67808 */ /* 0x000fe20006000000 */
[----:B------:R-:W-:Y:S01]  /*70d0*/  HMMA.16816.F32 R24, R8, R58, R240 ;  /* 0x0000003a0818723c */ /* 0x000fe200000018f0 */
[----:B------:R-:W-:Y:S01]  /*70e0*/  BAR.SYNC.DEFER_BLOCKING 0x0 ;  /* 0x0000000000007b1d */ /* 0x000fe20000010000 */
[----:B------:R-:W-:Y:S02]  /*70f0*/  ISETP.GT.AND P4, PT, R2, R16, PT ;  /* 0x000000100200720c */ /* 0x000fe40003f84270 */
[----:B------:R-:W-:Y:S02]  /*7100*/  FSEL R167, R15, -INF , !P5 ;  /* 0xff8000000fa77808 */ /* 0x000fe40006800000 */
        /* <DEDUP_REMOVED lines=8> */
[----:B------:R-:W-:Y:S01]  /*7190*/  FSEL R13, R29, -INF , !P4 ;  /* 0xff8000001d0d7808 */ /* 0x000fe20006000000 */
[----:B------:R-:W-:Y:S01]  /*71a0*/  HMMA.16816.F32 R24, R4, R50, R24 ;  /* 0x000000320418723c */ /* 0x000fe20000001818 */
[----:B------:R-:W-:Y:S02]  /*71b0*/  FSEL R15, R31, -INF , !P3 ;  /* 0xff8000001f0f7808 */ /* 0x000fe40005800000 */
[----:B------:R-:W-:-:S02]  /*71c0*/  FSEL R176, R14, -INF , !P5 ;  /* 0xff8000000eb07808 */ /* 0x000fc40006800000 */
[----:B------:R-:W-:Y:S02]  /*71d0*/  FSEL R170, R12, -INF , !P6 ;  /* 0xff8000000caa7808 */ /* 0x000fe40007000000 */
[----:B------:R-:W-:Y:S01]  /*71e0*/  FSEL R179, R13, -INF , !P1 ;  /* 0xff8000000db37808 */ /* 0x000fe20004800000 */
[----:B------:R-:W-:Y:S01]  /*71f0*/  HMMA.16816.F32 R28, R8, R54, R180 ;  /* 0x00000036081c723c */ /* 0x000fe200000018b4 */
[-C--:B------:R-:W-:Y:S02]  /*7200*/  ISETP.GT.AND P3, PT, R2, R3.reuse, PT ;  /* 0x000000030200720c */ /* 0x080fe40003f64270 */
[C---:B------:R-:W-:Y:S02]  /*7210*/  ISETP.GE.AND P5, PT, R3.reuse, R226, PT ;  /* 0x000000e20300720c */ /* 0x040fe40003fa6270 */
        /* <DEDUP_REMOVED lines=9> */
[----:B------:R-:W-:Y:S02]  /*72b0*/  ISETP.GT.AND P1, PT, R0, R3, PT ;  /* 0x000000030000720c */ /* 0x000fe40003f24270 */
[----:B------:R-:W-:Y:S02]  /*72c0*/  FSEL R14, R21, -INF , !P4 ;  /* 0xff800000150e7808 */ /* 0x000fe40006000000 */
[----:B------:R-:W-:-:S02]  /*72d0*/  ISETP.GE.AND P3, PT, R3, R226, PT ;  /* 0x000000e20300720c */ /* 0x000fc40003f66270 */
[----:B------:R-:W-:Y:S01]  /*72e0*/  ISETP.GE.AND P4, PT, R3, R230, PT ;  /* 0x000000e60300720c */ /* 0x000fe20003f86270 */
[----:B------:R-:W-:Y:S01]  /*72f0*/  VIADD R3, R40, 0xd0 ;  /* 0x000000d028037836 */ /* 0x000fe20000000000 */
[----:B------:R-:W-:Y:S02]  /*7300*/  FSEL R12, R23, -INF , !P1 ;  /* 0xff800000170c7808 */ /* 0x000fe40004800000 */
[----:B------:R-:W-:Y:S01]  /*7310*/  FSEL R177, R14, -INF , !P3 ;  /* 0xff8000000eb17808 */ /* 0x000fe20005800000 */
[----:B------:R-:W-:Y:S01]  /*7320*/  HMMA.16816.F32 R20, R8, R76, R248 ;  /* 0x0000004c0814723c */ /* 0x000fe200000018f8 */
[-C--:B------:R-:W-:Y:S01]  /*7330*/  ISETP.GT.AND P3, PT, R0, R3.reuse, PT ;  /* 0x000000030000720c */ /* 0x080fe20003f64270 */
[----:B------:R-:W-:Y:S01]  /*7340*/  VIADD R8, R40, 0xe0 ;  /* 0x000000e028087836 */ /* 0x000fe20000000000 */
[----:B------:R-:W-:Y:S02]  /*7350*/  ISETP.GT.AND P1, PT, R2, R3, PT ;  /* 0x000000030200720c */ /* 0x000fe40003f24270 */
[----:B------:R-:W-:-:S02]  /*7360*/  FSEL R175, R12, -INF , !P4 ;  /* 0xff8000000caf7808 */ /* 0x000fc40006000000 */
[----:B------:R-:W-:Y:S02]  /*7370*/  ISETP.GT.AND P4, PT, R2, R16, PT ;  /* 0x000000100200720c */ /* 0x000fe40003f84270 */
[----:B------:R-:W-:Y:S02]  /*7380*/  FSEL R169, R13, -INF , !P6 ;  /* 0xff8000000da97808 */ /* 0x000fe40007000000 */
[----:B------:R-:W-:Y:S02]  /*7390*/  FSEL R174, R15, -INF , !P5 ;  /* 0xff8000000fae7808 */ /* 0x000fe40006800000 */
[----:B------:R-:W-:Y:S02]  /*73a0*/  FSEL R13, R34, -INF , !P3 ;  /* 0xff800000220d7808 */ /* 0x000fe40005800000 */
[C---:B------:R-:W-:Y:S02]  /*73b0*/  ISETP.GE.AND P5, PT, R3.reuse, R226, PT ;  /* 0x000000e20300720c */ /* 0x040fe40003fa6270 */
[----:B------:R-:W-:Y:S01]  /*73c0*/  ISETP.GE.AND P6, PT, R3, R230, PT ;  /* 0x000000e60300720c */ /* 0x000fe20003fc6270 */
[----:B------:R-:W-:Y:S01]  /*73d0*/  VIADD R3, R40, 0xd8 ;  /* 0x000000d828037836 */ /* 0x000fe20000000000 */
[----:B------:R-:W-:-:S02]  /*73e0*/  FSEL R15, R32, -INF , !P1 ;  /* 0xff800000200f7808 */ /* 0x000fc40004800000 */
[----:B------:R-:W-:Y:S02]  /*73f0*/  ISETP.GT.AND P3, PT, R0, R16, PT ;  /* 0x000000100000720c */ /* 0x000fe40003f64270 */
[C---:B------:R-:W-:Y:S02]  /*7400*/  ISETP.GE.AND P1, PT, R16.reuse, R226, PT ;  /* 0x000000e21000720c */ /* 0x040fe40003f26270 */
[----:B------:R-:W-:Y:S02]  /*7410*/  FSEL R14, R33, -INF , !P4 ;  /* 0xff800000210e7808 */ /* 0x000fe40006000000 */
[----:B------:R-:W-:Y:S01]  /*7420*/  ISETP.GE.AND P4, PT, R16, R230, PT ;  /* 0x000000e61000720c */ /* 0x000fe20003f86270 */
[----:B------:R-:W-:Y:S01]  /*7430*/  VIADD R16, R40, 0xd9 ;  /* 0x000000d928107836 */ /* 0x000fe20000000000 */
[----:B------:R-:W-:Y:S02]  /*7440*/  FSEL R12, R35, -INF , !P3 ;  /* 0xff800000230c7808 */ /* 0x000fe40005800000 */
[----:B------:R-:W-:Y:S01]  /*7450*/  FSEL R185, R14, -INF , !P1 ;  /* 0xff8000000eb97808 */ /* 0x000fe20004800000 */
[----:B-1----:R-:W-:Y:S01]  /*7460*/  HMMA.16816.F32 R32, R4, R44, R36 ;  /* 0x0000002c0420723c */ /* 0x002fe20000001824 */
[----:B------:R-:W-:-:S02]  /*7470*/  ISETP.GT.AND P1, PT, R0, R3, PT ;  /* 0x000000030000720c */ /* 0x000fc40003f24270 */
[----:B------:R-:W-:Y:S02]  /*7480*/  FSEL R39, R12, -INF , !P4 ;  /* 0xff8000000c277808 */ /* 0x000fe40006000000 */
[C---:B------:R-:W-:Y:S02]  /*7490*/  ISETP.GT.AND P3, PT, R2.reuse, R3, PT ;  /* 0x000000030200720c */ /* 0x040fe40003f64270 */
[-C--:B------:R-:W-:Y:S02]  /*74a0*/  ISETP.GT.AND P4, PT, R2, R16.reuse, PT ;  /* 0x000000100200720c */ /* 0x080fe40003f84270 */
        /* <DEDUP_REMOVED lines=10> */
[----:B------:R-:W-:Y:S01]  /*7550*/  ISETP.GE.AND P4, PT, R16, R230, PT ;  /* 0x000000e61000720c */ /* 0x000fe20003f86270 */
[----:B------:R-:W-:Y:S01]  /*7560*/  VIADD R16, R40, 0xe9 ;  /* 0x000000e928107836 */ /* 0x000fe20000000000 */
[----:B------:R-:W-:Y:S02]  /*7570*/  FSEL R9, R27, -INF , !P1 ;  /* 0xff8000001b097808 */ /* 0x000fe40004800000 */
[----:B------:R-:W-:Y:S01]  /*7580*/  HMMA.16816.F32 R24, R4, R46, R28 ;  /* 0x0000002e0418723c */ /* 0x000fe2000000181c */
[----:B------:R-:W-:Y:S02]  /*7590*/  FSEL R182, R13, -INF , !P3 ;  /* 0xff8000000db67808 */ /* 0x000fe40005800000 */
[----:B------:R-:W-:Y:S02]  /*75a0*/  FSEL R181, R9, -INF , !P4 ;  /* 0xff80000009b57808 */ /* 0x000fe40006000000 */
[-C--:B------:R-:W-:Y:S02]  /*75b0*/  ISETP.GT.AND P1, PT, R2, R8.reuse, PT ;  /* 0x000000080200720c */ /* 0x080fe40003f24270 */
[----:B------:R-:W-:-:S02]  /*75c0*/  ISETP.GT.AND P3, PT, R0, R8, PT ;  /* 0x000000080000720c */ /* 0x000fc40003f64270 */
[-C--:B------:R-:W-:Y:S02]  /*75d0*/  ISETP.GT.AND P4, PT, R2, R3.reuse, PT ;  /* 0x000000030200720c */ /* 0x080fe40003f84270 */
[----:B------:R-:W-:Y:S02]  /*75e0*/  FSEL R11, R32, -INF , !P1 ;  /* 0xff800000200b7808 */ /* 0x000fe40004800000 */
[----:B------:R-:W-:Y:S02]  /*75f0*/  FSEL R9, R34, -INF , !P3 ;  /* 0xff80000022097808 */ /* 0x000fe40005800000 */
[----:B------:R-:W-:Y:S02]  /*7600*/  FSEL R10, R33, -INF , !P4 ;  /* 0xff800000210a7808 */ /* 0x000fe40006000000 */
[----:B------:R-:W-:Y:S02]  /*7610*/  ISETP.GE.AND P1, PT, R3, R226, PT ;  /* 0x000000e20300720c */ /* 0x000fe40003f26270 */
[----:B------:R-:W-:-:S02]  /*7620*/  ISETP.GT.AND P3, PT, R0, R3, PT ;  /* 0x000000030000720c */ /* 0x000fc40003f64270 */
[----:B------:R-:W-:Y:S01]  /*7630*/  ISETP.GE.AND P4, PT, R3, R230, PT ;  /* 0x000000e60300720c */ /* 0x000fe20003f86270 */
[----:B------:R-:W-:Y:S01]  /*7640*/  VIADD R3, R40, 0xe8 ;  /* 0x000000e828037836 */ /* 0x000fe20000000000 */
[----:B------:R-:W-:Y:S02]  /*7650*/  FSEL R180, R14, -INF , !P5 ;  /* 0xff8000000eb47808 */ /* 0x000fe40006800000 */
[----:B------:R-:W-:Y:S02]  /*7660*/  FSEL R38, R12, -INF , !P6 ;  /* 0xff8000000c267808 */ /* 0x000fe40007000000 */
[----:B------:R-:W-:Y:S01]  /*7670*/  HMMA.16816.F32 R12, R4, R68, R20 ;  /* 0x00000044040c723c */ /* 0x000fe20000001814 */
[C---:B------:R-:W-:Y:S02]  /*7680*/  ISETP.GE.AND P5, PT, R8.reuse, R226, PT ;  /* 0x000000e20800720c */ /* 0x040fe40003fa6270 */
[----:B------:R-:W-:Y:S02]  /*7690*/  ISETP.GE.AND P6, PT, R8, R230, PT ;  /* 0x000000e60800720c */ /* 0x000fe40003fc6270 */
[----:B------:R-:W-:-:S02]  /*76a0*/  FSEL R8, R35, -INF , !P3 ;  /* 0xff80000023087808 */ /* 0x000fc40005800000 */
[----:B------:R-:W-:Y:S02]  /*76b0*/  FSEL R191, R10, -INF , !P1 ;  /* 0xff8000000abf7808 */ /* 0x000fe40004800000 */
[-C--:B------:R-:W-:Y:S02]  /*76c0*/  ISETP.GT.AND P1, PT, R0, R3.reuse, PT ;  /* 0x000000030000720c */ /* 0x080fe40003f24270 */
[----:B------:R-:W-:Y:S02]  /*76d0*/  ISETP.GT.AND P3, PT, R2, R3, PT ;  /* 0x000000030200720c */ /* 0x000fe40003f64270 */
[----:B------:R-:W-:Y:S01]  /*76e0*/  FSEL R187, R8, -INF , !P4 ;  /* 0xff80000008bb7808 */ /* 0x000fe20006000000 */
[----:B------:R-:W-:Y:S01]  /*76f0*/  VIADD R8, R40, 0xf1 ;  /* 0x000000f128087836 */ /* 0x000fe20000000000 */
[----:B------:R-:W-:Y:S02]  /*7700*/  FSEL R190, R11, -INF , !P5 ;  /* 0xff8000000bbe7808 */ /* 0x000fe40006800000 */
[----:B------:R-:W-:-:S02]  /*7710*/  FSEL R186, R9, -INF , !P6 ;  /* 0xff80000009ba7808 */ /* 0x000fc40007000000 */
[----:B------:R-:W-:Y:S02]  /*7720*/  ISETP.GT.AND P4, PT, R2, R16, PT ;  /* 0x000000100200720c */ /* 0x000fe40003f84270 */
[----:B------:R-:W-:Y:S02]  /*7730*/  FSEL R4, R26, -INF , !P1 ;  /* 0xff8000001a047808 */ /* 0x000fe40004800000 */
[C---:B------:R-:W-:Y:S02]  /*7740*/  ISETP.GE.AND P5, PT, R3.reuse, R226, PT ;  /* 0x000000e20300720c */ /* 0x040fe40003fa6270 */
[----:B------:R-:W-:Y:S01]  /*7750*/  ISETP.GE.AND P6, PT, R3, R230, PT ;  /* 0x000000e60300720c */ /* 0x000fe20003fc6270 */
[----:B------:R-:W-:Y:S01]  /*7760*/  VIADD R3, R40, 0xf0 ;  /* 0x000000f028037836 */ /* 0x000fe20000000000 */
[----:B------:R-:W-:Y:S02]  /*7770*/  ISETP.GT.AND P1, PT, R0, R16, PT ;  /* 0x000000100000720c */ /* 0x000fe40003f24270 */
[----:B------:R-:W-:-:S02]  /*7780*/  FSEL R6, R24, -INF , !P3 ;  /* 0xff80000018067808 */ /* 0x000fc40005800000 */
[C---:B------:R-:W-:Y:S02]  /*7790*/  ISETP.GE.AND P3, PT, R16.reuse, R226, PT ;  /* 0x000000e21000720c */ /* 0x040fe40003f66270 */
[----:B------:R-:W-:Y:S02]  /*77a0*/  FSEL R5, R25, -INF , !P4 ;  /* 0xff80000019057808 */ /* 0x000fe40006000000 */
[----:B------:R-:W-:Y:S02]  /*77b0*/  ISETP.GE.AND P4, PT, R16, R230, PT ;  /* 0x000000e61000720c */ /* 0x000fe40003f86270 */
[----:B------:R-:W-:Y:S02]  /*77c0*/  FSEL R7, R27, -INF , !P1 ;  /* 0xff8000001b077808 */ /* 0x000fe40004800000 */
[-C--:B------:R-:W-:Y:S02]  /*77d0*/  ISETP.GT.AND P1, PT, R2, R3.reuse, PT ;  /* 0x000000030200720c */ /* 0x080fe40003f24270 */
[----:B------:R-:W-:Y:S01]  /*77e0*/  FSEL R192, R5, -INF , !P3 ;  /* 0xff80000005c07808 */ /* 0x000fe20005800000 */
[----:B------:R-:W-:Y:S01]  /*77f0*/  VIADD R5, R40, 0xf8 ;  /* 0x000000f828057836 */ /* 0x000fe20000000000 */
[----:B------:R-:W-:-:S02]  /*7800*/  ISETP.GT.AND P3, PT, R0, R3, PT ;  /* 0x000000030000720c */ /* 0x000fc40003f64270 */
[----:B------:R-:W-:Y:S02]  /*7810*/  FSEL R193, R7, -INF , !P4 ;  /* 0xff80000007c17808 */ /* 0x000fe40006000000 */
[----:B------:R-:W-:Y:S02]  /*7820*/  FSEL R188, R4, -INF , !P6 ;  /* 0xff80000004bc7808 */ /* 0x000fe40007000000 */
[----:B------:R-:W-:Y:S02]  /*7830*/  ISETP.GT.AND P4, PT, R2, R8, PT ;  /* 0x000000080200720c */ /* 0x000fe40003f84270 */
[----:B------:R-:W-:Y:S02]  /*7840*/  FSEL R189, R6, -INF , !P5 ;  /* 0xff80000006bd7808 */ /* 0x000fe40006800000 */
[----:B------:R-:W-:Y:S02]  /*7850*/  FSEL R4, R12, -INF , !P1 ;  /* 0xff8000000c047808 */ /* 0x000fe40004800000 */
[----:B------:R-:W-:-:S02]  /*7860*/  ISETP.GE.AND P5, PT, R3, R226, PT ;  /* 0x000000e20300720c */ /* 0x000fc40003fa6270 */
[----:B------:R-:W-:Y:S02]  /*7870*/  ISETP.GE.AND P6, PT, R3, R230, PT ;  /* 0x000000e60300720c */ /* 0x000fe40003fc6270 */
[----:B------:R-:W-:Y:S02]  /*7880*/  ISETP.GT.AND P1, PT, R0, R8, PT ;  /* 0x000000080000720c */ /* 0x000fe40003f24270 */
[----:B------:R-:W-:Y:S02]  /*7890*/  FSEL R3, R14, -INF , !P3 ;  /* 0xff8000000e037808 */ /* 0x000fe40005800000 */
[----:B------:R-:W-:Y:S02]  /*78a0*/  ISETP.GE.AND P3, PT, R8, R226, PT ;  /* 0x000000e20800720c */ /* 0x000fe40003f66270 */
[----:B------:R-:W-:Y:S02]  /*78b0*/  FSEL R7, R13, -INF , !P4 ;  /* 0xff8000000d077808 */ /* 0x000fe40006000000 */
[----:B------:R-:W-:-:S02]  /*78c0*/  FSEL R6, R15, -INF , !P1 ;  /* 0xff8000000f067808 */ /* 0x000fc40004800000 */
[C---:B------:R-:W-:Y:S02]  /*78d0*/  ISETP.GT.AND P1, PT, R2.reuse, R5, PT ;  /* 0x000000050200720c */ /* 0x040fe40003f24270 */
[----:B------:R-:W-:Y:S02]  /*78e0*/  FSEL R198, R7, -INF , !P3 ;  /* 0xff80000007c67808 */ /* 0x000fe40005800000 */
[----:B------:R-:W-:Y:S02]  /*78f0*/  ISETP.GT.AND P3, PT, R2, R40, PT ;  /* 0x000000280200720c */ /* 0x000fe40003f64270 */
[----:B------:R-:W-:Y:S02]  /*7900*/  FSEL R194, R3, -INF , !P6 ;  /* 0xff80000003c27808 */ /* 0x000fe40007000000 */
[----:B------:R-:W-:Y:S02]  /*7910*/  FSEL R197, R4, -INF , !P5 ;  /* 0xff80000004c57808 */ /* 0x000fe40006800000 */
[----:B------:R-:W-:-:S02]  /*7920*/  FSEL R3, R64, -INF , !P1 ;  /* 0xff80000040037808 */ /* 0x000fc40004800000 */
[C---:B------:R-:W-:Y:S02]  /*7930*/  ISETP.GE.AND P6, PT, R5.reuse, R226, PT ;  /* 0x000000e20500720c */ /* 0x040fe40003fc6270 */
[----:B------:R-:W-:Y:S02]  /*7940*/  ISETP.GT.AND P5, PT, R0, R5, PT ;  /* 0x000000050000720c */ /* 0x000fe40003fa4270 */
[-C--:B------:R-:W-:Y:S02]  /*7950*/  ISETP.GE.AND P1, PT, R5, R230.reuse, PT ;  /* 0x000000e60500720c */ /* 0x080fe40003f26270 */
[----:B------:R-:W-:Y:S02]  /*7960*/  FSEL R5, R60, -INF , !P3 ;  /* 0xff8000003c057808 */ /* 0x000fe40005800000 */
[----:B------:R-:W-:Y:S02]  /*7970*/  ISETP.GT.AND P3, PT, R41, R207, PT ;  /* 0x000000cf2900720c */ /* 0x000fe40003f64270 */
[----:B------:R-:W-:-:S02]  /*7980*/  ISETP.GE.AND P4, PT, R8, R230, PT ;  /* 0x000000e60800720c */ /* 0x000fc40003f86270 */
[----:B------:R-:W-:Y:S02]  /*7990*/  FSEL R4, R66, -INF , !P5 ;  /* 0xff80000042047808 */ /* 0x000fe40006800000 */
[----:B------:R-:W-:Y:S02]  /*79a0*/  FSEL R195, R6, -INF , !P4 ;  /* 0xff80000006c37808 */ /* 0x000fe40006000000 */
[C---:B------:R-:W-:Y:S02]  /*79b0*/  ISETP.GE.AND P5, PT, R40.reuse, R226, PT ;  /* 0x000000e22800720c */ /* 0x040fe40003fa6270 */
[----:B------:R-:W-:Y:S02]  /*79c0*/  ISETP.GE.AND P4, PT, R40, R230, PT ;  /* 0x000000e62800720c */ /* 0x000fe40003f86270 */
[----:B------:R-:W-:Y:S02]  /*79d0*/  FSEL R199, R3, -INF , !P6 ;  /* 0xff80000003c77808 */ /* 0x000fe40007000000 */
[----:B------:R-:W-:-:S02]  /*79e0*/  VIMNMX R228, PT, PT, RZ, R2, !PT ;  /* 0x00000002ffe47248 */ /* 0x000fc40007fe0100 */
[----:B------:R-:W-:Y:S02]  /*79f0*/  FSEL R196, R4, -INF , !P1 ;  /* 0xff80000004c47808 */ /* 0x000fe40004800000 */
[----:B------:R-:W-:Y:S02]  /*7a00*/  FSEL R27, R5, -INF , !P5 ;  /* 0xff800000051b7808 */ /* 0x000fe40006800000 */
[----:B------:R-:W-:Y:S01]  /*7a10*/  FSEL R26, R184, -INF , !P4 ;  /* 0xff800000b81a7808 */ /* 0x000fe20006000000 */
[----:B------:R-:W-:Y:S06]  /*7a20*/  @!P3 BRA `(.L_x_2259) ;  /* 0x0000000c00bcb947 */ /* 0x000fec0003800000 */
[----:B------:R-:W2:Y:S04]  /*7a30*/  LDL.64 R88, [R1+0x68] ;  /* 0x0000680001587983 */ /* 0x000ea80000100a00 */
[----:B------:R1:W5:Y:S04]  /*7a40*/  LDL R17, [R1+0x34] ;  /* 0x0000340001117983 */ /* 0x0003680000100800 */
[----:B------:R1:W5:Y:S01]  /*7a50*/  LDL R18, [R1+0x40] ;  /* 0x0000400001127983 */ /* 0x0003620000100800 */
[----:B------:R-:W-:Y:S01]  /*7a60*/  BSSY.RECONVERGENT B0, `(.L_x_2260) ;  /* 0x0000051000007945 */ /* 0x000fe20003800200 */
[----:B--2---:R-:W-:-:S04]  /*7a70*/  ISETP.NE.U32.AND P1, PT, R88, RZ, PT ;  /* 0x000000ff5800720c */ /* 0x004fc80003f25070 */
[----:B------:R-:W-:-:S13]  /*7a80*/  ISETP.NE.AND.EX P1, PT, R89, RZ, PT, P1 ;  /* 0x000000ff5900720c */ /* 0x000fda0003f25310 */
[----:B-1----:R-:W-:Y:S05]  /*7a90*/  @P1 BRA `(.L_x_2261) ;  /* 0x00000000002c1947 */ /* 0x002fea0003800000 */
[----:B------:R-:W2:Y:S01]  /*7aa0*/  LD.E R0, desc[UR4][R134.64+0x38] ;  /* 0x0000380486007980 */ /* 0x000ea2000c101900 */
[----:B------:R-:W-:Y:S02]  /*7ab0*/  UMOV UR6, URZ ;  /* 0x000000ff00067c82 */ /* 0x000fe40008000000 */
[----:B------:R-:W-:Y:S01]  /*7ac0*/  IADD3 R2, P1, PT, RZ, -UR6, RZ ;  /* 0x80000006ff027c10 */ /* 0x000fe2000ff3e0ff */
[----:B--2---:R-:W-:-:S04]  /*7ad0*/  IMAD.SHL.U32 R0, R0, 0x100, RZ ;  /* 0x0000010000007824 */ /* 0x004fc800078e00ff */
[----:B------:R-:W-:-:S05]  /*7ae0*/  IMAD.X R0, RZ, RZ, ~R0, P1 ;  /* 0x000000ffff007224 */ /* 0x000fca00008e0e00 */
[----:B------:R-:W-:-:S04]  /*7af0*/  SHF.R.S64 R2, R2, 0x1f, R0 ;  /* 0x0000001f02027819 */ /* 0x000fc80000001000 */
[----:B-----5:R-:W-:-:S04]  /*7b00*/  IADD3 R18, P1, PT, R2, R18, RZ ;  /* 0x0000001202127210 */ /* 0x020fc80007f3e0ff */
[----:B------:R-:W-:Y:S01]  /*7b10*/  LEA.HI.X.SX32 R17, R0, R17, 0x1, P1 ;  /* 0x0000001100117211 */ /* 0x000fe200008f0eff */
[----:B------:R1:W-:Y:S04]  /*7b20*/  STL [R1+0x40], R18 ;  /* 0x0000401201007387 */ /* 0x0003e80000100800 */
[----:B------:R1:W-:Y:S01]  /*7b30*/  STL [R1+0x34], R17 ;  /* 0x0000341101007387 */ /* 0x0003e20000100800 */
[----:B------:R-:W-:Y:S05]  /*7b40*/  BRA `(.L_x_2262) ;  /* 0x0000000400087947 */ /* 0x000fea0003800000 */
.L_x_2261:
[----:B------:R-:W2:Y:S01]  /*7b50*/  LD.E R2, desc[UR4][R134.64+0x170] ;  /* 0x0001700486027980 */ /* 0x000ea2000c101900 */
[----:B-----5:R-:W-:Y:S02]  /*7b60*/  IMAD.MOV.U32 R12, RZ, RZ, R18 ;  /* 0x000000ffff0c7224 */ /* 0x020fe400078e0012 */
[----:B------:R-:W-:Y:S01]  /*7b70*/  IMAD.MOV.U32 R11, RZ, RZ, R17 ;  /* 0x000000ffff0b7224 */ /* 0x000fe200078e0011 */
[----:B------:R-:W3:Y:S01]  /*7b80*/  LDL.64 R14, [R1+0x38] ;  /* 0x00003800010e7983 */ /* 0x000ee20000100a00 */
        /* <DEDUP_REMOVED lines=62> */
.L_x_2262:
[----:B------:R-:W-:Y:S05]  /*7f70*/  BSYNC.RECONVERGENT B0 ;  /* 0x0000000000007941 */ /* 0x000fea0003800200 */
.L_x_2260:
[----:B------:R-:W3:Y:S04]  /*7f80*/  LDL R0, [R1+0x50] ;  /* 0x0000500001007983 */ /* 0x000ee80000100800 */
[----:B------:R-:W4:Y:S04]  /*7f90*/  LDL R5, [R1+0x40] ;  /* 0x0000400001057983 */ /* 0x000f280000100800 */
[----:B------:R-:W5:Y:S01]  /*7fa0*/  LDL R8, [R1+0x34] ;  /* 0x0000340001087983 */ /* 0x000f620000100800 */
[----:B------:R-:W-:Y:S01]  /*7fb0*/  SHF.L.U32 R4, R232, 0x5, RZ ;  /* 0x00000005e8047819 */ /* 0x000fe200000006ff */
[----:B------:R-:W-:Y:S01]  /*7fc0*/  BSSY.RECONVERGENT B0, `(.L_x_2263) ;  /* 0x0000094000007945 */ /* 0x000fe20003800200 */
[----:B---3--:R-:W-:-:S02]  /*7fd0*/  ISETP.GE.AND P3, PT, R222, R0, PT ;  /* 0x00000000de00720c */ /* 0x008fc40003f66270 */
[----:B------:R-:W-:Y:S02]  /*7fe0*/  ISETP.GE.AND P1, PT, R222, R0, PT ;  /* 0x00000000de00720c */ /* 0x000fe40003f26270 */
[----:B----4-:R-:W-:Y:S02]  /*7ff0*/  IADD3 R2, P5, PT, R4, R5, RZ ;  /* 0x0000000504027210 */ /* 0x010fe40007fbe0ff */
[----:B------:R-:W-:-:S05]  /*8000*/  SHF.L.U64.HI R0, R232, 0x5, R233 ;  /* 0x00000005e8007819 */ /* 0x000fca00000102e9 */
[----:B-----5:R-:W-:Y:S02]  /*8010*/  IMAD.X R3, R0, 0x1, R8, P5 ;  /* 0x0000000100037824 */ /* 0x020fe400028e0608 */
[----:B------:R-:W-:Y:S01]  /*8020*/  @!P3 IMAD.MOV.U32 R6, RZ, RZ, R5 ;  /* 0x000000ffff06b224 */ /* 0x000fe200078e0005 */
[----:B------:R-:W-:Y:S01]  /*8030*/  @!P3 MOV R7, R8 ;  /* 0x000000080007b202 */ /* 0x000fe20000000f00 */
[----:B------:R-:W-:Y:S01]  /*8040*/  @!P1 IMAD.MOV.U32 R8, RZ, RZ, R2 ;  /* 0x000000ffff089224 */ /* 0x000fe200078e0002 */
[----:B------:R-:W-:Y:S01]  /*8050*/  @!P1 IADD3 R4, P4, PT, R2, R4, RZ ;  /* 0x0000000402049210 */ /* 0x000fe20007f9e0ff */
[----:B-1----:R-:W-:Y:S01]  /*8060*/  @!P1 IMAD R18, R233, 0xa0, RZ ;  /* 0x000000a0e9129824 */ /* 0x002fe200078e02ff */
[-C--:B------:R-:W-:Y:S01]  /*8070*/  @!P1 MOV R9, R3.reuse ;  /* 0x0000000300099202 */ /* 0x080fe20000000f00 */
[----:B------:R-:W-:Y:S01]  /*8080*/  @!PT LDS RZ, [RZ] ;  /* 0x00000000fffff984 */ /* 0x000fe20000000800 */
[----:B------:R-:W-:Y:S01]  /*8090*/  @!PT LDS RZ, [RZ] ;  /* 0x00000000fffff984 */ /* 0x000fe20000000800 */
[----:B------:R-:W-:Y:S01]  /*80a0*/  @!PT LDS RZ, [RZ] ;  /* 0x00000000fffff984 */ /* 0x000fe20000000800 */
[----:B------:R1:W-:Y:S01]  /*80b0*/  @!P3 LDGSTS.E.BYPASS.LTC128B.128 [R227+0x2000], desc[UR4][R6.64] ;  /* 0x0200000006e3bfae */ /* 0x0003e2000b981a04 */
[----:B------:R-:W-:Y:S01]  /*80c0*/  @!P1 IADD3.X R5, PT, PT, R3, R0, RZ, P4, !PT ;  /* 0x0000000003059210 */ /* 0x000fe200027fe4ff */
[----:B------:R-:W-:Y:S01]  /*80d0*/  @!P1 IMAD R20, R233, 0x60, RZ ;  /* 0x00000060e9149824 */ /* 0x000fe200078e02ff */
[C---:B------:R-:W-:Y:S01]  /*80e0*/  @!P1 LEA R22, P4, R232.reuse, R2, 0x6 ;  /* 0x00000002e8169211 */ /* 0x040fe200078830ff */
[----:B------:R3:W-:Y:S01]  /*80f0*/  @P3 STS.128 [R227+0x2000], RZ ;  /* 0x002000ffe3003388 */ /* 0x0007e20000000c00 */
[----:B------:R-:W-:Y:S01]  /*8100*/  @!P1 IMAD.WIDE.U32 R8, R232, 0x60, R8 ;  /* 0x00000060e8089825 */ /* 0x000fe200078e0008 */
[----:B------:R-:W-:-:S02]  /*8110*/  @!P1 MOV R13, R3 ;  /* 0x00000003000d9202 */ /* 0x000fc40000000f00 */
[----:B------:R3:W-:Y:S01]  /*8120*/  @P1 STS.128 [R227+0x2800], RZ ;  /* 0x002800ffe3001388 */ /* 0x0007e20000000c00 */
[C---:B------:R-:W-:Y:S01]  /*8130*/  @!P1 IMAD R16, R233.reuse, 0xc0, RZ ;  /* 0x000000c0e9109824 */ /* 0x040fe200078e02ff */
[-C--:B------:R-:W-:Y:S01]  /*8140*/  @!P1 MOV R15, R3.reuse ;  /* 0x00000003000f9202 */ /* 0x080fe20000000f00 */
[----:B------:R-:W-:Y:S01]  /*8150*/  @!P1 IMAD.IADD R21, R20, 0x1, R9 ;  /* 0x0000000114159824 */ /* 0x000fe200078e0209 */
[----:B------:R-:W-:Y:S01]  /*8160*/  @!PT LDS RZ, [RZ] ;  /* 0x00000000fffff984 */ /* 0x000fe20000000800 */
[----:B------:R-:W-:Y:S01]  /*8170*/  @!PT LDS RZ, [RZ] ;  /* 0x00000000fffff984 */ /* 0x000fe20000000800 */
[----:B------:R-:W-:Y:S01]  /*8180*/  @!PT LDS RZ, [RZ] ;  /* 0x00000000fffff984 */ /* 0x000fe20000000800 */
[----:B------:R-:W-:Y:S01]  /*8190*/  @!P1 LDGSTS.E.BYPASS.LTC128B.128 [R227+0x2800], desc[UR4][R2.64] ;  /* 0x0280000002e39fae */ /* 0x000fe2000b981a04 */
[----:B------:R-:W-:Y:S01]  /*81a0*/  @!P1 IMAD.MOV.U32 R20, RZ, RZ, R8 ;  /* 0x000000ffff149224 */ /* 0x000fe200078e0008 */
[----:B------:R-:W-:Y:S01]  /*81b0*/  @!P1 MOV R8, R2 ;  /* 0x0000000200089202 */ /* 0x000fe20000000f00 */
[----:B------:R-:W-:Y:S01]  /*81c0*/  @!P1 IMAD.MOV.U32 R9, RZ, RZ, R3 ;  /* 0x000000ffff099224 */ /* 0x000fe200078e0003 */
[----:B------:R3:W-:Y:S01]  /*81d0*/  @P1 STS.128 [R227+0x3000], RZ ;  /* 0x003000ffe3001388 */ /* 0x0007e20000000c00 */
[C---:B------:R-:W-:Y:S01]  /*81e0*/  @!P1 IMAD R23, R233.reuse, 0x180, RZ ;  /* 0x00000180e9179824 */ /* 0x040fe200078e02ff */
[----:B--2---:R-:W-:Y:S01]  /*81f0*/  @!P1 MOV R11, R3 ;  /* 0x00000003000b9202 */ /* 0x004fe20000000f00 */
[----:B------:R-:W-:Y:S01]  /*8200*/  @!P1 IMAD R24, R233, 0x160, RZ ;  /* 0x00000160e9189824 */ /* 0x000fe200078e02ff */
[----:B------:R-:W-:Y:S01]  /*8210*/  @!PT LDS RZ, [RZ] ;  /* 0x00000000fffff984 */ /* 0x000fe20000000800 */
[----:B------:R-:W-:Y:S01]  /*8220*/  @!PT LDS RZ, [RZ] ;  /* 0x00000000fffff984 */ /* 0x000fe20000000800 */
[----:B------:R-:W-:Y:S01]  /*8230*/  @!PT LDS RZ, [RZ] ;  /* 0x00000000fffff984 */ /* 0x000fe20000000800 */
[----:B------:R2:W-:Y:S01]  /*8240*/  @!P1 LDGSTS.E.BYPASS.LTC128B.128 [R227+0x3000], desc[UR4][R4.64] ;  /* 0x0300000004e39fae */ /* 0x0005e2000b981a04 */
[----:B------:R-:W-:-:S03]  /*8250*/  @!P1 IMAD.WIDE.U32 R8, R232, 0x160, R8 ;  /* 0x00000160e8089825 */ /* 0x000fc600078e0008 */
[----:B------:R3:W-:Y:S01]  /*8260*/  @P1 STS.128 [R227+0x3800], RZ ;  /* 0x003800ffe3001388 */ /* 0x0007e20000000c00 */
[--C-:B------:R-:W-:Y:S01]  /*8270*/  @!P1 IMAD.MOV.U32 R12, RZ, RZ, R2.reuse ;  /* 0x000000ffff0c9224 */ /* 0x100fe200078e0002 */
[----:B-1----:R-:W-:Y:S01]  /*8280*/  @!P1 MOV R7, R3 ;  /* 0x0000000300079202 */ /* 0x002fe20000000f00 */
[----:B------:R-:W-:Y:S02]  /*8290*/  @!P1 IMAD.MOV.U32 R6, RZ, RZ, R2 ;  /* 0x000000ffff069224 */ /* 0x000fe400078e0002 */
[----:B------:R-:W-:Y:S02]  /*82a0*/  @!P1 IMAD R25, R233, 0x1a0, RZ ;  /* 0x000001a0e9199824 */ /* 0x000fe400078e02ff */
[----:B------:R-:W-:-:S04]  /*82b0*/  @!P1 IMAD.WIDE.U32 R6, R232, 0xa0, R6 ;  /* 0x000000a0e8069825 */ /* 0x000fc800078e0006 */
[----:B------:R-:W-:Y:S01]  /*82c0*/  @!P1 IMAD.IADD R9, R24, 0x1, R9 ;  /* 0x0000000118099824 */ /* 0x000fe200078e0209 */
[----:B------:R-:W-:Y:S01]  /*82d0*/  @!P1 IADD3 R19, PT, PT, R18, R7, RZ ;  /* 0x0000000712139210 */ /* 0x000fe20007ffe0ff */
[----:B------:R-:W-:Y:S01]  /*82e0*/  @!P1 IMAD.MOV.U32 R14, RZ, RZ, R2 ;  /* 0x000000ffff0e9224 */ /* 0x000fe200078e0002 */
[----:B------:R-:W-:Y:S01]  /*82f0*/  @!P1 MOV R18, R6 ;  /* 0x0000000600129202 */ /* 0x000fe20000000f00 */
[C---:B------:R-:W-:Y:S01]  /*8300*/  @!P1 IMAD R10, R233.reuse, 0x120, RZ ;  /* 0x00000120e90a9824 */ /* 0x040fe200078e02ff */
[-C--:B------:R-:W-:Y:S01]  /*8310*/  @!P1 MOV R6, R2.reuse ;  /* 0x0000000200069202 */ /* 0x080fe20000000f00 */
[C---:B------:R-:W-:Y:S01]  /*8320*/  @!P1 IMAD.WIDE.U32 R12, R232.reuse, 0x120, R12 ;  /* 0x00000120e80c9825 */ /* 0x040fe200078e000c */
[-C--:B------:R-:W-:Y:S02]  /*8330*/  @!P1 MOV R7, R3.reuse ;  /* 0x0000000300079202 */ /* 0x080fe40000000f00 */
[----:B------:R-:W-:Y:S01]  /*8340*/  @!P1 LEA R24, P3, R232, R2, 0x7 ;  /* 0x00000002e8189211 */ /* 0x000fe200078638ff */
[----:B------:R-:W-:Y:S01]  /*8350*/  @!P1 IMAD R0, R233, 0xe0, RZ ;  /* 0x000000e0e9009824 */ /* 0x000fe200078e02ff */
[----:B--2---:R-:W-:Y:S01]  /*8360*/  @!P1 MOV R5, R3 ;  /* 0x0000000300059202 */ /* 0x004fe20000000f00 */
[----:B------:R-:W-:Y:S01]  /*8370*/  @!P1 IMAD.MOV.U32 R4, RZ, RZ, R2 ;  /* 0x000000ffff049224 */ /* 0x000fe200078e0002 */
[----:B------:R-:W-:Y:S01]  /*8380*/  @!P1 IADD3 R13, PT, PT, R10, R13, RZ ;  /* 0x0000000d0a0d9210 */ /* 0x000fe20007ffe0ff */
[----:B------:R-:W-:-:S04]  /*8390*/  @!P1 IMAD.WIDE.U32 R6, R232, 0x180, R6 ;  /* 0x00000180e8069825 */ /* 0x000fc800078e0006 */
[C---:B------:R-:W-:Y:S01]  /*83a0*/  @!P1 IMAD.WIDE.U32 R4, R232.reuse, 0xc0, R4 ;  /* 0x000000c0e8049825 */ /* 0x040fe200078e0004 */
[----:B------:R-:W-:Y:S02]  /*83b0*/  @!P1 IADD3 R7, PT, PT, R23, R7, RZ ;  /* 0x0000000717079210 */ /* 0x000fe40007ffe0ff */
[-C--:B------:R-:W-:Y:S01]  /*83c0*/  @!P1 LEA.HI.X R23, R232, R3.reuse, R233, 0x6, P4 ;  /* 0x00000003e8179211 */ /* 0x080fe200020f34e9 */
[----:B------:R-:W-:Y:S01]  /*83d0*/  @!P1 IMAD.IADD R17, R16, 0x1, R5 ;  /* 0x0000000110119824 */ /* 0x000fe200078e0205 */
[----:B------:R-:W-:Y:S01]  /*83e0*/  @!P1 MOV R16, R4 ;  /* 0x0000000400109202 */ /* 0x000fe20000000f00 */
[----:B------:R-:W-:Y:S01]  /*83f0*/  @!P1 IMAD.WIDE.U32 R14, R232, 0xe0, R14 ;  /* 0x000000e0e80e9825 */ /* 0x000fe200078e000e */
[----:B------:R-:W-:Y:S01]  /*8400*/  @!P1 MOV R4, R2 ;  /* 0x0000000200049202 */ /* 0x000fe20000000f00 */
[----:B------:R-:W-:Y:S01]  /*8410*/  @!PT LDS RZ, [RZ] ;  /* 0x00000000fffff984 */ /* 0x000fe20000000800 */
[----:B------:R-:W-:Y:S01]  /*8420*/  @!PT LDS RZ, [RZ] ;  /* 0x00000000fffff984 */ /* 0x000fe20000000800 */
[----:B------:R-:W-:Y:S01]  /*8430*/  @!PT LDS RZ, [RZ] ;  /* 0x00000000fffff984 */ /* 0x000fe20000000800 */
[----:B------:R-:W-:Y:S01]  /*8440*/  @!P1 LDGSTS.E.BYPASS.LTC128B.128 [R227+0x3800], desc[UR4][R22.64] ;  /* 0x0380000016e39fae */ /* 0x000fe2000b981a04 */
[----:B------:R-:W-:Y:S01]  /*8450*/  @!P1 MOV R5, R3 ;  /* 0x0000000300059202 */ /* 0x000fe20000000f00 */
[----:B------:R-:W-:Y:S01]  /*8460*/  @!P1 IMAD.MOV.U32 R10, RZ, RZ, R2 ;  /* 0x000000ffff0a9224 */ /* 0x000fe200078e0002 */
[----:B------:R-:W-:Y:S01]  /*8470*/  @!P1 IADD3 R15, PT, PT, R0, R15, RZ ;  /* 0x0000000f000f9210 */ /* 0x000fe20007ffe0ff */
[----:B------:R3:W-:Y:S01]  /*8480*/  @P1 STS.128 [R227+0x4000], RZ ;  /* 0x004000ffe3001388 */ /* 0x0007e20000000c00 */
[----:B------:R-:W-:-:S02]  /*8490*/  @!P1 IMAD R0, R233, 0x140, RZ ;  /* 0x00000140e9009824 */ /* 0x000fc400078e02ff */
[C---:B------:R-:W-:Y:S01]  /*84a0*/  @!P1 IMAD.WIDE.U32 R4, R232.reuse, 0x1a0, R4 ;  /* 0x000001a0e8049825 */ /* 0x040fe200078e0004 */
[----:B------:R-:W-:Y:S01]  /*84b0*/  @!PT LDS RZ, [RZ] ;  /* 0x00000000fffff984 */ /* 0x000fe20000000800 */
[----:B------:R-:W-:Y:S01]  /*84c0*/  @!PT LDS RZ, [RZ] ;  /* 0x00000000fffff984 */ /* 0x000fe20000000800 */
[----:B------:R-:W-:Y:S01]  /*84d0*/  @!PT LDS RZ, [RZ] ;  /* 0x00000000fffff984 */ /* 0x000fe20000000800 */
[----:B------:R1:W-:Y:S03]  /*84e0*/  @!P1 LDGSTS.E.BYPASS.LTC128B.128 [R227+0x4000], desc[UR4][R20.64] ;  /* 0x0400000014e39fae */ /* 0x0003e6000b981a04 */
[C---:B------:R-:W-:Y:S01]  /*84f0*/  @!P1 IMAD.WIDE.U32 R10, R232.reuse, 0x140, R10 ;  /* 0x00000140e80a9825 */ /* 0x040fe200078e000a */
[----:B------:R-:W-:Y:S01]  /*8500*/  @!P1 IADD3 R5, PT, PT, R25, R5, RZ ;  /* 0x0000000519059210 */ /* 0x000fe20007ffe0ff */
[----:B------:R3:W-:Y:S01]  /*8510*/  @P1 STS.128 [R227+0x4800], RZ ;  /* 0x004800ffe3001388 */ /* 0x0007e20000000c00 */
[----:B------:R-:W-:Y:S01]  /*8520*/  @!P1 LEA.HI.X R25, R232, R3, R233, 0x7, P3 ;  /* 0x00000003e8199211 */ /* 0x000fe200018f3ce9 */
[----:B------:R-:W-:-:S04]  /*8530*/  @!P1 IMAD.IADD R11, R0, 0x1, R11 ;  /* 0x00000001000b9824 */ /* 0x000fc800078e020b */
        /* <DEDUP_REMOVED lines=10> */
[----:B-1----:R-:W-:-:S03]  /*85e0*/  @!P1 LEA R20, P3, R232, R2, 0x8 ;  /* 0x00000002e8149211 */ /* 0x002fc600078640ff */
[----:B------:R-:W-:Y:S01]  /*85f0*/  @!PT LDS RZ, [RZ] ;  /* 0x00000000fffff984 */ /* 0x000fe20000000800 */
[----:B------:R-:W-:Y:S01]  /*8600*/  @!PT LDS RZ, [RZ] ;  /* 0x00000000fffff984 */ /* 0x000fe20000000800 */
[----:B------:R-:W-:Y:S01]  /*8610*/  @!PT LDS RZ, [RZ] ;  /* 0x00000000fffff984 */ /* 0x000fe20000000800 */
[----:B------:R3:W-:Y:S01]  /*8620*/  @!P1 LDGSTS.E.BYPASS.LTC128B.128 [R227+0x5800], desc[UR4][R16.64] ;  /* 0x0580000010e39fae */ /* 0x0007e2000b981a04 */
[----:B------:R-:W-:-:S03]  /*8630*/  @!P1 LEA.HI.X R21, R232, R3, R233, 0x8, P3 ;  /* 0x00000003e8159211 */ /* 0x000fc600018f44e9 */
        /* <DEDUP_REMOVED lines=44> */
.L_x_2264:
[----:B------:R-:W-:Y:S05]  /*8900*/  BSYNC.RECONVERGENT B0 ;  /* 0x0000000000007941 */ /* 0x000fea0003800200 */
.L_x_2263:
[----:B------:R-:W0:Y:S02]  /*8910*/  LDGDEPBAR ;  /* 0x00000000000079af */ /* 0x000e240000000000 */
.L_x_2259:
[----:B------:R-:W-:Y:S05]  /*8920*/  BSYNC.RECONVERGENT B1 ;  /* 0x0000000000017941 */ /* 0x000fea0003800200 */
.L_x_2258:
[----:B------:R-:W2:Y:S04]  /*8930*/  LDL.LU R203, [R1+0x14] ;  /* 0x0000140001cb7983 */ /* 0x000ea80000300800 */
[----:B------:R-:W4:Y:S04]  /*8940*/  LDL.LU R204, [R1+0x10] ;  /* 0x0000100001cc7983 */ /* 0x000f280000300800 */
[----:B-1----:R-:W5:Y:S04]  /*8950*/  LD.E R2, desc[UR4][R134.64+0xdc] ;  /* 0x0000dc0486027980 */ /* 0x002f68000c101900 */
[----:B---3--:R-:W3:Y:S01]  /*8960*/  LDL R8, [R1+0x60] ;  /* 0x0000600001087983 */ /* 0x008ee20000100800 */
[----:B------:R-:W-:-:S04]  /*8970*/  FMNMX3.FTZ R0, R26, R65, R42, !PT ;  /* 0x000000411a007276 */ /* 0x000fc8000781002a */
[----:B------:R-:W-:-:S04]  /*8980*/  FMNMX3.FTZ R0, R0, R63, R43, !PT ;  /* 0x0000003f00007276 */ /* 0x000fc8000781002b */
[----:B------:R-:W-:-:S04]  /*8990*/  FMNMX3.FTZ R0, R0, R62, R61, !PT ;  /* 0x0000003e00007276 */ /* 0x000fc8000781003d */
[----:B------:R-:W-:-:S04]  /*89a0*/  FMNMX3.FTZ R0, R0, R87, R86, !PT ;  /* 0x0000005700007276 */ /* 0x000fc80007810056 */
[----:B------:R-:W-:-:S04]  /*89b0*/  FMNMX3.FTZ R0, R0, R92, R70, !PT ;  /* 0x0000005c00007276 */ /* 0x000fc80007810046 */
[----:B------:R-:W-:-:S04]  /*89c0*/  FMNMX3.FTZ R0, R0, R107, R104, !PT ;  /* 0x0000006b00007276 */ /* 0x000fc80007810068 */
[----:B------:R-:W-:-:S04]  /*89d0*/  FMNMX3.FTZ R0, R0, R106, R95, !PT ;  /* 0x0000006a00007276 */ /* 0x000fc8000781005f */
        /* <DEDUP_REMOVED lines=55> */
[----:B----4-:R-:W-:-:S05]  /*8d50*/  FMNMX.FTZ R0, R204, R0, !PT ;  /* 0x00000000cc007209 */ /* 0x010fca0007810000 */
[----:B------:R-:W1:Y:S01]  /*8d60*/  SHFL.BFLY PT, R3, R0, 0x2, 0x1f ;  /* 0x0c401f0000037f89 */ /* 0x000e6200000e0000 */
[----:B--2---:R-:W-:Y:S02]  /*8d70*/  FMNMX.FTZ R37, R203, R37, !PT ;  /* 0x00000025cb257209 */ /* 0x004fe40007810000 */
[----:B-1----:R-:W-:-:S05]  /*8d80*/  FMNMX.FTZ R0, R0, R3, !PT ;  /* 0x0000000300007209 */ /* 0x002fca0007810000 */
[----:B------:R-:W1:Y:S04]  /*8d90*/  SHFL.BFLY PT, R4, R0, 0x1, 0x1f ;  /* 0x0c201f0000047f89 */ /* 0x000e6800000e0000 */
[----:B------:R-:W2:Y:S01]  /*8da0*/  SHFL.BFLY PT, R3, R37, 0x2, 0x1f ;  /* 0x0c401f0025037f89 */ /* 0x000ea200000e0000 */
[----:B-1----:R-:W-:Y:S02]  /*8db0*/  FMNMX.FTZ R88, R0, R4, !PT ;  /* 0x0000000400587209 */ /* 0x002fe40007810000 */
[----:B--2---:R-:W-:-:S03]  /*8dc0*/  FMNMX.FTZ R37, R37, R3, !PT ;  /* 0x0000000325257209 */ /* 0x004fc60007810000 */
[----:B-----5:R-:W-:Y:S01]  /*8dd0*/  FMUL.FTZ R3, R2, R88 ;  /* 0x0000005802037220 */ /* 0x020fe20000410000 */
[----:B------:R-:W-:-:S04]  /*8de0*/  FSETP.NEU.FTZ.AND P1, PT, R88, -INF , PT ;  /* 0xff8000005800780b */ /* 0x000fc80003f3d000 */
[----:B------:R-:W-:Y:S01]  /*8df0*/  FSEL R3, R3, RZ, P1 ;  /* 0x000000ff03037208 */ /* 0x000fe20000800000 */
[----:B------:R-:W1:Y:S04]  /*8e00*/  SHFL.BFLY PT, R4, R37, 0x1, 0x1f ;  /* 0x0c201f0025047f89 */ /* 0x000e6800000e0000 */
[----:B------:R-:W-:-:S04]  /*8e10*/  FFMA.FTZ R0, R26, R2, -R3 ;  /* 0x000000021a007223 */ /* 0x000fc80000010803 */
[----:B------:R2:W-:Y:S02]  /*8e20*/  MUFU.EX2 R6, R0 ;  /* 0x0000000000067308 */ /* 0x0005e40000000800 */
[----:B--2---:R-:W-:-:S06]  /*8e30*/  FFMA.FTZ R0, R65, R2, -R3 ;  /* 0x0000000241007223 */ /* 0x004fcc0000010803 */
[----:B------:R2:W-:Y:S01]  /*8e40*/  MUFU.EX2 R206, R0 ;  /* 0x0000000000ce7308 */ /* 0x0005e20000000800 */
[----:B-1----:R-:W-:Y:S01]  /*8e50*/  FMNMX.FTZ R37, R37, R4, !PT ;  /* 0x0000000425257209 */ /* 0x002fe20007810000 */
[----:B--2---:R-:W-:-:S06]  /*8e60*/  FFMA.FTZ R0, R42, R2, -R3 ;  /* 0x000000022a007223 */ /* 0x004fcc0000010803 */
[----:B------:R1:W-:Y:S01]  /*8e70*/  MUFU.EX2 R208, R0 ;  /* 0x0000000000d07308 */ /* 0x0003e20000000800 */
[----:B------:R-:W-:Y:S01]  /*8e80*/  FMUL.FTZ R5, R2, R37 ;  /* 0x0000002502057220 */ /* 0x000fe20000410000 */
[----:B------:R-:W-:Y:S01]  /*8e90*/  FSETP.NEU.FTZ.AND P1, PT, R37, -INF , PT ;  /* 0xff8000002500780b */ /* 0x000fe20003f3d000 */
[----:B-1----:R-:W-:-:S05]  /*8ea0*/  FFMA.FTZ R0, R63, R2, -R3 ;  /* 0x000000023f007223 */ /* 0x002fca0000010803 */
[----:B------:R1:W2:Y:S01]  /*8eb0*/  MUFU.EX2 R211, R0 ;  /* 0x0000000000d37308 */ /* 0x0002a20000000800 */
[----:B------:R-:W-:Y:S01]  /*8ec0*/  FSEL R5, R5, RZ, P1 ;  /* 0x000000ff05057208 */ /* 0x000fe20000800000 */
[----:B-1----:R-:W-:-:S06]  /*8ed0*/  FFMA.FTZ R0, R43, R2, -R3 ;  /* 0x000000022b007223 */ /* 0x002fcc0000010803 */
[----:B------:R1:W-:Y:S01]  /*8ee0*/  MUFU.EX2 R205, R0 ;  /* 0x0000000000cd7308 */ /* 0x0003e20000000800 */
[----:B------:R-:W-:Y:S01]  /*8ef0*/  FFMA.FTZ R4, R27, R2, -R5 ;  /* 0x000000021b047223 */ /* 0x000fe20000010805 */
[----:B-1----:R-:W-:-:S04]  /*8f00*/  IADD3 R0, PT, PT, R231, R220, RZ ;  /* 0x000000dce7007210 */ /* 0x002fc80007ffe0ff */
[----:B------:R-:W-:-:S04]  /*8f10*/  LEA R220, R0, R224, 0x1 ;  /* 0x000000e000dc7211 */ /* 0x000fc800078e08ff */
[----:B---3--:R-:W-:Y:S01]  /*8f20*/  IADD3 R89, PT, PT, R8, R220, RZ ;  /* 0x000000dc08597210 */ /* 0x008fe20007ffe0ff */
[----:B------:R-:W1:Y:S01]  /*8f30*/  LDSM.16.MT88.4 R24, [R220+0xa000] ;  /* 0x00a00000dc18783b */ /* 0x000e620000004200 */
[----:B------:R-:W-:-:S03]  /*8f40*/  FFMA.FTZ R0, R79, R2, -R5 ;  /* 0x000000024f007223 */ /* 0x000fc60000010805 */
[----:B------:R-:W3:Y:S01]  /*8f50*/  LDSM.16.MT88.4 R20, [R89+0xa000] ;  /* 0x00a000005914783b */ /* 0x000ee20000004200 */
[----:B------:R4:W-:Y:S01]  /*8f60*/  MUFU.EX2 R7, R4 ;  /* 0x0000000400077308 */ /* 0x0009e20000000800 */
[----:B--2---:R-:W-:Y:S02]  /*8f70*/  F2FP.F16.F32.PACK_AB R11, R211, R208 ;  /* 0x000000d0d30b723e */ /* 0x004fe400000000ff */
[----:B------:R-:W-:Y:S01]  /*8f80*/  LDSM.16.MT88.4 R28, [R220+0xa800] ;  /* 0x00a80000dc1c783b */ /* 0x000fe20000004200 */
[----:B----4-:R-:W-:-:S04]  /*8f90*/  MOV R4, R6 ;  /* 0x0000000600047202 */ /* 0x010fc80000000f00 */
[----:B------:R2:W4:Y:S02]  /*8fa0*/  MUFU.EX2 R6, R0 ;  /* 0x0000000000067308 */ /* 0x0005240000000800 */
[----:B--2---:R-:W-:-:S06]  /*8fb0*/  FFMA.FTZ R0, R67, R2, -R5 ;  /* 0x0000000243007223 */ /* 0x004fcc0000010805 */
[----:B------:R2:W-:Y:S02]  /*8fc0*/  MUFU.EX2 R251, R0 ;  /* 0x0000000000fb7308 */ /* 0x0005e40000000800 */
[----:B--2---:R-:W-:Y:S01]  /*8fd0*/  FFMA.FTZ R0, R85, R2, -R5 ;  /* 0x0000000255007223 */ /* 0x004fe20000010805 */
[----:B------:R-:W-:-:S05]  /*8fe0*/  IADD3 R85, PT, PT, R221, R220, RZ ;  /* 0x000000dcdd557210 */ /* 0x000fca0007ffe0ff */
[----:B------:R2:W5:Y:S01]  /*8ff0*/  MUFU.EX2 R200, R0 ;  /* 0x0000000000c87308 */ /* 0x0005620000000800 */
[----:B------:R-:W-:Y:S01]  /*9000*/  IADD3 R36, PT, PT, R8, R85, RZ ;  /* 0x0000005508247210 */ /* 0x000fe20007ffe0ff */
[----:B------:R-:W-:Y:S04]  /*9010*/  LDSM.16.MT88.4 R12, [R85+0xa000] ;  /* 0x00a00000550c783b */ /* 0x000fe80000004200 */
[----:B------:R-:W3:Y:S01]  /*9020*/  LDSM.16.MT88.4 R16, [R36+0xa000] ;  /* 0x00a000002410783b */ /* 0x000ee20000004200 */
[----:B--2---:R-:W-:-:S04]  /*9030*/  FFMA.FTZ R0, R62, R2, -R3 ;  /* 0x000000023e007223 */ /* 0x004fc80000010803 */
[----:B------:R2:W-:Y:S01]  /*9040*/  MUFU.EX2 R210, R0 ;  /* 0x0000000000d27308 */ /* 0x0005e20000000800 */
[----:B------:R-:W-:Y:S02]  /*9050*/  F2FP.F16.F32.PACK_AB R9, R206, R4 ;  /* 0x00000004ce09723e */ /* 0x000fe400000000ff */
[----:B----4-:R-:W-:Y:S02]  /*9060*/  F2FP.F16.F32.PACK_AB R8, R6, R7 ;  /* 0x000000070608723e */ /* 0x010fe400000000ff */
[----:B-----5:R-:W-:Y:S01]  /*9070*/  F2FP.F16.F32.PACK_AB R10, R200, R251 ;  /* 0x000000fbc80a723e */ /* 0x020fe200000000ff */
[----:B--2---:R-:W-:-:S04]  /*9080*/  FFMA.FTZ R0, R61, R2, -R3 ;  /* 0x000000023d007223 */ /* 0x004fc80000010803 */
[----:B------:R2:W4:Y:S02]  /*9090*/  MUFU.EX2 R48, R0 ;  /* 0x0000000000307308 */ /* 0x0005240000000800 */
[----:B-1----:R-:W-:Y:S01]  /*90a0*/  HMMA.16816.F32 R40, R8, R24, RZ ;  /* 0x000000180828723c */ /* 0x002fe200000018ff */
[----:B--2---:R-:W-:-:S05]  /*90b0*/  FFMA.FTZ R0, R93, R2, -R5 ;  /* 0x000000025d007223 */ /* 0x004fca0000010805 */
[----:B------:R1:W-:Y:S02]  /*90c0*/  MUFU.EX2 R209, R0 ;  /* 0x0000000000d17308 */ /* 0x0003e40000000800 */
[----:B------:R-:W-:Y:S01]  /*90d0*/  HMMA.16816.F32 R44, R8, R26, RZ ;  /* 0x0000001a082c723c */ /* 0x000fe200000018ff */
[----:B-1----:R-:W-:-:S05]  /*90e0*/  FFMA.FTZ R0, R94, R2, -R5 ;  /* 0x000000025e007223 */ /* 0x002fca0000010805 */
[----:B------:R1:W2:Y:S02]  /*90f0*/  MUFU.EX2 R212, R0 ;  /* 0x0000000000d47308 */ /* 0x0002a40000000800 */
[C---:B---3--:R-:W-:Y:S08]  /*9100*/  HMMA.16816.F32 R32, R8.reuse, R20, RZ ;  /* 0x000000140820723c */ /* 0x048ff000000018ff */
[----:B------:R-:W-:Y:S01]  /*9110*/  HMMA.16816.F32 R24, R8, R22, RZ ;  /* 0x000000160818723c */ /* 0x000fe200000018ff */
[----:B------:R-:W3:Y:S01]  /*9120*/  LDSM.16.MT88.4 R20, [R89+0xa800] ;  /* 0x00a800005914783b */ /* 0x000ee20000004200 */
[----:B-1----:R-:W-:-:S04]  /*9130*/  FFMA.FTZ R0, R71, R2, -R5 ;  /* 0x0000000247007223 */ /* 0x002fc80000010805 */
[----:B------:R1:W-:Y:S02]  /*9140*/  MUFU.EX2 R184, R0 ;  /* 0x0000000000b87308 */ /* 0x0003e40000000800 */
[----:B-1----:R-:W-:-:S06]  /*9150*/  FFMA.FTZ R0, R78, R2, -R5 ;  /* 0x000000024e007223 */ /* 0x002fcc0000010805 */
[----:B------:R1:W5:Y:S01]  /*9160*/  MUFU.EX2 R202, R0 ;  /* 0x0000000000ca7308 */ /* 0x0003620000000800 */
[----:B------:R-:W-:Y:S01]  /*9170*/  HMMA.16816.F32 R52, R8, R16, RZ ;  /* 0x000000100834723c */ /* 0x000fe200000018ff */
[----:B-1----:R-:W-:-:S06]  /*9180*/  FFMA.FTZ R0, R87, R2, -R3 ;  /* 0x0000000257007223 */ /* 0x002fcc0000010803 */
[----:B------:R1:W3:Y:S01]  /*9190*/  MUFU.EX2 R94, R0 ;  /* 0x00000000005e7308 */ /* 0x0002e20000000800 */
[----:B----4-:R-:W-:Y:S02]  /*91a0*/  MOV R87, R48 ;  /* 0x0000003000577202 */ /* 0x010fe40000000f00 */
[----:B------:R-:W-:Y:S01]  /*91b0*/  HMMA.16816.F32 R48, R8, R18, RZ ;  /* 0x000000120830723c */ /* 0x000fe200000018ff */
[----:B------:R-:W4:Y:S01]  /*91c0*/  LDSM.16.MT88.4 R16, [R85+0xa800] ;  /* 0x00a800005510783b */ /* 0x000f220000004200 */
[----:B-1----:R-:W-:-:S04]  /*91d0*/  FFMA.FTZ R0, R86, R2, -R3 ;  /* 0x0000000256007223 */ /* 0x002fc80000010803 */
[----:B------:R1:W-:Y:S02]  /*91e0*/  MUFU.EX2 R201, R0 ;  /* 0x0000000000c97308 */ /* 0x0003e40000000800 */
[----:B------:R-:W-:Y:S01]  /*91f0*/  HMMA.16816.F32 R56, R8, R12, RZ ;  /* 0x0000000c0838723c */ /* 0x000fe200000018ff */
[----:B-1----:R-:W-:-:S05]  /*9200*/  FFMA.FTZ R0, R92, R2, -R3 ;  /* 0x000000025c007223 */ /* 0x002fca0000010803 */
[----:B------:R1:W-:Y:S02]  /*9210*/  MUFU.EX2 R77, R0 ;  /* 0x00000000004d7308 */ /* 0x0003e40000000800 */
[----:B------:R-:W-:Y:S01]  /*9220*/  HMMA.16816.F32 R60, R8, R14, RZ ;  /* 0x0000000e083c723c */ /* 0x000fe200000018ff */
[----:B--2---:R-:W-:Y:S01]  /*9230*/  F2FP.F16.F32.PACK_AB R8, R212, R209 ;  /* 0x000000d1d408723e */ /* 0x004fe200000000ff */
[----:B------:R-:W2:Y:S01]  /*9240*/  LDSM.16.MT88.4 R12, [R36+0xa800] ;  /* 0x00a80000240c783b */ /* 0x000ea20000004200 */
[----:B------:R-:W-:Y:S01]  /*9250*/  F2FP.F16.F32.PACK_AB R9, R210, R205 ;  /* 0x000000cdd209723e */ /* 0x000fe200000000ff */
[----:B-1----:R-:W-:-:S04]  /*9260*/  FFMA.FTZ R0, R70, R2, -R3 ;  /* 0x0000000246007223 */ /* 0x002fc80000010803 */
[----:B------:R1:W-:Y:S01]  /*9270*/  MUFU.EX2 R79, R0 ;  /* 0x00000000004f7308 */ /* 0x0003e20000000800 */
[----:B-----5:R-:W-:Y:S02]  /*9280*/  F2FP.F16.F32.PACK_AB R10, R202, R184 ;  /* 0x000000b8ca0a723e */ /* 0x020fe400000000ff */
[----:B---3--:R-:W-:Y:S01]  /*9290*/  F2FP.F16.F32.PACK_AB R11, R94, R87 ;  /* 0x000000575e0b723e */ /* 0x008fe200000000ff */
[----:B-1----:R-:W-:-:S04]  /*92a0*/  FFMA.FTZ R0, R110, R2, -R5 ;  /* 0x000000026e007223 */ /* 0x002fc80000010805 */
[----:B------:R1:W3:Y:S02]  /*92b0*/  MUFU.EX2 R76, R0 ;  /* 0x00000000004c7308 */ /* 0x0002e40000000800 */
[----:B------:R-:W-:Y:S01]  /*92c0*/  HMMA.16816.F32 R64, R8, R28, R40 ;  /* 0x0000001c0840723c */ /* 0x000fe20000001828 */
[----:B-1----:R-:W-:-:S05]  /*92d0*/  FFMA.FTZ R0, R111, R2, -R5 ;  /* 0x000000026f007223 */ /* 0x002fca0000010805 */
[----:B------:R1:W5:Y:S02]  /*92e0*/  MUFU.EX2 R78, R0 ;  /* 0x00000000004e7308 */ /* 0x0003640000000800 */
[C---:B------:R-:W-:Y:S08]  /*92f0*/  HMMA.16816.F32 R40, R8.reuse, R20, R32 ;  /* 0x000000140828723c */ /* 0x040ff00000001820 */
[----:B------:R-:W-:Y:S01]  /*9300*/  HMMA.16816.F32 R68, R8, R30, R44 ;  /* 0x0000001e0844723c */ /* 0x000fe2000000182c */
[----:B------:R-:W2:Y:S01]  /*9310*/  LDSM.16.MT88.4 R28, [R220+0xb000] ;  /* 0x00b00000dc1c783b */ /* 0x000ea20000004200 */
[----:B-1----:R-:W-:-:S06]  /*9320*/  FFMA.FTZ R0, R108, R2, -R5 ;  /* 0x000000026c007223 */ /* 0x002fcc0000010805 */
[----:B------:R-:W-:Y:S01]  /*9330*/  HMMA.16816.F32 R32, R8, R22, R24 ;  /* 0x000000160820723c */ /* 0x000fe20000001818 */
[----:B------:R-:W1:Y:S01]  /*9340*/  LDSM.16.MT88.4 R24, [R89+0xb000] ;  /* 0x00b000005918783b */ /* 0x000e620000004200 */
[----:B------:R4:W-:Y:S02]  /*9350*/  MUFU.EX2 R111, R0 ;  /* 0x00000000006f7308 */ /* 0x0009e40000000800 */
[----:B----4-:R-:W-:-:S06]  /*9360*/  FFMA.FTZ R0, R105, R2, -R5 ;  /* 0x0000000269007223 */ /* 0x010fcc0000010805 */
[----:B------:R4:W1:Y:S02]  /*9370*/  MUFU.EX2 R86, R0 ;  /* 0x0000000000567308 */ /* 0x0008640000000800 */
[----:B----4-:R-:W-:-:S06]  /*9380*/  FFMA.FTZ R0, R107, R2, -R3 ;  /* 0x000000026b007223 */ /* 0x010fcc0000010803 */
[----:B------:R4:W1:Y:S01]  /*9390*/  MUFU.EX2 R93, R0 ;  /* 0x00000000005d7308 */ /* 0x0008620000000800 */
[----:B------:R-:W-:Y:S01]  /*93a0*/  HMMA.16816.F32 R56, R8, R16, R56 ;  /* 0x000000100838723c */ /* 0x000fe20000001838 */
[----:B----4-:R-:W-:-:S06]  /*93b0*/  FFMA.FTZ R0, R104, R2, -R3 ;  /* 0x0000000268007223 */ /* 0x010fcc0000010803 */
[----:B------:R4:W-:Y:S01]  /*93c0*/  MUFU.EX2 R250, R0 ;  /* 0x0000000000fa7308 */ /* 0x0009e20000000800 */
[----:B---3--:R-:W-:Y:S01]  /*93d0*/  MOV R104, R76 ;  /* 0x0000004c00687202 */ /* 0x008fe20000000f00 */
[----:B------:R-:W-:Y:S01]  /*93e0*/  HMMA.16816.F32 R60, R8, R18, R60 ;  /* 0x00000012083c723c */ /* 0x000fe2000000183c */
[----:B------:R-:W3:Y:S01]  /*93f0*/  LDSM.16.MT88.4 R16, [R85+0xb000] ;  /* 0x00b000005510783b */ /* 0x000ee20000004200 */
[----:B----4-:R-:W-:-:S04]  /*9400*/  FFMA.FTZ R0, R106, R2, -R3 ;  /* 0x000000026a007223 */ /* 0x010fc80000010803 */
[----:B------:R4:W3:Y:S01]  /*9410*/  MUFU.EX2 R76, R0 ;  /* 0x00000000004c7308 */ /* 0x0008e20000000800 */
[----:B------:R-:W-:Y:S02]  /*9420*/  MOV R108, R79 ;  /* 0x0000004f006c7202 */ /* 0x000fe40000000f00 */
[----:B-----5:R-:W-:Y:S02]  /*9430*/  MOV R105, R78 ;  /* 0x0000004e00697202 */ /* 0x020fe40000000f00 */
[----:B------:R-:W-:Y:S01]  /*9440*/  MOV R107, R77 ;  /* 0x0000004d006b7202 */ /* 0x000fe20000000f00 */
[----:B----4-:R-:W-:-:S04]  /*9450*/  FFMA.FTZ R0, R95, R2, -R3 ;  /* 0x000000025f007223 */ /* 0x010fc80000010803 */
[----:B------:R4:W-:Y:S01]  /*9460*/  MUFU.EX2 R249, R0 ;  /* 0x0000000000f97308 */ /* 0x0009e20000000800 */
[----:B--2---:R-:W-:Y:S01]  /*9470*/  HMMA.16816.F32 R44, R8, R12, R52 ;  /* 0x0000000c082c723c */ /* 0x004fe20000001834 */
[----:B----4-:R-:W-:-:S06]  /*9480*/  FFMA.FTZ R0, R121, R2, -R5 ;  /* 0x0000000279007223 */ /* 0x010fcc0000010805 */
[----:B------:R2:W-:Y:S01]  /*9490*/  MUFU.EX2 R248, R0 ;  /* 0x0000000000f87308 */ /* 0x0005e20000000800 */
[----:B------:R-:W-:Y:S01]  /*94a0*/  HMMA.16816.F32 R20, R8, R14, R48 ;  /* 0x0000000e0814723c */ /* 0x000fe20000001830 */
[----:B------:R-:W-:Y:S01]  /*94b0*/  F2FP.F16.F32.PACK_AB R8, R105, R104 ;  /* 0x000000686908723e */ /* 0x000fe200000000ff */
[----:B------:R-:W4:Y:S01]  /*94c0*/  LDSM.16.MT88.4 R12, [R36+0xb000] ;  /* 0x00b00000240c783b */ /* 0x000f220000004200 */
[----:B------:R-:W-:Y:S02]  /*94d0*/  F2FP.F16.F32.PACK_AB R9, R107, R201 ;  /* 0x000000c96b09723e */ /* 0x000fe400000000ff */
[----:B-1----:R-:W-:Y:S02]  /*94e0*/  F2FP.F16.F32.PACK_AB R10, R86, R111 ;  /* 0x0000006f560a723e */ /* 0x002fe400000000ff */
[----:B------:R-:W-:Y:S01]  /*94f0*/  F2FP.F16.F32.PACK_AB R11, R93, R108 ;  /* 0x0000006c5d0b723e */ /* 0x000fe200000000ff */
[----:B--2---:R-:W-:-:S04]  /*9500*/  FFMA.FTZ R0, R122, R2, -R5 ;  /* 0x000000027a007223 */ /* 0x004fc80000010805 */
[----:B------:R1:W2:Y:S02]  /*9510*/  MUFU.EX2 R247, R0 ;  /* 0x0000000000f77308 */ /* 0x0002a40000000800 */
[C---:B------:R-:W-:Y:S08]  /*9520*/  HMMA.16816.F32 R52, R8.reuse, R28, R64 ;  /* 0x0000001c0834723c */ /* 0x040ff00000001840 */
[----:B------:R-:W-:Y:S01]  /*9530*/  HMMA.16816.F32 R40, R8, R24, R40 ;  /* 0x000000180828723c */ /* 0x000fe20000001828 */
[----:B-1----:R-:W-:-:S07]  /*9540*/  FFMA.FTZ R0, R120, R2, -R5 ;  /* 0x0000000278007223 */ /* 0x002fce0000010805 */
[C---:B------:R-:W-:Y:S01]  /*9550*/  HMMA.16816.F32 R32, R8.reuse, R26, R32 ;  /* 0x0000001a0820723c */ /* 0x040fe20000001820 */
[----:B------:R-:W1:Y:S01]  /*9560*/  LDSM.16.MT88.4 R24, [R89+0xb800] ;  /* 0x00b800005918783b */ /* 0x000e620000004200 */
[----:B------:R5:W-:Y:S06]  /*9570*/  MUFU.EX2 R246, R0 ;  /* 0x0000000000f67308 */ /* 0x000bec0000000800 */
[----:B------:R-:W-:Y:S01]  /*9580*/  HMMA.16816.F32 R64, R8, R30, R68 ;  /* 0x0000001e0840723c */ /* 0x000fe20000001844 */
[----:B------:R-:W1:Y:S01]  /*9590*/  LDSM.16.MT88.4 R28, [R220+0xb800] ;  /* 0x00b80000dc1c783b */ /* 0x000e620000004200 */
[----:B-----5:R-:W-:-:S04]  /*95a0*/  FFMA.FTZ R0, R113, R2, -R5 ;  /* 0x0000000271007223 */ /* 0x020fc80000010805 */
[----:B------:R5:W2:Y:S02]  /*95b0*/  MUFU.EX2 R245, R0 ;  /* 0x0000000000f57308 */ /* 0x000aa40000000800 */
[----:B-----5:R-:W-:-:S06]  /*95c0*/  FFMA.FTZ R0, R115, R2, -R3 ;  /* 0x0000000273007223 */ /* 0x020fcc0000010803 */
[----:B------:R5:W1:Y:S01]  /*95d0*/  MUFU.EX2 R244, R0 ;  /* 0x0000000000f47308 */ /* 0x000a620000000800 */
[----:B---3--:R-:W-:Y:S01]  /*95e0*/  MOV R113, R76 ;  /* 0x0000004c00717202 */ /* 0x008fe20000000f00 */
[----:B------:R-:W-:Y:S01]  /*95f0*/  HMMA.16816.F32 R56, R8, R16, R56 ;  /* 0x000000100838723c */ /* 0x000fe20000001838 */
[----:B-----5:R-:W-:-:S05]  /*9600*/  FFMA.FTZ R0, R112, R2, -R3 ;  /* 0x0000000270007223 */ /* 0x020fca0000010803 */
[----:B------:R3:W-:Y:S02]  /*9610*/  MUFU.EX2 R242, R0 ;  /* 0x0000000000f27308 */ /* 0x0007e40000000800 */
[----:B------:R-:W-:Y:S01]  /*9620*/  HMMA.16816.F32 R76, R8, R18, R60 ;  /* 0x00000012084c723c */ /* 0x000fe2000000183c */
[----:B------:R-:W5:Y:S01]  /*9630*/  LDSM.16.MT88.4 R16, [R85+0xb800] ;  /* 0x00b800005510783b */ /* 0x000f620000004200 */
[----:B---3--:R-:W-:-:S04]  /*9640*/  FFMA.FTZ R0, R114, R2, -R3 ;  /* 0x0000000272007223 */ /* 0x008fc80000010803 */
[----:B------:R3:W-:Y:S02]  /*9650*/  MUFU.EX2 R243, R0 ;  /* 0x0000000000f37308 */ /* 0x0007e40000000800 */
[----:B----4-:R-:W-:Y:S01]  /*9660*/  HMMA.16816.F32 R48, R8, R12, R44 ;  /* 0x0000000c0830723c */ /* 0x010fe2000000182c */
[----:B---3--:R-:W-:-:S05]  /*9670*/  FFMA.FTZ R0, R109, R2, -R3 ;  /* 0x000000026d007223 */ /* 0x008fca0000010803 */
[----:B------:R3:W-:Y:S02]  /*9680*/  MUFU.EX2 R241, R0 ;  /* 0x0000000000f17308 */ /* 0x0007e40000000800 */
[----:B------:R-:W-:Y:S01]  /*9690*/  HMMA.16816.F32 R20, R8, R14, R20 ;  /* 0x0000000e0814723c */ /* 0x000fe20000001814 */
[----:B--2---:R-:W-:Y:S01]  /*96a0*/  F2FP.F16.F32.PACK_AB R8, R247, R248 ;  /* 0x000000f8f708723e */ /* 0x004fe200000000ff */
[----:B------:R-:W2:Y:S01]  /*96b0*/  LDSM.16.MT88.4 R12, [R36+0xb800] ;  /* 0x00b80000240c783b */ /* 0x000ea20000004200 */
[----:B------:R-:W-:Y:S02]  /*96c0*/  F2FP.F16.F32.PACK_AB R9, R113, R250 ;  /* 0x000000fa7109723e */ /* 0x000fe400000000ff */
[----:B------:R-:W-:Y:S01]  /*96d0*/  F2FP.F16.F32.PACK_AB R10, R245, R246 ;  /* 0x000000f6f50a723e */ /* 0x000fe200000000ff */
[----:B---3--:R-:W-:-:S04]  /*96e0*/  FFMA.FTZ R0, R123, R2, -R5 ;  /* 0x000000027b007223 */ /* 0x008fc80000010805 */
[----:B------:R3:W-:Y:S01]  /*96f0*/  MUFU.EX2 R240, R0 ;  /* 0x0000000000f07308 */ /* 0x0007e20000000800 */
[----:B-1----:R-:W-:Y:S01]  /*9700*/  F2FP.F16.F32.PACK_AB R11, R244, R249 ;  /* 0x000000f9f40b723e */ /* 0x002fe200000000ff */
[----:B---3--:R-:W-:-:S06]  /*9710*/  FFMA.FTZ R0, R124, R2, -R5 ;  /* 0x000000027c007223 */ /* 0x008fcc0000010805 */
[----:B------:R1:W3:Y:S01]  /*9720*/  MUFU.EX2 R239, R0 ;  /* 0x0000000000ef7308 */ /* 0x0002e20000000800 */
[C---:B------:R-:W-:Y:S08]  /*9730*/  HMMA.16816.F32 R40, R8.reuse, R24, R40 ;  /* 0x000000180828723c */ /* 0x040ff00000001828 */
[----:B------:R-:W-:Y:S01]  /*9740*/  HMMA.16816.F32 R32, R8, R26, R32 ;  /* 0x0000001a0820723c */ /* 0x000fe20000001820 */
[----:B------:R-:W4:Y:S01]  /*9750*/  LDSM.16.MT88.4 R24, [R89+0xc000] ;  /* 0x00c000005918783b */ /* 0x000f220000004200 */
[----:B-1----:R-:W-:-:S04]  /*9760*/  FFMA.FTZ R0, R118, R2, -R5 ;  /* 0x0000000276007223 */ /* 0x002fc80000010805 */
[----:B------:R1:W-:Y:S02]  /*9770*/  MUFU.EX2 R238, R0 ;  /* 0x0000000000ee7308 */ /* 0x0003e40000000800 */
[C---:B------:R-:W-:Y:S08]  /*9780*/  HMMA.16816.F32 R52, R8.reuse, R28, R52 ;  /* 0x0000001c0834723c */ /* 0x040ff00000001834 */
[----:B------:R-:W-:Y:S01]  /*9790*/  HMMA.16816.F32 R64, R8, R30, R64 ;  /* 0x0000001e0840723c */ /* 0x000fe20000001840 */
[----:B------:R-:W4:Y:S01]  /*97a0*/  LDSM.16.MT88.4 R28, [R220+0xc000] ;  /* 0x00c00000dc1c783b */ /* 0x000f220000004200 */
[----:B-1----:R-:W-:-:S04]  /*97b0*/  FFMA.FTZ R0, R116, R2, -R5 ;  /* 0x0000000274007223 */ /* 0x002fc80000010805 */
[----:B------:R1:W4:Y:S02]  /*97c0*/  MUFU.EX2 R237, R0 ;  /* 0x0000000000ed7308 */ /* 0x0003240000000800 */
[----:B-1----:R-:W-:-:S06]  /*97d0*/  FFMA.FTZ R0, R117, R2, -R3 ;  /* 0x0000000275007223 */ /* 0x002fcc0000010803 */
[----:B------:R1:W4:Y:S01]  /*97e0*/  MUFU.EX2 R236, R0 ;  /* 0x0000000000ec7308 */ /* 0x0003220000000800 */
[----:B-----5:R-:W-:Y:S01]  /*97f0*/  HMMA.16816.F32 R60, R8, R16, R56 ;  /* 0x00000010083c723c */ /* 0x020fe20000001838 */
[----:B-1----:R-:W-:-:S06]  /*9800*/  FFMA.FTZ R0, R100, R2, -R3 ;  /* 0x0000000264007223 */ /* 0x002fcc0000010803 */
[----:B------:R1:W-:Y:S01]  /*9810*/  MUFU.EX2 R219, R0 ;  /* 0x0000000000db7308 */ /* 0x0003e20000000800 */
[----:B------:R-:W-:Y:S01]  /*9820*/  HMMA.16816.F32 R76, R8, R18, R76 ;  /* 0x00000012084c723c */ /* 0x000fe2000000184c */
[----:B------:R-:W5:Y:S01]  /*9830*/  LDSM.16.MT88.4 R16, [R85+0xc000] ;  /* 0x00c000005510783b */ /* 0x000f620000004200 */
[----:B-1----:R-:W-:-:S05]  /*9840*/  FFMA.FTZ R0, R101, R2, -R3 ;  /* 0x0000000265007223 */ /* 0x002fca0000010803 */
[----:B------:R1:W-:Y:S01]  /*9850*/  MUFU.EX2 R231, R0 ;  /* 0x0000000000e77308 */ /* 0x0003e20000000800 */
[----:B--2---:R-:W-:Y:S01]  /*9860*/  HMMA.16816.F32 R48, R8, R12, R48 ;  /* 0x0000000c0830723c */ /* 0x004fe20000001830 */
[----:B-1----:R-:W-:-:S06]  /*9870*/  FFMA.FTZ R0, R96, R2, -R3 ;  /* 0x0000000260007223 */ /* 0x002fcc0000010803 */
[----:B------:R1:W-:Y:S01]  /*9880*/  MUFU.EX2 R218, R0 ;  /* 0x0000000000da7308 */ /* 0x0003e20000000800 */
[----:B------:R-:W-:Y:S01]  /*9890*/  HMMA.16816.F32 R20, R8, R14, R20 ;  /* 0x0000000e0814723c */ /* 0x000fe20000001814 */
[----:B---3--:R-:W-:Y:S01]  /*98a0*/  F2FP.F16.F32.PACK_AB R8, R239, R240 ;  /* 0x000000f0ef08723e */ /* 0x008fe200000000ff */
[----:B------:R-:W2:Y:S01]  /*98b0*/  LDSM.16.MT88.4 R12, [R36+0xc000] ;  /* 0x00c00000240c783b */ /* 0x000ea20000004200 */
[----:B------:R-:W-:Y:S01]  /*98c0*/  F2FP.F16.F32.PACK_AB R9, R243, R242 ;  /* 0x000000f2f309723e */ /* 0x000fe200000000ff */
[----:B-1----:R-:W-:-:S04]  /*98d0*/  FFMA.FTZ R0, R102, R2, -R5 ;  /* 0x0000000266007223 */ /* 0x002fc80000010805 */
[----:B------:R1:W-:Y:S01]  /*98e0*/  MUFU.EX2 R217, R0 ;  /* 0x0000000000d97308 */ /* 0x0003e20000000800 */
[----:B----4-:R-:W-:Y:S02]  /*98f0*/  F2FP.F16.F32.PACK_AB R10, R237, R238 ;  /* 0x000000eeed0a723e */ /* 0x010fe400000000ff */
[----:B------:R-:W-:Y:S01]  /*9900*/  F2FP.F16.F32.PACK_AB R11, R236, R241 ;  /* 0x000000f1ec0b723e */ /* 0x000fe200000000ff */
[----:B-1----:R-:W-:-:S04]  /*9910*/  FFMA.FTZ R0, R103, R2, -R5 ;  /* 0x0000000267007223 */ /* 0x002fc80000010805 */
[----:B------:R1:W3:Y:S02]  /*9920*/  MUFU.EX2 R216, R0 ;  /* 0x0000000000d87308 */ /* 0x0002e40000000800 */
[----:B------:R-:W-:Y:S01]  /*9930*/  HMMA.16816.F32 R40, R8, R24, R40 ;  /* 0x000000180828723c */ /* 0x000fe20000001828 */
[----:B-1----:R-:W-:-:S05]  /*9940*/  FFMA.FTZ R0, R99, R2, -R5 ;  /* 0x0000000263007223 */ /* 0x002fca0000010805 */
[----:B------:R1:W-:Y:S02]  /*9950*/  MUFU.EX2 R215, R0 ;  /* 0x0000000000d77308 */ /* 0x0003e40000000800 */
[C---:B------:R-:W-:Y:S01]  /*9960*/  HMMA.16816.F32 R32, R8.reuse, R26, R32 ;  /* 0x0000001a0820723c */ /* 0x040fe20000001820 */
[----:B------:R-:W4:Y:S07]  /*9970*/  LDSM.16.MT88.4 R24, [R89+0xc800] ;  /* 0x00c800005918783b */ /* 0x000f2e0000004200 */
[----:B------:R-:W-:Y:S01]  /*9980*/  HMMA.16816.F32 R52, R8, R28, R52 ;  /* 0x0000001c0834723c */ /* 0x000fe20000001834 */
[----:B-1----:R-:W-:-:S07]  /*9990*/  FFMA.FTZ R0, R97, R2, -R5 ;  /* 0x0000000261007223 */ /* 0x002fce0000010805 */
[----:B------:R-:W-:Y:S01]  /*99a0*/  HMMA.16816.F32 R64, R8, R30, R64 ;  /* 0x0000001e0840723c */ /* 0x000fe20000001840 */
[----:B------:R-:W1:Y:S01]  /*99b0*/  LDSM.16.MT88.4 R28, [R220+0xc800] ;  /* 0x00c80000dc1c783b */ /* 0x000e620000004200 */
[----:B------:R5:W4:Y:S01]  /*99c0*/  MUFU.EX2 R214, R0 ;  /* 0x0000000000d67308 */ /* 0x000b220000000800 */
[----:B------:R-:W-:Y:S01]  /*99d0*/  MOV R92, R211 ;  /* 0x000000d3005c7202 */ /* 0x000fe20000000f00 */
[----:B-----5:R-:W-:-:S06]  /*99e0*/  FFMA.FTZ R0, R98, R2, -R3 ;  /* 0x0000000262007223 */ /* 0x020fcc0000010803 */
[----:B------:R5:W1:Y:S01]  /*99f0*/  MUFU.EX2 R213, R0 ;  /* 0x0000000000d57308 */ /* 0x000a620000000800 */
[----:B------:R-:W-:Y:S01]  /*9a00*/  MOV R120, R210 ;  /* 0x000000d200787202 */ /* 0x000fe20000000f00 */
[----:B------:R-:W-:Y:S01]  /*9a10*/  HMMA.16816.F32 R60, R8, R16, R60 ;  /* 0x00000010083c723c */ /* 0x000fe2000000183c */
[----:B-----5:R-:W-:Y:S01]  /*9a20*/  FFMA.FTZ R0, R90, R2, -R3 ;  /* 0x000000025a007223 */ /* 0x020fe20000010803 */
[----:B------:R-:W-:-:S04]  /*9a30*/  MOV R90, R212 ;  /* 0x000000d4005a7202 */ /* 0x000fc80000000f00 */
[----:B------:R5:W-:Y:S02]  /*9a40*/  MUFU.EX2 R212, R0 ;  /* 0x0000000000d47308 */ /* 0x000be40000000800 */
[----:B------:R-:W-:Y:S01]  /*9a50*/  HMMA.16816.F32 R76, R8, R18, R76 ;  /* 0x00000012084c723c */ /* 0x000fe2000000184c */
[----:B------:R-:W1:Y:S01]  /*9a60*/  LDSM.16.MT88.4 R16, [R85+0xc800] ;  /* 0x00c800005510783b */ /* 0x000e620000004200 */
[----:B------:R-:W-:Y:S01]  /*9a70*/  MOV R115, R209 ;  /* 0x000000d100737202 */ /* 0x000fe20000000f00 */
[----:B-----5:R-:W-:-:S04]  /*9a80*/  FFMA.FTZ R0, R91, R2, -R3 ;  /* 0x000000025b007223 */ /* 0x020fc80000010803 */
[----:B------:R5:W-:Y:S01]  /*9a90*/  MUFU.EX2 R211, R0 ;  /* 0x0000000000d37308 */ /* 0x000be20000000800 */
[----:B------:R-:W-:Y:S01]  /*9aa0*/  MOV R68, R207 ;  /* 0x000000cf00447202 */ /* 0x000fe20000000f00 */
[----:B-----5:R-:W-:-:S06]  /*9ab0*/  FFMA.FTZ R0, R80, R2, -R3 ;  /* 0x0000000250007223 */ /* 0x020fcc0000010803 */
[----:B------:R5:W-:Y:S01]  /*9ac0*/  MUFU.EX2 R210, R0 ;  /* 0x0000000000d27308 */ /* 0x000be20000000800 */
[----:B--2---:R-:W-:Y:S01]  /*9ad0*/  HMMA.16816.F32 R48, R8, R12, R48 ;  /* 0x0000000c0830723c */ /* 0x004fe20000001830 */
[----:B------:R-:W-:Y:S02]  /*9ae0*/  MOV R122, R93 ;  /* 0x0000005d007a7202 */ /* 0x000fe40000000f00 */
[----:B------:R-:W-:Y:S01]  /*9af0*/  MOV R93, R206 ;  /* 0x000000ce005d7202 */ /* 0x000fe20000000f00 */
[----:B-----5:R-:W-:-:S04]  /*9b00*/  FFMA.FTZ R0, R128, R2, -R5 ;  /* 0x0000000280007223 */ /* 0x020fc80000010805 */
[----:B------:R2:W-:Y:S01]  /*9b10*/  MUFU.EX2 R209, R0 ;  /* 0x0000000000d17308 */ /* 0x0005e20000000800 */
[----:B------:R-:W-:Y:S01]  /*9b20*/  HMMA.16816.F32 R20, R8, R14, R20 ;  /* 0x0000000e0814723c */ /* 0x000fe20000001814 */
[----:B---3--:R-:W-:Y:S01]  /*9b30*/  F2FP.F16.F32.PACK_AB R8, R216, R217 ;  /* 0x000000d9d808723e */ /* 0x008fe200000000ff */
[----:B------:R-:W3:Y:S01]  /*9b40*/  LDSM.16.MT88.4 R12, [R36+0xc800] ;  /* 0x00c80000240c783b */ /* 0x000ee20000004200 */
[----:B------:R-:W-:Y:S02]  /*9b50*/  F2FP.F16.F32.PACK_AB R9, R231, R219 ;  /* 0x000000dbe709723e */ /* 0x000fe400000000ff */
[----:B----4-:R-:W-:Y:S02]  /*9b60*/  F2FP.F16.F32.PACK_AB R10, R214, R215 ;  /* 0x000000d7d60a723e */ /* 0x010fe400000000ff */
[----:B-1----:R-:W-:Y:S01]  /*9b70*/  F2FP.F16.F32.PACK_AB R11, R213, R218 ;  /* 0x000000dad50b723e */ /* 0x002fe200000000ff */
[----:B--2---:R-:W-:-:S04]  /*9b80*/  FFMA.FTZ R0, R129, R2, -R5 ;  /* 0x0000000281007223 */ /* 0x004fc80000010805 */
[----:B------:R1:W2:Y:S01]  /*9b90*/  MUFU.EX2 R207, R0 ;  /* 0x0000000000cf7308 */ /* 0x0002a20000000800 */
[----:B------:R-:W-:Y:S02]  /*9ba0*/  MOV R121, R94 ;  /* 0x0000005e00797202 */ /* 0x000fe40000000f00 */
[----:B------:R-:W-:Y:S01]  /*9bb0*/  MOV R94, R208 ;  /* 0x000000d0005e7202 */ /* 0x000fe20000000f00 */
[----:B------:R-:W-:Y:S01]  /*9bc0*/  HMMA.16816.F32 R40, R8, R24, R40 ;  /* 0x000000180828723c */ /* 0x000fe20000001828 */
[----:B-1----:R-:W-:-:S04]  /*9bd0*/  FFMA.FTZ R0, R126, R2, -R5 ;  /* 0x000000027e007223 */ /* 0x002fc80000010805 */
[----:B------:R1:W-:Y:S03]  /*9be0*/  MUFU.EX2 R206, R0 ;  /* 0x0000000000ce7308 */ /* 0x0003e60000000800 */
[----:B------:R-:W-:Y:S01]  /*9bf0*/  HMMA.16816.F32 R32, R8, R26, R32 ;  /* 0x0000001a0820723c */ /* 0x000fe20000001820 */
[----:B------:R-:W4:Y:S01]  /*9c00*/  LDSM.16.MT88.4 R24, [R89+0xd000] ;  /* 0x00d000005918783b */ /* 0x000f220000004200 */
[----:B------:R-:W-:-:S06]  /*9c10*/  MOV R69, R205 ;  /* 0x000000cd00457202 */ /* 0x000fcc0000000f00 */
[----:B------:R-:W-:Y:S01]  /*9c20*/  HMMA.16816.F32 R52, R8, R28, R52 ;  /* 0x0000001c0834723c */ /* 0x000fe20000001834 */
[----:B-1----:R-:W-:-:S07]  /*9c30*/  FFMA.FTZ R0, R83, R2, -R5 ;  /* 0x0000000253007223 */ /* 0x002fce0000010805 */
[----:B------:R-:W-:Y:S01]  /*9c40*/  HMMA.16816.F32 R64, R8, R30, R64 ;  /* 0x0000001e0840723c */ /* 0x000fe20000001840 */
[----:B------:R-:W1:Y:S01]  /*9c50*/  LDSM.16.MT88.4 R28, [R220+0xd000] ;  /* 0x00d00000dc1c783b */ /* 0x000e620000004200 */
[----:B------:R5:W4:Y:S01]  /*9c60*/  MUFU.EX2 R208, R0 ;  /* 0x0000000000d07308 */ /* 0x000b220000000800 */
[----:B------:R-:W-:Y:S02]  /*9c70*/  MOV R71, R203 ;  /* 0x000000cb00477202 */ /* 0x000fe40000000f00 */
[----:B------:R-:W-:Y:S01]  /*9c80*/  MOV R70, R204 ;  /* 0x000000cc00467202 */ /* 0x000fe20000000f00 */
[----:B-----5:R-:W-:-:S04]  /*9c90*/  FFMA.FTZ R0, R125, R2, -R3 ;  /* 0x000000027d007223 */ /* 0x020fc80000010803 */
[----:B------:R5:W1:Y:S01]  /*9ca0*/  MUFU.EX2 R205, R0 ;  /* 0x0000000000cd7308 */ /* 0x000a620000000800 */
[----:B------:R-:W-:Y:S01]  /*9cb0*/  MOV R95, R202 ;  /* 0x000000ca005f7202 */ /* 0x000fe20000000f00 */
[----:B-----5:R-:W-:-:S06]  /*9cc0*/  FFMA.FTZ R0, R82, R2, -R3 ;  /* 0x0000000252007223 */ /* 0x020fcc0000010803 */
[----:B------:R5:W-:Y:S01]  /*9cd0*/  MUFU.EX2 R203, R0 ;  /* 0x0000000000cb7308 */ /* 0x000be20000000800 */
[----:B------:R-:W-:Y:S01]  /*9ce0*/  HMMA.16816.F32 R60, R8, R16, R60 ;  /* 0x00000010083c723c */ /* 0x000fe2000000183c */
[----:B------:R-:W-:Y:S01]  /*9cf0*/  MOV R106, R201 ;  /* 0x000000c9006a7202 */ /* 0x000fe20000000f00 */
[----:B-----5:R-:W-:-:S05]  /*9d00*/  FFMA.FTZ R0, R119, R2, -R3 ;  /* 0x0000000277007223 */ /* 0x020fca0000010803 */
[----:B------:R5:W-:Y:S01]  /*9d10*/  MUFU.EX2 R204, R0 ;  /* 0x0000000000cc7308 */ /* 0x000be20000000800 */
[----:B------:R-:W-:Y:S01]  /*9d20*/  HMMA.16816.F32 R76, R8, R18, R76 ;  /* 0x00000012084c723c */ /* 0x000fe2000000184c */
[----:B------:R-:W1:Y:S01]  /*9d30*/  LDSM.16.MT88.4 R16, [R85+0xd000] ;  /* 0x00d000005510783b */ /* 0x000e620000004200 */
[----:B------:R-:W-:Y:S01]  /*9d40*/  MOV R110, R200 ;  /* 0x000000c8006e7202 */ /* 0x000fe20000000f00 */
[----:B-----5:R-:W-:-:S04]  /*9d50*/  FFMA.FTZ R0, R81, R2, -R3 ;  /* 0x0000000251007223 */ /* 0x020fc80000010803 */
[----:B------:R5:W-:Y:S01]  /*9d60*/  MUFU.EX2 R202, R0 ;  /* 0x0000000000ca7308 */ /* 0x000be20000000800 */
[----:B------:R-:W-:Y:S01]  /*9d70*/  MOV R112, R184 ;  /* 0x000000b800707202 */ /* 0x000fe20000000f00 */
[----:B---3--:R-:W-:Y:S01]  /*9d80*/  HMMA.16816.F32 R48, R8, R12, R48 ;  /* 0x0000000c0830723c */ /* 0x008fe20000001830 */
[----:B-----5:R-:W-:-:S05]  /*9d90*/  FFMA.FTZ R0, R140, R2, -R5 ;  /* 0x000000028c007223 */ /* 0x020fca0000010805 */
[----:B------:R3:W-:Y:S02]  /*9da0*/  MUFU.EX2 R201, R0 ;  /* 0x0000000000c97308 */ /* 0x0007e40000000800 */
[----:B------:R-:W-:Y:S01]  /*9db0*/  HMMA.16816.F32 R20, R8, R14, R20 ;  /* 0x0000000e0814723c */ /* 0x000fe20000001814 */
[----:B--2---:R-:W-:Y:S01]  /*9dc0*/  F2FP.F16.F32.PACK_AB R8, R207, R209 ;  /* 0x000000d1cf08723e */ /* 0x004fe200000000ff */
[----:B------:R-:W2:Y:S01]  /*9dd0*/  LDSM.16.MT88.4 R12, [R36+0xd000] ;  /* 0x00d00000240c783b */ /* 0x000ea20000004200 */
[----:B------:R-:W-:Y:S02]  /*9de0*/  F2FP.F16.F32.PACK_AB R9, R211, R212 ;  /* 0x000000d4d309723e */ /* 0x000fe400000000ff */
[----:B----4-:R-:W-:Y:S02]  /*9df0*/  F2FP.F16.F32.PACK_AB R10, R208, R206 ;  /* 0x000000ced00a723e */ /* 0x010fe400000000ff */
[----:B-1----:R-:W-:Y:S01]  /*9e00*/  F2FP.F16.F32.PACK_AB R11, R205, R210 ;  /* 0x000000d2cd0b723e */ /* 0x002fe200000000ff */
[----:B---3--:R-:W-:-:S04]  /*9e10*/  FFMA.FTZ R0, R141, R2, -R5 ;  /* 0x000000028d007223 */ /* 0x008fc80000010805 */
        /* <DEDUP_REMOVED lines=10> */
[----:B------:R5:W4:Y:S02]  /*9ec0*/  MUFU.EX2 R138, R0 ;  /* 0x00000000008a7308 */ /* 0x000b240000000800 */
[----:B-----5:R-:W-:-:S06]  /*9ed0*/  FFMA.FTZ R0, R137, R2, -R3 ;  /* 0x0000000289007223 */ /* 0x020fcc0000010803 */
[----:B------:R5:W1:Y:S02]  /*9ee0*/  MUFU.EX2 R131, R0 ;  /* 0x0000000000837308 */ /* 0x000a640000000800 */
[----:B-----5:R-:W-:-:S06]  /*9ef0*/  FFMA.FTZ R0, R130, R2, -R3 ;  /* 0x0000000282007223 */ /* 0x020fcc0000010803 */
[----:B------:R5:W-:Y:S01]  /*9f00*/  MUFU.EX2 R128, R0 ;  /* 0x0000000000807308 */ /* 0x000be20000000800 */
[----:B------:R-:W-:Y:S01]  /*9f10*/  HMMA.16816.F32 R60, R8, R16, R60 ;  /* 0x00000010083c723c */ /* 0x000fe2000000183c */
[----:B-----5:R-:W-:-:S06]  /*9f20*/  FFMA.FTZ R0, R136, R2, -R3 ;  /* 0x0000000288007223 */ /* 0x020fcc0000010803 */
[----:B------:R5:W-:Y:S01]  /*9f30*/  MUFU.EX2 R130, R0 ;  /* 0x0000000000827308 */ /* 0x000be20000000800 */
[----:B------:R-:W-:Y:S01]  /*9f40*/  HMMA.16816.F32 R76, R8, R18, R76 ;  /* 0x00000012084c723c */ /* 0x000fe2000000184c */
[----:B------:R-:W1:Y:S01]  /*9f50*/  LDSM.16.MT88.4 R16, [R85+0xd800] ;  /* 0x00d800005510783b */ /* 0x000e620000004200 */
[----:B-----5:R-:W-:-:S05]  /*9f60*/  FFMA.FTZ R0, R127, R2, -R3 ;  /* 0x000000027f007223 */ /* 0x020fca0000010803 */
[----:B------:R5:W-:Y:S01]  /*9f70*/  MUFU.EX2 R129, R0 ;  /* 0x0000000000817308 */ /* 0x000be20000000800 */
[----:B--2---:R-:W-:Y:S01]  /*9f80*/  HMMA.16816.F32 R40, R8, R12, R48 ;  /* 0x0000000c0828723c */ /* 0x004fe20000001830 */
[----:B-----5:R-:W-:-:S06]  /*9f90*/  FFMA.FTZ R0, R148, R2, -R5 ;  /* 0x0000000294007223 */ /* 0x020fcc0000010805 */
[----:B------:R2:W-:Y:S01]  /*9fa0*/  MUFU.EX2 R127, R0 ;  /* 0x00000000007f7308 */ /* 0x0005e20000000800 */
[----:B------:R-:W-:Y:S01]  /*9fb0*/  HMMA.16816.F32 R20, R8, R14, R20 ;  /* 0x0000000e0814723c */ /* 0x000fe20000001814 */
[----:B---3--:R-:W-:Y:S01]  /*9fc0*/  F2FP.F16.F32.PACK_AB R8, R200, R201 ;  /* 0x000000c9c808723e */ /* 0x008fe200000000ff */
[----:B------:R-:W3:Y:S01]  /*9fd0*/  LDSM.16.MT88.4 R12, [R36+0xd800] ;  /* 0x00d80000240c783b */ /* 0x000ee20000004200 */
[----:B------:R-:W-:Y:S02]  /*9fe0*/  F2FP.F16.F32.PACK_AB R9, R204, R203 ;  /* 0x000000cbcc09723e */ /* 0x000fe400000000ff */
[----:B----4-:R-:W-:Y:S01]  /*9ff0*/  F2FP.F16.F32.PACK_AB R10, R138, R184 ;  /* 0x000000b88a0a723e */ /* 0x010fe200000000ff */
[----:B--2---:R-:W-:-:S04]  /*a000*/  FFMA.FTZ R0, R149, R2, -R5 ;  /* 0x0000000295007223 */ /* 0x004fc80000010805 */
[----:B------:R2:W4:Y:S01]  /*a010*/  MUFU.EX2 R126, R0 ;  /* 0x00000000007e7308 */ /* 0x0005220000000800 */
[----:B-1----:R-:W-:Y:S01]  /*a020*/  F2FP.F16.F32.PACK_AB R11, R131, R202 ;  /* 0x000000ca830b723e */ /* 0x002fe200000000ff */
[----:B--2---:R-:W-:-:S06]  /*a030*/  FFMA.FTZ R0, R146, R2, -R5 ;  /* 0x0000000292007223 */ /* 0x004fcc0000010805 */
[----:B------:R1:W-:Y:S01]  /*a040*/  MUFU.EX2 R125, R0 ;  /* 0x00000000007d7308 */ /* 0x0003e20000000800 */
[----:B------:R-:W-:Y:S01]  /*a050*/  HMMA.16816.F32 R48, R8, R24, R44 ;  /* 0x000000180830723c */ /* 0x000fe2000000182c */
[----:B------:R-:W-:Y:S02]  /*a060*/  MOV R146, R112 ;  /* 0x0000007000927202 */ /* 0x000fe40000000f00 */
[----:B------:R-:W-:-:S05]  /*a070*/  MOV R112, R120 ;  /* 0x0000007800707202 */ /* 0x000fca0000000f00 */
[----:B------:R-:W-:Y:S01]  /*a080*/  HMMA.16816.F32 R52, R8, R28, R52 ;  /* 0x0000001c0834723c */ /* 0x000fe20000001834 */
[----:B-1----:R-:W-:-:S04]  /*a090*/  FFMA.FTZ R0, R143, R2, -R5 ;  /* 0x000000028f007223 */ /* 0x002fc80000010805 */
[----:B------:R1:W2:Y:S03]  /*a0a0*/  MUFU.EX2 R124, R0 ;  /* 0x00000000007c7308 */ /* 0x0002a60000000800 */
[C---:B------:R-:W-:Y:S01]  /*a0b0*/  HMMA.16816.F32 R64, R8.reuse, R30, R64 ;  /* 0x0000001e0840723c */ /* 0x040fe20000001840 */
[----:B------:R-:W5:Y:S07]  /*a0c0*/  LDSM.16.MT88.4 R28, [R220+0xe000] ;  /* 0x00e00000dc1c783b */ /* 0x000f6e0000004200 */
[----:B------:R-:W-:Y:S01]  /*a0d0*/  HMMA.16816.F32 R44, R8, R26, R32 ;  /* 0x0000001a082c723c */ /* 0x000fe20000001820 */
[----:B------:R-:W5:Y:S01]  /*a0e0*/  LDSM.16.MT88.4 R24, [R89+0xe000] ;  /* 0x00e000005918783b */ /* 0x000f620000004200 */
[----:B-1----:R-:W-:-:S04]  /*a0f0*/  FFMA.FTZ R0, R145, R2, -R3 ;  /* 0x0000000291007223 */ /* 0x002fc80000010803 */
[----:B------:R1:W2:Y:S01]  /*a100*/  MUFU.EX2 R123, R0 ;  /* 0x00000000007b7308 */ /* 0x0002a20000000800 */
[----:B------:R-:W-:Y:S02]  /*a110*/  MOV R114, R122 ;  /* 0x0000007a00727202 */ /* 0x000fe40000000f00 */
[----:B------:R-:W-:Y:S01]  /*a120*/  MOV R109, R121 ;  /* 0x00000079006d7202 */ /* 0x000fe20000000f00 */
[----:B-1----:R-:W-:-:S04]  /*a130*/  FFMA.FTZ R0, R142, R2, -R3 ;  /* 0x000000028e007223 */ /* 0x002fc80000010803 */
[----:B------:R1:W-:Y:S01]  /*a140*/  MUFU.EX2 R120, R0 ;  /* 0x0000000000787308 */ /* 0x0003e20000000800 */
[----:B------:R-:W-:Y:S01]  /*a150*/  HMMA.16816.F32 R60, R8, R16, R60 ;  /* 0x00000010083c723c */ /* 0x000fe2000000183c */
[----:B-1----:R-:W-:-:S06]  /*a160*/  FFMA.FTZ R0, R144, R2, -R3 ;  /* 0x0000000290007223 */ /* 0x002fcc0000010803 */
[----:B------:R1:W-:Y:S01]  /*a170*/  MUFU.EX2 R122, R0 ;  /* 0x00000000007a7308 */ /* 0x0003e20000000800 */
[----:B------:R-:W-:Y:S01]  /*a180*/  HMMA.16816.F32 R76, R8, R18, R76 ;  /* 0x00000012084c723c */ /* 0x000fe2000000184c */
[----:B------:R-:W5:Y:S01]  /*a190*/  LDSM.16.MT88.4 R16, [R85+0xe000] ;  /* 0x00e000005510783b */ /* 0x000f620000004200 */
[----:B-1----:R-:W-:-:S05]  /*a1a0*/  FFMA.FTZ R0, R139, R2, -R3 ;  /* 0x000000028b007223 */ /* 0x002fca0000010803 */
[----:B------:R1:W-:Y:S01]  /*a1b0*/  MUFU.EX2 R121, R0 ;  /* 0x0000000000797308 */ /* 0x0003e20000000800 */
[----:B---3--:R-:W-:Y:S01]  /*a1c0*/  HMMA.16816.F32 R40, R8, R12, R40 ;  /* 0x0000000c0828723c */ /* 0x008fe20000001828 */
[----:B-1----:R-:W-:-:S06]  /*a1d0*/  FFMA.FTZ R0, R155, R2, -R5 ;  /* 0x000000029b007223 */ /* 0x002fcc0000010805 */
[----:B------:R1:W-:Y:S01]  /*a1e0*/  MUFU.EX2 R119, R0 ;  /* 0x0000000000777308 */ /* 0x0003e20000000800 */
[----:B------:R-:W-:Y:S01]  /*a1f0*/  HMMA.16816.F32 R20, R8, R14, R20 ;  /* 0x0000000e0814723c */ /* 0x000fe20000001814 */
[----:B----4-:R-:W-:Y:S01]  /*a200*/  F2FP.F16.F32.PACK_AB R8, R126, R127 ;  /* 0x0000007f7e08723e */ /* 0x010fe200000000ff */
[----:B------:R-:W3:Y:S01]  /*a210*/  LDSM.16.MT88.4 R12, [R36+0xe000] ;  /* 0x00e00000240c783b */ /* 0x000ee20000004200 */
[----:B------:R-:W-:Y:S01]  /*a220*/  F2FP.F16.F32.PACK_AB R9, R130, R128 ;  /* 0x000000808209723e */ /* 0x000fe200000000ff */
[----:B-1----:R-:W-:-:S04]  /*a230*/  FFMA.FTZ R0, R156, R2, -R5 ;  /* 0x000000029c007223 */ /* 0x002fc80000010805 */
[----:B------:R1:W4:Y:S01]  /*a240*/  MUFU.EX2 R118, R0 ;  /* 0x0000000000767308 */ /* 0x0003220000000800 */
[----:B--2---:R-:W-:Y:S02]  /*a250*/  F2FP.F16.F32.PACK_AB R10, R124, R125 ;  /* 0x0000007d7c0a723e */ /* 0x004fe400000000ff */
[----:B------:R-:W-:Y:S01]  /*a260*/  F2FP.F16.F32.PACK_AB R11, R123, R129 ;  /* 0x000000817b0b723e */ /* 0x000fe200000000ff */
[----:B-1----:R-:W-:-:S04]  /*a270*/  FFMA.FTZ R0, R154, R2, -R5 ;  /* 0x000000029a007223 */ /* 0x002fc80000010805 */
[----:B------:R1:W-:Y:S01]  /*a280*/  MUFU.EX2 R117, R0 ;  /* 0x0000000000757308 */ /* 0x0003e20000000800 */
[----:B------:R-:W-:Y:S01]  /*a290*/  MOV R143, R115 ;  /* 0x00000073008f7202 */ /* 0x000fe20000000f00 */
[----:B-----5:R-:W-:Y:S01]  /*a2a0*/  HMMA.16816.F32 R32, R8, R28, R52 ;  /* 0x0000001c0820723c */ /* 0x020fe20000001834 */
[----:B------:R-:W-:Y:S01]  /*a2b0*/  MOV R149, R112 ;  /* 0x0000007000957202 */ /* 0x000fe20000000f00 */
[----:B-1----:R-:W-:-:S04]  /*a2c0*/  FFMA.FTZ R0, R151, R2, -R5 ;  /* 0x0000000297007223 */ /* 0x002fc80000010805 */
[----:B------:R1:W2:Y:S02]  /*a2d0*/  MUFU.EX2 R116, R0 ;  /* 0x0000000000747308 */ /* 0x0002a40000000800 */
[C---:B------:R-:W-:Y:S01]  /*a2e0*/  HMMA.16816.F32 R64, R8.reuse, R30, R64 ;  /* 0x0000001e0840723c */ /* 0x040fe20000001840 */
[----:B------:R-:W5:Y:S07]  /*a2f0*/  LDSM.16.MT88.4 R28, [R89+0xe800] ;  /* 0x00e80000591c783b */ /* 0x000f6e0000004200 */
[----:B------:R-:W-:Y:S01]  /*a300*/  HMMA.16816.F32 R56, R8, R24, R48 ;  /* 0x000000180838723c */ /* 0x000fe20000001830 */
[----:B-1----:R-:W-:-:S07]  /*a310*/  FFMA.FTZ R0, R153, R2, -R3 ;  /* 0x0000000299007223 */ /* 0x002fce0000010803 */
[----:B------:R-:W-:Y:S01]  /*a320*/  HMMA.16816.F32 R48, R8, R26, R44 ;  /* 0x0000001a0830723c */ /* 0x000fe2000000182c */
[----:B------:R-:W1:Y:S01]  /*a330*/  LDSM.16.MT88.4 R24, [R220+0xe800] ;  /* 0x00e80000dc18783b */ /* 0x000e620000004200 */
[----:B------:R4:W5:Y:S01]  /*a340*/  MUFU.EX2 R115, R0 ;  /* 0x0000000000737308 */ /* 0x0009620000000800 */
[----:B------:R-:W-:Y:S02]  /*a350*/  MOV R136, R113 ;  /* 0x0000007100887202 */ /* 0x000fe40000000f00 */
[----:B------:R-:W-:Y:S01]  /*a360*/  MOV R148, R114 ;  /* 0x0000007200947202 */ /* 0x000fe20000000f00 */
[----:B----4-:R-:W-:-:S04]  /*a370*/  FFMA.FTZ R0, R150, R2, -R3 ;  /* 0x0000000296007223 */ /* 0x010fc80000010803 */
[----:B------:R4:W-:Y:S01]  /*a380*/  MUFU.EX2 R112, R0 ;  /* 0x0000000000707308 */ /* 0x0009e20000000800 */
[----:B------:R-:W-:Y:S01]  /*a390*/  MOV R150, R110 ;  /* 0x0000006e00967202 */ /* 0x000fe20000000f00 */
[----:B------:R-:W-:Y:S01]  /*a3a0*/  HMMA.16816.F32 R60, R8, R16, R60 ;  /* 0x00000010083c723c */ /* 0x000fe2000000183c */
[----:B----4-:R-:W-:-:S05]  /*a3b0*/  FFMA.FTZ R0, R152, R2, -R3 ;  /* 0x0000000298007223 */ /* 0x010fca0000010803 */
[----:B------:R4:W-:Y:S02]  /*a3c0*/  MUFU.EX2 R113, R0 ;  /* 0x0000000000717308 */ /* 0x0009e40000000800 */
[----:B------:R-:W-:Y:S01]  /*a3d0*/  HMMA.16816.F32 R76, R8, R18, R76 ;  /* 0x00000012084c723c */ /* 0x000fe2000000184c */
[----:B------:R-:W1:Y:S01]  /*a3e0*/  LDSM.16.MT88.4 R16, [R85+0xe800] ;  /* 0x00e800005510783b */ /* 0x000e620000004200 */
[----:B------:R-:W-:Y:S01]  /*a3f0*/  MOV R145, R111 ;  /* 0x0000006f00917202 */ /* 0x000fe20000000f00 */
[----:B----4-:R-:W-:-:S04]  /*a400*/  FFMA.FTZ R0, R147, R2, -R3 ;  /* 0x0000000293007223 */ /* 0x010fc80000010803 */
[----:B------:R4:W-:Y:S01]  /*a410*/  MUFU.EX2 R114, R0 ;  /* 0x0000000000727308 */ /* 0x0009e20000000800 */
[----:B------:R-:W-:Y:S01]  /*a420*/  MOV R153, R109 ;  /* 0x0000006d00997202 */ /* 0x000fe20000000f00 */
[----:B----4-:R-:W-:-:S06]  /*a430*/  FFMA.FTZ R0, R163, R2, -R5 ;  /* 0x00000002a3007223 */ /* 0x010fcc0000010805 */
[----:B------:R4:W-:Y:S01]  /*a440*/  MUFU.EX2 R110, R0 ;  /* 0x00000000006e7308 */ /* 0x0009e20000000800 */
[----:B---3--:R-:W-:Y:S01]  /*a450*/  HMMA.16816.F32 R52, R8, R12, R40 ;  /* 0x0000000c0834723c */ /* 0x008fe20000001828 */
[----:B------:R-:W-:Y:S01]  /*a460*/  MOV R142, R108 ;  /* 0x0000006c008e7202 */ /* 0x000fe20000000f00 */
[----:B----4-:R-:W-:-:S05]  /*a470*/  FFMA.FTZ R0, R164, R2, -R5 ;  /* 0x00000002a4007223 */ /* 0x010fca0000010805 */
[----:B------:R3:W4:Y:S01]  /*a480*/  MUFU.EX2 R111, R0 ;  /* 0x00000000006f7308 */ /* 0x0007220000000800 */
[----:B------:R-:W-:Y:S01]  /*a490*/  HMMA.16816.F32 R20, R8, R14, R20 ;  /* 0x0000000e0814723c */ /* 0x000fe20000001814 */
[----:B------:R-:W-:Y:S01]  /*a4a0*/  F2FP.F16.F32.PACK_AB R8, R118, R119 ;  /* 0x000000777608723e */ /* 0x000fe200000000ff */
[----:B------:R-:W4:Y:S01]  /*a4b0*/  LDSM.16.MT88.4 R12, [R36+0xe800] ;  /* 0x00e80000240c783b */ /* 0x000f220000004200 */
[----:B------:R-:W-:Y:S02]  /*a4c0*/  F2FP.F16.F32.PACK_AB R9, R122, R120 ;  /* 0x000000787a09723e */ /* 0x000fe400000000ff */
[----:B--2---:R-:W-:Y:S02]  /*a4d0*/  F2FP.F16.F32.PACK_AB R10, R116, R117 ;  /* 0x00000075740a723e */ /* 0x004fe400000000ff */
[----:B-----5:R-:W-:Y:S01]  /*a4e0*/  F2FP.F16.F32.PACK_AB R11, R115, R121 ;  /* 0x00000079730b723e */ /* 0x020fe200000000ff */
[----:B---3--:R-:W-:-:S04]  /*a4f0*/  FFMA.FTZ R0, R162, R2, -R5 ;  /* 0x00000002a2007223 */ /* 0x008fc80000010805 */
[----:B------:R2:W-:Y:S01]  /*a500*/  MUFU.EX2 R109, R0 ;  /* 0x00000000006d7308 */ /* 0x0005e20000000800 */
[----:B------:R-:W-:Y:S01]  /*a510*/  MOV R139, R107 ;  /* 0x0000006b008b7202 */ /* 0x000fe20000000f00 */
[----:B------:R-:W-:Y:S01]  /*a520*/  HMMA.16816.F32 R40, R8, R28, R56 ;  /* 0x0000001c0828723c */ /* 0x000fe20000001838 */
[----:B------:R-:W-:Y:S01]  /*a530*/  MOV R155, R104 ;  /* 0x00000068009b7202 */ /* 0x000fe20000000f00 */
[----:B--2---:R-:W-:-:S04]  /*a540*/  FFMA.FTZ R0, R159, R2, -R5 ;  /* 0x000000029f007223 */ /* 0x004fc80000010805 */
[----:B------:R2:W3:Y:S02]  /*a550*/  MUFU.EX2 R108, R0 ;  /* 0x00000000006c7308 */ /* 0x0004e40000000800 */
[C---:B------:R-:W-:Y:S01]  /*a560*/  HMMA.16816.F32 R48, R8.reuse, R30, R48 ;  /* 0x0000001e0830723c */ /* 0x040fe20000001830 */
[----:B------:R-:W5:Y:S07]  /*a570*/  LDSM.16.MT88.4 R28, [R220+0xf000] ;  /* 0x00f00000dc1c783b */ /* 0x000f6e0000004200 */
[----:B-1----:R-:W-:Y:S01]  /*a580*/  HMMA.16816.F32 R32, R8, R24, R32 ;  /* 0x000000180820723c */ /* 0x002fe20000001820 */
[----:B--2---:R-:W-:-:S07]  /*a590*/  FFMA.FTZ R0, R161, R2, -R3 ;  /* 0x00000002a1007223 */ /* 0x004fce0000010803 */
[----:B------:R-:W-:Y:S01]  /*a5a0*/  HMMA.16816.F32 R44, R8, R26, R64 ;  /* 0x0000001a082c723c */ /* 0x000fe20000001840 */
[----:B------:R-:W1:Y:S01]  /*a5b0*/  LDSM.16.MT88.4 R24, [R89+0xf000] ;  /* 0x00f000005918783b */ /* 0x000e620000004200 */
[----:B------:R2:W5:Y:S01]  /*a5c0*/  MUFU.EX2 R107, R0 ;  /* 0x00000000006b7308 */ /* 0x0005620000000800 */
[----:B------:R-:W-:Y:S02]  /*a5d0*/  MOV R156, R106 ;  /* 0x0000006a009c7202 */ /* 0x000fe40000000f00 */
[----:B------:R-:W-:Y:S01]  /*a5e0*/  MOV R144, R105 ;  /* 0x0000006900907202 */ /* 0x000fe20000000f00 */
[----:B--2---:R-:W-:-:S04]  /*a5f0*/  FFMA.FTZ R0, R158, R2, -R3 ;  /* 0x000000029e007223 */ /* 0x004fc80000010803 */
[----:B------:R2:W-:Y:S01]  /*a600*/  MUFU.EX2 R104, R0 ;  /* 0x0000000000687308 */ /* 0x0005e20000000800 */
[----:B------:R-:W-:Y:S01]  /*a610*/  HMMA.16816.F32 R56, R8, R16, R60 ;  /* 0x000000100838723c */ /* 0x000fe2000000183c */
[----:B--2---:R-:W-:-:S06]  /*a620*/  FFMA.FTZ R0, R160, R2, -R3 ;  /* 0x00000002a0007223 */ /* 0x004fcc0000010803 */
[----:B------:R2:W-:Y:S01]  /*a630*/  MUFU.EX2 R106, R0 ;  /* 0x00000000006a7308 */ /* 0x0005e20000000800 */
[----:B------:R-:W-:Y:S01]  /*a640*/  HMMA.16816.F32 R76, R8, R18, R76 ;  /* 0x00000012084c723c */ /* 0x000fe2000000184c */
[----:B------:R-:W1:Y:S01]  /*a650*/  LDSM.16.MT88.4 R16, [R85+0xf000] ;  /* 0x00f000005510783b */ /* 0x000e620000004200 */
[----:B--2---:R-:W-:-:S05]  /*a660*/  FFMA.FTZ R0, R157, R2, -R3 ;  /* 0x000000029d007223 */ /* 0x004fca0000010803 */
[----:B------:R2:W-:Y:S02]  /*a670*/  MUFU.EX2 R105, R0 ;  /* 0x0000000000697308 */ /* 0x0005e40000000800 */
[----:B--2---:R-:W-:-:S06]  /*a680*/  FFMA.FTZ R0, R172, R2, -R5 ;  /* 0x00000002ac007223 */ /* 0x004fcc0000010805 */
[----:B------:R2:W-:Y:S01]  /*a690*/  MUFU.EX2 R103, R0 ;  /* 0x0000000000677308 */ /* 0x0005e20000000800 */
[----:B------:R-:W-:Y:S01]  /*a6a0*/  MOV R137, R68 ;  /* 0x0000004400897202 */ /* 0x000fe20000000f00 */
[----:B----4-:R-:W-:Y:S01]  /*a6b0*/  HMMA.16816.F32 R64, R8, R12, R52 ;  /* 0x0000000c0840723c */ /* 0x010fe20000001834 */
[----:B------:R-:W-:Y:S02]  /*a6c0*/  MOV R151, R69 ;  /* 0x0000004500977202 */ /* 0x000fe40000000f00 */
[----:B------:R-:W-:Y:S01]  /*a6d0*/  MOV R141, R70 ;  /* 0x00000046008d7202 */ /* 0x000fe20000000f00 */
[----:B--2---:R-:W-:-:S04]  /*a6e0*/  FFMA.FTZ R0, R173, R2, -R5 ;  /* 0x00000002ad007223 */ /* 0x004fc80000010805 */
[----:B------:R2:W4:Y:S01]  /*a6f0*/  MUFU.EX2 R102, R0 ;  /* 0x0000000000667308 */ /* 0x0005220000000800 */
[----:B------:R-:W-:Y:S02]  /*a700*/  MOV R140, R71 ;  /* 0x00000047008c7202 */ /* 0x000fe40000000f00 */
[----:B------:R-:W-:Y:S01]  /*a710*/  HMMA.16816.F32 R68, R8, R14, R20 ;  /* 0x0000000e0844723c */ /* 0x000fe20000001814 */
[----:B------:R-:W-:Y:S01]  /*a720*/  F2FP.F16.F32.PACK_AB R8, R111, R110 ;  /* 0x0000006e6f08723e */ /* 0x000fe200000000ff */
[----:B------:R-:W4:Y:S01]  /*a730*/  LDSM.16.MT88.4 R12, [R36+0xf000] ;  /* 0x00f00000240c783b */ /* 0x000f220000004200 */
[----:B------:R-:W-:Y:S02]  /*a740*/  F2FP.F16.F32.PACK_AB R9, R113, R112 ;  /* 0x000000707109723e */ /* 0x000fe400000000ff */
[----:B---3--:R-:W-:Y:S01]  /*a750*/  F2FP.F16.F32.PACK_AB R10, R108, R109 ;  /* 0x0000006d6c0a723e */ /* 0x008fe200000000ff */
[----:B------:R-:W-:Y:S01]  /*a760*/  LDSM.16.MT88.4 R20, [R89+0xf800] ;  /* 0x00f800005914783b */ /* 0x000fe20000004200 */
[----:B--2---:R-:W-:-:S04]  /*a770*/  FFMA.FTZ R0, R167, R2, -R5 ;  /* 0x00000002a7007223 */ /* 0x004fc80000010805 */
[----:B------:R2:W-:Y:S01]  /*a780*/  MUFU.EX2 R101, R0 ;  /* 0x0000000000657308 */ /* 0x0005e20000000800 */
[----:B-----5:R-:W-:Y:S01]  /*a790*/  F2FP.F16.F32.PACK_AB R11, R107, R114 ;  /* 0x000000726b0b723e */ /* 0x020fe200000000ff */
[----:B--2---:R-:W-:-:S06]  /*a7a0*/  FFMA.FTZ R0, R165, R2, -R5 ;  /* 0x00000002a5007223 */ /* 0x004fcc0000010805 */
[----:B------:R2:W3:Y:S01]  /*a7b0*/  MUFU.EX2 R100, R0 ;  /* 0x0000000000647308 */ /* 0x0004e20000000800 */
[C---:B------:R-:W-:Y:S08]  /*a7c0*/  HMMA.16816.F32 R60, R8.reuse, R28, R32 ;  /* 0x0000001c083c723c */ /* 0x040ff00000001820 */
[----:B------:R-:W-:Y:S01]  /*a7d0*/  HMMA.16816.F32 R52, R8, R30, R44 ;  /* 0x0000001e0834723c */ /* 0x000fe2000000182c */
[----:B--2---:R-:W-:-:S07]  /*a7e0*/  FFMA.FTZ R0, R166, R2, -R3 ;  /* 0x00000002a6007223 */ /* 0x004fce0000010803 */
[C---:B-1----:R-:W-:Y:S01]  /*a7f0*/  HMMA.16816.F32 R32, R8.reuse, R24, R40 ;  /* 0x000000180820723c */ /* 0x042fe20000001828 */
[----:B------:R-:W-:Y:S01]  /*a800*/  LDSM.16.MT88.4 R40, [R85+0xf800] ;  /* 0x00f800005528783b */ /* 0x000fe20000004200 */
[----:B------:R1:W2:Y:S06]  /*a810*/  MUFU.EX2 R99, R0 ;  /* 0x0000000000637308 */ /* 0x0002ac0000000800 */
[----:B------:R-:W-:Y:S01]  /*a820*/  HMMA.16816.F32 R28, R8, R26, R48 ;  /* 0x0000001a081c723c */ /* 0x000fe20000001830 */
[----:B------:R-:W5:Y:S04]  /*a830*/  LDSM.16.MT88.4 R24, [R220+0xf800] ;  /* 0x00f80000dc18783b */ /* 0x000f680000004200 */
[----:B------:R-:W5:Y:S01]  /*a840*/  LDSM.16.MT88.4 R48, [R36+0xf800] ;  /* 0x00f800002430783b */ /* 0x000f620000004200 */
[----:B-1----:R-:W-:-:S04]  /*a850*/  FFMA.FTZ R0, R170, R2, -R3 ;  /* 0x00000002aa007223 */ /* 0x002fc80000010803 */
[----:B------:R1:W-:Y:S01]  /*a860*/  MUFU.EX2 R97, R0 ;  /* 0x0000000000617308 */ /* 0x0003e20000000800 */
[----:B------:R-:W-:Y:S01]  /*a870*/  MOV R154, R95 ;  /* 0x0000005f009a7202 */ /* 0x000fe20000000f00 */
[----:B-1----:R-:W-:-:S06]  /*a880*/  FFMA.FTZ R0, R171, R2, -R3 ;  /* 0x00000002ab007223 */ /* 0x002fcc0000010803 */
[----:B------:R1:W-:Y:S01]  /*a890*/  MUFU.EX2 R98, R0 ;  /* 0x0000000000627308 */ /* 0x0003e20000000800 */
[----:B------:R-:W-:Y:S01]  /*a8a0*/  HMMA.16816.F32 R44, R8, R16, R56 ;  /* 0x00000010082c723c */ /* 0x000fe20000001838 */
[----:B------:R-:W-:Y:S01]  /*a8b0*/  MOV R147, R94 ;  /* 0x0000005e00937202 */ /* 0x000fe20000000f00 */
[----:B-1----:R-:W-:-:S05]  /*a8c0*/  FFMA.FTZ R0, R169, R2, -R3 ;  /* 0x00000002a9007223 */ /* 0x002fca0000010803 */
[----:B------:R1:W-:Y:S01]  /*a8d0*/  MUFU.EX2 R96, R0 ;  /* 0x0000000000607308 */ /* 0x0003e20000000800 */
[----:B------:R-:W-:Y:S01]  /*a8e0*/  HMMA.16816.F32 R56, R8, R18, R76 ;  /* 0x000000120838723c */ /* 0x000fe2000000184c */
[----:B------:R-:W5:Y:S01]  /*a8f0*/  LDSM.16.MT88.4 R16, [R220+0x10000] ;  /* 0x01000000dc10783b */ /* 0x000f620000004200 */
[----:B------:R-:W-:Y:S01]  /*a900*/  MOV R91, R93 ;  /* 0x0000005d005b7202 */ /* 0x000fe20000000f00 */
[----:B-1----:R-:W-:-:S04]  /*a910*/  FFMA.FTZ R0, R176, R2, -R5 ;  /* 0x00000002b0007223 */ /* 0x002fc80000010805 */
[----:B------:R1:W-:Y:S01]  /*a920*/  MUFU.EX2 R95, R0 ;  /* 0x00000000005f7308 */ /* 0x0003e20000000800 */
[----:B------:R-:W-:Y:S01]  /*a930*/  MOV R152, R92 ;  /* 0x0000005c00987202 */ /* 0x000fe20000000f00 */
[----:B----4-:R-:W-:Y:S01]  /*a940*/  HMMA.16816.F32 R64, R8, R12, R64 ;  /* 0x0000000c0840723c */ /* 0x010fe20000001840 */
[----:B-1----:R-:W-:-:S05]  /*a950*/  FFMA.FTZ R0, R179, R2, -R5 ;  /* 0x00000002b3007223 */ /* 0x002fca0000010805 */
[----:B------:R1:W4:Y:S02]  /*a960*/  MUFU.EX2 R94, R0 ;  /* 0x00000000005e7308 */ /* 0x0003240000000800 */
[----:B------:R-:W-:Y:S01]  /*a970*/  HMMA.16816.F32 R68, R8, R14, R68 ;  /* 0x0000000e0844723c */ /* 0x000fe20000001844 */
[----:B------:R-:W-:Y:S01]  /*a980*/  F2FP.F16.F32.PACK_AB R8, R102, R103 ;  /* 0x000000676608723e */ /* 0x000fe200000000ff */
[----:B------:R-:W-:Y:S01]  /*a990*/  FADD.FTZ R4, R4, R91 ;  /* 0x0000005b04047221 */ /* 0x000fe20000010000 */
[----:B------:R-:W-:Y:S01]  /*a9a0*/  F2FP.F16.F32.PACK_AB R9, R106, R104 ;  /* 0x000000686a09723e */ /* 0x000fe200000000ff */
[----:B------:R-:W-:Y:S01]  /*a9b0*/  FADD.FTZ R6, R7, R6 ;  /* 0x0000000607067221 */ /* 0x000fe20000010000 */
[----:B---3--:R-:W-:Y:S01]  /*a9c0*/  F2FP.F16.F32.PACK_AB R10, R100, R101 ;  /* 0x00000065640a723e */ /* 0x008fe200000000ff */
[----:B------:R-:W3:Y:S01]  /*a9d0*/  LDSM.16.MT88.4 R12, [R89+0x10000] ;  /* 0x01000000590c783b */ /* 0x000ee20000004200 */
[----:B-1----:R-:W-:-:S04]  /*a9e0*/  FFMA.FTZ R0, R174, R2, -R5 ;  /* 0x00000002ae007223 */ /* 0x002fc80000010805 */
[----:B------:R1:W-:Y:S01]  /*a9f0*/  MUFU.EX2 R93, R0 ;  /* 0x00000000005d7308 */ /* 0x0003e20000000800 */
[----:B--2---:R-:W-:Y:S01]  /*aa00*/  F2FP.F16.F32.PACK_AB R11, R99, R105 ;  /* 0x00000069630b723e */ /* 0x004fe200000000ff */
[----:B-1----:R-:W-:-:S06]  /*aa10*/  FFMA.FTZ R0, R177, R2, -R5 ;  /* 0x00000002b1007223 */ /* 0x002fcc0000010805 */
[----:B------:R1:W2:Y:S01]  /*aa20*/  MUFU.EX2 R92, R0 ;  /* 0x00000000005c7308 */ /* 0x0002a20000000800 */
[----:B-----5:R-:W-:Y:S01]  /*aa30*/  HMMA.16816.F32 R76, R8, R24, R60 ;  /* 0x00000018084c723c */ /* 0x020fe2000000183c */
[----:B-1----:R-:W-:-:S06]  /*aa40*/  FFMA.FTZ R0, R175, R2, -R3 ;  /* 0x00000002af007223 */ /* 0x002fcc0000010803 */
[----:B------:R1:W5:Y:S01]  /*aa50*/  MUFU.EX2 R91, R0 ;  /* 0x00000000005b7308 */ /* 0x0003620000000800 */
[----:B------:R-:W-:Y:S01]  /*aa60*/  HMMA.16816.F32 R60, R8, R20, R32 ;  /* 0x00000014083c723c */ /* 0x000fe20000001820 */
[----:B------:R-:W-:Y:S01]  /*aa70*/  MOV R163, R90 ;  /* 0x0000005a00a37202 */ /* 0x000fe20000000f00 */
[----:B-1----:R-:W-:Y:S01]  /*aa80*/  FADD.FTZ R0, R147, R4 ;  /* 0x0000000493007221 */ /* 0x002fe20000010000 */
[----:B------:R-:W-:-:S03]  /*aa90*/  FADD.FTZ R4, R251, R6 ;  /* 0x00000006fb047221 */ /* 0x000fc60000010000 */
[----:B------:R-:W-:Y:S01]  /*aaa0*/  FADD.FTZ R6, R152, R0 ;  /* 0x0000000098067221 */ /* 0x000fe20000010000 */
[----:B------:R-:W-:Y:S01]  /*aab0*/  FFMA.FTZ R0, R178, R2, -R3 ;  /* 0x00000002b2007223 */ /* 0x000fe20000010803 */
[----:B------:R-:W-:-:S03]  /*aac0*/  MOV R147, R87 ;  /* 0x0000005700937202 */ /* 0x000fc60000000f00 */
[----:B------:R1:W-:Y:S01]  /*aad0*/  MUFU.EX2 R87, R0 ;  /* 0x0000000000577308 */ /* 0x0003e20000000800 */
[----:B------:R-:W-:Y:S01]  /*aae0*/  HMMA.16816.F32 R32, R8, R40, R44 ;  /* 0x000000280820723c */ /* 0x000fe2000000182c */
[----:B------:R-:W-:Y:S02]  /*aaf0*/  MOV R152, R146 ;  /* 0x0000009200987202 */ /* 0x000fe40000000f00 */
[----:B------:R-:W-:-:S05]  /*ab00*/  MOV R146, R86 ;  /* 0x0000005600927202 */ /* 0x000fca0000000f00 */
[----:B------:R-:W-:Y:S01]  /*ab10*/  HMMA.16816.F32 R44, R8, R48, R64 ;  /* 0x00000030082c723c */ /* 0x000fe20000001840 */
[----:B-1----:R-:W-:-:S07]  /*ab20*/  FFMA.FTZ R0, R39, R2, -R3 ;  /* 0x0000000227007223 */ /* 0x002fce0000010803 */
[C---:B------:R-:W-:Y:S08]  /*ab30*/  HMMA.16816.F32 R80, R8.reuse, R26, R52 ;  /* 0x0000001a0850723c */ /* 0x040ff00000001834 */
[C---:B------:R-:W-:Y:S01]  /*ab40*/  HMMA.16816.F32 R20, R8.reuse, R22, R28 ;  /* 0x000000160814723c */ /* 0x040fe2000000181c */
[----:B------:R1:W-:Y:S01]  /*ab50*/  MUFU.EX2 R90, R0 ;  /* 0x00000000005a7308 */ /* 0x0003e20000000800 */
[----:B------:R-:W-:Y:S01]  /*ab60*/  FADD.FTZ R7, R150, R4 ;  /* 0x0000000496077221 */ /* 0x000fe20000010000 */
[----:B------:R-:W3:Y:S04]  /*ab70*/  LDSM.16.MT88.4 R28, [R85+0x10000] ;  /* 0x01000000551c783b */ /* 0x000ee80000004200 */
[----:B------:R-:W3:Y:S01]  /*ab80*/  LDSM.16.MT88.4 R24, [R36+0x10000] ;  /* 0x010000002418783b */ /* 0x000ee20000004200 */
[C---:B------:R-:W-:Y:S08]  /*ab90*/  HMMA.16816.F32 R40, R8.reuse, R42, R56 ;  /* 0x0000002a0828723c */ /* 0x040ff00000001838 */
[----:B------:R-:W-:Y:S01]  /*aba0*/  HMMA.16816.F32 R48, R8, R50, R68 ;  /* 0x000000320830723c */ /* 0x000fe20000001844 */
[----:B----4-:R-:W-:Y:S01]  /*abb0*/  F2FP.F16.F32.PACK_AB R8, R94, R95 ;  /* 0x0000005f5e08723e */ /* 0x010fe200000000ff */
[----:B-1----:R-:W-:Y:S01]  /*abc0*/  FFMA.FTZ R0, R38, R2, -R3 ;  /* 0x0000000226007223 */ /* 0x002fe20000010803 */
[----:B------:R-:W-:-:S02]  /*abd0*/  F2FP.F16.F32.PACK_AB R9, R98, R97 ;  /* 0x000000616209723e */ /* 0x000fc400000000ff */
[----:B--2---:R-:W-:Y:S02]  /*abe0*/  F2FP.F16.F32.PACK_AB R10, R92, R93 ;  /* 0x0000005d5c0a723e */ /* 0x004fe400000000ff */
[----:B-----5:R-:W-:Y:S01]  /*abf0*/  F2FP.F16.F32.PACK_AB R11, R91, R96 ;  /* 0x000000605b0b723e */ /* 0x020fe200000000ff */
[----:B------:R1:W-:Y:S06]  /*ac00*/  MUFU.EX2 R86, R0 ;  /* 0x0000000000567308 */ /* 0x0003ec0000000800 */
[----:B------:R-:W-:Y:S01]  /*ac10*/  HMMA.16816.F32 R52, R8, R16, R76 ;  /* 0x000000100834723c */ /* 0x000fe2000000184c */
[----:B-1----:R-:W-:-:S04]  /*ac20*/  FFMA.FTZ R0, R183, R2, -R5 ;  /* 0x00000002b7007223 */ /* 0x002fc80000010805 */
[----:B------:R1:W-:Y:S01]  /*ac30*/  MUFU.EX2 R79, R0 ;  /* 0x00000000004f7308 */ /* 0x0003e20000000800 */
[----:B------:R-:W-:Y:S01]  /*ac40*/  FADD.FTZ R4, R151, R6 ;  /* 0x0000000697047221 */ /* 0x000fe20000010000 */
[----:B------:R-:W-:Y:S01]  /*ac50*/  FADD.FTZ R6, R143, R7 ;  /* 0x000000078f067221 */ /* 0x000fe20000010000 */
[----:B-1----:R-:W-:-:S05]  /*ac60*/  FFMA.FTZ R0, R185, R2, -R5 ;  /* 0x00000002b9007223 */ /* 0x002fca0000010805 */
[----:B------:R1:W2:Y:S02]  /*ac70*/  MUFU.EX2 R78, R0 ;  /* 0x00000000004e7308 */ /* 0x0002a40000000800 */
[----:B-1----:R-:W-:-:S06]  /*ac80*/  FFMA.FTZ R0, R180, R2, -R5 ;  /* 0x00000002b4007223 */ /* 0x002fcc0000010805 */
[----:B------:R1:W-:Y:S01]  /*ac90*/  MUFU.EX2 R77, R0 ;  /* 0x00000000004d7308 */ /* 0x0003e20000000800 */
[----:B------:R-:W-:Y:S01]  /*aca0*/  FFMA.FTZ R7, R182, R2, -R5 ;  /* 0x00000002b6077223 */ /* 0x000fe20000010805 */
[----:B-1----:R-:W-:Y:S01]  /*acb0*/  FADD.FTZ R0, R149, R4 ;  /* 0x0000000495007221 */ /* 0x002fe20000010000 */
[----:B------:R-:W-:Y:S01]  /*acc0*/  FADD.FTZ R4, R163, R6 ;  /* 0x00000006a3047221 */ /* 0x000fe20000010000 */
[----:B------:R-:W-:-:S04]  /*acd0*/  MOV R143, R148 ;  /* 0x00000094008f7202 */ /* 0x000fc80000000f00 */
[----:B------:R-:W1:Y:S01]  /*ace0*/  MUFU.EX2 R76, R7 ;  /* 0x00000007004c7308 */ /* 0x000e620000000800 */
[----:B------:R-:W-:Y:S01]  /*acf0*/  FADD.FTZ R0, R147, R0 ;  /* 0x0000000093007221 */ /* 0x000fe20000010000 */
[----:B------:R-:W-:Y:S01]  /*ad00*/  FADD.FTZ R4, R152, R4 ;  /* 0x0000000498047221 */ /* 0x000fe20000010000 */
[C---:B---3--:R-:W-:Y:S01]  /*ad10*/  HMMA.16816.F32 R60, R8.reuse, R12, R60 ;  /* 0x0000000c083c723c */ /* 0x048fe2000000183c */
[----:B------:R-:W-:Y:S01]  /*ad20*/  LDSM.16.MT88.4 R160, [R220+0x11800] ;  /* 0x01180000dca0783b */ /* 0x000fe20000004200 */
[----:B------:R-:W-:Y:S01]  /*ad30*/  FADD.FTZ R0, R153, R0 ;  /* 0x0000000099007221 */ /* 0x000fe20000010000 */
[----:B------:R-:W-:Y:S01]  /*ad40*/  FADD.FTZ R4, R154, R4 ;  /* 0x000000049a047221 */ /* 0x000fe20000010000 */
[-CC-:B------:R-:W-:Y:S02]  /*ad50*/  FFMA.FTZ R6, R181, R2.reuse, -R3.reuse ;  /* 0x00000002b5067223 */ /* 0x180fe40000010803 */
[----:B------:R-:W-:Y:S01]  /*ad60*/  FADD.FTZ R0, R156, R0 ;  /* 0x000000009c007221 */ /* 0x000fe20000010000 */
[----:B------:R-:W-:Y:S01]  /*ad70*/  FADD.FTZ R4, R155, R4 ;  /* 0x000000049b047221 */ /* 0x000fe20000010000 */
[----:B------:R3:W4:Y:S01]  /*ad80*/  MUFU.EX2 R71, R6 ;  /* 0x0000000600477308 */ /* 0x0007220000000800 */
[C---:B------:R-:W-:Y:S01]  /*ad90*/  HMMA.16816.F32 R64, R8.reuse, R14, R20 ;  /* 0x0000000e0840723c */ /* 0x040fe20000001814 */
[----:B------:R-:W5:Y:S04]  /*ada0*/  LDSM.16.MT88.4 R12, [R220+0x10800] ;  /* 0x01080000dc0c783b */ /* 0x000f680000004200 */
[----:B------:R-:W5:Y:S03]  /*adb0*/  LDSM.16.MT88.4 R20, [R89+0x10800] ;  /* 0x010800005914783b */ /* 0x000f660000004200 */
[----:B------:R-:W-:Y:S01]  /*adc0*/  HMMA.16816.F32 R56, R8, R18, R80 ;  /* 0x000000120838723c */ /* 0x000fe20000001850 */
[----:B------:R-:W5:Y:S04]  /*add0*/  LDSM.16.MT88.4 R16, [R85+0x10800] ;  /* 0x010800005510783b */ /* 0x000f680000004200 */
[----:B------:R-:W-:Y:S01]  /*ade0*/  LDSM.16.MT88.4 R152, [R89+0x11800] ;  /* 0x011800005998783b */ /* 0x000fe20000004200 */
[----:B---3--:R-:W-:Y:S01]  /*adf0*/  FADD.FTZ R6, R139, R0 ;  /* 0x000000008b067221 */ /* 0x008fe20000010000 */
[----:B------:R-:W-:Y:S01]  /*ae00*/  FADD.FTZ R0, R144, R4 ;  /* 0x0000000490007221 */ /* 0x000fe20000010000 */
[----:B------:R-:W-:-:S02]  /*ae10*/  FFMA.FTZ R4, R186, R2, -R3 ;  /* 0x00000002ba047223 */ /* 0x000fc40000010803 */
[----:B------:R-:W-:Y:S01]  /*ae20*/  FADD.FTZ R6, R142, R6 ;  /* 0x000000068e067221 */ /* 0x000fe20000010000 */
[----:B------:R-:W-:Y:S01]  /*ae30*/  FADD.FTZ R7, R145, R0 ;  /* 0x0000000091077221 */ /* 0x000fe20000010000 */
[----:B------:R3:W-:Y:S02]  /*ae40*/  MUFU.EX2 R70, R4 ;  /* 0x0000000400467308 */ /* 0x0007e40000000800 */
[----:B------:R-:W-:-:S04]  /*ae50*/  FADD.FTZ R0, R143, R6 ;  /* 0x000000068f007221 */ /* 0x000fc80000010000 */
[----:B------:R-:W-:-:S04]  /*ae60*/  FADD.FTZ R0, R250, R0 ;  /* 0x00000000fa007221 */ /* 0x000fc80000010000 */
[----:B------:R-:W-:Y:S01]  /*ae70*/  FADD.FTZ R0, R136, R0 ;  /* 0x0000000088007221 */ /* 0x000fe20000010000 */
[----:B---3--:R-:W-:-:S03]  /*ae80*/  FADD.FTZ R4, R146, R7 ;  /* 0x0000000792047221 */ /* 0x008fc60000010000 */
[----:B------:R-:W-:Y:S01]  /*ae90*/  FADD.FTZ R0, R249, R0 ;  /* 0x00000000f9007221 */ /* 0x000fe20000010000 */
[C---:B------:R-:W-:Y:S08]  /*aea0*/  HMMA.16816.F32 R148, R8.reuse, R28, R32 ;  /* 0x0000001c0894723c */ /* 0x040ff00000001820 */
[----:B------:R-:W-:Y:S01]  /*aeb0*/  HMMA.16816.F32 R40, R8, R30, R40 ;  /* 0x0000001e0828723c */ /* 0x000fe20000001828 */
[----:B------:R-:W-:-:S07]  /*aec0*/  FADD.FTZ R4, R248, R4 ;  /* 0x00000004f8047221 */ /* 0x000fce0000010000 */
[----:B------:R-:W-:Y:S01]  /*aed0*/  HMMA.16816.F32 R44, R8, R24, R44 ;  /* 0x00000018082c723c */ /* 0x000fe2000000182c */
[----:B------:R-:W-:Y:S01]  /*aee0*/  FADD.FTZ R4, R247, R4 ;  /* 0x00000004f7047221 */ /* 0x000fe20000010000 */
[----:B------:R-:W-:-:S06]  /*aef0*/  FADD.FTZ R0, R244, R0 ;  /* 0x00000000f4007221 */ /* 0x000fcc0000010000 */
[----:B------:R-:W-:Y:S01]  /*af00*/  HMMA.16816.F32 R48, R8, R26, R48 ;  /* 0x0000001a0830723c */ /* 0x000fe20000001830 */
[----:B------:R-:W-:Y:S01]  /*af10*/  FADD.FTZ R4, R246, R4 ;  /* 0x00000004f6047221 */ /* 0x000fe20000010000 */
[----:B------:R-:W-:Y:S01]  /*af20*/  FADD.FTZ R0, R242, R0 ;  /* 0x00000000f2007221 */ /* 0x000fe20000010000 */
[----:B------:R-:W-:Y:S01]  /*af30*/  FFMA.FTZ R6, R187, R2, -R3 ;  /* 0x00000002bb067223 */ /* 0x000fe20000010803 */
[----:B------:R-:W-:Y:S01]  /*af40*/  MOV R136, R141 ;  /* 0x0000008d00887202 */ /* 0x000fe20000000f00 */
[----:B------:R-:W-:Y:S01]  /*af50*/  FADD.FTZ R4, R245, R4 ;  /* 0x00000004f5047221 */ /* 0x000fe20000010000 */
[----:B------:R-:W-:Y:S01]  /*af60*/  FADD.FTZ R0, R243, R0 ;  /* 0x00000000f3007221 */ /* 0x000fe20000010000 */
[----:B------:R-:W-:Y:S01]  /*af70*/  MOV R139, R140 ;  /* 0x0000008c008b7202 */ /* 0x000fe20000000f00 */
        /* <DEDUP_REMOVED lines=8> */
[----:B--2---:R-:W-:Y:S02]  /*b000*/  F2FP.F16.F32.PACK_AB R8, R78, R79 ;  /* 0x0000004f4e08723e */ /* 0x004fe400000000ff */
[----:B------:R-:W-:Y:S01]  /*b010*/  F2FP.F16.F32.PACK_AB R9, R90, R87 ;  /* 0x000000575a09723e */ /* 0x000fe200000000ff */
[----:B------:R-:W-:Y:S01]  /*b020*/  FADD.FTZ R4, R217, R4 ;  /* 0x00000004d9047221 */ /* 0x000fe20000010000 */
[----:B-1----:R-:W-:Y:S02]  /*b030*/  F2FP.F16.F32.PACK_AB R10, R76, R77 ;  /* 0x0000004d4c0a723e */ /* 0x002fe400000000ff */
[----:B----4-:R-:W-:Y:S01]  /*b040*/  F2FP.F16.F32.PACK_AB R11, R71, R86 ;  /* 0x00000056470b723e */ /* 0x010fe200000000ff */
[----:B------:R-:W-:Y:S01]  /*b050*/  FADD.FTZ R0, R231, R0 ;  /* 0x00000000e7007221 */ /* 0x000fe20000010000 */
[----:B------:R-:W-:-:S03]  /*b060*/  FADD.FTZ R4, R216, R4 ;  /* 0x00000004d8047221 */ /* 0x000fc60000010000 */
[----:B------:R-:W-:Y:S01]  /*b070*/  FADD.FTZ R0, R218, R0 ;  /* 0x00000000da007221 */ /* 0x000fe20000010000 */
[----:B------:R-:W-:Y:S01]  /*b080*/  FADD.FTZ R4, R215, R4 ;  /* 0x00000004d7047221 */ /* 0x000fe20000010000 */
[----:B-----5:R-:W-:Y:S02]  /*b090*/  HMMA.16816.F32 R52, R8, R12, R52 ;  /* 0x0000000c0834723c */ /* 0x020fe40000001834 */
[----:B------:R-:W-:Y:S01]  /*b0a0*/  FADD.FTZ R0, R213, R0 ;  /* 0x00000000d5007221 */ /* 0x000fe20000010000 */
[----:B------:R-:W-:-:S05]  /*b0b0*/  FADD.FTZ R4, R214, R4 ;  /* 0x00000004d6047221 */ /* 0x000fca0000010000 */
[----:B------:R-:W-:Y:S01]  /*b0c0*/  HMMA.16816.F32 R24, R8, R14, R56 ;  /* 0x0000000e0818723c */ /* 0x000fe20000001838 */
[----:B------:R-:W1:Y:S01]  /*b0d0*/  LDSM.16.MT88.4 R12, [R36+0x10800] ;  /* 0x01080000240c783b */ /* 0x000e620000004200 */
[----:B------:R2:W-:Y:S01]  /*b0e0*/  MUFU.EX2 R69, R6 ;  /* 0x0000000600457308 */ /* 0x0005e20000000800 */
[----:B------:R-:W-:Y:S01]  /*b0f0*/  FADD.FTZ R0, R212, R0 ;  /* 0x00000000d4007221 */ /* 0x000fe20000010000 */
[----:B------:R-:W-:-:S03]  /*b100*/  FADD.FTZ R4, R209, R4 ;  /* 0x00000004d1047221 */ /* 0x000fc60000010000 */
[----:B------:R-:W-:Y:S01]  /*b110*/  FADD.FTZ R0, R211, R0 ;  /* 0x00000000d3007221 */ /* 0x000fe20000010000 */
[----:B------:R-:W-:Y:S01]  /*b120*/  FADD.FTZ R4, R207, R4 ;  /* 0x00000004cf047221 */ /* 0x000fe20000010000 */
[----:B------:R-:W-:Y:S02]  /*b130*/  HMMA.16816.F32 R32, R8, R20, R60 ;  /* 0x000000140820723c */ /* 0x000fe4000000183c */
[----:B------:R-:W-:Y:S01]  /*b140*/  FADD.FTZ R0, R210, R0 ;  /* 0x00000000d2007221 */ /* 0x000fe20000010000 */
[----:B--2---:R-:W-:-:S04]  /*b150*/  FFMA.FTZ R6, R188, R2, -R3 ;  /* 0x00000002bc067223 */ /* 0x004fc80000010803 */
[----:B------:R2:W-:Y:S01]  /*b160*/  MUFU.EX2 R68, R6 ;  /* 0x0000000600447308 */ /* 0x0005e20000000800 */
[----:B------:R-:W-:Y:S01]  /*b170*/  FADD.FTZ R4, R206, R4 ;  /* 0x00000004ce047221 */ /* 0x000fe20000010000 */
[----:B------:R-:W-:Y:S01]  /*b180*/  HMMA.16816.F32 R148, R8, R16, R148 ;  /* 0x000000100894723c */ /* 0x000fe20000001894 */
[----:B------:R-:W-:Y:S02]  /*b190*/  FADD.FTZ R0, R205, R0 ;  /* 0x00000000cd007221 */ /* 0x000fe40000010000 */
[----:B------:R-:W-:-:S05]  /*b1a0*/  FADD.FTZ R4, R208, R4 ;  /* 0x00000004d0047221 */ /* 0x000fca0000010000 */
[----:B------:R-:W-:Y:S01]  /*b1b0*/  HMMA.16816.F32 R40, R8, R18, R40 ;  /* 0x000000120828723c */ /* 0x000fe20000001828 */
[----:B------:R-:W3:Y:S01]  /*b1c0*/  LDSM.16.MT88.4 R16, [R89+0x11000] ;  /* 0x011000005910783b */ /* 0x000ee20000004200 */
[----:B--2---:R-:W-:-:S04]  /*b1d0*/  FFMA.FTZ R6, R190, R2, -R5 ;  /* 0x00000002be067223 */ /* 0x004fc80000010805 */
[----:B------:R2:W-:Y:S01]  /*b1e0*/  MUFU.EX2 R60, R6 ;  /* 0x00000006003c7308 */ /* 0x0005e20000000800 */
[----:B------:R-:W-:Y:S01]  /*b1f0*/  FADD.FTZ R0, R203, R0 ;  /* 0x00000000cb007221 */ /* 0x000fe20000010000 */
[----:B------:R-:W-:-:S03]  /*b200*/  FADD.FTZ R4, R201, R4 ;  /* 0x00000004c9047221 */ /* 0x000fc60000010000 */
[----:B------:R-:W-:Y:S01]  /*b210*/  FADD.FTZ R0, R204, R0 ;  /* 0x00000000cc007221 */ /* 0x000fe20000010000 */
[----:B------:R-:W-:Y:S01]  /*b220*/  FADD.FTZ R4, R200, R4 ;  /* 0x00000004c8047221 */ /* 0x000fe20000010000 */
[----:B--2---:R-:W-:-:S04]  /*b230*/  FFMA.FTZ R6, R191, R2, -R5 ;  /* 0x00000002bf067223 */ /* 0x004fc80000010805 */
[----:B------:R2:W4:Y:S01]  /*b240*/  MUFU.EX2 R58, R6 ;  /* 0x00000006003a7308 */ /* 0x0005220000000800 */
[----:B------:R-:W-:Y:S01]  /*b250*/  FADD.FTZ R0, R202, R0 ;  /* 0x00000000ca007221 */ /* 0x000fe20000010000 */
[----:B------:R-:W-:Y:S01]  /*b260*/  FADD.FTZ R4, R184, R4 ;  /* 0x00000004b8047221 */ /* 0x000fe20000010000 */
[----:B--2---:R-:W-:-:S05]  /*b270*/  FFMA.FTZ R6, R189, R2, -R5 ;  /* 0x00000002bd067223 */ /* 0x004fca0000010805 */
[----:B------:R2:W-:Y:S01]  /*b280*/  MUFU.EX2 R59, R6 ;  /* 0x00000006003b7308 */ /* 0x0005e20000000800 */
[----:B------:R-:W-:Y:S01]  /*b290*/  FADD.FTZ R0, R131, R0 ;  /* 0x0000000083007221 */ /* 0x000fe20000010000 */
[----:B------:R-:W-:Y:S01]  /*b2a0*/  FADD.FTZ R4, R138, R4 ;  /* 0x000000048a047221 */ /* 0x000fe20000010000 */
[----:B------:R-:W-:Y:S01]  /*b2b0*/  HMMA.16816.F32 R28, R8, R22, R64 ;  /* 0x00000016081c723c */ /* 0x000fe20000001840 */
[----:B------:R-:W5:Y:S01]  /*b2c0*/  LDSM.16.MT88.4 R20, [R220+0x11000] ;  /* 0x01100000dc14783b */ /* 0x000f620000004200 */
[----:B------:R-:W-:Y:S01]  /*b2d0*/  FADD.FTZ R0, R128, R0 ;  /* 0x0000000080007221 */ /* 0x000fe20000010000 */
[----:B--2---:R-:W-:-:S04]  /*b2e0*/  FFMA.FTZ R6, R192, R2, -R5 ;  /* 0x00000002c0067223 */ /* 0x004fc80000010805 */
[----:B------:R2:W3:Y:S01]  /*b2f0*/  MUFU.EX2 R57, R6 ;  /* 0x0000000600397308 */ /* 0x0004e20000000800 */
[----:B-1----:R-:W-:Y:S01]  /*b300*/  HMMA.16816.F32 R140, R8, R12, R44 ;  /* 0x0000000c088c723c */ /* 0x002fe2000000182c */
[----:B------:R-:W-:Y:S01]  /*b310*/  FADD.FTZ R4, R127, R4 ;  /* 0x000000047f047221 */ /* 0x000fe20000010000 */
[----:B------:R-:W-:Y:S01]  /*b320*/  FADD.FTZ R0, R130, R0 ;  /* 0x0000000082007221 */ /* 0x000fe20000010000 */
[----:B--2---:R-:W-:-:S04]  /*b330*/  FFMA.FTZ R6, R193, R2, -R3 ;  /* 0x00000002c1067223 */ /* 0x004fc80000010803 */
[----:B------:R1:W2:Y:S01]  /*b340*/  MUFU.EX2 R56, R6 ;  /* 0x0000000600387308 */ /* 0x0002a20000000800 */
[----:B------:R-:W-:Y:S01]  /*b350*/  FADD.FTZ R4, R126, R4 ;  /* 0x000000047e047221 */ /* 0x000fe20000010000 */
[----:B------:R-:W-:-:S03]  /*b360*/  FADD.FTZ R0, R129, R0 ;  /* 0x0000000081007221 */ /* 0x000fc60000010000 */
[----:B------:R-:W-:Y:S01]  /*b370*/  FADD.FTZ R4, R125, R4 ;  /* 0x000000047d047221 */ /* 0x000fe20000010000 */
[----:B-1----:R-:W-:-:S04]  /*b380*/  FFMA.FTZ R6, R194, R2, -R3 ;  /* 0x00000002c2067223 */ /* 0x002fc80000010803 */
[----:B------:R1:W-:Y:S01]  /*b390*/  MUFU.EX2 R45, R6 ;  /* 0x00000006002d7308 */ /* 0x0003e20000000800 */
[----:B------:R-:W-:Y:S01]  /*b3a0*/  FADD.FTZ R0, R123, R0 ;  /* 0x000000007b007221 */ /* 0x000fe20000010000 */
[----:B------:R-:W-:Y:S01]  /*b3b0*/  HMMA.16816.F32 R48, R8, R14, R48 ;  /* 0x0000000e0830723c */ /* 0x000fe20000001830 */
[----:B------:R-:W-:Y:S01]  /*b3c0*/  FADD.FTZ R4, R124, R4 ;  /* 0x000000047c047221 */ /* 0x000fe20000010000 */
[----:B----4-:R-:W-:Y:S01]  /*b3d0*/  F2FP.F16.F32.PACK_AB R8, R58, R60 ;  /* 0x0000003c3a08723e */ /* 0x010fe200000000ff */
[--C-:B-1----:R-:W-:Y:S01]  /*b3e0*/  FFMA.FTZ R6, R195, R2, -R3.reuse ;  /* 0x00000002c3067223 */ /* 0x102fe20000010803 */
[----:B------:R-:W-:Y:S01]  /*b3f0*/  F2FP.F16.F32.PACK_AB R9, R69, R70 ;  /* 0x000000464509723e */ /* 0x000fe200000000ff */
[----:B------:R-:W-:Y:S01]  /*b400*/  FADD.FTZ R0, R120, R0 ;  /* 0x0000000078007221 */ /* 0x000fe20000010000 */
[----:B---3--:R-:W-:Y:S01]  /*b410*/  F2FP.F16.F32.PACK_AB R10, R57, R59 ;  /* 0x0000003b390a723e */ /* 0x008fe200000000ff */
[----:B------:R1:W-:Y:S01]  /*b420*/  MUFU.EX2 R44, R6 ;  /* 0x00000006002c7308 */ /* 0x0003e20000000800 */
[----:B--2---:R-:W-:Y:S01]  /*b430*/  F2FP.F16.F32.PACK_AB R11, R56, R68 ;  /* 0x00000044380b723e */ /* 0x004fe200000000ff */
[----:B------:R-:W-:Y:S01]  /*b440*/  FADD.FTZ R4, R119, R4 ;  /* 0x0000000477047221 */ /* 0x000fe20000010000 */
[----:B------:R-:W-:Y:S01]  /*b450*/  FADD.FTZ R0, R122, R0 ;  /* 0x000000007a007221 */ /* 0x000fe20000010000 */
[----:B------:R-:W-:Y:S01]  /*b460*/  LDSM.16.MT88.4 R12, [R85+0x11800] ;  /* 0x01180000550c783b */ /* 0x000fe20000004200 */
[----:B-1----:R-:W-:-:S04]  /*b470*/  FFMA.FTZ R6, R196, R2, -R3 ;  /* 0x00000002c4067223 */ /* 0x002fc80000010803 */
[----:B------:R1:W-:Y:S01]  /*b480*/  MUFU.EX2 R39, R6 ;  /* 0x0000000600277308 */ /* 0x0003e20000000800 */
[----:B------:R-:W-:Y:S01]  /*b490*/  HMMA.16816.F32 R28, R8, R18, R28 ;  /* 0x00000012081c723c */ /* 0x000fe2000000181c */
[----:B------:R-:W-:Y:S01]  /*b4a0*/  FADD.FTZ R4, R118, R4 ;  /* 0x0000000476047221 */ /* 0x000fe20000010000 */
[----:B------:R-:W-:Y:S01]  /*b4b0*/  FADD.FTZ R0, R121, R0 ;  /* 0x0000000079007221 */ /* 0x000fe20000010000 */
[----:B-1----:R-:W-:-:S04]  /*b4c0*/  FFMA.FTZ R6, R197, R2, -R5 ;  /* 0x00000002c5067223 */ /* 0x002fc80000010805 */
[----:B------:R1:W2:Y:S01]  /*b4d0*/  MUFU.EX2 R38, R6 ;  /* 0x0000000600267308 */ /* 0x0002a20000000800 */
[----:B------:R-:W-:Y:S01]  /*b4e0*/  FADD.FTZ R4, R117, R4 ;  /* 0x0000000475047221 */ /* 0x000fe20000010000 */
[----:B------:R-:W-:Y:S01]  /*b4f0*/  HMMA.16816.F32 R32, R8, R16, R32 ;  /* 0x000000100820723c */ /* 0x000fe20000001820 */
[----:B------:R-:W-:Y:S01]  /*b500*/  FADD.FTZ R0, R115, R0 ;  /* 0x0000000073007221 */ /* 0x000fe20000010000 */
[----:B-1----:R-:W-:-:S04]  /*b510*/  FFMA.FTZ R6, R198, R2, -R5 ;  /* 0x00000002c6067223 */ /* 0x002fc80000010805 */
[----:B------:R1:W3:Y:S02]  /*b520*/  MUFU.EX2 R19, R6 ;  /* 0x0000000600137308 */ /* 0x0002e40000000800 */
[-CC-:B-1----:R-:W-:Y:S01]  /*b530*/  FFMA.FTZ R6, R199, R2.reuse, -R5.reuse ;  /* 0x00000002c7067223 */ /* 0x182fe20000010805 */
[----:B------:R-:W-:-:S05]  /*b540*/  FFMA.FTZ R5, R139, R2, -R5 ;  /* 0x000000028b057223 */ /* 0x000fca0000010805 */
[----:B------:R1:W-:Y:S01]  /*b550*/  MUFU.EX2 R17, R5 ;  /* 0x0000000500117308 */ /* 0x0003e20000000800 */
[----:B------:R-:W-:-:S07]  /*b560*/  FFMA.FTZ R2, R136, R2, -R3 ;  /* 0x0000000288027223 */ /* 0x000fce0000010803 */
[----:B------:R4:W-:Y:S01]  /*b570*/  MUFU.EX2 R16, R2 ;  /* 0x0000000200107308 */ /* 0x0009e20000000800 */
[----:B-1----:R-:W-:Y:S01]  /*b580*/  FADD.FTZ R5, R116, R4 ;  /* 0x0000000474057221 */ /* 0x002fe20000010000 */
[----:B------:R-:W-:-:S03]  /*b590*/  FADD.FTZ R4, R112, R0 ;  /* 0x0000000070047221 */ /* 0x000fc60000010000 */
[----:B------:R-:W-:Y:S01]  /*b5a0*/  FADD.FTZ R0, R110, R5 ;  /* 0x000000056e007221 */ /* 0x000fe20000010000 */
[----:B------:R-:W-:-:S03]  /*b5b0*/  FADD.FTZ R3, R113, R4 ;  /* 0x0000000471037221 */ /* 0x000fc60000010000 */
[----:B----4-:R-:W-:Y:S01]  /*b5c0*/  FADD.FTZ R2, R111, R0 ;  /* 0x000000006f027221 */ /* 0x010fe20000010000 */
[----:B------:R-:W-:-:S03]  /*b5d0*/  FADD.FTZ R0, R114, R3 ;  /* 0x0000000372007221 */ /* 0x000fc60000010000 */
[----:B------:R-:W-:Y:S01]  /*b5e0*/  FADD.FTZ R2, R109, R2 ;  /* 0x000000026d027221 */ /* 0x000fe20000010000 */
        /* <DEDUP_REMOVED lines=20> */
[----:B-----5:R-:W-:Y:S01]  /*b730*/  HMMA.16816.F32 R52, R8, R20, R52 ;  /* 0x000000140834723c */ /* 0x020fe20000001834 */
[----:B------:R-:W-:Y:S02]  /*b740*/  FADD.FTZ R0, R90, R0 ;  /* 0x000000005a007221 */ /* 0x000fe40000010000 */
[----:B------:R-:W-:-:S05]  /*b750*/  FADD.FTZ R2, R78, R2 ;  /* 0x000000024e027221 */ /* 0x000fca0000010000 */
[----:B------:R-:W-:Y:S01]  /*b760*/  HMMA.16816.F32 R24, R8, R22, R24 ;  /* 0x000000160818723c */ /* 0x000fe20000001818 */
[----:B------:R-:W1:Y:S01]  /*b770*/  LDSM.16.MT88.4 R20, [R36+0x11000] ;  /* 0x011000002414783b */ /* 0x000e620000004200 */
        /* <DEDUP_REMOVED lines=8> */
[----:B------:R4:W5:Y:S02]  /*b800*/  MUFU.EX2 R18, R6 ;  /* 0x0000000600127308 */ /* 0x0009640000000800 */
[----:B------:R-:W-:Y:S01]  /*b810*/  FADD.FTZ R2, R59, R2 ;  /* 0x000000023b027221 */ /* 0x000fe20000010000 */
[----:B------:R-:W-:-:S03]  /*b820*/  FADD.FTZ R0, R68, R0 ;  /* 0x0000000044007221 */ /* 0x000fc60000010000 */
[----:B------:R-:W-:Y:S01]  /*b830*/  FADD.FTZ R2, R57, R2 ;  /* 0x0000000239027221 */ /* 0x000fe20000010000 */
[----:B------:R-:W-:-:S03]  /*b840*/  FADD.FTZ R0, R56, R0 ;  /* 0x0000000038007221 */ /* 0x000fc60000010000 */
[----:B--2---:R-:W-:Y:S01]  /*b850*/  FADD.FTZ R2, R38, R2 ;  /* 0x0000000226027221 */ /* 0x004fe20000010000 */
[----:B----4-:R-:W2:Y:S01]  /*b860*/  LDSM.16.MT88.4 R4, [R36+0x11800] ;  /* 0x011800002404783b */ /* 0x010ea20000004200 */
[----:B------:R-:W-:Y:S02]  /*b870*/  FADD.FTZ R0, R45, R0 ;  /* 0x000000002d007221 */ /* 0x000fe40000010000 */
[----:B---3--:R-:W-:Y:S02]  /*b880*/  FADD.FTZ R2, R19, R2 ;  /* 0x0000000213027221 */ /* 0x008fe40000010000 */
[----:B------:R-:W-:Y:S02]  /*b890*/  FADD.FTZ R0, R44, R0 ;  /* 0x000000002c007221 */ /* 0x000fe40000010000 */
[----:B-----5:R-:W-:Y:S01]  /*b8a0*/  FADD.FTZ R2, R18, R2 ;  /* 0x0000000212027221 */ /* 0x020fe20000010000 */
[----:B------:R-:W-:Y:S01]  /*b8b0*/  F2FP.F16.F32.PACK_AB R139, R16, R39 ;  /* 0x00000027108b723e */ /* 0x000fe200000000ff */
[----:B------:R-:W-:-:S02]  /*b8c0*/  FADD.FTZ R0, R39, R0 ;  /* 0x0000000027007221 */ /* 0x000fc40000010000 */
[----:B------:R-:W-:Y:S01]  /*b8d0*/  FADD.FTZ R39, R17, R2 ;  /* 0x0000000211277221 */ /* 0x000fe20000010000 */
[----:B------:R-:W-:Y:S01]  /*b8e0*/  HMMA.16816.F32 R148, R8, R144, R148 ;  /* 0x000000900894723c */ /* 0x000fe20000001894 */
[----:B------:R-:W-:-:S03]  /*b8f0*/  FADD.FTZ R0, R16, R0 ;  /* 0x0000000010007221 */ /* 0x000fc60000010000 */
[----:B------:R3:W-:Y:S04]  /*b900*/  STL [R1+0x4c], R39 ;  /* 0x00004c2701007387 */ /* 0x0007e80000100800 */
[----:B------:R-:W-:Y:S01]  /*b910*/  HMMA.16816.F32 R144, R8, R146, R40 ;  /* 0x000000920890723c */ /* 0x000fe20000001828 */
[----:B------:R3:W-:Y:S01]  /*b920*/  STL [R1+0x58], R0 ;  /* 0x0000580001007387 */ /* 0x0007e20000100800 */
[----:B------:R-:W-:-:S06]  /*b930*/  MOV R231, R137 ;  /* 0x0000008900e77202 */ /* 0x000fcc0000000f00 */
[C---:B-1----:R-:W-:Y:S08]  /*b940*/  HMMA.16816.F32 R140, R8.reuse, R20, R140 ;  /* 0x00000014088c723c */ /* 0x042ff0000000188c */
[----:B------:R-:W-:Y:S01]  /*b950*/  HMMA.16816.F32 R8, R8, R22, R48 ;  /* 0x000000160808723c */ /* 0x000fe20000001830 */
[----:B------:R-:W-:Y:S02]  /*b960*/  ISETP.GT.AND P1, PT, R168, R231, PT ;  /* 0x000000e7a800720c */ /* 0x000fe40003f24270 */
[----:B------:R-:W-:-:S02]  /*b970*/  F2FP.F16.F32.PACK_AB R136, R19, R38 ;  /* 0x000000261388723e */ /* 0x000fc400000000ff */
[----:B------:R-:W-:Y:S02]  /*b980*/  F2FP.F16.F32.PACK_AB R137, R44, R45 ;  /* 0x0000002d2c89723e */ /* 0x000fe400000000ff */
[----:B------:R-:W-:Y:S01]  /*b990*/  F2FP.F16.F32.PACK_AB R138, R17, R18 ;  /* 0x00000012118a723e */ /* 0x000fe200000000ff */
[----:B------:R-:W-:Y:S06]  /*b9a0*/  BSSY B2, `(.L_x_2265) ;  /* 0x0000a22000027945 */ /* 0x000fec0003800000 */
[C---:B------:R-:W-:Y:S08]  /*b9b0*/  HMMA.16816.F32 R164, R136.reuse, R160, R52 ;  /* 0x000000a088a4723c */ /* 0x040ff00000001834 */
[C---:B------:R-:W-:Y:S08]  /*b9c0*/  HMMA.16816.F32 R156, R136.reuse, R152, R32 ;  /* 0x00000098889c723c */ /* 0x040ff00000001820 */
[C---:B------:R-:W-:Y:S08]  /*b9d0*/  HMMA.16816.F32 R148, R136.reuse, R12, R148 ;  /* 0x0000000c8894723c */ /* 0x040ff00000001894 */
[C---:B------:R-:W-:Y:S08]  /*b9e0*/  HMMA.16816.F32 R144, R136.reuse, R14, R144 ;  /* 0x0000000e8890723c */ /* 0x040ff00000001890 */
[C---:B------:R-:W-:Y:S08]  /*b9f0*/  HMMA.16816.F32 R160, R136.reuse, R162, R24 ;  /* 0x000000a288a0723c */ /* 0x040ff00000001818 */
[C---:B------:R-:W-:Y:S08]  /*ba00*/  HMMA.16816.F32 R152, R136.reuse, R154, R28 ;  /* 0x0000009a8898723c */ /* 0x040ff0000000181c */
[C---:B--2---:R-:W-:Y:S08]  /*ba10*/  HMMA.16816.F32 R140, R136.reuse, R4, R140 ;  /* 0x00000004888c723c */ /* 0x044ff0000000188c */
[----:B------:R-:W-:Y:S01]  /*ba20*/  HMMA.16816.F32 R136, R136, R6, R8 ;  /* 0x000000068888723c */ /* 0x000fe20000001808 */
[----:B------:R-:W-:-:S04]  /*ba30*/  NOP ;  /* 0x0000000000007918 */ /* 0x000fc80000000000 */
[----:B---3--:R-:W-:-:S15]  /*ba40*/  @!P1 BRA `(.L_x_2266) ;  /* 0x000000a000549947 */ /* 0x008fde0003800000 */
[----:B------:R1:W5:Y:S01]  /*ba50*/  LDL R172, [R1+0x44] ;  /* 0x0000440001ac7983 */ /* 0x0003620000100800 */
[----:B------:R-:W-:-:S04]  /*ba60*/  DEPBAR.LE SB0, 0x0 ;  /* 0x000080000000791a */ /* 0x000fc80000000000 */
[----:B------:R1:W5:Y:S01]  /*ba70*/  LDL R173, [R1+0x48] ;  /* 0x0000480001ad7983 */ /* 0x0003620000100800 */
[----:B------:R-:W-:Y:S05]  /*ba80*/  WARPSYNC.ALL ;  /* 0x0000000000007948 */ /* 0x000fea0003800000 */
[----:B------:R-:W-:Y:S01]  /*ba90*/  BSSY.RECONVERGENT B0, `(.L_x_2267) ;  /* 0x0000051000007945 */ /* 0x000fe20003800200 */
[----:B------:R-:W-:Y:S01]  /*baa0*/  IADD3 R8, PT, PT, R252, -0x2, RZ ;  /* 0xfffffffefc087810 */ /* 0x000fe20007ffe0ff */
[----:B------:R-:W-:Y:S06]  /*bab0*/  BAR.SYNC.DEFER_BLOCKING 0x0 ;  /* 0x0000000000007b1d */ /* 0x000fec0000010000 */
[----:B------:R-:W-:Y:S05]  /*bac0*/  @!P0 BRA `(.L_x_2268) ;  /* 0x0000000400048947 */ /* 0x000fea0003800000 */
[----:B------:R-:W2:Y:S04]  /*bad0*/  LD.E R2, desc[UR4][R134.64+0x170] ;  /* 0x0001700486027980 */ /* 0x000ea8000c101900 */
[----:B------:R-:W3:Y:S01]  /*bae0*/  LDL.64 R170, [R1+0x38] ;  /* 0x0000380001aa7983 */ /* 0x000ee20000100a00 */
[----:B------:R-:W-:-:S04]  /*baf0*/  SHF.L.U32 R8, R8, 0x8, RZ ;  /* 0x0000000808087819 */ /* 0x000fc800000006ff */
[----:B------:R-:W-:Y:S02]  /*bb00*/  IABS R6, R8 ;  /* 0x0000000800067213 */ /* 0x000fe40000000000 */
[----:B------:R-:W-:Y:S02]  /*bb10*/  IABS R7, R84 ;  /* 0x0000005400077213 */ /* 0x000fe40000000000 */
[----:B--2---:R-:W-:-:S04]  /*bb20*/  IABS R0, R2 ;  /* 0x0000000200007213 */ /* 0x004fc80000000000 */
[----:B------:R-:W2:Y:S08]  /*bb30*/  I2F.RP R4, R0 ;  /* 0x0000000000047306 */ /* 0x000eb00000209400 */
[----:B--2---:R-:W2:Y:S02]  /*bb40*/  MUFU.RCP R4, R4 ;  /* 0x0000000400047308 */ /* 0x004ea40000001000 */
[----:B--2---:R-:W-:-:S06]  /*bb50*/  VIADD R4, R4, 0xffffffe ;  /* 0x0ffffffe04047836 */ /* 0x004fcc0000000000 */
[----:B------:R-:W2:Y:S01]  /*bb60*/  F2I.FTZ.U32.TRUNC.NTZ R5, R4 ;  /* 0x0000000400057305 */ /* 0x000ea2000021f000 */
[----:B------:R-:W-:Y:S01]  /*bb70*/  IABS R9, R2 ;  /* 0x0000000200097213 */ /* 0x000fe20000000000 */
[----:B--2---:R-:W-:Y:S02]  /*bb80*/  IMAD.MOV R3, RZ, RZ, -R5 ;  /* 0x000000ffff037224 */ /* 0x004fe400078e0a05 */
        /* <DEDUP_REMOVED lines=10> */
[----:B------:R-:W-:Y:S02]  /*bc30*/  ISETP.GT.U32.AND P1, PT, R0, R6, PT ;  /* 0x000000060000720c */ /* 0x000fe40003f24070 */
[----:B------:R-:W-:-:S09]  /*bc40*/  LOP3.LUT R8, R8, R2, RZ, 0x3c, !PT ;  /* 0x0000000208087212 */ /* 0x000fd200078e3cff */
[----:B------:R-:W-:Y:S02]  /*bc50*/  @!P3 IMAD.IADD R5, R5, 0x1, -R0 ;  /* 0x000000010505b824 */ /* 0x000fe400078e0a00 */
[----:B------:R-:W-:-:S03]  /*bc60*/  @!P1 IADD3 R6, PT, PT, R6, -R0, RZ ;  /* 0x8000000006069210 */ /* 0x000fc60007ffe0ff */
[-C--:B------:R-:W-:Y:S02]  /*bc70*/  ISETP.GE.U32.AND P5, PT, R5, R0.reuse, PT ;  /* 0x000000000500720c */ /* 0x080fe40003fa6070 */
[----:B------:R-:W-:Y:S01]  /*bc80*/  ISETP.GE.U32.AND P6, PT, R6, R0, PT ;  /* 0x000000000600720c */ /* 0x000fe20003fc6070 */
[----:B------:R-:W-:Y:S01]  /*bc90*/  @!P1 VIADD R4, R4, 0x1 ;  /* 0x0000000104049836 */ /* 0x000fe20000000000 */
[----:B------:R-:W-:Y:S02]  /*bca0*/  LOP3.LUT R0, R84, R2, RZ, 0x3c, !PT ;  /* 0x0000000254007212 */ /* 0x000fe400078e3cff */
[----:B------:R-:W-:Y:S02]  /*bcb0*/  ISETP.GE.AND P1, PT, R8, RZ, PT ;  /* 0x000000ff0800720c */ /* 0x000fe40003f26270 */
[----:B------:R-:W-:Y:S02]  /*bcc0*/  ISETP.GE.AND P4, PT, R0, RZ, PT ;  /* 0x000000ff0000720c */ /* 0x000fe40003f86270 */
[----:B------:R-:W-:-:S05]  /*bcd0*/  @!P3 IADD3 R3, PT, PT, R3, 0x1, RZ ;  /* 0x000000010303b810 */ /* 0x000fca0007ffe0ff */
[----:B------:R-:W-:Y:S01]  /*bce0*/  @P5 VIADD R3, R3, 0x1 ;  /* 0x0000000103035836 */ /* 0x000fe20000000000 */
[----:B------:R-:W-:Y:S02]  /*bcf0*/  @P6 IADD3 R4, PT, PT, R4, 0x1, RZ ;  /* 0x0000000104046810 */ /* 0x000fe40007ffe0ff */
[----:B------:R-:W-:Y:S01]  /*bd00*/  ISETP.NE.AND P3, PT, R2, RZ, PT ;  /* 0x000000ff0200720c */ /* 0x000fe20003f65270 */
[----:B------:R-:W-:Y:S01]  /*bd10*/  @!P1 IMAD.MOV R3, RZ, RZ, -R3 ;  /* 0x000000ffff039224 */ /* 0x000fe200078e0a03 */
[----:B------:R-:W-:Y:S02]  /*bd20*/  LOP3.LUT R0, RZ, R2, RZ, 0x33, !PT ;  /* 0x00000002ff007212 */ /* 0x000fe400078e33ff */
[----:B------:R-:W-:Y:S02]  /*bd30*/  @!P4 IADD3 R4, PT, PT, -R4, RZ, RZ ;  /* 0x000000ff0404c210 */ /* 0x000fe40007ffe1ff */
[C---:B------:R-:W-:Y:S02]  /*bd40*/  SEL R3, R0.reuse, R3, !P3 ;  /* 0x0000000300037207 */ /* 0x040fe40005800000 */
[----:B------:R-:W-:-:S02]  /*bd50*/  SEL R0, R0, R4, !P3 ;  /* 0x0000000400007207 */ /* 0x000fc40005800000 */
[----:B------:R-:W2:Y:S01]  /*bd60*/  LD.E.64 R4, desc[UR4][R132.64+0x40] ;  /* 0x0000400484047980 */ /* 0x000ea2000c101b00 */
[----:B---3--:R-:W-:-:S04]  /*bd70*/  IMAD.WIDE R8, R3, 0x4, R170 ;  /* 0x0000000403087825 */ /* 0x008fc800078e02aa */
[C---:B------:R-:W-:Y:S01]  /*bd80*/  IMAD.WIDE R6, R0.reuse, 0x4, R170 ;  /* 0x0000000400067825 */ /* 0x040fe200078e02aa */
[----:B------:R3:W4:Y:S04]  /*bd90*/  LD.E R10, desc[UR4][R8.64] ;  /* 0x00000004080a7980 */ /* 0x000728000c101900 */
[----:B------:R-:W4:Y:S04]  /*bda0*/  LD.E R9, desc[UR4][R6.64] ;  /* 0x0000000406097980 */ /* 0x000f28000c101900 */
[----:B------:R-:W4:Y:S01]  /*bdb0*/  LD.E.64 R6, desc[UR4][R132.64+0x28] ;  /* 0x0000280484067980 */ /* 0x000f22000c101b00 */
[----:B------:R-:W-:-:S04]  /*bdc0*/  IMAD.IADD R0, R0, 0x1, -R3 ;  /* 0x0000000100007824 */ /* 0x000fc800078e0a03 */
[----:B------:R-:W-:-:S05]  /*bdd0*/  IMAD R2, R2, R0, -0x100 ;  /* 0xffffff0002027424 */ /* 0x000fca00078e0200 */
[----:B---3--:R-:W-:Y:S01]  /*bde0*/  SHF.R.S32.HI R8, RZ, 0x1f, R2 ;  /* 0x0000001fff087819 */ /* 0x008fe20000011402 */
[-C--:B--2---:R-:W-:Y:S02]  /*bdf0*/  IMAD R0, R5, R2.reuse, RZ ;  /* 0x0000000205007224 */ /* 0x084fe400078e02ff */
[----:B------:R-:W-:-:S04]  /*be00*/  IMAD.WIDE.U32 R2, R4, R2, RZ ;  /* 0x0000000204027225 */ /* 0x000fc800078e00ff */
[----:B------:R-:W-:-:S04]  /*be10*/  IMAD R4, R4, R8, R0 ;  /* 0x0000000804047224 */ /* 0x000fc800078e0200 */
[----:B------:R-:W-:Y:S01]  /*be20*/  IMAD.IADD R3, R3, 0x1, R4 ;  /* 0x0000000103037824 */ /* 0x000fe200078e0204 */
[----:B----4-:R-:W-:-:S04]  /*be30*/  IADD3 R9, PT, PT, R10, -R9, RZ ;  /* 0x800000090a097210 */ /* 0x010fc80007ffe0ff */
[----:B------:R-:W-:Y:S01]  /*be40*/  SHF.R.S32.HI R4, RZ, 0x1f, R9 ;  /* 0x0000001fff047819 */ /* 0x000fe20000011409 */
[----:B------:R-:W-:Y:S02]  /*be50*/  IMAD R0, R7, R9, RZ ;  /* 0x0000000907007224 */ /* 0x000fe400078e02ff */
[----:B------:R-:W-:-:S04]  /*be60*/  IMAD.WIDE.U32 R2, R9, R6, R2 ;  /* 0x0000000609027225 */ /* 0x000fc800078e0002 */
[----:B------:R-:W-:Y:S01]  /*be70*/  IMAD R0, R6, R4, R0 ;  /* 0x0000000406007224 */ /* 0x000fe200078e0200 */
[----:B-----5:R-:W-:-:S04]  /*be80*/  LEA R173, P1, R2, R173, 0x1 ;  /* 0x000000ad02ad7211 */ /* 0x020fc800078208ff */
[----:B------:R-:W-:-:S04]  /*be90*/  IADD3 R0, PT, PT, R3, R0, RZ ;  /* 0x0000000003007210 */ /* 0x000fc80007ffe0ff */
[----:B------:R-:W-:-:S05]  /*bea0*/  LEA.HI.X R172, R2, R172, R0, 0x1, P1 ;  /* 0x000000ac02ac7211 */ /* 0x000fca00008f0c00 */
[----:B------:R2:W-:Y:S04]  /*beb0*/  STL [R1+0x44], R172 ;  /* 0x000044ac01007387 */ /* 0x0005e80000100800 */
[----:B------:R2:W-:Y:S01]  /*bec0*/  STL [R1+0x48], R173 ;  /* 0x000048ad01007387 */ /* 0x0005e20000100800 */
[----:B------:R-:W-:Y:S05]  /*bed0*/  BRA `(.L_x_2269) ;  /* 0x0000000000307947 */ /* 0x000fea0003800000 */
.L_x_2268:
[----:B------:R-:W2:Y:S01]  /*bee0*/  LD.E R0, desc[UR4][R134.64+0x40] ;  /* 0x0000400486007980 */ /* 0x000ea2000c101900 */
[----:B------:R-:W-:Y:S01]  /*bef0*/  UMOV UR6, URZ ;  /* 0x000000ff00067c82 */ /* 0x000fe20008000000 */
[----:B-----5:R-:W-:Y:S01]  /*bf00*/  IMAD.MOV.U32 R4, RZ, RZ, R173 ;  /* 0x000000ffff047224 */ /* 0x020fe200078e00ad */
[----:B------:R-:W-:Y:S01]  /*bf10*/  IADD3 R2, P1, PT, RZ, -UR6, RZ ;  /* 0x80000006ff027c10 */ /* 0x000fe2000ff3e0ff */
[----:B------:R-:W-:Y:S02]  /*bf20*/  IMAD.MOV.U32 R3, RZ, RZ, R172 ;  /* 0x000000ffff037224 */ /* 0x000fe400078e00ac */
[----:B--2---:R-:W-:-:S04]  /*bf30*/  IMAD.SHL.U32 R0, R0, 0x100, RZ ;  /* 0x0000010000007824 */ /* 0x004fc800078e00ff */
[----:B------:R-:W-:-:S05]  /*bf40*/  IMAD.X R0, RZ, RZ, ~R0, P1 ;  /* 0x000000ffff007224 */ /* 0x000fca00008e0e00 */
[----:B------:R-:W-:-:S04]  /*bf50*/  SHF.R.S64 R2, R2, 0x1f, R0 ;  /* 0x0000001f02027819 */ /* 0x000fc80000001000 */
[----:B------:R-:W-:-:S04]  /*bf60*/  IADD3 R4, P1, PT, R2, R4, RZ ;  /* 0x0000000402047210 */ /* 0x000fc80007f3e0ff */
[----:B------:R-:W-:-:S05]  /*bf70*/  LEA.HI.X.SX32 R3, R0, R3, 0x1, P1 ;  /* 0x0000000300037211 */ /* 0x000fca00008f0eff */
[----:B------:R3:W-:Y:S04]  /*bf80*/  STL [R1+0x44], R3 ;  /* 0x0000440301007387 */ /* 0x0007e80000100800 */
[----:B------:R3:W-:Y:S02]  /*bf90*/  STL [R1+0x48], R4 ;  /* 0x0000480401007387 */ /* 0x0007e40000100800 */
.L_x_2269:
[----:B------:R-:W-:Y:S05]  /*bfa0*/  BSYNC.RECONVERGENT B0 ;  /* 0x0000000000007941 */ /* 0x000fea0003800200 */
.L_x_2267:
[----:B------:R-:W4:Y:S04]  /*bfb0*/  LDL R7, [R1+0x44] ;  /* 0x0000440001077983 */ /* 0x000f280000100800 */
[----:B------:R-:W5:Y:S04]  /*bfc0*/  LDL R6, [R1+0x48] ;  /* 0x0000480001067983 */ /* 0x000f680000100800 */
[----:B------:R-:W2:Y:S04]  /*bfd0*/  LDL.LU R5, [R1+0x9c] ;  /* 0x00009c0001057983 */ /* 0x000ea80000300800 */
[----:B---3--:R-:W3:Y:S04]  /*bfe0*/  LDL R4, [R1+0x34] ;  /* 0x0000340001047983 */ /* 0x008ee80000100800 */
[----:B------:R-:W4:Y:S04]  /*bff0*/  LDL R3, [R1+0x40] ;  /* 0x0000400001037983 */ /* 0x000f280000100800 */
[----:B------:R-:W5:Y:S04]  /*c000*/  LDL.LU R2, [R1+0x98] ;  /* 0x0000980001027983 */ /* 0x000f680000300800 */
[----:B------:R-:W5:Y:S01]  /*c010*/  LDL R0, [R1+0x50] ;  /* 0x0000500001007983 */ /* 0x000f620000100800 */
[----:B------:R-:W-:Y:S01]  /*c020*/  BSSY.RECONVERGENT B1, `(.L_x_2270) ;  /* 0x00002d9000017945 */ /* 0x000fe20003800200 */
[----:B--2---:R-:W-:-:S02]  /*c030*/  MOV R11, R5 ;  /* 0x00000005000b7202 */ /* 0x004fc40000000f00 */
[----:B------:R-:W-:Y:S01]  /*c040*/  SHF.L.U64.HI R5, R234, 0x5, R235 ;  /* 0x00000005ea057819 */ /* 0x000fe200000102eb */
[----:B---3--:R-:W-:Y:S01]  /*c050*/  IMAD.MOV.U32 R10, RZ, RZ, R4 ;  /* 0x000000ffff0a7224 */ /* 0x008fe200078e0004 */
[----:B------:R-:W-:Y:S02]  /*c060*/  MOV R28, R11 ;  /* 0x0000000b001c7202 */ /* 0x000fe40000000f00 */
[----:B----4-:R-:W-:Y:S01]  /*c070*/  MOV R9, R3 ;  /* 0x0000000300097202 */ /* 0x010fe20000000f00 */
[----:B------:R-:W-:Y:S02]  /*c080*/  IMAD.MOV.U32 R29, RZ, RZ, R10 ;  /* 0x000000ffff1d7224 */ /* 0x000fe400078e000a */
[----:B------:R-:W-:Y:S01]  /*c090*/  IMAD.MOV.U32 R91, RZ, RZ, R28 ;  /* 0x000000ffff5b7224 */ /* 0x000fe200078e001c */
[----:B------:R-:W-:Y:S01]  /*c0a0*/  MOV R30, R9 ;  /* 0x00000009001e7202 */ /* 0x000fe20000000f00 */
[----:B-----5:R-:W-:Y:S01]  /*c0b0*/  IMAD.MOV.U32 R4, RZ, RZ, R2 ;  /* 0x000000ffff047224 */ /* 0x020fe200078e0002 */
[----:B------:R-:W-:-:S02]  /*c0c0*/  MOV R36, R29 ;  /* 0x0000001d00247202 */ /* 0x000fc40000000f00 */
[----:B------:R-:W-:Y:S01]  /*c0d0*/  ISETP.GE.AND P1, PT, R222, R0, PT ;  /* 0x00000000de00720c */ /* 0x000fe20003f26270 */
[----:B------:R-:W-:Y:S01]  /*c0e0*/  IMAD.MOV.U32 R31, RZ, RZ, R4 ;  /* 0x000000ffff1f7224 */ /* 0x000fe200078e0004 */
[----:B------:R-:W-:Y:S01]  /*c0f0*/  SHF.L.U32 R0, R234, 0x5, RZ ;  /* 0x00000005ea007819 */ /* 0x000fe200000006ff */
[----:B------:R-:W-:-:S03]  /*c100*/  IMAD.MOV.U32 R38, RZ, RZ, R30 ;  /* 0x000000ffff267224 */ /* 0x000fc600078e001e */
[----:B------:R-:W-:-:S05]  /*c110*/  IADD3 R2, P3, PT, R0, R6, RZ ;  /* 0x0000000600027210 */ /* 0x000fca0007f7e0ff */
[----:B------:R-:W-:Y:S02]  /*c120*/  IMAD.X R3, R5, 0x1, R7, P3 ;  /* 0x0000000105037824 */ /* 0x000fe400018e0607 */
[----:B------:R-:W-:Y:S01]  /*c130*/  @!P1 IADD3 R4, P3, PT, R2, R0, RZ ;  /* 0x0000000002049210 */ /* 0x000fe20007f7e0ff */
[----:B------:R-:W-:Y:S01]  /*c140*/  @P1 STS.128 [R227+0xa000], RZ ;  /* 0x00a000ffe3001388 */ /* 0x000fe20000000c00 */
[-C--:B------:R-:W-:Y:S01]  /*c150*/  @!P1 MOV R12, R2.reuse ;  /* 0x00000002000c9202 */ /* 0x080fe20000000f00 */
[--C-:B------:R-:W-:Y:S01]  /*c160*/  @!P1 IMAD.MOV.U32 R13, RZ, RZ, R3.reuse ;  /* 0x000000ffff0d9224 */ /* 0x100fe200078e0003 */
[-C--:B------:R-:W-:Y:S01]  /*c170*/  @!P1 MOV R20, R2.reuse ;  /* 0x0000000200149202 */ /* 0x080fe20000000f00 */
[--C-:B------:R-:W-:Y:S01]  /*c180*/  @!P1 IMAD.MOV.U32 R21, RZ, RZ, R3.reuse ;  /* 0x000000ffff159224 */ /* 0x100fe200078e0003 */
[----:B------:R-:W-:Y:S01]  /*c190*/  @!P1 IADD3.X R5, PT, PT, R3, R5, RZ, P3, !PT ;  /* 0x0000000503059210 */ /* 0x000fe20001ffe4ff */
[----:B------:R-:W-:Y:S01]  /*c1a0*/  @!PT LDS RZ, [RZ] ;  /* 0x00000000fffff984 */ /* 0x000fe20000000800 */
[----:B------:R-:W-:Y:S01]  /*c1b0*/  @!PT LDS RZ, [RZ] ;  /* 0x00000000fffff984 */ /* 0x000fe20000000800 */
[----:B------:R-:W-:Y:S01]  /*c1c0*/  @!PT LDS RZ, [RZ] ;  /* 0x00000000fffff984 */ /* 0x000fe20000000800 */
[----:B------:R2:W-:Y:S01]  /*c1d0*/  @!P1 LDGSTS.E.BYPASS.LTC128B.128 [R227+0xa000], desc[UR4][R6.64] ;  /* 0x0a00000006e39fae */ /* 0x0005e2000b981a04 */
[-C--:B------:R-:W-:Y:S01]  /*c1e0*/  @!P1 MOV R16, R2.reuse ;  /* 0x0000000200109202 */ /* 0x080fe20000000f00 */
[----:B------:R-:W-:Y:S01]  /*c1f0*/  @!P1 IMAD.MOV.U32 R17, RZ, RZ, R3 ;  /* 0x000000ffff119224 */ /* 0x000fe200078e0003 */
[----:B------:R-:W-:Y:S01]  /*c200*/  @!P1 MOV R14, R2 ;  /* 0x00000002000e9202 */ /* 0x000fe20000000f00 */
[----:B------:R-:W-:Y:S01]  /*c210*/  @P1 STS.128 [R227+0xa800], RZ ;  /* 0x00a800ffe3001388 */ /* 0x000fe20000000c00 */
[----:B------:R-:W-:Y:S01]  /*c220*/  @!P1 IMAD.WIDE.U32 R12, R234, 0x140, R12 ;  /* 0x00000140ea0c9825 */ /* 0x000fe200078e000c */
[----:B------:R-:W-:-:S02]  /*c230*/  @!P1 MOV R9, R3 ;  /* 0x0000000300099202 */ /* 0x000fc40000000f00 */
[----:B------:R-:W-:Y:S01]  /*c240*/  @!PT LDS RZ, [RZ] ;  /* 0x00000000fffff984 */ /* 0x000fe20000000800 */
[----:B------:R-:W-:Y:S01]  /*c250*/  @!PT LDS RZ, [RZ] ;  /* 0x00000000fffff984 */ /* 0x000fe20000000800 */
[----:B------:R-:W-:Y:S01]  /*c260*/  @!PT LDS RZ, [RZ] ;  /* 0x00000000fffff984 */ /* 0x000fe20000000800 */
[----:B------:R-:W-:Y:S01]  /*c270*/  @!P1 LDGSTS.E.BYPASS.LTC128B.128 [R227+0xa800], desc[UR4][R2.64] ;  /* 0x0a80000002e39fae */ /* 0x000fe2000b981a04 */
[----:B------:R-:W-:Y:S01]  /*c280*/  @!P1 IMAD R8, R235, 0x60, RZ ;  /* 0x00000060eb089824 */ /* 0x000fe200078e02ff */
[CC--:B------:R-:W-:Y:S01]  /*c290*/  @!P1 LEA R24, P4, R234.reuse, R2.reuse, 0x6 ;  /* 0x00000002ea189211 */ /* 0x0c0fe200078830ff */
[C---:B------:R-:W-:Y:S01]  /*c2a0*/  @!P1 IMAD.WIDE.U32 R22, R234.reuse, 0x60, R2 ;  /* 0x00000060ea169825 */ /* 0x040fe200078e0002 */
[----:B------:R-:W-:Y:S01]  /*c2b0*/  @P1 STS.128 [R227+0xb000], RZ ;  /* 0x00b000ffe3001388 */ /* 0x000fe20000000c00 */
[----:B------:R-:W-:Y:S02]  /*c2c0*/  @!P1 MOV R18, R2 ;  /* 0x0000000200129202 */ /* 0x000fe40000000f00 */
[----:B------:R-:W-:Y:S01]  /*c2d0*/  @!P1 IMAD.MOV.U32 R15, RZ, RZ, R3 ;  /* 0x000000ffff0f9224 */ /* 0x000fe200078e0003 */
[----:B------:R-:W-:Y:S01]  /*c2e0*/  @!PT LDS RZ, [RZ] ;  /* 0x00000000fffff984 */ /* 0x000fe20000000800 */
[----:B------:R-:W-:Y:S01]  /*c2f0*/  @!PT LDS RZ, [RZ] ;  /* 0x00000000fffff984 */ /* 0x000fe20000000800 */
[----:B------:R-:W-:Y:S01]  /*c300*/  @!PT LDS RZ, [RZ] ;  /* 0x00000000fffff984 */ /* 0x000fe20000000800 */
[----:B------:R3:W-:Y:S01]  /*c310*/  @!P1 LDGSTS.E.BYPASS.LTC128B.128 [R227+0xb000], desc[UR4][R4.64] ;  /* 0x0b00000004e39fae */ /* 0x0007e2000b981a04 */
[----:B------:R-:W-:Y:S01]  /*c320*/  @!P1 IMAD.WIDE.U32 R20, R234, 0xa0, R20 ;  /* 0x000000a0ea149825 */ /* 0x000fe200078e0014 */
[----:B------:R-:W-:-:S02]  /*c330*/  @!P1 MOV R11, R3 ;  /* 0x00000003000b9202 */ /* 0x000fc40000000f00 */
[----:B------:R-:W-:Y:S01]  /*c340*/  @P1 STS.128 [R227+0xb800], RZ ;  /* 0x00b800ffe3001388 */ /* 0x000fe20000000c00 */
[----:B------:R-:W-:-:S04]  /*c350*/  @!P1 IMAD.WIDE.U32 R16, R234, 0xe0, R16 ;  /* 0x000000e0ea109825 */ /* 0x000fc800078e0010 */
[----:B------:R-:W-:Y:S02]  /*c360*/  @!P1 IMAD.IADD R23, R8, 0x1, R23 ;  /* 0x0000000108179824 */ /* 0x000fe400078e0217 */
[C---:B--2---:R-:W-:Y:S02]  /*c370*/  @!P1 IMAD R7, R235.reuse, 0x140, RZ ;  /* 0x00000140eb079824 */ /* 0x044fe400078e02ff */
[----:B------:R-:W-:Y:S02]  /*c380*/  @!P1 IMAD R6, R235, 0xa0, RZ ;  /* 0x000000a0eb069824 */ /* 0x000fe400078e02ff */
[----:B------:R-:W-:Y:S01]  /*c390*/  @!P1 IMAD.WIDE.U32 R14, R234, 0x120, R14 ;  /* 0x00000120ea0e9825 */ /* 0x000fe200078e000e */
[----:B------:R-:W-:Y:S02]  /*c3a0*/  @!P1 IADD3 R13, PT, PT, R7, R13, RZ ;  /* 0x0000000d070d9210 */ /* 0x000fe40007ffe0ff */
[----:B------:R-:W-:Y:S01]  /*c3b0*/  @!P1 IADD3 R21, PT, PT, R6, R21, RZ ;  /* 0x0000001506159210 */ /* 0x000fe20007ffe0ff */
[--C-:B------:R-:W-:Y:S01]  /*c3c0*/  @!P1 IMAD.MOV.U32 R8, RZ, RZ, R2.reuse ;  /* 0x000000ffff089224 */ /* 0x100fe200078e0002 */
[----:B------:R-:W-:Y:S01]  /*c3d0*/  @!P1 MOV R7, R3 ;  /* 0x0000000300079202 */ /* 0x000fe20000000f00 */
[----:B------:R-:W-:-:S02]  /*c3e0*/  @!P1 IMAD.MOV.U32 R6, RZ, RZ, R2 ;  /* 0x000000ffff069224 */ /* 0x000fc400078e0002 */
[----:B------:R-:W-:Y:S02]  /*c3f0*/  @!P1 IMAD R26, R235, 0x180, RZ ;  /* 0x00000180eb1a9824 */ /* 0x000fe400078e02ff */
[----:B------:R-:W-:-:S04]  /*c400*/  @!P1 IMAD.WIDE.U32 R8, R234, 0x180, R8 ;  /* 0x00000180ea089825 */ /* 0x000fc800078e0008 */
[C---:B---3--:R-:W-:Y:S01]  /*c410*/  @!P1 IMAD R4, R235.reuse, 0xe0, RZ ;  /* 0x000000e0eb049824 */ /* 0x048fe200078e02ff */
[----:B------:R-:W-:Y:S01]  /*c420*/  @!P1 IADD3 R9, PT, PT, R26, R9, RZ ;  /* 0x000000091a099210 */ /* 0x000fe20007ffe0ff */
[C---:B------:R-:W-:Y:S01]  /*c430*/  @!P1 IMAD R5, R235.reuse, 0x120, RZ ;  /* 0x00000120eb059824 */ /* 0x040fe200078e02ff */
[-C--:B------:R-:W-:Y:S01]  /*c440*/  @!P1 LEA R26, P3, R234, R2.reuse, 0x7 ;  /* 0x00000002ea1a9211 */ /* 0x080fe200078638ff */
[----:B------:R-:W-:Y:S01]  /*c450*/  @!P1 IMAD R25, R235, 0x1a0, RZ ;  /* 0x000001a0eb199824 */ /* 0x000fe200078e02ff */
[----:B------:R-:W-:Y:S01]  /*c460*/  @!P1 IADD3 R17, PT, PT, R4, R17, RZ ;  /* 0x0000001104119210 */ /* 0x000fe20007ffe0ff */
[----:B------:R-:W-:Y:S01]  /*c470*/  @!P1 IMAD.IADD R15, R5, 0x1, R15 ;  /* 0x00000001050f9824 */ /* 0x000fe200078e020f */
[----:B------:R-:W-:Y:S01]  /*c480*/  @!P1 MOV R4, R2 ;  /* 0x0000000200049202 */ /* 0x000fe20000000f00 */
[----:B------:R-:W-:Y:S02]  /*c490*/  @!P1 IMAD.MOV.U32 R5, RZ, RZ, R3 ;  /* 0x000000ffff059224 */ /* 0x000fe400078e0003 */
[----:B------:R-:W-:-:S04]  /*c4a0*/  @!P1 IMAD.WIDE.U32 R6, R234, 0x1a0, R6 ;  /* 0x000001a0ea069825 */ /* 0x000fc800078e0006 */
[----:B------:R-:W-:Y:S02]  /*c4b0*/  @!P1 IMAD R27, R235, 0x1c0, RZ ;  /* 0x000001c0eb1b9824 */ /* 0x000fe400078e02ff */
[----:B------:R-:W-:-:S04]  /*c4c0*/  @!P1 IMAD.WIDE.U32 R4, R234, 0x1c0, R4 ;  /* 0x000001c0ea049825 */ /* 0x000fc800078e0004 */
[----:B------:R-:W-:Y:S01]  /*c4d0*/  @!P1 IMAD.IADD R7, R25, 0x1, R7 ;  /* 0x0000000119079824 */ /* 0x000fe200078e0207 */
[C---:B------:R-:W-:Y:S01]  /*c4e0*/  @!P1 LEA.HI.X R25, R234.reuse, R3, R235, 0x6, P4 ;  /* 0x00000003ea199211 */ /* 0x040fe200020f34eb */
[----:B------:R-:W-:Y:S01]  /*c4f0*/  @!P1 IMAD.MOV.U32 R19, RZ, RZ, R3 ;  /* 0x000000ffff139224 */ /* 0x000fe200078e0003 */
[----:B------:R-:W-:Y:S01]  /*c500*/  @!P1 IADD3 R5, PT, PT, R27, R5, RZ ;  /* 0x000000051b059210 */ /* 0x000fe20007ffe0ff */
[C---:B------:R-:W-:Y:S01]  /*c510*/  @!P1 IMAD R0, R235.reuse, 0xc0, RZ ;  /* 0x000000c0eb009824 */ /* 0x040fe200078e02ff */
[CC--:B------:R-:W-:Y:S01]  /*c520*/  @!P1 LEA.HI.X R27, R234.reuse, R3.reuse, R235, 0x7, P3 ;  /* 0x00000003ea1b9211 */ /* 0x0c0fe200018f3ceb */
[----:B------:R-:W-:Y:S01]  /*c530*/  @!P1 IMAD.WIDE.U32 R18, R234, 0xc0, R18 ;  /* 0x000000c0ea129825 */ /* 0x000fe200078e0012 */
[----:B------:R-:W-:Y:S01]  /*c540*/  @!PT LDS RZ, [RZ] ;  /* 0x00000000fffff984 */ /* 0x000fe20000000800 */
[----:B------:R-:W-:Y:S01]  /*c550*/  @!PT LDS RZ, [RZ] ;  /* 0x00000000fffff984 */ /* 0x000fe20000000800 */
[----:B------:R-:W-:Y:S01]  /*c560*/  @!PT LDS RZ, [RZ] ;  /* 0x00000000fffff984 */ /* 0x000fe20000000800 */
[----:B------:R-:W-:Y:S03]  /*c570*/  @!P1 LDGSTS.E.BYPASS.LTC128B.128 [R227+0xb800], desc[UR4][R24.64] ;  /* 0x0b80000018e39fae */ /* 0x000fe6000b981a04 */
[----:B------:R-:W-:Y:S01]  /*c580*/  @!P1 IMAD.MOV.U32 R10, RZ, RZ, R2 ;  /* 0x000000ffff0a9224 */ /* 0x000fe200078e0002 */
[----:B------:R-:W-:Y:S01]  /*c590*/  @P1 STS.128 [R227+0xc000], RZ ;  /* 0x00c000ffe3001388 */ /* 0x000fe20000000c00 */
[----:B------:R-:W-:Y:S01]  /*c5a0*/  @!P1 IMAD.IADD R19, R0, 0x1, R19 ;  /* 0x0000000100139824 */ /* 0x000fe200078e0213 */
[C---:B------:R-:W-:Y:S01]  /*c5b0*/  @!P1 LEA R2, P3, R234.reuse, R2, 0x8 ;  /* 0x00000002ea029211 */ /* 0x040fe200078640ff */
[----:B------:R-:W-:Y:S01]  /*c5c0*/  @!P1 IMAD R0, R235, 0x160, RZ ;  /* 0x00000160eb009824 */ /* 0x000fe200078e02ff */
[----:B------:R-:W-:Y:S01]  /*c5d0*/  @!PT LDS RZ, [RZ] ;  /* 0x00000000fffff984 */ /* 0x000fe20000000800 */
[----:B------:R-:W-:Y:S01]  /*c5e0*/  @!PT LDS RZ, [RZ] ;  /* 0x00000000fffff984 */ /* 0x000fe20000000800 */
[----:B------:R-:W-:Y:S01]  /*c5f0*/  @!PT LDS RZ, [RZ] ;  /* 0x00000000fffff984 */ /* 0x000fe20000000800 */
[----:B------:R-:W-:Y:S01]  /*c600*/  @!P1 LDGSTS.E.BYPASS.LTC128B.128 [R227+0xc000], desc[UR4][R22.64] ;  /* 0x0c00000016e39fae */ /* 0x000fe2000b981a04 */
[C---:B------:R-:W-:Y:S01]  /*c610*/  @!P1 IMAD.WIDE.U32 R10, R234.reuse, 0x160, R10 ;  /* 0x00000160ea0a9825 */ /* 0x040fe200078e000a */
[----:B------:R-:W-:-:S02]  /*c620*/  @!P1 LEA.HI.X R3, R234, R3, R235, 0x8, P3 ;  /* 0x00000003ea039211 */ /* 0x000fc400018f44eb */
[----:B------:R-:W-:Y:S01]  /*c630*/  @P1 STS.128 [R227+0xc800], RZ ;  /* 0x00c800ffe3001388 */ /* 0x000fe20000000c00 */
[----:B------:R-:W-:Y:S01]  /*c640*/  @!P1 IMAD.IADD R11, R0, 0x1, R11 ;  /* 0x00000001000b9824 */ /* 0x000fe200078e020b */
[----:B------:R-:W-:Y:S02]  /*c650*/  MOV R0, R91 ;  /* 0x0000005b00007202 */ /* 0x000fe40000000f00 */
        /* <DEDUP_REMOVED lines=54> */
[----:B--2---:R-:W-:Y:S04]  /*c9c0*/  LDSM.16.M88.4 R12, [R72+0x3800] ;  /* 0x00380000480c783b */ /* 0x004fe80000000200 */
[----:B------:R-:W-:Y:S04]  /*c9d0*/  LDSM.16.M88.4 R48, [R72+0x5800] ;  /* 0x005800004830783b */ /* 0x000fe80000000200 */
[----:B---3--:R-:W-:Y:S04]  /*c9e0*/  LDSM.16.M88.4 R8, [R72+0x4000] ;  /* 0x004000004808783b */ /* 0x008fe80000000200 */
[----:B------:R-:W-:Y:S04]  /*c9f0*/  LDSM.16.M88.4 R24, [R72+0x2000] ;  /* 0x002000004818783b */ /* 0x000fe80000000200 */
[----:B------:R-:W-:Y:S04]  /*ca00*/  LDSM.16.M88.4 R20, [R72+0x2800] ;  /* 0x002800004814783b */ /* 0x000fe80000000200 */
[----:B------:R-:W-:Y:S04]  /*ca10*/  LDSM.16.M88.4 R16, [R72+0x3000] ;  /* 0x003000004810783b */ /* 0x000fe80000000200 */
[----:B----4-:R-:W2:Y:S04]  /*ca20*/  LDSM.16.M88.4 R4, [R223] ;  /* 0x00000000df04783b */ /* 0x010ea80000000200 */
[----:B------:R-:W3:Y:S04]  /*ca30*/  LDSM.16.M88.4 R52, [R72+0x5000] ;  /* 0x005000004834783b */ /* 0x000ee80000000200 */
[----:B------:R-:W-:Y:S04]  /*ca40*/  LDSM.16.M88.4 R40, [R72+0x7000] ;  /* 0x007000004828783b */ /* 0x000fe80000000200 */
[----:B------:R-:W-:Y:S04]  /*ca50*/  LDSM.16.M88.4 R56, [R72+0x4800] ;  /* 0x004800004838783b */ /* 0x000fe80000000200 */
[----:B------:R-:W-:Y:S04]  /*ca60*/  LDSM.16.M88.4 R60, [R72+0x6000] ;  /* 0x00600000483c783b */ /* 0x000fe80000000200 */
[----:B------:R-:W-:Y:S04]  /*ca70*/  LDSM.16.M88.4 R44, [R72+0x6800] ;  /* 0x00680000482c783b */ /* 0x000fe80000000200 */
[----:B------:R-:W-:Y:S04]  /*ca80*/  LDSM.16.M88.4 R32, [R72+0x7800] ;  /* 0x007800004820783b */ /* 0x000fe80000000200 */
[----:B------:R-:W0:Y:S01]  /*ca90*/  LDGDEPBAR ;  /* 0x00000000000079af */ /* 0x000e220000000000 */
[C---:B--2---:R-:W-:Y:S08]  /*caa0*/  HMMA.16816.F32 R64, R4.reuse, R8, RZ ;  /* 0x000000080440723c */ /* 0x044ff000000018ff */
[C---:B------:R-:W-:Y:S01]  /*cab0*/  HMMA.16816.F32 R92, R4.reuse, R10, RZ ;  /* 0x0000000a045c723c */ /* 0x040fe200000018ff */
[----:B------:R-:W2:Y:S07]  /*cac0*/  LDSM.16.M88.4 R8, [R72+0x9800] ;  /* 0x009800004808783b */ /* 0x000eae0000000200 */
[C---:B------:R-:W-:Y:S08]  /*cad0*/  HMMA.16816.F32 R76, R4.reuse, R12, RZ ;  /* 0x0000000c044c723c */ /* 0x040ff000000018ff */
[C---:B------:R-:W-:Y:S01]  /*cae0*/  HMMA.16816.F32 R68, R4.reuse, R14, RZ ;  /* 0x0000000e0444723c */ /* 0x040fe200000018ff */
[----:B------:R-:W-:Y:S04]  /*caf0*/  LDSM.16.M88.4 R12, [R31] ;  /* 0x000000001f0c783b */ /* 0x000fe80000000200 */
[----:B------:R-:W-:Y:S03]  /*cb00*/  LDSM.16.M88.4 R28, [R74+0x2000] ;  /* 0x002000004a1c783b */ /* 0x000fe60000000200 */
[C---:B------:R-:W-:Y:S08]  /*cb10*/  HMMA.16816.F32 R128, R4.reuse, R48, RZ ;  /* 0x000000300480723c */ /* 0x040ff000000018ff */
[C---:B------:R-:W-:Y:S01]  /*cb20*/  HMMA.16816.F32 R168, R4.reuse, R50, RZ ;  /* 0x0000003204a8723c */ /* 0x040fe200000018ff */
[----:B------:R-:W4:Y:S07]  /*cb30*/  LDSM.16.M88.4 R48, [R74+0x3800] ;  /* 0x003800004a30783b */ /* 0x000f2e0000000200 */
[C---:B------:R-:W-:Y:S08]  /*cb40*/  HMMA.16816.F32 R104, R4.reuse, R24, RZ ;  /* 0x000000180468723c */ /* 0x040ff000000018ff */
[C---:B------:R-:W-:Y:S01]  /*cb50*/  HMMA.16816.F32 R108, R4.reuse, R26, RZ ;  /* 0x0000001a046c723c */ /* 0x040fe200000018ff */
[----:B------:R-:W5:Y:S07]  /*cb60*/  LDSM.16.M88.4 R24, [R72+0x8000] ;  /* 0x008000004818783b */ /* 0x000f6e0000000200 */
[C---:B------:R-:W-:Y:S08]  /*cb70*/  HMMA.16816.F32 R100, R4.reuse, R20, RZ ;  /* 0x000000140464723c */ /* 0x040ff000000018ff */
        /* <DEDUP_REMOVED lines=8> */
[C---:B--2---:R-:W-:Y:S08]  /*cc00*/  HMMA.16816.F32 R240, R4.reuse, R8, RZ ;  /* 0x0000000804f0723c */ /* 0x044ff000000018ff */
[----:B------:R-:W-:Y:S08]  /*cc10*/  HMMA.16816.F32 R244, R4, R10, RZ ;  /* 0x0000000a04f4723c */ /* 0x000ff000000018ff */
[----:B----4-:R-:W-:Y:S08]  /*cc20*/  HMMA.16816.F32 R8, R12, R48, R76 ;  /* 0x000000300c08723c */ /* 0x010ff0000000184c */
[C---:B------:R-:W-:Y:S08]  /*cc30*/  HMMA.16816.F32 R172, R4.reuse, R40, RZ ;  /* 0x0000002804ac723c */ /* 0x040ff000000018ff */
[----:B------:R-:W-:Y:S03]  /*cc40*/  HMMA.16816.F32 R112, R4, R56, RZ ;  /* 0x000000380470723c */ /* 0x000fe600000018ff */
[----:B------:R-:W-:-:S05]  /*cc50*/  MOV R91, R11 ;  /* 0x0000000b005b7202 */ /* 0x000fca0000000f00 */
[C---:B------:R-:W-:Y:S01]  /*cc60*/  HMMA.16816.F32 R116, R4.reuse, R58, RZ ;  /* 0x0000003a0474723c */ /* 0x040fe200000018ff */
[----:B------:R-:W-:Y:S07]  /*cc70*/  LDSM.16.M88.4 R56, [R74+0x2800] ;  /* 0x002800004a38783b */ /* 0x000fee0000000200 */
[C---:B------:R-:W-:Y:S08]  /*cc80*/  HMMA.16816.F32 R176, R4.reuse, R60, RZ ;  /* 0x0000003c04b0723c */ /* 0x040ff000000018ff */
[C---:B------:R-:W-:Y:S01]  /*cc90*/  HMMA.16816.F32 R184, R4.reuse, R62, RZ ;  /* 0x0000003e04b8723c */ /* 0x040fe200000018ff */
[----:B------:R-:W2:Y:S07]  /*cca0*/  LDSM.16.M88.4 R60, [R74+0x4000] ;  /* 0x004000004a3c783b */ /* 0x000eae0000000200 */
[C---:B------:R-:W-:Y:S08]  /*ccb0*/  HMMA.16816.F32 R188, R4.reuse, R44, RZ ;  /* 0x0000002c04bc723c */ /* 0x040ff000000018ff */
[C---:B------:R-:W-:Y:S08]  /*ccc0*/  HMMA.16816.F32 R180, R4.reuse, R46, RZ ;  /* 0x0000002e04b4723c */ /* 0x040ff000000018ff */
[C---:B------:R-:W-:Y:S08]  /*ccd0*/  HMMA.16816.F32 R40, R4.reuse, R42, RZ ;  /* 0x0000002a0428723c */ /* 0x040ff000000018ff */
[C---:B------:R-:W-:Y:S08]  /*cce0*/  HMMA.16816.F32 R196, R4.reuse, R32, RZ ;  /* 0x0000002004c4723c */ /* 0x040ff000000018ff */
[C---:B------:R-:W-:Y:S01]  /*ccf0*/  HMMA.16816.F32 R192, R4.reuse, R34, RZ ;  /* 0x0000002204c0723c */ /* 0x040fe200000018ff */
[----:B------:R-:W-:Y:S07]  /*cd00*/  LDSM.16.M88.4 R32, [R74+0x7800] ;  /* 0x007800004a20783b */ /* 0x000fee0000000200 */
[C---:B-----5:R-:W-:Y:S08]  /*cd10*/  HMMA.16816.F32 R200, R4.reuse, R24, RZ ;  /* 0x0000001804c8723c */ /* 0x060ff000000018ff */
[C---:B------:R-:W-:Y:S01]  /*cd20*/  HMMA.16816.F32 R204, R4.reuse, R26, RZ ;  /* 0x0000001a04cc723c */ /* 0x040fe200000018ff */
[----:B------:R-:W-:Y:S07]  /*cd30*/  LDSM.16.M88.4 R24, [R74+0x4800] ;  /* 0x004800004a18783b */ /* 0x000fee0000000200 */
[C---:B-1----:R-:W-:Y:S08]  /*cd40*/  HMMA.16816.F32 R208, R4.reuse, R20, RZ ;  /* 0x0000001404d0723c */ /* 0x042ff000000018ff */
[C---:B------:R-:W-:Y:S01]  /*cd50*/  HMMA.16816.F32 R212, R4.reuse, R22, RZ ;  /* 0x0000001604d4723c */ /* 0x040fe200000018ff */
[----:B------:R-:W-:Y:S07]  /*cd60*/  LDSM.16.M88.4 R20, [R74+0x5000] ;  /* 0x005000004a14783b */ /* 0x000fee0000000200 */
[C---:B------:R-:W-:Y:S08]  /*cd70*/  HMMA.16816.F32 R216, R4.reuse, R16, RZ ;  /* 0x0000001004d8723c */ /* 0x040ff000000018ff */
[----:B------:R-:W-:Y:S01]  /*cd80*/  HMMA.16816.F32 R236, R4, R18, RZ ;  /* 0x0000001204ec723c */ /* 0x000fe200000018ff */
[----:B------:R-:W-:Y:S01]  /*cd90*/  IMAD.MOV.U32 R6, RZ, RZ, R8 ;  /* 0x000000ffff067224 */ /* 0x000fe200078e0008 */
[----:B------:R-:W-:Y:S01]  /*cda0*/  MOV R5, R9 ;  /* 0x0000000900057202 */ /* 0x000fe20000000f00 */
[----:B------:R-:W-:Y:S01]  /*cdb0*/  IMAD.MOV.U32 R4, RZ, RZ, R10 ;  /* 0x000000ffff047224 */ /* 0x000fe200078e000a */
[----:B------:R-:W-:Y:S04]  /*cdc0*/  LDSM.16.M88.4 R16, [R74+0x5800] ;  /* 0x005800004a10783b */ /* 0x000fe80000000200 */
[C---:B---3--:R-:W-:Y:S01]  /*cdd0*/  HMMA.16816.F32 R248, R12.reuse, R52, R84 ;  /* 0x000000340cf8723c */ /* 0x048fe20000001854 */
[----:B------:R-:W1:Y:S07]  /*cde0*/  LDSM.16.M88.4 R8, [R74+0x6000] ;  /* 0x006000004a08783b */ /* 0x000e6e0000000200 */
[----:B------:R-:W-:Y:S01]  /*cdf0*/  HMMA.16816.F32 R84, R12, R50, R68 ;  /* 0x000000320c54723c */ /* 0x000fe20000001844 */
[----:B------:R-:W-:Y:S01]  /*ce00*/  IMAD.MOV.U32 R69, RZ, RZ, R6 ;  /* 0x000000ffff457224 */ /* 0x000fe200078e0006 */
[----:B------:R-:W-:Y:S01]  /*ce10*/  MOV R70, R5 ;  /* 0x0000000500467202 */ /* 0x000fe20000000f00 */
[----:B------:R-:W-:-:S02]  /*ce20*/  IMAD.MOV.U32 R71, RZ, RZ, R4 ;  /* 0x000000ffff477224 */ /* 0x000fc400078e0004 */
[----:B------:R-:W3:Y:S03]  /*ce30*/  LDSM.16.M88.4 R4, [R74+0x6800] ;  /* 0x006800004a04783b */ /* 0x000ee60000000200 */
[C---:B------:R-:W-:Y:S08]  /*ce40*/  HMMA.16816.F32 R104, R12.reuse, R28, R104 ;  /* 0x0000001c0c68723c */ /* 0x040ff00000001868 */
[C---:B------:R-:W-:Y:S01]  /*ce50*/  HMMA.16816.F32 R108, R12.reuse, R30, R108 ;  /* 0x0000001e0c6c723c */ /* 0x040fe2000000186c */
[----:B------:R-:W4:Y:S07]  /*ce60*/  LDSM.16.M88.4 R28, [R74+0x7000] ;  /* 0x007000004a1c783b */ /* 0x000f2e0000000200 */
[C---:B------:R-:W-:Y:S08]  /*ce70*/  HMMA.16816.F32 R80, R12.reuse, R54, R80 ;  /* 0x000000360c50723c */ /* 0x040ff00000001850 */
[C---:B--2---:R-:W-:Y:S08]  /*ce80*/  HMMA.16816.F32 R44, R12.reuse, R60, R64 ;  /* 0x0000003c0c2c723c */ /* 0x044ff00000001840 */
[----:B-1----:R-:W-:Y:S03]  /*ce90*/  HMMA.16816.F32 R48, R12, R8, R176 ;  /* 0x000000080c30723c */ /* 0x002fe600000018b0 */
[----:B------:R-:W-:Y:S01]  /*cea0*/  MOV R90, R80 ;  /* 0x00000050005a7202 */ /* 0x000fe20000000f00 */
[----:B------:R-:W-:Y:S01]  /*ceb0*/  IMAD.MOV.U32 R72, RZ, RZ, R81 ;  /* 0x000000ffff487224 */ /* 0x000fe200078e0051 */
[----:B------:R-:W-:Y:S01]  /*cec0*/  MOV R3, R82 ;  /* 0x0000005200037202 */ /* 0x000fe20000000f00 */
[----:B------:R-:W-:-:S02]  /*ced0*/  IMAD.MOV.U32 R2, RZ, RZ, R83 ;  /* 0x000000ffff027224 */ /* 0x000fc400078e0053 */
[C---:B---3--:R-:W-:Y:S08]  /*cee0*/  HMMA.16816.F32 R188, R12.reuse, R4, R188 ;  /* 0x000000040cbc723c */ /* 0x048ff000000018bc */
[C---:B------:R-:W-:Y:S08]  /*cef0*/  HMMA.16816.F32 R76, R12.reuse, R10, R184 ;  /* 0x0000000a0c4c723c */ /* 0x040ff000000018b8 */
[----:B------:R-:W-:Y:S03]  /*cf00*/  HMMA.16816.F32 R4, R12, R6, R180 ;  /* 0x000000060c04723c */ /* 0x000fe600000018b4 */
[----:B------:R-:W-:-:S05]  /*cf10*/  MOV R176, R188 ;  /* 0x000000bc00b07202 */ /* 0x000fca0000000f00 */
[C---:B------:R-:W-:Y:S08]  /*cf20*/  HMMA.16816.F32 R8, R12.reuse, R32, R196 ;  /* 0x000000200c08723c */ /* 0x040ff000000018c4 */
[----:B------:R-:W-:Y:S03]  /*cf30*/  HMMA.16816.F32 R92, R12, R62, R92 ;  /* 0x0000003e0c5c723c */ /* 0x000fe6000000185c */
[----:B------:R-:W-:Y:S01]  /*cf40*/  MOV R184, R4 ;  /* 0x0000000400b87202 */ /* 0x000fe20000000f00 */
[----:B------:R-:W-:Y:S01]  /*cf50*/  IMAD.MOV.U32 R179, RZ, RZ, R5 ;  /* 0x000000ffffb37224 */ /* 0x000fe200078e0005 */
[----:B------:R-:W-:Y:S01]  /*cf60*/  MOV R178, R6 ;  /* 0x0000000600b27202 */ /* 0x000fe20000000f00 */
[----:B------:R-:W-:-:S02]  /*cf70*/  IMAD.MOV.U32 R177, RZ, RZ, R7 ;  /* 0x000000ffffb17224 */ /* 0x000fc400078e0007 */
[----:B------:R-:W-:Y:S03]  /*cf80*/  HMMA.16816.F32 R64, R12, R20, R120 ;  /* 0x000000140c40723c */ /* 0x000fe60000001878 */
[----:B------:R-:W-:Y:S01]  /*cf90*/  MOV R123, R9 ;  /* 0x00000009007b7202 */ /* 0x000fe20000000f00 */
[----:B------:R-:W-:Y:S01]  /*cfa0*/  IMAD.MOV.U32 R122, RZ, RZ, R10 ;  /* 0x000000ffff7a7224 */ /* 0x000fe200078e000a */
[----:B------:R-:W-:-:S03]  /*cfb0*/  MOV R121, R11 ;  /* 0x0000000b00797202 */ /* 0x000fc60000000f00 */
[----:B------:R-:W-:Y:S01]  /*cfc0*/  HMMA.16816.F32 R60, R12, R22, R124 ;  /* 0x000000160c3c723c */ /* 0x000fe2000000187c */
[----:B------:R-:W-:Y:S01]  /*cfd0*/  IMAD.MOV.U32 R124, RZ, RZ, R8 ;  /* 0x000000ffff7c7224 */ /* 0x000fe200078e0008 */
[----:B------:R-:W1:Y:S01]  /*cfe0*/  LDSM.16.M88.4 R20, [R74+0x8800] ;  /* 0x008800004a14783b */ /* 0x000e620000000200 */
[----:B------:R-:W-:Y:S01]  /*cff0*/  IMAD.MOV.U32 R127, RZ, RZ, R189 ;  /* 0x000000ffff7f7224 */ /* 0x000fe200078e00bd */
[----:B------:R-:W-:Y:S01]  /*d000*/  MOV R126, R190 ;  /* 0x000000be007e7202 */ /* 0x000fe20000000f00 */
[----:B------:R-:W-:-:S03]  /*d010*/  IMAD.MOV.U32 R125, RZ, RZ, R191 ;  /* 0x000000ffff7d7224 */ /* 0x000fc600078e00bf */
[C---:B----4-:R-:W-:Y:S08]  /*d020*/  HMMA.16816.F32 R4, R12.reuse, R28, R172 ;  /* 0x0000001c0c04723c */ /* 0x050ff000000018ac */
[C---:B------:R-:W-:Y:S01]  /*d030*/  HMMA.16816.F32 R8, R12.reuse, R34, R192 ;  /* 0x000000220c08723c */ /* 0x040fe200000018c0 */
[----:B------:R-:W-:Y:S07]  /*d040*/  LDSM.16.M88.4 R32, [R73+0x3000] ;  /* 0x003000004920783b */ /* 0x000fee0000000200 */
[C---:B------:R-:W-:Y:S01]  /*d050*/  HMMA.16816.F32 R80, R12.reuse, R26, R116 ;  /* 0x0000001a0c50723c */ /* 0x040fe20000001874 */
[----:B------:R-:W-:Y:S01]  /*d060*/  IMAD.MOV.U32 R119, RZ, RZ, R0 ;  /* 0x000000ffff777224 */ /* 0x000fe200078e0000 */
[----:B------:R-:W-:Y:S01]  /*d070*/  IADD3 R0, PT, PT, R223, R221, RZ ;  /* 0x000000dddf007210 */ /* 0x000fe20007ffe0ff */
[----:B------:R-:W-:Y:S01]  /*d080*/  IMAD.MOV.U32 R117, RZ, RZ, R70 ;  /* 0x000000ffff757224 */ /* 0x000fe200078e0046 */
[----:B------:R-:W-:Y:S01]  /*d090*/  MOV R116, R69 ;  /* 0x0000004500747202 */ /* 0x000fe20000000f00 */
[----:B------:R-:W-:Y:S01]  /*d0a0*/  IMAD.MOV.U32 R175, RZ, RZ, R4 ;  /* 0x000000ffffaf7224 */ /* 0x000fe200078e0004 */
[----:B------:R-:W-:Y:S01]  /*d0b0*/  MOV R118, R71 ;  /* 0x0000004700767202 */ /* 0x000fe20000000f00 */
[----:B------:R-:W-:Y:S01]  /*d0c0*/  IMAD.MOV.U32 R173, RZ, RZ, R6 ;  /* 0x000000ffffad7224 */ /* 0x000fe200078e0006 */
[----:B------:R-:W-:Y:S01]  /*d0d0*/  HMMA.16816.F32 R100, R12, R56, R100 ;  /* 0x000000380c64723c */ /* 0x000fe20000001864 */
[----:B------:R-:W-:-:S02]  /*d0e0*/  MOV R174, R5 ;  /* 0x0000000500ae7202 */ /* 0x000fc40000000f00 */
[----:B------:R-:W-:Y:S01]  /*d0f0*/  MOV R172, R7 ;  /* 0x0000000700ac7202 */ /* 0x000fe20000000f00 */
[----:B------:R-:W-:Y:S01]  /*d100*/  IMAD.MOV.U32 R192, RZ, RZ, R8 ;  /* 0x000000ffffc07224 */ /* 0x000fe200078e0008 */
[----:B------:R-:W2:Y:S01]  /*d110*/  LDSM.16.M88.4 R4, [R74+0x9800] ;  /* 0x009800004a04783b */ /* 0x000ea20000000200 */
[----:B------:R-:W-:Y:S01]  /*d120*/  MOV R187, R9 ;  /* 0x0000000900bb7202 */ /* 0x000fe20000000f00 */
[----:B------:R-:W-:Y:S01]  /*d130*/  IMAD.MOV.U32 R186, RZ, RZ, R10 ;  /* 0x000000ffffba7224 */ /* 0x000fe200078e000a */
[C---:B------:R-:W-:Y:S01]  /*d140*/  HMMA.16816.F32 R96, R12.reuse, R58, R96 ;  /* 0x0000003a0c60723c */ /* 0x040fe20000001860 */
[----:B------:R-:W-:Y:S02]  /*d150*/  MOV R185, R11 ;  /* 0x0000000b00b97202 */ /* 0x000fe40000000f00 */
[----:B------:R-:W-:Y:S05]  /*d160*/  LDSM.16.M88.4 R8, [R0] ;  /* 0x000000000008783b */ /* 0x000fea0000000200 */
[C---:B------:R-:W-:Y:S01]  /*d170*/  HMMA.16816.F32 R112, R12.reuse, R24, R112 ;  /* 0x000000180c70723c */ /* 0x040fe20000001870 */
[----:B------:R-:W3:Y:S07]  /*d180*/  LDSM.16.M88.4 R24, [R74+0x8000] ;  /* 0x008000004a18783b */ /* 0x000eee0000000200 */
[C---:B------:R-:W-:Y:S08]  /*d190*/  HMMA.16816.F32 R56, R12.reuse, R16, R128 ;  /* 0x000000100c38723c */ /* 0x040ff00000001880 */
[C---:B------:R-:W-:Y:S01]  /*d1a0*/  HMMA.16816.F32 R52, R12.reuse, R18, R168 ;  /* 0x000000120c34723c */ /* 0x040fe200000018a8 */
[----:B------:R-:W4:Y:S07]  /*d1b0*/  LDSM.16.M88.4 R16, [R74+0x9000] ;  /* 0x009000004a10783b */ /* 0x000f2e0000000200 */
[C---:B------:R-:W-:Y:S01]  /*d1c0*/  HMMA.16816.F32 R68, R12.reuse, R30, R40 ;  /* 0x0000001e0c44723c */ /* 0x040fe20000001828 */
[----:B------:R-:W5:Y:S04]  /*d1d0*/  LDSM.16.M88.4 R28, [R73+0x2000] ;  /* 0x00200000491c783b */ /* 0x000f680000000200 */
[----:B------:R-:W5:Y:S03]  /*d1e0*/  LDSM.16.M88.4 R40, [R73+0x2800] ;  /* 0x002800004928783b */ /* 0x000f660000000200 */
[C---:B-1----:R-:W-:Y:S08]  /*d1f0*/  HMMA.16816.F32 R180, R12.reuse, R20, R208 ;  /* 0x000000140cb4723c */ /* 0x042ff000000018d0 */
[C---:B--2---:R-:W-:Y:S08]  /*d200*/  HMMA.16816.F32 R208, R12.reuse, R4, R240 ;  /* 0x000000040cd0723c */ /* 0x044ff000000018f0 */
[C---:B---3--:R-:W-:Y:S08]  /*d210*/  HMMA.16816.F32 R168, R12.reuse, R26, R204 ;  /* 0x0000001a0ca8723c */ /* 0x048ff000000018cc */
[----:B------:R-:W-:Y:S01]  /*d220*/  HMMA.16816.F32 R188, R12, R22, R212 ;  /* 0x000000160cbc723c */ /* 0x000fe200000018d4 */
[----:B------:R-:W-:Y:S01]  /*d230*/  MOV R213, R72 ;  /* 0x0000004800d57202 */ /* 0x000fe20000000f00 */
[----:B------:R-:W-:Y:S01]  /*d240*/  IMAD.MOV.U32 R214, RZ, RZ, R3 ;  /* 0x000000ffffd67224 */ /* 0x000fe200078e0003 */
[----:B------:R-:W-:Y:S01]  /*d250*/  MOV R215, R2 ;  /* 0x0000000200d77202 */ /* 0x000fe20000000f00 */
[----:B------:R-:W1:Y:S01]  /*d260*/  LDSM.16.M88.4 R20, [R73+0x4000] ;  /* 0x004000004914783b */ /* 0x000e620000000200 */
[----:B------:R-:W-:-:S03]  /*d270*/  IMAD.MOV.U32 R212, RZ, RZ, R90 ;  /* 0x000000ffffd47224 */ /* 0x000fc600078e005a */
[C---:B----4-:R-:W-:Y:S08]  /*d280*/  HMMA.16816.F32 R204, R12.reuse, R18, R236 ;  /* 0x000000120ccc723c */ /* 0x050ff000000018ec */
[----:B------:R-:W-:Y:S08]  /*d290*/  HMMA.16816.F32 R236, R12, R6, R244 ;  /* 0x000000060cec723c */ /* 0x000ff000000018f4 */
[----:B-----5:R-:W-:Y:S01]  /*d2a0*/  HMMA.16816.F32 R4, R8, R30, R108 ;  /* 0x0000001e0804723c */ /* 0x020fe2000000186c */
[----:B------:R-:W-:Y:S01]  /*d2b0*/  IMAD.MOV.U32 R108, RZ, RZ, R184 ;  /* 0x000000ffff6c7224 */ /* 0x000fe200078e00b8 */
[----:B------:R-:W-:Y:S01]  /*d2c0*/  MOV R109, R179 ;  /* 0x000000b3006d7202 */ /* 0x000fe20000000f00 */
[----:B------:R-:W-:Y:S01]  /*d2d0*/  IMAD.MOV.U32 R110, RZ, RZ, R178 ;  /* 0x000000ffff6e7224 */ /* 0x000fe200078e00b2 */
[----:B------:R-:W-:-:S04]  /*d2e0*/  MOV R111, R177 ;  /* 0x000000b1006f7202 */ /* 0x000fc80000000f00 */
[----:B------:R-:W-:Y:S01]  /*d2f0*/  HMMA.16816.F32 R128, R12, R24, R200 ;  /* 0x000000180c80723c */ /* 0x000fe200000018c8 */
[----:B------:R-:W-:Y:S01]  /*d300*/  MOV R203, R91 ;  /* 0x0000005b00cb7202 */ /* 0x000fe20000000f00 */
[----:B------:R-:W2:Y:S01]  /*d310*/  LDSM.16.M88.4 R24, [R73+0x3800] ;  /* 0x003800004918783b */ /* 0x000ea20000000200 */
[----:B------:R-:W-:Y:S01]  /*d320*/  IMAD.MOV.U32 R200, RZ, RZ, R116 ;  /* 0x000000ffffc87224 */ /* 0x000fe200078e0074 */
[----:B------:R-:W-:Y:S01]  /*d330*/  MOV R201, R117 ;  /* 0x0000007500c97202 */ /* 0x000fe20000000f00 */
[----:B------:R-:W-:-:S03]  /*d340*/  IMAD.MOV.U32 R202, RZ, RZ, R118 ;  /* 0x000000ffffca7224 */ /* 0x000fc600078e0076 */
[C---:B------:R-:W-:Y:S01]  /*d350*/  HMMA.16816.F32 R104, R8.reuse, R28, R104 ;  /* 0x0000001c0868723c */ /* 0x040fe20000001868 */
[----:B------:R-:W-:Y:S02]  /*d360*/  LDSM.16.M88.4 R28, [R73+0x6000] ;  /* 0x00600000491c783b */ /* 0x000fe40000000200 */
[----:B------:R-:W-:Y:S01]  /*d370*/  IMAD.MOV.U32 R72, RZ, RZ, R4 ;  /* 0x000000ffff487224 */ /* 0x000fe200078e0004 */
[----:B------:R-:W-:Y:S01]  /*d380*/  MOV R3, R5 ;  /* 0x0000000500037202 */ /* 0x000fe20000000f00 */
[----:B------:R-:W-:Y:S01]  /*d390*/  IMAD.MOV.U32 R2, RZ, RZ, R6 ;  /* 0x000000ffff027224 */ /* 0x000fe200078e0006 */
[----:B------:R-:W-:Y:S02]  /*d3a0*/  MOV R0, R7 ;  /* 0x0000000700007202 */ /* 0x000fe40000000f00 */
[----:B------:R-:W-:Y:S01]  /*d3b0*/  HMMA.16816.F32 R4, R8, R40, R100 ;  /* 0x000000280804723c */ /* 0x000fe20000001864 */
[----:B------:R-:W-:Y:S01]  /*d3c0*/  IMAD.MOV.U32 R100, RZ, RZ, R175 ;  /* 0x000000ffff647224 */ /* 0x000fe200078e00af */
[----:B------:R-:W-:Y:S01]  /*d3d0*/  MOV R101, R174 ;  /* 0x000000ae00657202 */ /* 0x000fe20000000f00 */
[----:B------:R-:W-:Y:S01]  /*d3e0*/  IMAD.MOV.U32 R102, RZ, RZ, R173 ;  /* 0x000000ffff667224 */ /* 0x000fe200078e00ad */
[----:B------:R-:W-:-:S04]  /*d3f0*/  MOV R103, R172 ;  /* 0x000000ac00677202 */ /* 0x000fc80000000f00 */
[----:B------:R-:W-:Y:S01]  /*d400*/  HMMA.16816.F32 R196, R12, R16, R216 ;  /* 0x000000100cc4723c */ /* 0x000fe200000018d8 */
[----:B------:R-:W3:Y:S02]  /*d410*/  LDSM.16.M88.4 R12, [R73+0x5000] ;  /* 0x00500000490c783b */ /* 0x000ee40000000200 */
[----:B------:R-:W-:Y:S01]  /*d420*/  IMAD.MOV.U32 R120, RZ, RZ, R104 ;  /* 0x000000ffff787224 */ /* 0x000fe200078e0068 */
[----:B------:R-:W-:Y:S01]  /*d430*/  MOV R118, R105 ;  /* 0x0000006900767202 */ /* 0x000fe20000000f00 */
[----:B------:R-:W-:Y:S01]  /*d440*/  IMAD.MOV.U32 R117, RZ, RZ, R106 ;  /* 0x000000ffff757224 */ /* 0x000fe200078e006a */
[----:B------:R-:W-:Y:S01]  /*d450*/  MOV R116, R107 ;  /* 0x0000006b00747202 */ /* 0x000fe20000000f00 */
[----:B------:R-:W4:Y:S01]  /*d460*/  LDSM.16.M88.4 R16, [R73+0x4800] ;  /* 0x004800004910783b */ /* 0x000f220000000200 */
[----:B------:R-:W-:Y:S03]  /*d470*/  HMMA.16816.F32 R244, R8, R34, R212 ;  /* 0x0000002208f4723c */ /* 0x000fe600000018d4 */
[----:B------:R-:W-:Y:S01]  /*d480*/  IMAD.MOV.U32 R221, RZ, RZ, R4 ;  /* 0x000000ffffdd7224 */ /* 0x000fe200078e0004 */
[----:B------:R-:W-:Y:S01]  /*d490*/  MOV R91, R5 ;  /* 0x00000005005b7202 */ /* 0x000fe20000000f00 */
[----:B------:R-:W-:Y:S01]  /*d4a0*/  IMAD.MOV.U32 R90, RZ, RZ, R6 ;  /* 0x000000ffff5a7224 */ /* 0x000fe200078e0006 */
[----:B------:R-:W-:-:S02]  /*d4b0*/  MOV R74, R7 ;  /* 0x00000007004a7202 */ /* 0x000fc40000000f00 */
[----:B------:R-:W-:Y:S01]  /*d4c0*/  HMMA.16816.F32 R4, R8, R42, R96 ;  /* 0x0000002a0804723c */ /* 0x000fe20000001860 */
[----:B------:R-:W-:Y:S01]  /*d4d0*/  LDSM.16.M88.4 R40, [R73+0x7000] ;  /* 0x007000004928783b */ /* 0x000fe20000000200 */
[----:B------:R-:W-:Y:S01]  /*d4e0*/  IMAD.MOV.U32 R96, RZ, RZ, R176 ;  /* 0x000000ffff607224 */ /* 0x000fe200078e00b0 */
[----:B------:R-:W-:Y:S01]  /*d4f0*/  MOV R97, R127 ;  /* 0x0000007f00617202 */ /* 0x000fe20000000f00 */
[----:B------:R-:W-:Y:S01]  /*d500*/  IMAD.MOV.U32 R98, RZ, RZ, R126 ;  /* 0x000000ffff627224 */ /* 0x000fe200078e007e */
[----:B------:R-:W-:-:S03]  /*d510*/  MOV R99, R125 ;  /* 0x0000007d00637202 */ /* 0x000fc60000000f00 */
[C---:B-1----:R-:W-:Y:S01]  /*d520*/  HMMA.16816.F32 R212, R8.reuse, R20, R44 ;  /* 0x0000001408d4723c */ /* 0x042fe2000000182c */
[----:B------:R-:W1:Y:S07]  /*d530*/  LDSM.16.M88.4 R44, [R73+0x6800] ;  /* 0x00680000492c783b */ /* 0x000e6e0000000200 */
[----:B--2---:R-:W-:Y:S03]  /*d540*/  HMMA.16816.F32 R240, R8, R24, R200 ;  /* 0x0000001808f0723c */ /* 0x004fe600000018c8 */
[----:B------:R-:W-:Y:S01]  /*d550*/  IMAD.MOV.U32 R107, RZ, RZ, R4 ;  /* 0x000000ffff6b7224 */ /* 0x000fe200078e0004 */
[----:B------:R-:W-:Y:S01]  /*d560*/  MOV R106, R5 ;  /* 0x00000005006a7202 */ /* 0x000fe20000000f00 */
[----:B------:R-:W-:Y:S01]  /*d570*/  IMAD.MOV.U32 R105, RZ, RZ, R6 ;  /* 0x000000ffff697224 */ /* 0x000fe200078e0006 */
[----:B------:R-:W-:-:S02]  /*d580*/  MOV R104, R7 ;  /* 0x0000000700687202 */ /* 0x000fc40000000f00 */
[----:B------:R-:W2:Y:S01]  /*d590*/  LDSM.16.M88.4 R4, [R73+0x5800] ;  /* 0x005800004904783b */ /* 0x000ea20000000200 */
[----:B------:R-:W-:Y:S01]  /*d5a0*/  HMMA.16816.F32 R216, R8, R26, R84 ;  /* 0x0000001a08d8723c */ /* 0x000fe20000001854 */
[----:B------:R-:W-:Y:S01]  /*d5b0*/  IMAD.MOV.U32 R84, RZ, RZ, R192 ;  /* 0x000000ffff547224 */ /* 0x000fe200078e00c0 */
[----:B------:R-:W-:Y:S01]  /*d5c0*/  MOV R85, R187 ;  /* 0x000000bb00557202 */ /* 0x000fe20000000f00 */
[----:B------:R-:W5:Y:S01]  /*d5d0*/  LDSM.16.M88.4 R24, [R73+0x7800] ;  /* 0x007800004918783b */ /* 0x000f620000000200 */
[----:B------:R-:W-:Y:S01]  /*d5e0*/  IMAD.MOV.U32 R86, RZ, RZ, R186 ;  /* 0x000000ffff567224 */ /* 0x000fe200078e00ba */
[----:B------:R-:W-:-:S03]  /*d5f0*/  MOV R87, R185 ;  /* 0x000000b900577202 */ /* 0x000fc60000000f00 */
[C---:B------:R-:W-:Y:S01]  /*d600*/  HMMA.16816.F32 R200, R8.reuse, R22, R92 ;  /* 0x0000001608c8723c */ /* 0x040fe2000000185c */
[----:B------:R-:W-:Y:S01]  /*d610*/  IMAD.MOV.U32 R92, RZ, RZ, R124 ;  /* 0x000000ffff5c7224 */ /* 0x000fe200078e007c */
[----:B------:R-:W-:Y:S01]  /*d620*/  MOV R93, R123 ;  /* 0x0000007b005d7202 */ /* 0x000fe20000000f00 */
[----:B------:R-:W-:Y:S01]  /*d630*/  IMAD.MOV.U32 R94, RZ, RZ, R122 ;  /* 0x000000ffff5e7224 */ /* 0x000fe200078e007a */
[----:B------:R-:W-:Y:S01]  /*d640*/  MOV R95, R121 ;  /* 0x00000079005f7202 */ /* 0x000fe20000000f00 */
[----:B------:R-:W-:Y:S03]  /*d650*/  LDSM.16.M88.4 R20, [R73+0x8000] ;  /* 0x008000004914783b */ /* 0x000fe60000000200 */
[----:B---3--:R-:W-:Y:S01]  /*d660*/  HMMA.16816.F32 R124, R8, R14, R60 ;  /* 0x0000000e087c723c */ /* 0x008fe2000000183c */
[----:B------:R-:W-:-:S07]  /*d670*/  IMAD.MOV.U32 R63, RZ, RZ, R119 ;  /* 0x000000ffff3f7224 */ /* 0x000fce00078e0077 */
[C---:B----4-:R-:W-:Y:S08]  /*d680*/  HMMA.16816.F32 R192, R8.reuse, R16, R112 ;  /* 0x0000001008c0723c */ /* 0x050ff00000001870 */
[----:B------:R-:W-:Y:S01]  /*d690*/  HMMA.16816.F32 R184, R8, R18, R80 ;  /* 0x0000001208b8723c */ /* 0x000fe20000001850 */
[----:B------:R-:W-:Y:S01]  /*d6a0*/  IMAD.MOV.U32 R80, RZ, RZ, R120 ;  /* 0x000000ffff507224 */ /* 0x000fe200078e0078 */
[----:B------:R-:W-:Y:S01]  /*d6b0*/  LDSM.16.M88.4 R16, [R73+0x8800] ;  /* 0x008800004910783b */ /* 0x000fe20000000200 */
[----:B------:R-:W-:Y:S01]  /*d6c0*/  MOV R81, R118 ;  /* 0x0000007600517202 */ /* 0x000fe20000000f00 */
[----:B------:R-:W-:Y:S01]  /*d6d0*/  IMAD.MOV.U32 R82, RZ, RZ, R117 ;  /* 0x000000ffff527224 */ /* 0x000fe200078e0075 */
[----:B------:R-:W-:-:S03]  /*d6e0*/  MOV R83, R116 ;  /* 0x0000007400537202 */ /* 0x000fc60000000f00 */
[----:B------:R-:W-:Y:S01]  /*d6f0*/  HMMA.16816.F32 R176, R8, R12, R64 ;  /* 0x0000000c08b0723c */ /* 0x000fe20000001840 */
[----:B------:R-:W-:Y:S01]  /*d700*/  MOV R64, R107 ;  /* 0x0000006b00407202 */ /* 0x000fe20000000f00 */
[----:B------:R-:W-:Y:S01]  /*d710*/  IMAD.MOV.U32 R65, RZ, RZ, R106 ;  /* 0x000000ffff417224 */ /* 0x000fe200078e006a */
[----:B------:R-:W-:Y:S01]  /*d720*/  MOV R66, R105 ;  /* 0x0000006900427202 */ /* 0x000fe20000000f00 */
[----:B------:R-:W-:Y:S01]  /*d730*/  LDSM.16.M88.4 R12, [R73+0x9000] ;  /* 0x00900000490c783b */ /* 0x000fe20000000200 */
[----:B------:R-:W-:-:S03]  /*d740*/  MOV R67, R104 ;  /* 0x0000006800437202 */ /* 0x000fc60000000f00 */
[C---:B------:R-:W-:Y:S01]  /*d750*/  HMMA.16816.F32 R248, R8.reuse, R32, R248 ;  /* 0x0000002008f8723c */ /* 0x040fe200000018f8 */
[----:B------:R-:W3:Y:S07]  /*d760*/  LDSM.16.M88.4 R32, [R73+0x9800] ;  /* 0x009800004920783b */ /* 0x000eee0000000200 */
[----:B-1----:R-:W-:Y:S01]  /*d770*/  HMMA.16816.F32 R112, R8, R44, R96 ;  /* 0x0000002c0870723c */ /* 0x002fe20000001860 */
[----:B------:R-:W-:Y:S02]  /*d780*/  MOV R44, R80 ;  /* 0x00000050002c7202 */ /* 0x000fe40000000f00 */
[----:B------:R-:W-:-:S05]  /*d790*/  MOV R45, R81 ;  /* 0x00000051002d7202 */ /* 0x000fca0000000f00 */
[C---:B--2---:R-:W-:Y:S08]  /*d7a0*/  HMMA.16816.F32 R104, R8.reuse, R4, R56 ;  /* 0x000000040868723c */ /* 0x044ff00000001838 */
[C---:B------:R-:W-:Y:S01]  /*d7b0*/  HMMA.16816.F32 R120, R8.reuse, R6, R52 ;  /* 0x000000060878723c */ /* 0x040fe20000001834 */
[----:B------:R-:W-:Y:S07]  /*d7c0*/  LDSM.16.M88.4 R4, [R63] ;  /* 0x000000003f04783b */ /* 0x000fee0000000200 */
[C---:B------:R-:W-:Y:S08]  /*d7d0*/  HMMA.16816.F32 R100, R8.reuse, R40, R100 ;  /* 0x000000280864723c */ /* 0x040ff00000001864 */
[C---:B------:R-:W-:Y:S01]  /*d7e0*/  HMMA.16816.F32 R96, R8.reuse, R42, R68 ;  /* 0x0000002a0860723c */ /* 0x040fe20000001844 */
[----:B------:R-:W1:Y:S07]  /*d7f0*/  LDSM.16.M88.4 R40, [R75+0x2000] ;  /* 0x002000004b28783b */ /* 0x000e6e0000000200 */
[C---:B------:R-:W-:Y:S08]  /*d800*/  HMMA.16816.F32 R172, R8.reuse, R28, R48 ;  /* 0x0000001c08ac723c */ /* 0x040ff00000001830 */
[C---:B------:R-:W-:Y:S01]  /*d810*/  HMMA.16816.F32 R116, R8.reuse, R30, R76 ;  /* 0x0000001e0874723c */ /* 0x040fe2000000184c */
[----:B------:R-:W2:Y:S07]  /*d820*/  LDSM.16.M88.4 R28, [R75+0x2800] ;  /* 0x002800004b1c783b */ /* 0x000eae0000000200 */
[C---:B-----5:R-:W-:Y:S08]  /*d830*/  HMMA.16816.F32 R92, R8.reuse, R24, R92 ;  /* 0x00000018085c723c */ /* 0x060ff0000000185c */
[C---:B------:R-:W-:Y:S01]  /*d840*/  HMMA.16816.F32 R84, R8.reuse, R26, R84 ;  /* 0x0000001a0854723c */ /* 0x040fe20000001854 */
[----:B------:R-:W4:Y:S07]  /*d850*/  LDSM.16.M88.4 R24, [R75+0x3000] ;  /* 0x003000004b18783b */ /* 0x000f2e0000000200 */
[----:B------:R-:W-:Y:S01]  /*d860*/  HMMA.16816.F32 R108, R8, R46, R108 ;  /* 0x0000002e086c723c */ /* 0x000fe2000000186c */
[----:B------:R-:W-:Y:S01]  /*d870*/  IMAD.MOV.U32 R46, RZ, RZ, R82 ;  /* 0x000000ffff2e7224 */ /* 0x000fe200078e0052 */
[----:B------:R-:W-:-:S06]  /*d880*/  MOV R47, R83 ;  /* 0x00000053002f7202 */ /* 0x000fcc0000000f00 */
[C---:B---3--:R-:W-:Y:S08]  /*d890*/  HMMA.16816.F32 R52, R8.reuse, R32, R208 ;  /* 0x000000200834723c */ /* 0x048ff000000018d0 */
[----:B------:R-:W-:Y:S08]  /*d8a0*/  HMMA.16816.F32 R48, R8, R34, R236 ;  /* 0x000000220830723c */ /* 0x000ff000000018ec */
[----:B-1----:R-:W-:Y:S01]  /*d8b0*/  HMMA.16816.F32 R32, R4, R40, R44 ;  /* 0x000000280420723c */ /* 0x002fe2000000182c */
[----:B------:R-:W-:Y:S07]  /*d8c0*/  LDSM.16.M88.4 R44, [R75+0x5800] ;  /* 0x005800004b2c783b */ /* 0x000fee0000000200 */
[----:B------:R-:W-:Y:S01]  /*d8d0*/  HMMA.16816.F32 R80, R8, R20, R128 ;  /* 0x000000140850723c */ /* 0x000fe20000001880 */
[----:B------:R-:W-:Y:S01]  /*d8e0*/  MOV R128, R64 ;  /* 0x0000004000807202 */ /* 0x000fe20000000f00 */
[----:B------:R-:W-:Y:S01]  /*d8f0*/  IMAD.MOV.U32 R129, RZ, RZ, R65 ;  /* 0x000000ffff817224 */ /* 0x000fe200078e0041 */
[----:B------:R-:W-:-:S02]  /*d900*/  MOV R130, R66 ;  /* 0x0000004200827202 */ /* 0x000fc40000000f00 */
[----:B------:R-:W-:-:S03]  /*d910*/  MOV R131, R67 ;  /* 0x0000004300837202 */ /* 0x000fc60000000f00 */
[C---:B------:R-:W-:Y:S01]  /*d920*/  HMMA.16816.F32 R76, R8.reuse, R22, R168 ;  /* 0x00000016084c723c */ /* 0x040fe200000018a8 */
[----:B------:R-:W1:Y:S01]  /*d930*/  LDSM.16.M88.4 R20, [R75+0x3800] ;  /* 0x003800004b14783b */ /* 0x000e620000000200 */
[----:B------:R-:W-:Y:S01]  /*d940*/  IMAD.MOV.U32 R168, RZ, RZ, R221 ;  /* 0x000000ffffa87224 */ /* 0x000fe200078e00dd */
[----:B------:R-:W-:Y:S01]  /*d950*/  MOV R169, R91 ;  /* 0x0000005b00a97202 */ /* 0x000fe20000000f00 */
[----:B------:R-:W-:Y:S01]  /*d960*/  IMAD.MOV.U32 R171, RZ, RZ, R74 ;  /* 0x000000ffffab7224 */ /* 0x000fe200078e004a */
[----:B------:R-:W-:Y:S01]  /*d970*/  MOV R170, R90 ;  /* 0x0000005a00aa7202 */ /* 0x000fe20000000f00 */
[----:B------:R-:W-:Y:S02]  /*d980*/  STL.64 [R1+0x150], R32 ;  /* 0x0001502001007387 */ /* 0x000fe40000100a00 */
[----:B------:R-:W-:Y:S01]  /*d990*/  HMMA.16816.F32 R68, R8, R16, R180 ;  /* 0x000000100844723c */ /* 0x000fe200000018b4 */
[----:B------:R-:W-:Y:S01]  /*d9a0*/  MOV R180, R72 ;  /* 0x0000004800b47202 */ /* 0x000fe20000000f00 */
[----:B------:R-:W-:Y:S01]  /*d9b0*/  IMAD.MOV.U32 R182, RZ, RZ, R2 ;  /* 0x000000ffffb67224 */ /* 0x000fe200078e0002 */
[----:B------:R-:W-:Y:S01]  /*d9c0*/  MOV R181, R3 ;  /* 0x0000000300b57202 */ /* 0x000fe20000000f00 */
[----:B------:R3:W-:Y:S01]  /*d9d0*/  STL.64 [R1+0x158], R34 ;  /* 0x0001582201007387 */ /* 0x0007e20000100a00 */
[----:B------:R-:W-:-:S03]  /*d9e0*/  MOV R183, R0 ;  /* 0x0000000000b77202 */ /* 0x000fc60000000f00 */
[C---:B------:R-:W-:Y:S01]  /*d9f0*/  HMMA.16816.F32 R64, R8.reuse, R18, R188 ;  /* 0x000000120840723c */ /* 0x040fe200000018bc */
[----:B------:R-:W5:Y:S07]  /*da00*/  LDSM.16.M88.4 R16, [R75+0x4000] ;  /* 0x004000004b10783b */ /* 0x000f6e0000000200 */
[C---:B------:R-:W-:Y:S08]  /*da10*/  HMMA.16816.F32 R60, R8.reuse, R12, R196 ;  /* 0x0000000c083c723c */ /* 0x040ff000000018c4 */
[----:B------:R-:W-:Y:S01]  /*da20*/  HMMA.16816.F32 R56, R8, R14, R204 ;  /* 0x0000000e0838723c */ /* 0x000fe200000018cc */
[----:B------:R-:W5:Y:S04]  /*da30*/  LDSM.16.M88.4 R12, [R75+0x4800] ;  /* 0x004800004b0c783b */ /* 0x000f680000000200 */
[----:B------:R-:W-:Y:S03]  /*da40*/  LDSM.16.M88.4 R8, [R75+0x5000] ;  /* 0x005000004b08783b */ /* 0x000fe60000000200 */
[C---:B------:R-:W-:Y:S08]  /*da50*/  HMMA.16816.F32 R180, R4.reuse, R42, R180 ;  /* 0x0000002a04b4723c */ /* 0x040ff000000018b4 */
[----:B--2---:R-:W-:Y:S01]  /*da60*/  HMMA.16816.F32 R40, R4, R28, R168 ;  /* 0x0000001c0428723c */ /* 0x004fe200000018a8 */
[----:B------:R-:W-:-:S04]  /*da70*/  IADD3 R171, PT, PT, R252, -0x2, RZ ;  /* 0xfffffffefcab7810 */ /* 0x000fc80007ffe0ff */
[----:B------:R-:W-:-:S03]  /*da80*/  ISETP.GT.AND P3, PT, R171, R231, PT ;  /* 0x000000e7ab00720c */ /* 0x000fc60003f64270 */
[C---:B---3--:R-:W-:Y:S03]  /*da90*/  HMMA.16816.F32 R32, R4.reuse, R30, R128 ;  /* 0x0000001e0420723c */ /* 0x048fe60000001880 */
[----:B------:R-:W-:Y:S04]  /*daa0*/  STL.64 [R1+0x140], R180 ;  /* 0x000140b401007387 */ /* 0x000fe80000100a00 */
[----:B------:R-:W-:Y:S01]  /*dab0*/  STL.64 [R1+0x148], R182 ;  /* 0x000148b601007387 */ /* 0x000fe20000100a00 */
[C---:B----4-:R-:W-:Y:S03]  /*dac0*/  HMMA.16816.F32 R28, R4.reuse, R24, R248 ;  /* 0x00000018041c723c */ /* 0x050fe600000018f8 */
[----:B------:R-:W-:Y:S04]  /*dad0*/  STL.64 [R1+0x130], R40 ;  /* 0x0001302801007387 */ /* 0x000fe80000100a00 */
[----:B------:R-:W-:Y:S01]  /*dae0*/  STL.64 [R1+0x138], R42 ;  /* 0x0001382a01007387 */ /* 0x000fe20000100a00 */
[C---:B------:R-:W-:Y:S03]  /*daf0*/  HMMA.16816.F32 R24, R4.reuse, R26, R244 ;  /* 0x0000001a0418723c */ /* 0x040fe600000018f4 */
[----:B------:R-:W-:Y:S04]  /*db00*/  STL.64 [R1+0x120], R32 ;  /* 0x0001202001007387 */ /* 0x000fe80000100a00 */
[----:B------:R1:W-:Y:S04]  /*db10*/  STL.64 [R1+0x128], R34 ;  /* 0x0001282201007387 */ /* 0x0003e80000100a00 */
[----:B------:R-:W-:Y:S04]  /*db20*/  STL.64 [R1+0x110], R28 ;  /* 0x0001101c01007387 */ /* 0x000fe80000100a00 */
[----:B------:R2:W-:Y:S04]  /*db30*/  STL.64 [R1+0x118], R30 ;  /* 0x0001181e01007387 */ /* 0x0005e80000100a00 */
[----:B------:R-:W-:Y:S04]  /*db40*/  STL.64 [R1+0x100], R24 ;  /* 0x0001001801007387 */ /* 0x000fe80000100a00 */
[----:B------:R5:W-:Y:S04]  /*db50*/  STL.64 [R1+0x108], R26 ;  /* 0x0001081a01007387 */ /* 0x000be80000100a00 */
[----:B------:R-:W3:Y:S01]  /*db60*/  LDSM.16.M88.4 R40, [R75+0x6000] ;  /* 0x006000004b28783b */ /* 0x000ee20000000200 */
[C---:B-1----:R-:W-:Y:S08]  /*db70*/  HMMA.16816.F32 R32, R4.reuse, R20, R240 ;  /* 0x000000140420723c */ /* 0x042ff000000018f0 */
[C---:B--2---:R-:W-:Y:S08]  /*db80*/  HMMA.16816.F32 R28, R4.reuse, R22, R216 ;  /* 0x00000016041c723c */ /* 0x044ff000000018d8 */
[C---:B-----5:R-:W-:Y:S03]  /*db90*/  HMMA.16816.F32 R24, R4.reuse, R16, R212 ;  /* 0x000000100418723c */ /* 0x060fe600000018d4 */
[----:B------:R-:W-:Y:S04]  /*dba0*/  STL.64 [R1+0xf0], R32 ;  /* 0x0000f02001007387 */ /* 0x000fe80000100a00 */
[----:B------:R-:W-:Y:S01]  /*dbb0*/  STL.64 [R1+0xf8], R34 ;  /* 0x0000f82201007387 */ /* 0x000fe20000100a00 */
[C---:B------:R-:W-:Y:S03]  /*dbc0*/  HMMA.16816.F32 R20, R4.reuse, R18, R200 ;  /* 0x000000120414723c */ /* 0x040fe600000018c8 */
        /* <DEDUP_REMOVED lines=8> */
[C---:B---3--:R-:W-:Y:S03]  /*dc50*/  HMMA.16816.F32 R248, R4.reuse, R42, R116 ;  /* 0x0000002a04f8723c */ /* 0x048fe60000001874 */
[----:B------:R-:W-:Y:S04]  /*dc60*/  STL.64 [R1+0xb0], R16 ;  /* 0x0000b01001007387 */ /* 0x000fe80000100a00 */
[----:B------:R1:W-:Y:S04]  /*dc70*/  STL.64 [R1+0xb8], R18 ;  /* 0x0000b81201007387 */ /* 0x0003e80000100a00 */
[----:B------:R-:W-:Y:S04]  /*dc80*/  STL.64 [R1+0xa0], R12 ;  /* 0x0000a00c01007387 */ /* 0x000fe80000100a00 */
[----:B------:R2:W-:Y:S04]  /*dc90*/  STL.64 [R1+0xa8], R14 ;  /* 0x0000a80e01007387 */ /* 0x0005e80000100a00 */
[----:B------:R-:W3:Y:S04]  /*dca0*/  LDSM.16.M88.4 R32, [R75+0x6800] ;  /* 0x006800004b20783b */ /* 0x000ee80000000200 */
[----:B------:R-:W4:Y:S04]  /*dcb0*/  LDSM.16.M88.4 R28, [R75+0x7000] ;  /* 0x007000004b1c783b */ /* 0x000f280000000200 */
[----:B------:R-:W5:Y:S04]  /*dcc0*/  LDSM.16.M88.4 R24, [R75+0x7800] ;  /* 0x007800004b18783b */ /* 0x000f680000000200 */
[----:B------:R-:W5:Y:S01]  /*dcd0*/  LDSM.16.M88.4 R20, [R75+0x8000] ;  /* 0x008000004b14783b */ /* 0x000f620000000200 */
[C---:B-1----:R-:W-:Y:S08]  /*dce0*/  HMMA.16816.F32 R16, R4.reuse, R8, R176 ;  /* 0x000000080410723c */ /* 0x042ff000000018b0 */
[C---:B--2---:R-:W-:Y:S08]  /*dcf0*/  HMMA.16816.F32 R12, R4.reuse, R10, R124 ;  /* 0x0000000a040c723c */ /* 0x044ff0000000187c */
[C---:B------:R-:W-:Y:S03]  /*dd00*/  HMMA.16816.F32 R8, R4.reuse, R44, R104 ;  /* 0x0000002c0408723c */ /* 0x040fe60000001868 */
[----:B------:R-:W-:Y:S04]  /*dd10*/  STL.64 [R1+0x80], R16 ;  /* 0x0000801001007387 */ /* 0x000fe80000100a00 */
[----:B------:R-:W-:Y:S01]  /*dd20*/  STL.64 [R1+0x88], R18 ;  /* 0x0000881201007387 */ /* 0x000fe20000100a00 */
[C---:B---3--:R-:W-:Y:S03]  /*dd30*/  HMMA.16816.F32 R244, R4.reuse, R32, R112 ;  /* 0x0000002004f4723c */ /* 0x048fe60000001870 */
[----:B------:R-:W-:Y:S04]  /*dd40*/  STL.64 [R1+0x70], R12 ;  /* 0x0000700c01007387 */ /* 0x000fe80000100a00 */
[----:B------:R-:W-:Y:S01]  /*dd50*/  STL.64 [R1+0x78], R14 ;  /* 0x0000780e01007387 */ /* 0x000fe20000100a00 */
[C---:B------:R-:W-:Y:S03]  /*dd60*/  HMMA.16816.F32 R240, R4.reuse, R34, R108 ;  /* 0x0000002204f0723c */ /* 0x040fe6000000186c */
[----:B------:R-:W-:Y:S04]  /*dd70*/  STL.64 [R1+0x20], R8 ;  /* 0x0000200801007387 */ /* 0x000fe80000100a00 */
[----:B------:R1:W-:Y:S01]  /*dd80*/  STL.64 [R1+0x28], R10 ;  /* 0x0000280a01007387 */ /* 0x0003e20000100a00 */
[C---:B----4-:R-:W-:Y:S03]  /*dd90*/  HMMA.16816.F32 R236, R4.reuse, R28, R100 ;  /* 0x0000001c04ec723c */ /* 0x050fe60000001864 */
[----:B------:R-:W2:Y:S04]  /*dda0*/  LDSM.16.M88.4 R16, [R75+0x8800] ;  /* 0x008800004b10783b */ /* 0x000ea80000000200 */
[----:B------:R-:W3:Y:S01]  /*ddb0*/  LDSM.16.M88.4 R12, [R75+0x9000] ;  /* 0x009000004b0c783b */ /* 0x000ee20000000200 */
[C---:B------:R-:W-:Y:S08]  /*ddc0*/  HMMA.16816.F32 R216, R4.reuse, R30, R96 ;  /* 0x0000001e04d8723c */ /* 0x040ff00000001860 */
[C---:B-----5:R-:W-:Y:S08]  /*ddd0*/  HMMA.16816.F32 R212, R4.reuse, R24, R92 ;  /* 0x0000001804d4723c */ /* 0x060ff0000000185c */
[C---:B------:R-:W-:Y:S08]  /*dde0*/  HMMA.16816.F32 R208, R4.reuse, R26, R84 ;  /* 0x0000001a04d0723c */ /* 0x040ff00000001854 */
[C---:B-1----:R-:W-:Y:S08]  /*ddf0*/  HMMA.16816.F32 R8, R4.reuse, R46, R120 ;  /* 0x0000002e0408723c */ /* 0x042ff00000001878 */
[C---:B------:R-:W-:Y:S08]  /*de00*/  HMMA.16816.F32 R44, R4.reuse, R40, R172 ;  /* 0x00000028042c723c */ /* 0x040ff000000018ac */
[C---:B------:R-:W-:Y:S03]  /*de10*/  HMMA.16816.F32 R204, R4.reuse, R20, R80 ;  /* 0x0000001404cc723c */ /* 0x040fe60000001850 */
[----:B------:R-:W-:Y:S04]  /*de20*/  STL.64 [R1+0x10], R8 ;  /* 0x0000100801007387 */ /* 0x000fe80000100a00 */
[----:B------:R-:W-:Y:S01]  /*de30*/  STL.64 [R1+0x18], R10 ;  /* 0x0000180a01007387 */ /* 0x000fe20000100a00 */
[----:B------:R-:W-:Y:S03]  /*de40*/  HMMA.16816.F32 R200, R4, R22, R76 ;  /* 0x0000001604c8723c */ /* 0x000fe6000000184c */
[----:B------:R-:W1:Y:S01]  /*de50*/  LDSM.16.M88.4 R8, [R75+0x9800] ;  /* 0x009800004b08783b */ /* 0x000e620000000200 */
[----:B------:R-:W-:-:S04]  /*de60*/  DEPBAR.LE SB0, 0x0 ;  /* 0x000080000000791a */ /* 0x000fc80000000000 */
[----:B------:R4:W-:Y:S01]  /*de70*/  STL.64 [R1], R44 ;  /* 0x0000002c01007387 */ /* 0x0009e20000100a00 */
[C---:B--2---:R-:W-:Y:S03]  /*de80*/  HMMA.16816.F32 R196, R4.reuse, R16, R68 ;  /* 0x0000001004c4723c */ /* 0x044fe60000001844 */
[----:B------:R4:W-:Y:S05]  /*de90*/  STL.64 [R1+0x8], R46 ;  /* 0x0000082e01007387 */ /* 0x0009ea0000100a00 */
[C---:B------:R-:W-:Y:S08]  /*dea0*/  HMMA.16816.F32 R192, R4.reuse, R18, R64 ;  /* 0x0000001204c0723c */ /* 0x040ff00000001840 */
[C---:B---3--:R-:W-:Y:S08]  /*deb0*/  HMMA.16816.F32 R188, R4.reuse, R12, R60 ;  /* 0x0000000c04bc723c */ /* 0x048ff0000000183c */
[C---:B------:R-:W-:Y:S08]  /*dec0*/  HMMA.16816.F32 R184, R4.reuse, R14, R56 ;  /* 0x0000000e04b8723c */ /* 0x040ff00000001838 */
[C---:B-1----:R-:W-:Y:S08]  /*ded0*/  HMMA.16816.F32 R180, R4.reuse, R8, R52 ;  /* 0x0000000804b4723c */ /* 0x042ff00000001834 */
[----:B------:R-:W-:Y:S01]  /*dee0*/  HMMA.16816.F32 R176, R4, R10, R48 ;  /* 0x0000000a04b0723c */ /* 0x000fe20000001830 */
[----:B------:R-:W-:Y:S06]  /*def0*/  BAR.SYNC.DEFER_BLOCKING 0x0 ;  /* 0x0000000000007b1d */ /* 0x000fec0000010000 */
[----:B----4-:R-:W-:-:S13]  /*df00*/  @!P3 BRA `(.L_x_2271) ;  /* 0x0000000c00a8b947 */ /* 0x010fda0003800000 */
[----:B------:R-:W-:Y:S04]  /*df10*/  BSSY.RECONVERGENT B0, `(.L_x_2272) ;  /* 0x0000055000007945 */ /* 0x000fe80003800200 */
[----:B------:R-:W-:Y:S05]  /*df20*/  @!P0 BRA `(.L_x_2273) ;  /* 0x00000004001c8947 */ /* 0x000fea0003800000 */
[----:B------:R-:W2:Y:S04]  /*df30*/  LD.E R2, desc[UR4][R134.64+0x170] ;  /* 0x0001700486027980 */ /* 0x000ea8000c101900 */
[----:B------:R-:W3:Y:S01]  /*df40*/  LDL.64 R90, [R1+0x38] ;  /* 0x00003800015a7983 */ /* 0x000ee20000100a00 */
[----:B--2---:R-:W-:-:S04]  /*df50*/  IABS R0, R2 ;  /* 0x0000000200007213 */ /* 0x004fc80000000000 */
[----:B------:R-:W1:Y:S08]  /*df60*/  I2F.RP R3, R0 ;  /* 0x0000000000037306 */ /* 0x000e700000209400 */
[----:B-1----:R-:W1:Y:S02]  /*df70*/  MUFU.RCP R3, R3 ;  /* 0x0000000300037308 */ /* 0x002e640000001000 */
[----:B-1----:R-:W-:-:S06]  /*df80*/  VIADD R3, R3, 0xffffffe ;  /* 0x0ffffffe03037836 */ /* 0x002fcc0000000000 */
[----:B------:R1:W2:Y:S01]  /*df90*/  F2I.FTZ.U32.TRUNC.NTZ R5, R3 ;  /* 0x0000000300057305 */ /* 0x0002a2000021f000 */
[----:B------:R-:W-:Y:S01]  /*dfa0*/  IABS R10, R2 ;  /* 0x00000002000a7213 */ /* 0x000fe20000000000 */
[----:B-1----:R-:W-:Y:S01]  /*dfb0*/  VIADD R3, R252, 0xffffffff ;  /* 0xfffffffffc037836 */ /* 0x002fe20000000000 */
[----:B--2---:R-:W-:-:S03]  /*dfc0*/  IADD3 R4, PT, PT, RZ, -R5, RZ ;  /* 0x80000005ff047210 */ /* 0x004fc60007ffe0ff */
[----:B------:R-:W-:-:S04]  /*dfd0*/  IMAD.SHL.U32 R3, R3, 0x100, RZ ;  /* 0x0000010003037824 */ /* 0x000fc800078e00ff */
[C---:B------:R-:W-:Y:S01]  /*dfe0*/  VIADD R9, R3.reuse, 0xffffff00 ;  /* 0xffffff0003097836 */ /* 0x040fe20000000000 */
[----:B------:R-:W-:Y:S01]  /*dff0*/  IADD3 R8, PT, PT, R3, -0x200, RZ ;  /* 0xfffffe0003087810 */ /* 0x000fe20007ffe0ff */
[----:B------:R-:W-:Y:S02]  /*e000*/  IMAD R3, R4, R0, RZ ;  /* 0x0000000004037224 */ /* 0x000fe400078e02ff */
[----:B------:R-:W-:Y:S01]  /*e010*/  IMAD.MOV.U32 R4, RZ, RZ, RZ ;  /* 0x000000ffff047224 */ /* 0x000fe200078e00ff */
[----:B------:R-:W-:Y:S02]  /*e020*/  IABS R6, R8 ;  /* 0x0000000800067213 */ /* 0x000fe40000000000 */
[----:B------:R-:W-:Y:S01]  /*e030*/  IABS R7, R9 ;  /* 0x0000000900077213 */ /* 0x000fe20000000000 */
[----:B------:R-:W-:Y:S01]  /*e040*/  IMAD.HI.U32 R4, R5, R3, R4 ;  /* 0x0000000305047227 */ /* 0x000fe200078e0004 */
[----:B------:R-:W-:-:S03]  /*e050*/  IADD3 R3, PT, PT, RZ, -R10, RZ ;  /* 0x8000000aff037210 */ /* 0x000fc60007ffe0ff */
[----:B------:R-:W-:Y:S01]  /*e060*/  IMAD.MOV.U32 R5, RZ, RZ, R6 ;  /* 0x000000ffff057224 */ /* 0x000fe200078e0006 */
[----:B------:R-:W-:Y:S01]  /*e070*/  MOV R6, R7 ;  /* 0x0000000700067202 */ /* 0x000fe20000000f00 */
[----:B------:R-:W-:Y:S02]  /*e080*/  IMAD.MOV.U32 R7, RZ, RZ, R3 ;  /* 0x000000ffff077224 */ /* 0x000fe400078e0003 */
        /* <DEDUP_REMOVED lines=12> */
[----:B------:R-:W-:Y:S02]  /*e150*/  @!P0 IADD3 R4, PT, PT, R4, 0x1, RZ ;  /* 0x0000000104048810 */ /* 0x000fe40007ffe0ff */
[----:B------:R-:W-:Y:S01]  /*e160*/  ISETP.GE.AND P0, PT, R0, RZ, PT ;  /* 0x000000ff0000720c */ /* 0x000fe20003f06270 */
[----:B------:R-:W-:Y:S01]  /*e170*/  @!P3 VIADD R3, R3, 0x1 ;  /* 0x000000010303b836 */ /* 0x000fe20000000000 */
[----:B------:R-:W-:Y:S01]  /*e180*/  ISETP.GE.AND P4, PT, R5, RZ, PT ;  /* 0x000000ff0500720c */ /* 0x000fe20003f86270 */
[----:B------:R-:W-:-:S03]  /*e190*/  @P6 VIADD R4, R4, 0x1 ;  /* 0x0000000104046836 */ /* 0x000fc60000000000 */
[----:B------:R-:W-:Y:S02]  /*e1a0*/  @P5 IADD3 R3, PT, PT, R3, 0x1, RZ ;  /* 0x0000000103035810 */ /* 0x000fe40007ffe0ff */
[----:B------:R-:W-:Y:S02]  /*e1b0*/  MOV R0, R4 ;  /* 0x0000000400007202 */ /* 0x000fe40000000f00 */
        /* <DEDUP_REMOVED lines=28> */
[----:B------:R2:W-:Y:S01]  /*e380*/  STL [R1+0x40], R38 ;  /* 0x0000402601007387 */ /* 0x0005e20000100800 */
[----:B------:R-:W-:Y:S05]  /*e390*/  BRA `(.L_x_2274) ;  /* 0x0000000000307947 */ /* 0x000fea0003800000 */
.L_x_2273:
[----:B------:R-:W2:Y:S01]  /*e3a0*/  LD.E R0, desc[UR4][R134.64+0x38] ;  /* 0x0000380486007980 */ /* 0x000ea2000c101900 */
[----:B------:R-:W-:Y:S01]  /*e3b0*/  UMOV UR6, URZ ;  /* 0x000000ff00067c82 */ /* 0x000fe20008000000 */
[----:B------:R-:W-:Y:S01]  /*e3c0*/  IMAD.MOV.U32 R4, RZ, RZ, R38 ;  /* 0x000000ffff047224 */ /* 0x000fe200078e0026 */
        /* <DEDUP_REMOVED lines=9> */
.L_x_2274:
[----:B------:R-:W-:Y:S05]  /*e460*/  BSYNC.RECONVERGENT B0 ;  /* 0x0000000000007941 */ /* 0x000fea0003800200 */
.L_x_2272:
[----:B------:R-:W3:Y:S04]  /*e470*/  LDL R6, [R1+0x40] ;  /* 0x0000400001067983 */ /* 0x000ee80000100800 */
[----:B------:R-:W4:Y:S01]  /*e480*/  LDL R7, [R1+0x34] ;  /* 0x0000340001077983 */ /* 0x000f220000100800 */
[C---:B------:R-:W-:Y:S02]  /*e490*/  SHF.L.U32 R0, R232.reuse, 0x5, RZ ;  /* 0x00000005e8007819 */ /* 0x040fe400000006ff */
[----:B------:R-:W-:Y:S01]  /*e4a0*/  SHF.L.U64.HI R5, R232, 0x5, R233 ;  /* 0x00000005e8057819 */ /* 0x000fe200000102e9 */
[----:B------:R1:W-:Y:S01]  /*e4b0*/  @P1 STS.128 [R227+0x2000], RZ ;  /* 0x002000ffe3001388 */ /* 0x0003e20000000c00 */
[C---:B------:R-:W-:Y:S02]  /*e4c0*/  @!P1 IMAD R15, R233.reuse, 0xa0, RZ ;  /* 0x000000a0e90f9824 */ /* 0x040fe400078e02ff */
[----:B------:R-:W-:-:S02]  /*e4d0*/  @!P1 IMAD R14, R233, 0xc0, RZ ;  /* 0x000000c0e90e9824 */ /* 0x000fc400078e02ff */
[C---:B------:R-:W-:Y:S02]  /*e4e0*/  @!P1 IMAD R16, R233.reuse, 0xe0, RZ ;  /* 0x000000e0e9109824 */ /* 0x040fe400078e02ff */
[C---:B------:R-:W-:Y:S02]  /*e4f0*/  @!P1 IMAD R18, R233.reuse, 0x120, RZ ;  /* 0x00000120e9129824 */ /* 0x040fe400078e02ff */
[C---:B------:R-:W-:Y:S02]  /*e500*/  @!P1 IMAD R28, R233.reuse, 0x160, RZ ;  /* 0x00000160e91c9824 */ /* 0x040fe400078e02ff */
[C---:B------:R-:W-:Y:S02]  /*e510*/  @!P1 IMAD R27, R233.reuse, 0x180, RZ ;  /* 0x00000180e91b9824 */ /* 0x040fe400078e02ff */
[----:B------:R-:W-:Y:S01]  /*e520*/  @!P1 IMAD R29, R233, 0x1a0, RZ ;  /* 0x000001a0e91d9824 */ /* 0x000fe200078e02ff */
[----:B------:R-:W-:Y:S01]  /*e530*/  BSSY.RECONVERGENT B0, `(.L_x_2275) ;  /* 0x0000086000007945 */ /* 0x000fe20003800200 */
[----:B---3--:R-:W-:Y:S01]  /*e540*/  IADD3 R2, P3, PT, R0, R6, RZ ;  /* 0x0000000600027210 */ /* 0x008fe20007f7e0ff */
[----:B------:R-:W-:Y:S01]  /*e550*/  @!PT LDS RZ, [RZ] ;  /* 0x00000000fffff984 */ /* 0x000fe20000000800 */
[----:B------:R-:W-:Y:S01]  /*e560*/  @!PT LDS RZ, [RZ] ;  /* 0x00000000fffff984 */ /* 0x000fe20000000800 */
[----:B------:R-:W-:Y:S01]  /*e570*/  @!PT LDS RZ, [RZ] ;  /* 0x00000000fffff984 */ /* 0x000fe20000000800 */
[----:B----4-:R3:W-:Y:S04]  /*e580*/  @!P1 LDGSTS.E.BYPASS.LTC128B.128 [R227+0x2000], desc[UR4][R6.64] ;  /* 0x0200000006e39fae */ /* 0x0107e8000b981a04 */
[----:B-1----:R-:W-:Y:S01]  /*e590*/  IMAD.X R3, R5, 0x1, R7, P3 ;  /* 0x0000000105037824 */ /* 0x002fe200018e0607 */
[----:B------:R-:W-:Y:S01]  /*e5a0*/  @!P1 MOV R10, R2 ;  /* 0x00000002000a9202 */ /* 0x000fe20000000f00 */
[----:B------:R-:W-:-:S03]  /*e5b0*/  @!P1 IMAD.MOV.U32 R8, RZ, RZ, R2 ;  /* 0x000000ffff089224 */ /* 0x000fc600078e0002 */
[-C--:B------:R-:W-:Y:S01]  /*e5c0*/  @!P1 MOV R9, R3.reuse ;  /* 0x0000000300099202 */ /* 0x080fe20000000f00 */
[----:B------:R-:W-:Y:S01]  /*e5d0*/  @!P1 IMAD.MOV.U32 R11, RZ, RZ, R3 ;  /* 0x000000ffff0b9224 */ /* 0x000fe200078e0003 */
[----:B------:R-:W-:Y:S02]  /*e5e0*/  @!P1 IADD3 R4, P0, PT, R2, R0, RZ ;  /* 0x0000000002049210 */ /* 0x000fe40007f1e0ff */
[----:B------:R-:W-:Y:S01]  /*e5f0*/  @!P1 MOV R12, R2 ;  /* 0x00000002000c9202 */ /* 0x000fe20000000f00 */
[C---:B------:R-:W-:Y:S01]  /*e600*/  @!P1 IMAD.WIDE.U32 R8, R232.reuse, 0xc0, R8 ;  /* 0x000000c0e8089825 */ /* 0x040fe200078e0008 */
[----:B------:R-:W-:Y:S02]  /*e610*/  @!P1 MOV R13, R3 ;  /* 0x00000003000d9202 */ /* 0x000fe40000000f00 */
[----:B------:R-:W-:Y:S01]  /*e620*/  @!P1 IADD3.X R5, PT, PT, R3, R5, RZ, P0, !PT ;  /* 0x0000000503059210 */ /* 0x000fe200007fe4ff */
[----:B------:R-:W-:Y:S01]  /*e630*/  @!P1 IMAD.WIDE.U32 R10, R232, 0xe0, R10 ;  /* 0x000000e0e80a9825 */ /* 0x000fe200078e000a */
[----:B------:R1:W-:Y:S01]  /*e640*/  @P1 STS.128 [R227+0x2800], RZ ;  /* 0x002800ffe3001388 */ /* 0x0003e20000000c00 */
[----:B---3--:R-:W-:-:S02]  /*e650*/  @!P1 MOV R7, R3 ;  /* 0x0000000300079202 */ /* 0x008fc40000000f00 */
[----:B------:R-:W-:Y:S01]  /*e660*/  @!P1 IMAD.MOV.U32 R6, RZ, RZ, R2 ;  /* 0x000000ffff069224 */ /* 0x000fe200078e0002 */
[----:B------:R-:W-:Y:S01]  /*e670*/  @!PT LDS RZ, [RZ] ;  /* 0x00000000fffff984 */ /* 0x000fe20000000800 */
[----:B------:R-:W-:Y:S01]  /*e680*/  @!PT LDS RZ, [RZ] ;  /* 0x00000000fffff984 */ /* 0x000fe20000000800 */
[----:B------:R-:W-:Y:S01]  /*e690*/  @!PT LDS RZ, [RZ] ;  /* 0x00000000fffff984 */ /* 0x000fe20000000800 */
[----:B------:R-:W-:Y:S03]  /*e6a0*/  @!P1 LDGSTS.E.BYPASS.LTC128B.128 [R227+0x2800], desc[UR4][R2.64] ;  /* 0x0280000002e39fae */ /* 0x000fe6000b981a04 */
[----:B------:R-:W-:Y:S01]  /*e6b0*/  @!P1 IMAD.WIDE.U32 R6, R232, 0xa0, R6 ;  /* 0x000000a0e8069825 */ /* 0x000fe200078e0006 */
[----:B------:R-:W-:Y:S01]  /*e6c0*/  @!P1 IADD3 R17, PT, PT, R14, R9, RZ ;  /* 0x000000090e119210 */ /* 0x000fe20007ffe0ff */
[----:B------:R1:W-:Y:S02]  /*e6d0*/  @P1 STS.128 [R227+0x3000], RZ ;  /* 0x003000ffe3001388 */ /* 0x0003e40000000c00 */
[----:B------:R-:W-:Y:S01]  /*e6e0*/  @!P1 IMAD.WIDE.U32 R12, R232, 0x120, R12 ;  /* 0x00000120e80c9825 */ /* 0x000fe200078e000c */
[----:B------:R-:W-:Y:S01]  /*e6f0*/  @!P1 IADD3 R19, PT, PT, R15, R7, RZ ;  /* 0x000000070f139210 */ /* 0x000fe20007ffe0ff */
[----:B------:R-:W-:Y:S01]  /*e700*/  @!PT LDS RZ, [RZ] ;  /* 0x00000000fffff984 */ /* 0x000fe20000000800 */
[----:B------:R-:W-:Y:S01]  /*e710*/  @!PT LDS RZ, [RZ] ;  /* 0x00000000fffff984 */ /* 0x000fe20000000800 */
[----:B------:R-:W-:Y:S01]  /*e720*/  @!PT LDS RZ, [RZ] ;  /* 0x00000000fffff984 */ /* 0x000fe20000000800 */
[----:B------:R3:W-:Y:S01]  /*e730*/  @!P1 LDGSTS.E.BYPASS.LTC128B.128 [R227+0x3000], desc[UR4][R4.64] ;  /* 0x0300000004e39fae */ /* 0x0007e2000b981a04 */
[----:B------:R-:W-:Y:S01]  /*e740*/  @!P1 MOV R9, R3 ;  /* 0x0000000300099202 */ /* 0x000fe20000000f00 */
[----:B------:R-:W-:Y:S01]  /*e750*/  @!P1 IMAD.IADD R15, R16, 0x1, R11 ;  /* 0x00000001100f9824 */ /* 0x000fe200078e020b */
[----:B------:R-:W-:Y:S01]  /*e760*/  @!P1 MOV R16, R8 ;  /* 0x0000000800109202 */ /* 0x000fe20000000f00 */
[----:B------:R-:W-:Y:S01]  /*e770*/  @!P1 IMAD.MOV.U32 R8, RZ, RZ, R2 ;  /* 0x000000ffff089224 */ /* 0x000fe200078e0002 */
[----:B------:R-:W-:Y:S01]  /*e780*/  @!P1 IADD3 R13, PT, PT, R18, R13, RZ ;  /* 0x0000000d120d9210 */ /* 0x000fe20007ffe0ff */
[----:B------:R-:W-:Y:S01]  /*e790*/  @!P1 IMAD R0, R233, 0x60, RZ ;  /* 0x00000060e9009824 */ /* 0x000fe200078e02ff */
[----:B------:R-:W-:Y:S01]  /*e7a0*/  @!P1 MOV R25, R3 ;  /* 0x0000000300199202 */ /* 0x000fe20000000f00 */
[----:B------:R-:W-:-:S02]  /*e7b0*/  @!P1 IMAD.MOV.U32 R18, RZ, RZ, R6 ;  /* 0x000000ffff129224 */ /* 0x000fc400078e0006 */
[--C-:B------:R-:W-:Y:S02]  /*e7c0*/  @!P1 IMAD.MOV.U32 R24, RZ, RZ, R2.reuse ;  /* 0x000000ffff189224 */ /* 0x100fe400078e0002 */
[C---:B------:R-:W-:Y:S01]  /*e7d0*/  @!P1 IMAD.WIDE.U32 R6, R232.reuse, 0x160, R2 ;  /* 0x00000160e8069825 */ /* 0x040fe200078e0002 */
[----:B------:R-:W-:-:S03]  /*e7e0*/  @!P1 LEA R26, P3, R232, R2, 0x6 ;  /* 0x00000002e81a9211 */ /* 0x000fc600078630ff */
[----:B------:R-:W-:-:S04]  /*e7f0*/  @!P1 IMAD.WIDE.U32 R22, R232, 0x180, R8 ;  /* 0x00000180e8169825 */ /* 0x000fc800078e0008 */
[----:B------:R-:W-:-:S04]  /*e800*/  @!P1 IMAD.WIDE.U32 R24, R232, 0x1a0, R24 ;  /* 0x000001a0e8189825 */ /* 0x000fc800078e0018 */
[----:B---3--:R-:W-:-:S04]  /*e810*/  @!P1 IMAD.WIDE.U32 R4, R232, 0x60, R2 ;  /* 0x00000060e8049825 */ /* 0x008fc800078e0002 */
[----:B------:R-:W-:Y:S01]  /*e820*/  @!P1 IMAD.IADD R21, R0, 0x1, R5 ;  /* 0x0000000100159824 */ /* 0x000fe200078e0205 */
[----:B------:R-:W-:Y:S01]  /*e830*/  @!P1 MOV R20, R4 ;  /* 0x0000000400149202 */ /* 0x000fe20000000f00 */
[----:B------:R-:W-:Y:S02]  /*e840*/  @!P1 IMAD R0, R233, 0x140, RZ ;  /* 0x00000140e9009824 */ /* 0x000fe400078e02ff */
[----:B------:R-:W-:-:S04]  /*e850*/  @!P1 IMAD.WIDE.U32 R4, R232, 0x140, R2 ;  /* 0x00000140e8049825 */ /* 0x000fc800078e0002 */
[----:B------:R-:W-:Y:S01]  /*e860*/  @!P1 IMAD.IADD R9, R28, 0x1, R7 ;  /* 0x000000011c099824 */ /* 0x000fe200078e0207 */
[----:B------:R-:W-:Y:S02]  /*e870*/  @!P1 IADD3 R7, PT, PT, R27, R23, RZ ;  /* 0x000000171b079210 */ /* 0x000fe40007ffe0ff */
[C---:B------:R-:W-:Y:S02]  /*e880*/  @!P1 LEA R28, P0, R232.reuse, R2, 0x7 ;  /* 0x00000002e81c9211 */ /* 0x040fe400078038ff */
[--C-:B------:R-:W-:Y:S02]  /*e890*/  @!P1 LEA.HI.X R27, R232, R3, R233.reuse, 0x6, P3 ;  /* 0x00000003e81b9211 */ /* 0x100fe400018f34e9 */
[----:B------:R-:W-:Y:S01]  /*e8a0*/  @!P1 IADD3 R11, PT, PT, R0, R5, RZ ;  /* 0x00000005000b9210 */ /* 0x000fe20007ffe0ff */
[----:B------:R1:W-:Y:S01]  /*e8b0*/  @P1 STS.128 [R227+0x3800], RZ ;  /* 0x003800ffe3001388 */ /* 0x0003e20000000c00 */
[----:B------:R-:W-:Y:S02]  /*e8c0*/  @!P1 IADD3 R5, PT, PT, R29, R25, RZ ;  /* 0x000000191d059210 */ /* 0x000fe40007ffe0ff */
[----:B------:R-:W-:Y:S01]  /*e8d0*/  @!P1 LEA.HI.X R29, R232, R3, R233, 0x7, P0 ;  /* 0x00000003e81d9211 */ /* 0x000fe200000f3ce9 */
[----:B------:R-:W-:Y:S01]  /*e8e0*/  @!PT LDS RZ, [RZ] ;  /* 0x00000000fffff984 */ /* 0x000fe20000000800 */
[----:B------:R-:W-:Y:S01]  /*e8f0*/  @!PT LDS RZ, [RZ] ;  /* 0x00000000fffff984 */ /* 0x000fe20000000800 */
[----:B------:R-:W-:Y:S01]  /*e900*/  @!PT LDS RZ, [RZ] ;  /* 0x00000000fffff984 */ /* 0x000fe20000000800 */
[----:B------:R-:W-:Y:S04]  /*e910*/  @!P1 LDGSTS.E.BYPASS.LTC128B.128 [R227+0x3800], desc[UR4][R26.64] ;  /* 0x038000001ae39fae */ /* 0x000fe8000b981a04 */
[----:B------:R1:W-:Y:S01]  /*e920*/  @P1 STS.128 [R227+0x4000], RZ ;  /* 0x004000ffe3001388 */ /* 0x0003e20000000c00 */
[----:B------:R-:W-:-:S03]  /*e930*/  @!P1 MOV R14, R10 ;  /* 0x0000000a000e9202 */ /* 0x000fc60000000f00 */
        /* <DEDUP_REMOVED lines=15> */
[----:B------:R-:W-:-:S03]  /*ea30*/  @!P1 MOV R10, R4 ;  /* 0x00000004000a9202 */ /* 0x000fc60000000f00 */
        /* <DEDUP_REMOVED lines=11> */
[----:B------:R-:W-:-:S03]  /*eaf0*/  @!P1 IMAD.MOV.U32 R8, RZ, RZ, R6 ;  /* 0x000000ffff089224 */ /* 0x000fc600078e0006 */
[----:B------:R1:W-:Y:S01]  /*eb00*/  @P1 STS.128 [R227+0x6800], RZ ;  /* 0x006800ffe3001388 */ /* 0x0003e20000000c00 */
[----:B------:R-:W-:-:S03]  /*eb10*/  @!P1 MOV R6, R22 ;  /* 0x0000001600069202 */ /* 0x000fc60000000f00 */
        /* <DEDUP_REMOVED lines=39> */
.L_x_2276:
[----:B------:R-:W-:Y:S05]  /*ed90*/  BSYNC.RECONVERGENT B0 ;  /* 0x0000000000007941 */ /* 0x000fea0003800200 */
.L_x_2275:
[----:B------:R-:W0:Y:S02]  /*eda0*/  LDGDEPBAR ;  /* 0x00000000000079af */ /* 0x000e240000000000 */
.L_x_2271:
[----:B------:R-:W-:Y:S05]  /*edb0*/  BSYNC.RECONVERGENT B1 ;  /* 0x0000000000017941 */ /* 0x000fea0003800200 */
.L_x_2270:
[----:B-1----:R-:W4:Y:S04]  /*edc0*/  LDL.LU R4, [R1+0xa4] ;  /* 0x0000a40001047983 */ /* 0x002f280000300800 */
[----:B------:R-:W5:Y:S04]  /*edd0*/  LDL.LU R5, [R1] ;  /* 0x0000000001057983 */ /* 0x000f680000300800 */
[----:B------:R-:W5:Y:S04]  /*ede0*/  LDL.LU R7, [R1+0xc] ;  /* 0x00000c0001077983 */ /* 0x000f680000300800 */
[----:B------:R-:W5:Y:S04]  /*edf0*/  LDL.LU R6, [R1+0x8] ;  /* 0x0000080001067983 */ /* 0x000f680000300800 */
[----:B------:R-:W5:Y:S04]  /*ee00*/  LDL.LU R8, [R1+0xf4] ;  /* 0x0000f40001087983 */ /* 0x000f680000300800 */
[----:B------:R-:W4:Y:S04]  /*ee10*/  LDL.LU R11, [R1+0xf0] ;  /* 0x0000f000010b7983 */ /* 0x000f280000300800 */
[----:B------:R-:W5:Y:S04]  /*ee20*/  LDL.LU R18, [R1+0xb4] ;  /* 0x0000b40001127983 */ /* 0x000f680000300800 */
[----:B---3--:R-:W3:Y:S04]  /*ee30*/  LDL.LU R3, [R1+0x60] ;  /* 0x0000600001037983 */ /* 0x008ee80000300800 */
[----:B------:R-:W3:Y:S04]  /*ee40*/  LDL.LU R16, [R1+0x70] ;  /* 0x0000700001107983 */ /* 0x000ee80000300800 */
[----:B------:R-:W4:Y:S04]  /*ee50*/  LDL.LU R30, [R1+0xd0] ;  /* 0x0000d000011e7983 */ /* 0x000f280000300800 */
[----:B------:R-:W3:Y:S04]  /*ee60*/  LDL.LU R28, [R1+0xd4] ;  /* 0x0000d400011c7983 */ /* 0x000ee80000300800 */
[----:B------:R-:W3:Y:S04]  /*ee70*/  LDL.LU R24, [R1+0x13c] ;  /* 0x00013c0001187983 */ /* 0x000ee80000300800 */
[----:B------:R-:W5:Y:S04]  /*ee80*/  LDL.LU R22, [R1+0x138] ;  /* 0x0001380001167983 */ /* 0x000f680000300800 */
[----:B------:R-:W3:Y:S04]  /*ee90*/  LDL.LU R19, [R1+0x104] ;  /* 0x0001040001137983 */ /* 0x000ee80000300800 */
[----:B------:R-:W4:Y:S04]  /*eea0*/  LDL.LU R31, [R1+0x100] ;  /* 0x00010000011f7983 */ /* 0x000f280000300800 */
[----:B------:R-:W3:Y:S04]  /*eeb0*/  LDL.LU R29, [R1+0x80] ;  /* 0x00008000011d7983 */ /* 0x000ee80000300800 */
[----:B------:R-:W3:Y:S04]  /*eec0*/  LDL.LU R23, [R1+0x84] ;  /* 0x0000840001177983 */ /* 0x000ee80000300800 */
[----:B------:R-:W3:Y:S04]  /*eed0*/  LDL.LU R17, [R1+0x8c] ;  /* 0x00008c0001117983 */ /* 0x000ee80000300800 */
[----:B------:R-:W2:Y:S04]  /*eee0*/  LDL.LU R27, [R1+0x134] ;  /* 0x00013400011b7983 */ /* 0x000ea80000300800 */
[----:B------:R-:W5:Y:S04]  /*eef0*/  LDL.LU R26, [R1+0x130] ;  /* 0x00013000011a7983 */ /* 0x000f680000300800 */
[----:B------:R-:W3:Y:S04]  /*ef00*/  LDL.LU R9, [R1+0xc4] ;  /* 0x0000c40001097983 */ /* 0x000ee80000300800 */
[----:B------:R-:W4:Y:S04]  /*ef10*/  LDL.LU R15, [R1+0xc0] ;  /* 0x0000c000010f7983 */ /* 0x000f280000300800 */
[----:B------:R-:W3:Y:S04]  /*ef20*/  LDL.LU R21, [R1+0x10] ;  /* 0x0000100001157983 */ /* 0x000ee80000300800 */
[----:B------:R-:W3:Y:S04]  /*ef30*/  LDL.LU R12, [R1+0x14] ;  /* 0x00001400010c7983 */ /* 0x000ee80000300800 */
[----:B------:R-:W4:Y:S04]  /*ef40*/  LDL.LU R25, [R1+0x1c] ;  /* 0x00001c0001197983 */ /* 0x000f280000300800 */
[----:B------:R-:W3:Y:S04]  /*ef50*/  LDL.LU R20, [R1+0x18] ;  /* 0x0000180001147983 */ /* 0x000ee80000300800 */
[----:B------:R-:W3:Y:S04]  /*ef60*/  LDL.LU R14, [R1+0x14c] ;  /* 0x00014c00010e7983 */ /* 0x000ee80000300800 */
[----:B------:R-:W3:Y:S04]  /*ef70*/  LDL.LU R13, [R1+0x140] ;  /* 0x00014000010d7983 */ /* 0x000ee80000300800 */
[----:B------:R-:W3:Y:S04]  /*ef80*/  LDL.LU R10, [R1+0x144] ;  /* 0x00014400010a7983 */ /* 0x000ee80000300800 */
[----:B------:R-:W3:Y:S04]  /*ef90*/  LDL.LU R2, [R1+0x148] ;  /* 0x0001480001027983 */ /* 0x000ee80000300800 */
[----:B------:R-:W3:Y:S04]  /*efa0*/  LDL R0, [R1+0x5c] ;  /* 0x00005c0001007983 */ /* 0x000ee80000100800 */
[----:B------:R-:W3:Y:S01]  /*efb0*/  LDL.LU R35, [R1+0x120] ;  /* 0x0001200001237983 */ /* 0x000ee20000300800 */
[----:B--2---:R-:W-:-:S03]  /*efc0*/  IMAD.MOV.U32 R36, RZ, RZ, R27 ;  /* 0x000000ffff247224 */ /* 0x004fc600078e001b */
[----:B------:R-:W2:Y:S01]  /*efd0*/  LDL.LU R27, [R1+0x124] ;  /* 0x00012400011b7983 */ /* 0x000ea20000300800 */
[----:B-----5:R-:W-:Y:S02]  /*efe0*/  IMAD.MOV.U32 R38, RZ, RZ, R26 ;  /* 0x000000ffff267224 */ /* 0x020fe400078e001a */
[----:B----4-:R-:W-:Y:S02]  /*eff0*/  IMAD.MOV.U32 R26, RZ, RZ, R25 ;  /* 0x000000ffff1a7224 */ /* 0x010fe400078e0019 */
[----:B---3--:R-:W-:Y:S02]  /*f000*/  IMAD.MOV.U32 R25, RZ, RZ, R20 ;  /* 0x000000ffff197224 */ /* 0x008fe400078e0014 */
[----:B------:R-:W-:Y:S02]  /*f010*/  IMAD.MOV.U32 R20, RZ, RZ, R14 ;  /* 0x000000ffff147224 */ /* 0x000fe400078e000e */
[----:B------:R-:W-:Y:S02]  /*f020*/  IMAD.MOV.U32 R41, RZ, RZ, R13 ;  /* 0x000000ffff297224 */ /* 0x000fe400078e000d */
[----:B------:R-:W3:Y:S01]  /*f030*/  LDL.LU R13, [R1+0x158] ;  /* 0x00015800010d7983 */ /* 0x000ee20000300800 */
[----:B------:R-:W-:-:S03]  /*f040*/  IMAD.MOV.U32 R40, RZ, RZ, R10 ;  /* 0x000000ffff287224 */ /* 0x000fc600078e000a */
[----:B------:R-:W4:Y:S01]  /*f050*/  LDL.LU R32, [R1+0x114] ;  /* 0x0001140001207983 */ /* 0x000f220000300800 */
[----:B------:R-:W-:-:S03]  /*f060*/  IMAD.MOV.U32 R10, RZ, RZ, R2 ;  /* 0x000000ffff0a7224 */ /* 0x000fc600078e0002 */
[----:B------:R-:W5:Y:S01]  /*f070*/  LDL.LU R33, [R1+0x110] ;  /* 0x0001100001217983 */ /* 0x000f620000300800 */
[----:B------:R-:W-:-:S03]  /*f080*/  IMAD R0, R252, 0x100, R0 ;  /* 0x00000100fc007824 */ /* 0x000fc600078e0200 */
[----:B------:R-:W2:Y:S04]  /*f090*/  LDL.LU R34, [R1+0x154] ;  /* 0x0001540001227983 */ /* 0x000ea80000300800 */
[----:B------:R-:W3:Y:S04]  /*f0a0*/  LDL.LU R14, [R1+0x15c] ;  /* 0x00015c00010e7983 */ /* 0x000ee80000300800 */
[----:B------:R-:W4:Y:S01]  /*f0b0*/  LDL.LU R42, [R1+0x150] ;  /* 0x00015000012a7983 */ /* 0x000f220000300800 */
[C---:B------:R-:W-:Y:S02]  /*f0c0*/  VIADD R2, R0.reuse, 0xfffffe00 ;  /* 0xfffffe0000027836 */ /* 0x040fe40000000000 */
[----:B------:R-:W-:-:S02]  /*f0d0*/  VIADD R70, R0, 0xfffffe01 ;  /* 0xfffffe0100467836 */ /* 0x000fc40000000000 */
[----:B------:R-:W-:Y:S01]  /*f0e0*/  VIADD R69, R0, 0xfffffe08 ;  /* 0xfffffe0800457836 */ /* 0x000fe20000000000 */
[-C--:B------:R-:W-:Y:S02]  /*f0f0*/  ISETP.GE.AND P1, PT, R2, R228.reuse, PT ;  /* 0x000000e40200720c */ /* 0x080fe40003f26270 */
[----:B------:R-:W-:Y:S01]  /*f100*/  ISETP.GE.AND P0, PT, R70, R228, PT ;  /* 0x000000e44600720c */ /* 0x000fe20003f06270 */
[C---:B------:R-:W-:Y:S01]  /*f110*/  VIADD R71, R0.reuse, 0xfffffe09 ;  /* 0xfffffe0900477836 */ /* 0x040fe20000000000 */
[C---:B------:R-:W-:Y:S01]  /*f120*/  IADD3 R74, PT, PT, R0.reuse, -0x1e8, RZ ;  /* 0xfffffe18004a7810 */ /* 0x040fe20007ffe0ff */
[C---:B------:R-:W-:Y:S01]  /*f130*/  VIADD R72, R0.reuse, 0xfffffe10 ;  /* 0xfffffe1000487836 */ /* 0x040fe20000000000 */
[C---:B------:R-:W-:Y:S01]  /*f140*/  IADD3 R91, PT, PT, R0.reuse, -0x1af, RZ ;  /* 0xfffffe51005b7810 */ /* 0x040fe20007ffe0ff */
[C---:B------:R-:W-:Y:S01]  /*f150*/  VIADD R73, R0.reuse, 0xfffffe11 ;  /* 0xfffffe1100497836 */ /* 0x040fe20000000000 */
[C---:B------:R-:W-:Y:S01]  /*f160*/  IADD3 R106, PT, PT, R0.reuse, -0x170, RZ ;  /* 0xfffffe90006a7810 */ /* 0x040fe20007ffe0ff */
[C---:B------:R-:W-:Y:S01]  /*f170*/  VIADD R75, R0.reuse, 0xfffffe19 ;  /* 0xfffffe19004b7836 */ /* 0x040fe20000000000 */
[C---:B------:R-:W-:Y:S01]  /*f180*/  IADD3 R121, PT, PT, R0.reuse, -0x137, RZ ;  /* 0xfffffec900797810 */ /* 0x040fe20007ffe0ff */
[----:B------:R-:W-:Y:S01]  /*f190*/  VIADD R76, R0, 0xfffffe20 ;  /* 0xfffffe20004c7836 */ /* 0x000fe20000000000 */
[----:B------:R-:W-:Y:S01]  /*f1a0*/  ISETP.GE.AND P4, PT, R2, R226, PT ;  /* 0x000000e20200720c */ /* 0x000fe20003f86270 */
[----:B------:R-:W-:Y:S01]  /*f1b0*/  VIADD R77, R0, 0xfffffe21 ;  /* 0xfffffe21004d7836 */ /* 0x000fe20000000000 */
[----:B------:R-:W-:Y:S01]  /*f1c0*/  ISETP.GE.AND P3, PT, R2, R229, PT ;  /* 0x000000e50200720c */ /* 0x000fe20003f66270 */
[----:B------:R-:W-:Y:S01]  /*f1d0*/  VIADD R78, R0, 0xfffffe28 ;  /* 0xfffffe28004e7836 */ /* 0x000fe20000000000 */
[----:B------:R-:W-:Y:S01]  /*f1e0*/  ISETP.GE.AND P5, PT, R2, R230, PT ;  /* 0x000000e60200720c */ /* 0x000fe20003fa6270 */
[----:B------:R-:W-:-:S02]  /*f1f0*/  VIADD R79, R0, 0xfffffe29 ;  /* 0xfffffe29004f7836 */ /* 0x000fc40000000000 */
[C---:B------:R-:W-:Y:S02]  /*f200*/  VIADD R80, R0.reuse, 0xfffffe30 ;  /* 0xfffffe3000507836 */ /* 0x040fe40000000000 */
[C---:B------:R-:W-:Y:S02]  /*f210*/  VIADD R81, R0.reuse, 0xfffffe31 ;  /* 0xfffffe3100517836 */ /* 0x040fe40000000000 */
[C---:B------:R-:W-:Y:S02]  /*f220*/  VIADD R82, R0.reuse, 0xfffffe38 ;  /* 0xfffffe3800527836 */ /* 0x040fe40000000000 */
[C---:B------:R-:W-:Y:S02]  /*f230*/  VIADD R83, R0.reuse, 0xfffffe39 ;  /* 0xfffffe3900537836 */ /* 0x040fe40000000000 */
[C---:B------:R-:W-:Y:S02]  /*f240*/  VIADD R84, R0.reuse, 0xfffffe40 ;  /* 0xfffffe4000547836 */ /* 0x040fe40000000000 */
        /* <DEDUP_REMOVED lines=43> */
[----:B------:R-:W-:Y:S01]  /*f500*/  VIADD R133, R0, 0xfffffef9 ;  /* 0xfffffef900857836 */ /* 0x000fe20000000000 */
[----:B------:R-:W-:Y:S02]  /*f510*/  ISETP.GE.AND P6, PT, R70, R226, PT ;  /* 0x000000e24600720c */ /* 0x000fe40003fc6270 */
[----:B--2---:R-:W-:Y:S01]  /*f520*/  FSEL R2, R34, -INF , P0 ;  /* 0xff80000022027808 */ /* 0x004fe20000000000 */
[----:B------:R-:W-:Y:S01]  /*f530*/  IMAD.MOV.U32 R34, RZ, RZ, R27 ;  /* 0x000000ffff227224 */ /* 0x000fe200078e001b */
[-C--:B------:R-:W-:Y:S01]  /*f540*/  ISETP.GE.AND P0, PT, R71, R228.reuse, PT ;  /* 0x000000e44700720c */ /* 0x080fe20003f06270 */
[----:B------:R-:W-:Y:S01]  /*f550*/  IMAD.MOV.U32 R27, RZ, RZ, R15 ;  /* 0x000000ffff1b7224 */ /* 0x000fe200078e000f */
[----:B----4-:R-:W-:Y:S02]  /*f560*/  FSEL R0, R42, -INF , P1 ;  /* 0xff8000002a007808 */ /* 0x010fe40000800000 */
[----:B------:R-:W-:Y:S02]  /*f570*/  ISETP.GE.AND P1, PT, R69, R228, PT ;  /* 0x000000e44500720c */ /* 0x000fe40003f26270 */
[----:B------:R-:W-:-:S02]  /*f580*/  FSEL R15, R0, -INF , !P4 ;  /* 0xff800000000f7808 */ /* 0x000fc40006000000 */
[----:B------:R-:W-:Y:S02]  /*f590*/  ISETP.GE.AND P4, PT, R69, R226, PT ;  /* 0x000000e24500720c */ /* 0x000fe40003f86270 */
[----:B------:R-:W-:Y:S02]  /*f5a0*/  FSEL R0, R41, -INF , P1 ;  /* 0xff80000029007808 */ /* 0x000fe40000800000 */
[----:B------:R-:W-:Y:S02]  /*f5b0*/  ISETP.GE.AND P1, PT, R72, R228, PT ;  /* 0x000000e44800720c */ /* 0x000fe40003f26270 */
[----:B------:R-:W-:Y:S02]  /*f5c0*/  FSEL R68, R2, -INF , !P6 ;  /* 0xff80000002447808 */ /* 0x000fe40007000000 */
[----:B------:R-:W-:Y:S02]  /*f5d0*/  ISETP.GE.AND P6, PT, R71, R226, PT ;  /* 0x000000e24700720c */ /* 0x000fe40003fc6270 */
[----:B------:R-:W-:-:S02]  /*f5e0*/  FSEL R2, R40, -INF , P0 ;  /* 0xff80000028027808 */ /* 0x000fc40000000000 */
[----:B------:R-:W-:Y:S02]  /*f5f0*/  FSEL R67, R0, -INF , !P4 ;  /* 0xff80000000437808 */ /* 0x000fe40006000000 */
[C---:B------:R-:W-:Y:S02]  /*f600*/  ISETP.GE.AND P0, PT, R73.reuse, R228, PT ;  /* 0x000000e44900720c */ /* 0x040fe40003f06270 */
[----:B------:R-:W-:Y:S02]  /*f610*/  ISETP.GE.AND P4, PT, R72, R226, PT ;  /* 0x000000e24800720c */ /* 0x000fe40003f86270 */
[----:B------:R-:W-:Y:S01]  /*f620*/  FSEL R0, R38, -INF , P1 ;  /* 0xff80000026007808 */ /* 0x000fe20000800000 */
[----:B------:R-:W-:Y:S01]  /*f630*/  IMAD.MOV.U32 R38, RZ, RZ, R31 ;  /* 0x000000ffff267224 */ /* 0x000fe200078e001f */
[----:B------:R-:W-:Y:S01]  /*f640*/  ISETP.GE.AND P1, PT, R74, R228, PT ;  /* 0x000000e44a00720c */ /* 0x000fe20003f26270 */
[----:B------:R-:W-:Y:S01]  /*f650*/  IMAD.MOV.U32 R31, RZ, RZ, R30 ;  /* 0x000000ffff1f7224 */ /* 0x000fe200078e001e */
[----:B------:R-:W-:Y:S01]  /*f660*/  FSEL R66, R2, -INF , !P6 ;  /* 0xff80000002427808 */ /* 0x000fe20007000000 */
[----:B------:R-:W-:Y:S01]  /*f670*/  IMAD.MOV.U32 R30, RZ, RZ, R22 ;  /* 0x000000ffff1e7224 */ /* 0x000fe200078e0016 */
[----:B------:R-:W-:-:S02]  /*f680*/  ISETP.GE.AND P6, PT, R73, R226, PT ;  /* 0x000000e24900720c */ /* 0x000fc40003fc6270 */
[----:B------:R-:W-:Y:S01]  /*f690*/  FSEL R2, R36, -INF , P0 ;  /* 0xff80000024027808 */ /* 0x000fe20000000000 */
[----:B------:R-:W-:Y:S01]  /*f6a0*/  IMAD.MOV.U32 R22, RZ, RZ, R18 ;  /* 0x000000ffff167224 */ /* 0x000fe200078e0012 */
[----:B------:R-:W-:Y:S02]  /*f6b0*/  FSEL R65, R0, -INF , !P4 ;  /* 0xff80000000417808 */ /* 0x000fe40006000000 */
[----:B------:R-:W-:Y:S01]  /*f6c0*/  ISETP.GE.AND P0, PT, R75, R228, PT ;  /* 0x000000e44b00720c */ /* 0x000fe20003f06270 */
[----:B------:R-:W-:Y:S01]  /*f6d0*/  IMAD.MOV.U32 R36, RZ, RZ, R19 ;  /* 0x000000ffff247224 */ /* 0x000fe200078e0013 */
[----:B------:R-:W-:Y:S01]  /*f6e0*/  FSEL R0, R35, -INF , P1 ;  /* 0xff80000023007808 */ /* 0x000fe20000800000 */
[----:B------:R-:W-:Y:S01]  /*f6f0*/  IMAD.MOV.U32 R35, RZ, RZ, R11 ;  /* 0x000000ffff237224 */ /* 0x000fe200078e000b */
[----:B------:R-:W2:Y:S01]  /*f700*/  LDL.LU R18, [R1+0xa0] ;  /* 0x0000a00001127983 */ /* 0x000ea20000300800 */
[----:B------:R-:W-:Y:S01]  /*f710*/  FSEL R64, R2, -INF , !P6 ;  /* 0xff80000002407808 */ /* 0x000fe20007000000 */
[----:B------:R-:W-:Y:S01]  /*f720*/  IMAD.MOV.U32 R11, RZ, RZ, R4 ;  /* 0x000000ffff0b7224 */ /* 0x000fe200078e0004 */
[----:B------:R-:W-:Y:S01]  /*f730*/  FSEL R2, R34, -INF , P0 ;  /* 0xff80000022027808 */ /* 0x000fe20000000000 */
[----:B------:R-:W4:Y:S01]  /*f740*/  LDL.LU R19, [R1+0x10c] ;  /* 0x00010c0001137983 */ /* 0x000f220000300800 */
[----:B------:R-:W-:Y:S01]  /*f750*/  IMAD.MOV.U32 R40, RZ, RZ, R32 ;  /* 0x000000ffff287224 */ /* 0x000fe200078e0020 */
[----:B-----5:R-:W-:Y:S01]  /*f760*/  MOV R41, R33 ;  /* 0x0000002100297202 */ /* 0x020fe20000000f00 */
[----:B------:R-:W-:Y:S01]  /*f770*/  IMAD.MOV.U32 R34, RZ, RZ, R8 ;  /* 0x000000ffff227224 */ /* 0x000fe200078e0008 */
[----:B------:R-:W5:Y:S04]  /*f780*/  LDL.LU R4, [R1+0x118] ;  /* 0x0001180001047983 */ /* 0x000f680000300800 */
[----:B------:R-:W3:Y:S04]  /*f790*/  LDL.LU R32, [R1+0xe4] ;  /* 0x0000e40001207983 */ /* 0x000ee80000300800 */
[----:B------:R-:W5:Y:S04]  /*f7a0*/  LDL.LU R8, [R1+0xe8] ;  /* 0x0000e80001087983 */ /* 0x000f680000300800 */
[----:B------:R-:W2:Y:S01]  /*f7b0*/  LDL.LU R33, [R1+0xe0] ;  /* 0x0000e00001217983 */ /* 0x000ea20000300800 */
[----:B------:R-:W-:-:S02]  /*f7c0*/  ISETP.GE.AND P4, PT, R74, R226, PT ;  /* 0x000000e24a00720c */ /* 0x000fc40003f86270 */
[----:B------:R-:W-:Y:S02]  /*f7d0*/  ISETP.GE.AND P6, PT, R75, R226, PT ;  /* 0x000000e24b00720c */ /* 0x000fe40003fc6270 */
[-C--:B------:R-:W-:Y:S02]  /*f7e0*/  ISETP.GE.AND P1, PT, R76, R228.reuse, PT ;  /* 0x000000e44c00720c */ /* 0x080fe40003f26270 */
[----:B------:R-:W-:Y:S02]  /*f7f0*/  ISETP.GE.AND P0, PT, R77, R228, PT ;  /* 0x000000e44d00720c */ /* 0x000fe40003f06270 */
[----:B------:R-:W-:Y:S02]  /*f800*/  FSEL R63, R0, -INF , !P4 ;  /* 0xff800000003f7808 */ /* 0x000fe40006000000 */
[----:B------:R-:W-:Y:S02]  /*f810*/  ISETP.GE.AND P4, PT, R76, R226, PT ;  /* 0x000000e24c00720c */ /* 0x000fe40003f86270 */
[----:B------:R-:W-:-:S02]  /*f820*/  FSEL R0, R41, -INF , P1 ;  /* 0xff80000029007808 */ /* 0x000fc40000800000 */
[----:B------:R-:W-:Y:S02]  /*f830*/  FSEL R62, R2, -INF , !P6 ;  /* 0xff800000023e7808 */ /* 0x000fe40007000000 */
[----:B------:R-:W-:Y:S02]  /*f840*/  ISETP.GE.AND P6, PT, R77, R226, PT ;  /* 0x000000e24d00720c */ /* 0x000fe40003fc6270 */
[-C--:B------:R-:W-:Y:S02]  /*f850*/  ISETP.GE.AND P1, PT, R78, R228.reuse, PT ;  /* 0x000000e44e00720c */ /* 0x080fe40003f26270 */
[----:B------:R-:W-:Y:S02]  /*f860*/  FSEL R2, R40, -INF , P0 ;  /* 0xff80000028027808 */ /* 0x000fe40000000000 */
[----:B------:R-:W-:Y:S02]  /*f870*/  ISETP.GE.AND P0, PT, R79, R228, PT ;  /* 0x000000e44f00720c */ /* 0x000fe40003f06270 */
[----:B------:R-:W-:-:S02]  /*f880*/  FSEL R61, R0, -INF , !P4 ;  /* 0xff800000003d7808 */ /* 0x000fc40006000000 */
[-C--:B------:R-:W-:Y:S02]  /*f890*/  ISETP.GE.AND P4, PT, R78, R226.reuse, PT ;  /* 0x000000e24e00720c */ /* 0x080fe40003f86270 */
[----:B------:R-:W-:Y:S02]  /*f8a0*/  FSEL R0, R38, -INF , P1 ;  /* 0xff80000026007808 */ /* 0x000fe40000800000 */
[----:B------:R-:W-:Y:S02]  /*f8b0*/  FSEL R60, R2, -INF , !P6 ;  /* 0xff800000023c7808 */ /* 0x000fe40007000000 */
[----:B------:R-:W-:Y:S02]  /*f8c0*/  ISETP.GE.AND P6, PT, R79, R226, PT ;  /* 0x000000e24f00720c */ /* 0x000fe40003fc6270 */
[----:B------:R-:W-:Y:S02]  /*f8d0*/  ISETP.GE.AND P1, PT, R80, R228, PT ;  /* 0x000000e45000720c */ /* 0x000fe40003f26270 */
[----:B------:R-:W-:-:S02]  /*f8e0*/  FSEL R2, R36, -INF , P0 ;  /* 0xff80000024027808 */ /* 0x000fc40000000000 */
[----:B------:R-:W-:Y:S02]  /*f8f0*/  ISETP.GE.AND P0, PT, R81, R228, PT ;  /* 0x000000e45100720c */ /* 0x000fe40003f06270 */
[----:B------:R-:W-:Y:S02]  /*f900*/  FSEL R59, R0, -INF , !P4 ;  /* 0xff800000003b7808 */ /* 0x000fe40006000000 */
[----:B------:R-:W-:Y:S02]  /*f910*/  ISETP.GE.AND P4, PT, R80, R226, PT ;  /* 0x000000e25000720c */ /* 0x000fe40003f86270 */
[----:B------:R-:W-:Y:S02]  /*f920*/  FSEL R0, R35, -INF , P1 ;  /* 0xff80000023007808 */ /* 0x000fe40000800000 */
[----:B------:R-:W-:Y:S02]  /*f930*/  FSEL R58, R2, -INF , !P6 ;  /* 0xff800000023a7808 */ /* 0x000fe40007000000 */
[----:B------:R-:W-:-:S02]  /*f940*/  ISETP.GE.AND P1, PT, R82, R228, PT ;  /* 0x000000e45200720c */ /* 0x000fc40003f26270 */
[----:B------:R-:W-:Y:S01]  /*f950*/  FSEL R2, R34, -INF , P0 ;  /* 0xff80000022027808 */ /* 0x000fe20000000000 */
[----:B------:R-:W-:Y:S01]  /*f960*/  IMAD.MOV.U32 R34, RZ, RZ, R28 ;  /* 0x000000ffff227224 */ /* 0x000fe200078e001c */
[----:B------:R-:W-:Y:S01]  /*f970*/  FSEL R57, R0, -INF , !P4 ;  /* 0xff80000000397808 */ /* 0x000fe20006000000 */
[----:B------:R-:W-:Y:S02]  /*f980*/  IMAD.MOV.U32 R35, RZ, RZ, R31 ;  /* 0x000000ffff237224 */ /* 0x000fe400078e001f */
[----:B------:R-:W-:Y:S02]  /*f990*/  IMAD.MOV.U32 R28, RZ, RZ, R10 ;  /* 0x000000ffff1c7224 */ /* 0x000fe400078e000a */
[----:B------:R-:W-:Y:S01]  /*f9a0*/  IMAD.MOV.U32 R31, RZ, RZ, R29 ;  /* 0x000000ffff1f7224 */ /* 0x000fe200078e001d */
[----:B------:R-:W5:Y:S01]  /*f9b0*/  LDL.LU R10, [R1+0xc8] ;  /* 0x0000c800010a7983 */ /* 0x000f620000300800 */
[----:B------:R-:W-:Y:S02]  /*f9c0*/  IMAD.MOV.U32 R29, RZ, RZ, R21 ;  /* 0x000000ffff1d7224 */ /* 0x000fe400078e0015 */
[----:B------:R-:W-:-:S02]  /*f9d0*/  IMAD.MOV.U32 R40, RZ, RZ, R34 ;  /* 0x000000ffff287224 */ /* 0x000fc400078e0022 */
[----:B------:R-:W-:Y:S02]  /*f9e0*/  IMAD.MOV.U32 R34, RZ, RZ, R22 ;  /* 0x000000ffff227224 */ /* 0x000fe400078e0016 */
[----:B------:R-:W-:Y:S01]  /*f9f0*/  IMAD.MOV.U32 R41, RZ, RZ, R35 ;  /* 0x000000ffff297224 */ /* 0x000fe200078e0023 */
[----:B------:R-:W-:Y:S02]  /*fa00*/  ISETP.GE.AND P6, PT, R81, R226, PT ;  /* 0x000000e25100720c */ /* 0x000fe40003fc6270 */
[C---:B------:R-:W-:Y:S02]  /*fa10*/  ISETP.GE.AND P0, PT, R83.reuse, R228, PT ;  /* 0x000000e45300720c */ /* 0x040fe40003f06270 */
[----:B------:R-:W-:Y:S02]  /*fa20*/  FSEL R56, R2, -INF , !P6 ;  /* 0xff80000002387808 */ /* 0x000fe40007000000 */
[-C--:B------:R-:W-:Y:S02]  /*fa30*/  ISETP.GE.AND P6, PT, R83, R226.reuse, PT ;  /* 0x000000e25300720c */ /* 0x080fe40003fc6270 */
[----:B------:R-:W-:Y:S01]  /*fa40*/  ISETP.GE.AND P4, PT, R82, R226, PT ;  /* 0x000000e25200720c */ /* 0x000fe20003f86270 */
[----:B----4-:R-:W-:-:S02]  /*fa50*/  IMAD.MOV.U32 R22, RZ, RZ, R19 ;  /* 0x000000ffff167224 */ /* 0x010fc400078e0013 */
[----:B---3--:R-:W-:Y:S02]  /*fa60*/  IMAD.MOV.U32 R36, RZ, RZ, R32 ;  /* 0x000000ffff247224 */ /* 0x008fe400078e0020 */
[----:B------:R-:W-:Y:S02]  /*fa70*/  IMAD.MOV.U32 R32, RZ, RZ, R9 ;  /* 0x000000ffff207224 */ /* 0x000fe400078e0009 */
[----:B--2---:R-:W-:Y:S01]  /*fa80*/  IMAD.MOV.U32 R38, RZ, RZ, R33 ;  /* 0x000000ffff267224 */ /* 0x004fe200078e0021 */
[----:B------:R-:W-:Y:S01]  /*fa90*/  MOV R33, R27 ;  /* 0x0000001b00217202 */ /* 0x000fe20000000f00 */
[----:B------:R-:W-:Y:S02]  /*faa0*/  IMAD.MOV.U32 R27, RZ, RZ, R26 ;  /* 0x000000ffff1b7224 */ /* 0x000fe400078e001a */
[----:B------:R-:W-:Y:S01]  /*fab0*/  IMAD.MOV.U32 R26, RZ, RZ, R25 ;  /* 0x000000ffff1a7224 */ /* 0x000fe200078e0019 */
[----:B------:R-:W-:Y:S01]  /*fac0*/  FSEL R0, R38, -INF , P1 ;  /* 0xff80000026007808 */ /* 0x000fe20000800000 */
[----:B------:R-:W-:-:S02]  /*fad0*/  IMAD.MOV.U32 R25, RZ, RZ, R20 ;  /* 0x000000ffff197224 */ /* 0x000fc400078e0014 */
[----:B------:R-:W2:Y:S01]  /*fae0*/  LDL.LU R20, [R1+0xdc] ;  /* 0x0000dc0001147983 */ /* 0x000ea20000300800 */
[----:B------:R-:W-:Y:S02]  /*faf0*/  IMAD.MOV.U32 R38, RZ, RZ, R33 ;  /* 0x000000ffff267224 */ /* 0x000fe400078e0021 */
[----:B------:R-:W-:Y:S01]  /*fb00*/  IMAD.MOV.U32 R33, RZ, RZ, R18 ;  /* 0x000000ffff217224 */ /* 0x000fe200078e0012 */
[----:B------:R-:W3:Y:S04]  /*fb10*/  LDL.LU R21, [R1+0xd8] ;  /* 0x0000d80001157983 */ /* 0x000ee80000300800 */
[----:B------:R-:W4:Y:S04]  /*fb20*/  LDL.LU R9, [R1+0xec] ;  /* 0x0000ec0001097983 */ /* 0x000f280000300800 */
[----:B------:R-:W4:Y:S04]  /*fb30*/  LDL.LU R18, [R1+0xac] ;  /* 0x0000ac0001127983 */ /* 0x000f280000300800 */
[----:B------:R-:W4:Y:S04]  /*fb40*/  LDL.LU R19, [R1+0xa8] ;  /* 0x0000a80001137983 */ /* 0x000f280000300800 */
[----:B------:R-:W5:Y:S01]  /*fb50*/  LDL.LU R35, [R1+0xb0] ;  /* 0x0000b00001237983 */ /* 0x000f620000300800 */
[----:B------:R-:W-:-:S02]  /*fb60*/  FSEL R2, R36, -INF , P0 ;  /* 0xff80000024027808 */ /* 0x000fc40000000000 */
[C---:B------:R-:W-:Y:S01]  /*fb70*/  ISETP.GE.AND P0, PT, R85.reuse, R228, PT ;  /* 0x000000e45500720c */ /* 0x040fe20003f06270 */
[----:B------:R-:W-:Y:S01]  /*fb80*/  IMAD.MOV.U32 R36, RZ, RZ, R32 ;  /* 0x000000ffff247224 */ /* 0x000fe200078e0020 */
[----:B------:R-:W-:Y:S02]  /*fb90*/  FSEL R54, R2, -INF , !P6 ;  /* 0xff80000002367808 */ /* 0x000fe40007000000 */
[----:B------:R-:W-:Y:S02]  /*fba0*/  ISETP.GE.AND P6, PT, R85, R226, PT ;  /* 0x000000e25500720c */ /* 0x000fe40003fc6270 */
[----:B------:R-:W-:Y:S02]  /*fbb0*/  FSEL R2, R40, -INF , P0 ;  /* 0xff80000028027808 */ /* 0x000fe40000000000 */
[-C--:B------:R-:W-:Y:S02]  /*fbc0*/  ISETP.GE.AND P1, PT, R84, R228.reuse, PT ;  /* 0x000000e45400720c */ /* 0x080fe40003f26270 */
[----:B------:R-:W-:-:S02]  /*fbd0*/  ISETP.GE.AND P0, PT, R86, R228, PT ;  /* 0x000000e45600720c */ /* 0x000fc40003f06270 */
[----:B------:R-:W-:Y:S02]  /*fbe0*/  FSEL R55, R0, -INF , !P4 ;  /* 0xff80000000377808 */ /* 0x000fe40006000000 */
[----:B------:R-:W-:Y:S02]  /*fbf0*/  FSEL R52, R2, -INF , !P6 ;  /* 0xff80000002347808 */ /* 0x000fe40007000000 */
[-C--:B------:R-:W-:Y:S02]  /*fc00*/  ISETP.GE.AND P4, PT, R84, R226.reuse, PT ;  /* 0x000000e25400720c */ /* 0x080fe40003f86270 */
[----:B------:R-:W-:Y:S02]  /*fc10*/  FSEL R0, R41, -INF , P1 ;  /* 0xff80000029007808 */ /* 0x000fe40000800000 */
[----:B------:R-:W-:Y:S02]  /*fc20*/  ISETP.GE.AND P6, PT, R86, R226, PT ;  /* 0x000000e25600720c */ /* 0x000fe40003fc6270 */
[----:B------:R-:W-:-:S02]  /*fc30*/  FSEL R2, R36, -INF , P0 ;  /* 0xff80000024027808 */ /* 0x000fc40000000000 */
[-C--:B------:R-:W-:Y:S02]  /*fc40*/  ISETP.GE.AND P1, PT, R87, R228.reuse, PT ;  /* 0x000000e45700720c */ /* 0x080fe40003f26270 */
[----:B------:R-:W-:Y:S01]  /*fc50*/  ISETP.GE.AND P0, PT, R91, R228, PT ;  /* 0x000000e45b00720c */ /* 0x000fe20003f06270 */
[----:B------:R-:W-:Y:S01]  /*fc60*/  IMAD.MOV.U32 R32, RZ, RZ, R11 ;  /* 0x000000ffff207224 */ /* 0x000fe200078e000b */
[----:B------:R-:W-:Y:S01]  /*fc70*/  FSEL R53, R0, -INF , !P4 ;  /* 0xff80000000357808 */ /* 0x000fe20006000000 */
[----:B------:R-:W4:Y:S01]  /*fc80*/  LDL.LU R11, [R1+0xcc] ;  /* 0x0000cc00010b7983 */ /* 0x000f220000300800 */
[----:B------:R-:W-:Y:S01]  /*fc90*/  FSEL R50, R2, -INF , !P6 ;  /* 0xff80000002327808 */ /* 0x000fe20007000000 */
[----:B------:R-:W-:Y:S01]  /*fca0*/  IMAD.MOV.U32 R36, RZ, RZ, R23 ;  /* 0x000000ffff247224 */ /* 0x000fe200078e0017 */
[----:B------:R-:W-:Y:S01]  /*fcb0*/  FSEL R0, R38, -INF , P1 ;  /* 0xff80000026007808 */ /* 0x000fe20000800000 */
[----:B------:R-:W-:Y:S01]  /*fcc0*/  IMAD.MOV.U32 R38, RZ, RZ, R31 ;  /* 0x000000ffff267224 */ /* 0x000fe200078e001f */
[----:B------:R-:W-:Y:S01]  /*fcd0*/  FSEL R2, R34, -INF , P0 ;  /* 0xff80000022027808 */ /* 0x000fe20000000000 */
[----:B------:R-:W-:Y:S01]  /*fce0*/  IMAD.MOV.U32 R40, RZ, RZ, R32 ;  /* 0x000000ffff287224 */ /* 0x000fe200078e0020 */
[----:B------:R-:W2:Y:S01]  /*fcf0*/  LDL.LU R34, [R1+0x74] ;  /* 0x0000740001227983 */ /* 0x000ea20000300800 */
[----:B------:R-:W-:Y:S01]  /*fd00*/  IMAD.MOV.U32 R31, RZ, RZ, R30 ;  /* 0x000000ffff1f7224 */ /* 0x000fe200078e001e */
[----:B------:R-:W-:Y:S01]  /*fd10*/  MOV R41, R33 ;  /* 0x0000002100297202 */ /* 0x000fe20000000f00 */
[----:B------:R-:W-:Y:S01]  /*fd20*/  IMAD.MOV.U32 R32, RZ, RZ, R24 ;  /* 0x000000ffff207224 */ /* 0x000fe200078e0018 */
[----:B------:R-:W3:Y:S04]  /*fd30*/  LDL.LU R23, [R1+0x78] ;  /* 0x0000780001177983 */ /* 0x000ee80000300800 */
[----:B------:R-:W4:Y:S04]  /*fd40*/  LDL.LU R30, [R1+0x24] ;  /* 0x00002400011e7983 */ /* 0x000f280000300800 */
[----:B------:R-:W3:Y:S04]  /*fd50*/  LDL.LU R24, [R1+0x28] ;  /* 0x0000280001187983 */ /* 0x000ee80000300800 */
[----:B------:R-:W2:Y:S01]  /*fd60*/  LDL.LU R33, [R1+0x20] ;  /* 0x0000200001217983 */ /* 0x000ea20000300800 */
[----:B------:R-:W-:-:S02]  /*fd70*/  ISETP.GE.AND P4, PT, R87, R226, PT ;  /* 0x000000e25700720c */ /* 0x000fc40003f86270 */
[----:B------:R-:W-:Y:S02]  /*fd80*/  ISETP.GE.AND P1, PT, R90, R228, PT ;  /* 0x000000e45a00720c */ /* 0x000fe40003f26270 */
[----:B------:R-:W-:Y:S02]  /*fd90*/  FSEL R51, R0, -INF , !P4 ;  /* 0xff80000000337808 */ /* 0x000fe40006000000 */
[-C--:B------:R-:W-:Y:S02]  /*fda0*/  ISETP.GE.AND P4, PT, R90, R226.reuse, PT ;  /* 0x000000e25a00720c */ /* 0x080fe40003f86270 */
[----:B------:R-:W-:Y:S02]  /*fdb0*/  ISETP.GE.AND P6, PT, R91, R226, PT ;  /* 0x000000e25b00720c */ /* 0x000fe40003fc6270 */
[----:B------:R-:W-:Y:S02]  /*fdc0*/  ISETP.GE.AND P0, PT, R92, R228, PT ;  /* 0x000000e45c00720c */ /* 0x000fe40003f06270 */
[----:B------:R-:W-:-:S02]  /*fdd0*/  FSEL R48, R2, -INF , !P6 ;  /* 0xff80000002307808 */ /* 0x000fc40007000000 */
[----:B------:R-:W-:Y:S02]  /*fde0*/  ISETP.GE.AND P6, PT, R92, R226, PT ;  /* 0x000000e25c00720c */ /* 0x000fe40003fc6270 */
[----:B------:R-:W-:Y:S02]  /*fdf0*/  FSEL R2, R40, -INF , P0 ;  /* 0xff80000028027808 */ /* 0x000fe40000000000 */
[----:B------:R-:W-:Y:S02]  /*fe00*/  ISETP.GE.AND P0, PT, R95, R228, PT ;  /* 0x000000e45f00720c */ /* 0x000fe40003f06270 */
[----:B------:R-:W-:Y:S02]  /*fe10*/  FSEL R46, R2, -INF , !P6 ;  /* 0xff800000022e7808 */ /* 0x000fe40007000000 */
[----:B------:R-:W-:Y:S01]  /*fe20*/  FSEL R2, R36, -INF , P0 ;  /* 0xff80000024027808 */ /* 0x000fe20000000000 */
[----:B------:R-:W-:Y:S01]  /*fe30*/  IMAD.MOV.U32 R40, RZ, RZ, R31 ;  /* 0x000000ffff287224 */ /* 0x000fe200078e001f */
[----:B-----5:R-:W-:-:S02]  /*fe40*/  FSEL R0, R35, -INF , P1 ;  /* 0xff80000023007808 */ /* 0x020fc40000800000 */
[C---:B------:R-:W-:Y:S01]  /*fe50*/  ISETP.GE.AND P1, PT, R93.reuse, R228, PT ;  /* 0x000000e45d00720c */ /* 0x040fe20003f26270 */
[----:B------:R-:W-:Y:S01]  /*fe60*/  IMAD.MOV.U32 R35, RZ, RZ, R16 ;  /* 0x000000ffff237224 */ /* 0x000fe200078e0010 */
[----:B------:R-:W-:Y:S01]  /*fe70*/  FSEL R49, R0, -INF , !P4 ;  /* 0xff80000000317808 */ /* 0x000fe20006000000 */
[----:B------:R-:W5:Y:S01]  /*fe80*/  LDL.LU R16, [R1+0x88] ;  /* 0x0000880001107983 */ /* 0x000f620000300800 */
[----:B------:R-:W-:Y:S02]  /*fe90*/  ISETP.GE.AND P4, PT, R93, R226, PT ;  /* 0x000000e25d00720c */ /* 0x000fe40003f86270 */
[----:B------:R-:W-:Y:S01]  /*fea0*/  FSEL R0, R41, -INF , P1 ;  /* 0xff80000029007808 */ /* 0x000fe20000800000 */
[----:B------:R-:W-:Y:S01]  /*feb0*/  IMAD.MOV.U32 R42, RZ, RZ, R35 ;  /* 0x000000ffff2a7224 */ /* 0x000fe200078e0023 */
[----:B------:R-:W-:Y:S01]  /*fec0*/  ISETP.GE.AND P1, PT, R94, R228, PT ;  /* 0x000000e45e00720c */ /* 0x000fe20003f26270 */
[----:B------:R-:W-:Y:S01]  /*fed0*/  IMAD.MOV.U32 R35, RZ, RZ, R32 ;  /* 0x000000ffff237224 */ /* 0x000fe200078e0020 */
[----:B------:R-:W-:Y:S01]  /*fee0*/  FSEL R47, R0, -INF , !P4 ;  /* 0xff800000002f7808 */ /* 0x000fe20006000000 */
[----:B------:R-:W-:Y:S01]  /*fef0*/  IMAD.MOV.U32 R32, RZ, RZ, R5 ;  /* 0x000000ffff207224 */ /* 0x000fe200078e0005 */
[----:B------:R-:W-:Y:S01]  /*ff00*/  FSEL R0, R38, -INF , P1 ;  /* 0xff80000026007808 */ /* 0x000fe20000800000 */
[----:B------:R-:W-:-:S02]  /*ff10*/  IMAD.MOV.U32 R5, RZ, RZ, R4 ;  /* 0x000000ffff057224 */ /* 0x000fc400078e0004 */
[----:B------:R-:W-:Y:S01]  /*ff20*/  IMAD.MOV.U32 R38, RZ, RZ, R28 ;  /* 0x000000ffff267224 */ /* 0x000fe200078e001c */
[----:B------:R-:W5:Y:S04]  /*ff30*/  LDL.LU R4, [R1+0x11c] ;  /* 0x00011c0001047983 */ /* 0x000f680000300800 */
[----:B------:R-:W5:Y:S01]  /*ff40*/  LDL.LU R28, [R1+0xfc] ;  /* 0x0000fc00011c7983 */ /* 0x000f620000300800 */
[----:B--2---:R-:W-:Y:S02]  /*ff50*/  IMAD.MOV.U32 R36, RZ, RZ, R33 ;  /* 0x000000ffff247224 */ /* 0x004fe400078e0021 */
[----:B------:R-:W-:Y:S02]  /*ff60*/  IMAD.MOV.U32 R33, RZ, RZ, R29 ;  /* 0x000000ffff217224 */ /* 0x000fe400078e001d */
[----:B------:R-:W2:Y:S04]  /*ff70*/  LDL.LU R29, [R1+0xf8] ;  /* 0x0000f800011d7983 */ /* 0x000ea80000300800 */
[----:B------:R-:W2:Y:S01]  /*ff80*/  LDL.LU R31, [R1+0x4] ;  /* 0x00000400011f7983 */ /* 0x000ea20000300800 */
[----:B------:R-:W-:-:S02]  /*ff90*/  IMAD.MOV.U32 R41, RZ, RZ, R34 ;  /* 0x000000ffff297224 */ /* 0x000fc400078e0022 */
[----:B----4-:R-:W-:Y:S01]  /*ffa0*/  IMAD.MOV.U32 R34, RZ, RZ, R30 ;  /* 0x000000ffff227224 */ /* 0x010fe200078e001e */
[----:B------:R-:W-:Y:S01]  /*ffb0*/  MOV R30, R25 ;  /* 0x00000019001e7202 */ /* 0x000fe20000000f00 */
[----:B------:R-:W-:Y:S02]  /*ffc0*/  IMAD.MOV.U32 R25, RZ, RZ, R22 ;  /* 0x000000ffff197224 */ /* 0x000fe400078e0016 */
[----:B------:R-:W4:Y:S01]  /*ffd0*/  LDL.LU R22, [R1+0x7c] ;  /* 0x00007c0001167983 */ /* 0x000f220000300800 */
[----:B------:R-:W-:Y:S02]  /*ffe0*/  ISETP.GE.AND P4, PT, R94, R226, PT ;  /* 0x000000e25e00720c */ /* 0x000fe40003f86270 */
[C---:B------:R-:W-:Y:S02]  /*fff0*/  ISETP.GE.AND P1, PT, R97.reuse, R228, PT ;  /* 0x000000e46100720c */ /* 0x040fe40003f26270 */
[----:B------:R-:W-:Y:S02]  /*10000*/  FSEL R45, R0, -INF , !P4 ;  /* 0xff800000002d7808 */ /* 0x000fe40006000000 */
[----:B------:R-:W-:-:S02]  /*10010*/  ISETP.GE.AND P4, PT, R97, R226, PT ;  /* 0x000000e26100720c */ /* 0x000fc40003f86270 */
[----:B------:R-:W-:Y:S02]  /*10020*/  FSEL R0, R42, -INF , P1 ;  /* 0xff8000002a007808 */ /* 0x000fe40000800000 */
[----:B------:R-:W-:Y:S01]  /*10030*/  ISETP.GE.AND P1, PT, R98, R228, PT ;  /* 0x000000e46200720c */ /* 0x000fe20003f26270 */
[----:B------:R-:W-:Y:S01]  /*10040*/  IMAD.MOV.U32 R170, RZ, RZ, R35 ;  /* 0x000000ffffaa7224 */ /* 0x000fe200078e0023 */
[----:B------:R-:W-:Y:S01]  /*10050*/  ISETP.GE.AND P6, PT, R95, R226, PT ;  /* 0x000000e25f00720c */ /* 0x000fe20003fc6270 */
[----:B------:R-:W-:Y:S01]  /*10060*/  IMAD.MOV.U32 R35, RZ, RZ, R34 ;  /* 0x000000ffff237224 */ /* 0x000fe200078e0022 */
[----:B------:R-:W-:Y:S01]  /*10070*/  ISETP.GE.AND P0, PT, R96, R228, PT ;  /* 0x000000e46000720c */ /* 0x000fe20003f06270 */
[----:B------:R-:W-:Y:S01]  /*10080*/  IMAD.MOV.U32 R34, RZ, RZ, R33 ;  /* 0x000000ffff227224 */ /* 0x000fe200078e0021 */
[----:B------:R-:W-:Y:S02]  /*10090*/  FSEL R43, R0, -INF , !P4 ;  /* 0xff800000002b7808 */ /* 0x000fe40006000000 */
[----:B------:R-:W-:-:S02]  /*100a0*/  ISETP.GE.AND P4, PT, R98, R226, PT ;  /* 0x000000e26200720c */ /* 0x000fc40003f86270 */
[----:B------:R-:W-:Y:S02]  /*100b0*/  FSEL R0, R36, -INF , P1 ;  /* 0xff80000024007808 */ /* 0x000fe40000800000 */
[----:B------:R-:W-:Y:S02]  /*100c0*/  ISETP.GE.AND P1, PT, R101, R228, PT ;  /* 0x000000e46500720c */ /* 0x000fe40003f26270 */
[----:B------:R-:W-:Y:S02]  /*100d0*/  FSEL R44, R2, -INF , !P6 ;  /* 0xff800000022c7808 */ /* 0x000fe40007000000 */
[----:B------:R-:W-:Y:S02]  /*100e0*/  FSEL R2, R41, -INF , P0 ;  /* 0xff80000029027808 */ /* 0x000fe40000000000 */
[----:B------:R-:W-:Y:S02]  /*100f0*/  FSEL R41, R0, -INF , !P4 ;  /* 0xff80000000297808 */ /* 0x000fe40006000000 */
[----:B------:R-:W-:-:S02]  /*10100*/  ISETP.GE.AND P4, PT, R101, R226, PT ;  /* 0x000000e26500720c */ /* 0x000fc40003f86270 */
[----:B------:R-:W-:Y:S01]  /*10110*/  FSEL R0, R34, -INF , P1 ;  /* 0xff80000022007808 */ /* 0x000fe20000800000 */
[----:B------:R-:W-:Y:S01]  /*10120*/  IMAD.MOV.U32 R33, RZ, RZ, R12 ;  /* 0x000000ffff217224 */ /* 0x000fe200078e000c */
[----:B------:R-:W-:Y:S01]  /*10130*/  ISETP.GE.AND P1, PT, R102, R228, PT ;  /* 0x000000e46600720c */ /* 0x000fe20003f26270 */
[----:B------:R-:W-:Y:S01]  /*10140*/  IMAD.MOV.U32 R12, RZ, RZ, R39 ;  /* 0x000000ffff0c7224 */ /* 0x000fe200078e0027 */
[----:B------:R-:W-:Y:S02]  /*10150*/  FSEL R39, R0, -INF , !P4 ;  /* 0xff80000000277808 */ /* 0x000fe40006000000 */
[----:B------:R-:W-:Y:S02]  /*10160*/  ISETP.GE.AND P4, PT, R102, R226, PT ;  /* 0x000000e26600720c */ /* 0x000fe40003f86270 */
[----:B------:R-:W-:Y:S02]  /*10170*/  FSEL R0, R32, -INF , P1 ;  /* 0xff80000020007808 */ /* 0x000fe40000800000 */
[----:B------:R-:W-:-:S02]  /*10180*/  ISETP.GE.AND P1, PT, R105, R228, PT ;  /* 0x000000e46900720c */ /* 0x000fc40003f26270 */
[----:B------:R-:W-:Y:S02]  /*10190*/  FSEL R36, R0, -INF , !P4 ;  /* 0xff80000000247808 */ /* 0x000fe40006000000 */
[----:B------:R-:W-:Y:S02]  /*101a0*/  ISETP.GE.AND P4, PT, R105, R226, PT ;  /* 0x000000e26900720c */ /* 0x000fe40003f86270 */
[----:B------:R-:W-:Y:S02]  /*101b0*/  FSEL R0, R248, -INF , P1 ;  /* 0xff800000f8007808 */ /* 0x000fe40000800000 */
[----:B------:R-:W-:Y:S02]  /*101c0*/  ISETP.GE.AND P1, PT, R106, R228, PT ;  /* 0x000000e46a00720c */ /* 0x000fe40003f26270 */
[----:B------:R-:W-:Y:S02]  /*101d0*/  FSEL R34, R0, -INF , !P4 ;  /* 0xff80000000227808 */ /* 0x000fe40006000000 */
[----:B------:R-:W-:-:S02]  /*101e0*/  ISETP.GE.AND P4, PT, R106, R226, PT ;  /* 0x000000e26a00720c */ /* 0x000fc40003f86270 */
[----:B------:R-:W-:Y:S02]  /*101f0*/  FSEL R0, R244, -INF , P1 ;  /* 0xff800000f4007808 */ /* 0x000fe40000800000 */
[C---:B------:R-:W-:Y:S02]  /*10200*/  ISETP.GE.AND P1, PT, R109.reuse, R228, PT ;  /* 0x000000e46d00720c */ /* 0x040fe40003f26270 */
[----:B------:R-:W-:Y:S02]  /*10210*/  FSEL R32, R0, -INF , !P4 ;  /* 0xff80000000207808 */ /* 0x000fe40006000000 */
[----:B------:R-:W-:Y:S02]  /*10220*/  ISETP.GE.AND P4, PT, R109, R226, PT ;  /* 0x000000e26d00720c */ /* 0x000fe40003f86270 */
[----:B------:R-:W-:Y:S02]  /*10230*/  FSEL R0, R240, -INF , P1 ;  /* 0xff800000f0007808 */ /* 0x000fe40000800000 */
[----:B------:R-:W-:Y:S01]  /*10240*/  ISETP.GE.AND P1, PT, R110, R228, PT ;  /* 0x000000e46e00720c */ /* 0x000fe20003f26270 */
[----:B------:R-:W-:Y:S01]  /*10250*/  IMAD.MOV.U32 R248, RZ, RZ, R30 ;  /* 0x000000fffff87224 */ /* 0x000fe200078e001e */
[----:B------:R-:W-:-:S02]  /*10260*/  FSEL R30, R0, -INF , !P4 ;  /* 0xff800000001e7808 */ /* 0x000fc40006000000 */
[-C--:B------:R-:W-:Y:S02]  /*10270*/  ISETP.GE.AND P4, PT, R110, R226.reuse, PT ;  /* 0x000000e26e00720c */ /* 0x080fe40003f86270 */
[----:B------:R-:W-:Y:S02]  /*10280*/  FSEL R0, R236, -INF , P1 ;  /* 0xff800000ec007808 */ /* 0x000fe40000800000 */
[----:B------:R-:W-:Y:S02]  /*10290*/  ISETP.GE.AND P6, PT, R96, R226, PT ;  /* 0x000000e26000720c */ /* 0x000fe40003fc6270 */
[C---:B------:R-:W-:Y:S02]  /*102a0*/  ISETP.GE.AND P0, PT, R99.reuse, R228, PT ;  /* 0x000000e46300720c */ /* 0x040fe40003f06270 */
[----:B------:R-:W-:Y:S02]  /*102b0*/  FSEL R42, R2, -INF , !P6 ;  /* 0xff800000022a7808 */ /* 0x000fe40007000000 */
[----:B------:R-:W-:-:S02]  /*102c0*/  ISETP.GE.AND P6, PT, R99, R226, PT ;  /* 0x000000e26300720c */ /* 0x000fc40003fc6270 */
[----:B------:R-:W-:Y:S02]  /*102d0*/  FSEL R2, R35, -INF , P0 ;  /* 0xff80000023027808 */ /* 0x000fe40000000000 */
[----:B------:R-:W-:Y:S01]  /*102e0*/  ISETP.GE.AND P0, PT, R100, R228, PT ;  /* 0x000000e46400720c */ /* 0x000fe20003f06270 */
[----:B------:R-:W-:Y:S01]  /*102f0*/  IMAD.MOV.U32 R169, RZ, RZ, R40 ;  /* 0x000000ffffa97224 */ /* 0x000fe200078e0028 */
[----:B------:R-:W-:Y:S02]  /*10300*/  FSEL R40, R2, -INF , !P6 ;  /* 0xff80000002287808 */ /* 0x000fe40007000000 */
[----:B------:R-:W-:Y:S02]  /*10310*/  ISETP.GE.AND P6, PT, R100, R226, PT ;  /* 0x000000e26400720c */ /* 0x000fe40003fc6270 */
[----:B------:R-:W-:Y:S02]  /*10320*/  FSEL R2, R33, -INF , P0 ;  /* 0xff80000021027808 */ /* 0x000fe40000000000 */
[----:B------:R-:W-:Y:S01]  /*10330*/  ISETP.GE.AND P0, PT, R103, R228, PT ;  /* 0x000000e46700720c */ /* 0x000fe20003f06270 */
[----:B------:R-:W-:Y:S01]  /*10340*/  IMAD.MOV.U32 R173, RZ, RZ, R38 ;  /* 0x000000ffffad7224 */ /* 0x000fe200078e0026 */
[----:B------:R-:W-:-:S02]  /*10350*/  FSEL R38, R2, -INF , !P6 ;  /* 0xff80000002267808 */ /* 0x000fc40007000000 */
[----:B------:R-:W-:Y:S02]  /*10360*/  ISETP.GE.AND P6, PT, R103, R226, PT ;  /* 0x000000e26700720c */ /* 0x000fe40003fc6270 */
[----:B------:R-:W-:Y:S01]  /*10370*/  ISETP.GE.AND P1, PT, R112, R228, PT ;  /* 0x000000e47000720c */ /* 0x000fe20003f26270 */
[----:B------:R-:W-:Y:S01]  /*10380*/  IMAD.MOV.U32 R175, RZ, RZ, R27 ;  /* 0x000000ffffaf7224 */ /* 0x000fe200078e001b */
[----:B------:R-:W-:Y:S01]  /*10390*/  MOV R174, R26 ;  /* 0x0000001a00ae7202 */ /* 0x000fe20000000f00 */
[----:B------:R-:W-:Y:S02]  /*103a0*/  IMAD.MOV.U32 R172, RZ, RZ, R25 ;  /* 0x000000ffffac7224 */ /* 0x000fe400078e0019 */
[----:B---3--:R-:W-:Y:S02]  /*103b0*/  IMAD.MOV.U32 R168, RZ, RZ, R24 ;  /* 0x000000ffffa87224 */ /* 0x008fe400078e0018 */
[----:B------:R-:W-:Y:S02]  /*103c0*/  IMAD.MOV.U32 R240, RZ, RZ, R23 ;  /* 0x000000fffff07224 */ /* 0x000fe400078e0017 */
[----:B------:R-:W-:-:S02]  /*103d0*/  IMAD.MOV.U32 R236, RZ, RZ, R21 ;  /* 0x000000ffffec7224 */ /* 0x000fc400078e0015 */
[----:B------:R-:W-:Y:S02]  /*103e0*/  IMAD.MOV.U32 R244, RZ, RZ, R170 ;  /* 0x000000fffff47224 */ /* 0x000fe400078e00aa */
[----:B------:R-:W-:Y:S02]  /*103f0*/  IMAD.MOV.U32 R170, RZ, RZ, R17 ;  /* 0x000000ffffaa7224 */ /* 0x000fe400078e0011 */
[----:B-----5:R-:W-:Y:S01]  /*10400*/  IMAD.MOV.U32 R221, RZ, RZ, R28 ;  /* 0x000000ffffdd7224 */ /* 0x020fe200078e001c */
[----:B------:R-:W-:Y:S02]  /*10410*/  FSEL R28, R0, -INF , !P4 ;  /* 0xff800000001c7808 */ /* 0x000fe40006000000 */
[----:B------:R-:W-:-:S04]  /*10420*/  FMNMX3.FTZ R0, R37, R15, R68, !PT ;  /* 0x0000000f25007276 */ /* 0x000fc80007810044 */
        /* <DEDUP_REMOVED lines=9> */
[----:B--2---:R-:W-:Y:S02]  /*104c0*/  FSEL R2, R31, -INF , P0 ;  /* 0xff8000001f027808 */ /* 0x004fe40000000000 */
[----:B------:R-:W-:Y:S02]  /*104d0*/  FMNMX3.FTZ R0, R0, R49, R48, !PT ;  /* 0x0000003100007276 */ /* 0x000fe40007810030 */
[----:B------:R-:W-:Y:S02]  /*104e0*/  ISETP.GE.AND P0, PT, R104, R228, PT ;  /* 0x000000e46800720c */ /* 0x000fe40003f06270 */
[----:B------:R-:W-:Y:S02]  /*104f0*/  FMNMX3.FTZ R0, R0, R47, R46, !PT ;  /* 0x0000002f00007276 */ /* 0x000fe4000781002e */
[----:B------:R-:W-:-:S02]  /*10500*/  FSEL R35, R2, -INF , !P6 ;  /* 0xff80000002237808 */ /* 0x000fc40007000000 */
[----:B------:R-:W-:Y:S02]  /*10510*/  ISETP.GE.AND P6, PT, R104, R226, PT ;  /* 0x000000e26800720c */ /* 0x000fe40003fc6270 */
[----:B------:R-:W-:Y:S02]  /*10520*/  FSEL R2, R249, -INF , P0 ;  /* 0xff800000f9027808 */ /* 0x000fe40000000000 */
[C---:B------:R-:W-:Y:S02]  /*10530*/  ISETP.GE.AND P0, PT, R107.reuse, R228, PT ;  /* 0x000000e46b00720c */ /* 0x040fe40003f06270 */
[----:B------:R-:W-:Y:S02]  /*10540*/  FMNMX3.FTZ R0, R0, R45, R44, !PT ;  /* 0x0000002d00007276 */ /* 0x000fe4000781002c */
[----:B------:R-:W-:Y:S02]  /*10550*/  FSEL R33, R2, -INF , !P6 ;  /* 0xff80000002217808 */ /* 0x000fe40007000000 */
[----:B------:R-:W-:-:S02]  /*10560*/  ISETP.GE.AND P6, PT, R107, R226, PT ;  /* 0x000000e26b00720c */ /* 0x000fc40003fc6270 */
[----:B------:R-:W-:Y:S02]  /*10570*/  FSEL R2, R245, -INF , P0 ;  /* 0xff800000f5027808 */ /* 0x000fe40000000000 */
[----:B------:R-:W-:Y:S02]  /*10580*/  ISETP.GE.AND P0, PT, R108, R228, PT ;  /* 0x000000e46c00720c */ /* 0x000fe40003f06270 */
[----:B------:R-:W-:Y:S02]  /*10590*/  FMNMX3.FTZ R0, R0, R43, R42, !PT ;  /* 0x0000002b00007276 */ /* 0x000fe4000781002a */
[----:B------:R-:W-:Y:S02]  /*105a0*/  FSEL R31, R2, -INF , !P6 ;  /* 0xff800000021f7808 */ /* 0x000fe40007000000 */
[----:B------:R-:W-:Y:S02]  /*105b0*/  ISETP.GE.AND P6, PT, R108, R226, PT ;  /* 0x000000e26c00720c */ /* 0x000fe40003fc6270 */
[----:B------:R-:W-:-:S02]  /*105c0*/  FSEL R2, R241, -INF , P0 ;  /* 0xff800000f1027808 */ /* 0x000fc40000000000 */
[----:B------:R-:W-:Y:S02]  /*105d0*/  FMNMX3.FTZ R0, R0, R41, R40, !PT ;  /* 0x0000002900007276 */ /* 0x000fe40007810028 */
[C---:B------:R-:W-:Y:S01]  /*105e0*/  ISETP.GE.AND P0, PT, R111.reuse, R228, PT ;  /* 0x000000e46f00720c */ /* 0x040fe20003f06270 */
[----:B------:R-:W-:Y:S01]  /*105f0*/  IMAD.MOV.U32 R231, RZ, RZ, R29 ;  /* 0x000000ffffe77224 */ /* 0x000fe200078e001d */
[----:B------:R-:W-:Y:S01]  /*10600*/  FSEL R29, R2, -INF , !P6 ;  /* 0xff800000021d7808 */ /* 0x000fe20007000000 */
[----:B------:R-:W-:Y:S01]  /*10610*/  IMAD.MOV.U32 R249, RZ, RZ, R3 ;  /* 0x000000fffff97224 */ /* 0x000fe200078e0003 */
[----:B------:R-:W-:Y:S02]  /*10620*/  FMNMX3.FTZ R0, R0, R39, R38, !PT ;  /* 0x0000002700007276 */ /* 0x000fe40007810026 */
[-C--:B------:R-:W-:Y:S02]  /*10630*/  ISETP.GE.AND P6, PT, R111, R226.reuse, PT ;  /* 0x000000e26f00720c */ /* 0x080fe40003fc6270 */
[----:B------:R-:W-:-:S02]  /*10640*/  ISETP.GE.AND P4, PT, R112, R226, PT ;  /* 0x000000e27000720c */ /* 0x000fc40003f86270 */
[----:B------:R-:W-:Y:S02]  /*10650*/  FSEL R3, R237, -INF , P0 ;  /* 0xff800000ed037808 */ /* 0x000fe40000000000 */
[----:B------:R-:W-:Y:S02]  /*10660*/  FSEL R2, R216, -INF , P1 ;  /* 0xff800000d8027808 */ /* 0x000fe40000800000 */
[-C--:B------:R-:W-:Y:S02]  /*10670*/  ISETP.GE.AND P0, PT, R113, R228.reuse, PT ;  /* 0x000000e47100720c */ /* 0x080fe40003f06270 */
[----:B------:R-:W-:Y:S02]  /*10680*/  ISETP.GE.AND P1, PT, R114, R228, PT ;  /* 0x000000e47200720c */ /* 0x000fe40003f26270 */
[----:B------:R-:W-:Y:S02]  /*10690*/  FMNMX3.FTZ R0, R0, R36, R35, !PT ;  /* 0x0000002400007276 */ /* 0x000fe40007810023 */
[----:B------:R-:W-:-:S02]  /*106a0*/  FSEL R27, R3, -INF , !P6 ;  /* 0xff800000031b7808 */ /* 0x000fc40007000000 */
[----:B------:R-:W-:Y:S02]  /*106b0*/  FSEL R26, R2, -INF , !P4 ;  /* 0xff800000021a7808 */ /* 0x000fe40006000000 */
[-C--:B------:R-:W-:Y:S02]  /*106c0*/  ISETP.GE.AND P6, PT, R113, R226.reuse, PT ;  /* 0x000000e27100720c */ /* 0x080fe40003fc6270 */
[----:B------:R-:W-:Y:S02]  /*106d0*/  ISETP.GE.AND P4, PT, R114, R226, PT ;  /* 0x000000e27200720c */ /* 0x000fe40003f86270 */
[----:B------:R-:W-:Y:S02]  /*106e0*/  FSEL R2, R217, -INF , P0 ;  /* 0xff800000d9027808 */ /* 0x000fe40000000000 */
[----:B------:R-:W-:Y:S02]  /*106f0*/  FSEL R3, R212, -INF , P1 ;  /* 0xff800000d4037808 */ /* 0x000fe40000800000 */
[----:B------:R-:W-:-:S02]  /*10700*/  ISETP.GE.AND P0, PT, R115, R228, PT ;  /* 0x000000e47300720c */ /* 0x000fc40003f06270 */
[----:B------:R-:W-:Y:S02]  /*10710*/  ISETP.GE.AND P1, PT, R116, R228, PT ;  /* 0x000000e47400720c */ /* 0x000fe40003f26270 */
[----:B------:R-:W-:Y:S02]  /*10720*/  FMNMX3.FTZ R0, R0, R34, R33, !PT ;  /* 0x0000002200007276 */ /* 0x000fe40007810021 */
[----:B------:R-:W-:Y:S02]  /*10730*/  FSEL R25, R2, -INF , !P6 ;  /* 0xff80000002197808 */ /* 0x000fe40007000000 */
[----:B------:R-:W-:Y:S02]  /*10740*/  FSEL R24, R3, -INF , !P4 ;  /* 0xff80000003187808 */ /* 0x000fe40006000000 */
[-C--:B------:R-:W-:Y:S02]  /*10750*/  ISETP.GE.AND P6, PT, R115, R226.reuse, PT ;  /* 0x000000e27300720c */ /* 0x080fe40003fc6270 */
[----:B------:R-:W-:-:S02]  /*10760*/  ISETP.GE.AND P4, PT, R116, R226, PT ;  /* 0x000000e27400720c */ /* 0x000fc40003f86270 */
[----:B------:R-:W-:Y:S02]  /*10770*/  FSEL R3, R213, -INF , P0 ;  /* 0xff800000d5037808 */ /* 0x000fe40000000000 */
[----:B------:R-:W-:Y:S02]  /*10780*/  FSEL R2, R208, -INF , P1 ;  /* 0xff800000d0027808 */ /* 0x000fe40000800000 */
[-C--:B------:R-:W-:Y:S02]  /*10790*/  ISETP.GE.AND P0, PT, R117, R228.reuse, PT ;  /* 0x000000e47500720c */ /* 0x080fe40003f06270 */
[----:B------:R-:W-:Y:S02]  /*107a0*/  ISETP.GE.AND P1, PT, R118, R228, PT ;  /* 0x000000e47600720c */ /* 0x000fe40003f26270 */
[----:B------:R-:W-:Y:S01]  /*107b0*/  FMNMX3.FTZ R0, R0, R32, R31, !PT ;  /* 0x0000002000007276 */ /* 0x000fe2000781001f */
[----:B----4-:R-:W-:Y:S01]  /*107c0*/  IMAD.MOV.U32 R241, RZ, RZ, R22 ;  /* 0x000000fffff17224 */ /* 0x010fe200078e0016 */
[----:B------:R-:W-:-:S02]  /*107d0*/  FSEL R23, R3, -INF , !P6 ;  /* 0xff80000003177808 */ /* 0x000fc40007000000 */
[----:B------:R-:W-:Y:S02]  /*107e0*/  FSEL R22, R2, -INF , !P4 ;  /* 0xff80000002167808 */ /* 0x000fe40006000000 */
[-C--:B------:R-:W-:Y:S02]  /*107f0*/  ISETP.GE.AND P6, PT, R117, R226.reuse, PT ;  /* 0x000000e27500720c */ /* 0x080fe40003fc6270 */
[----:B------:R-:W-:Y:S02]  /*10800*/  ISETP.GE.AND P4, PT, R118, R226, PT ;  /* 0x000000e27600720c */ /* 0x000fe40003f86270 */
[----:B------:R-:W-:Y:S02]  /*10810*/  FSEL R3, R209, -INF , P0 ;  /* 0xff800000d1037808 */ /* 0x000fe40000000000 */
[----:B------:R-:W-:Y:S02]  /*10820*/  FSEL R2, R204, -INF , P1 ;  /* 0xff800000cc027808 */ /* 0x000fe40000800000 */
[----:B------:R-:W-:-:S02]  /*10830*/  FMNMX3.FTZ R0, R0, R30, R29, !PT ;  /* 0x0000001e00007276 */ /* 0x000fc4000781001d */
[-C--:B------:R-:W-:Y:S02]  /*10840*/  ISETP.GE.AND P0, PT, R119, R228.reuse, PT ;  /* 0x000000e47700720c */ /* 0x080fe40003f06270 */
[----:B------:R-:W-:Y:S01]  /*10850*/  ISETP.GE.AND P1, PT, R120, R228, PT ;  /* 0x000000e47800720c */ /* 0x000fe20003f26270 */
[----:B------:R-:W-:Y:S01]  /*10860*/  IMAD.MOV.U32 R237, RZ, RZ, R20 ;  /* 0x000000ffffed7224 */ /* 0x000fe200078e0014 */
[----:B------:R-:W-:Y:S02]  /*10870*/  FSEL R21, R3, -INF , !P6 ;  /* 0xff80000003157808 */ /* 0x000fe40007000000 */
[----:B------:R-:W-:Y:S02]  /*10880*/  FSEL R20, R2, -INF , !P4 ;  /* 0xff80000002147808 */ /* 0x000fe40006000000 */
[----:B------:R-:W-:Y:S02]  /*10890*/  FMNMX3.FTZ R0, R0, R28, R27, !PT ;  /* 0x0000001c00007276 */ /* 0x000fe4000781001b */
[----:B------:R-:W-:-:S02]  /*108a0*/  ISETP.GE.AND P6, PT, R119, R226, PT ;  /* 0x000000e27700720c */ /* 0x000fc40003fc6270 */
[----:B------:R-:W-:Y:S02]  /*108b0*/  ISETP.GE.AND P4, PT, R120, R226, PT ;  /* 0x000000e27800720c */ /* 0x000fe40003f86270 */
[----:B------:R-:W-:Y:S02]  /*108c0*/  FSEL R2, R205, -INF , P0 ;  /* 0xff800000cd027808 */ /* 0x000fe40000000000 */
[----:B------:R-:W-:Y:S01]  /*108d0*/  FSEL R3, R200, -INF , P1 ;  /* 0xff800000c8037808 */ /* 0x000fe20000800000 */
[----:B------:R-:W-:Y:S01]  /*108e0*/  IMAD.MOV.U32 R245, RZ, RZ, R169 ;  /* 0x000000fffff57224 */ /* 0x000fe200078e00a9 */
[-C--:B------:R-:W-:Y:S02]  /*108f0*/  ISETP.GE.AND P0, PT, R121, R228.reuse, PT ;  /* 0x000000e47900720c */ /* 0x080fe40003f06270 */
[----:B------:R-:W-:Y:S01]  /*10900*/  ISETP.GE.AND P1, PT, R122, R228, PT ;  /* 0x000000e47a00720c */ /* 0x000fe20003f26270 */
[----:B------:R-:W-:Y:S01]  /*10910*/  IMAD.MOV.U32 R216, RZ, RZ, R19 ;  /* 0x000000ffffd87224 */ /* 0x000fe200078e0013 */
[----:B------:R-:W-:Y:S01]  /*10920*/  FMNMX3.FTZ R0, R0, R26, R25, !PT ;  /* 0x0000001a00007276 */ /* 0x000fe20007810019 */
[----:B------:R-:W-:Y:S01]  /*10930*/  IMAD.MOV.U32 R169, RZ, RZ, R18 ;  /* 0x000000ffffa97224 */ /* 0x000fe200078e0012 */
[----:B------:R-:W-:-:S02]  /*10940*/  FSEL R19, R2, -INF , !P6 ;  /* 0xff80000002137808 */ /* 0x000fc40007000000 */
[----:B------:R-:W-:Y:S01]  /*10950*/  FSEL R18, R3, -INF , !P4 ;  /* 0xff80000003127808 */ /* 0x000fe20006000000 */
[----:B------:R-:W-:Y:S01]  /*10960*/  IMAD.MOV.U32 R208, RZ, RZ, R249 ;  /* 0x000000ffffd07224 */ /* 0x000fe200078e00f9 */
[-C--:B------:R-:W-:Y:S02]  /*10970*/  ISETP.GE.AND P6, PT, R121, R226.reuse, PT ;  /* 0x000000e27900720c */ /* 0x080fe40003fc6270 */
[----:B------:R-:W-:Y:S02]  /*10980*/  ISETP.GE.AND P4, PT, R122, R226, PT ;  /* 0x000000e27a00720c */ /* 0x000fe40003f86270 */
[----:B------:R-:W-:Y:S02]  /*10990*/  FSEL R3, R201, -INF , P0 ;  /* 0xff800000c9037808 */ /* 0x000fe40000000000 */
[----:B------:R-:W-:Y:S01]  /*109a0*/  FSEL R2, R196, -INF , P1 ;  /* 0xff800000c4027808 */ /* 0x000fe20000800000 */
[----:B------:R-:W-:Y:S01]  /*109b0*/  IMAD.MOV.U32 R249, RZ, RZ, R173 ;  /* 0x000000fffff97224 */ /* 0x000fe200078e00ad */
[----:B------:R-:W-:-:S02]  /*109c0*/  ISETP.GE.AND P0, PT, R123, R228, PT ;  /* 0x000000e47b00720c */ /* 0x000fc40003f06270 */
[----:B------:R-:W-:Y:S02]  /*109d0*/  FMNMX3.FTZ R0, R0, R24, R23, !PT ;  /* 0x0000001800007276 */ /* 0x000fe40007810017 */
[----:B------:R-:W-:Y:S02]  /*109e0*/  MOV R173, R16 ;  /* 0x0000001000ad7202 */ /* 0x000fe40000000f00 */
[----:B------:R-:W-:Y:S02]  /*109f0*/  FSEL R17, R3, -INF , !P6 ;  /* 0xff80000003117808 */ /* 0x000fe40007000000 */
[----:B------:R-:W-:Y:S02]  /*10a00*/  FSEL R16, R2, -INF , !P4 ;  /* 0xff80000002107808 */ /* 0x000fe40006000000 */
[----:B------:R-:W-:Y:S02]  /*10a10*/  ISETP.GE.AND P6, PT, R123, R226, PT ;  /* 0x000000e27b00720c */ /* 0x000fe40003fc6270 */
[----:B------:R-:W-:-:S02]  /*10a20*/  ISETP.GE.AND P1, PT, R124, R228, PT ;  /* 0x000000e47c00720c */ /* 0x000fc40003f26270 */
[----:B------:R-:W-:Y:S02]  /*10a30*/  FSEL R2, R197, -INF , P0 ;  /* 0xff800000c5027808 */ /* 0x000fe40000000000 */
[----:B------:R-:W-:Y:S02]  /*10a40*/  ISETP.GE.AND P0, PT, R125, R228, PT ;  /* 0x000000e47d00720c */ /* 0x000fe40003f06270 */
[----:B------:R-:W-:Y:S01]  /*10a50*/  FMNMX3.FTZ R0, R0, R22, R21, !PT ;  /* 0x0000001600007276 */ /* 0x000fe20007810015 */
[----:B------:R-:W-:Y:S01]  /*10a60*/  IMAD.MOV.U32 R205, RZ, RZ, R14 ;  /* 0x000000ffffcd7224 */ /* 0x000fe200078e000e */
[----:B------:R-:W-:Y:S02]  /*10a70*/  ISETP.GE.AND P4, PT, R124, R226, PT ;  /* 0x000000e27c00720c */ /* 0x000fe40003f86270 */
[----:B------:R-:W-:Y:S02]  /*10a80*/  FSEL R3, R192, -INF , P1 ;  /* 0xff800000c0037808 */ /* 0x000fe40000800000 */
[----:B------:R-:W-:-:S02]  /*10a90*/  FSEL R14, R2, -INF , !P6 ;  /* 0xff800000020e7808 */ /* 0x000fc40007000000 */
[----:B------:R-:W-:Y:S02]  /*10aa0*/  ISETP.GE.AND P6, PT, R125, R226, PT ;  /* 0x000000e27d00720c */ /* 0x000fe40003fc6270 */
[----:B------:R-:W-:Y:S02]  /*10ab0*/  ISETP.GE.AND P1, PT, R126, R228, PT ;  /* 0x000000e47e00720c */ /* 0x000fe40003f26270 */
[----:B------:R-:W-:Y:S02]  /*10ac0*/  FSEL R2, R193, -INF , P0 ;  /* 0xff800000c1027808 */ /* 0x000fe40000000000 */
[----:B------:R-:W-:Y:S01]  /*10ad0*/  FMNMX3.FTZ R0, R0, R20, R19, !PT ;  /* 0x0000001400007276 */ /* 0x000fe20007810013 */
[----:B------:R-:W-:Y:S01]  /*10ae0*/  IMAD.MOV.U32 R217, RZ, RZ, R13 ;  /* 0x000000ffffd97224 */ /* 0x000fe200078e000d */
[----:B------:R-:W-:Y:S01]  /*10af0*/  ISETP.GE.AND P0, PT, R127, R228, PT ;  /* 0x000000e47f00720c */ /* 0x000fe20003f06270 */
[----:B------:R-:W-:Y:S01]  /*10b00*/  IMAD.MOV.U32 R197, RZ, RZ, R12 ;  /* 0x000000ffffc57224 */ /* 0x000fe200078e000c */
[----:B------:R-:W-:Y:S01]  /*10b10*/  FSEL R13, R3, -INF , !P4 ;  /* 0xff800000030d7808 */ /* 0x000fe20006000000 */
[----:B------:R-:W-:Y:S01]  /*10b20*/  IMAD.MOV.U32 R204, RZ, RZ, R241 ;  /* 0x000000ffffcc7224 */ /* 0x000fe200078e00f1 */
[----:B------:R-:W-:-:S02]  /*10b30*/  ISETP.GE.AND P4, PT, R126, R226, PT ;  /* 0x000000e27e00720c */ /* 0x000fc40003f86270 */
[----:B------:R-:W-:Y:S02]  /*10b40*/  FSEL R3, R188, -INF , P1 ;  /* 0xff800000bc037808 */ /* 0x000fe40000800000 */
[----:B------:R-:W-:Y:S02]  /*10b50*/  FSEL R12, R2, -INF , !P6 ;  /* 0xff800000020c7808 */ /* 0x000fe40007000000 */
[----:B------:R-:W-:Y:S01]  /*10b60*/  FMNMX3.FTZ R0, R0, R18, R17, !PT ;  /* 0x0000001200007276 */ /* 0x000fe20007810011 */
[----:B------:R-:W-:Y:S01]  /*10b70*/  IMAD.MOV.U32 R201, RZ, RZ, R240 ;  /* 0x000000ffffc97224 */ /* 0x000fe200078e00f0 */
[----:B------:R-:W-:Y:S01]  /*10b80*/  ISETP.GE.AND P6, PT, R127, R226, PT ;  /* 0x000000e27f00720c */ /* 0x000fe20003fc6270 */
[----:B------:R-:W-:Y:S01]  /*10b90*/  IMAD.MOV.U32 R241, RZ, RZ, R249 ;  /* 0x000000fffff17224 */ /* 0x000fe200078e00f9 */
[-C--:B------:R-:W-:Y:S02]  /*10ba0*/  ISETP.GE.AND P1, PT, R128, R228.reuse, PT ;  /* 0x000000e48000720c */ /* 0x080fe40003f26270 */
[----:B------:R-:W-:Y:S01]  /*10bb0*/  FSEL R2, R189, -INF , P0 ;  /* 0xff800000bd027808 */ /* 0x000fe20000000000 */
[----:B------:R-:W-:Y:S01]  /*10bc0*/  IMAD.MOV.U32 R240, RZ, RZ, R248 ;  /* 0x000000fffff07224 */ /* 0x000fe200078e00f8 */
[----:B------:R-:W-:Y:S01]  /*10bd0*/  ISETP.GE.AND P0, PT, R129, R228, PT ;  /* 0x000000e48100720c */ /* 0x000fe20003f06270 */
[----:B------:R-:W-:Y:S01]  /*10be0*/  IMAD.MOV.U32 R249, RZ, RZ, R11 ;  /* 0x000000fffff97224 */ /* 0x000fe200078e000b */
[----:B------:R-:W-:Y:S01]  /*10bf0*/  FSEL R11, R3, -INF , !P4 ;  /* 0xff800000030b7808 */ /* 0x000fe20006000000 */
[----:B------:R-:W-:Y:S01]  /*10c00*/  IMAD.MOV.U32 R248, RZ, RZ, R10 ;  /* 0x000000fffff87224 */ /* 0x000fe200078e000a */
[----:B------:R-:W-:-:S02]  /*10c10*/  FMNMX3.FTZ R0, R0, R16, R14, !PT ;  /* 0x0000001000007276 */ /* 0x000fc4000781000e */
[-C--:B------:R-:W-:Y:S02]  /*10c20*/  ISETP.GE.AND P4, PT, R128, R226.reuse, PT ;  /* 0x000000e28000720c */ /* 0x080fe40003f86270 */
[----:B------:R-:W-:Y:S02]  /*10c30*/  FSEL R3, R184, -INF , P1 ;  /* 0xff800000b8037808 */ /* 0x000fe40000800000 */
[----:B------:R-:W-:Y:S01]  /*10c40*/  FSEL R10, R2, -INF , !P6 ;  /* 0xff800000020a7808 */ /* 0x000fe20007000000 */
[----:B------:R-:W-:Y:S01]  /*10c50*/  IMAD.MOV.U32 R212, RZ, RZ, R216 ;  /* 0x000000ffffd47224 */ /* 0x000fe200078e00d8 */
[----:B------:R-:W-:Y:S02]  /*10c60*/  ISETP.GE.AND P6, PT, R129, R226, PT ;  /* 0x000000e28100720c */ /* 0x000fe40003fc6270 */
[-C--:B------:R-:W-:Y:S02]  /*10c70*/  ISETP.GE.AND P1, PT, R130, R228.reuse, PT ;  /* 0x000000e48200720c */ /* 0x080fe40003f26270 */
[----:B------:R-:W-:Y:S01]  /*10c80*/  FSEL R2, R185, -INF , P0 ;  /* 0xff800000b9027808 */ /* 0x000fe20000000000 */
[----:B------:R-:W-:Y:S01]  /*10c90*/  IMAD.MOV.U32 R188, RZ, RZ, R217 ;  /* 0x000000ffffbc7224 */ /* 0x000fe200078e00d9 */
[----:B------:R-:W-:Y:S01]  /*10ca0*/  ISETP.GE.AND P0, PT, R131, R228, PT ;  /* 0x000000e48300720c */ /* 0x000fe20003f06270 */
[----:B------:R-:W-:Y:S01]  /*10cb0*/  IMAD.MOV.U32 R216, RZ, RZ, R9 ;  /* 0x000000ffffd87224 */ /* 0x000fe200078e0009 */
[----:B------:R-:W-:Y:S01]  /*10cc0*/  FMNMX3.FTZ R0, R0, R13, R12, !PT ;  /* 0x0000000d00007276 */ /* 0x000fe2000781000c */
[----:B------:R-:W-:Y:S01]  /*10cd0*/  IMAD.MOV.U32 R217, RZ, RZ, R8 ;  /* 0x000000ffffd97224 */ /* 0x000fe200078e0008 */
[----:B------:R-:W-:Y:S01]  /*10ce0*/  FSEL R9, R3, -INF , !P4 ;  /* 0xff80000003097808 */ /* 0x000fe20006000000 */
[----:B------:R-:W-:Y:S01]  /*10cf0*/  IMAD.MOV.U32 R213, RZ, RZ, R237 ;  /* 0x000000ffffd57224 */ /* 0x000fe200078e00ed */
[----:B------:R-:W-:-:S02]  /*10d00*/  FSEL R3, R180, -INF , P1 ;  /* 0xff800000b4037808 */ /* 0x000fc40000800000 */
[----:B------:R-:W-:Y:S01]  /*10d10*/  FSEL R8, R2, -INF , !P6 ;  /* 0xff80000002087808 */ /* 0x000fe20007000000 */
[----:B------:R-:W-:Y:S01]  /*10d20*/  IMAD.MOV.U32 R237, RZ, RZ, R244 ;  /* 0x000000ffffed7224 */ /* 0x000fe200078e00f4 */
[----:B------:R-:W-:Y:S01]  /*10d30*/  ISETP.GE.AND P4, PT, R130, R226, PT ;  /* 0x000000e28200720c */ /* 0x000fe20003f86270 */
[----:B------:R-:W-:Y:S01]  /*10d40*/  IMAD.MOV.U32 R196, RZ, RZ, R221 ;  /* 0x000000ffffc47224 */ /* 0x000fe200078e00dd */
[----:B------:R-:W-:Y:S02]  /*10d50*/  ISETP.GE.AND P1, PT, R132, R228, PT ;  /* 0x000000e48400720c */ /* 0x000fe40003f26270 */
[----:B------:R-:W-:Y:S01]  /*10d60*/  FSEL R2, R181, -INF , P0 ;  /* 0xff800000b5027808 */ /* 0x000fe20000000000 */
[----:B------:R-:W-:Y:S01]  /*10d70*/  IMAD.MOV.U32 R244, RZ, RZ, R231 ;  /* 0x000000fffff47224 */ /* 0x000fe200078e00e7 */
[----:B------:R-:W-:Y:S01]  /*10d80*/  ISETP.GE.AND P6, PT, R131, R226, PT ;  /* 0x000000e28300720c */ /* 0x000fe20003fc6270 */
[----:B------:R-:W-:Y:S01]  /*10d90*/  IMAD.MOV.U32 R221, RZ, RZ, R174 ;  /* 0x000000ffffdd7224 */ /* 0x000fe200078e00ae */
[----:B------:R-:W-:-:S02]  /*10da0*/  ISETP.GE.AND P0, PT, R133, R228, PT ;  /* 0x000000e48500720c */ /* 0x000fc40003f06270 */
[----:B------:R-:W-:Y:S01]  /*10db0*/  FMNMX3.FTZ R0, R0, R11, R10, !PT ;  /* 0x0000000b00007276 */ /* 0x000fe2000781000a */
[----:B------:R-:W-:Y:S01]  /*10dc0*/  IMAD.MOV.U32 R174, RZ, RZ, R7 ;  /* 0x000000ffffae7224 */ /* 0x000fe200078e0007 */
[----:B------:R-:W-:Y:S01]  /*10dd0*/  MOV R231, R175 ;  /* 0x000000af00e77202 */ /* 0x000fe20000000f00 */
[----:B------:R-:W-:Y:S01]  /*10de0*/  IMAD.MOV.U32 R185, RZ, RZ, R5 ;  /* 0x000000ffffb97224 */ /* 0x000fe200078e0005 */
[----:B------:R-:W-:Y:S01]  /*10df0*/  FSEL R7, R3, -INF , !P4 ;  /* 0xff80000003077808 */ /* 0x000fe20006000000 */
[----:B------:R-:W-:Y:S01]  /*10e00*/  IMAD.MOV.U32 R175, RZ, RZ, R6 ;  /* 0x000000ffffaf7224 */ /* 0x000fe200078e0006 */
[----:B------:R-:W-:Y:S01]  /*10e10*/  FSEL R5, R176, -INF , P1 ;  /* 0xff800000b0057808 */ /* 0x000fe20000800000 */
[----:B------:R-:W-:Y:S01]  /*10e20*/  IMAD.MOV.U32 R192, RZ, RZ, R4 ;  /* 0x000000ffffc07224 */ /* 0x000fe200078e0004 */
[-C--:B------:R-:W-:Y:S02]  /*10e30*/  ISETP.GE.AND P4, PT, R132, R226.reuse, PT ;  /* 0x000000e28400720c */ /* 0x080fe40003f86270 */
[----:B------:R-:W-:-:S02]  /*10e40*/  ISETP.GE.AND P1, PT, R133, R226, PT ;  /* 0x000000e28500720c */ /* 0x000fc40003f26270 */
[----:B------:R-:W-:Y:S02]  /*10e50*/  FSEL R4, R177, -INF , P0 ;  /* 0xff800000b1047808 */ /* 0x000fe40000000000 */
[----:B------:R-:W-:Y:S02]  /*10e60*/  FSEL R6, R2, -INF , !P6 ;  /* 0xff80000002067808 */ /* 0x000fe40007000000 */
[----:B------:R-:W-:Y:S02]  /*10e70*/  FMNMX3.FTZ R0, R0, R9, R8, !PT ;  /* 0x0000000900007276 */ /* 0x000fe40007810008 */
[----:B------:R-:W-:Y:S02]  /*10e80*/  FSEL R5, R5, -INF , !P4 ;  /* 0xff80000005057808 */ /* 0x000fe40006000000 */
[----:B------:R-:W-:Y:S02]  /*10e90*/  FSEL R4, R4, -INF , !P1 ;  /* 0xff80000004047808 */ /* 0x000fe40004800000 */
[----:B------:R-:W-:-:S04]  /*10ea0*/  FMNMX3.FTZ R0, R0, R7, R6, !PT ;  /* 0x0000000700007276 */ /* 0x000fc80007810006 */
[----:B------:R-:W-:-:S05]  /*10eb0*/  FMNMX3.FTZ R0, R0, R5, R4, !PT ;  /* 0x0000000500007276 */ /* 0x000fca0007810004 */
[----:B------:R-:W1:Y:S02]  /*10ec0*/  SHFL.BFLY PT, R2, R0, 0x2, 0x1f ;  /* 0x0c401f0000027f89 */ /* 0x000e6400000e0000 */
[----:B-1----:R-:W-:-:S05]  /*10ed0*/  FMNMX.FTZ R0, R0, R2, !PT ;  /* 0x0000000200007209 */ /* 0x002fca0007810000 */
[----:B------:R-:W1:Y:S01]  /*10ee0*/  SHFL.BFLY PT, R2, R0, 0x1, 0x1f ;  /* 0x0c201f0000027f89 */ /* 0x000e6200000e0000 */
[----:B------:R-:W-:Y:S02]  /*10ef0*/  IMAD.MOV.U32 R200, RZ, RZ, R245 ;  /* 0x000000ffffc87224 */ /* 0x000fe400078e00f5 */
[----:B------:R-:W-:Y:S01]  /*10f00*/  IMAD.MOV.U32 R245, RZ, RZ, R172 ;  /* 0x000000fffff57224 */ /* 0x000fe200078e00ac */
[----:B-1----:R-:W-:-:S04]  /*10f10*/  FMNMX.FTZ R172, R0, R2, !PT ;  /* 0x0000000200ac7209 */ /* 0x002fc80007810000 */
[----:B------:R-:W-:-:S04]  /*10f20*/  FSETP.NEU.FTZ.AND P0, PT, R172, -INF , PT ;  /* 0xff800000ac00780b */ /* 0x000fc80003f1d000 */
[----:B------:R-:W-:-:S05]  /*10f30*/  FSEL R0, R172, RZ, P0 ;  /* 0x000000ffac007208 */ /* 0x000fca0000000000 */
[----:B------:R-:W-:Y:S02]  /*10f40*/  FADD.FTZ R2, R37, -R0 ;  /* 0x8000000025027221 */ /* 0x000fe40000010000 */
[----:B------:R-:W2:Y:S01]  /*10f50*/  LD.E R0, desc[UR4][R134.64+0xdc] ;  /* 0x0000dc0486007980 */ /* 0x000ea2000c101900 */
[----:B------:R-:W-:Y:S02]  /*10f60*/  IMAD.MOV.U32 R181, RZ, RZ, R169 ;  /* 0x000000ffffb57224 */ /* 0x000fe400078e00a9 */
[----:B------:R-:W-:Y:S02]  /*10f70*/  IMAD.MOV.U32 R209, RZ, RZ, R236 ;  /* 0x000000ffffd17224 */ /* 0x000fe400078e00ec */
[----:B------:R-:W-:Y:S01]  /*10f80*/  IMAD.MOV.U32 R236, RZ, RZ, R168 ;  /* 0x000000ffffec7224 */ /* 0x000fe200078e00a8 */
[----:B------:R-:W-:Y:S01]  /*10f90*/  MOV R37, R204 ;  /* 0x000000cc00257202 */ /* 0x000fe20000000f00 */
[----:B------:R-:W-:Y:S02]  /*10fa0*/  IMAD.MOV.U32 R177, RZ, RZ, R197 ;  /* 0x000000ffffb17224 */ /* 0x000fe400078e00c5 */
[----:B------:R-:W-:-:S02]  /*10fb0*/  IMAD.MOV.U32 R189, RZ, RZ, R209 ;  /* 0x000000ffffbd7224 */ /* 0x000fc400078e00d1 */
[----:B------:R-:W-:Y:S02]  /*10fc0*/  IMAD.MOV.U32 R197, RZ, RZ, R213 ;  /* 0x000000ffffc57224 */ /* 0x000fe400078e00d5 */
[----:B------:R-:W-:Y:S02]  /*10fd0*/  IMAD.MOV.U32 R204, RZ, RZ, R212 ;  /* 0x000000ffffcc7224 */ /* 0x000fe400078e00d4 */
[----:B--2---:R-:W-:-:S05]  /*10fe0*/  FMUL.FTZ R3, R0, R172 ;  /* 0x000000ac00037220 */ /* 0x004fca0000410000 */
[----:B------:R-:W-:-:S05]  /*10ff0*/  FSEL R3, R3, RZ, P0 ;  /* 0x000000ff03037208 */ /* 0x000fca0000000000 */
[-CC-:B------:R-:W-:Y:S01]  /*11000*/  FFMA.FTZ R169, R60, R0.reuse, -R3.reuse ;  /* 0x000000003ca97223 */ /* 0x180fe20000010803 */
[----:B------:R-:W-:Y:S02]  /*11010*/  IMAD.MOV.U32 R60, RZ, RZ, R170 ;  /* 0x000000ffff3c7224 */ /* 0x000fe400078e00aa */
[-C--:B------:R-:W-:Y:S01]  /*11020*/  FFMA.FTZ R170, R59, R0.reuse, -R3 ;  /* 0x000000003baa7223 */ /* 0x080fe20000010803 */
[----:B------:R-:W-:Y:S02]  /*11030*/  IMAD.MOV.U32 R59, RZ, RZ, R171 ;  /* 0x000000ffff3b7224 */ /* 0x000fe400078e00ab */
[-C--:B------:R-:W-:Y:S01]  /*11040*/  FFMA.FTZ R171, R58, R0.reuse, -R3 ;  /* 0x000000003aab7223 */ /* 0x080fe20000010803 */
[----:B------:R-:W-:Y:S02]  /*11050*/  IMAD.MOV.U32 R58, RZ, RZ, R173 ;  /* 0x000000ffff3a7224 */ /* 0x000fe400078e00ad */
[----:B------:R-:W-:Y:S01]  /*11060*/  FFMA.FTZ R173, R57, R0, -R3 ;  /* 0x0000000039ad7223 */ /* 0x000fe20000010803 */
[----:B------:R-:W-:-:S02]  /*11070*/  IMAD.MOV.U32 R57, RZ, RZ, R174 ;  /* 0x000000ffff397224 */ /* 0x000fc400078e00ae */
[-CC-:B------:R-:W-:Y:S01]  /*11080*/  FFMA.FTZ R174, R56, R0.reuse, -R3.reuse ;  /* 0x0000000038ae7223 */ /* 0x180fe20000010803 */
[----:B------:R-:W-:Y:S01]  /*11090*/  FFMA.FTZ R184, R52, R0, -R3 ;  /* 0x0000000034b87223 */ /* 0x000fe20000010803 */
[----:B------:R-:W-:Y:S02]  /*110a0*/  IMAD.MOV.U32 R56, RZ, RZ, R175 ;  /* 0x000000ffff387224 */ /* 0x000fe400078e00af */
[----:B------:R-:W-:Y:S01]  /*110b0*/  FMUL.FTZ R2, R0, R2 ;  /* 0x0000000200027220 */ /* 0x000fe20000410000 */
[----:B------:R-:W-:Y:S02]  /*110c0*/  IMAD.MOV.U32 R52, RZ, RZ, R221 ;  /* 0x000000ffff347224 */ /* 0x000fe400078e00dd */
[-CC-:B------:R-:W-:Y:S01]  /*110d0*/  FFMA.FTZ R168, R61, R0.reuse, -R3.reuse ;  /* 0x000000003da87223 */ /* 0x180fe20000010803 */
[----:B------:R-:W-:Y:S02]  /*110e0*/  IMAD.MOV.U32 R61, RZ, RZ, R192 ;  /* 0x000000ffff3d7224 */ /* 0x000fe400078e00c0 */
[-CC-:B------:R-:W-:Y:S01]  /*110f0*/  FFMA.FTZ R175, R55, R0.reuse, -R3.reuse ;  /* 0x0000000037af7223 */ /* 0x180fe20000010803 */
[----:B------:R-:W-:Y:S01]  /*11100*/  FFMA.FTZ R180, R53, R0, -R3 ;  /* 0x0000000035b47223 */ /* 0x000fe20000010803 */
[----:B------:R-:W-:-:S02]  /*11110*/  IMAD.MOV.U32 R55, RZ, RZ, R217 ;  /* 0x000000ffff377224 */ /* 0x000fc400078e00d9 */
[-CC-:B------:R-:W-:Y:S01]  /*11120*/  FFMA.FTZ R192, R51, R0.reuse, -R3.reuse ;  /* 0x0000000033c07223 */ /* 0x180fe20000010803 */
[----:B------:R-:W-:Y:S02]  /*11130*/  IMAD.MOV.U32 R53, RZ, RZ, R236 ;  /* 0x000000ffff357224 */ /* 0x000fe400078e00ec */
[-CC-:B------:R-:W-:Y:S01]  /*11140*/  FFMA.FTZ R176, R54, R0.reuse, -R3.reuse ;  /* 0x0000000036b07223 */ /* 0x180fe20000010803 */
[--C-:B------:R-:W-:Y:S01]  /*11150*/  FFMA.FTZ R236, R42, R0, -R3.reuse ;  /* 0x000000002aec7223 */ /* 0x100fe20000010803 */
[----:B------:R-:W-:Y:S01]  /*11160*/  IMAD.MOV.U32 R51, RZ, RZ, R56 ;  /* 0x000000ffff337224 */ /* 0x000fe200078e0038 */
[----:B------:R-:W-:Y:S01]  /*11170*/  MOV R42, R52 ;  /* 0x00000034002a7202 */ /* 0x000fe20000000f00 */
[----:B------:R-:W-:Y:S02]  /*11180*/  IMAD.MOV.U32 R54, RZ, RZ, R216 ;  /* 0x000000ffff367224 */ /* 0x000fe400078e00d8 */
[----:B------:R-:W-:Y:S01]  /*11190*/  FFMA.FTZ R209, R49, R0, -R3 ;  /* 0x0000000031d17223 */ /* 0x000fe20000010803 */
[----:B------:R-:W-:Y:S01]  /*111a0*/  IMAD.MOV.U32 R56, RZ, RZ, R201 ;  /* 0x000000ffff387224 */ /* 0x000fe200078e00c9 */
[----:B------:R-:W1:Y:S01]  /*111b0*/  MUFU.EX2 R2, R2 ;  /* 0x0000000200027308 */ /* 0x000e620000000800 */
[----:B------:R-:W-:-:S02]  /*111c0*/  IMAD.MOV.U32 R52, RZ, RZ, R57 ;  /* 0x000000ffff347224 */ /* 0x000fc400078e0039 */
[-CC-:B------:R-:W-:Y:S01]  /*111d0*/  FFMA.FTZ R213, R47, R0.reuse, -R3.reuse ;  /* 0x000000002fd57223 */ /* 0x180fe20000010803 */
[----:B------:R-:W-:Y:S02]  /*111e0*/  IMAD.MOV.U32 R201, RZ, RZ, R244 ;  /* 0x000000ffffc97224 */ /* 0x000fe400078e00f4 */
[-C--:B------:R-:W-:Y:S01]  /*111f0*/  FFMA.FTZ R244, R38, R0.reuse, -R3 ;  /* 0x0000000026f47223 */ /* 0x080fe20000010803 */
[----:B------:R-:W-:Y:S02]  /*11200*/  IMAD.MOV.U32 R49, RZ, RZ, R55 ;  /* 0x000000ffff317224 */ /* 0x000fe400078e0037 */
[-C--:B------:R-:W-:Y:S01]  /*11210*/  FFMA.FTZ R212, R48, R0.reuse, -R3 ;  /* 0x0000000030d47223 */ /* 0x080fe20000010803 */
[----:B------:R-:W-:Y:S01]  /*11220*/  IMAD.MOV.U32 R57, RZ, RZ, R200 ;  /* 0x000000ffff397224 */ /* 0x000fe200078e00c8 */
[----:B------:R-:W-:Y:S01]  /*11230*/  MOV R38, R245 ;  /* 0x000000f500267202 */ /* 0x000fe20000000f00 */
[----:B------:R-:W-:Y:S02]  /*11240*/  IMAD.MOV.U32 R47, RZ, RZ, R53 ;  /* 0x000000ffff2f7224 */ /* 0x000fe400078e0035 */
[----:B------:R-:W-:Y:S01]  /*11250*/  FFMA.FTZ R245, R36, R0, -R3 ;  /* 0x0000000024f57223 */ /* 0x000fe20000010803 */
[----:B------:R-:W-:-:S02]  /*11260*/  IMAD.MOV.U32 R55, RZ, RZ, R37 ;  /* 0x000000ffff377224 */ /* 0x000fc400078e0025 */
[-CC-:B------:R-:W-:Y:S01]  /*11270*/  FFMA.FTZ R216, R46, R0.reuse, -R3.reuse ;  /* 0x000000002ed87223 */ /* 0x180fe20000010803 */
[----:B------:R-:W-:Y:S02]  /*11280*/  IMAD.MOV.U32 R48, RZ, RZ, R54 ;  /* 0x000000ffff307224 */ /* 0x000fe400078e0036 */
[----:B------:R-:W-:Y:S02]  /*11290*/  IMAD.MOV.U32 R53, RZ, RZ, R58 ;  /* 0x000000ffff357224 */ /* 0x000fe400078e003a */
[----:B------:R-:W-:Y:S02]  /*112a0*/  IMAD.MOV.U32 R37, RZ, RZ, R240 ;  /* 0x000000ffff257224 */ /* 0x000fe400078e00f0 */
[-CC-:B------:R-:W-:Y:S01]  /*112b0*/  FFMA.FTZ R240, R40, R0.reuse, -R3.reuse ;  /* 0x0000000028f07223 */ /* 0x180fe20000010803 */
[----:B------:R-:W-:Y:S02]  /*112c0*/  IMAD.MOV.U32 R54, RZ, RZ, R60 ;  /* 0x000000ffff367224 */ /* 0x000fe400078e003c */
[----:B------:R-:W-:Y:S01]  /*112d0*/  FFMA.FTZ R46, R23, R0, -R3 ;  /* 0x00000000172e7223 */ /* 0x000fe20000010803 */
[----:B------:R-:W-:-:S02]  /*112e0*/  IMAD.MOV.U32 R36, RZ, RZ, R177 ;  /* 0x000000ffff247224 */ /* 0x000fc400078e00b1 */
[----:B------:R-:W-:Y:S02]  /*112f0*/  IMAD.MOV.U32 R58, RZ, RZ, R181 ;  /* 0x000000ffff3a7224 */ /* 0x000fe400078e00b5 */
[-C--:B------:R-:W-:Y:S01]  /*11300*/  FFMA.FTZ R221, R44, R0.reuse, -R3 ;  /* 0x000000002cdd7223 */ /* 0x080fe20000010803 */
[----:B------:R-:W-:Y:S02]  /*11310*/  IMAD.MOV.U32 R200, RZ, RZ, R237 ;  /* 0x000000ffffc87224 */ /* 0x000fe400078e00ed */
[-C--:B------:R-:W-:Y:S01]  /*11320*/  FFMA.FTZ R237, R41, R0.reuse, -R3 ;  /* 0x0000000029ed7223 */ /* 0x080fe20000010803 */
[----:B------:R-:W-:Y:S02]  /*11330*/  IMAD.MOV.U32 R60, RZ, RZ, R241 ;  /* 0x000000ffff3c7224 */ /* 0x000fe400078e00f1 */
[----:B------:R-:W-:Y:S01]  /*11340*/  FFMA.FTZ R241, R39, R0, -R3 ;  /* 0x0000000027f17223 */ /* 0x000fe20000010803 */
[----:B------:R-:W-:Y:S02]  /*11350*/  IMAD.MOV.U32 R181, RZ, RZ, R249 ;  /* 0x000000ffffb57224 */ /* 0x000fe400078e00f9 */
[----:B------:R-:W-:-:S02]  /*11360*/  IMAD.MOV.U32 R177, RZ, RZ, R248 ;  /* 0x000000ffffb17224 */ /* 0x000fc400078e00f8 */
[-C--:B------:R-:W-:Y:S01]  /*11370*/  FFMA.FTZ R248, R35, R0.reuse, -R3 ;  /* 0x0000000023f87223 */ /* 0x080fe20000010803 */
[----:B------:R-:W-:Y:S01]  /*11380*/  IMAD.MOV.U32 R40, RZ, RZ, R57 ;  /* 0x000000ffff287224 */ /* 0x000fe200078e0039 */
[----:B------:R-:W-:Y:S01]  /*11390*/  MOV R57, R189 ;  /* 0x000000bd00397202 */ /* 0x000fe20000000f00 */
[----:B------:R-:W-:Y:S02]  /*113a0*/  IMAD.MOV.U32 R23, RZ, RZ, R204 ;  /* 0x000000ffff177224 */ /* 0x000fe400078e00cc */
[-C--:B------:R-:W-:Y:S01]  /*113b0*/  FFMA.FTZ R39, R32, R0.reuse, -R3 ;  /* 0x0000000020277223 */ /* 0x080fe20000010803 */
[----:B------:R-:W-:Y:S02]  /*113c0*/  IMAD.MOV.U32 R44, RZ, RZ, R231 ;  /* 0x000000ffff2c7224 */ /* 0x000fe400078e00e7 */
[-CC-:B------:R-:W-:Y:S01]  /*113d0*/  FFMA.FTZ R189, R30, R0.reuse, -R3.reuse ;  /* 0x000000001ebd7223 */ /* 0x180fe20000010803 */
[----:B------:R-:W-:Y:S02]  /*113e0*/  IMAD.MOV.U32 R35, RZ, RZ, R52 ;  /* 0x000000ffff237224 */ /* 0x000fe400078e0034 */
[----:B------:R-:W-:Y:S01]  /*113f0*/  FFMA.FTZ R193, R50, R0, -R3 ;  /* 0x0000000032c17223 */ /* 0x000fe20000010803 */
[----:B------:R-:W-:-:S02]  /*11400*/  IMAD.MOV.U32 R41, RZ, RZ, R201 ;  /* 0x000000ffff297224 */ /* 0x000fc400078e00c9 */
[-CC-:B------:R-:W-:Y:S01]  /*11410*/  FFMA.FTZ R231, R43, R0.reuse, -R3.reuse ;  /* 0x000000002be77223 */ /* 0x180fe20000010803 */
[----:B------:R-:W-:Y:S02]  /*11420*/  IMAD.MOV.U32 R32, RZ, RZ, R48 ;  /* 0x000000ffff207224 */ /* 0x000fe400078e0030 */
[-C--:B------:R-:W-:Y:S01]  /*11430*/  FFMA.FTZ R201, R27, R0.reuse, -R3 ;  /* 0x000000001bc97223 */ /* 0x080fe20000010803 */
[----:B------:R-:W-:Y:S02]  /*11440*/  IMAD.MOV.U32 R52, RZ, RZ, R55 ;  /* 0x000000ffff347224 */ /* 0x000fe400078e0037 */
[-CC-:B------:R-:W-:Y:S01]  /*11450*/  FFMA.FTZ R30, R24, R0.reuse, -R3.reuse ;  /* 0x00000000181e7223 */ /* 0x180fe20000010803 */
[-CC-:B------:R-:W-:Y:S01]  /*11460*/  FFMA.FTZ R50, R33, R0.reuse, -R3.reuse ;  /* 0x0000000021327223 */ /* 0x180fe20000010803 */
[-C--:B------:R-:W-:Y:S01]  /*11470*/  FFMA.FTZ R43, R31, R0.reuse, -R3 ;  /* 0x000000001f2b7223 */ /* 0x080fe20000010803 */
[----:B------:R-:W-:Y:S02]  /*11480*/  IMAD.MOV.U32 R48, RZ, RZ, R53 ;  /* 0x000000ffff307224 */ /* 0x000fe400078e0035 */
[----:B------:R-:W-:Y:S01]  /*11490*/  FFMA.FTZ R55, R25, R0, -R3 ;  /* 0x0000000019377223 */ /* 0x000fe20000010803 */
[----:B------:R-:W-:-:S02]  /*114a0*/  IMAD.MOV.U32 R27, RZ, RZ, R196 ;  /* 0x000000ffff1b7224 */ /* 0x000fc400078e00c4 */
[-C--:B------:R-:W-:Y:S01]  /*114b0*/  FFMA.FTZ R204, R12, R0.reuse, -R3 ;  /* 0x000000000ccc7223 */ /* 0x080fe20000010803 */
[----:B------:R-:W-:Y:S02]  /*114c0*/  IMAD.MOV.U32 R24, RZ, RZ, R181 ;  /* 0x000000ffff187224 */ /* 0x000fe400078e00b5 */
[----:B------:R-:W-:Y:S01]  /*114d0*/  FFMA.FTZ R217, R45, R0, -R3 ;  /* 0x000000002dd97223 */ /* 0x000fe20000010803 */
[----:B------:R-:W-:Y:S02]  /*114e0*/  IMAD.MOV.U32 R33, RZ, RZ, R47 ;  /* 0x000000ffff217224 */ /* 0x000fe400078e002f */
[----:B------:R-:W-:Y:S02]  /*114f0*/  IMAD.MOV.U32 R31, RZ, RZ, R49 ;  /* 0x000000ffff1f7224 */ /* 0x000fe400078e0031 */
[----:B------:R-:W-:Y:S02]  /*11500*/  IMAD.MOV.U32 R53, RZ, RZ, R56 ;  /* 0x000000ffff357224 */ /* 0x000fe400078e0038 */
[----:B------:R-:W-:-:S02]  /*11510*/  IMAD.MOV.U32 R25, RZ, RZ, R177 ;  /* 0x000000ffff197224 */ /* 0x000fc400078e00b1 */
[----:B------:R-:W-:Y:S01]  /*11520*/  IMAD.MOV.U32 R12, RZ, RZ, R23 ;  /* 0x000000ffff0c7224 */ /* 0x000fe200078e0017 */
[----:B------:R-:W-:Y:S01]  /*11530*/  MOV R23, R36 ;  /* 0x0000002400177202 */ /* 0x000fe20000000f00 */
[----:B------:R-:W-:Y:S02]  /*11540*/  IMAD.MOV.U32 R49, RZ, RZ, R54 ;  /* 0x000000ffff317224 */ /* 0x000fe400078e0036 */
[-C--:B------:R-:W-:Y:S01]  /*11550*/  FFMA.FTZ R45, R18, R0.reuse, -R3 ;  /* 0x00000000122d7223 */ /* 0x080fe20000010803 */
[----:B------:R-:W-:Y:S02]  /*11560*/  IMAD.MOV.U32 R56, RZ, RZ, R197 ;  /* 0x000000ffff387224 */ /* 0x000fe400078e00c5 */
[-CC-:B------:R-:W-:Y:S01]  /*11570*/  FFMA.FTZ R197, R29, R0.reuse, -R3.reuse ;  /* 0x000000001dc57223 */ /* 0x180fe20000010803 */
[-CC-:B------:R-:W-:Y:S01]  /*11580*/  FFMA.FTZ R54, R17, R0.reuse, -R3.reuse ;  /* 0x0000000011367223 */ /* 0x180fe20000010803 */
[----:B------:R-:W-:Y:S02]  /*11590*/  IMAD.MOV.U32 R36, RZ, RZ, R188 ;  /* 0x000000ffff247224 */ /* 0x000fe400078e00bc */
[-CC-:B------:R-:W-:Y:S01]  /*115a0*/  FFMA.FTZ R15, R15, R0.reuse, -R3.reuse ;  /* 0x000000000f0f7223 */ /* 0x180fe20000010803 */
[----:B------:R-:W-:Y:S01]  /*115b0*/  FFMA.FTZ R29, R21, R0, -R3 ;  /* 0x00000000151d7223 */ /* 0x000fe20000010803 */
[----:B------:R-:W-:-:S02]  /*115c0*/  IMAD.MOV.U32 R17, RZ, RZ, R24 ;  /* 0x000000ffff117224 */ /* 0x000fc400078e0018 */
[-C--:B------:R-:W-:Y:S01]  /*115d0*/  FFMA.FTZ R47, R19, R0.reuse, -R3 ;  /* 0x00000000132f7223 */ /* 0x080fe20000010803 */
[----:B------:R-:W-:Y:S02]  /*115e0*/  IMAD.MOV.U32 R18, RZ, RZ, R27 ;  /* 0x000000ffff127224 */ /* 0x000fe400078e001b */
[----:B------:R-:W-:Y:S02]  /*115f0*/  IMAD.MOV.U32 R24, RZ, RZ, R25 ;  /* 0x000000ffff187224 */ /* 0x000fe400078e0019 */
[----:B------:R-:W-:Y:S02]  /*11600*/  IMAD.MOV.U32 R21, RZ, RZ, R33 ;  /* 0x000000ffff157224 */ /* 0x000fe400078e0021 */
[----:B------:R-:W-:Y:S02]  /*11610*/  IMAD.MOV.U32 R27, RZ, RZ, R42 ;  /* 0x000000ffff1b7224 */ /* 0x000fe400078e002a */
[----:B------:R-:W-:Y:S01]  /*11620*/  FFMA.FTZ R42, R8, R0, -R3 ;  /* 0x00000000082a7223 */ /* 0x000fe20000010803 */
[----:B------:R-:W-:-:S02]  /*11630*/  IMAD.MOV.U32 R19, RZ, RZ, R31 ;  /* 0x000000ffff137224 */ /* 0x000fc400078e001f */
[-C--:B------:R-:W-:Y:S01]  /*11640*/  FFMA.FTZ R31, R11, R0.reuse, -R3 ;  /* 0x000000000b1f7223 */ /* 0x080fe20000010803 */
[----:B------:R-:W-:Y:S02]  /*11650*/  IMAD.MOV.U32 R33, RZ, RZ, R61 ;  /* 0x000000ffff217224 */ /* 0x000fe400078e003d */
[----:B------:R-:W-:Y:S01]  /*11660*/  FFMA.FTZ R181, R20, R0, -R3 ;  /* 0x0000000014b57223 */ /* 0x000fe20000010803 */
[----:B------:R-:W-:Y:S01]  /*11670*/  IMAD.MOV.U32 R61, RZ, RZ, R205 ;  /* 0x000000ffff3d7224 */ /* 0x000fe200078e00cd */
[----:B------:R2:W3:Y:S01]  /*11680*/  MUFU.EX2 R11, R15 ;  /* 0x0000000f000b7308 */ /* 0x0004e20000000800 */
[----:B------:R-:W-:Y:S02]  /*11690*/  IMAD.MOV.U32 R8, RZ, RZ, R36 ;  /* 0x000000ffff087224 */ /* 0x000fe400078e0024 */
[----:B-1----:R-:W-:Y:S01]  /*116a0*/  FMUL.FTZ R36, R160, R2 ;  /* 0x00000002a0247220 */ /* 0x002fe20000410000 */
[----:B------:R-:W-:Y:S01]  /*116b0*/  IMAD.MOV.U32 R20, RZ, RZ, R32 ;  /* 0x000000ffff147224 */ /* 0x000fe200078e0020 */
[----:B------:R-:W-:Y:S01]  /*116c0*/  MOV R160, R37 ;  /* 0x0000002500a07202 */ /* 0x000fe20000000f00 */
[-CC-:B------:R-:W-:Y:S01]  /*116d0*/  FFMA.FTZ R249, R34, R0.reuse, -R3.reuse ;  /* 0x0000000022f97223 */ /* 0x180fe20000010803 */
[----:B------:R-:W-:Y:S01]  /*116e0*/  FFMA.FTZ R196, R26, R0, -R3 ;  /* 0x000000001ac47223 */ /* 0x000fe20000010803 */
[----:B------:R-:W-:-:S02]  /*116f0*/  IMAD.MOV.U32 R32, RZ, RZ, R44 ;  /* 0x000000ffff207224 */ /* 0x000fc400078e002c */
[----:B------:R-:W-:Y:S01]  /*11700*/  FFMA.FTZ R205, R5, R0, -R3 ;  /* 0x0000000005cd7223 */ /* 0x000fe20000010803 */
[----:B------:R-:W-:Y:S01]  /*11710*/  FMUL.FTZ R37, R161, R2 ;  /* 0x00000002a1257220 */ /* 0x000fe20000410000 */
[----:B------:R-:W-:Y:S02]  /*11720*/  IMAD.MOV.U32 R34, RZ, RZ, R51 ;  /* 0x000000ffff227224 */ /* 0x000fe400078e0033 */
[-CC-:B------:R-:W-:Y:S01]  /*11730*/  FFMA.FTZ R68, R68, R0.reuse, -R3.reuse ;  /* 0x0000000044447223 */ /* 0x180fe20000010803 */
[----:B------:R-:W-:Y:S02]  /*11740*/  IMAD.MOV.U32 R26, RZ, RZ, R58 ;  /* 0x000000ffff1a7224 */ /* 0x000fe400078e003a */
[----:B------:R-:W-:Y:S01]  /*11750*/  FFMA.FTZ R67, R67, R0, -R3 ;  /* 0x0000000043437223 */ /* 0x000fe20000010803 */
[----:B------:R-:W-:Y:S02]  /*11760*/  IMAD.MOV.U32 R25, RZ, RZ, R38 ;  /* 0x000000ffff197224 */ /* 0x000fe400078e0026 */
[----:B--2---:R-:W-:-:S02]  /*11770*/  IMAD.MOV.U32 R15, RZ, RZ, R24 ;  /* 0x000000ffff0f7224 */ /* 0x004fc400078e0018 */
[----:B------:R-:W-:Y:S02]  /*11780*/  IMAD.MOV.U32 R24, RZ, RZ, R40 ;  /* 0x000000ffff187224 */ /* 0x000fe400078e0028 */
[----:B------:R-:W-:Y:S01]  /*11790*/  FMUL.FTZ R40, R164, R2 ;  /* 0x00000002a4287220 */ /* 0x000fe20000410000 */
[----:B------:R-:W-:Y:S02]  /*117a0*/  IMAD.MOV.U32 R44, RZ, RZ, R185 ;  /* 0x000000ffff2c7224 */ /* 0x000fe400078e00b9 */
[-CC-:B------:R-:W-:Y:S01]  /*117b0*/  FFMA.FTZ R66, R66, R0.reuse, -R3.reuse ;  /* 0x0000000042427223 */ /* 0x180fe20000010803 */
[----:B------:R-:W-:Y:S02]  /*117c0*/  IMAD.MOV.U32 R5, RZ, RZ, R200 ;  /* 0x000000ffff057224 */ /* 0x000fe400078e00c8 */
[-C--:B------:R-:W-:Y:S01]  /*117d0*/  FFMA.FTZ R65, R65, R0.reuse, -R3 ;  /* 0x0000000041417223 */ /* 0x080fe20000010803 */
[----:B------:R-:W-:Y:S02]  /*117e0*/  IMAD.MOV.U32 R161, RZ, RZ, R61 ;  /* 0x000000ffffa17224 */ /* 0x000fe400078e003d */
[-CC-:B------:R-:W-:Y:S01]  /*117f0*/  FFMA.FTZ R64, R64, R0.reuse, -R3.reuse ;  /* 0x0000000040407223 */ /* 0x180fe20000010803 */
        /* <DEDUP_REMOVED lines=11> */
[----:B------:R-:W-:Y:S01]  /*118b0*/  FFMA.FTZ R200, R4, R0, -R3 ;  /* 0x0000000004c87223 */ /* 0x000fe20000010803 */
[----:B------:R-:W-:-:S02]  /*118c0*/  IMAD.MOV.U32 R164, RZ, RZ, R41 ;  /* 0x000000ffffa47224 */ /* 0x000fc400078e0029 */
[----:B------:R-:W-:Y:S01]  /*118d0*/  FMUL.FTZ R41, R165, R2 ;  /* 0x00000002a5297220 */ /* 0x000fe20000410000 */
[----:B------:R-:W-:Y:S01]  /*118e0*/  IMAD.MOV.U32 R3, RZ, RZ, R33 ;  /* 0x000000ffff037224 */ /* 0x000fe200078e0021 */
[----:B------:R-:W-:Y:S01]  /*118f0*/  MOV R16, R20 ;  /* 0x0000001400107202 */ /* 0x000fe20000000f00 */
[----:B------:R-:W-:Y:S01]  /*11900*/  FMUL.FTZ R33, R157, R2 ;  /* 0x000000029d217220 */ /* 0x000fe20000410000 */
[----:B------:R-:W-:Y:S02]  /*11910*/  IMAD.MOV.U32 R165, RZ, RZ, R18 ;  /* 0x000000ffffa57224 */ /* 0x000fe400078e0012 */
[----:B------:R-:W-:Y:S02]  /*11920*/  IMAD.MOV.U32 R20, RZ, RZ, R23 ;  /* 0x000000ffff147224 */ /* 0x000fe400078e0017 */
[----:B------:R-:W-:Y:S02]  /*11930*/  IMAD.MOV.U32 R157, RZ, RZ, R161 ;  /* 0x000000ffff9d7224 */ /* 0x000fe400078e00a1 */
[----:B------:R-:W-:-:S02]  /*11940*/  IMAD.MOV.U32 R23, RZ, RZ, R32 ;  /* 0x000000ffff177224 */ /* 0x000fc400078e0020 */
[----:B------:R-:W-:Y:S01]  /*11950*/  FMUL.FTZ R32, R156, R2 ;  /* 0x000000029c207220 */ /* 0x000fe20000410000 */
[----:B------:R-:W-:Y:S02]  /*11960*/  IMAD.MOV.U32 R161, RZ, RZ, R164 ;  /* 0x000000ffffa17224 */ /* 0x000fe400078e00a4 */
[----:B------:R-:W-:Y:S02]  /*11970*/  IMAD.MOV.U32 R164, RZ, RZ, R5 ;  /* 0x000000ffffa47224 */ /* 0x000fe400078e0005 */
[----:B------:R-:W-:Y:S02]  /*11980*/  IMAD.MOV.U32 R156, RZ, RZ, R160 ;  /* 0x000000ffff9c7224 */ /* 0x000fe400078e00a0 */
[----:B------:R-:W-:Y:S02]  /*11990*/  IMAD.MOV.U32 R5, RZ, RZ, R12 ;  /* 0x000000ffff057224 */ /* 0x000fe400078e000c */
[----:B------:R-:W-:Y:S02]  /*119a0*/  IMAD.MOV.U32 R160, RZ, RZ, R165 ;  /* 0x000000ffffa07224 */ /* 0x000fe400078e00a5 */
[----:B------:R-:W-:-:S02]  /*119b0*/  IMAD.MOV.U32 R12, RZ, RZ, R26 ;  /* 0x000000ffff0c7224 */ /* 0x000fc400078e001a */
[----:B------:R-:W-:Y:S01]  /*119c0*/  IMAD.MOV.U32 R165, RZ, RZ, R15 ;  /* 0x000000ffffa57224 */ /* 0x000fe200078e000f */
[----:B------:R-:W2:Y:S04]  /*119d0*/  LDL.LU R26, [R1+0x128] ;  /* 0x00012800011a7983 */ /* 0x000ea80000300800 */
[----:B------:R-:W4:Y:S01]  /*119e0*/  LDL.LU R15, [R1+0x12c] ;  /* 0x00012c00010f7983 */ /* 0x000f220000300800 */
[----:B------:R-:W-:Y:S02]  /*119f0*/  IMAD.MOV.U32 R18, RZ, RZ, R21 ;  /* 0x000000ffff127224 */ /* 0x000fe400078e0015 */
[----:B------:R-:W-:Y:S02]  /*11a00*/  IMAD.MOV.U32 R4, RZ, RZ, R17 ;  /* 0x000000ffff047224 */ /* 0x000fe400078e0011 */
[----:B------:R-:W-:-:S02]  /*11a10*/  IMAD.MOV.U32 R10, RZ, RZ, R19 ;  /* 0x000000ffff0a7224 */ /* 0x000fc400078e0013 */
[----:B------:R-:W-:Y:S02]  /*11a20*/  IMAD.MOV.U32 R7, RZ, RZ, R25 ;  /* 0x000000ffff077224 */ /* 0x000fe400078e0019 */
[----:B------:R-:W-:Y:S02]  /*11a30*/  IMAD.MOV.U32 R21, RZ, RZ, R27 ;  /* 0x000000ffff157224 */ /* 0x000fe400078e001b */
[-C--:B------:R-:W-:Y:S01]  /*11a40*/  FMUL.FTZ R61, R145, R2.reuse ;  /* 0x00000002913d7220 */ /* 0x080fe20000410000 */
[----:B------:R-:W-:Y:S02]  /*11a50*/  IMAD.MOV.U32 R13, RZ, RZ, R48 ;  /* 0x000000ffff0d7224 */ /* 0x000fe400078e0030 */
[-C--:B------:R-:W-:Y:S01]  /*11a60*/  FMUL.FTZ R48, R152, R2.reuse ;  /* 0x0000000298307220 */ /* 0x080fe20000410000 */
[----:B------:R-:W-:Y:S02]  /*11a70*/  IMAD.MOV.U32 R14, RZ, RZ, R49 ;  /* 0x000000ffff0e7224 */ /* 0x000fe400078e0031 */
[----:B------:R-:W-:Y:S01]  /*11a80*/  FMUL.FTZ R49, R153, R2 ;  /* 0x0000000299317220 */ /* 0x000fe20000410000 */
[----:B------:R-:W-:-:S02]  /*11a90*/  IMAD.MOV.U32 R25, RZ, RZ, R52 ;  /* 0x000000ffff197224 */ /* 0x000fc400078e0034 */
[-C--:B------:R-:W-:Y:S01]  /*11aa0*/  FMUL.FTZ R52, R148, R2.reuse ;  /* 0x0000000294347220 */ /* 0x080fe20000410000 */
        /* <DEDUP_REMOVED lines=8> */
[-C--:B------:R-:W-:Y:S01]  /*11b30*/  FMUL.FTZ R136, R136, R2.reuse ;  /* 0x0000000288887220 */ /* 0x080fe20000410000 */
[-C--:B------:R-:W-:Y:S01]  /*11b40*/  FMUL.FTZ R137, R137, R2.reuse ;  /* 0x0000000289897220 */ /* 0x080fe20000410000 */
[----:B---3--:R-:W-:Y:S01]  /*11b50*/  FFMA.FTZ R20, R20, R2, R11 ;  /* 0x0000000214147223 */ /* 0x008fe2000001000b */
[----:B------:R-:W-:Y:S02]  /*11b60*/  FSEL R2, R8, -INF , P3 ;  /* 0xff80000008027808 */ /* 0x000fe40001800000 */
[----:B------:R-:W-:Y:S01]  /*11b70*/  ISETP.GE.AND P1, PT, R70, R229, PT ;  /* 0x000000e54600720c */ /* 0x000fe20003f26270 */
[----:B------:R-:W-:Y:S01]  /*11b80*/  IMAD.MOV.U32 R153, RZ, RZ, R156 ;  /* 0x000000ffff997224 */ /* 0x000fe200078e009c */
[----:B------:R-:W-:Y:S02]  /*11b90*/  FSEL R8, R2, -INF , !P5 ;  /* 0xff80000002087808 */ /* 0x000fe40006800000 */
[----:B------:R-:W-:Y:S01]  /*11ba0*/  FSEL R2, R157, -INF , P1 ;  /* 0xff8000009d027808 */ /* 0x000fe20000800000 */
[----:B------:R-:W-:Y:S01]  /*11bb0*/  IMAD.MOV.U32 R157, RZ, RZ, R161 ;  /* 0x000000ffff9d7224 */ /* 0x000fe200078e00a1 */
[----:B------:R-:W-:Y:S01]  /*11bc0*/  MOV R161, R3 ;  /* 0x0000000300a17202 */ /* 0x000fe20000000f00 */
[----:B----4-:R-:W-:-:S02]  /*11bd0*/  IMAD.MOV.U32 R156, RZ, RZ, R15 ;  /* 0x000000ffff9c7224 */ /* 0x010fc400078e000f */
[----:B------:R-:W3:Y:S04]  /*11be0*/  LDL.LU R15, [R1+0xb8] ;  /* 0x0000b800010f7983 */ /* 0x000ee80000300800 */
[----:B------:R-:W4:Y:S01]  /*11bf0*/  LDL.LU R3, [R1+0xbc] ;  /* 0x0000bc0001037983 */ /* 0x000f220000300800 */
[-C--:B------:R-:W-:Y:S01]  /*11c00*/  ISETP.GE.AND P4, PT, R70, R230.reuse, PT ;  /* 0x000000e64600720c */ /* 0x080fe20003f86270 */
[----:B------:R-:W-:Y:S01]  /*11c10*/  IMAD.MOV.U32 R152, RZ, RZ, R164 ;  /* 0x000000ffff987224 */ /* 0x000fe200078e00a4 */
[C---:B------:R-:W-:Y:S01]  /*11c20*/  ISETP.GE.AND P0, PT, R69.reuse, R229, PT ;  /* 0x000000e54500720c */ /* 0x040fe20003f06270 */
[----:B------:R-:W-:Y:S01]  /*11c30*/  IMAD.MOV.U32 R164, RZ, RZ, R7 ;  /* 0x000000ffffa47224 */ /* 0x000fe200078e0007 */
[----:B------:R-:W-:Y:S02]  /*11c40*/  FSEL R7, R2, -INF , !P4 ;  /* 0xff80000002077808 */ /* 0x000fe40006000000 */
[----:B------:R-:W-:-:S02]  /*11c50*/  ISETP.GE.AND P6, PT, R69, R230, PT ;  /* 0x000000e64500720c */ /* 0x000fc40003fc6270 */
[----:B------:R-:W-:Y:S02]  /*11c60*/  FSEL R2, R9, -INF , P0 ;  /* 0xff80000009027808 */ /* 0x000fe40000000000 */
[----:B------:R-:W-:Y:S02]  /*11c70*/  ISETP.GE.AND P3, PT, R71, R229, PT ;  /* 0x000000e54700720c */ /* 0x000fe40003f66270 */
[----:B------:R-:W-:Y:S02]  /*11c80*/  FSEL R9, R2, -INF , !P6 ;  /* 0xff80000002097808 */ /* 0x000fe40007000000 */
[----:B------:R-:W-:Y:S01]  /*11c90*/  FSEL R2, R153, -INF , P3 ;  /* 0xff80000099027808 */ /* 0x000fe20001800000 */
[----:B------:R-:W-:Y:S02]  /*11ca0*/  IMAD.MOV.U32 R153, RZ, RZ, R161 ;  /* 0x000000ffff997224 */ /* 0x000fe400078e00a1 */
[----:B------:R-:W-:Y:S02]  /*11cb0*/  IMAD.MOV.U32 R161, RZ, RZ, R17 ;  /* 0x000000ffffa17224 */ /* 0x000fe400078e0011 */
[----:B------:R-:W-:-:S02]  /*11cc0*/  IMAD.MOV.U32 R17, RZ, RZ, R25 ;  /* 0x000000ffff117224 */ /* 0x000fc400078e0019 */
[----:B------:R-:W5:Y:S01]  /*11cd0*/  LDL.LU R25, [R1+0x2c] ;  /* 0x00002c0001197983 */ /* 0x000f620000300800 */
[----:B------:R-:W-:Y:S02]  /*11ce0*/  IMAD.MOV.U32 R149, RZ, RZ, R152 ;  /* 0x000000ffff957224 */ /* 0x000fe400078e0098 */
[----:B------:R-:W-:Y:S02]  /*11cf0*/  IMAD.MOV.U32 R152, RZ, RZ, R164 ;  /* 0x000000ffff987224 */ /* 0x000fe400078e00a4 */
[----:B---3--:R-:W-:Y:S02]  /*11d00*/  IMAD.MOV.U32 R164, RZ, RZ, R15 ;  /* 0x000000ffffa47224 */ /* 0x008fe400078e000f */
[----:B----4-:R-:W-:Y:S02]  /*11d10*/  IMAD.MOV.U32 R15, RZ, RZ, R3 ;  /* 0x000000ffff0f7224 */ /* 0x010fe400078e0003 */
[----:B------:R-:W-:Y:S02]  /*11d20*/  IMAD.MOV.U32 R3, RZ, RZ, R16 ;  /* 0x000000ffff037224 */ /* 0x000fe400078e0010 */
[----:B------:R-:W-:-:S02]  /*11d30*/  IMAD.MOV.U32 R16, RZ, RZ, R19 ;  /* 0x000000ffff107224 */ /* 0x000fc400078e0013 */
[----:B------:R-:W-:Y:S02]  /*11d40*/  IMAD.MOV.U32 R19, RZ, RZ, R27 ;  /* 0x000000ffff137224 */ /* 0x000fe400078e001b */
[----:B------:R-:W3:Y:S01]  /*11d50*/  LDL.LU R27, [R1+0x108] ;  /* 0x00010800011b7983 */ /* 0x000ee20000300800 */
[-C--:B------:R-:W-:Y:S01]  /*11d60*/  ISETP.GE.AND P5, PT, R71, R230.reuse, PT ;  /* 0x000000e64700720c */ /* 0x080fe20003fa6270 */
[----:B------:R-:W-:Y:S01]  /*11d70*/  IMAD.MOV.U32 R148, RZ, RZ, R156 ;  /* 0x000000ffff947224 */ /* 0x000fe200078e009c */
[----:B------:R-:W-:Y:S01]  /*11d80*/  ISETP.GE.AND P1, PT, R72, R229, PT ;  /* 0x000000e54800720c */ /* 0x000fe20003f26270 */
[----:B------:R-:W-:Y:S01]  /*11d90*/  IMAD.MOV.U32 R156, RZ, RZ, R10 ;  /* 0x000000ffff9c7224 */ /* 0x000fe200078e000a */
[----:B------:R-:W-:Y:S02]  /*11da0*/  FSEL R10, R2, -INF , !P5 ;  /* 0xff800000020a7808 */ /* 0x000fe40006800000 */
[----:B------:R-:W-:Y:S02]  /*11db0*/  ISETP.GE.AND P4, PT, R72, R230, PT ;  /* 0x000000e64800720c */ /* 0x000fe40003f86270 */
[----:B------:R-:W-:-:S02]  /*11dc0*/  FSEL R2, R24, -INF , P1 ;  /* 0xff80000018027808 */ /* 0x000fc40000800000 */
[-C--:B------:R-:W-:Y:S02]  /*11dd0*/  ISETP.GE.AND P0, PT, R73, R229.reuse, PT ;  /* 0x000000e54900720c */ /* 0x080fe40003f06270 */
[----:B------:R-:W-:Y:S02]  /*11de0*/  FSEL R24, R2, -INF , !P4 ;  /* 0xff80000002187808 */ /* 0x000fe40006000000 */
[----:B------:R-:W-:Y:S02]  /*11df0*/  FSEL R2, R149, -INF , P0 ;  /* 0xff80000095027808 */ /* 0x000fe40000000000 */
[----:B------:R-:W-:Y:S01]  /*11e00*/  MOV R149, R148 ;  /* 0x0000009400957202 */ /* 0x000fe20000000f00 */
[----:B------:R-:W-:Y:S01]  /*11e10*/  IMAD.MOV.U32 R148, RZ, RZ, R153 ;  /* 0x000000ffff947224 */ /* 0x000fe200078e0099 */
[----:B------:R-:W-:Y:S01]  /*11e20*/  ISETP.GE.AND P6, PT, R73, R230, PT ;  /* 0x000000e64900720c */ /* 0x000fe20003fc6270 */
[----:B------:R-:W-:Y:S01]  /*11e30*/  IMAD.MOV.U32 R153, RZ, RZ, R152 ;  /* 0x000000ffff997224 */ /* 0x000fe200078e0098 */
[----:B------:R-:W-:Y:S01]  /*11e40*/  ISETP.GE.AND P3, PT, R74, R229, PT ;  /* 0x000000e54a00720c */ /* 0x000fe20003f66270 */
[----:B------:R-:W-:-:S02]  /*11e50*/  IMAD.MOV.U32 R152, RZ, RZ, R157 ;  /* 0x000000ffff987224 */ /* 0x000fc400078e009d */
[----:B------:R-:W-:Y:S02]  /*11e60*/  IMAD.MOV.U32 R157, RZ, RZ, R160 ;  /* 0x000000ffff9d7224 */ /* 0x000fe400078e00a0 */
[----:B------:R-:W-:Y:S02]  /*11e70*/  IMAD.MOV.U32 R160, RZ, RZ, R19 ;  /* 0x000000ffffa07224 */ /* 0x000fe400078e0013 */
[----:B-----5:R-:W-:Y:S01]  /*11e80*/  IMAD.MOV.U32 R19, RZ, RZ, R25 ;  /* 0x000000ffff137224 */ /* 0x020fe200078e0019 */
[----:B------:R-:W-:Y:S02]  /*11e90*/  FSEL R25, R2, -INF , !P6 ;  /* 0xff80000002197808 */ /* 0x000fe40007000000 */
[----:B------:R-:W-:Y:S02]  /*11ea0*/  ISETP.GE.AND P5, PT, R74, R230, PT ;  /* 0x000000e64a00720c */ /* 0x000fe40003fa6270 */
[----:B--2---:R-:W-:Y:S02]  /*11eb0*/  FSEL R2, R26, -INF , P3 ;  /* 0xff8000001a027808 */ /* 0x004fe40001800000 */
[----:B------:R-:W-:-:S02]  /*11ec0*/  ISETP.GE.AND P1, PT, R75, R229, PT ;  /* 0x000000e54b00720c */ /* 0x000fc40003f26270 */
[----:B------:R-:W-:Y:S02]  /*11ed0*/  FSEL R26, R2, -INF , !P5 ;  /* 0xff800000021a7808 */ /* 0x000fe40006800000 */
[-C--:B------:R-:W-:Y:S02]  /*11ee0*/  ISETP.GE.AND P4, PT, R75, R230.reuse, PT ;  /* 0x000000e64b00720c */ /* 0x080fe40003f86270 */
[----:B------:R-:W-:Y:S01]  /*11ef0*/  FSEL R2, R149, -INF , P1 ;  /* 0xff80000095027808 */ /* 0x000fe20000800000 */
[----:B------:R-:W-:Y:S01]  /*11f00*/  IMAD.MOV.U32 R149, RZ, RZ, R148 ;  /* 0x000000ffff957224 */ /* 0x000fe200078e0094 */
[CC--:B------:R-:W-:Y:S02]  /*11f10*/  ISETP.GE.AND P0, PT, R76.reuse, R229.reuse, PT ;  /* 0x000000e54c00720c */ /* 0x0c0fe40003f06270 */
[----:B------:R-:W-:Y:S02]  /*11f20*/  ISETP.GE.AND P6, PT, R76, R230, PT ;  /* 0x000000e64c00720c */ /* 0x000fe40003fc6270 */
[----:B------:R-:W-:-:S02]  /*11f30*/  ISETP.GE.AND P3, PT, R77, R229, PT ;  /* 0x000000e54d00720c */ /* 0x000fc40003f66270 */
[----:B------:R-:W-:Y:S02]  /*11f40*/  ISETP.GE.AND P5, PT, R77, R230, PT ;  /* 0x000000e64d00720c */ /* 0x000fe40003fa6270 */
[----:B------:R-:W-:Y:S01]  /*11f50*/  ISETP.GE.AND P1, PT, R78, R229, PT ;  /* 0x000000e54e00720c */ /* 0x000fe20003f26270 */
[----:B------:R-:W-:Y:S02]  /*11f60*/  IMAD.MOV.U32 R140, RZ, RZ, R196 ;  /* 0x000000ffff8c7224 */ /* 0x000fe400078e00c4 */
[----:B------:R-:W-:Y:S02]  /*11f70*/  IMAD.MOV.U32 R141, RZ, RZ, R201 ;  /* 0x000000ffff8d7224 */ /* 0x000fe400078e00c9 */
[----:B------:R-:W-:Y:S02]  /*11f80*/  IMAD.MOV.U32 R70, RZ, RZ, R200 ;  /* 0x000000ffff467224 */ /* 0x000fe400078e00c8 */
[----:B------:R-:W-:Y:S02]  /*11f90*/  IMAD.MOV.U32 R145, RZ, RZ, R197 ;  /* 0x000000ffff917224 */ /* 0x000fe400078e00c5 */
[----:B------:R-:W-:-:S02]  /*11fa0*/  IMAD.MOV.U32 R71, RZ, RZ, R204 ;  /* 0x000000ffff477224 */ /* 0x000fc400078e00cc */
[----:B------:R-:W-:Y:S02]  /*11fb0*/  IMAD.MOV.U32 R69, RZ, RZ, R205 ;  /* 0x000000ffff457224 */ /* 0x000fe400078e00cd */
[----:B---3--:R-:W-:Y:S01]  /*11fc0*/  IMAD.MOV.U32 R148, RZ, RZ, R27 ;  /* 0x000000ffff947224 */ /* 0x008fe200078e001b */
[----:B------:R-:W-:Y:S02]  /*11fd0*/  FSEL R27, R2, -INF , !P4 ;  /* 0xff800000021b7808 */ /* 0x000fe40006000000 */
[----:B------:R-:W-:-:S04]  /*11fe0*/  FSEL R2, R44, -INF , P0 ;  /* 0xff8000002c027808 */ /* 0x000fc80000000000 */
[----:B------:R-:W-:Y:S02]  /*11ff0*/  FSEL R44, R2, -INF , !P6 ;  /* 0xff800000022c7808 */ /* 0x000fe40007000000 */
[----:B------:R-:W-:Y:S02]  /*12000*/  FSEL R2, R149, -INF , P3 ;  /* 0xff80000095027808 */ /* 0x000fe40001800000 */
[----:B------:R-:W-:Y:S02]  /*12010*/  ISETP.GE.AND P4, PT, R78, R230, PT ;  /* 0x000000e64e00720c */ /* 0x000fe40003f86270 */
[----:B------:R-:W-:Y:S02]  /*12020*/  FSEL R72, R2, -INF , !P5 ;  /* 0xff80000002487808 */ /* 0x000fe40006800000 */
[----:B------:R-:W-:Y:S02]  /*12030*/  FSEL R2, R148, -INF , P1 ;  /* 0xff80000094027808 */ /* 0x000fe40000800000 */
[----:B------:R-:W-:-:S02]  /*12040*/  ISETP.GE.AND P0, PT, R79, R229, PT ;  /* 0x000000e54f00720c */ /* 0x000fc40003f06270 */
[----:B------:R-:W-:Y:S02]  /*12050*/  FSEL R74, R2, -INF , !P4 ;  /* 0xff800000024a7808 */ /* 0x000fe40006000000 */
[-C--:B------:R-:W-:Y:S02]  /*12060*/  ISETP.GE.AND P6, PT, R79, R230.reuse, PT ;  /* 0x000000e64f00720c */ /* 0x080fe40003fc6270 */
[----:B------:R-:W-:Y:S02]  /*12070*/  FSEL R2, R153, -INF , P0 ;  /* 0xff80000099027808 */ /* 0x000fe40000000000 */
[----:B------:R-:W-:Y:S02]  /*12080*/  ISETP.GE.AND P3, PT, R80, R229, PT ;  /* 0x000000e55000720c */ /* 0x000fe40003f66270 */
[----:B------:R-:W-:Y:S02]  /*12090*/  FSEL R73, R2, -INF , !P6 ;  /* 0xff80000002497808 */ /* 0x000fe40007000000 */
[----:B------:R-:W-:-:S02]  /*120a0*/  ISETP.GE.AND P5, PT, R80, R230, PT ;  /* 0x000000e65000720c */ /* 0x000fc40003fa6270 */
[----:B------:R-:W-:Y:S02]  /*120b0*/  FSEL R2, R152, -INF , P3 ;  /* 0xff80000098027808 */ /* 0x000fe40001800000 */
[CC--:B------:R-:W-:Y:S02]  /*120c0*/  ISETP.GE.AND P1, PT, R81.reuse, R229.reuse, PT ;  /* 0x000000e55100720c */ /* 0x0c0fe40003f26270 */
[----:B------:R-:W-:Y:S02]  /*120d0*/  FSEL R75, R2, -INF , !P5 ;  /* 0xff800000024b7808 */ /* 0x000fe40006800000 */
[----:B------:R-:W-:Y:S02]  /*120e0*/  ISETP.GE.AND P4, PT, R81, R230, PT ;  /* 0x000000e65100720c */ /* 0x000fe40003f86270 */
[----:B------:R-:W-:Y:S02]  /*120f0*/  FSEL R2, R157, -INF , P1 ;  /* 0xff8000009d027808 */ /* 0x000fe40000800000 */
[----:B------:R-:W-:-:S02]  /*12100*/  ISETP.GE.AND P0, PT, R82, R229, PT ;  /* 0x000000e55200720c */ /* 0x000fc40003f06270 */
[----:B------:R-:W-:Y:S02]  /*12110*/  FSEL R76, R2, -INF , !P4 ;  /* 0xff800000024c7808 */ /* 0x000fe40006000000 */
[----:B------:R-:W-:Y:S02]  /*12120*/  ISETP.GE.AND P6, PT, R82, R230, PT ;  /* 0x000000e65200720c */ /* 0x000fe40003fc6270 */
[----:B------:R-:W-:Y:S02]  /*12130*/  FSEL R2, R156, -INF , P0 ;  /* 0xff8000009c027808 */ /* 0x000fe40000000000 */
[-C--:B------:R-:W-:Y:S02]  /*12140*/  ISETP.GE.AND P3, PT, R83, R229.reuse, PT ;  /* 0x000000e55300720c */ /* 0x080fe40003f66270 */
[----:B------:R-:W-:Y:S02]  /*12150*/  ISETP.GE.AND P1, PT, R84, R229, PT ;  /* 0x000000e55400720c */ /* 0x000fe40003f26270 */
[----:B------:R-:W-:-:S02]  /*12160*/  FSEL R78, R2, -INF , !P6 ;  /* 0xff800000024e7808 */ /* 0x000fc40007000000 */
[-C--:B------:R-:W-:Y:S02]  /*12170*/  ISETP.GE.AND P5, PT, R83, R230.reuse, PT ;  /* 0x000000e65300720c */ /* 0x080fe40003fa6270 */
[----:B------:R-:W-:Y:S02]  /*12180*/  ISETP.GE.AND P4, PT, R84, R230, PT ;  /* 0x000000e65400720c */ /* 0x000fe40003f86270 */
[----:B------:R-:W-:Y:S02]  /*12190*/  FSEL R3, R3, -INF , P3 ;  /* 0xff80000003037808 */ /* 0x000fe40001800000 */
[----:B------:R-:W-:Y:S02]  /*121a0*/  FSEL R2, R161, -INF , P1 ;  /* 0xff800000a1027808 */ /* 0x000fe40000800000 */
[-C--:B------:R-:W-:Y:S02]  /*121b0*/  ISETP.GE.AND P0, PT, R85, R229.reuse, PT ;  /* 0x000000e55500720c */ /* 0x080fe40003f06270 */
[----:B------:R-:W-:-:S02]  /*121c0*/  ISETP.GE.AND P3, PT, R87, R229, PT ;  /* 0x000000e55700720c */ /* 0x000fc40003f66270 */
[----:B------:R-:W-:Y:S02]  /*121d0*/  FSEL R77, R3, -INF , !P5 ;  /* 0xff800000034d7808 */ /* 0x000fe40006800000 */
[----:B------:R-:W-:Y:S02]  /*121e0*/  FSEL R79, R2, -INF , !P4 ;  /* 0xff800000024f7808 */ /* 0x000fe40006000000 */
[----:B------:R-:W-:Y:S02]  /*121f0*/  ISETP.GE.AND P5, PT, R87, R230, PT ;  /* 0x000000e65700720c */ /* 0x000fe40003fa6270 */
[----:B------:R-:W-:Y:S02]  /*12200*/  FSEL R3, R160, -INF , P0 ;  /* 0xff800000a0037808 */ /* 0x000fe40000000000 */
[----:B------:R-:W-:Y:S02]  /*12210*/  FSEL R2, R165, -INF , P3 ;  /* 0xff800000a5027808 */ /* 0x000fe40001800000 */
[----:B------:R-:W-:-:S02]  /*12220*/  ISETP.GE.AND P1, PT, R86, R229, PT ;  /* 0x000000e55600720c */ /* 0x000fc40003f26270 */
[----:B------:R-:W-:Y:S02]  /*12230*/  ISETP.GE.AND P0, PT, R90, R229, PT ;  /* 0x000000e55a00720c */ /* 0x000fe40003f06270 */
[----:B------:R-:W-:Y:S02]  /*12240*/  FSEL R82, R2, -INF , !P5 ;  /* 0xff80000002527808 */ /* 0x000fe40006800000 */
[-C--:B------:R-:W-:Y:S02]  /*12250*/  ISETP.GE.AND P6, PT, R85, R230.reuse, PT ;  /* 0x000000e65500720c */ /* 0x080fe40003fc6270 */
[-C--:B------:R-:W-:Y:S02]  /*12260*/  ISETP.GE.AND P4, PT, R86, R230.reuse, PT ;  /* 0x000000e65600720c */ /* 0x080fe40003f86270 */
[----:B------:R-:W-:Y:S02]  /*12270*/  ISETP.GE.AND P3, PT, R90, R230, PT ;  /* 0x000000e65a00720c */ /* 0x000fe40003f66270 */
[----:B------:R-:W-:-:S02]  /*12280*/  FSEL R4, R4, -INF , P1 ;  /* 0xff80000004047808 */ /* 0x000fc40000800000 */
[----:B------:R-:W-:Y:S02]  /*12290*/  FSEL R2, R164, -INF , P0 ;  /* 0xff800000a4027808 */ /* 0x000fe40000000000 */
[-C--:B------:R-:W-:Y:S02]  /*122a0*/  ISETP.GE.AND P1, PT, R91, R229.reuse, PT ;  /* 0x000000e55b00720c */ /* 0x080fe40003f26270 */
[----:B------:R-:W-:Y:S02]  /*122b0*/  ISETP.GE.AND P5, PT, R93, R229, PT ;  /* 0x000000e55d00720c */ /* 0x000fe40003fa6270 */
[----:B------:R-:W-:Y:S02]  /*122c0*/  FSEL R80, R3, -INF , !P6 ;  /* 0xff80000003507808 */ /* 0x000fe40007000000 */
[----:B------:R-:W-:Y:S02]  /*122d0*/  FSEL R81, R4, -INF , !P4 ;  /* 0xff80000004517808 */ /* 0x000fe40006000000 */
[----:B------:R-:W-:-:S02]  /*122e0*/  FSEL R83, R2, -INF , !P3 ;  /* 0xff80000002537808 */ /* 0x000fc40005800000 */
[----:B------:R-:W-:Y:S02]  /*122f0*/  ISETP.GE.AND P4, PT, R93, R230, PT ;  /* 0x000000e65d00720c */ /* 0x000fe40003f86270 */
[----:B------:R-:W-:Y:S02]  /*12300*/  FSEL R3, R15, -INF , P1 ;  /* 0xff8000000f037808 */ /* 0x000fe40000800000 */
[----:B------:R-:W-:Y:S02]  /*12310*/  FSEL R2, R5, -INF , P5 ;  /* 0xff80000005027808 */ /* 0x000fe40002800000 */
[-C--:B------:R-:W-:Y:S02]  /*12320*/  ISETP.GE.AND P0, PT, R92, R229.reuse, PT ;  /* 0x000000e55c00720c */ /* 0x080fe40003f06270 */
[----:B------:R-:W-:Y:S02]  /*12330*/  ISETP.GE.AND P1, PT, R94, R229, PT ;  /* 0x000000e55e00720c */ /* 0x000fe40003f26270 */
[----:B------:R-:W-:-:S02]  /*12340*/  FSEL R86, R2, -INF , !P4 ;  /* 0xff80000002567808 */ /* 0x000fc40006000000 */
[-C--:B------:R-:W-:Y:S02]  /*12350*/  ISETP.GE.AND P6, PT, R91, R230.reuse, PT ;  /* 0x000000e65b00720c */ /* 0x080fe40003fc6270 */
[-C--:B------:R-:W-:Y:S02]  /*12360*/  ISETP.GE.AND P3, PT, R92, R230.reuse, PT ;  /* 0x000000e65c00720c */ /* 0x080fe40003f66270 */
[----:B------:R-:W-:Y:S02]  /*12370*/  ISETP.GE.AND P5, PT, R94, R230, PT ;  /* 0x000000e65e00720c */ /* 0x000fe40003fa6270 */
[----:B------:R-:W-:Y:S02]  /*12380*/  FSEL R4, R12, -INF , P0 ;  /* 0xff8000000c047808 */ /* 0x000fe40000000000 */
[----:B------:R-:W-:Y:S02]  /*12390*/  FSEL R2, R13, -INF , P1 ;  /* 0xff8000000d027808 */ /* 0x000fe40000800000 */
[----:B------:R-:W-:-:S02]  /*123a0*/  ISETP.GE.AND P0, PT, R95, R229, PT ;  /* 0x000000e55f00720c */ /* 0x000fc40003f06270 */
[----:B------:R-:W-:Y:S02]  /*123b0*/  ISETP.GE.AND P4, PT, R97, R229, PT ;  /* 0x000000e56100720c */ /* 0x000fe40003f86270 */
[----:B------:R-:W-:Y:S02]  /*123c0*/  FSEL R84, R3, -INF , !P6 ;  /* 0xff80000003547808 */ /* 0x000fe40007000000 */
[----:B------:R-:W-:Y:S02]  /*123d0*/  FSEL R85, R4, -INF , !P3 ;  /* 0xff80000004557808 */ /* 0x000fe40005800000 */
[----:B------:R-:W-:Y:S02]  /*123e0*/  FSEL R87, R2, -INF , !P5 ;  /* 0xff80000002577808 */ /* 0x000fe40006800000 */
[----:B------:R-:W-:Y:S02]  /*123f0*/  ISETP.GE.AND P3, PT, R97, R230, PT ;  /* 0x000000e66100720c */ /* 0x000fe40003f66270 */
[----:B------:R-:W-:-:S02]  /*12400*/  FSEL R3, R14, -INF , P0 ;  /* 0xff8000000e037808 */ /* 0x000fc40000000000 */
[----:B------:R-:W-:Y:S01]  /*12410*/  FSEL R2, R16, -INF , P4 ;  /* 0xff80000010027808 */ /* 0x000fe20002000000 */
[----:B------:R-:W-:Y:S01]  /*12420*/  IMAD.MOV.U32 R164, RZ, RZ, R6 ;  /* 0x000000ffffa47224 */ /* 0x000fe200078e0006 */
[-C--:B------:R-:W-:Y:S01]  /*12430*/  ISETP.GE.AND P1, PT, R96, R229.reuse, PT ;  /* 0x000000e56000720c */ /* 0x080fe20003f26270 */
[----:B------:R-:W-:Y:S01]  /*12440*/  LDSM.16.MT88.4 R12, [R220+0xa000] ;  /* 0x00a00000dc0c783b */ /* 0x000fe20000004200 */
[----:B------:R-:W-:Y:S02]  /*12450*/  ISETP.GE.AND P0, PT, R98, R229, PT ;  /* 0x000000e56200720c */ /* 0x000fe40003f06270 */
[----:B------:R-:W-:Y:S02]  /*12460*/  FSEL R92, R2, -INF , !P3 ;  /* 0xff800000025c7808 */ /* 0x000fe40005800000 */
[-C--:B------:R-:W-:Y:S02]  /*12470*/  ISETP.GE.AND P6, PT, R95, R230.reuse, PT ;  /* 0x000000e65f00720c */ /* 0x080fe40003fc6270 */
[----:B------:R-:W-:-:S02]  /*12480*/  ISETP.GE.AND P5, PT, R96, R230, PT ;  /* 0x000000e66000720c */ /* 0x000fc40003fa6270 */
[----:B------:R-:W-:Y:S02]  /*12490*/  ISETP.GE.AND P4, PT, R98, R230, PT ;  /* 0x000000e66200720c */ /* 0x000fe40003f86270 */
[----:B------:R-:W-:Y:S02]  /*124a0*/  FSEL R4, R17, -INF , P1 ;  /* 0xff80000011047808 */ /* 0x000fe40000800000 */
[----:B------:R-:W-:Y:S02]  /*124b0*/  FSEL R2, R18, -INF , P0 ;  /* 0xff80000012027808 */ /* 0x000fe40000000000 */
[-C--:B------:R-:W-:Y:S02]  /*124c0*/  ISETP.GE.AND P1, PT, R99, R229.reuse, PT ;  /* 0x000000e56300720c */ /* 0x080fe40003f26270 */
[----:B------:R-:W-:Y:S02]  /*124d0*/  ISETP.GE.AND P3, PT, R101, R229, PT ;  /* 0x000000e56500720c */ /* 0x000fe40003f66270 */
[----:B------:R-:W-:-:S02]  /*124e0*/  FSEL R90, R3, -INF , !P6 ;  /* 0xff800000035a7808 */ /* 0x000fc40007000000 */
[----:B------:R-:W-:Y:S02]  /*124f0*/  FSEL R91, R4, -INF , !P5 ;  /* 0xff800000045b7808 */ /* 0x000fe40006800000 */
[----:B------:R-:W-:Y:S02]  /*12500*/  FSEL R93, R2, -INF , !P4 ;  /* 0xff800000025d7808 */ /* 0x000fe40006000000 */
[----:B------:R-:W-:Y:S02]  /*12510*/  ISETP.GE.AND P5, PT, R101, R230, PT ;  /* 0x000000e66500720c */ /* 0x000fe40003fa6270 */
[----:B------:R-:W-:Y:S02]  /*12520*/  FSEL R3, R19, -INF , P1 ;  /* 0xff80000013037808 */ /* 0x000fe40000800000 */
[----:B------:R-:W-:Y:S01]  /*12530*/  FSEL R2, R21, -INF , P3 ;  /* 0xff80000015027808 */ /* 0x000fe20001800000 */
[----:B------:R-:W-:Y:S01]  /*12540*/  IMAD.MOV.U32 R144, RZ, RZ, R188 ;  /* 0x000000ffff907224 */ /* 0x000fe200078e00bc */
[-C--:B------:R-:W-:Y:S01]  /*12550*/  ISETP.GE.AND P0, PT, R100, R229.reuse, PT ;  /* 0x000000e56400720c */ /* 0x080fe20003f06270 */
[----:B------:R-:W-:Y:S01]  /*12560*/  IMAD.MOV.U32 R149, RZ, RZ, R189 ;  /* 0x000000ffff957224 */ /* 0x000fe200078e00bd */
[----:B------:R-:W-:Y:S01]  /*12570*/  ISETP.GE.AND P1, PT, R102, R229, PT ;  /* 0x000000e56600720c */ /* 0x000fe20003f26270 */
[----:B------:R-:W-:Y:S01]  /*12580*/  LDSM.16.MT88.4 R16, [R89+0xa000] ;  /* 0x00a000005910783b */ /* 0x000fe20000004200 */
        /* <DEDUP_REMOVED lines=13> */
[----:B------:R-:W-:Y:S02]  /*12660*/  FSEL R2, R250, -INF , P5 ;  /* 0xff800000fa027808 */ /* 0x000fe40002800000 */
[-C--:B------:R-:W-:Y:S02]  /*12670*/  ISETP.GE.AND P1, PT, R104, R229.reuse, PT ;  /* 0x000000e56800720c */ /* 0x080fe40003f26270 */
[----:B------:R-:W-:Y:S02]  /*12680*/  ISETP.GE.AND P0, PT, R106, R229, PT ;  /* 0x000000e56a00720c */ /* 0x000fe40003f06270 */
[----:B------:R-:W-:Y:S02]  /*12690*/  FSEL R99, R2, -INF , !P4 ;  /* 0xff80000002637808 */ /* 0x000fe40006000000 */
[-C--:B------:R-:W-:Y:S02]  /*126a0*/  ISETP.GE.AND P3, PT, R104, R230.reuse, PT ;  /* 0x000000e66800720c */ /* 0x080fe40003f66270 */
[----:B------:R-:W-:-:S02]  /*126b0*/  ISETP.GE.AND P5, PT, R106, R230, PT ;  /* 0x000000e66a00720c */ /* 0x000fc40003fa6270 */
[----:B------:R-:W-:Y:S02]  /*126c0*/  FSEL R4, R251, -INF , P1 ;  /* 0xff800000fb047808 */ /* 0x000fe40000800000 */
[----:B------:R-:W-:Y:S02]  /*126d0*/  FSEL R2, R246, -INF , P0 ;  /* 0xff800000f6027808 */ /* 0x000fe40000000000 */
[C---:B------:R-:W-:Y:S02]  /*126e0*/  ISETP.GE.AND P4, PT, R109.reuse, R229, PT ;  /* 0x000000e56d00720c */ /* 0x040fe40003f86270 */
[----:B------:R-:W-:Y:S02]  /*126f0*/  FSEL R100, R4, -INF , !P3 ;  /* 0xff80000004647808 */ /* 0x000fe40005800000 */
[----:B------:R-:W-:Y:S02]  /*12700*/  FSEL R101, R2, -INF , !P5 ;  /* 0xff80000002657808 */ /* 0x000fe40006800000 */
[----:B------:R-:W-:-:S02]  /*12710*/  ISETP.GE.AND P3, PT, R109, R230, PT ;  /* 0x000000e66d00720c */ /* 0x000fc40003f66270 */
[----:B------:R-:W-:-:S04]  /*12720*/  FSEL R2, R242, -INF , P4 ;  /* 0xff800000f2027808 */ /* 0x000fc80002000000 */
        /* <DEDUP_REMOVED lines=13> */
[----:B------:R-:W-:Y:S02]  /*12800*/  ISETP.GE.AND P6, PT, R103, R230, PT ;  /* 0x000000e66700720c */ /* 0x000fe40003fc6270 */
[----:B------:R-:W-:Y:S02]  /*12810*/  FMNMX3.FTZ R2, R2, R87, R90, !PT ;  /* 0x0000005702027276 */ /* 0x000fe4000781005a */
[----:B------:R-:W-:Y:S02]  /*12820*/  ISETP.GE.AND P1, PT, R107, R229, PT ;  /* 0x000000e56b00720c */ /* 0x000fe40003f26270 */
[----:B------:R-:W-:Y:S02]  /*12830*/  FSEL R98, R3, -INF , !P6 ;  /* 0xff80000003627808 */ /* 0x000fe40007000000 */
[----:B------:R-:W-:-:S02]  /*12840*/  FMNMX3.FTZ R2, R2, R92, R91, !PT ;  /* 0x0000005c02027276 */ /* 0x000fc4000781005b */
[----:B------:R-:W-:Y:S02]  /*12850*/  ISETP.GE.AND P6, PT, R107, R230, PT ;  /* 0x000000e66b00720c */ /* 0x000fe40003fc6270 */
[----:B------:R-:W-:Y:S02]  /*12860*/  FSEL R3, R247, -INF , P1 ;  /* 0xff800000f7037808 */ /* 0x000fe40000800000 */
[-C--:B------:R-:W-:Y:S02]  /*12870*/  ISETP.GE.AND P0, PT, R108, R229.reuse, PT ;  /* 0x000000e56c00720c */ /* 0x080fe40003f06270 */
[----:B------:R-:W-:Y:S02]  /*12880*/  ISETP.GE.AND P1, PT, R110, R229, PT ;  /* 0x000000e56e00720c */ /* 0x000fe40003f26270 */
[----:B------:R-:W-:Y:S02]  /*12890*/  FMNMX3.FTZ R2, R2, R93, R94, !PT ;  /* 0x0000005d02027276 */ /* 0x000fe4000781005e */
[----:B------:R-:W-:-:S02]  /*128a0*/  FSEL R103, R3, -INF , !P6 ;  /* 0xff80000003677808 */ /* 0x000fc40007000000 */
[-C--:B------:R-:W-:Y:S02]  /*128b0*/  ISETP.GE.AND P5, PT, R108, R230.reuse, PT ;  /* 0x000000e66c00720c */ /* 0x080fe40003fa6270 */
[----:B------:R-:W-:Y:S02]  /*128c0*/  ISETP.GE.AND P4, PT, R110, R230, PT ;  /* 0x000000e66e00720c */ /* 0x000fe40003f86270 */
[----:B------:R-:W-:Y:S02]  /*128d0*/  FSEL R4, R243, -INF , P0 ;  /* 0xff800000f3047808 */ /* 0x000fe40000000000 */
[----:B------:R-:W-:Y:S02]  /*128e0*/  FSEL R3, R238, -INF , P1 ;  /* 0xff800000ee037808 */ /* 0x000fe40000800000 */
[-C--:B------:R-:W-:Y:S02]  /*128f0*/  ISETP.GE.AND P0, PT, R111, R229.reuse, PT ;  /* 0x000000e56f00720c */ /* 0x080fe40003f06270 */
[----:B------:R-:W-:-:S02]  /*12900*/  ISETP.GE.AND P3, PT, R112, R229, PT ;  /* 0x000000e57000720c */ /* 0x000fc40003f66270 */
[----:B------:R-:W-:Y:S02]  /*12910*/  FMNMX3.FTZ R2, R2, R96, R95, !PT ;  /* 0x0000006002027276 */ /* 0x000fe4000781005f */
[----:B------:R-:W-:Y:S02]  /*12920*/  FSEL R105, R4, -INF , !P5 ;  /* 0xff80000004697808 */ /* 0x000fe40006800000 */
[----:B------:R-:W-:Y:S02]  /*12930*/  FSEL R196, R3, -INF , !P4 ;  /* 0xff80000003c47808 */ /* 0x000fe40006000000 */
[-C--:B------:R-:W-:Y:S02]  /*12940*/  ISETP.GE.AND P6, PT, R111, R230.reuse, PT ;  /* 0x000000e66f00720c */ /* 0x080fe40003fc6270 */
[----:B------:R-:W-:Y:S02]  /*12950*/  ISETP.GE.AND P5, PT, R112, R230, PT ;  /* 0x000000e67000720c */ /* 0x000fe40003fa6270 */
[----:B------:R-:W-:-:S02]  /*12960*/  FSEL R3, R239, -INF , P0 ;  /* 0xff800000ef037808 */ /* 0x000fc40000000000 */
[----:B------:R-:W-:Y:S02]  /*12970*/  FSEL R4, R218, -INF , P3 ;  /* 0xff800000da047808 */ /* 0x000fe40001800000 */
[-C--:B------:R-:W-:Y:S02]  /*12980*/  ISETP.GE.AND P1, PT, R113, R229.reuse, PT ;  /* 0x000000e57100720c */ /* 0x080fe40003f26270 */
[----:B------:R-:W-:Y:S02]  /*12990*/  ISETP.GE.AND P0, PT, R114, R229, PT ;  /* 0x000000e57200720c */ /* 0x000fe40003f06270 */
[----:B------:R-:W-:Y:S02]  /*129a0*/  FMNMX3.FTZ R2, R2, R97, R98, !PT ;  /* 0x0000006102027276 */ /* 0x000fe40007810062 */
[----:B------:R-:W-:Y:S02]  /*129b0*/  FSEL R200, R3, -INF , !P6 ;  /* 0xff80000003c87808 */ /* 0x000fe40007000000 */
[----:B------:R-:W-:-:S02]  /*129c0*/  FSEL R201, R4, -INF , !P5 ;  /* 0xff80000004c97808 */ /* 0x000fc40006800000 */
[-C--:B------:R-:W-:Y:S02]  /*129d0*/  ISETP.GE.AND P4, PT, R113, R230.reuse, PT ;  /* 0x000000e67100720c */ /* 0x080fe40003f86270 */
[----:B------:R-:W-:Y:S02]  /*129e0*/  ISETP.GE.AND P6, PT, R114, R230, PT ;  /* 0x000000e67200720c */ /* 0x000fe40003fc6270 */
[----:B------:R-:W-:Y:S02]  /*129f0*/  FSEL R4, R219, -INF , P1 ;  /* 0xff800000db047808 */ /* 0x000fe40000800000 */
[----:B------:R-:W-:Y:S02]  /*12a00*/  FSEL R3, R214, -INF , P0 ;  /* 0xff800000d6037808 */ /* 0x000fe40000000000 */
[----:B------:R-:W-:Y:S02]  /*12a10*/  FMNMX3.FTZ R2, R2, R99, R100, !PT ;  /* 0x0000006302027276 */ /* 0x000fe40007810064 */
[----:B------:R-:W-:-:S02]  /*12a20*/  ISETP.GE.AND P3, PT, R115, R229, PT ;  /* 0x000000e57300720c */ /* 0x000fc40003f66270 */
[----:B------:R-:W-:Y:S02]  /*12a30*/  ISETP.GE.AND P1, PT, R116, R229, PT ;  /* 0x000000e57400720c */ /* 0x000fe40003f26270 */
[----:B------:R-:W-:Y:S02]  /*12a40*/  FSEL R197, R4, -INF , !P4 ;  /* 0xff80000004c57808 */ /* 0x000fe40006000000 */
[----:B------:R-:W-:Y:S02]  /*12a50*/  FSEL R204, R3, -INF , !P6 ;  /* 0xff80000003cc7808 */ /* 0x000fe40007000000 */
[----:B------:R-:W-:Y:S02]  /*12a60*/  FMNMX3.FTZ R2, R2, R101, R103, !PT ;  /* 0x0000006502027276 */ /* 0x000fe40007810067 */
[-C--:B------:R-:W-:Y:S02]  /*12a70*/  ISETP.GE.AND P5, PT, R115, R230.reuse, PT ;  /* 0x000000e67300720c */ /* 0x080fe40003fa6270 */
[----:B------:R-:W-:-:S02]  /*12a80*/  ISETP.GE.AND P4, PT, R116, R230, PT ;  /* 0x000000e67400720c */ /* 0x000fc40003f86270 */
[----:B------:R-:W-:Y:S02]  /*12a90*/  FSEL R4, R215, -INF , P3 ;  /* 0xff800000d7047808 */ /* 0x000fe40001800000 */
[----:B------:R-:W-:Y:S02]  /*12aa0*/  FSEL R3, R210, -INF , P1 ;  /* 0xff800000d2037808 */ /* 0x000fe40000800000 */
[-C--:B------:R-:W-:Y:S02]  /*12ab0*/  ISETP.GE.AND P0, PT, R117, R229.reuse, PT ;  /* 0x000000e57500720c */ /* 0x080fe40003f06270 */
[----:B------:R-:W-:Y:S01]  /*12ac0*/  ISETP.GE.AND P3, PT, R118, R229, PT ;  /* 0x000000e57600720c */ /* 0x000fe20003f66270 */
[----:B------:R-:W-:Y:S01]  /*12ad0*/  IMAD.MOV.U32 R102, RZ, RZ, R208 ;  /* 0x000000ffff667224 */ /* 0x000fe200078e00d0 */
        /* <DEDUP_REMOVED lines=27> */
[----:B------:R-:W-:Y:S02]  /*12c90*/  ISETP.GE.AND P3, PT, R124, R229, PT ;  /* 0x000000e57c00720c */ /* 0x000fe40003f66270 */
[----:B------:R-:W-:Y:S02]  /*12ca0*/  FSEL R198, R4, -INF , !P5 ;  /* 0xff80000004c67808 */ /* 0x000fe40006800000 */
[----:B------:R-:W-:Y:S02]  /*12cb0*/  FSEL R203, R3, -INF , !P4 ;  /* 0xff80000003cb7808 */ /* 0x000fe40006000000 */
[----:B------:R-:W-:Y:S02]  /*12cc0*/  FMNMX3.FTZ R2, R2, R205, R206, !PT ;  /* 0x000000cd02027276 */ /* 0x000fe400078100ce */
[----:B------:R-:W-:-:S02]  /*12cd0*/  ISETP.GE.AND P6, PT, R123, R230, PT ;  /* 0x000000e67b00720c */ /* 0x000fc40003fc6270 */
[----:B------:R-:W-:Y:S02]  /*12ce0*/  ISETP.GE.AND P5, PT, R124, R230, PT ;  /* 0x000000e67c00720c */ /* 0x000fe40003fa6270 */
[----:B------:R-:W-:Y:S02]  /*12cf0*/  FSEL R3, R199, -INF , P0 ;  /* 0xff800000c7037808 */ /* 0x000fe40000000000 */
[----:B------:R-:W-:Y:S02]  /*12d00*/  FSEL R4, R194, -INF , P3 ;  /* 0xff800000c2047808 */ /* 0x000fe40001800000 */
[-C--:B------:R-:W-:Y:S02]  /*12d10*/  ISETP.GE.AND P1, PT, R125, R229.reuse, PT ;  /* 0x000000e57d00720c */ /* 0x080fe40003f26270 */
[----:B------:R-:W-:Y:S02]  /*12d20*/  ISETP.GE.AND P0, PT, R126, R229, PT ;  /* 0x000000e57e00720c */ /* 0x000fe40003f06270 */
[----:B------:R-:W-:-:S02]  /*12d30*/  FMNMX3.FTZ R2, R2, R210, R207, !PT ;  /* 0x000000d202027276 */ /* 0x000fc400078100cf */
[----:B------:R-:W-:Y:S02]  /*12d40*/  FSEL R194, R3, -INF , !P6 ;  /* 0xff80000003c27808 */ /* 0x000fe40007000000 */
[----:B------:R-:W-:Y:S02]  /*12d50*/  FSEL R199, R4, -INF , !P5 ;  /* 0xff80000004c77808 */ /* 0x000fe40006800000 */
[-C--:B------:R-:W-:Y:S02]  /*12d60*/  ISETP.GE.AND P4, PT, R125, R230.reuse, PT ;  /* 0x000000e67d00720c */ /* 0x080fe40003f86270 */
[----:B------:R-:W-:Y:S02]  /*12d70*/  ISETP.GE.AND P6, PT, R126, R230, PT ;  /* 0x000000e67e00720c */ /* 0x000fe40003fc6270 */
[----:B------:R-:W-:Y:S02]  /*12d80*/  FSEL R4, R195, -INF , P1 ;  /* 0xff800000c3047808 */ /* 0x000fe40000800000 */
[----:B------:R-:W-:-:S02]  /*12d90*/  FSEL R3, R190, -INF , P0 ;  /* 0xff800000be037808 */ /* 0x000fc40000000000 */
[-C--:B------:R-:W-:Y:S02]  /*12da0*/  ISETP.GE.AND P1, PT, R128, R229.reuse, PT ;  /* 0x000000e58000720c */ /* 0x080fe40003f26270 */
[----:B------:R-:W-:Y:S02]  /*12db0*/  ISETP.GE.AND P3, PT, R127, R229, PT ;  /* 0x000000e57f00720c */ /* 0x000fe40003f66270 */
[----:B------:R-:W-:Y:S02]  /*12dc0*/  FMNMX3.FTZ R2, R2, R202, R198, !PT ;  /* 0x000000ca02027276 */ /* 0x000fe400078100c6 */
[----:B------:R-:W-:Y:S02]  /*12dd0*/  FSEL R195, R4, -INF , !P4 ;  /* 0xff80000004c37808 */ /* 0x000fe40006000000 */
[----:B------:R-:W-:Y:S02]  /*12de0*/  FSEL R211, R3, -INF , !P6 ;  /* 0xff80000003d37808 */ /* 0x000fe40007000000 */
[----:B------:R-:W-:-:S02]  /*12df0*/  ISETP.GE.AND P4, PT, R128, R230, PT ;  /* 0x000000e68000720c */ /* 0x000fc40003f86270 */
[----:B------:R-:W-:Y:S02]  /*12e00*/  FSEL R3, R186, -INF , P1 ;  /* 0xff800000ba037808 */ /* 0x000fe40000800000 */
[----:B------:R-:W-:Y:S02]  /*12e10*/  ISETP.GE.AND P5, PT, R127, R230, PT ;  /* 0x000000e67f00720c */ /* 0x000fe40003fa6270 */
[----:B------:R-:W-:Y:S02]  /*12e20*/  ISETP.GE.AND P0, PT, R129, R229, PT ;  /* 0x000000e58100720c */ /* 0x000fe40003f06270 */
[----:B------:R-:W-:Y:S02]  /*12e30*/  FSEL R4, R191, -INF , P3 ;  /* 0xff800000bf047808 */ /* 0x000fe40001800000 */
[----:B------:R-:W-:Y:S02]  /*12e40*/  FMNMX3.FTZ R2, R2, R203, R194, !PT ;  /* 0x000000cb02027276 */ /* 0x000fe400078100c2 */
[----:B------:R-:W-:-:S02]  /*12e50*/  ISETP.GE.AND P1, PT, R131, R229, PT ;  /* 0x000000e58300720c */ /* 0x000fc40003f26270 */
[----:B------:R-:W-:Y:S02]  /*12e60*/  FSEL R214, R3, -INF , !P4 ;  /* 0xff80000003d67808 */ /* 0x000fe40006000000 */
[----:B------:R-:W-:Y:S02]  /*12e70*/  ISETP.GE.AND P6, PT, R129, R230, PT ;  /* 0x000000e68100720c */ /* 0x000fe40003fc6270 */
[----:B------:R-:W-:Y:S02]  /*12e80*/  ISETP.GE.AND P3, PT, R130, R229, PT ;  /* 0x000000e58200720c */ /* 0x000fe40003f66270 */
[----:B------:R-:W-:Y:S02]  /*12e90*/  FSEL R191, R4, -INF , !P5 ;  /* 0xff80000004bf7808 */ /* 0x000fe40006800000 */
[----:B------:R-:W-:Y:S02]  /*12ea0*/  FSEL R3, R187, -INF , P0 ;  /* 0xff800000bb037808 */ /* 0x000fe40000000000 */
[----:B------:R-:W-:-:S02]  /*12eb0*/  FMNMX3.FTZ R2, R2, R199, R195, !PT ;  /* 0x000000c702027276 */ /* 0x000fc400078100c3 */
[----:B------:R-:W-:Y:S02]  /*12ec0*/  FSEL R5, R183, -INF , P1 ;  /* 0xff800000b7057808 */ /* 0x000fe40000800000 */
[-C--:B------:R-:W-:Y:S02]  /*12ed0*/  ISETP.GE.AND P5, PT, R130, R230.reuse, PT ;  /* 0x000000e68200720c */ /* 0x080fe40003fa6270 */
[----:B------:R-:W-:Y:S02]  /*12ee0*/  ISETP.GE.AND P4, PT, R131, R230, PT ;  /* 0x000000e68300720c */ /* 0x000fe40003f86270 */
[----:B------:R-:W-:Y:S02]  /*12ef0*/  ISETP.GE.AND P0, PT, R132, R229, PT ;  /* 0x000000e58400720c */ /* 0x000fe40003f06270 */
[----:B------:R-:W-:Y:S02]  /*12f00*/  FSEL R6, R182, -INF , P3 ;  /* 0xff800000b6067808 */ /* 0x000fe40001800000 */
[----:B------:R-:W-:-:S02]  /*12f10*/  FSEL R215, R3, -INF , !P6 ;  /* 0xff80000003d77808 */ /* 0x000fc40007000000 */
[C---:B------:R-:W-:Y:S02]  /*12f20*/  ISETP.GE.AND P1, PT, R133.reuse, R229, PT ;  /* 0x000000e58500720c */ /* 0x040fe40003f26270 */
[----:B------:R-:W-:Y:S02]  /*12f30*/  FMNMX3.FTZ R2, R2, R211, R191, !PT ;  /* 0x000000d302027276 */ /* 0x000fe400078100bf */
[-C--:B------:R-:W-:Y:S02]  /*12f40*/  ISETP.GE.AND P3, PT, R132, R230.reuse, PT ;  /* 0x000000e68400720c */ /* 0x080fe40003f66270 */
[----:B------:R-:W-:Y:S02]  /*12f50*/  ISETP.GE.AND P6, PT, R133, R230, PT ;  /* 0x000000e68500720c */ /* 0x000fe40003fc6270 */
[----:B------:R-:W-:Y:S02]  /*12f60*/  FSEL R4, R178, -INF , P0 ;  /* 0xff800000b2047808 */ /* 0x000fe40000000000 */
[----:B------:R-:W-:-:S02]  /*12f70*/  FSEL R3, R179, -INF , P1 ;  /* 0xff800000b3037808 */ /* 0x000fc40000800000 */
[----:B------:R-:W-:Y:S02]  /*12f80*/  FSEL R218, R6, -INF , !P5 ;  /* 0xff80000006da7808 */ /* 0x000fe40006800000 */
        /* <DEDUP_REMOVED lines=8> */
[----:B------:R-:W1:Y:S02]  /*13010*/  SHFL.BFLY PT, R3, R2, 0x1, 0x1f ;  /* 0x0c201f0002037f89 */ /* 0x000e6400000e0000 */
[----:B-1----:R-:W-:-:S04]  /*13020*/  FMNMX.FTZ R113, R2, R3, !PT ;  /* 0x0000000302717209 */ /* 0x002fc80007810000 */
[----:B------:R-:W-:Y:S01]  /*13030*/  FSETP.NEU.FTZ.AND P0, PT, R113, -INF , PT ;  /* 0xff8000007100780b */ /* 0x000fe20003f1d000 */
[----:B------:R-:W-:-:S05]  /*13040*/  FMUL.FTZ R3, R0, R113 ;  /* 0x0000007100037220 */ /* 0x000fca0000410000 */
[----:B------:R-:W-:Y:S01]  /*13050*/  FSEL R3, R3, RZ, P0 ;  /* 0x000000ff03037208 */ /* 0x000fe20000000000 */
[----:B------:R-:W1:Y:S04]  /*13060*/  MUFU.EX2 R2, R68 ;  /* 0x0000004400027308 */ /* 0x000e680000000800 */
[----:B------:R-:W-:-:S04]  /*13070*/  FFMA.FTZ R4, R8, R0, -R3 ;  /* 0x0000000008047223 */ /* 0x000fc80000010803 */
[----:B------:R2:W-:Y:S01]  /*13080*/  MUFU.EX2 R157, R4 ;  /* 0x00000004009d7308 */ /* 0x0005e20000000800 */
[----:B------:R-:W-:Y:S01]  /*13090*/  FSEL R5, R113, RZ, P0 ;  /* 0x000000ff71057208 */ /* 0x000fe20000000000 */
[----:B------:R-:W-:-:S04]  /*130a0*/  VIADD R8, R220, 0xa000 ;  /* 0x0000a000dc087836 */ /* 0x000fc80000000000 */
[----:B------:R-:W-:Y:S01]  /*130b0*/  FADD.FTZ R5, R88, -R5 ;  /* 0x8000000558057221 */ /* 0x000fe20000010000 */
[----:B--2---:R-:W-:-:S04]  /*130c0*/  FFMA.FTZ R4, R7, R0, -R3 ;  /* 0x0000000007047223 */ /* 0x004fc80000010803 */
[----:B------:R2:W-:Y:S01]  /*130d0*/  MUFU.EX2 R156, R4 ;  /* 0x00000004009c7308 */ /* 0x0005e20000000800 */
[----:B------:R-:W-:Y:S01]  /*130e0*/  FMUL.FTZ R5, R0, R5 ;  /* 0x0000000500057220 */ /* 0x000fe20000410000 */
[----:B-1----:R-:W-:Y:S01]  /*130f0*/  FADD.FTZ R242, R2, R20 ;  /* 0x0000001402f27221 */ /* 0x002fe20000010000 */
[----:B--2---:R-:W-:-:S05]  /*13100*/  FFMA.FTZ R4, R9, R0, -R3 ;  /* 0x0000000009047223 */ /* 0x004fca0000010803 */
[----:B------:R1:W-:Y:S01]  /*13110*/  MUFU.EX2 R188, R4 ;  /* 0x0000000400bc7308 */ /* 0x0003e20000000800 */
[----:B------:R-:W-:-:S07]  /*13120*/  MOV R153, R22 ;  /* 0x0000001600997202 */ /* 0x000fce0000000f00 */
[----:B------:R-:W-:Y:S01]  /*13130*/  MUFU.EX2 R189, R67 ;  /* 0x0000004300bd7308 */ /* 0x000fe20000000800 */
[----:B-1----:R-:W-:-:S07]  /*13140*/  FFMA.FTZ R4, R10, R0, -R3 ;  /* 0x000000000a047223 */ /* 0x002fce0000010803 */
[----:B------:R1:W-:Y:S08]  /*13150*/  MUFU.EX2 R187, R4 ;  /* 0x0000000400bb7308 */ /* 0x0003f00000000800 */
[----:B------:R-:W2:Y:S01]  /*13160*/  MUFU.EX2 R190, R66 ;  /* 0x0000004200be7308 */ /* 0x000ea20000000800 */
[----:B-1----:R-:W-:Y:S01]  /*13170*/  F2FP.F16.F32.PACK_AB R4, R2, R11 ;  /* 0x0000000b0204723e */ /* 0x002fe200000000ff */
[----:B------:R-:W-:-:S02]  /*13180*/  VIADD R2, R220, 0xa040 ;  /* 0x0000a040dc027836 */ /* 0x000fc40000000000 */
[----:B------:R-:W-:-:S04]  /*13190*/  @P2 VIADD R2, R8, 0xffffffc0 ;  /* 0xffffffc008022836 */ /* 0x000fc80000000000 */
[----:B------:R1:W3:Y:S01]  /*131a0*/  MUFU.EX2 R9, R5 ;  /* 0x0000000500097308 */ /* 0x0002e20000000800 */
[----:B------:R-:W4:Y:S01]  /*131b0*/  LDSM.16.MT88.4 R20, [R2] ;  /* 0x000000000214783b */ /* 0x000f220000004200 */
[----:B------:R-:W-:Y:S01]  /*131c0*/  IMAD.MOV.U32 R165, RZ, RZ, R38 ;  /* 0x000000ffffa57224 */ /* 0x000fe200078e0026 */
[----:B--2---:R-:W-:Y:S01]  /*131d0*/  F2FP.F16.F32.PACK_AB R6, R190, R189 ;  /* 0x000000bdbe06723e */ /* 0x004fe200000000ff */
[----:B------:R-:W-:Y:S01]  /*131e0*/  IMAD.MOV.U32 R160, RZ, RZ, R39 ;  /* 0x000000ffffa07224 */ /* 0x000fe200078e0027 */
[----:B------:R-:W-:Y:S01]  /*131f0*/  F2FP.F16.F32.PACK_AB R7, R187, R188 ;  /* 0x000000bcbb07723e */ /* 0x000fe200000000ff */
[----:B------:R-:W-:Y:S02]  /*13200*/  IMAD.MOV.U32 R161, RZ, RZ, R42 ;  /* 0x000000ffffa17224 */ /* 0x000fe400078e002a */
[----:B------:R-:W-:Y:S01]  /*13210*/  IMAD.MOV.U32 R152, RZ, RZ, R43 ;  /* 0x000000ffff987224 */ /* 0x000fe200078e002b */
[----:B------:R-:W-:Y:S02]  /*13220*/  IADD3 R102, PT, PT, R102, R2, RZ ;  /* 0x0000000266667210 */ /* 0x000fe40007ffe0ff */
[----:B-1----:R-:W-:Y:S01]  /*13230*/  F2FP.F16.F32.PACK_AB R5, R156, R157 ;  /* 0x0000009d9c05723e */ /* 0x002fe200000000ff */
[-C--:B---3--:R-:W-:Y:S01]  /*13240*/  FMUL.FTZ R42, R166, R9.reuse ;  /* 0x00000009a62a7220 */ /* 0x088fe20000410000 */
[-C--:B------:R-:W-:Y:S01]  /*13250*/  FMUL.FTZ R43, R167, R9.reuse ;  /* 0x00000009a72b7220 */ /* 0x080fe20000410000 */
[-C--:B------:R-:W-:Y:S01]  /*13260*/  FMUL.FTZ R38, R162, R9.reuse ;  /* 0x00000009a2267220 */ /* 0x080fe20000410000 */
[----:B------:R-:W-:Y:S01]  /*13270*/  FMUL.FTZ R39, R163, R9 ;  /* 0x00000009a3277220 */ /* 0x000fe20000410000 */
[----:B------:R-:W-:-:S04]  /*13280*/  FFMA.FTZ R8, R24, R0, -R3 ;  /* 0x0000000018087223 */ /* 0x000fc80000010803 */
[C---:B------:R-:W-:Y:S01]  /*13290*/  HMMA.16816.F32 R40, R4.reuse, R12, R40 ;  /* 0x0000000c0428723c */ /* 0x040fe20000001828 */
[----:B------:R1:W-:Y:S07]  /*132a0*/  MUFU.EX2 R179, R8 ;  /* 0x0000000800b37308 */ /* 0x0003ee0000000800 */
[----:B------:R-:W-:Y:S01]  /*132b0*/  HMMA.16816.F32 R36, R4, R14, R36 ;  /* 0x0000000e0424723c */ /* 0x000fe20000001824 */
[----:B------:R-:W2:Y:S01]  /*132c0*/  LDSM.16.MT88.4 R12, [R102] ;  /* 0x00000000660c783b */ /* 0x000ea20000004200 */
[----:B------:R-:W-:Y:S01]  /*132d0*/  IMAD.MOV.U32 R116, RZ, RZ, R140 ;  /* 0x000000ffff747224 */ /* 0x000fe200078e008c */
[----:B------:R3:W-:Y:S01]  /*132e0*/  MUFU.EX2 R183, R63 ;  /* 0x0000003f00b77308 */ /* 0x0007e20000000800 */
[----:B------:R-:W-:-:S02]  /*132f0*/  IMAD.MOV.U32 R117, RZ, RZ, R144 ;  /* 0x000000ffff757224 */ /* 0x000fc400078e0090 */
[----:B------:R-:W-:Y:S02]  /*13300*/  IMAD.MOV.U32 R144, RZ, RZ, R54 ;  /* 0x000000ffff907224 */ /* 0x000fe400078e0036 */
[----:B-1----:R-:W-:Y:S01]  /*13310*/  FFMA.FTZ R8, R25, R0, -R3 ;  /* 0x0000000019087223 */ /* 0x002fe20000010803 */
[----:B------:R-:W-:Y:S02]  /*13320*/  IMAD.MOV.U32 R140, RZ, RZ, R55 ;  /* 0x000000ffff8c7224 */ /* 0x000fe400078e0037 */
[----:B------:R1:W-:Y:S01]  /*13330*/  MUFU.EX2 R182, R62 ;  /* 0x0000003e00b67308 */ /* 0x0003e20000000800 */
[----:B------:R-:W-:Y:S02]  /*13340*/  IMAD.MOV.U32 R111, RZ, RZ, R149 ;  /* 0x000000ffff6f7224 */ /* 0x000fe400078e0095 */
[-C--:B------:R-:W-:Y:S01]  /*13350*/  FMUL.FTZ R54, R150, R9.reuse ;  /* 0x0000000996367220 */ /* 0x080fe20000410000 */
[----:B------:R-:W-:Y:S02]  /*13360*/  IMAD.MOV.U32 R110, RZ, RZ, R152 ;  /* 0x000000ffff6e7224 */ /* 0x000fe400078e0098 */
[----:B------:R-:W-:Y:S01]  /*13370*/  FMUL.FTZ R55, R151, R9 ;  /* 0x0000000997377220 */ /* 0x000fe20000410000 */
[----:B------:R-:W-:-:S02]  /*13380*/  IMAD.MOV.U32 R152, RZ, RZ, R50 ;  /* 0x000000ffff987224 */ /* 0x000fc400078e0032 */
[-C--:B------:R-:W-:Y:S01]  /*13390*/  FMUL.FTZ R34, R158, R9.reuse ;  /* 0x000000099e227220 */ /* 0x080fe20000410000 */
[----:B------:R-:W-:Y:S01]  /*133a0*/  IMAD.MOV.U32 R149, RZ, RZ, R51 ;  /* 0x000000ffff957224 */ /* 0x000fe200078e0033 */
[----:B------:R5:W-:Y:S01]  /*133b0*/  MUFU.EX2 R178, R8 ;  /* 0x0000000800b27308 */ /* 0x000be20000000800 */
[-C--:B---3--:R-:W-:Y:S01]  /*133c0*/  FMUL.FTZ R63, R147, R9.reuse ;  /* 0x00000009933f7220 */ /* 0x088fe20000410000 */
[----:B------:R-:W-:Y:S01]  /*133d0*/  FMUL.FTZ R35, R159, R9 ;  /* 0x000000099f237220 */ /* 0x000fe20000410000 */
[----:B------:R-:W-:Y:S01]  /*133e0*/  IMAD.MOV.U32 R112, RZ, RZ, R145 ;  /* 0x000000ffff707224 */ /* 0x000fe200078e0091 */
[----:B------:R-:W-:Y:S01]  /*133f0*/  MOV R243, R165 ;  /* 0x000000a500f37202 */ /* 0x000fe20000000f00 */
[----:B------:R-:W-:Y:S02]  /*13400*/  IMAD.MOV.U32 R109, RZ, RZ, R160 ;  /* 0x000000ffff6d7224 */ /* 0x000fe400078e00a0 */
[-C--:B------:R-:W-:Y:S01]  /*13410*/  FMUL.FTZ R50, R154, R9.reuse ;  /* 0x000000099a327220 */ /* 0x080fe20000410000 */
[-C--:B------:R-:W-:Y:S01]  /*13420*/  FMUL.FTZ R51, R155, R9.reuse ;  /* 0x000000099b337220 */ /* 0x080fe20000410000 */
[----:B-1----:R-:W-:Y:S01]  /*13430*/  FMUL.FTZ R62, R146, R9 ;  /* 0x00000009923e7220 */ /* 0x002fe20000410000 */
[----:B------:R-:W-:-:S02]  /*13440*/  IMAD.MOV.U32 R158, RZ, RZ, R29 ;  /* 0x000000ffff9e7224 */ /* 0x000fc400078e001d */
[----:B------:R-:W-:Y:S02]  /*13450*/  IMAD.MOV.U32 R165, RZ, RZ, R30 ;  /* 0x000000ffffa57224 */ /* 0x000fe400078e001e */
[----:B------:R-:W-:Y:S02]  /*13460*/  IMAD.MOV.U32 R160, RZ, RZ, R31 ;  /* 0x000000ffffa07224 */ /* 0x000fe400078e001f */
[-C--:B-----5:R-:W-:Y:S01]  /*13470*/  FFMA.FTZ R8, R26, R0.reuse, -R3 ;  /* 0x000000001a087223 */ /* 0x0a0fe20000010803 */
[----:B------:R-:W-:Y:S02]  /*13480*/  IMAD.MOV.U32 R145, RZ, RZ, R28 ;  /* 0x000000ffff917224 */ /* 0x000fe400078e001c */
[----:B------:R-:W-:Y:S01]  /*13490*/  IMAD.MOV.U32 R118, RZ, RZ, R181 ;  /* 0x000000ffff767224 */ /* 0x000fe200078e00b5 */
[----:B------:R-:W1:Y:S01]  /*134a0*/  LDSM.16.MT88.4 R28, [R220+0xa800] ;  /* 0x00a80000dc1c783b */ /* 0x000e620000004200 */
[----:B------:R3:W-:Y:S01]  /*134b0*/  MUFU.EX2 R181, R8 ;  /* 0x0000000800b57308 */ /* 0x0007e20000000800 */
[C---:B----4-:R-:W-:Y:S08]  /*134c0*/  HMMA.16816.F32 R52, R4.reuse, R20, R52 ;  /* 0x000000140434723c */ /* 0x050ff00000001834 */
[----:B------:R-:W-:Y:S01]  /*134d0*/  HMMA.16816.F32 R60, R4, R22, R60 ;  /* 0x00000016043c723c */ /* 0x000fe2000000183c */
[----:B------:R-:W-:Y:S01]  /*134e0*/  LDSM.16.MT88.4 R20, [R2+0x800] ;  /* 0x000800000214783b */ /* 0x000fe20000004200 */
[----:B---3--:R-:W-:-:S03]  /*134f0*/  FFMA.FTZ R8, R27, R0, -R3 ;  /* 0x000000001b087223 */ /* 0x008fc60000010803 */
[----:B------:R-:W3:Y:S03]  /*13500*/  LDSM.16.MT88.4 R24, [R89+0xa800] ;  /* 0x00a800005918783b */ /* 0x000ee60000004200 */
[C---:B------:R-:W-:Y:S08]  /*13510*/  HMMA.16816.F32 R32, R4.reuse, R16, R32 ;  /* 0x000000100420723c */ /* 0x040ff00000001820 */
[----:B------:R-:W-:Y:S01]  /*13520*/  HMMA.16816.F32 R48, R4, R18, R48 ;  /* 0x000000120430723c */ /* 0x000fe20000001830 */
[----:B------:R-:W4:Y:S01]  /*13530*/  LDSM.16.MT88.4 R16, [R102+0x800] ;  /* 0x000800006610783b */ /* 0x000f220000004200 */
[----:B------:R-:W-:Y:S01]  /*13540*/  IMAD.MOV.U32 R148, RZ, RZ, R185 ;  /* 0x000000ffff947224 */ /* 0x000fe200078e00b9 */
[----:B------:R-:W-:Y:S01]  /*13550*/  MUFU.EX2 R186, R65 ;  /* 0x0000004100ba7308 */ /* 0x000fe20000000800 */
[----:B------:R-:W-:-:S02]  /*13560*/  IMAD.MOV.U32 R250, RZ, RZ, R177 ;  /* 0x000000fffffa7224 */ /* 0x000fc400078e00b1 */
[----:B------:R-:W-:Y:S01]  /*13570*/  IMAD.MOV.U32 R115, RZ, RZ, R141 ;  /* 0x000000ffff737224 */ /* 0x000fe200078e008d */
[----:B------:R-:W-:Y:S01]  /*13580*/  MOV R141, R59 ;  /* 0x0000003b008d7202 */ /* 0x000fe20000000f00 */
[----:B------:R-:W-:Y:S02]  /*13590*/  IMAD.MOV.U32 R247, RZ, RZ, R164 ;  /* 0x000000fffff77224 */ /* 0x000fe400078e00a4 */
[-C--:B------:R-:W-:Y:S01]  /*135a0*/  FMUL.FTZ R59, R143, R9.reuse ;  /* 0x000000098f3b7220 */ /* 0x080fe20000410000 */
[----:B------:R-:W-:Y:S01]  /*135b0*/  IMAD.MOV.U32 R164, RZ, RZ, R58 ;  /* 0x000000ffffa47224 */ /* 0x000fe200078e003a */
[----:B------:R-:W5:Y:S01]  /*135c0*/  MUFU.EX2 R185, R64 ;  /* 0x0000004000b97308 */ /* 0x000f620000000800 */
[-C--:B------:R-:W-:Y:S01]  /*135d0*/  FMUL.FTZ R58, R142, R9.reuse ;  /* 0x000000098e3a7220 */ /* 0x080fe20000410000 */
[-C--:B------:R-:W-:Y:S01]  /*135e0*/  FMUL.FTZ R138, R138, R9.reuse ;  /* 0x000000098a8a7220 */ /* 0x080fe20000410000 */
[----:B------:R-:W-:-:S05]  /*135f0*/  FMUL.FTZ R139, R139, R9 ;  /* 0x000000098b8b7220 */ /* 0x000fca0000410000 */
[----:B------:R-:W1:Y:S01]  /*13600*/  MUFU.EX2 R177, R8 ;  /* 0x0000000800b17308 */ /* 0x000e620000000800 */
[C---:B--2---:R-:W-:Y:S08]  /*13610*/  HMMA.16816.F32 R56, R4.reuse, R12, R56 ;  /* 0x0000000c0438723c */ /* 0x044ff00000001838 */
[----:B------:R-:W-:Y:S01]  /*13620*/  HMMA.16816.F32 R12, R4, R14, R136 ;  /* 0x0000000e040c723c */ /* 0x000fe20000001888 */
[----:B-----5:R-:W-:-:S02]  /*13630*/  F2FP.F16.F32.PACK_AB R4, R185, R186 ;  /* 0x000000bab904723e */ /* 0x020fc400000000ff */
[----:B------:R-:W-:Y:S02]  /*13640*/  F2FP.F16.F32.PACK_AB R6, R182, R183 ;  /* 0x000000b7b606723e */ /* 0x000fe400000000ff */
[----:B------:R-:W-:Y:S02]  /*13650*/  F2FP.F16.F32.PACK_AB R5, R178, R179 ;  /* 0x000000b3b205723e */ /* 0x000fe400000000ff */
[----:B-1----:R-:W-:Y:S01]  /*13660*/  F2FP.F16.F32.PACK_AB R7, R177, R181 ;  /* 0x000000b5b107723e */ /* 0x002fe200000000ff */
[----:B------:R-:W-:Y:S01]  /*13670*/  FFMA.FTZ R8, R44, R0, -R3 ;  /* 0x000000002c087223 */ /* 0x000fe20000010803 */
[----:B------:R-:W-:Y:S02]  /*13680*/  IMAD.MOV.U32 R114, RZ, RZ, R71 ;  /* 0x000000ffff727224 */ /* 0x000fe400078e0047 */
[----:B------:R-:W-:Y:S02]  /*13690*/  IMAD.MOV.U32 R246, RZ, RZ, R69 ;  /* 0x000000fffff67224 */ /* 0x000fe400078e0045 */
[----:B------:R-:W-:Y:S01]  /*136a0*/  IMAD.MOV.U32 R251, RZ, RZ, R70 ;  /* 0x000000fffffb7224 */ /* 0x000fe200078e0046 */
[----:B------:R-:W-:Y:S01]  /*136b0*/  HMMA.16816.F32 R64, R4, R28, R40 ;  /* 0x0000001c0440723c */ /* 0x000fe20000001828 */
[----:B------:R-:W-:Y:S01]  /*136c0*/  IMAD.MOV.U32 R108, RZ, RZ, R148 ;  /* 0x000000ffff6c7224 */ /* 0x000fe200078e0094 */
[----:B------:R1:W-:Y:S01]  /*136d0*/  MUFU.EX2 R167, R8 ;  /* 0x0000000800a77308 */ /* 0x0003e20000000800 */
[----:B------:R-:W-:-:S02]  /*136e0*/  IMAD.MOV.U32 R107, RZ, RZ, R153 ;  /* 0x000000ffff6b7224 */ /* 0x000fc400078e0099 */
[----:B------:R-:W-:-:S03]  /*136f0*/  IMAD.MOV.U32 R106, RZ, RZ, R161 ;  /* 0x000000ffff6a7224 */ /* 0x000fc600078e00a1 */
[C---:B------:R-:W-:Y:S01]  /*13700*/  HMMA.16816.F32 R68, R4.reuse, R30, R36 ;  /* 0x0000001e0444723c */ /* 0x040fe20000001824 */
[----:B------:R-:W2:Y:S01]  /*13710*/  LDSM.16.MT88.4 R28, [R89+0xb000] ;  /* 0x00b00000591c783b */ /* 0x000ea20000004200 */
[----:B------:R-:W-:Y:S02]  /*13720*/  IMAD.MOV.U32 R161, RZ, RZ, R45 ;  /* 0x000000ffffa17224 */ /* 0x000fe400078e002d */
[----:B------:R-:W-:Y:S01]  /*13730*/  IMAD.MOV.U32 R148, RZ, RZ, R46 ;  /* 0x000000ffff947224 */ /* 0x000fe200078e002e */
[----:B------:R-:W5:Y:S01]  /*13740*/  LDSM.16.MT88.4 R36, [R220+0xb000] ;  /* 0x00b00000dc24783b */ /* 0x000f620000004200 */
[----:B------:R-:W-:Y:S02]  /*13750*/  IMAD.MOV.U32 R153, RZ, RZ, R47 ;  /* 0x000000ffff997224 */ /* 0x000fe400078e002f */
[----:B---3--:R-:W-:Y:S01]  /*13760*/  HMMA.16816.F32 R44, R4, R24, R32 ;  /* 0x00000018042c723c */ /* 0x008fe20000001820 */
[----:B-1----:R-:W-:-:S07]  /*13770*/  FFMA.FTZ R8, R72, R0, -R3 ;  /* 0x0000000048087223 */ /* 0x002fce0000010803 */
[----:B------:R-:W-:Y:S01]  /*13780*/  HMMA.16816.F32 R40, R4, R26, R48 ;  /* 0x0000001a0428723c */ /* 0x000fe20000001830 */
[----:B------:R1:W-:Y:S01]  /*13790*/  MUFU.EX2 R166, R8 ;  /* 0x0000000800a67308 */ /* 0x0003e20000000800 */
[----:B------:R-:W-:-:S06]  /*137a0*/  IMAD.MOV.U32 R11, RZ, RZ, R145 ;  /* 0x000000ffff0b7224 */ /* 0x000fcc00078e0091 */
[----:B------:R-:W-:Y:S01]  /*137b0*/  HMMA.16816.F32 R32, R4, R20, R52 ;  /* 0x000000140420723c */ /* 0x000fe20000001834 */
[----:B------:R-:W-:-:S07]  /*137c0*/  IMAD.MOV.U32 R145, RZ, RZ, R164 ;  /* 0x000000ffff917224 */ /* 0x000fce00078e00a4 */
[----:B------:R-:W-:Y:S01]  /*137d0*/  HMMA.16816.F32 R24, R4, R22, R60 ;  /* 0x000000160418723c */ /* 0x000fe2000000183c */
[----:B------:R-:W3:Y:S01]  /*137e0*/  LDSM.16.MT88.4 R20, [R2+0x1000] ;  /* 0x001000000214783b */ /* 0x000ee20000004200 */
[----:B-1----:R-:W-:-:S06]  /*137f0*/  FFMA.FTZ R8, R74, R0, -R3 ;  /* 0x000000004a087223 */ /* 0x002fcc0000010803 */
[C---:B----4-:R-:W-:Y:S01]  /*13800*/  HMMA.16816.F32 R48, R4.reuse, R16, R56 ;  /* 0x000000100430723c */ /* 0x050fe20000001838 */
[----:B------:R1:W-:Y:S07]  /*13810*/  MUFU.EX2 R164, R8 ;  /* 0x0000000800a47308 */ /* 0x0003ee0000000800 */
[----:B------:R-:W-:Y:S01]  /*13820*/  HMMA.16816.F32 R12, R4, R18, R12 ;  /* 0x00000012040c723c */ /* 0x000fe2000000180c */
[----:B------:R-:W4:Y:S01]  /*13830*/  LDSM.16.MT88.4 R16, [R102+0x1000] ;  /* 0x001000006610783b */ /* 0x000f220000004200 */
[----:B------:R-:W-:-:S02]  /*13840*/  IMAD.MOV.U32 R88, RZ, RZ, R144 ;  /* 0x000000ffff587224 */ /* 0x000fc400078e0090 */
[----:B------:R-:W-:Y:S01]  /*13850*/  IMAD.MOV.U32 R144, RZ, RZ, R149 ;  /* 0x000000ffff907224 */ /* 0x000fe200078e0095 */
[----:B------:R-:W-:Y:S01]  /*13860*/  MUFU.EX2 R168, R168 ;  /* 0x000000a800a87308 */ /* 0x000fe20000000800 */
[----:B------:R-:W-:Y:S02]  /*13870*/  IMAD.MOV.U32 R149, RZ, RZ, R165 ;  /* 0x000000ffff957224 */ /* 0x000fe400078e00a5 */
[----:B-1----:R-:W-:-:S05]  /*13880*/  FFMA.FTZ R8, R73, R0, -R3 ;  /* 0x0000000049087223 */ /* 0x002fca0000010803 */
[----:B------:R-:W1:Y:S08]  /*13890*/  MUFU.EX2 R169, R169 ;  /* 0x000000a900a97308 */ /* 0x000e700000000800 */
[----:B------:R-:W-:Y:S08]  /*138a0*/  MUFU.EX2 R170, R170 ;  /* 0x000000aa00aa7308 */ /* 0x000ff00000000800 */
[----:B------:R-:W2:Y:S08]  /*138b0*/  MUFU.EX2 R171, R171 ;  /* 0x000000ab00ab7308 */ /* 0x000eb00000000800 */
[----:B------:R5:W3:Y:S01]  /*138c0*/  MUFU.EX2 R165, R8 ;  /* 0x0000000800a57308 */ /* 0x000ae20000000800 */
[----:B-1----:R-:W-:-:S02]  /*138d0*/  F2FP.F16.F32.PACK_AB R4, R169, R168 ;  /* 0x000000a8a904723e */ /* 0x002fc400000000ff */
[----:B------:R-:W-:Y:S01]  /*138e0*/  F2FP.F16.F32.PACK_AB R5, R166, R167 ;  /* 0x000000a7a605723e */ /* 0x000fe200000000ff */
[----:B-----5:R-:W-:-:S04]  /*138f0*/  FFMA.FTZ R8, R75, R0, -R3 ;  /* 0x000000004b087223 */ /* 0x020fc80000010803 */
[----:B------:R1:W-:Y:S01]  /*13900*/  MUFU.EX2 R163, R8 ;  /* 0x0000000800a37308 */ /* 0x0003e20000000800 */
[----:B--2---:R-:W-:Y:S02]  /*13910*/  F2FP.F16.F32.PACK_AB R6, R171, R170 ;  /* 0x000000aaab06723e */ /* 0x004fe400000000ff */
[----:B---3--:R-:W-:Y:S01]  /*13920*/  F2FP.F16.F32.PACK_AB R7, R165, R164 ;  /* 0x000000a4a507723e */ /* 0x008fe200000000ff */
[----:B------:R-:W-:Y:S02]  /*13930*/  IMAD.MOV.U32 R10, RZ, RZ, R160 ;  /* 0x000000ffff0a7224 */ /* 0x000fe400078e00a0 */
[----:B-1----:R-:W-:-:S04]  /*13940*/  FFMA.FTZ R8, R76, R0, -R3 ;  /* 0x000000004c087223 */ /* 0x002fc80000010803 */
[----:B------:R1:W-:Y:S01]  /*13950*/  MUFU.EX2 R162, R8 ;  /* 0x0000000800a27308 */ /* 0x0003e20000000800 */
[----:B------:R-:W-:Y:S01]  /*13960*/  HMMA.16816.F32 R56, R4, R28, R44 ;  /* 0x0000001c0438723c */ /* 0x000fe2000000182c */
[----:B------:R-:W2:Y:S01]  /*13970*/  LDSM.16.MT88.4 R44, [R220+0xb800] ;  /* 0x00b80000dc2c783b */ /* 0x000ea20000004200 */
[----:B-1----:R-:W-:Y:S01]  /*13980*/  FFMA.FTZ R8, R78, R0, -R3 ;  /* 0x000000004e087223 */ /* 0x002fe20000010803 */
[----:B------:R-:W-:-:S04]  /*13990*/  MOV R78, R161 ;  /* 0x000000a1004e7202 */ /* 0x000fc80000000f00 */
[----:B------:R1:W-:Y:S01]  /*139a0*/  MUFU.EX2 R161, R8 ;  /* 0x0000000800a17308 */ /* 0x0003e20000000800 */
[C---:B------:R-:W-:Y:S08]  /*139b0*/  HMMA.16816.F32 R60, R4.reuse, R36, R64 ;  /* 0x00000024043c723c */ /* 0x040ff00000001840 */
[----:B------:R-:W-:Y:S01]  /*139c0*/  HMMA.16816.F32 R68, R4, R38, R68 ;  /* 0x000000260444723c */ /* 0x000fe20000001844 */
[----:B------:R-:W3:Y:S01]  /*139d0*/  LDSM.16.MT88.4 R36, [R89+0xb800] ;  /* 0x00b800005924783b */ /* 0x000ee20000004200 */
[----:B-1----:R-:W-:-:S06]  /*139e0*/  FFMA.FTZ R8, R77, R0, -R3 ;  /* 0x000000004d087223 */ /* 0x002fcc0000010803 */
[C---:B------:R-:W-:Y:S08]  /*139f0*/  HMMA.16816.F32 R64, R4.reuse, R30, R40 ;  /* 0x0000001e0440723c */ /* 0x040ff00000001828 */
[C---:B------:R-:W-:Y:S01]  /*13a00*/  HMMA.16816.F32 R52, R4.reuse, R20, R32 ;  /* 0x000000140434723c */ /* 0x040fe20000001820 */
[----:B------:R1:W-:Y:S07]  /*13a10*/  MUFU.EX2 R160, R8 ;  /* 0x0000000800a07308 */ /* 0x0003ee0000000800 */
[C---:B----4-:R-:W-:Y:S01]  /*13a20*/  HMMA.16816.F32 R12, R4.reuse, R18, R12 ;  /* 0x00000012040c723c */ /* 0x050fe2000000180c */
[----:B------:R-:W-:Y:S01]  /*13a30*/  IMAD.MOV.U32 R77, RZ, RZ, R149 ;  /* 0x000000ffff4d7224 */ /* 0x000fe200078e0095 */
[----:B------:R-:W-:Y:S08]  /*13a40*/  MUFU.EX2 R173, R173 ;  /* 0x000000ad00ad7308 */ /* 0x000ff00000000800 */
[----:B------:R-:W4:Y:S01]  /*13a50*/  MUFU.EX2 R174, R174 ;  /* 0x000000ae00ae7308 */ /* 0x000f220000000800 */
[-CC-:B-1----:R-:W-:Y:S01]  /*13a60*/  FFMA.FTZ R8, R79, R0.reuse, -R3.reuse ;  /* 0x000000004f087223 */ /* 0x182fe20000010803 */
[C---:B------:R-:W-:Y:S01]  /*13a70*/  HMMA.16816.F32 R28, R4.reuse, R22, R24 ;  /* 0x00000016041c723c */ /* 0x040fe20000001818 */
[----:B------:R-:W1:Y:S05]  /*13a80*/  LDSM.16.MT88.4 R20, [R2+0x1800] ;  /* 0x001800000214783b */ /* 0x000e6a0000004200 */
[----:B------:R-:W-:Y:S08]  /*13a90*/  MUFU.EX2 R175, R175 ;  /* 0x000000af00af7308 */ /* 0x000ff00000000800 */
[----:B------:R-:W5:Y:S01]  /*13aa0*/  MUFU.EX2 R176, R176 ;  /* 0x000000b000b07308 */ /* 0x000f620000000800 */
[----:B------:R-:W-:Y:S01]  /*13ab0*/  HMMA.16816.F32 R24, R4, R16, R48 ;  /* 0x000000100418723c */ /* 0x000fe20000001830 */
[----:B------:R-:W1:Y:S06]  /*13ac0*/  LDSM.16.MT88.4 R16, [R102+0x1800] ;  /* 0x001800006610783b */ /* 0x000e6c0000004200 */
[----:B------:R-:W-:Y:S01]  /*13ad0*/  MUFU.EX2 R154, R180 ;  /* 0x000000b4009a7308 */ /* 0x000fe20000000800 */
[----:B------:R-:W-:Y:S01]  /*13ae0*/  IMAD.MOV.U32 R74, RZ, RZ, R250 ;  /* 0x000000ffff4a7224 */ /* 0x000fe200078e00fa */
[----:B------:R-:W1:Y:S06]  /*13af0*/  LDSM.16.MT88.4 R40, [R220+0xc000] ;  /* 0x00c00000dc28783b */ /* 0x000e6c0000004200 */
[----:B------:R2:W-:Y:S02]  /*13b00*/  MUFU.EX2 R151, R8 ;  /* 0x0000000800977308 */ /* 0x0005e40000000800 */
[----:B--2---:R-:W-:-:S06]  /*13b10*/  FFMA.FTZ R8, R80, R0, -R3 ;  /* 0x0000000050087223 */ /* 0x004fcc0000010803 */
[----:B------:R2:W-:Y:S01]  /*13b20*/  MUFU.EX2 R150, R8 ;  /* 0x0000000800967308 */ /* 0x0005e20000000800 */
[----:B------:R-:W-:Y:S02]  /*13b30*/  IMAD.MOV.U32 R180, RZ, RZ, R148 ;  /* 0x000000ffffb47224 */ /* 0x000fe400078e0094 */
[----:B--2---:R-:W-:-:S05]  /*13b40*/  FFMA.FTZ R8, R82, R0, -R3 ;  /* 0x0000000052087223 */ /* 0x004fca0000010803 */
[----:B------:R2:W-:Y:S02]  /*13b50*/  MUFU.EX2 R149, R8 ;  /* 0x0000000800957308 */ /* 0x0005e40000000800 */
[----:B--2---:R-:W-:-:S06]  /*13b60*/  FFMA.FTZ R8, R81, R0, -R3 ;  /* 0x0000000051087223 */ /* 0x004fcc0000010803 */
[----:B------:R2:W-:Y:S01]  /*13b70*/  MUFU.EX2 R148, R8 ;  /* 0x0000000800947308 */ /* 0x0005e20000000800 */
[----:B----4-:R-:W-:Y:S01]  /*13b80*/  F2FP.F16.F32.PACK_AB R4, R174, R173 ;  /* 0x000000adae04723e */ /* 0x010fe200000000ff */
[----:B------:R-:W-:Y:S01]  /*13b90*/  IMAD.MOV.U32 R250, RZ, RZ, R141 ;  /* 0x000000fffffa7224 */ /* 0x000fe200078e008d */
[----:B-----5:R-:W-:Y:S02]  /*13ba0*/  F2FP.F16.F32.PACK_AB R6, R176, R175 ;  /* 0x000000afb006723e */ /* 0x020fe400000000ff */
[----:B------:R-:W-:Y:S01]  /*13bb0*/  F2FP.F16.F32.PACK_AB R5, R162, R163 ;  /* 0x000000a3a205723e */ /* 0x000fe200000000ff */
[----:B--2---:R-:W-:-:S04]  /*13bc0*/  FFMA.FTZ R8, R83, R0, -R3 ;  /* 0x0000000053087223 */ /* 0x004fc80000010803 */
[----:B------:R2:W-:Y:S01]  /*13bd0*/  MUFU.EX2 R143, R8 ;  /* 0x00000008008f7308 */ /* 0x0005e20000000800 */
[----:B------:R-:W-:Y:S01]  /*13be0*/  F2FP.F16.F32.PACK_AB R7, R160, R161 ;  /* 0x000000a1a007723e */ /* 0x000fe200000000ff */
[----:B------:R-:W-:Y:S02]  /*13bf0*/  IMAD.MOV.U32 R73, RZ, RZ, R140 ;  /* 0x000000ffff497224 */ /* 0x000fe400078e008c */
[----:B--2---:R-:W-:-:S04]  /*13c00*/  FFMA.FTZ R8, R84, R0, -R3 ;  /* 0x0000000054087223 */ /* 0x004fc80000010803 */
[----:B------:R2:W-:Y:S01]  /*13c10*/  MUFU.EX2 R142, R8 ;  /* 0x00000008008e7308 */ /* 0x0005e20000000800 */
[----:B------:R-:W-:Y:S01]  /*13c20*/  HMMA.16816.F32 R32, R4, R44, R60 ;  /* 0x0000002c0420723c */ /* 0x000fe2000000183c */
[----:B--2---:R-:W-:-:S06]  /*13c30*/  FFMA.FTZ R8, R86, R0, -R3 ;  /* 0x0000000056087223 */ /* 0x004fcc0000010803 */
[----:B------:R2:W-:Y:S01]  /*13c40*/  MUFU.EX2 R141, R8 ;  /* 0x00000008008d7308 */ /* 0x0005e20000000800 */
[C---:B------:R-:W-:Y:S08]  /*13c50*/  HMMA.16816.F32 R60, R4.reuse, R46, R68 ;  /* 0x0000002e043c723c */ /* 0x040ff00000001844 */
[----:B---3--:R-:W-:Y:S01]  /*13c60*/  HMMA.16816.F32 R44, R4, R36, R56 ;  /* 0x00000024042c723c */ /* 0x008fe20000001838 */
[----:B--2---:R-:W-:-:S07]  /*13c70*/  FFMA.FTZ R8, R85, R0, -R3 ;  /* 0x0000000055087223 */ /* 0x004fce0000010803 */
[C---:B------:R-:W-:Y:S01]  /*13c80*/  HMMA.16816.F32 R56, R4.reuse, R38, R64 ;  /* 0x000000260438723c */ /* 0x040fe20000001840 */
[----:B------:R-:W2:Y:S01]  /*13c90*/  LDSM.16.MT88.4 R36, [R89+0xc000] ;  /* 0x00c000005924783b */ /* 0x000ea20000004200 */
[----:B------:R3:W-:Y:S06]  /*13ca0*/  MUFU.EX2 R140, R8 ;  /* 0x00000008008c7308 */ /* 0x0007ec0000000800 */
[----:B-1----:R-:W-:Y:S01]  /*13cb0*/  HMMA.16816.F32 R52, R4, R20, R52 ;  /* 0x000000140434723c */ /* 0x002fe20000001834 */
[----:B------:R-:W-:-:S07]  /*13cc0*/  IMAD.MOV.U32 R159, RZ, RZ, R153 ;  /* 0x000000ffff9f7224 */ /* 0x000fce00078e0099 */
[----:B------:R-:W-:Y:S01]  /*13cd0*/  HMMA.16816.F32 R48, R4, R22, R28 ;  /* 0x000000160430723c */ /* 0x000fe2000000181c */
[----:B------:R-:W1:Y:S01]  /*13ce0*/  LDSM.16.MT88.4 R20, [R2+0x2000] ;  /* 0x002000000214783b */ /* 0x000e620000004200 */
[----:B---3--:R-:W-:-:S04]  /*13cf0*/  FFMA.FTZ R8, R87, R0, -R3 ;  /* 0x0000000057087223 */ /* 0x008fc80000010803 */
[----:B------:R3:W-:Y:S02]  /*13d00*/  MUFU.EX2 R132, R8 ;  /* 0x0000000800847308 */ /* 0x0007e40000000800 */
[----:B------:R-:W-:Y:S01]  /*13d10*/  HMMA.16816.F32 R24, R4, R16, R24 ;  /* 0x000000100418723c */ /* 0x000fe20000001818 */
[----:B------:R-:W-:-:S07]  /*13d20*/  IMAD.MOV.U32 R119, RZ, RZ, R152 ;  /* 0x000000ffff777224 */ /* 0x000fce00078e0098 */
[----:B------:R-:W-:Y:S01]  /*13d30*/  HMMA.16816.F32 R12, R4, R18, R12 ;  /* 0x00000012040c723c */ /* 0x000fe2000000180c */
[----:B------:R-:W4:Y:S01]  /*13d40*/  LDSM.16.MT88.4 R16, [R102+0x2000] ;  /* 0x002000006610783b */ /* 0x000f220000004200 */
[----:B------:R-:W5:Y:S01]  /*13d50*/  MUFU.EX2 R153, R184 ;  /* 0x000000b800997308 */ /* 0x000f620000000800 */
[----:B---3--:R-:W-:-:S07]  /*13d60*/  FFMA.FTZ R8, R90, R0, -R3 ;  /* 0x000000005a087223 */ /* 0x008fce0000010803 */
[----:B------:R-:W-:Y:S08]  /*13d70*/  MUFU.EX2 R152, R192 ;  /* 0x000000c000987308 */ /* 0x000ff00000000800 */
[----:B------:R3:W-:Y:S08]  /*13d80*/  MUFU.EX2 R133, R8 ;  /* 0x0000000800857308 */ /* 0x0007f00000000800 */
[----:B------:R-:W2:Y:S01]  /*13d90*/  MUFU.EX2 R155, R193 ;  /* 0x000000c1009b7308 */ /* 0x000ea20000000800 */
[----:B---3--:R-:W-:-:S07]  /*13da0*/  FFMA.FTZ R8, R92, R0, -R3 ;  /* 0x000000005c087223 */ /* 0x008fce0000010803 */
[----:B------:R3:W-:Y:S01]  /*13db0*/  MUFU.EX2 R131, R8 ;  /* 0x0000000800837308 */ /* 0x0007e20000000800 */
[----:B-----5:R-:W-:Y:S02]  /*13dc0*/  F2FP.F16.F32.PACK_AB R4, R153, R154 ;  /* 0x0000009a9904723e */ /* 0x020fe400000000ff */
[----:B------:R-:W-:Y:S01]  /*13dd0*/  F2FP.F16.F32.PACK_AB R5, R150, R151 ;  /* 0x000000979605723e */ /* 0x000fe200000000ff */
[----:B---3--:R-:W-:-:S04]  /*13de0*/  FFMA.FTZ R8, R91, R0, -R3 ;  /* 0x000000005b087223 */ /* 0x008fc80000010803 */
[----:B------:R3:W-:Y:S01]  /*13df0*/  MUFU.EX2 R130, R8 ;  /* 0x0000000800827308 */ /* 0x0007e20000000800 */
[----:B--2---:R-:W-:Y:S02]  /*13e00*/  F2FP.F16.F32.PACK_AB R6, R155, R152 ;  /* 0x000000989b06723e */ /* 0x004fe400000000ff */
[----:B------:R-:W-:Y:S01]  /*13e10*/  F2FP.F16.F32.PACK_AB R7, R148, R149 ;  /* 0x000000959407723e */ /* 0x000fe200000000ff */
[----:B---3--:R-:W-:-:S04]  /*13e20*/  FFMA.FTZ R8, R93, R0, -R3 ;  /* 0x000000005d087223 */ /* 0x008fc80000010803 */
[----:B------:R2:W-:Y:S02]  /*13e30*/  MUFU.EX2 R125, R8 ;  /* 0x00000008007d7308 */ /* 0x0005e40000000800 */
[----:B------:R-:W-:Y:S01]  /*13e40*/  HMMA.16816.F32 R28, R4, R40, R32 ;  /* 0x00000028041c723c */ /* 0x000fe20000001820 */
[----:B------:R-:W3:Y:S01]  /*13e50*/  LDSM.16.MT88.4 R32, [R220+0xc800] ;  /* 0x00c80000dc20783b */ /* 0x000ee20000004200 */
[----:B--2---:R-:W-:-:S04]  /*13e60*/  FFMA.FTZ R8, R94, R0, -R3 ;  /* 0x000000005e087223 */ /* 0x004fc80000010803 */
[----:B------:R2:W-:Y:S02]  /*13e70*/  MUFU.EX2 R124, R8 ;  /* 0x00000008007c7308 */ /* 0x0005e40000000800 */
[----:B------:R-:W-:Y:S01]  /*13e80*/  HMMA.16816.F32 R64, R4, R42, R60 ;  /* 0x0000002a0440723c */ /* 0x000fe2000000183c */
[----:B--2---:R-:W-:-:S05]  /*13e90*/  FFMA.FTZ R8, R96, R0, -R3 ;  /* 0x0000000060087223 */ /* 0x004fca0000010803 */
[----:B------:R2:W-:Y:S02]  /*13ea0*/  MUFU.EX2 R123, R8 ;  /* 0x00000008007b7308 */ /* 0x0005e40000000800 */
[----:B------:R-:W-:Y:S01]  /*13eb0*/  HMMA.16816.F32 R40, R4, R36, R44 ;  /* 0x000000240428723c */ /* 0x000fe2000000182c */
[----:B------:R-:W-:-:S05]  /*13ec0*/  IMAD.MOV.U32 R80, RZ, RZ, R158 ;  /* 0x000000ffff507224 */ /* 0x000fca00078e009e */
[----:B------:R5:W-:Y:S01]  /*13ed0*/  MUFU.EX2 R146, R209 ;  /* 0x000000d100927308 */ /* 0x000be20000000800 */
[----:B--2---:R-:W-:-:S07]  /*13ee0*/  FFMA.FTZ R8, R95, R0, -R3 ;  /* 0x000000005f087223 */ /* 0x004fce0000010803 */
[----:B------:R2:W-:Y:S01]  /*13ef0*/  MUFU.EX2 R122, R8 ;  /* 0x00000008007a7308 */ /* 0x0005e20000000800 */
[----:B-1----:R-:W-:Y:S01]  /*13f00*/  HMMA.16816.F32 R44, R4, R20, R52 ;  /* 0x00000014042c723c */ /* 0x002fe20000001834 */
[----:B-----5:R-:W-:Y:S01]  /*13f10*/  IMAD.MOV.U32 R209, RZ, RZ, R116 ;  /* 0x000000ffffd17224 */ /* 0x020fe200078e0074 */
[----:B------:R-:W-:Y:S01]  /*13f20*/  MOV R158, R117 ;  /* 0x00000075009e7202 */ /* 0x000fe20000000f00 */
[----:B------:R-:W-:-:S05]  /*13f30*/  IMAD.MOV.U32 R193, RZ, RZ, R77 ;  /* 0x000000ffffc17224 */ /* 0x000fca00078e004d */
[----:B------:R-:W-:Y:S01]  /*13f40*/  HMMA.16816.F32 R60, R4, R38, R56 ;  /* 0x00000026043c723c */ /* 0x000fe20000001838 */
[----:B------:R-:W1:Y:S01]  /*13f50*/  LDSM.16.MT88.4 R36, [R89+0xc800] ;  /* 0x00c800005924783b */ /* 0x000e620000004200 */
[----:B--2---:R-:W-:-:S06]  /*13f60*/  FFMA.FTZ R8, R97, R0, -R3 ;  /* 0x0000000061087223 */ /* 0x004fcc0000010803 */
[----:B------:R-:W-:Y:S01]  /*13f70*/  HMMA.16816.F32 R52, R4, R22, R48 ;  /* 0x000000160434723c */ /* 0x000fe20000001830 */
[----:B------:R-:W2:Y:S01]  /*13f80*/  LDSM.16.MT88.4 R20, [R2+0x2800] ;  /* 0x002800000214783b */ /* 0x000ea20000004200 */
[----:B------:R5:W-:Y:S01]  /*13f90*/  MUFU.EX2 R116, R8 ;  /* 0x0000000800747308 */ /* 0x000be20000000800 */
[----:B------:R-:W-:-:S05]  /*13fa0*/  IMAD.MOV.U32 R72, RZ, RZ, R118 ;  /* 0x000000ffff487224 */ /* 0x000fca00078e0076 */
[C---:B----4-:R-:W-:Y:S01]  /*13fb0*/  HMMA.16816.F32 R24, R4.reuse, R16, R24 ;  /* 0x000000100418723c */ /* 0x050fe20000001818 */
[----:B------:R-:W-:Y:S02]  /*13fc0*/  IMAD.MOV.U32 R75, RZ, RZ, R145 ;  /* 0x000000ffff4b7224 */ /* 0x000fe400078e0091 */
[----:B------:R4:W-:Y:S05]  /*13fd0*/  MUFU.EX2 R145, R213 ;  /* 0x000000d500917308 */ /* 0x0009ea0000000800 */
[----:B------:R-:W-:Y:S01]  /*13fe0*/  HMMA.16816.F32 R12, R4, R18, R12 ;  /* 0x00000012040c723c */ /* 0x000fe2000000180c */
[----:B------:R-:W2:Y:S01]  /*13ff0*/  LDSM.16.MT88.4 R16, [R102+0x2800] ;  /* 0x002800006610783b */ /* 0x000ea20000004200 */
[----:B-----5:R-:W-:Y:S01]  /*14000*/  FFMA.FTZ R8, R98, R0, -R3 ;  /* 0x0000000062087223 */ /* 0x020fe20000010803 */
[----:B------:R-:W-:-:S03]  /*14010*/  IMAD.MOV.U32 R76, RZ, RZ, R144 ;  /* 0x000000ffff4c7224 */ /* 0x000fc600078e0090 */
[----:B------:R5:W-:Y:S01]  /*14020*/  MUFU.EX2 R117, R8 ;  /* 0x0000000800757308 */ /* 0x000be20000000800 */
[----:B------:R-:W-:Y:S02]  /*14030*/  IMAD.MOV.U32 R79, RZ, RZ, R72 ;  /* 0x000000ffff4f7224 */ /* 0x000fe400078e0048 */
[----:B----4-:R-:W-:Y:S02]  /*14040*/  IMAD.MOV.U32 R213, RZ, RZ, R209 ;  /* 0x000000ffffd57224 */ /* 0x010fe400078e00d1 */
[----:B------:R-:W-:-:S03]  /*14050*/  IMAD.MOV.U32 R209, RZ, RZ, R193 ;  /* 0x000000ffffd17224 */ /* 0x000fc600078e00c1 */
[----:B------:R-:W4:Y:S01]  /*14060*/  MUFU.EX2 R144, R212 ;  /* 0x000000d400907308 */ /* 0x000f220000000800 */
[----:B------:R-:W-:Y:S02]  /*14070*/  IMAD.MOV.U32 R81, RZ, RZ, R115 ;  /* 0x000000ffff517224 */ /* 0x000fe400078e0073 */
[----:B------:R-:W-:Y:S02]  /*14080*/  IMAD.MOV.U32 R193, RZ, RZ, R159 ;  /* 0x000000ffffc17224 */ /* 0x000fe400078e009f */
[----:B-----5:R-:W-:-:S03]  /*14090*/  FFMA.FTZ R8, R99, R0, -R3 ;  /* 0x0000000063087223 */ /* 0x020fc60000010803 */
[----:B------:R-:W5:Y:S01]  /*140a0*/  MUFU.EX2 R147, R216 ;  /* 0x000000d800937308 */ /* 0x000f620000000800 */
[----:B------:R-:W-:Y:S02]  /*140b0*/  IMAD.MOV.U32 R192, RZ, RZ, R78 ;  /* 0x000000ffffc07224 */ /* 0x000fe400078e004e */
[----:B------:R-:W-:-:S05]  /*140c0*/  IMAD.MOV.U32 R184, RZ, RZ, R76 ;  /* 0x000000ffffb87224 */ /* 0x000fca00078e004c */
[----:B------:R3:W-:Y:S01]  /*140d0*/  MUFU.EX2 R115, R8 ;  /* 0x0000000800737308 */ /* 0x0007e20000000800 */
[----:B----4-:R-:W-:Y:S02]  /*140e0*/  F2FP.F16.F32.PACK_AB R4, R144, R146 ;  /* 0x000000929004723e */ /* 0x010fe400000000ff */
[----:B------:R-:W-:Y:S01]  /*140f0*/  F2FP.F16.F32.PACK_AB R5, R142, R143 ;  /* 0x0000008f8e05723e */ /* 0x000fe200000000ff */
[----:B---3--:R-:W-:-:S04]  /*14100*/  FFMA.FTZ R8, R100, R0, -R3 ;  /* 0x0000000064087223 */ /* 0x008fc80000010803 */
[----:B------:R3:W-:Y:S01]  /*14110*/  MUFU.EX2 R100, R80 ;  /* 0x0000005000647308 */ /* 0x0007e20000000800 */
[----:B-----5:R-:W-:Y:S02]  /*14120*/  F2FP.F16.F32.PACK_AB R6, R147, R145 ;  /* 0x000000919306723e */ /* 0x020fe400000000ff */
[----:B------:R-:W-:Y:S01]  /*14130*/  F2FP.F16.F32.PACK_AB R7, R140, R141 ;  /* 0x0000008d8c07723e */ /* 0x000fe200000000ff */
[----:B---3--:R-:W-:Y:S01]  /*14140*/  IMAD.MOV.U32 R80, RZ, RZ, R79 ;  /* 0x000000ffff507224 */ /* 0x008fe200078e004f */
[----:B------:R-:W-:Y:S01]  /*14150*/  MOV R79, R193 ;  /* 0x000000c1004f7202 */ /* 0x000fe20000000f00 */
[----:B------:R-:W-:Y:S02]  /*14160*/  IMAD.MOV.U32 R193, RZ, RZ, R192 ;  /* 0x000000ffffc17224 */ /* 0x000fe400078e00c0 */
[----:B------:R-:W-:Y:S02]  /*14170*/  IMAD.MOV.U32 R192, RZ, RZ, R184 ;  /* 0x000000ffffc07224 */ /* 0x000fe400078e00b8 */
[----:B------:R-:W-:-:S04]  /*14180*/  IMAD.MOV.U32 R184, RZ, RZ, R88 ;  /* 0x000000ffffb87224 */ /* 0x000fc800078e0058 */
[----:B------:R3:W-:Y:S01]  /*14190*/  MUFU.EX2 R87, R184 ;  /* 0x000000b800577308 */ /* 0x0007e20000000800 */
[C---:B------:R-:W-:Y:S01]  /*141a0*/  HMMA.16816.F32 R28, R4.reuse, R32, R28 ;  /* 0x00000020041c723c */ /* 0x040fe2000000181c */
[----:B---3--:R-:W3:Y:S07]  /*141b0*/  LDL.LU R184, [R1+0x58] ;  /* 0x0000580001b87983 */ /* 0x008eee0000300800 */
[C---:B------:R-:W-:Y:S01]  /*141c0*/  HMMA.16816.F32 R56, R4.reuse, R34, R64 ;  /* 0x000000220438723c */ /* 0x040fe20000001840 */
[----:B------:R-:W4:Y:S07]  /*141d0*/  LDSM.16.MT88.4 R32, [R220+0xd000] ;  /* 0x00d00000dc20783b */ /* 0x000f2e0000004200 */
[C---:B-1----:R-:W-:Y:S01]  /*141e0*/  HMMA.16816.F32 R48, R4.reuse, R36, R40 ;  /* 0x000000240430723c */ /* 0x042fe20000001828 */
[----:B------:R-:W-:Y:S07]  /*141f0*/  MUFU.EX2 R139, R217 ;  /* 0x000000d9008b7308 */ /* 0x000fee0000000800 */
[C---:B--2---:R-:W-:Y:S01]  /*14200*/  HMMA.16816.F32 R68, R4.reuse, R20, R44 ;  /* 0x000000140444723c */ /* 0x044fe2000000182c */
[----:B------:R-:W1:Y:S01]  /*14210*/  LDSM.16.MT88.4 R44, [R89+0xd000] ;  /* 0x00d00000592c783b */ /* 0x000e620000004200 */
[----:B------:R-:W2:Y:S06]  /*14220*/  MUFU.EX2 R136, R221 ;  /* 0x000000dd00887308 */ /* 0x000eac0000000800 */
[C---:B------:R-:W-:Y:S02]  /*14230*/  HMMA.16816.F32 R40, R4.reuse, R16, R24 ;  /* 0x000000100428723c */ /* 0x040fe40000001818 */
[----:B------:R-:W-:Y:S06]  /*14240*/  MUFU.EX2 R137, R231 ;  /* 0x000000e700897308 */ /* 0x000fec0000000800 */
[C---:B------:R-:W-:Y:S01]  /*14250*/  HMMA.16816.F32 R12, R4.reuse, R18, R12 ;  /* 0x00000012040c723c */ /* 0x040fe2000000180c */
[----:B------:R-:W5:Y:S01]  /*14260*/  LDSM.16.MT88.4 R16, [R102+0x3000] ;  /* 0x003000006610783b */ /* 0x000f620000004200 */
[----:B------:R-:W4:Y:S06]  /*14270*/  MUFU.EX2 R138, R236 ;  /* 0x000000ec008a7308 */ /* 0x000f2c0000000800 */
[C---:B------:R-:W-:Y:S01]  /*14280*/  HMMA.16816.F32 R52, R4.reuse, R22, R52 ;  /* 0x000000160434723c */ /* 0x040fe20000001834 */
[----:B------:R-:W5:Y:S07]  /*14290*/  LDSM.16.MT88.4 R20, [R2+0x3000] ;  /* 0x003000000214783b */ /* 0x000f6e0000004200 */
[----:B------:R-:W-:Y:S01]  /*142a0*/  HMMA.16816.F32 R60, R4, R38, R60 ;  /* 0x00000026043c723c */ /* 0x000fe2000000183c */
[----:B--2---:R-:W-:-:S02]  /*142b0*/  F2FP.F16.F32.PACK_AB R4, R136, R139 ;  /* 0x0000008b8804723e */ /* 0x004fc400000000ff */
[----:B----4-:R-:W-:Y:S02]  /*142c0*/  F2FP.F16.F32.PACK_AB R6, R138, R137 ;  /* 0x000000898a06723e */ /* 0x010fe400000000ff */
[----:B------:R-:W-:Y:S02]  /*142d0*/  F2FP.F16.F32.PACK_AB R5, R133, R132 ;  /* 0x000000848505723e */ /* 0x000fe400000000ff */
[----:B------:R-:W-:-:S07]  /*142e0*/  F2FP.F16.F32.PACK_AB R7, R130, R131 ;  /* 0x000000838207723e */ /* 0x000fce00000000ff */
[C---:B------:R-:W-:Y:S01]  /*142f0*/  HMMA.16816.F32 R24, R4.reuse, R32, R28 ;  /* 0x000000200418723c */ /* 0x040fe2000000181c */
[----:B------:R-:W2:Y:S07]  /*14300*/  LDSM.16.MT88.4 R28, [R220+0xd800] ;  /* 0x00d80000dc1c783b */ /* 0x000eae0000004200 */
[C---:B------:R-:W-:Y:S01]  /*14310*/  HMMA.16816.F32 R32, R4.reuse, R34, R56 ;  /* 0x000000220420723c */ /* 0x040fe20000001838 */
[----:B------:R-:W-:Y:S07]  /*14320*/  MUFU.EX2 R126, R237 ;  /* 0x000000ed007e7308 */ /* 0x000fee0000000800 */
[C---:B-1----:R-:W-:Y:S01]  /*14330*/  HMMA.16816.F32 R36, R4.reuse, R44, R48 ;  /* 0x0000002c0424723c */ /* 0x042fe20000001830 */
[----:B------:R-:W1:Y:S01]  /*14340*/  LDSM.16.MT88.4 R48, [R89+0xd800] ;  /* 0x00d800005930783b */ /* 0x000e620000004200 */
[----:B------:R-:W4:Y:S06]  /*14350*/  MUFU.EX2 R128, R240 ;  /* 0x000000f000807308 */ /* 0x000f2c0000000800 */
[C---:B-----5:R-:W-:Y:S01]  /*14360*/  HMMA.16816.F32 R56, R4.reuse, R16, R40 ;  /* 0x000000100438723c */ /* 0x060fe20000001828 */
[----:B------:R-:W5:Y:S01]  /*14370*/  LDSM.16.MT88.4 R40, [R2+0x3800] ;  /* 0x003800000228783b */ /* 0x000f620000004200 */
[----:B------:R-:W-:Y:S06]  /*14380*/  MUFU.EX2 R127, R241 ;  /* 0x000000f1007f7308 */ /* 0x000fec0000000800 */
[C---:B------:R-:W-:Y:S02]  /*14390*/  HMMA.16816.F32 R64, R4.reuse, R22, R52 ;  /* 0x000000160440723c */ /* 0x040fe40000001834 */
[----:B------:R-:W2:Y:S06]  /*143a0*/  MUFU.EX2 R129, R244 ;  /* 0x000000f400817308 */ /* 0x000eac0000000800 */
[----:B------:R-:W-:Y:S01]  /*143b0*/  HMMA.16816.F32 R52, R4, R18, R12 ;  /* 0x000000120434723c */ /* 0x000fe2000000180c */
[----:B------:R-:W5:Y:S01]  /*143c0*/  LDSM.16.MT88.4 R12, [R102+0x3800] ;  /* 0x00380000660c783b */ /* 0x000f620000004200 */
[----:B------:R-:W-:-:S02]  /*143d0*/  IMAD.MOV.U32 R78, RZ, RZ, R75 ;  /* 0x000000ffff4e7224 */ /* 0x000fc400078e004b */
[----:B------:R-:W-:Y:S01]  /*143e0*/  IMAD.MOV.U32 R82, RZ, RZ, R73 ;  /* 0x000000ffff527224 */ /* 0x000fe200078e0049 */
[----:B------:R-:W-:Y:S03]  /*143f0*/  LDSM.16.MT88.4 R16, [R89+0xe000] ;  /* 0x00e000005910783b */ /* 0x000fe60000004200 */
[C---:B------:R-:W-:Y:S08]  /*14400*/  HMMA.16816.F32 R68, R4.reuse, R20, R68 ;  /* 0x000000140444723c */ /* 0x040ff00000001844 */
[----:B------:R-:W-:Y:S01]  /*14410*/  HMMA.16816.F32 R60, R4, R46, R60 ;  /* 0x0000002e043c723c */ /* 0x000fe2000000183c */
[----:B----4-:R-:W-:-:S02]  /*14420*/  F2FP.F16.F32.PACK_AB R4, R128, R126 ;  /* 0x0000007e8004723e */ /* 0x010fc400000000ff */
[----:B--2---:R-:W-:Y:S02]  /*14430*/  F2FP.F16.F32.PACK_AB R6, R129, R127 ;  /* 0x0000007f8106723e */ /* 0x004fe400000000ff */
[----:B------:R-:W-:Y:S02]  /*14440*/  F2FP.F16.F32.PACK_AB R5, R124, R125 ;  /* 0x0000007d7c05723e */ /* 0x000fe400000000ff */
[----:B------:R-:W-:-:S07]  /*14450*/  F2FP.F16.F32.PACK_AB R7, R122, R123 ;  /* 0x0000007b7a07723e */ /* 0x000fce00000000ff */
[C---:B------:R-:W-:Y:S08]  /*14460*/  HMMA.16816.F32 R44, R4.reuse, R28, R24 ;  /* 0x0000001c042c723c */ /* 0x040ff00000001818 */
[----:B------:R-:W-:Y:S01]  /*14470*/  HMMA.16816.F32 R32, R4, R30, R32 ;  /* 0x0000001e0420723c */ /* 0x000fe20000001820 */
[----:B------:R-:W2:Y:S01]  /*14480*/  LDSM.16.MT88.4 R28, [R220+0xe000] ;  /* 0x00e00000dc1c783b */ /* 0x000ea20000004200 */
[----:B------:R-:W-:-:S06]  /*14490*/  IMAD.MOV.U32 R77, RZ, RZ, R74 ;  /* 0x000000ffff4d7224 */ /* 0x000fcc00078e004a */
[C---:B-1----:R-:W-:Y:S01]  /*144a0*/  HMMA.16816.F32 R24, R4.reuse, R48, R36 ;  /* 0x000000300418723c */ /* 0x042fe20000001824 */
[----:B------:R-:W-:Y:S01]  /*144b0*/  IMAD.MOV.U32 R76, RZ, RZ, R114 ;  /* 0x000000ffff4c7224 */ /* 0x000fe200078e0072 */
[----:B------:R-:W-:Y:S06]  /*144c0*/  MUFU.EX2 R120, R245 ;  /* 0x000000f500787308 */ /* 0x000fec0000000800 */
[C---:B-----5:R-:W-:Y:S02]  /*144d0*/  HMMA.16816.F32 R36, R4.reuse, R40, R68 ;  /* 0x000000280424723c */ /* 0x060fe40000001844 */
[----:B------:R-:W1:Y:S06]  /*144e0*/  MUFU.EX2 R118, R248 ;  /* 0x000000f800767308 */ /* 0x000e6c0000000800 */
[C---:B------:R-:W-:Y:S01]  /*144f0*/  HMMA.16816.F32 R72, R4.reuse, R42, R64 ;  /* 0x0000002a0448723c */ /* 0x040fe20000001840 */
[----:B------:R-:W4:Y:S01]  /*14500*/  LDSM.16.MT88.4 R40, [R2+0x4000] ;  /* 0x004000000228783b */ /* 0x000f220000004200 */
[----:B------:R-:W-:Y:S06]  /*14510*/  MUFU.EX2 R121, R249 ;  /* 0x000000f900797308 */ /* 0x000fec0000000800 */
[----:B------:R-:W-:Y:S01]  /*14520*/  HMMA.16816.F32 R20, R4, R50, R60 ;  /* 0x000000320414723c */ /* 0x000fe2000000183c */
[----:B------:R-:W5:Y:S01]  /*14530*/  LDSM.16.MT88.4 R48, [R102+0x4000] ;  /* 0x004000006630783b */ /* 0x000f620000004200 */
[----:B------:R-:W2:Y:S01]  /*14540*/  MUFU.EX2 R119, R119 ;  /* 0x0000007700777308 */ /* 0x000ea20000000800 */
[----:B------:R-:W-:-:S07]  /*14550*/  IMAD.MOV.U32 R159, RZ, RZ, R108 ;  /* 0x000000ffff9f7224 */ /* 0x000fce00078e006c */
[----:B------:R1:W2:Y:S01]  /*14560*/  MUFU.EX2 R114, R8 ;  /* 0x0000000800727308 */ /* 0x0002a20000000800 */
[----:B------:R-:W-:Y:S01]  /*14570*/  HMMA.16816.F32 R68, R4, R12, R56 ;  /* 0x0000000c0444723c */ /* 0x000fe20000001838 */
[----:B------:R-:W-:-:S07]  /*14580*/  IMAD.MOV.U32 R212, RZ, RZ, R82 ;  /* 0x000000ffffd47224 */ /* 0x000fce00078e0052 */
[----:B------:R-:W-:Y:S01]  /*14590*/  HMMA.16816.F32 R60, R4, R14, R52 ;  /* 0x0000000e043c723c */ /* 0x000fe20000001834 */
[----:B------:R-:W5:Y:S01]  /*145a0*/  LDSM.16.MT88.4 R12, [R220+0xe800] ;  /* 0x00e80000dc0c783b */ /* 0x000f620000004200 */
[----:B-1----:R-:W-:-:S04]  /*145b0*/  FFMA.FTZ R8, R101, R0, -R3 ;  /* 0x0000000065087223 */ /* 0x002fc80000010803 */
[----:B------:R1:W-:Y:S01]  /*145c0*/  MUFU.EX2 R108, R8 ;  /* 0x00000008006c7308 */ /* 0x0003e20000000800 */
[----:B------:R-:W-:Y:S02]  /*145d0*/  IMAD.MOV.U32 R82, RZ, RZ, R107 ;  /* 0x000000ffff527224 */ /* 0x000fe400078e006b */
[----:B------:R-:W-:Y:S02]  /*145e0*/  IMAD.MOV.U32 R216, RZ, RZ, R81 ;  /* 0x000000ffffd87224 */ /* 0x000fe400078e0051 */
[----:B------:R-:W-:Y:S02]  /*145f0*/  IMAD.MOV.U32 R81, RZ, RZ, R180 ;  /* 0x000000ffff517224 */ /* 0x000fe400078e00b4 */
[----:B------:R-:W-:Y:S02]  /*14600*/  IMAD.MOV.U32 R180, RZ, RZ, R106 ;  /* 0x000000ffffb47224 */ /* 0x000fe400078e006a */
[----:B-1----:R-:W-:-:S04]  /*14610*/  FFMA.FTZ R8, R103, R0, -R3 ;  /* 0x0000000067087223 */ /* 0x002fc80000010803 */
[----:B------:R1:W-:Y:S01]  /*14620*/  MUFU.EX2 R107, R8 ;  /* 0x00000008006b7308 */ /* 0x0003e20000000800 */
[----:B------:R-:W-:Y:S02]  /*14630*/  F2FP.F16.F32.PACK_AB R4, R118, R120 ;  /* 0x000000787604723e */ /* 0x000fe400000000ff */
[----:B--2---:R-:W-:Y:S02]  /*14640*/  F2FP.F16.F32.PACK_AB R6, R119, R121 ;  /* 0x000000797706723e */ /* 0x004fe400000000ff */
[----:B------:R-:W-:Y:S02]  /*14650*/  F2FP.F16.F32.PACK_AB R5, R117, R116 ;  /* 0x000000747505723e */ /* 0x000fe400000000ff */
[----:B------:R-:W-:Y:S01]  /*14660*/  F2FP.F16.F32.PACK_AB R7, R114, R115 ;  /* 0x000000737207723e */ /* 0x000fe200000000ff */
[----:B------:R-:W-:Y:S01]  /*14670*/  MUFU.EX2 R109, R109 ;  /* 0x0000006d006d7308 */ /* 0x000fe20000000800 */
[----:B-1----:R-:W-:-:S07]  /*14680*/  FFMA.FTZ R8, R104, R0, -R3 ;  /* 0x0000000068087223 */ /* 0x002fce0000010803 */
[----:B------:R1:W-:Y:S01]  /*14690*/  MUFU.EX2 R106, R8 ;  /* 0x00000008006a7308 */ /* 0x0003e20000000800 */
[C---:B------:R-:W-:Y:S07]  /*146a0*/  HMMA.16816.F32 R64, R4.reuse, R28, R44 ;  /* 0x0000001c0440723c */ /* 0x040fee000000182c */
[----:B------:R-:W2:Y:S01]  /*146b0*/  MUFU.EX2 R110, R110 ;  /* 0x0000006e006e7308 */ /* 0x000ea20000000800 */
[----:B------:R-:W-:Y:S01]  /*146c0*/  HMMA.16816.F32 R56, R4, R30, R32 ;  /* 0x0000001e0438723c */ /* 0x000fe20000001820 */
[----:B-1----:R-:W-:-:S06]  /*146d0*/  FFMA.FTZ R8, R105, R0, -R3 ;  /* 0x0000000069087223 */ /* 0x002fcc0000010803 */
[----:B------:R-:W-:Y:S08]  /*146e0*/  MUFU.EX2 R111, R111 ;  /* 0x0000006f006f7308 */ /* 0x000ff00000000800 */
[----:B------:R-:W1:Y:S08]  /*146f0*/  MUFU.EX2 R112, R112 ;  /* 0x0000007000707308 */ /* 0x000e700000000800 */
[----:B------:R2:W3:Y:S01]  /*14700*/  MUFU.EX2 R105, R8 ;  /* 0x0000000800697308 */ /* 0x0004e20000000800 */
[C---:B------:R-:W-:Y:S01]  /*14710*/  HMMA.16816.F32 R52, R4.reuse, R16, R24 ;  /* 0x000000100434723c */ /* 0x040fe20000001818 */
[----:B------:R-:W-:Y:S07]  /*14720*/  LDSM.16.MT88.4 R24, [R2+0x4800] ;  /* 0x004800000218783b */ /* 0x000fee0000004200 */
[C---:B------:R-:W-:Y:S01]  /*14730*/  HMMA.16816.F32 R44, R4.reuse, R18, R20 ;  /* 0x00000012042c723c */ /* 0x040fe20000001814 */
[----:B------:R-:W3:Y:S07]  /*14740*/  LDSM.16.MT88.4 R20, [R89+0xe800] ;  /* 0x00e800005914783b */ /* 0x000eee0000004200 */
[C---:B----4-:R-:W-:Y:S08]  /*14750*/  HMMA.16816.F32 R32, R4.reuse, R40, R36 ;  /* 0x000000280420723c */ /* 0x050ff00000001824 */
[C---:B------:R-:W-:Y:S08]  /*14760*/  HMMA.16816.F32 R36, R4.reuse, R42, R72 ;  /* 0x0000002a0424723c */ /* 0x040ff00000001848 */
[C---:B-----5:R-:W-:Y:S01]  /*14770*/  HMMA.16816.F32 R28, R4.reuse, R48, R68 ;  /* 0x00000030041c723c */ /* 0x060fe20000001844 */
[----:B--2---:R-:W-:Y:S01]  /*14780*/  FFMA.FTZ R8, R196, R0, -R3 ;  /* 0x00000000c4087223 */ /* 0x004fe20000010803 */
[----:B------:R-:W-:Y:S06]  /*14790*/  LDSM.16.MT88.4 R40, [R220+0xf000] ;  /* 0x00f00000dc28783b */ /* 0x000fec0000004200 */
[----:B------:R-:W-:Y:S01]  /*147a0*/  HMMA.16816.F32 R16, R4, R50, R60 ;  /* 0x000000320410723c */ /* 0x000fe2000000183c */
[----:B------:R-:W-:-:S02]  /*147b0*/  F2FP.F16.F32.PACK_AB R4, R110, R109 ;  /* 0x0000006d6e04723e */ /* 0x000fc400000000ff */
[----:B-1----:R-:W-:Y:S02]  /*147c0*/  F2FP.F16.F32.PACK_AB R6, R112, R111 ;  /* 0x0000006f7006723e */ /* 0x002fe400000000ff */
[----:B------:R-:W-:Y:S02]  /*147d0*/  F2FP.F16.F32.PACK_AB R5, R107, R108 ;  /* 0x0000006c6b05723e */ /* 0x000fe400000000ff */
[----:B---3--:R-:W-:-:S07]  /*147e0*/  F2FP.F16.F32.PACK_AB R7, R105, R106 ;  /* 0x0000006a6907723e */ /* 0x008fce00000000ff */
[C---:B------:R-:W-:Y:S08]  /*147f0*/  HMMA.16816.F32 R48, R4.reuse, R12, R64 ;  /* 0x0000000c0430723c */ /* 0x040ff00000001840 */
[C---:B------:R-:W-:Y:S01]  /*14800*/  HMMA.16816.F32 R56, R4.reuse, R14, R56 ;  /* 0x0000000e0438723c */ /* 0x040fe20000001838 */
[----:B------:R-:W1:Y:S01]  /*14810*/  LDSM.16.MT88.4 R12, [R102+0x4800] ;  /* 0x00480000660c783b */ /* 0x000e620000004200 */
[----:B------:R2:W-:Y:S06]  /*14820*/  MUFU.EX2 R99, R8 ;  /* 0x0000000800637308 */ /* 0x0005ec0000000800 */
[C---:B------:R-:W-:Y:S08]  /*14830*/  HMMA.16816.F32 R60, R4.reuse, R22, R44 ;  /* 0x00000016043c723c */ /* 0x040ff0000000182c */
[----:B------:R-:W-:Y:S01]  /*14840*/  HMMA.16816.F32 R64, R4, R24, R32 ;  /* 0x000000180440723c */ /* 0x000fe20000001820 */
[----:B--2---:R-:W-:-:S07]  /*14850*/  FFMA.FTZ R8, R200, R0, -R3 ;  /* 0x00000000c8087223 */ /* 0x004fce0000010803 */
[C---:B------:R-:W-:Y:S01]  /*14860*/  HMMA.16816.F32 R52, R4.reuse, R20, R52 ;  /* 0x000000140434723c */ /* 0x040fe20000001834 */
[----:B------:R-:W-:Y:S01]  /*14870*/  LDSM.16.MT88.4 R20, [R2+0x5000] ;  /* 0x005000000214783b */ /* 0x000fe20000004200 */
[----:B------:R2:W-:Y:S06]  /*14880*/  MUFU.EX2 R94, R8 ;  /* 0x00000008005e7308 */ /* 0x0005ec0000000800 */
[C---:B------:R-:W-:Y:S01]  /*14890*/  HMMA.16816.F32 R44, R4.reuse, R26, R36 ;  /* 0x0000001a042c723c */ /* 0x040fe20000001824 */
[----:B------:R-:W3:Y:S01]  /*148a0*/  LDSM.16.MT88.4 R36, [R89+0xf000] ;  /* 0x00f000005924783b */ /* 0x000ee20000004200 */
[----:B------:R-:W-:Y:S03]  /*148b0*/  MUFU.EX2 R11, R11 ;  /* 0x0000000b000b7308 */ /* 0x000fe60000000800 */
[----:B------:R-:W-:Y:S03]  /*148c0*/  LDSM.16.MT88.4 R24, [R220+0xf800] ;  /* 0x00f80000dc18783b */ /* 0x000fe60000004200 */
[----:B-1----:R-:W-:Y:S01]  /*148d0*/  HMMA.16816.F32 R32, R4, R12, R28 ;  /* 0x0000000c0420723c */ /* 0x002fe2000000181c */
[----:B--2---:R-:W-:-:S07]  /*148e0*/  FFMA.FTZ R8, R201, R0, -R3 ;  /* 0x00000000c9087223 */ /* 0x004fce0000010803 */
[----:B------:R-:W-:Y:S01]  /*148f0*/  HMMA.16816.F32 R12, R4, R14, R16 ;  /* 0x0000000e040c723c */ /* 0x000fe20000001810 */
[----:B------:R-:W1:Y:S01]  /*14900*/  LDSM.16.MT88.4 R16, [R102+0x5000] ;  /* 0x005000006610783b */ /* 0x000e620000004200 */
[----:B------:R2:W-:Y:S08]  /*14910*/  MUFU.EX2 R98, R8 ;  /* 0x0000000800627308 */ /* 0x0005f00000000800 */
[----:B------:R-:W4:Y:S01]  /*14920*/  MUFU.EX2 R103, R216 ;  /* 0x000000d800677308 */ /* 0x000f220000000800 */
[----:B--2---:R-:W-:-:S07]  /*14930*/  FFMA.FTZ R8, R197, R0, -R3 ;  /* 0x00000000c5087223 */ /* 0x004fce0000010803 */
[----:B------:R-:W-:Y:S08]  /*14940*/  MUFU.EX2 R101, R213 ;  /* 0x000000d500657308 */ /* 0x000ff00000000800 */
[----:B------:R-:W2:Y:S08]  /*14950*/  MUFU.EX2 R104, R212 ;  /* 0x000000d400687308 */ /* 0x000eb00000000800 */
[----:B------:R5:W3:Y:S01]  /*14960*/  MUFU.EX2 R93, R8 ;  /* 0x00000008005d7308 */ /* 0x000ae20000000800 */
[----:B----4-:R-:W-:-:S02]  /*14970*/  F2FP.F16.F32.PACK_AB R4, R103, R11 ;  /* 0x0000000b6704723e */ /* 0x010fc400000000ff */
[----:B------:R-:W-:Y:S02]  /*14980*/  F2FP.F16.F32.PACK_AB R5, R94, R99 ;  /* 0x000000635e05723e */ /* 0x000fe400000000ff */
[----:B--2---:R-:W-:Y:S01]  /*14990*/  F2FP.F16.F32.PACK_AB R6, R104, R101 ;  /* 0x000000656806723e */ /* 0x004fe200000000ff */
[----:B-----5:R-:W-:Y:S01]  /*149a0*/  FFMA.FTZ R8, R204, R0, -R3 ;  /* 0x00000000cc087223 */ /* 0x020fe20000010803 */
[----:B---3--:R-:W-:-:S03]  /*149b0*/  F2FP.F16.F32.PACK_AB R7, R93, R98 ;  /* 0x000000625d07723e */ /* 0x008fc600000000ff */
[----:B------:R2:W-:Y:S04]  /*149c0*/  MUFU.EX2 R91, R8 ;  /* 0x00000008005b7308 */ /* 0x0005e80000000800 */
[----:B------:R-:W-:Y:S01]  /*149d0*/  HMMA.16816.F32 R28, R4, R40, R48 ;  /* 0x00000028041c723c */ /* 0x000fe20000001830 */
[----:B--2---:R-:W-:-:S04]  /*149e0*/  FFMA.FTZ R8, R208, R0, -R3 ;  /* 0x00000000d0087223 */ /* 0x004fc80000010803 */
[----:B------:R2:W-:Y:S03]  /*149f0*/  MUFU.EX2 R92, R8 ;  /* 0x00000008005c7308 */ /* 0x0005e60000000800 */
[C---:B------:R-:W-:Y:S01]  /*14a00*/  HMMA.16816.F32 R48, R4.reuse, R36, R52 ;  /* 0x000000240430723c */ /* 0x040fe20000001834 */
[----:B------:R-:W3:Y:S07]  /*14a10*/  LDSM.16.MT88.4 R52, [R89+0xf800] ;  /* 0x00f800005934783b */ /* 0x000eee0000004200 */
[----:B------:R-:W-:Y:S01]  /*14a20*/  HMMA.16816.F32 R68, R4, R22, R44 ;  /* 0x000000160444723c */ /* 0x000fe2000000182c */
[----:B--2---:R-:W-:-:S07]  /*14a30*/  FFMA.FTZ R8, R205, R0, -R3 ;  /* 0x00000000cd087223 */ /* 0x004fce0000010803 */
[C---:B-1----:R-:W-:Y:S01]  /*14a40*/  HMMA.16816.F32 R44, R4.reuse, R18, R12 ;  /* 0x00000012042c723c */ /* 0x042fe2000000180c */
[----:B------:R-:W1:Y:S01]  /*14a50*/  LDSM.16.MT88.4 R12, [R2+0x5800] ;  /* 0x00580000020c783b */ /* 0x000e620000004200 */
[----:B------:R2:W-:Y:S06]  /*14a60*/  MUFU.EX2 R90, R8 ;  /* 0x00000008005a7308 */ /* 0x0005ec0000000800 */
[----:B------:R-:W-:Y:S02]  /*14a70*/  HMMA.16816.F32 R40, R4, R42, R56 ;  /* 0x0000002a0428723c */ /* 0x000fe40000001838 */
[----:B------:R-:W-:Y:S01]  /*14a80*/  MUFU.EX2 R97, R209 ;  /* 0x000000d100617308 */ /* 0x000fe20000000800 */
[----:B--2---:R-:W-:-:S07]  /*14a90*/  FFMA.FTZ R8, R206, R0, -R3 ;  /* 0x00000000ce087223 */ /* 0x004fce0000010803 */
[----:B------:R-:W2:Y:S01]  /*14aa0*/  MUFU.EX2 R96, R81 ;  /* 0x0000005100607308 */ /* 0x000ea20000000800 */
[C---:B------:R-:W-:Y:S07]  /*14ab0*/  HMMA.16816.F32 R56, R4.reuse, R38, R60 ;  /* 0x000000260438723c */ /* 0x040fee000000183c */
[----:B------:R-:W4:Y:S01]  /*14ac0*/  MUFU.EX2 R95, R82 ;  /* 0x00000052005f7308 */ /* 0x000f220000000800 */
[C---:B------:R-:W-:Y:S01]  /*14ad0*/  HMMA.16816.F32 R60, R4.reuse, R16, R32 ;  /* 0x00000010043c723c */ /* 0x040fe20000001820 */
[----:B------:R-:W5:Y:S06]  /*14ae0*/  LDSM.16.MT88.4 R16, [R102+0x5800] ;  /* 0x005800006610783b */ /* 0x000f6c0000004200 */
[----:B------:R-:W3:Y:S01]  /*14af0*/  MUFU.EX2 R88, R8 ;  /* 0x0000000800587308 */ /* 0x000ee20000000800 */
[----:B------:R-:W-:Y:S01]  /*14b00*/  HMMA.16816.F32 R64, R4, R20, R64 ;  /* 0x000000140440723c */ /* 0x000fe20000001840 */
[----:B--2---:R-:W-:Y:S01]  /*14b10*/  F2FP.F16.F32.PACK_AB R4, R96, R97 ;  /* 0x000000616004723e */ /* 0x004fe200000000ff */
[----:B------:R-:W-:Y:S01]  /*14b20*/  LDSM.16.MT88.4 R20, [R220+0x10000] ;  /* 0x01000000dc14783b */ /* 0x000fe20000004200 */
[----:B------:R-:W-:-:S02]  /*14b30*/  F2FP.F16.F32.PACK_AB R5, R92, R91 ;  /* 0x0000005b5c05723e */ /* 0x000fc400000000ff */
[----:B----4-:R-:W-:Y:S02]  /*14b40*/  F2FP.F16.F32.PACK_AB R6, R100, R95 ;  /* 0x0000005f6406723e */ /* 0x010fe400000000ff */
[----:B---3--:R-:W-:Y:S01]  /*14b50*/  F2FP.F16.F32.PACK_AB R7, R88, R90 ;  /* 0x0000005a5807723e */ /* 0x008fe200000000ff */
[----:B------:R-:W-:-:S06]  /*14b60*/  FFMA.FTZ R8, R210, R0, -R3 ;  /* 0x00000000d2087223 */ /* 0x000fcc0000010803 */
[C---:B------:R-:W-:Y:S01]  /*14b70*/  HMMA.16816.F32 R36, R4.reuse, R24, R28 ;  /* 0x000000180424723c */ /* 0x040fe2000000181c */
[----:B------:R2:W-:Y:S07]  /*14b80*/  MUFU.EX2 R82, R8 ;  /* 0x0000000800527308 */ /* 0x0005ee0000000800 */
[----:B------:R-:W-:Y:S01]  /*14b90*/  HMMA.16816.F32 R28, R4, R26, R40 ;  /* 0x0000001a041c723c */ /* 0x000fe20000001828 */
[----:B------:R-:W3:Y:S01]  /*14ba0*/  LDSM.16.MT88.4 R24, [R89+0x10000] ;  /* 0x010000005918783b */ /* 0x000ee20000004200 */
[----:B--2---:R-:W-:-:S04]  /*14bb0*/  FFMA.FTZ R8, R207, R0, -R3 ;  /* 0x00000000cf087223 */ /* 0x004fc80000010803 */
[----:B------:R2:W-:Y:S02]  /*14bc0*/  MUFU.EX2 R83, R8 ;  /* 0x0000000800537308 */ /* 0x0005e40000000800 */
[C---:B------:R-:W-:Y:S01]  /*14bd0*/  HMMA.16816.F32 R32, R4.reuse, R52, R48 ;  /* 0x000000340420723c */ /* 0x040fe20000001830 */
[----:B------:R-:W4:Y:S07]  /*14be0*/  LDSM.16.MT88.4 R48, [R2+0x6000] ;  /* 0x006000000230783b */ /* 0x000f2e0000004200 */
[----:B------:R-:W-:Y:S01]  /*14bf0*/  HMMA.16816.F32 R40, R4, R54, R56 ;  /* 0x000000360428723c */ /* 0x000fe20000001838 */
[----:B--2---:R-:W-:-:S07]  /*14c00*/  FFMA.FTZ R8, R202, R0, -R3 ;  /* 0x00000000ca087223 */ /* 0x004fce0000010803 */
[C---:B-1----:R-:W-:Y:S01]  /*14c10*/  HMMA.16816.F32 R52, R4.reuse, R12, R64 ;  /* 0x0000000c0434723c */ /* 0x042fe20000001840 */
[----:B------:R1:W-:Y:S07]  /*14c20*/  MUFU.EX2 R81, R8 ;  /* 0x0000000800517308 */ /* 0x0003ee0000000800 */
[----:B------:R-:W-:Y:S01]  /*14c30*/  HMMA.16816.F32 R56, R4, R14, R68 ;  /* 0x0000000e0438723c */ /* 0x000fe20000001844 */
[----:B------:R-:W2:Y:S01]  /*14c40*/  LDSM.16.MT88.4 R12, [R102+0x6000] ;  /* 0x00600000660c783b */ /* 0x000ea20000004200 */
[----:B------:R-:W-:Y:S01]  /*14c50*/  MUFU.EX2 R85, R80 ;  /* 0x0000005000557308 */ /* 0x000fe20000000800 */
[----:B-1----:R-:W-:-:S07]  /*14c60*/  FFMA.FTZ R8, R198, R0, -R3 ;  /* 0x00000000c6087223 */ /* 0x002fce0000010803 */
[----:B------:R1:W-:Y:S01]  /*14c70*/  MUFU.EX2 R84, R193 ;  /* 0x000000c100547308 */ /* 0x0003e20000000800 */
[C---:B-----5:R-:W-:Y:S07]  /*14c80*/  HMMA.16816.F32 R60, R4.reuse, R16, R60 ;  /* 0x00000010043c723c */ /* 0x060fee000000183c */
[----:B------:R-:W5:Y:S01]  /*14c90*/  MUFU.EX2 R86, R79 ;  /* 0x0000004f00567308 */ /* 0x000f620000000800 */
[----:B------:R-:W-:Y:S01]  /*14ca0*/  HMMA.16816.F32 R44, R4, R18, R44 ;  /* 0x00000012042c723c */ /* 0x000fe2000000182c */
[----:B------:R-:W2:Y:S06]  /*14cb0*/  LDSM.16.MT88.4 R16, [R89+0x10800] ;  /* 0x010800005910783b */ /* 0x000eac0000004200 */
[----:B------:R-:W3:Y:S01]  /*14cc0*/  MUFU.EX2 R80, R8 ;  /* 0x0000000800507308 */ /* 0x000ee20000000800 */
[----:B-1----:R-:W-:-:S02]  /*14cd0*/  IMAD.MOV.U32 R193, RZ, RZ, R10 ;  /* 0x000000ffffc17224 */ /* 0x002fc400078e000a */
[----:B------:R-:W-:-:S05]  /*14ce0*/  FFMA.FTZ R10, R203, R0, -R3 ;  /* 0x00000000cb0a7223 */ /* 0x000fca0000010803 */
[----:B------:R1:W-:Y:S01]  /*14cf0*/  MUFU.EX2 R75, R10 ;  /* 0x0000000a004b7308 */ /* 0x0003e20000000800 */
[----:B-----5:R-:W-:Y:S02]  /*14d00*/  F2FP.F16.F32.PACK_AB R4, R86, R85 ;  /* 0x000000555604723e */ /* 0x020fe400000000ff */
[----:B------:R-:W-:Y:S02]  /*14d10*/  F2FP.F16.F32.PACK_AB R6, R87, R84 ;  /* 0x000000545706723e */ /* 0x000fe400000000ff */
[----:B------:R-:W-:Y:S01]  /*14d20*/  F2FP.F16.F32.PACK_AB R5, R83, R82 ;  /* 0x000000525305723e */ /* 0x000fe200000000ff */
[----:B-1----:R-:W-:-:S04]  /*14d30*/  FFMA.FTZ R10, R194, R0, -R3 ;  /* 0x00000000c20a7223 */ /* 0x002fc80000010803 */
[----:B------:R1:W-:Y:S01]  /*14d40*/  MUFU.EX2 R74, R10 ;  /* 0x0000000a004a7308 */ /* 0x0003e20000000800 */
[----:B---3--:R-:W-:Y:S01]  /*14d50*/  F2FP.F16.F32.PACK_AB R7, R80, R81 ;  /* 0x000000515007723e */ /* 0x008fe200000000ff */
[----:B------:R-:W-:Y:S01]  /*14d60*/  FFMA.FTZ R8, R184, R9, R157 ;  /* 0x00000009b8087223 */ /* 0x000fe2000001009d */
[----:B------:R-:W-:-:S05]  /*14d70*/  IMAD.MOV.U32 R184, RZ, RZ, R159 ;  /* 0x000000ffffb87224 */ /* 0x000fca00078e009f */
[----:B------:R3:W-:Y:S01]  /*14d80*/  MUFU.EX2 R79, R192 ;  /* 0x000000c0004f7308 */ /* 0x0007e20000000800 */
[----:B-1----:R-:W-:-:S07]  /*14d90*/  FFMA.FTZ R10, R199, R0, -R3 ;  /* 0x00000000c70a7223 */ /* 0x002fce0000010803 */
[----:B------:R1:W-:Y:S01]  /*14da0*/  MUFU.EX2 R73, R10 ;  /* 0x0000000a00497308 */ /* 0x0003e20000000800 */
[----:B------:R-:W-:Y:S01]  /*14db0*/  FADD.FTZ R8, R156, R8 ;  /* 0x000000089c087221 */ /* 0x000fe20000010000 */
[----:B------:R-:W-:Y:S01]  /*14dc0*/  HMMA.16816.F32 R40, R4, R26, R40 ;  /* 0x0000001a0428723c */ /* 0x000fe20000001828 */
[----:B---3--:R-:W-:-:S05]  /*14dd0*/  IMAD.MOV.U32 R192, RZ, RZ, R158 ;  /* 0x000000ffffc07224 */ /* 0x008fca00078e009e */
[----:B------:R-:W3:Y:S01]  /*14de0*/  MUFU.EX2 R78, R78 ;  /* 0x0000004e004e7308 */ /* 0x000ee20000000800 */
[----:B-1----:R-:W-:-:S07]  /*14df0*/  FFMA.FTZ R10, R195, R0, -R3 ;  /* 0x00000000c30a7223 */ /* 0x002fce0000010803 */
[----:B------:R-:W-:Y:S01]  /*14e00*/  MUFU.EX2 R77, R77 ;  /* 0x0000004d004d7308 */ /* 0x000fe20000000800 */
[C---:B------:R-:W-:Y:S01]  /*14e10*/  HMMA.16816.F32 R156, R4.reuse, R24, R32 ;  /* 0x00000018049c723c */ /* 0x040fe20000001820 */
[----:B------:R-:W-:Y:S06]  /*14e20*/  LDSM.16.MT88.4 R24, [R102+0x6800] ;  /* 0x006800006618783b */ /* 0x000fec0000004200 */
[----:B------:R-:W1:Y:S08]  /*14e30*/  MUFU.EX2 R76, R76 ;  /* 0x0000004c004c7308 */ /* 0x000e700000000800 */
[----:B------:R5:W1:Y:S01]  /*14e40*/  MUFU.EX2 R72, R10 ;  /* 0x0000000a00487308 */ /* 0x000a620000000800 */
[C---:B------:R-:W-:Y:S08]  /*14e50*/  HMMA.16816.F32 R64, R4.reuse, R20, R36 ;  /* 0x000000140440723c */ /* 0x040ff00000001824 */
[C---:B------:R-:W-:Y:S01]  /*14e60*/  HMMA.16816.F32 R36, R4.reuse, R22, R28 ;  /* 0x000000160424723c */ /* 0x040fe2000000181c */
[----:B------:R-:W1:Y:S07]  /*14e70*/  LDSM.16.MT88.4 R20, [R220+0x10800] ;  /* 0x01080000dc14783b */ /* 0x000e6e0000004200 */
[----:B----4-:R-:W-:Y:S01]  /*14e80*/  HMMA.16816.F32 R28, R4, R48, R52 ;  /* 0x00000030041c723c */ /* 0x010fe20000001834 */
[----:B-----5:R-:W-:-:S07]  /*14e90*/  FFMA.FTZ R10, R211, R0, -R3 ;  /* 0x00000000d30a7223 */ /* 0x020fce0000010803 */
[C---:B------:R-:W-:Y:S08]  /*14ea0*/  HMMA.16816.F32 R56, R4.reuse, R50, R56 ;  /* 0x000000320438723c */ /* 0x040ff00000001838 */
[C---:B--2---:R-:W-:Y:S08]  /*14eb0*/  HMMA.16816.F32 R60, R4.reuse, R12, R60 ;  /* 0x0000000c043c723c */ /* 0x044ff0000000183c */
[----:B------:R-:W-:Y:S01]  /*14ec0*/  HMMA.16816.F32 R32, R4, R14, R44 ;  /* 0x0000000e0420723c */ /* 0x000fe2000000182c */
[----:B------:R-:W2:Y:S01]  /*14ed0*/  LDSM.16.MT88.4 R12, [R2+0x6800] ;  /* 0x00680000020c783b */ /* 0x000ea20000004200 */
[----:B---3--:R-:W-:-:S02]  /*14ee0*/  F2FP.F16.F32.PACK_AB R4, R78, R79 ;  /* 0x0000004f4e04723e */ /* 0x008fc400000000ff */
[----:B-1----:R-:W-:Y:S02]  /*14ef0*/  F2FP.F16.F32.PACK_AB R6, R76, R77 ;  /* 0x0000004d4c06723e */ /* 0x002fe400000000ff */
[----:B------:R-:W-:Y:S02]  /*14f00*/  F2FP.F16.F32.PACK_AB R5, R74, R75 ;  /* 0x0000004b4a05723e */ /* 0x000fe400000000ff */
[----:B------:R-:W-:Y:S01]  /*14f10*/  F2FP.F16.F32.PACK_AB R7, R72, R73 ;  /* 0x000000494807723e */ /* 0x000fe200000000ff */
[----:B------:R1:W-:Y:S06]  /*14f20*/  MUFU.EX2 R55, R10 ;  /* 0x0000000a00377308 */ /* 0x0003ec0000000800 */
[C---:B------:R-:W-:Y:S08]  /*14f30*/  HMMA.16816.F32 R156, R4.reuse, R16, R156 ;  /* 0x00000010049c723c */ /* 0x040ff0000000189c */
[----:B------:R-:W-:Y:S01]  /*14f40*/  HMMA.16816.F32 R40, R4, R18, R40 ;  /* 0x000000120428723c */ /* 0x000fe20000001828 */
[----:B------:R-:W3:Y:S01]  /*14f50*/  LDSM.16.MT88.4 R16, [R89+0x11000] ;  /* 0x011000005910783b */ /* 0x000ee20000004200 */
[----:B-1----:R-:W-:-:S04]  /*14f60*/  FFMA.FTZ R10, R191, R0, -R3 ;  /* 0x00000000bf0a7223 */ /* 0x002fc80000010803 */
[----:B------:R1:W-:Y:S08]  /*14f70*/  MUFU.EX2 R54, R10 ;  /* 0x0000000a00367308 */ /* 0x0003f00000000800 */
[----:B------:R-:W-:Y:S01]  /*14f80*/  MUFU.EX2 R71, R193 ;  /* 0x000000c100477308 */ /* 0x000fe20000000800 */
[----:B-1----:R-:W-:-:S07]  /*14f90*/  FFMA.FTZ R10, R214, R0, -R3 ;  /* 0x00000000d60a7223 */ /* 0x002fce0000010803 */
[----:B------:R1:W-:Y:S08]  /*14fa0*/  MUFU.EX2 R52, R10 ;  /* 0x0000000a00347308 */ /* 0x0003f00000000800 */
[----:B------:R-:W4:Y:S01]  /*14fb0*/  MUFU.EX2 R70, R192 ;  /* 0x000000c000467308 */ /* 0x000f220000000800 */
[----:B-1----:R-:W-:-:S07]  /*14fc0*/  FFMA.FTZ R10, R215, R0, -R3 ;  /* 0x00000000d70a7223 */ /* 0x002fce0000010803 */
[----:B------:R-:W-:Y:S08]  /*14fd0*/  MUFU.EX2 R69, R184 ;  /* 0x000000b800457308 */ /* 0x000ff00000000800 */
[----:B------:R-:W1:Y:S08]  /*14fe0*/  MUFU.EX2 R68, R180 ;  /* 0x000000b400447308 */ /* 0x000e700000000800 */
[----:B------:R-:W5:Y:S01]  /*14ff0*/  MUFU.EX2 R53, R10 ;  /* 0x0000000a00357308 */ /* 0x000f620000000800 */
[C---:B------:R-:W-:Y:S08]  /*15000*/  HMMA.16816.F32 R64, R4.reuse, R20, R64 ;  /* 0x000000140440723c */ /* 0x040ff00000001840 */
[C---:B------:R-:W-:Y:S01]  /*15010*/  HMMA.16816.F32 R36, R4.reuse, R22, R36 ;  /* 0x000000160424723c */ /* 0x040fe20000001824 */
[----:B------:R-:W-:Y:S01]  /*15020*/  FADD.FTZ R9, R189, R242 ;  /* 0x000000f2bd097221 */ /* 0x000fe20000010000 */
[----:B------:R-:W-:Y:S01]  /*15030*/  FADD.FTZ R8, R188, R8 ;  /* 0x00000008bc087221 */ /* 0x000fe20000010000 */
[----:B------:R-:W3:Y:S05]  /*15040*/  LDSM.16.MT88.4 R20, [R220+0x11000] ;  /* 0x01100000dc14783b */ /* 0x000eea0000004200 */
[C---:B--2---:R-:W-:Y:S08]  /*15050*/  HMMA.16816.F32 R28, R4.reuse, R12, R28 ;  /* 0x0000000c041c723c */ /* 0x044ff0000000181c */
[C---:B------:R-:W-:Y:S08]  /*15060*/  HMMA.16816.F32 R44, R4.reuse, R14, R56 ;  /* 0x0000000e042c723c */ /* 0x040ff00000001838 */
[C---:B------:R-:W-:Y:S08]  /*15070*/  HMMA.16816.F32 R60, R4.reuse, R24, R60 ;  /* 0x00000018043c723c */ /* 0x040ff0000000183c */
[----:B------:R-:W-:Y:S01]  /*15080*/  HMMA.16816.F32 R48, R4, R26, R32 ;  /* 0x0000001a0430723c */ /* 0x000fe20000001820 */
[----:B----4-:R-:W-:Y:S01]  /*15090*/  F2FP.F16.F32.PACK_AB R4, R70, R71 ;  /* 0x000000474604723e */ /* 0x010fe200000000ff */
[----:B------:R-:W-:Y:S01]  /*150a0*/  FADD.FTZ R9, R190, R9 ;  /* 0x00000009be097221 */ /* 0x000fe20000010000 */
[----:B-1----:R-:W-:Y:S01]  /*150b0*/  F2FP.F16.F32.PACK_AB R6, R68, R69 ;  /* 0x000000454406723e */ /* 0x002fe200000000ff */
[----:B------:R-:W-:Y:S01]  /*150c0*/  FADD.FTZ R8, R187, R8 ;  /* 0x00000008bb087221 */ /* 0x000fe20000010000 */
[----:B------:R-:W-:Y:S01]  /*150d0*/  F2FP.F16.F32.PACK_AB R5, R54, R55 ;  /* 0x000000373605723e */ /* 0x000fe200000000ff */
[----:B------:R-:W1:Y:S01]  /*150e0*/  LDSM.16.MT88.4 R12, [R2+0x7000] ;  /* 0x00700000020c783b */ /* 0x000e620000004200 */
[----:B-----5:R-:W-:-:S07]  /*150f0*/  F2FP.F16.F32.PACK_AB R7, R53, R52 ;  /* 0x000000343507723e */ /* 0x020fce00000000ff */
[----:B---3--:R-:W-:Y:S01]  /*15100*/  HMMA.16816.F32 R156, R4, R16, R156 ;  /* 0x00000010049c723c */ /* 0x008fe2000000189c */
[----:B------:R2:W-:Y:S02]  /*15110*/  MUFU.EX2 R17, R251 ;  /* 0x000000fb00117308 */ /* 0x0005e40000000800 */
[----:B--2---:R-:W2:Y:S01]  /*15120*/  LDL R251, [R1+0x90] ;  /* 0x0000900001fb7983 */ /* 0x004ea20000100800 */
        /* <DEDUP_REMOVED lines=24> */
[----:B------:R-:W-:Y:S01]  /*152b0*/  FFMA.FTZ R10, R218, R0, -R3 ;  /* 0x00000000da0a7223 */ /* 0x000fe20000010803 */
[----:B------:R-:W-:Y:S01]  /*152c0*/  HMMA.16816.F32 R64, R4, R20, R64 ;  /* 0x000000140440723c */ /* 0x000fe20000001840 */
[----:B------:R-:W-:Y:S01]  /*152d0*/  FADD.FTZ R9, R154, R9 ;  /* 0x000000099a097221 */ /* 0x000fe20000010000 */
[----:B------:R-:W-:Y:S01]  /*152e0*/  FADD.FTZ R8, R151, R8 ;  /* 0x0000000897087221 */ /* 0x000fe20000010000 */
[----:B------:R-:W3:Y:S01]  /*152f0*/  MUFU.EX2 R34, R243 ;  /* 0x000000f300227308 */ /* 0x000ee20000000800 */
[----:B------:R-:W-:Y:S01]  /*15300*/  LDSM.16.MT88.4 R160, [R220+0x11800] ;  /* 0x01180000dca0783b */ /* 0x000fe20000004200 */
[----:B------:R-:W-:Y:S01]  /*15310*/  FADD.FTZ R9, R153, R9 ;  /* 0x0000000999097221 */ /* 0x000fe20000010000 */
[----:B------:R-:W-:-:S03]  /*15320*/  FADD.FTZ R8, R150, R8 ;  /* 0x0000000896087221 */ /* 0x000fc60000010000 */
[----:B------:R-:W-:Y:S01]  /*15330*/  FADD.FTZ R9, R152, R9 ;  /* 0x0000000998097221 */ /* 0x000fe20000010000 */
[----:B------:R-:W-:-:S03]  /*15340*/  FADD.FTZ R8, R149, R8 ;  /* 0x0000000895087221 */ /* 0x000fc60000010000 */
[----:B------:R-:W-:Y:S01]  /*15350*/  FADD.FTZ R9, R155, R9 ;  /* 0x000000099b097221 */ /* 0x000fe20000010000 */
[----:B------:R-:W-:Y:S01]  /*15360*/  FADD.FTZ R8, R148, R8 ;  /* 0x0000000894087221 */ /* 0x000fe20000010000 */
[----:B------:R4:W5:Y:S01]  /*15370*/  MUFU.EX2 R16, R10 ;  /* 0x0000000a00107308 */ /* 0x0009620000000800 */
[C---:B------:R-:W-:Y:S01]  /*15380*/  HMMA.16816.F32 R36, R4.reuse, R22, R36 ;  /* 0x000000160424723c */ /* 0x040fe20000001824 */
[----:B------:R-:W-:Y:S01]  /*15390*/  FADD.FTZ R9, R146, R9 ;  /* 0x0000000992097221 */ /* 0x000fe20000010000 */
[----:B------:R-:W-:Y:S01]  /*153a0*/  FADD.FTZ R8, R143, R8 ;  /* 0x000000088f087221 */ /* 0x000fe20000010000 */
[----:B------:R-:W3:Y:S02]  /*153b0*/  LDSM.16.MT88.4 R20, [R102+0x7000] ;  /* 0x007000006614783b */ /* 0x000ee40000004200 */
[----:B------:R-:W-:Y:S01]  /*153c0*/  FADD.FTZ R9, R144, R9 ;  /* 0x0000000990097221 */ /* 0x000fe20000010000 */
[----:B------:R-:W-:Y:S01]  /*153d0*/  FADD.FTZ R8, R142, R8 ;  /* 0x000000088e087221 */ /* 0x000fe20000010000 */
[----:B------:R-:W5:Y:S01]  /*153e0*/  MUFU.EX2 R33, R247 ;  /* 0x000000f700217308 */ /* 0x000f620000000800 */
[----:B------:R-:W-:Y:S01]  /*153f0*/  HMMA.16816.F32 R24, R4, R18, R40 ;  /* 0x000000120418723c */ /* 0x000fe20000001828 */
[----:B------:R-:W-:Y:S01]  /*15400*/  FADD.FTZ R9, R145, R9 ;  /* 0x0000000991097221 */ /* 0x000fe20000010000 */
[----:B------:R-:W-:Y:S01]  /*15410*/  FADD.FTZ R8, R141, R8 ;  /* 0x000000088d087221 */ /* 0x000fe20000010000 */
[----:B------:R-:W2:Y:S02]  /*15420*/  LDSM.16.MT88.4 R152, [R89+0x11800] ;  /* 0x011800005998783b */ /* 0x000ea40000004200 */
[----:B------:R-:W-:Y:S01]  /*15430*/  FADD.FTZ R9, R147, R9 ;  /* 0x0000000993097221 */ /* 0x000fe20000010000 */
[----:B------:R-:W-:Y:S01]  /*15440*/  FADD.FTZ R8, R140, R8 ;  /* 0x000000088c087221 */ /* 0x000fe20000010000 */
[----:B------:R5:W2:Y:S02]  /*15450*/  LDSM.16.MT88.4 R144, [R2+0x7800] ;  /* 0x007800000290783b */ /* 0x000aa40000004200 */
        /* <DEDUP_REMOVED lines=28> */
[----:B----4-:R-:W-:Y:S02]  /*15620*/  FFMA.FTZ R10, R219, R0, -R3 ;  /* 0x00000000db0a7223 */ /* 0x010fe40000010803 */
[----:B------:R-:W-:Y:S01]  /*15630*/  FADD.FTZ R9, R111, R9 ;  /* 0x000000096f097221 */ /* 0x000fe20000010000 */
[----:B------:R-:W-:Y:S01]  /*15640*/  FADD.FTZ R8, R106, R8 ;  /* 0x000000086a087221 */ /* 0x000fe20000010000 */
[----:B-1----:R-:W-:Y:S02]  /*15650*/  HMMA.16816.F32 R148, R4, R12, R28 ;  /* 0x0000000c0494723c */ /* 0x002fe4000000181c */
[----:B------:R-:W-:Y:S01]  /*15660*/  FADD.FTZ R9, R112, R9 ;  /* 0x0000000970097221 */ /* 0x000fe20000010000 */
[----:B------:R1:W4:Y:S01]  /*15670*/  MUFU.EX2 R12, R10 ;  /* 0x0000000a000c7308 */ /* 0x0003220000000800 */
[----:B------:R-:W-:-:S02]  /*15680*/  FADD.FTZ R8, R105, R8 ;  /* 0x0000000869087221 */ /* 0x000fc40000010000 */
[----:B------:R-:W-:Y:S02]  /*15690*/  FADD.FTZ R9, R11, R9 ;  /* 0x000000090b097221 */ /* 0x000fe40000010000 */
[----:B------:R-:W-:Y:S01]  /*156a0*/  FADD.FTZ R8, R99, R8 ;  /* 0x0000000863087221 */ /* 0x000fe20000010000 */
[----:B-1----:R-:W-:-:S04]  /*156b0*/  FFMA.FTZ R10, R238, R0, -R3 ;  /* 0x00000000ee0a7223 */ /* 0x002fc80000010803 */
[----:B------:R1:W-:Y:S02]  /*156c0*/  MUFU.EX2 R11, R10 ;  /* 0x0000000a000b7308 */ /* 0x0003e40000000800 */
[----:B-1----:R-:W-:Y:S01]  /*156d0*/  FADD.FTZ R10, R103, R9 ;  /* 0x00000009670a7221 */ /* 0x002fe20000010000 */
[----:B------:R-:W-:Y:S01]  /*156e0*/  FFMA.FTZ R9, R239, R0, -R3 ;  /* 0x00000000ef097223 */ /* 0x000fe20000010803 */
[----:B------:R-:W-:Y:S02]  /*156f0*/  FADD.FTZ R0, R94, R8 ;  /* 0x000000085e007221 */ /* 0x000fe40000010000 */
[----:B------:R-:W-:Y:S02]  /*15700*/  FADD.FTZ R3, R101, R10 ;  /* 0x0000000a65037221 */ /* 0x000fe40000010000 */
[----:B------:R-:W-:Y:S02]  /*15710*/  FADD.FTZ R0, R98, R0 ;  /* 0x0000000062007221 */ /* 0x000fe40000010000 */
[----:B-----5:R-:W-:-:S02]  /*15720*/  FADD.FTZ R2, R104, R3 ;  /* 0x0000000368027221 */ /* 0x020fc40000010000 */
[----:B------:R-:W-:Y:S02]  /*15730*/  FADD.FTZ R0, R93, R0 ;  /* 0x000000005d007221 */ /* 0x000fe40000010000 */
[----:B------:R-:W-:Y:S02]  /*15740*/  FADD.FTZ R2, R97, R2 ;  /* 0x0000000261027221 */ /* 0x000fe40000010000 */
[----:B------:R-:W-:Y:S02]  /*15750*/  FADD.FTZ R0, R91, R0 ;  /* 0x000000005b007221 */ /* 0x000fe40000010000 */
[----:B------:R-:W-:Y:S02]  /*15760*/  FADD.FTZ R2, R96, R2 ;  /* 0x0000000260027221 */ /* 0x000fe40000010000 */
[----:B------:R-:W-:Y:S02]  /*15770*/  FADD.FTZ R0, R92, R0 ;  /* 0x000000005c007221 */ /* 0x000fe40000010000 */
[----:B------:R-:W-:-:S02]  /*15780*/  FADD.FTZ R2, R95, R2 ;  /* 0x000000025f027221 */ /* 0x000fc40000010000 */
        /* <DEDUP_REMOVED lines=22> */
[----:B------:R-:W-:Y:S01]  /*158f0*/  FADD.FTZ R0, R54, R0 ;  /* 0x0000000036007221 */ /* 0x000fe20000010000 */
[----:B------:R-:W1:Y:S01]  /*15900*/  MUFU.EX2 R32, R246 ;  /* 0x000000f600207308 */ /* 0x000e620000000800 */
[----:B------:R-:W-:Y:S01]  /*15910*/  FADD.FTZ R2, R69, R2 ;  /* 0x0000000245027221 */ /* 0x000fe20000010000 */
[----:B---3--:R-:W-:Y:S01]  /*15920*/  HMMA.16816.F32 R140, R4, R20, R60 ;  /* 0x00000014048c723c */ /* 0x008fe2000000183c */
[----:B------:R-:W-:-:S02]  /*15930*/  FADD.FTZ R0, R52, R0 ;  /* 0x0000000034007221 */ /* 0x000fc40000010000 */
[----:B------:R-:W-:Y:S02]  /*15940*/  FADD.FTZ R2, R68, R2 ;  /* 0x0000000244027221 */ /* 0x000fe40000010000 */
[----:B------:R-:W-:Y:S01]  /*15950*/  FADD.FTZ R0, R53, R0 ;  /* 0x0000000035007221 */ /* 0x000fe20000010000 */
[----:B------:R-:W3:Y:S02]  /*15960*/  MUFU.EX2 R9, R9 ;  /* 0x0000000900097308 */ /* 0x000ee40000000800 */
[----:B------:R-:W-:Y:S01]  /*15970*/  HMMA.16816.F32 R28, R4, R14, R44 ;  /* 0x0000000e041c723c */ /* 0x000fe2000000182c */
[----:B------:R-:W-:-:S07]  /*15980*/  FADD.FTZ R2, R34, R2 ;  /* 0x0000000222027221 */ /* 0x000fce0000010000 */
[----:B------:R-:W-:Y:S01]  /*15990*/  HMMA.16816.F32 R20, R4, R22, R48 ;  /* 0x000000160414723c */ /* 0x000fe20000001830 */
[----:B------:R-:W5:Y:S01]  /*159a0*/  LDSM.16.MT88.4 R4, [R102+0x7800] ;  /* 0x007800006604783b */ /* 0x000f620000004200 */
[----:B------:R-:W-:Y:S01]  /*159b0*/  FADD.FTZ R0, R16, R0 ;  /* 0x0000000010007221 */ /* 0x000fe20000010000 */
[----:B------:R-:W-:-:S03]  /*159c0*/  FADD.FTZ R2, R33, R2 ;  /* 0x0000000221027221 */ /* 0x000fc60000010000 */
[----:B----4-:R-:W-:Y:S01]  /*159d0*/  FADD.FTZ R0, R12, R0 ;  /* 0x000000000c007221 */ /* 0x010fe20000010000 */
[----:B-1----:R-:W-:-:S03]  /*159e0*/  FADD.FTZ R2, R32, R2 ;  /* 0x0000000220027221 */ /* 0x002fc60000010000 */
[----:B------:R-:W-:Y:S01]  /*159f0*/  FADD.FTZ R0, R11, R0 ;  /* 0x000000000b007221 */ /* 0x000fe20000010000 */
[----:B------:R-:W-:-:S03]  /*15a00*/  FADD.FTZ R3, R17, R2 ;  /* 0x0000000211037221 */ /* 0x000fc60000010000 */
[----:B---3--:R-:W-:Y:S02]  /*15a10*/  FADD.FTZ R2, R9, R0 ;  /* 0x0000000009027221 */ /* 0x008fe40000010000 */
[----:B------:R1:W-:Y:S01]  /*15a20*/  STL [R1+0x4c], R3 ;  /* 0x00004c0301007387 */ /* 0x0003e20000100800 */
[----:B--2---:R-:W-:-:S03]  /*15a30*/  ISETP.GT.AND P0, PT, R250, R251, PT ;  /* 0x000000fbfa00720c */ /* 0x004fc60003f04270 */
[----:B------:R1:W-:Y:S10]  /*15a40*/  STL [R1+0x58], R2 ;  /* 0x0000580201007387 */ /* 0x0003f40000100800 */
[----:B------:R-:W-:-:S05]  /*15a50*/  @P0 VIADD R0, R252, 0xfffffffd ;  /* 0xfffffffdfc000836 */ /* 0x000fca0000000000 */
[----:B------:R1:W-:Y:S01]  /*15a60*/  @P0 STL [R1+0x30], R0 ;  /* 0x0000300001000387 */ /* 0x0003e20000100800 */
[----:B------:R-:W-:Y:S02]  /*15a70*/  F2FP.F16.F32.PACK_AB R136, R33, R34 ;  /* 0x000000222188723e */ /* 0x000fe400000000ff */
[----:B------:R-:W-:Y:S02]  /*15a80*/  F2FP.F16.F32.PACK_AB R138, R17, R32 ;  /* 0x00000020118a723e */ /* 0x000fe400000000ff */
[----:B------:R-:W-:Y:S02]  /*15a90*/  F2FP.F16.F32.PACK_AB R137, R12, R16 ;  /* 0x000000100c89723e */ /* 0x000fe400000000ff */
[----:B------:R-:W-:Y:S01]  /*15aa0*/  F2FP.F16.F32.PACK_AB R139, R9, R11 ;  /* 0x0000000b098b723e */ /* 0x000fe200000000ff */
[----:B------:R-:W-:-:S06]  /*15ab0*/  IMAD.MOV.U32 R88, RZ, RZ, R113 ;  /* 0x000000ffff587224 */ /* 0x000fcc00078e0071 */
[----:B------:R-:W-:Y:S01]  /*15ac0*/  HMMA.16816.F32 R156, R136, R152, R156 ;  /* 0x00000098889c723c */ /* 0x000fe2000000189c */
[----:B------:R-:W-:Y:S02]  /*15ad0*/  @P0 IMAD.MOV.U32 R88, RZ, RZ, R113 ;  /* 0x000000ffff580224 */ /* 0x000fe400078e0071 */
[----:B------:R-:W-:-:S05]  /*15ae0*/  IMAD.MOV.U32 R168, RZ, RZ, R250 ;  /* 0x000000ffffa87224 */ /* 0x000fca00078e00fa */
[C---:B------:R-:W-:Y:S08]  /*15af0*/  HMMA.16816.F32 R148, R136.reuse, R144, R148 ;  /* 0x000000908894723c */ /* 0x040ff00000001894 */
[C---:B------:R-:W-:Y:S08]  /*15b00*/  HMMA.16816.F32 R164, R136.reuse, R160, R64 ;  /* 0x000000a088a4723c */ /* 0x040ff00000001840 */
[C---:B------:R-:W-:Y:S08]  /*15b10*/  HMMA.16816.F32 R152, R136.reuse, R154, R24 ;  /* 0x0000009a8898723c */ /* 0x040ff00000001818 */
[C---:B------:R-:W-:Y:S08]  /*15b20*/  HMMA.16816.F32 R144, R136.reuse, R146, R28 ;  /* 0x000000928890723c */ /* 0x040ff0000000181c */
[----:B------:R-:W-:Y:S01]  /*15b30*/  HMMA.16816.F32 R160, R136, R162, R36 ;  /* 0x000000a288a0723c */ /* 0x000fe20000001824 */
[----:B------:R-:W-:-:S02]  /*15b40*/  IMAD.MOV.U32 R37, RZ, RZ, R172 ;  /* 0x000000ffff257224 */ /* 0x000fc400078e00ac */
[----:B------:R-:W-:-:S05]  /*15b50*/  @P0 IMAD.MOV.U32 R37, RZ, RZ, R172 ;  /* 0x000000ffff250224 */ /* 0x000fca00078e00ac */
[C---:B-----5:R-:W-:Y:S08]  /*15b60*/  HMMA.16816.F32 R140, R136.reuse, R4, R140 ;  /* 0x00000004888c723c */ /* 0x060ff0000000188c */
[----:B------:R-:W-:Y:S01]  /*15b70*/  HMMA.16816.F32 R136, R136, R6, R20 ;  /* 0x000000068888723c */ /* 0x000fe20000001814 */
[----:B------:R-:W-:-:S04]  /*15b80*/  NOP ;  /* 0x0000000000007918 */ /* 0x000fc80000000000 */
[----:B-1----:R-:W-:-:S15]  /*15b90*/  @P0 BRA `(.L_x_2277) ;  /* 0x0000000000080947 */ /* 0x002fde0003800000 */
.L_x_2266:
[----:B------:R-:W-:-:S05]  /*15ba0*/  IADD3 R0, PT, PT, R168, -0x1, RZ ;  /* 0xffffffffa8007810 */ /* 0x000fca0007ffe0ff */
[----:B------:R1:W-:Y:S02]  /*15bb0*/  STL [R1+0x30], R0 ;  /* 0x0000300001007387 */ /* 0x0003e40000100800 */
.L_x_2277:
[----:B------:R-:W-:Y:S05]  /*15bc0*/  BSYNC B2 ;  /* 0x0000000000027941 */ /* 0x000fea0003800000 */
.L_x_2265:
[----:B------:R-:W2:Y:S04]  /*15bd0*/  LDL R2, [R1+0x90] ;  /* 0x0000900001027983 */ /* 0x000ea80000100800 */
[----:B-1----:R-:W2:Y:S02]  /*15be0*/  LDL R0, [R1+0x30] ;  /* 0x0000300001007983 */ /* 0x002ea40000100800 */
[----:B--2---:R-:W-:-:S13]  /*15bf0*/  ISETP.GE.AND P0, PT, R0, R2, PT ;  /* 0x000000020000720c */ /* 0x004fda0003f06270 */
[----:B------:R-:W-:Y:S05]  /*15c00*/  @!P0 BRA `(.L_x_2278) ;  /* 0x0000008000dc8947 */ /* 0x000fea0003800000 */
[----:B------:R-:W2:Y:S01]  /*15c10*/  LDL.64 R2, [R1+0x68] ;  /* 0x0000680001027983 */ /* 0x000ea20000100a00 */
[----:B------:R-:W-:Y:S02]  /*15c20*/  VIADD R0, R220, 0xa040 ;  /* 0x0000a040dc007836 */ /* 0x000fe40000000000 */
[----:B------:R-:W-:-:S03]  /*15c30*/  IMAD.MOV.U32 R132, RZ, RZ, R88 ;  /* 0x000000ffff847224 */ /* 0x000fc600078e0058 */
[----:B------:R1:W-:Y:S01]  /*15c40*/  STL [R1+0x60], R0 ;  /* 0x0000600001007387 */ /* 0x0003e20000100800 */
[----:B--2---:R-:W-:Y:S02]  /*15c50*/  ISETP.NE.U32.AND P1, PT, R2, RZ, PT ;  /* 0x000000ff0200720c */ /* 0x004fe40003f25070 */
[----:B------:R-:W-:Y:S02]  /*15c60*/  MOV R2, R37 ;  /* 0x0000002500027202 */ /* 0x000fe40000000f00 */
[----:B-1----:R-:W-:-:S13]  /*15c70*/  ISETP.NE.AND.EX P1, PT, R3, RZ, PT, P1 ;  /* 0x000000ff0300720c */ /* 0x002fda0003f25310 */
.L_x_2285:
[----:B------:R-:W2:Y:S01]  /*15c80*/  LDL R7, [R1+0x48] ;  /* 0x0000480001077983 */ /* 0x000ea20000100800 */
[----:B------:R-:W-:Y:S04]  /*15c90*/  DEPBAR.LE SB0, 0x0 ;  /* 0x000080000000791a */ /* 0x000fe80000000000 */
[----:B------:R-:W3:Y:S01]  /*15ca0*/  LDL R6, [R1+0x44] ;  /* 0x0000440001067983 */ /* 0x000ee20000100800 */
[----:B------:R-:W-:Y:S05]  /*15cb0*/  WARPSYNC.ALL ;  /* 0x0000000000007948 */ /* 0x000fea0003800000 */
[----:B-1----:R-:W4:Y:S01]  /*15cc0*/  LDL R3, [R1+0x50] ;  /* 0x0000500001037983 */ /* 0x002f220000100800 */
[----:B------:R-:W-:Y:S01]  /*15cd0*/  @!P1 IMAD.MOV.U32 R0, RZ, RZ, RZ ;  /* 0x000000ffff009224 */ /* 0x000fe200078e00ff */
[----:B------:R-:W-:Y:S01]  /*15ce0*/  BSSY.RECONVERGENT B0, `(.L_x_2279) ;  /* 0x000005b000007945 */ /* 0x000fe20003800200 */
[----:B------:R-:W-:Y:S03]  /*15cf0*/  BAR.SYNC.DEFER_BLOCKING 0x0 ;  /* 0x0000000000007b1d */ /* 0x000fe60000010000 */
[----:B------:R-:W-:Y:S03]  /*15d00*/  @!P1 IADD3 R0, P0, PT, RZ, -R0, RZ ;  /* 0x80000000ff009210 */ /* 0x000fe60007f1e0ff */
[----:B------:R1:W5:Y:S04]  /*15d10*/  LDL R236, [R1+0x30] ;  /* 0x0000300001ec7983 */ /* 0x0003680000100800 */
[----:B------:R1:W5:Y:S01]  /*15d20*/  LDL.64 R238, [R1+0x38] ;  /* 0x0000380001ee7983 */ /* 0x0003620000100a00 */
[----:B------:R-:W1:Y:S03]  /*15d30*/  S2R R225, SR_TID.X ;  /* 0x0000000000e17919 */ /* 0x000e660000002100 */
[----:B------:R-:W3:Y:S01]  /*15d40*/  @!P1 LD.E R4, desc[UR4][R134.64+0x40] ;  /* 0x0000400486049980 */ /* 0x000ee2000c101900 */
[CC--:B----4-:R-:W-:Y:S01]  /*15d50*/  ISETP.GE.AND P4, PT, R222.reuse, R3.reuse, PT ;  /* 0x00000003de00720c */ /* 0x0d0fe20003f86270 */
[----:B--2---:R-:W-:Y:S01]  /*15d60*/  IMAD.MOV.U32 R15, RZ, RZ, R7 ;  /* 0x000000ffff0f7224 */ /* 0x004fe200078e0007 */
[----:B------:R-:W-:Y:S01]  /*15d70*/  ISETP.GE.AND P3, PT, R222, R3, PT ;  /* 0x00000003de00720c */ /* 0x000fe20003f66270 */
[C---:B-1----:R-:W-:Y:S02]  /*15d80*/  IMAD.SHL.U32 R241, R225.reuse, 0x8, RZ ;  /* 0x00000008e1f17824 */ /* 0x042fe400078e00ff */
[----:B---3--:R-:W-:Y:S02]  /*15d90*/  IMAD.MOV.U32 R14, RZ, RZ, R6 ;  /* 0x000000ffff0e7224 */ /* 0x008fe400078e0006 */
[----:B------:R-:W-:Y:S01]  /*15da0*/  IMAD.SHL.U32 R3, R225, 0x40, RZ ;  /* 0x00000040e1037824 */ /* 0x000fe200078e00ff */
[----:B------:R-:W-:Y:S01]  /*15db0*/  LOP3.LUT R222, R241, 0x38, RZ, 0xc0, !PT ;  /* 0x00000038f1de7812 */ /* 0x000fe200078ec0ff */
[----:B------:R-:W-:Y:S04]  /*15dc0*/  @!P1 IMAD.SHL.U32 R4, R4, 0x100, RZ ;  /* 0x0000010004049824 */ /* 0x000fe800078e00ff */
[----:B------:R-:W-:Y:S05]  /*15dd0*/  @!P1 IMAD.X R4, RZ, RZ, ~R4, P0 ;  /* 0x000000ffff049224 */ /* 0x000fea00000e0e04 */
[----:B------:R-:W-:Y:S02]  /*15de0*/  @!P1 SHF.R.S64 R5, R0, 0x1f, R4 ;  /* 0x0000001f00059819 */ /* 0x000fe40000001004 */
[----:B------:R-:W-:Y:S02]  /*15df0*/  LOP3.LUT R0, R225, 0x8, RZ, 0xc0, !PT ;  /* 0x00000008e1007812 */ /* 0x000fe400078ec0ff */
[----:B------:R-:W-:Y:S02]  /*15e00*/  @!P1 IADD3 R7, P0, PT, R7, R5, RZ ;  /* 0x0000000507079210 */ /* 0x000fe40007f1e0ff */
[----:B------:R-:W-:Y:S02]  /*15e10*/  LOP3.LUT R0, R0, 0x1c0, R3, 0xf8, !PT ;  /* 0x000001c000007812 */ /* 0x000fe400078ef803 */
[----:B------:R-:W-:Y:S01]  /*15e20*/  @!P1 LEA.HI.X.SX32 R6, R4, R6, 0x1, P0 ;  /* 0x0000000604069211 */ /* 0x000fe200000f0eff */
[----:B------:R1:W-:Y:S01]  /*15e30*/  @!P1 STL [R1+0x48], R7 ;  /* 0x0000480701009387 */ /* 0x0003e20000100800 */
[----:B------:R-:W-:Y:S03]  /*15e40*/  IMAD.MOV.U32 R16, RZ, RZ, R7 ;  /* 0x000000ffff107224 */ /* 0x000fe600078e0007 */
[----:B------:R1:W-:Y:S04]  /*15e50*/  STL [R1+0x54], R241 ;  /* 0x000054f101007387 */ /* 0x0003e80000100800 */
[----:B------:R1:W-:Y:S01]  /*15e60*/  @!P1 STL [R1+0x44], R6 ;  /* 0x0000440601009387 */ /* 0x0003e20000100800 */
[----:B------:R-:W-:Y:S05]  /*15e70*/  @!P1 BRA `(.L_x_2280) ;  /* 0x0000000400049947 */ /* 0x000fea0003800000 */
[----:B-----5:R-:W-:Y:S01]  /*15e80*/  IMAD.SHL.U32 R11, R236, 0x100, RZ ;  /* 0x00000100ec0b7824 */ /* 0x020fe200078e00ff */
[----:B------:R-:W2:Y:S04]  /*15e90*/  LD.E R5, desc[UR4][R134.64+0x170] ;  /* 0x0001700486057980 */ /* 0x000ea8000c101900 */
[----:B------:R-:W-:Y:S02]  /*15ea0*/  IABS R8, R11 ;  /* 0x0000000b00087213 */ /* 0x000fe40000000000 */
[C---:B------:R-:W-:Y:S04]  /*15eb0*/  IADD3 R12, PT, PT, R11.reuse, 0x100, RZ ;  /* 0x000001000b0c7810 */ /* 0x040fe80007ffe0ff */
[----:B------:R-:W-:Y:S02]  /*15ec0*/  IABS R9, R12 ;  /* 0x0000000c00097213 */ /* 0x000fe40000000000 */
[-C--:B--2---:R-:W-:Y:S02]  /*15ed0*/  IABS R4, R5.reuse ;  /* 0x0000000500047213 */ /* 0x084fe40000000000 */
[-C--:B------:R-:W-:Y:S02]  /*15ee0*/  IABS R13, R5.reuse ;  /* 0x00000005000d7213 */ /* 0x080fe40000000000 */
[----:B-1----:R-:W1:Y:S01]  /*15ef0*/  I2F.RP R6, R4 ;  /* 0x0000000400067306 */ /* 0x002e620000209400 */
        /* <DEDUP_REMOVED lines=16> */
[----:B------:R-:W-:Y:S02]  /*16000*/  @!P0 IMAD.IADD R8, R8, 0x1, -R4 ;  /* 0x0000000108088824 */ /* 0x000fe400078e0a04 */
[----:B------:R-:W-:Y:S01]  /*16010*/  @!P0 VIADD R6, R6, 0x1 ;  /* 0x0000000106068836 */ /* 0x000fe20000000000 */
[----:B------:R-:W-:Y:S02]  /*16020*/  ISETP.GE.AND P0, PT, R11, RZ, PT ;  /* 0x000000ff0b00720c */ /* 0x000fe40003f06270 */
[-C--:B------:R-:W-:Y:S01]  /*16030*/  ISETP.GE.U32.AND P5, PT, R8, R4.reuse, PT ;  /* 0x000000040800720c */ /* 0x080fe20003fa6070 */
[----:B------:R-:W-:Y:S01]  /*16040*/  @!P2 VIADD R7, R7, 0x1 ;  /* 0x000000010707a836 */ /* 0x000fe20000000000 */
[-C--:B------:R-:W-:Y:S02]  /*16050*/  @!P2 IADD3 R9, PT, PT, R9, -R4.reuse, RZ ;  /* 0x800000040909a210 */ /* 0x080fe40007ffe0ff */
[----:B------:R-:W-:Y:S02]  /*16060*/  ISETP.GE.AND P2, PT, R12, RZ, PT ;  /* 0x000000ff0c00720c */ /* 0x000fe40003f46270 */
[----:B------:R-:W-:Y:S02]  /*16070*/  ISETP.GE.U32.AND P6, PT, R9, R4, PT ;  /* 0x000000040900720c */ /* 0x000fe40003fc6070 */
[----:B------:R-:W-:Y:S05]  /*16080*/  LOP3.LUT R4, RZ, R5, RZ, 0x33, !PT ;  /* 0x00000005ff047212 */ /* 0x000fea00078e33ff */
[----:B------:R-:W-:Y:S02]  /*16090*/  @P5 IADD3 R6, PT, PT, R6, 0x1, RZ ;  /* 0x0000000106065810 */ /* 0x000fe40007ffe0ff */
[----:B------:R-:W-:Y:S03]  /*160a0*/  ISETP.NE.AND P5, PT, R5, RZ, PT ;  /* 0x000000ff0500720c */ /* 0x000fe60003fa5270 */
        /* <DEDUP_REMOVED lines=30> */
.L_x_2280:
[----:B------:R-:W-:Y:S05]  /*16290*/  BSYNC.RECONVERGENT B0 ;  /* 0x0000000000007941 */ /* 0x000fea0003800200 */
.L_x_2279:
[----:B------:R-:W3:Y:S01]  /*162a0*/  LDL R8, [R1+0x44] ;  /* 0x0000440001087983 */ /* 0x000ee20000100800 */
[C---:B-1----:R-:W-:Y:S01]  /*162b0*/  SHF.L.U32 R6, R234.reuse, 0x5, RZ ;  /* 0x00000005ea067819 */ /* 0x042fe200000006ff */
[C---:B------:R-:W-:Y:S01]  /*162c0*/  @!P3 IMAD R27, R235.reuse, 0x1a0, RZ ;  /* 0x000001a0eb1bb824 */ /* 0x040fe200078e02ff */
[----:B------:R-:W-:Y:S01]  /*162d0*/  SHF.L.U64.HI R7, R234, 0x5, R235 ;  /* 0x00000005ea077819 */ /* 0x000fe200000102eb */
[C---:B------:R-:W-:Y:S01]  /*162e0*/  @!P3 IMAD R28, R235.reuse, 0x180, RZ ;  /* 0x00000180eb1cb824 */ /* 0x040fe200078e02ff */
[----:B--2---:R-:W-:Y:S01]  /*162f0*/  IADD3 R4, P0, PT, R6, R16, RZ ;  /* 0x0000001006047210 */ /* 0x004fe20007f1e0ff */
[----:B------:R-:W-:Y:S01]  /*16300*/  @!P3 IMAD R29, R235, 0x1c0, RZ ;  /* 0x000001c0eb1db824 */ /* 0x000fe200078e02ff */
[----:B------:R-:W-:Y:S01]  /*16310*/  LOP3.LUT R0, R0, R222, RZ, 0x3c, !PT ;  /* 0x000000de00007212 */ /* 0x000fe200078e3cff */
[----:B------:R-:W2:Y:S01]  /*16320*/  LDL R231, [R1+0x90] ;  /* 0x0000900001e77983 */ /* 0x000ea20000100800 */
[-C--:B------:R-:W-:Y:S01]  /*16330*/  @!P3 MOV R24, R4.reuse ;  /* 0x000000040018b202 */ /* 0x080fe20000000f00 */
[--C-:B------:R-:W-:Y:S01]  /*16340*/  @!P3 IMAD.MOV.U32 R14, RZ, RZ, R4.reuse ;  /* 0x000000ffff0eb224 */ /* 0x100fe200078e0004 */
[----:B------:R-:W-:Y:S01]  /*16350*/  @!P3 LEA R26, P2, R234, R4, 0x6 ;  /* 0x00000004ea1ab211 */ /* 0x000fe200078430ff */
[--C-:B------:R-:W-:Y:S01]  /*16360*/  @!P3 IMAD.MOV.U32 R22, RZ, RZ, R4.reuse ;  /* 0x000000ffff16b224 */ /* 0x100fe200078e0004 */
[----:B------:R-:W-:Y:S01]  /*16370*/  LOP3.LUT R3, R3, 0x400, RZ, 0xc0, !PT ;  /* 0x0000040003037812 */ /* 0x000fe200078ec0ff */
[--C-:B------:R-:W-:Y:S01]  /*16380*/  @!P3 IMAD.MOV.U32 R12, RZ, RZ, R4.reuse ;  /* 0x000000ffff0cb224 */ /* 0x100fe200078e0004 */
[----:B------:R-:W-:Y:S01]  /*16390*/  MOV R221, 0x20 ;  /* 0x0000002000dd7802 */ /* 0x000fe20000000f00 */
[----:B------:R-:W-:Y:S01]  /*163a0*/  @!P3 IMAD.MOV.U32 R10, RZ, RZ, R4 ;  /* 0x000000ffff0ab224 */ /* 0x000fe200078e0004 */
[----:B------:R-:W-:Y:S01]  /*163b0*/  MOV R133, 0x40 ;  /* 0x0000004000857802 */ /* 0x000fe20000000f00 */
[----:B------:R-:W-:Y:S01]  /*163c0*/  IMAD R0, R0, 0x2, R3 ;  /* 0x0000000200007824 */ /* 0x000fe200078e0203 */
[----:B------:R-:W-:Y:S01]  /*163d0*/  BSSY.RECONVERGENT B1, `(.L_x_2281) ;  /* 0x0000237000017945 */ /* 0x000fe20003800200 */
[----:B------:R-:W-:Y:S01]  /*163e0*/  @!P3 IMAD R3, R235, 0x60, RZ ;  /* 0x00000060eb03b824 */ /* 0x000fe200078e02ff */
[----:B---3--:R-:W-:Y:S01]  /*163f0*/  IADD3.X R5, PT, PT, R7, R8, RZ, P0, !PT ;  /* 0x0000000807057210 */ /* 0x008fe200007fe4ff */
[----:B------:R-:W-:Y:S01]  /*16400*/  @!P4 IMAD.MOV.U32 R9, RZ, RZ, R8 ;  /* 0x000000ffff09c224 */ /* 0x000fe200078e0008 */
[----:B------:R-:W-:Y:S01]  /*16410*/  @!P4 MOV R8, R16 ;  /* 0x000000100008c202 */ /* 0x000fe20000000f00 */
[----:B------:R-:W-:Y:S01]  /*16420*/  @!P3 IMAD.MOV.U32 R16, RZ, RZ, R4 ;  /* 0x000000ffff10b224 */ /* 0x000fe200078e0004 */
[----:B------:R-:W-:Y:S01]  /*16430*/  @!P3 IADD3 R6, P0, PT, R4, R6, RZ ;  /* 0x000000060406b210 */ /* 0x000fe20007f1e0ff */
[----:B------:R-:W-:Y:S01]  /*16440*/  @!P3 IMAD.MOV.U32 R25, RZ, RZ, R5 ;  /* 0x000000ffff19b224 */ /* 0x000fe200078e0005 */
[-C--:B------:R-:W-:Y:S01]  /*16450*/  @!P3 MOV R17, R5.reuse ;  /* 0x000000050011b202 */ /* 0x080fe20000000f00 */
[----:B------:R-:W-:Y:S01]  /*16460*/  @!PT LDS RZ, [RZ] ;  /* 0x00000000fffff984 */ /* 0x000fe20000000800 */
[----:B------:R-:W-:Y:S01]  /*16470*/  @!PT LDS RZ, [RZ] ;  /* 0x00000000fffff984 */ /* 0x000fe20000000800 */
[----:B------:R-:W-:Y:S01]  /*16480*/  @!PT LDS RZ, [RZ] ;  /* 0x00000000fffff984 */ /* 0x000fe20000000800 */
[----:B------:R1:W-:Y:S01]  /*16490*/  @!P4 LDGSTS.E.BYPASS.LTC128B.128 [R227+0xa000], desc[UR4][R8.64] ;  /* 0x0a00000008e3cfae */ /* 0x0003e2000b981a04 */
[-C--:B------:R-:W-:Y:S01]  /*164a0*/  @!P3 MOV R15, R5.reuse ;  /* 0x00000005000fb202 */ /* 0x080fe20000000f00 */
[----:B------:R-:W-:Y:S01]  /*164b0*/  @!P3 IMAD.X R7, R5, 0x1, R7, P0 ;  /* 0x000000010507b824 */ /* 0x000fe200000e0607 */
[-C--:B------:R-:W-:Y:S02]  /*164c0*/  @!P3 MOV R23, R5.reuse ;  /* 0x000000050017b202 */ /* 0x080fe40000000f00 */
[----:B------:R-:W-:Y:S01]  /*164d0*/  @P4 STS.128 [R227+0xa000], RZ ;  /* 0x00a000ffe3004388 */ /* 0x000fe20000000c00 */
[C---:B------:R-:W-:Y:S01]  /*164e0*/  @!P3 IMAD.WIDE.U32 R24, R234.reuse, 0x1a0, R24 ;  /* 0x000001a0ea18b825 */ /* 0x040fe200078e0018 */
[----:B------:R-:W-:Y:S03]  /*164f0*/  @!P3 MOV R13, R5 ;  /* 0x00000005000db202 */ /* 0x000fe60000000f00 */
[----:B------:R-:W-:Y:S01]  /*16500*/  @P3 STS.128 [R227+0xa800], RZ ;  /* 0x00a800ffe3003388 */ /* 0x000fe20000000c00 */
[C---:B------:R-:W-:Y:S01]  /*16510*/  @!P3 IMAD.WIDE.U32 R16, R234.reuse, 0xc0, R16 ;  /* 0x000000c0ea10b825 */ /* 0x040fe200078e0010 */
[----:B------:R-:W-:Y:S03]  /*16520*/  @!P3 IADD3 R25, PT, PT, R27, R25, RZ ;  /* 0x000000191b19b210 */ /* 0x000fe60007ffe0ff */
[----:B------:R-:W-:Y:S01]  /*16530*/  @!PT LDS RZ, [RZ] ;  /* 0x00000000fffff984 */ /* 0x000fe20000000800 */
[----:B------:R-:W-:Y:S01]  /*16540*/  @!PT LDS RZ, [RZ] ;  /* 0x00000000fffff984 */ /* 0x000fe20000000800 */
[----:B------:R-:W-:Y:S01]  /*16550*/  @!PT LDS RZ, [RZ] ;  /* 0x00000000fffff984 */ /* 0x000fe20000000800 */
[----:B------:R-:W-:Y:S01]  /*16560*/  @!P3 LDGSTS.E.BYPASS.LTC128B.128 [R227+0xa800], desc[UR4][R4.64] ;  /* 0x0a80000004e3bfae */ /* 0x000fe2000b981a04 */
[CC--:B------:R-:W-:Y:S01]  /*16570*/  @!P3 LEA.HI.X R27, R234.reuse, R5.reuse, R235, 0x6, P2 ;  /* 0x00000005ea1bb211 */ /* 0x0c0fe200010f34eb */
[C---:B------:R-:W-:Y:S01]  /*16580*/  @!P3 IMAD.WIDE.U32 R14, R234.reuse, 0xe0, R14 ;  /* 0x000000e0ea0eb825 */ /* 0x040fe200078e000e */
[----:B------:R-:W-:Y:S02]  /*16590*/  @!P3 MOV R11, R5 ;  /* 0x00000005000bb202 */ /* 0x000fe40000000f00 */
[----:B------:R-:W-:Y:S01]  /*165a0*/  @P3 STS.128 [R227+0xb000], RZ ;  /* 0x00b000ffe3003388 */ /* 0x000fe20000000c00 */
[----:B------:R-:W-:Y:S01]  /*165b0*/  LOP3.LUT P2, RZ, R225, 0x4, RZ, 0xc0, !PT ;  /* 0x00000004e1ff7812 */ /* 0x000fe2000784c0ff */
[C---:B------:R-:W-:Y:S03]  /*165c0*/  @!P3 IMAD.WIDE.U32 R20, R234.reuse, 0x60, R4 ;  /* 0x00000060ea14b825 */ /* 0x040fe600078e0004 */
[----:B------:R-:W-:Y:S01]  /*165d0*/  @!PT LDS RZ, [RZ] ;  /* 0x00000000fffff984 */ /* 0x000fe20000000800 */
[----:B------:R-:W-:Y:S01]  /*165e0*/  @!PT LDS RZ, [RZ] ;  /* 0x00000000fffff984 */ /* 0x000fe20000000800 */
[----:B------:R-:W-:Y:S01]  /*165f0*/  @!PT LDS RZ, [RZ] ;  /* 0x00000000fffff984 */ /* 0x000fe20000000800 */
[----:B------:R3:W-:Y:S01]  /*16600*/  @!P3 LDGSTS.E.BYPASS.LTC128B.128 [R227+0xb000], desc[UR4][R6.64] ;  /* 0x0b00000006e3bfae */ /* 0x0007e2000b981a04 */
[----:B------:R-:W-:Y:S01]  /*16610*/  SEL R133, R133, 0xffffffc0, !P2 ;  /* 0xffffffc085857807 */ /* 0x000fe20005000000 */
[C---:B------:R-:W-:Y:S01]  /*16620*/  @!P3 IMAD.WIDE.U32 R22, R234.reuse, 0x1c0, R22 ;  /* 0x000001c0ea16b825 */ /* 0x040fe200078e0016 */
[----:B------:R-:W-:Y:S02]  /*16630*/  @!P3 IADD3 R21, PT, PT, R3, R21, RZ ;  /* 0x000000150315b210 */ /* 0x000fe40007ffe0ff */
[----:B------:R-:W-:Y:S01]  /*16640*/  @P3 STS.128 [R227+0xb800], RZ ;  /* 0x00b800ffe3003388 */ /* 0x000fe20000000c00 */
[C---:B------:R-:W-:Y:S01]  /*16650*/  @!P3 IMAD.WIDE.U32 R18, R234.reuse, 0xa0, R4 ;  /* 0x000000a0ea12b825 */ /* 0x040fe200078e0004 */
[----:B------:R-:W-:Y:S03]  /*16660*/  @!P3 IADD3 R23, PT, PT, R29, R23, RZ ;  /* 0x000000171d17b210 */ /* 0x000fe60007ffe0ff */
[----:B------:R-:W-:Y:S01]  /*16670*/  @!PT LDS RZ, [RZ] ;  /* 0x00000000fffff984 */ /* 0x000fe20000000800 */
[----:B------:R-:W-:Y:S01]  /*16680*/  @!PT LDS RZ, [RZ] ;  /* 0x00000000fffff984 */ /* 0x000fe20000000800 */
[----:B------:R-:W-:Y:S01]  /*16690*/  @!PT LDS RZ, [RZ] ;  /* 0x00000000fffff984 */ /* 0x000fe20000000800 */
[----:B------:R-:W-:Y:S01]  /*166a0*/  @!P3 LDGSTS.E.BYPASS.LTC128B.128 [R227+0xb800], desc[UR4][R26.64] ;  /* 0x0b8000001ae3bfae */ /* 0x000fe2000b981a04 */
[----:B------:R-:W-:Y:S04]  /*166b0*/  @!P3 IMAD R3, R235, 0xa0, RZ ;  /* 0x000000a0eb03b824 */ /* 0x000fe800078e02ff */
[----:B------:R-:W-:Y:S01]  /*166c0*/  @P3 STS.128 [R227+0xc000], RZ ;  /* 0x00c000ffe3003388 */ /* 0x000fe20000000c00 */
[C---:B------:R-:W-:Y:S04]  /*166d0*/  @!P3 IMAD.WIDE.U32 R12, R234.reuse, 0x120, R12 ;  /* 0x00000120ea0cb825 */ /* 0x040fe800078e000c */
[----:B------:R-:W-:Y:S01]  /*166e0*/  @!PT LDS RZ, [RZ] ;  /* 0x00000000fffff984 */ /* 0x000fe20000000800 */
[----:B------:R-:W-:Y:S01]  /*166f0*/  @!PT LDS RZ, [RZ] ;  /* 0x00000000fffff984 */ /* 0x000fe20000000800 */
[----:B------:R-:W-:Y:S01]  /*16700*/  @!PT LDS RZ, [RZ] ;  /* 0x00000000fffff984 */ /* 0x000fe20000000800 */
[----:B------:R-:W-:Y:S01]  /*16710*/  @!P3 LDGSTS.E.BYPASS.LTC128B.128 [R227+0xc000], desc[UR4][R20.64] ;  /* 0x0c00000014e3bfae */ /* 0x000fe2000b981a04 */
[----:B------:R-:W-:Y:S02]  /*16720*/  @!P3 IMAD.IADD R19, R3, 0x1, R19 ;  /* 0x000000010313b824 */ /* 0x000fe400078e0213 */
[C---:B-1----:R-:W-:Y:S02]  /*16730*/  @!P3 IMAD R8, R235.reuse, 0x120, RZ ;  /* 0x00000120eb08b824 */ /* 0x042fe400078e02ff */
[----:B------:R-:W-:Y:S01]  /*16740*/  @P3 STS.128 [R227+0xc800], RZ ;  /* 0x00c800ffe3003388 */ /* 0x000fe20000000c00 */
[----:B------:R-:W-:Y:S03]  /*16750*/  @!P3 IMAD.WIDE.U32 R10, R234, 0x140, R10 ;  /* 0x00000140ea0ab825 */ /* 0x000fe600078e000a */
[----:B------:R-:W-:Y:S01]  /*16760*/  @!P3 IADD3 R13, PT, PT, R8, R13, RZ ;  /* 0x0000000d080db210 */ /* 0x000fe20007ffe0ff */
[C---:B------:R-:W-:Y:S02]  /*16770*/  @!P3 IMAD R9, R235.reuse, 0x140, RZ ;  /* 0x00000140eb09b824 */ /* 0x040fe400078e02ff */
[C---:B---3--:R-:W-:Y:S02]  /*16780*/  @!P3 IMAD R6, R235.reuse, 0xc0, RZ ;  /* 0x000000c0eb06b824 */ /* 0x048fe400078e02ff */
[----:B------:R-:W-:Y:S02]  /*16790*/  @!P3 IMAD R7, R235, 0xe0, RZ ;  /* 0x000000e0eb07b824 */ /* 0x000fe400078e02ff */
[----:B------:R-:W-:Y:S01]  /*167a0*/  @!P3 IMAD.IADD R11, R9, 0x1, R11 ;  /* 0x00000001090bb824 */ /* 0x000fe200078e020b */
[----:B------:R-:W-:Y:S01]  /*167b0*/  @!P3 IADD3 R17, PT, PT, R6, R17, RZ ;  /* 0x000000110611b210 */ /* 0x000fe20007ffe0ff */
[----:B------:R-:W-:Y:S02]  /*167c0*/  @!P3 IMAD.IADD R15, R7, 0x1, R15 ;  /* 0x00000001070fb824 */ /* 0x000fe400078e020f */
[----:B------:R-:W-:Y:S04]  /*167d0*/  @!P3 IMAD.WIDE.U32 R6, R234, 0x180, R4 ;  /* 0x00000180ea06b825 */ /* 0x000fe800078e0004 */
[----:B------:R-:W-:Y:S01]  /*167e0*/  @!P3 IMAD.IADD R7, R28, 0x1, R7 ;  /* 0x000000011c07b824 */ /* 0x000fe200078e0207 */
[CC--:B------:R-:W-:Y:S01]  /*167f0*/  @!P3 LEA R28, P0, R234.reuse, R4.reuse, 0x7 ;  /* 0x00000004ea1cb211 */ /* 0x0c0fe200078038ff */
[C---:B------:R-:W-:Y:S03]  /*16800*/  @!P3 IMAD.WIDE.U32 R8, R234.reuse, 0x160, R4 ;  /* 0x00000160ea08b825 */ /* 0x040fe600078e0004 */
[CCC-:B------:R-:W-:Y:S01]  /*16810*/  @!P3 LEA.HI.X R29, R234.reuse, R5.reuse, R235.reuse, 0x7, P0 ;  /* 0x00000005ea1db211 */ /* 0x1c0fe200000f3ceb */
[----:B------:R-:W-:Y:S01]  /*16820*/  @!P3 IMAD R3, R235, 0x160, RZ ;  /* 0x00000160eb03b824 */ /* 0x000fe200078e02ff */
[C---:B------:R-:W-:Y:S03]  /*16830*/  @!P3 LEA R4, P0, R234.reuse, R4, 0x8 ;  /* 0x00000004ea04b211 */ /* 0x040fe600078040ff */
[----:B------:R-:W-:Y:S01]  /*16840*/  @!PT LDS RZ, [RZ] ;  /* 0x00000000fffff984 */ /* 0x000fe20000000800 */
[----:B------:R-:W-:Y:S01]  /*16850*/  @!PT LDS RZ, [RZ] ;  /* 0x00000000fffff984 */ /* 0x000fe20000000800 */
[----:B------:R-:W-:Y:S01]  /*16860*/  @!PT LDS RZ, [RZ] ;  /* 0x00000000fffff984 */ /* 0x000fe20000000800 */
[----:B------:R-:W-:Y:S01]  /*16870*/  @!P3 LDGSTS.E.BYPASS.LTC128B.128 [R227+0xc800], desc[UR4][R28.64] ;  /* 0x0c8000001ce3bfae */ /* 0x000fe2000b981a04 */
[----:B------:R-:W-:Y:S02]  /*16880*/  @!P3 LEA.HI.X R5, R234, R5, R235, 0x8, P0 ;  /* 0x00000005ea05b211 */ /* 0x000fe400000f44eb */
[----:B------:R-:W-:Y:S02]  /*16890*/  @!P3 IADD3 R9, PT, PT, R3, R9, RZ ;  /* 0x000000090309b210 */ /* 0x000fe40007ffe0ff */
[----:B------:R-:W-:Y:S01]  /*168a0*/  @P3 STS.128 [R227+0xd000], RZ ;  /* 0x00d000ffe3003388 */ /* 0x000fe20000000c00 */
[----:B------:R-:W-:Y:S01]  /*168b0*/  IMAD.IADD R3, R224, 0x1, R0 ;  /* 0x00000001e0037824 */ /* 0x000fe200078e0200 */
[----:B------:R-:W-:Y:S03]  /*168c0*/  LOP3.LUT P0, RZ, R225, 0x2, RZ, 0xc0, !PT ;  /* 0x00000002e1ff7812 */ /* 0x000fe6000780c0ff */
[----:B------:R-:W-:Y:S01]  /*168d0*/  @!PT LDS RZ, [RZ] ;  /* 0x00000000fffff984 */ /* 0x000fe20000000800 */
[----:B------:R-:W-:Y:S01]  /*168e0*/  @!PT LDS RZ, [RZ] ;  /* 0x00000000fffff984 */ /* 0x000fe20000000800 */
[----:B------:R-:W-:Y:S01]  /*168f0*/  @!PT LDS RZ, [RZ] ;  /* 0x00000000fffff984 */ /* 0x000fe20000000800 */
[----:B------:R-:W-:Y:S01]  /*16900*/  @!P3 LDGSTS.E.BYPASS.LTC128B.128 [R227+0xd000], desc[UR4][R18.64] ;  /* 0x0d00000012e3bfae */ /* 0x000fe2000b981a04 */
[----:B------:R-:W-:Y:S04]  /*16910*/  SEL R221, R221, 0xffffffe0, !P0 ;  /* 0xffffffe0dddd7807 */ /* 0x000fe80004000000 */
[----:B------:R-:W-:Y:S01]  /*16920*/  @P3 STS.128 [R227+0xd800], RZ ;  /* 0x00d800ffe3003388 */ /* 0x000fe20000000c00 */
[----:B--2--5:R-:W-:Y:S02]  /*16930*/  ISETP.GT.AND P0, PT, R236, R231, PT ;  /* 0x000000e7ec00720c */ /* 0x024fe40003f04270 */
[----:B------:R-:W-:Y:S02]  /*16940*/  IADD3 R172, PT, PT, R223, R221, RZ ;  /* 0x000000dddfac7210 */ /* 0x000fe40007ffe0ff */
[----:B------:R-:W-:Y:S01]  /*16950*/  @!PT LDS RZ, [RZ] ;  /* 0x00000000fffff984 */ /* 0x000fe20000000800 */
[----:B------:R-:W-:Y:S01]  /*16960*/  @!PT LDS RZ, [RZ] ;  /* 0x00000000fffff984 */ /* 0x000fe20000000800 */
[----:B------:R-:W-:Y:S01]  /*16970*/  @!PT LDS RZ, [RZ] ;  /* 0x00000000fffff984 */ /* 0x000fe20000000800 */
[----:B------:R-:W-:Y:S01]  /*16980*/  @!P3 LDGSTS.E.BYPASS.LTC128B.128 [R227+0xd800], desc[UR4][R16.64] ;  /* 0x0d80000010e3bfae */ /* 0x000fe2000b981a04 */
[--C-:B------:R-:W-:Y:S04]  /*16990*/  IMAD.IADD R0, R221, 0x1, R3.reuse ;  /* 0x00000001dd007824 */ /* 0x100fe800078e0203 */
        /* <DEDUP_REMOVED lines=40> */
[----:B------:R-:W-:Y:S05]  /*16c20*/  LDSM.16.M88.4 R128, [R223] ;  /* 0x00000000df80783b */ /* 0x000fea0000000200 */
[----:B-1----:R-:W1:Y:S05]  /*16c30*/  LDSM.16.M88.4 R8, [R3+0x2000] ;  /* 0x002000000308783b */ /* 0x002e6a0000000200 */
[----:B------:R-:W4:Y:S05]  /*16c40*/  LDSM.16.M88.4 R16, [R3+0x2800] ;  /* 0x002800000310783b */ /* 0x000f2a0000000200 */
[----:B--2---:R-:W3:Y:S05]  /*16c50*/  LDSM.16.M88.4 R24, [R3+0x3000] ;  /* 0x003000000318783b */ /* 0x004eea0000000200 */
[----:B------:R-:W0:Y:S05]  /*16c60*/  LDGDEPBAR ;  /* 0x00000000000079af */ /* 0x000e2a0000000000 */
[----:B------:R-:W2:Y:S05]  /*16c70*/  LDSM.16.M88.4 R32, [R3+0x3800] ;  /* 0x003800000320783b */ /* 0x000eaa0000000200 */
[----:B------:R-:W2:Y:S05]  /*16c80*/  LDSM.16.M88.4 R40, [R3+0x4000] ;  /* 0x004000000328783b */ /* 0x000eaa0000000200 */
[----:B------:R-:W2:Y:S05]  /*16c90*/  LDSM.16.M88.4 R48, [R3+0x4800] ;  /* 0x004800000330783b */ /* 0x000eaa0000000200 */
[----:B------:R-:W2:Y:S05]  /*16ca0*/  LDSM.16.M88.4 R56, [R3+0x5000] ;  /* 0x005000000338783b */ /* 0x000eaa0000000200 */
[----:B------:R-:W2:Y:S01]  /*16cb0*/  LDSM.16.M88.4 R64, [R3+0x5800] ;  /* 0x005800000340783b */ /* 0x000ea20000000200 */
[C---:B-1----:R-:W-:Y:S04]  /*16cc0*/  HMMA.16816.F32 R4, R128.reuse, R8, RZ ;  /* 0x000000088004723c */ /* 0x042fe800000018ff */
[----:B------:R-:W1:Y:S04]  /*16cd0*/  LDSM.16.M88.4 R72, [R3+0x6000] ;  /* 0x006000000348783b */ /* 0x000e680000000200 */
[C---:B------:R-:W-:Y:S01]  /*16ce0*/  HMMA.16816.F32 R8, R128.reuse, R10, RZ ;  /* 0x0000000a8008723c */ /* 0x040fe200000018ff */
[----:B------:R-:W1:Y:S05]  /*16cf0*/  LDSM.16.M88.4 R80, [R3+0x6800] ;  /* 0x006800000350783b */ /* 0x000e6a0000000200 */
[----:B------:R-:W1:Y:S02]  /*16d00*/  LDSM.16.M88.4 R88, [R3+0x7000] ;  /* 0x007000000358783b */ /* 0x000e640000000200 */
[C---:B----4-:R-:W-:Y:S03]  /*16d10*/  HMMA.16816.F32 R12, R128.reuse, R16, RZ ;  /* 0x00000010800c723c */ /* 0x050fe600000018ff */
[----:B------:R-:W4:Y:S05]  /*16d20*/  LDSM.16.M88.4 R96, [R3+0x7800] ;  /* 0x007800000360783b */ /* 0x000f2a0000000200 */
[C---:B------:R-:W-:Y:S01]  /*16d30*/  HMMA.16816.F32 R16, R128.reuse, R18, RZ ;  /* 0x000000128010723c */ /* 0x040fe200000018ff */
[----:B------:R-:W4:Y:S05]  /*16d40*/  LDSM.16.M88.4 R104, [R3+0x8000] ;  /* 0x008000000368783b */ /* 0x000f2a0000000200 */
[----:B------:R-:W4:Y:S02]  /*16d50*/  LDSM.16.M88.4 R112, [R3+0x8800] ;  /* 0x008800000370783b */ /* 0x000f240000000200 */
[C---:B---3--:R-:W-:Y:S03]  /*16d60*/  HMMA.16816.F32 R20, R128.reuse, R24, RZ ;  /* 0x000000188014723c */ /* 0x048fe600000018ff */
[----:B------:R-:W3:Y:S05]  /*16d70*/  LDSM.16.M88.4 R120, [R3+0x9000] ;  /* 0x009000000378783b */ /* 0x000eea0000000200 */
[C---:B------:R-:W-:Y:S01]  /*16d80*/  HMMA.16816.F32 R24, R128.reuse, R26, RZ ;  /* 0x0000001a8018723c */ /* 0x040fe200000018ff */
[----:B------:R1:W3:Y:S05]  /*16d90*/  LDSM.16.M88.4 R168, [R3+0x9800] ;  /* 0x0098000003a8783b */ /* 0x0002ea0000000200 */
[----:B------:R-:W-:Y:S02]  /*16da0*/  LDSM.16.M88.4 R172, [R172] ;  /* 0x00000000acac783b */ /* 0x000fe40000000200 */
[C---:B--2---:R-:W-:Y:S03]  /*16db0*/  HMMA.16816.F32 R28, R128.reuse, R32, RZ ;  /* 0x00000020801c723c */ /* 0x044fe600000018ff */
[----:B------:R-:W2:Y:S05]  /*16dc0*/  LDSM.16.M88.4 R176, [R0+0x2000] ;  /* 0x0020000000b0783b */ /* 0x000eaa0000000200 */
[C---:B------:R-:W-:Y:S01]  /*16dd0*/  HMMA.16816.F32 R32, R128.reuse, R34, RZ ;  /* 0x000000228020723c */ /* 0x040fe200000018ff */
[----:B------:R-:W2:Y:S05]  /*16de0*/  LDSM.16.M88.4 R180, [R0+0x2800] ;  /* 0x0028000000b4783b */ /* 0x000eaa0000000200 */
[----:B------:R-:W2:Y:S02]  /*16df0*/  LDSM.16.M88.4 R184, [R0+0x3000] ;  /* 0x0030000000b8783b */ /* 0x000ea40000000200 */
[C---:B------:R-:W-:Y:S01]  /*16e00*/  HMMA.16816.F32 R36, R128.reuse, R40, RZ ;  /* 0x000000288024723c */ /* 0x040fe200000018ff */
[----:B-1----:R-:W-:Y:S02]  /*16e10*/  IMAD.IADD R3, R133, 0x1, R3 ;  /* 0x0000000185037824 */ /* 0x002fe400078e0203 */
[----:B------:R-:W1:Y:S03]  /*16e20*/  LDSM.16.M88.4 R188, [R0+0x3800] ;  /* 0x0038000000bc783b */ /* 0x000e660000000200 */
[----:B------:R-:W-:Y:S02]  /*16e30*/  IADD3 R216, PT, PT, R221, R3, RZ ;  /* 0x00000003ddd87210 */ /* 0x000fe40007ffe0ff */
[C---:B------:R-:W-:Y:S01]  /*16e40*/  HMMA.16816.F32 R40, R128.reuse, R42, RZ ;  /* 0x0000002a8028723c */ /* 0x040fe200000018ff */
[----:B------:R-:W1:Y:S05]  /*16e50*/  LDSM.16.M88.4 R192, [R0+0x4000] ;  /* 0x0040000000c0783b */ /* 0x000e6a0000000200 */
[----:B------:R-:W1:Y:S02]  /*16e60*/  LDSM.16.M88.4 R196, [R0+0x4800] ;  /* 0x0048000000c4783b */ /* 0x000e640000000200 */
[C---:B------:R-:W-:Y:S03]  /*16e70*/  HMMA.16816.F32 R44, R128.reuse, R48, RZ ;  /* 0x00000030802c723c */ /* 0x040fe600000018ff */
[----:B------:R-:W1:Y:S05]  /*16e80*/  LDSM.16.M88.4 R200, [R0+0x5000] ;  /* 0x0050000000c8783b */ /* 0x000e6a0000000200 */
[C---:B------:R-:W-:Y:S01]  /*16e90*/  HMMA.16816.F32 R48, R128.reuse, R50, RZ ;  /* 0x000000328030723c */ /* 0x040fe200000018ff */
[----:B------:R-:W1:Y:S05]  /*16ea0*/  LDSM.16.M88.4 R204, [R0+0x5800] ;  /* 0x0058000000cc783b */ /* 0x000e6a0000000200 */
[----:B------:R-:W-:Y:S02]  /*16eb0*/  LDSM.16.M88.4 R208, [R216+0x8800] ;  /* 0x00880000d8d0783b */ /* 0x000fe40000000200 */
        /* <DEDUP_REMOVED lines=20> */
[----:B------:R-:W-:Y:S01]  /*17000*/  HMMA.16816.F32 R128, R128, R170, RZ ;  /* 0x000000aa8080723c */ /* 0x000fe200000018ff */
[----:B------:R-:W3:Y:S07]  /*17010*/  LDSM.16.M88.4 R168, [R0+0x6000] ;  /* 0x0060000000a8783b */ /* 0x000eee0000000200 */
[C---:B--2---:R-:W-:Y:S08]  /*17020*/  HMMA.16816.F32 R4, R172.reuse, R176, R4 ;  /* 0x000000b0ac04723c */ /* 0x044ff00000001804 */
[C---:B------:R-:W-:Y:S01]  /*17030*/  HMMA.16816.F32 R8, R172.reuse, R178, R8 ;  /* 0x000000b2ac08723c */ /* 0x040fe20000001808 */
[----:B------:R-:W2:Y:S07]  /*17040*/  LDSM.16.M88.4 R176, [R0+0x6800] ;  /* 0x0068000000b0783b */ /* 0x000eae0000000200 */
        /* <DEDUP_REMOVED lines=14> */
[----:B------:R-:W1:Y:S07]  /*17130*/  LDSM.16.M88.4 R196, [R0+0x9000] ;  /* 0x0090000000c4783b */ /* 0x000e6e0000000200 */
[C---:B------:R-:W-:Y:S08]  /*17140*/  HMMA.16816.F32 R52, R172.reuse, R200, R52 ;  /* 0x000000c8ac34723c */ /* 0x040ff00000001834 */
[C---:B------:R-:W-:Y:S08]  /*17150*/  HMMA.16816.F32 R56, R172.reuse, R202, R56 ;  /* 0x000000caac38723c */ /* 0x040ff00000001838 */
[C---:B------:R-:W-:Y:S08]  /*17160*/  HMMA.16816.F32 R60, R172.reuse, R204, R60 ;  /* 0x000000ccac3c723c */ /* 0x040ff0000000183c */
[C---:B------:R-:W-:Y:S01]  /*17170*/  HMMA.16816.F32 R64, R172.reuse, R206, R64 ;  /* 0x000000ceac40723c */ /* 0x040fe20000001840 */
[----:B------:R-:W-:Y:S07]  /*17180*/  LDSM.16.M88.4 R204, [R3+0x2000] ;  /* 0x0020000003cc783b */ /* 0x000fee0000000200 */
[C---:B---3--:R-:W-:Y:S08]  /*17190*/  HMMA.16816.F32 R68, R172.reuse, R168, R68 ;  /* 0x000000a8ac44723c */ /* 0x048ff00000001844 */
[C---:B------:R-:W-:Y:S01]  /*171a0*/  HMMA.16816.F32 R72, R172.reuse, R170, R72 ;  /* 0x000000aaac48723c */ /* 0x040fe20000001848 */
[----:B------:R3:W1:Y:S07]  /*171b0*/  LDSM.16.M88.4 R168, [R0+0x9800] ;  /* 0x0098000000a8783b */ /* 0x00066e0000000200 */
[C---:B--2---:R-:W-:Y:S08]  /*171c0*/  HMMA.16816.F32 R76, R172.reuse, R176, R76 ;  /* 0x000000b0ac4c723c */ /* 0x044ff0000000184c */
[C---:B------:R-:W-:Y:S01]  /*171d0*/  HMMA.16816.F32 R80, R172.reuse, R178, R80 ;  /* 0x000000b2ac50723c */ /* 0x040fe20000001850 */
[----:B------:R-:W-:Y:S07]  /*171e0*/  LDSM.16.M88.4 R176, [R3+0x2800] ;  /* 0x0028000003b0783b */ /* 0x000fee0000000200 */
[C---:B----4-:R-:W-:Y:S03]  /*171f0*/  HMMA.16816.F32 R84, R172.reuse, R180, R84 ;  /* 0x000000b4ac54723c */ /* 0x050fe60000001854 */
[----:B---3--:R-:W-:Y:S05]  /*17200*/  IADD3 R0, PT, PT, R223, R133, RZ ;  /* 0x00000085df007210 */ /* 0x008fea0007ffe0ff */
[C---:B------:R-:W-:Y:S01]  /*17210*/  HMMA.16816.F32 R88, R172.reuse, R182, R88 ;  /* 0x000000b6ac58723c */ /* 0x040fe20000001858 */
[----:B------:R-:W2:Y:S05]  /*17220*/  LDSM.16.M88.4 R200, [R0] ;  /* 0x0000000000c8783b */ /* 0x000eaa0000000200 */
[----:B------:R-:W3:Y:S02]  /*17230*/  LDSM.16.M88.4 R180, [R3+0x3000] ;  /* 0x0030000003b4783b */ /* 0x000ee40000000200 */
[C---:B------:R-:W-:Y:S08]  /*17240*/  HMMA.16816.F32 R92, R172.reuse, R184, R92 ;  /* 0x000000b8ac5c723c */ /* 0x040ff0000000185c */
[C---:B------:R-:W-:Y:S01]  /*17250*/  HMMA.16816.F32 R96, R172.reuse, R186, R96 ;  /* 0x000000baac60723c */ /* 0x040fe20000001860 */
[----:B------:R-:W4:Y:S07]  /*17260*/  LDSM.16.M88.4 R184, [R3+0x3800] ;  /* 0x0038000003b8783b */ /* 0x000f2e0000000200 */
[C---:B-1----:R-:W-:Y:S08]  /*17270*/  HMMA.16816.F32 R100, R172.reuse, R188, R100 ;  /* 0x000000bcac64723c */ /* 0x042ff00000001864 */
        /* <DEDUP_REMOVED lines=10> */
[----:B------:R-:W1:Y:S05]  /*17320*/  LDSM.16.M88.4 R168, [R3+0x4000] ;  /* 0x0040000003a8783b */ /* 0x000e6a0000000200 */
[----:B------:R-:W1:Y:S02]  /*17330*/  LDSM.16.M88.4 R172, [R3+0x4800] ;  /* 0x0048000003ac783b */ /* 0x000e640000000200 */
[C---:B--2---:R-:W-:Y:S08]  /*17340*/  HMMA.16816.F32 R4, R200.reuse, R204, R4 ;  /* 0x000000ccc804723c */ /* 0x044ff00000001804 */
[C---:B------:R-:W-:Y:S01]  /*17350*/  HMMA.16816.F32 R8, R200.reuse, R206, R8 ;  /* 0x000000cec808723c */ /* 0x040fe20000001808 */
[----:B------:R-:W-:Y:S07]  /*17360*/  LDSM.16.M88.4 R204, [R3+0x7800] ;  /* 0x0078000003cc783b */ /* 0x000fee0000000200 */
[C---:B------:R-:W-:Y:S08]  /*17370*/  HMMA.16816.F32 R12, R200.reuse, R176, R12 ;  /* 0x000000b0c80c723c */ /* 0x040ff0000000180c */
[C---:B------:R-:W-:Y:S01]  /*17380*/  HMMA.16816.F32 R16, R200.reuse, R178, R16 ;  /* 0x000000b2c810723c */ /* 0x040fe20000001810 */
[----:B------:R-:W2:Y:S07]  /*17390*/  LDSM.16.M88.4 R176, [R3+0x6800] ;  /* 0x0068000003b0783b */ /* 0x000eae0000000200 */
[C---:B---3--:R-:W-:Y:S08]  /*173a0*/  HMMA.16816.F32 R20, R200.reuse, R180, R20 ;  /* 0x000000b4c814723c */ /* 0x048ff00000001814 */
[C---:B------:R-:W-:Y:S01]  /*173b0*/  HMMA.16816.F32 R24, R200.reuse, R182, R24 ;  /* 0x000000b6c818723c */ /* 0x040fe20000001818 */
[----:B------:R-:W3:Y:S07]  /*173c0*/  LDSM.16.M88.4 R180, [R3+0x7000] ;  /* 0x0070000003b4783b */ /* 0x000eee0000000200 */
[C---:B----4-:R-:W-:Y:S03]  /*173d0*/  HMMA.16816.F32 R28, R200.reuse, R184, R28 ;  /* 0x000000b8c81c723c */ /* 0x050fe6000000181c */
[----:B------:R-:W-:Y:S05]  /*173e0*/  IADD3 R184, PT, PT, R221, R0, RZ ;  /* 0x00000000ddb87210 */ /* 0x000fea0007ffe0ff */
[C---:B------:R-:W-:Y:S01]  /*173f0*/  HMMA.16816.F32 R32, R200.reuse, R186, R32 ;  /* 0x000000bac820723c */ /* 0x040fe20000001820 */
[----:B------:R-:W-:Y:S07]  /*17400*/  LDSM.16.M88.4 R184, [R184] ;  /* 0x00000000b8b8783b */ /* 0x000fee0000000200 */
[C---:B-1----:R-:W-:Y:S08]  /*17410*/  HMMA.16816.F32 R36, R200.reuse, R168, R36 ;  /* 0x000000a8c824723c */ /* 0x042ff00000001824 */
[C---:B------:R-:W-:Y:S01]  /*17420*/  HMMA.16816.F32 R40, R200.reuse, R170, R40 ;  /* 0x000000aac828723c */ /* 0x040fe20000001828 */
[----:B------:R-:W1:Y:S07]  /*17430*/  LDSM.16.M88.4 R168, [R3+0x8000] ;  /* 0x0080000003a8783b */ /* 0x000e6e0000000200 */
        /* <DEDUP_REMOVED lines=21> */
[C---:B-1----:R-:W-:Y:S08]  /*17590*/  HMMA.16816.F32 R100, R200.reuse, R168, R100 ;  /* 0x000000a8c864723c */ /* 0x042ff00000001864 */
[C---:B------:R-:W-:Y:S01]  /*175a0*/  HMMA.16816.F32 R104, R200.reuse, R170, R104 ;  /* 0x000000aac868723c */ /* 0x040fe20000001868 */
[----:B------:R-:W1:Y:S07]  /*175b0*/  LDSM.16.M88.4 R168, [R216+0x3800] ;  /* 0x00380000d8a8783b */ /* 0x000e6e0000000200 */
[C---:B----4-:R-:W-:Y:S08]  /*175c0*/  HMMA.16816.F32 R108, R200.reuse, R172, R108 ;  /* 0x000000acc86c723c */ /* 0x050ff0000000186c */
[C---:B------:R-:W-:Y:S01]  /*175d0*/  HMMA.16816.F32 R112, R200.reuse, R174, R112 ;  /* 0x000000aec870723c */ /* 0x040fe20000001870 */
[----:B------:R-:W4:Y:S07]  /*175e0*/  LDSM.16.M88.4 R172, [R216+0x4000] ;  /* 0x00400000d8ac783b */ /* 0x000f2e0000000200 */
[C---:B--2---:R-:W-:Y:S08]  /*175f0*/  HMMA.16816.F32 R116, R200.reuse, R176, R116 ;  /* 0x000000b0c874723c */ /* 0x044ff00000001874 */
[C---:B------:R-:W-:Y:S01]  /*17600*/  HMMA.16816.F32 R120, R200.reuse, R178, R120 ;  /* 0x000000b2c878723c */ /* 0x040fe20000001878 */
[----:B------:R-:W2:Y:S07]  /*17610*/  LDSM.16.M88.4 R176, [R216+0x4800] ;  /* 0x00480000d8b0783b */ /* 0x000eae0000000200 */
[C---:B---3--:R-:W-:Y:S08]  /*17620*/  HMMA.16816.F32 R124, R200.reuse, R180, R124 ;  /* 0x000000b4c87c723c */ /* 0x048ff0000000187c */
[----:B------:R-:W-:Y:S01]  /*17630*/  HMMA.16816.F32 R128, R200, R182, R128 ;  /* 0x000000b6c880723c */ /* 0x000fe20000001880 */
[----:B------:R-:W3:Y:S05]  /*17640*/  LDSM.16.M88.4 R180, [R216+0x5000] ;  /* 0x00500000d8b4783b */ /* 0x000eea0000000200 */
[----:B------:R-:W-:Y:S02]  /*17650*/  LDSM.16.M88.4 R200, [R216+0x7000] ;  /* 0x00700000d8c8783b */ /* 0x000fe40000000200 */
[C---:B------:R-:W-:Y:S08]  /*17660*/  HMMA.16816.F32 R4, R184.reuse, R188, R4 ;  /* 0x000000bcb804723c */ /* 0x040ff00000001804 */
[C---:B------:R-:W-:Y:S01]  /*17670*/  HMMA.16816.F32 R8, R184.reuse, R190, R8 ;  /* 0x000000beb808723c */ /* 0x040fe20000001808 */
        /* <DEDUP_REMOVED lines=9> */
[----:B------:R-:W1:Y:S05]  /*17710*/  LDSM.16.M88.4 R168, [R216+0x7800] ;  /* 0x00780000d8a8783b */ /* 0x000e6a0000000200 */
[----:B------:R-:W1:Y:S02]  /*17720*/  LDSM.16.M88.4 R216, [R216+0x9800] ;  /* 0x00980000d8d8783b */ /* 0x000e640000000200 */
[C---:B----4-:R-:W-:Y:S01]  /*17730*/  HMMA.16816.F32 R36, R184.reuse, R172, R36 ;  /* 0x000000acb824723c */ /* 0x050fe20000001824 */
[----:B------:R-:W-:Y:S04]  /*17740*/  DEPBAR.LE SB0, 0x0 ;  /* 0x000080000000791a */ /* 0x000fe80000000000 */
[----:B------:R-:W-:Y:S03]  /*17750*/  BAR.SYNC.DEFER_BLOCKING 0x0 ;  /* 0x0000000000007b1d */ /* 0x000fe60000010000 */
[C---:B------:R-:W-:Y:S08]  /*17760*/  HMMA.16816.F32 R40, R184.reuse, R174, R40 ;  /* 0x000000aeb828723c */ /* 0x040ff00000001828 */
        /* <DEDUP_REMOVED lines=24> */
[----:B------:R-:W2:Y:S01]  /*178f0*/  LDL.64 R242, [R1+0x68] ;  /* 0x0000680001f27983 */ /* 0x000ea20000100a00 */
[----:B------:R-:W-:Y:S01]  /*17900*/  BSSY.RECONVERGENT B0, `(.L_x_2283) ;  /* 0x0000059000007945 */ /* 0x000fe20003800200 */
[----:B------:R-:W-:Y:S02]  /*17910*/  IMAD.SHL.U32 R176, R232, 0x20, RZ ;  /* 0x00000020e8b07824 */ /* 0x000fe400078e00ff */
[----:B------:R-:W3:Y:S04]  /*17920*/  LDL R240, [R1+0x40] ;  /* 0x0000400001f07983 */ /* 0x000ee80000100800 */
[----:B------:R-:W4:Y:S01]  /*17930*/  LDL R237, [R1+0x34] ;  /* 0x0000340001ed7983 */ /* 0x000f220000100800 */
[----:B--2---:R-:W-:Y:S04]  /*17940*/  ISETP.NE.U32.AND P1, PT, R242, RZ, PT ;  /* 0x000000fff200720c */ /* 0x004fe80003f25070 */
[----:B------:R-:W-:Y:S11]  /*17950*/  ISETP.NE.AND.EX P1, PT, R243, RZ, PT, P1 ;  /* 0x000000fff300720c */ /* 0x000ff60003f25310 */
[----:B------:R-:W-:Y:S02]  /*17960*/  @!UPT UIADD3 URZ, UPT, UPT, URZ, URZ, URZ ;  /* 0x000000fffffff290 */ /* 0x000fe4000fffe0ff */
[----:B------:R-:W2:Y:S01]  /*17970*/  @!P1 LD.E R3, desc[UR4][R134.64+0x38] ;  /* 0x0000380486039980 */ /* 0x000ea2000c101900 */
[----:B------:R-:W-:Y:S05]  /*17980*/  @!P1 IMAD.MOV.U32 R0, RZ, RZ, RZ ;  /* 0x000000ffff009224 */ /* 0x000fea00078e00ff */
[----:B------:R-:W-:Y:S01]  /*17990*/  @!P1 IADD3 R133, P0, PT, RZ, -R0, RZ ;  /* 0x80000000ff859210 */ /* 0x000fe20007f1e0ff */
[----:B--2---:R-:W-:Y:S01]  /*179a0*/  @!P1 IMAD.SHL.U32 R0, R3, 0x100, RZ ;  /* 0x0000010003009824 */ /* 0x004fe200078e00ff */
[----:B------:R-:W-:Y:S03]  /*179b0*/  LOP3.LUT R3, R241, 0x1c0, RZ, 0xc0, !PT ;  /* 0x000001c0f1037812 */ /* 0x000fe600078ec0ff */
[----:B------:R-:W-:Y:S01]  /*179c0*/  @!P1 IMAD.X R0, RZ, RZ, ~R0, P0 ;  /* 0x000000ffff009224 */ /* 0x000fe200000e0e00 */
[----:B------:R-:W-:Y:S04]  /*179d0*/  LOP3.LUT R3, R3, 0x38, R225, 0xf8, !PT ;  /* 0x0000003803037812 */ /* 0x000fe800078ef8e1 */
[----:B------:R-:W-:Y:S02]  /*179e0*/  @!P1 SHF.R.S64 R133, R133, 0x1f, R0 ;  /* 0x0000001f85859819 */ /* 0x000fe40000001000 */
[----:B------:R-:W-:Y:S02]  /*179f0*/  LOP3.LUT R3, R3, R222, RZ, 0x3c, !PT ;  /* 0x000000de03037212 */ /* 0x000fe400078e3cff */
[----:B---3--:R-:W-:Y:S02]  /*17a00*/  @!P1 IADD3 R240, P0, PT, R133, R240, RZ ;  /* 0x000000f085f09210 */ /* 0x008fe40007f1e0ff */
[----:B------:R-:W-:Y:S02]  /*17a10*/  LOP3.LUT R227, R3, 0x1e00, R241, 0xf8, !PT ;  /* 0x00001e0003e37812 */ /* 0x000fe400078ef8f1 */
[----:B----4-:R-:W-:Y:S01]  /*17a20*/  @!P1 LEA.HI.X.SX32 R237, R0, R237, 0x1, P0 ;  /* 0x000000ed00ed9211 */ /* 0x010fe200000f0eff */
[----:B------:R1:W-:Y:S01]  /*17a30*/  @!P1 STL [R1+0x40], R240 ;  /* 0x000040f001009387 */ /* 0x0003e20000100800 */
[----:B------:R-:W-:Y:S03]  /*17a40*/  IMAD.MOV.U32 R177, RZ, RZ, R240 ;  /* 0x000000ffffb17224 */ /* 0x000fe600078e00f0 */
[----:B------:R1:W-:Y:S01]  /*17a50*/  @!P1 STL [R1+0x34], R237 ;  /* 0x000034ed01009387 */ /* 0x0003e20000100800 */
[----:B------:R-:W-:Y:S05]  /*17a60*/  @!P1 BRA `(.L_x_2284) ;  /* 0x0000000400089947 */ /* 0x000fea0003800000 */
[----:B------:R-:W-:Y:S01]  /*17a70*/  IMAD.MOV.U32 R178, RZ, RZ, R237 ;  /* 0x000000ffffb27224 */ /* 0x000fe200078e00ed */
[----:B------:R-:W2:Y:S01]  /*17a80*/  LD.E R3, desc[UR4][R134.64+0x170] ;  /* 0x0001700486037980 */ /* 0x000ea2000c101900 */
[----:B------:R-:W-:Y:S04]  /*17a90*/  SHF.L.U32 R172, R236, 0x8, RZ ;  /* 0x00000008ecac7819 */ /* 0x000fe800000006ff */
[----:B------:R-:W-:Y:S01]  /*17aa0*/  IABS R173, R172 ;  /* 0x000000ac00ad7213 */ /* 0x000fe20000000000 */
[----:B------:R-:W-:Y:S05]  /*17ab0*/  VIADD R174, R172, 0xffffff00 ;  /* 0xffffff00acae7836 */ /* 0x000fea0000000000 */
[----:B------:R-:W-:Y:S02]  /*17ac0*/  IABS R170, R174 ;  /* 0x000000ae00aa7213 */ /* 0x000fe40000000000 */
[-C--:B--2---:R-:W-:Y:S02]  /*17ad0*/  IABS R0, R3.reuse ;  /* 0x0000000300007213 */ /* 0x084fe40000000000 */
[-C--:B------:R-:W-:Y:S02]  /*17ae0*/  IABS R171, R3.reuse ;  /* 0x0000000300ab7213 */ /* 0x080fe40000000000 */
[----:B------:R-:W2:Y:S01]  /*17af0*/  I2F.RP R168, R0 ;  /* 0x0000000000a87306 */ /* 0x000ea20000209400 */
[-C--:B------:R-:W-:Y:S02]  /*17b00*/  LOP3.LUT R174, R174, R3.reuse, RZ, 0x3c, !PT ;  /* 0x00000003aeae7212 */ /* 0x080fe400078e3cff */
[----:B------:R-:W-:Y:S01]  /*17b10*/  IMAD.MOV R171, RZ, RZ, -R171 ;  /* 0x000000ffffab7224 */ /* 0x000fe200078e0aab */
[----:B------:R-:W-:Y:S06]  /*17b20*/  LOP3.LUT R172, R172, R3, RZ, 0x3c, !PT ;  /* 0x00000003acac7212 */ /* 0x000fec00078e3cff */
[----:B--2---:R-:W2:Y:S02]  /*17b30*/  MUFU.RCP R168, R168 ;  /* 0x000000a800a87308 */ /* 0x004ea40000001000 */
[----:B--2---:R-:W-:Y:S08]  /*17b40*/  VIADD R168, R168, 0xffffffe ;  /* 0x0ffffffea8a87836 */ /* 0x004ff00000000000 */
[----:B------:R-:W2:Y:S02]  /*17b50*/  F2I.FTZ.U32.TRUNC.NTZ R169, R168 ;  /* 0x000000a800a97305 */ /* 0x000ea4000021f000 */
[--C-:B--2---:R-:W-:Y:S02]  /*17b60*/  IMAD.MOV R133, RZ, RZ, -R169.reuse ;  /* 0x000000ffff857224 */ /* 0x104fe400078e0aa9 */
[----:B------:R-:W-:Y:S02]  /*17b70*/  IMAD.MOV.U32 R168, RZ, RZ, RZ ;  /* 0x000000ffffa87224 */ /* 0x000fe400078e00ff */
[----:B------:R-:W-:Y:S04]  /*17b80*/  IMAD R133, R133, R0, RZ ;  /* 0x0000000085857224 */ /* 0x000fe800078e02ff */
[----:B------:R-:W-:Y:S06]  /*17b90*/  IMAD.HI.U32 R169, R169, R133, R168 ;  /* 0x00000085a9a97227 */ /* 0x000fec00078e00a8 */
[----:B------:R-:W-:Y:S04]  /*17ba0*/  IMAD.HI.U32 R133, R169, R170, RZ ;  /* 0x000000aaa9857227 */ /* 0x000fe800078e00ff */
[----:B------:R-:W-:Y:S02]  /*17bb0*/  IMAD R170, R133, R171, R170 ;  /* 0x000000ab85aa7224 */ /* 0x000fe400078e02aa */
[----:B------:R-:W-:Y:S03]  /*17bc0*/  IMAD.HI.U32 R168, R169, R173, RZ ;  /* 0x000000ada9a87227 */ /* 0x000fe600078e00ff */
[----:B------:R-:W-:Y:S01]  /*17bd0*/  ISETP.GT.U32.AND P6, PT, R0, R170, PT ;  /* 0x000000aa0000720c */ /* 0x000fe20003fc4070 */
[----:B------:R-:W-:Y:S05]  /*17be0*/  IMAD R169, R168, R171, R173 ;  /* 0x000000aba8a97224 */ /* 0x000fea00078e02ad */
[----:B------:R-:W-:Y:S07]  /*17bf0*/  ISETP.GT.U32.AND P0, PT, R0, R169, PT ;  /* 0x000000a90000720c */ /* 0x000fee0003f04070 */
[-C--:B------:R-:W-:Y:S01]  /*17c00*/  @!P6 IADD3 R170, PT, PT, R170, -R0.reuse, RZ ;  /* 0x80000000aaaae210 */ /* 0x080fe20007ffe0ff */
[----:B------:R-:W-:Y:S03]  /*17c10*/  @!P6 VIADD R133, R133, 0x1 ;  /* 0x000000018585e836 */ /* 0x000fe60000000000 */
[-C--:B------:R-:W-:Y:S02]  /*17c20*/  ISETP.GE.U32.AND P5, PT, R170, R0.reuse, PT ;  /* 0x00000000aa00720c */ /* 0x080fe40003fa6070 */
[----:B------:R-:W-:Y:S01]  /*17c30*/  @!P0 IMAD.IADD R169, R169, 0x1, -R0 ;  /* 0x00000001a9a98824 */ /* 0x000fe200078e0a00 */
[----:B------:R-:W2:Y:S01]  /*17c40*/  LD.E.64 R170, desc[UR4][R134.64+0x38] ;  /* 0x0000380486aa7980 */ /* 0x000ea2000c101b00 */
        /* <DEDUP_REMOVED lines=11> */
[C---:B------:R-:W-:Y:S02]  /*17d00*/  LEA R174, P5, R133.reuse, R238, 0x2 ;  /* 0x000000ee85ae7211 */ /* 0x040fe400078a10ff */
        /* <DEDUP_REMOVED lines=24> */
.L_x_2284:
[----:B------:R-:W-:Y:S05]  /*17e90*/  BSYNC.RECONVERGENT B0 ;  /* 0x0000000000007941 */ /* 0x000fea0003800200 */
.L_x_2283:
[----:B------:R-:W3:Y:S01]  /*17ea0*/  LDL R3, [R1+0x34] ;  /* 0x0000340001037983 */ /* 0x000ee20000100800 */
[----:B------:R-:W-:Y:S01]  /*17eb0*/  LEA R227, R227, R224, 0x1 ;  /* 0x000000e0e3e37211 */ /* 0x000fe200078e08ff */
[----:B------:R-:W-:Y:S01]  /*17ec0*/  @!P4 IMAD.MOV.U32 R172, RZ, RZ, R177 ;  /* 0x000000ffffacc224 */ /* 0x000fe200078e00b1 */
[----:B------:R-:W-:Y:S01]  /*17ed0*/  IADD3 R168, P5, PT, R176, R177, RZ ;  /* 0x000000b1b0a87210 */ /* 0x000fe20007fbe0ff */
[C---:B------:R-:W-:Y:S01]  /*17ee0*/  @!P3 IMAD R191, R233.reuse, 0x1c0, RZ ;  /* 0x000001c0e9bfb824 */ /* 0x040fe200078e02ff */
[----:B------:R-:W-:Y:S01]  /*17ef0*/  SHF.L.U64.HI R0, R232, 0x5, R233 ;  /* 0x00000005e8007819 */ /* 0x000fe200000102e9 */
[C---:B------:R-:W-:Y:S01]  /*17f00*/  @!P3 IMAD R133, R233.reuse, 0xa0, RZ ;  /* 0x000000a0e985b824 */ /* 0x040fe200078e02ff */
[----:B------:R-:W-:Y:S01]  /*17f10*/  @!P3 IADD3 R170, P0, PT, R168, R176, RZ ;  /* 0x000000b0a8aab210 */ /* 0x000fe20007f1e0ff */
[--C-:B------:R-:W-:Y:S01]  /*17f20*/  @!P3 IMAD.MOV.U32 R182, RZ, RZ, R168.reuse ;  /* 0x000000ffffb6b224 */ /* 0x100fe200078e00a8 */
[-C--:B------:R-:W-:Y:S02]  /*17f30*/  @!P3 MOV R180, R168.reuse ;  /* 0x000000a800b4b202 */ /* 0x080fe40000000f00 */
[-C--:B--2---:R-:W-:Y:S02]  /*17f40*/  @!P3 MOV R178, R168.reuse ;  /* 0x000000a800b2b202 */ /* 0x084fe40000000f00 */
[----:B------:R-:W-:Y:S02]  /*17f50*/  @!P3 MOV R184, R168 ;  /* 0x000000a800b8b202 */ /* 0x000fe40000000f00 */
[-C--:B---3--:R-:W-:Y:S02]  /*17f60*/  @!P4 MOV R173, R3.reuse ;  /* 0x0000000300adc202 */ /* 0x088fe40000000f00 */
[----:B------:R-:W-:Y:S01]  /*17f70*/  IADD3.X R169, PT, PT, R0, R3, RZ, P5, !PT ;  /* 0x0000000300a97210 */ /* 0x000fe20002ffe4ff */
[----:B------:R-:W-:Y:S02]  /*17f80*/  @!P3 IMAD R3, R233, 0x60, RZ ;  /* 0x00000060e903b824 */ /* 0x000fe400078e02ff */
[----:B------:R-:W-:Y:S01]  /*17f90*/  @!PT LDS RZ, [RZ] ;  /* 0x00000000fffff984 */ /* 0x000fe20000000800 */
[----:B------:R-:W-:Y:S01]  /*17fa0*/  @!PT LDS RZ, [RZ] ;  /* 0x00000000fffff984 */ /* 0x000fe20000000800 */
[----:B------:R-:W-:Y:S01]  /*17fb0*/  @!PT LDS RZ, [RZ] ;  /* 0x00000000fffff984 */ /* 0x000fe20000000800 */
[----:B------:R2:W-:Y:S01]  /*17fc0*/  @!P4 LDGSTS.E.BYPASS.LTC128B.128 [R227+0x2000], desc[UR4][R172.64] ;  /* 0x02000000ace3cfae */ /* 0x0005e2000b981a04 */
[----:B------:R-:W-:Y:S01]  /*17fd0*/  @!P3 IADD3.X R171, PT, PT, R169, R0, RZ, P0, !PT ;  /* 0x00000000a9abb210 */ /* 0x000fe200007fe4ff */
[C---:B------:R-:W-:Y:S01]  /*17fe0*/  @!P3 IMAD.WIDE.U32 R188, R232.reuse, 0x60, R168 ;  /* 0x00000060e8bcb825 */ /* 0x040fe200078e00a8 */
[CC--:B------:R-:W-:Y:S01]  /*17ff0*/  @!P3 LEA R192, P0, R232.reuse, R168.reuse, 0x7 ;  /* 0x000000a8e8c0b211 */ /* 0x0c0fe200078038ff */
[----:B------:R3:W-:Y:S01]  /*18000*/  @P4 STS.128 [R227+0x2000], RZ ;  /* 0x002000ffe3004388 */ /* 0x0007e20000000c00 */
[CC--:B------:R-:W-:Y:S01]  /*18010*/  @!P3 LEA R190, P4, R232.reuse, R168.reuse, 0x6 ;  /* 0x000000a8e8beb211 */ /* 0x0c0fe200078830ff */
[----:B------:R-:W-:Y:S01]  /*18020*/  @!P3 IMAD.IADD R189, R3, 0x1, R189 ;  /* 0x0000000103bdb824 */ /* 0x000fe200078e02bd */
[CC--:B------:R-:W-:Y:S01]  /*18030*/  @!P3 LEA.HI.X R193, R232.reuse, R169.reuse, R233, 0x7, P0 ;  /* 0x000000a9e8c1b211 */ /* 0x0c0fe200000f3ce9 */
[----:B------:R3:W-:Y:S01]  /*18040*/  @P3 STS.128 [R227+0x2800], RZ ;  /* 0x002800ffe3003388 */ /* 0x0007e20000000c00 */
[C---:B------:R-:W-:Y:S01]  /*18050*/  @!P3 IMAD.WIDE.U32 R186, R232.reuse, 0xa0, R168 ;  /* 0x000000a0e8bab825 */ /* 0x040fe200078e00a8 */
[-C--:B------:R-:W-:Y:S02]  /*18060*/  @!P3 MOV R179, R169.reuse ;  /* 0x000000a900b3b202 */ /* 0x080fe40000000f00 */
[----:B------:R-:W-:Y:S01]  /*18070*/  @!PT LDS RZ, [RZ] ;  /* 0x00000000fffff984 */ /* 0x000fe20000000800 */
[----:B------:R-:W-:Y:S01]  /*18080*/  @!PT LDS RZ, [RZ] ;  /* 0x00000000fffff984 */ /* 0x000fe20000000800 */
[----:B------:R-:W-:Y:S01]  /*18090*/  @!PT LDS RZ, [RZ] ;  /* 0x00000000fffff984 */ /* 0x000fe20000000800 */
[----:B------:R-:W-:Y:S01]  /*180a0*/  @!P3 LDGSTS.E.BYPASS.LTC128B.128 [R227+0x2800], desc[UR4][R168.64] ;  /* 0x02800000a8e3bfae */ /* 0x000fe2000b981a04 */
[----:B------:R-:W-:Y:S01]  /*180b0*/  @!P3 IMAD.IADD R187, R133, 0x1, R187 ;  /* 0x0000000185bbb824 */ /* 0x000fe200078e02bb */
[-C--:B------:R-:W-:Y:S01]  /*180c0*/  @!P3 MOV R185, R169.reuse ;  /* 0x000000a900b9b202 */ /* 0x080fe20000000f00 */
[C---:B------:R-:W-:Y:S01]  /*180d0*/  @!P3 IMAD.WIDE.U32 R178, R232.reuse, 0x140, R178 ;  /* 0x00000140e8b2b825 */ /* 0x040fe200078e00b2 */
[----:B------:R3:W-:Y:S02]  /*180e0*/  @P3 STS.128 [R227+0x3000], RZ ;  /* 0x003000ffe3003388 */ /* 0x0007e40000000c00 */
[----:B------:R-:W-:Y:S01]  /*180f0*/  @!P3 MOV R183, R169 ;  /* 0x000000a900b7b202 */ /* 0x000fe20000000f00 */
[C---:B------:R-:W-:Y:S01]  /*18100*/  @!P3 IMAD.WIDE.U32 R184, R232.reuse, 0xc0, R184 ;  /* 0x000000c0e8b8b825 */ /* 0x040fe200078e00b8 */
[----:B------:R-:W-:Y:S01]  /*18110*/  @!PT LDS RZ, [RZ] ;  /* 0x00000000fffff984 */ /* 0x000fe20000000800 */
[----:B------:R-:W-:Y:S01]  /*18120*/  @!PT LDS RZ, [RZ] ;  /* 0x00000000fffff984 */ /* 0x000fe20000000800 */
[----:B------:R-:W-:Y:S01]  /*18130*/  @!PT LDS RZ, [RZ] ;  /* 0x00000000fffff984 */ /* 0x000fe20000000800 */
[----:B------:R4:W-:Y:S03]  /*18140*/  @!P3 LDGSTS.E.BYPASS.LTC128B.128 [R227+0x3000], desc[UR4][R170.64] ;  /* 0x03000000aae3bfae */ /* 0x0009e6000b981a04 */
[----:B------:R-:W-:Y:S01]  /*18150*/  @!P3 IMAD.MOV.U32 R181, RZ, RZ, R169 ;  /* 0x000000ffffb5b224 */ /* 0x000fe200078e00a9 */
[----:B------:R3:W-:Y:S01]  /*18160*/  @P3 STS.128 [R227+0x3800], RZ ;  /* 0x003800ffe3003388 */ /* 0x0007e20000000c00 */
[C---:B------:R-:W-:Y:S01]  /*18170*/  @!P3 IMAD.WIDE.U32 R182, R232.reuse, 0xe0, R182 ;  /* 0x000000e0e8b6b825 */ /* 0x040fe200078e00b6 */
[-C--:B--2---:R-:W-:Y:S03]  /*18180*/  @!P3 MOV R172, R168.reuse ;  /* 0x000000a800acb202 */ /* 0x084fe60000000f00 */
[C---:B------:R-:W-:Y:S04]  /*18190*/  @!P3 IMAD.WIDE.U32 R180, R232.reuse, 0x120, R180 ;  /* 0x00000120e8b4b825 */ /* 0x040fe800078e00b4 */
[C-C-:B------:R-:W-:Y:S04]  /*181a0*/  @!P3 IMAD.WIDE.U32 R176, R232.reuse, 0x160, R168.reuse ;  /* 0x00000160e8b0b825 */ /* 0x140fe800078e00a8 */
[----:B------:R-:W-:Y:S04]  /*181b0*/  @!P3 IMAD.WIDE.U32 R174, R232, 0x180, R168 ;  /* 0x00000180e8aeb825 */ /* 0x000fe800078e00a8 */
[C---:B------:R-:W-:Y:S02]  /*181c0*/  @!P3 IMAD R0, R233.reuse, 0xc0, RZ ;  /* 0x000000c0e900b824 */ /* 0x040fe400078e02ff */
[C---:B------:R-:W-:Y:S02]  /*181d0*/  @!P3 IMAD R3, R233.reuse, 0xe0, RZ ;  /* 0x000000e0e903b824 */ /* 0x040fe400078e02ff */
[----:B------:R-:W-:Y:S01]  /*181e0*/  @!P3 IMAD.MOV.U32 R173, RZ, RZ, R169 ;  /* 0x000000ffffadb224 */ /* 0x000fe200078e00a9 */
[----:B------:R-:W-:Y:S01]  /*181f0*/  @!P3 IADD3 R185, PT, PT, R0, R185, RZ ;  /* 0x000000b900b9b210 */ /* 0x000fe20007ffe0ff */
[----:B----4-:R-:W-:Y:S01]  /*18200*/  @!P3 IMAD R170, R233, 0x120, RZ ;  /* 0x00000120e9aab824 */ /* 0x010fe200078e02ff */
[----:B------:R-:W-:Y:S01]  /*18210*/  @!P3 IADD3 R183, PT, PT, R3, R183, RZ ;  /* 0x000000b703b7b210 */ /* 0x000fe20007ffe0ff */
[----:B------:R-:W-:Y:S02]  /*18220*/  @!P3 IMAD R171, R233, 0x140, RZ ;  /* 0x00000140e9abb824 */ /* 0x000fe400078e02ff */
[----:B------:R-:W-:Y:S01]  /*18230*/  @!P3 IMAD.IADD R181, R170, 0x1, R181 ;  /* 0x00000001aab5b824 */ /* 0x000fe200078e02b5 */
[-C--:B------:R-:W-:Y:S01]  /*18240*/  @!P3 MOV R170, R168.reuse ;  /* 0x000000a800aab202 */ /* 0x080fe20000000f00 */
[C---:B------:R-:W-:Y:S01]  /*18250*/  @!P3 IMAD.WIDE.U32 R172, R232.reuse, 0x1a0, R172 ;  /* 0x000001a0e8acb825 */ /* 0x040fe200078e00ac */
[----:B------:R-:W-:Y:S02]  /*18260*/  @!P3 IADD3 R179, PT, PT, R171, R179, RZ ;  /* 0x000000b3abb3b210 */ /* 0x000fe40007ffe0ff */
[C---:B------:R-:W-:Y:S01]  /*18270*/  @!P3 LEA R168, P0, R232.reuse, R168, 0x8 ;  /* 0x000000a8e8a8b211 */ /* 0x040fe200078040ff */
[----:B------:R-:W-:Y:S02]  /*18280*/  @!P3 IMAD.MOV.U32 R171, RZ, RZ, R169 ;  /* 0x000000ffffabb224 */ /* 0x000fe400078e00a9 */
[C---:B------:R-:W-:Y:S02]  /*18290*/  @!P3 IMAD R0, R233.reuse, 0x160, RZ ;  /* 0x00000160e900b824 */ /* 0x040fe400078e02ff */
[----:B------:R-:W-:Y:S03]  /*182a0*/  @!P3 IMAD.WIDE.U32 R170, R232, 0x1c0, R170 ;  /* 0x000001c0e8aab825 */ /* 0x000fe600078e00aa */
[----:B------:R-:W-:Y:S01]  /*182b0*/  @!P3 IADD3 R177, PT, PT, R0, R177, RZ ;  /* 0x000000b100b1b210 */ /* 0x000fe20007ffe0ff */
[----:B------:R-:W-:Y:S01]  /*182c0*/  @!P3 IMAD R133, R233, 0x180, RZ ;  /* 0x00000180e985b824 */ /* 0x000fe200078e02ff */
[----:B------:R-:W-:Y:S01]  /*182d0*/  @!P3 IADD3 R171, PT, PT, R191, R171, RZ ;  /* 0x000000abbfabb210 */ /* 0x000fe20007ffe0ff */
[----:B------:R-:W-:Y:S01]  /*182e0*/  @!P3 IMAD R3, R233, 0x1a0, RZ ;  /* 0x000001a0e903b824 */ /* 0x000fe200078e02ff */
[CCC-:B------:R-:W-:Y:S02]  /*182f0*/  @!P3 LEA.HI.X R191, R232.reuse, R169.reuse, R233.reuse, 0x6, P4 ;  /* 0x000000a9e8bfb211 */ /* 0x1c0fe400020f34e9 */
[----:B------:R-:W-:Y:S02]  /*18300*/  @!P3 LEA.HI.X R169, R232, R169, R233, 0x8, P0 ;  /* 0x000000a9e8a9b211 */ /* 0x000fe400000f44e9 */
[----:B------:R-:W-:Y:S01]  /*18310*/  @!P3 IADD3 R175, PT, PT, R133, R175, RZ ;  /* 0x000000af85afb210 */ /* 0x000fe20007ffe0ff */
[----:B------:R-:W-:Y:S01]  /*18320*/  @!PT LDS RZ, [RZ] ;  /* 0x00000000fffff984 */ /* 0x000fe20000000800 */
[----:B------:R-:W-:Y:S01]  /*18330*/  @!PT LDS RZ, [RZ] ;  /* 0x00000000fffff984 */ /* 0x000fe20000000800 */
[----:B------:R-:W-:Y:S01]  /*18340*/  @!PT LDS RZ, [RZ] ;  /* 0x00000000fffff984 */ /* 0x000fe20000000800 */
[----:B------:R3:W-:Y:S01]  /*18350*/  @!P3 LDGSTS.E.BYPASS.LTC128B.128 [R227+0x3800], desc[UR4][R190.64] ;  /* 0x03800000bee3bfae */ /* 0x0007e2000b981a04 */
[----:B------:R-:W-:Y:S03]  /*18360*/  @!P3 IADD3 R173, PT, PT, R3, R173, RZ ;  /* 0x000000ad03adb210 */ /* 0x000fe60007ffe0ff */
        /* <DEDUP_REMOVED lines=61> */
.L_x_2282:
[----:B------:R-:W-:Y:S05]  /*18740*/  BSYNC.RECONVERGENT B1 ;  /* 0x0000000000017941 */ /* 0x000fea0003800200 */
.L_x_2281:
[----:B------:R-:W-:Y:S02]  /*18750*/  IMAD.SHL.U32 R0, R225, 0x2, RZ ;  /* 0x00000002e1007824 */ /* 0x000fe400078e00ff */
[----:B---3--:R-:W-:Y:S03]  /*18760*/  IMAD.MOV.U32 R169, RZ, RZ, R236 ;  /* 0x000000ffffa97224 */ /* 0x008fe600078e00ec */
[----:B------:R2:W-:Y:S02]  /*18770*/  STL [R1+0x64], R0 ;  /* 0x0000640001007387 */ /* 0x0005e40000100800 */
[----:B--2---:R-:W-:Y:S05]  /*18780*/  LOP3.LUT R0, R0, 0x6, RZ, 0xc0, !PT ;  /* 0x0000000600007812 */ /* 0x004fea00078ec0ff */
[----:B------:R-:W-:Y:S01]  /*18790*/  IMAD R3, R169, 0x100, R0 ;  /* 0x00000100a9037824 */ /* 0x000fe200078e0200 */
[----:B------:R2:W-:Y:S03]  /*187a0*/  STL [R1+0x5c], R0 ;  /* 0x00005c0001007387 */ /* 0x0005e60000100800 */
[C---:B------:R-:W-:Y:S01]  /*187b0*/  VIADD R189, R3.reuse, 0x9 ;  /* 0x0000000903bd7836 */ /* 0x040fe20000000000 */
[C---:B------:R-:W-:Y:S01]  /*187c0*/  ISETP.GE.AND P4, PT, R3.reuse, R228, PT ;  /* 0x000000e40300720c */ /* 0x040fe20003f86270 */
[C---:B------:R-:W-:Y:S01]  /*187d0*/  VIADD R188, R3.reuse, 0x8 ;  /* 0x0000000803bc7836 */ /* 0x040fe20000000000 */
[C---:B------:R-:W-:Y:S01]  /*187e0*/  ISETP.GE.AND P0, PT, R3.reuse, R226, PT ;  /* 0x000000e20300720c */ /* 0x040fe20003f06270 */
[----:B------:R-:W-:Y:S01]  /*187f0*/  VIADD R249, R3, 0xc1 ;  /* 0x000000c103f97836 */ /* 0x000fe20000000000 */
[-C--:B------:R-:W-:Y:S01]  /*18800*/  ISETP.GE.AND P5, PT, R189, R228.reuse, PT ;  /* 0x000000e4bd00720c */ /* 0x080fe20003fa6270 */
[C---:B------:R-:W-:Y:S01]  /*18810*/  VIADD R193, R3.reuse, 0x19 ;  /* 0x0000001903c17836 */ /* 0x040fe20000000000 */
[-C--:B------:R-:W-:Y:S01]  /*18820*/  ISETP.GE.AND P6, PT, R188, R228.reuse, PT ;  /* 0x000000e4bc00720c */ /* 0x080fe20003fc6270 */
[----:B------:R-:W-:Y:S01]  /*18830*/  VIADD R192, R3, 0x18 ;  /* 0x0000001803c07836 */ /* 0x000fe20000000000 */
[----:B------:R-:W-:Y:S01]  /*18840*/  FSEL R9, R9, -INF , P5 ;  /* 0xff80000009097808 */ /* 0x000fe20002800000 */
[----:B------:R-:W-:Y:S01]  /*18850*/  VIADD R190, R3, 0x10 ;  /* 0x0000001003be7836 */ /* 0x000fe20000000000 */
[-C--:B------:R-:W-:Y:S01]  /*18860*/  ISETP.GE.AND P5, PT, R193, R228.reuse, PT ;  /* 0x000000e4c100720c */ /* 0x080fe20003fa6270 */
[C---:B------:R-:W-:Y:S01]  /*18870*/  VIADD R197, R3.reuse, 0x29 ;  /* 0x0000002903c57836 */ /* 0x040fe20000000000 */
[----:B------:R-:W-:Y:S01]  /*18880*/  FSEL R133, R8, -INF , P6 ;  /* 0xff80000008857808 */ /* 0x000fe20003000000 */
        /* <DEDUP_REMOVED lines=10> */
[C---:B------:R-:W-:Y:S01]  /*18930*/  VIADD R195, R3.reuse, 0x21 ;  /* 0x0000002103c37836 */ /* 0x040fe20000000000 */
[----:B------:R-:W-:Y:S01]  /*18940*/  FSEL R16, R16, -INF , P6 ;  /* 0xff80000010107808 */ /* 0x000fe20003000000 */
[C---:B------:R-:W-:Y:S01]  /*18950*/  VIADD R200, R3.reuse, 0x38 ;  /* 0x0000003803c87836 */ /* 0x040fe20000000000 */
[-C--:B------:R-:W-:Y:S01]  /*18960*/  ISETP.GE.AND P6, PT, R196, R228.reuse, PT ;  /* 0x000000e4c400720c */ /* 0x080fe20003fc6270 */
[----:B------:R-:W-:Y:S01]  /*18970*/  VIADD R205, R3, 0x49 ;  /* 0x0000004903cd7836 */ /* 0x000fe20000000000 */
        /* <DEDUP_REMOVED lines=11> */
[----:B--2---:R-:W-:Y:S01]  /*18a30*/  IMAD.MOV.U32 R0, RZ, RZ, R231 ;  /* 0x000000ffff007224 */ /* 0x004fe200078e00e7 */
        /* <DEDUP_REMOVED lines=11> */
[----:B------:R-:W-:Y:S01]  /*18af0*/  IMAD.MOV.U32 R170, RZ, RZ, R0 ;  /* 0x000000ffffaa7224 */ /* 0x000fe200078e0000 */
[-C--:B------:R-:W-:Y:S01]  /*18b00*/  ISETP.GE.AND P4, PT, R198, R228.reuse, PT ;  /* 0x000000e4c600720c */ /* 0x080fe20003f86270 */
[C---:B------:R-:W-:Y:S01]  /*18b10*/  VIADD R231, R3.reuse, 0x88 ;  /* 0x0000008803e77836 */ /* 0x040fe20000000000 */
[----:B------:R-:W-:Y:S01]  /*18b20*/  FSEL R0, R32, -INF , P6 ;  /* 0xff80000020007808 */ /* 0x000fe20003000000 */
[----:B------:R-:W-:Y:S01]  /*18b30*/  VIADD R211, R3, 0x61 ;  /* 0x0000006103d37836 */ /* 0x000fe20000000000 */
[----:B------:R-:W-:Y:S01]  /*18b40*/  FSEL R13, R13, -INF , P3 ;  /* 0xff8000000d0d7808 */ /* 0x000fe20001800000 */
[C---:B------:R-:W-:Y:S01]  /*18b50*/  VIADD R219, R3.reuse, 0x81 ;  /* 0x0000008103db7836 */ /* 0x040fe20000000000 */
[-C--:B------:R-:W-:Y:S01]  /*18b60*/  ISETP.GE.AND P6, PT, R204, R228.reuse, PT ;  /* 0x000000e4cc00720c */ /* 0x080fe20003fc6270 */
[----:B------:R-:W-:Y:S01]  /*18b70*/  VIADD R207, R3, 0x51 ;  /* 0x0000005103cf7836 */ /* 0x000fe20000000000 */
[-C--:B------:R-:W-:Y:S01]  /*18b80*/  ISETP.GE.AND P3, PT, R195, R228.reuse, PT ;  /* 0x000000e4c300720c */ /* 0x080fe20003f66270 */
[----:B------:R-:W-:Y:S01]  /*18b90*/  VIADD R208, R3, 0x58 ;  /* 0x0000005803d07836 */ /* 0x000fe20000000000 */
[----:B------:R-:W-:Y:S01]  /*18ba0*/  FSEL R41, R41, -INF , P5 ;  /* 0xff80000029297808 */ /* 0x000fe20002800000 */
[C---:B------:R-:W-:Y:S01]  /*18bb0*/  VIADD R241, R3.reuse, 0x99 ;  /* 0x0000009903f17836 */ /* 0x040fe20000000000 */
[-C--:B------:R-:W-:Y:S01]  /*18bc0*/  ISETP.GE.AND P5, PT, R210, R228.reuse, PT ;  /* 0x000000e4d200720c */ /* 0x080fe20003fa6270 */
[C---:B------:R-:W-:Y:S01]  /*18bd0*/  VIADD R216, R3.reuse, 0x78 ;  /* 0x0000007803d87836 */ /* 0x040fe20000000000 */
[----:B------:R-:W-:Y:S01]  /*18be0*/  FSEL R8, R28, -INF , P4 ;  /* 0xff8000001c087808 */ /* 0x000fe20002000000 */
[C---:B------:R-:W-:Y:S01]  /*18bf0*/  VIADD R239, R3.reuse, 0x98 ;  /* 0x0000009803ef7836 */ /* 0x040fe20000000000 */
[-C--:B------:R-:W-:Y:S01]  /*18c00*/  ISETP.GE.AND P4, PT, R202, R228.reuse, PT ;  /* 0x000000e4ca00720c */ /* 0x080fe20003f86270 */
[C---:B------:R-:W-:Y:S01]  /*18c10*/  VIADD R212, R3.reuse, 0x68 ;  /* 0x0000006803d47836 */ /* 0x040fe20000000000 */
[----:B------:R-:W-:Y:S01]  /*18c20*/  FSEL R40, R40, -INF , P6 ;  /* 0xff80000028287808 */ /* 0x000fe20003000000 */
[----:B------:R-:W-:Y:S01]  /*18c30*/  VIADD R213, R3, 0x69 ;  /* 0x0000006903d57836 */ /* 0x000fe20000000000 */
[----:B------:R-:W-:Y:S01]  /*18c40*/  FSEL R21, R21, -INF , P3 ;  /* 0xff80000015157808 */ /* 0x000fe20001800000 */
[----:B------:R-:W-:Y:S01]  /*18c50*/  VIADD R245, R3, 0xb0 ;  /* 0x000000b003f57836 */ /* 0x000fe20000000000 */
[-C--:B------:R-:W-:Y:S01]  /*18c60*/  ISETP.GE.AND P6, PT, R209, R228.reuse, PT ;  /* 0x000000e4d100720c */ /* 0x080fe20003fc6270 */
[----:B------:R-:W-:Y:S01]  /*18c70*/  VIADD R236, R3, 0x89 ;  /* 0x0000008903ec7836 */ /* 0x000fe20000000000 */
[-C--:B------:R-:W-:Y:S01]  /*18c80*/  ISETP.GE.AND P3, PT, R199, R228.reuse, PT ;  /* 0x000000e4c700720c */ /* 0x080fe20003f66270 */
[C---:B------:R-:W-:Y:S01]  /*18c90*/  VIADD R243, R3.reuse, 0xa9 ;  /* 0x000000a903f37836 */ /* 0x040fe20000000000 */
[----:B------:R-:W-:Y:S01]  /*18ca0*/  FSEL R52, R52, -INF , P5 ;  /* 0xff80000034347808 */ /* 0x000fe20002800000 */
[----:B------:R-:W-:Y:S01]  /*18cb0*/  VIADD R217, R3, 0x79 ;  /* 0x0000007903d97836 */ /* 0x000fe20000000000 */
[-C--:B------:R-:W-:Y:S01]  /*18cc0*/  ISETP.GE.AND P5, PT, R215, R228.reuse, PT ;  /* 0x000000e4d700720c */ /* 0x080fe20003fa6270 */
[C---:B------:R-:W-:Y:S01]  /*18cd0*/  VIADD R218, R3.reuse, 0x80 ;  /* 0x0000008003da7836 */ /* 0x040fe20000000000 */
[----:B------:R-:W-:Y:S01]  /*18ce0*/  FSEL R36, R36, -INF , P4 ;  /* 0xff80000024247808 */ /* 0x000fe20002000000 */
[C---:B-1----:R-:W-:Y:S01]  /*18cf0*/  VIADD R240, R3.reuse, 0xa0 ;  /* 0x000000a003f07836 */ /* 0x042fe20000000000 */
[-C--:B------:R-:W-:Y:S01]  /*18d00*/  ISETP.GE.AND P4, PT, R206, R228.reuse, PT ;  /* 0x000000e4ce00720c */ /* 0x080fe20003f86270 */
[----:B------:R-:W-:Y:S01]  /*18d10*/  VIADD R250, R3, 0xc0 ;  /* 0x000000c003fa7836 */ /* 0x000fe20000000000 */
        /* <DEDUP_REMOVED lines=24> */
[----:B------:R-:W-:Y:S01]  /*18ea0*/  FSEL R186, R4, -INF , !P0 ;  /* 0xff80000004ba7808 */ /* 0x000fe20004000000 */
        /* <DEDUP_REMOVED lines=10> */
[----:B------:R-:W-:Y:S01]  /*18f50*/  VIADD R173, R3, 0xf0 ;  /* 0x000000f003ad7836 */ /* 0x000fe20000000000 */
[----:B------:R-:W-:Y:S01]  /*18f60*/  FSEL R69, R69, -INF , P6 ;  /* 0xff80000045457808 */ /* 0x000fe20003000000 */
[----:B------:R-:W-:Y:S01]  /*18f70*/  VIADD R172, R3, 0xf1 ;  /* 0x000000f103ac7836 */ /* 0x000fe20000000000 */
[----:B------:R-:W-:Y:S01]  /*18f80*/  FSEL R45, R45, -INF , P3 ;  /* 0xff8000002d2d7808 */ /* 0x000fe20001800000 */
[----:B------:R-:W-:Y:S01]  /*18f90*/  VIADD R171, R3, 0xf8 ;  /* 0x000000f803ab7836 */ /* 0x000fe20000000000 */
[-C--:B------:R-:W-:Y:S02]  /*18fa0*/  ISETP.GE.AND P6, PT, R239, R228.reuse, PT ;  /* 0x000000e4ef00720c */ /* 0x080fe40003fc6270 */
[-C--:B------:R-:W-:Y:S02]  /*18fb0*/  ISETP.GE.AND P3, PT, R212, R228.reuse, PT ;  /* 0x000000e4d400720c */ /* 0x080fe40003f66270 */
[----:B------:R-:W-:Y:S02]  /*18fc0*/  FSEL R48, R48, -INF , P0 ;  /* 0xff80000030307808 */ /* 0x000fe40000000000 */
[----:B------:R-:W-:Y:S02]  /*18fd0*/  FSEL R81, R81, -INF , P5 ;  /* 0xff80000051517808 */ /* 0x000fe40002800000 */
[-C--:B------:R-:W-:Y:S02]  /*18fe0*/  ISETP.GE.AND P0, PT, R213, R228.reuse, PT ;  /* 0x000000e4d500720c */ /* 0x080fe40003f06270 */
[-C--:B------:R-:W-:Y:S02]  /*18ff0*/  ISETP.GE.AND P5, PT, R245, R228.reuse, PT ;  /* 0x000000e4f500720c */ /* 0x080fe40003fa6270 */
[----:B------:R-:W-:Y:S02]  /*19000*/  FSEL R64, R64, -INF , P4 ;  /* 0xff80000040407808 */ /* 0x000fe40002000000 */
[-C--:B------:R-:W-:Y:S02]  /*19010*/  ISETP.GE.AND P4, PT, R236, R228.reuse, PT ;  /* 0x000000e4ec00720c */ /* 0x080fe40003f86270 */
[----:B------:R-:W-:Y:S02]  /*19020*/  FSEL R80, R80, -INF , P6 ;  /* 0xff80000050507808 */ /* 0x000fe40003000000 */
[----:B------:R-:W-:Y:S02]  /*19030*/  FSEL R56, R56, -INF , P3 ;  /* 0xff80000038387808 */ /* 0x000fe40001800000 */
        /* <DEDUP_REMOVED lines=34> */
[----:B------:R-:W-:Y:S02]  /*19260*/  ISETP.GE.AND P0, PT, R248, R228, PT ;  /* 0x000000e4f800720c */ /* 0x000fe40003f06270 */
[-C--:B------:R-:W-:Y:S02]  /*19270*/  ISETP.GE.AND P5, PT, R188, R226.reuse, PT ;  /* 0x000000e2bc00720c */ /* 0x080fe40003fa6270 */
[----:B------:R-:W-:Y:S02]  /*19280*/  FSEL R32, R104, -INF , P4 ;  /* 0xff80000068207808 */ /* 0x000fe40002000000 */
[----:B------:R-:W-:Y:S02]  /*19290*/  FSEL R104, R120, -INF , P6 ;  /* 0xff80000078687808 */ /* 0x000fe40003000000 */
[----:B------:R-:W-:Y:S02]  /*192a0*/  FSEL R96, R96, -INF , P3 ;  /* 0xff80000060607808 */ /* 0x000fe40001800000 */
[----:B------:R-:W-:Y:S02]  /*192b0*/  ISETP.GE.AND P6, PT, R187, R226, PT ;  /* 0x000000e2bb00720c */ /* 0x000fe40003fc6270 */
[-C--:B------:R-:W-:Y:S02]  /*192c0*/  ISETP.GE.AND P3, PT, R181, R228.reuse, PT ;  /* 0x000000e4b500720c */ /* 0x080fe40003f66270 */
[----:B------:R-:W-:Y:S02]  /*192d0*/  FSEL R97, R97, -INF , P0 ;  /* 0xff80000061617808 */ /* 0x000fe40000000000 */
[----:B------:R-:W-:Y:S02]  /*192e0*/  FSEL R180, R133, -INF , !P5 ;  /* 0xff80000085b47808 */ /* 0x000fe40006800000 */
[----:B------:R-:W-:Y:S02]  /*192f0*/  ISETP.GE.AND P0, PT, R252, R228, PT ;  /* 0x000000e4fc00720c */ /* 0x000fe40003f06270 */
[----:B------:R-:W-:Y:S02]  /*19300*/  ISETP.GE.AND P5, PT, R193, R226, PT ;  /* 0x000000e2c100720c */ /* 0x000fe40003fa6270 */
[----:B------:R-:W-:Y:S02]  /*19310*/  ISETP.GE.AND P4, PT, R178, R228, PT ;  /* 0x000000e4b200720c */ /* 0x000fe40003f86270 */
[----:B------:R-:W-:Y:S02]  /*19320*/  FSEL R181, R168, -INF , !P6 ;  /* 0xff800000a8b57808 */ /* 0x000fe40007000000 */
[----:B------:R-:W-:Y:S02]  /*19330*/  FSEL R29, R105, -INF , P3 ;  /* 0xff800000691d7808 */ /* 0x000fe40001800000 */
[----:B------:R-:W-:Y:S02]  /*19340*/  ISETP.GE.AND P6, PT, R192, R226, PT ;  /* 0x000000e2c000720c */ /* 0x000fe40003fc6270 */
[-C--:B------:R-:W-:Y:S02]  /*19350*/  ISETP.GE.AND P3, PT, R177, R228.reuse, PT ;  /* 0x000000e4b100720c */ /* 0x080fe40003f66270 */
[----:B------:R-:W-:Y:S02]  /*19360*/  FSEL R28, R108, -INF , P0 ;  /* 0xff8000006c1c7808 */ /* 0x000fe40000000000 */
[----:B------:R-:W-:Y:S01]  /*19370*/  FSEL R175, R17, -INF , !P5 ;  /* 0xff80000011af7808 */ /* 0x000fe20006800000 */
[----:B------:R-:W-:Y:S01]  /*19380*/  VIADD R17, R3, 0xe1 ;  /* 0x000000e103117836 */ /* 0x000fe20000000000 */
[----:B------:R-:W-:Y:S02]  /*19390*/  ISETP.GE.AND P0, PT, R176, R228, PT ;  /* 0x000000e4b000720c */ /* 0x000fe40003f06270 */
[----:B------:R-:W-:Y:S02]  /*193a0*/  FSEL R113, R113, -INF , P4 ;  /* 0xff80000071717808 */ /* 0x000fe40002000000 */
[----:B------:R-:W-:Y:S02]  /*193b0*/  ISETP.GE.AND P5, PT, R198, R226, PT ;  /* 0x000000e2c600720c */ /* 0x000fe40003fa6270 */
[-C--:B------:R-:W-:Y:S02]  /*193c0*/  ISETP.GE.AND P4, PT, R173, R228.reuse, PT ;  /* 0x000000e4ad00720c */ /* 0x080fe40003f86270 */
[----:B------:R-:W-:Y:S01]  /*193d0*/  FSEL R176, R16, -INF , !P6 ;  /* 0xff80000010b07808 */ /* 0x000fe20007000000 */
[----:B------:R-:W-:Y:S01]  /*193e0*/  IMAD.MOV.U32 R16, RZ, RZ, R170 ;  /* 0x000000ffff107224 */ /* 0x000fe200078e00aa */
[----:B------:R-:W-:Y:S02]  /*193f0*/  FSEL R4, R116, -INF , P3 ;  /* 0xff80000074047808 */ /* 0x000fe40001800000 */
[-C--:B------:R-:W-:Y:S02]  /*19400*/  ISETP.GE.AND P3, PT, R172, R228.reuse, PT ;  /* 0x000000e4ac00720c */ /* 0x080fe40003f66270 */
[----:B------:R-:W-:Y:S02]  /*19410*/  FSEL R108, R117, -INF , P0 ;  /* 0xff800000756c7808 */ /* 0x000fe40000000000 */
[----:B------:R-:W-:Y:S01]  /*19420*/  FSEL R170, R8, -INF , !P5 ;  /* 0xff80000008aa7808 */ /* 0x000fe20006800000 */
[----:B------:R-:W-:Y:S01]  /*19430*/  VIADD R8, R3, 0xf8 ;  /* 0x000000f803087836 */ /* 0x000fe20000000000 */
[----:B------:R-:W-:Y:S02]  /*19440*/  ISETP.GE.AND P0, PT, R171, R228, PT ;  /* 0x000000e4ab00720c */ /* 0x000fe40003f06270 */
[----:B------:R-:W-:Y:S02]  /*19450*/  FSEL R184, R124, -INF , P4 ;  /* 0xff8000007cb87808 */ /* 0x000fe40002000000 */
[-C--:B------:R-:W-:Y:S02]  /*19460*/  ISETP.GE.AND P5, PT, R203, R226.reuse, PT ;  /* 0x000000e2cb00720c */ /* 0x080fe40003fa6270 */
[-C--:B------:R-:W-:Y:S02]  /*19470*/  ISETP.GE.AND P4, PT, R189, R226.reuse, PT ;  /* 0x000000e2bd00720c */ /* 0x080fe40003f86270 */
[----:B------:R-:W-:Y:S02]  /*19480*/  FSEL R183, R125, -INF , P3 ;  /* 0xff8000007db77808 */ /* 0x000fe40001800000 */
[----:B------:R-:W-:Y:S02]  /*19490*/  FSEL R185, R128, -INF , P0 ;  /* 0xff80000080b97808 */ /* 0x000fe40000000000 */
[----:B------:R-:W-:Y:S02]  /*194a0*/  FSEL R125, R37, -INF , !P5 ;  /* 0xff800000257d7808 */ /* 0x000fe40006800000 */
[-C--:B------:R-:W-:Y:S02]  /*194b0*/  ISETP.GE.AND P3, PT, R190, R226.reuse, PT ;  /* 0x000000e2be00720c */ /* 0x080fe40003f66270 */
[----:B------:R-:W-:Y:S02]  /*194c0*/  ISETP.GE.AND P0, PT, R191, R226, PT ;  /* 0x000000e2bf00720c */ /* 0x000fe40003f06270 */
[----:B------:R-:W-:Y:S01]  /*194d0*/  FSEL R179, R9, -INF , !P4 ;  /* 0xff80000009b37808 */ /* 0x000fe20006000000 */
[----:B------:R-:W-:Y:S01]  /*194e0*/  IMAD.MOV.U32 R9, RZ, RZ, R169 ;  /* 0x000000ffff097224 */ /* 0x000fe200078e00a9 */
[----:B------:R-:W-:Y:S02]  /*194f0*/  FMNMX3.FTZ R37, R2, R186, R181, !PT ;  /* 0x000000ba02257276 */ /* 0x000fe400078100b5 */
[----:B------:R-:W-:Y:S01]  /*19500*/  FSEL R178, R12, -INF , !P3 ;  /* 0xff8000000cb27808 */ /* 0x000fe20005800000 */
[----:B------:R-:W-:Y:S01]  /*19510*/  VIADD R12, R3, 0xc9 ;  /* 0x000000c9030c7836 */ /* 0x000fe20000000000 */
[----:B------:R-:W-:Y:S02]  /*19520*/  FMNMX3.FTZ R37, R37, R180, R179, !PT ;  /* 0x000000b425257276 */ /* 0x000fe400078100b3 */
[----:B------:R-:W-:Y:S01]  /*19530*/  FSEL R177, R13, -INF , !P0 ;  /* 0xff8000000db17808 */ /* 0x000fe20004000000 */
[----:B------:R-:W-:Y:S01]  /*19540*/  VIADD R13, R3, 0xe0 ;  /* 0x000000e0030d7836 */ /* 0x000fe20000000000 */
[-C--:B------:R-:W-:Y:S02]  /*19550*/  ISETP.GE.AND P4, PT, R194, R226.reuse, PT ;  /* 0x000000e2c200720c */ /* 0x080fe40003f86270 */
[----:B------:R-:W-:Y:S02]  /*19560*/  ISETP.GE.AND P3, PT, R195, R226, PT ;  /* 0x000000e2c300720c */ /* 0x000fe40003f66270 */
[----:B------:R-:W-:Y:S02]  /*19570*/  FMNMX3.FTZ R37, R37, R178, R177, !PT ;  /* 0x000000b225257276 */ /* 0x000fe400078100b1 */
[-C--:B------:R-:W-:Y:S02]  /*19580*/  ISETP.GE.AND P0, PT, R196, R226.reuse, PT ;  /* 0x000000e2c400720c */ /* 0x080fe40003f06270 */
[----:B------:R-:W-:Y:S02]  /*19590*/  ISETP.GE.AND P6, PT, R197, R226, PT ;  /* 0x000000e2c500720c */ /* 0x000fe40003fc6270 */
[----:B------:R-:W-:Y:S02]  /*195a0*/  FMNMX3.FTZ R37, R37, R176, R175, !PT ;  /* 0x000000b025257276 */ /* 0x000fe400078100af */
[----:B------:R-:W-:Y:S02]  /*195b0*/  FSEL R174, R20, -INF , !P4 ;  /* 0xff80000014ae7808 */ /* 0x000fe40006000000 */
[----:B------:R-:W-:Y:S02]  /*195c0*/  FSEL R173, R21, -INF , !P3 ;  /* 0xff80000015ad7808 */ /* 0x000fe40005800000 */
[----:B------:R-:W-:Y:S02]  /*195d0*/  ISETP.GE.AND P4, PT, R199, R226, PT ;  /* 0x000000e2c700720c */ /* 0x000fe40003f86270 */
[----:B------:R-:W-:Y:S02]  /*195e0*/  FSEL R172, R24, -INF , !P0 ;  /* 0xff80000018ac7808 */ /* 0x000fe40004000000 */
[----:B------:R-:W-:Y:S02]  /*195f0*/  FSEL R171, R25, -INF , !P6 ;  /* 0xff80000019ab7808 */ /* 0x000fe40007000000 */
[----:B------:R-:W-:Y:S02]  /*19600*/  FMNMX3.FTZ R37, R37, R174, R173, !PT ;  /* 0x000000ae25257276 */ /* 0x000fe400078100ad */
[-C--:B------:R-:W-:Y:S02]  /*19610*/  ISETP.GE.AND P3, PT, R200, R226.reuse, PT ;  /* 0x000000e2c800720c */ /* 0x080fe40003f66270 */
[----:B------:R-:W-:Y:S02]  /*19620*/  ISETP.GE.AND P0, PT, R201, R226, PT ;  /* 0x000000e2c900720c */ /* 0x000fe40003f06270 */
[----:B------:R-:W-:Y:S01]  /*19630*/  FSEL R169, R5, -INF , !P4 ;  /* 0xff80000005a97808 */ /* 0x000fe20006000000 */
[----:B------:R-:W-:Y:S01]  /*19640*/  VIADD R5, R3, 0xf9 ;  /* 0x000000f903057836 */ /* 0x000fe20000000000 */
[----:B------:R-:W-:Y:S02]  /*19650*/  FMNMX3.FTZ R37, R37, R172, R171, !PT ;  /* 0x000000ac25257276 */ /* 0x000fe400078100ab */
[----:B------:R-:W-:Y:S02]  /*19660*/  ISETP.GE.AND P6, PT, R202, R226, PT ;  /* 0x000000e2ca00720c */ /* 0x000fe40003fc6270 */
[----:B------:R-:W-:Y:S01]  /*19670*/  FSEL R133, R33, -INF , !P0 ;  /* 0xff80000021857808 */ /* 0x000fe20004000000 */
[----:B------:R-:W-:Y:S01]  /*19680*/  VIADD R33, R3, 0xd8 ;  /* 0x000000d803217836 */ /* 0x000fe20000000000 */
[----:B------:R-:W-:Y:S01]  /*19690*/  FSEL R168, R0, -INF , !P3 ;  /* 0xff80000000a87808 */ /* 0x000fe20005800000 */
[----:B------:R-:W-:Y:S01]  /*196a0*/  IMAD.MOV.U32 R0, RZ, RZ, R16 ;  /* 0x000000ffff007224 */ /* 0x000fe200078e0010 */
        /* <DEDUP_REMOVED lines=8> */
[----:B------:R-:W-:Y:S01]  /*19730*/  FSEL R124, R40, -INF , !P4 ;  /* 0xff800000287c7808 */ /* 0x000fe20006000000 */
[----:B------:R-:W-:Y:S01]  /*19740*/  VIADD R40, R3, 0xd9 ;  /* 0x000000d903287836 */ /* 0x000fe20000000000 */
[----:B------:R-:W-:Y:S01]  /*19750*/  FSEL R121, R41, -INF , !P3 ;  /* 0xff80000029797808 */ /* 0x000fe20005800000 */
[----:B------:R-:W-:Y:S01]  /*19760*/  VIADD R41, R3, 0xf0 ;  /* 0x000000f003297836 */ /* 0x000fe20000000000 */
[----:B------:R-:W-:Y:S02]  /*19770*/  FMNMX3.FTZ R37, R37, R128, R125, !PT ;  /* 0x0000008025257276 */ /* 0x000fe4000781007d */
[-C--:B------:R-:W-:Y:S02]  /*19780*/  ISETP.GE.AND P5, PT, R208, R226.reuse, PT ;  /* 0x000000e2d000720c */ /* 0x080fe40003fa6270 */
[----:B------:R-:W-:Y:S02]  /*19790*/  ISETP.GE.AND P4, PT, R209, R226, PT ;  /* 0x000000e2d100720c */ /* 0x000fe40003f86270 */
[----:B------:R-:W-:Y:S02]  /*197a0*/  FSEL R120, R44, -INF , !P0 ;  /* 0xff8000002c787808 */ /* 0x000fe40004000000 */
[----:B------:R-:W-:Y:S02]  /*197b0*/  FSEL R117, R45, -INF , !P6 ;  /* 0xff8000002d757808 */ /* 0x000fe40007000000 */
[----:B------:R-:W-:Y:S02]  /*197c0*/  FMNMX3.FTZ R37, R37, R124, R121, !PT ;  /* 0x0000007c25257276 */ /* 0x000fe40007810079 */
[-C--:B------:R-:W-:Y:S02]  /*197d0*/  ISETP.GE.AND P3, PT, R210, R226.reuse, PT ;  /* 0x000000e2d200720c */ /* 0x080fe40003f66270 */
[----:B------:R-:W-:Y:S02]  /*197e0*/  ISETP.GE.AND P0, PT, R211, R226, PT ;  /* 0x000000e2d300720c */ /* 0x000fe40003f06270 */
[----:B------:R-:W-:Y:S02]  /*197f0*/  FSEL R105, R49, -INF , !P4 ;  /* 0xff80000031697808 */ /* 0x000fe40006000000 */
[----:B------:R-:W-:Y:S02]  /*19800*/  FSEL R116, R48, -INF , !P5 ;  /* 0xff80000030747808 */ /* 0x000fe40006800000 */
[----:B------:R-:W-:Y:S02]  /*19810*/  FMNMX3.FTZ R37, R37, R120, R117, !PT ;  /* 0x0000007825257276 */ /* 0x000fe40007810075 */
[----:B------:R-:W-:Y:S02]  /*19820*/  FSEL R52, R52, -INF , !P3 ;  /* 0xff80000034347808 */ /* 0x000fe40005800000 */
[----:B------:R-:W-:Y:S02]  /*19830*/  FSEL R53, R53, -INF , !P0 ;  /* 0xff80000035357808 */ /* 0x000fe40004000000 */
[-C--:B------:R-:W-:Y:S02]  /*19840*/  ISETP.GE.AND P6, PT, R212, R226.reuse, PT ;  /* 0x000000e2d400720c */ /* 0x080fe40003fc6270 */
[----:B------:R-:W-:Y:S02]  /*19850*/  ISETP.GE.AND P5, PT, R213, R226, PT ;  /* 0x000000e2d500720c */ /* 0x000fe40003fa6270 */
[----:B------:R-:W-:Y:S02]  /*19860*/  FMNMX3.FTZ R37, R37, R116, R105, !PT ;  /* 0x0000007425257276 */ /* 0x000fe40007810069 */
[----:B------:R-:W-:Y:S01]  /*19870*/  FSEL R49, R56, -INF , !P6 ;  /* 0xff80000038317808 */ /* 0x000fe20007000000 */
[----:B------:R-:W-:Y:S01]  /*19880*/  VIADD R56, R3, 0xd1 ;  /* 0x000000d103387836 */ /* 0x000fe20000000000 */
[----:B------:R-:W-:Y:S02]  /*19890*/  FSEL R57, R57, -INF , !P5 ;  /* 0xff80000039397808 */ /* 0x000fe40006800000 */
[----:B------:R-:W-:Y:S02]  /*198a0*/  FMNMX3.FTZ R37, R37, R52, R53, !PT ;  /* 0x0000003425257276 */ /* 0x000fe40007810035 */
[-C--:B------:R-:W-:Y:S02]  /*198b0*/  ISETP.GE.AND P4, PT, R214, R226.reuse, PT ;  /* 0x000000e2d600720c */ /* 0x080fe40003f86270 */
[-C--:B------:R-:W-:Y:S02]  /*198c0*/  ISETP.GE.AND P3, PT, R215, R226.reuse, PT ;  /* 0x000000e2d700720c */ /* 0x080fe40003f66270 */
[----:B------:R-:W-:Y:S02]  /*198d0*/  FMNMX3.FTZ R37, R37, R49, R57, !PT ;  /* 0x0000003125257276 */ /* 0x000fe40007810039 */
[----:B------:R-:W-:Y:S02]  /*198e0*/  FSEL R60, R60, -INF , !P4 ;  /* 0xff8000003c3c7808 */ /* 0x000fe40006000000 */
[-C--:B------:R-:W-:Y:S02]  /*198f0*/  ISETP.GE.AND P0, PT, R216, R226.reuse, PT ;  /* 0x000000e2d800720c */ /* 0x080fe40003f06270 */
[----:B------:R-:W-:Y:S02]  /*19900*/  ISETP.GE.AND P6, PT, R217, R226, PT ;  /* 0x000000e2d900720c */ /* 0x000fe40003fc6270 */
[----:B------:R-:W-:Y:S02]  /*19910*/  FSEL R61, R61, -INF , !P3 ;  /* 0xff8000003d3d7808 */ /* 0x000fe40005800000 */
[----:B------:R-:W-:Y:S02]  /*19920*/  FSEL R64, R64, -INF , !P0 ;  /* 0xff80000040407808 */ /* 0x000fe40004000000 */
[----:B------:R-:W-:Y:S02]  /*19930*/  FSEL R65, R65, -INF , !P6 ;  /* 0xff80000041417808 */ /* 0x000fe40007000000 */
[----:B------:R-:W-:Y:S02]  /*19940*/  FMNMX3.FTZ R37, R37, R60, R61, !PT ;  /* 0x0000003c25257276 */ /* 0x000fe4000781003d */
[-C--:B------:R-:W-:Y:S02]  /*19950*/  ISETP.GE.AND P5, PT, R218, R226.reuse, PT ;  /* 0x000000e2da00720c */ /* 0x080fe40003fa6270 */
[----:B------:R-:W-:Y:S02]  /*19960*/  ISETP.GE.AND P4, PT, R219, R226, PT ;  /* 0x000000e2db00720c */ /* 0x000fe40003f86270 */
[----:B------:R-:W-:Y:S02]  /*19970*/  FSEL R68, R68, -INF , !P5 ;  /* 0xff80000044447808 */ /* 0x000fe40006800000 */
[----:B------:R-:W-:Y:S02]  /*19980*/  FMNMX3.FTZ R37, R37, R64, R65, !PT ;  /* 0x0000004025257276 */ /* 0x000fe40007810041 */
[-C--:B------:R-:W-:Y:S02]  /*19990*/  ISETP.GE.AND P3, PT, R231, R226.reuse, PT ;  /* 0x000000e2e700720c */ /* 0x080fe40003f66270 */
[----:B------:R-:W-:Y:S02]  /*199a0*/  FSEL R69, R69, -INF , !P4 ;  /* 0xff80000045457808 */ /* 0x000fe40006000000 */
[----:B------:R-:W-:Y:S02]  /*199b0*/  ISETP.GE.AND P0, PT, R236, R226, PT ;  /* 0x000000e2ec00720c */ /* 0x000fe40003f06270 */
[----:B------:R-:W-:Y:S02]  /*199c0*/  FSEL R72, R72, -INF , !P3 ;  /* 0xff80000048487808 */ /* 0x000fe40005800000 */
[----:B------:R-:W-:Y:S02]  /*199d0*/  FMNMX3.FTZ R37, R37, R68, R69, !PT ;  /* 0x0000004425257276 */ /* 0x000fe40007810045 */
[----:B------:R-:W-:Y:S02]  /*199e0*/  FSEL R73, R73, -INF , !P0 ;  /* 0xff80000049497808 */ /* 0x000fe40004000000 */
[-C--:B------:R-:W-:Y:S02]  /*199f0*/  ISETP.GE.AND P6, PT, R238, R226.reuse, PT ;  /* 0x000000e2ee00720c */ /* 0x080fe40003fc6270 */
[----:B------:R-:W-:Y:S02]  /*19a00*/  ISETP.GE.AND P5, PT, R237, R226, PT ;  /* 0x000000e2ed00720c */ /* 0x000fe40003fa6270 */
[----:B------:R-:W-:Y:S02]  /*19a10*/  FMNMX3.FTZ R37, R37, R72, R73, !PT ;  /* 0x0000004825257276 */ /* 0x000fe40007810049 */
[-C--:B------:R-:W-:Y:S02]  /*19a20*/  ISETP.GE.AND P3, PT, R241, R226.reuse, PT ;  /* 0x000000e2f100720c */ /* 0x080fe40003f66270 */
[----:B------:R-:W-:Y:S02]  /*19a30*/  FSEL R76, R76, -INF , !P6 ;  /* 0xff8000004c4c7808 */ /* 0x000fe40007000000 */
[-C--:B------:R-:W-:Y:S02]  /*19a40*/  ISETP.GE.AND P4, PT, R239, R226.reuse, PT ;  /* 0x000000e2ef00720c */ /* 0x080fe40003f86270 */
[----:B------:R-:W-:Y:S02]  /*19a50*/  FSEL R77, R77, -INF , !P5 ;  /* 0xff8000004d4d7808 */ /* 0x000fe40006800000 */
[----:B------:R-:W-:Y:S02]  /*19a60*/  FSEL R80, R80, -INF , !P4 ;  /* 0xff80000050507808 */ /* 0x000fe40006000000 */
[----:B------:R-:W-:Y:S02]  /*19a70*/  FSEL R81, R81, -INF , !P3 ;  /* 0xff80000051517808 */ /* 0x000fe40005800000 */
[-C--:B------:R-:W-:Y:S02]  /*19a80*/  ISETP.GE.AND P0, PT, R240, R226.reuse, PT ;  /* 0x000000e2f000720c */ /* 0x080fe40003f06270 */
[----:B------:R-:W-:Y:S02]  /*19a90*/  ISETP.GE.AND P6, PT, R242, R226, PT ;  /* 0x000000e2f200720c */ /* 0x000fe40003fc6270 */
[----:B------:R-:W-:Y:S02]  /*19aa0*/  FMNMX3.FTZ R37, R37, R76, R77, !PT ;  /* 0x0000004c25257276 */ /* 0x000fe4000781004d */
[----:B------:R-:W-:Y:S02]  /*19ab0*/  ISETP.GE.AND P5, PT, R244, R226, PT ;  /* 0x000000e2f400720c */ /* 0x000fe40003fa6270 */
[----:B------:R-:W-:Y:S02]  /*19ac0*/  FMNMX3.FTZ R37, R37, R80, R81, !PT ;  /* 0x0000005025257276 */ /* 0x000fe40007810051 */
[-C--:B------:R-:W-:Y:S02]  /*19ad0*/  ISETP.GE.AND P4, PT, R243, R226.reuse, PT ;  /* 0x000000e2f300720c */ /* 0x080fe40003f86270 */
[----:B------:R-:W-:Y:S02]  /*19ae0*/  FSEL R84, R84, -INF , !P0 ;  /* 0xff80000054547808 */ /* 0x000fe40004000000 */
[----:B------:R-:W-:Y:S02]  /*19af0*/  FSEL R85, R85, -INF , !P6 ;  /* 0xff80000055557808 */ /* 0x000fe40007000000 */
[-C--:B------:R-:W-:Y:S02]  /*19b00*/  ISETP.GE.AND P3, PT, R245, R226.reuse, PT ;  /* 0x000000e2f500720c */ /* 0x080fe40003f66270 */
[----:B------:R-:W-:Y:S02]  /*19b10*/  FSEL R88, R88, -INF , !P5 ;  /* 0xff80000058587808 */ /* 0x000fe40006800000 */
[----:B------:R-:W-:Y:S02]  /*19b20*/  ISETP.GE.AND P0, PT, R247, R226, PT ;  /* 0x000000e2f700720c */ /* 0x000fe40003f06270 */
[----:B------:R-:W-:Y:S02]  /*19b30*/  FSEL R89, R89, -INF , !P4 ;  /* 0xff80000059597808 */ /* 0x000fe40006000000 */
[----:B------:R-:W-:Y:S02]  /*19b40*/  FMNMX3.FTZ R37, R37, R84, R85, !PT ;  /* 0x0000005425257276 */ /* 0x000fe40007810055 */
[----:B------:R-:W-:Y:S02]  /*19b50*/  ISETP.GE.AND P6, PT, R246, R226, PT ;  /* 0x000000e2f600720c */ /* 0x000fe40003fc6270 */
[----:B------:R-:W-:Y:S02]  /*19b60*/  FSEL R92, R92, -INF , !P3 ;  /* 0xff8000005c5c7808 */ /* 0x000fe40005800000 */
[----:B------:R-:W-:Y:S02]  /*19b70*/  FMNMX3.FTZ R37, R37, R88, R89, !PT ;  /* 0x0000005825257276 */ /* 0x000fe40007810059 */
[-C--:B------:R-:W-:Y:S02]  /*19b80*/  ISETP.GE.AND P5, PT, R248, R226.reuse, PT ;  /* 0x000000e2f800720c */ /* 0x080fe40003fa6270 */
[----:B------:R-:W-:Y:S02]  /*19b90*/  FSEL R93, R93, -INF , !P0 ;  /* 0xff8000005d5d7808 */ /* 0x000fe40004000000 */
[----:B------:R-:W-:Y:S02]  /*19ba0*/  FSEL R96, R96, -INF , !P6 ;  /* 0xff80000060607808 */ /* 0x000fe40007000000 */
[----:B------:R-:W-:Y:S02]  /*19bb0*/  ISETP.GE.AND P3, PT, R249, R226, PT ;  /* 0x000000e2f900720c */ /* 0x000fe40003f66270 */
[----:B------:R-:W-:Y:S02]  /*19bc0*/  FSEL R97, R97, -INF , !P5 ;  /* 0xff80000061617808 */ /* 0x000fe40006800000 */
[----:B------:R-:W-:Y:S02]  /*19bd0*/  FMNMX3.FTZ R37, R37, R92, R93, !PT ;  /* 0x0000005c25257276 */ /* 0x000fe4000781005d */
[-C--:B------:R-:W-:Y:S02]  /*19be0*/  ISETP.GE.AND P4, PT, R250, R226.reuse, PT ;  /* 0x000000e2fa00720c */ /* 0x080fe40003f86270 */
[----:B------:R-:W-:Y:S02]  /*19bf0*/  ISETP.GE.AND P6, PT, R12, R226, PT ;  /* 0x000000e20c00720c */ /* 0x000fe40003fc6270 */
[----:B------:R-:W-:Y:S02]  /*19c00*/  FMNMX3.FTZ R37, R37, R96, R97, !PT ;  /* 0x0000006025257276 */ /* 0x000fe40007810061 */
[----:B------:R-:W-:Y:S02]  /*19c10*/  FSEL R29, R29, -INF , !P6 ;  /* 0xff8000001d1d7808 */ /* 0x000fe40007000000 */
[-C--:B------:R-:W-:Y:S02]  /*19c20*/  ISETP.GE.AND P0, PT, R251, R226.reuse, PT ;  /* 0x000000e2fb00720c */ /* 0x080fe40003f06270 */
[----:B------:R-:W-:Y:S02]  /*19c30*/  FSEL R100, R100, -INF , !P4 ;  /* 0xff80000064647808 */ /* 0x000fe40006000000 */
[----:B------:R-:W-:Y:S02]  /*19c40*/  FSEL R101, R101, -INF , !P3 ;  /* 0xff80000065657808 */ /* 0x000fe40005800000 */
[-C--:B------:R-:W-:Y:S01]  /*19c50*/  ISETP.GE.AND P6, PT, R13, R226.reuse, PT ;  /* 0x000000e20d00720c */ /* 0x080fe20003fc6270 */
[----:B------:R-:W-:Y:S01]  /*19c60*/  VIADD R13, R3, 0xe8 ;  /* 0x000000e8030d7836 */ /* 0x000fe20000000000 */
[-C--:B------:R-:W-:Y:S02]  /*19c70*/  ISETP.GE.AND P4, PT, R56, R226.reuse, PT ;  /* 0x000000e23800720c */ /* 0x080fe40003f86270 */
[----:B------:R-:W-:Y:S02]  /*19c80*/  ISETP.GE.AND P5, PT, R252, R226, PT ;  /* 0x000000e2fc00720c */ /* 0x000fe40003fa6270 */
[----:B------:R-:W-:Y:S02]  /*19c90*/  FSEL R32, R32, -INF , !P0 ;  /* 0xff80000020207808 */ /* 0x000fe40004000000 */
[----:B------:R-:W-:Y:S02]  /*19ca0*/  FMNMX3.FTZ R37, R37, R100, R101, !PT ;  /* 0x0000006425257276 */ /* 0x000fe40007810065 */
[----:B------:R-:W-:Y:S01]  /*19cb0*/  FSEL R25, R109, -INF , !P4 ;  /* 0xff8000006d197808 */ /* 0x000fe20006000000 */
[----:B------:R-:W-:Y:S01]  /*19cc0*/  VIADD R109, R3, 0xe0 ;  /* 0x000000e0036d7836 */ /* 0x000fe20000000000 */
[----:B------:R-:W-:Y:S01]  /*19cd0*/  ISETP.GE.AND P4, PT, R13, R226, PT ;  /* 0x000000e20d00720c */ /* 0x000fe20003f86270 */
[----:B------:R-:W-:Y:S01]  /*19ce0*/  VIADD R13, R3, 0xe9 ;  /* 0x000000e9030d7836 */ /* 0x000fe20000000000 */
[----:B------:R-:W-:Y:S02]  /*19cf0*/  FSEL R28, R28, -INF , !P5 ;  /* 0xff8000001c1c7808 */ /* 0x000fe40006800000 */
[----:B------:R-:W-:Y:S02]  /*19d00*/  FMNMX3.FTZ R37, R37, R32, R29, !PT ;  /* 0x0000002025257276 */ /* 0x000fe4000781001d */
[-C--:B------:R-:W-:Y:S02]  /*19d10*/  ISETP.GE.AND P3, PT, R33, R226.reuse, PT ;  /* 0x000000e22100720c */ /* 0x080fe40003f66270 */
        /* <DEDUP_REMOVED lines=8> */
[----:B------:R-:W-:Y:S01]  /*19da0*/  FSEL R20, R4, -INF , !P6 ;  /* 0xff80000004147808 */ /* 0x000fe20007000000 */
[----:B------:R-:W-:Y:S01]  /*19db0*/  VIADD R4, R3, 0xe9 ;  /* 0x000000e903047836 */ /* 0x000fe20000000000 */
[----:B------:R-:W-:Y:S02]  /*19dc0*/  ISETP.GE.AND P6, PT, R41, R226, PT ;  /* 0x000000e22900720c */ /* 0x000fe40003fc6270 */
[----:B------:R-:W-:Y:S01]  /*19dd0*/  FSEL R17, R108, -INF , !P5 ;  /* 0xff8000006c117808 */ /* 0x000fe20006800000 */
[----:B------:R-:W-:Y:S01]  /*19de0*/  IMAD.MOV.U32 R108, RZ, RZ, R112 ;  /* 0x000000ffff6c7224 */ /* 0x000fe200078e0070 */
[----:B------:R-:W-:Y:S01]  /*19df0*/  FMNMX3.FTZ R37, R37, R24, R21, !PT ;  /* 0x0000001825257276 */ /* 0x000fe20007810015 */
[----:B------:R-:W-:Y:S01]  /*19e00*/  IMAD.MOV.U32 R112, RZ, RZ, R40 ;  /* 0x000000ffff707224 */ /* 0x000fe200078e0028 */
[----:B------:R-:W-:Y:S02]  /*19e10*/  ISETP.GE.AND P0, PT, R5, R228, PT ;  /* 0x000000e40500720c */ /* 0x000fe40003f06270 */
[-C--:B------:R-:W-:Y:S02]  /*19e20*/  ISETP.GE.AND P5, PT, R36, R226.reuse, PT ;  /* 0x000000e22400720c */ /* 0x080fe40003fa6270 */
[----:B------:R-:W-:Y:S01]  /*19e30*/  FSEL R13, R182, -INF , !P3 ;  /* 0xff800000b60d7808 */ /* 0x000fe20005800000 */
[----:B------:R-:W-:Y:S01]  /*19e40*/  IMAD.MOV.U32 R182, RZ, RZ, R12 ;  /* 0x000000ffffb67224 */ /* 0x000fe200078e000c */
[----:B------:R-:W-:Y:S01]  /*19e50*/  FSEL R16, R104, -INF , !P4 ;  /* 0xff80000068107808 */ /* 0x000fe20006000000 */
[----:B------:R-:W-:Y:S01]  /*19e60*/  IMAD.MOV.U32 R104, RZ, RZ, R113 ;  /* 0x000000ffff687224 */ /* 0x000fe200078e0071 */
[----:B------:R-:W-:Y:S01]  /*19e70*/  ISETP.GE.AND P4, PT, R8, R226, PT ;  /* 0x000000e20800720c */ /* 0x000fe20003f86270 */
[----:B------:R-:W-:Y:S01]  /*19e80*/  IMAD.MOV.U32 R113, RZ, RZ, R33 ;  /* 0x000000ffff717224 */ /* 0x000fe200078e0021 */
[----:B------:R-:W-:Y:S01]  /*19e90*/  FSEL R12, R184, -INF , !P6 ;  /* 0xff800000b80c7808 */ /* 0x000fe20007000000 */
[----:B------:R-:W-:Y:S01]  /*19ea0*/  IMAD.MOV.U32 R184, RZ, RZ, R9 ;  /* 0x000000ffffb87224 */ /* 0x000fe200078e0009 */
[----:B------:R-:W-:Y:S02]  /*19eb0*/  FMNMX3.FTZ R37, R37, R20, R17, !PT ;  /* 0x0000001425257276 */ /* 0x000fe40007810011 */
[----:B------:R-:W-:Y:S02]  /*19ec0*/  ISETP.GE.AND P3, PT, R5, R226, PT ;  /* 0x000000e20500720c */ /* 0x000fe40003f66270 */
[----:B------:R-:W-:Y:S02]  /*19ed0*/  FSEL R129, R129, -INF , P0 ;  /* 0xff80000081817808 */ /* 0x000fe40000000000 */
[----:B------:R-:W-:Y:S01]  /*19ee0*/  FSEL R9, R183, -INF , !P5 ;  /* 0xff800000b7097808 */ /* 0x000fe20006800000 */
[----:B------:R-:W-:Y:S01]  /*19ef0*/  IMAD.MOV.U32 R183, RZ, RZ, R8 ;  /* 0x000000ffffb77224 */ /* 0x000fe200078e0008 */
[-C--:B------:R-:W-:Y:S02]  /*19f00*/  ISETP.GE.AND P0, PT, R187, R229.reuse, PT ;  /* 0x000000e5bb00720c */ /* 0x080fe40003f06270 */
[-C--:B------:R-:W-:Y:S02]  /*19f10*/  ISETP.GE.AND P5, PT, R188, R229.reuse, PT ;  /* 0x000000e5bc00720c */ /* 0x080fe40003fa6270 */
[----:B------:R-:W-:Y:S01]  /*19f20*/  FSEL R8, R185, -INF , !P4 ;  /* 0xff800000b9087808 */ /* 0x000fe20006000000 */
[----:B------:R-:W-:Y:S01]  /*19f30*/  IMAD.MOV.U32 R185, RZ, RZ, R0 ;  /* 0x000000ffffb97224 */ /* 0x000fe200078e0000 */
[-C--:B------:R-:W-:Y:S02]  /*19f40*/  ISETP.GE.AND P4, PT, R189, R229.reuse, PT ;  /* 0x000000e5bd00720c */ /* 0x080fe40003f86270 */
[----:B------:R-:W-:Y:S02]  /*19f50*/  FMNMX3.FTZ R37, R37, R16, R13, !PT ;  /* 0x0000001025257276 */ /* 0x000fe4000781000d */
[----:B------:R-:W-:Y:S02]  /*19f60*/  FSEL R129, R129, -INF , !P3 ;  /* 0xff80000081817808 */ /* 0x000fe40005800000 */
[----:B------:R-:W-:Y:S02]  /*19f70*/  FSEL R45, R7, -INF , P0 ;  /* 0xff800000072d7808 */ /* 0x000fe40000000000 */
[-C--:B------:R-:W-:Y:S02]  /*19f80*/  ISETP.GE.AND P3, PT, R3, R229.reuse, PT ;  /* 0x000000e50300720c */ /* 0x080fe40003f66270 */
[-C--:B------:R-:W-:Y:S02]  /*19f90*/  ISETP.GE.AND P0, PT, R191, R229.reuse, PT ;  /* 0x000000e5bf00720c */ /* 0x080fe40003f06270 */
[----:B------:R-:W-:Y:S01]  /*19fa0*/  FSEL R44, R10, -INF , P5 ;  /* 0xff8000000a2c7808 */ /* 0x000fe20002800000 */
[----:B------:R-:W-:Y:S01]  /*19fb0*/  IMAD.MOV.U32 R10, RZ, RZ, R41 ;  /* 0x000000ffff0a7224 */ /* 0x000fe200078e0029 */
[-C--:B------:R-:W-:Y:S02]  /*19fc0*/  ISETP.GE.AND P5, PT, R192, R229.reuse, PT ;  /* 0x000000e5c000720c */ /* 0x080fe40003fa6270 */
[----:B------:R-:W-:Y:S02]  /*19fd0*/  FMNMX3.FTZ R37, R37, R12, R9, !PT ;  /* 0x0000000c25257276 */ /* 0x000fe40007810009 */
[----:B------:R-:W-:Y:S01]  /*19fe0*/  FSEL R41, R11, -INF , P4 ;  /* 0xff8000000b297808 */ /* 0x000fe20002000000 */
[----:B------:R-:W-:Y:S01]  /*19ff0*/  IMAD.MOV.U32 R11, RZ, RZ, R4 ;  /* 0x000000ffff0b7224 */ /* 0x000fe200078e0004 */
[----:B------:R-:W-:Y:S02]  /*1a000*/  FSEL R48, R6, -INF , P3 ;  /* 0xff80000006307808 */ /* 0x000fe40001800000 */
[-C--:B------:R-:W-:Y:S02]  /*1a010*/  ISETP.GE.AND P4, PT, R193, R229.reuse, PT ;  /* 0x000000e5c100720c */ /* 0x080fe40003f86270 */
[-C--:B------:R-:W-:Y:S02]  /*1a020*/  ISETP.GE.AND P3, PT, R190, R229.reuse, PT ;  /* 0x000000e5be00720c */ /* 0x080fe40003f66270 */
[----:B------:R-:W-:Y:S02]  /*1a030*/  FSEL R33, R15, -INF , P0 ;  /* 0xff8000000f217808 */ /* 0x000fe40000000000 */
[----:B------:R-:W-:Y:S01]  /*1a040*/  FSEL R15, R18, -INF , P5 ;  /* 0xff800000120f7808 */ /* 0x000fe20002800000 */
[----:B------:R-:W-:Y:S01]  /*1a050*/  IMAD.MOV.U32 R18, RZ, RZ, R56 ;  /* 0x000000ffff127224 */ /* 0x000fe200078e0038 */
[----:B------:R-:W-:Y:S02]  /*1a060*/  FMNMX3.FTZ R37, R37, R8, R129, !PT ;  /* 0x0000000825257276 */ /* 0x000fe40007810081 */
[----:B------:R-:W-:Y:S01]  /*1a070*/  FSEL R56, R19, -INF , P4 ;  /* 0xff80000013387808 */ /* 0x000fe20002000000 */
[----:B------:R-:W-:Y:S01]  /*1a080*/  IMAD.MOV.U32 R19, RZ, RZ, R5 ;  /* 0x000000ffff137224 */ /* 0x000fe200078e0005 */
[----:B------:R-:W-:Y:S01]  /*1a090*/  FSEL R40, R14, -INF , P3 ;  /* 0xff8000000e287808 */ /* 0x000fe20001800000 */
[----:B------:R-:W1:Y:S01]  /*1a0a0*/  SHFL.BFLY PT, R0, R37, 0x2, 0x1f ;  /* 0x0c401f0025007f89 */ /* 0x000e6200000e0000 */
[-C--:B------:R-:W-:Y:S02]  /*1a0b0*/  ISETP.GE.AND P4, PT, R197, R229.reuse, PT ;  /* 0x000000e5c500720c */ /* 0x080fe40003f86270 */
[-C--:B------:R-:W-:Y:S02]  /*1a0c0*/  ISETP.GE.AND P3, PT, R194, R229.reuse, PT ;  /* 0x000000e5c200720c */ /* 0x080fe40003f66270 */
[----:B------:R-:W-:Y:S02]  /*1a0d0*/  FSEL R27, R27, -INF , P4 ;  /* 0xff8000001b1b7808 */ /* 0x000fe40002000000 */
[----:B------:R-:W-:Y:S02]  /*1a0e0*/  FSEL R22, R22, -INF , P3 ;  /* 0xff80000016167808 */ /* 0x000fe40001800000 */
[-C--:B------:R-:W-:Y:S02]  /*1a0f0*/  ISETP.GE.AND P4, PT, R202, R229.reuse, PT ;  /* 0x000000e5ca00720c */ /* 0x080fe40003f86270 */
[-C--:B------:R-:W-:Y:S02]  /*1a100*/  ISETP.GE.AND P3, PT, R198, R229.reuse, PT ;  /* 0x000000e5c600720c */ /* 0x080fe40003f66270 */
[----:B------:R-:W-:Y:S02]  /*1a110*/  FSEL R5, R38, -INF , P4 ;  /* 0xff80000026057808 */ /* 0x000fe40002000000 */
[----:B------:R-:W-:Y:S01]  /*1a120*/  FSEL R14, R30, -INF , P3 ;  /* 0xff8000001e0e7808 */ /* 0x000fe20001800000 */
[----:B------:R-:W-:Y:S01]  /*1a130*/  IMAD.MOV.U32 R30, RZ, RZ, R36 ;  /* 0x000000ffff1e7224 */ /* 0x000fe200078e0024 */
[-C--:B------:R-:W-:Y:S01]  /*1a140*/  ISETP.GE.AND P4, PT, R204, R229.reuse, PT ;  /* 0x000000e5cc00720c */ /* 0x080fe20003f86270 */
[----:B------:R-:W2:Y:S01]  /*1a150*/  LD.E R36, desc[UR4][R134.64+0xdc] ;  /* 0x0000dc0486247980 */ /* 0x000ea2000c101900 */
[-C--:B------:R-:W-:Y:S02]  /*1a160*/  ISETP.GE.AND P3, PT, R203, R229.reuse, PT ;  /* 0x000000e5cb00720c */ /* 0x080fe40003f66270 */
[----:B------:R-:W-:Y:S02]  /*1a170*/  FSEL R42, R42, -INF , P4 ;  /* 0xff8000002a2a7808 */ /* 0x000fe40002000000 */
        /* <DEDUP_REMOVED lines=35> */
[-C--:B------:R-:W-:Y:S02]  /*1a3b0*/  ISETP.GE.AND P0, PT, R195, R229.reuse, PT ;  /* 0x000000e5c300720c */ /* 0x080fe40003f06270 */
[----:B------:R-:W-:Y:S02]  /*1a3c0*/  FSEL R75, R75, -INF , P3 ;  /* 0xff8000004b4b7808 */ /* 0x000fe40001800000 */
[-C--:B------:R-:W-:Y:S02]  /*1a3d0*/  ISETP.GE.AND P4, PT, R241, R229.reuse, PT ;  /* 0x000000e5f100720c */ /* 0x080fe40003f86270 */
[-C--:B------:R-:W-:Y:S02]  /*1a3e0*/  ISETP.GE.AND P3, PT, R239, R229.reuse, PT ;  /* 0x000000e5ef00720c */ /* 0x080fe40003f66270 */
[----:B------:R-:W-:Y:S02]  /*1a3f0*/  FSEL R54, R54, -INF , P5 ;  /* 0xff80000036367808 */ /* 0x000fe40002800000 */
[----:B------:R-:W-:Y:S02]  /*1a400*/  FSEL R23, R23, -INF , P0 ;  /* 0xff80000017177808 */ /* 0x000fe40000000000 */
[-C--:B------:R-:W-:Y:S02]  /*1a410*/  ISETP.GE.AND P5, PT, R214, R229.reuse, PT ;  /* 0x000000e5d600720c */ /* 0x080fe40003fa6270 */
[----:B------:R-:W-:Y:S02]  /*1a420*/  FSEL R83, R83, -INF , P4 ;  /* 0xff80000053537808 */ /* 0x000fe40002000000 */
[-C--:B------:R-:W-:Y:S02]  /*1a430*/  ISETP.GE.AND P0, PT, R199, R229.reuse, PT ;  /* 0x000000e5c700720c */ /* 0x080fe40003f06270 */
[-C--:B------:R-:W-:Y:S02]  /*1a440*/  ISETP.GE.AND P4, PT, R244, R229.reuse, PT ;  /* 0x000000e5f400720c */ /* 0x080fe40003f86270 */
[----:B------:R-:W-:Y:S02]  /*1a450*/  FSEL R82, R82, -INF , P3 ;  /* 0xff80000052527808 */ /* 0x000fe40001800000 */
[-C--:B------:R-:W-:Y:S02]  /*1a460*/  ISETP.GE.AND P3, PT, R242, R229.reuse, PT ;  /* 0x000000e5f200720c */ /* 0x080fe40003f66270 */
[----:B------:R-:W-:Y:S02]  /*1a470*/  FSEL R62, R62, -INF , P5 ;  /* 0xff8000003e3e7808 */ /* 0x000fe40002800000 */
[----:B------:R-:W-:Y:S01]  /*1a480*/  FSEL R7, R31, -INF , P0 ;  /* 0xff8000001f077808 */ /* 0x000fe20000000000 */
[----:B------:R-:W-:Y:S01]  /*1a490*/  IMAD.MOV.U32 R31, RZ, RZ, R10 ;  /* 0x000000ffff1f7224 */ /* 0x000fe200078e000a */
[-C--:B------:R-:W-:Y:S02]  /*1a4a0*/  ISETP.GE.AND P5, PT, R218, R229.reuse, PT ;  /* 0x000000e5da00720c */ /* 0x080fe40003fa6270 */
[----:B------:R-:W-:Y:S02]  /*1a4b0*/  FSEL R90, R90, -INF , P4 ;  /* 0xff8000005a5a7808 */ /* 0x000fe40002000000 */
[----:B------:R-:W-:Y:S02]  /*1a4c0*/  FSEL R87, R87, -INF , P3 ;  /* 0xff80000057577808 */ /* 0x000fe40001800000 */
[-C--:B------:R-:W-:Y:S02]  /*1a4d0*/  ISETP.GE.AND P4, PT, R247, R229.reuse, PT ;  /* 0x000000e5f700720c */ /* 0x080fe40003f86270 */
[-C--:B------:R-:W-:Y:S02]  /*1a4e0*/  ISETP.GE.AND P3, PT, R243, R229.reuse, PT ;  /* 0x000000e5f300720c */ /* 0x080fe40003f66270 */
[----:B------:R-:W-:Y:S02]  /*1a4f0*/  FSEL R70, R70, -INF , P5 ;  /* 0xff80000046467808 */ /* 0x000fe40002800000 */
[-C--:B------:R-:W-:Y:S02]  /*1a500*/  ISETP.GE.AND P6, PT, R200, R229.reuse, PT ;  /* 0x000000e5c800720c */ /* 0x080fe40003fc6270 */
[-C--:B------:R-:W-:Y:S02]  /*1a510*/  ISETP.GE.AND P5, PT, R238, R229.reuse, PT ;  /* 0x000000e5ee00720c */ /* 0x080fe40003fa6270 */
[----:B------:R-:W-:Y:S02]  /*1a520*/  FSEL R95, R95, -INF , P4 ;  /* 0xff8000005f5f7808 */ /* 0x000fe40002000000 */
[----:B------:R-:W-:Y:S02]  /*1a530*/  FSEL R91, R91, -INF , P3 ;  /* 0xff8000005b5b7808 */ /* 0x000fe40001800000 */
[-C--:B------:R-:W-:Y:S02]  /*1a540*/  ISETP.GE.AND P4, PT, R248, R229.reuse, PT ;  /* 0x000000e5f800720c */ /* 0x080fe40003f86270 */
[-C--:B------:R-:W-:Y:S02]  /*1a550*/  ISETP.GE.AND P3, PT, R246, R229.reuse, PT ;  /* 0x000000e5f600720c */ /* 0x080fe40003f66270 */
[----:B------:R-:W-:Y:S01]  /*1a560*/  FSEL R6, R34, -INF , P6 ;  /* 0xff80000022067808 */ /* 0x000fe20003000000 */
[----:B------:R-:W-:Y:S01]  /*1a570*/  IMAD.MOV.U32 R34, RZ, RZ, R11 ;  /* 0x000000ffff227224 */ /* 0x000fe200078e000b */
        /* <DEDUP_REMOVED lines=32> */
[----:B------:R-:W-:Y:S01]  /*1a780*/  FSEL R10, R48, -INF , !P6 ;  /* 0xff800000300a7808 */ /* 0x000fe20007000000 */
[----:B------:R-:W-:Y:S01]  /*1a790*/  IMAD.MOV.U32 R48, RZ, RZ, R185 ;  /* 0x000000ffff307224 */ /* 0x000fe200078e00b9 */
[-C--:B------:R-:W-:Y:S02]  /*1a7a0*/  ISETP.GE.AND P6, PT, R190, R230.reuse, PT ;  /* 0x000000e6be00720c */ /* 0x080fe40003fc6270 */
[----:B------:R-:W-:Y:S02]  /*1a7b0*/  FSEL R11, R45, -INF , !P5 ;  /* 0xff8000002d0b7808 */ /* 0x000fe40006800000 */
[----:B------:R-:W-:Y:S02]  /*1a7c0*/  ISETP.GE.AND P5, PT, R191, R230, PT ;  /* 0x000000e6bf00720c */ /* 0x000fe40003fa6270 */
[----:B-1----:R-:W-:Y:S05]  /*1a7d0*/  FMNMX.FTZ R37, R37, R0, !PT ;  /* 0x0000000025257209 */ /* 0x002fea0007810000 */
[----:B------:R-:W1:Y:S02]  /*1a7e0*/  SHFL.BFLY PT, R0, R37, 0x1, 0x1f ;  /* 0x0c201f0025007f89 */ /* 0x000e6400000e0000 */
[----:B-1----:R-:W-:Y:S04]  /*1a7f0*/  FMNMX.FTZ R37, R37, R0, !PT ;  /* 0x0000000025257209 */ /* 0x002fe80007810000 */
[C---:B------:R-:W-:Y:S04]  /*1a800*/  FSETP.NEU.FTZ.AND P0, PT, R37.reuse, -INF , PT ;  /* 0xff8000002500780b */ /* 0x040fe80003f1d000 */
[----:B------:R-:W-:Y:S05]  /*1a810*/  FSEL R0, R37, RZ, P0 ;  /* 0x000000ff25007208 */ /* 0x000fea0000000000 */
[----:B------:R-:W-:Y:S01]  /*1a820*/  FADD.FTZ R3, -R0, R2 ;  /* 0x0000000200037221 */ /* 0x000fe20000010100 */
[----:B------:R-:W-:Y:S01]  /*1a830*/  IMAD.MOV.U32 R0, RZ, RZ, R18 ;  /* 0x000000ffff007224 */ /* 0x000fe200078e0012 */
[----:B------:R-:W-:Y:S01]  /*1a840*/  FSEL R18, R44, -INF , !P3 ;  /* 0xff8000002c127808 */ /* 0x000fe20005800000 */
[----:B------:R-:W-:Y:S01]  /*1a850*/  IMAD.MOV.U32 R2, RZ, RZ, R19 ;  /* 0x000000ffff027224 */ /* 0x000fe200078e0013 */
[-C--:B------:R-:W-:Y:S01]  /*1a860*/  ISETP.GE.AND P3, PT, R192, R230.reuse, PT ;  /* 0x000000e6c000720c */ /* 0x080fe20003f66270 */
[----:B------:R-:W-:Y:S01]  /*1a870*/  IMAD.MOV.U32 R44, RZ, RZ, R183 ;  /* 0x000000ffff2c7224 */ /* 0x000fe200078e00b7 */
[-C--:B------:R-:W-:Y:S01]  /*1a880*/  ISETP.GE.AND P4, PT, R0, R229.reuse, PT ;  /* 0x000000e50000720c */ /* 0x080fe20003f86270 */
[----:B------:R-:W-:Y:S03]  /*1a890*/  IMAD.MOV.U32 R45, RZ, RZ, R2 ;  /* 0x000000ffff2d7224 */ /* 0x000fe600078e0002 */
[----:B------:R-:W-:Y:S02]  /*1a8a0*/  FSEL R111, R111, -INF , P4 ;  /* 0xff8000006f6f7808 */ /* 0x000fe40002000000 */
[-C--:B------:R-:W-:Y:S04]  /*1a8b0*/  ISETP.GE.AND P4, PT, R112, R229.reuse, PT ;  /* 0x000000e57000720c */ /* 0x080fe80003f86270 */
[----:B------:R-:W-:Y:S02]  /*1a8c0*/  FSEL R115, R115, -INF , P4 ;  /* 0xff80000073737808 */ /* 0x000fe40002000000 */
[-C--:B------:R-:W-:Y:S04]  /*1a8d0*/  ISETP.GE.AND P4, PT, R104, R229.reuse, PT ;  /* 0x000000e56800720c */ /* 0x080fe80003f86270 */
[----:B------:R-:W-:Y:S02]  /*1a8e0*/  FSEL R122, R122, -INF , P4 ;  /* 0xff8000007a7a7808 */ /* 0x000fe40002000000 */
[-C--:B------:R-:W-:Y:S04]  /*1a8f0*/  ISETP.GE.AND P4, PT, R30, R229.reuse, PT ;  /* 0x000000e51e00720c */ /* 0x080fe80003f86270 */
[----:B------:R-:W-:Y:S02]  /*1a900*/  FSEL R127, R127, -INF , P4 ;  /* 0xff8000007f7f7808 */ /* 0x000fe40002000000 */
[----:B------:R-:W-:Y:S01]  /*1a910*/  ISETP.GE.AND P4, PT, R2, R229, PT ;  /* 0x000000e50200720c */ /* 0x000fe20003f86270 */
[----:B------:R-:W-:Y:S03]  /*1a920*/  IMAD.MOV.U32 R2, RZ, RZ, R184 ;  /* 0x000000ffff027224 */ /* 0x000fe600078e00b8 */
[----:B------:R-:W-:Y:S02]  /*1a930*/  FSEL R38, R131, -INF , P4 ;  /* 0xff80000083267808 */ /* 0x000fe40002000000 */
[-C--:B------:R-:W-:Y:S04]  /*1a940*/  ISETP.GE.AND P4, PT, R189, R230.reuse, PT ;  /* 0x000000e6bd00720c */ /* 0x080fe80003f86270 */
[----:B------:R-:W-:Y:S01]  /*1a950*/  FSEL R19, R41, -INF , !P4 ;  /* 0xff80000029137808 */ /* 0x000fe20006000000 */
[----:B------:R-:W-:Y:S01]  /*1a960*/  IMAD.MOV.U32 R41, RZ, RZ, R30 ;  /* 0x000000ffff297224 */ /* 0x000fe200078e001e */
[----:B------:R-:W-:Y:S01]  /*1a970*/  FSEL R30, R40, -INF , !P6 ;  /* 0xff800000281e7808 */ /* 0x000fe20007000000 */
[----:B------:R-:W-:Y:S01]  /*1a980*/  IMAD.MOV.U32 R40, RZ, RZ, R31 ;  /* 0x000000ffff287224 */ /* 0x000fe200078e001f */
[-C--:B------:R-:W-:Y:S02]  /*1a990*/  ISETP.GE.AND P6, PT, R194, R230.reuse, PT ;  /* 0x000000e6c200720c */ /* 0x080fe40003fc6270 */
[----:B------:R-:W-:Y:S01]  /*1a9a0*/  FSEL R31, R33, -INF , !P5 ;  /* 0xff800000211f7808 */ /* 0x000fe20006800000 */
[----:B------:R-:W-:Y:S01]  /*1a9b0*/  IMAD.MOV.U32 R33, RZ, RZ, R34 ;  /* 0x000000ffff217224 */ /* 0x000fe200078e0022 */
[-C--:B------:R-:W-:Y:S02]  /*1a9c0*/  ISETP.GE.AND P4, PT, R193, R230.reuse, PT ;  /* 0x000000e6c100720c */ /* 0x080fe40003f86270 */
[-C--:B------:R-:W-:Y:S02]  /*1a9d0*/  ISETP.GE.AND P5, PT, R195, R230.reuse, PT ;  /* 0x000000e6c300720c */ /* 0x080fe40003fa6270 */
[----:B------:R-:W-:Y:S01]  /*1a9e0*/  FSEL R34, R15, -INF , !P3 ;  /* 0xff8000000f227808 */ /* 0x000fe20005800000 */
[----:B------:R-:W-:Y:S01]  /*1a9f0*/  IMAD.MOV.U32 R15, RZ, RZ, R104 ;  /* 0x000000ffff0f7224 */ /* 0x000fe200078e0068 */
[----:B------:R-:W-:Y:S01]  /*1aa00*/  FSEL R104, R22, -INF , !P6 ;  /* 0xff80000016687808 */ /* 0x000fe20007000000 */
[----:B------:R-:W-:Y:S01]  /*1aa10*/  IMAD.MOV.U32 R22, RZ, RZ, R108 ;  /* 0x000000ffff167224 */ /* 0x000fe200078e006c */
[-C--:B------:R-:W-:Y:S02]  /*1aa20*/  ISETP.GE.AND P3, PT, R196, R230.reuse, PT ;  /* 0x000000e6c400720c */ /* 0x080fe40003f66270 */
[----:B------:R-:W-:Y:S02]  /*1aa30*/  FSEL R56, R56, -INF , !P4 ;  /* 0xff80000038387808 */ /* 0x000fe40006000000 */
[----:B------:R-:W-:Y:S01]  /*1aa40*/  FSEL R108, R23, -INF , !P5 ;  /* 0xff800000176c7808 */ /* 0x000fe20006800000 */
[----:B------:R-:W-:Y:S01]  /*1aa50*/  IMAD.MOV.U32 R23, RZ, RZ, R109 ;  /* 0x000000ffff177224 */ /* 0x000fe200078e006d */
[-C--:B------:R-:W-:Y:S02]  /*1aa60*/  ISETP.GE.AND P4, PT, R197, R230.reuse, PT ;  /* 0x000000e6c500720c */ /* 0x080fe40003f86270 */
        /* <DEDUP_REMOVED lines=8> */
[----:B------:R-:W-:Y:S02]  /*1aaf0*/  FSEL R182, R35, -INF , !P4 ;  /* 0xff80000023b67808 */ /* 0x000fe40006000000 */
[-C--:B------:R-:W-:Y:S02]  /*1ab00*/  ISETP.GE.AND P4, PT, R205, R230.reuse, PT ;  /* 0x000000e6cd00720c */ /* 0x080fe40003f86270 */
[-C--:B------:R-:W-:Y:S02]  /*1ab10*/  ISETP.GE.AND P6, PT, R198, R230.reuse, PT ;  /* 0x000000e6c600720c */ /* 0x080fe40003fc6270 */
[----:B------:R-:W-:Y:S02]  /*1ab20*/  FSEL R187, R43, -INF , !P4 ;  /* 0xff8000002bbb7808 */ /* 0x000fe40006000000 */
        /* <DEDUP_REMOVED lines=9> */
[----:B--2---:R-:W-:Y:S01]  /*1abc0*/  FMUL.FTZ R5, R36, R37 ;  /* 0x0000002524057220 */ /* 0x004fe20000410000 */
[----:B------:R-:W-:Y:S02]  /*1abd0*/  FSEL R67, R67, -INF , !P4 ;  /* 0xff80000043437808 */ /* 0x000fe40006000000 */
[-C--:B------:R-:W-:Y:S02]  /*1abe0*/  ISETP.GE.AND P4, PT, R236, R230.reuse, PT ;  /* 0x000000e6ec00720c */ /* 0x080fe40003f86270 */
[-C--:B------:R-:W-:Y:S02]  /*1abf0*/  ISETP.GE.AND P6, PT, R206, R230.reuse, PT ;  /* 0x000000e6ce00720c */ /* 0x080fe40003fc6270 */
[----:B------:R-:W-:Y:S02]  /*1ac00*/  FSEL R75, R75, -INF , !P4 ;  /* 0xff8000004b4b7808 */ /* 0x000fe40006000000 */
[----:B------:R-:W-:Y:S02]  /*1ac10*/  ISETP.GE.AND P4, PT, R241, R230, PT ;  /* 0x000000e6f100720c */ /* 0x000fe40003f86270 */
[----:B------:R-:W-:Y:S02]  /*1ac20*/  FMNMX3.FTZ R0, R132, R10, R11, !PT ;  /* 0x0000000a84007276 */ /* 0x000fe4000781000b */
        /* <DEDUP_REMOVED lines=8> */
[----:B------:R-:W2:Y:S01]  /*1acb0*/  LDL.LU R7, [R1+0x4c] ;  /* 0x00004c0001077983 */ /* 0x000ea20000300800 */
[----:B------:R-:W-:Y:S02]  /*1acc0*/  FMNMX3.FTZ R0, R0, R34, R56, !PT ;  /* 0x0000002200007276 */ /* 0x000fe40007810038 */
[----:B------:R-:W-:Y:S02]  /*1acd0*/  ISETP.GE.AND P3, PT, R200, R230, PT ;  /* 0x000000e6c800720c */ /* 0x000fe40003f66270 */
[----:B------:R-:W-:Y:S02]  /*1ace0*/  FMNMX3.FTZ R0, R0, R104, R108, !PT ;  /* 0x0000006800007276 */ /* 0x000fe4000781006c */
[-C--:B------:R-:W-:Y:S02]  /*1acf0*/  ISETP.GE.AND P5, PT, R203, R230.reuse, PT ;  /* 0x000000e6cb00720c */ /* 0x080fe40003fa6270 */
[----:B------:R-:W-:Y:S02]  /*1ad00*/  FMNMX3.FTZ R0, R0, R109, R112, !PT ;  /* 0x0000006d00007276 */ /* 0x000fe40007810070 */
[----:B------:R-:W-:Y:S02]  /*1ad10*/  FSEL R131, R6, -INF , !P3 ;  /* 0xff80000006837808 */ /* 0x000fe40005800000 */
[----:B------:R-:W-:Y:S02]  /*1ad20*/  FMNMX3.FTZ R0, R0, R113, R130, !PT ;  /* 0x0000007100007276 */ /* 0x000fe40007810082 */
[----:B------:R-:W-:Y:S02]  /*1ad30*/  FSEL R184, R4, -INF , !P5 ;  /* 0xff80000004b87808 */ /* 0x000fe40006800000 */
[-C--:B------:R-:W-:Y:S02]  /*1ad40*/  ISETP.GE.AND P3, PT, R204, R230.reuse, PT ;  /* 0x000000e6cc00720c */ /* 0x080fe40003f66270 */
[----:B------:R-:W-:Y:S02]  /*1ad50*/  FMNMX3.FTZ R0, R0, R131, R182, !PT ;  /* 0x0000008300007276 */ /* 0x000fe400078100b6 */
[-C--:B------:R-:W-:Y:S02]  /*1ad60*/  ISETP.GE.AND P5, PT, R207, R230.reuse, PT ;  /* 0x000000e6cf00720c */ /* 0x080fe40003fa6270 */
[----:B------:R-:W-:Y:S01]  /*1ad70*/  FSEL R185, R42, -INF , !P3 ;  /* 0xff8000002ab97808 */ /* 0x000fe20005800000 */
[----:B------:R-:W-:Y:S01]  /*1ad80*/  IMAD.MOV.U32 R42, RZ, RZ, R2 ;  /* 0x000000ffff2a7224 */ /* 0x000fe200078e0002 */
[----:B------:R-:W-:Y:S02]  /*1ad90*/  FMNMX3.FTZ R0, R0, R183, R184, !PT ;  /* 0x000000b700007276 */ /* 0x000fe400078100b8 */
[----:B------:R-:W-:Y:S02]  /*1ada0*/  FSEL R188, R46, -INF , !P6 ;  /* 0xff8000002ebc7808 */ /* 0x000fe40007000000 */
[----:B------:R-:W-:Y:S02]  /*1adb0*/  FSEL R189, R47, -INF , !P5 ;  /* 0xff8000002fbd7808 */ /* 0x000fe40006800000 */
[-C--:B------:R-:W-:Y:S02]  /*1adc0*/  ISETP.GE.AND P3, PT, R208, R230.reuse, PT ;  /* 0x000000e6d000720c */ /* 0x080fe40003f66270 */
[----:B------:R-:W-:Y:S02]  /*1add0*/  FMNMX3.FTZ R0, R0, R185, R187, !PT ;  /* 0x000000b900007276 */ /* 0x000fe400078100bb */
[----:B------:R-:W-:Y:S02]  /*1ade0*/  FSEL R190, R50, -INF , !P3 ;  /* 0xff80000032be7808 */ /* 0x000fe40005800000 */
[-C--:B------:R-:W-:Y:S02]  /*1adf0*/  ISETP.GE.AND P6, PT, R210, R230.reuse, PT ;  /* 0x000000e6d200720c */ /* 0x080fe40003fc6270 */
[----:B------:R-:W-:Y:S02]  /*1ae00*/  ISETP.GE.AND P5, PT, R211, R230, PT ;  /* 0x000000e6d300720c */ /* 0x000fe40003fa6270 */
[----:B------:R-:W-:Y:S02]  /*1ae10*/  FMNMX3.FTZ R0, R0, R188, R189, !PT ;  /* 0x000000bc00007276 */ /* 0x000fe400078100bd */
[----:B------:R-:W-:Y:S02]  /*1ae20*/  FSEL R192, R54, -INF , !P6 ;  /* 0xff80000036c07808 */ /* 0x000fe40007000000 */
[----:B------:R-:W-:Y:S02]  /*1ae30*/  FSEL R193, R55, -INF , !P5 ;  /* 0xff80000037c17808 */ /* 0x000fe40006800000 */
[----:B------:R-:W-:Y:S02]  /*1ae40*/  ISETP.GE.AND P3, PT, R212, R230, PT ;  /* 0x000000e6d400720c */ /* 0x000fe40003f66270 */
        /* <DEDUP_REMOVED lines=15> */
[----:B------:R-:W-:Y:S02]  /*1af40*/  FMNMX3.FTZ R0, R0, R66, R67, !PT ;  /* 0x0000004200007276 */ /* 0x000fe40007810043 */
[-C--:B------:R-:W-:Y:S02]  /*1af50*/  ISETP.GE.AND P3, PT, R231, R230.reuse, PT ;  /* 0x000000e6e700720c */ /* 0x080fe40003f66270 */
[-C--:B------:R-:W-:Y:S02]  /*1af60*/  ISETP.GE.AND P6, PT, R238, R230.reuse, PT ;  /* 0x000000e6ee00720c */ /* 0x080fe40003fc6270 */
[----:B------:R-:W-:Y:S02]  /*1af70*/  FSEL R200, R74, -INF , !P3 ;  /* 0xff8000004ac87808 */ /* 0x000fe40005800000 */
[----:B------:R-:W-:Y:S02]  /*1af80*/  ISETP.GE.AND P5, PT, R237, R230, PT ;  /* 0x000000e6ed00720c */ /* 0x000fe40003fa6270 */
[----:B------:R-:W-:Y:S02]  /*1af90*/  FMNMX3.FTZ R0, R0, R198, R199, !PT ;  /* 0x000000c600007276 */ /* 0x000fe400078100c7 */
[----:B------:R-:W-:Y:S02]  /*1afa0*/  FSEL R201, R78, -INF , !P6 ;  /* 0xff8000004ec97808 */ /* 0x000fe40007000000 */
[----:B------:R-:W-:Y:S02]  /*1afb0*/  FSEL R79, R79, -INF , !P5 ;  /* 0xff8000004f4f7808 */ /* 0x000fe40006800000 */
[----:B------:R-:W-:Y:S02]  /*1afc0*/  ISETP.GE.AND P3, PT, R239, R230, PT ;  /* 0x000000e6ef00720c */ /* 0x000fe40003f66270 */
[----:B------:R-:W-:Y:S02]  /*1afd0*/  FMNMX3.FTZ R0, R0, R200, R75, !PT ;  /* 0x000000c800007276 */ /* 0x000fe4000781004b */
[-C--:B------:R-:W-:Y:S02]  /*1afe0*/  ISETP.GE.AND P6, PT, R240, R230.reuse, PT ;  /* 0x000000e6f000720c */ /* 0x080fe40003fc6270 */
[-C--:B------:R-:W-:Y:S02]  /*1aff0*/  ISETP.GE.AND P5, PT, R242, R230.reuse, PT ;  /* 0x000000e6f200720c */ /* 0x080fe40003fa6270 */
[----:B------:R-:W-:Y:S02]  /*1b000*/  FSEL R82, R82, -INF , !P3 ;  /* 0xff80000052527808 */ /* 0x000fe40005800000 */
[----:B------:R-:W-:Y:S02]  /*1b010*/  FMNMX3.FTZ R0, R0, R201, R79, !PT ;  /* 0x000000c900007276 */ /* 0x000fe4000781004f */
[----:B------:R-:W-:Y:S02]  /*1b020*/  FSEL R202, R86, -INF , !P6 ;  /* 0xff80000056ca7808 */ /* 0x000fe40007000000 */
[----:B------:R-:W-:Y:S02]  /*1b030*/  FSEL R203, R87, -INF , !P5 ;  /* 0xff80000057cb7808 */ /* 0x000fe40006800000 */
[----:B------:R-:W-:Y:S02]  /*1b040*/  ISETP.GE.AND P3, PT, R244, R230, PT ;  /* 0x000000e6f400720c */ /* 0x000fe40003f66270 */
[----:B------:R-:W-:Y:S02]  /*1b050*/  FMNMX3.FTZ R0, R0, R82, R83, !PT ;  /* 0x0000005200007276 */ /* 0x000fe40007810053 */
[-C--:B------:R-:W-:Y:S01]  /*1b060*/  ISETP.GE.AND P5, PT, R247, R230.reuse, PT ;  /* 0x000000e6f700720c */ /* 0x080fe20003fa6270 */
[----:B------:R-:W-:Y:S01]  /*1b070*/  IMAD.MOV.U32 R247, RZ, RZ, R42 ;  /* 0x000000fffff77224 */ /* 0x000fe200078e002a */
[----:B------:R-:W-:Y:S02]  /*1b080*/  FSEL R90, R90, -INF , !P3 ;  /* 0xff8000005a5a7808 */ /* 0x000fe40005800000 */
        /* <DEDUP_REMOVED lines=17> */
[----:B------:R-:W-:Y:S02]  /*1b1a0*/  FSEL R210, R107, -INF , !P4 ;  /* 0xff8000006bd27808 */ /* 0x000fe40006000000 */
[----:B------:R-:W-:Y:S02]  /*1b1b0*/  FMNMX3.FTZ R0, R0, R208, R209, !PT ;  /* 0x000000d000007276 */ /* 0x000fe400078100d1 */
[----:B------:R-:W-:Y:S02]  /*1b1c0*/  FSEL R212, R110, -INF , !P6 ;  /* 0xff8000006ed47808 */ /* 0x000fe40007000000 */
[----:B------:R-:W-:Y:S02]  /*1b1d0*/  FSEL R213, R111, -INF , !P5 ;  /* 0xff8000006fd57808 */ /* 0x000fe40006800000 */
[-C--:B------:R-:W-:Y:S02]  /*1b1e0*/  ISETP.GE.AND P3, PT, R27, R230.reuse, PT ;  /* 0x000000e61b00720c */ /* 0x080fe40003f66270 */
[-C--:B------:R-:W-:Y:S02]  /*1b1f0*/  ISETP.GE.AND P4, PT, R26, R230.reuse, PT ;  /* 0x000000e61a00720c */ /* 0x080fe40003f86270 */
[----:B------:R-:W-:Y:S02]  /*1b200*/  FMNMX3.FTZ R0, R0, R211, R210, !PT ;  /* 0x000000d300007276 */ /* 0x000fe400078100d2 */
[----:B------:R-:W-:Y:S02]  /*1b210*/  FSEL R214, R114, -INF , !P3 ;  /* 0xff80000072d67808 */ /* 0x000fe40005800000 */
[-C--:B------:R-:W-:Y:S02]  /*1b220*/  ISETP.GE.AND P6, PT, R23, R230.reuse, PT ;  /* 0x000000e61700720c */ /* 0x080fe40003fc6270 */
[----:B------:R-:W-:Y:S02]  /*1b230*/  ISETP.GE.AND P5, PT, R22, R230, PT ;  /* 0x000000e61600720c */ /* 0x000fe40003fa6270 */
[----:B------:R-:W-:Y:S02]  /*1b240*/  FSEL R215, R115, -INF , !P4 ;  /* 0xff80000073d77808 */ /* 0x000fe40006000000 */
[----:B------:R-:W-:Y:S02]  /*1b250*/  FMNMX3.FTZ R0, R0, R212, R213, !PT ;  /* 0x000000d400007276 */ /* 0x000fe400078100d5 */
[-C--:B------:R-:W-:Y:S02]  /*1b260*/  ISETP.GE.AND P3, PT, R15, R230.reuse, PT ;  /* 0x000000e60f00720c */ /* 0x080fe40003f66270 */
[----:B------:R-:W-:Y:S02]  /*1b270*/  ISETP.GE.AND P4, PT, R33, R230, PT ;  /* 0x000000e62100720c */ /* 0x000fe40003f86270 */
[----:B------:R-:W-:Y:S02]  /*1b280*/  FSEL R216, R118, -INF , !P6 ;  /* 0xff80000076d87808 */ /* 0x000fe40007000000 */
[----:B------:R-:W-:Y:S02]  /*1b290*/  FSEL R217, R119, -INF , !P5 ;  /* 0xff80000077d97808 */ /* 0x000fe40006800000 */
[----:B------:R-:W-:Y:S02]  /*1b2a0*/  FMNMX3.FTZ R0, R0, R214, R215, !PT ;  /* 0x000000d600007276 */ /* 0x000fe400078100d7 */
[-C--:B------:R-:W-:Y:S01]  /*1b2b0*/  ISETP.GE.AND P5, PT, R41, R230.reuse, PT ;  /* 0x000000e62900720c */ /* 0x080fe20003fa6270 */
[----:B------:R-:W-:Y:S01]  /*1b2c0*/  IMAD.MOV.U32 R41, RZ, RZ, R48 ;  /* 0x000000ffff297224 */ /* 0x000fe200078e0030 */
[----:B------:R-:W-:Y:S02]  /*1b2d0*/  FSEL R218, R122, -INF , !P3 ;  /* 0xff8000007ada7808 */ /* 0x000fe40005800000 */
[----:B------:R-:W-:Y:S01]  /*1b2e0*/  FSEL R219, R123, -INF , !P4 ;  /* 0xff8000007bdb7808 */ /* 0x000fe20006000000 */
[----:B------:R-:W-:Y:S01]  /*1b2f0*/  IMAD.MOV.U32 R248, RZ, RZ, R41 ;  /* 0x000000fffff87224 */ /* 0x000fe200078e0029 */
[----:B------:R-:W-:Y:S02]  /*1b300*/  ISETP.GE.AND P6, PT, R40, R230, PT ;  /* 0x000000e62800720c */ /* 0x000fe40003fc6270 */
[----:B------:R-:W-:Y:S02]  /*1b310*/  FMNMX3.FTZ R0, R0, R216, R217, !PT ;  /* 0x000000d800007276 */ /* 0x000fe400078100d9 */
[-C--:B------:R-:W-:Y:S02]  /*1b320*/  ISETP.GE.AND P3, PT, R44, R230.reuse, PT ;  /* 0x000000e62c00720c */ /* 0x080fe40003f66270 */
[----:B------:R-:W-:Y:S02]  /*1b330*/  ISETP.GE.AND P4, PT, R45, R230, PT ;  /* 0x000000e62d00720c */ /* 0x000fe40003f86270 */
[----:B------:R-:W-:Y:S01]  /*1b340*/  FSEL R236, R127, -INF , !P5 ;  /* 0xff8000007fec7808 */ /* 0x000fe20006800000 */
[----:B------:R-:W-:Y:S01]  /*1b350*/  LDSM.16.MT88.4 R44, [R220+0xa000] ;  /* 0x00a00000dc2c783b */ /* 0x000fe20000004200 */
[----:B------:R-:W-:Y:S02]  /*1b360*/  FSEL R231, R126, -INF , !P6 ;  /* 0xff8000007ee77808 */ /* 0x000fe40007000000 */
[----:B------:R-:W-:Y:S02]  /*1b370*/  FMNMX3.FTZ R0, R0, R218, R219, !PT ;  /* 0x000000da00007276 */ /* 0x000fe400078100db */
[----:B------:R-:W-:Y:S02]  /*1b380*/  FSEL R38, R38, -INF , !P4 ;  /* 0xff80000026267808 */ /* 0x000fe40006000000 */
[----:B------:R-:W-:Y:S02]  /*1b390*/  FSEL R39, R39, -INF , !P3 ;  /* 0xff80000027277808 */ /* 0x000fe40005800000 */
[----:B------:R-:W-:Y:S02]  /*1b3a0*/  FMNMX3.FTZ R0, R0, R231, R236, !PT ;  /* 0x000000e700007276 */ /* 0x000fe400078100ec */
[----:B------:R-:W-:Y:S02]  /*1b3b0*/  FSEL R5, R5, RZ, P0 ;  /* 0x000000ff05057208 */ /* 0x000fe40000000000 */
[----:B------:R-:W-:Y:S03]  /*1b3c0*/  FMNMX3.FTZ R0, R0, R39, R38, !PT ;  /* 0x0000002700007276 */ /* 0x000fe60007810026 */
[-CC-:B------:R-:W-:Y:S01]  /*1b3d0*/  FFMA.FTZ R4, R186, R36.reuse, -R5.reuse ;  /* 0x00000024ba047223 */ /* 0x180fe20000010805 */
[-CC-:B------:R-:W-:Y:S01]  /*1b3e0*/  FFMA.FTZ R70, R52, R36.reuse, -R5.reuse ;  /* 0x0000002434467223 */ /* 0x180fe20000010805 */
[----:B------:R-:W1:Y:S01]  /*1b3f0*/  SHFL.BFLY PT, R2, R0, 0x2, 0x1f ;  /* 0x0c401f0000027f89 */ /* 0x000e6200000e0000 */
        /* <DEDUP_REMOVED lines=21> */
[--C-:B------:R-:W-:Y:S03]  /*1b550*/  FFMA.FTZ R120, R120, R36, -R5.reuse ;  /* 0x0000002478787223 */ /* 0x100fe60000010805 */
[----:B------:R-:W-:Y:S01]  /*1b560*/  MUFU.EX2 R175, R14 ;  /* 0x0000000e00af7308 */ /* 0x000fe20000000800 */
[----:B-1----:R-:W-:Y:S01]  /*1b570*/  FMNMX.FTZ R0, R0, R2, !PT ;  /* 0x0000000200007209 */ /* 0x002fe20007810000 */
[-CC-:B------:R-:W-:Y:S01]  /*1b580*/  FFMA.FTZ R105, R105, R36.reuse, -R5.reuse ;  /* 0x0000002469697223 */ /* 0x180fe20000010805 */
[-CC-:B------:R-:W-:Y:S01]  /*1b590*/  FFMA.FTZ R86, R60, R36.reuse, -R5.reuse ;  /* 0x000000243c567223 */ /* 0x180fe20000010805 */
[-CC-:B------:R-:W-:Y:S01]  /*1b5a0*/  FFMA.FTZ R123, R64, R36.reuse, -R5.reuse ;  /* 0x00000024407b7223 */ /* 0x180fe20000010805 */
[-CC-:B------:R-:W-:Y:S01]  /*1b5b0*/  FFMA.FTZ R127, R65, R36.reuse, -R5.reuse ;  /* 0x00000024417f7223 */ /* 0x180fe20000010805 */
[----:B------:R-:W1:Y:S01]  /*1b5c0*/  SHFL.BFLY PT, R2, R0, 0x1, 0x1f ;  /* 0x0c201f0000027f89 */ /* 0x000e6200000e0000 */
        /* <DEDUP_REMOVED lines=22> */
[--C-:B------:R-:W-:Y:S01]  /*1b730*/  FFMA.FTZ R85, R100, R36, -R5.reuse ;  /* 0x0000002464557223 */ /* 0x100fe20000010805 */
[----:B-1----:R-:W-:Y:S01]  /*1b740*/  FMNMX.FTZ R2, R0, R2, !PT ;  /* 0x0000000200027209 */ /* 0x002fe20007810000 */
[----:B------:R-:W-:Y:S01]  /*1b750*/  FMUL.FTZ R0, R36, R3 ;  /* 0x0000000324007220 */ /* 0x000fe20000410000 */
[--C-:B------:R-:W-:Y:S01]  /*1b760*/  FFMA.FTZ R177, R101, R36, -R5.reuse ;  /* 0x0000002465b17223 */ /* 0x100fe20000010805 */
[----:B------:R1:W-:Y:S01]  /*1b770*/  MUFU.EX2 R3, R6 ;  /* 0x0000000600037308 */ /* 0x0003e20000000800 */
[----:B------:R-:W-:Y:S01]  /*1b780*/  FSETP.NEU.FTZ.AND P0, PT, R2, -INF , PT ;  /* 0xff8000000200780b */ /* 0x000fe20003f1d000 */
[----:B------:R-:W-:Y:S01]  /*1b790*/  FMUL.FTZ R61, R36, R2 ;  /* 0x00000002243d7220 */ /* 0x000fe20000410000 */
[-CC-:B------:R-:W-:Y:S01]  /*1b7a0*/  FFMA.FTZ R178, R32, R36.reuse, -R5.reuse ;  /* 0x0000002420b27223 */ /* 0x180fe20000010805 */
[-CC-:B------:R-:W-:Y:S01]  /*1b7b0*/  FFMA.FTZ R179, R29, R36.reuse, -R5.reuse ;  /* 0x000000241db37223 */ /* 0x180fe20000010805 */
[-CC-:B------:R-:W-:Y:S01]  /*1b7c0*/  FFMA.FTZ R181, R28, R36.reuse, -R5.reuse ;  /* 0x000000241cb57223 */ /* 0x180fe20000010805 */
[-CC-:B------:R-:W-:Y:S01]  /*1b7d0*/  FFMA.FTZ R186, R25, R36.reuse, -R5.reuse ;  /* 0x0000002419ba7223 */ /* 0x180fe20000010805 */
[----:B------:R-:W-:Y:S03]  /*1b7e0*/  FSEL R61, R61, RZ, P0 ;  /* 0x000000ff3d3d7208 */ /* 0x000fe60000000000 */
[----:B------:R-:W2:Y:S01]  /*1b7f0*/  MUFU.EX2 R0, R0 ;  /* 0x0000000000007308 */ /* 0x000ea20000000800 */
        /* <DEDUP_REMOVED lines=9> */
[-C--:B------:R-:W-:Y:S01]  /*1b890*/  FFMA.FTZ R246, R129, R36.reuse, -R5 ;  /* 0x0000002481f67223 */ /* 0x080fe20000010805 */
[----:B-1----:R-:W-:Y:S01]  /*1b8a0*/  FFMA.FTZ R6, R18, R36, -R61 ;  /* 0x0000002412067223 */ /* 0x002fe2000001083d */
[----:B------:R-:W1:Y:S01]  /*1b8b0*/  MUFU.EX2 R176, R15 ;  /* 0x0000000f00b07308 */ /* 0x000e620000000800 */
[C---:B--2---:R-:W-:Y:S01]  /*1b8c0*/  FFMA.FTZ R7, R0.reuse, R7, R40 ;  /* 0x0000000700077223 */ /* 0x044fe20000010028 */
[C---:B------:R-:W-:Y:S01]  /*1b8d0*/  F2FP.F16.F32.PACK_AB R40, R3.reuse, R40 ;  /* 0x000000280328723e */ /* 0x040fe200000000ff */
[C---:B------:R-:W-:Y:S01]  /*1b8e0*/  FMUL.FTZ R4, R0.reuse, R164 ;  /* 0x000000a400047220 */ /* 0x040fe20000410000 */
[C---:B------:R-:W-:Y:S01]  /*1b8f0*/  FMUL.FTZ R5, R0.reuse, R165 ;  /* 0x000000a500057220 */ /* 0x040fe20000410000 */
[----:B------:R-:W-:Y:S01]  /*1b900*/  FADD.FTZ R180, R3, R7 ;  /* 0x0000000703b47221 */ /* 0x000fe20000010000 */
[C---:B------:R-:W-:Y:S01]  /*1b910*/  FMUL.FTZ R8, R0.reuse, R160 ;  /* 0x000000a000087220 */ /* 0x040fe20000410000 */
[----:B------:R2:W3:Y:S01]  /*1b920*/  LDL R3, [R1+0x60] ;  /* 0x0000600001037983 */ /* 0x0004e20000100800 */
        /* <DEDUP_REMOVED lines=13> */
[-CC-:B------:R-:W-:Y:S01]  /*1ba00*/  FFMA.FTZ R0, R10, R36.reuse, -R61.reuse ;  /* 0x000000240a007223 */ /* 0x180fe2000001083d */
[----:B------:R4:W-:Y:S01]  /*1ba10*/  MUFU.EX2 R173, R6 ;  /* 0x0000000600ad7308 */ /* 0x0009e20000000800 */
[----:B------:R-:W-:Y:S01]  /*1ba20*/  IMAD.IADD R152, R221, 0x1, R220 ;  /* 0x00000001dd987824 */ /* 0x000fe200078e02dc */
[----:B-1----:R-:W-:Y:S01]  /*1ba30*/  F2FP.F16.F32.PACK_AB R42, R176, R175 ;  /* 0x000000afb02a723e */ /* 0x002fe200000000ff */
[----:B------:R-:W-:Y:S01]  /*1ba40*/  VIADD R10, R220, 0xa000 ;  /* 0x0000a000dc0a7836 */ /* 0x000fe20000000000 */
[----:B------:R-:W5:Y:S06]  /*1ba50*/  LDL.LU R249, [R1+0x58] ;  /* 0x0000580001f97983 */ /* 0x000f6c0000300800 */
[----:B------:R1:W-:Y:S01]  /*1ba60*/  MUFU.EX2 R76, R0 ;  /* 0x00000000004c7308 */ /* 0x0003e20000000800 */
[----:B------:R-:W2:Y:S09]  /*1ba70*/  LDSM.16.MT88.4 R48, [R152+0xa000] ;  /* 0x00a000009830783b */ /* 0x000eb20000004200 */
[----:B------:R1:W-:Y:S01]  /*1ba80*/  MUFU.EX2 R164, R26 ;  /* 0x0000001a00a47308 */ /* 0x0003e20000000800 */
[-CC-:B----4-:R-:W-:Y:S09]  /*1ba90*/  FFMA.FTZ R6, R19, R36.reuse, -R61.reuse ;  /* 0x0000002413067223 */ /* 0x190ff2000001083d */
[----:B------:R-:W4:Y:S01]  /*1baa0*/  MUFU.EX2 R174, R6 ;  /* 0x0000000600ae7308 */ /* 0x000f220000000800 */
[-CC-:B-1----:R-:W-:Y:S09]  /*1bab0*/  FFMA.FTZ R0, R11, R36.reuse, -R61.reuse ;  /* 0x000000240b007223 */ /* 0x182ff2000001083d */
[----:B------:R1:W2:Y:S01]  /*1bac0*/  MUFU.EX2 R172, R0 ;  /* 0x0000000000ac7308 */ /* 0x0002a20000000800 */
[--C-:B------:R-:W-:Y:S09]  /*1bad0*/  FFMA.FTZ R26, R31, R36, -R61.reuse ;  /* 0x000000241f1a7223 */ /* 0x100ff2000001083d */
[----:B------:R-:W-:Y:S01]  /*1bae0*/  MUFU.EX2 R165, R23 ;  /* 0x0000001700a57308 */ /* 0x000fe20000000800 */
[----:B----4-:R-:W-:Y:S09]  /*1baf0*/  F2FP.F16.F32.PACK_AB R43, R174, R173 ;  /* 0x000000adae2b723e */ /* 0x010ff200000000ff */
[----:B------:R-:W-:Y:S01]  /*1bb00*/  MUFU.EX2 R73, R35 ;  /* 0x0000002300497308 */ /* 0x000fe20000000800 */
[----:B-1----:R-:W-:Y:S02]  /*1bb10*/  FSEL R0, R2, RZ, P0 ;  /* 0x000000ff02007208 */ /* 0x002fe40000000000 */
[----:B--2---:R-:W-:Y:S02]  /*1bb20*/  F2FP.F16.F32.PACK_AB R41, R172, R76 ;  /* 0x0000004cac29723e */ /* 0x004fe400000000ff */
[C---:B------:R-:W-:Y:S01]  /*1bb30*/  ISETP.GT.AND P0, PT, R247.reuse, R248, PT ;  /* 0x000000f8f700720c */ /* 0x040fe20003f04270 */
[----:B------:R-:W-:Y:S01]  /*1bb40*/  FADD.FTZ R0, -R0, R132 ;  /* 0x0000008400007221 */ /* 0x000fe20000010100 */
[----:B------:R-:W-:Y:S03]  /*1bb50*/  VIADD R247, R247, 0xffffffff ;  /* 0xfffffffff7f77836 */ /* 0x000fe60000000000 */
[----:B------:R-:W-:Y:S01]  /*1bb60*/  MUFU.EX2 R157, R63 ;  /* 0x0000003f009d7308 */ /* 0x000fe20000000800 */
[----:B------:R-:W-:Y:S09]  /*1bb70*/  FMUL.FTZ R0, R36, R0 ;  /* 0x0000000024007220 */ /* 0x000ff20000410000 */
[----:B------:R-:W1:Y:S10]  /*1bb80*/  MUFU.EX2 R0, R0 ;  /* 0x0000000000007308 */ /* 0x000e740000000800 */
[----:B------:R-:W-:Y:S10]  /*1bb90*/  MUFU.EX2 R171, R171 ;  /* 0x000000ab00ab7308 */ /* 0x000ff40000000800 */
[----:B------:R-:W-:Y:S01]  /*1bba0*/  MUFU.EX2 R153, R133 ;  /* 0x0000008500997308 */ /* 0x000fe20000000800 */
[C---:B-1----:R-:W-:Y:S01]  /*1bbb0*/  FMUL.FTZ R6, R0.reuse, R166 ;  /* 0x000000a600067220 */ /* 0x042fe20000410000 */
[C---:B------:R-:W-:Y:S01]  /*1bbc0*/  FMUL.FTZ R7, R0.reuse, R167 ;  /* 0x000000a700077220 */ /* 0x040fe20000410000 */
[C---:B------:R-:W-:Y:S01]  /*1bbd0*/  FMUL.FTZ R11, R0.reuse, R163 ;  /* 0x000000a3000b7220 */ /* 0x040fe20000410000 */
[C---:B------:R-:W-:Y:S01]  /*1bbe0*/  FMUL.FTZ R14, R0.reuse, R158 ;  /* 0x0000009e000e7220 */ /* 0x040fe20000410000 */
[C---:B------:R-:W-:Y:S01]  /*1bbf0*/  FMUL.FTZ R15, R0.reuse, R159 ;  /* 0x0000009f000f7220 */ /* 0x040fe20000410000 */
[C---:B------:R-:W-:Y:S01]  /*1bc00*/  FMUL.FTZ R18, R0.reuse, R154 ;  /* 0x0000009a00127220 */ /* 0x040fe20000410000 */
[C---:B------:R-:W-:Y:S03]  /*1bc10*/  FMUL.FTZ R19, R0.reuse, R155 ;  /* 0x0000009b00137220 */ /* 0x040fe60000410000 */
[----:B------:R1:W-:Y:S01]  /*1bc20*/  MUFU.EX2 R166, R22 ;  /* 0x0000001600a67308 */ /* 0x0003e20000000800 */
[C---:B------:R-:W-:Y:S05]  /*1bc30*/  HMMA.16816.F32 R4, R40.reuse, R44, R4 ;  /* 0x0000002c2804723c */ /* 0x040fea0000001804 */
[C---:B------:R-:W-:Y:S01]  /*1bc40*/  FMUL.FTZ R23, R0.reuse, R151 ;  /* 0x0000009700177220 */ /* 0x040fe20000410000 */
[C---:B------:R-:W-:Y:S03]  /*1bc50*/  FMUL.FTZ R31, R0.reuse, R143 ;  /* 0x0000008f001f7220 */ /* 0x040fe60000410000 */
[----:B------:R2:W-:Y:S01]  /*1bc60*/  MUFU.EX2 R163, R27 ;  /* 0x0000001b00a37308 */ /* 0x0005e20000000800 */
[----:B------:R-:W-:Y:S09]  /*1bc70*/  FMUL.FTZ R35, R0, R139 ;  /* 0x0000008b00237220 */ /* 0x000ff20000410000 */
[----:B------:R4:W-:Y:S01]  /*1bc80*/  MUFU.EX2 R158, R62 ;  /* 0x0000003e009e7308 */ /* 0x0009e20000000800 */
[-CC-:B-1----:R-:W-:Y:S01]  /*1bc90*/  FFMA.FTZ R22, R30, R36.reuse, -R61.reuse ;  /* 0x000000241e167223 */ /* 0x182fe2000001083d */
[--C-:B------:R-:W-:Y:S01]  /*1bca0*/  FFMA.FTZ R30, R34, R36, -R61.reuse ;  /* 0x00000024221e7223 */ /* 0x100fe2000001083d */
[C---:B------:R-:W-:Y:S07]  /*1bcb0*/  FMUL.FTZ R34, R0.reuse, R138 ;  /* 0x0000008a00227220 */ /* 0x040fee0000410000 */
[----:B------:R1:W-:Y:S01]  /*1bcc0*/  MUFU.EX2 R160, R30 ;  /* 0x0000001e00a07308 */ /* 0x0003e20000000800 */
[----:B--2---:R-:W-:Y:S09]  /*1bcd0*/  FMUL.FTZ R27, R0, R147 ;  /* 0x00000093001b7220 */ /* 0x004ff20000410000 */
[----:B------:R2:W5:Y:S01]  /*1bce0*/  MUFU.EX2 R161, R22 ;  /* 0x0000001600a17308 */ /* 0x0005620000000800 */
[-CC-:B----4-:R-:W-:Y:S09]  /*1bcf0*/  FFMA.FTZ R62, R109, R36.reuse, -R61.reuse ;  /* 0x000000246d3e7223 */ /* 0x190ff2000001083d */
[----:B------:R4:W-:Y:S01]  /*1bd00*/  MUFU.EX2 R155, R62 ;  /* 0x0000003e009b7308 */ /* 0x0009e20000000800 */
[--C-:B-1----:R-:W-:Y:S09]  /*1bd10*/  FFMA.FTZ R30, R56, R36, -R61.reuse ;  /* 0x00000024381e7223 */ /* 0x102ff2000001083d */
[----:B------:R1:W-:Y:S01]  /*1bd20*/  MUFU.EX2 R159, R30 ;  /* 0x0000001e009f7308 */ /* 0x0003e20000000800 */
[C---:B--2---:R-:W-:Y:S09]  /*1bd30*/  FMUL.FTZ R22, R0.reuse, R150 ;  /* 0x0000009600167220 */ /* 0x044ff20000410000 */
[----:B------:R-:W-:Y:S01]  /*1bd40*/  MUFU.EX2 R147, R125 ;  /* 0x0000007d00937308 */ /* 0x000fe20000000800 */
[--C-:B----4-:R-:W-:Y:S09]  /*1bd50*/  FFMA.FTZ R62, R131, R36, -R61.reuse ;  /* 0x00000024833e7223 */ /* 0x110ff2000001083d */
[----:B------:R-:W-:Y:S01]  /*1bd60*/  MUFU.EX2 R145, R124 ;  /* 0x0000007c00917308 */ /* 0x000fe20000000800 */
[----:B-1----:R-:W-:Y:S09]  /*1bd70*/  FMUL.FTZ R30, R0, R142 ;  /* 0x0000008e001e7220 */ /* 0x002ff20000410000 */
[----:B------:R-:W-:Y:S10]  /*1bd80*/  MUFU.EX2 R170, R170 ;  /* 0x000000aa00aa7308 */ /* 0x000ff40000000800 */
        /* <DEDUP_REMOVED lines=12> */
[----:B------:R1:W-:Y:S10]  /*1be50*/  MUFU.EX2 R69, R62 ;  /* 0x0000003e00457308 */ /* 0x0003f40000000800 */
[----:B------:R-:W-:Y:S10]  /*1be60*/  MUFU.EX2 R140, R117 ;  /* 0x00000075008c7308 */ /* 0x000ff40000000800 */
[----:B------:R-:W-:Y:S01]  /*1be70*/  MUFU.EX2 R131, R70 ;  /* 0x0000004600837308 */ /* 0x000fe20000000800 */
[----:B-1----:R-:W-:Y:S01]  /*1be80*/  FFMA.FTZ R62, R185, R36, -R61 ;  /* 0x00000024b93e7223 */ /* 0x002fe2000001083d */
[----:B---3--:R-:W-:Y:S02]  /*1be90*/  @P2 VIADD R3, R10, 0xffffffc0 ;  /* 0xffffffc00a032836 */ /* 0x008fe40000000000 */
[C---:B------:R-:W-:Y:S06]  /*1bea0*/  FMUL.FTZ R10, R0.reuse, R162 ;  /* 0x000000a2000a7220 */ /* 0x040fec0000410000 */
[----:B------:R1:W2:Y:S01]  /*1beb0*/  MUFU.EX2 R162, R26 ;  /* 0x0000001a00a27308 */ /* 0x0002a20000000800 */
[----:B------:R-:W-:Y:S01]  /*1bec0*/  IMAD.IADD R60, R221, 0x1, R3 ;  /* 0x00000001dd3c7824 */ /* 0x000fe200078e0203 */
[----:B------:R-:W3:Y:S01]  /*1bed0*/  LDSM.16.MT88.4 R52, [R3] ;  /* 0x000000000334783b */ /* 0x000ee20000004200 */
[C---:B------:R-:W-:Y:S07]  /*1bee0*/  HMMA.16816.F32 R8, R40.reuse, R46, R8 ;  /* 0x0000002e2808723c */ /* 0x040fee0000001808 */
[----:B------:R4:W-:Y:S01]  /*1bef0*/  MUFU.EX2 R142, R62 ;  /* 0x0000003e008e7308 */ /* 0x0009e20000000800 */
[----:B------:R-:W2:Y:S01]  /*1bf00*/  LDSM.16.MT88.4 R44, [R60] ;  /* 0x000000003c2c783b */ /* 0x000ea20000004200 */
[C---:B------:R-:W-:Y:S08]  /*1bf10*/  HMMA.16816.F32 R12, R40.reuse, R48, R12 ;  /* 0x00000030280c723c */ /* 0x040ff0000000180c */
[----:B------:R-:W-:Y:S01]  /*1bf20*/  MUFU.EX2 R133, R71 ;  /* 0x0000004700857308 */ /* 0x000fe20000000800 */
[C---:B-1----:R-:W-:Y:S01]  /*1bf30*/  FMUL.FTZ R26, R0.reuse, R146 ;  /* 0x00000092001a7220 */ /* 0x042fe20000410000 */
[----:B------:R-:W-:Y:S01]  /*1bf40*/  LDSM.16.MT88.4 R56, [R3+0x800] ;  /* 0x000800000338783b */ /* 0x000fe20000004200 */
[----:B-----5:R-:W-:Y:S01]  /*1bf50*/  FFMA.FTZ R0, R0, R249, R76 ;  /* 0x000000f900007223 */ /* 0x020fe2000001004c */
[C---:B------:R-:W-:Y:S06]  /*1bf60*/  HMMA.16816.F32 R16, R40.reuse, R50, R16 ;  /* 0x000000322810723c */ /* 0x040fec0000001810 */
[----:B------:R-:W-:Y:S01]  /*1bf70*/  MUFU.EX2 R146, R121 ;  /* 0x0000007900927308 */ /* 0x000fe20000000800 */
[-CC-:B----4-:R-:W-:Y:S01]  /*1bf80*/  FFMA.FTZ R62, R190, R36.reuse, -R61.reuse ;  /* 0x00000024be3e7223 */ /* 0x190fe2000001083d */
[----:B------:R-:W1:Y:S01]  /*1bf90*/  LDSM.16.MT88.4 R48, [R220+0xa800] ;  /* 0x00a80000dc30783b */ /* 0x000e620000004200 */
[----:B------:R-:W-:Y:S04]  /*1bfa0*/  FADD.FTZ R0, R172, R0 ;  /* 0x00000000ac007221 */ /* 0x000fe80000010000 */
[----:B------:R-:W-:Y:S03]  /*1bfb0*/  FADD.FTZ R0, R173, R0 ;  /* 0x00000000ad007221 */ /* 0x000fe60000010000 */
[----:B------:R4:W-:Y:S01]  /*1bfc0*/  MUFU.EX2 R132, R62 ;  /* 0x0000003e00847308 */ /* 0x0009e20000000800 */
[----:B------:R-:W-:Y:S04]  /*1bfd0*/  FADD.FTZ R0, R174, R0 ;  /* 0x00000000ae007221 */ /* 0x000fe80000010000 */
[----:B------:R-:W-:Y:S05]  /*1bfe0*/  FADD.FTZ R0, R161, R0 ;  /* 0x00000000a1007221 */ /* 0x000fea0000010000 */
[----:B------:R-:W-:Y:S01]  /*1bff0*/  MUFU.EX2 R125, R86 ;  /* 0x00000056007d7308 */ /* 0x000fe20000000800 */
[C---:B---3--:R-:W-:Y:S03]  /*1c000*/  HMMA.16816.F32 R20, R40.reuse, R52, R20 ;  /* 0x000000342814723c */ /* 0x048fe60000001814 */
[----:B--2---:R-:W-:Y:S06]  /*1c010*/  FADD.FTZ R0, R162, R0 ;  /* 0x00000000a2007221 */ /* 0x004fec0000010000 */
[----:B------:R-:W-:Y:S01]  /*1c020*/  MUFU.EX2 R127, R127 ;  /* 0x0000007f007f7308 */ /* 0x000fe20000000800 */
[----:B------:R-:W-:Y:S01]  /*1c030*/  FADD.FTZ R0, R160, R0 ;  /* 0x00000000a0007221 */ /* 0x000fe20000010000 */
[C---:B------:R-:W-:Y:S01]  /*1c040*/  HMMA.16816.F32 R24, R40.reuse, R54, R24 ;  /* 0x000000362818723c */ /* 0x040fe20000001818 */
[----:B------:R-:W2:Y:S02]  /*1c050*/  LDSM.16.MT88.4 R52, [R152+0xa800] ;  /* 0x00a800009834783b */ /* 0x000ea40000004200 */
[--C-:B----4-:R-:W-:Y:S01]  /*1c060*/  FFMA.FTZ R62, R194, R36, -R61.reuse ;  /* 0x00000024c23e7223 */ /* 0x110fe2000001083d */
[----:B------:R-:W-:Y:S04]  /*1c070*/  FADD.FTZ R0, R159, R0 ;  /* 0x000000009f007221 */ /* 0x000fe80000010000 */
[----:B------:R-:W-:Y:S01]  /*1c080*/  MUFU.EX2 R119, R119 ;  /* 0x0000007700777308 */ /* 0x000fe20000000800 */
[C---:B------:R-:W-:Y:S09]  /*1c090*/  HMMA.16816.F32 R28, R40.reuse, R44, R28 ;  /* 0x0000002c281c723c */ /* 0x040ff2000000181c */
[----:B------:R3:W-:Y:S01]  /*1c0a0*/  MUFU.EX2 R126, R62 ;  /* 0x0000003e007e7308 */ /* 0x0007e20000000800 */
[----:B------:R-:W-:Y:S01]  /*1c0b0*/  HMMA.16816.F32 R32, R40, R46, R32 ;  /* 0x0000002e2820723c */ /* 0x000fe20000001820 */
[----:B------:R-:W4:Y:S02]  /*1c0c0*/  LDSM.16.MT88.4 R44, [R60+0x800] ;  /* 0x000800003c2c783b */ /* 0x000f240000004200 */
[----:B------:R-:W-:Y:S02]  /*1c0d0*/  F2FP.F16.F32.PACK_AB R42, R163, R164 ;  /* 0x000000a4a32a723e */ /* 0x000fe400000000ff */
[----:B------:R-:W-:Y:S04]  /*1c0e0*/  F2FP.F16.F32.PACK_AB R41, R162, R161 ;  /* 0x000000a1a229723e */ /* 0x000fe800000000ff */
[----:B------:R-:W-:Y:S01]  /*1c0f0*/  MUFU.EX2 R117, R94 ;  /* 0x0000005e00757308 */ /* 0x000fe20000000800 */
[----:B------:R-:W-:Y:S02]  /*1c100*/  F2FP.F16.F32.PACK_AB R43, R159, R160 ;  /* 0x000000a09f2b723e */ /* 0x000fe400000000ff */
[----:B------:R-:W-:Y:S07]  /*1c110*/  F2FP.F16.F32.PACK_AB R40, R165, R166 ;  /* 0x000000a6a528723e */ /* 0x000fee00000000ff */
[----:B------:R-:W-:Y:S01]  /*1c120*/  MUFU.EX2 R107, R107 ;  /* 0x0000006b006b7308 */ /* 0x000fe20000000800 */
[-CC-:B---3--:R-:W-:Y:S01]  /*1c130*/  FFMA.FTZ R62, R66, R36.reuse, -R61.reuse ;  /* 0x00000024423e7223 */ /* 0x188fe2000001083d */
[C---:B-1----:R-:W-:Y:S03]  /*1c140*/  HMMA.16816.F32 R4, R40.reuse, R48, R4 ;  /* 0x000000302804723c */ /* 0x042fe60000001804 */
[-CC-:B------:R-:W-:Y:S05]  /*1c150*/  FFMA.FTZ R48, R104, R36.reuse, -R61.reuse ;  /* 0x0000002468307223 */ /* 0x180fea000001083d */
[----:B------:R1:W-:Y:S01]  /*1c160*/  MUFU.EX2 R116, R62 ;  /* 0x0000003e00747308 */ /* 0x0003e20000000800 */
[C---:B------:R-:W-:Y:S09]  /*1c170*/  HMMA.16816.F32 R8, R40.reuse, R50, R8 ;  /* 0x000000322808723c */ /* 0x040ff20000001808 */
[----:B------:R3:W5:Y:S01]  /*1c180*/  MUFU.EX2 R156, R48 ;  /* 0x00000030009c7308 */ /* 0x0007620000000800 */
[C---:B--2---:R-:W-:Y:S03]  /*1c190*/  HMMA.16816.F32 R12, R40.reuse, R52, R12 ;  /* 0x00000034280c723c */ /* 0x044fe6000000180c */
[-CC-:B------:R-:W-:Y:S06]  /*1c1a0*/  FFMA.FTZ R52, R108, R36.reuse, -R61.reuse ;  /* 0x000000246c347223 */ /* 0x180fec000001083d */
[----:B------:R-:W-:Y:S01]  /*1c1b0*/  MUFU.EX2 R108, R81 ;  /* 0x00000051006c7308 */ /* 0x000fe20000000800 */
[-CC-:B-1----:R-:W-:Y:S01]  /*1c1c0*/  FFMA.FTZ R62, R200, R36.reuse, -R61.reuse ;  /* 0x00000024c83e7223 */ /* 0x182fe2000001083d */
[C---:B------:R-:W-:Y:S08]  /*1c1d0*/  HMMA.16816.F32 R16, R40.reuse, R54, R16 ;  /* 0x000000362810723c */ /* 0x040ff00000001810 */
[----:B------:R1:W2:Y:S01]  /*1c1e0*/  MUFU.EX2 R72, R52 ;  /* 0x0000003400487308 */ /* 0x0002a20000000800 */
[----:B---3--:R-:W3:Y:S01]  /*1c1f0*/  LDSM.16.MT88.4 R48, [R220+0xb000] ;  /* 0x00b00000dc30783b */ /* 0x008ee20000004200 */
[C---:B------:R-:W-:Y:S03]  /*1c200*/  HMMA.16816.F32 R20, R40.reuse, R56, R20 ;  /* 0x000000382814723c */ /* 0x040fe60000001814 */
[--C-:B------:R-:W-:Y:S01]  /*1c210*/  FFMA.FTZ R56, R112, R36, -R61.reuse ;  /* 0x0000002470387223 */ /* 0x100fe2000001083d */
[----:B-----5:R-:W-:Y:S04]  /*1c220*/  FADD.FTZ R0, R156, R0 ;  /* 0x000000009c007221 */ /* 0x020fe80000010000 */
[----:B------:R-:W-:Y:S01]  /*1c230*/  MUFU.EX2 R101, R84 ;  /* 0x0000005400657308 */ /* 0x000fe20000000800 */
[C---:B------:R-:W-:Y:S09]  /*1c240*/  HMMA.16816.F32 R24, R40.reuse, R58, R24 ;  /* 0x0000003a2818723c */ /* 0x040ff20000001818 */
[----:B------:R-:W5:Y:S01]  /*1c250*/  MUFU.EX2 R154, R56 ;  /* 0x00000038009a7308 */ /* 0x000f620000000800 */
[----:B-1----:R-:W1:Y:S01]  /*1c260*/  LDSM.16.MT88.4 R52, [R152+0xb000] ;  /* 0x00b000009834783b */ /* 0x002e620000004200 */
[C---:B----4-:R-:W-:Y:S03]  /*1c270*/  HMMA.16816.F32 R28, R40.reuse, R44, R28 ;  /* 0x0000002c281c723c */ /* 0x050fe6000000181c */
[----:B--2---:R-:W-:Y:S05]  /*1c280*/  FADD.FTZ R0, R72, R0 ;  /* 0x0000000048007221 */ /* 0x004fea0000010000 */
[----:B------:R-:W-:Y:S01]  /*1c290*/  MUFU.EX2 R102, R102 ;  /* 0x0000006600667308 */ /* 0x000fe20000000800 */
[----:B------:R-:W-:Y:S01]  /*1c2a0*/  FADD.FTZ R0, R155, R0 ;  /* 0x000000009b007221 */ /* 0x000fe20000010000 */
[----:B------:R-:W-:Y:S01]  /*1c2b0*/  HMMA.16816.F32 R32, R40, R46, R32 ;  /* 0x0000002e2820723c */ /* 0x000fe20000001820 */
[----:B------:R-:W-:Y:S02]  /*1c2c0*/  LDSM.16.MT88.4 R44, [R60+0x1000] ;  /* 0x001000003c2c783b */ /* 0x000fe40000004200 */
[----:B------:R-:W-:Y:S02]  /*1c2d0*/  F2FP.F16.F32.PACK_AB R40, R158, R73 ;  /* 0x000000499e28723e */ /* 0x000fe400000000ff */
[----:B------:R-:W-:Y:S03]  /*1c2e0*/  F2FP.F16.F32.PACK_AB R42, R171, R157 ;  /* 0x0000009dab2a723e */ /* 0x000fe600000000ff */
[----:B------:R-:W-:Y:S01]  /*1c2f0*/  MUFU.EX2 R99, R99 ;  /* 0x0000006300637308 */ /* 0x000fe20000000800 */
[C---:B-----5:R-:W-:Y:S01]  /*1c300*/  F2FP.F16.F32.PACK_AB R43, R154.reuse, R155 ;  /* 0x0000009b9a2b723e */ /* 0x060fe200000000ff */
[----:B------:R-:W-:Y:S01]  /*1c310*/  FADD.FTZ R0, R154, R0 ;  /* 0x000000009a007221 */ /* 0x000fe20000010000 */
[----:B------:R-:W2:Y:S01]  /*1c320*/  LDSM.16.MT88.4 R56, [R3+0x1000] ;  /* 0x001000000338783b */ /* 0x000ea20000004200 */
[----:B------:R-:W-:Y:S06]  /*1c330*/  F2FP.F16.F32.PACK_AB R41, R72, R156 ;  /* 0x0000009c4829723e */ /* 0x000fec00000000ff */
[----:B------:R-:W-:Y:S01]  /*1c340*/  MUFU.EX2 R100, R89 ;  /* 0x0000005900647308 */ /* 0x000fe20000000800 */
[C---:B---3--:R-:W-:Y:S03]  /*1c350*/  HMMA.16816.F32 R4, R40.reuse, R48, R4 ;  /* 0x000000302804723c */ /* 0x048fe60000001804 */
[-CC-:B------:R-:W-:Y:S06]  /*1c360*/  FFMA.FTZ R48, R113, R36.reuse, -R61.reuse ;  /* 0x0000002471307223 */ /* 0x180fec000001083d */
[----:B------:R3:W-:Y:S01]  /*1c370*/  MUFU.EX2 R113, R62 ;  /* 0x0000003e00717308 */ /* 0x0007e20000000800 */
[C---:B------:R-:W-:Y:S09]  /*1c380*/  HMMA.16816.F32 R8, R40.reuse, R50, R8 ;  /* 0x000000322808723c */ /* 0x040ff20000001808 */
[----:B------:R4:W5:Y:S01]  /*1c390*/  MUFU.EX2 R151, R48 ;  /* 0x0000003000977308 */ /* 0x0009620000000800 */
[C---:B-1----:R-:W-:Y:S03]  /*1c3a0*/  HMMA.16816.F32 R12, R40.reuse, R52, R12 ;  /* 0x00000034280c723c */ /* 0x042fe6000000180c */
[-CC-:B------:R-:W-:Y:S06]  /*1c3b0*/  FFMA.FTZ R52, R130, R36.reuse, -R61.reuse ;  /* 0x0000002482347223 */ /* 0x180fec000001083d */
[----:B------:R-:W-:Y:S01]  /*1c3c0*/  MUFU.EX2 R130, R78 ;  /* 0x0000004e00827308 */ /* 0x000fe20000000800 */
[-CC-:B---3--:R-:W-:Y:S01]  /*1c3d0*/  FFMA.FTZ R62, R82, R36.reuse, -R61.reuse ;  /* 0x00000024523e7223 */ /* 0x188fe2000001083d */
[C---:B------:R-:W-:Y:S08]  /*1c3e0*/  HMMA.16816.F32 R16, R40.reuse, R54, R16 ;  /* 0x000000362810723c */ /* 0x040ff00000001810 */
[----:B------:R1:W3:Y:S01]  /*1c3f0*/  MUFU.EX2 R149, R52 ;  /* 0x0000003400957308 */ /* 0x0002e20000000800 */
[----:B----4-:R-:W4:Y:S01]  /*1c400*/  LDSM.16.MT88.4 R48, [R220+0xb800] ;  /* 0x00b80000dc30783b */ /* 0x010f220000004200 */
[----:B-----5:R-:W-:Y:S01]  /*1c410*/  FADD.FTZ R0, R151, R0 ;  /* 0x0000000097007221 */ /* 0x020fe20000010000 */
[C---:B--2---:R-:W-:Y:S03]  /*1c420*/  HMMA.16816.F32 R20, R40.reuse, R56, R20 ;  /* 0x000000382814723c */ /* 0x044fe60000001814 */
[-CC-:B------:R-:W-:Y:S04]  /*1c430*/  FFMA.FTZ R56, R182, R36.reuse, -R61.reuse ;  /* 0x00000024b6387223 */ /* 0x180fe8000001083d */
[----:B------:R2:W-:Y:S01]  /*1c440*/  MUFU.EX2 R104, R62 ;  /* 0x0000003e00687308 */ /* 0x0005e20000000800 */
[C---:B------:R-:W-:Y:S09]  /*1c450*/  HMMA.16816.F32 R24, R40.reuse, R58, R24 ;  /* 0x0000003a2818723c */ /* 0x040ff20000001818 */
[----:B------:R-:W5:Y:S01]  /*1c460*/  MUFU.EX2 R150, R56 ;  /* 0x0000003800967308 */ /* 0x000f620000000800 */
[----:B-1----:R-:W1:Y:S01]  /*1c470*/  LDSM.16.MT88.4 R52, [R152+0xb800] ;  /* 0x00b800009834783b */ /* 0x002e620000004200 */
[----:B---3--:R-:W-:Y:S01]  /*1c480*/  FADD.FTZ R0, R149, R0 ;  /* 0x0000000095007221 */ /* 0x008fe20000010000 */
[C---:B------:R-:W-:Y:S03]  /*1c490*/  HMMA.16816.F32 R28, R40.reuse, R44, R28 ;  /* 0x0000002c281c723c */ /* 0x040fe6000000181c */
[----:B------:R-:W-:Y:S04]  /*1c4a0*/  FADD.FTZ R0, R69, R0 ;  /* 0x0000000045007221 */ /* 0x000fe80000010000 */
[----:B------:R-:W-:Y:S01]  /*1c4b0*/  MUFU.EX2 R94, R92 ;  /* 0x0000005c005e7308 */ /* 0x000fe20000000800 */
[--C-:B--2---:R-:W-:Y:S01]  /*1c4c0*/  FFMA.FTZ R62, R90, R36, -R61.reuse ;  /* 0x000000245a3e7223 */ /* 0x104fe2000001083d */
[----:B------:R-:W-:Y:S01]  /*1c4d0*/  HMMA.16816.F32 R32, R40, R46, R32 ;  /* 0x0000002e2820723c */ /* 0x000fe20000001820 */
[----:B------:R-:W-:Y:S02]  /*1c4e0*/  LDSM.16.MT88.4 R44, [R60+0x1800] ;  /* 0x001800003c2c783b */ /* 0x000fe40000004200 */
[----:B------:R-:W-:Y:S02]  /*1c4f0*/  F2FP.F16.F32.PACK_AB R42, R153, R168 ;  /* 0x000000a8992a723e */ /* 0x000fe400000000ff */
[----:B------:R-:W-:Y:S01]  /*1c500*/  F2FP.F16.F32.PACK_AB R40, R169, R170 ;  /* 0x000000aaa928723e */ /* 0x000fe200000000ff */
[C---:B-----5:R-:W-:Y:S01]  /*1c510*/  FADD.FTZ R0, R150.reuse, R0 ;  /* 0x0000000096007221 */ /* 0x060fe20000010000 */
[----:B------:R-:W-:Y:S01]  /*1c520*/  F2FP.F16.F32.PACK_AB R41, R149, R151 ;  /* 0x000000979529723e */ /* 0x000fe200000000ff */
[----:B------:R2:W-:Y:S01]  /*1c530*/  MUFU.EX2 R96, R62 ;  /* 0x0000003e00607308 */ /* 0x0005e20000000800 */
[----:B------:R-:W3:Y:S01]  /*1c540*/  LDSM.16.MT88.4 R56, [R3+0x1800] ;  /* 0x001800000338783b */ /* 0x000ee20000004200 */
[----:B------:R-:W-:Y:S08]  /*1c550*/  F2FP.F16.F32.PACK_AB R43, R150, R69 ;  /* 0x00000045962b723e */ /* 0x000ff000000000ff */
[----:B------:R-:W-:Y:S01]  /*1c560*/  MUFU.EX2 R92, R93 ;  /* 0x0000005d005c7308 */ /* 0x000fe20000000800 */
[C---:B----4-:R-:W-:Y:S03]  /*1c570*/  HMMA.16816.F32 R4, R40.reuse, R48, R4 ;  /* 0x000000302804723c */ /* 0x050fe60000001804 */
[-CC-:B------:R-:W-:Y:S06]  /*1c580*/  FFMA.FTZ R48, R183, R36.reuse, -R61.reuse ;  /* 0x00000024b7307223 */ /* 0x180fec000001083d */
[----:B------:R4:W5:Y:S01]  /*1c590*/  MUFU.EX2 R144, R48 ;  /* 0x0000003000907308 */ /* 0x0009620000000800 */
[C---:B------:R-:W-:Y:S03]  /*1c5a0*/  HMMA.16816.F32 R8, R40.reuse, R50, R8 ;  /* 0x000000322808723c */ /* 0x040fe60000001808 */
[-CC-:B--2---:R-:W-:Y:S06]  /*1c5b0*/  FFMA.FTZ R62, R206, R36.reuse, -R61.reuse ;  /* 0x00000024ce3e7223 */ /* 0x184fec000001083d */
[----:B------:R-:W-:Y:S01]  /*1c5c0*/  MUFU.EX2 R93, R77 ;  /* 0x0000004d005d7308 */ /* 0x000fe20000000800 */
[C---:B-1----:R-:W-:Y:S03]  /*1c5d0*/  HMMA.16816.F32 R12, R40.reuse, R52, R12 ;  /* 0x00000034280c723c */ /* 0x042fe6000000180c */
[-CC-:B------:R-:W-:Y:S06]  /*1c5e0*/  FFMA.FTZ R52, R184, R36.reuse, -R61.reuse ;  /* 0x00000024b8347223 */ /* 0x180fec000001083d */
[----:B------:R1:W2:Y:S01]  /*1c5f0*/  MUFU.EX2 R68, R52 ;  /* 0x0000003400447308 */ /* 0x0002a20000000800 */
[C---:B------:R-:W-:Y:S01]  /*1c600*/  HMMA.16816.F32 R16, R40.reuse, R54, R16 ;  /* 0x000000362810723c */ /* 0x040fe20000001810 */
[----:B----4-:R-:W4:Y:S02]  /*1c610*/  LDSM.16.MT88.4 R48, [R220+0xc000] ;  /* 0x00c00000dc30783b */ /* 0x010f240000004200 */
[----:B-----5:R-:W-:Y:S06]  /*1c620*/  FADD.FTZ R0, R144, R0 ;  /* 0x0000000090007221 */ /* 0x020fec0000010000 */
[----:B------:R5:W-:Y:S01]  /*1c630*/  MUFU.EX2 R89, R62 ;  /* 0x0000003e00597308 */ /* 0x000be20000000800 */
[C---:B---3--:R-:W-:Y:S03]  /*1c640*/  HMMA.16816.F32 R20, R40.reuse, R56, R20 ;  /* 0x000000382814723c */ /* 0x048fe60000001814 */
[-CC-:B------:R-:W-:Y:S06]  /*1c650*/  FFMA.FTZ R56, R187, R36.reuse, -R61.reuse ;  /* 0x00000024bb387223 */ /* 0x180fec000001083d */
[----:B------:R3:W3:Y:S01]  /*1c660*/  MUFU.EX2 R143, R56 ;  /* 0x00000038008f7308 */ /* 0x0006e20000000800 */
[C---:B------:R-:W-:Y:S01]  /*1c670*/  HMMA.16816.F32 R24, R40.reuse, R58, R24 ;  /* 0x0000003a2818723c */ /* 0x040fe20000001818 */
[----:B-1----:R-:W1:Y:S02]  /*1c680*/  LDSM.16.MT88.4 R52, [R152+0xc000] ;  /* 0x00c000009834783b */ /* 0x002e640000004200 */
[----:B--2---:R-:W-:Y:S06]  /*1c690*/  FADD.FTZ R0, R68, R0 ;  /* 0x0000000044007221 */ /* 0x004fec0000010000 */
[----:B------:R-:W-:Y:S01]  /*1c6a0*/  MUFU.EX2 R87, R85 ;  /* 0x0000005500577308 */ /* 0x000fe20000000800 */
[C---:B------:R-:W-:Y:S03]  /*1c6b0*/  HMMA.16816.F32 R28, R40.reuse, R44, R28 ;  /* 0x0000002c281c723c */ /* 0x040fe6000000181c */
[--C-:B-----5:R-:W-:Y:S01]  /*1c6c0*/  FFMA.FTZ R62, R209, R36, -R61.reuse ;  /* 0x00000024d13e7223 */ /* 0x120fe2000001083d */
[----:B------:R-:W-:Y:S05]  /*1c6d0*/  FADD.FTZ R0, R142, R0 ;  /* 0x000000008e007221 */ /* 0x000fea0000010000 */
[----:B------:R2:W-:Y:S01]  /*1c6e0*/  MUFU.EX2 R82, R62 ;  /* 0x0000003e00527308 */ /* 0x0005e20000000800 */
[----:B------:R-:W-:Y:S01]  /*1c6f0*/  HMMA.16816.F32 R32, R40, R46, R32 ;  /* 0x0000002e2820723c */ /* 0x000fe20000001820 */
[----:B---3--:R-:W3:Y:S02]  /*1c700*/  LDSM.16.MT88.4 R56, [R3+0x2000] ;  /* 0x002000000338783b */ /* 0x008ee40000004200 */
[----:B------:R-:W-:Y:S01]  /*1c710*/  F2FP.F16.F32.PACK_AB R40, R147, R148 ;  /* 0x000000949328723e */ /* 0x000fe200000000ff */
[C---:B------:R-:W-:Y:S01]  /*1c720*/  FADD.FTZ R0, R143.reuse, R0 ;  /* 0x000000008f007221 */ /* 0x040fe20000010000 */
[----:B------:R-:W-:Y:S02]  /*1c730*/  F2FP.F16.F32.PACK_AB R42, R146, R145 ;  /* 0x00000091922a723e */ /* 0x000fe400000000ff */
[----:B------:R-:W-:Y:S02]  /*1c740*/  F2FP.F16.F32.PACK_AB R41, R68, R144 ;  /* 0x000000904429723e */ /* 0x000fe400000000ff */
[----:B------:R-:W-:Y:S01]  /*1c750*/  MUFU.EX2 R84, R177 ;  /* 0x000000b100547308 */ /* 0x000fe20000000800 */
[----:B------:R-:W-:Y:S01]  /*1c760*/  F2FP.F16.F32.PACK_AB R43, R143, R142 ;  /* 0x0000008e8f2b723e */ /* 0x000fe200000000ff */
[----:B------:R-:W5:Y:S06]  /*1c770*/  LDSM.16.MT88.4 R44, [R60+0x2000] ;  /* 0x002000003c2c783b */ /* 0x000f6c0000004200 */
[C---:B----4-:R-:W-:Y:S02]  /*1c780*/  HMMA.16816.F32 R4, R40.reuse, R48, R4 ;  /* 0x000000302804723c */ /* 0x050fe40000001804 */
[----:B------:R-:W-:Y:S01]  /*1c790*/  MUFU.EX2 R85, R179 ;  /* 0x000000b300557308 */ /* 0x000fe20000000800 */
[-CC-:B------:R-:W-:Y:S01]  /*1c7a0*/  FFMA.FTZ R48, R188, R36.reuse, -R61.reuse ;  /* 0x00000024bc307223 */ /* 0x180fe2000001083d */
[-CC-:B--2---:R-:W-:Y:S04]  /*1c7b0*/  FFMA.FTZ R62, R210, R36.reuse, -R61.reuse ;  /* 0x00000024d23e7223 */ /* 0x184fe8000001083d */
[C---:B------:R-:W-:Y:S04]  /*1c7c0*/  HMMA.16816.F32 R8, R40.reuse, R50, R8 ;  /* 0x000000322808723c */ /* 0x040fe80000001808 */
[----:B------:R2:W4:Y:S04]  /*1c7d0*/  MUFU.EX2 R137, R48 ;  /* 0x0000003000897308 */ /* 0x0005280000000800 */
[C---:B-1----:R-:W-:Y:S06]  /*1c7e0*/  HMMA.16816.F32 R12, R40.reuse, R52, R12 ;  /* 0x00000034280c723c */ /* 0x042fec000000180c */
[----:B------:R-:W-:Y:S01]  /*1c7f0*/  MUFU.EX2 R77, R181 ;  /* 0x000000b5004d7308 */ /* 0x000fe20000000800 */
[-CC-:B------:R-:W-:Y:S01]  /*1c800*/  FFMA.FTZ R52, R189, R36.reuse, -R61.reuse ;  /* 0x00000024bd347223 */ /* 0x180fe2000001083d */
[C---:B------:R-:W-:Y:S08]  /*1c810*/  HMMA.16816.F32 R16, R40.reuse, R54, R16 ;  /* 0x000000362810723c */ /* 0x040ff00000001810 */
[----:B------:R1:W5:Y:S01]  /*1c820*/  MUFU.EX2 R136, R52 ;  /* 0x0000003400887308 */ /* 0x0003620000000800 */
[----:B--2---:R-:W2:Y:S01]  /*1c830*/  LDSM.16.MT88.4 R48, [R220+0xc800] ;  /* 0x00c80000dc30783b */ /* 0x004ea20000004200 */
[----:B----4-:R-:W-:Y:S01]  /*1c840*/  FADD.FTZ R0, R137, R0 ;  /* 0x0000000089007221 */ /* 0x010fe20000010000 */
[C---:B---3--:R-:W-:Y:S07]  /*1c850*/  HMMA.16816.F32 R20, R40.reuse, R56, R20 ;  /* 0x000000382814723c */ /* 0x048fee0000001814 */
[----:B------:R-:W-:Y:S01]  /*1c860*/  MUFU.EX2 R78, R186 ;  /* 0x000000ba004e7308 */ /* 0x000fe20000000800 */
[--C-:B------:R-:W-:Y:S01]  /*1c870*/  FFMA.FTZ R56, R191, R36, -R61.reuse ;  /* 0x00000024bf387223 */ /* 0x100fe2000001083d */
[C---:B------:R-:W-:Y:S08]  /*1c880*/  HMMA.16816.F32 R24, R40.reuse, R58, R24 ;  /* 0x0000003a2818723c */ /* 0x040ff00000001818 */
[----:B------:R-:W3:Y:S01]  /*1c890*/  MUFU.EX2 R65, R56 ;  /* 0x0000003800417308 */ /* 0x000ee20000000800 */
[----:B-1----:R-:W1:Y:S01]  /*1c8a0*/  LDSM.16.MT88.4 R52, [R152+0xc800] ;  /* 0x00c800009834783b */ /* 0x002e620000004200 */
[----:B-----5:R-:W-:Y:S04]  /*1c8b0*/  FADD.FTZ R0, R136, R0 ;  /* 0x0000000088007221 */ /* 0x020fe80000010000 */
[----:B------:R-:W-:Y:S01]  /*1c8c0*/  FADD.FTZ R0, R132, R0 ;  /* 0x0000000084007221 */ /* 0x000fe20000010000 */
[C---:B------:R-:W-:Y:S03]  /*1c8d0*/  HMMA.16816.F32 R28, R40.reuse, R44, R28 ;  /* 0x0000002c281c723c */ /* 0x040fe6000000181c */
[----:B------:R-:W-:Y:S05]  /*1c8e0*/  MUFU.EX2 R76, R237 ;  /* 0x000000ed004c7308 */ /* 0x000fea0000000800 */
[----:B------:R-:W-:Y:S01]  /*1c8f0*/  HMMA.16816.F32 R32, R40, R46, R32 ;  /* 0x0000002e2820723c */ /* 0x000fe20000001820 */
[----:B------:R-:W-:Y:S04]  /*1c900*/  LDSM.16.MT88.4 R44, [R60+0x2800] ;  /* 0x002800003c2c783b */ /* 0x000fe80000004200 */
[----:B------:R-:W-:Y:S01]  /*1c910*/  MUFU.EX2 R69, R239 ;  /* 0x000000ef00457308 */ /* 0x000fe20000000800 */
[----:B------:R-:W-:Y:S01]  /*1c920*/  F2FP.F16.F32.PACK_AB R40, R140, R141 ;  /* 0x0000008d8c28723e */ /* 0x000fe200000000ff */
[C---:B---3--:R-:W-:Y:S01]  /*1c930*/  FADD.FTZ R0, R65.reuse, R0 ;  /* 0x0000000041007221 */ /* 0x048fe20000010000 */
[----:B------:R-:W-:Y:S02]  /*1c940*/  F2FP.F16.F32.PACK_AB R42, R138, R139 ;  /* 0x0000008b8a2a723e */ /* 0x000fe400000000ff */
[----:B------:R-:W-:Y:S01]  /*1c950*/  F2FP.F16.F32.PACK_AB R41, R136, R137 ;  /* 0x000000898829723e */ /* 0x000fe200000000ff */
[----:B------:R-:W3:Y:S01]  /*1c960*/  LDSM.16.MT88.4 R56, [R3+0x2800] ;  /* 0x002800000338783b */ /* 0x000ee20000004200 */
[----:B------:R-:W-:Y:S03]  /*1c970*/  F2FP.F16.F32.PACK_AB R43, R65, R132 ;  /* 0x00000084412b723e */ /* 0x000fe600000000ff */
[----:B------:R-:W-:Y:S01]  /*1c980*/  MUFU.EX2 R70, R240 ;  /* 0x000000f000467308 */ /* 0x000fe20000000800 */
[----:B------:R-:W-:Y:S03]  /*1c990*/  IMAD.MOV.U32 R132, RZ, RZ, R2 ;  /* 0x000000ffff847224 */ /* 0x000fe600078e0002 */
[C---:B--2---:R-:W-:Y:S06]  /*1c9a0*/  HMMA.16816.F32 R4, R40.reuse, R48, R4 ;  /* 0x000000302804723c */ /* 0x044fec0000001804 */
[----:B------:R-:W-:Y:S01]  /*1c9b0*/  MUFU.EX2 R68, R241 ;  /* 0x000000f100447308 */ /* 0x000fe20000000800 */
[-CC-:B------:R-:W-:Y:S01]  /*1c9c0*/  FFMA.FTZ R48, R192, R36.reuse, -R61.reuse ;  /* 0x00000024c0307223 */ /* 0x180fe2000001083d */
[C---:B------:R-:W-:Y:S08]  /*1c9d0*/  HMMA.16816.F32 R8, R40.reuse, R50, R8 ;  /* 0x000000322808723c */ /* 0x040ff00000001808 */
[----:B------:R2:W4:Y:S01]  /*1c9e0*/  MUFU.EX2 R128, R48 ;  /* 0x0000003000807308 */ /* 0x0005220000000800 */
[C---:B-1----:R-:W-:Y:S03]  /*1c9f0*/  HMMA.16816.F32 R12, R40.reuse, R52, R12 ;  /* 0x00000034280c723c */ /* 0x042fe6000000180c */
[-CC-:B------:R-:W-:Y:S06]  /*1ca00*/  FFMA.FTZ R52, R193, R36.reuse, -R61.reuse ;  /* 0x00000024c1347223 */ /* 0x180fec000001083d */
[----:B------:R1:W5:Y:S01]  /*1ca10*/  MUFU.EX2 R64, R52 ;  /* 0x0000003400407308 */ /* 0x0003620000000800 */
[C---:B------:R-:W-:Y:S01]  /*1ca20*/  HMMA.16816.F32 R16, R40.reuse, R54, R16 ;  /* 0x000000362810723c */ /* 0x040fe20000001810 */
[----:B--2---:R-:W2:Y:S02]  /*1ca30*/  LDSM.16.MT88.4 R48, [R220+0xd000] ;  /* 0x00d00000dc30783b */ /* 0x004ea40000004200 */
[----:B----4-:R-:W-:Y:S05]  /*1ca40*/  FADD.FTZ R0, R128, R0 ;  /* 0x0000000080007221 */ /* 0x010fea0000010000 */
[C---:B---3--:R-:W-:Y:S03]  /*1ca50*/  HMMA.16816.F32 R20, R40.reuse, R56, R20 ;  /* 0x000000382814723c */ /* 0x048fe60000001814 */
[--C-:B------:R-:W-:Y:S04]  /*1ca60*/  FFMA.FTZ R56, R195, R36, -R61.reuse ;  /* 0x00000024c3387223 */ /* 0x100fe8000001083d */
[----:B------:R3:W4:Y:S01]  /*1ca70*/  MUFU.EX2 R63, R56 ;  /* 0x00000038003f7308 */ /* 0x0007220000000800 */
[C---:B------:R-:W-:Y:S01]  /*1ca80*/  HMMA.16816.F32 R24, R40.reuse, R58, R24 ;  /* 0x0000003a2818723c */ /* 0x040fe20000001818 */
[----:B-1----:R-:W1:Y:S02]  /*1ca90*/  LDSM.16.MT88.4 R52, [R152+0xd000] ;  /* 0x00d000009834783b */ /* 0x002e640000004200 */
[----:B-----5:R-:W-:Y:S04]  /*1caa0*/  FADD.FTZ R0, R64, R0 ;  /* 0x0000000040007221 */ /* 0x020fe80000010000 */
[----:B------:R-:W-:Y:S01]  /*1cab0*/  FADD.FTZ R0, R126, R0 ;  /* 0x000000007e007221 */ /* 0x000fe20000010000 */
[C---:B------:R-:W-:Y:S08]  /*1cac0*/  HMMA.16816.F32 R28, R40.reuse, R44, R28 ;  /* 0x0000002c281c723c */ /* 0x040ff0000000181c */
[----:B------:R-:W-:Y:S01]  /*1cad0*/  HMMA.16816.F32 R32, R40, R46, R32 ;  /* 0x0000002e2820723c */ /* 0x000fe20000001820 */
[----:B---3--:R-:W3:Y:S02]  /*1cae0*/  LDSM.16.MT88.4 R56, [R3+0x3000] ;  /* 0x003000000338783b */ /* 0x008ee40000004200 */
[----:B------:R-:W-:Y:S01]  /*1caf0*/  F2FP.F16.F32.PACK_AB R40, R133, R131 ;  /* 0x000000838528723e */ /* 0x000fe200000000ff */
[C---:B----4-:R-:W-:Y:S01]  /*1cb00*/  FADD.FTZ R0, R63.reuse, R0 ;  /* 0x000000003f007221 */ /* 0x050fe20000010000 */
[----:B------:R-:W-:Y:S02]  /*1cb10*/  F2FP.F16.F32.PACK_AB R42, R130, R129 ;  /* 0x00000081822a723e */ /* 0x000fe400000000ff */
[----:B------:R-:W-:Y:S02]  /*1cb20*/  F2FP.F16.F32.PACK_AB R41, R64, R128 ;  /* 0x000000804029723e */ /* 0x000fe400000000ff */
[----:B------:R-:W-:Y:S01]  /*1cb30*/  F2FP.F16.F32.PACK_AB R43, R63, R126 ;  /* 0x0000007e3f2b723e */ /* 0x000fe200000000ff */
[----:B------:R-:W4:Y:S06]  /*1cb40*/  LDSM.16.MT88.4 R44, [R60+0x3000] ;  /* 0x003000003c2c783b */ /* 0x000f2c0000004200 */
[C---:B--2---:R-:W-:Y:S03]  /*1cb50*/  HMMA.16816.F32 R4, R40.reuse, R48, R4 ;  /* 0x000000302804723c */ /* 0x044fe60000001804 */
[-CC-:B------:R-:W-:Y:S04]  /*1cb60*/  FFMA.FTZ R48, R196, R36.reuse, -R61.reuse ;  /* 0x00000024c4307223 */ /* 0x180fe8000001083d */
[----:B------:R2:W5:Y:S01]  /*1cb70*/  MUFU.EX2 R121, R48 ;  /* 0x0000003000797308 */ /* 0x0005620000000800 */
[C---:B------:R-:W-:Y:S08]  /*1cb80*/  HMMA.16816.F32 R8, R40.reuse, R50, R8 ;  /* 0x000000322808723c */ /* 0x040ff00000001808 */
[C---:B-1----:R-:W-:Y:S03]  /*1cb90*/  HMMA.16816.F32 R12, R40.reuse, R52, R12 ;  /* 0x00000034280c723c */ /* 0x042fe6000000180c */
[-CC-:B------:R-:W-:Y:S04]  /*1cba0*/  FFMA.FTZ R52, R197, R36.reuse, -R61.reuse ;  /* 0x00000024c5347223 */ /* 0x180fe8000001083d */
[----:B------:R1:W4:Y:S01]  /*1cbb0*/  MUFU.EX2 R120, R52 ;  /* 0x0000003400787308 */ /* 0x0003220000000800 */
[C---:B------:R-:W-:Y:S01]  /*1cbc0*/  HMMA.16816.F32 R16, R40.reuse, R54, R16 ;  /* 0x000000362810723c */ /* 0x040fe20000001810 */
[----:B--2---:R-:W2:Y:S02]  /*1cbd0*/  LDSM.16.MT88.4 R48, [R220+0xd800] ;  /* 0x00d80000dc30783b */ /* 0x004ea40000004200 */
[----:B-----5:R-:W-:Y:S05]  /*1cbe0*/  FADD.FTZ R0, R121, R0 ;  /* 0x0000000079007221 */ /* 0x020fea0000010000 */
[C---:B---3--:R-:W-:Y:S03]  /*1cbf0*/  HMMA.16816.F32 R20, R40.reuse, R56, R20 ;  /* 0x000000382814723c */ /* 0x048fe60000001814 */
[--C-:B------:R-:W-:Y:S02]  /*1cc00*/  FFMA.FTZ R56, R67, R36, -R61.reuse ;  /* 0x0000002443387223 */ /* 0x100fe4000001083d */
[----:B------:R-:W-:Y:S03]  /*1cc10*/  MUFU.EX2 R67, R242 ;  /* 0x000000f200437308 */ /* 0x000fe60000000800 */
[C---:B------:R-:W-:Y:S01]  /*1cc20*/  HMMA.16816.F32 R24, R40.reuse, R58, R24 ;  /* 0x0000003a2818723c */ /* 0x040fe20000001818 */
[----:B-1----:R-:W1:Y:S02]  /*1cc30*/  LDSM.16.MT88.4 R52, [R152+0xd800] ;  /* 0x00d800009834783b */ /* 0x002e640000004200 */
[----:B----4-:R-:W-:Y:S04]  /*1cc40*/  FADD.FTZ R0, R120, R0 ;  /* 0x0000000078007221 */ /* 0x010fe80000010000 */
[----:B------:R3:W4:Y:S01]  /*1cc50*/  MUFU.EX2 R122, R56 ;  /* 0x00000038007a7308 */ /* 0x0007220000000800 */
[C---:B------:R-:W-:Y:S08]  /*1cc60*/  HMMA.16816.F32 R28, R40.reuse, R44, R28 ;  /* 0x0000002c281c723c */ /* 0x040ff0000000181c */
[----:B------:R-:W-:Y:S01]  /*1cc70*/  HMMA.16816.F32 R32, R40, R46, R32 ;  /* 0x0000002e2820723c */ /* 0x000fe20000001820 */
[----:B------:R-:W-:Y:S02]  /*1cc80*/  LDSM.16.MT88.4 R44, [R60+0x3800] ;  /* 0x003800003c2c783b */ /* 0x000fe40000004200 */
[----:B------:R-:W-:Y:S02]  /*1cc90*/  F2FP.F16.F32.PACK_AB R40, R124, R125 ;  /* 0x0000007d7c28723e */ /* 0x000fe400000000ff */
[----:B------:R-:W-:Y:S02]  /*1cca0*/  F2FP.F16.F32.PACK_AB R42, R127, R123 ;  /* 0x0000007b7f2a723e */ /* 0x000fe400000000ff */
[----:B------:R-:W-:Y:S02]  /*1ccb0*/  F2FP.F16.F32.PACK_AB R41, R120, R121 ;  /* 0x000000797829723e */ /* 0x000fe400000000ff */
[----:B---3--:R-:W3:Y:S01]  /*1ccc0*/  LDSM.16.MT88.4 R56, [R3+0x3800] ;  /* 0x003800000338783b */ /* 0x008ee20000004200 */
[----:B----4-:R-:W-:Y:S07]  /*1ccd0*/  F2FP.F16.F32.PACK_AB R43, R122, R116 ;  /* 0x000000747a2b723e */ /* 0x010fee00000000ff */
[C---:B--2---:R-:W-:Y:S03]  /*1cce0*/  HMMA.16816.F32 R4, R40.reuse, R48, R4 ;  /* 0x000000302804723c */ /* 0x044fe60000001804 */
[-CC-:B------:R-:W-:Y:S04]  /*1ccf0*/  FFMA.FTZ R48, R198, R36.reuse, -R61.reuse ;  /* 0x00000024c6307223 */ /* 0x180fe8000001083d */
[----:B------:R2:W-:Y:S01]  /*1cd00*/  MUFU.EX2 R114, R48 ;  /* 0x0000003000727308 */ /* 0x0005e20000000800 */
[C---:B------:R-:W-:Y:S08]  /*1cd10*/  HMMA.16816.F32 R8, R40.reuse, R50, R8 ;  /* 0x000000322808723c */ /* 0x040ff00000001808 */
[C---:B-1----:R-:W-:Y:S03]  /*1cd20*/  HMMA.16816.F32 R12, R40.reuse, R52, R12 ;  /* 0x00000034280c723c */ /* 0x042fe6000000180c */
[-CC-:B------:R-:W-:Y:S04]  /*1cd30*/  FFMA.FTZ R52, R199, R36.reuse, -R61.reuse ;  /* 0x00000024c7347223 */ /* 0x180fe8000001083d */
[----:B------:R1:W4:Y:S01]  /*1cd40*/  MUFU.EX2 R112, R52 ;  /* 0x0000003400707308 */ /* 0x0003220000000800 */
[C---:B------:R-:W-:Y:S01]  /*1cd50*/  HMMA.16816.F32 R16, R40.reuse, R54, R16 ;  /* 0x000000362810723c */ /* 0x040fe20000001810 */
[----:B--2---:R-:W2:Y:S07]  /*1cd60*/  LDSM.16.MT88.4 R48, [R220+0xe000] ;  /* 0x00e00000dc30783b */ /* 0x004eae0000004200 */
[C---:B---3--:R-:W-:Y:S03]  /*1cd70*/  HMMA.16816.F32 R20, R40.reuse, R56, R20 ;  /* 0x000000382814723c */ /* 0x048fe60000001814 */
[--C-:B------:R-:W-:Y:S02]  /*1cd80*/  FFMA.FTZ R56, R75, R36, -R61.reuse ;  /* 0x000000244b387223 */ /* 0x100fe4000001083d */
[----:B------:R-:W-:Y:S03]  /*1cd90*/  MUFU.EX2 R75, R238 ;  /* 0x000000ee004b7308 */ /* 0x000fe60000000800 */
[C---:B------:R-:W-:Y:S01]  /*1cda0*/  HMMA.16816.F32 R24, R40.reuse, R58, R24 ;  /* 0x0000003a2818723c */ /* 0x040fe20000001818 */
[----:B-1----:R-:W1:Y:S06]  /*1cdb0*/  LDSM.16.MT88.4 R52, [R152+0xe000] ;  /* 0x00e000009834783b */ /* 0x002e6c0000004200 */
[----:B------:R3:W5:Y:S01]  /*1cdc0*/  MUFU.EX2 R111, R56 ;  /* 0x00000038006f7308 */ /* 0x0007620000000800 */
[C---:B------:R-:W-:Y:S08]  /*1cdd0*/  HMMA.16816.F32 R28, R40.reuse, R44, R28 ;  /* 0x0000002c281c723c */ /* 0x040ff0000000181c */
[----:B------:R-:W-:Y:S01]  /*1cde0*/  HMMA.16816.F32 R32, R40, R46, R32 ;  /* 0x0000002e2820723c */ /* 0x000fe20000001820 */
[----:B------:R-:W-:Y:S02]  /*1cdf0*/  LDSM.16.MT88.4 R44, [R60+0x4000] ;  /* 0x004000003c2c783b */ /* 0x000fe40000004200 */
[----:B------:R-:W-:Y:S02]  /*1ce00*/  F2FP.F16.F32.PACK_AB R40, R118, R119 ;  /* 0x000000777628723e */ /* 0x000fe400000000ff */
[----:B------:R-:W-:Y:S02]  /*1ce10*/  F2FP.F16.F32.PACK_AB R42, R117, R115 ;  /* 0x00000073752a723e */ /* 0x000fe400000000ff */
[----:B----4-:R-:W-:Y:S02]  /*1ce20*/  F2FP.F16.F32.PACK_AB R41, R112, R114 ;  /* 0x000000727029723e */ /* 0x010fe400000000ff */
[----:B---3--:R-:W3:Y:S01]  /*1ce30*/  LDSM.16.MT88.4 R56, [R3+0x4000] ;  /* 0x004000000338783b */ /* 0x008ee20000004200 */
[----:B-----5:R-:W-:Y:S07]  /*1ce40*/  F2FP.F16.F32.PACK_AB R43, R111, R113 ;  /* 0x000000716f2b723e */ /* 0x020fee00000000ff */
[C---:B--2---:R-:W-:Y:S03]  /*1ce50*/  HMMA.16816.F32 R4, R40.reuse, R48, R4 ;  /* 0x000000302804723c */ /* 0x044fe60000001804 */
[-CC-:B------:R-:W-:Y:S04]  /*1ce60*/  FFMA.FTZ R48, R201, R36.reuse, -R61.reuse ;  /* 0x00000024c9307223 */ /* 0x180fe8000001083d */
[----:B------:R2:W-:Y:S01]  /*1ce70*/  MUFU.EX2 R106, R48 ;  /* 0x00000030006a7308 */ /* 0x0005e20000000800 */
[C---:B------:R-:W-:Y:S08]  /*1ce80*/  HMMA.16816.F32 R8, R40.reuse, R50, R8 ;  /* 0x000000322808723c */ /* 0x040ff00000001808 */
[C---:B-1----:R-:W-:Y:S03]  /*1ce90*/  HMMA.16816.F32 R12, R40.reuse, R52, R12 ;  /* 0x00000034280c723c */ /* 0x042fe6000000180c */
[-CC-:B------:R-:W-:Y:S02]  /*1cea0*/  FFMA.FTZ R52, R79, R36.reuse, -R61.reuse ;  /* 0x000000244f347223 */ /* 0x180fe4000001083d */
[----:B------:R-:W-:Y:S03]  /*1ceb0*/  MUFU.EX2 R79, R62 ;  /* 0x0000003e004f7308 */ /* 0x000fe60000000800 */
[C---:B------:R-:W-:Y:S01]  /*1cec0*/  HMMA.16816.F32 R16, R40.reuse, R54, R16 ;  /* 0x000000362810723c */ /* 0x040fe20000001810 */
[----:B--2---:R-:W1:Y:S06]  /*1ced0*/  LDSM.16.MT88.4 R48, [R220+0xe800] ;  /* 0x00e80000dc30783b */ /* 0x004e6c0000004200 */
[----:B------:R2:W4:Y:S01]  /*1cee0*/  MUFU.EX2 R105, R52 ;  /* 0x0000003400697308 */ /* 0x0005220000000800 */
[C---:B---3--:R-:W-:Y:S03]  /*1cef0*/  HMMA.16816.F32 R20, R40.reuse, R56, R20 ;  /* 0x000000382814723c */ /* 0x048fe60000001814 */
[--C-:B------:R-:W-:Y:S06]  /*1cf00*/  FFMA.FTZ R56, R83, R36, -R61.reuse ;  /* 0x0000002453387223 */ /* 0x100fec000001083d */
[----:B------:R-:W-:Y:S01]  /*1cf10*/  MUFU.EX2 R83, R178 ;  /* 0x000000b200537308 */ /* 0x000fe20000000800 */
[C---:B------:R-:W-:Y:S09]  /*1cf20*/  HMMA.16816.F32 R24, R40.reuse, R58, R24 ;  /* 0x0000003a2818723c */ /* 0x040ff20000001818 */
[----:B------:R3:W5:Y:S01]  /*1cf30*/  MUFU.EX2 R103, R56 ;  /* 0x0000003800677308 */ /* 0x0007620000000800 */
[----:B--2---:R-:W2:Y:S01]  /*1cf40*/  LDSM.16.MT88.4 R52, [R152+0xe800] ;  /* 0x00e800009834783b */ /* 0x004ea20000004200 */
[C---:B------:R-:W-:Y:S08]  /*1cf50*/  HMMA.16816.F32 R28, R40.reuse, R44, R28 ;  /* 0x0000002c281c723c */ /* 0x040ff0000000181c */
[----:B------:R-:W-:Y:S01]  /*1cf60*/  MUFU.EX2 R62, R244 ;  /* 0x000000f4003e7308 */ /* 0x000fe20000000800 */
[----:B------:R-:W-:Y:S01]  /*1cf70*/  HMMA.16816.F32 R32, R40, R46, R32 ;  /* 0x0000002e2820723c */ /* 0x000fe20000001820 */
[----:B------:R-:W-:Y:S02]  /*1cf80*/  LDSM.16.MT88.4 R44, [R60+0x4800] ;  /* 0x004800003c2c783b */ /* 0x000fe40000004200 */
[----:B------:R-:W-:Y:S02]  /*1cf90*/  F2FP.F16.F32.PACK_AB R40, R110, R109 ;  /* 0x0000006d6e28723e */ /* 0x000fe400000000ff */
[----:B------:R-:W-:Y:S02]  /*1cfa0*/  F2FP.F16.F32.PACK_AB R42, R108, R107 ;  /* 0x0000006b6c2a723e */ /* 0x000fe400000000ff */
[----:B----4-:R-:W-:Y:S02]  /*1cfb0*/  F2FP.F16.F32.PACK_AB R41, R105, R106 ;  /* 0x0000006a6929723e */ /* 0x010fe400000000ff */
[----:B---3--:R-:W3:Y:S01]  /*1cfc0*/  LDSM.16.MT88.4 R56, [R3+0x4800] ;  /* 0x004800000338783b */ /* 0x008ee20000004200 */
[----:B-----5:R-:W-:Y:S07]  /*1cfd0*/  F2FP.F16.F32.PACK_AB R43, R103, R104 ;  /* 0x00000068672b723e */ /* 0x020fee00000000ff */
[C---:B-1----:R-:W-:Y:S03]  /*1cfe0*/  HMMA.16816.F32 R4, R40.reuse, R48, R4 ;  /* 0x000000302804723c */ /* 0x042fe60000001804 */
[-CC-:B------:R-:W-:Y:S04]  /*1cff0*/  FFMA.FTZ R48, R202, R36.reuse, -R61.reuse ;  /* 0x00000024ca307223 */ /* 0x180fe8000001083d */
[----:B------:R1:W-:Y:S01]  /*1d000*/  MUFU.EX2 R98, R48 ;  /* 0x0000003000627308 */ /* 0x0003e20000000800 */
[C---:B------:R-:W-:Y:S08]  /*1d010*/  HMMA.16816.F32 R8, R40.reuse, R50, R8 ;  /* 0x000000322808723c */ /* 0x040ff00000001808 */
[C---:B--2---:R-:W-:Y:S03]  /*1d020*/  HMMA.16816.F32 R12, R40.reuse, R52, R12 ;  /* 0x00000034280c723c */ /* 0x044fe6000000180c */
[-CC-:B------:R-:W-:Y:S04]  /*1d030*/  FFMA.FTZ R52, R203, R36.reuse, -R61.reuse ;  /* 0x00000024cb347223 */ /* 0x180fe8000001083d */
[----:B------:R2:W4:Y:S01]  /*1d040*/  MUFU.EX2 R97, R52 ;  /* 0x0000003400617308 */ /* 0x0005220000000800 */
[C---:B------:R-:W-:Y:S01]  /*1d050*/  HMMA.16816.F32 R16, R40.reuse, R54, R16 ;  /* 0x000000362810723c */ /* 0x040fe20000001810 */
[----:B-1----:R-:W1:Y:S07]  /*1d060*/  LDSM.16.MT88.4 R48, [R220+0xf000] ;  /* 0x00f00000dc30783b */ /* 0x002e6e0000004200 */
[C---:B---3--:R-:W-:Y:S03]  /*1d070*/  HMMA.16816.F32 R20, R40.reuse, R56, R20 ;  /* 0x000000382814723c */ /* 0x048fe60000001814 */
[--C-:B------:R-:W-:Y:S02]  /*1d080*/  FFMA.FTZ R56, R91, R36, -R61.reuse ;  /* 0x000000245b387223 */ /* 0x100fe4000001083d */
[----:B------:R-:W-:Y:S03]  /*1d090*/  MUFU.EX2 R91, R80 ;  /* 0x00000050005b7308 */ /* 0x000fe60000000800 */
[C---:B------:R-:W-:Y:S01]  /*1d0a0*/  HMMA.16816.F32 R24, R40.reuse, R58, R24 ;  /* 0x0000003a2818723c */ /* 0x040fe20000001818 */
[----:B--2---:R-:W2:Y:S06]  /*1d0b0*/  LDSM.16.MT88.4 R52, [R152+0xf000] ;  /* 0x00f000009834783b */ /* 0x004eac0000004200 */
[----:B------:R-:W3:Y:S01]  /*1d0c0*/  MUFU.EX2 R95, R56 ;  /* 0x00000038005f7308 */ /* 0x000ee20000000800 */
[C---:B------:R-:W-:Y:S08]  /*1d0d0*/  HMMA.16816.F32 R28, R40.reuse, R44, R28 ;  /* 0x0000002c281c723c */ /* 0x040ff0000000181c */
[----:B------:R-:W-:Y:S01]  /*1d0e0*/  HMMA.16816.F32 R32, R40, R46, R32 ;  /* 0x0000002e2820723c */ /* 0x000fe20000001820 */
[----:B------:R-:W-:Y:S02]  /*1d0f0*/  LDSM.16.MT88.4 R44, [R60+0x5000] ;  /* 0x005000003c2c783b */ /* 0x000fe40000004200 */
[----:B------:R-:W-:Y:S02]  /*1d100*/  F2FP.F16.F32.PACK_AB R40, R102, R101 ;  /* 0x000000656628723e */ /* 0x000fe400000000ff */
[----:B------:R-:W-:Y:S02]  /*1d110*/  F2FP.F16.F32.PACK_AB R42, R100, R99 ;  /* 0x00000063642a723e */ /* 0x000fe400000000ff */
[----:B----4-:R-:W-:Y:S02]  /*1d120*/  F2FP.F16.F32.PACK_AB R41, R97, R98 ;  /* 0x000000626129723e */ /* 0x010fe400000000ff */
[----:B---3--:R-:W-:Y:S01]  /*1d130*/  F2FP.F16.F32.PACK_AB R43, R95, R96 ;  /* 0x000000605f2b723e */ /* 0x008fe200000000ff */
[----:B------:R-:W3:Y:S06]  /*1d140*/  LDSM.16.MT88.4 R56, [R3+0x5000] ;  /* 0x005000000338783b */ /* 0x000eec0000004200 */
        /* <DEDUP_REMOVED lines=10> */
[--C-:B--2---:R-:W-:Y:S05]  /*1d1f0*/  FFMA.FTZ R52, R207, R36, -R61.reuse ;  /* 0x00000024cf347223 */ /* 0x104fea000001083d */
[C---:B------:R-:W-:Y:S01]  /*1d200*/  HMMA.16816.F32 R24, R40.reuse, R58, R24 ;  /* 0x0000003a2818723c */ /* 0x040fe20000001818 */
[----:B------:R-:W-:Y:S01]  /*1d210*/  LDSM.16.MT88.4 R56, [R60+0x5800] ;  /* 0x005800003c38783b */ /* 0x000fe20000004200 */
[----:B------:R2:W3:Y:S06]  /*1d220*/  MUFU.EX2 R90, R52 ;  /* 0x00000034005a7308 */ /* 0x0004ec0000000800 */
[C---:B------:R-:W-:Y:S08]  /*1d230*/  HMMA.16816.F32 R28, R40.reuse, R44, R28 ;  /* 0x0000002c281c723c */ /* 0x040ff0000000181c */
[----:B------:R-:W-:Y:S01]  /*1d240*/  HMMA.16816.F32 R32, R40, R46, R32 ;  /* 0x0000002e2820723c */ /* 0x000fe20000001820 */
[----:B------:R-:W-:Y:S02]  /*1d250*/  LDSM.16.MT88.4 R44, [R3+0x5800] ;  /* 0x00580000032c783b */ /* 0x000fe40000004200 */
[----:B------:R-:W-:Y:S02]  /*1d260*/  F2FP.F16.F32.PACK_AB R40, R92, R94 ;  /* 0x0000005e5c28723e */ /* 0x000fe400000000ff */
[----:B------:R-:W-:Y:S02]  /*1d270*/  F2FP.F16.F32.PACK_AB R42, R91, R93 ;  /* 0x0000005d5b2a723e */ /* 0x000fe400000000ff */
[----:B----4-:R-:W-:Y:S02]  /*1d280*/  F2FP.F16.F32.PACK_AB R41, R86, R88 ;  /* 0x000000585629723e */ /* 0x010fe400000000ff */
[----:B--2---:R-:W2:Y:S01]  /*1d290*/  LDSM.16.MT88.4 R52, [R152+0xf800] ;  /* 0x00f800009834783b */ /* 0x004ea20000004200 */
[----:B---3--:R-:W-:Y:S07]  /*1d2a0*/  F2FP.F16.F32.PACK_AB R43, R89, R90 ;  /* 0x0000005a592b723e */ /* 0x008fee00000000ff */
[C---:B-1----:R-:W-:Y:S03]  /*1d2b0*/  HMMA.16816.F32 R4, R40.reuse, R48, R4 ;  /* 0x000000302804723c */ /* 0x042fe60000001804 */
[-CC-:B------:R-:W-:Y:S04]  /*1d2c0*/  FFMA.FTZ R48, R208, R36.reuse, -R61.reuse ;  /* 0x00000024d0307223 */ /* 0x180fe8000001083d */
[----:B------:R1:W3:Y:S01]  /*1d2d0*/  MUFU.EX2 R81, R48 ;  /* 0x0000003000517308 */ /* 0x0002e20000000800 */
[C---:B------:R-:W-:Y:S01]  /*1d2e0*/  HMMA.16816.F32 R8, R40.reuse, R50, R8 ;  /* 0x000000322808723c */ /* 0x040fe20000001808 */
[----:B-1----:R-:W1:Y:S07]  /*1d2f0*/  LDSM.16.MT88.4 R48, [R220+0x10000] ;  /* 0x01000000dc30783b */ /* 0x002e6e0000004200 */
[C---:B--2---:R-:W-:Y:S03]  /*1d300*/  HMMA.16816.F32 R12, R40.reuse, R52, R12 ;  /* 0x00000034280c723c */ /* 0x044fe6000000180c */
[-CC-:B------:R-:W-:Y:S04]  /*1d310*/  FFMA.FTZ R52, R211, R36.reuse, -R61.reuse ;  /* 0x00000024d3347223 */ /* 0x180fe8000001083d */
[----:B------:R2:W4:Y:S01]  /*1d320*/  MUFU.EX2 R80, R52 ;  /* 0x0000003400507308 */ /* 0x0005220000000800 */
[C---:B------:R-:W-:Y:S08]  /*1d330*/  HMMA.16816.F32 R16, R40.reuse, R54, R16 ;  /* 0x000000362810723c */ /* 0x040ff00000001810 */
[C---:B------:R-:W-:Y:S08]  /*1d340*/  HMMA.16816.F32 R20, R40.reuse, R44, R20 ;  /* 0x0000002c2814723c */ /* 0x040ff00000001814 */
[C---:B------:R-:W-:Y:S01]  /*1d350*/  HMMA.16816.F32 R24, R40.reuse, R46, R24 ;  /* 0x0000002e2818723c */ /* 0x040fe20000001818 */
[----:B--2---:R-:W2:Y:S07]  /*1d360*/  LDSM.16.MT88.4 R52, [R152+0x10000] ;  /* 0x010000009834783b */ /* 0x004eae0000004200 */
[C---:B------:R-:W-:Y:S01]  /*1d370*/  HMMA.16816.F32 R28, R40.reuse, R56, R28 ;  /* 0x00000038281c723c */ /* 0x040fe2000000181c */
[----:B------:R-:W5:Y:S02]  /*1d380*/  LDSM.16.MT88.4 R44, [R3+0x6000] ;  /* 0x00600000032c783b */ /* 0x000f640000004200 */
[--C-:B------:R-:W-:Y:S05]  /*1d390*/  FFMA.FTZ R57, R213, R36, -R61.reuse ;  /* 0x00000024d5397223 */ /* 0x100fea000001083d */
[----:B------:R-:W-:Y:S01]  /*1d3a0*/  HMMA.16816.F32 R32, R40, R58, R32 ;  /* 0x0000003a2820723c */ /* 0x000fe20000001820 */
[----:B------:R-:W1:Y:S02]  /*1d3b0*/  MUFU.EX2 R59, R243 ;  /* 0x000000f3003b7308 */ /* 0x000e640000000800 */
[----:B------:R-:W-:Y:S02]  /*1d3c0*/  F2FP.F16.F32.PACK_AB R40, R84, R87 ;  /* 0x000000575428723e */ /* 0x000fe400000000ff */
[----:B------:R-:W-:Y:S02]  /*1d3d0*/  F2FP.F16.F32.PACK_AB R42, R85, R83 ;  /* 0x00000053552a723e */ /* 0x000fe400000000ff */
[----:B---3--:R-:W-:Y:S02]  /*1d3e0*/  F2FP.F16.F32.PACK_AB R41, R82, R81 ;  /* 0x000000515229723e */ /* 0x008fe400000000ff */
[----:B----4-:R-:W-:Y:S02]  /*1d3f0*/  F2FP.F16.F32.PACK_AB R43, R79, R80 ;  /* 0x000000504f2b723e */ /* 0x010fe400000000ff */
[----:B------:R-:W-:Y:S05]  /*1d400*/  MUFU.EX2 R58, R245 ;  /* 0x000000f5003a7308 */ /* 0x000fea0000000800 */
[C---:B-1----:R-:W-:Y:S03]  /*1d410*/  HMMA.16816.F32 R4, R40.reuse, R48, R4 ;  /* 0x000000302804723c */ /* 0x042fe60000001804 */
[----:B------:R-:W-:Y:S01]  /*1d420*/  FADD.FTZ R48, R175, R180 ;  /* 0x000000b4af307221 */ /* 0x000fe20000010000 */
[----:B------:R-:W-:Y:S03]  /*1d430*/  F2FP.F16.F32.PACK_AB R136, R62, R59 ;  /* 0x0000003b3e88723e */ /* 0x000fe600000000ff */
[----:B------:R-:W-:Y:S01]  /*1d440*/  FADD.FTZ R56, R176, R48 ;  /* 0x00000030b0387221 */ /* 0x000fe20000010000 */
[C---:B------:R-:W-:Y:S01]  /*1d450*/  HMMA.16816.F32 R8, R40.reuse, R50, R8 ;  /* 0x000000322808723c */ /* 0x040fe20000001808 */
[----:B------:R-:W1:Y:S02]  /*1d460*/  LDSM.16.MT88.4 R48, [R60+0x6000] ;  /* 0x006000003c30783b */ /* 0x000e640000004200 */
[----:B------:R-:W-:Y:S04]  /*1d470*/  FADD.FTZ R56, R166, R56 ;  /* 0x00000038a6387221 */ /* 0x000fe80000010000 */
[----:B------:R-:W-:Y:S01]  /*1d480*/  FADD.FTZ R56, R165, R56 ;  /* 0x00000038a5387221 */ /* 0x000fe20000010000 */
[C---:B--2---:R-:W-:Y:S03]  /*1d490*/  HMMA.16816.F32 R12, R40.reuse, R52, R12 ;  /* 0x00000034280c723c */ /* 0x044fe6000000180c */
[-CC-:B------:R-:W-:Y:S01]  /*1d4a0*/  FFMA.FTZ R53, R212, R36.reuse, -R61.reuse ;  /* 0x00000024d4357223 */ /* 0x180fe2000001083d */
[----:B------:R-:W-:Y:S03]  /*1d4b0*/  FADD.FTZ R52, R164, R56 ;  /* 0x00000038a4347221 */ /* 0x000fe60000010000 */
[----:B------:R2:W-:Y:S01]  /*1d4c0*/  MUFU.EX2 R74, R53 ;  /* 0x00000035004a7308 */ /* 0x0005e20000000800 */
[C---:B------:R-:W-:Y:S03]  /*1d4d0*/  HMMA.16816.F32 R16, R40.reuse, R54, R16 ;  /* 0x000000362810723c */ /* 0x040fe60000001810 */
[----:B------:R-:W-:Y:S02]  /*1d4e0*/  FADD.FTZ R52, R163, R52 ;  /* 0x00000034a3347221 */ /* 0x000fe40000010000 */
[----:B------:R-:W-:Y:S02]  /*1d4f0*/  LDSM.16.MT88.4 R160, [R220+0x11800] ;  /* 0x01180000dca0783b */ /* 0x000fe40000004200 */
[----:B------:R-:W-:Y:S01]  /*1d500*/  FADD.FTZ R56, R73, R52 ;  /* 0x0000003449387221 */ /* 0x000fe20000010000 */
[C---:B-----5:R-:W-:Y:S01]  /*1d510*/  HMMA.16816.F32 R20, R40.reuse, R44, R20 ;  /* 0x0000002c2814723c */ /* 0x060fe20000001814 */
[----:B------:R3:W4:Y:S02]  /*1d520*/  MUFU.EX2 R73, R57 ;  /* 0x0000003900497308 */ /* 0x0007240000000800 */
[-CC-:B------:R-:W-:Y:S01]  /*1d530*/  FFMA.FTZ R45, R214, R36.reuse, -R61.reuse ;  /* 0x00000024d62d7223 */ /* 0x180fe2000001083d */
[----:B------:R-:W-:Y:S04]  /*1d540*/  FADD.FTZ R56, R158, R56 ;  /* 0x000000389e387221 */ /* 0x000fe80000010000 */
[C---:B------:R-:W-:Y:S03]  /*1d550*/  HMMA.16816.F32 R24, R40.reuse, R46, R24 ;  /* 0x0000002e2818723c */ /* 0x040fe60000001818 */
[----:B------:R5:W-:Y:S01]  /*1d560*/  MUFU.EX2 R72, R45 ;  /* 0x0000002d00487308 */ /* 0x000be20000000800 */
[----:B--2---:R-:W2:Y:S01]  /*1d570*/  LDSM.16.MT88.4 R52, [R220+0x10800] ;  /* 0x01080000dc34783b */ /* 0x004ea20000004200 */
[----:B------:R-:W-:Y:S04]  /*1d580*/  FADD.FTZ R44, R157, R56 ;  /* 0x000000389d2c7221 */ /* 0x000fe80000010000 */
[----:B------:R-:W-:Y:S01]  /*1d590*/  FADD.FTZ R44, R171, R44 ;  /* 0x0000002cab2c7221 */ /* 0x000fe20000010000 */
[C---:B-1----:R-:W-:Y:S03]  /*1d5a0*/  HMMA.16816.F32 R28, R40.reuse, R48, R28 ;  /* 0x00000030281c723c */ /* 0x042fe6000000181c */
[--C-:B---3--:R-:W-:Y:S01]  /*1d5b0*/  FFMA.FTZ R57, R215, R36, -R61.reuse ;  /* 0x00000024d7397223 */ /* 0x108fe2000001083d */
[----:B------:R-:W-:Y:S03]  /*1d5c0*/  FADD.FTZ R56, R170, R44 ;  /* 0x0000002caa387221 */ /* 0x000fe60000010000 */
[----:B------:R-:W1:Y:S01]  /*1d5d0*/  MUFU.EX2 R71, R57 ;  /* 0x0000003900477308 */ /* 0x000e620000000800 */
[----:B------:R-:W-:Y:S01]  /*1d5e0*/  HMMA.16816.F32 R32, R40, R50, R32 ;  /* 0x000000322820723c */ /* 0x000fe20000001820 */
[----:B-----5:R-:W3:Y:S02]  /*1d5f0*/  LDSM.16.MT88.4 R44, [R152+0x10800] ;  /* 0x01080000982c783b */ /* 0x020ee40000004200 */
[----:B------:R-:W-:Y:S01]  /*1d600*/  FADD.FTZ R56, R169, R56 ;  /* 0x00000038a9387221 */ /* 0x000fe20000010000 */
[----:B------:R-:W-:Y:S02]  /*1d610*/  F2FP.F16.F32.PACK_AB R40, R78, R77 ;  /* 0x0000004d4e28723e */ /* 0x000fe400000000ff */
[----:B------:R-:W-:Y:S01]  /*1d620*/  F2FP.F16.F32.PACK_AB R42, R75, R76 ;  /* 0x0000004c4b2a723e */ /* 0x000fe200000000ff */
[----:B------:R-:W-:Y:S01]  /*1d630*/  FADD.FTZ R48, R168, R56 ;  /* 0x00000038a8307221 */ /* 0x000fe20000010000 */
[----:B----4-:R-:W-:Y:S03]  /*1d640*/  F2FP.F16.F32.PACK_AB R41, R73, R74 ;  /* 0x0000004a4929723e */ /* 0x010fe600000000ff */
[----:B------:R-:W-:Y:S02]  /*1d650*/  FADD.FTZ R56, R153, R48 ;  /* 0x0000003099387221 */ /* 0x000fe40000010000 */
[----:B------:R-:W4:Y:S02]  /*1d660*/  LDSM.16.MT88.4 R48, [R3+0x6800] ;  /* 0x006800000330783b */ /* 0x000f240000004200 */
[----:B------:R-:W-:Y:S01]  /*1d670*/  FADD.FTZ R56, R148, R56 ;  /* 0x0000003894387221 */ /* 0x000fe20000010000 */
[----:B-1----:R-:W-:Y:S01]  /*1d680*/  F2FP.F16.F32.PACK_AB R43, R71, R72 ;  /* 0x00000048472b723e */ /* 0x002fe200000000ff */
[-CC-:B------:R-:W-:Y:S04]  /*1d690*/  FFMA.FTZ R57, R217, R36.reuse, -R61.reuse ;  /* 0x00000024d9397223 */ /* 0x180fe8000001083d */
[----:B------:R1:W-:Y:S02]  /*1d6a0*/  MUFU.EX2 R65, R57 ;  /* 0x0000003900417308 */ /* 0x0003e40000000800 */
[C---:B--2---:R-:W-:Y:S03]  /*1d6b0*/  HMMA.16816.F32 R4, R40.reuse, R52, R4 ;  /* 0x000000342804723c */ /* 0x044fe60000001804 */
[----:B------:R-:W-:Y:S04]  /*1d6c0*/  FADD.FTZ R52, R147, R56 ;  /* 0x0000003893347221 */ /* 0x000fe80000010000 */
[----:B------:R-:W-:Y:S01]  /*1d6d0*/  FADD.FTZ R56, R145, R52 ;  /* 0x0000003491387221 */ /* 0x000fe20000010000 */
[C---:B------:R-:W-:Y:S01]  /*1d6e0*/  HMMA.16816.F32 R8, R40.reuse, R54, R8 ;  /* 0x000000362808723c */ /* 0x040fe20000001808 */
[----:B------:R-:W2:Y:S02]  /*1d6f0*/  LDSM.16.MT88.4 R52, [R60+0x6800] ;  /* 0x006800003c34783b */ /* 0x000ea40000004200 */
[----:B------:R-:W-:Y:S01]  /*1d700*/  FADD.FTZ R56, R146, R56 ;  /* 0x0000003892387221 */ /* 0x000fe20000010000 */
[-CC-:B-1----:R-:W-:Y:S03]  /*1d710*/  FFMA.FTZ R57, R219, R36.reuse, -R61.reuse ;  /* 0x00000024db397223 */ /* 0x182fe6000001083d */
[----:B------:R-:W-:Y:S01]  /*1d720*/  FADD.FTZ R56, R141, R56 ;  /* 0x000000388d387221 */ /* 0x000fe20000010000 */
[C---:B---3--:R-:W-:Y:S01]  /*1d730*/  HMMA.16816.F32 R12, R40.reuse, R44, R12 ;  /* 0x0000002c280c723c */ /* 0x048fe2000000180c */
[----:B------:R-:W-:Y:S01]  /*1d740*/  LDSM.16.MT88.4 R144, [R3+0x7800] ;  /* 0x007800000390783b */ /* 0x000fe20000004200 */
[----:B------:R-:W-:Y:S01]  /*1d750*/  MUFU.EX2 R63, R57 ;  /* 0x00000039003f7308 */ /* 0x000fe20000000800 */
[-CC-:B------:R-:W-:Y:S01]  /*1d760*/  FFMA.FTZ R45, R216, R36.reuse, -R61.reuse ;  /* 0x00000024d82d7223 */ /* 0x180fe2000001083d */
[----:B------:R-:W-:Y:S04]  /*1d770*/  FADD.FTZ R44, R140, R56 ;  /* 0x000000388c2c7221 */ /* 0x000fe80000010000 */
[C---:B------:R-:W-:Y:S04]  /*1d780*/  HMMA.16816.F32 R16, R40.reuse, R46, R16 ;  /* 0x0000002e2810723c */ /* 0x040fe80000001810 */
[----:B------:R1:W3:Y:S01]  /*1d790*/  MUFU.EX2 R66, R45 ;  /* 0x0000002d00427308 */ /* 0x0002e20000000800 */
[----:B------:R-:W-:Y:S04]  /*1d7a0*/  FADD.FTZ R44, R139, R44 ;  /* 0x0000002c8b2c7221 */ /* 0x000fe80000010000 */
[----:B------:R-:W-:Y:S01]  /*1d7b0*/  FADD.FTZ R56, R138, R44 ;  /* 0x0000002c8a387221 */ /* 0x000fe20000010000 */
[C---:B----4-:R-:W-:Y:S03]  /*1d7c0*/  HMMA.16816.F32 R20, R40.reuse, R48, R20 ;  /* 0x000000302814723c */ /* 0x050fe60000001814 */
[----:B------:R-:W-:Y:S01]  /*1d7d0*/  FFMA.FTZ R49, R218, R36, -R61 ;  /* 0x00000024da317223 */ /* 0x000fe2000001083d */
[----:B------:R-:W-:Y:S03]  /*1d7e0*/  FADD.FTZ R56, R131, R56 ;  /* 0x0000003883387221 */ /* 0x000fe60000010000 */
[----:B------:R4:W5:Y:S01]  /*1d7f0*/  MUFU.EX2 R64, R49 ;  /* 0x0000003100407308 */ /* 0x0009620000000800 */
[C---:B------:R-:W-:Y:S01]  /*1d800*/  HMMA.16816.F32 R24, R40.reuse, R50, R24 ;  /* 0x000000322818723c */ /* 0x040fe20000001818 */
[----:B-1----:R-:W1:Y:S02]  /*1d810*/  LDSM.16.MT88.4 R44, [R220+0x11000] ;  /* 0x01100000dc2c783b */ /* 0x002e640000004200 */
[----:B------:R-:W-:Y:S04]  /*1d820*/  FADD.FTZ R48, R133, R56 ;  /* 0x0000003885307221 */ /* 0x000fe80000010000 */
[----:B------:R-:W-:Y:S01]  /*1d830*/  FADD.FTZ R48, R129, R48 ;  /* 0x0000003081307221 */ /* 0x000fe20000010000 */
[C---:B--2---:R-:W-:Y:S03]  /*1d840*/  HMMA.16816.F32 R28, R40.reuse, R52, R28 ;  /* 0x00000034281c723c */ /* 0x044fe6000000181c */
[----:B------:R-:W-:Y:S02]  /*1d850*/  FADD.FTZ R56, R130, R48 ;  /* 0x0000003082387221 */ /* 0x000fe40000010000 */
[----:B----4-:R-:W2:Y:S03]  /*1d860*/  LDSM.16.MT88.4 R48, [R152+0x11000] ;  /* 0x011000009830783b */ /* 0x010ea60000004200 */
[----:B------:R-:W-:Y:S03]  /*1d870*/  HMMA.16816.F32 R32, R40, R54, R32 ;  /* 0x000000362820723c */ /* 0x000fe60000001820 */
[----:B------:R-:W-:Y:S01]  /*1d880*/  FADD.FTZ R56, R125, R56 ;  /* 0x000000387d387221 */ /* 0x000fe20000010000 */
[----:B------:R-:W-:Y:S02]  /*1d890*/  F2FP.F16.F32.PACK_AB R40, R70, R69 ;  /* 0x000000454628723e */ /* 0x000fe400000000ff */
[----:B------:R-:W-:Y:S01]  /*1d8a0*/  F2FP.F16.F32.PACK_AB R42, R67, R68 ;  /* 0x00000044432a723e */ /* 0x000fe200000000ff */
[----:B------:R-:W-:Y:S01]  /*1d8b0*/  FADD.FTZ R52, R124, R56 ;  /* 0x000000387c347221 */ /* 0x000fe20000010000 */
[----:B---3--:R-:W-:Y:S01]  /*1d8c0*/  F2FP.F16.F32.PACK_AB R41, R65, R66 ;  /* 0x000000424129723e */ /* 0x008fe200000000ff */
[----:B------:R-:W-:Y:S01]  /*1d8d0*/  FADD.FTZ R56, R116, R0 ;  /* 0x0000000074387221 */ /* 0x000fe20000010000 */
[----:B-----5:R-:W-:Y:S01]  /*1d8e0*/  F2FP.F16.F32.PACK_AB R43, R63, R64 ;  /* 0x000000403f2b723e */ /* 0x020fe200000000ff */
[----:B------:R-:W-:Y:S01]  /*1d8f0*/  FADD.FTZ R57, R123, R52 ;  /* 0x000000347b397221 */ /* 0x000fe20000010000 */
[----:B------:R-:W-:Y:S01]  /*1d900*/  LDSM.16.MT88.4 R152, [R152+0x11800] ;  /* 0x011800009898783b */ /* 0x000fe20000004200 */
[----:B------:R-:W-:Y:S02]  /*1d910*/  FADD.FTZ R56, R122, R56 ;  /* 0x000000387a387221 */ /* 0x000fe40000010000 */
[----:B------:R-:W-:Y:S04]  /*1d920*/  FADD.FTZ R0, R127, R57 ;  /* 0x000000397f007221 */ /* 0x000fe80000010000 */
[----:B------:R-:W-:Y:S01]  /*1d930*/  FADD.FTZ R57, R119, R0 ;  /* 0x0000000077397221 */ /* 0x000fe20000010000 */
[----:B------:R-:W3:Y:S01]  /*1d940*/  LDSM.16.MT88.4 R52, [R3+0x7000] ;  /* 0x007000000334783b */ /* 0x000ee20000004200 */
[----:B------:R-:W-:Y:S04]  /*1d950*/  FADD.FTZ R0, R114, R56 ;  /* 0x0000003872007221 */ /* 0x000fe80000010000 */
[----:B------:R-:W-:Y:S01]  /*1d960*/  FADD.FTZ R0, R112, R0 ;  /* 0x0000000070007221 */ /* 0x000fe20000010000 */
[C---:B-1----:R-:W-:Y:S03]  /*1d970*/  HMMA.16816.F32 R4, R40.reuse, R44, R4 ;  /* 0x0000002c2804723c */ /* 0x042fe60000001804 */
[----:B------:R-:W-:Y:S01]  /*1d980*/  FADD.FTZ R44, R118, R57 ;  /* 0x00000039762c7221 */ /* 0x000fe20000010000 */
[----:B------:R-:W-:Y:S01]  /*1d990*/  FADD.FTZ R0, R113, R0 ;  /* 0x0000000071007221 */ /* 0x000fe20000010000 */
[----:B------:R-:W1:Y:S02]  /*1d9a0*/  MUFU.EX2 R57, R246 ;  /* 0x000000f600397308 */ /* 0x000e640000000800 */
[----:B------:R-:W-:Y:S01]  /*1d9b0*/  FADD.FTZ R56, R115, R44 ;  /* 0x0000002c73387221 */ /* 0x000fe20000010000 */
[C---:B------:R-:W-:Y:S01]  /*1d9c0*/  HMMA.16816.F32 R8, R40.reuse, R46, R8 ;  /* 0x0000002e2808723c */ /* 0x040fe20000001808 */
[----:B------:R-:W4:Y:S02]  /*1d9d0*/  LDSM.16.MT88.4 R44, [R60+0x7000] ;  /* 0x007000003c2c783b */ /* 0x000f240000004200 */
[----:B------:R-:W-:Y:S01]  /*1d9e0*/  FADD.FTZ R56, R117, R56 ;  /* 0x0000003875387221 */ /* 0x000fe20000010000 */
[----:B------:R-:W-:Y:S03]  /*1d9f0*/  FADD.FTZ R0, R111, R0 ;  /* 0x000000006f007221 */ /* 0x000fe60000010000 */
[----:B------:R-:W-:Y:S01]  /*1da00*/  FADD.FTZ R56, R109, R56 ;  /* 0x000000386d387221 */ /* 0x000fe20000010000 */
[C---:B--2---:R-:W-:Y:S03]  /*1da10*/  HMMA.16816.F32 R12, R40.reuse, R48, R12 ;  /* 0x00000030280c723c */ /* 0x044fe6000000180c */
[--C-:B------:R-:W-:Y:S01]  /*1da20*/  FFMA.FTZ R49, R231, R36, -R61.reuse ;  /* 0x00000024e7317223 */ /* 0x100fe2000001083d */
[----:B------:R-:W-:Y:S01]  /*1da30*/  FADD.FTZ R48, R110, R56 ;  /* 0x000000386e307221 */ /* 0x000fe20000010000 */
[----:B------:R-:W-:Y:S01]  /*1da40*/  FADD.FTZ R0, R106, R0 ;  /* 0x000000006a007221 */ /* 0x000fe20000010000 */
[----:B-1----:R-:W-:Y:S01]  /*1da50*/  F2FP.F16.F32.PACK_AB R138, R57, R58 ;  /* 0x0000003a398a723e */ /* 0x002fe200000000ff */
[----:B------:R1:W-:Y:S01]  /*1da60*/  MUFU.EX2 R56, R49 ;  /* 0x0000003100387308 */ /* 0x0003e20000000800 */
[C---:B------:R-:W-:Y:S03]  /*1da70*/  HMMA.16816.F32 R16, R40.reuse, R50, R16 ;  /* 0x000000322810723c */ /* 0x040fe60000001810 */
[----:B------:R-:W-:Y:S01]  /*1da80*/  FADD.FTZ R0, R105, R0 ;  /* 0x0000000069007221 */ /* 0x000fe20000010000 */
[----:B------:R-:W-:Y:S03]  /*1da90*/  FADD.FTZ R48, R107, R48 ;  /* 0x000000306b307221 */ /* 0x000fe60000010000 */
[----:B------:R-:W-:Y:S01]  /*1daa0*/  FADD.FTZ R0, R104, R0 ;  /* 0x0000000068007221 */ /* 0x000fe20000010000 */
[----:B------:R-:W-:Y:S01]  /*1dab0*/  FADD.FTZ R48, R108, R48 ;  /* 0x000000306c307221 */ /* 0x000fe20000010000 */
[C---:B---3--:R-:W-:Y:S03]  /*1dac0*/  HMMA.16816.F32 R20, R40.reuse, R52, R20 ;  /* 0x000000342814723c */ /* 0x048fe60000001814 */
[----:B------:R-:W-:Y:S01]  /*1dad0*/  FADD.FTZ R0, R103, R0 ;  /* 0x0000000067007221 */ /* 0x000fe20000010000 */
[-CC-:B-1----:R-:W-:Y:S03]  /*1dae0*/  FFMA.FTZ R49, R236, R36.reuse, -R61.reuse ;  /* 0x00000024ec317223 */ /* 0x182fe6000001083d */
[----:B------:R-:W-:Y:S01]  /*1daf0*/  FADD.FTZ R0, R98, R0 ;  /* 0x0000000062007221 */ /* 0x000fe20000010000 */
[C---:B------:R-:W-:Y:S01]  /*1db00*/  HMMA.16816.F32 R24, R40.reuse, R54, R24 ;  /* 0x000000362818723c */ /* 0x040fe20000001818 */
[----:B------:R1:W2:Y:S02]  /*1db10*/  MUFU.EX2 R50, R49 ;  /* 0x0000003100327308 */ /* 0x0002a40000000800 */
[----:B------:R-:W-:Y:S04]  /*1db20*/  FADD.FTZ R0, R97, R0 ;  /* 0x0000000061007221 */ /* 0x000fe80000010000 */
[----:B------:R-:W-:Y:S01]  /*1db30*/  FADD.FTZ R0, R96, R0 ;  /* 0x0000000060007221 */ /* 0x000fe20000010000 */
[C---:B----4-:R-:W-:Y:S03]  /*1db40*/  HMMA.16816.F32 R28, R40.reuse, R44, R28 ;  /* 0x0000002c281c723c */ /* 0x050fe6000000181c */
[----:B------:R-:W-:Y:S04]  /*1db50*/  FADD.FTZ R0, R95, R0 ;  /* 0x000000005f007221 */ /* 0x000fe80000010000 */
[----:B------:R-:W-:Y:S01]  /*1db60*/  FADD.FTZ R0, R88, R0 ;  /* 0x0000000058007221 */ /* 0x000fe20000010000 */
[----:B------:R-:W-:Y:S03]  /*1db70*/  HMMA.16816.F32 R32, R40, R46, R32 ;  /* 0x0000002e2820723c */ /* 0x000fe60000001820 */
[----:B-1----:R-:W-:Y:S01]  /*1db80*/  FADD.FTZ R49, R101, R48 ;  /* 0x0000003065317221 */ /* 0x002fe20000010000 */
[-CC-:B------:R-:W-:Y:S01]  /*1db90*/  FFMA.FTZ R48, R39, R36.reuse, -R61.reuse ;  /* 0x0000002427307223 */ /* 0x180fe2000001083d */
[----:B------:R-:W-:Y:S01]  /*1dba0*/  FFMA.FTZ R61, R38, R36, -R61 ;  /* 0x00000024263d7223 */ /* 0x000fe2000001083d */
[----:B--2---:R-:W-:Y:S01]  /*1dbb0*/  F2FP.F16.F32.PACK_AB R137, R50, R56 ;  /* 0x000000383289723e */ /* 0x004fe200000000ff */
[----:B------:R-:W-:Y:S01]  /*1dbc0*/  FADD.FTZ R39, R102, R49 ;  /* 0x0000003166277221 */ /* 0x000fe20000010000 */
[----:B------:R-:W-:Y:S02]  /*1dbd0*/  IMAD.MOV.U32 R88, RZ, RZ, R2 ;  /* 0x000000ffff587224 */ /* 0x000fe400078e0002 */
[----:B------:R-:W-:Y:S01]  /*1dbe0*/  MUFU.EX2 R48, R48 ;  /* 0x0000003000307308 */ /* 0x000fe20000000800 */
[----:B------:R-:W-:Y:S01]  /*1dbf0*/  FADD.FTZ R36, R99, R39 ;  /* 0x0000002763247221 */ /* 0x000fe20000010000 */
[----:B------:R-:W-:Y:S03]  /*1dc00*/  IMAD.MOV.U32 R2, RZ, RZ, R37 ;  /* 0x000000ffff027224 */ /* 0x000fe600078e0025 */
[----:B------:R-:W-:Y:S05]  /*1dc10*/  FADD.FTZ R36, R100, R36 ;  /* 0x0000002464247221 */ /* 0x000fea0000010000 */
[----:B------:R-:W1:Y:S01]  /*1dc20*/  MUFU.EX2 R61, R61 ;  /* 0x0000003d003d7308 */ /* 0x000e620000000800 */
[----:B------:R-:W-:Y:S04]  /*1dc30*/  FADD.FTZ R36, R94, R36 ;  /* 0x000000245e247221 */ /* 0x000fe80000010000 */
        /* <DEDUP_REMOVED lines=12> */
[C---:B------:R-:W-:Y:S01]  /*1dd00*/  HMMA.16816.F32 R164, R136.reuse, R160, R4 ;  /* 0x000000a088a4723c */ /* 0x040fe20000001804 */
        /* <DEDUP_REMOVED lines=33> */
[----:B------:R-:W-:Y:S02]  /*1df20*/  FADD.FTZ R0, R48, R0 ;  /* 0x0000000030007221 */ /* 0x000fe40000010000 */
[----:B------:R1:W-:Y:S02]  /*1df30*/  STL [R1+0x4c], R3 ;  /* 0x00004c0301007387 */ /* 0x0003e40000100800 */
[----:B------:R-:W-:Y:S05]  /*1df40*/  FADD.FTZ R0, R61, R0 ;  /* 0x000000003d007221 */ /* 0x000fea0000010000 */
[----:B------:R1:W-:Y:S04]  /*1df50*/  STL [R1+0x58], R0 ;  /* 0x0000580001007387 */ /* 0x0003e80000100800 */
[----:B------:R1:W-:Y:S01]  /*1df60*/  STL [R1+0x30], R247 ;  /* 0x000030f701007387 */ /* 0x0003e20000100800 */
[----:B------:R-:W-:Y:S05]  /*1df70*/  @P0 BRA `(.L_x_2285) ;  /* 0xffffff7c00400947 */ /* 0x000fea000383ffff */
.L_x_2278:
[----:B------:R2:W5:Y:S04]  /*1df80*/  LDL R8, [R1+0x4c] ;  /* 0x00004c0001087983 */ /* 0x0005680000100800 */
[----:B------:R2:W5:Y:S04]  /*1df90*/  LDL R6, [R1+0x58] ;  /* 0x0000580001067983 */ /* 0x0005680000100800 */
[----:B------:R2:W5:Y:S01]  /*1dfa0*/  LD.E R24, desc[UR4][R134.64+0xd8] ;  /* 0x0000d80486187980 */ /* 0x000562000c101900 */
[----:B------:R-:W-:Y:S01]  /*1dfb0*/  UMOV UR6, 0xffffffff ;  /* 0xffffffff00067882 */ /* 0x000fe20000000000 */
[----:B------:R-:W-:-:S02]  /*1dfc0*/  MOV R7, 0x20 ;  /* 0x0000002000077802 */ /* 0x000fc40000000f00 */
[----:B------:R-:W-:Y:S05]  /*1dfd0*/  BRA.DIV UR6, `(.L_x_2286) ;  /* 0x0000000e06d87947 */ /* 0x000fea000b800000 */
[----:B-----5:R-:W3:Y:S04]  /*1dfe0*/  SHFL.BFLY PT, R5, R8, 0x2, 0x1f ;  /* 0x0c401f0008057f89 */ /* 0x020ee800000e0000 */
[----:B------:R-:W4:Y:S01]  /*1dff0*/  SHFL.BFLY PT, R2, R6, 0x2, 0x1f ;  /* 0x0c401f0006027f89 */ /* 0x000f2200000e0000 */
[----:B---3--:R-:W-:Y:S01]  /*1e000*/  FADD.FTZ R5, R5, R8 ;  /* 0x0000000805057221 */ /* 0x008fe20000010000 */
[----:B----4-:R-:W-:-:S04]  /*1e010*/  FADD.FTZ R2, R2, R6 ;  /* 0x0000000602027221 */ /* 0x010fc80000010000 */
[----:B------:R-:W3:Y:S04]  /*1e020*/  SHFL.BFLY PT, R22, R5, 0x1, 0x1f ;  /* 0x0c201f0005167f89 */ /* 0x000ee800000e0000 */
[----:B-1----:R1:W4:Y:S01]  /*1e030*/  SHFL.BFLY PT, R3, R2, 0x1, 0x1f ;  /* 0x0c201f0002037f89 */ /* 0x00232200000e0000 */
[----:B---3--:R-:W-:-:S07]  /*1e040*/  FADD.FTZ R22, R5, R22 ;  /* 0x0000001605167221 */ /* 0x008fce0000010000 */
.L_x_2299:
[----:B------:R-:W3:Y:S04]  /*1e050*/  LDL.LU R8, [R1+0x5c] ;  /* 0x00005c0001087983 */ /* 0x000ee80000300800 */
[----:B------:R-:W5:Y:S04]  /*1e060*/  LDL.LU R6, [R1+0x54] ;  /* 0x0000540001067983 */ /* 0x000f680000300800 */
[----:B------:R-:W2:Y:S01]  /*1e070*/  LDL.LU R9, [R1+0x64] ;  /* 0x0000640001097983 */ /* 0x000ea20000300800 */
[----:B------:R-:W1:Y:S01]  /*1e080*/  MUFU.RCP R0, R22 ;  /* 0x0000001600007308 */ /* 0x000e620000001000 */
[----:B------:R-:W-:Y:S01]  /*1e090*/  FSETP.NE.FTZ.AND P1, PT, R22, RZ, PT ;  /* 0x000000ff1600720b */ /* 0x000fe20003f35000 */
[----:B----4-:R-:W-:Y:S01]  /*1e0a0*/  FADD.FTZ R23, R2, R3 ;  /* 0x0000000302177221 */ /* 0x010fe20000010000 */
[----:B------:R-:W4:Y:S01]  /*1e0b0*/  S2R R5, SR_CgaCtaId ;  /* 0x0000000000057919 */ /* 0x000f220000008800 */
[----:B------:R-:W-:-:S02]  /*1e0c0*/  SHF.L.U32 R4, R225, 0x5, RZ ;  /* 0x00000005e1047819 */ /* 0x000fc400000006ff */
[----:B------:R-:W-:Y:S01]  /*1e0d0*/  MOV R25, 0x400 ;  /* 0x0000040000197802 */ /* 0x000fe20000000f00 */
[----:B------:R-:W-:Y:S01]  /*1e0e0*/  IMAD.MOV.U32 R21, RZ, RZ, 0x10 ;  /* 0x00000010ff157424 */ /* 0x000fe200078e00ff */
[----:B------:R-:W-:Y:S01]  /*1e0f0*/  FSETP.NE.FTZ.AND P0, PT, R23, RZ, PT ;  /* 0x000000ff1700720b */ /* 0x000fe20003f15000 */
[----:B------:R-:W2:Y:S01]  /*1e100*/  LDL R26, [R1+0x160] ;  /* 0x00016000011a7983 */ /* 0x000ea20000100800 */
[----:B-1----:R-:W-:Y:S02]  /*1e110*/  FSEL R2, R0, 1, P1 ;  /* 0x3f80000000027808 */ /* 0x002fe40000800000 */
[----:B------:R-:W1:Y:S03]  /*1e120*/  MUFU.RCP R0, R23 ;  /* 0x0000001700007308 */ /* 0x000e660000001000 */
        /* <DEDUP_REMOVED lines=13> */
[----:B----4-:R-:W-:Y:S01]  /*1e200*/  LEA R25, R5, R25, 0x18 ;  /* 0x0000001905197211 */ /* 0x010fe200078ec0ff */
[C---:B------:R-:W-:Y:S01]  /*1e210*/  FMUL.FTZ R5, R2.reuse, R161 ;  /* 0x000000a102057220 */ /* 0x040fe20000410000 */
[----:B------:R-:W-:Y:S01]  /*1e220*/  FMUL.FTZ R16, R2, R137 ;  /* 0x0000008902107220 */ /* 0x000fe20000410000 */
[----:B-1----:R-:W-:-:S02]  /*1e230*/  FSEL R0, R0, 1, P0 ;  /* 0x3f80000000007808 */ /* 0x002fc40000000000 */
[----:B------:R-:W-:-:S03]  /*1e240*/  R2P PR, R225, 0x18 ;  /* 0x00000018e1007804 */ /* 0x000fc60000000000 */
        /* <DEDUP_REMOVED lines=14> */
[----:B------:R-:W-:-:S02]  /*1e330*/  SEL R7, R7, 0xffffffe0, !P3 ;  /* 0xffffffe007077807 */ /* 0x000fc40005800000 */
[----:B------:R-:W-:Y:S02]  /*1e340*/  SEL R21, R21, 0xfffffff0, !P2 ;  /* 0xfffffff015157807 */ /* 0x000fe40005000000 */
[----:B------:R-:W-:Y:S02]  /*1e350*/  F2FP.F16.F32.PACK_AB R5, R5, R160 ;  /* 0x000000a00505723e */ /* 0x000fe400000000ff */
[----:B------:R-:W-:Y:S02]  /*1e360*/  F2FP.F16.F32.PACK_AB R11, R11, R162 ;  /* 0x000000a20b0b723e */ /* 0x000fe400000000ff */
[----:B------:R-:W-:Y:S02]  /*1e370*/  F2FP.F16.F32.PACK_AB R10, R10, R156 ;  /* 0x0000009c0a0a723e */ /* 0x000fe400000000ff */
[----:B------:R-:W-:Y:S02]  /*1e380*/  F2FP.F16.F32.PACK_AB R14, R14, R154 ;  /* 0x0000009a0e0e723e */ /* 0x000fe400000000ff */
[----:B------:R-:W-:-:S02]  /*1e390*/  F2FP.F16.F32.PACK_AB R13, R13, R148 ;  /* 0x000000940d0d723e */ /* 0x000fc400000000ff */
[----:B------:R-:W-:Y:S02]  /*1e3a0*/  F2FP.F16.F32.PACK_AB R12, R12, R150 ;  /* 0x000000960c0c723e */ /* 0x000fe400000000ff */
[----:B------:R-:W-:Y:S02]  /*1e3b0*/  F2FP.F16.F32.PACK_AB R20, R20, R144 ;  /* 0x000000901414723e */ /* 0x000fe400000000ff */
[----:B------:R-:W-:Y:S02]  /*1e3c0*/  F2FP.F16.F32.PACK_AB R19, R19, R146 ;  /* 0x000000921313723e */ /* 0x000fe400000000ff */
[----:B------:R-:W-:Y:S02]  /*1e3d0*/  F2FP.F16.F32.PACK_AB R18, R18, R140 ;  /* 0x0000008c1212723e */ /* 0x000fe400000000ff */
[----:B------:R-:W-:Y:S02]  /*1e3e0*/  F2FP.F16.F32.PACK_AB R17, R17, R142 ;  /* 0x0000008e1111723e */ /* 0x000fe400000000ff */
[----:B------:R-:W-:-:S02]  /*1e3f0*/  F2FP.F16.F32.PACK_AB R16, R16, R136 ;  /* 0x000000881010723e */ /* 0x000fc400000000ff */
[----:B------:R-:W-:Y:S02]  /*1e400*/  F2FP.F16.F32.PACK_AB R15, R15, R138 ;  /* 0x0000008a0f0f723e */ /* 0x000fe400000000ff */
[----:B---3--:R-:W-:Y:S01]  /*1e410*/  LOP3.LUT R3, R8, 0x7c00, R4, 0xf8, !PT ;  /* 0x00007c0008037812 */ /* 0x008fe200078ef804 */
[----:B------:R-:W-:Y:S02]  /*1e420*/  IMAD.SHL.U32 R4, R225, 0x10, RZ ;  /* 0x00000010e1047824 */ /* 0x000fe400078e00ff */
[----:B------:R-:W-:Y:S01]  /*1e430*/  FMUL.FTZ R8, R2, R153 ;  /* 0x0000009902087220 */ /* 0x000fe20000410000 */
[----:B-----5:R-:W-:Y:S02]  /*1e440*/  MOV R27, R6 ;  /* 0x00000006001b7202 */ /* 0x020fe40000000f00 */
[----:B------:R-:W-:-:S04]  /*1e450*/  LOP3.LUT R4, R4, 0x1c0, RZ, 0xc0, !PT ;  /* 0x000001c004047812 */ /* 0x000fc800078ec0ff */
[----:B--2---:R-:W-:Y:S01]  /*1e460*/  LOP3.LUT R2, R4, 0x38, R9, 0xf8, !PT ;  /* 0x0000003804027812 */ /* 0x004fe200078ef809 */
[----:B------:R-:W-:-:S03]  /*1e470*/  FMUL.FTZ R4, R0, R167 ;  /* 0x000000a700047220 */ /* 0x000fc60000410000 */
[----:B------:R-:W-:Y:S01]  /*1e480*/  LOP3.LUT R2, R3, R2, RZ, 0xfc, !PT ;  /* 0x0000000203027212 */ /* 0x000fe200078efcff */
[----:B------:R-:W-:Y:S01]  /*1e490*/  FMUL.FTZ R9, R0, R159 ;  /* 0x0000009f00097220 */ /* 0x000fe20000410000 */
[----:B------:R-:W-:Y:S02]  /*1e4a0*/  F2FP.F16.F32.PACK_AB R0, R165, R164 ;  /* 0x000000a4a500723e */ /* 0x000fe400000000ff */
[----:B------:R-:W-:Y:S02]  /*1e4b0*/  LEA R2, R2, R25, 0x1 ;  /* 0x0000001902027211 */ /* 0x000fe400078e08ff */
[----:B------:R-:W-:Y:S02]  /*1e4c0*/  F2FP.F16.F32.PACK_AB R4, R4, R166 ;  /* 0x000000a60404723e */ /* 0x000fe400000000ff */
[----:B------:R-:W-:Y:S01]  /*1e4d0*/  IADD3 R3, PT, PT, R7, R2, RZ ;  /* 0x0000000207037210 */ /* 0x000fe20007ffe0ff */
[----:B------:R1:W-:Y:S01]  /*1e4e0*/  STS [R2], R0 ;  /* 0x0000000002007388 */ /* 0x0003e20000000800 */
[----:B------:R-:W-:Y:S01]  /*1e4f0*/  IMAD.IADD R6, R21, 0x1, R2 ;  /* 0x0000000115067824 */ /* 0x000fe200078e0202 */
[----:B------:R-:W-:-:S02]  /*1e500*/  F2FP.F16.F32.PACK_AB R9, R9, R158 ;  /* 0x0000009e0909723e */ /* 0x000fc400000000ff */
[----:B------:R2:W-:Y:S01]  /*1e510*/  STS [R2+0x400], R4 ;  /* 0x0004000402007388 */ /* 0x0005e20000000800 */
[----:B------:R-:W-:-:S03]  /*1e520*/  F2FP.F16.F32.PACK_AB R8, R8, R152 ;  /* 0x000000980808723e */ /* 0x000fc600000000ff */
[----:B------:R-:W-:Y:S04]  /*1e530*/  STS [R6], R5 ;  /* 0x0000000506007388 */ /* 0x000fe80000000800 */
[----:B------:R-:W-:Y:S04]  /*1e540*/  STS [R6+0x400], R11 ;  /* 0x0004000b06007388 */ /* 0x000fe80000000800 */
[----:B------:R-:W-:Y:S01]  /*1e550*/  STS [R3], R10 ;  /* 0x0000000a03007388 */ /* 0x000fe20000000800 */
[C---:B-1----:R-:W-:Y:S02]  /*1e560*/  VIADD R0, R2.reuse, 0x40 ;  /* 0x0000004002007836 */ /* 0x042fe40000000000 */
[----:B------:R-:W-:Y:S01]  /*1e570*/  @P4 VIADD R0, R2, 0xffffffc0 ;  /* 0xffffffc002004836 */ /* 0x000fe20000000000 */
[----:B--2---:R-:W-:Y:S01]  /*1e580*/  IADD3 R4, PT, PT, R21, R3, RZ ;  /* 0x0000000315047210 */ /* 0x004fe20007ffe0ff */
[----:B------:R1:W-:Y:S03]  /*1e590*/  STS [R3+0x400], R9 ;  /* 0x0004000903007388 */ /* 0x0003e60000000800 */
[----:B------:R-:W-:Y:S01]  /*1e5a0*/  IADD3 R2, PT, PT, R7, R0, RZ ;  /* 0x0000000007027210 */ /* 0x000fe20007ffe0ff */
[----:B------:R-:W-:Y:S04]  /*1e5b0*/  STS [R4], R8 ;  /* 0x0000000804007388 */ /* 0x000fe80000000800 */
[----:B------:R-:W-:Y:S04]  /*1e5c0*/  STS [R4+0x400], R14 ;  /* 0x0004000e04007388 */ /* 0x000fe80000000800 */
[----:B------:R-:W-:Y:S04]  /*1e5d0*/  STS [R0], R13 ;  /* 0x0000000d00007388 */ /* 0x000fe80000000800 */
[----:B------:R2:W-:Y:S01]  /*1e5e0*/  STS [R0+0x400], R12 ;  /* 0x0004000c00007388 */ /* 0x0005e20000000800 */
[----:B-1----:R-:W-:-:S05]  /*1e5f0*/  IMAD.IADD R3, R21, 0x1, R0 ;  /* 0x0000000115037824 */ /* 0x002fca00078e0200 */
[----:B------:R-:W-:Y:S04]  /*1e600*/  STS [R3], R20 ;  /* 0x0000001403007388 */ /* 0x000fe80000000800 */
[----:B------:R-:W-:Y:S01]  /*1e610*/  STS [R3+0x400], R19 ;  /* 0x0004001303007388 */ /* 0x000fe20000000800 */
[----:B--2---:R-:W-:-:S03]  /*1e620*/  IADD3 R0, PT, PT, R21, R2, RZ ;  /* 0x0000000215007210 */ /* 0x004fc60007ffe0ff */
[----:B------:R-:W-:Y:S04]  /*1e630*/  STS [R2], R18 ;  /* 0x0000001202007388 */ /* 0x000fe80000000800 */
[----:B------:R1:W-:Y:S04]  /*1e640*/  STS [R2+0x400], R17 ;  /* 0x0004001102007388 */ /* 0x0003e80000000800 */
[----:B------:R-:W-:Y:S04]  /*1e650*/  STS [R0], R16 ;  /* 0x0000001000007388 */ /* 0x000fe80000000800 */
[----:B------:R2:W-:Y:S04]  /*1e660*/  STS [R0+0x400], R15 ;  /* 0x0004000f00007388 */ /* 0x0005e80000000800 */
[----:B-1----:R-:W3:Y:S04]  /*1e670*/  LD.E.64 R2, desc[UR4][R134.64+0x88] ;  /* 0x0000880486027980 */ /* 0x002ee8000c101b00 */
[----:B--2---:R-:W2:Y:S01]  /*1e680*/  LD.E.U8 R0, desc[UR4][R134.64+0x1c8] ;  /* 0x0001c80486007980 */ /* 0x004ea2000c101100 */
[----:B------:R-:W1:Y:S01]  /*1e690*/  S2R R38, SR_CTAID.Z ;  /* 0x0000000000267919 */ /* 0x000e620000002700 */
[----:B------:R-:W1:Y:S01]  /*1e6a0*/  S2R R39, SR_CTAID.Y ;  /* 0x0000000000277919 */ /* 0x000e620000002600 */
[----:B--2---:R-:W-:-:S13]  /*1e6b0*/  ISETP.NE.AND P3, PT, R0, RZ, PT ;  /* 0x000000ff0000720c */ /* 0x004fda0003f65270 */
[----:B------:R-:W1:Y:S04]  /*1e6c0*/  @!P3 LD.E R6, desc[UR4][R134.64+0x60] ;  /* 0x000060048606b980 */ /* 0x000e68000c101900 */
[----:B------:R-:W2:Y:S01]  /*1e6d0*/  @!P3 LD.E R12, desc[UR4][R134.64+0xb4] ;  /* 0x0000b404860cb980 */ /* 0x000ea2000c101900 */
[----:B------:R-:W4:Y:S01]  /*1e6e0*/  @P1 MUFU.LG2 R4, R22 ;  /* 0x0000001600041308 */ /* 0x000f220000000c00 */
[----:B------:R-:W-:-:S07]  /*1e6f0*/  LOP3.LUT R0, R27, 0x1c0, RZ, 0xc0, !PT ;  /* 0x000001c01b007812 */ /* 0x000fce00078ec0ff */
[----:B------:R-:W5:Y:S01]  /*1e700*/  @P0 MUFU.LG2 R5, R23 ;  /* 0x0000001700050308 */ /* 0x000f620000000c00 */
[--C-:B------:R-:W-:Y:S02]  /*1e710*/  SHF.R.U32.HI R13, RZ, 0x1, R225.reuse ;  /* 0x00000001ff0d7819 */ /* 0x100fe400000116e1 */
[----:B------:R-:W-:Y:S02]  /*1e720*/  ISETP.NE.AND P2, PT, R26, -0x1, PT ;  /* 0xffffffff1a00780c */ /* 0x000fe40003f45270 */
[--C-:B------:R-:W-:Y:S02]  /*1e730*/  LOP3.LUT R0, R0, 0x38, R225.reuse, 0xf8, !PT ;  /* 0x0000003800007812 */ /* 0x100fe400078ef8e1 */
[----:B------:R-:W-:Y:S02]  /*1e740*/  SHF.R.U32.HI R7, RZ, 0x2, R225 ;  /* 0x00000002ff077819 */ /* 0x000fe400000116e1 */
[----:B------:R-:W-:Y:S02]  /*1e750*/  LOP3.LUT R13, R13, 0x30, RZ, 0xc0, !PT ;  /* 0x000000300d0d7812 */ /* 0x000fe400078ec0ff */
[----:B------:R-:W-:-:S02]  /*1e760*/  LOP3.LUT R0, R0, R222, RZ, 0x3c, !PT ;  /* 0x000000de00007212 */ /* 0x000fc400078e3cff */
[----:B------:R-:W-:Y:S01]  /*1e770*/  LOP3.LUT R13, R13, 0x7, R7, 0xf8, !PT ;  /* 0x000000070d0d7812 */ /* 0x000fe200078ef807 */
[----:B----4-:R-:W-:Y:S01]  /*1e780*/  @P1 FMUL.FTZ R7, R4, 0.69314718246459960938 ;  /* 0x3f31721804071820 */ /* 0x010fe20000410000 */
[----:B------:R-:W-:Y:S01]  /*1e790*/  LOP3.LUT R0, R0, 0x1e00, R27, 0xf8, !PT ;  /* 0x00001e0000007812 */ /* 0x000fe200078ef81b */
[----:B------:R-:W-:Y:S01]  /*1e7a0*/  BSSY.RECONVERGENT B0, `(.L_x_2287) ;  /* 0x0000012000007945 */ /* 0x000fe20003800200 */
[----:B-----5:R-:W-:Y:S01]  /*1e7b0*/  @P0 FMUL.FTZ R5, R5, 0.69314718246459960938 ;  /* 0x3f31721805050820 */ /* 0x020fe20000410000 */
[----:B------:R-:W-:Y:S01]  /*1e7c0*/  IMAD.MOV.U32 R17, RZ, RZ, 0x7f800000 ;  /* 0x7f800000ff117424 */ /* 0x000fe200078e00ff */
[----:B------:R-:W-:Y:S01]  /*1e7d0*/  MOV R16, 0x7f800000 ;  /* 0x7f80000000107802 */ /* 0x000fe20000000f00 */
[C---:B------:R-:W-:Y:S01]  /*1e7e0*/  @P1 FFMA.FTZ R17, R24.reuse, R37, R7 ;  /* 0x0000002518111223 */ /* 0x040fe20000010007 */
[----:B------:R-:W-:Y:S01]  /*1e7f0*/  @P0 FFMA.FTZ R16, R24, R88, R5 ;  /* 0x0000005818100223 */ /* 0x000fe20000010005 */
[----:B------:R-:W-:Y:S01]  /*1e800*/  LEA R0, R0, R25, 0x1 ;  /* 0x0000001900007211 */ /* 0x000fe200078e08ff */
[----:B---3--:R-:W-:-:S02]  /*1e810*/  @P2 IMAD R18, R3, R26, RZ ;  /* 0x0000001a03122224 */ /* 0x008fc400078e02ff */
[----:B------:R-:W-:-:S04]  /*1e820*/  @P2 IMAD.WIDE.U32 R14, R2, R26, RZ ;  /* 0x0000001a020e2225 */ /* 0x000fc800078e00ff */
[----:B-1----:R-:W-:-:S04]  /*1e830*/  @!P3 IMAD R4, R6, R39, R38 ;  /* 0x000000270604b224 */ /* 0x002fc800078e0226 */
[----:B--2---:R-:W-:Y:S01]  /*1e840*/  @!P3 IMAD R12, R4, R12, RZ ;  /* 0x0000000c040cb224 */ /* 0x004fe200078e02ff */
[----:B------:R-:W-:Y:S06]  /*1e850*/  @!P3 BRA `(.L_x_2288) ;  /* 0x000000000018b947 */ /* 0x000fec0003800000 */
[----:B------:R-:W2:Y:S04]  /*1e860*/  @!P2 LD.E R4, desc[UR4][R134.64+0xb4] ;  /* 0x0000b4048604a980 */ /* 0x000ea8000c101900 */
[----:B------:R-:W3:Y:S01]  /*1e870*/  LD.E R5, desc[UR4][R134.64+0xd4] ;  /* 0x0000d40486057980 */ /* 0x000ee2000c101900 */
[----:B--2---:R-:W-:Y:S02]  /*1e880*/  @!P2 IMAD R26, R4, R39, RZ ;  /* 0x00000027041aa224 */ /* 0x004fe400078e02ff */
[----:B---3--:R-:W-:-:S03]  /*1e890*/  IMAD R4, R5, R38, RZ ;  /* 0x0000002605047224 */ /* 0x008fc600078e02ff */
[----:B------:R1:W-:Y:S02]  /*1e8a0*/  @!P2 STL [R1+0x160], R26 ;  /* 0x0001601a0100a387 */ /* 0x0003e40000100800 */
[----:B------:R-:W-:Y:S02]  /*1e8b0*/  IADD3 R12, PT, PT, R4, R26, RZ ;  /* 0x0000001a040c7210 */ /* 0x000fe40007ffe0ff */
.L_x_2288:
[----:B------:R-:W-:Y:S05]  /*1e8c0*/  BSYNC.RECONVERGENT B0 ;  /* 0x0000000000007941 */ /* 0x000fea0003800200 */
.L_x_2287:
        /* <DEDUP_REMOVED lines=16> */
[----:B--2---:R-:W-:Y:S01]  /*1e9d0*/  IMAD.IADD R0, R36, 0x1, R12 ;  /* 0x0000000124007824 */ /* 0x004fe200078e020c */
[C---:B-----5:R-:W-:Y:S01]  /*1e9e0*/  ISETP.GE.AND P3, PT, R13.reuse, R37, PT ;  /* 0x000000250d00720c */ /* 0x060fe20003f66270 */
[----:B------:R-:W-:-:S03]  /*1e9f0*/  VIADD R19, R13, 0x8 ;  /* 0x000000080d137836 */ /* 0x000fc60000000000 */
[C---:B------:R-:W-:Y:S02]  /*1ea00*/  IADD3 R12, P0, PT, R0.reuse, R13, RZ ;  /* 0x0000000d000c7210 */ /* 0x040fe40007f1e0ff */
[----:B------:R-:W-:Y:S02]  /*1ea10*/  ISETP.GE.AND P1, PT, R19, R37, PT ;  /* 0x000000251300720c */ /* 0x000fe40003f26270 */
[----:B------:R-:W-:Y:S02]  /*1ea20*/  LEA.HI.X.SX32 R0, R0, RZ, 0x1, P0 ;  /* 0x000000ff00007211 */ /* 0x000fe400000f0eff */
[----:B------:R-:W-:-:S04]  /*1ea30*/  LEA R4, P0, R12, R4, 0x2 ;  /* 0x000000040c047211 */ /* 0x000fc800078010ff */
[----:B------:R-:W-:-:S05]  /*1ea40*/  LEA.HI.X R5, R12, R5, R0, 0x2, P0 ;  /* 0x000000050c057211 */ /* 0x000fca00000f1400 */
[----:B------:R2:W-:Y:S04]  /*1ea50*/  @!P3 ST.E desc[UR4][R4.64], R17 ;  /* 0x000000110400b985 */ /* 0x0005e8000c101904 */
[----:B------:R2:W-:Y:S02]  /*1ea60*/  @!P1 ST.E desc[UR4][R4.64+0x20], R16 ;  /* 0x0000201004009985 */ /* 0x0005e4000c101904 */
.L_x_2290:
[----:B------:R-:W-:Y:S05]  /*1ea70*/  BSYNC.RECONVERGENT B0 ;  /* 0x0000000000007941 */ /* 0x000fea0003800200 */
.L_x_2289:
[----:B------:R-:W3:Y:S01]  /*1ea80*/  LD.E R12, desc[UR4][R134.64+0xc0] ;  /* 0x0000c004860c7980 */ /* 0x000ee2000c101900 */
[-C--:B--2--5:R-:W-:Y:S01]  /*1ea90*/  @!P2 IMAD R0, R7, R39.reuse, RZ ;  /* 0x000000270700a224 */ /* 0x0a4fe200078e02ff */
        /* <DEDUP_REMOVED lines=12> */
[----:B---3--:R-:W-:Y:S01]  /*1eb60*/  ISETP.GE.AND P1, PT, R222, R12, PT ;  /* 0x0000000cde00720c */ /* 0x008fe20003f26270 */
        /* <DEDUP_REMOVED lines=19> */
[----:B--2---:R-:W-:Y:S01]  /*1eca0*/  IADD3 R8, P0, PT, R225, 0x10, RZ ;  /* 0x00000010e1087810 */ /* 0x004fe20007f1e0ff */
        /* <DEDUP_REMOVED lines=9> */
[----:B-1----:R3:W-:Y:S02]  /*1ed40*/  ST.E.128 desc[UR4][R8.64], R24 ;  /* 0x0000001808007985 */ /* 0x0027e4000c101d04 */
.L_x_2292:
[----:B------:R-:W-:Y:S05]  /*1ed50*/  BSYNC.RECONVERGENT B0 ;  /* 0x0000000000007941 */ /* 0x000fea0003800200 */
.L_x_2291:
[----:B------:R-:W-:Y:S04]  /*1ed60*/  BSSY.RECONVERGENT B0, `(.L_x_2293) ;  /* 0x000000d000007945 */ /* 0x000fe80003800200 */
[----:B------:R-:W-:Y:S05]  /*1ed70*/  @P3 BRA `(.L_x_2294) ;  /* 0x00000000002c3947 */ /* 0x000fea0003800000 */
[----:B--23--:R-:W-:Y:S01]  /*1ed80*/  IADD3 R8, P0, PT, R225, 0x20, RZ ;  /* 0x00000020e1087810 */ /* 0x00cfe20007f1e0ff */
        /* <DEDUP_REMOVED lines=10> */
.L_x_2294:
[----:B------:R-:W-:Y:S05]  /*1ee30*/  BSYNC.RECONVERGENT B0 ;  /* 0x0000000000007941 */ /* 0x000fea0003800200 */
.L_x_2293:
[----:B--23--:R-:W-:Y:S02]  /*1ee40*/  MOV R8, 0x50 ;  /* 0x0000005000087802 */ /* 0x00cfe40000000f00 */
[----:B------:R-:W-:-:S03]  /*1ee50*/  MOV R5, 0x0 ;  /* 0x0000000000057802 */ /* 0x000fc60000000f00 */
[----:B------:R-:W-:-:S04]  /*1ee60*/  IMAD.MOV.U32 R4, RZ, RZ, R8 ;  /* 0x000000ffff047224 */ /* 0x000fc800078e0008 */
[----:B-1--4-:R-:W-:Y:S05]  /*1ee70*/  @P1 RET.REL.NODEC R4 `(_ZN5flash24flash_fwd_splitkv_kernelI23Flash_fwd_kernel_traitsILi64ELi64ELi256ELi4ELb0ELb0EN7cutlass6half_tE19Flash_kernel_traitsILi64ELi64ELi256ELi4ES3_EELb0ELb1ELb0ELb0ELb0ELb0ELb0ELb0EEEvNS_16Flash_fwd_paramsE) ;  /* 0xfffffe1004601950 */ /* 0x012fea0003c3ffff */
[----:B------:R-:W-:-:S05]  /*1ee80*/  IADD3 R4, P0, PT, R225, 0x30, RZ ;  /* 0x00000030e1047810 */ /* 0x000fca0007f1e0ff */
        /* <DEDUP_REMOVED lines=10> */
[----:B------:R-:W-:Y:S05]  /*1ef30*/  RET.REL.NODEC R2 `(_ZN5flash24flash_fwd_splitkv_kernelI23Flash_fwd_kernel_traitsILi64ELi64ELi256ELi4ELb0ELb0EN7cutlass6half_tE19Flash_kernel_traitsILi64ELi64ELi256ELi4ES3_EELb0ELb1ELb0ELb0ELb0ELb0ELb0ELb0EEEvNS_16Flash_fwd_paramsE) ;  /* 0xfffffe1002307950 */ /* 0x000fea0003c3ffff */
.L_x_2286:
[----:B-1----:R-:W-:Y:S01]  /*1ef40*/  IMAD.MOV.U32 R0, RZ, RZ, 0x2 ;  /* 0x00000002ff007424 */ /* 0x002fe200078e00ff */
[----:B-----5:R-:W-:Y:S01]  /*1ef50*/  MOV R2, R8 ;  /* 0x0000000800027202 */ /* 0x020fe20000000f00 */
[----:B------:R-:W-:Y:S01]  /*1ef60*/  IMAD.MOV.U32 R4, RZ, RZ, -0x1 ;  /* 0xffffffffff047424 */ /* 0x000fe200078e00ff */
[----:B------:R-:W-:-:S07]  /*1ef70*/  MOV R3, 0x1f ;  /* 0x0000001f00037802 */ /* 0x000fce0000000f00 */
[----:B--2---:R-:W-:Y:S05]  /*1ef80*/  WARPSYNC.COLLECTIVE R4, `(.L_x_2295) ;  /* 0x0000000004087348 */ /* 0x004fea0003c00000 */
[----:B------:R1:W3:Y:S02]  /*1ef90*/  SHFL.BFLY P0, R0, R2, R0, R3 ;  /* 0x0c00000002007389 */ /* 0x0002e40000000003 */
[----:B-123--:R-:W-:Y:S05]  /*1efa0*/  ENDCOLLECTIVE ;  /* 0x000000000000791b */ /* 0x00efea0003800000 */
.L_x_2295:
[----:B------:R-:W-:Y:S02]  /*1efb0*/  MOV R5, R0 ;  /* 0x0000000000057202 */ /* 0x000fe40000000f00 */
[----:B------:R-:W-:-:S03]  /*1efc0*/  MOV R0, 0x1 ;  /* 0x0000000100007802 */ /* 0x000fc60000000f00 */
[----:B------:R-:W-:-:S04]  /*1efd0*/  FADD.FTZ R5, R5, R8 ;  /* 0x0000000805057221 */ /* 0x000fc80000010000 */
[----:B------:R-:W-:-:S07]  /*1efe0*/  IMAD.MOV.U32 R2, RZ, RZ, R5 ;  /* 0x000000ffff027224 */ /* 0x000fce00078e0005 */
[----:B------:R-:W-:Y:S05]  /*1eff0*/  WARPSYNC.COLLECTIVE R4, `(.L_x_2296) ;  /* 0x0000000004087348 */ /* 0x000fea0003c00000 */
[----:B------:R1:W2:Y:S02]  /*1f000*/  SHFL.BFLY P0, R0, R2, R0, R3 ;  /* 0x0c00000002007389 */ /* 0x0002a40000000003 */
[----:B-12---:R-:W-:Y:S05]  /*1f010*/  ENDCOLLECTIVE ;  /* 0x000000000000791b */ /* 0x006fea0003800000 */
.L_x_2296:
[----:B------:R-:W-:Y:S01]  /*1f020*/  IMAD.MOV.U32 R22, RZ, RZ, R0 ;  /* 0x000000ffff167224 */ /* 0x000fe200078e0000 */
[----:B------:R-:W-:Y:S02]  /*1f030*/  MOV R0, 0x2 ;  /* 0x0000000200007802 */ /* 0x000fe40000000f00 */
[----:B------:R-:W-:Y:S01]  /*1f040*/  MOV R2, R6 ;  /* 0x0000000600027202 */ /* 0x000fe20000000f00 */
[----:B------:R-:W-:-:S07]  /*1f050*/  FADD.FTZ R22, R5, R22 ;  /* 0x0000001605167221 */ /* 0x000fce0000010000 */
[----:B------:R-:W-:Y:S05]  /*1f060*/  WARPSYNC.COLLECTIVE R4, `(.L_x_2297) ;  /* 0x0000000004087348 */ /* 0x000fea0003c00000 */
[----:B------:R1:W2:Y:S02]  /*1f070*/  SHFL.BFLY P0, R0, R2, R0, R3 ;  /* 0x0c00000002007389 */ /* 0x0002a40000000003 */
[----:B-12---:R-:W-:Y:S05]  /*1f080*/  ENDCOLLECTIVE ;  /* 0x000000000000791b */ /* 0x006fea0003800000 */
.L_x_2297:
[----:B------:R-:W-:Y:S01]  /*1f090*/  IMAD.MOV.U32 R2, RZ, RZ, R0 ;  /* 0x000000ffff027224 */ /* 0x000fe200078e0000 */
[----:B------:R-:W-:-:S03]  /*1f0a0*/  MOV R0, 0x1 ;  /* 0x0000000100007802 */ /* 0x000fc60000000f00 */
[----:B------:R-:W-:-:S07]  /*1f0b0*/  FADD.FTZ R2, R2, R6 ;  /* 0x0000000602027221 */ /* 0x000fce0000010000 */
[----:B------:R-:W-:Y:S05]  /*1f0c0*/  WARPSYNC.COLLECTIVE R4, `(.L_x_2298) ;  /* 0x0000000004087348 */ /* 0x000fea0003c00000 */
[----:B------:R1:W2:Y:S02]  /*1f0d0*/  SHFL.BFLY P0, R0, R2, R0, R3 ;  /* 0x0c00000002007389 */ /* 0x0002a40000000003 */
[----:B-12---:R-:W-:Y:S05]  /*1f0e0*/  ENDCOLLECTIVE ;  /* 0x000000000000791b */ /* 0x006fea0003800000 */
.L_x_2298:
[----:B------:R-:W-:Y:S01]  /*1f0f0*/  MOV R3, R0 ;  /* 0x0000000000037202 */ /* 0x000fe20000000f00 */
[----:B------:R-:W-:Y:S06]  /*1f100*/  BRA `(.L_x_2299) ;  /* 0xffffffec00d07947 */ /* 0x000fec000383ffff */
.L_x_2300:
        /* <DEDUP_REMOVED lines=15> */
.L_x_14732:


//--------------------- .text._ZN5flash24flash_fwd_splitkv_kernelI23Flash_fwd_kernel_traitsILi64ELi64ELi256ELi4ELb0ELb0EN7cutlass6half_tE19Flash_kernel_traitsILi64ELi64ELi256ELi4ES3_EELb0ELb1ELb0ELb0ELb0ELb1ELb0ELb0EEEvNS_16Flash_fwd_paramsE --------------------------
	.section	.text._ZN5flash24flash_fwd_splitkv_kernelI23Flash_fwd_kernel_traitsILi64ELi64ELi256ELi4ELb0ELb0EN7cutlass6half_tE19Flash_kernel_traitsILi64ELi64ELi256ELi4ES3_EELb0ELb1ELb0ELb0ELb0ELb1ELb0ELb0EEEvNS_16Flash_fwd_paramsE,"ax",@progbits
	.align	128
        .global         _ZN5flash24flash_fwd_splitkv_kernelI23Flash_fwd_kernel_traitsILi64ELi64ELi256ELi4ELb0ELb0EN7cutlass6half_tE19Flash_kernel_traitsILi64ELi64ELi256ELi4ES3_EELb0ELb1ELb0ELb0ELb0ELb1ELb0ELb0EEEvNS_16Flash_fwd_paramsE
        .type           _ZN5flash24flash_fwd_splitkv_kernelI23Flash_fwd_kernel_traitsILi64ELi64ELi256ELi4ELb0ELb0EN7cutlass6half_tE19Flash_kernel_traitsILi64ELi64ELi256ELi4ES3_EELb0ELb1ELb0ELb0ELb0ELb1ELb0ELb0EEEvNS_16Flash_fwd_paramsE,@function
        .size           _ZN5flash24flash_fwd_splitkv_kernelI23Flash_fwd_kernel_traitsILi64ELi64ELi256ELi4ELb0ELb0EN7cutlass6half_tE19Flash_kernel_traitsILi64ELi64ELi256ELi4ES3_EELb0ELb1ELb0ELb0ELb0ELb1ELb0ELb0EEEvNS_16Flash_fwd_paramsE,(.L_x_14733 - _ZN5flash24flash_fwd_splitkv_kernelI23Flash_fwd_kernel_traitsILi64ELi64ELi256ELi4ELb0ELb0EN7cutlass6half_tE19Flash_kernel_traitsILi64ELi64ELi256ELi4ES3_EELb0ELb1ELb0ELb0ELb0ELb1ELb0ELb0EEEvNS_16Flash_fwd_paramsE)
        .other          _ZN5flash24flash_fwd_splitkv_kernelI23Flash_fwd_kernel_traitsILi64ELi64ELi256ELi4ELb0ELb0EN7cutlass6half_tE19Flash_kernel_traitsILi64ELi64ELi256ELi4ES3_EELb0ELb1ELb0ELb0ELb0ELb1ELb0ELb0EEEvNS_16Flash_fwd_paramsE,@"STO_CUDA_ENTRY STV_DEFAULT"
_ZN5flash24flash_fwd_splitkv_kernelI23Flash_fwd_kernel_traitsILi64ELi64ELi256ELi4ELb0ELb0EN7cutlass6half_tE19Flash_kernel_traitsILi64ELi64ELi256ELi4ES3_EELb0ELb1ELb0ELb0ELb0ELb1ELb0ELb0EEEvNS_16Flash_fwd_paramsE:
.text._ZN5flash24flash_fwd_splitkv_kernelI23Flash_fwd_kernel_traitsILi64ELi64ELi256ELi4ELb0ELb0EN7cutlass6half_tE19Flash_kernel_traitsILi64ELi64ELi256ELi4ES3_EELb0ELb1ELb0ELb0ELb0ELb1ELb0ELb0EEEvNS_16Flash_fwd_paramsE:
[----:B------:R-:W1:Y:S01]  /*0000*/  LDC R1, c[0x0][0x37c] ;  /* 0x0000df00ff017b82 */ /* 0x000e620000000800 */
[----:B------:R-:W2:Y:S07]  /*0010*/  S2R R231, SR_CTAID.X ;  /* 0x0000000000e77919 */ /* 0x000eae0000002500 */
[----:B------:R-:W3:Y:S01]  /*0020*/  LDC.64 R2, c[0x0][0x348] ;  /* 0x0000d200ff027b82 */ /* 0x000ee20000000a00 */
[----:B------:R-:W-:Y:S01]  /*0030*/  BSSY.RECONVERGENT B3, `(.L_x_2301) ;  /* 0x0000006000037945 */ /* 0x000fe20003800200 */
[----:B-1----:R-:W-:Y:S01]  /*0040*/  IADD3 R1, PT, PT, R1, -0x50, RZ ;  /* 0xffffffb001017810 */ /* 0x002fe20007ffe0ff */
[----:B------:R-:W1:Y:S01]  /*0050*/  S2R R230, SR_CTAID.Y ;  /* 0x0000000000e67919 */ /* 0x000e620000002600 */
[----:B------:R-:W-:Y:S01]  /*0060*/  MOV R228, 0x90 ;  /* 0x0000009000e47802 */ /* 0x000fe20000000f00 */
[----:B--2---:R-:W4:Y:S06]  /*0070*/  S2R R229, SR_CTAID.Z ;  /* 0x0000000000e57919 */ /* 0x004f2c0000002700 */
[----:B-1-34-:R-:W-:Y:S05]  /*0080*/  CALL.REL.NOINC `($_ZN5flash24flash_fwd_splitkv_kernelI23Flash_fwd_kernel_traitsILi64ELi64ELi256ELi4ELb0ELb0EN7cutlass6half_tE19Flash_kernel_traitsILi64ELi64ELi256ELi4ES3_EELb0ELb1ELb0ELb0ELb0ELb1ELb0ELb0EEEvNS_16Flash_fwd_paramsE$_ZN5flash30compute_attn_1rowblock_splitkvI23Flash_fwd_kernel_traitsILi64ELi64ELi256ELi4ELb0ELb0EN7cutlass6half_tE19Flash_kernel_traitsILi64ELi64ELi256ELi4ES3_EELb0ELb1ELb0ELb0ELb0ELb1ELb0ELb0ENS_16Flash_fwd_paramsEEEvRKT8_iiiii) ;  /* 0x0000000000087944 */ /* 0x01afea0003c00000 */
[----:B------:R-:W-:Y:S05]  /*0090*/  BSYNC.RECONVERGENT B3 ;  /* 0x0000000000037941 */ /* 0x000fea0003800200 */
.L_x_2301:
[----:B------:R-:W-:Y:S05]  /*00a0*/  EXIT ;  /* 0x000000000000794d */ /* 0x000fea0003800000 */
        .type           $_ZN5flash24flash_fwd_splitkv_kernelI23Flash_fwd_kernel_traitsILi64ELi64ELi256ELi4ELb0ELb0EN7cutlass6half_tE19Flash_kernel_traitsILi64ELi64ELi256ELi4ES3_EELb0ELb1ELb0ELb0ELb0ELb1ELb0ELb0EEEvNS_16Flash_fwd_paramsE$_ZN5flash30compute_attn_1rowblock_splitkvI23Flash_fwd_kernel_traitsILi64ELi64ELi256ELi4ELb0ELb0EN7cutlass6half_tE19Flash_kernel_traitsILi64ELi64ELi256ELi4ES3_EELb0ELb1ELb0ELb0ELb0ELb1ELb0ELb0ENS_16Flash_fwd_paramsEEEvRKT8_iiiii,@function
        .size           $_ZN5flash24flash_fwd_splitkv_kernelI23Flash_fwd_kernel_traitsILi64ELi64ELi256ELi4ELb0ELb0EN7cutlass6half_tE19Flash_kernel_traitsILi64ELi64ELi256ELi4ES3_EELb0ELb1ELb0ELb0ELb0ELb1ELb0ELb0EEEvNS_16Flash_fwd_paramsE$_ZN5flash30compute_attn_1rowblock_splitkvI23Flash_fwd_kernel_traitsILi64ELi64ELi256ELi4ELb0ELb0EN7cutlass6half_tE19Flash_kernel_traitsILi64ELi64ELi256ELi4ES3_EELb0ELb1ELb0ELb0ELb0ELb1ELb0ELb0ENS_16Flash_fwd_paramsEEEvRKT8_iiiii,(.L_x_14733 - $_ZN5flash24flash_fwd_splitkv_kernelI23Flash_fwd_kernel_traitsILi64ELi64ELi256ELi4ELb0ELb0EN7cutlass6half_tE19Flash_kernel_traitsILi64ELi64ELi256ELi4ES3_EELb0ELb1ELb0ELb0ELb0ELb1ELb0ELb0EEEvNS_16Flash_fwd_paramsE$_ZN5flash30compute_attn_1rowblock_splitkvI23Flash_fwd_kernel_traitsILi64ELi64ELi256ELi4ELb0ELb0EN7cutlass6half_tE19Flash_kernel_traitsILi64ELi64ELi256ELi4ES3_EELb0ELb1ELb0ELb0ELb0ELb1ELb0ELb0ENS_16Flash_fwd_paramsEEEvRKT8_iiiii)
$_ZN5flash24flash_fwd_splitkv_kernelI23Flash_fwd_kernel_traitsILi64ELi64ELi256ELi4ELb0ELb0EN7cutlass6half_tE19Flash_kernel_traitsILi64ELi64ELi256ELi4ES3_EELb0ELb1ELb0ELb0ELb0ELb1ELb0ELb0EEEvNS_16Flash_fwd_paramsE$_ZN5flash30compute_attn_1rowblock_splitkvI23Flash_fwd_kernel_traitsILi64ELi64ELi256ELi4ELb0ELb0EN7cutlass6half_tE19Flash_kernel_traitsILi64ELi64ELi256ELi4ES3_EELb0ELb1ELb0ELb0ELb0ELb1ELb0ELb0ENS_16Flash_fwd_paramsEEEvRKT8_iiiii:
[----:B------:R-:W1:Y:S02]  /*00b0*/  LDCU.64 UR4, c[0x0][0x358] ;  /* 0x00006b00ff0477ac */ /* 0x000e640008000a00 */
[----:B-1----:R-:W2:Y:S04]  /*00c0*/  LD.E.64 R6, desc[UR4][R2.64+0xf0] ;  /* 0x0000f00402067980 */ /* 0x002ea8000c101b00 */
[----:B------:R-:W3:Y:S04]  /*00d0*/  LD.E.64 R18, desc[UR4][R2.64+0xe0] ;  /* 0x0000e00402127980 */ /* 0x000ee8000c101b00 */
[----:B------:R-:W4:Y:S01]  /*00e0*/  LD.E.64 R10, desc[UR4][R2.64+0xe8] ;  /* 0x0000e804020a7980 */ /* 0x000f22000c101b00 */
[----:B------:R-:W-:-:S03]  /*00f0*/  IMAD.SHL.U32 R4, R230, 0x4, RZ ;  /* 0x00000004e6047824 */ /* 0x000fc600078e00ff */
[----:B------:R-:W4:Y:S01]  /*0100*/  LD.E.64 R8, desc[UR4][R2.64+0xf8] ;  /* 0x0000f80402087980 */ /* 0x000f22000c101b00 */
[----:B--2---:R-:W-:Y:S02]  /*0110*/  ISETP.NE.U32.AND P1, PT, R6, RZ, PT ;  /* 0x000000ff0600720c */ /* 0x004fe40003f25070 */
[----:B---3--:R-:W-:Y:S02]  /*0120*/  ISETP.NE.U32.AND P4, PT, R18, RZ, PT ;  /* 0x000000ff1200720c */ /* 0x008fe40003f85070 */
[----:B------:R-:W-:Y:S02]  /*0130*/  ISETP.NE.AND.EX P1, PT, R7, RZ, PT, P1 ;  /* 0x000000ff0700720c */ /* 0x000fe40003f25310 */
[----:B----4-:R-:W-:Y:S02]  /*0140*/  ISETP.NE.U32.AND P3, PT, R10, RZ, PT ;  /* 0x000000ff0a00720c */ /* 0x010fe40003f65070 */
[----:B------:R-:W-:Y:S02]  /*0150*/  ISETP.NE.AND.EX P4, PT, R19, RZ, PT, P4 ;  /* 0x000000ff1300720c */ /* 0x000fe40003f85340 */
[----:B------:R-:W-:-:S02]  /*0160*/  ISETP.NE.AND.EX P3, PT, R11, RZ, PT, P3 ;  /* 0x000000ff0b00720c */ /* 0x000fc40003f65330 */
[----:B------:R-:W-:-:S04]  /*0170*/  ISETP.NE.U32.AND P2, PT, R18, RZ, PT ;  /* 0x000000ff1200720c */ /* 0x000fc80003f45070 */
[----:B------:R-:W-:Y:S01]  /*0180*/  ISETP.NE.AND.EX P2, PT, R19, RZ, PT, P2 ;  /* 0x000000ff1300720c */ /* 0x000fe20003f45320 */
[----:B------:R-:W-:Y:S01]  /*0190*/  IMAD.WIDE.U32 R18, R230, 0x4, R18 ;  /* 0x00000004e6127825 */ /* 0x000fe200078e0012 */
[----:B------:R-:W-:-:S03]  /*01a0*/  @P1 IADD3 R16, P0, PT, R6, R4, RZ ;  /* 0x0000000406101210 */ /* 0x000fc60007f1e0ff */
[----:B------:R1:W5:Y:S04]  /*01b0*/  @!P4 LD.E R192, desc[UR4][R2.64+0xb4] ;  /* 0x0000b40402c0c980 */ /* 0x000368000c101900 */
[----:B------:R1:W5:Y:S04]  /*01c0*/  @P4 LD.E R5, desc[UR4][R18.64+0x4] ;  /* 0x0000040412054980 */ /* 0x000368000c101900 */
[----:B------:R1:W5:Y:S01]  /*01d0*/  @!P3 LD.E R6, desc[UR4][R2.64+0xb8] ;  /* 0x0000b8040206b980 */ /* 0x000362000c101900 */
[----:B------:R-:W-:Y:S01]  /*01e0*/  IMAD.MOV.U32 R232, RZ, RZ, -0x1 ;  /* 0xffffffffffe87424 */ /* 0x000fe200078e00ff */
[----:B------:R-:W-:-:S05]  /*01f0*/  SHF.R.U32.HI R0, RZ, 0x1e, R230 ;  /* 0x0000001eff007819 */ /* 0x000fca00000116e6 */
[----:B------:R1:W5:Y:S01]  /*0200*/  @P2 LD.E R232, desc[UR4][R18.64] ;  /* 0x0000000412e82980 */ /* 0x000362000c101900 */
[----:B------:R-:W-:Y:S01]  /*0210*/  ISETP.NE.U32.AND P2, PT, R10, RZ, PT ;  /* 0x000000ff0a00720c */ /* 0x000fe20003f45070 */
[----:B------:R-:W-:-:S03]  /*0220*/  IMAD.MOV.U32 R13, RZ, RZ, RZ ;  /* 0x000000ffff0d7224 */ /* 0x000fc600078e00ff */
[----:B------:R-:W-:Y:S01]  /*0230*/  ISETP.NE.AND.EX P2, PT, R11, RZ, PT, P2 ;  /* 0x000000ff0b00720c */ /* 0x000fe20003f45320 */
        /* <DEDUP_REMOVED lines=13> */
.L_x_2303:
[----:B------:R-:W-:Y:S05]  /*0310*/  BSYNC.RECONVERGENT B0 ;  /* 0x0000000000007941 */ /* 0x000fea0003800200 */
.L_x_2302:
[----:B------:R-:W-:Y:S04]  /*0320*/  BSSY.RECONVERGENT B0, `(.L_x_2304) ;  /* 0x0000007000007945 */ /* 0x000fe80003800200 */
[----:B------:R-:W-:Y:S05]  /*0330*/  @!P3 BRA `(.L_x_2305) ;  /* 0x000000000014b947 */ /* 0x000fea0003800000 */
[----:B-----5:R-:W3:Y:S02]  /*0340*/  LD.E.U8 R6, desc[UR4][R2.64+0x1b2] ;  /* 0x0001b20402067980 */ /* 0x020ee4000c101100 */
[----:B---3--:R-:W-:-:S13]  /*0350*/  ISETP.NE.AND P1, PT, R6, RZ, PT ;  /* 0x000000ff0600720c */ /* 0x008fda0003f25270 */
[----:B------:R-:W3:Y:S02]  /*0360*/  @P1 LD.E R7, desc[UR4][R10.64+0x4] ;  /* 0x000004040a071980 */ /* 0x000ee4000c101900 */
[----:B---3--:R-:W-:-:S06]  /*0370*/  @P1 IADD3 R6, PT, PT, R7, -R14, RZ ;  /* 0x8000000e07061210 */ /* 0x008fcc0007ffe0ff */
[----:B------:R3:W5:Y:S02]  /*0380*/  @!P1 LD.E R6, desc[UR4][R10.64] ;  /* 0x000000040a069980 */ /* 0x000764000c101900 */
.L_x_2305:
[----:B------:R-:W-:Y:S05]  /*0390*/  BSYNC.RECONVERGENT B0 ;  /* 0x0000000000007941 */ /* 0x000fea0003800200 */
.L_x_2304:
[----:B------:R-:W-:Y:S01]  /*03a0*/  BSSY.RECONVERGENT B1, `(.L_x_2306) ;  /* 0x0000011000017945 */ /* 0x000fe20003800200 */
[----:B-----5:R-:W-:-:S03]  /*03b0*/  @P4 IADD3 R192, PT, PT, -R232, R5, RZ ;  /* 0x00000005e8c04210 */ /* 0x020fc60007ffe1ff */
[----:B------:R-:W-:Y:S05]  /*03c0*/  @!P0 BRA `(.L_x_2307) ;  /* 0x0000000000148947 */ /* 0x000fea0003800000 */
[----:B------:R-:W-:-:S05]  /*03d0*/  IADD3 R6, P0, PT, R8, R4, RZ ;  /* 0x0000000408067210 */ /* 0x000fca0007f1e0ff */
[----:B------:R-:W-:-:S05]  /*03e0*/  IMAD.X R7, R9, 0x1, R0, P0 ;  /* 0x0000000109077824 */ /* 0x000fca00000e0600 */
[----:B------:R-:W4:Y:S02]  /*03f0*/  LD.E R6, desc[UR4][R6.64] ;  /* 0x0000000406067980 */ /* 0x000f24000c101900 */
[----:B----4-:R-:W-:Y:S01]  /*0400*/  IADD3 R191, PT, PT, R6, -R13, RZ ;  /* 0x8000000d06bf7210 */ /* 0x010fe20007ffe0ff */
[----:B------:R-:W-:Y:S05]  /*0410*/  BRA `(.L_x_2308) ;  /* 0x0000000000247947 */ /* 0x000fea0003800000 */
.L_x_2307:
[----:B------:R-:W4:Y:S01]  /*0420*/  LD.E.64 R8, desc[UR4][R2.64+0x108] ;  /* 0x0001080402087980 */ /* 0x000f22000c101b00 */
[----:B------:R-:W-:Y:S01]  /*0430*/  BSSY.RECONVERGENT B0, `(.L_x_2309) ;  /* 0x0000006000007945 */ /* 0x000fe20003800200 */
[----:B------:R-:W-:Y:S01]  /*0440*/  IMAD.MOV.U32 R191, RZ, RZ, RZ ;  /* 0x000000ffffbf7224 */ /* 0x000fe200078e00ff */
[----:B----4-:R-:W-:-:S04]  /*0450*/  ISETP.NE.U32.AND P0, PT, R8, RZ, PT ;  /* 0x000000ff0800720c */ /* 0x010fc80003f05070 */
[----:B------:R-:W-:-:S13]  /*0460*/  ISETP.NE.AND.EX P0, PT, R9, RZ, PT, P0 ;  /* 0x000000ff0900720c */ /* 0x000fda0003f05300 */
[----:B------:R-:W-:Y:S05]  /*0470*/  @!P0 BRA `(.L_x_2310) ;  /* 0x0000000000048947 */ /* 0x000fea0003800000 */
[----:B------:R4:W5:Y:S02]  /*0480*/  LD.E R191, desc[UR4][R2.64+0xbc] ;  /* 0x0000bc0402bf7980 */ /* 0x000964000c101900 */
.L_x_2310:
[----:B------:R-:W-:Y:S05]  /*0490*/  BSYNC.RECONVERGENT B0 ;  /* 0x0000000000007941 */ /* 0x000fea0003800200 */
.L_x_2309:
[----:B-----5:R-:W-:Y:S02]  /*04a0*/  IADD3 R191, PT, PT, R191, R6, -R13 ;  /* 0x00000006bfbf7210 */ /* 0x020fe40007ffe80d */
.L_x_2308:
[----:B------:R-:W-:Y:S05]  /*04b0*/  BSYNC.RECONVERGENT B1 ;  /* 0x0000000000017941 */ /* 0x000fea0003800200 */
.L_x_2306:
[----:B------:R-:W-:Y:S01]  /*04c0*/  IMAD.SHL.U32 R7, R231, 0x40, RZ ;  /* 0x00000040e7077824 */ /* 0x000fe200078e00ff */
[----:B------:R-:W-:Y:S01]  /*04d0*/  MOV R8, R228 ;  /* 0x000000e400087202 */ /* 0x000fe20000000f00 */
[----:B------:R-:W-:-:S03]  /*04e0*/  IMAD.MOV.U32 R9, RZ, RZ, 0x0 ;  /* 0x00000000ff097424 */ /* 0x000fc600078e00ff */
[----:B------:R-:W-:-:S13]  /*04f0*/  ISETP.GT.AND P0, PT, R192, R7, PT ;  /* 0x00000007c000720c */ /* 0x000fda0003f04270 */
[----:B-1234-:R-:W-:Y:S05]  /*0500*/  @!P0 RET.REL.NODEC R8 `(_ZN5flash24flash_fwd_splitkv_kernelI23Flash_fwd_kernel_traitsILi64ELi64ELi256ELi4ELb0ELb0EN7cutlass6half_tE19Flash_kernel_traitsILi64ELi64ELi256ELi4ES3_EELb0ELb1ELb0ELb0ELb0ELb1ELb0ELb0EEEvNS_16Flash_fwd_paramsE) ;  /* 0xfffffff808bc8950 */ /* 0x01efea0003c3ffff */
[----:B------:R-:W2:Y:S04]  /*0510*/  LD.E R8, desc[UR4][R2.64+0x188] ;  /* 0x0001880402087980 */ /* 0x000ea8000c101900 */
[----:B------:R-:W3:Y:S04]  /*0520*/  LD.E R5, desc[UR4][R2.64+0x184] ;  /* 0x0001840402057980 */ /* 0x000ee8000c101900 */
[----:B------:R-:W4:Y:S01]  /*0530*/  LD.E R15, desc[UR4][R2.64+0xb8] ;  /* 0x0000b804020f7980 */ /* 0x000f22000c101900 */
[----:B------:R-:W-:Y:S02]  /*0540*/  VIADD R9, R191, 0xff ;  /* 0x000000ffbf097836 */ /* 0x000fe40000000000 */
[--C-:B------:R-:W-:Y:S01]  /*0550*/  IMAD R6, R231, 0x40, -R192.reuse ;  /* 0x00000040e7067824 */ /* 0x100fe200078e0ac0 */
[----:B------:R-:W1:Y:S04]  /*0560*/  S2R R167, SR_TID.X ;  /* 0x0000000000a77919 */ /* 0x000e680000002100 */
        /* <DEDUP_REMOVED lines=8> */
[----:B------:R-:W-:-:S02]  /*05f0*/  SHF.R.S32.HI R10, RZ, 0x1f, R11 ;  /* 0x0000001fff0a7819 */ /* 0x000fc4000001140b */
[----:B------:R-:W-:Y:S02]  /*0600*/  LEA.HI R8, R8, R9, RZ, 0x8 ;  /* 0x0000000908087211 */ /* 0x000fe400078f40ff */
[----:B------:R-:W-:Y:S02]  /*0610*/  LEA.HI R12, R12, R15, RZ, 0x8 ;  /* 0x0000000f0c0c7211 */ /* 0x000fe400078f40ff */
[----:B------:R-:W-:Y:S02]  /*0620*/  LEA.HI R5, R5, R6, RZ, 0x8 ;  /* 0x0000000605057211 */ /* 0x000fe400078f40ff */
[----:B------:R-:W-:Y:S02]  /*0630*/  LEA.HI R10, R10, R11, RZ, 0x8 ;  /* 0x0000000b0a0a7211 */ /* 0x000fe400078f40ff */
[----:B------:R-:W-:Y:S02]  /*0640*/  SHF.R.S32.HI R8, RZ, 0x8, R8 ;  /* 0x00000008ff087819 */ /* 0x000fe40000011408 */
[----:B------:R-:W-:-:S02]  /*0650*/  SHF.R.S32.HI R9, RZ, 0x8, R12 ;  /* 0x00000008ff097819 */ /* 0x000fc4000001140c */
[----:B------:R-:W-:Y:S02]  /*0660*/  SHF.R.S32.HI R5, RZ, 0x8, R5 ;  /* 0x00000008ff057819 */ /* 0x000fe40000011405 */
[----:B------:R-:W-:Y:S02]  /*0670*/  SHF.R.S32.HI R10, RZ, 0x8, R10 ;  /* 0x00000008ff0a7819 */ /* 0x000fe4000001140a */
[----:B------:R-:W-:Y:S02]  /*0680*/  VIMNMX3 R164, R9, R8, R5, PT ;  /* 0x0000000809a4720f */ /* 0x000fe40003800105 */
[----:B------:R-:W-:-:S04]  /*0690*/  VIMNMX R223, PT, PT, RZ, R10, !PT ;  /* 0x0000000affdf7248 */ /* 0x000fc80007fe0100 */
[----:B------:R-:W-:-:S13]  /*06a0*/  ISETP.GE.AND P0, PT, R223, R164, PT ;  /* 0x000000a4df00720c */ /* 0x000fda0003f06270 */
[----:B-1----:R-:W-:Y:S05]  /*06b0*/  @!P0 BRA `(.L_x_2311) ;  /* 0x0000000400ac8947 */ /* 0x002fea0003800000 */
[----:B------:R-:W-:Y:S01]  /*06c0*/  ISETP.NE.AND P0, PT, R232, -0x1, PT ;  /* 0xffffffffe800780c */ /* 0x000fe20003f05270 */
[----:B------:R-:W2:Y:S04]  /*06d0*/  LD.E.64 R16, desc[UR4][R2.64+0x88] ;  /* 0x0000880402107980 */ /* 0x000ea8000c101b00 */
[----:B------:R-:W3:Y:S04]  /*06e0*/  LD.E R4, desc[UR4][R2.64+0xc0] ;  /* 0x0000c00402047980 */ /* 0x000ee8000c101900 */
[----:B------:R-:W4:Y:S04]  /*06f0*/  LD.E.64 R14, desc[UR4][R2.64+0x90] ;  /* 0x00009004020e7980 */ /* 0x000f28000c101b00 */
[----:B------:R-:W5:Y:S04]  /*0700*/  @!P0 LD.E.64 R8, desc[UR4][R2.64+0x80] ;  /* 0x0000800402088980 */ /* 0x000f68000c101b00 */
[----:B------:R-:W4:Y:S04]  /*0710*/  LD.E R5, desc[UR4][R2.64+0x60] ;  /* 0x0000600402057980 */ /* 0x000f28000c101900 */
[----:B------:R-:W4:Y:S04]  /*0720*/  LD.E.64 R10, desc[UR4][R2.64+0x70] ;  /* 0x00007004020a7980 */ /* 0x000f28000c101b00 */
[----:B------:R-:W4:Y:S04]  /*0730*/  LD.E R0, desc[UR4][R2.64+0xb4] ;  /* 0x0000b40402007980 */ /* 0x000f28000c101900 */
[----:B------:R1:W4:Y:S01]  /*0740*/  LD.E.64 R20, desc[UR4][R2.64+0xa0] ;  /* 0x0000a00402147980 */ /* 0x000322000c101b00 */
[----:B------:R-:W-:-:S02]  /*0750*/  IMAD.SHL.U32 R18, R167, 0x8, RZ ;  /* 0x00000008a7127824 */ /* 0x000fc400078e00ff */
[----:B------:R-:W-:-:S03]  /*0760*/  IMAD.MOV.U32 R19, RZ, RZ, RZ ;  /* 0x000000ffff137224 */ /* 0x000fc600078e00ff */
[----:B------:R-:W-:Y:S01]  /*0770*/  LOP3.LUT R18, R18, 0x38, RZ, 0xc0, !PT ;  /* 0x0000003812127812 */ /* 0x000fe200078ec0ff */
[----:B------:R-:W-:Y:S01]  /*0780*/  IMAD.IADD R192, R192, 0x1, -R7 ;  /* 0x00000001c0c07824 */ /* 0x000fe200078e0a07 */
[----:B------:R-:W-:Y:S02]  /*0790*/  SHF.R.U32.HI R167, RZ, 0x3, R167 ;  /* 0x00000003ffa77819 */ /* 0x000fe400000116a7 */
[----:B------:R-:W-:-:S04]  /*07a0*/  ISETP.NE.AND P4, PT, R18, RZ, PT ;  /* 0x000000ff1200720c */ /* 0x000fc80003f85270 */
[----:B------:R-:W-:Y:S01]  /*07b0*/  ISETP.GE.OR P3, PT, R167, R192, P4 ;  /* 0x000000c0a700720c */ /* 0x000fe20002766670 */
[----:B------:R-:W-:Y:S01]  /*07c0*/  BSSY.RECONVERGENT B0, `(.L_x_2312) ;  /* 0x0000036000007945 */ /* 0x000fe20003800200 */
[-C--:B--2---:R-:W-:Y:S02]  /*07d0*/  @P0 IMAD R6, R17, R232.reuse, RZ ;  /* 0x000000e811060224 */ /* 0x084fe400078e02ff */
[----:B------:R-:W-:-:S04]  /*07e0*/  @P0 IMAD.WIDE.U32 R232, R16, R232, RZ ;  /* 0x000000e810e80225 */ /* 0x000fc800078e00ff */
[----:B------:R-:W-:-:S04]  /*07f0*/  IMAD.WIDE.U32 R22, R7, R16, R18 ;  /* 0x0000001007167225 */ /* 0x000fc800078e0012 */
[----:B-----5:R-:W-:Y:S01]  /*0800*/  @!P0 IMAD.WIDE.U32 R12, R8, R230, RZ ;  /* 0x000000e6080c8225 */ /* 0x020fe200078e00ff */
[----:B------:R-:W-:-:S03]  /*0810*/  @P0 MOV R12, R232 ;  /* 0x000000e8000c0202 */ /* 0x000fc60000000f00 */
[----:B------:R-:W-:Y:S02]  /*0820*/  @!P0 IMAD R8, R9, R230, RZ ;  /* 0x000000e609088224 */ /* 0x000fe400078e02ff */
[----:B-1----:R-:W-:Y:S02]  /*0830*/  IMAD R3, R17, R7, RZ ;  /* 0x0000000711037224 */ /* 0x002fe400078e02ff */
[----:B------:R-:W-:Y:S02]  /*0840*/  @!P0 IMAD.IADD R8, R13, 0x1, R8 ;  /* 0x000000010d088824 */ /* 0x000fe400078e0208 */
[----:B------:R-:W-:Y:S01]  /*0850*/  @P0 IMAD.IADD R8, R233, 0x1, R6 ;  /* 0x00000001e9080824 */ /* 0x000fe200078e0206 */
[----:B------:R-:W-:Y:S02]  /*0860*/  IADD3 R12, P0, PT, R12, R22, RZ ;  /* 0x000000160c0c7210 */ /* 0x000fe40007f1e0ff */
[----:B---3--:R-:W-:Y:S02]  /*0870*/  ISETP.GE.AND P6, PT, R18, R4, PT ;  /* 0x000000041200720c */ /* 0x008fe40003fc6270 */
[----:B------:R-:W-:-:S02]  /*0880*/  IADD3.X R13, PT, PT, R8, R23, R3, P0, !PT ;  /* 0x00000017080d7210 */ /* 0x000fc400007fe403 */
        /* <DEDUP_REMOVED lines=8> */
[C---:B------:R-:W-:Y:S01]  /*0910*/  @!P0 LEA R2, P1, R14.reuse, R10, 0x1 ;  /* 0x0000000a0e028211 */ /* 0x040fe200078208ff */
[----:B------:R-:W-:Y:S02]  /*0920*/  IMAD R5, R5, R230, R229 ;  /* 0x000000e605057224 */ /* 0x000fe400078e02e5 */
[C---:B------:R-:W-:Y:S01]  /*0930*/  VIADD R15, R167.reuse, 0x10 ;  /* 0x00000010a70f7836 */ /* 0x040fe20000000000 */
[----:B------:R-:W-:Y:S01]  /*0940*/  @!P0 LEA.HI.X R3, R14, R11, R3, 0x1, P1 ;  /* 0x0000000b0e038211 */ /* 0x000fe200008f0c03 */
[----:B------:R-:W-:Y:S01]  /*0950*/  IMAD R0, R0, R5, R7 ;  /* 0x0000000500007224 */ /* 0x000fe200078e0207 */
[----:B------:R-:W-:Y:S02]  /*0960*/  IADD3 R7, PT, PT, R167, 0x20, RZ ;  /* 0x00000020a7077810 */ /* 0x000fe40007ffe0ff */
[CC--:B------:R-:W-:Y:S01]  /*0970*/  ISETP.GE.OR P5, PT, R15.reuse, R192.reuse, P6 ;  /* 0x000000c00f00720c */ /* 0x0c0fe200037a6670 */
[----:B------:R1:W-:Y:S01]  /*0980*/  @!P0 ST.E.128 desc[UR4][R2.64], RZ ;  /* 0x000000ff02008985 */ /* 0x0003e2000c101d04 */
[----:B------:R-:W-:-:S02]  /*0990*/  ISETP.GE.OR P2, PT, R15, R192, P4 ;  /* 0x000000c00f00720c */ /* 0x000fc40002746670 */
[----:B------:R-:W-:Y:S02]  /*09a0*/  ISETP.GE.OR P1, PT, R7, R192, P4 ;  /* 0x000000c00700720c */ /* 0x000fe40002726670 */
[----:B------:R-:W-:Y:S01]  /*09b0*/  IADD3 R5, P0, PT, R0, R167, RZ ;  /* 0x000000a700057210 */ /* 0x000fe20007f1e0ff */
[----:B------:R-:W-:-:S03]  /*09c0*/  VIADD R19, R167, 0x30 ;  /* 0x00000030a7137836 */ /* 0x000fc60000000000 */
[----:B------:R-:W-:Y:S02]  /*09d0*/  LEA.HI.X.SX32 R0, R0, RZ, 0x1, P0 ;  /* 0x000000ff00007211 */ /* 0x000fe400000f0eff */
[----:B------:R-:W-:Y:S01]  /*09e0*/  LEA R4, P0, R5, R20, 0x2 ;  /* 0x0000001405047211 */ /* 0x000fe200078010ff */
[----:B------:R-:W-:Y:S01]  /*09f0*/  @!P3 IMAD.MOV.U32 R15, RZ, RZ, 0x7f800000 ;  /* 0x7f800000ff0fb424 */ /* 0x000fe200078e00ff */
[-C--:B------:R-:W-:Y:S02]  /*0a00*/  ISETP.GE.OR P4, PT, R19, R192.reuse, P4 ;  /* 0x000000c01300720c */ /* 0x080fe40002786670 */
[----:B------:R-:W-:Y:S02]  /*0a10*/  LEA.HI.X R5, R5, R21, R0, 0x2, P0 ;  /* 0x0000001505057211 */ /* 0x000fe400000f1400 */
[-C--:B------:R-:W-:Y:S02]  /*0a20*/  ISETP.GE.OR P0, PT, R7, R192.reuse, P6 ;  /* 0x000000c00700720c */ /* 0x080fe40003706670 */
[----:B------:R-:W-:-:S02]  /*0a30*/  ISETP.GE.OR P6, PT, R19, R192, P6 ;  /* 0x000000c01300720c */ /* 0x000fc400037c6670 */
[----:B------:R-:W-:Y:S01]  /*0a40*/  @!P2 MOV R7, 0x7f800000 ;  /* 0x7f8000000007a802 */ /* 0x000fe20000000f00 */
[----:B-1----:R-:W-:Y:S01]  /*0a50*/  @!P1 IMAD.MOV.U32 R3, RZ, RZ, 0x7f800000 ;  /* 0x7f800000ff039424 */ /* 0x002fe200078e00ff */
[----:B------:R-:W-:Y:S09]  /*0a60*/  @P5 BRA `(.L_x_2313) ;  /* 0x00000000002c5947 */ /* 0x000ff20003800000 */
[----:B------:R-:W-:Y:S01]  /*0a70*/  IADD3 R21, P5, PT, R167, 0x10, RZ ;  /* 0x00000010a7157810 */ /* 0x000fe20007fbe0ff */
[----:B------:R-:W-:Y:S01]  /*0a80*/  IMAD.MOV.U32 R22, RZ, RZ, R12 ;  /* 0x000000ffff167224 */ /* 0x000fe200078e000c */
[----:B------:R-:W-:-:S03]  /*0a90*/  MOV R23, R9 ;  /* 0x0000000900177202 */ /* 0x000fc60000000f00 */
[----:B------:R-:W-:Y:S02]  /*0aa0*/  IMAD.X R19, RZ, RZ, RZ, P5 ;  /* 0x000000ffff137224 */ /* 0x000fe400028e06ff */
[----:B------:R-:W-:-:S04]  /*0ab0*/  IMAD.WIDE.U32 R22, R16, R21, R22 ;  /* 0x0000001510167225 */ /* 0x000fc800078e0016 */
[----:B------:R-:W-:Y:S01]  /*0ac0*/  IMAD R19, R19, R16, RZ ;  /* 0x0000001013137224 */ /* 0x000fe200078e02ff */
[----:B------:R-:W-:-:S03]  /*0ad0*/  LEA R18, P5, R22, R10, 0x1 ;  /* 0x0000000a16127211 */ /* 0x000fc600078a08ff */
[----:B------:R-:W-:-:S05]  /*0ae0*/  IMAD R19, R17, R21, R19 ;  /* 0x0000001511137224 */ /* 0x000fca00078e0213 */
[----:B------:R-:W-:-:S04]  /*0af0*/  IADD3 R19, PT, PT, R23, R19, RZ ;  /* 0x0000001317137210 */ /* 0x000fc80007ffe0ff */
[----:B------:R-:W-:-:S05]  /*0b00*/  LEA.HI.X R19, R22, R11, R19, 0x1, P5 ;  /* 0x0000000b16137211 */ /* 0x000fca00028f0c13 */
[----:B------:R1:W-:Y:S02]  /*0b10*/  ST.E.128 desc[UR4][R18.64], RZ ;  /* 0x000000ff12007985 */ /* 0x0003e4000c101d04 */
.L_x_2313:
[----:B------:R-:W-:Y:S05]  /*0b20*/  BSYNC.RECONVERGENT B0 ;  /* 0x0000000000007941 */ /* 0x000fea0003800200 */
.L_x_2312:
[----:B------:R-:W-:Y:S04]  /*0b30*/  BSSY.RECONVERGENT B0, `(.L_x_2314) ;  /* 0x000000d000007945 */ /* 0x000fe80003800200 */
[----:B------:R-:W-:Y:S05]  /*0b40*/  @P0 BRA `(.L_x_2315) ;  /* 0x00000000002c0947 */ /* 0x000fea0003800000 */
[----:B------:R-:W-:Y:S01]  /*0b50*/  IADD3 R21, P0, PT, R167, 0x20, RZ ;  /* 0x00000020a7157810 */ /* 0x000fe20007f1e0ff */
[----:B------:R-:W-:Y:S01]  /*0b60*/  IMAD.MOV.U32 R22, RZ, RZ, R12 ;  /* 0x000000ffff167224 */ /* 0x000fe200078e000c */
[----:B------:R-:W-:-:S03]  /*0b70*/  MOV R23, R9 ;  /* 0x0000000900177202 */ /* 0x000fc60000000f00 */
[----:B-1----:R-:W-:Y:S02]  /*0b80*/  IMAD.X R19, RZ, RZ, RZ, P0 ;  /* 0x000000ffff137224 */ /* 0x002fe400000e06ff */
[----:B------:R-:W-:-:S04]  /*0b90*/  IMAD.WIDE.U32 R22, R16, R21, R22 ;  /* 0x0000001510167225 */ /* 0x000fc800078e0016 */
[----:B------:R-:W-:Y:S01]  /*0ba0*/  IMAD R19, R19, R16, RZ ;  /* 0x0000001013137224 */ /* 0x000fe200078e02ff */
[----:B------:R-:W-:-:S03]  /*0bb0*/  LEA R18, P0, R22, R10, 0x1 ;  /* 0x0000000a16127211 */ /* 0x000fc600078008ff */
[----:B------:R-:W-:-:S05]  /*0bc0*/  IMAD R19, R17, R21, R19 ;  /* 0x0000001511137224 */ /* 0x000fca00078e0213 */
[----:B------:R-:W-:-:S04]  /*0bd0*/  IADD3 R19, PT, PT, R23, R19, RZ ;  /* 0x0000001317137210 */ /* 0x000fc80007ffe0ff */
[----:B------:R-:W-:-:S05]  /*0be0*/  LEA.HI.X R19, R22, R11, R19, 0x1, P0 ;  /* 0x0000000b16137211 */ /* 0x000fca00000f0c13 */
[----:B------:R2:W-:Y:S02]  /*0bf0*/  ST.E.128 desc[UR4][R18.64], RZ ;  /* 0x000000ff12007985 */ /* 0x0005e4000c101d04 */
.L_x_2315:
[----:B------:R-:W-:Y:S05]  /*0c00*/  BSYNC.RECONVERGENT B0 ;  /* 0x0000000000007941 */ /* 0x000fea0003800200 */
.L_x_2314:
[----:B------:R-:W-:Y:S04]  /*0c10*/  BSSY.RECONVERGENT B0, `(.L_x_2316) ;  /* 0x000000c000007945 */ /* 0x000fe80003800200 */
[----:B------:R-:W-:Y:S05]  /*0c20*/  @P6 BRA `(.L_x_2317) ;  /* 0x0000000000286947 */ /* 0x000fea0003800000 */
[----:B------:R-:W-:Y:S02]  /*0c30*/  IADD3 R167, P0, PT, R167, 0x30, RZ ;  /* 0x00000030a7a77810 */ /* 0x000fe40007f1e0ff */
[----:B------:R-:W-:Y:S02]  /*0c40*/  MOV R8, R12 ;  /* 0x0000000c00087202 */ /* 0x000fe40000000f00 */
[----:B------:R-:W-:-:S03]  /*0c50*/  IADD3.X R13, PT, PT, RZ, RZ, RZ, P0, !PT ;  /* 0x000000ffff0d7210 */ /* 0x000fc600007fe4ff */
[----:B------:R-:W-:-:S04]  /*0c60*/  IMAD.WIDE.U32 R8, R16, R167, R8 ;  /* 0x000000a710087225 */ /* 0x000fc800078e0008 */
[----:B------:R-:W-:Y:S01]  /*0c70*/  IMAD R13, R13, R16, RZ ;  /* 0x000000100d0d7224 */ /* 0x000fe200078e02ff */
[----:B------:R-:W-:-:S03]  /*0c80*/  LEA R10, P0, R8, R10, 0x1 ;  /* 0x0000000a080a7211 */ /* 0x000fc600078008ff */
[----:B------:R-:W-:-:S05]  /*0c90*/  IMAD R13, R17, R167, R13 ;  /* 0x000000a7110d7224 */ /* 0x000fca00078e020d */
[----:B------:R-:W-:-:S04]  /*0ca0*/  IADD3 R13, PT, PT, R9, R13, RZ ;  /* 0x0000000d090d7210 */ /* 0x000fc80007ffe0ff */
[----:B------:R-:W-:-:S05]  /*0cb0*/  LEA.HI.X R11, R8, R11, R13, 0x1, P0 ;  /* 0x0000000b080b7211 */ /* 0x000fca00000f0c0d */
[----:B------:R3:W-:Y:S02]  /*0cc0*/  ST.E.128 desc[UR4][R10.64], RZ ;  /* 0x000000ff0a007985 */ /* 0x0007e4000c101d04 */
.L_x_2317:
[----:B------:R-:W-:Y:S05]  /*0cd0*/  BSYNC.RECONVERGENT B0 ;  /* 0x0000000000007941 */ /* 0x000fea0003800200 */
.L_x_2316:
[----:B------:R-:W-:Y:S01]  /*0ce0*/  MOV R229, 0x0 ;  /* 0x0000000000e57802 */ /* 0x000fe20000000f00 */
[----:B------:R-:W-:Y:S04]  /*0cf0*/  @!P3 ST.E desc[UR4][R4.64], R15 ;  /* 0x0000000f0400b985 */ /* 0x000fe8000c101904 */
[----:B------:R-:W-:Y:S04]  /*0d00*/  @!P2 ST.E desc[UR4][R4.64+0x40], R7 ;  /* 0x000040070400a985 */ /* 0x000fe8000c101904 */
[----:B------:R1:W-:Y:S02]  /*0d10*/  @!P1 ST.E desc[UR4][R4.64+0x80], R3 ;  /* 0x0000800304009985 */ /* 0x0003e4000c101904 */
[----:B-123--:R-:W-:Y:S05]  /*0d20*/  @P4 RET.REL.NODEC R228 `(_ZN5flash24flash_fwd_splitkv_kernelI23Flash_fwd_kernel_traitsILi64ELi64ELi256ELi4ELb0ELb0EN7cutlass6half_tE19Flash_kernel_traitsILi64ELi64ELi256ELi4ES3_EELb0ELb1ELb0ELb0ELb0ELb1ELb0ELb0EEEvNS_16Flash_fwd_paramsE) ;  /* 0xfffffff0e4b44950 */ /* 0x00efea0003c3ffff */
[----:B------:R-:W-:Y:S02]  /*0d30*/  MOV R3, 0x7f800000 ;  /* 0x7f80000000037802 */ /* 0x000fe40000000f00 */
[----:B------:R-:W-:-:S03]  /*0d40*/  MOV R229, 0x0 ;  /* 0x0000000000e57802 */ /* 0x000fc60000000f00 */
[----:B------:R1:W-:Y:S02]  /*0d50*/  ST.E desc[UR4][R4.64+0xc0], R3 ;  /* 0x0000c00304007985 */ /* 0x0003e4000c101904 */
[----:B-1----:R-:W-:Y:S05]  /*0d60*/  RET.REL.NODEC R228 `(_ZN5flash24flash_fwd_splitkv_kernelI23Flash_fwd_kernel_traitsILi64ELi64ELi256ELi4ELb0ELb0EN7cutlass6half_tE19Flash_kernel_traitsILi64ELi64ELi256ELi4ES3_EELb0ELb1ELb0ELb0ELb0ELb1ELb0ELb0EEEvNS_16Flash_fwd_paramsE) ;  /* 0xfffffff0e4a47950 */ /* 0x002fea0003c3ffff */
.L_x_2311:
        /* <DEDUP_REMOVED lines=13> */
[----:B------:R-:W3:Y:S01]  /*0e40*/  LD.E.64 R10, desc[UR4][R2.64+0x168] ;  /* 0x00016804020a7980 */ /* 0x000ee2000c101b00 */
[----:B------:R-:W-:Y:S02]  /*0e50*/  MOV R186, R2 ;  /* 0x0000000200ba7202 */ /* 0x000fe40000000f00 */
[----:B------:R-:W-:-:S05]  /*0e60*/  MOV R187, R3 ;  /* 0x0000000300bb7202 */ /* 0x000fca0000000f00 */
[----:B------:R-:W4:Y:S01]  /*0e70*/  LD.E R6, desc[UR4][R186.64+0x68] ;  /* 0x00006804ba067980 */ /* 0x000f22000c101900 */
[----:B-1----:R-:W-:-:S03]  /*0e80*/  LEA R5, R164, 0xffffff00, 0x8 ;  /* 0xffffff00a4057811 */ /* 0x002fc600078e40ff */
[----:B------:R-:W4:Y:S01]  /*0e90*/  LD.E.64 R18, desc[UR4][R186.64+0x20] ;  /* 0x00002004ba127980 */ /* 0x000f22000c101b00 */
[----:B------:R-:W-:-:S03]  /*0ea0*/  IABS R4, R5 ;  /* 0x0000000500047213 */ /* 0x000fc60000000000 */
[----:B------:R-:W4:Y:S04]  /*0eb0*/  LD.E.64 R224, desc[UR4][R186.64+0x38] ;  /* 0x00003804bae07980 */ /* 0x000f28000c101b00 */
[----:B------:R-:W4:Y:S04]  /*0ec0*/  LD.E.64 R16, desc[UR4][R186.64+0x50] ;  /* 0x00005004ba107980 */ /* 0x000f28000c101b00 */
[----:B------:R-:W5:Y:S04]  /*0ed0*/  LD.E.64 R28, desc[UR4][R186.64+0x58] ;  /* 0x00005804ba1c7980 */ /* 0x000f68000c101b00 */
[----:B------:R-:W5:Y:S01]  /*0ee0*/  LD.E.64 R226, desc[UR4][R186.64+0x40] ;  /* 0x00004004bae27980 */ /* 0x000f62000c101b00 */
[----:B--2---:R-:W-:-:S04]  /*0ef0*/  IABS R8, R12 ;  /* 0x0000000c00087213 */ /* 0x004fc80000000000 */
        /* <DEDUP_REMOVED lines=9> */
[----:B------:R-:W-:-:S05]  /*0f90*/  IADD3 R0, PT, PT, RZ, -R0, RZ ;  /* 0x80000000ff007210 */ /* 0x000fca0007ffe0ff */
[----:B------:R-:W-:-:S04]  /*0fa0*/  IMAD.HI.U32 R9, R9, R4, RZ ;  /* 0x0000000409097227 */ /* 0x000fc800078e00ff */
[----:B------:R-:W-:-:S05]  /*0fb0*/  IMAD R13, R9, R0, R4 ;  /* 0x00000000090d7224 */ /* 0x000fca00078e0204 */
[----:B------:R-:W-:Y:S02]  /*0fc0*/  ISETP.GT.U32.AND P3, PT, R8, R13, PT ;  /* 0x0000000d0800720c */ /* 0x000fe40003f64070 */
[----:B------:R-:W-:-:S11]  /*0fd0*/  LOP3.LUT R0, R5, R12, RZ, 0x3c, !PT ;  /* 0x0000000c05007212 */ /* 0x000fd600078e3cff */
[----:B------:R-:W-:-:S05]  /*0fe0*/  @!P3 IMAD.IADD R13, R13, 0x1, -R8 ;  /* 0x000000010d0db824 */ /* 0x000fca00078e0a08 */
[----:B------:R-:W-:Y:S02]  /*0ff0*/  ISETP.GE.U32.AND P1, PT, R13, R8, PT ;  /* 0x000000080d00720c */ /* 0x000fe40003f26070 */
[----:B------:R-:W-:Y:S02]  /*1000*/  @!P3 IADD3 R9, PT, PT, R9, 0x1, RZ ;  /* 0x000000010909b810 */ /* 0x000fe40007ffe0ff */
[----:B------:R-:W-:Y:S02]  /*1010*/  ISETP.GE.AND P2, PT, R0, RZ, PT ;  /* 0x000000ff0000720c */ /* 0x000fe40003f46270 */
[----:B------:R-:W-:Y:S01]  /*1020*/  ISETP.NE.AND P3, PT, R12, RZ, PT ;  /* 0x000000ff0c00720c */ /* 0x000fe20003f65270 */
[-C--:B---3--:R-:W-:Y:S02]  /*1030*/  IMAD R0, R11, R230.reuse, RZ ;  /* 0x000000e60b007224 */ /* 0x088fe400078e02ff */
[----:B------:R-:W-:-:S04]  /*1040*/  IMAD.WIDE.U32 R14, R10, R230, RZ ;  /* 0x000000e60a0e7225 */ /* 0x000fc800078e00ff */
[----:B------:R-:W-:Y:S01]  /*1050*/  @P1 VIADD R9, R9, 0x1 ;  /* 0x0000000109091836 */ /* 0x000fe20000000000 */
[----:B------:R-:W-:Y:S01]  /*1060*/  LEA R250, P1, R14, R242, 0x2 ;  /* 0x000000f20efa7211 */ /* 0x000fe200078210ff */
[----:B------:R-:W-:-:S03]  /*1070*/  IMAD.IADD R251, R15, 0x1, R0 ;  /* 0x000000010ffb7824 */ /* 0x000fc600078e0200 */
[----:B------:R-:W-:Y:S02]  /*1080*/  MOV R11, R9 ;  /* 0x00000009000b7202 */ /* 0x000fe40000000f00 */
[----:B------:R-:W-:Y:S02]  /*1090*/  LEA.HI.X R251, R14, R243, R251, 0x2, P1 ;  /* 0x000000f30efb7211 */ /* 0x000fe400008f14fb */
[----:B------:R-:W-:Y:S01]  /*10a0*/  @!P2 IADD3 R11, PT, PT, -R11, RZ, RZ ;  /* 0x000000ff0b0ba210 */ /* 0x000fe20007ffe1ff */
[----:B------:R-:W2:Y:S01]  /*10b0*/  LD.E.64 R14, desc[UR4][R186.64+0x28] ;  /* 0x00002804ba0e7980 */ /* 0x000ea2000c101b00 */
[----:B------:R-:W-:-:S05]  /*10c0*/  @!P3 LOP3.LUT R11, RZ, R12, RZ, 0x33, !PT ;  /* 0x0000000cff0bb212 */ /* 0x000fca00078e33ff */
[----:B------:R-:W-:-:S05]  /*10d0*/  IMAD.WIDE R8, R11, 0x4, R250 ;  /* 0x000000040b087825 */ /* 0x000fca00078e02fa */
[----:B------:R1:W3:Y:S01]  /*10e0*/  LD.E R0, desc[UR4][R8.64] ;  /* 0x0000000408007980 */ /* 0x0002e2000c101900 */
[----:B----4-:R-:W-:-:S04]  /*10f0*/  IABS R10, R6 ;  /* 0x00000006000a7213 */ /* 0x010fc80000000000 */
[----:B------:R-:W4:Y:S08]  /*1100*/  I2F.RP R21, R10 ;  /* 0x0000000a00157306 */ /* 0x000f300000209400 */
[----:B----4-:R-:W4:Y:S02]  /*1110*/  MUFU.RCP R20, R21 ;  /* 0x0000001500147308 */ /* 0x010f240000001000 */
[----:B----4-:R-:W-:-:S06]  /*1120*/  VIADD R20, R20, 0xffffffe ;  /* 0x0ffffffe14147836 */ /* 0x010fcc0000000000 */
[----:B------:R-:W4:Y:S01]  /*1130*/  F2I.FTZ.U32.TRUNC.NTZ R23, R20 ;  /* 0x0000001400177305 */ /* 0x000f22000021f000 */
[----:B------:R-:W-:Y:S01]  /*1140*/  IMAD.MOV.U32 R22, RZ, RZ, RZ ;  /* 0x000000ffff167224 */ /* 0x000fe200078e00ff */
[----:B-1----:R-:W-:Y:S02]  /*1150*/  IABS R8, R229 ;  /* 0x000000e500087213 */ /* 0x002fe40000000000 */
[----:B------:R-:W-:Y:S02]  /*1160*/  IABS R9, R6 ;  /* 0x0000000600097213 */ /* 0x000fe40000000000 */
[----:B----4-:R-:W-:-:S05]  /*1170*/  IADD3 R4, PT, PT, RZ, -R23, RZ ;  /* 0x80000017ff047210 */ /* 0x010fca0007ffe0ff */
        /* <DEDUP_REMOVED lines=14> */
[----:B------:R-:W-:Y:S02]  /*1260*/  @P3 IADD3 R4, PT, PT, R4, 0x1, RZ ;  /* 0x0000000104043810 */ /* 0x000fe40007ffe0ff */
[----:B------:R-:W-:Y:S02]  /*1270*/  SHF.R.S32.HI R11, RZ, 0x1f, R5 ;  /* 0x0000001fff0b7819 */ /* 0x000fe40000011405 */
[----:B------:R-:W-:Y:S01]  /*1280*/  MOV R13, R4 ;  /* 0x00000004000d7202 */ /* 0x000fe20000000f00 */
[----:B------:R-:W-:-:S04]  /*1290*/  IMAD R4, R225, R5, RZ ;  /* 0x00000005e1047224 */ /* 0x000fc800078e02ff */
[----:B------:R-:W-:Y:S01]  /*12a0*/  @!P1 IMAD.MOV R13, RZ, RZ, -R13 ;  /* 0x000000ffff0d9224 */ /* 0x000fe200078e0a0d */
[----:B------:R-:W-:Y:S01]  /*12b0*/  @!P2 LOP3.LUT R13, RZ, R6, RZ, 0x33, !PT ;  /* 0x00000006ff0da212 */ /* 0x000fe200078e33ff */
[----:B------:R-:W-:-:S04]  /*12c0*/  IMAD R4, R224, R11, R4 ;  /* 0x0000000be0047224 */ /* 0x000fc800078e0204 */
[----:B------:R-:W-:Y:S01]  /*12d0*/  IMAD R17, R17, R13, RZ ;  /* 0x0000000d11117224 */ /* 0x000fe200078e02ff */
[----:B---3--:R-:W-:Y:S01]  /*12e0*/  SHF.R.S32.HI R9, RZ, 0x1f, R0 ;  /* 0x0000001fff097819 */ /* 0x008fe20000011400 */
[----:B------:R-:W-:-:S04]  /*12f0*/  IMAD R8, R19, R0, RZ ;  /* 0x0000000013087224 */ /* 0x000fc800078e02ff */
[C---:B------:R-:W-:Y:S02]  /*1300*/  IMAD R8, R18.reuse, R9, R8 ;  /* 0x0000000912087224 */ /* 0x040fe400078e0208 */
[----:B------:R-:W-:-:S04]  /*1310*/  IMAD.WIDE.U32 R18, R18, R0, RZ ;  /* 0x0000000012127225 */ /* 0x000fc800078e00ff */
[----:B------:R-:W-:Y:S02]  /*1320*/  IMAD.IADD R19, R19, 0x1, R8 ;  /* 0x0000000113137824 */ /* 0x000fe400078e0208 */
[----:B------:R-:W-:Y:S01]  /*1330*/  IMAD.WIDE.U32 R18, R5, R224, R18 ;  /* 0x000000e005127225 */ /* 0x000fe200078e0012 */
[----:B------:R-:W-:-:S04]  /*1340*/  SHF.R.S32.HI R8, RZ, 0x1f, R13 ;  /* 0x0000001fff087819 */ /* 0x000fc8000001140d */
[----:B------:R-:W-:Y:S01]  /*1350*/  IADD3 R19, PT, PT, R19, R4, RZ ;  /* 0x0000000413137210 */ /* 0x000fe20007ffe0ff */
[----:B--2---:R-:W-:Y:S02]  /*1360*/  IMAD R4, R15, R0, RZ ;  /* 0x000000000f047224 */ /* 0x004fe400078e02ff */
[----:B------:R-:W-:Y:S02]  /*1370*/  IMAD R8, R16, R8, R17 ;  /* 0x0000000810087224 */ /* 0x000fe400078e0211 */
[----:B------:R-:W-:-:S04]  /*1380*/  IMAD.WIDE.U32 R18, R13, R16, R18 ;  /* 0x000000100d127225 */ /* 0x000fc800078e0012 */
[----:B------:R-:W-:-:S04]  /*1390*/  IMAD.WIDE.U32 R16, R14, R0, RZ ;  /* 0x000000000e107225 */ /* 0x000fc800078e00ff */
[----:B------:R-:W-:Y:S01]  /*13a0*/  IMAD R9, R14, R9, R4 ;  /* 0x000000090e097224 */ /* 0x000fe200078e0204 */
[----:B------:R-:W-:Y:S01]  /*13b0*/  MOV R4, R18 ;  /* 0x0000001200047202 */ /* 0x000fe20000000f00 */
[----:B------:R-:W-:Y:S02]  /*13c0*/  IMAD.IADD R0, R19, 0x1, R8 ;  /* 0x0000000113007824 */ /* 0x000fe400078e0208 */
[----:B------:R-:W-:Y:S01]  /*13d0*/  IMAD.IADD R10, R17, 0x1, R9 ;  /* 0x00000001110a7824 */ /* 0x000fe200078e0209 */
[----:B------:R-:W-:Y:S05]  /*13e0*/  BRA `(.L_x_2320) ;  /* 0x00000004003c7947 */ /* 0x000fea0003800000 */
.L_x_2319:
[----:B------:R-:W2:Y:S01]  /*13f0*/  LD.E R6, desc[UR4][R2.64+0x68] ;  /* 0x0000680402067980 */ /* 0x000ea2000c101900 */
[----:B------:R-:W-:-:S03]  /*1400*/  ISETP.NE.AND P3, PT, R14, -0x1, PT ;  /* 0xffffffff0e00780c */ /* 0x000fc60003f65270 */
[----:B------:R-:W3:Y:S01]  /*1410*/  LD.E.64 R224, desc[UR4][R2.64+0x38] ;  /* 0x0000380402e07980 */ /* 0x000ee2000c101b00 */
[----:B------:R-:W-:Y:S02]  /*1420*/  MOV R186, R2 ;  /* 0x0000000200ba7202 */ /* 0x000fe40000000f00 */
[----:B------:R-:W-:Y:S01]  /*1430*/  MOV R187, R3 ;  /* 0x0000000300bb7202 */ /* 0x000fe20000000f00 */
[----:B------:R4:W5:Y:S04]  /*1440*/  LD.E.64 R28, desc[UR4][R2.64+0x58] ;  /* 0x00005804021c7980 */ /* 0x000968000c101b00 */
[----:B------:R-:W4:Y:S04]  /*1450*/  LD.E.64 R226, desc[UR4][R186.64+0x40] ;  /* 0x00004004bae27980 */ /* 0x000f28000c101b00 */
[----:B------:R-:W4:Y:S04]  /*1460*/  @!P3 LD.E.64 R20, desc[UR4][R2.64+0x20] ;  /* 0x000020040214b980 */ /* 0x000f28000c101b00 */
[----:B------:R-:W4:Y:S04]  /*1470*/  @!P3 LD.E.64 R18, desc[UR4][R2.64+0x28] ;  /* 0x000028040212b980 */ /* 0x000f28000c101b00 */
[----:B------:R-:W4:Y:S01]  /*1480*/  LD.E.64 R16, desc[UR4][R186.64+0x50] ;  /* 0x00005004ba107980 */ /* 0x000f22000c101b00 */
[----:B------:R-:W-:Y:S01]  /*1490*/  IMAD.MOV.U32 R22, RZ, RZ, RZ ;  /* 0x000000ffff167224 */ /* 0x000fe200078e00ff */
[----:B------:R-:W-:-:S02]  /*14a0*/  CS2R R250, SRZ ;  /* 0x0000000000fa7805 */ /* 0x000fc4000001ff00 */
[----:B--2---:R-:W-:-:S04]  /*14b0*/  IABS R0, R6 ;  /* 0x0000000600007213 */ /* 0x004fc80000000000 */
[----:B------:R-:W2:Y:S08]  /*14c0*/  I2F.RP R10, R0 ;  /* 0x00000000000a7306 */ /* 0x000eb00000209400 */
[----:B--2---:R-:W2:Y:S02]  /*14d0*/  MUFU.RCP R8, R10 ;  /* 0x0000000a00087308 */ /* 0x004ea40000001000 */
[----:B--2---:R-:W-:-:S06]  /*14e0*/  VIADD R8, R8, 0xffffffe ;  /* 0x0ffffffe08087836 */ /* 0x004fcc0000000000 */
[----:B------:R-:W2:Y:S01]  /*14f0*/  F2I.FTZ.U32.TRUNC.NTZ R23, R8 ;  /* 0x0000000800177305 */ /* 0x000ea2000021f000 */
[----:B-1----:R-:W-:Y:S02]  /*1500*/  IABS R5, R6 ;  /* 0x0000000600057213 */ /* 0x002fe40000000000 */
[----:B--2---:R-:W-:-:S05]  /*1510*/  IADD3 R4, PT, PT, RZ, -R23, RZ ;  /* 0x80000017ff047210 */ /* 0x004fca0007ffe0ff */
[----:B------:R-:W-:Y:S01]  /*1520*/  IMAD R9, R4, R0, RZ ;  /* 0x0000000004097224 */ /* 0x000fe200078e02ff */
[----:B------:R-:W-:-:S03]  /*1530*/  IABS R4, R229 ;  /* 0x000000e500047213 */ /* 0x000fc60000000000 */
[----:B------:R-:W-:Y:S01]  /*1540*/  IMAD.HI.U32 R9, R23, R9, R22 ;  /* 0x0000000917097227 */ /* 0x000fe200078e0016 */
[----:B------:R-:W-:-:S05]  /*1550*/  IADD3 R5, PT, PT, RZ, -R5, RZ ;  /* 0x80000005ff057210 */ /* 0x000fca0007ffe0ff */
[----:B------:R-:W-:-:S04]  /*1560*/  IMAD.HI.U32 R8, R9, R4, RZ ;  /* 0x0000000409087227 */ /* 0x000fc800078e00ff */
[----:B------:R-:W-:Y:S01]  /*1570*/  IMAD R5, R8, R5, R4 ;  /* 0x0000000508057224 */ /* 0x000fe200078e0204 */
[----:B------:R-:W-:-:S04]  /*1580*/  @!P3 SHF.R.S32.HI R4, RZ, 0x1f, R13 ;  /* 0x0000001fff04b819 */ /* 0x000fc8000001140d */
[----:B------:R-:W-:Y:S01]  /*1590*/  ISETP.GT.U32.AND P2, PT, R0, R5, PT ;  /* 0x000000050000720c */ /* 0x000fe20003f44070 */
[-C--:B---3--:R-:W-:Y:S02]  /*15a0*/  @!P3 IMAD R9, R225, R13.reuse, RZ ;  /* 0x0000000de109b224 */ /* 0x088fe400078e02ff */
[----:B------:R-:W-:-:S04]  /*15b0*/  @!P3 IMAD.WIDE.U32 R22, R224, R13, RZ ;  /* 0x0000000de016b225 */ /* 0x000fc800078e00ff */
[----:B------:R-:W-:Y:S01]  /*15c0*/  @!P3 IMAD R4, R4, R224, R9 ;  /* 0x000000e00404b224 */ /* 0x000fe200078e0209 */
[----:B-----5:R-:W-:Y:S01]  /*15d0*/  @!P3 SHF.R.S32.HI R10, RZ, 0x1f, R12 ;  /* 0x0000001fff0ab819 */ /* 0x020fe2000001140c */
[----:B----4-:R-:W-:Y:S02]  /*15e0*/  @!P3 IMAD R11, R21, R12, RZ ;  /* 0x0000000c150bb224 */ /* 0x010fe400078e02ff */
[----:B------:R-:W-:Y:S01]  /*15f0*/  @!P3 IMAD.IADD R23, R23, 0x1, R4 ;  /* 0x000000011717b824 */ /* 0x000fe200078e0204 */
[----:B------:R-:W-:Y:S02]  /*1600*/  @P3 IADD3 R4, PT, PT, R13, R14, RZ ;  /* 0x0000000e0d043210 */ /* 0x000fe40007ffe0ff */
[----:B------:R-:W-:Y:S01]  /*1610*/  @!P2 IADD3 R5, PT, PT, R5, -R0, RZ ;  /* 0x800000000505a210 */ /* 0x000fe20007ffe0ff */
[C---:B------:R-:W-:Y:S02]  /*1620*/  @!P3 IMAD R11, R20.reuse, R10, R11 ;  /* 0x0000000a140bb224 */ /* 0x040fe400078e020b */
[----:B------:R-:W-:Y:S01]  /*1630*/  @!P3 IMAD.WIDE.U32 R22, R20, R12, R22 ;  /* 0x0000000c1416b225 */ /* 0x000fe200078e0016 */
[----:B------:R-:W-:-:S03]  /*1640*/  ISETP.GE.U32.AND P4, PT, R5, R0, PT ;  /* 0x000000000500720c */ /* 0x000fc60003f86070 */
[-C--:B------:R-:W-:Y:S02]  /*1650*/  @P3 IMAD R0, R225, R4.reuse, RZ ;  /* 0x00000004e1003224 */ /* 0x080fe400078e02ff */
[----:B------:R-:W-:Y:S01]  /*1660*/  @P3 IMAD.WIDE.U32 R20, R224, R4, RZ ;  /* 0x00000004e0143225 */ /* 0x000fe200078e00ff */
[----:B------:R-:W-:Y:S02]  /*1670*/  LOP3.LUT R4, R229, R6, RZ, 0x3c, !PT ;  /* 0x00000006e5047212 */ /* 0x000fe400078e3cff */
[----:B------:R-:W-:Y:S02]  /*1680*/  @!P2 IADD3 R8, PT, PT, R8, 0x1, RZ ;  /* 0x000000010808a810 */ /* 0x000fe40007ffe0ff */
[----:B------:R-:W-:Y:S02]  /*1690*/  ISETP.GE.AND P1, PT, R4, RZ, PT ;  /* 0x000000ff0400720c */ /* 0x000fe40003f26270 */
[----:B------:R-:W-:Y:S01]  /*16a0*/  ISETP.NE.AND P2, PT, R6, RZ, PT ;  /* 0x000000ff0600720c */ /* 0x000fe20003f45270 */
[----:B------:R-:W-:Y:S01]  /*16b0*/  @!P3 IMAD.IADD R11, R23, 0x1, R11 ;  /* 0x00000001170bb824 */ /* 0x000fe200078e020b */
[----:B------:R-:W-:Y:S01]  /*16c0*/  @!P3 MOV R10, R22 ;  /* 0x00000016000ab202 */ /* 0x000fe20000000f00 */
[----:B------:R-:W-:Y:S01]  /*16d0*/  @P3 IMAD.MOV.U32 R10, RZ, RZ, R20 ;  /* 0x000000ffff0a3224 */ /* 0x000fe200078e0014 */
[----:B------:R-:W-:-:S02]  /*16e0*/  LEA R5, R164, 0xffffff00, 0x8 ;  /* 0xffffff00a4057811 */ /* 0x000fc400078e40ff */
[----:B------:R-:W-:Y:S01]  /*16f0*/  @P3 IADD3 R11, PT, PT, R21, R0, RZ ;  /* 0x00000000150b3210 */ /* 0x000fe20007ffe0ff */
[----:B------:R-:W-:Y:S01]  /*1700*/  @!P3 IMAD R0, R227, R13, RZ ;  /* 0x0000000de300b224 */ /* 0x000fe200078e02ff */
[----:B------:R-:W-:Y:S02]  /*1710*/  @!P3 SHF.R.S32.HI R9, RZ, 0x1f, R13 ;  /* 0x0000001fff09b819 */ /* 0x000fe4000001140d */
[----:B------:R-:W-:Y:S01]  /*1720*/  @P4 IADD3 R8, PT, PT, R8, 0x1, RZ ;  /* 0x0000000108084810 */ /* 0x000fe20007ffe0ff */
[----:B------:R-:W-:-:S03]  /*1730*/  IMAD.WIDE.U32 R10, R224, R5, R10 ;  /* 0x00000005e00a7225 */ /* 0x000fc600078e000a */
[----:B------:R-:W-:Y:S01]  /*1740*/  @!P1 IADD3 R8, PT, PT, -R8, RZ, RZ ;  /* 0x000000ff08089210 */ /* 0x000fe20007ffe1ff */
[----:B------:R-:W-:Y:S02]  /*1750*/  @!P3 IMAD R0, R9, R226, R0 ;  /* 0x000000e20900b224 */ /* 0x000fe400078e0200 */
[----:B------:R-:W-:Y:S01]  /*1760*/  @!P3 IMAD.WIDE.U32 R20, R226, R13, RZ ;  /* 0x0000000de214b225 */ /* 0x000fe200078e00ff */
[----:B------:R-:W-:-:S03]  /*1770*/  @!P2 LOP3.LUT R8, RZ, R6, RZ, 0x33, !PT ;  /* 0x00000006ff08a212 */ /* 0x000fc600078e33ff */
[----:B------:R-:W-:Y:S01]  /*1780*/  IMAD R4, R225, R5, RZ ;  /* 0x00000005e1047224 */ /* 0x000fe200078e02ff */
[----:B------:R-:W-:Y:S01]  /*1790*/  @P3 IADD3 R13, PT, PT, R13, R14, RZ ;  /* 0x0000000e0d0d3210 */ /* 0x000fe20007ffe0ff */
[----:B------:R-:W-:Y:S01]  /*17a0*/  @!P3 IMAD.IADD R21, R21, 0x1, R0 ;  /* 0x000000011515b824 */ /* 0x000fe200078e0200 */
[----:B------:R-:W-:Y:S01]  /*17b0*/  @!P3 SHF.R.S32.HI R9, RZ, 0x1f, R12 ;  /* 0x0000001fff09b819 */ /* 0x000fe2000001140c */
[----:B------:R-:W-:Y:S01]  /*17c0*/  IMAD.IADD R15, R11, 0x1, R4 ;  /* 0x000000010b0f7824 */ /* 0x000fe200078e0204 */
[----:B------:R-:W-:Y:S01]  /*17d0*/  MOV R14, R10 ;  /* 0x0000000a000e7202 */ /* 0x000fe20000000f00 */
[----:B------:R-:W-:Y:S01]  /*17e0*/  @!P3 IMAD R0, R19, R12, RZ ;  /* 0x0000000c1300b224 */ /* 0x000fe200078e02ff */
[----:B------:R-:W-:Y:S01]  /*17f0*/  SHF.R.S32.HI R4, RZ, 0x1f, R8 ;  /* 0x0000001fff047819 */ /* 0x000fe20000011408 */
[----:B------:R-:W-:Y:S02]  /*1800*/  IMAD R11, R17, R8, RZ ;  /* 0x00000008110b7224 */ /* 0x000fe400078e02ff */
[----:B------:R-:W-:-:S02]  /*1810*/  @!P3 IMAD R0, R18, R9, R0 ;  /* 0x000000091200b224 */ /* 0x000fc400078e0200 */
[----:B------:R-:W-:-:S04]  /*1820*/  @!P3 IMAD.WIDE.U32 R18, R18, R12, R20 ;  /* 0x0000000c1212b225 */ /* 0x000fc800078e0014 */
[----:B------:R-:W-:-:S04]  /*1830*/  IMAD.WIDE.U32 R14, R16, R8, R14 ;  /* 0x00000008100e7225 */ /* 0x000fc800078e000e */
[----:B------:R-:W-:Y:S02]  /*1840*/  IMAD R11, R16, R4, R11 ;  /* 0x00000004100b7224 */ /* 0x000fe400078e020b */
[-C--:B------:R-:W-:Y:S02]  /*1850*/  @P3 IMAD R8, R227, R13.reuse, RZ ;  /* 0x0000000de3083224 */ /* 0x080fe400078e02ff */
[----:B------:R-:W-:Y:S01]  /*1860*/  @P3 IMAD.WIDE.U32 R12, R226, R13, RZ ;  /* 0x0000000de20c3225 */ /* 0x000fe200078e00ff */
[----:B------:R-:W-:Y:S02]  /*1870*/  @!P3 IADD3 R10, PT, PT, R19, R0, RZ ;  /* 0x00000000130ab210 */ /* 0x000fe40007ffe0ff */
[----:B------:R-:W-:Y:S01]  /*1880*/  IADD3 R0, PT, PT, R15, R11, RZ ;  /* 0x0000000b0f007210 */ /* 0x000fe20007ffe0ff */
[----:B------:R-:W-:Y:S01]  /*1890*/  @!P3 IMAD.MOV.U32 R16, RZ, RZ, R18 ;  /* 0x000000ffff10b224 */ /* 0x000fe200078e0012 */
[----:B------:R-:W-:Y:S01]  /*18a0*/  MOV R4, R14 ;  /* 0x0000000e00047202 */ /* 0x000fe20000000f00 */
[----:B------:R-:W-:Y:S01]  /*18b0*/  @P3 IMAD.IADD R10, R13, 0x1, R8 ;  /* 0x000000010d0a3824 */ /* 0x000fe200078e0208 */
[----:B------:R-:W-:-:S02]  /*18c0*/  @P3 MOV R16, R12 ;  /* 0x0000000c00103202 */ /* 0x000fc40000000f00 */
[----:B------:R-:W-:Y:S02]  /*18d0*/  MOV R11, RZ ;  /* 0x000000ff000b7202 */ /* 0x000fe40000000f00 */
.L_x_2320:
[----:B------:R-:W-:Y:S05]  /*18e0*/  BSYNC.RECONVERGENT B0 ;  /* 0x0000000000007941 */ /* 0x000fea0003800200 */
.L_x_2318:
        /* <DEDUP_REMOVED lines=13> */
[----:B------:R-:W-:Y:S02]  /*19c0*/  MOV R32, RZ ;  /* 0x000000ff00207202 */ /* 0x000fe40000000f00 */
[----:B------:R-:W-:Y:S01]  /*19d0*/  IABS R21, R6 ;  /* 0x0000000600157213 */ /* 0x000fe20000000000 */
[----:B-1----:R-:W-:-:S04]  /*19e0*/  IMAD.MOV R17, RZ, RZ, -R33 ;  /* 0x000000ffff117224 */ /* 0x002fc800078e0a21 */
[----:B------:R-:W-:Y:S01]  /*19f0*/  IMAD R20, R17, R26, RZ ;  /* 0x0000001a11147224 */ /* 0x000fe200078e02ff */
[----:B------:R-:W-:-:S03]  /*1a00*/  IABS R17, R229 ;  /* 0x000000e500117213 */ /* 0x000fc60000000000 */
[----:B------:R-:W-:-:S04]  /*1a10*/  IMAD.HI.U32 R20, R33, R20, R32 ;  /* 0x0000001421147227 */ /* 0x000fc800078e0020 */
[----:B------:R-:W-:Y:S02]  /*1a20*/  IMAD.MOV R21, RZ, RZ, -R21 ;  /* 0x000000ffff157224 */ /* 0x000fe400078e0a15 */
[----:B------:R-:W-:-:S04]  /*1a30*/  IMAD.HI.U32 R20, R20, R17, RZ ;  /* 0x0000001114147227 */ /* 0x000fc800078e00ff */
[----:B------:R-:W-:-:S05]  /*1a40*/  IMAD R17, R20, R21, R17 ;  /* 0x0000001514117224 */ /* 0x000fca00078e0211 */
[----:B------:R-:W-:Y:S01]  /*1a50*/  ISETP.GT.U32.AND P3, PT, R26, R17, PT ;  /* 0x000000111a00720c */ /* 0x000fe20003f64070 */
[----:B------:R-:W1:-:S12]  /*1a60*/  S2R R218, SR_CgaCtaId ;  /* 0x0000000000da7919 */ /* 0x000e580000008800 */
[----:B------:R-:W-:-:S05]  /*1a70*/  @!P3 IMAD.IADD R17, R17, 0x1, -R26 ;  /* 0x000000011111b824 */ /* 0x000fca00078e0a1a */
[----:B------:R-:W-:Y:S02]  /*1a80*/  ISETP.GE.U32.AND P4, PT, R17, R26, PT ;  /* 0x0000001a1100720c */ /* 0x000fe40003f86070 */
[----:B------:R-:W-:Y:S02]  /*1a90*/  LOP3.LUT R17, R229, R6, RZ, 0x3c, !PT ;  /* 0x00000006e5117212 */ /* 0x000fe400078e3cff */
[----:B------:R-:W-:Y:S02]  /*1aa0*/  @!P3 IADD3 R20, PT, PT, R20, 0x1, RZ ;  /* 0x000000011414b810 */ /* 0x000fe40007ffe0ff */
[----:B------:R-:W-:Y:S02]  /*1ab0*/  ISETP.GE.AND P2, PT, R17, RZ, PT ;  /* 0x000000ff1100720c */ /* 0x000fe40003f46270 */
[----:B------:R-:W-:Y:S01]  /*1ac0*/  ISETP.NE.AND P3, PT, R6, RZ, PT ;  /* 0x000000ff0600720c */ /* 0x000fe20003f65270 */
[----:B-----5:R-:W-:Y:S01]  /*1ad0*/  IMAD R26, R11, R226, RZ ;  /* 0x000000e20b1a7224 */ /* 0x020fe200078e02ff */
[----:B------:R-:W-:-:S03]  /*1ae0*/  SHF.L.U32 R221, R167, 0x3, RZ ;  /* 0x00000003a7dd7819 */ /* 0x000fc600000006ff */
[----:B------:R-:W-:Y:S02]  /*1af0*/  @P4 VIADD R20, R20, 0x1 ;  /* 0x0000000114144836 */ /* 0x000fe40000000000 */
[----:B------:R-:W-:Y:S01]  /*1b00*/  IMAD R11, R5, R227, R26 ;  /* 0x000000e3050b7224 */ /* 0x000fe200078e021a */
[----:B------:R-:W-:Y:S01]  /*1b10*/  LOP3.LUT R166, R221, 0x38, RZ, 0xc0, !PT ;  /* 0x00000038dda67812 */ /* 0x000fe200078ec0ff */
[----:B------:R-:W-:-:S04]  /*1b20*/  IMAD.WIDE.U32 R26, R5, R226, RZ ;  /* 0x000000e2051a7225 */ /* 0x000fc800078e00ff */
[----:B------:R-:W-:Y:S01]  /*1b30*/  @!P2 IMAD.MOV R20, RZ, RZ, -R20 ;  /* 0x000000ffff14a224 */ /* 0x000fe200078e0a14 */
[----:B------:R-:W-:Y:S01]  /*1b40*/  @!P3 LOP3.LUT R20, RZ, R6, RZ, 0x33, !PT ;  /* 0x00000006ff14b212 */ /* 0x000fe200078e33ff */
[----:B------:R-:W-:Y:S01]  /*1b50*/  IMAD.IADD R5, R27, 0x1, R11 ;  /* 0x000000011b057824 */ /* 0x000fe200078e020b */
[----:B------:R-:W-:Y:S02]  /*1b60*/  IADD3 R11, P3, P2, R26, R16, R166 ;  /* 0x000000101a0b7210 */ /* 0x000fe40007a7e0a6 */
[----:B------:R-:W-:Y:S01]  /*1b70*/  SHF.R.S32.HI R17, RZ, 0x1f, R20 ;  /* 0x0000001fff117819 */ /* 0x000fe20000011414 */
[-C--:B------:R-:W-:Y:S01]  /*1b80*/  IMAD R6, R29, R20.reuse, RZ ;  /* 0x000000141d067224 */ /* 0x080fe200078e02ff */
[----:B------:R-:W-:Y:S01]  /*1b90*/  LOP3.LUT R16, R221, 0x1c0, RZ, 0xc0, !PT ;  /* 0x000001c0dd107812 */ /* 0x000fe200078ec0ff */
[----:B------:R-:W-:Y:S01]  /*1ba0*/  IMAD.WIDE.U32 R20, R28, R20, RZ ;  /* 0x000000141c147225 */ /* 0x000fe200078e00ff */
[----:B------:R-:W-:Y:S02]  /*1bb0*/  IADD3.X R10, PT, PT, R5, R10, RZ, P3, P2 ;  /* 0x0000000a050a7210 */ /* 0x000fe40001fe44ff */
[----:B------:R-:W-:Y:S01]  /*1bc0*/  LOP3.LUT R241, R16, 0x38, R167, 0xf8, !PT ;  /* 0x0000003810f17812 */ /* 0x000fe200078ef8a7 */
[----:B------:R-:W-:Y:S01]  /*1bd0*/  IMAD R6, R17, R28, R6 ;  /* 0x0000001c11067224 */ /* 0x000fe200078e0206 */
[----:B------:R-:W-:-:S02]  /*1be0*/  IADD3 R20, P2, PT, R11, R20, RZ ;  /* 0x000000140b147210 */ /* 0x000fc40007f5e0ff */
[----:B------:R-:W-:Y:S01]  /*1bf0*/  LOP3.LUT R16, R221, 0x1e00, RZ, 0xc0, !PT ;  /* 0x00001e00dd107812 */ /* 0x000fe200078ec0ff */
[----:B------:R-:W-:Y:S01]  /*1c00*/  IMAD.IADD R11, R21, 0x1, R6 ;  /* 0x00000001150b7824 */ /* 0x000fe200078e0206 */
[----:B------:R-:W-:Y:S02]  /*1c10*/  LOP3.LUT R241, R241, R166, RZ, 0x3c, !PT ;  /* 0x000000a6f1f17212 */ /* 0x000fe400078e3cff */
[----:B------:R-:W-:Y:S02]  /*1c20*/  MOV R5, 0x400 ;  /* 0x0000040000057802 */ /* 0x000fe40000000f00 */
[----:B------:R-:W-:Y:S02]  /*1c30*/  LOP3.LUT R241, R241, R16, RZ, 0xfc, !PT ;  /* 0x00000010f1f17212 */ /* 0x000fe400078efcff */
[----:B------:R-:W-:Y:S02]  /*1c40*/  IADD3.X R21, PT, PT, R10, R11, RZ, P2, !PT ;  /* 0x0000000b0a157210 */ /* 0x000fe400017fe4ff */
[----:B------:R-:W-:-:S02]  /*1c50*/  IADD3 R26, P2, PT, R166, R4, RZ ;  /* 0x00000004a61a7210 */ /* 0x000fc40007f5e0ff */
[----:B-1----:R-:W-:Y:S02]  /*1c60*/  LEA R218, R218, R5, 0x18 ;  /* 0x00000005dada7211 */ /* 0x002fe400078ec0ff */
[----:B------:R-:W-:Y:S02]  /*1c70*/  IADD3.X R27, PT, PT, RZ, R0, RZ, P2, !PT ;  /* 0x00000000ff1b7210 */ /* 0x000fe400017fe4ff */
[----:B------:R-:W-:Y:S02]  /*1c80*/  SHF.R.U32.HI R10, RZ, 0x3, R167 ;  /* 0x00000003ff0a7819 */ /* 0x000fe400000116a7 */
[----:B------:R-:W-:-:S03]  /*1c90*/  IADD3 R234, PT, PT, -R7, R192, RZ ;  /* 0x000000c007ea7210 */ /* 0x000fc60007ffe1ff */
[-C--:B------:R-:W-:Y:S02]  /*1ca0*/  IMAD R11, R227, R10.reuse, RZ ;  /* 0x0000000ae30b7224 */ /* 0x080fe400078e02ff */
[----:B------:R-:W-:Y:S01]  /*1cb0*/  IMAD R4, R225, R10, RZ ;  /* 0x0000000ae1047224 */ /* 0x000fe200078e02ff */
[----:B------:R-:W-:Y:S01]  /*1cc0*/  BSSY.RECONVERGENT B0, `(.L_x_2321) ;  /* 0x000002e000007945 */ /* 0x000fe20003800200 */
[----:B------:R-:W-:Y:S02]  /*1cd0*/  IMAD R241, R241, 0x2, R218 ;  /* 0x00000002f1f17824 */ /* 0x000fe400078e02da */
[----:B--2---:R-:W-:-:S04]  /*1ce0*/  @P1 IMAD.WIDE.U32 R16, R14, R232, RZ ;  /* 0x000000e80e101225 */ /* 0x004fc800078e00ff */
[----:B------:R-:W-:Y:S02]  /*1cf0*/  @P1 IMAD R0, R15, R232, RZ ;  /* 0x000000e80f001224 */ /* 0x000fe400078e02ff */
[-C--:B---3--:R-:W-:Y:S02]  /*1d00*/  @!P1 IMAD R6, R25, R230.reuse, RZ ;  /* 0x000000e619069224 */ /* 0x088fe400078e02ff */
[----:B------:R-:W-:-:S04]  /*1d10*/  @!P1 IMAD.WIDE.U32 R24, R24, R230, RZ ;  /* 0x000000e618189225 */ /* 0x000fc800078e00ff */
[----:B------:R-:W-:Y:S02]  /*1d20*/  @!P1 IMAD.MOV.U32 R5, RZ, RZ, R24 ;  /* 0x000000ffff059224 */ /* 0x000fe400078e0018 */
[----:B------:R-:W-:Y:S02]  /*1d30*/  @P1 IMAD.MOV.U32 R5, RZ, RZ, R16 ;  /* 0x000000ffff051224 */ /* 0x000fe400078e0010 */
[----:B------:R-:W-:Y:S02]  /*1d40*/  @!P1 IMAD.IADD R6, R25, 0x1, R6 ;  /* 0x0000000119069824 */ /* 0x000fe400078e0206 */
[----:B------:R-:W-:Y:S01]  /*1d50*/  @P1 IMAD.IADD R6, R17, 0x1, R0 ;  /* 0x0000000111061824 */ /* 0x000fe200078e0200 */
[----:B------:R-:W-:Y:S01]  /*1d60*/  IADD3 R16, P2, PT, R166, R5, RZ ;  /* 0x00000005a6107210 */ /* 0x000fe20007f5e0ff */
[----:B------:R-:W-:-:S04]  /*1d70*/  IMAD.WIDE.U32 R24, R10, R226, R20 ;  /* 0x000000e20a187225 */ /* 0x000fc800078e0014 */
[----:B------:R-:W-:Y:S01]  /*1d80*/  IMAD.X R17, RZ, RZ, R6, P2 ;  /* 0x000000ffff117224 */ /* 0x000fe200010e0606 */
[C---:B------:R-:W-:Y:S01]  /*1d90*/  ISETP.GE.AND P2, PT, R10.reuse, R234, PT ;  /* 0x000000ea0a00720c */ /* 0x040fe20003f46270 */
[----:B------:R-:W-:Y:S01]  /*1da0*/  IMAD.WIDE.U32 R20, R10, R224, R26 ;  /* 0x000000e00a147225 */ /* 0x000fe200078e001a */
[----:B------:R-:W-:Y:S02]  /*1db0*/  IADD3 R11, PT, PT, R25, R11, RZ ;  /* 0x0000000b190b7210 */ /* 0x000fe40007ffe0ff */
[----:B------:R-:W-:Y:S01]  /*1dc0*/  LEA R238, P3, R24, R22, 0x1 ;  /* 0x0000001618ee7211 */ /* 0x000fe200078608ff */
[----:B------:R-:W-:Y:S01]  /*1dd0*/  IMAD.IADD R235, R21, 0x1, R4 ;  /* 0x0000000115eb7824 */ /* 0x000fe200078e0204 */
[----:B----4-:R-:W-:Y:S01]  /*1de0*/  LEA R236, P4, R20, R18, 0x1 ;  /* 0x0000001214ec7211 */ /* 0x010fe200078808ff */
[----:B------:R-:W-:Y:S01]  /*1df0*/  IMAD.WIDE.U32 R16, R8, R229, R16 ;  /* 0x000000e508107225 */ /* 0x000fe200078e0010 */
[----:B------:R-:W-:Y:S02]  /*1e00*/  LEA.HI.X R239, R24, R23, R11, 0x1, P3 ;  /* 0x0000001718ef7211 */ /* 0x000fe400018f0c0b */
[----:B------:R-:W-:Y:S01]  /*1e10*/  MOV R11, RZ ;  /* 0x000000ff000b7202 */ /* 0x000fe20000000f00 */
[----:B------:R-:W-:Y:S01]  /*1e20*/  IMAD R23, R9, R229, RZ ;  /* 0x000000e509177224 */ /* 0x000fe200078e02ff */
[----:B------:R-:W-:Y:S01]  /*1e30*/  LEA.HI.X R235, R20, R19, R235, 0x1, P4 ;  /* 0x0000001314eb7211 */ /* 0x000fe200020f0ceb */
[--C-:B------:R-:W-:Y:S01]  /*1e40*/  @!P1 IMAD.MOV.U32 R19, RZ, RZ, R15.reuse ;  /* 0x000000ffff139224 */ /* 0x100fe200078e000f */
[-C--:B------:R-:W-:Y:S01]  /*1e50*/  @!P1 MOV R18, R14.reuse ;  /* 0x0000000e00129202 */ /* 0x080fe20000000f00 */
[----:B------:R-:W-:Y:S01]  /*1e60*/  @P1 IMAD.MOV.U32 R19, RZ, RZ, R15 ;  /* 0x000000ffff131224 */ /* 0x000fe200078e000f */
[----:B------:R-:W-:Y:S01]  /*1e70*/  @P1 MOV R18, R14 ;  /* 0x0000000e00121202 */ /* 0x000fe20000000f00 */
[----:B------:R-:W-:Y:S01]  /*1e80*/  IMAD.WIDE.U32 R20, R231, 0x40, R10 ;  /* 0x00000040e7147825 */ /* 0x000fe200078e000a */
[----:B------:R-:W-:Y:S01]  /*1e90*/  IADD3 R23, PT, PT, R17, R23, RZ ;  /* 0x0000001711177210 */ /* 0x000fe20007ffe0ff */
[----:B------:R-:W-:Y:S06]  /*1ea0*/  @P2 BRA `(.L_x_2322) ;  /* 0x00000000003c2947 */ /* 0x000fec0003800000 */
[----:B------:R-:W-:-:S13]  /*1eb0*/  ISETP.GE.AND P1, PT, R166, R233, PT ;  /* 0x000000e9a600720c */ /* 0x000fda0003f26270 */
        /* <DEDUP_REMOVED lines=13> */
.L_x_2323:
[----:B------:R1:W-:Y:S02]  /*1f90*/  STS.128 [R241], RZ ;  /* 0x000000fff1007388 */ /* 0x0003e40000000c00 */
.L_x_2322:
[----:B------:R-:W-:Y:S05]  /*1fa0*/  BSYNC.RECONVERGENT B0 ;  /* 0x0000000000007941 */ /* 0x000fea0003800200 */
.L_x_2321:
[C---:B------:R-:W-:Y:S01]  /*1fb0*/  VIADD R9, R10.reuse, 0x10 ;  /* 0x000000100a097836 */ /* 0x040fe20000000000 */
[----:B--2---:R-:W-:Y:S01]  /*1fc0*/  IADD3 R5, PT, PT, R10, 0x30, RZ ;  /* 0x000000300a057810 */ /* 0x004fe20007ffe0ff */
        /* <DEDUP_REMOVED lines=12> */
[----:B------:R-:W-:Y:S01]  /*2090*/  IADD3 R15, P1, PT, R20, 0x10, RZ ;  /* 0x00000010140f7810 */ /* 0x000fe20007f3e0ff */
[----:B------:R-:W-:Y:S01]  /*20a0*/  IMAD.MOV.U32 R24, RZ, RZ, R16 ;  /* 0x000000ffff187224 */ /* 0x000fe200078e0010 */
[----:B------:R-:W-:-:S03]  /*20b0*/  MOV R25, R23 ;  /* 0x0000001700197202 */ /* 0x000fc60000000f00 */
[----:B------:R-:W-:Y:S02]  /*20c0*/  IMAD.X R0, RZ, RZ, R21, P1 ;  /* 0x000000ffff007224 */ /* 0x000fe400008e0615 */
[----:B------:R-:W-:-:S04]  /*20d0*/  IMAD.WIDE.U32 R24, R18, R15, R24 ;  /* 0x0000000f12187225 */ /* 0x000fc800078e0018 */
[----:B------:R-:W-:Y:S01]  /*20e0*/  IMAD R0, R0, R18, RZ ;  /* 0x0000001200007224 */ /* 0x000fe200078e02ff */
[----:B------:R-:W-:-:S03]  /*20f0*/  LEA R14, P1, R24, R12, 0x1 ;  /* 0x0000000c180e7211 */ /* 0x000fc600078208ff */
[----:B------:R-:W-:-:S05]  /*2100*/  IMAD R0, R19, R15, R0 ;  /* 0x0000000f13007224 */ /* 0x000fca00078e0200 */
[----:B------:R-:W-:-:S04]  /*2110*/  IADD3 R15, PT, PT, R25, R0, RZ ;  /* 0x00000000190f7210 */ /* 0x000fc80007ffe0ff */
[----:B------:R-:W-:-:S05]  /*2120*/  LEA.HI.X R15, R24, R13, R15, 0x1, P1 ;  /* 0x0000000d180f7211 */ /* 0x000fca00008f0c0f */
[----:B------:R-:W-:Y:S01]  /*2130*/  @!PT LDS RZ, [RZ] ;  /* 0x00000000fffff984 */ /* 0x000fe20000000800 */
[----:B------:R-:W-:Y:S01]  /*2140*/  @!PT LDS RZ, [RZ] ;  /* 0x00000000fffff984 */ /* 0x000fe20000000800 */
[----:B------:R-:W-:Y:S01]  /*2150*/  @!PT LDS RZ, [RZ] ;  /* 0x00000000fffff984 */ /* 0x000fe20000000800 */
[----:B------:R3:W-:Y:S02]  /*2160*/  LDGSTS.E.BYPASS.LTC128B.128 [R241+0x800], desc[UR4][R14.64] ;  /* 0x008000000ef17fae */ /* 0x0007e4000b981a04 */
.L_x_2325:
[----:B------:R-:W-:Y:S05]  /*2170*/  BSYNC.RECONVERGENT B0 ;  /* 0x0000000000007941 */ /* 0x000fea0003800200 */
.L_x_2324:
[----:B------:R-:W-:Y:S04]  /*2180*/  BSSY.RECONVERGENT B0, `(.L_x_2326) ;  /* 0x0000013000007945 */ /* 0x000fe80003800200 */
[----:B------:R-:W-:Y:S05]  /*2190*/  @P3 BRA `(.L_x_2327) ;  /* 0x0000000000443947 */ /* 0x000fea0003800000 */
[----:B------:R-:W-:-:S13]  /*21a0*/  ISETP.GE.AND P1, PT, R166, R233, PT ;  /* 0x000000e9a600720c */ /* 0x000fda0003f26270 */
[----:B------:R4:W-:Y:S01]  /*21b0*/  @P1 STS.128 [R241+0x1000], RZ ;  /* 0x001000fff1001388 */ /* 0x0009e20000000c00 */
[----:B------:R-:W-:Y:S05]  /*21c0*/  @P1 BRA `(.L_x_2327) ;  /* 0x0000000000381947 */ /* 0x000fea0003800000 */
[----:B---3--:R-:W-:Y:S01]  /*21d0*/  IADD3 R15, P1, PT, R20, 0x20, RZ ;  /* 0x00000020140f7810 */ /* 0x008fe20007f3e0ff */
        /* <DEDUP_REMOVED lines=13> */
.L_x_2327:
[----:B------:R-:W-:Y:S05]  /*22b0*/  BSYNC.RECONVERGENT B0 ;  /* 0x0000000000007941 */ /* 0x000fea0003800200 */
.L_x_2326:
[----:B------:R-:W-:Y:S04]  /*22c0*/  BSSY.RECONVERGENT B0, `(.L_x_2328) ;  /* 0x0000012000007945 */ /* 0x000fe80003800200 */
[----:B------:R-:W-:Y:S05]  /*22d0*/  @P2 BRA `(.L_x_2329) ;  /* 0x0000000000402947 */ /* 0x000fea0003800000 */
[----:B------:R-:W-:-:S13]  /*22e0*/  ISETP.GE.AND P1, PT, R166, R233, PT ;  /* 0x000000e9a600720c */ /* 0x000fda0003f26270 */
[----:B------:R1:W-:Y:S01]  /*22f0*/  @P1 STS.128 [R241+0x1800], RZ ;  /* 0x001800fff1001388 */ /* 0x0003e20000000c00 */
[----:B------:R-:W-:Y:S05]  /*2300*/  @P1 BRA `(.L_x_2329) ;  /* 0x0000000000341947 */ /* 0x000fea0003800000 */
[----:B---3--:R-:W-:Y:S02]  /*2310*/  IADD3 R15, P1, PT, R20, 0x30, RZ ;  /* 0x00000030140f7810 */ /* 0x008fe40007f3e0ff */
[----:B------:R-:W-:Y:S02]  /*2320*/  MOV R17, R23 ;  /* 0x0000001700117202 */ /* 0x000fe40000000f00 */
[----:B------:R-:W-:Y:S01]  /*2330*/  IADD3.X R21, PT, PT, RZ, R21, RZ, P1, !PT ;  /* 0x00000015ff157210 */ /* 0x000fe20000ffe4ff */
        /* <DEDUP_REMOVED lines=10> */
.L_x_2329:
[----:B------:R-:W-:Y:S05]  /*23e0*/  BSYNC.RECONVERGENT B0 ;  /* 0x0000000000007941 */ /* 0x000fea0003800200 */
.L_x_2328:
[----:B------:R-:W-:Y:S01]  /*23f0*/  BSSY.RECONVERGENT B0, `(.L_x_2330) ;  /* 0x000000d000007945 */ /* 0x000fe20003800200 */
[C---:B------:R-:W-:Y:S02]  /*2400*/  SHF.L.U64.HI R4, R224.reuse, 0x4, R225 ;  /* 0x00000004e0047819 */ /* 0x040fe400000102e1 */
[----:B------:R-:W-:Y:S01]  /*2410*/  SHF.L.U32 R0, R224, 0x4, RZ ;  /* 0x00000004e0007819 */ /* 0x000fe200000006ff */
[----:B------:R-:W-:Y:S05]  /*2420*/  @P6 BRA `(.L_x_2331) ;  /* 0x0000000000246947 */ /* 0x000fea0003800000 */
[----:B------:R-:W-:-:S13]  /*2430*/  ISETP.GE.AND P1, PT, R166, R233, PT ;  /* 0x000000e9a600720c */ /* 0x000fda0003f26270 */
[----:B------:R-:W-:Y:S05]  /*2440*/  @P1 BRA `(.L_x_2332) ;  /* 0x0000000000181947 */ /* 0x000fea0003800000 */
[----:B------:R-:W-:-:S05]  /*2450*/  MOV R237, R235 ;  /* 0x000000eb00ed7202 */ /* 0x000fca0000000f00 */
[----:B------:R-:W-:Y:S01]  /*2460*/  @!PT LDS RZ, [RZ] ;  /* 0x00000000fffff984 */ /* 0x000fe20000000800 */
[----:B------:R-:W-:Y:S01]  /*2470*/  @!PT LDS RZ, [RZ] ;  /* 0x00000000fffff984 */ /* 0x000fe20000000800 */
[----:B------:R-:W-:Y:S01]  /*2480*/  @!PT LDS RZ, [RZ] ;  /* 0x00000000fffff984 */ /* 0x000fe20000000800 */
[----:B------:R1:W-:Y:S01]  /*2490*/  LDGSTS.E.BYPASS.LTC128B.128 [R241+0x2000], desc[UR4][R236.64] ;  /* 0x02000000ecf17fae */ /* 0x0003e2000b981a04 */
[----:B------:R-:W-:Y:S05]  /*24a0*/  BRA `(.L_x_2331) ;  /* 0x0000000000047947 */ /* 0x000fea0003800000 */
.L_x_2332:
[----:B------:R1:W-:Y:S02]  /*24b0*/  STS.128 [R241+0x2000], RZ ;  /* 0x002000fff1007388 */ /* 0x0003e40000000c00 */
.L_x_2331:
[----:B------:R-:W-:Y:S05]  /*24c0*/  BSYNC.RECONVERGENT B0 ;  /* 0x0000000000007941 */ /* 0x000fea0003800200 */
.L_x_2330:
[----:B------:R-:W-:Y:S01]  /*24d0*/  ISETP.GE.AND P1, PT, R9, R6, PT ;  /* 0x000000060900720c */ /* 0x000fe20003f26270 */
[----:B------:R-:W-:Y:S01]  /*24e0*/  VIADD R33, R10, 0x40 ;  /* 0x000000400a217836 */ /* 0x000fe20000000000 */
[----:B------:R-:W-:Y:S01]  /*24f0*/  LEA R34, P2, R0, R236, 0x1 ;  /* 0x000000ec00227211 */ /* 0x000fe200078408ff */
[C---:B------:R-:W-:Y:S01]  /*2500*/  VIADD R31, R10.reuse, 0x50 ;  /* 0x000000500a1f7836 */ /* 0x040fe20000000000 */
[----:B------:R-:W-:Y:S01]  /*2510*/  BSSY.RECONVERGENT B0, `(.L_x_2333) ;  /* 0x000000f000007945 */ /* 0x000fe20003800200 */
[-C--:B------:R-:W-:Y:S01]  /*2520*/  ISETP.GE.AND P5, PT, R7, R6.reuse, PT ;  /* 0x000000060700720c */ /* 0x080fe20003fa6270 */
[----:B------:R-:W-:Y:S01]  /*2530*/  VIADD R29, R10, 0x60 ;  /* 0x000000600a1d7836 */ /* 0x000fe20000000000 */
        /* <DEDUP_REMOVED lines=12> */
.L_x_2334:
[----:B------:R-:W-:Y:S05]  /*2600*/  BSYNC.RECONVERGENT B0 ;  /* 0x0000000000007941 */ /* 0x000fea0003800200 */
.L_x_2333:
        /* <DEDUP_REMOVED lines=13> */
.L_x_2336:
[----:B------:R-:W-:Y:S05]  /*26e0*/  BSYNC.RECONVERGENT B0 ;  /* 0x0000000000007941 */ /* 0x000fea0003800200 */
.L_x_2335:
        /* <DEDUP_REMOVED lines=13> */
.L_x_2338:
[----:B------:R-:W-:Y:S05]  /*27c0*/  BSYNC.RECONVERGENT B0 ;  /* 0x0000000000007941 */ /* 0x000fea0003800200 */
.L_x_2337:
        /* <DEDUP_REMOVED lines=16> */
.L_x_2340:
[----:B------:R-:W-:Y:S05]  /*28d0*/  BSYNC.RECONVERGENT B0 ;  /* 0x0000000000007941 */ /* 0x000fea0003800200 */
.L_x_2339:
        /* <DEDUP_REMOVED lines=13> */
.L_x_2342:
[----:B------:R-:W-:Y:S05]  /*29b0*/  BSYNC.RECONVERGENT B0 ;  /* 0x0000000000007941 */ /* 0x000fea0003800200 */
.L_x_2341:
        /* <DEDUP_REMOVED lines=16> */
.L_x_2344:
[----:B------:R-:W-:Y:S05]  /*2ac0*/  BSYNC.RECONVERGENT B0 ;  /* 0x0000000000007941 */ /* 0x000fea0003800200 */
.L_x_2343:
        /* <DEDUP_REMOVED lines=16> */
.L_x_2346:
[----:B------:R-:W-:Y:S05]  /*2bd0*/  BSYNC.RECONVERGENT B0 ;  /* 0x0000000000007941 */ /* 0x000fea0003800200 */
.L_x_2345:
[----:B------:R-:W-:Y:S01]  /*2be0*/  BSSY.RECONVERGENT B0, `(.L_x_2347) ;  /* 0x0000010000007945 */ /* 0x000fe20003800200 */
[----:B------:R-:W-:Y:S02]  /*2bf0*/  ISETP.GE.AND P5, PT, R17, R6, PT ;  /* 0x000000061100720c */ /* 0x000fe40003fa6270 */
[----:B---3--:R-:W-:Y:S01]  /*2c00*/  IADD3 R15, PT, PT, R10, 0xd0, RZ ;  /* 0x000000d00a0f7810 */ /* 0x008fe20007ffe0ff */
        /* <DEDUP_REMOVED lines=13> */
.L_x_2348:
[----:B------:R-:W-:Y:S05]  /*2ce0*/  BSYNC.RECONVERGENT B0 ;  /* 0x0000000000007941 */ /* 0x000fea0003800200 */
.L_x_2347:
        /* <DEDUP_REMOVED lines=13> */
.L_x_2350:
[----:B------:R-:W-:Y:S05]  /*2dc0*/  BSYNC.RECONVERGENT B0 ;  /* 0x0000000000007941 */ /* 0x000fea0003800200 */
.L_x_2349:
        /* <DEDUP_REMOVED lines=16> */
.L_x_2352:
[----:B------:R-:W-:Y:S05]  /*2ed0*/  BSYNC.RECONVERGENT B0 ;  /* 0x0000000000007941 */ /* 0x000fea0003800200 */
.L_x_2351:
        /* <DEDUP_REMOVED lines=15> */
.L_x_2354:
[----:B------:R-:W-:Y:S05]  /*2fd0*/  BSYNC.RECONVERGENT B0 ;  /* 0x0000000000007941 */ /* 0x000fea0003800200 */
.L_x_2353:
        /* <DEDUP_REMOVED lines=14> */
.L_x_2356:
[----:B------:R-:W-:Y:S05]  /*30c0*/  BSYNC.RECONVERGENT B0 ;  /* 0x0000000000007941 */ /* 0x000fea0003800200 */
.L_x_2355:
        /* <DEDUP_REMOVED lines=14> */
.L_x_2358:
[----:B------:R-:W-:Y:S05]  /*31b0*/  BSYNC.RECONVERGENT B0 ;  /* 0x0000000000007941 */ /* 0x000fea0003800200 */
.L_x_2357:
        /* <DEDUP_REMOVED lines=14> */
.L_x_2360:
[----:B------:R-:W-:Y:S05]  /*32a0*/  BSYNC.RECONVERGENT B0 ;  /* 0x0000000000007941 */ /* 0x000fea0003800200 */
.L_x_2359:
        /* <DEDUP_REMOVED lines=12> */
.L_x_2362:
[----:B------:R-:W-:Y:S05]  /*3370*/  BSYNC.RECONVERGENT B0 ;  /* 0x0000000000007941 */ /* 0x000fea0003800200 */
.L_x_2361:
[----:B------:R-:W0:Y:S04]  /*3380*/  LDGDEPBAR ;  /* 0x00000000000079af */ /* 0x000e280000000000 */
[----:B------:R1:W5:Y:S04]  /*3390*/  LD.E R195, desc[UR4][R2.64+0x184] ;  /* 0x0001840402c37980 */ /* 0x000368000c101900 */
[----:B------:R1:W5:Y:S01]  /*33a0*/  LD.E R194, desc[UR4][R2.64+0x188] ;  /* 0x0001880402c27980 */ /* 0x000362000c101900 */
[C---:B------:R-:W-:Y:S02]  /*33b0*/  SHF.L.U64.HI R4, R226.reuse, 0x4, R227 ;  /* 0x00000004e2047819 */ /* 0x040fe400000102e3 */
        /* <DEDUP_REMOVED lines=8> */
[----:B------:R-:W-:Y:S01]  /*3440*/  @!PT LDS RZ, [RZ] ;  /* 0x00000000fffff984 */ /* 0x000fe20000000800 */
[----:B------:R-:W-:Y:S01]  /*3450*/  @!PT LDS RZ, [RZ] ;  /* 0x00000000fffff984 */ /* 0x000fe20000000800 */
[----:B------:R-:W-:Y:S01]  /*3460*/  @!PT LDS RZ, [RZ] ;  /* 0x00000000fffff984 */ /* 0x000fe20000000800 */
[----:B------:R1:W-:Y:S01]  /*3470*/  LDGSTS.E.BYPASS.LTC128B.128 [R241+0xa000], desc[UR4][R238.64] ;  /* 0x0a000000eef17fae */ /* 0x0003e2000b981a04 */
[----:B------:R-:W-:Y:S05]  /*3480*/  BRA `(.L_x_2366) ;  /* 0x00000000000c7947 */ /* 0x000fea0003800000 */
.L_x_2365:
[----:B------:R1:W-:Y:S01]  /*3490*/  STS.128 [R241+0xa000], RZ ;  /* 0x00a000fff1007388 */ /* 0x0003e20000000c00 */
[----:B------:R-:W-:Y:S05]  /*34a0*/  BRA `(.L_x_2366) ;  /* 0x0000000000047947 */ /* 0x000fea0003800000 */
.L_x_2364:
[----:B------:R1:W-:Y:S02]  /*34b0*/  STS.128 [R241+0xa000], RZ ;  /* 0x00a000fff1007388 */ /* 0x0003e40000000c00 */
.L_x_2366:
[----:B------:R-:W-:Y:S05]  /*34c0*/  BSYNC.RECONVERGENT B0 ;  /* 0x0000000000007941 */ /* 0x000fea0003800200 */
.L_x_2363:
[----:B------:R-:W-:Y:S01]  /*34d0*/  ISETP.GE.AND P4, PT, R9, R6, PT ;  /* 0x000000060900720c */ /* 0x000fe20003f86270 */
[----:B------:R-:W-:Y:S01]  /*34e0*/  BSSY.RECONVERGENT B0, `(.L_x_2367) ;  /* 0x0000011000007945 */ /* 0x000fe20003800200 */
[C---:B------:R-:W-:Y:S02]  /*34f0*/  LEA R8, P5, R0.reuse, R238, 0x1 ;  /* 0x000000ee00087211 */ /* 0x040fe400078a08ff */
[-C--:B------:R-:W-:Y:S02]  /*3500*/  ISETP.GE.AND P3, PT, R7, R6.reuse, PT ;  /* 0x000000060700720c */ /* 0x080fe40003f66270 */
        /* <DEDUP_REMOVED lines=14> */
.L_x_2368:
[----:B------:R-:W-:Y:S05]  /*35f0*/  BSYNC.RECONVERGENT B0 ;  /* 0x0000000000007941 */ /* 0x000fea0003800200 */
.L_x_2367:
        /* <DEDUP_REMOVED lines=13> */
.L_x_2370:
[----:B------:R-:W-:Y:S05]  /*36d0*/  BSYNC.RECONVERGENT B0 ;  /* 0x0000000000007941 */ /* 0x000fea0003800200 */
.L_x_2369:
        /* <DEDUP_REMOVED lines=13> */
.L_x_2372:
[----:B------:R-:W-:Y:S05]  /*37b0*/  BSYNC.RECONVERGENT B0 ;  /* 0x0000000000007941 */ /* 0x000fea0003800200 */
.L_x_2371:
        /* <DEDUP_REMOVED lines=16> */
.L_x_2374:
[----:B------:R-:W-:Y:S05]  /*38c0*/  BSYNC.RECONVERGENT B0 ;  /* 0x0000000000007941 */ /* 0x000fea0003800200 */
.L_x_2373:
        /* <DEDUP_REMOVED lines=13> */
.L_x_2376:
[----:B------:R-:W-:Y:S05]  /*39a0*/  BSYNC.RECONVERGENT B0 ;  /* 0x0000000000007941 */ /* 0x000fea0003800200 */
.L_x_2375:
        /* <DEDUP_REMOVED lines=16> */
.L_x_2378:
[----:B------:R-:W-:Y:S05]  /*3ab0*/  BSYNC.RECONVERGENT B0 ;  /* 0x0000000000007941 */ /* 0x000fea0003800200 */
.L_x_2377:
        /* <DEDUP_REMOVED lines=16> */
.L_x_2380:
[----:B------:R-:W-:Y:S05]  /*3bc0*/  BSYNC.RECONVERGENT B0 ;  /* 0x0000000000007941 */ /* 0x000fea0003800200 */
.L_x_2379:
        /* <DEDUP_REMOVED lines=16> */
.L_x_2382:
[----:B------:R-:W-:Y:S05]  /*3cd0*/  BSYNC.RECONVERGENT B0 ;  /* 0x0000000000007941 */ /* 0x000fea0003800200 */
.L_x_2381:
        /* <DEDUP_REMOVED lines=13> */
.L_x_2384:
[----:B------:R-:W-:Y:S05]  /*3db0*/  BSYNC.RECONVERGENT B0 ;  /* 0x0000000000007941 */ /* 0x000fea0003800200 */
.L_x_2383:
        /* <DEDUP_REMOVED lines=16> */
.L_x_2386:
[----:B------:R-:W-:Y:S05]  /*3ec0*/  BSYNC.RECONVERGENT B0 ;  /* 0x0000000000007941 */ /* 0x000fea0003800200 */
.L_x_2385:
        /* <DEDUP_REMOVED lines=15> */
.L_x_2388:
[----:B------:R-:W-:Y:S05]  /*3fc0*/  BSYNC.RECONVERGENT B0 ;  /* 0x0000000000007941 */ /* 0x000fea0003800200 */
.L_x_2387:
        /* <DEDUP_REMOVED lines=15> */
.L_x_2390:
[----:B------:R-:W-:Y:S05]  /*40c0*/  BSYNC.RECONVERGENT B0 ;  /* 0x0000000000007941 */ /* 0x000fea0003800200 */
.L_x_2389:
        /* <DEDUP_REMOVED lines=15> */
.L_x_2392:
[----:B------:R-:W-:Y:S05]  /*41c0*/  BSYNC.RECONVERGENT B0 ;  /* 0x0000000000007941 */ /* 0x000fea0003800200 */
.L_x_2391:
        /* <DEDUP_REMOVED lines=15> */
.L_x_2394:
[----:B------:R-:W-:Y:S05]  /*42c0*/  BSYNC.RECONVERGENT B0 ;  /* 0x0000000000007941 */ /* 0x000fea0003800200 */
.L_x_2393:
        /* <DEDUP_REMOVED lines=13> */
.L_x_2396:
[----:B------:R-:W-:Y:S05]  /*43a0*/  BSYNC.RECONVERGENT B0 ;  /* 0x0000000000007941 */ /* 0x000fea0003800200 */
.L_x_2395:
[----:B------:R-:W2:Y:S01]  /*43b0*/  LD.E R0, desc[UR4][R2.64+0x18c] ;  /* 0x00018c0402007980 */ /* 0x000ea2000c101900 */
[C---:B-1----:R-:W-:Y:S01]  /*43c0*/  IMAD.SHL.U32 R5, R167.reuse, 0x40, RZ ;  /* 0x00000040a7057824 */ /* 0x042fe200078e00ff */
[----:B------:R-:W-:Y:S01]  /*43d0*/  SHF.R.U32.HI R193, RZ, 0x1, R167 ;  /* 0x00000001ffc17819 */ /* 0x000fe200000116a7 */
[C---:B------:R-:W-:Y:S01]  /*43e0*/  IMAD.SHL.U32 R9, R167.reuse, 0x20, RZ ;  /* 0x00000020a7097824 */ /* 0x040fe200078e00ff */
[----:B------:R-:W-:Y:S01]  /*43f0*/  R2P PR, R167, 0x6 ;  /* 0x00000006a7007804 */ /* 0x000fe20000000000 */
[----:B------:R-:W-:Y:S01]  /*4400*/  IMAD.MOV.U32 R183, RZ, RZ, 0x20 ;  /* 0x00000020ffb77424 */ /* 0x000fe200078e00ff */
[C---:B------:R-:W-:Y:S01]  /*4410*/  LOP3.LUT R4, R5.reuse, 0x1c0, RZ, 0xc0, !PT ;  /* 0x000001c005047812 */ /* 0x040fe200078ec0ff */
[----:B------:R-:W-:Y:S01]  /*4420*/  IMAD.MOV.U32 R181, RZ, RZ, 0x40 ;  /* 0x00000040ffb57424 */ /* 0x000fe200078e00ff */
[C---:B------:R-:W-:Y:S01]  /*4430*/  LOP3.LUT R190, R5.reuse, 0x200, RZ, 0xc0, !PT ;  /* 0x0000020005be7812 */ /* 0x040fe200078ec0ff */
[----:B------:R-:W-:Y:S01]  /*4440*/  VIADD R216, R164, 0xffffffff ;  /* 0xffffffffa4d87836 */ /* 0x000fe20000000000 */
[C---:B------:R-:W-:Y:S01]  /*4450*/  LOP3.LUT R189, R4.reuse, 0x8, R193, 0xf8, !PT ;  /* 0x0000000804bd7812 */ /* 0x040fe200078ef8c1 */
[----:B------:R-:W0:Y:S01]  /*4460*/  LDGDEPBAR ;  /* 0x00000000000079af */ /* 0x000e220000000000 */
[----:B------:R-:W-:Y:S01]  /*4470*/  LOP3.LUT R7, R4, 0x8, R167, 0xf8, !PT ;  /* 0x0000000804077812 */ /* 0x000fe200078ef8a7 */
[----:B------:R-:W-:Y:S01]  /*4480*/  BSSY.RECONVERGENT B1, `(.L_x_2397) ;  /* 0x0000514000017945 */ /* 0x000fe20003800200 */
[----:B------:R-:W-:-:S02]  /*4490*/  LOP3.LUT R5, R5, 0x400, RZ, 0xc0, !PT ;  /* 0x0000040005057812 */ /* 0x000fc400078ec0ff */
[----:B------:R-:W-:Y:S02]  /*44a0*/  LOP3.LUT R6, R190, 0x7c00, R9, 0xf8, !PT ;  /* 0x00007c00be067812 */ /* 0x000fe400078ef809 */
[-C--:B------:R-:W-:Y:S02]  /*44b0*/  LOP3.LUT R189, R189, R166.reuse, RZ, 0x3c, !PT ;  /* 0x000000a6bdbd7212 */ /* 0x080fe400078e3cff */
[----:B------:R-:W-:Y:S02]  /*44c0*/  LOP3.LUT R4, R7, R166, RZ, 0x3c, !PT ;  /* 0x000000a607047212 */ /* 0x000fe400078e3cff */
[----:B------:R-:W-:Y:S02]  /*44d0*/  LOP3.LUT R217, R6, R189, RZ, 0xfc, !PT ;  /* 0x000000bd06d97212 */ /* 0x000fe400078efcff */
[----:B------:R-:W-:Y:S01]  /*44e0*/  SEL R183, R183, 0xffffffe0, !P1 ;  /* 0xffffffe0b7b77807 */ /* 0x000fe20004800000 */
[----:B------:R-:W-:Y:S01]  /*44f0*/  IMAD R5, R4, 0x2, R5 ;  /* 0x0000000204057824 */ /* 0x000fe200078e0205 */
[----:B------:R-:W-:Y:S01]  /*4500*/  SEL R181, R181, 0xffffffc0, !P2 ;  /* 0xffffffc0b5b57807 */ /* 0x000fe20005000000 */
[----:B------:R-:W-:Y:S01]  /*4510*/  IMAD R217, R217, 0x2, R218 ;  /* 0x00000002d9d97824 */ /* 0x000fe200078e02da */
[----:B-----5:R-:W-:Y:S01]  /*4520*/  IADD3 R194, PT, PT, R194, R191, -R192 ;  /* 0x000000bfc2c27210 */ /* 0x020fe20007ffe8c0 */
[----:B------:R-:W-:Y:S01]  /*4530*/  IMAD.IADD R180, R218, 0x1, R5 ;  /* 0x00000001dab47824 */ /* 0x000fe200078e0205 */
[----:B------:R-:W-:Y:S01]  /*4540*/  IADD3 R195, PT, PT, R191, -R192, -R195 ;  /* 0x800000c0bfc37210 */ /* 0x000fe20007ffe8c3 */
[----:B------:R-:W-:Y:S01]  /*4550*/  IMAD.IADD R182, R217, 0x1, R183 ;  /* 0x00000001d9b67824 */ /* 0x000fe200078e02b7 */
[----:B------:R-:W-:Y:S01]  /*4560*/  LDSM.16.M88.4 R76, [R217] ;  /* 0x00000000d94c783b */ /* 0x000fe20000000200 */
[----:B------:R-:W-:-:S02]  /*4570*/  IMAD.IADD R165, R183, 0x1, R180 ;  /* 0x00000001b7a57824 */ /* 0x000fc400078e02b4 */
[----:B------:R-:W-:Y:S01]  /*4580*/  IMAD.IADD R4, R217, 0x1, R181 ;  /* 0x00000001d9047824 */ /* 0x000fe200078e02b5 */
[----:B------:R-:W1:Y:S01]  /*4590*/  LDSM.16.M88.4 R64, [R180+0x2000] ;  /* 0x00200000b440783b */ /* 0x000e620000000200 */
[----:B------:R-:W-:Y:S02]  /*45a0*/  IMAD.IADD R184, R181, 0x1, R180 ;  /* 0x00000001b5b87824 */ /* 0x000fe400078e02b4 */
[C---:B------:R-:W-:Y:S01]  /*45b0*/  IMAD.IADD R188, R183.reuse, 0x1, R4 ;  /* 0x00000001b7bc7824 */ /* 0x040fe200078e0204 */
[----:B------:R-:W-:Y:S01]  /*45c0*/  LDSM.16.M88.4 R56, [R182] ;  /* 0x00000000b638783b */ /* 0x000fe20000000200 */
[----:B------:R-:W-:-:S03]  /*45d0*/  IMAD.IADD R185, R183, 0x1, R184 ;  /* 0x00000001b7b97824 */ /* 0x000fc600078e02b8 */
[----:B------:R-:W-:Y:S04]  /*45e0*/  LDSM.16.M88.4 R176, [R165+0x2000] ;  /* 0x00200000a5b0783b */ /* 0x000fe80000000200 */
[----:B------:R-:W3:Y:S04]  /*45f0*/  LDSM.16.M88.4 R144, [R180+0x2800] ;  /* 0x00280000b490783b */ /* 0x000ee80000000200 */
[----:B------:R-:W-:Y:S04]  /*4600*/  LDSM.16.M88.4 R8, [R4] ;  /* 0x000000000408783b */ /* 0x000fe80000000200 */
[----:B------:R-:W4:Y:S04]  /*4610*/  LDSM.16.M88.4 R72, [R184+0x2000] ;  /* 0x00200000b848783b */ /* 0x000f280000000200 */
[----:B------:R-:W4:Y:S04]  /*4620*/  LDSM.16.M88.4 R120, [R180+0x4000] ;  /* 0x00400000b478783b */ /* 0x000f280000000200 */
[----:B------:R-:W4:Y:S04]  /*4630*/  LDSM.16.M88.4 R172, [R165+0x2800] ;  /* 0x00280000a5ac783b */ /* 0x000f280000000200 */
[----:B------:R-:W4:Y:S04]  /*4640*/  LDSM.16.M88.4 R128, [R180+0x3800] ;  /* 0x00380000b480783b */ /* 0x000f280000000200 */
[----:B------:R-:W-:Y:S01]  /*4650*/  LDSM.16.M88.4 R4, [R188] ;  /* 0x00000000bc04783b */ /* 0x000fe20000000200 */
[C---:B-1----:R-:W-:Y:S03]  /*4660*/  HMMA.16816.F32 R68, R76.reuse, R64, RZ ;  /* 0x000000404c44723c */ /* 0x042fe600000018ff */
[----:B------:R-:W1:Y:S04]  /*4670*/  LDSM.16.M88.4 R60, [R185+0x2000] ;  /* 0x00200000b93c783b */ /* 0x000e680000000200 */
[----:B------:R-:W1:Y:S01]  /*4680*/  LDSM.16.M88.4 R136, [R180+0x3000] ;  /* 0x00300000b488783b */ /* 0x000e620000000200 */
[C---:B------:R-:W-:Y:S03]  /*4690*/  HMMA.16816.F32 R64, R76.reuse, R66, RZ ;  /* 0x000000424c40723c */ /* 0x040fe600000018ff */
[----:B------:R-:W-:Y:S04]  /*46a0*/  LDSM.16.M88.4 R156, [R165+0x4000] ;  /* 0x00400000a59c783b */ /* 0x000fe80000000200 */
[----:B------:R-:W-:Y:S01]  /*46b0*/  LDSM.16.M88.4 R160, [R165+0x3800] ;  /* 0x00380000a5a0783b */ /* 0x000fe20000000200 */
[----:B---3--:R-:W-:Y:S03]  /*46c0*/  HMMA.16816.F32 R148, R76, R144, RZ ;  /* 0x000000904c94723c */ /* 0x008fe600000018ff */
[----:B------:R-:W-:Y:S04]  /*46d0*/  LDSM.16.M88.4 R168, [R165+0x3000] ;  /* 0x00300000a5a8783b */ /* 0x000fe80000000200 */
[----:B------:R-:W-:Y:S01]  /*46e0*/  LDSM.16.M88.4 R104, [R180+0x5000] ;  /* 0x00500000b468783b */ /* 0x000fe20000000200 */
[C---:B------:R-:W-:Y:S03]  /*46f0*/  HMMA.16816.F32 R68, R56.reuse, R176, R68 ;  /* 0x000000b03844723c */ /* 0x040fe60000001844 */
[----:B------:R-:W-:Y:S04]  /*4700*/  LDSM.16.M88.4 R112, [R180+0x4800] ;  /* 0x00480000b470783b */ /* 0x000fe80000000200 */
[----:B------:R-:W-:Y:S01]  /*4710*/  LDSM.16.M88.4 R96, [R180+0x5800] ;  /* 0x00580000b460783b */ /* 0x000fe20000000200 */
[----:B------:R-:W-:Y:S03]  /*4720*/  HMMA.16816.F32 R64, R56, R178, R64 ;  /* 0x000000b23840723c */ /* 0x000fe60000001840 */
[----:B------:R-:W3:Y:S04]  /*4730*/  LDSM.16.M88.4 R176, [R184+0x2800] ;  /* 0x00280000b8b0783b */ /* 0x000ee80000000200 */
[----:B------:R-:W-:Y:S01]  /*4740*/  LDSM.16.M88.4 R88, [R180+0x6000] ;  /* 0x00600000b458783b */ /* 0x000fe20000000200 */
[----:B------:R-:W-:Y:S03]  /*4750*/  HMMA.16816.F32 R144, R76, R146, RZ ;  /* 0x000000924c90723c */ /* 0x000fe600000018ff */
[----:B------:R-:W-:Y:S04]  /*4760*/  LDSM.16.M88.4 R80, [R180+0x6800] ;  /* 0x00680000b450783b */ /* 0x000fe80000000200 */
[----:B------:R-:W-:Y:S01]  /*4770*/  LDSM.16.M88.4 R48, [R180+0x7000] ;  /* 0x00700000b430783b */ /* 0x000fe20000000200 */
[C---:B----4-:R-:W-:Y:S03]  /*4780*/  HMMA.16816.F32 R68, R8.reuse, R72, R68 ;  /* 0x000000480844723c */ /* 0x050fe60000001844 */
[----:B------:R-:W-:Y:S04]  /*4790*/  LDSM.16.M88.4 R40, [R180+0x7800] ;  /* 0x00780000b428783b */ /* 0x000fe80000000200 */
[----:B------:R-:W-:Y:S01]  /*47a0*/  LDSM.16.M88.4 R32, [R180+0x8000] ;  /* 0x00800000b420783b */ /* 0x000fe20000000200 */
[----:B------:R-:W-:Y:S03]  /*47b0*/  HMMA.16816.F32 R64, R8, R74, R64 ;  /* 0x0000004a0840723c */ /* 0x000fe60000001840 */
[----:B------:R-:W4:Y:S04]  /*47c0*/  LDSM.16.M88.4 R72, [R185+0x2800] ;  /* 0x00280000b948783b */ /* 0x000f280000000200 */
[----:B------:R-:W-:Y:S01]  /*47d0*/  LDSM.16.M88.4 R24, [R180+0x8800] ;  /* 0x00880000b418783b */ /* 0x000fe20000000200 */
[----:B------:R-:W-:Y:S03]  /*47e0*/  HMMA.16816.F32 R124, R76, R120, RZ ;  /* 0x000000784c7c723c */ /* 0x000fe600000018ff */
[----:B------:R-:W-:Y:S04]  /*47f0*/  LDSM.16.M88.4 R16, [R180+0x9000] ;  /* 0x00900000b410783b */ /* 0x000fe80000000200 */
[----:B------:R-:W-:Y:S01]  /*4800*/  LDSM.16.M88.4 R152, [R180+0x9800] ;  /* 0x00980000b498783b */ /* 0x000fe20000000200 */
[----:B------:R-:W-:Y:S08]  /*4810*/  HMMA.16816.F32 R148, R56, R172, R148 ;  /* 0x000000ac3894723c */ /* 0x000ff00000001894 */
[C---:B------:R-:W-:Y:S08]  /*4820*/  HMMA.16816.F32 R120, R76.reuse, R122, RZ ;  /* 0x0000007a4c78723c */ /* 0x040ff000000018ff */
[C---:B------:R-:W-:Y:S08]  /*4830*/  HMMA.16816.F32 R132, R76.reuse, R128, RZ ;  /* 0x000000804c84723c */ /* 0x040ff000000018ff */
[----:B------:R-:W-:Y:S08]  /*4840*/  HMMA.16816.F32 R128, R76, R130, RZ ;  /* 0x000000824c80723c */ /* 0x000ff000000018ff */
[C---:B-1----:R-:W-:Y:S08]  /*4850*/  HMMA.16816.F32 R68, R4.reuse, R60, R68 ;  /* 0x0000003c0444723c */ /* 0x042ff00000001844 */
[----:B------:R-:W-:Y:S01]  /*4860*/  HMMA.16816.F32 R64, R4, R62, R64 ;  /* 0x0000003e0440723c */ /* 0x000fe20000001840 */
[----:B------:R-:W1:Y:S07]  /*4870*/  LDSM.16.M88.4 R60, [R184+0x3000] ;  /* 0x00300000b83c783b */ /* 0x000e6e0000000200 */
[----:B------:R-:W-:Y:S08]  /*4880*/  HMMA.16816.F32 R140, R76, R136, RZ ;  /* 0x000000884c8c723c */ /* 0x000ff000000018ff */
[----:B------:R-:W-:Y:S08]  /*4890*/  HMMA.16816.F32 R144, R56, R174, R144 ;  /* 0x000000ae3890723c */ /* 0x000ff00000001890 */
[----:B---3--:R-:W-:Y:S08]  /*48a0*/  HMMA.16816.F32 R148, R8, R176, R148 ;  /* 0x000000b00894723c */ /* 0x008ff00000001894 */
[C---:B------:R-:W-:Y:S08]  /*48b0*/  HMMA.16816.F32 R124, R56.reuse, R156, R124 ;  /* 0x0000009c387c723c */ /* 0x040ff0000000187c */
[C---:B------:R-:W-:Y:S01]  /*48c0*/  HMMA.16816.F32 R120, R56.reuse, R158, R120 ;  /* 0x0000009e3878723c */ /* 0x040fe20000001878 */
[----:B------:R-:W3:Y:S07]  /*48d0*/  LDSM.16.M88.4 R156, [R165+0x5000] ;  /* 0x00500000a59c783b */ /* 0x000eee0000000200 */
[C---:B------:R-:W-:Y:S08]  /*48e0*/  HMMA.16816.F32 R132, R56.reuse, R160, R132 ;  /* 0x000000a03884723c */ /* 0x040ff00000001884 */
[C---:B------:R-:W-:Y:S01]  /*48f0*/  HMMA.16816.F32 R128, R56.reuse, R162, R128 ;  /* 0x000000a23880723c */ /* 0x040fe20000001880 */
[----:B------:R-:W3:Y:S07]  /*4900*/  LDSM.16.M88.4 R160, [R185+0x3000] ;  /* 0x00300000b9a0783b */ /* 0x000eee0000000200 */
[----:B------:R-:W-:Y:S08]  /*4910*/  HMMA.16816.F32 R140, R56, R168, R140 ;  /* 0x000000a8388c723c */ /* 0x000ff0000000188c */
[----:B------:R-:W-:Y:S08]  /*4920*/  HMMA.16816.F32 R144, R8, R178, R144 ;  /* 0x000000b20890723c */ /* 0x000ff00000001890 */
[----:B----4-:R-:W-:Y:S08]  /*4930*/  HMMA.16816.F32 R148, R4, R72, R148 ;  /* 0x000000480494723c */ /* 0x010ff00000001894 */
[C---:B------:R-:W-:Y:S08]  /*4940*/  HMMA.16816.F32 R108, R76.reuse, R104, RZ ;  /* 0x000000684c6c723c */ /* 0x040ff000000018ff */
[C---:B------:R-:W-:Y:S08]  /*4950*/  HMMA.16816.F32 R136, R76.reuse, R138, RZ ;  /* 0x0000008a4c88723c */ /* 0x040ff000000018ff */
[----:B------:R-:W-:Y:S08]  /*4960*/  HMMA.16816.F32 R104, R76, R106, RZ ;  /* 0x0000006a4c68723c */ /* 0x000ff000000018ff */
[----:B------:R-:W-:Y:S01]  /*4970*/  HMMA.16816.F32 R144, R4, R74, R144 ;  /* 0x0000004a0490723c */ /* 0x000fe20000001890 */
[----:B------:R-:W4:Y:S01]  /*4980*/  LDSM.16.M88.4 R72, [R184+0x3800] ;  /* 0x00380000b848783b */ /* 0x000f220000000200 */
[-C--:B--2---:R-:W-:Y:S01]  /*4990*/  FMUL.FTZ R64, R64, R0.reuse ;  /* 0x0000000040407220 */ /* 0x084fe20000410000 */
[-C--:B------:R-:W-:Y:S01]  /*49a0*/  FMUL.FTZ R65, R65, R0.reuse ;  /* 0x0000000041417220 */ /* 0x080fe20000410000 */
[-C--:B------:R-:W-:Y:S01]  /*49b0*/  FMUL.FTZ R148, R148, R0.reuse ;  /* 0x0000000094947220 */ /* 0x080fe20000410000 */
[-C--:B------:R-:W-:Y:S01]  /*49c0*/  FMUL.FTZ R169, R70, R0.reuse ;  /* 0x0000000046a97220 */ /* 0x080fe20000410000 */
[-C--:B------:R-:W-:Y:S01]  /*49d0*/  FMUL.FTZ R168, R71, R0.reuse ;  /* 0x0000000047a87220 */ /* 0x080fe20000410000 */
[----:B------:R-:W-:Y:S01]  /*49e0*/  MUFU.TANH R70, R64 ;  /* 0x0000004000467308 */ /* 0x000fe20000002400 */
[----:B-1----:R-:W-:Y:S01]  /*49f0*/  HMMA.16816.F32 R140, R8, R60, R140 ;  /* 0x0000003c088c723c */ /* 0x002fe2000000188c */
[-C--:B------:R-:W-:Y:S01]  /*4a00*/  FMUL.FTZ R172, R150, R0.reuse ;  /* 0x0000000096ac7220 */ /* 0x080fe20000410000 */
[----:B------:R-:W-:-:S05]  /*4a10*/  FMUL.FTZ R69, R69, R0 ;  /* 0x0000000045457220 */ /* 0x000fca0000410000 */
[----:B------:R1:W-:Y:S01]  /*4a20*/  MUFU.TANH R71, R65 ;  /* 0x0000004100477308 */ /* 0x0003e20000002400 */
[----:B------:R-:W-:Y:S01]  /*4a30*/  HMMA.16816.F32 R136, R56, R170, R136 ;  /* 0x000000aa3888723c */ /* 0x000fe20000001888 */
[-C--:B------:R-:W-:Y:S02]  /*4a40*/  FMUL.FTZ R170, R151, R0.reuse ;  /* 0x0000000097aa7220 */ /* 0x080fe40000410000 */
[-C--:B------:R-:W-:Y:S01]  /*4a50*/  FMUL.FTZ R144, R144, R0.reuse ;  /* 0x0000000090907220 */ /* 0x080fe20000410000 */
[----:B------:R-:W-:-:S03]  /*4a60*/  FMUL.FTZ R173, R146, R0 ;  /* 0x0000000092ad7220 */ /* 0x000fc60000410000 */
[----:B------:R-:W-:Y:S01]  /*4a70*/  MUFU.TANH R171, R144 ;  /* 0x0000009000ab7308 */ /* 0x000fe20000002400 */
[----:B---3--:R-:W-:Y:S01]  /*4a80*/  HMMA.16816.F32 R108, R56, R156, R108 ;  /* 0x0000009c386c723c */ /* 0x008fe2000000186c */
[-C--:B------:R-:W-:Y:S01]  /*4a90*/  FMUL.FTZ R157, R66, R0.reuse ;  /* 0x00000000429d7220 */ /* 0x080fe20000410000 */
[----:B------:R-:W-:-:S05]  /*4aa0*/  FMUL.FTZ R156, R149, R0 ;  /* 0x00000000959c7220 */ /* 0x000fca0000410000 */
[----:B------:R-:W-:Y:S01]  /*4ab0*/  MUFU.TANH R169, R169 ;  /* 0x000000a900a97308 */ /* 0x000fe20000002400 */
[----:B------:R-:W-:Y:S01]  /*4ac0*/  HMMA.16816.F32 R104, R56, R158, R104 ;  /* 0x0000009e3868723c */ /* 0x000fe20000001868 */
[-C--:B------:R-:W-:Y:S02]  /*4ad0*/  FMUL.FTZ R158, R67, R0.reuse ;  /* 0x00000000439e7220 */ /* 0x080fe40000410000 */
[----:B-1----:R-:W1:Y:S04]  /*4ae0*/  LDSM.16.M88.4 R64, [R165+0x6000] ;  /* 0x00600000a540783b */ /* 0x002e680000000200 */
[----:B------:R2:W-:Y:S01]  /*4af0*/  MUFU.TANH R159, R148 ;  /* 0x00000094009f7308 */ /* 0x0005e20000002400 */
[C---:B------:R-:W-:Y:S07]  /*4b00*/  HMMA.16816.F32 R116, R76.reuse, R112, RZ ;  /* 0x000000704c74723c */ /* 0x040fee00000018ff */
[----:B------:R-:W-:Y:S01]  /*4b10*/  MUFU.TANH R69, R69 ;  /* 0x0000004500457308 */ /* 0x000fe20000002400 */
[----:B------:R-:W-:Y:S07]  /*4b20*/  HMMA.16816.F32 R100, R76, R96, RZ ;  /* 0x000000604c64723c */ /* 0x000fee00000018ff */
[----:B------:R-:W-:Y:S01]  /*4b30*/  MUFU.TANH R168, R168 ;  /* 0x000000a800a87308 */ /* 0x000fe20000002400 */
[----:B--2---:R-:W-:Y:S01]  /*4b40*/  HMMA.16816.F32 R148, R4, R160, R140 ;  /* 0x000000a00494723c */ /* 0x004fe2000000188c */
[----:B------:R-:W2:Y:S01]  /*4b50*/  LDSM.16.M88.4 R140, [R165+0x9800] ;  /* 0x00980000a58c783b */ /* 0x000ea20000000200 */
[-C--:B------:R-:W-:Y:S01]  /*4b60*/  FMUL.FTZ R160, R145, R0.reuse ;  /* 0x0000000091a07220 */ /* 0x080fe20000410000 */
[----:B------:R-:W-:-:S04]  /*4b70*/  FMUL.FTZ R161, R147, R0 ;  /* 0x0000000093a17220 */ /* 0x000fc80000410000 */
[----:B------:R-:W-:Y:S01]  /*4b80*/  MUFU.TANH R157, R157 ;  /* 0x0000009d009d7308 */ /* 0x000fe20000002400 */
[C---:B------:R-:W-:Y:S07]  /*4b90*/  HMMA.16816.F32 R92, R76.reuse, R88, RZ ;  /* 0x000000584c5c723c */ /* 0x040fee00000018ff */
[----:B------:R-:W-:Y:S01]  /*4ba0*/  MUFU.TANH R158, R158 ;  /* 0x0000009e009e7308 */ /* 0x000fe20000002400 */
[C---:B------:R-:W-:Y:S03]  /*4bb0*/  HMMA.16816.F32 R84, R76.reuse, R80, RZ ;  /* 0x000000504c54723c */ /* 0x040fe600000018ff */
[-C--:B------:R-:W-:Y:S01]  /*4bc0*/  FMUL.FTZ R148, R148, R0.reuse ;  /* 0x0000000094947220 */ /* 0x080fe20000410000 */
[-C--:B------:R-:W-:Y:S01]  /*4bd0*/  FMUL.FTZ R150, R150, R0.reuse ;  /* 0x0000000096967220 */ /* 0x080fe20000410000 */
[-C--:B------:R-:W-:Y:S01]  /*4be0*/  FMUL.FTZ R149, R149, R0.reuse ;  /* 0x0000000095957220 */ /* 0x080fe20000410000 */
[-C--:B------:R-:W-:Y:S01]  /*4bf0*/  FMUL.FTZ R151, R151, R0.reuse ;  /* 0x0000000097977220 */ /* 0x080fe20000410000 */
[----:B------:R-:W-:Y:S01]  /*4c00*/  MUFU.TANH R172, R172 ;  /* 0x000000ac00ac7308 */ /* 0x000fe20000002400 */
[C---:B------:R-:W-:Y:S07]  /*4c10*/  HMMA.16816.F32 R52, R76.reuse, R48, RZ ;  /* 0x000000304c34723c */ /* 0x040fee00000018ff */
        /* <DEDUP_REMOVED lines=25> */
[C---:B----4-:R-:W-:Y:S01]  /*4db0*/  HMMA.16816.F32 R144, R8.reuse, R72, R132 ;  /* 0x000000480890723c */ /* 0x050fe20000001884 */
[----:B------:R-:W4:Y:S07]  /*4dc0*/  LDSM.16.M88.4 R132, [R184+0x9800] ;  /* 0x00980000b884783b */ /* 0x000f2e0000000200 */
[----:B------:R-:W-:Y:S01]  /*4dd0*/  HMMA.16816.F32 R136, R8, R62, R136 ;  /* 0x0000003e0888723c */ /* 0x000fe20000001888 */
[----:B------:R-:W4:Y:S07]  /*4de0*/  LDSM.16.M88.4 R60, [R185+0x3800] ;  /* 0x00380000b93c783b */ /* 0x000f2e0000000200 */
[C---:B-1----:R-:W-:Y:S08]  /*4df0*/  HMMA.16816.F32 R92, R56.reuse, R64, R92 ;  /* 0x00000040385c723c */ /* 0x042ff0000000185c */
[C---:B------:R-:W-:Y:S08]  /*4e00*/  HMMA.16816.F32 R88, R56.reuse, R66, R88 ;  /* 0x000000423858723c */ /* 0x040ff00000001858 */
[C---:B--2---:R-:W-:Y:S01]  /*4e10*/  HMMA.16816.F32 R64, R56.reuse, R142, R76 ;  /* 0x0000008e3840723c */ /* 0x044fe2000000184c */
[----:B------:R-:W-:Y:S07]  /*4e20*/  LDSM.16.M88.4 R76, [R185+0x9800] ;  /* 0x00980000b94c783b */ /* 0x000fee0000000200 */
[C---:B---3--:R-:W-:Y:S08]  /*4e30*/  HMMA.16816.F32 R116, R56.reuse, R152, R116 ;  /* 0x000000983874723c */ /* 0x048ff00000001874 */
[----:B------:R-:W-:Y:S01]  /*4e40*/  HMMA.16816.F32 R112, R56, R154, R112 ;  /* 0x0000009a3870723c */ /* 0x000fe20000001870 */
[----:B------:R-:W1:Y:S07]  /*4e50*/  LDSM.16.M88.4 R152, [R165+0x5800] ;  /* 0x00580000a598783b */ /* 0x000e6e0000000200 */
[----:B------:R-:W-:Y:S08]  /*4e60*/  HMMA.16816.F32 R136, R4, R162, R136 ;  /* 0x000000a20488723c */ /* 0x000ff00000001888 */
[C---:B------:R-:W-:Y:S01]  /*4e70*/  HMMA.16816.F32 R128, R8.reuse, R74, R128 ;  /* 0x0000004a0880723c */ /* 0x040fe20000001880 */
[----:B------:R-:W2:Y:S07]  /*4e80*/  LDSM.16.M88.4 R72, [R184+0x4000] ;  /* 0x00400000b848783b */ /* 0x000eae0000000200 */
[----:B----4-:R-:W-:Y:S03]  /*4e90*/  HMMA.16816.F32 R64, R8, R134, R64 ;  /* 0x000000860840723c */ /* 0x010fe60000001840 */
[-C--:B------:R-:W-:Y:S01]  /*4ea0*/  FMUL.FTZ R136, R136, R0.reuse ;  /* 0x0000000088887220 */ /* 0x080fe20000410000 */
[-C--:B------:R-:W-:Y:S01]  /*4eb0*/  FMUL.FTZ R137, R137, R0.reuse ;  /* 0x0000000089897220 */ /* 0x080fe20000410000 */
[-C--:B------:R-:W-:Y:S01]  /*4ec0*/  FMUL.FTZ R162, R138, R0.reuse ;  /* 0x000000008aa27220 */ /* 0x080fe20000410000 */
[-C--:B------:R-:W-:Y:S01]  /*4ed0*/  FMUL.FTZ R163, R139, R0.reuse ;  /* 0x000000008ba37220 */ /* 0x080fe20000410000 */
[----:B------:R-:W-:Y:S01]  /*4ee0*/  MUFU.TANH R142, R136 ;  /* 0x00000088008e7308 */ /* 0x000fe20000002400 */
[C---:B------:R-:W-:Y:S07]  /*4ef0*/  HMMA.16816.F32 R144, R4.reuse, R60, R144 ;  /* 0x0000003c0490723c */ /* 0x040fee0000001890 */
[----:B------:R3:W-:Y:S01]  /*4f00*/  MUFU.TANH R143, R137 ;  /* 0x00000089008f7308 */ /* 0x0007e20000002400 */
[----:B------:R-:W-:Y:S01]  /*4f10*/  HMMA.16816.F32 R128, R4, R62, R128 ;  /* 0x0000003e0480723c */ /* 0x000fe20000001880 */
[----:B------:R-:W4:Y:S06]  /*4f20*/  LDSM.16.M88.4 R60, [R185+0x4000] ;  /* 0x00400000b93c783b */ /* 0x000f2c0000000200 */
[----:B------:R-:W-:Y:S01]  /*4f30*/  MUFU.TANH R162, R162 ;  /* 0x000000a200a27308 */ /* 0x000fe20000002400 */
[----:B-1----:R-:W-:Y:S03]  /*4f40*/  HMMA.16816.F32 R100, R56, R152, R100 ;  /* 0x000000983864723c */ /* 0x002fe60000001864 */
[-C--:B------:R-:W-:Y:S01]  /*4f50*/  FMUL.FTZ R134, R144, R0.reuse ;  /* 0x0000000090867220 */ /* 0x080fe20000410000 */
[----:B------:R-:W-:-:S03]  /*4f60*/  FMUL.FTZ R135, R145, R0 ;  /* 0x0000000091877220 */ /* 0x000fc60000410000 */
[----:B------:R-:W-:Y:S01]  /*4f70*/  MUFU.TANH R163, R163 ;  /* 0x000000a300a37308 */ /* 0x000fe20000002400 */
[----:B---3--:R-:W-:Y:S01]  /*4f80*/  HMMA.16816.F32 R136, R4, R78, R64 ;  /* 0x0000004e0488723c */ /* 0x008fe20000001840 */
[----:B------:R-:W-:Y:S01]  /*4f90*/  SHF.R.U32.HI R64, RZ, 0x2, R167 ;  /* 0x00000002ff407819 */ /* 0x000fe200000116a7 */
[-C--:B------:R-:W-:Y:S01]  /*4fa0*/  FMUL.FTZ R67, R146, R0.reuse ;  /* 0x0000000092437220 */ /* 0x080fe20000410000 */
[-C--:B------:R-:W-:Y:S01]  /*4fb0*/  FMUL.FTZ R78, R147, R0.reuse ;  /* 0x00000000934e7220 */ /* 0x080fe20000410000 */
[----:B------:R-:W-:Y:S01]  /*4fc0*/  IMAD.SHL.U32 R66, R167, 0x2, RZ ;  /* 0x00000002a7427824 */ /* 0x000fe200078e00ff */
[----:B------:R-:W-:Y:S01]  /*4fd0*/  LOP3.LUT R64, R64, 0x7, RZ, 0xc0, !PT ;  /* 0x0000000740407812 */ /* 0x000fe200078ec0ff */
[----:B------:R-:W1:Y:S01]  /*4fe0*/  LDSM.16.M88.4 R144, [R165+0x7000] ;  /* 0x00700000a590783b */ /* 0x000e620000000200 */
[-C--:B------:R-:W-:Y:S01]  /*4ff0*/  FMUL.FTZ R79, R128, R0.reuse ;  /* 0x00000000804f7220 */ /* 0x080fe20000410000 */
[----:B------:R-:W-:Y:S01]  /*5000*/  HMMA.16816.F32 R96, R56, R154, R96 ;  /* 0x0000009a3860723c */ /* 0x000fe20000001860 */
[----:B------:R-:W-:Y:S01]  /*5010*/  LOP3.LUT R64, R64, 0x1f0, R193, 0xf8, !PT ;  /* 0x000001f040407812 */ /* 0x000fe200078ef8c1 */
[----:B------:R-:W3:Y:S01]  /*5020*/  LDSM.16.M88.4 R152, [R165+0x6800] ;  /* 0x00680000a598783b */ /* 0x000ee20000000200 */
[----:B------:R-:W-:Y:S01]  /*5030*/  LOP3.LUT R65, R66, 0x6, RZ, 0xc0, !PT ;  /* 0x0000000642417812 */ /* 0x000fe200078ec0ff */
[----:B------:R-:W-:Y:S01]  /*5040*/  FMUL.FTZ R130, R130, R0 ;  /* 0x0000000082827220 */ /* 0x000fe20000410000 */
[----:B------:R-:W-:Y:S01]  /*5050*/  MUFU.TANH R134, R134 ;  /* 0x0000008600867308 */ /* 0x000fe20000002400 */
[----:B------:R-:W-:-:S02]  /*5060*/  IMAD R246, R231, 0x40, R64 ;  /* 0x00000040e7f67824 */ /* 0x000fc400078e0240 */
[----:B------:R-:W-:Y:S01]  /*5070*/  IMAD.SHL.U32 R64, R216, 0x100, RZ ;  /* 0x00000100d8407824 */ /* 0x000fe200078e00ff */
[C---:B--2---:R-:W-:Y:S01]  /*5080*/  HMMA.16816.F32 R124, R8.reuse, R72, R124 ;  /* 0x00000048087c723c */ /* 0x044fe2000000187c */
[C---:B------:R-:W-:Y:S02]  /*5090*/  IMAD.IADD R194, R246.reuse, 0x1, R194 ;  /* 0x00000001f6c27824 */ /* 0x040fe400078e02c2 */
[-C--:B------:R-:W-:Y:S01]  /*50a0*/  FMUL.FTZ R128, R137, R0.reuse ;  /* 0x0000000089807220 */ /* 0x080fe20000410000 */
[----:B------:R-:W-:Y:S01]  /*50b0*/  IMAD.IADD R246, R246, 0x1, R195 ;  /* 0x00000001f6f67824 */ /* 0x000fe200078e02c3 */
[----:B------:R-:W-:Y:S01]  /*50c0*/  LOP3.LUT R219, R64, R65, RZ, 0xfc, !PT ;  /* 0x0000004140db7212 */ /* 0x000fe200078efcff */
[-C--:B------:R-:W-:Y:S01]  /*50d0*/  FMUL.FTZ R137, R139, R0.reuse ;  /* 0x000000008b897220 */ /* 0x080fe20000410000 */
[--C-:B------:R-:W-:Y:S01]  /*50e0*/  VIADDMNMX R245, R194, 0x1, R191.reuse, PT ;  /* 0x00000001c2f57846 */ /* 0x100fe200038001bf */
[----:B------:R-:W-:Y:S01]  /*50f0*/  VIADD R244, R246, 0x8 ;  /* 0x00000008f6f47836 */ /* 0x000fe20000000000 */
[----:B------:R-:W2:Y:S01]  /*5100*/  MUFU.TANH R128, R128 ;  /* 0x0000008000807308 */ /* 0x000ea20000002400 */
[----:B------:R-:W-:Y:S01]  /*5110*/  VIADD R73, R219, 0xf9 ;  /* 0x000000f9db497836 */ /* 0x000fe20000000000 */
[----:B------:R-:W-:Y:S01]  /*5120*/  VIADDMNMX R240, R194, 0x9, R191, PT ;  /* 0x00000009c2f07846 */ /* 0x000fe200038001bf */
[----:B------:R-:W-:Y:S01]  /*5130*/  HMMA.16816.F32 R120, R8, R74, R120 ;  /* 0x0000004a0878723c */ /* 0x000fe20000001878 */
[-C--:B------:R-:W-:Y:S01]  /*5140*/  FMUL.FTZ R139, R129, R0.reuse ;  /* 0x00000000818b7220 */ /* 0x080fe20000410000 */
[----:B------:R-:W-:Y:S01]  /*5150*/  VIADD R129, R219, 0x1 ;  /* 0x00000001db817836 */ /* 0x000fe20000000000 */
[----:B------:R-:W-:Y:S01]  /*5160*/  ISETP.GT.AND P6, PT, R246, R73, PT ;  /* 0x00000049f600720c */ /* 0x000fe20003fc4270 */
[----:B------:R-:W-:Y:S01]  /*5170*/  FMUL.FTZ R138, R138, R0 ;  /* 0x000000008a8a7220 */ /* 0x000fe20000410000 */
[----:B------:R-:W3:Y:S01]  /*5180*/  MUFU.TANH R137, R137 ;  /* 0x0000008900897308 */ /* 0x000ee20000002400 */
[----:B------:R-:W-:-:S02]  /*5190*/  ISETP.GE.AND P3, PT, R73, R245, PT ;  /* 0x000000f54900720c */ /* 0x000fc40003f66270 */
[C---:B------:R-:W-:Y:S01]  /*51a0*/  ISETP.GT.AND P1, PT, R244.reuse, R73, PT ;  /* 0x00000049f400720c */ /* 0x040fe20003f24270 */
[----:B----4-:R-:W-:Y:S01]  /*51b0*/  HMMA.16816.F32 R124, R4, R60, R124 ;  /* 0x0000003c047c723c */ /* 0x010fe2000000187c */
[----:B------:R-:W-:Y:S02]  /*51c0*/  ISETP.GE.AND P5, PT, R73, R240, PT ;  /* 0x000000f04900720c */ /* 0x000fe40003fa6270 */
[----:B------:R-:W4:Y:S01]  /*51d0*/  LDSM.16.M88.4 R72, [R184+0x4800] ;  /* 0x00480000b848783b */ /* 0x000f220000000200 */
[----:B------:R-:W-:Y:S01]  /*51e0*/  ISETP.GT.AND P4, PT, R244, R219, PT ;  /* 0x000000dbf400720c */ /* 0x000fe20003f84270 */
[----:B------:R-:W4:Y:S01]  /*51f0*/  MUFU.TANH R67, R67 ;  /* 0x0000004300437308 */ /* 0x000f220000002400 */
[----:B--2---:R-:W-:Y:S02]  /*5200*/  FSEL R60, R128, -INF , !P6 ;  /* 0xff800000803c7808 */ /* 0x004fe40007000000 */
[----:B------:R-:W-:Y:S01]  /*5210*/  ISETP.GT.AND P6, PT, R246, R129, PT ;  /* 0x00000081f600720c */ /* 0x000fe20003fc4270 */
[----:B-1----:R-:W-:Y:S01]  /*5220*/  HMMA.16816.F32 R52, R56, R144, R52 ;  /* 0x000000903834723c */ /* 0x002fe20000001834 */
[----:B------:R-:W-:Y:S01]  /*5230*/  FSEL R196, R169, -INF , !P4 ;  /* 0xff800000a9c47808 */ /* 0x000fe20006000000 */
[----:B------:R-:W-:Y:S01]  /*5240*/  FMUL.FTZ R144, R131, R0 ;  /* 0x0000000083907220 */ /* 0x000fe20000410000 */
[----:B------:R-:W-:Y:S01]  /*5250*/  ISETP.GE.AND P4, PT, R129, R245, PT ;  /* 0x000000f58100720c */ /* 0x000fe20003f86270 */
[----:B------:R-:W1:Y:S01]  /*5260*/  MUFU.TANH R135, R135 ;  /* 0x0000008700877308 */ /* 0x000e620000002400 */
[----:B------:R-:W-:-:S02]  /*5270*/  FSEL R69, R69, -INF , !P6 ;  /* 0xff80000045457808 */ /* 0x000fc40007000000 */
[----:B------:R-:W-:Y:S01]  /*5280*/  FSEL R60, R60, -INF , !P3 ;  /* 0xff8000003c3c7808 */ /* 0x000fe20005800000 */
[----:B---3--:R-:W-:Y:S01]  /*5290*/  HMMA.16816.F32 R84, R56, R152, R84 ;  /* 0x000000983854723c */ /* 0x008fe20000001854 */
[----:B------:R-:W-:Y:S01]  /*52a0*/  FSEL R61, R137, -INF , !P1 ;  /* 0xff800000893d7808 */ /* 0x000fe20004800000 */
[----:B------:R-:W-:Y:S01]  /*52b0*/  FMUL.FTZ R126, R126, R0 ;  /* 0x000000007e7e7220 */ /* 0x000fe20000410000 */
[----:B------:R-:W-:Y:S01]  /*52c0*/  ISETP.GE.AND P3, PT, R129, R240, PT ;  /* 0x000000f08100720c */ /* 0x000fe20003f66270 */
[----:B------:R2:W-:Y:S01]  /*52d0*/  MUFU.TANH R152, R130 ;  /* 0x0000008200987308 */ /* 0x0005e20000002400 */
[----:B------:R-:W-:Y:S01]  /*52e0*/  ISETP.GT.AND P1, PT, R244, R129, PT ;  /* 0x00000081f400720c */ /* 0x000fe20003f24270 */
[----:B------:R-:W-:Y:S01]  /*52f0*/  VIADD R129, R219, 0x8 ;  /* 0x00000008db817836 */ /* 0x000fe20000000000 */
[----:B------:R-:W-:Y:S01]  /*5300*/  FSEL R128, R69, -INF , !P4 ;  /* 0xff80000045807808 */ /* 0x000fe20006000000 */
[----:B------:R-:W-:Y:S01]  /*5310*/  HMMA.16816.F32 R120, R4, R62, R120 ;  /* 0x0000003e0478723c */ /* 0x000fe20000001878 */
[----:B------:R-:W-:Y:S01]  /*5320*/  FSEL R61, R61, -INF , !P5 ;  /* 0xff8000003d3d7808 */ /* 0x000fe20006800000 */
[----:B------:R-:W-:Y:S01]  /*5330*/  VIADD R63, R219, 0x9 ;  /* 0x00000009db3f7836 */ /* 0x000fe20000000000 */
[----:B------:R-:W-:Y:S01]  /*5340*/  FSEL R168, R168, -INF , !P1 ;  /* 0xff800000a8a87808 */ /* 0x000fe20004800000 */
[----:B------:R-:W-:Y:S01]  /*5350*/  STL [R1+0x4], R128 ;  /* 0x0000048001007387 */ /* 0x000fe20000100800 */
[----:B------:R-:W-:Y:S01]  /*5360*/  ISETP.GT.AND P6, PT, R246, R129, PT ;  /* 0x00000081f600720c */ /* 0x000fe20003fc4270 */
[----:B------:R-:W-:Y:S01]  /*5370*/  FMUL.FTZ R69, R124, R0 ;  /* 0x000000007c457220 */ /* 0x000fe20000410000 */
[C---:B------:R-:W-:Y:S01]  /*5380*/  ISETP.GE.AND P5, PT, R129.reuse, R245, PT ;  /* 0x000000f58100720c */ /* 0x040fe20003fa6270 */
[C---:B------:R-:W-:Y:S01]  /*5390*/  HMMA.16816.F32 R80, R56.reuse, R154, R80 ;  /* 0x0000009a3850723c */ /* 0x040fe20000001850 */
[----:B------:R-:W-:Y:S01]  /*53a0*/  ISETP.GE.AND P4, PT, R129, R240, PT ;  /* 0x000000f08100720c */ /* 0x000fe20003f86270 */
[-C--:B------:R-:W-:Y:S01]  /*53b0*/  FMUL.FTZ R62, R125, R0.reuse ;  /* 0x000000007d3e7220 */ /* 0x080fe20000410000 */
[----:B------:R-:W-:Y:S01]  /*53c0*/  ISETP.GT.AND P1, PT, R244, R129, PT ;  /* 0x00000081f400720c */ /* 0x000fe20003f24270 */
[----:B------:R-:W-:Y:S01]  /*53d0*/  VIADD R125, R219, 0x20 ;  /* 0x00000020db7d7836 */ /* 0x000fe20000000000 */
[----:B--2---:R-:W2:Y:S01]  /*53e0*/  LDSM.16.M88.4 R128, [R185+0x4800] ;  /* 0x00480000b980783b */ /* 0x004ea20000000200 */
[----:B------:R-:W-:Y:S01]  /*53f0*/  FSEL R70, R70, -INF , !P6 ;  /* 0xff80000046467808 */ /* 0x000fe20007000000 */
[----:B------:R-:W-:Y:S01]  /*5400*/  MUFU.TANH R153, R126 ;  /* 0x0000007e00997308 */ /* 0x000fe20000002400 */
[----:B------:R-:W-:Y:S01]  /*5410*/  FSEL R157, R157, -INF , !P1 ;  /* 0xff8000009d9d7808 */ /* 0x000fe20004800000 */
[----:B------:R-:W-:Y:S01]  /*5420*/  HMMA.16816.F32 R48, R56, R146, R48 ;  /* 0x000000923830723c */ /* 0x000fe20000001830 */
[----:B------:R-:W-:Y:S01]  /*5430*/  ISETP.GT.AND P6, PT, R246, R63, PT ;  /* 0x0000003ff600720c */ /* 0x000fe20003fc4270 */
[----:B------:R-:W-:Y:S01]  /*5440*/  FMUL.FTZ R122, R122, R0 ;  /* 0x000000007a7a7220 */ /* 0x000fe20000410000 */
[----:B------:R-:W-:-:S02]  /*5450*/  FSEL R124, R168, -INF , !P3 ;  /* 0xff800000a87c7808 */ /* 0x000fc40005800000 */
[----:B------:R-:W-:Y:S01]  /*5460*/  ISETP.GT.AND P1, PT, R244, R63, PT ;  /* 0x0000003ff400720c */ /* 0x000fe20003f24270 */
[----:B------:R-:W-:Y:S01]  /*5470*/  MUFU.TANH R155, R122 ;  /* 0x0000007a009b7308 */ /* 0x000fe20000002400 */
[----:B------:R-:W-:Y:S01]  /*5480*/  FSEL R70, R70, -INF , !P5 ;  /* 0xff80000046467808 */ /* 0x000fe20006800000 */
[C---:B----4-:R-:W-:Y:S01]  /*5490*/  HMMA.16816.F32 R116, R8.reuse, R72, R116 ;  /* 0x000000480874723c */ /* 0x050fe20000001874 */
[----:B------:R-:W-:Y:S01]  /*54a0*/  FSEL R72, R157, -INF , !P4 ;  /* 0xff8000009d487808 */ /* 0x000fe20006000000 */
[----:B------:R-:W-:Y:S01]  /*54b0*/  STL [R1+0x10], R124 ;  /* 0x0000107c01007387 */ /* 0x000fe20000100800 */
[----:B------:R-:W-:Y:S02]  /*54c0*/  ISETP.GE.AND P3, PT, R63, R245, PT ;  /* 0x000000f53f00720c */ /* 0x000fe40003f66270 */
[----:B------:R-:W-:Y:S01]  /*54d0*/  FSEL R71, R71, -INF , !P6 ;  /* 0xff80000047477808 */ /* 0x000fe20007000000 */
[----:B------:R3:W-:Y:S01]  /*54e0*/  STL [R1+0x8], R70 ;  /* 0x0000084601007387 */ /* 0x0007e20000100800 */
[----:B------:R-:W-:Y:S01]  /*54f0*/  ISETP.GE.AND P5, PT, R63, R240, PT ;  /* 0x000000f03f00720c */ /* 0x000fe20003fa6270 */
[----:B------:R-:W-:Y:S01]  /*5500*/  HMMA.16816.F32 R112, R8, R74, R112 ;  /* 0x0000004a0870723c */ /* 0x000fe20000001870 */
[----:B------:R-:W-:Y:S01]  /*5510*/  FSEL R158, R158, -INF , !P1 ;  /* 0xff8000009e9e7808 */ /* 0x000fe20004800000 */
[----:B------:R4:W-:Y:S01]  /*5520*/  STL [R1+0x14], R72 ;  /* 0x0000144801007387 */ /* 0x0009e20000100800 */
[----:B------:R-:W-:Y:S01]  /*5530*/  FSEL R71, R71, -INF , !P3 ;  /* 0xff80000047477808 */ /* 0x000fe20005800000 */
[----:B------:R-:W-:Y:S01]  /*5540*/  VIADD R63, R219, 0x10 ;  /* 0x00000010db3f7836 */ /* 0x000fe20000000000 */
[----:B------:R-:W1:Y:S03]  /*5550*/  MUFU.TANH R78, R78 ;  /* 0x0000004e004e7308 */ /* 0x000e660000002400 */
[----:B------:R1:W-:Y:S01]  /*5560*/  STL [R1+0xc], R71 ;  /* 0x00000c4701007387 */ /* 0x0003e20000100800 */
[----:B------:R-:W-:Y:S01]  /*5570*/  ISETP.GT.AND P6, PT, R246, R63, PT ;  /* 0x0000003ff600720c */ /* 0x000fe20003fc4270 */
[----:B------:R-:W-:Y:S01]  /*5580*/  HMMA.16816.F32 R12, R56, R140, R12 ;  /* 0x0000008c380c723c */ /* 0x000fe2000000180c */
[----:B------:R-:W-:-:S02]  /*5590*/  ISETP.GE.AND P4, PT, R63, R245, PT ;  /* 0x000000f53f00720c */ /* 0x000fc40003f86270 */
[----:B------:R-:W-:Y:S01]  /*55a0*/  ISETP.GT.AND P1, PT, R244, R63, PT ;  /* 0x0000003ff400720c */ /* 0x000fe20003f24270 */
[----:B------:R-:W1:Y:S01]  /*55b0*/  MUFU.TANH R79, R79 ;  /* 0x0000004f004f7308 */ /* 0x000e620000002400 */
[----:B------:R-:W-:Y:S02]  /*55c0*/  FSEL R159, R159, -INF , !P6 ;  /* 0xff8000009f9f7808 */ /* 0x000fe40007000000 */
[----:B------:R-:W-:Y:S02]  /*55d0*/  FSEL R172, R172, -INF , !P1 ;  /* 0xff800000acac7808 */ /* 0x000fe40004800000 */
[----:B------:R-:W-:Y:S01]  /*55e0*/  FSEL R215, R159, -INF , !P4 ;  /* 0xff8000009fd77808 */ /* 0x000fe20006000000 */
[----:B--2---:R-:W-:Y:S01]  /*55f0*/  HMMA.16816.F32 R116, R4, R128, R116 ;  /* 0x000000800474723c */ /* 0x004fe20000001874 */
[----:B------:R-:W-:Y:S01]  /*5600*/  ISETP.GE.AND P3, PT, R63, R240, PT ;  /* 0x000000f03f00720c */ /* 0x000fe20003f66270 */
[-C--:B------:R-:W-:Y:S01]  /*5610*/  FMUL.FTZ R63, R120, R0.reuse ;  /* 0x00000000783f7220 */ /* 0x080fe20000410000 */
[----:B---3--:R-:W-:Y:S01]  /*5620*/  FMUL.FTZ R70, R127, R0 ;  /* 0x000000007f467220 */ /* 0x008fe20000410000 */
[----:B------:R-:W2:Y:S01]  /*5630*/  MUFU.TANH R139, R139 ;  /* 0x0000008b008b7308 */ /* 0x000ea20000002400 */
[----:B------:R-:W-:-:S02]  /*5640*/  FSEL R120, R172, -INF , !P3 ;  /* 0xff800000ac787808 */ /* 0x000fc40005800000 */
[----:B----4-:R-:W-:Y:S01]  /*5650*/  FSEL R72, R158, -INF , !P5 ;  /* 0xff8000009e487808 */ /* 0x010fe20006800000 */
[-C--:B------:R-:W-:Y:S01]  /*5660*/  FMUL.FTZ R158, R123, R0.reuse ;  /* 0x000000007b9e7220 */ /* 0x080fe20000410000 */
[----:B------:R-:W-:Y:S03]  /*5670*/  HMMA.16816.F32 R112, R4, R130, R112 ;  /* 0x000000820470723c */ /* 0x000fe60000001870 */
[----:B------:R-:W-:Y:S01]  /*5680*/  STL [R1+0x20], R72 ;  /* 0x0000204801007387 */ /* 0x000fe20000100800 */
[----:B-1----:R-:W-:Y:S01]  /*5690*/  VIADD R71, R219, 0x11 ;  /* 0x00000011db477836 */ /* 0x002fe20000000000 */
[----:B------:R-:W1:Y:S02]  /*56a0*/  MUFU.TANH R144, R144 ;  /* 0x0000009000907308 */ /* 0x000e640000002400 */
[----:B------:R-:W3:Y:S01]  /*56b0*/  LDSM.16.M88.4 R72, [R184+0x5000] ;  /* 0x00500000b848783b */ /* 0x000ee20000000200 */
[----:B------:R-:W-:Y:S01]  /*56c0*/  HMMA.16816.F32 R12, R8, R132, R12 ;  /* 0x00000084080c723c */ /* 0x000fe2000000180c */
[----:B------:R-:W-:Y:S01]  /*56d0*/  ISETP.GT.AND P6, PT, R246, R71, PT ;  /* 0x00000047f600720c */ /* 0x000fe20003fc4270 */
[----:B------:R-:W-:Y:S01]  /*56e0*/  FMUL.FTZ R116, R116, R0 ;  /* 0x0000000074747220 */ /* 0x000fe20000410000 */
[C---:B------:R-:W-:Y:S01]  /*56f0*/  ISETP.GE.AND P5, PT, R71.reuse, R245, PT ;  /* 0x000000f54700720c */ /* 0x040fe20003fa6270 */
[----:B------:R4:W-:Y:S01]  /*5700*/  STL [R1+0x24], R120 ;  /* 0x0000247801007387 */ /* 0x0009e20000100800 */
[----:B------:R-:W-:Y:S01]  /*5710*/  ISETP.GE.AND P4, PT, R71, R240, PT ;  /* 0x000000f04700720c */ /* 0x000fe20003f86270 */
[----:B------:R2:W-:Y:S01]  /*5720*/  MUFU.TANH R157, R116 ;  /* 0x00000074009d7308 */ /* 0x0005e20000002400 */
[----:B------:R-:W-:Y:S01]  /*5730*/  ISETP.GT.AND P1, PT, R244, R71, PT ;  /* 0x00000047f400720c */ /* 0x000fe20003f24270 */
[-C--:B------:R-:W-:Y:S01]  /*5740*/  FMUL.FTZ R71, R121, R0.reuse ;  /* 0x0000000079477220 */ /* 0x080fe20000410000 */
[----:B------:R-:W-:Y:S01]  /*5750*/  VIADD R121, R219, 0x18 ;  /* 0x00000018db797836 */ /* 0x000fe20000000000 */
[----:B------:R-:W-:Y:S01]  /*5760*/  FSEL R156, R156, -INF , !P6 ;  /* 0xff8000009c9c7808 */ /* 0x000fe20007000000 */
[-C--:B------:R-:W-:Y:S01]  /*5770*/  FMUL.FTZ R117, R117, R0.reuse ;  /* 0x0000000075757220 */ /* 0x080fe20000410000 */
[----:B------:R-:W-:Y:S01]  /*5780*/  FSEL R170, R170, -INF , !P1 ;  /* 0xff800000aaaa7808 */ /* 0x000fe20004800000 */
[-C--:B------:R-:W-:Y:S01]  /*5790*/  FMUL.FTZ R113, R113, R0.reuse ;  /* 0x0000000071717220 */ /* 0x080fe20000410000 */
[----:B------:R-:W-:Y:S01]  /*57a0*/  FSEL R249, R156, -INF , !P5 ;  /* 0xff8000009cf97808 */ /* 0x000fe20006800000 */
[----:B------:R1:W-:Y:S01]  /*57b0*/  MUFU.TANH R145, R117 ;  /* 0x0000007500917308 */ /* 0x0003e20000002400 */
[----:B------:R-:W-:Y:S01]  /*57c0*/  ISETP.GT.AND P6, PT, R246, R121, PT ;  /* 0x00000079f600720c */ /* 0x000fe20003fc4270 */
[-C--:B------:R-:W-:Y:S01]  /*57d0*/  FMUL.FTZ R112, R112, R0.reuse ;  /* 0x0000000070707220 */ /* 0x080fe20000410000 */
[C---:B------:R-:W-:Y:S01]  /*57e0*/  ISETP.GE.AND P3, PT, R121.reuse, R245, PT ;  /* 0x000000f57900720c */ /* 0x040fe20003f66270 */
[----:B------:R-:W-:Y:S01]  /*57f0*/  FMUL.FTZ R114, R114, R0 ;  /* 0x0000000072727220 */ /* 0x000fe20000410000 */
[----:B------:R-:W-:Y:S01]  /*5800*/  ISETP.GE.AND P5, PT, R121, R240, PT ;  /* 0x000000f07900720c */ /* 0x000fe20003fa6270 */
[-C--:B------:R-:W-:Y:S01]  /*5810*/  FMUL.FTZ R118, R118, R0.reuse ;  /* 0x0000000076767220 */ /* 0x080fe20000410000 */
[----:B------:R-:W-:Y:S01]  /*5820*/  ISETP.GT.AND P1, PT, R244, R121, PT ;  /* 0x00000079f400720c */ /* 0x000fe20003f24270 */
[----:B------:R-:W-:Y:S01]  /*5830*/  VIADD R121, R219, 0x19 ;  /* 0x00000019db797836 */ /* 0x000fe20000000000 */
[----:B------:R-:W-:Y:S01]  /*5840*/  FSEL R171, R171, -INF , !P6 ;  /* 0xff800000abab7808 */ /* 0x000fe20007000000 */
[----:B------:R-:W-:Y:S01]  /*5850*/  FMUL.FTZ R119, R119, R0 ;  /* 0x0000000077777220 */ /* 0x000fe20000410000 */
[----:B------:R-:W-:Y:S01]  /*5860*/  FSEL R173, R173, -INF , !P1 ;  /* 0xff800000adad7808 */ /* 0x000fe20004800000 */
[----:B------:R-:W-:Y:S01]  /*5870*/  MUFU.TANH R159, R118 ;  /* 0x00000076009f7308 */ /* 0x000fe20000002400 */
[----:B------:R-:W-:Y:S01]  /*5880*/  ISETP.GT.AND P6, PT, R246, R121, PT ;  /* 0x00000079f600720c */ /* 0x000fe20003fc4270 */
[----:B------:R-:W-:Y:S01]  /*5890*/  HMMA.16816.F32 R12, R4, R76, R12 ;  /* 0x0000004c040c723c */ /* 0x000fe2000000180c */
[----:B----4-:R-:W-:-:S02]  /*58a0*/  FSEL R120, R170, -INF , !P4 ;  /* 0xff800000aa787808 */ /* 0x010fc40006000000 */
[----:B--2---:R-:W-:Y:S01]  /*58b0*/  FSEL R116, R173, -INF , !P5 ;  /* 0xff800000ad747808 */ /* 0x004fe20006800000 */
[----:B-1----:R-:W-:Y:S01]  /*58c0*/  VIADD R117, R219, 0x29 ;  /* 0x00000029db757836 */ /* 0x002fe20000000000 */
[----:B------:R-:W-:Y:S01]  /*58d0*/  FSEL R237, R171, -INF , !P3 ;  /* 0xff800000abed7808 */ /* 0x000fe20005800000 */
[----:B------:R-:W-:Y:S01]  /*58e0*/  STL [R1+0x18], R120 ;  /* 0x0000187801007387 */ /* 0x000fe20000100800 */
[C---:B------:R-:W-:Y:S01]  /*58f0*/  ISETP.GE.AND P4, PT, R121.reuse, R245, PT ;  /* 0x000000f57900720c */ /* 0x040fe20003f86270 */
[----:B------:R-:W1:Y:S01]  /*5900*/  MUFU.TANH R69, R69 ;  /* 0x0000004500457308 */ /* 0x000e620000002400 */
[----:B------:R-:W-:Y:S01]  /*5910*/  ISETP.GE.AND P3, PT, R121, R240, PT ;  /* 0x000000f07900720c */ /* 0x000fe20003f66270 */
[----:B------:R2:W-:Y:S01]  /*5920*/  STL [R1+0x1c], R116 ;  /* 0x00001c7401007387 */ /* 0x0005e20000100800 */
[----:B------:R-:W-:Y:S01]  /*5930*/  ISETP.GT.AND P1, PT, R244, R121, PT ;  /* 0x00000079f400720c */ /* 0x000fe20003f24270 */
[C---:B---3--:R-:W-:Y:S01]  /*5940*/  HMMA.16816.F32 R108, R8.reuse, R72, R108 ;  /* 0x00000048086c723c */ /* 0x048fe2000000186c */
[----:B------:R-:W-:Y:S01]  /*5950*/  FSEL R160, R160, -INF , !P6 ;  /* 0xff800000a0a07808 */ /* 0x000fe20007000000 */
[----:B------:R-:W3:Y:S01]  /*5960*/  LDSM.16.M88.4 R120, [R185+0x5000] ;  /* 0x00500000b978783b */ /* 0x000ee20000000200 */
[----:B------:R-:W-:Y:S01]  /*5970*/  FSEL R161, R161, -INF , !P1 ;  /* 0xff800000a1a17808 */ /* 0x000fe20004800000 */
[----:B------:R-:W-:Y:S01]  /*5980*/  VIADD R73, R219, 0x21 ;  /* 0x00000021db497836 */ /* 0x000fe20000000000 */
[----:B------:R-:W-:Y:S01]  /*5990*/  ISETP.GT.AND P6, PT, R246, R125, PT ;  /* 0x0000007df600720c */ /* 0x000fe20003fc4270 */
[----:B------:R-:W4:Y:S01]  /*59a0*/  MUFU.TANH R62, R62 ;  /* 0x0000003e003e7308 */ /* 0x000f220000002400 */
[----:B------:R-:W-:Y:S01]  /*59b0*/  ISETP.GE.AND P5, PT, R125, R245, PT ;  /* 0x000000f57d00720c */ /* 0x000fe20003fa6270 */
[----:B------:R-:W-:Y:S01]  /*59c0*/  HMMA.16816.F32 R104, R8, R74, R104 ;  /* 0x0000004a0868723c */ /* 0x000fe20000001868 */
[----:B------:R-:W-:Y:S01]  /*59d0*/  ISETP.GT.AND P1, PT, R244, R125, PT ;  /* 0x0000007df400720c */ /* 0x000fe20003f24270 */
[-C--:B------:R-:W-:Y:S01]  /*59e0*/  FMUL.FTZ R15, R15, R0.reuse ;  /* 0x000000000f0f7220 */ /* 0x080fe20000410000 */
[----:B------:R-:W-:Y:S01]  /*59f0*/  FSEL R128, R148, -INF , !P6 ;  /* 0xff80000094807808 */ /* 0x000fe20007000000 */
[-C--:B------:R-:W-:Y:S01]  /*5a00*/  FMUL.FTZ R12, R12, R0.reuse ;  /* 0x000000000c0c7220 */ /* 0x080fe20000410000 */
[----:B------:R-:W-:Y:S01]  /*5a10*/  ISETP.GT.AND P6, PT, R246, R73, PT ;  /* 0x00000049f600720c */ /* 0x000fe20003fc4270 */
[----:B------:R-:W-:Y:S01]  /*5a20*/  MUFU.TANH R148, R112 ;  /* 0x0000007000947308 */ /* 0x000fe20000002400 */
[----:B------:R-:W-:Y:S01]  /*5a30*/  FSEL R247, R161, -INF , !P3 ;  /* 0xff800000a1f77808 */ /* 0x000fe20005800000 */
[----:B------:R-:W-:Y:S01]  /*5a40*/  FMUL.FTZ R13, R13, R0 ;  /* 0x000000000d0d7220 */ /* 0x000fe20000410000 */
[----:B------:R-:W-:-:S02]  /*5a50*/  FSEL R128, R128, -INF , !P5 ;  /* 0xff80000080807808 */ /* 0x000fc40006800000 */
[----:B------:R-:W-:Y:S02]  /*5a60*/  FSEL R150, R150, -INF , !P1 ;  /* 0xff80000096967808 */ /* 0x000fe40004800000 */
[----:B------:R-:W-:Y:S01]  /*5a70*/  ISETP.GE.AND P3, PT, R73, R245, PT ;  /* 0x000000f54900720c */ /* 0x000fe20003f66270 */
[----:B------:R-:W4:Y:S01]  /*5a80*/  MUFU.TANH R70, R70 ;  /* 0x0000004600467308 */ /* 0x000f220000002400 */
[----:B--2---:R-:W-:Y:S02]  /*5a90*/  FSEL R116, R160, -INF , !P4 ;  /* 0xff800000a0747808 */ /* 0x004fe40006000000 */
[-C--:B------:R-:W-:Y:S02]  /*5aa0*/  ISETP.GE.AND P4, PT, R125, R240.reuse, PT ;  /* 0x000000f07d00720c */ /* 0x080fe40003f86270 */
[----:B------:R-:W2:Y:S01]  /*5ab0*/  LDSM.16.M88.4 R124, [R165+0x7800] ;  /* 0x00780000a57c783b */ /* 0x000ea20000000200 */
[----:B------:R-:W-:Y:S02]  /*5ac0*/  ISETP.GE.AND P5, PT, R73, R240, PT ;  /* 0x000000f04900720c */ /* 0x000fe40003fa6270 */
[----:B------:R-:W-:Y:S01]  /*5ad0*/  ISETP.GT.AND P1, PT, R244, R73, PT ;  /* 0x00000049f400720c */ /* 0x000fe20003f24270 */
[----:B------:R-:W-:Y:S01]  /*5ae0*/  VIADD R73, R219, 0x28 ;  /* 0x00000028db497836 */ /* 0x000fe20000000000 */
[----:B------:R-:W-:Y:S01]  /*5af0*/  FSEL R149, R149, -INF , !P6 ;  /* 0xff80000095957808 */ /* 0x000fe20007000000 */
[----:B------:R-:W-:Y:S01]  /*5b00*/  STL [R1], R116 ;  /* 0x0000007401007387 */ /* 0x000fe20000100800 */
[----:B------:R-:W-:Y:S01]  /*5b10*/  FSEL R213, R150, -INF , !P4 ;  /* 0xff80000096d57808 */ /* 0x000fe20006000000 */
[----:B------:R-:W-:Y:S01]  /*5b20*/  MUFU.TANH R160, R119 ;  /* 0x0000007700a07308 */ /* 0x000fe20000002400 */
[----:B------:R-:W-:-:S02]  /*5b30*/  FSEL R248, R149, -INF , !P3 ;  /* 0xff80000095f87808 */ /* 0x000fc40005800000 */
[----:B------:R-:W-:Y:S02]  /*5b40*/  FSEL R129, R151, -INF , !P1 ;  /* 0xff80000097817808 */ /* 0x000fe40004800000 */
[----:B------:R-:W-:Y:S02]  /*5b50*/  ISETP.GT.AND P6, PT, R246, R73, PT ;  /* 0x00000049f600720c */ /* 0x000fe40003fc4270 */
[C---:B------:R-:W-:Y:S01]  /*5b60*/  ISETP.GE.AND P4, PT, R73.reuse, R245, PT ;  /* 0x000000f54900720c */ /* 0x040fe20003f86270 */
[C---:B---3--:R-:W-:Y:S01]  /*5b70*/  HMMA.16816.F32 R108, R4.reuse, R120, R108 ;  /* 0x00000078046c723c */ /* 0x048fe2000000186c */
[----:B------:R-:W-:Y:S01]  /*5b80*/  ISETP.GE.AND P3, PT, R73, R240, PT ;  /* 0x000000f04900720c */ /* 0x000fe20003f66270 */
[----:B------:R3:W-:Y:S01]  /*5b90*/  MUFU.TANH R120, R113 ;  /* 0x0000007100787308 */ /* 0x0007e20000002400 */
[----:B------:R-:W-:Y:S02]  /*5ba0*/  ISETP.GT.AND P1, PT, R244, R73, PT ;  /* 0x00000049f400720c */ /* 0x000fe40003f24270 */
[----:B------:R-:W1:Y:S01]  /*5bb0*/  LDSM.16.M88.4 R72, [R184+0x5800] ;  /* 0x00580000b848783b */ /* 0x000e620000000200 */
[----:B------:R-:W-:Y:S01]  /*5bc0*/  FSEL R130, R142, -INF , !P6 ;  /* 0xff8000008e827808 */ /* 0x000fe20007000000 */
[----:B------:R-:W-:Y:S01]  /*5bd0*/  FMUL.FTZ R142, R115, R0 ;  /* 0x00000000738e7220 */ /* 0x000fe20000410000 */
[----:B------:R-:W-:Y:S01]  /*5be0*/  ISETP.GT.AND P6, PT, R246, R117, PT ;  /* 0x00000075f600720c */ /* 0x000fe20003fc4270 */
[----:B------:R-:W-:Y:S01]  /*5bf0*/  HMMA.16816.F32 R104, R4, R122, R104 ;  /* 0x0000007a0468723c */ /* 0x000fe20000001868 */
[----:B------:R-:W-:Y:S01]  /*5c00*/  FSEL R129, R129, -INF , !P5 ;  /* 0xff80000081817808 */ /* 0x000fe20006800000 */
[----:B------:R4:W-:Y:S01]  /*5c10*/  MUFU.TANH R121, R114 ;  /* 0x0000007200797308 */ /* 0x0009e20000002400 */
[----:B------:R-:W-:Y:S01]  /*5c20*/  FSEL R162, R162, -INF , !P1 ;  /* 0xff800000a2a27808 */ /* 0x000fe20004800000 */
[----:B------:R-:W-:Y:S01]  /*5c30*/  IMAD.MOV.U32 R123, RZ, RZ, R196 ;  /* 0x000000ffff7b7224 */ /* 0x000fe200078e00c4 */
[----:B------:R-:W-:-:S02]  /*5c40*/  ISETP.GE.AND P5, PT, R117, R245, PT ;  /* 0x000000f57500720c */ /* 0x000fc40003fa6270 */
[----:B------:R-:W-:Y:S02]  /*5c50*/  ISETP.GT.AND P1, PT, R244, R117, PT ;  /* 0x00000075f400720c */ /* 0x000fe40003f24270 */
[----:B------:R-:W-:Y:S01]  /*5c60*/  FSEL R143, R143, -INF , !P6 ;  /* 0xff8000008f8f7808 */ /* 0x000fe20007000000 */
[----:B---3--:R-:W-:Y:S01]  /*5c70*/  VIADD R113, R219, 0x30 ;  /* 0x00000030db717836 */ /* 0x008fe20000000000 */
[----:B------:R-:W-:Y:S01]  /*5c80*/  FSEL R163, R163, -INF , !P1 ;  /* 0xff800000a3a37808 */ /* 0x000fe20004800000 */
[-C--:B------:R-:W-:Y:S01]  /*5c90*/  FMUL.FTZ R111, R111, R0.reuse ;  /* 0x000000006f6f7220 */ /* 0x080fe20000410000 */
[----:B------:R-:W-:Y:S01]  /*5ca0*/  FSEL R252, R143, -INF , !P5 ;  /* 0xff8000008ffc7808 */ /* 0x000fe20006800000 */
[----:B------:R-:W3:Y:S01]  /*5cb0*/  MUFU.TANH R63, R63 ;  /* 0x0000003f003f7308 */ /* 0x000ee20000002400 */
[C---:B--2---:R-:W-:Y:S01]  /*5cc0*/  HMMA.16816.F32 R44, R56.reuse, R124, R44 ;  /* 0x0000007c382c723c */ /* 0x044fe2000000182c */
[----:B------:R-:W-:Y:S01]  /*5cd0*/  FSEL R125, R162, -INF , !P3 ;  /* 0xff800000a27d7808 */ /* 0x000fe20005800000 */
[-C--:B------:R-:W-:Y:S01]  /*5ce0*/  FMUL.FTZ R124, R108, R0.reuse ;  /* 0x000000006c7c7220 */ /* 0x080fe20000410000 */
[----:B------:R-:W-:Y:S01]  /*5cf0*/  ISETP.GT.AND P6, PT, R246, R113, PT ;  /* 0x00000071f600720c */ /* 0x000fe20003fc4270 */
[-C--:B------:R-:W-:Y:S01]  /*5d00*/  FMUL.FTZ R104, R104, R0.reuse ;  /* 0x0000000068687220 */ /* 0x080fe20000410000 */
[C---:B------:R-:W-:Y:S01]  /*5d10*/  ISETP.GE.AND P3, PT, R113.reuse, R245, PT ;  /* 0x000000f57100720c */ /* 0x040fe20003f66270 */
[----:B------:R-:W-:Y:S01]  /*5d20*/  FMUL.FTZ R106, R106, R0 ;  /* 0x000000006a6a7220 */ /* 0x000fe20000410000 */
[----:B------:R-:W-:Y:S01]  /*5d30*/  ISETP.GE.AND P5, PT, R113, R240, PT ;  /* 0x000000f07100720c */ /* 0x000fe20003fa6270 */
[-C--:B------:R-:W-:Y:S01]  /*5d40*/  FMUL.FTZ R108, R109, R0.reuse ;  /* 0x000000006d6c7220 */ /* 0x080fe20000410000 */
[----:B------:R-:W-:Y:S01]  /*5d50*/  ISETP.GT.AND P1, PT, R244, R113, PT ;  /* 0x00000071f400720c */ /* 0x000fe20003f24270 */
[-C--:B------:R-:W-:Y:S01]  /*5d60*/  FMUL.FTZ R109, R110, R0.reuse ;  /* 0x000000006e6d7220 */ /* 0x080fe20000410000 */
[----:B----4-:R-:W2:Y:S01]  /*5d70*/  LDSM.16.M88.4 R112, [R185+0x5800] ;  /* 0x00580000b970783b */ /* 0x010ea20000000200 */
[----:B------:R-:W-:Y:S01]  /*5d80*/  FSEL R130, R130, -INF , !P4 ;  /* 0xff80000082827808 */ /* 0x000fe20006000000 */
[----:B------:R-:W-:Y:S01]  /*5d90*/  FMUL.FTZ R110, R107, R0 ;  /* 0x000000006b6e7220 */ /* 0x000fe20000410000 */
[----:B------:R-:W-:Y:S01]  /*5da0*/  ISETP.GE.AND P4, PT, R117, R240, PT ;  /* 0x000000f07500720c */ /* 0x000fe20003f86270 */
[----:B------:R-:W-:Y:S01]  /*5db0*/  VIADD R117, R219, 0x31 ;  /* 0x00000031db757836 */ /* 0x000fe20000000000 */
[----:B------:R-:W-:Y:S01]  /*5dc0*/  FSEL R134, R134, -INF , !P6 ;  /* 0xff80000086867808 */ /* 0x000fe20007000000 */
[----:B------:R-:W4:Y:S01]  /*5dd0*/  MUFU.TANH R71, R71 ;  /* 0x0000004700477308 */ /* 0x000f220000002400 */
[----:B------:R-:W-:Y:S01]  /*5de0*/  FSEL R211, R163, -INF , !P4 ;  /* 0xff800000a3d37808 */ /* 0x000fe20006000000 */
[----:B------:R-:W-:Y:S01]  /*5df0*/  HMMA.16816.F32 R40, R56, R126, R40 ;  /* 0x0000007e3828723c */ /* 0x000fe20000001828 */
[----:B------:R-:W-:-:S02]  /*5e00*/  ISETP.GT.AND P6, PT, R246, R117, PT ;  /* 0x00000075f600720c */ /* 0x000fc40003fc4270 */
[----:B------:R-:W-:Y:S02]  /*5e10*/  FSEL R146, R134, -INF , !P3 ;  /* 0xff80000086927808 */ /* 0x000fe40005800000 */
[----:B------:R-:W-:Y:S01]  /*5e20*/  FSEL R67, R67, -INF , !P1 ;  /* 0xff80000043437808 */ /* 0x000fe20004800000 */
[----:B------:R-:W4:Y:S01]  /*5e30*/  MUFU.TANH R158, R158 ;  /* 0x0000009e009e7308 */ /* 0x000f220000002400 */
[C---:B------:R-:W-:Y:S02]  /*5e40*/  ISETP.GE.AND P4, PT, R117.reuse, R245, PT ;  /* 0x000000f57500720c */ /* 0x040fe40003f86270 */
[----:B------:R-:W-:Y:S02]  /*5e50*/  ISETP.GE.AND P3, PT, R117, R240, PT ;  /* 0x000000f07500720c */ /* 0x000fe40003f66270 */
[----:B------:R-:W-:Y:S02]  /*5e60*/  ISETP.GT.AND P1, PT, R244, R117, PT ;  /* 0x00000075f400720c */ /* 0x000fe40003f24270 */
[----:B-1----:R-:W-:Y:S01]  /*5e70*/  HMMA.16816.F32 R116, R8, R72, R100 ;  /* 0x000000480874723c */ /* 0x002fe20000001864 */
[----:B------:R-:W-:Y:S01]  /*5e80*/  VIADD R73, R219, 0x38 ;  /* 0x00000038db497836 */ /* 0x000fe20000000000 */
[----:B------:R-:W-:Y:S01]  /*5e90*/  FSEL R135, R135, -INF , !P6 ;  /* 0xff80000087877808 */ /* 0x000fe20007000000 */
[----:B------:R-:W1:Y:S01]  /*5ea0*/  MUFU.TANH R142, R142 ;  /* 0x0000008e008e7308 */ /* 0x000e620000002400 */
[----:B------:R-:W-:-:S02]  /*5eb0*/  FSEL R137, R67, -INF , !P5 ;  /* 0xff80000043897808 */ /* 0x000fc40006800000 */
[----:B------:R-:W-:Y:S02]  /*5ec0*/  FSEL R220, R135, -INF , !P4 ;  /* 0xff80000087dc7808 */ /* 0x000fe40006000000 */
[----:B------:R-:W-:Y:S01]  /*5ed0*/  FSEL R78, R78, -INF , !P1 ;  /* 0xff8000004e4e7808 */ /* 0x000fe20004800000 */
[----:B------:R-:W-:Y:S01]  /*5ee0*/  HMMA.16816.F32 R100, R8, R74, R96 ;  /* 0x0000004a0864723c */ /* 0x000fe20000001860 */
[----:B------:R-:W-:Y:S01]  /*5ef0*/  ISETP.GT.AND P6, PT, R246, R73, PT ;  /* 0x00000049f600720c */ /* 0x000fe20003fc4270 */
[----:B------:R-:W3:Y:S01]  /*5f00*/  LDSM.16.M88.4 R96, [R184+0x6000] ;  /* 0x00600000b860783b */ /* 0x000ee20000000200 */
[C---:B------:R-:W-:Y:S01]  /*5f10*/  ISETP.GE.AND P5, PT, R73.reuse, R245, PT ;  /* 0x000000f54900720c */ /* 0x040fe20003fa6270 */
[----:B------:R-:W-:Y:S01]  /*5f20*/  MUFU.TANH R67, R111 ;  /* 0x0000006f00437308 */ /* 0x000fe20000002400 */
[----:B------:R-:W-:Y:S02]  /*5f30*/  ISETP.GE.AND P4, PT, R73, R240, PT ;  /* 0x000000f04900720c */ /* 0x000fe40003f86270 */
[----:B------:R-:W-:Y:S01]  /*5f40*/  ISETP.GT.AND P1, PT, R244, R73, PT ;  /* 0x00000049f400720c */ /* 0x000fe20003f24270 */
[----:B------:R-:W-:Y:S01]  /*5f50*/  VIADD R73, R219, 0x39 ;  /* 0x00000039db497836 */ /* 0x000fe20000000000 */
[----:B------:R-:W-:-:S02]  /*5f60*/  FSEL R150, R79, -INF , !P6 ;  /* 0xff8000004f967808 */ /* 0x000fc40007000000 */
[----:B------:R-:W-:Y:S01]  /*5f70*/  FSEL R131, R78, -INF , !P3 ;  /* 0xff8000004e837808 */ /* 0x000fe20005800000 */
[----:B------:R-:W-:Y:S01]  /*5f80*/  FMUL.FTZ R78, R105, R0 ;  /* 0x00000000694e7220 */ /* 0x000fe20000410000 */
[----:B------:R-:W-:Y:S01]  /*5f90*/  ISETP.GT.AND P6, PT, R246, R73, PT ;  /* 0x00000049f600720c */ /* 0x000fe20003fc4270 */
[----:B------:R-:W-:Y:S01]  /*5fa0*/  VIADD R105, R219, 0x40 ;  /* 0x00000040db697836 */ /* 0x000fe20000000000 */
[----:B------:R-:W-:Y:S01]  /*5fb0*/  FSEL R135, R152, -INF , !P1 ;  /* 0xff80000098877808 */ /* 0x000fe20004800000 */
[----:B------:R-:W-:Y:S01]  /*5fc0*/  MUFU.TANH R79, R104 ;  /* 0x00000068004f7308 */ /* 0x000fe20000002400 */
[----:B------:R-:W-:Y:S02]  /*5fd0*/  ISETP.GE.AND P3, PT, R73, R245, PT ;  /* 0x000000f54900720c */ /* 0x000fe40003f66270 */
[----:B------:R-:W-:Y:S02]  /*5fe0*/  ISETP.GT.AND P1, PT, R244, R73, PT ;  /* 0x00000049f400720c */ /* 0x000fe40003f24270 */
[----:B------:R-:W-:-:S02]  /*5ff0*/  FSEL R139, R139, -INF , !P6 ;  /* 0xff8000008b8b7808 */ /* 0x000fc40007000000 */
[----:B------:R-:W-:Y:S01]  /*6000*/  ISETP.GT.AND P6, PT, R246, R105, PT ;  /* 0x00000069f600720c */ /* 0x000fe20003fc4270 */
[----:B------:R4:W-:Y:S01]  /*6010*/  MUFU.TANH R111, R106 ;  /* 0x0000006a006f7308 */ /* 0x0009e20000002400 */
[----:B------:R-:W-:Y:S02]  /*6020*/  FSEL R135, R135, -INF , !P4 ;  /* 0xff80000087877808 */ /* 0x000fe40006000000 */
[----:B------:R-:W-:Y:S02]  /*6030*/  FSEL R222, R139, -INF , !P3 ;  /* 0xff8000008bde7808 */ /* 0x000fe40005800000 */
[----:B------:R-:W-:Y:S02]  /*6040*/  FSEL R144, R144, -INF , !P1 ;  /* 0xff80000090907808 */ /* 0x000fe40004800000 */
[----:B------:R-:W-:Y:S01]  /*6050*/  FSEL R150, R150, -INF , !P5 ;  /* 0xff80000096967808 */ /* 0x000fe20006800000 */
[----:B------:R-:W1:Y:S01]  /*6060*/  MUFU.TANH R124, R124 ;  /* 0x0000007c007c7308 */ /* 0x000e620000002400 */
[----:B------:R-:W-:-:S02]  /*6070*/  ISETP.GE.AND P4, PT, R105, R245, PT ;  /* 0x000000f56900720c */ /* 0x000fc40003f86270 */
[-C--:B------:R-:W-:Y:S02]  /*6080*/  ISETP.GE.AND P3, PT, R105, R240.reuse, PT ;  /* 0x000000f06900720c */ /* 0x080fe40003f66270 */
[----:B------:R-:W-:Y:S01]  /*6090*/  ISETP.GT.AND P1, PT, R244, R105, PT ;  /* 0x00000069f400720c */ /* 0x000fe20003f24270 */
[----:B------:R-:W-:Y:S01]  /*60a0*/  VIADD R105, R219, 0x41 ;  /* 0x00000041db697836 */ /* 0x000fe20000000000 */
[----:B------:R-:W-:Y:S01]  /*60b0*/  ISETP.GE.AND P5, PT, R73, R240, PT ;  /* 0x000000f04900720c */ /* 0x000fe20003fa6270 */
[----:B------:R-:W1:Y:S01]  /*60c0*/  MUFU.TANH R109, R109 ;  /* 0x0000006d006d7308 */ /* 0x000e620000002400 */
[----:B------:R-:W-:Y:S01]  /*60d0*/  FSEL R69, R69, -INF , !P6 ;  /* 0xff80000045457808 */ /* 0x000fe20007000000 */
[----:B--2---:R-:W-:Y:S01]  /*60e0*/  HMMA.16816.F32 R72, R4, R112, R116 ;  /* 0x000000700448723c */ /* 0x004fe20000001874 */
[----:B------:R-:W-:Y:S02]  /*60f0*/  FSEL R209, R144, -INF , !P5 ;  /* 0xff80000090d17808 */ /* 0x000fe40006800000 */
[----:B------:R-:W-:-:S02]  /*6100*/  FSEL R168, R69, -INF , !P4 ;  /* 0xff80000045a87808 */ /* 0x000fc40006000000 */
[----:B------:R-:W-:Y:S01]  /*6110*/  FSEL R153, R153, -INF , !P1 ;  /* 0xff80000099997808 */ /* 0x000fe20004800000 */
[----:B------:R-:W2:Y:S01]  /*6120*/  MUFU.TANH R108, R108 ;  /* 0x0000006c006c7308 */ /* 0x000ea20000002400 */
[----:B------:R-:W-:Y:S01]  /*6130*/  ISETP.GT.AND P6, PT, R246, R105, PT ;  /* 0x00000069f600720c */ /* 0x000fe20003fc4270 */
[----:B------:R-:W-:Y:S01]  /*6140*/  HMMA.16816.F32 R112, R4, R114, R100 ;  /* 0x000000720470723c */ /* 0x000fe20000001864 */
[----:B------:R-:W-:Y:S01]  /*6150*/  ISETP.GE.AND P5, PT, R105, R245, PT ;  /* 0x000000f56900720c */ /* 0x000fe20003fa6270 */
[----:B------:R-:W-:Y:S01]  /*6160*/  VIADD R101, R219, 0x48 ;  /* 0x00000048db657836 */ /* 0x000fe20000000000 */
[----:B------:R-:W-:Y:S02]  /*6170*/  ISETP.GE.AND P4, PT, R105, R240, PT ;  /* 0x000000f06900720c */ /* 0x000fe40003f86270 */
[----:B------:R-:W-:Y:S01]  /*6180*/  ISETP.GT.AND P1, PT, R244, R105, PT ;  /* 0x00000069f400720c */ /* 0x000fe20003f24270 */
[----:B------:R-:W2:Y:S01]  /*6190*/  MUFU.TANH R78, R78 ;  /* 0x0000004e004e7308 */ /* 0x000ea20000002400 */
[----:B----4-:R-:W4:Y:S01]  /*61a0*/  LDSM.16.M88.4 R104, [R185+0x6000] ;  /* 0x00600000b968783b */ /* 0x010f220000000200 */
[----:B------:R-:W-:Y:S01]  /*61b0*/  FSEL R62, R62, -INF , !P6 ;  /* 0xff8000003e3e7808 */ /* 0x000fe20007000000 */
[C---:B---3--:R-:W-:Y:S01]  /*61c0*/  HMMA.16816.F32 R92, R8.reuse, R96, R92 ;  /* 0x00000060085c723c */ /* 0x048fe2000000185c */
[----:B------:R-:W-:Y:S01]  /*61d0*/  ISETP.GT.AND P6, PT, R246, R101, PT ;  /* 0x00000065f600720c */ /* 0x000fe20003fc4270 */
[-C--:B------:R-:W-:Y:S01]  /*61e0*/  FMUL.FTZ R69, R72, R0.reuse ;  /* 0x0000000048457220 */ /* 0x080fe20000410000 */
[-C--:B------:R-:W-:Y:S01]  /*61f0*/  FMUL.FTZ R72, R73, R0.reuse ;  /* 0x0000000049487220 */ /* 0x080fe20000410000 */
[----:B------:R-:W-:Y:S01]  /*6200*/  VIADD R73, R219, 0x49 ;  /* 0x00000049db497836 */ /* 0x000fe20000000000 */
[----:B------:R-:W-:Y:S01]  /*6210*/  FSEL R153, R153, -INF , !P3 ;  /* 0xff80000099997808 */ /* 0x000fe20005800000 */
[-C--:B------:R-:W-:Y:S01]  /*6220*/  FMUL.FTZ R74, R74, R0.reuse ;  /* 0x000000004a4a7220 */ /* 0x080fe20000410000 */
[----:B------:R-:W-:Y:S01]  /*6230*/  FSEL R70, R70, -INF , !P1 ;  /* 0xff80000046467808 */ /* 0x000fe20004800000 */
[----:B------:R-:W-:Y:S01]  /*6240*/  FMUL.FTZ R75, R75, R0 ;  /* 0x000000004b4b7220 */ /* 0x000fe20000410000 */
[----:B------:R-:W-:Y:S01]  /*6250*/  ISETP.GE.AND P3, PT, R101, R245, PT ;  /* 0x000000f56500720c */ /* 0x000fe20003f66270 */
[----:B------:R-:W-:Y:S01]  /*6260*/  MUFU.TANH R116, R74 ;  /* 0x0000004a00747308 */ /* 0x000fe20000002400 */
[----:B------:R-:W-:Y:S01]  /*6270*/  ISETP.GT.AND P1, PT, R244, R101, PT ;  /* 0x00000065f400720c */ /* 0x000fe20003f24270 */
[----:B------:R-:W-:Y:S01]  /*6280*/  HMMA.16816.F32 R96, R8, R98, R88 ;  /* 0x000000620860723c */ /* 0x000fe20000001858 */
[----:B------:R-:W-:-:S02]  /*6290*/  FSEL R63, R63, -INF , !P6 ;  /* 0xff8000003f3f7808 */ /* 0x000fc40007000000 */
[----:B------:R-:W-:Y:S02]  /*62a0*/  ISETP.GT.AND P6, PT, R246, R73, PT ;  /* 0x00000049f600720c */ /* 0x000fe40003fc4270 */
[----:B------:R-:W-:Y:S01]  /*62b0*/  FSEL R147, R70, -INF , !P4 ;  /* 0xff80000046937808 */ /* 0x000fe20006000000 */
[----:B------:R-:W3:Y:S01]  /*62c0*/  MUFU.TANH R110, R110 ;  /* 0x0000006e006e7308 */ /* 0x000ee20000002400 */
[----:B------:R-:W-:Y:S01]  /*62d0*/  FSEL R154, R63, -INF , !P3 ;  /* 0xff8000003f9a7808 */ /* 0x000fe20005800000 */
[----:B------:R-:W-:Y:S01]  /*62e0*/  FMUL.FTZ R63, R112, R0 ;  /* 0x00000000703f7220 */ /* 0x000fe20000410000 */
[----:B------:R-:W-:Y:S02]  /*62f0*/  FSEL R149, R155, -INF , !P1 ;  /* 0xff8000009b957808 */ /* 0x000fe40004800000 */
[----:B------:R-:W-:Y:S02]  /*6300*/  FSEL R152, R62, -INF , !P5 ;  /* 0xff8000003e987808 */ /* 0x000fe40006800000 */
[C---:B------:R-:W-:Y:S01]  /*6310*/  ISETP.GE.AND P4, PT, R73.reuse, R245, PT ;  /* 0x000000f54900720c */ /* 0x040fe20003f86270 */
[----:B------:R-:W-:Y:S01]  /*6320*/  MUFU.TANH R62, R72 ;  /* 0x00000048003e7308 */ /* 0x000fe20000002400 */
[----:B------:R-:W-:-:S02]  /*6330*/  ISETP.GE.AND P3, PT, R73, R240, PT ;  /* 0x000000f04900720c */ /* 0x000fc40003f66270 */
[----:B------:R-:W-:Y:S01]  /*6340*/  ISETP.GT.AND P1, PT, R244, R73, PT ;  /* 0x00000049f400720c */ /* 0x000fe20003f24270 */
[----:B------:R-:W-:Y:S01]  /*6350*/  VIADD R73, R219, 0x50 ;  /* 0x00000050db497836 */ /* 0x000fe20000000000 */
[----:B------:R-:W-:Y:S02]  /*6360*/  ISETP.GE.AND P5, PT, R101, R240, PT ;  /* 0x000000f06500720c */ /* 0x000fe40003fa6270 */
[----:B------:R-:W-:Y:S01]  /*6370*/  FSEL R71, R71, -INF , !P6 ;  /* 0xff80000047477808 */ /* 0x000fe20007000000 */
[----:B------:R1:W-:Y:S01]  /*6380*/  MUFU.TANH R70, R75 ;  /* 0x0000004b00467308 */ /* 0x0003e20000002400 */
[----:B------:R-:W-:Y:S01]  /*6390*/  FSEL R149, R149, -INF , !P5 ;  /* 0xff80000095957808 */ /* 0x000fe20006800000 */
[----:B------:R-:W2:Y:S01]  /*63a0*/  LDSM.16.M88.4 R100, [R165+0x8000] ;  /* 0x00800000a564783b */ /* 0x000ea20000000200 */
[----:B------:R-:W-:Y:S01]  /*63b0*/  FSEL R156, R71, -INF , !P4 ;  /* 0xff800000479c7808 */ /* 0x000fe20006000000 */
[C---:B----4-:R-:W-:Y:S01]  /*63c0*/  HMMA.16816.F32 R88, R4.reuse, R104, R92 ;  /* 0x000000680458723c */ /* 0x050fe2000000185c */
[----:B------:R-:W-:Y:S01]  /*63d0*/  FSEL R158, R158, -INF , !P1 ;  /* 0xff8000009e9e7808 */ /* 0x000fe20004800000 */
[----:B------:R-:W-:Y:S01]  /*63e0*/  VIADD R93, R219, 0x51 ;  /* 0x00000051db5d7836 */ /* 0x000fe20000000000 */
[----:B------:R-:W-:Y:S01]  /*63f0*/  ISETP.GT.AND P6, PT, R246, R73, PT ;  /* 0x00000049f600720c */ /* 0x000fe20003fc4270 */
[----:B------:R-:W4:Y:S01]  /*6400*/  MUFU.TANH R69, R69 ;  /* 0x0000004500457308 */ /* 0x000f220000002400 */
[C---:B------:R-:W-:Y:S01]  /*6410*/  ISETP.GE.AND P5, PT, R73.reuse, R245, PT ;  /* 0x000000f54900720c */ /* 0x040fe20003fa6270 */
[----:B------:R-:W-:Y:S01]  /*6420*/  FMUL.FTZ R104, R114, R0 ;  /* 0x0000000072687220 */ /* 0x000fe20000410000 */
[----:B------:R-:W-:Y:S01]  /*6430*/  ISETP.GE.AND P4, PT, R73, R240, PT ;  /* 0x000000f04900720c */ /* 0x000fe20003f86270 */
[----:B------:R-:W-:Y:S01]  /*6440*/  HMMA.16816.F32 R96, R4, R106, R96 ;  /* 0x0000006a0460723c */ /* 0x000fe20000001860 */
[----:B------:R-:W-:Y:S01]  /*6450*/  ISETP.GT.AND P1, PT, R244, R73, PT ;  /* 0x00000049f400720c */ /* 0x000fe20003f24270 */
[----:B------:R-:W-:Y:S01]  /*6460*/  VIADD R107, R219, 0x59 ;  /* 0x00000059db6b7836 */ /* 0x000fe20000000000 */
[----:B------:R-:W-:Y:S01]  /*6470*/  FSEL R157, R157, -INF , !P6 ;  /* 0xff8000009d9d7808 */ /* 0x000fe20007000000 */
[----:B------:R-:W4:Y:S01]  /*6480*/  MUFU.TANH R63, R63 ;  /* 0x0000003f003f7308 */ /* 0x000f220000002400 */
[----:B-1----:R-:W1:Y:S01]  /*6490*/  LDSM.16.M88.4 R72, [R184+0x6800] ;  /* 0x00680000b848783b */ /* 0x002e620000000200 */
[----:B------:R-:W-:Y:S01]  /*64a0*/  ISETP.GT.AND P6, PT, R246, R93, PT ;  /* 0x0000005df600720c */ /* 0x000fe20003fc4270 */
[-C--:B------:R-:W-:Y:S01]  /*64b0*/  FMUL.FTZ R71, R113, R0.reuse ;  /* 0x0000000071477220 */ /* 0x080fe20000410000 */
[----:B------:R-:W-:Y:S01]  /*64c0*/  FSEL R161, R158, -INF , !P3 ;  /* 0xff8000009ea17808 */ /* 0x000fe20005800000 */
[-C--:B------:R-:W-:Y:S01]  /*64d0*/  FMUL.FTZ R105, R115, R0.reuse ;  /* 0x0000000073697220 */ /* 0x080fe20000410000 */
[----:B------:R-:W-:Y:S01]  /*64e0*/  FSEL R214, R157, -INF , !P5 ;  /* 0xff8000009dd67808 */ /* 0x000fe20006800000 */
[-C--:B------:R-:W-:Y:S01]  /*64f0*/  FMUL.FTZ R88, R88, R0.reuse ;  /* 0x0000000058587220 */ /* 0x080fe20000410000 */
[----:B------:R-:W-:Y:S01]  /*6500*/  FSEL R159, R159, -INF , !P1 ;  /* 0xff8000009f9f7808 */ /* 0x000fe20004800000 */
        /* <DEDUP_REMOVED lines=8> */
[----:B------:R-:W-:Y:S01]  /*6590*/  MUFU.TANH R106, R91 ;  /* 0x0000005b006a7308 */ /* 0x000fe20000002400 */
[----:B------:R-:W-:Y:S01]  /*65a0*/  FSEL R159, R159, -INF , !P4 ;  /* 0xff8000009f9f7808 */ /* 0x000fe20006000000 */
[-C--:B------:R-:W-:Y:S01]  /*65b0*/  FMUL.FTZ R96, R96, R0.reuse ;  /* 0x0000000060607220 */ /* 0x080fe20000410000 */
[----:B------:R-:W-:Y:S01]  /*65c0*/  FSEL R172, R145, -INF , !P3 ;  /* 0xff80000091ac7808 */ /* 0x000fe20005800000 */
[-C--:B------:R-:W-:Y:S01]  /*65d0*/  FMUL.FTZ R98, R98, R0.reuse ;  /* 0x0000000062627220 */ /* 0x080fe20000410000 */
[----:B------:R-:W-:Y:S01]  /*65e0*/  FSEL R155, R160, -INF , !P1 ;  /* 0xff800000a09b7808 */ /* 0x000fe20004800000 */
[----:B------:R-:W-:Y:S01]  /*65f0*/  FMUL.FTZ R97, R97, R0 ;  /* 0x0000000061617220 */ /* 0x000fe20000410000 */
[----:B------:R-:W-:Y:S01]  /*6600*/  ISETP.GT.AND P6, PT, R246, R93, PT ;  /* 0x0000005df600720c */ /* 0x000fe20003fc4270 */
[----:B------:R-:W4:Y:S01]  /*6610*/  MUFU.TANH R104, R104 ;  /* 0x0000006800687308 */ /* 0x000f220000002400 */
[C---:B------:R-:W-:Y:S01]  /*6620*/  ISETP.GE.AND P4, PT, R93.reuse, R245, PT ;  /* 0x000000f55d00720c */ /* 0x040fe20003f86270 */
[----:B--2---:R-:W-:Y:S01]  /*6630*/  HMMA.16816.F32 R36, R56, R100, R36 ;  /* 0x000000643824723c */ /* 0x004fe20000001824 */
[----:B------:R-:W-:Y:S01]  /*6640*/  ISETP.GE.AND P3, PT, R93, R240, PT ;  /* 0x000000f05d00720c */ /* 0x000fe20003f66270 */
[----:B------:R-:W-:Y:S01]  /*6650*/  FMUL.FTZ R99, R99, R0 ;  /* 0x0000000063637220 */ /* 0x000fe20000410000 */
[----:B------:R-:W-:-:S02]  /*6660*/  ISETP.GT.AND P1, PT, R244, R93, PT ;  /* 0x0000005df400720c */ /* 0x000fc40003f24270 */
[----:B------:R-:W2:Y:S01]  /*6670*/  LDSM.16.M88.4 R92, [R185+0x6800] ;  /* 0x00680000b95c783b */ /* 0x000ea20000000200 */
[----:B------:R-:W-:Y:S01]  /*6680*/  FSEL R148, R148, -INF , !P6 ;  /* 0xff80000094947808 */ /* 0x000fe20007000000 */
[----:B------:R-:W-:Y:S01]  /*6690*/  MUFU.TANH R101, R88 ;  /* 0x0000005800657308 */ /* 0x000fe20000002400 */
[----:B------:R-:W-:Y:S01]  /*66a0*/  ISETP.GT.AND P6, PT, R246, R107, PT ;  /* 0x0000006bf600720c */ /* 0x000fe20003fc4270 */
[----:B------:R-:W-:Y:S01]  /*66b0*/  HMMA.16816.F32 R32, R56, R102, R32 ;  /* 0x000000663820723c */ /* 0x000fe20000001820 */
[----:B------:R-:W-:Y:S02]  /*66c0*/  FSEL R155, R155, -INF , !P5 ;  /* 0xff8000009b9b7808 */ /* 0x000fe40006800000 */
[----:B------:R-:W-:Y:S02]  /*66d0*/  FSEL R121, R121, -INF , !P1 ;  /* 0xff80000079797808 */ /* 0x000fe40004800000 */
[----:B------:R-:W-:Y:S01]  /*66e0*/  ISETP.GE.AND P5, PT, R107, R245, PT ;  /* 0x000000f56b00720c */ /* 0x000fe20003fa6270 */
[----:B------:R-:W-:Y:S01]  /*66f0*/  MUFU.TANH R100, R89 ;  /* 0x0000005900647308 */ /* 0x000fe20000002400 */
[----:B------:R-:W-:Y:S01]  /*6700*/  ISETP.GT.AND P1, PT, R244, R107, PT ;  /* 0x0000006bf400720c */ /* 0x000fe20003f24270 */
[----:B-1----:R-:W-:Y:S01]  /*6710*/  HMMA.16816.F32 R84, R8, R72, R84 ;  /* 0x000000480854723c */ /* 0x002fe20000001854 */
[----:B------:R-:W-:Y:S01]  /*6720*/  VIADD R73, R219, 0x60 ;  /* 0x00000060db497836 */ /* 0x000fe20000000000 */
[----:B------:R-:W-:-:S02]  /*6730*/  FSEL R120, R120, -INF , !P6 ;  /* 0xff80000078787808 */ /* 0x000fc40007000000 */
[----:B------:R-:W-:Y:S02]  /*6740*/  FSEL R157, R121, -INF , !P3 ;  /* 0xff800000799d7808 */ /* 0x000fe40005800000 */
[----:B------:R-:W-:Y:S01]  /*6750*/  ISETP.GT.AND P6, PT, R246, R73, PT ;  /* 0x00000049f600720c */ /* 0x000fe20003fc4270 */
[----:B------:R-:W1:Y:S01]  /*6760*/  MUFU.TANH R71, R71 ;  /* 0x0000004700477308 */ /* 0x000e620000002400 */
[----:B------:R-:W-:Y:S01]  /*6770*/  FSEL R212, R120, -INF , !P5 ;  /* 0xff80000078d47808 */ /* 0x000fe20006800000 */
[----:B------:R-:W-:Y:S01]  /*6780*/  HMMA.16816.F32 R80, R8, R74, R80 ;  /* 0x0000004a0850723c */ /* 0x000fe20000001850 */
[----:B------:R-:W-:Y:S02]  /*6790*/  FSEL R142, R142, -INF , !P1 ;  /* 0xff8000008e8e7808 */ /* 0x000fe40004800000 */
[----:B------:R-:W-:Y:S02]  /*67a0*/  FSEL R174, R148, -INF , !P4 ;  /* 0xff80000094ae7808 */ /* 0x000fe40006000000 */
[C---:B------:R-:W-:Y:S01]  /*67b0*/  ISETP.GE.AND P3, PT, R73.reuse, R245, PT ;  /* 0x000000f54900720c */ /* 0x040fe20003f66270 */
[----:B------:R-:W1:Y:S01]  /*67c0*/  MUFU.TANH R105, R105 ;  /* 0x0000006900697308 */ /* 0x000e620000002400 */
[----:B------:R-:W-:-:S02]  /*67d0*/  ISETP.GE.AND P5, PT, R73, R240, PT ;  /* 0x000000f04900720c */ /* 0x000fc40003fa6270 */
[----:B------:R-:W-:Y:S01]  /*67e0*/  ISETP.GT.AND P1, PT, R244, R73, PT ;  /* 0x00000049f400720c */ /* 0x000fe20003f24270 */
[----:B------:R-:W-:Y:S01]  /*67f0*/  VIADD R73, R219, 0x61 ;  /* 0x00000061db497836 */ /* 0x000fe20000000000 */
[----:B------:R-:W-:Y:S02]  /*6800*/  ISETP.GE.AND P4, PT, R107, R240, PT ;  /* 0x000000f06b00720c */ /* 0x000fe40003f86270 */
[----:B------:R-:W-:Y:S01]  /*6810*/  FSEL R124, R124, -INF , !P6 ;  /* 0xff8000007c7c7808 */ /* 0x000fe20007000000 */
[----:B------:R2:W1:Y:S01]  /*6820*/  MUFU.TANH R107, R90 ;  /* 0x0000005a006b7308 */ /* 0x0004620000002400 */
[----:B------:R-:W-:Y:S02]  /*6830*/  FSEL R207, R142, -INF , !P4 ;  /* 0xff8000008ecf7808 */ /* 0x000fe40006000000 */
[----:B------:R-:W-:Y:S02]  /*6840*/  FSEL R210, R124, -INF , !P3 ;  /* 0xff8000007cd27808 */ /* 0x000fe40005800000 */
[----:B------:R-:W-:-:S02]  /*6850*/  FSEL R109, R109, -INF , !P1 ;  /* 0xff8000006d6d7808 */ /* 0x000fc40004800000 */
[----:B------:R-:W-:Y:S01]  /*6860*/  ISETP.GT.AND P6, PT, R246, R73, PT ;  /* 0x00000049f600720c */ /* 0x000fe20003fc4270 */
[----:B------:R-:W1:Y:S01]  /*6870*/  MUFU.TANH R96, R96 ;  /* 0x0000006000607308 */ /* 0x000e620000002400 */
[C---:B------:R-:W-:Y:S02]  /*6880*/  ISETP.GE.AND P4, PT, R73.reuse, R245, PT ;  /* 0x000000f54900720c */ /* 0x040fe40003f86270 */
[----:B------:R-:W-:Y:S02]  /*6890*/  ISETP.GE.AND P3, PT, R73, R240, PT ;  /* 0x000000f04900720c */ /* 0x000fe40003f66270 */
[----:B------:R-:W-:Y:S02]  /*68a0*/  ISETP.GT.AND P1, PT, R244, R73, PT ;  /* 0x00000049f400720c */ /* 0x000fe40003f24270 */
[----:B------:R-:W3:Y:S01]  /*68b0*/  LDSM.16.M88.4 R72, [R184+0x7000] ;  /* 0x00700000b848783b */ /* 0x000ee20000000200 */
[----:B------:R-:W-:Y:S01]  /*68c0*/  FSEL R108, R108, -INF , !P6 ;  /* 0xff8000006c6c7808 */ /* 0x000fe20007000000 */
[----:B--2---:R-:W-:Y:S01]  /*68d0*/  HMMA.16816.F32 R88, R4, R92, R84 ;  /* 0x0000005c0458723c */ /* 0x004fe20000001854 */
[----:B------:R-:W-:Y:S01]  /*68e0*/  VIADD R85, R219, 0x68 ;  /* 0x00000068db557836 */ /* 0x000fe20000000000 */
[----:B------:R-:W-:Y:S01]  /*68f0*/  FSEL R205, R109, -INF , !P5 ;  /* 0xff8000006dcd7808 */ /* 0x000fe20006800000 */
[----:B------:R-:W2:Y:S01]  /*6900*/  MUFU.TANH R98, R98 ;  /* 0x0000006200627308 */ /* 0x000ea20000002400 */
[----:B------:R-:W-:-:S02]  /*6910*/  FSEL R208, R108, -INF , !P4 ;  /* 0xff8000006cd07808 */ /* 0x000fc40006000000 */
[----:B------:R-:W-:Y:S02]  /*6920*/  ISETP.GT.AND P6, PT, R246, R85, PT ;  /* 0x00000055f600720c */ /* 0x000fe40003fc4270 */
[----:B------:R-:W-:Y:S01]  /*6930*/  FSEL R67, R67, -INF , !P1 ;  /* 0xff80000043437808 */ /* 0x000fe20004800000 */
[----:B------:R-:W-:Y:S01]  /*6940*/  HMMA.16816.F32 R92, R4, R94, R80 ;  /* 0x0000005e045c723c */ /* 0x000fe20000001850 */
[----:B------:R-:W-:Y:S01]  /*6950*/  ISETP.GE.AND P5, PT, R85, R245, PT ;  /* 0x000000f55500720c */ /* 0x000fe20003fa6270 */
[----:B------:R-:W-:Y:S01]  /*6960*/  VIADD R81, R219, 0x70 ;  /* 0x00000070db517836 */ /* 0x000fe20000000000 */
[----:B------:R-:W-:Y:S01]  /*6970*/  ISETP.GE.AND P4, PT, R85, R240, PT ;  /* 0x000000f05500720c */ /* 0x000fe20003f86270 */
[----:B------:R-:W2:Y:S01]  /*6980*/  MUFU.TANH R97, R97 ;  /* 0x0000006100617308 */ /* 0x000ea20000002400 */
[----:B------:R-:W-:Y:S01]  /*6990*/  ISETP.GT.AND P1, PT, R244, R85, PT ;  /* 0x00000055f400720c */ /* 0x000fe20003f24270 */
[----:B------:R-:W-:Y:S01]  /*69a0*/  VIADD R85, R219, 0x69 ;  /* 0x00000069db557836 */ /* 0x000fe20000000000 */
[----:B------:R-:W-:-:S02]  /*69b0*/  FSEL R79, R79, -INF , !P6 ;  /* 0xff8000004f4f7808 */ /* 0x000fc40007000000 */
[----:B------:R-:W-:Y:S01]  /*69c0*/  FSEL R203, R67, -INF , !P3 ;  /* 0xff80000043cb7808 */ /* 0x000fe20005800000 */
[-C--:B------:R-:W-:Y:S01]  /*69d0*/  FMUL.FTZ R91, R91, R0.reuse ;  /* 0x000000005b5b7220 */ /* 0x080fe20000410000 */
[----:B------:R-:W-:Y:S01]  /*69e0*/  FSEL R206, R79, -INF , !P5 ;  /* 0xff8000004fce7808 */ /* 0x000fe20006800000 */
[-C--:B------:R-:W-:Y:S01]  /*69f0*/  FMUL.FTZ R79, R88, R0.reuse ;  /* 0x00000000584f7220 */ /* 0x080fe20000410000 */
[----:B------:R-:W-:Y:S01]  /*6a00*/  FSEL R111, R111, -INF , !P1 ;  /* 0xff8000006f6f7808 */ /* 0x000fe20004800000 */
[----:B------:R-:W-:Y:S01]  /*6a10*/  FMUL.FTZ R67, R89, R0 ;  /* 0x0000000059437220 */ /* 0x000fe20000410000 */
[----:B------:R-:W-:Y:S01]  /*6a20*/  ISETP.GT.AND P6, PT, R246, R85, PT ;  /* 0x00000055f600720c */ /* 0x000fe20003fc4270 */
[----:B------:R-:W2:Y:S01]  /*6a30*/  MUFU.TANH R99, R99 ;  /* 0x0000006300637308 */ /* 0x000ea20000002400 */
[C---:B------:R-:W-:Y:S02]  /*6a40*/  ISETP.GE.AND P3, PT, R85.reuse, R245, PT ;  /* 0x000000f55500720c */ /* 0x040fe40003f66270 */
[----:B------:R-:W-:Y:S01]  /*6a50*/  ISETP.GE.AND P5, PT, R85, R240, PT ;  /* 0x000000f05500720c */ /* 0x000fe20003fa6270 */
[-C--:B------:R-:W-:Y:S01]  /*6a60*/  FMUL.FTZ R92, R92, R0.reuse ;  /* 0x000000005c5c7220 */ /* 0x080fe20000410000 */
[----:B------:R-:W-:Y:S01]  /*6a70*/  ISETP.GT.AND P1, PT, R244, R85, PT ;  /* 0x00000055f400720c */ /* 0x000fe20003f24270 */
[-C--:B------:R-:W-:Y:S01]  /*6a80*/  FMUL.FTZ R93, R93, R0.reuse ;  /* 0x000000005d5d7220 */ /* 0x080fe20000410000 */
[----:B------:R-:W1:Y:S01]  /*6a90*/  LDSM.16.M88.4 R84, [R185+0x7000] ;  /* 0x00700000b954783b */ /* 0x000e620000000200 */
[----:B------:R-:W-:Y:S01]  /*6aa0*/  FSEL R78, R78, -INF , !P6 ;  /* 0xff8000004e4e7808 */ /* 0x000fe20007000000 */
[----:B------:R-:W2:Y:S01]  /*6ab0*/  MUFU.TANH R79, R79 ;  /* 0x0000004f004f7308 */ /* 0x000ea20000002400 */
[----:B------:R-:W-:Y:S01]  /*6ac0*/  ISETP.GT.AND P6, PT, R246, R81, PT ;  /* 0x00000051f600720c */ /* 0x000fe20003fc4270 */
[----:B------:R-:W-:Y:S01]  /*6ad0*/  FMUL.FTZ R95, R95, R0 ;  /* 0x000000005f5f7220 */ /* 0x000fe20000410000 */
[----:B------:R-:W-:Y:S01]  /*6ae0*/  FSEL R201, R111, -INF , !P4 ;  /* 0xff8000006fc97808 */ /* 0x000fe20006000000 */
[----:B---3--:R-:W-:Y:S01]  /*6af0*/  HMMA.16816.F32 R52, R8, R72, R52 ;  /* 0x000000480834723c */ /* 0x008fe20000001834 */
[----:B------:R-:W-:Y:S01]  /*6b00*/  VIADD R73, R219, 0x71 ;  /* 0x00000071db497836 */ /* 0x000fe20000000000 */
[----:B------:R-:W-:-:S02]  /*6b10*/  FSEL R110, R110, -INF , !P1 ;  /* 0xff8000006e6e7808 */ /* 0x000fc40004800000 */
[----:B------:R-:W-:Y:S01]  /*6b20*/  ISETP.GE.AND P4, PT, R81, R245, PT ;  /* 0x000000f55100720c */ /* 0x000fe20003f86270 */
[----:B------:R-:W-:Y:S01]  /*6b30*/  MUFU.TANH R67, R67 ;  /* 0x0000004300437308 */ /* 0x000fe20000002400 */
[----:B------:R-:W-:Y:S02]  /*6b40*/  ISETP.GT.AND P1, PT, R244, R81, PT ;  /* 0x00000051f400720c */ /* 0x000fe40003f24270 */
[----:B----4-:R-:W-:Y:S01]  /*6b50*/  FSEL R69, R69, -INF , !P6 ;  /* 0xff80000045457808 */ /* 0x010fe20007000000 */
[----:B------:R-:W-:Y:S01]  /*6b60*/  HMMA.16816.F32 R48, R8, R74, R48 ;  /* 0x0000004a0830723c */ /* 0x000fe20000001830 */
[----:B------:R-:W-:Y:S02]  /*6b70*/  ISETP.GT.AND P6, PT, R246, R73, PT ;  /* 0x00000049f600720c */ /* 0x000fe40003fc4270 */
[----:B------:R-:W-:Y:S02]  /*6b80*/  FSEL R199, R110, -INF , !P5 ;  /* 0xff8000006ec77808 */ /* 0x000fe40006800000 */
[----:B------:R-:W-:-:S02]  /*6b90*/  FSEL R202, R69, -INF , !P4 ;  /* 0xff80000045ca7808 */ /* 0x000fc40006000000 */
[----:B------:R-:W-:Y:S01]  /*6ba0*/  FSEL R116, R116, -INF , !P1 ;  /* 0xff80000074747808 */ /* 0x000fe20004800000 */
[----:B------:R1:W-:Y:S01]  /*6bb0*/  MUFU.TANH R69, R91 ;  /* 0x0000005b00457308 */ /* 0x0003e20000002400 */
[----:B------:R-:W-:Y:S01]  /*6bc0*/  FSEL R204, R78, -INF , !P3 ;  /* 0xff8000004ecc7808 */ /* 0x000fe20005800000 */
[----:B------:R-:W-:Y:S01]  /*6bd0*/  FMUL.FTZ R78, R90, R0 ;  /* 0x000000005a4e7220 */ /* 0x000fe20000410000 */
[C---:B------:R-:W-:Y:S02]  /*6be0*/  ISETP.GE.AND P5, PT, R73.reuse, R245, PT ;  /* 0x000000f54900720c */ /* 0x040fe40003fa6270 */
[-C--:B------:R-:W-:Y:S02]  /*6bf0*/  ISETP.GE.AND P4, PT, R73, R240.reuse, PT ;  /* 0x000000f04900720c */ /* 0x080fe40003f86270 */
[----:B------:R-:W-:Y:S01]  /*6c00*/  ISETP.GT.AND P1, PT, R244, R73, PT ;  /* 0x00000049f400720c */ /* 0x000fe20003f24270 */
[----:B------:R-:W-:Y:S01]  /*6c10*/  VIADD R73, R219, 0x78 ;  /* 0x00000078db497836 */ /* 0x000fe20000000000 */
[----:B------:R-:W-:Y:S01]  /*6c20*/  ISETP.GE.AND P3, PT, R81, R240, PT ;  /* 0x000000f05100720c */ /* 0x000fe20003f66270 */
[----:B------:R-:W3:Y:S01]  /*6c30*/  MUFU.TANH R78, R78 ;  /* 0x0000004e004e7308 */ /* 0x000ee20000002400 */
[----:B------:R-:W-:Y:S01]  /*6c40*/  FSEL R200, R62, -INF , !P6 ;  /* 0xff8000003ec87808 */ /* 0x000fe20007000000 */
[----:B------:R-:W4:Y:S01]  /*6c50*/  LDSM.16.M88.4 R80, [R165+0x8800] ;  /* 0x00880000a550783b */ /* 0x000f220000000200 */
[----:B------:R-:W-:-:S02]  /*6c60*/  FSEL R197, R116, -INF , !P3 ;  /* 0xff80000074c57808 */ /* 0x000fc40005800000 */
[----:B------:R-:W-:Y:S02]  /*6c70*/  FSEL R200, R200, -INF , !P5 ;  /* 0xff800000c8c87808 */ /* 0x000fe40006800000 */
[----:B------:R-:W-:Y:S01]  /*6c80*/  FSEL R195, R70, -INF , !P1 ;  /* 0xff80000046c37808 */ /* 0x000fe20004800000 */
[----:B-1----:R-:W-:Y:S01]  /*6c90*/  HMMA.16816.F32 R88, R4, R84, R52 ;  /* 0x000000540458723c */ /* 0x002fe20000001834 */
[----:B------:R-:W-:Y:S01]  /*6ca0*/  ISETP.GT.AND P6, PT, R246, R73, PT ;  /* 0x00000049f600720c */ /* 0x000fe20003fc4270 */
[----:B------:R-:W-:Y:S01]  /*6cb0*/  VIADD R53, R219, 0x79 ;  /* 0x00000079db357836 */ /* 0x000fe20000000000 */
[C---:B------:R-:W-:Y:S01]  /*6cc0*/  ISETP.GE.AND P3, PT, R73.reuse, R245, PT ;  /* 0x000000f54900720c */ /* 0x040fe20003f66270 */
[----:B------:R1:W3:Y:S01]  /*6cd0*/  MUFU.TANH R62, R92 ;  /* 0x0000005c003e7308 */ /* 0x0002e20000002400 */
[----:B------:R-:W-:Y:S02]  /*6ce0*/  ISETP.GE.AND P5, PT, R73, R240, PT ;  /* 0x000000f04900720c */ /* 0x000fe40003fa6270 */
[----:B------:R-:W-:-:S02]  /*6cf0*/  ISETP.GT.AND P1, PT, R244, R73, PT ;  /* 0x00000049f400720c */ /* 0x000fc40003f24270 */
[----:B------:R-:W2:Y:S01]  /*6d00*/  LDSM.16.M88.4 R72, [R184+0x7800] ;  /* 0x00780000b848783b */ /* 0x000ea20000000200 */
[----:B------:R-:W-:Y:S02]  /*6d10*/  FSEL R63, R63, -INF , !P6 ;  /* 0xff8000003f3f7808 */ /* 0x000fe40007000000 */
[----:B------:R-:W-:Y:S01]  /*6d20*/  ISETP.GT.AND P6, PT, R246, R53, PT ;  /* 0x00000035f600720c */ /* 0x000fe20003fc4270 */
[----:B------:R-:W-:Y:S01]  /*6d30*/  MUFU.TANH R70, R93 ;  /* 0x0000005d00467308 */ /* 0x000fe20000002400 */
[----:B------:R-:W-:Y:S02]  /*6d40*/  FSEL R195, R195, -INF , !P4 ;  /* 0xff800000c3c37808 */ /* 0x000fe40006000000 */
[----:B------:R-:W-:Y:S02]  /*6d50*/  FSEL R196, R63, -INF , !P3 ;  /* 0xff8000003fc47808 */ /* 0x000fe40005800000 */
[----:B------:R-:W-:Y:S01]  /*6d60*/  FSEL R104, R104, -INF , !P1 ;  /* 0xff80000068687808 */ /* 0x000fe20004800000 */
[-C--:B------:R-:W-:Y:S01]  /*6d70*/  FMUL.FTZ R88, R88, R0.reuse ;  /* 0x0000000058587220 */ /* 0x080fe20000410000 */
[C---:B------:R-:W-:Y:S01]  /*6d80*/  ISETP.GE.AND P4, PT, R53.reuse, R245, PT ;  /* 0x000000f53500720c */ /* 0x040fe20003f86270 */
[----:B-1----:R-:W-:Y:S01]  /*6d90*/  FMUL.FTZ R92, R94, R0 ;  /* 0x000000005e5c7220 */ /* 0x002fe20000410000 */
[----:B------:R-:W-:Y:S01]  /*6da0*/  ISETP.GE.AND P3, PT, R53, R240, PT ;  /* 0x000000f03500720c */ /* 0x000fe20003f66270 */
[-C--:B------:R-:W-:Y:S01]  /*6db0*/  FMUL.FTZ R63, R89, R0.reuse ;  /* 0x00000000593f7220 */ /* 0x080fe20000410000 */
[----:B------:R-:W-:Y:S01]  /*6dc0*/  ISETP.GT.AND P1, PT, R244, R53, PT ;  /* 0x00000035f400720c */ /* 0x000fe20003f24270 */
[----:B------:R-:W-:Y:S01]  /*6dd0*/  VIADD R53, R219, 0x80 ;  /* 0x00000080db357836 */ /* 0x000fe20000000000 */
[----:B------:R-:W-:Y:S01]  /*6de0*/  FSEL R71, R71, -INF , !P6 ;  /* 0xff80000047477808 */ /* 0x000fe20007000000 */
[----:B------:R-:W1:Y:S01]  /*6df0*/  MUFU.TANH R92, R92 ;  /* 0x0000005c005c7308 */ /* 0x000e620000002400 */
[----:B------:R-:W-:Y:S01]  /*6e00*/  FSEL R193, R104, -INF , !P5 ;  /* 0xff80000068c17808 */ /* 0x000fe20006800000 */
[----:B------:R-:W-:Y:S01]  /*6e10*/  FMUL.FTZ R89, R90, R0 ;  /* 0x000000005a597220 */ /* 0x000fe20000410000 */
[----:B------:R-:W-:-:S02]  /*6e20*/  FSEL R198, R71, -INF , !P4 ;  /* 0xff80000047c67808 */ /* 0x000fc40006000000 */
[----:B------:R-:W-:Y:S02]  /*6e30*/  FSEL R105, R105, -INF , !P1 ;  /* 0xff80000069697808 */ /* 0x000fe40004800000 */
[----:B------:R-:W-:Y:S01]  /*6e40*/  ISETP.GT.AND P6, PT, R246, R53, PT ;  /* 0x00000035f600720c */ /* 0x000fe20003fc4270 */
[----:B----4-:R-:W-:Y:S01]  /*6e50*/  HMMA.16816.F32 R28, R56, R80, R28 ;  /* 0x00000050381c723c */ /* 0x010fe2000000181c */
[C---:B------:R-:W-:Y:S01]  /*6e60*/  ISETP.GE.AND P5, PT, R53.reuse, R245, PT ;  /* 0x000000f53500720c */ /* 0x040fe20003fa6270 */
[----:B------:R-:W4:Y:S01]  /*6e70*/  MUFU.TANH R80, R95 ;  /* 0x0000005f00507308 */ /* 0x000f220000002400 */
[----:B------:R-:W-:Y:S01]  /*6e80*/  ISETP.GE.AND P4, PT, R53, R240, PT ;  /* 0x000000f03500720c */ /* 0x000fe20003f86270 */
[----:B------:R-:W-:Y:S01]  /*6e90*/  FMUL.FTZ R81, R91, R0 ;  /* 0x000000005b517220 */ /* 0x000fe20000410000 */
[----:B------:R-:W-:Y:S02]  /*6ea0*/  ISETP.GT.AND P1, PT, R244, R53, PT ;  /* 0x00000035f400720c */ /* 0x000fe40003f24270 */
[----:B------:R-:W-:Y:S01]  /*6eb0*/  FSEL R101, R101, -INF , !P6 ;  /* 0xff80000065657808 */ /* 0x000fe20007000000 */
[----:B------:R-:W-:Y:S01]  /*6ec0*/  HMMA.16816.F32 R52, R4, R86, R48 ;  /* 0x000000560434723c */ /* 0x000fe20000001830 */
[----:B------:R-:W3:Y:S01]  /*6ed0*/  LDSM.16.M88.4 R84, [R185+0x7800] ;  /* 0x00780000b954783b */ /* 0x000ee20000000200 */
[----:B------:R-:W-:Y:S01]  /*6ee0*/  VIADD R49, R219, 0x81 ;  /* 0x00000081db317836 */ /* 0x000fe20000000000 */
[----:B------:R-:W-:Y:S01]  /*6ef0*/  FSEL R191, R105, -INF , !P3 ;  /* 0xff80000069bf7808 */ /* 0x000fe20005800000 */
[----:B------:R-:W4:Y:S01]  /*6f00*/  MUFU.TANH R71, R88 ;  /* 0x0000005800477308 */ /* 0x000f220000002400 */
[----:B------:R-:W-:-:S02]  /*6f10*/  FSEL R194, R101, -INF , !P5 ;  /* 0xff80000065c27808 */ /* 0x000fc40006800000 */
[----:B------:R-:W-:Y:S01]  /*6f20*/  FSEL R107, R107, -INF , !P1 ;  /* 0xff8000006b6b7808 */ /* 0x000fe20004800000 */
[----:B--2---:R-:W-:Y:S01]  /*6f30*/  HMMA.16816.F32 R44, R8, R72, R44 ;  /* 0x00000048082c723c */ /* 0x004fe2000000182c */
[----:B------:R-:W-:Y:S01]  /*6f40*/  ISETP.GT.AND P6, PT, R246, R49, PT ;  /* 0x00000031f600720c */ /* 0x000fe20003fc4270 */
[----:B------:R-:W-:Y:S01]  /*6f50*/  VIADD R73, R219, 0x88 ;  /* 0x00000088db497836 */ /* 0x000fe20000000000 */
[C---:B------:R-:W-:Y:S01]  /*6f60*/  ISETP.GE.AND P3, PT, R49.reuse, R245, PT ;  /* 0x000000f53100720c */ /* 0x040fe20003f66270 */
[----:B------:R-:W2:Y:S01]  /*6f70*/  MUFU.TANH R89, R89 ;  /* 0x0000005900597308 */ /* 0x000ea20000002400 */
[----:B------:R-:W-:Y:S02]  /*6f80*/  ISETP.GE.AND P5, PT, R49, R240, PT ;  /* 0x000000f03100720c */ /* 0x000fe40003fa6270 */
[----:B------:R-:W-:Y:S01]  /*6f90*/  ISETP.GT.AND P1, PT, R244, R49, PT ;  /* 0x00000031f400720c */ /* 0x000fe20003f24270 */
[----:B------:R-:W-:Y:S01]  /*6fa0*/  HMMA.16816.F32 R24, R56, R82, R24 ;  /* 0x000000523818723c */ /* 0x000fe20000001818 */
[----:B------:R-:W1:Y:S01]  /*6fb0*/  LDSM.16.M88.4 R48, [R184+0x8000] ;  /* 0x00800000b830783b */ /* 0x000e620000000200 */
[----:B------:R-:W-:Y:S01]  /*6fc0*/  FSEL R100, R100, -INF , !P6 ;  /* 0xff80000064647808 */ /* 0x000fe20007000000 */
[-C--:B------:R-:W-:Y:S01]  /*6fd0*/  FMUL.FTZ R52, R52, R0.reuse ;  /* 0x0000000034347220 */ /* 0x080fe20000410000 */
[----:B------:R-:W-:Y:S01]  /*6fe0*/  ISETP.GT.AND P6, PT, R246, R73, PT ;  /* 0x00000049f600720c */ /* 0x000fe20003fc4270 */
[----:B------:R-:W-:Y:S01]  /*6ff0*/  FMUL.FTZ R53, R53, R0 ;  /* 0x0000000035357220 */ /* 0x000fe20000410000 */
[----:B------:R-:W-:Y:S01]  /*7000*/  FSEL R179, R107, -INF , !P4 ;  /* 0xff8000006bb37808 */ /* 0x000fe20006000000 */
[----:B------:R-:W-:Y:S01]  /*7010*/  MUFU.TANH R90, R52 ;  /* 0x00000034005a7308 */ /* 0x000fe20000002400 */
[----:B------:R-:W-:-:S02]  /*7020*/  FSEL R192, R100, -INF , !P3 ;  /* 0xff80000064c07808 */ /* 0x000fc40005800000 */
[----:B------:R-:W-:Y:S02]  /*7030*/  FSEL R106, R106, -INF , !P1 ;  /* 0xff8000006a6a7808 */ /* 0x000fe40004800000 */
[C---:B------:R-:W-:Y:S02]  /*7040*/  ISETP.GE.AND P4, PT, R73.reuse, R245, PT ;  /* 0x000000f54900720c */ /* 0x040fe40003f86270 */
[----:B------:R-:W-:Y:S01]  /*7050*/  ISETP.GE.AND P3, PT, R73, R240, PT ;  /* 0x000000f04900720c */ /* 0x000fe20003f66270 */
[----:B------:R4:W-:Y:S01]  /*7060*/  MUFU.TANH R88, R53 ;  /* 0x0000003500587308 */ /* 0x0009e20000002400 */
[----:B------:R-:W-:Y:S02]  /*7070*/  ISETP.GT.AND P1, PT, R244, R73, PT ;  /* 0x00000049f400720c */ /* 0x000fe40003f24270 */
[----:B------:R-:W-:Y:S01]  /*7080*/  HMMA.16816.F32 R72, R8, R74, R40 ;  /* 0x0000004a0848723c */ /* 0x000fe20000001828 */
[----:B------:R-:W-:Y:S01]  /*7090*/  VIADD R41, R219, 0x89 ;  /* 0x00000089db297836 */ /* 0x000fe20000000000 */
[----:B------:R-:W-:-:S02]  /*70a0*/  FSEL R96, R96, -INF , !P6 ;  /* 0xff80000060607808 */ /* 0x000fc40007000000 */
[----:B------:R-:W-:Y:S01]  /*70b0*/  FSEL R177, R106, -INF , !P5 ;  /* 0xff8000006ab17808 */ /* 0x000fe20006800000 */
[----:B------:R-:W2:Y:S01]  /*70c0*/  MUFU.TANH R63, R63 ;  /* 0x0000003f003f7308 */ /* 0x000ea20000002400 */
[----:B------:R-:W-:Y:S02]  /*70d0*/  FSEL R178, R96, -INF , !P4 ;  /* 0xff80000060b27808 */ /* 0x000fe40006000000 */
[----:B------:R-:W-:Y:S02]  /*70e0*/  FSEL R98, R98, -INF , !P1 ;  /* 0xff80000062627808 */ /* 0x000fe40004800000 */
[----:B------:R-:W-:Y:S02]  /*70f0*/  ISETP.GT.AND P6, PT, R246, R41, PT ;  /* 0x00000029f600720c */ /* 0x000fe40003fc4270 */
[C---:B------:R-:W-:Y:S01]  /*7100*/  ISETP.GE.AND P5, PT, R41.reuse, R245, PT ;  /* 0x000000f52900720c */ /* 0x040fe20003fa6270 */
[----:B------:R-:W2:Y:S01]  /*7110*/  MUFU.TANH R81, R81 ;  /* 0x0000005100517308 */ /* 0x000ea20000002400 */
[----:B------:R-:W-:-:S02]  /*7120*/  ISETP.GE.AND P4, PT, R41, R240, PT ;  /* 0x000000f02900720c */ /* 0x000fc40003f86270 */
[----:B------:R-:W-:Y:S02]  /*7130*/  ISETP.GT.AND P1, PT, R244, R41, PT ;  /* 0x00000029f400720c */ /* 0x000fe40003f24270 */
[C---:B---3--:R-:W-:Y:S01]  /*7140*/  HMMA.16816.F32 R40, R4.reuse, R84, R44 ;  /* 0x000000540428723c */ /* 0x048fe2000000182c */
[----:B------:R-:W-:Y:S01]  /*7150*/  VIADD R45, R219, 0x90 ;  /* 0x00000090db2d7836 */ /* 0x000fe20000000000 */
[----:B------:R-:W-:Y:S01]  /*7160*/  FSEL R97, R97, -INF , !P6 ;  /* 0xff80000061617808 */ /* 0x000fe20007000000 */
[-C--:B------:R-:W-:Y:S01]  /*7170*/  FMUL.FTZ R84, R54, R0.reuse ;  /* 0x0000000036547220 */ /* 0x080fe20000410000 */
[----:B------:R-:W-:Y:S01]  /*7180*/  FSEL R175, R98, -INF , !P3 ;  /* 0xff80000062af7808 */ /* 0x000fe20005800000 */
[----:B------:R-:W-:Y:S01]  /*7190*/  FMUL.FTZ R85, R55, R0 ;  /* 0x0000000037557220 */ /* 0x000fe20000410000 */
[----:B------:R-:W-:Y:S01]  /*71a0*/  ISETP.GT.AND P6, PT, R246, R45, PT ;  /* 0x0000002df600720c */ /* 0x000fe20003fc4270 */
[----:B----4-:R-:W3:Y:S01]  /*71b0*/  LDSM.16.M88.4 R52, [R185+0x8000] ;  /* 0x00800000b934783b */ /* 0x010ee20000000200 */
[----:B------:R-:W-:Y:S01]  /*71c0*/  FSEL R176, R97, -INF , !P5 ;  /* 0xff80000061b07808 */ /* 0x000fe20006800000 */
[----:B------:R-:W-:Y:S01]  /*71d0*/  HMMA.16816.F32 R72, R4, R86, R72 ;  /* 0x000000560448723c */ /* 0x000fe20000001848 */
[----:B------:R-:W-:Y:S01]  /*71e0*/  FSEL R99, R99, -INF , !P1 ;  /* 0xff80000063637808 */ /* 0x000fe20004800000 */
[----:B------:R-:W4:Y:S01]  /*71f0*/  MUFU.TANH R84, R84 ;  /* 0x0000005400547308 */ /* 0x000f220000002400 */
[----:B------:R-:W-:-:S02]  /*7200*/  ISETP.GE.AND P3, PT, R45, R245, PT ;  /* 0x000000f52d00720c */ /* 0x000fc40003f66270 */
[----:B------:R-:W-:Y:S02]  /*7210*/  ISETP.GE.AND P5, PT, R45, R240, PT ;  /* 0x000000f02d00720c */ /* 0x000fe40003fa6270 */
[----:B------:R-:W-:Y:S02]  /*7220*/  ISETP.GT.AND P1, PT, R244, R45, PT ;  /* 0x0000002df400720c */ /* 0x000fe40003f24270 */
[C---:B-1----:R-:W-:Y:S01]  /*7230*/  HMMA.16816.F32 R44, R8.reuse, R48, R36 ;  /* 0x00000030082c723c */ /* 0x042fe20000001824 */
[----:B------:R-:W-:Y:S01]  /*7240*/  VIADD R37, R219, 0x91 ;  /* 0x00000091db257836 */ /* 0x000fe20000000000 */
[----:B------:R-:W-:Y:S01]  /*7250*/  FSEL R79, R79, -INF , !P6 ;  /* 0xff8000004f4f7808 */ /* 0x000fe20007000000 */
[-C--:B------:R-:W-:Y:S01]  /*7260*/  FMUL.FTZ R36, R41, R0.reuse ;  /* 0x0000000029247220 */ /* 0x080fe20000410000 */
[----:B------:R-:W-:Y:S01]  /*7270*/  FSEL R173, R99, -INF , !P4 ;  /* 0xff80000063ad7808 */ /* 0x000fe20006000000 */
[----:B------:R-:W-:Y:S01]  /*7280*/  VIADD R41, R219, 0x99 ;  /* 0x00000099db297836 */ /* 0x000fe20000000000 */
[----:B------:R-:W-:Y:S01]  /*7290*/  FSEL R170, R79, -INF , !P3 ;  /* 0xff8000004faa7808 */ /* 0x000fe20005800000 */
[-C--:B------:R-:W-:Y:S01]  /*72a0*/  FMUL.FTZ R40, R40, R0.reuse ;  /* 0x0000000028287220 */ /* 0x080fe20000410000 */
[----:B------:R-:W-:Y:S01]  /*72b0*/  FSEL R78, R78, -INF , !P1 ;  /* 0xff8000004e4e7808 */ /* 0x000fe20004800000 */
[-C--:B------:R-:W-:Y:S01]  /*72c0*/  FMUL.FTZ R42, R42, R0.reuse ;  /* 0x000000002a2a7220 */ /* 0x080fe20000410000 */
[----:B------:R-:W-:Y:S01]  /*72d0*/  ISETP.GT.AND P6, PT, R246, R37, PT ;  /* 0x00000025f600720c */ /* 0x000fe20003fc4270 */
[----:B------:R-:W-:Y:S01]  /*72e0*/  FMUL.FTZ R43, R43, R0 ;  /* 0x000000002b2b7220 */ /* 0x000fe20000410000 */
[C---:B------:R-:W-:Y:S01]  /*72f0*/  ISETP.GE.AND P4, PT, R37.reuse, R245, PT ;  /* 0x000000f52500720c */ /* 0x040fe20003f86270 */
[----:B------:R-:W-:Y:S01]  /*7300*/  MUFU.TANH R79, R40 ;  /* 0x00000028004f7308 */ /* 0x000fe20000002400 */
[----:B------:R-:W-:Y:S01]  /*7310*/  ISETP.GE.AND P3, PT, R37, R240, PT ;  /* 0x000000f02500720c */ /* 0x000fe20003f66270 */
[----:B------:R-:W-:Y:S01]  /*7320*/  HMMA.16816.F32 R48, R8, R50, R32 ;  /* 0x000000320830723c */ /* 0x000fe20000001820 */
[----:B------:R-:W-:Y:S01]  /*7330*/  ISETP.GT.AND P1, PT, R244, R37, PT ;  /* 0x00000025f400720c */ /* 0x000fe20003f24270 */
[----:B------:R-:W-:Y:S01]  /*7340*/  VIADD R37, R219, 0x98 ;  /* 0x00000098db257836 */ /* 0x000fe20000000000 */
[----:B------:R-:W-:Y:S01]  /*7350*/  FSEL R67, R67, -INF , !P6 ;  /* 0xff80000043437808 */ /* 0x000fe20007000000 */
[----:B------:R-:W-:Y:S01]  /*7360*/  VIADD R33, R219, 0xa1 ;  /* 0x000000a1db217836 */ /* 0x000fe20000000000 */
[----:B------:R-:W-:Y:S01]  /*7370*/  FSEL R171, R78, -INF , !P5 ;  /* 0xff8000004eab7808 */ /* 0x000fe20006800000 */
[----:B------:R-:W-:Y:S01]  /*7380*/  MUFU.TANH R82, R42 ;  /* 0x0000002a00527308 */ /* 0x000fe20000002400 */
[----:B------:R-:W-:Y:S01]  /*7390*/  ISETP.GT.AND P6, PT, R246, R37, PT ;  /* 0x00000025f600720c */ /* 0x000fe20003fc4270 */
[----:B------:R-:W-:Y:S01]  /*73a0*/  FMUL.FTZ R72, R72, R0 ;  /* 0x0000000048487220 */ /* 0x000fe20000410000 */
[----:B------:R-:W-:-:S02]  /*73b0*/  FSEL R162, R67, -INF , !P4 ;  /* 0xff80000043a27808 */ /* 0x000fc40006000000 */
[----:B------:R-:W-:Y:S02]  /*73c0*/  FSEL R69, R69, -INF , !P1 ;  /* 0xff80000045457808 */ /* 0x000fe40004800000 */
[C---:B------:R-:W-:Y:S01]  /*73d0*/  ISETP.GE.AND P5, PT, R37.reuse, R245, PT ;  /* 0x000000f52500720c */ /* 0x040fe20003fa6270 */
[----:B------:R1:W-:Y:S01]  /*73e0*/  MUFU.TANH R78, R36 ;  /* 0x00000024004e7308 */ /* 0x0003e20000002400 */
[----:B------:R-:W-:Y:S01]  /*73f0*/  ISETP.GE.AND P4, PT, R37, R240, PT ;  /* 0x000000f02500720c */ /* 0x000fe20003f86270 */
[C---:B---3--:R-:W-:Y:S01]  /*7400*/  HMMA.16816.F32 R44, R4.reuse, R52, R44 ;  /* 0x00000034042c723c */ /* 0x048fe2000000182c */
[----:B------:R-:W-:Y:S01]  /*7410*/  ISETP.GT.AND P1, PT, R244, R37, PT ;  /* 0x00000025f400720c */ /* 0x000fe20003f24270 */
[----:B------:R-:W-:Y:S01]  /*7420*/  FMUL.FTZ R52, R73, R0 ;  /* 0x0000000049347220 */ /* 0x000fe20000410000 */
[----:B------:R-:W-:Y:S02]  /*7430*/  FSEL R62, R62, -INF , !P6 ;  /* 0xff8000003e3e7808 */ /* 0x000fe40007000000 */
[----:B------:R-:W-:Y:S01]  /*7440*/  ISETP.GT.AND P6, PT, R246, R41, PT ;  /* 0x00000029f600720c */ /* 0x000fe20003fc4270 */
[----:B------:R-:W3:Y:S01]  /*7450*/  MUFU.TANH R85, R85 ;  /* 0x0000005500557308 */ /* 0x000ee20000002400 */
[----:B------:R-:W-:Y:S01]  /*7460*/  FSEL R169, R69, -INF , !P3 ;  /* 0xff80000045a97808 */ /* 0x000fe20005800000 */
[----:B------:R-:W-:Y:S01]  /*7470*/  HMMA.16816.F32 R48, R4, R54, R48 ;  /* 0x000000360430723c */ /* 0x000fe20000001830 */
[----:B------:R-:W-:Y:S01]  /*7480*/  FSEL R160, R62, -INF , !P5 ;  /* 0xff8000003ea07808 */ /* 0x000fe20006800000 */
[----:B------:R-:W-:Y:S01]  /*7490*/  VIADD R55, R219, 0xa9 ;  /* 0x000000a9db377836 */ /* 0x000fe20000000000 */
[----:B------:R-:W-:-:S02]  /*74a0*/  FSEL R92, R92, -INF , !P1 ;  /* 0xff8000005c5c7808 */ /* 0x000fc40004800000 */
[C---:B------:R-:W-:Y:S01]  /*74b0*/  ISETP.GE.AND P3, PT, R41.reuse, R245, PT ;  /* 0x000000f52900720c */ /* 0x040fe20003f66270 */
[----:B------:R2:W3:Y:S01]  /*74c0*/  MUFU.TANH R69, R43 ;  /* 0x0000002b00457308 */ /* 0x0004e20000002400 */
[----:B-1----:R-:W1:Y:S01]  /*74d0*/  LDSM.16.M88.4 R36, [R184+0x8800] ;  /* 0x00880000b824783b */ /* 0x002e620000000200 */
[----:B------:R-:W-:Y:S02]  /*74e0*/  ISETP.GE.AND P5, PT, R41, R240, PT ;  /* 0x000000f02900720c */ /* 0x000fe40003fa6270 */
[----:B------:R-:W-:Y:S01]  /*74f0*/  ISETP.GT.AND P1, PT, R244, R41, PT ;  /* 0x00000029f400720c */ /* 0x000fe20003f24270 */
[----:B------:R-:W-:Y:S01]  /*7500*/  VIADD R41, R219, 0xa0 ;  /* 0x000000a0db297836 */ /* 0x000fe20000000000 */
[----:B------:R-:W-:Y:S01]  /*7510*/  FSEL R70, R70, -INF , !P6 ;  /* 0xff80000046467808 */ /* 0x000fe20007000000 */
[-C--:B------:R-:W-:Y:S01]  /*7520*/  FMUL.FTZ R45, R45, R0.reuse ;  /* 0x000000002d2d7220 */ /* 0x080fe20000410000 */
[----:B------:R-:W-:Y:S01]  /*7530*/  FSEL R163, R92, -INF , !P4 ;  /* 0xff8000005ca37808 */ /* 0x000fe20006000000 */
[----:B------:R4:W3:Y:S01]  /*7540*/  MUFU.TANH R53, R72 ;  /* 0x0000004800357308 */ /* 0x0008e20000002400 */
        /* <DEDUP_REMOVED lines=9> */
[----:B------:R-:W-:Y:S01]  /*75e0*/  FMUL.FTZ R48, R48, R0 ;  /* 0x0000000030307220 */ /* 0x000fe20000410000 */
[----:B------:R-:W-:-:S02]  /*75f0*/  ISETP.GT.AND P1, PT, R244, R41, PT ;  /* 0x00000029f400720c */ /* 0x000fc40003f24270 */
[----:B--2---:R-:W2:Y:S01]  /*7600*/  LDSM.16.M88.4 R40, [R165+0x9000] ;  /* 0x00900000a528783b */ /* 0x004ea20000000200 */
[----:B------:R-:W-:Y:S02]  /*7610*/  FSEL R71, R71, -INF , !P6 ;  /* 0xff80000047477808 */ /* 0x000fe40007000000 */
[-C--:B------:R-:W-:Y:S01]  /*7620*/  ISETP.GT.AND P6, PT, R246, R33.reuse, PT ;  /* 0x00000021f600720c */ /* 0x080fe20003fc4270 */
[----:B----4-:R-:W-:Y:S01]  /*7630*/  FMUL.FTZ R72, R74, R0 ;  /* 0x000000004a487220 */ /* 0x010fe20000410000 */
[----:B------:R-:W-:Y:S01]  /*7640*/  FSEL R89, R89, -INF , !P1 ;  /* 0xff80000059597808 */ /* 0x000fe20004800000 */
[----:B------:R-:W-:Y:S01]  /*7650*/  MUFU.TANH R52, R52 ;  /* 0x0000003400347308 */ /* 0x000fe20000002400 */
[----:B------:R-:W-:Y:S02]  /*7660*/  ISETP.GT.AND P1, PT, R244, R33, PT ;  /* 0x00000021f400720c */ /* 0x000fe40003f24270 */
[----:B------:R-:W-:Y:S02]  /*7670*/  FSEL R63, R63, -INF , !P6 ;  /* 0xff8000003f3f7808 */ /* 0x000fe40007000000 */
[----:B------:R-:W-:-:S02]  /*7680*/  FSEL R151, R80, -INF , !P5 ;  /* 0xff80000050977808 */ /* 0x000fc40006800000 */
[----:B------:R-:W-:Y:S01]  /*7690*/  FSEL R148, R71, -INF , !P4 ;  /* 0xff80000047947808 */ /* 0x000fe20006000000 */
[----:B------:R-:W4:Y:S01]  /*76a0*/  MUFU.TANH R72, R72 ;  /* 0x0000004800487308 */ /* 0x000f220000002400 */
[----:B------:R-:W-:Y:S02]  /*76b0*/  FSEL R81, R81, -INF , !P1 ;  /* 0xff80000051517808 */ /* 0x000fe40004800000 */
[----:B------:R-:W-:Y:S01]  /*76c0*/  ISETP.GE.AND P5, PT, R33, R245, PT ;  /* 0x000000f52100720c */ /* 0x000fe20003fa6270 */
[----:B-1----:R-:W-:Y:S01]  /*76d0*/  HMMA.16816.F32 R28, R8, R36, R28 ;  /* 0x00000024081c723c */ /* 0x002fe2000000181c */
[----:B------:R-:W-:Y:S01]  /*76e0*/  VIADD R37, R219, 0xa8 ;  /* 0x000000a8db257836 */ /* 0x000fe20000000000 */
[----:B------:R-:W-:Y:S01]  /*76f0*/  ISETP.GE.AND P4, PT, R33, R240, PT ;  /* 0x000000f02100720c */ /* 0x000fe20003f86270 */
[----:B------:R-:W-:Y:S01]  /*7700*/  FMUL.FTZ R36, R44, R0 ;  /* 0x000000002c247220 */ /* 0x000fe20000410000 */
[----:B------:R-:W1:Y:S01]  /*7710*/  LDSM.16.M88.4 R32, [R185+0x8800] ;  /* 0x00880000b920783b */ /* 0x000e620000000200 */
[----:B------:R-:W-:Y:S01]  /*7720*/  FSEL R145, R89, -INF , !P3 ;  /* 0xff80000059917808 */ /* 0x000fe20005800000 */
[----:B------:R-:W4:Y:S01]  /*7730*/  MUFU.TANH R70, R70 ;  /* 0x0000004600467308 */ /* 0x000f220000002400 */
[----:B------:R-:W-:-:S02]  /*7740*/  ISETP.GT.AND P6, PT, R246, R37, PT ;  /* 0x00000025f600720c */ /* 0x000fc40003fc4270 */
[----:B------:R-:W-:Y:S02]  /*7750*/  ISETP.GT.AND P1, PT, R244, R37, PT ;  /* 0x00000025f400720c */ /* 0x000fe40003f24270 */
[----:B------:R-:W-:Y:S02]  /*7760*/  FSEL R90, R90, -INF , !P6 ;  /* 0xff8000005a5a7808 */ /* 0x000fe40007000000 */
[----:B------:R-:W-:Y:S01]  /*7770*/  ISETP.GT.AND P6, PT, R246, R55, PT ;  /* 0x00000037f600720c */ /* 0x000fe20003fc4270 */
[----:B------:R-:W4:Y:S01]  /*7780*/  MUFU.TANH R36, R36 ;  /* 0x0000002400247308 */ /* 0x000f220000002400 */
[----:B------:R-:W-:Y:S02]  /*7790*/  FSEL R144, R63, -INF , !P5 ;  /* 0xff8000003f907808 */ /* 0x000fe40006800000 */
[----:B------:R-:W-:Y:S02]  /*77a0*/  FSEL R143, R81, -INF , !P4 ;  /* 0xff800000518f7808 */ /* 0x000fe40006000000 */
[----:B------:R-:W-:Y:S01]  /*77b0*/  FSEL R84, R84, -INF , !P1 ;  /* 0xff80000054547808 */ /* 0x000fe20004800000 */
[----:B--2---:R-:W-:Y:S01]  /*77c0*/  HMMA.16816.F32 R20, R56, R40, R20 ;  /* 0x000000283814723c */ /* 0x004fe20000001814 */
[----:B------:R-:W-:Y:S01]  /*77d0*/  VIADD R41, R219, 0xb0 ;  /* 0x000000b0db297836 */ /* 0x000fe20000000000 */
[----:B------:R-:W-:-:S02]  /*77e0*/  ISETP.GE.AND P3, PT, R37, R245, PT ;  /* 0x000000f52500720c */ /* 0x000fc40003f66270 */
[----:B------:R-:W-:Y:S02]  /*77f0*/  ISETP.GE.AND P5, PT, R37, R240, PT ;  /* 0x000000f02500720c */ /* 0x000fe40003fa6270 */
[----:B------:R-:W-:Y:S01]  /*7800*/  ISETP.GE.AND P4, PT, R55, R245, PT ;  /* 0x000000f53700720c */ /* 0x000fe20003f86270 */
[----:B------:R-:W2:Y:S01]  /*7810*/  MUFU.TANH R37, R45 ;  /* 0x0000002d00257308 */ /* 0x000ea20000002400 */
[----:B------:R-:W-:Y:S02]  /*7820*/  ISETP.GT.AND P1, PT, R244, R55, PT ;  /* 0x00000037f400720c */ /* 0x000fe40003f24270 */
[----:B------:R-:W-:Y:S02]  /*7830*/  FSEL R88, R88, -INF , !P6 ;  /* 0xff80000058587808 */ /* 0x000fe40007000000 */
[----:B------:R-:W-:Y:S02]  /*7840*/  ISETP.GT.AND P6, PT, R246, R41, PT ;  /* 0x00000029f600720c */ /* 0x000fe40003fc4270 */
[----:B------:R-:W-:-:S02]  /*7850*/  FSEL R134, R90, -INF , !P3 ;  /* 0xff8000005a867808 */ /* 0x000fc40005800000 */
[----:B------:R-:W-:Y:S02]  /*7860*/  FSEL R139, R84, -INF , !P5 ;  /* 0xff800000548b7808 */ /* 0x000fe40006800000 */
[----:B------:R-:W-:Y:S02]  /*7870*/  FSEL R142, R88, -INF , !P4 ;  /* 0xff800000588e7808 */ /* 0x000fe40006000000 */
[----:B---3--:R-:W-:Y:S02]  /*7880*/  FSEL R62, R85, -INF , !P1 ;  /* 0xff800000553e7808 */ /* 0x008fe40004800000 */
[-C--:B------:R-:W-:Y:S01]  /*7890*/  ISETP.GE.AND P3, PT, R55, R240.reuse, PT ;  /* 0x000000f03700720c */ /* 0x080fe20003f66270 */
[----:B-1----:R-:W-:Y:S01]  /*78a0*/  HMMA.16816.F32 R28, R4, R32, R28 ;  /* 0x00000020041c723c */ /* 0x002fe2000000181c */
[C---:B------:R-:W-:Y:S01]  /*78b0*/  ISETP.GE.AND P5, PT, R41.reuse, R245, PT ;  /* 0x000000f52900720c */ /* 0x040fe20003fa6270 */
[----:B------:R1:W3:Y:S01]  /*78c0*/  MUFU.TANH R55, R47 ;  /* 0x0000002f00377308 */ /* 0x0002e20000002400 */
[----:B------:R-:W-:Y:S01]  /*78d0*/  ISETP.GE.AND P4, PT, R41, R240, PT ;  /* 0x000000f02900720c */ /* 0x000fe20003f86270 */
[----:B------:R-:W-:Y:S01]  /*78e0*/  FMUL.FTZ R32, R49, R0 ;  /* 0x0000000031207220 */ /* 0x000fe20000410000 */
[----:B------:R-:W-:Y:S01]  /*78f0*/  ISETP.GT.AND P1, PT, R244, R41, PT ;  /* 0x00000029f400720c */ /* 0x000fe20003f24270 */
[----:B------:R-:W-:Y:S01]  /*7900*/  VIADD R41, R219, 0xb1 ;  /* 0x000000b1db297836 */ /* 0x000fe20000000000 */
[----:B------:R-:W-:-:S02]  /*7910*/  FSEL R67, R79, -INF , !P6 ;  /* 0xff8000004f437808 */ /* 0x000fc40007000000 */
[----:B------:R-:W-:Y:S01]  /*7920*/  FSEL R62, R62, -INF , !P3 ;  /* 0xff8000003e3e7808 */ /* 0x000fe20005800000 */
[----:B------:R4:W3:Y:S01]  /*7930*/  MUFU.TANH R33, R48 ;  /* 0x0000003000217308 */ /* 0x0008e20000002400 */
[----:B------:R-:W-:Y:S02]  /*7940*/  ISETP.GT.AND P6, PT, R246, R41, PT ;  /* 0x00000029f600720c */ /* 0x000fe40003fc4270 */
[----:B------:R-:W-:Y:S02]  /*7950*/  FSEL R67, R67, -INF , !P5 ;  /* 0xff80000043437808 */ /* 0x000fe40006800000 */
[----:B------:R-:W-:Y:S02]  /*7960*/  FSEL R82, R82, -INF , !P1 ;  /* 0xff80000052527808 */ /* 0x000fe40004800000 */
[C---:B------:R-:W-:Y:S01]  /*7970*/  ISETP.GE.AND P3, PT, R41.reuse, R245, PT ;  /* 0x000000f52900720c */ /* 0x040fe20003f66270 */
[----:B------:R-:W-:Y:S01]  /*7980*/  MUFU.TANH R32, R32 ;  /* 0x0000002000207308 */ /* 0x000fe20000002400 */
[----:B-1----:R-:W-:Y:S01]  /*7990*/  HMMA.16816.F32 R44, R8, R38, R24 ;  /* 0x00000026082c723c */ /* 0x002fe20000001818 */
[----:B------:R-:W1:Y:S01]  /*79a0*/  LDSM.16.M88.4 R24, [R184+0x9000] ;  /* 0x00900000b818783b */ /* 0x000e620000000200 */
[----:B------:R-:W-:Y:S01]  /*79b0*/  ISETP.GE.AND P5, PT, R41, R240, PT ;  /* 0x000000f02900720c */ /* 0x000fe20003fa6270 */
[-C--:B------:R-:W-:Y:S01]  /*79c0*/  FMUL.FTZ R38, R51, R0.reuse ;  /* 0x0000000033267220 */ /* 0x080fe20000410000 */
[----:B------:R-:W-:Y:S01]  /*79d0*/  ISETP.GT.AND P1, PT, R244, R41, PT ;  /* 0x00000029f400720c */ /* 0x000fe20003f24270 */
[----:B------:R-:W-:Y:S01]  /*79e0*/  VIADD R41, R219, 0xb8 ;  /* 0x000000b8db297836 */ /* 0x000fe20000000000 */
[----:B------:R-:W-:Y:S01]  /*79f0*/  FSEL R63, R78, -INF , !P6 ;  /* 0xff8000004e3f7808 */ /* 0x000fe20007000000 */
[-C--:B------:R-:W-:Y:S01]  /*7a00*/  FMUL.FTZ R28, R28, R0.reuse ;  /* 0x000000001c1c7220 */ /* 0x080fe20000410000 */
[----:B------:R-:W-:Y:S01]  /*7a10*/  FSEL R39, R82, -INF , !P4 ;  /* 0xff80000052277808 */ /* 0x000fe20006000000 */
[-C--:B----4-:R-:W-:Y:S01]  /*7a20*/  FMUL.FTZ R48, R50, R0.reuse ;  /* 0x0000000032307220 */ /* 0x090fe20000410000 */
[----:B------:R-:W-:Y:S01]  /*7a30*/  ISETP.GT.AND P6, PT, R246, R41, PT ;  /* 0x00000029f600720c */ /* 0x000fe20003fc4270 */
[-C--:B------:R-:W-:Y:S01]  /*7a40*/  FMUL.FTZ R30, R30, R0.reuse ;  /* 0x000000001e1e7220 */ /* 0x080fe20000410000 */
[----:B------:R-:W-:Y:S01]  /*7a50*/  FSEL R63, R63, -INF , !P3 ;  /* 0xff8000003f3f7808 */ /* 0x000fe20005800000 */
[----:B------:R-:W-:Y:S01]  /*7a60*/  MUFU.TANH R38, R38 ;  /* 0x0000002600267308 */ /* 0x000fe20000002400 */
[----:B------:R-:W-:Y:S01]  /*7a70*/  FSEL R69, R69, -INF , !P1 ;  /* 0xff80000045457808 */ /* 0x000fe20004800000 */
[----:B------:R-:W-:Y:S01]  /*7a80*/  FMUL.FTZ R29, R29, R0 ;  /* 0x000000001d1d7220 */ /* 0x000fe20000410000 */
[----:B------:R-:W-:-:S02]  /*7a90*/  ISETP.GE.AND P4, PT, R41, R245, PT ;  /* 0x000000f52900720c */ /* 0x000fc40003f86270 */
[----:B------:R-:W-:Y:S02]  /*7aa0*/  ISETP.GE.AND P3, PT, R41, R240, PT ;  /* 0x000000f02900720c */ /* 0x000fe40003f66270 */
[----:B------:R-:W-:Y:S01]  /*7ab0*/  ISETP.GT.AND P1, PT, R244, R41, PT ;  /* 0x00000029f400720c */ /* 0x000fe20003f24270 */
[----:B------:R-:W-:Y:S01]  /*7ac0*/  HMMA.16816.F32 R44, R4, R34, R44 ;  /* 0x00000022042c723c */ /* 0x000fe2000000182c */
[----:B------:R-:W-:Y:S01]  /*7ad0*/  FSEL R53, R53, -INF , !P6 ;  /* 0xff80000035357808 */ /* 0x000fe20007000000 */
[----:B------:R-:W-:Y:S01]  /*7ae0*/  VIADD R35, R219, 0xc0 ;  /* 0x000000c0db237836 */ /* 0x000fe20000000000 */
[----:B------:R-:W-:Y:S01]  /*7af0*/  FSEL R73, R69, -INF , !P5 ;  /* 0xff80000045497808 */ /* 0x000fe20006800000 */
[----:B------:R-:W4:Y:S01]  /*7b00*/  MUFU.TANH R48, R48 ;  /* 0x0000003000307308 */ /* 0x000f220000002400 */
[----:B------:R-:W-:Y:S02]  /*7b10*/  FSEL R80, R53, -INF , !P4 ;  /* 0xff80000035507808 */ /* 0x000fe40006000000 */
[----:B------:R-:W-:Y:S01]  /*7b20*/  FSEL R72, R72, -INF , !P1 ;  /* 0xff80000048487808 */ /* 0x000fe20004800000 */
[----:B------:R-:W-:Y:S01]  /*7b30*/  HMMA.16816.F32 R40, R56, R42, R16 ;  /* 0x0000002a3828723c */ /* 0x000fe20000001810 */
[----:B------:R-:W-:-:S02]  /*7b40*/  VIADD R17, R219, 0xb9 ;  /* 0x000000b9db117836 */ /* 0x000fc40000000000 */
[----:B------:R-:W-:Y:S01]  /*7b50*/  FSEL R72, R72, -INF , !P3 ;  /* 0xff80000048487808 */ /* 0x000fe20005800000 */
[----:B------:R-:W4:Y:S01]  /*7b60*/  MUFU.TANH R28, R28 ;  /* 0x0000001c001c7308 */ /* 0x000f220000002400 */
[----:B------:R-:W-:Y:S02]  /*7b70*/  ISETP.GE.AND P3, PT, R35, R245, PT ;  /* 0x000000f52300720c */ /* 0x000fe40003f66270 */
[----:B------:R-:W-:Y:S02]  /*7b80*/  ISETP.GT.AND P6, PT, R246, R17, PT ;  /* 0x00000011f600720c */ /* 0x000fe40003fc4270 */
[C---:B------:R-:W-:Y:S02]  /*7b90*/  ISETP.GE.AND P5, PT, R17.reuse, R245, PT ;  /* 0x000000f51100720c */ /* 0x040fe40003fa6270 */
[----:B------:R-:W-:Y:S01]  /*7ba0*/  ISETP.GE.AND P4, PT, R17, R240, PT ;  /* 0x000000f01100720c */ /* 0x000fe20003f86270 */
[C---:B-1----:R-:W-:Y:S01]  /*7bb0*/  HMMA.16816.F32 R20, R8.reuse, R24, R20 ;  /* 0x000000180814723c */ /* 0x042fe20000001814 */
[----:B------:R-:W-:Y:S01]  /*7bc0*/  ISETP.GT.AND P1, PT, R244, R17, PT ;  /* 0x00000011f400720c */ /* 0x000fe20003f24270 */
[----:B------:R-:W-:Y:S01]  /*7bd0*/  VIADD R25, R219, 0xc1 ;  /* 0x000000c1db197836 */ /* 0x000fe20000000000 */
[----:B------:R-:W1:Y:S01]  /*7be0*/  LDSM.16.M88.4 R16, [R185+0x9000] ;  /* 0x00900000b910783b */ /* 0x000e620000000200 */
[----:B------:R-:W-:Y:S01]  /*7bf0*/  FSEL R52, R52, -INF , !P6 ;  /* 0xff80000034347808 */ /* 0x000fe20007000000 */
[-C--:B------:R-:W-:Y:S01]  /*7c00*/  FMUL.FTZ R24, R31, R0.reuse ;  /* 0x000000001f187220 */ /* 0x080fe20000410000 */
[-C--:B------:R-:W-:Y:S01]  /*7c10*/  ISETP.GT.AND P6, PT, R246, R35.reuse, PT ;  /* 0x00000023f600720c */ /* 0x080fe20003fc4270 */
[----:B------:R-:W4:Y:S01]  /*7c20*/  MUFU.TANH R30, R30 ;  /* 0x0000001e001e7308 */ /* 0x000f220000002400 */
[----:B------:R-:W-:Y:S01]  /*7c30*/  FSEL R70, R70, -INF , !P1 ;  /* 0xff80000046467808 */ /* 0x000fe20004800000 */
[----:B------:R-:W-:Y:S01]  /*7c40*/  HMMA.16816.F32 R40, R8, R26, R40 ;  /* 0x0000001a0828723c */ /* 0x000fe20000001828 */
[----:B------:R-:W-:Y:S01]  /*7c50*/  ISETP.GT.AND P1, PT, R244, R35, PT ;  /* 0x00000023f400720c */ /* 0x000fe20003f24270 */
[----:B------:R-:W-:Y:S01]  /*7c60*/  VIADD R27, R219, 0xc9 ;  /* 0x000000c9db1b7836 */ /* 0x000fe20000000000 */
[----:B------:R-:W-:Y:S01]  /*7c70*/  FSEL R36, R36, -INF , !P6 ;  /* 0xff80000024247808 */ /* 0x000fe20007000000 */
[-C--:B------:R-:W-:Y:S01]  /*7c80*/  FMUL.FTZ R44, R44, R0.reuse ;  /* 0x000000002c2c7220 */ /* 0x080fe20000410000 */
[----:B------:R-:W-:Y:S01]  /*7c90*/  FSEL R71, R70, -INF , !P4 ;  /* 0xff80000046477808 */ /* 0x000fe20006000000 */
[----:B------:R-:W4:Y:S01]  /*7ca0*/  MUFU.TANH R29, R29 ;  /* 0x0000001d001d7308 */ /* 0x000f220000002400 */
[----:B------:R-:W-:Y:S01]  /*7cb0*/  FSEL R78, R36, -INF , !P3 ;  /* 0xff800000244e7808 */ /* 0x000fe20005800000 */
[----:B------:R-:W-:Y:S01]  /*7cc0*/  FMUL.FTZ R45, R45, R0 ;  /* 0x000000002d2d7220 */ /* 0x000fe20000410000 */
[----:B------:R-:W-:Y:S01]  /*7cd0*/  FSEL R54, R54, -INF , !P1 ;  /* 0xff80000036367808 */ /* 0x000fe20004800000 */
[----:B------:R-:W-:Y:S01]  /*7ce0*/  VIADD R11, R219, 0xd8 ;  /* 0x000000d8db0b7836 */ /* 0x000fe20000000000 */
[----:B------:R-:W-:Y:S01]  /*7cf0*/  ISETP.GT.AND P6, PT, R246, R25, PT ;  /* 0x00000019f600720c */ /* 0x000fe20003fc4270 */
[----:B------:R-:W-:-:S04]  /*7d00*/  DEPBAR.LE SB0, 0x0 ;  /* 0x000080000000791a */ /* 0x000fc80000000000 */
[C---:B------:R-:W-:Y:S01]  /*7d10*/  ISETP.GE.AND P4, PT, R25.reuse, R245, PT ;  /* 0x000000f51900720c */ /* 0x040fe20003f86270 */
[----:B------:R-:W4:Y:S01]  /*7d20*/  MUFU.TANH R24, R24 ;  /* 0x0000001800187308 */ /* 0x000f220000002400 */
[----:B------:R-:W-:Y:S01]  /*7d30*/  BAR.SYNC.DEFER_BLOCKING 0x0 ;  /* 0x0000000000007b1d */ /* 0x000fe20000010000 */
[-C--:B------:R-:W-:Y:S02]  /*7d40*/  ISETP.GE.AND P3, PT, R25, R240.reuse, PT ;  /* 0x000000f01900720c */ /* 0x080fe40003f66270 */
[----:B------:R-:W-:Y:S01]  /*7d50*/  ISETP.GT.AND P1, PT, R244, R25, PT ;  /* 0x00000019f400720c */ /* 0x000fe20003f24270 */
[----:B------:R-:W-:Y:S01]  /*7d60*/  VIADD R25, R219, 0xc8 ;  /* 0x000000c8db197836 */ /* 0x000fe20000000000 */
[----:B------:R-:W-:Y:S02]  /*7d70*/  FSEL R79, R52, -INF , !P5 ;  /* 0xff800000344f7808 */ /* 0x000fe40006800000 */
[----:B------:R-:W-:Y:S01]  /*7d80*/  ISETP.GE.AND P5, PT, R35, R240, PT ;  /* 0x000000f02300720c */ /* 0x000fe20003fa6270 */
[----:B------:R-:W4:Y:S01]  /*7d90*/  MUFU.TANH R26, R44 ;  /* 0x0000002c001a7308 */ /* 0x000f220000002400 */
[----:B--2---:R-:W-:-:S02]  /*7da0*/  FSEL R37, R37, -INF , !P6 ;  /* 0xff80000025257808 */ /* 0x004fc40007000000 */
[----:B------:R-:W-:Y:S02]  /*7db0*/  ISETP.GT.AND P6, PT, R246, R25, PT ;  /* 0x00000019f600720c */ /* 0x000fe40003fc4270 */
[----:B------:R-:W-:Y:S02]  /*7dc0*/  FSEL R70, R54, -INF , !P5 ;  /* 0xff80000036467808 */ /* 0x000fe40006800000 */
[----:B---3--:R-:W-:Y:S01]  /*7dd0*/  FSEL R55, R55, -INF , !P1 ;  /* 0xff80000037377808 */ /* 0x008fe20004800000 */
[----:B-1----:R-:W-:Y:S01]  /*7de0*/  HMMA.16816.F32 R20, R4, R16, R20 ;  /* 0x000000100414723c */ /* 0x002fe20000001814 */
[----:B------:R-:W-:Y:S01]  /*7df0*/  ISETP.GE.AND P5, PT, R25, R245, PT ;  /* 0x000000f51900720c */ /* 0x000fe20003fa6270 */
[-C--:B------:R-:W-:Y:S01]  /*7e00*/  FMUL.FTZ R16, R46, R0.reuse ;  /* 0x000000002e107220 */ /* 0x080fe20000410000 */
[----:B------:R-:W-:Y:S01]  /*7e10*/  ISETP.GT.AND P1, PT, R244, R25, PT ;  /* 0x00000019f400720c */ /* 0x000fe20003f24270 */
[----:B------:R-:W-:Y:S01]  /*7e20*/  FMUL.FTZ R17, R47, R0 ;  /* 0x000000002f117220 */ /* 0x000fe20000410000 */
[----:B------:R-:W-:-:S02]  /*7e30*/  FSEL R33, R33, -INF , !P6 ;  /* 0xff80000021217808 */ /* 0x000fc40007000000 */
[----:B------:R-:W-:Y:S01]  /*7e40*/  FSEL R69, R55, -INF , !P3 ;  /* 0xff80000037457808 */ /* 0x000fe20005800000 */
[----:B------:R-:W-:Y:S01]  /*7e50*/  HMMA.16816.F32 R40, R4, R18, R40 ;  /* 0x000000120428723c */ /* 0x000fe20000001828 */
[----:B------:R-:W-:Y:S01]  /*7e60*/  FSEL R74, R33, -INF , !P5 ;  /* 0xff800000214a7808 */ /* 0x000fe20006800000 */
[C---:B------:R-:W-:Y:S01]  /*7e70*/  VIADD R19, R219.reuse, 0xd1 ;  /* 0x000000d1db137836 */ /* 0x040fe20000000000 */
[----:B----4-:R-:W-:Y:S01]  /*7e80*/  FSEL R48, R48, -INF , !P1 ;  /* 0xff80000030307808 */ /* 0x010fe20004800000 */
[----:B------:R-:W1:Y:S01]  /*7e90*/  MUFU.TANH R16, R16 ;  /* 0x0000001000107308 */ /* 0x000e620000002400 */
[----:B------:R-:W-:Y:S01]  /*7ea0*/  ISETP.GT.AND P6, PT, R246, R27, PT ;  /* 0x0000001bf600720c */ /* 0x000fe20003fc4270 */
[----:B------:R-:W-:Y:S01]  /*7eb0*/  VIADD R5, R219, 0xe0 ;  /* 0x000000e0db057836 */ /* 0x000fe20000000000 */
[----:B------:R-:W-:Y:S01]  /*7ec0*/  ISETP.GE.AND P3, PT, R27, R245, PT ;  /* 0x000000f51b00720c */ /* 0x000fe20003f66270 */
[----:B------:R-:W-:Y:S01]  /*7ed0*/  VIADD R7, R219, 0xe1 ;  /* 0x000000e1db077836 */ /* 0x000fe20000000000 */
[----:B------:R-:W-:-:S02]  /*7ee0*/  ISETP.GE.AND P5, PT, R27, R240, PT ;  /* 0x000000f01b00720c */ /* 0x000fc40003fa6270 */
[----:B------:R-:W-:Y:S01]  /*7ef0*/  ISETP.GT.AND P1, PT, R244, R27, PT ;  /* 0x0000001bf400720c */ /* 0x000fe20003f24270 */
[----:B------:R-:W-:Y:S01]  /*7f00*/  VIADD R27, R219, 0xd0 ;  /* 0x000000d0db1b7836 */ /* 0x000fe20000000000 */
[----:B------:R-:W-:Y:S01]  /*7f10*/  FSEL R32, R32, -INF , !P6 ;  /* 0xff80000020207808 */ /* 0x000fe20007000000 */
[-C--:B------:R-:W-:Y:S01]  /*7f20*/  FMUL.FTZ R20, R20, R0.reuse ;  /* 0x0000000014147220 */ /* 0x080fe20000410000 */
[----:B------:R-:W-:Y:S01]  /*7f30*/  FSEL R38, R38, -INF , !P1 ;  /* 0xff80000026267808 */ /* 0x000fe20004800000 */
[----:B------:R-:W-:Y:S01]  /*7f40*/  MUFU.TANH R17, R17 ;  /* 0x0000001100117308 */ /* 0x000fe20000002400 */
[-C--:B------:R-:W-:Y:S01]  /*7f50*/  ISETP.GT.AND P6, PT, R246, R27.reuse, PT ;  /* 0x0000001bf600720c */ /* 0x080fe20003fc4270 */
[-C--:B------:R-:W-:Y:S01]  /*7f60*/  FMUL.FTZ R22, R22, R0.reuse ;  /* 0x0000000016167220 */ /* 0x080fe20000410000 */
[----:B------:R-:W-:Y:S01]  /*7f70*/  ISETP.GT.AND P1, PT, R244, R27, PT ;  /* 0x0000001bf400720c */ /* 0x000fe20003f24270 */
[-C--:B------:R-:W-:Y:S01]  /*7f80*/  FMUL.FTZ R9, R23, R0.reuse ;  /* 0x0000000017097220 */ /* 0x080fe20000410000 */
[----:B------:R-:W-:Y:S01]  /*7f90*/  FSEL R28, R28, -INF , !P6 ;  /* 0xff8000001c1c7808 */ /* 0x000fe20007000000 */
[-C--:B------:R-:W-:Y:S01]  /*7fa0*/  FMUL.FTZ R18, R21, R0.reuse ;  /* 0x0000000015127220 */ /* 0x080fe20000410000 */
[----:B------:R-:W-:Y:S01]  /*7fb0*/  FSEL R75, R37, -INF , !P4 ;  /* 0xff800000254b7808 */ /* 0x000fe20006000000 */
[----:B------:R-:W-:Y:S01]  /*7fc0*/  MUFU.TANH R20, R20 ;  /* 0x0000001400147308 */ /* 0x000fe20000002400 */
[----:B------:R-:W-:Y:S01]  /*7fd0*/  ISETP.GT.AND P6, PT, R246, R19, PT ;  /* 0x00000013f600720c */ /* 0x000fe20003fc4270 */
[----:B------:R-:W-:Y:S01]  /*7fe0*/  FMUL.FTZ R6, R42, R0 ;  /* 0x000000002a067220 */ /* 0x000fe20000410000 */
[----:B------:R-:W-:Y:S01]  /*7ff0*/  ISETP.GE.AND P4, PT, R25, R240, PT ;  /* 0x000000f01900720c */ /* 0x000fe20003f86270 */
[-C--:B------:R-:W-:Y:S01]  /*8000*/  FMUL.FTZ R10, R40, R0.reuse ;  /* 0x00000000280a7220 */ /* 0x080fe20000410000 */
[----:B------:R-:W-:Y:S01]  /*8010*/  FSEL R84, R32, -INF , !P3 ;  /* 0xff80000020547808 */ /* 0x000fe20005800000 */
[----:B------:R-:W-:Y:S01]  /*8020*/  FMUL.FTZ R4, R41, R0 ;  /* 0x0000000029047220 */ /* 0x000fe20000410000 */
[----:B------:R-:W-:Y:S01]  /*8030*/  FSEL R81, R38, -INF , !P5 ;  /* 0xff80000026517808 */ /* 0x000fe20006800000 */
[----:B------:R-:W2:Y:S01]  /*8040*/  MUFU.TANH R25, R45 ;  /* 0x0000002d00197308 */ /* 0x000ea20000002400 */
[----:B------:R-:W-:Y:S01]  /*8050*/  FSEL R30, R30, -INF , !P1 ;  /* 0xff8000001e1e7808 */ /* 0x000fe20004800000 */
[----:B------:R-:W-:Y:S01]  /*8060*/  IMAD.MOV.U32 R38, RZ, RZ, R216 ;  /* 0x000000ffff267224 */ /* 0x000fe200078e00d8 */
[----:B------:R-:W-:-:S02]  /*8070*/  ISETP.GE.AND P3, PT, R27, R240, PT ;  /* 0x000000f01b00720c */ /* 0x000fc40003f66270 */
[----:B------:R-:W-:Y:S02]  /*8080*/  ISETP.GE.AND P5, PT, R19, R245, PT ;  /* 0x000000f51300720c */ /* 0x000fe40003fa6270 */
[----:B------:R-:W-:Y:S01]  /*8090*/  ISETP.GT.AND P1, PT, R244, R19, PT ;  /* 0x00000013f400720c */ /* 0x000fe20003f24270 */
[----:B------:R-:W3:Y:S01]  /*80a0*/  MUFU.TANH R8, R22 ;  /* 0x0000001600087308 */ /* 0x000ee20000002400 */
[----:B------:R-:W-:Y:S02]  /*80b0*/  FSEL R29, R29, -INF , !P6 ;  /* 0xff8000001d1d7808 */ /* 0x000fe40007000000 */
[----:B------:R-:W-:Y:S02]  /*80c0*/  FSEL R82, R48, -INF , !P4 ;  /* 0xff80000030527808 */ /* 0x000fe40006000000 */
[----:B------:R-:W-:Y:S02]  /*80d0*/  FSEL R86, R30, -INF , !P3 ;  /* 0xff8000001e567808 */ /* 0x000fe40005800000 */
[----:B------:R-:W-:Y:S01]  /*80e0*/  FSEL R88, R29, -INF , !P5 ;  /* 0xff8000001d587808 */ /* 0x000fe20006800000 */
[----:B------:R-:W4:Y:S01]  /*80f0*/  MUFU.TANH R9, R9 ;  /* 0x0000000900097308 */ /* 0x000f220000002400 */
[----:B------:R-:W-:-:S02]  /*8100*/  FSEL R24, R24, -INF , !P1 ;  /* 0xff80000018187808 */ /* 0x000fc40004800000 */
[----:B------:R-:W-:Y:S02]  /*8110*/  ISETP.GE.AND P4, PT, R27, R245, PT ;  /* 0x000000f51b00720c */ /* 0x000fe40003f86270 */
[----:B------:R-:W-:Y:S02]  /*8120*/  ISETP.GT.AND P6, PT, R246, R11, PT ;  /* 0x0000000bf600720c */ /* 0x000fe40003fc4270 */
[C---:B------:R-:W-:Y:S01]  /*8130*/  ISETP.GE.AND P3, PT, R11.reuse, R245, PT ;  /* 0x000000f50b00720c */ /* 0x040fe20003f66270 */
[----:B------:R-:W4:Y:S01]  /*8140*/  MUFU.TANH R18, R18 ;  /* 0x0000001200127308 */ /* 0x000f220000002400 */
[----:B------:R-:W-:Y:S02]  /*8150*/  ISETP.GE.AND P5, PT, R11, R240, PT ;  /* 0x000000f00b00720c */ /* 0x000fe40003fa6270 */
[----:B------:R-:W-:Y:S01]  /*8160*/  ISETP.GT.AND P1, PT, R244, R11, PT ;  /* 0x0000000bf400720c */ /* 0x000fe20003f24270 */
[----:B------:R-:W-:Y:S01]  /*8170*/  VIADD R11, R219, 0xd9 ;  /* 0x000000d9db0b7836 */ /* 0x000fe20000000000 */
[----:B------:R-:W-:-:S02]  /*8180*/  FSEL R83, R28, -INF , !P4 ;  /* 0xff8000001c537808 */ /* 0x000fc40006000000 */
[----:B------:R-:W-:Y:S01]  /*8190*/  ISETP.GE.AND P4, PT, R19, R240, PT ;  /* 0x000000f01300720c */ /* 0x000fe20003f86270 */
[----:B------:R-:W4:Y:S01]  /*81a0*/  MUFU.TANH R6, R6 ;  /* 0x0000000600067308 */ /* 0x000f220000002400 */
[----:B------:R-:W-:Y:S02]  /*81b0*/  FSEL R26, R26, -INF , !P6 ;  /* 0xff8000001a1a7808 */ /* 0x000fe40007000000 */
[----:B------:R-:W-:Y:S02]  /*81c0*/  ISETP.GT.AND P6, PT, R246, R11, PT ;  /* 0x0000000bf600720c */ /* 0x000fe40003fc4270 */
[----:B------:R-:W-:Y:S02]  /*81d0*/  FSEL R85, R24, -INF , !P4 ;  /* 0xff80000018557808 */ /* 0x000fe40006000000 */
[----:B-1----:R-:W-:Y:S01]  /*81e0*/  FSEL R16, R16, -INF , !P1 ;  /* 0xff80000010107808 */ /* 0x002fe20004800000 */
[----:B------:R-:W1:Y:S01]  /*81f0*/  MUFU.TANH R10, R10 ;  /* 0x0000000a000a7308 */ /* 0x000e620000002400 */
[----:B------:R-:W-:-:S02]  /*8200*/  ISETP.GE.AND P4, PT, R11, R245, PT ;  /* 0x000000f50b00720c */ /* 0x000fc40003f86270 */
[----:B------:R-:W-:Y:S02]  /*8210*/  ISETP.GT.AND P1, PT, R244, R11, PT ;  /* 0x0000000bf400720c */ /* 0x000fe40003f24270 */
[----:B--2---:R-:W-:Y:S02]  /*8220*/  FSEL R25, R25, -INF , !P6 ;  /* 0xff80000019197808 */ /* 0x004fe40007000000 */
[----:B------:R-:W-:Y:S01]  /*8230*/  FSEL R92, R16, -INF , !P5 ;  /* 0xff800000105c7808 */ /* 0x000fe20006800000 */
[----:B------:R-:W2:Y:S01]  /*8240*/  MUFU.TANH R4, R4 ;  /* 0x0000000400047308 */ /* 0x000ea20000002400 */
[----:B------:R-:W-:Y:S02]  /*8250*/  FSEL R96, R25, -INF , !P4 ;  /* 0xff80000019607808 */ /* 0x000fe40006000000 */
[----:B------:R-:W-:Y:S02]  /*8260*/  FSEL R17, R17, -INF , !P1 ;  /* 0xff80000011117808 */ /* 0x000fe40004800000 */
[----:B------:R-:W-:-:S02]  /*8270*/  ISETP.GT.AND P6, PT, R246, R5, PT ;  /* 0x00000005f600720c */ /* 0x000fc40003fc4270 */
[C---:B------:R-:W-:Y:S02]  /*8280*/  ISETP.GE.AND P5, PT, R5.reuse, R245, PT ;  /* 0x000000f50500720c */ /* 0x040fe40003fa6270 */
[----:B------:R-:W-:Y:S02]  /*8290*/  ISETP.GE.AND P4, PT, R5, R240, PT ;  /* 0x000000f00500720c */ /* 0x000fe40003f86270 */
[----:B------:R-:W-:Y:S01]  /*82a0*/  ISETP.GT.AND P1, PT, R244, R5, PT ;  /* 0x00000005f400720c */ /* 0x000fe20003f24270 */
[----:B------:R-:W-:Y:S01]  /*82b0*/  FMUL.FTZ R5, R43, R0 ;  /* 0x000000002b057220 */ /* 0x000fe20000410000 */
[----:B------:R-:W-:Y:S02]  /*82c0*/  FSEL R87, R26, -INF , !P3 ;  /* 0xff8000001a577808 */ /* 0x000fe40005800000 */
[----:B------:R-:W-:Y:S01]  /*82d0*/  ISETP.GE.AND P3, PT, R11, R240, PT ;  /* 0x000000f00b00720c */ /* 0x000fe20003f66270 */
[----:B------:R-:W-:Y:S01]  /*82e0*/  VIADD R11, R219, 0xe9 ;  /* 0x000000e9db0b7836 */ /* 0x000fe20000000000 */
[----:B------:R-:W-:Y:S01]  /*82f0*/  FSEL R20, R20, -INF , !P6 ;  /* 0xff80000014147808 */ /* 0x000fe20007000000 */
[----:B------:R-:W2:Y:S01]  /*8300*/  MUFU.TANH R5, R5 ;  /* 0x0000000500057308 */ /* 0x000ea20000002400 */
[----:B---3--:R-:W-:-:S02]  /*8310*/  FSEL R8, R8, -INF , !P1 ;  /* 0xff80000008087808 */ /* 0x008fc40004800000 */
[-C--:B------:R-:W-:Y:S02]  /*8320*/  ISETP.GT.AND P1, PT, R244, R7.reuse, PT ;  /* 0x00000007f400720c */ /* 0x080fe40003f24270 */
[----:B------:R-:W-:Y:S02]  /*8330*/  FSEL R90, R17, -INF , !P3 ;  /* 0xff800000115a7808 */ /* 0x000fe40005800000 */
[----:B------:R-:W-:Y:S02]  /*8340*/  FSEL R95, R20, -INF , !P5 ;  /* 0xff800000145f7808 */ /* 0x000fe40006800000 */
[----:B------:R-:W-:Y:S02]  /*8350*/  ISETP.GT.AND P6, PT, R246, R7, PT ;  /* 0x00000007f600720c */ /* 0x000fe40003fc4270 */
[C---:B------:R-:W-:Y:S02]  /*8360*/  ISETP.GE.AND P3, PT, R7.reuse, R245, PT ;  /* 0x000000f50700720c */ /* 0x040fe40003f66270 */
[----:B------:R-:W-:Y:S01]  /*8370*/  ISETP.GE.AND P5, PT, R7, R240, PT ;  /* 0x000000f00700720c */ /* 0x000fe20003fa6270 */
[----:B------:R-:W-:Y:S01]  /*8380*/  VIADD R7, R219, 0xe8 ;  /* 0x000000e8db077836 */ /* 0x000fe20000000000 */
[----:B----4-:R-:W-:-:S02]  /*8390*/  FSEL R9, R9, -INF , !P1 ;  /* 0xff80000009097808 */ /* 0x010fc40004800000 */
[----:B------:R-:W-:Y:S02]  /*83a0*/  FSEL R18, R18, -INF , !P6 ;  /* 0xff80000012127808 */ /* 0x000fe40007000000 */
[----:B------:R-:W-:Y:S01]  /*83b0*/  FSEL R77, R9, -INF , !P5 ;  /* 0xff800000094d7808 */ /* 0x000fe20006800000 */
[----:B------:R-:W-:Y:S01]  /*83c0*/  FMUL.FTZ R9, R14, R0 ;  /* 0x000000000e097220 */ /* 0x000fe20000410000 */
[-C--:B------:R-:W-:Y:S02]  /*83d0*/  ISETP.GT.AND P1, PT, R244, R7.reuse, PT ;  /* 0x00000007f400720c */ /* 0x080fe40003f24270 */
[----:B------:R-:W-:Y:S02]  /*83e0*/  ISETP.GT.AND P6, PT, R246, R7, PT ;  /* 0x00000007f600720c */ /* 0x000fe40003fc4270 */
[----:B------:R-:W-:Y:S01]  /*83f0*/  FSEL R89, R8, -INF , !P4 ;  /* 0xff80000008597808 */ /* 0x000fe20006000000 */
[----:B------:R-:W3:Y:S01]  /*8400*/  MUFU.TANH R9, R9 ;  /* 0x0000000900097308 */ /* 0x000ee20000002400 */
[----:B------:R-:W-:-:S02]  /*8410*/  FSEL R6, R6, -INF , !P1 ;  /* 0xff80000006067808 */ /* 0x000fc40004800000 */
[----:B------:R-:W-:Y:S02]  /*8420*/  ISETP.GE.AND P4, PT, R7, R245, PT ;  /* 0x000000f50700720c */ /* 0x000fe40003f86270 */
[----:B-1----:R-:W-:Y:S02]  /*8430*/  FSEL R10, R10, -INF , !P6 ;  /* 0xff8000000a0a7808 */ /* 0x002fe40007000000 */
[-C--:B------:R-:W-:Y:S01]  /*8440*/  ISETP.GT.AND P5, PT, R246, R11.reuse, PT ;  /* 0x0000000bf600720c */ /* 0x080fe20003fa4270 */
[----:B------:R-:W1:Y:S01]  /*8450*/  MUFU.TANH R8, R12 ;  /* 0x0000000c00087308 */ /* 0x000e620000002400 */
[----:B------:R-:W-:Y:S02]  /*8460*/  ISETP.GT.AND P1, PT, R244, R11, PT ;  /* 0x0000000bf400720c */ /* 0x000fe40003f24270 */
[----:B------:R-:W-:Y:S02]  /*8470*/  FSEL R93, R10, -INF , !P4 ;  /* 0xff8000000a5d7808 */ /* 0x000fe40006000000 */
[----:B--2---:R-:W-:-:S02]  /*8480*/  FSEL R91, R4, -INF , !P5 ;  /* 0xff800000045b7808 */ /* 0x004fc40006800000 */
[----:B------:R-:W-:Y:S01]  /*8490*/  FSEL R5, R5, -INF , !P1 ;  /* 0xff80000005057808 */ /* 0x000fe20004800000 */
[----:B------:R-:W2:Y:S01]  /*84a0*/  MUFU.TANH R4, R15 ;  /* 0x0000000f00047308 */ /* 0x000ea20000002400 */
[----:B------:R-:W-:Y:S02]  /*84b0*/  FSEL R94, R18, -INF , !P3 ;  /* 0xff800000125e7808 */ /* 0x000fe40005800000 */
[-C--:B------:R-:W-:Y:S02]  /*84c0*/  ISETP.GE.AND P4, PT, R11, R240.reuse, PT ;  /* 0x000000f00b00720c */ /* 0x080fe40003f86270 */
[----:B------:R-:W-:Y:S02]  /*84d0*/  ISETP.GE.AND P3, PT, R7, R240, PT ;  /* 0x000000f00700720c */ /* 0x000fe40003f66270 */
[----:B------:R-:W-:Y:S01]  /*84e0*/  ISETP.GE.AND P6, PT, R11, R245, PT ;  /* 0x000000f50b00720c */ /* 0x000fe20003fc6270 */
[----:B------:R-:W-:Y:S01]  /*84f0*/  VIADD R11, R219, 0xf0 ;  /* 0x000000f0db0b7836 */ /* 0x000fe20000000000 */
[----:B------:R-:W-:Y:S01]  /*8500*/  FSEL R97, R5, -INF , !P4 ;  /* 0xff80000005617808 */ /* 0x000fe20006000000 */
[----:B------:R4:W-:Y:S01]  /*8510*/  MUFU.TANH R7, R13 ;  /* 0x0000000d00077308 */ /* 0x0009e20000002400 */
[----:B------:R-:W-:Y:S01]  /*8520*/  FSEL R76, R6, -INF , !P3 ;  /* 0xff800000064c7808 */ /* 0x000fe20005800000 */
[-C--:B------:R-:W-:Y:S01]  /*8530*/  FMUL.FTZ R6, R136, R0.reuse ;  /* 0x0000000088067220 */ /* 0x080fe20000410000 */
[----:B------:R-:W-:Y:S01]  /*8540*/  ISETP.GT.AND P1, PT, R244, R11, PT ;  /* 0x0000000bf400720c */ /* 0x000fe20003f24270 */
[----:B------:R-:W-:Y:S01]  /*8550*/  FMUL.FTZ R0, R68, R0 ;  /* 0x0000000044007220 */ /* 0x000fe20000410000 */
[----:B------:R-:W-:-:S02]  /*8560*/  FSEL R91, R91, -INF , !P6 ;  /* 0xff8000005b5b7808 */ /* 0x000fc40007000000 */
[----:B------:R-:W-:Y:S01]  /*8570*/  ISETP.GT.AND P3, PT, R246, R11, PT ;  /* 0x0000000bf600720c */ /* 0x000fe20003f64270 */
[----:B------:R-:W2:Y:S01]  /*8580*/  MUFU.TANH R5, R138 ;  /* 0x0000008a00057308 */ /* 0x000ea20000002400 */
[C---:B------:R-:W-:Y:S02]  /*8590*/  ISETP.GE.AND P5, PT, R11.reuse, R245, PT ;  /* 0x000000f50b00720c */ /* 0x040fe40003fa6270 */
[----:B------:R-:W-:Y:S01]  /*85a0*/  ISETP.GE.AND P6, PT, R11, R240, PT ;  /* 0x000000f00b00720c */ /* 0x000fe20003fc6270 */
[----:B------:R-:W-:Y:S01]  /*85b0*/  VIADD R11, R219, 0xf8 ;  /* 0x000000f8db0b7836 */ /* 0x000fe20000000000 */
[----:B---3--:R-:W-:Y:S02]  /*85c0*/  FSEL R9, R9, -INF , !P1 ;  /* 0xff80000009097808 */ /* 0x008fe40004800000 */
[----:B-1----:R-:W-:Y:S01]  /*85d0*/  FSEL R8, R8, -INF , !P3 ;  /* 0xff80000008087808 */ /* 0x002fe20005800000 */
[----:B------:R-:W1:Y:S01]  /*85e0*/  MUFU.TANH R6, R6 ;  /* 0x0000000600067308 */ /* 0x000e620000002400 */
[----:B----4-:R-:W-:Y:S01]  /*85f0*/  VIADD R13, R219, 0xf1 ;  /* 0x000000f1db0d7836 */ /* 0x010fe20000000000 */
[----:B------:R-:W-:-:S02]  /*8600*/  FSEL R102, R9, -INF , !P6 ;  /* 0xff80000009667808 */ /* 0x000fc40007000000 */
[----:B------:R-:W-:Y:S02]  /*8610*/  FSEL R98, R8, -INF , !P5 ;  /* 0xff80000008627808 */ /* 0x000fe40006800000 */
[-C--:B------:R-:W-:Y:S02]  /*8620*/  ISETP.GT.AND P1, PT, R244, R13.reuse, PT ;  /* 0x0000000df400720c */ /* 0x080fe40003f24270 */
[----:B------:R-:W3:Y:S01]  /*8630*/  MUFU.TANH R0, R0 ;  /* 0x0000000000007308 */ /* 0x000ee20000002400 */
[----:B------:R-:W-:Y:S02]  /*8640*/  ISETP.GT.AND P4, PT, R246, R13, PT ;  /* 0x0000000df600720c */ /* 0x000fe40003f84270 */
[----:B--2---:R-:W-:Y:S02]  /*8650*/  FSEL R4, R4, -INF , !P1 ;  /* 0xff80000004047808 */ /* 0x004fe40004800000 */
[----:B------:R-:W-:Y:S02]  /*8660*/  ISETP.GT.AND P1, PT, R244, R11, PT ;  /* 0x0000000bf400720c */ /* 0x000fe40003f24270 */
[----:B------:R-:W-:-:S02]  /*8670*/  ISETP.GE.AND P5, PT, R13, R240, PT ;  /* 0x000000f00d00720c */ /* 0x000fc40003fa6270 */
[----:B------:R-:W-:Y:S02]  /*8680*/  FSEL R5, R5, -INF , !P1 ;  /* 0xff80000005057808 */ /* 0x000fe40004800000 */
[----:B------:R-:W-:Y:S02]  /*8690*/  ISETP.GT.AND P1, PT, R216, R223, PT ;  /* 0x000000dfd800720c */ /* 0x000fe40003f24270 */
[----:B------:R-:W-:Y:S02]  /*86a0*/  ISETP.GT.AND P6, PT, R246, R11, PT ;  /* 0x0000000bf600720c */ /* 0x000fe40003fc4270 */
[-C--:B------:R-:W-:Y:S02]  /*86b0*/  ISETP.GE.AND P3, PT, R13, R245.reuse, PT ;  /* 0x000000f50d00720c */ /* 0x080fe40003f66270 */
[----:B------:R-:W-:Y:S02]  /*86c0*/  FSEL R7, R7, -INF , !P4 ;  /* 0xff80000007077808 */ /* 0x000fe40006000000 */
[----:B------:R-:W-:-:S02]  /*86d0*/  ISETP.GE.AND P4, PT, R11, R245, PT ;  /* 0x000000f50b00720c */ /* 0x000fc40003f86270 */
[----:B-1----:R-:W-:Y:S02]  /*86e0*/  FSEL R6, R6, -INF , !P6 ;  /* 0xff80000006067808 */ /* 0x002fe40007000000 */
[----:B------:R-:W-:Y:S02]  /*86f0*/  FSEL R100, R4, -INF , !P5 ;  /* 0xff80000004647808 */ /* 0x000fe40006800000 */
[----:B------:R-:W-:Y:S02]  /*8700*/  ISETP.GT.AND P5, PT, R246, R219, PT ;  /* 0x000000dbf600720c */ /* 0x000fe40003fa4270 */
[----:B------:R-:W-:Y:S02]  /*8710*/  FSEL R104, R7, -INF , !P3 ;  /* 0xff80000007687808 */ /* 0x000fe40005800000 */
[----:B------:R-:W-:Y:S02]  /*8720*/  ISETP.GE.AND P3, PT, R11, R240, PT ;  /* 0x000000f00b00720c */ /* 0x000fe40003f66270 */
[----:B------:R-:W-:-:S02]  /*8730*/  FSEL R101, R6, -INF , !P4 ;  /* 0xff80000006657808 */ /* 0x000fc40006000000 */
[C---:B------:R-:W-:Y:S02]  /*8740*/  ISETP.GE.AND P6, PT, R219.reuse, R245, PT ;  /* 0x000000f5db00720c */ /* 0x040fe40003fc6270 */
[----:B------:R-:W-:Y:S02]  /*8750*/  ISETP.GE.AND P4, PT, R219, R240, PT ;  /* 0x000000f0db00720c */ /* 0x000fe40003f86270 */
[----:B---3--:R-:W-:Y:S02]  /*8760*/  FSEL R0, R0, -INF , !P5 ;  /* 0xff80000000007808 */ /* 0x008fe40006800000 */
[----:B------:R-:W-:Y:S02]  /*8770*/  FSEL R99, R5, -INF , !P3 ;  /* 0xff80000005637808 */ /* 0x000fe40005800000 */
[----:B------:R-:W-:Y:S02]  /*8780*/  VIMNMX R246, PT, PT, RZ, R246, !PT ;  /* 0x000000f6fff67248 */ /* 0x000fe40007fe0100 */
[----:B------:R-:W-:-:S02]  /*8790*/  VIMNMX R244, PT, PT, RZ, R244, !PT ;  /* 0x000000f4fff47248 */ /* 0x000fc40007fe0100 */
        /* <DEDUP_REMOVED lines=16> */
.L_x_2400:
        /* <DEDUP_REMOVED lines=19> */
[----:B------:R-:W-:Y:S01]  /*89d0*/  IMAD R15, R9, R7, R0 ;  /* 0x00000007090f7224 */ /* 0x000fe200078e0200 */
[----:B------:R-:W-:Y:S01]  /*89e0*/  LOP3.LUT R0, R64, R13, RZ, 0x3c, !PT ;  /* 0x0000000d40007212 */ /* 0x000fe200078e3cff */
        /* <DEDUP_REMOVED lines=8> */
[----:B------:R-:W-:Y:S01]  /*8a70*/  ISETP.GE.U32.AND P6, PT, R7, R8, PT ;  /* 0x000000080700720c */ /* 0x000fe20003fc6070 */
[----:B------:R-:W2:Y:S01]  /*8a80*/  LD.E.64 R14, desc[UR4][R186.64+0x20] ;  /* 0x00002004ba0e7980 */ /* 0x000ea2000c101b00 */
[----:B------:R-:W-:Y:S02]  /*8a90*/  ISETP.GE.AND P4, PT, R0, RZ, PT ;  /* 0x000000ff0000720c */ /* 0x000fe40003f86270 */
[----:B------:R-:W-:-:S02]  /*8aa0*/  ISETP.NE.AND P3, PT, R13, RZ, PT ;  /* 0x000000ff0d00720c */ /* 0x000fc40003f65270 */
[----:B------:R-:W-:-:S05]  /*8ab0*/  LOP3.LUT R0, RZ, R13, RZ, 0x33, !PT ;  /* 0x0000000dff007212 */ /* 0x000fca00078e33ff */
[----:B------:R-:W-:Y:S02]  /*8ac0*/  @P5 VIADD R9, R9, 0x1 ;  /* 0x0000000109095836 */ /* 0x000fe40000000000 */
[----:B------:R-:W-:Y:S02]  /*8ad0*/  @P6 IADD3 R11, PT, PT, R11, 0x1, RZ ;  /* 0x000000010b0b6810 */ /* 0x000fe40007ffe0ff */
[----:B------:R-:W-:Y:S02]  /*8ae0*/  @!P1 IMAD.MOV R9, RZ, RZ, -R9 ;  /* 0x000000ffff099224 */ /* 0x000fe400078e0a09 */
[----:B------:R-:W-:-:S03]  /*8af0*/  @!P4 IADD3 R11, PT, PT, -R11, RZ, RZ ;  /* 0x000000ff0b0bc210 */ /* 0x000fc60007ffe1ff */
[C---:B------:R-:W-:Y:S02]  /*8b00*/  SEL R6, R0.reuse, R9, !P3 ;  /* 0x0000000900067207 */ /* 0x040fe40005800000 */
[----:B------:R-:W-:Y:S02]  /*8b10*/  SEL R9, R0, R11, !P3 ;  /* 0x0000000b00097207 */ /* 0x000fe40005800000 */
[----:B------:R-:W3:Y:S01]  /*8b20*/  LD.E.64 R10, desc[UR4][R186.64+0x38] ;  /* 0x00003804ba0a7980 */ /* 0x000ee2000c101b00 */
[----:B------:R-:W-:-:S04]  /*8b30*/  IMAD.WIDE R18, R6, 0x4, R250 ;  /* 0x0000000406127825 */ /* 0x000fc800078e02fa */
[C---:B------:R-:W-:Y:S01]  /*8b40*/  IMAD.WIDE R16, R9.reuse, 0x4, R250 ;  /* 0x0000000409107825 */ /* 0x040fe200078e02fa */
[----:B------:R-:W4:Y:S04]  /*8b50*/  LD.E R7, desc[UR4][R18.64] ;  /* 0x0000000412077980 */ /* 0x000f28000c101900 */
[----:B------:R-:W4:Y:S01]  /*8b60*/  LD.E R0, desc[UR4][R16.64] ;  /* 0x0000000410007980 */ /* 0x000f22000c101900 */
[----:B------:R-:W-:-:S04]  /*8b70*/  IMAD.IADD R6, R9, 0x1, -R6 ;  /* 0x0000000109067824 */ /* 0x000fc800078e0a06 */
[----:B------:R-:W-:-:S05]  /*8b80*/  IMAD R13, R13, R6, -0x100 ;  /* 0xffffff000d0d7424 */ /* 0x000fca00078e0206 */
[----:B------:R-:W-:Y:S01]  /*8b90*/  SHF.R.S32.HI R9, RZ, 0x1f, R13 ;  /* 0x0000001fff097819 */ /* 0x000fe2000001140d */
[-C--:B---3--:R-:W-:Y:S02]  /*8ba0*/  IMAD R6, R11, R13.reuse, RZ ;  /* 0x0000000d0b067224 */ /* 0x088fe400078e02ff */
[----:B------:R-:W-:-:S04]  /*8bb0*/  IMAD.WIDE.U32 R12, R10, R13, RZ ;  /* 0x0000000d0a0c7225 */ /* 0x000fc800078e00ff */
[----:B------:R-:W-:Y:S01]  /*8bc0*/  IMAD R6, R10, R9, R6 ;  /* 0x000000090a067224 */ /* 0x000fe200078e0206 */
[----:B----4-:R-:W-:-:S03]  /*8bd0*/  IADD3 R7, PT, PT, R7, -R0, RZ ;  /* 0x8000000007077210 */ /* 0x010fc60007ffe0ff */
[----:B------:R-:W-:Y:S01]  /*8be0*/  IMAD.IADD R13, R13, 0x1, R6 ;  /* 0x000000010d0d7824 */ /* 0x000fe200078e0206 */
[----:B------:R-:W-:Y:S01]  /*8bf0*/  SHF.R.S32.HI R0, RZ, 0x1f, R7 ;  /* 0x0000001fff007819 */ /* 0x000fe20000011407 */
[----:B--2---:R-:W-:Y:S02]  /*8c00*/  IMAD R9, R15, R7, RZ ;  /* 0x000000070f097224 */ /* 0x004fe400078e02ff */
[----:B------:R-:W-:-:S04]  /*8c10*/  IMAD.WIDE.U32 R6, R7, R14, R12 ;  /* 0x0000000e07067225 */ /* 0x000fc800078e000c */
[----:B------:R-:W-:Y:S01]  /*8c20*/  IMAD R0, R14, R0, R9 ;  /* 0x000000000e007224 */ /* 0x000fe200078e0209 */
[----:B------:R-:W-:-:S04]  /*8c30*/  LEA R236, P1, R6, R236, 0x1 ;  /* 0x000000ec06ec7211 */ /* 0x000fc800078208ff */
[----:B------:R-:W-:-:S04]  /*8c40*/  IADD3 R0, PT, PT, R7, R0, RZ ;  /* 0x0000000007007210 */ /* 0x000fc80007ffe0ff */
[----:B------:R-:W-:Y:S02]  /*8c50*/  LEA.HI.X R235, R6, R235, R0, 0x1, P1 ;  /* 0x000000eb06eb7211 */ /* 0x000fe400008f0c00 */
.L_x_2401:
[----:B------:R-:W-:Y:S05]  /*8c60*/  BSYNC.RECONVERGENT B0 ;  /* 0x0000000000007941 */ /* 0x000fea0003800200 */
.L_x_2399:
[-C--:B------:R-:W-:Y:S01]  /*8c70*/  ISETP.GE.AND P3, PT, R166, R233.reuse, PT ;  /* 0x000000e9a600720c */ /* 0x080fe20003f66270 */
[----:B------:R-:W-:Y:S01]  /*8c80*/  BSSY.RECONVERGENT B0, `(.L_x_2402) ;  /* 0x0000092000007945 */ /* 0x000fe20003800200 */
[----:B------:R-:W-:Y:S02]  /*8c90*/  SHF.L.U32 R7, R224, 0x5, RZ ;  /* 0x00000005e0077819 */ /* 0x000fe400000006ff */
[----:B------:R-:W-:Y:S02]  /*8ca0*/  ISETP.GE.AND P1, PT, R166, R233, PT ;  /* 0x000000e9a600720c */ /* 0x000fe40003f26270 */
[----:B------:R-:W-:Y:S02]  /*8cb0*/  IADD3 R16, P5, PT, R7, R236, RZ ;  /* 0x000000ec07107210 */ /* 0x000fe40007fbe0ff */
[----:B------:R-:W-:-:S05]  /*8cc0*/  SHF.L.U64.HI R0, R224, 0x5, R225 ;  /* 0x00000005e0007819 */ /* 0x000fca00000102e1 */
[----:B------:R-:W-:Y:S01]  /*8cd0*/  @!P3 IMAD.MOV.U32 R18, RZ, RZ, R236 ;  /* 0x000000ffff12b224 */ /* 0x000fe200078e00ec */
[----:B------:R-:W-:Y:S01]  /*8ce0*/  @!P3 MOV R19, R235 ;  /* 0x000000eb0013b202 */ /* 0x000fe20000000f00 */
[----:B------:R-:W-:Y:S02]  /*8cf0*/  IMAD.X R17, R0, 0x1, R235, P5 ;  /* 0x0000000100117824 */ /* 0x000fe400028e06eb */
[----:B------:R-:W-:Y:S01]  /*8d00*/  @!P1 IMAD.MOV.U32 R24, RZ, RZ, R16 ;  /* 0x000000ffff189224 */ /* 0x000fe200078e0010 */
[----:B------:R-:W-:Y:S01]  /*8d10*/  @!P1 IADD3 R8, P4, PT, R16, R7, RZ ;  /* 0x0000000710089210 */ /* 0x000fe20007f9e0ff */
[----:B------:R-:W-:Y:S01]  /*8d20*/  @!PT LDS RZ, [RZ] ;  /* 0x00000000fffff984 */ /* 0x000fe20000000800 */
[----:B------:R-:W-:Y:S01]  /*8d30*/  @!PT LDS RZ, [RZ] ;  /* 0x00000000fffff984 */ /* 0x000fe20000000800 */
[----:B------:R-:W-:Y:S01]  /*8d40*/  @!PT LDS RZ, [RZ] ;  /* 0x00000000fffff984 */ /* 0x000fe20000000800 */
[----:B------:R1:W-:Y:S01]  /*8d50*/  @!P3 LDGSTS.E.BYPASS.LTC128B.128 [R241+0x2000], desc[UR4][R18.64] ;  /* 0x0200000012f1bfae */ /* 0x0003e2000b981a04 */
[-C--:B------:R-:W-:Y:S01]  /*8d60*/  @!P1 MOV R25, R17.reuse ;  /* 0x0000001100199202 */ /* 0x080fe20000000f00 */
[----:B------:R-:W-:Y:S01]  /*8d70*/  @!P1 IMAD R14, R225, 0x60, RZ ;  /* 0x00000060e10e9824 */ /* 0x000fe200078e02ff */
[----:B------:R-:W-:Y:S01]  /*8d80*/  @!P1 IADD3.X R9, PT, PT, R17, R0, RZ, P4, !PT ;  /* 0x0000000011099210 */ /* 0x000fe200027fe4ff */
[----:B------:R-:W-:Y:S01]  /*8d90*/  @!P1 IMAD R6, R225, 0xe0, RZ ;  /* 0x000000e0e1069824 */ /* 0x000fe200078e02ff */
[----:B------:R-:W-:Y:S01]  /*8da0*/  @!P1 MOV R21, R17 ;  /* 0x0000001100159202 */ /* 0x000fe20000000f00 */
[C---:B------:R-:W-:Y:S01]  /*8db0*/  @!P1 IMAD.WIDE.U32 R24, R224.reuse, 0x60, R24 ;  /* 0x00000060e0189825 */ /* 0x040fe200078e0018 */
[----:B------:R2:W-:Y:S01]  /*8dc0*/  @P3 STS.128 [R241+0x2000], RZ ;  /* 0x002000fff1003388 */ /* 0x0005e20000000c00 */
[----:B------:R-:W-:-:S02]  /*8dd0*/  @!P1 LEA R28, P4, R224, R16, 0x6 ;  /* 0x00000010e01c9211 */ /* 0x000fc400078830ff */
[--C-:B------:R-:W-:Y:S01]  /*8de0*/  @!P1 IMAD.MOV.U32 R20, RZ, RZ, R16.reuse ;  /* 0x000000ffff149224 */ /* 0x100fe200078e0010 */
[----:B------:R2:W-:Y:S01]  /*8df0*/  @P1 STS.128 [R241+0x2800], RZ ;  /* 0x002800fff1001388 */ /* 0x0005e20000000c00 */
[----:B------:R-:W-:Y:S01]  /*8e00*/  @!P1 IMAD.IADD R15, R14, 0x1, R25 ;  /* 0x000000010e0f9824 */ /* 0x000fe200078e0219 */
[----:B------:R-:W-:Y:S01]  /*8e10*/  @!P1 MOV R14, R24 ;  /* 0x00000018000e9202 */ /* 0x000fe20000000f00 */
[C---:B------:R-:W-:Y:S01]  /*8e20*/  @!P1 IMAD.WIDE.U32 R26, R224.reuse, 0x180, R16 ;  /* 0x00000180e01a9825 */ /* 0x040fe200078e0010 */
[----:B------:R-:W-:Y:S01]  /*8e30*/  @!PT LDS RZ, [RZ] ;  /* 0x00000000fffff984 */ /* 0x000fe20000000800 */
[----:B------:R-:W-:Y:S01]  /*8e40*/  @!PT LDS RZ, [RZ] ;  /* 0x00000000fffff984 */ /* 0x000fe20000000800 */
[----:B------:R-:W-:Y:S01]  /*8e50*/  @!PT LDS RZ, [RZ] ;  /* 0x00000000fffff984 */ /* 0x000fe20000000800 */
[----:B------:R-:W-:Y:S01]  /*8e60*/  @!P1 LDGSTS.E.BYPASS.LTC128B.128 [R241+0x2800], desc[UR4][R16.64] ;  /* 0x0280000010f19fae */ /* 0x000fe2000b981a04 */
[----:B------:R-:W-:Y:S02]  /*8e70*/  @!P1 MOV R24, R16 ;  /* 0x0000001000189202 */ /* 0x000fe40000000f00 */
[-C--:B------:R-:W-:Y:S01]  /*8e80*/  @!P1 MOV R25, R17.reuse ;  /* 0x0000001100199202 */ /* 0x080fe20000000f00 */
[----:B------:R2:W-:Y:S01]  /*8e90*/  @P1 STS.128 [R241+0x3000], RZ ;  /* 0x003000fff1001388 */ /* 0x0005e20000000c00 */
[----:B------:R-:W-:Y:S01]  /*8ea0*/  @!P1 IMAD R12, R225, 0xa0, RZ ;  /* 0x000000a0e10c9824 */ /* 0x000fe200078e02ff */
[CC--:B------:R-:W-:Y:S01]  /*8eb0*/  @!P1 LEA.HI.X R29, R224.reuse, R17.reuse, R225, 0x6, P4 ;  /* 0x00000011e01d9211 */ /* 0x0c0fe200020f34e1 */
[----:B------:R-:W-:Y:S01]  /*8ec0*/  @!P1 IMAD.WIDE.U32 R20, R224, 0xa0, R20 ;  /* 0x000000a0e0149825 */ /* 0x000fe200078e0014 */
[----:B------:R-:W-:Y:S01]  /*8ed0*/  @!PT LDS RZ, [RZ] ;  /* 0x00000000fffff984 */ /* 0x000fe20000000800 */
[----:B------:R-:W-:Y:S01]  /*8ee0*/  @!PT LDS RZ, [RZ] ;  /* 0x00000000fffff984 */ /* 0x000fe20000000800 */
[----:B------:R-:W-:Y:S01]  /*8ef0*/  @!PT LDS RZ, [RZ] ;  /* 0x00000000fffff984 */ /* 0x000fe20000000800 */
[----:B------:R3:W-:Y:S01]  /*8f00*/  @!P1 LDGSTS.E.BYPASS.LTC128B.128 [R241+0x3000], desc[UR4][R8.64] ;  /* 0x0300000008f19fae */ /* 0x0007e2000b981a04 */
[----:B------:R-:W-:-:S02]  /*8f10*/  @!P1 MOV R23, R17 ;  /* 0x0000001100179202 */ /* 0x000fc40000000f00 */
[C---:B------:R-:W-:Y:S01]  /*8f20*/  @!P1 IMAD R7, R225.reuse, 0x160, RZ ;  /* 0x00000160e1079824 */ /* 0x040fe200078e02ff */
[----:B-1----:R-:W-:Y:S01]  /*8f30*/  @!P1 MOV R19, R17 ;  /* 0x0000001100139202 */ /* 0x002fe20000000f00 */
[----:B------:R-:W-:Y:S01]  /*8f40*/  @!P1 IMAD.MOV.U32 R18, RZ, RZ, R16 ;  /* 0x000000ffff129224 */ /* 0x000fe200078e0010 */
[----:B------:R-:W-:Y:S01]  /*8f50*/  @!P1 IADD3 R13, PT, PT, R12, R21, RZ ;  /* 0x000000150c0d9210 */ /* 0x000fe20007ffe0ff */
[C---:B------:R-:W-:Y:S01]  /*8f60*/  @!P1 IMAD.WIDE.U32 R24, R224.reuse, 0x160, R24 ;  /* 0x00000160e0189825 */ /* 0x040fe200078e0018 */
[----:B------:R2:W-:Y:S03]  /*8f70*/  @P1 STS.128 [R241+0x3800], RZ ;  /* 0x003800fff1001388 */ /* 0x0005e60000000c00 */
[----:B------:R-:W-:Y:S01]  /*8f80*/  @!P1 IMAD.WIDE.U32 R18, R224, 0xe0, R18 ;  /* 0x000000e0e0129825 */ /* 0x000fe200078e0012 */
[----:B------:R-:W-:Y:S01]  /*8f90*/  @!PT LDS RZ, [RZ] ;  /* 0x00000000fffff984 */ /* 0x000fe20000000800 */
[----:B------:R-:W-:Y:S01]  /*8fa0*/  @!PT LDS RZ, [RZ] ;  /* 0x00000000fffff984 */ /* 0x000fe20000000800 */
[----:B------:R-:W-:Y:S01]  /*8fb0*/  @!PT LDS RZ, [RZ] ;  /* 0x00000000fffff984 */ /* 0x000fe20000000800 */
[----:B------:R2:W-:Y:S03]  /*8fc0*/  @!P1 LDGSTS.E.BYPASS.LTC128B.128 [R241+0x3800], desc[UR4][R28.64] ;  /* 0x038000001cf19fae */ /* 0x0005e6000b981a04 */
[----:B------:R-:W-:Y:S01]  /*8fd0*/  @!P1 IMAD.IADD R19, R6, 0x1, R19 ;  /* 0x0000000106139824 */ /* 0x000fe200078e0213 */
[----:B------:R2:W-:Y:S01]  /*8fe0*/  @P1 STS.128 [R241+0x4000], RZ ;  /* 0x004000fff1001388 */ /* 0x0005e20000000c00 */
[----:B------:R-:W-:-:S02]  /*8ff0*/  @!P1 IMAD R6, R225, 0x180, RZ ;  /* 0x00000180e1069824 */ /* 0x000fc400078e02ff */
[----:B------:R-:W-:Y:S01]  /*9000*/  @!P1 IMAD R10, R225, 0xc0, RZ ;  /* 0x000000c0e10a9824 */ /* 0x000fe200078e02ff */
[----:B------:R-:W-:Y:S01]  /*9010*/  @!PT LDS RZ, [RZ] ;  /* 0x00000000fffff984 */ /* 0x000fe20000000800 */
[----:B------:R-:W-:Y:S01]  /*9020*/  @!PT LDS RZ, [RZ] ;  /* 0x00000000fffff984 */ /* 0x000fe20000000800 */
[----:B------:R-:W-:Y:S01]  /*9030*/  @!PT LDS RZ, [RZ] ;  /* 0x00000000fffff984 */ /* 0x000fe20000000800 */
[----:B------:R2:W-:Y:S01]  /*9040*/  @!P1 LDGSTS.E.BYPASS.LTC128B.128 [R241+0x4000], desc[UR4][R14.64] ;  /* 0x040000000ef19fae */ /* 0x0005e2000b981a04 */
[----:B------:R-:W-:Y:S01]  /*9050*/  @!P1 IMAD.MOV.U32 R12, RZ, RZ, R20 ;  /* 0x000000ffff0c9224 */ /* 0x000fe200078e0014 */
[----:B------:R-:W-:Y:S01]  /*9060*/  @!P1 IADD3 R27, PT, PT, R6, R27, RZ ;  /* 0x0000001b061b9210 */ /* 0x000fe20007ffe0ff */
[----:B------:R-:W-:Y:S01]  /*9070*/  @!P1 IMAD.MOV.U32 R21, RZ, RZ, R17 ;  /* 0x000000ffff159224 */ /* 0x000fe200078e0011 */
[CC--:B------:R-:W-:Y:S01]  /*9080*/  @!P1 LEA R6, P3, R224.reuse, R16.reuse, 0x7 ;  /* 0x00000010e0069211 */ /* 0x0c0fe200078638ff */
[----:B------:R-:W-:Y:S01]  /*9090*/  @!P1 IMAD.IADD R25, R7, 0x1, R25 ;  /* 0x0000000107199824 */ /* 0x000fe200078e0219 */
[-C--:B------:R-:W-:Y:S01]  /*90a0*/  @!P1 MOV R20, R16.reuse ;  /* 0x0000001000149202 */ /* 0x080fe20000000f00 */
[--C-:B---3--:R-:W-:Y:S01]  /*90b0*/  @!P1 IMAD.MOV.U32 R8, RZ, RZ, R16.reuse ;  /* 0x000000ffff089224 */ /* 0x108fe200078e0010 */
[-C--:B------:R-:W-:Y:S01]  /*90c0*/  @!P1 MOV R9, R17.reuse ;  /* 0x0000001100099202 */ /* 0x080fe20000000f00 */
[----:B------:R-:W-:Y:S01]  /*90d0*/  @!P1 IMAD.MOV.U32 R22, RZ, RZ, R16 ;  /* 0x000000ffff169224 */ /* 0x000fe200078e0010 */
[CC--:B------:R-:W-:Y:S01]  /*90e0*/  @!P1 LEA.HI.X R7, R224.reuse, R17.reuse, R225, 0x7, P3 ;  /* 0x00000011e0079211 */ /* 0x0c0fe200018f3ce1 */
[C---:B------:R-:W-:Y:S01]  /*90f0*/  @!P1 IMAD.WIDE.U32 R20, R224.reuse, 0x140, R20 ;  /* 0x00000140e0149825 */ /* 0x040fe200078e0014 */
[C---:B------:R-:W-:Y:S01]  /*9100*/  @!P1 LEA R30, P3, R224.reuse, R16, 0x8 ;  /* 0x00000010e01e9211 */ /* 0x040fe200078640ff */
[----:B------:R2:W-:Y:S02]  /*9110*/  @P1 STS.128 [R241+0x4800], RZ ;  /* 0x004800fff1001388 */ /* 0x0005e40000000c00 */
[C---:B------:R-:W-:Y:S01]  /*9120*/  @!P1 IMAD.WIDE.U32 R8, R224.reuse, 0xc0, R8 ;  /* 0x000000c0e0089825 */ /* 0x040fe200078e0008 */
[----:B------:R-:W-:Y:S01]  /*9130*/  @!P1 LEA.HI.X R31, R224, R17, R225, 0x8, P3 ;  /* 0x00000011e01f9211 */ /* 0x000fe200018f44e1 */
[----:B------:R-:W-:Y:S01]  /*9140*/  @!PT LDS RZ, [RZ] ;  /* 0x00000000fffff984 */ /* 0x000fe20000000800 */
[----:B------:R-:W-:Y:S01]  /*9150*/  @!PT LDS RZ, [RZ] ;  /* 0x00000000fffff984 */ /* 0x000fe20000000800 */
[----:B------:R-:W-:Y:S01]  /*9160*/  @!PT LDS RZ, [RZ] ;  /* 0x00000000fffff984 */ /* 0x000fe20000000800 */
[----:B------:R2:W-:Y:S02]  /*9170*/  @!P1 LDGSTS.E.BYPASS.LTC128B.128 [R241+0x4800], desc[UR4][R6.64] ;  /* 0x0480000006f19fae */ /* 0x0005e4000b981a04 */
[C---:B------:R-:W-:Y:S01]  /*9180*/  @!P1 IMAD R0, R225.reuse, 0x120, RZ ;  /* 0x00000120e1009824 */ /* 0x040fe200078e02ff */
[----:B------:R-:W-:Y:S01]  /*9190*/  @!P1 IADD3 R11, PT, PT, R10, R9, RZ ;  /* 0x000000090a0b9210 */ /* 0x000fe20007ffe0ff */
[----:B------:R-:W-:Y:S01]  /*91a0*/  @!P1 IMAD.WIDE.U32 R22, R224, 0x120, R22 ;  /* 0x00000120e0169825 */ /* 0x000fe200078e0016 */
[----:B------:R-:W-:Y:S01]  /*91b0*/  @!P1 MOV R10, R8 ;  /* 0x00000008000a9202 */ /* 0x000fe20000000f00 */
[----:B------:R2:W-:Y:S01]  /*91c0*/  @P1 STS.128 [R241+0x5000], RZ ;  /* 0x005000fff1001388 */ /* 0x0005e20000000c00 */
[----:B------:R-:W-:Y:S01]  /*91d0*/  @!P1 MOV R9, R17 ;  /* 0x0000001100099202 */ /* 0x000fe20000000f00 */
[C---:B------:R-:W-:Y:S01]  /*91e0*/  @!P1 IMAD R8, R225.reuse, 0x140, RZ ;  /* 0x00000140e1089824 */ /* 0x040fe200078e02ff */
[----:B------:R-:W-:Y:S01]  /*91f0*/  @!P1 IADD3 R23, PT, PT, R0, R23, RZ ;  /* 0x0000001700179210 */ /* 0x000fe20007ffe0ff */
[----:B------:R-:W-:Y:S01]  /*9200*/  @!PT LDS RZ, [RZ] ;  /* 0x00000000fffff984 */ /* 0x000fe20000000800 */
[----:B------:R-:W-:Y:S01]  /*9210*/  @!PT LDS RZ, [RZ] ;  /* 0x00000000fffff984 */ /* 0x000fe20000000800 */
[----:B------:R-:W-:Y:S01]  /*9220*/  @!PT LDS RZ, [RZ] ;  /* 0x00000000fffff984 */ /* 0x000fe20000000800 */
[----:B------:R2:W-:Y:S01]  /*9230*/  @!P1 LDGSTS.E.BYPASS.LTC128B.128 [R241+0x5000], desc[UR4][R12.64] ;  /* 0x050000000cf19fae */ /* 0x0005e2000b981a04 */
[----:B------:R-:W-:-:S02]  /*9240*/  @!P1 IMAD R0, R225, 0x1a0, RZ ;  /* 0x000001a0e1009824 */ /* 0x000fc400078e02ff */
[----:B------:R-:W-:Y:S01]  /*9250*/  @!P1 IMAD.IADD R21, R8, 0x1, R21 ;  /* 0x0000000108159824 */ /* 0x000fe200078e0215 */
[----:B------:R-:W-:Y:S01]  /*9260*/  @!P1 MOV R8, R16 ;  /* 0x0000001000089202 */ /* 0x000fe20000000f00 */
[----:B------:R2:W-:Y:S04]  /*9270*/  @P1 STS.128 [R241+0x5800], RZ ;  /* 0x005800fff1001388 */ /* 0x0005e80000000c00 */
[----:B------:R-:W-:Y:S01]  /*9280*/  @!PT LDS RZ, [RZ] ;  /* 0x00000000fffff984 */ /* 0x000fe20000000800 */
[----:B------:R-:W-:Y:S01]  /*9290*/  @!PT LDS RZ, [RZ] ;  /* 0x00000000fffff984 */ /* 0x000fe20000000800 */
[----:B------:R-:W-:Y:S01]  /*92a0*/  @!PT LDS RZ, [RZ] ;  /* 0x00000000fffff984 */ /* 0x000fe20000000800 */
[----:B------:R2:W-:Y:S01]  /*92b0*/  @!P1 LDGSTS.E.BYPASS.LTC128B.128 [R241+0x5800], desc[UR4][R10.64] ;  /* 0x058000000af19fae */ /* 0x0005e2000b981a04 */
[----:B------:R-:W-:-:S03]  /*92c0*/  @!P1 IMAD.WIDE.U32 R8, R224, 0x1a0, R8 ;  /* 0x000001a0e0089825 */ /* 0x000fc600078e0008 */
[----:B------:R2:W-:Y:S02]  /*92d0*/  @P1 STS.128 [R241+0x6000], RZ ;  /* 0x006000fff1001388 */ /* 0x0005e40000000c00 */
[----:B------:R-:W-:Y:S02]  /*92e0*/  @!P1 IADD3 R9, PT, PT, R0, R9, RZ ;  /* 0x0000000900099210 */ /* 0x000fe40007ffe0ff */
        /* <DEDUP_REMOVED lines=43> */
.L_x_2403:
[----:B------:R-:W-:Y:S05]  /*95a0*/  BSYNC.RECONVERGENT B0 ;  /* 0x0000000000007941 */ /* 0x000fea0003800200 */
.L_x_2402:
[----:B------:R-:W0:Y:S02]  /*95b0*/  LDGDEPBAR ;  /* 0x00000000000079af */ /* 0x000e240000000000 */
.L_x_2398:
[----:B------:R-:W-:Y:S05]  /*95c0*/  BSYNC.RECONVERGENT B1 ;  /* 0x0000000000017941 */ /* 0x000fea0003800200 */
.L_x_2397:
[----:B--2---:R-:W2:Y:S04]  /*95d0*/  LDL.LU R18, [R1+0x10] ;  /* 0x0000100001127983 */ /* 0x004ea80000300800 */
[----:B-1----:R-:W2:Y:S04]  /*95e0*/  LDL.LU R17, [R1+0x14] ;  /* 0x0000140001117983 */ /* 0x002ea80000300800 */
[----:B------:R-:W3:Y:S04]  /*95f0*/  LDL.LU R16, [R1+0x20] ;  /* 0x0000200001107983 */ /* 0x000ee80000300800 */
[----:B------:R-:W3:Y:S04]  /*9600*/  LDL.LU R15, [R1+0x24] ;  /* 0x00002400010f7983 */ /* 0x000ee80000300800 */
[----:B------:R-:W4:Y:S04]  /*9610*/  LDL.LU R11, [R1+0x4] ;  /* 0x00000400010b7983 */ /* 0x000f280000300800 */
[----:B------:R-:W4:Y:S04]  /*9620*/  LDL.LU R10, [R1+0x8] ;  /* 0x00000800010a7983 */ /* 0x000f280000300800 */
[----:B------:R-:W5:Y:S04]  /*9630*/  LDL.LU R14, [R1+0xc] ;  /* 0x00000c00010e7983 */ /* 0x000f680000300800 */
[----:B------:R-:W5:Y:S04]  /*9640*/  LDL.LU R13, [R1+0x18] ;  /* 0x00001800010d7983 */ /* 0x000f680000300800 */
[----:B------:R-:W5:Y:S04]  /*9650*/  LDL.LU R12, [R1+0x1c] ;  /* 0x00001c00010c7983 */ /* 0x000f680000300800 */
[----:B------:R-:W5:Y:S04]  /*9660*/  LDL.LU R24, [R1] ;  /* 0x0000000001187983 */ /* 0x000f680000300800 */
[----:B------:R-:W5:Y:S01]  /*9670*/  LD.E R111, desc[UR4][R2.64+0xdc] ;  /* 0x0000dc04026f7980 */ /* 0x000f62000c101900 */
[----:B------:R-:W-:Y:S01]  /*9680*/  BSSY B2, `(.L_x_2404) ;  /* 0x0000bfb000027945 */ /* 0x000fe20003800000 */
[----:B--2---:R-:W-:-:S04]  /*9690*/  FMNMX3.FTZ R8, R5, R18, R17, !PT ;  /* 0x0000001205087276 */ /* 0x004fc80007810011 */
[----:B---3--:R-:W-:Y:S02]  /*96a0*/  FMNMX3.FTZ R8, R8, R16, R15, !PT ;  /* 0x0000001008087276 */ /* 0x008fe4000781000f */
[----:B----4-:R-:W-:-:S04]  /*96b0*/  FMNMX3.FTZ R0, R4, R11, R10, !PT ;  /* 0x0000000b04007276 */ /* 0x010fc8000781000a */
[----:B-----5:R-:W-:-:S04]  /*96c0*/  FMNMX3.FTZ R0, R0, R14, R215, !PT ;  /* 0x0000000e00007276 */ /* 0x020fc800078100d7 */
[----:B------:R-:W-:Y:S02]  /*96d0*/  FMNMX3.FTZ R7, R0, R249, R237, !PT ;  /* 0x000000f900077276 */ /* 0x000fe400078100ed */
        /* <DEDUP_REMOVED lines=59> */
[----:B------:R-:W1:Y:S04]  /*9a90*/  SHFL.BFLY PT, R9, R8, 0x2, 0x1f ;  /* 0x0c401f0008097f89 */ /* 0x000e6800000e0000 */
[----:B------:R-:W2:Y:S01]  /*9aa0*/  SHFL.BFLY PT, R7, R6, 0x2, 0x1f ;  /* 0x0c401f0006077f89 */ /* 0x000ea200000e0000 */
[----:B-1----:R-:W-:Y:S02]  /*9ab0*/  FMNMX.FTZ R9, R8, R9, !PT ;  /* 0x0000000908097209 */ /* 0x002fe40007810000 */
[----:B--2---:R-:W-:-:S03]  /*9ac0*/  FMNMX.FTZ R7, R6, R7, !PT ;  /* 0x0000000706077209 */ /* 0x004fc60007810000 */
[----:B------:R-:W1:Y:S04]  /*9ad0*/  SHFL.BFLY PT, R0, R9, 0x1, 0x1f ;  /* 0x0c201f0009007f89 */ /* 0x000e6800000e0000 */
[----:B------:R-:W2:Y:S01]  /*9ae0*/  SHFL.BFLY PT, R36, R7, 0x1, 0x1f ;  /* 0x0c201f0007247f89 */ /* 0x000ea200000e0000 */
[----:B-1----:R-:W-:-:S04]  /*9af0*/  FMNMX.FTZ R0, R9, R0, !PT ;  /* 0x0000000009007209 */ /* 0x002fc80007810000 */
[----:B------:R-:W-:Y:S01]  /*9b00*/  FSETP.NEU.FTZ.AND P1, PT, R0, -INF , PT ;  /* 0xff8000000000780b */ /* 0x000fe20003f3d000 */
[----:B------:R-:W-:Y:S01]  /*9b10*/  FMUL.FTZ R110, R111, R0 ;  /* 0x000000006f6e7220 */ /* 0x000fe20000410000 */
[----:B--2---:R-:W-:-:S04]  /*9b20*/  FMNMX.FTZ R36, R7, R36, !PT ;  /* 0x0000002407247209 */ /* 0x004fc80007810000 */
[----:B------:R-:W-:Y:S01]  /*9b30*/  FSEL R110, R110, RZ, P1 ;  /* 0x000000ff6e6e7208 */ /* 0x000fe20000800000 */
[----:B------:R-:W-:Y:S01]  /*9b40*/  FMUL.FTZ R109, R111, R36 ;  /* 0x000000246f6d7220 */ /* 0x000fe20000410000 */
[----:B------:R-:W-:-:S03]  /*9b50*/  FSETP.NEU.FTZ.AND P1, PT, R36, -INF , PT ;  /* 0xff8000002400780b */ /* 0x000fc60003f3d000 */
[--C-:B------:R-:W-:Y:S01]  /*9b60*/  FFMA.FTZ R108, R5, R111, -R110.reuse ;  /* 0x0000006f056c7223 */ /* 0x100fe2000001086e */
[----:B------:R-:W-:Y:S01]  /*9b70*/  IADD3 R5, PT, PT, R190, R189, RZ ;  /* 0x000000bdbe057210 */ /* 0x000fe20007ffe0ff */
[-CC-:B------:R-:W-:Y:S01]  /*9b80*/  FFMA.FTZ R107, R18, R111.reuse, -R110.reuse ;  /* 0x0000006f126b7223 */ /* 0x180fe2000001086e */
[-CC-:B------:R-:W-:Y:S01]  /*9b90*/  FFMA.FTZ R106, R17, R111.reuse, -R110.reuse ;  /* 0x0000006f116a7223 */ /* 0x180fe2000001086e */
[-CC-:B------:R-:W-:Y:S01]  /*9ba0*/  FFMA.FTZ R105, R16, R111.reuse, -R110.reuse ;  /* 0x0000006f10697223 */ /* 0x180fe2000001086e */
[----:B------:R-:W-:Y:S01]  /*9bb0*/  LEA R216, R5, R218, 0x1 ;  /* 0x000000da05d87211 */ /* 0x000fe200078e08ff */
[----:B------:R-:W-:Y:S01]  /*9bc0*/  MUFU.EX2 R108, R108 ;  /* 0x0000006c006c7308 */ /* 0x000fe20000000800 */
[----:B------:R-:W-:Y:S01]  /*9bd0*/  FSEL R109, R109, RZ, P1 ;  /* 0x000000ff6d6d7208 */ /* 0x000fe20000800000 */
[-CC-:B------:R-:W-:Y:S01]  /*9be0*/  FFMA.FTZ R103, R15, R111.reuse, -R110.reuse ;  /* 0x0000006f0f677223 */ /* 0x180fe2000001086e */
[-C--:B------:R-:W-:Y:S01]  /*9bf0*/  IADD3 R112, PT, PT, R181, R216.reuse, RZ ;  /* 0x000000d8b5707210 */ /* 0x080fe20007ffe0ff */
[----:B------:R-:W1:Y:S01]  /*9c00*/  LDSM.16.MT88.4 R16, [R216+0xa000] ;  /* 0x00a00000d810783b */ /* 0x000e620000004200 */
[C---:B------:R-:W-:Y:S01]  /*9c10*/  IADD3 R37, PT, PT, R183.reuse, R216, RZ ;  /* 0x000000d8b7257210 */ /* 0x040fe20007ffe0ff */
[-CC-:B------:R-:W-:Y:S01]  /*9c20*/  FFMA.FTZ R126, R4, R111.reuse, -R109.reuse ;  /* 0x0000006f047e7223 */ /* 0x180fe2000001086d */
[----:B------:R-:W-:Y:S01]  /*9c30*/  IADD3 R68, PT, PT, R183, R112, RZ ;  /* 0x00000070b7447210 */ /* 0x000fe20007ffe0ff */
[-CC-:B------:R-:W-:Y:S01]  /*9c40*/  FFMA.FTZ R123, R11, R111.reuse, -R109.reuse ;  /* 0x0000006f0b7b7223 */ /* 0x180fe2000001086d */
[-CC-:B------:R-:W-:Y:S01]  /*9c50*/  FFMA.FTZ R124, R10, R111.reuse, -R109.reuse ;  /* 0x0000006f0a7c7223 */ /* 0x180fe2000001086d */
[-CC-:B------:R-:W-:Y:S01]  /*9c60*/  FFMA.FTZ R121, R14, R111.reuse, -R109.reuse ;  /* 0x0000006f0e797223 */ /* 0x180fe2000001086d */
[----:B------:R-:W2:Y:S01]  /*9c70*/  LDSM.16.MT88.4 R8, [R37+0xa000] ;  /* 0x00a000002508783b */ /* 0x000ea20000004200 */
[----:B------:R-:W3:Y:S01]  /*9c80*/  MUFU.EX2 R107, R107 ;  /* 0x0000006b006b7308 */ /* 0x000ee20000000800 */
[-CC-:B------:R-:W-:Y:S01]  /*9c90*/  FFMA.FTZ R118, R13, R111.reuse, -R110.reuse ;  /* 0x0000006f0d767223 */ /* 0x180fe2000001086e */
[-CC-:B------:R-:W-:Y:S01]  /*9ca0*/  FFMA.FTZ R116, R12, R111.reuse, -R110.reuse ;  /* 0x0000006f0c747223 */ /* 0x180fe2000001086e */
[----:B------:R-:W4:Y:S01]  /*9cb0*/  LDSM.16.MT88.4 R44, [R112+0xa000] ;  /* 0x00a00000702c783b */ /* 0x000f220000004200 */
[-CC-:B------:R-:W-:Y:S01]  /*9cc0*/  FFMA.FTZ R122, R215, R111.reuse, -R109.reuse ;  /* 0x0000006fd77a7223 */ /* 0x180fe2000001086d */
[-CC-:B------:R-:W-:Y:S01]  /*9cd0*/  FFMA.FTZ R119, R249, R111.reuse, -R109.reuse ;  /* 0x0000006ff9777223 */ /* 0x180fe2000001086d */
[-CC-:B------:R-:W-:Y:S01]  /*9ce0*/  FFMA.FTZ R120, R237, R111.reuse, -R109.reuse ;  /* 0x0000006fed787223 */ /* 0x180fe2000001086d */
[----:B------:R-:W5:Y:S01]  /*9cf0*/  LDSM.16.MT88.4 R48, [R68+0xa000] ;  /* 0x00a000004430783b */ /* 0x000f620000004200 */
[----:B------:R-:W-:Y:S01]  /*9d00*/  MUFU.EX2 R106, R106 ;  /* 0x0000006a006a7308 */ /* 0x000fe20000000800 */
[-CC-:B------:R-:W-:Y:S01]  /*9d10*/  FFMA.FTZ R117, R24, R111.reuse, -R109.reuse ;  /* 0x0000006f18757223 */ /* 0x180fe2000001086d */
[-CC-:B------:R-:W-:Y:S01]  /*9d20*/  FFMA.FTZ R115, R247, R111.reuse, -R110.reuse ;  /* 0x0000006ff7737223 */ /* 0x180fe2000001086e */
[----:B------:R-:W5:Y:S01]  /*9d30*/  LDSM.16.MT88.4 R28, [R216+0xa800] ;  /* 0x00a80000d81c783b */ /* 0x000f620000004200 */
[-CC-:B------:R-:W-:Y:S01]  /*9d40*/  FFMA.FTZ R113, R129, R111.reuse, -R110.reuse ;  /* 0x0000006f81717223 */ /* 0x180fe2000001086e */
[-CC-:B------:R-:W-:Y:S01]  /*9d50*/  FFMA.FTZ R127, R128, R111.reuse, -R109.reuse ;  /* 0x0000006f807f7223 */ /* 0x180fe2000001086d */
[-CC-:B------:R-:W-:Y:S01]  /*9d60*/  FFMA.FTZ R129, R130, R111.reuse, -R109.reuse ;  /* 0x0000006f82817223 */ /* 0x180fe2000001086d */
[----:B------:R-:W5:Y:S01]  /*9d70*/  LDSM.16.MT88.4 R24, [R37+0xa800] ;  /* 0x00a800002518783b */ /* 0x000f620000004200 */
[----:B------:R-:W1:Y:S01]  /*9d80*/  MUFU.EX2 R105, R105 ;  /* 0x0000006900697308 */ /* 0x000e620000000800 */
[----:B---3--:R-:W-:Y:S01]  /*9d90*/  F2FP.F16.F32.PACK_AB R33, R107, R108 ;  /* 0x0000006c6b21723e */ /* 0x008fe200000000ff */
[-CC-:B------:R-:W-:Y:S01]  /*9da0*/  FFMA.FTZ R114, R213, R111.reuse, -R110.reuse ;  /* 0x0000006fd5727223 */ /* 0x180fe2000001086e */
[----:B------:R-:W3:Y:S01]  /*9db0*/  LDSM.16.MT88.4 R56, [R112+0xa800] ;  /* 0x00a800007038783b */ /* 0x000ee20000004200 */
[-CC-:B------:R-:W-:Y:S01]  /*9dc0*/  FFMA.FTZ R125, R125, R111.reuse, -R110.reuse ;  /* 0x0000006f7d7d7223 */ /* 0x180fe2000001086e */
[-CC-:B------:R-:W-:Y:S01]  /*9dd0*/  FFMA.FTZ R128, R248, R111.reuse, -R109.reuse ;  /* 0x0000006ff8807223 */ /* 0x180fe2000001086d */
[-CC-:B------:R-:W-:Y:S01]  /*9de0*/  FFMA.FTZ R130, R252, R111.reuse, -R109.reuse ;  /* 0x0000006ffc827223 */ /* 0x180fe2000001086d */
[----:B------:R-:W3:Y:S01]  /*9df0*/  LDSM.16.MT88.4 R52, [R68+0xa800] ;  /* 0x00a800004434783b */ /* 0x000ee20000004200 */
        /* <DEDUP_REMOVED lines=8> */
[----:B------:R-:W2:Y:S01]  /*9e80*/  MUFU.EX2 R123, R123 ;  /* 0x0000007b007b7308 */ /* 0x000ea20000000800 */
        /* <DEDUP_REMOVED lines=16> */
[----:B--2---:R-:W-:Y:S01]  /*9f90*/  F2FP.F16.F32.PACK_AB R32, R123, R126 ;  /* 0x0000007e7b20723e */ /* 0x004fe200000000ff */
        /* <DEDUP_REMOVED lines=47> */
[C---:B----4-:R-:W-:Y:S01]  /*a290*/  HMMA.16816.F32 R4, R32.reuse, R44, RZ ;  /* 0x0000002c2004723c */ /* 0x050fe200000018ff */
[-CC-:B------:R-:W-:Y:S01]  /*a2a0*/  FFMA.FTZ R170, R143, R111.reuse, -R110.reuse ;  /* 0x0000006f8faa7223 */ /* 0x180fe2000001086e */
[-CC-:B------:R-:W-:Y:S01]  /*a2b0*/  FFMA.FTZ R145, R145, R111.reuse, -R110.reuse ;  /* 0x0000006f91917223 */ /* 0x180fe2000001086e */
[-CC-:B------:R-:W-:Y:S01]  /*a2c0*/  FFMA.FTZ R139, R139, R111.reuse, -R110.reuse ;  /* 0x0000006f8b8b7223 */ /* 0x180fe2000001086e */
[-CC-:B------:R-:W-:Y:S01]  /*a2d0*/  FFMA.FTZ R143, R148, R111.reuse, -R109.reuse ;  /* 0x0000006f948f7223 */ /* 0x180fe2000001086d */
[-CC-:B------:R-:W-:Y:S01]  /*a2e0*/  FFMA.FTZ R144, R144, R111.reuse, -R109.reuse ;  /* 0x0000006f90907223 */ /* 0x180fe2000001086d */
[-CC-:B------:R-:W-:Y:S01]  /*a2f0*/  FFMA.FTZ R134, R134, R111.reuse, -R109.reuse ;  /* 0x0000006f86867223 */ /* 0x180fe2000001086d */
[----:B------:R-:W2:Y:S01]  /*a300*/  MUFU.EX2 R117, R117 ;  /* 0x0000007500757308 */ /* 0x000ea20000000800 */
[C---:B------:R-:W-:Y:S01]  /*a310*/  HMMA.16816.F32 R8, R32.reuse, R10, RZ ;  /* 0x0000000a2008723c */ /* 0x040fe200000018ff */
[-CC-:B------:R-:W-:Y:S01]  /*a320*/  FFMA.FTZ R151, R142, R111.reuse, -R109.reuse ;  /* 0x0000006f8e977223 */ /* 0x180fe2000001086d */
[-CC-:B------:R-:W-:Y:S01]  /*a330*/  FFMA.FTZ R62, R62, R111.reuse, -R110.reuse ;  /* 0x0000006f3e3e7223 */ /* 0x180fe2000001086e */
[-CC-:B------:R-:W-:Y:S01]  /*a340*/  FFMA.FTZ R214, R63, R111.reuse, -R109.reuse ;  /* 0x0000006f3fd67223 */ /* 0x180fe2000001086d */
[-CC-:B------:R-:W-:Y:S01]  /*a350*/  FFMA.FTZ R142, R39, R111.reuse, -R110.reuse ;  /* 0x0000006f278e7223 */ /* 0x180fe2000001086e */
[-CC-:B------:R-:W-:Y:S01]  /*a360*/  FFMA.FTZ R63, R80, R111.reuse, -R109.reuse ;  /* 0x0000006f503f7223 */ /* 0x180fe2000001086d */
[-CC-:B------:R-:W-:Y:S01]  /*a370*/  FFMA.FTZ R39, R73, R111.reuse, -R110.reuse ;  /* 0x0000006f49277223 */ /* 0x180fe2000001086e */
[----:B------:R-:W4:Y:S01]  /*a380*/  MUFU.EX2 R115, R115 ;  /* 0x0000007300737308 */ /* 0x000f220000000800 */
        /* <DEDUP_REMOVED lines=8> */
[C---:B-----5:R-:W-:Y:S01]  /*a410*/  HMMA.16816.F32 R40, R32.reuse, R48, RZ ;  /* 0x000000302028723c */ /* 0x060fe200000018ff */
[----:B-1----:R-:W-:Y:S01]  /*a420*/  F2FP.F16.F32.PACK_AB R48, R119, R122 ;  /* 0x0000007a7730723e */ /* 0x002fe200000000ff */
[--C-:B------:R-:W-:Y:S01]  /*a430*/  FFMA.FTZ R220, R69, R111, -R110.reuse ;  /* 0x0000006f45dc7223 */ /* 0x100fe2000001086e */
[----:B------:R-:W-:Y:S01]  /*a440*/  F2FP.F16.F32.PACK_AB R49, R118, R103 ;  /* 0x000000677631723e */ /* 0x000fe200000000ff */
[-CC-:B------:R-:W-:Y:S01]  /*a450*/  FFMA.FTZ R78, R78, R111.reuse, -R109.reuse ;  /* 0x0000006f4e4e7223 */ /* 0x180fe2000001086d */
[-CC-:B------:R-:W-:Y:S01]  /*a460*/  FFMA.FTZ R75, R75, R111.reuse, -R109.reuse ;  /* 0x0000006f4b4b7223 */ /* 0x180fe2000001086d */
[-CC-:B------:R-:W-:Y:S01]  /*a470*/  FFMA.FTZ R74, R74, R111.reuse, -R109.reuse ;  /* 0x0000006f4a4a7223 */ /* 0x180fe2000001086d */
[----:B------:R-:W-:Y:S01]  /*a480*/  MUFU.EX2 R113, R113 ;  /* 0x0000007100717308 */ /* 0x000fe20000000800 */
[----:B------:R-:W-:Y:S01]  /*a490*/  HMMA.16816.F32 R32, R32, R50, RZ ;  /* 0x000000322020723c */ /* 0x000fe200000018ff */
[----:B--2---:R-:W-:Y:S01]  /*a4a0*/  F2FP.F16.F32.PACK_AB R50, R117, R120 ;  /* 0x000000787532723e */ /* 0x004fe200000000ff */
[-C--:B------:R-:W-:Y:S01]  /*a4b0*/  FFMA.FTZ R207, R84, R111.reuse, -R109 ;  /* 0x0000006f54cf7223 */ /* 0x080fe2000001086d */
[----:B----4-:R-:W-:Y:S01]  /*a4c0*/  F2FP.F16.F32.PACK_AB R51, R115, R116 ;  /* 0x000000747333723e */ /* 0x010fe200000000ff */
[-CC-:B------:R-:W-:Y:S01]  /*a4d0*/  FFMA.FTZ R82, R81, R111.reuse, -R110.reuse ;  /* 0x0000006f51527223 */ /* 0x180fe2000001086e */
[----:B------:R-:W-:Y:S01]  /*a4e0*/  FADD.FTZ R107, R108, R107 ;  /* 0x0000006b6c6b7221 */ /* 0x000fe20000010000 */
[----:B------:R-:W-:Y:S01]  /*a4f0*/  FADD.FTZ R123, R126, R123 ;  /* 0x0000007b7e7b7221 */ /* 0x000fe20000010000 */
[----:B------:R-:W-:Y:S01]  /*a500*/  MUFU.EX2 R125, R125 ;  /* 0x0000007d007d7308 */ /* 0x000fe20000000800 */
[-CC-:B------:R-:W-:Y:S01]  /*a510*/  FFMA.FTZ R81, R86, R111.reuse, -R110.reuse ;  /* 0x0000006f56517223 */ /* 0x180fe2000001086e */
[----:B------:R-:W-:Y:S01]  /*a520*/  FADD.FTZ R70, R106, R107 ;  /* 0x0000006b6a467221 */ /* 0x000fe20000010000 */
[C---:B------:R-:W-:Y:S01]  /*a530*/  HMMA.16816.F32 R20, R48.reuse, R28, R20 ;  /* 0x0000001c3014723c */ /* 0x040fe20000001814 */
[----:B------:R-:W-:Y:S01]  /*a540*/  FADD.FTZ R124, R124, R123 ;  /* 0x0000007b7c7c7221 */ /* 0x000fe20000010000 */
[-C--:B------:R-:W-:Y:S01]  /*a550*/  FFMA.FTZ R84, R85, R111.reuse, -R110 ;  /* 0x0000006f55547223 */ /* 0x080fe2000001086e */
[----:B------:R-:W-:Y:S01]  /*a560*/  FADD.FTZ R70, R105, R70 ;  /* 0x0000004669467221 */ /* 0x000fe20000010000 */
[-C--:B------:R-:W-:Y:S01]  /*a570*/  FFMA.FTZ R86, R88, R111.reuse, -R109 ;  /* 0x0000006f58567223 */ /* 0x080fe2000001086d */
[----:B------:R-:W-:Y:S01]  /*a580*/  MUFU.EX2 R127, R127 ;  /* 0x0000007f007f7308 */ /* 0x000fe20000000800 */
[----:B------:R-:W-:Y:S01]  /*a590*/  FADD.FTZ R121, R121, R124 ;  /* 0x0000007c79797221 */ /* 0x000fe20000010000 */
[-C--:B------:R-:W-:Y:S01]  /*a5a0*/  FFMA.FTZ R85, R92, R111.reuse, -R110 ;  /* 0x0000006f5c557223 */ /* 0x080fe2000001086e */
[C---:B------:R-:W-:Y:S01]  /*a5b0*/  HMMA.16816.F32 R16, R48.reuse, R30, R16 ;  /* 0x0000001e3010723c */ /* 0x040fe20000001810 */
[----:B------:R-:W1:Y:S01]  /*a5c0*/  LDSM.16.MT88.4 R28, [R216+0xb000] ;  /* 0x00b00000d81c783b */ /* 0x000e620000004200 */
[----:B------:R-:W-:Y:S01]  /*a5d0*/  FADD.FTZ R122, R122, R121 ;  /* 0x000000797a7a7221 */ /* 0x000fe20000010000 */
[-CC-:B------:R-:W-:Y:S01]  /*a5e0*/  FFMA.FTZ R83, R83, R111.reuse, -R109.reuse ;  /* 0x0000006f53537223 */ /* 0x180fe2000001086d */
[-CC-:B------:R-:W-:Y:S01]  /*a5f0*/  FFMA.FTZ R87, R87, R111.reuse, -R109.reuse ;  /* 0x0000006f57577223 */ /* 0x180fe2000001086d */
[----:B------:R-:W2:Y:S01]  /*a600*/  MUFU.EX2 R128, R128 ;  /* 0x0000008000807308 */ /* 0x000ea20000000800 */
[----:B------:R-:W-:Y:S01]  /*a610*/  FADD.FTZ R119, R119, R122 ;  /* 0x0000007a77777221 */ /* 0x000fe20000010000 */
[-C--:B------:R-:W-:Y:S01]  /*a620*/  FFMA.FTZ R88, R96, R111.reuse, -R109 ;  /* 0x0000006f60587223 */ /* 0x080fe2000001086d */
[C---:B------:R-:W-:Y:S01]  /*a630*/  HMMA.16816.F32 R12, R48.reuse, R24, R12 ;  /* 0x00000018300c723c */ /* 0x040fe2000000180c */
[-CC-:B------:R-:W-:Y:S01]  /*a640*/  FFMA.FTZ R90, R90, R111.reuse, -R110.reuse ;  /* 0x0000006f5a5a7223 */ /* 0x180fe2000001086e */
[----:B------:R-:W-:Y:S01]  /*a650*/  FADD.FTZ R120, R120, R119 ;  /* 0x0000007778787221 */ /* 0x000fe20000010000 */
[-CC-:B------:R-:W-:Y:S01]  /*a660*/  FFMA.FTZ R92, R91, R111.reuse, -R109.reuse ;  /* 0x0000006f5b5c7223 */ /* 0x180fe2000001086d */
[-C--:B------:R-:W-:Y:S01]  /*a670*/  FFMA.FTZ R91, R102, R111.reuse, -R110 ;  /* 0x0000006f665b7223 */ /* 0x080fe2000001086e */
[----:B------:R-:W-:Y:S01]  /*a680*/  MUFU.EX2 R129, R129 ;  /* 0x0000008100817308 */ /* 0x000fe20000000800 */
[----:B------:R-:W-:Y:S01]  /*a690*/  FADD.FTZ R120, R117, R120 ;  /* 0x0000007875787221 */ /* 0x000fe20000010000 */
[----:B------:R-:W-:Y:S01]  /*a6a0*/  FFMA.FTZ R104, R104, R111, -R109 ;  /* 0x0000006f68687223 */ /* 0x000fe2000001086d */
[----:B------:R-:W-:Y:S01]  /*a6b0*/  HMMA.16816.F32 R8, R48, R26, R8 ;  /* 0x0000001a3008723c */ /* 0x000fe20000001808 */
[----:B------:R-:W4:Y:S01]  /*a6c0*/  LDSM.16.MT88.4 R24, [R37+0xb000] ;  /* 0x00b000002518783b */ /* 0x000f220000004200 */
[----:B------:R-:W-:-:S03]  /*a6d0*/  ISETP.GT.AND P1, PT, R38, R223, PT ;  /* 0x000000df2600720c */ /* 0x000fc60003f24270 */
[----:B------:R-:W5:Y:S03]  /*a6e0*/  MUFU.EX2 R130, R130 ;  /* 0x0000008200827308 */ /* 0x000f660000000800 */
[C---:B---3--:R-:W-:Y:S05]  /*a6f0*/  HMMA.16816.F32 R4, R48.reuse, R56, R4 ;  /* 0x000000383004723c */ /* 0x048fea0000001804 */
[----:B------:R-:W3:Y:S03]  /*a700*/  MUFU.EX2 R132, R132 ;  /* 0x0000008400847308 */ /* 0x000ee60000000800 */
[C---:B------:R-:W-:Y:S01]  /*a710*/  HMMA.16816.F32 R44, R48.reuse, R58, R44 ;  /* 0x0000003a302c723c */ /* 0x040fe2000000182c */
[----:B------:R-:W4:Y:S04]  /*a720*/  LDSM.16.MT88.4 R56, [R112+0xb000] ;  /* 0x00b000007038783b */ /* 0x000f280000004200 */
[----:B------:R-:W-:Y:S03]  /*a730*/  MUFU.EX2 R136, R136 ;  /* 0x0000008800887308 */ /* 0x000fe60000000800 */
[C---:B------:R-:W-:Y:S05]  /*a740*/  HMMA.16816.F32 R40, R48.reuse, R52, R40 ;  /* 0x000000343028723c */ /* 0x040fea0000001828 */
[----:B------:R-:W-:Y:S03]  /*a750*/  MUFU.EX2 R131, R131 ;  /* 0x0000008300837308 */ /* 0x000fe60000000800 */
[----:B------:R-:W-:Y:S01]  /*a760*/  HMMA.16816.F32 R32, R48, R54, R32 ;  /* 0x000000363020723c */ /* 0x000fe20000001820 */
[----:B------:R-:W4:Y:S01]  /*a770*/  LDSM.16.MT88.4 R52, [R68+0xb000] ;  /* 0x00b000004434783b */ /* 0x000f220000004200 */
[----:B--2---:R-:W-:Y:S01]  /*a780*/  F2FP.F16.F32.PACK_AB R48, R128, R127 ;  /* 0x0000007f8030723e */ /* 0x004fe200000000ff */
[----:B------:R-:W-:Y:S01]  /*a790*/  FADD.FTZ R127, R127, R120 ;  /* 0x000000787f7f7221 */ /* 0x000fe20000010000 */
[----:B------:R-:W-:Y:S01]  /*a7a0*/  F2FP.F16.F32.PACK_AB R49, R113, R114 ;  /* 0x000000727131723e */ /* 0x000fe200000000ff */
[----:B------:R-:W-:Y:S01]  /*a7b0*/  MUFU.EX2 R133, R133 ;  /* 0x0000008500857308 */ /* 0x000fe20000000800 */
[----:B-----5:R-:W-:Y:S01]  /*a7c0*/  F2FP.F16.F32.PACK_AB R50, R130, R129 ;  /* 0x000000818232723e */ /* 0x020fe200000000ff */
[----:B------:R-:W-:Y:S01]  /*a7d0*/  FADD.FTZ R128, R128, R127 ;  /* 0x0000007f80807221 */ /* 0x000fe20000010000 */
[----:B---3--:R-:W-:-:S03]  /*a7e0*/  F2FP.F16.F32.PACK_AB R51, R132, R125 ;  /* 0x0000007d8433723e */ /* 0x008fc600000000ff */
[----:B------:R-:W-:Y:S02]  /*a7f0*/  FADD.FTZ R129, R129, R128 ;  /* 0x0000008081817221 */ /* 0x000fe40000010000 */
[----:B------:R-:W-:Y:S02]  /*a800*/  MUFU.EX2 R135, R135 ;  /* 0x0000008700877308 */ /* 0x000fe40000000800 */
[----:B-1----:R-:W-:Y:S01]  /*a810*/  HMMA.16816.F32 R20, R48, R28, R20 ;  /* 0x0000001c3014723c */ /* 0x002fe20000001814 */
[----:B------:R-:W-:-:S05]  /*a820*/  FADD.FTZ R130, R130, R129 ;  /* 0x0000008182827221 */ /* 0x000fca0000010000 */
[----:B------:R-:W1:Y:S02]  /*a830*/  MUFU.EX2 R138, R138 ;  /* 0x0000008a008a7308 */ /* 0x000e640000000800 */
[C---:B------:R-:W-:Y:S01]  /*a840*/  HMMA.16816.F32 R16, R48.reuse, R30, R16 ;  /* 0x0000001e3010723c */ /* 0x040fe20000001810 */
[----:B------:R-:W2:Y:S05]  /*a850*/  LDSM.16.MT88.4 R28, [R216+0xb800] ;  /* 0x00b80000d81c783b */ /* 0x000eaa0000004200 */
[----:B------:R-:W-:Y:S02]  /*a860*/  MUFU.EX2 R137, R137 ;  /* 0x0000008900897308 */ /* 0x000fe40000000800 */
[C---:B----4-:R-:W-:Y:S06]  /*a870*/  HMMA.16816.F32 R12, R48.reuse, R24, R12 ;  /* 0x00000018300c723c */ /* 0x050fec000000180c */
[----:B------:R-:W3:Y:S02]  /*a880*/  MUFU.EX2 R140, R140 ;  /* 0x0000008c008c7308 */ /* 0x000ee40000000800 */
[C---:B------:R-:W-:Y:S01]  /*a890*/  HMMA.16816.F32 R8, R48.reuse, R26, R8 ;  /* 0x0000001a3008723c */ /* 0x040fe20000001808 */
[----:B------:R-:W4:Y:S05]  /*a8a0*/  LDSM.16.MT88.4 R24, [R37+0xb800] ;  /* 0x00b800002518783b */ /* 0x000f2a0000004200 */
[----:B------:R-:W5:Y:S02]  /*a8b0*/  MUFU.EX2 R146, R146 ;  /* 0x0000009200927308 */ /* 0x000f640000000800 */
[C---:B------:R-:W-:Y:S06]  /*a8c0*/  HMMA.16816.F32 R4, R48.reuse, R56, R4 ;  /* 0x000000383004723c */ /* 0x040fec0000001804 */
[----:B------:R-:W-:Y:S02]  /*a8d0*/  MUFU.EX2 R150, R150 ;  /* 0x0000009600967308 */ /* 0x000fe40000000800 */
[C---:B------:R-:W-:Y:S01]  /*a8e0*/  HMMA.16816.F32 R44, R48.reuse, R58, R44 ;  /* 0x0000003a302c723c */ /* 0x040fe2000000182c */
[----:B------:R-:W4:Y:S05]  /*a8f0*/  LDSM.16.MT88.4 R56, [R112+0xb800] ;  /* 0x00b800007038783b */ /* 0x000f2a0000004200 */
[----:B------:R-:W-:Y:S02]  /*a900*/  MUFU.EX2 R141, R141 ;  /* 0x0000008d008d7308 */ /* 0x000fe40000000800 */
[C---:B------:R-:W-:Y:S06]  /*a910*/  HMMA.16816.F32 R40, R48.reuse, R52, R40 ;  /* 0x000000343028723c */ /* 0x040fec0000001828 */
[----:B------:R-:W-:Y:S02]  /*a920*/  MUFU.EX2 R147, R147 ;  /* 0x0000009300937308 */ /* 0x000fe40000000800 */
[----:B------:R-:W-:Y:S01]  /*a930*/  HMMA.16816.F32 R32, R48, R54, R32 ;  /* 0x000000363020723c */ /* 0x000fe20000001820 */
[----:B------:R-:W4:Y:S01]  /*a940*/  LDSM.16.MT88.4 R52, [R68+0xb800] ;  /* 0x00b800004434783b */ /* 0x000f220000004200 */
[----:B-1----:R-:W-:Y:S01]  /*a950*/  F2FP.F16.F32.PACK_AB R48, R138, R135 ;  /* 0x000000878a30723e */ /* 0x002fe200000000ff */
[----:B------:R-:W-:Y:S01]  /*a960*/  FADD.FTZ R135, R135, R130 ;  /* 0x0000008287877221 */ /* 0x000fe20000010000 */
[----:B------:R-:W-:-:S02]  /*a970*/  F2FP.F16.F32.PACK_AB R49, R131, R136 ;  /* 0x000000888331723e */ /* 0x000fc400000000ff */
[----:B---3--:R-:W-:Y:S01]  /*a980*/  F2FP.F16.F32.PACK_AB R50, R140, R137 ;  /* 0x000000898c32723e */ /* 0x008fe200000000ff */
[----:B------:R-:W-:Y:S01]  /*a990*/  MUFU.EX2 R149, R149 ;  /* 0x0000009500957308 */ /* 0x000fe20000000800 */
[----:B-----5:R-:W-:Y:S01]  /*a9a0*/  F2FP.F16.F32.PACK_AB R51, R146, R133 ;  /* 0x000000859233723e */ /* 0x020fe200000000ff */
[----:B------:R-:W-:-:S04]  /*a9b0*/  FADD.FTZ R138, R138, R135 ;  /* 0x000000878a8a7221 */ /* 0x000fc80000010000 */
[----:B------:R-:W-:Y:S02]  /*a9c0*/  FADD.FTZ R137, R137, R138 ;  /* 0x0000008a89897221 */ /* 0x000fe40000010000 */
[----:B--2---:R-:W-:Y:S01]  /*a9d0*/  HMMA.16816.F32 R20, R48, R28, R20 ;  /* 0x0000001c3014723c */ /* 0x004fe20000001814 */
[----:B------:R-:W1:Y:S01]  /*a9e0*/  MUFU.EX2 R152, R152 ;  /* 0x0000009800987308 */ /* 0x000e620000000800 */
[----:B------:R-:W-:-:S06]  /*a9f0*/  FADD.FTZ R140, R140, R137 ;  /* 0x000000898c8c7221 */ /* 0x000fcc0000010000 */
[C---:B------:R-:W-:Y:S01]  /*aa00*/  HMMA.16816.F32 R16, R48.reuse, R30, R16 ;  /* 0x0000001e3010723c */ /* 0x040fe20000001810 */
[----:B------:R-:W2:Y:S01]  /*aa10*/  LDSM.16.MT88.4 R28, [R216+0xc000] ;  /* 0x00c00000d81c783b */ /* 0x000ea20000004200 */
[----:B------:R-:W-:Y:S06]  /*aa20*/  MUFU.EX2 R153, R153 ;  /* 0x0000009900997308 */ /* 0x000fec0000000800 */
[C---:B----4-:R-:W-:Y:S02]  /*aa30*/  HMMA.16816.F32 R12, R48.reuse, R24, R12 ;  /* 0x00000018300c723c */ /* 0x050fe4000000180c */
[----:B------:R-:W3:Y:S06]  /*aa40*/  MUFU.EX2 R154, R154 ;  /* 0x0000009a009a7308 */ /* 0x000eec0000000800 */
[C---:B------:R-:W-:Y:S01]  /*aa50*/  HMMA.16816.F32 R8, R48.reuse, R26, R8 ;  /* 0x0000001a3008723c */ /* 0x040fe20000001808 */
[----:B------:R-:W4:Y:S01]  /*aa60*/  LDSM.16.MT88.4 R24, [R37+0xc000] ;  /* 0x00c000002518783b */ /* 0x000f220000004200 */
[----:B------:R-:W5:Y:S06]  /*aa70*/  MUFU.EX2 R156, R156 ;  /* 0x0000009c009c7308 */ /* 0x000f6c0000000800 */
[C---:B------:R-:W-:Y:S02]  /*aa80*/  HMMA.16816.F32 R4, R48.reuse, R56, R4 ;  /* 0x000000383004723c */ /* 0x040fe40000001804 */
[----:B------:R-:W-:Y:S06]  /*aa90*/  MUFU.EX2 R168, R168 ;  /* 0x000000a800a87308 */ /* 0x000fec0000000800 */
[C---:B------:R-:W-:Y:S01]  /*aaa0*/  HMMA.16816.F32 R44, R48.reuse, R58, R44 ;  /* 0x0000003a302c723c */ /* 0x040fe2000000182c */
[----:B------:R-:W4:Y:S01]  /*aab0*/  LDSM.16.MT88.4 R56, [R112+0xc000] ;  /* 0x00c000007038783b */ /* 0x000f220000004200 */
[----:B------:R-:W-:Y:S06]  /*aac0*/  MUFU.EX2 R155, R155 ;  /* 0x0000009b009b7308 */ /* 0x000fec0000000800 */
[C---:B------:R-:W-:Y:S02]  /*aad0*/  HMMA.16816.F32 R40, R48.reuse, R52, R40 ;  /* 0x000000343028723c */ /* 0x040fe40000001828 */
[----:B------:R-:W-:Y:S06]  /*aae0*/  MUFU.EX2 R157, R157 ;  /* 0x0000009d009d7308 */ /* 0x000fec0000000800 */
[----:B------:R-:W-:Y:S01]  /*aaf0*/  HMMA.16816.F32 R32, R48, R54, R32 ;  /* 0x000000363020723c */ /* 0x000fe20000001820 */
[----:B------:R-:W4:Y:S01]  /*ab00*/  LDSM.16.MT88.4 R52, [R68+0xc000] ;  /* 0x00c000004434783b */ /* 0x000f220000004200 */
[----:B-1----:R-:W-:Y:S01]  /*ab10*/  F2FP.F16.F32.PACK_AB R48, R152, R149 ;  /* 0x000000959830723e */ /* 0x002fe200000000ff */
[----:B------:R-:W-:Y:S01]  /*ab20*/  MUFU.EX2 R159, R159 ;  /* 0x0000009f009f7308 */ /* 0x000fe20000000800 */
[----:B------:R-:W-:Y:S01]  /*ab30*/  F2FP.F16.F32.PACK_AB R49, R141, R150 ;  /* 0x000000968d31723e */ /* 0x000fe200000000ff */
[----:B------:R-:W-:Y:S01]  /*ab40*/  FADD.FTZ R149, R149, R140 ;  /* 0x0000008c95957221 */ /* 0x000fe20000010000 */
[----:B---3--:R-:W-:-:S02]  /*ab50*/  F2FP.F16.F32.PACK_AB R50, R154, R153 ;  /* 0x000000999a32723e */ /* 0x008fc400000000ff */
[----:B-----5:R-:W-:Y:S01]  /*ab60*/  F2FP.F16.F32.PACK_AB R51, R156, R147 ;  /* 0x000000939c33723e */ /* 0x020fe200000000ff */
[----:B------:R-:W-:Y:S02]  /*ab70*/  FADD.FTZ R152, R152, R149 ;  /* 0x0000009598987221 */ /* 0x000fe40000010000 */
[----:B------:R-:W1:Y:S02]  /*ab80*/  MUFU.EX2 R172, R172 ;  /* 0x000000ac00ac7308 */ /* 0x000e640000000800 */
[----:B------:R-:W-:Y:S02]  /*ab90*/  FADD.FTZ R153, R153, R152 ;  /* 0x0000009899997221 */ /* 0x000fe40000010000 */
[C---:B--2---:R-:W-:Y:S02]  /*aba0*/  HMMA.16816.F32 R20, R48.reuse, R28, R20 ;  /* 0x0000001c3014723c */ /* 0x044fe40000001814 */
[----:B------:R-:W-:Y:S02]  /*abb0*/  FADD.FTZ R154, R154, R153 ;  /* 0x000000999a9a7221 */ /* 0x000fe40000010000 */
[----:B------:R-:W-:Y:S04]  /*abc0*/  MUFU.EX2 R161, R161 ;  /* 0x000000a100a17308 */ /* 0x000fe80000000800 */
[C---:B------:R-:W-:Y:S01]  /*abd0*/  HMMA.16816.F32 R16, R48.reuse, R30, R16 ;  /* 0x0000001e3010723c */ /* 0x040fe20000001810 */
[----:B------:R-:W2:Y:S03]  /*abe0*/  LDSM.16.MT88.4 R28, [R216+0xc800] ;  /* 0x00c80000d81c783b */ /* 0x000ea60000004200 */
[----:B------:R-:W3:Y:S04]  /*abf0*/  MUFU.EX2 R174, R174 ;  /* 0x000000ae00ae7308 */ /* 0x000ee80000000800 */
[C---:B----4-:R-:W-:Y:S04]  /*ac00*/  HMMA.16816.F32 R12, R48.reuse, R24, R12 ;  /* 0x00000018300c723c */ /* 0x050fe8000000180c */
[----:B------:R-:W4:Y:S04]  /*ac10*/  MUFU.EX2 R190, R190 ;  /* 0x000000be00be7308 */ /* 0x000f280000000800 */
        /* <DEDUP_REMOVED lines=9> */
[----:B------:R-:W-:Y:S04]  /*acb0*/  MUFU.EX2 R203, R203 ;  /* 0x000000cb00cb7308 */ /* 0x000fe80000000800 */
[----:B------:R-:W-:Y:S01]  /*acc0*/  HMMA.16816.F32 R32, R48, R54, R32 ;  /* 0x000000363020723c */ /* 0x000fe20000001820 */
[----:B------:R-:W5:Y:S01]  /*acd0*/  LDSM.16.MT88.4 R52, [R68+0xc800] ;  /* 0x00c800004434783b */ /* 0x000f620000004200 */
[----:B-1----:R-:W-:Y:S01]  /*ace0*/  F2FP.F16.F32.PACK_AB R48, R172, R159 ;  /* 0x0000009fac30723e */ /* 0x002fe200000000ff */
[----:B------:R-:W-:Y:S01]  /*acf0*/  FADD.FTZ R159, R159, R154 ;  /* 0x0000009a9f9f7221 */ /* 0x000fe20000010000 */
[----:B------:R-:W-:Y:S01]  /*ad00*/  F2FP.F16.F32.PACK_AB R49, R155, R168 ;  /* 0x000000a89b31723e */ /* 0x000fe200000000ff */
[----:B------:R-:W1:Y:S01]  /*ad10*/  MUFU.EX2 R208, R208 ;  /* 0x000000d000d07308 */ /* 0x000e620000000800 */
[----:B---3--:R-:W-:Y:S01]  /*ad20*/  F2FP.F16.F32.PACK_AB R50, R174, R161 ;  /* 0x000000a1ae32723e */ /* 0x008fe200000000ff */
[----:B------:R-:W-:Y:S01]  /*ad30*/  FADD.FTZ R172, R172, R159 ;  /* 0x0000009facac7221 */ /* 0x000fe20000010000 */
[----:B----4-:R-:W-:-:S03]  /*ad40*/  F2FP.F16.F32.PACK_AB R51, R190, R157 ;  /* 0x0000009dbe33723e */ /* 0x010fc600000000ff */
[----:B------:R-:W-:Y:S02]  /*ad50*/  FADD.FTZ R161, R161, R172 ;  /* 0x000000aca1a17221 */ /* 0x000fe40000010000 */
[----:B------:R-:W-:Y:S02]  /*ad60*/  MUFU.EX2 R205, R205 ;  /* 0x000000cd00cd7308 */ /* 0x000fe40000000800 */
[----:B--2---:R-:W-:Y:S01]  /*ad70*/  HMMA.16816.F32 R20, R48, R28, R20 ;  /* 0x0000001c3014723c */ /* 0x004fe20000001814 */
[----:B------:R-:W-:-:S05]  /*ad80*/  FADD.FTZ R174, R174, R161 ;  /* 0x000000a1aeae7221 */ /* 0x000fca0000010000 */
        /* <DEDUP_REMOVED lines=13> */
[----:B------:R-:W-:Y:S02]  /*ae60*/  MUFU.EX2 R195, R195 ;  /* 0x000000c300c37308 */ /* 0x000fe40000000800 */
[C---:B------:R-:W-:Y:S06]  /*ae70*/  HMMA.16816.F32 R40, R48.reuse, R52, R40 ;  /* 0x000000343028723c */ /* 0x040fec0000001828 */
[----:B------:R-:W5:Y:S02]  /*ae80*/  MUFU.EX2 R200, R200 ;  /* 0x000000c800c87308 */ /* 0x000f640000000800 */
[----:B------:R-:W-:Y:S01]  /*ae90*/  HMMA.16816.F32 R32, R48, R54, R32 ;  /* 0x000000363020723c */ /* 0x000fe20000001820 */
[----:B------:R-:W5:Y:S01]  /*aea0*/  LDSM.16.MT88.4 R52, [R68+0xd000] ;  /* 0x00d000004434783b */ /* 0x000f620000004200 */
[----:B-1----:R-:W-:Y:S01]  /*aeb0*/  F2FP.F16.F32.PACK_AB R48, R208, R203 ;  /* 0x000000cbd030723e */ /* 0x002fe200000000ff */
[----:B------:R-:W-:Y:S01]  /*aec0*/  FADD.FTZ R203, R203, R174 ;  /* 0x000000aecbcb7221 */ /* 0x000fe20000010000 */
[----:B------:R-:W-:-:S02]  /*aed0*/  F2FP.F16.F32.PACK_AB R49, R212, R189 ;  /* 0x000000bdd431723e */ /* 0x000fc400000000ff */
[----:B--2---:R-:W-:Y:S01]  /*aee0*/  F2FP.F16.F32.PACK_AB R50, R204, R205 ;  /* 0x000000cdcc32723e */ /* 0x004fe200000000ff */
[----:B------:R-:W-:Y:S01]  /*aef0*/  MUFU.EX2 R196, R196 ;  /* 0x000000c400c47308 */ /* 0x000fe20000000800 */
[----:B----4-:R-:W-:Y:S01]  /*af00*/  F2FP.F16.F32.PACK_AB R51, R206, R201 ;  /* 0x000000c9ce33723e */ /* 0x010fe200000000ff */
[----:B------:R-:W-:-:S04]  /*af10*/  FADD.FTZ R208, R208, R203 ;  /* 0x000000cbd0d07221 */ /* 0x000fc80000010000 */
[----:B------:R-:W-:Y:S02]  /*af20*/  FADD.FTZ R205, R205, R208 ;  /* 0x000000d0cdcd7221 */ /* 0x000fe40000010000 */
[----:B---3--:R-:W-:Y:S01]  /*af30*/  HMMA.16816.F32 R20, R48, R28, R20 ;  /* 0x0000001c3014723c */ /* 0x008fe20000001814 */
[----:B------:R-:W1:Y:S01]  /*af40*/  MUFU.EX2 R199, R199 ;  /* 0x000000c700c77308 */ /* 0x000e620000000800 */
[----:B------:R-:W-:-:S06]  /*af50*/  FADD.FTZ R204, R204, R205 ;  /* 0x000000cdcccc7221 */ /* 0x000fcc0000010000 */
        /* <DEDUP_REMOVED lines=12> */
[----:B------:R-:W-:Y:S06]  /*b020*/  MUFU.EX2 R177, R177 ;  /* 0x000000b100b17308 */ /* 0x000fec0000000800 */
[C---:B------:R-:W-:Y:S02]  /*b030*/  HMMA.16816.F32 R40, R48.reuse, R52, R40 ;  /* 0x000000343028723c */ /* 0x040fe40000001828 */
[----:B------:R-:W5:Y:S06]  /*b040*/  MUFU.EX2 R192, R192 ;  /* 0x000000c000c07308 */ /* 0x000f6c0000000800 */
[----:B------:R-:W-:Y:S01]  /*b050*/  HMMA.16816.F32 R32, R48, R54, R32 ;  /* 0x000000363020723c */ /* 0x000fe20000001820 */
[----:B------:R-:W5:Y:S01]  /*b060*/  LDSM.16.MT88.4 R52, [R68+0xd800] ;  /* 0x00d800004434783b */ /* 0x000f620000004200 */
[----:B------:R-:W-:Y:S01]  /*b070*/  F2FP.F16.F32.PACK_AB R48, R200, R195 ;  /* 0x000000c3c830723e */ /* 0x000fe200000000ff */
[----:B------:R-:W-:Y:S01]  /*b080*/  MUFU.EX2 R178, R178 ;  /* 0x000000b200b27308 */ /* 0x000fe20000000800 */
[----:B------:R-:W-:-:S02]  /*b090*/  F2FP.F16.F32.PACK_AB R49, R210, R197 ;  /* 0x000000c5d231723e */ /* 0x000fc400000000ff */
[----:B-1----:R-:W-:Y:S02]  /*b0a0*/  F2FP.F16.F32.PACK_AB R50, R199, R196 ;  /* 0x000000c4c732723e */ /* 0x002fe400000000ff */
[----:B---3--:R-:W-:-:S03]  /*b0b0*/  F2FP.F16.F32.PACK_AB R51, R198, R193 ;  /* 0x000000c1c633723e */ /* 0x008fc600000000ff */
[----:B------:R-:W1:Y:S04]  /*b0c0*/  MUFU.EX2 R191, R191 ;  /* 0x000000bf00bf7308 */ /* 0x000e680000000800 */
[C---:B--2---:R-:W-:Y:S04]  /*b0d0*/  HMMA.16816.F32 R20, R48.reuse, R28, R20 ;  /* 0x0000001c3014723c */ /* 0x044fe80000001814 */
[----:B------:R-:W2:Y:S04]  /*b0e0*/  MUFU.EX2 R176, R176 ;  /* 0x000000b000b07308 */ /* 0x000ea80000000800 */
        /* <DEDUP_REMOVED lines=9> */
[----:B------:R-:W-:Y:S04]  /*b180*/  MUFU.EX2 R169, R169 ;  /* 0x000000a900a97308 */ /* 0x000fe80000000800 */
[C---:B------:R-:W-:Y:S01]  /*b190*/  HMMA.16816.F32 R44, R48.reuse, R58, R44 ;  /* 0x0000003a302c723c */ /* 0x040fe2000000182c */
[----:B------:R-:W5:Y:S03]  /*b1a0*/  LDSM.16.MT88.4 R56, [R112+0xe000] ;  /* 0x00e000007038783b */ /* 0x000f660000004200 */
[----:B------:R-:W5:Y:S04]  /*b1b0*/  MUFU.EX2 R162, R162 ;  /* 0x000000a200a27308 */ /* 0x000f680000000800 */
[C---:B------:R-:W-:Y:S04]  /*b1c0*/  HMMA.16816.F32 R40, R48.reuse, R52, R40 ;  /* 0x000000343028723c */ /* 0x040fe80000001828 */
[----:B------:R-:W-:Y:S04]  /*b1d0*/  MUFU.EX2 R160, R160 ;  /* 0x000000a000a07308 */ /* 0x000fe80000000800 */
[----:B------:R-:W-:Y:S01]  /*b1e0*/  HMMA.16816.F32 R32, R48, R54, R32 ;  /* 0x000000363020723c */ /* 0x000fe20000001820 */
[----:B------:R-:W5:Y:S01]  /*b1f0*/  LDSM.16.MT88.4 R52, [R68+0xe000] ;  /* 0x00e000004434783b */ /* 0x000f620000004200 */
[----:B------:R-:W-:-:S02]  /*b200*/  F2FP.F16.F32.PACK_AB R48, R192, R177 ;  /* 0x000000b1c030723e */ /* 0x000fc400000000ff */
[----:B------:R-:W-:Y:S01]  /*b210*/  F2FP.F16.F32.PACK_AB R49, R202, R179 ;  /* 0x000000b3ca31723e */ /* 0x000fe200000000ff */
[----:B------:R-:W5:Y:S01]  /*b220*/  MUFU.EX2 R173, R173 ;  /* 0x000000ad00ad7308 */ /* 0x000f620000000800 */
[----:B-1----:R-:W-:Y:S02]  /*b230*/  F2FP.F16.F32.PACK_AB R50, R191, R178 ;  /* 0x000000b2bf32723e */ /* 0x002fe400000000ff */
[----:B--2---:R-:W-:-:S05]  /*b240*/  F2FP.F16.F32.PACK_AB R51, R176, R175 ;  /* 0x000000afb033723e */ /* 0x004fca00000000ff */
[----:B------:R-:W1:Y:S02]  /*b250*/  MUFU.EX2 R158, R158 ;  /* 0x0000009e009e7308 */ /* 0x000e640000000800 */
[C---:B---3--:R-:W-:Y:S06]  /*b260*/  HMMA.16816.F32 R20, R48.reuse, R28, R20 ;  /* 0x0000001c3014723c */ /* 0x048fec0000001814 */
[----:B------:R-:W-:Y:S02]  /*b270*/  MUFU.EX2 R145, R145 ;  /* 0x0000009100917308 */ /* 0x000fe40000000800 */
[C---:B------:R-:W-:Y:S01]  /*b280*/  HMMA.16816.F32 R16, R48.reuse, R30, R16 ;  /* 0x0000001e3010723c */ /* 0x040fe20000001810 */
[----:B------:R-:W2:Y:S05]  /*b290*/  LDSM.16.MT88.4 R28, [R216+0xe800] ;  /* 0x00e80000d81c783b */ /* 0x000eaa0000004200 */
[----:B------:R-:W-:Y:S02]  /*b2a0*/  MUFU.EX2 R170, R170 ;  /* 0x000000aa00aa7308 */ /* 0x000fe40000000800 */
[C---:B----4-:R-:W-:Y:S06]  /*b2b0*/  HMMA.16816.F32 R12, R48.reuse, R24, R12 ;  /* 0x00000018300c723c */ /* 0x050fec000000180c */
[----:B------:R-:W-:Y:S02]  /*b2c0*/  MUFU.EX2 R139, R139 ;  /* 0x0000008b008b7308 */ /* 0x000fe40000000800 */
[C---:B------:R-:W-:Y:S01]  /*b2d0*/  HMMA.16816.F32 R8, R48.reuse, R26, R8 ;  /* 0x0000001a3008723c */ /* 0x040fe20000001808 */
[----:B------:R-:W3:Y:S05]  /*b2e0*/  LDSM.16.MT88.4 R24, [R37+0xe800] ;  /* 0x00e800002518783b */ /* 0x000eea0000004200 */
[----:B------:R-:W-:Y:S02]  /*b2f0*/  MUFU.EX2 R143, R143 ;  /* 0x0000008f008f7308 */ /* 0x000fe40000000800 */
[C---:B-----5:R-:W-:Y:S06]  /*b300*/  HMMA.16816.F32 R4, R48.reuse, R56, R4 ;  /* 0x000000383004723c */ /* 0x060fec0000001804 */
[----:B------:R-:W4:Y:S02]  /*b310*/  MUFU.EX2 R144, R144 ;  /* 0x0000009000907308 */ /* 0x000f240000000800 */
[C---:B------:R-:W-:Y:S01]  /*b320*/  HMMA.16816.F32 R44, R48.reuse, R58, R44 ;  /* 0x0000003a302c723c */ /* 0x040fe2000000182c */
[----:B------:R-:W-:Y:S05]  /*b330*/  LDSM.16.MT88.4 R56, [R112+0xe800] ;  /* 0x00e800007038783b */ /* 0x000fea0000004200 */
[----:B------:R-:W-:Y:S02]  /*b340*/  MUFU.EX2 R134, R134 ;  /* 0x0000008600867308 */ /* 0x000fe40000000800 */
[----:B------:R-:W-:Y:S01]  /*b350*/  HMMA.16816.F32 R40, R48, R52, R40 ;  /* 0x000000343028723c */ /* 0x000fe20000001828 */
[----:B------:R-:W-:-:S02]  /*b360*/  F2FP.F16.F32.PACK_AB R52, R162, R169 ;  /* 0x000000a9a234723e */ /* 0x000fc400000000ff */
[----:B------:R-:W-:-:S03]  /*b370*/  F2FP.F16.F32.PACK_AB R53, R194, R171 ;  /* 0x000000abc235723e */ /* 0x000fc600000000ff */
[----:B------:R-:W5:Y:S02]  /*b380*/  MUFU.EX2 R151, R151 ;  /* 0x0000009700977308 */ /* 0x000f640000000800 */
[----:B------:R-:W-:Y:S01]  /*b390*/  HMMA.16816.F32 R32, R48, R54, R32 ;  /* 0x000000363020723c */ /* 0x000fe20000001820 */
[----:B------:R-:W4:Y:S01]  /*b3a0*/  LDSM.16.MT88.4 R48, [R68+0xe800] ;  /* 0x00e800004430783b */ /* 0x000f220000004200 */
[----:B------:R-:W-:Y:S02]  /*b3b0*/  F2FP.F16.F32.PACK_AB R54, R173, R160 ;  /* 0x000000a0ad36723e */ /* 0x000fe400000000ff */
[----:B-1----:R-:W-:Y:S02]  /*b3c0*/  F2FP.F16.F32.PACK_AB R55, R158, R163 ;  /* 0x000000a39e37723e */ /* 0x002fe400000000ff */
[----:B------:R-:W1:Y:S05]  /*b3d0*/  MUFU.EX2 R62, R62 ;  /* 0x0000003e003e7308 */ /* 0x000e6a0000000800 */
[C---:B--2---:R-:W-:Y:S03]  /*b3e0*/  HMMA.16816.F32 R20, R52.reuse, R28, R20 ;  /* 0x0000001c3414723c */ /* 0x044fe60000001814 */
[----:B------:R-:W-:Y:S05]  /*b3f0*/  MUFU.EX2 R142, R142 ;  /* 0x0000008e008e7308 */ /* 0x000fea0000000800 */
[C---:B------:R-:W-:Y:S01]  /*b400*/  HMMA.16816.F32 R16, R52.reuse, R30, R16 ;  /* 0x0000001e3410723c */ /* 0x040fe20000001810 */
[----:B------:R-:W2:Y:S02]  /*b410*/  LDSM.16.MT88.4 R28, [R216+0xf000] ;  /* 0x00f00000d81c783b */ /* 0x000ea40000004200 */
[----:B------:R-:W-:Y:S05]  /*b420*/  MUFU.EX2 R39, R39 ;  /* 0x0000002700277308 */ /* 0x000fea0000000800 */
[C---:B---3--:R-:W-:Y:S03]  /*b430*/  HMMA.16816.F32 R12, R52.reuse, R24, R12 ;  /* 0x00000018340c723c */ /* 0x048fe6000000180c */
[----:B------:R-:W-:Y:S05]  /*b440*/  MUFU.EX2 R72, R72 ;  /* 0x0000004800487308 */ /* 0x000fea0000000800 */
[C---:B------:R-:W-:Y:S01]  /*b450*/  HMMA.16816.F32 R8, R52.reuse, R26, R8 ;  /* 0x0000001a3408723c */ /* 0x040fe20000001808 */
[----:B------:R-:W3:Y:S02]  /*b460*/  LDSM.16.MT88.4 R24, [R37+0xf000] ;  /* 0x00f000002518783b */ /* 0x000ee40000004200 */
[----:B------:R-:W-:Y:S05]  /*b470*/  MUFU.EX2 R67, R67 ;  /* 0x0000004300437308 */ /* 0x000fea0000000800 */
[C---:B----4-:R-:W-:Y:S03]  /*b480*/  HMMA.16816.F32 R40, R52.reuse, R48, R40 ;  /* 0x000000303428723c */ /* 0x050fe60000001828 */
[----:B------:R-:W4:Y:S05]  /*b490*/  MUFU.EX2 R214, R214 ;  /* 0x000000d600d67308 */ /* 0x000f2a0000000800 */
[C---:B------:R-:W-:Y:S01]  /*b4a0*/  HMMA.16816.F32 R32, R52.reuse, R50, R32 ;  /* 0x000000323420723c */ /* 0x040fe20000001820 */
[----:B------:R-:W4:Y:S02]  /*b4b0*/  LDSM.16.MT88.4 R48, [R112+0xf000] ;  /* 0x00f000007030783b */ /* 0x000f240000004200 */
[----:B------:R-:W-:Y:S05]  /*b4c0*/  MUFU.EX2 R63, R63 ;  /* 0x0000003f003f7308 */ /* 0x000fea0000000800 */
[C---:B------:R-:W-:Y:S03]  /*b4d0*/  HMMA.16816.F32 R4, R52.reuse, R56, R4 ;  /* 0x000000383404723c */ /* 0x040fe60000001804 */
[----:B------:R-:W4:Y:S05]  /*b4e0*/  MUFU.EX2 R80, R80 ;  /* 0x0000005000507308 */ /* 0x000f2a0000000800 */
[----:B------:R-:W-:Y:S01]  /*b4f0*/  HMMA.16816.F32 R44, R52, R58, R44 ;  /* 0x0000003a342c723c */ /* 0x000fe2000000182c */
[----:B------:R-:W-:Y:S01]  /*b500*/  F2FP.F16.F32.PACK_AB R52, R144, R143 ;  /* 0x0000008f9034723e */ /* 0x000fe200000000ff */
[----:B------:R-:W4:Y:S01]  /*b510*/  LDSM.16.MT88.4 R56, [R68+0xf000] ;  /* 0x00f000004438783b */ /* 0x000f220000004200 */
[----:B------:R-:W-:Y:S01]  /*b520*/  F2FP.F16.F32.PACK_AB R53, R170, R145 ;  /* 0x00000091aa35723e */ /* 0x000fe200000000ff */
[----:B------:R-:W4:Y:S01]  /*b530*/  MUFU.EX2 R71, R71 ;  /* 0x0000004700477308 */ /* 0x000f220000000800 */
[----:B-----5:R-:W-:-:S02]  /*b540*/  F2FP.F16.F32.PACK_AB R54, R151, R134 ;  /* 0x000000869736723e */ /* 0x020fc400000000ff */
[----:B-1----:R-:W-:-:S05]  /*b550*/  F2FP.F16.F32.PACK_AB R55, R62, R139 ;  /* 0x0000008b3e37723e */ /* 0x002fca00000000ff */
[----:B------:R-:W-:Y:S02]  /*b560*/  MUFU.EX2 R73, R73 ;  /* 0x0000004900497308 */ /* 0x000fe40000000800 */
[C---:B--2---:R-:W-:Y:S06]  /*b570*/  HMMA.16816.F32 R20, R52.reuse, R28, R20 ;  /* 0x0000001c3414723c */ /* 0x044fec0000001814 */
[----:B------:R-:W-:Y:S02]  /*b580*/  MUFU.EX2 R220, R220 ;  /* 0x000000dc00dc7308 */ /* 0x000fe40000000800 */
[C---:B------:R-:W-:Y:S01]  /*b590*/  HMMA.16816.F32 R16, R52.reuse, R30, R16 ;  /* 0x0000001e3410723c */ /* 0x040fe20000001810 */
[----:B------:R-:W1:Y:S05]  /*b5a0*/  LDSM.16.MT88.4 R28, [R37+0xf800] ;  /* 0x00f80000251c783b */ /* 0x000e6a0000004200 */
[----:B------:R-:W-:Y:S02]  /*b5b0*/  MUFU.EX2 R79, R79 ;  /* 0x0000004f004f7308 */ /* 0x000fe40000000800 */
[C---:B---3--:R-:W-:Y:S06]  /*b5c0*/  HMMA.16816.F32 R12, R52.reuse, R24, R12 ;  /* 0x00000018340c723c */ /* 0x048fec000000180c */
[----:B------:R-:W-:Y:S02]  /*b5d0*/  MUFU.EX2 R78, R78 ;  /* 0x0000004e004e7308 */ /* 0x000fe40000000800 */
[C---:B------:R-:W-:Y:S01]  /*b5e0*/  HMMA.16816.F32 R8, R52.reuse, R26, R8 ;  /* 0x0000001a3408723c */ /* 0x040fe20000001808 */
[----:B------:R-:W2:Y:S05]  /*b5f0*/  LDSM.16.MT88.4 R24, [R216+0xf800] ;  /* 0x00f80000d818783b */ /* 0x000eaa0000004200 */
[----:B------:R-:W3:Y:S02]  /*b600*/  MUFU.EX2 R75, R75 ;  /* 0x0000004b004b7308 */ /* 0x000ee40000000800 */
[C---:B----4-:R-:W-:Y:S06]  /*b610*/  HMMA.16816.F32 R4, R52.reuse, R48, R4 ;  /* 0x000000303404723c */ /* 0x050fec0000001804 */
[----:B------:R-:W-:Y:S02]  /*b620*/  MUFU.EX2 R74, R74 ;  /* 0x0000004a004a7308 */ /* 0x000fe40000000800 */
[C---:B------:R-:W-:Y:S01]  /*b630*/  HMMA.16816.F32 R44, R52.reuse, R50, R44 ;  /* 0x00000032342c723c */ /* 0x040fe2000000182c */
[----:B------:R-:W4:Y:S05]  /*b640*/  LDSM.16.MT88.4 R48, [R112+0xf800] ;  /* 0x00f800007030783b */ /* 0x000f2a0000004200 */
[----:B------:R-:W5:Y:S02]  /*b650*/  MUFU.EX2 R207, R207 ;  /* 0x000000cf00cf7308 */ /* 0x000f640000000800 */
[C---:B------:R-:W-:Y:S06]  /*b660*/  HMMA.16816.F32 R40, R52.reuse, R56, R40 ;  /* 0x000000383428723c */ /* 0x040fec0000001828 */
[----:B------:R-:W5:Y:S02]  /*b670*/  MUFU.EX2 R82, R82 ;  /* 0x0000005200527308 */ /* 0x000f640000000800 */
[----:B------:R-:W-:Y:S01]  /*b680*/  HMMA.16816.F32 R32, R52, R58, R32 ;  /* 0x0000003a3420723c */ /* 0x000fe20000001820 */
[----:B------:R-:W-:Y:S01]  /*b690*/  F2FP.F16.F32.PACK_AB R52, R214, R67 ;  /* 0x00000043d634723e */ /* 0x000fe200000000ff */
[----:B------:R-:W3:Y:S01]  /*b6a0*/  LDSM.16.MT88.4 R56, [R68+0xf800] ;  /* 0x00f800004438783b */ /* 0x000ee20000004200 */
[----:B------:R-:W-:-:S02]  /*b6b0*/  F2FP.F16.F32.PACK_AB R53, R39, R142 ;  /* 0x0000008e2735723e */ /* 0x000fc400000000ff */
[----:B------:R-:W-:Y:S01]  /*b6c0*/  F2FP.F16.F32.PACK_AB R54, R80, R63 ;  /* 0x0000003f5036723e */ /* 0x000fe200000000ff */
[----:B------:R-:W-:Y:S01]  /*b6d0*/  MUFU.EX2 R81, R81 ;  /* 0x0000005100517308 */ /* 0x000fe20000000800 */
[----:B------:R-:W-:-:S07]  /*b6e0*/  F2FP.F16.F32.PACK_AB R55, R71, R72 ;  /* 0x000000484737723e */ /* 0x000fce00000000ff */
[C---:B-1----:R-:W-:Y:S01]  /*b6f0*/  HMMA.16816.F32 R12, R52.reuse, R28, R12 ;  /* 0x0000001c340c723c */ /* 0x042fe2000000180c */
[----:B------:R-:W-:Y:S07]  /*b700*/  MUFU.EX2 R84, R84 ;  /* 0x0000005400547308 */ /* 0x000fee0000000800 */
[C---:B------:R-:W-:Y:S01]  /*b710*/  HMMA.16816.F32 R8, R52.reuse, R30, R8 ;  /* 0x0000001e3408723c */ /* 0x040fe20000001808 */
[----:B------:R-:W1:Y:S01]  /*b720*/  LDSM.16.MT88.4 R28, [R37+0x10000] ;  /* 0x01000000251c783b */ /* 0x000e620000004200 */
[----:B------:R-:W-:Y:S06]  /*b730*/  MUFU.EX2 R85, R85 ;  /* 0x0000005500557308 */ /* 0x000fec0000000800 */
[C---:B--2---:R-:W-:Y:S02]  /*b740*/  HMMA.16816.F32 R20, R52.reuse, R24, R20 ;  /* 0x000000183414723c */ /* 0x044fe40000001814 */
[----:B------:R-:W-:Y:S06]  /*b750*/  MUFU.EX2 R83, R83 ;  /* 0x0000005300537308 */ /* 0x000fec0000000800 */
[C---:B------:R-:W-:Y:S01]  /*b760*/  HMMA.16816.F32 R16, R52.reuse, R26, R16 ;  /* 0x0000001a3410723c */ /* 0x040fe20000001810 */
[----:B------:R-:W2:Y:S01]  /*b770*/  LDSM.16.MT88.4 R24, [R216+0x10000] ;  /* 0x01000000d818783b */ /* 0x000ea20000004200 */
[----:B------:R-:W2:Y:S06]  /*b780*/  MUFU.EX2 R86, R86 ;  /* 0x0000005600567308 */ /* 0x000eac0000000800 */
[C---:B----4-:R-:W-:Y:S02]  /*b790*/  HMMA.16816.F32 R4, R52.reuse, R48, R4 ;  /* 0x000000303404723c */ /* 0x050fe40000001804 */
[----:B------:R-:W-:Y:S06]  /*b7a0*/  MUFU.EX2 R87, R87 ;  /* 0x0000005700577308 */ /* 0x000fec0000000800 */
[C---:B------:R-:W-:Y:S01]  /*b7b0*/  HMMA.16816.F32 R44, R52.reuse, R50, R44 ;  /* 0x00000032342c723c */ /* 0x040fe2000000182c */
[----:B------:R-:W4:Y:S01]  /*b7c0*/  LDSM.16.MT88.4 R48, [R112+0x10000] ;  /* 0x010000007030783b */ /* 0x000f220000004200 */
[----:B------:R-:W4:Y:S06]  /*b7d0*/  MUFU.EX2 R88, R88 ;  /* 0x0000005800587308 */ /* 0x000f2c0000000800 */
[C---:B---3--:R-:W-:Y:S02]  /*b7e0*/  HMMA.16816.F32 R40, R52.reuse, R56, R40 ;  /* 0x000000383428723c */ /* 0x048fe40000001828 */
[----:B------:R-:W3:Y:S06]  /*b7f0*/  MUFU.EX2 R90, R90 ;  /* 0x0000005a005a7308 */ /* 0x000eec0000000800 */
[----:B------:R-:W-:Y:S01]  /*b800*/  HMMA.16816.F32 R32, R52, R58, R32 ;  /* 0x0000003a3420723c */ /* 0x000fe20000001820 */
[----:B------:R-:W-:Y:S01]  /*b810*/  F2FP.F16.F32.PACK_AB R52, R75, R78 ;  /* 0x0000004e4b34723e */ /* 0x000fe200000000ff */
[----:B------:R-:W3:Y:S01]  /*b820*/  LDSM.16.MT88.4 R56, [R68+0x10000] ;  /* 0x010000004438783b */ /* 0x000ee20000004200 */
[----:B------:R-:W-:Y:S01]  /*b830*/  F2FP.F16.F32.PACK_AB R53, R220, R73 ;  /* 0x00000049dc35723e */ /* 0x000fe200000000ff */
[----:B------:R-:W-:Y:S01]  /*b840*/  MUFU.EX2 R92, R92 ;  /* 0x0000005c005c7308 */ /* 0x000fe20000000800 */
[----:B-----5:R-:W-:-:S02]  /*b850*/  F2FP.F16.F32.PACK_AB R54, R207, R74 ;  /* 0x0000004acf36723e */ /* 0x020fc400000000ff */
[----:B------:R-:W-:-:S05]  /*b860*/  F2FP.F16.F32.PACK_AB R55, R82, R79 ;  /* 0x0000004f5237723e */ /* 0x000fca00000000ff */
[----:B------:R-:W-:Y:S02]  /*b870*/  MUFU.EX2 R91, R91 ;  /* 0x0000005b005b7308 */ /* 0x000fe40000000800 */
[----:B-1----:R-:W-:Y:S01]  /*b880*/  HMMA.16816.F32 R12, R52, R28, R12 ;  /* 0x0000001c340c723c */ /* 0x002fe2000000180c */
[----:B------:R-:W-:-:S04]  /*b890*/  FADD.FTZ R29, R103, R70 ;  /* 0x00000046671d7221 */ /* 0x000fc80000010000 */
[----:B------:R-:W-:-:S03]  /*b8a0*/  FADD.FTZ R29, R118, R29 ;  /* 0x0000001d761d7221 */ /* 0x000fc60000010000 */
[----:B------:R-:W-:Y:S01]  /*b8b0*/  HMMA.16816.F32 R8, R52, R30, R8 ;  /* 0x0000001e3408723c */ /* 0x000fe20000001808 */
[----:B------:R-:W-:Y:S02]  /*b8c0*/  FADD.FTZ R116, R116, R29 ;  /* 0x0000001d74747221 */ /* 0x000fe40000010000 */
[----:B------:R-:W1:Y:S02]  /*b8d0*/  LDSM.16.MT88.4 R28, [R37+0x10800] ;  /* 0x01080000251c783b */ /* 0x000e640000004200 */
[----:B------:R-:W-:-:S03]  /*b8e0*/  FADD.FTZ R115, R115, R116 ;  /* 0x0000007473737221 */ /* 0x000fc60000010000 */
[----:B--2---:R-:W-:Y:S01]  /*b8f0*/  HMMA.16816.F32 R20, R52, R24, R20 ;  /* 0x000000183414723c */ /* 0x004fe20000001814 */
[----:B------:R-:W-:-:S04]  /*b900*/  FADD.FTZ R114, R114, R115 ;  /* 0x0000007372727221 */ /* 0x000fc80000010000 */
[----:B------:R-:W-:-:S03]  /*b910*/  FADD.FTZ R114, R113, R114 ;  /* 0x0000007271727221 */ /* 0x000fc60000010000 */
[----:B------:R-:W-:Y:S01]  /*b920*/  HMMA.16816.F32 R16, R52, R26, R16 ;  /* 0x0000001a3410723c */ /* 0x000fe20000001810 */
[----:B------:R-:W2:Y:S01]  /*b930*/  LDSM.16.MT88.4 R24, [R216+0x10800] ;  /* 0x01080000d818783b */ /* 0x000ea20000004200 */
[----:B------:R-:W-:-:S04]  /*b940*/  FADD.FTZ R125, R125, R114 ;  /* 0x000000727d7d7221 */ /* 0x000fc80000010000 */
[----:B------:R-:W-:Y:S02]  /*b950*/  FADD.FTZ R125, R132, R125 ;  /* 0x0000007d847d7221 */ /* 0x000fe40000010000 */
[----:B----4-:R-:W-:Y:S02]  /*b960*/  HMMA.16816.F32 R4, R52, R48, R4 ;  /* 0x000000303404723c */ /* 0x010fe40000001804 */
[----:B------:R-:W-:-:S04]  /*b970*/  FADD.FTZ R136, R136, R125 ;  /* 0x0000007d88887221 */ /* 0x000fc80000010000 */
[----:B------:R-:W-:Y:S02]  /*b980*/  FADD.FTZ R136, R131, R136 ;  /* 0x0000008883887221 */ /* 0x000fe40000010000 */
[----:B------:R-:W-:Y:S01]  /*b990*/  HMMA.16816.F32 R44, R52, R50, R44 ;  /* 0x00000032342c723c */ /* 0x000fe2000000182c */
[----:B------:R-:W4:Y:S01]  /*b9a0*/  LDSM.16.MT88.4 R48, [R112+0x10800] ;  /* 0x010800007030783b */ /* 0x000f220000004200 */
[----:B------:R-:W-:-:S04]  /*b9b0*/  FADD.FTZ R133, R133, R136 ;  /* 0x0000008885857221 */ /* 0x000fc80000010000 */
[----:B------:R-:W-:Y:S02]  /*b9c0*/  FADD.FTZ R133, R146, R133 ;  /* 0x0000008592857221 */ /* 0x000fe40000010000 */
[C---:B---3--:R-:W-:Y:S01]  /*b9d0*/  HMMA.16816.F32 R40, R52.reuse, R56, R40 ;  /* 0x000000383428723c */ /* 0x048fe20000001828 */
[-CC-:B------:R-:W-:Y:S01]  /*b9e0*/  FFMA.FTZ R56, R89, R111.reuse, -R110.reuse ;  /* 0x0000006f59387223 */ /* 0x180fe2000001086e */
[-CC-:B------:R-:W-:Y:S01]  /*b9f0*/  FFMA.FTZ R57, R77, R111.reuse, -R110.reuse ;  /* 0x0000006f4d397223 */ /* 0x180fe2000001086e */
[-CC-:B------:R-:W-:Y:S01]  /*ba00*/  FFMA.FTZ R77, R93, R111.reuse, -R109.reuse ;  /* 0x0000006f5d4d7223 */ /* 0x180fe2000001086d */
[-CC-:B------:R-:W-:Y:S01]  /*ba10*/  FFMA.FTZ R89, R97, R111.reuse, -R110.reuse ;  /* 0x0000006f61597223 */ /* 0x180fe2000001086e */
[--C-:B------:R-:W-:Y:S02]  /*ba20*/  FFMA.FTZ R93, R99, R111, -R110.reuse ;  /* 0x0000006f635d7223 */ /* 0x100fe4000001086e */
[----:B------:R-:W-:Y:S01]  /*ba30*/  MUFU.EX2 R56, R56 ;  /* 0x0000003800387308 */ /* 0x000fe20000000800 */
[----:B------:R-:W-:Y:S01]  /*ba40*/  HMMA.16816.F32 R32, R52, R58, R32 ;  /* 0x0000003a3420723c */ /* 0x000fe20000001820 */
[----:B------:R-:W-:Y:S01]  /*ba50*/  F2FP.F16.F32.PACK_AB R52, R86, R83 ;  /* 0x000000535634723e */ /* 0x000fe200000000ff */
[--C-:B------:R-:W-:Y:S01]  /*ba60*/  FFMA.FTZ R58, R76, R111, -R110.reuse ;  /* 0x0000006f4c3a7223 */ /* 0x100fe2000001086e */
[----:B------:R-:W-:Y:S01]  /*ba70*/  F2FP.F16.F32.PACK_AB R53, R84, R81 ;  /* 0x000000515435723e */ /* 0x000fe200000000ff */
[--C-:B------:R-:W-:Y:S01]  /*ba80*/  FFMA.FTZ R59, R95, R111, -R109.reuse ;  /* 0x0000006f5f3b7223 */ /* 0x100fe2000001086d */
[----:B------:R-:W-:Y:S01]  /*ba90*/  F2FP.F16.F32.PACK_AB R54, R88, R87 ;  /* 0x000000575836723e */ /* 0x000fe200000000ff */
[----:B------:R-:W-:Y:S01]  /*baa0*/  FFMA.FTZ R76, R94, R111, -R109 ;  /* 0x0000006f5e4c7223 */ /* 0x000fe2000001086d */
[----:B------:R-:W-:Y:S01]  /*bab0*/  F2FP.F16.F32.PACK_AB R55, R90, R85 ;  /* 0x000000555a37723e */ /* 0x000fe200000000ff */
[----:B------:R-:W-:Y:S01]  /*bac0*/  MUFU.EX2 R57, R57 ;  /* 0x0000003900397308 */ /* 0x000fe20000000800 */
[----:B------:R-:W-:-:S05]  /*bad0*/  FFMA.FTZ R94, R100, R111, -R110 ;  /* 0x0000006f645e7223 */ /* 0x000fca000001086e */
[----:B-1----:R-:W-:Y:S01]  /*bae0*/  HMMA.16816.F32 R12, R52, R28, R12 ;  /* 0x0000001c340c723c */ /* 0x002fe2000000180c */
[----:B------:R-:W-:Y:S01]  /*baf0*/  FADD.FTZ R28, R150, R133 ;  /* 0x00000085961c7221 */ /* 0x000fe20000010000 */
[----:B------:R-:W-:Y:S03]  /*bb00*/  MUFU.EX2 R58, R58 ;  /* 0x0000003a003a7308 */ /* 0x000fe60000000800 */
[----:B------:R-:W-:-:S03]  /*bb10*/  FADD.FTZ R28, R141, R28 ;  /* 0x0000001c8d1c7221 */ /* 0x000fc60000010000 */
[----:B--2---:R-:W-:Y:S01]  /*bb20*/  HMMA.16816.F32 R20, R52, R24, R20 ;  /* 0x000000183414723c */ /* 0x004fe20000001814 */
[----:B------:R-:W-:Y:S01]  /*bb30*/  FADD.FTZ R69, R147, R28 ;  /* 0x0000001c93457221 */ /* 0x000fe20000010000 */
[----:B------:R-:W-:Y:S03]  /*bb40*/  MUFU.EX2 R59, R59 ;  /* 0x0000003b003b7308 */ /* 0x000fe60000000800 */
[----:B------:R-:W-:-:S03]  /*bb50*/  FADD.FTZ R69, R156, R69 ;  /* 0x000000459c457221 */ /* 0x000fc60000010000 */
[C---:B------:R-:W-:Y:S01]  /*bb60*/  HMMA.16816.F32 R16, R52.reuse, R26, R16 ;  /* 0x0000001a3410723c */ /* 0x040fe20000001810 */
[----:B------:R-:W1:Y:S01]  /*bb70*/  LDSM.16.MT88.4 R24, [R68+0x10800] ;  /* 0x010800004418783b */ /* 0x000e620000004200 */
[----:B------:R-:W-:Y:S06]  /*bb80*/  MUFU.EX2 R76, R76 ;  /* 0x0000004c004c7308 */ /* 0x000fec0000000800 */
[C---:B------:R-:W-:Y:S01]  /*bb90*/  HMMA.16816.F32 R8, R52.reuse, R30, R8 ;  /* 0x0000001e3408723c */ /* 0x040fe20000001808 */
[----:B------:R-:W2:Y:S01]  /*bba0*/  LDSM.16.MT88.4 R28, [R216+0x11000] ;  /* 0x01100000d81c783b */ /* 0x000ea20000004200 */
[----:B------:R-:W-:Y:S06]  /*bbb0*/  MUFU.EX2 R77, R77 ;  /* 0x0000004d004d7308 */ /* 0x000fec0000000800 */
[----:B----4-:R-:W-:Y:S01]  /*bbc0*/  HMMA.16816.F32 R4, R52, R48, R4 ;  /* 0x000000303404723c */ /* 0x010fe20000001804 */
[----:B------:R-:W-:Y:S01]  /*bbd0*/  FADD.FTZ R48, R168, R69 ;  /* 0x00000045a8307221 */ /* 0x000fe20000010000 */
[----:B------:R-:W-:Y:S03]  /*bbe0*/  MUFU.EX2 R89, R89 ;  /* 0x0000005900597308 */ /* 0x000fe60000000800 */
[----:B------:R-:W-:-:S03]  /*bbf0*/  FADD.FTZ R48, R155, R48 ;  /* 0x000000309b307221 */ /* 0x000fc60000010000 */
[----:B------:R-:W-:Y:S01]  /*bc00*/  HMMA.16816.F32 R44, R52, R50, R44 ;  /* 0x00000032342c723c */ /* 0x000fe2000000182c */
[----:B------:R-:W-:Y:S01]  /*bc10*/  FADD.FTZ R157, R157, R48 ;  /* 0x000000309d9d7221 */ /* 0x000fe20000010000 */
[----:B------:R-:W3:Y:S01]  /*bc20*/  MUFU.EX2 R94, R94 ;  /* 0x0000005e005e7308 */ /* 0x000ee20000000800 */
[----:B------:R-:W4:Y:S02]  /*bc30*/  LDSM.16.MT88.4 R48, [R37+0x11000] ;  /* 0x011000002530783b */ /* 0x000f240000004200 */
[----:B------:R-:W-:-:S04]  /*bc40*/  FADD.FTZ R190, R190, R157 ;  /* 0x0000009dbebe7221 */ /* 0x000fc80000010000 */
[----:B------:R-:W-:Y:S01]  /*bc50*/  FADD.FTZ R189, R189, R190 ;  /* 0x000000bebdbd7221 */ /* 0x000fe20000010000 */
[----:B------:R-:W-:Y:S03]  /*bc60*/  MUFU.EX2 R93, R93 ;  /* 0x0000005d005d7308 */ /* 0x000fe60000000800 */
[----:B------:R-:W-:Y:S01]  /*bc70*/  FADD.FTZ R212, R212, R189 ;  /* 0x000000bdd4d47221 */ /* 0x000fe20000010000 */
[----:B-1----:R-:W-:Y:S03]  /*bc80*/  HMMA.16816.F32 R40, R52, R24, R40 ;  /* 0x000000183428723c */ /* 0x002fe60000001828 */
[----:B------:R-:W-:Y:S01]  /*bc90*/  FADD.FTZ R201, R201, R212 ;  /* 0x000000d4c9c97221 */ /* 0x000fe20000010000 */
[----:B---3--:R-:W-:-:S03]  /*bca0*/  F2FP.F16.F32.PACK_AB R133, R94, R91 ;  /* 0x0000005b5e85723e */ /* 0x008fc600000000ff */
[----:B------:R-:W-:Y:S01]  /*bcb0*/  FADD.FTZ R206, R206, R201 ;  /* 0x000000c9cece7221 */ /* 0x000fe20000010000 */
[----:B------:R-:W-:Y:S01]  /*bcc0*/  HMMA.16816.F32 R32, R52, R26, R32 ;  /* 0x0000001a3420723c */ /* 0x000fe20000001820 */
[----:B------:R-:W-:Y:S01]  /*bcd0*/  F2FP.F16.F32.PACK_AB R52, R76, R59 ;  /* 0x0000003b4c34723e */ /* 0x000fe200000000ff */
[----:B------:R-:W1:Y:S01]  /*bce0*/  LDSM.16.MT88.4 R24, [R112+0x11000] ;  /* 0x011000007018783b */ /* 0x000e620000004200 */
[----:B------:R-:W-:Y:S01]  /*bcf0*/  F2FP.F16.F32.PACK_AB R53, R57, R56 ;  /* 0x000000383935723e */ /* 0x000fe200000000ff */
[----:B------:R-:W-:Y:S01]  /*bd00*/  FADD.FTZ R197, R197, R206 ;  /* 0x000000cec5c57221 */ /* 0x000fe20000010000 */
[----:B------:R-:W-:Y:S01]  /*bd10*/  F2FP.F16.F32.PACK_AB R54, R92, R77 ;  /* 0x0000004d5c36723e */ /* 0x000fe200000000ff */
[----:B------:R-:W-:Y:S01]  /*bd20*/  LDSM.16.MT88.4 R112, [R112+0x11800] ;  /* 0x011800007070783b */ /* 0x000fe20000004200 */
[----:B------:R-:W-:Y:S01]  /*bd30*/  F2FP.F16.F32.PACK_AB R55, R89, R58 ;  /* 0x0000003a5937723e */ /* 0x000fe200000000ff */
[----:B------:R-:W-:-:S04]  /*bd40*/  FADD.FTZ R210, R210, R197 ;  /* 0x000000c5d2d27221 */ /* 0x000fc80000010000 */
[----:B------:R-:W-:Y:S02]  /*bd50*/  FADD.FTZ R193, R193, R210 ;  /* 0x000000d2c1c17221 */ /* 0x000fe40000010000 */
[----:B--2---:R-:W-:Y:S01]  /*bd60*/  HMMA.16816.F32 R20, R52, R28, R20 ;  /* 0x0000001c3414723c */ /* 0x004fe20000001814 */
[----:B------:R-:W-:Y:S01]  /*bd70*/  FADD.FTZ R29, R195, R204 ;  /* 0x000000ccc31d7221 */ /* 0x000fe20000010000 */
[----:B------:R-:W-:-:S03]  /*bd80*/  FADD.FTZ R198, R198, R193 ;  /* 0x000000c1c6c67221 */ /* 0x000fc60000010000 */
[----:B------:R-:W-:Y:S01]  /*bd90*/  FADD.FTZ R29, R200, R29 ;  /* 0x0000001dc81d7221 */ /* 0x000fe20000010000 */
[----:B------:R-:W-:Y:S02]  /*bda0*/  FADD.FTZ R179, R179, R198 ;  /* 0x000000c6b3b37221 */ /* 0x000fe40000010000 */
[C---:B----4-:R-:W-:Y:S01]  /*bdb0*/  HMMA.16816.F32 R12, R52.reuse, R48, R12 ;  /* 0x00000030340c723c */ /* 0x050fe2000000180c */
[----:B------:R-:W-:Y:S01]  /*bdc0*/  FADD.FTZ R70, R196, R29 ;  /* 0x0000001dc4467221 */ /* 0x000fe20000010000 */
[----:B------:R-:W-:Y:S01]  /*bdd0*/  FADD.FTZ R202, R202, R179 ;  /* 0x000000b3caca7221 */ /* 0x000fe20000010000 */
[----:B------:R-:W-:Y:S02]  /*bde0*/  FFMA.FTZ R48, R98, R111, -R109 ;  /* 0x0000006f62307223 */ /* 0x000fe4000001086d */
[----:B------:R-:W-:Y:S01]  /*bdf0*/  FADD.FTZ R70, R199, R70 ;  /* 0x00000046c7467221 */ /* 0x000fe20000010000 */
[----:B------:R-:W-:Y:S02]  /*be00*/  FADD.FTZ R175, R175, R202 ;  /* 0x000000caafaf7221 */ /* 0x000fe40000010000 */
[----:B------:R-:W-:Y:S01]  /*be10*/  HMMA.16816.F32 R16, R52, R30, R16 ;  /* 0x0000001e3410723c */ /* 0x000fe20000001810 */
[----:B------:R-:W-:Y:S01]  /*be20*/  FADD.FTZ R49, R177, R70 ;  /* 0x00000046b1317221 */ /* 0x000fe20000010000 */
[----:B------:R-:W2:Y:S01]  /*be30*/  LDSM.16.MT88.4 R28, [R68+0x11000] ;  /* 0x01100000441c783b */ /* 0x000ea20000004200 */
[----:B------:R-:W-:Y:S01]  /*be40*/  FADD.FTZ R176, R176, R175 ;  /* 0x000000afb0b07221 */ /* 0x000fe20000010000 */
[----:B------:R-:W-:Y:S01]  /*be50*/  MUFU.EX2 R48, R48 ;  /* 0x0000003000307308 */ /* 0x000fe20000000800 */
[----:B------:R-:W-:-:S02]  /*be60*/  FADD.FTZ R49, R192, R49 ;  /* 0x00000031c0317221 */ /* 0x000fc40000010000 */
[----:B------:R-:W-:Y:S01]  /*be70*/  FADD.FTZ R171, R171, R176 ;  /* 0x000000b0abab7221 */ /* 0x000fe20000010000 */
[C---:B------:R-:W-:Y:S01]  /*be80*/  HMMA.16816.F32 R8, R52.reuse, R50, R8 ;  /* 0x000000323408723c */ /* 0x040fe20000001808 */
[----:B------:R-:W-:Y:S02]  /*be90*/  FADD.FTZ R50, R178, R49 ;  /* 0x00000031b2327221 */ /* 0x000fe40000010000 */
[----:B------:R-:W-:Y:S01]  /*bea0*/  FADD.FTZ R194, R194, R171 ;  /* 0x000000abc2c27221 */ /* 0x000fe20000010000 */
[----:B------:R-:W3:Y:S01]  /*beb0*/  MUFU.EX2 R49, R104 ;  /* 0x0000006800317308 */ /* 0x000ee20000000800 */
[----:B------:R-:W-:Y:S02]  /*bec0*/  FADD.FTZ R50, R191, R50 ;  /* 0x00000032bf327221 */ /* 0x000fe40000010000 */
[----:B------:R-:W-:Y:S01]  /*bed0*/  FADD.FTZ R163, R163, R194 ;  /* 0x000000c2a3a37221 */ /* 0x000fe20000010000 */
[----:B-1----:R-:W-:Y:S01]  /*bee0*/  HMMA.16816.F32 R4, R52, R24, R4 ;  /* 0x000000183404723c */ /* 0x002fe20000001804 */
[----:B------:R-:W-:Y:S01]  /*bef0*/  FADD.FTZ R169, R169, R50 ;  /* 0x00000032a9a97221 */ /* 0x000fe20000010000 */
[-CC-:B------:R-:W-:Y:S01]  /*bf00*/  FFMA.FTZ R24, R101, R111.reuse, -R109.reuse ;  /* 0x0000006f65187223 */ /* 0x180fe2000001086d */
[----:B------:R-:W-:Y:S01]  /*bf10*/  FFMA.FTZ R25, R60, R111, -R109 ;  /* 0x0000006f3c197223 */ /* 0x000fe2000001086d */
[----:B------:R-:W-:Y:S01]  /*bf20*/  FADD.FTZ R158, R158, R163 ;  /* 0x000000a39e9e7221 */ /* 0x000fe20000010000 */
[----:B------:R-:W-:-:S03]  /*bf30*/  FADD.FTZ R169, R162, R169 ;  /* 0x000000a9a2a97221 */ /* 0x000fc60000010000 */
[----:B------:R-:W-:Y:S01]  /*bf40*/  HMMA.16816.F32 R44, R52, R26, R44 ;  /* 0x0000001a342c723c */ /* 0x000fe2000000182c */
[----:B------:R-:W-:Y:S01]  /*bf50*/  FADD.FTZ R160, R160, R169 ;  /* 0x000000a9a0a07221 */ /* 0x000fe20000010000 */
[----:B------:R-:W-:Y:S01]  /*bf60*/  FFMA.FTZ R26, R61, R111, -R110 ;  /* 0x0000006f3d1a7223 */ /* 0x000fe2000001086e */
[----:B------:R-:W-:Y:S01]  /*bf70*/  MUFU.EX2 R24, R24 ;  /* 0x0000001800187308 */ /* 0x000fe20000000800 */
[----:B------:R-:W-:Y:S01]  /*bf80*/  FADD.FTZ R145, R145, R158 ;  /* 0x0000009e91917221 */ /* 0x000fe20000010000 */
[----:B------:R-:W-:Y:S01]  /*bf90*/  FADD.FTZ R160, R173, R160 ;  /* 0x000000a0ada07221 */ /* 0x000fe20000010000 */
[----:B---3--:R-:W-:Y:S01]  /*bfa0*/  F2FP.F16.F32.PACK_AB R132, R49, R48 ;  /* 0x000000303184723e */ /* 0x008fe200000000ff */
[----:B------:R-:W1:Y:S01]  /*bfb0*/  LDSM.16.MT88.4 R156, [R216+0x11800] ;  /* 0x01180000d89c783b */ /* 0x000e620000004200 */
[----:B------:R-:W-:Y:S01]  /*bfc0*/  FADD.FTZ R170, R170, R145 ;  /* 0x00000091aaaa7221 */ /* 0x000fe20000010000 */
[----:B------:R-:W-:Y:S02]  /*bfd0*/  FADD.FTZ R143, R143, R160 ;  /* 0x000000a08f8f7221 */ /* 0x000fe40000010000 */
[----:B------:R-:W3:Y:S01]  /*bfe0*/  MUFU.EX2 R25, R25 ;  /* 0x0000001900197308 */ /* 0x000ee20000000800 */
[----:B------:R-:W-:Y:S01]  /*bff0*/  FADD.FTZ R27, R139, R170 ;  /* 0x000000aa8b1b7221 */ /* 0x000fe20000010000 */
[----:B------:R-:W-:-:S03]  /*c000*/  FADD.FTZ R143, R144, R143 ;  /* 0x0000008f908f7221 */ /* 0x000fc60000010000 */
[----:B------:R-:W-:Y:S01]  /*c010*/  FADD.FTZ R27, R62, R27 ;  /* 0x0000001b3e1b7221 */ /* 0x000fe20000010000 */
[----:B------:R-:W-:Y:S01]  /*c020*/  FADD.FTZ R134, R134, R143 ;  /* 0x0000008f86867221 */ /* 0x000fe20000010000 */
[C---:B--2---:R-:W-:Y:S01]  /*c030*/  HMMA.16816.F32 R40, R52.reuse, R28, R40 ;  /* 0x0000001c3428723c */ /* 0x044fe20000001828 */
[----:B------:R-:W2:Y:S01]  /*c040*/  MUFU.EX2 R26, R26 ;  /* 0x0000001a001a7308 */ /* 0x000ea20000000800 */
[----:B------:R-:W-:Y:S01]  /*c050*/  FADD.FTZ R142, R142, R27 ;  /* 0x0000001b8e8e7221 */ /* 0x000fe20000010000 */
[----:B------:R-:W-:Y:S02]  /*c060*/  FADD.FTZ R28, R151, R134 ;  /* 0x00000086971c7221 */ /* 0x000fe40000010000 */
[----:B------:R-:W4:Y:S01]  /*c070*/  LDSM.16.MT88.4 R148, [R37+0x11800] ;  /* 0x011800002594783b */ /* 0x000f220000004200 */
[----:B------:R-:W-:Y:S01]  /*c080*/  FADD.FTZ R39, R39, R142 ;  /* 0x0000008e27277221 */ /* 0x000fe20000010000 */
[----:B------:R-:W-:Y:S01]  /*c090*/  FADD.FTZ R67, R67, R28 ;  /* 0x0000001c43437221 */ /* 0x000fe20000010000 */
[----:B------:R-:W-:Y:S01]  /*c0a0*/  HMMA.16816.F32 R32, R52, R30, R32 ;  /* 0x0000001e3420723c */ /* 0x000fe20000001820 */
[----:B---3--:R-:W-:-:S02]  /*c0b0*/  F2FP.F16.F32.PACK_AB R134, R25, R24 ;  /* 0x000000181986723e */ /* 0x008fc400000000ff */
[----:B------:R-:W-:Y:S01]  /*c0c0*/  FADD.FTZ R214, R214, R67 ;  /* 0x00000043d6d67221 */ /* 0x000fe20000010000 */
[----:B--2---:R-:W-:-:S07]  /*c0d0*/  F2FP.F16.F32.PACK_AB R135, R26, R93 ;  /* 0x0000005d1a87723e */ /* 0x004fce00000000ff */
[----:B------:R-:W-:Y:S01]  /*c0e0*/  HMMA.16816.F32 R144, R132, R112, R4 ;  /* 0x000000708490723c */ /* 0x000fe20000001804 */
[----:B------:R-:W-:Y:S01]  /*c0f0*/  FADD.FTZ R4, R72, R39 ;  /* 0x0000002748047221 */ /* 0x000fe20000010000 */
[----:B------:R-:W-:-:S03]  /*c100*/  FADD.FTZ R5, R63, R214 ;  /* 0x000000d63f057221 */ /* 0x000fc60000010000 */
[----:B------:R-:W-:Y:S01]  /*c110*/  FADD.FTZ R4, R71, R4 ;  /* 0x0000000447047221 */ /* 0x000fe20000010000 */
[----:B------:R-:W-:Y:S01]  /*c120*/  FADD.FTZ R5, R80, R5 ;  /* 0x0000000550057221 */ /* 0x000fe20000010000 */
[----:B------:R-:W2:Y:S01]  /*c130*/  LDSM.16.MT88.4 R68, [R68+0x11800] ;  /* 0x011800004444783b */ /* 0x000ea20000004200 */
[----:B-1----:R-:W-:Y:S01]  /*c140*/  HMMA.16816.F32 R160, R132, R156, R20 ;  /* 0x0000009c84a0723c */ /* 0x002fe20000001814 */
[----:B------:R-:W-:Y:S01]  /*c150*/  FADD.FTZ R73, R73, R4 ;  /* 0x0000000449497221 */ /* 0x000fe20000010000 */
[----:B------:R-:W-:-:S03]  /*c160*/  FADD.FTZ R78, R78, R5 ;  /* 0x000000054e4e7221 */ /* 0x000fc60000010000 */
[----:B------:R-:W-:Y:S01]  /*c170*/  FADD.FTZ R220, R220, R73 ;  /* 0x00000049dcdc7221 */ /* 0x000fe20000010000 */
[----:B------:R-:W-:Y:S02]  /*c180*/  FADD.FTZ R75, R75, R78 ;  /* 0x0000004e4b4b7221 */ /* 0x000fe40000010000 */
[----:B------:R-:W-:Y:S01]  /*c190*/  HMMA.16816.F32 R140, R132, R114, R44 ;  /* 0x00000072848c723c */ /* 0x000fe2000000182c */
[----:B------:R-:W-:Y:S01]  /*c1a0*/  FADD.FTZ R79, R79, R220 ;  /* 0x000000dc4f4f7221 */ /* 0x000fe20000010000 */
[----:B------:R-:W-:-:S03]  /*c1b0*/  FADD.FTZ R4, R74, R75 ;  /* 0x0000004b4a047221 */ /* 0x000fc60000010000 */
[----:B------:R-:W-:Y:S01]  /*c1c0*/  FADD.FTZ R82, R82, R79 ;  /* 0x0000004f52527221 */ /* 0x000fe20000010000 */
[----:B------:R-:W-:Y:S02]  /*c1d0*/  FADD.FTZ R4, R207, R4 ;  /* 0x00000004cf047221 */ /* 0x000fe40000010000 */
[----:B----4-:R-:W-:Y:S01]  /*c1e0*/  HMMA.16816.F32 R152, R132, R148, R12 ;  /* 0x000000948498723c */ /* 0x010fe2000000180c */
        /* <DEDUP_REMOVED lines=14> */
[----:B--2---:R-:W-:Y:S01]  /*c2d0*/  HMMA.16816.F32 R136, R132, R68, R40 ;  /* 0x000000448488723c */ /* 0x004fe20000001828 */
        /* <DEDUP_REMOVED lines=13> */
[----:B------:R-:W-:Y:S06]  /*c3b0*/  @!P1 BRA `(.L_x_2405) ;  /* 0x0000009000989947 */ /* 0x000fec0003800000 */
[----:B------:R-:W-:-:S04]  /*c3c0*/  DEPBAR.LE SB0, 0x0 ;  /* 0x000080000000791a */ /* 0x000fc80000000000 */
[----:B------:R-:W-:Y:S05]  /*c3d0*/  WARPSYNC.ALL ;  /* 0x0000000000007948 */ /* 0x000fea0003800000 */
[----:B------:R-:W-:Y:S01]  /*c3e0*/  BSSY.RECONVERGENT B0, `(.L_x_2406) ;  /* 0x0000049000007945 */ /* 0x000fe20003800200 */
[----:B------:R-:W-:Y:S01]  /*c3f0*/  IADD3 R4, PT, PT, R164, -0x2, RZ ;  /* 0xfffffffea4047810 */ /* 0x000fe20007ffe0ff */
[----:B------:R-:W-:Y:S06]  /*c400*/  BAR.SYNC.DEFER_BLOCKING 0x0 ;  /* 0x0000000000007b1d */ /* 0x000fec0000010000 */
[----:B------:R-:W-:Y:S05]  /*c410*/  @!P0 BRA `(.L_x_2407) ;  /* 0x0000000000f48947 */ /* 0x000fea0003800000 */
[----:B------:R-:W2:Y:S01]  /*c420*/  LD.E R11, desc[UR4][R2.64+0x170] ;  /* 0x00017004020b7980 */ /* 0x000ea2000c101900 */
[----:B------:R-:W-:Y:S02]  /*c430*/  SHF.L.U32 R4, R4, 0x8, RZ ;  /* 0x0000000804047819 */ /* 0x000fe400000006ff */
        /* <DEDUP_REMOVED lines=10> */
[--C-:B-1----:R-:W-:Y:S02]  /*c4e0*/  IMAD.MOV R5, RZ, RZ, -R13.reuse ;  /* 0x000000ffff057224 */ /* 0x102fe400078e0a0d */
[----:B------:R-:W-:Y:S02]  /*c4f0*/  IMAD.MOV.U32 R12, RZ, RZ, RZ ;  /* 0x000000ffff0c7224 */ /* 0x000fe400078e00ff */
[----:B------:R-:W-:Y:S01]  /*c500*/  IMAD R10, R5, R8, RZ ;  /* 0x00000008050a7224 */ /* 0x000fe200078e02ff */
[----:B------:R-:W-:Y:S02]  /*c510*/  IABS R5, R4 ;  /* 0x0000000400057213 */ /* 0x000fe40000000000 */
[----:B------:R-:W-:Y:S01]  /*c520*/  LOP3.LUT R4, R4, R11, RZ, 0x3c, !PT ;  /* 0x0000000b04047212 */ /* 0x000fe200078e3cff */
[----:B------:R-:W-:-:S02]  /*c530*/  IMAD.HI.U32 R10, R13, R10, R12 ;  /* 0x0000000a0d0a7227 */ /* 0x000fc400078e000c */
[----:B------:R-:W2:Y:S04]  /*c540*/  LD.E.64 R12, desc[UR4][R186.64+0x28] ;  /* 0x00002804ba0c7980 */ /* 0x000ea8000c101b00 */
        /* <DEDUP_REMOVED lines=20> */
[----:B------:R-:W-:Y:S01]  /*c690*/  SEL R7, R4, R10, !P3 ;  /* 0x0000000a04077207 */ /* 0x000fe20005800000 */
[----:B------:R-:W3:Y:S02]  /*c6a0*/  LD.E.64 R8, desc[UR4][R186.64+0x40] ;  /* 0x00004004ba087980 */ /* 0x000ee4000c101b00 */
        /* <DEDUP_REMOVED lines=18> */
[----:B------:R-:W-:Y:S01]  /*c7d0*/  LEA.HI.X R239, R8, R239, R4, 0x1, P1 ;  /* 0x000000ef08ef7211 */ /* 0x000fe200008f0c04 */
[----:B------:R-:W-:Y:S05]  /*c7e0*/  BRA `(.L_x_2408) ;  /* 0x0000000000207947 */ /* 0x000fea0003800000 */
.L_x_2407:
[----:B------:R-:W2:Y:S01]  /*c7f0*/  LD.E R4, desc[UR4][R2.64+0x40] ;  /* 0x0000400402047980 */ /* 0x000ea2000c101900 */
[----:B------:R-:W-:Y:S02]  /*c800*/  UMOV UR6, URZ ;  /* 0x000000ff00067c82 */ /* 0x000fe40008000000 */
[----:B------:R-:W-:Y:S01]  /*c810*/  IADD3 R5, P1, PT, RZ, -UR6, RZ ;  /* 0x80000006ff057c10 */ /* 0x000fe2000ff3e0ff */
[----:B--2---:R-:W-:-:S04]  /*c820*/  IMAD.SHL.U32 R4, R4, 0x100, RZ ;  /* 0x0000010004047824 */ /* 0x004fc800078e00ff */
[----:B------:R-:W-:-:S05]  /*c830*/  IMAD.X R4, RZ, RZ, ~R4, P1 ;  /* 0x000000ffff047224 */ /* 0x000fca00008e0e04 */
[----:B------:R-:W-:-:S04]  /*c840*/  SHF.R.S64 R5, R5, 0x1f, R4 ;  /* 0x0000001f05057819 */ /* 0x000fc80000001004 */
[----:B------:R-:W-:-:S04]  /*c850*/  IADD3 R238, P1, PT, R5, R238, RZ ;  /* 0x000000ee05ee7210 */ /* 0x000fc80007f3e0ff */
[----:B------:R-:W-:-:S09]  /*c860*/  LEA.HI.X.SX32 R239, R4, R239, 0x1, P1 ;  /* 0x000000ef04ef7211 */ /* 0x000fd200008f0eff */
.L_x_2408:
[----:B------:R-:W-:Y:S05]  /*c870*/  BSYNC.RECONVERGENT B0 ;  /* 0x0000000000007941 */ /* 0x000fea0003800200 */
.L_x_2406:
[----:B------:R-:W-:Y:S02]  /*c880*/  ISETP.GE.AND P1, PT, R166, R233, PT ;  /* 0x000000e9a600720c */ /* 0x000fe40003f26270 */
[C---:B------:R-:W-:Y:S02]  /*c890*/  SHF.L.U32 R5, R226.reuse, 0x5, RZ ;  /* 0x00000005e2057819 */ /* 0x040fe400000006ff */
[----:B------:R-:W-:Y:S02]  /*c8a0*/  SHF.L.U64.HI R4, R226, 0x5, R227 ;  /* 0x00000005e2047819 */ /* 0x000fe400000102e3 */
[----:B------:R-:W-:-:S04]  /*c8b0*/  IADD3 R8, P3, PT, R5, R238, RZ ;  /* 0x000000ee05087210 */ /* 0x000fc80007f7e0ff */
[----:B------:R-:W-:-:S03]  /*c8c0*/  IADD3.X R9, PT, PT, R4, R239, RZ, P3, !PT ;  /* 0x000000ef04097210 */ /* 0x000fc60001ffe4ff */
[----:B------:R-:W-:Y:S01]  /*c8d0*/  @!P1 IADD3 R16, P3, PT, R8, R5, RZ ;  /* 0x0000000508109210 */ /* 0x000fe20007f7e0ff */
[----:B------:R-:W-:Y:S01]  /*c8e0*/  @P1 STS.128 [R241+0xa000], RZ ;  /* 0x00a000fff1001388 */ /* 0x000fe20000000c00 */
[----:B------:R-:W-:Y:S01]  /*c8f0*/  @!P1 MOV R22, R8 ;  /* 0x0000000800169202 */ /* 0x000fe20000000f00 */
[----:B------:R-:W-:Y:S01]  /*c900*/  @!P1 IMAD R14, R227, 0x60, RZ ;  /* 0x00000060e30e9824 */ /* 0x000fe200078e02ff */
[-C--:B------:R-:W-:Y:S01]  /*c910*/  @!P1 MOV R23, R9.reuse ;  /* 0x0000000900179202 */ /* 0x080fe20000000f00 */
[----:B------:R-:W-:Y:S01]  /*c920*/  @!PT LDS RZ, [RZ] ;  /* 0x00000000fffff984 */ /* 0x000fe20000000800 */
[----:B------:R-:W-:Y:S01]  /*c930*/  @!PT LDS RZ, [RZ] ;  /* 0x00000000fffff984 */ /* 0x000fe20000000800 */
[----:B------:R-:W-:Y:S01]  /*c940*/  @!PT LDS RZ, [RZ] ;  /* 0x00000000fffff984 */ /* 0x000fe20000000800 */
[----:B------:R-:W-:Y:S01]  /*c950*/  @!P1 LDGSTS.E.BYPASS.LTC128B.128 [R241+0xa000], desc[UR4][R238.64] ;  /* 0x0a000000eef19fae */ /* 0x000fe2000b981a04 */
[----:B------:R-:W-:Y:S01]  /*c960*/  @!P1 IADD3.X R17, PT, PT, R9, R4, RZ, P3, !PT ;  /* 0x0000000409119210 */ /* 0x000fe20001ffe4ff */
[C---:B------:R-:W-:Y:S01]  /*c970*/  @!P1 IMAD R4, R227.reuse, 0x140, RZ ;  /* 0x00000140e3049824 */ /* 0x040fe200078e02ff */
[-C--:B------:R-:W-:Y:S01]  /*c980*/  @!P1 MOV R24, R8.reuse ;  /* 0x0000000800189202 */ /* 0x080fe20000000f00 */
[----:B------:R-:W-:Y:S01]  /*c990*/  @P1 STS.128 [R241+0xa800], RZ ;  /* 0x00a800fff1001388 */ /* 0x000fe20000000c00 */
[-C--:B------:R-:W-:Y:S01]  /*c9a0*/  @!P1 MOV R25, R9.reuse ;  /* 0x0000000900199202 */ /* 0x080fe20000000f00 */
[C---:B------:R-:W-:Y:S01]  /*c9b0*/  @!P1 IMAD.WIDE.U32 R22, R226.reuse, 0x140, R22 ;  /* 0x00000140e2169825 */ /* 0x040fe200078e0016 */
[-C--:B------:R-:W-:Y:S01]  /*c9c0*/  @!P1 MOV R18, R8.reuse ;  /* 0x0000000800129202 */ /* 0x080fe20000000f00 */
[----:B------:R-:W-:Y:S01]  /*c9d0*/  @!PT LDS RZ, [RZ] ;  /* 0x00000000fffff984 */ /* 0x000fe20000000800 */
[----:B------:R-:W-:Y:S01]  /*c9e0*/  @!PT LDS RZ, [RZ] ;  /* 0x00000000fffff984 */ /* 0x000fe20000000800 */
[----:B------:R-:W-:Y:S01]  /*c9f0*/  @!PT LDS RZ, [RZ] ;  /* 0x00000000fffff984 */ /* 0x000fe20000000800 */
[----:B------:R-:W-:Y:S01]  /*ca00*/  @!P1 LDGSTS.E.BYPASS.LTC128B.128 [R241+0xa800], desc[UR4][R8.64] ;  /* 0x0a80000008f19fae */ /* 0x000fe2000b981a04 */
[-C--:B------:R-:W-:Y:S01]  /*ca10*/  @!P1 MOV R19, R9.reuse ;  /* 0x0000000900139202 */ /* 0x080fe20000000f00 */
[C---:B------:R-:W-:Y:S01]  /*ca20*/  @!P1 IMAD.WIDE.U32 R6, R226.reuse, 0x60, R8 ;  /* 0x00000060e2069825 */ /* 0x040fe200078e0008 */
[-C--:B------:R-:W-:Y:S01]  /*ca30*/  @!P1 MOV R20, R8.reuse ;  /* 0x0000000800149202 */ /* 0x080fe20000000f00 */
[----:B------:R-:W-:Y:S01]  /*ca40*/  @P1 STS.128 [R241+0xb000], RZ ;  /* 0x00b000fff1001388 */ /* 0x000fe20000000c00 */
[-C--:B------:R-:W-:Y:S01]  /*ca50*/  @!P1 MOV R21, R9.reuse ;  /* 0x0000000900159202 */ /* 0x080fe20000000f00 */
[C---:B------:R-:W-:Y:S01]  /*ca60*/  @!P1 IMAD R12, R227.reuse, 0xa0, RZ ;  /* 0x000000a0e30c9824 */ /* 0x040fe200078e02ff */
[----:B------:R-:W-:Y:S01]  /*ca70*/  @!P1 MOV R26, R8 ;  /* 0x00000008001a9202 */ /* 0x000fe20000000f00 */
[----:B------:R-:W-:Y:S01]  /*ca80*/  @!PT LDS RZ, [RZ] ;  /* 0x00000000fffff984 */ /* 0x000fe20000000800 */
[----:B------:R-:W-:Y:S01]  /*ca90*/  @!PT LDS RZ, [RZ] ;  /* 0x00000000fffff984 */ /* 0x000fe20000000800 */
[----:B------:R-:W-:Y:S01]  /*caa0*/  @!PT LDS RZ, [RZ] ;  /* 0x00000000fffff984 */ /* 0x000fe20000000800 */
[----:B------:R1:W-:Y:S01]  /*cab0*/  @!P1 LDGSTS.E.BYPASS.LTC128B.128 [R241+0xb000], desc[UR4][R16.64] ;  /* 0x0b00000010f19fae */ /* 0x0003e2000b981a04 */
[----:B------:R-:W-:Y:S01]  /*cac0*/  @!P1 MOV R27, R9 ;  /* 0x00000009001b9202 */ /* 0x000fe20000000f00 */
[----:B------:R-:W-:Y:S01]  /*cad0*/  @!P1 IMAD.WIDE.U32 R24, R226, 0xa0, R24 ;  /* 0x000000a0e2189825 */ /* 0x000fe200078e0018 */
[----:B------:R-:W-:Y:S01]  /*cae0*/  @!P1 IADD3 R23, PT, PT, R4, R23, RZ ;  /* 0x0000001704179210 */ /* 0x000fe20007ffe0ff */
[----:B------:R-:W-:Y:S01]  /*caf0*/  @P1 STS.128 [R241+0xb800], RZ ;  /* 0x00b800fff1001388 */ /* 0x000fe20000000c00 */
[----:B------:R-:W-:Y:S01]  /*cb00*/  @!P1 IADD3 R15, PT, PT, R14, R7, RZ ;  /* 0x000000070e0f9210 */ /* 0x000fe20007ffe0ff */
[----:B------:R-:W-:Y:S01]  /*cb10*/  @!P1 IMAD R5, R227, 0x120, RZ ;  /* 0x00000120e3059824 */ /* 0x000fe200078e02ff */
[----:B------:R-:W-:Y:S01]  /*cb20*/  @!P1 MOV R14, R6 ;  /* 0x00000006000e9202 */ /* 0x000fe20000000f00 */
[----:B------:R-:W-:Y:S01]  /*cb30*/  @!P1 IMAD.WIDE.U32 R18, R226, 0x120, R18 ;  /* 0x00000120e2129825 */ /* 0x000fe200078e0012 */
[----:B------:R-:W-:-:S02]  /*cb40*/  @!P1 IADD3 R13, PT, PT, R12, R25, RZ ;  /* 0x000000190c0d9210 */ /* 0x000fc40007ffe0ff */
[----:B------:R-:W-:Y:S01]  /*cb50*/  @!P1 MOV R12, R24 ;  /* 0x00000018000c9202 */ /* 0x000fe20000000f00 */
[----:B------:R-:W-:Y:S01]  /*cb60*/  @!P1 IMAD R10, R227, 0xc0, RZ ;  /* 0x000000c0e30a9824 */ /* 0x000fe200078e02ff */
[CC--:B------:R-:W-:Y:S01]  /*cb70*/  @!P1 LEA R30, P4, R226.reuse, R8.reuse, 0x6 ;  /* 0x00000008e21e9211 */ /* 0x0c0fe200078830ff */
[C---:B------:R-:W-:Y:S01]  /*cb80*/  @!P1 IMAD.WIDE.U32 R20, R226.reuse, 0xc0, R20 ;  /* 0x000000c0e2149825 */ /* 0x040fe200078e0014 */
[----:B------:R-:W-:Y:S02]  /*cb90*/  @!P1 IADD3 R19, PT, PT, R5, R19, RZ ;  /* 0x0000001305139210 */ /* 0x000fe40007ffe0ff */
[----:B------:R-:W-:Y:S01]  /*cba0*/  @!P1 MOV R24, R8 ;  /* 0x0000000800189202 */ /* 0x000fe20000000f00 */
[----:B------:R-:W-:Y:S01]  /*cbb0*/  @!P1 IMAD R4, R227, 0x1c0, RZ ;  /* 0x000001c0e3049824 */ /* 0x000fe200078e02ff */
[----:B------:R-:W-:Y:S01]  /*cbc0*/  @!P1 MOV R25, R9 ;  /* 0x0000000900199202 */ /* 0x000fe20000000f00 */
[----:B------:R-:W-:Y:S01]  /*cbd0*/  @!P1 IMAD.WIDE.U32 R26, R226, 0x1c0, R26 ;  /* 0x000001c0e21a9825 */ /* 0x000fe200078e001a */
[----:B------:R-:W-:-:S02]  /*cbe0*/  @!P1 IADD3 R11, PT, PT, R10, R21, RZ ;  /* 0x000000150a0b9210 */ /* 0x000fc40007ffe0ff */
[----:B------:R-:W-:Y:S01]  /*cbf0*/  @!P1 MOV R10, R20 ;  /* 0x00000014000a9202 */ /* 0x000fe20000000f00 */
[C---:B------:R-:W-:Y:S01]  /*cc00*/  @!P1 IMAD R6, R227.reuse, 0xe0, RZ ;  /* 0x000000e0e3069824 */ /* 0x040fe200078e02ff */
[----:B------:R-:W-:Y:S01]  /*cc10*/  @!P1 IADD3 R33, PT, PT, R4, R27, RZ ;  /* 0x0000001b04219210 */ /* 0x000fe20007ffe0ff */
[----:B------:R-:W-:Y:S01]  /*cc20*/  @!P1 IMAD R5, R227, 0x1a0, RZ ;  /* 0x000001a0e3059824 */ /* 0x000fe200078e02ff */
[-C--:B-1----:R-:W-:Y:S01]  /*cc30*/  @!P1 MOV R16, R8.reuse ;  /* 0x0000000800109202 */ /* 0x082fe20000000f00 */
[C---:B------:R-:W-:Y:S01]  /*cc40*/  @!P1 IMAD.WIDE.U32 R28, R226.reuse, 0x1a0, R8 ;  /* 0x000001a0e21c9825 */ /* 0x040fe200078e0008 */
[-C--:B------:R-:W-:Y:S02]  /*cc50*/  @!P1 MOV R17, R9.reuse ;  /* 0x0000000900119202 */ /* 0x080fe40000000f00 */
[C---:B------:R-:W-:Y:S01]  /*cc60*/  @!P1 LEA R4, P3, R226.reuse, R8, 0x7 ;  /* 0x00000008e2049211 */ /* 0x040fe200078638ff */
[C---:B------:R-:W-:Y:S01]  /*cc70*/  @!P1 IMAD.WIDE.U32 R24, R226.reuse, 0x180, R24 ;  /* 0x00000180e2189825 */ /* 0x040fe200078e0018 */
[----:B------:R-:W-:-:S02]  /*cc80*/  @!P1 LEA.HI.X R31, R226, R9, R227, 0x6, P4 ;  /* 0x00000009e21f9211 */ /* 0x000fc400020f34e3 */
[----:B------:R-:W-:Y:S01]  /*cc90*/  @!P1 MOV R20, R8 ;  /* 0x0000000800149202 */ /* 0x000fe20000000f00 */
[----:B------:R-:W-:Y:S01]  /*cca0*/  @!P1 IMAD.WIDE.U32 R16, R226, 0xe0, R16 ;  /* 0x000000e0e2109825 */ /* 0x000fe200078e0010 */
[----:B------:R-:W-:Y:S01]  /*ccb0*/  @!P1 MOV R21, R9 ;  /* 0x0000000900159202 */ /* 0x000fe20000000f00 */
[----:B------:R-:W-:Y:S01]  /*ccc0*/  @!PT LDS RZ, [RZ] ;  /* 0x00000000fffff984 */ /* 0x000fe20000000800 */
[----:B------:R-:W-:Y:S01]  /*ccd0*/  @!PT LDS RZ, [RZ] ;  /* 0x00000000fffff984 */ /* 0x000fe20000000800 */
[----:B------:R-:W-:Y:S01]  /*cce0*/  @!PT LDS RZ, [RZ] ;  /* 0x00000000fffff984 */ /* 0x000fe20000000800 */
[----:B------:R-:W-:Y:S01]  /*ccf0*/  @!P1 LDGSTS.E.BYPASS.LTC128B.128 [R241+0xb800], desc[UR4][R30.64] ;  /* 0x0b8000001ef19fae */ /* 0x000fe2000b981a04 */
[----:B------:R-:W-:Y:S01]  /*cd00*/  @!P1 IADD3 R29, PT, PT, R5, R29, RZ ;  /* 0x0000001d051d9210 */ /* 0x000fe20007ffe0ff */
[C---:B------:R-:W-:Y:S01]  /*cd10*/  @!P1 IMAD R7, R227.reuse, 0x160, RZ ;  /* 0x00000160e3079824 */ /* 0x040fe200078e02ff */
[----:B------:R-:W-:Y:S01]  /*cd20*/  @!P1 IADD3 R17, PT, PT, R6, R17, RZ ;  /* 0x0000001106119210 */ /* 0x000fe20007ffe0ff */
[----:B------:R-:W-:Y:S01]  /*cd30*/  @!P1 IMAD R6, R227, 0x180, RZ ;  /* 0x00000180e3069824 */ /* 0x000fe200078e02ff */
[C---:B------:R-:W-:Y:S01]  /*cd40*/  @!P1 LEA.HI.X R5, R226.reuse, R9, R227, 0x7, P3 ;  /* 0x00000009e2059211 */ /* 0x040fe200018f3ce3 */
[----:B------:R-:W-:Y:S01]  /*cd50*/  @!P1 IMAD.WIDE.U32 R20, R226, 0x160, R20 ;  /* 0x00000160e2149825 */ /* 0x000fe200078e0014 */
[----:B------:R-:W-:Y:S01]  /*cd60*/  @P1 STS.128 [R241+0xc000], RZ ;  /* 0x00c000fff1001388 */ /* 0x000fe20000000c00 */
[----:B------:R-:W-:-:S02]  /*cd70*/  @!P1 MOV R32, R26 ;  /* 0x0000001a00209202 */ /* 0x000fc40000000f00 */
[----:B------:R-:W-:Y:S01]  /*cd80*/  @!P1 IADD3 R25, PT, PT, R6, R25, RZ ;  /* 0x0000001906199210 */ /* 0x000fe20007ffe0ff */
[----:B------:R-:W-:Y:S01]  /*cd90*/  @!PT LDS RZ, [RZ] ;  /* 0x00000000fffff984 */ /* 0x000fe20000000800 */
[----:B------:R-:W-:Y:S01]  /*cda0*/  @!PT LDS RZ, [RZ] ;  /* 0x00000000fffff984 */ /* 0x000fe20000000800 */
[----:B------:R-:W-:Y:S01]  /*cdb0*/  @!PT LDS RZ, [RZ] ;  /* 0x00000000fffff984 */ /* 0x000fe20000000800 */
[----:B------:R-:W-:Y:S01]  /*cdc0*/  @!P1 LDGSTS.E.BYPASS.LTC128B.128 [R241+0xc000], desc[UR4][R14.64] ;  /* 0x0c0000000ef19fae */ /* 0x000fe2000b981a04 */
[C---:B------:R-:W-:Y:S02]  /*cdd0*/  @!P1 LEA R6, P3, R226.reuse, R8, 0x8 ;  /* 0x00000008e2069211 */ /* 0x040fe400078640ff */
[----:B------:R-:W-:Y:S01]  /*cde0*/  @!P1 IADD3 R21, PT, PT, R7, R21, RZ ;  /* 0x0000001507159210 */ /* 0x000fe20007ffe0ff */
[----:B------:R-:W-:Y:S01]  /*cdf0*/  @P1 STS.128 [R241+0xc800], RZ ;  /* 0x00c800fff1001388 */ /* 0x000fe20000000c00 */
[----:B------:R-:W-:-:S03]  /*ce00*/  @!P1 LEA.HI.X R7, R226, R9, R227, 0x8, P3 ;  /* 0x00000009e2079211 */ /* 0x000fc600018f44e3 */
        /* <DEDUP_REMOVED lines=54> */
[----:B------:R-:W5:Y:S01]  /*d170*/  LD.E R38, desc[UR4][R2.64+0x18c] ;  /* 0x00018c0402267980 */ /* 0x000f62000c101900 */
[----:B-1----:R-:W-:Y:S01]  /*d180*/  IADD3 R12, PT, PT, R217, R181, RZ ;  /* 0x000000b5d90c7210 */ /* 0x002fe20007ffe0ff */
[----:B------:R-:W-:Y:S02]  /*d190*/  BSSY.RECONVERGENT B1, `(.L_x_2409) ;  /* 0x00002aa000017945 */ /* 0x000fe40003800200 */
[----:B--2---:R-:W-:Y:S04]  /*d1a0*/  LDSM.16.M88.4 R4, [R217] ;  /* 0x00000000d904783b */ /* 0x004fe80000000200 */
[----:B------:R-:W5:Y:S04]  /*d1b0*/  LDSM.16.M88.4 R52, [R180+0x2000] ;  /* 0x00200000b434783b */ /* 0x000f680000000200 */
[----:B------:R-:W-:Y:S04]  /*d1c0*/  LDSM.16.M88.4 R8, [R182] ;  /* 0x00000000b608783b */ /* 0x000fe80000000200 */
[----:B------:R-:W1:Y:S04]  /*d1d0*/  LDSM.16.M88.4 R68, [R165+0x2000] ;  /* 0x00200000a544783b */ /* 0x000e680000000200 */
[----:B------:R-:W-:Y:S04]  /*d1e0*/  LDSM.16.M88.4 R12, [R12] ;  /* 0x000000000c0c783b */ /* 0x000fe80000000200 */
[----:B------:R-:W-:Y:S04]  /*d1f0*/  LDSM.16.M88.4 R40, [R184+0x2000] ;  /* 0x00200000b828783b */ /* 0x000fe80000000200 */
[----:B---3--:R-:W2:Y:S04]  /*d200*/  LDSM.16.M88.4 R16, [R180+0x2800] ;  /* 0x00280000b410783b */ /* 0x008ea80000000200 */
[----:B------:R-:W-:Y:S04]  /*d210*/  LDSM.16.M88.4 R188, [R188] ;  /* 0x00000000bcbc783b */ /* 0x000fe80000000200 */
[----:B------:R-:W3:Y:S04]  /*d220*/  LDSM.16.M88.4 R60, [R185+0x2000] ;  /* 0x00200000b93c783b */ /* 0x000ee80000000200 */
[----:B----4-:R-:W4:Y:S04]  /*d230*/  LDSM.16.M88.4 R20, [R165+0x2800] ;  /* 0x00280000a514783b */ /* 0x010f280000000200 */
[----:B------:R-:W4:Y:S01]  /*d240*/  LDSM.16.M88.4 R48, [R180+0x3000] ;  /* 0x00300000b430783b */ /* 0x000f220000000200 */
[C---:B-----5:R-:W-:Y:S03]  /*d250*/  HMMA.16816.F32 R24, R4.reuse, R52, RZ ;  /* 0x000000340418723c */ /* 0x060fe600000018ff */
[----:B------:R-:W5:Y:S04]  /*d260*/  LDSM.16.M88.4 R28, [R165+0x3000] ;  /* 0x00300000a51c783b */ /* 0x000f680000000200 */
[----:B------:R-:W5:Y:S01]  /*d270*/  LDSM.16.M88.4 R56, [R180+0x3800] ;  /* 0x00380000b438783b */ /* 0x000f620000000200 */
[----:B------:R-:W-:Y:S03]  /*d280*/  HMMA.16816.F32 R52, R4, R54, RZ ;  /* 0x000000360434723c */ /* 0x000fe600000018ff */
[----:B------:R-:W-:Y:S04]  /*d290*/  LDSM.16.M88.4 R72, [R184+0x3000] ;  /* 0x00300000b848783b */ /* 0x000fe80000000200 */
[----:B------:R-:W0:Y:S05]  /*d2a0*/  LDGDEPBAR ;  /* 0x00000000000079af */ /* 0x000e2a0000000000 */
[C---:B-1----:R-:W-:Y:S08]  /*d2b0*/  HMMA.16816.F32 R24, R8.reuse, R68, R24 ;  /* 0x000000440818723c */ /* 0x042ff00000001818 */
[----:B------:R-:W-:Y:S01]  /*d2c0*/  HMMA.16816.F32 R52, R8, R70, R52 ;  /* 0x000000460834723c */ /* 0x000fe20000001834 */
[----:B------:R-:W1:Y:S07]  /*d2d0*/  LDSM.16.M88.4 R68, [R184+0x2800] ;  /* 0x00280000b844783b */ /* 0x000e6e0000000200 */
[----:B--2---:R-:W-:Y:S08]  /*d2e0*/  HMMA.16816.F32 R44, R4, R16, RZ ;  /* 0x00000010042c723c */ /* 0x004ff000000018ff */
[----:B------:R-:W-:Y:S08]  /*d2f0*/  HMMA.16816.F32 R24, R12, R40, R24 ;  /* 0x000000280c18723c */ /* 0x000ff00000001818 */
[----:B------:R-:W-:Y:S08]  /*d300*/  HMMA.16816.F32 R16, R4, R18, RZ ;  /* 0x000000120410723c */ /* 0x000ff000000018ff */
[----:B------:R-:W-:Y:S01]  /*d310*/  HMMA.16816.F32 R52, R12, R42, R52 ;  /* 0x0000002a0c34723c */ /* 0x000fe20000001834 */
[----:B------:R-:W-:Y:S07]  /*d320*/  LDSM.16.M88.4 R40, [R185+0x2800] ;  /* 0x00280000b928783b */ /* 0x000fee0000000200 */
[----:B---3--:R-:W-:Y:S08]  /*d330*/  HMMA.16816.F32 R24, R188, R60, R24 ;  /* 0x0000003cbc18723c */ /* 0x008ff00000001818 */
[C---:B----4-:R-:W-:Y:S08]  /*d340*/  HMMA.16816.F32 R44, R8.reuse, R20, R44 ;  /* 0x00000014082c723c */ /* 0x050ff0000000182c */
[----:B------:R-:W-:Y:S08]  /*d350*/  HMMA.16816.F32 R16, R8, R22, R16 ;  /* 0x000000160810723c */ /* 0x000ff00000001810 */
[C---:B------:R-:W-:Y:S08]  /*d360*/  HMMA.16816.F32 R32, R4.reuse, R48, RZ ;  /* 0x000000300420723c */ /* 0x040ff000000018ff */
[----:B------:R-:W-:Y:S01]  /*d370*/  HMMA.16816.F32 R20, R4, R50, RZ ;  /* 0x000000320414723c */ /* 0x000fe200000018ff */
[----:B------:R-:W2:Y:S07]  /*d380*/  LDSM.16.M88.4 R48, [R165+0x3800] ;  /* 0x00380000a530783b */ /* 0x000eae0000000200 */
[----:B------:R-:W-:Y:S01]  /*d390*/  HMMA.16816.F32 R52, R188, R62, R52 ;  /* 0x0000003ebc34723c */ /* 0x000fe20000001834 */
[----:B------:R-:W-:Y:S07]  /*d3a0*/  LDSM.16.M88.4 R60, [R180+0x4000] ;  /* 0x00400000b43c783b */ /* 0x000fee0000000200 */
[C---:B-----5:R-:W-:Y:S08]  /*d3b0*/  HMMA.16816.F32 R32, R8.reuse, R28, R32 ;  /* 0x0000001c0820723c */ /* 0x060ff00000001820 */
[----:B------:R-:W-:Y:S08]  /*d3c0*/  HMMA.16816.F32 R20, R8, R30, R20 ;  /* 0x0000001e0814723c */ /* 0x000ff00000001814 */
[----:B------:R-:W-:Y:S08]  /*d3d0*/  HMMA.16816.F32 R28, R4, R56, RZ ;  /* 0x00000038041c723c */ /* 0x000ff000000018ff */
[C---:B-1----:R-:W-:Y:S08]  /*d3e0*/  HMMA.16816.F32 R44, R12.reuse, R68, R44 ;  /* 0x000000440c2c723c */ /* 0x042ff0000000182c */
[----:B------:R-:W-:Y:S01]  /*d3f0*/  HMMA.16816.F32 R16, R12, R70, R16 ;  /* 0x000000460c10723c */ /* 0x000fe20000001810 */
[----:B------:R-:W1:Y:S07]  /*d400*/  LDSM.16.M88.4 R68, [R184+0x3800] ;  /* 0x00380000b844783b */ /* 0x000e6e0000000200 */
[----:B--2---:R-:W-:Y:S08]  /*d410*/  HMMA.16816.F32 R28, R8, R48, R28 ;  /* 0x00000030081c723c */ /* 0x004ff0000000181c */
[----:B------:R-:W-:Y:S08]  /*d420*/  HMMA.16816.F32 R44, R188, R40, R44 ;  /* 0x00000028bc2c723c */ /* 0x000ff0000000182c */
[----:B------:R-:W-:Y:S08]  /*d430*/  HMMA.16816.F32 R32, R12, R72, R32 ;  /* 0x000000480c20723c */ /* 0x000ff00000001820 */
[----:B------:R-:W-:Y:S01]  /*d440*/  HMMA.16816.F32 R16, R188, R42, R16 ;  /* 0x0000002abc10723c */ /* 0x000fe20000001810 */
[----:B------:R-:W2:Y:S07]  /*d450*/  LDSM.16.M88.4 R40, [R180+0x4800] ;  /* 0x00480000b428783b */ /* 0x000eae0000000200 */
[C---:B------:R-:W-:Y:S01]  /*d460*/  HMMA.16816.F32 R20, R12.reuse, R74, R20 ;  /* 0x0000004a0c14723c */ /* 0x040fe20000001814 */
[----:B------:R-:W-:Y:S07]  /*d470*/  LDSM.16.M88.4 R72, [R184+0x4000] ;  /* 0x00400000b848783b */ /* 0x000fee0000000200 */
[----:B-1----:R-:W-:Y:S01]  /*d480*/  HMMA.16816.F32 R28, R12, R68, R28 ;  /* 0x000000440c1c723c */ /* 0x002fe2000000181c */
[-C--:B------:R-:W-:Y:S01]  /*d490*/  FMUL.FTZ R24, R24, R38.reuse ;  /* 0x0000002618187220 */ /* 0x080fe20000410000 */
[-C--:B------:R-:W-:Y:S01]  /*d4a0*/  FMUL.FTZ R87, R25, R38.reuse ;  /* 0x0000002619577220 */ /* 0x080fe20000410000 */
[-C--:B------:R-:W-:Y:S01]  /*d4b0*/  FMUL.FTZ R86, R26, R38.reuse ;  /* 0x000000261a567220 */ /* 0x080fe20000410000 */
[-C--:B------:R-:W-:Y:S01]  /*d4c0*/  FMUL.FTZ R85, R27, R38.reuse ;  /* 0x000000261b557220 */ /* 0x080fe20000410000 */
[----:B------:R1:W3:Y:S01]  /*d4d0*/  MUFU.TANH R88, R24 ;  /* 0x0000001800587308 */ /* 0x0002e20000002400 */
[-C--:B------:R-:W-:Y:S01]  /*d4e0*/  FMUL.FTZ R52, R52, R38.reuse ;  /* 0x0000002634347220 */ /* 0x080fe20000410000 */
[-C--:B------:R-:W-:Y:S01]  /*d4f0*/  FMUL.FTZ R83, R53, R38.reuse ;  /* 0x0000002635537220 */ /* 0x080fe20000410000 */
[-C--:B------:R-:W-:Y:S01]  /*d500*/  FMUL.FTZ R82, R54, R38.reuse ;  /* 0x0000002636527220 */ /* 0x080fe20000410000 */
[-C--:B------:R-:W-:Y:S01]  /*d510*/  FMUL.FTZ R81, R55, R38.reuse ;  /* 0x0000002637517220 */ /* 0x080fe20000410000 */
[-C--:B------:R-:W-:Y:S01]  /*d520*/  FMUL.FTZ R44, R44, R38.reuse ;  /* 0x000000262c2c7220 */ /* 0x080fe20000410000 */
[-C--:B------:R-:W-:Y:S01]  /*d530*/  FMUL.FTZ R45, R45, R38.reuse ;  /* 0x000000262d2d7220 */ /* 0x080fe20000410000 */
[-C--:B------:R-:W-:Y:S01]  /*d540*/  FMUL.FTZ R78, R46, R38.reuse ;  /* 0x000000262e4e7220 */ /* 0x080fe20000410000 */
[----:B------:R4:W2:Y:S01]  /*d550*/  MUFU.TANH R84, R52 ;  /* 0x0000003400547308 */ /* 0x0008a20000002400 */
[-C--:B------:R-:W-:Y:S01]  /*d560*/  FMUL.FTZ R77, R47, R38.reuse ;  /* 0x000000262f4d7220 */ /* 0x080fe20000410000 */
[-C--:B------:R-:W-:Y:S01]  /*d570*/  FMUL.FTZ R16, R16, R38.reuse ;  /* 0x0000002610107220 */ /* 0x080fe20000410000 */
[-C--:B------:R-:W-:Y:S01]  /*d580*/  FMUL.FTZ R67, R17, R38.reuse ;  /* 0x0000002611437220 */ /* 0x080fe20000410000 */
[-C--:B------:R-:W-:Y:S01]  /*d590*/  FMUL.FTZ R64, R18, R38.reuse ;  /* 0x0000002612407220 */ /* 0x080fe20000410000 */
[----:B------:R-:W-:-:S03]  /*d5a0*/  FMUL.FTZ R39, R19, R38 ;  /* 0x0000002613277220 */ /* 0x000fc60000410000 */
[----:B------:R-:W2:Y:S01]  /*d5b0*/  MUFU.TANH R80, R44 ;  /* 0x0000002c00507308 */ /* 0x000ea20000002400 */
[C---:B-1----:R-:W-:Y:S01]  /*d5c0*/  HMMA.16816.F32 R24, R4.reuse, R58, RZ ;  /* 0x0000003a0418723c */ /* 0x042fe200000018ff */
[----:B------:R-:W1:Y:S06]  /*d5d0*/  LDSM.16.M88.4 R56, [R165+0x4000] ;  /* 0x00400000a538783b */ /* 0x000e6c0000000200 */
[----:B------:R5:W1:Y:S01]  /*d5e0*/  MUFU.TANH R79, R45 ;  /* 0x0000002d004f7308 */ /* 0x000a620000002400 */
[C---:B----4-:R-:W-:Y:S07]  /*d5f0*/  HMMA.16816.F32 R52, R4.reuse, R60, RZ ;  /* 0x0000003c0434723c */ /* 0x050fee00000018ff */
[----:B------:R2:W4:Y:S01]  /*d600*/  MUFU.TANH R76, R16 ;  /* 0x00000010004c7308 */ /* 0x0005220000002400 */
[----:B------:R-:W-:Y:S07]  /*d610*/  HMMA.16816.F32 R60, R4, R62, RZ ;  /* 0x0000003e043c723c */ /* 0x000fee00000018ff */
[----:B------:R-:W1:Y:S01]  /*d620*/  MUFU.TANH R87, R87 ;  /* 0x0000005700577308 */ /* 0x000e620000002400 */
[----:B------:R-:W-:Y:S01]  /*d630*/  HMMA.16816.F32 R24, R8, R50, R24 ;  /* 0x000000320818723c */ /* 0x000fe20000001818 */
[----:B------:R-:W3:Y:S04]  /*d640*/  LDSM.16.M88.4 R48, [R185+0x3000] ;  /* 0x00300000b930783b */ /* 0x000ee80000000200 */
[----:B-----5:R-:W5:Y:S02]  /*d650*/  LDSM.16.M88.4 R44, [R165+0x4800] ;  /* 0x00480000a52c783b */ /* 0x020f640000000200 */
[----:B------:R-:W1:Y:S01]  /*d660*/  MUFU.TANH R86, R86 ;  /* 0x0000005600567308 */ /* 0x000e620000002400 */
[C---:B--2---:R-:W-:Y:S07]  /*d670*/  HMMA.16816.F32 R16, R4.reuse, R40, RZ ;  /* 0x000000280410723c */ /* 0x044fee00000018ff */
[----:B------:R-:W2:Y:S01]  /*d680*/  MUFU.TANH R85, R85 ;  /* 0x0000005500557308 */ /* 0x000ea20000002400 */
[----:B------:R-:W-:Y:S07]  /*d690*/  HMMA.16816.F32 R40, R4, R42, RZ ;  /* 0x0000002a0428723c */ /* 0x000fee00000018ff */
[----:B------:R-:W2:Y:S01]  /*d6a0*/  MUFU.TANH R83, R83 ;  /* 0x0000005300537308 */ /* 0x000ea20000002400 */
[C---:B-1----:R-:W-:Y:S07]  /*d6b0*/  HMMA.16816.F32 R52, R8.reuse, R56, R52 ;  /* 0x000000380834723c */ /* 0x042fee0000001834 */
[----:B------:R-:W1:Y:S01]  /*d6c0*/  MUFU.TANH R82, R82 ;  /* 0x0000005200527308 */ /* 0x000e620000002400 */
[----:B------:R-:W-:Y:S01]  /*d6d0*/  HMMA.16816.F32 R60, R8, R58, R60 ;  /* 0x0000003a083c723c */ /* 0x000fe2000000183c */
[----:B------:R-:W4:Y:S06]  /*d6e0*/  LDSM.16.M88.4 R56, [R185+0x3800] ;  /* 0x00380000b938783b */ /* 0x000f2c0000000200 */
[----:B------:R-:W1:Y:S01]  /*d6f0*/  MUFU.TANH R81, R81 ;  /* 0x0000005100517308 */ /* 0x000e620000002400 */
[----:B------:R-:W-:Y:S01]  /*d700*/  HMMA.16816.F32 R24, R12, R70, R24 ;  /* 0x000000460c18723c */ /* 0x000fe20000001818 */
[----:B------:R-:W-:Y:S06]  /*d710*/  LDSM.16.M88.4 R68, [R184+0x4800] ;  /* 0x00480000b844783b */ /* 0x000fec0000000200 */
[----:B------:R-:W1:Y:S01]  /*d720*/  MUFU.TANH R78, R78 ;  /* 0x0000004e004e7308 */ /* 0x000e620000002400 */
[C---:B---3--:R-:W-:Y:S07]  /*d730*/  HMMA.16816.F32 R32, R188.reuse, R48, R32 ;  /* 0x00000030bc20723c */ /* 0x048fee0000001820 */
[----:B------:R-:W3:Y:S01]  /*d740*/  MUFU.TANH R77, R77 ;  /* 0x0000004d004d7308 */ /* 0x000ee20000002400 */
[----:B------:R-:W-:Y:S01]  /*d750*/  HMMA.16816.F32 R20, R188, R50, R20 ;  /* 0x00000032bc14723c */ /* 0x000fe20000001814 */
[----:B------:R-:W2:Y:S06]  /*d760*/  LDSM.16.M88.4 R48, [R180+0x5000] ;  /* 0x00500000b430783b */ /* 0x000eac0000000200 */
[----:B------:R-:W1:Y:S01]  /*d770*/  MUFU.TANH R67, R67 ;  /* 0x0000004300437308 */ /* 0x000e620000002400 */
[C---:B-----5:R-:W-:Y:S03]  /*d780*/  HMMA.16816.F32 R16, R8.reuse, R44, R16 ;  /* 0x0000002c0810723c */ /* 0x060fe60000001810 */
[-C--:B------:R-:W-:Y:S01]  /*d790*/  FMUL.FTZ R32, R32, R38.reuse ;  /* 0x0000002620207220 */ /* 0x080fe20000410000 */
[-C--:B------:R-:W-:Y:S01]  /*d7a0*/  FMUL.FTZ R33, R33, R38.reuse ;  /* 0x0000002621217220 */ /* 0x080fe20000410000 */
[-C--:B------:R-:W-:Y:S01]  /*d7b0*/  FMUL.FTZ R91, R34, R38.reuse ;  /* 0x00000026225b7220 */ /* 0x080fe20000410000 */
[-C--:B------:R-:W-:Y:S01]  /*d7c0*/  FMUL.FTZ R92, R35, R38.reuse ;  /* 0x00000026235c7220 */ /* 0x080fe20000410000 */
[----:B------:R-:W1:Y:S01]  /*d7d0*/  MUFU.TANH R89, R32 ;  /* 0x0000002000597308 */ /* 0x000e620000002400 */
[----:B------:R-:W-:Y:S01]  /*d7e0*/  HMMA.16816.F32 R40, R8, R46, R40 ;  /* 0x0000002e0828723c */ /* 0x000fe20000001828 */
[----:B------:R-:W5:Y:S02]  /*d7f0*/  LDSM.16.M88.4 R44, [R185+0x4000] ;  /* 0x00400000b92c783b */ /* 0x000f640000000200 */
[-C--:B------:R-:W-:Y:S01]  /*d800*/  FMUL.FTZ R20, R20, R38.reuse ;  /* 0x0000002614147220 */ /* 0x080fe20000410000 */
[-C--:B------:R-:W-:Y:S01]  /*d810*/  FMUL.FTZ R94, R21, R38.reuse ;  /* 0x00000026155e7220 */ /* 0x080fe20000410000 */
[-C--:B------:R-:W-:Y:S01]  /*d820*/  FMUL.FTZ R95, R22, R38.reuse ;  /* 0x00000026165f7220 */ /* 0x080fe20000410000 */
[-C--:B------:R-:W-:Y:S01]  /*d830*/  FMUL.FTZ R96, R23, R38.reuse ;  /* 0x0000002617607220 */ /* 0x080fe20000410000 */
[----:B------:R3:W1:Y:S01]  /*d840*/  MUFU.TANH R90, R33 ;  /* 0x00000021005a7308 */ /* 0x0006620000002400 */
[----:B----4-:R-:W-:Y:S07]  /*d850*/  HMMA.16816.F32 R28, R188, R56, R28 ;  /* 0x00000038bc1c723c */ /* 0x010fee000000181c */
[----:B------:R2:W4:Y:S01]  /*d860*/  MUFU.TANH R93, R20 ;  /* 0x00000014005d7308 */ /* 0x0005220000002400 */
[----:B------:R-:W-:Y:S07]  /*d870*/  HMMA.16816.F32 R52, R12, R72, R52 ;  /* 0x000000480c34723c */ /* 0x000fee0000001834 */
[----:B------:R-:W1:Y:S01]  /*d880*/  MUFU.TANH R64, R64 ;  /* 0x0000004000407308 */ /* 0x000e620000002400 */
[----:B---3--:R-:W3:Y:S01]  /*d890*/  LDSM.16.M88.4 R32, [R165+0x5000] ;  /* 0x00500000a520783b */ /* 0x008ee20000000200 */
[----:B------:R-:W-:Y:S02]  /*d8a0*/  HMMA.16816.F32 R24, R188, R58, R24 ;  /* 0x0000003abc18723c */ /* 0x000fe40000001818 */
[-C--:B------:R-:W-:Y:S01]  /*d8b0*/  FMUL.FTZ R28, R28, R38.reuse ;  /* 0x000000261c1c7220 */ /* 0x080fe20000410000 */
[-C--:B------:R-:W-:Y:S01]  /*d8c0*/  FMUL.FTZ R98, R29, R38.reuse ;  /* 0x000000261d627220 */ /* 0x080fe20000410000 */
[-C--:B------:R-:W-:Y:S01]  /*d8d0*/  FMUL.FTZ R99, R30, R38.reuse ;  /* 0x000000261e637220 */ /* 0x080fe20000410000 */
[-C--:B------:R-:W-:Y:S01]  /*d8e0*/  FMUL.FTZ R100, R31, R38.reuse ;  /* 0x000000261f647220 */ /* 0x080fe20000410000 */
[----:B------:R4:W1:Y:S01]  /*d8f0*/  MUFU.TANH R97, R28 ;  /* 0x0000001c00617308 */ /* 0x0008620000002400 */
[----:B------:R-:W1:Y:S01]  /*d900*/  LDSM.16.M88.4 R56, [R180+0x5800] ;  /* 0x00580000b438783b */ /* 0x000e620000000200 */
[----:B--2---:R-:W-:Y:S06]  /*d910*/  HMMA.16816.F32 R20, R4, R48, RZ ;  /* 0x000000300414723c */ /* 0x004fec00000018ff */
[----:B------:R-:W2:Y:S02]  /*d920*/  MUFU.TANH R39, R39 ;  /* 0x0000002700277308 */ /* 0x000ea40000002400 */
[----:B------:R-:W-:Y:S01]  /*d930*/  HMMA.16816.F32 R60, R12, R74, R60 ;  /* 0x0000004a0c3c723c */ /* 0x000fe2000000183c */
[----:B------:R-:W-:Y:S02]  /*d940*/  LDSM.16.M88.4 R72, [R184+0x5000] ;  /* 0x00500000b848783b */ /* 0x000fe40000000200 */
[-C--:B------:R-:W-:Y:S01]  /*d950*/  FMUL.FTZ R24, R24, R38.reuse ;  /* 0x0000002618187220 */ /* 0x080fe20000410000 */
[-C--:B------:R-:W-:Y:S01]  /*d960*/  FMUL.FTZ R106, R25, R38.reuse ;  /* 0x00000026196a7220 */ /* 0x080fe20000410000 */
[-C--:B------:R-:W-:Y:S01]  /*d970*/  FMUL.FTZ R101, R26, R38.reuse ;  /* 0x000000261a657220 */ /* 0x080fe20000410000 */
[-C--:B------:R-:W-:Y:S01]  /*d980*/  FMUL.FTZ R102, R27, R38.reuse ;  /* 0x000000261b667220 */ /* 0x080fe20000410000 */
[----:B------:R1:W1:Y:S01]  /*d990*/  MUFU.TANH R105, R24 ;  /* 0x0000001800697308 */ /* 0x0002620000002400 */
[----:B----4-:R-:W-:Y:S01]  /*d9a0*/  HMMA.16816.F32 R28, R4, R50, RZ ;  /* 0x00000032041c723c */ /* 0x010fe200000018ff */
[----:B------:R-:W-:Y:S06]  /*d9b0*/  LDSM.16.M88.4 R48, [R165+0x5800] ;  /* 0x00580000a530783b */ /* 0x000fec0000000200 */
[----:B------:R-:W4:Y:S01]  /*d9c0*/  MUFU.TANH R91, R91 ;  /* 0x0000005b005b7308 */ /* 0x000f220000002400 */
[----:B-----5:R-:W-:Y:S07]  /*d9d0*/  HMMA.16816.F32 R52, R188, R44, R52 ;  /* 0x0000002cbc34723c */ /* 0x020fee0000001834 */
[----:B------:R-:W1:Y:S01]  /*d9e0*/  MUFU.TANH R92, R92 ;  /* 0x0000005c005c7308 */ /* 0x000e620000002400 */
[C---:B---3--:R-:W-:Y:S07]  /*d9f0*/  HMMA.16816.F32 R20, R8.reuse, R32, R20 ;  /* 0x000000200814723c */ /* 0x048fee0000001814 */
[----:B------:R-:W3:Y:S01]  /*da00*/  MUFU.TANH R94, R94 ;  /* 0x0000005e005e7308 */ /* 0x000ee20000002400 */
[----:B------:R-:W-:Y:S01]  /*da10*/  HMMA.16816.F32 R28, R8, R34, R28 ;  /* 0x00000022081c723c */ /* 0x000fe2000000181c */
[----:B------:R-:W5:Y:S02]  /*da20*/  LDSM.16.M88.4 R32, [R185+0x4800] ;  /* 0x00480000b920783b */ /* 0x000f640000000200 */
[-C--:B------:R-:W-:Y:S01]  /*da30*/  FMUL.FTZ R52, R52, R38.reuse ;  /* 0x0000002634347220 */ /* 0x080fe20000410000 */
[-C--:B------:R-:W-:Y:S01]  /*da40*/  FMUL.FTZ R110, R53, R38.reuse ;  /* 0x00000026356e7220 */ /* 0x080fe20000410000 */
[-C--:B------:R-:W-:Y:S01]  /*da50*/  FMUL.FTZ R103, R54, R38.reuse ;  /* 0x0000002636677220 */ /* 0x080fe20000410000 */
[-C--:B------:R-:W-:Y:S01]  /*da60*/  FMUL.FTZ R104, R55, R38.reuse ;  /* 0x0000002637687220 */ /* 0x080fe20000410000 */
[----:B------:R2:W1:Y:S01]  /*da70*/  MUFU.TANH R108, R52 ;  /* 0x00000034006c7308 */ /* 0x0004620000002400 */
[----:B------:R-:W-:Y:S07]  /*da80*/  HMMA.16816.F32 R16, R12, R68, R16 ;  /* 0x000000440c10723c */ /* 0x000fee0000001810 */
[----:B------:R-:W2:Y:S01]  /*da90*/  MUFU.TANH R95, R95 ;  /* 0x0000005f005f7308 */ /* 0x000ea20000002400 */
[----:B------:R-:W-:Y:S01]  /*daa0*/  HMMA.16816.F32 R60, R188, R46, R60 ;  /* 0x0000002ebc3c723c */ /* 0x000fe2000000183c */
[----:B------:R-:W4:Y:S06]  /*dab0*/  LDSM.16.M88.4 R44, [R180+0x6000] ;  /* 0x00600000b42c783b */ /* 0x000f2c0000000200 */
[----:B------:R-:W3:Y:S01]  /*dac0*/  MUFU.TANH R96, R96 ;  /* 0x0000006000607308 */ /* 0x000ee20000002400 */
[C---:B-1----:R-:W-:Y:S07]  /*dad0*/  HMMA.16816.F32 R24, R4.reuse, R56, RZ ;  /* 0x000000380418723c */ /* 0x042fee00000018ff */
[----:B------:R-:W1:Y:S01]  /*dae0*/  MUFU.TANH R98, R98 ;  /* 0x0000006200627308 */ /* 0x000e620000002400 */
[----:B--2---:R-:W-:Y:S01]  /*daf0*/  HMMA.16816.F32 R52, R4, R58, RZ ;  /* 0x0000003a0434723c */ /* 0x004fe200000018ff */
[----:B------:R-:W2:Y:S02]  /*db00*/  LDSM.16.M88.4 R56, [R165+0x6000] ;  /* 0x00600000a538783b */ /* 0x000ea40000000200 */
[-C--:B------:R-:W-:Y:S01]  /*db10*/  FMUL.FTZ R60, R60, R38.reuse ;  /* 0x000000263c3c7220 */ /* 0x080fe20000410000 */
[-C--:B------:R-:W-:Y:S01]  /*db20*/  FMUL.FTZ R114, R61, R38.reuse ;  /* 0x000000263d727220 */ /* 0x080fe20000410000 */
[-C--:B------:R-:W-:Y:S01]  /*db30*/  FMUL.FTZ R107, R62, R38.reuse ;  /* 0x000000263e6b7220 */ /* 0x080fe20000410000 */
[-C--:B------:R-:W-:Y:S01]  /*db40*/  FMUL.FTZ R109, R63, R38.reuse ;  /* 0x000000263f6d7220 */ /* 0x080fe20000410000 */
[----:B------:R4:W1:Y:S01]  /*db50*/  MUFU.TANH R112, R60 ;  /* 0x0000003c00707308 */ /* 0x0008620000002400 */
[----:B------:R-:W-:Y:S01]  /*db60*/  HMMA.16816.F32 R40, R12, R70, R40 ;  /* 0x000000460c28723c */ /* 0x000fe20000001828 */
[----:B------:R-:W-:Y:S06]  /*db70*/  LDSM.16.M88.4 R68, [R184+0x5800] ;  /* 0x00580000b844783b */ /* 0x000fec0000000200 */
[----:B------:R-:W1:Y:S01]  /*db80*/  MUFU.TANH R99, R99 ;  /* 0x0000006300637308 */ /* 0x000e620000002400 */
[----:B-----5:R-:W-:Y:S07]  /*db90*/  HMMA.16816.F32 R16, R188, R32, R16 ;  /* 0x00000020bc10723c */ /* 0x020fee0000001810 */
[----:B------:R-:W1:Y:S01]  /*dba0*/  MUFU.TANH R100, R100 ;  /* 0x0000006400647308 */ /* 0x000e620000002400 */
[C---:B------:R-:W-:Y:S07]  /*dbb0*/  HMMA.16816.F32 R24, R8.reuse, R48, R24 ;  /* 0x000000300818723c */ /* 0x040fee0000001818 */
        /* <DEDUP_REMOVED lines=8> */
[----:B----4-:R-:W-:Y:S07]  /*dc40*/  HMMA.16816.F32 R60, R4, R44, RZ ;  /* 0x0000002c043c723c */ /* 0x010fee00000018ff */
[----:B------:R-:W4:Y:S01]  /*dc50*/  MUFU.TANH R101, R101 ;  /* 0x0000006500657308 */ /* 0x000f220000002400 */
[----:B------:R-:W-:Y:S01]  /*dc60*/  HMMA.16816.F32 R40, R188, R34, R40 ;  /* 0x00000022bc28723c */ /* 0x000fe20000001828 */
[----:B------:R-:W1:Y:S06]  /*dc70*/  LDSM.16.M88.4 R32, [R180+0x6800] ;  /* 0x00680000b420783b */ /* 0x000e6c0000000200 */
[----:B------:R-:W1:Y:S01]  /*dc80*/  MUFU.TANH R102, R102 ;  /* 0x0000006600667308 */ /* 0x000e620000002400 */
[----:B---3--:R-:W-:Y:S01]  /*dc90*/  HMMA.16816.F32 R16, R4, R46, RZ ;  /* 0x0000002e0410723c */ /* 0x008fe200000018ff */
[----:B------:R-:W-:Y:S06]  /*dca0*/  LDSM.16.M88.4 R44, [R165+0x6800] ;  /* 0x00680000a52c783b */ /* 0x000fec0000000200 */
[----:B------:R-:W3:Y:S01]  /*dcb0*/  MUFU.TANH R110, R110 ;  /* 0x0000006e006e7308 */ /* 0x000ee20000002400 */
[----:B------:R-:W-:Y:S03]  /*dcc0*/  HMMA.16816.F32 R20, R12, R72, R20 ;  /* 0x000000480c14723c */ /* 0x000fe60000001814 */
[-C--:B------:R-:W-:Y:S01]  /*dcd0*/  FMUL.FTZ R40, R40, R38.reuse ;  /* 0x0000002628287220 */ /* 0x080fe20000410000 */
[-C--:B------:R-:W-:Y:S01]  /*dce0*/  FMUL.FTZ R122, R41, R38.reuse ;  /* 0x00000026297a7220 */ /* 0x080fe20000410000 */
[-C--:B------:R-:W-:Y:S01]  /*dcf0*/  FMUL.FTZ R115, R42, R38.reuse ;  /* 0x000000262a737220 */ /* 0x080fe20000410000 */
[-C--:B------:R-:W-:Y:S01]  /*dd00*/  FMUL.FTZ R117, R43, R38.reuse ;  /* 0x000000262b757220 */ /* 0x080fe20000410000 */
[----:B------:R1:W1:Y:S01]  /*dd10*/  MUFU.TANH R121, R40 ;  /* 0x0000002800797308 */ /* 0x0002620000002400 */
[C---:B--2---:R-:W-:Y:S07]  /*dd20*/  HMMA.16816.F32 R60, R8.reuse, R56, R60 ;  /* 0x00000038083c723c */ /* 0x044fee000000183c */
[----:B------:R-:W2:Y:S01]  /*dd30*/  MUFU.TANH R103, R103 ;  /* 0x0000006700677308 */ /* 0x000ea20000002400 */
[----:B------:R-:W-:Y:S01]  /*dd40*/  HMMA.16816.F32 R16, R8, R58, R16 ;  /* 0x0000003a0810723c */ /* 0x000fe20000001810 */
[----:B------:R-:W4:Y:S06]  /*dd50*/  LDSM.16.M88.4 R56, [R185+0x5800] ;  /* 0x00580000b938783b */ /* 0x000f2c0000000200 */
[----:B------:R-:W1:Y:S01]  /*dd60*/  MUFU.TANH R104, R104 ;  /* 0x0000006800687308 */ /* 0x000e620000002400 */
[----:B------:R-:W-:Y:S01]  /*dd70*/  HMMA.16816.F32 R28, R12, R74, R28 ;  /* 0x0000004a0c1c723c */ /* 0x000fe2000000181c */
[----:B------:R-:W3:Y:S06]  /*dd80*/  LDSM.16.M88.4 R72, [R184+0x6000] ;  /* 0x00600000b848783b */ /* 0x000eec0000000200 */
[----:B------:R-:W1:Y:S01]  /*dd90*/  MUFU.TANH R114, R114 ;  /* 0x0000007200727308 */ /* 0x000e620000002400 */
[----:B-----5:R-:W-:Y:S07]  /*dda0*/  HMMA.16816.F32 R20, R188, R48, R20 ;  /* 0x00000030bc14723c */ /* 0x020fee0000001814 */
[----:B------:R-:W2:Y:S01]  /*ddb0*/  MUFU.TANH R107, R107 ;  /* 0x0000006b006b7308 */ /* 0x000ea20000002400 */
[----:B------:R-:W-:Y:S07]  /*ddc0*/  HMMA.16816.F32 R24, R12, R68, R24 ;  /* 0x000000440c18723c */ /* 0x000fee0000001818 */
[----:B------:R-:W2:Y:S01]  /*ddd0*/  MUFU.TANH R109, R109 ;  /* 0x0000006d006d7308 */ /* 0x000ea20000002400 */
[----:B-1----:R-:W-:Y:S03]  /*dde0*/  HMMA.16816.F32 R40, R4, R32, RZ ;  /* 0x000000200428723c */ /* 0x002fe600000018ff */
[-C--:B------:R-:W-:Y:S01]  /*ddf0*/  FMUL.FTZ R20, R20, R38.reuse ;  /* 0x0000002614147220 */ /* 0x080fe20000410000 */
[-C--:B------:R-:W-:Y:S01]  /*de00*/  FMUL.FTZ R21, R21, R38.reuse ;  /* 0x0000002615157220 */ /* 0x080fe20000410000 */
[-C--:B------:R-:W-:Y:S01]  /*de10*/  FMUL.FTZ R119, R22, R38.reuse ;  /* 0x0000002616777220 */ /* 0x080fe20000410000 */
[-C--:B------:R-:W-:Y:S01]  /*de20*/  FMUL.FTZ R120, R23, R38.reuse ;  /* 0x0000002617787220 */ /* 0x080fe20000410000 */
[----:B------:R-:W1:Y:S01]  /*de30*/  MUFU.TANH R125, R20 ;  /* 0x00000014007d7308 */ /* 0x000e620000002400 */
[----:B------:R-:W-:Y:S01]  /*de40*/  HMMA.16816.F32 R28, R188, R50, R28 ;  /* 0x00000032bc1c723c */ /* 0x000fe2000000181c */
[----:B------:R-:W5:Y:S06]  /*de50*/  LDSM.16.M88.4 R48, [R180+0x7000] ;  /* 0x00700000b430783b */ /* 0x000f6c0000000200 */
[----:B------:R2:W1:Y:S01]  /*de60*/  MUFU.TANH R126, R21 ;  /* 0x00000015007e7308 */ /* 0x0004620000002400 */
[----:B------:R-:W-:Y:S07]  /*de70*/  HMMA.16816.F32 R32, R4, R34, RZ ;  /* 0x000000220420723c */ /* 0x000fee00000018ff */
[----:B------:R-:W1:Y:S01]  /*de80*/  MUFU.TANH R118, R118 ;  /* 0x0000007600767308 */ /* 0x000e620000002400 */
[----:B----4-:R-:W-:Y:S03]  /*de90*/  HMMA.16816.F32 R24, R188, R56, R24 ;  /* 0x00000038bc18723c */ /* 0x010fe60000001818 */
[-C--:B------:R-:W-:Y:S01]  /*dea0*/  FMUL.FTZ R28, R28, R38.reuse ;  /* 0x000000261c1c7220 */ /* 0x080fe20000410000 */
[-C--:B------:R-:W-:Y:S01]  /*deb0*/  FMUL.FTZ R128, R29, R38.reuse ;  /* 0x000000261d807220 */ /* 0x080fe20000410000 */
[-C--:B------:R-:W-:Y:S01]  /*dec0*/  FMUL.FTZ R123, R30, R38.reuse ;  /* 0x000000261e7b7220 */ /* 0x080fe20000410000 */
[-C--:B------:R-:W-:Y:S01]  /*ded0*/  FMUL.FTZ R124, R31, R38.reuse ;  /* 0x000000261f7c7220 */ /* 0x080fe20000410000 */
[----:B------:R5:W4:Y:S01]  /*dee0*/  MUFU.TANH R127, R28 ;  /* 0x0000001c007f7308 */ /* 0x000b220000002400 */
[C---:B------:R-:W-:Y:S01]  /*def0*/  HMMA.16816.F32 R40, R8.reuse, R44, R40 ;  /* 0x0000002c0828723c */ /* 0x040fe20000001828 */
[----:B--2---:R-:W2:Y:S06]  /*df00*/  LDSM.16.M88.4 R20, [R165+0x7000] ;  /* 0x00700000a514783b */ /* 0x004eac0000000200 */
[----:B------:R-:W1:Y:S01]  /*df10*/  MUFU.TANH R111, R111 ;  /* 0x0000006f006f7308 */ /* 0x000e620000002400 */
[----:B------:R-:W-:Y:S01]  /*df20*/  HMMA.16816.F32 R32, R8, R46, R32 ;  /* 0x0000002e0820723c */ /* 0x000fe20000001820 */
[----:B------:R-:W4:Y:S02]  /*df30*/  LDSM.16.M88.4 R44, [R185+0x6000] ;  /* 0x00600000b92c783b */ /* 0x000f240000000200 */
[-C--:B------:R-:W-:Y:S01]  /*df40*/  FMUL.FTZ R24, R24, R38.reuse ;  /* 0x0000002618187220 */ /* 0x080fe20000410000 */
[----:B------:R-:W-:-:S03]  /*df50*/  FMUL.FTZ R168, R25, R38 ;  /* 0x0000002619a87220 */ /* 0x000fc60000410000 */
[----:B------:R1:W1:Y:S01]  /*df60*/  MUFU.TANH R130, R24 ;  /* 0x0000001800827308 */ /* 0x0002620000002400 */
[----:B---3--:R-:W-:Y:S01]  /*df70*/  HMMA.16816.F32 R60, R12, R72, R60 ;  /* 0x000000480c3c723c */ /* 0x008fe2000000183c */
[-C--:B------:R-:W-:Y:S01]  /*df80*/  FMUL.FTZ R72, R26, R38.reuse ;  /* 0x000000261a487220 */ /* 0x080fe20000410000 */
[----:B------:R-:W-:-:S05]  /*df90*/  FMUL.FTZ R73, R27, R38 ;  /* 0x000000261b497220 */ /* 0x000fca0000410000 */
[----:B------:R-:W3:Y:S01]  /*dfa0*/  MUFU.TANH R113, R113 ;  /* 0x0000007100717308 */ /* 0x000ee20000002400 */
[C---:B-----5:R-:W-:Y:S07]  /*dfb0*/  HMMA.16816.F32 R28, R4.reuse, R48, RZ ;  /* 0x00000030041c723c */ /* 0x060fee00000018ff */
[----:B------:R-:W2:Y:S01]  /*dfc0*/  MUFU.TANH R122, R122 ;  /* 0x0000007a007a7308 */ /* 0x000ea20000002400 */
[----:B-1----:R-:W-:Y:S01]  /*dfd0*/  HMMA.16816.F32 R24, R4, R50, RZ ;  /* 0x000000320418723c */ /* 0x002fe200000018ff */
[----:B------:R-:W1:Y:S06]  /*dfe0*/  LDSM.16.M88.4 R48, [R184+0x6800] ;  /* 0x00680000b830783b */ /* 0x000e6c0000000200 */
[----:B------:R-:W1:Y:S01]  /*dff0*/  MUFU.TANH R115, R115 ;  /* 0x0000007300737308 */ /* 0x000e620000002400 */
[C---:B------:R-:W-:Y:S07]  /*e000*/  HMMA.16816.F32 R16, R12.reuse, R74, R16 ;  /* 0x0000004a0c10723c */ /* 0x040fee0000001810 */
[----:B------:R-:W1:Y:S01]  /*e010*/  MUFU.TANH R117, R117 ;  /* 0x0000007500757308 */ /* 0x000e620000002400 */
[----:B------:R-:W-:Y:S01]  /*e020*/  HMMA.16816.F32 R52, R12, R70, R52 ;  /* 0x000000460c34723c */ /* 0x000fe20000001834 */
[----:B------:R-:W-:Y:S06]  /*e030*/  LDSM.16.M88.4 R68, [R180+0x7800] ;  /* 0x00780000b444783b */ /* 0x000fec0000000200 */
[----:B------:R-:W1:Y:S01]  /*e040*/  MUFU.TANH R119, R119 ;  /* 0x0000007700777308 */ /* 0x000e620000002400 */
[----:B--2---:R-:W-:Y:S07]  /*e050*/  HMMA.16816.F32 R28, R8, R20, R28 ;  /* 0x00000014081c723c */ /* 0x004fee000000181c */
[----:B------:R-:W2:Y:S01]  /*e060*/  MUFU.TANH R120, R120 ;  /* 0x0000007800787308 */ /* 0x000ea20000002400 */
[----:B----4-:R-:W-:Y:S07]  /*e070*/  HMMA.16816.F32 R60, R188, R44, R60 ;  /* 0x0000002cbc3c723c */ /* 0x010fee000000183c */
[----:B------:R-:W4:Y:S01]  /*e080*/  MUFU.TANH R128, R128 ;  /* 0x0000008000807308 */ /* 0x000f220000002400 */
[----:B------:R-:W-:Y:S01]  /*e090*/  HMMA.16816.F32 R24, R8, R22, R24 ;  /* 0x000000160818723c */ /* 0x000fe20000001818 */
[----:B------:R-:W5:Y:S06]  /*e0a0*/  LDSM.16.M88.4 R20, [R185+0x6800] ;  /* 0x00680000b914783b */ /* 0x000f6c0000000200 */
[----:B------:R-:W1:Y:S01]  /*e0b0*/  MUFU.TANH R123, R123 ;  /* 0x0000007b007b7308 */ /* 0x000e620000002400 */
[C---:B------:R-:W-:Y:S01]  /*e0c0*/  HMMA.16816.F32 R16, R188.reuse, R46, R16 ;  /* 0x0000002ebc10723c */ /* 0x040fe20000001810 */
[----:B------:R-:W3:Y:S02]  /*e0d0*/  LDSM.16.M88.4 R44, [R184+0x7000] ;  /* 0x00700000b82c783b */ /* 0x000ee40000000200 */
[-C--:B------:R-:W-:Y:S01]  /*e0e0*/  FMUL.FTZ R60, R60, R38.reuse ;  /* 0x000000263c3c7220 */ /* 0x080fe20000410000 */
[-C--:B------:R-:W-:Y:S01]  /*e0f0*/  FMUL.FTZ R61, R61, R38.reuse ;  /* 0x000000263d3d7220 */ /* 0x080fe20000410000 */
[-C--:B------:R-:W-:Y:S01]  /*e100*/  FMUL.FTZ R129, R62, R38.reuse ;  /* 0x000000263e817220 */ /* 0x080fe20000410000 */
[-C--:B------:R-:W-:Y:S01]  /*e110*/  FMUL.FTZ R131, R63, R38.reuse ;  /* 0x000000263f837220 */ /* 0x080fe20000410000 */
[----:B------:R-:W2:Y:S01]  /*e120*/  MUFU.TANH R174, R60 ;  /* 0x0000003c00ae7308 */ /* 0x000ea20000002400 */
[----:B------:R-:W-:Y:S01]  /*e130*/  HMMA.16816.F32 R52, R188, R58, R52 ;  /* 0x0000003abc34723c */ /* 0x000fe20000001834 */
[----:B------:R-:W-:Y:S06]  /*e140*/  LDSM.16.M88.4 R56, [R165+0x7800] ;  /* 0x00780000a538783b */ /* 0x000fec0000000200 */
[----:B------:R4:W2:Y:S01]  /*e150*/  MUFU.TANH R178, R61 ;  /* 0x0000003d00b27308 */ /* 0x0008a20000002400 */
[C---:B-1----:R-:W-:Y:S03]  /*e160*/  HMMA.16816.F32 R40, R12.reuse, R48, R40 ;  /* 0x000000300c28723c */ /* 0x042fe60000001828 */
[-C--:B------:R-:W-:Y:S01]  /*e170*/  FMUL.FTZ R16, R16, R38.reuse ;  /* 0x0000002610107220 */ /* 0x080fe20000410000 */
[-C--:B------:R-:W-:Y:S01]  /*e180*/  FMUL.FTZ R192, R17, R38.reuse ;  /* 0x0000002611c07220 */ /* 0x080fe20000410000 */
[-C--:B------:R-:W-:Y:S01]  /*e190*/  FMUL.FTZ R169, R18, R38.reuse ;  /* 0x0000002612a97220 */ /* 0x080fe20000410000 */
[-C--:B------:R-:W-:Y:S01]  /*e1a0*/  FMUL.FTZ R171, R19, R38.reuse ;  /* 0x0000002613ab7220 */ /* 0x080fe20000410000 */
[----:B------:R1:W1:Y:S01]  /*e1b0*/  MUFU.TANH R181, R16 ;  /* 0x0000001000b57308 */ /* 0x0002620000002400 */
[----:B------:R-:W-:Y:S01]  /*e1c0*/  HMMA.16816.F32 R32, R12, R50, R32 ;  /* 0x000000320c20723c */ /* 0x000fe20000001820 */
[----:B------:R-:W2:Y:S02]  /*e1d0*/  LDSM.16.M88.4 R48, [R185+0x7000] ;  /* 0x00700000b930783b */ /* 0x000ea40000000200 */
[-C--:B------:R-:W-:Y:S01]  /*e1e0*/  FMUL.FTZ R52, R52, R38.reuse ;  /* 0x0000002634347220 */ /* 0x080fe20000410000 */
[-C--:B------:R-:W-:Y:S01]  /*e1f0*/  FMUL.FTZ R172, R53, R38.reuse ;  /* 0x0000002635ac7220 */ /* 0x080fe20000410000 */
[-C--:B------:R-:W-:Y:S01]  /*e200*/  FMUL.FTZ R74, R54, R38.reuse ;  /* 0x00000026364a7220 */ /* 0x080fe20000410000 */
[-C--:B------:R-:W-:Y:S01]  /*e210*/  FMUL.FTZ R75, R55, R38.reuse ;  /* 0x00000026374b7220 */ /* 0x080fe20000410000 */
[----:B------:R3:W2:Y:S01]  /*e220*/  MUFU.TANH R170, R52 ;  /* 0x0000003400aa7308 */ /* 0x0006a20000002400 */
[----:B----4-:R-:W4:Y:S04]  /*e230*/  LDSM.16.M88.4 R60, [R180+0x8000] ;  /* 0x00800000b43c783b */ /* 0x010f280000000200 */
[C---:B-----5:R-:W-:Y:S03]  /*e240*/  HMMA.16816.F32 R40, R188.reuse, R20, R40 ;  /* 0x00000014bc28723c */ /* 0x060fe60000001828 */
[----:B------:R-:W2:Y:S01]  /*e250*/  MUFU.TANH R124, R124 ;  /* 0x0000007c007c7308 */ /* 0x000ea20000002400 */
[----:B-1----:R-:W1:Y:S04]  /*e260*/  LDSM.16.M88.4 R16, [R165+0x8000] ;  /* 0x00800000a510783b */ /* 0x002e680000000200 */
[----:B------:R-:W-:Y:S01]  /*e270*/  HMMA.16816.F32 R32, R188, R22, R32 ;  /* 0x00000016bc20723c */ /* 0x000fe20000001820 */
[----:B------:R-:W5:Y:S02]  /*e280*/  LDSM.16.M88.4 R20, [R184+0x7800] ;  /* 0x00780000b814783b */ /* 0x000f640000000200 */
[----:B------:R-:W1:Y:S05]  /*e290*/  MUFU.TANH R168, R168 ;  /* 0x000000a800a87308 */ /* 0x000e6a0000002400 */
[----:B---3--:R-:W-:Y:S03]  /*e2a0*/  HMMA.16816.F32 R28, R12, R44, R28 ;  /* 0x0000002c0c1c723c */ /* 0x008fe6000000181c */
[-C--:B------:R-:W-:Y:S01]  /*e2b0*/  FMUL.FTZ R193, R40, R38.reuse ;  /* 0x0000002628c17220 */ /* 0x080fe20000410000 */
[-C--:B------:R-:W-:Y:S01]  /*e2c0*/  FMUL.FTZ R195, R41, R38.reuse ;  /* 0x0000002629c37220 */ /* 0x080fe20000410000 */
[-C--:B------:R-:W-:Y:S01]  /*e2d0*/  FMUL.FTZ R173, R42, R38.reuse ;  /* 0x000000262aad7220 */ /* 0x080fe20000410000 */
[-C--:B------:R-:W-:Y:S01]  /*e2e0*/  FMUL.FTZ R175, R43, R38.reuse ;  /* 0x000000262baf7220 */ /* 0x080fe20000410000 */
[----:B------:R-:W3:Y:S01]  /*e2f0*/  MUFU.TANH R72, R72 ;  /* 0x0000004800487308 */ /* 0x000ee20000002400 */
[C---:B------:R-:W-:Y:S03]  /*e300*/  HMMA.16816.F32 R52, R4.reuse, R68, RZ ;  /* 0x000000440434723c */ /* 0x040fe600000018ff */
[-C--:B------:R-:W-:Y:S01]  /*e310*/  FMUL.FTZ R32, R32, R38.reuse ;  /* 0x0000002620207220 */ /* 0x080fe20000410000 */
[-C--:B------:R-:W-:Y:S01]  /*e320*/  FMUL.FTZ R33, R33, R38.reuse ;  /* 0x0000002621217220 */ /* 0x080fe20000410000 */
[-C--:B------:R-:W-:Y:S01]  /*e330*/  FMUL.FTZ R176, R34, R38.reuse ;  /* 0x0000002622b07220 */ /* 0x080fe20000410000 */
[-C--:B------:R-:W-:Y:S01]  /*e340*/  FMUL.FTZ R177, R35, R38.reuse ;  /* 0x0000002623b17220 */ /* 0x080fe20000410000 */
[----:B------:R-:W1:Y:S01]  /*e350*/  MUFU.TANH R197, R32 ;  /* 0x0000002000c57308 */ /* 0x000e620000002400 */
[----:B------:R-:W-:Y:S07]  /*e360*/  HMMA.16816.F32 R68, R4, R70, RZ ;  /* 0x000000460444723c */ /* 0x000fee00000018ff */
[----:B------:R4:W1:Y:S01]  /*e370*/  MUFU.TANH R199, R33 ;  /* 0x0000002100c77308 */ /* 0x0008620000002400 */
[----:B--2---:R-:W-:Y:S07]  /*e380*/  HMMA.16816.F32 R28, R188, R48, R28 ;  /* 0x00000030bc1c723c */ /* 0x004fee000000181c */
[----:B------:R-:W2:Y:S01]  /*e390*/  MUFU.TANH R73, R73 ;  /* 0x0000004900497308 */ /* 0x000ea20000002400 */
[----:B------:R-:W-:Y:S07]  /*e3a0*/  HMMA.16816.F32 R24, R12, R46, R24 ;  /* 0x0000002e0c18723c */ /* 0x000fee0000001818 */
[----:B------:R-:W1:Y:S01]  /*e3b0*/  MUFU.TANH R172, R172 ;  /* 0x000000ac00ac7308 */ /* 0x000e620000002400 */
[C---:B------:R-:W-:Y:S01]  /*e3c0*/  HMMA.16816.F32 R52, R8.reuse, R56, R52 ;  /* 0x000000380834723c */ /* 0x040fe20000001834 */
[----:B----4-:R-:W-:Y:S02]  /*e3d0*/  LDSM.16.M88.4 R32, [R184+0x8000] ;  /* 0x00800000b820783b */ /* 0x010fe40000000200 */
[-C--:B------:R-:W-:Y:S01]  /*e3e0*/  FMUL.FTZ R28, R28, R38.reuse ;  /* 0x000000261c1c7220 */ /* 0x080fe20000410000 */
[-C--:B------:R-:W-:Y:S01]  /*e3f0*/  FMUL.FTZ R29, R29, R38.reuse ;  /* 0x000000261d1d7220 */ /* 0x080fe20000410000 */
[-C--:B------:R-:W-:Y:S01]  /*e400*/  FMUL.FTZ R30, R30, R38.reuse ;  /* 0x000000261e1e7220 */ /* 0x080fe20000410000 */
[-C--:B------:R-:W-:Y:S01]  /*e410*/  FMUL.FTZ R31, R31, R38.reuse ;  /* 0x000000261f1f7220 */ /* 0x080fe20000410000 */
[----:B------:R-:W4:Y:S01]  /*e420*/  MUFU.TANH R201, R28 ;  /* 0x0000001c00c97308 */ /* 0x000f220000002400 */
[----:B------:R-:W-:Y:S01]  /*e430*/  HMMA.16816.F32 R68, R8, R58, R68 ;  /* 0x0000003a0844723c */ /* 0x000fe20000001844 */
[----:B------:R-:W3:Y:S06]  /*e440*/  LDSM.16.M88.4 R56, [R180+0x8800] ;  /* 0x00880000b438783b */ /* 0x000eec0000000200 */
[----:B------:R-:W1:Y:S01]  /*e450*/  MUFU.TANH R202, R29 ;  /* 0x0000001d00ca7308 */ /* 0x000e620000002400 */
[C---:B------:R-:W-:Y:S07]  /*e460*/  HMMA.16816.F32 R40, R4.reuse, R60, RZ ;  /* 0x0000003c0428723c */ /* 0x040fee00000018ff */
[----:B------:R-:W1:Y:S01]  /*e470*/  MUFU.TANH R179, R30 ;  /* 0x0000001e00b37308 */ /* 0x000e620000002400 */
[----:B------:R-:W-:Y:S07]  /*e480*/  HMMA.16816.F32 R60, R4, R62, RZ ;  /* 0x0000003e043c723c */ /* 0x000fee00000018ff */
[----:B------:R5:W2:Y:S01]  /*e490*/  MUFU.TANH R182, R31 ;  /* 0x0000001f00b67308 */ /* 0x000aa20000002400 */
[----:B------:R-:W-:Y:S07]  /*e4a0*/  HMMA.16816.F32 R24, R188, R50, R24 ;  /* 0x00000032bc18723c */ /* 0x000fee0000001818 */
[----:B------:R-:W2:Y:S01]  /*e4b0*/  MUFU.TANH R74, R74 ;  /* 0x0000004a004a7308 */ /* 0x000ea20000002400 */
[C---:B-1----:R-:W-:Y:S01]  /*e4c0*/  HMMA.16816.F32 R44, R8.reuse, R16, R40 ;  /* 0x00000010082c723c */ /* 0x042fe20000001828 */
[----:B------:R-:W1:Y:S06]  /*e4d0*/  LDSM.16.M88.4 R40, [R185+0x7800] ;  /* 0x00780000b928783b */ /* 0x000e6c0000000200 */
[----:B------:R-:W1:Y:S01]  /*e4e0*/  MUFU.TANH R75, R75 ;  /* 0x0000004b004b7308 */ /* 0x000e620000002400 */
[----:B------:R-:W-:Y:S01]  /*e4f0*/  HMMA.16816.F32 R60, R8, R18, R60 ;  /* 0x00000012083c723c */ /* 0x000fe2000000183c */
[----:B------:R-:W4:Y:S02]  /*e500*/  LDSM.16.M88.4 R16, [R165+0x8800] ;  /* 0x00880000a510783b */ /* 0x000f240000000200 */
[-C--:B------:R-:W-:Y:S01]  /*e510*/  FMUL.FTZ R24, R24, R38.reuse ;  /* 0x0000002618187220 */ /* 0x080fe20000410000 */
[-C--:B------:R-:W-:Y:S01]  /*e520*/  FMUL.FTZ R25, R25, R38.reuse ;  /* 0x0000002619197220 */ /* 0x080fe20000410000 */
[----:B-----5:R-:W-:Y:S01]  /*e530*/  LDSM.16.M88.4 R28, [R185+0x8000] ;  /* 0x00800000b91c783b */ /* 0x020fe20000000200 */
[-C--:B------:R-:W-:Y:S01]  /*e540*/  FMUL.FTZ R194, R26, R38.reuse ;  /* 0x000000261ac27220 */ /* 0x080fe20000410000 */
[----:B------:R-:W1:Y:S01]  /*e550*/  MUFU.TANH R203, R24 ;  /* 0x0000001800cb7308 */ /* 0x000e620000002400 */
[----:B------:R-:W-:Y:S01]  /*e560*/  HMMA.16816.F32 R52, R12, R20, R52 ;  /* 0x000000140c34723c */ /* 0x000fe20000001834 */
[----:B------:R-:W-:-:S06]  /*e570*/  FMUL.FTZ R196, R27, R38 ;  /* 0x000000261bc47220 */ /* 0x000fcc0000410000 */
[----:B------:R5:W1:Y:S01]  /*e580*/  MUFU.TANH R204, R25 ;  /* 0x0000001900cc7308 */ /* 0x000a620000002400 */
[----:B------:R-:W-:Y:S01]  /*e590*/  HMMA.16816.F32 R68, R12, R22, R68 ;  /* 0x000000160c44723c */ /* 0x000fe20000001844 */
[----:B------:R-:W2:Y:S06]  /*e5a0*/  LDSM.16.M88.4 R20, [R180+0x9000] ;  /* 0x00900000b414783b */ /* 0x000eac0000000200 */
[----:B------:R-:W1:Y:S01]  /*e5b0*/  MUFU.TANH R129, R129 ;  /* 0x0000008100817308 */ /* 0x000e620000002400 */
[----:B---3--:R-:W-:Y:S07]  /*e5c0*/  HMMA.16816.F32 R48, R4, R56, RZ ;  /* 0x000000380430723c */ /* 0x008fee00000018ff */
[----:B------:R-:W3:Y:S01]  /*e5d0*/  MUFU.TANH R131, R131 ;  /* 0x0000008300837308 */ /* 0x000ee20000002400 */
[C---:B------:R-:W-:Y:S01]  /*e5e0*/  HMMA.16816.F32 R44, R12.reuse, R32, R44 ;  /* 0x000000200c2c723c */ /* 0x040fe2000000182c */
[----:B-----5:R-:W-:Y:S06]  /*e5f0*/  LDSM.16.M88.4 R24, [R165+0x9000] ;  /* 0x00900000a518783b */ /* 0x020fec0000000200 */
[----:B------:R-:W1:Y:S01]  /*e600*/  MUFU.TANH R192, R192 ;  /* 0x000000c000c07308 */ /* 0x000e620000002400 */
[----:B------:R-:W-:Y:S01]  /*e610*/  HMMA.16816.F32 R60, R12, R34, R60 ;  /* 0x000000220c3c723c */ /* 0x000fe2000000183c */
[----:B------:R-:W5:Y:S06]  /*e620*/  LDSM.16.M88.4 R32, [R184+0x8800] ;  /* 0x00880000b820783b */ /* 0x000f6c0000000200 */
[----:B------:R-:W2:Y:S01]  /*e630*/  MUFU.TANH R169, R169 ;  /* 0x000000a900a97308 */ /* 0x000ea20000002400 */
[----:B------:R-:W-:Y:S07]  /*e640*/  HMMA.16816.F32 R56, R4, R58, RZ ;  /* 0x0000003a0438723c */ /* 0x000fee00000018ff */
[----:B------:R-:W2:Y:S01]  /*e650*/  MUFU.TANH R171, R171 ;  /* 0x000000ab00ab7308 */ /* 0x000ea20000002400 */
[C---:B-1----:R-:W-:Y:S07]  /*e660*/  HMMA.16816.F32 R52, R188.reuse, R40, R52 ;  /* 0x00000028bc34723c */ /* 0x042fee0000001834 */
[----:B------:R-:W1:Y:S01]  /*e670*/  MUFU.TANH R193, R193 ;  /* 0x000000c100c17308 */ /* 0x000e620000002400 */
[----:B------:R-:W-:Y:S07]  /*e680*/  HMMA.16816.F32 R68, R188, R42, R68 ;  /* 0x0000002abc44723c */ /* 0x000fee0000001844 */
[----:B------:R-:W1:Y:S01]  /*e690*/  MUFU.TANH R195, R195 ;  /* 0x000000c300c37308 */ /* 0x000e620000002400 */
[----:B----4-:R-:W-:Y:S03]  /*e6a0*/  HMMA.16816.F32 R48, R8, R16, R48 ;  /* 0x000000100830723c */ /* 0x010fe60000001830 */
[-C--:B------:R-:W-:Y:S01]  /*e6b0*/  FMUL.FTZ R52, R52, R38.reuse ;  /* 0x0000002634347220 */ /* 0x080fe20000410000 */
[-C--:B------:R-:W-:Y:S01]  /*e6c0*/  FMUL.FTZ R53, R53, R38.reuse ;  /* 0x0000002635357220 */ /* 0x080fe20000410000 */
[-C--:B------:R-:W-:Y:S01]  /*e6d0*/  FMUL.FTZ R54, R54, R38.reuse ;  /* 0x0000002636367220 */ /* 0x080fe20000410000 */
[-C--:B------:R-:W-:Y:S01]  /*e6e0*/  FMUL.FTZ R55, R55, R38.reuse ;  /* 0x0000002637377220 */ /* 0x080fe20000410000 */
[----:B------:R-:W4:Y:S01]  /*e6f0*/  MUFU.TANH R205, R52 ;  /* 0x0000003400cd7308 */ /* 0x000f220000002400 */
[----:B--2---:R-:W-:Y:S03]  /*e700*/  HMMA.16816.F32 R40, R4, R20, RZ ;  /* 0x000000140428723c */ /* 0x004fe600000018ff */
[-C--:B------:R-:W-:Y:S01]  /*e710*/  FMUL.FTZ R207, R68, R38.reuse ;  /* 0x0000002644cf7220 */ /* 0x080fe20000410000 */
[-C--:B------:R-:W-:Y:S01]  /*e720*/  FMUL.FTZ R208, R69, R38.reuse ;  /* 0x0000002645d07220 */ /* 0x080fe20000410000 */
[-C--:B------:R-:W-:Y:S01]  /*e730*/  FMUL.FTZ R68, R70, R38.reuse ;  /* 0x0000002646447220 */ /* 0x080fe20000410000 */
[-C--:B------:R-:W-:Y:S01]  /*e740*/  FMUL.FTZ R69, R71, R38.reuse ;  /* 0x0000002647457220 */ /* 0x080fe20000410000 */
[----:B------:R-:W2:Y:S01]  /*e750*/  MUFU.TANH R206, R53 ;  /* 0x0000003500ce7308 */ /* 0x000ea20000002400 */
[----:B------:R-:W-:Y:S07]  /*e760*/  HMMA.16816.F32 R44, R188, R28, R44 ;  /* 0x0000001cbc2c723c */ /* 0x000fee000000182c */
[----:B------:R-:W1:Y:S01]  /*e770*/  MUFU.TANH R198, R54 ;  /* 0x0000003600c67308 */ /* 0x000e620000002400 */
[----:B------:R-:W-:Y:S01]  /*e780*/  HMMA.16816.F32 R56, R8, R18, R56 ;  /* 0x000000120838723c */ /* 0x000fe20000001838 */
[----:B------:R-:W-:Y:S06]  /*e790*/  LDSM.16.M88.4 R16, [R185+0x8800] ;  /* 0x00880000b910783b */ /* 0x000fec0000000200 */
[----:B------:R3:W1:Y:S01]  /*e7a0*/  MUFU.TANH R200, R55 ;  /* 0x0000003700c87308 */ /* 0x0006620000002400 */
[----:B------:R-:W-:Y:S01]  /*e7b0*/  HMMA.16816.F32 R60, R188, R30, R60 ;  /* 0x0000001ebc3c723c */ /* 0x000fe2000000183c */
[----:B------:R4:W2:Y:S02]  /*e7c0*/  LDSM.16.M88.4 R28, [R180+0x9800] ;  /* 0x00980000b41c783b */ /* 0x0008a40000000200 */
[-C--:B------:R-:W-:Y:S01]  /*e7d0*/  FMUL.FTZ R44, R44, R38.reuse ;  /* 0x000000262c2c7220 */ /* 0x080fe20000410000 */
[-C--:B------:R-:W-:Y:S01]  /*e7e0*/  FMUL.FTZ R45, R45, R38.reuse ;  /* 0x000000262d2d7220 */ /* 0x080fe20000410000 */
[-C--:B------:R-:W-:Y:S01]  /*e7f0*/  FMUL.FTZ R46, R46, R38.reuse ;  /* 0x000000262e2e7220 */ /* 0x080fe20000410000 */
[-C--:B------:R-:W-:Y:S01]  /*e800*/  FMUL.FTZ R47, R47, R38.reuse ;  /* 0x000000262f2f7220 */ /* 0x080fe20000410000 */
[----:B------:R-:W1:Y:S01]  /*e810*/  MUFU.TANH R209, R44 ;  /* 0x0000002c00d17308 */ /* 0x000e620000002400 */
[----:B------:R-:W-:Y:S07]  /*e820*/  HMMA.16816.F32 R20, R4, R22, RZ ;  /* 0x000000160414723c */ /* 0x000fee00000018ff */
[----:B------:R-:W1:Y:S01]  /*e830*/  MUFU.TANH R210, R45 ;  /* 0x0000002d00d27308 */ /* 0x000e620000002400 */
[----:B-----5:R-:W-:Y:S01]  /*e840*/  HMMA.16816.F32 R48, R12, R32, R48 ;  /* 0x000000200c30723c */ /* 0x020fe20000001830 */
[----:B---3--:R-:W-:Y:S02]  /*e850*/  LDSM.16.M88.4 R52, [R184+0x9800] ;  /* 0x00980000b834783b */ /* 0x008fe40000000200 */
[-C--:B------:R-:W-:Y:S01]  /*e860*/  FMUL.FTZ R211, R60, R38.reuse ;  /* 0x000000263cd37220 */ /* 0x080fe20000410000 */
[----:B------:R-:W-:-:S03]  /*e870*/  FMUL.FTZ R60, R62, R38 ;  /* 0x000000263e3c7220 */ /* 0x000fc60000410000 */
[----:B------:R-:W3:Y:S01]  /*e880*/  MUFU.TANH R70, R46 ;  /* 0x0000002e00467308 */ /* 0x000ee20000002400 */
[----:B------:R-:W-:Y:S01]  /*e890*/  HMMA.16816.F32 R56, R12, R34, R56 ;  /* 0x000000220c38723c */ /* 0x000fe20000001838 */
[----:B------:R-:W5:Y:S01]  /*e8a0*/  LDSM.16.M88.4 R32, [R184+0x9000] ;  /* 0x00900000b820783b */ /* 0x000f620000000200 */
[-C--:B----4-:R-:W-:Y:S01]  /*e8b0*/  FMUL.FTZ R180, R61, R38.reuse ;  /* 0x000000263db47220 */ /* 0x090fe20000410000 */
[----:B------:R-:W-:-:S04]  /*e8c0*/  FMUL.FTZ R61, R63, R38 ;  /* 0x000000263f3d7220 */ /* 0x000fc80000410000 */
[----:B------:R2:W4:Y:S01]  /*e8d0*/  MUFU.TANH R71, R47 ;  /* 0x0000002f00477308 */ /* 0x0005220000002400 */
[C---:B------:R-:W-:Y:S07]  /*e8e0*/  HMMA.16816.F32 R40, R8.reuse, R24, R40 ;  /* 0x000000180828723c */ /* 0x040fee0000001828 */
[----:B------:R-:W1:Y:S01]  /*e8f0*/  MUFU.TANH R173, R173 ;  /* 0x000000ad00ad7308 */ /* 0x000e620000002400 */
[----:B------:R-:W-:Y:S01]  /*e900*/  HMMA.16816.F32 R20, R8, R26, R20 ;  /* 0x0000001a0814723c */ /* 0x000fe20000001814 */
[----:B------:R-:W3:Y:S06]  /*e910*/  LDSM.16.M88.4 R24, [R165+0x9800] ;  /* 0x00980000a518783b */ /* 0x000eec0000000200 */
[----:B------:R-:W1:Y:S01]  /*e920*/  MUFU.TANH R175, R175 ;  /* 0x000000af00af7308 */ /* 0x000e620000002400 */
[C---:B--2---:R-:W-:Y:S07]  /*e930*/  HMMA.16816.F32 R44, R4.reuse, R28, RZ ;  /* 0x0000001c042c723c */ /* 0x044fee00000018ff */
[----:B------:R-:W2:Y:S01]  /*e940*/  MUFU.TANH R176, R176 ;  /* 0x000000b000b07308 */ /* 0x000ea20000002400 */
[----:B------:R-:W-:Y:S07]  /*e950*/  HMMA.16816.F32 R4, R4, R30, RZ ;  /* 0x0000001e0404723c */ /* 0x000fee00000018ff */
[----:B------:R-:W1:Y:S01]  /*e960*/  MUFU.TANH R177, R177 ;  /* 0x000000b100b17308 */ /* 0x000e620000002400 */
[----:B------:R-:W-:Y:S07]  /*e970*/  HMMA.16816.F32 R48, R188, R16, R48 ;  /* 0x00000010bc30723c */ /* 0x000fee0000001830 */
[----:B------:R-:W1:Y:S01]  /*e980*/  MUFU.TANH R194, R194 ;  /* 0x000000c200c27308 */ /* 0x000e620000002400 */
[C---:B-----5:R-:W-:Y:S07]  /*e990*/  HMMA.16816.F32 R40, R12.reuse, R32, R40 ;  /* 0x000000200c28723c */ /* 0x060fee0000001828 */
[----:B------:R-:W1:Y:S01]  /*e9a0*/  MUFU.TANH R196, R196 ;  /* 0x000000c400c47308 */ /* 0x000e620000002400 */
[----:B------:R-:W-:Y:S01]  /*e9b0*/  HMMA.16816.F32 R20, R12, R34, R20 ;  /* 0x000000220c14723c */ /* 0x000fe20000001814 */
[----:B------:R-:W-:Y:S02]  /*e9c0*/  LDSM.16.M88.4 R32, [R185+0x9800] ;  /* 0x00980000b920783b */ /* 0x000fe40000000200 */
[-C--:B------:R-:W-:Y:S01]  /*e9d0*/  FMUL.FTZ R28, R48, R38.reuse ;  /* 0x00000026301c7220 */ /* 0x080fe20000410000 */
[-C--:B------:R-:W-:Y:S01]  /*e9e0*/  FMUL.FTZ R29, R49, R38.reuse ;  /* 0x00000026311d7220 */ /* 0x080fe20000410000 */
[-C--:B------:R-:W-:Y:S01]  /*e9f0*/  FMUL.FTZ R50, R50, R38.reuse ;  /* 0x0000002632327220 */ /* 0x080fe20000410000 */
[----:B------:R-:W-:Y:S01]  /*ea00*/  FMUL.FTZ R51, R51, R38 ;  /* 0x0000002633337220 */ /* 0x000fe20000410000 */
[----:B------:R-:W1:Y:S01]  /*ea10*/  MUFU.TANH R207, R207 ;  /* 0x000000cf00cf7308 */ /* 0x000e620000002400 */
[----:B------:R-:W-:Y:S01]  /*ea20*/  HMMA.16816.F32 R56, R188, R18, R56 ;  /* 0x00000012bc38723c */ /* 0x000fe20000001838 */
[----:B------:R-:W5:Y:S01]  /*ea30*/  LDSM.16.M88.4 R16, [R185+0x9000] ;  /* 0x00900000b910783b */ /* 0x000f620000000200 */
[----:B------:R-:W-:-:S05]  /*ea40*/  DEPBAR.LE SB0, 0x0 ;  /* 0x000080000000791a */ /* 0x000fca0000000000 */
[----:B------:R-:W1:Y:S01]  /*ea50*/  MUFU.TANH R208, R208 ;  /* 0x000000d000d07308 */ /* 0x000e620000002400 */
[C---:B---3--:R-:W-:Y:S07]  /*ea60*/  HMMA.16816.F32 R4, R8.reuse, R26, R4 ;  /* 0x0000001a0804723c */ /* 0x048fee0000001804 */
[----:B------:R-:W3:Y:S01]  /*ea70*/  MUFU.TANH R68, R68 ;  /* 0x0000004400447308 */ /* 0x000ee20000002400 */
[----:B------:R-:W-:Y:S03]  /*ea80*/  HMMA.16816.F32 R44, R8, R24, R44 ;  /* 0x00000018082c723c */ /* 0x000fe6000000182c */
[-C--:B------:R-:W-:Y:S01]  /*ea90*/  FMUL.FTZ R24, R56, R38.reuse ;  /* 0x0000002638187220 */ /* 0x080fe20000410000 */
[----:B------:R-:W-:-:S03]  /*eaa0*/  FMUL.FTZ R25, R57, R38 ;  /* 0x0000002639197220 */ /* 0x000fc60000410000 */
[----:B------:R-:W1:Y:S05]  /*eab0*/  MUFU.TANH R69, R69 ;  /* 0x0000004500457308 */ /* 0x000e6a0000002400 */
[C---:B------:R-:W-:Y:S03]  /*eac0*/  HMMA.16816.F32 R4, R12.reuse, R54, R4 ;  /* 0x000000360c04723c */ /* 0x040fe60000001804 */
[----:B------:R-:W1:Y:S05]  /*ead0*/  MUFU.TANH R211, R211 ;  /* 0x000000d300d37308 */ /* 0x000e6a0000002400 */
[----:B------:R-:W-:Y:S03]  /*eae0*/  HMMA.16816.F32 R44, R12, R52, R44 ;  /* 0x000000340c2c723c */ /* 0x000fe6000000182c */
[----:B------:R-:W1:Y:S05]  /*eaf0*/  MUFU.TANH R180, R180 ;  /* 0x000000b400b47308 */ /* 0x000e6a0000002400 */
[C---:B-----5:R-:W-:Y:S01]  /*eb00*/  HMMA.16816.F32 R40, R188.reuse, R16, R40 ;  /* 0x00000010bc28723c */ /* 0x060fe20000001828 */
[-C--:B------:R-:W-:Y:S01]  /*eb10*/  FMUL.FTZ R16, R58, R38.reuse ;  /* 0x000000263a107220 */ /* 0x080fe20000410000 */
[-C--:B------:R-:W-:Y:S01]  /*eb20*/  FMUL.FTZ R17, R59, R38.reuse ;  /* 0x000000263b117220 */ /* 0x080fe20000410000 */
[----:B------:R-:W1:Y:S05]  /*eb30*/  MUFU.TANH R60, R60 ;  /* 0x0000003c003c7308 */ /* 0x000e6a0000002400 */
[C---:B------:R-:W-:Y:S03]  /*eb40*/  HMMA.16816.F32 R4, R188.reuse, R34, R4 ;  /* 0x00000022bc04723c */ /* 0x040fe60000001804 */
[----:B------:R-:W1:Y:S05]  /*eb50*/  MUFU.TANH R61, R61 ;  /* 0x0000003d003d7308 */ /* 0x000e6a0000002400 */
[C---:B------:R-:W-:Y:S03]  /*eb60*/  HMMA.16816.F32 R20, R188.reuse, R18, R20 ;  /* 0x00000012bc14723c */ /* 0x040fe60000001814 */
[-C--:B------:R-:W-:Y:S01]  /*eb70*/  FMUL.FTZ R30, R40, R38.reuse ;  /* 0x00000026281e7220 */ /* 0x080fe20000410000 */
[-C--:B------:R-:W-:Y:S01]  /*eb80*/  FMUL.FTZ R41, R41, R38.reuse ;  /* 0x0000002629297220 */ /* 0x080fe20000410000 */
[-C--:B------:R-:W-:Y:S01]  /*eb90*/  FMUL.FTZ R8, R42, R38.reuse ;  /* 0x000000262a087220 */ /* 0x080fe20000410000 */
[-C--:B------:R-:W-:Y:S01]  /*eba0*/  FMUL.FTZ R9, R43, R38.reuse ;  /* 0x000000262b097220 */ /* 0x080fe20000410000 */
[----:B------:R-:W1:Y:S01]  /*ebb0*/  MUFU.TANH R28, R28 ;  /* 0x0000001c001c7308 */ /* 0x000e620000002400 */
[----:B------:R-:W-:Y:S03]  /*ebc0*/  HMMA.16816.F32 R44, R188, R32, R44 ;  /* 0x00000020bc2c723c */ /* 0x000fe6000000182c */
[-C--:B------:R-:W-:Y:S01]  /*ebd0*/  FMUL.FTZ R33, R4, R38.reuse ;  /* 0x0000002604217220 */ /* 0x080fe20000410000 */
[-C--:B------:R-:W-:Y:S01]  /*ebe0*/  FMUL.FTZ R34, R5, R38.reuse ;  /* 0x0000002605227220 */ /* 0x080fe20000410000 */
[-C--:B------:R-:W-:Y:S01]  /*ebf0*/  FMUL.FTZ R4, R6, R38.reuse ;  /* 0x0000002606047220 */ /* 0x080fe20000410000 */
[-C--:B------:R-:W-:Y:S01]  /*ec00*/  FMUL.FTZ R5, R7, R38.reuse ;  /* 0x0000002607057220 */ /* 0x080fe20000410000 */
[----:B------:R-:W1:Y:S04]  /*ec10*/  MUFU.TANH R29, R29 ;  /* 0x0000001d001d7308 */ /* 0x000e680000002400 */
[-C--:B------:R-:W-:Y:S01]  /*ec20*/  FMUL.FTZ R20, R20, R38.reuse ;  /* 0x0000002614147220 */ /* 0x080fe20000410000 */
[-C--:B------:R-:W-:Y:S01]  /*ec30*/  FMUL.FTZ R21, R21, R38.reuse ;  /* 0x0000002615157220 */ /* 0x080fe20000410000 */
[-C--:B------:R-:W-:Y:S01]  /*ec40*/  FMUL.FTZ R10, R22, R38.reuse ;  /* 0x00000026160a7220 */ /* 0x080fe20000410000 */
[-C--:B------:R-:W-:Y:S01]  /*ec50*/  FMUL.FTZ R11, R23, R38.reuse ;  /* 0x00000026170b7220 */ /* 0x080fe20000410000 */
[----:B------:R1:W1:Y:S04]  /*ec60*/  MUFU.TANH R62, R50 ;  /* 0x00000032003e7308 */ /* 0x0002680000002400 */
[-C--:B------:R-:W-:Y:S01]  /*ec70*/  FMUL.FTZ R31, R44, R38.reuse ;  /* 0x000000262c1f7220 */ /* 0x080fe20000410000 */
[-C--:B------:R-:W-:Y:S01]  /*ec80*/  FMUL.FTZ R32, R45, R38.reuse ;  /* 0x000000262d207220 */ /* 0x080fe20000410000 */
[-C--:B------:R-:W-:Y:S01]  /*ec90*/  FMUL.FTZ R12, R46, R38.reuse ;  /* 0x000000262e0c7220 */ /* 0x080fe20000410000 */
[----:B------:R-:W-:Y:S01]  /*eca0*/  FMUL.FTZ R13, R47, R38 ;  /* 0x000000262f0d7220 */ /* 0x000fe20000410000 */
[----:B------:R-:W-:Y:S01]  /*ecb0*/  IADD3 R38, PT, PT, R164, -0x2, RZ ;  /* 0xfffffffea4267810 */ /* 0x000fe20007ffe0ff */
[----:B------:R1:W1:Y:S03]  /*ecc0*/  MUFU.TANH R63, R51 ;  /* 0x00000033003f7308 */ /* 0x0002660000002400 */
[----:B------:R-:W-:-:S05]  /*ecd0*/  ISETP.GT.AND P3, PT, R38, R223, PT ;  /* 0x000000df2600720c */ /* 0x000fca0003f64270 */
[----:B------:R-:W1:Y:S08]  /*ece0*/  MUFU.TANH R24, R24 ;  /* 0x0000001800187308 */ /* 0x000e700000002400 */
[----:B------:R-:W1:Y:S08]  /*ecf0*/  MUFU.TANH R25, R25 ;  /* 0x0000001900197308 */ /* 0x000e700000002400 */
[----:B------:R-:W1:Y:S08]  /*ed00*/  MUFU.TANH R16, R16 ;  /* 0x0000001000107308 */ /* 0x000e700000002400 */
[----:B------:R-:W1:Y:S08]  /*ed10*/  MUFU.TANH R17, R17 ;  /* 0x0000001100117308 */ /* 0x000e700000002400 */
[----:B------:R-:W1:Y:S08]  /*ed20*/  MUFU.TANH R30, R30 ;  /* 0x0000001e001e7308 */ /* 0x000e700000002400 */
[----:B------:R1:W1:Y:S08]  /*ed30*/  MUFU.TANH R26, R41 ;  /* 0x00000029001a7308 */ /* 0x0002700000002400 */
[----:B------:R-:W1:Y:S08]  /*ed40*/  MUFU.TANH R8, R8 ;  /* 0x0000000800087308 */ /* 0x000e700000002400 */
[----:B------:R-:W1:Y:S08]  /*ed50*/  MUFU.TANH R9, R9 ;  /* 0x0000000900097308 */ /* 0x000e700000002400 */
[----:B------:R-:W1:Y:S08]  /*ed60*/  MUFU.TANH R20, R20 ;  /* 0x0000001400147308 */ /* 0x000e700000002400 */
[----:B------:R1:W1:Y:S08]  /*ed70*/  MUFU.TANH R27, R21 ;  /* 0x00000015001b7308 */ /* 0x0002700000002400 */
[----:B------:R-:W1:Y:S08]  /*ed80*/  MUFU.TANH R10, R10 ;  /* 0x0000000a000a7308 */ /* 0x000e700000002400 */
        /* <DEDUP_REMOVED lines=8> */
[----:B------:R-:W1:Y:S01]  /*ee10*/  MUFU.TANH R5, R5 ;  /* 0x0000000500057308 */ /* 0x000e620000002400 */
[----:B------:R-:W-:Y:S06]  /*ee20*/  BAR.SYNC.DEFER_BLOCKING 0x0 ;  /* 0x0000000000007b1d */ /* 0x000fec0000010000 */
[----:B--234-:R-:W-:Y:S05]  /*ee30*/  @!P3 BRA `(.L_x_2410) ;  /* 0x0000000c007cb947 */ /* 0x01cfea0003800000 */
[----:B------:R-:W-:Y:S04]  /*ee40*/  BSSY.RECONVERGENT B0, `(.L_x_2411) ;  /* 0x000004a000007945 */ /* 0x000fe80003800200 */
[----:B------:R-:W-:Y:S05]  /*ee50*/  @!P0 BRA `(.L_x_2412) ;  /* 0x0000000400008947 */ /* 0x000fea0003800000 */
[----:B------:R-:W2:Y:S01]  /*ee60*/  LD.E R40, desc[UR4][R2.64+0x170] ;  /* 0x0001700402287980 */ /* 0x000ea2000c101900 */
[----:B-1----:R-:W-:-:S04]  /*ee70*/  VIADD R21, R164, 0xffffffff ;  /* 0xffffffffa4157836 */ /* 0x002fc80000000000 */
[----:B------:R-:W-:-:S04]  /*ee80*/  IMAD.SHL.U32 R21, R21, 0x100, RZ ;  /* 0x0000010015157824 */ /* 0x000fc800078e00ff */
[C---:B------:R-:W-:Y:S01]  /*ee90*/  VIADD R7, R21.reuse, 0xffffff00 ;  /* 0xffffff0015077836 */ /* 0x040fe20000000000 */
[----:B------:R-:W-:-:S04]  /*eea0*/  IADD3 R21, PT, PT, R21, -0x200, RZ ;  /* 0xfffffe0015157810 */ /* 0x000fc80007ffe0ff */
[----:B------:R-:W-:Y:S02]  /*eeb0*/  IABS R14, R21 ;  /* 0x00000015000e7213 */ /* 0x000fe40000000000 */
[-C--:B--2---:R-:W-:Y:S02]  /*eec0*/  IABS R18, R40.reuse ;  /* 0x0000002800127213 */ /* 0x084fe40000000000 */
[-C--:B------:R-:W-:Y:S02]  /*eed0*/  IABS R15, R40.reuse ;  /* 0x00000028000f7213 */ /* 0x080fe40000000000 */
[----:B------:R-:W1:Y:S01]  /*eee0*/  I2F.RP R6, R18 ;  /* 0x0000001200067306 */ /* 0x000e620000209400 */
[----:B------:R-:W-:Y:S02]  /*eef0*/  LOP3.LUT R21, R21, R40, RZ, 0x3c, !PT ;  /* 0x0000002815157212 */ /* 0x000fe400078e3cff */
[----:B------:R-:W-:-:S05]  /*ef00*/  IADD3 R15, PT, PT, RZ, -R15, RZ ;  /* 0x8000000fff0f7210 */ /* 0x000fca0007ffe0ff */
[----:B-1----:R-:W1:Y:S02]  /*ef10*/  MUFU.RCP R42, R6 ;  /* 0x00000006002a7308 */ /* 0x002e640000001000 */
[----:B-1----:R-:W-:Y:S01]  /*ef20*/  VIADD R42, R42, 0xffffffe ;  /* 0x0ffffffe2a2a7836 */ /* 0x002fe20000000000 */
[----:B------:R-:W-:Y:S02]  /*ef30*/  IABS R6, R7 ;  /* 0x0000000700067213 */ /* 0x000fe40000000000 */
[----:B------:R-:W-:-:S03]  /*ef40*/  LOP3.LUT R7, R7, R40, RZ, 0x3c, !PT ;  /* 0x0000002807077212 */ /* 0x000fc600078e3cff */
[----:B------:R-:W1:Y:S01]  /*ef50*/  F2I.FTZ.U32.TRUNC.NTZ R43, R42 ;  /* 0x0000002a002b7305 */ /* 0x000e62000021f000 */
[----:B------:R-:W-:Y:S02]  /*ef60*/  ISETP.GE.AND P4, PT, R7, RZ, PT ;  /* 0x000000ff0700720c */ /* 0x000fe40003f86270 */
[----:B-1----:R-:W-:Y:S01]  /*ef70*/  IADD3 R23, PT, PT, RZ, -R43, RZ ;  /* 0x8000002bff177210 */ /* 0x002fe20007ffe0ff */
[----:B------:R-:W-:-:S04]  /*ef80*/  IMAD.MOV.U32 R42, RZ, RZ, RZ ;  /* 0x000000ffff2a7224 */ /* 0x000fc800078e00ff */
[----:B------:R-:W-:-:S04]  /*ef90*/  IMAD R23, R23, R18, RZ ;  /* 0x0000001217177224 */ /* 0x000fc800078e02ff */
[----:B------:R-:W-:-:S06]  /*efa0*/  IMAD.HI.U32 R23, R43, R23, R42 ;  /* 0x000000172b177227 */ /* 0x000fcc00078e002a */
[----:B------:R-:W-:-:S04]  /*efb0*/  IMAD.HI.U32 R19, R23, R14, RZ ;  /* 0x0000000e17137227 */ /* 0x000fc800078e00ff */
[----:B------:R-:W-:-:S04]  /*efc0*/  IMAD.HI.U32 R22, R23, R6, RZ ;  /* 0x0000000617167227 */ /* 0x000fc800078e00ff */
[-C--:B------:R-:W-:Y:S02]  /*efd0*/  IMAD R23, R19, R15.reuse, R14 ;  /* 0x0000000f13177224 */ /* 0x080fe400078e020e */
[----:B------:R-:W-:Y:S01]  /*efe0*/  IMAD R15, R22, R15, R6 ;  /* 0x0000000f160f7224 */ /* 0x000fe200078e0206 */
[----:B------:R-:W-:Y:S02]  /*eff0*/  LOP3.LUT R6, RZ, R40, RZ, 0x33, !PT ;  /* 0x00000028ff067212 */ /* 0x000fe400078e33ff */
        /* <DEDUP_REMOVED lines=8> */
[----:B------:R-:W-:Y:S02]  /*f080*/  ISETP.GE.AND P0, PT, R21, RZ, PT ;  /* 0x000000ff1500720c */ /* 0x000fe40003f06270 */
[----:B------:R-:W-:-:S07]  /*f090*/  ISETP.NE.AND P3, PT, R40, RZ, PT ;  /* 0x000000ff2800720c */ /* 0x000fce0003f65270 */
[----:B------:R-:W-:Y:S02]  /*f0a0*/  @P5 VIADD R19, R19, 0x1 ;  /* 0x0000000113135836 */ /* 0x000fe40000000000 */
[----:B------:R-:W-:Y:S02]  /*f0b0*/  @P6 IADD3 R22, PT, PT, R22, 0x1, RZ ;  /* 0x0000000116166810 */ /* 0x000fe40007ffe0ff */
[----:B------:R-:W-:Y:S02]  /*f0c0*/  @!P0 IMAD.MOV R19, RZ, RZ, -R19 ;  /* 0x000000ffff138224 */ /* 0x000fe400078e0a13 */
[----:B------:R-:W-:-:S03]  /*f0d0*/  @!P4 IADD3 R22, PT, PT, -R22, RZ, RZ ;  /* 0x000000ff1616c210 */ /* 0x000fc60007ffe1ff */
[C---:B------:R-:W-:Y:S02]  /*f0e0*/  SEL R14, R6.reuse, R19, !P3 ;  /* 0x00000013060e7207 */ /* 0x040fe40005800000 */
[----:B------:R-:W-:Y:S01]  /*f0f0*/  SEL R7, R6, R22, !P3 ;  /* 0x0000001606077207 */ /* 0x000fe20005800000 */
[----:B------:R-:W2:Y:S02]  /*f100*/  LD.E.64 R18, desc[UR4][R186.64+0x38] ;  /* 0x00003804ba127980 */ /* 0x000ea4000c101b00 */
[--C-:B------:R-:W-:Y:S02]  /*f110*/  IMAD.WIDE R44, R14, 0x4, R250.reuse ;  /* 0x000000040e2c7825 */ /* 0x100fe400078e02fa */
[----:B------:R-:W3:Y:S02]  /*f120*/  LD.E.64 R22, desc[UR4][R186.64+0x20] ;  /* 0x00002004ba167980 */ /* 0x000ee4000c101b00 */
[C---:B------:R-:W-:Y:S02]  /*f130*/  IMAD.WIDE R42, R7.reuse, 0x4, R250 ;  /* 0x00000004072a7825 */ /* 0x040fe400078e02fa */
[----:B------:R-:W4:Y:S04]  /*f140*/  LD.E R15, desc[UR4][R44.64] ;  /* 0x000000042c0f7980 */ /* 0x000f28000c101900 */
[----:B------:R-:W4:Y:S01]  /*f150*/  LD.E R6, desc[UR4][R42.64] ;  /* 0x000000042a067980 */ /* 0x000f22000c101900 */
[----:B------:R-:W-:-:S04]  /*f160*/  IMAD.IADD R21, R7, 0x1, -R14 ;  /* 0x0000000107157824 */ /* 0x000fc800078e0a0e */
[----:B------:R-:W-:-:S05]  /*f170*/  IMAD R21, R40, R21, -0x100 ;  /* 0xffffff0028157424 */ /* 0x000fca00078e0215 */
[----:B------:R-:W-:Y:S01]  /*f180*/  SHF.R.S32.HI R14, RZ, 0x1f, R21 ;  /* 0x0000001fff0e7819 */ /* 0x000fe20000011415 */
[-C--:B--2---:R-:W-:Y:S02]  /*f190*/  IMAD R7, R19, R21.reuse, RZ ;  /* 0x0000001513077224 */ /* 0x084fe400078e02ff */
[----:B------:R-:W-:-:S04]  /*f1a0*/  IMAD.WIDE.U32 R40, R18, R21, RZ ;  /* 0x0000001512287225 */ /* 0x000fc800078e00ff */
[----:B------:R-:W-:Y:S01]  /*f1b0*/  IMAD R7, R18, R14, R7 ;  /* 0x0000000e12077224 */ /* 0x000fe200078e0207 */
[----:B----4-:R-:W-:-:S03]  /*f1c0*/  IADD3 R15, PT, PT, R15, -R6, RZ ;  /* 0x800000060f0f7210 */ /* 0x010fc60007ffe0ff */
[----:B------:R-:W-:Y:S01]  /*f1d0*/  IMAD.IADD R41, R41, 0x1, R7 ;  /* 0x0000000129297824 */ /* 0x000fe200078e0207 */
[----:B------:R-:W-:Y:S01]  /*f1e0*/  SHF.R.S32.HI R6, RZ, 0x1f, R15 ;  /* 0x0000001fff067819 */ /* 0x000fe2000001140f */
[----:B---3--:R-:W-:Y:S02]  /*f1f0*/  IMAD R7, R23, R15, RZ ;  /* 0x0000000f17077224 */ /* 0x008fe400078e02ff */
[----:B------:R-:W-:-:S04]  /*f200*/  IMAD.WIDE.U32 R14, R15, R22, R40 ;  /* 0x000000160f0e7225 */ /* 0x000fc800078e0028 */
[----:B------:R-:W-:Y:S01]  /*f210*/  IMAD R6, R22, R6, R7 ;  /* 0x0000000616067224 */ /* 0x000fe200078e0207 */
[----:B------:R-:W-:-:S04]  /*f220*/  LEA R236, P0, R14, R236, 0x1 ;  /* 0x000000ec0eec7211 */ /* 0x000fc800078008ff */
[----:B------:R-:W-:-:S04]  /*f230*/  IADD3 R6, PT, PT, R15, R6, RZ ;  /* 0x000000060f067210 */ /* 0x000fc80007ffe0ff */
[----:B------:R-:W-:Y:S01]  /*f240*/  LEA.HI.X R235, R14, R235, R6, 0x1, P0 ;  /* 0x000000eb0eeb7211 */ /* 0x000fe200000f0c06 */
[----:B------:R-:W-:Y:S05]  /*f250*/  BRA `(.L_x_2413) ;  /* 0x0000000000207947 */ /* 0x000fea0003800000 */
.L_x_2412:
        /* <DEDUP_REMOVED lines=8> */
.L_x_2413:
[----:B------:R-:W-:Y:S05]  /*f2e0*/  BSYNC.RECONVERGENT B0 ;  /* 0x0000000000007941 */ /* 0x000fea0003800200 */
.L_x_2411:
[C---:B------:R-:W-:Y:S01]  /*f2f0*/  SHF.L.U32 R7, R224.reuse, 0x5, RZ ;  /* 0x00000005e0077819 */ /* 0x040fe200000006ff */
[----:B-1----:R-:W-:Y:S01]  /*f300*/  @!P1 IMAD R50, R225, 0x60, RZ ;  /* 0x00000060e1329824 */ /* 0x002fe200078e02ff */
[----:B------:R-:W-:Y:S01]  /*f310*/  SHF.L.U64.HI R6, R224, 0x5, R225 ;  /* 0x00000005e0067819 */ /* 0x000fe200000102e1 */
[----:B------:R1:W-:Y:S01]  /*f320*/  @P1 STS.128 [R241+0x2000], RZ ;  /* 0x002000fff1001388 */ /* 0x0003e20000000c00 */
[----:B------:R-:W-:Y:S01]  /*f330*/  IADD3 R18, P3, PT, R7, R236, RZ ;  /* 0x000000ec07127210 */ /* 0x000fe20007f7e0ff */
[C---:B------:R-:W-:Y:S01]  /*f340*/  @!P1 IMAD R42, R225.reuse, 0x120, RZ ;  /* 0x00000120e12a9824 */ /* 0x040fe200078e02ff */
[----:B------:R-:W-:Y:S01]  /*f350*/  @!P1 MOV R237, R235 ;  /* 0x000000eb00ed9202 */ /* 0x000fe20000000f00 */
[----:B------:R-:W-:Y:S01]  /*f360*/  @!P1 IMAD R46, R225, 0xc0, RZ ;  /* 0x000000c0e12e9824 */ /* 0x000fe200078e02ff */
[----:B------:R-:W-:Y:S01]  /*f370*/  @!P1 IADD3 R14, P0, PT, R18, R7, RZ ;  /* 0x00000007120e9210 */ /* 0x000fe20007f1e0ff */
[----:B------:R-:W-:Y:S01]  /*f380*/  IMAD.X R19, R6, 0x1, R235, P3 ;  /* 0x0000000106137824 */ /* 0x000fe200018e06eb */
[-C--:B------:R-:W-:Y:S01]  /*f390*/  @!P1 MOV R52, R18.reuse ;  /* 0x0000001200349202 */ /* 0x080fe20000000f00 */
[----:B------:R-:W-:Y:S01]  /*f3a0*/  @!PT LDS RZ, [RZ] ;  /* 0x00000000fffff984 */ /* 0x000fe20000000800 */
[----:B------:R-:W-:Y:S01]  /*f3b0*/  @!PT LDS RZ, [RZ] ;  /* 0x00000000fffff984 */ /* 0x000fe20000000800 */
[----:B------:R-:W-:Y:S01]  /*f3c0*/  @!PT LDS RZ, [RZ] ;  /* 0x00000000fffff984 */ /* 0x000fe20000000800 */
[----:B------:R-:W-:Y:S01]  /*f3d0*/  @!P1 LDGSTS.E.BYPASS.LTC128B.128 [R241+0x2000], desc[UR4][R236.64] ;  /* 0x02000000ecf19fae */ /* 0x000fe2000b981a04 */
[-C--:B------:R-:W-:Y:S01]  /*f3e0*/  @!P1 MOV R22, R18.reuse ;  /* 0x0000001200169202 */ /* 0x080fe20000000f00 */
[----:B------:R-:W-:Y:S01]  /*f3f0*/  @!P1 IMAD.MOV.U32 R53, RZ, RZ, R19 ;  /* 0x000000ffff359224 */ /* 0x000fe200078e0013 */
[----:B------:R-:W-:Y:S01]  /*f400*/  @!P1 MOV R23, R19 ;  /* 0x0000001300179202 */ /* 0x000fe20000000f00 */
[----:B------:R-:W-:Y:S01]  /*f410*/  @!P1 IMAD.X R15, R19, 0x1, R6, P0 ;  /* 0x00000001130f9824 */ /* 0x000fe200000e0606 */
[-C--:B------:R-:W-:Y:S01]  /*f420*/  @!P1 MOV R6, R18.reuse ;  /* 0x0000001200069202 */ /* 0x080fe20000000f00 */
[----:B------:R-:W-:Y:S01]  /*f430*/  @!P1 IMAD.WIDE.U32 R52, R224, 0x60, R52 ;  /* 0x00000060e0349825 */ /* 0x000fe200078e0034 */
[----:B------:R1:W-:Y:S01]  /*f440*/  @P1 STS.128 [R241+0x2800], RZ ;  /* 0x002800fff1001388 */ /* 0x0003e20000000c00 */
[-C--:B------:R-:W-:Y:S01]  /*f450*/  @!P1 MOV R40, R18.reuse ;  /* 0x0000001200289202 */ /* 0x080fe20000000f00 */
[----:B------:R-:W-:Y:S01]  /*f460*/  BSSY.RECONVERGENT B0, `(.L_x_2414) ;  /* 0x000007b000007945 */ /* 0x000fe20003800200 */
[----:B------:R-:W-:Y:S01]  /*f470*/  @!P1 IMAD.MOV.U32 R7, RZ, RZ, R19 ;  /* 0x000000ffff079224 */ /* 0x000fe200078e0013 */
[----:B------:R-:W-:Y:S01]  /*f480*/  @!P1 IADD3 R51, PT, PT, R50, R53, RZ ;  /* 0x0000003532339210 */ /* 0x000fe20007ffe0ff */
[----:B------:R-:W-:Y:S01]  /*f490*/  @!PT LDS RZ, [RZ] ;  /* 0x00000000fffff984 */ /* 0x000fe20000000800 */
[----:B------:R-:W-:Y:S01]  /*f4a0*/  @!PT LDS RZ, [RZ] ;  /* 0x00000000fffff984 */ /* 0x000fe20000000800 */
[----:B------:R-:W-:Y:S01]  /*f4b0*/  @!PT LDS RZ, [RZ] ;  /* 0x00000000fffff984 */ /* 0x000fe20000000800 */
[----:B------:R-:W-:Y:S01]  /*f4c0*/  @!P1 LDGSTS.E.BYPASS.LTC128B.128 [R241+0x2800], desc[UR4][R18.64] ;  /* 0x0280000012f19fae */ /* 0x000fe2000b981a04 */
[----:B------:R-:W-:Y:S01]  /*f4d0*/  @!P1 IMAD.MOV.U32 R50, RZ, RZ, R52 ;  /* 0x000000ffff329224 */ /* 0x000fe200078e0034 */
[----:B------:R-:W-:Y:S01]  /*f4e0*/  @!P1 MOV R52, R18 ;  /* 0x0000001200349202 */ /* 0x000fe20000000f00 */
[----:B------:R-:W-:Y:S01]  /*f4f0*/  @!P1 IMAD.WIDE.U32 R6, R224, 0x120, R6 ;  /* 0x00000120e0069825 */ /* 0x000fe200078e0006 */
[----:B------:R1:W-:Y:S01]  /*f500*/  @P1 STS.128 [R241+0x3000], RZ ;  /* 0x003000fff1001388 */ /* 0x0003e20000000c00 */
[----:B------:R-:W-:-:S02]  /*f510*/  @!P1 MOV R53, R19 ;  /* 0x0000001300359202 */ /* 0x000fc40000000f00 */
[----:B------:R-:W-:Y:S01]  /*f520*/  @!P1 IMAD.MOV.U32 R41, RZ, RZ, R19 ;  /* 0x000000ffff299224 */ /* 0x000fe200078e0013 */
[----:B------:R-:W-:Y:S01]  /*f530*/  @!PT LDS RZ, [RZ] ;  /* 0x00000000fffff984 */ /* 0x000fe20000000800 */
[----:B------:R-:W-:Y:S01]  /*f540*/  @!PT LDS RZ, [RZ] ;  /* 0x00000000fffff984 */ /* 0x000fe20000000800 */
[----:B------:R-:W-:Y:S01]  /*f550*/  @!PT LDS RZ, [RZ] ;  /* 0x00000000fffff984 */ /* 0x000fe20000000800 */
[----:B------:R2:W-:Y:S01]  /*f560*/  @!P1 LDGSTS.E.BYPASS.LTC128B.128 [R241+0x3000], desc[UR4][R14.64] ;  /* 0x030000000ef19fae */ /* 0x0005e2000b981a04 */
[----:B------:R-:W-:Y:S01]  /*f570*/  @!P1 IMAD.WIDE.U32 R22, R224, 0xc0, R22 ;  /* 0x000000c0e0169825 */ /* 0x000fe200078e0016 */
[----:B------:R-:W-:Y:S02]  /*f580*/  @!P1 IADD3 R43, PT, PT, R42, R7, RZ ;  /* 0x000000072a2b9210 */ /* 0x000fe40007ffe0ff */
[----:B------:R-:W-:Y:S01]  /*f590*/  @!P1 MOV R42, R6 ;  /* 0x00000006002a9202 */ /* 0x000fe20000000f00 */
[C---:B------:R-:W-:Y:S01]  /*f5a0*/  @!P1 IMAD R6, R225.reuse, 0x1a0, RZ ;  /* 0x000001a0e1069824 */ /* 0x040fe200078e02ff */
[CC--:B------:R-:W-:Y:S01]  /*f5b0*/  @!P1 LEA R56, P3, R224.reuse, R18.reuse, 0x6 ;  /* 0x00000012e0389211 */ /* 0x0c0fe200078630ff */
[C---:B------:R-:W-:Y:S01]  /*f5c0*/  @!P1 IMAD.WIDE.U32 R52, R224.reuse, 0x1a0, R52 ;  /* 0x000001a0e0349825 */ /* 0x040fe200078e0034 */
[----:B------:R1:W-:Y:S02]  /*f5d0*/  @P1 STS.128 [R241+0x3800], RZ ;  /* 0x003800fff1001388 */ /* 0x0003e40000000c00 */
[----:B------:R-:W-:Y:S01]  /*f5e0*/  @!P1 LEA.HI.X R57, R224, R19, R225, 0x6, P3 ;  /* 0x00000013e0399211 */ /* 0x000fe200018f34e1 */
[C---:B------:R-:W-:Y:S01]  /*f5f0*/  @!P1 IMAD R48, R225.reuse, 0xa0, RZ ;  /* 0x000000a0e1309824 */ /* 0x040fe200078e02ff */
[----:B------:R-:W-:Y:S01]  /*f600*/  @!P1 IADD3 R53, PT, PT, R6, R53, RZ ;  /* 0x0000003506359210 */ /* 0x000fe20007ffe0ff */
[C---:B------:R-:W-:Y:S01]  /*f610*/  @!P1 IMAD.WIDE.U32 R40, R224.reuse, 0xa0, R40 ;  /* 0x000000a0e0289825 */ /* 0x040fe200078e0028 */
[----:B------:R-:W-:Y:S01]  /*f620*/  @!P1 LEA R6, P0, R224, R18, 0x7 ;  /* 0x00000012e0069211 */ /* 0x000fe200078038ff */
[----:B------:R-:W-:Y:S01]  /*f630*/  @!PT LDS RZ, [RZ] ;  /* 0x00000000fffff984 */ /* 0x000fe20000000800 */
[----:B------:R-:W-:Y:S01]  /*f640*/  @!PT LDS RZ, [RZ] ;  /* 0x00000000fffff984 */ /* 0x000fe20000000800 */
[----:B------:R-:W-:Y:S01]  /*f650*/  @!PT LDS RZ, [RZ] ;  /* 0x00000000fffff984 */ /* 0x000fe20000000800 */
[----:B------:R1:W-:Y:S02]  /*f660*/  @!P1 LDGSTS.E.BYPASS.LTC128B.128 [R241+0x3800], desc[UR4][R56.64] ;  /* 0x0380000038f19fae */ /* 0x0003e4000b981a04 */
[C---:B------:R-:W-:Y:S01]  /*f670*/  @!P1 IMAD R44, R225.reuse, 0xe0, RZ ;  /* 0x000000e0e12c9824 */ /* 0x040fe200078e02ff */
[----:B------:R-:W-:Y:S01]  /*f680*/  @!P1 IADD3 R49, PT, PT, R48, R41, RZ ;  /* 0x0000002930319210 */ /* 0x000fe20007ffe0ff */
[----:B------:R-:W-:Y:S01]  /*f690*/  @!P1 IMAD.IADD R47, R46, 0x1, R23 ;  /* 0x000000012e2f9824 */ /* 0x000fe200078e0217 */
[----:B------:R-:W-:Y:S01]  /*f6a0*/  @!P1 MOV R46, R22 ;  /* 0x00000016002e9202 */ /* 0x000fe20000000f00 */
[----:B------:R-:W-:Y:S01]  /*f6b0*/  @!P1 IMAD R7, R225, 0x180, RZ ;  /* 0x00000180e1079824 */ /* 0x000fe200078e02ff */
[----:B------:R-:W-:Y:S01]  /*f6c0*/  @!P1 MOV R22, R18 ;  /* 0x0000001200169202 */ /* 0x000fe20000000f00 */
[C-C-:B------:R-:W-:Y:S01]  /*f6d0*/  @!P1 IMAD.WIDE.U32 R54, R224.reuse, 0x180, R18.reuse ;  /* 0x00000180e0369825 */ /* 0x140fe200078e0012 */
[-C--:B------:R-:W-:Y:S01]  /*f6e0*/  @!P1 MOV R23, R19.reuse ;  /* 0x0000001300179202 */ /* 0x080fe20000000f00 */
[----:B------:R1:W-:Y:S01]  /*f6f0*/  @P1 STS.128 [R241+0x4000], RZ ;  /* 0x004000fff1001388 */ /* 0x0003e20000000c00 */
[----:B------:R-:W-:Y:S01]  /*f700*/  @!P1 MOV R48, R40 ;  /* 0x0000002800309202 */ /* 0x000fe20000000f00 */
[----:B--2---:R-:W-:Y:S01]  /*f710*/  @!P1 IMAD.MOV.U32 R14, RZ, RZ, R18 ;  /* 0x000000ffff0e9224 */ /* 0x004fe200078e0012 */
[----:B------:R-:W-:Y:S01]  /*f720*/  @!P1 MOV R15, R19 ;  /* 0x00000013000f9202 */ /* 0x000fe20000000f00 */
[----:B------:R-:W-:Y:S01]  /*f730*/  @!P1 IMAD.MOV.U32 R41, RZ, RZ, R19 ;  /* 0x000000ffff299224 */ /* 0x000fe200078e0013 */
[----:B------:R-:W-:Y:S01]  /*f740*/  @!P1 MOV R40, R18 ;  /* 0x0000001200289202 */ /* 0x000fe20000000f00 */
[C---:B------:R-:W-:Y:S01]  /*f750*/  @!P1 IMAD.WIDE.U32 R22, R224.reuse, 0x160, R22 ;  /* 0x00000160e0169825 */ /* 0x040fe200078e0016 */
[----:B------:R-:W-:Y:S01]  /*f760*/  @!P1 IADD3 R55, PT, PT, R7, R55, RZ ;  /* 0x0000003707379210 */ /* 0x000fe20007ffe0ff */
[----:B------:R-:W-:Y:S01]  /*f770*/  @!PT LDS RZ, [RZ] ;  /* 0x00000000fffff984 */ /* 0x000fe20000000800 */
[----:B------:R-:W-:Y:S01]  /*f780*/  @!PT LDS RZ, [RZ] ;  /* 0x00000000fffff984 */ /* 0x000fe20000000800 */
[----:B------:R-:W-:Y:S01]  /*f790*/  @!PT LDS RZ, [RZ] ;  /* 0x00000000fffff984 */ /* 0x000fe20000000800 */
[----:B------:R1:W-:Y:S01]  /*f7a0*/  @!P1 LDGSTS.E.BYPASS.LTC128B.128 [R241+0x4000], desc[UR4][R50.64] ;  /* 0x0400000032f19fae */ /* 0x0003e2000b981a04 */
[C---:B------:R-:W-:Y:S01]  /*f7b0*/  @!P1 LEA.HI.X R7, R224.reuse, R19, R225, 0x7, P0 ;  /* 0x00000013e0079211 */ /* 0x040fe200000f3ce1 */
[----:B------:R-:W-:-:S02]  /*f7c0*/  @!P1 IMAD.WIDE.U32 R14, R224, 0xe0, R14 ;  /* 0x000000e0e00e9825 */ /* 0x000fc400078e000e */
[----:B------:R1:W-:Y:S02]  /*f7d0*/  @P1 STS.128 [R241+0x4800], RZ ;  /* 0x004800fff1001388 */ /* 0x0003e40000000c00 */
[----:B------:R-:W-:Y:S01]  /*f7e0*/  @!P1 IMAD.WIDE.U32 R40, R224, 0x140, R40 ;  /* 0x00000140e0289825 */ /* 0x000fe200078e0028 */
[----:B------:R-:W-:Y:S01]  /*f7f0*/  @!P1 IADD3 R45, PT, PT, R44, R15, RZ ;  /* 0x0000000f2c2d9210 */ /* 0x000fe20007ffe0ff */
[----:B------:R-:W-:Y:S01]  /*f800*/  @!PT LDS RZ, [RZ] ;  /* 0x00000000fffff984 */ /* 0x000fe20000000800 */
[----:B------:R-:W-:Y:S01]  /*f810*/  @!PT LDS RZ, [RZ] ;  /* 0x00000000fffff984 */ /* 0x000fe20000000800 */
[----:B------:R-:W-:Y:S01]  /*f820*/  @!PT LDS RZ, [RZ] ;  /* 0x00000000fffff984 */ /* 0x000fe20000000800 */
[----:B------:R1:W-:Y:S02]  /*f830*/  @!P1 LDGSTS.E.BYPASS.LTC128B.128 [R241+0x4800], desc[UR4][R6.64] ;  /* 0x0480000006f19fae */ /* 0x0003e4000b981a04 */
[----:B------:R-:W-:Y:S02]  /*f840*/  @!P1 IMAD.MOV.U32 R44, RZ, RZ, R14 ;  /* 0x000000ffff2c9224 */ /* 0x000fe400078e000e */
[C---:B------:R-:W-:Y:S01]  /*f850*/  @!P1 IMAD R14, R225.reuse, 0x160, RZ ;  /* 0x00000160e10e9824 */ /* 0x040fe200078e02ff */
[----:B------:R1:W-:Y:S01]  /*f860*/  @P1 STS.128 [R241+0x5000], RZ ;  /* 0x005000fff1001388 */ /* 0x0003e20000000c00 */
[----:B------:R-:W-:-:S02]  /*f870*/  @!P1 IMAD R15, R225, 0x140, RZ ;  /* 0x00000140e10f9824 */ /* 0x000fc400078e02ff */
[----:B------:R-:W-:Y:S01]  /*f880*/  @!P1 IMAD.IADD R23, R14, 0x1, R23 ;  /* 0x000000010e179824 */ /* 0x000fe200078e0217 */
[C---:B------:R-:W-:Y:S01]  /*f890*/  @!P1 LEA R14, P0, R224.reuse, R18, 0x8 ;  /* 0x00000012e00e9211 */ /* 0x040fe200078040ff */
[----:B------:R-:W-:Y:S01]  /*f8a0*/  @!P1 IMAD.IADD R41, R15, 0x1, R41 ;  /* 0x000000010f299824 */ /* 0x000fe200078e0229 */
[----:B------:R-:W-:Y:S01]  /*f8b0*/  @!PT LDS RZ, [RZ] ;  /* 0x00000000fffff984 */ /* 0x000fe20000000800 */
[----:B------:R-:W-:Y:S01]  /*f8c0*/  @!PT LDS RZ, [RZ] ;  /* 0x00000000fffff984 */ /* 0x000fe20000000800 */
[----:B------:R-:W-:Y:S01]  /*f8d0*/  @!PT LDS RZ, [RZ] ;  /* 0x00000000fffff984 */ /* 0x000fe20000000800 */
[----:B------:R1:W-:Y:S02]  /*f8e0*/  @!P1 LDGSTS.E.BYPASS.LTC128B.128 [R241+0x5000], desc[UR4][R48.64] ;  /* 0x0500000030f19fae */ /* 0x0003e4000b981a04 */
[----:B------:R-:W-:Y:S02]  /*f8f0*/  @!P1 LEA.HI.X R15, R224, R19, R225, 0x8, P0 ;  /* 0x00000013e00f9211 */ /* 0x000fe400000f44e1 */
        /* <DEDUP_REMOVED lines=49> */
.L_x_2415:
[----:B------:R-:W-:Y:S05]  /*fc10*/  BSYNC.RECONVERGENT B0 ;  /* 0x0000000000007941 */ /* 0x000fea0003800200 */
.L_x_2414:
[----:B------:R-:W0:Y:S02]  /*fc20*/  LDGDEPBAR ;  /* 0x00000000000079af */ /* 0x000e240000000000 */
.L_x_2410:
[----:B------:R-:W-:Y:S05]  /*fc30*/  BSYNC.RECONVERGENT B1 ;  /* 0x0000000000017941 */ /* 0x000fea0003800200 */
.L_x_2409:
[----:B-1----:R-:W-:Y:S01]  /*fc40*/  IMAD R7, R164, 0x100, R65 ;  /* 0x00000100a4077824 */ /* 0x002fe200078e0241 */
[----:B------:R1:W-:Y:S03]  /*fc50*/  STL [R1+0x4c], R225 ;  /* 0x00004ce101007387 */ /* 0x0003e60000100800 */
[C---:B------:R-:W-:Y:S01]  /*fc60*/  VIADD R15, R7.reuse, 0xfffffe00 ;  /* 0xfffffe00070f7836 */ /* 0x040fe20000000000 */
[----:B------:R-:W-:Y:S01]  /*fc70*/  STL [R1+0x48], R224 ;  /* 0x000048e001007387 */ /* 0x000fe20000100800 */
[C---:B------:R-:W-:Y:S02]  /*fc80*/  VIADD R229, R7.reuse, 0xfffffe08 ;  /* 0xfffffe0807e57836 */ /* 0x040fe40000000000 */
[----:B------:R-:W-:Y:S01]  /*fc90*/  VIADD R228, R7, 0xfffffe09 ;  /* 0xfffffe0907e47836 */ /* 0x000fe20000000000 */
[CC--:B------:R-:W-:Y:S01]  /*fca0*/  ISETP.GE.AND P3, PT, R15.reuse, R246.reuse, PT ;  /* 0x000000f60f00720c */ /* 0x0c0fe20003f66270 */
[----:B------:R-:W-:Y:S01]  /*fcb0*/  STL [R1+0x44], R221 ;  /* 0x000044dd01007387 */ /* 0x000fe20000100800 */
[----:B------:R-:W-:Y:S01]  /*fcc0*/  ISETP.GE.AND P4, PT, R15, R245, PT ;  /* 0x000000f50f00720c */ /* 0x000fe20003f86270 */
[----:B------:R-:W-:Y:S01]  /*fcd0*/  VIADD R167, R7, 0xfffffe11 ;  /* 0xfffffe1107a77836 */ /* 0x000fe20000000000 */
[----:B------:R-:W-:Y:S01]  /*fce0*/  FSEL R88, R88, -INF , P3 ;  /* 0xff80000058587808 */ /* 0x000fe20001800000 */
[----:B------:R3:W-:Y:S01]  /*fcf0*/  STL [R1+0x40], R218 ;  /* 0x000040da01007387 */ /* 0x0007e20000100800 */
[----:B------:R-:W-:Y:S01]  /*fd00*/  ISETP.GE.AND P3, PT, R229, R246, PT ;  /* 0x000000f6e500720c */ /* 0x000fe20003f66270 */
[----:B------:R-:W-:Y:S01]  /*fd10*/  VIADD R23, R7, 0xfffffe20 ;  /* 0xfffffe2007177836 */ /* 0x000fe20000000000 */
[----:B------:R-:W-:Y:S01]  /*fd20*/  ISETP.GE.AND P0, PT, R15, R244, PT ;  /* 0x000000f40f00720c */ /* 0x000fe20003f06270 */
[----:B------:R4:W-:Y:S01]  /*fd30*/  STL [R1+0x3c], R217 ;  /* 0x00003cd901007387 */ /* 0x0009e20000100800 */
[----:B------:R-:W-:Y:S01]  /*fd40*/  FSEL R84, R84, -INF , P3 ;  /* 0xff80000054547808 */ /* 0x000fe20001800000 */
[----:B------:R-:W-:Y:S01]  /*fd50*/  VIADD R21, R7, 0xfffffe21 ;  /* 0xfffffe2107157836 */ /* 0x000fe20000000000 */
[----:B------:R-:W-:Y:S01]  /*fd60*/  ISETP.GE.AND P6, PT, R15, R240, PT ;  /* 0x000000f00f00720c */ /* 0x000fe20003fc6270 */
[----:B------:R2:W-:Y:S01]  /*fd70*/  STL [R1+0x38], R166 ;  /* 0x000038a601007387 */ /* 0x0005e20000100800 */
[----:B------:R-:W-:-:S02]  /*fd80*/  VIADD R231, R7, 0xfffffe28 ;  /* 0xfffffe2807e77836 */ /* 0x000fc40000000000 */
[C---:B------:R-:W-:Y:S01]  /*fd90*/  VIADD R186, R7.reuse, 0xfffffe30 ;  /* 0xfffffe3007ba7836 */ /* 0x040fe20000000000 */
[----:B------:R2:W-:Y:S01]  /*fda0*/  STL [R1+0x34], R66 ;  /* 0x0000344201007387 */ /* 0x0005e20000100800 */
[C---:B-1----:R-:W-:Y:S02]  /*fdb0*/  VIADD R225, R7.reuse, 0xfffffe01 ;  /* 0xfffffe0107e17836 */ /* 0x042fe40000000000 */
[C---:B------:R-:W-:Y:S02]  /*fdc0*/  VIADD R165, R7.reuse, 0xfffffe31 ;  /* 0xfffffe3107a57836 */ /* 0x040fe40000000000 */
[----:B------:R-:W-:Y:S01]  /*fdd0*/  VIADD R190, R7, 0xfffffe38 ;  /* 0xfffffe3807be7836 */ /* 0x000fe20000000000 */
[-C--:B------:R-:W-:Y:S01]  /*fde0*/  ISETP.GE.AND P1, PT, R225, R246.reuse, PT ;  /* 0x000000f6e100720c */ /* 0x080fe20003f26270 */
[----:B------:R-:W-:Y:S01]  /*fdf0*/  VIADD R188, R7, 0xfffffe39 ;  /* 0xfffffe3907bc7836 */ /* 0x000fe20000000000 */
[-C--:B------:R-:W-:Y:S01]  /*fe00*/  ISETP.GE.AND P5, PT, R225, R245.reuse, PT ;  /* 0x000000f5e100720c */ /* 0x080fe20003fa6270 */
[----:B------:R-:W-:Y:S01]  /*fe10*/  VIADD R184, R7, 0xfffffe40 ;  /* 0xfffffe4007b87836 */ /* 0x000fe20000000000 */
[----:B------:R-:W-:Y:S01]  /*fe20*/  FSEL R87, R87, -INF , P1 ;  /* 0xff80000057577808 */ /* 0x000fe20000800000 */
[C---:B------:R-:W-:Y:S01]  /*fe30*/  VIADD R230, R7.reuse, 0xfffffe48 ;  /* 0xfffffe4807e67836 */ /* 0x040fe20000000000 */
[-C--:B------:R-:W-:Y:S01]  /*fe40*/  ISETP.GE.AND P1, PT, R228, R246.reuse, PT ;  /* 0x000000f6e400720c */ /* 0x080fe20003f26270 */
[C---:B---3--:R-:W-:Y:S01]  /*fe50*/  VIADD R218, R7.reuse, 0xfffffe10 ;  /* 0xfffffe1007da7836 */ /* 0x048fe20000000000 */
[----:B------:R-:W-:Y:S01]  /*fe60*/  FSEL R225, R88, -INF , !P4 ;  /* 0xff80000058e17808 */ /* 0x000fe20006000000 */
[----:B------:R-:W-:Y:S01]  /*fe70*/  VIADD R189, R7, 0xfffffe50 ;  /* 0xfffffe5007bd7836 */ /* 0x000fe20000000000 */
[-C--:B------:R-:W-:Y:S01]  /*fe80*/  ISETP.GE.AND P4, PT, R229, R245.reuse, PT ;  /* 0x000000f5e500720c */ /* 0x080fe20003f86270 */
[----:B----4-:R-:W-:Y:S01]  /*fe90*/  VIADD R217, R7, 0xfffffe18 ;  /* 0xfffffe1807d97836 */ /* 0x010fe20000000000 */
[----:B------:R-:W-:Y:S01]  /*fea0*/  FSEL R224, R87, -INF , !P5 ;  /* 0xff80000057e07808 */ /* 0x000fe20006800000 */
[--C-:B------:R-:W-:Y:S01]  /*feb0*/  IMAD R87, R164, 0x100, R65.reuse ;  /* 0x00000100a4577824 */ /* 0x100fe200078e0241 */
[-C--:B------:R-:W-:Y:S01]  /*fec0*/  ISETP.GE.AND P3, PT, R218, R246.reuse, PT ;  /* 0x000000f6da00720c */ /* 0x080fe20003f66270 */
[----:B--2---:R-:W-:Y:S01]  /*fed0*/  VIADD R166, R7, 0xfffffe19 ;  /* 0xfffffe1907a67836 */ /* 0x004fe20000000000 */
[-C--:B------:R-:W-:Y:S01]  /*fee0*/  ISETP.GE.AND P5, PT, R228, R245.reuse, PT ;  /* 0x000000f5e400720c */ /* 0x080fe20003fa6270 */
[----:B------:R-:W-:Y:S01]  /*fef0*/  VIADD R87, R87, 0xfffffe29 ;  /* 0xfffffe2957577836 */ /* 0x000fe20000000000 */
[----:B------:R-:W-:Y:S01]  /*ff00*/  FSEL R83, R83, -INF , P1 ;  /* 0xff80000053537808 */ /* 0x000fe20000800000 */
[----:B------:R-:W-:Y:S01]  /*ff10*/  VIADD R185, R7, 0xfffffe51 ;  /* 0xfffffe5107b97836 */ /* 0x000fe20000000000 */
[-C--:B------:R-:W-:Y:S01]  /*ff20*/  ISETP.GE.AND P1, PT, R167, R246.reuse, PT ;  /* 0x000000f6a700720c */ /* 0x080fe20003f26270 */
[C---:B------:R-:W-:Y:S01]  /*ff30*/  VIADD R191, R7.reuse, 0xfffffe59 ;  /* 0xfffffe5907bf7836 */ /* 0x040fe20000000000 */
[----:B------:R-:W-:Y:S01]  /*ff40*/  FSEL R221, R84, -INF , !P4 ;  /* 0xff80000054dd7808 */ /* 0x000fe20006000000 */
[C---:B------:R-:W-:Y:S01]  /*ff50*/  VIADD R187, R7.reuse, 0xfffffe58 ;  /* 0xfffffe5807bb7836 */ /* 0x040fe20000000000 */
[-C--:B------:R-:W-:Y:S01]  /*ff60*/  ISETP.GE.AND P4, PT, R218, R245.reuse, PT ;  /* 0x000000f5da00720c */ /* 0x080fe20003f86270 */
[C---:B------:R-:W-:Y:S01]  /*ff70*/  VIADD R57, R7.reuse, 0xfffffe69 ;  /* 0xfffffe6907397836 */ /* 0x040fe20000000000 */
[----:B------:R-:W-:Y:S01]  /*ff80*/  FSEL R80, R80, -INF , P3 ;  /* 0xff80000050507808 */ /* 0x000fe20001800000 */
[----:B------:R-:W-:Y:S01]  /*ff90*/  VIADD R213, R7, 0xfffffe68 ;  /* 0xfffffe6807d57836 */ /* 0x000fe20000000000 */
[----:B------:R-:W-:Y:S01]  /*ffa0*/  FSEL R218, R83, -INF , !P5 ;  /* 0xff80000053da7808 */ /* 0x000fe20006800000 */
[--C-:B------:R-:W-:Y:S01]  /*ffb0*/  IMAD R83, R164, 0x100, R65.reuse ;  /* 0x00000100a4537824 */ /* 0x100fe200078e0241 */
        /* <DEDUP_REMOVED lines=8> */
[----:B------:R-:W-:Y:S01]  /*10040*/  FSEL R80, R80, -INF , !P4 ;  /* 0xff80000050507808 */ /* 0x000fe20006000000 */
[----:B------:R-:W-:Y:S01]  /*10050*/  VIADD R219, R7, 0xfffffe80 ;  /* 0xfffffe8007db7836 */ /* 0x000fe20000000000 */
[-C--:B------:R-:W-:Y:S01]  /*10060*/  ISETP.GE.AND P4, PT, R217, R245.reuse, PT ;  /* 0x000000f5d900720c */ /* 0x080fe20003f86270 */
[C---:B------:R-:W-:Y:S01]  /*10070*/  VIADD R237, R7.reuse, 0xfffffe79 ;  /* 0xfffffe7907ed7836 */ /* 0x040fe20000000000 */
[----:B------:R-:W-:Y:S01]  /*10080*/  FSEL R76, R76, -INF , P3 ;  /* 0xff8000004c4c7808 */ /* 0x000fe20001800000 */
[----:B------:R-:W-:Y:S01]  /*10090*/  VIADD R54, R7, 0xfffffe88 ;  /* 0xfffffe8807367836 */ /* 0x000fe20000000000 */
[----:B------:R-:W-:Y:S01]  /*100a0*/  FSEL R217, R79, -INF , !P5 ;  /* 0xff8000004fd97808 */ /* 0x000fe20006800000 */
        /* <DEDUP_REMOVED lines=9> */
[----:B------:R-:W-:Y:S01]  /*10140*/  FSEL R76, R76, -INF , !P4 ;  /* 0xff8000004c4c7808 */ /* 0x000fe20006000000 */
[----:B------:R-:W-:Y:S01]  /*10150*/  VIADD R50, R7, 0xfffffe91 ;  /* 0xfffffe9107327836 */ /* 0x000fe20000000000 */
[-C--:B------:R-:W-:Y:S01]  /*10160*/  ISETP.GE.AND P4, PT, R23, R245.reuse, PT ;  /* 0x000000f51700720c */ /* 0x080fe20003f86270 */
[----:B------:R-:W-:Y:S01]  /*10170*/  VIADD R35, R7, 0xfffffea8 ;  /* 0xfffffea807237836 */ /* 0x000fe20000000000 */
[----:B------:R-:W-:Y:S01]  /*10180*/  FSEL R89, R89, -INF , P3 ;  /* 0xff80000059597808 */ /* 0x000fe20001800000 */
[----:B------:R-:W-:Y:S01]  /*10190*/  VIADD R48, R7, 0xfffffe99 ;  /* 0xfffffe9907307836 */ /* 0x000fe20000000000 */
[----:B------:R-:W-:Y:S01]  /*101a0*/  FSEL R166, R67, -INF , !P5 ;  /* 0xff80000043a67808 */ /* 0x000fe20006800000 */
        /* <DEDUP_REMOVED lines=8> */
[----:B------:R-:W-:Y:S01]  /*10230*/  VIADD R44, R7, 0xfffffeb0 ;  /* 0xfffffeb0072c7836 */ /* 0x000fe20000000000 */
[----:B------:R-:W-:Y:S01]  /*10240*/  FSEL R66, R89, -INF , !P4 ;  /* 0xff80000059427808 */ /* 0x000fe20006000000 */
[----:B------:R-:W-:Y:S01]  /*10250*/  VIADD R42, R7, 0xfffffeb8 ;  /* 0xfffffeb8072a7836 */ /* 0x000fe20000000000 */
[-C--:B------:R-:W-:Y:S01]  /*10260*/  ISETP.GE.AND P4, PT, R231, R245.reuse, PT ;  /* 0x000000f5e700720c */ /* 0x080fe20003f86270 */
[----:B------:R-:W-:Y:S01]  /*10270*/  VIADD R41, R7, 0xfffffec0 ;  /* 0xfffffec007297836 */ /* 0x000fe20000000000 */
[----:B------:R-:W-:Y:S01]  /*10280*/  FSEL R88, R93, -INF , P3 ;  /* 0xff8000005d587808 */ /* 0x000fe20001800000 */
[C---:B------:R-:W-:Y:S01]  /*10290*/  VIADD R222, R7.reuse, 0xfffffec8 ;  /* 0xfffffec807de7836 */ /* 0x040fe20000000000 */
[----:B------:R-:W-:Y:S01]  /*102a0*/  FSEL R231, R90, -INF , !P5 ;  /* 0xff8000005ae77808 */ /* 0x000fe20006800000 */
[C---:B------:R-:W-:Y:S01]  /*102b0*/  VIADD R214, R7.reuse, 0xfffffed0 ;  /* 0xfffffed007d67836 */ /* 0x040fe20000000000 */
[-C--:B------:R-:W-:Y:S01]  /*102c0*/  ISETP.GE.AND P3, PT, R186, R246.reuse, PT ;  /* 0x000000f6ba00720c */ /* 0x080fe20003f66270 */
[----:B------:R-:W-:Y:S01]  /*102d0*/  VIADD R248, R7, 0xfffffec1 ;  /* 0xfffffec107f87836 */ /* 0x000fe20000000000 */
[-C--:B------:R-:W-:Y:S01]  /*102e0*/  ISETP.GE.AND P5, PT, R87, R245.reuse, PT ;  /* 0x000000f55700720c */ /* 0x080fe20003fa6270 */
[----:B------:R-:W-:Y:S01]  /*102f0*/  IMAD R87, R164, 0x100, R65 ;  /* 0x00000100a4577824 */ /* 0x000fe200078e0241 */
[----:B------:R-:W-:Y:S01]  /*10300*/  FSEL R84, R94, -INF , P1 ;  /* 0xff8000005e547808 */ /* 0x000fe20000800000 */
[----:B------:R-:W-:Y:S01]  /*10310*/  VIADD R220, R7, 0xfffffec9 ;  /* 0xfffffec907dc7836 */ /* 0x000fe20000000000 */
[-C--:B------:R-:W-:Y:S01]  /*10320*/  ISETP.GE.AND P1, PT, R165, R246.reuse, PT ;  /* 0x000000f6a500720c */ /* 0x080fe20003f26270 */
[----:B------:R-:W-:Y:S01]  /*10330*/  VIADD R87, R87, 0xfffffe41 ;  /* 0xfffffe4157577836 */ /* 0x000fe20000000000 */
[----:B------:R-:W-:Y:S01]  /*10340*/  FSEL R88, R88, -INF , !P4 ;  /* 0xff80000058587808 */ /* 0x000fe20006000000 */
[C---:B------:R-:W-:Y:S01]  /*10350*/  VIADD R58, R7.reuse, 0xfffffed8 ;  /* 0xfffffed8073a7836 */ /* 0x040fe20000000000 */
        /* <DEDUP_REMOVED lines=9> */
[C---:B------:R-:W-:Y:S01]  /*103f0*/  VIADD R18, R7.reuse, 0xfffffee1 ;  /* 0xfffffee107127836 */ /* 0x040fe20000000000 */
[----:B------:R-:W-:Y:S01]  /*10400*/  FSEL R94, R98, -INF , P1 ;  /* 0xff800000625e7808 */ /* 0x000fe20000800000 */
[C---:B------:R-:W-:Y:S01]  /*10410*/  VIADD R6, R7.reuse, 0xfffffee9 ;  /* 0xfffffee907067836 */ /* 0x040fe20000000000 */
[----:B------:R-:W-:Y:S01]  /*10420*/  ISETP.GE.AND P1, PT, R188, R246, PT ;  /* 0x000000f6bc00720c */ /* 0x000fe20003f26270 */
[C---:B------:R-:W-:Y:S01]  /*10430*/  VIADD R59, R7.reuse, 0xfffffef0 ;  /* 0xfffffef0073b7836 */ /* 0x040fe20000000000 */
[----:B------:R-:W-:Y:S01]  /*10440*/  FSEL R90, R90, -INF , !P4 ;  /* 0xff8000005a5a7808 */ /* 0x000fe20006000000 */
[C---:B------:R-:W-:Y:S01]  /*10450*/  VIADD R19, R7.reuse, 0xfffffef1 ;  /* 0xfffffef107137836 */ /* 0x040fe20000000000 */
[----:B------:R-:W-:Y:S01]  /*10460*/  ISETP.GE.AND P4, PT, R190, R245, PT ;  /* 0x000000f5be00720c */ /* 0x000fe20003f86270 */
[----:B------:R-:W-:Y:S01]  /*10470*/  VIADD R15, R7, 0xfffffef8 ;  /* 0xfffffef8070f7836 */ /* 0x000fe20000000000 */
[----:B------:R-:W-:Y:S01]  /*10480*/  FSEL R105, R105, -INF , P3 ;  /* 0xff80000069697808 */ /* 0x000fe20001800000 */
[----:B------:R-:W-:Y:S01]  /*10490*/  VIADD R7, R7, 0xfffffef9 ;  /* 0xfffffef907077836 */ /* 0x000fe20000000000 */
[----:B------:R-:W-:-:S02]  /*104a0*/  FSEL R94, R94, -INF , !P5 ;  /* 0xff8000005e5e7808 */ /* 0x000fc40006800000 */
[-C--:B------:R-:W-:Y:S02]  /*104b0*/  ISETP.GE.AND P5, PT, R188, R245.reuse, PT ;  /* 0x000000f5bc00720c */ /* 0x080fe40003fa6270 */
[----:B------:R-:W-:Y:S02]  /*104c0*/  FSEL R106, R106, -INF , P1 ;  /* 0xff8000006a6a7808 */ /* 0x000fe40000800000 */
[----:B------:R-:W-:Y:S02]  /*104d0*/  FSEL R186, R105, -INF , !P4 ;  /* 0xff80000069ba7808 */ /* 0x000fe40006000000 */
[C---:B------:R-:W-:Y:S02]  /*104e0*/  ISETP.GE.AND P3, PT, R184.reuse, R246, PT ;  /* 0x000000f6b800720c */ /* 0x040fe40003f66270 */
[----:B------:R-:W-:Y:S02]  /*104f0*/  ISETP.GE.AND P4, PT, R184, R245, PT ;  /* 0x000000f5b800720c */ /* 0x000fe40003f86270 */
[----:B------:R-:W-:-:S02]  /*10500*/  FSEL R184, R106, -INF , !P5 ;  /* 0xff8000006ab87808 */ /* 0x000fc40006800000 */
[CC--:B------:R-:W-:Y:S02]  /*10510*/  ISETP.GE.AND P1, PT, R87.reuse, R246.reuse, PT ;  /* 0x000000f65700720c */ /* 0x0c0fe40003f26270 */
[----:B------:R-:W-:Y:S01]  /*10520*/  ISETP.GE.AND P5, PT, R87, R245, PT ;  /* 0x000000f55700720c */ /* 0x000fe20003fa6270 */
[----:B------:R-:W-:Y:S01]  /*10530*/  IMAD R87, R164, 0x100, R65 ;  /* 0x00000100a4577824 */ /* 0x000fe200078e0241 */
[----:B------:R-:W-:Y:S02]  /*10540*/  FSEL R98, R108, -INF , P3 ;  /* 0xff8000006c627808 */ /* 0x000fe40001800000 */
[----:B------:R-:W-:Y:S01]  /*10550*/  ISETP.GE.AND P3, PT, R230, R246, PT ;  /* 0x000000f6e600720c */ /* 0x000fe20003f66270 */
[----:B------:R-:W-:Y:S01]  /*10560*/  VIADD R87, R87, 0xfffffe49 ;  /* 0xfffffe4957577836 */ /* 0x000fe20000000000 */
[----:B------:R-:W-:Y:S02]  /*10570*/  FSEL R110, R110, -INF , P1 ;  /* 0xff8000006e6e7808 */ /* 0x000fe40000800000 */
[----:B------:R-:W-:-:S02]  /*10580*/  FSEL R98, R98, -INF , !P4 ;  /* 0xff80000062627808 */ /* 0x000fc40006000000 */
[-C--:B------:R-:W-:Y:S02]  /*10590*/  ISETP.GE.AND P1, PT, R87, R246.reuse, PT ;  /* 0x000000f65700720c */ /* 0x080fe40003f26270 */
[-C--:B------:R-:W-:Y:S02]  /*105a0*/  ISETP.GE.AND P4, PT, R230, R245.reuse, PT ;  /* 0x000000f5e600720c */ /* 0x080fe40003f86270 */
[----:B------:R-:W-:Y:S02]  /*105b0*/  FSEL R105, R112, -INF , P3 ;  /* 0xff80000070697808 */ /* 0x000fe40001800000 */
[----:B------:R-:W-:Y:S02]  /*105c0*/  FSEL R230, R110, -INF , !P5 ;  /* 0xff8000006ee67808 */ /* 0x000fe40006800000 */
[----:B------:R-:W-:Y:S02]  /*105d0*/  ISETP.GE.AND P3, PT, R189, R246, PT ;  /* 0x000000f6bd00720c */ /* 0x000fe40003f66270 */
[----:B------:R-:W-:Y:S01]  /*105e0*/  ISETP.GE.AND P5, PT, R87, R245, PT ;  /* 0x000000f55700720c */ /* 0x000fe20003fa6270 */
[----:B------:R-:W-:Y:S01]  /*105f0*/  IMAD R87, R164, 0x100, R65 ;  /* 0x00000100a4577824 */ /* 0x000fe200078e0241 */
[----:B------:R-:W-:-:S02]  /*10600*/  FSEL R97, R114, -INF , P1 ;  /* 0xff80000072617808 */ /* 0x000fc40000800000 */
[----:B------:R-:W-:Y:S01]  /*10610*/  ISETP.GE.AND P1, PT, R185, R246, PT ;  /* 0x000000f6b900720c */ /* 0x000fe20003f26270 */
[----:B------:R-:W-:Y:S01]  /*10620*/  VIADD R87, R87, 0xfffffe61 ;  /* 0xfffffe6157577836 */ /* 0x000fe20000000000 */
[----:B------:R-:W-:Y:S02]  /*10630*/  FSEL R105, R105, -INF , !P4 ;  /* 0xff80000069697808 */ /* 0x000fe40006000000 */
[-C--:B------:R-:W-:Y:S02]  /*10640*/  ISETP.GE.AND P4, PT, R189, R245.reuse, PT ;  /* 0x000000f5bd00720c */ /* 0x080fe40003f86270 */
[----:B------:R-:W-:Y:S02]  /*10650*/  FSEL R106, R116, -INF , P3 ;  /* 0xff800000746a7808 */ /* 0x000fe40001800000 */
[----:B------:R-:W-:Y:S02]  /*10660*/  FSEL R97, R97, -INF , !P5 ;  /* 0xff80000061617808 */ /* 0x000fe40006800000 */
[----:B------:R-:W-:-:S02]  /*10670*/  ISETP.GE.AND P5, PT, R185, R245, PT ;  /* 0x000000f5b900720c */ /* 0x000fc40003fa6270 */
[----:B------:R-:W-:Y:S02]  /*10680*/  FSEL R118, R118, -INF , P1 ;  /* 0xff80000076767808 */ /* 0x000fe40000800000 */
[-C--:B------:R-:W-:Y:S02]  /*10690*/  ISETP.GE.AND P1, PT, R191, R246.reuse, PT ;  /* 0x000000f6bf00720c */ /* 0x080fe40003f26270 */
[----:B------:R-:W-:Y:S02]  /*106a0*/  FSEL R106, R106, -INF , !P4 ;  /* 0xff8000006a6a7808 */ /* 0x000fe40006000000 */
[C---:B------:R-:W-:Y:S02]  /*106b0*/  ISETP.GE.AND P3, PT, R187.reuse, R246, PT ;  /* 0x000000f6bb00720c */ /* 0x040fe40003f66270 */
[----:B------:R-:W-:Y:S02]  /*106c0*/  ISETP.GE.AND P4, PT, R187, R245, PT ;  /* 0x000000f5bb00720c */ /* 0x000fe40003f86270 */
[----:B------:R-:W-:-:S02]  /*106d0*/  FSEL R187, R118, -INF , !P5 ;  /* 0xff80000076bb7808 */ /* 0x000fc40006800000 */
[-C--:B------:R-:W-:Y:S02]  /*106e0*/  ISETP.GE.AND P5, PT, R191, R245.reuse, PT ;  /* 0x000000f5bf00720c */ /* 0x080fe40003fa6270 */
[----:B------:R-:W-:Y:S02]  /*106f0*/  FSEL R110, R122, -INF , P1 ;  /* 0xff8000007a6e7808 */ /* 0x000fe40000800000 */
[C---:B------:R-:W-:Y:S02]  /*10700*/  ISETP.GE.AND P1, PT, R87.reuse, R246, PT ;  /* 0x000000f65700720c */ /* 0x040fe40003f26270 */
[----:B------:R-:W-:Y:S02]  /*10710*/  FSEL R110, R110, -INF , !P5 ;  /* 0xff8000006e6e7808 */ /* 0x000fe40006800000 */
[----:B------:R-:W-:Y:S02]  /*10720*/  ISETP.GE.AND P5, PT, R87, R245, PT ;  /* 0x000000f55700720c */ /* 0x000fe40003fa6270 */
[----:B------:R-:W-:-:S02]  /*10730*/  FSEL R93, R126, -INF , P1 ;  /* 0xff8000007e5d7808 */ /* 0x000fc40000800000 */
[-C--:B------:R-:W-:Y:S02]  /*10740*/  ISETP.GE.AND P1, PT, R57, R246.reuse, PT ;  /* 0x000000f63900720c */ /* 0x080fe40003f26270 */
[----:B------:R-:W-:Y:S02]  /*10750*/  FSEL R93, R93, -INF , !P5 ;  /* 0xff8000005d5d7808 */ /* 0x000fe40006800000 */
[----:B------:R-:W-:Y:S02]  /*10760*/  ISETP.GE.AND P5, PT, R57, R245, PT ;  /* 0x000000f53900720c */ /* 0x000fe40003fa6270 */
[----:B------:R-:W2:Y:S01]  /*10770*/  LD.E R57, desc[UR4][R2.64+0xdc] ;  /* 0x0000dc0402397980 */ /* 0x000ea2000c101900 */
[----:B------:R-:W-:Y:S02]  /*10780*/  FSEL R121, R121, -INF , P3 ;  /* 0xff80000079797808 */ /* 0x000fe40001800000 */
        /* <DEDUP_REMOVED lines=11> */
[----:B------:R-:W-:Y:S02]  /*10840*/  FSEL R51, R130, -INF , P3 ;  /* 0xff80000082337808 */ /* 0x000fe40001800000 */
[----:B------:R-:W-:Y:S02]  /*10850*/  ISETP.GE.AND P3, PT, R247, R246, PT ;  /* 0x000000f6f700720c */ /* 0x000fe40003f66270 */
[----:B------:R-:W-:-:S02]  /*10860*/  FSEL R87, R128, -INF , P1 ;  /* 0xff80000080577808 */ /* 0x000fc40000800000 */
[----:B------:R-:W-:Y:S02]  /*10870*/  FSEL R51, R51, -INF , !P4 ;  /* 0xff80000033337808 */ /* 0x000fe40006000000 */
[-C--:B------:R-:W-:Y:S02]  /*10880*/  ISETP.GE.AND P1, PT, R55, R246.reuse, PT ;  /* 0x000000f63700720c */ /* 0x080fe40003f26270 */
[----:B------:R-:W-:Y:S02]  /*10890*/  ISETP.GE.AND P4, PT, R247, R245, PT ;  /* 0x000000f5f700720c */ /* 0x000fe40003f86270 */
        /* <DEDUP_REMOVED lines=9> */
[-C--:B------:R-:W-:Y:S02]  /*10930*/  ISETP.GE.AND P3, PT, R54, R246.reuse, PT ;  /* 0x000000f63600720c */ /* 0x080fe40003f66270 */
[----:B------:R-:W-:Y:S02]  /*10940*/  FSEL R170, R168, -INF , !P5 ;  /* 0xff800000a8aa7808 */ /* 0x000fe40006800000 */
[----:B------:R-:W-:Y:S02]  /*10950*/  ISETP.GE.AND P5, PT, R237, R245, PT ;  /* 0x000000f5ed00720c */ /* 0x000fe40003fa6270 */
[----:B------:R-:W-:Y:S02]  /*10960*/  FSEL R128, R172, -INF , P1 ;  /* 0xff800000ac807808 */ /* 0x000fe40000800000 */
[----:B------:R-:W-:Y:S02]  /*10970*/  FSEL R118, R118, -INF , !P4 ;  /* 0xff80000076767808 */ /* 0x000fe40006000000 */
[----:B------:R-:W-:-:S02]  /*10980*/  ISETP.GE.AND P1, PT, R215, R246, PT ;  /* 0x000000f6d700720c */ /* 0x000fc40003f26270 */
[-C--:B------:R-:W-:Y:S02]  /*10990*/  ISETP.GE.AND P4, PT, R54, R245.reuse, PT ;  /* 0x000000f53600720c */ /* 0x080fe40003f86270 */
[----:B------:R-:W-:Y:S02]  /*109a0*/  FSEL R112, R181, -INF , P3 ;  /* 0xff800000b5707808 */ /* 0x000fe40001800000 */
[----:B------:R-:W-:Y:S02]  /*109b0*/  ISETP.GE.AND P3, PT, R52, R246, PT ;  /* 0x000000f63400720c */ /* 0x000fe40003f66270 */
[----:B------:R-:W-:Y:S02]  /*109c0*/  FSEL R128, R128, -INF , !P5 ;  /* 0xff80000080807808 */ /* 0x000fe40006800000 */
[----:B------:R-:W-:Y:S02]  /*109d0*/  ISETP.GE.AND P5, PT, R215, R245, PT ;  /* 0x000000f5d700720c */ /* 0x000fe40003fa6270 */
[----:B------:R-:W-:-:S02]  /*109e0*/  FSEL R116, R178, -INF , P1 ;  /* 0xff800000b2747808 */ /* 0x000fc40000800000 */
[----:B------:R-:W-:Y:S02]  /*109f0*/  FSEL R112, R112, -INF , !P4 ;  /* 0xff80000070707808 */ /* 0x000fe40006000000 */
[----:B------:R-:W-:Y:S02]  /*10a00*/  ISETP.GE.AND P4, PT, R52, R245, PT ;  /* 0x000000f53400720c */ /* 0x000fe40003f86270 */
[----:B------:R-:W-:Y:S01]  /*10a10*/  FSEL R55, R193, -INF , P3 ;  /* 0xff800000c1377808 */ /* 0x000fe20001800000 */
[----:B------:R-:W-:Y:S01]  /*10a20*/  IMAD R193, R164, 0x100, R65 ;  /* 0x00000100a4c17824 */ /* 0x000fe200078e0241 */
[-C--:B------:R-:W-:Y:S02]  /*10a30*/  ISETP.GE.AND P3, PT, R49, R246.reuse, PT ;  /* 0x000000f63100720c */ /* 0x080fe40003f66270 */
[----:B------:R-:W-:Y:S01]  /*10a40*/  FSEL R116, R116, -INF , !P5 ;  /* 0xff80000074747808 */ /* 0x000fe20006800000 */
[----:B------:R-:W-:Y:S01]  /*10a50*/  VIADD R193, R193, 0xfffffe91 ;  /* 0xfffffe91c1c17836 */ /* 0x000fe20000000000 */
[----:B------:R-:W-:-:S02]  /*10a60*/  ISETP.GE.AND P1, PT, R53, R246, PT ;  /* 0x000000f63500720c */ /* 0x000fc40003f26270 */
[-C--:B------:R-:W-:Y:S02]  /*10a70*/  ISETP.GE.AND P5, PT, R53, R245.reuse, PT ;  /* 0x000000f53500720c */ /* 0x080fe40003fa6270 */
[----:B------:R-:W-:Y:S02]  /*10a80*/  FSEL R55, R55, -INF , !P4 ;  /* 0xff80000037377808 */ /* 0x000fe40006000000 */
[----:B------:R-:W-:Y:S02]  /*10a90*/  ISETP.GE.AND P4, PT, R49, R245, PT ;  /* 0x000000f53100720c */ /* 0x000fe40003f86270 */
[----:B------:R-:W-:Y:S02]  /*10aa0*/  FSEL R53, R197, -INF , P3 ;  /* 0xff800000c5357808 */ /* 0x000fe40001800000 */
[----:B------:R-:W-:Y:S02]  /*10ab0*/  ISETP.GE.AND P3, PT, R47, R246, PT ;  /* 0x000000f62f00720c */ /* 0x000fe40003f66270 */
[----:B------:R-:W-:-:S02]  /*10ac0*/  FSEL R108, R192, -INF , P1 ;  /* 0xff800000c06c7808 */ /* 0x000fc40000800000 */
[-C--:B------:R-:W-:Y:S02]  /*10ad0*/  ISETP.GE.AND P1, PT, R50, R246.reuse, PT ;  /* 0x000000f63200720c */ /* 0x080fe40003f26270 */
[----:B------:R-:W-:Y:S02]  /*10ae0*/  FSEL R53, R53, -INF , !P4 ;  /* 0xff80000035357808 */ /* 0x000fe40006000000 */
[----:B------:R-:W-:Y:S02]  /*10af0*/  ISETP.GE.AND P4, PT, R47, R245, PT ;  /* 0x000000f52f00720c */ /* 0x000fe40003f86270 */
[----:B------:R-:W-:Y:S02]  /*10b00*/  FSEL R50, R201, -INF , P3 ;  /* 0xff800000c9327808 */ /* 0x000fe40001800000 */
[----:B------:R-:W-:Y:S02]  /*10b10*/  ISETP.GE.AND P3, PT, R35, R246, PT ;  /* 0x000000f62300720c */ /* 0x000fe40003f66270 */
[----:B------:R-:W-:-:S02]  /*10b20*/  FSEL R50, R50, -INF , !P4 ;  /* 0xff80000032327808 */ /* 0x000fc40006000000 */
[----:B------:R-:W-:Y:S02]  /*10b30*/  ISETP.GE.AND P4, PT, R35, R245, PT ;  /* 0x000000f52300720c */ /* 0x000fe40003f86270 */
[----:B------:R-:W-:Y:S02]  /*10b40*/  FMNMX3.FTZ R35, R36, R225, R224, !PT ;  /* 0x000000e124237276 */ /* 0x000fe400078100e0 */
[----:B------:R-:W-:Y:S02]  /*10b50*/  FSEL R108, R108, -INF , !P5 ;  /* 0xff8000006c6c7808 */ /* 0x000fe40006800000 */
[----:B------:R-:W-:Y:S02]  /*10b60*/  FMNMX3.FTZ R35, R35, R221, R218, !PT ;  /* 0x000000dd23237276 */ /* 0x000fe400078100da */
[----:B------:R-:W-:Y:S02]  /*10b70*/  ISETP.GE.AND P5, PT, R193, R245, PT ;  /* 0x000000f5c100720c */ /* 0x000fe40003fa6270 */
[----:B------:R-:W-:-:S02]  /*10b80*/  FSEL R54, R195, -INF , P1 ;  /* 0xff800000c3367808 */ /* 0x000fc40000800000 */
[----:B------:R-:W-:Y:S02]  /*10b90*/  ISETP.GE.AND P1, PT, R48, R246, PT ;  /* 0x000000f63000720c */ /* 0x000fe40003f26270 */
[----:B------:R-:W-:Y:S02]  /*10ba0*/  FMNMX3.FTZ R35, R35, R80, R217, !PT ;  /* 0x0000005023237276 */ /* 0x000fe400078100d9 */
[----:B------:R-:W-:Y:S02]  /*10bb0*/  FSEL R54, R54, -INF , !P5 ;  /* 0xff80000036367808 */ /* 0x000fe40006800000 */
[----:B------:R-:W-:Y:S02]  /*10bc0*/  ISETP.GE.AND P5, PT, R48, R245, PT ;  /* 0x000000f53000720c */ /* 0x000fe40003fa6270 */
[----:B------:R-:W-:Y:S02]  /*10bd0*/  FSEL R52, R199, -INF , P1 ;  /* 0xff800000c7347808 */ /* 0x000fe40000800000 */
[----:B------:R-:W-:-:S02]  /*10be0*/  ISETP.GE.AND P1, PT, R46, R246, PT ;  /* 0x000000f62e00720c */ /* 0x000fc40003f26270 */
[----:B------:R-:W-:Y:S02]  /*10bf0*/  FMNMX3.FTZ R35, R35, R76, R166, !PT ;  /* 0x0000004c23237276 */ /* 0x000fe400078100a6 */
[----:B------:R-:W-:Y:S02]  /*10c00*/  FSEL R52, R52, -INF , !P5 ;  /* 0xff80000034347808 */ /* 0x000fe40006800000 */
[----:B------:R-:W-:Y:S02]  /*10c10*/  ISETP.GE.AND P5, PT, R46, R245, PT ;  /* 0x000000f52e00720c */ /* 0x000fe40003fa6270 */
[----:B------:R-:W-:Y:S02]  /*10c20*/  FSEL R49, R202, -INF , P1 ;  /* 0xff800000ca317808 */ /* 0x000fe40000800000 */
[----:B------:R-:W-:Y:S02]  /*10c30*/  FMNMX3.FTZ R35, R35, R66, R231, !PT ;  /* 0x0000004223237276 */ /* 0x000fe400078100e7 */
[----:B------:R-:W-:-:S02]  /*10c40*/  ISETP.GE.AND P1, PT, R45, R246, PT ;  /* 0x000000f62d00720c */ /* 0x000fc40003f26270 */
[----:B------:R-:W-:Y:S02]  /*10c50*/  FSEL R49, R49, -INF , !P5 ;  /* 0xff80000031317808 */ /* 0x000fe40006800000 */
[----:B------:R-:W-:Y:S02]  /*10c60*/  FMNMX3.FTZ R35, R35, R88, R84, !PT ;  /* 0x0000005823237276 */ /* 0x000fe40007810054 */
[----:B------:R-:W-:Y:S02]  /*10c70*/  ISETP.GE.AND P5, PT, R45, R245, PT ;  /* 0x000000f52d00720c */ /* 0x000fe40003fa6270 */
[----:B------:R-:W-:Y:S02]  /*10c80*/  FSEL R47, R204, -INF , P1 ;  /* 0xff800000cc2f7808 */ /* 0x000fe40000800000 */
[----:B------:R-:W-:Y:S02]  /*10c90*/  ISETP.GE.AND P1, PT, R43, R246, PT ;  /* 0x000000f62b00720c */ /* 0x000fe40003f26270 */
[----:B------:R-:W-:-:S02]  /*10ca0*/  FMNMX3.FTZ R35, R35, R90, R94, !PT ;  /* 0x0000005a23237276 */ /* 0x000fc4000781005e */
[----:B------:R-:W-:Y:S02]  /*10cb0*/  FSEL R47, R47, -INF , !P5 ;  /* 0xff8000002f2f7808 */ /* 0x000fe40006800000 */
[----:B------:R-:W-:Y:S02]  /*10cc0*/  ISETP.GE.AND P5, PT, R43, R245, PT ;  /* 0x000000f52b00720c */ /* 0x000fe40003fa6270 */
[----:B------:R-:W-:Y:S02]  /*10cd0*/  FSEL R45, R206, -INF , P1 ;  /* 0xff800000ce2d7808 */ /* 0x000fe40000800000 */
[----:B------:R-:W-:Y:S02]  /*10ce0*/  FMNMX3.FTZ R35, R35, R186, R184, !PT ;  /* 0x000000ba23237276 */ /* 0x000fe400078100b8 */
[----:B------:R-:W-:Y:S02]  /*10cf0*/  FSEL R45, R45, -INF , !P5 ;  /* 0xff8000002d2d7808 */ /* 0x000fe40006800000 */
[----:B------:R-:W-:-:S02]  /*10d00*/  ISETP.GE.AND P1, PT, R40, R246, PT ;  /* 0x000000f62800720c */ /* 0x000fc40003f26270 */
[----:B------:R-:W-:Y:S02]  /*10d10*/  ISETP.GE.AND P5, PT, R40, R245, PT ;  /* 0x000000f52800720c */ /* 0x000fe40003fa6270 */
[----:B------:R-:W-:Y:S02]  /*10d20*/  FMNMX3.FTZ R40, R35, R98, R230, !PT ;  /* 0x0000006223287276 */ /* 0x000fe400078100e6 */
[----:B------:R-:W-:Y:S02]  /*10d30*/  FSEL R48, R203, -INF , P3 ;  /* 0xff800000cb307808 */ /* 0x000fe40001800000 */
[----:B------:R-:W-:Y:S02]  /*10d40*/  FMNMX3.FTZ R35, R40, R105, R97, !PT ;  /* 0x0000006928237276 */ /* 0x000fe40007810061 */
[----:B------:R-:W-:Y:S02]  /*10d50*/  ISETP.GE.AND P3, PT, R44, R246, PT ;  /* 0x000000f62c00720c */ /* 0x000fe40003f66270 */
[----:B------:R-:W-:-:S02]  /*10d60*/  FMNMX3.FTZ R35, R35, R106, R187, !PT ;  /* 0x0000006a23237276 */ /* 0x000fc400078100bb */
[----:B------:R-:W-:Y:S02]  /*10d70*/  FSEL R48, R48, -INF , !P4 ;  /* 0xff80000030307808 */ /* 0x000fe40006000000 */
[----:B------:R-:W-:Y:S02]  /*10d80*/  ISETP.GE.AND P4, PT, R44, R245, PT ;  /* 0x000000f52c00720c */ /* 0x000fe40003f86270 */
[----:B------:R-:W-:Y:S02]  /*10d90*/  FSEL R46, R205, -INF , P3 ;  /* 0xff800000cd2e7808 */ /* 0x000fe40001800000 */
[----:B------:R-:W-:Y:S02]  /*10da0*/  ISETP.GE.AND P3, PT, R42, R246, PT ;  /* 0x000000f62a00720c */ /* 0x000fe40003f66270 */
[----:B------:R-:W-:Y:S02]  /*10db0*/  FMNMX3.FTZ R35, R35, R189, R110, !PT ;  /* 0x000000bd23237276 */ /* 0x000fe4000781006e */
[----:B------:R-:W-:-:S02]  /*10dc0*/  FSEL R46, R46, -INF , !P4 ;  /* 0xff8000002e2e7808 */ /* 0x000fc40006000000 */
[----:B------:R-:W-:Y:S02]  /*10dd0*/  ISETP.GE.AND P4, PT, R42, R245, PT ;  /* 0x000000f52a00720c */ /* 0x000fe40003f86270 */
[----:B------:R-:W-:Y:S02]  /*10de0*/  FSEL R44, R207, -INF , P3 ;  /* 0xff800000cf2c7808 */ /* 0x000fe40001800000 */
[----:B------:R-:W-:Y:S02]  /*10df0*/  FMNMX3.FTZ R114, R35, R122, R93, !PT ;  /* 0x0000007a23727276 */ /* 0x000fe4000781005d */
[----:B------:R-:W-:Y:S02]  /*10e00*/  ISETP.GE.AND P3, PT, R41, R246, PT ;  /* 0x000000f62900720c */ /* 0x000fe40003f66270 */
[----:B------:R-:W-:Y:S02]  /*10e10*/  FSEL R44, R44, -INF , !P4 ;  /* 0xff8000002c2c7808 */ /* 0x000fe40006000000 */
[----:B------:R-:W-:-:S02]  /*10e20*/  FMNMX3.FTZ R35, R114, R89, R87, !PT ;  /* 0x0000005972237276 */ /* 0x000fc40007810057 */
[----:B------:R-:W-:Y:S02]  /*10e30*/  ISETP.GE.AND P4, PT, R41, R245, PT ;  /* 0x000000f52900720c */ /* 0x000fe40003f86270 */
[----:B------:R-:W-:Y:S02]  /*10e40*/  FSEL R42, R209, -INF , P3 ;  /* 0xff800000d12a7808 */ /* 0x000fe40001800000 */
[----:B------:R-:W-:Y:S02]  /*10e50*/  ISETP.GE.AND P3, PT, R222, R246, PT ;  /* 0x000000f6de00720c */ /* 0x000fe40003f66270 */
[----:B------:R-:W-:Y:S02]  /*10e60*/  FMNMX3.FTZ R35, R35, R51, R170, !PT ;  /* 0x0000003323237276 */ /* 0x000fe400078100aa */
[----:B------:R-:W-:Y:S02]  /*10e70*/  FSEL R42, R42, -INF , !P4 ;  /* 0xff8000002a2a7808 */ /* 0x000fe40006000000 */
[----:B------:R-:W-:-:S02]  /*10e80*/  ISETP.GE.AND P4, PT, R222, R245, PT ;  /* 0x000000f5de00720c */ /* 0x000fc40003f86270 */
[----:B------:R-:W-:Y:S02]  /*10e90*/  FSEL R40, R211, -INF , P3 ;  /* 0xff800000d3287808 */ /* 0x000fe40001800000 */
[----:B------:R-:W-:Y:S02]  /*10ea0*/  ISETP.GE.AND P3, PT, R214, R246, PT ;  /* 0x000000f6d600720c */ /* 0x000fe40003f66270 */
[----:B------:R-:W-:Y:S02]  /*10eb0*/  FSEL R43, R208, -INF , P1 ;  /* 0xff800000d02b7808 */ /* 0x000fe40000800000 */
[----:B------:R-:W-:Y:S02]  /*10ec0*/  FMNMX3.FTZ R35, R35, R130, R128, !PT ;  /* 0x0000008223237276 */ /* 0x000fe40007810080 */
[----:B------:R-:W-:Y:S02]  /*10ed0*/  ISETP.GE.AND P1, PT, R248, R246, PT ;  /* 0x000000f6f800720c */ /* 0x000fe40003f26270 */
[----:B------:R-:W-:-:S02]  /*10ee0*/  FSEL R40, R40, -INF , !P4 ;  /* 0xff80000028287808 */ /* 0x000fc40006000000 */
[----:B------:R-:W-:Y:S02]  /*10ef0*/  ISETP.GE.AND P4, PT, R214, R245, PT ;  /* 0x000000f5d600720c */ /* 0x000fe40003f86270 */
[----:B------:R-:W-:Y:S02]  /*10f00*/  FSEL R28, R28, -INF , P3 ;  /* 0xff8000001c1c7808 */ /* 0x000fe40001800000 */
[----:B------:R-:W-:Y:S02]  /*10f10*/  FMNMX3.FTZ R35, R35, R118, R116, !PT ;  /* 0x0000007623237276 */ /* 0x000fe40007810074 */
[----:B------:R-:W-:Y:S02]  /*10f20*/  FSEL R41, R210, -INF , P1 ;  /* 0xff800000d2297808 */ /* 0x000fe40000800000 */
[-C--:B------:R-:W-:Y:S02]  /*10f30*/  ISETP.GE.AND P1, PT, R220, R246.reuse, PT ;  /* 0x000000f6dc00720c */ /* 0x080fe40003f26270 */
[----:B------:R-:W-:-:S02]  /*10f40*/  ISETP.GE.AND P3, PT, R58, R246, PT ;  /* 0x000000f63a00720c */ /* 0x000fc40003f66270 */
[----:B------:R-:W-:Y:S02]  /*10f50*/  FSEL R192, R28, -INF , !P4 ;  /* 0xff8000001cc07808 */ /* 0x000fe40006000000 */
[----:B------:R-:W-:Y:S02]  /*10f60*/  FMNMX3.FTZ R28, R35, R112, R108, !PT ;  /* 0x00000070231c7276 */ /* 0x000fe4000781006c */
[----:B------:R-:W-:Y:S02]  /*10f70*/  FSEL R83, R180, -INF , P1 ;  /* 0xff800000b4537808 */ /* 0x000fe40000800000 */
[----:B------:R-:W-:Y:S02]  /*10f80*/  FSEL R180, R24, -INF , P3 ;  /* 0xff80000018b47808 */ /* 0x000fe40001800000 */
[----:B------:R-:W-:Y:S02]  /*10f90*/  FMNMX3.FTZ R24, R28, R55, R54, !PT ;  /* 0x000000371c187276 */ /* 0x000fe40007810036 */
[----:B------:R-:W-:-:S02]  /*10fa0*/  FSEL R43, R43, -INF , !P5 ;  /* 0xff8000002b2b7808 */ /* 0x000fc40006800000 */
[----:B------:R-:W-:Y:S02]  /*10fb0*/  FMNMX3.FTZ R24, R24, R53, R52, !PT ;  /* 0x0000003518187276 */ /* 0x000fe40007810034 */
[-C--:B------:R-:W-:Y:S02]  /*10fc0*/  ISETP.GE.AND P5, PT, R248, R245.reuse, PT ;  /* 0x000000f5f800720c */ /* 0x080fe40003fa6270 */
[----:B------:R-:W-:Y:S02]  /*10fd0*/  FMNMX3.FTZ R24, R24, R50, R49, !PT ;  /* 0x0000003218187276 */ /* 0x000fe40007810031 */
[----:B------:R-:W-:Y:S02]  /*10fe0*/  ISETP.GE.AND P4, PT, R58, R245, PT ;  /* 0x000000f53a00720c */ /* 0x000fe40003f86270 */
[----:B------:R-:W-:Y:S02]  /*10ff0*/  ISETP.GE.AND P3, PT, R22, R246, PT ;  /* 0x000000f61600720c */ /* 0x000fe40003f66270 */
[----:B------:R-:W-:-:S02]  /*11000*/  FMNMX3.FTZ R24, R24, R48, R47, !PT ;  /* 0x0000003018187276 */ /* 0x000fc4000781002f */
[----:B------:R-:W-:Y:S02]  /*11010*/  FSEL R41, R41, -INF , !P5 ;  /* 0xff80000029297808 */ /* 0x000fe40006800000 */
[----:B------:R-:W-:Y:S02]  /*11020*/  FSEL R180, R180, -INF , !P4 ;  /* 0xff800000b4b47808 */ /* 0x000fe40006000000 */
[-C--:B------:R-:W-:Y:S02]  /*11030*/  ISETP.GE.AND P5, PT, R220, R245.reuse, PT ;  /* 0x000000f5dc00720c */ /* 0x080fe40003fa6270 */
[----:B------:R-:W-:Y:S02]  /*11040*/  ISETP.GE.AND P4, PT, R22, R245, PT ;  /* 0x000000f51600720c */ /* 0x000fe40003f86270 */
[----:B------:R-:W-:Y:S02]  /*11050*/  FSEL R30, R30, -INF , P3 ;  /* 0xff8000001e1e7808 */ /* 0x000fe40001800000 */
[----:B------:R-:W-:-:S02]  /*11060*/  ISETP.GE.AND P1, PT, R212, R246, PT ;  /* 0x000000f6d400720c */ /* 0x000fc40003f26270 */
[----:B------:R-:W-:Y:S02]  /*11070*/  ISETP.GE.AND P3, PT, R14, R246, PT ;  /* 0x000000f60e00720c */ /* 0x000fe40003f66270 */
[----:B------:R-:W-:Y:S02]  /*11080*/  FMNMX3.FTZ R24, R24, R46, R45, !PT ;  /* 0x0000002e18187276 */ /* 0x000fe4000781002d */
[----:B------:R-:W-:Y:S02]  /*11090*/  FSEL R83, R83, -INF , !P5 ;  /* 0xff80000053537808 */ /* 0x000fe40006800000 */
[----:B------:R-:W-:Y:S02]  /*110a0*/  FSEL R126, R30, -INF , !P4 ;  /* 0xff8000001e7e7808 */ /* 0x000fe40006000000 */
[----:B------:R-:W-:Y:S02]  /*110b0*/  ISETP.GE.AND P5, PT, R212, R245, PT ;  /* 0x000000f5d400720c */ /* 0x000fe40003fa6270 */
[----:B------:R-:W-:-:S02]  /*110c0*/  FSEL R29, R29, -INF , P1 ;  /* 0xff8000001d1d7808 */ /* 0x000fc40000800000 */
[----:B------:R-:W-:Y:S02]  /*110d0*/  FSEL R30, R20, -INF , P3 ;  /* 0xff800000141e7808 */ /* 0x000fe40001800000 */
[----:B------:R-:W-:Y:S02]  /*110e0*/  ISETP.GE.AND P1, PT, R56, R246, PT ;  /* 0x000000f63800720c */ /* 0x000fe40003f26270 */
[----:B------:R-:W-:Y:S02]  /*110f0*/  FMNMX3.FTZ R20, R24, R44, R43, !PT ;  /* 0x0000002c18147276 */ /* 0x000fe4000781002b */
[----:B------:R-:W-:Y:S02]  /*11100*/  FSEL R35, R29, -INF , !P5 ;  /* 0xff8000001d237808 */ /* 0x000fe40006800000 */
[----:B------:R-:W-:Y:S02]  /*11110*/  ISETP.GE.AND P5, PT, R56, R245, PT ;  /* 0x000000f53800720c */ /* 0x000fe40003fa6270 */
[----:B------:R-:W-:-:S02]  /*11120*/  FSEL R25, R25, -INF , P1 ;  /* 0xff80000019197808 */ /* 0x000fc40000800000 */
[----:B------:R-:W-:Y:S02]  /*11130*/  FMNMX3.FTZ R20, R20, R42, R41, !PT ;  /* 0x0000002a14147276 */ /* 0x000fe40007810029 */
[----:B------:R-:W-:Y:S02]  /*11140*/  ISETP.GE.AND P1, PT, R18, R246, PT ;  /* 0x000000f61200720c */ /* 0x000fe40003f26270 */
[----:B------:R-:W-:Y:S02]  /*11150*/  FSEL R79, R25, -INF , !P5 ;  /* 0xff800000194f7808 */ /* 0x000fe40006800000 */
[----:B------:R-:W-:Y:S02]  /*11160*/  FMNMX3.FTZ R20, R20, R40, R83, !PT ;  /* 0x0000002814147276 */ /* 0x000fe40007810053 */
[----:B------:R-:W-:Y:S02]  /*11170*/  ISETP.GE.AND P5, PT, R18, R245, PT ;  /* 0x000000f51200720c */ /* 0x000fe40003fa6270 */
[----:B------:R-:W-:-:S02]  /*11180*/  FSEL R26, R26, -INF , P1 ;  /* 0xff8000001a1a7808 */ /* 0x000fc40000800000 */
[----:B------:R-:W-:Y:S02]  /*11190*/  ISETP.GE.AND P1, PT, R6, R246, PT ;  /* 0x000000f60600720c */ /* 0x000fe40003f26270 */
[----:B------:R-:W-:Y:S02]  /*111a0*/  FMNMX3.FTZ R20, R20, R192, R35, !PT ;  /* 0x000000c014147276 */ /* 0x000fe40007810023 */
[----:B------:R-:W-:Y:S02]  /*111b0*/  FSEL R67, R26, -INF , !P5 ;  /* 0xff8000001a437808 */ /* 0x000fe40006800000 */
[-C--:B------:R-:W-:Y:S02]  /*111c0*/  ISETP.GE.AND P4, PT, R14, R245.reuse, PT ;  /* 0x000000f50e00720c */ /* 0x080fe40003f86270 */
[----:B------:R-:W-:Y:S02]  /*111d0*/  ISETP.GE.AND P5, PT, R6, R245, PT ;  /* 0x000000f50600720c */ /* 0x000fe40003fa6270 */
[----:B------:R-:W-:-:S02]  /*111e0*/  ISETP.GE.AND P3, PT, R59, R246, PT ;  /* 0x000000f63b00720c */ /* 0x000fc40003f66270 */
[----:B------:R-:W-:Y:S02]  /*111f0*/  FSEL R27, R27, -INF , P1 ;  /* 0xff8000001b1b7808 */ /* 0x000fe40000800000 */
[----:B------:R-:W-:Y:S02]  /*11200*/  ISETP.GE.AND P1, PT, R19, R246, PT ;  /* 0x000000f61300720c */ /* 0x000fe40003f26270 */
[----:B------:R-:W-:Y:S02]  /*11210*/  FMNMX3.FTZ R20, R20, R180, R79, !PT ;  /* 0x000000b414147276 */ /* 0x000fe4000781004f */
[----:B------:R-:W-:Y:S02]  /*11220*/  FSEL R30, R30, -INF , !P4 ;  /* 0xff8000001e1e7808 */ /* 0x000fe40006000000 */
[----:B------:R-:W-:Y:S02]  /*11230*/  FSEL R28, R31, -INF , P3 ;  /* 0xff8000001f1c7808 */ /* 0x000fe40001800000 */
[----:B------:R-:W-:-:S02]  /*11240*/  FSEL R29, R27, -INF , !P5 ;  /* 0xff8000001b1d7808 */ /* 0x000fc40006800000 */
[-C--:B------:R-:W-:Y:S02]  /*11250*/  ISETP.GE.AND P4, PT, R59, R245.reuse, PT ;  /* 0x000000f53b00720c */ /* 0x080fe40003f86270 */
[-C--:B------:R-:W-:Y:S02]  /*11260*/  ISETP.GE.AND P3, PT, R15, R246.reuse, PT ;  /* 0x000000f60f00720c */ /* 0x080fe40003f66270 */
[----:B------:R-:W-:Y:S02]  /*11270*/  FSEL R27, R32, -INF , P1 ;  /* 0xff800000201b7808 */ /* 0x000fe40000800000 */
[----:B------:R-:W-:Y:S02]  /*11280*/  ISETP.GE.AND P5, PT, R19, R245, PT ;  /* 0x000000f51300720c */ /* 0x000fe40003fa6270 */
[----:B------:R-:W-:Y:S02]  /*11290*/  ISETP.GE.AND P1, PT, R7, R246, PT ;  /* 0x000000f60700720c */ /* 0x000fe40003f26270 */
[----:B------:R-:W-:-:S02]  /*112a0*/  FMNMX3.FTZ R20, R20, R126, R67, !PT ;  /* 0x0000007e14147276 */ /* 0x000fc40007810043 */
[----:B------:R-:W-:Y:S02]  /*112b0*/  FSEL R28, R28, -INF , !P4 ;  /* 0xff8000001c1c7808 */ /* 0x000fe40006000000 */
[----:B------:R-:W-:Y:S02]  /*112c0*/  FSEL R26, R33, -INF , P3 ;  /* 0xff800000211a7808 */ /* 0x000fe40001800000 */
[-C--:B------:R-:W-:Y:S02]  /*112d0*/  ISETP.GE.AND P4, PT, R15, R245.reuse, PT ;  /* 0x000000f50f00720c */ /* 0x080fe40003f86270 */
[----:B------:R-:W-:Y:S02]  /*112e0*/  ISETP.GE.AND P3, PT, R7, R245, PT ;  /* 0x000000f50700720c */ /* 0x000fe40003f66270 */
[----:B------:R-:W-:Y:S02]  /*112f0*/  FSEL R34, R34, -INF , P1 ;  /* 0xff80000022227808 */ /* 0x000fe40000800000 */
[----:B------:R-:W-:-:S02]  /*11300*/  FSEL R27, R27, -INF , !P5 ;  /* 0xff8000001b1b7808 */ /* 0x000fc40006800000 */
        /* <DEDUP_REMOVED lines=8> */
[----:B------:R-:W-:-:S04]  /*11390*/  IMAD R125, R164, 0x100, R65 ;  /* 0x00000100a47d7824 */ /* 0x000fc800078e0241 */
[----:B------:R-:W-:Y:S01]  /*113a0*/  VIADD R125, R125, 0xfffffe01 ;  /* 0xfffffe017d7d7836 */ /* 0x000fe20000000000 */
[----:B------:R-:W-:-:S04]  /*113b0*/  FSEL R86, R86, -INF , P0 ;  /* 0xff80000056567808 */ /* 0x000fc80000000000 */
[----:B------:R-:W-:Y:S02]  /*113c0*/  ISETP.GE.AND P3, PT, R125, R244, PT ;  /* 0x000000f47d00720c */ /* 0x000fe40003f66270 */
[----:B-1----:R-:W-:-:S04]  /*113d0*/  FMNMX.FTZ R24, R31, R24, !PT ;  /* 0x000000181f187209 */ /* 0x002fc80007810000 */
[----:B------:R-:W-:-:S04]  /*113e0*/  FSETP.NEU.FTZ.AND P1, PT, R24, -INF , PT ;  /* 0xff8000001800780b */ /* 0x000fc80003f3d000 */
[----:B------:R-:W-:Y:S02]  /*113f0*/  FSEL R25, R24, RZ, P1 ;  /* 0x000000ff18197208 */ /* 0x000fe40000800000 */
[----:B------:R-:W-:Y:S01]  /*11400*/  ISETP.GE.AND P5, PT, R125, R240, PT ;  /* 0x000000f07d00720c */ /* 0x000fe20003fa6270 */
[----:B------:R-:W-:Y:S02]  /*11410*/  IMAD R125, R164, 0x100, R65 ;  /* 0x00000100a47d7824 */ /* 0x000fe400078e0241 */
[----:B------:R-:W-:Y:S01]  /*11420*/  FADD.FTZ R32, R36, -R25 ;  /* 0x8000001924207221 */ /* 0x000fe20000010000 */
[----:B--2---:R-:W-:Y:S01]  /*11430*/  FMUL.FTZ R25, R57, R24 ;  /* 0x0000001839197220 */ /* 0x004fe20000410000 */
[----:B------:R-:W-:Y:S01]  /*11440*/  VIADD R125, R125, 0xfffffe10 ;  /* 0xfffffe107d7d7836 */ /* 0x000fe20000000000 */
[----:B------:R-:W-:Y:S02]  /*11450*/  FSEL R85, R85, -INF , P3 ;  /* 0xff80000055557808 */ /* 0x000fe40001800000 */
[----:B------:R-:W-:-:S02]  /*11460*/  ISETP.GE.AND P4, PT, R229, R240, PT ;  /* 0x000000f0e500720c */ /* 0x000fc40003f86270 */
[----:B------:R-:W-:Y:S02]  /*11470*/  FSEL R25, R25, RZ, P1 ;  /* 0x000000ff19197208 */ /* 0x000fe40000800000 */
[-C--:B------:R-:W-:Y:S02]  /*11480*/  ISETP.GE.AND P1, PT, R229, R244.reuse, PT ;  /* 0x000000f4e500720c */ /* 0x080fe40003f26270 */
[----:B------:R-:W-:Y:S02]  /*11490*/  FSEL R229, R86, -INF , !P6 ;  /* 0xff80000056e57808 */ /* 0x000fe40007000000 */
[C---:B------:R-:W-:Y:S02]  /*114a0*/  ISETP.GE.AND P0, PT, R228.reuse, R244, PT ;  /* 0x000000f4e400720c */ /* 0x040fe40003f06270 */
[----:B------:R-:W-:Y:S01]  /*114b0*/  ISETP.GE.AND P6, PT, R228, R240, PT ;  /* 0x000000f0e400720c */ /* 0x000fe20003fc6270 */
[----:B------:R-:W-:Y:S01]  /*114c0*/  IMAD R195, R164, 0x100, R65 ;  /* 0x00000100a4c37824 */ /* 0x000fe200078e0241 */
[----:B------:R-:W-:-:S02]  /*114d0*/  FSEL R228, R85, -INF , !P5 ;  /* 0xff80000055e47808 */ /* 0x000fc40006800000 */
[C---:B------:R-:W-:Y:S02]  /*114e0*/  ISETP.GE.AND P3, PT, R125.reuse, R244, PT ;  /* 0x000000f47d00720c */ /* 0x040fe40003f66270 */
[----:B------:R-:W-:Y:S01]  /*114f0*/  ISETP.GE.AND P5, PT, R125, R240, PT ;  /* 0x000000f07d00720c */ /* 0x000fe20003fa6270 */
[----:B------:R-:W-:Y:S01]  /*11500*/  IMAD R125, R164, 0x100, R65 ;  /* 0x00000100a47d7824 */ /* 0x000fe200078e0241 */
[----:B------:R-:W-:Y:S01]  /*11510*/  FSEL R82, R82, -INF , P1 ;  /* 0xff80000052527808 */ /* 0x000fe20000800000 */
[----:B------:R-:W-:Y:S01]  /*11520*/  VIADD R195, R195, 0xfffffe18 ;  /* 0xfffffe18c3c37836 */ /* 0x000fe20000000000 */
[----:B------:R-:W-:Y:S01]  /*11530*/  ISETP.GE.AND P1, PT, R167, R244, PT ;  /* 0x000000f4a700720c */ /* 0x000fe20003f26270 */
[----:B------:R-:W-:Y:S01]  /*11540*/  VIADD R125, R125, 0xfffffe19 ;  /* 0xfffffe197d7d7836 */ /* 0x000fe20000000000 */
[----:B------:R-:W-:Y:S02]  /*11550*/  FSEL R78, R78, -INF , P3 ;  /* 0xff8000004e4e7808 */ /* 0x000fe40001800000 */
[----:B------:R-:W-:-:S02]  /*11560*/  FSEL R82, R82, -INF , !P4 ;  /* 0xff80000052527808 */ /* 0x000fc40006000000 */
[----:B------:R-:W-:Y:S02]  /*11570*/  ISETP.GE.AND P4, PT, R167, R240, PT ;  /* 0x000000f0a700720c */ /* 0x000fe40003f86270 */
[----:B------:R-:W-:Y:S02]  /*11580*/  FSEL R77, R77, -INF , P1 ;  /* 0xff8000004d4d7808 */ /* 0x000fe40000800000 */
[----:B------:R-:W-:Y:S02]  /*11590*/  FSEL R81, R81, -INF , P0 ;  /* 0xff80000051517808 */ /* 0x000fe40000000000 */
[-C--:B------:R-:W-:Y:S02]  /*115a0*/  ISETP.GE.AND P0, PT, R195, R244.reuse, PT ;  /* 0x000000f4c300720c */ /* 0x080fe40003f06270 */
[----:B------:R-:W-:Y:S02]  /*115b0*/  FSEL R78, R78, -INF , !P5 ;  /* 0xff8000004e4e7808 */ /* 0x000fe40006800000 */
[----:B------:R-:W-:-:S02]  /*115c0*/  ISETP.GE.AND P3, PT, R125, R244, PT ;  /* 0x000000f47d00720c */ /* 0x000fc40003f66270 */
[----:B------:R-:W-:Y:S02]  /*115d0*/  ISETP.GE.AND P5, PT, R125, R240, PT ;  /* 0x000000f07d00720c */ /* 0x000fe40003fa6270 */
[----:B------:R-:W-:Y:S02]  /*115e0*/  FSEL R125, R77, -INF , !P4 ;  /* 0xff8000004d7d7808 */ /* 0x000fe40006000000 */
[----:B------:R-:W-:Y:S02]  /*115f0*/  FSEL R167, R81, -INF , !P6 ;  /* 0xff80000051a77808 */ /* 0x000fe40007000000 */
[C---:B------:R-:W-:Y:S02]  /*11600*/  ISETP.GE.AND P1, PT, R23.reuse, R244, PT ;  /* 0x000000f41700720c */ /* 0x040fe40003f26270 */
[-C--:B------:R-:W-:Y:S02]  /*11610*/  ISETP.GE.AND P4, PT, R23, R240.reuse, PT ;  /* 0x000000f01700720c */ /* 0x080fe40003f86270 */
[----:B------:R-:W-:-:S02]  /*11620*/  ISETP.GE.AND P6, PT, R195, R240, PT ;  /* 0x000000f0c300720c */ /* 0x000fc40003fc6270 */
[----:B------:R-:W-:Y:S01]  /*11630*/  FSEL R23, R64, -INF , P0 ;  /* 0xff80000040177808 */ /* 0x000fe20000000000 */
[C-C-:B------:R-:W-:Y:S01]  /*11640*/  IMAD R195, R164.reuse, 0x100, R65.reuse ;  /* 0x00000100a4c37824 */ /* 0x140fe200078e0241 */
[----:B------:R-:W-:Y:S02]  /*11650*/  ISETP.GE.AND P0, PT, R21, R244, PT ;  /* 0x000000f41500720c */ /* 0x000fe40003f06270 */
[----:B------:R-:W-:Y:S01]  /*11660*/  FSEL R23, R23, -INF , !P6 ;  /* 0xff80000017177808 */ /* 0x000fe20007000000 */
[----:B------:R-:W-:Y:S01]  /*11670*/  VIADD R195, R195, 0xfffffe28 ;  /* 0xfffffe28c3c37836 */ /* 0x000fe20000000000 */
[----:B------:R-:W-:Y:S02]  /*11680*/  ISETP.GE.AND P6, PT, R21, R240, PT ;  /* 0x000000f01500720c */ /* 0x000fe40003fc6270 */
[----:B------:R-:W-:Y:S01]  /*11690*/  FSEL R21, R39, -INF , P3 ;  /* 0xff80000027157808 */ /* 0x000fe20001800000 */
[----:B------:R-:W-:Y:S01]  /*116a0*/  IMAD R197, R164, 0x100, R65 ;  /* 0x00000100a4c57824 */ /* 0x000fe200078e0241 */
[----:B------:R-:W-:-:S02]  /*116b0*/  ISETP.GE.AND P3, PT, R195, R244, PT ;  /* 0x000000f4c300720c */ /* 0x000fc40003f66270 */
[----:B------:R-:W-:Y:S02]  /*116c0*/  FSEL R21, R21, -INF , !P5 ;  /* 0xff80000015157808 */ /* 0x000fe40006800000 */
[----:B------:R-:W-:Y:S01]  /*116d0*/  ISETP.GE.AND P5, PT, R195, R240, PT ;  /* 0x000000f0c300720c */ /* 0x000fe20003fa6270 */
[----:B------:R-:W-:Y:S02]  /*116e0*/  IMAD R195, R164, 0x100, R65 ;  /* 0x00000100a4c37824 */ /* 0x000fe400078e0241 */
[----:B------:R-:W-:Y:S01]  /*116f0*/  VIADD R197, R197, 0xfffffe29 ;  /* 0xfffffe29c5c57836 */ /* 0x000fe20000000000 */
[----:B------:R-:W-:Y:S01]  /*11700*/  FSEL R92, R92, -INF , P0 ;  /* 0xff8000005c5c7808 */ /* 0x000fe20000000000 */
[----:B------:R-:W-:Y:S01]  /*11710*/  VIADD R195, R195, 0xfffffe30 ;  /* 0xfffffe30c3c37836 */ /* 0x000fe20000000000 */
[----:B------:R-:W-:Y:S01]  /*11720*/  FSEL R86, R91, -INF , P1 ;  /* 0xff8000005b567808 */ /* 0x000fe20000800000 */
[----:B------:R-:W-:Y:S01]  /*11730*/  FFMA.FTZ R36, R192, R57, -R25 ;  /* 0x00000039c0247223 */ /* 0x000fe20000010819 */
[----:B------:R-:W-:-:S02]  /*11740*/  ISETP.GE.AND P1, PT, R197, R244, PT ;  /* 0x000000f4c500720c */ /* 0x000fc40003f26270 */
[----:B------:R-:W-:Y:S02]  /*11750*/  FSEL R192, R92, -INF , !P6 ;  /* 0xff8000005cc07808 */ /* 0x000fe40007000000 */
[----:B------:R-:W-:Y:S02]  /*11760*/  ISETP.GE.AND P0, PT, R195, R244, PT ;  /* 0x000000f4c300720c */ /* 0x000fe40003f06270 */
[----:B------:R-:W-:Y:S02]  /*11770*/  FSEL R92, R95, -INF , P3 ;  /* 0xff8000005f5c7808 */ /* 0x000fe40001800000 */
[----:B------:R-:W-:Y:S02]  /*11780*/  FSEL R86, R86, -INF , !P4 ;  /* 0xff80000056567808 */ /* 0x000fe40006000000 */
[-C--:B------:R-:W-:Y:S01]  /*11790*/  ISETP.GE.AND P6, PT, R195, R240.reuse, PT ;  /* 0x000000f0c300720c */ /* 0x080fe20003fc6270 */
[----:B------:R-:W-:Y:S01]  /*117a0*/  IMAD R195, R164, 0x100, R65 ;  /* 0x00000100a4c37824 */ /* 0x000fe200078e0241 */
[----:B------:R-:W-:-:S02]  /*117b0*/  ISETP.GE.AND P4, PT, R197, R240, PT ;  /* 0x000000f0c500720c */ /* 0x000fc40003f86270 */
[----:B------:R-:W-:Y:S02]  /*117c0*/  ISETP.GE.AND P3, PT, R165, R244, PT ;  /* 0x000000f4a500720c */ /* 0x000fe40003f66270 */
[----:B------:R-:W-:Y:S02]  /*117d0*/  FSEL R96, R96, -INF , P1 ;  /* 0xff80000060607808 */ /* 0x000fe40000800000 */
[----:B------:R-:W-:Y:S02]  /*117e0*/  FSEL R92, R92, -INF , !P5 ;  /* 0xff8000005c5c7808 */ /* 0x000fe40006800000 */
[----:B------:R-:W-:Y:S01]  /*117f0*/  FSEL R99, R99, -INF , P0 ;  /* 0xff80000063637808 */ /* 0x000fe20000000000 */
[----:B------:R-:W-:Y:S01]  /*11800*/  VIADD R195, R195, 0xfffffe40 ;  /* 0xfffffe40c3c37836 */ /* 0x000fe20000000000 */
[----:B------:R-:W-:Y:S02]  /*11810*/  ISETP.GE.AND P5, PT, R165, R240, PT ;  /* 0x000000f0a500720c */ /* 0x000fe40003fa6270 */
[----:B------:R-:W-:-:S02]  /*11820*/  FSEL R165, R96, -INF , !P4 ;  /* 0xff80000060a57808 */ /* 0x000fc40006000000 */
[----:B------:R-:W-:Y:S02]  /*11830*/  FSEL R100, R100, -INF , P3 ;  /* 0xff80000064647808 */ /* 0x000fe40001800000 */
[C---:B------:R-:W-:Y:S02]  /*11840*/  ISETP.GE.AND P1, PT, R190.reuse, R244, PT ;  /* 0x000000f4be00720c */ /* 0x040fe40003f26270 */
[----:B------:R-:W-:Y:S02]  /*11850*/  ISETP.GE.AND P4, PT, R190, R240, PT ;  /* 0x000000f0be00720c */ /* 0x000fe40003f86270 */
[----:B------:R-:W-:Y:S02]  /*11860*/  FSEL R190, R99, -INF , !P6 ;  /* 0xff80000063be7808 */ /* 0x000fe40007000000 */
[C---:B------:R-:W-:Y:S02]  /*11870*/  ISETP.GE.AND P0, PT, R188.reuse, R244, PT ;  /* 0x000000f4bc00720c */ /* 0x040fe40003f06270 */
[----:B------:R-:W-:-:S02]  /*11880*/  ISETP.GE.AND P6, PT, R188, R240, PT ;  /* 0x000000f0bc00720c */ /* 0x000fc40003fc6270 */
[----:B------:R-:W-:Y:S02]  /*11890*/  FSEL R188, R100, -INF , !P5 ;  /* 0xff80000064bc7808 */ /* 0x000fe40006800000 */
[C---:B------:R-:W-:Y:S02]  /*118a0*/  ISETP.GE.AND P3, PT, R195.reuse, R244, PT ;  /* 0x000000f4c300720c */ /* 0x040fe40003f66270 */
[----:B------:R-:W-:Y:S01]  /*118b0*/  ISETP.GE.AND P5, PT, R195, R240, PT ;  /* 0x000000f0c300720c */ /* 0x000fe20003fa6270 */
[C-C-:B------:R-:W-:Y:S02]  /*118c0*/  IMAD R195, R164.reuse, 0x100, R65.reuse ;  /* 0x00000100a4c37824 */ /* 0x140fe400078e0241 */
[----:B------:R-:W-:Y:S01]  /*118d0*/  IMAD R197, R164, 0x100, R65 ;  /* 0x00000100a4c57824 */ /* 0x000fe200078e0241 */
[----:B------:R-:W-:Y:S01]  /*118e0*/  FSEL R100, R102, -INF , P0 ;  /* 0xff80000066647808 */ /* 0x000fe20000000000 */
[----:B------:R-:W-:Y:S01]  /*118f0*/  VIADD R195, R195, 0xfffffe48 ;  /* 0xfffffe48c3c37836 */ /* 0x000fe20000000000 */
[----:B------:R-:W-:Y:S01]  /*11900*/  FSEL R96, R101, -INF , P1 ;  /* 0xff80000065607808 */ /* 0x000fe20000800000 */
[----:B------:R-:W-:Y:S01]  /*11910*/  VIADD R197, R197, 0xfffffe41 ;  /* 0xfffffe41c5c57836 */ /* 0x000fe20000000000 */
[----:B------:R-:W-:-:S02]  /*11920*/  FSEL R100, R100, -INF , !P6 ;  /* 0xff80000064647808 */ /* 0x000fc40007000000 */
[----:B------:R-:W-:Y:S02]  /*11930*/  FSEL R96, R96, -INF , !P4 ;  /* 0xff80000060607808 */ /* 0x000fe40006000000 */
[C---:B------:R-:W-:Y:S02]  /*11940*/  ISETP.GE.AND P0, PT, R195.reuse, R244, PT ;  /* 0x000000f4c300720c */ /* 0x040fe40003f06270 */
[----:B------:R-:W-:Y:S01]  /*11950*/  ISETP.GE.AND P6, PT, R195, R240, PT ;  /* 0x000000f0c300720c */ /* 0x000fe20003fc6270 */
[C-C-:B------:R-:W-:Y:S01]  /*11960*/  IMAD R195, R164.reuse, 0x100, R65.reuse ;  /* 0x00000100a4c37824 */ /* 0x140fe200078e0241 */
[C---:B------:R-:W-:Y:S02]  /*11970*/  ISETP.GE.AND P1, PT, R197.reuse, R244, PT ;  /* 0x000000f4c500720c */ /* 0x040fe40003f26270 */
[----:B------:R-:W-:Y:S01]  /*11980*/  ISETP.GE.AND P4, PT, R197, R240, PT ;  /* 0x000000f0c500720c */ /* 0x000fe20003f86270 */
[----:B------:R-:W-:Y:S01]  /*11990*/  IMAD R197, R164, 0x100, R65 ;  /* 0x00000100a4c57824 */ /* 0x000fe200078e0241 */
[----:B------:R-:W-:Y:S01]  /*119a0*/  FSEL R104, R104, -INF , P1 ;  /* 0xff80000068687808 */ /* 0x000fe20000800000 */
[----:B------:R-:W-:-:S02]  /*119b0*/  VIADD R195, R195, 0xfffffe50 ;  /* 0xfffffe50c3c37836 */ /* 0x000fc40000000000 */
[-CC-:B------:R-:W-:Y:S01]  /*119c0*/  FFMA.FTZ R172, R51, R57.reuse, -R25.reuse ;  /* 0x0000003933ac7223 */ /* 0x180fe20000010819 */
[----:B------:R-:W-:Y:S02]  /*119d0*/  VIADD R197, R197, 0xfffffe49 ;  /* 0xfffffe49c5c57836 */ /* 0x000fe40000000000 */
[-CC-:B------:R-:W-:Y:S01]  /*119e0*/  FFMA.FTZ R51, R50, R57.reuse, -R25.reuse ;  /* 0x0000003932337223 */ /* 0x180fe20000010819 */
[-CC-:B------:R-:W-:Y:S01]  /*119f0*/  FFMA.FTZ R34, R180, R57.reuse, -R25.reuse ;  /* 0x00000039b4227223 */ /* 0x180fe20000010819 */
[-CC-:B------:R-:W-:Y:S01]  /*11a00*/  FFMA.FTZ R50, R49, R57.reuse, -R25.reuse ;  /* 0x0000003931327223 */ /* 0x180fe20000010819 */
[----:B------:R-:W-:Y:S01]  /*11a10*/  FSEL R102, R103, -INF , P3 ;  /* 0xff80000067667808 */ /* 0x000fe20001800000 */
[-CC-:B------:R-:W-:Y:S01]  /*11a20*/  FFMA.FTZ R49, R48, R57.reuse, -R25.reuse ;  /* 0x0000003930317223 */ /* 0x180fe20000010819 */
[----:B------:R-:W-:Y:S01]  /*11a30*/  FSEL R180, R104, -INF , !P4 ;  /* 0xff80000068b47808 */ /* 0x000fe20006000000 */
[----:B------:R-:W-:Y:S01]  /*11a40*/  FFMA.FTZ R48, R47, R57, -R25 ;  /* 0x000000392f307223 */ /* 0x000fe20000010819 */
[----:B------:R-:W-:-:S02]  /*11a50*/  ISETP.GE.AND P1, PT, R195, R244, PT ;  /* 0x000000f4c300720c */ /* 0x000fc40003f26270 */
[----:B------:R-:W-:Y:S01]  /*11a60*/  ISETP.GE.AND P4, PT, R195, R240, PT ;  /* 0x000000f0c300720c */ /* 0x000fe20003f86270 */
[----:B------:R-:W-:Y:S01]  /*11a70*/  IMAD R195, R164, 0x100, R65 ;  /* 0x00000100a4c37824 */ /* 0x000fe200078e0241 */
[----:B------:R-:W-:Y:S01]  /*11a80*/  ISETP.GE.AND P3, PT, R197, R244, PT ;  /* 0x000000f4c500720c */ /* 0x000fe20003f66270 */
[-CC-:B------:R-:W-:Y:S01]  /*11a90*/  FFMA.FTZ R47, R46, R57.reuse, -R25.reuse ;  /* 0x000000392e2f7223 */ /* 0x180fe20000010819 */
[-CC-:B------:R-:W-:Y:S01]  /*11aa0*/  FFMA.FTZ R46, R45, R57.reuse, -R25.reuse ;  /* 0x000000392d2e7223 */ /* 0x180fe20000010819 */
[----:B------:R-:W-:Y:S01]  /*11ab0*/  FSEL R102, R102, -INF , !P5 ;  /* 0xff80000066667808 */ /* 0x000fe20006800000 */
[-CC-:B------:R-:W-:Y:S01]  /*11ac0*/  FFMA.FTZ R45, R44, R57.reuse, -R25.reuse ;  /* 0x000000392c2d7223 */ /* 0x180fe20000010819 */
[----:B------:R-:W-:Y:S01]  /*11ad0*/  FSEL R107, R107, -INF , P0 ;  /* 0xff8000006b6b7808 */ /* 0x000fe20000000000 */
[-C--:B------:R-:W-:Y:S01]  /*11ae0*/  FFMA.FTZ R44, R43, R57.reuse, -R25 ;  /* 0x000000392b2c7223 */ /* 0x080fe20000010819 */
[----:B------:R-:W-:Y:S01]  /*11af0*/  ISETP.GE.AND P5, PT, R197, R240, PT ;  /* 0x000000f0c500720c */ /* 0x000fe20003fa6270 */
[----:B------:R-:W-:Y:S01]  /*11b00*/  VIADD R195, R195, 0xfffffe58 ;  /* 0xfffffe58c3c37836 */ /* 0x000fe20000000000 */
[----:B------:R-:W-:Y:S01]  /*11b10*/  ISETP.GE.AND P0, PT, R185, R244, PT ;  /* 0x000000f4b900720c */ /* 0x000fe20003f06270 */
[----:B------:R-:W-:Y:S01]  /*11b20*/  IMAD R197, R164, 0x100, R65 ;  /* 0x00000100a4c57824 */ /* 0x000fe200078e0241 */
[----:B------:R-:W-:Y:S01]  /*11b30*/  FSEL R109, R109, -INF , P3 ;  /* 0xff8000006d6d7808 */ /* 0x000fe20001800000 */
[-CC-:B------:R-:W-:Y:S01]  /*11b40*/  FFMA.FTZ R43, R42, R57.reuse, -R25.reuse ;  /* 0x000000392a2b7223 */ /* 0x180fe20000010819 */
[-CC-:B------:R-:W-:Y:S01]  /*11b50*/  FFMA.FTZ R174, R87, R57.reuse, -R25.reuse ;  /* 0x0000003957ae7223 */ /* 0x180fe20000010819 */
[-CC-:B------:R-:W-:Y:S01]  /*11b60*/  FFMA.FTZ R42, R41, R57.reuse, -R25.reuse ;  /* 0x00000039292a7223 */ /* 0x180fe20000010819 */
[----:B------:R-:W-:Y:S01]  /*11b70*/  FSEL R104, R107, -INF , !P6 ;  /* 0xff8000006b687808 */ /* 0x000fe20007000000 */
[----:B------:R-:W-:Y:S01]  /*11b80*/  FMUL.FTZ R87, R57, R32 ;  /* 0x0000002039577220 */ /* 0x000fe20000410000 */
[----:B------:R-:W-:Y:S01]  /*11b90*/  FSEL R111, R111, -INF , P1 ;  /* 0xff8000006f6f7808 */ /* 0x000fe20000800000 */
[-CC-:B------:R-:W-:Y:S01]  /*11ba0*/  FFMA.FTZ R41, R40, R57.reuse, -R25.reuse ;  /* 0x0000003928297223 */ /* 0x180fe20000010819 */
[----:B------:R-:W-:Y:S01]  /*11bb0*/  ISETP.GE.AND P6, PT, R185, R240, PT ;  /* 0x000000f0b900720c */ /* 0x000fe20003fc6270 */
        /* <DEDUP_REMOVED lines=48> */
[----:B------:R-:W-:Y:S01]  /*11ec0*/  FSEL R185, R109, -INF , !P5 ;  /* 0xff8000006db97808 */ /* 0x000fe20006800000 */
[----:B------:R-:W-:Y:S01]  /*11ed0*/  VIADD R197, R197, 0xfffffe60 ;  /* 0xfffffe60c5c57836 */ /* 0x000fe20000000000 */
[----:B------:R-:W-:Y:S01]  /*11ee0*/  FSEL R113, R113, -INF , P0 ;  /* 0xff80000071717808 */ /* 0x000fe20000000000 */
[----:B------:R-:W-:Y:S01]  /*11ef0*/  FFMA.FTZ R25, R114, R57, -R25 ;  /* 0x0000003972197223 */ /* 0x000fe20000010819 */
[C---:B------:R-:W-:Y:S01]  /*11f00*/  ISETP.GE.AND P3, PT, R195.reuse, R244, PT ;  /* 0x000000f4c300720c */ /* 0x040fe20003f66270 */
[C-C-:B------:R-:W-:Y:S01]  /*11f10*/  IMAD R199, R164.reuse, 0x100, R65.reuse ;  /* 0x00000100a4c77824 */ /* 0x140fe200078e0241 */
[----:B------:R-:W-:Y:S01]  /*11f20*/  ISETP.GE.AND P5, PT, R195, R240, PT ;  /* 0x000000f0c300720c */ /* 0x000fe20003fa6270 */
[----:B------:R-:W-:Y:S01]  /*11f30*/  IMAD R195, R164, 0x100, R65 ;  /* 0x00000100a4c37824 */ /* 0x000fe200078e0241 */
[----:B------:R-:W-:-:S02]  /*11f40*/  FSEL R114, R111, -INF , !P4 ;  /* 0xff8000006f727808 */ /* 0x000fc40006000000 */
[----:B------:R-:W-:Y:S01]  /*11f50*/  FMNMX3.FTZ R39, R0, R229, R228, !PT ;  /* 0x000000e500277276 */ /* 0x000fe200078100e4 */
[----:B------:R-:W1:Y:S01]  /*11f60*/  MUFU.EX2 R87, R87 ;  /* 0x0000005700577308 */ /* 0x000e620000000800 */
[C---:B------:R-:W-:Y:S01]  /*11f70*/  ISETP.GE.AND P1, PT, R191.reuse, R244, PT ;  /* 0x000000f4bf00720c */ /* 0x040fe20003f26270 */
[----:B------:R2:W5:Y:S01]  /*11f80*/  LDL.LU R225, [R1+0x4c] ;  /* 0x00004c0001e17983 */ /* 0x0005620000300800 */
[----:B------:R-:W-:Y:S02]  /*11f90*/  ISETP.GE.AND P4, PT, R191, R240, PT ;  /* 0x000000f0bf00720c */ /* 0x000fe40003f86270 */
[----:B------:R-:W-:Y:S01]  /*11fa0*/  FSEL R191, R113, -INF , !P6 ;  /* 0xff80000071bf7808 */ /* 0x000fe20007000000 */
[----:B------:R-:W-:Y:S01]  /*11fb0*/  VIADD R195, R195, 0xfffffe61 ;  /* 0xfffffe61c3c37836 */ /* 0x000fe20000000000 */
[----:B------:R-:W-:Y:S02]  /*11fc0*/  ISETP.GE.AND P0, PT, R197, R244, PT ;  /* 0x000000f4c500720c */ /* 0x000fe40003f06270 */
[----:B------:R-:W-:Y:S01]  /*11fd0*/  FSEL R115, R115, -INF , P3 ;  /* 0xff80000073737808 */ /* 0x000fe20001800000 */
[----:B------:R-:W-:Y:S01]  /*11fe0*/  VIADD R199, R199, 0xfffffe70 ;  /* 0xfffffe70c7c77836 */ /* 0x000fe20000000000 */
[----:B------:R-:W-:Y:S01]  /*11ff0*/  ISETP.GE.AND P6, PT, R197, R240, PT ;  /* 0x000000f0c500720c */ /* 0x000fe20003fc6270 */
[C-C-:B------:R-:W-:Y:S01]  /*12000*/  IMAD R197, R164.reuse, 0x100, R65.reuse ;  /* 0x00000100a4c57824 */ /* 0x140fe200078e0241 */
[----:B------:R-:W-:Y:S01]  /*12010*/  FSEL R117, R117, -INF , P1 ;  /* 0xff80000075757808 */ /* 0x000fe20000800000 */
[----:B------:R-:W-:Y:S01]  /*12020*/  IMAD R105, R164, 0x100, R65 ;  /* 0x00000100a4697824 */ /* 0x000fe200078e0241 */
[----:B------:R-:W-:Y:S01]  /*12030*/  FSEL R126, R115, -INF , !P5 ;  /* 0xff800000737e7808 */ /* 0x000fe20006800000 */
[----:B------:R-:W-:Y:S01]  /*12040*/  VIADD R197, R197, 0xfffffe69 ;  /* 0xfffffe69c5c57836 */ /* 0x000fe20000000000 */
[----:B------:R-:W-:-:S02]  /*12050*/  FSEL R119, R119, -INF , P0 ;  /* 0xff80000077777808 */ /* 0x000fc40000000000 */
[----:B------:R-:W-:Y:S01]  /*12060*/  FMNMX3.FTZ R39, R39, R82, R167, !PT ;  /* 0x0000005227277276 */ /* 0x000fe200078100a7 */
[C-C-:B------:R-:W-:Y:S01]  /*12070*/  IMAD R97, R164.reuse, 0x100, R65.reuse ;  /* 0x00000100a4617824 */ /* 0x140fe200078e0241 */
[C---:B------:R-:W-:Y:S01]  /*12080*/  ISETP.GE.AND P3, PT, R195.reuse, R244, PT ;  /* 0x000000f4c300720c */ /* 0x040fe20003f66270 */
[--C-:B------:R-:W-:Y:S01]  /*12090*/  IMAD R93, R164, 0x100, R65.reuse ;  /* 0x00000100a45d7824 */ /* 0x100fe200078e0241 */
[----:B------:R-:W-:Y:S01]  /*120a0*/  ISETP.GE.AND P5, PT, R195, R240, PT ;  /* 0x000000f0c300720c */ /* 0x000fe20003fa6270 */
[----:B------:R-:W3:Y:S01]  /*120b0*/  MUFU.EX2 R204, R204 ;  /* 0x000000cc00cc7308 */ /* 0x000ee20000000800 */
[----:B------:R-:W-:Y:S01]  /*120c0*/  FSEL R195, R117, -INF , !P4 ;  /* 0xff80000075c37808 */ /* 0x000fe20006000000 */
[-C--:B-1----:R-:W-:Y:S01]  /*120d0*/  FMUL.FTZ R160, R160, R87.reuse ;  /* 0x00000057a0a07220 */ /* 0x082fe20000410000 */
[----:B------:R-:W-:Y:S01]  /*120e0*/  ISETP.GE.AND P1, PT, R213, R244, PT ;  /* 0x000000f4d500720c */ /* 0x000fe20003f26270 */
[-C--:B------:R-:W-:Y:S01]  /*120f0*/  FMUL.FTZ R161, R161, R87.reuse ;  /* 0x00000057a1a17220 */ /* 0x080fe20000410000 */
[----:B------:R-:W-:Y:S01]  /*12100*/  ISETP.GE.AND P4, PT, R213, R240, PT ;  /* 0x000000f0d500720c */ /* 0x000fe20003f86270 */
[-C--:B------:R-:W-:Y:S01]  /*12110*/  FMUL.FTZ R156, R156, R87.reuse ;  /* 0x000000579c9c7220 */ /* 0x080fe20000410000 */
[----:B------:R-:W-:Y:S01]  /*12120*/  FSEL R213, R119, -INF , !P6 ;  /* 0xff80000077d57808 */ /* 0x000fe20007000000 */
[-C--:B------:R-:W-:Y:S01]  /*12130*/  FMUL.FTZ R157, R157, R87.reuse ;  /* 0x000000579d9d7220 */ /* 0x080fe20000410000 */
[C---:B------:R-:W-:Y:S01]  /*12140*/  ISETP.GE.AND P0, PT, R197.reuse, R244, PT ;  /* 0x000000f4c500720c */ /* 0x040fe20003f06270 */
[-C--:B------:R-:W-:Y:S01]  /*12150*/  FMUL.FTZ R152, R152, R87.reuse ;  /* 0x0000005798987220 */ /* 0x080fe20000410000 */
[----:B------:R-:W-:Y:S01]  /*12160*/  ISETP.GE.AND P6, PT, R197, R240, PT ;  /* 0x000000f0c500720c */ /* 0x000fe20003fc6270 */
[----:B------:R-:W-:Y:S01]  /*12170*/  IMAD R197, R164, 0x100, R65 ;  /* 0x00000100a4c57824 */ /* 0x000fe200078e0241 */
[----:B------:R-:W-:Y:S01]  /*12180*/  FSEL R120, R120, -INF , P3 ;  /* 0xff80000078787808 */ /* 0x000fe20001800000 */
[-C--:B------:R-:W-:Y:S01]  /*12190*/  FMUL.FTZ R153, R153, R87.reuse ;  /* 0x0000005799997220 */ /* 0x080fe20000410000 */
[-C--:B------:R-:W-:Y:S01]  /*121a0*/  FMUL.FTZ R148, R148, R87.reuse ;  /* 0x0000005794947220 */ /* 0x080fe20000410000 */
[----:B------:R-:W-:Y:S01]  /*121b0*/  VIADD R197, R197, 0xfffffe71 ;  /* 0xfffffe71c5c57836 */ /* 0x000fe20000000000 */
[-C--:B------:R-:W-:Y:S01]  /*121c0*/  ISETP.GE.AND P3, PT, R199, R244.reuse, PT ;  /* 0x000000f4c700720c */ /* 0x080fe20003f66270 */
[-C--:B------:R-:W-:Y:S01]  /*121d0*/  FMUL.FTZ R149, R149, R87.reuse ;  /* 0x0000005795957220 */ /* 0x080fe20000410000 */
[----:B------:R-:W-:Y:S01]  /*121e0*/  FSEL R123, R123, -INF , P1 ;  /* 0xff8000007b7b7808 */ /* 0x000fe20000800000 */
[-C--:B------:R-:W-:Y:S01]  /*121f0*/  FMUL.FTZ R144, R144, R87.reuse ;  /* 0x0000005790907220 */ /* 0x080fe20000410000 */
[----:B------:R-:W-:Y:S01]  /*12200*/  ISETP.GE.AND P1, PT, R197, R244, PT ;  /* 0x000000f4c500720c */ /* 0x000fe20003f26270 */
[-C--:B------:R-:W-:Y:S01]  /*12210*/  FMUL.FTZ R145, R145, R87.reuse ;  /* 0x0000005791917220 */ /* 0x080fe20000410000 */
[----:B------:R-:W-:Y:S01]  /*12220*/  FSEL R124, R124, -INF , P0 ;  /* 0xff8000007c7c7808 */ /* 0x000fe20000000000 */
[-C--:B------:R-:W-:Y:S01]  /*12230*/  FMUL.FTZ R140, R140, R87.reuse ;  /* 0x000000578c8c7220 */ /* 0x080fe20000410000 */
[----:B------:R-:W-:Y:S01]  /*12240*/  FSEL R207, R120, -INF , !P5 ;  /* 0xff80000078cf7808 */ /* 0x000fe20006800000 */
[-C--:B------:R-:W-:Y:S01]  /*12250*/  FMUL.FTZ R141, R141, R87.reuse ;  /* 0x000000578d8d7220 */ /* 0x080fe20000410000 */
[----:B------:R-:W-:Y:S01]  /*12260*/  FMNMX3.FTZ R64, R39, R78, R125, !PT ;  /* 0x0000004e27407276 */ /* 0x000fe2000781007d */
[-C--:B------:R-:W-:Y:S01]  /*12270*/  FMUL.FTZ R136, R136, R87.reuse ;  /* 0x0000005788887220 */ /* 0x080fe20000410000 */
[----:B------:R-:W-:Y:S01]  /*12280*/  ISETP.GE.AND P5, PT, R199, R240, PT ;  /* 0x000000f0c700720c */ /* 0x000fe20003fa6270 */
[-C--:B------:R-:W-:Y:S01]  /*12290*/  FMUL.FTZ R137, R137, R87.reuse ;  /* 0x0000005789897220 */ /* 0x080fe20000410000 */
[----:B------:R-:W-:Y:S01]  /*122a0*/  FSEL R211, R123, -INF , !P4 ;  /* 0xff8000007bd37808 */ /* 0x000fe20006000000 */
[-C--:B------:R-:W-:Y:S01]  /*122b0*/  FMUL.FTZ R132, R132, R87.reuse ;  /* 0x0000005784847220 */ /* 0x080fe20000410000 */
[----:B------:R-:W-:Y:S01]  /*122c0*/  ISETP.GE.AND P0, PT, R247, R244, PT ;  /* 0x000000f4f700720c */ /* 0x000fe20003f06270 */
[----:B------:R-:W-:Y:S01]  /*122d0*/  FMUL.FTZ R133, R133, R87 ;  /* 0x0000005785857220 */ /* 0x000fe20000410000 */
[----:B------:R-:W-:Y:S01]  /*122e0*/  FSEL R72, R72, -INF , P3 ;  /* 0xff80000048487808 */ /* 0x000fe20001800000 */
[----:B------:R-:W-:Y:S01]  /*122f0*/  MUFU.EX2 R76, R76 ;  /* 0x0000004c004c7308 */ /* 0x000fe20000000800 */
[----:B------:R-:W-:Y:S01]  /*12300*/  ISETP.GE.AND P4, PT, R197, R240, PT ;  /* 0x000000f0c500720c */ /* 0x000fe20003f86270 */
[----:B------:R-:W-:Y:S01]  /*12310*/  IMAD R197, R164, 0x100, R65 ;  /* 0x00000100a4c57824 */ /* 0x000fe200078e0241 */
[----:B------:R-:W-:Y:S01]  /*12320*/  FSEL R209, R124, -INF , !P6 ;  /* 0xff8000007cd17808 */ /* 0x000fe20007000000 */
[----:B------:R2:W5:Y:S01]  /*12330*/  LDL.LU R224, [R1+0x48] ;  /* 0x0000480001e07983 */ /* 0x0005620000300800 */
[----:B------:R-:W-:-:S02]  /*12340*/  ISETP.GE.AND P3, PT, R237, R244, PT ;  /* 0x000000f4ed00720c */ /* 0x000fc40003f66270 */
[----:B------:R-:W-:Y:S02]  /*12350*/  FSEL R73, R73, -INF , P1 ;  /* 0xff80000049497808 */ /* 0x000fe40000800000 */
[-C--:B------:R-:W-:Y:S02]  /*12360*/  ISETP.GE.AND P6, PT, R247, R240.reuse, PT ;  /* 0x000000f0f700720c */ /* 0x080fe40003fc6270 */
[----:B------:R-:W-:Y:S02]  /*12370*/  FMNMX3.FTZ R39, R64, R23, R21, !PT ;  /* 0x0000001740277276 */ /* 0x000fe40007810015 */
[----:B------:R-:W-:Y:S01]  /*12380*/  FSEL R74, R74, -INF , P0 ;  /* 0xff8000004a4a7808 */ /* 0x000fe20000000000 */
[----:B------:R-:W-:Y:S01]  /*12390*/  VIADD R197, R197, 0xfffffe88 ;  /* 0xfffffe88c5c57836 */ /* 0x000fe20000000000 */
[----:B------:R-:W-:Y:S01]  /*123a0*/  FSEL R247, R72, -INF , !P5 ;  /* 0xff80000048f77808 */ /* 0x000fe20006800000 */
[----:B------:R-:W-:Y:S01]  /*123b0*/  IMAD R199, R164, 0x100, R65 ;  /* 0x00000100a4c77824 */ /* 0x000fe200078e0241 */
[----:B------:R-:W-:Y:S01]  /*123c0*/  ISETP.GE.AND P5, PT, R237, R240, PT ;  /* 0x000000f0ed00720c */ /* 0x000fe20003fa6270 */
[----:B------:R-:W-:Y:S01]  /*123d0*/  VIADD R105, R105, 0xfffffe98 ;  /* 0xfffffe9869697836 */ /* 0x000fe20000000000 */
[----:B------:R-:W-:Y:S01]  /*123e0*/  FSEL R237, R73, -INF , !P4 ;  /* 0xff80000049ed7808 */ /* 0x000fe20006000000 */
[----:B------:R-:W-:Y:S01]  /*123f0*/  VIADD R97, R97, 0xfffffe99 ;  /* 0xfffffe9961617836 */ /* 0x000fe20000000000 */
[----:B------:R-:W-:Y:S01]  /*12400*/  FSEL R75, R75, -INF , P3 ;  /* 0xff8000004b4b7808 */ /* 0x000fe20001800000 */
[----:B------:R-:W-:Y:S01]  /*12410*/  VIADD R93, R93, 0xfffffeb1 ;  /* 0xfffffeb15d5d7836 */ /* 0x000fe20000000000 */
[C---:B------:R-:W-:Y:S01]  /*12420*/  ISETP.GE.AND P1, PT, R219.reuse, R244, PT ;  /* 0x000000f4db00720c */ /* 0x040fe20003f26270 */
[----:B---3--:R-:W-:Y:S01]  /*12430*/  FFMA.FTZ R252, R252, R87, R204 ;  /* 0x00000057fcfc7223 */ /* 0x008fe200000100cc */
[----:B------:R-:W-:Y:S01]  /*12440*/  ISETP.GE.AND P4, PT, R219, R240, PT ;  /* 0x000000f0db00720c */ /* 0x000fe20003f86270 */
[----:B------:R-:W-:Y:S01]  /*12450*/  MUFU.EX2 R119, R20 ;  /* 0x0000001400777308 */ /* 0x000fe20000000800 */
[----:B------:R-:W-:Y:S01]  /*12460*/  FMNMX3.FTZ R39, R39, R86, R192, !PT ;  /* 0x0000005627277276 */ /* 0x000fe200078100c0 */
[----:B------:R2:W5:Y:S01]  /*12470*/  LDL.LU R221, [R1+0x44] ;  /* 0x0000440001dd7983 */ /* 0x0005620000300800 */
[----:B------:R-:W-:-:S02]  /*12480*/  FSEL R219, R74, -INF , !P6 ;  /* 0xff8000004adb7808 */ /* 0x000fc40007000000 */
[----:B------:R-:W-:Y:S01]  /*12490*/  ISETP.GE.AND P0, PT, R215, R244, PT ;  /* 0x000000f4d700720c */ /* 0x000fe20003f06270 */
[----:B------:R-:W-:Y:S01]  /*124a0*/  VIADD R199, R199, 0xfffffe89 ;  /* 0xfffffe89c7c77836 */ /* 0x000fe20000000000 */
[----:B------:R-:W-:Y:S01]  /*124b0*/  ISETP.GE.AND P6, PT, R215, R240, PT ;  /* 0x000000f0d700720c */ /* 0x000fe20003fc6270 */
[----:B------:R-:W-:Y:S01]  /*124c0*/  MUFU.EX2 R72, R80 ;  /* 0x0000005000487308 */ /* 0x000fe20000000800 */
[----:B------:R-:W-:Y:S01]  /*124d0*/  FSEL R215, R75, -INF , !P5 ;  /* 0xff8000004bd77808 */ /* 0x000fe20006800000 */
[----:B------:R2:W5:Y:S01]  /*124e0*/  LDL.LU R218, [R1+0x40] ;  /* 0x0000400001da7983 */ /* 0x0005620000300800 */
[C---:B------:R-:W-:Y:S02]  /*124f0*/  ISETP.GE.AND P3, PT, R197.reuse, R244, PT ;  /* 0x000000f4c500720c */ /* 0x040fe40003f66270 */
[----:B------:R-:W-:Y:S01]  /*12500*/  ISETP.GE.AND P5, PT, R197, R240, PT ;  /* 0x000000f0c500720c */ /* 0x000fe20003fa6270 */
[----:B------:R-:W-:Y:S01]  /*12510*/  IMAD R197, R164, 0x100, R65 ;  /* 0x00000100a4c57824 */ /* 0x000fe200078e0241 */
[----:B------:R-:W-:Y:S01]  /*12520*/  FMNMX3.FTZ R39, R39, R92, R165, !PT ;  /* 0x0000005c27277276 */ /* 0x000fe200078100a5 */
[----:B------:R-:W-:Y:S01]  /*12530*/  MUFU.EX2 R121, R121 ;  /* 0x0000007900797308 */ /* 0x000fe20000000800 */
[----:B------:R-:W-:Y:S01]  /*12540*/  FSEL R129, R129, -INF , P1 ;  /* 0xff80000081817808 */ /* 0x000fe20000800000 */
[----:B------:R-:W-:Y:S01]  /*12550*/  VIADD R197, R197, 0xfffffe90 ;  /* 0xfffffe90c5c57836 */ /* 0x000fe20000000000 */
[----:B------:R-:W-:Y:S01]  /*12560*/  FMNMX3.FTZ R39, R39, R190, R188, !PT ;  /* 0x000000be27277276 */ /* 0x000fe200078100bc */
[----:B------:R2:W5:Y:S01]  /*12570*/  LDL.LU R217, [R1+0x3c] ;  /* 0x00003c0001d97983 */ /* 0x0005620000300800 */
[----:B------:R-:W-:-:S02]  /*12580*/  ISETP.GE.AND P1, PT, R199, R244, PT ;  /* 0x000000f4c700720c */ /* 0x000fc40003f26270 */
[----:B------:R-:W-:Y:S01]  /*12590*/  FSEL R131, R131, -INF , P0 ;  /* 0xff80000083837808 */ /* 0x000fe20000000000 */
[----:B------:R-:W-:Y:S01]  /*125a0*/  MUFU.EX2 R127, R127 ;  /* 0x0000007f007f7308 */ /* 0x000fe20000000800 */
[----:B------:R-:W-:Y:S01]  /*125b0*/  FSEL R201, R129, -INF , !P4 ;  /* 0xff80000081c97808 */ /* 0x000fe20006000000 */
[----:B------:R2:W5:Y:S01]  /*125c0*/  LDL.LU R166, [R1+0x38] ;  /* 0x0000380001a67983 */ /* 0x0005620000300800 */
[----:B------:R-:W-:Y:S02]  /*125d0*/  FSEL R169, R169, -INF , P3 ;  /* 0xff800000a9a97808 */ /* 0x000fe40001800000 */
[----:B------:R-:W-:Y:S01]  /*125e0*/  ISETP.GE.AND P4, PT, R199, R240, PT ;  /* 0x000000f0c700720c */ /* 0x000fe20003f86270 */
[----:B------:R2:W5:Y:S01]  /*125f0*/  LDL.LU R66, [R1+0x34] ;  /* 0x0000340001427983 */ /* 0x0005620000300800 */
[----:B------:R-:W-:Y:S02]  /*12600*/  FMNMX3.FTZ R39, R39, R96, R100, !PT ;  /* 0x0000006027277276 */ /* 0x000fe40007810064 */
[----:B------:R-:W-:-:S02]  /*12610*/  FSEL R199, R131, -INF , !P6 ;  /* 0xff80000083c77808 */ /* 0x000fc40007000000 */
[----:B------:R-:W-:Y:S02]  /*12620*/  FSEL R171, R171, -INF , P1 ;  /* 0xff800000abab7808 */ /* 0x000fe40000800000 */
[C---:B------:R-:W-:Y:S02]  /*12630*/  ISETP.GE.AND P0, PT, R197.reuse, R244, PT ;  /* 0x000000f4c500720c */ /* 0x040fe40003f06270 */
[----:B------:R-:W-:Y:S02]  /*12640*/  ISETP.GE.AND P6, PT, R197, R240, PT ;  /* 0x000000f0c500720c */ /* 0x000fe40003fc6270 */
[----:B------:R-:W-:Y:S02]  /*12650*/  FSEL R197, R169, -INF , !P5 ;  /* 0xff800000a9c57808 */ /* 0x000fe40006800000 */
[C---:B------:R-:W-:Y:S02]  /*12660*/  ISETP.GE.AND P3, PT, R193.reuse, R244, PT ;  /* 0x000000f4c100720c */ /* 0x040fe40003f66270 */
[----:B------:R-:W-:-:S02]  /*12670*/  ISETP.GE.AND P5, PT, R193, R240, PT ;  /* 0x000000f0c100720c */ /* 0x000fc40003fa6270 */
[----:B------:R-:W-:Y:S02]  /*12680*/  FMNMX3.FTZ R39, R39, R102, R180, !PT ;  /* 0x0000006627277276 */ /* 0x000fe400078100b4 */
[----:B------:R-:W-:Y:S02]  /*12690*/  FSEL R193, R171, -INF , !P4 ;  /* 0xff800000abc17808 */ /* 0x000fe40006000000 */
[C---:B------:R-:W-:Y:S02]  /*126a0*/  ISETP.GE.AND P1, PT, R105.reuse, R244, PT ;  /* 0x000000f46900720c */ /* 0x040fe40003f26270 */
[----:B------:R-:W-:Y:S01]  /*126b0*/  ISETP.GE.AND P4, PT, R105, R240, PT ;  /* 0x000000f06900720c */ /* 0x000fe20003f86270 */
[----:B------:R-:W-:Y:S01]  /*126c0*/  IMAD R105, R164, 0x100, R65 ;  /* 0x00000100a4697824 */ /* 0x000fe200078e0241 */
[----:B------:R-:W-:Y:S02]  /*126d0*/  FMNMX3.FTZ R39, R39, R104, R185, !PT ;  /* 0x0000006827277276 */ /* 0x000fe400078100b9 */
[----:B------:R-:W-:Y:S01]  /*126e0*/  FSEL R169, R173, -INF , P0 ;  /* 0xff800000ada97808 */ /* 0x000fe20000000000 */
[----:B------:R-:W-:Y:S01]  /*126f0*/  VIADD R105, R105, 0xfffffea0 ;  /* 0xfffffea069697836 */ /* 0x000fe20000000000 */
[----:B------:R-:W-:-:S02]  /*12700*/  FSEL R115, R175, -INF , P3 ;  /* 0xff800000af737808 */ /* 0x000fc40001800000 */
[----:B------:R-:W-:Y:S02]  /*12710*/  FMNMX3.FTZ R39, R39, R114, R191, !PT ;  /* 0x0000007227277276 */ /* 0x000fe400078100bf */
[----:B------:R-:W-:Y:S02]  /*12720*/  FSEL R169, R169, -INF , !P6 ;  /* 0xff800000a9a97808 */ /* 0x000fe40007000000 */
[C---:B------:R-:W-:Y:S02]  /*12730*/  ISETP.GE.AND P0, PT, R97.reuse, R244, PT ;  /* 0x000000f46100720c */ /* 0x040fe40003f06270 */
[----:B------:R-:W-:Y:S01]  /*12740*/  ISETP.GE.AND P6, PT, R97, R240, PT ;  /* 0x000000f06100720c */ /* 0x000fe20003fc6270 */
[----:B------:R-:W-:Y:S01]  /*12750*/  IMAD R97, R164, 0x100, R65 ;  /* 0x00000100a4617824 */ /* 0x000fe200078e0241 */
[----:B------:R-:W-:Y:S02]  /*12760*/  FSEL R115, R115, -INF , !P5 ;  /* 0xff80000073737808 */ /* 0x000fe40006800000 */
[----:B------:R-:W-:-:S02]  /*12770*/  ISETP.GE.AND P3, PT, R105, R244, PT ;  /* 0x000000f46900720c */ /* 0x000fc40003f66270 */
[----:B------:R-:W-:Y:S01]  /*12780*/  ISETP.GE.AND P5, PT, R105, R240, PT ;  /* 0x000000f06900720c */ /* 0x000fe20003fa6270 */
[----:B------:R-:W-:Y:S01]  /*12790*/  IMAD R105, R164, 0x100, R65 ;  /* 0x00000100a4697824 */ /* 0x000fe200078e0241 */
[----:B------:R-:W-:Y:S01]  /*127a0*/  FMNMX3.FTZ R64, R39, R126, R195, !PT ;  /* 0x0000007e27407276 */ /* 0x000fe200078100c3 */
[----:B------:R-:W-:Y:S01]  /*127b0*/  VIADD R97, R97, 0xfffffea1 ;  /* 0xfffffea161617836 */ /* 0x000fe20000000000 */
[----:B------:R-:W-:Y:S01]  /*127c0*/  FSEL R113, R176, -INF , P1 ;  /* 0xff800000b0717808 */ /* 0x000fe20000800000 */
[----:B------:R-:W-:Y:S01]  /*127d0*/  VIADD R105, R105, 0xfffffea8 ;  /* 0xfffffea869697836 */ /* 0x000fe20000000000 */
[----:B------:R-:W-:Y:S02]  /*127e0*/  FMNMX3.FTZ R64, R64, R213, R207, !PT ;  /* 0x000000d540407276 */ /* 0x000fe400078100cf */
[----:B------:R-:W-:Y:S02]  /*127f0*/  FSEL R111, R177, -INF , P0 ;  /* 0xff800000b16f7808 */ /* 0x000fe40000000000 */
[----:B------:R-:W-:-:S02]  /*12800*/  FSEL R113, R113, -INF , !P4 ;  /* 0xff80000071717808 */ /* 0x000fc40006000000 */
[----:B------:R-:W-:Y:S02]  /*12810*/  FMNMX3.FTZ R64, R64, R211, R209, !PT ;  /* 0x000000d340407276 */ /* 0x000fe400078100d1 */
[C---:B------:R-:W-:Y:S02]  /*12820*/  ISETP.GE.AND P1, PT, R97.reuse, R244, PT ;  /* 0x000000f46100720c */ /* 0x040fe40003f26270 */
[----:B------:R-:W-:Y:S01]  /*12830*/  ISETP.GE.AND P4, PT, R97, R240, PT ;  /* 0x000000f06100720c */ /* 0x000fe20003f86270 */
[C-C-:B------:R-:W-:Y:S01]  /*12840*/  IMAD R97, R164.reuse, 0x100, R65.reuse ;  /* 0x00000100a4617824 */ /* 0x140fe200078e0241 */
[----:B------:R-:W-:Y:S02]  /*12850*/  FSEL R111, R111, -INF , !P6 ;  /* 0xff8000006f6f7808 */ /* 0x000fe40007000000 */
[C---:B------:R-:W-:Y:S02]  /*12860*/  ISETP.GE.AND P0, PT, R105.reuse, R244, PT ;  /* 0x000000f46900720c */ /* 0x040fe40003f06270 */
[----:B------:R-:W-:Y:S01]  /*12870*/  ISETP.GE.AND P6, PT, R105, R240, PT ;  /* 0x000000f06900720c */ /* 0x000fe20003fc6270 */
[----:B------:R-:W-:Y:S01]  /*12880*/  IMAD R105, R164, 0x100, R65 ;  /* 0x00000100a4697824 */ /* 0x000fe200078e0241 */
[----:B------:R-:W-:Y:S01]  /*12890*/  FMNMX3.FTZ R64, R64, R247, R237, !PT ;  /* 0x000000f740407276 */ /* 0x000fe200078100ed */
[----:B------:R-:W-:Y:S01]  /*128a0*/  VIADD R97, R97, 0xfffffea9 ;  /* 0xfffffea961617836 */ /* 0x000fe20000000000 */
        /* <DEDUP_REMOVED lines=10> */
[----:B------:R-:W-:Y:S02]  /*12950*/  ISETP.GE.AND P4, PT, R105, R240, PT ;  /* 0x000000f06900720c */ /* 0x000fe40003f86270 */
[----:B------:R-:W-:Y:S02]  /*12960*/  FMNMX3.FTZ R64, R64, R201, R199, !PT ;  /* 0x000000c940407276 */ /* 0x000fe400078100c7 */
[----:B------:R-:W-:Y:S01]  /*12970*/  FSEL R105, R194, -INF , P0 ;  /* 0xff800000c2697808 */ /* 0x000fe20000000000 */
[----:B------:R-:W-:Y:S01]  /*12980*/  VIADD R97, R97, 0xfffffeb8 ;  /* 0xfffffeb861617836 */ /* 0x000fe20000000000 */
[----:B------:R-:W-:Y:S02]  /*12990*/  FSEL R103, R196, -INF , P3 ;  /* 0xff800000c4677808 */ /* 0x000fe40001800000 */
[----:B------:R-:W-:Y:S02]  /*129a0*/  FMNMX3.FTZ R64, R64, R197, R193, !PT ;  /* 0x000000c540407276 */ /* 0x000fe400078100c1 */
[----:B------:R-:W-:-:S02]  /*129b0*/  FSEL R105, R105, -INF , !P6 ;  /* 0xff80000069697808 */ /* 0x000fc40007000000 */
[C---:B------:R-:W-:Y:S02]  /*129c0*/  ISETP.GE.AND P0, PT, R93.reuse, R244, PT ;  /* 0x000000f45d00720c */ /* 0x040fe40003f06270 */
[----:B------:R-:W-:Y:S01]  /*129d0*/  ISETP.GE.AND P6, PT, R93, R240, PT ;  /* 0x000000f05d00720c */ /* 0x000fe20003fc6270 */
[----:B------:R-:W-:Y:S01]  /*129e0*/  IMAD R93, R164, 0x100, R65 ;  /* 0x00000100a45d7824 */ /* 0x000fe200078e0241 */
[----:B------:R-:W-:Y:S02]  /*129f0*/  FSEL R103, R103, -INF , !P5 ;  /* 0xff80000067677808 */ /* 0x000fe40006800000 */
[----:B------:R-:W-:Y:S02]  /*12a00*/  FMNMX3.FTZ R64, R64, R169, R115, !PT ;  /* 0x000000a940407276 */ /* 0x000fe40007810073 */
        /* <DEDUP_REMOVED lines=8> */
[-C--:B------:R-:W-:Y:S02]  /*12a90*/  ISETP.GE.AND P1, PT, R93, R244.reuse, PT ;  /* 0x000000f45d00720c */ /* 0x080fe40003f26270 */
[----:B------:R-:W-:Y:S02]  /*12aa0*/  FMNMX3.FTZ R64, R64, R109, R107, !PT ;  /* 0x0000006d40407276 */ /* 0x000fe4000781006b */
[----:B------:R-:W-:Y:S02]  /*12ab0*/  FSEL R101, R101, -INF , !P4 ;  /* 0xff80000065657808 */ /* 0x000fe40006000000 */
[----:B------:R-:W-:Y:S02]  /*12ac0*/  ISETP.GE.AND P0, PT, R97, R244, PT ;  /* 0x000000f46100720c */ /* 0x000fe40003f06270 */
[----:B------:R-:W-:Y:S02]  /*12ad0*/  FSEL R68, R68, -INF , P3 ;  /* 0xff80000044447808 */ /* 0x000fe40001800000 */
[----:B------:R-:W-:-:S02]  /*12ae0*/  ISETP.GE.AND P4, PT, R93, R240, PT ;  /* 0x000000f05d00720c */ /* 0x000fc40003f86270 */
[----:B------:R-:W-:Y:S02]  /*12af0*/  FSEL R99, R99, -INF , !P6 ;  /* 0xff80000063637808 */ /* 0x000fe40007000000 */
[----:B------:R-:W-:Y:S02]  /*12b00*/  ISETP.GE.AND P3, PT, R248, R244, PT ;  /* 0x000000f4f800720c */ /* 0x000fe40003f66270 */
[----:B------:R-:W-:Y:S02]  /*12b10*/  FSEL R69, R69, -INF , P1 ;  /* 0xff80000045457808 */ /* 0x000fe40000800000 */
[----:B------:R-:W-:Y:S02]  /*12b20*/  FMNMX3.FTZ R64, R64, R105, R103, !PT ;  /* 0x0000006940407276 */ /* 0x000fe40007810067 */
        /* <DEDUP_REMOVED lines=8> */
[----:B------:R-:W-:Y:S02]  /*12bb0*/  FMNMX3.FTZ R64, R64, R101, R99, !PT ;  /* 0x0000006540407276 */ /* 0x000fe40007810063 */
[----:B------:R-:W-:Y:S02]  /*12bc0*/  ISETP.GE.AND P4, PT, R222, R240, PT ;  /* 0x000000f0de00720c */ /* 0x000fe40003f86270 */
        /* <DEDUP_REMOVED lines=41> */
[-C--:B------:R-:W-:Y:S02]  /*12e60*/  ISETP.GE.AND P3, PT, R19, R244.reuse, PT ;  /* 0x000000f41300720c */ /* 0x080fe40003f66270 */
[----:B------:R-:W-:Y:S02]  /*12e70*/  FSEL R11, R11, -INF , P1 ;  /* 0xff8000000b0b7808 */ /* 0x000fe40000800000 */
[----:B------:R-:W-:Y:S02]  /*12e80*/  FMNMX3.FTZ R64, R64, R81, R79, !PT ;  /* 0x0000005140407276 */ /* 0x000fe4000781004f */
[----:B------:R-:W-:Y:S02]  /*12e90*/  FSEL R73, R10, -INF , !P5 ;  /* 0xff8000000a497808 */ /* 0x000fe40006800000 */
[----:B------:R-:W-:-:S02]  /*12ea0*/  ISETP.GE.AND P1, PT, R15, R244, PT ;  /* 0x000000f40f00720c */ /* 0x000fc40003f26270 */
[----:B------:R-:W-:Y:S02]  /*12eb0*/  FSEL R12, R12, -INF , P0 ;  /* 0xff8000000c0c7808 */ /* 0x000fe40000000000 */
[-C--:B------:R-:W-:Y:S02]  /*12ec0*/  ISETP.GE.AND P6, PT, R59, R240.reuse, PT ;  /* 0x000000f03b00720c */ /* 0x080fe40003fc6270 */
[----:B------:R-:W-:Y:S02]  /*12ed0*/  ISETP.GE.AND P5, PT, R19, R240, PT ;  /* 0x000000f01300720c */ /* 0x000fe40003fa6270 */
[----:B------:R-:W-:Y:S01]  /*12ee0*/  FSEL R71, R11, -INF , !P4 ;  /* 0xff8000000b477808 */ /* 0x000fe20006000000 */
[----:B------:R-:W-:Y:S01]  /*12ef0*/  LDSM.16.MT88.4 R16, [R216+0xa000] ;  /* 0x00a00000d810783b */ /* 0x000fe20000004200 */
[----:B------:R-:W-:Y:S02]  /*12f00*/  ISETP.GE.AND P0, PT, R7, R244, PT ;  /* 0x000000f40700720c */ /* 0x000fe40003f06270 */
[----:B------:R-:W-:Y:S01]  /*12f10*/  FSEL R13, R13, -INF , P3 ;  /* 0xff8000000d0d7808 */ /* 0x000fe20001800000 */
[----:B------:R-:W-:Y:S01]  /*12f20*/  LDSM.16.MT88.4 R8, [R37+0xa000] ;  /* 0x00a000002508783b */ /* 0x000fe20000004200 */
[----:B------:R-:W-:-:S02]  /*12f30*/  FMNMX3.FTZ R64, R64, R77, R75, !PT ;  /* 0x0000004d40407276 */ /* 0x000fc4000781004b */
[-C--:B------:R-:W-:Y:S02]  /*12f40*/  ISETP.GE.AND P4, PT, R15, R240.reuse, PT ;  /* 0x000000f00f00720c */ /* 0x080fe40003f86270 */
[----:B------:R-:W-:Y:S02]  /*12f50*/  FSEL R4, R4, -INF , P1 ;  /* 0xff80000004047808 */ /* 0x000fe40000800000 */
[----:B------:R-:W-:Y:S02]  /*12f60*/  ISETP.GE.AND P3, PT, R7, R240, PT ;  /* 0x000000f00700720c */ /* 0x000fe40003f66270 */
[----:B------:R-:W-:Y:S02]  /*12f70*/  FSEL R5, R5, -INF , P0 ;  /* 0xff80000005057808 */ /* 0x000fe40000000000 */
[----:B------:R-:W-:Y:S02]  /*12f80*/  FSEL R69, R12, -INF , !P6 ;  /* 0xff8000000c457808 */ /* 0x000fe40007000000 */
        /* <DEDUP_REMOVED lines=9> */
[C---:B------:R-:W-:Y:S02]  /*13020*/  VIADD R12, R216.reuse, 0xa000 ;  /* 0x0000a000d80c7836 */ /* 0x040fe40000000000 */
[----:B------:R-:W-:Y:S02]  /*13030*/  VIADD R70, R216, 0xa040 ;  /* 0x0000a040d8467836 */ /* 0x000fe40000000000 */
[----:B------:R-:W-:Y:S01]  /*13040*/  @P2 VIADD R70, R12, 0xffffffc0 ;  /* 0xffffffc00c462836 */ /* 0x000fe20000000000 */
[----:B-1----:R-:W-:-:S04]  /*13050*/  FMNMX.FTZ R56, R7, R56, !PT ;  /* 0x0000003807387209 */ /* 0x002fc80007810000 */
[----:B------:R-:W-:Y:S01]  /*13060*/  FSETP.NEU.FTZ.AND P0, PT, R56, -INF , PT ;  /* 0xff8000003800780b */ /* 0x000fe20003f1d000 */
[----:B------:R-:W-:-:S03]  /*13070*/  FMUL.FTZ R62, R57, R56 ;  /* 0x00000038393e7220 */ /* 0x000fc60000410000 */
[----:B------:R-:W-:Y:S02]  /*13080*/  FSEL R7, R56, RZ, P0 ;  /* 0x000000ff38077208 */ /* 0x000fe40000000000 */
[----:B------:R-:W-:-:S03]  /*13090*/  FSEL R62, R62, RZ, P0 ;  /* 0x000000ff3e3e7208 */ /* 0x000fc60000000000 */
[----:B------:R-:W-:Y:S02]  /*130a0*/  FADD.FTZ R4, R0, -R7 ;  /* 0x8000000700047221 */ /* 0x000fe40000010000 */
[-CC-:B------:R-:W-:Y:S01]  /*130b0*/  FFMA.FTZ R60, R229, R57.reuse, -R62.reuse ;  /* 0x00000039e53c7223 */ /* 0x180fe2000001083e */
[-CC-:B------:R-:W-:Y:S01]  /*130c0*/  FFMA.FTZ R58, R228, R57.reuse, -R62.reuse ;  /* 0x00000039e43a7223 */ /* 0x180fe2000001083e */
[-CC-:B------:R-:W-:Y:S01]  /*130d0*/  FFMA.FTZ R39, R82, R57.reuse, -R62.reuse ;  /* 0x0000003952277223 */ /* 0x180fe2000001083e */
[----:B------:R-:W-:Y:S01]  /*130e0*/  FFMA.FTZ R13, R167, R57, -R62 ;  /* 0x00000039a70d7223 */ /* 0x000fe2000001083e */
[----:B------:R-:W-:Y:S01]  /*130f0*/  FMUL.FTZ R68, R57, R4 ;  /* 0x0000000439447220 */ /* 0x000fe20000410000 */
[----:B------:R-:W1:Y:S08]  /*13100*/  MUFU.EX2 R5, R210 ;  /* 0x000000d200057308 */ /* 0x000e700000000800 */
[----:B------:R3:W-:Y:S08]  /*13110*/  MUFU.EX2 R0, R13 ;  /* 0x0000000d00007308 */ /* 0x0007f00000000800 */
[----:B------:R-:W-:Y:S08]  /*13120*/  MUFU.EX2 R64, R208 ;  /* 0x000000d000407308 */ /* 0x000ff00000000800 */
[----:B------:R-:W4:Y:S01]  /*13130*/  MUFU.EX2 R59, R206 ;  /* 0x000000ce003b7308 */ /* 0x000f220000000800 */
[----:B---3--:R-:W3:Y:S07]  /*13140*/  LDSM.16.MT88.4 R12, [R70] ;  /* 0x00000000460c783b */ /* 0x008eee0000004200 */
[----:B------:R-:W-:Y:S08]  /*13150*/  MUFU.EX2 R60, R60 ;  /* 0x0000003c003c7308 */ /* 0x000ff00000000800 */
[----:B------:R-:W2:Y:S08]  /*13160*/  MUFU.EX2 R58, R58 ;  /* 0x0000003a003a7308 */ /* 0x000eb00000000800 */
[----:B------:R-:W3:Y:S08]  /*13170*/  MUFU.EX2 R39, R39 ;  /* 0x0000002700277308 */ /* 0x000ef00000000800 */
[----:B------:R-:W3:Y:S01]  /*13180*/  MUFU.EX2 R68, R68 ;  /* 0x0000004400447308 */ /* 0x000ee20000000800 */
[C---:B-1----:R-:W-:Y:S01]  /*13190*/  FADD.FTZ R117, R5.reuse, R252 ;  /* 0x000000fc05757221 */ /* 0x042fe20000010000 */
[----:B------:R-:W-:-:S02]  /*131a0*/  F2FP.F16.F32.PACK_AB R4, R5, R204 ;  /* 0x000000cc0504723e */ /* 0x000fc400000000ff */
[----:B----4-:R-:W-:Y:S02]  /*131b0*/  F2FP.F16.F32.PACK_AB R6, R59, R64 ;  /* 0x000000403b06723e */ /* 0x010fe400000000ff */
[----:B--2---:R-:W-:Y:S02]  /*131c0*/  F2FP.F16.F32.PACK_AB R5, R58, R60 ;  /* 0x0000003c3a05723e */ /* 0x004fe400000000ff */
[----:B---3--:R-:W-:Y:S01]  /*131d0*/  F2FP.F16.F32.PACK_AB R7, R0, R39 ;  /* 0x000000270007723e */ /* 0x008fe200000000ff */
[----:B------:R-:W-:Y:S02]  /*131e0*/  IMAD.IADD R74, R183, 0x1, R70 ;  /* 0x00000001b74a7824 */ /* 0x000fe400078e0246 */
[-C--:B------:R-:W-:Y:S01]  /*131f0*/  FMUL.FTZ R162, R162, R68.reuse ;  /* 0x00000044a2a27220 */ /* 0x080fe20000410000 */
[-C--:B------:R-:W-:Y:S01]  /*13200*/  FMUL.FTZ R163, R163, R68.reuse ;  /* 0x00000044a3a37220 */ /* 0x080fe20000410000 */
[-C--:B------:R-:W-:Y:S01]  /*13210*/  FMUL.FTZ R158, R158, R68.reuse ;  /* 0x000000449e9e7220 */ /* 0x080fe20000410000 */
[-C--:B------:R-:W-:Y:S01]  /*13220*/  FMUL.FTZ R159, R159, R68.reuse ;  /* 0x000000449f9f7220 */ /* 0x080fe20000410000 */
[-C--:B------:R-:W-:Y:S01]  /*13230*/  FMUL.FTZ R154, R154, R68.reuse ;  /* 0x000000449a9a7220 */ /* 0x080fe20000410000 */
[-C--:B------:R-:W-:Y:S01]  /*13240*/  FMUL.FTZ R155, R155, R68.reuse ;  /* 0x000000449b9b7220 */ /* 0x080fe20000410000 */
[-C--:B------:R-:W-:Y:S01]  /*13250*/  FMUL.FTZ R150, R150, R68.reuse ;  /* 0x0000004496967220 */ /* 0x080fe20000410000 */
[-C--:B------:R-:W-:Y:S01]  /*13260*/  FMUL.FTZ R151, R151, R68.reuse ;  /* 0x0000004497977220 */ /* 0x080fe20000410000 */
[C---:B------:R-:W-:Y:S08]  /*13270*/  HMMA.16816.F32 R160, R4.reuse, R16, R160 ;  /* 0x0000001004a0723c */ /* 0x040ff000000018a0 */
[----:B------:R-:W-:Y:S01]  /*13280*/  HMMA.16816.F32 R156, R4, R18, R156 ;  /* 0x00000012049c723c */ /* 0x000fe2000000189c */
[----:B------:R-:W1:Y:S01]  /*13290*/  LDSM.16.MT88.4 R16, [R74] ;  /* 0x000000004a10783b */ /* 0x000e620000004200 */
[-C--:B------:R-:W-:Y:S01]  /*132a0*/  FMUL.FTZ R146, R146, R68.reuse ;  /* 0x0000004492927220 */ /* 0x080fe20000410000 */
[-C--:B------:R-:W-:Y:S01]  /*132b0*/  FMUL.FTZ R147, R147, R68.reuse ;  /* 0x0000004493937220 */ /* 0x080fe20000410000 */
[-C--:B------:R-:W-:Y:S01]  /*132c0*/  FMUL.FTZ R142, R142, R68.reuse ;  /* 0x000000448e8e7220 */ /* 0x080fe20000410000 */
[----:B------:R-:W-:-:S03]  /*132d0*/  FMUL.FTZ R143, R143, R68 ;  /* 0x000000448f8f7220 */ /* 0x000fc60000410000 */
[C---:B------:R-:W-:Y:S08]  /*132e0*/  HMMA.16816.F32 R152, R4.reuse, R8, R152 ;  /* 0x000000080498723c */ /* 0x040ff00000001898 */
[C---:B------:R-:W-:Y:S01]  /*132f0*/  HMMA.16816.F32 R148, R4.reuse, R10, R148 ;  /* 0x0000000a0494723c */ /* 0x040fe20000001894 */
[----:B------:R-:W2:Y:S01]  /*13300*/  LDSM.16.MT88.4 R8, [R216+0xa800] ;  /* 0x00a80000d808783b */ /* 0x000ea20000004200 */
[-CC-:B------:R-:W-:Y:S01]  /*13310*/  FFMA.FTZ R123, R125, R57.reuse, -R62.reuse ;  /* 0x000000397d7b7223 */ /* 0x180fe2000001083e */
[-CC-:B------:R-:W-:Y:S01]  /*13320*/  FFMA.FTZ R78, R78, R57.reuse, -R62.reuse ;  /* 0x000000394e4e7223 */ /* 0x180fe2000001083e */
[-CC-:B------:R-:W-:Y:S01]  /*13330*/  FFMA.FTZ R80, R23, R57.reuse, -R62.reuse ;  /* 0x0000003917507223 */ /* 0x180fe2000001083e */
[----:B------:R-:W-:Y:S01]  /*13340*/  FFMA.FTZ R125, R21, R57, -R62 ;  /* 0x00000039157d7223 */ /* 0x000fe2000001083e */
[-C--:B------:R-:W-:Y:S01]  /*13350*/  FMUL.FTZ R138, R138, R68.reuse ;  /* 0x000000448a8a7220 */ /* 0x080fe20000410000 */
[-C--:B------:R-:W-:Y:S01]  /*13360*/  FMUL.FTZ R139, R139, R68.reuse ;  /* 0x000000448b8b7220 */ /* 0x080fe20000410000 */
[C---:B------:R-:W-:Y:S08]  /*13370*/  HMMA.16816.F32 R144, R4.reuse, R12, R144 ;  /* 0x0000000c0490723c */ /* 0x040ff00000001890 */
[C---:B------:R-:W-:Y:S01]  /*13380*/  HMMA.16816.F32 R140, R4.reuse, R14, R140 ;  /* 0x0000000e048c723c */ /* 0x040fe2000000188c */
[----:B------:R-:W3:Y:S01]  /*13390*/  LDSM.16.MT88.4 R12, [R37+0xa800] ;  /* 0x00a80000250c783b */ /* 0x000ee20000004200 */
[----:B------:R-:W-:Y:S01]  /*133a0*/  MUFU.EX2 R78, R78 ;  /* 0x0000004e004e7308 */ /* 0x000fe20000000800 */
[-C--:B------:R-:W-:Y:S01]  /*133b0*/  FMUL.FTZ R134, R134, R68.reuse ;  /* 0x0000004486867220 */ /* 0x080fe20000410000 */
[----:B------:R-:W-:Y:S01]  /*133c0*/  FMUL.FTZ R135, R135, R68 ;  /* 0x0000004487877220 */ /* 0x000fe20000410000 */
[----:B------:R-:W-:Y:S05]  /*133d0*/  LDSM.16.MT88.4 R20, [R74+0x800] ;  /* 0x000800004a14783b */ /* 0x000fea0000004200 */
[----:B------:R-:W4:Y:S08]  /*133e0*/  MUFU.EX2 R123, R123 ;  /* 0x0000007b007b7308 */ /* 0x000f300000000800 */
[----:B------:R-:W-:Y:S08]  /*133f0*/  MUFU.EX2 R80, R80 ;  /* 0x0000005000507308 */ /* 0x000ff00000000800 */
[----:B------:R-:W2:Y:S01]  /*13400*/  MUFU.EX2 R125, R125 ;  /* 0x0000007d007d7308 */ /* 0x000ea20000000800 */
[----:B-1----:R-:W-:Y:S01]  /*13410*/  HMMA.16816.F32 R136, R4, R16, R136 ;  /* 0x000000100488723c */ /* 0x002fe20000001888 */
[----:B------:R-:W-:-:S02]  /*13420*/  F2FP.F16.F32.PACK_AB R16, R119, R72 ;  /* 0x000000487710723e */ /* 0x000fc400000000ff */
[----:B----4-:R-:W-:-:S05]  /*13430*/  F2FP.F16.F32.PACK_AB R17, R123, R78 ;  /* 0x0000004e7b11723e */ /* 0x010fca00000000ff */
[----:B------:R-:W-:Y:S01]  /*13440*/  HMMA.16816.F32 R132, R4, R18, R132 ;  /* 0x000000120484723c */ /* 0x000fe20000001884 */
[----:B------:R-:W1:Y:S01]  /*13450*/  LDSM.16.MT88.4 R4, [R70+0x800] ;  /* 0x000800004604783b */ /* 0x000e620000004200 */
[----:B------:R-:W-:Y:S02]  /*13460*/  F2FP.F16.F32.PACK_AB R18, R121, R76 ;  /* 0x0000004c7912723e */ /* 0x000fe400000000ff */
[----:B--2---:R-:W-:-:S07]  /*13470*/  F2FP.F16.F32.PACK_AB R19, R125, R80 ;  /* 0x000000507d13723e */ /* 0x004fce00000000ff */
[C---:B------:R-:W-:Y:S08]  /*13480*/  HMMA.16816.F32 R160, R16.reuse, R8, R160 ;  /* 0x0000000810a0723c */ /* 0x040ff000000018a0 */
[----:B------:R-:W-:Y:S01]  /*13490*/  HMMA.16816.F32 R156, R16, R10, R156 ;  /* 0x0000000a109c723c */ /* 0x000fe2000000189c */
[----:B------:R-:W2:Y:S01]  /*134a0*/  LDSM.16.MT88.4 R8, [R216+0xb000] ;  /* 0x00b00000d808783b */ /* 0x000ea20000004200 */
[----:B------:R4:W-:Y:S01]  /*134b0*/  MUFU.EX2 R129, R88 ;  /* 0x0000005800817308 */ /* 0x0009e20000000800 */
[-CC-:B------:R-:W-:Y:S01]  /*134c0*/  FFMA.FTZ R86, R86, R57.reuse, -R62.reuse ;  /* 0x0000003956567223 */ /* 0x180fe2000001083e */
[-CC-:B------:R-:W-:Y:S01]  /*134d0*/  FFMA.FTZ R131, R192, R57.reuse, -R62.reuse ;  /* 0x00000039c0837223 */ /* 0x180fe2000001083e */
[----:B------:R-:W-:-:S03]  /*134e0*/  FFMA.FTZ R165, R165, R57, -R62 ;  /* 0x00000039a5a57223 */ /* 0x000fc6000001083e */
[C---:B---3--:R-:W-:Y:S08]  /*134f0*/  HMMA.16816.F32 R152, R16.reuse, R12, R152 ;  /* 0x0000000c1098723c */ /* 0x048ff00000001898 */
[C---:B------:R-:W-:Y:S01]  /*13500*/  HMMA.16816.F32 R148, R16.reuse, R14, R148 ;  /* 0x0000000e1094723c */ /* 0x040fe20000001894 */
[----:B------:R-:W3:Y:S01]  /*13510*/  LDSM.16.MT88.4 R12, [R37+0xb000] ;  /* 0x00b00000250c783b */ /* 0x000ee20000004200 */
[----:B----4-:R-:W-:Y:S01]  /*13520*/  FFMA.FTZ R88, R92, R57, -R62 ;  /* 0x000000395c587223 */ /* 0x010fe2000001083e */
[----:B------:R-:W4:Y:S08]  /*13530*/  MUFU.EX2 R82, R202 ;  /* 0x000000ca00527308 */ /* 0x000f300000000800 */
[----:B------:R-:W2:Y:S08]  /*13540*/  MUFU.EX2 R84, R84 ;  /* 0x0000005400547308 */ /* 0x000eb00000000800 */
[----:B------:R-:W-:Y:S08]  /*13550*/  MUFU.EX2 R86, R86 ;  /* 0x0000005600567308 */ /* 0x000ff00000000800 */
[----:B------:R-:W3:Y:S08]  /*13560*/  MUFU.EX2 R131, R131 ;  /* 0x0000008300837308 */ /* 0x000ef00000000800 */
[----:B------:R-:W-:Y:S08]  /*13570*/  MUFU.EX2 R88, R88 ;  /* 0x0000005800587308 */ /* 0x000ff00000000800 */
[----:B------:R-:W3:Y:S01]  /*13580*/  MUFU.EX2 R165, R165 ;  /* 0x000000a500a57308 */ /* 0x000ee20000000800 */
[C---:B-1----:R-:W-:Y:S08]  /*13590*/  HMMA.16816.F32 R144, R16.reuse, R4, R144 ;  /* 0x000000041090723c */ /* 0x042ff00000001890 */
[C---:B------:R-:W-:Y:S01]  /*135a0*/  HMMA.16816.F32 R140, R16.reuse, R6, R140 ;  /* 0x00000006108c723c */ /* 0x040fe2000000188c */
[----:B------:R-:W1:Y:S07]  /*135b0*/  LDSM.16.MT88.4 R4, [R70+0x1000] ;  /* 0x001000004604783b */ /* 0x000e6e0000004200 */
[C---:B------:R-:W-:Y:S08]  /*135c0*/  HMMA.16816.F32 R136, R16.reuse, R20, R136 ;  /* 0x000000141088723c */ /* 0x040ff00000001888 */
[----:B------:R-:W-:Y:S01]  /*135d0*/  HMMA.16816.F32 R132, R16, R22, R132 ;  /* 0x000000161084723c */ /* 0x000fe20000001884 */
[----:B----4-:R-:W-:Y:S01]  /*135e0*/  F2FP.F16.F32.PACK_AB R16, R127, R82 ;  /* 0x000000527f10723e */ /* 0x010fe200000000ff */
[----:B------:R-:W4:Y:S01]  /*135f0*/  LDSM.16.MT88.4 R20, [R74+0x1000] ;  /* 0x001000004a14783b */ /* 0x000f220000004200 */
[----:B--2---:R-:W-:-:S02]  /*13600*/  F2FP.F16.F32.PACK_AB R18, R84, R129 ;  /* 0x000000815412723e */ /* 0x004fc400000000ff */
[----:B---3--:R-:W-:Y:S02]  /*13610*/  F2FP.F16.F32.PACK_AB R17, R131, R86 ;  /* 0x000000568311723e */ /* 0x008fe400000000ff */
[----:B------:R-:W-:-:S07]  /*13620*/  F2FP.F16.F32.PACK_AB R19, R165, R88 ;  /* 0x00000058a513723e */ /* 0x000fce00000000ff */
[C---:B------:R-:W-:Y:S08]  /*13630*/  HMMA.16816.F32 R160, R16.reuse, R8, R160 ;  /* 0x0000000810a0723c */ /* 0x040ff000000018a0 */
[----:B------:R-:W-:Y:S01]  /*13640*/  HMMA.16816.F32 R156, R16, R10, R156 ;  /* 0x0000000a109c723c */ /* 0x000fe2000000189c */
[----:B------:R-:W2:Y:S01]  /*13650*/  LDSM.16.MT88.4 R8, [R216+0xb800] ;  /* 0x00b80000d808783b */ /* 0x000ea20000004200 */
[-CC-:B------:R-:W-:Y:S01]  /*13660*/  FFMA.FTZ R175, R188, R57.reuse, -R62.reuse ;  /* 0x00000039bcaf7223 */ /* 0x180fe2000001083e */
[-CC-:B------:R-:W-:Y:S01]  /*13670*/  FFMA.FTZ R96, R96, R57.reuse, -R62.reuse ;  /* 0x0000003960607223 */ /* 0x180fe2000001083e */
[----:B------:R-:W-:-:S04]  /*13680*/  FFMA.FTZ R177, R100, R57, -R62 ;  /* 0x0000003964b17223 */ /* 0x000fc8000001083e */
[----:B------:R-:W-:Y:S01]  /*13690*/  HMMA.16816.F32 R152, R16, R12, R152 ;  /* 0x0000000c1098723c */ /* 0x000fe20000001898 */
[----:B------:R-:W-:-:S07]  /*136a0*/  FFMA.FTZ R190, R190, R57, -R62 ;  /* 0x00000039bebe7223 */ /* 0x000fce000001083e */
[C---:B------:R-:W-:Y:S01]  /*136b0*/  HMMA.16816.F32 R148, R16.reuse, R14, R148 ;  /* 0x0000000e1094723c */ /* 0x040fe20000001894 */
[----:B------:R-:W3:Y:S01]  /*136c0*/  LDSM.16.MT88.4 R12, [R37+0xb800] ;  /* 0x00b80000250c783b */ /* 0x000ee20000004200 */
[----:B------:R-:W-:Y:S08]  /*136d0*/  MUFU.EX2 R171, R94 ;  /* 0x0000005e00ab7308 */ /* 0x000ff00000000800 */
[----:B------:R-:W2:Y:S08]  /*136e0*/  MUFU.EX2 R90, R90 ;  /* 0x0000005a005a7308 */ /* 0x000eb00000000800 */
[----:B------:R-:W-:Y:S08]  /*136f0*/  MUFU.EX2 R173, R186 ;  /* 0x000000ba00ad7308 */ /* 0x000ff00000000800 */
[----:B------:R-:W3:Y:S08]  /*13700*/  MUFU.EX2 R92, R184 ;  /* 0x000000b8005c7308 */ /* 0x000ef00000000800 */
[----:B------:R-:W-:Y:S08]  /*13710*/  MUFU.EX2 R94, R190 ;  /* 0x000000be005e7308 */ /* 0x000ff00000000800 */
[----:B------:R-:W3:Y:S08]  /*13720*/  MUFU.EX2 R175, R175 ;  /* 0x000000af00af7308 */ /* 0x000ef00000000800 */
[----:B------:R-:W-:Y:S08]  /*13730*/  MUFU.EX2 R96, R96 ;  /* 0x0000006000607308 */ /* 0x000ff00000000800 */
[----:B------:R-:W3:Y:S01]  /*13740*/  MUFU.EX2 R177, R177 ;  /* 0x000000b100b17308 */ /* 0x000ee20000000800 */
[C---:B-1----:R-:W-:Y:S08]  /*13750*/  HMMA.16816.F32 R144, R16.reuse, R4, R144 ;  /* 0x000000041090723c */ /* 0x042ff00000001890 */
[C---:B------:R-:W-:Y:S01]  /*13760*/  HMMA.16816.F32 R140, R16.reuse, R6, R140 ;  /* 0x00000006108c723c */ /* 0x040fe2000000188c */
[----:B------:R-:W1:Y:S07]  /*13770*/  LDSM.16.MT88.4 R4, [R70+0x1800] ;  /* 0x001800004604783b */ /* 0x000e6e0000004200 */
[C---:B----4-:R-:W-:Y:S08]  /*13780*/  HMMA.16816.F32 R136, R16.reuse, R20, R136 ;  /* 0x000000141088723c */ /* 0x050ff00000001888 */
[----:B------:R-:W-:Y:S01]  /*13790*/  HMMA.16816.F32 R132, R16, R22, R132 ;  /* 0x000000161084723c */ /* 0x000fe20000001884 */
[----:B--2---:R-:W-:Y:S01]  /*137a0*/  F2FP.F16.F32.PACK_AB R16, R171, R90 ;  /* 0x0000005aab10723e */ /* 0x004fe200000000ff */
[----:B------:R-:W2:Y:S01]  /*137b0*/  LDSM.16.MT88.4 R20, [R74+0x1800] ;  /* 0x001800004a14783b */ /* 0x000ea20000004200 */
[----:B---3--:R-:W-:-:S02]  /*137c0*/  F2FP.F16.F32.PACK_AB R18, R92, R173 ;  /* 0x000000ad5c12723e */ /* 0x008fc400000000ff */
[----:B------:R-:W-:Y:S02]  /*137d0*/  F2FP.F16.F32.PACK_AB R17, R175, R94 ;  /* 0x0000005eaf11723e */ /* 0x000fe400000000ff */
[----:B------:R-:W-:-:S07]  /*137e0*/  F2FP.F16.F32.PACK_AB R19, R177, R96 ;  /* 0x00000060b113723e */ /* 0x000fce00000000ff */
[C---:B------:R-:W-:Y:S08]  /*137f0*/  HMMA.16816.F32 R160, R16.reuse, R8, R160 ;  /* 0x0000000810a0723c */ /* 0x040ff000000018a0 */
[----:B------:R-:W-:Y:S01]  /*13800*/  HMMA.16816.F32 R156, R16, R10, R156 ;  /* 0x0000000a109c723c */ /* 0x000fe2000000189c */
[----:B------:R-:W3:Y:S01]  /*13810*/  LDSM.16.MT88.4 R8, [R216+0xc000] ;  /* 0x00c00000d808783b */ /* 0x000ee20000004200 */
[-CC-:B------:R-:W-:Y:S01]  /*13820*/  FFMA.FTZ R102, R102, R57.reuse, -R62.reuse ;  /* 0x0000003966667223 */ /* 0x180fe2000001083e */
[-CC-:B------:R-:W-:Y:S01]  /*13830*/  FFMA.FTZ R183, R180, R57.reuse, -R62.reuse ;  /* 0x00000039b4b77223 */ /* 0x180fe2000001083e */
[-CC-:B------:R-:W-:Y:S01]  /*13840*/  FFMA.FTZ R104, R104, R57.reuse, -R62.reuse ;  /* 0x0000003968687223 */ /* 0x180fe2000001083e */
[----:B------:R-:W-:-:S03]  /*13850*/  FFMA.FTZ R185, R185, R57, -R62 ;  /* 0x00000039b9b97223 */ /* 0x000fc6000001083e */
[C---:B------:R-:W-:Y:S08]  /*13860*/  HMMA.16816.F32 R152, R16.reuse, R12, R152 ;  /* 0x0000000c1098723c */ /* 0x040ff00000001898 */
[C---:B------:R-:W-:Y:S01]  /*13870*/  HMMA.16816.F32 R148, R16.reuse, R14, R148 ;  /* 0x0000000e1094723c */ /* 0x040fe20000001894 */
[----:B------:R-:W4:Y:S01]  /*13880*/  LDSM.16.MT88.4 R12, [R37+0xc000] ;  /* 0x00c00000250c783b */ /* 0x000f220000004200 */
[----:B------:R-:W-:Y:S08]  /*13890*/  MUFU.EX2 R98, R98 ;  /* 0x0000006200627308 */ /* 0x000ff00000000800 */
[----:B------:R-:W3:Y:S08]  /*138a0*/  MUFU.EX2 R179, R178 ;  /* 0x000000b200b37308 */ /* 0x000ef00000000800 */
[----:B------:R-:W-:Y:S08]  /*138b0*/  MUFU.EX2 R181, R181 ;  /* 0x000000b500b57308 */ /* 0x000ff00000000800 */
[----:B------:R-:W4:Y:S08]  /*138c0*/  MUFU.EX2 R100, R168 ;  /* 0x000000a800647308 */ /* 0x000f300000000800 */
[----:B------:R-:W-:Y:S08]  /*138d0*/  MUFU.EX2 R102, R102 ;  /* 0x0000006600667308 */ /* 0x000ff00000000800 */
[----:B------:R-:W4:Y:S08]  /*138e0*/  MUFU.EX2 R183, R183 ;  /* 0x000000b700b77308 */ /* 0x000f300000000800 */
[----:B------:R-:W-:Y:S08]  /*138f0*/  MUFU.EX2 R104, R104 ;  /* 0x0000006800687308 */ /* 0x000ff00000000800 */
[----:B------:R-:W4:Y:S01]  /*13900*/  MUFU.EX2 R185, R185 ;  /* 0x000000b900b97308 */ /* 0x000f220000000800 */
[C---:B-1----:R-:W-:Y:S08]  /*13910*/  HMMA.16816.F32 R144, R16.reuse, R4, R144 ;  /* 0x000000041090723c */ /* 0x042ff00000001890 */
[C---:B------:R-:W-:Y:S01]  /*13920*/  HMMA.16816.F32 R140, R16.reuse, R6, R140 ;  /* 0x00000006108c723c */ /* 0x040fe2000000188c */
[----:B------:R-:W1:Y:S07]  /*13930*/  LDSM.16.MT88.4 R4, [R70+0x2000] ;  /* 0x002000004604783b */ /* 0x000e6e0000004200 */
[C---:B--2---:R-:W-:Y:S08]  /*13940*/  HMMA.16816.F32 R136, R16.reuse, R20, R136 ;  /* 0x000000141088723c */ /* 0x044ff00000001888 */
[----:B------:R-:W-:Y:S01]  /*13950*/  HMMA.16816.F32 R132, R16, R22, R132 ;  /* 0x000000161084723c */ /* 0x000fe20000001884 */
[----:B---3--:R-:W-:Y:S01]  /*13960*/  F2FP.F16.F32.PACK_AB R16, R179, R98 ;  /* 0x00000062b310723e */ /* 0x008fe200000000ff */
[----:B------:R-:W2:Y:S01]  /*13970*/  LDSM.16.MT88.4 R20, [R74+0x2000] ;  /* 0x002000004a14783b */ /* 0x000ea20000004200 */
[----:B----4-:R-:W-:-:S02]  /*13980*/  F2FP.F16.F32.PACK_AB R18, R100, R181 ;  /* 0x000000b56412723e */ /* 0x010fc400000000ff */
        /* <DEDUP_REMOVED lines=63> */
[----:B------:R-:W-:-:S04]  /*13d80*/  FFMA.FTZ R215, R215, R57, -R62 ;  /* 0x00000039d7d77223 */ /* 0x000fc8000001083e */
[----:B------:R-:W-:Y:S01]  /*13d90*/  HMMA.16816.F32 R152, R16, R12, R152 ;  /* 0x0000000c1098723c */ /* 0x000fe20000001898 */
[----:B------:R-:W-:-:S07]  /*13da0*/  FFMA.FTZ R247, R247, R57, -R62 ;  /* 0x00000039f7f77223 */ /* 0x000fce000001083e */
        /* <DEDUP_REMOVED lines=68> */
[----:B------:R-:W-:Y:S07]  /*141f0*/  LDSM.16.MT88.4 R4, [R70+0x4800] ;  /* 0x004800004604783b */ /* 0x000fee0000004200 */
[C---:B--2---:R-:W-:Y:S08]  /*14200*/  HMMA.16816.F32 R136, R16.reuse, R20, R136 ;  /* 0x000000141088723c */ /* 0x044ff00000001888 */
[----:B------:R-:W-:Y:S01]  /*14210*/  HMMA.16816.F32 R132, R16, R22, R132 ;  /* 0x000000161084723c */ /* 0x000fe20000001884 */
[----:B---3--:R-:W-:-:S02]  /*14220*/  F2FP.F16.F32.PACK_AB R16, R54, R55 ;  /* 0x000000373610723e */ /* 0x008fc400000000ff */
[----:B----4-:R-:W-:Y:S02]  /*14230*/  F2FP.F16.F32.PACK_AB R18, R52, R53 ;  /* 0x000000353412723e */ /* 0x010fe400000000ff */
[----:B------:R-:W-:Y:S02]  /*14240*/  F2FP.F16.F32.PACK_AB R17, R115, R108 ;  /* 0x0000006c7311723e */ /* 0x000fe400000000ff */
[----:B------:R-:W-:-:S07]  /*14250*/  F2FP.F16.F32.PACK_AB R19, R176, R113 ;  /* 0x00000071b013723e */ /* 0x000fce00000000ff */
[C---:B------:R-:W-:Y:S08]  /*14260*/  HMMA.16816.F32 R160, R16.reuse, R8, R160 ;  /* 0x0000000810a0723c */ /* 0x040ff000000018a0 */
[C---:B------:R-:W-:Y:S01]  /*14270*/  HMMA.16816.F32 R156, R16.reuse, R10, R156 ;  /* 0x0000000a109c723c */ /* 0x040fe2000000189c */
[----:B------:R-:W1:Y:S07]  /*14280*/  LDSM.16.MT88.4 R8, [R74+0x4800] ;  /* 0x004800004a08783b */ /* 0x000e6e0000004200 */
[C---:B------:R-:W-:Y:S08]  /*14290*/  HMMA.16816.F32 R152, R16.reuse, R12, R152 ;  /* 0x0000000c1098723c */ /* 0x040ff00000001898 */
[C---:B------:R-:W-:Y:S01]  /*142a0*/  HMMA.16816.F32 R148, R16.reuse, R14, R148 ;  /* 0x0000000e1094723c */ /* 0x040fe20000001894 */
[----:B------:R-:W2:Y:S01]  /*142b0*/  LDSM.16.MT88.4 R12, [R216+0xf000] ;  /* 0x00f00000d80c783b */ /* 0x000ea20000004200 */
[-CC-:B------:R-:W-:Y:S01]  /*142c0*/  FFMA.FTZ R109, R109, R57.reuse, -R62.reuse ;  /* 0x000000396d6d7223 */ /* 0x180fe2000001083e */
[-CC-:B------:R-:W-:Y:S01]  /*142d0*/  FFMA.FTZ R178, R107, R57.reuse, -R62.reuse ;  /* 0x000000396bb27223 */ /* 0x180fe2000001083e */
[-CC-:B------:R-:W-:Y:S01]  /*142e0*/  FFMA.FTZ R105, R105, R57.reuse, -R62.reuse ;  /* 0x0000003969697223 */ /* 0x180fe2000001083e */
[----:B------:R-:W-:Y:S01]  /*142f0*/  FFMA.FTZ R180, R103, R57, -R62 ;  /* 0x0000003967b47223 */ /* 0x000fe2000001083e */
[----:B------:R-:W-:Y:S08]  /*14300*/  MUFU.EX2 R51, R51 ;  /* 0x0000003300337308 */ /* 0x000ff00000000800 */
[----:B------:R-:W3:Y:S08]  /*14310*/  MUFU.EX2 R50, R50 ;  /* 0x0000003200327308 */ /* 0x000ef00000000800 */
[----:B------:R-:W-:Y:S08]  /*14320*/  MUFU.EX2 R49, R49 ;  /* 0x0000003100317308 */ /* 0x000ff00000000800 */
[----:B------:R-:W4:Y:S08]  /*14330*/  MUFU.EX2 R48, R48 ;  /* 0x0000003000307308 */ /* 0x000f300000000800 */
[----:B------:R-:W-:Y:S08]  /*14340*/  MUFU.EX2 R109, R109 ;  /* 0x0000006d006d7308 */ /* 0x000ff00000000800 */
[----:B------:R-:W2:Y:S08]  /*14350*/  MUFU.EX2 R178, R178 ;  /* 0x000000b200b27308 */ /* 0x000eb00000000800 */
[----:B------:R-:W-:Y:S08]  /*14360*/  MUFU.EX2 R105, R105 ;  /* 0x0000006900697308 */ /* 0x000ff00000000800 */
[----:B------:R-:W2:Y:S01]  /*14370*/  MUFU.EX2 R180, R180 ;  /* 0x000000b400b47308 */ /* 0x000ea20000000800 */
[----:B-1----:R-:W-:Y:S01]  /*14380*/  HMMA.16816.F32 R136, R16, R8, R136 ;  /* 0x000000081088723c */ /* 0x002fe20000001888 */
[----:B---3--:R-:W-:-:S02]  /*14390*/  F2FP.F16.F32.PACK_AB R20, R50, R51 ;  /* 0x000000333214723e */ /* 0x008fc400000000ff */
[----:B----4-:R-:W-:Y:S02]  /*143a0*/  F2FP.F16.F32.PACK_AB R22, R48, R49 ;  /* 0x000000313016723e */ /* 0x010fe400000000ff */
[----:B--2---:R-:W-:-:S03]  /*143b0*/  F2FP.F16.F32.PACK_AB R21, R178, R109 ;  /* 0x0000006db215723e */ /* 0x004fc600000000ff */
[----:B------:R-:W-:Y:S01]  /*143c0*/  HMMA.16816.F32 R132, R16, R10, R132 ;  /* 0x0000000a1084723c */ /* 0x000fe20000001884 */
[----:B------:R-:W1:Y:S01]  /*143d0*/  LDSM.16.MT88.4 R8, [R74+0x5000] ;  /* 0x005000004a08783b */ /* 0x000e620000004200 */
[----:B------:R-:W-:-:S06]  /*143e0*/  F2FP.F16.F32.PACK_AB R23, R180, R105 ;  /* 0x00000069b417723e */ /* 0x000fcc00000000ff */
[C---:B------:R-:W-:Y:S08]  /*143f0*/  HMMA.16816.F32 R144, R16.reuse, R4, R144 ;  /* 0x000000041090723c */ /* 0x040ff00000001890 */
[----:B------:R-:W-:Y:S01]  /*14400*/  HMMA.16816.F32 R140, R16, R6, R140 ;  /* 0x00000006108c723c */ /* 0x000fe2000000188c */
[----:B------:R-:W2:Y:S01]  /*14410*/  LDSM.16.MT88.4 R4, [R37+0xf000] ;  /* 0x00f000002504783b */ /* 0x000ea20000004200 */
[-CC-:B------:R-:W-:Y:S01]  /*14420*/  FFMA.FTZ R101, R101, R57.reuse, -R62.reuse ;  /* 0x0000003965657223 */ /* 0x180fe2000001083e */
[----:B------:R-:W-:-:S02]  /*14430*/  FFMA.FTZ R186, R99, R57, -R62 ;  /* 0x0000003963ba7223 */ /* 0x000fc4000001083e */
[----:B------:R-:W-:Y:S03]  /*14440*/  LDSM.16.MT88.4 R16, [R70+0x5000] ;  /* 0x005000004610783b */ /* 0x000fe60000004200 */
[C---:B------:R-:W-:Y:S08]  /*14450*/  HMMA.16816.F32 R160, R20.reuse, R12, R160 ;  /* 0x0000000c14a0723c */ /* 0x040ff000000018a0 */
[C---:B------:R-:W-:Y:S01]  /*14460*/  HMMA.16816.F32 R156, R20.reuse, R14, R156 ;  /* 0x0000000e149c723c */ /* 0x040fe2000000189c */
[----:B------:R-:W3:Y:S01]  /*14470*/  LDSM.16.MT88.4 R12, [R216+0xf800] ;  /* 0x00f80000d80c783b */ /* 0x000ee20000004200 */
[-CC-:B------:R-:W-:Y:S01]  /*14480*/  FFMA.FTZ R97, R97, R57.reuse, -R62.reuse ;  /* 0x0000003961617223 */ /* 0x180fe2000001083e */
[----:B------:R-:W-:Y:S01]  /*14490*/  FFMA.FTZ R188, R95, R57, -R62 ;  /* 0x000000395fbc7223 */ /* 0x000fe2000001083e */
[----:B------:R-:W-:Y:S08]  /*144a0*/  MUFU.EX2 R103, R47 ;  /* 0x0000002f00677308 */ /* 0x000ff00000000800 */
[----:B------:R-:W4:Y:S08]  /*144b0*/  MUFU.EX2 R182, R46 ;  /* 0x0000002e00b67308 */ /* 0x000f300000000800 */
[----:B------:R-:W-:Y:S08]  /*144c0*/  MUFU.EX2 R184, R45 ;  /* 0x0000002d00b87308 */ /* 0x000ff00000000800 */
[----:B------:R1:W-:Y:S08]  /*144d0*/  MUFU.EX2 R107, R44 ;  /* 0x0000002c006b7308 */ /* 0x0003f00000000800 */
[----:B------:R-:W-:Y:S08]  /*144e0*/  MUFU.EX2 R101, R101 ;  /* 0x0000006500657308 */ /* 0x000ff00000000800 */
[----:B------:R-:W2:Y:S01]  /*144f0*/  MUFU.EX2 R186, R186 ;  /* 0x000000ba00ba7308 */ /* 0x000ea20000000800 */
[----:B-1----:R-:W1:Y:S07]  /*14500*/  LDSM.16.MT88.4 R44, [R37+0xf800] ;  /* 0x00f80000252c783b */ /* 0x002e6e0000004200 */
[----:B------:R-:W-:Y:S08]  /*14510*/  MUFU.EX2 R97, R97 ;  /* 0x0000006100617308 */ /* 0x000ff00000000800 */
[----:B------:R-:W3:Y:S01]  /*14520*/  MUFU.EX2 R188, R188 ;  /* 0x000000bc00bc7308 */ /* 0x000ee20000000800 */
[----:B------:R-:W-:Y:S01]  /*14530*/  HMMA.16816.F32 R136, R20, R8, R136 ;  /* 0x000000081488723c */ /* 0x000fe20000001888 */
[----:B----4-:R-:W-:-:S02]  /*14540*/  F2FP.F16.F32.PACK_AB R8, R182, R103 ;  /* 0x00000067b608723e */ /* 0x010fc400000000ff */
[----:B--2---:R-:W-:-:S05]  /*14550*/  F2FP.F16.F32.PACK_AB R9, R186, R101 ;  /* 0x00000065ba09723e */ /* 0x004fca00000000ff */
[----:B------:R-:W-:Y:S01]  /*14560*/  HMMA.16816.F32 R132, R20, R10, R132 ;  /* 0x0000000a1484723c */ /* 0x000fe20000001884 */
[----:B------:R-:W-:Y:S02]  /*14570*/  F2FP.F16.F32.PACK_AB R10, R107, R184 ;  /* 0x000000b86b0a723e */ /* 0x000fe400000000ff */
[----:B---3--:R-:W-:-:S05]  /*14580*/  F2FP.F16.F32.PACK_AB R11, R188, R97 ;  /* 0x00000061bc0b723e */ /* 0x008fca00000000ff */
[C---:B------:R-:W-:Y:S08]  /*14590*/  HMMA.16816.F32 R152, R20.reuse, R4, R152 ;  /* 0x000000041498723c */ /* 0x040ff00000001898 */
[----:B------:R-:W-:Y:S01]  /*145a0*/  HMMA.16816.F32 R148, R20, R6, R148 ;  /* 0x000000061494723c */ /* 0x000fe20000001894 */
[----:B------:R-:W2:Y:S07]  /*145b0*/  LDSM.16.MT88.4 R4, [R70+0x5800] ;  /* 0x005800004604783b */ /* 0x000eae0000004200 */
[C---:B------:R-:W-:Y:S08]  /*145c0*/  HMMA.16816.F32 R160, R8.reuse, R12, R160 ;  /* 0x0000000c08a0723c */ /* 0x040ff000000018a0 */
[----:B------:R-:W-:Y:S01]  /*145d0*/  HMMA.16816.F32 R156, R8, R14, R156 ;  /* 0x0000000e089c723c */ /* 0x000fe2000000189c */
[----:B------:R-:W3:Y:S07]  /*145e0*/  LDSM.16.MT88.4 R12, [R74+0x5800] ;  /* 0x005800004a0c783b */ /* 0x000eee0000004200 */
[C---:B------:R-:W-:Y:S08]  /*145f0*/  HMMA.16816.F32 R144, R20.reuse, R16, R144 ;  /* 0x000000101490723c */ /* 0x040ff00000001890 */
[----:B------:R-:W-:Y:S01]  /*14600*/  HMMA.16816.F32 R140, R20, R18, R140 ;  /* 0x00000012148c723c */ /* 0x000fe2000000188c */
[----:B------:R-:W4:Y:S01]  /*14610*/  LDSM.16.MT88.4 R16, [R216+0x10000] ;  /* 0x01000000d810783b */ /* 0x000f220000004200 */
[----:B------:R-:W-:Y:S03]  /*14620*/  MUFU.EX2 R43, R43 ;  /* 0x0000002b002b7308 */ /* 0x000fe60000000800 */
[----:B------:R-:W4:Y:S03]  /*14630*/  LDSM.16.MT88.4 R20, [R37+0x10000] ;  /* 0x010000002514783b */ /* 0x000f260000004200 */
[----:B-1----:R-:W-:Y:S01]  /*14640*/  HMMA.16816.F32 R152, R8, R44, R152 ;  /* 0x0000002c0898723c */ /* 0x002fe20000001898 */
[-CC-:B------:R-:W-:Y:S01]  /*14650*/  FFMA.FTZ R45, R93, R57.reuse, -R62.reuse ;  /* 0x000000395d2d7223 */ /* 0x180fe2000001083e */
[----:B------:R-:W-:-:S06]  /*14660*/  FFMA.FTZ R44, R91, R57, -R62 ;  /* 0x000000395b2c7223 */ /* 0x000fcc000001083e */
[C---:B------:R-:W-:Y:S01]  /*14670*/  HMMA.16816.F32 R148, R8.reuse, R46, R148 ;  /* 0x0000002e0894723c */ /* 0x040fe20000001894 */
[-CC-:B------:R-:W-:Y:S01]  /*14680*/  FFMA.FTZ R46, R89, R57.reuse, -R62.reuse ;  /* 0x00000039592e7223 */ /* 0x180fe2000001083e */
[----:B------:R-:W-:Y:S01]  /*14690*/  FFMA.FTZ R47, R87, R57, -R62 ;  /* 0x00000039572f7223 */ /* 0x000fe2000001083e */
[----:B------:R-:W1:Y:S08]  /*146a0*/  MUFU.EX2 R42, R42 ;  /* 0x0000002a002a7308 */ /* 0x000e700000000800 */
[----:B------:R-:W-:Y:S08]  /*146b0*/  MUFU.EX2 R41, R41 ;  /* 0x0000002900297308 */ /* 0x000ff00000000800 */
[----:B------:R-:W4:Y:S08]  /*146c0*/  MUFU.EX2 R40, R40 ;  /* 0x0000002800287308 */ /* 0x000f300000000800 */
[----:B------:R-:W-:Y:S08]  /*146d0*/  MUFU.EX2 R45, R45 ;  /* 0x0000002d002d7308 */ /* 0x000ff00000000800 */
[----:B------:R-:W4:Y:S08]  /*146e0*/  MUFU.EX2 R44, R44 ;  /* 0x0000002c002c7308 */ /* 0x000f300000000800 */
[----:B------:R-:W-:Y:S08]  /*146f0*/  MUFU.EX2 R46, R46 ;  /* 0x0000002e002e7308 */ /* 0x000ff00000000800 */
[----:B------:R-:W4:Y:S01]  /*14700*/  MUFU.EX2 R47, R47 ;  /* 0x0000002f002f7308 */ /* 0x000f220000000800 */
[----:B--2---:R-:W-:Y:S01]  /*14710*/  HMMA.16816.F32 R144, R8, R4, R144 ;  /* 0x000000040890723c */ /* 0x004fe20000001890 */
[----:B------:R-:W-:Y:S01]  /*14720*/  FFMA.FTZ R249, R249, R68, R60 ;  /* 0x00000044f9f97223 */ /* 0x000fe2000001003c */
[----:B------:R-:W-:-:S06]  /*14730*/  FADD.FTZ R64, R64, R117 ;  /* 0x0000007540407221 */ /* 0x000fcc0000010000 */
[----:B------:R-:W-:Y:S01]  /*14740*/  HMMA.16816.F32 R140, R8, R6, R140 ;  /* 0x00000006088c723c */ /* 0x000fe2000000188c */
[----:B------:R-:W2:Y:S01]  /*14750*/  LDSM.16.MT88.4 R4, [R70+0x6000] ;  /* 0x006000004604783b */ /* 0x000ea20000004200 */
[----:B------:R-:W-:-:S06]  /*14760*/  FADD.FTZ R58, R58, R249 ;  /* 0x000000f93a3a7221 */ /* 0x000fcc0000010000 */
[C---:B---3--:R-:W-:Y:S08]  /*14770*/  HMMA.16816.F32 R136, R8.reuse, R12, R136 ;  /* 0x0000000c0888723c */ /* 0x048ff00000001888 */
[----:B------:R-:W-:Y:S01]  /*14780*/  HMMA.16816.F32 R132, R8, R14, R132 ;  /* 0x0000000e0884723c */ /* 0x000fe20000001884 */
[----:B-1----:R-:W-:Y:S01]  /*14790*/  F2FP.F16.F32.PACK_AB R8, R42, R43 ;  /* 0x0000002b2a08723e */ /* 0x002fe200000000ff */
[----:B------:R-:W1:Y:S01]  /*147a0*/  LDSM.16.MT88.4 R12, [R74+0x6000] ;  /* 0x006000004a0c783b */ /* 0x000e620000004200 */
[----:B----4-:R-:W-:-:S02]  /*147b0*/  F2FP.F16.F32.PACK_AB R10, R40, R41 ;  /* 0x00000029280a723e */ /* 0x010fc400000000ff */
[----:B------:R-:W-:Y:S02]  /*147c0*/  F2FP.F16.F32.PACK_AB R9, R44, R45 ;  /* 0x0000002d2c09723e */ /* 0x000fe400000000ff */
[----:B------:R-:W-:Y:S01]  /*147d0*/  F2FP.F16.F32.PACK_AB R11, R47, R46 ;  /* 0x0000002e2f0b723e */ /* 0x000fe200000000ff */
[----:B------:R-:W-:-:S06]  /*147e0*/  FADD.FTZ R59, R59, R64 ;  /* 0x000000403b3b7221 */ /* 0x000fcc0000010000 */
[----:B------:R-:W-:Y:S01]  /*147f0*/  HMMA.16816.F32 R160, R8, R16, R160 ;  /* 0x0000001008a0723c */ /* 0x000fe200000018a0 */
[----:B------:R-:W-:Y:S01]  /*14800*/  FADD.FTZ R17, R39, R58 ;  /* 0x0000003a27117221 */ /* 0x000fe20000010000 */
[----:B------:R-:W-:-:S03]  /*14810*/  FADD.FTZ R72, R72, R59 ;  /* 0x0000003b48487221 */ /* 0x000fc60000010000 */
[----:B------:R-:W-:Y:S01]  /*14820*/  FADD.FTZ R17, R0, R17 ;  /* 0x0000001100117221 */ /* 0x000fe20000010000 */
[----:B------:R-:W-:-:S03]  /*14830*/  FADD.FTZ R119, R119, R72 ;  /* 0x0000004877777221 */ /* 0x000fc60000010000 */
[----:B------:R-:W-:Y:S01]  /*14840*/  FADD.FTZ R78, R78, R17 ;  /* 0x000000114e4e7221 */ /* 0x000fe20000010000 */
[C---:B------:R-:W-:Y:S01]  /*14850*/  HMMA.16816.F32 R156, R8.reuse, R18, R156 ;  /* 0x00000012089c723c */ /* 0x040fe2000000189c */
[----:B------:R-:W-:Y:S01]  /*14860*/  FADD.FTZ R76, R76, R119 ;  /* 0x000000774c4c7221 */ /* 0x000fe20000010000 */
[----:B------:R-:W3:Y:S01]  /*14870*/  LDSM.16.MT88.4 R16, [R216+0x10800] ;  /* 0x01080000d810783b */ /* 0x000ee20000004200 */
[----:B------:R-:W-:Y:S02]  /*14880*/  FADD.FTZ R123, R123, R78 ;  /* 0x0000004e7b7b7221 */ /* 0x000fe40000010000 */
[----:B------:R-:W-:Y:S02]  /*14890*/  FADD.FTZ R121, R121, R76 ;  /* 0x0000004c79797221 */ /* 0x000fe40000010000 */
[----:B------:R-:W-:Y:S01]  /*148a0*/  FADD.FTZ R80, R80, R123 ;  /* 0x0000007b50507221 */ /* 0x000fe20000010000 */
[----:B------:R-:W-:Y:S01]  /*148b0*/  HMMA.16816.F32 R148, R8, R22, R148 ;  /* 0x000000160894723c */ /* 0x000fe20000001894 */
[----:B------:R-:W-:-:S02]  /*148c0*/  FADD.FTZ R22, R82, R121 ;  /* 0x0000007952167221 */ /* 0x000fc40000010000 */
[----:B------:R-:W-:Y:S01]  /*148d0*/  FADD.FTZ R125, R125, R80 ;  /* 0x000000507d7d7221 */ /* 0x000fe20000010000 */
[-CC-:B------:R-:W-:Y:S01]  /*148e0*/  FFMA.FTZ R0, R81, R57.reuse, -R62.reuse ;  /* 0x0000003951007223 */ /* 0x180fe2000001083e */
[-C--:B------:R-:W-:Y:S01]  /*148f0*/  FFMA.FTZ R23, R79, R57.reuse, -R62 ;  /* 0x000000394f177223 */ /* 0x080fe2000001083e */
[----:B------:R-:W-:Y:S01]  /*14900*/  FADD.FTZ R22, R127, R22 ;  /* 0x000000167f167221 */ /* 0x000fe20000010000 */
[----:B------:R-:W-:Y:S01]  /*14910*/  FADD.FTZ R86, R86, R125 ;  /* 0x0000007d56567221 */ /* 0x000fe20000010000 */
[----:B------:R-:W-:Y:S01]  /*14920*/  HMMA.16816.F32 R152, R8, R20, R152 ;  /* 0x000000140898723c */ /* 0x000fe20000001898 */
[-CC-:B------:R-:W-:Y:S01]  /*14930*/  FFMA.FTZ R20, R85, R57.reuse, -R62.reuse ;  /* 0x0000003955147223 */ /* 0x180fe2000001083e */
[----:B------:R-:W-:Y:S01]  /*14940*/  FFMA.FTZ R21, R83, R57, -R62 ;  /* 0x0000003953157223 */ /* 0x000fe2000001083e */
[----:B------:R-:W-:Y:S01]  /*14950*/  FADD.FTZ R131, R131, R86 ;  /* 0x0000005683837221 */ /* 0x000fe20000010000 */
[----:B------:R-:W-:Y:S01]  /*14960*/  FADD.FTZ R39, R129, R22 ;  /* 0x0000001681277221 */ /* 0x000fe20000010000 */
[----:B------:R-:W-:Y:S02]  /*14970*/  MUFU.EX2 R36, R36 ;  /* 0x0000002400247308 */ /* 0x000fe40000000800 */
[----:B------:R-:W-:Y:S01]  /*14980*/  FADD.FTZ R88, R88, R131 ;  /* 0x0000008358587221 */ /* 0x000fe20000010000 */
[----:B------:R-:W-:-:S05]  /*14990*/  FADD.FTZ R39, R84, R39 ;  /* 0x0000002754277221 */ /* 0x000fca0000010000 */
[----:B------:R-:W4:Y:S01]  /*149a0*/  MUFU.EX2 R35, R35 ;  /* 0x0000002300237308 */ /* 0x000f220000000800 */
[----:B--2---:R-:W-:Y:S01]  /*149b0*/  HMMA.16816.F32 R144, R8, R4, R144 ;  /* 0x000000040890723c */ /* 0x004fe20000001890 */
[----:B------:R-:W-:-:S06]  /*149c0*/  FADD.FTZ R165, R165, R88 ;  /* 0x00000058a5a57221 */ /* 0x000fcc0000010000 */
[----:B------:R-:W-:Y:S01]  /*149d0*/  MUFU.EX2 R34, R34 ;  /* 0x0000002200227308 */ /* 0x000fe20000000800 */
[C---:B------:R-:W-:Y:S07]  /*149e0*/  HMMA.16816.F32 R140, R8.reuse, R6, R140 ;  /* 0x00000006088c723c */ /* 0x040fee000000188c */
[----:B------:R-:W2:Y:S01]  /*149f0*/  MUFU.EX2 R33, R33 ;  /* 0x0000002100217308 */ /* 0x000ea20000000800 */
[C---:B-1----:R-:W-:Y:S07]  /*14a00*/  HMMA.16816.F32 R136, R8.reuse, R12, R136 ;  /* 0x0000000c0888723c */ /* 0x042fee0000001888 */
[----:B------:R-:W-:Y:S01]  /*14a10*/  MUFU.EX2 R20, R20 ;  /* 0x0000001400147308 */ /* 0x000fe20000000800 */
[----:B------:R-:W-:Y:S01]  /*14a20*/  HMMA.16816.F32 R132, R8, R14, R132 ;  /* 0x0000000e0884723c */ /* 0x000fe20000001884 */
[----:B------:R-:W1:Y:S06]  /*14a30*/  LDSM.16.MT88.4 R8, [R70+0x6800] ;  /* 0x006800004608783b */ /* 0x000e6c0000004200 */
[----:B------:R-:W3:Y:S01]  /*14a40*/  MUFU.EX2 R21, R21 ;  /* 0x0000001500157308 */ /* 0x000ee20000000800 */
[----:B------:R-:W-:-:S07]  /*14a50*/  FADD.FTZ R90, R90, R39 ;  /* 0x000000275a5a7221 */ /* 0x000fce0000010000 */
[----:B------:R-:W-:Y:S08]  /*14a60*/  MUFU.EX2 R0, R0 ;  /* 0x0000000000007308 */ /* 0x000ff00000000800 */
[----:B------:R-:W1:Y:S01]  /*14a70*/  MUFU.EX2 R23, R23 ;  /* 0x0000001700177308 */ /* 0x000e620000000800 */
[----:B------:R-:W-:Y:S01]  /*14a80*/  FADD.FTZ R94, R94, R165 ;  /* 0x000000a55e5e7221 */ /* 0x000fe20000010000 */
[----:B------:R-:W-:Y:S01]  /*14a90*/  FADD.FTZ R90, R171, R90 ;  /* 0x0000005aab5a7221 */ /* 0x000fe20000010000 */
[----:B------:R-:W-:Y:S02]  /*14aa0*/  LDSM.16.MT88.4 R4, [R37+0x10800] ;  /* 0x010800002504783b */ /* 0x000fe40000004200 */
[----:B------:R-:W-:Y:S01]  /*14ab0*/  FADD.FTZ R175, R175, R94 ;  /* 0x0000005eafaf7221 */ /* 0x000fe20000010000 */
[----:B------:R-:W-:Y:S01]  /*14ac0*/  FADD.FTZ R173, R173, R90 ;  /* 0x0000005aadad7221 */ /* 0x000fe20000010000 */
[----:B----4-:R-:W-:-:S02]  /*14ad0*/  F2FP.F16.F32.PACK_AB R12, R35, R36 ;  /* 0x00000024230c723e */ /* 0x010fc400000000ff */
[----:B--2---:R-:W-:Y:S01]  /*14ae0*/  F2FP.F16.F32.PACK_AB R14, R33, R34 ;  /* 0x00000022210e723e */ /* 0x004fe200000000ff */
[----:B------:R-:W-:Y:S01]  /*14af0*/  FADD.FTZ R96, R96, R175 ;  /* 0x000000af60607221 */ /* 0x000fe20000010000 */
[----:B---3--:R-:W-:Y:S01]  /*14b00*/  F2FP.F16.F32.PACK_AB R13, R21, R20 ;  /* 0x00000014150d723e */ /* 0x008fe200000000ff */
[----:B------:R-:W-:Y:S01]  /*14b10*/  FADD.FTZ R173, R92, R173 ;  /* 0x000000ad5cad7221 */ /* 0x000fe20000010000 */
[----:B-1----:R-:W-:Y:S01]  /*14b20*/  F2FP.F16.F32.PACK_AB R15, R23, R0 ;  /* 0x00000000170f723e */ /* 0x002fe200000000ff */
[----:B------:R-:W-:Y:S02]  /*14b30*/  FADD.FTZ R177, R177, R96 ;  /* 0x00000060b1b17221 */ /* 0x000fe40000010000 */
[----:B------:R-:W-:Y:S02]  /*14b40*/  FADD.FTZ R98, R98, R173 ;  /* 0x000000ad62627221 */ /* 0x000fe40000010000 */
[----:B------:R-:W-:Y:S02]  /*14b50*/  FADD.FTZ R102, R102, R177 ;  /* 0x000000b166667221 */ /* 0x000fe40000010000 */
[----:B------:R-:W-:Y:S01]  /*14b60*/  HMMA.16816.F32 R160, R12, R16, R160 ;  /* 0x000000100ca0723c */ /* 0x000fe200000018a0 */
[----:B------:R-:W-:Y:S01]  /*14b70*/  FADD.FTZ R98, R179, R98 ;  /* 0x00000062b3627221 */ /* 0x000fe20000010000 */
[----:B------:R-:W-:-:S06]  /*14b80*/  FADD.FTZ R183, R183, R102 ;  /* 0x00000066b7b77221 */ /* 0x000fcc0000010000 */
        /* <DEDUP_REMOVED lines=9> */
[C---:B------:R-:W-:Y:S01]  /*14c20*/  HMMA.16816.F32 R144, R12.reuse, R8, R144 ;  /* 0x000000080c90723c */ /* 0x040fe20000001890 */
[----:B------:R-:W-:Y:S02]  /*14c30*/  FADD.FTZ R191, R191, R114 ;  /* 0x00000072bfbf7221 */ /* 0x000fe40000010000 */
[----:B------:R-:W-:Y:S02]  /*14c40*/  FADD.FTZ R9, R189, R106 ;  /* 0x0000006abd097221 */ /* 0x000fe40000010000 */
[----:B------:R-:W-:Y:S02]  /*14c50*/  FADD.FTZ R120, R120, R191 ;  /* 0x000000bf78787221 */ /* 0x000fe40000010000 */
[----:B------:R-:W-:Y:S02]  /*14c60*/  FADD.FTZ R9, R110, R9 ;  /* 0x000000096e097221 */ /* 0x000fe40000010000 */
[----:B------:R-:W-:Y:S01]  /*14c70*/  FADD.FTZ R195, R195, R120 ;  /* 0x00000078c3c37221 */ /* 0x000fe20000010000 */
[----:B------:R-:W-:Y:S01]  /*14c80*/  HMMA.16816.F32 R140, R12, R10, R140 ;  /* 0x0000000a0c8c723c */ /* 0x000fe2000000188c */
[----:B------:R-:W-:-:S02]  /*14c90*/  FADD.FTZ R60, R122, R9 ;  /* 0x000000097a3c7221 */ /* 0x000fc40000010000 */
[----:B------:R-:W2:Y:S01]  /*14ca0*/  LDSM.16.MT88.4 R8, [R37+0x11000] ;  /* 0x011000002508783b */ /* 0x000ea20000004200 */
[----:B------:R-:W-:Y:S01]  /*14cb0*/  FADD.FTZ R126, R126, R195 ;  /* 0x000000c37e7e7221 */ /* 0x000fe20000010000 */
[----:B------:R-:W-:-:S03]  /*14cc0*/  FADD.FTZ R60, R203, R60 ;  /* 0x0000003ccb3c7221 */ /* 0x000fc60000010000 */
[----:B------:R-:W-:Y:S01]  /*14cd0*/  FADD.FTZ R207, R207, R126 ;  /* 0x0000007ecfcf7221 */ /* 0x000fe20000010000 */
[-CC-:B------:R-:W-:Y:S01]  /*14ce0*/  FFMA.FTZ R22, R77, R57.reuse, -R62.reuse ;  /* 0x000000394d167223 */ /* 0x180fe2000001083e */
[-CC-:B------:R-:W-:Y:S01]  /*14cf0*/  FFMA.FTZ R39, R75, R57.reuse, -R62.reuse ;  /* 0x000000394b277223 */ /* 0x180fe2000001083e */
[-CC-:B------:R-:W-:Y:S01]  /*14d00*/  FFMA.FTZ R58, R73, R57.reuse, -R62.reuse ;  /* 0x00000039493a7223 */ /* 0x180fe2000001083e */
[----:B------:R-:W-:Y:S01]  /*14d10*/  FADD.FTZ R168, R168, R207 ;  /* 0x000000cfa8a87221 */ /* 0x000fe20000010000 */
[----:B------:R-:W-:Y:S01]  /*14d20*/  FFMA.FTZ R59, R71, R57, -R62 ;  /* 0x00000039473b7223 */ /* 0x000fe2000001083e */
[----:B-1----:R-:W-:Y:S01]  /*14d30*/  HMMA.16816.F32 R136, R12, R16, R136 ;  /* 0x000000100c88723c */ /* 0x002fe20000001888 */
[----:B------:R-:W-:Y:S01]  /*14d40*/  FADD.FTZ R17, R205, R60 ;  /* 0x0000003ccd117221 */ /* 0x000fe20000010000 */
[----:B------:R-:W-:-:S03]  /*14d50*/  FADD.FTZ R209, R209, R168 ;  /* 0x000000a8d1d17221 */ /* 0x000fc60000010000 */
[----:B------:R-:W-:Y:S01]  /*14d60*/  FADD.FTZ R17, R124, R17 ;  /* 0x000000117c117221 */ /* 0x000fe20000010000 */
[----:B------:R-:W-:Y:S01]  /*14d70*/  MUFU.EX2 R32, R32 ;  /* 0x0000002000207308 */ /* 0x000fe20000000800 */
[----:B------:R-:W-:Y:S02]  /*14d80*/  FADD.FTZ R170, R170, R209 ;  /* 0x000000d1aaaa7221 */ /* 0x000fe40000010000 */
[----:B------:R-:W-:Y:S01]  /*14d90*/  FADD.FTZ R172, R172, R17 ;  /* 0x00000011acac7221 */ /* 0x000fe20000010000 */
[----:B------:R-:W-:Y:S04]  /*14da0*/  HMMA.16816.F32 R152, R12, R4, R152 ;  /* 0x000000040c98723c */ /* 0x000fe80000001898 */
[----:B------:R-:W1:Y:S01]  /*14db0*/  MUFU.EX2 R31, R31 ;  /* 0x0000001f001f7308 */ /* 0x000e620000000800 */
[----:B------:R-:W-:Y:S01]  /*14dc0*/  FADD.FTZ R211, R211, R172 ;  /* 0x000000acd3d37221 */ /* 0x000fe20000010000 */
[----:B------:R-:W-:-:S06]  /*14dd0*/  FADD.FTZ R237, R237, R170 ;  /* 0x000000aaeded7221 */ /* 0x000fcc0000010000 */
[----:B------:R-:W-:Y:S01]  /*14de0*/  MUFU.EX2 R30, R30 ;  /* 0x0000001e001e7308 */ /* 0x000fe20000000800 */
[C---:B------:R-:W-:Y:S07]  /*14df0*/  HMMA.16816.F32 R148, R12.reuse, R6, R148 ;  /* 0x000000060c94723c */ /* 0x040fee0000001894 */
[----:B------:R-:W3:Y:S01]  /*14e00*/  MUFU.EX2 R29, R29 ;  /* 0x0000001d001d7308 */ /* 0x000ee20000000800 */
[----:B------:R-:W-:Y:S01]  /*14e10*/  HMMA.16816.F32 R132, R12, R18, R132 ;  /* 0x000000120c84723c */ /* 0x000fe20000001884 */
[----:B------:R-:W4:Y:S06]  /*14e20*/  LDSM.16.MT88.4 R12, [R70+0x7000] ;  /* 0x00700000460c783b */ /* 0x000f2c0000004200 */
[----:B------:R-:W-:Y:S08]  /*14e30*/  MUFU.EX2 R22, R22 ;  /* 0x0000001600167308 */ /* 0x000ff00000000800 */
[----:B------:R-:W2:Y:S08]  /*14e40*/  MUFU.EX2 R39, R39 ;  /* 0x0000002700277308 */ /* 0x000eb00000000800 */
[----:B------:R-:W-:Y:S08]  /*14e50*/  MUFU.EX2 R58, R58 ;  /* 0x0000003a003a7308 */ /* 0x000ff00000000800 */
[----:B------:R-:W4:Y:S01]  /*14e60*/  MUFU.EX2 R59, R59 ;  /* 0x0000003b003b7308 */ /* 0x000f220000000800 */
[----:B------:R-:W-:Y:S01]  /*14e70*/  FADD.FTZ R130, R130, R211 ;  /* 0x000000d382827221 */ /* 0x000fe20000010000 */
[----:B------:R-:W-:Y:S01]  /*14e80*/  FADD.FTZ R174, R174, R237 ;  /* 0x000000edaeae7221 */ /* 0x000fe20000010000 */
[----:B-1----:R-:W-:Y:S01]  /*14e90*/  F2FP.F16.F32.PACK_AB R16, R31, R32 ;  /* 0x000000201f10723e */ /* 0x002fe200000000ff */
[----:B------:R-:W1:Y:S01]  /*14ea0*/  LDSM.16.MT88.4 R4, [R216+0x11000] ;  /* 0x01100000d804783b */ /* 0x000e620000004200 */
[----:B------:R-:W-:Y:S01]  /*14eb0*/  FADD.FTZ R213, R213, R130 ;  /* 0x00000082d5d57221 */ /* 0x000fe20000010000 */
[----:B------:R-:W-:Y:S01]  /*14ec0*/  FADD.FTZ R215, R215, R174 ;  /* 0x000000aed7d77221 */ /* 0x000fe20000010000 */
[----:B---3--:R-:W-:-:S02]  /*14ed0*/  F2FP.F16.F32.PACK_AB R18, R29, R30 ;  /* 0x0000001e1d12723e */ /* 0x008fc400000000ff */
[----:B--2---:R-:W-:Y:S01]  /*14ee0*/  F2FP.F16.F32.PACK_AB R17, R39, R22 ;  /* 0x000000162711723e */ /* 0x004fe200000000ff */
[----:B------:R-:W-:Y:S01]  /*14ef0*/  FADD.FTZ R118, R118, R213 ;  /* 0x000000d576767221 */ /* 0x000fe20000010000 */
[----:B------:R-:W-:Y:S01]  /*14f00*/  FADD.FTZ R116, R116, R215 ;  /* 0x000000d774747221 */ /* 0x000fe20000010000 */
[----:B----4-:R-:W-:Y:S02]  /*14f10*/  F2FP.F16.F32.PACK_AB R19, R59, R58 ;  /* 0x0000003a3b13723e */ /* 0x010fe400000000ff */
[----:B------:R-:W-:Y:S01]  /*14f20*/  FADD.FTZ R219, R219, R118 ;  /* 0x00000076dbdb7221 */ /* 0x000fe20000010000 */
[----:B------:R-:W-:-:S04]  /*14f30*/  FADD.FTZ R199, R199, R116 ;  /* 0x00000074c7c77221 */ /* 0x000fc80000010000 */
[----:B------:R-:W-:Y:S01]  /*14f40*/  FADD.FTZ R128, R128, R199 ;  /* 0x000000c780807221 */ /* 0x000fe20000010000 */
[----:B------:R-:W-:Y:S01]  /*14f50*/  HMMA.16816.F32 R152, R16, R8, R152 ;  /* 0x000000081098723c */ /* 0x000fe20000001898 */
        /* <DEDUP_REMOVED lines=10> */
[----:B------:R-:W-:Y:S01]  /*15000*/  FADD.FTZ R52, R52, R53 ;  /* 0x0000003534347221 */ /* 0x000fe20000010000 */
[----:B------:R-:W-:Y:S01]  /*15010*/  HMMA.16816.F32 R144, R16, R12, R144 ;  /* 0x0000000c1090723c */ /* 0x000fe20000001890 */
        /* <DEDUP_REMOVED lines=13> */
[----:B------:R-:W-:Y:S01]  /*150f0*/  FADD.FTZ R184, R184, R103 ;  /* 0x00000067b8b87221 */ /* 0x000fe20000010000 */
[----:B-1----:R-:W-:Y:S01]  /*15100*/  HMMA.16816.F32 R160, R16, R4, R160 ;  /* 0x0000000410a0723c */ /* 0x002fe200000018a0 */
[----:B------:R-:W-:Y:S02]  /*15110*/  FADD.FTZ R188, R188, R97 ;  /* 0x00000061bcbc7221 */ /* 0x000fe40000010000 */
[----:B------:R-:W-:-:S05]  /*15120*/  FADD.FTZ R184, R107, R184 ;  /* 0x000000b86bb87221 */ /* 0x000fca0000010000 */
[----:B------:R-:W-:Y:S01]  /*15130*/  HMMA.16816.F32 R156, R16, R6, R156 ;  /* 0x00000006109c723c */ /* 0x000fe2000000189c */
[----:B------:R-:W1:Y:S01]  /*15140*/  LDSM.16.MT88.4 R4, [R74+0x7000] ;  /* 0x007000004a04783b */ /* 0x000e620000004200 */
[----:B------:R-:W-:Y:S01]  /*15150*/  FADD.FTZ R43, R43, R184 ;  /* 0x000000b82b2b7221 */ /* 0x000fe20000010000 */
[----:B------:R-:W-:Y:S01]  /*15160*/  FADD.FTZ R45, R45, R188 ;  /* 0x000000bc2d2d7221 */ /* 0x000fe20000010000 */
[----:B------:R-:W-:Y:S01]  /*15170*/  FFMA.FTZ R69, R69, R57, -R62 ;  /* 0x0000003945457223 */ /* 0x000fe2000001083e */
[----:B------:R-:W-:Y:S01]  /*15180*/  LDSM.16.MT88.4 R72, [R74+0x7800] ;  /* 0x007800004a48783b */ /* 0x000fe20000004200 */
[----:B------:R-:W-:Y:S01]  /*15190*/  FADD.FTZ R42, R42, R43 ;  /* 0x0000002b2a2a7221 */ /* 0x000fe20000010000 */
[----:B------:R-:W-:-:S03]  /*151a0*/  FADD.FTZ R45, R44, R45 ;  /* 0x0000002d2c2d7221 */ /* 0x000fc60000010000 */
[----:B------:R-:W-:Y:S01]  /*151b0*/  FADD.FTZ R41, R41, R42 ;  /* 0x0000002a29297221 */ /* 0x000fe20000010000 */
[----:B------:R-:W-:-:S03]  /*151c0*/  FADD.FTZ R46, R46, R45 ;  /* 0x0000002d2e2e7221 */ /* 0x000fc60000010000 */
[----:B------:R-:W-:Y:S01]  /*151d0*/  FADD.FTZ R41, R40, R41 ;  /* 0x0000002928297221 */ /* 0x000fe20000010000 */
[----:B------:R-:W-:Y:S01]  /*151e0*/  FADD.FTZ R47, R47, R46 ;  /* 0x0000002e2f2f7221 */ /* 0x000fe20000010000 */
[C---:B------:R-:W-:Y:S01]  /*151f0*/  HMMA.16816.F32 R148, R16.reuse, R10, R148 ;  /* 0x0000000a1094723c */ /* 0x040fe20000001894 */
[----:B------:R2:W-:Y:S01]  /*15200*/  MUFU.EX2 R55, R69 ;  /* 0x0000004500377308 */ /* 0x0005e20000000800 */
[----:B------:R-:W-:Y:S01]  /*15210*/  FADD.FTZ R36, R36, R41 ;  /* 0x0000002924247221 */ /* 0x000fe20000010000 */
[----:B------:R-:W-:Y:S01]  /*15220*/  FADD.FTZ R20, R20, R47 ;  /* 0x0000002f14147221 */ /* 0x000fe20000010000 */
[----:B------:R-:W3:Y:S04]  /*15230*/  LDSM.16.MT88.4 R8, [R37+0x11800] ;  /* 0x011800002508783b */ /* 0x000ee80000004200 */
[----:B------:R-:W-:Y:S01]  /*15240*/  HMMA.16816.F32 R140, R16, R14, R140 ;  /* 0x0000000e108c723c */ /* 0x000fe2000000188c */
[----:B------:R-:W-:Y:S01]  /*15250*/  LDSM.16.MT88.4 R12, [R216+0x11800] ;  /* 0x01180000d80c783b */ /* 0x000fe20000004200 */
[----:B------:R-:W-:Y:S01]  /*15260*/  FADD.FTZ R35, R35, R36 ;  /* 0x0000002423237221 */ /* 0x000fe20000010000 */
[----:B------:R-:W-:-:S02]  /*15270*/  FADD.FTZ R21, R21, R20 ;  /* 0x0000001415157221 */ /* 0x000fc40000010000 */
[----:B--2---:R-:W2:Y:S01]  /*15280*/  LDSM.16.MT88.4 R68, [R70+0x7800] ;  /* 0x007800004644783b */ /* 0x004ea20000004200 */
[----:B------:R-:W-:Y:S01]  /*15290*/  FADD.FTZ R34, R34, R35 ;  /* 0x0000002322227221 */ /* 0x000fe20000010000 */
[----:B------:R-:W-:Y:S01]  /*152a0*/  FADD.FTZ R0, R0, R21 ;  /* 0x0000001500007221 */ /* 0x000fe20000010000 */
[-CC-:B------:R-:W-:Y:S01]  /*152b0*/  FFMA.FTZ R67, R67, R57.reuse, -R62.reuse ;  /* 0x0000003943437223 */ /* 0x180fe2000001083e */
[-C--:B------:R-:W-:Y:S01]  /*152c0*/  FFMA.FTZ R50, R61, R57.reuse, -R62 ;  /* 0x000000393d327223 */ /* 0x080fe2000001083e */
[----:B------:R-:W-:Y:S01]  /*152d0*/  FADD.FTZ R33, R33, R34 ;  /* 0x0000002221217221 */ /* 0x000fe20000010000 */
[----:B------:R-:W-:Y:S01]  /*152e0*/  FADD.FTZ R23, R23, R0 ;  /* 0x0000000017177221 */ /* 0x000fe20000010000 */
[----:B------:R-:W-:Y:S01]  /*152f0*/  FFMA.FTZ R63, R63, R57, -R62 ;  /* 0x000000393f3f7223 */ /* 0x000fe2000001083e */
[----:B------:R-:W-:Y:S01]  /*15300*/  MUFU.EX2 R28, R28 ;  /* 0x0000001c001c7308 */ /* 0x000fe20000000800 */
[----:B------:R-:W-:Y:S01]  /*15310*/  FADD.FTZ R32, R32, R33 ;  /* 0x0000002120207221 */ /* 0x000fe20000010000 */
[----:B------:R-:W-:-:S06]  /*15320*/  FADD.FTZ R22, R22, R23 ;  /* 0x0000001716167221 */ /* 0x000fcc0000010000 */
[----:B------:R-:W4:Y:S01]  /*15330*/  MUFU.EX2 R27, R27 ;  /* 0x0000001b001b7308 */ /* 0x000f220000000800 */
[----:B------:R-:W-:Y:S01]  /*15340*/  FADD.FTZ R31, R31, R32 ;  /* 0x000000201f1f7221 */ /* 0x000fe20000010000 */
[----:B------:R-:W-:-:S06]  /*15350*/  FADD.FTZ R39, R39, R22 ;  /* 0x0000001627277221 */ /* 0x000fcc0000010000 */
[----:B------:R-:W3:Y:S01]  /*15360*/  MUFU.EX2 R54, R67 ;  /* 0x0000004300367308 */ /* 0x000ee20000000800 */
[C---:B-1----:R-:W-:Y:S07]  /*15370*/  HMMA.16816.F32 R136, R16.reuse, R4, R136 ;  /* 0x000000041088723c */ /* 0x042fee0000001888 */
[----:B------:R-:W-:Y:S01]  /*15380*/  MUFU.EX2 R26, R26 ;  /* 0x0000001a001a7308 */ /* 0x000fe20000000800 */
[----:B------:R-:W-:Y:S07]  /*15390*/  HMMA.16816.F32 R132, R16, R6, R132 ;  /* 0x000000061084723c */ /* 0x000fee0000001884 */
[----:B------:R-:W1:Y:S01]  /*153a0*/  MUFU.EX2 R25, R25 ;  /* 0x0000001900197308 */ /* 0x000e620000000800 */
[----:B------:R-:W2:Y:S07]  /*153b0*/  S2R R231, SR_CTAID.X ;  /* 0x0000000000e77919 */ /* 0x000eae0000002500 */
[----:B------:R-:W-:Y:S01]  /*153c0*/  MUFU.EX2 R51, R63 ;  /* 0x0000003f00337308 */ /* 0x000fe20000000800 */
[----:B------:R-:W2:Y:S07]  /*153d0*/  S2R R230, SR_CTAID.Y ;  /* 0x0000000000e67919 */ /* 0x000eae0000002600 */
[----:B------:R-:W1:Y:S01]  /*153e0*/  MUFU.EX2 R50, R50 ;  /* 0x0000003200327308 */ /* 0x000e620000000800 */
[----:B------:R-:W2:Y:S01]  /*153f0*/  S2R R229, SR_CTAID.Z ;  /* 0x0000000000e57919 */ /* 0x000ea20000002700 */
[----:B------:R-:W-:Y:S01]  /*15400*/  FADD.FTZ R30, R30, R31 ;  /* 0x0000001f1e1e7221 */ /* 0x000fe20000010000 */
[----:B------:R-:W-:Y:S01]  /*15410*/  FADD.FTZ R58, R58, R39 ;  /* 0x000000273a3a7221 */ /* 0x000fe20000010000 */
[----:B------:R-:W2:Y:S02]  /*15420*/  S2R R167, SR_TID.X ;  /* 0x0000000000a77919 */ /* 0x000ea40000002100 */
[----:B------:R-:W-:Y:S01]  /*15430*/  FADD.FTZ R29, R29, R30 ;  /* 0x0000001e1d1d7221 */ /* 0x000fe20000010000 */
[----:B------:R-:W-:Y:S01]  /*15440*/  FADD.FTZ R58, R59, R58 ;  /* 0x0000003a3b3a7221 */ /* 0x000fe20000010000 */
[----:B------:R-:W-:-:S02]  /*15450*/  ISETP.GT.AND P0, PT, R38, R223, PT ;  /* 0x000000df2600720c */ /* 0x000fc40003f04270 */
[----:B----4-:R-:W-:Y:S01]  /*15460*/  F2FP.F16.F32.PACK_AB R4, R27, R28 ;  /* 0x0000001c1b04723e */ /* 0x010fe200000000ff */
[----:B------:R-:W-:Y:S01]  /*15470*/  FADD.FTZ R28, R28, R29 ;  /* 0x0000001d1c1c7221 */ /* 0x000fe20000010000 */
[----:B---3--:R-:W-:Y:S01]  /*15480*/  F2FP.F16.F32.PACK_AB R5, R54, R55 ;  /* 0x000000373605723e */ /* 0x008fe200000000ff */
[----:B------:R-:W-:Y:S01]  /*15490*/  FADD.FTZ R55, R55, R58 ;  /* 0x0000003a37377221 */ /* 0x000fe20000010000 */
[----:B-1----:R-:W-:Y:S01]  /*154a0*/  F2FP.F16.F32.PACK_AB R6, R25, R26 ;  /* 0x0000001a1906723e */ /* 0x002fe200000000ff */
[----:B------:R-:W-:Y:S01]  /*154b0*/  FADD.FTZ R27, R27, R28 ;  /* 0x0000001c1b1b7221 */ /* 0x000fe20000010000 */
[----:B------:R-:W-:Y:S01]  /*154c0*/  F2FP.F16.F32.PACK_AB R7, R50, R51 ;  /* 0x000000333207723e */ /* 0x000fe200000000ff */
[----:B------:R-:W-:Y:S02]  /*154d0*/  FADD.FTZ R54, R54, R55 ;  /* 0x0000003736367221 */ /* 0x000fe40000010000 */
[----:B------:R-:W-:Y:S02]  /*154e0*/  FADD.FTZ R26, R26, R27 ;  /* 0x0000001b1a1a7221 */ /* 0x000fe40000010000 */
[----:B------:R-:W-:-:S02]  /*154f0*/  FADD.FTZ R51, R51, R54 ;  /* 0x0000003633337221 */ /* 0x000fc40000010000 */
[C---:B------:R-:W-:Y:S01]  /*15500*/  HMMA.16816.F32 R152, R4.reuse, R8, R152 ;  /* 0x000000080498723c */ /* 0x040fe20000001898 */
[----:B------:R-:W-:Y:S01]  /*15510*/  IMAD.MOV.U32 R0, RZ, RZ, R56 ;  /* 0x000000ffff007224 */ /* 0x000fe200078e0038 */
[----:B------:R-:W-:Y:S01]  /*15520*/  MOV R228, 0x90 ;  /* 0x0000009000e47802 */ /* 0x000fe20000000f00 */
[----:B------:R-:W-:Y:S02]  /*15530*/  IMAD.MOV.U32 R36, RZ, RZ, R24 ;  /* 0x000000ffff247224 */ /* 0x000fe400078e0018 */
[----:B------:R-:W-:Y:S01]  /*15540*/  FADD.FTZ R252, R25, R26 ;  /* 0x0000001a19fc7221 */ /* 0x000fe20000010000 */
[----:B------:R-:W-:Y:S02]  /*15550*/  @P0 IMAD.MOV.U32 R0, RZ, RZ, R56 ;  /* 0x000000ffff000224 */ /* 0x000fe400078e0038 */
[----:B------:R-:W-:Y:S01]  /*15560*/  HMMA.16816.F32 R148, R4, R10, R148 ;  /* 0x0000000a0494723c */ /* 0x000fe20000001894 */
[----:B------:R-:W-:Y:S02]  /*15570*/  @P0 IMAD.MOV.U32 R36, RZ, RZ, R24 ;  /* 0x000000ffff240224 */ /* 0x000fe400078e0018 */
[----:B------:R-:W-:Y:S01]  /*15580*/  FADD.FTZ R249, R50, R51 ;  /* 0x0000003332f97221 */ /* 0x000fe20000010000 */
[----:B------:R-:W-:-:S04]  /*15590*/  @P0 VIADD R248, R164, 0xfffffffd ;  /* 0xfffffffda4f80836 */ /* 0x000fc80000000000 */
[C---:B--2---:R-:W-:Y:S08]  /*155a0*/  HMMA.16816.F32 R144, R4.reuse, R68, R144 ;  /* 0x000000440490723c */ /* 0x044ff00000001890 */
[C---:B------:R-:W-:Y:S08]  /*155b0*/  HMMA.16816.F32 R140, R4.reuse, R70, R140 ;  /* 0x00000046048c723c */ /* 0x040ff0000000188c */
[C---:B------:R-:W-:Y:S08]  /*155c0*/  HMMA.16816.F32 R160, R4.reuse, R12, R160 ;  /* 0x0000000c04a0723c */ /* 0x040ff000000018a0 */
[C---:B------:R-:W-:Y:S08]  /*155d0*/  HMMA.16816.F32 R156, R4.reuse, R14, R156 ;  /* 0x0000000e049c723c */ /* 0x040ff0000000189c */
[C---:B------:R-:W-:Y:S08]  /*155e0*/  HMMA.16816.F32 R136, R4.reuse, R72, R136 ;  /* 0x000000480488723c */ /* 0x040ff00000001888 */
[----:B------:R-:W-:Y:S01]  /*155f0*/  HMMA.16816.F32 R132, R4, R74, R132 ;  /* 0x0000004a0484723c */ /* 0x000fe20000001884 */
[----:B------:R-:W-:-:S04]  /*15600*/  NOP ;  /* 0x0000000000007918 */ /* 0x000fc80000000000 */
[----:B------:R-:W-:-:S15]  /*15610*/  @P0 BRA `(.L_x_2416) ;  /* 0x0000000000040947 */ /* 0x000fde0003800000 */
.L_x_2405:
[----:B------:R-:W-:-:S05]  /*15620*/  IADD3 R248, PT, PT, R38, -0x1, RZ ;  /* 0xffffffff26f87810 */ /* 0x000fca0007ffe0ff */
.L_x_2416:
[----:B------:R-:W-:Y:S05]  /*15630*/  BSYNC B2 ;  /* 0x0000000000027941 */ /* 0x000fea0003800000 */
.L_x_2404:
[----:B------:R-:W-:-:S13]  /*15640*/  ISETP.GE.AND P0, PT, R248, R223, PT ;  /* 0x000000dff800720c */ /* 0x000fda0003f06270 */
[----:B------:R-:W-:Y:S05]  /*15650*/  @!P0 BRA `(.L_x_2417) ;  /* 0x00000098001c8947 */ /* 0x000fea0003800000 */
[----:B------:R-:W-:Y:S01]  /*15660*/  ISETP.NE.U32.AND P1, PT, R242, RZ, PT ;  /* 0x000000fff200720c */ /* 0x000fe20003f25070 */
[----:B------:R-:W-:Y:S01]  /*15670*/  IMAD.MOV.U32 R164, RZ, RZ, R0 ;  /* 0x000000ffffa47224 */ /* 0x000fe200078e0000 */
[----:B------:R-:W-:Y:S01]  /*15680*/  MOV R165, R36 ;  /* 0x0000002400a57202 */ /* 0x000fe20000000f00 */
[----:B------:R-:W-:Y:S01]  /*15690*/  VIADD R247, R216, 0xa040 ;  /* 0x0000a040d8f77836 */ /* 0x000fe20000000000 */
[----:B------:R-:W-:-:S13]  /*156a0*/  ISETP.NE.AND.EX P1, PT, R243, RZ, PT, P1 ;  /* 0x000000fff300720c */ /* 0x000fda0003f25310 */
.L_x_2424:
[CC--:B-----5:R-:W-:Y:S01]  /*156b0*/  ISETP.GE.AND P4, PT, R166.reuse, R233.reuse, PT ;  /* 0x000000e9a600720c */ /* 0x0e0fe20003f86270 */
[----:B------:R-:W1:Y:S01]  /*156c0*/  S2R R167, SR_TID.X ;  /* 0x0000000000a77919 */ /* 0x000e620000002100 */
[----:B------:R-:W-:Y:S01]  /*156d0*/  ISETP.GE.AND P3, PT, R166, R233, PT ;  /* 0x000000e9a600720c */ /* 0x000fe20003f66270 */
[----:B------:R-:W-:Y:S04]  /*156e0*/  DEPBAR.LE SB0, 0x0 ;  /* 0x000080000000791a */ /* 0x000fe80000000000 */
[----:B------:R-:W-:Y:S05]  /*156f0*/  WARPSYNC.ALL ;  /* 0x0000000000007948 */ /* 0x000fea0003800000 */
[----:B------:R-:W-:Y:S01]  /*15700*/  BAR.SYNC.DEFER_BLOCKING 0x0 ;  /* 0x0000000000007b1d */ /* 0x000fe20000010000 */
[----:B------:R-:W-:Y:S02]  /*15710*/  @!P1 IMAD.MOV.U32 R7, RZ, RZ, RZ ;  /* 0x000000ffff079224 */ /* 0x000fe400078e00ff */
[----:B------:R-:W-:Y:S02]  /*15720*/  IMAD.MOV.U32 R5, RZ, RZ, R238 ;  /* 0x000000ffff057224 */ /* 0x000fe400078e00ee */
[----:B------:R-:W-:Y:S01]  /*15730*/  IMAD.MOV.U32 R4, RZ, RZ, R239 ;  /* 0x000000ffff047224 */ /* 0x000fe200078e00ef */
[----:B------:R-:W-:Y:S02]  /*15740*/  @!P1 IADD3 R7, P0, PT, RZ, -R7, RZ ;  /* 0x80000007ff079210 */ /* 0x000fe40007f1e0ff */
[C---:B-1----:R-:W-:Y:S01]  /*15750*/  LOP3.LUT R169, R167.reuse, 0x8, RZ, 0xc0, !PT ;  /* 0x00000008a7a97812 */ /* 0x042fe200078ec0ff */
[C---:B------:R-:W-:Y:S01]  /*15760*/  IMAD.SHL.U32 R0, R167.reuse, 0x40, RZ ;  /* 0x00000040a7007824 */ /* 0x040fe200078e00ff */
[----:B------:R-:W2:Y:S01]  /*15770*/  @!P1 LD.E R6, desc[UR4][R2.64+0x40] ;  /* 0x0000400402069980 */ /* 0x000ea2000c101900 */
[----:B------:R-:W-:Y:S01]  /*15780*/  IMAD.SHL.U32 R221, R167, 0x8, RZ ;  /* 0x00000008a7dd7824 */ /* 0x000fe200078e00ff */
[----:B------:R-:W-:Y:S02]  /*15790*/  BSSY.RECONVERGENT B0, `(.L_x_2418) ;  /* 0x0000048000007945 */ /* 0x000fe40003800200 */
[----:B------:R-:W-:Y:S02]  /*157a0*/  LOP3.LUT R169, R169, 0x1c0, R0, 0xf8, !PT ;  /* 0x000001c0a9a97812 */ /* 0x000fe400078ef800 */
[----:B------:R-:W-:Y:S01]  /*157b0*/  LOP3.LUT R166, R221, 0x38, RZ, 0xc0, !PT ;  /* 0x00000038dda67812 */ /* 0x000fe200078ec0ff */
[----:B--2---:R-:W-:Y:S04]  /*157c0*/  @!P1 IMAD.SHL.U32 R6, R6, 0x100, RZ ;  /* 0x0000010006069824 */ /* 0x004fe800078e00ff */
[----:B------:R-:W-:Y:S05]  /*157d0*/  @!P1 IMAD.X R6, RZ, RZ, ~R6, P0 ;  /* 0x000000ffff069224 */ /* 0x000fea00000e0e06 */
[----:B------:R-:W-:Y:S04]  /*157e0*/  @!P1 SHF.R.S64 R7, R7, 0x1f, R6 ;  /* 0x0000001f07079819 */ /* 0x000fe80000001006 */
[----:B------:R-:W-:Y:S04]  /*157f0*/  @!P1 IADD3 R238, P0, PT, R238, R7, RZ ;  /* 0x00000007eeee9210 */ /* 0x000fe80007f1e0ff */
[----:B------:R-:W-:Y:S01]  /*15800*/  @!P1 LEA.HI.X.SX32 R239, R6, R239, 0x1, P0 ;  /* 0x000000ef06ef9211 */ /* 0x000fe200000f0eff */
[----:B------:R-:W-:Y:S08]  /*15810*/  @!P1 BRA `(.L_x_2419) ;  /* 0x0000000000fc9947 */ /* 0x000ff00003800000 */
[----:B------:R-:W2:Y:S02]  /*15820*/  LD.E R13, desc[UR4][R2.64+0x170] ;  /* 0x00017004020d7980 */ /* 0x000ea4000c101900 */
[-C--:B--2---:R-:W-:Y:S02]  /*15830*/  IABS R10, R13.reuse ;  /* 0x0000000d000a7213 */ /* 0x084fe40000000000 */
[-C--:B------:R-:W-:Y:S02]  /*15840*/  IABS R8, R13.reuse ;  /* 0x0000000d00087213 */ /* 0x080fe40000000000 */
[----:B------:R-:W1:Y:S03]  /*15850*/  I2F.RP R11, R10 ;  /* 0x0000000a000b7306 */ /* 0x000e660000209400 */
[----:B------:R-:W-:Y:S07]  /*15860*/  IMAD.MOV R8, RZ, RZ, -R8 ;  /* 0x000000ffff087224 */ /* 0x000fee00078e0a08 */
[----:B-1----:R-:W1:Y:S02]  /*15870*/  MUFU.RCP R6, R11 ;  /* 0x0000000b00067308 */ /* 0x002e640000001000 */
[----:B-1----:R-:W-:Y:S02]  /*15880*/  VIADD R16, R6, 0xffffffe ;  /* 0x0ffffffe06107836 */ /* 0x002fe40000000000 */
[----:B------:R-:W-:Y:S06]  /*15890*/  IMAD.SHL.U32 R6, R248, 0x100, RZ ;  /* 0x00000100f8067824 */ /* 0x000fec00078e00ff */
[----:B------:R-:W1:Y:S01]  /*158a0*/  F2I.FTZ.U32.TRUNC.NTZ R17, R16 ;  /* 0x0000001000117305 */ /* 0x000e62000021f000 */
[C---:B------:R-:W-:Y:S02]  /*158b0*/  IADD3 R14, PT, PT, R6.reuse, 0x100, RZ ;  /* 0x00000100060e7810 */ /* 0x040fe40007ffe0ff */
[----:B------:R-:W-:Y:S02]  /*158c0*/  IABS R7, R6 ;  /* 0x0000000600077213 */ /* 0x000fe40000000000 */
[-C--:B------:R-:W-:Y:S01]  /*158d0*/  LOP3.LUT R6, R6, R13.reuse, RZ, 0x3c, !PT ;  /* 0x0000000d06067212 */ /* 0x080fe200078e3cff */
[--C-:B-1----:R-:W-:Y:S02]  /*158e0*/  IMAD.MOV R9, RZ, RZ, -R17.reuse ;  /* 0x000000ffff097224 */ /* 0x102fe400078e0a11 */
[----:B------:R-:W-:Y:S02]  /*158f0*/  IMAD.MOV.U32 R16, RZ, RZ, RZ ;  /* 0x000000ffff107224 */ /* 0x000fe400078e00ff */
[----:B------:R-:W-:Y:S01]  /*15900*/  IMAD R12, R9, R10, RZ ;  /* 0x0000000a090c7224 */ /* 0x000fe200078e02ff */
[----:B------:R-:W-:Y:S02]  /*15910*/  IABS R9, R14 ;  /* 0x0000000e00097213 */ /* 0x000fe40000000000 */
[----:B------:R-:W-:Y:S01]  /*15920*/  LOP3.LUT R14, R14, R13, RZ, 0x3c, !PT ;  /* 0x0000000d0e0e7212 */ /* 0x000fe200078e3cff */
        /* <DEDUP_REMOVED lines=15> */
[----:B------:R-:W-:Y:S02]  /*15a20*/  ISETP.GE.AND P2, PT, R14, RZ, PT ;  /* 0x000000ff0e00720c */ /* 0x000fe40003f46270 */
[----:B------:R-:W-:Y:S01]  /*15a30*/  LOP3.LUT R9, RZ, R13, RZ, 0x33, !PT ;  /* 0x0000000dff097212 */ /* 0x000fe200078e33ff */
[----:B------:R-:W3:Y:S06]  /*15a40*/  LD.E.64 R14, desc[UR4][R2.64+0x40] ;  /* 0x00004004020e7980 */ /* 0x000eec000c101b00 */
[----:B------:R-:W-:Y:S02]  /*15a50*/  @P5 IADD3 R11, PT, PT, R11, 0x1, RZ ;  /* 0x000000010b0b5810 */ /* 0x000fe40007ffe0ff */
[----:B------:R-:W-:Y:S01]  /*15a60*/  @P6 VIADD R12, R12, 0x1 ;  /* 0x000000010c0c6836 */ /* 0x000fe20000000000 */
[----:B------:R-:W-:Y:S02]  /*15a70*/  ISETP.NE.AND P5, PT, R13, RZ, PT ;  /* 0x000000ff0d00720c */ /* 0x000fe40003fa5270 */
[----:B------:R-:W-:Y:S02]  /*15a80*/  @!P0 IMAD.MOV R11, RZ, RZ, -R11 ;  /* 0x000000ffff0b8224 */ /* 0x000fe400078e0a0b */
[----:B------:R-:W-:Y:S03]  /*15a90*/  @!P2 IADD3 R12, PT, PT, -R12, RZ, RZ ;  /* 0x000000ff0c0ca210 */ /* 0x000fe60007ffe1ff */
[C---:B------:R-:W-:Y:S02]  /*15aa0*/  SEL R11, R9.reuse, R11, !P5 ;  /* 0x0000000b090b7207 */ /* 0x040fe40006800000 */
[----:B------:R-:W-:Y:S02]  /*15ab0*/  SEL R9, R9, R12, !P5 ;  /* 0x0000000c09097207 */ /* 0x000fe40006800000 */
[-C--:B------:R-:W-:Y:S02]  /*15ac0*/  LEA R20, P2, R11, R250.reuse, 0x2 ;  /* 0x000000fa0b147211 */ /* 0x080fe400078410ff */
[C---:B------:R-:W-:Y:S01]  /*15ad0*/  LEA R18, P0, R9.reuse, R250, 0x2 ;  /* 0x000000fa09127211 */ /* 0x040fe200078010ff */
[----:B------:R-:W-:Y:S01]  /*15ae0*/  IMAD.IADD R8, R9, 0x1, -R11 ;  /* 0x0000000109087824 */ /* 0x000fe200078e0a0b */
[-C--:B------:R-:W-:Y:S02]  /*15af0*/  LEA.HI.X.SX32 R21, R11, R251.reuse, 0x2, P2 ;  /* 0x000000fb0b157211 */ /* 0x080fe400010f16ff */
[----:B------:R-:W-:Y:S01]  /*15b00*/  LEA.HI.X.SX32 R19, R9, R251, 0x2, P0 ;  /* 0x000000fb09137211 */ /* 0x000fe200000f16ff */
[----:B------:R-:W-:Y:S02]  /*15b10*/  IMAD R13, R13, R8, -0x100 ;  /* 0xffffff000d0d7424 */ /* 0x000fe400078e0208 */
[----:B------:R-:W4:Y:S03]  /*15b20*/  LD.E R7, desc[UR4][R20.64] ;  /* 0x0000000414077980 */ /* 0x000f26000c101900 */
[----:B------:R-:W-:Y:S01]  /*15b30*/  SHF.R.S32.HI R9, RZ, 0x1f, R13 ;  /* 0x0000001fff097819 */ /* 0x000fe2000001140d */
[----:B------:R-:W4:Y:S01]  /*15b40*/  LD.E R6, desc[UR4][R18.64] ;  /* 0x0000000412067980 */ /* 0x000f22000c101900 */
[-C--:B---3--:R-:W-:Y:S02]  /*15b50*/  IMAD R8, R15, R13.reuse, RZ ;  /* 0x0000000d0f087224 */ /* 0x088fe400078e02ff */
[C---:B------:R-:W-:Y:S04]  /*15b60*/  IMAD.WIDE.U32 R10, R14.reuse, R13, RZ ;  /* 0x0000000d0e0a7225 */ /* 0x040fe800078e00ff */
[----:B------:R-:W-:Y:S05]  /*15b70*/  IMAD R8, R14, R9, R8 ;  /* 0x000000090e087224 */ /* 0x000fea00078e0208 */
[----:B------:R-:W-:Y:S01]  /*15b80*/  IADD3 R11, PT, PT, R11, R8, RZ ;  /* 0x000000080b0b7210 */ /* 0x000fe20007ffe0ff */
[----:B----4-:R-:W-:Y:S04]  /*15b90*/  IMAD.IADD R7, R7, 0x1, -R6 ;  /* 0x0000000107077824 */ /* 0x010fe800078e0a06 */
[----:B--2---:R-:W-:Y:S01]  /*15ba0*/  IMAD R9, R17, R7, RZ ;  /* 0x0000000711097224 */ /* 0x004fe200078e02ff */
[----:B------:R-:W-:Y:S01]  /*15bb0*/  SHF.R.S32.HI R6, RZ, 0x1f, R7 ;  /* 0x0000001fff067819 */ /* 0x000fe20000011407 */
[----:B------:R-:W-:Y:S04]  /*15bc0*/  IMAD.WIDE.U32 R10, R7, R16, R10 ;  /* 0x00000010070a7225 */ /* 0x000fe800078e000a */
[----:B------:R-:W-:Y:S01]  /*15bd0*/  IMAD R9, R16, R6, R9 ;  /* 0x0000000610097224 */ /* 0x000fe200078e0209 */
[C---:B------:R-:W-:Y:S03]  /*15be0*/  LEA R238, P0, R10.reuse, R5, 0x1 ;  /* 0x000000050aee7211 */ /* 0x040fe600078008ff */
[----:B------:R-:W-:Y:S05]  /*15bf0*/  IMAD.IADD R9, R11, 0x1, R9 ;  /* 0x000000010b097824 */ /* 0x000fea00078e0209 */
[----:B------:R-:W-:Y:S02]  /*15c00*/  LEA.HI.X R239, R10, R4, R9, 0x1, P0 ;  /* 0x000000040aef7211 */ /* 0x000fe400000f0c09 */
.L_x_2419:
[----:B------:R-:W-:Y:S05]  /*15c10*/  BSYNC.RECONVERGENT B0 ;  /* 0x0000000000007941 */ /* 0x000fea0003800200 */
.L_x_2418:
[----:B------:R-:W-:Y:S01]  /*15c20*/  @!PT LDS RZ, [RZ] ;  /* 0x00000000fffff984 */ /* 0x000fe20000000800 */
[----:B------:R-:W-:Y:S01]  /*15c30*/  @!PT LDS RZ, [RZ] ;  /* 0x00000000fffff984 */ /* 0x000fe20000000800 */
[----:B------:R-:W-:Y:S01]  /*15c40*/  @!PT LDS RZ, [RZ] ;  /* 0x00000000fffff984 */ /* 0x000fe20000000800 */
[----:B------:R-:W-:Y:S01]  /*15c50*/  @!P4 LDGSTS.E.BYPASS.LTC128B.128 [R241+0xa000], desc[UR4][R238.64] ;  /* 0x0a000000eef1cfae */ /* 0x000fe2000b981a04 */
[C---:B------:R-:W-:Y:S01]  /*15c60*/  SHF.L.U32 R21, R226.reuse, 0x5, RZ ;  /* 0x00000005e2157819 */ /* 0x040fe200000006ff */
[C---:B------:R-:W-:Y:S01]  /*15c70*/  @!P3 IMAD R41, R227.reuse, 0xa0, RZ ;  /* 0x000000a0e329b824 */ /* 0x040fe200078e02ff */
[----:B------:R-:W-:Y:S01]  /*15c80*/  SHF.L.U64.HI R20, R226, 0x5, R227 ;  /* 0x00000005e2147819 */ /* 0x000fe200000102e3 */
[----:B------:R-:W-:Y:S01]  /*15c90*/  @!P3 IMAD R37, R227, 0xc0, RZ ;  /* 0x000000c0e325b824 */ /* 0x000fe200078e02ff */
[----:B------:R-:W-:Y:S01]  /*15ca0*/  IADD3 R24, P0, PT, R21, R238, RZ ;  /* 0x000000ee15187210 */ /* 0x000fe20007f1e0ff */
[C---:B------:R-:W-:Y:S01]  /*15cb0*/  @!P3 IMAD R23, R227.reuse, 0xe0, RZ ;  /* 0x000000e0e317b824 */ /* 0x040fe200078e02ff */
[----:B------:R-:W-:Y:S01]  /*15cc0*/  LOP3.LUT R0, R0, 0x400, RZ, 0xc0, !PT ;  /* 0x0000040000007812 */ /* 0x000fe200078ec0ff */
[----:B------:R-:W-:Y:S01]  /*15cd0*/  @P4 STS.128 [R241+0xa000], RZ ;  /* 0x00a000fff1004388 */ /* 0x000fe20000000c00 */
[----:B------:R-:W-:Y:S01]  /*15ce0*/  IADD3.X R25, PT, PT, R20, R239, RZ, P0, !PT ;  /* 0x000000ef14197210 */ /* 0x000fe200007fe4ff */
[C---:B------:R-:W-:Y:S01]  /*15cf0*/  @!P3 IMAD R22, R227.reuse, 0x180, RZ ;  /* 0x00000180e316b824 */ /* 0x040fe200078e02ff */
[----:B------:R-:W-:Y:S01]  /*15d00*/  @!P3 IADD3 R26, P0, PT, R24, R21, RZ ;  /* 0x00000015181ab210 */ /* 0x000fe20007f1e0ff */
[----:B------:R-:W-:Y:S01]  /*15d10*/  @!P3 IMAD R21, R227, 0x60, RZ ;  /* 0x00000060e315b824 */ /* 0x000fe200078e02ff */
[C---:B------:R-:W-:Y:S01]  /*15d20*/  @!P3 LEA R46, P2, R226.reuse, R24, 0x6 ;  /* 0x00000018e22eb211 */ /* 0x040fe200078430ff */
[C---:B------:R-:W-:Y:S01]  /*15d30*/  @!P3 IMAD.WIDE.U32 R32, R226.reuse, 0x60, R24 ;  /* 0x00000060e220b825 */ /* 0x040fe200078e0018 */
[----:B------:R-:W-:Y:S01]  /*15d40*/  @!P3 IADD3.X R27, PT, PT, R25, R20, RZ, P0, !PT ;  /* 0x00000014191bb210 */ /* 0x000fe200007fe4ff */
[----:B------:R-:W-:Y:S01]  /*15d50*/  @P3 STS.128 [R241+0xa800], RZ ;  /* 0x00a800fff1003388 */ /* 0x000fe20000000c00 */
[CC--:B------:R-:W-:Y:S01]  /*15d60*/  @!P3 LEA.HI.X R47, R226.reuse, R25.reuse, R227, 0x6, P2 ;  /* 0x00000019e22fb211 */ /* 0x0c0fe200010f34e3 */
[C---:B------:R-:W-:Y:S01]  /*15d70*/  @!P3 IMAD.WIDE.U32 R30, R226.reuse, 0xa0, R24 ;  /* 0x000000a0e21eb825 */ /* 0x040fe200078e0018 */
[-C--:B------:R-:W-:Y:S01]  /*15d80*/  @!P3 MOV R38, R24.reuse ;  /* 0x000000180026b202 */ /* 0x080fe20000000f00 */
[----:B------:R-:W-:Y:S01]  /*15d90*/  BSSY.RECONVERGENT B1, `(.L_x_2420) ;  /* 0x0000327000017945 */ /* 0x000fe20003800200 */
[-C--:B------:R-:W-:Y:S01]  /*15da0*/  @!P3 MOV R39, R25.reuse ;  /* 0x000000190027b202 */ /* 0x080fe20000000f00 */
[----:B------:R-:W-:Y:S01]  /*15db0*/  @!P3 IMAD R20, R227, 0x140, RZ ;  /* 0x00000140e314b824 */ /* 0x000fe200078e02ff */
[-C--:B------:R-:W-:Y:S01]  /*15dc0*/  @!P3 MOV R34, R24.reuse ;  /* 0x000000180022b202 */ /* 0x080fe20000000f00 */
[----:B------:R-:W-:Y:S01]  /*15dd0*/  @!PT LDS RZ, [RZ] ;  /* 0x00000000fffff984 */ /* 0x000fe20000000800 */
[----:B------:R-:W-:Y:S01]  /*15de0*/  @!PT LDS RZ, [RZ] ;  /* 0x00000000fffff984 */ /* 0x000fe20000000800 */
[----:B------:R-:W-:Y:S01]  /*15df0*/  @!PT LDS RZ, [RZ] ;  /* 0x00000000fffff984 */ /* 0x000fe20000000800 */
[----:B------:R-:W-:Y:S01]  /*15e00*/  @!P3 LDGSTS.E.BYPASS.LTC128B.128 [R241+0xa800], desc[UR4][R24.64] ;  /* 0x0a80000018f1bfae */ /* 0x000fe2000b981a04 */
[----:B------:R-:W-:Y:S01]  /*15e10*/  @!P3 MOV R35, R25 ;  /* 0x000000190023b202 */ /* 0x000fe20000000f00 */
[C---:B------:R-:W-:Y:S01]  /*15e20*/  @!P3 IMAD.WIDE.U32 R38, R226.reuse, 0x140, R38 ;  /* 0x00000140e226b825 */ /* 0x040fe200078e0026 */
[----:B------:R-:W-:Y:S02]  /*15e30*/  @!P3 IADD3 R33, PT, PT, R21, R33, RZ ;  /* 0x000000211521b210 */ /* 0x000fe40007ffe0ff */
[-C--:B------:R-:W-:Y:S01]  /*15e40*/  @!P3 MOV R42, R24.reuse ;  /* 0x00000018002ab202 */ /* 0x080fe20000000f00 */
[----:B------:R-:W-:Y:S01]  /*15e50*/  @!P3 IMAD.WIDE.U32 R34, R226, 0x120, R34 ;  /* 0x00000120e222b825 */ /* 0x000fe200078e0022 */
[----:B------:R-:W-:Y:S01]  /*15e60*/  @!P3 MOV R43, R25 ;  /* 0x00000019002bb202 */ /* 0x000fe20000000f00 */
[----:B------:R-:W-:Y:S01]  /*15e70*/  @P3 STS.128 [R241+0xb000], RZ ;  /* 0x00b000fff1003388 */ /* 0x000fe20000000c00 */
[----:B------:R-:W-:Y:S01]  /*15e80*/  @!P3 IADD3 R31, PT, PT, R41, R31, RZ ;  /* 0x0000001f291fb210 */ /* 0x000fe20007ffe0ff */
[C---:B------:R-:W-:Y:S01]  /*15e90*/  @!P3 IMAD R21, R227.reuse, 0x120, RZ ;  /* 0x00000120e315b824 */ /* 0x040fe200078e02ff */
[----:B------:R-:W-:Y:S01]  /*15ea0*/  @!P3 IADD3 R39, PT, PT, R20, R39, RZ ;  /* 0x000000271427b210 */ /* 0x000fe20007ffe0ff */
[C---:B------:R-:W-:Y:S01]  /*15eb0*/  @!P3 IMAD.WIDE.U32 R42, R226.reuse, 0x1c0, R42 ;  /* 0x000001c0e22ab825 */ /* 0x040fe200078e002a */
[-C--:B------:R-:W-:Y:S02]  /*15ec0*/  @!P3 MOV R40, R24.reuse ;  /* 0x000000180028b202 */ /* 0x080fe40000000f00 */
[----:B------:R-:W-:Y:S01]  /*15ed0*/  @!P3 MOV R41, R25 ;  /* 0x000000190029b202 */ /* 0x000fe20000000f00 */
[----:B------:R-:W-:Y:S01]  /*15ee0*/  @!PT LDS RZ, [RZ] ;  /* 0x00000000fffff984 */ /* 0x000fe20000000800 */
[----:B------:R-:W-:Y:S01]  /*15ef0*/  @!PT LDS RZ, [RZ] ;  /* 0x00000000fffff984 */ /* 0x000fe20000000800 */
[----:B------:R-:W-:Y:S01]  /*15f00*/  @!PT LDS RZ, [RZ] ;  /* 0x00000000fffff984 */ /* 0x000fe20000000800 */
[----:B------:R1:W-:Y:S01]  /*15f10*/  @!P3 LDGSTS.E.BYPASS.LTC128B.128 [R241+0xb000], desc[UR4][R26.64] ;  /* 0x0b0000001af1bfae */ /* 0x0003e2000b981a04 */
[----:B------:R-:W-:Y:S01]  /*15f20*/  @!P3 IMAD R20, R227, 0x1c0, RZ ;  /* 0x000001c0e314b824 */ /* 0x000fe200078e02ff */
[----:B------:R-:W-:Y:S01]  /*15f30*/  @!P3 IADD3 R35, PT, PT, R21, R35, RZ ;  /* 0x000000231523b210 */ /* 0x000fe20007ffe0ff */
[----:B------:R-:W-:Y:S01]  /*15f40*/  @!P3 IMAD R21, R227, 0x1a0, RZ ;  /* 0x000001a0e315b824 */ /* 0x000fe200078e02ff */
[-C--:B------:R-:W-:Y:S01]  /*15f50*/  @!P3 MOV R28, R24.reuse ;  /* 0x00000018001cb202 */ /* 0x080fe20000000f00 */
[----:B------:R-:W-:Y:S01]  /*15f60*/  @!P3 IMAD.WIDE.U32 R40, R226, 0x1a0, R40 ;  /* 0x000001a0e228b825 */ /* 0x000fe200078e0028 */
[----:B------:R-:W-:Y:S02]  /*15f70*/  @!P3 IADD3 R43, PT, PT, R20, R43, RZ ;  /* 0x0000002b142bb210 */ /* 0x000fe40007ffe0ff */
[----:B------:R-:W-:Y:S01]  /*15f80*/  @P3 STS.128 [R241+0xb800], RZ ;  /* 0x00b800fff1003388 */ /* 0x000fe20000000c00 */
[CC--:B------:R-:W-:Y:S01]  /*15f90*/  @!P3 LEA R20, P0, R226.reuse, R24.reuse, 0x7 ;  /* 0x00000018e214b211 */ /* 0x0c0fe200078038ff */
[C---:B------:R-:W-:Y:S01]  /*15fa0*/  @!P3 IMAD.WIDE.U32 R44, R226.reuse, 0x180, R24 ;  /* 0x00000180e22cb825 */ /* 0x040fe200078e0018 */
[----:B------:R-:W-:Y:S02]  /*15fb0*/  @!P3 IADD3 R41, PT, PT, R21, R41, RZ ;  /* 0x000000291529b210 */ /* 0x000fe40007ffe0ff */
[-C--:B------:R-:W-:Y:S02]  /*15fc0*/  @!P3 LEA.HI.X R21, R226, R25.reuse, R227, 0x7, P0 ;  /* 0x00000019e215b211 */ /* 0x080fe400000f3ce3 */
[----:B------:R-:W-:Y:S01]  /*15fd0*/  @!P3 MOV R29, R25 ;  /* 0x00000019001db202 */ /* 0x000fe20000000f00 */
[----:B------:R-:W-:Y:S01]  /*15fe0*/  @!PT LDS RZ, [RZ] ;  /* 0x00000000fffff984 */ /* 0x000fe20000000800 */
[----:B------:R-:W-:Y:S01]  /*15ff0*/  @!PT LDS RZ, [RZ] ;  /* 0x00000000fffff984 */ /* 0x000fe20000000800 */
[----:B------:R-:W-:Y:S01]  /*16000*/  @!PT LDS RZ, [RZ] ;  /* 0x00000000fffff984 */ /* 0x000fe20000000800 */
[----:B------:R-:W-:Y:S01]  /*16010*/  @!P3 LDGSTS.E.BYPASS.LTC128B.128 [R241+0xb800], desc[UR4][R46.64] ;  /* 0x0b8000002ef1bfae */ /* 0x000fe2000b981a04 */
[----:B------:R-:W-:Y:S02]  /*16020*/  @!P3 IADD3 R45, PT, PT, R22, R45, RZ ;  /* 0x0000002d162db210 */ /* 0x000fe40007ffe0ff */
[C---:B------:R-:W-:Y:S01]  /*16030*/  @!P3 LEA R22, P0, R226.reuse, R24, 0x8 ;  /* 0x00000018e216b211 */ /* 0x040fe200078040ff */
[C---:B------:R-:W-:Y:S01]  /*16040*/  @!P3 IMAD.WIDE.U32 R28, R226.reuse, 0xc0, R28 ;  /* 0x000000c0e21cb825 */ /* 0x040fe200078e001c */
[----:B------:R-:W-:Y:S02]  /*16050*/  LOP3.LUT R169, R169, R166, RZ, 0x3c, !PT ;  /* 0x000000a6a9a97212 */ /* 0x000fe400078e3cff */
[----:B------:R-:W-:Y:S01]  /*16060*/  MOV R219, 0x20 ;  /* 0x0000002000db7802 */ /* 0x000fe20000000f00 */
[----:B------:R-:W-:Y:S01]  /*16070*/  @P3 STS.128 [R241+0xc000], RZ ;  /* 0x00c000fff1003388 */ /* 0x000fe20000000c00 */
[----:B------:R-:W-:Y:S01]  /*16080*/  @!P3 IADD3 R29, PT, PT, R37, R29, RZ ;  /* 0x0000001d251db210 */ /* 0x000fe20007ffe0ff */
[C---:B------:R-:W-:Y:S01]  /*16090*/  @!P3 IMAD.WIDE.U32 R36, R226.reuse, 0x160, R24 ;  /* 0x00000160e224b825 */ /* 0x040fe200078e0018 */
[----:B-1----:R-:W-:Y:S02]  /*160a0*/  @!P3 MOV R26, R24 ;  /* 0x00000018001ab202 */ /* 0x002fe40000000f00 */
[----:B------:R-:W-:Y:S02]  /*160b0*/  @!P3 MOV R27, R25 ;  /* 0x00000019001bb202 */ /* 0x000fe40000000f00 */
[----:B------:R-:W-:Y:S01]  /*160c0*/  LEA R169, R169, R0, 0x1 ;  /* 0x00000000a9a97211 */ /* 0x000fe200078e08ff */
[----:B------:R-:W-:Y:S01]  /*160d0*/  @!PT LDS RZ, [RZ] ;  /* 0x00000000fffff984 */ /* 0x000fe20000000800 */
[----:B------:R-:W-:Y:S01]  /*160e0*/  @!PT LDS RZ, [RZ] ;  /* 0x00000000fffff984 */ /* 0x000fe20000000800 */
[----:B------:R-:W-:Y:S01]  /*160f0*/  @!PT LDS RZ, [RZ] ;  /* 0x00000000fffff984 */ /* 0x000fe20000000800 */
[----:B------:R-:W-:Y:S01]  /*16100*/  @!P3 LDGSTS.E.BYPASS.LTC128B.128 [R241+0xc000], desc[UR4][R32.64] ;  /* 0x0c00000020f1bfae */ /* 0x000fe2000b981a04 */
[----:B------:R-:W-:Y:S01]  /*16110*/  LOP3.LUT P2, RZ, R167, 0x4, RZ, 0xc0, !PT ;  /* 0x00000004a7ff7812 */ /* 0x000fe2000784c0ff */
[----:B------:R-:W-:Y:S01]  /*16120*/  @!P3 IMAD.WIDE.U32 R26, R226, 0xe0, R26 ;  /* 0x000000e0e21ab825 */ /* 0x000fe200078e001a */
[----:B------:R-:W-:Y:S04]  /*16130*/  IADD3 R0, PT, PT, R218, R169, RZ ;  /* 0x000000a9da007210 */ /* 0x000fe80007ffe0ff */
[----:B------:R-:W-:Y:S01]  /*16140*/  @!P3 IADD3 R27, PT, PT, R23, R27, RZ ;  /* 0x0000001b171bb210 */ /* 0x000fe20007ffe0ff */
[----:B------:R-:W-:Y:S01]  /*16150*/  @P3 STS.128 [R241+0xc800], RZ ;  /* 0x00c800fff1003388 */ /* 0x000fe20000000c00 */
[----:B------:R-:W-:Y:S05]  /*16160*/  @!P3 IMAD R23, R227, 0x160, RZ ;  /* 0x00000160e317b824 */ /* 0x000fea00078e02ff */
[----:B------:R-:W-:Y:S02]  /*16170*/  @!P3 IADD3 R37, PT, PT, R23, R37, RZ ;  /* 0x000000251725b210 */ /* 0x000fe40007ffe0ff */
[----:B------:R-:W-:Y:S01]  /*16180*/  @!PT LDS RZ, [RZ] ;  /* 0x00000000fffff984 */ /* 0x000fe20000000800 */
[----:B------:R-:W-:Y:S01]  /*16190*/  @!PT LDS RZ, [RZ] ;  /* 0x00000000fffff984 */ /* 0x000fe20000000800 */
[----:B------:R-:W-:Y:S01]  /*161a0*/  @!PT LDS RZ, [RZ] ;  /* 0x00000000fffff984 */ /* 0x000fe20000000800 */
[----:B------:R-:W-:Y:S01]  /*161b0*/  @!P3 LDGSTS.E.BYPASS.LTC128B.128 [R241+0xc800], desc[UR4][R20.64] ;  /* 0x0c80000014f1bfae */ /* 0x000fe2000b981a04 */
[----:B------:R-:W-:Y:S02]  /*161c0*/  @!P3 LEA.HI.X R23, R226, R25, R227, 0x8, P0 ;  /* 0x00000019e217b211 */ /* 0x000fe400000f44e3 */
[----:B------:R-:W-:Y:S04]  /*161d0*/  LOP3.LUT P0, RZ, R167, 0x2, RZ, 0xc0, !PT ;  /* 0x00000002a7ff7812 */ /* 0x000fe8000780c0ff */
[----:B------:R-:W-:Y:S01]  /*161e0*/  SEL R219, R219, 0xffffffe0, !P0 ;  /* 0xffffffe0dbdb7807 */ /* 0x000fe20004000000 */
[----:B------:R-:W-:Y:S01]  /*161f0*/  @P3 STS.128 [R241+0xd000], RZ ;  /* 0x00d000fff1003388 */ /* 0x000fe20000000c00 */
[----:B------:R-:W-:Y:S02]  /*16200*/  ISETP.GT.AND P0, PT, R248, R223, PT ;  /* 0x000000dff800720c */ /* 0x000fe40003f04270 */
[----:B------:R-:W-:Y:S05]  /*16210*/  IADD3 R212, PT, PT, R219, R0, RZ ;  /* 0x00000000dbd47210 */ /* 0x000fea0007ffe0ff */
        /* <DEDUP_REMOVED lines=49> */
[----:B------:R-:W-:Y:S08]  /*16530*/  LDSM.16.M88.4 R168, [R217] ;  /* 0x00000000d9a8783b */ /* 0x000ff00000000200 */
[----:B------:R-:W5:Y:S08]  /*16540*/  LDSM.16.M88.4 R172, [R0+0x2000] ;  /* 0x0020000000ac783b */ /* 0x000f700000000200 */
[----:B------:R-:W1:Y:S08]  /*16550*/  LDSM.16.M88.4 R176, [R0+0x2800] ;  /* 0x0028000000b0783b */ /* 0x000e700000000200 */
[----:B------:R-:W2:Y:S08]  /*16560*/  LDSM.16.M88.4 R180, [R0+0x3000] ;  /* 0x0030000000b4783b */ /* 0x000eb00000000200 */
[----:B------:R-:W3:Y:S08]  /*16570*/  LDSM.16.M88.4 R184, [R0+0x3800] ;  /* 0x0038000000b8783b */ /* 0x000ef00000000200 */
[----:B------:R-:W4:Y:S08]  /*16580*/  LDSM.16.M88.4 R188, [R0+0x4000] ;  /* 0x0040000000bc783b */ /* 0x000f300000000200 */
[----:B------:R-:W4:Y:S08]  /*16590*/  LDSM.16.M88.4 R192, [R0+0x4800] ;  /* 0x0048000000c0783b */ /* 0x000f300000000200 */
[----:B------:R-:W4:Y:S08]  /*165a0*/  LDSM.16.M88.4 R196, [R0+0x5000] ;  /* 0x0050000000c4783b */ /* 0x000f300000000200 */
[----:B------:R-:W-:Y:S08]  /*165b0*/  LDSM.16.M88.4 R200, [R0+0x6000] ;  /* 0x0060000000c8783b */ /* 0x000ff00000000200 */
[----:B------:R-:W-:Y:S08]  /*165c0*/  LDSM.16.M88.4 R80, [R0+0x6800] ;  /* 0x006800000050783b */ /* 0x000ff00000000200 */
[----:B------:R-:W-:Y:S08]  /*165d0*/  LDSM.16.M88.4 R88, [R0+0x7000] ;  /* 0x007000000058783b */ /* 0x000ff00000000200 */
[----:B------:R-:W-:Y:S08]  /*165e0*/  LDSM.16.M88.4 R96, [R0+0x7800] ;  /* 0x007800000060783b */ /* 0x000ff00000000200 */
[----:B------:R-:W-:Y:S08]  /*165f0*/  LDSM.16.M88.4 R104, [R0+0x8000] ;  /* 0x008000000068783b */ /* 0x000ff00000000200 */
[----:B------:R-:W-:Y:S08]  /*16600*/  LDSM.16.M88.4 R112, [R0+0x8800] ;  /* 0x008800000070783b */ /* 0x000ff00000000200 */
[----:B------:R-:W-:Y:S08]  /*16610*/  LDSM.16.M88.4 R120, [R0+0x9000] ;  /* 0x009000000078783b */ /* 0x000ff00000000200 */
[----:B------:R-:W-:Y:S08]  /*16620*/  LDSM.16.M88.4 R128, [R0+0x9800] ;  /* 0x009800000080783b */ /* 0x000ff00000000200 */
[----:B------:R-:W0:Y:S08]  /*16630*/  LDGDEPBAR ;  /* 0x00000000000079af */ /* 0x000e300000000000 */
[----:B------:R-:W-:Y:S08]  /*16640*/  LDSM.16.M88.4 R204, [R212+0x6800] ;  /* 0x00680000d4cc783b */ /* 0x000ff00000000200 */
[----:B------:R-:W-:Y:S08]  /*16650*/  LDSM.16.M88.4 R208, [R212+0x7000] ;  /* 0x00700000d4d0783b */ /* 0x000ff00000000200 */
[----:B------:R-:W4:Y:S01]  /*16660*/  LD.E R237, desc[UR4][R2.64+0x18c] ;  /* 0x00018c0402ed7980 */ /* 0x000f22000c101900 */
[C---:B-----5:R-:W-:Y:S08]  /*16670*/  HMMA.16816.F32 R4, R168.reuse, R172, RZ ;  /* 0x000000aca804723c */ /* 0x060ff000000018ff */
[C---:B------:R-:W-:Y:S01]  /*16680*/  HMMA.16816.F32 R8, R168.reuse, R174, RZ ;  /* 0x000000aea808723c */ /* 0x040fe200000018ff */
[----:B------:R-:W5:Y:S07]  /*16690*/  LDSM.16.M88.4 R172, [R0+0x5800] ;  /* 0x0058000000ac783b */ /* 0x000f6e0000000200 */
[C---:B-1----:R-:W-:Y:S08]  /*166a0*/  HMMA.16816.F32 R12, R168.reuse, R176, RZ ;  /* 0x000000b0a80c723c */ /* 0x042ff000000018ff */
        /* <DEDUP_REMOVED lines=17> */
[C---:B-----5:R-:W-:Y:S01]  /*167c0*/  HMMA.16816.F32 R60, R168.reuse, R172, RZ ;  /* 0x000000aca83c723c */ /* 0x060fe200000018ff */
[C---:B------:R-:W-:Y:S07]  /*167d0*/  IADD3 R172, PT, PT, R217.reuse, R219, RZ ;  /* 0x000000dbd9ac7210 */ /* 0x040fee0007ffe0ff */
[C---:B------:R-:W-:Y:S01]  /*167e0*/  HMMA.16816.F32 R64, R168.reuse, R174, RZ ;  /* 0x000000aea840723c */ /* 0x040fe200000018ff */
[----:B------:R-:W1:Y:S07]  /*167f0*/  LDSM.16.M88.4 R172, [R172] ;  /* 0x00000000acac783b */ /* 0x000e6e0000000200 */
[C---:B------:R-:W-:Y:S08]  /*16800*/  HMMA.16816.F32 R68, R168.reuse, R200, RZ ;  /* 0x000000c8a844723c */ /* 0x040ff000000018ff */
        /* <DEDUP_REMOVED lines=16> */
[----:B------:R-:W2:Y:S07]  /*16910*/  LDSM.16.M88.4 R168, [R212+0x5000] ;  /* 0x00500000d4a8783b */ /* 0x000eae0000000200 */
[C---:B-1----:R-:W-:Y:S08]  /*16920*/  HMMA.16816.F32 R4, R172.reuse, R176, R4 ;  /* 0x000000b0ac04723c */ /* 0x042ff00000001804 */
[C---:B------:R-:W-:Y:S01]  /*16930*/  HMMA.16816.F32 R8, R172.reuse, R178, R8 ;  /* 0x000000b2ac08723c */ /* 0x040fe20000001808 */
        /* <DEDUP_REMOVED lines=16> */
[C---:B-1----:R-:W-:Y:S01]  /*16a40*/  HMMA.16816.F32 R60, R172.reuse, R176, R60 ;  /* 0x000000b0ac3c723c */ /* 0x042fe2000000183c */
[----:B------:R-:W-:Y:S04]  /*16a50*/  MOV R176, 0x40 ;  /* 0x0000004000b07802 */ /* 0x000fe80000000f00 */
[----:B------:R-:W-:Y:S03]  /*16a60*/  SEL R176, R176, 0xffffffc0, !P2 ;  /* 0xffffffc0b0b07807 */ /* 0x000fe60005000000 */
[C---:B------:R-:W-:Y:S03]  /*16a70*/  HMMA.16816.F32 R64, R172.reuse, R178, R64 ;  /* 0x000000b2ac40723c */ /* 0x040fe60000001840 */
[----:B------:R-:W-:Y:S02]  /*16a80*/  IADD3 R222, PT, PT, R217, R176, RZ ;  /* 0x000000b0d9de7210 */ /* 0x000fe40007ffe0ff */
[----:B------:R-:W-:Y:S02]  /*16a90*/  IADD3 R220, PT, PT, R176, R0, RZ ;  /* 0x00000000b0dc7210 */ /* 0x000fe40007ffe0ff */
[----:B------:R-:W1:Y:S01]  /*16aa0*/  LDSM.16.M88.4 R176, [R212+0x9000] ;  /* 0x00900000d4b0783b */ /* 0x000e620000000200 */
[C---:B------:R-:W-:Y:S03]  /*16ab0*/  HMMA.16816.F32 R68, R172.reuse, R200, R68 ;  /* 0x000000c8ac44723c */ /* 0x040fe60000001844 */
[C---:B------:R-:W-:Y:S04]  /*16ac0*/  IADD3 R0, PT, PT, R219.reuse, R220, RZ ;  /* 0x000000dcdb007210 */ /* 0x040fe80007ffe0ff */
[----:B------:R-:W-:Y:S01]  /*16ad0*/  LDSM.16.M88.4 R188, [R222] ;  /* 0x00000000debc783b */ /* 0x000fe20000000200 */
[C---:B------:R-:W-:Y:S07]  /*16ae0*/  HMMA.16816.F32 R72, R172.reuse, R202, R72 ;  /* 0x000000caac48723c */ /* 0x040fee0000001848 */
[----:B------:R-:W-:Y:S01]  /*16af0*/  LDSM.16.M88.4 R192, [R220+0x2000] ;  /* 0x00200000dcc0783b */ /* 0x000fe20000000200 */
        /* <DEDUP_REMOVED lines=8> */
[C---:B---3--:R-:W-:Y:S08]  /*16b80*/  HMMA.16816.F32 R92, R172.reuse, R180, R92 ;  /* 0x000000b4ac5c723c */ /* 0x048ff0000000185c */
[C---:B------:R-:W-:Y:S01]  /*16b90*/  HMMA.16816.F32 R96, R172.reuse, R182, R96 ;  /* 0x000000b6ac60723c */ /* 0x040fe20000001860 */
[----:B------:R-:W3:Y:S07]  /*16ba0*/  LDSM.16.M88.4 R180, [R212+0x9800] ;  /* 0x00980000d4b4783b */ /* 0x000eee0000000200 */
[C---:B----4-:R-:W-:Y:S01]  /*16bb0*/  HMMA.16816.F32 R100, R172.reuse, R184, R100 ;  /* 0x000000b8ac64723c */ /* 0x050fe20000001864 */
[----:B------:R-:W-:Y:S07]  /*16bc0*/  LDSM.16.M88.4 R212, [R220+0x5000] ;  /* 0x00500000dcd4783b */ /* 0x000fee0000000200 */
[C---:B------:R-:W-:Y:S01]  /*16bd0*/  HMMA.16816.F32 R104, R172.reuse, R186, R104 ;  /* 0x000000baac68723c */ /* 0x040fe20000001868 */
[----:B------:R-:W4:Y:S07]  /*16be0*/  LDSM.16.M88.4 R184, [R220+0x4800] ;  /* 0x00480000dcb8783b */ /* 0x000f2e0000000200 */
[C---:B--2---:R-:W-:Y:S08]  /*16bf0*/  HMMA.16816.F32 R108, R172.reuse, R168, R108 ;  /* 0x000000a8ac6c723c */ /* 0x044ff0000000186c */
[C---:B------:R-:W-:Y:S01]  /*16c00*/  HMMA.16816.F32 R112, R172.reuse, R170, R112 ;  /* 0x000000aaac70723c */ /* 0x040fe20000001870 */
[----:B------:R-:W2:Y:S07]  /*16c10*/  LDSM.16.M88.4 R168, [R220+0x5800] ;  /* 0x00580000dca8783b */ /* 0x000eae0000000200 */
[C---:B-1----:R-:W-:Y:S08]  /*16c20*/  HMMA.16816.F32 R116, R172.reuse, R176, R116 ;  /* 0x000000b0ac74723c */ /* 0x042ff00000001874 */
[C---:B------:R-:W-:Y:S01]  /*16c30*/  HMMA.16816.F32 R120, R172.reuse, R178, R120 ;  /* 0x000000b2ac78723c */ /* 0x040fe20000001878 */
[----:B------:R-:W-:Y:S07]  /*16c40*/  LDSM.16.M88.4 R176, [R220+0x6800] ;  /* 0x00680000dcb0783b */ /* 0x000fee0000000200 */
[C---:B---3--:R-:W-:Y:S08]  /*16c50*/  HMMA.16816.F32 R124, R172.reuse, R180, R124 ;  /* 0x000000b4ac7c723c */ /* 0x048ff0000000187c */
[----:B------:R-:W-:Y:S01]  /*16c60*/  HMMA.16816.F32 R128, R172, R182, R128 ;  /* 0x000000b6ac80723c */ /* 0x000fe20000001880 */
[----:B------:R-:W1:Y:S07]  /*16c70*/  LDSM.16.M88.4 R172, [R220+0x6000] ;  /* 0x00600000dcac783b */ /* 0x000e6e0000000200 */
[C---:B------:R-:W-:Y:S01]  /*16c80*/  HMMA.16816.F32 R4, R188.reuse, R192, R4 ;  /* 0x000000c0bc04723c */ /* 0x040fe20000001804 */
[----:B------:R-:W3:Y:S07]  /*16c90*/  LDSM.16.M88.4 R180, [R220+0x7000] ;  /* 0x00700000dcb4783b */ /* 0x000eee0000000200 */
        /* <DEDUP_REMOVED lines=12> */
[----:B------:R-:W-:Y:S05]  /*16d60*/  IADD3 R208, PT, PT, R219, R222, RZ ;  /* 0x000000dedbd07210 */ /* 0x000fea0007ffe0ff */
[C---:B------:R-:W-:Y:S01]  /*16d70*/  HMMA.16816.F32 R40, R188.reuse, R210, R40 ;  /* 0x000000d2bc28723c */ /* 0x040fe20000001828 */
[----:B------:R-:W-:Y:S07]  /*16d80*/  LDSM.16.M88.4 R208, [R208] ;  /* 0x00000000d0d0783b */ /* 0x000fee0000000200 */
[C---:B----4-:R-:W-:Y:S08]  /*16d90*/  HMMA.16816.F32 R44, R188.reuse, R184, R44 ;  /* 0x000000b8bc2c723c */ /* 0x050ff0000000182c */
[C---:B------:R-:W-:Y:S01]  /*16da0*/  HMMA.16816.F32 R48, R188.reuse, R186, R48 ;  /* 0x000000babc30723c */ /* 0x040fe20000001830 */
[----:B------:R-:W4:Y:S07]  /*16db0*/  LDSM.16.M88.4 R184, [R220+0x7800] ;  /* 0x00780000dcb8783b */ /* 0x000f2e0000000200 */
[C---:B------:R-:W-:Y:S08]  /*16dc0*/  HMMA.16816.F32 R52, R188.reuse, R212, R52 ;  /* 0x000000d4bc34723c */ /* 0x040ff00000001834 */
[C---:B------:R-:W-:Y:S01]  /*16dd0*/  HMMA.16816.F32 R56, R188.reuse, R214, R56 ;  /* 0x000000d6bc38723c */ /* 0x040fe20000001838 */
[----:B------:R-:W5:Y:S07]  /*16de0*/  LDSM.16.M88.4 R212, [R0+0x2000] ;  /* 0x0020000000d4783b */ /* 0x000f6e0000000200 */
[C---:B--2---:R-:W-:Y:S08]  /*16df0*/  HMMA.16816.F32 R60, R188.reuse, R168, R60 ;  /* 0x000000a8bc3c723c */ /* 0x044ff0000000183c */
[C---:B------:R-:W-:Y:S01]  /*16e00*/  HMMA.16816.F32 R64, R188.reuse, R170, R64 ;  /* 0x000000aabc40723c */ /* 0x040fe20000001840 */
[----:B------:R-:W2:Y:S07]  /*16e10*/  LDSM.16.M88.4 R168, [R0+0x2800] ;  /* 0x0028000000a8783b */ /* 0x000eae0000000200 */
[C---:B-1----:R-:W-:Y:S08]  /*16e20*/  HMMA.16816.F32 R68, R188.reuse, R172, R68 ;  /* 0x000000acbc44723c */ /* 0x042ff00000001844 */
[C---:B------:R-:W-:Y:S01]  /*16e30*/  HMMA.16816.F32 R72, R188.reuse, R174, R72 ;  /* 0x000000aebc48723c */ /* 0x040fe20000001848 */
[----:B------:R-:W1:Y:S07]  /*16e40*/  LDSM.16.M88.4 R172, [R0+0x3000] ;  /* 0x0030000000ac783b */ /* 0x000e6e0000000200 */
[C---:B------:R-:W-:Y:S08]  /*16e50*/  HMMA.16816.F32 R76, R188.reuse, R176, R76 ;  /* 0x000000b0bc4c723c */ /* 0x040ff0000000184c */
[C---:B------:R-:W-:Y:S08]  /*16e60*/  HMMA.16816.F32 R80, R188.reuse, R178, R80 ;  /* 0x000000b2bc50723c */ /* 0x040ff00000001850 */
[C---:B---3--:R-:W-:Y:S08]  /*16e70*/  HMMA.16816.F32 R84, R188.reuse, R180, R84 ;  /* 0x000000b4bc54723c */ /* 0x048ff00000001854 */
        /* <DEDUP_REMOVED lines=11> */
[C---:B-----5:R-:W-:Y:S08]  /*16f30*/  HMMA.16816.F32 R4, R208.reuse, R212, R4 ;  /* 0x000000d4d004723c */ /* 0x060ff00000001804 */
[C---:B------:R-:W-:Y:S08]  /*16f40*/  HMMA.16816.F32 R8, R208.reuse, R214, R8 ;  /* 0x000000d6d008723c */ /* 0x040ff00000001808 */
[C---:B--2---:R-:W-:Y:S03]  /*16f50*/  HMMA.16816.F32 R12, R208.reuse, R168, R12 ;  /* 0x000000a8d00c723c */ /* 0x044fe6000000180c */
[-C--:B------:R-:W-:Y:S01]  /*16f60*/  FMUL.FTZ R206, R5, R237.reuse ;  /* 0x000000ed05ce7220 */ /* 0x080fe20000410000 */
[-C--:B------:R-:W-:Y:S01]  /*16f70*/  FMUL.FTZ R205, R6, R237.reuse ;  /* 0x000000ed06cd7220 */ /* 0x080fe20000410000 */
[-C--:B------:R-:W-:Y:S01]  /*16f80*/  FMUL.FTZ R207, R7, R237.reuse ;  /* 0x000000ed07cf7220 */ /* 0x080fe20000410000 */
[-C--:B------:R-:W-:Y:S02]  /*16f90*/  FMUL.FTZ R204, R4, R237.reuse ;  /* 0x000000ed04cc7220 */ /* 0x080fe40000410000 */
[C---:B------:R-:W-:Y:S01]  /*16fa0*/  HMMA.16816.F32 R16, R208.reuse, R170, R16 ;  /* 0x000000aad010723c */ /* 0x040fe20000001810 */
[----:B------:R-:W-:Y:S01]  /*16fb0*/  MUFU.TANH R206, R206 ;  /* 0x000000ce00ce7308 */ /* 0x000fe20000002400 */
[----:B------:R-:W2:Y:S01]  /*16fc0*/  LDSM.16.M88.4 R168, [R0+0x3800] ;  /* 0x0038000000a8783b */ /* 0x000ea20000000200 */
[-C--:B------:R-:W-:Y:S01]  /*16fd0*/  FMUL.FTZ R213, R10, R237.reuse ;  /* 0x000000ed0ad57220 */ /* 0x080fe20000410000 */
[-C--:B------:R-:W-:Y:S01]  /*16fe0*/  FMUL.FTZ R215, R11, R237.reuse ;  /* 0x000000ed0bd77220 */ /* 0x080fe20000410000 */
[-C--:B------:R-:W-:Y:S01]  /*16ff0*/  FMUL.FTZ R214, R9, R237.reuse ;  /* 0x000000ed09d67220 */ /* 0x080fe20000410000 */
[-C--:B------:R-:W-:Y:S02]  /*17000*/  FMUL.FTZ R212, R8, R237.reuse ;  /* 0x000000ed08d47220 */ /* 0x080fe40000410000 */
[C---:B-1----:R-:W-:Y:S03]  /*17010*/  HMMA.16816.F32 R20, R208.reuse, R172, R20 ;  /* 0x000000acd014723c */ /* 0x042fe60000001814 */
[----:B------:R-:W-:Y:S01]  /*17020*/  MUFU.TANH R204, R204 ;  /* 0x000000cc00cc7308 */ /* 0x000fe20000002400 */
[-C--:B------:R-:W-:Y:S01]  /*17030*/  FMUL.FTZ R5, R13, R237.reuse ;  /* 0x000000ed0d057220 */ /* 0x080fe20000410000 */
[-C--:B------:R-:W-:Y:S01]  /*17040*/  FMUL.FTZ R222, R14, R237.reuse ;  /* 0x000000ed0ede7220 */ /* 0x080fe20000410000 */
[-C--:B------:R-:W-:Y:S01]  /*17050*/  FMUL.FTZ R6, R15, R237.reuse ;  /* 0x000000ed0f067220 */ /* 0x080fe20000410000 */
[-C--:B------:R-:W-:Y:S01]  /*17060*/  FMUL.FTZ R220, R12, R237.reuse ;  /* 0x000000ed0cdc7220 */ /* 0x080fe20000410000 */
[C---:B------:R-:W-:Y:S05]  /*17070*/  HMMA.16816.F32 R24, R208.reuse, R174, R24 ;  /* 0x000000aed018723c */ /* 0x040fea0000001818 */
[----:B------:R-:W-:Y:S01]  /*17080*/  MUFU.TANH R205, R205 ;  /* 0x000000cd00cd7308 */ /* 0x000fe20000002400 */
[-C--:B------:R-:W-:Y:S01]  /*17090*/  FMUL.FTZ R10, R17, R237.reuse ;  /* 0x000000ed110a7220 */ /* 0x080fe20000410000 */
[-C--:B------:R-:W-:Y:S01]  /*170a0*/  FMUL.FTZ R11, R19, R237.reuse ;  /* 0x000000ed130b7220 */ /* 0x080fe20000410000 */
[-C--:B------:R-:W-:Y:S01]  /*170b0*/  FMUL.FTZ R9, R18, R237.reuse ;  /* 0x000000ed12097220 */ /* 0x080fe20000410000 */
[-C--:B------:R-:W-:Y:S06]  /*170c0*/  FMUL.FTZ R7, R16, R237.reuse ;  /* 0x000000ed10077220 */ /* 0x080fec0000410000 */
[----:B------:R-:W-:Y:S01]  /*170d0*/  MUFU.TANH R207, R207 ;  /* 0x000000cf00cf7308 */ /* 0x000fe20000002400 */
[-C--:B------:R-:W-:Y:S01]  /*170e0*/  FMUL.FTZ R13, R20, R237.reuse ;  /* 0x000000ed140d7220 */ /* 0x080fe20000410000 */
[-C--:B------:R-:W-:Y:S01]  /*170f0*/  FMUL.FTZ R15, R21, R237.reuse ;  /* 0x000000ed150f7220 */ /* 0x080fe20000410000 */
[-C--:B------:R-:W-:Y:S01]  /*17100*/  FMUL.FTZ R14, R22, R237.reuse ;  /* 0x000000ed160e7220 */ /* 0x080fe20000410000 */
[-C--:B------:R-:W-:Y:S02]  /*17110*/  FMUL.FTZ R17, R23, R237.reuse ;  /* 0x000000ed17117220 */ /* 0x080fe40000410000 */
[----:B------:R-:W1:Y:S04]  /*17120*/  LDSM.16.M88.4 R20, [R0+0x4000] ;  /* 0x004000000014783b */ /* 0x000e680000000200 */
[----:B------:R-:W-:Y:S01]  /*17130*/  MUFU.TANH R212, R212 ;  /* 0x000000d400d47308 */ /* 0x000fe20000002400 */
[-C--:B------:R-:W-:Y:S01]  /*17140*/  FMUL.FTZ R25, R25, R237.reuse ;  /* 0x000000ed19197220 */ /* 0x080fe20000410000 */
[-C--:B------:R-:W-:Y:S01]  /*17150*/  FMUL.FTZ R26, R26, R237.reuse ;  /* 0x000000ed1a1a7220 */ /* 0x080fe20000410000 */
[-C--:B------:R-:W-:Y:S01]  /*17160*/  FMUL.FTZ R27, R27, R237.reuse ;  /* 0x000000ed1b1b7220 */ /* 0x080fe20000410000 */
[-C--:B------:R-:W-:Y:S06]  /*17170*/  FMUL.FTZ R18, R24, R237.reuse ;  /* 0x000000ed18127220 */ /* 0x080fec0000410000 */
[----:B------:R-:W-:Y:S01]  /*17180*/  MUFU.TANH R181, R25 ;  /* 0x0000001900b57308 */ /* 0x000fe20000002400 */
[C---:B--2---:R-:W-:Y:S09]  /*17190*/  HMMA.16816.F32 R28, R208.reuse, R168, R28 ;  /* 0x000000a8d01c723c */ /* 0x044ff2000000181c */
[----:B------:R-:W-:Y:S01]  /*171a0*/  MUFU.TANH R19, R26 ;  /* 0x0000001a00137308 */ /* 0x000fe20000002400 */
[C---:B------:R-:W-:Y:S09]  /*171b0*/  HMMA.16816.F32 R32, R208.reuse, R170, R32 ;  /* 0x000000aad020723c */ /* 0x040ff20000001820 */
[----:B------:R2:W-:Y:S01]  /*171c0*/  MUFU.TANH R182, R27 ;  /* 0x0000001b00b67308 */ /* 0x0005e20000002400 */
        /* <DEDUP_REMOVED lines=8> */
[C---:B-1----:R-:W-:Y:S06]  /*17250*/  HMMA.16816.F32 R36, R208.reuse, R20, R36 ;  /* 0x00000014d024723c */ /* 0x042fec0000001824 */
[----:B------:R1:W-:Y:S01]  /*17260*/  MUFU.TANH R32, R186 ;  /* 0x000000ba00207308 */ /* 0x0003e20000002400 */
[----:B--2---:R-:W2:Y:S01]  /*17270*/  LDSM.16.M88.4 R24, [R0+0x4800] ;  /* 0x004800000018783b */ /* 0x004ea20000000200 */
[-C--:B------:R-:W-:Y:S01]  /*17280*/  FMUL.FTZ R33, R33, R237.reuse ;  /* 0x000000ed21217220 */ /* 0x080fe20000410000 */
[C---:B------:R-:W-:Y:S07]  /*17290*/  HMMA.16816.F32 R40, R208.reuse, R22, R40 ;  /* 0x00000016d028723c */ /* 0x040fee0000001828 */
[----:B------:R-:W-:Y:S01]  /*172a0*/  MUFU.TANH R213, R213 ;  /* 0x000000d500d57308 */ /* 0x000fe20000002400 */
[----:B------:R-:W3:Y:S09]  /*172b0*/  LDSM.16.M88.4 R20, [R0+0x5000] ;  /* 0x005000000014783b */ /* 0x000ef20000000200 */
[----:B------:R-:W-:Y:S01]  /*172c0*/  MUFU.TANH R215, R215 ;  /* 0x000000d700d77308 */ /* 0x000fe20000002400 */
[-C--:B------:R-:W-:Y:S01]  /*172d0*/  FMUL.FTZ R34, R38, R237.reuse ;  /* 0x000000ed26227220 */ /* 0x080fe20000410000 */
[-C--:B------:R-:W-:Y:S01]  /*172e0*/  FMUL.FTZ R35, R39, R237.reuse ;  /* 0x000000ed27237220 */ /* 0x080fe20000410000 */
[-C--:B------:R-:W-:Y:S01]  /*172f0*/  FMUL.FTZ R36, R36, R237.reuse ;  /* 0x000000ed24247220 */ /* 0x080fe20000410000 */
[-C--:B------:R-:W-:Y:S06]  /*17300*/  FMUL.FTZ R37, R37, R237.reuse ;  /* 0x000000ed25257220 */ /* 0x080fec0000410000 */
[----:B------:R-:W-:Y:S01]  /*17310*/  MUFU.TANH R220, R220 ;  /* 0x000000dc00dc7308 */ /* 0x000fe20000002400 */
[-C--:B-1----:R-:W-:Y:S01]  /*17320*/  FMUL.FTZ R186, R40, R237.reuse ;  /* 0x000000ed28ba7220 */ /* 0x082fe20000410000 */
[-C--:B------:R-:W-:Y:S01]  /*17330*/  FMUL.FTZ R38, R42, R237.reuse ;  /* 0x000000ed2a267220 */ /* 0x080fe20000410000 */
[-C--:B------:R-:W-:Y:S01]  /*17340*/  FMUL.FTZ R39, R43, R237.reuse ;  /* 0x000000ed2b277220 */ /* 0x080fe20000410000 */
[-C--:B------:R-:W-:Y:S06]  /*17350*/  FMUL.FTZ R41, R41, R237.reuse ;  /* 0x000000ed29297220 */ /* 0x080fec0000410000 */
[----:B------:R1:W-:Y:S10]  /*17360*/  MUFU.TANH R40, R186 ;  /* 0x000000ba00287308 */ /* 0x0003f40000002400 */
[----:B------:R-:W-:Y:S01]  /*17370*/  MUFU.TANH R5, R5 ;  /* 0x0000000500057308 */ /* 0x000fe20000002400 */
[C---:B--2---:R-:W-:Y:S09]  /*17380*/  HMMA.16816.F32 R44, R208.reuse, R24, R44 ;  /* 0x00000018d02c723c */ /* 0x044ff2000000182c */
[----:B------:R-:W-:Y:S01]  /*17390*/  MUFU.TANH R222, R222 ;  /* 0x000000de00de7308 */ /* 0x000fe20000002400 */
[C---:B------:R-:W-:Y:S01]  /*173a0*/  HMMA.16816.F32 R48, R208.reuse, R26, R48 ;  /* 0x0000001ad030723c */ /* 0x040fe20000001830 */
[----:B------:R-:W2:Y:S08]  /*173b0*/  LDSM.16.M88.4 R24, [R0+0x5800] ;  /* 0x005800000018783b */ /* 0x000eb00000000200 */
[----:B------:R-:W-:Y:S01]  /*173c0*/  MUFU.TANH R6, R6 ;  /* 0x0000000600067308 */ /* 0x000fe20000002400 */
[C---:B---3--:R-:W-:Y:S03]  /*173d0*/  HMMA.16816.F32 R52, R208.reuse, R20, R52 ;  /* 0x00000014d034723c */ /* 0x048fe60000001834 */
[-C--:B------:R-:W-:Y:S01]  /*173e0*/  FMUL.FTZ R42, R46, R237.reuse ;  /* 0x000000ed2e2a7220 */ /* 0x080fe20000410000 */
[-C--:B------:R-:W-:Y:S01]  /*173f0*/  FMUL.FTZ R43, R47, R237.reuse ;  /* 0x000000ed2f2b7220 */ /* 0x080fe20000410000 */
[-C--:B------:R-:W-:Y:S01]  /*17400*/  FMUL.FTZ R44, R44, R237.reuse ;  /* 0x000000ed2c2c7220 */ /* 0x080fe20000410000 */
[-C--:B------:R-:W-:Y:S03]  /*17410*/  FMUL.FTZ R45, R45, R237.reuse ;  /* 0x000000ed2d2d7220 */ /* 0x080fe60000410000 */
[----:B------:R-:W-:Y:S01]  /*17420*/  MUFU.TANH R7, R7 ;  /* 0x0000000700077308 */ /* 0x000fe20000002400 */
[C---:B------:R-:W-:Y:S01]  /*17430*/  HMMA.16816.F32 R56, R208.reuse, R22, R56 ;  /* 0x00000016d038723c */ /* 0x040fe20000001838 */
[----:B------:R-:W3:Y:S02]  /*17440*/  LDSM.16.M88.4 R20, [R0+0x6000] ;  /* 0x006000000014783b */ /* 0x000ee40000000200 */
[-C--:B-1----:R-:W-:Y:S01]  /*17450*/  FMUL.FTZ R186, R48, R237.reuse ;  /* 0x000000ed30ba7220 */ /* 0x082fe20000410000 */
[-C--:B------:R-:W-:Y:S01]  /*17460*/  FMUL.FTZ R46, R50, R237.reuse ;  /* 0x000000ed322e7220 */ /* 0x080fe20000410000 */
[-C--:B------:R-:W-:Y:S01]  /*17470*/  FMUL.FTZ R47, R51, R237.reuse ;  /* 0x000000ed332f7220 */ /* 0x080fe20000410000 */
[-C--:B------:R-:W-:Y:S03]  /*17480*/  FMUL.FTZ R49, R49, R237.reuse ;  /* 0x000000ed31317220 */ /* 0x080fe60000410000 */
        /* <DEDUP_REMOVED lines=8> */
[-C--:B------:R-:W-:Y:S07]  /*17510*/  FMUL.FTZ R57, R57, R237.reuse ;  /* 0x000000ed39397220 */ /* 0x080fee0000410000 */
[----:B------:R-:W-:Y:S01]  /*17520*/  MUFU.TANH R9, R9 ;  /* 0x0000000900097308 */ /* 0x000fe20000002400 */
[-C--:B-1----:R-:W-:Y:S01]  /*17530*/  FMUL.FTZ R186, R56, R237.reuse ;  /* 0x000000ed38ba7220 */ /* 0x082fe20000410000 */
[C---:B--2---:R-:W-:Y:S08]  /*17540*/  HMMA.16816.F32 R60, R208.reuse, R24, R60 ;  /* 0x00000018d03c723c */ /* 0x044ff0000000183c */
[----:B------:R-:W-:Y:S01]  /*17550*/  MUFU.TANH R56, R186 ;  /* 0x000000ba00387308 */ /* 0x000fe20000002400 */
[C---:B------:R-:W-:Y:S01]  /*17560*/  HMMA.16816.F32 R64, R208.reuse, R26, R64 ;  /* 0x0000001ad040723c */ /* 0x040fe20000001840 */
[----:B------:R-:W1:Y:S08]  /*17570*/  LDSM.16.M88.4 R24, [R0+0x6800] ;  /* 0x006800000018783b */ /* 0x000e700000000200 */
[----:B------:R-:W-:Y:S01]  /*17580*/  MUFU.TANH R11, R11 ;  /* 0x0000000b000b7308 */ /* 0x000fe20000002400 */
[C---:B---3--:R-:W-:Y:S03]  /*17590*/  HMMA.16816.F32 R68, R208.reuse, R20, R68 ;  /* 0x00000014d044723c */ /* 0x048fe60000001844 */
[-C--:B------:R-:W-:Y:S01]  /*175a0*/  FMUL.FTZ R58, R62, R237.reuse ;  /* 0x000000ed3e3a7220 */ /* 0x080fe20000410000 */
[-C--:B------:R-:W-:Y:S01]  /*175b0*/  FMUL.FTZ R59, R63, R237.reuse ;  /* 0x000000ed3f3b7220 */ /* 0x080fe20000410000 */
[-C--:B------:R-:W-:Y:S04]  /*175c0*/  FMUL.FTZ R60, R60, R237.reuse ;  /* 0x000000ed3c3c7220 */ /* 0x080fe80000410000 */
[----:B------:R-:W-:Y:S01]  /*175d0*/  MUFU.TANH R13, R13 ;  /* 0x0000000d000d7308 */ /* 0x000fe20000002400 */
[-C--:B------:R-:W-:Y:S01]  /*175e0*/  FMUL.FTZ R61, R61, R237.reuse ;  /* 0x000000ed3d3d7220 */ /* 0x080fe20000410000 */
[C---:B------:R-:W-:Y:S03]  /*175f0*/  HMMA.16816.F32 R72, R208.reuse, R22, R72 ;  /* 0x00000016d048723c */ /* 0x040fe60000001848 */
[-C--:B------:R-:W-:Y:S01]  /*17600*/  FMUL.FTZ R20, R65, R237.reuse ;  /* 0x000000ed41147220 */ /* 0x080fe20000410000 */
[-C--:B------:R-:W-:Y:S01]  /*17610*/  FMUL.FTZ R62, R66, R237.reuse ;  /* 0x000000ed423e7220 */ /* 0x080fe20000410000 */
[-C--:B------:R-:W-:Y:S03]  /*17620*/  FMUL.FTZ R63, R67, R237.reuse ;  /* 0x000000ed433f7220 */ /* 0x080fe60000410000 */
[----:B------:R-:W-:Y:S01]  /*17630*/  MUFU.TANH R15, R15 ;  /* 0x0000000f000f7308 */ /* 0x000fe20000002400 */
[-C--:B------:R-:W-:Y:S01]  /*17640*/  FMUL.FTZ R189, R64, R237.reuse ;  /* 0x000000ed40bd7220 */ /* 0x080fe20000410000 */
[-C--:B------:R-:W-:Y:S01]  /*17650*/  FMUL.FTZ R65, R68, R237.reuse ;  /* 0x000000ed44417220 */ /* 0x080fe20000410000 */
[-C--:B------:R-:W-:Y:S01]  /*17660*/  FMUL.FTZ R67, R70, R237.reuse ;  /* 0x000000ed46437220 */ /* 0x080fe20000410000 */
[-C--:B------:R-:W-:Y:S06]  /*17670*/  FMUL.FTZ R68, R71, R237.reuse ;  /* 0x000000ed47447220 */ /* 0x080fec0000410000 */
[----:B------:R2:W-:Y:S01]  /*17680*/  MUFU.TANH R186, R20 ;  /* 0x0000001400ba7308 */ /* 0x0005e20000002400 */
[-C--:B------:R-:W-:Y:S01]  /*17690*/  FMUL.FTZ R69, R69, R237.reuse ;  /* 0x000000ed45457220 */ /* 0x080fe20000410000 */
[-C--:B------:R-:W-:Y:S01]  /*176a0*/  FMUL.FTZ R66, R72, R237.reuse ;  /* 0x000000ed48427220 */ /* 0x080fe20000410000 */
[-C--:B------:R-:W-:Y:S01]  /*176b0*/  FMUL.FTZ R70, R74, R237.reuse ;  /* 0x000000ed4a467220 */ /* 0x080fe20000410000 */
[-C--:B------:R-:W-:Y:S06]  /*176c0*/  FMUL.FTZ R71, R75, R237.reuse ;  /* 0x000000ed4b477220 */ /* 0x080fec0000410000 */
[----:B------:R3:W-:Y:S01]  /*176d0*/  MUFU.TANH R187, R65 ;  /* 0x0000004100bb7308 */ /* 0x0007e20000002400 */
[-C--:B------:R-:W-:Y:S01]  /*176e0*/  FMUL.FTZ R73, R73, R237.reuse ;  /* 0x000000ed49497220 */ /* 0x080fe20000410000 */
[C---:B-1----:R-:W-:Y:S08]  /*176f0*/  HMMA.16816.F32 R76, R208.reuse, R24, R76 ;  /* 0x00000018d04c723c */ /* 0x042ff0000000184c */
[----:B------:R-:W-:Y:S01]  /*17700*/  MUFU.TANH R72, R66 ;  /* 0x0000004200487308 */ /* 0x000fe20000002400 */
[----:B--2---:R-:W1:Y:S01]  /*17710*/  LDSM.16.M88.4 R20, [R0+0x7000] ;  /* 0x007000000014783b */ /* 0x004e620000000200 */
[C---:B------:R-:W-:Y:S08]  /*17720*/  HMMA.16816.F32 R80, R208.reuse, R26, R80 ;  /* 0x0000001ad050723c */ /* 0x040ff00000001850 */
[----:B------:R-:W-:Y:S01]  /*17730*/  MUFU.TANH R64, R189 ;  /* 0x000000bd00407308 */ /* 0x000fe20000002400 */
[----:B------:R-:W2:Y:S01]  /*17740*/  LDSM.16.M88.4 R24, [R0+0x7800] ;  /* 0x007800000018783b */ /* 0x000ea20000000200 */
[-C--:B------:R-:W-:Y:S01]  /*17750*/  FMUL.FTZ R74, R78, R237.reuse ;  /* 0x000000ed4e4a7220 */ /* 0x080fe20000410000 */
[-C--:B------:R-:W-:Y:S07]  /*17760*/  FMUL.FTZ R75, R79, R237.reuse ;  /* 0x000000ed4f4b7220 */ /* 0x080fee0000410000 */
[----:B------:R-:W-:Y:S01]  /*17770*/  MUFU.TANH R14, R14 ;  /* 0x0000000e000e7308 */ /* 0x000fe20000002400 */
[-C--:B------:R-:W-:Y:S01]  /*17780*/  FMUL.FTZ R76, R76, R237.reuse ;  /* 0x000000ed4c4c7220 */ /* 0x080fe20000410000 */
[-C--:B------:R-:W-:Y:S01]  /*17790*/  FMUL.FTZ R77, R77, R237.reuse ;  /* 0x000000ed4d4d7220 */ /* 0x080fe20000410000 */
[-C--:B---3--:R-:W-:Y:S01]  /*177a0*/  FMUL.FTZ R65, R80, R237.reuse ;  /* 0x000000ed50417220 */ /* 0x088fe20000410000 */
[-C--:B------:R-:W-:Y:S06]  /*177b0*/  FMUL.FTZ R78, R82, R237.reuse ;  /* 0x000000ed524e7220 */ /* 0x080fec0000410000 */
[----:B------:R-:W-:Y:S01]  /*177c0*/  MUFU.TANH R17, R17 ;  /* 0x0000001100117308 */ /* 0x000fe20000002400 */
[-C--:B------:R-:W-:Y:S01]  /*177d0*/  FMUL.FTZ R79, R83, R237.reuse ;  /* 0x000000ed534f7220 */ /* 0x080fe20000410000 */
[-C--:B------:R-:W-:Y:S08]  /*177e0*/  FMUL.FTZ R81, R81, R237.reuse ;  /* 0x000000ed51517220 */ /* 0x080ff00000410000 */
[----:B------:R3:W-:Y:S10]  /*177f0*/  MUFU.TANH R80, R65 ;  /* 0x0000004100507308 */ /* 0x0007f40000002400 */
[----:B------:R-:W-:Y:S01]  /*17800*/  MUFU.TANH R18, R18 ;  /* 0x0000001200127308 */ /* 0x000fe20000002400 */
[C---:B-1----:R-:W-:Y:S09]  /*17810*/  HMMA.16816.F32 R84, R208.reuse, R20, R84 ;  /* 0x00000014d054723c */ /* 0x042ff20000001854 */
[----:B------:R-:W-:Y:S01]  /*17820*/  MUFU.TANH R183, R183 ;  /* 0x000000b700b77308 */ /* 0x000fe20000002400 */
[C---:B------:R-:W-:Y:S01]  /*17830*/  HMMA.16816.F32 R88, R208.reuse, R22, R88 ;  /* 0x00000016d058723c */ /* 0x040fe20000001858 */
[----:B------:R-:W1:Y:S08]  /*17840*/  LDSM.16.M88.4 R20, [R0+0x8000] ;  /* 0x008000000014783b */ /* 0x000e700000000200 */
[----:B------:R-:W-:Y:S01]  /*17850*/  MUFU.TANH R185, R185 ;  /* 0x000000b900b97308 */ /* 0x000fe20000002400 */
[C---:B--2---:R-:W-:Y:S03]  /*17860*/  HMMA.16816.F32 R92, R208.reuse, R24, R92 ;  /* 0x00000018d05c723c */ /* 0x044fe6000000185c */
[-C--:B------:R-:W-:Y:S01]  /*17870*/  FMUL.FTZ R82, R86, R237.reuse ;  /* 0x000000ed56527220 */ /* 0x080fe20000410000 */
[-C--:B------:R-:W-:Y:S01]  /*17880*/  FMUL.FTZ R83, R87, R237.reuse ;  /* 0x000000ed57537220 */ /* 0x080fe20000410000 */
[-C--:B------:R-:W-:Y:S01]  /*17890*/  FMUL.FTZ R84, R84, R237.reuse ;  /* 0x000000ed54547220 */ /* 0x080fe20000410000 */
[-C--:B------:R-:W-:Y:S03]  /*178a0*/  FMUL.FTZ R85, R85, R237.reuse ;  /* 0x000000ed55557220 */ /* 0x080fe60000410000 */
[----:B------:R-:W-:Y:S01]  /*178b0*/  MUFU.TANH R28, R28 ;  /* 0x0000001c001c7308 */ /* 0x000fe20000002400 */
[C---:B------:R-:W-:Y:S01]  /*178c0*/  HMMA.16816.F32 R96, R208.reuse, R26, R96 ;  /* 0x0000001ad060723c */ /* 0x040fe20000001860 */
[----:B------:R-:W2:Y:S02]  /*178d0*/  LDSM.16.M88.4 R24, [R0+0x8800] ;  /* 0x008800000018783b */ /* 0x000ea40000000200 */
[-C--:B---3--:R-:W-:Y:S01]  /*178e0*/  FMUL.FTZ R65, R88, R237.reuse ;  /* 0x000000ed58417220 */ /* 0x088fe20000410000 */
        /* <DEDUP_REMOVED lines=12> */
[----:B------:R4:W-:Y:S01]  /*179b0*/  MUFU.TANH R194, R97 ;  /* 0x0000006100c27308 */ /* 0x0009e20000002400 */
[-C--:B---3--:R-:W-:Y:S01]  /*179c0*/  FMUL.FTZ R65, R96, R237.reuse ;  /* 0x000000ed60417220 */ /* 0x088fe20000410000 */
[C---:B-1----:R-:W-:Y:S08]  /*179d0*/  HMMA.16816.F32 R100, R208.reuse, R20, R100 ;  /* 0x00000014d064723c */ /* 0x042ff00000001864 */
[----:B------:R1:W-:Y:S01]  /*179e0*/  MUFU.TANH R190, R65 ;  /* 0x0000004100be7308 */ /* 0x0003e20000002400 */
[C---:B------:R-:W-:Y:S01]  /*179f0*/  HMMA.16816.F32 R104, R208.reuse, R22, R104 ;  /* 0x00000016d068723c */ /* 0x040fe20000001868 */
[----:B------:R-:W3:Y:S08]  /*17a00*/  LDSM.16.M88.4 R20, [R0+0x9000] ;  /* 0x009000000014783b */ /* 0x000ef00000000200 */
[----:B------:R-:W-:Y:S01]  /*17a10*/  MUFU.TANH R33, R33 ;  /* 0x0000002100217308 */ /* 0x000fe20000002400 */
[C---:B--2---:R-:W-:Y:S03]  /*17a20*/  HMMA.16816.F32 R108, R208.reuse, R24, R108 ;  /* 0x00000018d06c723c */ /* 0x044fe6000000186c */
[-C--:B------:R-:W-:Y:S01]  /*17a30*/  FMUL.FTZ R101, R101, R237.reuse ;  /* 0x000000ed65657220 */ /* 0x080fe20000410000 */
[-C--:B------:R-:W-:Y:S01]  /*17a40*/  FMUL.FTZ R96, R102, R237.reuse ;  /* 0x000000ed66607220 */ /* 0x080fe20000410000 */
[-C--:B------:R-:W-:Y:S04]  /*17a50*/  FMUL.FTZ R100, R100, R237.reuse ;  /* 0x000000ed64647220 */ /* 0x080fe80000410000 */
[----:B------:R-:W-:Y:S01]  /*17a60*/  MUFU.TANH R30, R30 ;  /* 0x0000001e001e7308 */ /* 0x000fe20000002400 */
[-C--:B----4-:R-:W-:Y:S01]  /*17a70*/  FMUL.FTZ R97, R103, R237.reuse ;  /* 0x000000ed67617220 */ /* 0x090fe20000410000 */
[C---:B------:R-:W-:Y:S01]  /*17a80*/  HMMA.16816.F32 R112, R208.reuse, R26, R112 ;  /* 0x0000001ad070723c */ /* 0x040fe20000001870 */
[----:B------:R-:W2:Y:S01]  /*17a90*/  LDSM.16.M88.4 R24, [R0+0x9800] ;  /* 0x009800000018783b */ /* 0x000ea20000000200 */
[----:B------:R-:W-:Y:S06]  /*17aa0*/  DEPBAR.LE SB0, 0x0 ;  /* 0x000080000000791a */ /* 0x000fec0000000000 */
[----:B------:R4:W-:Y:S01]  /*17ab0*/  MUFU.TANH R198, R101 ;  /* 0x0000006500c67308 */ /* 0x0009e20000002400 */
[-C--:B-1----:R-:W-:Y:S01]  /*17ac0*/  FMUL.FTZ R65, R104, R237.reuse ;  /* 0x000000ed68417220 */ /* 0x082fe20000410000 */
[-C--:B------:R-:W-:Y:S01]  /*17ad0*/  FMUL.FTZ R98, R106, R237.reuse ;  /* 0x000000ed6a627220 */ /* 0x080fe20000410000 */
[-C--:B------:R-:W-:Y:S01]  /*17ae0*/  FMUL.FTZ R99, R107, R237.reuse ;  /* 0x000000ed6b637220 */ /* 0x080fe20000410000 */
[-C--:B------:R-:W-:Y:S01]  /*17af0*/  FMUL.FTZ R105, R105, R237.reuse ;  /* 0x000000ed69697220 */ /* 0x080fe20000410000 */
[-C--:B------:R-:W-:Y:S01]  /*17b00*/  FMUL.FTZ R102, R111, R237.reuse ;  /* 0x000000ed6f667220 */ /* 0x080fe20000410000 */
[-C--:B------:R-:W-:Y:S01]  /*17b10*/  FMUL.FTZ R66, R108, R237.reuse ;  /* 0x000000ed6c427220 */ /* 0x080fe20000410000 */
[-C--:B------:R-:W-:Y:S03]  /*17b20*/  FMUL.FTZ R109, R109, R237.reuse ;  /* 0x000000ed6d6d7220 */ /* 0x080fe60000410000 */
[----:B------:R1:W-:Y:S01]  /*17b30*/  MUFU.TANH R104, R65 ;  /* 0x0000004100687308 */ /* 0x0003e20000002400 */
[----:B------:R-:W-:Y:S01]  /*17b40*/  BAR.SYNC.DEFER_BLOCKING 0x0 ;  /* 0x0000000000007b1d */ /* 0x000fe20000010000 */
[-C--:B------:R-:W-:Y:S01]  /*17b50*/  FMUL.FTZ R114, R114, R237.reuse ;  /* 0x000000ed72727220 */ /* 0x080fe20000410000 */
[-C--:B------:R-:W-:Y:S07]  /*17b60*/  FMUL.FTZ R115, R115, R237.reuse ;  /* 0x000000ed73737220 */ /* 0x080fee0000410000 */
[----:B------:R-:W-:Y:S01]  /*17b70*/  MUFU.TANH R31, R31 ;  /* 0x0000001f001f7308 */ /* 0x000fe20000002400 */
[-C--:B----4-:R-:W-:Y:S01]  /*17b80*/  FMUL.FTZ R101, R110, R237.reuse ;  /* 0x000000ed6e657220 */ /* 0x090fe20000410000 */
[-C--:B------:R-:W-:Y:S01]  /*17b90*/  FMUL.FTZ R110, R113, R237.reuse ;  /* 0x000000ed716e7220 */ /* 0x080fe20000410000 */
[C---:B---3--:R-:W-:Y:S07]  /*17ba0*/  HMMA.16816.F32 R116, R208.reuse, R20, R116 ;  /* 0x00000014d074723c */ /* 0x048fee0000001874 */
[----:B------:R-:W-:Y:S01]  /*17bb0*/  MUFU.TANH R36, R36 ;  /* 0x0000002400247308 */ /* 0x000fe20000002400 */
[-C--:B------:R-:W-:Y:S01]  /*17bc0*/  FMUL.FTZ R20, R112, R237.reuse ;  /* 0x000000ed70147220 */ /* 0x080fe20000410000 */
[C---:B------:R-:W-:Y:S08]  /*17bd0*/  HMMA.16816.F32 R120, R208.reuse, R22, R120 ;  /* 0x00000016d078723c */ /* 0x040ff00000001878 */
[----:B------:R-:W-:Y:S01]  /*17be0*/  MUFU.TANH R37, R37 ;  /* 0x0000002500257308 */ /* 0x000fe20000002400 */
[C---:B--2---:R-:W-:Y:S03]  /*17bf0*/  HMMA.16816.F32 R124, R208.reuse, R24, R124 ;  /* 0x00000018d07c723c */ /* 0x044fe6000000187c */
[-C--:B------:R-:W-:Y:S01]  /*17c00*/  FMUL.FTZ R23, R118, R237.reuse ;  /* 0x000000ed76177220 */ /* 0x080fe20000410000 */
[-C--:B------:R-:W-:Y:S05]  /*17c10*/  FMUL.FTZ R21, R116, R237.reuse ;  /* 0x000000ed74157220 */ /* 0x080fea0000410000 */
[----:B------:R-:W-:Y:S01]  /*17c20*/  MUFU.TANH R34, R34 ;  /* 0x0000002200227308 */ /* 0x000fe20000002400 */
[-C--:B------:R-:W-:Y:S01]  /*17c30*/  FMUL.FTZ R112, R117, R237.reuse ;  /* 0x000000ed75707220 */ /* 0x080fe20000410000 */
[-C--:B------:R-:W-:Y:S01]  /*17c40*/  FMUL.FTZ R116, R119, R237.reuse ;  /* 0x000000ed77747220 */ /* 0x080fe20000410000 */
[----:B------:R-:W-:Y:S03]  /*17c50*/  HMMA.16816.F32 R128, R208, R26, R128 ;  /* 0x0000001ad080723c */ /* 0x000fe60000001880 */
[-C--:B------:R-:W-:Y:S01]  /*17c60*/  FMUL.FTZ R123, R123, R237.reuse ;  /* 0x000000ed7b7b7220 */ /* 0x080fe20000410000 */
[-C--:B------:R-:W-:Y:S03]  /*17c70*/  FMUL.FTZ R118, R121, R237.reuse ;  /* 0x000000ed79767220 */ /* 0x080fe60000410000 */
[----:B------:R-:W-:Y:S01]  /*17c80*/  MUFU.TANH R35, R35 ;  /* 0x0000002300237308 */ /* 0x000fe20000002400 */
[-C--:B------:R-:W-:Y:S01]  /*17c90*/  FMUL.FTZ R121, R122, R237.reuse ;  /* 0x000000ed7a797220 */ /* 0x080fe20000410000 */
[-C--:B-1----:R-:W-:Y:S01]  /*17ca0*/  FMUL.FTZ R65, R120, R237.reuse ;  /* 0x000000ed78417220 */ /* 0x082fe20000410000 */
[-C--:B------:R-:W-:Y:S01]  /*17cb0*/  FMUL.FTZ R127, R127, R237.reuse ;  /* 0x000000ed7f7f7220 */ /* 0x080fe20000410000 */
[-C--:B------:R-:W-:Y:S06]  /*17cc0*/  FMUL.FTZ R27, R126, R237.reuse ;  /* 0x000000ed7e1b7220 */ /* 0x080fec0000410000 */
[----:B------:R-:W1:Y:S01]  /*17cd0*/  MUFU.TANH R0, R123 ;  /* 0x0000007b00007308 */ /* 0x000e620000002400 */
[-C--:B------:R-:W-:Y:S01]  /*17ce0*/  FMUL.FTZ R122, R124, R237.reuse ;  /* 0x000000ed7c7a7220 */ /* 0x080fe20000410000 */
[-C--:B------:R-:W-:Y:S01]  /*17cf0*/  FMUL.FTZ R26, R125, R237.reuse ;  /* 0x000000ed7d1a7220 */ /* 0x080fe20000410000 */
[-C--:B------:R-:W-:Y:S01]  /*17d00*/  FMUL.FTZ R130, R130, R237.reuse ;  /* 0x000000ed82827220 */ /* 0x080fe20000410000 */
[-C--:B------:R-:W-:Y:S06]  /*17d10*/  FMUL.FTZ R131, R131, R237.reuse ;  /* 0x000000ed83837220 */ /* 0x080fec0000410000 */
[----:B------:R-:W-:Y:S01]  /*17d20*/  MUFU.TANH R41, R41 ;  /* 0x0000002900297308 */ /* 0x000fe20000002400 */
[-C--:B------:R-:W-:Y:S01]  /*17d30*/  FMUL.FTZ R126, R128, R237.reuse ;  /* 0x000000ed807e7220 */ /* 0x080fe20000410000 */
[----:B------:R-:W-:Y:S08]  /*17d40*/  FMUL.FTZ R129, R129, R237 ;  /* 0x000000ed81817220 */ /* 0x000ff00000410000 */
[----:B------:R-:W-:Y:S01]  /*17d50*/  MUFU.TANH R38, R38 ;  /* 0x0000002600267308 */ /* 0x000fe20000002400 */
[----:B-1----:R1:W-:Y:S09]  /*17d60*/  STL [R1+0xc], R0 ;  /* 0x00000c0001007387 */ /* 0x0023f20000100800 */
[----:B------:R-:W-:Y:S10]  /*17d70*/  MUFU.TANH R39, R39 ;  /* 0x0000002700277308 */ /* 0x000ff40000002400 */
[----:B------:R-:W-:Y:S10]  /*17d80*/  MUFU.TANH R44, R44 ;  /* 0x0000002c002c7308 */ /* 0x000ff40000002400 */
[----:B------:R-:W-:Y:S10]  /*17d90*/  MUFU.TANH R45, R45 ;  /* 0x0000002d002d7308 */ /* 0x000ff40000002400 */
[----:B-1----:R-:W1:Y:S10]  /*17da0*/  MUFU.TANH R0, R127 ;  /* 0x0000007f00007308 */ /* 0x002e740000002400 */
[----:B------:R-:W-:Y:S10]  /*17db0*/  MUFU.TANH R42, R42 ;  /* 0x0000002a002a7308 */ /* 0x000ff40000002400 */
        /* <DEDUP_REMOVED lines=13> */
[----:B------:R-:W2:Y:S10]  /*17e90*/  MUFU.TANH R54, R54 ;  /* 0x0000003600367308 */ /* 0x000eb40000002400 */
[----:B------:R-:W3:Y:S01]  /*17ea0*/  MUFU.TANH R55, R55 ;  /* 0x0000003700377308 */ /* 0x000ee20000002400 */
[----:B-1----:R1:W-:Y:S09]  /*17eb0*/  STL [R1+0x30], R0 ;  /* 0x0000300001007387 */ /* 0x0023f20000100800 */
        /* <DEDUP_REMOVED lines=57> */
[----:B------:R1:W1:Y:S01]  /*18250*/  MUFU.TANH R8, R129 ;  /* 0x0000008100087308 */ /* 0x0002620000002400 */
[----:B--234-:R-:W-:Y:S05]  /*18260*/  @!P0 BRA `(.L_x_2421) ;  /* 0x0000000c00648947 */ /* 0x01cfea0003800000 */
[----:B------:R-:W-:Y:S01]  /*18270*/  ISETP.NE.U32.AND P1, PT, R242, RZ, PT ;  /* 0x000000fff200720c */ /* 0x000fe20003f25070 */
[----:B------:R-:W-:Y:S01]  /*18280*/  BSSY.RECONVERGENT B0, `(.L_x_2422) ;  /* 0x000004f000007945 */ /* 0x000fe20003800200 */
[----:B------:R-:W-:Y:S02]  /*18290*/  LOP3.LUT R4, R221, 0x1c0, RZ, 0xc0, !PT ;  /* 0x000001c0dd047812 */ /* 0x000fe400078ec0ff */
[----:B------:R-:W-:Y:S02]  /*182a0*/  ISETP.NE.AND.EX P1, PT, R243, RZ, PT, P1 ;  /* 0x000000fff300720c */ /* 0x000fe40003f25310 */
[----:B------:R-:W-:Y:S04]  /*182b0*/  LOP3.LUT R25, R4, 0x38, R167, 0xf8, !PT ;  /* 0x0000003804197812 */ /* 0x000fe800078ef8a7 */
[----:B------:R-:W-:Y:S04]  /*182c0*/  LOP3.LUT R4, R25, R166, RZ, 0x3c, !PT ;  /* 0x000000a619047212 */ /* 0x000fe800078e3cff */
[----:B------:R-:W-:Y:S03]  /*182d0*/  LOP3.LUT R241, R4, 0x1e00, R221, 0xf8, !PT ;  /* 0x00001e0004f17812 */ /* 0x000fe600078ef8dd */
[----:B-1----:R-:W2:Y:S01]  /*182e0*/  @!P1 LD.E R0, desc[UR4][R2.64+0x38] ;  /* 0x0000380402009980 */ /* 0x002ea2000c101900 */
        /* <DEDUP_REMOVED lines=9> */
[----:B------:R-:W-:Y:S01]  /*18380*/  IMAD.SHL.U32 R4, R248, 0x100, RZ ;  /* 0x00000100f8047824 */ /* 0x000fe200078e00ff */
[----:B------:R-:W2:Y:S04]  /*18390*/  LD.E R105, desc[UR4][R2.64+0x170] ;  /* 0x0001700402697980 */ /* 0x000ea8000c101900 */
[----:B------:R-:W-:Y:S01]  /*183a0*/  IADD3 R66, PT, PT, R4, -0x100, RZ ;  /* 0xffffff0004427810 */ /* 0x000fe20007ffe0ff */
[----:B------:R-:W3:Y:S03]  /*183b0*/  LD.E.64 R108, desc[UR4][R2.64+0x20] ;  /* 0x00002004026c7980 */ /* 0x000ee6000c101b00 */
        /* <DEDUP_REMOVED lines=42> */
[----:B------:R-:W4:Y:S01]  /*18660*/  LD.E R25, desc[UR4][R130.64] ;  /* 0x0000000482197980 */ /* 0x000f22000c101900 */
[----:B------:R-:W-:Y:S01]  /*18670*/  LEA.HI.X.SX32 R129, R103, R251, 0x2, P0 ;  /* 0x000000fb67817211 */ /* 0x000fe200000f16ff */
[----:B------:R-:W-:Y:S04]  /*18680*/  IMAD R105, R105, R4, -0x100 ;  /* 0xffffff0069697424 */ /* 0x000fe800078e0204 */
[----:B------:R-:W4:Y:S01]  /*18690*/  LD.E R0, desc[UR4][R128.64] ;  /* 0x0000000480007980 */ /* 0x000f22000c101900 */
[----:B------:R-:W-:Y:S01]  /*186a0*/  SHF.R.S32.HI R65, RZ, 0x1f, R105 ;  /* 0x0000001fff417819 */ /* 0x000fe20000011469 */
        /* <DEDUP_REMOVED lines=12> */
.L_x_2423:
[----:B------:R-:W-:Y:S05]  /*18770*/  BSYNC.RECONVERGENT B0 ;  /* 0x0000000000007941 */ /* 0x000fea0003800200 */
.L_x_2422:
[----:B------:R-:W-:Y:S01]  /*18780*/  LEA R241, R241, R218, 0x1 ;  /* 0x000000daf1f17211 */ /* 0x000fe200078e08ff */
[----:B------:R-:W-:Y:S01]  /*18790*/  @!P4 IMAD.MOV.U32 R237, RZ, RZ, R235 ;  /* 0x000000ffffedc224 */ /* 0x000fe200078e00eb */
[----:B------:R-:W-:Y:S01]  /*187a0*/  IADD3 R106, P5, PT, R21, R236, RZ ;  /* 0x000000ec156a7210 */ /* 0x000fe20007fbe0ff */
[C---:B------:R-:W-:Y:S01]  /*187b0*/  @!P3 IMAD R65, R225.reuse, 0xa0, RZ ;  /* 0x000000a0e141b824 */ /* 0x040fe200078e02ff */
[--C-:B------:R-:W-:Y:S01]  /*187c0*/  SHF.L.U64.HI R0, R224, 0x5, R225.reuse ;  /* 0x00000005e0007819 */ /* 0x100fe200000102e1 */
[C---:B------:R-:W-:Y:S01]  /*187d0*/  @!P3 IMAD R25, R225.reuse, 0xc0, RZ ;  /* 0x000000c0e119b824 */ /* 0x040fe200078e02ff */
[----:B------:R-:W-:Y:S01]  /*187e0*/  @!PT LDS RZ, [RZ] ;  /* 0x00000000fffff984 */ /* 0x000fe20000000800 */
[----:B------:R-:W-:Y:S01]  /*187f0*/  @!PT LDS RZ, [RZ] ;  /* 0x00000000fffff984 */ /* 0x000fe20000000800 */
[----:B------:R-:W-:Y:S01]  /*18800*/  @!PT LDS RZ, [RZ] ;  /* 0x00000000fffff984 */ /* 0x000fe20000000800 */
[----:B------:R-:W-:Y:S01]  /*18810*/  @!P4 LDGSTS.E.BYPASS.LTC128B.128 [R241+0x2000], desc[UR4][R236.64] ;  /* 0x02000000ecf1cfae */ /* 0x000fe2000b981a04 */
[----:B------:R-:W-:Y:S01]  /*18820*/  @!P3 IADD3 R108, P0, PT, R106, R21, RZ ;  /* 0x000000156a6cb210 */ /* 0x000fe20007f1e0ff */
[----:B------:R-:W-:Y:S01]  /*18830*/  @!P3 IMAD R21, R225, 0x60, RZ ;  /* 0x00000060e115b824 */ /* 0x000fe200078e02ff */
[----:B------:R-:W-:Y:S01]  /*18840*/  IADD3.X R107, PT, PT, R0, R235, RZ, P5, !PT ;  /* 0x000000eb006b7210 */ /* 0x000fe20002ffe4ff */
[----:B------:R2:W-:Y:S01]  /*18850*/  @P4 STS.128 [R241+0x2000], RZ ;  /* 0x002000fff1004388 */ /* 0x0005e20000000c00 */
[C---:B------:R-:W-:Y:S01]  /*18860*/  @!P3 LEA R200, P4, R224.reuse, R106, 0x6 ;  /* 0x0000006ae0c8b211 */ /* 0x040fe200078830ff */
[--C-:B------:R-:W-:Y:S01]  /*18870*/  @!P3 IMAD.MOV.U32 R124, RZ, RZ, R106.reuse ;  /* 0x000000ffff7cb224 */ /* 0x100fe200078e006a */
[----:B------:R-:W-:Y:S01]  /*18880*/  @!P3 IADD3.X R109, PT, PT, R107, R0, RZ, P0, !PT ;  /* 0x000000006b6db210 */ /* 0x000fe200007fe4ff */
[----:B------:R2:W-:Y:S01]  /*18890*/  @P3 STS.128 [R241+0x2800], RZ ;  /* 0x002800fff1003388 */ /* 0x0005e20000000c00 */
[CC--:B------:R-:W-:Y:S01]  /*188a0*/  @!P3 LEA.HI.X R201, R224.reuse, R107.reuse, R225, 0x6, P4 ;  /* 0x0000006be0c9b211 */ /* 0x0c0fe200020f34e1 */
[C-C-:B------:R-:W-:Y:S01]  /*188b0*/  @!P3 IMAD.WIDE.U32 R130, R224.reuse, 0x60, R106.reuse ;  /* 0x00000060e082b825 */ /* 0x140fe200078e006a */
[CC--:B------:R-:W-:Y:S01]  /*188c0*/  @!P3 LEA R208, P0, R224.reuse, R106.reuse, 0x7 ;  /* 0x0000006ae0d0b211 */ /* 0x0c0fe200078038ff */
[----:B------:R-:W-:Y:S01]  /*188d0*/  @!PT LDS RZ, [RZ] ;  /* 0x00000000fffff984 */ /* 0x000fe20000000800 */
[----:B------:R-:W-:Y:S01]  /*188e0*/  @!PT LDS RZ, [RZ] ;  /* 0x00000000fffff984 */ /* 0x000fe20000000800 */
[----:B------:R-:W-:Y:S01]  /*188f0*/  @!PT LDS RZ, [RZ] ;  /* 0x00000000fffff984 */ /* 0x000fe20000000800 */
[----:B------:R-:W-:Y:S01]  /*18900*/  @!P3 LDGSTS.E.BYPASS.LTC128B.128 [R241+0x2800], desc[UR4][R106.64] ;  /* 0x028000006af1bfae */ /* 0x000fe2000b981a04 */
[----:B------:R-:W-:Y:S01]  /*18910*/  @!P3 MOV R125, R107 ;  /* 0x0000006b007db202 */ /* 0x000fe20000000f00 */
[C---:B------:R-:W-:Y:S01]  /*18920*/  @!P3 IMAD.WIDE.U32 R128, R224.reuse, 0xa0, R106 ;  /* 0x000000a0e080b825 */ /* 0x040fe200078e006a */
[----:B------:R-:W-:Y:S01]  /*18930*/  @!P3 IADD3 R131, PT, PT, R21, R131, RZ ;  /* 0x000000831583b210 */ /* 0x000fe20007ffe0ff */
[----:B------:R2:W-:Y:S01]  /*18940*/  @P3 STS.128 [R241+0x3000], RZ ;  /* 0x003000fff1003388 */ /* 0x0005e20000000c00 */
[C---:B------:R-:W-:Y:S01]  /*18950*/  @!P3 LEA.HI.X R209, R224.reuse, R107, R225, 0x7, P0 ;  /* 0x0000006be0d1b211 */ /* 0x040fe200000f3ce1 */
[C---:B------:R-:W-:Y:S01]  /*18960*/  @!P3 IMAD.WIDE.U32 R124, R224.reuse, 0xc0, R124 ;  /* 0x000000c0e07cb825 */ /* 0x040fe200078e007c */
[----:B------:R-:W-:Y:S01]  /*18970*/  @!P3 IADD3 R129, PT, PT, R65, R129, RZ ;  /* 0x000000814181b210 */ /* 0x000fe20007ffe0ff */
[----:B------:R-:W-:Y:S01]  /*18980*/  @!PT LDS RZ, [RZ] ;  /* 0x00000000fffff984 */ /* 0x000fe20000000800 */
[----:B------:R-:W-:Y:S01]  /*18990*/  @!PT LDS RZ, [RZ] ;  /* 0x00000000fffff984 */ /* 0x000fe20000000800 */
[----:B------:R-:W-:Y:S01]  /*189a0*/  @!PT LDS RZ, [RZ] ;  /* 0x00000000fffff984 */ /* 0x000fe20000000800 */
[----:B------:R1:W-:Y:S01]  /*189b0*/  @!P3 LDGSTS.E.BYPASS.LTC128B.128 [R241+0x3000], desc[UR4][R108.64] ;  /* 0x030000006cf1bfae */ /* 0x0003e2000b981a04 */
[-C--:B------:R-:W-:Y:S01]  /*189c0*/  @!P3 MOV R168, R106.reuse ;  /* 0x0000006a00a8b202 */ /* 0x080fe20000000f00 */
[----:B------:R-:W-:Y:S01]  /*189d0*/  @!P3 IMAD.IADD R125, R25, 0x1, R125 ;  /* 0x00000001197db824 */ /* 0x000fe200078e027d */
[-C--:B------:R-:W-:Y:S01]  /*189e0*/  @!P3 MOV R192, R106.reuse ;  /* 0x0000006a00c0b202 */ /* 0x080fe20000000f00 */
[----:B------:R2:W-:Y:S01]  /*189f0*/  @P3 STS.128 [R241+0x3800], RZ ;  /* 0x003800fff1003388 */ /* 0x0005e20000000c00 */
[C-C-:B------:R-:W-:Y:S01]  /*18a00*/  @!P3 IMAD.WIDE.U32 R170, R224.reuse, 0x160, R106.reuse ;  /* 0x00000160e0aab825 */ /* 0x140fe200078e006a */
[-C--:B------:R-:W-:Y:S02]  /*18a10*/  @!P3 MOV R169, R107.reuse ;  /* 0x0000006b00a9b202 */ /* 0x080fe40000000f00 */
[----:B------:R-:W-:Y:S01]  /*18a20*/  @!PT LDS RZ, [RZ] ;  /* 0x00000000fffff984 */ /* 0x000fe20000000800 */
[----:B------:R-:W-:Y:S01]  /*18a30*/  @!PT LDS RZ, [RZ] ;  /* 0x00000000fffff984 */ /* 0x000fe20000000800 */
[----:B------:R-:W-:Y:S01]  /*18a40*/  @!PT LDS RZ, [RZ] ;  /* 0x00000000fffff984 */ /* 0x000fe20000000800 */
[----:B------:R2:W-:Y:S01]  /*18a50*/  @!P3 LDGSTS.E.BYPASS.LTC128B.128 [R241+0x3800], desc[UR4][R200.64] ;  /* 0x03800000c8f1bfae */ /* 0x0005e2000b981a04 */
[C---:B------:R-:W-:Y:S01]  /*18a60*/  @!P3 IMAD.WIDE.U32 R196, R224.reuse, 0x180, R106 ;  /* 0x00000180e0c4b825 */ /* 0x040fe200078e006a */
[-C--:B------:R-:W-:Y:S02]  /*18a70*/  @!P3 MOV R173, R107.reuse ;  /* 0x0000006b00adb202 */ /* 0x080fe40000000f00 */
[----:B------:R2:W-:Y:S01]  /*18a80*/  @P3 STS.128 [R241+0x4000], RZ ;  /* 0x004000fff1003388 */ /* 0x0005e20000000c00 */
[C---:B------:R-:W-:Y:S01]  /*18a90*/  @!P3 IMAD.WIDE.U32 R168, R224.reuse, 0x120, R168 ;  /* 0x00000120e0a8b825 */ /* 0x040fe200078e00a8 */
[-C--:B------:R-:W-:Y:S02]  /*18aa0*/  @!P3 MOV R177, R107.reuse ;  /* 0x0000006b00b1b202 */ /* 0x080fe40000000f00 */
[----:B------:R-:W-:Y:S01]  /*18ab0*/  @!PT LDS RZ, [RZ] ;  /* 0x00000000fffff984 */ /* 0x000fe20000000800 */
[----:B------:R-:W-:Y:S01]  /*18ac0*/  @!PT LDS RZ, [RZ] ;  /* 0x00000000fffff984 */ /* 0x000fe20000000800 */
[----:B------:R-:W-:Y:S01]  /*18ad0*/  @!PT LDS RZ, [RZ] ;  /* 0x00000000fffff984 */ /* 0x000fe20000000800 */
[----:B------:R2:W-:Y:S01]  /*18ae0*/  @!P3 LDGSTS.E.BYPASS.LTC128B.128 [R241+0x4000], desc[UR4][R130.64] ;  /* 0x0400000082f1bfae */ /* 0x0005e2000b981a04 */
[----:B------:R-:W-:Y:S02]  /*18af0*/  @!P3 IMAD R21, R225, 0xe0, RZ ;  /* 0x000000e0e115b824 */ /* 0x000fe400078e02ff */
[--C-:B------:R-:W-:Y:S01]  /*18b00*/  @!P3 IMAD.MOV.U32 R172, RZ, RZ, R106.reuse ;  /* 0x000000ffffacb224 */ /* 0x100fe200078e006a */
[----:B------:R2:W-:Y:S01]  /*18b10*/  @P3 STS.128 [R241+0x4800], RZ ;  /* 0x004800fff1003388 */ /* 0x0005e20000000c00 */
[----:B------:R-:W-:Y:S02]  /*18b20*/  @!P3 IMAD.MOV.U32 R176, RZ, RZ, R106 ;  /* 0x000000ffffb0b224 */ /* 0x000fe400078e006a */
[C---:B------:R-:W-:Y:S01]  /*18b30*/  @!P3 IMAD.WIDE.U32 R172, R224.reuse, 0x140, R172 ;  /* 0x00000140e0acb825 */ /* 0x040fe200078e00ac */
[----:B------:R-:W-:Y:S01]  /*18b40*/  @!PT LDS RZ, [RZ] ;  /* 0x00000000fffff984 */ /* 0x000fe20000000800 */
[----:B------:R-:W-:Y:S01]  /*18b50*/  @!PT LDS RZ, [RZ] ;  /* 0x00000000fffff984 */ /* 0x000fe20000000800 */
[----:B------:R-:W-:Y:S01]  /*18b60*/  @!PT LDS RZ, [RZ] ;  /* 0x00000000fffff984 */ /* 0x000fe20000000800 */
[----:B------:R2:W-:Y:S03]  /*18b70*/  @!P3 LDGSTS.E.BYPASS.LTC128B.128 [R241+0x4800], desc[UR4][R208.64] ;  /* 0x04800000d0f1bfae */ /* 0x0005e6000b981a04 */
[C---:B------:R-:W-:Y:S01]  /*18b80*/  @!P3 IMAD.WIDE.U32 R176, R224.reuse, 0x1a0, R176 ;  /* 0x000001a0e0b0b825 */ /* 0x040fe200078e00b0 */
[----:B------:R2:W-:Y:S02]  /*18b90*/  @P3 STS.128 [R241+0x5000], RZ ;  /* 0x005000fff1003388 */ /* 0x0005e40000000c00 */
[-C--:B-1----:R-:W-:Y:S01]  /*18ba0*/  @!P3 MOV R108, R106.reuse ;  /* 0x0000006a006cb202 */ /* 0x082fe20000000f00 */
[--C-:B------:R-:W-:Y:S01]  /*18bb0*/  @!P3 IMAD.MOV.U32 R109, RZ, RZ, R107.reuse ;  /* 0x000000ffff6db224 */ /* 0x100fe200078e006b */
[----:B------:R-:W-:Y:S01]  /*18bc0*/  @!PT LDS RZ, [RZ] ;  /* 0x00000000fffff984 */ /* 0x000fe20000000800 */
[----:B------:R-:W-:Y:S01]  /*18bd0*/  @!PT LDS RZ, [RZ] ;  /* 0x00000000fffff984 */ /* 0x000fe20000000800 */
[----:B------:R-:W-:Y:S01]  /*18be0*/  @!PT LDS RZ, [RZ] ;  /* 0x00000000fffff984 */ /* 0x000fe20000000800 */
[----:B------:R2:W-:Y:S01]  /*18bf0*/  @!P3 LDGSTS.E.BYPASS.LTC128B.128 [R241+0x5000], desc[UR4][R128.64] ;  /* 0x0500000080f1bfae */ /* 0x0005e2000b981a04 */
[C---:B------:R-:W-:Y:S01]  /*18c00*/  @!P3 LEA R106, P0, R224.reuse, R106, 0x8 ;  /* 0x0000006ae06ab211 */ /* 0x040fe200078040ff */
[----:B------:R-:W-:Y:S02]  /*18c10*/  @!P3 IMAD.MOV.U32 R193, RZ, RZ, R107 ;  /* 0x000000ffffc1b224 */ /* 0x000fe400078e006b */
[----:B------:R2:W-:Y:S01]  /*18c20*/  @P3 STS.128 [R241+0x5800], RZ ;  /* 0x005800fff1003388 */ /* 0x0005e20000000c00 */
[C---:B------:R-:W-:Y:S01]  /*18c30*/  @!P3 IMAD.WIDE.U32 R108, R224.reuse, 0xe0, R108 ;  /* 0x000000e0e06cb825 */ /* 0x040fe200078e006c */
[C---:B------:R-:W-:Y:S02]  /*18c40*/  @!P3 LEA.HI.X R107, R224.reuse, R107, R225, 0x8, P0 ;  /* 0x0000006be06bb211 */ /* 0x040fe400000f44e1 */
[----:B------:R-:W-:Y:S01]  /*18c50*/  @!PT LDS RZ, [RZ] ;  /* 0x00000000fffff984 */ /* 0x000fe20000000800 */
[----:B------:R-:W-:Y:S01]  /*18c60*/  @!PT LDS RZ, [RZ] ;  /* 0x00000000fffff984 */ /* 0x000fe20000000800 */
[----:B------:R-:W-:Y:S01]  /*18c70*/  @!PT LDS RZ, [RZ] ;  /* 0x00000000fffff984 */ /* 0x000fe20000000800 */
[----:B------:R2:W-:Y:S01]  /*18c80*/  @!P3 LDGSTS.E.BYPASS.LTC128B.128 [R241+0x5800], desc[UR4][R124.64] ;  /* 0x058000007cf1bfae */ /* 0x0005e2000b981a04 */
[----:B------:R-:W-:Y:S01]  /*18c90*/  @!P3 IMAD.WIDE.U32 R192, R224, 0x1c0, R192 ;  /* 0x000001c0e0c0b825 */ /* 0x000fe200078e00c0 */
[----:B------:R-:W-:Y:S02]  /*18ca0*/  @!P3 IADD3 R109, PT, PT, R21, R109, RZ ;  /* 0x0000006d156db210 */ /* 0x000fe40007ffe0ff */
[----:B------:R2:W-:Y:S01]  /*18cb0*/  @P3 STS.128 [R241+0x6000], RZ ;  /* 0x006000fff1003388 */ /* 0x0005e20000000c00 */
[C---:B------:R-:W-:Y:S02]  /*18cc0*/  @!P3 IMAD R4, R225.reuse, 0x120, RZ ;  /* 0x00000120e104b824 */ /* 0x040fe400078e02ff */
[C---:B------:R-:W-:Y:S01]  /*18cd0*/  @!P3 IMAD R0, R225.reuse, 0x140, RZ ;  /* 0x00000140e100b824 */ /* 0x040fe200078e02ff */
[----:B------:R-:W-:Y:S01]  /*18ce0*/  @!PT LDS RZ, [RZ] ;  /* 0x00000000fffff984 */ /* 0x000fe20000000800 */
[----:B------:R-:W-:Y:S01]  /*18cf0*/  @!PT LDS RZ, [RZ] ;  /* 0x00000000fffff984 */ /* 0x000fe20000000800 */
[----:B------:R-:W-:Y:S01]  /*18d00*/  @!PT LDS RZ, [RZ] ;  /* 0x00000000fffff984 */ /* 0x000fe20000000800 */
[----:B------:R2:W-:Y:S01]  /*18d10*/  @!P3 LDGSTS.E.BYPASS.LTC128B.128 [R241+0x6000], desc[UR4][R108.64] ;  /* 0x060000006cf1bfae */ /* 0x0005e2000b981a04 */
[C---:B------:R-:W-:Y:S01]  /*18d20*/  @!P3 IMAD R16, R225.reuse, 0x160, RZ ;  /* 0x00000160e110b824 */ /* 0x040fe200078e02ff */
[----:B------:R-:W-:Y:S01]  /*18d30*/  @!P3 IADD3 R169, PT, PT, R4, R169, RZ ;  /* 0x000000a904a9b210 */ /* 0x000fe20007ffe0ff */
[C---:B------:R-:W-:Y:S01]  /*18d40*/  @!P3 IMAD R12, R225.reuse, 0x180, RZ ;  /* 0x00000180e10cb824 */ /* 0x040fe200078e02ff */
[----:B------:R2:W-:Y:S01]  /*18d50*/  @P3 STS.128 [R241+0x6800], RZ ;  /* 0x006800fff1003388 */ /* 0x0005e20000000c00 */
[----:B------:R-:W-:Y:S01]  /*18d60*/  @!P3 IADD3 R173, PT, PT, R0, R173, RZ ;  /* 0x000000ad00adb210 */ /* 0x000fe20007ffe0ff */
[C---:B------:R-:W-:Y:S01]  /*18d70*/  @!P3 IMAD R4, R225.reuse, 0x1a0, RZ ;  /* 0x000001a0e104b824 */ /* 0x040fe200078e02ff */
[----:B------:R-:W-:Y:S01]  /*18d80*/  @!P3 IADD3 R171, PT, PT, R16, R171, RZ ;  /* 0x000000ab10abb210 */ /* 0x000fe20007ffe0ff */
[----:B------:R-:W-:Y:S01]  /*18d90*/  @!PT LDS RZ, [RZ] ;  /* 0x00000000fffff984 */ /* 0x000fe20000000800 */
[----:B------:R-:W-:Y:S01]  /*18da0*/  @!PT LDS RZ, [RZ] ;  /* 0x00000000fffff984 */ /* 0x000fe20000000800 */
[----:B------:R-:W-:Y:S01]  /*18db0*/  @!PT LDS RZ, [RZ] ;  /* 0x00000000fffff984 */ /* 0x000fe20000000800 */
[----:B------:R2:W-:Y:S01]  /*18dc0*/  @!P3 LDGSTS.E.BYPASS.LTC128B.128 [R241+0x6800], desc[UR4][R106.64] ;  /* 0x068000006af1bfae */ /* 0x0005e2000b981a04 */
[----:B------:R-:W-:Y:S01]  /*18dd0*/  @!P3 IADD3 R197, PT, PT, R12, R197, RZ ;  /* 0x000000c50cc5b210 */ /* 0x000fe20007ffe0ff */
[----:B------:R-:W-:Y:S01]  /*18de0*/  @!P3 IMAD R0, R225, 0x1c0, RZ ;  /* 0x000001c0e100b824 */ /* 0x000fe200078e02ff */
[----:B------:R-:W-:Y:S01]  /*18df0*/  @!P3 IADD3 R177, PT, PT, R4, R177, RZ ;  /* 0x000000b104b1b210 */ /* 0x000fe20007ffe0ff */
[----:B------:R2:W-:Y:S03]  /*18e00*/  @P3 STS.128 [R241+0x7000], RZ ;  /* 0x007000fff1003388 */ /* 0x0005e60000000c00 */
[----:B------:R-:W-:Y:S01]  /*18e10*/  @!P3 IADD3 R193, PT, PT, R0, R193, RZ ;  /* 0x000000c100c1b210 */ /* 0x000fe20007ffe0ff */
        /* <DEDUP_REMOVED lines=30> */
.L_x_2421:
[----:B------:R-:W-:Y:S05]  /*19000*/  BSYNC.RECONVERGENT B1 ;  /* 0x0000000000017941 */ /* 0x000fea0003800200 */
.L_x_2420:
[----:B------:R-:W-:Y:S01]  /*19010*/  STL [R1+0x48], R225 ;  /* 0x000048e101007387 */ /* 0x000fe20000100800 */
[----:B-1----:R-:W-:Y:S03]  /*19020*/  IMAD.SHL.U32 R66, R167, 0x2, RZ ;  /* 0x00000002a7427824 */ /* 0x002fe600078e00ff */
[----:B------:R-:W-:Y:S02]  /*19030*/  STL [R1+0x44], R224 ;  /* 0x000044e001007387 */ /* 0x000fe40000100800 */
[----:B------:R-:W-:Y:S02]  /*19040*/  LOP3.LUT R65, R66, 0x6, RZ, 0xc0, !PT ;  /* 0x0000000642417812 */ /* 0x000fe400078ec0ff */
[----:B------:R1:W-:Y:S03]  /*19050*/  STL [R1+0x40], R221 ;  /* 0x000040dd01007387 */ /* 0x0003e60000100800 */
[----:B------:R-:W-:Y:S01]  /*19060*/  IMAD R21, R248, 0x100, R65 ;  /* 0x00000100f8157824 */ /* 0x000fe200078e0241 */
[----:B------:R3:W-:Y:S03]  /*19070*/  STL [R1+0x3c], R218 ;  /* 0x00003cda01007387 */ /* 0x0007e60000100800 */
[C---:B------:R-:W-:Y:S01]  /*19080*/  VIADD R4, R21.reuse, 0x1 ;  /* 0x0000000115047836 */ /* 0x040fe20000000000 */
[CC--:B------:R-:W-:Y:S01]  /*19090*/  ISETP.GE.AND P4, PT, R21.reuse, R246.reuse, PT ;  /* 0x000000f61500720c */ /* 0x0c0fe20003f86270 */
[----:B------:R4:W-:Y:S01]  /*190a0*/  STL [R1+0x38], R217 ;  /* 0x000038d901007387 */ /* 0x0009e20000100800 */
[CC--:B------:R-:W-:Y:S01]  /*190b0*/  ISETP.GE.AND P0, PT, R21.reuse, R245.reuse, PT ;  /* 0x000000f51500720c */ /* 0x0c0fe20003f06270 */
[C---:B------:R-:W-:Y:S01]  /*190c0*/  VIADD R12, R21.reuse, 0x8 ;  /* 0x00000008150c7836 */ /* 0x040fe20000000000 */
[-C--:B------:R-:W-:Y:S01]  /*190d0*/  ISETP.GE.AND P3, PT, R4, R246.reuse, PT ;  /* 0x000000f60400720c */ /* 0x080fe20003f66270 */
[C---:B------:R-:W-:Y:S01]  /*190e0*/  VIADD R228, R21.reuse, 0x10 ;  /* 0x0000001015e47836 */ /* 0x040fe20000000000 */
[----:B------:R-:W-:Y:S01]  /*190f0*/  FSEL R204, R204, -INF , P4 ;  /* 0xff800000cccc7808 */ /* 0x000fe20002000000 */
[C---:B------:R-:W-:Y:S01]  /*19100*/  VIADD R16, R21.reuse, 0x11 ;  /* 0x0000001115107836 */ /* 0x040fe20000000000 */
[-C--:B------:R-:W-:Y:S01]  /*19110*/  ISETP.GE.AND P6, PT, R12, R246.reuse, PT ;  /* 0x000000f60c00720c */ /* 0x080fe20003fc6270 */
[C---:B--2---:R-:W-:Y:S01]  /*19120*/  VIADD R128, R21.reuse, 0x18 ;  /* 0x0000001815807836 */ /* 0x044fe20000000000 */
[-C--:B------:R-:W-:Y:S01]  /*19130*/  ISETP.GE.AND P4, PT, R228, R246.reuse, PT ;  /* 0x000000f6e400720c */ /* 0x080fe20003f86270 */
[----:B------:R2:W-:Y:S01]  /*19140*/  STL [R1+0x34], R166 ;  /* 0x000034a601007387 */ /* 0x0005e20000100800 */
[----:B------:R-:W-:Y:S01]  /*19150*/  FSEL R228, R206, -INF , P3 ;  /* 0xff800000cee47808 */ /* 0x000fe20001800000 */
[C---:B------:R-:W-:Y:S01]  /*19160*/  VIADD R168, R21.reuse, 0x19 ;  /* 0x0000001915a87836 */ /* 0x040fe20000000000 */
[-C--:B------:R-:W-:Y:S01]  /*19170*/  ISETP.GE.AND P3, PT, R16, R246.reuse, PT ;  /* 0x000000f61000720c */ /* 0x080fe20003f66270 */
[C---:B------:R-:W-:Y:S01]  /*19180*/  VIADD R229, R21.reuse, 0x90 ;  /* 0x0000009015e57836 */ /* 0x040fe20000000000 */
[----:B------:R-:W-:Y:S01]  /*19190*/  FSEL R16, R212, -INF , P6 ;  /* 0xff800000d4107808 */ /* 0x000fe20003000000 */
[C---:B-1----:R-:W-:Y:S01]  /*191a0*/  VIADD R221, R21.reuse, 0x21 ;  /* 0x0000002115dd7836 */ /* 0x042fe20000000000 */
[-C--:B------:R-:W-:Y:S01]  /*191b0*/  ISETP.GE.AND P6, PT, R128, R246.reuse, PT ;  /* 0x000000f68000720c */ /* 0x080fe20003fc6270 */
[----:B------:R-:W-:Y:S01]  /*191c0*/  VIADD R225, R21, 0x29 ;  /* 0x0000002915e17836 */ /* 0x000fe20000000000 */
[----:B------:R-:W-:Y:S01]  /*191d0*/  FSEL R5, R5, -INF , P3 ;  /* 0xff80000005057808 */ /* 0x000fe20001800000 */
[----:B---3--:R-:W-:Y:S01]  /*191e0*/  VIADD R218, R21, 0x20 ;  /* 0x0000002015da7836 */ /* 0x008fe20000000000 */
[-C--:B------:R-:W-:Y:S01]  /*191f0*/  ISETP.GE.AND P3, PT, R221, R246.reuse, PT ;  /* 0x000000f6dd00720c */ /* 0x080fe20003f66270 */
[----:B------:R-:W-:Y:S01]  /*19200*/  VIADD R224, R21, 0x28 ;  /* 0x0000002815e07836 */ /* 0x000fe20000000000 */
[----:B------:R-:W-:Y:S01]  /*19210*/  FSEL R7, R7, -INF , P6 ;  /* 0xff80000007077808 */ /* 0x000fe20003000000 */
[C---:B------:R-:W-:Y:S02]  /*19220*/  VIADD R231, R21.reuse, 0x30 ;  /* 0x0000003015e77836 */ /* 0x040fe40000000000 */
[C---:B----4-:R-:W-:Y:S01]  /*19230*/  VIADD R217, R21.reuse, 0x9 ;  /* 0x0000000915d97836 */ /* 0x050fe20000000000 */
        /* <DEDUP_REMOVED lines=18> */
[-C--:B------:R-:W-:Y:S01]  /*19360*/  ISETP.GE.AND P5, PT, R225, R246.reuse, PT ;  /* 0x000000f6e100720c */ /* 0x080fe20003fa6270 */
[----:B------:R-:W-:Y:S01]  /*19370*/  VIADD R130, R21, 0x39 ;  /* 0x0000003915827836 */ /* 0x000fe20000000000 */
[----:B------:R-:W-:Y:S01]  /*19380*/  FSEL R225, R13, -INF , P4 ;  /* 0xff8000000de17808 */ /* 0x000fe20002000000 */
[----:B------:R-:W-:Y:S01]  /*19390*/  VIADD R196, R21, 0x49 ;  /* 0x0000004915c47836 */ /* 0x000fe20000000000 */
[-C--:B------:R-:W-:Y:S01]  /*193a0*/  ISETP.GE.AND P4, PT, R231, R246.reuse, PT ;  /* 0x000000f6e700720c */ /* 0x080fe20003f86270 */
[C---:B------:R-:W-:Y:S01]  /*193b0*/  VIADD R210, R21.reuse, 0x40 ;  /* 0x0000004015d27836 */ /* 0x040fe20000000000 */
[-C--:B------:R-:W-:Y:S01]  /*193c0*/  ISETP.GE.AND P3, PT, R230, R246.reuse, PT ;  /* 0x000000f6e600720c */ /* 0x080fe20003f66270 */
[----:B------:R-:W-:Y:S01]  /*193d0*/  VIADD R192, R21, 0x50 ;  /* 0x0000005015c07836 */ /* 0x000fe20000000000 */
[----:B------:R-:W-:Y:S01]  /*193e0*/  FSEL R13, R181, -INF , P5 ;  /* 0xff800000b50d7808 */ /* 0x000fe20002800000 */
        /* <DEDUP_REMOVED lines=24> */
[----:B------:R-:W-:Y:S01]  /*19570*/  VIADD R105, R21, 0xc9 ;  /* 0x000000c915697836 */ /* 0x000fe20000000000 */
[----:B------:R-:W-:Y:S01]  /*19580*/  FSEL R214, R41, -INF , P5 ;  /* 0xff80000029d67808 */ /* 0x000fe20002800000 */
[----:B------:R-:W-:Y:S01]  /*19590*/  VIADD R180, R21, 0x68 ;  /* 0x0000006815b47836 */ /* 0x000fe20000000000 */
[-C--:B------:R-:W-:Y:S01]  /*195a0*/  ISETP.GE.AND P5, PT, R211, R246.reuse, PT ;  /* 0x000000f6d300720c */ /* 0x080fe20003fa6270 */
[----:B------:R-:W-:Y:S01]  /*195b0*/  IMAD.MOV.U32 R41, RZ, RZ, R7 ;  /* 0x000000ffff297224 */ /* 0x000fe200078e0007 */
[----:B------:R-:W-:Y:S01]  /*195c0*/  FSEL R212, R44, -INF , P4 ;  /* 0xff8000002cd47808 */ /* 0x000fe20002000000 */
[----:B------:R-:W-:Y:S01]  /*195d0*/  VIADD R188, R21, 0x58 ;  /* 0x0000005815bc7836 */ /* 0x000fe20000000000 */
[----:B--2---:R-:W-:Y:S01]  /*195e0*/  FSEL R166, R32, -INF , P6 ;  /* 0xff80000020a67808 */ /* 0x004fe20003000000 */
[----:B------:R-:W-:Y:S01]  /*195f0*/  IMAD.MOV.U32 R44, RZ, RZ, R10 ;  /* 0x000000ffff2c7224 */ /* 0x000fe200078e000a */
[-C--:B------:R-:W-:Y:S01]  /*19600*/  ISETP.GE.AND P4, PT, R209, R246.reuse, PT ;  /* 0x000000f6d100720c */ /* 0x080fe20003f86270 */
[C---:B------:R-:W-:Y:S01]  /*19610*/  VIADD R107, R21.reuse, 0xf0 ;  /* 0x000000f0156b7836 */ /* 0x040fe20000000000 */
[----:B------:R-:W-:Y:S01]  /*19620*/  FSEL R32, R204, -INF , !P0 ;  /* 0xff800000cc207808 */ /* 0x000fe20004000000 */
[----:B------:R-:W-:Y:S01]  /*19630*/  VIADD R106, R21, 0xd0 ;  /* 0x000000d0156a7836 */ /* 0x000fe20000000000 */
[----:B------:R-:W-:Y:S01]  /*19640*/  FSEL R210, R45, -INF , P3 ;  /* 0xff8000002dd27808 */ /* 0x000fe20001800000 */
[----:B------:R-:W-:Y:S01]  /*19650*/  IMAD.MOV.U32 R45, RZ, RZ, R168 ;  /* 0x000000ffff2d7224 */ /* 0x000fe200078e00a8 */
[-C--:B------:R-:W-:Y:S01]  /*19660*/  ISETP.GE.AND P3, PT, R180, R246.reuse, PT ;  /* 0x000000f6b400720c */ /* 0x080fe20003f66270 */
[----:B------:R-:W-:Y:S01]  /*19670*/  VIADD R25, R21, 0xf8 ;  /* 0x000000f815197836 */ /* 0x000fe20000000000 */
[----:B------:R-:W-:Y:S01]  /*19680*/  FSEL R204, R52, -INF , P5 ;  /* 0xff80000034cc7808 */ /* 0x000fe20002800000 */
[----:B------:R-:W-:Y:S01]  /*19690*/  IMAD.MOV.U32 R52, RZ, RZ, R128 ;  /* 0x000000ffff347224 */ /* 0x000fe200078e0080 */
[-C--:B------:R-:W-:Y:S01]  /*196a0*/  ISETP.GE.AND P5, PT, R201, R246.reuse, PT ;  /* 0x000000f6c900720c */ /* 0x080fe20003fa6270 */
[C---:B------:R-:W-:Y:S01]  /*196b0*/  VIADD R172, R21.reuse, 0x88 ;  /* 0x0000008815ac7836 */ /* 0x040fe20000000000 */
[-C--:B------:R-:W-:Y:S01]  /*196c0*/  ISETP.GE.AND P6, PT, R200, R246.reuse, PT ;  /* 0x000000f6c800720c */ /* 0x080fe20003fc6270 */
[C---:B------:R-:W-:Y:S01]  /*196d0*/  VIADD R184, R21.reuse, 0x59 ;  /* 0x0000005915b87836 */ /* 0x040fe20000000000 */
[-C--:B------:R-:W-:Y:S01]  /*196e0*/  ISETP.GE.AND P0, PT, R188, R246.reuse, PT ;  /* 0x000000f6bc00720c */ /* 0x080fe20003f06270 */
[----:B------:R-:W-:Y:S01]  /*196f0*/  VIADD R176, R21, 0x69 ;  /* 0x0000006915b07836 */ /* 0x000fe20000000000 */
[----:B------:R-:W-:Y:S01]  /*19700*/  FSEL R185, R53, -INF , P4 ;  /* 0xff80000035b97808 */ /* 0x000fe20002000000 */
[----:B------:R-:W-:Y:S01]  /*19710*/  IMAD R53, R248, 0x100, R65 ;  /* 0x00000100f8357824 */ /* 0x000fe200078e0241 */
[-C--:B------:R-:W-:Y:S01]  /*19720*/  ISETP.GE.AND P4, PT, R199, R246.reuse, PT ;  /* 0x000000f6c700720c */ /* 0x080fe20003f86270 */
[----:B------:R-:W-:Y:S01]  /*19730*/  VIADD R179, R21, 0x99 ;  /* 0x0000009915b37836 */ /* 0x000fe20000000000 */
[----:B------:R-:W-:Y:S01]  /*19740*/  FSEL R200, R56, -INF , P3 ;  /* 0xff80000038c87808 */ /* 0x000fe20001800000 */
[----:B------:R-:W-:Y:S01]  /*19750*/  VIADD R53, R53, 0x18 ;  /* 0x0000001835357836 */ /* 0x000fe20000000000 */
[-C--:B------:R-:W-:Y:S01]  /*19760*/  ISETP.GE.AND P3, PT, R195, R246.reuse, PT ;  /* 0x000000f6c300720c */ /* 0x080fe20003f66270 */
[----:B------:R-:W-:Y:S01]  /*19770*/  VIADD R177, R21, 0xa0 ;  /* 0x000000a015b17836 */ /* 0x000fe20000000000 */
[----:B------:R-:W-:Y:S01]  /*19780*/  FSEL R196, R61, -INF , P5 ;  /* 0xff8000003dc47808 */ /* 0x000fe20002800000 */
[C---:B------:R-:W-:Y:S01]  /*19790*/  VIADD R169, R21.reuse, 0xb0 ;  /* 0x000000b015a97836 */ /* 0x040fe20000000000 */
[----:B------:R-:W-:Y:S01]  /*197a0*/  FSEL R220, R40, -INF , P6 ;  /* 0xff80000028dc7808 */ /* 0x000fe20003000000 */
[C---:B------:R-:W-:Y:S01]  /*197b0*/  VIADD R124, R21.reuse, 0x91 ;  /* 0x00000091157c7836 */ /* 0x040fe20000000000 */
[----:B------:R-:W-:Y:S01]  /*197c0*/  FSEL R208, R48, -INF , P0 ;  /* 0xff80000030d07808 */ /* 0x000fe20000000000 */
[----:B------:R-:W-:Y:S01]  /*197d0*/  IMAD.MOV.U32 R48, RZ, RZ, R5 ;  /* 0x000000ffff307224 */ /* 0x000fe200078e0005 */
[-C--:B------:R-:W-:Y:S01]  /*197e0*/  ISETP.GE.AND P5, PT, R172, R246.reuse, PT ;  /* 0x000000f6ac00720c */ /* 0x080fe20003fa6270 */
[C---:B------:R-:W-:Y:S01]  /*197f0*/  VIADD R108, R21.reuse, 0xb1 ;  /* 0x000000b1156c7836 */ /* 0x040fe20000000000 */
[-C--:B------:R-:W-:Y:S01]  /*19800*/  ISETP.GE.AND P6, PT, R184, R246.reuse, PT ;  /* 0x000000f6b800720c */ /* 0x080fe20003fc6270 */
        /* <DEDUP_REMOVED lines=9> */
[----:B------:R-:W-:Y:S01]  /*198a0*/  FSEL R186, R72, -INF , P5 ;  /* 0xff80000048ba7808 */ /* 0x000fe20002800000 */
[----:B------:R-:W-:Y:S01]  /*198b0*/  VIADD R119, R21, 0xc0 ;  /* 0x000000c015777836 */ /* 0x000fe20000000000 */
[----:B------:R-:W-:Y:S01]  /*198c0*/  FSEL R206, R49, -INF , P6 ;  /* 0xff80000031ce7808 */ /* 0x000fe20003000000 */
[----:B------:R-:W-:Y:S01]  /*198d0*/  VIADD R127, R21, 0xe0 ;  /* 0x000000e0157f7836 */ /* 0x000fe20000000000 */
[----:B------:R-:W-:Y:S01]  /*198e0*/  FSEL R183, R57, -INF , P0 ;  /* 0xff80000039b77808 */ /* 0x000fe20000000000 */
[----:B------:R-:W-:Y:S01]  /*198f0*/  IMAD.MOV.U32 R49, RZ, RZ, R16 ;  /* 0x000000ffff317224 */ /* 0x000fe200078e0010 */
[-C--:B------:R-:W-:Y:S01]  /*19900*/  ISETP.GE.AND P5, PT, R179, R246.reuse, PT ;  /* 0x000000f6b300720c */ /* 0x080fe20003fa6270 */
[----:B------:R-:W-:Y:S01]  /*19910*/  VIADD R113, R21, 0xe1 ;  /* 0x000000e115717836 */ /* 0x000fe20000000000 */
[-C--:B------:R-:W-:Y:S01]  /*19920*/  ISETP.GE.AND P6, PT, R203, R246.reuse, PT ;  /* 0x000000f6cb00720c */ /* 0x080fe20003fc6270 */
[--C-:B------:R-:W-:Y:S01]  /*19930*/  IMAD R33, R248, 0x100, R65.reuse ;  /* 0x00000100f8217824 */ /* 0x100fe200078e0241 */
        /* <DEDUP_REMOVED lines=8> */
[----:B------:R-:W-:Y:S01]  /*199c0*/  FSEL R40, R60, -INF , P6 ;  /* 0xff8000003c287808 */ /* 0x000fe20003000000 */
[--C-:B------:R-:W-:Y:S01]  /*199d0*/  IMAD R10, R248, 0x100, R65.reuse ;  /* 0x00000100f80a7824 */ /* 0x100fe200078e0241 */
[----:B------:R-:W-:Y:S02]  /*199e0*/  FSEL R187, R187, -INF , P0 ;  /* 0xff800000bbbb7808 */ /* 0x000fe40000000000 */
[-C--:B------:R-:W-:Y:S01]  /*199f0*/  ISETP.GE.AND P5, PT, R169, R246.reuse, PT ;  /* 0x000000f6a900720c */ /* 0x080fe20003fa6270 */
[----:B------:R-:W-:Y:S01]  /*19a00*/  VIADD R10, R10, 0x9 ;  /* 0x000000090a0a7836 */ /* 0x000fe20000000000 */
[-C--:B------:R-:W-:Y:S02]  /*19a10*/  ISETP.GE.AND P6, PT, R193, R246.reuse, PT ;  /* 0x000000f6c100720c */ /* 0x080fe40003fc6270 */
[-C--:B------:R-:W-:Y:S02]  /*19a20*/  ISETP.GE.AND P0, PT, R124, R246.reuse, PT ;  /* 0x000000f67c00720c */ /* 0x080fe40003f06270 */
[----:B------:R-:W-:Y:S02]  /*19a30*/  FSEL R81, R84, -INF , P4 ;  /* 0xff80000054517808 */ /* 0x000fe40002000000 */
[-C--:B------:R-:W-:Y:S02]  /*19a40*/  ISETP.GE.AND P3, PT, R229, R246.reuse, PT ;  /* 0x000000f6e500720c */ /* 0x080fe40003f66270 */
[-C--:B------:R-:W-:Y:S02]  /*19a50*/  ISETP.GE.AND P4, PT, R108, R246.reuse, PT ;  /* 0x000000f66c00720c */ /* 0x080fe40003f86270 */
[----:B------:R-:W-:Y:S02]  /*19a60*/  FSEL R128, R92, -INF , P5 ;  /* 0xff8000005c807808 */ /* 0x000fe40002800000 */
        /* <DEDUP_REMOVED lines=23> */
[----:B------:R-:W-:Y:S01]  /*19be0*/  FSEL R69, R190, -INF , P3 ;  /* 0xff800000be457808 */ /* 0x000fe20001800000 */
[--C-:B------:R-:W-:Y:S01]  /*19bf0*/  IMAD R190, R248, 0x100, R65.reuse ;  /* 0x00000100f8be7824 */ /* 0x100fe200078e0241 */
[----:B------:R-:W-:Y:S02]  /*19c00*/  FSEL R20, R110, -INF , P4 ;  /* 0xff8000006e147808 */ /* 0x000fe40002000000 */
[-C--:B------:R-:W-:Y:S01]  /*19c10*/  ISETP.GE.AND P3, PT, R105, R246.reuse, PT ;  /* 0x000000f66900720c */ /* 0x080fe20003f66270 */
[----:B------:R-:W-:Y:S01]  /*19c20*/  VIADD R190, R190, 0x69 ;  /* 0x00000069bebe7836 */ /* 0x000fe20000000000 */
[-C--:B------:R-:W-:Y:S02]  /*19c30*/  ISETP.GE.AND P4, PT, R107, R246.reuse, PT ;  /* 0x000000f66b00720c */ /* 0x080fe40003f86270 */
[----:B------:R-:W-:Y:S01]  /*19c40*/  FSEL R37, R194, -INF , P0 ;  /* 0xff800000c2257808 */ /* 0x000fe20000000000 */
[--C-:B------:R-:W-:Y:S01]  /*19c50*/  IMAD R194, R248, 0x100, R65.reuse ;  /* 0x00000100f8c27824 */ /* 0x100fe200078e0241 */
[-C--:B------:R-:W-:Y:S02]  /*19c60*/  ISETP.GE.AND P0, PT, R106, R246.reuse, PT ;  /* 0x000000f66a00720c */ /* 0x080fe40003f06270 */
[----:B------:R-:W-:Y:S01]  /*19c70*/  FSEL R16, R118, -INF , P5 ;  /* 0xff80000076107808 */ /* 0x000fe20002800000 */
[----:B------:R-:W-:Y:S01]  /*19c80*/  VIADD R194, R194, 0x68 ;  /* 0x00000068c2c27836 */ /* 0x000fe20000000000 */
[----:B------:R-:W-:Y:S02]  /*19c90*/  FSEL R36, R100, -INF , P6 ;  /* 0xff80000064247808 */ /* 0x000fe40003000000 */
[-C--:B------:R-:W-:Y:S02]  /*19ca0*/  ISETP.GE.AND P5, PT, R12, R245.reuse, PT ;  /* 0x000000f50c00720c */ /* 0x080fe40003fa6270 */
[----:B------:R-:W-:Y:S02]  /*19cb0*/  FSEL R100, R202, -INF , P3 ;  /* 0xff800000ca647808 */ /* 0x000fe40001800000 */
[----:B------:R-:W-:Y:S02]  /*19cc0*/  FSEL R12, R122, -INF , P4 ;  /* 0xff8000007a0c7808 */ /* 0x000fe40002000000 */
[-C--:B------:R-:W-:Y:S02]  /*19cd0*/  ISETP.GE.AND P3, PT, R127, R246.reuse, PT ;  /* 0x000000f67f00720c */ /* 0x080fe40003f66270 */
[-C--:B------:R-:W-:Y:S01]  /*19ce0*/  ISETP.GE.AND P4, PT, R10, R245.reuse, PT ;  /* 0x000000f50a00720c */ /* 0x080fe20003f86270 */
[--C-:B------:R-:W-:Y:S01]  /*19cf0*/  IMAD R10, R248, 0x100, R65.reuse ;  /* 0x00000100f80a7824 */ /* 0x100fe200078e0241 */
[----:B------:R-:W-:Y:S02]  /*19d00*/  FSEL R7, R178, -INF , P0 ;  /* 0xff800000b2077808 */ /* 0x000fe40000000000 */
[-C--:B------:R-:W-:Y:S01]  /*19d10*/  ISETP.GE.AND P0, PT, R113, R246.reuse, PT ;  /* 0x000000f67100720c */ /* 0x080fe20003f06270 */
[----:B------:R-:W-:Y:S01]  /*19d20*/  VIADD R10, R10, 0x10 ;  /* 0x000000100a0a7836 */ /* 0x000fe20000000000 */
[----:B------:R-:W-:Y:S02]  /*19d30*/  FSEL R80, R22, -INF , P3 ;  /* 0xff80000016507808 */ /* 0x000fe40001800000 */
[-C--:B------:R-:W-:Y:S02]  /*19d40*/  ISETP.GE.AND P3, PT, R103, R246.reuse, PT ;  /* 0x000000f66700720c */ /* 0x080fe40003f66270 */
[----:B------:R-:W-:Y:S02]  /*19d50*/  FSEL R18, R112, -INF , P0 ;  /* 0xff80000070127808 */ /* 0x000fe40000000000 */
[-C--:B------:R-:W-:Y:S02]  /*19d60*/  ISETP.GE.AND P0, PT, R25, R246.reuse, PT ;  /* 0x000000f61900720c */ /* 0x080fe40003f06270 */
[----:B------:R-:W-:Y:S02]  /*19d70*/  FSEL R72, R26, -INF , P3 ;  /* 0xff8000001a487808 */ /* 0x000fe40001800000 */
[-C--:B------:R-:W-:Y:S02]  /*19d80*/  ISETP.GE.AND P3, PT, R10, R245.reuse, PT ;  /* 0x000000f50a00720c */ /* 0x080fe40003f66270 */
[----:B------:R-:W-:Y:S02]  /*19d90*/  FSEL R10, R126, -INF , P0 ;  /* 0xff8000007e0a7808 */ /* 0x000fe40000000000 */
[-C--:B------:R-:W-:Y:S01]  /*19da0*/  ISETP.GE.AND P0, PT, R33, R245.reuse, PT ;  /* 0x000000f52100720c */ /* 0x080fe20003f06270 */
[--C-:B------:R-:W-:Y:S01]  /*19db0*/  IMAD R33, R248, 0x100, R65.reuse ;  /* 0x00000100f8217824 */ /* 0x100fe200078e0241 */
[-C--:B------:R-:W-:Y:S02]  /*19dc0*/  ISETP.GE.AND P6, PT, R0, R246.reuse, PT ;  /* 0x000000f60000720c */ /* 0x080fe40003fc6270 */
[----:B------:R-:W-:Y:S01]  /*19dd0*/  FSEL R93, R49, -INF , !P5 ;  /* 0xff800000315d7808 */ /* 0x000fe20006800000 */
[----:B------:R-:W-:Y:S01]  /*19de0*/  VIADD R33, R33, 0x19 ;  /* 0x0000001921217836 */ /* 0x000fe20000000000 */
[----:B------:R-:W-:Y:S01]  /*19df0*/  FSEL R5, R174, -INF , P6 ;  /* 0xff800000ae057808 */ /* 0x000fe20003000000 */
[C-C-:B------:R-:W-:Y:S01]  /*19e00*/  IMAD R49, R248.reuse, 0x100, R65.reuse ;  /* 0x00000100f8317824 */ /* 0x140fe200078e0241 */
[----:B------:R-:W-:Y:S02]  /*19e10*/  ISETP.GE.AND P6, PT, R111, R246, PT ;  /* 0x000000f66f00720c */ /* 0x000fe40003fc6270 */
[-C--:B------:R-:W-:Y:S01]  /*19e20*/  ISETP.GE.AND P5, PT, R33, R245.reuse, PT ;  /* 0x000000f52100720c */ /* 0x080fe20003fa6270 */
[--C-:B------:R-:W-:Y:S01]  /*19e30*/  IMAD R33, R248, 0x100, R65.reuse ;  /* 0x00000100f8217824 */ /* 0x100fe200078e0241 */
[----:B------:R-:W-:Y:S01]  /*19e40*/  FSEL R76, R24, -INF , P6 ;  /* 0xff800000184c7808 */ /* 0x000fe20003000000 */
[----:B------:R-:W-:Y:S01]  /*19e50*/  VIADD R49, R49, 0x20 ;  /* 0x0000002031317836 */ /* 0x000fe20000000000 */
[----:B------:R-:W-:Y:S01]  /*19e60*/  FSEL R61, R45, -INF , !P3 ;  /* 0xff8000002d3d7808 */ /* 0x000fe20005800000 */
[----:B------:R-:W-:Y:S01]  /*19e70*/  VIADD R33, R33, 0x21 ;  /* 0x0000002121217836 */ /* 0x000fe20000000000 */
[-C--:B------:R-:W-:Y:S01]  /*19e80*/  ISETP.GE.AND P6, PT, R4, R245.reuse, PT ;  /* 0x000000f50400720c */ /* 0x080fe20003fc6270 */
[--C-:B------:R-:W-:Y:S01]  /*19e90*/  IMAD R45, R248, 0x100, R65.reuse ;  /* 0x00000100f82d7824 */ /* 0x100fe200078e0241 */
[----:B------:R-:W-:Y:S02]  /*19ea0*/  FSEL R73, R52, -INF , !P4 ;  /* 0xff80000034497808 */ /* 0x000fe40006000000 */
[-C--:B------:R-:W-:Y:S01]  /*19eb0*/  ISETP.GE.AND P3, PT, R33, R245.reuse, PT ;  /* 0x000000f52100720c */ /* 0x080fe20003f66270 */
[--C-:B------:R-:W-:Y:S01]  /*19ec0*/  IMAD R33, R248, 0x100, R65.reuse ;  /* 0x00000100f8217824 */ /* 0x100fe200078e0241 */
[----:B------:R-:W-:Y:S01]  /*19ed0*/  FSEL R228, R228, -INF , !P6 ;  /* 0xff800000e4e47808 */ /* 0x000fe20007000000 */
[----:B------:R-:W-:Y:S01]  /*19ee0*/  VIADD R45, R45, 0x28 ;  /* 0x000000282d2d7836 */ /* 0x000fe20000000000 */
[-C--:B------:R-:W-:Y:S01]  /*19ef0*/  ISETP.GE.AND P6, PT, R53, R245.reuse, PT ;  /* 0x000000f53500720c */ /* 0x080fe20003fc6270 */
[----:B------:R-:W-:Y:S01]  /*19f00*/  VIADD R33, R33, 0x29 ;  /* 0x0000002921217836 */ /* 0x000fe20000000000 */
[-C--:B------:R-:W-:Y:S02]  /*19f10*/  ISETP.GE.AND P4, PT, R49, R245.reuse, PT ;  /* 0x000000f53100720c */ /* 0x080fe40003f86270 */
[----:B------:R-:W-:Y:S01]  /*19f20*/  FSEL R49, R44, -INF , !P5 ;  /* 0xff8000002c317808 */ /* 0x000fe20006800000 */
[C-C-:B------:R-:W-:Y:S01]  /*19f30*/  IMAD R44, R248.reuse, 0x100, R65.reuse ;  /* 0x00000100f82c7824 */ /* 0x140fe200078e0241 */
[----:B------:R-:W-:Y:S01]  /*19f40*/  FSEL R53, R41, -INF , !P6 ;  /* 0xff80000029357808 */ /* 0x000fe20007000000 */
[--C-:B------:R-:W-:Y:S01]  /*19f50*/  IMAD R41, R248, 0x100, R65.reuse ;  /* 0x00000100f8297824 */ /* 0x100fe200078e0241 */
[-C--:B------:R-:W-:Y:S01]  /*19f60*/  ISETP.GE.AND P6, PT, R33, R245.reuse, PT ;  /* 0x000000f52100720c */ /* 0x080fe20003fc6270 */
[----:B------:R-:W-:Y:S01]  /*19f70*/  VIADD R44, R44, 0x40 ;  /* 0x000000402c2c7836 */ /* 0x000fe20000000000 */
[----:B------:R-:W-:Y:S01]  /*19f80*/  FSEL R57, R48, -INF , !P0 ;  /* 0xff80000030397808 */ /* 0x000fe20004000000 */
[--C-:B------:R-:W-:Y:S01]  /*19f90*/  IMAD R33, R248, 0x100, R65.reuse ;  /* 0x00000100f8217824 */ /* 0x100fe200078e0241 */
[----:B------:R-:W-:Y:S01]  /*19fa0*/  FSEL R13, R13, -INF , !P6 ;  /* 0xff8000000d0d7808 */ /* 0x000fe20007000000 */
[----:B------:R-:W-:Y:S01]  /*19fb0*/  VIADD R41, R41, 0x30 ;  /* 0x0000003029297836 */ /* 0x000fe20000000000 */
[-C--:B------:R-:W-:Y:S01]  /*19fc0*/  ISETP.GE.AND P6, PT, R44, R245.reuse, PT ;  /* 0x000000f52c00720c */ /* 0x080fe20003fc6270 */
[C-C-:B------:R-:W-:Y:S01]  /*19fd0*/  IMAD R48, R248.reuse, 0x100, R65.reuse ;  /* 0x00000100f8307824 */ /* 0x140fe200078e0241 */
[-C--:B------:R-:W-:Y:S01]  /*19fe0*/  ISETP.GE.AND P0, PT, R45, R245.reuse, PT ;  /* 0x000000f52d00720c */ /* 0x080fe20003f06270 */
[----:B------:R-:W-:Y:S01]  /*19ff0*/  VIADD R33, R33, 0x31 ;  /* 0x0000003121217836 */ /* 0x000fe20000000000 */
[-C--:B------:R-:W-:Y:S01]  /*1a000*/  ISETP.GE.AND P5, PT, R41, R245.reuse, PT ;  /* 0x000000f52900720c */ /* 0x080fe20003fa6270 */
[--C-:B------:R-:W-:Y:S01]  /*1a010*/  IMAD R44, R248, 0x100, R65.reuse ;  /* 0x00000100f82c7824 */ /* 0x100fe200078e0241 */
[----:B------:R-:W-:Y:S01]  /*1a020*/  FSEL R45, R225, -INF , !P4 ;  /* 0xff800000e12d7808 */ /* 0x000fe20006000000 */
[----:B------:R-:W-:Y:S01]  /*1a030*/  VIADD R48, R48, 0x41 ;  /* 0x0000004130307836 */ /* 0x000fe20000000000 */
[-C--:B------:R-:W-:Y:S01]  /*1a040*/  ISETP.GE.AND P4, PT, R33, R245.reuse, PT ;  /* 0x000000f52100720c */ /* 0x080fe20003f86270 */
[----:B------:R-:W-:Y:S01]  /*1a050*/  VIADD R44, R44, 0x48 ;  /* 0x000000482c2c7836 */ /* 0x000fe20000000000 */
[----:B------:R-:W-:Y:S01]  /*1a060*/  FSEL R92, R218, -INF , !P5 ;  /* 0xff800000da5c7808 */ /* 0x000fe20006800000 */
[----:B------:R1:W5:Y:S01]  /*1a070*/  LDL.LU R225, [R1+0x48] ;  /* 0x0000480001e17983 */ /* 0x0003620000300800 */
[-C--:B------:R-:W-:Y:S01]  /*1a080*/  ISETP.GE.AND P5, PT, R48, R245.reuse, PT ;  /* 0x000000f53000720c */ /* 0x080fe20003fa6270 */
[--C-:B------:R-:W-:Y:S01]  /*1a090*/  IMAD R48, R248, 0x100, R65.reuse ;  /* 0x00000100f8307824 */ /* 0x100fe200078e0241 */
[----:B------:R-:W-:Y:S02]  /*1a0a0*/  FSEL R88, R217, -INF , !P4 ;  /* 0xff800000d9587808 */ /* 0x000fe40006000000 */
[-C--:B------:R-:W-:Y:S01]  /*1a0b0*/  ISETP.GE.AND P4, PT, R44, R245.reuse, PT ;  /* 0x000000f52c00720c */ /* 0x080fe20003f86270 */
[----:B------:R-:W-:Y:S01]  /*1a0c0*/  IMAD R44, R248, 0x100, R65 ;  /* 0x00000100f82c7824 */ /* 0x000fe200078e0241 */
[----:B------:R-:W-:Y:S01]  /*1a0d0*/  FMNMX3.FTZ R22, R165, R32, R228, !PT ;  /* 0x00000020a5167276 */ /* 0x000fe200078100e4 */
[----:B------:R-:W-:Y:S01]  /*1a0e0*/  VIADD R48, R48, 0x49 ;  /* 0x0000004930307836 */ /* 0x000fe20000000000 */
[----:B------:R-:W-:Y:S01]  /*1a0f0*/  FSEL R41, R224, -INF , !P3 ;  /* 0xff800000e0297808 */ /* 0x000fe20005800000 */
[----:B------:R-:W-:Y:S01]  /*1a100*/  VIADD R44, R44, 0x50 ;  /* 0x000000502c2c7836 */ /* 0x000fe20000000000 */
[----:B------:R-:W-:Y:S01]  /*1a110*/  ISETP.GE.AND P3, PT, R125, R245, PT ;  /* 0x000000f57d00720c */ /* 0x000fe20003f66270 */
[----:B------:R1:W5:Y:S01]  /*1a120*/  LDL.LU R224, [R1+0x44] ;  /* 0x0000440001e07983 */ /* 0x0003620000300800 */
[----:B------:R-:W-:Y:S02]  /*1a130*/  FSEL R33, R221, -INF , !P0 ;  /* 0xff800000dd217808 */ /* 0x000fe40004000000 */
[----:B------:R-:W-:Y:S01]  /*1a140*/  FMNMX3.FTZ R22, R22, R93, R73, !PT ;  /* 0x0000005d16167276 */ /* 0x000fe20007810049 */
[----:B------:R1:W5:Y:S01]  /*1a150*/  LDL.LU R221, [R1+0x40] ;  /* 0x0000400001dd7983 */ /* 0x0003620000300800 */
[----:B------:R-:W-:Y:S02]  /*1a160*/  ISETP.GE.AND P0, PT, R130, R245, PT ;  /* 0x000000f58200720c */ /* 0x000fe40003f06270 */
[----:B------:R-:W-:Y:S01]  /*1a170*/  FSEL R64, R166, -INF , !P3 ;  /* 0xff800000a6407808 */ /* 0x000fe20005800000 */
[----:B------:R1:W5:Y:S01]  /*1a180*/  LDL.LU R218, [R1+0x3c] ;  /* 0x00003c0001da7983 */ /* 0x0003620000300800 */
[----:B------:R-:W-:Y:S02]  /*1a190*/  FMNMX3.FTZ R22, R22, R61, R57, !PT ;  /* 0x0000003d16167276 */ /* 0x000fe40007810039 */
[-C--:B------:R-:W-:Y:S01]  /*1a1a0*/  ISETP.GE.AND P3, PT, R48, R245.reuse, PT ;  /* 0x000000f53000720c */ /* 0x080fe20003f66270 */
[----:B------:R-:W-:Y:S01]  /*1a1b0*/  IMAD R48, R248, 0x100, R65 ;  /* 0x00000100f8307824 */ /* 0x000fe200078e0241 */
[----:B------:R-:W-:Y:S01]  /*1a1c0*/  FSEL R60, R167, -INF , !P0 ;  /* 0xff800000a73c7808 */ /* 0x000fe20004000000 */
[----:B------:R1:W5:Y:S01]  /*1a1d0*/  LDL.LU R217, [R1+0x38] ;  /* 0x0000380001d97983 */ /* 0x0003620000300800 */
[----:B------:R-:W-:Y:S01]  /*1a1e0*/  ISETP.GE.AND P0, PT, R44, R245, PT ;  /* 0x000000f52c00720c */ /* 0x000fe20003f06270 */
[----:B------:R-:W-:Y:S01]  /*1a1f0*/  VIADD R48, R48, 0x58 ;  /* 0x0000005830307836 */ /* 0x000fe20000000000 */
[----:B------:R-:W-:Y:S01]  /*1a200*/  FMNMX3.FTZ R22, R22, R53, R49, !PT ;  /* 0x0000003516167276 */ /* 0x000fe20007810031 */
[----:B------:R-:W-:Y:S01]  /*1a210*/  IMAD R44, R248, 0x100, R65 ;  /* 0x00000100f82c7824 */ /* 0x000fe200078e0241 */
[----:B------:R-:W-:Y:S01]  /*1a220*/  FSEL R212, R212, -INF , !P0 ;  /* 0xff800000d4d47808 */ /* 0x000fe20004000000 */
[----:B------:R1:W5:Y:S01]  /*1a230*/  LDL.LU R166, [R1+0x34] ;  /* 0x0000340001a67983 */ /* 0x0003620000300800 */
[----:B------:R-:W-:Y:S01]  /*1a240*/  ISETP.GE.AND P0, PT, R209, R245, PT ;  /* 0x000000f5d100720c */ /* 0x000fe20003f06270 */
[----:B------:R-:W-:Y:S01]  /*1a250*/  VIADD R44, R44, 0x59 ;  /* 0x000000592c2c7836 */ /* 0x000fe20000000000 */
[----:B------:R-:W-:Y:S01]  /*1a260*/  FMNMX3.FTZ R22, R22, R45, R41, !PT ;  /* 0x0000002d16167276 */ /* 0x000fe20007810029 */
[----:B------:R-:W2:Y:S01]  /*1a270*/  S2R R167, SR_TID.X ;  /* 0x0000000000a77919 */ /* 0x000ea20000002100 */
[----:B------:R-:W-:Y:S02]  /*1a280*/  FSEL R52, R230, -INF , !P5 ;  /* 0xff800000e6347808 */ /* 0x000fe40006800000 */
[----:B------:R-:W-:Y:S01]  /*1a290*/  ISETP.GE.AND P5, PT, R48, R245, PT ;  /* 0x000000f53000720c */ /* 0x000fe20003fa6270 */
[----:B------:R-:W3:Y:S01]  /*1a2a0*/  S2R R230, SR_CTAID.Y ;  /* 0x0000000000e67919 */ /* 0x000ee20000002600 */
[----:B------:R-:W-:Y:S02]  /*1a2b0*/  FSEL R202, R185, -INF , !P0 ;  /* 0xff800000b9ca7808 */ /* 0x000fe40004000000 */
[----:B------:R-:W-:Y:S02]  /*1a2c0*/  FMNMX3.FTZ R185, R22, R33, R13, !PT ;  /* 0x0000002116b97276 */ /* 0x000fe4000781000d */
[----:B------:R-:W-:Y:S02]  /*1a2d0*/  FSEL R208, R208, -INF , !P5 ;  /* 0xff800000d0d07808 */ /* 0x000fe40006800000 */
[-C--:B------:R-:W-:Y:S01]  /*1a2e0*/  ISETP.GE.AND P5, PT, R190, R245.reuse, PT ;  /* 0x000000f5be00720c */ /* 0x080fe20003fa6270 */
[--C-:B------:R-:W-:Y:S01]  /*1a2f0*/  IMAD R190, R248, 0x100, R65.reuse ;  /* 0x00000100f8be7824 */ /* 0x100fe200078e0241 */
[----:B------:R-:W-:Y:S02]  /*1a300*/  FMNMX3.FTZ R185, R185, R92, R88, !PT ;  /* 0x0000005cb9b97276 */ /* 0x000fe40007810058 */
[----:B------:R-:W-:Y:S01]  /*1a310*/  FSEL R198, R183, -INF , !P5 ;  /* 0xff800000b7c67808 */ /* 0x000fe20006800000 */
[----:B------:R-:W-:Y:S01]  /*1a320*/  VIADD R190, R190, 0x88 ;  /* 0x00000088bebe7836 */ /* 0x000fe20000000000 */
[----:B------:R-:W-:Y:S02]  /*1a330*/  FSEL R56, R231, -INF , !P6 ;  /* 0xff800000e7387808 */ /* 0x000fe40007000000 */
[----:B------:R-:W-:Y:S01]  /*1a340*/  FMNMX3.FTZ R183, R185, R64, R60, !PT ;  /* 0x00000040b9b77276 */ /* 0x000fe2000781003c */
[--C-:B------:R-:W-:Y:S01]  /*1a350*/  IMAD R185, R248, 0x100, R65.reuse ;  /* 0x00000100f8b97824 */ /* 0x100fe200078e0241 */
[-C--:B------:R-:W-:Y:S01]  /*1a360*/  ISETP.GE.AND P6, PT, R237, R245.reuse, PT ;  /* 0x000000f5ed00720c */ /* 0x080fe20003fc6270 */
[----:B------:R-:W4:Y:S01]  /*1a370*/  S2R R231, SR_CTAID.X ;  /* 0x0000000000e77919 */ /* 0x000f220000002500 */
[----:B------:R-:W-:Y:S01]  /*1a380*/  FSEL R48, R220, -INF , !P4 ;  /* 0xff800000dc307808 */ /* 0x000fe20006000000 */
[----:B------:R-:W-:Y:S01]  /*1a390*/  VIADD R185, R185, 0x89 ;  /* 0x00000089b9b97836 */ /* 0x000fe20000000000 */
[-C--:B------:R-:W-:Y:S01]  /*1a3a0*/  ISETP.GE.AND P0, PT, R199, R245.reuse, PT ;  /* 0x000000f5c700720c */ /* 0x080fe20003f06270 */
[--C-:B------:R-:W-:Y:S01]  /*1a3b0*/  IMAD R220, R248, 0x100, R65.reuse ;  /* 0x00000100f8dc7824 */ /* 0x100fe200078e0241 */
[-C--:B------:R-:W-:Y:S02]  /*1a3c0*/  ISETP.GE.AND P4, PT, R44, R245.reuse, PT ;  /* 0x000000f52c00720c */ /* 0x080fe40003f86270 */
[----:B------:R-:W-:Y:S02]  /*1a3d0*/  FMNMX3.FTZ R183, R183, R56, R52, !PT ;  /* 0x00000038b7b77276 */ /* 0x000fe40007810034 */
[----:B------:R-:W-:Y:S02]  /*1a3e0*/  FSEL R44, R214, -INF , !P3 ;  /* 0xff800000d62c7808 */ /* 0x000fe40005800000 */
[----:B------:R-:W-:Y:S02]  /*1a3f0*/  FSEL R210, R210, -INF , !P6 ;  /* 0xff800000d2d27808 */ /* 0x000fe40007000000 */
[-C--:B------:R-:W-:Y:S02]  /*1a400*/  ISETP.GE.AND P6, PT, R194, R245.reuse, PT ;  /* 0x000000f5c200720c */ /* 0x080fe40003fc6270 */
[----:B------:R-:W-:Y:S02]  /*1a410*/  FSEL R194, R181, -INF , !P0 ;  /* 0xff800000b5c27808 */ /* 0x000fe40004000000 */
[----:B------:R-:W-:Y:S01]  /*1a420*/  FMNMX3.FTZ R181, R183, R48, R44, !PT ;  /* 0x00000030b7b57276 */ /* 0x000fe2000781002c */
[--C-:B------:R-:W-:Y:S01]  /*1a430*/  IMAD R183, R248, 0x100, R65.reuse ;  /* 0x00000100f8b77824 */ /* 0x100fe200078e0241 */
[-C--:B------:R-:W-:Y:S02]  /*1a440*/  ISETP.GE.AND P3, PT, R211, R245.reuse, PT ;  /* 0x000000f5d300720c */ /* 0x080fe40003f66270 */
[----:B------:R-:W-:Y:S01]  /*1a450*/  FSEL R206, R206, -INF , !P4 ;  /* 0xff800000cece7808 */ /* 0x000fe20006000000 */
[----:B------:R-:W-:Y:S01]  /*1a460*/  VIADD R183, R183, 0x8 ;  /* 0x00000008b7b77836 */ /* 0x000fe20000000000 */
[----:B------:R-:W-:Y:S02]  /*1a470*/  FMNMX3.FTZ R181, R181, R212, R210, !PT ;  /* 0x000000d4b5b57276 */ /* 0x000fe400078100d2 */
[----:B------:R-:W-:Y:S02]  /*1a480*/  FSEL R204, R204, -INF , !P3 ;  /* 0xff800000cccc7808 */ /* 0x000fe40005800000 */
[----:B------:R-:W-:Y:S02]  /*1a490*/  FMNMX3.FTZ R181, R181, R208, R206, !PT ;  /* 0x000000d0b5b57276 */ /* 0x000fe400078100ce */
[-C--:B------:R-:W-:Y:S02]  /*1a4a0*/  ISETP.GE.AND P4, PT, R203, R245.reuse, PT ;  /* 0x000000f5cb00720c */ /* 0x080fe40003f86270 */
[-C--:B------:R-:W-:Y:S02]  /*1a4b0*/  ISETP.GE.AND P3, PT, R201, R245.reuse, PT ;  /* 0x000000f5c900720c */ /* 0x080fe40003f66270 */
[----:B------:R-:W-:Y:S02]  /*1a4c0*/  FSEL R200, R200, -INF , !P6 ;  /* 0xff800000c8c87808 */ /* 0x000fe40007000000 */
[----:B------:R-:W-:Y:S02]  /*1a4d0*/  FMNMX3.FTZ R181, R181, R204, R202, !PT ;  /* 0x000000ccb5b57276 */ /* 0x000fe400078100ca */
[-C--:B------:R-:W-:Y:S02]  /*1a4e0*/  ISETP.GE.AND P0, PT, R185, R245.reuse, PT ;  /* 0x000000f5b900720c */ /* 0x080fe40003f06270 */
[-C--:B------:R-:W-:Y:S02]  /*1a4f0*/  ISETP.GE.AND P6, PT, R195, R245.reuse, PT ;  /* 0x000000f5c300720c */ /* 0x080fe40003fc6270 */
[----:B------:R-:W-:Y:S02]  /*1a500*/  FSEL R40, R40, -INF , !P4 ;  /* 0xff80000028287808 */ /* 0x000fe40006000000 */
[----:B------:R-:W-:Y:S02]  /*1a510*/  FSEL R196, R196, -INF , !P3 ;  /* 0xff800000c4c47808 */ /* 0x000fe40005800000 */
[----:B------:R-:W-:Y:S02]  /*1a520*/  FMNMX3.FTZ R181, R181, R200, R198, !PT ;  /* 0x000000c8b5b57276 */ /* 0x000fe400078100c6 */
[----:B------:R-:W-:Y:S02]  /*1a530*/  FSEL R184, R184, -INF , !P0 ;  /* 0xff800000b8b87808 */ /* 0x000fe40004000000 */
[-C--:B------:R-:W-:Y:S02]  /*1a540*/  ISETP.GE.AND P0, PT, R177, R245.reuse, PT ;  /* 0x000000f5b100720c */ /* 0x080fe40003f06270 */
[-C--:B------:R-:W-:Y:S02]  /*1a550*/  ISETP.GE.AND P5, PT, R191, R245.reuse, PT ;  /* 0x000000f5bf00720c */ /* 0x080fe40003fa6270 */
[-C--:B------:R-:W-:Y:S02]  /*1a560*/  ISETP.GE.AND P4, PT, R193, R245.reuse, PT ;  /* 0x000000f5c100720c */ /* 0x080fe40003f86270 */
[----:B------:R-:W-:Y:S02]  /*1a570*/  FSEL R192, R192, -INF , !P6 ;  /* 0xff800000c0c07808 */ /* 0x000fe40007000000 */
[----:B------:R-:W-:Y:S02]  /*1a580*/  FMNMX3.FTZ R181, R181, R40, R196, !PT ;  /* 0x00000028b5b57276 */ /* 0x000fe400078100c4 */
[----:B------:R-:W-:Y:S02]  /*1a590*/  FSEL R174, R81, -INF , !P0 ;  /* 0xff80000051ae7808 */ /* 0x000fe40004000000 */
[-C--:B------:R-:W-:Y:S02]  /*1a5a0*/  ISETP.GE.AND P3, PT, R190, R245.reuse, PT ;  /* 0x000000f5be00720c */ /* 0x080fe40003f66270 */
[----:B------:R-:W-:Y:S01]  /*1a5b0*/  FMNMX3.FTZ R81, R181, R194, R192, !PT ;  /* 0x000000c2b5517276 */ /* 0x000fe200078100c0 */
[C-C-:B------:R-:W-:Y:S01]  /*1a5c0*/  IMAD R181, R248.reuse, 0x100, R65.reuse ;  /* 0x00000100f8b57824 */ /* 0x140fe200078e0241 */
[----:B------:R-:W-:Y:S01]  /*1a5d0*/  FSEL R190, R187, -INF , !P5 ;  /* 0xff800000bbbe7808 */ /* 0x000fe20006800000 */
[--C-:B------:R-:W-:Y:S01]  /*1a5e0*/  IMAD R187, R248, 0x100, R65.reuse ;  /* 0x00000100f8bb7824 */ /* 0x100fe200078e0241 */
[----:B------:R-:W-:Y:S01]  /*1a5f0*/  FSEL R188, R188, -INF , !P4 ;  /* 0xff800000bcbc7808 */ /* 0x000fe20006000000 */
[----:B------:R-:W-:Y:S01]  /*1a600*/  VIADD R181, R181, 0x49 ;  /* 0x00000049b5b57836 */ /* 0x000fe20000000000 */
[-C--:B------:R-:W-:Y:S01]  /*1a610*/  ISETP.GE.AND P6, PT, R229, R245.reuse, PT ;  /* 0x000000f5e500720c */ /* 0x080fe20003fc6270 */
[----:B------:R-:W-:Y:S01]  /*1a620*/  VIADD R187, R187, 0x48 ;  /* 0x00000048bbbb7836 */ /* 0x000fe20000000000 */
[-C--:B------:R-:W-:Y:S02]  /*1a630*/  ISETP.GE.AND P5, PT, R124, R245.reuse, PT ;  /* 0x000000f57c00720c */ /* 0x080fe40003fa6270 */
[----:B------:R-:W-:Y:S02]  /*1a640*/  FSEL R186, R186, -INF , !P3 ;  /* 0xff800000baba7808 */ /* 0x000fe40005800000 */
[----:B------:R-:W-:Y:S02]  /*1a650*/  FMNMX3.FTZ R81, R81, R190, R188, !PT ;  /* 0x000000be51517276 */ /* 0x000fe400078100bc */
[----:B------:R-:W-:Y:S02]  /*1a660*/  FSEL R26, R172, -INF , !P6 ;  /* 0xff800000ac1a7808 */ /* 0x000fe40007000000 */
[----:B------:R-:W-:Y:S02]  /*1a670*/  FSEL R180, R180, -INF , !P5 ;  /* 0xff800000b4b47808 */ /* 0x000fe40006800000 */
[----:B------:R-:W-:Y:S02]  /*1a680*/  FMNMX3.FTZ R81, R81, R186, R184, !PT ;  /* 0x000000ba51517276 */ /* 0x000fe400078100b8 */
[-C--:B------:R-:W-:Y:S02]  /*1a690*/  ISETP.GE.AND P4, PT, R120, R245.reuse, PT ;  /* 0x000000f57800720c */ /* 0x080fe40003f86270 */
[-C--:B------:R-:W-:Y:S02]  /*1a6a0*/  ISETP.GE.AND P3, PT, R179, R245.reuse, PT ;  /* 0x000000f5b300720c */ /* 0x080fe40003f66270 */
[-C--:B------:R-:W-:Y:S02]  /*1a6b0*/  ISETP.GE.AND P5, PT, R173, R245.reuse, PT ;  /* 0x000000f5ad00720c */ /* 0x080fe40003fa6270 */
[----:B------:R-:W-:Y:S02]  /*1a6c0*/  FMNMX3.FTZ R81, R81, R26, R180, !PT ;  /* 0x0000001a51517276 */ /* 0x000fe400078100b4 */
[-C--:B------:R-:W-:Y:S02]  /*1a6d0*/  ISETP.GE.AND P6, PT, R175, R245.reuse, PT ;  /* 0x000000f5af00720c */ /* 0x080fe40003fc6270 */
[----:B------:R-:W-:Y:S02]  /*1a6e0*/  FSEL R178, R168, -INF , !P4 ;  /* 0xff800000a8b27808 */ /* 0x000fe40006000000 */
[----:B------:R-:W-:Y:S02]  /*1a6f0*/  FSEL R176, R176, -INF , !P3 ;  /* 0xff800000b0b07808 */ /* 0x000fe40005800000 */
[----:B------:R-:W-:Y:S02]  /*1a700*/  FSEL R170, R170, -INF , !P5 ;  /* 0xff800000aaaa7808 */ /* 0x000fe40006800000 */
[-C--:B------:R-:W-:Y:S02]  /*1a710*/  ISETP.GE.AND P3, PT, R169, R245.reuse, PT ;  /* 0x000000f5a900720c */ /* 0x080fe40003f66270 */
[-C--:B------:R-:W-:Y:S02]  /*1a720*/  ISETP.GE.AND P5, PT, R123, R245.reuse, PT ;  /* 0x000000f57b00720c */ /* 0x080fe40003fa6270 */
[----:B------:R-:W-:Y:S01]  /*1a730*/  FSEL R172, R85, -INF , !P6 ;  /* 0xff80000055ac7808 */ /* 0x000fe20007000000 */
[--C-:B------:R-:W-:Y:S01]  /*1a740*/  IMAD R85, R248, 0x100, R65.reuse ;  /* 0x00000100f8557824 */ /* 0x100fe200078e0241 */
[----:B------:R-:W-:Y:S02]  /*1a750*/  FMNMX3.FTZ R81, R81, R178, R176, !PT ;  /* 0x000000b251517276 */ /* 0x000fe400078100b0 */
[-C--:B------:R-:W-:Y:S01]  /*1a760*/  ISETP.GE.AND P4, PT, R171, R245.reuse, PT ;  /* 0x000000f5ab00720c */ /* 0x080fe20003f86270 */
[----:B------:R-:W-:Y:S01]  /*1a770*/  VIADD R85, R85, 0x58 ;  /* 0x0000005855557836 */ /* 0x000fe20000000000 */
[----:B------:R-:W-:Y:S02]  /*1a780*/  FSEL R128, R128, -INF , !P3 ;  /* 0xff80000080807808 */ /* 0x000fe40005800000 */
[----:B------:R-:W-:Y:S02]  /*1a790*/  FSEL R118, R37, -INF , !P5 ;  /* 0xff80000025767808 */ /* 0x000fe40006800000 */
[-C--:B------:R-:W-:Y:S02]  /*1a7a0*/  ISETP.GE.AND P3, PT, R117, R245.reuse, PT ;  /* 0x000000f57500720c */ /* 0x080fe40003f66270 */
[----:B------:R-:W-:Y:S02]  /*1a7b0*/  FMNMX3.FTZ R37, R81, R174, R172, !PT ;  /* 0x000000ae51257276 */ /* 0x000fe400078100ac */
[----:B------:R-:W-:Y:S02]  /*1a7c0*/  FSEL R168, R89, -INF , !P4 ;  /* 0xff80000059a87808 */ /* 0x000fe40006000000 */
[-C--:B------:R-:W-:Y:S02]  /*1a7d0*/  ISETP.GE.AND P0, PT, R108, R245.reuse, PT ;  /* 0x000000f56c00720c */ /* 0x080fe40003f06270 */
[----:B------:R-:W-:Y:S02]  /*1a7e0*/  FSEL R110, R15, -INF , !P3 ;  /* 0xff8000000f6e7808 */ /* 0x000fe40005800000 */
[----:B------:R-:W-:Y:S02]  /*1a7f0*/  FMNMX3.FTZ R15, R37, R170, R168, !PT ;  /* 0x000000aa250f7276 */ /* 0x000fe400078100a8 */
[-C--:B------:R-:W-:Y:S01]  /*1a800*/  ISETP.GE.AND P6, PT, R131, R245.reuse, PT ;  /* 0x000000f58300720c */ /* 0x080fe20003fc6270 */
[----:B------:R-:W2:Y:S01]  /*1a810*/  LD.E R37, desc[UR4][R2.64+0xdc] ;  /* 0x0000dc0402257980 */ /* 0x000ea2000c101900 */
[----:B------:R-:W-:Y:S02]  /*1a820*/  FSEL R126, R77, -INF , !P0 ;  /* 0xff8000004d7e7808 */ /* 0x000fe40004000000 */
[-C--:B------:R-:W-:Y:S02]  /*1a830*/  ISETP.GE.AND P4, PT, R119, R245.reuse, PT ;  /* 0x000000f57700720c */ /* 0x080fe40003f86270 */
[----:B------:R-:W-:Y:S02]  /*1a840*/  FSEL R122, R69, -INF , !P6 ;  /* 0xff800000457a7808 */ /* 0x000fe40007000000 */
[----:B------:R-:W-:Y:S02]  /*1a850*/  FMNMX3.FTZ R15, R15, R128, R126, !PT ;  /* 0x000000800f0f7276 */ /* 0x000fe4000781007e */
[----:B------:R-:W-:Y:S02]  /*1a860*/  FSEL R112, R36, -INF , !P4 ;  /* 0xff80000024707808 */ /* 0x000fe40006000000 */
[-C--:B------:R-:W-:Y:S02]  /*1a870*/  ISETP.GE.AND P4, PT, R0, R245.reuse, PT ;  /* 0x000000f50000720c */ /* 0x080fe40003f86270 */
[-C--:B------:R-:W-:Y:S02]  /*1a880*/  ISETP.GE.AND P0, PT, R115, R245.reuse, PT ;  /* 0x000000f57300720c */ /* 0x080fe40003f06270 */
[-C--:B------:R-:W-:Y:S02]  /*1a890*/  ISETP.GE.AND P6, PT, R105, R245.reuse, PT ;  /* 0x000000f56900720c */ /* 0x080fe40003fc6270 */
[----:B------:R-:W-:Y:S02]  /*1a8a0*/  FMNMX3.FTZ R15, R15, R122, R118, !PT ;  /* 0x0000007a0f0f7276 */ /* 0x000fe40007810076 */
[----:B------:R-:W-:Y:S02]  /*1a8b0*/  FSEL R22, R5, -INF , !P4 ;  /* 0xff80000005167808 */ /* 0x000fe40006000000 */
[-C--:B------:R-:W-:Y:S02]  /*1a8c0*/  ISETP.GE.AND P5, PT, R106, R245.reuse, PT ;  /* 0x000000f56a00720c */ /* 0x080fe40003fa6270 */
[----:B------:R-:W-:Y:S02]  /*1a8d0*/  FSEL R104, R104, -INF , !P0 ;  /* 0xff80000068687808 */ /* 0x000fe40004000000 */
[----:B------:R-:W-:Y:S02]  /*1a8e0*/  FSEL R100, R100, -INF , !P6 ;  /* 0xff80000064647808 */ /* 0x000fe40007000000 */
[----:B------:R-:W-:Y:S02]  /*1a8f0*/  FMNMX3.FTZ R5, R15, R112, R110, !PT ;  /* 0x000000700f057276 */ /* 0x000fe4000781006e */
[-C--:B------:R-:W-:Y:S02]  /*1a900*/  ISETP.GE.AND P0, PT, R129, R245.reuse, PT ;  /* 0x000000f58100720c */ /* 0x080fe40003f06270 */
[----:B------:R-:W-:Y:S02]  /*1a910*/  FSEL R24, R7, -INF , !P5 ;  /* 0xff80000007187808 */ /* 0x000fe40006800000 */
[-C--:B------:R-:W-:Y:S02]  /*1a920*/  ISETP.GE.AND P3, PT, R197, R245.reuse, PT ;  /* 0x000000f5c500720c */ /* 0x080fe40003f66270 */
[----:B------:R-:W-:Y:S02]  /*1a930*/  FMNMX3.FTZ R5, R5, R104, R100, !PT ;  /* 0x0000006805057276 */ /* 0x000fe40007810064 */
[-C--:B------:R-:W-:Y:S02]  /*1a940*/  ISETP.GE.AND P5, PT, R113, R245.reuse, PT ;  /* 0x000000f57100720c */ /* 0x080fe40003fa6270 */
[----:B------:R-:W-:Y:S02]  /*1a950*/  FMNMX3.FTZ R5, R5, R24, R22, !PT ;  /* 0x0000001805057276 */ /* 0x000fe40007810016 */
[----:B------:R-:W-:Y:S02]  /*1a960*/  FSEL R20, R20, -INF , !P0 ;  /* 0xff80000014147808 */ /* 0x000fe40004000000 */
[-C--:B------:R-:W-:Y:S02]  /*1a970*/  ISETP.GE.AND P6, PT, R127, R245.reuse, PT ;  /* 0x000000f57f00720c */ /* 0x080fe40003fc6270 */
[----:B------:R-:W-:Y:S02]  /*1a980*/  FSEL R84, R84, -INF , !P3 ;  /* 0xff80000054547808 */ /* 0x000fe40005800000 */
[----:B------:R-:W-:Y:S02]  /*1a990*/  FSEL R18, R18, -INF , !P5 ;  /* 0xff80000012127808 */ /* 0x000fe40006800000 */
[-C--:B------:R-:W-:Y:S02]  /*1a9a0*/  ISETP.GE.AND P3, PT, R109, R245.reuse, PT ;  /* 0x000000f56d00720c */ /* 0x080fe40003f66270 */
[----:B------:R-:W-:Y:S02]  /*1a9b0*/  FSEL R80, R80, -INF , !P6 ;  /* 0xff80000050507808 */ /* 0x000fe40007000000 */
[----:B------:R-:W-:Y:S02]  /*1a9c0*/  FMNMX3.FTZ R5, R5, R84, R20, !PT ;  /* 0x0000005405057276 */ /* 0x000fe40007810014 */
[-C--:B------:R-:W-:Y:S02]  /*1a9d0*/  ISETP.GE.AND P4, PT, R111, R245.reuse, PT ;  /* 0x000000f56f00720c */ /* 0x080fe40003f86270 */
[-C--:B------:R-:W-:Y:S02]  /*1a9e0*/  ISETP.GE.AND P5, PT, R103, R245.reuse, PT ;  /* 0x000000f56700720c */ /* 0x080fe40003fa6270 */
[----:B------:R-:W-:Y:S02]  /*1a9f0*/  FMNMX3.FTZ R5, R5, R80, R18, !PT ;  /* 0x0000005005057276 */ /* 0x000fe40007810012 */
[----:B------:R-:W-:Y:S02]  /*1aa00*/  ISETP.GE.AND P0, PT, R21, R246, PT ;  /* 0x000000f61500720c */ /* 0x000fe40003f06270 */
[-C--:B------:R-:W-:Y:S02]  /*1aa10*/  ISETP.GE.AND P6, PT, R107, R245.reuse, PT ;  /* 0x000000f56b00720c */ /* 0x080fe40003fc6270 */
[----:B------:R-:W-:Y:S02]  /*1aa20*/  FSEL R16, R16, -INF , !P3 ;  /* 0xff80000010107808 */ /* 0x000fe40005800000 */
[----:B------:R-:W-:Y:S02]  /*1aa30*/  FSEL R76, R76, -INF , !P4 ;  /* 0xff8000004c4c7808 */ /* 0x000fe40006000000 */
[-C--:B------:R-:W-:Y:S02]  /*1aa40*/  ISETP.GE.AND P4, PT, R25, R245.reuse, PT ;  /* 0x000000f51900720c */ /* 0x080fe40003f86270 */
[----:B------:R-:W-:Y:S02]  /*1aa50*/  ISETP.GE.AND P3, PT, R21, R245, PT ;  /* 0x000000f51500720c */ /* 0x000fe40003f66270 */
[----:B------:R-:W-:Y:S02]  /*1aa60*/  FSEL R12, R12, -INF , !P6 ;  /* 0xff8000000c0c7808 */ /* 0x000fe40007000000 */
[----:B------:R-:W-:Y:S02]  /*1aa70*/  FMNMX3.FTZ R5, R5, R76, R16, !PT ;  /* 0x0000004c05057276 */ /* 0x000fe40007810010 */
[----:B------:R-:W-:Y:S02]  /*1aa80*/  FSEL R8, R8, -INF , P0 ;  /* 0xff80000008087808 */ /* 0x000fe40000000000 */
[----:B------:R-:W-:Y:S02]  /*1aa90*/  FSEL R72, R72, -INF , !P5 ;  /* 0xff80000048487808 */ /* 0x000fe40006800000 */
[----:B------:R-:W-:Y:S02]  /*1aaa0*/  FSEL R10, R10, -INF , !P4 ;  /* 0xff8000000a0a7808 */ /* 0x000fe40006000000 */
[----:B------:R-:W-:Y:S02]  /*1aab0*/  FSEL R8, R8, -INF , !P3 ;  /* 0xff80000008087808 */ /* 0x000fe40005800000 */
[----:B------:R-:W-:Y:S02]  /*1aac0*/  FMNMX3.FTZ R5, R5, R12, R72, !PT ;  /* 0x0000000c05057276 */ /* 0x000fe40007810048 */
[C---:B------:R-:W-:Y:S02]  /*1aad0*/  ISETP.GE.AND P3, PT, R220.reuse, R244, PT ;  /* 0x000000f4dc00720c */ /* 0x040fe40003f66270 */
[----:B------:R-:W-:Y:S02]  /*1aae0*/  FMNMX3.FTZ R214, R5, R10, R8, !PT ;  /* 0x0000000a05d67276 */ /* 0x000fe40007810008 */
[C---:B------:R-:W-:Y:S01]  /*1aaf0*/  ISETP.GE.AND P4, PT, R220.reuse, R240, PT ;  /* 0x000000f0dc00720c */ /* 0x040fe20003f86270 */
[----:B------:R-:W-:Y:S01]  /*1ab00*/  VIADD R220, R220, 0x9 ;  /* 0x00000009dcdc7836 */ /* 0x000fe20000000000 */
[----:B------:R-:W-:Y:S01]  /*1ab10*/  FSEL R69, R205, -INF , P3 ;  /* 0xff800000cd457808 */ /* 0x000fe20001800000 */
[----:B------:R-:W1:Y:S01]  /*1ab20*/  SHFL.BFLY PT, R5, R214, 0x2, 0x1f ;  /* 0x0c401f00d6057f89 */ /* 0x000e6200000e0000 */
[-C--:B------:R-:W-:Y:S01]  /*1ab30*/  ISETP.GE.AND P5, PT, R183, R244.reuse, PT ;  /* 0x000000f4b700720c */ /* 0x080fe20003fa6270 */
[--C-:B------:R-:W-:Y:S01]  /*1ab40*/  IMAD R183, R248, 0x100, R65.reuse ;  /* 0x00000100f8b77824 */ /* 0x100fe200078e0241 */
[-C--:B------:R-:W-:Y:S01]  /*1ab50*/  ISETP.GE.AND P3, PT, R220, R244.reuse, PT ;  /* 0x000000f4dc00720c */ /* 0x080fe20003f66270 */
[--C-:B------:R-:W-:Y:S01]  /*1ab60*/  IMAD R220, R248, 0x100, R65.reuse ;  /* 0x00000100f8dc7824 */ /* 0x100fe200078e0241 */
[-C--:B------:R-:W-:Y:S01]  /*1ab70*/  ISETP.GE.AND P0, PT, R4, R244.reuse, PT ;  /* 0x000000f40400720c */ /* 0x080fe20003f06270 */
[----:B------:R-:W-:Y:S01]  /*1ab80*/  VIADD R183, R183, 0x10 ;  /* 0x00000010b7b77836 */ /* 0x000fe20000000000 */
[----:B------:R-:W-:Y:S01]  /*1ab90*/  FSEL R213, R213, -INF , P5 ;  /* 0xff800000d5d57808 */ /* 0x000fe20002800000 */
[----:B------:R-:W-:Y:S01]  /*1aba0*/  VIADD R220, R220, 0x11 ;  /* 0x00000011dcdc7836 */ /* 0x000fe20000000000 */
[----:B------:R-:W-:Y:S02]  /*1abb0*/  FSEL R207, R207, -INF , P0 ;  /* 0xff800000cfcf7808 */ /* 0x000fe40000000000 */
[-C--:B------:R-:W-:Y:S01]  /*1abc0*/  ISETP.GE.AND P0, PT, R183, R244.reuse, PT ;  /* 0x000000f4b700720c */ /* 0x080fe20003f06270 */
[--C-:B------:R-:W-:Y:S01]  /*1abd0*/  IMAD R183, R248, 0x100, R65.reuse ;  /* 0x00000100f8b77824 */ /* 0x100fe200078e0241 */
[----:B------:R-:W-:Y:S01]  /*1abe0*/  ISETP.GE.AND P5, PT, R220, R244, PT ;  /* 0x000000f4dc00720c */ /* 0x000fe20003fa6270 */
[--C-:B------:R-:W-:Y:S01]  /*1abf0*/  IMAD R220, R248, 0x100, R65.reuse ;  /* 0x00000100f8dc7824 */ /* 0x100fe200078e0241 */
[----:B------:R-:W-:Y:S01]  /*1ac00*/  FSEL R15, R215, -INF , P3 ;  /* 0xff800000d70f7808 */ /* 0x000fe20001800000 */
[----:B------:R-:W-:Y:S01]  /*1ac10*/  VIADD R183, R183, 0x18 ;  /* 0x00000018b7b77836 */ /* 0x000fe20000000000 */
[----:B------:R-:W-:Y:S01]  /*1ac20*/  FSEL R222, R222, -INF , P0 ;  /* 0xff800000dede7808 */ /* 0x000fe20000000000 */
[----:B------:R-:W-:Y:S01]  /*1ac30*/  VIADD R220, R220, 0x19 ;  /* 0x00000019dcdc7836 */ /* 0x000fe20000000000 */
[----:B------:R-:W-:Y:S02]  /*1ac40*/  ISETP.GE.AND P6, PT, R4, R240, PT ;  /* 0x000000f00400720c */ /* 0x000fe40003fc6270 */
[-C--:B------:R-:W-:Y:S01]  /*1ac50*/  ISETP.GE.AND P3, PT, R183, R244.reuse, PT ;  /* 0x000000f4b700720c */ /* 0x080fe20003f66270 */
[--C-:B------:R-:W-:Y:S01]  /*1ac60*/  IMAD R183, R248, 0x100, R65.reuse ;  /* 0x00000100f8b77824 */ /* 0x100fe200078e0241 */
[-C--:B------:R-:W-:Y:S01]  /*1ac70*/  ISETP.GE.AND P0, PT, R220, R244.reuse, PT ;  /* 0x000000f4dc00720c */ /* 0x080fe20003f06270 */
[--C-:B------:R-:W-:Y:S01]  /*1ac80*/  IMAD R220, R248, 0x100, R65.reuse ;  /* 0x00000100f8dc7824 */ /* 0x100fe200078e0241 */
[----:B------:R-:W-:Y:S01]  /*1ac90*/  FSEL R9, R9, -INF , P3 ;  /* 0xff80000009097808 */ /* 0x000fe20001800000 */
[----:B------:R-:W-:Y:S02]  /*1aca0*/  VIADD R183, R183, 0x20 ;  /* 0x00000020b7b77836 */ /* 0x000fe40000000000 */
[----:B------:R-:W-:Y:S05]  /*1acb0*/  VIADD R220, R220, 0x21 ;  /* 0x00000021dcdc7836 */ /* 0x000fea0000000000 */
[----:B------:R-:W-:Y:S01]  /*1acc0*/  ISETP.GE.AND P3, PT, R220, R244, PT ;  /* 0x000000f4dc00720c */ /* 0x000fe20003f66270 */
[--C-:B------:R-:W-:Y:S03]  /*1acd0*/  IMAD R220, R248, 0x100, R65.reuse ;  /* 0x00000100f8dc7824 */ /* 0x100fe600078e0241 */
[----:B------:R-:W-:Y:S01]  /*1ace0*/  FSEL R17, R17, -INF , P3 ;  /* 0xff80000011117808 */ /* 0x000fe20001800000 */
[----:B------:R-:W-:Y:S01]  /*1acf0*/  VIADD R220, R220, 0x29 ;  /* 0x00000029dcdc7836 */ /* 0x000fe20000000000 */
[----:B-1----:R-:W-:Y:S05]  /*1ad00*/  FMNMX.FTZ R7, R214, R5, !PT ;  /* 0x00000005d6077209 */ /* 0x002fea0007810000 */
[----:B------:R-:W1:Y:S02]  /*1ad10*/  SHFL.BFLY PT, R36, R7, 0x1, 0x1f ;  /* 0x0c201f0007247f89 */ /* 0x000e6400000e0000 */
[----:B-1----:R-:W-:Y:S02]  /*1ad20*/  FMNMX.FTZ R36, R7, R36, !PT ;  /* 0x0000002407247209 */ /* 0x002fe40007810000 */
[----:B------:R-:W-:Y:S02]  /*1ad30*/  FSEL R7, R6, -INF , P5 ;  /* 0xff80000006077808 */ /* 0x000fe40002800000 */
[-C--:B------:R-:W-:Y:S01]  /*1ad40*/  ISETP.GE.AND P5, PT, R183, R244.reuse, PT ;  /* 0x000000f4b700720c */ /* 0x080fe20003fa6270 */
[--C-:B------:R-:W-:Y:S01]  /*1ad50*/  IMAD R183, R248, 0x100, R65.reuse ;  /* 0x00000100f8b77824 */ /* 0x100fe200078e0241 */
[----:B------:R-:W-:Y:S02]  /*1ad60*/  FSEL R6, R11, -INF , P0 ;  /* 0xff8000000b067808 */ /* 0x000fe40000000000 */
[----:B------:R-:W-:Y:S01]  /*1ad70*/  FSEL R14, R14, -INF , P5 ;  /* 0xff8000000e0e7808 */ /* 0x000fe20002800000 */
[----:B------:R-:W-:Y:S01]  /*1ad80*/  VIADD R183, R183, 0x28 ;  /* 0x00000028b7b77836 */ /* 0x000fe20000000000 */
[-C--:B------:R-:W-:Y:S01]  /*1ad90*/  ISETP.GE.AND P5, PT, R220, R244.reuse, PT ;  /* 0x000000f4dc00720c */ /* 0x080fe20003fa6270 */
[C-C-:B------:R-:W-:Y:S01]  /*1ada0*/  IMAD R220, R248.reuse, 0x100, R65.reuse ;  /* 0x00000100f8dc7824 */ /* 0x140fe200078e0241 */
[----:B------:R-:W-:Y:S02]  /*1adb0*/  FSEL R11, R69, -INF , !P4 ;  /* 0xff800000450b7808 */ /* 0x000fe40006000000 */
[-C--:B------:R-:W-:Y:S01]  /*1adc0*/  ISETP.GE.AND P0, PT, R183, R244.reuse, PT ;  /* 0x000000f4b700720c */ /* 0x080fe20003f06270 */
[--C-:B------:R-:W-:Y:S01]  /*1add0*/  IMAD R183, R248, 0x100, R65.reuse ;  /* 0x00000100f8b77824 */ /* 0x100fe200078e0241 */
[----:B------:R-:W-:Y:S01]  /*1ade0*/  FSEL R182, R182, -INF , P5 ;  /* 0xff800000b6b67808 */ /* 0x000fe20002800000 */
[----:B------:R-:W-:Y:S01]  /*1adf0*/  VIADD R220, R220, 0x31 ;  /* 0x00000031dcdc7836 */ /* 0x000fe20000000000 */
[----:B------:R-:W-:Y:S01]  /*1ae00*/  FSEL R5, R19, -INF , P0 ;  /* 0xff80000013057808 */ /* 0x000fe20000000000 */
[----:B------:R-:W-:Y:S01]  /*1ae10*/  VIADD R183, R183, 0x30 ;  /* 0x00000030b7b77836 */ /* 0x000fe20000000000 */
[----:B------:R-:W-:Y:S01]  /*1ae20*/  FSETP.NEU.FTZ.AND P0, PT, R36, -INF , PT ;  /* 0xff8000002400780b */ /* 0x000fe20003f1d000 */
[----:B------:R-:W3:Y:S01]  /*1ae30*/  LDL.LU R19, [R1+0xc] ;  /* 0x00000c0001137983 */ /* 0x000ee20000300800 */
[-C--:B------:R-:W-:Y:S01]  /*1ae40*/  ISETP.GE.AND P5, PT, R220, R244.reuse, PT ;  /* 0x000000f4dc00720c */ /* 0x080fe20003fa6270 */
[--C-:B------:R-:W-:Y:S01]  /*1ae50*/  IMAD R220, R248, 0x100, R65.reuse ;  /* 0x00000100f8dc7824 */ /* 0x100fe200078e0241 */
[-C--:B------:R-:W-:Y:S02]  /*1ae60*/  ISETP.GE.AND P3, PT, R183, R244.reuse, PT ;  /* 0x000000f4b700720c */ /* 0x080fe40003f66270 */
[----:B------:R-:W-:Y:S01]  /*1ae70*/  FSEL R29, R29, -INF , P5 ;  /* 0xff8000001d1d7808 */ /* 0x000fe20002800000 */
[----:B------:R-:W-:Y:S01]  /*1ae80*/  VIADD R220, R220, 0x40 ;  /* 0x00000040dcdc7836 */ /* 0x000fe20000000000 */
[----:B------:R-:W-:Y:S02]  /*1ae90*/  FSEL R28, R28, -INF , P3 ;  /* 0xff8000001c1c7808 */ /* 0x000fe40001800000 */
[-C--:B------:R-:W-:Y:S02]  /*1aea0*/  ISETP.GE.AND P3, PT, R125, R244.reuse, PT ;  /* 0x000000f47d00720c */ /* 0x080fe40003f66270 */
[-C--:B------:R-:W-:Y:S02]  /*1aeb0*/  ISETP.GE.AND P5, PT, R130, R244.reuse, PT ;  /* 0x000000f48200720c */ /* 0x080fe40003fa6270 */
[----:B------:R-:W-:Y:S02]  /*1aec0*/  FSEL R205, R30, -INF , P3 ;  /* 0xff8000001ecd7808 */ /* 0x000fe40001800000 */
[-C--:B------:R-:W-:Y:S01]  /*1aed0*/  ISETP.GE.AND P3, PT, R220, R244.reuse, PT ;  /* 0x000000f4dc00720c */ /* 0x080fe20003f66270 */
[----:B------:R-:W-:Y:S01]  /*1aee0*/  IMAD R220, R248, 0x100, R65 ;  /* 0x00000100f8dc7824 */ /* 0x000fe200078e0241 */
[----:B------:R-:W-:Y:S02]  /*1aef0*/  FSEL R183, R31, -INF , P5 ;  /* 0xff8000001fb77808 */ /* 0x000fe40002800000 */
[----:B------:R-:W-:Y:S01]  /*1af00*/  FSEL R4, R36, RZ, P0 ;  /* 0x000000ff24047208 */ /* 0x000fe20000000000 */
[----:B------:R-:W-:Y:S04]  /*1af10*/  VIADD R220, R220, 0x41 ;  /* 0x00000041dcdc7836 */ /* 0x000fe80000000000 */
[----:B------:R-:W-:Y:S01]  /*1af20*/  FADD.FTZ R4, -R4, R165 ;  /* 0x000000a504047221 */ /* 0x000fe20000010100 */
[-C--:B------:R-:W-:Y:S02]  /*1af30*/  ISETP.GE.AND P5, PT, R220, R244.reuse, PT ;  /* 0x000000f4dc00720c */ /* 0x080fe40003fa6270 */
[----:B------:R-:W-:Y:S02]  /*1af40*/  FSEL R220, R34, -INF , P3 ;  /* 0xff80000022dc7808 */ /* 0x000fe40001800000 */
[-C--:B------:R-:W-:Y:S01]  /*1af50*/  ISETP.GE.AND P3, PT, R187, R244.reuse, PT ;  /* 0x000000f4bb00720c */ /* 0x080fe20003f66270 */
[C-C-:B------:R-:W-:Y:S01]  /*1af60*/  IMAD R187, R248.reuse, 0x100, R65.reuse ;  /* 0x00000100f8bb7824 */ /* 0x140fe200078e0241 */
[----:B------:R-:W-:Y:S01]  /*1af70*/  FSEL R214, R35, -INF , P5 ;  /* 0xff80000023d67808 */ /* 0x000fe20002800000 */
[--C-:B------:R-:W-:Y:S01]  /*1af80*/  IMAD R35, R248, 0x100, R65.reuse ;  /* 0x00000100f8237824 */ /* 0x100fe200078e0241 */
[-C--:B------:R-:W-:Y:S01]  /*1af90*/  ISETP.GE.AND P5, PT, R181, R244.reuse, PT ;  /* 0x000000f4b500720c */ /* 0x080fe20003fa6270 */
[----:B------:R-:W-:Y:S01]  /*1afa0*/  VIADD R187, R187, 0x50 ;  /* 0x00000050bbbb7836 */ /* 0x000fe20000000000 */
[----:B------:R-:W-:Y:S01]  /*1afb0*/  FSEL R181, R38, -INF , P3 ;  /* 0xff80000026b57808 */ /* 0x000fe20001800000 */
[----:B------:R-:W-:Y:S01]  /*1afc0*/  VIADD R35, R35, 0x8 ;  /* 0x0000000823237836 */ /* 0x000fe20000000000 */
[----:B------:R-:W-:Y:S02]  /*1afd0*/  FSEL R215, R39, -INF , P5 ;  /* 0xff80000027d77808 */ /* 0x000fe40002800000 */
[-C--:B------:R-:W-:Y:S01]  /*1afe0*/  ISETP.GE.AND P4, PT, R187, R244.reuse, PT ;  /* 0x000000f4bb00720c */ /* 0x080fe20003f86270 */
[C-C-:B------:R-:W-:Y:S01]  /*1aff0*/  IMAD R187, R248.reuse, 0x100, R65.reuse ;  /* 0x00000100f8bb7824 */ /* 0x140fe200078e0241 */
[-C--:B------:R-:W-:Y:S01]  /*1b000*/  ISETP.GE.AND P5, PT, R85, R244.reuse, PT ;  /* 0x000000f45500720c */ /* 0x080fe20003fa6270 */
[--C-:B------:R-:W-:Y:S01]  /*1b010*/  IMAD R85, R248, 0x100, R65.reuse ;  /* 0x00000100f8557824 */ /* 0x100fe200078e0241 */
[----:B------:R-:W-:Y:S01]  /*1b020*/  FSEL R165, R42, -INF , P4 ;  /* 0xff8000002aa57808 */ /* 0x000fe20002000000 */
[----:B------:R-:W-:Y:S01]  /*1b030*/  VIADD R187, R187, 0x59 ;  /* 0x00000059bbbb7836 */ /* 0x000fe20000000000 */
[-C--:B------:R-:W-:Y:S01]  /*1b040*/  ISETP.GE.AND P3, PT, R237, R244.reuse, PT ;  /* 0x000000f4ed00720c */ /* 0x080fe20003f66270 */
[----:B------:R-:W-:Y:S01]  /*1b050*/  VIADD R85, R85, 0x68 ;  /* 0x0000006855557836 */ /* 0x000fe20000000000 */
[----:B------:R-:W-:Y:S02]  /*1b060*/  FSEL R46, R46, -INF , P5 ;  /* 0xff8000002e2e7808 */ /* 0x000fe40002800000 */
[-C--:B------:R-:W-:Y:S01]  /*1b070*/  ISETP.GE.AND P4, PT, R187, R244.reuse, PT ;  /* 0x000000f4bb00720c */ /* 0x080fe20003f86270 */
[--C-:B------:R-:W-:Y:S01]  /*1b080*/  IMAD R187, R248, 0x100, R65.reuse ;  /* 0x00000100f8bb7824 */ /* 0x100fe200078e0241 */
[----:B------:R-:W-:Y:S02]  /*1b090*/  FSEL R69, R43, -INF , P3 ;  /* 0xff8000002b457808 */ /* 0x000fe40001800000 */
[-C--:B------:R-:W-:Y:S01]  /*1b0a0*/  ISETP.GE.AND P3, PT, R211, R244.reuse, PT ;  /* 0x000000f4d300720c */ /* 0x080fe20003f66270 */
[----:B------:R-:W-:Y:S01]  /*1b0b0*/  VIADD R187, R187, 0x69 ;  /* 0x00000069bbbb7836 */ /* 0x000fe20000000000 */
[-C--:B------:R-:W-:Y:S01]  /*1b0c0*/  ISETP.GE.AND P5, PT, R209, R244.reuse, PT ;  /* 0x000000f4d100720c */ /* 0x080fe20003fa6270 */
[----:B------:R-:W4:Y:S01]  /*1b0d0*/  LDL.LU R43, [R1+0x28] ;  /* 0x00002800012b7983 */ /* 0x000f220000300800 */
[----:B------:R-:W-:Y:S02]  /*1b0e0*/  FSEL R47, R47, -INF , P4 ;  /* 0xff8000002f2f7808 */ /* 0x000fe40002000000 */
[-C--:B------:R-:W-:Y:S01]  /*1b0f0*/  ISETP.GE.AND P4, PT, R85, R244.reuse, PT ;  /* 0x000000f45500720c */ /* 0x080fe20003f86270 */
[----:B------:R-:W4:Y:S01]  /*1b100*/  LDL.LU R31, [R1+0x2c] ;  /* 0x00002c00011f7983 */ /* 0x000f220000300800 */
[----:B------:R-:W-:Y:S02]  /*1b110*/  FSEL R50, R50, -INF , P3 ;  /* 0xff80000032327808 */ /* 0x000fe40001800000 */
[----:B------:R-:W-:Y:S02]  /*1b120*/  FSEL R51, R51, -INF , P5 ;  /* 0xff80000033337808 */ /* 0x000fe40002800000 */
[-C--:B------:R-:W-:Y:S01]  /*1b130*/  ISETP.GE.AND P3, PT, R187, R244.reuse, PT ;  /* 0x000000f4bb00720c */ /* 0x080fe20003f66270 */
[--C-:B------:R-:W-:Y:S01]  /*1b140*/  IMAD R187, R248, 0x100, R65.reuse ;  /* 0x00000100f8bb7824 */ /* 0x100fe200078e0241 */
[-C--:B------:R-:W-:Y:S02]  /*1b150*/  ISETP.GE.AND P5, PT, R203, R244.reuse, PT ;  /* 0x000000f4cb00720c */ /* 0x080fe40003fa6270 */
[----:B------:R-:W-:Y:S01]  /*1b160*/  FSEL R54, R54, -INF , P4 ;  /* 0xff80000036367808 */ /* 0x000fe20002000000 */
[----:B------:R-:W-:Y:S01]  /*1b170*/  VIADD R187, R187, 0x88 ;  /* 0x00000088bbbb7836 */ /* 0x000fe20000000000 */
        /* <DEDUP_REMOVED lines=15> */
[----:B------:R-:W4:Y:S01]  /*1b270*/  LDL.LU R229, [R1+0x30] ;  /* 0x0000300001e57983 */ /* 0x000f220000300800 */
[----:B------:R-:W-:Y:S02]  /*1b280*/  FSEL R71, R71, -INF , P4 ;  /* 0xff80000047477808 */ /* 0x000fe40002000000 */
[-C--:B------:R-:W-:Y:S02]  /*1b290*/  ISETP.GE.AND P4, PT, R120, R244.reuse, PT ;  /* 0x000000f47800720c */ /* 0x080fe40003f86270 */
[----:B------:R-:W-:Y:S02]  /*1b2a0*/  FSEL R70, R70, -INF , P5 ;  /* 0xff80000046467808 */ /* 0x000fe40002800000 */
[----:B------:R-:W-:Y:S02]  /*1b2b0*/  FSEL R78, R78, -INF , P4 ;  /* 0xff8000004e4e7808 */ /* 0x000fe40002000000 */
[-C--:B------:R-:W-:Y:S02]  /*1b2c0*/  ISETP.GE.AND P4, PT, R175, R244.reuse, PT ;  /* 0x000000f4af00720c */ /* 0x080fe40003f86270 */
[----:B------:R-:W-:Y:S02]  /*1b2d0*/  ISETP.GE.AND P5, PT, R124, R244, PT ;  /* 0x000000f47c00720c */ /* 0x000fe40003fa6270 */
[----:B------:R-:W-:Y:S02]  /*1b2e0*/  FSEL R74, R74, -INF , P3 ;  /* 0xff8000004a4a7808 */ /* 0x000fe40001800000 */
[----:B------:R-:W-:Y:S01]  /*1b2f0*/  FSEL R38, R83, -INF , P4 ;  /* 0xff80000053267808 */ /* 0x000fe20002000000 */
[----:B--2---:R-:W-:Y:S01]  /*1b300*/  FMUL.FTZ R4, R37, R4 ;  /* 0x0000000425047220 */ /* 0x004fe20000410000 */
        /* <DEDUP_REMOVED lines=28> */
[----:B------:R-:W-:Y:S01]  /*1b4d0*/  FSEL R97, R99, -INF , P3 ;  /* 0xff80000063617808 */ /* 0x000fe20001800000 */
[C-C-:B------:R-:W-:Y:S01]  /*1b4e0*/  IMAD R99, R248.reuse, 0x100, R65.reuse ;  /* 0x00000100f8637824 */ /* 0x140fe200078e0241 */
[-C--:B------:R-:W-:Y:S02]  /*1b4f0*/  ISETP.GE.AND P3, PT, R197, R244.reuse, PT ;  /* 0x000000f4c500720c */ /* 0x080fe40003f66270 */
[----:B------:R-:W-:Y:S01]  /*1b500*/  FSEL R81, R23, -INF , P4 ;  /* 0xff80000017517808 */ /* 0x000fe20002000000 */
[----:B------:R-:W-:Y:S01]  /*1b510*/  VIADD R99, R99, 0x29 ;  /* 0x0000002963637836 */ /* 0x000fe20000000000 */
[-C--:B------:R-:W-:Y:S02]  /*1b520*/  ISETP.GE.AND P4, PT, R109, R244.reuse, PT ;  /* 0x000000f46d00720c */ /* 0x080fe40003f86270 */
[----:B------:R-:W-:Y:S01]  /*1b530*/  FSEL R89, R101, -INF , P5 ;  /* 0xff80000065597808 */ /* 0x000fe20002800000 */
[--C-:B------:R-:W-:Y:S01]  /*1b540*/  IMAD R101, R248, 0x100, R65.reuse ;  /* 0x00000100f8657824 */ /* 0x100fe200078e0241 */
[-C--:B------:R-:W-:Y:S02]  /*1b550*/  ISETP.GE.AND P5, PT, R129, R244.reuse, PT ;  /* 0x000000f48100720c */ /* 0x080fe40003fa6270 */
[----:B------:R-:W-:Y:S01]  /*1b560*/  FSEL R85, R114, -INF , P3 ;  /* 0xff80000072557808 */ /* 0x000fe20001800000 */
[----:B------:R-:W-:Y:S01]  /*1b570*/  VIADD R101, R101, 0x30 ;  /* 0x0000003065657836 */ /* 0x000fe20000000000 */
        /* <DEDUP_REMOVED lines=9> */
[----:B---3--:R-:W-:Y:S01]  /*1b610*/  FSEL R75, R19, -INF , P4 ;  /* 0xff800000134b7808 */ /* 0x008fe20002000000 */
[C-C-:B------:R-:W-:Y:S01]  /*1b620*/  IMAD R19, R248.reuse, 0x100, R65.reuse ;  /* 0x00000100f8137824 */ /* 0x140fe200078e0241 */
[----:B------:R-:W-:Y:S03]  /*1b630*/  ISETP.GE.AND P4, PT, R25, R244, PT ;  /* 0x000000f41900720c */ /* 0x000fe60003f86270 */
[----:B------:R-:W-:Y:S01]  /*1b640*/  VIADD R19, R19, 0x9 ;  /* 0x0000000913137836 */ /* 0x000fe20000000000 */
[----:B----4-:R-:W-:Y:S02]  /*1b650*/  FSEL R68, R43, -INF , P5 ;  /* 0xff8000002b447808 */ /* 0x010fe40002800000 */
[-C--:B------:R-:W-:Y:S01]  /*1b660*/  ISETP.GE.AND P5, PT, R35, R240.reuse, PT ;  /* 0x000000f02300720c */ /* 0x080fe20003fa6270 */
[C-C-:B------:R-:W-:Y:S01]  /*1b670*/  IMAD R35, R248.reuse, 0x100, R65.reuse ;  /* 0x00000100f8237824 */ /* 0x140fe200078e0241 */
[----:B------:R-:W-:Y:S01]  /*1b680*/  FSEL R102, R31, -INF , P4 ;  /* 0xff8000001f667808 */ /* 0x000fe20002000000 */
[C-C-:B------:R-:W-:Y:S01]  /*1b690*/  IMAD R31, R248.reuse, 0x100, R65.reuse ;  /* 0x00000100f81f7824 */ /* 0x140fe200078e0241 */
[-C--:B------:R-:W-:Y:S01]  /*1b6a0*/  ISETP.GE.AND P4, PT, R19, R240.reuse, PT ;  /* 0x000000f01300720c */ /* 0x080fe20003f86270 */
[C-C-:B------:R-:W-:Y:S01]  /*1b6b0*/  IMAD R19, R248.reuse, 0x100, R65.reuse ;  /* 0x00000100f8137824 */ /* 0x140fe200078e0241 */
[----:B------:R-:W-:Y:S01]  /*1b6c0*/  FSEL R43, R207, -INF , !P6 ;  /* 0xff800000cf2b7808 */ /* 0x000fe20007000000 */
[----:B------:R-:W-:Y:S01]  /*1b6d0*/  VIADD R31, R31, 0x10 ;  /* 0x000000101f1f7836 */ /* 0x000fe20000000000 */
[----:B------:R-:W-:Y:S01]  /*1b6e0*/  FSEL R15, R15, -INF , !P4 ;  /* 0xff8000000f0f7808 */ /* 0x000fe20006000000 */
[----:B------:R-:W-:Y:S02]  /*1b6f0*/  VIADD R19, R19, 0x11 ;  /* 0x0000001113137836 */ /* 0x000fe40000000000 */
[----:B------:R-:W-:Y:S03]  /*1b700*/  VIADD R35, R35, 0x18 ;  /* 0x0000001823237836 */ /* 0x000fe60000000000 */
[-C--:B------:R-:W-:Y:S02]  /*1b710*/  ISETP.GE.AND P6, PT, R19, R240.reuse, PT ;  /* 0x000000f01300720c */ /* 0x080fe40003fc6270 */
[----:B------:R-:W-:Y:S02]  /*1b720*/  FSEL R19, R213, -INF , !P5 ;  /* 0xff800000d5137808 */ /* 0x000fe40006800000 */
[-C--:B------:R-:W-:Y:S01]  /*1b730*/  ISETP.GE.AND P5, PT, R35, R240.reuse, PT ;  /* 0x000000f02300720c */ /* 0x080fe20003fa6270 */
[C-C-:B------:R-:W-:Y:S03]  /*1b740*/  IMAD R35, R248.reuse, 0x100, R65.reuse ;  /* 0x00000100f8237824 */ /* 0x140fe600078e0241 */
[----:B------:R-:W-:Y:S01]  /*1b750*/  FSEL R27, R9, -INF , !P5 ;  /* 0xff800000091b7808 */ /* 0x000fe20006800000 */
[----:B------:R-:W-:Y:S01]  /*1b760*/  VIADD R35, R35, 0x20 ;  /* 0x0000002023237836 */ /* 0x000fe20000000000 */
[----:B------:R-:W-:Y:S02]  /*1b770*/  FSEL R229, R229, -INF , P3 ;  /* 0xff800000e5e57808 */ /* 0x000fe40001800000 */
[-C--:B------:R-:W-:Y:S01]  /*1b780*/  ISETP.GE.AND P3, PT, R31, R240.reuse, PT ;  /* 0x000000f01f00720c */ /* 0x080fe20003f66270 */
[--C-:B------:R-:W-:Y:S03]  /*1b790*/  IMAD R31, R248, 0x100, R65.reuse ;  /* 0x00000100f81f7824 */ /* 0x100fe600078e0241 */
[----:B------:R-:W-:Y:S01]  /*1b7a0*/  FSEL R23, R222, -INF , !P3 ;  /* 0xff800000de177808 */ /* 0x000fe20005800000 */
[----:B------:R-:W-:Y:S01]  /*1b7b0*/  VIADD R31, R31, 0x19 ;  /* 0x000000191f1f7836 */ /* 0x000fe20000000000 */
[-C--:B------:R-:W-:Y:S02]  /*1b7c0*/  ISETP.GE.AND P3, PT, R35, R240.reuse, PT ;  /* 0x000000f02300720c */ /* 0x080fe40003f66270 */
[----:B------:R-:W-:Y:S02]  /*1b7d0*/  FSEL R35, R7, -INF , !P6 ;  /* 0xff80000007237808 */ /* 0x000fe40007000000 */
[-C--:B------:R-:W-:Y:S01]  /*1b7e0*/  ISETP.GE.AND P4, PT, R31, R240.reuse, PT ;  /* 0x000000f01f00720c */ /* 0x080fe20003f86270 */
[--C-:B------:R-:W-:Y:S01]  /*1b7f0*/  IMAD R31, R248, 0x100, R65.reuse ;  /* 0x00000100f81f7824 */ /* 0x100fe200078e0241 */
[----:B------:R-:W-:Y:S02]  /*1b800*/  FSEL R114, R14, -INF , !P3 ;  /* 0xff8000000e727808 */ /* 0x000fe40005800000 */
[-C--:B------:R-:W-:Y:S01]  /*1b810*/  ISETP.GE.AND P3, PT, R101, R240.reuse, PT ;  /* 0x000000f06500720c */ /* 0x080fe20003f66270 */
[----:B------:R-:W-:Y:S02]  /*1b820*/  VIADD R31, R31, 0x21 ;  /* 0x000000211f1f7836 */ /* 0x000fe40000000000 */
[C-C-:B------:R-:W-:Y:S03]  /*1b830*/  IMAD R101, R248.reuse, 0x100, R65.reuse ;  /* 0x00000100f8657824 */ /* 0x140fe600078e0241 */
[-C--:B------:R-:W-:Y:S01]  /*1b840*/  ISETP.GE.AND P6, PT, R31, R240.reuse, PT ;  /* 0x000000f01f00720c */ /* 0x080fe20003fc6270 */
[--C-:B------:R-:W-:Y:S02]  /*1b850*/  IMAD R31, R248, 0x100, R65.reuse ;  /* 0x00000100f81f7824 */ /* 0x100fe400078e0241 */
[----:B------:R-:W-:Y:S01]  /*1b860*/  VIADD R101, R101, 0x41 ;  /* 0x0000004165657836 */ /* 0x000fe20000000000 */
[----:B------:R-:W-:Y:S01]  /*1b870*/  FSEL R121, R17, -INF , !P6 ;  /* 0xff80000011797808 */ /* 0x000fe20007000000 */
[----:B------:R-:W-:Y:S05]  /*1b880*/  VIADD R31, R31, 0x28 ;  /* 0x000000281f1f7836 */ /* 0x000fea0000000000 */
[-C--:B------:R-:W-:Y:S02]  /*1b890*/  ISETP.GE.AND P5, PT, R31, R240.reuse, PT ;  /* 0x000000f01f00720c */ /* 0x080fe40003fa6270 */
[----:B------:R-:W-:Y:S02]  /*1b8a0*/  FSEL R31, R6, -INF , !P4 ;  /* 0xff800000061f7808 */ /* 0x000fe40006000000 */
[-C--:B------:R-:W-:Y:S01]  /*1b8b0*/  ISETP.GE.AND P4, PT, R99, R240.reuse, PT ;  /* 0x000000f06300720c */ /* 0x080fe20003f86270 */
[--C-:B------:R-:W-:Y:S01]  /*1b8c0*/  IMAD R99, R248, 0x100, R65.reuse ;  /* 0x00000100f8637824 */ /* 0x100fe200078e0241 */
[----:B------:R-:W-:Y:S02]  /*1b8d0*/  FSEL R116, R5, -INF , !P5 ;  /* 0xff80000005747808 */ /* 0x000fe40006800000 */
[-C--:B------:R-:W-:Y:S01]  /*1b8e0*/  ISETP.GE.AND P5, PT, R125, R240.reuse, PT ;  /* 0x000000f07d00720c */ /* 0x080fe20003fa6270 */
[----:B------:R-:W-:Y:S01]  /*1b8f0*/  VIADD R99, R99, 0x31 ;  /* 0x0000003163637836 */ /* 0x000fe20000000000 */
[----:B------:R-:W-:Y:S02]  /*1b900*/  FSEL R125, R182, -INF , !P4 ;  /* 0xff800000b67d7808 */ /* 0x000fe40006000000 */
[-C--:B------:R-:W-:Y:S02]  /*1b910*/  ISETP.GE.AND P4, PT, R130, R240.reuse, PT ;  /* 0x000000f08200720c */ /* 0x080fe40003f86270 */
[-C--:B------:R-:W-:Y:S01]  /*1b920*/  ISETP.GE.AND P6, PT, R99, R240.reuse, PT ;  /* 0x000000f06300720c */ /* 0x080fe20003fc6270 */
[----:B------:R-:W-:Y:S01]  /*1b930*/  IMAD R99, R248, 0x100, R65 ;  /* 0x00000100f8637824 */ /* 0x000fe200078e0241 */
[----:B------:R-:W-:Y:S02]  /*1b940*/  FSEL R130, R28, -INF , !P3 ;  /* 0xff8000001c827808 */ /* 0x000fe40005800000 */
[----:B------:R-:W-:Y:S01]  /*1b950*/  FMNMX3.FTZ R6, R164, R11, R43, !PT ;  /* 0x0000000ba4067276 */ /* 0x000fe2000781002b */
[----:B------:R-:W-:Y:S01]  /*1b960*/  VIADD R99, R99, 0x40 ;  /* 0x0000004063637836 */ /* 0x000fe20000000000 */
[----:B------:R-:W-:Y:S02]  /*1b970*/  FSEL R17, R29, -INF , !P6 ;  /* 0xff8000001d117808 */ /* 0x000fe40007000000 */
[----:B------:R-:W-:Y:S02]  /*1b980*/  FMNMX3.FTZ R6, R6, R19, R15, !PT ;  /* 0x0000001306067276 */ /* 0x000fe4000781000f */
[-C--:B------:R-:W-:Y:S01]  /*1b990*/  ISETP.GE.AND P3, PT, R99, R240.reuse, PT ;  /* 0x000000f06300720c */ /* 0x080fe20003f66270 */
[----:B------:R-:W-:Y:S01]  /*1b9a0*/  IMAD R99, R248, 0x100, R65 ;  /* 0x00000100f8637824 */ /* 0x000fe200078e0241 */
[----:B------:R-:W-:Y:S02]  /*1b9b0*/  FMNMX3.FTZ R6, R6, R23, R35, !PT ;  /* 0x0000001706067276 */ /* 0x000fe40007810023 */
[-C--:B------:R-:W-:Y:S01]  /*1b9c0*/  ISETP.GE.AND P6, PT, R101, R240.reuse, PT ;  /* 0x000000f06500720c */ /* 0x080fe20003fc6270 */
[----:B------:R-:W-:Y:S01]  /*1b9d0*/  VIADD R99, R99, 0x48 ;  /* 0x0000004863637836 */ /* 0x000fe20000000000 */
[----:B------:R-:W-:Y:S01]  /*1b9e0*/  FSEL R28, R205, -INF , !P5 ;  /* 0xff800000cd1c7808 */ /* 0x000fe20006800000 */
[----:B------:R-:W-:Y:S01]  /*1b9f0*/  IMAD R101, R248, 0x100, R65 ;  /* 0x00000100f8657824 */ /* 0x000fe200078e0241 */
[----:B------:R-:W-:Y:S02]  /*1ba00*/  FMNMX3.FTZ R6, R6, R27, R31, !PT ;  /* 0x0000001b06067276 */ /* 0x000fe4000781001f */
[----:B------:R-:W-:Y:S01]  /*1ba10*/  ISETP.GE.AND P5, PT, R99, R240, PT ;  /* 0x000000f06300720c */ /* 0x000fe20003fa6270 */
[----:B------:R-:W-:Y:S01]  /*1ba20*/  IMAD R99, R248, 0x100, R65 ;  /* 0x00000100f8637824 */ /* 0x000fe200078e0241 */
[----:B------:R-:W-:Y:S01]  /*1ba30*/  FMNMX3.FTZ R6, R6, R114, R121, !PT ;  /* 0x0000007206067276 */ /* 0x000fe20007810079 */
[----:B------:R-:W-:Y:S01]  /*1ba40*/  VIADD R101, R101, 0x49 ;  /* 0x0000004965657836 */ /* 0x000fe20000000000 */
[----:B------:R-:W-:Y:S01]  /*1ba50*/  FSEL R29, R183, -INF , !P4 ;  /* 0xff800000b71d7808 */ /* 0x000fe20006000000 */
[----:B------:R-:W-:Y:S01]  /*1ba60*/  VIADD R99, R99, 0x50 ;  /* 0x0000005063637836 */ /* 0x000fe20000000000 */
[----:B------:R-:W-:Y:S02]  /*1ba70*/  FSEL R220, R220, -INF , !P3 ;  /* 0xff800000dcdc7808 */ /* 0x000fe40005800000 */
[----:B------:R-:W-:Y:S01]  /*1ba80*/  ISETP.GE.AND P4, PT, R101, R240, PT ;  /* 0x000000f06500720c */ /* 0x000fe20003f86270 */
        /* <DEDUP_REMOVED lines=8> */
[----:B------:R-:W-:Y:S02]  /*1bb10*/  ISETP.GE.AND P6, PT, R237, R240, PT ;  /* 0x000000f0ed00720c */ /* 0x000fe40003fc6270 */
[----:B------:R-:W-:Y:S02]  /*1bb20*/  FMNMX3.FTZ R5, R5, R28, R29, !PT ;  /* 0x0000001c05057276 */ /* 0x000fe4000781001d */
[----:B------:R-:W-:Y:S02]  /*1bb30*/  FSEL R237, R181, -INF , !P5 ;  /* 0xff800000b5ed7808 */ /* 0x000fe40006800000 */
[-C--:B------:R-:W-:Y:S01]  /*1bb40*/  ISETP.GE.AND P5, PT, R101, R240.reuse, PT ;  /* 0x000000f06500720c */ /* 0x080fe20003fa6270 */
[C-C-:B------:R-:W-:Y:S01]  /*1bb50*/  IMAD R101, R248.reuse, 0x100, R65.reuse ;  /* 0x00000100f8657824 */ /* 0x140fe200078e0241 */
[----:B------:R-:W-:Y:S02]  /*1bb60*/  FSEL R215, R215, -INF , !P4 ;  /* 0xff800000d7d77808 */ /* 0x000fe40006000000 */
[----:B------:R-:W-:Y:S01]  /*1bb70*/  ISETP.GE.AND P4, PT, R99, R240, PT ;  /* 0x000000f06300720c */ /* 0x000fe20003f86270 */
[----:B------:R-:W-:Y:S01]  /*1bb80*/  IMAD R99, R248, 0x100, R65 ;  /* 0x00000100f8637824 */ /* 0x000fe200078e0241 */
[----:B------:R-:W-:Y:S01]  /*1bb90*/  FMNMX3.FTZ R6, R5, R220, R214, !PT ;  /* 0x000000dc05067276 */ /* 0x000fe200078100d6 */
[----:B------:R-:W-:Y:S01]  /*1bba0*/  VIADD R101, R101, 0x68 ;  /* 0x0000006865657836 */ /* 0x000fe20000000000 */
[----:B------:R-:W-:Y:S01]  /*1bbb0*/  FSEL R213, R165, -INF , !P3 ;  /* 0xff800000a5d57808 */ /* 0x000fe20005800000 */
[----:B------:R-:W-:Y:S01]  /*1bbc0*/  VIADD R99, R99, 0x69 ;  /* 0x0000006963637836 */ /* 0x000fe20000000000 */
[----:B------:R-:W-:Y:S02]  /*1bbd0*/  ISETP.GE.AND P3, PT, R211, R240, PT ;  /* 0x000000f0d300720c */ /* 0x000fe40003f66270 */
[----:B------:R-:W-:Y:S01]  /*1bbe0*/  FSEL R211, R69, -INF , !P6 ;  /* 0xff80000045d37808 */ /* 0x000fe20007000000 */
[----:B------:R-:W-:Y:S01]  /*1bbf0*/  FMUL.FTZ R69, R37, R36 ;  /* 0x0000002425457220 */ /* 0x000fe20000410000 */
[----:B------:R-:W-:Y:S02]  /*1bc00*/  FMNMX3.FTZ R6, R6, R237, R215, !PT ;  /* 0x000000ed06067276 */ /* 0x000fe400078100d7 */
[-C--:B------:R-:W-:Y:S02]  /*1bc10*/  ISETP.GE.AND P6, PT, R209, R240.reuse, PT ;  /* 0x000000f0d100720c */ /* 0x080fe40003fc6270 */
[----:B------:R-:W-:Y:S02]  /*1bc20*/  FSEL R209, R46, -INF , !P5 ;  /* 0xff8000002ed17808 */ /* 0x000fe40006800000 */
[----:B------:R-:W-:Y:S02]  /*1bc30*/  FSEL R205, R50, -INF , !P3 ;  /* 0xff80000032cd7808 */ /* 0x000fe40005800000 */
[-C--:B------:R-:W-:Y:S01]  /*1bc40*/  ISETP.GE.AND P5, PT, R101, R240.reuse, PT ;  /* 0x000000f06500720c */ /* 0x080fe20003fa6270 */
[----:B------:R-:W-:Y:S01]  /*1bc50*/  IMAD R101, R248, 0x100, R65 ;  /* 0x00000100f8657824 */ /* 0x000fe200078e0241 */
[----:B------:R-:W-:Y:S02]  /*1bc60*/  FSEL R207, R47, -INF , !P4 ;  /* 0xff8000002fcf7808 */ /* 0x000fe40006000000 */
[-C--:B------:R-:W-:Y:S01]  /*1bc70*/  ISETP.GE.AND P3, PT, R203, R240.reuse, PT ;  /* 0x000000f0cb00720c */ /* 0x080fe20003f66270 */
[----:B------:R-:W-:Y:S01]  /*1bc80*/  VIADD R101, R101, 0x89 ;  /* 0x0000008965657836 */ /* 0x000fe20000000000 */
[----:B------:R-:W-:Y:S02]  /*1bc90*/  FMNMX3.FTZ R6, R6, R213, R211, !PT ;  /* 0x000000d506067276 */ /* 0x000fe400078100d3 */
[----:B------:R-:W-:Y:S02]  /*1bca0*/  FSEL R203, R51, -INF , !P6 ;  /* 0xff80000033cb7808 */ /* 0x000fe40007000000 */
[-C--:B------:R-:W-:Y:S01]  /*1bcb0*/  ISETP.GE.AND P4, PT, R99, R240.reuse, PT ;  /* 0x000000f06300720c */ /* 0x080fe20003f86270 */
[----:B------:R-:W-:Y:S01]  /*1bcc0*/  IMAD R99, R248, 0x100, R65 ;  /* 0x00000100f8637824 */ /* 0x000fe200078e0241 */
[-C--:B------:R-:W-:Y:S02]  /*1bcd0*/  ISETP.GE.AND P6, PT, R201, R240.reuse, PT ;  /* 0x000000f0c900720c */ /* 0x080fe40003fc6270 */
[----:B------:R-:W-:Y:S01]  /*1bce0*/  FSEL R201, R54, -INF , !P5 ;  /* 0xff80000036c97808 */ /* 0x000fe20006800000 */
[----:B------:R-:W-:Y:S01]  /*1bcf0*/  VIADD R99, R99, 0x88 ;  /* 0x0000008863637836 */ /* 0x000fe20000000000 */
[-C--:B------:R-:W-:Y:S02]  /*1bd00*/  ISETP.GE.AND P5, PT, R199, R240.reuse, PT ;  /* 0x000000f0c700720c */ /* 0x080fe40003fa6270 */
[----:B------:R-:W-:Y:S02]  /*1bd10*/  FMNMX3.FTZ R6, R6, R209, R207, !PT ;  /* 0x000000d106067276 */ /* 0x000fe400078100cf */
[----:B------:R-:W-:Y:S02]  /*1bd20*/  FSEL R199, R55, -INF , !P4 ;  /* 0xff80000037c77808 */ /* 0x000fe40006000000 */
[-C--:B------:R-:W-:Y:S02]  /*1bd30*/  ISETP.GE.AND P4, PT, R195, R240.reuse, PT ;  /* 0x000000f0c300720c */ /* 0x080fe40003f86270 */
[----:B------:R-:W-:Y:S02]  /*1bd40*/  FSEL R195, R58, -INF , !P3 ;  /* 0xff8000003ac37808 */ /* 0x000fe40005800000 */
[-C--:B------:R-:W-:Y:S02]  /*1bd50*/  ISETP.GE.AND P3, PT, R191, R240.reuse, PT ;  /* 0x000000f0bf00720c */ /* 0x080fe40003f66270 */
[----:B------:R-:W-:Y:S02]  /*1bd60*/  FMNMX3.FTZ R6, R6, R205, R203, !PT ;  /* 0x000000cd06067276 */ /* 0x000fe400078100cb */
[----:B------:R-:W-:Y:S02]  /*1bd70*/  FSEL R191, R59, -INF , !P6 ;  /* 0xff8000003bbf7808 */ /* 0x000fe40007000000 */
[-C--:B------:R-:W-:Y:S02]  /*1bd80*/  ISETP.GE.AND P6, PT, R193, R240.reuse, PT ;  /* 0x000000f0c100720c */ /* 0x080fe40003fc6270 */
[----:B------:R-:W-:Y:S02]  /*1bd90*/  FSEL R193, R62, -INF , !P5 ;  /* 0xff8000003ec17808 */ /* 0x000fe40006800000 */
[-C--:B------:R-:W-:Y:S01]  /*1bda0*/  ISETP.GE.AND P5, PT, R99, R240.reuse, PT ;  /* 0x000000f06300720c */ /* 0x080fe20003fa6270 */
[----:B------:R-:W-:Y:S01]  /*1bdb0*/  IMAD R99, R248, 0x100, R65 ;  /* 0x00000100f8637824 */ /* 0x000fe200078e0241 */
[----:B------:R-:W-:Y:S02]  /*1bdc0*/  FMNMX3.FTZ R6, R6, R201, R199, !PT ;  /* 0x000000c906067276 */ /* 0x000fe400078100c7 */
[----:B------:R-:W-:Y:S01]  /*1bdd0*/  FSEL R189, R63, -INF , !P4 ;  /* 0xff8000003fbd7808 */ /* 0x000fe20006000000 */
[----:B------:R-:W-:Y:S01]  /*1bde0*/  VIADD R99, R99, 0x90 ;  /* 0x0000009063637836 */ /* 0x000fe20000000000 */
[----:B------:R-:W-:Y:S02]  /*1bdf0*/  FMNMX3.FTZ R6, R6, R195, R191, !PT ;  /* 0x000000c306067276 */ /* 0x000fe400078100bf */
[-C--:B------:R-:W-:Y:S02]  /*1be00*/  ISETP.GE.AND P4, PT, R101, R240.reuse, PT ;  /* 0x000000f06500720c */ /* 0x080fe40003f86270 */
[----:B------:R-:W-:Y:S02]  /*1be10*/  FSEL R185, R185, -INF , !P6 ;  /* 0xff800000b9b97808 */ /* 0x000fe40007000000 */
[----:B------:R-:W-:Y:S02]  /*1be20*/  FMNMX3.FTZ R6, R6, R193, R189, !PT ;  /* 0x000000c106067276 */ /* 0x000fe400078100bd */
[----:B------:R-:W-:Y:S02]  /*1be30*/  FSEL R187, R187, -INF , !P3 ;  /* 0xff800000bbbb7808 */ /* 0x000fe40005800000 */
[-C--:B------:R-:W-:Y:S02]  /*1be40*/  ISETP.GE.AND P3, PT, R99, R240.reuse, PT ;  /* 0x000000f06300720c */ /* 0x080fe40003f66270 */
[-C--:B------:R-:W-:Y:S02]  /*1be50*/  ISETP.GE.AND P6, PT, R124, R240.reuse, PT ;  /* 0x000000f07c00720c */ /* 0x080fe40003fc6270 */
[----:B------:R-:W-:Y:S02]  /*1be60*/  FSEL R181, R71, -INF , !P4 ;  /* 0xff80000047b57808 */ /* 0x000fe40006000000 */
[----:B------:R-:W-:Y:S02]  /*1be70*/  FMNMX3.FTZ R6, R6, R187, R185, !PT ;  /* 0x000000bb06067276 */ /* 0x000fe400078100b9 */
[----:B------:R-:W-:Y:S02]  /*1be80*/  FSEL R183, R70, -INF , !P5 ;  /* 0xff80000046b77808 */ /* 0x000fe40006800000 */
[-C--:B------:R-:W-:Y:S02]  /*1be90*/  ISETP.GE.AND P4, PT, R179, R240.reuse, PT ;  /* 0x000000f0b300720c */ /* 0x080fe40003f86270 */
[-C--:B------:R-:W-:Y:S02]  /*1bea0*/  ISETP.GE.AND P5, PT, R120, R240.reuse, PT ;  /* 0x000000f07800720c */ /* 0x080fe40003fa6270 */
[----:B------:R-:W-:Y:S02]  /*1beb0*/  FSEL R179, R74, -INF , !P3 ;  /* 0xff8000004ab37808 */ /* 0x000fe40005800000 */
[-C--:B------:R-:W-:Y:S02]  /*1bec0*/  ISETP.GE.AND P3, PT, R177, R240.reuse, PT ;  /* 0x000000f0b100720c */ /* 0x080fe40003f66270 */
[----:B------:R-:W-:Y:S02]  /*1bed0*/  FSEL R177, R42, -INF , !P6 ;  /* 0xff8000002ab17808 */ /* 0x000fe40007000000 */
[----:B------:R-:W-:Y:S02]  /*1bee0*/  FMNMX3.FTZ R6, R6, R183, R181, !PT ;  /* 0x000000b706067276 */ /* 0x000fe400078100b5 */
        /* <DEDUP_REMOVED lines=10> */
[----:B------:R-:W-:Y:S02]  /*1bf90*/  FSEL R165, R86, -INF , !P5 ;  /* 0xff80000056a57808 */ /* 0x000fe40006800000 */
[-C--:B------:R-:W-:Y:S02]  /*1bfa0*/  ISETP.GE.AND P5, PT, R131, R240.reuse, PT ;  /* 0x000000f08300720c */ /* 0x080fe40003fa6270 */
[----:B------:R-:W-:Y:S02]  /*1bfb0*/  FSEL R131, R34, -INF , !P4 ;  /* 0xff80000022837808 */ /* 0x000fe40006000000 */
[-C--:B------:R-:W-:Y:S02]  /*1bfc0*/  ISETP.GE.AND P6, PT, R108, R240.reuse, PT ;  /* 0x000000f06c00720c */ /* 0x080fe40003fc6270 */
        /* <DEDUP_REMOVED lines=13> */
[----:B------:R-:W-:Y:S02]  /*1c0a0*/  FSEL R101, R30, -INF , !P6 ;  /* 0xff8000001e657808 */ /* 0x000fe40007000000 */
[----:B------:R-:W-:Y:S02]  /*1c0b0*/  FMNMX3.FTZ R6, R6, R117, R115, !PT ;  /* 0x0000007506067276 */ /* 0x000fe40007810073 */
[-C--:B------:R-:W-:Y:S02]  /*1c0c0*/  ISETP.GE.AND P3, PT, R106, R240.reuse, PT ;  /* 0x000000f06a00720c */ /* 0x080fe40003f66270 */
[----:B------:R-:W-:Y:S02]  /*1c0d0*/  FSEL R99, R98, -INF , !P5 ;  /* 0xff80000062637808 */ /* 0x000fe40006800000 */
[----:B------:R-:W-:Y:S02]  /*1c0e0*/  FSEL R97, R97, -INF , !P4 ;  /* 0xff80000061617808 */ /* 0x000fe40006000000 */
[-C--:B------:R-:W-:Y:S02]  /*1c0f0*/  ISETP.GE.AND P6, PT, R0, R240.reuse, PT ;  /* 0x000000f00000720c */ /* 0x080fe40003fc6270 */
[----:B------:R-:W-:Y:S02]  /*1c100*/  FMNMX3.FTZ R6, R6, R105, R101, !PT ;  /* 0x0000006906067276 */ /* 0x000fe40007810065 */
        /* <DEDUP_REMOVED lines=25> */
[----:B------:R-:W1:Y:S01]  /*1c2a0*/  MUFU.EX2 R6, R4 ;  /* 0x0000000400067308 */ /* 0x000e620000000800 */
[----:B------:R-:W-:Y:S02]  /*1c2b0*/  FSEL R39, R102, -INF , !P5 ;  /* 0xff80000066277808 */ /* 0x000fe40006800000 */
[----:B------:R-:W-:Y:S02]  /*1c2c0*/  FSEL R38, R229, -INF , !P4 ;  /* 0xff800000e5267808 */ /* 0x000fe40006000000 */
[----:B------:R-:W-:Y:S01]  /*1c2d0*/  FMNMX3.FTZ R0, R0, R67, R68, !PT ;  /* 0x0000004300007276 */ /* 0x000fe20007810044 */
[----:B------:R-:W2:Y:S01]  /*1c2e0*/  S2R R229, SR_CTAID.Z ;  /* 0x0000000000e57919 */ /* 0x000ea20000002700 */
[----:B------:R-:W-:Y:S02]  /*1c2f0*/  FSEL R69, R69, RZ, P0 ;  /* 0x000000ff45457208 */ /* 0x000fe40000000000 */
[----:B------:R-:W-:Y:S03]  /*1c300*/  FMNMX3.FTZ R7, R0, R39, R38, !PT ;  /* 0x0000002700077276 */ /* 0x000fe60007810026 */
[-CC-:B------:R-:W-:Y:S01]  /*1c310*/  FFMA.FTZ R32, R32, R37.reuse, -R69.reuse ;  /* 0x0000002520207223 */ /* 0x180fe20000010845 */
[-CC-:B------:R-:W-:Y:S01]  /*1c320*/  FFMA.FTZ R111, R45, R37.reuse, -R69.reuse ;  /* 0x000000252d6f7223 */ /* 0x180fe20000010845 */
[----:B------:R-:W3:Y:S01]  /*1c330*/  SHFL.BFLY PT, R0, R7, 0x2, 0x1f ;  /* 0x0c401f0007007f89 */ /* 0x000ee200000e0000 */
[-CC-:B------:R-:W-:Y:S01]  /*1c340*/  FFMA.FTZ R103, R49, R37.reuse, -R69.reuse ;  /* 0x0000002531677223 */ /* 0x180fe20000010845 */
[----:B------:R4:W4:Y:S01]  /*1c350*/  MUFU.EX2 R45, R32 ;  /* 0x00000020002d7308 */ /* 0x0009220000000800 */
[-CC-:B------:R-:W-:Y:S01]  /*1c360*/  FFMA.FTZ R106, R41, R37.reuse, -R69.reuse ;  /* 0x00000025296a7223 */ /* 0x180fe20000010845 */
[-CC-:B------:R-:W-:Y:S01]  /*1c370*/  FFMA.FTZ R90, R73, R37.reuse, -R69.reuse ;  /* 0x00000025495a7223 */ /* 0x180fe20000010845 */
[-CC-:B------:R-:W-:Y:S01]  /*1c380*/  FFMA.FTZ R94, R61, R37.reuse, -R69.reuse ;  /* 0x000000253d5e7223 */ /* 0x180fe20000010845 */
[-CC-:B------:R-:W-:Y:S01]  /*1c390*/  FFMA.FTZ R95, R57, R37.reuse, -R69.reuse ;  /* 0x00000025395f7223 */ /* 0x180fe20000010845 */
[-CC-:B------:R-:W-:Y:S01]  /*1c3a0*/  FFMA.FTZ R96, R53, R37.reuse, -R69.reuse ;  /* 0x0000002535607223 */ /* 0x180fe20000010845 */
[-CC-:B------:R-:W-:Y:S01]  /*1c3b0*/  FFMA.FTZ R129, R60, R37.reuse, -R69.reuse ;  /* 0x000000253c817223 */ /* 0x180fe20000010845 */
[-CC-:B------:R-:W-:Y:S03]  /*1c3c0*/  FFMA.FTZ R9, R52, R37.reuse, -R69.reuse ;  /* 0x0000002534097223 */ /* 0x180fe60000010845 */
        /* <DEDUP_REMOVED lines=14> */
[----:B---3--:R-:W-:Y:S01]  /*1c4b0*/  FMNMX.FTZ R5, R7, R0, !PT ;  /* 0x0000000007057209 */ /* 0x008fe20007810000 */
[-CC-:B------:R-:W-:Y:S01]  /*1c4c0*/  FFMA.FTZ R7, R56, R37.reuse, -R69.reuse ;  /* 0x0000002538077223 */ /* 0x180fe20000010845 */
[-CC-:B------:R-:W-:Y:S01]  /*1c4d0*/  FFMA.FTZ R196, R196, R37.reuse, -R69.reuse ;  /* 0x00000025c4c47223 */ /* 0x180fe20000010845 */
[-CC-:B------:R-:W-:Y:S01]  /*1c4e0*/  FFMA.FTZ R192, R192, R37.reuse, -R69.reuse ;  /* 0x00000025c0c07223 */ /* 0x180fe20000010845 */
[-CC-:B------:R-:W-:Y:S01]  /*1c4f0*/  FFMA.FTZ R112, R112, R37.reuse, -R69.reuse ;  /* 0x0000002570707223 */ /* 0x180fe20000010845 */
[----:B------:R-:W3:Y:S01]  /*1c500*/  SHFL.BFLY PT, R0, R5, 0x1, 0x1f ;  /* 0x0c201f0005007f89 */ /* 0x000ee200000e0000 */
        /* <DEDUP_REMOVED lines=27> */
[----:B------:R-:W-:Y:S01]  /*1c6c0*/  FSETP.NEU.FTZ.AND P0, PT, R0, -INF , PT ;  /* 0xff8000000000780b */ /* 0x000fe20003f1d000 */
        /* <DEDUP_REMOVED lines=10> */
[----:B------:R-:W-:Y:S01]  /*1c770*/  FMUL.FTZ R70, R37, R0 ;  /* 0x0000000025467220 */ /* 0x000fe20000410000 */
[----:B------:R-:W3:Y:S01]  /*1c780*/  LDSM.16.MT88.4 R48, [R216+0xa000] ;  /* 0x00a00000d830783b */ /* 0x000ee20000004200 */
[----:B------:R-:W-:Y:S01]  /*1c790*/  FFMA.FTZ R69, R8, R37, -R69 ;  /* 0x0000002508457223 */ /* 0x000fe20000010845 */
[C---:B-1----:R-:W-:Y:S01]  /*1c7a0*/  FMUL.FTZ R4, R6.reuse, R160 ;  /* 0x000000a006047220 */ /* 0x042fe20000410000 */
[C---:B------:R-:W-:Y:S01]  /*1c7b0*/  FMUL.FTZ R8, R6.reuse, R156 ;  /* 0x0000009c06087220 */ /* 0x040fe20000410000 */
[----:B------:R-:W-:Y:S02]  /*1c7c0*/  IMAD.MOV.U32 R160, RZ, RZ, R5 ;  /* 0x000000ffffa07224 */ /* 0x000fe400078e0005 */
[----:B------:R-:W-:Y:S01]  /*1c7d0*/  FMUL.FTZ R5, R6, R161 ;  /* 0x000000a106057220 */ /* 0x000fe20000410000 */
[----:B------:R-:W-:Y:S01]  /*1c7e0*/  IMAD.MOV.U32 R156, RZ, RZ, R7 ;  /* 0x000000ffff9c7224 */ /* 0x000fe200078e0007 */
[----:B------:R-:W-:Y:S01]  /*1c7f0*/  FSEL R7, R0, RZ, P0 ;  /* 0x000000ff00077208 */ /* 0x000fe20000000000 */
[----:B------:R-:W-:Y:S01]  /*1c800*/  IMAD.MOV.U32 R161, RZ, RZ, R9 ;  /* 0x000000ffffa17224 */ /* 0x000fe200078e0009 */
[----:B------:R-:W-:Y:S01]  /*1c810*/  FSEL R70, R70, RZ, P0 ;  /* 0x000000ff46467208 */ /* 0x000fe20000000000 */
[C---:B------:R-:W-:Y:S01]  /*1c820*/  FMUL.FTZ R9, R6.reuse, R157 ;  /* 0x0000009d06097220 */ /* 0x040fe20000410000 */
[C---:B------:R-:W-:Y:S01]  /*1c830*/  FMUL.FTZ R12, R6.reuse, R152 ;  /* 0x00000098060c7220 */ /* 0x040fe20000410000 */
[C---:B------:R-:W-:Y:S01]  /*1c840*/  FMUL.FTZ R13, R6.reuse, R153 ;  /* 0x00000099060d7220 */ /* 0x040fe20000410000 */
[----:B------:R-:W-:Y:S02]  /*1c850*/  IMAD.MOV.U32 R157, RZ, RZ, R29 ;  /* 0x000000ffff9d7224 */ /* 0x000fe400078e001d */
[C---:B------:R-:W-:Y:S01]  /*1c860*/  FMUL.FTZ R16, R6.reuse, R148 ;  /* 0x0000009406107220 */ /* 0x040fe20000410000 */
[----:B------:R-:W-:Y:S02]  /*1c870*/  IMAD.MOV.U32 R152, RZ, RZ, R28 ;  /* 0x000000ffff987224 */ /* 0x000fe400078e001c */
[C---:B------:R-:W-:Y:S01]  /*1c880*/  FMUL.FTZ R20, R6.reuse, R144 ;  /* 0x0000009006147220 */ /* 0x040fe20000410000 */
[----:B------:R-:W-:Y:S02]  /*1c890*/  IMAD.MOV.U32 R153, RZ, RZ, R17 ;  /* 0x000000ffff997224 */ /* 0x000fe400078e0011 */
[C---:B------:R-:W-:Y:S01]  /*1c8a0*/  FMUL.FTZ R17, R6.reuse, R149 ;  /* 0x0000009506117220 */ /* 0x040fe20000410000 */
[C---:B------:R-:W-:Y:S01]  /*1c8b0*/  FMUL.FTZ R21, R6.reuse, R145 ;  /* 0x0000009106157220 */ /* 0x040fe20000410000 */
[C---:B------:R-:W-:Y:S01]  /*1c8c0*/  FMUL.FTZ R24, R6.reuse, R140 ;  /* 0x0000008c06187220 */ /* 0x040fe20000410000 */
[C---:B------:R-:W-:Y:S01]  /*1c8d0*/  FMUL.FTZ R25, R6.reuse, R141 ;  /* 0x0000008d06197220 */ /* 0x040fe20000410000 */
[C---:B------:R-:W-:Y:S01]  /*1c8e0*/  FMUL.FTZ R28, R6.reuse, R136 ;  /* 0x00000088061c7220 */ /* 0x040fe20000410000 */
[C---:B------:R-:W-:Y:S01]  /*1c8f0*/  FMUL.FTZ R29, R6.reuse, R137 ;  /* 0x00000089061d7220 */ /* 0x040fe20000410000 */
[C---:B----4-:R-:W-:Y:S01]  /*1c900*/  FMUL.FTZ R32, R6.reuse, R132 ;  /* 0x0000008406207220 */ /* 0x050fe20000410000 */
[C---:B------:R-:W-:Y:S01]  /*1c910*/  FMUL.FTZ R33, R6.reuse, R133 ;  /* 0x0000008506217220 */ /* 0x040fe20000410000 */
[----:B------:R-:W-:Y:S01]  /*1c920*/  FFMA.FTZ R92, R6, R252, R45 ;  /* 0x000000fc065c7223 */ /* 0x000fe2000001002d */
[----:B------:R-:W-:Y:S01]  /*1c930*/  FADD.FTZ R6, -R7, R164 ;  /* 0x000000a407067221 */ /* 0x000fe20000010100 */
[-CC-:B------:R-:W-:Y:S01]  /*1c940*/  FFMA.FTZ R42, R43, R37.reuse, -R70.reuse ;  /* 0x000000252b2a7223 */ /* 0x180fe20000010846 */
[-CC-:B------:R-:W-:Y:S01]  /*1c950*/  FFMA.FTZ R43, R19, R37.reuse, -R70.reuse ;  /* 0x00000025132b7223 */ /* 0x180fe20000010846 */
[-CC-:B------:R-:W-:Y:S01]  /*1c960*/  FFMA.FTZ R88, R15, R37.reuse, -R70.reuse ;  /* 0x000000250f587223 */ /* 0x180fe20000010846 */
[-C--:B------:R-:W-:Y:S01]  /*1c970*/  FFMA.FTZ R93, R11, R37.reuse, -R70 ;  /* 0x000000250b5d7223 */ /* 0x080fe20000010846 */
[----:B------:R-:W-:Y:S02]  /*1c980*/  IMAD.IADD R148, R219, 0x1, R216 ;  /* 0x00000001db947824 */ /* 0x000fe400078e02d8 */
[----:B------:R-:W-:Y:S01]  /*1c990*/  FMUL.FTZ R10, R37, R6 ;  /* 0x00000006250a7220 */ /* 0x000fe20000410000 */
[----:B------:R-:W1:Y:S01]  /*1c9a0*/  MUFU.EX2 R14, R14 ;  /* 0x0000000e000e7308 */ /* 0x000e620000000800 */
[----:B------:R-:W-:Y:S02]  /*1c9b0*/  VIADD R11, R216, 0xa000 ;  /* 0x0000a000d80b7836 */ /* 0x000fe40000000000 */
[-CC-:B------:R-:W-:Y:S01]  /*1c9c0*/  FFMA.FTZ R107, R23, R37.reuse, -R70.reuse ;  /* 0x00000025176b7223 */ /* 0x180fe20000010846 */
[----:B------:R-:W4:Y:S01]  /*1c9d0*/  LDSM.16.MT88.4 R52, [R148+0xa000] ;  /* 0x00a000009434783b */ /* 0x000f220000004200 */
[----:B------:R-:W-:Y:S02]  /*1c9e0*/  IMAD.MOV.U32 R64, RZ, RZ, R247 ;  /* 0x000000ffff407224 */ /* 0x000fe400078e00f7 */
[-CC-:B------:R-:W-:Y:S01]  /*1c9f0*/  FFMA.FTZ R102, R27, R37.reuse, -R70.reuse ;  /* 0x000000251b667223 */ /* 0x180fe20000010846 */
[----:B------:R-:W-:Y:S02]  /*1ca00*/  @P2 VIADD R64, R11, 0xffffffc0 ;  /* 0xffffffc00b402836 */ /* 0x000fe40000000000 */
[-CC-:B------:R-:W-:Y:S01]  /*1ca10*/  FFMA.FTZ R98, R35, R37.reuse, -R70.reuse ;  /* 0x0000002523627223 */ /* 0x180fe20000010846 */
[----:B------:R-:W-:Y:S01]  /*1ca20*/  MUFU.EX2 R43, R43 ;  /* 0x0000002b002b7308 */ /* 0x000fe20000000800 */
[-C--:B------:R-:W-:Y:S01]  /*1ca30*/  FFMA.FTZ R109, R31, R37.reuse, -R70 ;  /* 0x000000251f6d7223 */ /* 0x080fe20000010846 */
[----:B------:R-:W-:Y:S01]  /*1ca40*/  IMAD.IADD R219, R219, 0x1, R64 ;  /* 0x00000001dbdb7824 */ /* 0x000fe200078e0240 */
[----:B------:R-:W2:Y:S01]  /*1ca50*/  LDSM.16.MT88.4 R56, [R64] ;  /* 0x000000004038783b */ /* 0x000ea20000004200 */
[-CC-:B------:R-:W-:Y:S01]  /*1ca60*/  FFMA.FTZ R141, R214, R37.reuse, -R70.reuse ;  /* 0x00000025d68d7223 */ /* 0x180fe20000010846 */
[-CC-:B------:R-:W-:Y:S01]  /*1ca70*/  FFMA.FTZ R140, R215, R37.reuse, -R70.reuse ;  /* 0x00000025d78c7223 */ /* 0x180fe20000010846 */
[-CC-:B------:R-:W-:Y:S01]  /*1ca80*/  FFMA.FTZ R149, R211, R37.reuse, -R70.reuse ;  /* 0x00000025d3957223 */ /* 0x180fe20000010846 */
[----:B------:R-:W-:Y:S03]  /*1ca90*/  FFMA.FTZ R164, R195, R37, -R70 ;  /* 0x00000025c3a47223 */ /* 0x000fe60000010846 */
[----:B------:R-:W3:Y:S01]  /*1caa0*/  MUFU.EX2 R40, R10 ;  /* 0x0000000a00287308 */ /* 0x000ee20000000800 */
[C---:B-1----:R-:W-:Y:S01]  /*1cab0*/  F2FP.F16.F32.PACK_AB R44, R14.reuse, R45 ;  /* 0x0000002d0e2c723e */ /* 0x042fe200000000ff */
[----:B------:R-:W-:Y:S01]  /*1cac0*/  FADD.FTZ R92, R14, R92 ;  /* 0x0000005c0e5c7221 */ /* 0x000fe20000010000 */
[----:B------:R-:W-:Y:S01]  /*1cad0*/  LDSM.16.MT88.4 R60, [R64+0x800] ;  /* 0x00080000403c783b */ /* 0x000fe20000004200 */
        /* <DEDUP_REMOVED lines=12> */
[----:B------:R-:W1:Y:S01]  /*1cba0*/  MUFU.EX2 R42, R42 ;  /* 0x0000002a002a7308 */ /* 0x000e620000000800 */
[C---:B---3--:R-:W-:Y:S01]  /*1cbb0*/  FMUL.FTZ R6, R40.reuse, R162 ;  /* 0x000000a228067220 */ /* 0x048fe20000410000 */
[C---:B------:R-:W-:Y:S01]  /*1cbc0*/  FMUL.FTZ R7, R40.reuse, R163 ;  /* 0x000000a328077220 */ /* 0x040fe20000410000 */
[C---:B------:R-:W-:Y:S01]  /*1cbd0*/  FMUL.FTZ R10, R40.reuse, R158 ;  /* 0x0000009e280a7220 */ /* 0x040fe20000410000 */
[C---:B------:R-:W-:Y:S01]  /*1cbe0*/  FMUL.FTZ R11, R40.reuse, R159 ;  /* 0x0000009f280b7220 */ /* 0x040fe20000410000 */
[C---:B------:R-:W-:Y:S01]  /*1cbf0*/  FMUL.FTZ R14, R40.reuse, R154 ;  /* 0x0000009a280e7220 */ /* 0x040fe20000410000 */
[C---:B------:R-:W-:Y:S01]  /*1cc00*/  FMUL.FTZ R15, R40.reuse, R155 ;  /* 0x0000009b280f7220 */ /* 0x040fe20000410000 */
[C---:B------:R-:W-:Y:S03]  /*1cc10*/  FMUL.FTZ R18, R40.reuse, R150 ;  /* 0x0000009628127220 */ /* 0x040fe60000410000 */
[----:B------:R-:W3:Y:S01]  /*1cc20*/  MUFU.EX2 R88, R88 ;  /* 0x0000005800587308 */ /* 0x000ee20000000800 */
[C---:B------:R-:W-:Y:S01]  /*1cc30*/  FMUL.FTZ R19, R40.reuse, R151 ;  /* 0x0000009728137220 */ /* 0x040fe20000410000 */
[C---:B------:R-:W-:Y:S01]  /*1cc40*/  FMUL.FTZ R22, R40.reuse, R146 ;  /* 0x0000009228167220 */ /* 0x040fe20000410000 */
[C---:B------:R-:W-:Y:S01]  /*1cc50*/  FMUL.FTZ R23, R40.reuse, R147 ;  /* 0x0000009328177220 */ /* 0x040fe20000410000 */
[C---:B------:R-:W-:Y:S01]  /*1cc60*/  FMUL.FTZ R26, R40.reuse, R142 ;  /* 0x0000008e281a7220 */ /* 0x040fe20000410000 */
[C---:B------:R-:W-:Y:S01]  /*1cc70*/  FMUL.FTZ R27, R40.reuse, R143 ;  /* 0x0000008f281b7220 */ /* 0x040fe20000410000 */
[C---:B------:R-:W-:Y:S01]  /*1cc80*/  FMUL.FTZ R30, R40.reuse, R138 ;  /* 0x0000008a281e7220 */ /* 0x040fe20000410000 */
[----:B------:R-:W-:Y:S03]  /*1cc90*/  FMUL.FTZ R31, R40, R139 ;  /* 0x0000008b281f7220 */ /* 0x000fe60000410000 */
[----:B------:R-:W4:Y:S01]  /*1cca0*/  MUFU.EX2 R91, R91 ;  /* 0x0000005b005b7308 */ /* 0x000f220000000800 */
[----:B-1----:R-:W-:Y:S01]  /*1ccb0*/  F2FP.F16.F32.PACK_AB R45, R42, R93 ;  /* 0x0000005d2a2d723e */ /* 0x002fe200000000ff */
[C---:B------:R-:W-:Y:S01]  /*1ccc0*/  FMUL.FTZ R34, R40.reuse, R134 ;  /* 0x0000008628227220 */ /* 0x040fe20000410000 */
[C---:B------:R-:W-:Y:S01]  /*1ccd0*/  FMUL.FTZ R35, R40.reuse, R135 ;  /* 0x0000008728237220 */ /* 0x040fe20000410000 */
[----:B------:R-:W-:Y:S01]  /*1cce0*/  FFMA.FTZ R93, R40, R249, R93 ;  /* 0x000000f9285d7223 */ /* 0x000fe2000001005d */
[-CC-:B------:R-:W-:Y:S01]  /*1ccf0*/  FFMA.FTZ R138, R220, R37.reuse, -R70.reuse ;  /* 0x00000025dc8a7223 */ /* 0x180fe20000010846 */
[-CC-:B------:R-:W-:Y:S01]  /*1cd00*/  FFMA.FTZ R143, R237, R37.reuse, -R70.reuse ;  /* 0x00000025ed8f7223 */ /* 0x180fe20000010846 */
[--C-:B------:R-:W-:Y:S03]  /*1cd10*/  FFMA.FTZ R146, R213, R37, -R70.reuse ;  /* 0x00000025d5927223 */ /* 0x100fe60000010846 */
[----:B------:R-:W-:Y:S01]  /*1cd20*/  MUFU.EX2 R141, R141 ;  /* 0x0000008d008d7308 */ /* 0x000fe20000000800 */
[----:B---3--:R-:W-:Y:S01]  /*1cd30*/  F2FP.F16.F32.PACK_AB R47, R88, R43 ;  /* 0x0000002b582f723e */ /* 0x008fe200000000ff */
[----:B------:R-:W-:Y:S01]  /*1cd40*/  FADD.FTZ R42, R42, R93 ;  /* 0x0000005d2a2a7221 */ /* 0x000fe20000010000 */
[-CC-:B------:R-:W-:Y:S01]  /*1cd50*/  FFMA.FTZ R150, R209, R37.reuse, -R70.reuse ;  /* 0x00000025d1967223 */ /* 0x180fe20000010846 */
[-CC-:B------:R-:W-:Y:S01]  /*1cd60*/  FFMA.FTZ R151, R207, R37.reuse, -R70.reuse ;  /* 0x00000025cf977223 */ /* 0x180fe20000010846 */
[-CC-:B------:R-:W-:Y:S01]  /*1cd70*/  FFMA.FTZ R158, R201, R37.reuse, -R70.reuse ;  /* 0x00000025c99e7223 */ /* 0x180fe20000010846 */
[-CC-:B------:R-:W-:Y:S01]  /*1cd80*/  FFMA.FTZ R159, R199, R37.reuse, -R70.reuse ;  /* 0x00000025c79f7223 */ /* 0x180fe20000010846 */
[--C-:B------:R-:W-:Y:S03]  /*1cd90*/  FFMA.FTZ R135, R152, R37, -R70.reuse ;  /* 0x0000002598877223 */ /* 0x100fe60000010846 */
[----:B------:R-:W-:Y:S01]  /*1cda0*/  MUFU.EX2 R140, R140 ;  /* 0x0000008c008c7308 */ /* 0x000fe20000000800 */
[----:B----4-:R-:W-:Y:S01]  /*1cdb0*/  F2FP.F16.F32.PACK_AB R46, R90, R91 ;  /* 0x0000005b5a2e723e */ /* 0x010fe200000000ff */
[-CC-:B------:R-:W-:Y:S01]  /*1cdc0*/  FFMA.FTZ R189, R189, R37.reuse, -R70.reuse ;  /* 0x00000025bdbd7223 */ /* 0x180fe20000010846 */
[-CC-:B------:R-:W-:Y:S01]  /*1cdd0*/  FFMA.FTZ R187, R187, R37.reuse, -R70.reuse ;  /* 0x00000025bbbb7223 */ /* 0x180fe20000010846 */
[-CC-:B------:R-:W-:Y:S01]  /*1cde0*/  FFMA.FTZ R183, R183, R37.reuse, -R70.reuse ;  /* 0x00000025b7b77223 */ /* 0x180fe20000010846 */
[-CC-:B------:R-:W-:Y:S01]  /*1cdf0*/  FFMA.FTZ R179, R179, R37.reuse, -R70.reuse ;  /* 0x00000025b3b37223 */ /* 0x180fe20000010846 */
[-CC-:B------:R-:W-:Y:S01]  /*1ce00*/  FFMA.FTZ R175, R175, R37.reuse, -R70.reuse ;  /* 0x00000025afaf7223 */ /* 0x180fe20000010846 */
[-CC-:B------:R-:W-:Y:S01]  /*1ce10*/  FFMA.FTZ R171, R171, R37.reuse, -R70.reuse ;  /* 0x00000025abab7223 */ /* 0x180fe20000010846 */
[C---:B------:R-:W-:Y:S02]  /*1ce20*/  HMMA.16816.F32 R4, R44.reuse, R48, R4 ;  /* 0x000000302c04723c */ /* 0x040fe40000001804 */
[----:B------:R-:W-:Y:S01]  /*1ce30*/  MUFU.EX2 R103, R103 ;  /* 0x0000006700677308 */ /* 0x000fe20000000800 */
[----:B------:R-:W-:Y:S02]  /*1ce40*/  MOV R228, 0x90 ;  /* 0x0000009000e47802 */ /* 0x000fe40000000f00 */
[-CC-:B------:R-:W-:Y:S01]  /*1ce50*/  FFMA.FTZ R165, R165, R37.reuse, -R70.reuse ;  /* 0x00000025a5a57223 */ /* 0x180fe20000010846 */
[-CC-:B------:R-:W-:Y:S01]  /*1ce60*/  FFMA.FTZ R123, R123, R37.reuse, -R70.reuse ;  /* 0x000000257b7b7223 */ /* 0x180fe20000010846 */
[-CC-:B------:R-:W-:Y:S01]  /*1ce70*/  FFMA.FTZ R117, R117, R37.reuse, -R70.reuse ;  /* 0x0000002575757223 */ /* 0x180fe20000010846 */
[C---:B------:R-:W-:Y:S01]  /*1ce80*/  HMMA.16816.F32 R8, R44.reuse, R50, R8 ;  /* 0x000000322c08723c */ /* 0x040fe20000001808 */
[----:B------:R-:W1:Y:S03]  /*1ce90*/  LDSM.16.MT88.4 R48, [R219] ;  /* 0x00000000db30783b */ /* 0x000e660000004200 */
[----:B------:R-:W-:Y:S01]  /*1cea0*/  MUFU.EX2 R111, R111 ;  /* 0x0000006f006f7308 */ /* 0x000fe20000000800 */
[-CC-:B------:R-:W-:Y:S01]  /*1ceb0*/  FFMA.FTZ R79, R79, R37.reuse, -R70.reuse ;  /* 0x000000254f4f7223 */ /* 0x180fe20000010846 */
[-CC-:B------:R-:W-:Y:S01]  /*1cec0*/  FFMA.FTZ R75, R75, R37.reuse, -R70.reuse ;  /* 0x000000254b4b7223 */ /* 0x180fe20000010846 */
[--C-:B------:R-:W-:Y:S01]  /*1ced0*/  FFMA.FTZ R39, R39, R37, -R70.reuse ;  /* 0x0000002527277223 */ /* 0x100fe20000010846 */
[C---:B------:R-:W-:Y:S01]  /*1cee0*/  ISETP.GT.AND P0, PT, R248.reuse, R223, PT ;  /* 0x000000dff800720c */ /* 0x040fe20003f04270 */
[----:B------:R-:W-:Y:S01]  /*1cef0*/  VIADD R248, R248, 0xffffffff ;  /* 0xfffffffff8f87836 */ /* 0x000fe20000000000 */
[C---:B------:R-:W-:Y:S04]  /*1cf00*/  HMMA.16816.F32 R12, R44.reuse, R52, R12 ;  /* 0x000000342c0c723c */ /* 0x040fe8000000180c */
[----:B------:R-:W-:Y:S04]  /*1cf10*/  MUFU.EX2 R138, R138 ;  /* 0x0000008a008a7308 */ /* 0x000fe80000000800 */
[C---:B------:R-:W-:Y:S01]  /*1cf20*/  HMMA.16816.F32 R16, R44.reuse, R54, R16 ;  /* 0x000000362c10723c */ /* 0x040fe20000001810 */
[----:B------:R-:W3:Y:S05]  /*1cf30*/  LDSM.16.MT88.4 R52, [R216+0xa800] ;  /* 0x00a80000d834783b */ /* 0x000eea0000004200 */
[----:B------:R-:W-:Y:S02]  /*1cf40*/  MUFU.EX2 R143, R143 ;  /* 0x0000008f008f7308 */ /* 0x000fe40000000800 */
[C---:B--2---:R-:W-:Y:S08]  /*1cf50*/  HMMA.16816.F32 R20, R44.reuse, R56, R20 ;  /* 0x000000382c14723c */ /* 0x044ff00000001814 */
[----:B------:R-:W-:Y:S01]  /*1cf60*/  MUFU.EX2 R142, R212 ;  /* 0x000000d4008e7308 */ /* 0x000fe20000000800 */
[C---:B------:R-:W-:Y:S01]  /*1cf70*/  HMMA.16816.F32 R24, R44.reuse, R58, R24 ;  /* 0x0000003a2c18723c */ /* 0x040fe20000001818 */
[----:B------:R-:W2:Y:S08]  /*1cf80*/  LDSM.16.MT88.4 R56, [R148+0xa800] ;  /* 0x00a800009438783b */ /* 0x000eb00000004200 */
[----:B------:R-:W-:Y:S01]  /*1cf90*/  MUFU.EX2 R94, R94 ;  /* 0x0000005e005e7308 */ /* 0x000fe20000000800 */
[C---:B-1----:R-:W-:Y:S09]  /*1cfa0*/  HMMA.16816.F32 R28, R44.reuse, R48, R28 ;  /* 0x000000302c1c723c */ /* 0x042ff2000000181c */
[----:B------:R-:W1:Y:S01]  /*1cfb0*/  MUFU.EX2 R95, R95 ;  /* 0x0000005f005f7308 */ /* 0x000e620000000800 */
[----:B------:R-:W-:Y:S09]  /*1cfc0*/  HMMA.16816.F32 R32, R44, R50, R32 ;  /* 0x000000322c20723c */ /* 0x000ff20000001820 */
[----:B------:R-:W4:Y:S01]  /*1cfd0*/  MUFU.EX2 R96, R96 ;  /* 0x0000006000607308 */ /* 0x000f220000000800 */
[----:B------:R-:W2:Y:S09]  /*1cfe0*/  LDSM.16.MT88.4 R48, [R219+0x800] ;  /* 0x00080000db30783b */ /* 0x000eb20000004200 */
[----:B------:R-:W-:Y:S01]  /*1cff0*/  MUFU.EX2 R107, R107 ;  /* 0x0000006b006b7308 */ /* 0x000fe20000000800 */
[----:B-1----:R-:W-:Y:S09]  /*1d000*/  F2FP.F16.F32.PACK_AB R44, R95, R94 ;  /* 0x0000005e5f2c723e */ /* 0x002ff200000000ff */
[----:B------:R-:W1:Y:S01]  /*1d010*/  MUFU.EX2 R98, R98 ;  /* 0x0000006200627308 */ /* 0x000e620000000800 */
[----:B----4-:R-:W-:Y:S09]  /*1d020*/  F2FP.F16.F32.PACK_AB R46, R103, R96 ;  /* 0x00000060672e723e */ /* 0x010ff200000000ff */
[----:B------:R-:W-:Y:S10]  /*1d030*/  MUFU.EX2 R102, R102 ;  /* 0x0000006600667308 */ /* 0x000ff40000000800 */
[----:B------:R-:W4:Y:S01]  /*1d040*/  MUFU.EX2 R109, R109 ;  /* 0x0000006d006d7308 */ /* 0x000f220000000800 */
[----:B-1----:R-:W-:Y:S09]  /*1d050*/  F2FP.F16.F32.PACK_AB R45, R98, R107 ;  /* 0x0000006b622d723e */ /* 0x002ff200000000ff */
[----:B------:R-:W-:Y:S10]  /*1d060*/  MUFU.EX2 R145, R210 ;  /* 0x000000d200917308 */ /* 0x000ff40000000800 */
[----:B------:R-:W-:Y:S01]  /*1d070*/  MUFU.EX2 R146, R146 ;  /* 0x0000009200927308 */ /* 0x000fe20000000800 */
[----:B----4-:R-:W-:Y:S07]  /*1d080*/  F2FP.F16.F32.PACK_AB R47, R109, R102 ;  /* 0x000000666d2f723e */ /* 0x010fee00000000ff */
[C---:B---3--:R-:W-:Y:S02]  /*1d090*/  HMMA.16816.F32 R4, R44.reuse, R52, R4 ;  /* 0x000000342c04723c */ /* 0x048fe40000001804 */
[----:B------:R-:W-:Y:S06]  /*1d0a0*/  MUFU.EX2 R149, R149 ;  /* 0x0000009500957308 */ /* 0x000fec0000000800 */
[C---:B------:R-:W-:Y:S01]  /*1d0b0*/  HMMA.16816.F32 R8, R44.reuse, R54, R8 ;  /* 0x000000362c08723c */ /* 0x040fe20000001808 */
[----:B------:R-:W1:Y:S03]  /*1d0c0*/  LDSM.16.MT88.4 R52, [R216+0xb000] ;  /* 0x00b00000d834783b */ /* 0x000e660000004200 */
[----:B------:R-:W-:Y:S04]  /*1d0d0*/  MUFU.EX2 R150, R150 ;  /* 0x0000009600967308 */ /* 0x000fe80000000800 */
[C---:B--2---:R-:W-:Y:S06]  /*1d0e0*/  HMMA.16816.F32 R12, R44.reuse, R56, R12 ;  /* 0x000000382c0c723c */ /* 0x044fec000000180c */
[----:B------:R-:W-:Y:S02]  /*1d0f0*/  MUFU.EX2 R151, R151 ;  /* 0x0000009700977308 */ /* 0x000fe40000000800 */
[C---:B------:R-:W-:Y:S01]  /*1d100*/  HMMA.16816.F32 R16, R44.reuse, R58, R16 ;  /* 0x0000003a2c10723c */ /* 0x040fe20000001810 */
[----:B------:R-:W2:Y:S07]  /*1d110*/  LDSM.16.MT88.4 R56, [R148+0xb000] ;  /* 0x00b000009438783b */ /* 0x000eae0000004200 */
[----:B------:R-:W-:Y:S01]  /*1d120*/  MUFU.EX2 R157, R157 ;  /* 0x0000009d009d7308 */ /* 0x000fe20000000800 */
[C---:B------:R-:W-:Y:S09]  /*1d130*/  HMMA.16816.F32 R20, R44.reuse, R60, R20 ;  /* 0x0000003c2c14723c */ /* 0x040ff20000001814 */
[----:B------:R-:W-:Y:S01]  /*1d140*/  MUFU.EX2 R158, R158 ;  /* 0x0000009e009e7308 */ /* 0x000fe20000000800 */
[C---:B------:R-:W-:Y:S01]  /*1d150*/  HMMA.16816.F32 R24, R44.reuse, R62, R24 ;  /* 0x0000003e2c18723c */ /* 0x040fe20000001818 */
[----:B------:R-:W3:Y:S08]  /*1d160*/  LDSM.16.MT88.4 R60, [R64+0x1000] ;  /* 0x00100000403c783b */ /* 0x000ef00000004200 */
[----:B------:R-:W4:Y:S01]  /*1d170*/  MUFU.EX2 R106, R106 ;  /* 0x0000006a006a7308 */ /* 0x000f220000000800 */
[C---:B------:R-:W-:Y:S09]  /*1d180*/  HMMA.16816.F32 R28, R44.reuse, R48, R28 ;  /* 0x000000302c1c723c */ /* 0x040ff2000000181c */
[----:B------:R-:W-:Y:S01]  /*1d190*/  MUFU.EX2 R108, R108 ;  /* 0x0000006c006c7308 */ /* 0x000fe20000000800 */
[----:B------:R-:W-:Y:S01]  /*1d1a0*/  HMMA.16816.F32 R32, R44, R50, R32 ;  /* 0x000000322c20723c */ /* 0x000fe20000001820 */
[----:B------:R-:W3:Y:S08]  /*1d1b0*/  LDSM.16.MT88.4 R48, [R219+0x1000] ;  /* 0x00100000db30783b */ /* 0x000ef00000004200 */
[----:B------:R-:W1:Y:S01]  /*1d1c0*/  MUFU.EX2 R113, R113 ;  /* 0x0000007100717308 */ /* 0x000e620000000800 */
[----:B----4-:R-:W-:Y:S09]  /*1d1d0*/  F2FP.F16.F32.PACK_AB R44, R106, R111 ;  /* 0x0000006f6a2c723e */ /* 0x010ff200000000ff */
[----:B------:R-:W-:Y:S10]  /*1d1e0*/  MUFU.EX2 R114, R114 ;  /* 0x0000007200727308 */ /* 0x000ff40000000800 */
[----:B------:R-:W4:Y:S01]  /*1d1f0*/  MUFU.EX2 R121, R121 ;  /* 0x0000007900797308 */ /* 0x000f220000000800 */
[----:B-1----:R-:W-:Y:S09]  /*1d200*/  F2FP.F16.F32.PACK_AB R46, R113, R108 ;  /* 0x0000006c712e723e */ /* 0x002ff200000000ff */
[----:B------:R-:W-:Y:S10]  /*1d210*/  MUFU.EX2 R116, R116 ;  /* 0x0000007400747308 */ /* 0x000ff40000000800 */
[----:B------:R-:W1:Y:S01]  /*1d220*/  MUFU.EX2 R125, R125 ;  /* 0x0000007d007d7308 */ /* 0x000e620000000800 */
[----:B----4-:R-:W-:Y:S09]  /*1d230*/  F2FP.F16.F32.PACK_AB R45, R121, R114 ;  /* 0x00000072792d723e */ /* 0x010ff200000000ff */
[----:B------:R-:W-:Y:S10]  /*1d240*/  MUFU.EX2 R159, R159 ;  /* 0x0000009f009f7308 */ /* 0x000ff40000000800 */
[----:B------:R-:W-:Y:S01]  /*1d250*/  MUFU.EX2 R162, R192 ;  /* 0x000000c000a27308 */ /* 0x000fe20000000800 */
[----:B-1----:R-:W-:Y:S07]  /*1d260*/  F2FP.F16.F32.PACK_AB R47, R125, R116 ;  /* 0x000000747d2f723e */ /* 0x002fee00000000ff */
[C---:B------:R-:W-:Y:S02]  /*1d270*/  HMMA.16816.F32 R4, R44.reuse, R52, R4 ;  /* 0x000000342c04723c */ /* 0x040fe40000001804 */
        /* <DEDUP_REMOVED lines=9> */
[C---:B---3--:R-:W-:Y:S09]  /*1d310*/  HMMA.16816.F32 R20, R44.reuse, R60, R20 ;  /* 0x0000003c2c14723c */ /* 0x048ff20000001814 */
[----:B------:R-:W-:Y:S01]  /*1d320*/  MUFU.EX2 R99, R99 ;  /* 0x0000006300637308 */ /* 0x000fe20000000800 */
[C---:B------:R-:W-:Y:S01]  /*1d330*/  HMMA.16816.F32 R24, R44.reuse, R62, R24 ;  /* 0x0000003e2c18723c */ /* 0x040fe20000001818 */
[----:B------:R-:W3:Y:S08]  /*1d340*/  LDSM.16.MT88.4 R60, [R64+0x1800] ;  /* 0x00180000403c783b */ /* 0x000ef00000004200 */
[----:B------:R-:W-:Y:S01]  /*1d350*/  MUFU.EX2 R120, R120 ;  /* 0x0000007800787308 */ /* 0x000fe20000000800 */
[C---:B------:R-:W-:Y:S09]  /*1d360*/  HMMA.16816.F32 R28, R44.reuse, R48, R28 ;  /* 0x000000302c1c723c */ /* 0x040ff2000000181c */
[----:B------:R-:W4:Y:S01]  /*1d370*/  MUFU.EX2 R127, R127 ;  /* 0x0000007f007f7308 */ /* 0x000f220000000800 */
[----:B------:R-:W-:Y:S01]  /*1d380*/  HMMA.16816.F32 R32, R44, R50, R32 ;  /* 0x000000322c20723c */ /* 0x000fe20000001820 */
[----:B------:R-:W3:Y:S08]  /*1d390*/  LDSM.16.MT88.4 R48, [R219+0x1800] ;  /* 0x00180000db30783b */ /* 0x000ef00000004200 */
[----:B------:R-:W-:Y:S10]  /*1d3a0*/  MUFU.EX2 R124, R124 ;  /* 0x0000007c007c7308 */ /* 0x000ff40000000800 */
        /* <DEDUP_REMOVED lines=8> */
[----:B------:R4:W-:Y:S10]  /*1d430*/  MUFU.EX2 R134, R156 ;  /* 0x0000009c00867308 */ /* 0x0009f40000000800 */
[----:B------:R-:W3:Y:S01]  /*1d440*/  MUFU.EX2 R137, R161 ;  /* 0x000000a100897308 */ /* 0x000ee20000000800 */
[----:B-1----:R-:W-:Y:S07]  /*1d450*/  F2FP.F16.F32.PACK_AB R47, R132, R135 ;  /* 0x00000087842f723e */ /* 0x002fee00000000ff */
[C---:B------:R-:W-:Y:S02]  /*1d460*/  HMMA.16816.F32 R4, R44.reuse, R52, R4 ;  /* 0x000000342c04723c */ /* 0x040fe40000001804 */
[----:B------:R-:W-:Y:S01]  /*1d470*/  MUFU.EX2 R161, R196 ;  /* 0x000000c400a17308 */ /* 0x000fe20000000800 */
[--C-:B----4-:R-:W-:Y:S05]  /*1d480*/  FFMA.FTZ R156, R205, R37, -R70.reuse ;  /* 0x00000025cd9c7223 */ /* 0x110fea0000010846 */
[C---:B------:R-:W-:Y:S01]  /*1d490*/  HMMA.16816.F32 R8, R44.reuse, R54, R8 ;  /* 0x000000362c08723c */ /* 0x040fe20000001808 */
[----:B------:R-:W1:Y:S03]  /*1d4a0*/  LDSM.16.MT88.4 R52, [R216+0xc000] ;  /* 0x00c00000d834783b */ /* 0x000e660000004200 */
[----:B------:R-:W-:Y:S04]  /*1d4b0*/  MUFU.EX2 R156, R156 ;  /* 0x0000009c009c7308 */ /* 0x000fe80000000800 */
[C---:B--2---:R-:W-:Y:S06]  /*1d4c0*/  HMMA.16816.F32 R12, R44.reuse, R56, R12 ;  /* 0x000000382c0c723c */ /* 0x044fec000000180c */
[----:B------:R-:W-:Y:S02]  /*1d4d0*/  MUFU.EX2 R139, R160 ;  /* 0x000000a0008b7308 */ /* 0x000fe40000000800 */
[C---:B------:R-:W-:Y:S01]  /*1d4e0*/  HMMA.16816.F32 R16, R44.reuse, R58, R16 ;  /* 0x0000003a2c10723c */ /* 0x040fe20000001810 */
[----:B------:R-:W2:Y:S07]  /*1d4f0*/  LDSM.16.MT88.4 R56, [R148+0xc000] ;  /* 0x00c000009438783b */ /* 0x000eae0000004200 */
[----:B------:R-:W4:Y:S01]  /*1d500*/  MUFU.EX2 R136, R222 ;  /* 0x000000de00887308 */ /* 0x000f220000000800 */
[C---:B---3--:R-:W-:Y:S09]  /*1d510*/  HMMA.16816.F32 R20, R44.reuse, R60, R20 ;  /* 0x0000003c2c14723c */ /* 0x048ff20000001814 */
        /* <DEDUP_REMOVED lines=9> */
[----:B------:R-:W-:Y:S02]  /*1d5b0*/  F2FP.F16.F32.PACK_AB R45, R141, R138 ;  /* 0x0000008a8d2d723e */ /* 0x000fe400000000ff */
[----:B------:R-:W-:Y:S02]  /*1d5c0*/  F2FP.F16.F32.PACK_AB R47, R140, R143 ;  /* 0x0000008f8c2f723e */ /* 0x000fe400000000ff */
[----:B------:R-:W-:Y:S02]  /*1d5d0*/  F2FP.F16.F32.PACK_AB R44, R137, R134 ;  /* 0x00000086892c723e */ /* 0x000fe400000000ff */
[----:B----4-:R-:W-:Y:S03]  /*1d5e0*/  F2FP.F16.F32.PACK_AB R46, R136, R139 ;  /* 0x0000008b882e723e */ /* 0x010fe600000000ff */
[----:B------:R-:W-:Y:S04]  /*1d5f0*/  MUFU.EX2 R154, R200 ;  /* 0x000000c8009a7308 */ /* 0x000fe80000000800 */
[C---:B-1----:R-:W-:Y:S06]  /*1d600*/  HMMA.16816.F32 R4, R44.reuse, R52, R4 ;  /* 0x000000342c04723c */ /* 0x042fec0000001804 */
[----:B------:R-:W1:Y:S02]  /*1d610*/  MUFU.EX2 R155, R198 ;  /* 0x000000c6009b7308 */ /* 0x000e640000000800 */
[C---:B------:R-:W-:Y:S01]  /*1d620*/  HMMA.16816.F32 R8, R44.reuse, R54, R8 ;  /* 0x000000362c08723c */ /* 0x040fe20000001808 */
[----:B------:R-:W4:Y:S07]  /*1d630*/  LDSM.16.MT88.4 R52, [R216+0xc800] ;  /* 0x00c80000d834783b */ /* 0x000f2e0000004200 */
[----:B------:R3:W-:Y:S01]  /*1d640*/  MUFU.EX2 R163, R194 ;  /* 0x000000c200a37308 */ /* 0x0007e20000000800 */
[C---:B--2---:R-:W-:Y:S09]  /*1d650*/  HMMA.16816.F32 R12, R44.reuse, R56, R12 ;  /* 0x000000382c0c723c */ /* 0x044ff2000000180c */
[----:B------:R-:W2:Y:S01]  /*1d660*/  MUFU.EX2 R160, R197 ;  /* 0x000000c500a07308 */ /* 0x000ea20000000800 */
[C---:B------:R-:W-:Y:S01]  /*1d670*/  HMMA.16816.F32 R16, R44.reuse, R58, R16 ;  /* 0x0000003a2c10723c */ /* 0x040fe20000001810 */
[----:B------:R-:W1:Y:S08]  /*1d680*/  LDSM.16.MT88.4 R56, [R148+0xc800] ;  /* 0x00c800009438783b */ /* 0x000e700000004200 */
[----:B------:R-:W2:Y:S01]  /*1d690*/  MUFU.EX2 R191, R191 ;  /* 0x000000bf00bf7308 */ /* 0x000ea20000000800 */
[-CC-:B---3--:R-:W-:Y:S01]  /*1d6a0*/  FFMA.FTZ R194, R193, R37.reuse, -R70.reuse ;  /* 0x00000025c1c27223 */ /* 0x188fe20000010846 */
[C---:B------:R-:W-:Y:S08]  /*1d6b0*/  HMMA.16816.F32 R20, R44.reuse, R60, R20 ;  /* 0x0000003c2c14723c */ /* 0x040ff00000001814 */
[----:B------:R-:W-:Y:S01]  /*1d6c0*/  MUFU.EX2 R192, R194 ;  /* 0x000000c200c07308 */ /* 0x000fe20000000800 */
[C---:B------:R-:W-:Y:S01]  /*1d6d0*/  HMMA.16816.F32 R24, R44.reuse, R62, R24 ;  /* 0x0000003e2c18723c */ /* 0x040fe20000001818 */
[----:B------:R-:W3:Y:S08]  /*1d6e0*/  LDSM.16.MT88.4 R60, [R64+0x2800] ;  /* 0x00280000403c783b */ /* 0x000ef00000004200 */
[----:B------:R-:W2:Y:S01]  /*1d6f0*/  MUFU.EX2 R189, R189 ;  /* 0x000000bd00bd7308 */ /* 0x000ea20000000800 */
[C---:B------:R-:W-:Y:S09]  /*1d700*/  HMMA.16816.F32 R28, R44.reuse, R48, R28 ;  /* 0x000000302c1c723c */ /* 0x040ff2000000181c */
[----:B------:R4:W-:Y:S01]  /*1d710*/  MUFU.EX2 R193, R188 ;  /* 0x000000bc00c17308 */ /* 0x0009e20000000800 */
[----:B------:R-:W-:Y:S01]  /*1d720*/  HMMA.16816.F32 R32, R44, R50, R32 ;  /* 0x000000322c20723c */ /* 0x000fe20000001820 */
[----:B------:R-:W2:Y:S08]  /*1d730*/  LDSM.16.MT88.4 R48, [R219+0x2800] ;  /* 0x00280000db30783b */ /* 0x000eb00000004200 */
[----:B------:R1:W-:Y:S01]  /*1d740*/  MUFU.EX2 R195, R186 ;  /* 0x000000ba00c37308 */ /* 0x0003e20000000800 */
[----:B------:R-:W-:Y:S02]  /*1d750*/  F2FP.F16.F32.PACK_AB R44, R145, R142 ;  /* 0x0000008e912c723e */ /* 0x000fe400000000ff */
[----:B------:R-:W-:Y:S02]  /*1d760*/  F2FP.F16.F32.PACK_AB R46, R147, R144 ;  /* 0x00000090932e723e */ /* 0x000fe400000000ff */
[----:B------:R-:W-:Y:S02]  /*1d770*/  F2FP.F16.F32.PACK_AB R45, R149, R146 ;  /* 0x00000092952d723e */ /* 0x000fe400000000ff */
[----:B------:R-:W-:Y:S03]  /*1d780*/  F2FP.F16.F32.PACK_AB R47, R151, R150 ;  /* 0x00000096972f723e */ /* 0x000fe600000000ff */
[----:B------:R-:W2:Y:S01]  /*1d790*/  MUFU.EX2 R190, R190 ;  /* 0x000000be00be7308 */ /* 0x000ea20000000800 */
[-CC-:B----4-:R-:W-:Y:S03]  /*1d7a0*/  FFMA.FTZ R188, R181, R37.reuse, -R70.reuse ;  /* 0x00000025b5bc7223 */ /* 0x190fe60000010846 */
[C---:B------:R-:W-:Y:S06]  /*1d7b0*/  HMMA.16816.F32 R4, R44.reuse, R52, R4 ;  /* 0x000000342c04723c */ /* 0x040fec0000001804 */
[----:B------:R-:W4:Y:S01]  /*1d7c0*/  MUFU.EX2 R184, R184 ;  /* 0x000000b800b87308 */ /* 0x000f220000000800 */
[-CC-:B-1----:R-:W-:Y:S01]  /*1d7d0*/  FFMA.FTZ R186, R185, R37.reuse, -R70.reuse ;  /* 0x00000025b9ba7223 */ /* 0x182fe20000010846 */
[C---:B------:R-:W-:Y:S01]  /*1d7e0*/  HMMA.16816.F32 R8, R44.reuse, R54, R8 ;  /* 0x000000362c08723c */ /* 0x040fe20000001808 */
[----:B------:R-:W1:Y:S07]  /*1d7f0*/  LDSM.16.MT88.4 R52, [R216+0xd000] ;  /* 0x00d00000d834783b */ /* 0x000e6e0000004200 */
[----:B------:R-:W-:Y:S01]  /*1d800*/  MUFU.EX2 R187, R187 ;  /* 0x000000bb00bb7308 */ /* 0x000fe20000000800 */
[C---:B------:R-:W-:Y:S09]  /*1d810*/  HMMA.16816.F32 R12, R44.reuse, R56, R12 ;  /* 0x000000382c0c723c */ /* 0x040ff2000000180c */
        /* <DEDUP_REMOVED lines=8> */
[----:B------:R1:W-:Y:S01]  /*1d8a0*/  MUFU.EX2 R181, R180 ;  /* 0x000000b400b57308 */ /* 0x0003e20000000800 */
[C---:B--2---:R-:W-:Y:S09]  /*1d8b0*/  HMMA.16816.F32 R28, R44.reuse, R48, R28 ;  /* 0x000000302c1c723c */ /* 0x044ff2000000181c */
[----:B------:R2:W-:Y:S01]  /*1d8c0*/  MUFU.EX2 R185, R176 ;  /* 0x000000b000b97308 */ /* 0x0005e20000000800 */
[----:B------:R-:W-:Y:S01]  /*1d8d0*/  HMMA.16816.F32 R32, R44, R50, R32 ;  /* 0x000000322c20723c */ /* 0x000fe20000001820 */
[----:B------:R-:W3:Y:S08]  /*1d8e0*/  LDSM.16.MT88.4 R48, [R219+0x3000] ;  /* 0x00300000db30783b */ /* 0x000ef00000004200 */
[----:B------:R-:W3:Y:S01]  /*1d8f0*/  MUFU.EX2 R182, R182 ;  /* 0x000000b600b67308 */ /* 0x000ee20000000800 */
[----:B------:R-:W-:Y:S01]  /*1d900*/  F2FP.F16.F32.PACK_AB R44, R153, R152 ;  /* 0x00000098992c723e */ /* 0x000fe200000000ff */
[-CC-:B-1----:R-:W-:Y:S01]  /*1d910*/  FFMA.FTZ R180, R177, R37.reuse, -R70.reuse ;  /* 0x00000025b1b47223 */ /* 0x182fe20000010846 */
[----:B------:R-:W-:Y:S02]  /*1d920*/  F2FP.F16.F32.PACK_AB R46, R155, R154 ;  /* 0x0000009a9b2e723e */ /* 0x000fe400000000ff */
[----:B------:R-:W-:Y:S02]  /*1d930*/  F2FP.F16.F32.PACK_AB R45, R157, R156 ;  /* 0x0000009c9d2d723e */ /* 0x000fe400000000ff */
[----:B------:R-:W-:Y:S03]  /*1d940*/  F2FP.F16.F32.PACK_AB R47, R159, R158 ;  /* 0x0000009e9f2f723e */ /* 0x000fe600000000ff */
[----:B------:R-:W1:Y:S01]  /*1d950*/  MUFU.EX2 R178, R178 ;  /* 0x000000b200b27308 */ /* 0x000e620000000800 */
[-CC-:B--2---:R-:W-:Y:S03]  /*1d960*/  FFMA.FTZ R176, R173, R37.reuse, -R70.reuse ;  /* 0x00000025adb07223 */ /* 0x184fe60000010846 */
[C---:B------:R-:W-:Y:S06]  /*1d970*/  HMMA.16816.F32 R4, R44.reuse, R52, R4 ;  /* 0x000000342c04723c */ /* 0x040fec0000001804 */
        /* <DEDUP_REMOVED lines=10> */
[----:B------:R3:W-:Y:S01]  /*1da20*/  MUFU.EX2 R173, R172 ;  /* 0x000000ac00ad7308 */ /* 0x0007e20000000800 */
[C---:B------:R-:W-:Y:S01]  /*1da30*/  HMMA.16816.F32 R24, R44.reuse, R62, R24 ;  /* 0x0000003e2c18723c */ /* 0x040fe20000001818 */
[----:B------:R-:W1:Y:S08]  /*1da40*/  LDSM.16.MT88.4 R60, [R64+0x3800] ;  /* 0x00380000403c783b */ /* 0x000e700000004200 */
[----:B------:R2:W-:Y:S01]  /*1da50*/  MUFU.EX2 R177, R170 ;  /* 0x000000aa00b17308 */ /* 0x0005e20000000800 */
[C---:B------:R-:W-:Y:S09]  /*1da60*/  HMMA.16816.F32 R28, R44.reuse, R48, R28 ;  /* 0x000000302c1c723c */ /* 0x040ff2000000181c */
[----:B------:R-:W1:Y:S01]  /*1da70*/  MUFU.EX2 R174, R174 ;  /* 0x000000ae00ae7308 */ /* 0x000e620000000800 */
[-CC-:B---3--:R-:W-:Y:S01]  /*1da80*/  FFMA.FTZ R172, R131, R37.reuse, -R70.reuse ;  /* 0x0000002583ac7223 */ /* 0x188fe20000010846 */
[----:B------:R-:W-:Y:S01]  /*1da90*/  HMMA.16816.F32 R32, R44, R50, R32 ;  /* 0x000000322c20723c */ /* 0x000fe20000001820 */
[----:B------:R-:W3:Y:S07]  /*1daa0*/  LDSM.16.MT88.4 R48, [R219+0x3800] ;  /* 0x00380000db30783b */ /* 0x000eee0000004200 */
[----:B------:R-:W3:Y:S01]  /*1dab0*/  MUFU.EX2 R168, R168 ;  /* 0x000000a800a87308 */ /* 0x000ee20000000800 */
[----:B------:R-:W-:Y:S01]  /*1dac0*/  F2FP.F16.F32.PACK_AB R44, R161, R160 ;  /* 0x000000a0a12c723e */ /* 0x000fe200000000ff */
[--C-:B--2---:R-:W-:Y:S01]  /*1dad0*/  FFMA.FTZ R170, R169, R37, -R70.reuse ;  /* 0x00000025a9aa7223 */ /* 0x104fe20000010846 */
[----:B------:R-:W-:Y:S02]  /*1dae0*/  F2FP.F16.F32.PACK_AB R46, R162, R163 ;  /* 0x000000a3a22e723e */ /* 0x000fe400000000ff */
[----:B------:R-:W-:Y:S02]  /*1daf0*/  F2FP.F16.F32.PACK_AB R45, R191, R164 ;  /* 0x000000a4bf2d723e */ /* 0x000fe400000000ff */
[----:B------:R-:W-:Y:S03]  /*1db00*/  F2FP.F16.F32.PACK_AB R47, R189, R192 ;  /* 0x000000c0bd2f723e */ /* 0x000fe600000000ff */
[----:B------:R-:W-:Y:S04]  /*1db10*/  MUFU.EX2 R171, R171 ;  /* 0x000000ab00ab7308 */ /* 0x000fe80000000800 */
[C---:B------:R-:W-:Y:S06]  /*1db20*/  HMMA.16816.F32 R4, R44.reuse, R52, R4 ;  /* 0x000000342c04723c */ /* 0x040fec0000001804 */
        /* <DEDUP_REMOVED lines=8> */
[----:B------:R3:W-:Y:S01]  /*1dbb0*/  MUFU.EX2 R131, R126 ;  /* 0x0000007e00837308 */ /* 0x0007e20000000800 */
[C---:B-1----:R-:W-:Y:S09]  /*1dbc0*/  HMMA.16816.F32 R20, R44.reuse, R60, R20 ;  /* 0x0000003c2c14723c */ /* 0x042ff20000001814 */
[----:B------:R1:W-:Y:S01]  /*1dbd0*/  MUFU.EX2 R169, R118 ;  /* 0x0000007600a97308 */ /* 0x0003e20000000800 */
[C---:B------:R-:W-:Y:S01]  /*1dbe0*/  HMMA.16816.F32 R24, R44.reuse, R62, R24 ;  /* 0x0000003e2c18723c */ /* 0x040fe20000001818 */
[----:B------:R-:W4:Y:S08]  /*1dbf0*/  LDSM.16.MT88.4 R60, [R64+0x4000] ;  /* 0x00400000403c783b */ /* 0x000f300000004200 */
[----:B------:R-:W4:Y:S01]  /*1dc00*/  MUFU.EX2 R128, R128 ;  /* 0x0000008000807308 */ /* 0x000f220000000800 */
[-CC-:B---3--:R-:W-:Y:S01]  /*1dc10*/  FFMA.FTZ R126, R119, R37.reuse, -R70.reuse ;  /* 0x00000025777e7223 */ /* 0x188fe20000010846 */
[C---:B------:R-:W-:Y:S08]  /*1dc20*/  HMMA.16816.F32 R28, R44.reuse, R48, R28 ;  /* 0x000000302c1c723c */ /* 0x040ff0000000181c */
[----:B------:R3:W-:Y:S01]  /*1dc30*/  MUFU.EX2 R119, R100 ;  /* 0x0000006400777308 */ /* 0x0007e20000000800 */
[--C-:B-1----:R-:W-:Y:S01]  /*1dc40*/  FFMA.FTZ R118, R115, R37, -R70.reuse ;  /* 0x0000002573767223 */ /* 0x102fe20000010846 */
[----:B------:R-:W-:Y:S01]  /*1dc50*/  HMMA.16816.F32 R32, R44, R50, R32 ;  /* 0x000000322c20723c */ /* 0x000fe20000001820 */
[----:B------:R-:W1:Y:S07]  /*1dc60*/  LDSM.16.MT88.4 R48, [R219+0x4000] ;  /* 0x00400000db30783b */ /* 0x000e6e0000004200 */
[----:B------:R4:W-:Y:S01]  /*1dc70*/  MUFU.EX2 R115, R110 ;  /* 0x0000006e00737308 */ /* 0x0009e20000000800 */
[----:B------:R-:W-:Y:S02]  /*1dc80*/  F2FP.F16.F32.PACK_AB R44, R193, R190 ;  /* 0x000000bec12c723e */ /* 0x000fe400000000ff */
[----:B------:R-:W-:Y:S02]  /*1dc90*/  F2FP.F16.F32.PACK_AB R46, R184, R195 ;  /* 0x000000c3b82e723e */ /* 0x000fe400000000ff */
[----:B------:R-:W-:Y:S02]  /*1dca0*/  F2FP.F16.F32.PACK_AB R45, R186, R187 ;  /* 0x000000bbba2d723e */ /* 0x000fe400000000ff */
[----:B------:R-:W-:Y:S03]  /*1dcb0*/  F2FP.F16.F32.PACK_AB R47, R188, R183 ;  /* 0x000000b7bc2f723e */ /* 0x000fe600000000ff */
[----:B------:R-:W1:Y:S01]  /*1dcc0*/  MUFU.EX2 R122, R122 ;  /* 0x0000007a007a7308 */ /* 0x000e620000000800 */
[-CC-:B---3--:R-:W-:Y:S03]  /*1dcd0*/  FFMA.FTZ R100, R97, R37.reuse, -R70.reuse ;  /* 0x0000002561647223 */ /* 0x188fe60000010846 */
[C---:B--2---:R-:W-:Y:S06]  /*1dce0*/  HMMA.16816.F32 R4, R44.reuse, R52, R4 ;  /* 0x000000342c04723c */ /* 0x044fec0000001804 */
[----:B------:R-:W-:Y:S01]  /*1dcf0*/  MUFU.EX2 R100, R100 ;  /* 0x0000006400647308 */ /* 0x000fe20000000800 */
[----:B----4-:R-:W-:Y:S01]  /*1dd00*/  FFMA.FTZ R110, R105, R37, -R70 ;  /* 0x00000025696e7223 */ /* 0x010fe20000010846 */
        /* <DEDUP_REMOVED lines=10> */
[C---:B------:R-:W-:Y:S01]  /*1ddb0*/  HMMA.16816.F32 R24, R44.reuse, R62, R24 ;  /* 0x0000003e2c18723c */ /* 0x040fe20000001818 */
[----:B------:R-:W4:Y:S08]  /*1ddc0*/  LDSM.16.MT88.4 R60, [R64+0x4800] ;  /* 0x00480000403c783b */ /* 0x000f300000004200 */
[----:B------:R-:W4:Y:S01]  /*1ddd0*/  MUFU.EX2 R118, R118 ;  /* 0x0000007600767308 */ /* 0x000f220000000800 */
[C---:B-1----:R-:W-:Y:S09]  /*1dde0*/  HMMA.16816.F32 R28, R44.reuse, R48, R28 ;  /* 0x000000302c1c723c */ /* 0x042ff2000000181c */
[----:B------:R-:W-:Y:S01]  /*1ddf0*/  MUFU.EX2 R84, R84 ;  /* 0x0000005400547308 */ /* 0x000fe20000000800 */
[----:B------:R-:W-:Y:S01]  /*1de00*/  HMMA.16816.F32 R32, R44, R50, R32 ;  /* 0x000000322c20723c */ /* 0x000fe20000001820 */
[----:B------:R-:W1:Y:S08]  /*1de10*/  LDSM.16.MT88.4 R48, [R219+0x4800] ;  /* 0x00480000db30783b */ /* 0x000e700000004200 */
[----:B------:R-:W-:Y:S01]  /*1de20*/  MUFU.EX2 R80, R80 ;  /* 0x0000005000507308 */ /* 0x000fe20000000800 */
[----:B------:R-:W-:Y:S02]  /*1de30*/  F2FP.F16.F32.PACK_AB R44, R181, R182 ;  /* 0x000000b6b52c723e */ /* 0x000fe400000000ff */
[----:B------:R-:W-:Y:S02]  /*1de40*/  F2FP.F16.F32.PACK_AB R46, R185, R178 ;  /* 0x000000b2b92e723e */ /* 0x000fe400000000ff */
[----:B------:R-:W-:Y:S02]  /*1de50*/  F2FP.F16.F32.PACK_AB R45, R180, R179 ;  /* 0x000000b3b42d723e */ /* 0x000fe400000000ff */
[----:B------:R-:W-:Y:S03]  /*1de60*/  F2FP.F16.F32.PACK_AB R47, R176, R175 ;  /* 0x000000afb02f723e */ /* 0x000fe600000000ff */
        /* <DEDUP_REMOVED lines=18> */
[----:B------:R-:W-:Y:S01]  /*1df90*/  HMMA.16816.F32 R32, R44, R50, R32 ;  /* 0x000000322c20723c */ /* 0x000fe20000001820 */
[----:B------:R-:W1:Y:S02]  /*1dfa0*/  LDSM.16.MT88.4 R48, [R219+0x5000] ;  /* 0x00500000db30783b */ /* 0x000e640000004200 */
[----:B------:R-:W-:Y:S02]  /*1dfb0*/  F2FP.F16.F32.PACK_AB R44, R173, R174 ;  /* 0x000000aead2c723e */ /* 0x000fe400000000ff */
[----:B------:R-:W-:Y:S02]  /*1dfc0*/  F2FP.F16.F32.PACK_AB R46, R168, R177 ;  /* 0x000000b1a82e723e */ /* 0x000fe400000000ff */
[----:B------:R-:W-:Y:S02]  /*1dfd0*/  F2FP.F16.F32.PACK_AB R45, R170, R171 ;  /* 0x000000abaa2d723e */ /* 0x000fe400000000ff */
[----:B------:R-:W-:Y:S07]  /*1dfe0*/  F2FP.F16.F32.PACK_AB R47, R172, R165 ;  /* 0x000000a5ac2f723e */ /* 0x000fee00000000ff */
[C---:B--2---:R-:W-:Y:S08]  /*1dff0*/  HMMA.16816.F32 R4, R44.reuse, R52, R4 ;  /* 0x000000342c04723c */ /* 0x044ff00000001804 */
[C---:B------:R-:W-:Y:S01]  /*1e000*/  HMMA.16816.F32 R8, R44.reuse, R54, R8 ;  /* 0x000000362c08723c */ /* 0x040fe20000001808 */
[----:B------:R-:W2:Y:S07]  /*1e010*/  LDSM.16.MT88.4 R52, [R216+0xf800] ;  /* 0x00f80000d834783b */ /* 0x000eae0000004200 */
[C---:B---3--:R-:W-:Y:S08]  /*1e020*/  HMMA.16816.F32 R12, R44.reuse, R56, R12 ;  /* 0x000000382c0c723c */ /* 0x048ff0000000180c */
[C---:B------:R-:W-:Y:S01]  /*1e030*/  HMMA.16816.F32 R16, R44.reuse, R58, R16 ;  /* 0x0000003a2c10723c */ /* 0x040fe20000001810 */
[----:B------:R-:W3:Y:S07]  /*1e040*/  LDSM.16.MT88.4 R56, [R148+0xf800] ;  /* 0x00f800009438783b */ /* 0x000eee0000004200 */
[C---:B----4-:R-:W-:Y:S08]  /*1e050*/  HMMA.16816.F32 R20, R44.reuse, R60, R20 ;  /* 0x0000003c2c14723c */ /* 0x050ff00000001814 */
[C---:B------:R-:W-:Y:S01]  /*1e060*/  HMMA.16816.F32 R24, R44.reuse, R62, R24 ;  /* 0x0000003e2c18723c */ /* 0x040fe20000001818 */
[----:B------:R-:W-:Y:S07]  /*1e070*/  LDSM.16.MT88.4 R60, [R219+0x5800] ;  /* 0x00580000db3c783b */ /* 0x000fee0000004200 */
[C---:B-1----:R-:W-:Y:S08]  /*1e080*/  HMMA.16816.F32 R28, R44.reuse, R48, R28 ;  /* 0x000000302c1c723c */ /* 0x042ff0000000181c */
        /* <DEDUP_REMOVED lines=12> */
[C---:B-1----:R-:W-:Y:S08]  /*1e150*/  HMMA.16816.F32 R20, R44.reuse, R48, R20 ;  /* 0x000000302c14723c */ /* 0x042ff00000001814 */
[C---:B------:R-:W-:Y:S01]  /*1e160*/  HMMA.16816.F32 R24, R44.reuse, R50, R24 ;  /* 0x000000322c18723c */ /* 0x040fe20000001818 */
[----:B------:R-:W1:Y:S07]  /*1e170*/  LDSM.16.MT88.4 R48, [R64+0x6000] ;  /* 0x006000004030783b */ /* 0x000e6e0000004200 */
[C---:B------:R-:W-:Y:S01]  /*1e180*/  HMMA.16816.F32 R28, R44.reuse, R60, R28 ;  /* 0x0000003c2c1c723c */ /* 0x040fe2000000181c */
[----:B------:R4:W-:Y:S07]  /*1e190*/  MUFU.EX2 R60, R41 ;  /* 0x00000029003c7308 */ /* 0x0009ee0000000800 */
[----:B------:R-:W-:Y:S03]  /*1e1a0*/  HMMA.16816.F32 R32, R44, R62, R32 ;  /* 0x0000003e2c20723c */ /* 0x000fe60000001820 */
[----:B------:R-:W1:Y:S01]  /*1e1b0*/  MUFU.EX2 R61, R86 ;  /* 0x00000056003d7308 */ /* 0x000e620000000800 */
[----:B------:R-:W-:Y:S01]  /*1e1c0*/  F2FP.F16.F32.PACK_AB R44, R115, R112 ;  /* 0x00000070732c723e */ /* 0x000fe200000000ff */
[----:B------:R-:W-:Y:S01]  /*1e1d0*/  FADD.FTZ R63, R91, R92 ;  /* 0x0000005c5b3f7221 */ /* 0x000fe20000010000 */
[----:B------:R-:W-:Y:S01]  /*1e1e0*/  F2FP.F16.F32.PACK_AB R46, R119, R104 ;  /* 0x00000068772e723e */ /* 0x000fe200000000ff */
[----:B------:R-:W-:Y:S01]  /*1e1f0*/  FFMA.FTZ R62, R81, R37, -R70 ;  /* 0x00000025513e7223 */ /* 0x000fe20000010846 */
[----:B------:R-:W-:Y:S01]  /*1e200*/  F2FP.F16.F32.PACK_AB R45, R101, R110 ;  /* 0x0000006e652d723e */ /* 0x000fe200000000ff */
[----:B------:R-:W-:Y:S01]  /*1e210*/  FADD.FTZ R63, R90, R63 ;  /* 0x0000003f5a3f7221 */ /* 0x000fe20000010000 */
[----:B------:R-:W-:Y:S03]  /*1e220*/  F2FP.F16.F32.PACK_AB R47, R100, R99 ;  /* 0x00000063642f723e */ /* 0x000fe600000000ff */
[----:B------:R-:W-:Y:S01]  /*1e230*/  MUFU.EX2 R62, R62 ;  /* 0x0000003e003e7308 */ /* 0x000fe20000000800 */
[----:B------:R-:W-:Y:S03]  /*1e240*/  FADD.FTZ R94, R94, R63 ;  /* 0x0000003f5e5e7221 */ /* 0x000fe60000010000 */
[C---:B--2---:R-:W-:Y:S03]  /*1e250*/  HMMA.16816.F32 R4, R44.reuse, R52, R4 ;  /* 0x000000342c04723c */ /* 0x044fe60000001804 */
[----:B------:R-:W-:Y:S01]  /*1e260*/  FADD.FTZ R53, R43, R42 ;  /* 0x0000002a2b357221 */ /* 0x000fe20000010000 */
[----:B------:R-:W-:Y:S01]  /*1e270*/  FADD.FTZ R95, R95, R94 ;  /* 0x0000005e5f5f7221 */ /* 0x000fe20000010000 */
[----:B----4-:R-:W2:Y:S01]  /*1e280*/  LDSM.16.MT88.4 R40, [R219+0x6000] ;  /* 0x00600000db28783b */ /* 0x010ea20000004200 */
[----:B------:R-:W-:Y:S01]  /*1e290*/  MUFU.EX2 R63, R82 ;  /* 0x00000052003f7308 */ /* 0x000fe20000000800 */
[----:B------:R-:W-:Y:S01]  /*1e2a0*/  FADD.FTZ R88, R88, R53 ;  /* 0x0000003558587221 */ /* 0x000fe20000010000 */
[C---:B------:R-:W-:Y:S03]  /*1e2b0*/  HMMA.16816.F32 R8, R44.reuse, R54, R8 ;  /* 0x000000362c08723c */ /* 0x040fe60000001808 */
[----:B------:R-:W-:Y:S01]  /*1e2c0*/  FADD.FTZ R52, R96, R95 ;  /* 0x0000005f60347221 */ /* 0x000fe20000010000 */
[----:B------:R-:W-:Y:S03]  /*1e2d0*/  FADD.FTZ R107, R107, R88 ;  /* 0x000000586b6b7221 */ /* 0x000fe60000010000 */
[----:B------:R-:W-:Y:S01]  /*1e2e0*/  FADD.FTZ R52, R103, R52 ;  /* 0x0000003467347221 */ /* 0x000fe20000010000 */
[C---:B---3--:R-:W-:Y:S03]  /*1e2f0*/  HMMA.16816.F32 R12, R44.reuse, R56, R12 ;  /* 0x000000382c0c723c */ /* 0x048fe6000000180c */
[-CC-:B------:R-:W-:Y:S01]  /*1e300*/  FFMA.FTZ R56, R89, R37.reuse, -R70.reuse ;  /* 0x0000002559387223 */ /* 0x180fe20000010846 */
[-C--:B------:R-:W-:Y:S01]  /*1e310*/  FFMA.FTZ R57, R87, R37.reuse, -R70 ;  /* 0x0000002557397223 */ /* 0x080fe20000010846 */
[----:B------:R-:W-:Y:S03]  /*1e320*/  FADD.FTZ R107, R98, R107 ;  /* 0x0000006b626b7221 */ /* 0x000fe60000010000 */
[C---:B------:R-:W-:Y:S01]  /*1e330*/  HMMA.16816.F32 R16, R44.reuse, R58, R16 ;  /* 0x0000003a2c10723c */ /* 0x040fe20000001810 */
[----:B------:R-:W-:Y:S02]  /*1e340*/  MUFU.EX2 R56, R56 ;  /* 0x0000003800387308 */ /* 0x000fe40000000800 */
[----:B------:R-:W-:Y:S01]  /*1e350*/  FADD.FTZ R59, R111, R52 ;  /* 0x000000346f3b7221 */ /* 0x000fe20000010000 */
[-CC-:B------:R-:W-:Y:S01]  /*1e360*/  FFMA.FTZ R58, R85, R37.reuse, -R70.reuse ;  /* 0x00000025553a7223 */ /* 0x180fe20000010846 */
[----:B------:R-:W3:Y:S01]  /*1e370*/  LDSM.16.MT88.4 R52, [R216+0x10800] ;  /* 0x01080000d834783b */ /* 0x000ee20000004200 */
[----:B------:R-:W-:Y:S01]  /*1e380*/  FADD.FTZ R102, R102, R107 ;  /* 0x0000006b66667221 */ /* 0x000fe20000010000 */
[----:B------:R-:W-:Y:S01]  /*1e390*/  FADD.FTZ R59, R106, R59 ;  /* 0x0000003b6a3b7221 */ /* 0x000fe20000010000 */
[C---:B-1----:R-:W-:Y:S03]  /*1e3a0*/  HMMA.16816.F32 R20, R44.reuse, R48, R20 ;  /* 0x000000302c14723c */ /* 0x042fe60000001814 */
[----:B------:R-:W1:Y:S01]  /*1e3b0*/  MUFU.EX2 R57, R57 ;  /* 0x0000003900397308 */ /* 0x000e620000000800 */
[----:B------:R-:W-:Y:S01]  /*1e3c0*/  FADD.FTZ R108, R108, R59 ;  /* 0x0000003b6c6c7221 */ /* 0x000fe20000010000 */
[----:B------:R-:W-:Y:S01]  /*1e3d0*/  FFMA.FTZ R59, R83, R37, -R70 ;  /* 0x00000025533b7223 */ /* 0x000fe20000010846 */
[----:B------:R-:W-:Y:S02]  /*1e3e0*/  FADD.FTZ R109, R109, R102 ;  /* 0x000000666d6d7221 */ /* 0x000fe40000010000 */
[----:B------:R-:W-:Y:S01]  /*1e3f0*/  FADD.FTZ R113, R113, R108 ;  /* 0x0000006c71717221 */ /* 0x000fe20000010000 */
[C---:B------:R-:W-:Y:S01]  /*1e400*/  HMMA.16816.F32 R24, R44.reuse, R50, R24 ;  /* 0x000000322c18723c */ /* 0x040fe20000001818 */
[----:B------:R-:W4:Y:S03]  /*1e410*/  LDSM.16.MT88.4 R48, [R148+0x10800] ;  /* 0x010800009430783b */ /* 0x000f260000004200 */
[----:B------:R-:W-:Y:S01]  /*1e420*/  MUFU.EX2 R58, R58 ;  /* 0x0000003a003a7308 */ /* 0x000fe20000000800 */
[----:B------:R-:W-:Y:S01]  /*1e430*/  FADD.FTZ R114, R114, R109 ;  /* 0x0000006d72727221 */ /* 0x000fe20000010000 */
[----:B------:R-:W-:Y:S03]  /*1e440*/  FADD.FTZ R120, R120, R113 ;  /* 0x0000007178787221 */ /* 0x000fe60000010000 */
[----:B------:R-:W-:Y:S01]  /*1e450*/  FADD.FTZ R121, R121, R114 ;  /* 0x0000007279797221 */ /* 0x000fe20000010000 */
[C---:B--2---:R-:W-:Y:S04]  /*1e460*/  HMMA.16816.F32 R28, R44.reuse, R40, R28 ;  /* 0x000000282c1c723c */ /* 0x044fe8000000181c */
[----:B------:R-:W2:Y:S01]  /*1e470*/  MUFU.EX2 R59, R59 ;  /* 0x0000003b003b7308 */ /* 0x000ea20000000800 */
[----:B------:R-:W-:Y:S01]  /*1e480*/  F2FP.F16.F32.PACK_AB R40, R61, R60 ;  /* 0x0000003c3d28723e */ /* 0x000fe200000000ff */
[----:B------:R-:W-:Y:S01]  /*1e490*/  FADD.FTZ R116, R116, R121 ;  /* 0x0000007974747221 */ /* 0x000fe20000010000 */
[----:B-1----:R-:W-:Y:S01]  /*1e4a0*/  F2FP.F16.F32.PACK_AB R41, R57, R56 ;  /* 0x000000383929723e */ /* 0x002fe200000000ff */
[----:B------:R-:W-:Y:S01]  /*1e4b0*/  FADD.FTZ R127, R127, R120 ;  /* 0x000000787f7f7221 */ /* 0x000fe20000010000 */
[----:B------:R-:W-:Y:S01]  /*1e4c0*/  HMMA.16816.F32 R32, R44, R42, R32 ;  /* 0x0000002a2c20723c */ /* 0x000fe20000001820 */
[----:B------:R-:W1:Y:S04]  /*1e4d0*/  LDSM.16.MT88.4 R44, [R64+0x6800] ;  /* 0x00680000402c783b */ /* 0x000e680000004200 */
[----:B------:R4:W-:Y:S01]  /*1e4e0*/  MUFU.EX2 R85, R74 ;  /* 0x0000004a00557308 */ /* 0x0009e20000000800 */
[----:B------:R-:W-:Y:S01]  /*1e4f0*/  F2FP.F16.F32.PACK_AB R42, R63, R84 ;  /* 0x000000543f2a723e */ /* 0x000fe200000000ff */
[----:B------:R-:W-:Y:S01]  /*1e500*/  FADD.FTZ R125, R125, R116 ;  /* 0x000000747d7d7221 */ /* 0x000fe20000010000 */
[----:B------:R-:W-:Y:S03]  /*1e510*/  FADD.FTZ R124, R124, R127 ;  /* 0x0000007f7c7c7221 */ /* 0x000fe60000010000 */
[----:B------:R-:W-:Y:S01]  /*1e520*/  FADD.FTZ R130, R130, R125 ;  /* 0x0000007d82827221 */ /* 0x000fe20000010000 */
[----:B------:R-:W-:Y:S03]  /*1e530*/  FADD.FTZ R129, R129, R124 ;  /* 0x0000007c81817221 */ /* 0x000fe60000010000 */
[----:B------:R-:W1:Y:S01]  /*1e540*/  MUFU.EX2 R83, R78 ;  /* 0x0000004e00537308 */ /* 0x000e620000000800 */
[----:B--2---:R-:W-:Y:S01]  /*1e550*/  F2FP.F16.F32.PACK_AB R43, R59, R58 ;  /* 0x0000003a3b2b723e */ /* 0x004fe200000000ff */
[----:B------:R-:W-:Y:S01]  /*1e560*/  FADD.FTZ R130, R133, R130 ;  /* 0x0000008285827221 */ /* 0x000fe20000010000 */
[----:B------:R-:W-:Y:S03]  /*1e570*/  FADD.FTZ R134, R134, R129 ;  /* 0x0000008186867221 */ /* 0x000fe60000010000 */
[----:B------:R-:W-:Y:S01]  /*1e580*/  FADD.FTZ R135, R135, R130 ;  /* 0x0000008287877221 */ /* 0x000fe20000010000 */
[----:B------:R-:W-:Y:S01]  /*1e590*/  FADD.FTZ R134, R137, R134 ;  /* 0x0000008689867221 */ /* 0x000fe20000010000 */
[C---:B---3--:R-:W-:Y:S05]  /*1e5a0*/  HMMA.16816.F32 R4, R40.reuse, R52, R4 ;  /* 0x000000342804723c */ /* 0x048fea0000001804 */
[----:B------:R-:W-:Y:S01]  /*1e5b0*/  FADD.FTZ R135, R132, R135 ;  /* 0x0000008784877221 */ /* 0x000fe20000010000 */
[----:B------:R-:W-:Y:S01]  /*1e5c0*/  F2FP.F16.F32.PACK_AB R132, R72, R73 ;  /* 0x000000494884723e */ /* 0x000fe200000000ff */
[----:B------:R-:W-:Y:S01]  /*1e5d0*/  FADD.FTZ R139, R139, R134 ;  /* 0x000000868b8b7221 */ /* 0x000fe20000010000 */
[C---:B------:R-:W-:Y:S01]  /*1e5e0*/  HMMA.16816.F32 R8, R40.reuse, R54, R8 ;  /* 0x000000362808723c */ /* 0x040fe20000001808 */
[----:B------:R-:W2:Y:S02]  /*1e5f0*/  LDSM.16.MT88.4 R52, [R219+0x6800] ;  /* 0x00680000db34783b */ /* 0x000ea40000004200 */
[----:B------:R-:W-:Y:S01]  /*1e600*/  FADD.FTZ R138, R138, R135 ;  /* 0x000000878a8a7221 */ /* 0x000fe20000010000 */
[----:B------:R-:W-:Y:S01]  /*1e610*/  FADD.FTZ R139, R136, R139 ;  /* 0x0000008b888b7221 */ /* 0x000fe20000010000 */
[----:B------:R-:W-:Y:S01]  /*1e620*/  F2FP.F16.F32.PACK_AB R134, R252, R71 ;  /* 0x00000047fc86723e */ /* 0x000fe200000000ff */
[-C--:B----4-:R-:W-:Y:S01]  /*1e630*/  FFMA.FTZ R74, R77, R37.reuse, -R70 ;  /* 0x000000254d4a7223 */ /* 0x090fe20000010846 */
[----:B------:R-:W-:Y:S01]  /*1e640*/  FADD.FTZ R138, R141, R138 ;  /* 0x0000008a8d8a7221 */ /* 0x000fe20000010000 */
[C---:B------:R-:W-:Y:S03]  /*1e650*/  HMMA.16816.F32 R12, R40.reuse, R48, R12 ;  /* 0x00000030280c723c */ /* 0x040fe6000000180c */
[----:B------:R-:W-:Y:S01]  /*1e660*/  FADD.FTZ R142, R142, R139 ;  /* 0x0000008b8e8e7221 */ /* 0x000fe20000010000 */
[----:B------:R-:W-:Y:S01]  /*1e670*/  FADD.FTZ R143, R143, R138 ;  /* 0x0000008a8f8f7221 */ /* 0x000fe20000010000 */
[----:B------:R-:W3:Y:S02]  /*1e680*/  MUFU.EX2 R74, R74 ;  /* 0x0000004a004a7308 */ /* 0x000ee40000000800 */
[----:B------:R-:W-:Y:S01]  /*1e690*/  FADD.FTZ R145, R145, R142 ;  /* 0x0000008e91917221 */ /* 0x000fe20000010000 */
[C---:B------:R-:W-:Y:S01]  /*1e6a0*/  HMMA.16816.F32 R16, R40.reuse, R50, R16 ;  /* 0x000000322810723c */ /* 0x040fe20000001810 */
[----:B------:R-:W4:Y:S02]  /*1e6b0*/  LDSM.16.MT88.4 R48, [R216+0x11000] ;  /* 0x01100000d830783b */ /* 0x000f240000004200 */
[----:B------:R-:W-:Y:S01]  /*1e6c0*/  FADD.FTZ R143, R140, R143 ;  /* 0x0000008f8c8f7221 */ /* 0x000fe20000010000 */
[----:B------:R-:W-:Y:S03]  /*1e6d0*/  FADD.FTZ R144, R144, R145 ;  /* 0x0000009190907221 */ /* 0x000fe60000010000 */
[----:B------:R-:W-:Y:S01]  /*1e6e0*/  FADD.FTZ R146, R146, R143 ;  /* 0x0000008f92927221 */ /* 0x000fe20000010000 */
[C---:B-1----:R-:W-:Y:S01]  /*1e6f0*/  HMMA.16816.F32 R20, R40.reuse, R44, R20 ;  /* 0x0000002c2814723c */ /* 0x042fe20000001814 */
[----:B------:R-:W-:Y:S02]  /*1e700*/  LDSM.16.MT88.4 R140, [R64+0x7800] ;  /* 0x00780000408c783b */ /* 0x000fe40000004200 */
[----:B------:R-:W-:Y:S01]  /*1e710*/  FADD.FTZ R149, R149, R146 ;  /* 0x0000009295957221 */ /* 0x000fe20000010000 */
[----:B------:R-:W-:Y:S03]  /*1e720*/  FADD.FTZ R147, R147, R144 ;  /* 0x0000009093937221 */ /* 0x000fe60000010000 */
[----:B------:R-:W-:Y:S01]  /*1e730*/  FADD.FTZ R150, R150, R149 ;  /* 0x0000009596967221 */ /* 0x000fe20000010000 */
[C---:B------:R-:W-:Y:S01]  /*1e740*/  HMMA.16816.F32 R24, R40.reuse, R46, R24 ;  /* 0x0000002e2818723c */ /* 0x040fe20000001818 */
[----:B------:R-:W1:Y:S02]  /*1e750*/  LDSM.16.MT88.4 R44, [R148+0x11000] ;  /* 0x01100000942c783b */ /* 0x000e640000004200 */
[----:B------:R-:W-:Y:S01]  /*1e760*/  FADD.FTZ R151, R151, R150 ;  /* 0x0000009697977221 */ /* 0x000fe20000010000 */
[----:B------:R-:W-:Y:S03]  /*1e770*/  FADD.FTZ R152, R152, R147 ;  /* 0x0000009398987221 */ /* 0x000fe60000010000 */
[----:B------:R-:W-:Y:S01]  /*1e780*/  FADD.FTZ R156, R156, R151 ;  /* 0x000000979c9c7221 */ /* 0x000fe20000010000 */
[----:B------:R-:W-:Y:S01]  /*1e790*/  FADD.FTZ R153, R153, R152 ;  /* 0x0000009899997221 */ /* 0x000fe20000010000 */
[C---:B--2---:R-:W-:Y:S01]  /*1e7a0*/  HMMA.16816.F32 R28, R40.reuse, R52, R28 ;  /* 0x00000034281c723c */ /* 0x044fe2000000181c */
[----:B------:R-:W-:Y:S02]  /*1e7b0*/  LDSM.16.MT88.4 R148, [R148+0x11800] ;  /* 0x011800009494783b */ /* 0x000fe40000004200 */
[----:B------:R-:W-:Y:S01]  /*1e7c0*/  FADD.FTZ R157, R157, R156 ;  /* 0x0000009c9d9d7221 */ /* 0x000fe20000010000 */
[----:B------:R-:W-:Y:S03]  /*1e7d0*/  FADD.FTZ R154, R154, R153 ;  /* 0x000000999a9a7221 */ /* 0x000fe60000010000 */
[----:B------:R-:W-:Y:S01]  /*1e7e0*/  FADD.FTZ R158, R158, R157 ;  /* 0x0000009d9e9e7221 */ /* 0x000fe20000010000 */
[----:B------:R-:W-:Y:S01]  /*1e7f0*/  HMMA.16816.F32 R32, R40, R54, R32 ;  /* 0x000000362820723c */ /* 0x000fe20000001820 */
[----:B------:R-:W2:Y:S02]  /*1e800*/  LDSM.16.MT88.4 R52, [R64+0x7000] ;  /* 0x007000004034783b */ /* 0x000ea40000004200 */
[----:B------:R-:W-:Y:S01]  /*1e810*/  F2FP.F16.F32.PACK_AB R40, R83, R80 ;  /* 0x000000505328723e */ /* 0x000fe200000000ff */
[----:B------:R-:W-:Y:S01]  /*1e820*/  FADD.FTZ R159, R159, R158 ;  /* 0x0000009e9f9f7221 */ /* 0x000fe20000010000 */
[----:B------:R-:W-:Y:S01]  /*1e830*/  F2FP.F16.F32.PACK_AB R42, R85, R76 ;  /* 0x0000004c552a723e */ /* 0x000fe200000000ff */
[----:B------:R-:W-:Y:S01]  /*1e840*/  FADD.FTZ R155, R155, R154 ;  /* 0x0000009a9b9b7221 */ /* 0x000fe20000010000 */
[----:B------:R-:W-:Y:S01]  /*1e850*/  F2FP.F16.F32.PACK_AB R41, R79, R62 ;  /* 0x0000003e4f29723e */ /* 0x000fe200000000ff */
[----:B------:R-:W-:Y:S01]  /*1e860*/  FADD.FTZ R164, R164, R159 ;  /* 0x0000009fa4a47221 */ /* 0x000fe20000010000 */
[----:B---3--:R-:W-:Y:S01]  /*1e870*/  F2FP.F16.F32.PACK_AB R43, R75, R74 ;  /* 0x0000004a4b2b723e */ /* 0x008fe200000000ff */
[----:B------:R-:W-:Y:S01]  /*1e880*/  FADD.FTZ R160, R160, R155 ;  /* 0x0000009ba0a07221 */ /* 0x000fe20000010000 */
[----:B------:R-:W-:Y:S01]  /*1e890*/  LDSM.16.MT88.4 R156, [R216+0x11800] ;  /* 0x01180000d89c783b */ /* 0x000fe20000004200 */
[----:B------:R-:W-:Y:S01]  /*1e8a0*/  FADD.FTZ R191, R191, R164 ;  /* 0x000000a4bfbf7221 */ /* 0x000fe20000010000 */
[----:B------:R-:W-:Y:S02]  /*1e8b0*/  IMAD.MOV.U32 R164, RZ, RZ, R0 ;  /* 0x000000ffffa47224 */ /* 0x000fe400078e0000 */
[----:B------:R-:W-:Y:S01]  /*1e8c0*/  FADD.FTZ R160, R161, R160 ;  /* 0x000000a0a1a07221 */ /* 0x000fe20000010000 */
[C---:B----4-:R-:W-:Y:S03]  /*1e8d0*/  HMMA.16816.F32 R4, R40.reuse, R48, R4 ;  /* 0x000000302804723c */ /* 0x050fe60000001804 */
        /* <DEDUP_REMOVED lines=8> */
[C---:B-1----:R-:W-:Y:S03]  /*1e960*/  HMMA.16816.F32 R12, R40.reuse, R44, R12 ;  /* 0x0000002c280c723c */ /* 0x042fe6000000180c */
[----:B------:R-:W-:Y:S01]  /*1e970*/  FADD.FTZ R190, R193, R190 ;  /* 0x000000bec1be7221 */ /* 0x000fe20000010000 */
[----:B------:R-:W-:Y:S01]  /*1e980*/  FADD.FTZ R186, R186, R187 ;  /* 0x000000bbbaba7221 */ /* 0x000fe20000010000 */
[-CC-:B------:R-:W-:Y:S01]  /*1e990*/  FFMA.FTZ R44, R67, R37.reuse, -R70.reuse ;  /* 0x00000025432c7223 */ /* 0x180fe20000010846 */
[-C--:B------:R-:W-:Y:S01]  /*1e9a0*/  FFMA.FTZ R45, R68, R37.reuse, -R70 ;  /* 0x00000025442d7223 */ /* 0x080fe20000010846 */
[----:B------:R-:W-:Y:S01]  /*1e9b0*/  FADD.FTZ R195, R195, R190 ;  /* 0x000000bec3c37221 */ /* 0x000fe20000010000 */
[C---:B------:R-:W-:Y:S03]  /*1e9c0*/  HMMA.16816.F32 R16, R40.reuse, R46, R16 ;  /* 0x0000002e2810723c */ /* 0x040fe60000001810 */
[----:B------:R-:W-:Y:S01]  /*1e9d0*/  FADD.FTZ R183, R183, R186 ;  /* 0x000000bab7b77221 */ /* 0x000fe20000010000 */
[----:B------:R-:W-:Y:S01]  /*1e9e0*/  FADD.FTZ R195, R184, R195 ;  /* 0x000000c3b8c37221 */ /* 0x000fe20000010000 */
[----:B------:R-:W-:Y:S01]  /*1e9f0*/  MUFU.EX2 R44, R44 ;  /* 0x0000002c002c7308 */ /* 0x000fe20000000800 */
[----:B------:R-:W-:Y:S01]  /*1ea00*/  FFMA.FTZ R70, R38, R37, -R70 ;  /* 0x0000002526467223 */ /* 0x000fe20000010846 */
[----:B------:R-:W-:Y:S01]  /*1ea10*/  FADD.FTZ R188, R188, R183 ;  /* 0x000000b7bcbc7221 */ /* 0x000fe20000010000 */
[C---:B--2---:R-:W-:Y:S03]  /*1ea20*/  HMMA.16816.F32 R20, R40.reuse, R52, R20 ;  /* 0x000000342814723c */ /* 0x044fe60000001814 */
[----:B------:R-:W-:Y:S01]  /*1ea30*/  FADD.FTZ R182, R182, R195 ;  /* 0x000000c3b6b67221 */ /* 0x000fe20000010000 */
[----:B------:R-:W-:Y:S03]  /*1ea40*/  FADD.FTZ R179, R179, R188 ;  /* 0x000000bcb3b37221 */ /* 0x000fe60000010000 */
[----:B------:R-:W1:Y:S01]  /*1ea50*/  MUFU.EX2 R45, R45 ;  /* 0x0000002d002d7308 */ /* 0x000e620000000800 */
[----:B------:R-:W-:Y:S01]  /*1ea60*/  FADD.FTZ R181, R181, R182 ;  /* 0x000000b6b5b57221 */ /* 0x000fe20000010000 */
[C---:B------:R-:W-:Y:S03]  /*1ea70*/  HMMA.16816.F32 R24, R40.reuse, R54, R24 ;  /* 0x000000362818723c */ /* 0x040fe60000001818 */
[----:B------:R-:W-:Y:S01]  /*1ea80*/  FADD.FTZ R180, R180, R179 ;  /* 0x000000b3b4b47221 */ /* 0x000fe20000010000 */
[----:B------:R-:W-:Y:S04]  /*1ea90*/  FADD.FTZ R178, R178, R181 ;  /* 0x000000b5b2b27221 */ /* 0x000fe80000010000 */
[----:B------:R-:W2:Y:S01]  /*1eaa0*/  MUFU.EX2 R70, R70 ;  /* 0x0000004600467308 */ /* 0x000ea20000000800 */
[----:B------:R-:W-:Y:S01]  /*1eab0*/  FADD.FTZ R175, R175, R180 ;  /* 0x000000b4afaf7221 */ /* 0x000fe20000010000 */
        /* <DEDUP_REMOVED lines=9> */
[----:B--2---:R-:W-:Y:S02]  /*1eb50*/  F2FP.F16.F32.PACK_AB R135, R70, R39 ;  /* 0x000000274687723e */ /* 0x004fe400000000ff */
[----:B------:R-:W-:Y:S01]  /*1eb60*/  FADD.FTZ R177, R177, R174 ;  /* 0x000000aeb1b17221 */ /* 0x000fe20000010000 */
[----:B------:R-:W-:Y:S03]  /*1eb70*/  FADD.FTZ R165, R165, R170 ;  /* 0x000000aaa5a57221 */ /* 0x000fe60000010000 */
[----:B------:R-:W-:Y:S01]  /*1eb80*/  FADD.FTZ R177, R168, R177 ;  /* 0x000000b1a8b17221 */ /* 0x000fe20000010000 */
[C---:B------:R-:W-:Y:S01]  /*1eb90*/  HMMA.16816.F32 R160, R132.reuse, R156, R4 ;  /* 0x0000009c84a0723c */ /* 0x040fe20000001804 */
[----:B------:R-:W1:Y:S04]  /*1eba0*/  LDSM.16.MT88.4 R4, [R219+0x7800] ;  /* 0x00780000db04783b */ /* 0x000e680000004200 */
[----:B------:R-:W-:Y:S01]  /*1ebb0*/  FADD.FTZ R172, R172, R165 ;  /* 0x000000a5acac7221 */ /* 0x000fe20000010000 */
[----:B------:R-:W-:Y:S01]  /*1ebc0*/  FADD.FTZ R128, R128, R177 ;  /* 0x000000b180807221 */ /* 0x000fe20000010000 */
[----:B------:R-:W-:Y:S01]  /*1ebd0*/  IMAD.MOV.U32 R165, RZ, RZ, R36 ;  /* 0x000000ffffa57224 */ /* 0x000fe200078e0024 */
        /* <DEDUP_REMOVED lines=47> */
.L_x_2417:
        /* <DEDUP_REMOVED lines=11> */
.L_x_2438:
[----:B------:R-:W2:Y:S01]  /*1ef80*/  S2R R4, SR_CgaCtaId ;  /* 0x0000000000047919 */ /* 0x000ea20000008800 */
[----:B----4-:R-:W-:Y:S01]  /*1ef90*/  FADD.FTZ R13, R10, R13 ;  /* 0x0000000d0a0d7221 */ /* 0x010fe20000010000 */
[----:B------:R-:W4:Y:S01]  /*1efa0*/  MUFU.RCP R5, R8 ;  /* 0x0000000800057308 */ /* 0x000f220000001000 */
[----:B------:R-:W-:Y:S01]  /*1efb0*/  MOV R11, 0x400 ;  /* 0x00000400000b7802 */ /* 0x000fe20000000f00 */
[C---:B---3--:R-:W-:Y:S01]  /*1efc0*/  IMAD.SHL.U32 R10, R167.reuse, 0x10, RZ ;  /* 0x00000010a70a7824 */ /* 0x048fe200078e00ff */
[----:B------:R-:W-:Y:S02]  /*1efd0*/  SHF.L.U32 R6, R167, 0x5, RZ ;  /* 0x00000005a7067819 */ /* 0x000fe400000006ff */
[----:B------:R-:W-:Y:S02]  /*1efe0*/  FSETP.NE.FTZ.AND P1, PT, R8, RZ, PT ;  /* 0x000000ff0800720b */ /* 0x000fe40003f35000 */
[----:B------:R-:W-:Y:S01]  /*1eff0*/  FSETP.NE.FTZ.AND P0, PT, R13, RZ, PT ;  /* 0x000000ff0d00720b */ /* 0x000fe20003f15000 */
[----:B------:R-:W3:Y:S01]  /*1f000*/  MUFU.RCP R12, R13 ;  /* 0x0000000d000c7308 */ /* 0x000ee20000001000 */
[----:B------:R-:W-:-:S02]  /*1f010*/  LOP3.LUT R6, R65, 0x7c00, R6, 0xf8, !PT ;  /* 0x00007c0041067812 */ /* 0x000fc400078ef806 */
[----:B------:R-:W-:Y:S02]  /*1f020*/  R2P PR, R167, 0x18 ;  /* 0x00000018a7007804 */ /* 0x000fe40000000000 */
[----:B----4-:R-:W-:-:S05]  /*1f030*/  FSEL R5, R5, 1, P1 ;  /* 0x3f80000005057808 */ /* 0x010fca0000800000 */
[C---:B------:R-:W-:Y:S01]  /*1f040*/  FMUL.FTZ R160, R5.reuse, R160 ;  /* 0x000000a005a07220 */ /* 0x040fe20000410000 */
[C---:B------:R-:W-:Y:S01]  /*1f050*/  FMUL.FTZ R161, R5.reuse, R161 ;  /* 0x000000a105a17220 */ /* 0x040fe20000410000 */
[C---:B------:R-:W-:Y:S01]  /*1f060*/  FMUL.FTZ R156, R5.reuse, R156 ;  /* 0x0000009c059c7220 */ /* 0x040fe20000410000 */
[----:B---3--:R-:W-:Y:S01]  /*1f070*/  FSEL R12, R12, 1, P0 ;  /* 0x3f8000000c0c7808 */ /* 0x008fe20000000000 */
[C---:B------:R-:W-:Y:S01]  /*1f080*/  FMUL.FTZ R157, R5.reuse, R157 ;  /* 0x0000009d059d7220 */ /* 0x040fe20000410000 */
[C---:B------:R-:W-:Y:S01]  /*1f090*/  FMUL.FTZ R152, R5.reuse, R152 ;  /* 0x0000009805987220 */ /* 0x040fe20000410000 */
[C---:B------:R-:W-:Y:S01]  /*1f0a0*/  FMUL.FTZ R153, R5.reuse, R153 ;  /* 0x0000009905997220 */ /* 0x040fe20000410000 */
[----:B------:R-:W-:Y:S01]  /*1f0b0*/  FMUL.FTZ R148, R5, R148 ;  /* 0x0000009405947220 */ /* 0x000fe20000410000 */
[----:B--2---:R-:W-:Y:S01]  /*1f0c0*/  LEA R4, R4, R11, 0x18 ;  /* 0x0000000b04047211 */ /* 0x004fe200078ec0ff */
[----:B------:R-:W-:Y:S01]  /*1f0d0*/  FMUL.FTZ R162, R12, R162 ;  /* 0x000000a20ca27220 */ /* 0x000fe20000410000 */
[----:B------:R-:W-:Y:S01]  /*1f0e0*/  LOP3.LUT R11, R10, 0x1c0, RZ, 0xc0, !PT ;  /* 0x000001c00a0b7812 */ /* 0x000fe200078ec0ff */
[C---:B------:R-:W-:Y:S01]  /*1f0f0*/  FMUL.FTZ R163, R12.reuse, R163 ;  /* 0x000000a30ca37220 */ /* 0x040fe20000410000 */
[----:B------:R-:W-:Y:S01]  /*1f100*/  SEL R10, R7, 0xffffffe0, !P3 ;  /* 0xffffffe0070a7807 */ /* 0x000fe20005800000 */
[C---:B------:R-:W-:Y:S01]  /*1f110*/  FMUL.FTZ R158, R12.reuse, R158 ;  /* 0x0000009e0c9e7220 */ /* 0x040fe20000410000 */
[----:B-----5:R-:W-:Y:S01]  /*1f120*/  LOP3.LUT R11, R11, 0x38, R66, 0xf8, !PT ;  /* 0x000000380b0b7812 */ /* 0x020fe200078ef842 */
[C---:B------:R-:W-:Y:S01]  /*1f130*/  FMUL.FTZ R159, R12.reuse, R159 ;  /* 0x0000009f0c9f7220 */ /* 0x040fe20000410000 */
[C---:B------:R-:W-:Y:S01]  /*1f140*/  FMUL.FTZ R154, R12.reuse, R154 ;  /* 0x0000009a0c9a7220 */ /* 0x040fe20000410000 */
[----:B------:R-:W-:Y:S01]  /*1f150*/  FMUL.FTZ R155, R12, R155 ;  /* 0x0000009b0c9b7220 */ /* 0x000fe20000410000 */
[----:B------:R-:W-:Y:S01]  /*1f160*/  LOP3.LUT R11, R6, R11, RZ, 0xfc, !PT ;  /* 0x0000000b060b7212 */ /* 0x000fe200078efcff */
[----:B------:R-:W-:Y:S01]  /*1f170*/  FMUL.FTZ R149, R5, R149 ;  /* 0x0000009505957220 */ /* 0x000fe20000410000 */
[----:B------:R-:W-:Y:S01]  /*1f180*/  MOV R6, 0x10 ;  /* 0x0000001000067802 */ /* 0x000fe20000000f00 */
[C---:B------:R-:W-:Y:S01]  /*1f190*/  FMUL.FTZ R150, R12.reuse, R150 ;  /* 0x000000960c967220 */ /* 0x040fe20000410000 */
[----:B------:R-:W-:Y:S01]  /*1f1a0*/  FMUL.FTZ R151, R12, R151 ;  /* 0x000000970c977220 */ /* 0x000fe20000410000 */
[----:B------:R-:W-:Y:S01]  /*1f1b0*/  IMAD R11, R11, 0x2, R4 ;  /* 0x000000020b0b7824 */ /* 0x000fe200078e0204 */
[----:B------:R-:W-:Y:S01]  /*1f1c0*/  SEL R6, R6, 0xfffffff0, !P2 ;  /* 0xfffffff006067807 */ /* 0x000fe20005000000 */
[C---:B------:R-:W-:Y:S01]  /*1f1d0*/  FMUL.FTZ R144, R5.reuse, R144 ;  /* 0x0000009005907220 */ /* 0x040fe20000410000 */
[----:B------:R-:W-:Y:S01]  /*1f1e0*/  FMUL.FTZ R145, R5, R145 ;  /* 0x0000009105917220 */ /* 0x000fe20000410000 */
[C---:B------:R-:W-:Y:S01]  /*1f1f0*/  FMUL.FTZ R146, R12.reuse, R146 ;  /* 0x000000920c927220 */ /* 0x040fe20000410000 */
[C---:B------:R-:W-:Y:S01]  /*1f200*/  IADD3 R17, PT, PT, R11.reuse, 0x40, RZ ;  /* 0x000000400b117810 */ /* 0x040fe20007ffe0ff */
[----:B------:R-:W-:Y:S01]  /*1f210*/  FMUL.FTZ R147, R12, R147 ;  /* 0x000000930c937220 */ /* 0x000fe20000410000 */
[----:B------:R-:W-:Y:S01]  /*1f220*/  @P4 IADD3 R17, PT, PT, R11, -0x40, RZ ;  /* 0xffffffc00b114810 */ /* 0x000fe20007ffe0ff */
[----:B------:R-:W-:-:S02]  /*1f230*/  IMAD.IADD R15, R10, 0x1, R11 ;  /* 0x000000010a0f7824 */ /* 0x000fc400078e020b */
[C---:B------:R-:W-:Y:S01]  /*1f240*/  FMUL.FTZ R140, R5.reuse, R140 ;  /* 0x0000008c058c7220 */ /* 0x040fe20000410000 */
[----:B------:R-:W-:Y:S01]  /*1f250*/  FMUL.FTZ R141, R5, R141 ;  /* 0x0000008d058d7220 */ /* 0x000fe20000410000 */
[C---:B------:R-:W-:Y:S01]  /*1f260*/  FMUL.FTZ R142, R12.reuse, R142 ;  /* 0x0000008e0c8e7220 */ /* 0x040fe20000410000 */
[C---:B------:R-:W-:Y:S01]  /*1f270*/  FMUL.FTZ R143, R12.reuse, R143 ;  /* 0x0000008f0c8f7220 */ /* 0x040fe20000410000 */
[----:B------:R-:W-:Y:S01]  /*1f280*/  F2FP.F16.F32.PACK_AB R160, R161, R160 ;  /* 0x000000a0a1a0723e */ /* 0x000fe200000000ff */
[----:B------:R-:W-:Y:S01]  /*1f290*/  FMUL.FTZ R136, R5, R136 ;  /* 0x0000008805887220 */ /* 0x000fe20000410000 */
[----:B------:R-:W-:Y:S01]  /*1f2a0*/  F2FP.F16.F32.PACK_AB R162, R163, R162 ;  /* 0x000000a2a3a2723e */ /* 0x000fe200000000ff */
[C---:B------:R-:W-:Y:S01]  /*1f2b0*/  FMUL.FTZ R137, R5.reuse, R137 ;  /* 0x0000008905897220 */ /* 0x040fe20000410000 */
[----:B------:R-:W-:Y:S01]  /*1f2c0*/  FMUL.FTZ R132, R5, R132 ;  /* 0x0000008405847220 */ /* 0x000fe20000410000 */
[C---:B------:R-:W-:Y:S01]  /*1f2d0*/  FMUL.FTZ R138, R12.reuse, R138 ;  /* 0x0000008a0c8a7220 */ /* 0x040fe20000410000 */
[C---:B------:R-:W-:Y:S01]  /*1f2e0*/  FMUL.FTZ R139, R12.reuse, R139 ;  /* 0x0000008b0c8b7220 */ /* 0x040fe20000410000 */
[----:B------:R-:W-:Y:S01]  /*1f2f0*/  F2FP.F16.F32.PACK_AB R156, R157, R156 ;  /* 0x0000009c9d9c723e */ /* 0x000fe200000000ff */
[----:B------:R-:W-:Y:S01]  /*1f300*/  FMUL.FTZ R5, R5, R133 ;  /* 0x0000008505057220 */ /* 0x000fe20000410000 */
[----:B------:R-:W-:Y:S01]  /*1f310*/  F2FP.F16.F32.PACK_AB R158, R159, R158 ;  /* 0x0000009e9f9e723e */ /* 0x000fe200000000ff */
[----:B------:R-:W-:Y:S01]  /*1f320*/  FMUL.FTZ R134, R12, R134 ;  /* 0x000000860c867220 */ /* 0x000fe20000410000 */
[----:B------:R-:W-:Y:S01]  /*1f330*/  IADD3 R7, PT, PT, R6, R11, RZ ;  /* 0x0000000b06077210 */ /* 0x000fe20007ffe0ff */
[----:B------:R-:W-:Y:S01]  /*1f340*/  FMUL.FTZ R135, R12, R135 ;  /* 0x000000870c877220 */ /* 0x000fe20000410000 */
[----:B------:R-:W-:Y:S01]  /*1f350*/  F2FP.F16.F32.PACK_AB R152, R153, R152 ;  /* 0x000000989998723e */ /* 0x000fe200000000ff */
[----:B------:R-:W-:Y:S01]  /*1f360*/  IMAD.IADD R21, R10, 0x1, R17 ;  /* 0x000000010a157824 */ /* 0x000fe200078e0211 */
[----:B------:R-:W-:Y:S01]  /*1f370*/  F2FP.F16.F32.PACK_AB R154, R155, R154 ;  /* 0x0000009a9b9a723e */ /* 0x000fe200000000ff */
[----:B------:R-:W-:Y:S01]  /*1f380*/  IMAD.IADD R19, R6, 0x1, R15 ;  /* 0x0000000106137824 */ /* 0x000fe200078e020f */
[----:B------:R-:W-:Y:S01]  /*1f390*/  F2FP.F16.F32.PACK_AB R148, R149, R148 ;  /* 0x000000949594723e */ /* 0x000fe200000000ff */
[----:B------:R-:W-:Y:S01]  /*1f3a0*/  STS [R11], R160 ;  /* 0x000000a00b007388 */ /* 0x000fe20000000800 */
[----:B------:R-:W-:-:S02]  /*1f3b0*/  F2FP.F16.F32.PACK_AB R150, R151, R150 ;  /* 0x000000969796723e */ /* 0x000fc400000000ff */
[----:B------:R-:W-:Y:S01]  /*1f3c0*/  F2FP.F16.F32.PACK_AB R144, R145, R144 ;  /* 0x000000909190723e */ /* 0x000fe200000000ff */
[----:B------:R-:W-:Y:S01]  /*1f3d0*/  STS [R11+0x400], R162 ;  /* 0x000400a20b007388 */ /* 0x000fe20000000800 */
[----:B------:R-:W-:Y:S02]  /*1f3e0*/  F2FP.F16.F32.PACK_AB R146, R147, R146 ;  /* 0x000000929392723e */ /* 0x000fe400000000ff */
[----:B------:R-:W-:Y:S01]  /*1f3f0*/  F2FP.F16.F32.PACK_AB R140, R141, R140 ;  /* 0x0000008c8d8c723e */ /* 0x000fe200000000ff */
[----:B------:R-:W-:Y:S01]  /*1f400*/  STS [R7], R156 ;  /* 0x0000009c07007388 */ /* 0x000fe20000000800 */
[----:B------:R-:W-:Y:S02]  /*1f410*/  F2FP.F16.F32.PACK_AB R142, R143, R142 ;  /* 0x0000008e8f8e723e */ /* 0x000fe400000000ff */
[----:B------:R-:W-:Y:S01]  /*1f420*/  IADD3 R23, PT, PT, R6, R17, RZ ;  /* 0x0000001106177210 */ /* 0x000fe20007ffe0ff */
[----:B------:R2:W-:Y:S01]  /*1f430*/  STS [R7+0x400], R158 ;  /* 0x0004009e07007388 */ /* 0x0005e20000000800 */
[----:B------:R-:W-:-:S02]  /*1f440*/  F2FP.F16.F32.PACK_AB R136, R137, R136 ;  /* 0x000000888988723e */ /* 0x000fc400000000ff */
[----:B------:R-:W-:Y:S01]  /*1f450*/  F2FP.F16.F32.PACK_AB R138, R139, R138 ;  /* 0x0000008a8b8a723e */ /* 0x000fe200000000ff */
[----:B------:R-:W-:Y:S01]  /*1f460*/  STS [R15], R152 ;  /* 0x000000980f007388 */ /* 0x000fe20000000800 */
[----:B------:R-:W-:Y:S02]  /*1f470*/  F2FP.F16.F32.PACK_AB R5, R5, R132 ;  /* 0x000000840505723e */ /* 0x000fe400000000ff */
[----:B------:R-:W-:Y:S01]  /*1f480*/  F2FP.F16.F32.PACK_AB R134, R135, R134 ;  /* 0x000000868786723e */ /* 0x000fe200000000ff */
[----:B------:R3:W-:Y:S01]  /*1f490*/  STS [R15+0x400], R154 ;  /* 0x0004009a0f007388 */ /* 0x0007e20000000800 */
[----:B------:R-:W-:-:S03]  /*1f4a0*/  IADD3 R6, PT, PT, R6, R21, RZ ;  /* 0x0000001506067210 */ /* 0x000fc60007ffe0ff */
[----:B------:R-:W-:Y:S04]  /*1f4b0*/  STS [R19], R148 ;  /* 0x0000009413007388 */ /* 0x000fe80000000800 */
[----:B------:R-:W-:Y:S04]  /*1f4c0*/  STS [R19+0x400], R150 ;  /* 0x0004009613007388 */ /* 0x000fe80000000800 */
[----:B------:R-:W-:Y:S04]  /*1f4d0*/  STS [R17], R144 ;  /* 0x0000009011007388 */ /* 0x000fe80000000800 */
[----:B------:R-:W-:Y:S04]  /*1f4e0*/  STS [R17+0x400], R146 ;  /* 0x0004009211007388 */ /* 0x000fe80000000800 */
[----:B------:R-:W-:Y:S04]  /*1f4f0*/  STS [R23], R140 ;  /* 0x0000008c17007388 */ /* 0x000fe80000000800 */
[----:B------:R-:W-:Y:S04]  /*1f500*/  STS [R23+0x400], R142 ;  /* 0x0004008e17007388 */ /* 0x000fe80000000800 */
[----:B------:R-:W-:Y:S04]  /*1f510*/  STS [R21], R136 ;  /* 0x0000008815007388 */ /* 0x000fe80000000800 */
[----:B------:R-:W-:Y:S04]  /*1f520*/  STS [R21+0x400], R138 ;  /* 0x0004008a15007388 */ /* 0x000fe80000000800 */
[----:B------:R4:W-:Y:S04]  /*1f530*/  STS [R6], R5 ;  /* 0x0000000506007388 */ /* 0x0009e80000000800 */
[----:B------:R1:W-:Y:S04]  /*1f540*/  STS [R6+0x400], R134 ;  /* 0x0004008606007388 */ /* 0x0003e80000000800 */
[----:B--2---:R-:W2:Y:S04]  /*1f550*/  LD.E.U8 R7, desc[UR4][R2.64+0x1c8] ;  /* 0x0001c80402077980 */ /* 0x004ea8000c101100 */
[----:B------:R-:W4:Y:S01]  /*1f560*/  LD.E.64 R26, desc[UR4][R2.64+0x88] ;  /* 0x00008804021a7980 */ /* 0x000f22000c101b00 */
[----:B------:R-:W1:Y:S01]  /*1f570*/  @P0 MUFU.LG2 R13, R13 ;  /* 0x0000000d000d0308 */ /* 0x000e620000000c00 */
[----:B--2---:R-:W-:-:S13]  /*1f580*/  ISETP.NE.AND P3, PT, R7, RZ, PT ;  /* 0x000000ff0700720c */ /* 0x004fda0003f65270 */
[----:B------:R-:W2:Y:S04]  /*1f590*/  @!P3 LD.E R11, desc[UR4][R2.64+0x60] ;  /* 0x00006004020bb980 */ /* 0x000ea8000c101900 */
[----:B------:R-:W2:Y:S01]  /*1f5a0*/  @!P3 LD.E R10, desc[UR4][R2.64+0xb4] ;  /* 0x0000b404020ab980 */ /* 0x000ea2000c101900 */
[----:B------:R-:W1:Y:S01]  /*1f5b0*/  @P1 MUFU.LG2 R8, R8 ;  /* 0x0000000800081308 */ /* 0x000e620000000c00 */
[----:B------:R-:W-:Y:S02]  /*1f5c0*/  LOP3.LUT R12, R221, 0x1c0, RZ, 0xc0, !PT ;  /* 0x000001c0dd0c7812 */ /* 0x000fe400078ec0ff */
[----:B------:R-:W-:Y:S02]  /*1f5d0*/  ISETP.NE.AND P2, PT, R232, -0x1, PT ;  /* 0xffffffffe800780c */ /* 0x000fe40003f45270 */
[----:B---3--:R-:W-:-:S02]  /*1f5e0*/  LOP3.LUT R15, R12, 0x38, R167, 0xf8, !PT ;  /* 0x000000380c0f7812 */ /* 0x008fc400078ef8a7 */
[--C-:B------:R-:W-:Y:S02]  /*1f5f0*/  SHF.R.U32.HI R7, RZ, 0x1, R167.reuse ;  /* 0x00000001ff077819 */ /* 0x100fe400000116a7 */
[----:B------:R-:W-:Y:S02]  /*1f600*/  LOP3.LUT R12, R15, R166, RZ, 0x3c, !PT ;  /* 0x000000a60f0c7212 */ /* 0x000fe400078e3cff */
[----:B----4-:R-:W-:Y:S02]  /*1f610*/  SHF.R.U32.HI R5, RZ, 0x2, R167 ;  /* 0x00000002ff057819 */ /* 0x010fe400000116a7 */
[----:B-1----:R-:W-:Y:S01]  /*1f620*/  LOP3.LUT R6, R7, 0x30, RZ, 0xc0, !PT ;  /* 0x0000003007067812 */ /* 0x002fe200078ec0ff */
[----:B------:R-:W-:Y:S01]  /*1f630*/  @P0 FMUL.FTZ R13, R13, 0.69314718246459960938 ;  /* 0x3f3172180d0d0820 */ /* 0x000fe20000410000 */
[----:B------:R-:W-:Y:S01]  /*1f640*/  LOP3.LUT R221, R12, 0x1e00, R221, 0xf8, !PT ;  /* 0x00001e000cdd7812 */ /* 0x000fe200078ef8dd */
[----:B------:R-:W-:Y:S01]  /*1f650*/  BSSY.RECONVERGENT B0, `(.L_x_2426) ;  /* 0x0000012000007945 */ /* 0x000fe20003800200 */
[----:B------:R-:W-:Y:S01]  /*1f660*/  @P1 FMUL.FTZ R8, R8, 0.69314718246459960938 ;  /* 0x3f31721808081820 */ /* 0x000fe20000410000 */
[----:B------:R-:W-:Y:S01]  /*1f670*/  LOP3.LUT R5, R6, 0x7, R5, 0xf8, !PT ;  /* 0x0000000706057812 */ /* 0x000fe200078ef805 */
[----:B------:R-:W-:Y:S01]  /*1f680*/  IMAD.MOV.U32 R7, RZ, RZ, 0x7f800000 ;  /* 0x7f800000ff077424 */ /* 0x000fe200078e00ff */
[----:B------:R-:W-:Y:S01]  /*1f690*/  MOV R6, 0x7f800000 ;  /* 0x7f80000000067802 */ /* 0x000fe20000000f00 */
[----:B------:R-:W-:Y:S01]  /*1f6a0*/  @P0 FFMA.FTZ R6, R9, R0, R13 ;  /* 0x0000000009060223 */ /* 0x000fe2000001000d */
[----:B------:R-:W-:Y:S01]  /*1f6b0*/  LEA R24, R221, R4, 0x1 ;  /* 0x00000004dd187211 */ /* 0x000fe200078e08ff */
[----:B------:R-:W-:Y:S01]  /*1f6c0*/  @P1 FFMA.FTZ R7, R9, R36, R8 ;  /* 0x0000002409071223 */ /* 0x000fe20000010008 */
[----:B------:R-:W-:-:S02]  /*1f6d0*/  @P2 IMAD R0, R27, R232, RZ ;  /* 0x000000e81b002224 */ /* 0x000fc400078e02ff */
[----:B------:R-:W-:-:S04]  /*1f6e0*/  @P2 IMAD.WIDE.U32 R28, R26, R232, RZ ;  /* 0x000000e81a1c2225 */ /* 0x000fc800078e00ff */
[----:B--2---:R-:W-:-:S04]  /*1f6f0*/  @!P3 IMAD R11, R11, R230, R229 ;  /* 0x000000e60b0bb224 */ /* 0x004fc800078e02e5 */
[----:B------:R-:W-:Y:S01]  /*1f700*/  @!P3 IMAD R4, R11, R10, RZ ;  /* 0x0000000a0b04b224 */ /* 0x000fe200078e02ff */
[----:B------:R-:W-:Y:S06]  /*1f710*/  @!P3 BRA `(.L_x_2427) ;  /* 0x000000000014b947 */ /* 0x000fec0003800000 */
[----:B------:R-:W2:Y:S04]  /*1f720*/  @!P2 LD.E R9, desc[UR4][R2.64+0xb4] ;  /* 0x0000b4040209a980 */ /* 0x000ea8000c101900 */
[----:B------:R-:W3:Y:S01]  /*1f730*/  LD.E R4, desc[UR4][R2.64+0xd4] ;  /* 0x0000d40402047980 */ /* 0x000ee2000c101900 */
[----:B--2---:R-:W-:Y:S02]  /*1f740*/  @!P2 IMAD R232, R9, R230, RZ ;  /* 0x000000e609e8a224 */ /* 0x004fe400078e02ff */
[----:B---3--:R-:W-:-:S05]  /*1f750*/  IMAD R9, R4, R229, RZ ;  /* 0x000000e504097224 */ /* 0x008fca00078e02ff */
[----:B------:R-:W-:Y:S02]  /*1f760*/  IADD3 R4, PT, PT, R9, R232, RZ ;  /* 0x000000e809047210 */ /* 0x000fe40007ffe0ff */
.L_x_2427:
[----:B------:R-:W-:Y:S05]  /*1f770*/  BSYNC.RECONVERGENT B0 ;  /* 0x0000000000007941 */ /* 0x000fea0003800200 */
.L_x_2426:
[----:B------:R1:W5:Y:S01]  /*1f780*/  @!P2 LD.E.64 R34, desc[UR4][R2.64+0x80] ;  /* 0x000080040222a980 */ /* 0x000362000c101b00 */
[----:B------:R-:W-:Y:S05]  /*1f790*/  WARPSYNC.ALL ;  /* 0x0000000000007948 */ /* 0x000fea0003800000 */
[----:B------:R1:W5:Y:S01]  /*1f7a0*/  LD.E.64 R32, desc[UR4][R2.64+0x90] ;  /* 0x0000900402207980 */ /* 0x000362000c101b00 */
[----:B------:R-:W-:Y:S02]  /*1f7b0*/  LOP3.LUT P0, RZ, R167, 0x3, RZ, 0xc0, !PT ;  /* 0x00000003a7ff7812 */ /* 0x000fe4000780c0ff */
[----:B------:R-:W-:Y:S01]  /*1f7c0*/  SHF.L.U32 R231, R231, 0x6, RZ ;  /* 0x00000006e7e77819 */ /* 0x000fe200000006ff */
[----:B------:R1:W5:Y:S04]  /*1f7d0*/  LD.E.64 R30, desc[UR4][R2.64+0x70] ;  /* 0x00007004021e7980 */ /* 0x000368000c101b00 */
[----:B------:R1:W5:Y:S01]  /*1f7e0*/  LD.E.64 R36, desc[UR4][R2.64+0xa0] ;  /* 0x0000a00402247980 */ /* 0x000362000c101b00 */
[----:B------:R-:W-:Y:S06]  /*1f7f0*/  BAR.SYNC.DEFER_BLOCKING 0x0 ;  /* 0x0000000000007b1d */ /* 0x000fec0000010000 */
[----:B------:R1:W2:Y:S04]  /*1f800*/  LDS.128 R20, [R24] ;  /* 0x0000000018147984 */ /* 0x0002a80000000c00 */
[----:B------:R1:W3:Y:S04]  /*1f810*/  LDS.128 R16, [R24+0x800] ;  /* 0x0008000018107984 */ /* 0x0002e80000000c00 */
[----:B------:R1:W4:Y:S04]  /*1f820*/  LDS.128 R12, [R24+0x1000] ;  /* 0x00100000180c7984 */ /* 0x0003280000000c00 */
[----:B------:R1:W1:Y:S01]  /*1f830*/  LDS.128 R8, [R24+0x1800] ;  /* 0x0018000018087984 */ /* 0x0002620000000c00 */
[----:B------:R-:W-:Y:S04]  /*1f840*/  BSSY.RECONVERGENT B0, `(.L_x_2428) ;  /* 0x000000c000007945 */ /* 0x000fe80003800200 */
[----:B------:R-:W-:Y:S05]  /*1f850*/  @P0 BRA `(.L_x_2429) ;  /* 0x0000000000280947 */ /* 0x000fea0003800000 */
[----:B------:R-:W-:Y:S01]  /*1f860*/  IMAD.IADD R4, R231, 0x1, R4 ;  /* 0x00000001e7047824 */ /* 0x000fe200078e0204 */
[C---:B------:R-:W-:Y:S01]  /*1f870*/  ISETP.GE.AND P3, PT, R5.reuse, R234, PT ;  /* 0x000000ea0500720c */ /* 0x040fe20003f66270 */
[----:B------:R-:W-:-:S03]  /*1f880*/  VIADD R25, R5, 0x8 ;  /* 0x0000000805197836 */ /* 0x000fc60000000000 */
[C---:B-1----:R-:W-:Y:S02]  /*1f890*/  IADD3 R24, P0, PT, R4.reuse, R5, RZ ;  /* 0x0000000504187210 */ /* 0x042fe40007f1e0ff */
[----:B------:R-:W-:Y:S02]  /*1f8a0*/  ISETP.GE.AND P1, PT, R25, R234, PT ;  /* 0x000000ea1900720c */ /* 0x000fe40003f26270 */
[----:B------:R-:W-:Y:S02]  /*1f8b0*/  LEA.HI.X.SX32 R5, R4, RZ, 0x1, P0 ;  /* 0x000000ff04057211 */ /* 0x000fe400000f0eff */
[----:B-----5:R-:W-:-:S04]  /*1f8c0*/  LEA R4, P0, R24, R36, 0x2 ;  /* 0x0000002418047211 */ /* 0x020fc800078010ff */
[----:B------:R-:W-:-:S05]  /*1f8d0*/  LEA.HI.X R5, R24, R37, R5, 0x2, P0 ;  /* 0x0000002518057211 */ /* 0x000fca00000f1405 */
[----:B------:R1:W-:Y:S04]  /*1f8e0*/  @!P3 ST.E desc[UR4][R4.64], R7 ;  /* 0x000000070400b985 */ /* 0x0003e8000c101904 */
[----:B------:R1:W-:Y:S02]  /*1f8f0*/  @!P1 ST.E desc[UR4][R4.64+0x20], R6 ;  /* 0x0000200604009985 */ /* 0x0003e4000c101904 */
.L_x_2429:
[----:B------:R-:W-:Y:S05]  /*1f900*/  BSYNC.RECONVERGENT B0 ;  /* 0x0000000000007941 */ /* 0x000fea0003800200 */
.L_x_2428:
[----:B-1----:R-:W2:Y:S01]  /*1f910*/  LD.E R3, desc[UR4][R2.64+0xc0] ;  /* 0x0000c00402037980 */ /* 0x002ea2000c101900 */
[----:B------:R-:W-:Y:S01]  /*1f920*/  MOV R24, R166 ;  /* 0x000000a600187202 */ /* 0x000fe20000000f00 */
[----:B------:R-:W-:Y:S01]  /*1f930*/  IMAD.MOV.U32 R25, RZ, RZ, RZ ;  /* 0x000000ffff197224 */ /* 0x000fe200078e00ff */
[----:B------:R-:W-:Y:S01]  /*1f940*/  SHF.R.U32.HI R167, RZ, 0x3, R167 ;  /* 0x00000003ffa77819 */ /* 0x000fe200000116a7 */
[-C--:B-----5:R-:W-:Y:S01]  /*1f950*/  @!P2 IMAD R4, R35, R230.reuse, RZ ;  /* 0x000000e62304a224 */ /* 0x0a0fe200078e02ff */
[----:B------:R-:W-:Y:S01]  /*1f960*/  BSSY.RECONVERGENT B0, `(.L_x_2430) ;  /* 0x0000027000007945 */ /* 0x000fe20003800200 */
[----:B------:R-:W-:Y:S01]  /*1f970*/  @!P2 IMAD.WIDE.U32 R6, R34, R230, RZ ;  /* 0x000000e62206a225 */ /* 0x000fe200078e00ff */
[----:B------:R-:W-:-:S03]  /*1f980*/  @P2 MOV R6, R28 ;  /* 0x0000001c00062202 */ /* 0x000fc60000000f00 */
[----:B------:R-:W-:-:S04]  /*1f990*/  IMAD.WIDE.U32 R24, R231, R26, R24 ;  /* 0x0000001ae7187225 */ /* 0x000fc800078e0018 */
[----:B------:R-:W-:Y:S02]  /*1f9a0*/  IMAD R5, R33, R229, RZ ;  /* 0x000000e521057224 */ /* 0x000fe400078e02ff */
[----:B------:R-:W-:Y:S02]  /*1f9b0*/  IMAD R231, R27, R231, RZ ;  /* 0x000000e71be77224 */ /* 0x000fe400078e02ff */
[----:B------:R-:W-:-:S03]  /*1f9c0*/  IMAD.WIDE.U32 R32, R32, R229, RZ ;  /* 0x000000e520207225 */ /* 0x000fc600078e00ff */
[----:B------:R-:W-:Y:S01]  /*1f9d0*/  IADD3 R231, PT, PT, R25, R231, RZ ;  /* 0x000000e719e77210 */ /* 0x000fe20007ffe0ff */
[----:B------:R-:W-:Y:S01]  /*1f9e0*/  @!P2 IMAD.IADD R4, R7, 0x1, R4 ;  /* 0x000000010704a824 */ /* 0x000fe200078e0204 */
[----:B------:R-:W-:Y:S01]  /*1f9f0*/  IADD3 R7, PT, PT, R167, 0x10, RZ ;  /* 0x00000010a7077810 */ /* 0x000fe20007ffe0ff */
[----:B------:R-:W-:Y:S01]  /*1fa00*/  @P2 IMAD.IADD R4, R29, 0x1, R0 ;  /* 0x000000011d042824 */ /* 0x000fe200078e0200 */
[----:B------:R-:W-:Y:S01]  /*1fa10*/  IADD3 R32, P3, P2, R32, R24, R6 ;  /* 0x0000001820207210 */ /* 0x000fe20007a7e006 */
[----:B------:R-:W-:-:S05]  /*1fa20*/  IMAD.IADD R5, R33, 0x1, R5 ;  /* 0x0000000121057824 */ /* 0x000fca00078e0205 */
[----:B------:R-:W-:Y:S01]  /*1fa30*/  IADD3.X R33, PT, PT, R5, R231, R4, P3, P2 ;  /* 0x000000e705217210 */ /* 0x000fe20001fe4404 */
[C---:B------:R-:W-:Y:S01]  /*1fa40*/  VIADD R5, R167.reuse, 0x20 ;  /* 0x00000020a7057836 */ /* 0x040fe20000000000 */
[----:B--2---:R-:W-:Y:S02]  /*1fa50*/  ISETP.GE.AND P1, PT, R166, R3, PT ;  /* 0x00000003a600720c */ /* 0x004fe40003f26270 */
[C---:B------:R-:W-:Y:S02]  /*1fa60*/  IADD3 R3, PT, PT, R167.reuse, 0x30, RZ ;  /* 0x00000030a7037810 */ /* 0x040fe40007ffe0ff */
[-C--:B------:R-:W-:Y:S02]  /*1fa70*/  ISETP.GE.OR P0, PT, R167, R234.reuse, P1 ;  /* 0x000000eaa700720c */ /* 0x080fe40000f06670 */
[-C--:B------:R-:W-:Y:S02]  /*1fa80*/  ISETP.GE.OR P4, PT, R7, R234.reuse, P1 ;  /* 0x000000ea0700720c */ /* 0x080fe40000f86670 */
[----:B------:R-:W-:-:S02]  /*1fa90*/  ISETP.GE.OR P3, PT, R5, R234, P1 ;  /* 0x000000ea0500720c */ /* 0x000fc40000f66670 */
[----:B------:R-:W-:-:S07]  /*1faa0*/  ISETP.GE.OR P1, PT, R3, R234, P1 ;  /* 0x000000ea0300720c */ /* 0x000fce0000f26670 */
[----:B------:R-:W-:Y:S02]  /*1fab0*/  @!P0 IMAD R0, R27, R167, RZ ;  /* 0x000000a71b008224 */ /* 0x000fe400078e02ff */
[----:B------:R-:W-:-:S04]  /*1fac0*/  @!P0 IMAD.WIDE.U32 R24, R167, R26, R32 ;  /* 0x0000001aa7188225 */ /* 0x000fc800078e0020 */
[----:B------:R-:W-:Y:S01]  /*1fad0*/  @!P0 IMAD.IADD R25, R25, 0x1, R0 ;  /* 0x0000000119198824 */ /* 0x000fe200078e0200 */
[----:B------:R-:W-:-:S04]  /*1fae0*/  @!P0 LEA R2, P2, R24, R30, 0x1 ;  /* 0x0000001e18028211 */ /* 0x000fc800078408ff */
[----:B------:R-:W-:-:S05]  /*1faf0*/  @!P0 LEA.HI.X R3, R24, R31, R25, 0x1, P2 ;  /* 0x0000001f18038211 */ /* 0x000fca00010f0c19 */
[----:B------:R1:W-:Y:S01]  /*1fb00*/  @!P0 ST.E.128 desc[UR4][R2.64], R20 ;  /* 0x0000001402008985 */ /* 0x0003e2000c101d04 */
        /* <DEDUP_REMOVED lines=11> */
[----:B---3--:R2:W-:Y:S02]  /*1fbc0*/  ST.E.128 desc[UR4][R2.64], R16 ;  /* 0x0000001002007985 */ /* 0x0085e4000c101d04 */
.L_x_2431:
[----:B------:R-:W-:Y:S05]  /*1fbd0*/  BSYNC.RECONVERGENT B0 ;  /* 0x0000000000007941 */ /* 0x000fea0003800200 */
.L_x_2430:
[----:B------:R-:W-:Y:S04]  /*1fbe0*/  BSSY.RECONVERGENT B0, `(.L_x_2432) ;  /* 0x000000d000007945 */ /* 0x000fe80003800200 */
[----:B------:R-:W-:Y:S05]  /*1fbf0*/  @P3 BRA `(.L_x_2433) ;  /* 0x00000000002c3947 */ /* 0x000fea0003800000 */
[----:B------:R-:W-:Y:S01]  /*1fc00*/  IADD3 R5, P0, PT, R167, 0x20, RZ ;  /* 0x00000020a7057810 */ /* 0x000fe20007f1e0ff */
[----:B------:R-:W-:Y:S01]  /*1fc10*/  IMAD.MOV.U32 R6, RZ, RZ, R32 ;  /* 0x000000ffff067224 */ /* 0x000fe200078e0020 */
[----:B------:R-:W-:-:S03]  /*1fc20*/  MOV R7, R33 ;  /* 0x0000002100077202 */ /* 0x000fc60000000f00 */
[----:B-12---:R-:W-:Y:S02]  /*1fc30*/  IMAD.X R3, RZ, RZ, RZ, P0 ;  /* 0x000000ffff037224 */ /* 0x006fe400000e06ff */
[----:B------:R-:W-:-:S04]  /*1fc40*/  IMAD.WIDE.U32 R6, R26, R5, R6 ;  /* 0x000000051a067225 */ /* 0x000fc800078e0006 */
[----:B------:R-:W-:Y:S01]  /*1fc50*/  IMAD R3, R3, R26, RZ ;  /* 0x0000001a03037224 */ /* 0x000fe200078e02ff */
[----:B------:R-:W-:-:S03]  /*1fc60*/  LEA R2, P0, R6, R30, 0x1 ;  /* 0x0000001e06027211 */ /* 0x000fc600078008ff */
[----:B------:R-:W-:-:S05]  /*1fc70*/  IMAD R3, R27, R5, R3 ;  /* 0x000000051b037224 */ /* 0x000fca00078e0203 */
[----:B------:R-:W-:-:S04]  /*1fc80*/  IADD3 R3, PT, PT, R7, R3, RZ ;  /* 0x0000000307037210 */ /* 0x000fc80007ffe0ff */
[----:B------:R-:W-:-:S05]  /*1fc90*/  LEA.HI.X R3, R6, R31, R3, 0x1, P0 ;  /* 0x0000001f06037211 */ /* 0x000fca00000f0c03 */
[----:B----4-:R1:W-:Y:S02]  /*1fca0*/  ST.E.128 desc[UR4][R2.64], R12 ;  /* 0x0000000c02007985 */ /* 0x0103e4000c101d04 */
.L_x_2433:
[----:B------:R-:W-:Y:S05]  /*1fcb0*/  BSYNC.RECONVERGENT B0 ;  /* 0x0000000000007941 */ /* 0x000fea0003800200 */
.L_x_2432:
[----:B------:R-:W-:-:S04]  /*1fcc0*/  MOV R229, 0x0 ;  /* 0x0000000000e57802 */ /* 0x000fc80000000f00 */
[----:B-1234-:R-:W-:Y:S05]  /*1fcd0*/  @P1 RET.REL.NODEC R228 `(_ZN5flash24flash_fwd_splitkv_kernelI23Flash_fwd_kernel_traitsILi64ELi64ELi256ELi4ELb0ELb0EN7cutlass6half_tE19Flash_kernel_traitsILi64ELi64ELi256ELi4ES3_EELb0ELb1ELb0ELb0ELb0ELb1ELb0ELb0EEEvNS_16Flash_fwd_paramsE) ;  /* 0xfffffe00e4c81950 */ /* 0x01efea0003c3ffff */
[----:B------:R-:W-:Y:S01]  /*1fce0*/  IADD3 R167, P0, PT, R167, 0x30, RZ ;  /* 0x00000030a7a77810 */ /* 0x000fe20007f1e0ff */
[----:B------:R-:W-:Y:S01]  /*1fcf0*/  IMAD.MOV.U32 R5, RZ, RZ, R33 ;  /* 0x000000ffff057224 */ /* 0x000fe200078e0021 */
[----:B------:R-:W-:Y:S01]  /*1fd00*/  MOV R4, R32 ;  /* 0x0000002000047202 */ /* 0x000fe20000000f00 */
[----:B------:R-:W-:Y:S01]  /*1fd10*/  IMAD.MOV.U32 R229, RZ, RZ, 0x0 ;  /* 0x00000000ffe57424 */ /* 0x000fe200078e00ff */
[----:B------:R-:W-:-:S03]  /*1fd20*/  IADD3.X R3, PT, PT, RZ, RZ, RZ, P0, !PT ;  /* 0x000000ffff037210 */ /* 0x000fc600007fe4ff */
[----:B------:R-:W-:-:S04]  /*1fd30*/  IMAD.WIDE.U32 R4, R26, R167, R4 ;  /* 0x000000a71a047225 */ /* 0x000fc800078e0004 */
[----:B------:R-:W-:Y:S01]  /*1fd40*/  IMAD R3, R3, R26, RZ ;  /* 0x0000001a03037224 */ /* 0x000fe200078e02ff */
[----:B------:R-:W-:-:S03]  /*1fd50*/  LEA R2, P0, R4, R30, 0x1 ;  /* 0x0000001e04027211 */ /* 0x000fc600078008ff */
[----:B------:R-:W-:-:S05]  /*1fd60*/  IMAD R3, R27, R167, R3 ;  /* 0x000000a71b037224 */ /* 0x000fca00078e0203 */
[----:B------:R-:W-:-:S04]  /*1fd70*/  IADD3 R3, PT, PT, R5, R3, RZ ;  /* 0x0000000305037210 */ /* 0x000fc80007ffe0ff */
[----:B------:R-:W-:-:S05]  /*1fd80*/  LEA.HI.X R3, R4, R31, R3, 0x1, P0 ;  /* 0x0000001f04037211 */ /* 0x000fca00000f0c03 */
[----:B------:R1:W-:Y:S02]  /*1fd90*/  ST.E.128 desc[UR4][R2.64], R8 ;  /* 0x0000000802007985 */ /* 0x0003e4000c101d04 */
[----:B-1----:R-:W-:Y:S05]  /*1fda0*/  RET.REL.NODEC R228 `(_ZN5flash24flash_fwd_splitkv_kernelI23Flash_fwd_kernel_traitsILi64ELi64ELi256ELi4ELb0ELb0EN7cutlass6half_tE19Flash_kernel_traitsILi64ELi64ELi256ELi4ES3_EELb0ELb1ELb0ELb0ELb0ELb1ELb0ELb0EEEvNS_16Flash_fwd_paramsE) ;  /* 0xfffffe00e4947950 */ /* 0x002fea0003c3ffff */
.L_x_2425:
[----:B------:R-:W-:Y:S01]  /*1fdb0*/  MOV R5, 0x2 ;  /* 0x0000000200057802 */ /* 0x000fe20000000f00 */
[----:B------:R-:W-:Y:S01]  /*1fdc0*/  IMAD.MOV.U32 R4, RZ, RZ, 0x1f ;  /* 0x0000001fff047424 */ /* 0x000fe200078e00ff */
[----:B------:R-:W-:-:S07]  /*1fdd0*/  MOV R6, 0xffffffff ;  /* 0xffffffff00067802 */ /* 0x000fce0000000f00 */
[----:B-1---5:R-:W-:Y:S05]  /*1fde0*/  WARPSYNC.COLLECTIVE R6, `(.L_x_2434) ;  /* 0x0000000006087348 */ /* 0x022fea0003c00000 */
[----:B------:R2:W3:Y:S02]  /*1fdf0*/  SHFL.BFLY P0, R13, R252, R5, R4 ;  /* 0x0c000005fc0d7389 */ /* 0x0004e40000000004 */
[----:B-123-5:R-:W-:Y:S05]  /*1fe00*/  ENDCOLLECTIVE ;  /* 0x000000000000791b */ /* 0x02efea0003800000 */
.L_x_2434:
[----:B------:R-:W-:Y:S02]  /*1fe10*/  IMAD.MOV.U32 R11, RZ, RZ, R13 ;  /* 0x000000ffff0b7224 */ /* 0x000fe400078e000d */
[----:B------:R-:W-:Y:S02]  /*1fe20*/  IMAD.MOV.U32 R5, RZ, RZ, 0x1 ;  /* 0x00000001ff057424 */ /* 0x000fe400078e00ff */
[----:B------:R-:W-:-:S05]  /*1fe30*/  FADD.FTZ R11, R11, R252 ;  /* 0x000000fc0b0b7221 */ /* 0x000fca0000010000 */
[----:B------:R-:W-:-:S07]  /*1fe40*/  MOV R252, R11 ;  /* 0x0000000b00fc7202 */ /* 0x000fce0000000f00 */
[----:B------:R-:W-:Y:S05]  /*1fe50*/  WARPSYNC.COLLECTIVE R6, `(.L_x_2435) ;  /* 0x0000000006087348 */ /* 0x000fea0003c00000 */
[----:B------:R1:W2:Y:S02]  /*1fe60*/  SHFL.BFLY P0, R13, R252, R5, R4 ;  /* 0x0c000005fc0d7389 */ /* 0x0002a40000000004 */
[----:B-12---:R-:W-:Y:S05]  /*1fe70*/  ENDCOLLECTIVE ;  /* 0x000000000000791b */ /* 0x006fea0003800000 */
.L_x_2435:
[----:B------:R-:W-:Y:S01]  /*1fe80*/  MOV R252, R249 ;  /* 0x000000f900fc7202 */ /* 0x000fe20000000f00 */
[----:B------:R-:W-:Y:S01]  /*1fe90*/  IMAD.MOV.U32 R5, RZ, RZ, 0x2 ;  /* 0x00000002ff057424 */ /* 0x000fe200078e00ff */
[----:B------:R-:W-:-:S07]  /*1fea0*/  MOV R8, R13 ;  /* 0x0000000d00087202 */ /* 0x000fce0000000f00 */
[----:B------:R-:W-:Y:S05]  /*1feb0*/  WARPSYNC.COLLECTIVE R6, `(.L_x_2436) ;  /* 0x0000000006087348 */ /* 0x000fea0003c00000 */
[----:B------:R1:W2:Y:S02]  /*1fec0*/  SHFL.BFLY P0, R13, R252, R5, R4 ;  /* 0x0c000005fc0d7389 */ /* 0x0002a40000000004 */
[----:B-12---:R-:W-:Y:S05]  /*1fed0*/  ENDCOLLECTIVE ;  /* 0x000000000000791b */ /* 0x006fea0003800000 */
.L_x_2436:
[----:B------:R-:W-:Y:S01]  /*1fee0*/  FADD.FTZ R8, R11, R8 ;  /* 0x000000080b087221 */ /* 0x000fe20000010000 */
[----:B------:R-:W-:Y:S01]  /*1fef0*/  FADD.FTZ R10, R13, R249 ;  /* 0x000000f90d0a7221 */ /* 0x000fe20000010000 */
[----:B------:R-:W-:-:S04]  /*1ff00*/  MOV R5, 0x1 ;  /* 0x0000000100057802 */ /* 0x000fc80000000f00 */
[----:B------:R-:W-:-:S07]  /*1ff10*/  MOV R252, R10 ;  /* 0x0000000a00fc7202 */ /* 0x000fce0000000f00 */
[----:B------:R-:W-:Y:S05]  /*1ff20*/  WARPSYNC.COLLECTIVE R6, `(.L_x_2437) ;  /* 0x0000000006087348 */ /* 0x000fea0003c00000 */
[----:B------:R1:W2:Y:S02]  /*1ff30*/  SHFL.BFLY P0, R13, R252, R5, R4 ;  /* 0x0c000005fc0d7389 */ /* 0x0002a40000000004 */
[----:B-12---:R-:W-:Y:S05]  /*1ff40*/  ENDCOLLECTIVE ;  /* 0x000000000000791b */ /* 0x006fea0003800000 */
.L_x_2437:
[----:B------:R-:W-:Y:S05]  /*1ff50*/  BRA `(.L_x_2438) ;  /* 0xfffffff000087947 */ /* 0x000fea000383ffff */
.L_x_2439:
        /* <DEDUP_REMOVED lines=10> */
.L_x_14733:


//--------------------- .text._ZN5flash24flash_fwd_splitkv_kernelI23Flash_fwd_kernel_traitsILi64ELi64ELi256ELi4ELb0ELb0EN7cutlass6half_tE19Flash_kernel_traitsILi64ELi64ELi256ELi4ES3_EELb0ELb1ELb0ELb0ELb0ELb0ELb0ELb1EEEvNS_16Flash_fwd_paramsE --------------------------
	.section	.text._ZN5flash24flash_fwd_splitkv_kernelI23Flash_fwd_kernel_traitsILi64ELi64ELi256ELi4ELb0ELb0EN7cutlass6half_tE19Flash_kernel_traitsILi64ELi64ELi256ELi4ES3_EELb0ELb1ELb0ELb0ELb0ELb0ELb0ELb1EEEvNS_16Flash_fwd_paramsE,"ax",@progbits
	.align	128
        .global         _ZN5flash24flash_fwd_splitkv_kernelI23Flash_fwd_kernel_traitsILi64ELi64ELi256ELi4ELb0ELb0EN7cutlass6half_tE19Flash_kernel_traitsILi64ELi64ELi256ELi4ES3_EELb0ELb1ELb0ELb0ELb0ELb0ELb0ELb1EEEvNS_16Flash_fwd_paramsE
        .type           _ZN5flash24flash_fwd_splitkv_kernelI23Flash_fwd_kernel_traitsILi64ELi64ELi256ELi4ELb0ELb0EN7cutlass6half_tE19Flash_kernel_traitsILi64ELi64ELi256ELi4ES3_EELb0ELb1ELb0ELb0ELb0ELb0ELb0ELb1EEEvNS_16Flash_fwd_paramsE,@function
        .size           _ZN5flash24flash_fwd_splitkv_kernelI23Flash_fwd_kernel_traitsILi64ELi64ELi256ELi4ELb0ELb0EN7cutlass6half_tE19Flash_kernel_traitsILi64ELi64ELi256ELi4ES3_EELb0ELb1ELb0ELb0ELb0ELb0ELb0ELb1EEEvNS_16Flash_fwd_paramsE,(.L_x_14734 - _ZN5flash24flash_fwd_splitkv_kernelI23Flash_fwd_kernel_traitsILi64ELi64ELi256ELi4ELb0ELb0EN7cutlass6half_tE19Flash_kernel_traitsILi64ELi64ELi256ELi4ES3_EELb0ELb1ELb0ELb0ELb0ELb0ELb0ELb1EEEvNS_16Flash_fwd_paramsE)
        .other          _ZN5flash24flash_fwd_splitkv_kernelI23Flash_fwd_kernel_traitsILi64ELi64ELi256ELi4ELb0ELb0EN7cutlass6half_tE19Flash_kernel_traitsILi64ELi64ELi256ELi4ES3_EELb0ELb1ELb0ELb0ELb0ELb0ELb0ELb1EEEvNS_16Flash_fwd_paramsE,@"STO_CUDA_ENTRY STV_DEFAULT"
_ZN5flash24flash_fwd_splitkv_kernelI23Flash_fwd_kernel_traitsILi64ELi64ELi256ELi4ELb0ELb0EN7cutlass6half_tE19Flash_kernel_traitsILi64ELi64ELi256ELi4ES3_EELb0ELb1ELb0ELb0ELb0ELb0ELb0ELb1EEEvNS_16Flash_fwd_paramsE:
.text._ZN5flash24flash_fwd_splitkv_kernelI23Flash_fwd_kernel_traitsILi64ELi64ELi256ELi4ELb0ELb0EN7cutlass6half_tE19Flash_kernel_traitsILi64ELi64ELi256ELi4ES3_EELb0ELb1ELb0ELb0ELb0ELb0ELb0ELb1EEEvNS_16Flash_fwd_paramsE:
        /* <DEDUP_REMOVED lines=8> */
[----:B-1-34-:R-:W-:Y:S05]  /*0080*/  CALL.REL.NOINC `($_ZN5flash24flash_fwd_splitkv_kernelI23Flash_fwd_kernel_traitsILi64ELi64ELi256ELi4ELb0ELb0EN7cutlass6half_tE19Flash_kernel_traitsILi64ELi64ELi256ELi4ES3_EELb0ELb1ELb0ELb0ELb0ELb0ELb0ELb1EEEvNS_16Flash_fwd_paramsE$_ZN5flash30compute_attn_1rowblock_splitkvI23Flash_fwd_kernel_traitsILi64ELi64ELi256ELi4ELb0ELb0EN7cutlass6half_tE19Flash_kernel_traitsILi64ELi64ELi256ELi4ES3_EELb0ELb1ELb0ELb0ELb0ELb0ELb0ELb1ENS_16Flash_fwd_paramsEEEvRKT8_iiiii) ;  /* 0x0000000000087944 */ /* 0x01afea0003c00000 */
[----:B------:R-:W-:Y:S05]  /*0090*/  BSYNC.RECONVERGENT B3 ;  /* 0x0000000000037941 */ /* 0x000fea0003800200 */
.L_x_2440:
[----:B------:R-:W-:Y:S05]  /*00a0*/  EXIT ;  /* 0x000000000000794d */ /* 0x000fea0003800000 */
        .type           $_ZN5flash24flash_fwd_splitkv_kernelI23Flash_fwd_kernel_traitsILi64ELi64ELi256ELi4ELb0ELb0EN7cutlass6half_tE19Flash_kernel_traitsILi64ELi64ELi256ELi4ES3_EELb0ELb1ELb0ELb0ELb0ELb0ELb0ELb1EEEvNS_16Flash_fwd_paramsE$_ZN5flash30compute_attn_1rowblock_splitkvI23Flash_fwd_kernel_traitsILi64ELi64ELi256ELi4ELb0ELb0EN7cutlass6half_tE19Flash_kernel_traitsILi64ELi64ELi256ELi4ES3_EELb0ELb1ELb0ELb0ELb0ELb0ELb0ELb1ENS_16Flash_fwd_paramsEEEvRKT8_iiiii,@function
        .size           $_ZN5flash24flash_fwd_splitkv_kernelI23Flash_fwd_kernel_traitsILi64ELi64ELi256ELi4ELb0ELb0EN7cutlass6half_tE19Flash_kernel_traitsILi64ELi64ELi256ELi4ES3_EELb0ELb1ELb0ELb0ELb0ELb0ELb0ELb1EEEvNS_16Flash_fwd_paramsE$_ZN5flash30compute_attn_1rowblock_splitkvI23Flash_fwd_kernel_traitsILi64ELi64ELi256ELi4ELb0ELb0EN7cutlass6half_tE19Flash_kernel_traitsILi64ELi64ELi256ELi4ES3_EELb0ELb1ELb0ELb0ELb0ELb0ELb0ELb1ENS_16Flash_fwd_paramsEEEvRKT8_iiiii,(.L_x_14734 - $_ZN5flash24flash_fwd_splitkv_kernelI23Flash_fwd_kernel_traitsILi64ELi64ELi256ELi4ELb0ELb0EN7cutlass6half_tE19Flash_kernel_traitsILi64ELi64ELi256ELi4ES3_EELb0ELb1ELb0ELb0ELb0ELb0ELb0ELb1EEEvNS_16Flash_fwd_paramsE$_ZN5flash30compute_attn_1rowblock_splitkvI23Flash_fwd_kernel_traitsILi64ELi64ELi256ELi4ELb0ELb0EN7cutlass6half_tE19Flash_kernel_traitsILi64ELi64ELi256ELi4ES3_EELb0ELb1ELb0ELb0ELb0ELb0ELb0ELb1ENS_16Flash_fwd_paramsEEEvRKT8_iiiii)
$_ZN5flash24flash_fwd_splitkv_kernelI23Flash_fwd_kernel_traitsILi64ELi64ELi256ELi4ELb0ELb0EN7cutlass6half_tE19Flash_kernel_traitsILi64ELi64ELi256ELi4ES3_EELb0ELb1ELb0ELb0ELb0ELb0ELb0ELb1EEEvNS_16Flash_fwd_paramsE$_ZN5flash30compute_attn_1rowblock_splitkvI23Flash_fwd_kernel_traitsILi64ELi64ELi256ELi4ELb0ELb0EN7cutlass6half_tE19Flash_kernel_traitsILi64ELi64ELi256ELi4ES3_EELb0ELb1ELb0ELb0ELb0ELb0ELb0ELb1ENS_16Flash_fwd_paramsEEEvRKT8_iiiii:
[----:B------:R-:W1:Y:S02]  /*00b0*/  LDCU.64 UR4, c[0x0][0x358] ;  /* 0x00006b00ff0477ac */ /* 0x000e640008000a00 */
[----:B-1----:R-:W2:Y:S04]  /*00c0*/  LD.E.64 R6, desc[UR4][R164.64+0xe0] ;  /* 0x0000e004a4067980 */ /* 0x002ea8000c101b00 */
[----:B------:R-:W3:Y:S04]  /*00d0*/  LD.E.64 R2, desc[UR4][R164.64+0xe8] ;  /* 0x0000e804a4027980 */ /* 0x000ee8000c101b00 */
[----:B------:R-:W4:Y:S01]  /*00e0*/  LD.E.64 R8, desc[UR4][R164.64+0xf0] ;  /* 0x0000f004a4087980 */ /* 0x000f22000c101b00 */
[----:B------:R-:W-:Y:S01]  /*00f0*/  IMAD.SHL.U32 R59, R234, 0x4, RZ ;  /* 0x00000004ea3b7824 */ /* 0x000fe200078e00ff */
[----:B------:R-:W-:-:S02]  /*0100*/  SHF.R.U32.HI R58, RZ, 0x1e, R234 ;  /* 0x0000001eff3a7819 */ /* 0x000fc400000116ea */
[----:B------:R-:W4:Y:S01]  /*0110*/  LD.E.64 R4, desc[UR4][R164.64+0xf8] ;  /* 0x0000f804a4047980 */ /* 0x000f22000c101b00 */
[----:B------:R-:W-:Y:S02]  /*0120*/  IMAD.MOV.U32 R12, RZ, RZ, RZ ;  /* 0x000000ffff0c7224 */ /* 0x000fe400078e00ff */
[----:B------:R-:W-:Y:S01]  /*0130*/  IMAD.MOV.U32 R238, RZ, RZ, -0x1 ;  /* 0xffffffffffee7424 */ /* 0x000fe200078e00ff */
[C---:B--2---:R-:W-:Y:S02]  /*0140*/  ISETP.NE.U32.AND P5, PT, R6.reuse, RZ, PT ;  /* 0x000000ff0600720c */ /* 0x044fe40003fa5070 */
[----:B------:R-:W-:Y:S02]  /*0150*/  ISETP.NE.U32.AND P1, PT, R6, RZ, PT ;  /* 0x000000ff0600720c */ /* 0x000fe40003f25070 */
[----:B---3--:R-:W-:Y:S02]  /*0160*/  ISETP.NE.U32.AND P3, PT, R2, RZ, PT ;  /* 0x000000ff0200720c */ /* 0x008fe40003f65070 */
[----:B------:R-:W-:-:S02]  /*0170*/  ISETP.NE.AND.EX P5, PT, R7, RZ, PT, P5 ;  /* 0x000000ff0700720c */ /* 0x000fc40003fa5350 */
[C---:B----4-:R-:W-:Y:S02]  /*0180*/  ISETP.NE.U32.AND P4, PT, R8.reuse, RZ, PT ;  /* 0x000000ff0800720c */ /* 0x050fe40003f85070 */
[----:B------:R-:W-:Y:S02]  /*0190*/  ISETP.NE.AND.EX P3, PT, R3, RZ, PT, P3 ;  /* 0x000000ff0300720c */ /* 0x000fe40003f65330 */
[----:B------:R-:W-:Y:S02]  /*01a0*/  ISETP.NE.AND.EX P4, PT, R9, RZ, PT, P4 ;  /* 0x000000ff0900720c */ /* 0x000fe40003f85340 */
[----:B------:R-:W-:Y:S02]  /*01b0*/  IADD3 R20, P0, PT, R8, R59, RZ ;  /* 0x0000003b08147210 */ /* 0x000fe40007f1e0ff */
[----:B------:R-:W-:Y:S01]  /*01c0*/  ISETP.NE.AND.EX P1, PT, R7, RZ, PT, P1 ;  /* 0x000000ff0700720c */ /* 0x000fe20003f25310 */
[----:B------:R-:W-:Y:S02]  /*01d0*/  IMAD.WIDE.U32 R6, R234, 0x4, R6 ;  /* 0x00000004ea067825 */ /* 0x000fe400078e0006 */
[----:B------:R-:W5:Y:S02]  /*01e0*/  @!P5 LD.E R237, desc[UR4][R164.64+0xb4] ;  /* 0x0000b404a4edd980 */ /* 0x000f64000c101900 */
[----:B------:R-:W-:-:S02]  /*01f0*/  IMAD.X R21, R9, 0x1, R58, P0 ;  /* 0x0000000109157824 */ /* 0x000fc400000e063a */
[----:B------:R-:W5:Y:S04]  /*0200*/  @!P3 LD.E R57, desc[UR4][R164.64+0xb8] ;  /* 0x0000b804a439b980 */ /* 0x000f68000c101900 */
[----:B------:R-:W5:Y:S01]  /*0210*/  @P4 LD.E R12, desc[UR4][R20.64] ;  /* 0x00000004140c4980 */ /* 0x000f62000c101900 */
[----:B------:R-:W-:-:S03]  /*0220*/  ISETP.NE.U32.AND P2, PT, R2, RZ, PT ;  /* 0x000000ff0200720c */ /* 0x000fc60003f45070 */
[----:B------:R-:W5:Y:S01]  /*0230*/  @P1 LD.E R238, desc[UR4][R6.64] ;  /* 0x0000000406ee1980 */ /* 0x000f62000c101900 */
[----:B------:R-:W-:-:S03]  /*0240*/  ISETP.NE.AND.EX P2, PT, R3, RZ, PT, P2 ;  /* 0x000000ff0300720c */ /* 0x000fc60003f45320 */
[----:B------:R1:W5:Y:S01]  /*0250*/  @P5 LD.E R0, desc[UR4][R6.64+0x4] ;  /* 0x0000040406005980 */ /* 0x000362000c101900 */
[----:B------:R-:W-:Y:S01]  /*0260*/  ISETP.NE.U32.AND P0, PT, R4, RZ, PT ;  /* 0x000000ff0400720c */ /* 0x000fe20003f05070 */
[----:B------:R-:W-:Y:S01]  /*0270*/  BSSY.RECONVERGENT B0, `(.L_x_2441) ;  /* 0x000000a000007945 */ /* 0x000fe20003800200 */
[----:B------:R-:W-:Y:S02]  /*0280*/  IMAD.MOV.U32 R13, RZ, RZ, -0x1 ;  /* 0xffffffffff0d7424 */ /* 0x000fe400078e00ff */
[----:B------:R-:W-:Y:S02]  /*0290*/  ISETP.NE.AND.EX P0, PT, R5, RZ, PT, P0 ;  /* 0x000000ff0500720c */ /* 0x000fe40003f05300 */
[----:B-1----:R-:W-:-:S05]  /*02a0*/  IADD3 R6, P1, PT, R2, R59, RZ ;  /* 0x0000003b02067210 */ /* 0x002fca0007f3e0ff */
[----:B------:R-:W-:Y:S01]  /*02b0*/  IMAD.X R7, R3, 0x1, R58, P1 ;  /* 0x0000000103077824 */ /* 0x000fe200008e063a */
[----:B------:R-:W-:Y:S07]  /*02c0*/  @!P2 BRA `(.L_x_2442) ;  /* 0x000000000010a947 */ /* 0x000fee0003800000 */
[----:B------:R-:W2:Y:S02]  /*02d0*/  LD.E.U8 R2, desc[UR4][R164.64+0x1b2] ;  /* 0x0001b204a4027980 */ /* 0x000ea4000c101100 */
[----:B--2---:R-:W-:-:S13]  /*02e0*/  ISETP.NE.AND P1, PT, R2, RZ, PT ;  /* 0x000000ff0200720c */ /* 0x004fda0003f25270 */
[----:B------:R-:W-:Y:S05]  /*02f0*/  @!P1 BRA `(.L_x_2442) ;  /* 0x0000000000049947 */ /* 0x000fea0003800000 */
[----:B------:R1:W5:Y:S02]  /*0300*/  LD.E R13, desc[UR4][R6.64] ;  /* 0x00000004060d7980 */ /* 0x000364000c101900 */
.L_x_2442:
[----:B------:R-:W-:Y:S05]  /*0310*/  BSYNC.RECONVERGENT B0 ;  /* 0x0000000000007941 */ /* 0x000fea0003800200 */
.L_x_2441:
[----:B------:R-:W-:Y:S04]  /*0320*/  BSSY.RECONVERGENT B0, `(.L_x_2443) ;  /* 0x0000007000007945 */ /* 0x000fe80003800200 */
[----:B------:R-:W-:Y:S05]  /*0330*/  @!P3 BRA `(.L_x_2444) ;  /* 0x000000000014b947 */ /* 0x000fea0003800000 */
[----:B------:R-:W2:Y:S02]  /*0340*/  LD.E.U8 R2, desc[UR4][R164.64+0x1b2] ;  /* 0x0001b204a4027980 */ /* 0x000ea4000c101100 */
[----:B--2---:R-:W-:-:S13]  /*0350*/  ISETP.NE.AND P1, PT, R2, RZ, PT ;  /* 0x000000ff0200720c */ /* 0x004fda0003f25270 */
[----:B-----5:R-:W2:Y:S02]  /*0360*/  @P1 LD.E R57, desc[UR4][R6.64+0x4] ;  /* 0x0000040406391980 */ /* 0x020ea4000c101900 */
[----:B--2---:R-:W-:-:S06]  /*0370*/  @P1 IADD3 R57, PT, PT, R57, -R13, RZ ;  /* 0x8000000d39391210 */ /* 0x004fcc0007ffe0ff */
[----:B------:R2:W5:Y:S02]  /*0380*/  @!P1 LD.E R57, desc[UR4][R6.64] ;  /* 0x0000000406399980 */ /* 0x000564000c101900 */
.L_x_2444:
[----:B------:R-:W-:Y:S05]  /*0390*/  BSYNC.RECONVERGENT B0 ;  /* 0x0000000000007941 */ /* 0x000fea0003800200 */
.L_x_2443:
[----:B------:R-:W-:Y:S01]  /*03a0*/  BSSY.RECONVERGENT B1, `(.L_x_2445) ;  /* 0x0000012000017945 */ /* 0x000fe20003800200 */
[----:B-----5:R-:W-:Y:S02]  /*03b0*/  @P5 IADD3 R237, PT, PT, -R238, R0, RZ ;  /* 0x00000000eeed5210 */ /* 0x020fe40007ffe1ff */
[----:B------:R-:W-:Y:S01]  /*03c0*/  IADD3 R57, PT, PT, R57, -R12, RZ ;  /* 0x8000000c39397210 */ /* 0x000fe20007ffe0ff */
[----:B------:R-:W-:Y:S05]  /*03d0*/  @!P0 BRA `(.L_x_2446) ;  /* 0x0000000000148947 */ /* 0x000fea0003800000 */
[----:B------:R-:W-:-:S05]  /*03e0*/  IADD3 R50, P0, PT, R4, R59, RZ ;  /* 0x0000003b04327210 */ /* 0x000fca0007f1e0ff */
[----:B------:R-:W-:-:S05]  /*03f0*/  IMAD.X R51, R5, 0x1, R58, P0 ;  /* 0x0000000105337824 */ /* 0x000fca00000e063a */
[----:B------:R-:W3:Y:S02]  /*0400*/  LD.E R50, desc[UR4][R50.64] ;  /* 0x0000000432327980 */ /* 0x000ee4000c101900 */
[----:B---3--:R-:W-:Y:S01]  /*0410*/  IADD3 R50, PT, PT, R50, -R12, RZ ;  /* 0x8000000c32327210 */ /* 0x008fe20007ffe0ff */
[----:B------:R-:W-:Y:S05]  /*0420*/  BRA `(.L_x_2447) ;  /* 0x0000000000247947 */ /* 0x000fea0003800000 */
.L_x_2446:
[----:B------:R-:W3:Y:S01]  /*0430*/  LD.E.64 R2, desc[UR4][R164.64+0x108] ;  /* 0x00010804a4027980 */ /* 0x000ee2000c101b00 */
[----:B------:R-:W-:Y:S01]  /*0440*/  BSSY.RECONVERGENT B0, `(.L_x_2448) ;  /* 0x0000006000007945 */ /* 0x000fe20003800200 */
[----:B------:R-:W-:Y:S01]  /*0450*/  IMAD.MOV.U32 R50, RZ, RZ, RZ ;  /* 0x000000ffff327224 */ /* 0x000fe200078e00ff */
[----:B---3--:R-:W-:-:S04]  /*0460*/  ISETP.NE.U32.AND P0, PT, R2, RZ, PT ;  /* 0x000000ff0200720c */ /* 0x008fc80003f05070 */
[----:B------:R-:W-:-:S13]  /*0470*/  ISETP.NE.AND.EX P0, PT, R3, RZ, PT, P0 ;  /* 0x000000ff0300720c */ /* 0x000fda0003f05300 */
[----:B------:R-:W-:Y:S05]  /*0480*/  @!P0 BRA `(.L_x_2449) ;  /* 0x0000000000048947 */ /* 0x000fea0003800000 */
[----:B------:R3:W5:Y:S02]  /*0490*/  LD.E R50, desc[UR4][R164.64+0xbc] ;  /* 0x0000bc04a4327980 */ /* 0x000764000c101900 */
.L_x_2449:
[----:B------:R-:W-:Y:S05]  /*04a0*/  BSYNC.RECONVERGENT B0 ;  /* 0x0000000000007941 */ /* 0x000fea0003800200 */
.L_x_2448:
[----:B-----5:R-:W-:Y:S02]  /*04b0*/  IADD3 R50, PT, PT, R57, R50, RZ ;  /* 0x0000003239327210 */ /* 0x020fe40007ffe0ff */
.L_x_2447:
[----:B------:R-:W-:Y:S05]  /*04c0*/  BSYNC.RECONVERGENT B1 ;  /* 0x0000000000017941 */ /* 0x000fea0003800200 */
.L_x_2445:
[----:B------:R-:W-:Y:S01]  /*04d0*/  IMAD.SHL.U32 R61, R235, 0x40, RZ ;  /* 0x00000040eb3d7824 */ /* 0x000fe200078e00ff */
[----:B------:R-:W-:Y:S01]  /*04e0*/  MOV R2, R232 ;  /* 0x000000e800027202 */ /* 0x000fe20000000f00 */
[----:B------:R-:W-:-:S03]  /*04f0*/  IMAD.MOV.U32 R3, RZ, RZ, 0x0 ;  /* 0x00000000ff037424 */ /* 0x000fc600078e00ff */
[----:B------:R-:W-:-:S13]  /*0500*/  ISETP.GT.AND P0, PT, R237, R61, PT ;  /* 0x0000003ded00720c */ /* 0x000fda0003f04270 */
[----:B-123--:R-:W-:Y:S05]  /*0510*/  @!P0 RET.REL.NODEC R2 `(_ZN5flash24flash_fwd_splitkv_kernelI23Flash_fwd_kernel_traitsILi64ELi64ELi256ELi4ELb0ELb0EN7cutlass6half_tE19Flash_kernel_traitsILi64ELi64ELi256ELi4ES3_EELb0ELb1ELb0ELb0ELb0ELb0ELb0ELb1EEEvNS_16Flash_fwd_paramsE) ;  /* 0xfffffff802b88950 */ /* 0x00efea0003c3ffff */
[----:B------:R-:W2:Y:S04]  /*0520*/  LD.E R0, desc[UR4][R164.64+0x188] ;  /* 0x00018804a4007980 */ /* 0x000ea8000c101900 */
[----:B------:R-:W3:Y:S04]  /*0530*/  LD.E R6, desc[UR4][R164.64+0x184] ;  /* 0x00018404a4067980 */ /* 0x000ee8000c101900 */
[----:B------:R-:W4:Y:S01]  /*0540*/  LD.E R8, desc[UR4][R164.64+0xb8] ;  /* 0x0000b804a4087980 */ /* 0x000f22000c101900 */
[----:B------:R-:W-:Y:S02]  /*0550*/  VIADD R4, R50, 0xff ;  /* 0x000000ff32047836 */ /* 0x000fe40000000000 */
[----:B------:R-:W-:Y:S01]  /*0560*/  IMAD R2, R235, 0x40, -R237 ;  /* 0x00000040eb027824 */ /* 0x000fe200078e0aed */
[----:B------:R-:W1:Y:S02]  /*0570*/  S2R R49, SR_TID.X ;  /* 0x0000000000317919 */ /* 0x000e640000002100 */
[----:B------:R-:W-:-:S04]  /*0580*/  SHF.R.S32.HI R3, RZ, 0x1f, R4 ;  /* 0x0000001fff037819 */ /* 0x000fc80000011404 */
[----:B------:R-:W-:-:S04]  /*0590*/  LEA.HI R3, R3, R4, RZ, 0x8 ;  /* 0x0000000403037211 */ /* 0x000fc800078f40ff */
[----:B------:R-:W-:Y:S02]  /*05a0*/  SHF.R.S32.HI R3, RZ, 0x8, R3 ;  /* 0x00000008ff037819 */ /* 0x000fe40000011403 */
        /* <DEDUP_REMOVED lines=14> */
[----:B------:R-:W-:-:S02]  /*0690*/  VIMNMX3 R45, R7, R3, R0, PT ;  /* 0x00000003072d720f */ /* 0x000fc40003800100 */
        /* <DEDUP_REMOVED lines=20> */
[----:B--2---:R-:W-:-:S04]  /*07e0*/  IMAD.WIDE.U32 R16, R61, R12, R14 ;  /* 0x0000000c3d107225 */ /* 0x004fc800078e000e */
[----:B-----5:R-:W-:-:S04]  /*07f0*/  @!P0 IMAD.WIDE.U32 R8, R4, R234, RZ ;  /* 0x000000ea04088225 */ /* 0x020fc800078e00ff */
[-C--:B------:R-:W-:Y:S02]  /*0800*/  @P0 IMAD R4, R13, R238.reuse, RZ ;  /* 0x000000ee0d040224 */ /* 0x080fe400078e02ff */
[----:B------:R-:W-:-:S04]  /*0810*/  @P0 IMAD.WIDE.U32 R238, R12, R238, RZ ;  /* 0x000000ee0cee0225 */ /* 0x000fc800078e00ff */
[----:B------:R-:W-:Y:S01]  /*0820*/  @!P0 IMAD R5, R5, R234, RZ ;  /* 0x000000ea05058224 */ /* 0x000fe200078e02ff */
[----:B------:R-:W-:Y:S02]  /*0830*/  @P0 MOV R8, R238 ;  /* 0x000000ee00080202 */ /* 0x000fe40000000f00 */
[----:B---3--:R-:W-:Y:S01]  /*0840*/  ISETP.GE.AND P6, PT, R14, R2, PT ;  /* 0x000000020e00720c */ /* 0x008fe20003fc6270 */
[----:B------:R-:W-:Y:S02]  /*0850*/  @!P0 IMAD.IADD R5, R9, 0x1, R5 ;  /* 0x0000000109058824 */ /* 0x000fe400078e0205 */
[----:B------:R-:W-:Y:S01]  /*0860*/  @P0 IMAD.IADD R5, R239, 0x1, R4 ;  /* 0x00000001ef050824 */ /* 0x000fe200078e0204 */
[----:B------:R-:W-:Y:S01]  /*0870*/  IADD3 R8, P0, PT, R8, R16, RZ ;  /* 0x0000001008087210 */ /* 0x000fe20007f1e0ff */
[----:B------:R-:W-:-:S05]  /*0880*/  IMAD R2, R13, R61, RZ ;  /* 0x0000003d0d027224 */ /* 0x000fca00078e02ff */
        /* <DEDUP_REMOVED lines=9> */
[----:B------:R-:W-:Y:S01]  /*0920*/  @!P0 LEA R16, P1, R10, R6, 0x1 ;  /* 0x000000060a108211 */ /* 0x000fe200078208ff */
[----:B------:R-:W-:-:S03]  /*0930*/  IMAD R3, R3, R234, R233 ;  /* 0x000000ea03037224 */ /* 0x000fc600078e02e9 */
[----:B------:R-:W-:Y:S01]  /*0940*/  @!P0 LEA.HI.X R17, R10, R7, R2, 0x1, P1 ;  /* 0x000000070a118211 */ /* 0x000fe200008f0c02 */
[C---:B------:R-:W-:Y:S02]  /*0950*/  VIADD R10, R49.reuse, 0x10 ;  /* 0x00000010310a7836 */ /* 0x040fe40000000000 */
[----:B------:R-:W-:Y:S01]  /*0960*/  IMAD R0, R0, R3, R61 ;  /* 0x0000000300007224 */ /* 0x000fe200078e023d */
[----:B------:R-:W-:Y:S02]  /*0970*/  IADD3 R3, PT, PT, R49, 0x20, RZ ;  /* 0x0000002031037810 */ /* 0x000fe40007ffe0ff */
[CC--:B------:R-:W-:Y:S01]  /*0980*/  ISETP.GE.OR P5, PT, R10.reuse, R237.reuse, P6 ;  /* 0x000000ed0a00720c */ /* 0x0c0fe200037a6670 */
[----:B------:R1:W-:Y:S01]  /*0990*/  @!P0 ST.E.128 desc[UR4][R16.64], RZ ;  /* 0x000000ff10008985 */ /* 0x0003e2000c101d04 */
[-C--:B------:R-:W-:Y:S02]  /*09a0*/  ISETP.GE.OR P2, PT, R10, R237.reuse, P4 ;  /* 0x000000ed0a00720c */ /* 0x080fe40002746670 */
[----:B------:R-:W-:-:S02]  /*09b0*/  ISETP.GE.OR P1, PT, R3, R237, P4 ;  /* 0x000000ed0300720c */ /* 0x000fc40002726670 */
[----:B------:R-:W-:Y:S01]  /*09c0*/  IADD3 R2, P0, PT, R0, R49, RZ ;  /* 0x0000003100027210 */ /* 0x000fe20007f1e0ff */
[----:B------:R-:W-:-:S03]  /*09d0*/  VIADD R11, R49, 0x30 ;  /* 0x00000030310b7836 */ /* 0x000fc60000000000 */
[----:B------:R-:W-:Y:S02]  /*09e0*/  LEA.HI.X.SX32 R0, R0, RZ, 0x1, P0 ;  /* 0x000000ff00007211 */ /* 0x000fe400000f0eff */
[C---:B------:R-:W-:Y:S02]  /*09f0*/  LEA R14, P0, R2.reuse, R164, 0x2 ;  /* 0x000000a4020e7211 */ /* 0x040fe400078010ff */
[----:B------:R-:W-:Y:S02]  /*0a00*/  ISETP.GE.OR P4, PT, R11, R237, P4 ;  /* 0x000000ed0b00720c */ /* 0x000fe40002786670 */
[----:B------:R-:W-:Y:S01]  /*0a10*/  LEA.HI.X R15, R2, R165, R0, 0x2, P0 ;  /* 0x000000a5020f7211 */ /* 0x000fe200000f1400 */
[----:B------:R-:W-:Y:S01]  /*0a20*/  @!P1 IMAD.MOV.U32 R0, RZ, RZ, 0x7f800000 ;  /* 0x7f800000ff009424 */ /* 0x000fe200078e00ff */
[-C--:B------:R-:W-:Y:S01]  /*0a30*/  ISETP.GE.OR P0, PT, R3, R237.reuse, P6 ;  /* 0x000000ed0300720c */ /* 0x080fe20003706670 */
[----:B------:R-:W-:Y:S01]  /*0a40*/  @!P3 IMAD.MOV.U32 R3, RZ, RZ, 0x7f800000 ;  /* 0x7f800000ff03b424 */ /* 0x000fe200078e00ff */
[----:B------:R-:W-:-:S02]  /*0a50*/  ISETP.GE.OR P6, PT, R11, R237, P6 ;  /* 0x000000ed0b00720c */ /* 0x000fc400037c6670 */
[----:B------:R-:W-:Y:S01]  /*0a60*/  @!P2 MOV R2, 0x7f800000 ;  /* 0x7f8000000002a802 */ /* 0x000fe20000000f00 */
[----:B------:R-:W-:Y:S10]  /*0a70*/  @P5 BRA `(.L_x_2452) ;  /* 0x00000000002c5947 */ /* 0x000ff40003800000 */
[----:B------:R-:W-:Y:S01]  /*0a80*/  IADD3 R11, P5, PT, R49, 0x10, RZ ;  /* 0x00000010310b7810 */ /* 0x000fe20007fbe0ff */
[----:B-1----:R-:W-:Y:S01]  /*0a90*/  IMAD.MOV.U32 R16, RZ, RZ, R8 ;  /* 0x000000ffff107224 */ /* 0x002fe200078e0008 */
        /* <DEDUP_REMOVED lines=9> */
.L_x_2452:
[----:B------:R-:W-:Y:S05]  /*0b30*/  BSYNC.RECONVERGENT B0 ;  /* 0x0000000000007941 */ /* 0x000fea0003800200 */
.L_x_2451:
[----:B------:R-:W-:Y:S04]  /*0b40*/  BSSY.RECONVERGENT B0, `(.L_x_2453) ;  /* 0x000000d000007945 */ /* 0x000fe80003800200 */
[----:B------:R-:W-:Y:S05]  /*0b50*/  @P0 BRA `(.L_x_2454) ;  /* 0x00000000002c0947 */ /* 0x000fea0003800000 */
[----:B------:R-:W-:Y:S01]  /*0b60*/  IADD3 R11, P0, PT, R49, 0x20, RZ ;  /* 0x00000020310b7810 */ /* 0x000fe20007f1e0ff */
[----:B-1----:R-:W-:Y:S01]  /*0b70*/  IMAD.MOV.U32 R16, RZ, RZ, R8 ;  /* 0x000000ffff107224 */ /* 0x002fe200078e0008 */
[----:B------:R-:W-:-:S03]  /*0b80*/  MOV R17, R5 ;  /* 0x0000000500117202 */ /* 0x000fc60000000f00 */
[----:B------:R-:W-:Y:S02]  /*0b90*/  IMAD.X R10, RZ, RZ, RZ, P0 ;  /* 0x000000ffff0a7224 */ /* 0x000fe400000e06ff */
[----:B------:R-:W-:-:S04]  /*0ba0*/  IMAD.WIDE.U32 R16, R12, R11, R16 ;  /* 0x0000000b0c107225 */ /* 0x000fc800078e0010 */
[----:B------:R-:W-:Y:S01]  /*0bb0*/  IMAD R10, R10, R12, RZ ;  /* 0x0000000c0a0a7224 */ /* 0x000fe200078e02ff */
[----:B--2---:R-:W-:-:S03]  /*0bc0*/  LEA R18, P0, R16, R6, 0x1 ;  /* 0x0000000610127211 */ /* 0x004fc600078008ff */
[----:B------:R-:W-:-:S05]  /*0bd0*/  IMAD R10, R13, R11, R10 ;  /* 0x0000000b0d0a7224 */ /* 0x000fca00078e020a */
[----:B------:R-:W-:-:S04]  /*0be0*/  IADD3 R10, PT, PT, R17, R10, RZ ;  /* 0x0000000a110a7210 */ /* 0x000fc80007ffe0ff */
[----:B------:R-:W-:-:S05]  /*0bf0*/  LEA.HI.X R19, R16, R7, R10, 0x1, P0 ;  /* 0x0000000710137211 */ /* 0x000fca00000f0c0a */
[----:B------:R3:W-:Y:S02]  /*0c00*/  ST.E.128 desc[UR4][R18.64], RZ ;  /* 0x000000ff12007985 */ /* 0x0007e4000c101d04 */
.L_x_2454:
[----:B------:R-:W-:Y:S05]  /*0c10*/  BSYNC.RECONVERGENT B0 ;  /* 0x0000000000007941 */ /* 0x000fea0003800200 */
.L_x_2453:
[----:B------:R-:W-:Y:S04]  /*0c20*/  BSSY.RECONVERGENT B0, `(.L_x_2455) ;  /* 0x000000c000007945 */ /* 0x000fe80003800200 */
[----:B------:R-:W-:Y:S05]  /*0c30*/  @P6 BRA `(.L_x_2456) ;  /* 0x0000000000286947 */ /* 0x000fea0003800000 */
[----:B------:R-:W-:Y:S02]  /*0c40*/  IADD3 R49, P0, PT, R49, 0x30, RZ ;  /* 0x0000003031317810 */ /* 0x000fe40007f1e0ff */
[----:B------:R-:W-:Y:S02]  /*0c50*/  MOV R9, R5 ;  /* 0x0000000500097202 */ /* 0x000fe40000000f00 */
[----:B------:R-:W-:Y:S01]  /*0c60*/  IADD3.X R4, PT, PT, RZ, RZ, RZ, P0, !PT ;  /* 0x000000ffff047210 */ /* 0x000fe200007fe4ff */
[----:B------:R-:W-:-:S04]  /*0c70*/  IMAD.WIDE.U32 R8, R12, R49, R8 ;  /* 0x000000310c087225 */ /* 0x000fc800078e0008 */
[----:B------:R-:W-:Y:S01]  /*0c80*/  IMAD R4, R4, R12, RZ ;  /* 0x0000000c04047224 */ /* 0x000fe200078e02ff */
[----:B------:R-:W-:-:S03]  /*0c90*/  LEA R6, P0, R8, R6, 0x1 ;  /* 0x0000000608067211 */ /* 0x000fc600078008ff */
[----:B------:R-:W-:-:S05]  /*0ca0*/  IMAD R4, R13, R49, R4 ;  /* 0x000000310d047224 */ /* 0x000fca00078e0204 */
[----:B------:R-:W-:-:S04]  /*0cb0*/  IADD3 R4, PT, PT, R9, R4, RZ ;  /* 0x0000000409047210 */ /* 0x000fc80007ffe0ff */
[----:B------:R-:W-:-:S05]  /*0cc0*/  LEA.HI.X R7, R8, R7, R4, 0x1, P0 ;  /* 0x0000000708077211 */ /* 0x000fca00000f0c04 */
[----:B------:R4:W-:Y:S02]  /*0cd0*/  ST.E.128 desc[UR4][R6.64], RZ ;  /* 0x000000ff06007985 */ /* 0x0009e4000c101d04 */
.L_x_2456:
[----:B------:R-:W-:Y:S05]  /*0ce0*/  BSYNC.RECONVERGENT B0 ;  /* 0x0000000000007941 */ /* 0x000fea0003800200 */
.L_x_2455:
[----:B------:R5:W-:Y:S04]  /*0cf0*/  @!P3 ST.E desc[UR4][R14.64], R3 ;  /* 0x000000030e00b985 */ /* 0x000be8000c101904 */
[----:B------:R1:W-:Y:S04]  /*0d00*/  @!P2 ST.E desc[UR4][R14.64+0x40], R2 ;  /* 0x000040020e00a985 */ /* 0x0003e8000c101904 */
[----:B------:R2:W-:Y:S01]  /*0d10*/  @!P1 ST.E desc[UR4][R14.64+0x80], R0 ;  /* 0x000080000e009985 */ /* 0x0005e2000c101904 */
[----:B-----5:R-:W-:Y:S02]  /*0d20*/  MOV R3, 0x0 ;  /* 0x0000000000037802 */ /* 0x020fe40000000f00 */
[----:B-1----:R-:W-:-:S04]  /*0d30*/  MOV R2, R232 ;  /* 0x000000e800027202 */ /* 0x002fc80000000f00 */
[----:B--234-:R-:W-:Y:S05]  /*0d40*/  @P4 RET.REL.NODEC R2 `(_ZN5flash24flash_fwd_splitkv_kernelI23Flash_fwd_kernel_traitsILi64ELi64ELi256ELi4ELb0ELb0EN7cutlass6half_tE19Flash_kernel_traitsILi64ELi64ELi256ELi4ES3_EELb0ELb1ELb0ELb0ELb0ELb0ELb0ELb1EEEvNS_16Flash_fwd_paramsE) ;  /* 0xfffffff002ac4950 */ /* 0x01cfea0003c3ffff */
[----:B------:R-:W-:Y:S02]  /*0d50*/  MOV R0, 0x7f800000 ;  /* 0x7f80000000007802 */ /* 0x000fe40000000f00 */
[----:B------:R-:W-:-:S03]  /*0d60*/  MOV R233, 0x0 ;  /* 0x0000000000e97802 */ /* 0x000fc60000000f00 */
[----:B------:R1:W-:Y:S02]  /*0d70*/  ST.E desc[UR4][R14.64+0xc0], R0 ;  /* 0x0000c0000e007985 */ /* 0x0003e4000c101904 */
[----:B-1----:R-:W-:Y:S05]  /*0d80*/  RET.REL.NODEC R232 `(_ZN5flash24flash_fwd_splitkv_kernelI23Flash_fwd_kernel_traitsILi64ELi64ELi256ELi4ELb0ELb0EN7cutlass6half_tE19Flash_kernel_traitsILi64ELi64ELi256ELi4ES3_EELb0ELb1ELb0ELb0ELb0ELb0ELb0ELb1EEEvNS_16Flash_fwd_paramsE) ;  /* 0xfffffff0e89c7950 */ /* 0x002fea0003c3ffff */
.L_x_2450:
        /* <DEDUP_REMOVED lines=14> */
[----:B------:R-:W-:Y:S02]  /*0e70*/  IMAD.MOV.U32 R4, RZ, RZ, R164 ;  /* 0x000000ffff047224 */ /* 0x000fe400078e00a4 */
[----:B------:R-:W-:-:S05]  /*0e80*/  IMAD.MOV.U32 R5, RZ, RZ, R165 ;  /* 0x000000ffff057224 */ /* 0x000fca00078e00a5 */
[----:B-1----:R-:W4:Y:S01]  /*0e90*/  LD.E R3, desc[UR4][R4.64+0x68] ;  /* 0x0000680404037980 */ /* 0x002f22000c101900 */
[----:B------:R-:W-:-:S03]  /*0ea0*/  LEA R7, R45, 0xffffff00, 0x8 ;  /* 0xffffff002d077811 */ /* 0x000fc600078e40ff */
[----:B------:R-:W4:Y:S01]  /*0eb0*/  LD.E.64 R16, desc[UR4][R4.64+0x20] ;  /* 0x0000200404107980 */ /* 0x000f22000c101b00 */
[----:B------:R-:W-:-:S03]  /*0ec0*/  IABS R2, R7 ;  /* 0x0000000700027213 */ /* 0x000fc60000000000 */
        /* <DEDUP_REMOVED lines=12> */
[----:B------:R-:W-:Y:S02]  /*0f90*/  IMAD.HI.U32 R8, R15, R8, R14 ;  /* 0x000000080f087227 */ /* 0x000fe400078e000e */
[----:B------:R-:W2:Y:S02]  /*0fa0*/  LD.E.64 R14, desc[UR4][R4.64+0x50] ;  /* 0x00005004040e7980 */ /* 0x000ea4000c101b00 */
        /* <DEDUP_REMOVED lines=10> */
[-C--:B---3--:R-:W-:Y:S02]  /*1050*/  IMAD R0, R13, R234.reuse, RZ ;  /* 0x000000ea0d007224 */ /* 0x088fe400078e02ff */
[----:B------:R-:W-:-:S04]  /*1060*/  IMAD.WIDE.U32 R12, R12, R234, RZ ;  /* 0x000000ea0c0c7225 */ /* 0x000fc800078e00ff */
[----:B------:R-:W-:Y:S02]  /*1070*/  @P0 IADD3 R8, PT, PT, R8, 0x1, RZ ;  /* 0x0000000108080810 */ /* 0x000fe40007ffe0ff */
[----:B------:R-:W-:Y:S02]  /*1080*/  IADD3 R0, PT, PT, R13, R0, RZ ;  /* 0x000000000d007210 */ /* 0x000fe40007ffe0ff */
[----:B------:R-:W-:Y:S01]  /*1090*/  LEA R241, P0, R12, R242, 0x2 ;  /* 0x000000f20cf17211 */ /* 0x000fe200078010ff */
[----:B------:R-:W-:-:S03]  /*10a0*/  IMAD.MOV.U32 R10, RZ, RZ, R8 ;  /* 0x000000ffff0a7224 */ /* 0x000fc600078e0008 */
[----:B------:R-:W-:Y:S01]  /*10b0*/  LEA.HI.X R240, R12, R243, R0, 0x2, P0 ;  /* 0x000000f30cf07211 */ /* 0x000fe200000f1400 */
[----:B------:R-:W-:Y:S01]  /*10c0*/  @!P1 IMAD.MOV R10, RZ, RZ, -R10 ;  /* 0x000000ffff0a9224 */ /* 0x000fe200078e0a0a */
[----:B------:R-:W-:Y:S01]  /*10d0*/  @!P2 LOP3.LUT R10, RZ, R11, RZ, 0x33, !PT ;  /* 0x0000000bff0aa212 */ /* 0x000fe200078e33ff */
[----:B------:R-:W3:Y:S01]  /*10e0*/  LD.E.64 R12, desc[UR4][R4.64+0x28] ;  /* 0x00002804040c7980 */ /* 0x000ee2000c101b00 */
[----:B------:R-:W-:Y:S01]  /*10f0*/  MOV R8, R241 ;  /* 0x000000f100087202 */ /* 0x000fe20000000f00 */
[----:B------:R-:W-:-:S04]  /*1100*/  IMAD.MOV.U32 R9, RZ, RZ, R240 ;  /* 0x000000ffff097224 */ /* 0x000fc800078e00f0 */
[----:B------:R-:W-:-:S05]  /*1110*/  IMAD.WIDE R8, R10, 0x4, R8 ;  /* 0x000000040a087825 */ /* 0x000fca00078e0208 */
[----:B------:R4:W3:Y:S02]  /*1120*/  LD.E R0, desc[UR4][R8.64] ;  /* 0x0000000408007980 */ /* 0x0008e4000c101900 */
[----:B----4-:R-:W-:-:S04]  /*1130*/  IABS R9, R3 ;  /* 0x0000000300097213 */ /* 0x010fc80000000000 */
[----:B------:R-:W1:Y:S08]  /*1140*/  I2F.RP R2, R9 ;  /* 0x0000000900027306 */ /* 0x000e700000209400 */
[----:B-1----:R-:W1:Y:S02]  /*1150*/  MUFU.RCP R2, R2 ;  /* 0x0000000200027308 */ /* 0x002e640000001000 */
[----:B-1----:R-:W-:-:S06]  /*1160*/  IADD3 R2, PT, PT, R2, 0xffffffe, RZ ;  /* 0x0ffffffe02027810 */ /* 0x002fcc0007ffe0ff */
[----:B------:R-:W1:Y:S01]  /*1170*/  F2I.FTZ.U32.TRUNC.NTZ R19, R2 ;  /* 0x0000000200137305 */ /* 0x000e62000021f000 */
[----:B------:R-:W-:Y:S02]  /*1180*/  MOV R18, RZ ;  /* 0x000000ff00127202 */ /* 0x000fe40000000f00 */
        /* <DEDUP_REMOVED lines=8> */
[----:B------:R-:W-:Y:S01]  /*1210*/  ISETP.GT.U32.AND P1, PT, R9, R6, PT ;  /* 0x000000060900720c */ /* 0x000fe20003f24070 */
[----:B------:R-:W-:-:S12]  /*1220*/  IMAD.MOV R10, RZ, RZ, -R10 ;  /* 0x000000ffff0a7224 */ /* 0x000fd800078e0a0a */
[----:B------:R-:W-:-:S04]  /*1230*/  @!P1 IADD3 R6, PT, PT, R6, -R9, RZ ;  /* 0x8000000906069210 */ /* 0x000fc80007ffe0ff */
[----:B------:R-:W-:Y:S02]  /*1240*/  ISETP.GE.U32.AND P2, PT, R6, R9, PT ;  /* 0x000000090600720c */ /* 0x000fe40003f46070 */
[----:B------:R-:W-:Y:S02]  /*1250*/  LOP3.LUT R9, R233, R3, RZ, 0x3c, !PT ;  /* 0x00000003e9097212 */ /* 0x000fe400078e3cff */
[----:B------:R-:W-:Y:S02]  /*1260*/  @!P1 IADD3 R2, PT, PT, R2, 0x1, RZ ;  /* 0x0000000102029810 */ /* 0x000fe40007ffe0ff */
[----:B------:R-:W-:Y:S02]  /*1270*/  ISETP.GE.AND P0, PT, R9, RZ, PT ;  /* 0x000000ff0900720c */ /* 0x000fe40003f06270 */
[----:B------:R-:W-:Y:S01]  /*1280*/  ISETP.NE.AND P1, PT, R3, RZ, PT ;  /* 0x000000ff0300720c */ /* 0x000fe20003f25270 */
[----:B------:R-:W-:-:S04]  /*1290*/  IMAD R7, R11, R10, R7 ;  /* 0x0000000a0b077224 */ /* 0x000fc800078e0207 */
[----:B------:R-:W-:-:S04]  /*12a0*/  @P2 VIADD R2, R2, 0x1 ;  /* 0x0000000102022836 */ /* 0x000fc80000000000 */
[----:B------:R-:W-:Y:S02]  /*12b0*/  IMAD.MOV.U32 R10, RZ, RZ, R2 ;  /* 0x000000ffff0a7224 */ /* 0x000fe400078e0002 */
[----:B------:R-:W-:-:S03]  /*12c0*/  IMAD R2, R225, R7, RZ ;  /* 0x00000007e1027224 */ /* 0x000fc600078e02ff */
[----:B------:R-:W-:Y:S02]  /*12d0*/  @!P0 IADD3 R10, PT, PT, -R10, RZ, RZ ;  /* 0x000000ff0a0a8210 */ /* 0x000fe40007ffe1ff */
[----:B------:R-:W-:-:S05]  /*12e0*/  @!P1 LOP3.LUT R10, RZ, R3, RZ, 0x33, !PT ;  /* 0x00000003ff0a9212 */ /* 0x000fca00078e33ff */
[----:B--2---:R-:W-:Y:S01]  /*12f0*/  IMAD R9, R15, R10, RZ ;  /* 0x0000000a0f097224 */ /* 0x004fe200078e02ff */
[----:B---3--:R-:W-:Y:S01]  /*1300*/  SHF.R.S32.HI R8, RZ, 0x1f, R0 ;  /* 0x0000001fff087819 */ /* 0x008fe20000011400 */
[----:B------:R-:W-:-:S04]  /*1310*/  IMAD R6, R17, R0, RZ ;  /* 0x0000000011067224 */ /* 0x000fc800078e02ff */
[C---:B------:R-:W-:Y:S02]  /*1320*/  IMAD R6, R16.reuse, R8, R6 ;  /* 0x0000000810067224 */ /* 0x040fe400078e0206 */
[----:B------:R-:W-:-:S05]  /*1330*/  IMAD.WIDE.U32 R16, R16, R0, RZ ;  /* 0x0000000010107225 */ /* 0x000fca00078e00ff */
[----:B------:R-:W-:Y:S02]  /*1340*/  IADD3 R17, PT, PT, R17, R6, RZ ;  /* 0x0000000611117210 */ /* 0x000fe40007ffe0ff */
[----:B------:R-:W-:Y:S01]  /*1350*/  SHF.R.S32.HI R6, RZ, 0x1f, R7 ;  /* 0x0000001fff067819 */ /* 0x000fe20000011407 */
[----:B------:R-:W-:-:S04]  /*1360*/  IMAD.WIDE.U32 R16, R7, R224, R16 ;  /* 0x000000e007107225 */ /* 0x000fc800078e0010 */
[----:B------:R-:W-:-:S04]  /*1370*/  IMAD R2, R224, R6, R2 ;  /* 0x00000006e0027224 */ /* 0x000fc800078e0202 */
[----:B------:R-:W-:Y:S01]  /*1380*/  IMAD.IADD R17, R17, 0x1, R2 ;  /* 0x0000000111117824 */ /* 0x000fe200078e0202 */
[----:B------:R-:W-:-:S05]  /*1390*/  SHF.R.S32.HI R2, RZ, 0x1f, R10 ;  /* 0x0000001fff027819 */ /* 0x000fca000001140a */
[----:B------:R-:W-:Y:S02]  /*13a0*/  IMAD R9, R14, R2, R9 ;  /* 0x000000020e097224 */ /* 0x000fe400078e0209 */
[----:B------:R-:W-:Y:S02]  /*13b0*/  IMAD R2, R13, R0, RZ ;  /* 0x000000000d027224 */ /* 0x000fe400078e02ff */
[----:B------:R-:W-:-:S04]  /*13c0*/  IMAD.WIDE.U32 R10, R10, R14, R16 ;  /* 0x0000000e0a0a7225 */ /* 0x000fc800078e0010 */
[----:B------:R-:W-:-:S04]  /*13d0*/  IMAD.WIDE.U32 R14, R12, R0, RZ ;  /* 0x000000000c0e7225 */ /* 0x000fc800078e00ff */
[----:B------:R-:W-:Y:S01]  /*13e0*/  IMAD R8, R12, R8, R2 ;  /* 0x000000080c087224 */ /* 0x000fe200078e0202 */
[----:B------:R-:W-:Y:S01]  /*13f0*/  IADD3 R0, PT, PT, R11, R9, RZ ;  /* 0x000000090b007210 */ /* 0x000fe20007ffe0ff */
[----:B------:R-:W-:Y:S01]  /*1400*/  IMAD.MOV.U32 R2, RZ, RZ, R10 ;  /* 0x000000ffff027224 */ /* 0x000fe200078e000a */
[----:B------:R-:W-:Y:S02]  /*1410*/  MOV R11, R14 ;  /* 0x0000000e000b7202 */ /* 0x000fe40000000f00 */
[----:B------:R-:W-:Y:S01]  /*1420*/  IADD3 R8, PT, PT, R15, R8, RZ ;  /* 0x000000080f087210 */ /* 0x000fe20007ffe0ff */
[----:B------:R-:W-:Y:S05]  /*1430*/  BRA `(.L_x_2459) ;  /* 0x0000000400487947 */ /* 0x000fea0003800000 */
.L_x_2458:
[----:B-1----:R-:W2:Y:S01]  /*1440*/  LD.E R3, desc[UR4][R164.64+0x68] ;  /* 0x00006804a4037980 */ /* 0x002ea2000c101900 */
        /* <DEDUP_REMOVED lines=9> */
[----:B------:R-:W-:-:S02]  /*14e0*/  MOV R8, RZ ;  /* 0x000000ff00087202 */ /* 0x000fc40000000f00 */
[----:B------:R-:W-:Y:S02]  /*14f0*/  @!P2 SHF.R.S32.HI R7, RZ, 0x1f, R12 ;  /* 0x0000001fff07a819 */ /* 0x000fe4000001140c */
[----:B------:R-:W-:Y:S02]  /*1500*/  CS2R R240, SRZ ;  /* 0x0000000000f07805 */ /* 0x000fe4000001ff00 */
[----:B--2---:R-:W-:-:S04]  /*1510*/  IABS R0, R3 ;  /* 0x0000000300007213 */ /* 0x004fc80000000000 */
[----:B------:R-:W2:Y:S08]  /*1520*/  I2F.RP R2, R0 ;  /* 0x0000000000027306 */ /* 0x000eb00000209400 */
[----:B--2---:R-:W2:Y:S02]  /*1530*/  MUFU.RCP R2, R2 ;  /* 0x0000000200027308 */ /* 0x004ea40000001000 */
[----:B--2---:R-:W-:-:S06]  /*1540*/  IADD3 R2, PT, PT, R2, 0xffffffe, RZ ;  /* 0x0ffffffe02027810 */ /* 0x004fcc0007ffe0ff */
[----:B------:R-:W2:Y:S01]  /*1550*/  F2I.FTZ.U32.TRUNC.NTZ R9, R2 ;  /* 0x0000000200097305 */ /* 0x000ea2000021f000 */
[----:B------:R-:W-:Y:S01]  /*1560*/  IABS R6, R3 ;  /* 0x0000000300067213 */ /* 0x000fe20000000000 */
[----:B--2---:R-:W-:-:S04]  /*1570*/  IMAD.MOV R2, RZ, RZ, -R9 ;  /* 0x000000ffff027224 */ /* 0x004fc800078e0a09 */
[----:B------:R-:W-:Y:S01]  /*1580*/  IMAD R10, R2, R0, RZ ;  /* 0x00000000020a7224 */ /* 0x000fe200078e02ff */
[----:B------:R-:W-:-:S03]  /*1590*/  IABS R2, R233 ;  /* 0x000000e900027213 */ /* 0x000fc60000000000 */
[----:B------:R-:W-:-:S04]  /*15a0*/  IMAD.HI.U32 R10, R9, R10, R8 ;  /* 0x0000000a090a7227 */ /* 0x000fc800078e0008 */
[----:B------:R-:W-:Y:S02]  /*15b0*/  IMAD.MOV R6, RZ, RZ, -R6 ;  /* 0x000000ffff067224 */ /* 0x000fe400078e0a06 */
[----:B------:R-:W-:-:S04]  /*15c0*/  IMAD.HI.U32 R10, R10, R2, RZ ;  /* 0x000000020a0a7227 */ /* 0x000fc800078e00ff */
[----:B------:R-:W-:Y:S02]  /*15d0*/  IMAD R6, R10, R6, R2 ;  /* 0x000000060a067224 */ /* 0x000fe400078e0202 */
[----:B---3--:R-:W-:-:S03]  /*15e0*/  @!P2 IMAD R2, R225, R12, RZ ;  /* 0x0000000ce102a224 */ /* 0x008fc600078e02ff */
[----:B------:R-:W-:Y:S01]  /*15f0*/  ISETP.GT.U32.AND P1, PT, R0, R6, PT ;  /* 0x000000060000720c */ /* 0x000fe20003f24070 */
[----:B------:R-:W-:Y:S02]  /*1600*/  @!P2 IMAD R2, R7, R224, R2 ;  /* 0x000000e00702a224 */ /* 0x000fe400078e0202 */
[----:B------:R-:W-:Y:S01]  /*1610*/  @!P2 IMAD.WIDE.U32 R22, R224, R12, RZ ;  /* 0x0000000ce016a225 */ /* 0x000fe200078e00ff */
[----:B-----5:R-:W-:-:S03]  /*1620*/  @!P2 SHF.R.S32.HI R7, RZ, 0x1f, R11 ;  /* 0x0000001fff07a819 */ /* 0x020fc6000001140b */
[----:B----4-:R-:W-:Y:S01]  /*1630*/  @!P2 IMAD R8, R19, R11, RZ ;  /* 0x0000000b1308a224 */ /* 0x010fe200078e02ff */
[----:B------:R-:W-:Y:S01]  /*1640*/  @!P2 IADD3 R23, PT, PT, R23, R2, RZ ;  /* 0x000000021717a210 */ /* 0x000fe20007ffe0ff */
[----:B------:R-:W-:-:S04]  /*1650*/  @P2 IMAD.IADD R2, R12, 0x1, R13 ;  /* 0x000000010c022824 */ /* 0x000fc800078e020d */
[-C--:B------:R-:W-:Y:S01]  /*1660*/  @!P1 IADD3 R6, PT, PT, R6, -R0.reuse, RZ ;  /* 0x8000000006069210 */ /* 0x080fe20007ffe0ff */
[C---:B------:R-:W-:Y:S02]  /*1670*/  @!P2 IMAD R8, R18.reuse, R7, R8 ;  /* 0x000000071208a224 */ /* 0x040fe400078e0208 */
[----:B------:R-:W-:Y:S01]  /*1680*/  @!P2 IMAD.WIDE.U32 R22, R18, R11, R22 ;  /* 0x0000000b1216a225 */ /* 0x000fe200078e0016 */
[----:B------:R-:W-:-:S03]  /*1690*/  ISETP.GE.U32.AND P3, PT, R6, R0, PT ;  /* 0x000000000600720c */ /* 0x000fc60003f66070 */
[-C--:B------:R-:W-:Y:S02]  /*16a0*/  @P2 IMAD R0, R225, R2.reuse, RZ ;  /* 0x00000002e1002224 */ /* 0x080fe400078e02ff */
[----:B------:R-:W-:Y:S01]  /*16b0*/  @P2 IMAD.WIDE.U32 R18, R224, R2, RZ ;  /* 0x00000002e0122225 */ /* 0x000fe200078e00ff */
[----:B------:R-:W-:-:S03]  /*16c0*/  @!P2 MOV R9, R22 ;  /* 0x000000160009a202 */ /* 0x000fc60000000f00 */
[----:B------:R-:W-:Y:S01]  /*16d0*/  @!P2 IMAD.IADD R8, R23, 0x1, R8 ;  /* 0x000000011708a824 */ /* 0x000fe200078e0208 */
[----:B------:R-:W-:Y:S01]  /*16e0*/  @P2 MOV R9, R18 ;  /* 0x0000001200092202 */ /* 0x000fe20000000f00 */
[----:B------:R-:W-:Y:S01]  /*16f0*/  @P2 IMAD.IADD R8, R19, 0x1, R0 ;  /* 0x0000000113082824 */ /* 0x000fe200078e0200 */
[----:B------:R-:W-:Y:S01]  /*1700*/  LOP3.LUT R2, R233, R3, RZ, 0x3c, !PT ;  /* 0x00000003e9027212 */ /* 0x000fe200078e3cff */
[----:B------:R-:W-:-:S03]  /*1710*/  @!P1 VIADD R10, R10, 0x1 ;  /* 0x000000010a0a9836 */ /* 0x000fc60000000000 */
[-C--:B------:R-:W-:Y:S02]  /*1720*/  LOP3.LUT R9, R9, R8.reuse, RZ, 0x3c, !PT ;  /* 0x0000000809097212 */ /* 0x080fe400078e3cff */
[----:B------:R-:W-:Y:S02]  /*1730*/  ISETP.GE.AND P0, PT, R2, RZ, PT ;  /* 0x000000ff0200720c */ /* 0x000fe40003f06270 */
[----:B------:R-:W-:Y:S02]  /*1740*/  ISETP.NE.AND P1, PT, R3, RZ, PT ;  /* 0x000000ff0300720c */ /* 0x000fe40003f25270 */
[----:B------:R-:W-:Y:S02]  /*1750*/  LOP3.LUT R8, R9, R8, RZ, 0x3c, !PT ;  /* 0x0000000809087212 */ /* 0x000fe400078e3cff */
[----:B------:R-:W-:Y:S02]  /*1760*/  LEA R7, R45, 0xffffff00, 0x8 ;  /* 0xffffff002d077811 */ /* 0x000fe400078e40ff */
[----:B------:R-:W-:Y:S01]  /*1770*/  LOP3.LUT R9, R9, R8, RZ, 0x3c, !PT ;  /* 0x0000000809097212 */ /* 0x000fe200078e3cff */
[----:B------:R-:W-:Y:S01]  /*1780*/  @!P2 IMAD R2, R227, R12, RZ ;  /* 0x0000000ce302a224 */ /* 0x000fe200078e02ff */
[----:B------:R-:W-:-:S02]  /*1790*/  @!P2 SHF.R.S32.HI R0, RZ, 0x1f, R12 ;  /* 0x0000001fff00a819 */ /* 0x000fc4000001140c */
[----:B------:R-:W-:Y:S01]  /*17a0*/  @P3 IADD3 R10, PT, PT, R10, 0x1, RZ ;  /* 0x000000010a0a3810 */ /* 0x000fe20007ffe0ff */
[----:B------:R-:W-:-:S03]  /*17b0*/  IMAD.WIDE.U32 R18, R224, R7, R8 ;  /* 0x00000007e0127225 */ /* 0x000fc600078e0008 */
[----:B------:R-:W-:Y:S01]  /*17c0*/  @!P0 IADD3 R10, PT, PT, -R10, RZ, RZ ;  /* 0x000000ff0a0a8210 */ /* 0x000fe20007ffe1ff */
[----:B------:R-:W-:Y:S02]  /*17d0*/  @!P2 IMAD R0, R0, R226, R2 ;  /* 0x000000e20000a224 */ /* 0x000fe400078e0202 */
[----:B------:R-:W-:Y:S01]  /*17e0*/  @!P2 IMAD.WIDE.U32 R8, R226, R12, RZ ;  /* 0x0000000ce208a225 */ /* 0x000fe200078e00ff */
[----:B------:R-:W-:-:S03]  /*17f0*/  @!P1 LOP3.LUT R10, RZ, R3, RZ, 0x33, !PT ;  /* 0x00000003ff0a9212 */ /* 0x000fc600078e33ff */
[----:B------:R-:W-:Y:S01]  /*1800*/  IMAD R6, R225, R7, RZ ;  /* 0x00000007e1067224 */ /* 0x000fe200078e02ff */
[----:B------:R-:W-:Y:S01]  /*1810*/  @!P2 MOV R22, R8 ;  /* 0x000000080016a202 */ /* 0x000fe20000000f00 */
[----:B------:R-:W-:Y:S01]  /*1820*/  @!P2 IMAD.IADD R23, R9, 0x1, R0 ;  /* 0x000000010917a824 */ /* 0x000fe200078e0200 */
[----:B------:R-:W-:Y:S01]  /*1830*/  @!P2 SHF.R.S32.HI R0, RZ, 0x1f, R11 ;  /* 0x0000001fff00a819 */ /* 0x000fe2000001140b */
[----:B------:R-:W-:Y:S01]  /*1840*/  IMAD.IADD R19, R19, 0x1, R6 ;  /* 0x0000000113137824 */ /* 0x000fe200078e0206 */
[----:B------:R-:W-:Y:S01]  /*1850*/  SHF.R.S32.HI R8, RZ, 0x1f, R10 ;  /* 0x0000001fff087819 */ /* 0x000fe2000001140a */
[----:B------:R-:W-:Y:S01]  /*1860*/  @!P2 IMAD R2, R17, R11, RZ ;  /* 0x0000000b1102a224 */ /* 0x000fe200078e02ff */
[----:B------:R-:W-:Y:S01]  /*1870*/  @P2 IADD3 R12, PT, PT, R12, R13, RZ ;  /* 0x0000000d0c0c2210 */ /* 0x000fe20007ffe0ff */
[----:B------:R-:W-:Y:S02]  /*1880*/  IMAD R6, R15, R10, RZ ;  /* 0x0000000a0f067224 */ /* 0x000fe400078e02ff */
[----:B------:R-:W-:-:S02]  /*1890*/  @!P2 IMAD R0, R16, R0, R2 ;  /* 0x000000001000a224 */ /* 0x000fc400078e0202 */
[----:B------:R-:W-:-:S04]  /*18a0*/  IMAD.WIDE.U32 R18, R14, R10, R18 ;  /* 0x0000000a0e127225 */ /* 0x000fc800078e0012 */
[----:B------:R-:W-:-:S04]  /*18b0*/  @!P2 IMAD.WIDE.U32 R16, R16, R11, R22 ;  /* 0x0000000b1010a225 */ /* 0x000fc800078e0016 */
[----:B------:R-:W-:Y:S02]  /*18c0*/  IMAD R14, R14, R8, R6 ;  /* 0x000000080e0e7224 */ /* 0x000fe400078e0206 */
[-C--:B------:R-:W-:Y:S02]  /*18d0*/  @P2 IMAD R6, R227, R12.reuse, RZ ;  /* 0x0000000ce3062224 */ /* 0x080fe400078e02ff */
[----:B------:R-:W-:Y:S01]  /*18e0*/  @P2 IMAD.WIDE.U32 R12, R226, R12, RZ ;  /* 0x0000000ce20c2225 */ /* 0x000fe200078e00ff */
[----:B------:R-:W-:Y:S02]  /*18f0*/  @!P2 IADD3 R8, PT, PT, R17, R0, RZ ;  /* 0x000000001108a210 */ /* 0x000fe40007ffe0ff */
[----:B------:R-:W-:Y:S01]  /*1900*/  MOV R2, R18 ;  /* 0x0000001200027202 */ /* 0x000fe20000000f00 */
[----:B------:R-:W-:Y:S01]  /*1910*/  @!P2 IMAD.MOV.U32 R11, RZ, RZ, R16 ;  /* 0x000000ffff0ba224 */ /* 0x000fe200078e0010 */
[----:B------:R-:W-:Y:S01]  /*1920*/  IADD3 R0, PT, PT, R19, R14, RZ ;  /* 0x0000000e13007210 */ /* 0x000fe20007ffe0ff */
[----:B------:R-:W-:Y:S01]  /*1930*/  @P2 IMAD.IADD R8, R13, 0x1, R6 ;  /* 0x000000010d082824 */ /* 0x000fe200078e0206 */
[----:B------:R-:W-:-:S02]  /*1940*/  @P2 MOV R11, R12 ;  /* 0x0000000c000b2202 */ /* 0x000fc40000000f00 */
[----:B-1----:R-:W-:Y:S02]  /*1950*/  MOV R6, RZ ;  /* 0x000000ff00067202 */ /* 0x002fe40000000f00 */
.L_x_2459:
[----:B------:R-:W-:Y:S05]  /*1960*/  BSYNC.RECONVERGENT B0 ;  /* 0x0000000000007941 */ /* 0x000fea0003800200 */
.L_x_2457:
[----:B------:R-:W-:Y:S01]  /*1970*/  ISETP.NE.AND P0, PT, R238, -0x1, PT ;  /* 0xffffffffee00780c */ /* 0x000fe20003f05270 */
[----:B------:R-:W2:Y:S04]  /*1980*/  LD.E.64 R18, desc[UR4][R164.64+0x30] ;  /* 0x00003004a4127980 */ /* 0x000ea8000c101b00 */
[----:B------:R-:W3:Y:S04]  /*1990*/  LD.E.64 R22, desc[UR4][R164.64+0x48] ;  /* 0x00004804a4167980 */ /* 0x000ee8000c101b00 */
[----:B------:R-:W4:Y:S04]  /*19a0*/  LD.E.64 R14, desc[UR4][R164.64+0x10] ;  /* 0x00001004a40e7980 */ /* 0x000f28000c101b00 */
[----:B------:R-:W3:Y:S04]  /*19b0*/  @!P0 LD.E.64 R26, desc[UR4][R164.64+0x18] ;  /* 0x00001804a41a8980 */ /* 0x000ee8000c101b00 */
[----:B------:R-:W4:Y:S04]  /*19c0*/  LD.E.64 R16, desc[UR4][R164.64+0x8] ;  /* 0x00000804a4107980 */ /* 0x000f28000c101b00 */
[----:B------:R-:W4:Y:S04]  /*19d0*/  LD.E.64 R4, desc[UR4][R4.64] ;  /* 0x0000000404047980 */ /* 0x000f28000c101b00 */
[----:B------:R-:W4:Y:S04]  /*19e0*/  LD.E R13, desc[UR4][R164.64+0xd0] ;  /* 0x0000d004a40d7980 */ /* 0x000f28000c101900 */
[----:B------:R-:W5:Y:S01]  /*19f0*/  LD.E R236, desc[UR4][R164.64+0xc0] ;  /* 0x0000c004a4ec7980 */ /* 0x000f62000c101900 */
[----:B------:R-:W-:-:S04]  /*1a00*/  IABS R9, R3 ;  /* 0x0000000300097213 */ /* 0x000fc80000000000 */
[----:B------:R-:W1:Y:S08]  /*1a10*/  I2F.RP R10, R9 ;  /* 0x00000009000a7306 */ /* 0x000e700000209400 */
[----:B-1----:R-:W1:Y:S02]  /*1a20*/  MUFU.RCP R10, R10 ;  /* 0x0000000a000a7308 */ /* 0x002e640000001000 */
[----:B-1----:R-:W-:-:S06]  /*1a30*/  VIADD R10, R10, 0xffffffe ;  /* 0x0ffffffe0a0a7836 */ /* 0x002fcc0000000000 */
[----:B------:R-:W1:Y:S01]  /*1a40*/  F2I.FTZ.U32.TRUNC.NTZ R29, R10 ;  /* 0x0000000a001d7305 */ /* 0x000e62000021f000 */
[----:B------:R-:W-:Y:S01]  /*1a50*/  IMAD.MOV.U32 R83, RZ, RZ, RZ ;  /* 0x000000ffff537224 */ /* 0x000fe200078e00ff */
[----:B------:R-:W-:-:S05]  /*1a60*/  MOV R28, RZ ;  /* 0x000000ff001c7202 */ /* 0x000fca0000000f00 */
[----:B------:R1:W5:Y:S02]  /*1a70*/  @P4 LD.E R83, desc[UR4][R20.64] ;  /* 0x0000000414534980 */ /* 0x000364000c101900 */
[----:B-1----:R-:W-:-:S04]  /*1a80*/  IMAD.MOV R10, RZ, RZ, -R29 ;  /* 0x000000ffff0a7224 */ /* 0x002fc800078e0a1d */
[----:B------:R-:W-:Y:S01]  /*1a90*/  IMAD R12, R10, R9, RZ ;  /* 0x000000090a0c7224 */ /* 0x000fe200078e02ff */
[----:B------:R-:W-:-:S03]  /*1aa0*/  IABS R10, R233 ;  /* 0x000000e9000a7213 */ /* 0x000fc60000000000 */
[----:B------:R-:W-:Y:S01]  /*1ab0*/  IMAD.HI.U32 R12, R29, R12, R28 ;  /* 0x0000000c1d0c7227 */ /* 0x000fe200078e001c */
[----:B------:R-:W-:-:S05]  /*1ac0*/  IABS R20, R3 ;  /* 0x0000000300147213 */ /* 0x000fca0000000000 */
[----:B------:R-:W-:-:S04]  /*1ad0*/  IMAD.HI.U32 R12, R12, R10, RZ ;  /* 0x0000000a0c0c7227 */ /* 0x000fc800078e00ff */
[----:B------:R-:W-:-:S04]  /*1ae0*/  IMAD.MOV R20, RZ, RZ, -R20 ;  /* 0x000000ffff147224 */ /* 0x000fc800078e0a14 */
[----:B------:R-:W-:-:S05]  /*1af0*/  IMAD R10, R12, R20, R10 ;  /* 0x000000140c0a7224 */ /* 0x000fca00078e020a */
[----:B------:R-:W-:Y:S01]  /*1b00*/  ISETP.GT.U32.AND P3, PT, R9, R10, PT ;  /* 0x0000000a0900720c */ /* 0x000fe20003f64070 */
[----:B------:R-:W-:-:S12]  /*1b10*/  IMAD.SHL.U32 R48, R49, 0x8, RZ ;  /* 0x0000000831307824 */ /* 0x000fd800078e00ff */
[----:B------:R-:W-:-:S05]  /*1b20*/  @!P3 IMAD.IADD R10, R10, 0x1, -R9 ;  /* 0x000000010a0ab824 */ /* 0x000fca00078e0a09 */
[----:B------:R-:W-:Y:S02]  /*1b30*/  ISETP.GE.U32.AND P4, PT, R10, R9, PT ;  /* 0x000000090a00720c */ /* 0x000fe40003f86070 */
[----:B------:R-:W-:Y:S02]  /*1b40*/  LOP3.LUT R10, R48, 0x38, RZ, 0xc0, !PT ;  /* 0x00000038300a7812 */ /* 0x000fe400078ec0ff */
[----:B------:R-:W-:Y:S02]  /*1b50*/  LOP3.LUT R9, R233, R3, RZ, 0x3c, !PT ;  /* 0x00000003e9097212 */ /* 0x000fe400078e3cff */
[----:B------:R-:W-:Y:S01]  /*1b60*/  IADD3 R20, P1, PT, R10, R11, RZ ;  /* 0x0000000b0a147210 */ /* 0x000fe20007f3e0ff */
[----:B------:R-:W-:Y:S01]  /*1b70*/  @!P3 VIADD R12, R12, 0x1 ;  /* 0x000000010c0cb836 */ /* 0x000fe20000000000 */
[----:B------:R-:W-:Y:S01]  /*1b80*/  ISETP.GE.AND P2, PT, R9, RZ, PT ;  /* 0x000000ff0900720c */ /* 0x000fe20003f46270 */
[----:B-----5:R-:W-:Y:S01]  /*1b90*/  IMAD R6, R6, R226, RZ ;  /* 0x000000e206067224 */ /* 0x020fe200078e02ff */
[----:B------:R-:W-:-:S02]  /*1ba0*/  IADD3.X R21, PT, PT, RZ, R8, RZ, P1, !PT ;  /* 0x00000008ff157210 */ /* 0x000fc40000ffe4ff */
[----:B------:R-:W-:Y:S01]  /*1bb0*/  ISETP.NE.AND P1, PT, R3, RZ, PT ;  /* 0x000000ff0300720c */ /* 0x000fe20003f25270 */
[----:B------:R-:W-:Y:S02]  /*1bc0*/  @P4 VIADD R12, R12, 0x1 ;  /* 0x000000010c0c4836 */ /* 0x000fe40000000000 */
[C---:B------:R-:W-:Y:S02]  /*1bd0*/  IMAD R8, R7.reuse, R227, R6 ;  /* 0x000000e307087224 */ /* 0x040fe400078e0206 */
[----:B------:R-:W-:Y:S01]  /*1be0*/  IMAD.WIDE.U32 R20, R7, R226, R20 ;  /* 0x000000e207147225 */ /* 0x000fe200078e0014 */
[----:B------:R-:W-:-:S05]  /*1bf0*/  MOV R6, R12 ;  /* 0x0000000c00067202 */ /* 0x000fca0000000f00 */
[----:B------:R-:W-:Y:S02]  /*1c00*/  @!P2 IMAD.MOV R6, RZ, RZ, -R6 ;  /* 0x000000ffff06a224 */ /* 0x000fe400078e0a06 */
[----:B------:R-:W-:Y:S01]  /*1c10*/  @!P1 LOP3.LUT R6, RZ, R3, RZ, 0x33, !PT ;  /* 0x00000003ff069212 */ /* 0x000fe200078e33ff */
[----:B------:R-:W-:Y:S01]  /*1c20*/  IMAD.IADD R21, R21, 0x1, R8 ;  /* 0x0000000115157824 */ /* 0x000fe200078e0208 */
[----:B------:R-:W-:Y:S01]  /*1c30*/  SHF.R.U32.HI R140, RZ, 0x3, R49 ;  /* 0x00000003ff8c7819 */ /* 0x000fe20000011631 */
[----:B------:R-:W-:Y:S01]  /*1c40*/  IMAD.MOV.U32 R141, RZ, RZ, RZ ;  /* 0x000000ffff8d7224 */ /* 0x000fe200078e00ff */
[----:B------:R-:W-:Y:S01]  /*1c50*/  SHF.R.S32.HI R8, RZ, 0x1f, R6 ;  /* 0x0000001fff087819 */ /* 0x000fe20000011406 */
[----:B------:R-:W-:Y:S02]  /*1c60*/  IMAD R3, R25, R6, RZ ;  /* 0x0000000619037224 */ /* 0x000fe400078e02ff */
[----:B------:R-:W-:-:S04]  /*1c70*/  IMAD.WIDE.U32 R20, R6, R24, R20 ;  /* 0x0000001806147225 */ /* 0x000fc800078e0014 */
[----:B------:R-:W-:Y:S01]  /*1c80*/  IMAD R24, R8, R24, R3 ;  /* 0x0000001808187224 */ /* 0x000fe200078e0203 */
[----:B------:R-:W1:Y:S03]  /*1c90*/  S2R R47, SR_CgaCtaId ;  /* 0x00000000002f7919 */ /* 0x000e660000008800 */
[----:B------:R-:W-:Y:S02]  /*1ca0*/  IMAD.IADD R21, R21, 0x1, R24 ;  /* 0x0000000115157824 */ /* 0x000fe400078e0218 */
[----:B------:R-:W-:Y:S02]  /*1cb0*/  IMAD R230, R227, R140, RZ ;  /* 0x0000008ce3e67224 */ /* 0x000fe400078e02ff */
[----:B------:R-:W-:Y:S01]  /*1cc0*/  IMAD.WIDE.U32 R20, R140, R226, R20 ;  /* 0x000000e28c147225 */ /* 0x000fe200078e0014 */
[----:B------:R-:W-:-:S04]  /*1cd0*/  LOP3.LUT R46, R48, 0x1c0, RZ, 0xc0, !PT ;  /* 0x000001c0302e7812 */ /* 0x000fc800078ec0ff */
[----:B------:R-:W-:Y:S02]  /*1ce0*/  IADD3 R230, PT, PT, R21, R230, RZ ;  /* 0x000000e615e67210 */ /* 0x000fe40007ffe0ff */
[----:B------:R-:W-:Y:S01]  /*1cf0*/  LOP3.LUT R46, R46, 0x38, R49, 0xf8, !PT ;  /* 0x000000382e2e7812 */ /* 0x000fe200078ef831 */
[----:B------:R-:W-:Y:S01]  /*1d00*/  IMAD R228, R225, R140, RZ ;  /* 0x0000008ce1e47224 */ /* 0x000fe200078e02ff */
[----:B------:R-:W-:Y:S02]  /*1d10*/  LOP3.LUT R241, R241, R240, RZ, 0x3c, !PT ;  /* 0x000000f0f1f17212 */ /* 0x000fe400078e3cff */
[--C-:B------:R-:W-:Y:S01]  /*1d20*/  LOP3.LUT R46, R46, 0x38, R48.reuse, 0x78, !PT ;  /* 0x000000382e2e7812 */ /* 0x100fe200078e7830 */
[----:B------:R-:W-:Y:S01]  /*1d30*/  IMAD.SHL.U32 R60, R49, 0x4, RZ ;  /* 0x00000004313c7824 */ /* 0x000fe200078e00ff */
[----:B------:R-:W-:Y:S02]  /*1d40*/  SHF.L.U32 R44, R45, 0x8, RZ ;  /* 0x000000082d2c7819 */ /* 0x000fe400000006ff */
[----:B------:R-:W-:-:S02]  /*1d50*/  LOP3.LUT R46, R46, 0x1e00, R48, 0xf8, !PT ;  /* 0x00001e002e2e7812 */ /* 0x000fc400078ef830 */
[C---:B------:R-:W-:Y:S01]  /*1d60*/  LOP3.LUT R240, R241.reuse, R240, RZ, 0x3c, !PT ;  /* 0x000000f0f1f07212 */ /* 0x040fe200078e3cff */
[C---:B------:R-:W-:Y:S01]  /*1d70*/  IMAD.SHL.U32 R53, R224.reuse, 0x10, RZ ;  /* 0x00000010e0357824 */ /* 0x040fe200078e00ff */
[----:B------:R-:W-:Y:S01]  /*1d80*/  SHF.L.U64.HI R54, R224, 0x4, R225 ;  /* 0x00000004e0367819 */ /* 0x000fe200000102e1 */
[C---:B------:R-:W-:Y:S01]  /*1d90*/  IMAD.SHL.U32 R51, R226.reuse, 0x10, RZ ;  /* 0x00000010e2337824 */ /* 0x040fe200078e00ff */
[----:B------:R-:W-:Y:S02]  /*1da0*/  SHF.L.U64.HI R52, R226, 0x4, R227 ;  /* 0x00000004e2347819 */ /* 0x000fe400000102e3 */
[----:B------:R-:W-:Y:S02]  /*1db0*/  LOP3.LUT R60, R60, 0x1c, RZ, 0xc0, !PT ;  /* 0x0000001c3c3c7812 */ /* 0x000fe400078ec0ff */
[----:B------:R-:W-:Y:S02]  /*1dc0*/  IADD3 R56, PT, PT, R44, -0x100, RZ ;  /* 0xffffff002c387810 */ /* 0x000fe40007ffe0ff */
[----:B------:R-:W-:Y:S01]  /*1dd0*/  LOP3.LUT R241, R241, R240, RZ, 0x3c, !PT ;  /* 0x000000f0f1f17212 */ /* 0x000fe200078e3cff */
[----:B--2---:R-:W-:-:S02]  /*1de0*/  @P0 IMAD R9, R19, R238, RZ ;  /* 0x000000ee13090224 */ /* 0x004fc400078e02ff */
[----:B---3--:R-:W-:-:S04]  /*1df0*/  @!P0 IMAD.WIDE.U32 R28, R26, R234, RZ ;  /* 0x000000ea1a1c8225 */ /* 0x008fc800078e00ff */
[----:B------:R-:W-:Y:S02]  /*1e00*/  @!P0 IMAD R7, R27, R234, RZ ;  /* 0x000000ea1b078224 */ /* 0x000fe400078e02ff */
[----:B------:R-:W-:Y:S01]  /*1e10*/  @P0 IMAD.WIDE.U32 R26, R18, R238, RZ ;  /* 0x000000ee121a0225 */ /* 0x000fe200078e00ff */
[----:B------:R-:W-:-:S03]  /*1e20*/  @!P0 MOV R12, R28 ;  /* 0x0000001c000c8202 */ /* 0x000fc60000000f00 */
[----:B------:R-:W-:Y:S02]  /*1e30*/  @P0 IMAD.MOV.U32 R12, RZ, RZ, R26 ;  /* 0x000000ffff0c0224 */ /* 0x000fe400078e001a */
[----:B------:R-:W-:Y:S01]  /*1e40*/  @!P0 IMAD.IADD R7, R29, 0x1, R7 ;  /* 0x000000011d078824 */ /* 0x000fe200078e0207 */
[----:B------:R-:W-:Y:S02]  /*1e50*/  @P0 IADD3 R7, PT, PT, R27, R9, RZ ;  /* 0x000000091b070210 */ /* 0x000fe40007ffe0ff */
[----:B------:R-:W-:Y:S01]  /*1e60*/  IADD3 R26, P1, PT, R10, R12, RZ ;  /* 0x0000000c0a1a7210 */ /* 0x000fe20007f3e0ff */
[----:B------:R-:W-:-:S04]  /*1e70*/  @!P0 IMAD.MOV.U32 R147, RZ, RZ, R19 ;  /* 0x000000ffff938224 */ /* 0x000fc800078e0013 */
[----:B------:R-:W-:Y:S01]  /*1e80*/  IMAD.X R27, RZ, RZ, R7, P1 ;  /* 0x000000ffff1b7224 */ /* 0x000fe200008e0607 */
[-C--:B------:R-:W-:Y:S01]  /*1e90*/  @!P0 MOV R146, R18.reuse ;  /* 0x0000001200928202 */ /* 0x080fe20000000f00 */
[----:B------:R-:W-:Y:S01]  /*1ea0*/  @P0 IMAD.MOV.U32 R147, RZ, RZ, R19 ;  /* 0x000000ffff930224 */ /* 0x000fe200078e0013 */
[----:B------:R-:W-:Y:S01]  /*1eb0*/  @P0 MOV R146, R18 ;  /* 0x0000001200920202 */ /* 0x000fe20000000f00 */
[----:B------:R-:W-:Y:S01]  /*1ec0*/  IMAD.WIDE.U32 R26, R22, R233, R26 ;  /* 0x000000e9161a7225 */ /* 0x000fe200078e001a */
[----:B------:R-:W-:-:S03]  /*1ed0*/  IADD3 R22, P1, PT, R10, R2, RZ ;  /* 0x000000020a167210 */ /* 0x000fc60007f3e0ff */
[----:B------:R-:W-:-:S04]  /*1ee0*/  IMAD.WIDE.U32 R18, R235, 0x40, R140 ;  /* 0x00000040eb127825 */ /* 0x000fc800078e008c */
[----:B------:R-:W-:Y:S01]  /*1ef0*/  IMAD R3, R23, R233, RZ ;  /* 0x000000e917037224 */ /* 0x000fe200078e02ff */
[----:B------:R-:W-:Y:S01]  /*1f00*/  IADD3.X R23, PT, PT, RZ, R0, RZ, P1, !PT ;  /* 0x00000000ff177210 */ /* 0x000fe20000ffe4ff */
[-C--:B------:R-:W-:Y:S02]  /*1f10*/  IMAD R0, R19, R146.reuse, RZ ;  /* 0x0000009213007224 */ /* 0x080fe400078e02ff */
[----:B------:R-:W-:Y:S02]  /*1f20*/  IMAD.IADD R3, R27, 0x1, R3 ;  /* 0x000000011b037824 */ /* 0x000fe400078e0203 */
[----:B------:R-:W-:Y:S02]  /*1f30*/  IMAD.MOV.U32 R2, RZ, RZ, R26 ;  /* 0x000000ffff027224 */ /* 0x000fe400078e001a */
[C---:B------:R-:W-:Y:S02]  /*1f40*/  IMAD R0, R18.reuse, R147, R0 ;  /* 0x0000009312007224 */ /* 0x040fe400078e0200 */
[----:B------:R-:W-:Y:S01]  /*1f50*/  IMAD.WIDE.U32 R18, R18, R146, R2 ;  /* 0x0000009212127225 */ /* 0x000fe200078e0002 */
[----:B------:R-:W-:-:S04]  /*1f60*/  SHF.R.S32.HI R2, RZ, 0x1f, R57 ;  /* 0x0000001fff027819 */ /* 0x000fc80000011439 */
[----:B------:R-:W-:-:S04]  /*1f70*/  LEA.HI R2, R2, R57, RZ, 0x8 ;  /* 0x0000003902027211 */ /* 0x000fc800078f40ff */
[----:B------:R-:W-:Y:S02]  /*1f80*/  SHF.R.S32.HI R2, RZ, 0x8, R2 ;  /* 0x00000008ff027819 */ /* 0x000fe40000011402 */
[C---:B----4-:R-:W-:Y:S02]  /*1f90*/  LEA R231, P0, R20.reuse, R14, 0x1 ;  /* 0x0000000e14e77211 */ /* 0x050fe400078008ff */
[----:B------:R-:W-:Y:S02]  /*1fa0*/  VIMNMX R55, PT, PT, R223, R2, !PT ;  /* 0x00000002df377248 */ /* 0x000fe40007fe0100 */
[----:B------:R-:W-:Y:S02]  /*1fb0*/  LEA.HI.X R230, R20, R15, R230, 0x1, P0 ;  /* 0x0000000f14e67211 */ /* 0x000fe400000f0ce6 */
[----:B------:R-:W-:Y:S01]  /*1fc0*/  ISETP.GT.U32.AND P0, PT, R45, R55, PT ;  /* 0x000000372d00720c */ /* 0x000fe20003f04070 */
[----:B------:R-:W-:Y:S01]  /*1fd0*/  IMAD.WIDE.U32 R22, R140, R224, R22 ;  /* 0x000000e08c167225 */ /* 0x000fe200078e0016 */
[----:B------:R-:W-:-:S02]  /*1fe0*/  MOV R9, 0x400 ;  /* 0x0000040000097802 */ /* 0x000fc40000000f00 */
[----:B------:R-:W-:Y:S01]  /*1ff0*/  LEA R138, P2, R18, R4, 0x1 ;  /* 0x00000004128a7211 */ /* 0x000fe200078408ff */
[----:B------:R-:W-:Y:S01]  /*2000*/  IMAD.IADD R228, R23, 0x1, R228 ;  /* 0x0000000117e47824 */ /* 0x000fe200078e02e4 */
[----:B-1----:R-:W-:Y:S01]  /*2010*/  LEA R47, R47, R9, 0x18 ;  /* 0x000000092f2f7211 */ /* 0x002fe200078ec0ff */
[----:B------:R-:W-:Y:S01]  /*2020*/  IMAD.IADD R0, R19, 0x1, R0 ;  /* 0x0000000113007824 */ /* 0x000fe200078e0200 */
[----:B------:R-:W-:Y:S02]  /*2030*/  LEA R229, P1, R22, R16, 0x1 ;  /* 0x0000001016e57211 */ /* 0x000fe400078208ff */
[----:B------:R-:W-:Y:S01]  /*2040*/  LEA.HI R13, R13, R13, RZ, 0x1 ;  /* 0x0000000d0d0d7211 */ /* 0x000fe200078f08ff */
[----:B------:R-:W-:Y:S01]  /*2050*/  IMAD R46, R46, 0x2, R47 ;  /* 0x000000022e2e7824 */ /* 0x000fe200078e022f */
[----:B------:R-:W-:Y:S02]  /*2060*/  LEA.HI.X R228, R22, R17, R228, 0x1, P1 ;  /* 0x0000001116e47211 */ /* 0x000fe400008f0ce4 */
[----:B------:R-:W-:Y:S01]  /*2070*/  LEA.HI.X R139, R18, R5, R0, 0x1, P2 ;  /* 0x00000005128b7211 */ /* 0x000fe200010f0c00 */
[----:B------:R-:W-:Y:S06]  /*2080*/  @!P0 BRA `(.L_x_2460) ;  /* 0x000000c4000c8947 */ /* 0x000fec0003800000 */
[----:B------:R-:W2:Y:S04]  /*2090*/  LD.E.64 R24, desc[UR4][R164.64+0x120] ;  /* 0x00012004a4187980 */ /* 0x000ea8000c101b00 */
[----:B------:R-:W3:Y:S04]  /*20a0*/  LD.E.64 R26, desc[UR4][R164.64+0x118] ;  /* 0x00011804a41a7980 */ /* 0x000ee8000c101b00 */
[----:B------:R-:W4:Y:S04]  /*20b0*/  LD.E.64 R142, desc[UR4][R164.64+0x130] ;  /* 0x00013004a48e7980 */ /* 0x000f28000c101b00 */
[----:B------:R-:W5:Y:S04]  /*20c0*/  LD.E.64 R144, desc[UR4][R164.64+0x128] ;  /* 0x00012804a4907980 */ /* 0x000f68000c101b00 */
[----:B------:R-:W5:Y:S04]  /*20d0*/  LD.E.64 R20, desc[UR4][R164.64+0x140] ;  /* 0x00014004a4147980 */ /* 0x000f68000c101b00 */
[----:B------:R-:W5:Y:S04]  /*20e0*/  LD.E.64 R22, desc[UR4][R164.64+0x138] ;  /* 0x00013804a4167980 */ /* 0x000f68000c101b00 */
[----:B------:R-:W5:Y:S04]  /*20f0*/  LD.E.64 R18, desc[UR4][R164.64+0x110] ;  /* 0x00011004a4127980 */ /* 0x000f68000c101b00 */
[----:B------:R-:W5:Y:S04]  /*2100*/  LD.E.64 R16, desc[UR4][R164.64+0x108] ;  /* 0x00010804a4107980 */ /* 0x000f68000c101b00 */
[----:B------:R-:W5:Y:S04]  /*2110*/  LD.E.64 R4, desc[UR4][R164.64+0x150] ;  /* 0x00015004a4047980 */ /* 0x000f68000c101b00 */
[----:B------:R-:W5:Y:S01]  /*2120*/  LD.E.64 R2, desc[UR4][R164.64+0x148] ;  /* 0x00014804a4027980 */ /* 0x000f62000c101b00 */
[----:B------:R-:W-:Y:S01]  /*2130*/  MOV R11, RZ ;  /* 0x000000ff000b7202 */ /* 0x000fe20000000f00 */
[C---:B------:R-:W-:Y:S01]  /*2140*/  VIADD R63, R140.reuse, 0x20 ;  /* 0x000000208c3f7836 */ /* 0x040fe20000000000 */
[----:B------:R-:W-:Y:S01]  /*2150*/  SHF.R.S32.HI R13, RZ, 0x1, R13 ;  /* 0x00000001ff0d7819 */ /* 0x000fe2000001140d */
[----:B------:R-:W-:Y:S01]  /*2160*/  VIADD R133, R140, 0x40 ;  /* 0x000000408c857836 */ /* 0x000fe20000000000 */
[----:B------:R-:W-:Y:S01]  /*2170*/  IADD3 R83, PT, PT, R56, R83, RZ ;  /* 0x0000005338537210 */ /* 0x000fe20007ffe0ff */
[C---:B------:R-:W-:Y:S01]  /*2180*/  VIADD R131, R140.reuse, 0x60 ;  /* 0x000000608c837836 */ /* 0x040fe20000000000 */
[C---:B------:R-:W-:Y:S01]  /*2190*/  SHF.L.U32 R134, R13.reuse, 0x4, RZ ;  /* 0x000000040d867819 */ /* 0x040fe200000006ff */
[CC--:B------:R-:W-:Y:S01]  /*21a0*/  IMAD R12, R140.reuse, R13.reuse, R60 ;  /* 0x0000000d8c0c7224 */ /* 0x0c0fe200078e023c */
[----:B------:R-:W-:Y:S01]  /*21b0*/  SHF.L.U32 R109, R13, 0x6, RZ ;  /* 0x000000060d6d7819 */ /* 0x000fe200000006ff */
[----:B------:R-:W-:Y:S01]  /*21c0*/  IMAD R83, R83, R13, RZ ;  /* 0x0000000d53537224 */ /* 0x000fe200078e02ff */
[----:B------:R-:W-:Y:S01]  /*21d0*/  IADD3 R64, PT, PT, R140, 0x10, RZ ;  /* 0x000000108c407810 */ /* 0x000fe20007ffe0ff */
[C---:B------:R-:W-:Y:S01]  /*21e0*/  IMAD R121, R13.reuse, 0x30, RZ ;  /* 0x000000300d797824 */ /* 0x040fe200078e02ff */
[----:B------:R-:W-:Y:S01]  /*21f0*/  IADD3 R9, PT, PT, R60, R12, RZ ;  /* 0x0000000c3c097210 */ /* 0x000fe20007ffe0ff */
[C---:B------:R-:W-:Y:S01]  /*2200*/  IMAD R120, R13.reuse, 0x50, RZ ;  /* 0x000000500d787824 */ /* 0x040fe200078e02ff */
[----:B------:R-:W-:Y:S01]  /*2210*/  SHF.R.S32.HI R82, RZ, 0x1f, R83 ;  /* 0x0000001fff527819 */ /* 0x000fe20000011453 */
[C---:B------:R-:W-:Y:S01]  /*2220*/  IMAD R119, R13.reuse, 0x60, RZ ;  /* 0x000000600d777824 */ /* 0x040fe200078e02ff */
[C---:B------:R-:W-:Y:S01]  /*2230*/  IADD3 R62, PT, PT, R140.reuse, 0x30, RZ ;  /* 0x000000308c3e7810 */ /* 0x040fe20007ffe0ff */
[C---:B------:R-:W-:Y:S01]  /*2240*/  IMAD R118, R13.reuse, 0x70, RZ ;  /* 0x000000700d767824 */ /* 0x040fe200078e02ff */
[C---:B------:R-:W-:Y:S01]  /*2250*/  IADD3 R132, PT, PT, R140.reuse, 0x50, RZ ;  /* 0x000000508c847810 */ /* 0x040fe20007ffe0ff */
[C---:B------:R-:W-:Y:S01]  /*2260*/  IMAD R117, R13.reuse, 0x90, RZ ;  /* 0x000000900d757824 */ /* 0x040fe200078e02ff */
[C---:B------:R-:W-:Y:S01]  /*2270*/  IADD3 R130, PT, PT, R140.reuse, 0x70, RZ ;  /* 0x000000708c827810 */ /* 0x040fe20007ffe0ff */
[C---:B------:R-:W-:Y:S01]  /*2280*/  IMAD R116, R13.reuse, 0xa0, RZ ;  /* 0x000000a00d747824 */ /* 0x040fe200078e02ff */
[C---:B------:R-:W-:Y:S01]  /*2290*/  LOP3.LUT R129, R140.reuse, 0x80, RZ, 0xfc, !PT ;  /* 0x000000808c817812 */ /* 0x040fe200078efcff */
[C---:B------:R-:W-:Y:S01]  /*22a0*/  IMAD R115, R13.reuse, 0xb0, RZ ;  /* 0x000000b00d737824 */ /* 0x040fe200078e02ff */
[C---:B------:R-:W-:Y:S01]  /*22b0*/  IADD3 R127, PT, PT, R140.reuse, 0xa0, RZ ;  /* 0x000000a08c7f7810 */ /* 0x040fe20007ffe0ff */
[C---:B------:R-:W-:Y:S01]  /*22c0*/  IMAD R114, R13.reuse, 0xc0, RZ ;  /* 0x000000c00d727824 */ /* 0x040fe200078e02ff */
[C---:B------:R-:W-:Y:S01]  /*22d0*/  IADD3 R125, PT, PT, R140.reuse, 0xc0, RZ ;  /* 0x000000c08c7d7810 */ /* 0x040fe20007ffe0ff */
[C---:B------:R-:W-:Y:S01]  /*22e0*/  IMAD R113, R13.reuse, 0xd0, RZ ;  /* 0x000000d00d717824 */ /* 0x040fe200078e02ff */
[C---:B------:R-:W-:Y:S01]  /*22f0*/  IADD3 R123, PT, PT, R140.reuse, 0xe0, RZ ;  /* 0x000000e08c7b7810 */ /* 0x040fe20007ffe0ff */
        /* <DEDUP_REMOVED lines=30> */
[----:B------:R-:W-:Y:S01]  /*24e0*/  SHF.R.S32.HI R90, RZ, 0x1f, R111 ;  /* 0x0000001fff5a7819 */ /* 0x000fe2000001146f */
[----:B--2---:R-:W-:Y:S02]  /*24f0*/  IMAD R0, R25, R234, RZ ;  /* 0x000000ea19007224 */ /* 0x004fe400078e02ff */
[----:B------:R-:W-:-:S04]  /*2500*/  IMAD.WIDE.U32 R24, R234, R24, R10 ;  /* 0x00000018ea187225 */ /* 0x000fc800078e000a */
[----:B------:R-:W-:Y:S02]  /*2510*/  IMAD.IADD R25, R25, 0x1, R0 ;  /* 0x0000000119197824 */ /* 0x000fe400078e0200 */
[----:B---3--:R-:W-:Y:S01]  /*2520*/  IMAD.WIDE.U32 R14, R234, R26, R10 ;  /* 0x0000001aea0e7225 */ /* 0x008fe200078e000a */
[C---:B----4-:R-:W-:Y:S02]  /*2530*/  SHF.L.U64.HI R65, R142.reuse, 0x5, R143 ;  /* 0x000000058e417819 */ /* 0x050fe4000001028f */
[----:B------:R-:W-:Y:S01]  /*2540*/  SHF.L.U32 R66, R142, 0x5, RZ ;  /* 0x000000058e427819 */ /* 0x000fe200000006ff */
[----:B------:R-:W-:Y:S01]  /*2550*/  IMAD R0, R27, R234, RZ ;  /* 0x000000ea1b007224 */ /* 0x000fe200078e02ff */
[C-C-:B-----5:R-:W-:Y:S01]  /*2560*/  SHF.L.U64.HI R71, R144.reuse, 0x5, R145.reuse ;  /* 0x0000000590477819 */ /* 0x160fe20000010291 */
[----:B------:R-:W-:Y:S01]  /*2570*/  IMAD R7, R143, R56, RZ ;  /* 0x000000388f077224 */ /* 0x000fe200078e02ff */
[----:B------:R-:W-:Y:S01]  /*2580*/  SHF.L.U64.HI R73, R144, 0x6, R145 ;  /* 0x0000000690497819 */ /* 0x000fe20000010291 */
[----:B------:R-:W-:Y:S01]  /*2590*/  IMAD.WIDE.U32 R24, R56, R142, R24 ;  /* 0x0000008e38187225 */ /* 0x000fe200078e0018 */
[----:B------:R-:W-:-:S02]  /*25a0*/  IADD3 R15, PT, PT, R15, R0, RZ ;  /* 0x000000000f0f7210 */ /* 0x000fc40007ffe0ff */
[C---:B------:R-:W-:Y:S01]  /*25b0*/  SHF.L.U32 R74, R144.reuse, 0x6, RZ ;  /* 0x00000006904a7819 */ /* 0x040fe200000006ff */
[----:B------:R-:W-:Y:S01]  /*25c0*/  IMAD.IADD R25, R25, 0x1, R7 ;  /* 0x0000000119197824 */ /* 0x000fe200078e0207 */
[C-C-:B------:R-:W-:Y:S01]  /*25d0*/  SHF.L.U64.HI R75, R144.reuse, 0x7, R145.reuse ;  /* 0x00000007904b7819 */ /* 0x140fe20000010291 */
[----:B------:R-:W-:Y:S01]  /*25e0*/  IMAD R7, R145, R56, RZ ;  /* 0x0000003891077224 */ /* 0x000fe200078e02ff */
[----:B------:R-:W-:Y:S01]  /*25f0*/  SHF.L.U64.HI R88, R144, 0x4, R145 ;  /* 0x0000000490587819 */ /* 0x000fe20000010291 */
[----:B------:R-:W-:Y:S01]  /*2600*/  IMAD.WIDE.U32 R14, R56, R144, R14 ;  /* 0x00000090380e7225 */ /* 0x000fe200078e000e */
[----:B------:R-:W-:-:S03]  /*2610*/  SHF.L.U32 R89, R144, 0x4, RZ ;  /* 0x0000000490597819 */ /* 0x000fc600000006ff */
[-C--:B------:R-:W-:Y:S02]  /*2620*/  IMAD R0, R21, R6.reuse, RZ ;  /* 0x0000000615007224 */ /* 0x080fe400078e02ff */
[----:B------:R-:W-:Y:S02]  /*2630*/  IMAD.IADD R15, R15, 0x1, R7 ;  /* 0x000000010f0f7824 */ /* 0x000fe400078e0207 */
[----:B------:R-:W-:Y:S02]  /*2640*/  IMAD R7, R23, R6, RZ ;  /* 0x0000000617077224 */ /* 0x000fe400078e02ff */
[-C--:B------:R-:W-:Y:S02]  /*2650*/  IMAD R0, R20, R8.reuse, R0 ;  /* 0x0000000814007224 */ /* 0x080fe400078e0200 */
[----:B------:R-:W-:Y:S01]  /*2660*/  IMAD R8, R22, R8, R7 ;  /* 0x0000000816087224 */ /* 0x000fe200078e0207 */
[----:B------:R-:W-:Y:S01]  /*2670*/  SHF.R.S32.HI R7, RZ, 0x1f, R57 ;  /* 0x0000001fff077819 */ /* 0x000fe20000011439 */
[----:B------:R-:W-:-:S04]  /*2680*/  IMAD.WIDE.U32 R20, R6, R20, R24 ;  /* 0x0000001406147225 */ /* 0x000fc800078e0018 */
[----:B------:R-:W-:Y:S01]  /*2690*/  IMAD.WIDE.U32 R22, R6, R22, R14 ;  /* 0x0000001606167225 */ /* 0x000fe200078e000e */
[----:B------:R-:W-:Y:S02]  /*26a0*/  IADD3 R6, P0, PT, -R57, R140, RZ ;  /* 0x0000008c39067210 */ /* 0x000fe40007f1e1ff */
[----:B------:R-:W-:Y:S01]  /*26b0*/  IADD3 R14, P1, PT, R83, R12, RZ ;  /* 0x0000000c530e7210 */ /* 0x000fe20007f3e0ff */
[----:B------:R-:W-:Y:S01]  /*26c0*/  IMAD.IADD R23, R23, 0x1, R8 ;  /* 0x0000000117177824 */ /* 0x000fe200078e0208 */
[----:B------:R-:W-:Y:S01]  /*26d0*/  IADD3 R21, PT, PT, R21, R0, RZ ;  /* 0x0000000015157210 */ /* 0x000fe20007ffe0ff */
[----:B------:R-:W-:Y:S01]  /*26e0*/  IMAD.X R7, RZ, RZ, ~R7, P0 ;  /* 0x000000ffff077224 */ /* 0x000fe200000e0e07 */
[----:B------:R-:W-:Y:S01]  /*26f0*/  IADD3 R83, P0, PT, R83, R9, RZ ;  /* 0x0000000953537210 */ /* 0x000fe20007f1e0ff */
[----:B------:R-:W-:Y:S01]  /*2700*/  IMAD R67, R145, 0x60, RZ ;  /* 0x0000006091437824 */ /* 0x000fe200078e02ff */
[----:B------:R-:W-:Y:S01]  /*2710*/  LEA.HI.X.SX32 R0, R12, R82, 0x1, P1 ;  /* 0x000000520c007211 */ /* 0x000fe200008f0eff */
[----:B------:R-:W-:Y:S01]  /*2720*/  IMAD R77, R7, R142, RZ ;  /* 0x0000008e074d7224 */ /* 0x000fe200078e02ff */
[----:B------:R-:W-:Y:S01]  /*2730*/  LEA.HI.X.SX32 R82, R9, R82, 0x1, P0 ;  /* 0x0000005209527211 */ /* 0x000fe200000f0eff */
[----:B------:R-:W-:Y:S01]  /*2740*/  IMAD R9, R7, R144, RZ ;  /* 0x0000009007097224 */ /* 0x000fe200078e02ff */
[----:B------:R-:W-:Y:S01]  /*2750*/  SHF.L.U64.HI R0, R14, 0x1, R0 ;  /* 0x000000010e007819 */ /* 0x000fe20000010200 */
[-C--:B------:R-:W-:Y:S01]  /*2760*/  IMAD R77, R143, R6.reuse, R77 ;  /* 0x000000068f4d7224 */ /* 0x080fe200078e024d */
[----:B------:R-:W-:Y:S01]  /*2770*/  SHF.L.U64.HI R82, R83, 0x1, R82 ;  /* 0x0000000153527819 */ /* 0x000fe20000010252 */
[----:B------:R-:W-:Y:S01]  /*2780*/  IMAD.WIDE.U32 R20, R142, R6, R20 ;  /* 0x000000068e147225 */ /* 0x000fe200078e0014 */
[----:B------:R-:W-:-:S03]  /*2790*/  SHF.L.U32 R14, R14, 0x1, RZ ;  /* 0x000000010e0e7819 */ /* 0x000fc600000006ff */
[----:B------:R-:W-:Y:S01]  /*27a0*/  IMAD R9, R145, R6, R9 ;  /* 0x0000000691097224 */ /* 0x000fe200078e0209 */
[----:B------:R-:W-:Y:S01]  /*27b0*/  LEA R78, P1, R20, R18, 0x1 ;  /* 0x00000012144e7211 */ /* 0x000fe200078208ff */
[----:B------:R-:W-:-:S04]  /*27c0*/  IMAD.WIDE.U32 R6, R144, R6, R22 ;  /* 0x0000000690067225 */ /* 0x000fc800078e0016 */
[----:B------:R-:W-:Y:S01]  /*27d0*/  IMAD.SHL.U32 R83, R83, 0x2, RZ ;  /* 0x0000000253537824 */ /* 0x000fe200078e00ff */
[----:B------:R-:W-:Y:S01]  /*27e0*/  IADD3 R9, PT, PT, R7, R9, RZ ;  /* 0x0000000907097210 */ /* 0x000fe20007ffe0ff */
[----:B------:R-:W-:Y:S01]  /*27f0*/  IMAD.IADD R77, R21, 0x1, R77 ;  /* 0x00000001154d7824 */ /* 0x000fe200078e024d */
[----:B------:R-:W-:Y:S01]  /*2800*/  LEA R12, P0, R6, R16, 0x1 ;  /* 0x00000010060c7211 */ /* 0x000fe200078008ff */
[C---:B------:R-:W-:Y:S01]  /*2810*/  IMAD R69, R145.reuse, 0xc0, RZ ;  /* 0x000000c091457824 */ /* 0x040fe200078e02ff */
[----:B------:R-:W-:Y:S01]  /*2820*/  IADD3 R81, P3, PT, R4, R83, RZ ;  /* 0x0000005304517210 */ /* 0x000fe20007f7e0ff */
[----:B------:R-:W-:Y:S01]  /*2830*/  IMAD R70, R145, 0xe0, RZ ;  /* 0x000000e091467824 */ /* 0x000fe200078e02ff */
[----:B------:R-:W-:Y:S01]  /*2840*/  LEA.HI.X R77, R20, R19, R77, 0x1, P1 ;  /* 0x00000013144d7211 */ /* 0x000fe200008f0c4d */
[----:B------:R-:W-:Y:S01]  /*2850*/  IMAD.WIDE.U32 R154, R144, 0x60, RZ ;  /* 0x00000060909a7825 */ /* 0x000fe200078e00ff */
[----:B------:R-:W-:Y:S02]  /*2860*/  IADD3 R83, P2, PT, R2, R83, RZ ;  /* 0x0000005302537210 */ /* 0x000fe40007f5e0ff */
[----:B------:R-:W-:Y:S01]  /*2870*/  LEA.HI.X R9, R6, R17, R9, 0x1, P0 ;  /* 0x0000001106097211 */ /* 0x000fe200000f0c09 */
[----:B------:R-:W-:Y:S01]  /*2880*/  IMAD.WIDE.U32 R150, R144, 0xc0, RZ ;  /* 0x000000c090967825 */ /* 0x000fe200078e00ff */
[----:B------:R-:W-:-:S02]  /*2890*/  IADD3 R32, P1, PT, R4, R14, RZ ;  /* 0x0000000e04207210 */ /* 0x000fc40007f3e0ff */
[----:B------:R-:W-:Y:S01]  /*28a0*/  IADD3 R14, P0, PT, R2, R14, RZ ;  /* 0x0000000e020e7210 */ /* 0x000fe20007f1e0ff */
[C---:B------:R-:W-:Y:S01]  /*28b0*/  IMAD.WIDE.U32 R148, R144.reuse, 0xe0, RZ ;  /* 0x000000e090947825 */ /* 0x040fe200078e00ff */
[-C--:B------:R-:W-:Y:S02]  /*28c0*/  IADD3.X R33, PT, PT, R5, R0.reuse, RZ, P1, !PT ;  /* 0x0000000005217210 */ /* 0x080fe40000ffe4ff */
[----:B------:R-:W-:Y:S01]  /*28d0*/  IADD3.X R15, PT, PT, R3, R0, RZ, P0, !PT ;  /* 0x00000000030f7210 */ /* 0x000fe200007fe4ff */
[----:B------:R-:W-:Y:S01]  /*28e0*/  IMAD R68, R145, 0xa0, RZ ;  /* 0x000000a091447824 */ /* 0x000fe200078e02ff */
[----:B------:R-:W-:Y:S01]  /*28f0*/  IADD3 R67, PT, PT, R155, R67, RZ ;  /* 0x000000439b437210 */ /* 0x000fe20007ffe0ff */
[----:B------:R-:W-:Y:S01]  /*2900*/  IMAD.WIDE.U32 R152, R144, 0xa0, RZ ;  /* 0x000000a090987825 */ /* 0x000fe200078e00ff */
[----:B------:R-:W-:Y:S02]  /*2910*/  IADD3 R69, PT, PT, R151, R69, RZ ;  /* 0x0000004597457210 */ /* 0x000fe40007ffe0ff */
[----:B------:R-:W-:Y:S01]  /*2920*/  IADD3 R70, PT, PT, R149, R70, RZ ;  /* 0x0000004695467210 */ /* 0x000fe20007ffe0ff */
[----:B------:R-:W-:-:S02]  /*2930*/  IMAD.X R80, R5, 0x1, R82, P3 ;  /* 0x0000000105507824 */ /* 0x000fc400018e0652 */
[----:B------:R-:W-:Y:S01]  /*2940*/  IMAD.X R82, R3, 0x1, R82, P2 ;  /* 0x0000000103527824 */ /* 0x000fe200010e0652 */
[----:B------:R-:W-:Y:S01]  /*2950*/  ISETP.GE.AND P2, PT, R10, R236, PT ;  /* 0x000000ec0a00720c */ /* 0x000fe20003f46270 */
[C---:B------:R-:W-:Y:S02]  /*2960*/  IMAD.SHL.U32 R72, R144.reuse, 0x20, RZ ;  /* 0x0000002090487824 */ /* 0x040fe400078e00ff */
[----:B------:R-:W-:Y:S02]  /*2970*/  IMAD.SHL.U32 R76, R144, 0x80, RZ ;  /* 0x00000080904c7824 */ /* 0x000fe400078e00ff */
[----:B------:R-:W-:-:S08]  /*2980*/  IMAD.IADD R68, R153, 0x1, R68 ;  /* 0x0000000199447824 */ /* 0x000fd000078e0244 */
.L_x_2531:
[----:B------:R-:W-:Y:S01]  /*2990*/  VIADD R106, R106, 0x100 ;  /* 0x000001006a6a7836 */ /* 0x000fe20000000000 */
[----:B------:R-:W-:Y:S01]  /*29a0*/  UMOV UR6, URZ ;  /* 0x000000ff00067c82 */ /* 0x000fe20008000000 */
[----:B------:R-:W-:Y:S01]  /*29b0*/  VIADD R107, R107, 0x100 ;  /* 0x000001006b6b7836 */ /* 0x000fe20000000000 */
[----:B------:R-:W-:Y:S01]  /*29c0*/  BSSY.RECONVERGENT B1, `(.L_x_2461) ;  /* 0x0000b46000017945 */ /* 0x000fe20003800200 */
[----:B------:R-:W-:Y:S01]  /*29d0*/  IMAD.MOV.U32 R136, RZ, RZ, R105 ;  /* 0x000000ffff887224 */ /* 0x000fe200078e0069 */
[----:B------:R-:W-:Y:S01]  /*29e0*/  ISETP.GE.OR P4, PT, R140, R106, P2 ;  /* 0x0000006a8c00720c */ /* 0x000fe20001786670 */
[----:B------:R-:W-:Y:S01]  /*29f0*/  VIADD R105, R105, 0xffffff00 ;  /* 0xffffff0069697836 */ /* 0x000fe20000000000 */
[----:B------:R-:W-:Y:S02]  /*2a00*/  ISETP.GE.AND P2, PT, R10, R236, PT ;  /* 0x000000ec0a00720c */ /* 0x000fe40003f46270 */
[-C--:B------:R-:W-:Y:S02]  /*2a10*/  ISETP.LT.OR P4, PT, R140, R107.reuse, P4 ;  /* 0x0000006b8c00720c */ /* 0x080fe40002781670 */
[CC--:B------:R-:W-:Y:S02]  /*2a20*/  ISETP.GE.OR P3, PT, R132.reuse, R106.reuse, P2 ;  /* 0x0000006a8400720c */ /* 0x0c0fe40001766670 */
[CC--:B------:R-:W-:Y:S02]  /*2a30*/  ISETP.GE.OR P0, PT, R63.reuse, R106.reuse, P2 ;  /* 0x0000006a3f00720c */ /* 0x0c0fe40001706670 */
[-C--:B------:R-:W-:Y:S02]  /*2a40*/  ISETP.LT.OR P6, PT, R132, R107.reuse, P3 ;  /* 0x0000006b8400720c */ /* 0x080fe40001fc1670 */
[-C--:B------:R-:W-:Y:S02]  /*2a50*/  ISETP.LT.OR P5, PT, R63, R107.reuse, P0 ;  /* 0x0000006b3f00720c */ /* 0x080fe400007a1670 */
[C---:B------:R-:W-:Y:S02]  /*2a60*/  ISETP.GE.OR P0, PT, R62.reuse, R106, P2 ;  /* 0x0000006a3e00720c */ /* 0x040fe40001706670 */
[----:B------:R-:W-:Y:S01]  /*2a70*/  P2R R8, PR, RZ, 0x20 ;  /* 0x00000020ff087803 */ /* 0x000fe20000000000 */
[----:B------:R-:W-:Y:S01]  /*2a80*/  @!P4 IMAD.MOV.U32 R79, RZ, RZ, R77 ;  /* 0x000000ffff4fc224 */ /* 0x000fe200078e004d */
[----:B------:R-:W-:Y:S01]  /*2a90*/  ISETP.LT.OR P1, PT, R62, R107, P0 ;  /* 0x0000006b3e00720c */ /* 0x000fe20000721670 */
[----:B------:R-:W-:Y:S01]  /*2aa0*/  @!P4 IMAD.MOV.U32 R16, RZ, RZ, R87 ;  /* 0x000000ffff10c224 */ /* 0x000fe200078e0057 */
[-C--:B------:R-:W-:Y:S01]  /*2ab0*/  IADD3 R26, P0, PT, R78, R66.reuse, RZ ;  /* 0x000000424e1a7210 */ /* 0x080fe20007f1e0ff */
[----:B------:R-:W-:Y:S01]  /*2ac0*/  @!P4 IMAD.MOV.U32 R17, RZ, RZ, R86 ;  /* 0x000000ffff11c224 */ /* 0x000fe200078e0056 */
[----:B------:R1:W2:Y:S01]  /*2ad0*/  @!P4 LD.E.128 R4, desc[UR4][R78.64] ;  /* 0x000000044e04c980 */ /* 0x0002a2000c101d00 */
[----:B------:R-:W-:Y:S02]  /*2ae0*/  P2R R3, PR, RZ, 0x2 ;  /* 0x00000002ff037803 */ /* 0x000fe40000000000 */
[--C-:B------:R-:W-:Y:S01]  /*2af0*/  IMAD.X R27, R77, 0x1, R65.reuse, P0 ;  /* 0x000000014d1b7824 */ /* 0x100fe200000e0641 */
[----:B----4-:R-:W-:Y:S02]  /*2b00*/  LEA R24, P1, R51, R87, 0x1 ;  /* 0x0000005733187211 */ /* 0x010fe400078208ff */
[----:B------:R-:W-:Y:S02]  /*2b10*/  ISETP.NE.AND P3, PT, R3, RZ, PT ;  /* 0x000000ff0300720c */ /* 0x000fe40003f65270 */
[----:B------:R-:W-:Y:S02]  /*2b20*/  @!P5 IADD3 R38, P0, PT, R26, R66, RZ ;  /* 0x000000421a26d210 */ /* 0x000fe40007f1e0ff */
[----:B------:R-:W-:Y:S02]  /*2b30*/  LEA.HI.X R25, R51, R86, R52, 0x1, P1 ;  /* 0x0000005633197211 */ /* 0x000fe400008f0c34 */
[C---:B------:R-:W-:Y:S01]  /*2b40*/  @!P5 LEA R36, P1, R226.reuse, R24, 0x5 ;  /* 0x00000018e224d211 */ /* 0x040fe200078228ff */
[----:B------:R-:W-:Y:S01]  /*2b50*/  @!P5 IMAD.X R39, R27, 0x1, R65, P0 ;  /* 0x000000011b27d824 */ /* 0x000fe200000e0641 */
[----:B------:R-:W-:Y:S02]  /*2b60*/  P2R R2, PR, RZ, 0x40 ;  /* 0x00000040ff027803 */ /* 0x000fe40000000000 */
[----:B------:R-:W-:Y:S02]  /*2b70*/  @!P5 LEA.HI.X R37, R226, R25, R227, 0x5, P1 ;  /* 0x00000019e225d211 */ /* 0x000fe400008f2ce3 */
[----:B------:R-:W-:Y:S02]  /*2b80*/  ISETP.GE.OR P1, PT, R128, R106, P2 ;  /* 0x0000006a8000720c */ /* 0x000fe40001726670 */
[----:B------:R-:W-:Y:S02]  /*2b90*/  @!P3 LEA R18, P0, R142, R26, 0x6 ;  /* 0x0000001a8e12b211 */ /* 0x000fe400078030ff */
[----:B------:R-:W-:Y:S02]  /*2ba0*/  ISETP.LT.OR P5, PT, R128, R107, P1 ;  /* 0x0000006b8000720c */ /* 0x000fe40000fa1670 */
[----:B------:R-:W-:Y:S01]  /*2bb0*/  @!P3 LEA.HI.X R19, R142, R27, R143, 0x6, P0 ;  /* 0x0000001b8e13b211 */ /* 0x000fe200000f348f */
[----:B-1----:R-:W-:Y:S01]  /*2bc0*/  VIADD R79, R135, 0xffffffff ;  /* 0xffffffff874f7836 */ /* 0x002fe20000000000 */
[----:B------:R-:W-:Y:S02]  /*2bd0*/  @!P3 LEA R34, P0, R226, R24, 0x6 ;  /* 0x00000018e222b211 */ /* 0x000fe400078030ff */
[----:B------:R-:W-:Y:S01]  /*2be0*/  ISETP.NE.AND P1, PT, R8, RZ, PT ;  /* 0x000000ff0800720c */ /* 0x000fe20003f25270 */
[----:B------:R-:W-:Y:S01]  /*2bf0*/  IMAD.MOV.U32 R135, RZ, RZ, R79 ;  /* 0x000000ffff877224 */ /* 0x000fe200078e004f */
        /* <DEDUP_REMOVED lines=8> */
[C---:B------:R-:W-:Y:S04]  /*2c80*/  @!P5 LEA R28, P0, R226.reuse, R24, 0x8 ;  /* 0x00000018e21cd211 */ /* 0x040fe800078040ff */
[----:B------:R-:W-:Y:S02]  /*2c90*/  @!P5 LEA.HI.X R29, R226, R25, R227, 0x8, P0 ;  /* 0x00000019e21dd211 */ /* 0x000fe400000f44e3 */
[CC--:B------:R-:W-:Y:S04]  /*2ca0*/  ISETP.GE.OR P0, PT, R64.reuse, R106.reuse, P2 ;  /* 0x0000006a4000720c */ /* 0x0c0fe80001706670 */
[-C--:B------:R-:W-:Y:S01]  /*2cb0*/  ISETP.LT.OR P0, PT, R64, R107.reuse, P0 ;  /* 0x0000006b4000720c */ /* 0x080fe20000701670 */
[----:B--2---:R1:W-:Y:S11]  /*2cc0*/  @!P4 ST.E.128 desc[UR4][R16.64], R4 ;  /* 0x000000041000c985 */ /* 0x0043f6000c101d04 */
[----:B------:R-:W-:Y:S01]  /*2cd0*/  @!UPT UIADD3 URZ, UPT, UPT, URZ, URZ, URZ ;  /* 0x000000fffffff290 */ /* 0x000fe2000fffe0ff */
[----:B-1----:R-:W2:Y:S01]  /*2ce0*/  @!P0 LD.E.128 R4, desc[UR4][R26.64] ;  /* 0x000000041a048980 */ /* 0x002ea2000c101d00 */
[----:B------:R-:W-:Y:S03]  /*2cf0*/  P2R R17, PR, RZ, 0x1 ;  /* 0x00000001ff117803 */ /* 0x000fe60000000000 */
[----:B--2---:R1:W-:Y:S01]  /*2d00*/  @!P0 ST.E.128 desc[UR4][R24.64], R4 ;  /* 0x0000000418008985 */ /* 0x0043e2000c101d04 */
[CC--:B------:R-:W-:Y:S03]  /*2d10*/  ISETP.GE.OR P0, PT, R133.reuse, R106.reuse, P2 ;  /* 0x0000006a8500720c */ /* 0x0c0fe60001706670 */
[----:B-1----:R-:W2:Y:S04]  /*2d20*/  @!P1 LD.E.128 R4, desc[UR4][R38.64] ;  /* 0x0000000426049980 */ /* 0x002ea8000c101d00 */
[----:B--2---:R1:W-:Y:S01]  /*2d30*/  @!P1 ST.E.128 desc[UR4][R36.64], R4 ;  /* 0x0000000424009985 */ /* 0x0043e2000c101d04 */
[-C--:B------:R-:W-:Y:S02]  /*2d40*/  ISETP.LT.OR P1, PT, R133, R107.reuse, P0 ;  /* 0x0000006b8500720c */ /* 0x080fe40000721670 */
[-C--:B------:R-:W-:Y:S11]  /*2d50*/  ISETP.GE.OR P0, PT, R131, R106.reuse, P2 ;  /* 0x0000006a8300720c */ /* 0x080ff60001706670 */
[----:B------:R-:W-:Y:S02]  /*2d60*/  @!P1 IMAD R16, R143, 0x60, RZ ;  /* 0x000000608f109824 */ /* 0x000fe400078e02ff */
[----:B-1----:R-:W-:Y:S01]  /*2d70*/  @!P1 IMAD.WIDE.U32 R36, R142, 0x60, R26 ;  /* 0x000000608e249825 */ /* 0x002fe200078e001a */
[----:B------:R1:W2:Y:S03]  /*2d80*/  @!P3 LD.E.128 R4, desc[UR4][R18.64] ;  /* 0x000000041204b980 */ /* 0x0002a6000c101d00 */
[----:B------:R-:W-:Y:S02]  /*2d90*/  @!P1 IMAD.IADD R37, R37, 0x1, R16 ;  /* 0x0000000125259824 */ /* 0x000fe400078e0210 */
[----:B------:R-:W-:Y:S01]  /*2da0*/  @!P1 IMAD R16, R227, 0x60, RZ ;  /* 0x00000060e3109824 */ /* 0x000fe200078e02ff */
[----:B-1----:R-:W-:Y:S01]  /*2db0*/  P2R R19, PR, RZ, 0x2 ;  /* 0x00000002ff137803 */ /* 0x002fe20000000000 */
[----:B--2---:R1:W-:Y:S02]  /*2dc0*/  @!P3 ST.E.128 desc[UR4][R34.64], R4 ;  /* 0x000000042200b985 */ /* 0x0043e4000c101d04 */
[----:B-1----:R-:W-:Y:S02]  /*2dd0*/  @!P1 IMAD.WIDE.U32 R34, R226, 0x60, R24 ;  /* 0x00000060e2229825 */ /* 0x002fe400078e0018 */
[----:B------:R-:W2:Y:S02]  /*2de0*/  @!P1 LD.E.128 R4, desc[UR4][R36.64] ;  /* 0x0000000424049980 */ /* 0x000ea4000c101d00 */
[----:B------:R-:W-:Y:S05]  /*2df0*/  @!P1 IMAD.IADD R35, R35, 0x1, R16 ;  /* 0x0000000123239824 */ /* 0x000fea00078e0210 */
[----:B--2---:R1:W-:Y:S01]  /*2e00*/  @!P1 ST.E.128 desc[UR4][R34.64], R4 ;  /* 0x0000000422009985 */ /* 0x0043e2000c101d04 */
[-C--:B------:R-:W-:Y:S02]  /*2e10*/  ISETP.LT.OR P1, PT, R131, R107.reuse, P0 ;  /* 0x0000006b8300720c */ /* 0x080fe40000721670 */
[CC--:B------:R-:W-:Y:S04]  /*2e20*/  ISETP.GE.OR P0, PT, R130.reuse, R106.reuse, P2 ;  /* 0x0000006a8200720c */ /* 0x0c0fe80001706670 */
[-C--:B------:R-:W-:Y:S02]  /*2e30*/  ISETP.LT.OR P3, PT, R130, R107.reuse, P0 ;  /* 0x0000006b8200720c */ /* 0x080fe40000761670 */
[-C--:B------:R-:W-:Y:S05]  /*2e40*/  ISETP.GE.OR P0, PT, R129, R106.reuse, P2 ;  /* 0x0000006a8100720c */ /* 0x080fea0001706670 */
[----:B------:R-:W-:Y:S02]  /*2e50*/  @!P1 IMAD R16, R143, 0xa0, RZ ;  /* 0x000000a08f109824 */ /* 0x000fe400078e02ff */
[----:B------:R-:W-:Y:S02]  /*2e60*/  @!P1 IMAD R18, R227, 0xa0, RZ ;  /* 0x000000a0e3129824 */ /* 0x000fe400078e02ff */
[----:B-1----:R-:W-:Y:S01]  /*2e70*/  @!P1 IMAD.WIDE.U32 R34, R142, 0xa0, R26 ;  /* 0x000000a08e229825 */ /* 0x002fe200078e001a */
[----:B------:R1:W2:Y:S03]  /*2e80*/  @!P6 LD.E.128 R4, desc[UR4][R20.64] ;  /* 0x000000041404e980 */ /* 0x0002a6000c101d00 */
[----:B------:R-:W-:Y:S02]  /*2e90*/  @!P1 IMAD.IADD R35, R35, 0x1, R16 ;  /* 0x0000000123239824 */ /* 0x000fe400078e0210 */
[----:B------:R-:W-:Y:S04]  /*2ea0*/  @!P1 IMAD.WIDE.U32 R36, R226, 0xa0, R24 ;  /* 0x000000a0e2249825 */ /* 0x000fe800078e0018 */
[----:B------:R-:W-:Y:S02]  /*2eb0*/  @!P1 IMAD.IADD R37, R37, 0x1, R18 ;  /* 0x0000000125259824 */ /* 0x000fe400078e0212 */
[----:B------:R-:W-:Y:S02]  /*2ec0*/  @!P3 IMAD R16, R143, 0xc0, RZ ;  /* 0x000000c08f10b824 */ /* 0x000fe400078e02ff */
[----:B------:R-:W-:Y:S01]  /*2ed0*/  @!P3 IMAD R18, R227, 0xc0, RZ ;  /* 0x000000c0e312b824 */ /* 0x000fe200078e02ff */
[----:B-1----:R-:W-:Y:S01]  /*2ee0*/  P2R R21, PR, RZ, 0x2 ;  /* 0x00000002ff157803 */ /* 0x002fe20000000000 */
[----:B--2---:R1:W-:Y:S01]  /*2ef0*/  @!P6 ST.E.128 desc[UR4][R22.64], R4 ;  /* 0x000000041600e985 */ /* 0x0043e2000c101d04 */
[C---:B------:R-:W-:Y:S04]  /*2f00*/  ISETP.GE.OR P6, PT, R125.reuse, R106, P2 ;  /* 0x0000006a7d00720c */ /* 0x040fe800017c6670 */
[-C--:B------:R-:W-:Y:S01]  /*2f10*/  ISETP.LT.OR P6, PT, R125, R107.reuse, P6 ;  /* 0x0000006b7d00720c */ /* 0x080fe200037c1670 */
[----:B-1----:R1:W2:Y:S01]  /*2f20*/  @!P1 LD.E.128 R4, desc[UR4][R34.64] ;  /* 0x0000000422049980 */ /* 0x0022a2000c101d00 */
[----:B------:R-:W-:Y:S01]  /*2f30*/  P2R R22, PR, RZ, 0x8 ;  /* 0x00000008ff167803 */ /* 0x000fe20000000000 */
[----:B-1----:R-:W-:Y:S05]  /*2f40*/  @!P3 IMAD.WIDE.U32 R34, R142, 0xc0, R26 ;  /* 0x000000c08e22b825 */ /* 0x002fea00078e001a */
[----:B------:R-:W-:Y:S01]  /*2f50*/  @!P3 IADD3 R35, PT, PT, R35, R16, RZ ;  /* 0x000000102323b210 */ /* 0x000fe20007ffe0ff */
[----:B--2---:R1:W-:Y:S01]  /*2f60*/  @!P1 ST.E.128 desc[UR4][R36.64], R4 ;  /* 0x0000000424009985 */ /* 0x0043e2000c101d04 */
[-C--:B------:R-:W-:Y:S02]  /*2f70*/  ISETP.LT.OR P1, PT, R129, R107.reuse, P0 ;  /* 0x0000006b8100720c */ /* 0x080fe40000721670 */
[-C--:B------:R-:W-:Y:S02]  /*2f80*/  ISETP.GE.OR P0, PT, R127, R106.reuse, P2 ;  /* 0x0000006a7f00720c */ /* 0x080fe40001706670 */
[----:B------:R-:W-:Y:S09]  /*2f90*/  P2R R23, PR, RZ, 0x2 ;  /* 0x00000002ff177803 */ /* 0x000ff20000000000 */
[----:B------:R-:W-:Y:S02]  /*2fa0*/  @!P1 IMAD R16, R143, 0xe0, RZ ;  /* 0x000000e08f109824 */ /* 0x000fe400078e02ff */
[----:B-1----:R-:W-:Y:S01]  /*2fb0*/  @!P3 IMAD.WIDE.U32 R36, R226, 0xc0, R24 ;  /* 0x000000c0e224b825 */ /* 0x002fe200078e0018 */
[----:B------:R1:W2:Y:S03]  /*2fc0*/  @!P3 LD.E.128 R4, desc[UR4][R34.64] ;  /* 0x000000042204b980 */ /* 0x0002a6000c101d00 */
[----:B------:R-:W-:Y:S02]  /*2fd0*/  @!P3 IMAD.IADD R37, R37, 0x1, R18 ;  /* 0x000000012525b824 */ /* 0x000fe400078e0212 */
        /* <DEDUP_REMOVED lines=13> */
[CC--:B------:R-:W-:Y:S02]  /*30b0*/  ISETP.GE.OR P0, PT, R122.reuse, R106.reuse, P2 ;  /* 0x0000006a7a00720c */ /* 0x0c0fe40001706670 */
[----:B------:R-:W-:Y:S02]  /*30c0*/  P2R R20, PR, RZ, 0x2 ;  /* 0x00000002ff147803 */ /* 0x000fe40000000000 */
[-C--:B------:R-:W-:Y:S01]  /*30d0*/  ISETP.LT.OR P0, PT, R122, R107.reuse, P0 ;  /* 0x0000006b7a00720c */ /* 0x080fe20000701670 */
[----:B-1----:R1:W2:Y:S02]  /*30e0*/  @!P5 LD.E.128 R4, desc[UR4][R30.64] ;  /* 0x000000041e04d980 */ /* 0x0022a4000c101d00 */
[----:B-1----:R-:W-:Y:S04]  /*30f0*/  @!P3 IMAD.WIDE.U32 R30, R142, 0x120, R26 ;  /* 0x000001208e1eb825 */ /* 0x002fe800078e001a */
[----:B------:R-:W-:Y:S02]  /*3100*/  @!P3 IMAD.IADD R31, R31, 0x1, R16 ;  /* 0x000000011f1fb824 */ /* 0x000fe400078e0210 */
[----:B------:R-:W-:Y:S04]  /*3110*/  @!P3 IMAD.WIDE.U32 R34, R226, 0x120, R24 ;  /* 0x00000120e222b825 */ /* 0x000fe800078e0018 */
[----:B------:R-:W-:Y:S01]  /*3120*/  @!P1 IMAD R16, R143, 0x140, RZ ;  /* 0x000001408f109824 */ /* 0x000fe200078e02ff */
[----:B--2---:R1:W-:Y:S02]  /*3130*/  @!P5 ST.E.128 desc[UR4][R28.64], R4 ;  /* 0x000000041c00d985 */ /* 0x0043e4000c101d04 */
[----:B-1----:R-:W-:Y:S02]  /*3140*/  @!P3 IMAD R28, R227, 0x120, RZ ;  /* 0x00000120e31cb824 */ /* 0x002fe400078e02ff */
[----:B------:R1:W2:Y:S02]  /*3150*/  @!P3 LD.E.128 R4, desc[UR4][R30.64] ;  /* 0x000000041e04b980 */ /* 0x0002a4000c101d00 */
[----:B------:R-:W-:Y:S02]  /*3160*/  @!P3 IMAD.IADD R35, R35, 0x1, R28 ;  /* 0x000000012323b824 */ /* 0x000fe400078e021c */
[----:B------:R-:W-:Y:S02]  /*3170*/  @!P1 IMAD R28, R227, 0x140, RZ ;  /* 0x00000140e31c9824 */ /* 0x000fe400078e02ff */
[----:B-1----:R-:W-:Y:S04]  /*3180*/  @!P1 IMAD.WIDE.U32 R30, R142, 0x140, R26 ;  /* 0x000001408e1e9825 */ /* 0x002fe800078e001a */
[----:B------:R-:W-:Y:S02]  /*3190*/  @!P1 IMAD.IADD R31, R31, 0x1, R16 ;  /* 0x000000011f1f9824 */ /* 0x000fe400078e0210 */
[----:B------:R-:W-:Y:S01]  /*31a0*/  @!P6 IMAD R16, R143, 0x160, RZ ;  /* 0x000001608f10e824 */ /* 0x000fe200078e02ff */
[----:B--2---:R1:W-:Y:S01]  /*31b0*/  @!P3 ST.E.128 desc[UR4][R34.64], R4 ;  /* 0x000000042200b985 */ /* 0x0043e2000c101d04 */
[C---:B------:R-:W-:Y:S04]  /*31c0*/  ISETP.GE.OR P3, PT, R124.reuse, R106, P2 ;  /* 0x0000006a7c00720c */ /* 0x040fe80001766670 */
[-C--:B------:R-:W-:Y:S01]  /*31d0*/  ISETP.LT.OR P3, PT, R124, R107.reuse, P3 ;  /* 0x0000006b7c00720c */ /* 0x080fe20001f61670 */
[----:B-1----:R-:W-:Y:S01]  /*31e0*/  @!P1 IMAD.WIDE.U32 R34, R226, 0x140, R24 ;  /* 0x00000140e2229825 */ /* 0x002fe200078e0018 */
[----:B------:R1:W2:Y:S03]  /*31f0*/  @!P1 LD.E.128 R4, desc[UR4][R30.64] ;  /* 0x000000041e049980 */ /* 0x0002a6000c101d00 */
[----:B------:R-:W-:Y:S02]  /*3200*/  @!P1 IMAD.IADD R35, R35, 0x1, R28 ;  /* 0x0000000123239824 */ /* 0x000fe400078e021c */
[----:B------:R-:W-:Y:S02]  /*3210*/  @!P6 IMAD R28, R227, 0x160, RZ ;  /* 0x00000160e31ce824 */ /* 0x000fe400078e02ff */
[----:B-1----:R-:W-:Y:S05]  /*3220*/  @!P6 IMAD.WIDE.U32 R30, R142, 0x160, R26 ;  /* 0x000001608e1ee825 */ /* 0x002fea00078e001a */
[----:B------:R-:W-:Y:S01]  /*3230*/  @!P6 IADD3 R31, PT, PT, R31, R16, RZ ;  /* 0x000000101f1fe210 */ /* 0x000fe20007ffe0ff */
[----:B------:R-:W-:Y:S01]  /*3240*/  @!P3 IMAD R16, R143, 0x180, RZ ;  /* 0x000001808f10b824 */ /* 0x000fe200078e02ff */
[----:B--2---:R1:W-:Y:S01]  /*3250*/  @!P1 ST.E.128 desc[UR4][R34.64], R4 ;  /* 0x0000000422009985 */ /* 0x0043e2000c101d04 */
[C---:B------:R-:W-:Y:S04]  /*3260*/  ISETP.GE.OR P1, PT, R123.reuse, R106, P2 ;  /* 0x0000006a7b00720c */ /* 0x040fe80001726670 */
[----:B------:R-:W-:Y:S01]  /*3270*/  ISETP.LT.OR P1, PT, R123, R107, P1 ;  /* 0x0000006b7b00720c */ /* 0x000fe20000f21670 */
[----:B-1----:R-:W-:Y:S01]  /*3280*/  @!P6 IMAD.WIDE.U32 R34, R226, 0x160, R24 ;  /* 0x00000160e222e825 */ /* 0x002fe200078e0018 */
[----:B------:R1:W2:Y:S03]  /*3290*/  @!P6 LD.E.128 R4, desc[UR4][R30.64] ;  /* 0x000000041e04e980 */ /* 0x0002a6000c101d00 */
        /* <DEDUP_REMOVED lines=13> */
[----:B------:R-:W-:Y:S04]  /*3370*/  @!P0 IMAD R16, R143, 0x1c0, RZ ;  /* 0x000001c08f108824 */ /* 0x000fe800078e02ff */
[----:B------:R-:W-:Y:S02]  /*3380*/  @!P0 IMAD.IADD R27, R27, 0x1, R16 ;  /* 0x000000011b1b8824 */ /* 0x000fe400078e0210 */
[----:B------:R-:W-:Y:S01]  /*3390*/  @!P0 IMAD R16, R227, 0x1c0, RZ ;  /* 0x000001c0e3108824 */ /* 0x000fe200078e02ff */
[----:B--2---:R1:W-:Y:S04]  /*33a0*/  @!P3 ST.E.128 desc[UR4][R34.64], R4 ;  /* 0x000000042200b985 */ /* 0x0043e8000c101d04 */
[----:B-1----:R1:W2:Y:S02]  /*33b0*/  @!P1 LD.E.128 R4, desc[UR4][R30.64] ;  /* 0x000000041e049980 */ /* 0x0022a4000c101d00 */
[C---:B-1----:R-:W-:Y:S04]  /*33c0*/  @!P1 IMAD.WIDE.U32 R30, R226.reuse, 0x1a0, R24 ;  /* 0x000001a0e21e9825 */ /* 0x042fe800078e0018 */
[----:B------:R-:W-:Y:S02]  /*33d0*/  @!P1 IMAD.IADD R31, R31, 0x1, R28 ;  /* 0x000000011f1f9824 */ /* 0x000fe400078e021c */
[----:B------:R-:W-:Y:S04]  /*33e0*/  @!P0 IMAD.WIDE.U32 R24, R226, 0x1c0, R24 ;  /* 0x000001c0e2188825 */ /* 0x000fe800078e0018 */
[----:B------:R-:W-:Y:S01]  /*33f0*/  @!P0 IMAD.IADD R25, R25, 0x1, R16 ;  /* 0x0000000119198824 */ /* 0x000fe200078e0210 */
[----:B--2---:R1:W-:Y:S04]  /*3400*/  @!P1 ST.E.128 desc[UR4][R30.64], R4 ;  /* 0x000000041e009985 */ /* 0x0043e8000c101d04 */
[----:B-1----:R-:W2:Y:S04]  /*3410*/  @!P0 LD.E.128 R4, desc[UR4][R26.64] ;  /* 0x000000041a048980 */ /* 0x002ea8000c101d00 */
[----:B--2---:R1:W-:Y:S04]  /*3420*/  @!P0 ST.E.128 desc[UR4][R24.64], R4 ;  /* 0x0000000418008985 */ /* 0x0043e8000c101d04 */
[----:B------:R-:W2:Y:S01]  /*3430*/  LD.E R16, desc[UR4][R164.64+0xd0] ;  /* 0x0000d004a4107980 */ /* 0x000ea2000c101900 */
[----:B-1----:R-:W-:Y:S03]  /*3440*/  IADD3 R5, P5, PT, RZ, -UR6, RZ ;  /* 0x80000006ff057c10 */ /* 0x002fe6000ffbe0ff */
[----:B------:R-:W3:Y:S02]  /*3450*/  LD.E R4, desc[UR4][R164.64+0x130] ;  /* 0x00013004a4047980 */ /* 0x000ee4000c101900 */
[----:B---3--:R-:W-:Y:S05]  /*3460*/  SHF.L.U32 R4, R4, 0x8, RZ ;  /* 0x0000000804047819 */ /* 0x008fea00000006ff */
[----:B------:R-:W-:Y:S05]  /*3470*/  IMAD.X R4, RZ, RZ, ~R4, P5 ;  /* 0x000000ffff047224 */ /* 0x000fea00028e0e04 */
[----:B------:R-:W-:Y:S04]  /*3480*/  SHF.R.S64 R5, R5, 0x1f, R4 ;  /* 0x0000001f05057819 */ /* 0x000fe80000001004 */
[----:B------:R-:W-:Y:S04]  /*3490*/  IADD3 R78, P5, PT, R78, R5, RZ ;  /* 0x000000054e4e7210 */ /* 0x000fe80007fbe0ff */
[----:B------:R-:W-:Y:S02]  /*34a0*/  LEA.HI.X.SX32 R77, R4, R77, 0x1, P5 ;  /* 0x0000004d044d7211 */ /* 0x000fe400028f0eff */
[----:B--2---:R-:W-:Y:S11]  /*34b0*/  ISETP.NE.AND P5, PT, R16, RZ, PT ;  /* 0x000000ff1000720c */ /* 0x004ff60003fa5270 */
[----:B------:R-:W-:Y:S02]  /*34c0*/  @!UPT UIADD3 URZ, UPT, UPT, URZ, URZ, URZ ;  /* 0x000000fffffff290 */ /* 0x000fe4000fffe0ff */
[----:B------:R-:W-:Y:S05]  /*34d0*/  @P5 BRA `(.L_x_2462) ;  /* 0x0000000800285947 */ /* 0x000fea0003800000 */
[----:B------:R-:W-:Y:S01]  /*34e0*/  @!P4 IMAD.MOV.U32 R28, RZ, RZ, R85 ;  /* 0x000000ffff1cc224 */ /* 0x000fe200078e0055 */
[----:B------:R-:W-:Y:S01]  /*34f0*/  P2R R24, PR, RZ, 0x8 ;  /* 0x00000008ff187803 */ /* 0x000fe20000000000 */
[----:B------:R-:W-:Y:S01]  /*3500*/  @!P4 IMAD.MOV.U32 R29, RZ, RZ, R84 ;  /* 0x000000ffff1dc224 */ /* 0x000fe200078e0054 */
[----:B------:R-:W-:Y:S02]  /*3510*/  ISETP.NE.AND P3, PT, R21, RZ, PT ;  /* 0x000000ff1500720c */ /* 0x000fe40003f65270 */
[----:B------:R-:W-:Y:S02]  /*3520*/  LEA R26, P5, R89, R12, 0x1 ;  /* 0x0000000c591a7211 */ /* 0x000fe400078a08ff */
[----:B------:R-:W-:Y:S02]  /*3530*/  P2R R21, PR, RZ, 0x8 ;  /* 0x00000008ff157803 */ /* 0x000fe40000000000 */
[----:B------:R-:W-:Y:S02]  /*3540*/  ISETP.NE.AND P3, PT, R3, RZ, PT ;  /* 0x000000ff0300720c */ /* 0x000fe40003f65270 */
[----:B------:R-:W-:Y:S02]  /*3550*/  P2R R3, PR, RZ, 0x4 ;  /* 0x00000004ff037803 */ /* 0x000fe40000000000 */
[----:B------:R-:W-:Y:S01]  /*3560*/  ISETP.NE.AND P2, PT, R8, RZ, PT ;  /* 0x000000ff0800720c */ /* 0x000fe20003f45270 */
[----:B------:R-:W-:Y:S01]  /*3570*/  @!P4 IMAD.MOV.U32 R8, RZ, RZ, R12 ;  /* 0x000000ffff08c224 */ /* 0x000fe200078e000c */
[----:B------:R-:W-:Y:S02]  /*3580*/  LEA.HI.X R27, R89, R9, R88, 0x1, P5 ;  /* 0x00000009591b7211 */ /* 0x000fe400028f0c58 */
[----:B------:R-:W-:Y:S02]  /*3590*/  P2R R25, PR, RZ, 0x40 ;  /* 0x00000040ff197803 */ /* 0x000fe40000000000 */
[----:B------:R-:W2:Y:S01]  /*35a0*/  @!P4 LD.E.128 R4, desc[UR4][R8.64] ;  /* 0x000000040804c980 */ /* 0x000ea2000c101d00 */
[----:B------:R-:W-:Y:S02]  /*35b0*/  ISETP.NE.AND P6, PT, R19, RZ, PT ;  /* 0x000000ff1300720c */ /* 0x000fe40003fc5270 */
[----:B------:R-:W-:Y:S02]  /*35c0*/  P2R R19, PR, RZ, 0x2 ;  /* 0x00000002ff137803 */ /* 0x000fe40000000000 */
[----:B------:R-:W-:Y:S02]  /*35d0*/  ISETP.NE.AND P1, PT, R22, RZ, PT ;  /* 0x000000ff1600720c */ /* 0x000fe40003f25270 */
[----:B------:R-:W-:Y:S02]  /*35e0*/  LEA R22, P5, R53, R85, 0x1 ;  /* 0x0000005535167211 */ /* 0x000fe400078a08ff */
[----:B------:R-:W-:Y:S02]  /*35f0*/  P2R R16, PR, RZ, 0x1 ;  /* 0x00000001ff107803 */ /* 0x000fe40000000000 */
[----:B------:R-:W-:Y:S02]  /*3600*/  ISETP.NE.AND P0, PT, R23, RZ, PT ;  /* 0x000000ff1700720c */ /* 0x000fe40003f05270 */
[----:B------:R-:W-:Y:S02]  /*3610*/  LEA.HI.X R23, R53, R84, R54, 0x1, P5 ;  /* 0x0000005435177211 */ /* 0x000fe400028f0c36 */
[----:B------:R-:W-:Y:S01]  /*3620*/  ISETP.NE.AND P5, PT, R2, RZ, PT ;  /* 0x000000ff0200720c */ /* 0x000fe20003fa5270 */
[----:B--2---:R1:W-:Y:S01]  /*3630*/  @!P4 ST.E.128 desc[UR4][R28.64], R4 ;  /* 0x000000041c00c985 */ /* 0x0043e2000c101d04 */
[----:B------:R-:W-:Y:S05]  /*3640*/  @!P2 IADD3 R36, P4, PT, R26, R72, RZ ;  /* 0x000000481a24a210 */ /* 0x000fea0007f9e0ff */
[----:B------:R-:W-:Y:S01]  /*3650*/  @!P2 IMAD.X R37, R27, 0x1, R71, P4 ;  /* 0x000000011b25a824 */ /* 0x000fe200020e0647 */
[C---:B-1----:R-:W-:Y:S04]  /*3660*/  @!P2 LEA R28, P4, R224.reuse, R22, 0x5 ;  /* 0x00000016e01ca211 */ /* 0x042fe800078828ff */
[--C-:B------:R-:W-:Y:S02]  /*3670*/  @!P2 LEA.HI.X R29, R224, R23, R225.reuse, 0x5, P4 ;  /* 0x00000017e01da211 */ /* 0x100fe400020f2ce1 */
[----:B------:R-:W-:Y:S11]  /*3680*/  ISETP.NE.AND P4, PT, R17, RZ, PT ;  /* 0x000000ff1100720c */ /* 0x000ff60003f85270 */
[----:B------:R-:W-:Y:S02]  /*3690*/  @!UPT UIADD3 URZ, UPT, UPT, URZ, URZ, URZ ;  /* 0x000000fffffff290 */ /* 0x000fe4000fffe0ff */
[----:B------:R-:W2:Y:S04]  /*36a0*/  @!P4 LD.E.128 R4, desc[UR4][R26.64] ;  /* 0x000000041a04c980 */ /* 0x000ea8000c101d00 */
[----:B--2---:R1:W-:Y:S01]  /*36b0*/  @!P4 ST.E.128 desc[UR4][R22.64], R4 ;  /* 0x000000041600c985 */ /* 0x0043e2000c101d04 */
[----:B------:R-:W-:Y:S04]  /*36c0*/  @!P3 IADD3 R34, P4, PT, R26, R74, RZ ;  /* 0x0000004a1a22b210 */ /* 0x000fe80007f9e0ff */
[C---:B------:R-:W-:Y:S02]  /*36d0*/  @!P3 IADD3.X R35, PT, PT, R27.reuse, R73, RZ, P4, !PT ;  /* 0x000000491b23b210 */ /* 0x040fe400027fe4ff */
[C---:B------:R-:W-:Y:S04]  /*36e0*/  @!P3 LEA R30, P4, R224.reuse, R22, 0x6 ;  /* 0x00000016e01eb211 */ /* 0x040fe800078830ff */
[-C--:B------:R-:W-:Y:S01]  /*36f0*/  @!P3 LEA.HI.X R31, R224, R23.reuse, R225, 0x6, P4 ;  /* 0x00000017e01fb211 */ /* 0x080fe200020f34e1 */
[----:B-1----:R1:W2:Y:S02]  /*3700*/  @!P2 LD.E.128 R4, desc[UR4][R36.64] ;  /* 0x000000042404a980 */ /* 0x0022a4000c101d00 */
[----:B-1----:R-:W-:Y:S05]  /*3710*/  @!P6 IADD3 R36, P4, PT, R26, R154, RZ ;  /* 0x0000009a1a24e210 */ /* 0x002fea0007f9e0ff */
[----:B------:R-:W-:Y:S01]  /*3720*/  @!P6 IMAD.X R37, R27, 0x1, R67, P4 ;  /* 0x000000011b25e824 */ /* 0x000fe200020e0643 */
[----:B--2---:R1:W-:Y:S01]  /*3730*/  @!P2 ST.E.128 desc[UR4][R28.64], R4 ;  /* 0x000000041c00a985 */ /* 0x0043e2000c101d04 */
[----:B------:R-:W-:Y:S01]  /*3740*/  ISETP.NE.AND P2, PT, R0, RZ, PT ;  /* 0x000000ff0000720c */ /* 0x000fe20003f45270 */
[----:B------:R-:W-:Y:S02]  /*3750*/  @!P6 IMAD R0, R225, 0x60, RZ ;  /* 0x00000060e100e824 */ /* 0x000fe400078e02ff */
[----:B-1----:R1:W2:Y:S01]  /*3760*/  @!P3 LD.E.128 R4, desc[UR4][R34.64] ;  /* 0x000000042204b980 */ /* 0x0022a2000c101d00 */
[----:B------:R-:W-:Y:S05]  /*3770*/  @!P5 IADD3 R28, P4, PT, R26, R76, RZ ;  /* 0x0000004c1a1cd210 */ /* 0x000fea0007f9e0ff */
[----:B------:R-:W-:Y:S02]  /*3780*/  @!P5 IMAD.X R29, R27, 0x1, R75, P4 ;  /* 0x000000011b1dd824 */ /* 0x000fe400020e064b */
[C---:B-1----:R-:W-:Y:S04]  /*3790*/  @!P6 IMAD.WIDE.U32 R34, R224.reuse, 0x60, R22 ;  /* 0x00000060e022e825 */ /* 0x042fe800078e0016 */
[----:B------:R-:W-:Y:S01]  /*37a0*/  @!P6 IMAD.IADD R35, R35, 0x1, R0 ;  /* 0x000000012323e824 */ /* 0x000fe200078e0200 */
[----:B--2---:R1:W-:Y:S01]  /*37b0*/  @!P3 ST.E.128 desc[UR4][R30.64], R4 ;  /* 0x000000041e00b985 */ /* 0x0043e2000c101d04 */
[----:B------:R-:W-:Y:S11]  /*37c0*/  ISETP.NE.AND P3, PT, R21, RZ, PT ;  /* 0x000000ff1500720c */ /* 0x000ff60003f65270 */
[----:B------:R-:W-:Y:S02]  /*37d0*/  @!UPT UIADD3 URZ, UPT, UPT, URZ, URZ, URZ ;  /* 0x000000fffffff290 */ /* 0x000fe4000fffe0ff */
[----:B------:R-:W-:Y:S01]  /*37e0*/  @!P3 IMAD R0, R225, 0xa0, RZ ;  /* 0x000000a0e100b824 */ /* 0x000fe200078e02ff */
[----:B-1----:R1:W2:Y:S01]  /*37f0*/  @!P6 LD.E.128 R4, desc[UR4][R36.64] ;  /* 0x000000042404e980 */ /* 0x0022a2000c101d00 */
[C---:B------:R-:W-:Y:S04]  /*3800*/  @!P5 LEA R30, P4, R224.reuse, R22, 0x7 ;  /* 0x00000016e01ed211 */ /* 0x040fe800078838ff */
[----:B------:R-:W-:Y:S02]  /*3810*/  @!P5 LEA.HI.X R31, R224, R23, R225, 0x7, P4 ;  /* 0x00000017e01fd211 */ /* 0x000fe400020f3ce1 */
[C---:B-1----:R-:W-:Y:S05]  /*3820*/  @!P3 IADD3 R36, P4, PT, R26.reuse, R152, RZ ;  /* 0x000000981a24b210 */ /* 0x042fea0007f9e0ff */
[----:B------:R-:W-:Y:S01]  /*3830*/  @!P3 IMAD.X R37, R27, 0x1, R68, P4 ;  /* 0x000000011b25b824 */ /* 0x000fe200020e0644 */
[----:B--2---:R1:W-:Y:S01]  /*3840*/  @!P6 ST.E.128 desc[UR4][R34.64], R4 ;  /* 0x000000042200e985 */ /* 0x0043e2000c101d04 */
[----:B------:R-:W-:Y:S03]  /*3850*/  ISETP.NE.AND P6, PT, R25, RZ, PT ;  /* 0x000000ff1900720c */ /* 0x000fe60003fc5270 */
[----:B-1----:R1:W2:Y:S01]  /*3860*/  @!P5 LD.E.128 R4, desc[UR4][R28.64] ;  /* 0x000000041c04d980 */ /* 0x0022a2000c101d00 */
[----:B------:R-:W-:Y:S04]  /*3870*/  @!P1 IADD3 R34, P4, PT, R26, R150, RZ ;  /* 0x000000961a229210 */ /* 0x000fe80007f9e0ff */
[----:B------:R-:W-:Y:S01]  /*3880*/  @!P1 IADD3.X R35, PT, PT, R27, R69, RZ, P4, !PT ;  /* 0x000000451b239210 */ /* 0x000fe200027fe4ff */
[----:B-1----:R-:W-:Y:S04]  /*3890*/  @!P3 IMAD.WIDE.U32 R28, R224, 0xa0, R22 ;  /* 0x000000a0e01cb825 */ /* 0x002fe800078e0016 */
[----:B------:R-:W-:Y:S02]  /*38a0*/  @!P3 IMAD.IADD R29, R29, 0x1, R0 ;  /* 0x000000011d1db824 */ /* 0x000fe400078e0200 */
[----:B------:R-:W-:Y:S01]  /*38b0*/  @!P1 IMAD R0, R225, 0xc0, RZ ;  /* 0x000000c0e1009824 */ /* 0x000fe200078e02ff */
[----:B--2---:R1:W-:Y:S01]  /*38c0*/  @!P5 ST.E.128 desc[UR4][R30.64], R4 ;  /* 0x000000041e00d985 */ /* 0x0043e2000c101d04 */
[----:B------:R-:W-:Y:S02]  /*38d0*/  ISETP.NE.AND P5, PT, R20, RZ, PT ;  /* 0x000000ff1400720c */ /* 0x000fe40003fa5270 */
[----:B------:R-:W-:Y:S05]  /*38e0*/  @!P0 IADD3 R20, P4, PT, R26, R148, RZ ;  /* 0x000000941a148210 */ /* 0x000fea0007f9e0ff */
[----:B------:R-:W-:Y:S01]  /*38f0*/  @!P0 IMAD.X R21, R27, 0x1, R70, P4 ;  /* 0x000000011b158824 */ /* 0x000fe200020e0646 */
[----:B-1----:R-:W2:Y:S04]  /*3900*/  @!P3 LD.E.128 R4, desc[UR4][R36.64] ;  /* 0x000000042404b980 */ /* 0x002ea8000c101d00 */
[----:B--2---:R1:W-:Y:S01]  /*3910*/  @!P3 ST.E.128 desc[UR4][R28.64], R4 ;  /* 0x000000041c00b985 */ /* 0x0043e2000c101d04 */
[----:B------:R-:W-:Y:S02]  /*3920*/  ISETP.NE.AND P3, PT, R24, RZ, PT ;  /* 0x000000ff1800720c */ /* 0x000fe40003f65270 */
[C---:B------:R-:W-:Y:S04]  /*3930*/  @!P2 LEA R24, P4, R144.reuse, R26, 0x8 ;  /* 0x0000001a9018a211 */ /* 0x040fe800078840ff */
[----:B------:R-:W-:Y:S01]  /*3940*/  @!P2 LEA.HI.X R25, R144, R27, R145, 0x8, P4 ;  /* 0x0000001b9019a211 */ /* 0x000fe200020f4491 */
[C---:B-1----:R-:W-:Y:S01]  /*3950*/  @!P1 IMAD.WIDE.U32 R28, R224.reuse, 0xc0, R22 ;  /* 0x000000c0e01c9825 */ /* 0x042fe200078e0016 */
[----:B------:R-:W2:Y:S03]  /*3960*/  @!P1 LD.E.128 R4, desc[UR4][R34.64] ;  /* 0x0000000422049980 */ /* 0x000ea6000c101d00 */
[----:B------:R-:W-:Y:S02]  /*3970*/  @!P1 IMAD.IADD R29, R29, 0x1, R0 ;  /* 0x000000011d1d9824 */ /* 0x000fe400078e0200 */
[----:B------:R-:W-:Y:S03]  /*3980*/  @!P0 IMAD R0, R225, 0xe0, RZ ;  /* 0x000000e0e1008824 */ /* 0x000fe600078e02ff */
[----:B--2---:R1:W-:Y:S01]  /*3990*/  @!P1 ST.E.128 desc[UR4][R28.64], R4 ;  /* 0x000000041c009985 */ /* 0x0043e2000c101d04 */
[----:B------:R-:W-:Y:S03]  /*39a0*/  ISETP.NE.AND P1, PT, R19, RZ, PT ;  /* 0x000000ff1300720c */ /* 0x000fe60003f25270 */
[----:B-1----:R-:W2:Y:S01]  /*39b0*/  @!P0 LD.E.128 R4, desc[UR4][R20.64] ;  /* 0x0000000414048980 */ /* 0x002ea2000c101d00 */
[C---:B------:R-:W-:Y:S04]  /*39c0*/  @!P2 LEA R28, P4, R224.reuse, R22, 0x8 ;  /* 0x00000016e01ca211 */ /* 0x040fe800078840ff */
[----:B------:R-:W-:Y:S02]  /*39d0*/  @!P2 LEA.HI.X R29, R224, R23, R225, 0x8, P4 ;  /* 0x00000017e01da211 */ /* 0x000fe400020f44e1 */
[----:B------:R-:W-:Y:S01]  /*39e0*/  ISETP.NE.AND P4, PT, R18, RZ, PT ;  /* 0x000000ff1200720c */ /* 0x000fe20003f85270 */
[----:B------:R-:W-:Y:S05]  /*39f0*/  @!P0 IMAD.WIDE.U32 R18, R224, 0xe0, R22 ;  /* 0x000000e0e0128825 */ /* 0x000fea00078e0016 */
[----:B------:R-:W-:Y:S07]  /*3a00*/  @!P0 IADD3 R19, PT, PT, R19, R0, RZ ;  /* 0x0000000013138210 */ /* 0x000fee0007ffe0ff */
[----:B------:R-:W-:Y:S01]  /*3a10*/  @!P4 IMAD R0, R145, 0x120, RZ ;  /* 0x000001209100c824 */ /* 0x000fe200078e02ff */
[----:B--2---:R1:W-:Y:S01]  /*3a20*/  @!P0 ST.E.128 desc[UR4][R18.64], R4 ;  /* 0x0000000412008985 */ /* 0x0043e2000c101d04 */
[----:B------:R-:W-:Y:S03]  /*3a30*/  ISETP.NE.AND P0, PT, R16, RZ, PT ;  /* 0x000000ff1000720c */ /* 0x000fe60003f05270 */
[----:B-1----:R-:W2:Y:S04]  /*3a40*/  @!P2 LD.E.128 R4, desc[UR4][R24.64] ;  /* 0x000000041804a980 */ /* 0x002ea8000c101d00 */
[----:B--2---:R1:W-:Y:S01]  /*3a50*/  @!P2 ST.E.128 desc[UR4][R28.64], R4 ;  /* 0x000000041c00a985 */ /* 0x0043e2000c101d04 */
[----:B------:R-:W-:Y:S01]  /*3a60*/  ISETP.NE.AND P2, PT, R3, RZ, PT ;  /* 0x000000ff0300720c */ /* 0x000fe20003f45270 */
[----:B------:R-:W-:Y:S04]  /*3a70*/  @!P4 IMAD.WIDE.U32 R2, R144, 0x120, R26 ;  /* 0x000001209002c825 */ /* 0x000fe800078e001a */
[----:B------:R-:W-:Y:S02]  /*3a80*/  @!P4 IMAD.IADD R3, R3, 0x1, R0 ;  /* 0x000000010303c824 */ /* 0x000fe400078e0200 */
[----:B------:R-:W-:Y:S04]  /*3a90*/  @!P4 IMAD.WIDE.U32 R18, R224, 0x120, R22 ;  /* 0x00000120e012c825 */ /* 0x000fe800078e0016 */
[----:B------:R-:W-:Y:S02]  /*3aa0*/  @!P5 IMAD R0, R145, 0x140, RZ ;  /* 0x000001409100d824 */ /* 0x000fe400078e02ff */
[----:B------:R-:W-:Y:S04]  /*3ab0*/  @!P5 IMAD.WIDE.U32 R16, R144, 0x140, R26 ;  /* 0x000001409010d825 */ /* 0x000fe800078e001a */
[----:B------:R-:W-:Y:S02]  /*3ac0*/  @!P5 IMAD.IADD R17, R17, 0x1, R0 ;  /* 0x000000011111d824 */ /* 0x000fe400078e0200 */
[----:B------:R-:W-:Y:S01]  /*3ad0*/  @!P6 IMAD R0, R145, 0x160, RZ ;  /* 0x000001609100e824 */ /* 0x000fe200078e02ff */
[----:B-1----:R1:W2:Y:S02]  /*3ae0*/  @!P4 LD.E.128 R4, desc[UR4][R2.64] ;  /* 0x000000040204c980 */ /* 0x0022a4000c101d00 */
[----:B-1----:R-:W-:Y:S04]  /*3af0*/  @!P4 IMAD R2, R225, 0x120, RZ ;  /* 0x00000120e102c824 */ /* 0x002fe800078e02ff */
[----:B------:R-:W-:Y:S02]  /*3b00*/  @!P4 IMAD.IADD R19, R19, 0x1, R2 ;  /* 0x000000011313c824 */ /* 0x000fe400078e0202 */
[----:B------:R-:W-:Y:S03]  /*3b10*/  @!P5 IMAD R2, R225, 0x140, RZ ;  /* 0x00000140e102d824 */ /* 0x000fe600078e02ff */
        /* <DEDUP_REMOVED lines=20> */
[----:B-1----:R-:W-:Y:S04]  /*3c60*/  @!P1 IMAD.WIDE.U32 R16, R144, 0x1a0, R26 ;  /* 0x000001a090109825 */ /* 0x002fe800078e001a */
[----:B------:R-:W-:Y:S02]  /*3c70*/  @!P1 IMAD.IADD R17, R17, 0x1, R0 ;  /* 0x0000000111119824 */ /* 0x000fe400078e0200 */
[----:B------:R-:W-:Y:S04]  /*3c80*/  @!P1 IMAD.WIDE.U32 R2, R224, 0x1a0, R22 ;  /* 0x000001a0e0029825 */ /* 0x000fe800078e0016 */
[----:B------:R-:W-:Y:S04]  /*3c90*/  @!P1 IMAD R0, R225, 0x1a0, RZ ;  /* 0x000001a0e1009824 */ /* 0x000fe800078e02ff */
[----:B------:R-:W-:Y:S01]  /*3ca0*/  @!P1 IMAD.IADD R3, R3, 0x1, R0 ;  /* 0x0000000103039824 */ /* 0x000fe200078e0200 */
[----:B--2---:R1:W-:Y:S04]  /*3cb0*/  @!P3 ST.E.128 desc[UR4][R18.64], R4 ;  /* 0x000000041200b985 */ /* 0x0043e8000c101d04 */
[----:B-1----:R-:W2:Y:S04]  /*3cc0*/  @!P1 LD.E.128 R4, desc[UR4][R16.64] ;  /* 0x0000000410049980 */ /* 0x002ea8000c101d00 */
        /* <DEDUP_REMOVED lines=11> */
.L_x_2462:
[----:B------:R-:W2:Y:S02]  /*3d80*/  LD.E.U8 R0, desc[UR4][R164.64+0x1b3] ;  /* 0x0001b304a4007980 */ /* 0x000ea4000c101100 */
[----:B--2---:R-:W-:Y:S11]  /*3d90*/  ISETP.NE.AND P0, PT, R0, RZ, PT ;  /* 0x000000ff0000720c */ /* 0x004ff60003f05270 */
[----:B------:R-:W-:Y:S02]  /*3da0*/  @!UPT UIADD3 URZ, UPT, UPT, URZ, URZ, URZ ;  /* 0x000000fffffff290 */ /* 0x000fe4000fffe0ff */
[----:B------:R-:W-:Y:S05]  /*3db0*/  @!P0 BRA `(.L_x_2464) ;  /* 0x0000003c00808947 */ /* 0x000fea0003800000 */
[----:B------:R-:W-:Y:S01]  /*3dc0*/  LEA R30, P0, R53, R85, 0x1 ;  /* 0x00000055351e7211 */ /* 0x000fe200078008ff */
[----:B------:R-:W2:Y:S01]  /*3dd0*/  LD.E R0, desc[UR4][R164.64+0xc0] ;  /* 0x0000c004a4007980 */ /* 0x000ea2000c101900 */
[----:B------:R-:W-:Y:S01]  /*3de0*/  LEA R34, P3, R89, R12, 0x1 ;  /* 0x0000000c59227211 */ /* 0x000fe200078608ff */
[----:B------:R-:W-:Y:S01]  /*3df0*/  IMAD.SHL.U32 R28, R134, 0x2, RZ ;  /* 0x00000002861c7824 */ /* 0x000fe200078e00ff */
[----:B------:R-:W-:Y:S01]  /*3e00*/  LEA.HI.X R31, R53, R84, R54, 0x1, P0 ;  /* 0x00000054351f7211 */ /* 0x000fe200000f0c36 */
[----:B------:R-:W-:Y:S01]  /*3e10*/  BSSY.RECONVERGENT B0, `(.L_x_2465) ;  /* 0x0000044000007945 */ /* 0x000fe20003800200 */
[----:B------:R-:W-:Y:S02]  /*3e20*/  LEA.HI.X R35, R89, R9, R88, 0x1, P3 ;  /* 0x0000000959237211 */ /* 0x000fe400018f0c58 */
[-C--:B------:R-:W-:Y:S02]  /*3e30*/  IADD3 R6, P5, PT, R14, R28.reuse, RZ ;  /* 0x0000001c0e067210 */ /* 0x080fe40007fbe0ff */
[----:B------:R-:W-:Y:S02]  /*3e40*/  IADD3 R28, P4, PT, R32, R28, RZ ;  /* 0x0000001c201c7210 */ /* 0x000fe40007f9e0ff */
[----:B--2---:R-:W-:Y:S02]  /*3e50*/  ISETP.GE.AND P1, PT, R10, R0, PT ;  /* 0x000000000a00720c */ /* 0x004fe40003f26270 */
[----:B------:R-:W-:Y:S02]  /*3e60*/  SHF.L.U64.HI R0, R134, 0x1, R104 ;  /* 0x0000000186007819 */ /* 0x000fe40000010268 */
[-C--:B------:R-:W-:Y:S02]  /*3e70*/  ISETP.GE.OR P0, PT, R140, R106.reuse, P1 ;  /* 0x0000006a8c00720c */ /* 0x080fe40000f06670 */
[-C--:B------:R-:W-:Y:S01]  /*3e80*/  ISETP.GE.OR P3, PT, R64, R106.reuse, P1 ;  /* 0x0000006a4000720c */ /* 0x080fe20000f66670 */
[--C-:B------:R-:W-:Y:S01]  /*3e90*/  IMAD.X R7, R15, 0x1, R0.reuse, P5 ;  /* 0x000000010f077824 */ /* 0x100fe200028e0600 */
[----:B------:R-:W-:Y:S01]  /*3ea0*/  ISETP.LT.OR P0, PT, R140, R107, P0 ;  /* 0x0000006b8c00720c */ /* 0x000fe20000701670 */
[----:B------:R-:W-:Y:S01]  /*3eb0*/  IMAD.X R29, R33, 0x1, R0, P4 ;  /* 0x00000001211d7824 */ /* 0x000fe200020e0600 */
[----:B------:R-:W-:Y:S02]  /*3ec0*/  P2R R36, PR, RZ, 0x8 ;  /* 0x00000008ff247803 */ /* 0x000fe40000000000 */
[-C--:B------:R-:W-:Y:S02]  /*3ed0*/  ISETP.GE.OR P5, PT, R63, R106.reuse, P1 ;  /* 0x0000006a3f00720c */ /* 0x080fe40000fa6670 */
[-C--:B------:R-:W-:Y:S02]  /*3ee0*/  ISETP.GE.OR P6, PT, R62, R106.reuse, P1 ;  /* 0x0000006a3e00720c */ /* 0x080fe40000fc6670 */
[----:B------:R-:W-:Y:S05]  /*3ef0*/  ISETP.GE.OR P3, PT, R133, R106, P1 ;  /* 0x0000006a8500720c */ /* 0x000fea0000f66670 */
[----:B------:R-:W-:Y:S08]  /*3f00*/  @P0 BRA `(.L_x_2466) ;  /* 0x0000000000d00947 */ /* 0x000ff00003800000 */
        /* <DEDUP_REMOVED lines=9> */
[----:B------:R-:W-:Y:S02]  /*3fa0*/  @!P0 HADD2.F32 R4, -RZ, R3.H0_H0 ;  /* 0x20000003ff048230 */ /* 0x000fe40000004100 */
[----:B----4-:R-:W-:Y:S02]  /*3fb0*/  @!P0 HADD2.F32 R19, -RZ, R26.H0_H0 ;  /* 0x2000001aff138230 */ /* 0x010fe40000004100 */
[--C-:B------:R-:W-:Y:S02]  /*3fc0*/  @!P0 HADD2.F32 R2, -RZ, R0.reuse.H1_H1 ;  /* 0x30000000ff028230 */ /* 0x100fe40000004100 */
[----:B------:R-:W-:Y:S02]  /*3fd0*/  @!P0 HADD2.F32 R24, -RZ, R0.H0_H0 ;  /* 0x20000000ff188230 */ /* 0x000fe40000004100 */
[----:B------:R-:W-:Y:S02]  /*3fe0*/  @!P0 HADD2.F32 R25, -RZ, R26.H1_H1 ;  /* 0x3000001aff198230 */ /* 0x000fe40000004100 */
[C---:B------:R-:W-:Y:S01]  /*3ff0*/  @!P0 FMUL.FTZ R37, R2.reuse, R19 ;  /* 0x0000001302258220 */ /* 0x040fe20000410000 */
[-C--:B------:R-:W-:Y:S01]  /*4000*/  @!P0 FMUL.FTZ R0, R2, R18.reuse ;  /* 0x0000001202008220 */ /* 0x080fe20000410000 */
[--C-:B------:R-:W-:Y:S02]  /*4010*/  @!P0 HADD2.F32 R2, -RZ, R17.reuse.H1_H1 ;  /* 0x30000011ff028230 */ /* 0x100fe40000004100 */
[----:B------:R-:W-:Y:S01]  /*4020*/  @!P0 FFMA.FTZ R37, R24, R18, -R37 ;  /* 0x0000001218258223 */ /* 0x000fe20000010825 */
[----:B------:R-:W-:Y:S01]  /*4030*/  @!P0 MOV R18, R22 ;  /* 0x0000001600128202 */ /* 0x000fe20000000f00 */
[----:B------:R-:W-:Y:S01]  /*4040*/  @!P0 FFMA.FTZ R0, R19, R24, R0 ;  /* 0x0000001813008223 */ /* 0x000fe20000010000 */
[----:B------:R-:W-:Y:S02]  /*4050*/  @!P0 HADD2.F32 R24, -RZ, R17.H0_H0 ;  /* 0x20000011ff188230 */ /* 0x000fe40000004100 */
[----:B------:R-:W-:Y:S01]  /*4060*/  @!P0 FMUL.FTZ R38, R2, R25 ;  /* 0x0000001902268220 */ /* 0x000fe20000410000 */
[----:B------:R-:W-:Y:S01]  /*4070*/  @!P0 HADD2.F32 R5, -RZ, R3.H1_H1 ;  /* 0x30000003ff058230 */ /* 0x000fe20000004100 */
[----:B------:R-:W-:Y:S01]  /*4080*/  @!P0 MOV R3, R23 ;  /* 0x0000001700038202 */ /* 0x000fe20000000f00 */
[--C-:B------:R-:W-:Y:S01]  /*4090*/  @!P0 HADD2.F32 R19, -RZ, R18.reuse.H1_H1 ;  /* 0x30000012ff138230 */ /* 0x100fe20000004100 */
[----:B------:R-:W-:Y:S01]  /*40a0*/  @!P0 F2FP.F16.F32.PACK_AB R0, R0, R37 ;  /* 0x000000250000823e */ /* 0x000fe200000000ff */
[--C-:B------:R-:W-:Y:S02]  /*40b0*/  @!P0 HADD2.F32 R26, -RZ, R27.reuse.H0_H0 ;  /* 0x2000001bff1a8230 */ /* 0x100fe40000004100 */
[-C--:B------:R-:W-:Y:S01]  /*40c0*/  @!P0 FFMA.FTZ R38, R24, R8.reuse, -R38 ;  /* 0x0000000818268223 */ /* 0x080fe20000010826 */
[----:B------:R-:W-:Y:S01]  /*40d0*/  @!P0 FMUL.FTZ R2, R2, R8 ;  /* 0x0000000802028220 */ /* 0x000fe20000410000 */
[----:B------:R-:W-:Y:S01]  /*40e0*/  @!P0 MOV R20, R0 ;  /* 0x0000000000148202 */ /* 0x000fe20000000f00 */
[----:B------:R-:W-:Y:S02]  /*40f0*/  @!P0 HADD2.F32 R8, -RZ, R18.H0_H0 ;  /* 0x20000012ff088230 */ /* 0x000fe40000004100 */
[----:B------:R-:W-:Y:S01]  /*4100*/  @!P0 FMUL.FTZ R40, R19, R26 ;  /* 0x0000001a13288220 */ /* 0x000fe20000410000 */
[----:B------:R-:W-:Y:S02]  /*4110*/  @!P0 HADD2.F32 R27, -RZ, R27.H1_H1 ;  /* 0x3000001bff1b8230 */ /* 0x000fe40000004100 */
[----:B------:R-:W-:Y:S01]  /*4120*/  @!P0 FFMA.FTZ R2, R25, R24, R2 ;  /* 0x0000001819028223 */ /* 0x000fe20000010002 */
[--C-:B------:R-:W-:Y:S02]  /*4130*/  @!P0 HADD2.F32 R17, -RZ, R3.reuse.H1_H1 ;  /* 0x30000003ff118230 */ /* 0x100fe40000004100 */
[----:B------:R-:W-:Y:S02]  /*4140*/  @!P0 HADD2.F32 R18, -RZ, R3.H0_H0 ;  /* 0x20000003ff128230 */ /* 0x000fe40000004100 */
[----:B------:R-:W-:Y:S01]  /*4150*/  @!P0 FMUL.FTZ R3, R19, R4 ;  /* 0x0000000413038220 */ /* 0x000fe20000410000 */
[----:B------:R-:W-:Y:S01]  /*4160*/  @!P0 F2FP.F16.F32.PACK_AB R2, R2, R38 ;  /* 0x000000260202823e */ /* 0x000fe200000000ff */
[----:B------:R-:W-:Y:S01]  /*4170*/  @!P0 FFMA.FTZ R19, R8, R4, -R40 ;  /* 0x0000000408138223 */ /* 0x000fe20000010828 */
[C---:B------:R-:W-:Y:S01]  /*4180*/  @!P0 FMUL.FTZ R39, R17.reuse, R27 ;  /* 0x0000001b11278220 */ /* 0x040fe20000410000 */
[-C--:B------:R-:W-:Y:S01]  /*4190*/  @!P0 FMUL.FTZ R4, R17, R5.reuse ;  /* 0x0000000511048220 */ /* 0x080fe20000410000 */
[----:B------:R-:W-:Y:S01]  /*41a0*/  @!P0 MOV R21, R2 ;  /* 0x0000000200158202 */ /* 0x000fe20000000f00 */
[----:B------:R-:W-:Y:S01]  /*41b0*/  @!P0 FFMA.FTZ R3, R26, R8, R3 ;  /* 0x000000081a038223 */ /* 0x000fe20000010003 */
[----:B------:R-:W-:Y:S01]  /*41c0*/  @!P0 FFMA.FTZ R39, R18, R5, -R39 ;  /* 0x0000000512278223 */ /* 0x000fe20000010827 */
[----:B------:R-:W-:Y:S01]  /*41d0*/  @!P0 FFMA.FTZ R4, R27, R18, R4 ;  /* 0x000000121b048223 */ /* 0x000fe20000010004 */
[----:B------:R-:W-:Y:S02]  /*41e0*/  MOV R18, R85 ;  /* 0x0000005500127202 */ /* 0x000fe40000000f00 */
[----:B------:R-:W-:Y:S02]  /*41f0*/  @!P0 F2FP.F16.F32.PACK_AB R3, R3, R19 ;  /* 0x000000130303823e */ /* 0x000fe400000000ff */
[----:B------:R-:W-:Y:S02]  /*4200*/  @!P0 F2FP.F16.F32.PACK_AB R4, R4, R39 ;  /* 0x000000270404823e */ /* 0x000fe400000000ff */
[----:B------:R-:W-:Y:S02]  /*4210*/  MOV R19, R84 ;  /* 0x0000005400137202 */ /* 0x000fe40000000f00 */
[----:B------:R-:W-:Y:S02]  /*4220*/  @!P0 MOV R22, R3 ;  /* 0x0000000300168202 */ /* 0x000fe40000000f00 */
[----:B------:R-:W-:Y:S05]  /*4230*/  @!P0 MOV R23, R4 ;  /* 0x0000000400178202 */ /* 0x000fea0000000f00 */
[----:B------:R1:W-:Y:S02]  /*4240*/  ST.E.128 desc[UR4][R18.64], R20 ;  /* 0x0000001412007985 */ /* 0x0003e4000c101d04 */
.L_x_2466:
[----:B------:R-:W-:Y:S05]  /*4250*/  BSYNC.RECONVERGENT B0 ;  /* 0x0000000000007941 */ /* 0x000fea0003800200 */
.L_x_2465:
[----:B------:R-:W-:Y:S01]  /*4260*/  ISETP.NE.AND P0, PT, R36, RZ, PT ;  /* 0x000000ff2400720c */ /* 0x000fe20003f05270 */
[----:B------:R-:W-:Y:S01]  /*4270*/  BSSY.RECONVERGENT B0, `(.L_x_2467) ;  /* 0x0000038000007945 */ /* 0x000fe20003800200 */
[----:B------:R-:W-:Y:S02]  /*4280*/  ISETP.GE.OR P4, PT, R132, R106, P1 ;  /* 0x0000006a8400720c */ /* 0x000fe40000f86670 */
[-C--:B------:R-:W-:Y:S02]  /*4290*/  ISETP.LT.OR P0, PT, R64, R107.reuse, P0 ;  /* 0x0000006b4000720c */ /* 0x080fe40000701670 */
[-C--:B------:R-:W-:Y:S02]  /*42a0*/  ISETP.LT.OR P5, PT, R63, R107.reuse, P5 ;  /* 0x0000006b3f00720c */ /* 0x080fe40002fa1670 */
[----:B------:R-:W-:Y:S09]  /*42b0*/  ISETP.LT.OR P6, PT, R62, R107, P6 ;  /* 0x0000006b3e00720c */ /* 0x000ff200037c1670 */
[----:B------:R-:W-:Y:S05]  /*42c0*/  @P0 BRA `(.L_x_2468) ;  /* 0x0000000000c80947 */ /* 0x000fea0003800000 */
        /* <DEDUP_REMOVED lines=24> */
[--C-:B------:R-:W-:Y:S01]  /*4450*/  @!P0 HADD2.F32 R26, -RZ, R27.reuse.H0_H0 ;  /* 0x2000001bff1a8230 */ /* 0x100fe20000004100 */
[----:B------:R-:W-:Y:S01]  /*4460*/  @!P0 F2FP.F16.F32.PACK_AB R0, R0, R36 ;  /* 0x000000240000823e */ /* 0x000fe200000000ff */
[--C-:B------:R-:W-:Y:S02]  /*4470*/  @!P0 HADD2.F32 R19, -RZ, R18.reuse.H1_H1 ;  /* 0x30000012ff138230 */ /* 0x100fe40000004100 */
        /* <DEDUP_REMOVED lines=9> */
[-C--:B------:R-:W-:Y:S01]  /*4510*/  @!P0 FMUL.FTZ R3, R19, R4.reuse ;  /* 0x0000000413038220 */ /* 0x080fe20000410000 */
[----:B------:R-:W-:Y:S01]  /*4520*/  @!P0 F2FP.F16.F32.PACK_AB R2, R2, R37 ;  /* 0x000000250202823e */ /* 0x000fe200000000ff */
[----:B------:R-:W-:Y:S01]  /*4530*/  @!P0 FFMA.FTZ R19, R8, R4, -R39 ;  /* 0x0000000408138223 */ /* 0x000fe20000010827 */
[C---:B------:R-:W-:Y:S01]  /*4540*/  @!P0 FMUL.FTZ R38, R17.reuse, R27 ;  /* 0x0000001b11268220 */ /* 0x040fe20000410000 */
[-C--:B------:R-:W-:Y:S01]  /*4550*/  @!P0 FMUL.FTZ R4, R17, R5.reuse ;  /* 0x0000000511048220 */ /* 0x080fe20000410000 */
[----:B------:R-:W-:Y:S01]  /*4560*/  @!P0 MOV R21, R2 ;  /* 0x0000000200158202 */ /* 0x000fe20000000f00 */
[----:B------:R-:W-:Y:S01]  /*4570*/  @!P0 FFMA.FTZ R3, R26, R8, R3 ;  /* 0x000000081a038223 */ /* 0x000fe20000010003 */
[----:B------:R-:W-:Y:S01]  /*4580*/  @!P0 FFMA.FTZ R38, R18, R5, -R38 ;  /* 0x0000000512268223 */ /* 0x000fe20000010826 */
[----:B------:R-:W-:Y:S03]  /*4590*/  @!P0 FFMA.FTZ R4, R27, R18, R4 ;  /* 0x000000121b048223 */ /* 0x000fe60000010004 */
[----:B------:R-:W-:Y:S02]  /*45a0*/  @!P0 F2FP.F16.F32.PACK_AB R3, R3, R19 ;  /* 0x000000130303823e */ /* 0x000fe400000000ff */
[----:B------:R-:W-:Y:S02]  /*45b0*/  @!P0 F2FP.F16.F32.PACK_AB R4, R4, R38 ;  /* 0x000000260404823e */ /* 0x000fe400000000ff */
[----:B------:R-:W-:Y:S02]  /*45c0*/  @!P0 MOV R22, R3 ;  /* 0x0000000300168202 */ /* 0x000fe40000000f00 */
[----:B------:R-:W-:Y:S05]  /*45d0*/  @!P0 MOV R23, R4 ;  /* 0x0000000400178202 */ /* 0x000fea0000000f00 */
[----:B------:R2:W-:Y:S02]  /*45e0*/  ST.E.128 desc[UR4][R30.64], R20 ;  /* 0x000000141e007985 */ /* 0x0005e4000c101d04 */
.L_x_2468:
[----:B------:R-:W-:Y:S05]  /*45f0*/  BSYNC.RECONVERGENT B0 ;  /* 0x0000000000007941 */ /* 0x000fea0003800200 */
.L_x_2467:
        /* <DEDUP_REMOVED lines=50> */
[----:B------:R-:W-:Y:S02]  /*4920*/  LEA R18, P5, R224, R30, 0x5 ;  /* 0x0000001ee0127211 */ /* 0x000fe400078a28ff */
[----:B------:R-:W-:Y:S02]  /*4930*/  @!P0 F2FP.F16.F32.PACK_AB R3, R3, R19 ;  /* 0x000000130303823e */ /* 0x000fe400000000ff */
[----:B------:R-:W-:Y:S02]  /*4940*/  @!P0 F2FP.F16.F32.PACK_AB R4, R4, R38 ;  /* 0x000000260404823e */ /* 0x000fe400000000ff */
[----:B------:R-:W-:Y:S02]  /*4950*/  LEA.HI.X R19, R224, R31, R225, 0x5, P5 ;  /* 0x0000001fe0137211 */ /* 0x000fe400028f2ce1 */
[----:B------:R-:W-:Y:S02]  /*4960*/  @!P0 MOV R22, R3 ;  /* 0x0000000300168202 */ /* 0x000fe40000000f00 */
[----:B------:R-:W-:Y:S05]  /*4970*/  @!P0 MOV R23, R4 ;  /* 0x0000000400178202 */ /* 0x000fea0000000f00 */
[----:B------:R3:W-:Y:S02]  /*4980*/  ST.E.128 desc[UR4][R18.64], R20 ;  /* 0x0000001412007985 */ /* 0x0007e4000c101d04 */
.L_x_2470:
[----:B------:R-:W-:Y:S05]  /*4990*/  BSYNC.RECONVERGENT B0 ;  /* 0x0000000000007941 */ /* 0x000fea0003800200 */
.L_x_2469:
        /* <DEDUP_REMOVED lines=58> */
.L_x_2472:
[----:B------:R-:W-:Y:S05]  /*4d40*/  BSYNC.RECONVERGENT B0 ;  /* 0x0000000000007941 */ /* 0x000fea0003800200 */
.L_x_2471:
[-C--:B------:R-:W-:Y:S01]  /*4d50*/  ISETP.LT.OR P3, PT, R133, R107.reuse, P3 ;  /* 0x0000006b8500720c */ /* 0x080fe20001f61670 */
[----:B------:R-:W-:Y:S01]  /*4d60*/  BSSY.RECONVERGENT B0, `(.L_x_2473) ;  /* 0x000003c000007945 */ /* 0x000fe20003800200 */
[----:B------:R-:W-:Y:S02]  /*4d70*/  ISETP.GE.OR P6, PT, R130, R106, P1 ;  /* 0x0000006a8200720c */ /* 0x000fe40000fc6670 */
[----:B------:R-:W-:Y:S09]  /*4d80*/  ISETP.LT.OR P4, PT, R132, R107, P4 ;  /* 0x0000006b8400720c */ /* 0x000ff20002781670 */
        /* <DEDUP_REMOVED lines=13> */
[--C-:B------:R-:W-:Y:S02]  /*4e60*/  @!P0 HADD2.F32 R4, -RZ, R3.reuse.H0_H0 ;  /* 0x20000003ff048230 */ /* 0x100fe40000004100 */
[----:B----4-:R-:W-:Y:S02]  /*4e70*/  @!P0 HADD2.F32 R19, -RZ, R26.H0_H0 ;  /* 0x2000001aff138230 */ /* 0x010fe40000004100 */
[--C-:B------:R-:W-:Y:S02]  /*4e80*/  @!P0 HADD2.F32 R2, -RZ, R0.reuse.H1_H1 ;  /* 0x30000000ff028230 */ /* 0x100fe40000004100 */
[----:B------:R-:W-:Y:S02]  /*4e90*/  @!P0 HADD2.F32 R24, -RZ, R0.H0_H0 ;  /* 0x20000000ff188230 */ /* 0x000fe40000004100 */
[----:B------:R-:W-:Y:S02]  /*4ea0*/  @!P0 HADD2.F32 R25, -RZ, R26.H1_H1 ;  /* 0x3000001aff198230 */ /* 0x000fe40000004100 */
[C---:B------:R-:W-:Y:S01]  /*4eb0*/  @!P0 FMUL.FTZ R36, R2.reuse, R19 ;  /* 0x0000001302248220 */ /* 0x040fe20000410000 */
[----:B------:R-:W-:Y:S01]  /*4ec0*/  @!P0 HADD2.F32 R5, -RZ, R3.H1_H1 ;  /* 0x30000003ff058230 */ /* 0x000fe20000004100 */
[----:B------:R-:W-:Y:S01]  /*4ed0*/  @!P0 MOV R3, R23 ;  /* 0x0000001700038202 */ /* 0x000fe20000000f00 */
[----:B------:R-:W-:Y:S02]  /*4ee0*/  @!P0 HADD2.F32 R26, -RZ, R27.H0_H0 ;  /* 0x2000001bff1a8230 */ /* 0x000fe40000004100 */
[-C--:B------:R-:W-:Y:S01]  /*4ef0*/  @!P0 FMUL.FTZ R0, R2, R18.reuse ;  /* 0x0000001202008220 */ /* 0x080fe20000410000 */
[----:B------:R-:W-:Y:S01]  /*4f00*/  @!P0 FFMA.FTZ R36, R24, R18, -R36 ;  /* 0x0000001218248223 */ /* 0x000fe20000010824 */
[----:B------:R-:W-:Y:S01]  /*4f10*/  @!P0 MOV R18, R22 ;  /* 0x0000001600128202 */ /* 0x000fe20000000f00 */
[--C-:B------:R-:W-:Y:S02]  /*4f20*/  @!P0 HADD2.F32 R2, -RZ, R17.reuse.H1_H1 ;  /* 0x30000011ff028230 */ /* 0x100fe40000004100 */
[----:B------:R-:W-:Y:S01]  /*4f30*/  @!P0 FFMA.FTZ R0, R19, R24, R0 ;  /* 0x0000001813008223 */ /* 0x000fe20000010000 */
[----:B------:R-:W-:Y:S02]  /*4f40*/  @!P0 HADD2.F32 R24, -RZ, R17.H0_H0 ;  /* 0x20000011ff188230 */ /* 0x000fe40000004100 */
[--C-:B------:R-:W-:Y:S02]  /*4f50*/  @!P0 HADD2.F32 R19, -RZ, R18.reuse.H1_H1 ;  /* 0x30000012ff138230 */ /* 0x100fe40000004100 */
[----:B------:R-:W-:Y:S01]  /*4f60*/  @!P0 FMUL.FTZ R37, R2, R25 ;  /* 0x0000001902258220 */ /* 0x000fe20000410000 */
[----:B------:R-:W-:Y:S01]  /*4f70*/  @!P0 F2FP.F16.F32.PACK_AB R0, R0, R36 ;  /* 0x000000240000823e */ /* 0x000fe200000000ff */
[-C--:B------:R-:W-:Y:S01]  /*4f80*/  @!P0 FMUL.FTZ R2, R2, R8.reuse ;  /* 0x0000000802028220 */ /* 0x080fe20000410000 */
[----:B------:R-:W-:Y:S02]  /*4f90*/  @!P0 HADD2.F32 R27, -RZ, R27.H1_H1 ;  /* 0x3000001bff1b8230 */ /* 0x000fe40000004100 */
[----:B------:R-:W-:Y:S01]  /*4fa0*/  @!P0 FFMA.FTZ R37, R24, R8, -R37 ;  /* 0x0000000818258223 */ /* 0x000fe20000010825 */
[----:B------:R-:W-:Y:S01]  /*4fb0*/  @!P0 MOV R20, R0 ;  /* 0x0000000000148202 */ /* 0x000fe20000000f00 */
[----:B------:R-:W-:Y:S02]  /*4fc0*/  @!P0 HADD2.F32 R8, -RZ, R18.H0_H0 ;  /* 0x20000012ff088230 */ /* 0x000fe40000004100 */
[----:B------:R-:W-:Y:S01]  /*4fd0*/  @!P0 FMUL.FTZ R39, R19, R26 ;  /* 0x0000001a13278220 */ /* 0x000fe20000410000 */
[--C-:B------:R-:W-:Y:S02]  /*4fe0*/  @!P0 HADD2.F32 R17, -RZ, R3.reuse.H1_H1 ;  /* 0x30000003ff118230 */ /* 0x100fe40000004100 */
[----:B------:R-:W-:Y:S01]  /*4ff0*/  @!P0 FFMA.FTZ R2, R25, R24, R2 ;  /* 0x0000001819028223 */ /* 0x000fe20000010002 */
[----:B------:R-:W-:Y:S02]  /*5000*/  @!P0 HADD2.F32 R18, -RZ, R3.H0_H0 ;  /* 0x20000003ff128230 */ /* 0x000fe40000004100 */
[-C--:B------:R-:W-:Y:S01]  /*5010*/  @!P0 FMUL.FTZ R3, R19, R4.reuse ;  /* 0x0000000413038220 */ /* 0x080fe20000410000 */
[----:B------:R-:W-:Y:S01]  /*5020*/  @!P0 FFMA.FTZ R19, R8, R4, -R39 ;  /* 0x0000000408138223 */ /* 0x000fe20000010827 */
[C---:B------:R-:W-:Y:S01]  /*5030*/  @!P0 FMUL.FTZ R4, R17.reuse, R5 ;  /* 0x0000000511048220 */ /* 0x040fe20000410000 */
[----:B------:R-:W-:Y:S01]  /*5040*/  @!P0 F2FP.F16.F32.PACK_AB R2, R2, R37 ;  /* 0x000000250202823e */ /* 0x000fe200000000ff */
[----:B------:R-:W-:Y:S01]  /*5050*/  @!P0 FMUL.FTZ R38, R17, R27 ;  /* 0x0000001b11268220 */ /* 0x000fe20000410000 */
[----:B------:R-:W-:Y:S01]  /*5060*/  @!P0 FFMA.FTZ R3, R26, R8, R3 ;  /* 0x000000081a038223 */ /* 0x000fe20000010003 */
[----:B------:R-:W-:Y:S01]  /*5070*/  @!P0 FFMA.FTZ R4, R27, R18, R4 ;  /* 0x000000121b048223 */ /* 0x000fe20000010004 */
[----:B------:R-:W-:Y:S01]  /*5080*/  @!P0 MOV R21, R2 ;  /* 0x0000000200158202 */ /* 0x000fe20000000f00 */
[----:B------:R-:W-:Y:S01]  /*5090*/  @!P0 FFMA.FTZ R38, R18, R5, -R38 ;  /* 0x0000000512268223 */ /* 0x000fe20000010826 */
[----:B------:R-:W-:Y:S01]  /*50a0*/  IMAD.WIDE.U32 R24, R224, 0x60, R30 ;  /* 0x00000060e0187825 */ /* 0x000fe200078e001e */
[----:B------:R-:W-:Y:S03]  /*50b0*/  @!P0 F2FP.F16.F32.PACK_AB R3, R3, R19 ;  /* 0x000000130303823e */ /* 0x000fe600000000ff */
[----:B------:R-:W-:Y:S01]  /*50c0*/  IMAD R5, R225, 0x60, RZ ;  /* 0x00000060e1057824 */ /* 0x000fe200078e02ff */
[----:B------:R-:W-:Y:S02]  /*50d0*/  @!P0 F2FP.F16.F32.PACK_AB R4, R4, R38 ;  /* 0x000000260404823e */ /* 0x000fe400000000ff */
[----:B------:R-:W-:Y:S02]  /*50e0*/  @!P0 MOV R22, R3 ;  /* 0x0000000300168202 */ /* 0x000fe40000000f00 */
[----:B------:R-:W-:Y:S02]  /*50f0*/  IADD3 R25, PT, PT, R5, R25, RZ ;  /* 0x0000001905197210 */ /* 0x000fe40007ffe0ff */
[----:B------:R-:W-:Y:S05]  /*5100*/  @!P0 MOV R23, R4 ;  /* 0x0000000400178202 */ /* 0x000fea0000000f00 */
[----:B------:R1:W-:Y:S02]  /*5110*/  ST.E.128 desc[UR4][R24.64], R20 ;  /* 0x0000001418007985 */ /* 0x0003e4000c101d04 */
.L_x_2474:
[----:B------:R-:W-:Y:S05]  /*5120*/  BSYNC.RECONVERGENT B0 ;  /* 0x0000000000007941 */ /* 0x000fea0003800200 */
.L_x_2473:
        /* <DEDUP_REMOVED lines=58> */
.L_x_2476:
[----:B------:R-:W-:Y:S05]  /*54d0*/  BSYNC.RECONVERGENT B0 ;  /* 0x0000000000007941 */ /* 0x000fea0003800200 */
.L_x_2475:
        /* <DEDUP_REMOVED lines=61> */
.L_x_2478:
[----:B------:R-:W-:Y:S05]  /*58b0*/  BSYNC.RECONVERGENT B0 ;  /* 0x0000000000007941 */ /* 0x000fea0003800200 */
.L_x_2477:
[----:B------:R-:W-:Y:S01]  /*58c0*/  ISETP.GE.OR P0, PT, R127, R106, P1 ;  /* 0x0000006a7f00720c */ /* 0x000fe20000f06670 */
[----:B------:R-:W-:Y:S03]  /*58d0*/  BSSY.RECONVERGENT B0, `(.L_x_2479) ;  /* 0x000003b000007945 */ /* 0x000fe60003800200 */
[----:B------:R-:W-:Y:S01]  /*58e0*/  P2R R36, PR, RZ, 0x1 ;  /* 0x00000001ff247803 */ /* 0x000fe20000000000 */
        /* <DEDUP_REMOVED lines=57> */
.L_x_2480:
[----:B------:R-:W-:Y:S05]  /*5c80*/  BSYNC.RECONVERGENT B0 ;  /* 0x0000000000007941 */ /* 0x000fea0003800200 */
.L_x_2479:
        /* <DEDUP_REMOVED lines=61> */
.L_x_2482:
[----:B------:R-:W-:Y:S05]  /*6060*/  BSYNC.RECONVERGENT B0 ;  /* 0x0000000000007941 */ /* 0x000fea0003800200 */
.L_x_2481:
        /* <DEDUP_REMOVED lines=58> */
.L_x_2484:
[----:B------:R-:W-:Y:S05]  /*6410*/  BSYNC.RECONVERGENT B0 ;  /* 0x0000000000007941 */ /* 0x000fea0003800200 */
.L_x_2483:
[----:B------:R-:W-:Y:S01]  /*6420*/  ISETP.NE.AND P0, PT, R36, RZ, PT ;  /* 0x000000ff2400720c */ /* 0x000fe20003f05270 */
[----:B------:R-:W-:Y:S01]  /*6430*/  BSSY.RECONVERGENT B0, `(.L_x_2485) ;  /* 0x0000045000007945 */ /* 0x000fe20003800200 */
[-C--:B------:R-:W-:Y:S02]  /*6440*/  ISETP.GE.OR P4, PT, R124, R106.reuse, P1 ;  /* 0x0000006a7c00720c */ /* 0x080fe40000f86670 */
[-C--:B------:R-:W-:Y:S02]  /*6450*/  ISETP.LT.OR P0, PT, R127, R107.reuse, P0 ;  /* 0x0000006b7f00720c */ /* 0x080fe40000701670 */
[-C--:B------:R-:W-:Y:S02]  /*6460*/  ISETP.GE.OR P3, PT, R123, R106.reuse, P1 ;  /* 0x0000006a7b00720c */ /* 0x080fe40000f66670 */
[----:B------:R-:W-:Y:S02]  /*6470*/  ISETP.GE.OR P1, PT, R122, R106, P1 ;  /* 0x0000006a7a00720c */ /* 0x000fe40000f26670 */
[-C--:B------:R-:W-:Y:S02]  /*6480*/  ISETP.LT.OR P6, PT, R126, R107.reuse, P6 ;  /* 0x0000006b7e00720c */ /* 0x080fe400037c1670 */
[-C--:B------:R-:W-:Y:S02]  /*6490*/  ISETP.LT.OR P5, PT, R125, R107.reuse, P5 ;  /* 0x0000006b7d00720c */ /* 0x080fe40002fa1670 */
[-C--:B------:R-:W-:Y:S02]  /*64a0*/  ISETP.LT.OR P4, PT, R124, R107.reuse, P4 ;  /* 0x0000006b7c00720c */ /* 0x080fe40002781670 */
[-C--:B------:R-:W-:Y:S02]  /*64b0*/  ISETP.LT.OR P3, PT, R123, R107.reuse, P3 ;  /* 0x0000006b7b00720c */ /* 0x080fe40001f61670 */
[----:B------:R-:W-:Y:S01]  /*64c0*/  ISETP.LT.OR P1, PT, R122, R107, P1 ;  /* 0x0000006b7a00720c */ /* 0x000fe20000f21670 */
[----:B------:R-:W-:Y:S01]  /*64d0*/  @!UPT UIADD3 URZ, UPT, UPT, URZ, URZ, URZ ;  /* 0x000000fffffff290 */ /* 0x000fe2000fffe0ff */
[----:B------:R-:W-:Y:S11]  /*64e0*/  @P0 BRA `(.L_x_2486) ;  /* 0x0000000000e40947 */ /* 0x000ff60003800000 */
[----:B------:R-:W-:Y:S01]  /*64f0*/  IMAD R0, R145, 0x120, RZ ;  /* 0x0000012091007824 */ /* 0x000fe200078e02ff */
[----:B------:R-:W-:Y:S01]  /*6500*/  ISETP.GE.AND P0, PT, R10, R16, PT ;  /* 0x000000100a00720c */ /* 0x000fe20003f06270 */
[----:B------:R-:W-:Y:S05]  /*6510*/  IMAD.WIDE.U32 R4, R144, 0x120, R34 ;  /* 0x0000012090047825 */ /* 0x000fea00078e0022 */
[----:B------:R-:W-:Y:S05]  /*6520*/  IADD3 R5, PT, PT, R0, R5, RZ ;  /* 0x0000000500057210 */ /* 0x000fea0007ffe0ff */
[----:B-1234-:R-:W2:Y:S02]  /*6530*/  LD.E.128 R20, desc[UR4][R4.64] ;  /* 0x0000000404147980 */ /* 0x01eea4000c101d00 */
[C---:B------:R-:W-:Y:S04]  /*6540*/  @!P0 IMAD.WIDE R2, R13.reuse, 0x120, R6 ;  /* 0x000001200d028825 */ /* 0x040fe800078e0206 */
[----:B------:R-:W-:Y:S02]  /*6550*/  @!P0 IMAD.WIDE R26, R13, 0x120, R28 ;  /* 0x000001200d1a8825 */ /* 0x000fe400078e021c */
        /* <DEDUP_REMOVED lines=50> */
.L_x_2486:
[----:B------:R-:W-:Y:S05]  /*6880*/  BSYNC.RECONVERGENT B0 ;  /* 0x0000000000007941 */ /* 0x000fea0003800200 */
.L_x_2485:
[----:B------:R-:W-:Y:S04]  /*6890*/  BSSY.RECONVERGENT B0, `(.L_x_2487) ;  /* 0x000003b000007945 */ /* 0x000fe80003800200 */
[----:B------:R-:W-:Y:S05]  /*68a0*/  @P6 BRA `(.L_x_2488) ;  /* 0x0000000000e46947 */ /* 0x000fea0003800000 */
        /* <DEDUP_REMOVED lines=57> */
.L_x_2488:
[----:B------:R-:W-:Y:S05]  /*6c40*/  BSYNC.RECONVERGENT B0 ;  /* 0x0000000000007941 */ /* 0x000fea0003800200 */
.L_x_2487:
        /* <DEDUP_REMOVED lines=59> */
.L_x_2490:
[----:B------:R-:W-:Y:S05]  /*7000*/  BSYNC.RECONVERGENT B0 ;  /* 0x0000000000007941 */ /* 0x000fea0003800200 */
.L_x_2489:
        /* <DEDUP_REMOVED lines=59> */
.L_x_2492:
[----:B------:R-:W-:Y:S05]  /*73c0*/  BSYNC.RECONVERGENT B0 ;  /* 0x0000000000007941 */ /* 0x000fea0003800200 */
.L_x_2491:
        /* <DEDUP_REMOVED lines=59> */
.L_x_2494:
[----:B------:R-:W-:Y:S05]  /*7780*/  BSYNC.RECONVERGENT B0 ;  /* 0x0000000000007941 */ /* 0x000fea0003800200 */
.L_x_2493:
[----:B------:R-:W-:Y:S04]  /*7790*/  BSSY.RECONVERGENT B0, `(.L_x_2495) ;  /* 0x000003b000007945 */ /* 0x000fe80003800200 */
[----:B------:R-:W-:Y:S05]  /*77a0*/  @P1 BRA `(.L_x_2496) ;  /* 0x0000000000e41947 */ /* 0x000fea0003800000 */
[----:B------:R-:W-:Y:S01]  /*77b0*/  IMAD R0, R145, 0x1c0, RZ ;  /* 0x000001c091007824 */ /* 0x000fe200078e02ff */
[----:B------:R-:W-:Y:S01]  /*77c0*/  ISETP.GE.AND P0, PT, R10, R16, PT ;  /* 0x000000100a00720c */ /* 0x000fe20003f06270 */
[----:B------:R-:W-:Y:S04]  /*77d0*/  IMAD.WIDE.U32 R34, R144, 0x1c0, R34 ;  /* 0x000001c090227825 */ /* 0x000fe800078e0022 */
[----:B--2---:R-:W-:Y:S01]  /*77e0*/  IMAD.WIDE.U32 R30, R224, 0x1c0, R30 ;  /* 0x000001c0e01e7825 */ /* 0x004fe200078e001e */
[----:B------:R-:W-:Y:S05]  /*77f0*/  IADD3 R35, PT, PT, R0, R35, RZ ;  /* 0x0000002300237210 */ /* 0x000fea0007ffe0ff */
[----:B-1-34-:R-:W2:Y:S02]  /*7800*/  LD.E.128 R16, desc[UR4][R34.64] ;  /* 0x0000000422107980 */ /* 0x01aea4000c101d00 */
        /* <DEDUP_REMOVED lines=38> */
[CC--:B------:R-:W-:Y:S01]  /*7a70*/  @!P0 FMUL.FTZ R4, R7.reuse, R5.reuse ;  /* 0x0000000507048220 */ /* 0x0c0fe20000410000 */
[----:B------:R-:W-:Y:S01]  /*7a80*/  @!P0 FMUL.FTZ R27, R7, R24 ;  /* 0x00000018071b8220 */ /* 0x000fe20000410000 */
[----:B------:R-:W-:Y:S01]  /*7a90*/  @!P0 MOV R17, R2 ;  /* 0x0000000200118202 */ /* 0x000fe20000000f00 */
[----:B------:R-:W-:Y:S01]  /*7aa0*/  @!P0 FFMA.FTZ R3, R23, R6, R3 ;  /* 0x0000000617038223 */ /* 0x000fe20000010003 */
[----:B------:R-:W-:Y:S01]  /*7ab0*/  @!P0 FFMA.FTZ R4, R24, R8, R4 ;  /* 0x0000000818048223 */ /* 0x000fe20000010004 */
[----:B------:R-:W-:Y:S01]  /*7ac0*/  @!P0 FFMA.FTZ R27, R8, R5, -R27 ;  /* 0x00000005081b8223 */ /* 0x000fe2000001081b */
[----:B------:R-:W-:Y:S02]  /*7ad0*/  IMAD R5, R225, 0x1c0, RZ ;  /* 0x000001c0e1057824 */ /* 0x000fe400078e02ff */
[----:B------:R-:W-:Y:S02]  /*7ae0*/  @!P0 F2FP.F16.F32.PACK_AB R3, R3, R20 ;  /* 0x000000140303823e */ /* 0x000fe400000000ff */
[----:B------:R-:W-:Y:S02]  /*7af0*/  @!P0 F2FP.F16.F32.PACK_AB R4, R4, R27 ;  /* 0x0000001b0404823e */ /* 0x000fe400000000ff */
[----:B------:R-:W-:Y:S02]  /*7b00*/  IADD3 R31, PT, PT, R5, R31, RZ ;  /* 0x0000001f051f7210 */ /* 0x000fe40007ffe0ff */
[----:B------:R-:W-:Y:S02]  /*7b10*/  @!P0 MOV R18, R3 ;  /* 0x0000000300128202 */ /* 0x000fe40000000f00 */
[----:B------:R-:W-:Y:S05]  /*7b20*/  @!P0 MOV R19, R4 ;  /* 0x0000000400138202 */ /* 0x000fea0000000f00 */
[----:B------:R1:W-:Y:S02]  /*7b30*/  ST.E.128 desc[UR4][R30.64], R16 ;  /* 0x000000101e007985 */ /* 0x0003e4000c101d04 */
.L_x_2496:
[----:B------:R-:W-:Y:S05]  /*7b40*/  BSYNC.RECONVERGENT B0 ;  /* 0x0000000000007941 */ /* 0x000fea0003800200 */
.L_x_2495:
[----:B------:R-:W5:Y:S02]  /*7b50*/  LD.E R0, desc[UR4][R164.64+0xd0] ;  /* 0x0000d004a4007980 */ /* 0x000f64000c101900 */
[----:B-----5:R-:W-:Y:S05]  /*7b60*/  IMAD.U32 R0, R0, -0x80, RZ ;  /* 0xffffff8000007824 */ /* 0x020fea00078e00ff */
[C---:B------:R-:W-:Y:S02]  /*7b70*/  LEA R14, P1, R0.reuse, R14, 0x1 ;  /* 0x0000000e000e7211 */ /* 0x040fe400078208ff */
[C---:B------:R-:W-:Y:S02]  /*7b80*/  LEA R32, P0, R0.reuse, R32, 0x1 ;  /* 0x0000002000207211 */ /* 0x040fe400078008ff */
[C---:B------:R-:W-:Y:S02]  /*7b90*/  LEA.HI.X.SX32 R15, R0.reuse, R15, 0x1, P1 ;  /* 0x0000000f000f7211 */ /* 0x040fe400008f0eff */
[----:B------:R-:W-:Y:S01]  /*7ba0*/  LEA.HI.X.SX32 R33, R0, R33, 0x1, P0 ;  /* 0x0000002100217211 */ /* 0x000fe200000f0eff */
[----:B------:R-:W-:Y:S05]  /*7bb0*/  BRA `(.L_x_2463) ;  /* 0x0000006000987947 */ /* 0x000fea0003800000 */
.L_x_2464:
[----:B------:R-:W-:Y:S01]  /*7bc0*/  LEA.HI R18, R16, R16, RZ, 0x1 ;  /* 0x0000001010127211 */ /* 0x000fe200078f08ff */
[----:B------:R-:W2:Y:S01]  /*7bd0*/  LD.E R0, desc[UR4][R164.64+0xc0] ;  /* 0x0000c004a4007980 */ /* 0x000ea2000c101900 */
[----:B------:R-:W-:Y:S02]  /*7be0*/  BSSY.RECONVERGENT B0, `(.L_x_2497) ;  /* 0x0000063000007945 */ /* 0x000fe40003800200 */
[----:B------:R-:W-:Y:S04]  /*7bf0*/  SHF.R.S32.HI R18, RZ, 0x1, R18 ;  /* 0x00000001ff127819 */ /* 0x000fe80000011412 */
[----:B------:R-:W-:Y:S01]  /*7c00*/  ISETP.GE.AND P1, PT, R10, R18, PT ;  /* 0x000000120a00720c */ /* 0x000fe20003f26270 */
[----:B------:R-:W-:Y:S05]  /*7c10*/  IMAD.MOV R17, RZ, RZ, -R18 ;  /* 0x000000ffff117224 */ /* 0x000fea00078e0a12 */
[----:B------:R-:W-:Y:S02]  /*7c20*/  SEL R18, R18, R17, !P1 ;  /* 0x0000001112127207 */ /* 0x000fe40004800000 */
[----:B------:R-:W-:Y:S02]  /*7c30*/  SHF.R.S32.HI R137, RZ, 0x1f, R17 ;  /* 0x0000001fff897819 */ /* 0x000fe40000011411 */
[----:B--2---:R-:W-:Y:S04]  /*7c40*/  ISETP.GE.AND P3, PT, R10, R0, PT ;  /* 0x000000000a00720c */ /* 0x004fe80003f66270 */
[C---:B------:R-:W-:Y:S04]  /*7c50*/  ISETP.GE.OR P0, PT, R140.reuse, R106, P3 ;  /* 0x0000006a8c00720c */ /* 0x040fe80001f06670 */
[----:B------:R-:W-:Y:S11]  /*7c60*/  ISETP.LT.OR P0, PT, R140, R107, P0 ;  /* 0x0000006b8c00720c */ /* 0x000ff60000701670 */
[----:B------:R-:W-:Y:S02]  /*7c70*/  @!UPT UIADD3 URZ, UPT, UPT, URZ, URZ, URZ ;  /* 0x000000fffffff290 */ /* 0x000fe4000fffe0ff */
[----:B------:R-:W-:Y:S05]  /*7c80*/  @P0 BRA `(.L_x_2498) ;  /* 0x0000000400600947 */ /* 0x000fea0003800000 */
[----:B------:R-:W-:Y:S02]  /*7c90*/  ISETP.GE.AND P0, PT, R10, R16, PT ;  /* 0x000000100a00720c */ /* 0x000fe40003f06270 */
[----:B------:R-:W-:Y:S05]  /*7ca0*/  MOV R8, R12 ;  /* 0x0000000c00087202 */ /* 0x000fea0000000f00 */
[----:B------:R-:W2:Y:S06]  /*7cb0*/  LD.E.128 R36, desc[UR4][R8.64] ;  /* 0x0000000408247980 */ /* 0x000eac000c101d00 */
[----:B------:R-:W-:Y:S01]  /*7cc0*/  @!P0 IMAD.WIDE R4, R18, 0x2, R8 ;  /* 0x0000000212048825 */ /* 0x000fe200078e0208 */
[----:B------:R-:W-:Y:S02]  /*7cd0*/  @!P0 SEL R3, R17, RZ, P1 ;  /* 0x000000ff11038207 */ /* 0x000fe40000800000 */
[----:B------:R-:W-:Y:S02]  /*7ce0*/  @!P0 SEL R0, R137, RZ, P1 ;  /* 0x000000ff89008207 */ /* 0x000fe40000800000 */
[C---:B------:R-:W-:Y:S01]  /*7cf0*/  @!P0 SHF.L.U32 R2, R3.reuse, 0x1, RZ ;  /* 0x0000000103028819 */ /* 0x040fe200000006ff */
[----:B------:R-:W3:Y:S01]  /*7d00*/  @!P0 LD.E.128 R4, desc[UR4][R4.64] ;  /* 0x0000000404048980 */ /* 0x000ee2000c101d00 */
[----:B------:R-:W-:Y:S02]  /*7d10*/  @!P0 SHF.L.U64.HI R0, R3, 0x1, R0 ;  /* 0x0000000103008819 */ /* 0x000fe40000010200 */
[----:B------:R-:W-:Y:S04]  /*7d20*/  @!P0 IADD3 R40, P4, PT, R2, R81, RZ ;  /* 0x0000005102288210 */ /* 0x000fe80007f9e0ff */
[----:B------:R-:W-:Y:S02]  /*7d30*/  @!P0 IADD3.X R41, PT, PT, R0, R80, RZ, P4, !PT ;  /* 0x0000005000298210 */ /* 0x000fe400027fe4ff */
[----:B------:R-:W-:Y:S04]  /*7d40*/  @!P0 IADD3 R2, P4, PT, R2, R83, RZ ;  /* 0x0000005302028210 */ /* 0x000fe80007f9e0ff */
[----:B------:R-:W4:Y:S01]  /*7d50*/  @!P0 LD.E.128 R40, desc[UR4][R40.64] ;  /* 0x0000000428288980 */ /* 0x000f22000c101d00 */
[----:B------:R-:W-:Y:S02]  /*7d60*/  @!P0 IADD3.X R3, PT, PT, R0, R82, RZ, P4, !PT ;  /* 0x0000005200038210 */ /* 0x000fe400027fe4ff */
[----:B------:R-:W-:Y:S02]  /*7d70*/  PLOP3.LUT P4, PT, PT, PT, PT, 0x80, 0x8 ;  /* 0x000000000008781c */ /* 0x000fe40003f8f070 */
[----:B------:R-:W-:Y:S03]  /*7d80*/  @!P0 PLOP3.LUT P4, PT, P1, PT, PT, 0x80, 0x8 ;  /* 0x000000000008881c */ /* 0x000fe60000f8f070 */
[----:B------:R1:W5:Y:S01]  /*7d90*/  @!P0 LD.E.128 R28, desc[UR4][R2.64] ;  /* 0x00000004021c8980 */ /* 0x000362000c101d00 */
[--C-:B---3--:R-:W-:Y:S01]  /*7da0*/  @!P0 HADD2.F32 R0, -RZ, R4.reuse.H0_H0 ;  /* 0x20000004ff008230 */ /* 0x108fe20000004100 */
[----:B--2---:R-:W-:Y:S01]  /*7db0*/  @!P0 MOV R34, R37 ;  /* 0x0000002500228202 */ /* 0x004fe20000000f00 */
[----:B-1----:R-:W-:Y:S02]  /*7dc0*/  @!P0 HADD2.F32 R2, -RZ, R4.H1_H1 ;  /* 0x30000004ff028230 */ /* 0x002fe40000004100 */
[--C-:B------:R-:W-:Y:S02]  /*7dd0*/  @!P0 HADD2.F32 R3, -RZ, R5.reuse.H0_H0 ;  /* 0x20000005ff038230 */ /* 0x100fe40000004100 */
[----:B------:R-:W-:Y:S02]  /*7de0*/  @!P0 HADD2.F32 R4, -RZ, R5.H1_H1 ;  /* 0x30000005ff048230 */ /* 0x000fe40000004100 */
[----:B------:R-:W-:Y:S02]  /*7df0*/  @!P0 HADD2.F32 R5, -RZ, R6.H0_H0 ;  /* 0x20000006ff058230 */ /* 0x000fe40000004100 */
[--C-:B------:R-:W-:Y:S02]  /*7e00*/  @!P0 HADD2.F32 R20, -RZ, R7.reuse.H0_H0 ;  /* 0x20000007ff148230 */ /* 0x100fe40000004100 */
[----:B------:R-:W-:Y:S02]  /*7e10*/  @!P0 HADD2.F32 R19, -RZ, R7.H1_H1 ;  /* 0x30000007ff138230 */ /* 0x000fe40000004100 */
[----:B----4-:R-:W-:Y:S02]  /*7e20*/  @!P0 HADD2.F32 R22, -RZ, R42.H0_H0 ;  /* 0x2000002aff168230 */ /* 0x010fe40000004100 */
[--C-:B------:R-:W-:Y:S02]  /*7e30*/  @!P0 HADD2.F32 R7, -RZ, R43.reuse.H0_H0 ;  /* 0x2000002bff078230 */ /* 0x100fe40000004100 */
[----:B------:R-:W-:Y:S02]  /*7e40*/  @!P0 HADD2.F32 R8, -RZ, R43.H1_H1 ;  /* 0x3000002bff088230 */ /* 0x000fe40000004100 */
[----:B------:R-:W-:Y:S01]  /*7e50*/  @!P4 FADD.FTZ R22, -R22, -RZ ;  /* 0x800000ff1616c221 */ /* 0x000fe20000010100 */
[----:B------:R-:W-:Y:S02]  /*7e60*/  @!P0 HADD2.F32 R26, -RZ, R40.H0_H0 ;  /* 0x20000028ff1a8230 */ /* 0x000fe40000004100 */
[----:B------:R-:W-:Y:S01]  /*7e70*/  @!P4 FADD.FTZ R7, -R7, -RZ ;  /* 0x800000ff0707c221 */ /* 0x000fe20000010100 */
[----:B------:R-:W-:Y:S02]  /*7e80*/  @!P0 HADD2.F32 R21, -RZ, R42.H1_H1 ;  /* 0x3000002aff158230 */ /* 0x000fe40000004100 */
[----:B------:R-:W-:Y:S01]  /*7e90*/  @!P0 FMUL.FTZ R5, R5, R22 ;  /* 0x0000001605058220 */ /* 0x000fe20000410000 */
[----:B------:R-:W-:Y:S01]  /*7ea0*/  @!P0 HADD2.F32 R25, -RZ, R40.H1_H1 ;  /* 0x30000028ff198230 */ /* 0x000fe20000004100 */
[----:B------:R-:W-:Y:S01]  /*7eb0*/  @!P0 MOV R22, R36 ;  /* 0x0000002400168202 */ /* 0x000fe20000000f00 */
[--C-:B------:R-:W-:Y:S02]  /*7ec0*/  @!P0 HADD2.F32 R24, -RZ, R41.reuse.H0_H0 ;  /* 0x20000029ff188230 */ /* 0x100fe40000004100 */
[----:B------:R-:W-:Y:S01]  /*7ed0*/  @!P4 FADD.FTZ R26, -R26, -RZ ;  /* 0x800000ff1a1ac221 */ /* 0x000fe20000010100 */
[----:B------:R-:W-:Y:S02]  /*7ee0*/  @!P0 HADD2.F32 R23, -RZ, R41.H1_H1 ;  /* 0x30000029ff178230 */ /* 0x000fe40000004100 */
[----:B------:R-:W-:Y:S01]  /*7ef0*/  @!P4 FADD.FTZ R21, -R21, -RZ ;  /* 0x800000ff1515c221 */ /* 0x000fe20000010100 */
[----:B------:R-:W-:Y:S02]  /*7f00*/  @!P0 HADD2.F32 R6, -RZ, R6.H1_H1 ;  /* 0x30000006ff068230 */ /* 0x000fe40000004100 */
[----:B------:R-:W-:Y:S01]  /*7f10*/  @!P4 FADD.FTZ R8, -R8, -RZ ;  /* 0x800000ff0808c221 */ /* 0x000fe20000010100 */
[----:B-----5:R-:W-:Y:S02]  /*7f20*/  @!P0 HADD2.F32 R27, -RZ, R30.H1_H1 ;  /* 0x3000001eff1b8230 */ /* 0x020fe40000004100 */
[----:B------:R-:W-:Y:S01]  /*7f30*/  @!P4 FADD.FTZ R25, -R25, -RZ ;  /* 0x800000ff1919c221 */ /* 0x000fe20000010100 */
[----:B------:R-:W-:Y:S01]  /*7f40*/  @!P4 FADD.FTZ R24, -R24, -RZ ;  /* 0x800000ff1818c221 */ /* 0x000fe20000010100 */
[----:B------:R-:W-:Y:S01]  /*7f50*/  @!P0 FMUL.FTZ R7, R20, R7 ;  /* 0x0000000714078220 */ /* 0x000fe20000410000 */
[----:B------:R-:W-:Y:S02]  /*7f60*/  @!P0 HADD2.F32 R20, -RZ, R28.H0_H0 ;  /* 0x2000001cff148230 */ /* 0x000fe40000004100 */
[----:B------:R-:W-:Y:S01]  /*7f70*/  @!P0 FMUL.FTZ R8, R19, R8 ;  /* 0x0000000813088220 */ /* 0x000fe20000410000 */
[----:B------:R-:W-:Y:S02]  /*7f80*/  @!P0 HADD2.F32 R19, -RZ, R22.H0_H0 ;  /* 0x20000016ff138230 */ /* 0x000fe40000004100 */
[----:B------:R-:W-:Y:S01]  /*7f90*/  @!P4 FADD.FTZ R23, -R23, -RZ ;  /* 0x800000ff1717c221 */ /* 0x000fe20000010100 */
[----:B------:R-:W-:Y:S01]  /*7fa0*/  @!P0 FMUL.FTZ R0, R0, R26 ;  /* 0x0000001a00008220 */ /* 0x000fe20000410000 */
[----:B------:R-:W-:Y:S01]  /*7fb0*/  @!P0 HADD2.F32 R26, -RZ, R30.H0_H0 ;  /* 0x2000001eff1a8230 */ /* 0x000fe20000004100 */
[----:B------:R-:W-:Y:S01]  /*7fc0*/  @!P0 MOV R30, R38 ;  /* 0x00000026001e8202 */ /* 0x000fe20000000f00 */
[----:B------:R-:W-:Y:S01]  /*7fd0*/  @!P0 FMUL.FTZ R6, R6, R21 ;  /* 0x0000001506068220 */ /* 0x000fe20000410000 */
[----:B------:R-:W-:Y:S02]  /*7fe0*/  @!P0 HADD2.F32 R21, -RZ, R22.H1_H1 ;  /* 0x30000016ff158230 */ /* 0x000fe40000004100 */
[----:B------:R-:W-:Y:S01]  /*7ff0*/  @!P0 FMUL.FTZ R2, R2, R25 ;  /* 0x0000001902028220 */ /* 0x000fe20000410000 */
[----:B------:R-:W-:Y:S01]  /*8000*/  @!P0 FMUL.FTZ R3, R3, R24 ;  /* 0x0000001803038220 */ /* 0x000fe20000410000 */
[----:B------:R-:W-:Y:S02]  /*8010*/  @!P0 HADD2.F32 R22, -RZ, R28.H1_H1 ;  /* 0x3000001cff168230 */ /* 0x000fe40000004100 */
[----:B------:R-:W-:Y:S01]  /*8020*/  @!P0 FMUL.FTZ R4, R4, R23 ;  /* 0x0000001704048220 */ /* 0x000fe20000410000 */
[--C-:B------:R-:W-:Y:S02]  /*8030*/  @!P0 HADD2.F32 R24, -RZ, R29.reuse.H0_H0 ;  /* 0x2000001dff188230 */ /* 0x100fe40000004100 */
[----:B------:R-:W-:Y:S01]  /*8040*/  @!P0 FFMA.FTZ R0, R19, R20, R0 ;  /* 0x0000001413008223 */ /* 0x000fe20000010000 */
[----:B------:R-:W-:Y:S02]  /*8050*/  @!P0 HADD2.F32 R25, -RZ, R29.H1_H1 ;  /* 0x3000001dff198230 */ /* 0x000fe40000004100 */
[----:B------:R-:W-:Y:S01]  /*8060*/  @!P0 FFMA.FTZ R2, R21, R22, R2 ;  /* 0x0000001615028223 */ /* 0x000fe20000010002 */
[--C-:B------:R-:W-:Y:S02]  /*8070*/  @!P0 HADD2.F32 R28, -RZ, R31.reuse.H0_H0 ;  /* 0x2000001fff1c8230 */ /* 0x100fe40000004100 */
[----:B------:R-:W-:Y:S01]  /*8080*/  @!P0 HADD2.F32 R29, -RZ, R31.H1_H1 ;  /* 0x3000001fff1d8230 */ /* 0x000fe20000004100 */
[----:B------:R-:W-:Y:S01]  /*8090*/  @!P0 MOV R31, R39 ;  /* 0x00000027001f8202 */ /* 0x000fe20000000f00 */
[--C-:B------:R-:W-:Y:S01]  /*80a0*/  @!P0 HADD2.F32 R23, -RZ, R34.reuse.H0_H0 ;  /* 0x20000022ff178230 */ /* 0x100fe20000004100 */
[----:B------:R-:W-:Y:S01]  /*80b0*/  @!P0 F2FP.F16.F32.PACK_AB R0, R2, R0 ;  /* 0x000000000200823e */ /* 0x000fe200000000ff */
[----:B------:R-:W-:Y:S01]  /*80c0*/  @!P0 HADD2.F32 R19, -RZ, R34.H1_H1 ;  /* 0x30000022ff138230 */ /* 0x000fe20000004100 */
[----:B------:R-:W-:Y:S01]  /*80d0*/  MOV R2, R85 ;  /* 0x0000005500027202 */ /* 0x000fe20000000f00 */
[--C-:B------:R-:W-:Y:S01]  /*80e0*/  @!P0 HADD2.F32 R20, -RZ, R30.reuse.H0_H0 ;  /* 0x2000001eff148230 */ /* 0x100fe20000004100 */
[----:B------:R-:W-:Y:S01]  /*80f0*/  @!P0 MOV R36, R0 ;  /* 0x0000000000248202 */ /* 0x000fe20000000f00 */
[----:B------:R-:W-:Y:S02]  /*8100*/  @!P0 HADD2.F32 R21, -RZ, R30.H1_H1 ;  /* 0x3000001eff158230 */ /* 0x000fe40000004100 */
[----:B------:R-:W-:Y:S01]  /*8110*/  @!P0 FFMA.FTZ R3, R23, R24, R3 ;  /* 0x0000001817038223 */ /* 0x000fe20000010003 */
[--C-:B------:R-:W-:Y:S02]  /*8120*/  @!P0 HADD2.F32 R22, -RZ, R31.reuse.H0_H0 ;  /* 0x2000001fff168230 */ /* 0x100fe40000004100 */
[----:B------:R-:W-:Y:S01]  /*8130*/  @!P0 FFMA.FTZ R4, R19, R25, R4 ;  /* 0x0000001913048223 */ /* 0x000fe20000010004 */
[----:B------:R-:W-:Y:S02]  /*8140*/  @!P0 HADD2.F32 R23, -RZ, R31.H1_H1 ;  /* 0x3000001fff178230 */ /* 0x000fe40000004100 */
[----:B------:R-:W-:Y:S01]  /*8150*/  @!P0 FFMA.FTZ R5, R20, R26, R5 ;  /* 0x0000001a14058223 */ /* 0x000fe20000010005 */
[----:B------:R-:W-:Y:S01]  /*8160*/  @!P0 FFMA.FTZ R6, R21, R27, R6 ;  /* 0x0000001b15068223 */ /* 0x000fe20000010006 */
[----:B------:R-:W-:Y:S01]  /*8170*/  @!P0 FFMA.FTZ R7, R22, R28, R7 ;  /* 0x0000001c16078223 */ /* 0x000fe20000010007 */
[----:B------:R-:W-:Y:S01]  /*8180*/  @!P0 F2FP.F16.F32.PACK_AB R3, R4, R3 ;  /* 0x000000030403823e */ /* 0x000fe200000000ff */
[----:B------:R-:W-:Y:S02]  /*8190*/  @!P0 FFMA.FTZ R8, R23, R29, R8 ;  /* 0x0000001d17088223 */ /* 0x000fe40000010008 */
[----:B------:R-:W-:Y:S02]  /*81a0*/  @!P0 F2FP.F16.F32.PACK_AB R5, R6, R5 ;  /* 0x000000050605823e */ /* 0x000fe400000000ff */
[----:B------:R-:W-:Y:S02]  /*81b0*/  @!P0 MOV R37, R3 ;  /* 0x0000000300258202 */ /* 0x000fe40000000f00 */
[----:B------:R-:W-:Y:S02]  /*81c0*/  @!P0 F2FP.F16.F32.PACK_AB R7, R8, R7 ;  /* 0x000000070807823e */ /* 0x000fe400000000ff */
[----:B------:R-:W-:Y:S02]  /*81d0*/  MOV R3, R84 ;  /* 0x0000005400037202 */ /* 0x000fe40000000f00 */
[----:B------:R-:W-:Y:S02]  /*81e0*/  @!P0 MOV R38, R5 ;  /* 0x0000000500268202 */ /* 0x000fe40000000f00 */
[----:B------:R-:W-:Y:S05]  /*81f0*/  @!P0 MOV R39, R7 ;  /* 0x0000000700278202 */ /* 0x000fea0000000f00 */
[----:B------:R1:W-:Y:S02]  /*8200*/  ST.E.128 desc[UR4][R2.64], R36 ;  /* 0x0000002402007985 */ /* 0x0003e4000c101d04 */
.L_x_2498:
[----:B------:R-:W-:Y:S05]  /*8210*/  BSYNC.RECONVERGENT B0 ;  /* 0x0000000000007941 */ /* 0x000fea0003800200 */
.L_x_2497:
[C---:B------:R-:W-:Y:S01]  /*8220*/  ISETP.GE.OR P5, PT, R64.reuse, R106, P3 ;  /* 0x0000006a4000720c */ /* 0x040fe20001fa6670 */
        /* <DEDUP_REMOVED lines=10> */
[----:B------:R-:W-:Y:S01]  /*82d0*/  @!P0 IMAD.WIDE R4, R18, 0x2, R20 ;  /* 0x0000000212048825 */ /* 0x000fe200078e0214 */
[----:B-1----:R-:W-:Y:S02]  /*82e0*/  @!P0 SEL R3, R17, RZ, P1 ;  /* 0x000000ff11038207 */ /* 0x002fe40000800000 */
[----:B------:R-:W-:Y:S02]  /*82f0*/  @!P0 SEL R0, R137, RZ, P1 ;  /* 0x000000ff89008207 */ /* 0x000fe40000800000 */
[----:B------:R-:W-:Y:S01]  /*8300*/  @!P0 IADD3 R3, P4, PT, R134, R3, RZ ;  /* 0x0000000386038210 */ /* 0x000fe20007f9e0ff */
[----:B------:R-:W3:Y:S03]  /*8310*/  @!P0 LD.E.128 R4, desc[UR4][R4.64] ;  /* 0x0000000404048980 */ /* 0x000ee6000c101d00 */
[----:B------:R-:W-:Y:S02]  /*8320*/  @!P0 IADD3.X R0, PT, PT, R104, R0, RZ, P4, !PT ;  /* 0x0000000068008210 */ /* 0x000fe400027fe4ff */
[C---:B------:R-:W-:Y:S02]  /*8330*/  @!P0 SHF.L.U32 R2, R3.reuse, 0x1, RZ ;  /* 0x0000000103028819 */ /* 0x040fe400000006ff */
        /* <DEDUP_REMOVED lines=11> */
[----:B-1----:R-:W-:Y:S01]  /*83f0*/  @!P0 HADD2.F32 R2, -RZ, R4.H1_H1 ;  /* 0x30000004ff028230 */ /* 0x002fe20000004100 */
[----:B------:R-:W-:Y:S01]  /*8400*/  @!P0 MOV R35, R42 ;  /* 0x0000002a00238202 */ /* 0x000fe20000000f00 */
[--C-:B------:R-:W-:Y:S02]  /*8410*/  @!P0 HADD2.F32 R3, -RZ, R5.reuse.H0_H0 ;  /* 0x20000005ff038230 */ /* 0x100fe40000004100 */
[----:B------:R-:W-:Y:S02]  /*8420*/  @!P0 HADD2.F32 R4, -RZ, R5.H1_H1 ;  /* 0x30000005ff048230 */ /* 0x000fe40000004100 */
[--C-:B------:R-:W-:Y:S02]  /*8430*/  @!P0 HADD2.F32 R5, -RZ, R6.reuse.H0_H0 ;  /* 0x20000006ff058230 */ /* 0x100fe40000004100 */
[--C-:B------:R-:W-:Y:S02]  /*8440*/  @!P0 HADD2.F32 R22, -RZ, R7.reuse.H0_H0 ;  /* 0x20000007ff168230 */ /* 0x100fe40000004100 */
[----:B------:R-:W-:Y:S02]  /*8450*/  @!P0 HADD2.F32 R19, -RZ, R7.H1_H1 ;  /* 0x30000007ff138230 */ /* 0x000fe40000004100 */
[----:B------:R-:W-:Y:S02]  /*8460*/  @!P0 HADD2.F32 R6, -RZ, R6.H1_H1 ;  /* 0x30000006ff068230 */ /* 0x000fe40000004100 */
[--C-:B----4-:R-:W-:Y:S02]  /*8470*/  @!P0 HADD2.F32 R24, -RZ, R162.reuse.H0_H0 ;  /* 0x200000a2ff188230 */ /* 0x110fe40000004100 */
[--C-:B------:R-:W-:Y:S02]  /*8480*/  @!P0 HADD2.F32 R7, -RZ, R163.reuse.H0_H0 ;  /* 0x200000a3ff078230 */ /* 0x100fe40000004100 */
[----:B------:R-:W-:Y:S02]  /*8490*/  @!P0 HADD2.F32 R8, -RZ, R163.H1_H1 ;  /* 0x300000a3ff088230 */ /* 0x000fe40000004100 */
[----:B------:R-:W-:Y:S01]  /*84a0*/  @!P4 FADD.FTZ R24, -R24, -RZ ;  /* 0x800000ff1818c221 */ /* 0x000fe20000010100 */
[----:B------:R-:W-:Y:S02]  /*84b0*/  @!P0 HADD2.F32 R23, -RZ, R162.H1_H1 ;  /* 0x300000a2ff178230 */ /* 0x000fe40000004100 */
[----:B------:R-:W-:Y:S01]  /*84c0*/  @!P4 FADD.FTZ R7, -R7, -RZ ;  /* 0x800000ff0707c221 */ /* 0x000fe20000010100 */
[--C-:B------:R-:W-:Y:S02]  /*84d0*/  @!P0 HADD2.F32 R28, -RZ, R160.reuse.H0_H0 ;  /* 0x200000a0ff1c8230 */ /* 0x100fe40000004100 */
[----:B------:R-:W-:Y:S01]  /*84e0*/  @!P0 FMUL.FTZ R5, R5, R24 ;  /* 0x0000001805058220 */ /* 0x000fe20000410000 */
[----:B------:R-:W-:Y:S01]  /*84f0*/  @!P0 HADD2.F32 R27, -RZ, R160.H1_H1 ;  /* 0x300000a0ff1b8230 */ /* 0x000fe20000004100 */
[----:B------:R-:W-:Y:S01]  /*8500*/  @!P0 MOV R24, R40 ;  /* 0x0000002800188202 */ /* 0x000fe20000000f00 */
[--C-:B------:R-:W-:Y:S02]  /*8510*/  @!P0 HADD2.F32 R26, -RZ, R161.reuse.H0_H0 ;  /* 0x200000a1ff1a8230 */ /* 0x100fe40000004100 */
[----:B------:R-:W-:Y:S01]  /*8520*/  @!P0 FMUL.FTZ R7, R22, R7 ;  /* 0x0000000716078220 */ /* 0x000fe20000410000 */
[----:B------:R-:W-:Y:S02]  /*8530*/  @!P0 HADD2.F32 R25, -RZ, R161.H1_H1 ;  /* 0x300000a1ff198230 */ /* 0x000fe40000004100 */
[----:B------:R-:W-:Y:S01]  /*8540*/  @!P4 FADD.FTZ R8, -R8, -RZ ;  /* 0x800000ff0808c221 */ /* 0x000fe20000010100 */
[----:B-----5:R-:W-:Y:S02]  /*8550*/  @!P0 HADD2.F32 R22, -RZ, R36.H0_H0 ;  /* 0x20000024ff168230 */ /* 0x020fe40000004100 */
[----:B------:R-:W-:Y:S01]  /*8560*/  @!P4 FADD.FTZ R23, -R23, -RZ ;  /* 0x800000ff1717c221 */ /* 0x000fe20000010100 */
[----:B------:R-:W-:Y:S02]  /*8570*/  @!P0 HADD2.F32 R29, -RZ, R38.H1_H1 ;  /* 0x30000026ff1d8230 */ /* 0x000fe40000004100 */
[----:B------:R-:W-:Y:S01]  /*8580*/  @!P4 FADD.FTZ R28, -R28, -RZ ;  /* 0x800000ff1c1cc221 */ /* 0x000fe20000010100 */
[--C-:B------:R-:W-:Y:S02]  /*8590*/  @!P0 HADD2.F32 R30, -RZ, R39.reuse.H0_H0 ;  /* 0x20000027ff1e8230 */ /* 0x100fe40000004100 */
[----:B------:R-:W-:Y:S01]  /*85a0*/  @!P0 FMUL.FTZ R8, R19, R8 ;  /* 0x0000000813088220 */ /* 0x000fe20000410000 */
[--C-:B------:R-:W-:Y:S02]  /*85b0*/  @!P0 HADD2.F32 R19, -RZ, R24.reuse.H0_H0 ;  /* 0x20000018ff138230 */ /* 0x100fe40000004100 */
[----:B------:R-:W-:Y:S01]  /*85c0*/  @!P4 FADD.FTZ R27, -R27, -RZ ;  /* 0x800000ff1b1bc221 */ /* 0x000fe20000010100 */
[----:B------:R-:W-:Y:S02]  /*85d0*/  @!P0 HADD2.F32 R31, -RZ, R39.H1_H1 ;  /* 0x30000027ff1f8230 */ /* 0x000fe40000004100 */
[----:B------:R-:W-:Y:S01]  /*85e0*/  @!P4 FADD.FTZ R26, -R26, -RZ ;  /* 0x800000ff1a1ac221 */ /* 0x000fe20000010100 */
[----:B------:R-:W-:Y:S01]  /*85f0*/  @!P4 FADD.FTZ R25, -R25, -RZ ;  /* 0x800000ff1919c221 */ /* 0x000fe20000010100 */
[----:B------:R-:W-:Y:S01]  /*8600*/  @!P0 FMUL.FTZ R6, R6, R23 ;  /* 0x0000001706068220 */ /* 0x000fe20000410000 */
[----:B------:R-:W-:Y:S02]  /*8610*/  @!P0 HADD2.F32 R23, -RZ, R24.H1_H1 ;  /* 0x30000018ff178230 */ /* 0x000fe40000004100 */
[----:B------:R-:W-:Y:S01]  /*8620*/  @!P0 FMUL.FTZ R0, R0, R28 ;  /* 0x0000001c00008220 */ /* 0x000fe20000410000 */
[----:B------:R-:W-:Y:S01]  /*8630*/  @!P0 HADD2.F32 R24, -RZ, R36.H1_H1 ;  /* 0x30000024ff188230 */ /* 0x000fe20000004100 */
[----:B------:R-:W-:Y:S01]  /*8640*/  @!P0 MOV R36, R43 ;  /* 0x0000002b00248202 */ /* 0x000fe20000000f00 */
[----:B------:R-:W-:Y:S02]  /*8650*/  @!P0 HADD2.F32 R28, -RZ, R38.H0_H0 ;  /* 0x20000026ff1c8230 */ /* 0x000fe40000004100 */
[----:B------:R-:W-:Y:S01]  /*8660*/  @!P0 FMUL.FTZ R2, R2, R27 ;  /* 0x0000001b02028220 */ /* 0x000fe20000410000 */
[----:B------:R-:W-:Y:S01]  /*8670*/  @!P0 FMUL.FTZ R3, R3, R26 ;  /* 0x0000001a03038220 */ /* 0x000fe20000410000 */
[----:B------:R-:W-:Y:S01]  /*8680*/  @!P0 FMUL.FTZ R4, R4, R25 ;  /* 0x0000001904048220 */ /* 0x000fe20000410000 */
[--C-:B------:R-:W-:Y:S02]  /*8690*/  @!P0 HADD2.F32 R26, -RZ, R37.reuse.H0_H0 ;  /* 0x20000025ff1a8230 */ /* 0x100fe40000004100 */
[----:B------:R-:W-:Y:S01]  /*86a0*/  @!P0 FFMA.FTZ R0, R19, R22, R0 ;  /* 0x0000001613008223 */ /* 0x000fe20000010000 */
[--C-:B------:R-:W-:Y:S02]  /*86b0*/  @!P0 HADD2.F32 R25, -RZ, R34.reuse.H0_H0 ;  /* 0x20000022ff198230 */ /* 0x100fe40000004100 */
[----:B------:R-:W-:Y:S01]  /*86c0*/  @!P0 FFMA.FTZ R2, R23, R24, R2 ;  /* 0x0000001817028223 */ /* 0x000fe20000010002 */
[----:B------:R-:W-:Y:S02]  /*86d0*/  @!P0 HADD2.F32 R27, -RZ, R37.H1_H1 ;  /* 0x30000025ff1b8230 */ /* 0x000fe40000004100 */
[----:B------:R-:W-:Y:S02]  /*86e0*/  @!P0 HADD2.F32 R19, -RZ, R34.H1_H1 ;  /* 0x30000022ff138230 */ /* 0x000fe40000004100 */
[----:B------:R-:W-:Y:S01]  /*86f0*/  @!P0 FFMA.FTZ R3, R25, R26, R3 ;  /* 0x0000001a19038223 */ /* 0x000fe20000010003 */
[----:B------:R-:W-:Y:S01]  /*8700*/  @!P0 F2FP.F16.F32.PACK_AB R0, R2, R0 ;  /* 0x000000000200823e */ /* 0x000fe200000000ff */
[--C-:B------:R-:W-:Y:S02]  /*8710*/  @!P0 HADD2.F32 R22, -RZ, R35.reuse.H0_H0 ;  /* 0x20000023ff168230 */ /* 0x100fe40000004100 */
[----:B------:R-:W-:Y:S01]  /*8720*/  @!P0 HADD2.F32 R23, -RZ, R35.H1_H1 ;  /* 0x30000023ff178230 */ /* 0x000fe20000004100 */
[----:B------:R-:W-:Y:S01]  /*8730*/  @!P0 MOV R40, R0 ;  /* 0x0000000000288202 */ /* 0x000fe20000000f00 */
        /* <DEDUP_REMOVED lines=11> */
[----:B------:R-:W-:Y:S02]  /*87f0*/  @!P0 MOV R42, R5 ;  /* 0x00000005002a8202 */ /* 0x000fe40000000f00 */
[----:B------:R-:W-:Y:S05]  /*8800*/  @!P0 MOV R43, R7 ;  /* 0x00000007002b8202 */ /* 0x000fea0000000f00 */
[----:B------:R2:W-:Y:S02]  /*8810*/  ST.E.128 desc[UR4][R156.64], R40 ;  /* 0x000000289c007985 */ /* 0x0005e4000c101d04 */
.L_x_2500:
[----:B------:R-:W-:Y:S05]  /*8820*/  BSYNC.RECONVERGENT B0 ;  /* 0x0000000000007941 */ /* 0x000fea0003800200 */
.L_x_2499:
[CC--:B------:R-:W-:Y:S01]  /*8830*/  ISETP.GE.OR P0, PT, R63.reuse, R106.reuse, P3 ;  /* 0x0000006a3f00720c */ /* 0x0c0fe20001f06670 */
[----:B------:R-:W-:Y:S01]  /*8840*/  BSSY.RECONVERGENT B0, `(.L_x_2501) ;  /* 0x0000062000007945 */ /* 0x000fe20003800200 */
[CC--:B------:R-:W-:Y:S02]  /*8850*/  ISETP.GE.OR P6, PT, R62.reuse, R106.reuse, P3 ;  /* 0x0000006a3e00720c */ /* 0x0c0fe40001fc6670 */
        /* <DEDUP_REMOVED lines=8> */
[----:B--2---:R-:W2:Y:S02]  /*88e0*/  LD.E.128 R40, desc[UR4][R2.64] ;  /* 0x0000000402287980 */ /* 0x004ea4000c101d00 */
[----:B------:R-:W-:Y:S01]  /*88f0*/  @!P0 IMAD.WIDE R4, R18, 0x2, R2 ;  /* 0x0000000212048825 */ /* 0x000fe200078e0202 */
[----:B------:R-:W-:Y:S02]  /*8900*/  @!P0 SEL R6, R17, RZ, P1 ;  /* 0x000000ff11068207 */ /* 0x000fe40000800000 */
[----:B------:R-:W-:Y:S02]  /*8910*/  @!P0 SEL R0, R137, RZ, P1 ;  /* 0x000000ff89008207 */ /* 0x000fe40000800000 */
[----:B------:R-:W-:Y:S04]  /*8920*/  @!P0 IADD3 R6, P5, PT, R110, R6, RZ ;  /* 0x000000066e068210 */ /* 0x000fe80007fbe0ff */
[----:B------:R-:W-:Y:S02]  /*8930*/  @!P0 SHF.L.U32 R22, R6, 0x1, RZ ;  /* 0x0000000106168819 */ /* 0x000fe400000006ff */
[----:B------:R-:W-:Y:S02]  /*8940*/  @!P0 IADD3.X R0, PT, PT, R103, R0, RZ, P5, !PT ;  /* 0x0000000067008210 */ /* 0x000fe40002ffe4ff */
[----:B------:R-:W-:Y:S02]  /*8950*/  @!P0 IADD3 R160, P5, PT, R22, R81, RZ ;  /* 0x0000005116a08210 */ /* 0x000fe40007fbe0ff */
[----:B------:R-:W-:Y:S02]  /*8960*/  @!P0 SHF.L.U64.HI R0, R6, 0x1, R0 ;  /* 0x0000000106008819 */ /* 0x000fe40000010200 */
[----:B------:R-:W3:Y:S02]  /*8970*/  @!P0 LD.E.128 R4, desc[UR4][R4.64] ;  /* 0x0000000404048980 */ /* 0x000ee4000c101d00 */
        /* <DEDUP_REMOVED lines=9> */
[----:B------:R-:W-:Y:S01]  /*8a10*/  @!P0 HADD2.F32 R2, -RZ, R4.H1_H1 ;  /* 0x30000004ff028230 */ /* 0x000fe20000004100 */
[----:B------:R-:W-:Y:S01]  /*8a20*/  @!P0 MOV R35, R42 ;  /* 0x0000002a00238202 */ /* 0x000fe20000000f00 */
[--C-:B------:R-:W-:Y:S01]  /*8a30*/  @!P0 HADD2.F32 R3, -RZ, R5.reuse.H0_H0 ;  /* 0x20000005ff038230 */ /* 0x100fe20000004100 */
[----:B------:R-:W-:Y:S01]  /*8a40*/  @!P0 MOV R34, R43 ;  /* 0x0000002b00228202 */ /* 0x000fe20000000f00 */
[----:B------:R-:W-:Y:S02]  /*8a50*/  @!P0 HADD2.F32 R4, -RZ, R5.H1_H1 ;  /* 0x30000005ff048230 */ /* 0x000fe40000004100 */
[----:B----4-:R-:W-:Y:S02]  /*8a60*/  @!P0 HADD2.F32 R24, -RZ, R162.H0_H0 ;  /* 0x200000a2ff188230 */ /* 0x010fe40000004100 */
[----:B------:R-:W-:Y:S02]  /*8a70*/  @!P0 HADD2.F32 R5, -RZ, R6.H0_H0 ;  /* 0x20000006ff058230 */ /* 0x000fe40000004100 */
[--C-:B-1----:R-:W-:Y:S02]  /*8a80*/  @!P0 HADD2.F32 R22, -RZ, R7.reuse.H0_H0 ;  /* 0x20000007ff168230 */ /* 0x102fe40000004100 */
[----:B------:R-:W-:Y:S01]  /*8a90*/  @!P5 FADD.FTZ R24, -R24, -RZ ;  /* 0x800000ff1818d221 */ /* 0x000fe20000010100 */
[----:B------:R-:W-:Y:S02]  /*8aa0*/  @!P0 HADD2.F32 R19, -RZ, R7.H1_H1 ;  /* 0x30000007ff138230 */ /* 0x000fe40000004100 */
[--C-:B------:R-:W-:Y:S02]  /*8ab0*/  @!P0 HADD2.F32 R7, -RZ, R163.reuse.H0_H0 ;  /* 0x200000a3ff078230 */ /* 0x100fe40000004100 */
[----:B------:R-:W-:Y:S01]  /*8ac0*/  @!P0 FMUL.FTZ R5, R5, R24 ;  /* 0x0000001805058220 */ /* 0x000fe20000410000 */
[----:B------:R-:W-:Y:S01]  /*8ad0*/  @!P0 HADD2.F32 R8, -RZ, R163.H1_H1 ;  /* 0x300000a3ff088230 */ /* 0x000fe20000004100 */
[----:B------:R-:W-:Y:S01]  /*8ae0*/  @!P0 MOV R24, R40 ;  /* 0x0000002800188202 */ /* 0x000fe20000000f00 */
[----:B------:R-:W-:Y:S02]  /*8af0*/  @!P0 HADD2.F32 R28, -RZ, R160.H0_H0 ;  /* 0x200000a0ff1c8230 */ /* 0x000fe40000004100 */
[----:B------:R-:W-:Y:S01]  /*8b00*/  @!P5 FADD.FTZ R7, -R7, -RZ ;  /* 0x800000ff0707d221 */ /* 0x000fe20000010100 */
[----:B------:R-:W-:Y:S02]  /*8b10*/  @!P0 HADD2.F32 R23, -RZ, R162.H1_H1 ;  /* 0x300000a2ff178230 */ /* 0x000fe40000004100 */
[----:B------:R-:W-:Y:S01]  /*8b20*/  @!P5 FADD.FTZ R8, -R8, -RZ ;  /* 0x800000ff0808d221 */ /* 0x000fe20000010100 */
[--C-:B------:R-:W-:Y:S02]  /*8b30*/  @!P0 HADD2.F32 R25, -RZ, R161.reuse.H1_H1 ;  /* 0x300000a1ff198230 */ /* 0x100fe40000004100 */
[----:B------:R-:W-:Y:S01]  /*8b40*/  @!P5 FADD.FTZ R28, -R28, -RZ ;  /* 0x800000ff1c1cd221 */ /* 0x000fe20000010100 */
[----:B------:R-:W-:Y:S02]  /*8b50*/  @!P0 HADD2.F32 R27, -RZ, R160.H1_H1 ;  /* 0x300000a0ff1b8230 */ /* 0x000fe40000004100 */
[----:B------:R-:W-:Y:S01]  /*8b60*/  @!P5 FADD.FTZ R23, -R23, -RZ ;  /* 0x800000ff1717d221 */ /* 0x000fe20000010100 */
[----:B------:R-:W-:Y:S02]  /*8b70*/  @!P0 HADD2.F32 R6, -RZ, R6.H1_H1 ;  /* 0x30000006ff068230 */ /* 0x000fe40000004100 */
[----:B------:R-:W-:Y:S01]  /*8b80*/  @!P5 FADD.FTZ R25, -R25, -RZ ;  /* 0x800000ff1919d221 */ /* 0x000fe20000010100 */
[----:B------:R-:W-:Y:S02]  /*8b90*/  @!P0 HADD2.F32 R26, -RZ, R161.H0_H0 ;  /* 0x200000a1ff1a8230 */ /* 0x000fe40000004100 */
[----:B------:R-:W-:Y:S01]  /*8ba0*/  @!P0 FMUL.FTZ R7, R22, R7 ;  /* 0x0000000716078220 */ /* 0x000fe20000410000 */
[----:B-----5:R-:W-:Y:S02]  /*8bb0*/  @!P0 HADD2.F32 R22, -RZ, R36.H0_H0 ;  /* 0x20000024ff168230 */ /* 0x020fe40000004100 */
[----:B------:R-:W-:Y:S01]  /*8bc0*/  @!P0 FMUL.FTZ R8, R19, R8 ;  /* 0x0000000813088220 */ /* 0x000fe20000410000 */
[----:B------:R-:W-:Y:S02]  /*8bd0*/  @!P0 HADD2.F32 R19, -RZ, R24.H0_H0 ;  /* 0x20000018ff138230 */ /* 0x000fe40000004100 */
[----:B------:R-:W-:Y:S01]  /*8be0*/  @!P0 FMUL.FTZ R0, R0, R28 ;  /* 0x0000001c00008220 */ /* 0x000fe20000410000 */
[----:B------:R-:W-:Y:S02]  /*8bf0*/  @!P0 HADD2.F32 R28, -RZ, R38.H1_H1 ;  /* 0x30000026ff1c8230 */ /* 0x000fe40000004100 */
[----:B------:R-:W-:Y:S01]  /*8c00*/  @!P5 FADD.FTZ R27, -R27, -RZ ;  /* 0x800000ff1b1bd221 */ /* 0x000fe20000010100 */
[--C-:B------:R-:W-:Y:S02]  /*8c10*/  @!P0 HADD2.F32 R29, -RZ, R39.reuse.H0_H0 ;  /* 0x20000027ff1d8230 */ /* 0x100fe40000004100 */
[----:B------:R-:W-:Y:S01]  /*8c20*/  @!P5 FADD.FTZ R26, -R26, -RZ ;  /* 0x800000ff1a1ad221 */ /* 0x000fe20000010100 */
[----:B------:R-:W-:Y:S02]  /*8c30*/  @!P0 HADD2.F32 R30, -RZ, R39.H1_H1 ;  /* 0x30000027ff1e8230 */ /* 0x000fe40000004100 */
[----:B------:R-:W-:Y:S01]  /*8c40*/  @!P0 FMUL.FTZ R6, R6, R23 ;  /* 0x0000001706068220 */ /* 0x000fe20000410000 */
[----:B------:R-:W-:Y:S02]  /*8c50*/  @!P0 HADD2.F32 R23, -RZ, R24.H1_H1 ;  /* 0x30000018ff178230 */ /* 0x000fe40000004100 */
[----:B------:R-:W-:Y:S01]  /*8c60*/  @!P0 FMUL.FTZ R4, R4, R25 ;  /* 0x0000001904048220 */ /* 0x000fe20000410000 */
[----:B------:R-:W-:Y:S02]  /*8c70*/  @!P0 HADD2.F32 R24, -RZ, R36.H1_H1 ;  /* 0x30000024ff188230 */ /* 0x000fe40000004100 */
[----:B------:R-:W-:Y:S01]  /*8c80*/  @!P0 FFMA.FTZ R0, R19, R22, R0 ;  /* 0x0000001613008223 */ /* 0x000fe20000010000 */
[----:B------:R-:W-:Y:S02]  /*8c90*/  @!P0 HADD2.F32 R25, -RZ, R37.H0_H0 ;  /* 0x20000025ff198230 */ /* 0x000fe40000004100 */
[----:B------:R-:W-:Y:S01]  /*8ca0*/  @!P0 FMUL.FTZ R2, R2, R27 ;  /* 0x0000001b02028220 */ /* 0x000fe20000410000 */
[----:B------:R-:W-:Y:S02]  /*8cb0*/  @!P0 HADD2.F32 R19, -RZ, R31.H0_H0 ;  /* 0x2000001fff138230 */ /* 0x000fe40000004100 */
        /* <DEDUP_REMOVED lines=17> */
[----:B------:R-:W-:Y:S02]  /*8dd0*/  LEA R24, P5, R224, R156, 0x5 ;  /* 0x0000009ce0187211 */ /* 0x000fe400078a28ff */
[----:B------:R-:W-:Y:S01]  /*8de0*/  @!P0 MOV R41, R3 ;  /* 0x0000000300298202 */ /* 0x000fe20000000f00 */
[----:B------:R-:W-:Y:S01]  /*8df0*/  @!P0 FFMA.FTZ R8, R22, R30, R8 ;  /* 0x0000001e16088223 */ /* 0x000fe20000010008 */
[----:B------:R-:W-:Y:S02]  /*8e00*/  @!P0 F2FP.F16.F32.PACK_AB R5, R6, R5 ;  /* 0x000000050605823e */ /* 0x000fe400000000ff */
[----:B------:R-:W-:Y:S02]  /*8e10*/  LEA.HI.X R25, R224, R157, R225, 0x5, P5 ;  /* 0x0000009de0197211 */ /* 0x000fe400028f2ce1 */
[----:B------:R-:W-:Y:S02]  /*8e20*/  @!P0 F2FP.F16.F32.PACK_AB R7, R8, R7 ;  /* 0x000000070807823e */ /* 0x000fe400000000ff */
[----:B------:R-:W-:Y:S02]  /*8e30*/  @!P0 MOV R42, R5 ;  /* 0x00000005002a8202 */ /* 0x000fe40000000f00 */
[----:B------:R-:W-:Y:S05]  /*8e40*/  @!P0 MOV R43, R7 ;  /* 0x00000007002b8202 */ /* 0x000fea0000000f00 */
[----:B------:R3:W-:Y:S02]  /*8e50*/  ST.E.128 desc[UR4][R24.64], R40 ;  /* 0x0000002818007985 */ /* 0x0007e4000c101d04 */
.L_x_2502:
[----:B------:R-:W-:Y:S05]  /*8e60*/  BSYNC.RECONVERGENT B0 ;  /* 0x0000000000007941 */ /* 0x000fea0003800200 */
.L_x_2501:
[----:B------:R-:W-:Y:S04]  /*8e70*/  BSSY.RECONVERGENT B0, `(.L_x_2503) ;  /* 0x000005d000007945 */ /* 0x000fe80003800200 */
[----:B------:R-:W-:Y:S05]  /*8e80*/  @P6 BRA `(.L_x_2504) ;  /* 0x00000004006c6947 */ /* 0x000fea0003800000 */
[----:B------:R-:W-:Y:S02]  /*8e90*/  ISETP.GE.AND P0, PT, R10, R16, PT ;  /* 0x000000100a00720c */ /* 0x000fe40003f06270 */
[----:B-1----:R-:W-:Y:S04]  /*8ea0*/  IADD3 R2, P5, PT, R20, R74, RZ ;  /* 0x0000004a14027210 */ /* 0x002fe80007fbe0ff */
[----:B------:R-:W-:Y:S05]  /*8eb0*/  IADD3.X R3, PT, PT, R21, R73, RZ, P5, !PT ;  /* 0x0000004915037210 */ /* 0x000fea0002ffe4ff */
[----:B--23--:R-:W2:Y:S02]  /*8ec0*/  LD.E.128 R40, desc[UR4][R2.64] ;  /* 0x0000000402287980 */ /* 0x00cea4000c101d00 */
        /* <DEDUP_REMOVED lines=87> */
.L_x_2504:
[----:B------:R-:W-:Y:S05]  /*9440*/  BSYNC.RECONVERGENT B0 ;  /* 0x0000000000007941 */ /* 0x000fea0003800200 */
.L_x_2503:
[----:B------:R-:W-:Y:S04]  /*9450*/  BSSY.RECONVERGENT B0, `(.L_x_2505) ;  /* 0x000005e000007945 */ /* 0x000fe80003800200 */
[----:B------:R-:W-:Y:S05]  /*9460*/  @P4 BRA `(.L_x_2506) ;  /* 0x0000000400704947 */ /* 0x000fea0003800000 */
[----:B------:R-:W-:Y:S02]  /*9470*/  ISETP.GE.AND P0, PT, R10, R16, PT ;  /* 0x000000100a00720c */ /* 0x000fe40003f06270 */
[----:B-1----:R-:W-:Y:S04]  /*9480*/  IADD3 R2, P4, PT, R20, R154, RZ ;  /* 0x0000009a14027210 */ /* 0x002fe80007f9e0ff */
[----:B------:R-:W-:Y:S05]  /*9490*/  IADD3.X R3, PT, PT, R21, R67, RZ, P4, !PT ;  /* 0x0000004315037210 */ /* 0x000fea00027fe4ff */
[----:B--234-:R-:W2:Y:S02]  /*94a0*/  LD.E.128 R40, desc[UR4][R2.64] ;  /* 0x0000000402287980 */ /* 0x01cea4000c101d00 */
        /* <DEDUP_REMOVED lines=20> */
[--C-:B------:R-:W-:Y:S02]  /*95f0*/  @!P0 HADD2.F32 R3, -RZ, R5.reuse.H0_H0 ;  /* 0x20000005ff038230 */ /* 0x100fe40000004100 */
        /* <DEDUP_REMOVED lines=14> */
[----:B------:R-:W-:Y:S02]  /*96e0*/  @!P0 HADD2.F32 R27, -RZ, R160.H1_H1 ;  /* 0x300000a0ff1b8230 */ /* 0x000fe40000004100 */
[----:B------:R-:W-:Y:S01]  /*96f0*/  @!P4 FADD.FTZ R28, -R28, -RZ ;  /* 0x800000ff1c1cc221 */ /* 0x000fe20000010100 */
[--C-:B------:R-:W-:Y:S02]  /*9700*/  @!P0 HADD2.F32 R25, -RZ, R161.reuse.H1_H1 ;  /* 0x300000a1ff198230 */ /* 0x100fe40000004100 */
[----:B------:R-:W-:Y:S01]  /*9710*/  @!P4 FADD.FTZ R23, -R23, -RZ ;  /* 0x800000ff1717c221 */ /* 0x000fe20000010100 */
[----:B------:R-:W-:Y:S02]  /*9720*/  @!P0 HADD2.F32 R6, -RZ, R6.H1_H1 ;  /* 0x30000006ff068230 */ /* 0x000fe40000004100 */
[----:B------:R-:W-:Y:S01]  /*9730*/  @!P0 FMUL.FTZ R7, R22, R7 ;  /* 0x0000000716078220 */ /* 0x000fe20000410000 */
[----:B------:R-:W-:Y:S02]  /*9740*/  @!P0 HADD2.F32 R26, -RZ, R161.H0_H0 ;  /* 0x200000a1ff1a8230 */ /* 0x000fe40000004100 */
[----:B------:R-:W-:Y:S01]  /*9750*/  @!P0 FMUL.FTZ R8, R19, R8 ;  /* 0x0000000813088220 */ /* 0x000fe20000410000 */
[----:B------:R-:W-:Y:S02]  /*9760*/  @!P0 HADD2.F32 R19, -RZ, R24.H0_H0 ;  /* 0x20000018ff138230 */ /* 0x000fe40000004100 */
[----:B------:R-:W-:Y:S01]  /*9770*/  @!P4 FADD.FTZ R25, -R25, -RZ ;  /* 0x800000ff1919c221 */ /* 0x000fe20000010100 */
[----:B-----5:R-:W-:Y:S02]  /*9780*/  @!P0 HADD2.F32 R22, -RZ, R36.H0_H0 ;  /* 0x20000024ff168230 */ /* 0x020fe40000004100 */
[----:B------:R-:W-:Y:S01]  /*9790*/  @!P0 FMUL.FTZ R0, R0, R28 ;  /* 0x0000001c00008220 */ /* 0x000fe20000410000 */
[----:B------:R-:W-:Y:S02]  /*97a0*/  @!P0 HADD2.F32 R28, -RZ, R38.H1_H1 ;  /* 0x30000026ff1c8230 */ /* 0x000fe40000004100 */
[----:B------:R-:W-:Y:S01]  /*97b0*/  @!P4 FADD.FTZ R27, -R27, -RZ ;  /* 0x800000ff1b1bc221 */ /* 0x000fe20000010100 */
[----:B------:R-:W-:Y:S02]  /*97c0*/  @!P0 HADD2.F32 R29, -RZ, R39.H0_H0 ;  /* 0x20000027ff1d8230 */ /* 0x000fe40000004100 */
[----:B------:R-:W-:Y:S01]  /*97d0*/  @!P0 FMUL.FTZ R6, R6, R23 ;  /* 0x0000001706068220 */ /* 0x000fe20000410000 */
[----:B------:R-:W-:Y:S02]  /*97e0*/  @!P0 HADD2.F32 R23, -RZ, R24.H1_H1 ;  /* 0x30000018ff178230 */ /* 0x000fe40000004100 */
[----:B------:R-:W-:Y:S01]  /*97f0*/  @!P4 FADD.FTZ R26, -R26, -RZ ;  /* 0x800000ff1a1ac221 */ /* 0x000fe20000010100 */
[----:B------:R-:W-:Y:S02]  /*9800*/  @!P0 HADD2.F32 R24, -RZ, R36.H1_H1 ;  /* 0x30000024ff188230 */ /* 0x000fe40000004100 */
[----:B------:R-:W-:Y:S01]  /*9810*/  @!P0 FMUL.FTZ R4, R4, R25 ;  /* 0x0000001904048220 */ /* 0x000fe20000410000 */
[----:B------:R-:W-:Y:S02]  /*9820*/  @!P0 HADD2.F32 R25, -RZ, R37.H0_H0 ;  /* 0x20000025ff198230 */ /* 0x000fe40000004100 */
[----:B------:R-:W-:Y:S01]  /*9830*/  @!P0 FFMA.FTZ R0, R19, R22, R0 ;  /* 0x0000001613008223 */ /* 0x000fe20000010000 */
[--C-:B------:R-:W-:Y:S02]  /*9840*/  @!P0 HADD2.F32 R19, -RZ, R31.reuse.H0_H0 ;  /* 0x2000001fff138230 */ /* 0x100fe40000004100 */
[----:B------:R-:W-:Y:S01]  /*9850*/  @!P0 FMUL.FTZ R2, R2, R27 ;  /* 0x0000001b02028220 */ /* 0x000fe20000410000 */
[----:B------:R-:W-:Y:S01]  /*9860*/  @!P0 HADD2.F32 R22, -RZ, R31.H1_H1 ;  /* 0x3000001fff168230 */ /* 0x000fe20000004100 */
[----:B------:R-:W-:Y:S01]  /*9870*/  @!P0 MOV R31, R43 ;  /* 0x0000002b001f8202 */ /* 0x000fe20000000f00 */
[----:B------:R-:W-:Y:S02]  /*9880*/  @!P0 HADD2.F32 R27, -RZ, R38.H0_H0 ;  /* 0x20000026ff1b8230 */ /* 0x000fe40000004100 */
[----:B------:R-:W-:Y:S01]  /*9890*/  @!P0 FMUL.FTZ R3, R3, R26 ;  /* 0x0000001a03038220 */ /* 0x000fe20000410000 */
[----:B------:R-:W-:Y:S02]  /*98a0*/  @!P0 HADD2.F32 R26, -RZ, R37.H1_H1 ;  /* 0x30000025ff1a8230 */ /* 0x000fe40000004100 */
[----:B------:R-:W-:Y:S01]  /*98b0*/  @!P0 FFMA.FTZ R2, R23, R24, R2 ;  /* 0x0000001817028223 */ /* 0x000fe20000010002 */
[--C-:B------:R-:W-:Y:S02]  /*98c0*/  @!P0 HADD2.F32 R23, -RZ, R34.reuse.H0_H0 ;  /* 0x20000022ff178230 */ /* 0x100fe40000004100 */
[----:B------:R-:W-:Y:S01]  /*98d0*/  @!P0 FFMA.FTZ R3, R19, R25, R3 ;  /* 0x0000001913038223 */ /* 0x000fe20000010003 */
[----:B------:R-:W-:Y:S02]  /*98e0*/  @!P0 HADD2.F32 R24, -RZ, R34.H1_H1 ;  /* 0x30000022ff188230 */ /* 0x000fe40000004100 */
[----:B------:R-:W-:Y:S01]  /*98f0*/  @!P0 FFMA.FTZ R4, R22, R26, R4 ;  /* 0x0000001a16048223 */ /* 0x000fe20000010004 */
[----:B------:R-:W-:Y:S01]  /*9900*/  @!P0 F2FP.F16.F32.PACK_AB R0, R2, R0 ;  /* 0x000000000200823e */ /* 0x000fe200000000ff */
[----:B------:R-:W-:Y:S02]  /*9910*/  @!P0 HADD2.F32 R19, -RZ, R31.H0_H0 ;  /* 0x2000001fff138230 */ /* 0x000fe40000004100 */
[----:B------:R-:W-:Y:S01]  /*9920*/  @!P0 FFMA.FTZ R5, R23, R27, R5 ;  /* 0x0000001b17058223 */ /* 0x000fe20000010005 */
[----:B------:R-:W-:Y:S01]  /*9930*/  @!P0 HADD2.F32 R30, -RZ, R39.H1_H1 ;  /* 0x30000027ff1e8230 */ /* 0x000fe20000004100 */
[----:B------:R-:W-:Y:S01]  /*9940*/  @!P0 F2FP.F16.F32.PACK_AB R3, R4, R3 ;  /* 0x000000030403823e */ /* 0x000fe200000000ff */
[----:B------:R-:W-:Y:S01]  /*9950*/  @!P0 HADD2.F32 R22, -RZ, R31.H1_H1 ;  /* 0x3000001fff168230 */ /* 0x000fe20000004100 */
[----:B------:R-:W-:Y:S01]  /*9960*/  @!P0 MOV R40, R0 ;  /* 0x0000000000288202 */ /* 0x000fe20000000f00 */
[----:B------:R-:W-:Y:S01]  /*9970*/  @!P0 FFMA.FTZ R6, R24, R28, R6 ;  /* 0x0000001c18068223 */ /* 0x000fe20000010006 */
[----:B------:R-:W-:Y:S01]  /*9980*/  @!P0 MOV R41, R3 ;  /* 0x0000000300298202 */ /* 0x000fe20000000f00 */
[----:B------:R-:W-:Y:S01]  /*9990*/  @!P0 FFMA.FTZ R7, R19, R29, R7 ;  /* 0x0000001d13078223 */ /* 0x000fe20000010007 */
[----:B------:R-:W-:Y:S01]  /*99a0*/  @!P0 FFMA.FTZ R8, R22, R30, R8 ;  /* 0x0000001e16088223 */ /* 0x000fe20000010008 */
        /* <DEDUP_REMOVED lines=8> */
.L_x_2506:
[----:B------:R-:W-:Y:S05]  /*9a30*/  BSYNC.RECONVERGENT B0 ;  /* 0x0000000000007941 */ /* 0x000fea0003800200 */
.L_x_2505:
        /* <DEDUP_REMOVED lines=97> */
.L_x_2508:
[----:B------:R-:W-:Y:S05]  /*a050*/  BSYNC.RECONVERGENT B0 ;  /* 0x0000000000007941 */ /* 0x000fea0003800200 */
.L_x_2507:
        /* <DEDUP_REMOVED lines=94> */
.L_x_2510:
[----:B------:R-:W-:Y:S05]  /*a640*/  BSYNC.RECONVERGENT B0 ;  /* 0x0000000000007941 */ /* 0x000fea0003800200 */
.L_x_2509:
        /* <DEDUP_REMOVED lines=97> */
.L_x_2512:
[----:B------:R-:W-:Y:S05]  /*ac60*/  BSYNC.RECONVERGENT B0 ;  /* 0x0000000000007941 */ /* 0x000fea0003800200 */
.L_x_2511:
        /* <DEDUP_REMOVED lines=97> */
.L_x_2514:
[----:B------:R-:W-:Y:S05]  /*b280*/  BSYNC.RECONVERGENT B0 ;  /* 0x0000000000007941 */ /* 0x000fea0003800200 */
.L_x_2513:
        /* <DEDUP_REMOVED lines=97> */
.L_x_2516:
[----:B------:R-:W-:Y:S05]  /*b8a0*/  BSYNC.RECONVERGENT B0 ;  /* 0x0000000000007941 */ /* 0x000fea0003800200 */
.L_x_2515:
[----:B------:R-:W-:Y:S04]  /*b8b0*/  BSSY.RECONVERGENT B0, `(.L_x_2517) ;  /* 0x000005f000007945 */ /* 0x000fe80003800200 */
[----:B------:R-:W-:Y:S05]  /*b8c0*/  @P5 BRA `(.L_x_2518) ;  /* 0x0000000400745947 */ /* 0x000fea0003800000 */
[----:B------:R-:W-:Y:S01]  /*b8d0*/  IMAD R0, R145, 0x120, RZ ;  /* 0x0000012091007824 */ /* 0x000fe200078e02ff */
[----:B------:R-:W-:Y:S01]  /*b8e0*/  ISETP.GE.AND P0, PT, R10, R16, PT ;  /* 0x000000100a00720c */ /* 0x000fe20003f06270 */
[----:B-1----:R-:W-:Y:S05]  /*b8f0*/  IMAD.WIDE.U32 R2, R144, 0x120, R20 ;  /* 0x0000012090027825 */ /* 0x002fea00078e0014 */
[----:B------:R-:W-:Y:S05]  /*b900*/  IADD3 R3, PT, PT, R0, R3, RZ ;  /* 0x0000000300037210 */ /* 0x000fea0007ffe0ff */
        /* <DEDUP_REMOVED lines=89> */
.L_x_2518:
[----:B------:R-:W-:Y:S05]  /*bea0*/  BSYNC.RECONVERGENT B0 ;  /* 0x0000000000007941 */ /* 0x000fea0003800200 */
.L_x_2517:
[C---:B------:R-:W-:Y:S01]  /*beb0*/  ISETP.GE.OR P0, PT, R126.reuse, R106, P3 ;  /* 0x0000006a7e00720c */ /* 0x040fe20001f06670 */
[----:B------:R-:W-:Y:S03]  /*bec0*/  BSSY.RECONVERGENT B0, `(.L_x_2519) ;  /* 0x0000061000007945 */ /* 0x000fe60003800200 */
[----:B------:R-:W-:Y:S11]  /*bed0*/  ISETP.LT.OR P0, PT, R126, R107, P0 ;  /* 0x0000006b7e00720c */ /* 0x000ff60000701670 */
[----:B------:R-:W-:Y:S02]  /*bee0*/  @!UPT UIADD3 URZ, UPT, UPT, URZ, URZ, URZ ;  /* 0x000000fffffff290 */ /* 0x000fe4000fffe0ff */
        /* <DEDUP_REMOVED lines=94> */
.L_x_2520:
[----:B------:R-:W-:Y:S05]  /*c4d0*/  BSYNC.RECONVERGENT B0 ;  /* 0x0000000000007941 */ /* 0x000fea0003800200 */
.L_x_2519:
        /* <DEDUP_REMOVED lines=98> */
.L_x_2522:
[----:B------:R-:W-:Y:S05]  /*cb00*/  BSYNC.RECONVERGENT B0 ;  /* 0x0000000000007941 */ /* 0x000fea0003800200 */
.L_x_2521:
        /* <DEDUP_REMOVED lines=98> */
.L_x_2524:
[----:B------:R-:W-:Y:S05]  /*d130*/  BSYNC.RECONVERGENT B0 ;  /* 0x0000000000007941 */ /* 0x000fea0003800200 */
.L_x_2523:
[CC--:B------:R-:W-:Y:S01]  /*d140*/  ISETP.GE.OR P0, PT, R123.reuse, R106.reuse, P3 ;  /* 0x0000006a7b00720c */ /* 0x0c0fe20001f06670 */
[----:B------:R-:W-:Y:S01]  /*d150*/  BSSY.RECONVERGENT B0, `(.L_x_2525) ;  /* 0x0000062000007945 */ /* 0x000fe20003800200 */
[C---:B------:R-:W-:Y:S02]  /*d160*/  ISETP.GE.OR P4, PT, R122.reuse, R106, P3 ;  /* 0x0000006a7a00720c */ /* 0x040fe40001f86670 */
[-C--:B------:R-:W-:Y:S02]  /*d170*/  ISETP.LT.OR P0, PT, R123, R107.reuse, P0 ;  /* 0x0000006b7b00720c */ /* 0x080fe40000701670 */
[----:B------:R-:W-:Y:S11]  /*d180*/  ISETP.LT.OR P4, PT, R122, R107, P4 ;  /* 0x0000006b7a00720c */ /* 0x000ff60002781670 */
        /* <DEDUP_REMOVED lines=94> */
.L_x_2526:
[----:B------:R-:W-:Y:S05]  /*d770*/  BSYNC.RECONVERGENT B0 ;  /* 0x0000000000007941 */ /* 0x000fea0003800200 */
.L_x_2525:
[----:B------:R-:W-:Y:S04]  /*d780*/  BSSY.RECONVERGENT B0, `(.L_x_2527) ;  /* 0x000005f000007945 */ /* 0x000fe80003800200 */
[----:B------:R-:W-:Y:S05]  /*d790*/  @P4 BRA `(.L_x_2528) ;  /* 0x0000000400744947 */ /* 0x000fea0003800000 */
[----:B------:R-:W-:Y:S01]  /*d7a0*/  IMAD R0, R145, 0x1c0, RZ ;  /* 0x000001c091007824 */ /* 0x000fe200078e02ff */
[----:B------:R-:W-:Y:S01]  /*d7b0*/  ISETP.GE.AND P0, PT, R10, R16, PT ;  /* 0x000000100a00720c */ /* 0x000fe20003f06270 */
[----:B------:R-:W-:Y:S04]  /*d7c0*/  IMAD.WIDE.U32 R20, R144, 0x1c0, R20 ;  /* 0x000001c090147825 */ /* 0x000fe800078e0014 */
[----:B--2---:R-:W-:Y:S01]  /*d7d0*/  IMAD.WIDE.U32 R156, R224, 0x1c0, R156 ;  /* 0x000001c0e09c7825 */ /* 0x004fe200078e009c */
[----:B------:R-:W-:Y:S05]  /*d7e0*/  IADD3 R21, PT, PT, R0, R21, RZ ;  /* 0x0000001500157210 */ /* 0x000fea0007ffe0ff */
[----:B------:R-:W2:Y:S02]  /*d7f0*/  LD.E.128 R28, desc[UR4][R20.64] ;  /* 0x00000004141c7980 */ /* 0x000ea4000c101d00 */
[----:B------:R-:W-:Y:S01]  /*d800*/  @!P0 IMAD.WIDE R4, R18, 0x2, R20 ;  /* 0x0000000212048825 */ /* 0x000fe200078e0214 */
[----:B-1----:R-:W-:Y:S02]  /*d810*/  @!P0 SEL R3, R17, RZ, P1 ;  /* 0x000000ff11038207 */ /* 0x002fe40000800000 */
[----:B------:R-:W-:Y:S02]  /*d820*/  @!P0 SEL R0, R137, RZ, P1 ;  /* 0x000000ff89008207 */ /* 0x000fe40000800000 */
[----:B------:R-:W-:Y:S01]  /*d830*/  @!P0 IADD3 R3, P3, PT, R111, R3, RZ ;  /* 0x000000036f038210 */ /* 0x000fe20007f7e0ff */
[----:B------:R-:W5:Y:S03]  /*d840*/  @!P0 LD.E.128 R4, desc[UR4][R4.64] ;  /* 0x0000000404048980 */ /* 0x000f66000c101d00 */
[----:B------:R-:W-:Y:S02]  /*d850*/  @!P0 IADD3.X R0, PT, PT, R90, R0, RZ, P3, !PT ;  /* 0x000000005a008210 */ /* 0x000fe40001ffe4ff */
[C---:B------:R-:W-:Y:S02]  /*d860*/  @!P0 SHF.L.U32 R2, R3.reuse, 0x1, RZ ;  /* 0x0000000103028819 */ /* 0x040fe400000006ff */
[----:B------:R-:W-:Y:S02]  /*d870*/  @!P0 SHF.L.U64.HI R0, R3, 0x1, R0 ;  /* 0x0000000103008819 */ /* 0x000fe40000010200 */
[----:B------:R-:W-:Y:S04]  /*d880*/  @!P0 IADD3 R36, P3, PT, R2, R81, RZ ;  /* 0x0000005102248210 */ /* 0x000fe80007f7e0ff */
[----:B------:R-:W-:Y:S02]  /*d890*/  @!P0 IADD3.X R37, PT, PT, R0, R80, RZ, P3, !PT ;  /* 0x0000005000258210 */ /* 0x000fe40001ffe4ff */
[----:B------:R-:W-:Y:S04]  /*d8a0*/  @!P0 IADD3 R2, P3, PT, R2, R83, RZ ;  /* 0x0000005302028210 */ /* 0x000fe80007f7e0ff */
[----:B------:R-:W2:Y:S01]  /*d8b0*/  @!P0 LD.E.128 R36, desc[UR4][R36.64] ;  /* 0x0000000424248980 */ /* 0x000ea2000c101d00 */
[----:B------:R-:W-:Y:S02]  /*d8c0*/  @!P0 IADD3.X R3, PT, PT, R0, R82, RZ, P3, !PT ;  /* 0x0000005200038210 */ /* 0x000fe40001ffe4ff */
[----:B------:R-:W-:Y:S02]  /*d8d0*/  PLOP3.LUT P3, PT, PT, PT, PT, 0x80, 0x8 ;  /* 0x000000000008781c */ /* 0x000fe40003f6f070 */
[----:B------:R-:W-:Y:S03]  /*d8e0*/  @!P0 PLOP3.LUT P3, PT, P1, PT, PT, 0x80, 0x8 ;  /* 0x000000000008881c */ /* 0x000fe60000f6f070 */
[----:B---34-:R1:W3:Y:S01]  /*d8f0*/  @!P0 LD.E.128 R24, desc[UR4][R2.64] ;  /* 0x0000000402188980 */ /* 0x0182e2000c101d00 */
[--C-:B-----5:R-:W-:Y:S01]  /*d900*/  @!P0 HADD2.F32 R0, -RZ, R4.reuse.H0_H0 ;  /* 0x20000004ff008230 */ /* 0x120fe20000004100 */
[----:B--2---:R-:W-:Y:S01]  /*d910*/  @!P0 MOV R34, R29 ;  /* 0x0000001d00228202 */ /* 0x004fe20000000f00 */
[----:B-1----:R-:W-:Y:S02]  /*d920*/  @!P0 HADD2.F32 R2, -RZ, R4.H1_H1 ;  /* 0x30000004ff028230 */ /* 0x002fe40000004100 */
[--C-:B------:R-:W-:Y:S02]  /*d930*/  @!P0 HADD2.F32 R3, -RZ, R5.reuse.H0_H0 ;  /* 0x20000005ff038230 */ /* 0x100fe40000004100 */
[----:B------:R-:W-:Y:S02]  /*d940*/  @!P0 HADD2.F32 R4, -RZ, R5.H1_H1 ;  /* 0x30000005ff048230 */ /* 0x000fe40000004100 */
[--C-:B------:R-:W-:Y:S02]  /*d950*/  @!P0 HADD2.F32 R5, -RZ, R6.reuse.H0_H0 ;  /* 0x20000006ff058230 */ /* 0x100fe40000004100 */
[--C-:B------:R-:W-:Y:S02]  /*d960*/  @!P0 HADD2.F32 R17, -RZ, R7.reuse.H0_H0 ;  /* 0x20000007ff118230 */ /* 0x100fe40000004100 */
[----:B------:R-:W-:Y:S02]  /*d970*/  @!P0 HADD2.F32 R16, -RZ, R7.H1_H1 ;  /* 0x30000007ff108230 */ /* 0x000fe40000004100 */
[----:B------:R-:W-:Y:S02]  /*d980*/  @!P0 HADD2.F32 R6, -RZ, R6.H1_H1 ;  /* 0x30000006ff068230 */ /* 0x000fe40000004100 */
[--C-:B------:R-:W-:Y:S02]  /*d990*/  @!P0 HADD2.F32 R19, -RZ, R38.reuse.H0_H0 ;  /* 0x20000026ff138230 */ /* 0x100fe40000004100 */
[----:B------:R-:W-:Y:S02]  /*d9a0*/  @!P0 HADD2.F32 R18, -RZ, R38.H1_H1 ;  /* 0x30000026ff128230 */ /* 0x000fe40000004100 */
[--C-:B------:R-:W-:Y:S02]  /*d9b0*/  @!P0 HADD2.F32 R7, -RZ, R39.reuse.H0_H0 ;  /* 0x20000027ff078230 */ /* 0x100fe40000004100 */
[----:B------:R-:W-:Y:S01]  /*d9c0*/  @!P3 FADD.FTZ R19, -R19, -RZ ;  /* 0x800000ff1313b221 */ /* 0x000fe20000010100 */
[----:B------:R-:W-:Y:S02]  /*d9d0*/  @!P0 HADD2.F32 R8, -RZ, R39.H1_H1 ;  /* 0x30000027ff088230 */ /* 0x000fe40000004100 */
[----:B------:R-:W-:Y:S01]  /*d9e0*/  @!P3 FADD.FTZ R18, -R18, -RZ ;  /* 0x800000ff1212b221 */ /* 0x000fe20000010100 */
[--C-:B------:R-:W-:Y:S02]  /*d9f0*/  @!P0 HADD2.F32 R23, -RZ, R36.reuse.H0_H0 ;  /* 0x20000024ff178230 */ /* 0x100fe40000004100 */
[----:B------:R-:W-:Y:S01]  /*da00*/  @!P0 FMUL.FTZ R5, R5, R19 ;  /* 0x0000001305058220 */ /* 0x000fe20000410000 */
[----:B------:R-:W-:Y:S01]  /*da10*/  @!P0 HADD2.F32 R22, -RZ, R36.H1_H1 ;  /* 0x30000024ff168230 */ /* 0x000fe20000004100 */
[----:B------:R-:W-:Y:S01]  /*da20*/  @!P0 MOV R19, R28 ;  /* 0x0000001c00138202 */ /* 0x000fe20000000f00 */
[--C-:B------:R-:W-:Y:S02]  /*da30*/  @!P0 HADD2.F32 R20, -RZ, R37.reuse.H1_H1 ;  /* 0x30000025ff148230 */ /* 0x100fe40000004100 */
[----:B------:R-:W-:Y:S01]  /*da40*/  @!P3 FADD.FTZ R7, -R7, -RZ ;  /* 0x800000ff0707b221 */ /* 0x000fe20000010100 */
[----:B------:R-:W-:Y:S02]  /*da50*/  @!P0 HADD2.F32 R21, -RZ, R37.H0_H0 ;  /* 0x20000025ff158230 */ /* 0x000fe40000004100 */
[----:B------:R-:W-:Y:S01]  /*da60*/  @!P3 FADD.FTZ R8, -R8, -RZ ;  /* 0x800000ff0808b221 */ /* 0x000fe20000010100 */
[----:B------:R-:W-:Y:S01]  /*da70*/  @!P3 FADD.FTZ R23, -R23, -RZ ;  /* 0x800000ff1717b221 */ /* 0x000fe20000010100 */
[----:B------:R-:W-:Y:S01]  /*da80*/  @!P3 FADD.FTZ R22, -R22, -RZ ;  /* 0x800000ff1616b221 */ /* 0x000fe20000010100 */
[----:B------:R-:W-:Y:S01]  /*da90*/  @!P0 FMUL.FTZ R6, R6, R18 ;  /* 0x0000001206068220 */ /* 0x000fe20000410000 */
[--C-:B------:R-:W-:Y:S02]  /*daa0*/  @!P0 HADD2.F32 R18, -RZ, R19.reuse.H1_H1 ;  /* 0x30000013ff128230 */ /* 0x100fe40000004100 */
[----:B------:R-:W-:Y:S01]  /*dab0*/  @!P0 FMUL.FTZ R7, R17, R7 ;  /* 0x0000000711078220 */ /* 0x000fe20000410000 */
[--C-:B---3--:R-:W-:Y:S02]  /*dac0*/  @!P0 HADD2.F32 R17, -RZ, R24.reuse.H0_H0 ;  /* 0x20000018ff118230 */ /* 0x108fe40000004100 */
[----:B------:R-:W-:Y:S01]  /*dad0*/  @!P0 FMUL.FTZ R8, R16, R8 ;  /* 0x0000000810088220 */ /* 0x000fe20000410000 */
[----:B------:R-:W-:Y:S02]  /*dae0*/  @!P0 HADD2.F32 R16, -RZ, R19.H0_H0 ;  /* 0x20000013ff108230 */ /* 0x000fe40000004100 */
[----:B------:R-:W-:Y:S01]  /*daf0*/  @!P0 FMUL.FTZ R0, R0, R23 ;  /* 0x0000001700008220 */ /* 0x000fe20000410000 */
[----:B------:R-:W-:Y:S02]  /*db00*/  @!P0 HADD2.F32 R19, -RZ, R24.H1_H1 ;  /* 0x30000018ff138230 */ /* 0x000fe40000004100 */
[----:B------:R-:W-:Y:S01]  /*db10*/  @!P0 FMUL.FTZ R2, R2, R22 ;  /* 0x0000001602028220 */ /* 0x000fe20000410000 */
[--C-:B------:R-:W-:Y:S02]  /*db20*/  @!P0 HADD2.F32 R22, -RZ, R26.reuse.H0_H0 ;  /* 0x2000001aff168230 */ /* 0x100fe40000004100 */
[----:B------:R-:W-:Y:S01]  /*db30*/  @!P0 FFMA.FTZ R0, R16, R17, R0 ;  /* 0x0000001110008223 */ /* 0x000fe20000010000 */
[----:B------:R-:W-:Y:S01]  /*db40*/  @!P0 HADD2.F32 R23, -RZ, R26.H1_H1 ;  /* 0x3000001aff178230 */ /* 0x000fe20000004100 */
[----:B------:R-:W-:Y:S01]  /*db50*/  @!P0 MOV R26, R30 ;  /* 0x0000001e001a8202 */ /* 0x000fe20000000f00 */
[----:B------:R-:W-:Y:S02]  /*db60*/  @!P0 HADD2.F32 R16, -RZ, R34.H0_H0 ;  /* 0x20000022ff108230 */ /* 0x000fe40000004100 */
[----:B------:R-:W-:Y:S01]  /*db70*/  @!P3 FADD.FTZ R20, -R20, -RZ ;  /* 0x800000ff1414b221 */ /* 0x000fe20000010100 */
[----:B------:R-:W-:Y:S01]  /*db80*/  @!P3 FADD.FTZ R21, -R21, -RZ ;  /* 0x800000ff1515b221 */ /* 0x000fe20000010100 */
[----:B------:R-:W-:Y:S01]  /*db90*/  @!P0 FFMA.FTZ R2, R18, R19, R2 ;  /* 0x0000001312028223 */ /* 0x000fe20000010002 */
[--C-:B------:R-:W-:Y:S02]  /*dba0*/  @!P0 HADD2.F32 R18, -RZ, R26.reuse.H0_H0 ;  /* 0x2000001aff128230 */ /* 0x100fe40000004100 */
[----:B------:R-:W-:Y:S01]  /*dbb0*/  @!P0 FMUL.FTZ R4, R4, R20 ;  /* 0x0000001404048220 */ /* 0x000fe20000410000 */
[----:B------:R-:W-:Y:S01]  /*dbc0*/  @!P0 HADD2.F32 R19, -RZ, R26.H1_H1 ;  /* 0x3000001aff138230 */ /* 0x000fe20000004100 */
[----:B------:R-:W-:Y:S01]  /*dbd0*/  @!P0 MOV R26, R31 ;  /* 0x0000001f001a8202 */ /* 0x000fe20000000f00 */
[----:B------:R-:W-:Y:S01]  /*dbe0*/  @!P0 FMUL.FTZ R3, R3, R21 ;  /* 0x0000001503038220 */ /* 0x000fe20000410000 */
[----:B------:R-:W-:Y:S01]  /*dbf0*/  @!P0 F2FP.F16.F32.PACK_AB R0, R2, R0 ;  /* 0x000000000200823e */ /* 0x000fe200000000ff */
[--C-:B------:R-:W-:Y:S02]  /*dc00*/  @!P0 HADD2.F32 R20, -RZ, R25.reuse.H0_H0 ;  /* 0x20000019ff148230 */ /* 0x100fe40000004100 */
[----:B------:R-:W-:Y:S01]  /*dc10*/  @!P0 HADD2.F32 R21, -RZ, R25.H1_H1 ;  /* 0x30000019ff158230 */ /* 0x000fe20000004100 */
[----:B------:R-:W-:Y:S01]  /*dc20*/  @!P0 MOV R28, R0 ;  /* 0x00000000001c8202 */ /* 0x000fe20000000f00 */
[----:B------:R-:W-:Y:S02]  /*dc30*/  @!P0 HADD2.F32 R17, -RZ, R34.H1_H1 ;  /* 0x30000022ff118230 */ /* 0x000fe40000004100 */
[----:B------:R-:W-:Y:S01]  /*dc40*/  @!P0 FFMA.FTZ R3, R16, R20, R3 ;  /* 0x0000001410038223 */ /* 0x000fe20000010003 */
[--C-:B------:R-:W-:Y:S02]  /*dc50*/  @!P0 HADD2.F32 R24, -RZ, R27.reuse.H0_H0 ;  /* 0x2000001bff188230 */ /* 0x100fe40000004100 */
[--C-:B------:R-:W-:Y:S02]  /*dc60*/  @!P0 HADD2.F32 R16, -RZ, R26.reuse.H0_H0 ;  /* 0x2000001aff108230 */ /* 0x100fe40000004100 */
[----:B------:R-:W-:Y:S01]  /*dc70*/  @!P0 FFMA.FTZ R4, R17, R21, R4 ;  /* 0x0000001511048223 */ /* 0x000fe20000010004 */
[----:B------:R-:W-:Y:S02]  /*dc80*/  @!P0 HADD2.F32 R25, -RZ, R27.H1_H1 ;  /* 0x3000001bff198230 */ /* 0x000fe40000004100 */
[----:B------:R-:W-:Y:S01]  /*dc90*/  @!P0 FFMA.FTZ R5, R18, R22, R5 ;  /* 0x0000001612058223 */ /* 0x000fe20000010005 */
[----:B------:R-:W-:Y:S02]  /*dca0*/  @!P0 HADD2.F32 R17, -RZ, R26.H1_H1 ;  /* 0x3000001aff118230 */ /* 0x000fe40000004100 */
[----:B------:R-:W-:Y:S01]  /*dcb0*/  @!P0 FFMA.FTZ R6, R19, R23, R6 ;  /* 0x0000001713068223 */ /* 0x000fe20000010006 */
[----:B------:R-:W-:Y:S01]  /*dcc0*/  @!P0 F2FP.F16.F32.PACK_AB R3, R4, R3 ;  /* 0x000000030403823e */ /* 0x000fe200000000ff */
[----:B------:R-:W-:Y:S01]  /*dcd0*/  @!P0 FFMA.FTZ R7, R16, R24, R7 ;  /* 0x0000001810078223 */ /* 0x000fe20000010007 */
[----:B------:R-:W-:Y:S02]  /*dce0*/  IMAD R18, R225, 0x1c0, RZ ;  /* 0x000001c0e1127824 */ /* 0x000fe400078e02ff */
[----:B------:R-:W-:Y:S01]  /*dcf0*/  @!P0 FFMA.FTZ R8, R17, R25, R8 ;  /* 0x0000001911088223 */ /* 0x000fe20000010008 */
[----:B------:R-:W-:Y:S02]  /*dd00*/  @!P0 F2FP.F16.F32.PACK_AB R5, R6, R5 ;  /* 0x000000050605823e */ /* 0x000fe400000000ff */
[----:B------:R-:W-:Y:S02]  /*dd10*/  @!P0 MOV R29, R3 ;  /* 0x00000003001d8202 */ /* 0x000fe40000000f00 */
[----:B------:R-:W-:Y:S02]  /*dd20*/  @!P0 F2FP.F16.F32.PACK_AB R7, R8, R7 ;  /* 0x000000070807823e */ /* 0x000fe400000000ff */
[----:B------:R-:W-:Y:S02]  /*dd30*/  IADD3 R157, PT, PT, R18, R157, RZ ;  /* 0x0000009d129d7210 */ /* 0x000fe40007ffe0ff */
[----:B------:R-:W-:Y:S02]  /*dd40*/  @!P0 MOV R30, R5 ;  /* 0x00000005001e8202 */ /* 0x000fe40000000f00 */
[----:B------:R-:W-:Y:S05]  /*dd50*/  @!P0 MOV R31, R7 ;  /* 0x00000007001f8202 */ /* 0x000fea0000000f00 */
[----:B------:R1:W-:Y:S02]  /*dd60*/  ST.E.128 desc[UR4][R156.64], R28 ;  /* 0x0000001c9c007985 */ /* 0x0003e4000c101d04 */
.L_x_2528:
[----:B------:R-:W-:Y:S05]  /*dd70*/  BSYNC.RECONVERGENT B0 ;  /* 0x0000000000007941 */ /* 0x000fea0003800200 */
.L_x_2527:
        /* <DEDUP_REMOVED lines=10> */
.L_x_2463:
[----:B------:R-:W-:Y:S05]  /*de20*/  BSYNC.RECONVERGENT B1 ;  /* 0x0000000000017941 */ /* 0x000fea0003800200 */
.L_x_2461:
        /* <DEDUP_REMOVED lines=15> */
[C---:B------:R-:W-:Y:S02]  /*df20*/  @!P4 SHF.R.S64 R6, R4.reuse, 0x1f, R2 ;  /* 0x0000001f0406c819 */ /* 0x040fe40000001002 */
        /* <DEDUP_REMOVED lines=12> */
[----:B------:R-:W-:Y:S02]  /*dff0*/  MOV R16, RZ ;  /* 0x000000ff00107202 */ /* 0x000fe40000000f00 */
[----:B------:R-:W-:Y:S01]  /*e000*/  IABS R3, R105 ;  /* 0x0000006900037213 */ /* 0x000fe20000000000 */
[----:B----4-:R-:W3:Y:S01]  /*e010*/  LD.E.64 R22, desc[UR4][R164.64+0x40] ;  /* 0x00004004a4167980 */ /* 0x010ee2000c101b00 */
[----:B------:R-:W-:Y:S05]  /*e020*/  IABS R6, R136 ;  /* 0x0000008800067213 */ /* 0x000fea0000000000 */
[----:B------:R-:W4:Y:S06]  /*e030*/  LD.E.64 R20, desc[UR4][R164.64+0x20] ;  /* 0x00002004a4147980 */ /* 0x000f2c000c101b00 */
[----:B------:R-:W5:Y:S01]  /*e040*/  LD.E.64 R18, desc[UR4][R164.64+0x28] ;  /* 0x00002804a4127980 */ /* 0x000f62000c101b00 */
[-C--:B--2---:R-:W-:Y:S02]  /*e050*/  IABS R7, R2.reuse ;  /* 0x0000000200077213 */ /* 0x084fe40000000000 */
[----:B------:R-:W-:Y:S02]  /*e060*/  IABS R5, R2 ;  /* 0x0000000200057213 */ /* 0x000fe40000000000 */
[----:B------:R-:W1:Y:S03]  /*e070*/  I2F.RP R0, R7 ;  /* 0x0000000700007306 */ /* 0x000e660000209400 */
[----:B------:R-:W-:Y:S07]  /*e080*/  IMAD.MOV R5, RZ, RZ, -R5 ;  /* 0x000000ffff057224 */ /* 0x000fee00078e0a05 */
[----:B-1----:R-:W1:Y:S02]  /*e090*/  MUFU.RCP R0, R0 ;  /* 0x0000000000007308 */ /* 0x002e640000001000 */
[----:B-1----:R-:W-:Y:S08]  /*e0a0*/  VIADD R0, R0, 0xffffffe ;  /* 0x0ffffffe00007836 */ /* 0x002ff00000000000 */
[----:B------:R-:W1:Y:S02]  /*e0b0*/  F2I.FTZ.U32.TRUNC.NTZ R17, R0 ;  /* 0x0000000000117305 */ /* 0x000e64000021f000 */
[--C-:B-1----:R-:W-:Y:S04]  /*e0c0*/  IMAD.MOV R4, RZ, RZ, -R17.reuse ;  /* 0x000000ffff047224 */ /* 0x102fe800078e0a11 */
[----:B------:R-:W-:Y:S04]  /*e0d0*/  IMAD R4, R4, R7, RZ ;  /* 0x0000000704047224 */ /* 0x000fe800078e02ff */
[----:B------:R-:W-:Y:S02]  /*e0e0*/  IMAD.HI.U32 R4, R17, R4, R16 ;  /* 0x0000000411047227 */ /* 0x000fe400078e0010 */
[----:B------:R-:W2:Y:S04]  /*e0f0*/  LD.E.64 R16, desc[UR4][R164.64+0x38] ;  /* 0x00003804a4107980 */ /* 0x000ea8000c101b00 */
[----:B------:R-:W-:Y:S04]  /*e100*/  IMAD.HI.U32 R0, R4, R3, RZ ;  /* 0x0000000304007227 */ /* 0x000fe800078e00ff */
[----:B------:R-:W-:Y:S02]  /*e110*/  IMAD R3, R0, R5, R3 ;  /* 0x0000000500037224 */ /* 0x000fe400078e0203 */
[----:B------:R-:W-:Y:S03]  /*e120*/  IMAD.HI.U32 R4, R4, R6, RZ ;  /* 0x0000000604047227 */ /* 0x000fe600078e00ff */
[C---:B------:R-:W-:Y:S01]  /*e130*/  ISETP.GT.U32.AND P0, PT, R7.reuse, R3, PT ;  /* 0x000000030700720c */ /* 0x040fe20003f04070 */
[----:B------:R-:W-:Y:S01]  /*e140*/  IMAD R6, R4, R5, R6 ;  /* 0x0000000504067224 */ /* 0x000fe200078e0206 */
[----:B------:R-:W-:Y:S04]  /*e150*/  LOP3.LUT R5, R136, R2, RZ, 0x3c, !PT ;  /* 0x0000000288057212 */ /* 0x000fe800078e3cff */
[----:B------:R-:W-:Y:S02]  /*e160*/  ISETP.GT.U32.AND P4, PT, R7, R6, PT ;  /* 0x000000060700720c */ /* 0x000fe40003f84070 */
[----:B------:R-:W-:Y:S05]  /*e170*/  ISETP.GE.AND P3, PT, R5, RZ, PT ;  /* 0x000000ff0500720c */ /* 0x000fea0003f66270 */
[----:B------:R-:W-:Y:S02]  /*e180*/  @!P0 IMAD.IADD R3, R3, 0x1, -R7 ;  /* 0x0000000103038824 */ /* 0x000fe400078e0a07 */
[----:B------:R-:W-:Y:S01]  /*e190*/  @!P0 VIADD R0, R0, 0x1 ;  /* 0x0000000100008836 */ /* 0x000fe20000000000 */
[----:B------:R-:W-:Y:S02]  /*e1a0*/  ISETP.NE.AND P0, PT, R2, RZ, PT ;  /* 0x000000ff0200720c */ /* 0x000fe40003f05270 */
[-C--:B------:R-:W-:Y:S01]  /*e1b0*/  ISETP.GE.U32.AND P5, PT, R3, R7.reuse, PT ;  /* 0x000000070300720c */ /* 0x080fe20003fa6070 */
[----:B------:R-:W-:Y:S01]  /*e1c0*/  @!P4 VIADD R4, R4, 0x1 ;  /* 0x000000010404c836 */ /* 0x000fe20000000000 */
[-C--:B------:R-:W-:Y:S02]  /*e1d0*/  @!P4 IADD3 R6, PT, PT, R6, -R7.reuse, RZ ;  /* 0x800000070606c210 */ /* 0x080fe40007ffe0ff */
[-C--:B------:R-:W-:Y:S02]  /*e1e0*/  LOP3.LUT R3, R105, R2.reuse, RZ, 0x3c, !PT ;  /* 0x0000000269037212 */ /* 0x080fe400078e3cff */
[----:B------:R-:W-:Y:S02]  /*e1f0*/  ISETP.GE.U32.AND P6, PT, R6, R7, PT ;  /* 0x000000070600720c */ /* 0x000fe40003fc6070 */
[----:B------:R-:W-:Y:S02]  /*e200*/  ISETP.GE.AND P1, PT, R3, RZ, PT ;  /* 0x000000ff0300720c */ /* 0x000fe40003f26270 */
[----:B------:R-:W-:Y:S03]  /*e210*/  LOP3.LUT R3, RZ, R2, RZ, 0x33, !PT ;  /* 0x00000002ff037212 */ /* 0x000fe600078e33ff */
[----:B------:R-:W-:Y:S06]  /*e220*/  @P5 IADD3 R0, PT, PT, R0, 0x1, RZ ;  /* 0x0000000100005810 */ /* 0x000fec0007ffe0ff */
[----:B------:R-:W-:Y:S02]  /*e230*/  @P6 VIADD R4, R4, 0x1 ;  /* 0x0000000104046836 */ /* 0x000fe40000000000 */
[----:B------:R-:W-:Y:S03]  /*e240*/  @!P1 IMAD.MOV R0, RZ, RZ, -R0 ;  /* 0x000000ffff009224 */ /* 0x000fe600078e0a00 */
[----:B------:R-:W-:Y:S02]  /*e250*/  @!P3 IADD3 R4, PT, PT, -R4, RZ, RZ ;  /* 0x000000ff0404b210 */ /* 0x000fe40007ffe1ff */
[C---:B------:R-:W-:Y:S02]  /*e260*/  SEL R0, R3.reuse, R0, !P0 ;  /* 0x0000000003007207 */ /* 0x040fe40004000000 */
[----:B------:R-:W-:Y:S02]  /*e270*/  SEL R3, R3, R4, !P0 ;  /* 0x0000000403037207 */ /* 0x000fe40004000000 */
[CC--:B------:R-:W-:Y:S02]  /*e280*/  LEA R4, P1, R0.reuse, R240.reuse, 0x2 ;  /* 0x000000f000047211 */ /* 0x0c0fe400078210ff */
[C---:B------:R-:W-:Y:S02]  /*e290*/  LEA R6, P0, R3.reuse, R240, 0x2 ;  /* 0x000000f003067211 */ /* 0x040fe400078010ff */
[-C--:B------:R-:W-:Y:S01]  /*e2a0*/  LEA.HI.X.SX32 R5, R0, R241.reuse, 0x2, P1 ;  /* 0x000000f100057211 */ /* 0x080fe200008f16ff */
[C---:B------:R-:W-:Y:S01]  /*e2b0*/  IMAD.IADD R0, R3.reuse, 0x1, -R0 ;  /* 0x0000000103007824 */ /* 0x040fe200078e0a00 */
[----:B------:R-:W-:Y:S03]  /*e2c0*/  LEA.HI.X.SX32 R7, R3, R241, 0x2, P0 ;  /* 0x000000f103077211 */ /* 0x000fe600000f16ff */
[----:B------:R-:W-:Y:S01]  /*e2d0*/  IMAD R0, R0, R2, -0x100 ;  /* 0xffffff0000007424 */ /* 0x000fe200078e0202 */
[----:B------:R-:W4:Y:S03]  /*e2e0*/  LD.E R5, desc[UR4][R4.64] ;  /* 0x0000000404057980 */ /* 0x000f26000c101900 */
[-C--:B---3--:R-:W-:Y:S01]  /*e2f0*/  IMAD R3, R23, R0.reuse, RZ ;  /* 0x0000000017037224 */ /* 0x088fe200078e02ff */
[----:B------:R-:W-:Y:S01]  /*e300*/  SHF.R.S32.HI R2, RZ, 0x1f, R0 ;  /* 0x0000001fff027819 */ /* 0x000fe20000011400 */
[C---:B------:R-:W-:Y:S01]  /*e310*/  IMAD.WIDE.U32 R24, R22.reuse, R0, RZ ;  /* 0x0000000016187225 */ /* 0x040fe200078e00ff */
[----:B------:R-:W4:Y:S03]  /*e320*/  LD.E R4, desc[UR4][R6.64] ;  /* 0x0000000406047980 */ /* 0x000f26000c101900 */
[----:B----4-:R-:W-:Y:S02]  /*e330*/  IMAD.IADD R6, R5, 0x1, -R4 ;  /* 0x0000000105067824 */ /* 0x010fe400078e0a04 */
[----:B------:R-:W-:Y:S02]  /*e340*/  IMAD R4, R22, R2, R3 ;  /* 0x0000000216047224 */ /* 0x000fe400078e0203 */
[-C--:B------:R-:W-:Y:S01]  /*e350*/  IMAD R3, R21, R6.reuse, RZ ;  /* 0x0000000615037224 */ /* 0x080fe200078e02ff */
[----:B------:R-:W-:Y:S01]  /*e360*/  SHF.R.S32.HI R5, RZ, 0x1f, R6 ;  /* 0x0000001fff057819 */ /* 0x000fe20000011406 */
[C---:B------:R-:W-:Y:S01]  /*e370*/  IMAD.WIDE.U32 R22, R20.reuse, R6, RZ ;  /* 0x0000000614167225 */ /* 0x040fe200078e00ff */
[----:B------:R-:W-:Y:S03]  /*e380*/  IADD3 R21, PT, PT, R25, R4, RZ ;  /* 0x0000000419157210 */ /* 0x000fe60007ffe0ff */
[----:B------:R-:W-:Y:S01]  /*e390*/  IMAD R3, R20, R5, R3 ;  /* 0x0000000514037224 */ /* 0x000fe200078e0203 */
[----:B------:R-:W-:Y:S03]  /*e3a0*/  MOV R20, R24 ;  /* 0x0000001800147202 */ /* 0x000fe60000000f00 */
[----:B------:R-:W-:Y:S02]  /*e3b0*/  IMAD.IADD R23, R23, 0x1, R3 ;  /* 0x0000000117177824 */ /* 0x000fe400078e0203 */
[----:B-----5:R-:W-:Y:S04]  /*e3c0*/  IMAD.WIDE.U32 R20, R6, R18, R20 ;  /* 0x0000001206147225 */ /* 0x020fe800078e0014 */
[----:B------:R-:W-:Y:S01]  /*e3d0*/  IMAD R6, R19, R6, RZ ;  /* 0x0000000613067224 */ /* 0x000fe200078e02ff */
[----:B------:R-:W-:Y:S01]  /*e3e0*/  LEA R87, P1, R20, R87, 0x1 ;  /* 0x0000005714577211 */ /* 0x000fe200078208ff */
[----:B--2---:R-:W-:Y:S02]  /*e3f0*/  IMAD R3, R17, R0, RZ ;  /* 0x0000000011037224 */ /* 0x004fe400078e02ff */
        /* <DEDUP_REMOVED lines=8> */
.L_x_2530:
[----:B------:R-:W-:Y:S05]  /*e480*/  BSYNC.RECONVERGENT B0 ;  /* 0x0000000000007941 */ /* 0x000fea0003800200 */
.L_x_2529:
[----:B------:R-:W-:Y:S11]  /*e490*/  ISETP.GT.AND P0, PT, R79, R55, PT ;  /* 0x000000374f00720c */ /* 0x000ff60003f04270 */
[----:B------:R-:W-:Y:S02]  /*e4a0*/  @!UPT UIADD3 URZ, UPT, UPT, URZ, URZ, URZ ;  /* 0x000000fffffff290 */ /* 0x000fe4000fffe0ff */
[----:B------:R-:W-:Y:S05]  /*e4b0*/  @P0 BRA `(.L_x_2531) ;  /* 0xffffff4400340947 */ /* 0x000fea000383ffff */
.L_x_2460:
        /* <DEDUP_REMOVED lines=8> */
[----:B------:R-:W-:Y:S01]  /*e540*/  IADD3 R61, PT, PT, -R61, R237, RZ ;  /* 0x000000ed3d3d7210 */ /* 0x000fe20007ffe1ff */
[----:B------:R-:W-:Y:S03]  /*e550*/  BSSY.RECONVERGENT B0, `(.L_x_2534) ;  /* 0x000000b000007945 */ /* 0x000fe60003800200 */
[----:B------:R-:W-:-:S13]  /*e560*/  ISETP.GE.AND P0, PT, R140, R61, PT ;  /* 0x0000003d8c00720c */ /* 0x000fda0003f06270 */
[----:B------:R-:W-:Y:S05]  /*e570*/  @P0 BRA `(.L_x_2535) ;  /* 0x0000000000200947 */ /* 0x000fea0003800000 */
[----:B------:R-:W-:-:S13]  /*e580*/  ISETP.GE.AND P0, PT, R10, R236, PT ;  /* 0x000000ec0a00720c */ /* 0x000fda0003f06270 */
[----:B------:R-:W-:Y:S05]  /*e590*/  @P0 BRA `(.L_x_2536) ;  /* 0x0000000000140947 */ /* 0x000fea0003800000 */
[----:B------:R-:W-:Y:S01]  /*e5a0*/  @!PT LDS RZ, [RZ] ;  /* 0x00000000fffff984 */ /* 0x000fe20000000800 */
[----:B------:R-:W-:Y:S01]  /*e5b0*/  @!PT LDS RZ, [RZ] ;  /* 0x00000000fffff984 */ /* 0x000fe20000000800 */
[----:B------:R-:W-:Y:S01]  /*e5c0*/  @!PT LDS RZ, [RZ] ;  /* 0x00000000fffff984 */ /* 0x000fe20000000800 */
[----:B------:R1:W-:Y:S01]  /*e5d0*/  LDGSTS.E.BYPASS.LTC128B.128 [R46], desc[UR4][R138.64] ;  /* 0x000000008a2e7fae */ /* 0x0003e2000b981a04 */
[----:B------:R-:W-:Y:S05]  /*e5e0*/  BRA `(.L_x_2535) ;  /* 0x0000000000047947 */ /* 0x000fea0003800000 */
.L_x_2536:
[----:B------:R2:W-:Y:S02]  /*e5f0*/  STS.128 [R46], RZ ;  /* 0x000000ff2e007388 */ /* 0x0005e40000000c00 */
.L_x_2535:
[----:B------:R-:W-:Y:S05]  /*e600*/  BSYNC.RECONVERGENT B0 ;  /* 0x0000000000007941 */ /* 0x000fea0003800200 */
.L_x_2534:
[----:B----4-:R-:W-:Y:S01]  /*e610*/  VIADD R25, R140, 0x10 ;  /* 0x000000108c197836 */ /* 0x010fe20000000000 */
        /* <DEDUP_REMOVED lines=9> */
[----:B------:R-:W-:-:S13]  /*e6b0*/  ISETP.GE.AND P0, PT, R10, R236, PT ;  /* 0x000000ec0a00720c */ /* 0x000fda0003f06270 */
[----:B------:R3:W-:Y:S01]  /*e6c0*/  @P0 STS.128 [R46+0x800], RZ ;  /* 0x000800ff2e000388 */ /* 0x0007e20000000c00 */
[----:B------:R-:W-:Y:S05]  /*e6d0*/  @P0 BRA `(.L_x_2538) ;  /* 0x0000000000100947 */ /* 0x000fea0003800000 */
[----:B------:R-:W-:Y:S01]  /*e6e0*/  @!PT LDS RZ, [RZ] ;  /* 0x00000000fffff984 */ /* 0x000fe20000000800 */
[----:B------:R-:W-:Y:S01]  /*e6f0*/  @!PT LDS RZ, [RZ] ;  /* 0x00000000fffff984 */ /* 0x000fe20000000800 */
[----:B------:R-:W-:Y:S01]  /*e700*/  @!PT LDS RZ, [RZ] ;  /* 0x00000000fffff984 */ /* 0x000fe20000000800 */
[----:B------:R4:W-:Y:S02]  /*e710*/  LDGSTS.E.BYPASS.LTC128B.128 [R46+0x800], desc[UR4][R2.64] ;  /* 0x00800000022e7fae */ /* 0x0009e4000b981a04 */
.L_x_2538:
[----:B------:R-:W-:Y:S05]  /*e720*/  BSYNC.RECONVERGENT B0 ;  /* 0x0000000000007941 */ /* 0x000fea0003800200 */
.L_x_2537:
[----:B------:R-:W-:Y:S04]  /*e730*/  BSSY.RECONVERGENT B0, `(.L_x_2539) ;  /* 0x000000b000007945 */ /* 0x000fe80003800200 */
        /* <DEDUP_REMOVED lines=10> */
.L_x_2540:
[----:B------:R-:W-:Y:S05]  /*e7e0*/  BSYNC.RECONVERGENT B0 ;  /* 0x0000000000007941 */ /* 0x000fea0003800200 */
.L_x_2539:
[----:B------:R-:W-:Y:S05]  /*e7f0*/  @P1 BRA `(.L_x_2541) ;  /* 0x0000002c002c1947 */ /* 0x000fea0003800000 */
[----:B------:R-:W-:-:S13]  /*e800*/  ISETP.GE.AND P0, PT, R10, R236, PT ;  /* 0x000000ec0a00720c */ /* 0x000fda0003f06270 */
        /* <DEDUP_REMOVED lines=9> */
.L_x_2533:
[----:B------:R-:W2:Y:S01]  /*e8a0*/  LD.E.64 R2, desc[UR4][R164.64+0xf0] ;  /* 0x0000f004a4027980 */ /* 0x000ea2000c101b00 */
[----:B------:R-:W-:-:S03]  /*e8b0*/  IMAD.MOV.U32 R4, RZ, RZ, RZ ;  /* 0x000000ffff047224 */ /* 0x000fc600078e00ff */
[----:B------:R-:W5:Y:S04]  /*e8c0*/  LD.E.64 R28, desc[UR4][R164.64+0x148] ;  /* 0x00014804a41c7980 */ /* 0x000f68000c101b00 */
[----:B------:R-:W5:Y:S01]  /*e8d0*/  LD.E.64 R30, desc[UR4][R164.64+0x150] ;  /* 0x00015004a41e7980 */ /* 0x000f62000c101b00 */
[----:B--2---:R-:W-:-:S04]  /*e8e0*/  ISETP.NE.U32.AND P1, PT, R2, RZ, PT ;  /* 0x000000ff0200720c */ /* 0x004fc80003f25070 */
[----:B------:R-:W-:-:S13]  /*e8f0*/  ISETP.NE.AND.EX P1, PT, R3, RZ, PT, P1 ;  /* 0x000000ff0300720c */ /* 0x000fda0003f25310 */
[----:B------:R-:W-:-:S05]  /*e900*/  @P1 IADD3 R2, P0, PT, R2, R59, RZ ;  /* 0x0000003b02021210 */ /* 0x000fca0007f1e0ff */
[----:B------:R-:W-:-:S05]  /*e910*/  @P1 IMAD.X R3, R3, 0x1, R58, P0 ;  /* 0x0000000103031824 */ /* 0x000fca00000e063a */
[----:B------:R1:W2:Y:S04]  /*e920*/  @P1 LD.E R4, desc[UR4][R2.64] ;  /* 0x0000000402041980 */ /* 0x0002a8000c101900 */
[----:B------:R-:W3:Y:S01]  /*e930*/  LD.E.U8 R3, desc[UR4][R164.64+0x1b3] ;  /* 0x0001b304a4037980 */ /* 0x000ee2000c101100 */
[----:B-1----:R-:W-:-:S04]  /*e940*/  LEA.HI R2, R0, R0, RZ, 0x1 ;  /* 0x0000000000027211 */ /* 0x002fc800078f08ff */
[----:B------:R-:W-:-:S05]  /*e950*/  SHF.R.S32.HI R2, RZ, 0x1, R2 ;  /* 0x00000001ff027819 */ /* 0x000fca0000011402 */
[----:B------:R-:W-:-:S04]  /*e960*/  IMAD R9, R140, R2, R60 ;  /* 0x000000028c097224 */ /* 0x000fc800078e023c */
[----:B------:R-:W-:Y:S02]  /*e970*/  IMAD.IADD R60, R60, 0x1, R9 ;  /* 0x000000013c3c7824 */ /* 0x000fe400078e0209 */
[----:B------:R-:W-:Y:S01]  /*e980*/  IMAD.SHL.U32 R27, R2, 0x10, RZ ;  /* 0x00000010021b7824 */ /* 0x000fe200078e00ff */
[----:B--2---:R-:W-:-:S05]  /*e990*/  IADD3 R4, PT, PT, R4, R57, R61 ;  /* 0x0000003904047210 */ /* 0x004fca0007ffe03d */
[----:B------:R-:W-:-:S05]  /*e9a0*/  IMAD R8, R4, R2, RZ ;  /* 0x0000000204087224 */ /* 0x000fca00078e02ff */
[C---:B------:R-:W-:Y:S02]  /*e9b0*/  IADD3 R16, P1, PT, R8.reuse, R9, RZ ;  /* 0x0000000908107210 */ /* 0x040fe40007f3e0ff */
[----:B---3--:R-:W-:Y:S02]  /*e9c0*/  ISETP.NE.AND P2, PT, R3, RZ, PT ;  /* 0x000000ff0300720c */ /* 0x008fe40003f45270 */
[----:B------:R-:W-:Y:S02]  /*e9d0*/  SHF.R.S32.HI R3, RZ, 0x1f, R8 ;  /* 0x0000001fff037819 */ /* 0x000fe40000011408 */
[----:B------:R-:W-:Y:S02]  /*e9e0*/  IADD3 R8, P0, PT, R8, R60, RZ ;  /* 0x0000003c08087210 */ /* 0x000fe40007f1e0ff */
[-C--:B------:R-:W-:Y:S02]  /*e9f0*/  LEA.HI.X.SX32 R9, R9, R3.reuse, 0x1, P1 ;  /* 0x0000000309097211 */ /* 0x080fe400008f0eff */
[----:B------:R-:W-:-:S05]  /*ea00*/  LEA.HI.X.SX32 R3, R60, R3, 0x1, P0 ;  /* 0x000000033c037211 */ /* 0x000fca00000f0eff */
[----:B------:R-:W-:Y:S05]  /*ea10*/  @!P2 BRA `(.L_x_2542) ;  /* 0x00000010004ca947 */ /* 0x000fea0003800000 */
[----:B------:R1:W5:Y:S01]  /*ea20*/  LD.E R3, desc[UR4][R164.64+0xc0] ;  /* 0x0000c004a4037980 */ /* 0x000362000c101900 */
[----:B------:R-:W-:Y:S01]  /*ea30*/  IADD3 R61, PT, PT, -R61, R237, RZ ;  /* 0x000000ed3d3d7210 */ /* 0x000fe20007ffe1ff */
[----:B------:R-:W-:Y:S03]  /*ea40*/  BSSY.RECONVERGENT B1, `(.L_x_2543) ;  /* 0x0000041000017945 */ /* 0x000fe60003800200 */
[----:B------:R-:W-:-:S13]  /*ea50*/  ISETP.GE.AND P0, PT, R140, R61, PT ;  /* 0x0000003d8c00720c */ /* 0x000fda0003f06270 */
[----:B------:R-:W-:Y:S05]  /*ea60*/  @P0 BRA `(.L_x_2544) ;  /* 0x0000000000f80947 */ /* 0x000fea0003800000 */
        /* <DEDUP_REMOVED lines=8> */
[C---:B------:R-:W-:Y:S02]  /*eaf0*/  SHF.L.U32 R5, R16.reuse, 0x1, RZ ;  /* 0x0000000110057819 */ /* 0x040fe400000006ff */
[----:B------:R-:W-:Y:S02]  /*eb00*/  SHF.L.U64.HI R4, R16, 0x1, R9 ;  /* 0x0000000110047819 */ /* 0x000fe40000010209 */
[-C--:B------:R-:W-:Y:S02]  /*eb10*/  IADD3 R6, P1, PT, R28, R5.reuse, RZ ;  /* 0x000000051c067210 */ /* 0x080fe40007f3e0ff */
[----:B----4-:R-:W-:Y:S02]  /*eb20*/  IADD3 R18, P0, PT, R30, R5, RZ ;  /* 0x000000051e127210 */ /* 0x010fe40007f1e0ff */
[-C--:B------:R-:W-:Y:S02]  /*eb30*/  IADD3.X R7, PT, PT, R29, R4.reuse, RZ, P1, !PT ;  /* 0x000000041d077210 */ /* 0x080fe40000ffe4ff */
[----:B------:R-:W-:-:S04]  /*eb40*/  IADD3.X R19, PT, PT, R31, R4, RZ, P0, !PT ;  /* 0x000000041f137210 */ /* 0x000fc800007fe4ff */
[----:B------:R-:W2:Y:S04]  /*eb50*/  LD.E.64 R6, desc[UR4][R6.64] ;  /* 0x0000000406067980 */ /* 0x000ea8000c101b00 */
[----:B------:R3:W4:Y:S01]  /*eb60*/  LD.E.64 R4, desc[UR4][R18.64] ;  /* 0x0000000412047980 */ /* 0x000722000c101b00 */
[----:B-----5:R-:W-:Y:S02]  /*eb70*/  MOV R8, R15 ;  /* 0x0000000f00087202 */ /* 0x020fe40000000f00 */
[----:B------:R-:W-:-:S03]  /*eb80*/  MOV R21, R13 ;  /* 0x0000000d00157202 */ /* 0x000fc60000000f00 */
[--C-:B------:R-:W-:Y:S02]  /*eb90*/  HADD2.F32 R23, -RZ, R8.reuse.H0_H0 ;  /* 0x20000008ff177230 */ /* 0x100fe40000004100 */
[--C-:B------:R-:W-:Y:S02]  /*eba0*/  HADD2.F32 R20, -RZ, R21.reuse.H0_H0 ;  /* 0x20000015ff147230 */ /* 0x100fe40000004100 */
[----:B------:R-:W-:Y:S02]  /*ebb0*/  HADD2.F32 R21, -RZ, R21.H1_H1 ;  /* 0x30000015ff157230 */ /* 0x000fe40000004100 */
[----:B---3--:R-:W-:Y:S01]  /*ebc0*/  HADD2.F32 R18, -RZ, R8.H1_H1 ;  /* 0x30000008ff127230 */ /* 0x008fe20000004100 */
[----:B------:R-:W-:Y:S01]  /*ebd0*/  MOV R19, R14 ;  /* 0x0000000e00137202 */ /* 0x000fe20000000f00 */
[----:B--2---:R-:W-:Y:S02]  /*ebe0*/  HADD2.F32 R15, -RZ, R7.H1_H1 ;  /* 0x30000007ff0f7230 */ /* 0x004fe40000004100 */
[----:B----4-:R-:W-:-:S02]  /*ebf0*/  HADD2.F32 R13, -RZ, R5.H1_H1 ;  /* 0x30000005ff0d7230 */ /* 0x010fc40000004100 */
[----:B------:R-:W-:Y:S02]  /*ec00*/  HADD2.F32 R14, -RZ, R4.H1_H1 ;  /* 0x30000004ff0e7230 */ /* 0x000fe40000004100 */
[--C-:B------:R-:W-:Y:S02]  /*ec10*/  HADD2.F32 R17, -RZ, R6.reuse.H1_H1 ;  /* 0x30000006ff117230 */ /* 0x100fe40000004100 */
[C---:B------:R-:W-:Y:S01]  /*ec20*/  FMUL.FTZ R8, R18.reuse, R13 ;  /* 0x0000000d12087220 */ /* 0x040fe20000410000 */
[----:B------:R-:W-:Y:S01]  /*ec30*/  FMUL.FTZ R18, R18, R15 ;  /* 0x0000000f12127220 */ /* 0x000fe20000410000 */
[C---:B------:R-:W-:Y:S01]  /*ec40*/  FMUL.FTZ R22, R21.reuse, R14 ;  /* 0x0000000e15167220 */ /* 0x040fe20000410000 */
[----:B------:R-:W-:Y:S02]  /*ec50*/  FMUL.FTZ R21, R21, R17 ;  /* 0x0000001115157220 */ /* 0x000fe40000410000 */
[----:B------:R-:W-:Y:S01]  /*ec60*/  FFMA.FTZ R18, R23, R13, R18 ;  /* 0x0000000d17127223 */ /* 0x000fe20000010012 */
[----:B------:R-:W-:-:S02]  /*ec70*/  HADD2.F32 R6, -RZ, R6.H0_H0 ;  /* 0x20000006ff067230 */ /* 0x000fc40000004100 */
[----:B------:R-:W-:Y:S02]  /*ec80*/  HADD2.F32 R13, -RZ, R12.H1_H1 ;  /* 0x3000000cff0d7230 */ /* 0x000fe40000004100 */
[----:B------:R-:W-:Y:S02]  /*ec90*/  HADD2.F32 R4, -RZ, R4.H0_H0 ;  /* 0x20000004ff047230 */ /* 0x000fe40000004100 */
[C---:B------:R-:W-:Y:S01]  /*eca0*/  FFMA.FTZ R21, R20.reuse, R14, R21 ;  /* 0x0000000e14157223 */ /* 0x040fe20000010015 */
[----:B------:R-:W-:Y:S02]  /*ecb0*/  HADD2.F32 R5, -RZ, R5.H0_H0 ;  /* 0x20000005ff057230 */ /* 0x000fe40000004100 */
[----:B------:R-:W-:Y:S01]  /*ecc0*/  FFMA.FTZ R22, R20, R17, -R22 ;  /* 0x0000001114167223 */ /* 0x000fe20000010816 */
[----:B------:R-:W-:Y:S02]  /*ecd0*/  HADD2.F32 R14, -RZ, R19.H1_H1 ;  /* 0x30000013ff0e7230 */ /* 0x000fe40000004100 */
[----:B------:R-:W-:Y:S01]  /*ece0*/  FFMA.FTZ R8, R23, R15, -R8 ;  /* 0x0000000f17087223 */ /* 0x000fe20000010808 */
[----:B------:R-:W-:-:S02]  /*ecf0*/  HADD2.F32 R7, -RZ, R7.H0_H0 ;  /* 0x20000007ff077230 */ /* 0x000fc40000004100 */
[C---:B------:R-:W-:Y:S01]  /*ed00*/  FMUL.FTZ R15, R13.reuse, R4 ;  /* 0x000000040d0f7220 */ /* 0x040fe20000410000 */
[----:B------:R-:W-:Y:S02]  /*ed10*/  HADD2.F32 R12, -RZ, R12.H0_H0 ;  /* 0x2000000cff0c7230 */ /* 0x000fe40000004100 */
[-C--:B------:R-:W-:Y:S01]  /*ed20*/  FMUL.FTZ R17, R13, R6.reuse ;  /* 0x000000060d117220 */ /* 0x080fe20000410000 */
[----:B------:R-:W-:Y:S02]  /*ed30*/  HADD2.F32 R19, -RZ, R19.H0_H0 ;  /* 0x20000013ff137230 */ /* 0x000fe40000004100 */
[C---:B------:R-:W-:Y:S01]  /*ed40*/  FMUL.FTZ R13, R14.reuse, R5 ;  /* 0x000000050e0d7220 */ /* 0x040fe20000410000 */
[-C--:B------:R-:W-:Y:S01]  /*ed50*/  FMUL.FTZ R14, R14, R7.reuse ;  /* 0x000000070e0e7220 */ /* 0x080fe20000410000 */
[C---:B------:R-:W-:Y:S01]  /*ed60*/  FFMA.FTZ R15, R12.reuse, R6, -R15 ;  /* 0x000000060c0f7223 */ /* 0x040fe2000001080f */
[----:B------:R-:W-:Y:S01]  /*ed70*/  FFMA.FTZ R17, R12, R4, R17 ;  /* 0x000000040c117223 */ /* 0x000fe20000010011 */
[C---:B------:R-:W-:Y:S01]  /*ed80*/  FFMA.FTZ R13, R19.reuse, R7, -R13 ;  /* 0x00000007130d7223 */ /* 0x040fe2000001080d */
[----:B------:R-:W-:Y:S01]  /*ed90*/  FFMA.FTZ R14, R19, R5, R14 ;  /* 0x00000005130e7223 */ /* 0x000fe2000001000e */
[----:B------:R-:W-:-:S02]  /*eda0*/  F2FP.F16.F32.PACK_AB R21, R21, R22 ;  /* 0x000000161515723e */ /* 0x000fc400000000ff */
[----:B------:R-:W-:Y:S02]  /*edb0*/  F2FP.F16.F32.PACK_AB R15, R17, R15 ;  /* 0x0000000f110f723e */ /* 0x000fe400000000ff */
[----:B------:R-:W-:Y:S02]  /*edc0*/  F2FP.F16.F32.PACK_AB R8, R18, R8 ;  /* 0x000000081208723e */ /* 0x000fe400000000ff */
[----:B------:R-:W-:Y:S02]  /*edd0*/  F2FP.F16.F32.PACK_AB R14, R14, R13 ;  /* 0x0000000d0e0e723e */ /* 0x000fe400000000ff */
[----:B------:R-:W-:Y:S02]  /*ede0*/  MOV R12, R15 ;  /* 0x0000000f000c7202 */ /* 0x000fe40000000f00 */
[----:B------:R-:W-:Y:S02]  /*edf0*/  MOV R13, R21 ;  /* 0x00000015000d7202 */ /* 0x000fe40000000f00 */
[----:B------:R-:W-:-:S02]  /*ee00*/  MOV R15, R8 ;  /* 0x00000008000f7202 */ /* 0x000fc40000000f00 */
.L_x_2547:
[----:B------:R-:W-:Y:S05]  /*ee10*/  BSYNC.RECONVERGENT B0 ;  /* 0x0000000000007941 */ /* 0x000fea0003800200 */
.L_x_2546:
[----:B-----5:R3:W-:Y:S01]  /*ee20*/  STS.128 [R46], R12 ;  /* 0x0000000c2e007388 */ /* 0x0207e20000000c00 */
[----:B------:R-:W-:Y:S05]  /*ee30*/  BRA `(.L_x_2544) ;  /* 0x0000000000047947 */ /* 0x000fea0003800000 */
.L_x_2545:
[----:B------:R2:W-:Y:S02]  /*ee40*/  STS.128 [R46], RZ ;  /* 0x000000ff2e007388 */ /* 0x0005e40000000c00 */
.L_x_2544:
[----:B------:R-:W-:Y:S05]  /*ee50*/  BSYNC.RECONVERGENT B1 ;  /* 0x0000000000017941 */ /* 0x000fea0003800200 */
.L_x_2543:
[----:B----4-:R-:W-:Y:S01]  /*ee60*/  VIADD R25, R140, 0x10 ;  /* 0x000000108c197836 */ /* 0x010fe20000000000 */
        /* <DEDUP_REMOVED lines=8> */
[----:B---3--:R3:W5:Y:S01]  /*eef0*/  LD.E.128 R12, desc[UR4][R18.64] ;  /* 0x00000004120c7980 */ /* 0x008762000c101d00 */
[----:B------:R-:W-:Y:S01]  /*ef00*/  ISETP.GE.AND P0, PT, R10, R0, PT ;  /* 0x000000000a00720c */ /* 0x000fe20003f06270 */
[----:B------:R-:W-:-:S12]  /*ef10*/  BSSY.RECONVERGENT B0, `(.L_x_2550) ;  /* 0x0000036000007945 */ /* 0x000fd80003800200 */
[----:B------:R-:W-:Y:S05]  /*ef20*/  @P0 BRA `(.L_x_2551) ;  /* 0x0000000000d00947 */ /* 0x000fea0003800000 */
[----:B------:R-:W-:-:S04]  /*ef30*/  IADD3 R4, P0, PT, R27, R16, RZ ;  /* 0x000000101b047210 */ /* 0x000fc80007f1e0ff */
[----:B------:R-:W-:Y:S02]  /*ef40*/  LEA.HI.X.SX32 R27, R27, R9, 0x1, P0 ;  /* 0x000000091b1b7211 */ /* 0x000fe400000f0eff */
[C---:B------:R-:W-:Y:S02]  /*ef50*/  SHF.L.U32 R5, R4.reuse, 0x1, RZ ;  /* 0x0000000104057819 */ /* 0x040fe400000006ff */
[----:B------:R-:W-:Y:S02]  /*ef60*/  SHF.L.U64.HI R27, R4, 0x1, R27 ;  /* 0x00000001041b7819 */ /* 0x000fe4000001021b */
[-C--:B------:R-:W-:Y:S02]  /*ef70*/  IADD3 R4, P0, PT, R30, R5.reuse, RZ ;  /* 0x000000051e047210 */ /* 0x080fe40007f1e0ff */
[----:B------:R-:W-:Y:S02]  /*ef80*/  IADD3 R6, P1, PT, R28, R5, RZ ;  /* 0x000000051c067210 */ /* 0x000fe40007f3e0ff */
[----:B------:R-:W-:-:S02]  /*ef90*/  IADD3.X R5, PT, PT, R31, R27, RZ, P0, !PT ;  /* 0x0000001b1f057210 */ /* 0x000fc400007fe4ff */
[----:B------:R-:W-:-:S04]  /*efa0*/  IADD3.X R7, PT, PT, R29, R27, RZ, P1, !PT ;  /* 0x0000001b1d077210 */ /* 0x000fc80000ffe4ff */
[----:B------:R-:W2:Y:S04]  /*efb0*/  LD.E.64 R4, desc[UR4][R4.64] ;  /* 0x0000000404047980 */ /* 0x000ea8000c101b00 */
[----:B------:R-:W4:Y:S01]  /*efc0*/  LD.E.64 R6, desc[UR4][R6.64] ;  /* 0x0000000406067980 */ /* 0x000f22000c101b00 */
[----:B-----5:R-:W-:Y:S02]  /*efd0*/  MOV R8, R15 ;  /* 0x0000000f00087202 */ /* 0x020fe40000000f00 */
[----:B------:R-:W-:Y:S02]  /*efe0*/  MOV R23, R13 ;  /* 0x0000000d00177202 */ /* 0x000fe40000000f00 */
[----:B------:R-:W-:Y:S01]  /*eff0*/  MOV R21, R14 ;  /* 0x0000000e00157202 */ /* 0x000fe20000000f00 */
[----:B------:R-:W-:-:S02]  /*f000*/  HADD2.F32 R20, -RZ, R8.H1_H1 ;  /* 0x30000008ff147230 */ /* 0x000fc40000004100 */
[--C-:B------:R-:W-:Y:S02]  /*f010*/  HADD2.F32 R22, -RZ, R23.reuse.H0_H0 ;  /* 0x20000017ff167230 */ /* 0x100fe40000004100 */
[----:B------:R-:W-:Y:S02]  /*f020*/  HADD2.F32 R23, -RZ, R23.H1_H1 ;  /* 0x30000017ff177230 */ /* 0x000fe40000004100 */
[----:B------:R-:W-:Y:S02]  /*f030*/  HADD2.F32 R26, -RZ, R8.H0_H0 ;  /* 0x20000008ff1a7230 */ /* 0x000fe40000004100 */
[----:B--2---:R-:W-:Y:S02]  /*f040*/  HADD2.F32 R13, -RZ, R5.H1_H1 ;  /* 0x30000005ff0d7230 */ /* 0x004fe40000004100 */
[----:B------:R-:W-:Y:S02]  /*f050*/  HADD2.F32 R14, -RZ, R4.H1_H1 ;  /* 0x30000004ff0e7230 */ /* 0x000fe40000004100 */
[----:B----4-:R-:W-:-:S02]  /*f060*/  HADD2.F32 R15, -RZ, R7.H1_H1 ;  /* 0x30000007ff0f7230 */ /* 0x010fc40000004100 */
[C---:B------:R-:W-:Y:S01]  /*f070*/  FMUL.FTZ R8, R20.reuse, R13 ;  /* 0x0000000d14087220 */ /* 0x040fe20000410000 */
[--C-:B------:R-:W-:Y:S02]  /*f080*/  HADD2.F32 R17, -RZ, R6.reuse.H1_H1 ;  /* 0x30000006ff117230 */ /* 0x100fe40000004100 */
[C---:B------:R-:W-:Y:S01]  /*f090*/  FMUL.FTZ R24, R23.reuse, R14 ;  /* 0x0000000e17187220 */ /* 0x040fe20000410000 */
[----:B------:R-:W-:Y:S02]  /*f0a0*/  HADD2.F32 R6, -RZ, R6.H0_H0 ;  /* 0x20000006ff067230 */ /* 0x000fe40000004100 */
[----:B------:R-:W-:Y:S01]  /*f0b0*/  FMUL.FTZ R20, R20, R15 ;  /* 0x0000000f14147220 */ /* 0x000fe20000410000 */
[----:B------:R-:W-:Y:S02]  /*f0c0*/  HADD2.F32 R4, -RZ, R4.H0_H0 ;  /* 0x20000004ff047230 */ /* 0x000fe40000004100 */
[----:B------:R-:W-:Y:S01]  /*f0d0*/  FMUL.FTZ R23, R23, R17 ;  /* 0x0000001117177220 */ /* 0x000fe20000410000 */
[----:B------:R-:W-:-:S02]  /*f0e0*/  HADD2.F32 R5, -RZ, R5.H0_H0 ;  /* 0x20000005ff057230 */ /* 0x000fc40000004100 */
[----:B------:R-:W-:Y:S01]  /*f0f0*/  FFMA.FTZ R20, R26, R13, R20 ;  /* 0x0000000d1a147223 */ /* 0x000fe20000010014 */
[--C-:B------:R-:W-:Y:S02]  /*f100*/  HADD2.F32 R13, -RZ, R12.reuse.H1_H1 ;  /* 0x3000000cff0d7230 */ /* 0x100fe40000004100 */
[C---:B------:R-:W-:Y:S01]  /*f110*/  FFMA.FTZ R23, R22.reuse, R14, R23 ;  /* 0x0000000e16177223 */ /* 0x040fe20000010017 */
[----:B------:R-:W-:Y:S02]  /*f120*/  HADD2.F32 R14, -RZ, R21.H1_H1 ;  /* 0x30000015ff0e7230 */ /* 0x000fe40000004100 */
[----:B------:R-:W-:Y:S01]  /*f130*/  FFMA.FTZ R24, R22, R17, -R24 ;  /* 0x0000001116187223 */ /* 0x000fe20000010818 */
[----:B------:R-:W-:Y:S01]  /*f140*/  FFMA.FTZ R8, R26, R15, -R8 ;  /* 0x0000000f1a087223 */ /* 0x000fe20000010808 */
[----:B------:R-:W-:Y:S02]  /*f150*/  HADD2.F32 R7, -RZ, R7.H0_H0 ;  /* 0x20000007ff077230 */ /* 0x000fe40000004100 */
[----:B------:R-:W-:Y:S01]  /*f160*/  FMUL.FTZ R15, R13, R4 ;  /* 0x000000040d0f7220 */ /* 0x000fe20000410000 */
[----:B------:R-:W-:-:S02]  /*f170*/  HADD2.F32 R12, -RZ, R12.H0_H0 ;  /* 0x2000000cff0c7230 */ /* 0x000fc40000004100 */
        /* <DEDUP_REMOVED lines=8> */
[----:B------:R-:W-:Y:S02]  /*f200*/  F2FP.F16.F32.PACK_AB R23, R23, R24 ;  /* 0x000000181717723e */ /* 0x000fe400000000ff */
[----:B------:R-:W-:-:S02]  /*f210*/  F2FP.F16.F32.PACK_AB R15, R17, R15 ;  /* 0x0000000f110f723e */ /* 0x000fc400000000ff */
[----:B------:R-:W-:Y:S02]  /*f220*/  F2FP.F16.F32.PACK_AB R8, R20, R8 ;  /* 0x000000081408723e */ /* 0x000fe400000000ff */
[----:B------:R-:W-:Y:S02]  /*f230*/  F2FP.F16.F32.PACK_AB R14, R14, R13 ;  /* 0x0000000d0e0e723e */ /* 0x000fe400000000ff */
[----:B------:R-:W-:Y:S02]  /*f240*/  MOV R12, R15 ;  /* 0x0000000f000c7202 */ /* 0x000fe40000000f00 */
[----:B------:R-:W-:Y:S02]  /*f250*/  MOV R13, R23 ;  /* 0x00000017000d7202 */ /* 0x000fe40000000f00 */
[----:B------:R-:W-:Y:S02]  /*f260*/  MOV R15, R8 ;  /* 0x00000008000f7202 */ /* 0x000fe40000000f00 */
.L_x_2551:
[----:B------:R-:W-:Y:S05]  /*f270*/  BSYNC.RECONVERGENT B0 ;  /* 0x0000000000007941 */ /* 0x000fea0003800200 */
.L_x_2550:
[----:B-----5:R1:W-:Y:S02]  /*f280*/  STS.128 [R46+0x800], R12 ;  /* 0x0008000c2e007388 */ /* 0x0203e40000000c00 */
.L_x_2549:
[----:B------:R-:W-:Y:S05]  /*f290*/  BSYNC.RECONVERGENT B1 ;  /* 0x0000000000017941 */ /* 0x000fea0003800200 */
.L_x_2548:
[----:B------:R-:W-:Y:S01]  /*f2a0*/  IADD3 R27, PT, PT, R140, 0x20, RZ ;  /* 0x000000208c1b7810 */ /* 0x000fe20007ffe0ff */
[----:B------:R-:W-:Y:S03]  /*f2b0*/  BSSY.RECONVERGENT B1, `(.L_x_2552) ;  /* 0x0000043000017945 */ /* 0x000fe60003800200 */
[----:B------:R-:W-:-:S13]  /*f2c0*/  ISETP.GE.AND P0, PT, R27, R61, PT ;  /* 0x0000003d1b00720c */ /* 0x000fda0003f06270 */
[----:B------:R-:W-:Y:S05]  /*f2d0*/  @P0 BRA `(.L_x_2553) ;  /* 0x0000000400000947 */ /* 0x000fea0003800000 */
[----:B-----5:R-:W-:-:S13]  /*f2e0*/  ISETP.GE.AND P0, PT, R10, R3, PT ;  /* 0x000000030a00720c */ /* 0x020fda0003f06270 */
[----:B------:R1:W-:Y:S01]  /*f2f0*/  @P0 STS.128 [R46+0x1000], RZ ;  /* 0x001000ff2e000388 */ /* 0x0003e20000000c00 */
[----:B------:R-:W-:Y:S05]  /*f300*/  @P0 BRA `(.L_x_2553) ;  /* 0x0000000000f40947 */ /* 0x000fea0003800000 */
[----:B-1-3--:R-:W-:-:S04]  /*f310*/  LEA R12, P0, R146, R18, 0x5 ;  /* 0x00000012920c7211 */ /* 0x00afc800078028ff */
[----:B------:R-:W-:-:S06]  /*f320*/  LEA.HI.X R13, R146, R19, R147, 0x5, P0 ;  /* 0x00000013920d7211 */ /* 0x000fcc00000f2c93 */
[----:B------:R-:W5:Y:S01]  /*f330*/  LD.E.128 R12, desc[UR4][R12.64] ;  /* 0x000000040c0c7980 */ /* 0x000f62000c101d00 */
[----:B------:R-:W-:Y:S01]  /*f340*/  ISETP.GE.AND P0, PT, R10, R0, PT ;  /* 0x000000000a00720c */ /* 0x000fe20003f06270 */
[----:B------:R-:W-:-:S12]  /*f350*/  BSSY.RECONVERGENT B0, `(.L_x_2554) ;  /* 0x0000037000007945 */ /* 0x000fd80003800200 */
[----:B------:R-:W-:Y:S05]  /*f360*/  @P0 BRA `(.L_x_2555) ;  /* 0x0000000000d40947 */ /* 0x000fea0003800000 */
[----:B------:R-:W-:-:S04]  /*f370*/  SHF.L.U32 R4, R2, 0x5, RZ ;  /* 0x0000000502047819 */ /* 0x000fc800000006ff */
[----:B------:R-:W-:-:S04]  /*f380*/  IADD3 R5, P0, PT, R4, R16, RZ ;  /* 0x0000001004057210 */ /* 0x000fc80007f1e0ff */
[C---:B------:R-:W-:Y:S02]  /*f390*/  SHF.L.U32 R6, R5.reuse, 0x1, RZ ;  /* 0x0000000105067819 */ /* 0x040fe400000006ff */
[----:B------:R-:W-:Y:S02]  /*f3a0*/  LEA.HI.X.SX32 R4, R4, R9, 0x1, P0 ;  /* 0x0000000904047211 */ /* 0x000fe400000f0eff */
[-C--:B------:R-:W-:Y:S02]  /*f3b0*/  IADD3 R20, P1, PT, R28, R6.reuse, RZ ;  /* 0x000000061c147210 */ /* 0x080fe40007f3e0ff */
[----:B------:R-:W-:Y:S02]  /*f3c0*/  SHF.L.U64.HI R4, R5, 0x1, R4 ;  /* 0x0000000105047819 */ /* 0x000fe40000010204 */
[----:B------:R-:W-:Y:S02]  /*f3d0*/  IADD3 R6, P0, PT, R30, R6, RZ ;  /* 0x000000061e067210 */ /* 0x000fe40007f1e0ff */
[----:B------:R-:W-:-:S02]  /*f3e0*/  IADD3.X R21, PT, PT, R29, R4, RZ, P1, !PT ;  /* 0x000000041d157210 */ /* 0x000fc40000ffe4ff */
[----:B------:R-:W-:-:S05]  /*f3f0*/  IADD3.X R7, PT, PT, R31, R4, RZ, P0, !PT ;  /* 0x000000041f077210 */ /* 0x000fca00007fe4ff */
[----:B------:R-:W3:Y:S04]  /*f400*/  LD.E.64 R4, desc[UR4][R6.64] ;  /* 0x0000000406047980 */ /* 0x000ee8000c101b00 */
[----:B------:R1:W2:Y:S01]  /*f410*/  LD.E.64 R6, desc[UR4][R20.64] ;  /* 0x0000000414067980 */ /* 0x0002a2000c101b00 */
[----:B-----5:R-:W-:Y:S02]  /*f420*/  MOV R8, R15 ;  /* 0x0000000f00087202 */ /* 0x020fe40000000f00 */
[----:B------:R-:W-:-:S03]  /*f430*/  MOV R23, R13 ;  /* 0x0000000d00177202 */ /* 0x000fc60000000f00 */
[--C-:B------:R-:W-:Y:S02]  /*f440*/  HADD2.F32 R26, -RZ, R8.reuse.H0_H0 ;  /* 0x20000008ff1a7230 */ /* 0x100fe40000004100 */
[--C-:B------:R-:W-:Y:S02]  /*f450*/  HADD2.F32 R22, -RZ, R23.reuse.H0_H0 ;  /* 0x20000017ff167230 */ /* 0x100fe40000004100 */
[----:B------:R-:W-:Y:S02]  /*f460*/  HADD2.F32 R23, -RZ, R23.H1_H1 ;  /* 0x30000017ff177230 */ /* 0x000fe40000004100 */
[----:B-1----:R-:W-:Y:S01]  /*f470*/  HADD2.F32 R20, -RZ, R8.H1_H1 ;  /* 0x30000008ff147230 */ /* 0x002fe20000004100 */
[----:B------:R-:W-:Y:S01]  /*f480*/  MOV R21, R14 ;  /* 0x0000000e00157202 */ /* 0x000fe20000000f00 */
[----:B---3--:R-:W-:Y:S02]  /*f490*/  HADD2.F32 R13, -RZ, R5.H1_H1 ;  /* 0x30000005ff0d7230 */ /* 0x008fe40000004100 */
[----:B------:R-:W-:-:S02]  /*f4a0*/  HADD2.F32 R14, -RZ, R4.H1_H1 ;  /* 0x30000004ff0e7230 */ /* 0x000fc40000004100 */
[----:B------:R-:W-:Y:S02]  /*f4b0*/  HADD2.F32 R4, -RZ, R4.H0_H0 ;  /* 0x20000004ff047230 */ /* 0x000fe40000004100 */
[----:B------:R-:W-:Y:S01]  /*f4c0*/  FMUL.FTZ R8, R20, R13 ;  /* 0x0000000d14087220 */ /* 0x000fe20000410000 */
[----:B------:R-:W-:Y:S02]  /*f4d0*/  HADD2.F32 R5, -RZ, R5.H0_H0 ;  /* 0x20000005ff057230 */ /* 0x000fe40000004100 */
[----:B------:R-:W-:Y:S01]  /*f4e0*/  FMUL.FTZ R24, R23, R14 ;  /* 0x0000000e17187220 */ /* 0x000fe20000410000 */
[----:B--2---:R-:W-:Y:S02]  /*f4f0*/  HADD2.F32 R15, -RZ, R7.H1_H1 ;  /* 0x30000007ff0f7230 */ /* 0x004fe40000004100 */
[--C-:B------:R-:W-:Y:S02]  /*f500*/  HADD2.F32 R17, -RZ, R6.reuse.H1_H1 ;  /* 0x30000006ff117230 */ /* 0x100fe40000004100 */
[----:B------:R-:W-:-:S02]  /*f510*/  HADD2.F32 R6, -RZ, R6.H0_H0 ;  /* 0x20000006ff067230 */ /* 0x000fc40000004100 */
[-C--:B------:R-:W-:Y:S01]  /*f520*/  FMUL.FTZ R20, R20, R15.reuse ;  /* 0x0000000f14147220 */ /* 0x080fe20000410000 */
[----:B------:R-:W-:Y:S01]  /*f530*/  FFMA.FTZ R8, R26, R15, -R8 ;  /* 0x0000000f1a087223 */ /* 0x000fe20000010808 */
[-C--:B------:R-:W-:Y:S01]  /*f540*/  FMUL.FTZ R23, R23, R17.reuse ;  /* 0x0000001117177220 */ /* 0x080fe20000410000 */
[----:B------:R-:W-:Y:S01]  /*f550*/  FFMA.FTZ R24, R22, R17, -R24 ;  /* 0x0000001116187223 */ /* 0x000fe20000010818 */
[----:B------:R-:W-:Y:S01]  /*f560*/  FFMA.FTZ R20, R26, R13, R20 ;  /* 0x0000000d1a147223 */ /* 0x000fe20000010014 */
[----:B------:R-:W-:Y:S02]  /*f570*/  HADD2.F32 R13, -RZ, R12.H1_H1 ;  /* 0x3000000cff0d7230 */ /* 0x000fe40000004100 */
[----:B------:R-:W-:Y:S01]  /*f580*/  FFMA.FTZ R23, R22, R14, R23 ;  /* 0x0000000e16177223 */ /* 0x000fe20000010017 */
[----:B------:R-:W-:Y:S02]  /*f590*/  HADD2.F32 R14, -RZ, R21.H1_H1 ;  /* 0x30000015ff0e7230 */ /* 0x000fe40000004100 */
        /* <DEDUP_REMOVED lines=18> */
.L_x_2555:
[----:B------:R-:W-:Y:S05]  /*f6c0*/  BSYNC.RECONVERGENT B0 ;  /* 0x0000000000007941 */ /* 0x000fea0003800200 */
.L_x_2554:
[----:B-----5:R1:W-:Y:S02]  /*f6d0*/  STS.128 [R46+0x1000], R12 ;  /* 0x0010000c2e007388 */ /* 0x0203e40000000c00 */
.L_x_2553:
[----:B------:R-:W-:Y:S05]  /*f6e0*/  BSYNC.RECONVERGENT B1 ;  /* 0x0000000000017941 */ /* 0x000fea0003800200 */
.L_x_2552:
[----:B------:R-:W-:-:S04]  /*f6f0*/  IADD3 R36, PT, PT, R140, 0x30, RZ ;  /* 0x000000308c247810 */ /* 0x000fc80007ffe0ff */
        /* <DEDUP_REMOVED lines=11> */
[----:B------:R-:W-:-:S05]  /*f7b0*/  IMAD R2, R2, 0x30, RZ ;  /* 0x0000003002027824 */ /* 0x000fca00078e02ff */
        /* <DEDUP_REMOVED lines=8> */
[----:B------:R-:W3:Y:S04]  /*f840*/  LD.E.64 R4, desc[UR4][R4.64] ;  /* 0x0000000404047980 */ /* 0x000ee8000c101b00 */
[----:B------:R1:W2:Y:S01]  /*f850*/  LD.E.64 R2, desc[UR4][R6.64] ;  /* 0x0000000406027980 */ /* 0x0002a2000c101b00 */
[----:B-----5:R-:W-:Y:S02]  /*f860*/  MOV R9, R14 ;  /* 0x0000000e00097202 */ /* 0x020fe40000000f00 */
[----:B------:R-:W-:Y:S02]  /*f870*/  MOV R0, R15 ;  /* 0x0000000f00007202 */ /* 0x000fe40000000f00 */
[----:B-1----:R-:W-:Y:S02]  /*f880*/  MOV R7, R13 ;  /* 0x0000000d00077202 */ /* 0x002fe40000000f00 */
[----:B------:R-:W-:-:S03]  /*f890*/  MOV R6, R12 ;  /* 0x0000000c00067202 */ /* 0x000fc60000000f00 */
[--C-:B------:R-:W-:Y:S02]  /*f8a0*/  HADD2.F32 R13, -RZ, R7.reuse.H0_H0 ;  /* 0x20000007ff0d7230 */ /* 0x100fe40000004100 */
[----:B------:R-:W-:Y:S02]  /*f8b0*/  HADD2.F32 R12, -RZ, R7.H1_H1 ;  /* 0x30000007ff0c7230 */ /* 0x000fe40000004100 */
[--C-:B------:R-:W-:Y:S02]  /*f8c0*/  HADD2.F32 R14, -RZ, R6.reuse.H1_H1 ;  /* 0x30000006ff0e7230 */ /* 0x100fe40000004100 */
[----:B------:R-:W-:Y:S02]  /*f8d0*/  HADD2.F32 R15, -RZ, R6.H0_H0 ;  /* 0x20000006ff0f7230 */ /* 0x000fe40000004100 */
[--C-:B---3--:R-:W-:Y:S02]  /*f8e0*/  HADD2.F32 R8, -RZ, R4.reuse.H1_H1 ;  /* 0x30000004ff087230 */ /* 0x108fe40000004100 */
[----:B------:R-:W-:-:S02]  /*f8f0*/  HADD2.F32 R4, -RZ, R4.H0_H0 ;  /* 0x20000004ff047230 */ /* 0x000fc40000004100 */
[--C-:B--2---:R-:W-:Y:S02]  /*f900*/  HADD2.F32 R7, -RZ, R2.reuse.H1_H1 ;  /* 0x30000002ff077230 */ /* 0x104fe40000004100 */
[----:B------:R-:W-:-:S03]  /*f910*/  HADD2.F32 R2, -RZ, R2.H0_H0 ;  /* 0x20000002ff027230 */ /* 0x000fc60000004100 */
[CC--:B------:R-:W-:Y:S01]  /*f920*/  FMUL.FTZ R6, R12.reuse, R7.reuse ;  /* 0x000000070c067220 */ /* 0x0c0fe20000410000 */
[----:B------:R-:W-:Y:S01]  /*f930*/  FMUL.FTZ R12, R12, R8 ;  /* 0x000000080c0c7220 */ /* 0x000fe20000410000 */
[C---:B------:R-:W-:Y:S01]  /*f940*/  FMUL.FTZ R16, R14.reuse, R2 ;  /* 0x000000020e107220 */ /* 0x040fe20000410000 */
[----:B------:R-:W-:Y:S01]  /*f950*/  FMUL.FTZ R14, R14, R4 ;  /* 0x000000040e0e7220 */ /* 0x000fe20000410000 */
[C---:B------:R-:W-:Y:S01]  /*f960*/  FFMA.FTZ R6, R13.reuse, R8, -R6 ;  /* 0x000000080d067223 */ /* 0x040fe20000010806 */
[----:B------:R-:W-:Y:S01]  /*f970*/  FFMA.FTZ R12, R13, R7, R12 ;  /* 0x000000070d0c7223 */ /* 0x000fe2000001000c */
[C---:B------:R-:W-:Y:S01]  /*f980*/  FFMA.FTZ R16, R15.reuse, R4, -R16 ;  /* 0x000000040f107223 */ /* 0x040fe20000010810 */
[----:B------:R-:W-:Y:S01]  /*f990*/  FFMA.FTZ R14, R15, R2, R14 ;  /* 0x000000020f0e7223 */ /* 0x000fe2000001000e */
[----:B------:R-:W-:Y:S02]  /*f9a0*/  HADD2.F32 R2, -RZ, R5.H0_H0 ;  /* 0x20000005ff027230 */ /* 0x000fe40000004100 */
[----:B------:R-:W-:-:S02]  /*f9b0*/  HADD2.F32 R7, -RZ, R9.H1_H1 ;  /* 0x30000009ff077230 */ /* 0x000fc40000004100 */
[--C-:B------:R-:W-:Y:S02]  /*f9c0*/  HADD2.F32 R4, -RZ, R3.reuse.H0_H0 ;  /* 0x20000003ff047230 */ /* 0x100fe40000004100 */
[----:B------:R-:W-:Y:S02]  /*f9d0*/  HADD2.F32 R3, -RZ, R3.H1_H1 ;  /* 0x30000003ff037230 */ /* 0x000fe40000004100 */
[--C-:B------:R-:W-:Y:S02]  /*f9e0*/  HADD2.F32 R8, -RZ, R0.reuse.H1_H1 ;  /* 0x30000000ff087230 */ /* 0x100fe40000004100 */
[----:B------:R-:W-:Y:S02]  /*f9f0*/  HADD2.F32 R5, -RZ, R5.H1_H1 ;  /* 0x30000005ff057230 */ /* 0x000fe40000004100 */
[C---:B------:R-:W-:Y:S01]  /*fa00*/  FMUL.FTZ R15, R7.reuse, R2 ;  /* 0x00000002070f7220 */ /* 0x040fe20000410000 */
[----:B------:R-:W-:Y:S02]  /*fa10*/  HADD2.F32 R13, -RZ, R9.H0_H0 ;  /* 0x20000009ff0d7230 */ /* 0x000fe40000004100 */
[----:B------:R-:W-:Y:S01]  /*fa20*/  FMUL.FTZ R9, R7, R4 ;  /* 0x0000000407097220 */ /* 0x000fe20000410000 */
[----:B------:R-:W-:-:S02]  /*fa30*/  HADD2.F32 R0, -RZ, R0.H0_H0 ;  /* 0x20000000ff007230 */ /* 0x000fc40000004100 */
[C---:B------:R-:W-:Y:S01]  /*fa40*/  FMUL.FTZ R7, R8.reuse, R3 ;  /* 0x0000000308077220 */ /* 0x040fe20000410000 */
[-C--:B------:R-:W-:Y:S01]  /*fa50*/  FMUL.FTZ R8, R8, R5.reuse ;  /* 0x0000000508087220 */ /* 0x080fe20000410000 */
        /* <DEDUP_REMOVED lines=8> */
[----:B------:R-:W-:Y:S02]  /*fae0*/  MOV R13, R12 ;  /* 0x0000000c000d7202 */ /* 0x000fe40000000f00 */
[----:B------:R-:W-:Y:S02]  /*faf0*/  MOV R12, R14 ;  /* 0x0000000e000c7202 */ /* 0x000fe40000000f00 */
[----:B------:R-:W-:Y:S02]  /*fb00*/  MOV R14, R15 ;  /* 0x0000000f000e7202 */ /* 0x000fe40000000f00 */
[----:B------:R-:W-:Y:S02]  /*fb10*/  MOV R15, R7 ;  /* 0x00000007000f7202 */ /* 0x000fe40000000f00 */
.L_x_2557:
[----:B------:R-:W-:Y:S05]  /*fb20*/  BSYNC.RECONVERGENT B0 ;  /* 0x0000000000007941 */ /* 0x000fea0003800200 */
.L_x_2556:
[----:B-----5:R1:W-:Y:S01]  /*fb30*/  STS.128 [R46+0x1800], R12 ;  /* 0x0018000c2e007388 */ /* 0x0203e20000000c00 */
[----:B------:R-:W-:Y:S05]  /*fb40*/  BRA `(.L_x_2541) ;  /* 0x0000001800587947 */ /* 0x000fea0003800000 */
.L_x_2542:
[----:B------:R1:W5:Y:S01]  /*fb50*/  LD.E R26, desc[UR4][R164.64+0xc0] ;  /* 0x0000c004a41a7980 */ /* 0x000362000c101900 */
[----:B------:R-:W-:Y:S01]  /*fb60*/  IMAD.IADD R61, R237, 0x1, -R61 ;  /* 0x00000001ed3d7824 */ /* 0x000fe200078e0a3d */
[----:B------:R-:W-:Y:S01]  /*fb70*/  ISETP.GE.AND P3, PT, R10, R2, PT ;  /* 0x000000020a00720c */ /* 0x000fe20003f66270 */
[----:B------:R-:W-:Y:S01]  /*fb80*/  IMAD.MOV R9, RZ, RZ, -R2 ;  /* 0x000000ffff097224 */ /* 0x000fe200078e0a02 */
[----:B------:R-:W-:Y:S02]  /*fb90*/  BSSY.RECONVERGENT B1, `(.L_x_2558) ;  /* 0x0000064000017945 */ /* 0x000fe40003800200 */
[----:B------:R-:W-:Y:S02]  /*fba0*/  ISETP.GE.AND P0, PT, R140, R61, PT ;  /* 0x0000003d8c00720c */ /* 0x000fe40003f06270 */
[----:B------:R-:W-:Y:S02]  /*fbb0*/  SEL R32, R2, R9, !P3 ;  /* 0x0000000902207207 */ /* 0x000fe40005800000 */
[----:B----4-:R-:W-:-:S02]  /*fbc0*/  SHF.R.S32.HI R24, RZ, 0x1f, R9 ;  /* 0x0000001fff187819 */ /* 0x010fc40000011409 */
[----:B------:R-:W-:-:S07]  /*fbd0*/  SHF.R.S32.HI R33, RZ, 0x1f, R32 ;  /* 0x0000001fff217819 */ /* 0x000fce0000011420 */
        /* <DEDUP_REMOVED lines=16> */
[----:B------:R-:W-:Y:S02]  /*fce0*/  LEA.HI.X R17, R32, R139, R33, 0x1, P1 ;  /* 0x0000008b20117211 */ /* 0x000fe400008f0c21 */
[----:B------:R-:W-:-:S04]  /*fcf0*/  IADD3 R4, P0, PT, R30, R13, RZ ;  /* 0x0000000d1e047210 */ /* 0x000fc80007f1e0ff */
[----:B------:R-:W-:Y:S01]  /*fd00*/  IADD3.X R5, PT, PT, R31, R12, RZ, P0, !PT ;  /* 0x0000000c1f057210 */ /* 0x000fe200007fe4ff */
[----:B------:R-:W2:Y:S01]  /*fd10*/  LD.E.128 R16, desc[UR4][R16.64] ;  /* 0x0000000410107980 */ /* 0x000ea2000c101d00 */
[----:B------:R-:W-:-:S04]  /*fd20*/  IADD3 R14, P0, PT, R28, R13, RZ ;  /* 0x0000000d1c0e7210 */ /* 0x000fc80007f1e0ff */
[----:B------:R-:W3:Y:S01]  /*fd30*/  LD.E.128 R4, desc[UR4][R4.64] ;  /* 0x0000000404047980 */ /* 0x000ee2000c101d00 */
[----:B------:R-:W-:-:S06]  /*fd40*/  IADD3.X R15, PT, PT, R29, R12, RZ, P0, !PT ;  /* 0x0000000c1d0f7210 */ /* 0x000fcc00007fe4ff */
[----:B------:R-:W4:Y:S01]  /*fd50*/  LD.E.128 R12, desc[UR4][R14.64] ;  /* 0x000000040e0c7980 */ /* 0x000f22000c101d00 */
[----:B-----5:R-:W-:Y:S02]  /*fd60*/  MOV R25, R20 ;  /* 0x0000001400197202 */ /* 0x020fe40000000f00 */
[----:B------:R-:W-:Y:S02]  /*fd70*/  MOV R20, R23 ;  /* 0x0000001700147202 */ /* 0x000fe40000000f00 */
[----:B------:R-:W-:Y:S01]  /*fd80*/  MOV R23, R22 ;  /* 0x0000001600177202 */ /* 0x000fe20000000f00 */
[--C-:B--2---:R-:W-:Y:S02]  /*fd90*/  HADD2.F32 R22, -RZ, R16.reuse.H0_H0 ;  /* 0x20000010ff167230 */ /* 0x104fe40000004100 */
[----:B------:R-:W-:Y:S02]  /*fda0*/  HADD2.F32 R36, -RZ, R16.H1_H1 ;  /* 0x30000010ff247230 */ /* 0x000fe40000004100 */
[----:B------:R-:W-:-:S02]  /*fdb0*/  HADD2.F32 R16, -RZ, R17.H0_H0 ;  /* 0x20000011ff107230 */ /* 0x000fc40000004100 */
[----:B------:R-:W-:Y:S02]  /*fdc0*/  HADD2.F32 R37, -RZ, R17.H1_H1 ;  /* 0x30000011ff257230 */ /* 0x000fe40000004100 */
[--C-:B------:R-:W-:Y:S02]  /*fdd0*/  HADD2.F32 R17, -RZ, R18.reuse.H0_H0 ;  /* 0x20000012ff117230 */ /* 0x100fe40000004100 */
[----:B------:R-:W-:Y:S02]  /*fde0*/  HADD2.F32 R38, -RZ, R18.H1_H1 ;  /* 0x30000012ff267230 */ /* 0x000fe40000004100 */
[--C-:B------:R-:W-:Y:S02]  /*fdf0*/  HADD2.F32 R18, -RZ, R19.reuse.H0_H0 ;  /* 0x20000013ff127230 */ /* 0x100fe40000004100 */
[----:B------:R-:W-:Y:S02]  /*fe00*/  HADD2.F32 R39, -RZ, R19.H1_H1 ;  /* 0x30000013ff277230 */ /* 0x000fe40000004100 */
[----:B---3--:R-:W-:-:S02]  /*fe10*/  HADD2.F32 R19, -RZ, R4.H0_H0 ;  /* 0x20000004ff137230 */ /* 0x008fc40000004100 */
[----:B------:R-:W-:Y:S02]  /*fe20*/  HADD2.F32 R40, -RZ, R4.H1_H1 ;  /* 0x30000004ff287230 */ /* 0x000fe40000004100 */
[--C-:B------:R-:W-:Y:S02]  /*fe30*/  HADD2.F32 R4, -RZ, R5.reuse.H0_H0 ;  /* 0x20000005ff047230 */ /* 0x100fe40000004100 */
[----:B------:R-:W-:Y:S01]  /*fe40*/  @!P3 FADD.FTZ R19, -R19, -RZ ;  /* 0x800000ff1313b221 */ /* 0x000fe20000010100 */
[----:B------:R-:W-:Y:S02]  /*fe50*/  HADD2.F32 R41, -RZ, R5.H1_H1 ;  /* 0x30000005ff297230 */ /* 0x000fe40000004100 */
[----:B------:R-:W-:Y:S01]  /*fe60*/  @!P3 FADD.FTZ R40, -R40, -RZ ;  /* 0x800000ff2828b221 */ /* 0x000fe20000010100 */
[--C-:B------:R-:W-:Y:S02]  /*fe70*/  HADD2.F32 R5, -RZ, R6.reuse.H0_H0 ;  /* 0x20000006ff057230 */ /* 0x100fe40000004100 */
[----:B------:R-:W-:Y:S01]  /*fe80*/  @!P3 FADD.FTZ R4, -R4, -RZ ;  /* 0x800000ff0404b221 */ /* 0x000fe20000010100 */
[----:B------:R-:W-:-:S02]  /*fe90*/  HADD2.F32 R42, -RZ, R6.H1_H1 ;  /* 0x30000006ff2a7230 */ /* 0x000fc40000004100 */
[----:B------:R-:W-:Y:S01]  /*fea0*/  FMUL.FTZ R22, R22, R19 ;  /* 0x0000001316167220 */ /* 0x000fe20000410000 */
[--C-:B------:R-:W-:Y:S02]  /*feb0*/  HADD2.F32 R6, -RZ, R7.reuse.H0_H0 ;  /* 0x20000007ff067230 */ /* 0x100fe40000004100 */
[----:B------:R-:W-:Y:S01]  /*fec0*/  @!P3 FADD.FTZ R5, -R5, -RZ ;  /* 0x800000ff0505b221 */ /* 0x000fe20000010100 */
[----:B------:R-:W-:Y:S02]  /*fed0*/  HADD2.F32 R7, -RZ, R7.H1_H1 ;  /* 0x30000007ff077230 */ /* 0x000fe40000004100 */
[----:B------:R-:W-:Y:S01]  /*fee0*/  FMUL.FTZ R16, R16, R4 ;  /* 0x0000000410107220 */ /* 0x000fe20000410000 */
[----:B------:R-:W-:Y:S02]  /*fef0*/  HADD2.F32 R4, -RZ, R25.H0_H0 ;  /* 0x20000019ff047230 */ /* 0x000fe40000004100 */
[----:B------:R-:W-:Y:S01]  /*ff00*/  @!P3 FADD.FTZ R6, -R6, -RZ ;  /* 0x800000ff0606b221 */ /* 0x000fe20000010100 */
[----:B------:R-:W-:Y:S01]  /*ff10*/  FMUL.FTZ R17, R17, R5 ;  /* 0x0000000511117220 */ /* 0x000fe20000410000 */
[----:B------:R-:W-:Y:S01]  /*ff20*/  @!P3 FADD.FTZ R7, -R7, -RZ ;  /* 0x800000ff0707b221 */ /* 0x000fe20000010100 */
[----:B----4-:R-:W-:-:S02]  /*ff30*/  HADD2.F32 R5, -RZ, R12.H0_H0 ;  /* 0x2000000cff057230 */ /* 0x010fc40000004100 */
[----:B------:R-:W-:Y:S01]  /*ff40*/  FMUL.FTZ R18, R18, R6 ;  /* 0x0000000612127220 */ /* 0x000fe20000410000 */
[----:B------:R-:W-:Y:S02]  /*ff50*/  HADD2.F32 R6, -RZ, R21.H0_H0 ;  /* 0x20000015ff067230 */ /* 0x000fe40000004100 */
[----:B------:R-:W-:Y:S01]  /*ff60*/  FMUL.FTZ R39, R39, R7 ;  /* 0x0000000727277220 */ /* 0x000fe20000410000 */
[--C-:B------:R-:W-:Y:S02]  /*ff70*/  HADD2.F32 R7, -RZ, R13.reuse.H0_H0 ;  /* 0x2000000dff077230 */ /* 0x100fe40000004100 */
[----:B------:R-:W-:Y:S01]  /*ff80*/  @!P3 FADD.FTZ R42, -R42, -RZ ;  /* 0x800000ff2a2ab221 */ /* 0x000fe20000010100 */
[----:B------:R-:W-:Y:S01]  /*ff90*/  @!P3 FADD.FTZ R41, -R41, -RZ ;  /* 0x800000ff2929b221 */ /* 0x000fe20000010100 */
[----:B------:R-:W-:Y:S01]  /*ffa0*/  FMUL.FTZ R36, R36, R40 ;  /* 0x0000002824247220 */ /* 0x000fe20000410000 */
[----:B------:R-:W-:Y:S02]  /*ffb0*/  HADD2.F32 R19, -RZ, R13.H1_H1 ;  /* 0x3000000dff137230 */ /* 0x000fe40000004100 */
[----:B------:R-:W-:Y:S01]  /*ffc0*/  FFMA.FTZ R4, R4, R5, R22 ;  /* 0x0000000504047223 */ /* 0x000fe20000010016 */
[----:B------:R-:W-:-:S02]  /*ffd0*/  HADD2.F32 R13, -RZ, R14.H0_H0 ;  /* 0x2000000eff0d7230 */ /* 0x000fc40000004100 */
[----:B------:R-:W-:Y:S01]  /*ffe0*/  FFMA.FTZ R6, R6, R7, R16 ;  /* 0x0000000706067223 */ /* 0x000fe20000010010 */
[----:B------:R-:W-:Y:S02]  /*fff0*/  HADD2.F32 R40, -RZ, R14.H1_H1 ;  /* 0x3000000eff287230 */ /* 0x000fe40000004100 */
[----:B------:R-:W-:Y:S01]  /*10000*/  FMUL.FTZ R38, R38, R42 ;  /* 0x0000002a26267220 */ /* 0x000fe20000410000 */
[----:B------:R-:W-:Y:S02]  /*10010*/  HADD2.F32 R5, -RZ, R23.H0_H0 ;  /* 0x20000017ff057230 */ /* 0x000fe40000004100 */
[----:B------:R-:W-:Y:S01]  /*10020*/  FMUL.FTZ R37, R37, R41 ;  /* 0x0000002925257220 */ /* 0x000fe20000410000 */
[----:B------:R-:W-:Y:S02]  /*10030*/  HADD2.F32 R14, -RZ, R15.H0_H0 ;  /* 0x2000000fff0e7230 */ /* 0x000fe40000004100 */
[----:B------:R-:W-:Y:S02]  /*10040*/  HADD2.F32 R23, -RZ, R23.H1_H1 ;  /* 0x30000017ff177230 */ /* 0x000fe40000004100 */
[----:B------:R-:W-:Y:S01]  /*10050*/  FFMA.FTZ R5, R5, R13, R17 ;  /* 0x0000000d05057223 */ /* 0x000fe20000010011 */
[----:B------:R-:W-:-:S02]  /*10060*/  HADD2.F32 R7, -RZ, R20.H0_H0 ;  /* 0x20000014ff077230 */ /* 0x000fc40000004100 */
[----:B------:R-:W-:Y:S02]  /*10070*/  HADD2.F32 R25, -RZ, R25.H1_H1 ;  /* 0x30000019ff197230 */ /* 0x000fe40000004100 */
[----:B------:R-:W-:Y:S01]  /*10080*/  FFMA.FTZ R23, R23, R40, R38 ;  /* 0x0000002817177223 */ /* 0x000fe20000010026 */
[----:B------:R-:W-:Y:S02]  /*10090*/  HADD2.F32 R12, -RZ, R12.H1_H1 ;  /* 0x3000000cff0c7230 */ /* 0x000fe40000004100 */
[----:B------:R-:W-:Y:S01]  /*100a0*/  FFMA.FTZ R7, R7, R14, R18 ;  /* 0x0000000e07077223 */ /* 0x000fe20000010012 */
[----:B------:R-:W-:Y:S02]  /*100b0*/  HADD2.F32 R15, -RZ, R15.H1_H1 ;  /* 0x3000000fff0f7230 */ /* 0x000fe40000004100 */
[----:B------:R-:W-:Y:S02]  /*100c0*/  HADD2.F32 R21, -RZ, R21.H1_H1 ;  /* 0x30000015ff157230 */ /* 0x000fe40000004100 */
[----:B------:R-:W-:Y:S01]  /*100d0*/  FFMA.FTZ R12, R25, R12, R36 ;  /* 0x0000000c190c7223 */ /* 0x000fe20000010024 */
[----:B------:R-:W-:Y:S01]  /*100e0*/  HADD2.F32 R20, -RZ, R20.H1_H1 ;  /* 0x30000014ff147230 */ /* 0x000fe20000004100 */
[----:B------:R-:W-:Y:S01]  /*100f0*/  F2FP.F16.F32.PACK_AB R23, R23, R5 ;  /* 0x000000051717723e */ /* 0x000fe200000000ff */
[----:B------:R-:W-:-:S02]  /*10100*/  FFMA.FTZ R19, R21, R19, R37 ;  /* 0x0000001315137223 */ /* 0x000fc40000010025 */
[----:B------:R-:W-:Y:S01]  /*10110*/  F2FP.F16.F32.PACK_AB R4, R12, R4 ;  /* 0x000000040c04723e */ /* 0x000fe200000000ff */
[----:B------:R-:W-:Y:S01]  /*10120*/  FFMA.FTZ R15, R20, R15, R39 ;  /* 0x0000000f140f7223 */ /* 0x000fe20000010027 */
[----:B------:R-:W-:Y:S02]  /*10130*/  MOV R22, R23 ;  /* 0x0000001700167202 */ /* 0x000fe40000000f00 */
[----:B------:R-:W-:Y:S02]  /*10140*/  F2FP.F16.F32.PACK_AB R6, R19, R6 ;  /* 0x000000061306723e */ /* 0x000fe400000000ff */
[----:B------:R-:W-:Y:S02]  /*10150*/  F2FP.F16.F32.PACK_AB R7, R15, R7 ;  /* 0x000000070f07723e */ /* 0x000fe400000000ff */
[----:B------:R-:W-:Y:S02]  /*10160*/  MOV R20, R4 ;  /* 0x0000000400147202 */ /* 0x000fe40000000f00 */
[----:B------:R-:W-:-:S02]  /*10170*/  MOV R21, R6 ;  /* 0x0000000600157202 */ /* 0x000fc40000000f00 */
[----:B------:R-:W-:Y:S02]  /*10180*/  MOV R23, R7 ;  /* 0x0000000700177202 */ /* 0x000fe40000000f00 */
.L_x_2562:
[----:B------:R-:W-:Y:S05]  /*10190*/  BSYNC.RECONVERGENT B0 ;  /* 0x0000000000007941 */ /* 0x000fea0003800200 */
.L_x_2561:
[----:B-----5:R2:W-:Y:S01]  /*101a0*/  STS.128 [R46], R20 ;  /* 0x000000142e007388 */ /* 0x0205e20000000c00 */
[----:B------:R-:W-:Y:S05]  /*101b0*/  BRA `(.L_x_2559) ;  /* 0x0000000000047947 */ /* 0x000fea0003800000 */
.L_x_2560:
[----:B------:R3:W-:Y:S02]  /*101c0*/  STS.128 [R46], RZ ;  /* 0x000000ff2e007388 */ /* 0x0007e40000000c00 */
.L_x_2559:
[----:B------:R-:W-:Y:S05]  /*101d0*/  BSYNC.RECONVERGENT B1 ;  /* 0x0000000000017941 */ /* 0x000fea0003800200 */
.L_x_2558:
        /* <DEDUP_REMOVED lines=9> */
[----:B--2---:R2:W5:Y:S01]  /*10270*/  LD.E.128 R20, desc[UR4][R38.64] ;  /* 0x0000000426147980 */ /* 0x004562000c101d00 */
[----:B------:R-:W-:Y:S01]  /*10280*/  ISETP.GE.AND P0, PT, R10, R0, PT ;  /* 0x000000000a00720c */ /* 0x000fe20003f06270 */
[----:B------:R-:W-:-:S12]  /*10290*/  BSSY.RECONVERGENT B0, `(.L_x_2565) ;  /* 0x0000055000007945 */ /* 0x000fd80003800200 */
[----:B------:R-:W-:Y:S05]  /*102a0*/  @P0 BRA `(.L_x_2566) ;  /* 0x00000004004c0947 */ /* 0x000fea0003800000 */
[----:B------:R-:W-:Y:S02]  /*102b0*/  SEL R12, R9, RZ, P3 ;  /* 0x000000ff090c7207 */ /* 0x000fe40001800000 */
[--C-:B------:R-:W-:Y:S02]  /*102c0*/  SHF.R.S32.HI R4, RZ, 0x1f, R27.reuse ;  /* 0x0000001fff047819 */ /* 0x100fe4000001141b */
[----:B------:R-:W-:Y:S02]  /*102d0*/  IADD3 R12, P1, P0, R12, R8, R27 ;  /* 0x000000080c0c7210 */ /* 0x000fe4000783e01b */
[----:B------:R-:W-:Y:S02]  /*102e0*/  SEL R5, R24, RZ, P3 ;  /* 0x000000ff18057207 */ /* 0x000fe40001800000 */
[----:B------:R-:W-:Y:S02]  /*102f0*/  LEA R16, P2, R32, R38, 0x1 ;  /* 0x0000002620107211 */ /* 0x000fe400078408ff */
[----:B------:R-:W-:-:S02]  /*10300*/  IADD3.X R4, PT, PT, R5, R3, R4, P1, P0 ;  /* 0x0000000305047210 */ /* 0x000fc40000fe0404 */
[C---:B------:R-:W-:Y:S02]  /*10310*/  SHF.L.U32 R13, R12.reuse, 0x1, RZ ;  /* 0x000000010c0d7819 */ /* 0x040fe400000006ff */
[----:B------:R-:W-:Y:S02]  /*10320*/  SHF.L.U64.HI R12, R12, 0x1, R4 ;  /* 0x000000010c0c7819 */ /* 0x000fe40000010204 */
[----:B------:R-:W-:Y:S02]  /*10330*/  LEA.HI.X R17, R32, R39, R33, 0x1, P2 ;  /* 0x0000002720117211 */ /* 0x000fe400010f0c21 */
[----:B------:R-:W-:-:S04]  /*10340*/  IADD3 R4, P0, PT, R30, R13, RZ ;  /* 0x0000000d1e047210 */ /* 0x000fc80007f1e0ff */
[----:B------:R-:W-:Y:S01]  /*10350*/  IADD3.X R5, PT, PT, R31, R12, RZ, P0, !PT ;  /* 0x0000000c1f057210 */ /* 0x000fe200007fe4ff */
[----:B------:R-:W3:Y:S01]  /*10360*/  LD.E.128 R16, desc[UR4][R16.64] ;  /* 0x0000000410107980 */ /* 0x000ee2000c101d00 */
[----:B------:R-:W-:-:S04]  /*10370*/  IADD3 R14, P0, PT, R28, R13, RZ ;  /* 0x0000000d1c0e7210 */ /* 0x000fc80007f1e0ff */
[----:B------:R-:W4:Y:S01]  /*10380*/  LD.E.128 R4, desc[UR4][R4.64] ;  /* 0x0000000404047980 */ /* 0x000f22000c101d00 */
[----:B------:R-:W-:-:S06]  /*10390*/  IADD3.X R15, PT, PT, R29, R12, RZ, P0, !PT ;  /* 0x0000000c1d0f7210 */ /* 0x000fcc00007fe4ff */
[----:B------:R-:W2:Y:S01]  /*103a0*/  LD.E.128 R12, desc[UR4][R14.64] ;  /* 0x000000040e0c7980 */ /* 0x000ea2000c101d00 */
[----:B-----5:R-:W-:Y:S02]  /*103b0*/  MOV R27, R20 ;  /* 0x00000014001b7202 */ /* 0x020fe40000000f00 */
[----:B------:R-:W-:Y:S02]  /*103c0*/  MOV R20, R23 ;  /* 0x0000001700147202 */ /* 0x000fe40000000f00 */
[----:B------:R-:W-:Y:S01]  /*103d0*/  MOV R23, R22 ;  /* 0x0000001600177202 */ /* 0x000fe20000000f00 */
[--C-:B---3--:R-:W-:Y:S02]  /*103e0*/  HADD2.F32 R22, -RZ, R16.reuse.H0_H0 ;  /* 0x20000010ff167230 */ /* 0x108fe40000004100 */
[----:B------:R-:W-:Y:S02]  /*103f0*/  HADD2.F32 R34, -RZ, R16.H1_H1 ;  /* 0x30000010ff227230 */ /* 0x000fe40000004100 */
[----:B------:R-:W-:-:S02]  /*10400*/  HADD2.F32 R16, -RZ, R17.H0_H0 ;  /* 0x20000011ff107230 */ /* 0x000fc40000004100 */
[----:B------:R-:W-:Y:S02]  /*10410*/  HADD2.F32 R35, -RZ, R17.H1_H1 ;  /* 0x30000011ff237230 */ /* 0x000fe40000004100 */
[--C-:B------:R-:W-:Y:S02]  /*10420*/  HADD2.F32 R17, -RZ, R18.reuse.H0_H0 ;  /* 0x20000012ff117230 */ /* 0x100fe40000004100 */
[----:B------:R-:W-:Y:S02]  /*10430*/  HADD2.F32 R36, -RZ, R18.H1_H1 ;  /* 0x30000012ff247230 */ /* 0x000fe40000004100 */
[--C-:B------:R-:W-:Y:S02]  /*10440*/  HADD2.F32 R18, -RZ, R19.reuse.H0_H0 ;  /* 0x20000013ff127230 */ /* 0x100fe40000004100 */
[----:B------:R-:W-:Y:S02]  /*10450*/  HADD2.F32 R37, -RZ, R19.H1_H1 ;  /* 0x30000013ff257230 */ /* 0x000fe40000004100 */
[----:B----4-:R-:W-:-:S02]  /*10460*/  HADD2.F32 R19, -RZ, R4.H0_H0 ;  /* 0x20000004ff137230 */ /* 0x010fc40000004100 */
        /* <DEDUP_REMOVED lines=17> */
[----:B--2---:R-:W-:-:S02]  /*10580*/  HADD2.F32 R5, -RZ, R12.H0_H0 ;  /* 0x2000000cff057230 */ /* 0x004fc40000004100 */
        /* <DEDUP_REMOVED lines=37> */
.L_x_2566:
[----:B------:R-:W-:Y:S05]  /*107e0*/  BSYNC.RECONVERGENT B0 ;  /* 0x0000000000007941 */ /* 0x000fea0003800200 */
.L_x_2565:
[----:B-----5:R1:W-:Y:S02]  /*107f0*/  STS.128 [R46+0x800], R20 ;  /* 0x000800142e007388 */ /* 0x0203e40000000c00 */
.L_x_2564:
[----:B------:R-:W-:Y:S05]  /*10800*/  BSYNC.RECONVERGENT B1 ;  /* 0x0000000000017941 */ /* 0x000fea0003800200 */
.L_x_2563:
        /* <DEDUP_REMOVED lines=9> */
[----:B-12---:R1:W5:Y:S01]  /*108a0*/  LD.E.128 R20, desc[UR4][R6.64] ;  /* 0x0000000406147980 */ /* 0x006362000c101d00 */
[----:B------:R-:W-:Y:S01]  /*108b0*/  ISETP.GE.AND P0, PT, R10, R0, PT ;  /* 0x000000000a00720c */ /* 0x000fe20003f06270 */
[----:B------:R-:W-:-:S12]  /*108c0*/  BSSY.RECONVERGENT B0, `(.L_x_2569) ;  /* 0x0000056000007945 */ /* 0x000fd80003800200 */
[----:B------:R-:W-:Y:S05]  /*108d0*/  @P0 BRA `(.L_x_2570) ;  /* 0x0000000400500947 */ /* 0x000fea0003800000 */
[----:B------:R-:W-:Y:S02]  /*108e0*/  SHF.L.U32 R5, R2, 0x5, RZ ;  /* 0x0000000502057819 */ /* 0x000fe400000006ff */
[----:B------:R-:W-:Y:S02]  /*108f0*/  SEL R12, R9, RZ, P3 ;  /* 0x000000ff090c7207 */ /* 0x000fe40001800000 */
[----:B------:R-:W-:Y:S02]  /*10900*/  SEL R4, R24, RZ, P3 ;  /* 0x000000ff18047207 */ /* 0x000fe40001800000 */
[--C-:B------:R-:W-:Y:S02]  /*10910*/  IADD3 R12, P1, P0, R12, R8, R5.reuse ;  /* 0x000000080c0c7210 */ /* 0x100fe4000783e005 */
[----:B------:R-:W-:Y:S02]  /*10920*/  SHF.R.S32.HI R5, RZ, 0x1f, R5 ;  /* 0x0000001fff057819 */ /* 0x000fe40000011405 */
[----:B------:R-:W-:-:S02]  /*10930*/  LEA R16, P2, R32, R6, 0x1 ;  /* 0x0000000620107211 */ /* 0x000fc400078408ff */
[----:B------:R-:W-:Y:S02]  /*10940*/  IADD3.X R4, PT, PT, R4, R3, R5, P1, P0 ;  /* 0x0000000304047210 */ /* 0x000fe40000fe0405 */
[C---:B------:R-:W-:Y:S02]  /*10950*/  SHF.L.U32 R13, R12.reuse, 0x1, RZ ;  /* 0x000000010c0d7819 */ /* 0x040fe400000006ff */
[----:B------:R-:W-:Y:S02]  /*10960*/  SHF.L.U64.HI R12, R12, 0x1, R4 ;  /* 0x000000010c0c7819 */ /* 0x000fe40000010204 */
[----:B------:R-:W-:Y:S02]  /*10970*/  LEA.HI.X R17, R32, R7, R33, 0x1, P2 ;  /* 0x0000000720117211 */ /* 0x000fe400010f0c21 */
[----:B------:R-:W-:-:S04]  /*10980*/  IADD3 R4, P0, PT, R30, R13, RZ ;  /* 0x0000000d1e047210 */ /* 0x000fc80007f1e0ff */
[----:B------:R-:W-:Y:S01]  /*10990*/  IADD3.X R5, PT, PT, R31, R12, RZ, P0, !PT ;  /* 0x0000000c1f057210 */ /* 0x000fe200007fe4ff */
[----:B------:R-:W2:Y:S01]  /*109a0*/  LD.E.128 R16, desc[UR4][R16.64] ;  /* 0x0000000410107980 */ /* 0x000ea2000c101d00 */
[----:B------:R-:W-:-:S04]  /*109b0*/  IADD3 R14, P0, PT, R28, R13, RZ ;  /* 0x0000000d1c0e7210 */ /* 0x000fc80007f1e0ff */
[----:B-1----:R-:W3:Y:S01]  /*109c0*/  LD.E.128 R4, desc[UR4][R4.64] ;  /* 0x0000000404047980 */ /* 0x002ee2000c101d00 */
        /* <DEDUP_REMOVED lines=69> */
.L_x_2570:
[----:B------:R-:W-:Y:S05]  /*10e20*/  BSYNC.RECONVERGENT B0 ;  /* 0x0000000000007941 */ /* 0x000fea0003800200 */
.L_x_2569:
[----:B-----5:R2:W-:Y:S02]  /*10e30*/  STS.128 [R46+0x1000], R20 ;  /* 0x001000142e007388 */ /* 0x0205e40000000c00 */
.L_x_2568:
[----:B------:R-:W-:Y:S05]  /*10e40*/  BSYNC.RECONVERGENT B1 ;  /* 0x0000000000017941 */ /* 0x000fea0003800200 */
.L_x_2567:
[----:B------:R-:W-:-:S04]  /*10e50*/  IADD3 R36, PT, PT, R140, 0x30, RZ ;  /* 0x000000308c247810 */ /* 0x000fc80007ffe0ff */
[----:B------:R-:W-:-:S13]  /*10e60*/  ISETP.GE.AND P0, PT, R36, R61, PT ;  /* 0x0000003d2400720c */ /* 0x000fda0003f06270 */
[----:B------:R-:W-:Y:S05]  /*10e70*/  @P0 BRA `(.L_x_2541) ;  /* 0x00000004008c0947 */ /* 0x000fea0003800000 */
[----:B-----5:R-:W-:-:S13]  /*10e80*/  ISETP.GE.AND P0, PT, R10, R26, PT ;  /* 0x0000001a0a00720c */ /* 0x020fda0003f06270 */
[----:B------:R1:W-:Y:S01]  /*10e90*/  @P0 STS.128 [R46+0x1800], RZ ;  /* 0x001800ff2e000388 */ /* 0x0003e20000000c00 */
[----:B------:R-:W-:Y:S05]  /*10ea0*/  @P0 BRA `(.L_x_2541) ;  /* 0x0000000400800947 */ /* 0x000fea0003800000 */
[----:B-12---:R-:W-:-:S04]  /*10eb0*/  LEA R20, P0, R146, R38, 0x6 ;  /* 0x0000002692147211 */ /* 0x006fc800078030ff */
[----:B------:R-:W-:-:S06]  /*10ec0*/  LEA.HI.X R21, R146, R39, R147, 0x6, P0 ;  /* 0x0000002792157211 */ /* 0x000fcc00000f3493 */
[----:B------:R-:W5:Y:S01]  /*10ed0*/  LD.E.128 R20, desc[UR4][R20.64] ;  /* 0x0000000414147980 */ /* 0x000f62000c101d00 */
[----:B------:R-:W-:Y:S01]  /*10ee0*/  ISETP.GE.AND P0, PT, R10, R0, PT ;  /* 0x000000000a00720c */ /* 0x000fe20003f06270 */
[----:B------:R-:W-:-:S12]  /*10ef0*/  BSSY.RECONVERGENT B0, `(.L_x_2571) ;  /* 0x000005a000007945 */ /* 0x000fd80003800200 */
[----:B------:R-:W-:Y:S05]  /*10f00*/  @P0 BRA `(.L_x_2572) ;  /* 0x0000000400600947 */ /* 0x000fea0003800000 */
[----:B------:R-:W-:Y:S01]  /*10f10*/  IMAD R2, R2, 0x30, RZ ;  /* 0x0000003002027824 */ /* 0x000fe200078e02ff */
[----:B------:R-:W-:Y:S01]  /*10f20*/  SEL R9, R9, RZ, P3 ;  /* 0x000000ff09097207 */ /* 0x000fe20001800000 */
[----:B------:R-:W-:Y:S01]  /*10f30*/  IMAD R0, R147, 0x30, RZ ;  /* 0x0000003093007824 */ /* 0x000fe200078e02ff */
[----:B------:R-:W-:Y:S01]  /*10f40*/  SEL R24, R24, RZ, P3 ;  /* 0x000000ff18187207 */ /* 0x000fe20001800000 */
[----:B------:R-:W-:Y:S01]  /*10f50*/  IMAD.WIDE.U32 R32, R146, 0x30, R32 ;  /* 0x0000003092207825 */ /* 0x000fe200078e0020 */
[--C-:B------:R-:W-:Y:S02]  /*10f60*/  IADD3 R9, P1, P0, R9, R8, R2.reuse ;  /* 0x0000000809097210 */ /* 0x100fe4000783e002 */
[----:B------:R-:W-:Y:S02]  /*10f70*/  SHF.R.S32.HI R2, RZ, 0x1f, R2 ;  /* 0x0000001fff027819 */ /* 0x000fe40000011402 */
[----:B------:R-:W-:Y:S02]  /*10f80*/  IADD3 R4, PT, PT, R33, R0, RZ ;  /* 0x0000000021047210 */ /* 0x000fe40007ffe0ff */
[----:B------:R-:W-:-:S02]  /*10f90*/  LEA R16, P2, R32, R138, 0x1 ;  /* 0x0000008a20107211 */ /* 0x000fc400078408ff */
[----:B------:R-:W-:Y:S02]  /*10fa0*/  IADD3.X R2, PT, PT, R24, R3, R2, P1, P0 ;  /* 0x0000000318027210 */ /* 0x000fe40000fe0402 */
[C---:B------:R-:W-:Y:S02]  /*10fb0*/  SHF.L.U32 R0, R9.reuse, 0x1, RZ ;  /* 0x0000000109007819 */ /* 0x040fe400000006ff */
[----:B------:R-:W-:Y:S02]  /*10fc0*/  LEA.HI.X R17, R32, R139, R4, 0x1, P2 ;  /* 0x0000008b20117211 */ /* 0x000fe400010f0c04 */
[----:B------:R-:W-:Y:S02]  /*10fd0*/  SHF.L.U64.HI R2, R9, 0x1, R2 ;  /* 0x0000000109027819 */ /* 0x000fe40000010202 */
[----:B------:R-:W-:Y:S02]  /*10fe0*/  IADD3 R4, P0, PT, R30, R0, RZ ;  /* 0x000000001e047210 */ /* 0x000fe40007f1e0ff */
[----:B------:R-:W2:Y:S02]  /*10ff0*/  LD.E.128 R16, desc[UR4][R16.64] ;  /* 0x0000000410107980 */ /* 0x000ea4000c101d00 */
[----:B------:R-:W-:-:S02]  /*11000*/  IADD3.X R5, PT, PT, R31, R2, RZ, P0, !PT ;  /* 0x000000021f057210 */ /* 0x000fc400007fe4ff */
[----:B------:R-:W-:-:S04]  /*11010*/  IADD3 R12, P0, PT, R28, R0, RZ ;  /* 0x000000001c0c7210 */ /* 0x000fc80007f1e0ff */
[----:B------:R-:W3:Y:S01]  /*11020*/  LD.E.128 R4, desc[UR4][R4.64] ;  /* 0x0000000404047980 */ /* 0x000ee2000c101d00 */
[----:B------:R-:W-:-:S06]  /*11030*/  IADD3.X R13, PT, PT, R29, R2, RZ, P0, !PT ;  /* 0x000000021d0d7210 */ /* 0x000fcc00007fe4ff */
[----:B------:R-:W4:Y:S01]  /*11040*/  LD.E.128 R12, desc[UR4][R12.64] ;  /* 0x000000040c0c7980 */ /* 0x000f22000c101d00 */
[----:B-----5:R-:W-:Y:S02]  /*11050*/  MOV R3, R20 ;  /* 0x0000001400037202 */ /* 0x020fe40000000f00 */
[----:B------:R-:W-:Y:S02]  /*11060*/  MOV R0, R21 ;  /* 0x0000001500007202 */ /* 0x000fe40000000f00 */
[----:B------:R-:W-:Y:S02]  /*11070*/  MOV R9, R22 ;  /* 0x0000001600097202 */ /* 0x000fe40000000f00 */
[----:B------:R-:W-:Y:S01]  /*11080*/  MOV R2, R23 ;  /* 0x0000001700027202 */ /* 0x000fe20000000f00 */
[--C-:B--2---:R-:W-:Y:S02]  /*11090*/  HADD2.F32 R8, -RZ, R16.reuse.H0_H0 ;  /* 0x20000010ff087230 */ /* 0x104fe40000004100 */
[----:B------:R-:W-:-:S02]  /*110a0*/  HADD2.F32 R20, -RZ, R16.H1_H1 ;  /* 0x30000010ff147230 */ /* 0x000fc40000004100 */
[--C-:B------:R-:W-:Y:S02]  /*110b0*/  HADD2.F32 R16, -RZ, R17.reuse.H0_H0 ;  /* 0x20000011ff107230 */ /* 0x100fe40000004100 */
[----:B------:R-:W-:Y:S02]  /*110c0*/  HADD2.F32 R21, -RZ, R17.H1_H1 ;  /* 0x30000011ff157230 */ /* 0x000fe40000004100 */
[--C-:B------:R-:W-:Y:S02]  /*110d0*/  HADD2.F32 R17, -RZ, R18.reuse.H0_H0 ;  /* 0x20000012ff117230 */ /* 0x100fe40000004100 */
[----:B------:R-:W-:Y:S02]  /*110e0*/  HADD2.F32 R22, -RZ, R18.H1_H1 ;  /* 0x30000012ff167230 */ /* 0x000fe40000004100 */
[--C-:B------:R-:W-:Y:S02]  /*110f0*/  HADD2.F32 R18, -RZ, R19.reuse.H0_H0 ;  /* 0x20000013ff127230 */ /* 0x100fe40000004100 */
[----:B------:R-:W-:-:S02]  /*11100*/  HADD2.F32 R23, -RZ, R19.H1_H1 ;  /* 0x30000013ff177230 */ /* 0x000fc40000004100 */
[--C-:B---3--:R-:W-:Y:S02]  /*11110*/  HADD2.F32 R19, -RZ, R4.reuse.H0_H0 ;  /* 0x20000004ff137230 */ /* 0x108fe40000004100 */
[----:B------:R-:W-:Y:S02]  /*11120*/  HADD2.F32 R24, -RZ, R4.H1_H1 ;  /* 0x30000004ff187230 */ /* 0x000fe40000004100 */
[--C-:B------:R-:W-:Y:S02]  /*11130*/  HADD2.F32 R4, -RZ, R5.reuse.H0_H0 ;  /* 0x20000005ff047230 */ /* 0x100fe40000004100 */
[----:B------:R-:W-:Y:S01]  /*11140*/  @!P3 FADD.FTZ R19, -R19, -RZ ;  /* 0x800000ff1313b221 */ /* 0x000fe20000010100 */
[----:B------:R-:W-:Y:S02]  /*11150*/  HADD2.F32 R26, -RZ, R5.H1_H1 ;  /* 0x30000005ff1a7230 */ /* 0x000fe40000004100 */
[----:B------:R-:W-:Y:S01]  /*11160*/  @!P3 FADD.FTZ R24, -R24, -RZ ;  /* 0x800000ff1818b221 */ /* 0x000fe20000010100 */
[----:B------:R-:W-:-:S02]  /*11170*/  HADD2.F32 R5, -RZ, R6.H0_H0 ;  /* 0x20000006ff057230 */ /* 0x000fc40000004100 */
[----:B------:R-:W-:Y:S01]  /*11180*/  @!P3 FADD.FTZ R4, -R4, -RZ ;  /* 0x800000ff0404b221 */ /* 0x000fe20000010100 */
[----:B------:R-:W-:Y:S02]  /*11190*/  HADD2.F32 R28, -RZ, R6.H1_H1 ;  /* 0x30000006ff1c7230 */ /* 0x000fe40000004100 */
[----:B------:R-:W-:Y:S01]  /*111a0*/  FMUL.FTZ R8, R8, R19 ;  /* 0x0000001308087220 */ /* 0x000fe20000410000 */
[--C-:B------:R-:W-:Y:S02]  /*111b0*/  HADD2.F32 R6, -RZ, R7.reuse.H0_H0 ;  /* 0x20000007ff067230 */ /* 0x100fe40000004100 */
[----:B------:R-:W-:Y:S01]  /*111c0*/  @!P3 FADD.FTZ R5, -R5, -RZ ;  /* 0x800000ff0505b221 */ /* 0x000fe20000010100 */
[----:B------:R-:W-:Y:S02]  /*111d0*/  HADD2.F32 R7, -RZ, R7.H1_H1 ;  /* 0x30000007ff077230 */ /* 0x000fe40000004100 */
[----:B------:R-:W-:Y:S01]  /*111e0*/  FMUL.FTZ R16, R16, R4 ;  /* 0x0000000410107220 */ /* 0x000fe20000410000 */
[----:B------:R-:W-:-:S02]  /*111f0*/  HADD2.F32 R4, -RZ, R3.H0_H0 ;  /* 0x20000003ff047230 */ /* 0x000fc40000004100 */
[----:B------:R-:W-:Y:S01]  /*11200*/  @!P3 FADD.FTZ R6, -R6, -RZ ;  /* 0x800000ff0606b221 */ /* 0x000fe20000010100 */
[----:B------:R-:W-:Y:S01]  /*11210*/  FMUL.FTZ R17, R17, R5 ;  /* 0x0000000511117220 */ /* 0x000fe20000410000 */
[----:B------:R-:W-:Y:S01]  /*11220*/  @!P3 FADD.FTZ R7, -R7, -RZ ;  /* 0x800000ff0707b221 */ /* 0x000fe20000010100 */
[----:B------:R-:W-:Y:S02]  /*11230*/  HADD2.F32 R5, -RZ, R0.H0_H0 ;  /* 0x20000000ff057230 */ /* 0x000fe40000004100 */
[----:B------:R-:W-:Y:S01]  /*11240*/  FMUL.FTZ R18, R18, R6 ;  /* 0x0000000612127220 */ /* 0x000fe20000410000 */
[----:B------:R-:W-:Y:S02]  /*11250*/  HADD2.F32 R6, -RZ, R3.H1_H1 ;  /* 0x30000003ff067230 */ /* 0x000fe40000004100 */
[----:B------:R-:W-:Y:S01]  /*11260*/  FMUL.FTZ R23, R23, R7 ;  /* 0x0000000717177220 */ /* 0x000fe20000410000 */
[----:B----4-:R-:W-:Y:S02]  /*11270*/  HADD2.F32 R3, -RZ, R12.H0_H0 ;  /* 0x2000000cff037230 */ /* 0x010fe40000004100 */
[----:B------:R-:W-:Y:S01]  /*11280*/  @!P3 FADD.FTZ R26, -R26, -RZ ;  /* 0x800000ff1a1ab221 */ /* 0x000fe20000010100 */
[----:B------:R-:W-:-:S02]  /*11290*/  HADD2.F32 R7, -RZ, R13.H0_H0 ;  /* 0x2000000dff077230 */ /* 0x000fc40000004100 */
[----:B------:R-:W-:Y:S01]  /*112a0*/  FMUL.FTZ R20, R20, R24 ;  /* 0x0000001814147220 */ /* 0x000fe20000410000 */
[----:B------:R-:W-:Y:S01]  /*112b0*/  @!P3 FADD.FTZ R28, -R28, -RZ ;  /* 0x800000ff1c1cb221 */ /* 0x000fe20000010100 */
[----:B------:R-:W-:Y:S02]  /*112c0*/  HADD2.F32 R19, -RZ, R13.H1_H1 ;  /* 0x3000000dff137230 */ /* 0x000fe40000004100 */
[----:B------:R-:W-:Y:S01]  /*112d0*/  FFMA.FTZ R3, R4, R3, R8 ;  /* 0x0000000304037223 */ /* 0x000fe20000010008 */
[--C-:B------:R-:W-:Y:S02]  /*112e0*/  HADD2.F32 R13, -RZ, R14.reuse.H0_H0 ;  /* 0x2000000eff0d7230 */ /* 0x100fe40000004100 */
[----:B------:R-:W-:Y:S01]  /*112f0*/  FFMA.FTZ R5, R5, R7, R16 ;  /* 0x0000000705057223 */ /* 0x000fe20000010010 */
[----:B------:R-:W-:Y:S02]  /*11300*/  HADD2.F32 R24, -RZ, R14.H1_H1 ;  /* 0x3000000eff187230 */ /* 0x000fe40000004100 */
[----:B------:R-:W-:Y:S01]  /*11310*/  FMUL.FTZ R21, R21, R26 ;  /* 0x0000001a15157220 */ /* 0x000fe20000410000 */
[----:B------:R-:W-:-:S02]  /*11320*/  HADD2.F32 R4, -RZ, R0.H1_H1 ;  /* 0x30000000ff047230 */ /* 0x000fc40000004100 */
[----:B------:R-:W-:Y:S01]  /*11330*/  FMUL.FTZ R22, R22, R28 ;  /* 0x0000001c16167220 */ /* 0x000fe20000410000 */
[----:B------:R-:W-:Y:S02]  /*11340*/  HADD2.F32 R14, -RZ, R15.H0_H0 ;  /* 0x2000000fff0e7230 */ /* 0x000fe40000004100 */
[----:B------:R-:W-:Y:S02]  /*11350*/  HADD2.F32 R0, -RZ, R9.H0_H0 ;  /* 0x20000009ff007230 */ /* 0x000fe40000004100 */
[----:B------:R-:W-:Y:S01]  /*11360*/  FFMA.FTZ R4, R4, R19, R21 ;  /* 0x0000001304047223 */ /* 0x000fe20000010015 */
[----:B------:R-:W-:Y:S02]  /*11370*/  HADD2.F32 R7, -RZ, R2.H0_H0 ;  /* 0x20000002ff077230 */ /* 0x000fe40000004100 */
[----:B------:R-:W-:Y:S02]  /*11380*/  HADD2.F32 R12, -RZ, R12.H1_H1 ;  /* 0x3000000cff0c7230 */ /* 0x000fe40000004100 */
[----:B------:R-:W-:Y:S01]  /*11390*/  FFMA.FTZ R0, R0, R13, R17 ;  /* 0x0000000d00007223 */ /* 0x000fe20000010011 */
[----:B------:R-:W-:-:S02]  /*113a0*/  HADD2.F32 R15, -RZ, R15.H1_H1 ;  /* 0x3000000fff0f7230 */ /* 0x000fc40000004100 */
[----:B------:R-:W-:Y:S01]  /*113b0*/  FFMA.FTZ R7, R7, R14, R18 ;  /* 0x0000000e07077223 */ /* 0x000fe20000010012 */
[----:B------:R-:W-:Y:S02]  /*113c0*/  HADD2.F32 R9, -RZ, R9.H1_H1 ;  /* 0x30000009ff097230 */ /* 0x000fe40000004100 */
[----:B------:R-:W-:Y:S01]  /*113d0*/  FFMA.FTZ R6, R6, R12, R20 ;  /* 0x0000000c06067223 */ /* 0x000fe20000010014 */
[----:B------:R-:W-:Y:S01]  /*113e0*/  HADD2.F32 R2, -RZ, R2.H1_H1 ;  /* 0x30000002ff027230 */ /* 0x000fe20000004100 */
[----:B------:R-:W-:Y:S01]  /*113f0*/  F2FP.F16.F32.PACK_AB R4, R4, R5 ;  /* 0x000000050404723e */ /* 0x000fe200000000ff */
[----:B------:R-:W-:Y:S02]  /*11400*/  FFMA.FTZ R9, R9, R24, R22 ;  /* 0x0000001809097223 */ /* 0x000fe40000010016 */
[----:B------:R-:W-:Y:S01]  /*11410*/  F2FP.F16.F32.PACK_AB R3, R6, R3 ;  /* 0x000000030603723e */ /* 0x000fe200000000ff */
[----:B------:R-:W-:Y:S01]  /*11420*/  FFMA.FTZ R2, R2, R15, R23 ;  /* 0x0000000f02027223 */ /* 0x000fe20000010017 */
[----:B------:R-:W-:-:S02]  /*11430*/  MOV R21, R4 ;  /* 0x0000000400157202 */ /* 0x000fc40000000f00 */
[----:B------:R-:W-:Y:S02]  /*11440*/  F2FP.F16.F32.PACK_AB R0, R9, R0 ;  /* 0x000000000900723e */ /* 0x000fe400000000ff */
[----:B------:R-:W-:Y:S02]  /*11450*/  F2FP.F16.F32.PACK_AB R2, R2, R7 ;  /* 0x000000070202723e */ /* 0x000fe400000000ff */
[----:B------:R-:W-:Y:S02]  /*11460*/  MOV R20, R3 ;  /* 0x0000000300147202 */ /* 0x000fe40000000f00 */
[----:B------:R-:W-:Y:S02]  /*11470*/  MOV R22, R0 ;  /* 0x0000000000167202 */ /* 0x000fe40000000f00 */
[----:B------:R-:W-:Y:S02]  /*11480*/  MOV R23, R2 ;  /* 0x0000000200177202 */ /* 0x000fe40000000f00 */
.L_x_2572:
[----:B------:R-:W-:Y:S05]  /*11490*/  BSYNC.RECONVERGENT B0 ;  /* 0x0000000000007941 */ /* 0x000fea0003800200 */
.L_x_2571:
[----:B-----5:R1:W-:Y:S02]  /*114a0*/  STS.128 [R46+0x1800], R20 ;  /* 0x001800142e007388 */ /* 0x0203e40000000c00 */
.L_x_2541:
[----:B------:R-:W-:Y:S05]  /*114b0*/  BSYNC.RECONVERGENT B2 ;  /* 0x0000000000027941 */ /* 0x000fea0003800200 */
.L_x_2532:
[----:B------:R-:W-:Y:S01]  /*114c0*/  IADD3 R56, PT, PT, -R56, R50, RZ ;  /* 0x0000003238387210 */ /* 0x000fe20007ffe1ff */
[----:B------:R-:W-:Y:S03]  /*114d0*/  BSSY.RECONVERGENT B0, `(.L_x_2573) ;  /* 0x000000d000007945 */ /* 0x000fe60003800200 */
[----:B------:R-:W-:-:S13]  /*114e0*/  ISETP.GE.AND P2, PT, R140, R56, PT ;  /* 0x000000388c00720c */ /* 0x000fda0003f46270 */
[----:B------:R-:W-:Y:S05]  /*114f0*/  @P2 BRA `(.L_x_2574) ;  /* 0x0000000000282947 */ /* 0x000fea0003800000 */
[----:B------:R-:W-:-:S13]  /*11500*/  ISETP.GE.AND P0, PT, R10, R236, PT ;  /* 0x000000ec0a00720c */ /* 0x000fda0003f06270 */
[----:B------:R-:W-:Y:S05]  /*11510*/  @P0 BRA `(.L_x_2575) ;  /* 0x00000000001c0947 */ /* 0x000fea0003800000 */
[----:B----4-:R-:W-:Y:S02]  /*11520*/  MOV R2, R229 ;  /* 0x000000e500027202 */ /* 0x010fe40000000f00 */
[----:B-----5:R-:W-:-:S05]  /*11530*/  MOV R3, R228 ;  /* 0x000000e400037202 */ /* 0x020fca0000000f00 */
[----:B------:R-:W-:Y:S01]  /*11540*/  @!PT LDS RZ, [RZ] ;  /* 0x00000000fffff984 */ /* 0x000fe20000000800 */
[----:B------:R-:W-:Y:S01]  /*11550*/  @!PT LDS RZ, [RZ] ;  /* 0x00000000fffff984 */ /* 0x000fe20000000800 */
[----:B------:R-:W-:Y:S01]  /*11560*/  @!PT LDS RZ, [RZ] ;  /* 0x00000000fffff984 */ /* 0x000fe20000000800 */
[----:B------:R4:W-:Y:S01]  /*11570*/  LDGSTS.E.BYPASS.LTC128B.128 [R46+0x2000], desc[UR4][R2.64] ;  /* 0x02000000022e7fae */ /* 0x0009e2000b981a04 */
[----:B------:R-:W-:Y:S05]  /*11580*/  BRA `(.L_x_2574) ;  /* 0x0000000000047947 */ /* 0x000fea0003800000 */
.L_x_2575:
[----:B------:R1:W-:Y:S02]  /*11590*/  STS.128 [R46+0x2000], RZ ;  /* 0x002000ff2e007388 */ /* 0x0003e40000000c00 */
.L_x_2574:
[----:B------:R-:W-:Y:S05]  /*115a0*/  BSYNC.RECONVERGENT B0 ;  /* 0x0000000000007941 */ /* 0x000fea0003800200 */
.L_x_2573:
[----:B------:R-:W-:Y:S01]  /*115b0*/  ISETP.GE.AND P1, PT, R25, R56, PT ;  /* 0x000000381900720c */ /* 0x000fe20003f26270 */
[C---:B------:R-:W-:Y:S01]  /*115c0*/  IMAD.SHL.U32 R16, R53.reuse, 0x2, RZ ;  /* 0x0000000235107824 */ /* 0x040fe200078e00ff */
[----:B------:R-:W-:Y:S01]  /*115d0*/  SHF.L.U64.HI R53, R53, 0x1, R54 ;  /* 0x0000000135357819 */ /* 0x000fe20000010236 */
[----:B------:R-:W-:Y:S03]  /*115e0*/  BSSY.RECONVERGENT B0, `(.L_x_2576) ;  /* 0x000000c000007945 */ /* 0x000fe60003800200 */
[----:B------:R-:W-:-:S05]  /*115f0*/  IADD3 R16, P0, PT, R16, R229, RZ ;  /* 0x000000e510107210 */ /* 0x000fca0007f1e0ff */
[----:B------:R-:W-:Y:S02]  /*11600*/  IMAD.X R17, R53, 0x1, R228, P0 ;  /* 0x0000000135117824 */ /* 0x000fe400000e06e4 */
[----:B------:R-:W-:Y:S06]  /*11610*/  @P1 BRA `(.L_x_2577) ;  /* 0x0000000000201947 */ /* 0x000fec0003800000 */
[----:B------:R-:W-:-:S13]  /*11620*/  ISETP.GE.AND P0, PT, R10, R236, PT ;  /* 0x000000ec0a00720c */ /* 0x000fda0003f06270 */
[----:B------:R-:W-:Y:S05]  /*11630*/  @P0 BRA `(.L_x_2578) ;  /* 0x0000000000140947 */ /* 0x000fea0003800000 */
[----:B------:R-:W-:Y:S01]  /*11640*/  @!PT LDS RZ, [RZ] ;  /* 0x00000000fffff984 */ /* 0x000fe20000000800 */
[----:B------:R-:W-:Y:S01]  /*11650*/  @!PT LDS RZ, [RZ] ;  /* 0x00000000fffff984 */ /* 0x000fe20000000800 */
[----:B------:R-:W-:Y:S01]  /*11660*/  @!PT LDS RZ, [RZ] ;  /* 0x00000000fffff984 */ /* 0x000fe20000000800 */
[----:B------:R1:W-:Y:S01]  /*11670*/  LDGSTS.E.BYPASS.LTC128B.128 [R46+0x2800], desc[UR4][R16.64] ;  /* 0x02800000102e7fae */ /* 0x0003e2000b981a04 */
[----:B------:R-:W-:Y:S05]  /*11680*/  BRA `(.L_x_2577) ;  /* 0x0000000000047947 */ /* 0x000fea0003800000 */
.L_x_2578:
[----:B------:R1:W-:Y:S02]  /*11690*/  STS.128 [R46+0x2800], RZ ;  /* 0x002800ff2e007388 */ /* 0x0003e40000000c00 */
.L_x_2577:
[----:B------:R-:W-:Y:S05]  /*116a0*/  BSYNC.RECONVERGENT B0 ;  /* 0x0000000000007941 */ /* 0x000fea0003800200 */
.L_x_2576:
[----:B------:R-:W-:Y:S01]  /*116b0*/  ISETP.GE.AND P0, PT, R27, R56, PT ;  /* 0x000000381b00720c */ /* 0x000fe20003f06270 */
[----:B------:R-:W-:-:S12]  /*116c0*/  BSSY.RECONVERGENT B0, `(.L_x_2579) ;  /* 0x000000c000007945 */ /* 0x000fd80003800200 */
[----:B------:R-:W-:Y:S05]  /*116d0*/  @P0 BRA `(.L_x_2580) ;  /* 0x0000000000280947 */ /* 0x000fea0003800000 */
[----:B------:R-:W-:-:S13]  /*116e0*/  ISETP.GE.AND P0, PT, R10, R236, PT ;  /* 0x000000ec0a00720c */ /* 0x000fda0003f06270 */
[----:B------:R-:W-:Y:S05]  /*116f0*/  @P0 BRA `(.L_x_2581) ;  /* 0x00000000001c0947 */ /* 0x000fea0003800000 */
[----:B----4-:R-:W-:-:S04]  /*11700*/  LEA R2, P0, R224, R16, 0x5 ;  /* 0x00000010e0027211 */ /* 0x010fc800078028ff */
[----:B-----5:R-:W-:-:S05]  /*11710*/  LEA.HI.X R3, R224, R17, R225, 0x5, P0 ;  /* 0x00000011e0037211 */ /* 0x020fca00000f2ce1 */
[----:B------:R-:W-:Y:S01]  /*11720*/  @!PT LDS RZ, [RZ] ;  /* 0x00000000fffff984 */ /* 0x000fe20000000800 */
[----:B------:R-:W-:Y:S01]  /*11730*/  @!PT LDS RZ, [RZ] ;  /* 0x00000000fffff984 */ /* 0x000fe20000000800 */
[----:B------:R-:W-:Y:S01]  /*11740*/  @!PT LDS RZ, [RZ] ;  /* 0x00000000fffff984 */ /* 0x000fe20000000800 */
[----:B------:R4:W-:Y:S01]  /*11750*/  LDGSTS.E.BYPASS.LTC128B.128 [R46+0x3000], desc[UR4][R2.64] ;  /* 0x03000000022e7fae */ /* 0x0009e2000b981a04 */
[----:B------:R-:W-:Y:S05]  /*11760*/  BRA `(.L_x_2580) ;  /* 0x0000000000047947 */ /* 0x000fea0003800000 */
.L_x_2581:
[----:B------:R1:W-:Y:S02]  /*11770*/  STS.128 [R46+0x3000], RZ ;  /* 0x003000ff2e007388 */ /* 0x0003e40000000c00 */
.L_x_2580:
[----:B------:R-:W-:Y:S05]  /*11780*/  BSYNC.RECONVERGENT B0 ;  /* 0x0000000000007941 */ /* 0x000fea0003800200 */
.L_x_2579:
        /* <DEDUP_REMOVED lines=12> */
.L_x_2584:
[----:B------:R1:W-:Y:S02]  /*11850*/  STS.128 [R46+0x3800], RZ ;  /* 0x003800ff2e007388 */ /* 0x0003e40000000c00 */
.L_x_2583:
[----:B------:R-:W-:Y:S05]  /*11860*/  BSYNC.RECONVERGENT B0 ;  /* 0x0000000000007941 */ /* 0x000fea0003800200 */
.L_x_2582:
[----:B-1-3--:R-:W-:Y:S01]  /*11870*/  IADD3 R13, PT, PT, R140, 0x40, RZ ;  /* 0x000000408c0d7810 */ /* 0x00afe20007ffe0ff */
[----:B------:R-:W-:Y:S03]  /*11880*/  BSSY.RECONVERGENT B0, `(.L_x_2585) ;  /* 0x0000010000007945 */ /* 0x000fe60003800200 */
[----:B------:R-:W-:-:S13]  /*11890*/  ISETP.GE.AND P0, PT, R13, R56, PT ;  /* 0x000000380d00720c */ /* 0x000fda0003f06270 */
[----:B------:R-:W-:Y:S05]  /*118a0*/  @P0 BRA `(.L_x_2586) ;  /* 0x0000000000340947 */ /* 0x000fea0003800000 */
[----:B------:R-:W-:-:S13]  /*118b0*/  ISETP.GE.AND P0, PT, R10, R236, PT ;  /* 0x000000ec0a00720c */ /* 0x000fda0003f06270 */
[----:B------:R-:W-:Y:S05]  /*118c0*/  @P0 BRA `(.L_x_2587) ;  /* 0x0000000000280947 */ /* 0x000fea0003800000 */
[----:B----4-:R-:W-:Y:S01]  /*118d0*/  MOV R2, R16 ;  /* 0x0000001000027202 */ /* 0x010fe20000000f00 */
[----:B------:R-:W-:Y:S01]  /*118e0*/  IMAD R0, R225, 0x60, RZ ;  /* 0x00000060e1007824 */ /* 0x000fe200078e02ff */
[----:B-----5:R-:W-:-:S03]  /*118f0*/  MOV R3, R17 ;  /* 0x0000001100037202 */ /* 0x020fc60000000f00 */
[----:B------:R-:W-:-:S05]  /*11900*/  IMAD.WIDE.U32 R2, R224, 0x60, R2 ;  /* 0x00000060e0027825 */ /* 0x000fca00078e0002 */
[----:B------:R-:W-:-:S05]  /*11910*/  IADD3 R3, PT, PT, R0, R3, RZ ;  /* 0x0000000300037210 */ /* 0x000fca0007ffe0ff */
[----:B------:R-:W-:Y:S01]  /*11920*/  @!PT LDS RZ, [RZ] ;  /* 0x00000000fffff984 */ /* 0x000fe20000000800 */
[----:B------:R-:W-:Y:S01]  /*11930*/  @!PT LDS RZ, [RZ] ;  /* 0x00000000fffff984 */ /* 0x000fe20000000800 */
[----:B------:R-:W-:Y:S01]  /*11940*/  @!PT LDS RZ, [RZ] ;  /* 0x00000000fffff984 */ /* 0x000fe20000000800 */
[----:B------:R1:W-:Y:S01]  /*11950*/  LDGSTS.E.BYPASS.LTC128B.128 [R46+0x4000], desc[UR4][R2.64] ;  /* 0x04000000022e7fae */ /* 0x0003e2000b981a04 */
[----:B------:R-:W-:Y:S05]  /*11960*/  BRA `(.L_x_2586) ;  /* 0x0000000000047947 */ /* 0x000fea0003800000 */
.L_x_2587:
[----:B------:R3:W-:Y:S02]  /*11970*/  STS.128 [R46+0x4000], RZ ;  /* 0x004000ff2e007388 */ /* 0x0007e40000000c00 */
.L_x_2586:
[----:B------:R-:W-:Y:S05]  /*11980*/  BSYNC.RECONVERGENT B0 ;  /* 0x0000000000007941 */ /* 0x000fea0003800200 */
.L_x_2585:
[----:B------:R-:W-:Y:S01]  /*11990*/  IADD3 R12, PT, PT, R140, 0x50, RZ ;  /* 0x000000508c0c7810 */ /* 0x000fe20007ffe0ff */
[----:B------:R-:W-:Y:S03]  /*119a0*/  BSSY.RECONVERGENT B0, `(.L_x_2588) ;  /* 0x000000d000007945 */ /* 0x000fe60003800200 */
[----:B------:R-:W-:-:S13]  /*119b0*/  ISETP.GE.AND P0, PT, R12, R56, PT ;  /* 0x000000380c00720c */ /* 0x000fda0003f06270 */
[----:B------:R-:W-:Y:S05]  /*119c0*/  @P0 BRA `(.L_x_2589) ;  /* 0x0000000000280947 */ /* 0x000fea0003800000 */
[----:B------:R-:W-:-:S13]  /*119d0*/  ISETP.GE.AND P0, PT, R10, R236, PT ;  /* 0x000000ec0a00720c */ /* 0x000fda0003f06270 */
[----:B------:R-:W-:Y:S05]  /*119e0*/  @P0 BRA `(.L_x_2590) ;  /* 0x00000000001c0947 */ /* 0x000fea0003800000 */
[----:B-1--4-:R-:W-:-:S04]  /*119f0*/  LEA R2, P0, R224, R16, 0x7 ;  /* 0x00000010e0027211 */ /* 0x012fc800078038ff */
[----:B-----5:R-:W-:-:S05]  /*11a00*/  LEA.HI.X R3, R224, R17, R225, 0x7, P0 ;  /* 0x00000011e0037211 */ /* 0x020fca00000f3ce1 */
[----:B------:R-:W-:Y:S01]  /*11a10*/  @!PT LDS RZ, [RZ] ;  /* 0x00000000fffff984 */ /* 0x000fe20000000800 */
[----:B------:R-:W-:Y:S01]  /*11a20*/  @!PT LDS RZ, [RZ] ;  /* 0x00000000fffff984 */ /* 0x000fe20000000800 */
[----:B------:R-:W-:Y:S01]  /*11a30*/  @!PT LDS RZ, [RZ] ;  /* 0x00000000fffff984 */ /* 0x000fe20000000800 */
[----:B------:R1:W-:Y:S01]  /*11a40*/  LDGSTS.E.BYPASS.LTC128B.128 [R46+0x4800], desc[UR4][R2.64] ;  /* 0x04800000022e7fae */ /* 0x0003e2000b981a04 */
[----:B------:R-:W-:Y:S05]  /*11a50*/  BRA `(.L_x_2589) ;  /* 0x0000000000047947 */ /* 0x000fea0003800000 */
.L_x_2590:
[----:B------:R1:W-:Y:S02]  /*11a60*/  STS.128 [R46+0x4800], RZ ;  /* 0x004800ff2e007388 */ /* 0x0003e40000000c00 */
.L_x_2589:
[----:B------:R-:W-:Y:S05]  /*11a70*/  BSYNC.RECONVERGENT B0 ;  /* 0x0000000000007941 */ /* 0x000fea0003800200 */
.L_x_2588:
[----:B------:R-:W-:Y:S01]  /*11a80*/  IADD3 R9, PT, PT, R140, 0x60, RZ ;  /* 0x000000608c097810 */ /* 0x000fe20007ffe0ff */
[----:B------:R-:W-:Y:S03]  /*11a90*/  BSSY.RECONVERGENT B0, `(.L_x_2591) ;  /* 0x0000010000007945 */ /* 0x000fe60003800200 */
[----:B------:R-:W-:-:S13]  /*11aa0*/  ISETP.GE.AND P0, PT, R9, R56, PT ;  /* 0x000000380900720c */ /* 0x000fda0003f06270 */
[----:B------:R-:W-:Y:S05]  /*11ab0*/  @P0 BRA `(.L_x_2592) ;  /* 0x0000000000340947 */ /* 0x000fea0003800000 */
[----:B------:R-:W-:-:S13]  /*11ac0*/  ISETP.GE.AND P0, PT, R10, R236, PT ;  /* 0x000000ec0a00720c */ /* 0x000fda0003f06270 */
[----:B------:R-:W-:Y:S05]  /*11ad0*/  @P0 BRA `(.L_x_2593) ;  /* 0x0000000000280947 */ /* 0x000fea0003800000 */
[----:B-1--4-:R-:W-:Y:S01]  /*11ae0*/  MOV R2, R16 ;  /* 0x0000001000027202 */ /* 0x012fe20000000f00 */
        /* <DEDUP_REMOVED lines=9> */
.L_x_2593:
[----:B------:R1:W-:Y:S02]  /*11b80*/  STS.128 [R46+0x5000], RZ ;  /* 0x005000ff2e007388 */ /* 0x0003e40000000c00 */
.L_x_2592:
[----:B------:R-:W-:Y:S05]  /*11b90*/  BSYNC.RECONVERGENT B0 ;  /* 0x0000000000007941 */ /* 0x000fea0003800200 */
.L_x_2591:
        /* <DEDUP_REMOVED lines=16> */
.L_x_2596:
[----:B------:R1:W-:Y:S02]  /*11ca0*/  STS.128 [R46+0x5800], RZ ;  /* 0x005800ff2e007388 */ /* 0x0003e40000000c00 */
.L_x_2595:
[----:B------:R-:W-:Y:S05]  /*11cb0*/  BSYNC.RECONVERGENT B0 ;  /* 0x0000000000007941 */ /* 0x000fea0003800200 */
.L_x_2594:
[----:B------:R-:W-:Y:S01]  /*11cc0*/  LOP3.LUT R7, R140, 0x80, RZ, 0xfc, !PT ;  /* 0x000000808c077812 */ /* 0x000fe200078efcff */
        /* <DEDUP_REMOVED lines=15> */
.L_x_2599:
[----:B------:R1:W-:Y:S02]  /*11dc0*/  STS.128 [R46+0x6000], RZ ;  /* 0x006000ff2e007388 */ /* 0x0003e40000000c00 */
.L_x_2598:
[----:B------:R-:W-:Y:S05]  /*11dd0*/  BSYNC.RECONVERGENT B0 ;  /* 0x0000000000007941 */ /* 0x000fea0003800200 */
.L_x_2597:
        /* <DEDUP_REMOVED lines=13> */
.L_x_2602:
[----:B------:R1:W-:Y:S02]  /*11eb0*/  STS.128 [R46+0x6800], RZ ;  /* 0x006800ff2e007388 */ /* 0x0003e40000000c00 */
.L_x_2601:
[----:B------:R-:W-:Y:S05]  /*11ec0*/  BSYNC.RECONVERGENT B0 ;  /* 0x0000000000007941 */ /* 0x000fea0003800200 */
.L_x_2600:
        /* <DEDUP_REMOVED lines=16> */
.L_x_2605:
[----:B------:R1:W-:Y:S02]  /*11fd0*/  STS.128 [R46+0x7000], RZ ;  /* 0x007000ff2e007388 */ /* 0x0003e40000000c00 */
.L_x_2604:
[----:B------:R-:W-:Y:S05]  /*11fe0*/  BSYNC.RECONVERGENT B0 ;  /* 0x0000000000007941 */ /* 0x000fea0003800200 */
.L_x_2603:
        /* <DEDUP_REMOVED lines=16> */
.L_x_2608:
[----:B------:R1:W-:Y:S02]  /*120f0*/  STS.128 [R46+0x7800], RZ ;  /* 0x007800ff2e007388 */ /* 0x0003e40000000c00 */
.L_x_2607:
[----:B------:R-:W-:Y:S05]  /*12100*/  BSYNC.RECONVERGENT B0 ;  /* 0x0000000000007941 */ /* 0x000fea0003800200 */
.L_x_2606:
[----:B-1--45:R-:W-:Y:S01]  /*12110*/  IADD3 R3, PT, PT, R140, 0xc0, RZ ;  /* 0x000000c08c037810 */ /* 0x032fe20007ffe0ff */
[----:B------:R-:W-:Y:S03]  /*12120*/  BSSY.RECONVERGENT B0, `(.L_x_2609) ;  /* 0x0000010000007945 */ /* 0x000fe60003800200 */
[----:B------:R-:W-:-:S13]  /*12130*/  ISETP.GE.AND P0, PT, R3, R56, PT ;  /* 0x000000380300720c */ /* 0x000fda0003f06270 */
[----:B------:R-:W-:Y:S05]  /*12140*/  @P0 BRA `(.L_x_2610) ;  /* 0x0000000000340947 */ /* 0x000fea0003800000 */
[----:B------:R-:W-:-:S13]  /*12150*/  ISETP.GE.AND P0, PT, R10, R236, PT ;  /* 0x000000ec0a00720c */ /* 0x000fda0003f06270 */
        /* <DEDUP_REMOVED lines=11> */
.L_x_2611:
[----:B------:R4:W-:Y:S02]  /*12210*/  STS.128 [R46+0x8000], RZ ;  /* 0x008000ff2e007388 */ /* 0x0009e40000000c00 */
.L_x_2610:
[----:B------:R-:W-:Y:S05]  /*12220*/  BSYNC.RECONVERGENT B0 ;  /* 0x0000000000007941 */ /* 0x000fea0003800200 */
.L_x_2609:
[----:B------:R-:W-:Y:S01]  /*12230*/  IADD3 R2, PT, PT, R140, 0xd0, RZ ;  /* 0x000000d08c027810 */ /* 0x000fe20007ffe0ff */
[----:B------:R-:W-:Y:S03]  /*12240*/  BSSY.RECONVERGENT B0, `(.L_x_2612) ;  /* 0x0000010000007945 */ /* 0x000fe60003800200 */
[----:B------:R-:W-:-:S13]  /*12250*/  ISETP.GE.AND P0, PT, R2, R56, PT ;  /* 0x000000380200720c */ /* 0x000fda0003f06270 */
[----:B------:R-:W-:Y:S05]  /*12260*/  @P0 BRA `(.L_x_2613) ;  /* 0x0000000000340947 */ /* 0x000fea0003800000 */
[----:B------:R-:W-:-:S13]  /*12270*/  ISETP.GE.AND P0, PT, R10, R236, PT ;  /* 0x000000ec0a00720c */ /* 0x000fda0003f06270 */
        /* <DEDUP_REMOVED lines=11> */
.L_x_2614:
[----:B------:R1:W-:Y:S02]  /*12330*/  STS.128 [R46+0x8800], RZ ;  /* 0x008800ff2e007388 */ /* 0x0003e40000000c00 */
.L_x_2613:
[----:B------:R-:W-:Y:S05]  /*12340*/  BSYNC.RECONVERGENT B0 ;  /* 0x0000000000007941 */ /* 0x000fea0003800200 */
.L_x_2612:
[----:B------:R-:W-:Y:S01]  /*12350*/  IADD3 R0, PT, PT, R140, 0xe0, RZ ;  /* 0x000000e08c007810 */ /* 0x000fe20007ffe0ff */
[----:B------:R-:W-:Y:S03]  /*12360*/  BSSY.RECONVERGENT B0, `(.L_x_2615) ;  /* 0x0000011000007945 */ /* 0x000fe60003800200 */
[----:B------:R-:W-:-:S13]  /*12370*/  ISETP.GE.AND P0, PT, R0, R56, PT ;  /* 0x000000380000720c */ /* 0x000fda0003f06270 */
[----:B------:R-:W-:Y:S05]  /*12380*/  @P0 BRA `(.L_x_2616) ;  /* 0x0000000000380947 */ /* 0x000fea0003800000 */
[----:B------:R-:W-:-:S13]  /*12390*/  ISETP.GE.AND P0, PT, R10, R236, PT ;  /* 0x000000ec0a00720c */ /* 0x000fda0003f06270 */
[----:B------:R-:W-:Y:S05]  /*123a0*/  @P0 BRA `(.L_x_2617) ;  /* 0x00000000002c0947 */ /* 0x000fea0003800000 */
[----:B------:R-:W-:Y:S01]  /*123b0*/  MOV R18, R16 ;  /* 0x0000001000127202 */ /* 0x000fe20000000f00 */
[----:B-1----:R-:W-:Y:S01]  /*123c0*/  IMAD R14, R225, 0x1a0, RZ ;  /* 0x000001a0e10e7824 */ /* 0x002fe200078e02ff */
[----:B------:R-:W-:-:S03]  /*123d0*/  MOV R19, R17 ;  /* 0x0000001100137202 */ /* 0x000fc60000000f00 */
[----:B------:R-:W-:-:S05]  /*123e0*/  IMAD.WIDE.U32 R18, R224, 0x1a0, R18 ;  /* 0x000001a0e0127825 */ /* 0x000fca00078e0012 */
[----:B------:R-:W-:Y:S02]  /*123f0*/  IADD3 R15, PT, PT, R14, R19, RZ ;  /* 0x000000130e0f7210 */ /* 0x000fe40007ffe0ff */
[----:B------:R-:W-:-:S05]  /*12400*/  MOV R14, R18 ;  /* 0x00000012000e7202 */ /* 0x000fca0000000f00 */
[----:B------:R-:W-:Y:S01]  /*12410*/  @!PT LDS RZ, [RZ] ;  /* 0x00000000fffff984 */ /* 0x000fe20000000800 */
[----:B------:R-:W-:Y:S01]  /*12420*/  @!PT LDS RZ, [RZ] ;  /* 0x00000000fffff984 */ /* 0x000fe20000000800 */
[----:B------:R-:W-:Y:S01]  /*12430*/  @!PT LDS RZ, [RZ] ;  /* 0x00000000fffff984 */ /* 0x000fe20000000800 */
[----:B------:R1:W-:Y:S01]  /*12440*/  LDGSTS.E.BYPASS.LTC128B.128 [R46+0x9000], desc[UR4][R14.64] ;  /* 0x090000000e2e7fae */ /* 0x0003e2000b981a04 */
[----:B------:R-:W-:Y:S05]  /*12450*/  BRA `(.L_x_2616) ;  /* 0x0000000000047947 */ /* 0x000fea0003800000 */
.L_x_2617:
[----:B------:R1:W-:Y:S02]  /*12460*/  STS.128 [R46+0x9000], RZ ;  /* 0x009000ff2e007388 */ /* 0x0003e40000000c00 */
.L_x_2616:
[----:B------:R-:W-:Y:S05]  /*12470*/  BSYNC.RECONVERGENT B0 ;  /* 0x0000000000007941 */ /* 0x000fea0003800200 */
.L_x_2615:
[----:B------:R-:W-:Y:S01]  /*12480*/  IADD3 R140, PT, PT, R140, 0xf0, RZ ;  /* 0x000000f08c8c7810 */ /* 0x000fe20007ffe0ff */
[----:B------:R-:W-:Y:S03]  /*12490*/  BSSY.RECONVERGENT B0, `(.L_x_2618) ;  /* 0x000000f000007945 */ /* 0x000fe60003800200 */
[----:B------:R-:W-:-:S13]  /*124a0*/  ISETP.GE.AND P0, PT, R140, R56, PT ;  /* 0x000000388c00720c */ /* 0x000fda0003f06270 */
[----:B------:R-:W-:Y:S05]  /*124b0*/  @P0 BRA `(.L_x_2619) ;  /* 0x0000000000300947 */ /* 0x000fea0003800000 */
[----:B------:R-:W-:-:S13]  /*124c0*/  ISETP.GE.AND P0, PT, R10, R236, PT ;  /* 0x000000ec0a00720c */ /* 0x000fda0003f06270 */
[----:B------:R-:W-:Y:S05]  /*124d0*/  @P0 BRA `(.L_x_2620) ;  /* 0x0000000000240947 */ /* 0x000fea0003800000 */
[----:B-1----:R-:W-:Y:S02]  /*124e0*/  IMAD R14, R225, 0x1c0, RZ ;  /* 0x000001c0e10e7824 */ /* 0x002fe400078e02ff */
        /* <DEDUP_REMOVED lines=8> */
.L_x_2620:
[----:B------:R1:W-:Y:S02]  /*12570*/  STS.128 [R46+0x9800], RZ ;  /* 0x009800ff2e007388 */ /* 0x0003e40000000c00 */
.L_x_2619:
[----:B------:R-:W-:Y:S05]  /*12580*/  BSYNC.RECONVERGENT B0 ;  /* 0x0000000000007941 */ /* 0x000fea0003800200 */
.L_x_2618:
[----:B------:R-:W0:Y:S01]  /*12590*/  LDGDEPBAR ;  /* 0x00000000000079af */ /* 0x000e220000000000 */
[----:B------:R-:W-:Y:S03]  /*125a0*/  BSSY.RECONVERGENT B0, `(.L_x_2621) ;  /* 0x0000012000007945 */ /* 0x000fe60003800200 */
[----:B------:R1:W5:Y:S04]  /*125b0*/  LD.E R195, desc[UR4][R164.64+0x184] ;  /* 0x00018404a4c37980 */ /* 0x000368000c101900 */
[----:B------:R1:W5:Y:S01]  /*125c0*/  LD.E R194, desc[UR4][R164.64+0x188] ;  /* 0x00018804a4c27980 */ /* 0x000362000c101900 */
[----:B------:R-:W-:-:S04]  /*125d0*/  DEPBAR.LE SB0, 0x0 ;  /* 0x000080000000791a */ /* 0x000fc80000000000 */
        /* <DEDUP_REMOVED lines=11> */
.L_x_2623:
[----:B------:R1:W-:Y:S01]  /*12690*/  STS.128 [R46+0xa000], RZ ;  /* 0x00a000ff2e007388 */ /* 0x0003e20000000c00 */
[----:B------:R-:W-:Y:S05]  /*126a0*/  BRA `(.L_x_2624) ;  /* 0x0000000000047947 */ /* 0x000fea0003800000 */
.L_x_2622:
[----:B------:R1:W-:Y:S02]  /*126b0*/  STS.128 [R46+0xa000], RZ ;  /* 0x00a000ff2e007388 */ /* 0x0003e40000000c00 */
.L_x_2624:
[----:B------:R-:W-:Y:S05]  /*126c0*/  BSYNC.RECONVERGENT B0 ;  /* 0x0000000000007941 */ /* 0x000fea0003800200 */
.L_x_2621:
[----:B------:R-:W-:Y:S01]  /*126d0*/  ISETP.GE.AND P1, PT, R25, R56, PT ;  /* 0x000000381900720c */ /* 0x000fe20003f26270 */
[----:B------:R-:W-:Y:S01]  /*126e0*/  BSSY.RECONVERGENT B0, `(.L_x_2625) ;  /* 0x000000d000007945 */ /* 0x000fe20003800200 */
[----:B-1----:R-:W-:-:S04]  /*126f0*/  LEA R14, P0, R51, R231, 0x1 ;  /* 0x000000e7330e7211 */ /* 0x002fc800078008ff */
[----:B------:R-:W-:-:S07]  /*12700*/  LEA.HI.X R15, R51, R230, R52, 0x1, P0 ;  /* 0x000000e6330f7211 */ /* 0x000fce00000f0c34 */
[----:B------:R1:W-:Y:S01]  /*12710*/  @P1 STS.128 [R46+0xa800], RZ ;  /* 0x00a800ff2e001388 */ /* 0x0003e20000000c00 */
        /* <DEDUP_REMOVED lines=8> */
.L_x_2627:
[----:B------:R1:W-:Y:S02]  /*127a0*/  STS.128 [R46+0xa800], RZ ;  /* 0x00a800ff2e007388 */ /* 0x0003e40000000c00 */
.L_x_2626:
[----:B------:R-:W-:Y:S05]  /*127b0*/  BSYNC.RECONVERGENT B0 ;  /* 0x0000000000007941 */ /* 0x000fea0003800200 */
.L_x_2625:
[----:B------:R-:W-:Y:S01]  /*127c0*/  ISETP.GE.AND P0, PT, R27, R56, PT ;  /* 0x000000381b00720c */ /* 0x000fe20003f06270 */
[----:B------:R-:W-:-:S12]  /*127d0*/  BSSY.RECONVERGENT B0, `(.L_x_2628) ;  /* 0x000000d000007945 */ /* 0x000fd80003800200 */
[----:B------:R1:W-:Y:S01]  /*127e0*/  @P0 STS.128 [R46+0xb000], RZ ;  /* 0x00b000ff2e000388 */ /* 0x0003e20000000c00 */
[----:B------:R-:W-:Y:S05]  /*127f0*/  @P0 BRA `(.L_x_2629) ;  /* 0x0000000000280947 */ /* 0x000fea0003800000 */
[----:B------:R-:W-:-:S13]  /*12800*/  ISETP.GE.AND P0, PT, R10, R236, PT ;  /* 0x000000ec0a00720c */ /* 0x000fda0003f06270 */
        /* <DEDUP_REMOVED lines=8> */
.L_x_2630:
[----:B------:R1:W-:Y:S02]  /*12890*/  STS.128 [R46+0xb000], RZ ;  /* 0x00b000ff2e007388 */ /* 0x0003e40000000c00 */
.L_x_2629:
[----:B------:R-:W-:Y:S05]  /*128a0*/  BSYNC.RECONVERGENT B0 ;  /* 0x0000000000007941 */ /* 0x000fea0003800200 */
.L_x_2628:
[----:B------:R-:W-:Y:S01]  /*128b0*/  ISETP.GE.AND P0, PT, R36, R56, PT ;  /* 0x000000382400720c */ /* 0x000fe20003f06270 */
[----:B------:R-:W-:-:S12]  /*128c0*/  BSSY.RECONVERGENT B0, `(.L_x_2631) ;  /* 0x000000d000007945 */ /* 0x000fd80003800200 */
[----:B------:R1:W-:Y:S01]  /*128d0*/  @P0 STS.128 [R46+0xb800], RZ ;  /* 0x00b800ff2e000388 */ /* 0x0003e20000000c00 */
[----:B------:R-:W-:Y:S05]  /*128e0*/  @P0 BRA `(.L_x_2632) ;  /* 0x0000000000280947 */ /* 0x000fea0003800000 */
[----:B------:R-:W-:-:S13]  /*128f0*/  ISETP.GE.AND P0, PT, R10, R236, PT ;  /* 0x000000ec0a00720c */ /* 0x000fda0003f06270 */
[----:B------:R-:W-:Y:S05]  /*12900*/  @P0 BRA `(.L_x_2633) ;  /* 0x00000000001c0947 */ /* 0x000fea0003800000 */
[----:B-1----:R-:W-:-:S04]  /*12910*/  LEA R16, P0, R226, R14, 0x6 ;  /* 0x0000000ee2107211 */ /* 0x002fc800078030ff */
[----:B------:R-:W-:-:S05]  /*12920*/  LEA.HI.X R17, R226, R15, R227, 0x6, P0 ;  /* 0x0000000fe2117211 */ /* 0x000fca00000f34e3 */
[----:B------:R-:W-:Y:S01]  /*12930*/  @!PT LDS RZ, [RZ] ;  /* 0x00000000fffff984 */ /* 0x000fe20000000800 */
[----:B------:R-:W-:Y:S01]  /*12940*/  @!PT LDS RZ, [RZ] ;  /* 0x00000000fffff984 */ /* 0x000fe20000000800 */
[----:B------:R-:W-:Y:S01]  /*12950*/  @!PT LDS RZ, [RZ] ;  /* 0x00000000fffff984 */ /* 0x000fe20000000800 */
[----:B------:R1:W-:Y:S01]  /*12960*/  LDGSTS.E.BYPASS.LTC128B.128 [R46+0xb800], desc[UR4][R16.64] ;  /* 0x0b800000102e7fae */ /* 0x0003e2000b981a04 */
[----:B------:R-:W-:Y:S05]  /*12970*/  BRA `(.L_x_2632) ;  /* 0x0000000000047947 */ /* 0x000fea0003800000 */
.L_x_2633:
[----:B------:R1:W-:Y:S02]  /*12980*/  STS.128 [R46+0xb800], RZ ;  /* 0x00b800ff2e007388 */ /* 0x0003e40000000c00 */
.L_x_2632:
[----:B------:R-:W-:Y:S05]  /*12990*/  BSYNC.RECONVERGENT B0 ;  /* 0x0000000000007941 */ /* 0x000fea0003800200 */
.L_x_2631:
[----:B------:R-:W-:Y:S01]  /*129a0*/  ISETP.GE.AND P0, PT, R13, R56, PT ;  /* 0x000000380d00720c */ /* 0x000fe20003f06270 */
[----:B------:R-:W-:-:S12]  /*129b0*/  BSSY.RECONVERGENT B0, `(.L_x_2634) ;  /* 0x0000010000007945 */ /* 0x000fd80003800200 */
[----:B------:R1:W-:Y:S01]  /*129c0*/  @P0 STS.128 [R46+0xc000], RZ ;  /* 0x00c000ff2e000388 */ /* 0x0003e20000000c00 */
        /* <DEDUP_REMOVED lines=13> */
.L_x_2636:
[----:B------:R1:W-:Y:S02]  /*12aa0*/  STS.128 [R46+0xc000], RZ ;  /* 0x00c000ff2e007388 */ /* 0x0003e40000000c00 */
.L_x_2635:
[----:B------:R-:W-:Y:S05]  /*12ab0*/  BSYNC.RECONVERGENT B0 ;  /* 0x0000000000007941 */ /* 0x000fea0003800200 */
.L_x_2634:
        /* <DEDUP_REMOVED lines=13> */
.L_x_2639:
[----:B------:R1:W-:Y:S02]  /*12b90*/  STS.128 [R46+0xc800], RZ ;  /* 0x00c800ff2e007388 */ /* 0x0003e40000000c00 */
.L_x_2638:
[----:B------:R-:W-:Y:S05]  /*12ba0*/  BSYNC.RECONVERGENT B0 ;  /* 0x0000000000007941 */ /* 0x000fea0003800200 */
.L_x_2637:
        /* <DEDUP_REMOVED lines=16> */
.L_x_2642:
[----:B------:R1:W-:Y:S02]  /*12cb0*/  STS.128 [R46+0xd000], RZ ;  /* 0x00d000ff2e007388 */ /* 0x0003e40000000c00 */
.L_x_2641:
[----:B------:R-:W-:Y:S05]  /*12cc0*/  BSYNC.RECONVERGENT B0 ;  /* 0x0000000000007941 */ /* 0x000fea0003800200 */
.L_x_2640:
        /* <DEDUP_REMOVED lines=17> */
.L_x_2645:
[----:B------:R1:W-:Y:S02]  /*12de0*/  STS.128 [R46+0xd800], RZ ;  /* 0x00d800ff2e007388 */ /* 0x0003e40000000c00 */
.L_x_2644:
[----:B------:R-:W-:Y:S05]  /*12df0*/  BSYNC.RECONVERGENT B0 ;  /* 0x0000000000007941 */ /* 0x000fea0003800200 */
.L_x_2643:
        /* <DEDUP_REMOVED lines=16> */
.L_x_2648:
[----:B------:R1:W-:Y:S02]  /*12f00*/  STS.128 [R46+0xe000], RZ ;  /* 0x00e000ff2e007388 */ /* 0x0003e40000000c00 */
.L_x_2647:
[----:B------:R-:W-:Y:S05]  /*12f10*/  BSYNC.RECONVERGENT B0 ;  /* 0x0000000000007941 */ /* 0x000fea0003800200 */
.L_x_2646:
        /* <DEDUP_REMOVED lines=13> */
.L_x_2651:
[----:B------:R1:W-:Y:S02]  /*12ff0*/  STS.128 [R46+0xe800], RZ ;  /* 0x00e800ff2e007388 */ /* 0x0003e40000000c00 */
.L_x_2650:
[----:B------:R-:W-:Y:S05]  /*13000*/  BSYNC.RECONVERGENT B0 ;  /* 0x0000000000007941 */ /* 0x000fea0003800200 */
.L_x_2649:
        /* <DEDUP_REMOVED lines=16> */
.L_x_2654:
[----:B------:R1:W-:Y:S02]  /*13110*/  STS.128 [R46+0xf000], RZ ;  /* 0x00f000ff2e007388 */ /* 0x0003e40000000c00 */
.L_x_2653:
[----:B------:R-:W-:Y:S05]  /*13120*/  BSYNC.RECONVERGENT B0 ;  /* 0x0000000000007941 */ /* 0x000fea0003800200 */
.L_x_2652:
        /* <DEDUP_REMOVED lines=17> */
.L_x_2657:
[----:B------:R1:W-:Y:S02]  /*13240*/  STS.128 [R46+0xf800], RZ ;  /* 0x00f800ff2e007388 */ /* 0x0003e40000000c00 */
.L_x_2656:
[----:B------:R-:W-:Y:S05]  /*13250*/  BSYNC.RECONVERGENT B0 ;  /* 0x0000000000007941 */ /* 0x000fea0003800200 */
.L_x_2655:
        /* <DEDUP_REMOVED lines=16> */
.L_x_2660:
[----:B------:R1:W-:Y:S02]  /*13360*/  STS.128 [R46+0x10000], RZ ;  /* 0x010000ff2e007388 */ /* 0x0003e40000000c00 */
.L_x_2659:
[----:B------:R-:W-:Y:S05]  /*13370*/  BSYNC.RECONVERGENT B0 ;  /* 0x0000000000007941 */ /* 0x000fea0003800200 */
.L_x_2658:
        /* <DEDUP_REMOVED lines=17> */
.L_x_2663:
[----:B------:R1:W-:Y:S02]  /*13490*/  STS.128 [R46+0x10800], RZ ;  /* 0x010800ff2e007388 */ /* 0x0003e40000000c00 */
.L_x_2662:
[----:B------:R-:W-:Y:S05]  /*134a0*/  BSYNC.RECONVERGENT B0 ;  /* 0x0000000000007941 */ /* 0x000fea0003800200 */
.L_x_2661:
        /* <DEDUP_REMOVED lines=16> */
.L_x_2666:
[----:B------:R1:W-:Y:S02]  /*135b0*/  STS.128 [R46+0x11000], RZ ;  /* 0x011000ff2e007388 */ /* 0x0003e40000000c00 */
.L_x_2665:
[----:B------:R-:W-:Y:S05]  /*135c0*/  BSYNC.RECONVERGENT B0 ;  /* 0x0000000000007941 */ /* 0x000fea0003800200 */
.L_x_2664:
[----:B------:R-:W-:Y:S01]  /*135d0*/  ISETP.GE.AND P0, PT, R140, R56, PT ;  /* 0x000000388c00720c */ /* 0x000fe20003f06270 */
[----:B------:R-:W-:-:S12]  /*135e0*/  BSSY.RECONVERGENT B0, `(.L_x_2667) ;  /* 0x000000e000007945 */ /* 0x000fd80003800200 */
[----:B------:R1:W-:Y:S01]  /*135f0*/  @P0 STS.128 [R46+0x11800], RZ ;  /* 0x011800ff2e000388 */ /* 0x0003e20000000c00 */
[----:B------:R-:W-:Y:S05]  /*13600*/  @P0 BRA `(.L_x_2668) ;  /* 0x00000000002c0947 */ /* 0x000fea0003800000 */
[----:B------:R-:W-:-:S13]  /*13610*/  ISETP.GE.AND P0, PT, R10, R236, PT ;  /* 0x000000ec0a00720c */ /* 0x000fda0003f06270 */
        /* <DEDUP_REMOVED lines=9> */
.L_x_2669:
[----:B------:R1:W-:Y:S02]  /*136b0*/  STS.128 [R46+0x11800], RZ ;  /* 0x011800ff2e007388 */ /* 0x0003e40000000c00 */
.L_x_2668:
[----:B------:R-:W-:Y:S05]  /*136c0*/  BSYNC.RECONVERGENT B0 ;  /* 0x0000000000007941 */ /* 0x000fea0003800200 */
.L_x_2667:
[--C-:B------:R-:W-:Y:S01]  /*136d0*/  SHF.R.U32.HI R167, RZ, 0x1, R49.reuse ;  /* 0x00000001ffa77819 */ /* 0x100fe20000011631 */
        /* <DEDUP_REMOVED lines=9> */
[----:B------:R-:W-:Y:S01]  /*13770*/  LOP3.LUT R4, R4, 0x8, R49, 0xf8, !PT ;  /* 0x0000000804047812 */ /* 0x000fe200078ef831 */
[----:B------:R-:W-:Y:S01]  /*13780*/  BSSY.RECONVERGENT B1, `(.L_x_2670) ;  /* 0x00003ed000017945 */ /* 0x000fe20003800200 */
[----:B------:R-:W-:-:S02]  /*13790*/  LOP3.LUT R220, R220, 0x7c00, RZ, 0xc0, !PT ;  /* 0x00007c00dcdc7812 */ /* 0x000fc400078ec0ff */
[--C-:B------:R-:W-:Y:S02]  /*137a0*/  LOP3.LUT R3, R3, 0x38, R48.reuse, 0x78, !PT ;  /* 0x0000003803037812 */ /* 0x100fe400078e7830 */
[----:B------:R-:W-:Y:S02]  /*137b0*/  LOP3.LUT R48, R4, 0x38, R48, 0x78, !PT ;  /* 0x0000003804307812 */ /* 0x000fe400078e7830 */
[----:B------:R-:W-:Y:S02]  /*137c0*/  LOP3.LUT R2, R220, 0x200, R0, 0xf8, !PT ;  /* 0x00000200dc027812 */ /* 0x000fe400078ef800 */
[----:B------:R-:W-:Y:S02]  /*137d0*/  LOP3.LUT R4, R0, 0x400, RZ, 0xc0, !PT ;  /* 0x0000040000047812 */ /* 0x000fe400078ec0ff */
[----:B------:R-:W-:Y:S02]  /*137e0*/  LOP3.LUT R2, R2, R3, RZ, 0xfc, !PT ;  /* 0x0000000302027212 */ /* 0x000fe400078efcff */
[----:B------:R-:W-:Y:S01]  /*137f0*/  SEL R166, R166, 0xffffffe0, !P1 ;  /* 0xffffffe0a6a67807 */ /* 0x000fe20004800000 */
[----:B------:R-:W-:Y:S01]  /*13800*/  IMAD R4, R48, 0x2, R4 ;  /* 0x0000000230047824 */ /* 0x000fe200078e0204 */
[----:B------:R-:W-:Y:S01]  /*13810*/  SEL R9, R9, 0xffffffc0, !P2 ;  /* 0xffffffc009097807 */ /* 0x000fe20005000000 */
[----:B------:R-:W-:Y:S01]  /*13820*/  IMAD R8, R2, 0x2, R47 ;  /* 0x0000000202087824 */ /* 0x000fe200078e022f */
[----:B------:R-:W-:Y:S01]  /*13830*/  SHF.R.U32.HI R2, RZ, 0x2, R49 ;  /* 0x00000002ff027819 */ /* 0x000fe20000011631 */
[----:B------:R-:W-:Y:S01]  /*13840*/  IMAD.IADD R193, R47, 0x1, R4 ;  /* 0x000000012fc17824 */ /* 0x000fe200078e0204 */
[----:B------:R-:W-:Y:S01]  /*13850*/  LOP3.LUT R48, R167, 0x1f0, RZ, 0xc0, !PT ;  /* 0x000001f0a7307812 */ /* 0x000fe200078ec0ff */
[--C-:B------:R-:W-:Y:S01]  /*13860*/  IMAD.IADD R192, R8, 0x1, R166.reuse ;  /* 0x0000000108c07824 */ /* 0x100fe200078e02a6 */
[----:B------:R-:W-:Y:S01]  /*13870*/  LDSM.16.M88.4 R136, [R8] ;  /* 0x000000000888783b */ /* 0x000fe20000000200 */
[----:B------:R-:W-:Y:S01]  /*13880*/  IMAD.IADD R212, R193, 0x1, R166 ;  /* 0x00000001c1d47824 */ /* 0x000fe200078e02a6 */
[----:B------:R-:W-:Y:S01]  /*13890*/  LOP3.LUT R48, R48, 0x7, R2, 0xf8, !PT ;  /* 0x0000000730307812 */ /* 0x000fe200078ef802 */
[----:B------:R-:W-:Y:S01]  /*138a0*/  IMAD.IADD R213, R8, 0x1, R9 ;  /* 0x0000000108d57824 */ /* 0x000fe200078e0209 */
[----:B------:R-:W1:Y:S01]  /*138b0*/  LDSM.16.M88.4 R140, [R193+0x2000] ;  /* 0x00200000c18c783b */ /* 0x000e620000000200 */
[----:B------:R-:W-:Y:S01]  /*138c0*/  VIADD R2, R45, 0xffffffff ;  /* 0xffffffff2d027836 */ /* 0x000fe20000000000 */
[----:B-----5:R-:W-:Y:S01]  /*138d0*/  IADD3 R195, PT, PT, R50, -R237, -R195 ;  /* 0x800000ed32c37210 */ /* 0x020fe20007ffe8c3 */
[----:B------:R-:W-:Y:S01]  /*138e0*/  IMAD.IADD R216, R166, 0x1, R213 ;  /* 0x00000001a6d87824 */ /* 0x000fe200078e02d5 */
[----:B------:R-:W2:Y:S01]  /*138f0*/  LDSM.16.M88.4 R112, [R193+0x2800] ;  /* 0x00280000c170783b */ /* 0x000ea20000000200 */
[----:B------:R-:W-:Y:S01]  /*13900*/  IMAD R48, R235, 0x40, R48 ;  /* 0x00000040eb307824 */ /* 0x000fe200078e0230 */
[----:B------:R-:W-:-:S02]  /*13910*/  IADD3 R194, PT, PT, R194, R50, -R237 ;  /* 0x00000032c2c27210 */ /* 0x000fc40007ffe8ed */
[----:B------:R-:W3:Y:S01]  /*13920*/  LDSM.16.M88.4 R104, [R193+0x3000] ;  /* 0x00300000c168783b */ /* 0x000ee20000000200 */
[C---:B------:R-:W-:Y:S02]  /*13930*/  IMAD.IADD R246, R48.reuse, 0x1, R195 ;  /* 0x0000000130f67824 */ /* 0x040fe400078e02c3 */
[----:B------:R-:W-:Y:S01]  /*13940*/  IMAD.IADD R244, R48, 0x1, R194 ;  /* 0x0000000130f47824 */ /* 0x000fe200078e02c2 */
[----:B------:R-:W4:Y:S01]  /*13950*/  LDSM.16.M88.4 R96, [R193+0x3800] ;  /* 0x00380000c160783b */ /* 0x000f220000000200 */
[----:B------:R-:W-:-:S03]  /*13960*/  VIADD R245, R246, 0x8 ;  /* 0x00000008f6f57836 */ /* 0x000fc60000000000 */
[----:B------:R-:W4:Y:S01]  /*13970*/  LDSM.16.M88.4 R88, [R193+0x4000] ;  /* 0x00400000c158783b */ /* 0x000f220000000200 */
[C-C-:B------:R-:W-:Y:S02]  /*13980*/  VIADDMNMX R239, R244.reuse, 0x1, R50.reuse, PT ;  /* 0x00000001f4ef7846 */ /* 0x140fe40003800132 */
[----:B------:R-:W-:Y:S01]  /*13990*/  VIADDMNMX R244, R244, 0x9, R50, PT ;  /* 0x00000009f4f47846 */ /* 0x000fe20003800132 */
[----:B------:R-:W4:Y:S04]  /*139a0*/  LDSM.16.M88.4 R80, [R193+0x4800] ;  /* 0x00480000c150783b */ /* 0x000f280000000200 */
[----:B------:R-:W4:Y:S04]  /*139b0*/  LDSM.16.M88.4 R72, [R193+0x5000] ;  /* 0x00500000c148783b */ /* 0x000f280000000200 */
[----:B------:R-:W4:Y:S04]  /*139c0*/  LDSM.16.M88.4 R64, [R193+0x5800] ;  /* 0x00580000c140783b */ /* 0x000f280000000200 */
[----:B------:R-:W4:Y:S04]  /*139d0*/  LDSM.16.M88.4 R56, [R193+0x6000] ;  /* 0x00600000c138783b */ /* 0x000f280000000200 */
[----:B------:R-:W4:Y:S04]  /*139e0*/  LDSM.16.M88.4 R40, [R193+0x6800] ;  /* 0x00680000c128783b */ /* 0x000f280000000200 */
[----:B------:R-:W4:Y:S01]  /*139f0*/  LDSM.16.M88.4 R32, [R193+0x7000] ;  /* 0x00700000c120783b */ /* 0x000f220000000200 */
[C---:B-1----:R-:W-:Y:S03]  /*13a00*/  HMMA.16816.F32 R144, R136.reuse, R140, RZ ;  /* 0x0000008c8890723c */ /* 0x042fe600000018ff */
[----:B------:R-:W1:Y:S04]  /*13a10*/  LDSM.16.M88.4 R24, [R193+0x7800] ;  /* 0x00780000c118783b */ /* 0x000e680000000200 */
[----:B------:R-:W1:Y:S01]  /*13a20*/  LDSM.16.M88.4 R16, [R193+0x8000] ;  /* 0x00800000c110783b */ /* 0x000e620000000200 */
[C---:B--2---:R-:W-:Y:S03]  /*13a30*/  HMMA.16816.F32 R128, R136.reuse, R112, RZ ;  /* 0x000000708880723c */ /* 0x044fe600000018ff */
[----:B------:R-:W2:Y:S04]  /*13a40*/  LDSM.16.M88.4 R172, [R193+0x8800] ;  /* 0x00880000c1ac783b */ /* 0x000ea80000000200 */
[----:B------:R-:W2:Y:S01]  /*13a50*/  LDSM.16.M88.4 R156, [R193+0x9000] ;  /* 0x00900000c19c783b */ /* 0x000ea20000000200 */
[C---:B---3--:R-:W-:Y:S03]  /*13a60*/  HMMA.16816.F32 R108, R136.reuse, R104, RZ ;  /* 0x00000068886c723c */ /* 0x048fe600000018ff */
[----:B------:R-:W3:Y:S04]  /*13a70*/  LDSM.16.M88.4 R4, [R193+0x9800] ;  /* 0x00980000c104783b */ /* 0x000ee80000000200 */
[----:B------:R-:W-:Y:S01]  /*13a80*/  LDSM.16.M88.4 R180, [R192] ;  /* 0x00000000c0b4783b */ /* 0x000fe20000000200 */
[C---:B----4-:R-:W-:Y:S03]  /*13a90*/  HMMA.16816.F32 R100, R136.reuse, R96, RZ ;  /* 0x000000608864723c */ /* 0x050fe600000018ff */
[----:B------:R-:W4:Y:S04]  /*13aa0*/  LDSM.16.M88.4 R116, [R212+0x2800] ;  /* 0x00280000d474783b */ /* 0x000f280000000200 */
[----:B------:R-:W4:Y:S01]  /*13ab0*/  LDSM.16.M88.4 R120, [R212+0x3800] ;  /* 0x00380000d478783b */ /* 0x000f220000000200 */
[C---:B------:R-:W-:Y:S03]  /*13ac0*/  HMMA.16816.F32 R92, R136.reuse, R88, RZ ;  /* 0x00000058885c723c */ /* 0x040fe600000018ff */
[----:B------:R-:W4:Y:S04]  /*13ad0*/  LDSM.16.M88.4 R124, [R212+0x2000] ;  /* 0x00200000d47c783b */ /* 0x000f280000000200 */
[----:B------:R-:W-:Y:S01]  /*13ae0*/  LDSM.16.M88.4 R168, [R212+0x4800] ;  /* 0x00480000d4a8783b */ /* 0x000fe20000000200 */
[C---:B------:R-:W-:Y:S03]  /*13af0*/  HMMA.16816.F32 R84, R136.reuse, R80, RZ ;  /* 0x000000508854723c */ /* 0x040fe600000018ff */
[----:B------:R-:W-:Y:S04]  /*13b00*/  LDSM.16.M88.4 R184, [R212+0x3000] ;  /* 0x00300000d4b8783b */ /* 0x000fe80000000200 */
[----:B------:R-:W-:Y:S01]  /*13b10*/  LDSM.16.M88.4 R148, [R212+0x5000] ;  /* 0x00500000d494783b */ /* 0x000fe20000000200 */
[C---:B------:R-:W-:Y:S03]  /*13b20*/  HMMA.16816.F32 R76, R136.reuse, R72, RZ ;  /* 0x00000048884c723c */ /* 0x040fe600000018ff */
[----:B------:R-:W-:Y:S04]  /*13b30*/  LDSM.16.M88.4 R132, [R212+0x5800] ;  /* 0x00580000d484783b */ /* 0x000fe80000000200 */
[----:B------:R-:W-:Y:S01]  /*13b40*/  LDSM.16.M88.4 R176, [R212+0x4000] ;  /* 0x00400000d4b0783b */ /* 0x000fe20000000200 */
[C---:B------:R-:W-:Y:S03]  /*13b50*/  HMMA.16816.F32 R68, R136.reuse, R64, RZ ;  /* 0x000000408844723c */ /* 0x040fe600000018ff */
[----:B------:R-:W-:Y:S05]  /*13b60*/  LDSM.16.M88.4 R188, [R212+0x9800] ;  /* 0x00980000d4bc783b */ /* 0x000fea0000000200 */
[C---:B------:R-:W-:Y:S08]  /*13b70*/  HMMA.16816.F32 R60, R136.reuse, R56, RZ ;  /* 0x00000038883c723c */ /* 0x040ff000000018ff */
[C---:B------:R-:W-:Y:S08]  /*13b80*/  HMMA.16816.F32 R52, R136.reuse, R40, RZ ;  /* 0x000000288834723c */ /* 0x040ff000000018ff */
[C---:B------:R-:W-:Y:S08]  /*13b90*/  HMMA.16816.F32 R36, R136.reuse, R32, RZ ;  /* 0x000000208824723c */ /* 0x040ff000000018ff */
[C---:B-1----:R-:W-:Y:S08]  /*13ba0*/  HMMA.16816.F32 R28, R136.reuse, R24, RZ ;  /* 0x00000018881c723c */ /* 0x042ff000000018ff */
        /* <DEDUP_REMOVED lines=21> */
[C---:B----4-:R-:W-:Y:S08]  /*13d00*/  HMMA.16816.F32 R128, R180.reuse, R116, R128 ;  /* 0x00000074b480723c */ /* 0x050ff00000001880 */
[C---:B------:R-:W-:Y:S01]  /*13d10*/  HMMA.16816.F32 R112, R180.reuse, R118, R112 ;  /* 0x00000076b470723c */ /* 0x040fe20000001870 */
[----:B------:R-:W2:Y:S07]  /*13d20*/  LDSM.16.M88.4 R116, [R212+0x7000] ;  /* 0x00700000d474783b */ /* 0x000eae0000000200 */
[C---:B------:R-:W-:Y:S08]  /*13d30*/  HMMA.16816.F32 R100, R180.reuse, R120, R100 ;  /* 0x00000078b464723c */ /* 0x040ff00000001864 */
[C---:B------:R-:W-:Y:S01]  /*13d40*/  HMMA.16816.F32 R96, R180.reuse, R122, R96 ;  /* 0x0000007ab460723c */ /* 0x040fe20000001860 */
[----:B------:R-:W3:Y:S07]  /*13d50*/  LDSM.16.M88.4 R120, [R212+0x7800] ;  /* 0x00780000d478783b */ /* 0x000eee0000000200 */
[C---:B------:R-:W-:Y:S08]  /*13d60*/  HMMA.16816.F32 R144, R180.reuse, R124, R144 ;  /* 0x0000007cb490723c */ /* 0x040ff00000001890 */
[C---:B-1----:R-:W-:Y:S08]  /*13d70*/  HMMA.16816.F32 R60, R180.reuse, R4, R60 ;  /* 0x00000004b43c723c */ /* 0x042ff0000000183c */
[C---:B------:R-:W-:Y:S01]  /*13d80*/  HMMA.16816.F32 R56, R180.reuse, R6, R56 ;  /* 0x00000006b438723c */ /* 0x040fe20000001838 */
[----:B------:R-:W1:Y:S07]  /*13d90*/  LDSM.16.M88.4 R4, [R212+0x8000] ;  /* 0x00800000d404783b */ /* 0x000e6e0000000200 */
[C---:B------:R-:W-:Y:S01]  /*13da0*/  HMMA.16816.F32 R140, R180.reuse, R126, R140 ;  /* 0x0000007eb48c723c */ /* 0x040fe2000000188c */
[----:B------:R-:W4:Y:S07]  /*13db0*/  LDSM.16.M88.4 R124, [R212+0x6800] ;  /* 0x00680000d47c783b */ /* 0x000f2e0000000200 */
[----:B------:R-:W-:Y:S01]  /*13dc0*/  HMMA.16816.F32 R80, R180, R170, R80 ;  /* 0x000000aab450723c */ /* 0x000fe20000001850 */
[----:B------:R-:W-:-:S04]  /*13dd0*/  IMAD.IADD R171, R193, 0x1, R9 ;  /* 0x00000001c1ab7824 */ /* 0x000fc800078e0209 */
[----:B------:R-:W-:-:S03]  /*13de0*/  IMAD.IADD R170, R166, 0x1, R171 ;  /* 0x00000001a6aa7824 */ /* 0x000fc600078e02ab */
[C---:B------:R-:W-:Y:S08]  /*13df0*/  HMMA.16816.F32 R108, R180.reuse, R184, R108 ;  /* 0x000000b8b46c723c */ /* 0x040ff0000000186c */
[C---:B------:R-:W-:Y:S01]  /*13e00*/  HMMA.16816.F32 R104, R180.reuse, R186, R104 ;  /* 0x000000bab468723c */ /* 0x040fe20000001868 */
[----:B------:R-:W4:Y:S07]  /*13e10*/  LDSM.16.M88.4 R184, [R212+0x8800] ;  /* 0x00880000d4b8783b */ /* 0x000f2e0000000200 */
[C---:B------:R-:W-:Y:S08]  /*13e20*/  HMMA.16816.F32 R76, R180.reuse, R148, R76 ;  /* 0x00000094b44c723c */ /* 0x040ff0000000184c */
[C---:B------:R-:W-:Y:S01]  /*13e30*/  HMMA.16816.F32 R72, R180.reuse, R150, R72 ;  /* 0x00000096b448723c */ /* 0x040fe20000001848 */
[----:B------:R-:W-:Y:S07]  /*13e40*/  LDSM.16.M88.4 R148, [R171+0x2000] ;  /* 0x00200000ab94783b */ /* 0x000fee0000000200 */
[C---:B--2---:R-:W-:Y:S08]  /*13e50*/  HMMA.16816.F32 R36, R180.reuse, R116, R36 ;  /* 0x00000074b424723c */ /* 0x044ff00000001824 */
[C---:B------:R-:W-:Y:S01]  /*13e60*/  HMMA.16816.F32 R32, R180.reuse, R118, R32 ;  /* 0x00000076b420723c */ /* 0x040fe20000001820 */
[----:B------:R-:W2:Y:S07]  /*13e70*/  LDSM.16.M88.4 R116, [R213] ;  /* 0x00000000d574783b */ /* 0x000eae0000000200 */
        /* <DEDUP_REMOVED lines=8> */
[----:B------:R-:W-:Y:S07]  /*13f00*/  LDSM.16.M88.4 R120, [R170+0x9800] ;  /* 0x00980000aa78783b */ /* 0x000fee0000000200 */
[C---:B-1----:R-:W-:Y:S08]  /*13f10*/  HMMA.16816.F32 R20, R180.reuse, R4, R20 ;  /* 0x00000004b414723c */ /* 0x042ff00000001814 */
[C---:B------:R-:W-:Y:S01]  /*13f20*/  HMMA.16816.F32 R16, R180.reuse, R6, R16 ;  /* 0x00000006b410723c */ /* 0x040fe20000001810 */
[----:B------:R-:W1:Y:S07]  /*13f30*/  LDSM.16.M88.4 R4, [R216] ;  /* 0x00000000d804783b */ /* 0x000e6e0000000200 */
[C---:B----4-:R-:W-:Y:S08]  /*13f40*/  HMMA.16816.F32 R52, R180.reuse, R124, R52 ;  /* 0x0000007cb434723c */ /* 0x050ff00000001834 */
[C---:B------:R-:W-:Y:S01]  /*13f50*/  HMMA.16816.F32 R40, R180.reuse, R126, R40 ;  /* 0x0000007eb428723c */ /* 0x040fe20000001828 */
[----:B------:R-:W3:Y:S07]  /*13f60*/  LDSM.16.M88.4 R124, [R170+0x2000] ;  /* 0x00200000aa7c783b */ /* 0x000eee0000000200 */
[C---:B------:R-:W-:Y:S08]  /*13f70*/  HMMA.16816.F32 R136, R180.reuse, R190, R136 ;  /* 0x000000beb488723c */ /* 0x040ff00000001888 */
[C---:B------:R-:W-:Y:S08]  /*13f80*/  HMMA.16816.F32 R12, R180.reuse, R184, R12 ;  /* 0x000000b8b40c723c */ /* 0x040ff0000000180c */
[----:B------:R-:W-:Y:S08]  /*13f90*/  HMMA.16816.F32 R172, R180, R186, R172 ;  /* 0x000000bab4ac723c */ /* 0x000ff000000018ac */
[C---:B--2---:R-:W-:Y:S01]  /*13fa0*/  HMMA.16816.F32 R184, R116.reuse, R148, R144 ;  /* 0x0000009474b8723c */ /* 0x044fe20000001890 */
[----:B------:R-:W2:Y:S07]  /*13fb0*/  LDSM.16.M88.4 R144, [R171+0x2800] ;  /* 0x00280000ab90783b */ /* 0x000eae0000000200 */
[----:B------:R-:W-:Y:S08]  /*13fc0*/  HMMA.16816.F32 R136, R116, R134, R136 ;  /* 0x000000867488723c */ /* 0x000ff00000001888 */
[----:B------:R-:W-:Y:S01]  /*13fd0*/  HMMA.16816.F32 R84, R180, R168, R84 ;  /* 0x000000a8b454723c */ /* 0x000fe20000001854 */
[----:B------:R-:W-:-:S05]  /*13fe0*/  IMAD.SHL.U32 R169, R49, 0x2, RZ ;  /* 0x0000000231a97824 */ /* 0x000fca00078e00ff */
[----:B------:R-:W-:Y:S02]  /*13ff0*/  LOP3.LUT R168, R169, 0x6, RZ, 0xc0, !PT ;  /* 0x00000006a9a87812 */ /* 0x000fe400078ec0ff */
[C---:B------:R-:W-:Y:S08]  /*14000*/  HMMA.16816.F32 R160, R180.reuse, R176, R160 ;  /* 0x000000b0b4a0723c */ /* 0x040ff000000018a0 */
[C---:B------:R-:W-:Y:S01]  /*14010*/  HMMA.16816.F32 R156, R180.reuse, R178, R156 ;  /* 0x000000b2b49c723c */ /* 0x040fe2000000189c */
[----:B------:R-:W-:Y:S07]  /*14020*/  LDSM.16.M88.4 R176, [R171+0x3000] ;  /* 0x00300000abb0783b */ /* 0x000fee0000000200 */
[----:B------:R-:W-:Y:S01]  /*14030*/  HMMA.16816.F32 R152, R180, R188, R152 ;  /* 0x000000bcb498723c */ /* 0x000fe20000001898 */
[----:B------:R-:W-:-:S05]  /*14040*/  IMAD.SHL.U32 R181, R2, 0x100, RZ ;  /* 0x0000010002b57824 */ /* 0x000fca00078e00ff */
[----:B------:R-:W-:Y:S02]  /*14050*/  LOP3.LUT R182, R181, R168, RZ, 0xfc, !PT ;  /* 0x000000a8b5b67212 */ /* 0x000fe400078efcff */
[----:B------:R-:W-:Y:S01]  /*14060*/  HMMA.16816.F32 R140, R116, R150, R140 ;  /* 0x00000096748c723c */ /* 0x000fe2000000188c */
[----:B------:R-:W4:Y:S01]  /*14070*/  LDSM.16.M88.4 R148, [R170+0x2800] ;  /* 0x00280000aa94783b */ /* 0x000f220000000200 */
[C---:B------:R-:W-:Y:S01]  /*14080*/  ISETP.GT.AND P4, PT, R245.reuse, R182, PT ;  /* 0x000000b6f500720c */ /* 0x040fe20003f84270 */
[C---:B------:R-:W-:Y:S02]  /*14090*/  VIADD R48, R182.reuse, 0xf9 ;  /* 0x000000f9b6307836 */ /* 0x040fe40000000000 */
[C---:B------:R-:W-:Y:S02]  /*140a0*/  VIADD R49, R182.reuse, 0x1 ;  /* 0x00000001b6317836 */ /* 0x040fe40000000000 */
[----:B------:R-:W-:Y:S01]  /*140b0*/  VIADD R134, R182, 0x10 ;  /* 0x00000010b6867836 */ /* 0x000fe20000000000 */
[----:B-1----:R-:W-:Y:S01]  /*140c0*/  HMMA.16816.F32 R136, R4, R122, R136 ;  /* 0x0000007a0488723c */ /* 0x002fe20000001888 */
[-C--:B------:R-:W-:Y:S01]  /*140d0*/  ISETP.GT.AND P6, PT, R246, R48.reuse, PT ;  /* 0x00000030f600720c */ /* 0x080fe20003fc4270 */
[----:B------:R-:W-:Y:S01]  /*140e0*/  VIADD R135, R182, 0x18 ;  /* 0x00000018b6877836 */ /* 0x000fe20000000000 */
[----:B------:R-:W-:-:S02]  /*140f0*/  ISETP.GT.AND P0, PT, R245, R48, PT ;  /* 0x00000030f500720c */ /* 0x000fc40003f04270 */
[----:B------:R-:W-:Y:S02]  /*14100*/  ISETP.GT.AND P5, PT, R246, R49, PT ;  /* 0x00000031f600720c */ /* 0x000fe40003fa4270 */
[C---:B------:R-:W-:Y:S01]  /*14110*/  ISETP.GE.AND P3, PT, R48.reuse, R239, PT ;  /* 0x000000ef3000720c */ /* 0x040fe20003f66270 */
[----:B---3--:R-:W-:Y:S01]  /*14120*/  HMMA.16816.F32 R184, R4, R124, R184 ;  /* 0x0000007c04b8723c */ /* 0x008fe200000018b8 */
[----:B------:R-:W-:Y:S01]  /*14130*/  ISETP.GE.AND P1, PT, R48, R244, PT ;  /* 0x000000f43000720c */ /* 0x000fe20003f26270 */
[C---:B------:R-:W-:Y:S02]  /*14140*/  VIADD R48, R182.reuse, 0x8 ;  /* 0x00000008b6307836 */ /* 0x040fe40000000000 */
[----:B------:R-:W-:-:S04]  /*14150*/  VIADD R124, R182, 0x9 ;  /* 0x00000009b67c7836 */ /* 0x000fc80000000000 */
[----:B--2---:R-:W-:Y:S03]  /*14160*/  HMMA.16816.F32 R128, R116, R144, R128 ;  /* 0x000000907480723c */ /* 0x004fe60000001880 */
[----:B------:R-:W-:Y:S02]  /*14170*/  FSEL R122, R137, -INF , !P6 ;  /* 0xff800000897a7808 */ /* 0x000fe40007000000 */
[----:B------:R-:W-:Y:S02]  /*14180*/  ISETP.GE.AND P6, PT, R49, R239, PT ;  /* 0x000000ef3100720c */ /* 0x000fe40003fc6270 */
[----:B------:R-:W-:Y:S01]  /*14190*/  FSEL R123, R139, -INF , !P0 ;  /* 0xff8000008b7b7808 */ /* 0x000fe20004000000 */
[----:B------:R-:W-:Y:S01]  /*141a0*/  HMMA.16816.F32 R140, R4, R126, R140 ;  /* 0x0000007e048c723c */ /* 0x000fe2000000188c */
[----:B------:R-:W-:Y:S02]  /*141b0*/  FSEL R122, R122, -INF , !P3 ;  /* 0xff8000007a7a7808 */ /* 0x000fe40005800000 */
[----:B------:R-:W-:-:S02]  /*141c0*/  FSEL R183, R185, -INF , !P5 ;  /* 0xff800000b9b77808 */ /* 0x000fc40006800000 */
[----:B------:R-:W-:Y:S02]  /*141d0*/  FSEL R186, R186, -INF , !P4 ;  /* 0xff800000baba7808 */ /* 0x000fe40006000000 */
[----:B------:R-:W-:Y:S01]  /*141e0*/  FSEL R123, R123, -INF , !P1 ;  /* 0xff8000007b7b7808 */ /* 0x000fe20004800000 */
[----:B------:R-:W-:Y:S01]  /*141f0*/  HMMA.16816.F32 R112, R116, R146, R112 ;  /* 0x000000927470723c */ /* 0x000fe20000001870 */
[----:B------:R-:W-:Y:S02]  /*14200*/  FSEL R183, R183, -INF , !P6 ;  /* 0xff800000b7b77808 */ /* 0x000fe40007000000 */
[----:B------:R-:W-:Y:S02]  /*14210*/  ISETP.GE.AND P4, PT, R49, R244, PT ;  /* 0x000000f43100720c */ /* 0x000fe40003f86270 */
[----:B------:R-:W-:Y:S02]  /*14220*/  ISETP.GT.AND P3, PT, R245, R49, PT ;  /* 0x00000031f500720c */ /* 0x000fe40003f64270 */
[----:B------:R-:W-:Y:S01]  /*14230*/  ISETP.GT.AND P0, PT, R246, R48, PT ;  /* 0x00000030f600720c */ /* 0x000fe20003f04270 */
[----:B----4-:R-:W-:Y:S01]  /*14240*/  HMMA.16816.F32 R128, R4, R148, R128 ;  /* 0x000000940480723c */ /* 0x010fe20000001880 */
[----:B------:R-:W-:-:S02]  /*14250*/  ISETP.GE.AND P5, PT, R48, R239, PT ;  /* 0x000000ef3000720c */ /* 0x000fc40003fa6270 */
[----:B------:R-:W-:Y:S02]  /*14260*/  ISETP.GE.AND P1, PT, R48, R244, PT ;  /* 0x000000f43000720c */ /* 0x000fe40003f26270 */
[----:B------:R-:W-:Y:S02]  /*14270*/  ISETP.GT.AND P6, PT, R245, R48, PT ;  /* 0x00000030f500720c */ /* 0x000fe40003fc4270 */
[----:B------:R-:W1:Y:S01]  /*14280*/  LDSM.16.M88.4 R48, [R170+0x3000] ;  /* 0x00300000aa30783b */ /* 0x000e620000000200 */
[----:B------:R-:W-:Y:S01]  /*14290*/  FSEL R185, R187, -INF , !P3 ;  /* 0xff800000bbb97808 */ /* 0x000fe20005800000 */
[----:B------:R-:W-:Y:S01]  /*142a0*/  HMMA.16816.F32 R108, R116, R176, R108 ;  /* 0x000000b0746c723c */ /* 0x000fe2000000186c */
[----:B------:R-:W-:Y:S02]  /*142b0*/  FSEL R140, R140, -INF , !P0 ;  /* 0xff8000008c8c7808 */ /* 0x000fe40004000000 */
[----:B------:R-:W-:Y:S02]  /*142c0*/  ISETP.GT.AND P3, PT, R246, R124, PT ;  /* 0x0000007cf600720c */ /* 0x000fe40003f64270 */
[----:B------:R-:W-:-:S02]  /*142d0*/  FSEL R185, R185, -INF , !P4 ;  /* 0xff800000b9b97808 */ /* 0x000fc40006000000 */
[----:B------:R-:W-:Y:S01]  /*142e0*/  FSEL R187, R140, -INF , !P5 ;  /* 0xff8000008cbb7808 */ /* 0x000fe20006800000 */
[----:B------:R-:W-:Y:S01]  /*142f0*/  HMMA.16816.F32 R112, R4, R150, R112 ;  /* 0x000000960470723c */ /* 0x000fe20000001870 */
[C---:B------:R-:W-:Y:S02]  /*14300*/  ISETP.GE.AND P4, PT, R124.reuse, R239, PT ;  /* 0x000000ef7c00720c */ /* 0x040fe40003f86270 */
[----:B------:R-:W-:Y:S02]  /*14310*/  ISETP.GE.AND P0, PT, R124, R244, PT ;  /* 0x000000f47c00720c */ /* 0x000fe40003f06270 */
[----:B------:R-:W-:Y:S02]  /*14320*/  ISETP.GT.AND P5, PT, R245, R124, PT ;  /* 0x0000007cf500720c */ /* 0x000fe40003fa4270 */
[----:B------:R-:W-:Y:S01]  /*14330*/  FSEL R142, R142, -INF , !P6 ;  /* 0xff8000008e8e7808 */ /* 0x000fe20007000000 */
[----:B------:R-:W2:Y:S01]  /*14340*/  LDSM.16.M88.4 R124, [R171+0x3800] ;  /* 0x00380000ab7c783b */ /* 0x000ea20000000200 */
[----:B------:R-:W-:Y:S01]  /*14350*/  FSEL R141, R141, -INF , !P3 ;  /* 0xff8000008d8d7808 */ /* 0x000fe20005800000 */
[----:B------:R-:W-:Y:S01]  /*14360*/  HMMA.16816.F32 R104, R116, R178, R104 ;  /* 0x000000b27468723c */ /* 0x000fe20000001868 */
[----:B------:R-:W-:-:S02]  /*14370*/  FSEL R189, R142, -INF , !P1 ;  /* 0xff8000008ebd7808 */ /* 0x000fc40004800000 */
[----:B------:R-:W-:Y:S02]  /*14380*/  FSEL R188, R141, -INF , !P4 ;  /* 0xff8000008dbc7808 */ /* 0x000fe40006000000 */
[----:B------:R-:W-:Y:S02]  /*14390*/  ISETP.GT.AND P6, PT, R246, R134, PT ;  /* 0x00000086f600720c */ /* 0x000fe40003fc4270 */
[C---:B------:R-:W-:Y:S02]  /*143a0*/  ISETP.GE.AND P3, PT, R134.reuse, R239, PT ;  /* 0x000000ef8600720c */ /* 0x040fe40003f66270 */
[----:B------:R-:W-:Y:S02]  /*143b0*/  ISETP.GE.AND P1, PT, R134, R244, PT ;  /* 0x000000f48600720c */ /* 0x000fe40003f26270 */
[----:B------:R-:W-:Y:S01]  /*143c0*/  ISETP.GT.AND P4, PT, R245, R134, PT ;  /* 0x00000086f500720c */ /* 0x000fe20003f84270 */
[----:B------:R-:W-:Y:S01]  /*143d0*/  VIADD R134, R182, 0x11 ;  /* 0x00000011b6867836 */ /* 0x000fe20000000000 */
[----:B------:R-:W-:-:S02]  /*143e0*/  FSEL R143, R143, -INF , !P5 ;  /* 0xff8000008f8f7808 */ /* 0x000fc40006800000 */
[----:B------:R-:W-:Y:S02]  /*143f0*/  FSEL R128, R128, -INF , !P6 ;  /* 0xff80000080807808 */ /* 0x000fe40007000000 */
[----:B------:R-:W-:Y:S02]  /*14400*/  ISETP.GT.AND P5, PT, R246, R134, PT ;  /* 0x00000086f600720c */ /* 0x000fe40003fa4270 */
[----:B------:R-:W-:Y:S01]  /*14410*/  FSEL R190, R128, -INF , !P3 ;  /* 0xff80000080be7808 */ /* 0x000fe20005800000 */
[----:B-1----:R-:W-:Y:S01]  /*14420*/  HMMA.16816.F32 R108, R4, R48, R108 ;  /* 0x00000030046c723c */ /* 0x002fe2000000186c */
[----:B------:R-:W-:Y:S01]  /*14430*/  FSEL R130, R130, -INF , !P4 ;  /* 0xff80000082827808 */ /* 0x000fe20006000000 */
[C---:B------:R-:W-:Y:S01]  /*14440*/  VIADD R49, R182.reuse, 0x19 ;  /* 0x00000019b6317836 */ /* 0x040fe20000000000 */
[----:B------:R-:W-:Y:S01]  /*14450*/  FSEL R129, R129, -INF , !P5 ;  /* 0xff80000081817808 */ /* 0x000fe20006800000 */
[----:B------:R-:W-:Y:S01]  /*14460*/  VIADD R48, R182, 0x20 ;  /* 0x00000020b6307836 */ /* 0x000fe20000000000 */
[----:B------:R-:W-:-:S02]  /*14470*/  ISETP.GE.AND P6, PT, R134, R239, PT ;  /* 0x000000ef8600720c */ /* 0x000fc40003fc6270 */
[----:B------:R-:W-:Y:S01]  /*14480*/  ISETP.GT.AND P3, PT, R245, R134, PT ;  /* 0x00000086f500720c */ /* 0x000fe20003f64270 */
[----:B------:R-:W-:Y:S01]  /*14490*/  HMMA.16816.F32 R104, R4, R50, R104 ;  /* 0x000000320468723c */ /* 0x000fe20000001868 */
[----:B------:R-:W-:Y:S02]  /*144a0*/  FSEL R211, R130, -INF , !P1 ;  /* 0xff80000082d37808 */ /* 0x000fe40004800000 */
[----:B------:R-:W-:Y:S02]  /*144b0*/  FSEL R191, R129, -INF , !P6 ;  /* 0xff80000081bf7808 */ /* 0x000fe40007000000 */
[----:B------:R-:W-:Y:S02]  /*144c0*/  FSEL R208, R131, -INF , !P3 ;  /* 0xff80000083d07808 */ /* 0x000fe40005800000 */
[----:B------:R-:W1:Y:S01]  /*144d0*/  LDSM.16.M88.4 R128, [R170+0x3800] ;  /* 0x00380000aa80783b */ /* 0x000e620000000200 */
[CC--:B------:R-:W-:Y:S02]  /*144e0*/  ISETP.GT.AND P4, PT, R246.reuse, R135.reuse, PT ;  /* 0x00000087f600720c */ /* 0x0c0fe40003f84270 */
[----:B------:R-:W-:Y:S01]  /*144f0*/  ISETP.GT.AND P6, PT, R245, R135, PT ;  /* 0x00000087f500720c */ /* 0x000fe20003fc4270 */
[----:B--2---:R-:W-:Y:S01]  /*14500*/  HMMA.16816.F32 R100, R116, R124, R100 ;  /* 0x0000007c7464723c */ /* 0x004fe20000001864 */
[----:B------:R-:W-:-:S02]  /*14510*/  ISETP.GT.AND P3, PT, R246, R49, PT ;  /* 0x00000031f600720c */ /* 0x000fc40003f64270 */
[----:B------:R-:W-:Y:S02]  /*14520*/  FSEL R112, R112, -INF , !P4 ;  /* 0xff80000070707808 */ /* 0x000fe40006000000 */
[----:B------:R-:W-:Y:S02]  /*14530*/  FSEL R210, R143, -INF , !P0 ;  /* 0xff8000008fd27808 */ /* 0x000fe40004000000 */
[----:B------:R-:W-:Y:S01]  /*14540*/  ISETP.GE.AND P1, PT, R135, R244, PT ;  /* 0x000000f48700720c */ /* 0x000fe20003f26270 */
[----:B------:R-:W2:Y:S01]  /*14550*/  LDSM.16.M88.4 R140, [R171+0x4000] ;  /* 0x00400000ab8c783b */ /* 0x000ea20000000200 */
[----:B------:R-:W-:Y:S01]  /*14560*/  ISETP.GE.AND P4, PT, R49, R239, PT ;  /* 0x000000ef3100720c */ /* 0x000fe20003f86270 */
[----:B------:R-:W-:Y:S01]  /*14570*/  HMMA.16816.F32 R96, R116, R126, R96 ;  /* 0x0000007e7460723c */ /* 0x000fe20000001860 */
[----:B------:R-:W-:Y:S02]  /*14580*/  FSEL R114, R114, -INF , !P6 ;  /* 0xff80000072727808 */ /* 0x000fe40007000000 */
[----:B------:R-:W-:-:S02]  /*14590*/  FSEL R113, R113, -INF , !P3 ;  /* 0xff80000071717808 */ /* 0x000fc40005800000 */
[-C--:B------:R-:W-:Y:S02]  /*145a0*/  ISETP.GE.AND P5, PT, R135, R239.reuse, PT ;  /* 0x000000ef8700720c */ /* 0x080fe40003fa6270 */
[----:B------:R-:W-:Y:S02]  /*145b0*/  FSEL R209, R114, -INF , !P1 ;  /* 0xff80000072d17808 */ /* 0x000fe40004800000 */
[----:B------:R-:W-:Y:S02]  /*145c0*/  FSEL R195, R113, -INF , !P4 ;  /* 0xff80000071c37808 */ /* 0x000fe40006000000 */
[----:B------:R-:W-:Y:S02]  /*145d0*/  FSEL R194, R112, -INF , !P5 ;  /* 0xff80000070c27808 */ /* 0x000fe40006800000 */
[----:B------:R-:W-:Y:S02]  /*145e0*/  ISETP.GT.AND P6, PT, R246, R48, PT ;  /* 0x00000030f600720c */ /* 0x000fe40003fc4270 */
[----:B------:R-:W-:-:S02]  /*145f0*/  ISETP.GE.AND P3, PT, R48, R239, PT ;  /* 0x000000ef3000720c */ /* 0x000fc40003f66270 */
[----:B------:R-:W-:Y:S02]  /*14600*/  ISETP.GE.AND P1, PT, R48, R244, PT ;  /* 0x000000f43000720c */ /* 0x000fe40003f26270 */
[C---:B------:R-:W-:Y:S01]  /*14610*/  ISETP.GT.AND P4, PT, R245.reuse, R48, PT ;  /* 0x00000030f500720c */ /* 0x040fe20003f84270 */
[----:B------:R-:W-:Y:S01]  /*14620*/  VIADD R48, R182, 0x21 ;  /* 0x00000021b6307836 */ /* 0x000fe20000000000 */
[----:B------:R-:W-:Y:S02]  /*14630*/  ISETP.GT.AND P5, PT, R245, R49, PT ;  /* 0x00000031f500720c */ /* 0x000fe40003fa4270 */
[----:B------:R-:W-:Y:S02]  /*14640*/  ISETP.GE.AND P0, PT, R134, R244, PT ;  /* 0x000000f48600720c */ /* 0x000fe40003f06270 */
[----:B------:R-:W-:Y:S01]  /*14650*/  FSEL R115, R115, -INF , !P5 ;  /* 0xff80000073737808 */ /* 0x000fe20006800000 */
[----:B-1----:R-:W-:Y:S01]  /*14660*/  HMMA.16816.F32 R100, R4, R128, R100 ;  /* 0x000000800464723c */ /* 0x002fe20000001864 */
[----:B------:R-:W-:-:S02]  /*14670*/  ISETP.GT.AND P5, PT, R246, R48, PT ;  /* 0x00000030f600720c */ /* 0x000fc40003fa4270 */
[----:B------:R-:W-:Y:S02]  /*14680*/  FSEL R208, R208, -INF , !P0 ;  /* 0xff800000d0d07808 */ /* 0x000fe40004000000 */
[----:B------:R-:W-:Y:S01]  /*14690*/  ISETP.GE.AND P0, PT, R49, R244, PT ;  /* 0x000000f43100720c */ /* 0x000fe20003f06270 */
[----:B------:R-:W-:Y:S01]  /*146a0*/  VIADD R49, R182, 0x28 ;  /* 0x00000028b6317836 */ /* 0x000fe20000000000 */
[----:B------:R-:W-:Y:S01]  /*146b0*/  FSEL R108, R108, -INF , !P6 ;  /* 0xff8000006c6c7808 */ /* 0x000fe20007000000 */
[----:B------:R-:W-:Y:S01]  /*146c0*/  HMMA.16816.F32 R96, R4, R130, R96 ;  /* 0x000000820460723c */ /* 0x000fe20000001860 */
[----:B------:R-:W-:Y:S02]  /*146d0*/  ISETP.GE.AND P6, PT, R48, R239, PT ;  /* 0x000000ef3000720c */ /* 0x000fe40003fc6270 */
[----:B------:R-:W-:Y:S02]  /*146e0*/  FSEL R110, R110, -INF , !P4 ;  /* 0xff8000006e6e7808 */ /* 0x000fe40006000000 */
[----:B------:R-:W-:-:S02]  /*146f0*/  FSEL R109, R109, -INF , !P5 ;  /* 0xff8000006d6d7808 */ /* 0x000fc40006800000 */
[----:B------:R-:W-:Y:S01]  /*14700*/  FSEL R196, R115, -INF , !P0 ;  /* 0xff80000073c47808 */ /* 0x000fe20004000000 */
[C---:B--2---:R-:W-:Y:S01]  /*14710*/  HMMA.16816.F32 R92, R116.reuse, R140, R92 ;  /* 0x0000008c745c723c */ /* 0x044fe2000000185c */
[----:B------:R-:W-:Y:S01]  /*14720*/  FSEL R200, R108, -INF , !P3 ;  /* 0xff8000006cc87808 */ /* 0x000fe20005800000 */
[----:B------:R-:W-:Y:S01]  /*14730*/  VIADD R108, R182, 0x29 ;  /* 0x00000029b66c7836 */ /* 0x000fe20000000000 */
[----:B------:R-:W-:Y:S02]  /*14740*/  FSEL R198, R110, -INF , !P1 ;  /* 0xff8000006ec67808 */ /* 0x000fe40004800000 */
[----:B------:R-:W-:Y:S02]  /*14750*/  FSEL R201, R109, -INF , !P6 ;  /* 0xff8000006dc97808 */ /* 0x000fe40007000000 */
[----:B------:R-:W-:Y:S01]  /*14760*/  ISETP.GE.AND P0, PT, R48, R244, PT ;  /* 0x000000f43000720c */ /* 0x000fe20003f06270 */
[----:B------:R-:W-:Y:S01]  /*14770*/  HMMA.16816.F32 R88, R116, R142, R88 ;  /* 0x0000008e7458723c */ /* 0x000fe20000001858 */
[----:B------:R-:W-:-:S02]  /*14780*/  ISETP.GT.AND P3, PT, R245, R48, PT ;  /* 0x00000030f500720c */ /* 0x000fc40003f64270 */
[----:B------:R-:W-:Y:S02]  /*14790*/  ISETP.GT.AND P4, PT, R246, R49, PT ;  /* 0x00000031f600720c */ /* 0x000fe40003f84270 */
[C---:B------:R-:W-:Y:S02]  /*147a0*/  ISETP.GE.AND P5, PT, R49.reuse, R239, PT ;  /* 0x000000ef3100720c */ /* 0x040fe40003fa6270 */
[----:B------:R-:W-:Y:S02]  /*147b0*/  ISETP.GE.AND P1, PT, R49, R244, PT ;  /* 0x000000f43100720c */ /* 0x000fe40003f26270 */
[----:B------:R-:W-:Y:S02]  /*147c0*/  ISETP.GT.AND P6, PT, R245, R49, PT ;  /* 0x00000031f500720c */ /* 0x000fe40003fc4270 */
[----:B------:R-:W1:Y:S01]  /*147d0*/  LDSM.16.M88.4 R48, [R170+0x4000] ;  /* 0x00400000aa30783b */ /* 0x000e620000000200 */
[----:B------:R-:W-:Y:S02]  /*147e0*/  FSEL R111, R111, -INF , !P3 ;  /* 0xff8000006f6f7808 */ /* 0x000fe40005800000 */
[----:B------:R-:W-:-:S02]  /*147f0*/  FSEL R104, R104, -INF , !P4 ;  /* 0xff80000068687808 */ /* 0x000fc40006000000 */
[----:B------:R-:W-:Y:S02]  /*14800*/  ISETP.GT.AND P3, PT, R246, R108, PT ;  /* 0x0000006cf600720c */ /* 0x000fe40003f64270 */
[----:B------:R-:W-:Y:S02]  /*14810*/  FSEL R197, R111, -INF , !P0 ;  /* 0xff8000006fc57808 */ /* 0x000fe40004000000 */
[----:B------:R-:W-:Y:S01]  /*14820*/  FSEL R202, R104, -INF , !P5 ;  /* 0xff80000068ca7808 */ /* 0x000fe20006800000 */
[----:B------:R-:W-:Y:S01]  /*14830*/  VIADD R104, R182, 0x30 ;  /* 0x00000030b6687836 */ /* 0x000fe20000000000 */
[C---:B------:R-:W-:Y:S02]  /*14840*/  ISETP.GE.AND P4, PT, R108.reuse, R239, PT ;  /* 0x000000ef6c00720c */ /* 0x040fe40003f86270 */
[----:B------:R-:W-:Y:S02]  /*14850*/  ISETP.GE.AND P0, PT, R108, R244, PT ;  /* 0x000000f46c00720c */ /* 0x000fe40003f06270 */
[----:B------:R-:W-:-:S02]  /*14860*/  ISETP.GT.AND P5, PT, R245, R108, PT ;  /* 0x0000006cf500720c */ /* 0x000fc40003fa4270 */
[----:B------:R-:W-:Y:S01]  /*14870*/  FSEL R106, R106, -INF , !P6 ;  /* 0xff8000006a6a7808 */ /* 0x000fe20007000000 */
[----:B------:R-:W2:Y:S01]  /*14880*/  LDSM.16.M88.4 R108, [R171+0x4800] ;  /* 0x00480000ab6c783b */ /* 0x000ea20000000200 */
[----:B------:R-:W-:Y:S02]  /*14890*/  FSEL R105, R105, -INF , !P3 ;  /* 0xff80000069697808 */ /* 0x000fe40005800000 */
[----:B------:R-:W-:Y:S02]  /*148a0*/  FSEL R199, R106, -INF , !P1 ;  /* 0xff8000006ac77808 */ /* 0x000fe40004800000 */
[----:B------:R-:W-:Y:S01]  /*148b0*/  FSEL R203, R105, -INF , !P4 ;  /* 0xff80000069cb7808 */ /* 0x000fe20006000000 */
[----:B------:R-:W-:Y:S01]  /*148c0*/  VIADD R105, R182, 0x38 ;  /* 0x00000038b6697836 */ /* 0x000fe20000000000 */
[----:B------:R-:W-:Y:S02]  /*148d0*/  ISETP.GT.AND P6, PT, R246, R104, PT ;  /* 0x00000068f600720c */ /* 0x000fe40003fc4270 */
[----:B------:R-:W-:-:S02]  /*148e0*/  ISETP.GE.AND P3, PT, R104, R239, PT ;  /* 0x000000ef6800720c */ /* 0x000fc40003f66270 */
[----:B------:R-:W-:Y:S02]  /*148f0*/  ISETP.GE.AND P1, PT, R104, R244, PT ;  /* 0x000000f46800720c */ /* 0x000fe40003f26270 */
[----:B------:R-:W-:Y:S01]  /*14900*/  ISETP.GT.AND P4, PT, R245, R104, PT ;  /* 0x00000068f500720c */ /* 0x000fe20003f84270 */
[----:B------:R-:W-:Y:S01]  /*14910*/  VIADD R104, R182, 0x31 ;  /* 0x00000031b6687836 */ /* 0x000fe20000000000 */
[----:B------:R-:W-:Y:S02]  /*14920*/  FSEL R107, R107, -INF , !P5 ;  /* 0xff8000006b6b7808 */ /* 0x000fe40006800000 */
        /* <DEDUP_REMOVED lines=14> */
[----:B------:R-:W-:Y:S01]  /*14a10*/  ISETP.GT.AND P4, PT, R246, R105, PT ;  /* 0x00000069f600720c */ /* 0x000fe20003f84270 */
[----:B------:R-:W1:Y:S01]  /*14a20*/  LDSM.16.M88.4 R100, [R170+0x4800] ;  /* 0x00480000aa64783b */ /* 0x000e620000000200 */
[----:B------:R-:W-:Y:S01]  /*14a30*/  FSEL R204, R107, -INF , !P0 ;  /* 0xff8000006bcc7808 */ /* 0x000fe20004000000 */
[----:B--2---:R-:W-:Y:S01]  /*14a40*/  HMMA.16816.F32 R84, R116, R108, R84 ;  /* 0x0000006c7454723c */ /* 0x004fe20000001854 */
[----:B------:R-:W-:Y:S01]  /*14a50*/  ISETP.GE.AND P0, PT, R104, R244, PT ;  /* 0x000000f46800720c */ /* 0x000fe20003f06270 */
[----:B------:R-:W-:Y:S01]  /*14a60*/  VIADD R104, R182, 0x39 ;  /* 0x00000039b6687836 */ /* 0x000fe20000000000 */
[----:B------:R-:W-:-:S02]  /*14a70*/  ISETP.GE.AND P5, PT, R105, R239, PT ;  /* 0x000000ef6900720c */ /* 0x000fc40003fa6270 */
[----:B------:R-:W-:Y:S02]  /*14a80*/  FSEL R96, R96, -INF , !P4 ;  /* 0xff80000060607808 */ /* 0x000fe40006000000 */
[----:B------:R-:W-:Y:S01]  /*14a90*/  FSEL R205, R205, -INF , !P0 ;  /* 0xff800000cdcd7808 */ /* 0x000fe20004000000 */
[----:B------:R-:W-:Y:S01]  /*14aa0*/  HMMA.16816.F32 R80, R116, R110, R80 ;  /* 0x0000006e7450723c */ /* 0x000fe20000001850 */
[----:B------:R-:W-:Y:S02]  /*14ab0*/  FSEL R96, R96, -INF , !P5 ;  /* 0xff80000060607808 */ /* 0x000fe40006800000 */
[----:B------:R-:W-:Y:S02]  /*14ac0*/  ISETP.GE.AND P1, PT, R105, R244, PT ;  /* 0x000000f46900720c */ /* 0x000fe40003f26270 */
[----:B------:R-:W-:Y:S02]  /*14ad0*/  ISETP.GT.AND P6, PT, R245, R105, PT ;  /* 0x00000069f500720c */ /* 0x000fe40003fc4270 */
[----:B------:R-:W-:-:S02]  /*14ae0*/  ISETP.GT.AND P3, PT, R246, R104, PT ;  /* 0x00000068f600720c */ /* 0x000fc40003f64270 */
[C---:B------:R-:W-:Y:S02]  /*14af0*/  ISETP.GE.AND P4, PT, R104.reuse, R239, PT ;  /* 0x000000ef6800720c */ /* 0x040fe40003f86270 */
[----:B------:R-:W-:Y:S02]  /*14b00*/  ISETP.GE.AND P0, PT, R104, R244, PT ;  /* 0x000000f46800720c */ /* 0x000fe40003f06270 */
[----:B------:R-:W-:Y:S02]  /*14b10*/  ISETP.GT.AND P5, PT, R245, R104, PT ;  /* 0x00000068f500720c */ /* 0x000fe40003fa4270 */
[----:B------:R-:W2:Y:S01]  /*14b20*/  LDSM.16.M88.4 R104, [R171+0x5000] ;  /* 0x00500000ab68783b */ /* 0x000ea20000000200 */
[----:B------:R-:W-:Y:S02]  /*14b30*/  FSEL R98, R98, -INF , !P6 ;  /* 0xff80000062627808 */ /* 0x000fe40007000000 */
[----:B------:R-:W-:Y:S02]  /*14b40*/  ISETP.GT.AND P6, PT, R246, R49, PT ;  /* 0x00000031f600720c */ /* 0x000fe40003fc4270 */
[----:B------:R-:W-:-:S02]  /*14b50*/  FSEL R97, R97, -INF , !P3 ;  /* 0xff80000061617808 */ /* 0x000fc40005800000 */
[----:B------:R-:W-:Y:S02]  /*14b60*/  FSEL R207, R98, -INF , !P1 ;  /* 0xff80000062cf7808 */ /* 0x000fe40004800000 */
[----:B------:R-:W-:Y:S02]  /*14b70*/  ISETP.GE.AND P3, PT, R49, R239, PT ;  /* 0x000000ef3100720c */ /* 0x000fe40003f66270 */
[----:B------:R-:W-:Y:S02]  /*14b80*/  FSEL R98, R99, -INF , !P5 ;  /* 0xff80000063627808 */ /* 0x000fe40006800000 */
[----:B------:R-:W-:Y:S02]  /*14b90*/  FSEL R92, R92, -INF , !P6 ;  /* 0xff8000005c5c7808 */ /* 0x000fe40007000000 */
[----:B------:R-:W-:Y:S01]  /*14ba0*/  FSEL R97, R97, -INF , !P4 ;  /* 0xff80000061617808 */ /* 0x000fe20006000000 */
[----:B-1----:R-:W-:Y:S01]  /*14bb0*/  HMMA.16816.F32 R84, R4, R100, R84 ;  /* 0x000000640454723c */ /* 0x002fe20000001854 */
[----:B------:R-:W-:-:S02]  /*14bc0*/  ISETP.GT.AND P4, PT, R245, R49, PT ;  /* 0x00000031f500720c */ /* 0x000fc40003f84270 */
[----:B------:R-:W-:Y:S02]  /*14bd0*/  ISETP.GT.AND P5, PT, R246, R48, PT ;  /* 0x00000030f600720c */ /* 0x000fe40003fa4270 */
[----:B------:R-:W-:Y:S02]  /*14be0*/  FSEL R98, R98, -INF , !P0 ;  /* 0xff80000062627808 */ /* 0x000fe40004000000 */
[----:B------:R-:W-:Y:S01]  /*14bf0*/  FSEL R99, R92, -INF , !P3 ;  /* 0xff8000005c637808 */ /* 0x000fe20005800000 */
[----:B------:R-:W-:Y:S01]  /*14c00*/  VIADD R92, R182, 0x49 ;  /* 0x00000049b65c7836 */ /* 0x000fe20000000000 */
[C---:B------:R-:W-:Y:S01]  /*14c10*/  ISETP.GE.AND P6, PT, R48.reuse, R239, PT ;  /* 0x000000ef3000720c */ /* 0x040fe20003fc6270 */
[----:B------:R-:W-:Y:S01]  /*14c20*/  HMMA.16816.F32 R80, R4, R102, R80 ;  /* 0x000000660450723c */ /* 0x000fe20000001850 */
[----:B------:R-:W-:Y:S02]  /*14c30*/  ISETP.GE.AND P0, PT, R48, R244, PT ;  /* 0x000000f43000720c */ /* 0x000fe40003f06270 */
[----:B------:R-:W-:Y:S01]  /*14c40*/  ISETP.GT.AND P3, PT, R245, R48, PT ;  /* 0x00000030f500720c */ /* 0x000fe20003f64270 */
[----:B------:R-:W-:Y:S01]  /*14c50*/  VIADD R48, R182, 0x48 ;  /* 0x00000048b6307836 */ /* 0x000fe20000000000 */
[----:B------:R-:W-:-:S02]  /*14c60*/  ISETP.GE.AND P1, PT, R49, R244, PT ;  /* 0x000000f43100720c */ /* 0x000fc40003f26270 */
[----:B------:R-:W-:Y:S02]  /*14c70*/  FSEL R94, R94, -INF , !P4 ;  /* 0xff8000005e5e7808 */ /* 0x000fe40006000000 */
[----:B------:R-:W-:Y:S02]  /*14c80*/  FSEL R93, R93, -INF , !P5 ;  /* 0xff8000005d5d7808 */ /* 0x000fe40006800000 */
[----:B------:R-:W-:Y:S02]  /*14c90*/  FSEL R108, R94, -INF , !P1 ;  /* 0xff8000005e6c7808 */ /* 0x000fe40004800000 */
[----:B------:R-:W-:Y:S01]  /*14ca0*/  FSEL R109, R93, -INF , !P6 ;  /* 0xff8000005d6d7808 */ /* 0x000fe20007000000 */
[----:B--2---:R-:W-:Y:S01]  /*14cb0*/  HMMA.16816.F32 R76, R116, R104, R76 ;  /* 0x00000068744c723c */ /* 0x004fe2000000184c */
[----:B------:R-:W-:Y:S02]  /*14cc0*/  ISETP.GT.AND P4, PT, R246, R48, PT ;  /* 0x00000030f600720c */ /* 0x000fe40003f84270 */
[----:B------:R-:W-:-:S02]  /*14cd0*/  ISETP.GE.AND P5, PT, R48, R239, PT ;  /* 0x000000ef3000720c */ /* 0x000fc40003fa6270 */
[----:B------:R-:W-:Y:S02]  /*14ce0*/  ISETP.GE.AND P1, PT, R48, R244, PT ;  /* 0x000000f43000720c */ /* 0x000fe40003f26270 */
[----:B------:R-:W-:Y:S01]  /*14cf0*/  ISETP.GT.AND P6, PT, R245, R48, PT ;  /* 0x00000030f500720c */ /* 0x000fe20003fc4270 */
[----:B------:R-:W-:Y:S01]  /*14d00*/  HMMA.16816.F32 R72, R116, R106, R72 ;  /* 0x0000006a7448723c */ /* 0x000fe20000001848 */
[----:B------:R-:W1:Y:S01]  /*14d10*/  LDSM.16.M88.4 R48, [R170+0x5000] ;  /* 0x00500000aa30783b */ /* 0x000e620000000200 */
[----:B------:R-:W-:Y:S02]  /*14d20*/  FSEL R95, R95, -INF , !P3 ;  /* 0xff8000005f5f7808 */ /* 0x000fe40005800000 */
[----:B------:R-:W-:Y:S02]  /*14d30*/  FSEL R88, R88, -INF , !P4 ;  /* 0xff80000058587808 */ /* 0x000fe40006000000 */
[----:B------:R-:W-:Y:S02]  /*14d40*/  ISETP.GT.AND P3, PT, R246, R92, PT ;  /* 0x0000005cf600720c */ /* 0x000fe40003f64270 */
[----:B------:R-:W-:Y:S01]  /*14d50*/  FSEL R101, R88, -INF , !P5 ;  /* 0xff80000058657808 */ /* 0x000fe20006800000 */
[----:B------:R-:W-:Y:S01]  /*14d60*/  VIADD R88, R182, 0x50 ;  /* 0x00000050b6587836 */ /* 0x000fe20000000000 */
[----:B------:R-:W-:-:S02]  /*14d70*/  FSEL R100, R95, -INF , !P0 ;  /* 0xff8000005f647808 */ /* 0x000fc40004000000 */
[----:B------:R-:W-:Y:S02]  /*14d80*/  ISETP.GE.AND P4, PT, R92, R239, PT ;  /* 0x000000ef5c00720c */ /* 0x000fe40003f86270 */
[----:B------:R-:W-:Y:S02]  /*14d90*/  FSEL R90, R90, -INF , !P6 ;  /* 0xff8000005a5a7808 */ /* 0x000fe40007000000 */
[----:B------:R-:W-:Y:S02]  /*14da0*/  FSEL R89, R89, -INF , !P3 ;  /* 0xff80000059597808 */ /* 0x000fe40005800000 */
[----:B------:R-:W-:Y:S02]  /*14db0*/  ISETP.GE.AND P0, PT, R92, R244, PT ;  /* 0x000000f45c00720c */ /* 0x000fe40003f06270 */
[----:B------:R-:W-:Y:S02]  /*14dc0*/  ISETP.GT.AND P5, PT, R245, R92, PT ;  /* 0x0000005cf500720c */ /* 0x000fe40003fa4270 */
[----:B------:R-:W2:Y:S01]  /*14dd0*/  LDSM.16.M88.4 R92, [R171+0x5800] ;  /* 0x00580000ab5c783b */ /* 0x000ea20000000200 */
[----:B------:R-:W-:-:S02]  /*14de0*/  FSEL R104, R90, -INF , !P1 ;  /* 0xff8000005a687808 */ /* 0x000fc40004800000 */
[----:B------:R-:W-:Y:S01]  /*14df0*/  FSEL R105, R89, -INF , !P4 ;  /* 0xff80000059697808 */ /* 0x000fe20006000000 */
[----:B------:R-:W-:Y:S01]  /*14e00*/  VIADD R89, R182, 0x58 ;  /* 0x00000058b6597836 */ /* 0x000fe20000000000 */
        /* <DEDUP_REMOVED lines=8> */
[----:B------:R-:W-:Y:S01]  /*14e90*/  ISETP.GE.AND P6, PT, R88, R239, PT ;  /* 0x000000ef5800720c */ /* 0x000fe20003fc6270 */
[----:B-1----:R-:W-:Y:S01]  /*14ea0*/  HMMA.16816.F32 R76, R4, R48, R76 ;  /* 0x00000030044c723c */ /* 0x002fe2000000184c */
[----:B------:R-:W-:Y:S01]  /*14eb0*/  FSEL R86, R86, -INF , !P4 ;  /* 0xff80000056567808 */ /* 0x000fe20006000000 */
[----:B------:R-:W-:Y:S01]  /*14ec0*/  VIADD R48, R182, 0x60 ;  /* 0x00000060b6307836 */ /* 0x000fe20000000000 */
[----:B------:R-:W-:Y:S02]  /*14ed0*/  FSEL R85, R85, -INF , !P5 ;  /* 0xff80000055557808 */ /* 0x000fe40006800000 */
[----:B------:R-:W-:-:S02]  /*14ee0*/  FSEL R103, R84, -INF , !P3 ;  /* 0xff80000054677808 */ /* 0x000fc40005800000 */
[----:B------:R-:W-:Y:S01]  /*14ef0*/  FSEL R102, R91, -INF , !P0 ;  /* 0xff8000005b667808 */ /* 0x000fe20004000000 */
[----:B------:R-:W-:Y:S01]  /*14f00*/  HMMA.16816.F32 R72, R4, R50, R72 ;  /* 0x000000320448723c */ /* 0x000fe20000001848 */
[----:B------:R-:W-:Y:S02]  /*14f10*/  ISETP.GT.AND P3, PT, R245, R88, PT ;  /* 0x00000058f500720c */ /* 0x000fe40003f64270 */
[----:B------:R-:W-:Y:S01]  /*14f20*/  ISETP.GE.AND P0, PT, R88, R244, PT ;  /* 0x000000f45800720c */ /* 0x000fe20003f06270 */
[----:B------:R-:W-:Y:S01]  /*14f30*/  VIADD R88, R182, 0x59 ;  /* 0x00000059b6587836 */ /* 0x000fe20000000000 */
[----:B------:R-:W-:Y:S02]  /*14f40*/  ISETP.GT.AND P4, PT, R246, R89, PT ;  /* 0x00000059f600720c */ /* 0x000fe40003f84270 */
[----:B------:R-:W-:Y:S02]  /*14f50*/  FSEL R106, R86, -INF , !P1 ;  /* 0xff800000566a7808 */ /* 0x000fe40004800000 */
[----:B------:R-:W-:-:S02]  /*14f60*/  FSEL R107, R85, -INF , !P6 ;  /* 0xff800000556b7808 */ /* 0x000fc40007000000 */
[C---:B------:R-:W-:Y:S01]  /*14f70*/  ISETP.GE.AND P5, PT, R89.reuse, R239, PT ;  /* 0x000000ef5900720c */ /* 0x040fe20003fa6270 */
[C---:B--2---:R-:W-:Y:S01]  /*14f80*/  HMMA.16816.F32 R68, R116.reuse, R92, R68 ;  /* 0x0000005c7444723c */ /* 0x044fe20000001844 */
[----:B------:R-:W-:Y:S02]  /*14f90*/  ISETP.GE.AND P1, PT, R89, R244, PT ;  /* 0x000000f45900720c */ /* 0x000fe40003f26270 */
[----:B------:R-:W-:Y:S02]  /*14fa0*/  ISETP.GT.AND P6, PT, R245, R89, PT ;  /* 0x00000059f500720c */ /* 0x000fe40003fc4270 */
[----:B------:R-:W-:Y:S02]  /*14fb0*/  FSEL R89, R87, -INF , !P3 ;  /* 0xff80000057597808 */ /* 0x000fe40005800000 */
[----:B------:R-:W1:Y:S01]  /*14fc0*/  LDSM.16.M88.4 R84, [R170+0x5800] ;  /* 0x00580000aa54783b */ /* 0x000e620000000200 */
[----:B------:R-:W-:Y:S01]  /*14fd0*/  FSEL R110, R80, -INF , !P4 ;  /* 0xff800000506e7808 */ /* 0x000fe20006000000 */
[----:B------:R-:W-:Y:S01]  /*14fe0*/  HMMA.16816.F32 R64, R116, R94, R64 ;  /* 0x0000005e7440723c */ /* 0x000fe20000001840 */
[----:B------:R-:W-:Y:S01]  /*14ff0*/  ISETP.GT.AND P3, PT, R246, R88, PT ;  /* 0x00000058f600720c */ /* 0x000fe20003f64270 */
[----:B------:R-:W-:Y:S01]  /*15000*/  VIADD R95, R182, 0x70 ;  /* 0x00000070b65f7836 */ /* 0x000fe20000000000 */
[----:B------:R-:W-:-:S02]  /*15010*/  FSEL R80, R89, -INF , !P0 ;  /* 0xff80000059507808 */ /* 0x000fc40004000000 */
[----:B------:R-:W-:Y:S02]  /*15020*/  FSEL R110, R110, -INF , !P5 ;  /* 0xff8000006e6e7808 */ /* 0x000fe40006800000 */
[----:B------:R-:W-:Y:S02]  /*15030*/  FSEL R82, R82, -INF , !P6 ;  /* 0xff80000052527808 */ /* 0x000fe40007000000 */
[C---:B------:R-:W-:Y:S02]  /*15040*/  ISETP.GE.AND P4, PT, R88.reuse, R239, PT ;  /* 0x000000ef5800720c */ /* 0x040fe40003f86270 */
[----:B------:R-:W-:Y:S02]  /*15050*/  ISETP.GE.AND P0, PT, R88, R244, PT ;  /* 0x000000f45800720c */ /* 0x000fe40003f06270 */
[----:B------:R-:W-:Y:S02]  /*15060*/  ISETP.GT.AND P5, PT, R245, R88, PT ;  /* 0x00000058f500720c */ /* 0x000fe40003fa4270 */
[----:B------:R-:W-:Y:S01]  /*15070*/  FSEL R49, R81, -INF , !P3 ;  /* 0xff80000051317808 */ /* 0x000fe20005800000 */
        /* <DEDUP_REMOVED lines=12> */
[----:B------:R-:W-:Y:S02]  /*15140*/  ISETP.GE.AND P6, PT, R48, R239, PT ;  /* 0x000000ef3000720c */ /* 0x000fe40003fc6270 */
[----:B------:R-:W-:Y:S01]  /*15150*/  FSEL R78, R78, -INF , !P4 ;  /* 0xff8000004e4e7808 */ /* 0x000fe20006000000 */
[----:B-1----:R-:W-:Y:S01]  /*15160*/  HMMA.16816.F32 R68, R4, R84, R68 ;  /* 0x000000540444723c */ /* 0x002fe20000001844 */
[----:B------:R-:W-:Y:S02]  /*15170*/  FSEL R77, R77, -INF , !P5 ;  /* 0xff8000004d4d7808 */ /* 0x000fe40006800000 */
[----:B------:R-:W-:-:S02]  /*15180*/  FSEL R83, R83, -INF , !P0 ;  /* 0xff80000053537808 */ /* 0x000fc40004000000 */
[----:B------:R-:W-:Y:S01]  /*15190*/  FSEL R92, R76, -INF , !P3 ;  /* 0xff8000004c5c7808 */ /* 0x000fe20005800000 */
[----:B------:R-:W-:Y:S01]  /*151a0*/  VIADD R76, R182, 0x69 ;  /* 0x00000069b64c7836 */ /* 0x000fe20000000000 */
[----:B------:R-:W-:Y:S01]  /*151b0*/  FSEL R93, R78, -INF , !P1 ;  /* 0xff8000004e5d7808 */ /* 0x000fe20004800000 */
[----:B------:R-:W-:Y:S01]  /*151c0*/  HMMA.16816.F32 R64, R4, R86, R64 ;  /* 0x000000560440723c */ /* 0x000fe20000001840 */
[----:B------:R-:W-:Y:S02]  /*151d0*/  FSEL R94, R77, -INF , !P6 ;  /* 0xff8000004d5e7808 */ /* 0x000fe40007000000 */
[----:B------:R-:W-:Y:S02]  /*151e0*/  ISETP.GE.AND P0, PT, R48, R244, PT ;  /* 0x000000f43000720c */ /* 0x000fe40003f06270 */
[----:B------:R-:W-:Y:S02]  /*151f0*/  ISETP.GT.AND P3, PT, R245, R48, PT ;  /* 0x00000030f500720c */ /* 0x000fe40003f64270 */
[----:B------:R-:W-:-:S02]  /*15200*/  ISETP.GT.AND P4, PT, R246, R49, PT ;  /* 0x00000031f600720c */ /* 0x000fc40003f84270 */
[C---:B------:R-:W-:Y:S01]  /*15210*/  ISETP.GE.AND P5, PT, R49.reuse, R239, PT ;  /* 0x000000ef3100720c */ /* 0x040fe20003fa6270 */
[C---:B--2---:R-:W-:Y:S01]  /*15220*/  HMMA.16816.F32 R60, R116.reuse, R88, R60 ;  /* 0x00000058743c723c */ /* 0x044fe2000000183c */
[----:B------:R-:W-:Y:S02]  /*15230*/  ISETP.GE.AND P1, PT, R49, R244, PT ;  /* 0x000000f43100720c */ /* 0x000fe40003f26270 */
[----:B------:R-:W-:Y:S02]  /*15240*/  ISETP.GT.AND P6, PT, R245, R49, PT ;  /* 0x00000031f500720c */ /* 0x000fe40003fc4270 */
[----:B------:R-:W1:Y:S01]  /*15250*/  LDSM.16.M88.4 R48, [R170+0x6000] ;  /* 0x00600000aa30783b */ /* 0x000e620000000200 */
[----:B------:R-:W-:Y:S02]  /*15260*/  FSEL R79, R79, -INF , !P3 ;  /* 0xff8000004f4f7808 */ /* 0x000fe40005800000 */
[----:B------:R-:W-:Y:S01]  /*15270*/  FSEL R72, R72, -INF , !P4 ;  /* 0xff80000048487808 */ /* 0x000fe20006000000 */
[----:B------:R-:W-:Y:S01]  /*15280*/  HMMA.16816.F32 R56, R116, R90, R56 ;  /* 0x0000005a7438723c */ /* 0x000fe20000001838 */
[----:B------:R-:W-:-:S02]  /*15290*/  FSEL R84, R79, -INF , !P0 ;  /* 0xff8000004f547808 */ /* 0x000fc40004000000 */
[----:B------:R-:W-:Y:S01]  /*152a0*/  FSEL R85, R72, -INF , !P5 ;  /* 0xff80000048557808 */ /* 0x000fe20006800000 */
[----:B------:R-:W-:Y:S01]  /*152b0*/  VIADD R72, R182, 0x71 ;  /* 0x00000071b6487836 */ /* 0x000fe20000000000 */
[----:B------:R-:W-:Y:S02]  /*152c0*/  ISETP.GT.AND P3, PT, R246, R76, PT ;  /* 0x0000004cf600720c */ /* 0x000fe40003f64270 */
[C---:B------:R-:W-:Y:S02]  /*152d0*/  ISETP.GE.AND P4, PT, R76.reuse, R239, PT ;  /* 0x000000ef4c00720c */ /* 0x040fe40003f86270 */
[----:B------:R-:W-:Y:S02]  /*152e0*/  ISETP.GE.AND P0, PT, R76, R244, PT ;  /* 0x000000f44c00720c */ /* 0x000fe40003f06270 */
[----:B------:R-:W-:Y:S02]  /*152f0*/  ISETP.GT.AND P5, PT, R245, R76, PT ;  /* 0x0000004cf500720c */ /* 0x000fe40003fa4270 */
[----:B------:R-:W2:Y:S01]  /*15300*/  LDSM.16.M88.4 R76, [R171+0x6800] ;  /* 0x00680000ab4c783b */ /* 0x000ea20000000200 */
[----:B------:R-:W-:-:S02]  /*15310*/  FSEL R74, R74, -INF , !P6 ;  /* 0xff8000004a4a7808 */ /* 0x000fc40007000000 */
[----:B------:R-:W-:Y:S02]  /*15320*/  FSEL R73, R73, -INF , !P3 ;  /* 0xff80000049497808 */ /* 0x000fe40005800000 */
[----:B------:R-:W-:Y:S02]  /*15330*/  ISETP.GT.AND P6, PT, R246, R95, PT ;  /* 0x0000005ff600720c */ /* 0x000fe40003fc4270 */
[----:B------:R-:W-:Y:S01]  /*15340*/  FSEL R89, R73, -INF , !P4 ;  /* 0xff80000049597808 */ /* 0x000fe20006000000 */
[----:B------:R-:W-:Y:S01]  /*15350*/  VIADD R73, R182, 0x78 ;  /* 0x00000078b6497836 */ /* 0x000fe20000000000 */
[----:B------:R-:W-:Y:S02]  /*15360*/  FSEL R75, R75, -INF , !P5 ;  /* 0xff8000004b4b7808 */ /* 0x000fe40006800000 */
[----:B------:R-:W-:Y:S02]  /*15370*/  ISETP.GE.AND P3, PT, R95, R239, PT ;  /* 0x000000ef5f00720c */ /* 0x000fe40003f66270 */
[----:B------:R-:W-:-:S02]  /*15380*/  ISETP.GT.AND P4, PT, R245, R95, PT ;  /* 0x0000005ff500720c */ /* 0x000fc40003f84270 */
[----:B------:R-:W-:Y:S02]  /*15390*/  ISETP.GT.AND P5, PT, R246, R72, PT ;  /* 0x00000048f600720c */ /* 0x000fe40003fa4270 */
[----:B------:R-:W-:Y:S02]  /*153a0*/  FSEL R68, R68, -INF , !P6 ;  /* 0xff80000044447808 */ /* 0x000fe40007000000 */
[----:B------:R-:W-:Y:S02]  /*153b0*/  FSEL R88, R74, -INF , !P1 ;  /* 0xff8000004a587808 */ /* 0x000fe40004800000 */
[----:B------:R-:W-:Y:S02]  /*153c0*/  FSEL R87, R68, -INF , !P3 ;  /* 0xff80000044577808 */ /* 0x000fe40005800000 */
[----:B------:R-:W-:Y:S01]  /*153d0*/  FSEL R70, R70, -INF , !P4 ;  /* 0xff80000046467808 */ /* 0x000fe20006000000 */
[----:B-1----:R-:W-:Y:S01]  /*153e0*/  HMMA.16816.F32 R60, R4, R48, R60 ;  /* 0x00000030043c723c */ /* 0x002fe2000000183c */
[----:B------:R-:W-:-:S02]  /*153f0*/  FSEL R69, R69, -INF , !P5 ;  /* 0xff80000045457808 */ /* 0x000fc40006800000 */
[----:B------:R-:W-:Y:S02]  /*15400*/  ISETP.GE.AND P1, PT, R95, R244, PT ;  /* 0x000000f45f00720c */ /* 0x000fe40003f26270 */
[C---:B------:R-:W-:Y:S02]  /*15410*/  ISETP.GE.AND P6, PT, R72.reuse, R239, PT ;  /* 0x000000ef4800720c */ /* 0x040fe40003fc6270 */
[----:B------:R-:W-:Y:S01]  /*15420*/  ISETP.GT.AND P3, PT, R245, R72, PT ;  /* 0x00000048f500720c */ /* 0x000fe20003f64270 */
[----:B------:R-:W-:Y:S01]  /*15430*/  HMMA.16816.F32 R56, R4, R50, R56 ;  /* 0x000000320438723c */ /* 0x000fe20000001838 */
[----:B------:R-:W-:Y:S02]  /*15440*/  FSEL R86, R75, -INF , !P0 ;  /* 0xff8000004b567808 */ /* 0x000fe40004000000 */
[----:B------:R-:W-:Y:S01]  /*15450*/  ISETP.GE.AND P0, PT, R72, R244, PT ;  /* 0x000000f44800720c */ /* 0x000fe20003f06270 */
[----:B------:R-:W-:Y:S01]  /*15460*/  VIADD R72, R182, 0x79 ;  /* 0x00000079b6487836 */ /* 0x000fe20000000000 */
[----:B------:R-:W-:-:S02]  /*15470*/  FSEL R90, R70, -INF , !P1 ;  /* 0xff800000465a7808 */ /* 0x000fc40004800000 */
[----:B------:R-:W-:Y:S01]  /*15480*/  FSEL R91, R69, -INF , !P6 ;  /* 0xff800000455b7808 */ /* 0x000fe20007000000 */
[C---:B--2---:R-:W-:Y:S01]  /*15490*/  HMMA.16816.F32 R52, R116.reuse, R76, R52 ;  /* 0x0000004c7434723c */ /* 0x044fe20000001834 */
[----:B------:R-:W-:Y:S02]  /*154a0*/  FSEL R48, R71, -INF , !P3 ;  /* 0xff80000047307808 */ /* 0x000fe40005800000 */
[----:B------:R-:W-:Y:S01]  /*154b0*/  ISETP.GT.AND P4, PT, R246, R73, PT ;  /* 0x00000049f600720c */ /* 0x000fe20003f84270 */
[----:B------:R-:W1:Y:S01]  /*154c0*/  LDSM.16.M88.4 R68, [R170+0x6800] ;  /* 0x00680000aa44783b */ /* 0x000e620000000200 */
[----:B------:R-:W-:Y:S02]  /*154d0*/  ISETP.GE.AND P5, PT, R73, R239, PT ;  /* 0x000000ef4900720c */ /* 0x000fe40003fa6270 */
[----:B------:R-:W-:Y:S01]  /*154e0*/  ISETP.GT.AND P6, PT, R245, R73, PT ;  /* 0x00000049f500720c */ /* 0x000fe20003fc4270 */
[----:B------:R-:W-:Y:S01]  /*154f0*/  HMMA.16816.F32 R40, R116, R78, R40 ;  /* 0x0000004e7428723c */ /* 0x000fe20000001828 */
[----:B------:R-:W-:Y:S01]  /*15500*/  FSEL R95, R64, -INF , !P4 ;  /* 0xff800000405f7808 */ /* 0x000fe20006000000 */
[----:B------:R-:W-:Y:S01]  /*15510*/  VIADD R79, R182, 0x90 ;  /* 0x00000090b64f7836 */ /* 0x000fe20000000000 */
[----:B------:R-:W-:-:S02]  /*15520*/  ISETP.GT.AND P3, PT, R246, R72, PT ;  /* 0x00000048f600720c */ /* 0x000fc40003f64270 */
[-C--:B------:R-:W-:Y:S02]  /*15530*/  ISETP.GE.AND P1, PT, R73, R244.reuse, PT ;  /* 0x000000f44900720c */ /* 0x080fe40003f26270 */
[----:B------:R-:W-:Y:S01]  /*15540*/  FSEL R64, R48, -INF , !P0 ;  /* 0xff80000030407808 */ /* 0x000fe20004000000 */
[----:B------:R-:W-:Y:S01]  /*15550*/  VIADD R48, R182, 0x80 ;  /* 0x00000080b6307836 */ /* 0x000fe20000000000 */
[----:B------:R-:W-:Y:S02]  /*15560*/  FSEL R95, R95, -INF , !P5 ;  /* 0xff8000005f5f7808 */ /* 0x000fe40006800000 */
[----:B------:R-:W-:Y:S02]  /*15570*/  FSEL R66, R66, -INF , !P6 ;  /* 0xff80000042427808 */ /* 0x000fe40007000000 */
[C---:B------:R-:W-:Y:S02]  /*15580*/  ISETP.GE.AND P4, PT, R72.reuse, R239, PT ;  /* 0x000000ef4800720c */ /* 0x040fe40003f86270 */
[----:B------:R-:W-:-:S02]  /*15590*/  ISETP.GE.AND P0, PT, R72, R244, PT ;  /* 0x000000f44800720c */ /* 0x000fc40003f06270 */
[----:B------:R-:W-:Y:S02]  /*155a0*/  ISETP.GT.AND P5, PT, R245, R72, PT ;  /* 0x00000048f500720c */ /* 0x000fe40003fa4270 */
[----:B------:R-:W-:Y:S01]  /*155b0*/  FSEL R49, R65, -INF , !P3 ;  /* 0xff80000041317808 */ /* 0x000fe20005800000 */
[----:B------:R-:W2:Y:S01]  /*155c0*/  LDSM.16.M88.4 R72, [R171+0x7000] ;  /* 0x00700000ab48783b */ /* 0x000ea20000000200 */
        /* <DEDUP_REMOVED lines=9> */
[----:B------:R-:W-:Y:S01]  /*15660*/  FSEL R60, R60, -INF , !P6 ;  /* 0xff8000003c3c7808 */ /* 0x000fe20007000000 */
[----:B-1----:R-:W-:Y:S01]  /*15670*/  HMMA.16816.F32 R52, R4, R68, R52 ;  /* 0x000000440434723c */ /* 0x002fe20000001834 */
[----:B------:R-:W-:Y:S02]  /*15680*/  ISETP.GT.AND P5, PT, R246, R48, PT ;  /* 0x00000030f600720c */ /* 0x000fe40003fa4270 */
[----:B------:R-:W-:-:S02]  /*15690*/  ISETP.GE.AND P6, PT, R48, R239, PT ;  /* 0x000000ef3000720c */ /* 0x000fc40003fc6270 */
[----:B------:R-:W-:Y:S02]  /*156a0*/  FSEL R62, R62, -INF , !P4 ;  /* 0xff8000003e3e7808 */ /* 0x000fe40006000000 */
[----:B------:R-:W-:Y:S01]  /*156b0*/  FSEL R61, R61, -INF , !P5 ;  /* 0xff8000003d3d7808 */ /* 0x000fe20006800000 */
[----:B------:R-:W-:Y:S01]  /*156c0*/  HMMA.16816.F32 R40, R4, R70, R40 ;  /* 0x000000460428723c */ /* 0x000fe20000001828 */
[----:B------:R-:W-:Y:S02]  /*156d0*/  FSEL R67, R67, -INF , !P0 ;  /* 0xff80000043437808 */ /* 0x000fe40004000000 */
[----:B------:R-:W-:Y:S01]  /*156e0*/  FSEL R76, R60, -INF , !P3 ;  /* 0xff8000003c4c7808 */ /* 0x000fe20005800000 */
[----:B------:R-:W-:Y:S01]  /*156f0*/  VIADD R60, R182, 0x89 ;  /* 0x00000089b63c7836 */ /* 0x000fe20000000000 */
[----:B------:R-:W-:Y:S02]  /*15700*/  FSEL R77, R62, -INF , !P1 ;  /* 0xff8000003e4d7808 */ /* 0x000fe40004800000 */
[----:B------:R-:W-:-:S02]  /*15710*/  FSEL R78, R61, -INF , !P6 ;  /* 0xff8000003d4e7808 */ /* 0x000fc40007000000 */
[----:B------:R-:W-:Y:S02]  /*15720*/  ISETP.GE.AND P0, PT, R48, R244, PT ;  /* 0x000000f43000720c */ /* 0x000fe40003f06270 */
[----:B------:R-:W-:Y:S02]  /*15730*/  ISETP.GT.AND P3, PT, R245, R48, PT ;  /* 0x00000030f500720c */ /* 0x000fe40003f64270 */
[----:B------:R-:W-:Y:S02]  /*15740*/  ISETP.GT.AND P4, PT, R246, R49, PT ;  /* 0x00000031f600720c */ /* 0x000fe40003f84270 */
[C---:B------:R-:W-:Y:S01]  /*15750*/  ISETP.GE.AND P5, PT, R49.reuse, R239, PT ;  /* 0x000000ef3100720c */ /* 0x040fe20003fa6270 */
[----:B--2---:R-:W-:Y:S01]  /*15760*/  HMMA.16816.F32 R36, R116, R72, R36 ;  /* 0x000000487424723c */ /* 0x004fe20000001824 */
[----:B------:R-:W-:Y:S02]  /*15770*/  ISETP.GE.AND P1, PT, R49, R244, PT ;  /* 0x000000f43100720c */ /* 0x000fe40003f26270 */
[----:B------:R-:W-:-:S02]  /*15780*/  ISETP.GT.AND P6, PT, R245, R49, PT ;  /* 0x00000031f500720c */ /* 0x000fc40003fc4270 */
[----:B------:R-:W1:Y:S01]  /*15790*/  LDSM.16.M88.4 R48, [R170+0x7000] ;  /* 0x00700000aa30783b */ /* 0x000e620000000200 */
[----:B------:R-:W-:Y:S02]  /*157a0*/  FSEL R63, R63, -INF , !P3 ;  /* 0xff8000003f3f7808 */ /* 0x000fe40005800000 */
[----:B------:R-:W-:Y:S01]  /*157b0*/  FSEL R56, R56, -INF , !P4 ;  /* 0xff80000038387808 */ /* 0x000fe20006000000 */
[----:B------:R-:W-:Y:S01]  /*157c0*/  HMMA.16816.F32 R32, R116, R74, R32 ;  /* 0x0000004a7420723c */ /* 0x000fe20000001820 */
[----:B------:R-:W-:Y:S02]  /*157d0*/  FSEL R68, R63, -INF , !P0 ;  /* 0xff8000003f447808 */ /* 0x000fe40004000000 */
[----:B------:R-:W-:Y:S01]  /*157e0*/  FSEL R69, R56, -INF , !P5 ;  /* 0xff80000038457808 */ /* 0x000fe20006800000 */
[----:B------:R-:W-:Y:S01]  /*157f0*/  VIADD R56, R182, 0x91 ;  /* 0x00000091b6387836 */ /* 0x000fe20000000000 */
[----:B------:R-:W-:Y:S02]  /*15800*/  ISETP.GT.AND P3, PT, R246, R60, PT ;  /* 0x0000003cf600720c */ /* 0x000fe40003f64270 */
[----:B------:R-:W-:-:S02]  /*15810*/  ISETP.GE.AND P4, PT, R60, R239, PT ;  /* 0x000000ef3c00720c */ /* 0x000fc40003f86270 */
[----:B------:R-:W-:Y:S02]  /*15820*/  ISETP.GE.AND P0, PT, R60, R244, PT ;  /* 0x000000f43c00720c */ /* 0x000fe40003f06270 */
[----:B------:R-:W-:Y:S02]  /*15830*/  ISETP.GT.AND P5, PT, R245, R60, PT ;  /* 0x0000003cf500720c */ /* 0x000fe40003fa4270 */
[----:B------:R-:W2:Y:S01]  /*15840*/  LDSM.16.M88.4 R60, [R171+0x7800] ;  /* 0x00780000ab3c783b */ /* 0x000ea20000000200 */
[----:B------:R-:W-:Y:S02]  /*15850*/  FSEL R58, R58, -INF , !P6 ;  /* 0xff8000003a3a7808 */ /* 0x000fe40007000000 */
[----:B------:R-:W-:Y:S02]  /*15860*/  ISETP.GT.AND P6, PT, R246, R79, PT ;  /* 0x0000004ff600720c */ /* 0x000fe40003fc4270 */
[----:B------:R-:W-:Y:S02]  /*15870*/  FSEL R57, R57, -INF , !P3 ;  /* 0xff80000039397808 */ /* 0x000fe40005800000 */
[----:B------:R-:W-:-:S02]  /*15880*/  ISETP.GE.AND P3, PT, R79, R239, PT ;  /* 0x000000ef4f00720c */ /* 0x000fc40003f66270 */
[----:B------:R-:W-:Y:S02]  /*15890*/  FSEL R52, R52, -INF , !P6 ;  /* 0xff80000034347808 */ /* 0x000fe40007000000 */
[----:B------:R-:W-:Y:S02]  /*158a0*/  FSEL R73, R57, -INF , !P4 ;  /* 0xff80000039497808 */ /* 0x000fe40006000000 */
[----:B------:R-:W-:Y:S02]  /*158b0*/  FSEL R59, R59, -INF , !P5 ;  /* 0xff8000003b3b7808 */ /* 0x000fe40006800000 */
[----:B------:R-:W-:Y:S02]  /*158c0*/  ISETP.GT.AND P4, PT, R245, R79, PT ;  /* 0x0000004ff500720c */ /* 0x000fe40003f84270 */
[----:B------:R-:W-:Y:S02]  /*158d0*/  ISETP.GT.AND P5, PT, R246, R56, PT ;  /* 0x00000038f600720c */ /* 0x000fe40003fa4270 */
[----:B------:R-:W-:Y:S01]  /*158e0*/  FSEL R71, R52, -INF , !P3 ;  /* 0xff80000034477808 */ /* 0x000fe20005800000 */
[----:B------:R-:W-:Y:S01]  /*158f0*/  VIADD R52, R182, 0x98 ;  /* 0x00000098b6347836 */ /* 0x000fe20000000000 */
[----:B------:R-:W-:-:S02]  /*15900*/  FSEL R72, R58, -INF , !P1 ;  /* 0xff8000003a487808 */ /* 0x000fc40004800000 */
[----:B------:R-:W-:Y:S01]  /*15910*/  ISETP.GE.AND P1, PT, R79, R244, PT ;  /* 0x000000f44f00720c */ /* 0x000fe20003f26270 */
[C---:B-1----:R-:W-:Y:S01]  /*15920*/  HMMA.16816.F32 R36, R4.reuse, R48, R36 ;  /* 0x000000300424723c */ /* 0x042fe20000001824 */
[----:B------:R-:W-:Y:S02]  /*15930*/  ISETP.GE.AND P6, PT, R56, R239, PT ;  /* 0x000000ef3800720c */ /* 0x000fe40003fc6270 */
[----:B------:R-:W-:Y:S02]  /*15940*/  FSEL R54, R54, -INF , !P4 ;  /* 0xff80000036367808 */ /* 0x000fe40006000000 */
[----:B------:R-:W-:Y:S02]  /*15950*/  FSEL R53, R53, -INF , !P5 ;  /* 0xff80000035357808 */ /* 0x000fe40006800000 */
[----:B------:R-:W-:Y:S01]  /*15960*/  ISETP.GT.AND P3, PT, R245, R56, PT ;  /* 0x00000038f500720c */ /* 0x000fe20003f64270 */
[----:B------:R-:W-:Y:S01]  /*15970*/  HMMA.16816.F32 R32, R4, R50, R32 ;  /* 0x000000320420723c */ /* 0x000fe20000001820 */
[----:B------:R-:W-:-:S02]  /*15980*/  FSEL R70, R59, -INF , !P0 ;  /* 0xff8000003b467808 */ /* 0x000fc40004000000 */
[----:B------:R-:W-:Y:S01]  /*15990*/  ISETP.GE.AND P0, PT, R56, R244, PT ;  /* 0x000000f43800720c */ /* 0x000fe20003f06270 */
[----:B------:R-:W-:Y:S01]  /*159a0*/  VIADD R56, R182, 0x99 ;  /* 0x00000099b6387836 */ /* 0x000fe20000000000 */
[----:B------:R-:W-:Y:S02]  /*159b0*/  ISETP.GT.AND P4, PT, R246, R52, PT ;  /* 0x00000034f600720c */ /* 0x000fe40003f84270 */
[----:B------:R-:W-:Y:S01]  /*159c0*/  FSEL R74, R54, -INF , !P1 ;  /* 0xff800000364a7808 */ /* 0x000fe20004800000 */
[----:B--2---:R-:W-:Y:S01]  /*159d0*/  HMMA.16816.F32 R28, R116, R60, R28 ;  /* 0x0000003c741c723c */ /* 0x004fe2000000181c */
[----:B------:R-:W-:Y:S02]  /*159e0*/  FSEL R75, R53, -INF , !P6 ;  /* 0xff800000354b7808 */ /* 0x000fe40007000000 */
[C---:B------:R-:W-:Y:S02]  /*159f0*/  ISETP.GE.AND P5, PT, R52.reuse, R239, PT ;  /* 0x000000ef3400720c */ /* 0x040fe40003fa6270 */
[----:B------:R-:W-:-:S02]  /*15a00*/  ISETP.GE.AND P1, PT, R52, R244, PT ;  /* 0x000000f43400720c */ /* 0x000fc40003f26270 */
[----:B------:R-:W-:Y:S01]  /*15a10*/  ISETP.GT.AND P6, PT, R245, R52, PT ;  /* 0x00000034f500720c */ /* 0x000fe20003fc4270 */
[----:B------:R-:W-:Y:S01]  /*15a20*/  HMMA.16816.F32 R24, R116, R62, R24 ;  /* 0x0000003e7418723c */ /* 0x000fe20000001818 */
[----:B------:R-:W-:Y:S02]  /*15a30*/  FSEL R79, R55, -INF , !P3 ;  /* 0xff800000374f7808 */ /* 0x000fe40005800000 */
[----:B------:R-:W1:Y:S01]  /*15a40*/  LDSM.16.M88.4 R52, [R170+0x7800] ;  /* 0x00780000aa34783b */ /* 0x000e620000000200 */
[----:B------:R-:W-:Y:S02]  /*15a50*/  FSEL R40, R40, -INF , !P4 ;  /* 0xff80000028287808 */ /* 0x000fe40006000000 */
[----:B------:R-:W-:Y:S02]  /*15a60*/  ISETP.GT.AND P3, PT, R246, R56, PT ;  /* 0x00000038f600720c */ /* 0x000fe40003f64270 */
[----:B------:R-:W-:Y:S02]  /*15a70*/  FSEL R79, R79, -INF , !P0 ;  /* 0xff8000004f4f7808 */ /* 0x000fe40004000000 */
[----:B------:R-:W-:Y:S01]  /*15a80*/  FSEL R111, R40, -INF , !P5 ;  /* 0xff800000286f7808 */ /* 0x000fe20006800000 */
[----:B------:R-:W-:Y:S01]  /*15a90*/  VIADD R40, R182, 0xa0 ;  /* 0x000000a0b6287836 */ /* 0x000fe20000000000 */
[----:B------:R-:W-:-:S02]  /*15aa0*/  ISETP.GE.AND P4, PT, R56, R239, PT ;  /* 0x000000ef3800720c */ /* 0x000fc40003f86270 */
[----:B------:R-:W-:Y:S02]  /*15ab0*/  ISETP.GE.AND P0, PT, R56, R244, PT ;  /* 0x000000f43800720c */ /* 0x000fe40003f06270 */
[----:B------:R-:W-:Y:S02]  /*15ac0*/  ISETP.GT.AND P5, PT, R245, R56, PT ;  /* 0x00000038f500720c */ /* 0x000fe40003fa4270 */
[----:B------:R-:W-:Y:S01]  /*15ad0*/  FSEL R42, R42, -INF , !P6 ;  /* 0xff8000002a2a7808 */ /* 0x000fe20007000000 */
[----:B------:R-:W2:Y:S01]  /*15ae0*/  LDSM.16.M88.4 R56, [R171+0x8000] ;  /* 0x00800000ab38783b */ /* 0x000ea20000000200 */
[----:B------:R-:W-:Y:S02]  /*15af0*/  FSEL R41, R41, -INF , !P3 ;  /* 0xff80000029297808 */ /* 0x000fe40005800000 */
[----:B------:R-:W-:Y:S02]  /*15b00*/  FSEL R114, R42, -INF , !P1 ;  /* 0xff8000002a727808 */ /* 0x000fe40004800000 */
[----:B------:R-:W-:Y:S01]  /*15b10*/  FSEL R115, R41, -INF , !P4 ;  /* 0xff80000029737808 */ /* 0x000fe20006000000 */
[----:B------:R-:W-:Y:S01]  /*15b20*/  VIADD R41, R182, 0xa8 ;  /* 0x000000a8b6297836 */ /* 0x000fe20000000000 */
[----:B------:R-:W-:-:S02]  /*15b30*/  ISETP.GT.AND P6, PT, R246, R40, PT ;  /* 0x00000028f600720c */ /* 0x000fc40003fc4270 */
[C---:B------:R-:W-:Y:S02]  /*15b40*/  ISETP.GE.AND P3, PT, R40.reuse, R239, PT ;  /* 0x000000ef2800720c */ /* 0x040fe40003f66270 */
[----:B------:R-:W-:Y:S02]  /*15b50*/  ISETP.GE.AND P1, PT, R40, R244, PT ;  /* 0x000000f42800720c */ /* 0x000fe40003f26270 */
[----:B------:R-:W-:Y:S01]  /*15b60*/  ISETP.GT.AND P4, PT, R245, R40, PT ;  /* 0x00000028f500720c */ /* 0x000fe20003f84270 */
[----:B------:R-:W-:Y:S01]  /*15b70*/  VIADD R40, R182, 0xa1 ;  /* 0x000000a1b6287836 */ /* 0x000fe20000000000 */
[----:B------:R-:W-:Y:S02]  /*15b80*/  FSEL R43, R43, -INF , !P5 ;  /* 0xff8000002b2b7808 */ /* 0x000fe40006800000 */
[----:B------:R-:W-:Y:S02]  /*15b90*/  FSEL R36, R36, -INF , !P6 ;  /* 0xff80000024247808 */ /* 0x000fe40007000000 */
[----:B------:R-:W-:-:S02]  /*15ba0*/  ISETP.GT.AND P5, PT, R246, R40, PT ;  /* 0x00000028f600720c */ /* 0x000fc40003fa4270 */
[----:B------:R-:W-:Y:S02]  /*15bb0*/  FSEL R125, R36, -INF , !P3 ;  /* 0xff800000247d7808 */ /* 0x000fe40005800000 */
[----:B------:R-:W-:Y:S01]  /*15bc0*/  FSEL R38, R38, -INF , !P4 ;  /* 0xff80000026267808 */ /* 0x000fe20006000000 */
[C---:B-1----:R-:W-:Y:S01]  /*15bd0*/  HMMA.16816.F32 R28, R4.reuse, R52, R28 ;  /* 0x00000034041c723c */ /* 0x042fe2000000181c */
[----:B------:R-:W-:Y:S02]  /*15be0*/  FSEL R37, R37, -INF , !P5 ;  /* 0xff80000025257808 */ /* 0x000fe40006800000 */
[----:B------:R-:W-:Y:S02]  /*15bf0*/  ISETP.GE.AND P6, PT, R40, R239, PT ;  /* 0x000000ef2800720c */ /* 0x000fe40003fc6270 */
[----:B------:R-:W-:Y:S02]  /*15c00*/  ISETP.GT.AND P3, PT, R245, R40, PT ;  /* 0x00000028f500720c */ /* 0x000fe40003f64270 */
[----:B------:R-:W-:Y:S01]  /*15c10*/  FSEL R126, R38, -INF , !P1 ;  /* 0xff800000267e7808 */ /* 0x000fe20004800000 */
[----:B------:R-:W-:Y:S01]  /*15c20*/  HMMA.16816.F32 R24, R4, R54, R24 ;  /* 0x000000360418723c */ /* 0x000fe20000001818 */
[----:B------:R-:W-:-:S02]  /*15c30*/  FSEL R127, R37, -INF , !P6 ;  /* 0xff800000257f7808 */ /* 0x000fc40007000000 */
[----:B------:R-:W-:Y:S02]  /*15c40*/  FSEL R128, R39, -INF , !P3 ;  /* 0xff80000027807808 */ /* 0x000fe40005800000 */
[----:B------:R-:W1:Y:S01]  /*15c50*/  LDSM.16.M88.4 R36, [R170+0x8000] ;  /* 0x00800000aa24783b */ /* 0x000e620000000200 */
[----:B------:R-:W-:Y:S02]  /*15c60*/  FSEL R124, R43, -INF , !P0 ;  /* 0xff8000002b7c7808 */ /* 0x000fe40004000000 */
[----:B------:R-:W-:Y:S01]  /*15c70*/  ISETP.GE.AND P0, PT, R40, R244, PT ;  /* 0x000000f42800720c */ /* 0x000fe20003f06270 */
[----:B------:R-:W-:Y:S01]  /*15c80*/  VIADD R40, R182, 0xa9 ;  /* 0x000000a9b6287836 */ /* 0x000fe20000000000 */
[----:B------:R-:W-:Y:S01]  /*15c90*/  ISETP.GT.AND P4, PT, R246, R41, PT ;  /* 0x00000029f600720c */ /* 0x000fe20003f84270 */
[----:B--2---:R-:W-:Y:S01]  /*15ca0*/  HMMA.16816.F32 R20, R116, R56, R20 ;  /* 0x000000387414723c */ /* 0x004fe20000001814 */
[----:B------:R-:W-:Y:S02]  /*15cb0*/  ISETP.GE.AND P5, PT, R41, R239, PT ;  /* 0x000000ef2900720c */ /* 0x000fe40003fa6270 */
[----:B------:R-:W-:-:S02]  /*15cc0*/  FSEL R32, R32, -INF , !P4 ;  /* 0xff80000020207808 */ /* 0x000fc40006000000 */
[----:B------:R-:W-:Y:S02]  /*15cd0*/  ISETP.GT.AND P6, PT, R245, R41, PT ;  /* 0x00000029f500720c */ /* 0x000fe40003fc4270 */
[----:B------:R-:W-:Y:S01]  /*15ce0*/  ISETP.GT.AND P3, PT, R246, R40, PT ;  /* 0x00000028f600720c */ /* 0x000fe20003f64270 */
[----:B------:R-:W-:Y:S01]  /*15cf0*/  HMMA.16816.F32 R16, R116, R58, R16 ;  /* 0x0000003a7410723c */ /* 0x000fe20000001810 */
[----:B------:R-:W-:Y:S02]  /*15d00*/  FSEL R128, R128, -INF , !P0 ;  /* 0xff80000080807808 */ /* 0x000fe40004000000 */
[----:B------:R-:W-:Y:S01]  /*15d10*/  FSEL R129, R32, -INF , !P5 ;  /* 0xff80000020817808 */ /* 0x000fe20006800000 */
[----:B------:R-:W-:Y:S01]  /*15d20*/  VIADD R32, R182, 0xb0 ;  /* 0x000000b0b6207836 */ /* 0x000fe20000000000 */
[----:B------:R-:W-:Y:S02]  /*15d30*/  ISETP.GE.AND P1, PT, R41, R244, PT ;  /* 0x000000f42900720c */ /* 0x000fe40003f26270 */
        /* <DEDUP_REMOVED lines=10> */
[CC--:B------:R-:W-:Y:S02]  /*15de0*/  ISETP.GE.AND P3, PT, R32.reuse, R239.reuse, PT ;  /* 0x000000ef2000720c */ /* 0x0c0fe40003f66270 */
[----:B------:R-:W-:Y:S01]  /*15df0*/  ISETP.GE.AND P1, PT, R32, R244, PT ;  /* 0x000000f42000720c */ /* 0x000fe20003f26270 */
[C---:B-1----:R-:W-:Y:S01]  /*15e00*/  HMMA.16816.F32 R20, R4.reuse, R36, R20 ;  /* 0x000000240414723c */ /* 0x042fe20000001814 */
[----:B------:R-:W-:Y:S01]  /*15e10*/  ISETP.GT.AND P4, PT, R245, R32, PT ;  /* 0x00000020f500720c */ /* 0x000fe20003f84270 */
[C---:B------:R-:W-:Y:S01]  /*15e20*/  VIADD R32, R182.reuse, 0xb1 ;  /* 0x000000b1b6207836 */ /* 0x040fe20000000000 */
[----:B------:R-:W-:Y:S01]  /*15e30*/  FSEL R35, R35, -INF , !P5 ;  /* 0xff80000023237808 */ /* 0x000fe20006800000 */
[----:B------:R-:W-:Y:S01]  /*15e40*/  VIADD R36, R182, 0xc0 ;  /* 0x000000c0b6247836 */ /* 0x000fe20000000000 */
[----:B------:R-:W-:Y:S02]  /*15e50*/  FSEL R28, R28, -INF , !P6 ;  /* 0xff8000001c1c7808 */ /* 0x000fe40007000000 */
[----:B------:R-:W-:Y:S01]  /*15e60*/  ISETP.GT.AND P5, PT, R246, R32, PT ;  /* 0x00000020f600720c */ /* 0x000fe20003fa4270 */
[----:B------:R-:W-:Y:S01]  /*15e70*/  HMMA.16816.F32 R16, R4, R38, R16 ;  /* 0x000000260410723c */ /* 0x000fe20000001810 */
[----:B------:R-:W-:-:S02]  /*15e80*/  ISETP.GE.AND P6, PT, R32, R239, PT ;  /* 0x000000ef2000720c */ /* 0x000fc40003fc6270 */
[----:B------:R-:W-:Y:S01]  /*15e90*/  FSEL R135, R28, -INF , !P3 ;  /* 0xff8000001c877808 */ /* 0x000fe20005800000 */
[----:B------:R-:W-:Y:S01]  /*15ea0*/  VIADD R28, R182, 0xb9 ;  /* 0x000000b9b61c7836 */ /* 0x000fe20000000000 */
[----:B------:R-:W-:Y:S02]  /*15eb0*/  FSEL R30, R30, -INF , !P4 ;  /* 0xff8000001e1e7808 */ /* 0x000fe40006000000 */
[----:B------:R-:W-:Y:S02]  /*15ec0*/  FSEL R29, R29, -INF , !P5 ;  /* 0xff8000001d1d7808 */ /* 0x000fe40006800000 */
[----:B------:R-:W-:Y:S02]  /*15ed0*/  ISETP.GT.AND P3, PT, R245, R32, PT ;  /* 0x00000020f500720c */ /* 0x000fe40003f64270 */
[----:B------:R-:W-:Y:S02]  /*15ee0*/  ISETP.GT.AND P4, PT, R246, R33, PT ;  /* 0x00000021f600720c */ /* 0x000fe40003f84270 */
[----:B------:R-:W-:-:S02]  /*15ef0*/  FSEL R134, R35, -INF , !P0 ;  /* 0xff80000023867808 */ /* 0x000fc40004000000 */
[----:B------:R-:W-:Y:S02]  /*15f00*/  FSEL R137, R30, -INF , !P1 ;  /* 0xff8000001e897808 */ /* 0x000fe40004800000 */
[----:B------:R-:W-:Y:S02]  /*15f10*/  FSEL R139, R29, -INF , !P6 ;  /* 0xff8000001d8b7808 */ /* 0x000fe40007000000 */
[-C--:B------:R-:W-:Y:S01]  /*15f20*/  ISETP.GE.AND P0, PT, R32, R244.reuse, PT ;  /* 0x000000f42000720c */ /* 0x080fe20003f06270 */
[----:B--2---:R-:W-:Y:S01]  /*15f30*/  HMMA.16816.F32 R12, R116, R40, R12 ;  /* 0x00000028740c723c */ /* 0x004fe2000000180c */
[C---:B------:R-:W-:Y:S02]  /*15f40*/  ISETP.GE.AND P5, PT, R33.reuse, R239, PT ;  /* 0x000000ef2100720c */ /* 0x040fe40003fa6270 */
[----:B------:R-:W-:Y:S02]  /*15f50*/  ISETP.GE.AND P1, PT, R33, R244, PT ;  /* 0x000000f42100720c */ /* 0x000fe40003f26270 */
[----:B------:R-:W-:-:S02]  /*15f60*/  ISETP.GT.AND P6, PT, R245, R33, PT ;  /* 0x00000021f500720c */ /* 0x000fc40003fc4270 */
[----:B------:R-:W-:Y:S01]  /*15f70*/  FSEL R31, R31, -INF , !P3 ;  /* 0xff8000001f1f7808 */ /* 0x000fe20005800000 */
[----:B------:R-:W1:Y:S01]  /*15f80*/  LDSM.16.M88.4 R32, [R170+0x8800] ;  /* 0x00880000aa20783b */ /* 0x000e620000000200 */
        /* <DEDUP_REMOVED lines=11> */
[----:B------:R-:W-:Y:S02]  /*16040*/  FSEL R26, R26, -INF , !P6 ;  /* 0xff8000001a1a7808 */ /* 0x000fe40007000000 */
[----:B------:R-:W-:Y:S02]  /*16050*/  ISETP.GT.AND P6, PT, R246, R36, PT ;  /* 0x00000024f600720c */ /* 0x000fe40003fc4270 */
[----:B------:R-:W-:Y:S01]  /*16060*/  FSEL R143, R25, -INF , !P4 ;  /* 0xff800000198f7808 */ /* 0x000fe20006000000 */
[----:B------:R-:W-:Y:S01]  /*16070*/  VIADD R25, R182, 0xc8 ;  /* 0x000000c8b6197836 */ /* 0x000fe20000000000 */
[----:B------:R-:W-:-:S02]  /*16080*/  FSEL R27, R27, -INF , !P5 ;  /* 0xff8000001b1b7808 */ /* 0x000fc40006800000 */
[----:B------:R-:W-:Y:S02]  /*16090*/  ISETP.GT.AND P4, PT, R245, R36, PT ;  /* 0x00000024f500720c */ /* 0x000fe40003f84270 */
[----:B------:R-:W-:Y:S02]  /*160a0*/  ISETP.GT.AND P5, PT, R246, R24, PT ;  /* 0x00000018f600720c */ /* 0x000fe40003fa4270 */
[----:B------:R-:W-:Y:S02]  /*160b0*/  FSEL R142, R26, -INF , !P1 ;  /* 0xff8000001a8e7808 */ /* 0x000fe40004800000 */
[----:B------:R-:W-:Y:S02]  /*160c0*/  FSEL R20, R20, -INF , !P6 ;  /* 0xff80000014147808 */ /* 0x000fe40007000000 */
[C---:B------:R-:W-:Y:S02]  /*160d0*/  ISETP.GE.AND P3, PT, R36.reuse, R239, PT ;  /* 0x000000ef2400720c */ /* 0x040fe40003f66270 */
[----:B------:R-:W-:-:S02]  /*160e0*/  ISETP.GE.AND P1, PT, R36, R244, PT ;  /* 0x000000f42400720c */ /* 0x000fc40003f26270 */
[----:B------:R-:W-:Y:S02]  /*160f0*/  ISETP.GE.AND P6, PT, R24, R239, PT ;  /* 0x000000ef1800720c */ /* 0x000fe40003fc6270 */
[----:B------:R-:W-:Y:S01]  /*16100*/  FSEL R22, R22, -INF , !P4 ;  /* 0xff80000016167808 */ /* 0x000fe20006000000 */
[C---:B-1----:R-:W-:Y:S01]  /*16110*/  HMMA.16816.F32 R12, R4.reuse, R32, R12 ;  /* 0x00000020040c723c */ /* 0x042fe2000000180c */
[----:B------:R-:W-:Y:S02]  /*16120*/  FSEL R21, R21, -INF , !P5 ;  /* 0xff80000015157808 */ /* 0x000fe40006800000 */
[----:B------:R-:W-:Y:S02]  /*16130*/  FSEL R144, R27, -INF , !P0 ;  /* 0xff8000001b907808 */ /* 0x000fe40004000000 */
[----:B------:R-:W-:Y:S01]  /*16140*/  FSEL R145, R20, -INF , !P3 ;  /* 0xff80000014917808 */ /* 0x000fe20005800000 */
[----:B------:R-:W-:Y:S01]  /*16150*/  VIADD R20, R182, 0xd0 ;  /* 0x000000d0b6147836 */ /* 0x000fe20000000000 */
[----:B------:R-:W-:Y:S01]  /*16160*/  FSEL R146, R22, -INF , !P1 ;  /* 0xff80000016927808 */ /* 0x000fe20004800000 */
[----:B------:R-:W-:Y:S01]  /*16170*/  HMMA.16816.F32 R172, R4, R34, R172 ;  /* 0x0000002204ac723c */ /* 0x000fe200000018ac */
[----:B------:R-:W-:Y:S01]  /*16180*/  FSEL R147, R21, -INF , !P6 ;  /* 0xff80000015937808 */ /* 0x000fe20007000000 */
[----:B------:R-:W-:Y:S01]  /*16190*/  VIADD R21, R182, 0xc9 ;  /* 0x000000c9b6157836 */ /* 0x000fe20000000000 */
[----:B------:R-:W-:-:S02]  /*161a0*/  ISETP.GE.AND P0, PT, R24, R244, PT ;  /* 0x000000f41800720c */ /* 0x000fc40003f06270 */
[----:B------:R-:W-:Y:S02]  /*161b0*/  ISETP.GT.AND P3, PT, R245, R24, PT ;  /* 0x00000018f500720c */ /* 0x000fe40003f64270 */
[C---:B------:R-:W-:Y:S01]  /*161c0*/  ISETP.GT.AND P4, PT, R246.reuse, R25, PT ;  /* 0x00000019f600720c */ /* 0x040fe20003f84270 */
[C---:B--2---:R-:W-:Y:S01]  /*161d0*/  HMMA.16816.F32 R160, R116.reuse, R28, R160 ;  /* 0x0000001c74a0723c */ /* 0x044fe200000018a0 */
[C---:B------:R-:W-:Y:S02]  /*161e0*/  ISETP.GE.AND P5, PT, R25.reuse, R239, PT ;  /* 0x000000ef1900720c */ /* 0x040fe40003fa6270 */
[----:B------:R-:W-:Y:S02]  /*161f0*/  ISETP.GE.AND P1, PT, R25, R244, PT ;  /* 0x000000f41900720c */ /* 0x000fe40003f26270 */
[----:B------:R-:W-:Y:S02]  /*16200*/  ISETP.GT.AND P6, PT, R245, R25, PT ;  /* 0x00000019f500720c */ /* 0x000fe40003fc4270 */
[----:B------:R-:W1:Y:S01]  /*16210*/  LDSM.16.M88.4 R24, [R170+0x9000] ;  /* 0x00900000aa18783b */ /* 0x000e620000000200 */
[----:B------:R-:W-:Y:S01]  /*16220*/  FSEL R23, R23, -INF , !P3 ;  /* 0xff80000017177808 */ /* 0x000fe20005800000 */
[----:B------:R-:W-:Y:S01]  /*16230*/  HMMA.16816.F32 R156, R116, R30, R156 ;  /* 0x0000001e749c723c */ /* 0x000fe2000000189c */
[----:B------:R-:W-:Y:S01]  /*16240*/  ISETP.GT.AND P3, PT, R246, R21, PT ;  /* 0x00000015f600720c */ /* 0x000fe20003f64270 */
[----:B------:R-:W-:-:S04]  /*16250*/  DEPBAR.LE SB0, 0x0 ;  /* 0x000080000000791a */ /* 0x000fc80000000000 */
[----:B------:R-:W-:Y:S01]  /*16260*/  FSEL R16, R16, -INF , !P4 ;  /* 0xff80000010107808 */ /* 0x000fe20006000000 */
[----:B------:R-:W-:Y:S01]  /*16270*/  BAR.SYNC.DEFER_BLOCKING 0x0 ;  /* 0x0000000000007b1d */ /* 0x000fe20000010000 */
[----:B------:R-:W-:Y:S02]  /*16280*/  ISETP.GE.AND P4, PT, R21, R239, PT ;  /* 0x000000ef1500720c */ /* 0x000fe40003f86270 */
[----:B------:R-:W-:Y:S02]  /*16290*/  FSEL R18, R18, -INF , !P6 ;  /* 0xff80000012127808 */ /* 0x000fe40007000000 */
[----:B------:R-:W-:Y:S02]  /*162a0*/  FSEL R17, R17, -INF , !P3 ;  /* 0xff80000011117808 */ /* 0x000fe40005800000 */
[----:B------:R-:W-:Y:S02]  /*162b0*/  ISETP.GT.AND P6, PT, R246, R20, PT ;  /* 0x00000014f600720c */ /* 0x000fe40003fc4270 */
[----:B------:R-:W-:Y:S01]  /*162c0*/  FSEL R149, R16, -INF , !P5 ;  /* 0xff80000010957808 */ /* 0x000fe20006800000 */
[----:B------:R-:W-:Y:S01]  /*162d0*/  VIADD R16, R182, 0xd1 ;  /* 0x000000d1b6107836 */ /* 0x000fe20000000000 */
[----:B------:R-:W-:-:S02]  /*162e0*/  ISETP.GT.AND P5, PT, R245, R21, PT ;  /* 0x00000015f500720c */ /* 0x000fc40003fa4270 */
[----:B------:R-:W-:Y:S01]  /*162f0*/  FSEL R151, R17, -INF , !P4 ;  /* 0xff80000011977808 */ /* 0x000fe20006000000 */
[----:B------:R-:W-:Y:S01]  /*16300*/  VIADD R17, R182, 0xd8 ;  /* 0x000000d8b6117836 */ /* 0x000fe20000000000 */
[----:B------:R-:W-:Y:S02]  /*16310*/  ISETP.GE.AND P3, PT, R20, R239, PT ;  /* 0x000000ef1400720c */ /* 0x000fe40003f66270 */
[----:B------:R-:W-:Y:S02]  /*16320*/  ISETP.GT.AND P4, PT, R245, R20, PT ;  /* 0x00000014f500720c */ /* 0x000fe40003f84270 */
[----:B------:R-:W-:Y:S02]  /*16330*/  FSEL R12, R12, -INF , !P6 ;  /* 0xff8000000c0c7808 */ /* 0x000fe40007000000 */
[----:B------:R-:W-:Y:S02]  /*16340*/  FSEL R19, R19, -INF , !P5 ;  /* 0xff80000013137808 */ /* 0x000fe40006800000 */
[----:B------:R-:W-:-:S02]  /*16350*/  FSEL R148, R23, -INF , !P0 ;  /* 0xff80000017947808 */ /* 0x000fc40004000000 */
[----:B------:R-:W-:Y:S02]  /*16360*/  ISETP.GT.AND P5, PT, R246, R16, PT ;  /* 0x00000010f600720c */ /* 0x000fe40003fa4270 */
[----:B------:R-:W-:Y:S02]  /*16370*/  ISETP.GE.AND P0, PT, R21, R244, PT ;  /* 0x000000f41500720c */ /* 0x000fe40003f06270 */
[----:B------:R-:W-:Y:S01]  /*16380*/  FSEL R177, R12, -INF , !P3 ;  /* 0xff8000000cb17808 */ /* 0x000fe20005800000 */
[----:B------:R-:W-:Y:S01]  /*16390*/  VIADD R12, R182, 0xd9 ;  /* 0x000000d9b60c7836 */ /* 0x000fe20000000000 */
[----:B------:R-:W-:Y:S01]  /*163a0*/  FSEL R14, R14, -INF , !P4 ;  /* 0xff8000000e0e7808 */ /* 0x000fe20006000000 */
[----:B-1----:R-:W-:Y:S01]  /*163b0*/  HMMA.16816.F32 R160, R4, R24, R160 ;  /* 0x0000001804a0723c */ /* 0x002fe200000018a0 */
[----:B------:R-:W-:Y:S02]  /*163c0*/  ISETP.GT.AND P3, PT, R245, R16, PT ;  /* 0x00000010f500720c */ /* 0x000fe40003f64270 */
[----:B------:R-:W-:-:S02]  /*163d0*/  ISETP.GT.AND P4, PT, R246, R17, PT ;  /* 0x00000011f600720c */ /* 0x000fc40003f84270 */
[-C--:B------:R-:W-:Y:S02]  /*163e0*/  ISETP.GE.AND P6, PT, R16, R239.reuse, PT ;  /* 0x000000ef1000720c */ /* 0x080fe40003fc6270 */
[----:B------:R-:W-:Y:S01]  /*163f0*/  FSEL R13, R13, -INF , !P5 ;  /* 0xff8000000d0d7808 */ /* 0x000fe20006800000 */
[----:B------:R-:W-:Y:S01]  /*16400*/  HMMA.16816.F32 R156, R4, R26, R156 ;  /* 0x0000001a049c723c */ /* 0x000fe2000000189c */
[----:B------:R-:W-:Y:S02]  /*16410*/  FSEL R176, R19, -INF , !P0 ;  /* 0xff80000013b07808 */ /* 0x000fe40004000000 */
[----:B------:R-:W-:Y:S02]  /*16420*/  FSEL R150, R18, -INF , !P1 ;  /* 0xff80000012967808 */ /* 0x000fe40004800000 */
[----:B------:R-:W-:Y:S01]  /*16430*/  ISETP.GE.AND P0, PT, R16, R244, PT ;  /* 0x000000f41000720c */ /* 0x000fe20003f06270 */
[----:B------:R-:W-:Y:S01]  /*16440*/  VIADD R16, R182, 0xe0 ;  /* 0x000000e0b6107836 */ /* 0x000fe20000000000 */
[----:B------:R-:W-:-:S02]  /*16450*/  ISETP.GE.AND P5, PT, R17, R239, PT ;  /* 0x000000ef1100720c */ /* 0x000fc40003fa6270 */
[----:B------:R-:W-:Y:S02]  /*16460*/  FSEL R15, R15, -INF , !P3 ;  /* 0xff8000000f0f7808 */ /* 0x000fe40005800000 */
[----:B------:R-:W-:Y:S02]  /*16470*/  FSEL R180, R172, -INF , !P4 ;  /* 0xff800000acb47808 */ /* 0x000fe40006000000 */
[----:B------:R-:W-:Y:S02]  /*16480*/  ISETP.GE.AND P1, PT, R20, R244, PT ;  /* 0x000000f41400720c */ /* 0x000fe40003f26270 */
[----:B------:R-:W-:Y:S02]  /*16490*/  FSEL R179, R13, -INF , !P6 ;  /* 0xff8000000db37808 */ /* 0x000fe40007000000 */
[----:B------:R-:W-:Y:S02]  /*164a0*/  ISETP.GT.AND P6, PT, R245, R17, PT ;  /* 0x00000011f500720c */ /* 0x000fe40003fc4270 */
[----:B------:R-:W-:-:S02]  /*164b0*/  ISETP.GT.AND P3, PT, R246, R12, PT ;  /* 0x0000000cf600720c */ /* 0x000fc40003f64270 */
[----:B------:R-:W-:Y:S02]  /*164c0*/  FSEL R172, R15, -INF , !P0 ;  /* 0xff8000000fac7808 */ /* 0x000fe40004000000 */
[----:B------:R-:W-:Y:S02]  /*164d0*/  FSEL R180, R180, -INF , !P5 ;  /* 0xff800000b4b47808 */ /* 0x000fe40006800000 */
[----:B------:R-:W-:Y:S02]  /*164e0*/  FSEL R178, R14, -INF , !P1 ;  /* 0xff8000000eb27808 */ /* 0x000fe40004800000 */
[C---:B------:R-:W-:Y:S02]  /*164f0*/  ISETP.GE.AND P4, PT, R12.reuse, R239, PT ;  /* 0x000000ef0c00720c */ /* 0x040fe40003f86270 */
[----:B------:R-:W-:Y:S02]  /*16500*/  ISETP.GE.AND P0, PT, R12, R244, PT ;  /* 0x000000f40c00720c */ /* 0x000fe40003f06270 */
[----:B------:R-:W-:-:S02]  /*16510*/  ISETP.GT.AND P5, PT, R245, R12, PT ;  /* 0x0000000cf500720c */ /* 0x000fc40003fa4270 */
[----:B------:R-:W-:Y:S01]  /*16520*/  HMMA.16816.F32 R12, R116, R132, R152 ;  /* 0x00000084740c723c */ /* 0x000fe20000001898 */
[----:B------:R-:W-:Y:S01]  /*16530*/  ISETP.GE.AND P1, PT, R17, R244, PT ;  /* 0x000000f41100720c */ /* 0x000fe20003f26270 */
[----:B------:R-:W-:Y:S01]  /*16540*/  VIADD R17, R182, 0xe8 ;  /* 0x000000e8b6117836 */ /* 0x000fe20000000000 */
[----:B------:R-:W-:Y:S01]  /*16550*/  FSEL R174, R174, -INF , !P6 ;  /* 0xff800000aeae7808 */ /* 0x000fe20007000000 */
[----:B------:R-:W-:Y:S01]  /*16560*/  IMAD.MOV.U32 R116, RZ, RZ, R2 ;  /* 0x000000ffff747224 */ /* 0x000fe200078e0002 */
[----:B------:R-:W-:Y:S02]  /*16570*/  FSEL R118, R173, -INF , !P3 ;  /* 0xff800000ad767808 */ /* 0x000fe40005800000 */
[----:B------:R-:W-:Y:S02]  /*16580*/  FSEL R117, R174, -INF , !P1 ;  /* 0xff800000ae757808 */ /* 0x000fe40004800000 */
[----:B------:R-:W-:Y:S02]  /*16590*/  FSEL R118, R118, -INF , !P4 ;  /* 0xff80000076767808 */ /* 0x000fe40006000000 */
[----:B------:R-:W-:-:S02]  /*165a0*/  ISETP.GT.AND P6, PT, R246, R16, PT ;  /* 0x00000010f600720c */ /* 0x000fc40003fc4270 */
[C---:B------:R-:W-:Y:S02]  /*165b0*/  ISETP.GE.AND P3, PT, R16.reuse, R239, PT ;  /* 0x000000ef1000720c */ /* 0x040fe40003f66270 */
[----:B------:R-:W-:Y:S02]  /*165c0*/  ISETP.GE.AND P1, PT, R16, R244, PT ;  /* 0x000000f41000720c */ /* 0x000fe40003f26270 */
[----:B------:R-:W-:Y:S01]  /*165d0*/  ISETP.GT.AND P4, PT, R245, R16, PT ;  /* 0x00000010f500720c */ /* 0x000fe20003f84270 */
[----:B------:R-:W-:Y:S01]  /*165e0*/  VIADD R16, R182, 0xe1 ;  /* 0x000000e1b6107836 */ /* 0x000fe20000000000 */
[----:B------:R-:W-:Y:S01]  /*165f0*/  FSEL R119, R175, -INF , !P5 ;  /* 0xff800000af777808 */ /* 0x000fe20006800000 */
[----:B------:R-:W-:Y:S01]  /*16600*/  HMMA.16816.F32 R12, R4, R120, R12 ;  /* 0x00000078040c723c */ /* 0x000fe2000000180c */
[----:B------:R-:W-:Y:S01]  /*16610*/  FSEL R132, R160, -INF , !P6 ;  /* 0xff800000a0847808 */ /* 0x000fe20007000000 */
[----:B------:R-:W-:Y:S01]  /*16620*/  VIADD R4, R182, 0xf0 ;  /* 0x000000f0b6047836 */ /* 0x000fe20000000000 */
[----:B------:R-:W-:Y:S01]  /*16630*/  ISETP.GT.AND P5, PT, R246, R16, PT ;  /* 0x00000010f600720c */ /* 0x000fe20003fa4270 */
[----:B------:R-:W-:Y:S01]  /*16640*/  VIADD R5, R182, 0xf1 ;  /* 0x000000f1b6057836 */ /* 0x000fe20000000000 */
[----:B------:R-:W-:-:S02]  /*16650*/  FSEL R119, R119, -INF , !P0 ;  /* 0xff80000077777808 */ /* 0x000fc40004000000 */
[----:B------:R-:W-:Y:S02]  /*16660*/  FSEL R132, R132, -INF , !P3 ;  /* 0xff80000084847808 */ /* 0x000fe40005800000 */
[C---:B------:R-:W-:Y:S02]  /*16670*/  ISETP.GE.AND P6, PT, R16.reuse, R239, PT ;  /* 0x000000ef1000720c */ /* 0x040fe40003fc6270 */
[----:B------:R-:W-:Y:S02]  /*16680*/  ISETP.GE.AND P0, PT, R16, R244, PT ;  /* 0x000000f41000720c */ /* 0x000fe40003f06270 */
[----:B------:R-:W-:Y:S01]  /*16690*/  ISETP.GT.AND P3, PT, R245, R16, PT ;  /* 0x00000010f500720c */ /* 0x000fe20003f64270 */
[----:B------:R-:W-:Y:S01]  /*166a0*/  VIADD R16, R182, 0xe9 ;  /* 0x000000e9b6107836 */ /* 0x000fe20000000000 */
[----:B------:R-:W-:Y:S02]  /*166b0*/  FSEL R152, R161, -INF , !P5 ;  /* 0xff800000a1987808 */ /* 0x000fe40006800000 */
[----:B------:R-:W-:-:S02]  /*166c0*/  FSEL R133, R162, -INF , !P4 ;  /* 0xff800000a2857808 */ /* 0x000fc40006000000 */
[-C--:B------:R-:W-:Y:S02]  /*166d0*/  ISETP.GT.AND P4, PT, R246, R17.reuse, PT ;  /* 0x00000011f600720c */ /* 0x080fe40003f84270 */
[----:B------:R-:W-:Y:S02]  /*166e0*/  FSEL R152, R152, -INF , !P6 ;  /* 0xff80000098987808 */ /* 0x000fe40007000000 */
[----:B------:R-:W-:Y:S02]  /*166f0*/  FSEL R153, R163, -INF , !P3 ;  /* 0xff800000a3997808 */ /* 0x000fe40005800000 */
[----:B------:R-:W-:Y:S02]  /*16700*/  ISETP.GT.AND P6, PT, R245, R17, PT ;  /* 0x00000011f500720c */ /* 0x000fe40003fc4270 */
[----:B------:R-:W-:Y:S02]  /*16710*/  ISETP.GT.AND P3, PT, R246, R16, PT ;  /* 0x00000010f600720c */ /* 0x000fe40003f64270 */
[----:B------:R-:W-:-:S02]  /*16720*/  ISETP.GE.AND P5, PT, R17, R239, PT ;  /* 0x000000ef1100720c */ /* 0x000fc40003fa6270 */
[----:B------:R-:W-:Y:S02]  /*16730*/  FSEL R156, R156, -INF , !P4 ;  /* 0xff8000009c9c7808 */ /* 0x000fe40006000000 */
[----:B------:R-:W-:Y:S02]  /*16740*/  FSEL R133, R133, -INF , !P1 ;  /* 0xff80000085857808 */ /* 0x000fe40004800000 */
[----:B------:R-:W-:Y:S02]  /*16750*/  ISETP.GE.AND P1, PT, R17, R244, PT ;  /* 0x000000f41100720c */ /* 0x000fe40003f26270 */
[----:B------:R-:W-:Y:S02]  /*16760*/  ISETP.GE.AND P4, PT, R16, R239, PT ;  /* 0x000000ef1000720c */ /* 0x000fe40003f86270 */
[----:B------:R-:W-:Y:S02]  /*16770*/  FSEL R121, R158, -INF , !P6 ;  /* 0xff8000009e797808 */ /* 0x000fe40007000000 */
[----:B------:R-:W-:-:S02]  /*16780*/  FSEL R155, R157, -INF , !P3 ;  /* 0xff8000009d9b7808 */ /* 0x000fc40005800000 */
[----:B------:R-:W-:Y:S02]  /*16790*/  FSEL R156, R156, -INF , !P5 ;  /* 0xff8000009c9c7808 */ /* 0x000fe40006800000 */
[----:B------:R-:W-:Y:S02]  /*167a0*/  ISETP.GT.AND P5, PT, R245, R16, PT ;  /* 0x00000010f500720c */ /* 0x000fe40003fa4270 */
        /* <DEDUP_REMOVED lines=8> */
[----:B------:R-:W-:Y:S02]  /*16830*/  ISETP.GE.AND P0, PT, R16, R244, PT ;  /* 0x000000f41000720c */ /* 0x000fe40003f06270 */
[----:B------:R-:W-:Y:S02]  /*16840*/  FSEL R120, R159, -INF , !P5 ;  /* 0xff8000009f787808 */ /* 0x000fe40006800000 */
[----:B------:R-:W-:-:S02]  /*16850*/  ISETP.GT.AND P5, PT, R246, R5, PT ;  /* 0x00000005f600720c */ /* 0x000fc40003fa4270 */
[----:B------:R-:W-:Y:S02]  /*16860*/  FSEL R120, R120, -INF , !P0 ;  /* 0xff80000078787808 */ /* 0x000fe40004000000 */
[-C--:B------:R-:W-:Y:S02]  /*16870*/  ISETP.GT.AND P0, PT, R246, R4.reuse, PT ;  /* 0x00000004f600720c */ /* 0x080fe40003f04270 */
[----:B------:R-:W-:Y:S02]  /*16880*/  FSEL R12, R12, -INF , !P6 ;  /* 0xff8000000c0c7808 */ /* 0x000fe40007000000 */
[----:B------:R-:W-:Y:S02]  /*16890*/  FSEL R159, R136, -INF , !P0 ;  /* 0xff800000889f7808 */ /* 0x000fe40004000000 */
[----:B------:R-:W-:Y:S02]  /*168a0*/  ISETP.GT.AND P0, PT, R245, R4, PT ;  /* 0x00000004f500720c */ /* 0x000fe40003f04270 */
[----:B------:R-:W-:-:S02]  /*168b0*/  FSEL R14, R14, -INF , !P4 ;  /* 0xff8000000e0e7808 */ /* 0x000fc40006000000 */
[----:B------:R-:W-:Y:S02]  /*168c0*/  FSEL R157, R138, -INF , !P0 ;  /* 0xff8000008a9d7808 */ /* 0x000fe40004000000 */
[----:B------:R-:W-:Y:S02]  /*168d0*/  ISETP.GT.AND P0, PT, R246, R182, PT ;  /* 0x000000b6f600720c */ /* 0x000fe40003f04270 */
[----:B------:R-:W-:Y:S02]  /*168e0*/  FSEL R13, R13, -INF , !P5 ;  /* 0xff8000000d0d7808 */ /* 0x000fe40006800000 */
[----:B------:R-:W-:Y:S02]  /*168f0*/  ISETP.GT.AND P6, PT, R245, R5, PT ;  /* 0x00000005f500720c */ /* 0x000fe40003fc4270 */
[C---:B------:R-:W-:Y:S02]  /*16900*/  ISETP.GE.AND P4, PT, R5.reuse, R239, PT ;  /* 0x000000ef0500720c */ /* 0x040fe40003f86270 */
[----:B------:R-:W-:-:S02]  /*16910*/  ISETP.GE.AND P5, PT, R5, R244, PT ;  /* 0x000000f40500720c */ /* 0x000fc40003fa6270 */
[----:B------:R-:W-:Y:S02]  /*16920*/  FSEL R5, R184, -INF , !P0 ;  /* 0xff800000b8057808 */ /* 0x000fe40004000000 */
[----:B------:R-:W-:Y:S02]  /*16930*/  ISETP.GT.AND P0, PT, R2, R223, PT ;  /* 0x000000df0200720c */ /* 0x000fe40003f04270 */
[----:B------:R-:W-:Y:S02]  /*16940*/  FSEL R15, R15, -INF , !P6 ;  /* 0xff8000000f0f7808 */ /* 0x000fe40007000000 */
[----:B------:R-:W-:Y:S02]  /*16950*/  FSEL R154, R12, -INF , !P3 ;  /* 0xff8000000c9a7808 */ /* 0x000fe40005800000 */
[----:B------:R-:W-:Y:S02]  /*16960*/  FSEL R136, R14, -INF , !P1 ;  /* 0xff8000000e887808 */ /* 0x000fe40004800000 */
[----:B------:R-:W-:-:S02]  /*16970*/  FSEL R138, R13, -INF , !P4 ;  /* 0xff8000000d8a7808 */ /* 0x000fc40006000000 */
[CC--:B------:R-:W-:Y:S02]  /*16980*/  ISETP.GE.AND P6, PT, R4.reuse, R239.reuse, PT ;  /* 0x000000ef0400720c */ /* 0x0c0fe40003fc6270 */
[-C--:B------:R-:W-:Y:S02]  /*16990*/  ISETP.GE.AND P3, PT, R4, R244.reuse, PT ;  /* 0x000000f40400720c */ /* 0x080fe40003f66270 */
[C---:B------:R-:W-:Y:S02]  /*169a0*/  ISETP.GE.AND P4, PT, R182.reuse, R239, PT ;  /* 0x000000efb600720c */ /* 0x040fe40003f86270 */
[----:B------:R-:W-:Y:S02]  /*169b0*/  ISETP.GE.AND P1, PT, R182, R244, PT ;  /* 0x000000f4b600720c */ /* 0x000fe40003f26270 */
[----:B------:R-:W-:Y:S02]  /*169c0*/  LOP3.LUT R4, R0, 0x200, RZ, 0xc0, !PT ;  /* 0x0000020000047812 */ /* 0x000fe400078ec0ff */
[----:B------:R-:W-:-:S02]  /*169d0*/  FSEL R158, R15, -INF , !P5 ;  /* 0xff8000000f9e7808 */ /* 0x000fc40006800000 */
[----:B------:R-:W-:Y:S02]  /*169e0*/  VIMNMX R246, PT, PT, RZ, R246, !PT ;  /* 0x000000f6fff67248 */ /* 0x000fe40007fe0100 */
[----:B------:R-:W-:Y:S02]  /*169f0*/  VIMNMX R245, PT, PT, RZ, R245, !PT ;  /* 0x000000f5fff57248 */ /* 0x000fe40007fe0100 */
        /* <DEDUP_REMOVED lines=18> */
.L_x_2673:
        /* <DEDUP_REMOVED lines=8> */
[----:B------:R-:W-:Y:S01]  /*16ba0*/  IMAD.MOV R2, RZ, RZ, -R2 ;  /* 0x000000ffff027224 */ /* 0x000fe200078e0a02 */
[----:B------:R-:W-:Y:S02]  /*16bb0*/  LOP3.LUT R13, R13, R15, RZ, 0x3c, !PT ;  /* 0x0000000f0d0d7212 */ /* 0x000fe400078e3cff */
[----:B------:R-:W-:Y:S02]  /*16bc0*/  ISETP.GE.AND P3, PT, R181, RZ, PT ;  /* 0x000000ffb500720c */ /* 0x000fe40003f66270 */
[----:B------:R-:W-:Y:S01]  /*16bd0*/  ISETP.GE.AND P0, PT, R13, RZ, PT ;  /* 0x000000ff0d00720c */ /* 0x000fe20003f06270 */
        /* <DEDUP_REMOVED lines=14> */
[-C--:B------:R-:W-:Y:S01]  /*16cc0*/  @!P1 IADD3 R0, PT, PT, R0, -R7.reuse, RZ ;  /* 0x8000000700009210 */ /* 0x080fe20007ffe0ff */
[----:B------:R-:W-:Y:S01]  /*16cd0*/  @!P1 VIADD R12, R12, 0x1 ;  /* 0x000000010c0c9836 */ /* 0x000fe20000000000 */
[----:B------:R-:W-:Y:S01]  /*16ce0*/  @!P4 IADD3 R14, PT, PT, R14, 0x1, RZ ;  /* 0x000000010e0ec810 */ /* 0x000fe20007ffe0ff */
[----:B------:R-:W-:Y:S01]  /*16cf0*/  @!P4 IMAD.IADD R2, R2, 0x1, -R7 ;  /* 0x000000010202c824 */ /* 0x000fe200078e0a07 */
[-C--:B------:R-:W-:Y:S02]  /*16d00*/  ISETP.GE.U32.AND P5, PT, R0, R7.reuse, PT ;  /* 0x000000070000720c */ /* 0x080fe40003fa6070 */
[----:B------:R-:W-:Y:S02]  /*16d10*/  ISETP.NE.AND P1, PT, R15, RZ, PT ;  /* 0x000000ff0f00720c */ /* 0x000fe40003f25270 */
[----:B------:R-:W-:-:S09]  /*16d20*/  ISETP.GE.U32.AND P6, PT, R2, R7, PT ;  /* 0x000000070200720c */ /* 0x000fd20003fc6070 */
        /* <DEDUP_REMOVED lines=29> */
.L_x_2674:
[----:B------:R-:W-:Y:S05]  /*16f00*/  BSYNC.RECONVERGENT B0 ;  /* 0x0000000000007941 */ /* 0x000fea0003800200 */
.L_x_2672:
[C---:B------:R-:W-:Y:S01]  /*16f10*/  IMAD.SHL.U32 R0, R224.reuse, 0x20, RZ ;  /* 0x00000020e0007824 */ /* 0x040fe200078e00ff */
[----:B------:R-:W-:-:S04]  /*16f20*/  SHF.L.U64.HI R2, R224, 0x5, R225 ;  /* 0x00000005e0027819 */ /* 0x000fc800000102e1 */
[----:B------:R-:W-:-:S05]  /*16f30*/  IADD3 R22, P0, PT, R0, R229, RZ ;  /* 0x000000e500167210 */ /* 0x000fca0007f1e0ff */
[----:B------:R-:W-:Y:S01]  /*16f40*/  IMAD.X R23, R2, 0x1, R228, P0 ;  /* 0x0000000102177824 */ /* 0x000fe200000e06e4 */
[----:B------:R-:W-:-:S04]  /*16f50*/  IADD3 R20, P0, PT, R22, R0, RZ ;  /* 0x0000000016147210 */ /* 0x000fc80007f1e0ff */
[----:B------:R-:W-:Y:S01]  /*16f60*/  IADD3 R18, P1, PT, R20, R0, RZ ;  /* 0x0000000014127210 */ /* 0x000fe20007f3e0ff */
[----:B------:R-:W-:Y:S01]  /*16f70*/  IMAD.X R21, R23, 0x1, R2, P0 ;  /* 0x0000000117157824 */ /* 0x000fe200000e0602 */
[----:B------:R-:W-:-:S03]  /*16f80*/  ISETP.GE.AND P0, PT, R10, R236, PT ;  /* 0x000000ec0a00720c */ /* 0x000fc60003f06270 */
[----:B------:R-:W-:Y:S01]  /*16f90*/  IMAD.X R19, R21, 0x1, R2, P1 ;  /* 0x0000000115137824 */ /* 0x000fe200008e0602 */
[----:B------:R-:W-:-:S05]  /*16fa0*/  IADD3 R16, P1, PT, R18, R0, RZ ;  /* 0x0000000012107210 */ /* 0x000fca0007f3e0ff */
[----:B------:R-:W-:Y:S01]  /*16fb0*/  IMAD.X R17, R19, 0x1, R2, P1 ;  /* 0x0000000113117824 */ /* 0x000fe200008e0602 */
[----:B------:R-:W-:-:S03]  /*16fc0*/  IADD3 R14, P1, PT, R16, R0, RZ ;  /* 0x00000000100e7210 */ /* 0x000fc60007f3e0ff */
[----:B------:R-:W-:Y:S02]  /*16fd0*/  @!P0 IMAD.MOV.U32 R6, RZ, RZ, R229 ;  /* 0x000000ffff068224 */ /* 0x000fe400078e00e5 */
[----:B------:R-:W-:Y:S01]  /*16fe0*/  IMAD.X R15, R17, 0x1, R2, P1 ;  /* 0x00000001110f7824 */ /* 0x000fe200008e0602 */
[----:B------:R-:W-:Y:S01]  /*16ff0*/  IADD3 R12, P1, PT, R14, R0, RZ ;  /* 0x000000000e0c7210 */ /* 0x000fe20007f3e0ff */
[----:B------:R-:W-:-:S04]  /*17000*/  @!P0 IMAD.MOV.U32 R7, RZ, RZ, R228 ;  /* 0x000000ffff078224 */ /* 0x000fc800078e00e4 */
        /* <DEDUP_REMOVED lines=20> */
[----:B-1----:R-:W-:-:S03]  /*17150*/  IADD3 R6, P1, PT, R12, R0, RZ ;  /* 0x000000000c067210 */ /* 0x002fc60007f3e0ff */
[----:B------:R2:W-:Y:S01]  /*17160*/  @P0 STS.128 [R46+0x3800], RZ ;  /* 0x003800ff2e000388 */ /* 0x0005e20000000c00 */
[----:B------:R-:W-:-:S03]  /*17170*/  IADD3.X R7, PT, PT, R13, R2, RZ, P1, !PT ;  /* 0x000000020d077210 */ /* 0x000fc60000ffe4ff */
        /* <DEDUP_REMOVED lines=17> */
[----:B------:R4:W-:Y:S01]  /*17290*/  @!P0 LDGSTS.E.BYPASS.LTC128B.128 [R46+0x5000], desc[UR4][R12.64] ;  /* 0x050000000c2e8fae */ /* 0x0009e2000b981a04 */
[----:B-----5:R-:W-:-:S03]  /*172a0*/  IADD3 R18, P1, PT, R20, R0, RZ ;  /* 0x0000000014127210 */ /* 0x020fc60007f3e0ff */
        /* <DEDUP_REMOVED lines=12> */
[----:B------:R-:W-:Y:S01]  /*17370*/  @!P0 LDGSTS.E.BYPASS.LTC128B.128 [R46+0x6000], desc[UR4][R22.64] ;  /* 0x06000000162e8fae */ /* 0x000fe2000b981a04 */
[----:B---3--:R-:W-:-:S03]  /*17380*/  IADD3 R14, P1, PT, R16, R0, RZ ;  /* 0x00000000100e7210 */ /* 0x008fc60007f3e0ff */
[----:B------:R2:W-:Y:S01]  /*17390*/  @P0 STS.128 [R46+0x6000], RZ ;  /* 0x006000ff2e000388 */ /* 0x0005e20000000c00 */
[----:B------:R-:W-:-:S03]  /*173a0*/  IADD3.X R15, PT, PT, R17, R2, RZ, P1, !PT ;  /* 0x00000002110f7210 */ /* 0x000fc60000ffe4ff */
        /* <DEDUP_REMOVED lines=23> */
[----:B-1----:R-:W-:-:S03]  /*17520*/  @!P0 IADD3 R20, P1, PT, R6, R0, RZ ;  /* 0x0000000006148210 */ /* 0x002fc60007f3e0ff */
[----:B------:R2:W-:Y:S02]  /*17530*/  @P0 STS.128 [R46+0x8000], RZ ;  /* 0x008000ff2e000388 */ /* 0x0005e40000000c00 */
[----:B------:R-:W-:Y:S02]  /*17540*/  @!P0 IMAD.X R21, R7, 0x1, R2, P1 ;  /* 0x0000000107158824 */ /* 0x000fe400008e0602 */
        /* <DEDUP_REMOVED lines=16> */
.L_x_2671:
[----:B------:R-:W-:Y:S05]  /*17650*/  BSYNC.RECONVERGENT B1 ;  /* 0x0000000000017941 */ /* 0x000fea0003800200 */
.L_x_2670:
[----:B------:R-:W3:Y:S01]  /*17660*/  LD.E R181, desc[UR4][R164.64+0xdc] ;  /* 0x0000dc04a4b57980 */ /* 0x000ee2000c101900 */
[----:B------:R-:W-:Y:S01]  /*17670*/  FMNMX3.FTZ R0, R186, R185, R189, !PT ;  /* 0x000000b9ba007276 */ /* 0x000fe200078100bd */
[----:B------:R-:W-:Y:S01]  /*17680*/  BSSY B2, `(.L_x_2675) ;  /* 0x0000ae1000027945 */ /* 0x000fe20003800000 */
[----:B--2---:R-:W-:Y:S02]  /*17690*/  FMNMX3.FTZ R7, R5, R183, R187, !PT ;  /* 0x000000b705077276 */ /* 0x004fe400078100bb */
        /* <DEDUP_REMOVED lines=63> */
[----:B------:R-:W1:Y:S03]  /*17a90*/  SHFL.BFLY PT, R2, R0, 0x2, 0x1f ;  /* 0x0c401f0000027f89 */ /* 0x000e6600000e0000 */
[----:B------:R-:W-:Y:S01]  /*17aa0*/  LEA R182, R4, R47, 0x1 ;  /* 0x0000002f04b67211 */ /* 0x000fe200078e08ff */
[----:B------:R-:W2:Y:S03]  /*17ab0*/  SHFL.BFLY PT, R6, R7, 0x2, 0x1f ;  /* 0x0c401f0007067f89 */ /* 0x000ea600000e0000 */
[----:B------:R-:W-:Y:S01]  /*17ac0*/  IADD3 R47, PT, PT, R166, R182, RZ ;  /* 0x000000b6a62f7210 */ /* 0x000fe20007ffe0ff */
[----:B------:R-:W-:Y:S04]  /*17ad0*/  LDSM.16.MT88.4 R60, [R182+0xa800] ;  /* 0x00a80000b63c783b */ /* 0x000fe80000004200 */
[----:B------:R-:W-:Y:S04]  /*17ae0*/  LDSM.16.MT88.4 R32, [R47+0xa000] ;  /* 0x00a000002f20783b */ /* 0x000fe80000004200 */
[----:B------:R-:W-:Y:S01]  /*17af0*/  LDSM.16.MT88.4 R52, [R47+0xa800] ;  /* 0x00a800002f34783b */ /* 0x000fe20000004200 */
[----:B-1----:R-:W-:-:S02]  /*17b00*/  FMNMX.FTZ R2, R0, R2, !PT ;  /* 0x0000000200027209 */ /* 0x002fc40007810000 */
[----:B--2---:R-:W-:-:S03]  /*17b10*/  FMNMX.FTZ R6, R7, R6, !PT ;  /* 0x0000000607067209 */ /* 0x004fc60007810000 */
[----:B------:R-:W1:Y:S02]  /*17b20*/  SHFL.BFLY PT, R0, R2, 0x1, 0x1f ;  /* 0x0c201f0002007f89 */ /* 0x000e6400000e0000 */
[----:B-1----:R-:W-:Y:S02]  /*17b30*/  FMNMX.FTZ R0, R2, R0, !PT ;  /* 0x0000000002007209 */ /* 0x002fe40007810000 */
[----:B------:R-:W1:Y:S02]  /*17b40*/  SHFL.BFLY PT, R2, R6, 0x1, 0x1f ;  /* 0x0c201f0006027f89 */ /* 0x000e6400000e0000 */
[----:B------:R-:W-:Y:S02]  /*17b50*/  FSETP.NEU.FTZ.AND P0, PT, R0, -INF , PT ;  /* 0xff8000000000780b */ /* 0x000fe40003f1d000 */
[----:B-1----:R-:W-:Y:S01]  /*17b60*/  FMNMX.FTZ R2, R6, R2, !PT ;  /* 0x0000000206027209 */ /* 0x002fe20007810000 */
[----:B---3--:R-:W-:-:S04]  /*17b70*/  FMUL.FTZ R175, R181, R0 ;  /* 0x00000000b5af7220 */ /* 0x008fc80000410000 */
[----:B------:R-:W-:Y:S01]  /*17b80*/  FMUL.FTZ R174, R181, R2 ;  /* 0x00000002b5ae7220 */ /* 0x000fe20000410000 */
[----:B------:R-:W-:Y:S02]  /*17b90*/  FSEL R175, R175, RZ, P0 ;  /* 0x000000ffafaf7208 */ /* 0x000fe40000000000 */
[----:B------:R-:W-:-:S03]  /*17ba0*/  FSETP.NEU.FTZ.AND P0, PT, R2, -INF , PT ;  /* 0xff8000000200780b */ /* 0x000fc60003f1d000 */
[-CC-:B------:R-:W-:Y:S01]  /*17bb0*/  FFMA.FTZ R173, R186, R181.reuse, -R175.reuse ;  /* 0x000000b5baad7223 */ /* 0x180fe200000108af */
[----:B------:R-:W-:Y:S01]  /*17bc0*/  FSEL R174, R174, RZ, P0 ;  /* 0x000000ffaeae7208 */ /* 0x000fe20000000000 */
[-CC-:B------:R-:W-:Y:S01]  /*17bd0*/  FFMA.FTZ R163, R185, R181.reuse, -R175.reuse ;  /* 0x000000b5b9a37223 */ /* 0x180fe200000108af */
[-CC-:B------:R-:W-:Y:S01]  /*17be0*/  FFMA.FTZ R162, R189, R181.reuse, -R175.reuse ;  /* 0x000000b5bda27223 */ /* 0x180fe200000108af */
[-CC-:B------:R-:W-:Y:S01]  /*17bf0*/  FFMA.FTZ R161, R210, R181.reuse, -R175.reuse ;  /* 0x000000b5d2a17223 */ /* 0x180fe200000108af */
[-CC-:B------:R-:W-:Y:S01]  /*17c00*/  FFMA.FTZ R160, R211, R181.reuse, -R175.reuse ;  /* 0x000000b5d3a07223 */ /* 0x180fe200000108af */
[-CC-:B------:R-:W-:Y:S01]  /*17c10*/  FFMA.FTZ R184, R187, R181.reuse, -R174.reuse ;  /* 0x000000b5bbb87223 */ /* 0x180fe200000108ae */
[----:B------:R-:W-:Y:S01]  /*17c20*/  IADD3 R187, PT, PT, R9, R182, RZ ;  /* 0x000000b609bb7210 */ /* 0x000fe20007ffe0ff */
[-CC-:B------:R-:W-:Y:S01]  /*17c30*/  FFMA.FTZ R186, R5, R181.reuse, -R174.reuse ;  /* 0x000000b505ba7223 */ /* 0x180fe200000108ae */
[--C-:B------:R-:W-:Y:S01]  /*17c40*/  FFMA.FTZ R185, R183, R181, -R174.reuse ;  /* 0x000000b5b7b97223 */ /* 0x100fe200000108ae */
[----:B------:R-:W1:Y:S01]  /*17c50*/  LDSM.16.MT88.4 R4, [R182+0xa000] ;  /* 0x00a00000b604783b */ /* 0x000e620000004200 */
[----:B------:R-:W-:Y:S01]  /*17c60*/  IADD3 R9, PT, PT, R166, R187, RZ ;  /* 0x000000bba6097210 */ /* 0x000fe20007ffe0ff */
[-CC-:B------:R-:W-:Y:S01]  /*17c70*/  FFMA.FTZ R183, R188, R181.reuse, -R174.reuse ;  /* 0x000000b5bcb77223 */ /* 0x180fe200000108ae */
[----:B------:R-:W-:Y:S01]  /*17c80*/  MUFU.EX2 R173, R173 ;  /* 0x000000ad00ad7308 */ /* 0x000fe20000000800 */
[----:B------:R-:W2:Y:S01]  /*17c90*/  LDSM.16.MT88.4 R24, [R187+0xa000] ;  /* 0x00a00000bb18783b */ /* 0x000ea20000004200 */
[-CC-:B------:R-:W-:Y:S01]  /*17ca0*/  FFMA.FTZ R189, R208, R181.reuse, -R175.reuse ;  /* 0x000000b5d0bd7223 */ /* 0x180fe200000108af */
[-CC-:B------:R-:W-:Y:S01]  /*17cb0*/  FFMA.FTZ R188, R209, R181.reuse, -R175.reuse ;  /* 0x000000b5d1bc7223 */ /* 0x180fe200000108af */
[-CC-:B------:R-:W-:Y:S01]  /*17cc0*/  FFMA.FTZ R190, R190, R181.reuse, -R174.reuse ;  /* 0x000000b5bebe7223 */ /* 0x180fe200000108ae */
[----:B------:R-:W3:Y:S01]  /*17cd0*/  LDSM.16.MT88.4 R40, [R9+0xa000] ;  /* 0x00a000000928783b */ /* 0x000ee20000004200 */
[-CC-:B------:R-:W-:Y:S01]  /*17ce0*/  FFMA.FTZ R191, R191, R181.reuse, -R174.reuse ;  /* 0x000000b5bfbf7223 */ /* 0x180fe200000108ae */
[-CC-:B------:R-:W-:Y:S01]  /*17cf0*/  FFMA.FTZ R194, R194, R181.reuse, -R174.reuse ;  /* 0x000000b5c2c27223 */ /* 0x180fe200000108ae */
[----:B------:R-:W4:Y:S01]  /*17d00*/  MUFU.EX2 R163, R163 ;  /* 0x000000a300a37308 */ /* 0x000f220000000800 */
[-CC-:B------:R-:W-:Y:S01]  /*17d10*/  FFMA.FTZ R195, R195, R181.reuse, -R174.reuse ;  /* 0x000000b5c3c37223 */ /* 0x180fe200000108ae */
[-CC-:B------:R-:W-:Y:S01]  /*17d20*/  FFMA.FTZ R196, R196, R181.reuse, -R175.reuse ;  /* 0x000000b5c4c47223 */ /* 0x180fe200000108af */
[----:B------:R-:W5:Y:S01]  /*17d30*/  LDSM.16.MT88.4 R56, [R187+0xa800] ;  /* 0x00a80000bb38783b */ /* 0x000f620000004200 */
[-CC-:B------:R-:W-:Y:S01]  /*17d40*/  FFMA.FTZ R198, R198, R181.reuse, -R175.reuse ;  /* 0x000000b5c6c67223 */ /* 0x180fe200000108af */
[-CC-:B------:R-:W-:Y:S01]  /*17d50*/  FFMA.FTZ R197, R197, R181.reuse, -R175.reuse ;  /* 0x000000b5c5c57223 */ /* 0x180fe200000108af */
[-CC-:B------:R-:W-:Y:S01]  /*17d60*/  FFMA.FTZ R199, R199, R181.reuse, -R175.reuse ;  /* 0x000000b5c7c77223 */ /* 0x180fe200000108af */
[----:B------:R-:W5:Y:S01]  /*17d70*/  LDSM.16.MT88.4 R48, [R9+0xa800] ;  /* 0x00a800000930783b */ /* 0x000f620000004200 */
        /* <DEDUP_REMOVED lines=8> */
[----:B------:R-:W1:Y:S01]  /*17e00*/  MUFU.EX2 R161, R161 ;  /* 0x000000a100a17308 */ /* 0x000e620000000800 */
[----:B----4-:R-:W-:Y:S01]  /*17e10*/  F2FP.F16.F32.PACK_AB R17, R163, R173 ;  /* 0x000000ada311723e */ /* 0x010fe200000000ff */
        /* <DEDUP_REMOVED lines=14> */
[----:B------:R-:W4:Y:S01]  /*17f00*/  MUFU.EX2 R185, R185 ;  /* 0x000000b900b97308 */ /* 0x000f220000000800 */
        /* <DEDUP_REMOVED lines=72> */
[C---:B--2---:R-:W-:Y:S01]  /*18390*/  HMMA.16816.F32 R28, R16.reuse, R24, RZ ;  /* 0x00000018101c723c */ /* 0x044fe200000018ff */
[-CC-:B------:R-:W-:Y:S01]  /*183a0*/  FFMA.FTZ R144, R144, R181.reuse, -R175.reuse ;  /* 0x000000b590907223 */ /* 0x180fe200000108af */
[-CC-:B------:R-:W-:Y:S01]  /*183b0*/  FFMA.FTZ R146, R146, R181.reuse, -R175.reuse ;  /* 0x000000b592927223 */ /* 0x180fe200000108af */
[-CC-:B------:R-:W-:Y:S01]  /*183c0*/  FFMA.FTZ R209, R148, R181.reuse, -R175.reuse ;  /* 0x000000b594d17223 */ /* 0x180fe200000108af */
[-C--:B------:R-:W-:Y:S01]  /*183d0*/  FFMA.FTZ R210, R150, R181.reuse, -R175 ;  /* 0x000000b596d27223 */ /* 0x080fe200000108af */
[-CC-:B------:R-:W-:Y:S01]  /*183e0*/  FFMA.FTZ R145, R145, R181.reuse, -R174.reuse ;  /* 0x000000b591917223 */ /* 0x180fe200000108ae */
[----:B------:R-:W-:Y:S01]  /*183f0*/  FADD.FTZ R163, R173, R163 ;  /* 0x000000a3ada37221 */ /* 0x000fe20000010000 */
[----:B------:R-:W2:Y:S01]  /*18400*/  MUFU.EX2 R196, R196 ;  /* 0x000000c400c47308 */ /* 0x000ea20000000800 */
[C---:B------:R-:W-:Y:S01]  /*18410*/  HMMA.16816.F32 R24, R16.reuse, R26, RZ ;  /* 0x0000001a1018723c */ /* 0x040fe200000018ff */
[----:B------:R-:W-:Y:S01]  /*18420*/  FADD.FTZ R185, R186, R185 ;  /* 0x000000b9bab97221 */ /* 0x000fe20000010000 */
[----:B------:R-:W-:Y:S01]  /*18430*/  FADD.FTZ R162, R162, R163 ;  /* 0x000000a3a2a27221 */ /* 0x000fe20000010000 */
[-C--:B------:R-:W-:Y:S01]  /*18440*/  FFMA.FTZ R173, R177, R181.reuse, -R174 ;  /* 0x000000b5b1ad7223 */ /* 0x080fe200000108ae */
[-C--:B------:R-:W-:Y:S01]  /*18450*/  FFMA.FTZ R172, R172, R181.reuse, -R175 ;  /* 0x000000b5acac7223 */ /* 0x080fe200000108af */
[----:B------:R-:W-:Y:S01]  /*18460*/  FADD.FTZ R184, R184, R185 ;  /* 0x000000b9b8b87221 */ /* 0x000fe20000010000 */
[----:B------:R-:W-:Y:S01]  /*18470*/  FADD.FTZ R162, R161, R162 ;  /* 0x000000a2a1a27221 */ /* 0x000fe20000010000 */
[----:B------:R-:W5:Y:S01]  /*18480*/  MUFU.EX2 R198, R198 ;  /* 0x000000c600c67308 */ /* 0x000f620000000800 */
[C---:B---3--:R-:W-:Y:S01]  /*18490*/  HMMA.16816.F32 R20, R16.reuse, R40, RZ ;  /* 0x000000281014723c */ /* 0x048fe200000018ff */
[----:B-1----:R-:W-:Y:S01]  /*184a0*/  F2FP.F16.F32.PACK_AB R40, R191, R190 ;  /* 0x000000bebf28723e */ /* 0x002fe200000000ff */
[----:B------:R-:W-:Y:S01]  /*184b0*/  FADD.FTZ R184, R183, R184 ;  /* 0x000000b8b7b87221 */ /* 0x000fe20000010000 */
[----:B------:R-:W-:Y:S01]  /*184c0*/  F2FP.F16.F32.PACK_AB R41, R189, R160 ;  /* 0x000000a0bd29723e */ /* 0x000fe200000000ff */
[----:B------:R-:W-:Y:S01]  /*184d0*/  FADD.FTZ R162, R160, R162 ;  /* 0x000000a2a0a27221 */ /* 0x000fe20000010000 */
[-C--:B------:R-:W-:Y:S01]  /*184e0*/  FFMA.FTZ R117, R117, R181.reuse, -R175 ;  /* 0x000000b575757223 */ /* 0x080fe200000108af */
[----:B------:R-:W-:Y:S01]  /*184f0*/  FADD.FTZ R190, R190, R184 ;  /* 0x000000b8bebe7221 */ /* 0x000fe20000010000 */
[----:B------:R-:W1:Y:S01]  /*18500*/  MUFU.EX2 R197, R197 ;  /* 0x000000c500c57308 */ /* 0x000e620000000800 */
[----:B------:R-:W-:Y:S01]  /*18510*/  HMMA.16816.F32 R16, R16, R42, RZ ;  /* 0x0000002a1010723c */ /* 0x000fe200000018ff */
[----:B----4-:R-:W-:Y:S01]  /*18520*/  F2FP.F16.F32.PACK_AB R42, R195, R194 ;  /* 0x000000c2c32a723e */ /* 0x010fe200000000ff */
[----:B------:R-:W-:Y:S01]  /*18530*/  FADD.FTZ R189, R189, R162 ;  /* 0x000000a2bdbd7221 */ /* 0x000fe20000010000 */
[----:B--2---:R-:W-:Y:S01]  /*18540*/  F2FP.F16.F32.PACK_AB R43, R196, R188 ;  /* 0x000000bcc42b723e */ /* 0x004fe200000000ff */
[----:B------:R-:W-:Y:S01]  /*18550*/  FADD.FTZ R190, R191, R190 ;  /* 0x000000bebfbe7221 */ /* 0x000fe20000010000 */
[-C--:B------:R-:W-:Y:S01]  /*18560*/  FFMA.FTZ R177, R180, R181.reuse, -R174 ;  /* 0x000000b5b4b17223 */ /* 0x080fe200000108ae */
[----:B------:R-:W-:Y:S01]  /*18570*/  FADD.FTZ R189, R188, R189 ;  /* 0x000000bdbcbd7221 */ /* 0x000fe20000010000 */
[----:B------:R-:W-:Y:S01]  /*18580*/  MUFU.EX2 R199, R199 ;  /* 0x000000c700c77308 */ /* 0x000fe20000000800 */
[----:B------:R-:W-:Y:S01]  /*18590*/  FADD.FTZ R194, R194, R190 ;  /* 0x000000bec2c27221 */ /* 0x000fe20000010000 */
[-C--:B------:R-:W-:Y:S01]  /*185a0*/  FFMA.FTZ R118, R118, R181.reuse, -R174 ;  /* 0x000000b576767223 */ /* 0x080fe200000108ae */
[C---:B------:R-:W-:Y:S01]  /*185b0*/  HMMA.16816.F32 R36, R40.reuse, R52, R36 ;  /* 0x000000342824723c */ /* 0x040fe20000001824 */
[----:B------:R-:W-:Y:S01]  /*185c0*/  FADD.FTZ R196, R196, R189 ;  /* 0x000000bdc4c47221 */ /* 0x000fe20000010000 */
[----:B------:R-:W-:Y:S01]  /*185d0*/  FADD.FTZ R194, R195, R194 ;  /* 0x000000c2c3c27221 */ /* 0x000fe20000010000 */
[-CC-:B------:R-:W-:Y:S01]  /*185e0*/  FFMA.FTZ R119, R119, R181.reuse, -R175.reuse ;  /* 0x000000b577777223 */ /* 0x180fe200000108af */
[-C--:B------:R-:W-:Y:S01]  /*185f0*/  FFMA.FTZ R155, R155, R181.reuse, -R174 ;  /* 0x000000b59b9b7223 */ /* 0x080fe200000108ae */
[----:B------:R-:W-:Y:S01]  /*18600*/  MUFU.EX2 R200, R200 ;  /* 0x000000c800c87308 */ /* 0x000fe20000000800 */
[----:B-----5:R-:W-:Y:S01]  /*18610*/  FADD.FTZ R196, R198, R196 ;  /* 0x000000c4c6c47221 */ /* 0x020fe20000010000 */
[-CC-:B------:R-:W-:Y:S01]  /*18620*/  FFMA.FTZ R158, R158, R181.reuse, -R175.reuse ;  /* 0x000000b59e9e7223 */ /* 0x180fe200000108af */
[C---:B------:R-:W-:Y:S01]  /*18630*/  HMMA.16816.F32 R32, R40.reuse, R54, R32 ;  /* 0x000000362820723c */ /* 0x040fe20000001820 */
[----:B------:R-:W2:Y:S01]  /*18640*/  LDSM.16.MT88.4 R52, [R47+0xb000] ;  /* 0x00b000002f34783b */ /* 0x000ea20000004200 */
[----:B-1----:R-:W-:Y:S01]  /*18650*/  FADD.FTZ R196, R197, R196 ;  /* 0x000000c4c5c47221 */ /* 0x002fe20000010000 */
[-CC-:B------:R-:W-:Y:S01]  /*18660*/  FFMA.FTZ R157, R157, R181.reuse, -R175.reuse ;  /* 0x000000b59d9d7223 */ /* 0x180fe200000108af */
[-C--:B------:R-:W-:Y:S01]  /*18670*/  FFMA.FTZ R250, R122, R181.reuse, -R174 ;  /* 0x000000b57afa7223 */ /* 0x080fe200000108ae */
[----:B------:R-:W1:Y:S01]  /*18680*/  MUFU.EX2 R201, R201 ;  /* 0x000000c900c97308 */ /* 0x000e620000000800 */
[----:B------:R-:W-:Y:S01]  /*18690*/  FFMA.FTZ R249, R123, R181, -R175 ;  /* 0x000000b57bf97223 */ /* 0x000fe200000108af */
[----:B------:R-:W-:Y:S01]  /*186a0*/  ISETP.GT.AND P0, PT, R116, R223, PT ;  /* 0x000000df7400720c */ /* 0x000fe20003f04270 */
[C---:B------:R-:W-:Y:S05]  /*186b0*/  HMMA.16816.F32 R12, R40.reuse, R60, R12 ;  /* 0x0000003c280c723c */ /* 0x040fea000000180c */
[----:B------:R-:W-:Y:S03]  /*186c0*/  MUFU.EX2 R202, R202 ;  /* 0x000000ca00ca7308 */ /* 0x000fe60000000800 */
[C---:B------:R-:W-:Y:S01]  /*186d0*/  HMMA.16816.F32 R4, R40.reuse, R62, R4 ;  /* 0x0000003e2804723c */ /* 0x040fe20000001804 */
[----:B------:R-:W3:Y:S04]  /*186e0*/  LDSM.16.MT88.4 R60, [R182+0xb000] ;  /* 0x00b00000b63c783b */ /* 0x000ee80000004200 */
[----:B------:R-:W4:Y:S03]  /*186f0*/  MUFU.EX2 R203, R203 ;  /* 0x000000cb00cb7308 */ /* 0x000f260000000800 */
[----:B------:R-:W-:Y:S01]  /*18700*/  HMMA.16816.F32 R28, R40, R56, R28 ;  /* 0x00000038281c723c */ /* 0x000fe2000000181c */
[----:B-1----:R-:W-:Y:S01]  /*18710*/  F2FP.F16.F32.PACK_AB R56, R201, R200 ;  /* 0x000000c8c938723e */ /* 0x002fe200000000ff */
[----:B------:R-:W-:Y:S01]  /*18720*/  FADD.FTZ R200, R200, R194 ;  /* 0x000000c2c8c87221 */ /* 0x000fe20000010000 */
[----:B------:R-:W-:-:S02]  /*18730*/  F2FP.F16.F32.PACK_AB R57, R197, R198 ;  /* 0x000000c6c539723e */ /* 0x000fc400000000ff */
[----:B------:R-:W1:Y:S01]  /*18740*/  MUFU.EX2 R204, R204 ;  /* 0x000000cc00cc7308 */ /* 0x000e620000000800 */
[----:B------:R-:W-:Y:S02]  /*18750*/  FADD.FTZ R200, R201, R200 ;  /* 0x000000c8c9c87221 */ /* 0x000fe40000010000 */
[C---:B------:R-:W-:Y:S05]  /*18760*/  HMMA.16816.F32 R24, R40.reuse, R58, R24 ;  /* 0x0000003a2818723c */ /* 0x040fea0000001818 */
[----:B------:R-:W-:Y:S01]  /*18770*/  MUFU.EX2 R206, R206 ;  /* 0x000000ce00ce7308 */ /* 0x000fe20000000800 */
[C---:B----4-:R-:W-:Y:S01]  /*18780*/  F2FP.F16.F32.PACK_AB R58, R203.reuse, R202 ;  /* 0x000000cacb3a723e */ /* 0x050fe200000000ff */
[----:B------:R-:W-:Y:S01]  /*18790*/  FADD.FTZ R202, R202, R200 ;  /* 0x000000c8caca7221 */ /* 0x000fe20000010000 */
[----:B------:R-:W-:Y:S03]  /*187a0*/  HMMA.16816.F32 R20, R40, R48, R20 ;  /* 0x000000302814723c */ /* 0x000fe60000001814 */
[----:B------:R-:W-:-:S02]  /*187b0*/  FADD.FTZ R202, R203, R202 ;  /* 0x000000cacbca7221 */ /* 0x000fc40000010000 */
[----:B------:R-:W-:Y:S01]  /*187c0*/  MUFU.EX2 R205, R205 ;  /* 0x000000cd00cd7308 */ /* 0x000fe20000000800 */
[C---:B-1----:R-:W-:Y:S01]  /*187d0*/  F2FP.F16.F32.PACK_AB R59, R204.reuse, R199 ;  /* 0x000000c7cc3b723e */ /* 0x042fe200000000ff */
[----:B------:R-:W-:Y:S01]  /*187e0*/  FADD.FTZ R199, R199, R196 ;  /* 0x000000c4c7c77221 */ /* 0x000fe20000010000 */
[----:B------:R-:W-:Y:S01]  /*187f0*/  HMMA.16816.F32 R16, R40, R50, R16 ;  /* 0x000000322810723c */ /* 0x000fe20000001810 */
[----:B------:R-:W1:Y:S02]  /*18800*/  LDSM.16.MT88.4 R48, [R187+0xb000] ;  /* 0x00b00000bb30783b */ /* 0x000e640000004200 */
[----:B------:R-:W-:Y:S02]  /*18810*/  FADD.FTZ R199, R204, R199 ;  /* 0x000000c7ccc77221 */ /* 0x000fe40000010000 */
[----:B------:R-:W4:Y:S01]  /*18820*/  LDSM.16.MT88.4 R40, [R9+0xb000] ;  /* 0x00b000000928783b */ /* 0x000f220000004200 */
[----:B------:R-:W-:Y:S02]  /*18830*/  MUFU.EX2 R207, R207 ;  /* 0x000000cf00cf7308 */ /* 0x000fe40000000800 */
[C---:B--2---:R-:W-:Y:S06]  /*18840*/  HMMA.16816.F32 R36, R56.reuse, R52, R36 ;  /* 0x000000343824723c */ /* 0x044fec0000001824 */
[----:B------:R-:W2:Y:S02]  /*18850*/  MUFU.EX2 R112, R112 ;  /* 0x0000007000707308 */ /* 0x000ea40000000800 */
[C---:B------:R-:W-:Y:S01]  /*18860*/  HMMA.16816.F32 R32, R56.reuse, R54, R32 ;  /* 0x000000363820723c */ /* 0x040fe20000001820 */
[----:B------:R-:W5:Y:S05]  /*18870*/  LDSM.16.MT88.4 R52, [R182+0xb800] ;  /* 0x00b80000b634783b */ /* 0x000f6a0000004200 */
[----:B------:R-:W1:Y:S02]  /*18880*/  MUFU.EX2 R113, R113 ;  /* 0x0000007100717308 */ /* 0x000e640000000800 */
[C---:B---3--:R-:W-:Y:S06]  /*18890*/  HMMA.16816.F32 R12, R56.reuse, R60, R12 ;  /* 0x0000003c380c723c */ /* 0x048fec000000180c */
[----:B------:R-:W3:Y:S01]  /*188a0*/  MUFU.EX2 R96, R96 ;  /* 0x0000006000607308 */ /* 0x000ee20000000800 */
[----:B--2---:R-:W-:Y:S01]  /*188b0*/  FADD.FTZ R202, R112, R202 ;  /* 0x000000ca70ca7221 */ /* 0x004fe20000010000 */
[C---:B------:R-:W-:Y:S01]  /*188c0*/  HMMA.16816.F32 R4, R56.reuse, R62, R4 ;  /* 0x0000003e3804723c */ /* 0x040fe20000001804 */
[----:B------:R-:W2:Y:S05]  /*188d0*/  LDSM.16.MT88.4 R60, [R47+0xb800] ;  /* 0x00b800002f3c783b */ /* 0x000eaa0000004200 */
[----:B------:R-:W4:Y:S02]  /*188e0*/  MUFU.EX2 R97, R97 ;  /* 0x0000006100617308 */ /* 0x000f240000000800 */
[----:B-1----:R-:W-:Y:S01]  /*188f0*/  HMMA.16816.F32 R28, R56, R48, R28 ;  /* 0x00000030381c723c */ /* 0x002fe2000000181c */
[C---:B------:R-:W-:Y:S01]  /*18900*/  F2FP.F16.F32.PACK_AB R48, R113.reuse, R112 ;  /* 0x000000707130723e */ /* 0x040fe200000000ff */
[----:B------:R-:W-:Y:S01]  /*18910*/  FADD.FTZ R113, R113, R202 ;  /* 0x000000ca71717221 */ /* 0x000fe20000010000 */
[----:B------:R-:W-:Y:S01]  /*18920*/  F2FP.F16.F32.PACK_AB R49, R205, R206 ;  /* 0x000000cecd31723e */ /* 0x000fe200000000ff */
[----:B------:R-:W-:-:S02]  /*18930*/  FADD.FTZ R206, R206, R199 ;  /* 0x000000c7cece7221 */ /* 0x000fc40000010000 */
[----:B------:R-:W1:Y:S01]  /*18940*/  MUFU.EX2 R98, R98 ;  /* 0x0000006200627308 */ /* 0x000e620000000800 */
[----:B---3--:R-:W-:Y:S01]  /*18950*/  FADD.FTZ R113, R96, R113 ;  /* 0x0000007160717221 */ /* 0x008fe20000010000 */
[----:B------:R-:W-:Y:S01]  /*18960*/  FFMA.FTZ R112, R121, R181, -R175 ;  /* 0x000000b579707223 */ /* 0x000fe200000108af */
[----:B------:R-:W-:Y:S01]  /*18970*/  HMMA.16816.F32 R24, R56, R50, R24 ;  /* 0x000000323818723c */ /* 0x000fe20000001818 */
[----:B------:R-:W-:-:S04]  /*18980*/  FADD.FTZ R206, R205, R206 ;  /* 0x000000cecdce7221 */ /* 0x000fc80000010000 */
[----:B------:R-:W3:Y:S01]  /*18990*/  MUFU.EX2 R108, R108 ;  /* 0x0000006c006c7308 */ /* 0x000ee20000000800 */
[C---:B----4-:R-:W-:Y:S01]  /*189a0*/  F2FP.F16.F32.PACK_AB R50, R97.reuse, R96 ;  /* 0x000000606132723e */ /* 0x050fe200000000ff */
[----:B------:R-:W-:Y:S01]  /*189b0*/  FADD.FTZ R97, R97, R113 ;  /* 0x0000007161617221 */ /* 0x000fe20000010000 */
[----:B------:R-:W-:Y:S01]  /*189c0*/  HMMA.16816.F32 R20, R56, R40, R20 ;  /* 0x000000283814723c */ /* 0x000fe20000001814 */
[----:B------:R-:W-:-:S04]  /*189d0*/  FFMA.FTZ R96, R132, R181, -R174 ;  /* 0x000000b584607223 */ /* 0x000fc800000108ae */
[----:B------:R-:W-:Y:S01]  /*189e0*/  MUFU.EX2 R100, R100 ;  /* 0x0000006400647308 */ /* 0x000fe20000000800 */
[C---:B-1----:R-:W-:Y:S01]  /*189f0*/  F2FP.F16.F32.PACK_AB R51, R98.reuse, R207 ;  /* 0x000000cf6233723e */ /* 0x042fe200000000ff */
[----:B------:R-:W-:Y:S01]  /*18a00*/  FADD.FTZ R207, R207, R206 ;  /* 0x000000cecfcf7221 */ /* 0x000fe20000010000 */
[----:B------:R-:W-:Y:S01]  /*18a10*/  HMMA.16816.F32 R16, R56, R42, R16 ;  /* 0x0000002a3810723c */ /* 0x000fe20000001810 */
[----:B------:R-:W1:Y:S02]  /*18a20*/  LDSM.16.MT88.4 R40, [R187+0xb800] ;  /* 0x00b80000bb28783b */ /* 0x000e640000004200 */
[----:B------:R-:W-:Y:S01]  /*18a30*/  FADD.FTZ R207, R98, R207 ;  /* 0x000000cf62cf7221 */ /* 0x000fe20000010000 */
[--C-:B------:R-:W-:Y:S01]  /*18a40*/  FFMA.FTZ R98, R156, R181, -R174.reuse ;  /* 0x000000b59c627223 */ /* 0x100fe200000108ae */
[----:B------:R-:W4:Y:S01]  /*18a50*/  LDSM.16.MT88.4 R56, [R9+0xb800] ;  /* 0x00b800000938783b */ /* 0x000f220000004200 */
[----:B------:R-:W-:Y:S01]  /*18a60*/  MUFU.EX2 R104, R104 ;  /* 0x0000006800687308 */ /* 0x000fe20000000800 */
[----:B---3--:R-:W-:Y:S01]  /*18a70*/  FADD.FTZ R207, R108, R207 ;  /* 0x000000cf6ccf7221 */ /* 0x008fe20000010000 */
[C---:B-----5:R-:W-:Y:S06]  /*18a80*/  HMMA.16816.F32 R12, R48.reuse, R52, R12 ;  /* 0x00000034300c723c */ /* 0x060fec000000180c */
[----:B------:R-:W-:Y:S02]  /*18a90*/  MUFU.EX2 R99, R99 ;  /* 0x0000006300637308 */ /* 0x000fe40000000800 */
[C---:B------:R-:W-:Y:S01]  /*18aa0*/  HMMA.16816.F32 R4, R48.reuse, R54, R4 ;  /* 0x000000363004723c */ /* 0x040fe20000001804 */
[----:B------:R-:W3:Y:S05]  /*18ab0*/  LDSM.16.MT88.4 R52, [R182+0xc000] ;  /* 0x00c00000b634783b */ /* 0x000eea0000004200 */
[----:B------:R-:W5:Y:S02]  /*18ac0*/  MUFU.EX2 R109, R109 ;  /* 0x0000006d006d7308 */ /* 0x000f640000000800 */
[C---:B--2---:R-:W-:Y:S06]  /*18ad0*/  HMMA.16816.F32 R36, R48.reuse, R60, R36 ;  /* 0x0000003c3024723c */ /* 0x044fec0000001824 */
[----:B------:R-:W-:Y:S02]  /*18ae0*/  MUFU.EX2 R101, R101 ;  /* 0x0000006500657308 */ /* 0x000fe40000000800 */
[C---:B------:R-:W-:Y:S01]  /*18af0*/  HMMA.16816.F32 R32, R48.reuse, R62, R32 ;  /* 0x0000003e3020723c */ /* 0x040fe20000001820 */
[----:B------:R-:W2:Y:S05]  /*18b00*/  LDSM.16.MT88.4 R60, [R47+0xc000] ;  /* 0x00c000002f3c783b */ /* 0x000eaa0000004200 */
[----:B------:R-:W3:Y:S02]  /*18b10*/  MUFU.EX2 R105, R105 ;  /* 0x0000006900697308 */ /* 0x000ee40000000800 */
[C---:B-1----:R-:W-:Y:S06]  /*18b20*/  HMMA.16816.F32 R28, R48.reuse, R40, R28 ;  /* 0x00000028301c723c */ /* 0x042fec000000181c */
[----:B------:R-:W1:Y:S02]  /*18b30*/  MUFU.EX2 R102, R102 ;  /* 0x0000006600667308 */ /* 0x000e640000000800 */
[C---:B------:R-:W-:Y:S01]  /*18b40*/  HMMA.16816.F32 R24, R48.reuse, R42, R24 ;  /* 0x0000002a3018723c */ /* 0x040fe20000001818 */
[----:B------:R-:W2:Y:S05]  /*18b50*/  LDSM.16.MT88.4 R40, [R187+0xc000] ;  /* 0x00c00000bb28783b */ /* 0x000eaa0000004200 */
[----:B------:R-:W-:Y:S02]  /*18b60*/  MUFU.EX2 R106, R106 ;  /* 0x0000006a006a7308 */ /* 0x000fe40000000800 */
[C---:B----4-:R-:W-:Y:S06]  /*18b70*/  HMMA.16816.F32 R20, R48.reuse, R56, R20 ;  /* 0x000000383014723c */ /* 0x050fec0000001814 */
[----:B------:R-:W-:Y:S02]  /*18b80*/  MUFU.EX2 R80, R80 ;  /* 0x0000005000507308 */ /* 0x000fe40000000800 */
[----:B------:R-:W-:Y:S01]  /*18b90*/  HMMA.16816.F32 R16, R48, R58, R16 ;  /* 0x0000003a3010723c */ /* 0x000fe20000001810 */
[----:B-----5:R-:W-:Y:S01]  /*18ba0*/  F2FP.F16.F32.PACK_AB R48, R109, R99 ;  /* 0x000000636d30723e */ /* 0x020fe200000000ff */
[----:B------:R-:W4:Y:S01]  /*18bb0*/  LDSM.16.MT88.4 R56, [R9+0xc000] ;  /* 0x00c000000938783b */ /* 0x000f220000004200 */
[----:B------:R-:W-:Y:S01]  /*18bc0*/  F2FP.F16.F32.PACK_AB R49, R100, R108 ;  /* 0x0000006c6431723e */ /* 0x000fe200000000ff */
[----:B------:R-:W-:Y:S01]  /*18bd0*/  FADD.FTZ R99, R99, R97 ;  /* 0x0000006163637221 */ /* 0x000fe20000010000 */
[----:B---3--:R-:W-:Y:S01]  /*18be0*/  F2FP.F16.F32.PACK_AB R50, R105, R101 ;  /* 0x000000656932723e */ /* 0x008fe200000000ff */
[----:B------:R-:W-:Y:S01]  /*18bf0*/  MUFU.EX2 R81, R81 ;  /* 0x0000005100517308 */ /* 0x000fe20000000800 */
[----:B-1----:R-:W-:Y:S01]  /*18c00*/  F2FP.F16.F32.PACK_AB R51, R102, R104 ;  /* 0x000000686633723e */ /* 0x002fe200000000ff */
[----:B------:R-:W-:Y:S01]  /*18c10*/  FADD.FTZ R100, R100, R207 ;  /* 0x000000cf64647221 */ /* 0x000fe20000010000 */
[----:B------:R-:W-:Y:S01]  /*18c20*/  FADD.FTZ R109, R109, R99 ;  /* 0x000000636d6d7221 */ /* 0x000fe20000010000 */
[----:B------:R-:W-:-:S02]  /*18c30*/  FFMA.FTZ R97, R152, R181, -R174 ;  /* 0x000000b598617223 */ /* 0x000fc400000108ae */
[----:B------:R-:W-:Y:S01]  /*18c40*/  FADD.FTZ R100, R104, R100 ;  /* 0x0000006468647221 */ /* 0x000fe20000010000 */
[----:B------:R-:W-:Y:S01]  /*18c50*/  FADD.FTZ R109, R101, R109 ;  /* 0x0000006d656d7221 */ /* 0x000fe20000010000 */
[----:B------:R-:W-:Y:S01]  /*18c60*/  HMMA.16816.F32 R12, R48, R52, R12 ;  /* 0x00000034300c723c */ /* 0x000fe2000000180c */
[----:B------:R-:W1:Y:S01]  /*18c70*/  MUFU.EX2 R103, R103 ;  /* 0x0000006700677308 */ /* 0x000e620000000800 */
[----:B------:R-:W-:Y:S01]  /*18c80*/  FADD.FTZ R102, R102, R100 ;  /* 0x0000006466667221 */ /* 0x000fe20000010000 */
[----:B------:R-:W-:-:S05]  /*18c90*/  FADD.FTZ R105, R105, R109 ;  /* 0x0000006d69697221 */ /* 0x000fca0000010000 */
[C---:B------:R-:W-:Y:S01]  /*18ca0*/  HMMA.16816.F32 R4, R48.reuse, R54, R4 ;  /* 0x000000363004723c */ /* 0x040fe20000001804 */
[----:B------:R-:W3:Y:S01]  /*18cb0*/  LDSM.16.MT88.4 R52, [R182+0xc800] ;  /* 0x00c80000b634783b */ /* 0x000ee20000004200 */
[----:B------:R-:W5:Y:S06]  /*18cc0*/  MUFU.EX2 R107, R107 ;  /* 0x0000006b006b7308 */ /* 0x000f6c0000000800 */
[----:B--2---:R-:W-:Y:S02]  /*18cd0*/  HMMA.16816.F32 R36, R48, R60, R36 ;  /* 0x0000003c3024723c */ /* 0x004fe40000001824 */
[----:B------:R-:W-:Y:S01]  /*18ce0*/  MUFU.EX2 R110, R110 ;  /* 0x0000006e006e7308 */ /* 0x000fe20000000800 */
[----:B-1----:R-:W-:-:S05]  /*18cf0*/  FADD.FTZ R105, R103, R105 ;  /* 0x0000006967697221 */ /* 0x002fca0000010000 */
[C---:B------:R-:W-:Y:S01]  /*18d00*/  HMMA.16816.F32 R32, R48.reuse, R62, R32 ;  /* 0x0000003e3020723c */ /* 0x040fe20000001820 */
[----:B------:R-:W1:Y:S01]  /*18d10*/  LDSM.16.MT88.4 R60, [R47+0xc800] ;  /* 0x00c800002f3c783b */ /* 0x000e620000004200 */
[----:B------:R-:W2:Y:S06]  /*18d20*/  MUFU.EX2 R82, R82 ;  /* 0x0000005200527308 */ /* 0x000eac0000000800 */
[C---:B------:R-:W-:Y:S02]  /*18d30*/  HMMA.16816.F32 R28, R48.reuse, R40, R28 ;  /* 0x00000028301c723c */ /* 0x040fe4000000181c */
[----:B------:R-:W3:Y:S06]  /*18d40*/  MUFU.EX2 R83, R83 ;  /* 0x0000005300537308 */ /* 0x000eec0000000800 */
[C---:B------:R-:W-:Y:S01]  /*18d50*/  HMMA.16816.F32 R24, R48.reuse, R42, R24 ;  /* 0x0000002a3018723c */ /* 0x040fe20000001818 */
[----:B------:R-:W1:Y:S01]  /*18d60*/  LDSM.16.MT88.4 R40, [R187+0xc800] ;  /* 0x00c80000bb28783b */ /* 0x000e620000004200 */
[----:B------:R-:W-:Y:S06]  /*18d70*/  MUFU.EX2 R93, R93 ;  /* 0x0000005d005d7308 */ /* 0x000fec0000000800 */
[C---:B----4-:R-:W-:Y:S02]  /*18d80*/  HMMA.16816.F32 R20, R48.reuse, R56, R20 ;  /* 0x000000383014723c */ /* 0x050fe40000001814 */
[----:B------:R-:W-:Y:S06]  /*18d90*/  MUFU.EX2 R84, R84 ;  /* 0x0000005400547308 */ /* 0x000fec0000000800 */
[----:B------:R-:W-:Y:S01]  /*18da0*/  HMMA.16816.F32 R16, R48, R58, R16 ;  /* 0x0000003a3010723c */ /* 0x000fe20000001810 */
[C---:B-----5:R-:W-:Y:S01]  /*18db0*/  F2FP.F16.F32.PACK_AB R48, R107.reuse, R103 ;  /* 0x000000676b30723e */ /* 0x060fe200000000ff */
[----:B------:R-:W4:Y:S01]  /*18dc0*/  LDSM.16.MT88.4 R56, [R9+0xc800] ;  /* 0x00c800000938783b */ /* 0x000f220000004200 */
[----:B------:R-:W-:Y:S01]  /*18dd0*/  F2FP.F16.F32.PACK_AB R49, R80, R106 ;  /* 0x0000006a5031723e */ /* 0x000fe200000000ff */
[----:B------:R-:W-:Y:S01]  /*18de0*/  MUFU.EX2 R88, R88 ;  /* 0x0000005800587308 */ /* 0x000fe20000000800 */
[----:B--2---:R-:W-:Y:S01]  /*18df0*/  F2FP.F16.F32.PACK_AB R50, R82, R110 ;  /* 0x0000006e5232723e */ /* 0x004fe200000000ff */
[----:B------:R-:W-:Y:S01]  /*18e00*/  FADD.FTZ R107, R107, R105 ;  /* 0x000000696b6b7221 */ /* 0x000fe20000010000 */
[----:B---3--:R-:W-:-:S03]  /*18e10*/  F2FP.F16.F32.PACK_AB R51, R83, R81 ;  /* 0x000000515333723e */ /* 0x008fc600000000ff */
[----:B------:R-:W-:Y:S02]  /*18e20*/  FADD.FTZ R107, R110, R107 ;  /* 0x0000006b6e6b7221 */ /* 0x000fe40000010000 */
[----:B------:R-:W2:Y:S02]  /*18e30*/  MUFU.EX2 R92, R92 ;  /* 0x0000005c005c7308 */ /* 0x000ea40000000800 */
[----:B------:R-:W-:Y:S01]  /*18e40*/  HMMA.16816.F32 R12, R48, R52, R12 ;  /* 0x00000034300c723c */ /* 0x000fe2000000180c */
[----:B------:R-:W-:-:S05]  /*18e50*/  FADD.FTZ R82, R82, R107 ;  /* 0x0000006b52527221 */ /* 0x000fca0000010000 */
[----:B------:R-:W3:Y:S02]  /*18e60*/  MUFU.EX2 R94, R94 ;  /* 0x0000005e005e7308 */ /* 0x000ee40000000800 */
[C---:B------:R-:W-:Y:S01]  /*18e70*/  HMMA.16816.F32 R4, R48.reuse, R54, R4 ;  /* 0x000000363004723c */ /* 0x040fe20000001804 */
[----:B------:R-:W5:Y:S05]  /*18e80*/  LDSM.16.MT88.4 R52, [R182+0xd000] ;  /* 0x00d00000b634783b */ /* 0x000f6a0000004200 */
[----:B------:R-:W-:Y:S01]  /*18e90*/  MUFU.EX2 R85, R85 ;  /* 0x0000005500557308 */ /* 0x000fe20000000800 */
[----:B--2---:R-:W-:Y:S01]  /*18ea0*/  FADD.FTZ R82, R92, R82 ;  /* 0x000000525c527221 */ /* 0x004fe20000010000 */
[C---:B-1----:R-:W-:Y:S06]  /*18eb0*/  HMMA.16816.F32 R36, R48.reuse, R60, R36 ;  /* 0x0000003c3024723c */ /* 0x042fec0000001824 */
[----:B------:R-:W1:Y:S02]  /*18ec0*/  MUFU.EX2 R89, R89 ;  /* 0x0000005900597308 */ /* 0x000e640000000800 */
[C---:B------:R-:W-:Y:S01]  /*18ed0*/  HMMA.16816.F32 R32, R48.reuse, R62, R32 ;  /* 0x0000003e3020723c */ /* 0x040fe20000001820 */
[----:B------:R-:W2:Y:S05]  /*18ee0*/  LDSM.16.MT88.4 R60, [R47+0xd000] ;  /* 0x00d000002f3c783b */ /* 0x000eaa0000004200 */
[----:B------:R-:W1:Y:S02]  /*18ef0*/  MUFU.EX2 R86, R86 ;  /* 0x0000005600567308 */ /* 0x000e640000000800 */
[C---:B------:R-:W-:Y:S06]  /*18f00*/  HMMA.16816.F32 R28, R48.reuse, R40, R28 ;  /* 0x00000028301c723c */ /* 0x040fec000000181c */
[----:B------:R-:W-:Y:S02]  /*18f10*/  MUFU.EX2 R90, R90 ;  /* 0x0000005a005a7308 */ /* 0x000fe40000000800 */
[C---:B------:R-:W-:Y:S01]  /*18f20*/  HMMA.16816.F32 R24, R48.reuse, R42, R24 ;  /* 0x0000002a3018723c */ /* 0x040fe20000001818 */
[----:B------:R-:W2:Y:S05]  /*18f30*/  LDSM.16.MT88.4 R40, [R187+0xd000] ;  /* 0x00d00000bb28783b */ /* 0x000eaa0000004200 */
[----:B------:R-:W-:Y:S02]  /*18f40*/  MUFU.EX2 R64, R64 ;  /* 0x0000004000407308 */ /* 0x000fe40000000800 */
[C---:B----4-:R-:W-:Y:S06]  /*18f50*/  HMMA.16816.F32 R20, R48.reuse, R56, R20 ;  /* 0x000000383014723c */ /* 0x050fec0000001814 */
[----:B------:R-:W-:Y:S02]  /*18f60*/  MUFU.EX2 R65, R65 ;  /* 0x0000004100417308 */ /* 0x000fe40000000800 */
[----:B------:R-:W-:Y:S01]  /*18f70*/  HMMA.16816.F32 R16, R48, R58, R16 ;  /* 0x0000003a3010723c */ /* 0x000fe20000001810 */
[----:B---3--:R-:W-:Y:S01]  /*18f80*/  F2FP.F16.F32.PACK_AB R48, R94, R92 ;  /* 0x0000005c5e30723e */ /* 0x008fe200000000ff */
[----:B------:R-:W3:Y:S01]  /*18f90*/  LDSM.16.MT88.4 R56, [R9+0xd000] ;  /* 0x00d000000938783b */ /* 0x000ee20000004200 */
[----:B------:R-:W-:Y:S01]  /*18fa0*/  F2FP.F16.F32.PACK_AB R49, R84, R93 ;  /* 0x0000005d5431723e */ /* 0x000fe200000000ff */
[----:B------:R-:W-:Y:S01]  /*18fb0*/  FADD.FTZ R94, R94, R82 ;  /* 0x000000525e5e7221 */ /* 0x000fe20000010000 */
[----:B-1----:R-:W-:Y:S01]  /*18fc0*/  F2FP.F16.F32.PACK_AB R50, R89, R85 ;  /* 0x000000555932723e */ /* 0x002fe200000000ff */
[----:B------:R-:W1:Y:S01]  /*18fd0*/  MUFU.EX2 R87, R87 ;  /* 0x0000005700577308 */ /* 0x000e620000000800 */
[----:B------:R-:W-:Y:S01]  /*18fe0*/  F2FP.F16.F32.PACK_AB R51, R86, R88 ;  /* 0x000000585633723e */ /* 0x000fe200000000ff */
[----:B------:R-:W-:Y:S01]  /*18ff0*/  FADD.FTZ R94, R85, R94 ;  /* 0x0000005e555e7221 */ /* 0x000fe20000010000 */
[----:B------:R-:W-:-:S03]  /*19000*/  FFMA.FTZ R82, R136, R181, -R175 ;  /* 0x000000b588527223 */ /* 0x000fc600000108af */
[----:B------:R-:W-:Y:S02]  /*19010*/  FADD.FTZ R89, R89, R94 ;  /* 0x0000005e59597221 */ /* 0x000fe40000010000 */
[C---:B-----5:R-:W-:Y:S01]  /*19020*/  HMMA.16816.F32 R12, R48.reuse, R52, R12 ;  /* 0x00000034300c723c */ /* 0x060fe2000000180c */
[----:B------:R-:W4:Y:S07]  /*19030*/  MUFU.EX2 R91, R91 ;  /* 0x0000005b005b7308 */ /* 0x000f2e0000000800 */
[----:B------:R-:W-:Y:S01]  /*19040*/  HMMA.16816.F32 R4, R48, R54, R4 ;  /* 0x000000363004723c */ /* 0x000fe20000001804 */
[----:B------:R-:W5:Y:S01]  /*19050*/  LDSM.16.MT88.4 R52, [R182+0xd800] ;  /* 0x00d80000b634783b */ /* 0x000f620000004200 */
[----:B------:R-:W-:Y:S01]  /*19060*/  MUFU.EX2 R95, R95 ;  /* 0x0000005f005f7308 */ /* 0x000fe20000000800 */
[----:B-1----:R-:W-:-:S05]  /*19070*/  FADD.FTZ R89, R87, R89 ;  /* 0x0000005957597221 */ /* 0x002fca0000010000 */
[C---:B--2---:R-:W-:Y:S02]  /*19080*/  HMMA.16816.F32 R36, R48.reuse, R60, R36 ;  /* 0x0000003c3024723c */ /* 0x044fe40000001824 */
[----:B------:R-:W1:Y:S06]  /*19090*/  MUFU.EX2 R66, R66 ;  /* 0x0000004200427308 */ /* 0x000e6c0000000800 */
[C---:B------:R-:W-:Y:S01]  /*190a0*/  HMMA.16816.F32 R32, R48.reuse, R62, R32 ;  /* 0x0000003e3020723c */ /* 0x040fe20000001820 */
[----:B------:R-:W2:Y:S01]  /*190b0*/  LDSM.16.MT88.4 R60, [R47+0xd800] ;  /* 0x00d800002f3c783b */ /* 0x000ea20000004200 */
[----:B------:R-:W1:Y:S06]  /*190c0*/  MUFU.EX2 R67, R67 ;  /* 0x0000004300437308 */ /* 0x000e6c0000000800 */
[C---:B------:R-:W-:Y:S02]  /*190d0*/  HMMA.16816.F32 R28, R48.reuse, R40, R28 ;  /* 0x00000028301c723c */ /* 0x040fe4000000181c */
[----:B------:R-:W-:Y:S06]  /*190e0*/  MUFU.EX2 R77, R77 ;  /* 0x0000004d004d7308 */ /* 0x000fec0000000800 */
[C---:B------:R-:W-:Y:S01]  /*190f0*/  HMMA.16816.F32 R24, R48.reuse, R42, R24 ;  /* 0x0000002a3018723c */ /* 0x040fe20000001818 */
[----:B------:R-:W2:Y:S01]  /*19100*/  LDSM.16.MT88.4 R40, [R187+0xd800] ;  /* 0x00d80000bb28783b */ /* 0x000ea20000004200 */
[----:B------:R-:W-:Y:S06]  /*19110*/  MUFU.EX2 R68, R68 ;  /* 0x0000004400447308 */ /* 0x000fec0000000800 */
[C---:B---3--:R-:W-:Y:S02]  /*19120*/  HMMA.16816.F32 R20, R48.reuse, R56, R20 ;  /* 0x000000383014723c */ /* 0x048fe40000001814 */
[----:B------:R-:W-:Y:S06]  /*19130*/  MUFU.EX2 R72, R72 ;  /* 0x0000004800487308 */ /* 0x000fec0000000800 */
[----:B------:R-:W-:Y:S01]  /*19140*/  HMMA.16816.F32 R16, R48, R58, R16 ;  /* 0x0000003a3010723c */ /* 0x000fe20000001810 */
[C---:B----4-:R-:W-:Y:S01]  /*19150*/  F2FP.F16.F32.PACK_AB R48, R91.reuse, R87 ;  /* 0x000000575b30723e */ /* 0x050fe200000000ff */
[----:B------:R-:W3:Y:S01]  /*19160*/  LDSM.16.MT88.4 R56, [R9+0xd800] ;  /* 0x00d800000938783b */ /* 0x000ee20000004200 */
[----:B------:R-:W-:Y:S01]  /*19170*/  F2FP.F16.F32.PACK_AB R49, R64, R90 ;  /* 0x0000005a4031723e */ /* 0x000fe200000000ff */
[----:B------:R-:W4:Y:S01]  /*19180*/  MUFU.EX2 R76, R76 ;  /* 0x0000004c004c7308 */ /* 0x000f220000000800 */
[----:B-1----:R-:W-:Y:S01]  /*19190*/  F2FP.F16.F32.PACK_AB R50, R66, R95 ;  /* 0x0000005f4232723e */ /* 0x002fe200000000ff */
[----:B------:R-:W-:Y:S01]  /*191a0*/  FADD.FTZ R91, R91, R89 ;  /* 0x000000595b5b7221 */ /* 0x000fe20000010000 */
[----:B------:R-:W-:-:S03]  /*191b0*/  F2FP.F16.F32.PACK_AB R51, R67, R65 ;  /* 0x000000414333723e */ /* 0x000fc600000000ff */
[----:B------:R-:W-:Y:S02]  /*191c0*/  FADD.FTZ R91, R95, R91 ;  /* 0x0000005b5f5b7221 */ /* 0x000fe40000010000 */
[----:B------:R-:W1:Y:S02]  /*191d0*/  MUFU.EX2 R78, R78 ;  /* 0x0000004e004e7308 */ /* 0x000e640000000800 */
[----:B-----5:R-:W-:Y:S01]  /*191e0*/  HMMA.16816.F32 R12, R48, R52, R12 ;  /* 0x00000034300c723c */ /* 0x020fe2000000180c */
[----:B------:R-:W-:-:S05]  /*191f0*/  FADD.FTZ R66, R66, R91 ;  /* 0x0000005b42427221 */ /* 0x000fca0000010000 */
[----:B------:R-:W-:Y:S01]  /*19200*/  MUFU.EX2 R69, R69 ;  /* 0x0000004500457308 */ /* 0x000fe20000000800 */
[----:B----4-:R-:W-:Y:S01]  /*19210*/  FADD.FTZ R66, R76, R66 ;  /* 0x000000424c427221 */ /* 0x010fe20000010000 */
[C---:B------:R-:W-:Y:S01]  /*19220*/  HMMA.16816.F32 R4, R48.reuse, R54, R4 ;  /* 0x000000363004723c */ /* 0x040fe20000001804 */
[----:B------:R-:W4:Y:S05]  /*19230*/  LDSM.16.MT88.4 R52, [R182+0xe000] ;  /* 0x00e00000b634783b */ /* 0x000f2a0000004200 */
[----:B------:R-:W5:Y:S02]  /*19240*/  MUFU.EX2 R73, R73 ;  /* 0x0000004900497308 */ /* 0x000f640000000800 */
[C---:B--2---:R-:W-:Y:S06]  /*19250*/  HMMA.16816.F32 R36, R48.reuse, R60, R36 ;  /* 0x0000003c3024723c */ /* 0x044fec0000001824 */
[----:B------:R-:W2:Y:S02]  /*19260*/  MUFU.EX2 R70, R70 ;  /* 0x0000004600467308 */ /* 0x000ea40000000800 */
[C---:B------:R-:W-:Y:S01]  /*19270*/  HMMA.16816.F32 R32, R48.reuse, R62, R32 ;  /* 0x0000003e3020723c */ /* 0x040fe20000001820 */
[----:B------:R-:W4:Y:S05]  /*19280*/  LDSM.16.MT88.4 R60, [R47+0xe000] ;  /* 0x00e000002f3c783b */ /* 0x000f2a0000004200 */
[----:B------:R-:W-:Y:S02]  /*19290*/  MUFU.EX2 R74, R74 ;  /* 0x0000004a004a7308 */ /* 0x000fe40000000800 */
[C---:B------:R-:W-:Y:S06]  /*192a0*/  HMMA.16816.F32 R28, R48.reuse, R40, R28 ;  /* 0x00000028301c723c */ /* 0x040fec000000181c */
[----:B------:R-:W-:Y:S02]  /*192b0*/  MUFU.EX2 R79, R79 ;  /* 0x0000004f004f7308 */ /* 0x000fe40000000800 */
[C---:B------:R-:W-:Y:S01]  /*192c0*/  HMMA.16816.F32 R24, R48.reuse, R42, R24 ;  /* 0x0000002a3018723c */ /* 0x040fe20000001818 */
[----:B------:R-:W4:Y:S05]  /*192d0*/  LDSM.16.MT88.4 R40, [R187+0xe000] ;  /* 0x00e00000bb28783b */ /* 0x000f2a0000004200 */
[----:B------:R-:W-:Y:S02]  /*192e0*/  MUFU.EX2 R114, R114 ;  /* 0x0000007200727308 */ /* 0x000fe40000000800 */
[C---:B---3--:R-:W-:Y:S06]  /*192f0*/  HMMA.16816.F32 R20, R48.reuse, R56, R20 ;  /* 0x000000383014723c */ /* 0x048fec0000001814 */
[----:B------:R-:W3:Y:S02]  /*19300*/  MUFU.EX2 R71, R71 ;  /* 0x0000004700477308 */ /* 0x000ee40000000800 */
[----:B------:R-:W-:Y:S01]  /*19310*/  HMMA.16816.F32 R16, R48, R58, R16 ;  /* 0x0000003a3010723c */ /* 0x000fe20000001810 */
[----:B-1----:R-:W-:Y:S01]  /*19320*/  F2FP.F16.F32.PACK_AB R48, R78, R76 ;  /* 0x0000004c4e30723e */ /* 0x002fe200000000ff */
[----:B------:R-:W1:Y:S01]  /*19330*/  LDSM.16.MT88.4 R56, [R9+0xe000] ;  /* 0x00e000000938783b */ /* 0x000e620000004200 */
[----:B------:R-:W-:Y:S01]  /*19340*/  F2FP.F16.F32.PACK_AB R49, R68, R77 ;  /* 0x0000004d4431723e */ /* 0x000fe200000000ff */
[----:B------:R-:W-:Y:S01]  /*19350*/  FADD.FTZ R78, R78, R66 ;  /* 0x000000424e4e7221 */ /* 0x000fe20000010000 */
[----:B-----5:R-:W-:Y:S01]  /*19360*/  F2FP.F16.F32.PACK_AB R50, R73, R69 ;  /* 0x000000454932723e */ /* 0x020fe200000000ff */
[----:B------:R-:W5:Y:S01]  /*19370*/  MUFU.EX2 R75, R75 ;  /* 0x0000004b004b7308 */ /* 0x000f620000000800 */
[----:B--2---:R-:W-:Y:S01]  /*19380*/  F2FP.F16.F32.PACK_AB R51, R70, R72 ;  /* 0x000000484633723e */ /* 0x004fe200000000ff */
[----:B------:R-:W-:-:S04]  /*19390*/  FADD.FTZ R78, R69, R78 ;  /* 0x0000004e454e7221 */ /* 0x000fc80000010000 */
[----:B------:R-:W-:Y:S02]  /*193a0*/  FADD.FTZ R73, R73, R78 ;  /* 0x0000004e49497221 */ /* 0x000fe40000010000 */
[----:B----4-:R-:W-:Y:S01]  /*193b0*/  HMMA.16816.F32 R12, R48, R52, R12 ;  /* 0x00000034300c723c */ /* 0x010fe2000000180c */
[----:B------:R-:W-:Y:S01]  /*193c0*/  MUFU.EX2 R111, R111 ;  /* 0x0000006f006f7308 */ /* 0x000fe20000000800 */
[----:B---3--:R-:W-:-:S06]  /*193d0*/  FADD.FTZ R73, R71, R73 ;  /* 0x0000004947497221 */ /* 0x008fcc0000010000 */
[----:B------:R-:W-:Y:S01]  /*193e0*/  HMMA.16816.F32 R4, R48, R54, R4 ;  /* 0x000000363004723c */ /* 0x000fe20000001804 */
[----:B------:R-:W2:Y:S01]  /*193f0*/  LDSM.16.MT88.4 R52, [R182+0xe800] ;  /* 0x00e80000b634783b */ /* 0x000ea20000004200 */
[----:B------:R-:W3:Y:S01]  /*19400*/  MUFU.EX2 R115, R115 ;  /* 0x0000007300737308 */ /* 0x000ee20000000800 */
[----:B-----5:R-:W-:-:S05]  /*19410*/  FADD.FTZ R73, R75, R73 ;  /* 0x000000494b497221 */ /* 0x020fca0000010000 */
[C---:B------:R-:W-:Y:S02]  /*19420*/  HMMA.16816.F32 R36, R48.reuse, R60, R36 ;  /* 0x0000003c3024723c */ /* 0x040fe40000001824 */
[----:B------:R-:W4:Y:S06]  /*19430*/  MUFU.EX2 R124, R124 ;  /* 0x0000007c007c7308 */ /* 0x000f2c0000000800 */
[C---:B------:R-:W-:Y:S01]  /*19440*/  HMMA.16816.F32 R32, R48.reuse, R62, R32 ;  /* 0x0000003e3020723c */ /* 0x040fe20000001820 */
[----:B------:R-:W5:Y:S01]  /*19450*/  LDSM.16.MT88.4 R60, [R47+0xe800] ;  /* 0x00e800002f3c783b */ /* 0x000f620000004200 */
[----:B------:R-:W-:Y:S06]  /*19460*/  MUFU.EX2 R126, R126 ;  /* 0x0000007e007e7308 */ /* 0x000fec0000000800 */
[C---:B------:R-:W-:Y:S02]  /*19470*/  HMMA.16816.F32 R28, R48.reuse, R40, R28 ;  /* 0x00000028301c723c */ /* 0x040fe4000000181c */
[----:B------:R-:W-:Y:S06]  /*19480*/  MUFU.EX2 R128, R128 ;  /* 0x0000008000807308 */ /* 0x000fec0000000800 */
[C---:B------:R-:W-:Y:S01]  /*19490*/  HMMA.16816.F32 R24, R48.reuse, R42, R24 ;  /* 0x0000002a3018723c */ /* 0x040fe20000001818 */
[----:B------:R-:W5:Y:S01]  /*194a0*/  LDSM.16.MT88.4 R40, [R187+0xe800] ;  /* 0x00e80000bb28783b */ /* 0x000f620000004200 */
[----:B------:R-:W-:Y:S06]  /*194b0*/  MUFU.EX2 R130, R130 ;  /* 0x0000008200827308 */ /* 0x000fec0000000800 */
[C---:B-1----:R-:W-:Y:S02]  /*194c0*/  HMMA.16816.F32 R20, R48.reuse, R56, R20 ;  /* 0x000000383014723c */ /* 0x042fe40000001814 */
[----:B------:R-:W-:Y:S06]  /*194d0*/  MUFU.EX2 R125, R125 ;  /* 0x0000007d007d7308 */ /* 0x000fec0000000800 */
[----:B------:R-:W-:Y:S01]  /*194e0*/  HMMA.16816.F32 R16, R48, R58, R16 ;  /* 0x0000003a3010723c */ /* 0x000fe20000001810 */
[----:B------:R-:W-:Y:S01]  /*194f0*/  F2FP.F16.F32.PACK_AB R48, R75, R71 ;  /* 0x000000474b30723e */ /* 0x000fe200000000ff */
[----:B------:R-:W1:Y:S01]  /*19500*/  LDSM.16.MT88.4 R56, [R9+0xe800] ;  /* 0x00e800000938783b */ /* 0x000e620000004200 */
[----:B------:R-:W-:Y:S01]  /*19510*/  F2FP.F16.F32.PACK_AB R49, R79, R74 ;  /* 0x0000004a4f31723e */ /* 0x000fe200000000ff */
[----:B------:R-:W1:Y:S01]  /*19520*/  MUFU.EX2 R127, R127 ;  /* 0x0000007f007f7308 */ /* 0x000e620000000800 */
[----:B---3--:R-:W-:Y:S01]  /*19530*/  F2FP.F16.F32.PACK_AB R50, R115, R111 ;  /* 0x0000006f7332723e */ /* 0x008fe200000000ff */
[----:B------:R-:W-:Y:S01]  /*19540*/  FADD.FTZ R111, R111, R73 ;  /* 0x000000496f6f7221 */ /* 0x000fe20000010000 */
[----:B----4-:R-:W-:-:S03]  /*19550*/  F2FP.F16.F32.PACK_AB R51, R124, R114 ;  /* 0x000000727c33723e */ /* 0x010fc600000000ff */
[----:B------:R-:W-:Y:S02]  /*19560*/  FADD.FTZ R111, R115, R111 ;  /* 0x0000006f736f7221 */ /* 0x000fe40000010000 */
[----:B------:R-:W-:Y:S02]  /*19570*/  MUFU.EX2 R129, R129 ;  /* 0x0000008100817308 */ /* 0x000fe40000000800 */
[C---:B--2---:R-:W-:Y:S06]  /*19580*/  HMMA.16816.F32 R12, R48.reuse, R52, R12 ;  /* 0x00000034300c723c */ /* 0x044fec000000180c */
        /* <DEDUP_REMOVED lines=14> */
[C---:B-1----:R-:W-:Y:S06]  /*19670*/  HMMA.16816.F32 R20, R48.reuse, R56, R20 ;  /* 0x000000383014723c */ /* 0x042fec0000001814 */
[----:B------:R-:W1:Y:S02]  /*19680*/  MUFU.EX2 R139, R139 ;  /* 0x0000008b008b7308 */ /* 0x000e640000000800 */
[----:B------:R-:W-:Y:S01]  /*19690*/  HMMA.16816.F32 R16, R48, R58, R16 ;  /* 0x0000003a3010723c */ /* 0x000fe20000001810 */
[----:B------:R-:W-:Y:S01]  /*196a0*/  F2FP.F16.F32.PACK_AB R48, R127, R125 ;  /* 0x0000007d7f30723e */ /* 0x000fe200000000ff */
[----:B------:R-:W1:Y:S01]  /*196b0*/  LDSM.16.MT88.4 R56, [R9+0xf000] ;  /* 0x00f000000938783b */ /* 0x000e620000004200 */
[----:B------:R-:W-:Y:S01]  /*196c0*/  F2FP.F16.F32.PACK_AB R49, R128, R126 ;  /* 0x0000007e8031723e */ /* 0x000fe200000000ff */
[----:B------:R-:W-:Y:S01]  /*196d0*/  FADD.FTZ R125, R125, R111 ;  /* 0x0000006f7d7d7221 */ /* 0x000fe20000010000 */
[----:B--2---:R-:W-:Y:S01]  /*196e0*/  F2FP.F16.F32.PACK_AB R50, R131, R129 ;  /* 0x000000818332723e */ /* 0x004fe200000000ff */
[----:B------:R-:W-:Y:S01]  /*196f0*/  MUFU.EX2 R141, R141 ;  /* 0x0000008d008d7308 */ /* 0x000fe20000000800 */
[----:B----4-:R-:W-:Y:S01]  /*19700*/  F2FP.F16.F32.PACK_AB R51, R134, R130 ;  /* 0x000000828633723e */ /* 0x010fe200000000ff */
[----:B------:R-:W-:-:S04]  /*19710*/  FADD.FTZ R125, R127, R125 ;  /* 0x0000007d7f7d7221 */ /* 0x000fc80000010000 */
[----:B------:R-:W-:Y:S02]  /*19720*/  FADD.FTZ R129, R129, R125 ;  /* 0x0000007d81817221 */ /* 0x000fe40000010000 */
[----:B---3--:R-:W-:Y:S01]  /*19730*/  HMMA.16816.F32 R12, R48, R52, R12 ;  /* 0x00000034300c723c */ /* 0x008fe2000000180c */
[----:B------:R-:W2:Y:S01]  /*19740*/  MUFU.EX2 R143, R143 ;  /* 0x0000008f008f7308 */ /* 0x000ea20000000800 */
[----:B------:R-:W-:-:S04]  /*19750*/  FADD.FTZ R129, R131, R129 ;  /* 0x0000008183817221 */ /* 0x000fc80000010000 */
[----:B------:R-:W-:Y:S02]  /*19760*/  FADD.FTZ R129, R142, R129 ;  /* 0x000000818e817221 */ /* 0x000fe40000010000 */
[C---:B------:R-:W-:Y:S01]  /*19770*/  HMMA.16816.F32 R4, R48.reuse, R54, R4 ;  /* 0x000000363004723c */ /* 0x040fe20000001804 */
[----:B------:R-:W3:Y:S01]  /*19780*/  LDSM.16.MT88.4 R52, [R182+0xf800] ;  /* 0x00f80000b634783b */ /* 0x000ee20000004200 */
[----:B------:R-:W4:Y:S06]  /*19790*/  MUFU.EX2 R144, R144 ;  /* 0x0000009000907308 */ /* 0x000f2c0000000800 */
[C---:B-----5:R-:W-:Y:S02]  /*197a0*/  HMMA.16816.F32 R36, R48.reuse, R60, R36 ;  /* 0x0000003c3024723c */ /* 0x060fe40000001824 */
[----:B------:R-:W-:Y:S06]  /*197b0*/  MUFU.EX2 R146, R146 ;  /* 0x0000009200927308 */ /* 0x000fec0000000800 */
[C---:B------:R-:W-:Y:S01]  /*197c0*/  HMMA.16816.F32 R32, R48.reuse, R62, R32 ;  /* 0x0000003e3020723c */ /* 0x040fe20000001820 */
[----:B------:R-:W5:Y:S01]  /*197d0*/  LDSM.16.MT88.4 R60, [R47+0xf800] ;  /* 0x00f800002f3c783b */ /* 0x000f620000004200 */
[----:B------:R-:W-:Y:S06]  /*197e0*/  MUFU.EX2 R209, R209 ;  /* 0x000000d100d17308 */ /* 0x000fec0000000800 */
[C---:B------:R-:W-:Y:S02]  /*197f0*/  HMMA.16816.F32 R28, R48.reuse, R40, R28 ;  /* 0x00000028301c723c */ /* 0x040fe4000000181c */
[----:B------:R-:W-:Y:S06]  /*19800*/  MUFU.EX2 R210, R210 ;  /* 0x000000d200d27308 */ /* 0x000fec0000000800 */
[C---:B------:R-:W-:Y:S01]  /*19810*/  HMMA.16816.F32 R24, R48.reuse, R42, R24 ;  /* 0x0000002a3018723c */ /* 0x040fe20000001818 */
[----:B------:R-:W-:Y:S01]  /*19820*/  LDSM.16.MT88.4 R40, [R187+0xf800] ;  /* 0x00f80000bb28783b */ /* 0x000fe20000004200 */
[----:B------:R-:W3:Y:S06]  /*19830*/  MUFU.EX2 R145, R145 ;  /* 0x0000009100917308 */ /* 0x000eec0000000800 */
[C---:B-1----:R-:W-:Y:S02]  /*19840*/  HMMA.16816.F32 R20, R48.reuse, R56, R20 ;  /* 0x000000383014723c */ /* 0x042fe40000001814 */
[----:B------:R-:W-:Y:S06]  /*19850*/  MUFU.EX2 R172, R172 ;  /* 0x000000ac00ac7308 */ /* 0x000fec0000000800 */
[----:B------:R-:W-:Y:S01]  /*19860*/  HMMA.16816.F32 R16, R48, R58, R16 ;  /* 0x0000003a3010723c */ /* 0x000fe20000001810 */
[----:B------:R-:W-:Y:S01]  /*19870*/  F2FP.F16.F32.PACK_AB R48, R139, R142 ;  /* 0x0000008e8b30723e */ /* 0x000fe200000000ff */
[----:B------:R-:W1:Y:S01]  /*19880*/  LDSM.16.MT88.4 R56, [R9+0xf800] ;  /* 0x00f800000938783b */ /* 0x000e620000004200 */
[----:B------:R-:W-:Y:S01]  /*19890*/  F2FP.F16.F32.PACK_AB R49, R137, R208 ;  /* 0x000000d08931723e */ /* 0x000fe200000000ff */
[----:B------:R-:W-:Y:S01]  /*198a0*/  MUFU.EX2 R117, R117 ;  /* 0x0000007500757308 */ /* 0x000fe20000000800 */
[----:B--2---:R-:W-:Y:S01]  /*198b0*/  F2FP.F16.F32.PACK_AB R50, R143, R141 ;  /* 0x0000008d8f32723e */ /* 0x004fe200000000ff */
[----:B------:R-:W-:Y:S01]  /*198c0*/  FADD.FTZ R139, R139, R129 ;  /* 0x000000818b8b7221 */ /* 0x000fe20000010000 */
[----:B----4-:R-:W-:-:S03]  /*198d0*/  F2FP.F16.F32.PACK_AB R51, R144, R140 ;  /* 0x0000008c9033723e */ /* 0x010fc600000000ff */
[----:B------:R-:W-:Y:S02]  /*198e0*/  FADD.FTZ R139, R141, R139 ;  /* 0x0000008b8d8b7221 */ /* 0x000fe40000010000 */
[----:B------:R-:W-:Y:S02]  /*198f0*/  MUFU.EX2 R173, R173 ;  /* 0x000000ad00ad7308 */ /* 0x000fe40000000800 */
[----:B---3--:R-:W-:Y:S01]  /*19900*/  HMMA.16816.F32 R12, R48, R52, R12 ;  /* 0x00000034300c723c */ /* 0x008fe2000000180c */
[----:B------:R-:W-:-:S04]  /*19910*/  FADD.FTZ R143, R143, R139 ;  /* 0x0000008b8f8f7221 */ /* 0x000fc80000010000 */
[----:B------:R-:W-:Y:S01]  /*19920*/  FADD.FTZ R143, R145, R143 ;  /* 0x0000008f918f7221 */ /* 0x000fe20000010000 */
[----:B------:R-:W-:Y:S02]  /*19930*/  MUFU.EX2 R177, R177 ;  /* 0x000000b100b17308 */ /* 0x000fe40000000800 */
[C---:B------:R-:W-:Y:S01]  /*19940*/  HMMA.16816.F32 R4, R48.reuse, R54, R4 ;  /* 0x000000363004723c */ /* 0x040fe20000001804 */
[----:B------:R-:W2:Y:S05]  /*19950*/  LDSM.16.MT88.4 R52, [R182+0x10000] ;  /* 0x01000000b634783b */ /* 0x000eaa0000004200 */
[----:B------:R-:W-:Y:S02]  /*19960*/  MUFU.EX2 R118, R118 ;  /* 0x0000007600767308 */ /* 0x000fe40000000800 */
[----:B-----5:R-:W-:Y:S01]  /*19970*/  HMMA.16816.F32 R36, R48, R60, R36 ;  /* 0x0000003c3024723c */ /* 0x020fe20000001824 */
[-CC-:B------:R-:W-:Y:S01]  /*19980*/  FFMA.FTZ R60, R147, R181.reuse, -R174.reuse ;  /* 0x000000b5933c7223 */ /* 0x180fe200000108ae */
[-C--:B------:R-:W-:Y:S01]  /*19990*/  FFMA.FTZ R61, R149, R181.reuse, -R174 ;  /* 0x000000b5953d7223 */ /* 0x080fe200000108ae */
[-CC-:B------:R-:W-:Y:S01]  /*199a0*/  FFMA.FTZ R147, R178, R181.reuse, -R175.reuse ;  /* 0x000000b5b2937223 */ /* 0x180fe200000108af */
[----:B------:R-:W-:-:S02]  /*199b0*/  FFMA.FTZ R178, R133, R181, -R175 ;  /* 0x000000b585b27223 */ /* 0x000fc400000108af */
[----:B------:R-:W-:Y:S02]  /*199c0*/  MUFU.EX2 R119, R119 ;  /* 0x0000007700777308 */ /* 0x000fe40000000800 */
[C---:B------:R-:W-:Y:S01]  /*199d0*/  HMMA.16816.F32 R32, R48.reuse, R62, R32 ;  /* 0x0000003e3020723c */ /* 0x040fe20000001820 */
[-CC-:B------:R-:W-:Y:S01]  /*199e0*/  FFMA.FTZ R62, R151, R181.reuse, -R174.reuse ;  /* 0x000000b5973e7223 */ /* 0x180fe200000108ae */
[-CC-:B------:R-:W-:Y:S01]  /*199f0*/  FFMA.FTZ R63, R176, R181.reuse, -R175.reuse ;  /* 0x000000b5b03f7223 */ /* 0x180fe200000108af */
[-C--:B------:R-:W-:Y:S01]  /*19a00*/  FFMA.FTZ R176, R179, R181.reuse, -R174 ;  /* 0x000000b5b3b07223 */ /* 0x080fe200000108ae */
[----:B------:R-:W-:Y:S01]  /*19a10*/  FFMA.FTZ R179, R153, R181, -R175 ;  /* 0x000000b599b37223 */ /* 0x000fe200000108af */
[----:B------:R-:W-:Y:S01]  /*19a20*/  LDSM.16.MT88.4 R148, [R47+0x11800] ;  /* 0x011800002f94783b */ /* 0x000fe20000004200 */
[----:B------:R-:W3:Y:S02]  /*19a30*/  MUFU.EX2 R60, R60 ;  /* 0x0000003c003c7308 */ /* 0x000ee40000000800 */
[----:B-1----:R-:W-:Y:S01]  /*19a40*/  HMMA.16816.F32 R20, R48, R56, R20 ;  /* 0x000000383014723c */ /* 0x002fe20000001814 */
[----:B------:R-:W-:-:S05]  /*19a50*/  F2FP.F16.F32.PACK_AB R57, R209, R146 ;  /* 0x00000092d139723e */ /* 0x000fca00000000ff */
[----:B------:R-:W1:Y:S02]  /*19a60*/  MUFU.EX2 R61, R61 ;  /* 0x0000003d003d7308 */ /* 0x000e640000000800 */
[C---:B------:R-:W-:Y:S06]  /*19a70*/  HMMA.16816.F32 R16, R48.reuse, R58, R16 ;  /* 0x0000003a3010723c */ /* 0x040fec0000001810 */
[----:B------:R-:W4:Y:S01]  /*19a80*/  MUFU.EX2 R62, R62 ;  /* 0x0000003e003e7308 */ /* 0x000f220000000800 */
[C---:B---3--:R-:W-:Y:S01]  /*19a90*/  F2FP.F16.F32.PACK_AB R56, R60.reuse, R145 ;  /* 0x000000913c38723e */ /* 0x048fe200000000ff */
[----:B------:R-:W-:Y:S01]  /*19aa0*/  HMMA.16816.F32 R28, R48, R40, R28 ;  /* 0x00000028301c723c */ /* 0x000fe2000000181c */
[----:B------:R-:W-:-:S05]  /*19ab0*/  FADD.FTZ R60, R60, R143 ;  /* 0x0000008f3c3c7221 */ /* 0x000fca0000010000 */
[----:B------:R-:W3:Y:S01]  /*19ac0*/  MUFU.EX2 R63, R63 ;  /* 0x0000003f003f7308 */ /* 0x000ee20000000800 */
[----:B-1----:R-:W-:Y:S01]  /*19ad0*/  FADD.FTZ R60, R61, R60 ;  /* 0x0000003c3d3c7221 */ /* 0x002fe20000010000 */
[----:B------:R-:W-:Y:S01]  /*19ae0*/  HMMA.16816.F32 R24, R48, R42, R24 ;  /* 0x0000002a3018723c */ /* 0x000fe20000001818 */
[----:B------:R-:W1:Y:S04]  /*19af0*/  LDSM.16.MT88.4 R40, [R47+0x10000] ;  /* 0x010000002f28783b */ /* 0x000e680000004200 */
[----:B------:R-:W5:Y:S01]  /*19b00*/  LDSM.16.MT88.4 R48, [R187+0x10000] ;  /* 0x01000000bb30783b */ /* 0x000f620000004200 */
[----:B------:R-:W-:Y:S01]  /*19b10*/  MUFU.EX2 R147, R147 ;  /* 0x0000009300937308 */ /* 0x000fe20000000800 */
[C---:B----4-:R-:W-:Y:S01]  /*19b20*/  F2FP.F16.F32.PACK_AB R58, R62.reuse, R61 ;  /* 0x0000003d3e3a723e */ /* 0x050fe200000000ff */
[----:B------:R-:W-:-:S04]  /*19b30*/  FADD.FTZ R62, R62, R60 ;  /* 0x0000003c3e3e7221 */ /* 0x000fc80000010000 */
[----:B------:R-:W-:Y:S02]  /*19b40*/  FADD.FTZ R62, R173, R62 ;  /* 0x0000003ead3e7221 */ /* 0x000fe40000010000 */
[----:B------:R-:W4:Y:S01]  /*19b50*/  MUFU.EX2 R176, R176 ;  /* 0x000000b000b07308 */ /* 0x000f220000000800 */
[----:B---3--:R-:W-:-:S07]  /*19b60*/  F2FP.F16.F32.PACK_AB R59, R63, R210 ;  /* 0x000000d23f3b723e */ /* 0x008fce00000000ff */
[C---:B--2---:R-:W-:Y:S01]  /*19b70*/  HMMA.16816.F32 R12, R56.reuse, R52, R12 ;  /* 0x00000034380c723c */ /* 0x044fe2000000180c */
[----:B------:R-:W-:Y:S07]  /*19b80*/  MUFU.EX2 R178, R178 ;  /* 0x000000b200b27308 */ /* 0x000fee0000000800 */
[C---:B------:R-:W-:Y:S01]  /*19b90*/  HMMA.16816.F32 R4, R56.reuse, R54, R4 ;  /* 0x000000363804723c */ /* 0x040fe20000001804 */
[----:B------:R-:W2:Y:S01]  /*19ba0*/  LDSM.16.MT88.4 R52, [R9+0x10000] ;  /* 0x010000000934783b */ /* 0x000ea20000004200 */
[----:B------:R-:W-:Y:S08]  /*19bb0*/  MUFU.EX2 R179, R179 ;  /* 0x000000b300b37308 */ /* 0x000ff00000000800 */
[----:B------:R-:W-:Y:S01]  /*19bc0*/  MUFU.EX2 R112, R112 ;  /* 0x0000007000707308 */ /* 0x000fe20000000800 */
[C---:B-1----:R-:W-:Y:S07]  /*19bd0*/  HMMA.16816.F32 R36, R56.reuse, R40, R36 ;  /* 0x000000283824723c */ /* 0x042fee0000001824 */
[----:B------:R-:W1:Y:S01]  /*19be0*/  MUFU.EX2 R96, R96 ;  /* 0x0000006000607308 */ /* 0x000e620000000800 */
[C---:B------:R-:W-:Y:S01]  /*19bf0*/  HMMA.16816.F32 R32, R56.reuse, R42, R32 ;  /* 0x0000002a3820723c */ /* 0x040fe20000001820 */
[----:B------:R-:W3:Y:S06]  /*19c00*/  LDSM.16.MT88.4 R40, [R182+0x10800] ;  /* 0x01080000b628783b */ /* 0x000eec0000004200 */
[----:B------:R-:W1:Y:S01]  /*19c10*/  MUFU.EX2 R97, R97 ;  /* 0x0000006100617308 */ /* 0x000e620000000800 */
[C---:B-----5:R-:W-:Y:S07]  /*19c20*/  HMMA.16816.F32 R28, R56.reuse, R48, R28 ;  /* 0x00000030381c723c */ /* 0x060fee000000181c */
[----:B------:R-:W-:Y:S01]  /*19c30*/  MUFU.EX2 R98, R98 ;  /* 0x0000006200627308 */ /* 0x000fe20000000800 */
[C---:B------:R-:W-:Y:S01]  /*19c40*/  HMMA.16816.F32 R24, R56.reuse, R50, R24 ;  /* 0x000000323818723c */ /* 0x040fe20000001818 */
[----:B------:R-:W5:Y:S06]  /*19c50*/  LDSM.16.MT88.4 R48, [R47+0x10800] ;  /* 0x010800002f30783b */ /* 0x000f6c0000004200 */
[----:B------:R-:W-:Y:S01]  /*19c60*/  MUFU.EX2 R82, R82 ;  /* 0x0000005200527308 */ /* 0x000fe20000000800 */
[C---:B--2---:R-:W-:Y:S07]  /*19c70*/  HMMA.16816.F32 R20, R56.reuse, R52, R20 ;  /* 0x000000343814723c */ /* 0x044fee0000001814 */
[----:B------:R-:W-:Y:S01]  /*19c80*/  MUFU.EX2 R250, R250 ;  /* 0x000000fa00fa7308 */ /* 0x000fe20000000800 */
[----:B------:R-:W-:Y:S01]  /*19c90*/  HMMA.16816.F32 R16, R56, R54, R16 ;  /* 0x000000363810723c */ /* 0x000fe20000001810 */
[----:B------:R-:W2:Y:S01]  /*19ca0*/  LDSM.16.MT88.4 R52, [R187+0x10800] ;  /* 0x01080000bb34783b */ /* 0x000ea20000004200 */
[C---:B----4-:R-:W-:Y:S01]  /*19cb0*/  F2FP.F16.F32.PACK_AB R56, R176.reuse, R173 ;  /* 0x000000adb038723e */ /* 0x050fe200000000ff */
[----:B------:R-:W-:Y:S01]  /*19cc0*/  FADD.FTZ R176, R176, R62 ;  /* 0x0000003eb0b07221 */ /* 0x000fe20000010000 */
[----:B------:R-:W-:-:S02]  /*19cd0*/  F2FP.F16.F32.PACK_AB R57, R172, R147 ;  /* 0x00000093ac39723e */ /* 0x000fc400000000ff */
[----:B------:R-:W-:Y:S01]  /*19ce0*/  F2FP.F16.F32.PACK_AB R58, R118, R177 ;  /* 0x000000b1763a723e */ /* 0x000fe200000000ff */
[----:B------:R-:W-:Y:S01]  /*19cf0*/  MUFU.EX2 R249, R249 ;  /* 0x000000f900f97308 */ /* 0x000fe20000000800 */
[----:B------:R-:W-:Y:S01]  /*19d00*/  F2FP.F16.F32.PACK_AB R59, R119, R117 ;  /* 0x00000075773b723e */ /* 0x000fe200000000ff */
[----:B------:R-:W-:-:S04]  /*19d10*/  FADD.FTZ R176, R177, R176 ;  /* 0x000000b0b1b07221 */ /* 0x000fc80000010000 */
[----:B------:R-:W-:Y:S02]  /*19d20*/  FADD.FTZ R118, R118, R176 ;  /* 0x000000b076767221 */ /* 0x000fe40000010000 */
[----:B---3--:R-:W-:Y:S02]  /*19d30*/  HMMA.16816.F32 R12, R56, R40, R12 ;  /* 0x00000028380c723c */ /* 0x008fe4000000180c */
[----:B-1----:R-:W-:-:S06]  /*19d40*/  FADD.FTZ R118, R96, R118 ;  /* 0x0000007660767221 */ /* 0x002fcc0000010000 */
[C---:B------:R-:W-:Y:S01]  /*19d50*/  HMMA.16816.F32 R4, R56.reuse, R42, R4 ;  /* 0x0000002a3804723c */ /* 0x040fe20000001804 */
[----:B------:R-:W1:Y:S07]  /*19d60*/  LDSM.16.MT88.4 R40, [R9+0x10800] ;  /* 0x010800000928783b */ /* 0x000e6e0000004200 */
[C---:B-----5:R-:W-:Y:S08]  /*19d70*/  HMMA.16816.F32 R36, R56.reuse, R48, R36 ;  /* 0x000000303824723c */ /* 0x060ff00000001824 */
[C---:B------:R-:W-:Y:S01]  /*19d80*/  HMMA.16816.F32 R32, R56.reuse, R50, R32 ;  /* 0x000000323820723c */ /* 0x040fe20000001820 */
[----:B------:R-:W3:Y:S07]  /*19d90*/  LDSM.16.MT88.4 R48, [R182+0x11000] ;  /* 0x01100000b630783b */ /* 0x000eee0000004200 */
[----:B--2---:R-:W-:Y:S01]  /*19da0*/  HMMA.16816.F32 R28, R56, R52, R28 ;  /* 0x00000034381c723c */ /* 0x004fe2000000181c */
[----:B------:R-:W-:-:S04]  /*19db0*/  FADD.FTZ R52, R106, R102 ;  /* 0x000000666a347221 */ /* 0x000fc80000010000 */
[----:B------:R-:W-:Y:S02]  /*19dc0*/  FADD.FTZ R52, R80, R52 ;  /* 0x0000003450347221 */ /* 0x000fe40000010000 */
[----:B------:R-:W2:Y:S01]  /*19dd0*/  MUFU.EX2 R80, R155 ;  /* 0x0000009b00507308 */ /* 0x000ea20000000800 */
[----:B------:R-:W-:Y:S01]  /*19de0*/  HMMA.16816.F32 R24, R56, R54, R24 ;  /* 0x000000363818723c */ /* 0x000fe20000001818 */
[----:B------:R-:W-:Y:S01]  /*19df0*/  FADD.FTZ R52, R81, R52 ;  /* 0x0000003451347221 */ /* 0x000fe20000010000 */
[----:B------:R-:W-:-:S03]  /*19e00*/  FFMA.FTZ R81, R120, R181, -R175 ;  /* 0x000000b578517223 */ /* 0x000fc600000108af */
[----:B------:R-:W-:Y:S02]  /*19e10*/  FADD.FTZ R83, R83, R52 ;  /* 0x0000003453537221 */ /* 0x000fe40000010000 */
[----:B------:R-:W4:Y:S01]  /*19e20*/  LDSM.16.MT88.4 R52, [R47+0x11000] ;  /* 0x011000002f34783b */ /* 0x000f220000004200 */
[----:B------:R-:W5:Y:S01]  /*19e30*/  MUFU.EX2 R81, R81 ;  /* 0x0000005100517308 */ /* 0x000f620000000800 */
[----:B------:R-:W-:Y:S01]  /*19e40*/  FADD.FTZ R83, R93, R83 ;  /* 0x000000535d537221 */ /* 0x000fe20000010000 */
[----:B-1----:R-:W-:Y:S03]  /*19e50*/  HMMA.16816.F32 R20, R56, R40, R20 ;  /* 0x000000283814723c */ /* 0x002fe60000001814 */
[----:B------:R-:W-:-:S04]  /*19e60*/  FADD.FTZ R84, R84, R83 ;  /* 0x0000005354547221 */ /* 0x000fc80000010000 */
[----:B------:R-:W-:Y:S01]  /*19e70*/  FADD.FTZ R84, R88, R84 ;  /* 0x0000005458547221 */ /* 0x000fe20000010000 */
[----:B------:R-:W-:Y:S01]  /*19e80*/  HMMA.16816.F32 R16, R56, R42, R16 ;  /* 0x0000002a3810723c */ /* 0x000fe20000001810 */
[----:B------:R-:W1:Y:S01]  /*19e90*/  LDSM.16.MT88.4 R40, [R187+0x11000] ;  /* 0x01100000bb28783b */ /* 0x000e620000004200 */
[----:B------:R-:W-:Y:S01]  /*19ea0*/  F2FP.F16.F32.PACK_AB R56, R97, R96 ;  /* 0x000000606138723e */ /* 0x000fe200000000ff */
[----:B------:R-:W-:Y:S01]  /*19eb0*/  FADD.FTZ R84, R86, R84 ;  /* 0x0000005456547221 */ /* 0x000fe20000010000 */
[----:B------:R-:W-:Y:S01]  /*19ec0*/  F2FP.F16.F32.PACK_AB R57, R179, R178 ;  /* 0x000000b2b339723e */ /* 0x000fe200000000ff */
[----:B------:R-:W-:Y:S01]  /*19ed0*/  LDSM.16.MT88.4 R184, [R187+0x11800] ;  /* 0x01180000bbb8783b */ /* 0x000fe20000004200 */
[----:B--2---:R-:W-:Y:S01]  /*19ee0*/  F2FP.F16.F32.PACK_AB R58, R80, R98 ;  /* 0x00000062503a723e */ /* 0x004fe200000000ff */
[----:B------:R-:W-:Y:S01]  /*19ef0*/  FADD.FTZ R90, R90, R84 ;  /* 0x000000545a5a7221 */ /* 0x000fe20000010000 */
[----:B-----5:R-:W-:Y:S01]  /*19f00*/  F2FP.F16.F32.PACK_AB R59, R81, R112 ;  /* 0x00000070513b723e */ /* 0x020fe200000000ff */
[----:B------:R-:W-:-:S02]  /*19f10*/  FADD.FTZ R97, R97, R118 ;  /* 0x0000007661617221 */ /* 0x000fc40000010000 */
[----:B------:R-:W-:Y:S02]  /*19f20*/  FADD.FTZ R90, R64, R90 ;  /* 0x0000005a405a7221 */ /* 0x000fe40000010000 */
[----:B------:R-:W2:Y:S01]  /*19f30*/  MUFU.EX2 R64, R158 ;  /* 0x0000009e00407308 */ /* 0x000ea20000000800 */
[----:B------:R-:W-:Y:S01]  /*19f40*/  FADD.FTZ R97, R98, R97 ;  /* 0x0000006162617221 */ /* 0x000fe20000010000 */
[----:B------:R-:W-:Y:S01]  /*19f50*/  FADD.FTZ R65, R65, R90 ;  /* 0x0000005a41417221 */ /* 0x000fe20000010000 */
[C---:B---3--:R-:W-:Y:S02]  /*19f60*/  HMMA.16816.F32 R12, R56.reuse, R48, R12 ;  /* 0x00000030380c723c */ /* 0x048fe4000000180c */
[----:B------:R-:W-:Y:S01]  /*19f70*/  FADD.FTZ R80, R80, R97 ;  /* 0x0000006150507221 */ /* 0x000fe20000010000 */
[----:B------:R-:W-:Y:S02]  /*19f80*/  FADD.FTZ R67, R67, R65 ;  /* 0x0000004143437221 */ /* 0x000fe40000010000 */
[----:B------:R-:W3:Y:S02]  /*19f90*/  MUFU.EX2 R65, R157 ;  /* 0x0000009d00417308 */ /* 0x000ee40000000800 */
[----:B------:R-:W-:Y:S01]  /*19fa0*/  FADD.FTZ R77, R77, R67 ;  /* 0x000000434d4d7221 */ /* 0x000fe20000010000 */
[----:B------:R-:W-:Y:S01]  /*19fb0*/  HMMA.16816.F32 R4, R56, R50, R4 ;  /* 0x000000323804723c */ /* 0x000fe20000001804 */
[----:B------:R-:W5:Y:S02]  /*19fc0*/  LDSM.16.MT88.4 R48, [R9+0x11000] ;  /* 0x011000000930783b */ /* 0x000f640000004200 */
[----:B------:R-:W-:Y:S01]  /*19fd0*/  FADD.FTZ R77, R68, R77 ;  /* 0x0000004d444d7221 */ /* 0x000fe20000010000 */
[----:B--2---:R-:W-:-:S03]  /*19fe0*/  F2FP.F16.F32.PACK_AB R133, R64, R82 ;  /* 0x000000524085723e */ /* 0x004fc600000000ff */
[----:B------:R-:W-:Y:S01]  /*19ff0*/  FADD.FTZ R72, R72, R77 ;  /* 0x0000004d48487221 */ /* 0x000fe20000010000 */
[----:B----4-:R-:W-:Y:S01]  /*1a000*/  HMMA.16816.F32 R36, R56, R52, R36 ;  /* 0x000000343824723c */ /* 0x010fe20000001824 */
[-CC-:B------:R-:W-:Y:S01]  /*1a010*/  FFMA.FTZ R52, R154, R181.reuse, -R174.reuse ;  /* 0x000000b59a347223 */ /* 0x180fe200000108ae */
[----:B------:R-:W-:Y:S01]  /*1a020*/  FFMA.FTZ R53, R138, R181, -R174 ;  /* 0x000000b58a357223 */ /* 0x000fe200000108ae */
[----:B------:R-:W-:Y:S01]  /*1a030*/  FADD.FTZ R72, R70, R72 ;  /* 0x0000004846487221 */ /* 0x000fe20000010000 */
[----:B---3--:R-:W-:-:S03]  /*1a040*/  F2FP.F16.F32.PACK_AB R135, R249, R65 ;  /* 0x00000041f987723e */ /* 0x008fc600000000ff */
[----:B------:R-:W-:Y:S01]  /*1a050*/  FADD.FTZ R74, R74, R72 ;  /* 0x000000484a4a7221 */ /* 0x000fe20000010000 */
[----:B------:R-:W2:Y:S01]  /*1a060*/  MUFU.EX2 R52, R52 ;  /* 0x0000003400347308 */ /* 0x000ea20000000800 */
[C---:B-1----:R-:W-:Y:S01]  /*1a070*/  HMMA.16816.F32 R28, R56.reuse, R40, R28 ;  /* 0x00000028381c723c */ /* 0x042fe2000000181c */
[----:B------:R-:W-:Y:S01]  /*1a080*/  FFMA.FTZ R40, R159, R181, -R174 ;  /* 0x000000b59f287223 */ /* 0x000fe200000108ae */
[----:B------:R-:W-:Y:S01]  /*1a090*/  FADD.FTZ R74, R79, R74 ;  /* 0x0000004a4f4a7221 */ /* 0x000fe20000010000 */
[----:B------:R-:W1:Y:S03]  /*1a0a0*/  LDSM.16.MT88.4 R156, [R182+0x11800] ;  /* 0x01180000b69c783b */ /* 0x000e660000004200 */
[----:B------:R-:W-:Y:S01]  /*1a0b0*/  FADD.FTZ R74, R114, R74 ;  /* 0x0000004a724a7221 */ /* 0x000fe20000010000 */
[----:B------:R-:W3:Y:S01]  /*1a0c0*/  MUFU.EX2 R53, R53 ;  /* 0x0000003500357308 */ /* 0x000ee20000000800 */
[----:B------:R-:W-:Y:S02]  /*1a0d0*/  HMMA.16816.F32 R32, R56, R54, R32 ;  /* 0x000000363820723c */ /* 0x000fe40000001820 */
[----:B------:R-:W-:-:S04]  /*1a0e0*/  FADD.FTZ R124, R124, R74 ;  /* 0x0000004a7c7c7221 */ /* 0x000fc80000010000 */
[----:B------:R-:W-:Y:S01]  /*1a0f0*/  FADD.FTZ R124, R126, R124 ;  /* 0x0000007c7e7c7221 */ /* 0x000fe20000010000 */
[----:B------:R-:W4:Y:S01]  /*1a100*/  MUFU.EX2 R40, R40 ;  /* 0x0000002800287308 */ /* 0x000f220000000800 */
[----:B------:R-:W-:Y:S01]  /*1a110*/  HMMA.16816.F32 R24, R56, R42, R24 ;  /* 0x0000002a3818723c */ /* 0x000fe20000001818 */
[----:B--2---:R-:W-:Y:S01]  /*1a120*/  FADD.FTZ R80, R52, R80 ;  /* 0x0000005034507221 */ /* 0x004fe20000010000 */
[----:B------:R-:W-:-:S04]  /*1a130*/  FADD.FTZ R128, R128, R124 ;  /* 0x0000007c80807221 */ /* 0x000fc80000010000 */
[----:B------:R-:W-:Y:S01]  /*1a140*/  FADD.FTZ R128, R130, R128 ;  /* 0x0000008082807221 */ /* 0x000fe20000010000 */
[C---:B---3--:R-:W-:Y:S01]  /*1a150*/  F2FP.F16.F32.PACK_AB R132, R53.reuse, R52 ;  /* 0x000000343584723e */ /* 0x048fe200000000ff */
[----:B-----5:R-:W-:Y:S02]  /*1a160*/  HMMA.16816.F32 R20, R56, R48, R20 ;  /* 0x000000303814723c */ /* 0x020fe40000001814 */
[----:B------:R-:W-:Y:S01]  /*1a170*/  FADD.FTZ R134, R134, R128 ;  /* 0x0000008086867221 */ /* 0x000fe20000010000 */
[----:B------:R-:W-:-:S03]  /*1a180*/  FADD.FTZ R80, R53, R80 ;  /* 0x0000005035507221 */ /* 0x000fc60000010000 */
[----:B------:R-:W-:Y:S01]  /*1a190*/  FADD.FTZ R208, R208, R134 ;  /* 0x00000086d0d07221 */ /* 0x000fe20000010000 */
[----:B----4-:R-:W-:Y:S01]  /*1a1a0*/  F2FP.F16.F32.PACK_AB R134, R250, R40 ;  /* 0x00000028fa86723e */ /* 0x010fe200000000ff */
[----:B------:R-:W-:Y:S02]  /*1a1b0*/  HMMA.16816.F32 R16, R56, R50, R16 ;  /* 0x000000323810723c */ /* 0x000fe40000001810 */
[----:B------:R-:W-:Y:S01]  /*1a1c0*/  FADD.FTZ R137, R137, R208 ;  /* 0x000000d089897221 */ /* 0x000fe20000010000 */
[----:B------:R-:W-:-:S03]  /*1a1d0*/  FADD.FTZ R80, R40, R80 ;  /* 0x0000005028507221 */ /* 0x000fc60000010000 */
[----:B------:R-:W-:Y:S01]  /*1a1e0*/  FADD.FTZ R137, R140, R137 ;  /* 0x000000898c897221 */ /* 0x000fe20000010000 */
[----:B------:R-:W-:Y:S01]  /*1a1f0*/  FADD.FTZ R250, R250, R80 ;  /* 0x00000050fafa7221 */ /* 0x000fe20000010000 */
[----:B------:R-:W-:Y:S02]  /*1a200*/  HMMA.16816.F32 R152, R132, R148, R36 ;  /* 0x000000948498723c */ /* 0x000fe40000001824 */
[----:B------:R-:W-:-:S04]  /*1a210*/  FADD.FTZ R144, R144, R137 ;  /* 0x0000008990907221 */ /* 0x000fc80000010000 */
[----:B------:R-:W-:Y:S02]  /*1a220*/  FADD.FTZ R144, R146, R144 ;  /* 0x0000009092907221 */ /* 0x000fe40000010000 */
[----:B-1----:R-:W-:Y:S02]  /*1a230*/  HMMA.16816.F32 R160, R132, R156, R12 ;  /* 0x0000009c84a0723c */ /* 0x002fe4000000180c */
[----:B------:R-:W-:-:S04]  /*1a240*/  FADD.FTZ R209, R209, R144 ;  /* 0x00000090d1d17221 */ /* 0x000fc80000010000 */
[----:B------:R-:W-:Y:S02]  /*1a250*/  FADD.FTZ R209, R210, R209 ;  /* 0x000000d1d2d17221 */ /* 0x000fe40000010000 */
[C---:B------:R-:W-:Y:S02]  /*1a260*/  HMMA.16816.F32 R156, R132.reuse, R158, R4 ;  /* 0x0000009e849c723c */ /* 0x040fe40000001804 */
[----:B------:R-:W-:Y:S01]  /*1a270*/  FADD.FTZ R63, R63, R209 ;  /* 0x000000d13f3f7221 */ /* 0x000fe20000010000 */
[----:B------:R-:W1:Y:S03]  /*1a280*/  LDSM.16.MT88.4 R4, [R9+0x11800] ;  /* 0x011800000904783b */ /* 0x000e660000004200 */
[----:B------:R-:W-:Y:S02]  /*1a290*/  FADD.FTZ R63, R147, R63 ;  /* 0x0000003f933f7221 */ /* 0x000fe40000010000 */
[----:B------:R-:W-:Y:S02]  /*1a2a0*/  HMMA.16816.F32 R148, R132, R150, R32 ;  /* 0x000000968494723c */ /* 0x000fe40000001820 */
[----:B------:R-:W-:-:S04]  /*1a2b0*/  FADD.FTZ R172, R172, R63 ;  /* 0x0000003facac7221 */ /* 0x000fc80000010000 */
[----:B------:R-:W-:Y:S02]  /*1a2c0*/  FADD.FTZ R172, R117, R172 ;  /* 0x000000ac75ac7221 */ /* 0x000fe40000010000 */
[----:B------:R-:W-:Y:S02]  /*1a2d0*/  HMMA.16816.F32 R144, R132, R184, R28 ;  /* 0x000000b88490723c */ /* 0x000fe4000000181c */
[----:B------:R-:W-:-:S04]  /*1a2e0*/  FADD.FTZ R119, R119, R172 ;  /* 0x000000ac77777221 */ /* 0x000fc80000010000 */
[----:B------:R-:W-:Y:S02]  /*1a2f0*/  FADD.FTZ R119, R178, R119 ;  /* 0x00000077b2777221 */ /* 0x000fe40000010000 */
[----:B------:R-:W-:Y:S02]  /*1a300*/  HMMA.16816.F32 R140, R132, R186, R24 ;  /* 0x000000ba848c723c */ /* 0x000fe40000001818 */
[----:B------:R-:W-:-:S04]  /*1a310*/  FADD.FTZ R179, R179, R119 ;  /* 0x00000077b3b37221 */ /* 0x000fc80000010000 */
[----:B------:R-:W-:-:S04]  /*1a320*/  FADD.FTZ R179, R112, R179 ;  /* 0x000000b370b37221 */ /* 0x000fc80000010000 */
[----:B------:R-:W-:-:S04]  /*1a330*/  FADD.FTZ R81, R81, R179 ;  /* 0x000000b351517221 */ /* 0x000fc80000010000 */
[----:B------:R-:W-:-:S04]  /*1a340*/  FADD.FTZ R81, R82, R81 ;  /* 0x0000005152517221 */ /* 0x000fc80000010000 */
[----:B------:R-:W-:Y:S01]  /*1a350*/  FADD.FTZ R81, R64, R81 ;  /* 0x0000005140517221 */ /* 0x000fe20000010000 */
[----:B-1----:R-:W-:Y:S03]  /*1a360*/  HMMA.16816.F32 R136, R132, R4, R20 ;  /* 0x000000048488723c */ /* 0x002fe60000001814 */
[----:B------:R-:W-:-:S04]  /*1a370*/  FADD.FTZ R81, R65, R81 ;  /* 0x0000005141517221 */ /* 0x000fc80000010000 */
[----:B------:R-:W-:Y:S01]  /*1a380*/  FADD.FTZ R249, R249, R81 ;  /* 0x00000051f9f97221 */ /* 0x000fe20000010000 */
[----:B------:R-:W-:Y:S01]  /*1a390*/  HMMA.16816.F32 R132, R132, R6, R16 ;  /* 0x000000068484723c */ /* 0x000fe20000001810 */
[----:B------:R-:W-:-:S04]  /*1a3a0*/  NOP ;  /* 0x0000000000007918 */ /* 0x000fc80000000000 */
[----:B------:R-:W-:-:S15]  /*1a3b0*/  @!P0 BRA `(.L_x_2676) ;  /* 0x0000008000308947 */ /* 0x000fde0003800000 */
[----:B------:R-:W-:Y:S01]  /*1a3c0*/  ISETP.NE.U32.AND P1, PT, R242, RZ, PT ;  /* 0x000000fff200720c */ /* 0x000fe20003f25070 */
[----:B------:R-:W-:-:S04]  /*1a3d0*/  DEPBAR.LE SB0, 0x0 ;  /* 0x000080000000791a */ /* 0x000fc80000000000 */
[----:B------:R-:W-:Y:S01]  /*1a3e0*/  ISETP.NE.AND.EX P1, PT, R243, RZ, PT, P1 ;  /* 0x000000fff300720c */ /* 0x000fe20003f25310 */
[----:B------:R-:W-:Y:S05]  /*1a3f0*/  WARPSYNC.ALL ;  /* 0x0000000000007948 */ /* 0x000fea0003800000 */
[----:B------:R-:W-:Y:S01]  /*1a400*/  BSSY.RECONVERGENT B0, `(.L_x_2677) ;  /* 0x000004c000007945 */ /* 0x000fe20003800200 */
[----:B------:R-:W-:Y:S01]  /*1a410*/  VIADD R6, R45, 0xfffffffe ;  /* 0xfffffffe2d067836 */ /* 0x000fe20000000000 */
[----:B------:R-:W-:Y:S06]  /*1a420*/  BAR.SYNC.DEFER_BLOCKING 0x0 ;  /* 0x0000000000007b1d */ /* 0x000fec0000010000 */
[----:B------:R-:W-:Y:S05]  /*1a430*/  @!P1 BRA `(.L_x_2678) ;  /* 0x0000000400009947 */ /* 0x000fea0003800000 */
[----:B------:R-:W2:Y:S01]  /*1a440*/  LD.E R5, desc[UR4][R164.64+0x170] ;  /* 0x00017004a4057980 */ /* 0x000ea2000c101900 */
[----:B------:R-:W-:Y:S01]  /*1a450*/  IMAD.SHL.U32 R6, R6, 0x100, RZ ;  /* 0x0000010006067824 */ /* 0x000fe200078e00ff */
[----:B------:R-:W-:-:S04]  /*1a460*/  IADD3 R44, PT, PT, R44, -0x100, RZ ;  /* 0xffffff002c2c7810 */ /* 0x000fc80007ffe0ff */
[----:B------:R-:W-:Y:S02]  /*1a470*/  IABS R7, R6 ;  /* 0x0000000600077213 */ /* 0x000fe40000000000 */
[----:B------:R-:W-:Y:S02]  /*1a480*/  IABS R12, R44 ;  /* 0x0000002c000c7213 */ /* 0x000fe40000000000 */
[-C--:B--2---:R-:W-:Y:S02]  /*1a490*/  IABS R4, R5.reuse ;  /* 0x0000000500047213 */ /* 0x084fe40000000000 */
[-C--:B------:R-:W-:Y:S02]  /*1a4a0*/  IABS R9, R5.reuse ;  /* 0x0000000500097213 */ /* 0x080fe40000000000 */
[----:B------:R-:W1:Y:S01]  /*1a4b0*/  I2F.RP R16, R4 ;  /* 0x0000000400107306 */ /* 0x000e620000209400 */
[----:B------:R-:W-:Y:S02]  /*1a4c0*/  LOP3.LUT R44, R44, R5, RZ, 0x3c, !PT ;  /* 0x000000052c2c7212 */ /* 0x000fe400078e3cff */
[----:B------:R-:W-:-:S02]  /*1a4d0*/  IADD3 R9, PT, PT, RZ, -R9, RZ ;  /* 0x80000009ff097210 */ /* 0x000fc40007ffe0ff */
[----:B------:R-:W-:Y:S02]  /*1a4e0*/  LOP3.LUT R6, R6, R5, RZ, 0x3c, !PT ;  /* 0x0000000506067212 */ /* 0x000fe400078e3cff */
        /* <DEDUP_REMOVED lines=9> */
[----:B------:R-:W-:Y:S02]  /*1a580*/  IMAD R7, R13, R9, R7 ;  /* 0x000000090d077224 */ /* 0x000fe400078e0207 */
[----:B------:R-:W-:-:S03]  /*1a590*/  IMAD.HI.U32 R14, R14, R12, RZ ;  /* 0x0000000c0e0e7227 */ /* 0x000fc600078e00ff */
[----:B------:R-:W-:Y:S01]  /*1a5a0*/  ISETP.GT.U32.AND P3, PT, R4, R7, PT ;  /* 0x000000070400720c */ /* 0x000fe20003f64070 */
[----:B------:R-:W-:-:S05]  /*1a5b0*/  IMAD R9, R14, R9, R12 ;  /* 0x000000090e097224 */ /* 0x000fca00078e020c */
[----:B------:R-:W-:-:S07]  /*1a5c0*/  ISETP.GT.U32.AND P0, PT, R4, R9, PT ;  /* 0x000000090400720c */ /* 0x000fce0003f04070 */
[----:B------:R-:W-:Y:S01]  /*1a5d0*/  @!P3 IMAD.IADD R7, R7, 0x1, -R4 ;  /* 0x000000010707b824 */ /* 0x000fe200078e0a04 */
[----:B------:R-:W-:Y:S02]  /*1a5e0*/  @!P3 IADD3 R13, PT, PT, R13, 0x1, RZ ;  /* 0x000000010d0db810 */ /* 0x000fe40007ffe0ff */
[----:B------:R-:W-:Y:S02]  /*1a5f0*/  ISETP.NE.AND P3, PT, R5, RZ, PT ;  /* 0x000000ff0500720c */ /* 0x000fe40003f65270 */
[-C--:B------:R-:W-:Y:S01]  /*1a600*/  ISETP.GE.U32.AND P5, PT, R7, R4.reuse, PT ;  /* 0x000000040700720c */ /* 0x080fe20003fa6070 */
[----:B------:R-:W-:Y:S01]  /*1a610*/  @!P0 VIADD R14, R14, 0x1 ;  /* 0x000000010e0e8836 */ /* 0x000fe20000000000 */
[-C--:B------:R-:W-:Y:S02]  /*1a620*/  @!P0 IADD3 R9, PT, PT, R9, -R4.reuse, RZ ;  /* 0x8000000409098210 */ /* 0x080fe40007ffe0ff */
[----:B------:R-:W-:Y:S02]  /*1a630*/  ISETP.GE.AND P0, PT, R6, RZ, PT ;  /* 0x000000ff0600720c */ /* 0x000fe40003f06270 */
[----:B------:R-:W-:-:S02]  /*1a640*/  ISETP.GE.U32.AND P6, PT, R9, R4, PT ;  /* 0x000000040900720c */ /* 0x000fc40003fc6070 */
[----:B------:R-:W-:-:S05]  /*1a650*/  LOP3.LUT R7, RZ, R5, RZ, 0x33, !PT ;  /* 0x00000005ff077212 */ /* 0x000fca00078e33ff */
[----:B------:R-:W-:-:S04]  /*1a660*/  @P5 VIADD R13, R13, 0x1 ;  /* 0x000000010d0d5836 */ /* 0x000fc80000000000 */
[----:B------:R-:W-:Y:S02]  /*1a670*/  IMAD.MOV.U32 R9, RZ, RZ, R13 ;  /* 0x000000ffff097224 */ /* 0x000fe400078e000d */
[----:B------:R-:W-:Y:S01]  /*1a680*/  @P6 IADD3 R14, PT, PT, R14, 0x1, RZ ;  /* 0x000000010e0e6810 */ /* 0x000fe20007ffe0ff */
[----:B------:R-:W2:Y:S02]  /*1a690*/  LD.E.64 R12, desc[UR4][R164.64+0x40] ;  /* 0x00004004a40c7980 */ /* 0x000ea4000c101b00 */
[----:B------:R-:W-:Y:S02]  /*1a6a0*/  @!P0 IADD3 R9, PT, PT, -R9, RZ, RZ ;  /* 0x000000ff09098210 */ /* 0x000fe40007ffe1ff */
[----:B------:R-:W-:Y:S02]  /*1a6b0*/  @!P4 IMAD.MOV R14, RZ, RZ, -R14 ;  /* 0x000000ffff0ec224 */ /* 0x000fe400078e0a0e */
[----:B------:R-:W-:-:S03]  /*1a6c0*/  SEL R9, R7, R9, !P3 ;  /* 0x0000000907097207 */ /* 0x000fc60005800000 */
[----:B------:R-:W-:Y:S02]  /*1a6d0*/  SEL R7, R7, R14, !P3 ;  /* 0x0000000e07077207 */ /* 0x000fe40005800000 */
[----:B------:R-:W-:-:S04]  /*1a6e0*/  IMAD.WIDE R16, R9, 0x4, R240 ;  /* 0x0000000409107825 */ /* 0x000fc800078e02f0 */
[C---:B------:R-:W-:Y:S01]  /*1a6f0*/  IMAD.WIDE R14, R7.reuse, 0x4, R240 ;  /* 0x00000004070e7825 */ /* 0x040fe200078e02f0 */
[----:B------:R1:W3:Y:S04]  /*1a700*/  LD.E R6, desc[UR4][R16.64] ;  /* 0x0000000410067980 */ /* 0x0002e8000c101900 */
[----:B------:R-:W3:Y:S04]  /*1a710*/  LD.E R4, desc[UR4][R14.64] ;  /* 0x000000040e047980 */ /* 0x000ee8000c101900 */
[----:B------:R-:W4:Y:S01]  /*1a720*/  LD.E.64 R14, desc[UR4][R164.64+0x28] ;  /* 0x00002804a40e7980 */ /* 0x000f22000c101b00 */
[----:B------:R-:W-:-:S05]  /*1a730*/  IADD3 R9, PT, PT, R7, -R9, RZ ;  /* 0x8000000907097210 */ /* 0x000fca0007ffe0ff */
[----:B------:R-:W-:-:S05]  /*1a740*/  IMAD R9, R5, R9, -0x100 ;  /* 0xffffff0005097424 */ /* 0x000fca00078e0209 */
[----:B------:R-:W-:Y:S01]  /*1a750*/  SHF.R.S32.HI R7, RZ, 0x1f, R9 ;  /* 0x0000001fff077819 */ /* 0x000fe20000011409 */
[-C--:B--2---:R-:W-:Y:S02]  /*1a760*/  IMAD R5, R13, R9.reuse, RZ ;  /* 0x000000090d057224 */ /* 0x084fe400078e02ff */
[----:B-1----:R-:W-:-:S04]  /*1a770*/  IMAD.WIDE.U32 R16, R12, R9, RZ ;  /* 0x000000090c107225 */ /* 0x002fc800078e00ff */
        /* <DEDUP_REMOVED lines=10> */
[----:B------:R-:W-:Y:S01]  /*1a820*/  LEA.HI.X R230, R12, R230, R5, 0x1, P0 ;  /* 0x000000e60ce67211 */ /* 0x000fe200000f0c05 */
[----:B------:R-:W-:Y:S05]  /*1a830*/  BRA `(.L_x_2679) ;  /* 0x0000000000207947 */ /* 0x000fea0003800000 */
.L_x_2678:
        /* <DEDUP_REMOVED lines=8> */
.L_x_2679:
[----:B------:R-:W-:Y:S05]  /*1a8c0*/  BSYNC.RECONVERGENT B0 ;  /* 0x0000000000007941 */ /* 0x000fea0003800200 */
.L_x_2677:
[C---:B------:R-:W-:Y:S01]  /*1a8d0*/  IMAD.SHL.U32 R4, R226.reuse, 0x20, RZ ;  /* 0x00000020e2047824 */ /* 0x040fe200078e00ff */
[----:B------:R-:W-:Y:S01]  /*1a8e0*/  SHF.L.U64.HI R5, R226, 0x5, R227 ;  /* 0x00000005e2057819 */ /* 0x000fe200000102e3 */
[----:B------:R-:W-:Y:S01]  /*1a8f0*/  VIADD R44, R45, 0xfffffffe ;  /* 0xfffffffe2d2c7836 */ /* 0x000fe20000000000 */
[----:B------:R-:W-:Y:S02]  /*1a900*/  BSSY.RECONVERGENT B1, `(.L_x_2680) ;  /* 0x0000208000017945 */ /* 0x000fe40003800200 */
        /* <DEDUP_REMOVED lines=34> */
[----:B-1----:R-:W-:-:S03]  /*1ab30*/  IADD3 R10, P3, PT, R16, R4, RZ ;  /* 0x00000004100a7210 */ /* 0x002fc60007f7e0ff */
[----:B------:R-:W-:Y:S01]  /*1ab40*/  @P0 STS.128 [R46+0xb800], RZ ;  /* 0x00b800ff2e000388 */ /* 0x000fe20000000c00 */
[----:B------:R-:W-:-:S03]  /*1ab50*/  IADD3.X R11, PT, PT, R17, R5, RZ, P3, !PT ;  /* 0x00000005110b7210 */ /* 0x000fc60001ffe4ff */
[----:B------:R-:W-:Y:S01]  /*1ab60*/  @!PT LDS RZ, [RZ] ;  /* 0x00000000fffff984 */ /* 0x000fe20000000800 */
[----:B------:R-:W-:Y:S01]  /*1ab70*/  @!PT LDS RZ, [RZ] ;  /* 0x00000000fffff984 */ /* 0x000fe20000000800 */
[----:B------:R-:W-:Y:S01]  /*1ab80*/  @!PT LDS RZ, [RZ] ;  /* 0x00000000fffff984 */ /* 0x000fe20000000800 */
[----:B------:R1:W-:Y:S01]  /*1ab90*/  @!P0 LDGSTS.E.BYPASS.LTC128B.128 [R46+0xc000], desc[UR4][R20.64] ;  /* 0x0c000000142e8fae */ /* 0x0003e2000b981a04 */
[----:B--2---:R-:W-:-:S03]  /*1aba0*/  IADD3 R14, P3, PT, R10, R4, RZ ;  /* 0x000000040a0e7210 */ /* 0x004fc60007f7e0ff */
[----:B------:R-:W-:Y:S02]  /*1abb0*/  @P0 STS.128 [R46+0xc000], RZ ;  /* 0x00c000ff2e000388 */ /* 0x000fe40000000c00 */
[----:B------:R-:W-:Y:S02]  /*1abc0*/  IMAD.X R15, R11, 0x1, R5, P3 ;  /* 0x000000010b0f7824 */ /* 0x000fe400018e0605 */
[----:B------:R-:W-:Y:S01]  /*1abd0*/  @!PT LDS RZ, [RZ] ;  /* 0x00000000fffff984 */ /* 0x000fe20000000800 */
[----:B------:R-:W-:Y:S01]  /*1abe0*/  @!PT LDS RZ, [RZ] ;  /* 0x00000000fffff984 */ /* 0x000fe20000000800 */
[----:B------:R-:W-:Y:S01]  /*1abf0*/  @!PT LDS RZ, [RZ] ;  /* 0x00000000fffff984 */ /* 0x000fe20000000800 */
[----:B------:R2:W-:Y:S01]  /*1ac00*/  @!P0 LDGSTS.E.BYPASS.LTC128B.128 [R46+0xc800], desc[UR4][R18.64] ;  /* 0x0c800000122e8fae */ /* 0x0005e2000b981a04 */
[----:B---3--:R-:W-:-:S03]  /*1ac10*/  IADD3 R12, P3, PT, R14, R4, RZ ;  /* 0x000000040e0c7210 */ /* 0x008fc60007f7e0ff */
[----:B------:R-:W-:Y:S02]  /*1ac20*/  @P0 STS.128 [R46+0xc800], RZ ;  /* 0x00c800ff2e000388 */ /* 0x000fe40000000c00 */
[----:B------:R-:W-:Y:S02]  /*1ac30*/  IMAD.X R13, R15, 0x1, R5, P3 ;  /* 0x000000010f0d7824 */ /* 0x000fe400018e0605 */
[----:B------:R-:W-:Y:S01]  /*1ac40*/  @!PT LDS RZ, [RZ] ;  /* 0x00000000fffff984 */ /* 0x000fe20000000800 */
[----:B------:R-:W-:Y:S01]  /*1ac50*/  @!PT LDS RZ, [RZ] ;  /* 0x00000000fffff984 */ /* 0x000fe20000000800 */
[----:B------:R-:W-:Y:S01]  /*1ac60*/  @!PT LDS RZ, [RZ] ;  /* 0x00000000fffff984 */ /* 0x000fe20000000800 */
[----:B------:R3:W-:Y:S01]  /*1ac70*/  @!P0 LDGSTS.E.BYPASS.LTC128B.128 [R46+0xd000], desc[UR4][R16.64] ;  /* 0x0d000000102e8fae */ /* 0x0007e2000b981a04 */
[----:B----4-:R-:W-:-:S03]  /*1ac80*/  IADD3 R6, P3, PT, R12, R4, RZ ;  /* 0x000000040c067210 */ /* 0x010fc60007f7e0ff */
[----:B------:R-:W-:Y:S02]  /*1ac90*/  @P0 STS.128 [R46+0xd000], RZ ;  /* 0x00d000ff2e000388 */ /* 0x000fe40000000c00 */
[----:B------:R-:W-:Y:S02]  /*1aca0*/  IMAD.X R7, R13, 0x1, R5, P3 ;  /* 0x000000010d077824 */ /* 0x000fe400018e0605 */
[----:B------:R-:W-:Y:S01]  /*1acb0*/  @!PT LDS RZ, [RZ] ;  /* 0x00000000fffff984 */ /* 0x000fe20000000800 */
[----:B------:R-:W-:Y:S01]  /*1acc0*/  @!PT LDS RZ, [RZ] ;  /* 0x00000000fffff984 */ /* 0x000fe20000000800 */
[----:B------:R-:W-:Y:S01]  /*1acd0*/  @!PT LDS RZ, [RZ] ;  /* 0x00000000fffff984 */ /* 0x000fe20000000800 */
[----:B------:R4:W-:Y:S01]  /*1ace0*/  @!P0 LDGSTS.E.BYPASS.LTC128B.128 [R46+0xd800], desc[UR4][R10.64] ;  /* 0x0d8000000a2e8fae */ /* 0x0009e2000b981a04 */
[----:B-1----:R-:W-:-:S03]  /*1acf0*/  IADD3 R20, P3, PT, R6, R4, RZ ;  /* 0x0000000406147210 */ /* 0x002fc60007f7e0ff */
[----:B------:R-:W-:Y:S02]  /*1ad00*/  @P0 STS.128 [R46+0xd800], RZ ;  /* 0x00d800ff2e000388 */ /* 0x000fe40000000c00 */
[----:B------:R-:W-:Y:S02]  /*1ad10*/  IMAD.X R21, R7, 0x1, R5, P3 ;  /* 0x0000000107157824 */ /* 0x000fe400018e0605 */
[----:B------:R-:W-:Y:S01]  /*1ad20*/  @!PT LDS RZ, [RZ] ;  /* 0x00000000fffff984 */ /* 0x000fe20000000800 */
[----:B------:R-:W-:Y:S01]  /*1ad30*/  @!PT LDS RZ, [RZ] ;  /* 0x00000000fffff984 */ /* 0x000fe20000000800 */
[----:B------:R-:W-:Y:S01]  /*1ad40*/  @!PT LDS RZ, [RZ] ;  /* 0x00000000fffff984 */ /* 0x000fe20000000800 */
[----:B------:R-:W-:Y:S01]  /*1ad50*/  @!P0 LDGSTS.E.BYPASS.LTC128B.128 [R46+0xe000], desc[UR4][R14.64] ;  /* 0x0e0000000e2e8fae */ /* 0x000fe2000b981a04 */
        /* <DEDUP_REMOVED lines=8> */
[----:B------:R-:W-:Y:S01]  /*1ade0*/  @P0 STS.128 [R46+0xe800], RZ ;  /* 0x00e800ff2e000388 */ /* 0x000fe20000000c00 */
[----:B------:R-:W-:-:S03]  /*1adf0*/  IADD3.X R17, PT, PT, R19, R5, RZ, P3, !PT ;  /* 0x0000000513117210 */ /* 0x000fc60001ffe4ff */
[----:B------:R-:W-:Y:S01]  /*1ae00*/  @!PT LDS RZ, [RZ] ;  /* 0x00000000fffff984 */ /* 0x000fe20000000800 */
[----:B------:R-:W-:Y:S01]  /*1ae10*/  @!PT LDS RZ, [RZ] ;  /* 0x00000000fffff984 */ /* 0x000fe20000000800 */
[----:B------:R-:W-:Y:S01]  /*1ae20*/  @!PT LDS RZ, [RZ] ;  /* 0x00000000fffff984 */ /* 0x000fe20000000800 */
[----:B------:R-:W-:Y:S01]  /*1ae30*/  @!P0 LDGSTS.E.BYPASS.LTC128B.128 [R46+0xf000], desc[UR4][R6.64] ;  /* 0x0f000000062e8fae */ /* 0x000fe2000b981a04 */
[----:B----4-:R-:W-:-:S03]  /*1ae40*/  IADD3 R10, P4, PT, R16, R4, RZ ;  /* 0x00000004100a7210 */ /* 0x010fc60007f9e0ff */
[----:B------:R-:W-:Y:S01]  /*1ae50*/  @P0 STS.128 [R46+0xf000], RZ ;  /* 0x00f000ff2e000388 */ /* 0x000fe20000000c00 */
[----:B------:R-:W-:Y:S01]  /*1ae60*/  @!P0 IADD3 R4, P3, PT, R10, R4, RZ ;  /* 0x000000040a048210 */ /* 0x000fe20007f7e0ff */
[--C-:B------:R-:W-:Y:S02]  /*1ae70*/  IMAD.X R11, R17, 0x1, R5.reuse, P4 ;  /* 0x00000001110b7824 */ /* 0x100fe400020e0605 */
[----:B------:R-:W-:Y:S01]  /*1ae80*/  @!PT LDS RZ, [RZ] ;  /* 0x00000000fffff984 */ /* 0x000fe20000000800 */
[----:B------:R-:W-:Y:S01]  /*1ae90*/  @!PT LDS RZ, [RZ] ;  /* 0x00000000fffff984 */ /* 0x000fe20000000800 */
[----:B------:R-:W-:Y:S01]  /*1aea0*/  @!PT LDS RZ, [RZ] ;  /* 0x00000000fffff984 */ /* 0x000fe20000000800 */
[----:B------:R2:W-:Y:S02]  /*1aeb0*/  @!P0 LDGSTS.E.BYPASS.LTC128B.128 [R46+0xf800], desc[UR4][R20.64] ;  /* 0x0f800000142e8fae */ /* 0x0005e4000b981a04 */
[----:B------:R-:W-:Y:S02]  /*1aec0*/  @!P0 IMAD.X R5, R11, 0x1, R5, P3 ;  /* 0x000000010b058824 */ /* 0x000fe400018e0605 */
[----:B------:R-:W-:Y:S01]  /*1aed0*/  @P0 STS.128 [R46+0xf800], RZ ;  /* 0x00f800ff2e000388 */ /* 0x000fe20000000c00 */
[----:B------:R-:W-:-:S03]  /*1aee0*/  ISETP.GT.AND P3, PT, R44, R223, PT ;  /* 0x000000df2c00720c */ /* 0x000fc60003f64270 */
        /* <DEDUP_REMOVED lines=20> */
[----:B------:R-:W-:Y:S04]  /*1b030*/  LDSM.16.M88.4 R64, [R8] ;  /* 0x000000000840783b */ /* 0x000fe80000000200 */
[----:B------:R-:W4:Y:S04]  /*1b040*/  LDSM.16.M88.4 R56, [R193+0x2000] ;  /* 0x00200000c138783b */ /* 0x000f280000000200 */
[----:B-1----:R-:W1:Y:S04]  /*1b050*/  LDSM.16.M88.4 R12, [R193+0x4800] ;  /* 0x00480000c10c783b */ /* 0x002e680000000200 */
[----:B------:R-:W5:Y:S04]  /*1b060*/  LDSM.16.M88.4 R48, [R193+0x2800] ;  /* 0x00280000c130783b */ /* 0x000f680000000200 */
[----:B------:R-:W5:Y:S04]  /*1b070*/  LDSM.16.M88.4 R36, [R193+0x3000] ;  /* 0x00300000c124783b */ /* 0x000f680000000200 */
[----:B------:R-:W5:Y:S04]  /*1b080*/  LDSM.16.M88.4 R28, [R193+0x3800] ;  /* 0x00380000c11c783b */ /* 0x000f680000000200 */
[----:B--2---:R-:W2:Y:S04]  /*1b090*/  LDSM.16.M88.4 R20, [R193+0x4000] ;  /* 0x00400000c114783b */ /* 0x004ea80000000200 */
[----:B---3--:R-:W3:Y:S04]  /*1b0a0*/  LDSM.16.M88.4 R4, [R193+0x5000] ;  /* 0x00500000c104783b */ /* 0x008ee80000000200 */
[----:B------:R-:W3:Y:S04]  /*1b0b0*/  LDSM.16.M88.4 R128, [R193+0x5800] ;  /* 0x00580000c180783b */ /* 0x000ee80000000200 */
[----:B------:R-:W3:Y:S04]  /*1b0c0*/  LDSM.16.M88.4 R120, [R193+0x6000] ;  /* 0x00600000c178783b */ /* 0x000ee80000000200 */
[----:B------:R-:W3:Y:S04]  /*1b0d0*/  LDSM.16.M88.4 R112, [R193+0x6800] ;  /* 0x00680000c170783b */ /* 0x000ee80000000200 */
[----:B------:R-:W3:Y:S01]  /*1b0e0*/  LDSM.16.M88.4 R104, [R193+0x7000] ;  /* 0x00700000c168783b */ /* 0x000ee20000000200 */
[C---:B----4-:R-:W-:Y:S03]  /*1b0f0*/  HMMA.16816.F32 R60, R64.reuse, R56, RZ ;  /* 0x00000038403c723c */ /* 0x050fe600000018ff */
[----:B------:R-:W4:Y:S04]  /*1b100*/  LDSM.16.M88.4 R96, [R193+0x7800] ;  /* 0x00780000c160783b */ /* 0x000f280000000200 */
[----:B------:R-:W4:Y:S01]  /*1b110*/  LDSM.16.M88.4 R88, [R193+0x8000] ;  /* 0x00800000c158783b */ /* 0x000f220000000200 */
[C---:B-1----:R-:W-:Y:S03]  /*1b120*/  HMMA.16816.F32 R16, R64.reuse, R12, RZ ;  /* 0x0000000c4010723c */ /* 0x042fe600000018ff */
[----:B------:R-:W1:Y:S04]  /*1b130*/  LDSM.16.M88.4 R80, [R193+0x8800] ;  /* 0x00880000c150783b */ /* 0x000e680000000200 */
[----:B------:R-:W1:Y:S01]  /*1b140*/  LDSM.16.M88.4 R72, [R193+0x9000] ;  /* 0x00900000c148783b */ /* 0x000e620000000200 */
[C---:B------:R-:W-:Y:S03]  /*1b150*/  HMMA.16816.F32 R56, R64.reuse, R58, RZ ;  /* 0x0000003a4038723c */ /* 0x040fe600000018ff */
[----:B------:R-:W1:Y:S04]  /*1b160*/  LDSM.16.M88.4 R204, [R193+0x9800] ;  /* 0x00980000c1cc783b */ /* 0x000e680000000200 */
[----:B------:R-:W-:Y:S01]  /*1b170*/  LDSM.16.M88.4 R196, [R192] ;  /* 0x00000000c0c4783b */ /* 0x000fe20000000200 */
[C---:B------:R-:W-:Y:S03]  /*1b180*/  HMMA.16816.F32 R12, R64.reuse, R14, RZ ;  /* 0x0000000e400c723c */ /* 0x040fe600000018ff */
[----:B------:R-:W1:Y:S04]  /*1b190*/  LDSM.16.M88.4 R180, [R212+0x2000] ;  /* 0x00200000d4b4783b */ /* 0x000e680000000200 */
[----:B------:R-:W1:Y:S01]  /*1b1a0*/  LDSM.16.M88.4 R176, [R212+0x4800] ;  /* 0x00480000d4b0783b */ /* 0x000e620000000200 */
[C---:B-----5:R-:W-:Y:S03]  /*1b1b0*/  HMMA.16816.F32 R52, R64.reuse, R48, RZ ;  /* 0x000000304034723c */ /* 0x060fe600000018ff */
[----:B------:R-:W5:Y:S04]  /*1b1c0*/  LDSM.16.M88.4 R200, [R212+0x2800] ;  /* 0x00280000d4c8783b */ /* 0x000f680000000200 */
[----:B------:R-:W5:Y:S01]  /*1b1d0*/  LDSM.16.M88.4 R192, [R212+0x3000] ;  /* 0x00300000d4c0783b */ /* 0x000f620000000200 */
[C---:B------:R-:W-:Y:S03]  /*1b1e0*/  HMMA.16816.F32 R40, R64.reuse, R36, RZ ;  /* 0x000000244028723c */ /* 0x040fe600000018ff */
[----:B------:R-:W5:Y:S04]  /*1b1f0*/  LDSM.16.M88.4 R188, [R212+0x3800] ;  /* 0x00380000d4bc783b */ /* 0x000f680000000200 */
[----:B------:R-:W5:Y:S01]  /*1b200*/  LDSM.16.M88.4 R184, [R212+0x4000] ;  /* 0x00400000d4b8783b */ /* 0x000f620000000200 */
[C---:B------:R-:W-:Y:S03]  /*1b210*/  HMMA.16816.F32 R32, R64.reuse, R28, RZ ;  /* 0x0000001c4020723c */ /* 0x040fe600000018ff */
[----:B------:R-:W-:Y:S04]  /*1b220*/  LDSM.16.M88.4 R208, [R212+0x9000] ;  /* 0x00900000d4d0783b */ /* 0x000fe80000000200 */
[----:B------:R-:W0:Y:S01]  /*1b230*/  LDGDEPBAR ;  /* 0x00000000000079af */ /* 0x000e220000000000 */
[C---:B--2---:R-:W-:Y:S08]  /*1b240*/  HMMA.16816.F32 R24, R64.reuse, R20, RZ ;  /* 0x000000144018723c */ /* 0x044ff000000018ff */
[C---:B---3--:R-:W-:Y:S08]  /*1b250*/  HMMA.16816.F32 R8, R64.reuse, R4, RZ ;  /* 0x000000044008723c */ /* 0x048ff000000018ff */
[C---:B------:R-:W-:Y:S08]  /*1b260*/  HMMA.16816.F32 R172, R64.reuse, R128, RZ ;  /* 0x0000008040ac723c */ /* 0x040ff000000018ff */
[C---:B------:R-:W-:Y:S08]  /*1b270*/  HMMA.16816.F32 R124, R64.reuse, R120, RZ ;  /* 0x00000078407c723c */ /* 0x040ff000000018ff */
[C---:B------:R-:W-:Y:S08]  /*1b280*/  HMMA.16816.F32 R116, R64.reuse, R112, RZ ;  /* 0x000000704074723c */ /* 0x040ff000000018ff */
[C---:B------:R-:W-:Y:S08]  /*1b290*/  HMMA.16816.F32 R108, R64.reuse, R104, RZ ;  /* 0x00000068406c723c */ /* 0x040ff000000018ff */
[C---:B----4-:R-:W-:Y:S08]  /*1b2a0*/  HMMA.16816.F32 R100, R64.reuse, R96, RZ ;  /* 0x000000604064723c */ /* 0x050ff000000018ff */
        /* <DEDUP_REMOVED lines=18> */
[----:B------:R-:W-:Y:S07]  /*1b3d0*/  LDSM.16.M88.4 R204, [R212+0x5800] ;  /* 0x00580000d4cc783b */ /* 0x000fee0000000200 */
        /* <DEDUP_REMOVED lines=23> */
[----:B------:R-:W-:Y:S07]  /*1b550*/  LDSM.16.M88.4 R204, [R213] ;  /* 0x00000000d5cc783b */ /* 0x000fee0000000200 */
[C---:B--2---:R-:W-:Y:S08]  /*1b560*/  HMMA.16816.F32 R92, R196.reuse, R176, R92 ;  /* 0x000000b0c45c723c */ /* 0x044ff0000000185c */
[C---:B------:R-:W-:Y:S01]  /*1b570*/  HMMA.16816.F32 R88, R196.reuse, R178, R88 ;  /* 0x000000b2c458723c */ /* 0x040fe20000001858 */
[----:B------:R-:W2:Y:S07]  /*1b580*/  LDSM.16.M88.4 R176, [R171+0x3000] ;  /* 0x00300000abb0783b */ /* 0x000eae0000000200 */
[C---:B---3--:R-:W-:Y:S08]  /*1b590*/  HMMA.16816.F32 R124, R196.reuse, R200, R124 ;  /* 0x000000c8c47c723c */ /* 0x048ff0000000187c */
[C---:B------:R-:W-:Y:S01]  /*1b5a0*/  HMMA.16816.F32 R120, R196.reuse, R202, R120 ;  /* 0x000000cac478723c */ /* 0x040fe20000001878 */
[----:B------:R-:W3:Y:S04]  /*1b5b0*/  LDSM.16.M88.4 R200, [R212+0x9800] ;  /* 0x00980000d4c8783b */ /* 0x000ee80000000200 */
[----:B------:R-:W-:Y:S03]  /*1b5c0*/  LDSM.16.M88.4 R212, [R171+0x4800] ;  /* 0x00480000abd4783b */ /* 0x000fe60000000200 */
        /* <DEDUP_REMOVED lines=10> */
[----:B------:R-:W-:Y:S01]  /*1b670*/  HMMA.16816.F32 R80, R196, R182, R80 ;  /* 0x000000b6c450723c */ /* 0x000fe20000001850 */
[----:B------:R-:W1:Y:S07]  /*1b680*/  LDSM.16.M88.4 R180, [R171+0x4000] ;  /* 0x00400000abb4783b */ /* 0x000e6e0000000200 */
[C---:B--2---:R-:W-:Y:S08]  /*1b690*/  HMMA.16816.F32 R40, R204.reuse, R176, R40 ;  /* 0x000000b0cc28723c */ /* 0x044ff00000001828 */
[----:B------:R-:W-:Y:S01]  /*1b6a0*/  HMMA.16816.F32 R36, R204, R178, R36 ;  /* 0x000000b2cc24723c */ /* 0x000fe20000001824 */
[----:B------:R-:W2:Y:S07]  /*1b6b0*/  LDSM.16.M88.4 R176, [R171+0x5000] ;  /* 0x00500000abb0783b */ /* 0x000eae0000000200 */
[C---:B------:R-:W-:Y:S08]  /*1b6c0*/  HMMA.16816.F32 R76, R196.reuse, R208, R76 ;  /* 0x000000d0c44c723c */ /* 0x040ff0000000184c */
[C---:B------:R-:W-:Y:S01]  /*1b6d0*/  HMMA.16816.F32 R72, R196.reuse, R210, R72 ;  /* 0x000000d2c448723c */ /* 0x040fe20000001848 */
[----:B------:R-:W2:Y:S07]  /*1b6e0*/  LDSM.16.M88.4 R208, [R171+0x5800] ;  /* 0x00580000abd0783b */ /* 0x000eae0000000200 */
[C---:B---3--:R-:W-:Y:S08]  /*1b6f0*/  HMMA.16816.F32 R68, R196.reuse, R200, R68 ;  /* 0x000000c8c444723c */ /* 0x048ff00000001844 */
[----:B------:R-:W-:Y:S01]  /*1b700*/  HMMA.16816.F32 R64, R196, R202, R64 ;  /* 0x000000cac440723c */ /* 0x000fe20000001840 */
[----:B------:R-:W3:Y:S04]  /*1b710*/  LDSM.16.M88.4 R200, [R171+0x6000] ;  /* 0x00600000abc8783b */ /* 0x000ee80000000200 */
[----:B------:R-:W3:Y:S03]  /*1b720*/  LDSM.16.M88.4 R196, [R171+0x6800] ;  /* 0x00680000abc4783b */ /* 0x000ee60000000200 */
        /* <DEDUP_REMOVED lines=17> */
[----:B------:R-:W-:Y:S07]  /*1b840*/  LDSM.16.M88.4 R212, [R216] ;  /* 0x00000000d8d4783b */ /* 0x000fee0000000200 */
        /* <DEDUP_REMOVED lines=25> */
[----:B------:R-:W-:Y:S01]  /*1b9e0*/  HMMA.16816.F32 R64, R204, R210, R64 ;  /* 0x000000d2cc40723c */ /* 0x000fe20000001840 */
[----:B------:R-:W2:Y:S04]  /*1b9f0*/  LDSM.16.M88.4 R208, [R170+0x5800] ;  /* 0x00580000aad0783b */ /* 0x000ea80000000200 */
[----:B------:R-:W2:Y:S03]  /*1ba00*/  LDSM.16.M88.4 R204, [R170+0x6000] ;  /* 0x00600000aacc783b */ /* 0x000ea60000000200 */
        /* <DEDUP_REMOVED lines=19> */
[----:B------:R-:W-:Y:S01]  /*1bb40*/  HMMA.16816.F32 R4, R212, R178, R4 ;  /* 0x000000b2d404723c */ /* 0x000fe20000001804 */
[----:B------:R-:W2:Y:S01]  /*1bb50*/  LDSM.16.M88.4 R176, [R170+0x9800] ;  /* 0x00980000aab0783b */ /* 0x000ea20000000200 */
[----:B------:R-:W-:-:S06]  /*1bb60*/  DEPBAR.LE SB0, 0x0 ;  /* 0x000080000000791a */ /* 0x000fcc0000000000 */
        /* <DEDUP_REMOVED lines=13> */
[C---:B------:R-:W-:Y:S08]  /*1bc40*/  HMMA.16816.F32 R80, R212.reuse, R186, R80 ;  /* 0x000000bad450723c */ /* 0x040ff00000001850 */
[C---:B-1----:R-:W-:Y:S08]  /*1bc50*/  HMMA.16816.F32 R76, R212.reuse, R180, R76 ;  /* 0x000000b4d44c723c */ /* 0x042ff0000000184c */
[C---:B------:R-:W-:Y:S08]  /*1bc60*/  HMMA.16816.F32 R72, R212.reuse, R182, R72 ;  /* 0x000000b6d448723c */ /* 0x040ff00000001848 */
[C---:B--2---:R-:W-:Y:S08]  /*1bc70*/  HMMA.16816.F32 R68, R212.reuse, R176, R68 ;  /* 0x000000b0d444723c */ /* 0x044ff00000001844 */
[----:B------:R-:W-:Y:S01]  /*1bc80*/  HMMA.16816.F32 R64, R212, R178, R64 ;  /* 0x000000b2d440723c */ /* 0x000fe20000001840 */
[----:B------:R-:W-:Y:S06]  /*1bc90*/  BAR.SYNC.DEFER_BLOCKING 0x0 ;  /* 0x0000000000007b1d */ /* 0x000fec0000010000 */
[----:B------:R-:W-:-:S13]  /*1bca0*/  @!P3 BRA `(.L_x_2681) ;  /* 0x0000000c0034b947 */ /* 0x000fda0003800000 */
[----:B------:R-:W-:Y:S04]  /*1bcb0*/  BSSY.RECONVERGENT B0, `(.L_x_2682) ;  /* 0x000004b000007945 */ /* 0x000fe80003800200 */
[----:B------:R-:W-:Y:S05]  /*1bcc0*/  @!P1 BRA `(.L_x_2683) ;  /* 0x0000000400049947 */ /* 0x000fea0003800000 */
[----:B------:R-:W2:Y:S01]  /*1bcd0*/  LD.E R180, desc[UR4][R164.64+0x170] ;  /* 0x00017004a4b47980 */ /* 0x000ea2000c101900 */
[----:B------:R-:W-:-:S05]  /*1bce0*/  SHF.L.U32 R178, R45, 0x8, RZ ;  /* 0x000000082db27819 */ /* 0x000fca00000006ff */
[C---:B------:R-:W-:Y:S02]  /*1bcf0*/  VIADD R47, R178.reuse, 0xfffffe00 ;  /* 0xfffffe00b22f7836 */ /* 0x040fe40000000000 */
[----:B------:R-:W-:-:S03]  /*1bd00*/  VIADD R178, R178, 0xfffffd00 ;  /* 0xfffffd00b2b27836 */ /* 0x000fc60000000000 */
[----:B------:R-:W-:Y:S02]  /*1bd10*/  IABS R46, R47 ;  /* 0x0000002f002e7213 */ /* 0x000fe40000000000 */
[----:B------:R-:W-:Y:S02]  /*1bd20*/  IABS R170, R178 ;  /* 0x000000b200aa7213 */ /* 0x000fe40000000000 */
[-C--:B--2---:R-:W-:Y:S02]  /*1bd30*/  IABS R176, R180.reuse ;  /* 0x000000b400b07213 */ /* 0x084fe40000000000 */
[-C--:B------:R-:W-:Y:S02]  /*1bd40*/  IABS R171, R180.reuse ;  /* 0x000000b400ab7213 */ /* 0x080fe40000000000 */
[----:B------:R-:W1:Y:S01]  /*1bd50*/  I2F.RP R182, R176 ;  /* 0x000000b000b67306 */ /* 0x000e620000209400 */
[-C--:B------:R-:W-:Y:S02]  /*1bd60*/  LOP3.LUT R178, R178, R180.reuse, RZ, 0x3c, !PT ;  /* 0x000000b4b2b27212 */ /* 0x080fe400078e3cff */
[----:B------:R-:W-:Y:S01]  /*1bd70*/  IMAD.MOV R171, RZ, RZ, -R171 ;  /* 0x000000ffffab7224 */ /* 0x000fe200078e0aab */
[----:B------:R-:W-:-:S04]  /*1bd80*/  LOP3.LUT R47, R47, R180, RZ, 0x3c, !PT ;  /* 0x000000b42f2f7212 */ /* 0x000fc800078e3cff */
[----:B------:R-:W-:Y:S01]  /*1bd90*/  ISETP.GE.AND P4, PT, R47, RZ, PT ;  /* 0x000000ff2f00720c */ /* 0x000fe20003f86270 */
[----:B-1----:R-:W1:Y:S02]  /*1bda0*/  MUFU.RCP R182, R182 ;  /* 0x000000b600b67308 */ /* 0x002e640000001000 */
[----:B-1----:R-:W-:-:S06]  /*1bdb0*/  VIADD R182, R182, 0xffffffe ;  /* 0x0ffffffeb6b67836 */ /* 0x002fcc0000000000 */
[----:B------:R-:W1:Y:S02]  /*1bdc0*/  F2I.FTZ.U32.TRUNC.NTZ R183, R182 ;  /* 0x000000b600b77305 */ /* 0x000e64000021f000 */
[----:B-1----:R-:W-:Y:S01]  /*1bdd0*/  IMAD.MOV R179, RZ, RZ, -R183 ;  /* 0x000000ffffb37224 */ /* 0x002fe200078e0ab7 */
[----:B------:R-:W-:-:S03]  /*1bde0*/  MOV R182, RZ ;  /* 0x000000ff00b67202 */ /* 0x000fc60000000f00 */
        /* <DEDUP_REMOVED lines=26> */
[C---:B------:R-:W-:Y:S02]  /*1bf90*/  IMAD.WIDE R178, R170.reuse, 0x4, R240 ;  /* 0x00000004aab27825 */ /* 0x040fe400078e02f0 */
        /* <DEDUP_REMOVED lines=20> */
.L_x_2683:
        /* <DEDUP_REMOVED lines=8> */
.L_x_2684:
[----:B------:R-:W-:Y:S05]  /*1c160*/  BSYNC.RECONVERGENT B0 ;  /* 0x0000000000007941 */ /* 0x000fea0003800200 */
.L_x_2682:
[----:B------:R-:W1:Y:S01]  /*1c170*/  S2R R171, SR_TID.X ;  /* 0x0000000000ab7919 */ /* 0x000e620000002100 */
[C---:B------:R-:W-:Y:S01]  /*1c180*/  IMAD.SHL.U32 R47, R224.reuse, 0x10, RZ ;  /* 0x00000010e02f7824 */ /* 0x040fe200078e00ff */
[C-C-:B------:R-:W-:Y:S01]  /*1c190*/  SHF.L.U64.HI R46, R224.reuse, 0x4, R225.reuse ;  /* 0x00000004e02e7819 */ /* 0x140fe200000102e1 */
[C---:B------:R-:W-:Y:S01]  /*1c1a0*/  IMAD.SHL.U32 R177, R224.reuse, 0x20, RZ ;  /* 0x00000020e0b17824 */ /* 0x040fe200078e00ff */
[----:B------:R-:W-:Y:S01]  /*1c1b0*/  SHF.L.U64.HI R178, R224, 0x5, R225 ;  /* 0x00000005e0b27819 */ /* 0x000fe200000102e1 */
[C---:B------:R-:W-:Y:S01]  /*1c1c0*/  IMAD.SHL.U32 R176, R47.reuse, 0x2, RZ ;  /* 0x000000022fb07824 */ /* 0x040fe200078e00ff */
[----:B------:R-:W-:Y:S01]  /*1c1d0*/  SHF.L.U64.HI R46, R47, 0x1, R46 ;  /* 0x000000012f2e7819 */ /* 0x000fe2000001022e */
[----:B------:R-:W2:Y:S01]  /*1c1e0*/  S2UR UR6, SR_CgaCtaId ;  /* 0x00000000000679c3 */ /* 0x000ea20000008800 */
[----:B------:R-:W-:Y:S01]  /*1c1f0*/  UMOV UR7, 0x400 ;  /* 0x0000040000077882 */ /* 0x000fe20000000000 */
[----:B------:R-:W-:Y:S01]  /*1c200*/  @!P0 IMAD.MOV.U32 R192, RZ, RZ, R229 ;  /* 0x000000ffffc08224 */ /* 0x000fe200078e00e5 */
[----:B------:R-:W-:Y:S01]  /*1c210*/  IADD3 R184, P3, P1, R177, R229, R176 ;  /* 0x000000e5b1b87210 */ /* 0x000fe2000797e0b0 */
[----:B------:R-:W-:-:S03]  /*1c220*/  @!P0 IMAD.MOV.U32 R193, RZ, RZ, R228 ;  /* 0x000000ffffc18224 */ /* 0x000fc600078e00e4 */
[----:B------:R-:W-:Y:S02]  /*1c230*/  IADD3.X R185, PT, PT, R178, R228, R46, P3, P1 ;  /* 0x000000e4b2b97210 */ /* 0x000fe40001fe242e */
[----:B------:R-:W-:-:S05]  /*1c240*/  IADD3 R182, P1, PT, R184, R177, RZ ;  /* 0x000000b1b8b67210 */ /* 0x000fca0007f3e0ff */
[----:B------:R-:W-:Y:S01]  /*1c250*/  IMAD.X R183, R185, 0x1, R178, P1 ;  /* 0x00000001b9b77824 */ /* 0x000fe200008e06b2 */
[----:B------:R-:W-:-:S05]  /*1c260*/  IADD3 R180, P1, PT, R182, R177, RZ ;  /* 0x000000b1b6b47210 */ /* 0x000fca0007f3e0ff */
[--C-:B------:R-:W-:Y:S01]  /*1c270*/  IMAD.X R181, R183, 0x1, R178.reuse, P1 ;  /* 0x00000001b7b57824 */ /* 0x100fe200008e06b2 */
[-C--:B------:R-:W-:Y:S01]  /*1c280*/  IADD3 R186, P1, PT, R180, R177.reuse, RZ ;  /* 0x000000b1b4ba7210 */ /* 0x080fe20007f3e0ff */
[----:B--2---:R-:W-:Y:S01]  /*1c290*/  ULEA UR6, UR6, UR7, 0x18 ;  /* 0x0000000706067291 */ /* 0x004fe2000f8ec0ff */
[----:B-1----:R-:W-:Y:S02]  /*1c2a0*/  IMAD.SHL.U32 R170, R171, 0x8, RZ ;  /* 0x00000008abaa7824 */ /* 0x002fe400078e00ff */
[----:B------:R-:W-:Y:S01]  /*1c2b0*/  IADD3 R188, P3, PT, R186, R177, RZ ;  /* 0x000000b1babc7210 */ /* 0x000fe20007f7e0ff */
[--C-:B------:R-:W-:Y:S01]  /*1c2c0*/  IMAD.X R187, R181, 0x1, R178.reuse, P1 ;  /* 0x00000001b5bb7824 */ /* 0x100fe200008e06b2 */
[----:B------:R-:W-:Y:S02]  /*1c2d0*/  @!P0 IADD3 R190, P1, PT, R176, R229, RZ ;  /* 0x000000e5b0be8210 */ /* 0x000fe40007f3e0ff */
[----:B------:R-:W-:Y:S01]  /*1c2e0*/  LOP3.LUT R47, R170, 0x1c0, RZ, 0xc0, !PT ;  /* 0x000001c0aa2f7812 */ /* 0x000fe200078ec0ff */
[----:B------:R-:W-:-:S02]  /*1c2f0*/  IMAD.X R189, R187, 0x1, R178, P3 ;  /* 0x00000001bbbd7824 */ /* 0x000fc400018e06b2 */
[----:B------:R-:W-:Y:S01]  /*1c300*/  @!P0 IMAD.X R191, R46, 0x1, R228, P1 ;  /* 0x000000012ebf8824 */ /* 0x000fe200008e06e4 */
[----:B------:R-:W-:-:S04]  /*1c310*/  LOP3.LUT R47, R47, 0x38, R171, 0xf8, !PT ;  /* 0x000000382f2f7812 */ /* 0x000fc800078ef8ab */
[----:B------:R-:W-:-:S04]  /*1c320*/  LOP3.LUT R47, R47, 0x38, R170, 0x78, !PT ;  /* 0x000000382f2f7812 */ /* 0x000fc800078e78aa */
[----:B------:R-:W-:Y:S02]  /*1c330*/  LOP3.LUT R47, R47, 0x1e00, R170, 0xf8, !PT ;  /* 0x00001e002f2f7812 */ /* 0x000fe400078ef8aa */
[-C--:B------:R-:W-:Y:S02]  /*1c340*/  IADD3 R170, P3, PT, R188, R177.reuse, RZ ;  /* 0x000000b1bcaa7210 */ /* 0x080fe40007f7e0ff */
[----:B------:R-:W-:Y:S02]  /*1c350*/  LEA R47, R47, UR6, 0x1 ;  /* 0x000000062f2f7c11 */ /* 0x000fe4000f8e08ff */
[----:B------:R-:W-:Y:S01]  /*1c360*/  IADD3 R194, P1, PT, R170, R177, RZ ;  /* 0x000000b1aac27210 */ /* 0x000fe20007f3e0ff */
[--C-:B------:R-:W-:Y:S02]  /*1c370*/  IMAD.X R171, R189, 0x1, R178.reuse, P3 ;  /* 0x00000001bdab7824 */ /* 0x100fe400018e06b2 */
[----:B------:R-:W-:Y:S01]  /*1c380*/  @!PT LDS RZ, [RZ] ;  /* 0x00000000fffff984 */ /* 0x000fe20000000800 */
[----:B------:R-:W-:Y:S01]  /*1c390*/  @!PT LDS RZ, [RZ] ;  /* 0x00000000fffff984 */ /* 0x000fe20000000800 */
[----:B------:R-:W-:Y:S01]  /*1c3a0*/  @!PT LDS RZ, [RZ] ;  /* 0x00000000fffff984 */ /* 0x000fe20000000800 */
[----:B------:R1:W-:Y:S02]  /*1c3b0*/  @!P0 LDGSTS.E.BYPASS.LTC128B.128 [R47+0x2000], desc[UR4][R192.64] ;  /* 0x02000000c02f8fae */ /* 0x0003e4000b981a04 */
[----:B------:R-:W-:-:S02]  /*1c3c0*/  IMAD.X R195, R171, 0x1, R178, P1 ;  /* 0x00000001abc37824 */ /* 0x000fc400008e06b2 */
        /* <DEDUP_REMOVED lines=14> */
[----:B------:R-:W-:Y:S01]  /*1c4b0*/  @!P0 LDGSTS.E.BYPASS.LTC128B.128 [R47+0x3800], desc[UR4][R182.64] ;  /* 0x03800000b62f8fae */ /* 0x000fe2000b981a04 */
[----:B-1----:R-:W-:-:S03]  /*1c4c0*/  IADD3 R192, P1, PT, R194, R177, RZ ;  /* 0x000000b1c2c07210 */ /* 0x002fc60007f3e0ff */
[----:B------:R2:W-:Y:S02]  /*1c4d0*/  @P0 STS.128 [R47+0x3800], RZ ;  /* 0x003800ff2f000388 */ /* 0x0005e40000000c00 */
[----:B------:R-:W-:Y:S02]  /*1c4e0*/  IMAD.X R193, R195, 0x1, R178, P1 ;  /* 0x00000001c3c17824 */ /* 0x000fe400008e06b2 */
        /* <DEDUP_REMOVED lines=17> */
[----:B------:R-:W-:Y:S04]  /*1c600*/  @!P0 LDGSTS.E.BYPASS.LTC128B.128 [R47+0x5000], desc[UR4][R188.64] ;  /* 0x05000000bc2f8fae */ /* 0x000fe8000b981a04 */
[----:B------:R2:W-:Y:S04]  /*1c610*/  @P0 STS.128 [R47+0x5000], RZ ;  /* 0x005000ff2f000388 */ /* 0x0005e80000000c00 */
[----:B------:R-:W-:Y:S01]  /*1c620*/  @!PT LDS RZ, [RZ] ;  /* 0x00000000fffff984 */ /* 0x000fe20000000800 */
[----:B------:R-:W-:Y:S01]  /*1c630*/  @!PT LDS RZ, [RZ] ;  /* 0x00000000fffff984 */ /* 0x000fe20000000800 */
[----:B------:R-:W-:Y:S01]  /*1c640*/  @!PT LDS RZ, [RZ] ;  /* 0x00000000fffff984 */ /* 0x000fe20000000800 */
[----:B------:R3:W-:Y:S01]  /*1c650*/  @!P0 LDGSTS.E.BYPASS.LTC128B.128 [R47+0x5800], desc[UR4][R170.64] ;  /* 0x05800000aa2f8fae */ /* 0x0007e2000b981a04 */
[----:B-1----:R-:W-:-:S03]  /*1c660*/  IADD3 R180, P1, PT, R184, R177, RZ ;  /* 0x000000b1b8b47210 */ /* 0x002fc60007f3e0ff */
[----:B------:R2:W-:Y:S02]  /*1c670*/  @P0 STS.128 [R47+0x5800], RZ ;  /* 0x005800ff2f000388 */ /* 0x0005e40000000c00 */
[--C-:B------:R-:W-:Y:S01]  /*1c680*/  IMAD.X R181, R185, 0x1, R178.reuse, P1 ;  /* 0x00000001b9b57824 */ /* 0x100fe200008e06b2 */
[-C--:B------:R-:W-:Y:S01]  /*1c690*/  IADD3 R182, P1, PT, R180, R177.reuse, RZ ;  /* 0x000000b1b4b67210 */ /* 0x080fe20007f3e0ff */
[----:B------:R-:W-:Y:S01]  /*1c6a0*/  @!PT LDS RZ, [RZ] ;  /* 0x00000000fffff984 */ /* 0x000fe20000000800 */
[----:B------:R-:W-:Y:S01]  /*1c6b0*/  @!PT LDS RZ, [RZ] ;  /* 0x00000000fffff984 */ /* 0x000fe20000000800 */
[----:B------:R-:W-:Y:S01]  /*1c6c0*/  @!PT LDS RZ, [RZ] ;  /* 0x00000000fffff984 */ /* 0x000fe20000000800 */
[----:B------:R2:W-:Y:S04]  /*1c6d0*/  @!P0 LDGSTS.E.BYPASS.LTC128B.128 [R47+0x6000], desc[UR4][R194.64] ;  /* 0x06000000c22f8fae */ /* 0x0005e8000b981a04 */
[----:B------:R-:W-:Y:S01]  /*1c6e0*/  IMAD.X R183, R181, 0x1, R178, P1 ;  /* 0x00000001b5b77824 */ /* 0x000fe200008e06b2 */
[----:B------:R2:W-:Y:S04]  /*1c6f0*/  @P0 STS.128 [R47+0x6000], RZ ;  /* 0x006000ff2f000388 */ /* 0x0005e80000000c00 */
[----:B------:R-:W-:Y:S01]  /*1c700*/  @!PT LDS RZ, [RZ] ;  /* 0x00000000fffff984 */ /* 0x000fe20000000800 */
[----:B------:R-:W-:Y:S01]  /*1c710*/  @!PT LDS RZ, [RZ] ;  /* 0x00000000fffff984 */ /* 0x000fe20000000800 */
[----:B------:R-:W-:Y:S01]  /*1c720*/  @!PT LDS RZ, [RZ] ;  /* 0x00000000fffff984 */ /* 0x000fe20000000800 */
[----:B------:R2:W-:Y:S04]  /*1c730*/  @!P0 LDGSTS.E.BYPASS.LTC128B.128 [R47+0x6800], desc[UR4][R192.64] ;  /* 0x06800000c02f8fae */ /* 0x0005e8000b981a04 */
[----:B------:R2:W-:Y:S01]  /*1c740*/  @P0 STS.128 [R47+0x6800], RZ ;  /* 0x006800ff2f000388 */ /* 0x0005e20000000c00 */
[----:B---3--:R-:W-:-:S03]  /*1c750*/  IADD3 R170, P3, PT, R182, R177, RZ ;  /* 0x000000b1b6aa7210 */ /* 0x008fc60007f7e0ff */
[----:B------:R-:W-:Y:S01]  /*1c760*/  @!PT LDS RZ, [RZ] ;  /* 0x00000000fffff984 */ /* 0x000fe20000000800 */
[----:B------:R-:W-:Y:S01]  /*1c770*/  @!PT LDS RZ, [RZ] ;  /* 0x00000000fffff984 */ /* 0x000fe20000000800 */
[----:B------:R-:W-:Y:S01]  /*1c780*/  @!PT LDS RZ, [RZ] ;  /* 0x00000000fffff984 */ /* 0x000fe20000000800 */
[----:B------:R2:W-:Y:S01]  /*1c790*/  @!P0 LDGSTS.E.BYPASS.LTC128B.128 [R47+0x7000], desc[UR4][R190.64] ;  /* 0x07000000be2f8fae */ /* 0x0005e2000b981a04 */
[----:B------:R-:W-:Y:S01]  /*1c7a0*/  @!P0 IADD3 R176, P1, PT, R170, R177, RZ ;  /* 0x000000b1aab08210 */ /* 0x000fe20007f3e0ff */
[--C-:B------:R-:W-:Y:S02]  /*1c7b0*/  IMAD.X R171, R183, 0x1, R178.reuse, P3 ;  /* 0x00000001b7ab7824 */ /* 0x100fe400018e06b2 */
        /* <DEDUP_REMOVED lines=28> */
.L_x_2681:
[----:B------:R-:W-:Y:S05]  /*1c980*/  BSYNC.RECONVERGENT B1 ;  /* 0x0000000000017941 */ /* 0x000fea0003800200 */
.L_x_2680:
[--C-:B------:R-:W-:Y:S01]  /*1c990*/  IMAD R210, R45, 0x100, R168.reuse ;  /* 0x000001002dd27824 */ /* 0x100fe200078e02a8 */
[----:B------:R1:W-:Y:S03]  /*1c9a0*/  STL [R1+0x38], R240 ;  /* 0x000038f001007387 */ /* 0x0003e60000100800 */
[C---:B------:R-:W-:Y:S01]  /*1c9b0*/  VIADD R46, R210.reuse, 0xfffffe00 ;  /* 0xfffffe00d22e7836 */ /* 0x040fe20000000000 */
[----:B------:R-:W-:Y:S01]  /*1c9c0*/  STL [R1+0x34], R238 ;  /* 0x000034ee01007387 */ /* 0x000fe20000100800 */
[C---:B--2---:R-:W-:Y:S02]  /*1c9d0*/  VIADD R182, R210.reuse, 0xfffffe08 ;  /* 0xfffffe08d2b67836 */ /* 0x044fe40000000000 */
[----:B------:R-:W-:Y:S01]  /*1c9e0*/  VIADD R180, R210, 0xfffffe10 ;  /* 0xfffffe10d2b47836 */ /* 0x000fe20000000000 */
[-C--:B------:R-:W-:Y:S01]  /*1c9f0*/  ISETP.GE.AND P1, PT, R46, R246.reuse, PT ;  /* 0x000000f62e00720c */ /* 0x080fe20003f26270 */
[----:B------:R-:W-:Y:S01]  /*1ca00*/  VIADD R232, R210, 0xfffffe18 ;  /* 0xfffffe18d2e87836 */ /* 0x000fe20000000000 */
[-C--:B------:R-:W-:Y:S01]  /*1ca10*/  ISETP.GE.AND P4, PT, R46, R239.reuse, PT ;  /* 0x000000ef2e00720c */ /* 0x080fe20003f86270 */
[----:B------:R2:W-:Y:S01]  /*1ca20*/  STL [R1+0x30], R237 ;  /* 0x000030ed01007387 */ /* 0x0005e20000100800 */
[----:B------:R-:W-:Y:S01]  /*1ca30*/  FSEL R60, R60, -INF , P1 ;  /* 0xff8000003c3c7808 */ /* 0x000fe20000800000 */
[----:B------:R-:W-:Y:S01]  /*1ca40*/  VIADD R184, R210, 0xfffffe01 ;  /* 0xfffffe01d2b87836 */ /* 0x000fe20000000000 */
[-C--:B------:R-:W-:Y:S01]  /*1ca50*/  ISETP.GE.AND P1, PT, R182, R246.reuse, PT ;  /* 0x000000f6b600720c */ /* 0x080fe20003f26270 */
[C---:B------:R-:W-:Y:S01]  /*1ca60*/  VIADD R177, R210.reuse, 0xfffffe20 ;  /* 0xfffffe20d2b17836 */ /* 0x040fe20000000000 */
[----:B------:R-:W-:Y:S01]  /*1ca70*/  STL [R1+0x2c], R236 ;  /* 0x00002cec01007387 */ /* 0x000fe20000100800 */
[----:B------:R-:W-:Y:S01]  /*1ca80*/  VIADD R181, R210, 0xfffffe09 ;  /* 0xfffffe09d2b57836 */ /* 0x000fe20000000000 */
[----:B------:R-:W-:Y:S01]  /*1ca90*/  FSEL R56, R56, -INF , P1 ;  /* 0xff80000038387808 */ /* 0x000fe20000800000 */
[----:B------:R-:W-:Y:S01]  /*1caa0*/  VIADD R209, R210, 0xfffffe28 ;  /* 0xfffffe28d2d17836 */ /* 0x000fe20000000000 */
[-C--:B------:R-:W-:Y:S01]  /*1cab0*/  ISETP.GE.AND P1, PT, R180, R246.reuse, PT ;  /* 0x000000f6b400720c */ /* 0x080fe20003f26270 */
[----:B------:R-:W-:Y:S01]  /*1cac0*/  STL [R1+0x28], R231 ;  /* 0x000028e701007387 */ /* 0x000fe20000100800 */
[-C--:B------:R-:W-:Y:S01]  /*1cad0*/  ISETP.GE.AND P0, PT, R184, R246.reuse, PT ;  /* 0x000000f6b800720c */ /* 0x080fe20003f06270 */
[----:B------:R-:W-:Y:S01]  /*1cae0*/  VIADD R179, R210, 0xfffffe11 ;  /* 0xfffffe11d2b37836 */ /* 0x000fe20000000000 */
[----:B------:R-:W-:Y:S01]  /*1caf0*/  FSEL R52, R52, -INF , P1 ;  /* 0xff80000034347808 */ /* 0x000fe20000800000 */
[----:B------:R3:W-:Y:S01]  /*1cb00*/  STL [R1+0x24], R230 ;  /* 0x000024e601007387 */ /* 0x0007e20000100800 */
[----:B-1----:R-:W-:Y:S01]  /*1cb10*/  FSEL R240, R60, -INF , !P4 ;  /* 0xff8000003cf07808 */ /* 0x002fe20006000000 */
[----:B------:R-:W-:Y:S01]  /*1cb20*/  VIADD R170, R210, 0xfffffe30 ;  /* 0xfffffe30d2aa7836 */ /* 0x000fe20000000000 */
[-C--:B------:R-:W-:Y:S01]  /*1cb30*/  ISETP.GE.AND P4, PT, R182, R239.reuse, PT ;  /* 0x000000efb600720c */ /* 0x080fe20003f86270 */
[----:B------:R-:W-:Y:S01]  /*1cb40*/  STL [R1+0x20], R229 ;  /* 0x000020e501007387 */ /* 0x000fe20000100800 */
[-C--:B------:R-:W-:Y:S01]  /*1cb50*/  ISETP.GE.AND P1, PT, R232, R246.reuse, PT ;  /* 0x000000f6e800720c */ /* 0x080fe20003f26270 */
[----:B------:R-:W-:Y:S01]  /*1cb60*/  VIADD R178, R210, 0xfffffe19 ;  /* 0xfffffe19d2b27836 */ /* 0x000fe20000000000 */
[-C--:B------:R-:W-:Y:S01]  /*1cb70*/  ISETP.GE.AND P6, PT, R184, R239.reuse, PT ;  /* 0x000000efb800720c */ /* 0x080fe20003fc6270 */
[----:B------:R1:W-:Y:S01]  /*1cb80*/  STL [R1+0x1c], R228 ;  /* 0x00001ce401007387 */ /* 0x0003e20000100800 */
[----:B------:R-:W-:Y:S01]  /*1cb90*/  FSEL R48, R48, -INF , P1 ;  /* 0xff80000030307808 */ /* 0x000fe20000800000 */
[----:B------:R-:W-:Y:S01]  /*1cba0*/  VIADD R207, R210, 0xfffffe38 ;  /* 0xfffffe38d2cf7836 */ /* 0x000fe20000000000 */
[----:B--2---:R-:W-:Y:S01]  /*1cbb0*/  FSEL R237, R56, -INF , !P4 ;  /* 0xff80000038ed7808 */ /* 0x004fe20006000000 */
[----:B------:R-:W-:Y:S01]  /*1cbc0*/  STL [R1+0x18], R227 ;  /* 0x000018e301007387 */ /* 0x000fe20000100800 */
[-C--:B------:R-:W-:Y:S01]  /*1cbd0*/  ISETP.GE.AND P4, PT, R180, R239.reuse, PT ;  /* 0x000000efb400720c */ /* 0x080fe20003f86270 */
[----:B------:R-:W-:Y:S01]  /*1cbe0*/  VIADD R214, R210, 0xfffffe21 ;  /* 0xfffffe21d2d67836 */ /* 0x000fe20000000000 */
[-C--:B------:R-:W-:Y:S01]  /*1cbf0*/  ISETP.GE.AND P1, PT, R177, R246.reuse, PT ;  /* 0x000000f6b100720c */ /* 0x080fe20003f26270 */
[----:B------:R2:W-:Y:S01]  /*1cc00*/  STL [R1+0x14], R226 ;  /* 0x000014e201007387 */ /* 0x0005e20000100800 */
[----:B------:R-:W-:Y:S01]  /*1cc10*/  FSEL R233, R52, -INF , !P4 ;  /* 0xff80000034e97808 */ /* 0x000fe20006000000 */
[----:B------:R-:W-:Y:S01]  /*1cc20*/  VIADD R203, R210, 0xfffffe40 ;  /* 0xfffffe40d2cb7836 */ /* 0x000fe20000000000 */
[-C--:B------:R-:W-:Y:S01]  /*1cc30*/  ISETP.GE.AND P4, PT, R232, R239.reuse, PT ;  /* 0x000000efe800720c */ /* 0x080fe20003f86270 */
[C---:B------:R-:W-:Y:S01]  /*1cc40*/  VIADD R171, R210.reuse, 0xfffffe29 ;  /* 0xfffffe29d2ab7836 */ /* 0x040fe20000000000 */
[----:B------:R-:W-:Y:S01]  /*1cc50*/  FSEL R61, R61, -INF , P0 ;  /* 0xff8000003d3d7808 */ /* 0x000fe20000000000 */
[----:B------:R-:W-:Y:S01]  /*1cc60*/  STL [R1+0x10], R225 ;  /* 0x000010e101007387 */ /* 0x000fe20000100800 */
[-C--:B------:R-:W-:Y:S01]  /*1cc70*/  ISETP.GE.AND P0, PT, R181, R246.reuse, PT ;  /* 0x000000f6b500720c */ /* 0x080fe20003f06270 */
[----:B------:R-:W-:Y:S01]  /*1cc80*/  VIADD R202, R210, 0xfffffe48 ;  /* 0xfffffe48d2ca7836 */ /* 0x000fe20000000000 */
[----:B---3--:R-:W-:Y:S01]  /*1cc90*/  FSEL R230, R48, -INF , !P4 ;  /* 0xff80000030e67808 */ /* 0x008fe20006000000 */
[----:B------:R-:W-:Y:S01]  /*1cca0*/  STL [R1+0xc], R224 ;  /* 0x00000ce001007387 */ /* 0x000fe20000100800 */
[-C--:B------:R-:W-:Y:S01]  /*1ccb0*/  ISETP.GE.AND P4, PT, R177, R239.reuse, PT ;  /* 0x000000efb100720c */ /* 0x080fe20003f86270 */
[----:B------:R-:W-:Y:S01]  /*1ccc0*/  VIADD R208, R210, 0xfffffe31 ;  /* 0xfffffe31d2d07836 */ /* 0x000fe20000000000 */
[----:B------:R-:W-:Y:S01]  /*1ccd0*/  FSEL R40, R40, -INF , P1 ;  /* 0xff80000028287808 */ /* 0x000fe20000800000 */
[----:B------:R3:W-:Y:S01]  /*1cce0*/  STL [R1+0x8], R220 ;  /* 0x000008dc01007387 */ /* 0x0007e20000100800 */
[-C--:B------:R-:W-:Y:S01]  /*1ccf0*/  ISETP.GE.AND P1, PT, R209, R246.reuse, PT ;  /* 0x000000f6d100720c */ /* 0x080fe20003f26270 */
[C---:B------:R-:W-:Y:S01]  /*1cd00*/  VIADD R200, R210.reuse, 0xfffffe50 ;  /* 0xfffffe50d2c87836 */ /* 0x040fe20000000000 */
[----:B------:R-:W-:Y:S01]  /*1cd10*/  FSEL R238, R61, -INF , !P6 ;  /* 0xff8000003dee7808 */ /* 0x000fe20007000000 */
[----:B------:R-:W-:Y:S01]  /*1cd20*/  STL [R1+0x4], R169 ;  /* 0x000004a901007387 */ /* 0x000fe20000100800 */
[-C--:B------:R-:W-:Y:S01]  /*1cd30*/  ISETP.GE.AND P6, PT, R181, R239.reuse, PT ;  /* 0x000000efb500720c */ /* 0x080fe20003fc6270 */
[C---:B------:R-:W-:Y:S01]  /*1cd40*/  VIADD R205, R210.reuse, 0xfffffe39 ;  /* 0xfffffe39d2cd7836 */ /* 0x040fe20000000000 */
[----:B------:R-:W-:Y:S01]  /*1cd50*/  FSEL R57, R57, -INF , P0 ;  /* 0xff80000039397808 */ /* 0x000fe20000000000 */
[----:B------:R4:W-:Y:S01]  /*1cd60*/  STL [R1], R167 ;  /* 0x000000a701007387 */ /* 0x0009e20000100800 */
[-C--:B------:R-:W-:Y:S01]  /*1cd70*/  ISETP.GE.AND P0, PT, R179, R246.reuse, PT ;  /* 0x000000f6b300720c */ /* 0x080fe20003f06270 */
[----:B------:R-:W-:Y:S01]  /*1cd80*/  VIADD R199, R210, 0xfffffe58 ;  /* 0xfffffe58d2c77836 */ /* 0x000fe20000000000 */
[----:B-1----:R-:W-:Y:S01]  /*1cd90*/  FSEL R228, R40, -INF , !P4 ;  /* 0xff80000028e47808 */ /* 0x002fe20006000000 */
        /* <DEDUP_REMOVED lines=13> */
[-C--:B------:R-:W-:Y:S01]  /*1ce70*/  ISETP.GE.AND P0, PT, R178, R246.reuse, PT ;  /* 0x000000f6b200720c */ /* 0x080fe20003f06270 */
[----:B------:R-:W-:Y:S01]  /*1ce80*/  VIADD R193, R210, 0xfffffe78 ;  /* 0xfffffe78d2c17836 */ /* 0x000fe20000000000 */
[----:B--2---:R-:W-:Y:S01]  /*1ce90*/  FSEL R226, R36, -INF , !P4 ;  /* 0xff80000024e27808 */ /* 0x004fe20006000000 */
[----:B------:R-:W-:Y:S01]  /*1cea0*/  VIADD R185, R210, 0xfffffe61 ;  /* 0xfffffe61d2b97836 */ /* 0x000fe20000000000 */
[-C--:B------:R-:W-:Y:S01]  /*1ceb0*/  ISETP.GE.AND P4, PT, R170, R239.reuse, PT ;  /* 0x000000efaa00720c */ /* 0x080fe20003f86270 */
[----:B------:R-:W-:Y:S01]  /*1cec0*/  VIADD R187, R210, 0xfffffe80 ;  /* 0xfffffe80d2bb7836 */ /* 0x000fe20000000000 */
[----:B------:R-:W-:Y:S01]  /*1ced0*/  FSEL R32, R32, -INF , P1 ;  /* 0xff80000020207808 */ /* 0x000fe20000800000 */
[C---:B------:R-:W-:Y:S01]  /*1cee0*/  VIADD R196, R210.reuse, 0xfffffe69 ;  /* 0xfffffe69d2c47836 */ /* 0x040fe20000000000 */
[-C--:B------:R-:W-:Y:S01]  /*1cef0*/  ISETP.GE.AND P1, PT, R207, R246.reuse, PT ;  /* 0x000000f6cf00720c */ /* 0x080fe20003f26270 */
[--C-:B------:R-:W-:Y:S01]  /*1cf00*/  IMAD R60, R45, 0x100, R168.reuse ;  /* 0x000001002d3c7824 */ /* 0x100fe200078e02a8 */
[----:B------:R-:W-:Y:S01]  /*1cf10*/  FSEL R231, R53, -INF , !P6 ;  /* 0xff80000035e77808 */ /* 0x000fe20007000000 */
[----:B------:R-:W-:Y:S01]  /*1cf20*/  VIADD R197, R210, 0xfffffe71 ;  /* 0xfffffe71d2c57836 */ /* 0x000fe20000000000 */
[-C--:B------:R-:W-:Y:S01]  /*1cf30*/  ISETP.GE.AND P6, PT, R178, R239.reuse, PT ;  /* 0x000000efb200720c */ /* 0x080fe20003fc6270 */
[----:B------:R-:W-:Y:S01]  /*1cf40*/  VIADD R60, R60, 0xfffffe88 ;  /* 0xfffffe883c3c7836 */ /* 0x000fe20000000000 */
[----:B------:R-:W-:Y:S01]  /*1cf50*/  FSEL R49, R49, -INF , P0 ;  /* 0xff80000031317808 */ /* 0x000fe20000000000 */
[----:B------:R-:W-:Y:S01]  /*1cf60*/  VIADD R189, R210, 0xfffffe79 ;  /* 0xfffffe79d2bd7836 */ /* 0x000fe20000000000 */
[-C--:B------:R-:W-:Y:S01]  /*1cf70*/  ISETP.GE.AND P0, PT, R214, R246.reuse, PT ;  /* 0x000000f6d600720c */ /* 0x080fe20003f06270 */
[----:B------:R-:W-:Y:S01]  /*1cf80*/  VIADD R188, R210, 0xfffffe81 ;  /* 0xfffffe81d2bc7836 */ /* 0x000fe20000000000 */
[----:B------:R-:W-:Y:S01]  /*1cf90*/  FSEL R206, R32, -INF , !P4 ;  /* 0xff80000020ce7808 */ /* 0x000fe20006000000 */
[--C-:B------:R-:W-:Y:S01]  /*1cfa0*/  IMAD R61, R45, 0x100, R168.reuse ;  /* 0x000001002d3d7824 */ /* 0x100fe200078e02a8 */
[-C--:B------:R-:W-:Y:S01]  /*1cfb0*/  ISETP.GE.AND P4, PT, R207, R239.reuse, PT ;  /* 0x000000efcf00720c */ /* 0x080fe20003f86270 */
[----:B------:R-:W-:Y:S01]  /*1cfc0*/  VIADD R47, R210, 0xfffffec0 ;  /* 0xfffffec0d22f7836 */ /* 0x000fe20000000000 */
[----:B------:R-:W-:Y:S01]  /*1cfd0*/  FSEL R28, R28, -INF , P1 ;  /* 0xff8000001c1c7808 */ /* 0x000fe20000800000 */
[----:B------:R-:W-:Y:S01]  /*1cfe0*/  VIADD R61, R61, 0xfffffe89 ;  /* 0xfffffe893d3d7836 */ /* 0x000fe20000000000 */
[-C--:B------:R-:W-:Y:S01]  /*1cff0*/  ISETP.GE.AND P1, PT, R203, R246.reuse, PT ;  /* 0x000000f6cb00720c */ /* 0x080fe20003f26270 */
[----:B------:R-:W-:Y:S01]  /*1d000*/  VIADD R251, R210, 0xfffffec8 ;  /* 0xfffffec8d2fb7836 */ /* 0x000fe20000000000 */
[----:B------:R-:W-:Y:S01]  /*1d010*/  FSEL R229, R49, -INF , !P6 ;  /* 0xff80000031e57808 */ /* 0x000fe20007000000 */
[----:B------:R-:W-:Y:S01]  /*1d020*/  IMAD R56, R45, 0x100, R168 ;  /* 0x000001002d387824 */ /* 0x000fe200078e02a8 */
[-C--:B------:R-:W-:Y:S01]  /*1d030*/  ISETP.GE.AND P6, PT, R214, R239.reuse, PT ;  /* 0x000000efd600720c */ /* 0x080fe20003fc6270 */
[----:B------:R-:W-:Y:S01]  /*1d040*/  VIADD R252, R210, 0xfffffec1 ;  /* 0xfffffec1d2fc7836 */ /* 0x000fe20000000000 */
[----:B------:R-:W-:Y:S01]  /*1d050*/  FSEL R41, R41, -INF , P0 ;  /* 0xff80000029297808 */ /* 0x000fe20000000000 */
[----:B------:R-:W-:Y:S01]  /*1d060*/  VIADD R56, R56, 0xfffffeb1 ;  /* 0xfffffeb138387836 */ /* 0x000fe20000000000 */
[-C--:B------:R-:W-:Y:S01]  /*1d070*/  ISETP.GE.AND P0, PT, R171, R246.reuse, PT ;  /* 0x000000f6ab00720c */ /* 0x080fe20003f06270 */
[----:B------:R-:W-:Y:S01]  /*1d080*/  VIADD R248, R210, 0xfffffec9 ;  /* 0xfffffec9d2f87836 */ /* 0x000fe20000000000 */
[----:B---3--:R-:W-:Y:S01]  /*1d090*/  FSEL R220, R28, -INF , !P4 ;  /* 0xff8000001cdc7808 */ /* 0x008fe20006000000 */
        /* <DEDUP_REMOVED lines=15> */
[----:B----4-:R-:W-:Y:S01]  /*1d190*/  FSEL R167, R24, -INF , !P4 ;  /* 0xff80000018a77808 */ /* 0x010fe20006000000 */
[----:B------:R-:W-:Y:S01]  /*1d1a0*/  VIADD R213, R210, 0xfffffef0 ;  /* 0xfffffef0d2d57836 */ /* 0x000fe20000000000 */
[----:B------:R-:W-:Y:S01]  /*1d1b0*/  ISETP.GE.AND P4, PT, R202, R239, PT ;  /* 0x000000efca00720c */ /* 0x000fe20003f86270 */
[----:B------:R-:W-:Y:S01]  /*1d1c0*/  VIADD R212, R210, 0xfffffef1 ;  /* 0xfffffef1d2d47836 */ /* 0x000fe20000000000 */
[----:B------:R-:W-:Y:S01]  /*1d1d0*/  FSEL R20, R20, -INF , P1 ;  /* 0xff80000014147808 */ /* 0x000fe20000800000 */
[----:B------:R-:W-:Y:S01]  /*1d1e0*/  VIADD R211, R210, 0xfffffef8 ;  /* 0xfffffef8d2d37836 */ /* 0x000fe20000000000 */
        /* <DEDUP_REMOVED lines=8> */
[-C--:B------:R-:W-:Y:S02]  /*1d270*/  ISETP.GE.AND P1, PT, R199, R246.reuse, PT ;  /* 0x000000f6c700720c */ /* 0x080fe40003f26270 */
[----:B------:R-:W-:Y:S02]  /*1d280*/  FSEL R224, R33, -INF , !P6 ;  /* 0xff80000021e07808 */ /* 0x000fe40007000000 */
[----:B------:R-:W-:Y:S02]  /*1d290*/  ISETP.GE.AND P6, PT, R205, R239, PT ;  /* 0x000000efcd00720c */ /* 0x000fe40003fc6270 */
        /* <DEDUP_REMOVED lines=45> */
[----:B------:R-:W-:Y:S02]  /*1d570*/  FSEL R190, R9, -INF , !P6 ;  /* 0xff80000009be7808 */ /* 0x000fe40007000000 */
[----:B------:R-:W-:Y:S02]  /*1d580*/  ISETP.GE.AND P6, PT, R196, R239, PT ;  /* 0x000000efc400720c */ /* 0x000fe40003fc6270 */
[----:B------:R-:W-:Y:S02]  /*1d590*/  FSEL R5, R5, -INF , P0 ;  /* 0xff80000005057808 */ /* 0x000fe40000000000 */
[----:B------:R-:W-:Y:S02]  /*1d5a0*/  ISETP.GE.AND P0, PT, R197, R246, PT ;  /* 0x000000f6c500720c */ /* 0x000fe40003f06270 */
[----:B------:R-:W-:-:S02]  /*1d5b0*/  FSEL R234, R124, -INF , !P4 ;  /* 0xff8000007cea7808 */ /* 0x000fc40006000000 */
[CC--:B------:R-:W-:Y:S02]  /*1d5c0*/  ISETP.GE.AND P1, PT, R60.reuse, R246.reuse, PT ;  /* 0x000000f63c00720c */ /* 0x0c0fe40003f26270 */
[-C--:B------:R-:W-:Y:S01]  /*1d5d0*/  ISETP.GE.AND P4, PT, R60, R239.reuse, PT ;  /* 0x000000ef3c00720c */ /* 0x080fe20003f86270 */
[----:B------:R-:W-:Y:S01]  /*1d5e0*/  IMAD R60, R45, 0x100, R168 ;  /* 0x000001002d3c7824 */ /* 0x000fe200078e02a8 */
[----:B------:R-:W-:Y:S02]  /*1d5f0*/  FSEL R191, R5, -INF , !P6 ;  /* 0xff80000005bf7808 */ /* 0x000fe40007000000 */
[----:B------:R-:W-:Y:S01]  /*1d600*/  ISETP.GE.AND P6, PT, R197, R239, PT ;  /* 0x000000efc500720c */ /* 0x000fe20003fc6270 */
[----:B------:R-:W-:Y:S01]  /*1d610*/  VIADD R60, R60, 0xfffffe90 ;  /* 0xfffffe903c3c7836 */ /* 0x000fe20000000000 */
[----:B------:R-:W-:Y:S02]  /*1d620*/  FSEL R173, R173, -INF , P0 ;  /* 0xff800000adad7808 */ /* 0x000fe40000000000 */
[----:B------:R-:W-:-:S02]  /*1d630*/  ISETP.GE.AND P0, PT, R189, R246, PT ;  /* 0x000000f6bd00720c */ /* 0x000fc40003f06270 */
[----:B------:R-:W-:Y:S02]  /*1d640*/  FSEL R120, R120, -INF , P1 ;  /* 0xff80000078787808 */ /* 0x000fe40000800000 */
[----:B------:R-:W-:Y:S02]  /*1d650*/  FSEL R182, R173, -INF , !P6 ;  /* 0xff800000adb67808 */ /* 0x000fe40007000000 */
[----:B------:R-:W-:Y:S02]  /*1d660*/  ISETP.GE.AND P6, PT, R189, R239, PT ;  /* 0x000000efbd00720c */ /* 0x000fe40003fc6270 */
[----:B------:R-:W-:Y:S02]  /*1d670*/  FSEL R129, R129, -INF , P0 ;  /* 0xff80000081817808 */ /* 0x000fe40000000000 */
[----:B------:R-:W-:Y:S02]  /*1d680*/  ISETP.GE.AND P0, PT, R188, R246, PT ;  /* 0x000000f6bc00720c */ /* 0x000fe40003f06270 */
[----:B------:R-:W-:-:S02]  /*1d690*/  FSEL R173, R120, -INF , !P4 ;  /* 0xff80000078ad7808 */ /* 0x000fc40006000000 */
[C---:B------:R-:W-:Y:S02]  /*1d6a0*/  ISETP.GE.AND P1, PT, R60.reuse, R246, PT ;  /* 0x000000f63c00720c */ /* 0x040fe40003f26270 */
[-C--:B------:R-:W-:Y:S01]  /*1d6b0*/  ISETP.GE.AND P4, PT, R60, R239.reuse, PT ;  /* 0x000000ef3c00720c */ /* 0x080fe20003f86270 */
[----:B------:R-:W-:Y:S01]  /*1d6c0*/  IMAD R60, R45, 0x100, R168 ;  /* 0x000001002d3c7824 */ /* 0x000fe200078e02a8 */
[----:B------:R-:W-:Y:S02]  /*1d6d0*/  FSEL R176, R129, -INF , !P6 ;  /* 0xff80000081b07808 */ /* 0x000fe40007000000 */
[----:B------:R-:W-:Y:S01]  /*1d6e0*/  ISETP.GE.AND P6, PT, R188, R239, PT ;  /* 0x000000efbc00720c */ /* 0x000fe20003fc6270 */
[----:B------:R-:W-:Y:S01]  /*1d6f0*/  VIADD R60, R60, 0xfffffe98 ;  /* 0xfffffe983c3c7836 */ /* 0x000fe20000000000 */
[----:B------:R-:W-:Y:S02]  /*1d700*/  FSEL R125, R125, -INF , P0 ;  /* 0xff8000007d7d7808 */ /* 0x000fe40000000000 */
[----:B------:R-:W-:-:S02]  /*1d710*/  FSEL R116, R116, -INF , P1 ;  /* 0xff80000074747808 */ /* 0x000fc40000800000 */
[----:B------:R-:W-:Y:S02]  /*1d720*/  FSEL R5, R125, -INF , !P6 ;  /* 0xff8000007d057808 */ /* 0x000fe40007000000 */
[CC--:B------:R-:W-:Y:S02]  /*1d730*/  ISETP.GE.AND P0, PT, R61.reuse, R246.reuse, PT ;  /* 0x000000f63d00720c */ /* 0x0c0fe40003f06270 */
[-C--:B------:R-:W-:Y:S01]  /*1d740*/  ISETP.GE.AND P6, PT, R61, R239.reuse, PT ;  /* 0x000000ef3d00720c */ /* 0x080fe20003fc6270 */
[--C-:B------:R-:W-:Y:S01]  /*1d750*/  IMAD R61, R45, 0x100, R168.reuse ;  /* 0x000001002d3d7824 */ /* 0x100fe200078e02a8 */
[----:B------:R-:W-:Y:S02]  /*1d760*/  FSEL R124, R116, -INF , !P4 ;  /* 0xff800000747c7808 */ /* 0x000fe40006000000 */
[C---:B------:R-:W-:Y:S01]  /*1d770*/  ISETP.GE.AND P1, PT, R60.reuse, R246, PT ;  /* 0x000000f63c00720c */ /* 0x040fe20003f26270 */
[----:B------:R-:W-:Y:S01]  /*1d780*/  VIADD R61, R61, 0xfffffe91 ;  /* 0xfffffe913d3d7836 */ /* 0x000fe20000000000 */
[----:B------:R-:W-:Y:S01]  /*1d790*/  ISETP.GE.AND P4, PT, R60, R239, PT ;  /* 0x000000ef3c00720c */ /* 0x000fe20003f86270 */
[----:B------:R-:W-:Y:S01]  /*1d7a0*/  IMAD R60, R45, 0x100, R168 ;  /* 0x000001002d3c7824 */ /* 0x000fe200078e02a8 */
[----:B------:R-:W-:-:S02]  /*1d7b0*/  FSEL R121, R121, -INF , P0 ;  /* 0xff80000079797808 */ /* 0x000fc40000000000 */
[----:B------:R-:W-:Y:S01]  /*1d7c0*/  FSEL R112, R112, -INF , P1 ;  /* 0xff80000070707808 */ /* 0x000fe20000800000 */
[----:B------:R-:W-:Y:S01]  /*1d7d0*/  VIADD R60, R60, 0xfffffea0 ;  /* 0xfffffea03c3c7836 */ /* 0x000fe20000000000 */
        /* <DEDUP_REMOVED lines=34> */
[-C--:B------:R-:W-:Y:S01]  /*1da00*/  ISETP.GE.AND P0, PT, R61, R246.reuse, PT ;  /* 0x000000f63d00720c */ /* 0x080fe20003f06270 */
[----:B------:R-:W-:Y:S01]  /*1da10*/  VIADD R60, R60, 0xfffffeb8 ;  /* 0xfffffeb83c3c7836 */ /* 0x000fe20000000000 */
[----:B------:R-:W-:Y:S02]  /*1da20*/  FSEL R112, R109, -INF , !P6 ;  /* 0xff8000006d707808 */ /* 0x000fe40007000000 */
[----:B------:R-:W-:Y:S02]  /*1da30*/  ISETP.GE.AND P6, PT, R61, R239, PT ;  /* 0x000000ef3d00720c */ /* 0x000fe40003fc6270 */
[----:B------:R-:W-:Y:S02]  /*1da40*/  FSEL R61, R100, -INF , P1 ;  /* 0xff800000643d7808 */ /* 0x000fe40000800000 */
[----:B------:R-:W-:Y:S02]  /*1da50*/  ISETP.GE.AND P1, PT, R60, R246, PT ;  /* 0x000000f63c00720c */ /* 0x000fe40003f26270 */
[----:B------:R-:W-:-:S02]  /*1da60*/  FMNMX3.FTZ R4, R2, R240, R238, !PT ;  /* 0x000000f002047276 */ /* 0x000fc400078100ee */
[----:B------:R-:W-:Y:S02]  /*1da70*/  FSEL R57, R96, -INF , P1 ;  /* 0xff80000060397808 */ /* 0x000fe40000800000 */
[-C--:B------:R-:W-:Y:S02]  /*1da80*/  ISETP.GE.AND P1, PT, R47, R246.reuse, PT ;  /* 0x000000f62f00720c */ /* 0x080fe40003f26270 */
[----:B------:R-:W-:Y:S02]  /*1da90*/  FMNMX3.FTZ R4, R4, R237, R236, !PT ;  /* 0x000000ed04047276 */ /* 0x000fe400078100ec */
[----:B------:R-:W-:Y:S02]  /*1daa0*/  FSEL R53, R92, -INF , P1 ;  /* 0xff8000005c357808 */ /* 0x000fe40000800000 */
[----:B------:R-:W-:Y:S02]  /*1dab0*/  ISETP.GE.AND P1, PT, R251, R246, PT ;  /* 0x000000f6fb00720c */ /* 0x000fe40003f26270 */
[----:B------:R-:W-:-:S02]  /*1dac0*/  FMNMX3.FTZ R4, R4, R233, R231, !PT ;  /* 0x000000e904047276 */ /* 0x000fc400078100e7 */
[----:B------:R-:W-:Y:S02]  /*1dad0*/  FSEL R49, R88, -INF , P1 ;  /* 0xff80000058317808 */ /* 0x000fe40000800000 */
[----:B------:R-:W2:Y:S01]  /*1dae0*/  LD.E R88, desc[UR4][R164.64+0xdc] ;  /* 0x0000dc04a4587980 */ /* 0x000ea2000c101900 */
[----:B------:R-:W-:Y:S02]  /*1daf0*/  FMNMX3.FTZ R4, R4, R230, R229, !PT ;  /* 0x000000e604047276 */ /* 0x000fe400078100e5 */
[----:B------:R-:W-:Y:S01]  /*1db00*/  FSEL R28, R105, -INF , P0 ;  /* 0xff800000691c7808 */ /* 0x000fe20000000000 */
[----:B------:R-:W-:Y:S01]  /*1db10*/  IMAD.MOV.U32 R105, RZ, RZ, R5 ;  /* 0x000000ffff697224 */ /* 0x000fe200078e0005 */
[----:B------:R-:W-:Y:S02]  /*1db20*/  FMNMX3.FTZ R4, R4, R228, R227, !PT ;  /* 0x000000e404047276 */ /* 0x000fe400078100e3 */
[----:B------:R-:W-:Y:S02]  /*1db30*/  ISETP.GE.AND P3, PT, R46, R245, PT ;  /* 0x000000f52e00720c */ /* 0x000fe40003f66270 */
[----:B------:R-:W-:-:S02]  /*1db40*/  FMNMX3.FTZ R4, R4, R226, R225, !PT ;  /* 0x000000e204047276 */ /* 0x000fc400078100e1 */
[----:B------:R-:W-:Y:S01]  /*1db50*/  ISETP.GE.AND P5, PT, R46, R244, PT ;  /* 0x000000f42e00720c */ /* 0x000fe20003fa6270 */
[----:B------:R-:W-:Y:S01]  /*1db60*/  VIADD R46, R210, 0xfffffeb9 ;  /* 0xfffffeb9d22e7836 */ /* 0x000fe20000000000 */
[----:B------:R-:W-:Y:S01]  /*1db70*/  FMNMX3.FTZ R4, R4, R206, R224, !PT ;  /* 0x000000ce04047276 */ /* 0x000fe200078100e0 */
[----:B------:R-:W-:Y:S01]  /*1db80*/  VIADD R210, R210, 0xfffffef9 ;  /* 0xfffffef9d2d27836 */ /* 0x000fe20000000000 */
[----:B------:R-:W-:Y:S02]  /*1db90*/  ISETP.GE.AND P0, PT, R56, R246, PT ;  /* 0x000000f63800720c */ /* 0x000fe40003f06270 */
[----:B------:R-:W-:Y:S02]  /*1dba0*/  FMNMX3.FTZ R4, R4, R220, R169, !PT ;  /* 0x000000dc04047276 */ /* 0x000fe400078100a9 */
[----:B------:R-:W-:Y:S02]  /*1dbb0*/  FSEL R61, R61, -INF , !P4 ;  /* 0xff8000003d3d7808 */ /* 0x000fe40006000000 */
[----:B------:R-:W-:-:S02]  /*1dbc0*/  FMNMX3.FTZ R4, R4, R167, R235, !PT ;  /* 0x000000a704047276 */ /* 0x000fc400078100eb */
[----:B------:R-:W-:Y:S02]  /*1dbd0*/  ISETP.GE.AND P4, PT, R60, R239, PT ;  /* 0x000000ef3c00720c */ /* 0x000fe40003f86270 */
[----:B------:R-:W-:Y:S02]  /*1dbe0*/  FMNMX3.FTZ R4, R4, R171, R170, !PT ;  /* 0x000000ab04047276 */ /* 0x000fe400078100aa */
[----:B------:R-:W-:Y:S02]  /*1dbf0*/  FSEL R28, R28, -INF , !P6 ;  /* 0xff8000001c1c7808 */ /* 0x000fe40007000000 */
[----:B------:R-:W-:Y:S02]  /*1dc00*/  FMNMX3.FTZ R4, R4, R181, R179, !PT ;  /* 0x000000b504047276 */ /* 0x000fe400078100b3 */
[----:B------:R-:W-:Y:S02]  /*1dc10*/  FSEL R60, R101, -INF , P0 ;  /* 0xff800000653c7808 */ /* 0x000fe40000000000 */
[----:B------:R-:W-:-:S02]  /*1dc20*/  FMNMX3.FTZ R4, R4, R178, R177, !PT ;  /* 0x000000b204047276 */ /* 0x000fc400078100b1 */
[----:B------:R-:W-:Y:S02]  /*1dc30*/  ISETP.GE.AND P6, PT, R56, R239, PT ;  /* 0x000000ef3800720c */ /* 0x000fe40003fc6270 */
[----:B------:R-:W-:Y:S02]  /*1dc40*/  FMNMX3.FTZ R4, R4, R186, R190, !PT ;  /* 0x000000ba04047276 */ /* 0x000fe400078100be */
[----:B------:R-:W-:Y:S02]  /*1dc50*/  ISETP.GE.AND P0, PT, R46, R246, PT ;  /* 0x000000f62e00720c */ /* 0x000fe40003f06270 */
[----:B------:R-:W-:Y:S02]  /*1dc60*/  FMNMX3.FTZ R4, R4, R192, R191, !PT ;  /* 0x000000c004047276 */ /* 0x000fe400078100bf */
[----:B------:R-:W-:Y:S02]  /*1dc70*/  FSEL R60, R60, -INF , !P6 ;  /* 0xff8000003c3c7808 */ /* 0x000fe40007000000 */
[----:B------:R-:W-:-:S02]  /*1dc80*/  FMNMX3.FTZ R4, R4, R184, R182, !PT ;  /* 0x000000b804047276 */ /* 0x000fc400078100b6 */
[----:B------:R-:W-:Y:S02]  /*1dc90*/  FSEL R56, R97, -INF , P0 ;  /* 0xff80000061387808 */ /* 0x000fe40000000000 */
[----:B------:R-:W-:Y:S02]  /*1dca0*/  FMNMX3.FTZ R4, R4, R180, R176, !PT ;  /* 0x000000b404047276 */ /* 0x000fe400078100b0 */
[----:B------:R-:W-:Y:S02]  /*1dcb0*/  ISETP.GE.AND P6, PT, R46, R239, PT ;  /* 0x000000ef2e00720c */ /* 0x000fe40003fc6270 */
[----:B------:R-:W-:Y:S02]  /*1dcc0*/  FMNMX3.FTZ R4, R4, R234, R105, !PT ;  /* 0x000000ea04047276 */ /* 0x000fe40007810069 */
[----:B------:R-:W-:Y:S02]  /*1dcd0*/  ISETP.GE.AND P0, PT, R252, R246, PT ;  /* 0x000000f6fc00720c */ /* 0x000fe40003f06270 */
[----:B------:R-:W-:-:S02]  /*1dce0*/  FMNMX3.FTZ R4, R4, R173, R129, !PT ;  /* 0x000000ad04047276 */ /* 0x000fc40007810081 */
[----:B------:R-:W-:Y:S02]  /*1dcf0*/  FSEL R57, R57, -INF , !P4 ;  /* 0xff80000039397808 */ /* 0x000fe40006000000 */
[----:B------:R-:W-:Y:S02]  /*1dd00*/  FMNMX3.FTZ R4, R4, R124, R117, !PT ;  /* 0x0000007c04047276 */ /* 0x000fe40007810075 */
[----:B------:R-:W-:Y:S02]  /*1dd10*/  ISETP.GE.AND P4, PT, R47, R239, PT ;  /* 0x000000ef2f00720c */ /* 0x000fe40003f86270 */
[----:B------:R-:W-:Y:S02]  /*1dd20*/  FMNMX3.FTZ R4, R4, R116, R113, !PT ;  /* 0x0000007404047276 */ /* 0x000fe40007810071 */
[----:B------:R-:W-:Y:S02]  /*1dd30*/  FSEL R56, R56, -INF , !P6 ;  /* 0xff80000038387808 */ /* 0x000fe40007000000 */
[----:B------:R-:W-:-:S02]  /*1dd40*/  FMNMX3.FTZ R4, R4, R16, R112, !PT ;  /* 0x0000001004047276 */ /* 0x000fc40007810070 */
[----:B------:R-:W-:Y:S02]  /*1dd50*/  FSEL R52, R93, -INF , P0 ;  /* 0xff8000005d347808 */ /* 0x000fe40000000000 */
[----:B------:R-:W-:Y:S02]  /*1dd60*/  ISETP.GE.AND P6, PT, R252, R239, PT ;  /* 0x000000effc00720c */ /* 0x000fe40003fc6270 */
[----:B------:R-:W-:Y:S02]  /*1dd70*/  ISETP.GE.AND P0, PT, R248, R246, PT ;  /* 0x000000f6f800720c */ /* 0x000fe40003f06270 */
[----:B------:R-:W-:Y:S02]  /*1dd80*/  FMNMX3.FTZ R4, R4, R13, R28, !PT ;  /* 0x0000000d04047276 */ /* 0x000fe4000781001c */
[----:B------:R-:W-:Y:S02]  /*1dd90*/  FSEL R53, R53, -INF , !P4 ;  /* 0xff80000035357808 */ /* 0x000fe40006000000 */
[----:B------:R-:W-:-:S02]  /*1dda0*/  ISETP.GE.AND P4, PT, R251, R239, PT ;  /* 0x000000effb00720c */ /* 0x000fc40003f86270 */
[----:B------:R-:W-:Y:S02]  /*1ddb0*/  FSEL R52, R52, -INF , !P6 ;  /* 0xff80000034347808 */ /* 0x000fe40007000000 */
[-C--:B------:R-:W-:Y:S02]  /*1ddc0*/  ISETP.GE.AND P1, PT, R247, R246.reuse, PT ;  /* 0x000000f6f700720c */ /* 0x080fe40003f26270 */
[----:B------:R-:W-:Y:S02]  /*1ddd0*/  FSEL R48, R89, -INF , P0 ;  /* 0xff80000059307808 */ /* 0x000fe40000000000 */
[----:B------:R-:W-:Y:S02]  /*1dde0*/  ISETP.GE.AND P6, PT, R248, R239, PT ;  /* 0x000000eff800720c */ /* 0x000fe40003fc6270 */
[----:B------:R-:W-:Y:S02]  /*1ddf0*/  ISETP.GE.AND P0, PT, R222, R246, PT ;  /* 0x000000f6de00720c */ /* 0x000fe40003f06270 */
[----:B------:R-:W-:-:S02]  /*1de00*/  FMNMX3.FTZ R4, R4, R61, R60, !PT ;  /* 0x0000003d04047276 */ /* 0x000fc4000781003c */
[----:B------:R-:W-:Y:S02]  /*1de10*/  FSEL R49, R49, -INF , !P4 ;  /* 0xff80000031317808 */ /* 0x000fe40006000000 */
[----:B------:R-:W-:Y:S02]  /*1de20*/  FSEL R47, R84, -INF , P1 ;  /* 0xff800000542f7808 */ /* 0x000fe40000800000 */
[----:B------:R-:W-:Y:S02]  /*1de30*/  ISETP.GE.AND P4, PT, R247, R239, PT ;  /* 0x000000eff700720c */ /* 0x000fe40003f86270 */
[----:B------:R-:W-:Y:S02]  /*1de40*/  FSEL R48, R48, -INF , !P6 ;  /* 0xff80000030307808 */ /* 0x000fe40007000000 */
[----:B------:R-:W-:Y:S02]  /*1de50*/  ISETP.GE.AND P1, PT, R221, R246, PT ;  /* 0x000000f6dd00720c */ /* 0x000fe40003f26270 */
[----:B------:R-:W-:-:S02]  /*1de60*/  FSEL R46, R85, -INF , P0 ;  /* 0xff800000552e7808 */ /* 0x000fc40000000000 */
[----:B------:R-:W-:Y:S02]  /*1de70*/  ISETP.GE.AND P6, PT, R222, R239, PT ;  /* 0x000000efde00720c */ /* 0x000fe40003fc6270 */
[----:B------:R-:W-:Y:S02]  /*1de80*/  ISETP.GE.AND P0, PT, R219, R246, PT ;  /* 0x000000f6db00720c */ /* 0x000fe40003f06270 */
[----:B------:R-:W-:Y:S02]  /*1de90*/  FMNMX3.FTZ R4, R4, R57, R56, !PT ;  /* 0x0000003904047276 */ /* 0x000fe40007810038 */
[----:B------:R-:W-:Y:S02]  /*1dea0*/  FSEL R47, R47, -INF , !P4 ;  /* 0xff8000002f2f7808 */ /* 0x000fe40006000000 */
[----:B------:R-:W-:Y:S02]  /*1deb0*/  FSEL R41, R80, -INF , P1 ;  /* 0xff80000050297808 */ /* 0x000fe40000800000 */
[----:B------:R-:W-:-:S02]  /*1dec0*/  ISETP.GE.AND P4, PT, R221, R239, PT ;  /* 0x000000efdd00720c */ /* 0x000fc40003f86270 */
[----:B------:R-:W-:Y:S02]  /*1ded0*/  FSEL R46, R46, -INF , !P6 ;  /* 0xff8000002e2e7808 */ /* 0x000fe40007000000 */
[-C--:B------:R-:W-:Y:S02]  /*1dee0*/  ISETP.GE.AND P1, PT, R218, R246.reuse, PT ;  /* 0x000000f6da00720c */ /* 0x080fe40003f26270 */
[----:B------:R-:W-:Y:S02]  /*1def0*/  FSEL R40, R81, -INF , P0 ;  /* 0xff80000051287808 */ /* 0x000fe40000000000 */
[----:B------:R-:W-:Y:S02]  /*1df00*/  FMNMX3.FTZ R4, R4, R53, R52, !PT ;  /* 0x0000003504047276 */ /* 0x000fe40007810034 */
[----:B------:R-:W-:Y:S02]  /*1df10*/  ISETP.GE.AND P6, PT, R219, R239, PT ;  /* 0x000000efdb00720c */ /* 0x000fe40003fc6270 */
[----:B------:R-:W-:-:S02]  /*1df20*/  ISETP.GE.AND P0, PT, R217, R246, PT ;  /* 0x000000f6d900720c */ /* 0x000fc40003f06270 */
[----:B------:R-:W-:Y:S02]  /*1df30*/  FSEL R41, R41, -INF , !P4 ;  /* 0xff80000029297808 */ /* 0x000fe40006000000 */
[----:B------:R-:W-:Y:S02]  /*1df40*/  FSEL R37, R76, -INF , P1 ;  /* 0xff8000004c257808 */ /* 0x000fe40000800000 */
[----:B------:R-:W-:Y:S02]  /*1df50*/  FMNMX3.FTZ R4, R4, R49, R48, !PT ;  /* 0x0000003104047276 */ /* 0x000fe40007810030 */
[----:B------:R-:W-:Y:S02]  /*1df60*/  ISETP.GE.AND P4, PT, R218, R239, PT ;  /* 0x000000efda00720c */ /* 0x000fe40003f86270 */
[----:B------:R-:W-:Y:S02]  /*1df70*/  FSEL R40, R40, -INF , !P6 ;  /* 0xff80000028287808 */ /* 0x000fe40007000000 */
[----:B------:R-:W-:-:S02]  /*1df80*/  ISETP.GE.AND P1, PT, R216, R246, PT ;  /* 0x000000f6d800720c */ /* 0x000fc40003f26270 */
[----:B------:R-:W-:Y:S02]  /*1df90*/  FSEL R36, R77, -INF , P0 ;  /* 0xff8000004d247808 */ /* 0x000fe40000000000 */
[----:B------:R-:W-:Y:S02]  /*1dfa0*/  ISETP.GE.AND P6, PT, R217, R239, PT ;  /* 0x000000efd900720c */ /* 0x000fe40003fc6270 */
[----:B------:R-:W-:Y:S02]  /*1dfb0*/  ISETP.GE.AND P0, PT, R215, R246, PT ;  /* 0x000000f6d700720c */ /* 0x000fe40003f06270 */
[----:B------:R-:W-:Y:S02]  /*1dfc0*/  FMNMX3.FTZ R4, R4, R47, R46, !PT ;  /* 0x0000002f04047276 */ /* 0x000fe4000781002e */
[----:B------:R-:W-:Y:S02]  /*1dfd0*/  FSEL R37, R37, -INF , !P4 ;  /* 0xff80000025257808 */ /* 0x000fe40006000000 */
[----:B------:R-:W-:-:S02]  /*1dfe0*/  FSEL R33, R72, -INF , P1 ;  /* 0xff80000048217808 */ /* 0x000fc40000800000 */
[-C--:B------:R-:W-:Y:S02]  /*1dff0*/  ISETP.GE.AND P4, PT, R216, R239.reuse, PT ;  /* 0x000000efd800720c */ /* 0x080fe40003f86270 */
[----:B------:R-:W-:Y:S02]  /*1e000*/  FSEL R36, R36, -INF , !P6 ;  /* 0xff80000024247808 */ /* 0x000fe40007000000 */
[-C--:B------:R-:W-:Y:S02]  /*1e010*/  ISETP.GE.AND P1, PT, R213, R246.reuse, PT ;  /* 0x000000f6d500720c */ /* 0x080fe40003f26270 */
[----:B------:R-:W-:Y:S02]  /*1e020*/  FSEL R32, R73, -INF , P0 ;  /* 0xff80000049207808 */ /* 0x000fe40000000000 */
[----:B------:R-:W-:Y:S02]  /*1e030*/  ISETP.GE.AND P6, PT, R215, R239, PT ;  /* 0x000000efd700720c */ /* 0x000fe40003fc6270 */
[----:B------:R-:W-:-:S02]  /*1e040*/  ISETP.GE.AND P0, PT, R212, R246, PT ;  /* 0x000000f6d400720c */ /* 0x000fc40003f06270 */
[----:B------:R-:W-:Y:S02]  /*1e050*/  FMNMX3.FTZ R4, R4, R41, R40, !PT ;  /* 0x0000002904047276 */ /* 0x000fe40007810028 */
[----:B------:R-:W-:Y:S02]  /*1e060*/  FSEL R33, R33, -INF , !P4 ;  /* 0xff80000021217808 */ /* 0x000fe40006000000 */
[----:B------:R-:W-:Y:S02]  /*1e070*/  FSEL R29, R68, -INF , P1 ;  /* 0xff800000441d7808 */ /* 0x000fe40000800000 */
        /* <DEDUP_REMOVED lines=10> */
[----:B------:R-:W-:Y:S02]  /*1e120*/  ISETP.GE.AND P1, PT, R210, R239, PT ;  /* 0x000000efd200720c */ /* 0x000fe40003f26270 */
[----:B------:R-:W-:Y:S02]  /*1e130*/  FSEL R8, R65, -INF , P0 ;  /* 0xff80000041087808 */ /* 0x000fe40000000000 */
[----:B------:R-:W-:Y:S02]  /*1e140*/  FSEL R89, R69, -INF , !P6 ;  /* 0xff80000045597808 */ /* 0x000fe40007000000 */
[----:B------:R-:W-:Y:S02]  /*1e150*/  FMNMX3.FTZ R4, R4, R33, R32, !PT ;  /* 0x0000002104047276 */ /* 0x000fe40007810020 */
[----:B------:R-:W-:-:S02]  /*1e160*/  FSEL R25, R25, -INF , !P4 ;  /* 0xff80000019197808 */ /* 0x000fc40006000000 */
[----:B------:R-:W-:Y:S02]  /*1e170*/  FSEL R8, R8, -INF , !P1 ;  /* 0xff80000008087808 */ /* 0x000fe40004800000 */
[----:B------:R-:W-:-:S04]  /*1e180*/  FMNMX3.FTZ R4, R4, R29, R89, !PT ;  /* 0x0000001d04047276 */ /* 0x000fc80007810059 */
[----:B------:R-:W-:-:S05]  /*1e190*/  FMNMX3.FTZ R5, R4, R25, R8, !PT ;  /* 0x0000001904057276 */ /* 0x000fca0007810008 */
[----:B------:R-:W1:Y:S02]  /*1e1a0*/  SHFL.BFLY PT, R4, R5, 0x2, 0x1f ;  /* 0x0c401f0005047f89 */ /* 0x000e6400000e0000 */
[----:B-1----:R-:W-:-:S05]  /*1e1b0*/  FMNMX.FTZ R4, R5, R4, !PT ;  /* 0x0000000405047209 */ /* 0x002fca0007810000 */
[----:B------:R-:W1:Y:S02]  /*1e1c0*/  SHFL.BFLY PT, R24, R4, 0x1, 0x1f ;  /* 0x0c201f0004187f89 */ /* 0x000e6400000e0000 */
[----:B-1----:R-:W-:-:S04]  /*1e1d0*/  FMNMX.FTZ R24, R4, R24, !PT ;  /* 0x0000001804187209 */ /* 0x002fc80007810000 */
[----:B------:R-:W-:-:S04]  /*1e1e0*/  FSETP.NEU.FTZ.AND P0, PT, R24, -INF , PT ;  /* 0xff8000001800780b */ /* 0x000fc80003f1d000 */
[----:B------:R-:W-:-:S05]  /*1e1f0*/  FSEL R4, R24, RZ, P0 ;  /* 0x000000ff18047208 */ /* 0x000fca0000000000 */
[----:B------:R-:W-:Y:S01]  /*1e200*/  FADD.FTZ R2, R2, -R4 ;  /* 0x8000000402027221 */ /* 0x000fe20000010000 */
[----:B------:R-:W-:Y:S02]  /*1e210*/  IMAD R96, R45, 0x100, R168 ;  /* 0x000001002d607824 */ /* 0x000fe400078e02a8 */
[----:B--2---:R-:W-:-:S05]  /*1e220*/  FMUL.FTZ R17, R88, R24 ;  /* 0x0000001858117220 */ /* 0x004fca0000410000 */
[----:B------:R-:W-:Y:S01]  /*1e230*/  FSEL R17, R17, RZ, P0 ;  /* 0x000000ff11117208 */ /* 0x000fe20000000000 */
[----:B------:R-:W-:-:S04]  /*1e240*/  FMUL.FTZ R2, R88, R2 ;  /* 0x0000000258027220 */ /* 0x000fc80000410000 */
[-CC-:B------:R-:W-:Y:S01]  /*1e250*/  FFMA.FTZ R84, R105, R88.reuse, -R17.reuse ;  /* 0x0000005869547223 */ /* 0x180fe20000010811 */
[-CC-:B------:R-:W-:Y:S01]  /*1e260*/  FFMA.FTZ R4, R240, R88.reuse, -R17.reuse ;  /* 0x00000058f0047223 */ /* 0x180fe20000010811 */
[--C-:B------:R-:W-:Y:S02]  /*1e270*/  IMAD R105, R45, 0x100, R168.reuse ;  /* 0x000001002d697824 */ /* 0x100fe400078e02a8 */
[-CC-:B------:R-:W-:Y:S01]  /*1e280*/  FFMA.FTZ R65, R13, R88.reuse, -R17.reuse ;  /* 0x000000580d417223 */ /* 0x180fe20000010811 */
[-CC-:B------:R-:W-:Y:S01]  /*1e290*/  FFMA.FTZ R64, R28, R88.reuse, -R17.reuse ;  /* 0x000000581c407223 */ /* 0x180fe20000010811 */
[----:B------:R-:W-:Y:S02]  /*1e2a0*/  VIADD R96, R96, 0xfffffe08 ;  /* 0xfffffe0860607836 */ /* 0x000fe40000000000 */
[-CC-:B------:R-:W-:Y:S01]  /*1e2b0*/  FFMA.FTZ R12, R238, R88.reuse, -R17.reuse ;  /* 0x00000058ee0c7223 */ /* 0x180fe20000010811 */
[----:B------:R-:W-:Y:S01]  /*1e2c0*/  VIADD R105, R105, 0xfffffe01 ;  /* 0xfffffe0169697836 */ /* 0x000fe20000000000 */
[----:B------:R1:W2:Y:S01]  /*1e2d0*/  MUFU.EX2 R13, R2 ;  /* 0x00000002000d7308 */ /* 0x0002a20000000800 */
[-CC-:B------:R-:W-:Y:S01]  /*1e2e0*/  FFMA.FTZ R9, R237, R88.reuse, -R17.reuse ;  /* 0x00000058ed097223 */ /* 0x180fe20000010811 */
[-CC-:B------:R-:W-:Y:S01]  /*1e2f0*/  FFMA.FTZ R5, R236, R88.reuse, -R17.reuse ;  /* 0x00000058ec057223 */ /* 0x180fe20000010811 */
[-CC-:B------:R-:W-:Y:S01]  /*1e300*/  FFMA.FTZ R233, R233, R88.reuse, -R17.reuse ;  /* 0x00000058e9e97223 */ /* 0x180fe20000010811 */
[----:B------:R-:W-:Y:S01]  /*1e310*/  ISETP.GE.AND P1, PT, R105, R245, PT ;  /* 0x000000f56900720c */ /* 0x000fe20003f26270 */
[-CC-:B------:R-:W-:Y:S01]  /*1e320*/  FFMA.FTZ R100, R231, R88.reuse, -R17.reuse ;  /* 0x00000058e7647223 */ /* 0x180fe20000010811 */
[-CC-:B------:R-:W-:Y:S01]  /*1e330*/  FFMA.FTZ R101, R230, R88.reuse, -R17.reuse ;  /* 0x00000058e6657223 */ /* 0x180fe20000010811 */
[----:B------:R-:W-:Y:S01]  /*1e340*/  FFMA.FTZ R104, R229, R88, -R17 ;  /* 0x00000058e5687223 */ /* 0x000fe20000010811 */
[----:B------:R-:W3:Y:S01]  /*1e350*/  MUFU.EX2 R4, R4 ;  /* 0x0000000400047308 */ /* 0x000ee20000000800 */
[----:B------:R-:W-:Y:S01]  /*1e360*/  ISETP.GE.AND P4, PT, R105, R244, PT ;  /* 0x000000f46900720c */ /* 0x000fe20003f86270 */
[----:B------:R-:W-:-:S02]  /*1e370*/  IMAD R105, R45, 0x100, R168 ;  /* 0x000001002d697824 */ /* 0x000fc400078e02a8 */
        /* <DEDUP_REMOVED lines=52> */
[----:B-1----:R-:W-:Y:S01]  /*1e6c0*/  FFMA.FTZ R2, R8, R88, -R17 ;  /* 0x0000005808027223 */ /* 0x002fe20000010811 */
[----:B------:R-:W-:Y:S01]  /*1e6d0*/  VIADD R105, R105, 0xfffffe09 ;  /* 0xfffffe0969697836 */ /* 0x000fe20000000000 */
[----:B------:R-:W-:Y:S01]  /*1e6e0*/  FSEL R17, R62, -INF , P3 ;  /* 0xff8000003e117808 */ /* 0x000fe20001800000 */
[C-C-:B------:R-:W-:Y:S01]  /*1e6f0*/  IMAD R97, R45.reuse, 0x100, R168.reuse ;  /* 0x000001002d617824 */ /* 0x140fe200078e02a8 */
[CC--:B------:R-:W-:Y:S01]  /*1e700*/  ISETP.GE.AND P0, PT, R96.reuse, R245.reuse, PT ;  /* 0x000000f56000720c */ /* 0x0c0fe20003f06270 */
[C-C-:B------:R-:W-:Y:S01]  /*1e710*/  IMAD R92, R45.reuse, 0x100, R168.reuse ;  /* 0x000001002d5c7824 */ /* 0x140fe200078e02a8 */
[-C--:B------:R-:W-:Y:S01]  /*1e720*/  ISETP.GE.AND P6, PT, R96, R244.reuse, PT ;  /* 0x000000f46000720c */ /* 0x080fe20003fc6270 */
[--C-:B------:R-:W-:Y:S01]  /*1e730*/  IMAD R96, R45, 0x100, R168.reuse ;  /* 0x000001002d607824 */ /* 0x100fe200078e02a8 */
[----:B------:R-:W-:Y:S01]  /*1e740*/  FSEL R17, R17, -INF , !P5 ;  /* 0xff80000011117808 */ /* 0x000fe20006800000 */
[----:B------:R-:W1:Y:S01]  /*1e750*/  S2UR UR6, SR_CgaCtaId ;  /* 0x00000000000679c3 */ /* 0x000e620000008800 */
[C---:B------:R-:W-:Y:S01]  /*1e760*/  ISETP.GE.AND P3, PT, R105.reuse, R245, PT ;  /* 0x000000f56900720c */ /* 0x040fe20003f66270 */
[----:B------:R-:W-:Y:S01]  /*1e770*/  UMOV UR7, 0x400 ;  /* 0x0000040000077882 */ /* 0x000fe20000000000 */
[----:B------:R-:W-:Y:S01]  /*1e780*/  ISETP.GE.AND P5, PT, R105, R244, PT ;  /* 0x000000f46900720c */ /* 0x000fe20003fa6270 */
[----:B------:R-:W-:-:S02]  /*1e790*/  IMAD R105, R45, 0x100, R168 ;  /* 0x000001002d697824 */ /* 0x000fc400078e02a8 */
[-C--:B--2---:R-:W-:Y:S01]  /*1e7a0*/  FMUL.FTZ R160, R160, R13.reuse ;  /* 0x0000000da0a07220 */ /* 0x084fe20000410000 */
[----:B------:R-:W-:Y:S02]  /*1e7b0*/  VIADD R96, R96, 0xfffffe10 ;  /* 0xfffffe1060607836 */ /* 0x000fe40000000000 */
        /* <DEDUP_REMOVED lines=15> */
[----:B---3--:R-:W-:Y:S01]  /*1e8b0*/  FFMA.FTZ R8, R250, R13, R4 ;  /* 0x0000000dfa087223 */ /* 0x008fe20000010004 */
[----:B------:R-:W-:Y:S01]  /*1e8c0*/  VIADD R105, R105, 0xfffffe11 ;  /* 0xfffffe1169697836 */ /* 0x000fe20000000000 */
[----:B------:R-:W-:Y:S01]  /*1e8d0*/  FSEL R13, R58, -INF , P0 ;  /* 0xff8000003a0d7808 */ /* 0x000fe20000000000 */
[----:B------:R-:W-:Y:S01]  /*1e8e0*/  MUFU.EX2 R84, R84 ;  /* 0x0000005400547308 */ /* 0x000fe20000000800 */
[----:B------:R-:W-:Y:S01]  /*1e8f0*/  FSEL R16, R63, -INF , P1 ;  /* 0xff8000003f107808 */ /* 0x000fe20000800000 */
[----:B------:R2:W5:Y:S01]  /*1e900*/  LDL.LU R240, [R1+0x38] ;  /* 0x0000380001f07983 */ /* 0x0005620000300800 */
[----:B------:R-:W-:-:S02]  /*1e910*/  ISETP.GE.AND P1, PT, R96, R245, PT ;  /* 0x000000f56000720c */ /* 0x000fc40003f26270 */
[----:B------:R-:W-:Y:S02]  /*1e920*/  FSEL R13, R13, -INF , !P6 ;  /* 0xff8000000d0d7808 */ /* 0x000fe40007000000 */
[----:B------:R-:W-:Y:S01]  /*1e930*/  FSEL R59, R59, -INF , P3 ;  /* 0xff8000003b3b7808 */ /* 0x000fe20001800000 */
[----:B------:R-:W-:Y:S01]  /*1e940*/  VIADD R97, R97, 0xfffffe19 ;  /* 0xfffffe1961617836 */ /* 0x000fe20000000000 */
[CC--:B------:R-:W-:Y:S01]  /*1e950*/  ISETP.GE.AND P0, PT, R105.reuse, R245.reuse, PT ;  /* 0x000000f56900720c */ /* 0x0c0fe20003f06270 */
[----:B------:R-:W-:Y:S01]  /*1e960*/  VIADD R92, R92, 0xfffffe29 ;  /* 0xfffffe295c5c7836 */ /* 0x000fe20000000000 */
[-C--:B------:R-:W-:Y:S01]  /*1e970*/  ISETP.GE.AND P6, PT, R105, R244.reuse, PT ;  /* 0x000000f46900720c */ /* 0x080fe20003fc6270 */
[----:B------:R-:W-:Y:S01]  /*1e980*/  IMAD R105, R45, 0x100, R168 ;  /* 0x000001002d697824 */ /* 0x000fe200078e02a8 */
[----:B------:R-:W-:Y:S01]  /*1e990*/  FSEL R16, R16, -INF , !P4 ;  /* 0xff80000010107808 */ /* 0x000fe20006000000 */
[----:B-1----:R-:W-:Y:S01]  /*1e9a0*/  ULEA UR6, UR6, UR7, 0x18 ;  /* 0x0000000706067291 */ /* 0x002fe2000f8ec0ff */
[----:B------:R-:W-:Y:S01]  /*1e9b0*/  ISETP.GE.AND P4, PT, R96, R244, PT ;  /* 0x000000f46000720c */ /* 0x000fe20003f86270 */
[----:B------:R-:W-:Y:S01]  /*1e9c0*/  MUFU.EX2 R100, R100 ;  /* 0x0000006400647308 */ /* 0x000fe20000000800 */
[----:B------:R-:W-:Y:S01]  /*1e9d0*/  FSEL R54, R54, -INF , P1 ;  /* 0xff80000036367808 */ /* 0x000fe20000800000 */
[----:B------:R-:W-:Y:S01]  /*1e9e0*/  VIADD R105, R105, 0xfffffe20 ;  /* 0xfffffe2069697836 */ /* 0x000fe20000000000 */
[----:B------:R-:W-:Y:S01]  /*1e9f0*/  FSEL R96, R59, -INF , !P5 ;  /* 0xff8000003b607808 */ /* 0x000fe20006800000 */
[----:B------:R2:W5:Y:S01]  /*1ea00*/  LDL.LU R238, [R1+0x34] ;  /* 0x0000340001ee7983 */ /* 0x0005620000300800 */
[----:B------:R-:W-:-:S02]  /*1ea10*/  ISETP.GE.AND P3, PT, R232, R245, PT ;  /* 0x000000f5e800720c */ /* 0x000fc40003f66270 */
[-C--:B------:R-:W-:Y:S01]  /*1ea20*/  ISETP.GE.AND P5, PT, R232, R244.reuse, PT ;  /* 0x000000f4e800720c */ /* 0x080fe20003fa6270 */
[----:B------:R-:W-:Y:S01]  /*1ea30*/  MUFU.EX2 R101, R101 ;  /* 0x0000006500657308 */ /* 0x000fe20000000800 */
[----:B------:R-:W-:Y:S01]  /*1ea40*/  FSEL R232, R54, -INF , !P4 ;  /* 0xff80000036e87808 */ /* 0x000fe20006000000 */
[----:B------:R2:W5:Y:S01]  /*1ea50*/  LDL.LU R237, [R1+0x30] ;  /* 0x0000300001ed7983 */ /* 0x0005620000300800 */
[CC--:B------:R-:W-:Y:S02]  /*1ea60*/  ISETP.GE.AND P1, PT, R97.reuse, R245.reuse, PT ;  /* 0x000000f56100720c */ /* 0x0c0fe40003f26270 */
[----:B------:R-:W-:Y:S01]  /*1ea70*/  ISETP.GE.AND P4, PT, R97, R244, PT ;  /* 0x000000f46100720c */ /* 0x000fe20003f86270 */
[----:B------:R-:W-:Y:S01]  /*1ea80*/  IMAD R97, R45, 0x100, R168 ;  /* 0x000001002d617824 */ /* 0x000fe200078e02a8 */
[----:B------:R-:W-:Y:S01]  /*1ea90*/  FSEL R55, R55, -INF , P0 ;  /* 0xff80000037377808 */ /* 0x000fe20000000000 */
[----:B------:R-:W-:Y:S01]  /*1eaa0*/  MUFU.EX2 R108, R108 ;  /* 0x0000006c006c7308 */ /* 0x000fe20000000800 */
[----:B------:R-:W-:-:S02]  /*1eab0*/  ISETP.GE.AND P0, PT, R105, R245, PT ;  /* 0x000000f56900720c */ /* 0x000fc40003f06270 */
[----:B------:R-:W-:Y:S01]  /*1eac0*/  FSEL R50, R50, -INF , P3 ;  /* 0xff80000032327808 */ /* 0x000fe20001800000 */
[----:B------:R-:W-:Y:S01]  /*1ead0*/  VIADD R97, R97, 0xfffffe30 ;  /* 0xfffffe3061617836 */ /* 0x000fe20000000000 */
[----:B------:R-:W-:Y:S01]  /*1eae0*/  FSEL R250, R55, -INF , !P6 ;  /* 0xff80000037fa7808 */ /* 0x000fe20007000000 */
[----:B------:R2:W5:Y:S01]  /*1eaf0*/  LDL.LU R236, [R1+0x2c] ;  /* 0x00002c0001ec7983 */ /* 0x0005620000300800 */
[-C--:B------:R-:W-:Y:S02]  /*1eb00*/  ISETP.GE.AND P3, PT, R214, R245.reuse, PT ;  /* 0x000000f5d600720c */ /* 0x080fe40003f66270 */
[----:B------:R-:W-:Y:S01]  /*1eb10*/  FSEL R51, R51, -INF , P1 ;  /* 0xff80000033337808 */ /* 0x000fe20000800000 */
[----:B------:R-:W-:Y:S01]  /*1eb20*/  MUFU.EX2 R109, R109 ;  /* 0x0000006d006d7308 */ /* 0x000fe20000000800 */
[----:B------:R-:W-:Y:S01]  /*1eb30*/  ISETP.GE.AND P6, PT, R105, R244, PT ;  /* 0x000000f46900720c */ /* 0x000fe20003fc6270 */
[----:B------:R2:W5:Y:S01]  /*1eb40*/  LDL.LU R231, [R1+0x28] ;  /* 0x0000280001e77983 */ /* 0x0005620000300800 */
[----:B------:R-:W-:-:S02]  /*1eb50*/  ISETP.GE.AND P1, PT, R209, R245, PT ;  /* 0x000000f5d100720c */ /* 0x000fc40003f26270 */
[----:B------:R-:W-:Y:S01]  /*1eb60*/  FSEL R105, R50, -INF , !P5 ;  /* 0xff80000032697808 */ /* 0x000fe20006800000 */
[----:B------:R2:W5:Y:S01]  /*1eb70*/  LDL.LU R230, [R1+0x24] ;  /* 0x0000240001e67983 */ /* 0x0005620000300800 */
[----:B------:R-:W-:Y:S02]  /*1eb80*/  FSEL R42, R42, -INF , P0 ;  /* 0xff8000002a2a7808 */ /* 0x000fe40000000000 */
[-C--:B------:R-:W-:Y:S01]  /*1eb90*/  ISETP.GE.AND P5, PT, R214, R244.reuse, PT ;  /* 0x000000f4d600720c */ /* 0x080fe20003fa6270 */
[----:B------:R-:W-:Y:S01]  /*1eba0*/  MUFU.EX2 R120, R120 ;  /* 0x0000007800787308 */ /* 0x000fe20000000800 */
[----:B------:R-:W-:Y:S01]  /*1ebb0*/  ISETP.GE.AND P0, PT, R92, R245, PT ;  /* 0x000000f55c00720c */ /* 0x000fe20003f06270 */
[----:B------:R2:W5:Y:S01]  /*1ebc0*/  LDL.LU R229, [R1+0x20] ;  /* 0x0000200001e57983 */ /* 0x0005620000300800 */
[----:B------:R-:W-:Y:S02]  /*1ebd0*/  FSEL R214, R51, -INF , !P4 ;  /* 0xff80000033d67808 */ /* 0x000fe40006000000 */
[----:B------:R-:W-:Y:S01]  /*1ebe0*/  FSEL R43, R43, -INF , P3 ;  /* 0xff8000002b2b7808 */ /* 0x000fe20001800000 */
[----:B------:R2:W5:Y:S01]  /*1ebf0*/  LDL.LU R228, [R1+0x1c] ;  /* 0x00001c0001e47983 */ /* 0x0005620000300800 */
[----:B------:R-:W-:-:S02]  /*1ec00*/  ISETP.GE.AND P4, PT, R209, R244, PT ;  /* 0x000000f4d100720c */ /* 0x000fc40003f86270 */
[-C--:B------:R-:W-:Y:S01]  /*1ec10*/  ISETP.GE.AND P3, PT, R97, R245.reuse, PT ;  /* 0x000000f56100720c */ /* 0x080fe20003f66270 */
[----:B------:R-:W-:Y:S01]  /*1ec20*/  MUFU.EX2 R121, R121 ;  /* 0x0000007900797308 */ /* 0x000fe20000000800 */
[----:B------:R-:W-:Y:S01]  /*1ec30*/  FSEL R38, R38, -INF , P1 ;  /* 0xff80000026267808 */ /* 0x000fe20000800000 */
[----:B------:R2:W5:Y:S01]  /*1ec40*/  LDL.LU R227, [R1+0x18] ;  /* 0x0000180001e37983 */ /* 0x0005620000300800 */
[----:B------:R-:W-:Y:S02]  /*1ec50*/  FSEL R209, R42, -INF , !P6 ;  /* 0xff8000002ad17808 */ /* 0x000fe40007000000 */
[----:B------:R-:W-:Y:S02]  /*1ec60*/  ISETP.GE.AND P6, PT, R92, R244, PT ;  /* 0x000000f45c00720c */ /* 0x000fe40003fc6270 */
[----:B------:R-:W-:Y:S01]  /*1ec70*/  ISETP.GE.AND P1, PT, R208, R245, PT ;  /* 0x000000f5d000720c */ /* 0x000fe20003f26270 */
[----:B------:R-:W-:Y:S01]  /*1ec80*/  MUFU.EX2 R128, R128 ;  /* 0x0000008000807308 */ /* 0x000fe20000000800 */
[----:B------:R-:W-:Y:S01]  /*1ec90*/  FSEL R39, R39, -INF , P0 ;  /* 0xff80000027277808 */ /* 0x000fe20000000000 */
[----:B------:R2:W5:Y:S01]  /*1eca0*/  LDL.LU R226, [R1+0x14] ;  /* 0x0000140001e27983 */ /* 0x0005620000300800 */
[----:B------:R-:W-:-:S02]  /*1ecb0*/  FSEL R112, R43, -INF , !P5 ;  /* 0xff8000002b707808 */ /* 0x000fc40006800000 */
[-C--:B------:R-:W-:Y:S02]  /*1ecc0*/  ISETP.GE.AND P5, PT, R97, R244.reuse, PT ;  /* 0x000000f46100720c */ /* 0x080fe40003fa6270 */
[----:B------:R-:W-:Y:S02]  /*1ecd0*/  FSEL R113, R38, -INF , !P4 ;  /* 0xff80000026717808 */ /* 0x000fe40006000000 */
[----:B------:R-:W-:Y:S01]  /*1ece0*/  FSEL R34, R34, -INF , P3 ;  /* 0xff80000022227808 */ /* 0x000fe20001800000 */
[----:B------:R-:W-:Y:S01]  /*1ecf0*/  IMAD R92, R45, 0x100, R168 ;  /* 0x000001002d5c7824 */ /* 0x000fe200078e02a8 */
[----:B------:R-:W-:Y:S01]  /*1ed00*/  ISETP.GE.AND P0, PT, R207, R245, PT ;  /* 0x000000f5cf00720c */ /* 0x000fe20003f06270 */
[----:B------:R-:W-:Y:S01]  /*1ed10*/  MUFU.EX2 R178, R178 ;  /* 0x000000b200b27308 */ /* 0x000fe20000000800 */
[----:B------:R-:W-:Y:S01]  /*1ed20*/  ISETP.GE.AND P4, PT, R208, R244, PT ;  /* 0x000000f4d000720c */ /* 0x000fe20003f86270 */
[----:B------:R2:W5:Y:S01]  /*1ed30*/  LDL.LU R225, [R1+0x10] ;  /* 0x0000100001e17983 */ /* 0x0005620000300800 */
[----:B------:R-:W-:-:S02]  /*1ed40*/  FSEL R208, R39, -INF , !P6 ;  /* 0xff80000027d07808 */ /* 0x000fc40007000000 */
[----:B------:R-:W-:Y:S02]  /*1ed50*/  ISETP.GE.AND P3, PT, R205, R245, PT ;  /* 0x000000f5cd00720c */ /* 0x000fe40003f66270 */
[----:B------:R-:W-:Y:S01]  /*1ed60*/  FSEL R35, R35, -INF , P1 ;  /* 0xff80000023237808 */ /* 0x000fe20000800000 */
[----:B------:R-:W-:Y:S01]  /*1ed70*/  IMAD R97, R45, 0x100, R168 ;  /* 0x000001002d617824 */ /* 0x000fe200078e02a8 */
[-C--:B------:R-:W-:Y:S01]  /*1ed80*/  ISETP.GE.AND P6, PT, R207, R244.reuse, PT ;  /* 0x000000f4cf00720c */ /* 0x080fe20003fc6270 */
[----:B------:R-:W-:Y:S01]  /*1ed90*/  VIADD R92, R92, 0xfffffe89 ;  /* 0xfffffe895c5c7836 */ /* 0x000fe20000000000 */
[----:B------:R-:W-:Y:S01]  /*1eda0*/  FSEL R207, R34, -INF , !P5 ;  /* 0xff80000022cf7808 */ /* 0x000fe20006800000 */
[----:B------:R-:W-:Y:S01]  /*1edb0*/  MUFU.EX2 R177, R177 ;  /* 0x000000b100b17308 */ /* 0x000fe20000000800 */
[----:B------:R-:W-:Y:S01]  /*1edc0*/  FSEL R30, R30, -INF , P0 ;  /* 0xff8000001e1e7808 */ /* 0x000fe20000000000 */
[----:B------:R2:W5:Y:S01]  /*1edd0*/  LDL.LU R224, [R1+0xc] ;  /* 0x00000c0001e07983 */ /* 0x0005620000300800 */
[----:B------:R-:W-:-:S02]  /*1ede0*/  ISETP.GE.AND P5, PT, R205, R244, PT ;  /* 0x000000f4cd00720c */ /* 0x000fc40003fa6270 */
[-C--:B------:R-:W-:Y:S02]  /*1edf0*/  ISETP.GE.AND P1, PT, R203, R245.reuse, PT ;  /* 0x000000f5cb00720c */ /* 0x080fe40003f26270 */
[----:B------:R-:W-:Y:S01]  /*1ee00*/  FSEL R31, R31, -INF , P3 ;  /* 0xff8000001f1f7808 */ /* 0x000fe20001800000 */
[----:B------:R-:W-:Y:S01]  /*1ee10*/  VIADD R97, R97, 0xfffffe51 ;  /* 0xfffffe5161617836 */ /* 0x000fe20000000000 */
[----:B------:R-:W-:Y:S01]  /*1ee20*/  FSEL R205, R35, -INF , !P4 ;  /* 0xff80000023cd7808 */ /* 0x000fe20006000000 */
[----:B------:R-:W-:Y:S01]  /*1ee30*/  MUFU.EX2 R186, R186 ;  /* 0x000000ba00ba7308 */ /* 0x000fe20000000800 */
[----:B------:R-:W-:Y:S01]  /*1ee40*/  ISETP.GE.AND P4, PT, R203, R244, PT ;  /* 0x000000f4cb00720c */ /* 0x000fe20003f86270 */
[----:B------:R2:W5:Y:S01]  /*1ee50*/  LDL.LU R220, [R1+0x8] ;  /* 0x0000080001dc7983 */ /* 0x0005620000300800 */
[-C--:B------:R-:W-:Y:S02]  /*1ee60*/  ISETP.GE.AND P3, PT, R202, R245.reuse, PT ;  /* 0x000000f5ca00720c */ /* 0x080fe40003f66270 */
[----:B------:R-:W-:Y:S01]  /*1ee70*/  FSEL R203, R30, -INF , !P6 ;  /* 0xff8000001ecb7808 */ /* 0x000fe20007000000 */
[----:B------:R2:W5:Y:S01]  /*1ee80*/  LDL.LU R169, [R1+0x4] ;  /* 0x0000040001a97983 */ /* 0x0005620000300800 */
[----:B------:R-:W-:-:S02]  /*1ee90*/  ISETP.GE.AND P0, PT, R204, R245, PT ;  /* 0x000000f5cc00720c */ /* 0x000fc40003f06270 */
[-C--:B------:R-:W-:Y:S01]  /*1eea0*/  ISETP.GE.AND P6, PT, R204, R244.reuse, PT ;  /* 0x000000f4cc00720c */ /* 0x080fe20003fc6270 */
[----:B------:R-:W-:Y:S01]  /*1eeb0*/  MUFU.EX2 R190, R190 ;  /* 0x000000be00be7308 */ /* 0x000fe20000000800 */
[----:B------:R-:W-:Y:S01]  /*1eec0*/  FSEL R26, R26, -INF , P1 ;  /* 0xff8000001a1a7808 */ /* 0x000fe20000800000 */
[----:B------:R2:W5:Y:S01]  /*1eed0*/  LDL.LU R167, [R1] ;  /* 0x0000000001a77983 */ /* 0x0005620000300800 */
[----:B------:R-:W-:Y:S02]  /*1eee0*/  FSEL R204, R31, -INF , !P5 ;  /* 0xff8000001fcc7808 */ /* 0x000fe40006800000 */
[----:B------:R-:W-:Y:S02]  /*1eef0*/  ISETP.GE.AND P5, PT, R202, R244, PT ;  /* 0x000000f4ca00720c */ /* 0x000fe40003fa6270 */
[----:B------:R-:W-:Y:S02]  /*1ef00*/  ISETP.GE.AND P1, PT, R201, R245, PT ;  /* 0x000000f5c900720c */ /* 0x000fe40003f26270 */
[----:B------:R-:W-:-:S02]  /*1ef10*/  FSEL R22, R22, -INF , P3 ;  /* 0xff80000016167808 */ /* 0x000fc40001800000 */
[----:B------:R-:W-:Y:S02]  /*1ef20*/  FSEL R27, R27, -INF , P0 ;  /* 0xff8000001b1b7808 */ /* 0x000fe40000000000 */
[----:B------:R-:W-:Y:S02]  /*1ef30*/  FSEL R202, R26, -INF , !P4 ;  /* 0xff8000001aca7808 */ /* 0x000fe40006000000 */
[C---:B------:R-:W-:Y:S02]  /*1ef40*/  ISETP.GE.AND P0, PT, R200.reuse, R245, PT ;  /* 0x000000f5c800720c */ /* 0x040fe40003f06270 */
[-C--:B------:R-:W-:Y:S02]  /*1ef50*/  ISETP.GE.AND P3, PT, R200, R244.reuse, PT ;  /* 0x000000f4c800720c */ /* 0x080fe40003f66270 */
[----:B------:R-:W-:Y:S02]  /*1ef60*/  ISETP.GE.AND P4, PT, R201, R244, PT ;  /* 0x000000f4c900720c */ /* 0x000fe40003f86270 */
[----:B------:R-:W-:-:S02]  /*1ef70*/  FSEL R23, R23, -INF , P1 ;  /* 0xff80000017177808 */ /* 0x000fc40000800000 */
[----:B------:R-:W-:Y:S02]  /*1ef80*/  FSEL R200, R22, -INF , !P5 ;  /* 0xff80000016c87808 */ /* 0x000fe40006800000 */
[-C--:B------:R-:W-:Y:S02]  /*1ef90*/  ISETP.GE.AND P5, PT, R199, R245.reuse, PT ;  /* 0x000000f5c700720c */ /* 0x080fe40003fa6270 */
[----:B------:R-:W-:Y:S02]  /*1efa0*/  ISETP.GE.AND P1, PT, R97, R245, PT ;  /* 0x000000f56100720c */ /* 0x000fe40003f26270 */
[----:B------:R-:W-:Y:S02]  /*1efb0*/  FSEL R18, R18, -INF , P0 ;  /* 0xff80000012127808 */ /* 0x000fe40000000000 */
[----:B------:R-:W-:Y:S02]  /*1efc0*/  FSEL R173, R23, -INF , !P4 ;  /* 0xff80000017ad7808 */ /* 0x000fe40006000000 */
[----:B------:R-:W-:-:S02]  /*1efd0*/  ISETP.GE.AND P4, PT, R199, R244, PT ;  /* 0x000000f4c700720c */ /* 0x000fc40003f86270 */
[----:B------:R-:W-:Y:S02]  /*1efe0*/  ISETP.GE.AND P0, PT, R198, R245, PT ;  /* 0x000000f5c600720c */ /* 0x000fe40003f06270 */
[----:B------:R-:W-:Y:S02]  /*1eff0*/  FSEL R14, R14, -INF , P5 ;  /* 0xff8000000e0e7808 */ /* 0x000fe40002800000 */
[----:B------:R-:W-:Y:S02]  /*1f000*/  FSEL R201, R27, -INF , !P6 ;  /* 0xff8000001bc97808 */ /* 0x000fe40007000000 */
[----:B------:R-:W-:Y:S02]  /*1f010*/  ISETP.GE.AND P6, PT, R97, R244, PT ;  /* 0x000000f46100720c */ /* 0x000fe40003fc6270 */
[----:B------:R-:W-:Y:S02]  /*1f020*/  FSEL R19, R19, -INF , P1 ;  /* 0xff80000013137808 */ /* 0x000fe40000800000 */
[----:B------:R-:W-:-:S02]  /*1f030*/  FSEL R199, R18, -INF , !P3 ;  /* 0xff80000012c77808 */ /* 0x000fc40005800000 */
[CC--:B------:R-:W-:Y:S02]  /*1f040*/  ISETP.GE.AND P1, PT, R183.reuse, R245.reuse, PT ;  /* 0x000000f5b700720c */ /* 0x0c0fe40003f26270 */
[-C--:B------:R-:W-:Y:S02]  /*1f050*/  ISETP.GE.AND P5, PT, R183, R244.reuse, PT ;  /* 0x000000f4b700720c */ /* 0x080fe40003fa6270 */
[----:B------:R-:W-:Y:S02]  /*1f060*/  ISETP.GE.AND P3, PT, R198, R244, PT ;  /* 0x000000f4c600720c */ /* 0x000fe40003f66270 */
[----:B------:R-:W-:Y:S02]  /*1f070*/  FSEL R15, R15, -INF , P0 ;  /* 0xff8000000f0f7808 */ /* 0x000fe40000000000 */
[----:B------:R-:W-:Y:S02]  /*1f080*/  FSEL R183, R14, -INF , !P4 ;  /* 0xff8000000eb77808 */ /* 0x000fe40006000000 */
[----:B------:R-:W-:-:S02]  /*1f090*/  ISETP.GE.AND P4, PT, R194, R245, PT ;  /* 0x000000f5c200720c */ /* 0x000fc40003f86270 */
[----:B------:R-:W-:Y:S02]  /*1f0a0*/  FSEL R198, R19, -INF , !P6 ;  /* 0xff80000013c67808 */ /* 0x000fe40007000000 */
[C---:B------:R-:W-:Y:S02]  /*1f0b0*/  ISETP.GE.AND P0, PT, R185.reuse, R245, PT ;  /* 0x000000f5b900720c */ /* 0x040fe40003f06270 */
[-C--:B------:R-:W-:Y:S02]  /*1f0c0*/  ISETP.GE.AND P6, PT, R185, R244.reuse, PT ;  /* 0x000000f4b900720c */ /* 0x080fe40003fc6270 */
[----:B------:R-:W-:Y:S02]  /*1f0d0*/  FSEL R10, R10, -INF , P1 ;  /* 0xff8000000a0a7808 */ /* 0x000fe40000800000 */
        /* <DEDUP_REMOVED lines=9> */
[----:B------:R-:W-:Y:S02]  /*1f170*/  FMNMX3.FTZ R6, R0, R17, R16, !PT ;  /* 0x0000001100067276 */ /* 0x000fe40007810010 */
[----:B------:R-:W-:Y:S02]  /*1f180*/  FSEL R7, R7, -INF , P1 ;  /* 0xff80000007077808 */ /* 0x000fe40000800000 */
[----:B------:R-:W-:Y:S02]  /*1f190*/  ISETP.GE.AND P4, PT, R195, R244, PT ;  /* 0x000000f4c300720c */ /* 0x000fe40003f86270 */
[----:B------:R-:W-:Y:S01]  /*1f1a0*/  ISETP.GE.AND P1, PT, R197, R245, PT ;  /* 0x000000f5c500720c */ /* 0x000fe20003f26270 */
[----:B------:R-:W-:Y:S01]  /*1f1b0*/  IMAD R97, R45, 0x100, R168 ;  /* 0x000001002d617824 */ /* 0x000fe200078e02a8 */
[----:B------:R-:W-:-:S02]  /*1f1c0*/  FSEL R195, R11, -INF , !P6 ;  /* 0xff8000000bc37808 */ /* 0x000fc40007000000 */
[----:B------:R-:W-:Y:S02]  /*1f1d0*/  FSEL R174, R174, -INF , P0 ;  /* 0xff800000aeae7808 */ /* 0x000fe40000000000 */
[----:B------:R-:W-:Y:S02]  /*1f1e0*/  ISETP.GE.AND P6, PT, R197, R244, PT ;  /* 0x000000f4c500720c */ /* 0x000fe40003fc6270 */
[-C--:B------:R-:W-:Y:S02]  /*1f1f0*/  ISETP.GE.AND P3, PT, R193, R245.reuse, PT ;  /* 0x000000f5c100720c */ /* 0x080fe40003f66270 */
[----:B------:R-:W-:Y:S02]  /*1f200*/  ISETP.GE.AND P0, PT, R189, R245, PT ;  /* 0x000000f5bd00720c */ /* 0x000fe40003f06270 */
[----:B------:R-:W-:Y:S02]  /*1f210*/  FMNMX3.FTZ R6, R6, R13, R96, !PT ;  /* 0x0000000d06067276 */ /* 0x000fe40007810060 */
[----:B------:R-:W-:-:S02]  /*1f220*/  FSEL R197, R7, -INF , !P5 ;  /* 0xff80000007c57808 */ /* 0x000fc40006800000 */
[-C--:B------:R-:W-:Y:S02]  /*1f230*/  ISETP.GE.AND P5, PT, R193, R244.reuse, PT ;  /* 0x000000f4c100720c */ /* 0x080fe40003fa6270 */
[----:B------:R-:W-:Y:S01]  /*1f240*/  FSEL R175, R175, -INF , P1 ;  /* 0xff800000afaf7808 */ /* 0x000fe20000800000 */
[----:B------:R-:W-:Y:S01]  /*1f250*/  VIADD R97, R97, 0xfffffe88 ;  /* 0xfffffe8861617836 */ /* 0x000fe20000000000 */
[----:B------:R-:W-:Y:S02]  /*1f260*/  FSEL R193, R174, -INF , !P4 ;  /* 0xff800000aec17808 */ /* 0x000fe40006000000 */
[----:B------:R-:W-:Y:S02]  /*1f270*/  ISETP.GE.AND P4, PT, R189, R244, PT ;  /* 0x000000f4bd00720c */ /* 0x000fe40003f86270 */
[----:B------:R-:W-:Y:S02]  /*1f280*/  FSEL R130, R130, -INF , P3 ;  /* 0xff80000082827808 */ /* 0x000fe40001800000 */
[----:B------:R-:W-:-:S02]  /*1f290*/  FSEL R131, R131, -INF , P0 ;  /* 0xff80000083837808 */ /* 0x000fc40000000000 */
[----:B------:R-:W-:Y:S02]  /*1f2a0*/  FMNMX3.FTZ R6, R6, R232, R250, !PT ;  /* 0x000000e806067276 */ /* 0x000fe400078100fa */
[----:B------:R-:W-:Y:S02]  /*1f2b0*/  FSEL R189, R175, -INF , !P6 ;  /* 0xff800000afbd7808 */ /* 0x000fe40007000000 */
[CC--:B------:R-:W-:Y:S02]  /*1f2c0*/  ISETP.GE.AND P1, PT, R187.reuse, R245.reuse, PT ;  /* 0x000000f5bb00720c */ /* 0x0c0fe40003f26270 */
[-C--:B------:R-:W-:Y:S02]  /*1f2d0*/  ISETP.GE.AND P3, PT, R187, R244.reuse, PT ;  /* 0x000000f4bb00720c */ /* 0x080fe40003f66270 */
[C---:B------:R-:W-:Y:S02]  /*1f2e0*/  ISETP.GE.AND P0, PT, R188.reuse, R245, PT ;  /* 0x000000f5bc00720c */ /* 0x040fe40003f06270 */
[----:B------:R-:W-:-:S02]  /*1f2f0*/  ISETP.GE.AND P6, PT, R188, R244, PT ;  /* 0x000000f4bc00720c */ /* 0x000fc40003fc6270 */
[----:B------:R-:W-:Y:S02]  /*1f300*/  FSEL R187, R130, -INF , !P5 ;  /* 0xff80000082bb7808 */ /* 0x000fe40006800000 */
[----:B------:R-:W-:Y:S02]  /*1f310*/  FSEL R188, R131, -INF , !P4 ;  /* 0xff80000083bc7808 */ /* 0x000fe40006000000 */
[----:B------:R-:W-:Y:S02]  /*1f320*/  FMNMX3.FTZ R6, R6, R105, R214, !PT ;  /* 0x0000006906067276 */ /* 0x000fe400078100d6 */
[C---:B------:R-:W-:Y:S02]  /*1f330*/  ISETP.GE.AND P5, PT, R97.reuse, R245, PT ;  /* 0x000000f56100720c */ /* 0x040fe40003fa6270 */
[----:B------:R-:W-:Y:S01]  /*1f340*/  ISETP.GE.AND P4, PT, R97, R244, PT ;  /* 0x000000f46100720c */ /* 0x000fe20003f86270 */
[----:B------:R-:W-:Y:S01]  /*1f350*/  IMAD R97, R45, 0x100, R168 ;  /* 0x000001002d617824 */ /* 0x000fe200078e02a8 */
[----:B------:R-:W-:-:S02]  /*1f360*/  FSEL R126, R126, -INF , P1 ;  /* 0xff8000007e7e7808 */ /* 0x000fc40000800000 */
[----:B------:R-:W-:Y:S01]  /*1f370*/  FMNMX3.FTZ R6, R6, R209, R112, !PT ;  /* 0x000000d106067276 */ /* 0x000fe20007810070 */
[----:B------:R-:W-:Y:S01]  /*1f380*/  VIADD R97, R97, 0xfffffe90 ;  /* 0xfffffe9061617836 */ /* 0x000fe20000000000 */
[----:B------:R-:W-:Y:S02]  /*1f390*/  FSEL R129, R126, -INF , !P3 ;  /* 0xff8000007e817808 */ /* 0x000fe40005800000 */
[C---:B------:R-:W-:Y:S02]  /*1f3a0*/  ISETP.GE.AND P1, PT, R92.reuse, R245, PT ;  /* 0x000000f55c00720c */ /* 0x040fe40003f26270 */
[----:B------:R-:W-:Y:S01]  /*1f3b0*/  ISETP.GE.AND P3, PT, R92, R244, PT ;  /* 0x000000f45c00720c */ /* 0x000fe20003f66270 */
[----:B------:R-:W-:Y:S01]  /*1f3c0*/  IMAD R92, R45, 0x100, R168 ;  /* 0x000001002d5c7824 */ /* 0x000fe200078e02a8 */
[----:B------:R-:W-:Y:S02]  /*1f3d0*/  FMNMX3.FTZ R6, R6, R113, R208, !PT ;  /* 0x0000007106067276 */ /* 0x000fe400078100d0 */
[----:B------:R-:W-:-:S02]  /*1f3e0*/  FSEL R124, R127, -INF , P0 ;  /* 0xff8000007f7c7808 */ /* 0x000fc40000000000 */
[----:B------:R-:W-:Y:S02]  /*1f3f0*/  FSEL R117, R122, -INF , P5 ;  /* 0xff8000007a757808 */ /* 0x000fe40002800000 */
[C---:B------:R-:W-:Y:S02]  /*1f400*/  ISETP.GE.AND P0, PT, R97.reuse, R245, PT ;  /* 0x000000f56100720c */ /* 0x040fe40003f06270 */
[----:B------:R-:W-:Y:S01]  /*1f410*/  ISETP.GE.AND P5, PT, R97, R244, PT ;  /* 0x000000f46100720c */ /* 0x000fe20003fa6270 */
[----:B------:R-:W-:Y:S01]  /*1f420*/  IMAD R97, R45, 0x100, R168 ;  /* 0x000001002d617824 */ /* 0x000fe200078e02a8 */
[----:B------:R-:W-:Y:S01]  /*1f430*/  FMNMX3.FTZ R6, R6, R207, R205, !PT ;  /* 0x000000cf06067276 */ /* 0x000fe200078100cd */
[----:B------:R-:W-:Y:S01]  /*1f440*/  VIADD R92, R92, 0xfffffe91 ;  /* 0xfffffe915c5c7836 */ /* 0x000fe20000000000 */
[----:B------:R-:W-:Y:S01]  /*1f450*/  FSEL R116, R123, -INF , P1 ;  /* 0xff8000007b747808 */ /* 0x000fe20000800000 */
[----:B------:R-:W-:Y:S01]  /*1f460*/  VIADD R97, R97, 0xfffffe98 ;  /* 0xfffffe9861617836 */ /* 0x000fe20000000000 */
[----:B------:R-:W-:-:S02]  /*1f470*/  FMNMX3.FTZ R6, R6, R203, R204, !PT ;  /* 0x000000cb06067276 */ /* 0x000fc400078100cc */
[----:B------:R-:W-:Y:S02]  /*1f480*/  FSEL R124, R124, -INF , !P6 ;  /* 0xff8000007c7c7808 */ /* 0x000fe40007000000 */
[C---:B------:R-:W-:Y:S02]  /*1f490*/  ISETP.GE.AND P1, PT, R92.reuse, R245, PT ;  /* 0x000000f55c00720c */ /* 0x040fe40003f26270 */
[----:B------:R-:W-:Y:S01]  /*1f4a0*/  ISETP.GE.AND P6, PT, R92, R244, PT ;  /* 0x000000f45c00720c */ /* 0x000fe20003fc6270 */
[----:B------:R-:W-:Y:S01]  /*1f4b0*/  IMAD R92, R45, 0x100, R168 ;  /* 0x000001002d5c7824 */ /* 0x000fe200078e02a8 */
[----:B------:R-:W-:Y:S02]  /*1f4c0*/  FSEL R117, R117, -INF , !P4 ;  /* 0xff80000075757808 */ /* 0x000fe40006000000 */
[----:B------:R-:W-:Y:S02]  /*1f4d0*/  FSEL R116, R116, -INF , !P3 ;  /* 0xff80000074747808 */ /* 0x000fe40005800000 */
[----:B------:R-:W-:-:S02]  /*1f4e0*/  FMNMX3.FTZ R6, R6, R202, R201, !PT ;  /* 0x000000ca06067276 */ /* 0x000fc400078100c9 */
[CC--:B------:R-:W-:Y:S02]  /*1f4f0*/  ISETP.GE.AND P4, PT, R97.reuse, R245.reuse, PT ;  /* 0x000000f56100720c */ /* 0x0c0fe40003f86270 */
[----:B------:R-:W-:Y:S01]  /*1f500*/  ISETP.GE.AND P3, PT, R97, R244, PT ;  /* 0x000000f46100720c */ /* 0x000fe20003f66270 */
[----:B------:R-:W-:Y:S01]  /*1f510*/  IMAD R97, R45, 0x100, R168 ;  /* 0x000001002d617824 */ /* 0x000fe200078e02a8 */
[----:B------:R-:W-:Y:S01]  /*1f520*/  FSEL R26, R118, -INF , P0 ;  /* 0xff800000761a7808 */ /* 0x000fe20000000000 */
[----:B------:R-:W-:Y:S01]  /*1f530*/  VIADD R92, R92, 0xfffffe99 ;  /* 0xfffffe995c5c7836 */ /* 0x000fe20000000000 */
[----:B------:R-:W-:Y:S01]  /*1f540*/  FMNMX3.FTZ R6, R6, R200, R173, !PT ;  /* 0x000000c806067276 */ /* 0x000fe200078100ad */
[----:B------:R-:W-:Y:S01]  /*1f550*/  VIADD R97, R97, 0xfffffea0 ;  /* 0xfffffea061617836 */ /* 0x000fe20000000000 */
[----:B------:R-:W-:Y:S02]  /*1f560*/  FSEL R26, R26, -INF , !P5 ;  /* 0xff8000001a1a7808 */ /* 0x000fe40006800000 */
[----:B------:R-:W-:-:S02]  /*1f570*/  ISETP.GE.AND P0, PT, R92, R245, PT ;  /* 0x000000f55c00720c */ /* 0x000fc40003f06270 */
[-C--:B------:R-:W-:Y:S01]  /*1f580*/  ISETP.GE.AND P5, PT, R92, R244.reuse, PT ;  /* 0x000000f45c00720c */ /* 0x080fe20003fa6270 */
[----:B------:R-:W-:Y:S01]  /*1f590*/  IMAD R92, R45, 0x100, R168 ;  /* 0x000001002d5c7824 */ /* 0x000fe200078e02a8 */
[----:B------:R-:W-:Y:S02]  /*1f5a0*/  FMNMX3.FTZ R6, R6, R199, R198, !PT ;  /* 0x000000c706067276 */ /* 0x000fe400078100c6 */
[----:B------:R-:W-:Y:S02]  /*1f5b0*/  FSEL R30, R119, -INF , P1 ;  /* 0xff800000771e7808 */ /* 0x000fe40000800000 */
        /* <DEDUP_REMOVED lines=16> */
[C---:B------:R-:W-:Y:S02]  /*1f6c0*/  ISETP.GE.AND P3, PT, R97.reuse, R245, PT ;  /* 0x000000f56100720c */ /* 0x040fe40003f66270 */
[----:B------:R-:W-:Y:S01]  /*1f6d0*/  ISETP.GE.AND P5, PT, R97, R244, PT ;  /* 0x000000f46100720c */ /* 0x000fe20003fa6270 */
[----:B------:R-:W-:Y:S01]  /*1f6e0*/  IMAD R97, R45, 0x100, R168 ;  /* 0x000001002d617824 */ /* 0x000fe200078e02a8 */
[----:B------:R-:W-:Y:S01]  /*1f6f0*/  FSEL R31, R110, -INF , P1 ;  /* 0xff8000006e1f7808 */ /* 0x000fe20000800000 */
[----:B------:R-:W-:Y:S01]  /*1f700*/  VIADD R92, R92, 0xfffffea9 ;  /* 0xfffffea95c5c7836 */ /* 0x000fe20000000000 */
[----:B------:R-:W-:Y:S01]  /*1f710*/  FMNMX3.FTZ R6, R6, R193, R189, !PT ;  /* 0x000000c106067276 */ /* 0x000fe200078100bd */
[----:B------:R-:W-:Y:S01]  /*1f720*/  VIADD R97, R97, 0xfffffeb0 ;  /* 0xfffffeb061617836 */ /* 0x000fe20000000000 */
[----:B------:R-:W-:Y:S02]  /*1f730*/  FSEL R38, R111, -INF , P0 ;  /* 0xff8000006f267808 */ /* 0x000fe40000000000 */
[----:B------:R-:W-:-:S02]  /*1f740*/  FSEL R31, R31, -INF , !P4 ;  /* 0xff8000001f1f7808 */ /* 0x000fc40006000000 */
[C---:B------:R-:W-:Y:S02]  /*1f750*/  ISETP.GE.AND P1, PT, R92.reuse, R245, PT ;  /* 0x000000f55c00720c */ /* 0x040fe40003f26270 */
[-C--:B------:R-:W-:Y:S01]  /*1f760*/  ISETP.GE.AND P4, PT, R92, R244.reuse, PT ;  /* 0x000000f45c00720c */ /* 0x080fe20003f86270 */
[----:B------:R-:W-:Y:S01]  /*1f770*/  IMAD R92, R45, 0x100, R168 ;  /* 0x000001002d5c7824 */ /* 0x000fe200078e02a8 */
[----:B------:R-:W-:Y:S02]  /*1f780*/  FMNMX3.FTZ R6, R6, R187, R188, !PT ;  /* 0x000000bb06067276 */ /* 0x000fe400078100bc */
        /* <DEDUP_REMOVED lines=15> */
[----:B------:R-:W-:-:S02]  /*1f880*/  FMNMX3.FTZ R6, R6, R26, R30, !PT ;  /* 0x0000001a06067276 */ /* 0x000fc4000781001e */
[C---:B------:R-:W-:Y:S02]  /*1f890*/  ISETP.GE.AND P1, PT, R97.reuse, R245, PT ;  /* 0x000000f56100720c */ /* 0x040fe40003f26270 */
[----:B------:R-:W-:Y:S01]  /*1f8a0*/  ISETP.GE.AND P4, PT, R97, R244, PT ;  /* 0x000000f46100720c */ /* 0x000fe20003f86270 */
[----:B------:R-:W-:Y:S01]  /*1f8b0*/  IMAD R97, R45, 0x100, R168 ;  /* 0x000001002d617824 */ /* 0x000fe200078e02a8 */
[----:B------:R-:W-:Y:S01]  /*1f8c0*/  FMNMX3.FTZ R6, R6, R27, R34, !PT ;  /* 0x0000001b06067276 */ /* 0x000fe20007810022 */
[----:B------:R-:W-:Y:S01]  /*1f8d0*/  VIADD R92, R92, 0xfffffeb9 ;  /* 0xfffffeb95c5c7836 */ /* 0x000fe20000000000 */
[----:B------:R-:W-:Y:S01]  /*1f8e0*/  FSEL R39, R102, -INF , P0 ;  /* 0xff80000066277808 */ /* 0x000fe20000000000 */
[----:B------:R-:W-:Y:S01]  /*1f8f0*/  VIADD R97, R97, 0xfffffec0 ;  /* 0xfffffec061617836 */ /* 0x000fe20000000000 */
[----:B------:R-:W-:Y:S02]  /*1f900*/  FSEL R51, R103, -INF , P3 ;  /* 0xff80000067337808 */ /* 0x000fe40001800000 */
[----:B------:R-:W-:-:S02]  /*1f910*/  ISETP.GE.AND P0, PT, R92, R245, PT ;  /* 0x000000f55c00720c */ /* 0x000fc40003f06270 */
[----:B------:R-:W-:Y:S02]  /*1f920*/  FMNMX3.FTZ R6, R6, R31, R38, !PT ;  /* 0x0000001f06067276 */ /* 0x000fe40007810026 */
[----:B------:R-:W-:Y:S02]  /*1f930*/  FSEL R39, R39, -INF , !P6 ;  /* 0xff80000027277808 */ /* 0x000fe40007000000 */
[----:B------:R-:W-:Y:S02]  /*1f940*/  ISETP.GE.AND P3, PT, R97, R245, PT ;  /* 0x000000f56100720c */ /* 0x000fe40003f66270 */
[----:B------:R-:W-:Y:S02]  /*1f950*/  FSEL R50, R98, -INF , P1 ;  /* 0xff80000062327808 */ /* 0x000fe40000800000 */
[----:B------:R-:W-:Y:S02]  /*1f960*/  ISETP.GE.AND P6, PT, R92, R244, PT ;  /* 0x000000f45c00720c */ /* 0x000fe40003fc6270 */
[----:B------:R-:W-:-:S02]  /*1f970*/  FSEL R51, R51, -INF , !P5 ;  /* 0xff80000033337808 */ /* 0x000fc40006800000 */
[----:B------:R-:W-:Y:S02]  /*1f980*/  ISETP.GE.AND P1, PT, R252, R245, PT ;  /* 0x000000f5fc00720c */ /* 0x000fe40003f26270 */
[----:B------:R-:W-:Y:S02]  /*1f990*/  FSEL R55, R99, -INF , P0 ;  /* 0xff80000063377808 */ /* 0x000fe40000000000 */
[----:B------:R-:W-:Y:S02]  /*1f9a0*/  FMNMX3.FTZ R6, R6, R35, R42, !PT ;  /* 0x0000002306067276 */ /* 0x000fe4000781002a */
[----:B------:R-:W-:Y:S02]  /*1f9b0*/  ISETP.GE.AND P5, PT, R97, R244, PT ;  /* 0x000000f46100720c */ /* 0x000fe40003fa6270 */
[----:B------:R-:W-:Y:S02]  /*1f9c0*/  FSEL R50, R50, -INF , !P4 ;  /* 0xff80000032327808 */ /* 0x000fe40006000000 */
[----:B------:R-:W-:-:S02]  /*1f9d0*/  ISETP.GE.AND P0, PT, R251, R245, PT ;  /* 0x000000f5fb00720c */ /* 0x000fc40003f06270 */
[----:B------:R-:W-:Y:S02]  /*1f9e0*/  FSEL R54, R94, -INF , P3 ;  /* 0xff8000005e367808 */ /* 0x000fe40001800000 */
[----:B------:R-:W-:Y:S02]  /*1f9f0*/  ISETP.GE.AND P4, PT, R252, R244, PT ;  /* 0x000000f4fc00720c */ /* 0x000fe40003f86270 */
[----:B------:R-:W-:Y:S02]  /*1fa00*/  FSEL R55, R55, -INF , !P6 ;  /* 0xff80000037377808 */ /* 0x000fe40007000000 */
[----:B------:R-:W-:Y:S02]  /*1fa10*/  ISETP.GE.AND P3, PT, R248, R245, PT ;  /* 0x000000f5f800720c */ /* 0x000fe40003f66270 */
[----:B------:R-:W-:Y:S02]  /*1fa20*/  FSEL R59, R95, -INF , P1 ;  /* 0xff8000005f3b7808 */ /* 0x000fe40000800000 */
[----:B------:R-:W-:-:S02]  /*1fa30*/  FMNMX3.FTZ R6, R6, R39, R51, !PT ;  /* 0x0000002706067276 */ /* 0x000fc40007810033 */
[-C--:B------:R-:W-:Y:S02]  /*1fa40*/  ISETP.GE.AND P6, PT, R251, R244.reuse, PT ;  /* 0x000000f4fb00720c */ /* 0x080fe40003fc6270 */
[----:B------:R-:W-:Y:S02]  /*1fa50*/  FSEL R54, R54, -INF , !P5 ;  /* 0xff80000036367808 */ /* 0x000fe40006800000 */
[----:B------:R-:W-:Y:S02]  /*1fa60*/  ISETP.GE.AND P1, PT, R247, R245, PT ;  /* 0x000000f5f700720c */ /* 0x000fe40003f26270 */
[----:B------:R-:W-:Y:S02]  /*1fa70*/  FSEL R58, R90, -INF , P0 ;  /* 0xff8000005a3a7808 */ /* 0x000fe40000000000 */
[----:B------:R-:W-:Y:S02]  /*1fa80*/  ISETP.GE.AND P5, PT, R248, R244, PT ;  /* 0x000000f4f800720c */ /* 0x000fe40003fa6270 */
[----:B------:R-:W-:-:S02]  /*1fa90*/  FSEL R59, R59, -INF , !P4 ;  /* 0xff8000003b3b7808 */ /* 0x000fc40006000000 */
[-C--:B------:R-:W-:Y:S02]  /*1faa0*/  ISETP.GE.AND P0, PT, R222, R245.reuse, PT ;  /* 0x000000f5de00720c */ /* 0x080fe40003f06270 */
        /* <DEDUP_REMOVED lines=21> */
[----:B------:R-:W-:Y:S02]  /*1fc00*/  ISETP.GE.AND P6, PT, R218, R244, PT ;  /* 0x000000f4da00720c */ /* 0x000fe40003fc6270 */
[----:B------:R-:W-:-:S02]  /*1fc10*/  FSEL R82, R82, -INF , !P5 ;  /* 0xff80000052527808 */ /* 0x000fc40006800000 */
[----:B------:R-:W-:Y:S02]  /*1fc20*/  FSEL R78, R78, -INF , P0 ;  /* 0xff8000004e4e7808 */ /* 0x000fe40000000000 */
[----:B------:R-:W-:Y:S02]  /*1fc30*/  ISETP.GE.AND P5, PT, R217, R244, PT ;  /* 0x000000f4d900720c */ /* 0x000fe40003fa6270 */
[----:B------:R-:W-:Y:S02]  /*1fc40*/  FSEL R83, R83, -INF , !P4 ;  /* 0xff80000053537808 */ /* 0x000fe40006000000 */
[----:B------:R-:W-:Y:S02]  /*1fc50*/  ISETP.GE.AND P0, PT, R215, R245, PT ;  /* 0x000000f5d700720c */ /* 0x000fe40003f06270 */
[----:B------:R-:W-:Y:S02]  /*1fc60*/  FSEL R79, R79, -INF , P3 ;  /* 0xff8000004f4f7808 */ /* 0x000fe40001800000 */
[----:B------:R-:W-:-:S02]  /*1fc70*/  FMNMX3.FTZ R6, R6, R62, R86, !PT ;  /* 0x0000003e06067276 */ /* 0x000fc40007810056 */
[----:B------:R-:W-:Y:S02]  /*1fc80*/  FSEL R74, R74, -INF , P1 ;  /* 0xff8000004a4a7808 */ /* 0x000fe40000800000 */
[-C--:B------:R-:W-:Y:S02]  /*1fc90*/  ISETP.GE.AND P4, PT, R216, R244.reuse, PT ;  /* 0x000000f4d800720c */ /* 0x080fe40003f86270 */
[----:B------:R-:W-:Y:S02]  /*1fca0*/  FSEL R78, R78, -INF , !P6 ;  /* 0xff8000004e4e7808 */ /* 0x000fe40007000000 */
[-C--:B------:R-:W-:Y:S02]  /*1fcb0*/  ISETP.GE.AND P3, PT, R213, R245.reuse, PT ;  /* 0x000000f5d500720c */ /* 0x080fe40003f66270 */
[----:B------:R-:W-:Y:S02]  /*1fcc0*/  ISETP.GE.AND P1, PT, R212, R245, PT ;  /* 0x000000f5d400720c */ /* 0x000fe40003f26270 */
[----:B------:R-:W-:-:S02]  /*1fcd0*/  ISETP.GE.AND P6, PT, R215, R244, PT ;  /* 0x000000f4d700720c */ /* 0x000fc40003fc6270 */
[----:B------:R-:W-:Y:S02]  /*1fce0*/  FSEL R79, R79, -INF , !P5 ;  /* 0xff8000004f4f7808 */ /* 0x000fe40006800000 */
[----:B------:R-:W-:Y:S02]  /*1fcf0*/  FSEL R75, R75, -INF , P0 ;  /* 0xff8000004b4b7808 */ /* 0x000fe40000000000 */
[----:B------:R-:W-:Y:S02]  /*1fd00*/  FMNMX3.FTZ R6, R6, R82, R83, !PT ;  /* 0x0000005206067276 */ /* 0x000fe40007810053 */
[----:B------:R-:W-:Y:S02]  /*1fd10*/  FSEL R74, R74, -INF , !P4 ;  /* 0xff8000004a4a7808 */ /* 0x000fe40006000000 */
[----:B------:R-:W-:Y:S02]  /*1fd20*/  FSEL R90, R70, -INF , P3 ;  /* 0xff800000465a7808 */ /* 0x000fe40001800000 */
[----:B------:R-:W-:-:S02]  /*1fd30*/  FSEL R71, R71, -INF , P1 ;  /* 0xff80000047477808 */ /* 0x000fc40000800000 */
[-C--:B------:R-:W-:Y:S02]  /*1fd40*/  ISETP.GE.AND P5, PT, R213, R244.reuse, PT ;  /* 0x000000f4d500720c */ /* 0x080fe40003fa6270 */
[----:B------:R-:W-:Y:S02]  /*1fd50*/  ISETP.GE.AND P4, PT, R212, R244, PT ;  /* 0x000000f4d400720c */ /* 0x000fe40003f86270 */
[-C--:B------:R-:W-:Y:S02]  /*1fd60*/  ISETP.GE.AND P0, PT, R211, R245.reuse, PT ;  /* 0x000000f5d300720c */ /* 0x080fe40003f06270 */
[----:B------:R-:W-:Y:S02]  /*1fd70*/  FSEL R70, R75, -INF , !P6 ;  /* 0xff8000004b467808 */ /* 0x000fe40007000000 */
[----:B------:R-:W-:Y:S02]  /*1fd80*/  ISETP.GE.AND P1, PT, R210, R245, PT ;  /* 0x000000f5d200720c */ /* 0x000fe40003f26270 */
[----:B------:R-:W-:-:S02]  /*1fd90*/  FMNMX3.FTZ R6, R6, R78, R79, !PT ;  /* 0x0000004e06067276 */ /* 0x000fc4000781004f */
[-C--:B------:R-:W-:Y:S02]  /*1fda0*/  ISETP.GE.AND P3, PT, R211, R244.reuse, PT ;  /* 0x000000f4d300720c */ /* 0x080fe40003f66270 */
[----:B------:R-:W-:Y:S02]  /*1fdb0*/  ISETP.GE.AND P6, PT, R210, R244, PT ;  /* 0x000000f4d200720c */ /* 0x000fe40003fc6270 */
[----:B------:R-:W-:Y:S02]  /*1fdc0*/  FSEL R66, R66, -INF , P0 ;  /* 0xff80000042427808 */ /* 0x000fe40000000000 */
        /* <DEDUP_REMOVED lines=8> */
[----:B------:R-:W1:Y:S01]  /*1fe50*/  SHFL.BFLY PT, R10, R6, 0x2, 0x1f ;  /* 0x0c401f00060a7f89 */ /* 0x000e6200000e0000 */
[----:B------:R-:W3:Y:S01]  /*1fe60*/  S2R R7, SR_TID.X ;  /* 0x0000000000077919 */ /* 0x000ee20000002100 */
[----:B-1----:R-:W-:-:S05]  /*1fe70*/  FMNMX.FTZ R10, R6, R10, !PT ;  /* 0x0000000a060a7209 */ /* 0x002fca0007810000 */
[----:B------:R-:W1:Y:S01]  /*1fe80*/  SHFL.BFLY PT, R43, R10, 0x1, 0x1f ;  /* 0x0c201f000a2b7f89 */ /* 0x000e6200000e0000 */
[----:B------:R-:W4:Y:S01]  /*1fe90*/  MUFU.EX2 R6, R12 ;  /* 0x0000000c00067308 */ /* 0x000f220000000800 */
[----:B---3--:R-:W-:-:S05]  /*1fea0*/  IMAD.SHL.U32 R7, R7, 0x40, RZ ;  /* 0x0000004007077824 */ /* 0x008fca00078e00ff */
[----:B------:R-:W-:Y:S02]  /*1feb0*/  LOP3.LUT R7, R3, 0x200, R7, 0xf8, !PT ;  /* 0x0000020003077812 */ /* 0x000fe400078ef807 */
[----:B-1----:R-:W-:-:S04]  /*1fec0*/  FMNMX.FTZ R43, R10, R43, !PT ;  /* 0x0000002b0a2b7209 */ /* 0x002fc80007810000 */
[----:B------:R-:W-:Y:S01]  /*1fed0*/  FSETP.NEU.FTZ.AND P0, PT, R43, -INF , PT ;  /* 0xff8000002b00780b */ /* 0x000fe20003f1d000 */
[----:B------:R-:W-:Y:S01]  /*1fee0*/  FMUL.FTZ R67, R88, R43 ;  /* 0x0000002b58437220 */ /* 0x000fe20000410000 */
[----:B------:R-:W-:-:S04]  /*1fef0*/  LEA R93, R7, UR6, 0x1 ;  /* 0x00000006075d7c11 */ /* 0x000fc8000f8e08ff */
[----:B------:R-:W-:Y:S01]  /*1ff00*/  FSEL R67, R67, RZ, P0 ;  /* 0x000000ff43437208 */ /* 0x000fe20000000000 */
[----:B----4-:R-:W-:Y:S01]  /*1ff10*/  FADD.FTZ R94, R6, R8 ;  /* 0x00000008065e7221 */ /* 0x010fe20000010000 */
[----:B------:R-:W-:Y:S01]  /*1ff20*/  VIADD R8, R93, 0xa000 ;  /* 0x0000a0005d087836 */ /* 0x000fe20000000000 */
[----:B------:R1:W-:Y:S02]  /*1ff30*/  MUFU.EX2 R66, R5 ;  /* 0x0000000500427308 */ /* 0x0003e40000000800 */
[-CC-:B------:R-:W-:Y:S01]  /*1ff40*/  FFMA.FTZ R92, R17, R88.reuse, -R67.reuse ;  /* 0x00000058115c7223 */ /* 0x180fe20000010843 */
[-CC-:B------:R-:W-:Y:S02]  /*1ff50*/  FFMA.FTZ R91, R16, R88.reuse, -R67.reuse ;  /* 0x00000058105b7223 */ /* 0x180fe40000010843 */
[----:B------:R-:W3:Y:S01]  /*1ff60*/  LDSM.16.MT88.4 R16, [R93+0xa000] ;  /* 0x00a000005d10783b */ /* 0x000ee20000004200 */
[----:B------:R-:W-:Y:S02]  /*1ff70*/  VIADD R97, R93, 0xa040 ;  /* 0x0000a0405d617836 */ /* 0x000fe40000000000 */
[----:B------:R-:W-:Y:S01]  /*1ff80*/  @P2 VIADD R97, R8, 0xffffffc0 ;  /* 0xffffffc008612836 */ /* 0x000fe20000000000 */
[----:B------:R4:W2:Y:S01]  /*1ff90*/  MUFU.EX2 R71, R9 ;  /* 0x0000000900477308 */ /* 0x0008a20000000800 */
[----:B-1----:R-:W-:Y:S01]  /*1ffa0*/  FSEL R5, R43, RZ, P0 ;  /* 0x000000ff2b057208 */ /* 0x002fe20000000000 */
[----:B------:R-:W-:-:S04]  /*1ffb0*/  FFMA.FTZ R95, R96, R88, -R67 ;  /* 0x00000058605f7223 */ /* 0x000fc80000010843 */
[----:B------:R-:W-:Y:S01]  /*1ffc0*/  FADD.FTZ R5, R0, -R5 ;  /* 0x8000000500057221 */ /* 0x000fe20000010000 */
[----:B------:R-:W-:Y:S01]  /*1ffd0*/  FFMA.FTZ R3, R13, R88, -R67 ;  /* 0x000000580d037223 */ /* 0x000fe20000010843 */
[----:B----4-:R-:W1:Y:S02]  /*1ffe0*/  LDSM.16.MT88.4 R8, [R97] ;  /* 0x000000006108783b */ /* 0x010e640000004200 */
[----:B------:R-:W-:Y:S01]  /*1fff0*/  FMUL.FTZ R96, R88, R5 ;  /* 0x0000000558607220 */ /* 0x000fe20000410000 */
[----:B------:R-:W-:Y:S01]  /*20000*/  IMAD.IADD R0, R166, 0x1, R93 ;  /* 0x00000001a6007824 */ /* 0x000fe200078e025d */
[----:B------:R-:W-:Y:S04]  /*20010*/  MUFU.EX2 R92, R92 ;  /* 0x0000005c005c7308 */ /* 0x000fe80000000800 */
[----:B------:R-:W4:Y:S04]  /*20020*/  LDSM.16.MT88.4 R12, [R0+0xa000] ;  /* 0x00a00000000c783b */ /* 0x000f280000004200 */
[----:B------:R-:W3:Y:S08]  /*20030*/  MUFU.EX2 R91, R91 ;  /* 0x0000005b005b7308 */ /* 0x000ef00000000800 */
[----:B------:R-:W-:Y:S08]  /*20040*/  MUFU.EX2 R3, R3 ;  /* 0x0000000300037308 */ /* 0x000ff00000000800 */
[----:B------:R-:W1:Y:S08]  /*20050*/  MUFU.EX2 R95, R95 ;  /* 0x0000005f005f7308 */ /* 0x000e700000000800 */
[----:B------:R-:W4:Y:S01]  /*20060*/  MUFU.EX2 R96, R96 ;  /* 0x0000006000607308 */ /* 0x000f220000000800 */
[----:B------:R-:W-:-:S02]  /*20070*/  F2FP.F16.F32.PACK_AB R4, R6, R4 ;  /* 0x000000040604723e */ /* 0x000fc400000000ff */
[----:B--2---:R-:W-:Y:S02]  /*20080*/  F2FP.F16.F32.PACK_AB R6, R66, R71 ;  /* 0x000000474206723e */ /* 0x004fe400000000ff */
[----:B---3--:R-:W-:Y:S01]  /*20090*/  F2FP.F16.F32.PACK_AB R5, R91, R92 ;  /* 0x0000005c5b05723e */ /* 0x008fe200000000ff */
[----:B------:R-:W-:Y:S01]  /*200a0*/  IMAD.IADD R99, R166, 0x1, R97 ;  /* 0x00000001a6637824 */ /* 0x000fe200078e0261 */
[----:B-1----:R-:W-:Y:S01]  /*200b0*/  F2FP.F16.F32.PACK_AB R7, R95, R3 ;  /* 0x000000035f07723e */ /* 0x002fe200000000ff */
[-C--:B----4-:R-:W-:Y:S01]  /*200c0*/  FMUL.FTZ R162, R162, R96.reuse ;  /* 0x00000060a2a27220 */ /* 0x090fe20000410000 */
        /* <DEDUP_REMOVED lines=15> */
[----:B------:R-:W-:Y:S01]  /*201c0*/  HMMA.16816.F32 R140, R4, R10, R140 ;  /* 0x0000000a048c723c */ /* 0x000fe2000000188c */
[----:B------:R-:W2:Y:S01]  /*201d0*/  LDSM.16.MT88.4 R8, [R0+0xa800] ;  /* 0x00a800000008783b */ /* 0x000ea20000004200 */
[----:B------:R3:W-:Y:S01]  /*201e0*/  MUFU.EX2 R102, R104 ;  /* 0x0000006800667308 */ /* 0x0007e20000000800 */
[-CC-:B------:R-:W-:Y:S01]  /*201f0*/  FFMA.FTZ R103, R232, R88.reuse, -R67.reuse ;  /* 0x00000058e8677223 */ /* 0x180fe20000010843 */
[-CC-:B------:R-:W-:Y:S01]  /*20200*/  FFMA.FTZ R105, R105, R88.reuse, -R67.reuse ;  /* 0x0000005869697223 */ /* 0x180fe20000010843 */
[----:B------:R-:W-:-:S03]  /*20210*/  FFMA.FTZ R106, R214, R88, -R67 ;  /* 0x00000058d66a7223 */ /* 0x000fc60000010843 */
[C---:B------:R-:W-:Y:S08]  /*20220*/  HMMA.16816.F32 R152, R4.reuse, R12, R152 ;  /* 0x0000000c0498723c */ /* 0x040ff00000001898 */
[----:B------:R-:W-:Y:S01]  /*20230*/  HMMA.16816.F32 R148, R4, R14, R148 ;  /* 0x0000000e0494723c */ /* 0x000fe20000001894 */
[----:B------:R-:W4:Y:S01]  /*20240*/  LDSM.16.MT88.4 R12, [R93+0xa800] ;  /* 0x00a800005d0c783b */ /* 0x000f220000004200 */
[----:B---3--:R-:W-:Y:S01]  /*20250*/  FFMA.FTZ R104, R250, R88, -R67 ;  /* 0x00000058fa687223 */ /* 0x008fe20000010843 */
[----:B------:R-:W3:Y:S08]  /*20260*/  MUFU.EX2 R98, R233 ;  /* 0x000000e900627308 */ /* 0x000ef00000000800 */
[----:B------:R-:W-:Y:S08]  /*20270*/  MUFU.EX2 R103, R103 ;  /* 0x0000006700677308 */ /* 0x000ff00000000800 */
[----:B------:R-:W2:Y:S08]  /*20280*/  MUFU.EX2 R104, R104 ;  /* 0x0000006800687308 */ /* 0x000eb00000000800 */
[----:B------:R-:W-:Y:S08]  /*20290*/  MUFU.EX2 R105, R105 ;  /* 0x0000006900697308 */ /* 0x000ff00000000800 */
[----:B------:R-:W4:Y:S01]  /*202a0*/  MUFU.EX2 R106, R106 ;  /* 0x0000006a006a7308 */ /* 0x000f220000000800 */
[-C--:B------:R-:W-:Y:S01]  /*202b0*/  FMUL.FTZ R138, R138, R96.reuse ;  /* 0x000000608a8a7220 */ /* 0x080fe20000410000 */
[-C--:B------:R-:W-:Y:S01]  /*202c0*/  FMUL.FTZ R139, R139, R96.reuse ;  /* 0x000000608b8b7220 */ /* 0x080fe20000410000 */
[-C--:B------:R-:W-:Y:S01]  /*202d0*/  FMUL.FTZ R134, R134, R96.reuse ;  /* 0x0000006086867220 */ /* 0x080fe20000410000 */
[----:B------:R-:W-:-:S04]  /*202e0*/  FMUL.FTZ R135, R135, R96 ;  /* 0x0000006087877220 */ /* 0x000fc80000410000 */
[----:B------:R-:W4:Y:S01]  /*202f0*/  MUFU.EX2 R107, R21 ;  /* 0x00000015006b7308 */ /* 0x000f220000000800 */
[----:B-1----:R-:W-:Y:S01]  /*20300*/  HMMA.16816.F32 R136, R4, R16, R136 ;  /* 0x000000100488723c */ /* 0x002fe20000001888 */
[----:B---3--:R-:W-:Y:S02]  /*20310*/  F2FP.F16.F32.PACK_AB R16, R100, R98 ;  /* 0x000000626410723e */ /* 0x008fe400000000ff */
[----:B--2---:R-:W-:-:S04]  /*20320*/  F2FP.F16.F32.PACK_AB R17, R104, R103 ;  /* 0x000000676811723e */ /* 0x004fc800000000ff */
[----:B------:R1:W2:Y:S01]  /*20330*/  MUFU.EX2 R110, R20 ;  /* 0x00000014006e7308 */ /* 0x0002a20000000800 */
[----:B------:R-:W-:Y:S01]  /*20340*/  HMMA.16816.F32 R132, R4, R18, R132 ;  /* 0x000000120484723c */ /* 0x000fe20000001884 */
[----:B------:R-:W3:Y:S01]  /*20350*/  LDSM.16.MT88.4 R4, [R97+0x800] ;  /* 0x000800006104783b */ /* 0x000ee20000004200 */
[----:B------:R-:W-:Y:S02]  /*20360*/  F2FP.F16.F32.PACK_AB R18, R102, R101 ;  /* 0x000000656612723e */ /* 0x000fe400000000ff */
[----:B----4-:R-:W-:Y:S01]  /*20370*/  F2FP.F16.F32.PACK_AB R19, R106, R105 ;  /* 0x000000696a13723e */ /* 0x010fe200000000ff */
[----:B-1----:R-:W1:Y:S06]  /*20380*/  LDSM.16.MT88.4 R20, [R99+0x800] ;  /* 0x000800006314783b */ /* 0x002e6c0000004200 */
[C---:B------:R-:W-:Y:S08]  /*20390*/  HMMA.16816.F32 R152, R16.reuse, R8, R152 ;  /* 0x000000081098723c */ /* 0x040ff00000001898 */
[----:B------:R-:W-:Y:S01]  /*203a0*/  HMMA.16816.F32 R148, R16, R10, R148 ;  /* 0x0000000a1094723c */ /* 0x000fe20000001894 */
[----:B------:R-:W4:Y:S01]  /*203b0*/  LDSM.16.MT88.4 R8, [R0+0xb000] ;  /* 0x00b000000008783b */ /* 0x000f220000004200 */
        /* <DEDUP_REMOVED lines=8> */
[----:B------:R-:W2:Y:S08]  /*20440*/  MUFU.EX2 R112, R112 ;  /* 0x0000007000707308 */ /* 0x000eb00000000800 */
[----:B------:R-:W-:Y:S08]  /*20450*/  MUFU.EX2 R113, R113 ;  /* 0x0000007100717308 */ /* 0x000ff00000000800 */
[----:B------:R-:W4:Y:S01]  /*20460*/  MUFU.EX2 R114, R114 ;  /* 0x0000007200727308 */ /* 0x000f220000000800 */
[C---:B---3--:R-:W-:Y:S08]  /*20470*/  HMMA.16816.F32 R144, R16.reuse, R4, R144 ;  /* 0x000000041090723c */ /* 0x048ff00000001890 */
[C---:B------:R-:W-:Y:S01]  /*20480*/  HMMA.16816.F32 R140, R16.reuse, R6, R140 ;  /* 0x00000006108c723c */ /* 0x040fe2000000188c */
[----:B------:R-:W3:Y:S07]  /*20490*/  LDSM.16.MT88.4 R4, [R97+0x1000] ;  /* 0x001000006104783b */ /* 0x000eee0000004200 */
[C---:B-1----:R-:W-:Y:S08]  /*204a0*/  HMMA.16816.F32 R136, R16.reuse, R20, R136 ;  /* 0x000000141088723c */ /* 0x042ff00000001888 */
[----:B------:R-:W-:Y:S01]  /*204b0*/  HMMA.16816.F32 R132, R16, R22, R132 ;  /* 0x000000161084723c */ /* 0x000fe20000001884 */
[----:B------:R-:W-:Y:S01]  /*204c0*/  F2FP.F16.F32.PACK_AB R16, R108, R107 ;  /* 0x0000006b6c10723e */ /* 0x000fe200000000ff */
[----:B------:R-:W1:Y:S01]  /*204d0*/  LDSM.16.MT88.4 R20, [R99+0x1000] ;  /* 0x001000006314783b */ /* 0x000e620000004200 */
[----:B--2---:R-:W-:-:S02]  /*204e0*/  F2FP.F16.F32.PACK_AB R18, R109, R110 ;  /* 0x0000006e6d12723e */ /* 0x004fc400000000ff */
[----:B------:R-:W-:Y:S02]  /*204f0*/  F2FP.F16.F32.PACK_AB R17, R112, R111 ;  /* 0x0000006f7011723e */ /* 0x000fe400000000ff */
[----:B----4-:R-:W-:-:S07]  /*20500*/  F2FP.F16.F32.PACK_AB R19, R114, R113 ;  /* 0x000000717213723e */ /* 0x010fce00000000ff */
        /* <DEDUP_REMOVED lines=8> */
[C---:B------:R-:W-:Y:S01]  /*20590*/  HMMA.16816.F32 R156, R16.reuse, R14, R156 ;  /* 0x0000000e109c723c */ /* 0x040fe2000000189c */
[----:B------:R-:W2:Y:S01]  /*205a0*/  LDSM.16.MT88.4 R12, [R93+0xb800] ;  /* 0x00b800005d0c783b */ /* 0x000ea20000004200 */
[----:B----4-:R-:W-:Y:S01]  /*205b0*/  FFMA.FTZ R125, R205, R88, -R67 ;  /* 0x00000058cd7d7223 */ /* 0x010fe20000010843 */
[----:B------:R-:W4:Y:S08]  /*205c0*/  MUFU.EX2 R115, R206 ;  /* 0x000000ce00737308 */ /* 0x000f300000000800 */
[----:B------:R-:W-:Y:S08]  /*205d0*/  MUFU.EX2 R123, R123 ;  /* 0x0000007b007b7308 */ /* 0x000ff00000000800 */
[----:B------:R-:W2:Y:S08]  /*205e0*/  MUFU.EX2 R125, R125 ;  /* 0x0000007d007d7308 */ /* 0x000eb00000000800 */
[----:B------:R-:W-:Y:S08]  /*205f0*/  MUFU.EX2 R126, R126 ;  /* 0x0000007e007e7308 */ /* 0x000ff00000000800 */
[----:B------:R-:W2:Y:S01]  /*20600*/  MUFU.EX2 R127, R127 ;  /* 0x0000007f007f7308 */ /* 0x000ea20000000800 */
[C---:B---3--:R-:W-:Y:S08]  /*20610*/  HMMA.16816.F32 R144, R16.reuse, R4, R144 ;  /* 0x000000041090723c */ /* 0x048ff00000001890 */
[C---:B------:R-:W-:Y:S01]  /*20620*/  HMMA.16816.F32 R140, R16.reuse, R6, R140 ;  /* 0x00000006108c723c */ /* 0x040fe2000000188c */
[----:B------:R-:W3:Y:S07]  /*20630*/  LDSM.16.MT88.4 R4, [R97+0x1800] ;  /* 0x001800006104783b */ /* 0x000eee0000004200 */
[C---:B-1----:R-:W-:Y:S08]  /*20640*/  HMMA.16816.F32 R136, R16.reuse, R20, R136 ;  /* 0x000000141088723c */ /* 0x042ff00000001888 */
[----:B------:R-:W-:Y:S01]  /*20650*/  HMMA.16816.F32 R132, R16, R22, R132 ;  /* 0x000000161084723c */ /* 0x000fe20000001884 */
[----:B----4-:R-:W-:Y:S01]  /*20660*/  F2FP.F16.F32.PACK_AB R16, R120, R115 ;  /* 0x000000737810723e */ /* 0x010fe200000000ff */
[----:B------:R-:W1:Y:S01]  /*20670*/  LDSM.16.MT88.4 R20, [R99+0x1800] ;  /* 0x001800006314783b */ /* 0x000e620000004200 */
[----:B------:R-:W-:-:S02]  /*20680*/  F2FP.F16.F32.PACK_AB R18, R121, R122 ;  /* 0x0000007a7912723e */ /* 0x000fc400000000ff */
[----:B--2---:R-:W-:Y:S02]  /*20690*/  F2FP.F16.F32.PACK_AB R17, R125, R123 ;  /* 0x0000007b7d11723e */ /* 0x004fe400000000ff */
[----:B------:R-:W-:-:S07]  /*206a0*/  F2FP.F16.F32.PACK_AB R19, R127, R126 ;  /* 0x0000007e7f13723e */ /* 0x000fce00000000ff */
[C---:B------:R-:W-:Y:S08]  /*206b0*/  HMMA.16816.F32 R152, R16.reuse, R8, R152 ;  /* 0x000000081098723c */ /* 0x040ff00000001898 */
[----:B------:R-:W-:Y:S01]  /*206c0*/  HMMA.16816.F32 R148, R16, R10, R148 ;  /* 0x0000000a1094723c */ /* 0x000fe20000001894 */
[----:B------:R-:W2:Y:S01]  /*206d0*/  LDSM.16.MT88.4 R8, [R0+0xc000] ;  /* 0x00c000000008783b */ /* 0x000ea20000004200 */
[----:B------:R4:W1:Y:S01]  /*206e0*/  MUFU.EX2 R130, R172 ;  /* 0x000000ac00827308 */ /* 0x0008620000000800 */
[----:B------:R-:W-:-:S05]  /*206f0*/  FFMA.FTZ R173, R173, R88, -R67 ;  /* 0x00000058adad7223 */ /* 0x000fca0000010843 */
[C---:B------:R-:W-:Y:S02]  /*20700*/  HMMA.16816.F32 R160, R16.reuse, R12, R160 ;  /* 0x0000000c10a0723c */ /* 0x040fe400000018a0 */
[----:B------:R3:W-:Y:S06]  /*20710*/  MUFU.EX2 R166, R171 ;  /* 0x000000ab00a67308 */ /* 0x0007ec0000000800 */
[----:B------:R-:W-:Y:S01]  /*20720*/  HMMA.16816.F32 R156, R16, R14, R156 ;  /* 0x0000000e109c723c */ /* 0x000fe2000000189c */
[----:B------:R-:W2:Y:S01]  /*20730*/  LDSM.16.MT88.4 R12, [R93+0xc000] ;  /* 0x00c000005d0c783b */ /* 0x000ea20000004200 */
[----:B------:R1:W2:Y:S01]  /*20740*/  MUFU.EX2 R131, R170 ;  /* 0x000000aa00837308 */ /* 0x0002a20000000800 */
[-CC-:B----4-:R-:W-:Y:S01]  /*20750*/  FFMA.FTZ R172, R200, R88.reuse, -R67.reuse ;  /* 0x00000058c8ac7223 */ /* 0x190fe20000010843 */
[----:B---3--:R-:W-:-:S06]  /*20760*/  FFMA.FTZ R171, R201, R88, -R67 ;  /* 0x00000058c9ab7223 */ /* 0x008fcc0000010843 */
[----:B------:R-:W-:Y:S01]  /*20770*/  MUFU.EX2 R172, R172 ;  /* 0x000000ac00ac7308 */ /* 0x000fe20000000800 */
[----:B-1----:R-:W-:-:S07]  /*20780*/  FFMA.FTZ R170, R202, R88, -R67 ;  /* 0x00000058caaa7223 */ /* 0x002fce0000010843 */
[----:B------:R-:W-:Y:S08]  /*20790*/  MUFU.EX2 R171, R171 ;  /* 0x000000ab00ab7308 */ /* 0x000ff00000000800 */
[----:B------:R-:W1:Y:S08]  /*207a0*/  MUFU.EX2 R170, R170 ;  /* 0x000000aa00aa7308 */ /* 0x000e700000000800 */
[----:B------:R-:W3:Y:S01]  /*207b0*/  MUFU.EX2 R173, R173 ;  /* 0x000000ad00ad7308 */ /* 0x000ee20000000800 */
[C---:B------:R-:W-:Y:S08]  /*207c0*/  HMMA.16816.F32 R144, R16.reuse, R4, R144 ;  /* 0x000000041090723c */ /* 0x040ff00000001890 */
[C---:B------:R-:W-:Y:S01]  /*207d0*/  HMMA.16816.F32 R140, R16.reuse, R6, R140 ;  /* 0x00000006108c723c */ /* 0x040fe2000000188c */
[----:B------:R-:W4:Y:S07]  /*207e0*/  LDSM.16.MT88.4 R4, [R97+0x2000] ;  /* 0x002000006104783b */ /* 0x000f2e0000004200 */
[C---:B------:R-:W-:Y:S08]  /*207f0*/  HMMA.16816.F32 R136, R16.reuse, R20, R136 ;  /* 0x000000141088723c */ /* 0x040ff00000001888 */
[----:B------:R-:W-:Y:S01]  /*20800*/  HMMA.16816.F32 R132, R16, R22, R132 ;  /* 0x000000161084723c */ /* 0x000fe20000001884 */
[----:B------:R-:W-:Y:S01]  /*20810*/  F2FP.F16.F32.PACK_AB R16, R130, R128 ;  /* 0x000000808210723e */ /* 0x000fe200000000ff */
[----:B------:R-:W4:Y:S01]  /*20820*/  LDSM.16.MT88.4 R20, [R99+0x2000] ;  /* 0x002000006314783b */ /* 0x000f220000004200 */
[----:B--2---:R-:W-:-:S02]  /*20830*/  F2FP.F16.F32.PACK_AB R18, R131, R166 ;  /* 0x000000a68312723e */ /* 0x004fc400000000ff */
[----:B-1----:R-:W-:Y:S02]  /*20840*/  F2FP.F16.F32.PACK_AB R17, R171, R170 ;  /* 0x000000aaab11723e */ /* 0x002fe400000000ff */
[----:B---3--:R-:W-:-:S07]  /*20850*/  F2FP.F16.F32.PACK_AB R19, R173, R172 ;  /* 0x000000acad13723e */ /* 0x008fce00000000ff */
[C---:B------:R-:W-:Y:S08]  /*20860*/  HMMA.16816.F32 R152, R16.reuse, R8, R152 ;  /* 0x000000081098723c */ /* 0x040ff00000001898 */
[----:B------:R-:W-:Y:S01]  /*20870*/  HMMA.16816.F32 R148, R16, R10, R148 ;  /* 0x0000000a1094723c */ /* 0x000fe20000001894 */
[----:B------:R-:W1:Y:S01]  /*20880*/  LDSM.16.MT88.4 R8, [R0+0xc800] ;  /* 0x00c800000008783b */ /* 0x000e620000004200 */
[----:B------:R2:W-:Y:S01]  /*20890*/  MUFU.EX2 R174, R181 ;  /* 0x000000b500ae7308 */ /* 0x0005e20000000800 */
[-CC-:B------:R-:W-:Y:S01]  /*208a0*/  FFMA.FTZ R183, R183, R88.reuse, -R67.reuse ;  /* 0x00000058b7b77223 */ /* 0x180fe20000010843 */
[----:B------:R-:W-:-:S04]  /*208b0*/  FFMA.FTZ R185, R185, R88, -R67 ;  /* 0x00000058b9b97223 */ /* 0x000fc80000010843 */
[C---:B------:R-:W-:Y:S02]  /*208c0*/  HMMA.16816.F32 R160, R16.reuse, R12, R160 ;  /* 0x0000000c10a0723c */ /* 0x040fe400000018a0 */
[----:B------:R3:W1:Y:S06]  /*208d0*/  MUFU.EX2 R175, R179 ;  /* 0x000000b300af7308 */ /* 0x00066c0000000800 */
[----:B------:R-:W-:Y:S01]  /*208e0*/  HMMA.16816.F32 R156, R16, R14, R156 ;  /* 0x0000000e109c723c */ /* 0x000fe2000000189c */
[----:B------:R-:W1:Y:S01]  /*208f0*/  LDSM.16.MT88.4 R12, [R93+0xc800] ;  /* 0x00c800005d0c783b */ /* 0x000e620000004200 */
[-CC-:B--2---:R-:W-:Y:S01]  /*20900*/  FFMA.FTZ R181, R198, R88.reuse, -R67.reuse ;  /* 0x00000058c6b57223 */ /* 0x184fe20000010843 */
[----:B------:R-:W-:Y:S01]  /*20910*/  MUFU.EX2 R183, R183 ;  /* 0x000000b700b77308 */ /* 0x000fe20000000800 */
[----:B---3--:R-:W-:-:S07]  /*20920*/  FFMA.FTZ R179, R199, R88, -R67 ;  /* 0x00000058c7b37223 */ /* 0x008fce0000010843 */
[----:B------:R-:W-:Y:S08]  /*20930*/  MUFU.EX2 R181, R181 ;  /* 0x000000b500b57308 */ /* 0x000ff00000000800 */
[----:B------:R-:W2:Y:S08]  /*20940*/  MUFU.EX2 R179, R179 ;  /* 0x000000b300b37308 */ /* 0x000eb00000000800 */
[----:B------:R-:W3:Y:S01]  /*20950*/  MUFU.EX2 R185, R185 ;  /* 0x000000b900b97308 */ /* 0x000ee20000000800 */
[C---:B----4-:R-:W-:Y:S08]  /*20960*/  HMMA.16816.F32 R144, R16.reuse, R4, R144 ;  /* 0x000000041090723c */ /* 0x050ff00000001890 */
[C---:B------:R-:W-:Y:S01]  /*20970*/  HMMA.16816.F32 R140, R16.reuse, R6, R140 ;  /* 0x00000006108c723c */ /* 0x040fe2000000188c */
[----:B------:R-:W4:Y:S07]  /*20980*/  LDSM.16.MT88.4 R4, [R97+0x2800] ;  /* 0x002800006104783b */ /* 0x000f2e0000004200 */
[C---:B------:R-:W-:Y:S08]  /*20990*/  HMMA.16816.F32 R136, R16.reuse, R20, R136 ;  /* 0x000000141088723c */ /* 0x040ff00000001888 */
[----:B------:R-:W-:Y:S01]  /*209a0*/  HMMA.16816.F32 R132, R16, R22, R132 ;  /* 0x000000161084723c */ /* 0x000fe20000001884 */
[----:B-1----:R-:W-:Y:S01]  /*209b0*/  F2FP.F16.F32.PACK_AB R16, R175, R174 ;  /* 0x000000aeaf10723e */ /* 0x002fe200000000ff */
[----:B------:R-:W1:Y:S01]  /*209c0*/  LDSM.16.MT88.4 R20, [R99+0x2800] ;  /* 0x002800006314783b */ /* 0x000e620000004200 */
[----:B------:R-:W-:-:S02]  /*209d0*/  F2FP.F16.F32.PACK_AB R18, R177, R178 ;  /* 0x000000b2b112723e */ /* 0x000fc400000000ff */
[----:B--2---:R-:W-:Y:S02]  /*209e0*/  F2FP.F16.F32.PACK_AB R17, R181, R179 ;  /* 0x000000b3b511723e */ /* 0x004fe400000000ff */
[----:B---3--:R-:W-:-:S07]  /*209f0*/  F2FP.F16.F32.PACK_AB R19, R185, R183 ;  /* 0x000000b7b913723e */ /* 0x008fce00000000ff */
[C---:B------:R-:W-:Y:S08]  /*20a00*/  HMMA.16816.F32 R152, R16.reuse, R8, R152 ;  /* 0x000000081098723c */ /* 0x040ff00000001898 */
[----:B------:R-:W-:Y:S01]  /*20a10*/  HMMA.16816.F32 R148, R16, R10, R148 ;  /* 0x0000000a1094723c */ /* 0x000fe20000001894 */
[----:B------:R-:W2:Y:S01]  /*20a20*/  LDSM.16.MT88.4 R8, [R0+0xd000] ;  /* 0x00d000000008783b */ /* 0x000ea20000004200 */
[-CC-:B------:R-:W-:Y:S01]  /*20a30*/  FFMA.FTZ R194, R194, R88.reuse, -R67.reuse ;  /* 0x00000058c2c27223 */ /* 0x180fe20000010843 */
[-CC-:B------:R-:W-:Y:S01]  /*20a40*/  FFMA.FTZ R195, R195, R88.reuse, -R67.reuse ;  /* 0x00000058c3c37223 */ /* 0x180fe20000010843 */
[-CC-:B------:R-:W-:Y:S01]  /*20a50*/  FFMA.FTZ R196, R196, R88.reuse, -R67.reuse ;  /* 0x00000058c4c47223 */ /* 0x180fe20000010843 */
[----:B------:R-:W-:-:S03]  /*20a60*/  FFMA.FTZ R197, R197, R88, -R67 ;  /* 0x00000058c5c57223 */ /* 0x000fc60000010843 */
[C---:B------:R-:W-:Y:S08]  /*20a70*/  HMMA.16816.F32 R160, R16.reuse, R12, R160 ;  /* 0x0000000c10a0723c */ /* 0x040ff000000018a0 */
[C---:B------:R-:W-:Y:S01]  /*20a80*/  HMMA.16816.F32 R156, R16.reuse, R14, R156 ;  /* 0x0000000e109c723c */ /* 0x040fe2000000189c */
[----:B------:R-:W3:Y:S01]  /*20a90*/  LDSM.16.MT88.4 R12, [R93+0xd000] ;  /* 0x00d000005d0c783b */ /* 0x000ee20000004200 */
[----:B------:R-:W-:Y:S08]  /*20aa0*/  MUFU.EX2 R192, R192 ;  /* 0x000000c000c07308 */ /* 0x000ff00000000800 */
[----:B------:R-:W2:Y:S08]  /*20ab0*/  MUFU.EX2 R191, R191 ;  /* 0x000000bf00bf7308 */ /* 0x000eb00000000800 */
[----:B------:R-:W-:Y:S08]  /*20ac0*/  MUFU.EX2 R194, R194 ;  /* 0x000000c200c27308 */ /* 0x000ff00000000800 */
[----:B------:R-:W3:Y:S08]  /*20ad0*/  MUFU.EX2 R195, R195 ;  /* 0x000000c300c37308 */ /* 0x000ef00000000800 */
[----:B------:R-:W-:Y:S08]  /*20ae0*/  MUFU.EX2 R196, R196 ;  /* 0x000000c400c47308 */ /* 0x000ff00000000800 */
[----:B------:R-:W3:Y:S01]  /*20af0*/  MUFU.EX2 R197, R197 ;  /* 0x000000c500c57308 */ /* 0x000ee20000000800 */
[C---:B----4-:R-:W-:Y:S08]  /*20b00*/  HMMA.16816.F32 R144, R16.reuse, R4, R144 ;  /* 0x000000041090723c */ /* 0x050ff00000001890 */
[C---:B------:R-:W-:Y:S01]  /*20b10*/  HMMA.16816.F32 R140, R16.reuse, R6, R140 ;  /* 0x00000006108c723c */ /* 0x040fe2000000188c */
[----:B------:R-:W4:Y:S07]  /*20b20*/  LDSM.16.MT88.4 R4, [R97+0x3000] ;  /* 0x003000006104783b */ /* 0x000f2e0000004200 */
[C---:B-1----:R-:W-:Y:S08]  /*20b30*/  HMMA.16816.F32 R136, R16.reuse, R20, R136 ;  /* 0x000000141088723c */ /* 0x042ff00000001888 */
[----:B------:R-:W-:Y:S01]  /*20b40*/  HMMA.16816.F32 R132, R16, R22, R132 ;  /* 0x000000161084723c */ /* 0x000fe20000001884 */
[----:B------:R-:W-:Y:S01]  /*20b50*/  F2FP.F16.F32.PACK_AB R16, R190, R186 ;  /* 0x000000babe10723e */ /* 0x000fe200000000ff */
[----:B------:R-:W1:Y:S01]  /*20b60*/  LDSM.16.MT88.4 R20, [R99+0x3000] ;  /* 0x003000006314783b */ /* 0x000e620000004200 */
        /* <DEDUP_REMOVED lines=26> */
[----:B--2---:R-:W-:Y:S01]  /*20d10*/  F2FP.F16.F32.PACK_AB R16, R182, R184 ;  /* 0x000000b8b610723e */ /* 0x004fe200000000ff */
[----:B------:R-:W1:Y:S01]  /*20d20*/  LDSM.16.MT88.4 R20, [R99+0x3800] ;  /* 0x003800006314783b */ /* 0x000e620000004200 */
[----:B---3--:R-:W-:-:S02]  /*20d30*/  F2FP.F16.F32.PACK_AB R18, R176, R180 ;  /* 0x000000b4b012723e */ /* 0x008fc400000000ff */
[----:B------:R-:W-:Y:S02]  /*20d40*/  F2FP.F16.F32.PACK_AB R17, R189, R193 ;  /* 0x000000c1bd11723e */ /* 0x000fe400000000ff */
[----:B------:R-:W-:-:S07]  /*20d50*/  F2FP.F16.F32.PACK_AB R19, R188, R187 ;  /* 0x000000bbbc13723e */ /* 0x000fce00000000ff */
[C---:B------:R-:W-:Y:S08]  /*20d60*/  HMMA.16816.F32 R152, R16.reuse, R8, R152 ;  /* 0x000000081098723c */ /* 0x040ff00000001898 */
[C---:B------:R-:W-:Y:S01]  /*20d70*/  HMMA.16816.F32 R148, R16.reuse, R10, R148 ;  /* 0x0000000a1094723c */ /* 0x040fe20000001894 */
[----:B------:R-:W2:Y:S01]  /*20d80*/  LDSM.16.MT88.4 R8, [R0+0xe000] ;  /* 0x00e000000008783b */ /* 0x000ea20000004200 */
[-CC-:B------:R-:W-:Y:S01]  /*20d90*/  FFMA.FTZ R129, R129, R88.reuse, -R67.reuse ;  /* 0x0000005881817223 */ /* 0x180fe20000010843 */
[-CC-:B------:R-:W-:Y:S01]  /*20da0*/  FFMA.FTZ R124, R124, R88.reuse, -R67.reuse ;  /* 0x000000587c7c7223 */ /* 0x180fe20000010843 */
[-CC-:B------:R-:W-:Y:S01]  /*20db0*/  FFMA.FTZ R198, R117, R88.reuse, -R67.reuse ;  /* 0x0000005875c67223 */ /* 0x180fe20000010843 */
[-CC-:B------:R-:W-:Y:S01]  /*20dc0*/  FFMA.FTZ R199, R116, R88.reuse, -R67.reuse ;  /* 0x0000005874c77223 */ /* 0x180fe20000010843 */
[----:B------:R-:W3:Y:S08]  /*20dd0*/  MUFU.EX2 R85, R85 ;  /* 0x0000005500557308 */ /* 0x000ef00000000800 */
[----:B------:R-:W-:Y:S01]  /*20de0*/  MUFU.EX2 R81, R81 ;  /* 0x0000005100517308 */ /* 0x000fe20000000800 */
[C---:B------:R-:W-:Y:S07]  /*20df0*/  HMMA.16816.F32 R160, R16.reuse, R12, R160 ;  /* 0x0000000c10a0723c */ /* 0x040fee00000018a0 */
[----:B------:R-:W2:Y:S01]  /*20e00*/  MUFU.EX2 R80, R80 ;  /* 0x0000005000507308 */ /* 0x000ea20000000800 */
[----:B------:R-:W-:Y:S01]  /*20e10*/  HMMA.16816.F32 R156, R16, R14, R156 ;  /* 0x0000000e109c723c */ /* 0x000fe2000000189c */
[----:B------:R-:W2:Y:S01]  /*20e20*/  LDSM.16.MT88.4 R12, [R93+0xe000] ;  /* 0x00e000005d0c783b */ /* 0x000ea20000004200 */
[-CC-:B------:R-:W-:Y:S01]  /*20e30*/  FFMA.FTZ R26, R26, R88.reuse, -R67.reuse ;  /* 0x000000581a1a7223 */ /* 0x180fe20000010843 */
[-CC-:B------:R-:W-:Y:S01]  /*20e40*/  FFMA.FTZ R30, R30, R88.reuse, -R67.reuse ;  /* 0x000000581e1e7223 */ /* 0x180fe20000010843 */
[-CC-:B------:R-:W-:Y:S01]  /*20e50*/  FFMA.FTZ R27, R27, R88.reuse, -R67.reuse ;  /* 0x000000581b1b7223 */ /* 0x180fe20000010843 */
[----:B------:R-:W-:-:S02]  /*20e60*/  FFMA.FTZ R34, R34, R88, -R67 ;  /* 0x0000005822227223 */ /* 0x000fc40000010843 */
[----:B------:R-:W-:Y:S01]  /*20e70*/  MUFU.EX2 R77, R77 ;  /* 0x0000004d004d7308 */ /* 0x000fe20000000800 */
[C---:B----4-:R-:W-:Y:S07]  /*20e80*/  HMMA.16816.F32 R144, R16.reuse, R4, R144 ;  /* 0x000000041090723c */ /* 0x050fee0000001890 */
[----:B------:R-:W-:Y:S01]  /*20e90*/  MUFU.EX2 R76, R76 ;  /* 0x0000004c004c7308 */ /* 0x000fe20000000800 */
[C---:B------:R-:W-:Y:S01]  /*20ea0*/  HMMA.16816.F32 R140, R16.reuse, R6, R140 ;  /* 0x00000006108c723c */ /* 0x040fe2000000188c */
[----:B------:R-:W4:Y:S06]  /*20eb0*/  LDSM.16.MT88.4 R4, [R97+0x4000] ;  /* 0x004000006104783b */ /* 0x000f2c0000004200 */
[----:B------:R-:W-:Y:S01]  /*20ec0*/  MUFU.EX2 R73, R73 ;  /* 0x0000004900497308 */ /* 0x000fe20000000800 */
[C---:B-1----:R-:W-:Y:S07]  /*20ed0*/  HMMA.16816.F32 R136, R16.reuse, R20, R136 ;  /* 0x000000141088723c */ /* 0x042fee0000001888 */
[----:B------:R-:W-:Y:S01]  /*20ee0*/  MUFU.EX2 R72, R72 ;  /* 0x0000004800487308 */ /* 0x000fe20000000800 */
[----:B------:R-:W-:Y:S01]  /*20ef0*/  HMMA.16816.F32 R132, R16, R22, R132 ;  /* 0x000000161084723c */ /* 0x000fe20000001884 */
[-CC-:B------:R-:W-:Y:S01]  /*20f00*/  FFMA.FTZ R31, R31, R88.reuse, -R67.reuse ;  /* 0x000000581f1f7223 */ /* 0x180fe20000010843 */
[-CC-:B------:R-:W-:Y:S01]  /*20f10*/  FFMA.FTZ R38, R38, R88.reuse, -R67.reuse ;  /* 0x0000005826267223 */ /* 0x180fe20000010843 */
[-CC-:B------:R-:W-:Y:S01]  /*20f20*/  FFMA.FTZ R35, R35, R88.reuse, -R67.reuse ;  /* 0x0000005823237223 */ /* 0x180fe20000010843 */
[----:B------:R-:W-:-:S03]  /*20f30*/  FFMA.FTZ R42, R42, R88, -R67 ;  /* 0x000000582a2a7223 */ /* 0x000fc60000010843 */
[----:B------:R-:W-:Y:S08]  /*20f40*/  MUFU.EX2 R69, R69 ;  /* 0x0000004500457308 */ /* 0x000ff00000000800 */
[----:B------:R-:W-:Y:S08]  /*20f50*/  MUFU.EX2 R68, R68 ;  /* 0x0000004400447308 */ /* 0x000ff00000000800 */
[----:B------:R-:W-:Y:S08]  /*20f60*/  MUFU.EX2 R65, R65 ;  /* 0x0000004100417308 */ /* 0x000ff00000000800 */
[----:B------:R-:W-:Y:S01]  /*20f70*/  MUFU.EX2 R64, R64 ;  /* 0x0000004000407308 */ /* 0x000fe20000000800 */
[----:B------:R-:W-:Y:S01]  /*20f80*/  FFMA.FTZ R92, R249, R96, R92 ;  /* 0x00000060f95c7223 */ /* 0x000fe2000001005c */
[-CC-:B------:R-:W-:Y:S01]  /*20f90*/  FFMA.FTZ R39, R39, R88.reuse, -R67.reuse ;  /* 0x0000005827277223 */ /* 0x180fe20000010843 */
[-CC-:B------:R-:W-:Y:S01]  /*20fa0*/  FFMA.FTZ R51, R51, R88.reuse, -R67.reuse ;  /* 0x0000005833337223 */ /* 0x180fe20000010843 */
[-CC-:B------:R-:W-:Y:S01]  /*20fb0*/  FFMA.FTZ R50, R50, R88.reuse, -R67.reuse ;  /* 0x0000005832327223 */ /* 0x180fe20000010843 */
[----:B------:R-:W-:Y:S01]  /*20fc0*/  FFMA.FTZ R55, R55, R88, -R67 ;  /* 0x0000005837377223 */ /* 0x000fe20000010843 */
[----:B------:R-:W-:Y:S01]  /*20fd0*/  FADD.FTZ R94, R71, R94 ;  /* 0x0000005e475e7221 */ /* 0x000fe20000010000 */
[----:B------:R-:W-:Y:S01]  /*20fe0*/  LDSM.16.MT88.4 R116, [R0+0xf800] ;  /* 0x00f800000074783b */ /* 0x000fe20000004200 */
[----:B------:R-:W-:Y:S08]  /*20ff0*/  MUFU.EX2 R129, R129 ;  /* 0x0000008100817308 */ /* 0x000ff00000000800 */
[----:B------:R-:W1:Y:S08]  /*21000*/  MUFU.EX2 R124, R124 ;  /* 0x0000007c007c7308 */ /* 0x000e700000000800 */
[----:B------:R-:W-:Y:S08]  /*21010*/  MUFU.EX2 R198, R198 ;  /* 0x000000c600c67308 */ /* 0x000ff00000000800 */
[----:B------:R-:W4:Y:S01]  /*21020*/  MUFU.EX2 R199, R199 ;  /* 0x000000c700c77308 */ /* 0x000f220000000800 */
[----:B---3--:R-:W-:Y:S01]  /*21030*/  F2FP.F16.F32.PACK_AB R16, R84, R85 ;  /* 0x000000555410723e */ /* 0x008fe200000000ff */
[----:B------:R-:W3:Y:S01]  /*21040*/  LDSM.16.MT88.4 R20, [R99+0x4000] ;  /* 0x004000006314783b */ /* 0x000ee20000004200 */
[----:B--2---:R-:W-:-:S02]  /*21050*/  F2FP.F16.F32.PACK_AB R18, R80, R81 ;  /* 0x000000515012723e */ /* 0x004fc400000000ff */
[----:B-1----:R-:W-:Y:S02]  /*21060*/  F2FP.F16.F32.PACK_AB R17, R124, R129 ;  /* 0x000000817c11723e */ /* 0x002fe400000000ff */
[----:B----4-:R-:W-:-:S07]  /*21070*/  F2FP.F16.F32.PACK_AB R19, R199, R198 ;  /* 0x000000c6c713723e */ /* 0x010fce00000000ff */
[C---:B------:R-:W-:Y:S08]  /*21080*/  HMMA.16816.F32 R152, R16.reuse, R8, R152 ;  /* 0x000000081098723c */ /* 0x040ff00000001898 */
[C---:B------:R-:W-:Y:S01]  /*21090*/  HMMA.16816.F32 R148, R16.reuse, R10, R148 ;  /* 0x0000000a1094723c */ /* 0x040fe20000001894 */
[----:B------:R-:W1:Y:S07]  /*210a0*/  LDSM.16.MT88.4 R8, [R93+0xe800] ;  /* 0x00e800005d08783b */ /* 0x000e6e0000004200 */
[C---:B------:R-:W-:Y:S08]  /*210b0*/  HMMA.16816.F32 R160, R16.reuse, R12, R160 ;  /* 0x0000000c10a0723c */ /* 0x040ff000000018a0 */
[C---:B------:R-:W-:Y:S01]  /*210c0*/  HMMA.16816.F32 R156, R16.reuse, R14, R156 ;  /* 0x0000000e109c723c */ /* 0x040fe2000000189c */
[----:B------:R-:W2:Y:S01]  /*210d0*/  LDSM.16.MT88.4 R12, [R0+0xe800] ;  /* 0x00e80000000c783b */ /* 0x000ea20000004200 */
[----:B------:R-:W-:Y:S08]  /*210e0*/  MUFU.EX2 R26, R26 ;  /* 0x0000001a001a7308 */ /* 0x000ff00000000800 */
[----:B------:R-:W4:Y:S08]  /*210f0*/  MUFU.EX2 R30, R30 ;  /* 0x0000001e001e7308 */ /* 0x000f300000000800 */
[----:B------:R-:W-:Y:S08]  /*21100*/  MUFU.EX2 R27, R27 ;  /* 0x0000001b001b7308 */ /* 0x000ff00000000800 */
[----:B------:R-:W1:Y:S01]  /*21110*/  MUFU.EX2 R34, R34 ;  /* 0x0000002200227308 */ /* 0x000e620000000800 */
[C---:B------:R-:W-:Y:S08]  /*21120*/  HMMA.16816.F32 R144, R16.reuse, R4, R144 ;  /* 0x000000041090723c */ /* 0x040ff00000001890 */
[C---:B------:R-:W-:Y:S01]  /*21130*/  HMMA.16816.F32 R140, R16.reuse, R6, R140 ;  /* 0x00000006108c723c */ /* 0x040fe2000000188c */
[----:B------:R-:W2:Y:S07]  /*21140*/  LDSM.16.MT88.4 R4, [R97+0x4800] ;  /* 0x004800006104783b */ /* 0x000eae0000004200 */
[C---:B---3--:R-:W-:Y:S08]  /*21150*/  HMMA.16816.F32 R136, R16.reuse, R20, R136 ;  /* 0x000000141088723c */ /* 0x048ff00000001888 */
[----:B------:R-:W-:Y:S01]  /*21160*/  HMMA.16816.F32 R132, R16, R22, R132 ;  /* 0x000000161084723c */ /* 0x000fe20000001884 */
[----:B------:R-:W-:-:S02]  /*21170*/  F2FP.F16.F32.PACK_AB R16, R76, R77 ;  /* 0x0000004d4c10723e */ /* 0x000fc400000000ff */
[----:B------:R-:W-:Y:S02]  /*21180*/  F2FP.F16.F32.PACK_AB R18, R72, R73 ;  /* 0x000000494812723e */ /* 0x000fe400000000ff */
[----:B----4-:R-:W-:Y:S02]  /*21190*/  F2FP.F16.F32.PACK_AB R17, R30, R26 ;  /* 0x0000001a1e11723e */ /* 0x010fe400000000ff */
[----:B-1----:R-:W-:-:S07]  /*211a0*/  F2FP.F16.F32.PACK_AB R19, R34, R27 ;  /* 0x0000001b2213723e */ /* 0x002fce00000000ff */
[C---:B------:R-:W-:Y:S08]  /*211b0*/  HMMA.16816.F32 R160, R16.reuse, R8, R160 ;  /* 0x0000000810a0723c */ /* 0x040ff000000018a0 */
[C---:B------:R-:W-:Y:S01]  /*211c0*/  HMMA.16816.F32 R156, R16.reuse, R10, R156 ;  /* 0x0000000a109c723c */ /* 0x040fe2000000189c */
[----:B------:R-:W1:Y:S07]  /*211d0*/  LDSM.16.MT88.4 R8, [R99+0x4800] ;  /* 0x004800006308783b */ /* 0x000e6e0000004200 */
[C---:B--2---:R-:W-:Y:S08]  /*211e0*/  HMMA.16816.F32 R152, R16.reuse, R12, R152 ;  /* 0x0000000c1098723c */ /* 0x044ff00000001898 */
[C---:B------:R-:W-:Y:S01]  /*211f0*/  HMMA.16816.F32 R148, R16.reuse, R14, R148 ;  /* 0x0000000e1094723c */ /* 0x040fe20000001894 */
[----:B------:R-:W2:Y:S01]  /*21200*/  LDSM.16.MT88.4 R12, [R93+0xf000] ;  /* 0x00f000005d0c783b */ /* 0x000ea20000004200 */
[----:B------:R-:W-:Y:S08]  /*21210*/  MUFU.EX2 R31, R31 ;  /* 0x0000001f001f7308 */ /* 0x000ff00000000800 */
[----:B------:R-:W3:Y:S08]  /*21220*/  MUFU.EX2 R38, R38 ;  /* 0x0000002600267308 */ /* 0x000ef00000000800 */
[----:B------:R-:W-:Y:S08]  /*21230*/  MUFU.EX2 R35, R35 ;  /* 0x0000002300237308 */ /* 0x000ff00000000800 */
[----:B------:R-:W4:Y:S01]  /*21240*/  MUFU.EX2 R42, R42 ;  /* 0x0000002a002a7308 */ /* 0x000f220000000800 */
[----:B------:R-:W-:Y:S01]  /*21250*/  HMMA.16816.F32 R144, R16, R4, R144 ;  /* 0x000000041090723c */ /* 0x000fe20000001890 */
[----:B------:R-:W-:-:S02]  /*21260*/  F2FP.F16.F32.PACK_AB R20, R68, R69 ;  /* 0x000000454414723e */ /* 0x000fc400000000ff */
[----:B------:R-:W-:-:S05]  /*21270*/  F2FP.F16.F32.PACK_AB R22, R64, R65 ;  /* 0x000000414016723e */ /* 0x000fca00000000ff */
[----:B------:R-:W-:Y:S01]  /*21280*/  HMMA.16816.F32 R140, R16, R6, R140 ;  /* 0x00000006108c723c */ /* 0x000fe2000000188c */
[----:B------:R-:W2:Y:S01]  /*21290*/  LDSM.16.MT88.4 R4, [R0+0xf000] ;  /* 0x00f000000004783b */ /* 0x000ea20000004200 */
[----:B---3--:R-:W-:-:S06]  /*212a0*/  F2FP.F16.F32.PACK_AB R21, R38, R31 ;  /* 0x0000001f2615723e */ /* 0x008fcc00000000ff */
[----:B-1----:R-:W-:Y:S01]  /*212b0*/  HMMA.16816.F32 R136, R16, R8, R136 ;  /* 0x000000081088723c */ /* 0x002fe20000001888 */
[----:B----4-:R-:W-:-:S07]  /*212c0*/  F2FP.F16.F32.PACK_AB R23, R42, R35 ;  /* 0x000000232a17723e */ /* 0x010fce00000000ff */
[----:B------:R-:W-:Y:S01]  /*212d0*/  HMMA.16816.F32 R132, R16, R10, R132 ;  /* 0x0000000a1084723c */ /* 0x000fe20000001884 */
[----:B------:R-:W1:Y:S01]  /*212e0*/  LDSM.16.MT88.4 R8, [R99+0x5000] ;  /* 0x005000006308783b */ /* 0x000e620000004200 */
[----:B------:R-:W-:-:S03]  /*212f0*/  FADD.FTZ R91, R91, R92 ;  /* 0x0000005c5b5b7221 */ /* 0x000fc60000010000 */
[----:B------:R-:W-:Y:S03]  /*21300*/  LDSM.16.MT88.4 R16, [R97+0x5000] ;  /* 0x005000006110783b */ /* 0x000fe60000004200 */
[C---:B--2---:R-:W-:Y:S08]  /*21310*/  HMMA.16816.F32 R160, R20.reuse, R12, R160 ;  /* 0x0000000c14a0723c */ /* 0x044ff000000018a0 */
[----:B------:R-:W-:Y:S01]  /*21320*/  HMMA.16816.F32 R156, R20, R14, R156 ;  /* 0x0000000e149c723c */ /* 0x000fe2000000189c */
[----:B------:R-:W2:Y:S01]  /*21330*/  LDSM.16.MT88.4 R12, [R93+0xf800] ;  /* 0x00f800005d0c783b */ /* 0x000ea20000004200 */
[----:B------:R-:W-:Y:S01]  /*21340*/  FADD.FTZ R91, R3, R91 ;  /* 0x0000005b035b7221 */ /* 0x000fe20000010000 */
[----:B------:R-:W-:Y:S01]  /*21350*/  MUFU.EX2 R61, R61 ;  /* 0x0000003d003d7308 */ /* 0x000fe20000000800 */
[----:B------:R-:W-:-:S02]  /*21360*/  FADD.FTZ R66, R66, R94 ;  /* 0x0000005e42427221 */ /* 0x000fc40000010000 */
[----:B------:R-:W-:-:S05]  /*21370*/  FADD.FTZ R95, R95, R91 ;  /* 0x0000005b5f5f7221 */ /* 0x000fca0000010000 */
[----:B------:R-:W3:Y:S01]  /*21380*/  MUFU.EX2 R60, R60 ;  /* 0x0000003c003c7308 */ /* 0x000ee20000000800 */
[----:B------:R-:W-:Y:S01]  /*21390*/  FADD.FTZ R66, R98, R66 ;  /* 0x0000004262427221 */ /* 0x000fe20000010000 */
[----:B------:R-:W-:-:S06]  /*213a0*/  FADD.FTZ R95, R103, R95 ;  /* 0x0000005f675f7221 */ /* 0x000fcc0000010000 */
[----:B------:R-:W-:Y:S08]  /*213b0*/  MUFU.EX2 R57, R57 ;  /* 0x0000003900397308 */ /* 0x000ff00000000800 */
[----:B------:R-:W-:Y:S08]  /*213c0*/  MUFU.EX2 R56, R56 ;  /* 0x0000003800387308 */ /* 0x000ff00000000800 */
[----:B------:R-:W-:Y:S08]  /*213d0*/  MUFU.EX2 R39, R39 ;  /* 0x0000002700277308 */ /* 0x000ff00000000800 */
[----:B------:R-:W4:Y:S08]  /*213e0*/  MUFU.EX2 R51, R51 ;  /* 0x0000003300337308 */ /* 0x000f300000000800 */
[----:B------:R-:W-:Y:S08]  /*213f0*/  MUFU.EX2 R50, R50 ;  /* 0x0000003200327308 */ /* 0x000ff00000000800 */
[----:B------:R-:W2:Y:S01]  /*21400*/  MUFU.EX2 R55, R55 ;  /* 0x0000003700377308 */ /* 0x000ea20000000800 */
[----:B------:R-:W-:Y:S01]  /*21410*/  FADD.FTZ R100, R100, R66 ;  /* 0x0000004264647221 */ /* 0x000fe20000010000 */
[----:B------:R-:W-:Y:S01]  /*21420*/  FADD.FTZ R104, R104, R95 ;  /* 0x0000005f68687221 */ /* 0x000fe20000010000 */
[----:B------:R-:W-:Y:S02]  /*21430*/  HMMA.16816.F32 R152, R20, R4, R152 ;  /* 0x000000041498723c */ /* 0x000fe40000001898 */
[----:B------:R-:W-:Y:S01]  /*21440*/  FADD.FTZ R100, R101, R100 ;  /* 0x0000006465647221 */ /* 0x000fe20000010000 */
[----:B------:R-:W-:-:S05]  /*21450*/  FADD.FTZ R104, R105, R104 ;  /* 0x0000006869687221 */ /* 0x000fca0000010000 */
[----:B------:R-:W-:Y:S01]  /*21460*/  HMMA.16816.F32 R148, R20, R6, R148 ;  /* 0x000000061494723c */ /* 0x000fe20000001894 */
[----:B------:R-:W2:Y:S01]  /*21470*/  LDSM.16.MT88.4 R4, [R97+0x5800] ;  /* 0x005800006104783b */ /* 0x000ea20000004200 */
[----:B------:R-:W-:Y:S01]  /*21480*/  FADD.FTZ R102, R102, R100 ;  /* 0x0000006466667221 */ /* 0x000fe20000010000 */
[----:B------:R-:W-:-:S05]  /*21490*/  FADD.FTZ R106, R106, R104 ;  /* 0x000000686a6a7221 */ /* 0x000fca0000010000 */
[----:B-1----:R-:W-:Y:S01]  /*214a0*/  HMMA.16816.F32 R136, R20, R8, R136 ;  /* 0x000000081488723c */ /* 0x002fe20000001888 */
[----:B---3--:R-:W-:Y:S02]  /*214b0*/  F2FP.F16.F32.PACK_AB R8, R60, R61 ;  /* 0x0000003d3c08723e */ /* 0x008fe400000000ff */
[----:B----4-:R-:W-:-:S05]  /*214c0*/  F2FP.F16.F32.PACK_AB R9, R51, R39 ;  /* 0x000000273309723e */ /* 0x010fca00000000ff */
[----:B------:R-:W-:Y:S01]  /*214d0*/  HMMA.16816.F32 R132, R20, R10, R132 ;  /* 0x0000000a1484723c */ /* 0x000fe20000001884 */
[----:B------:R-:W-:Y:S02]  /*214e0*/  F2FP.F16.F32.PACK_AB R10, R56, R57 ;  /* 0x00000039380a723e */ /* 0x000fe400000000ff */
[----:B--2---:R-:W-:Y:S01]  /*214f0*/  F2FP.F16.F32.PACK_AB R11, R55, R50 ;  /* 0x00000032370b723e */ /* 0x004fe200000000ff */
[----:B------:R-:W-:Y:S01]  /*21500*/  FADD.FTZ R102, R107, R102 ;  /* 0x000000666b667221 */ /* 0x000fe20000010000 */
[----:B------:R-:W-:-:S03]  /*21510*/  FADD.FTZ R106, R111, R106 ;  /* 0x0000006a6f6a7221 */ /* 0x000fc60000010000 */
[----:B------:R-:W-:Y:S01]  /*21520*/  FADD.FTZ R108, R108, R102 ;  /* 0x000000666c6c7221 */ /* 0x000fe20000010000 */
[----:B------:R-:W-:Y:S01]  /*21530*/  FADD.FTZ R106, R112, R106 ;  /* 0x0000006a706a7221 */ /* 0x000fe20000010000 */
[----:B------:R-:W-:Y:S02]  /*21540*/  HMMA.16816.F32 R160, R8, R12, R160 ;  /* 0x0000000c08a0723c */ /* 0x000fe400000018a0 */
[----:B------:R-:W-:Y:S01]  /*21550*/  FADD.FTZ R108, R110, R108 ;  /* 0x0000006c6e6c7221 */ /* 0x000fe20000010000 */
[----:B------:R-:W-:-:S05]  /*21560*/  FADD.FTZ R113, R113, R106 ;  /* 0x0000006a71717221 */ /* 0x000fca0000010000 */
[----:B------:R-:W-:Y:S01]  /*21570*/  HMMA.16816.F32 R156, R8, R14, R156 ;  /* 0x0000000e089c723c */ /* 0x000fe2000000189c */
[----:B------:R-:W1:Y:S01]  /*21580*/  LDSM.16.MT88.4 R12, [R99+0x5800] ;  /* 0x00580000630c783b */ /* 0x000e620000004200 */
[----:B------:R-:W-:Y:S01]  /*21590*/  FADD.FTZ R109, R109, R108 ;  /* 0x0000006c6d6d7221 */ /* 0x000fe20000010000 */
[----:B------:R-:W-:-:S05]  /*215a0*/  FADD.FTZ R113, R114, R113 ;  /* 0x0000007172717221 */ /* 0x000fca0000010000 */
[----:B------:R-:W-:Y:S01]  /*215b0*/  HMMA.16816.F32 R144, R20, R16, R144 ;  /* 0x000000101490723c */ /* 0x000fe20000001890 */
[----:B------:R-:W-:Y:S01]  /*215c0*/  FADD.FTZ R109, R115, R109 ;  /* 0x0000006d736d7221 */ /* 0x000fe20000010000 */
[----:B------:R-:W-:-:S06]  /*215d0*/  FADD.FTZ R123, R123, R113 ;  /* 0x000000717b7b7221 */ /* 0x000fcc0000010000 */
[----:B------:R-:W-:Y:S01]  /*215e0*/  HMMA.16816.F32 R140, R20, R18, R140 ;  /* 0x00000012148c723c */ /* 0x000fe2000000188c */
[----:B------:R-:W2:Y:S01]  /*215f0*/  LDSM.16.MT88.4 R16, [R93+0x10000] ;  /* 0x010000005d10783b */ /* 0x000ea20000004200 */
[----:B------:R-:W-:Y:S01]  /*21600*/  FADD.FTZ R109, R120, R109 ;  /* 0x0000006d786d7221 */ /* 0x000fe20000010000 */
[----:B------:R-:W-:Y:S01]  /*21610*/  FADD.FTZ R123, R125, R123 ;  /* 0x0000007b7d7b7221 */ /* 0x000fe20000010000 */
[-CC-:B------:R-:W-:Y:S01]  /*21620*/  FFMA.FTZ R58, R58, R88.reuse, -R67.reuse ;  /* 0x000000583a3a7223 */ /* 0x180fe20000010843 */
[----:B------:R-:W3:Y:S03]  /*21630*/  LDSM.16.MT88.4 R20, [R0+0x10000] ;  /* 0x010000000014783b */ /* 0x000ee60000004200 */
[----:B------:R-:W-:Y:S01]  /*21640*/  HMMA.16816.F32 R152, R8, R116, R152 ;  /* 0x000000740898723c */ /* 0x000fe20000001898 */
[-CC-:B------:R-:W-:Y:S01]  /*21650*/  FFMA.FTZ R116, R54, R88.reuse, -R67.reuse ;  /* 0x0000005836747223 */ /* 0x180fe20000010843 */
        /* <DEDUP_REMOVED lines=8> */
[----:B------:R-:W-:Y:S01]  /*216e0*/  FADD.FTZ R128, R128, R122 ;  /* 0x0000007a80807221 */ /* 0x000fe20000010000 */
[----:B------:R-:W-:Y:S01]  /*216f0*/  FADD.FTZ R127, R170, R127 ;  /* 0x0000007faa7f7221 */ /* 0x000fe20000010000 */
[C---:B------:R-:W-:Y:S05]  /*21700*/  HMMA.16816.F32 R144, R8.reuse, R4, R144 ;  /* 0x000000040890723c */ /* 0x040fea0000001890 */
[----:B------:R-:W-:Y:S03]  /*21710*/  MUFU.EX2 R49, R49 ;  /* 0x0000003100317308 */ /* 0x000fe60000000800 */
[C---:B------:R-:W-:Y:S01]  /*21720*/  HMMA.16816.F32 R140, R8.reuse, R6, R140 ;  /* 0x00000006088c723c */ /* 0x040fe2000000188c */
[----:B------:R-:W3:Y:S04]  /*21730*/  LDSM.16.MT88.4 R4, [R97+0x6000] ;  /* 0x006000006104783b */ /* 0x000ee80000004200 */
[----:B------:R-:W2:Y:S08]  /*21740*/  MUFU.EX2 R48, R48 ;  /* 0x0000003000307308 */ /* 0x000eb00000000800 */
[----:B------:R-:W-:Y:S08]  /*21750*/  MUFU.EX2 R116, R116 ;  /* 0x0000007400747308 */ /* 0x000ff00000000800 */
[----:B------:R-:W2:Y:S08]  /*21760*/  MUFU.EX2 R54, R54 ;  /* 0x0000003600367308 */ /* 0x000eb00000000800 */
[----:B------:R-:W-:Y:S08]  /*21770*/  MUFU.EX2 R58, R58 ;  /* 0x0000003a003a7308 */ /* 0x000ff00000000800 */
[----:B------:R-:W3:Y:S01]  /*21780*/  MUFU.EX2 R59, R59 ;  /* 0x0000003b003b7308 */ /* 0x000ee20000000800 */
        /* <DEDUP_REMOVED lines=9> */
[----:B------:R-:W-:-:S05]  /*21820*/  FADD.FTZ R173, R179, R173 ;  /* 0x000000adb3ad7221 */ /* 0x000fca0000010000 */
[----:B------:R-:W-:Y:S01]  /*21830*/  HMMA.16816.F32 R132, R8, R14, R132 ;  /* 0x0000000e0884723c */ /* 0x000fe20000001884 */
[----:B----4-:R-:W-:Y:S01]  /*21840*/  F2FP.F16.F32.PACK_AB R8, R52, R53 ;  /* 0x000000353408723e */ /* 0x010fe200000000ff */
[----:B------:R-:W1:Y:S01]  /*21850*/  LDSM.16.MT88.4 R12, [R99+0x6000] ;  /* 0x00600000630c783b */ /* 0x000e620000004200 */
[----:B--2---:R-:W-:Y:S02]  /*21860*/  F2FP.F16.F32.PACK_AB R10, R48, R49 ;  /* 0x00000031300a723e */ /* 0x004fe400000000ff */
[----:B------:R-:W-:Y:S02]  /*21870*/  F2FP.F16.F32.PACK_AB R9, R54, R116 ;  /* 0x000000743609723e */ /* 0x000fe400000000ff */
[----:B---3--:R-:W-:Y:S01]  /*21880*/  F2FP.F16.F32.PACK_AB R11, R59, R58 ;  /* 0x0000003a3b0b723e */ /* 0x008fe200000000ff */
[----:B------:R-:W-:Y:S01]  /*21890*/  FADD.FTZ R174, R175, R174 ;  /* 0x000000aeafae7221 */ /* 0x000fe20000010000 */
[----:B------:R-:W-:-:S05]  /*218a0*/  FADD.FTZ R173, R181, R173 ;  /* 0x000000adb5ad7221 */ /* 0x000fca0000010000 */
[----:B------:R-:W-:Y:S01]  /*218b0*/  HMMA.16816.F32 R160, R8, R16, R160 ;  /* 0x0000001008a0723c */ /* 0x000fe200000018a0 */
[----:B------:R-:W-:Y:S01]  /*218c0*/  FADD.FTZ R174, R178, R174 ;  /* 0x000000aeb2ae7221 */ /* 0x000fe20000010000 */
[----:B------:R-:W-:-:S06]  /*218d0*/  FADD.FTZ R183, R183, R173 ;  /* 0x000000adb7b77221 */ /* 0x000fcc0000010000 */
[C---:B------:R-:W-:Y:S01]  /*218e0*/  HMMA.16816.F32 R156, R8.reuse, R18, R156 ;  /* 0x00000012089c723c */ /* 0x040fe2000000189c */
[----:B------:R-:W2:Y:S01]  /*218f0*/  LDSM.16.MT88.4 R16, [R93+0x10800] ;  /* 0x010800005d10783b */ /* 0x000ea20000004200 */
[----:B------:R-:W-:Y:S01]  /*21900*/  FADD.FTZ R177, R177, R174 ;  /* 0x000000aeb1b17221 */ /* 0x000fe20000010000 */
[----:B------:R-:W-:Y:S01]  /*21910*/  FADD.FTZ R183, R185, R183 ;  /* 0x000000b7b9b77221 */ /* 0x000fe20000010000 */
[-C--:B------:R-:W-:Y:S02]  /*21920*/  FFMA.FTZ R62, R62, R88.reuse, -R67 ;  /* 0x000000583e3e7223 */ /* 0x080fe40000010843 */
[----:B------:R-:W-:Y:S02]  /*21930*/  FADD.FTZ R177, R186, R177 ;  /* 0x000000b1bab17221 */ /* 0x000fe40000010000 */
[----:B------:R-:W-:Y:S01]  /*21940*/  HMMA.16816.F32 R152, R8, R20, R152 ;  /* 0x000000140898723c */ /* 0x000fe20000001898 */
[-CC-:B------:R-:W-:Y:S01]  /*21950*/  FFMA.FTZ R20, R86, R88.reuse, -R67.reuse ;  /* 0x0000005856147223 */ /* 0x180fe20000010843 */
[----:B------:R-:W-:Y:S01]  /*21960*/  FFMA.FTZ R21, R82, R88, -R67 ;  /* 0x0000005852157223 */ /* 0x000fe20000010843 */
[----:B------:R-:W-:-:S05]  /*21970*/  FADD.FTZ R194, R194, R183 ;  /* 0x000000b7c2c27221 */ /* 0x000fca0000010000 */
[----:B------:R-:W-:Y:S01]  /*21980*/  HMMA.16816.F32 R148, R8, R22, R148 ;  /* 0x000000160894723c */ /* 0x000fe20000001894 */
[----:B------:R-:W-:Y:S01]  /*21990*/  FFMA.FTZ R22, R83, R88, -R67 ;  /* 0x0000005853167223 */ /* 0x000fe20000010843 */
[----:B------:R-:W-:Y:S01]  /*219a0*/  FADD.FTZ R190, R190, R177 ;  /* 0x000000b1bebe7221 */ /* 0x000fe20000010000 */
[----:B------:R-:W-:Y:S01]  /*219b0*/  FADD.FTZ R194, R195, R194 ;  /* 0x000000c2c3c27221 */ /* 0x000fe20000010000 */
[----:B------:R-:W-:Y:S02]  /*219c0*/  MUFU.EX2 R47, R47 ;  /* 0x0000002f002f7308 */ /* 0x000fe40000000800 */
[----:B------:R-:W-:Y:S01]  /*219d0*/  FADD.FTZ R190, R192, R190 ;  /* 0x000000bec0be7221 */ /* 0x000fe20000010000 */
[----:B------:R-:W-:-:S05]  /*219e0*/  FADD.FTZ R196, R196, R194 ;  /* 0x000000c2c4c47221 */ /* 0x000fca0000010000 */
[----:B------:R-:W3:Y:S01]  /*219f0*/  MUFU.EX2 R46, R46 ;  /* 0x0000002e002e7308 */ /* 0x000ee20000000800 */
[C---:B------:R-:W-:Y:S07]  /*21a00*/  HMMA.16816.F32 R144, R8.reuse, R4, R144 ;  /* 0x000000040890723c */ /* 0x040fee0000001890 */
[----:B------:R-:W-:Y:S01]  /*21a10*/  MUFU.EX2 R41, R41 ;  /* 0x0000002900297308 */ /* 0x000fe20000000800 */
[----:B------:R-:W-:Y:S01]  /*21a20*/  HMMA.16816.F32 R140, R8, R6, R140 ;  /* 0x00000006088c723c */ /* 0x000fe2000000188c */
[----:B------:R-:W4:Y:S06]  /*21a30*/  LDSM.16.MT88.4 R4, [R0+0x10800] ;  /* 0x010800000004783b */ /* 0x000f2c0000004200 */
[----:B------:R-:W-:Y:S01]  /*21a40*/  MUFU.EX2 R40, R40 ;  /* 0x0000002800287308 */ /* 0x000fe20000000800 */
[----:B------:R-:W-:-:S07]  /*21a50*/  FADD.FTZ R191, R191, R190 ;  /* 0x000000bebfbf7221 */ /* 0x000fce0000010000 */
[----:B------:R-:W-:Y:S01]  /*21a60*/  MUFU.EX2 R3, R62 ;  /* 0x0000003e00037308 */ /* 0x000fe20000000800 */
[----:B------:R-:W-:-:S07]  /*21a70*/  FADD.FTZ R196, R197, R196 ;  /* 0x000000c4c5c47221 */ /* 0x000fce0000010000 */
[----:B------:R-:W2:Y:S08]  /*21a80*/  MUFU.EX2 R20, R20 ;  /* 0x0000001400147308 */ /* 0x000eb00000000800 */
[----:B------:R-:W-:Y:S08]  /*21a90*/  MUFU.EX2 R21, R21 ;  /* 0x0000001500157308 */ /* 0x000ff00000000800 */
[----:B------:R-:W4:Y:S01]  /*21aa0*/  MUFU.EX2 R22, R22 ;  /* 0x0000001600167308 */ /* 0x000f220000000800 */
[----:B------:R-:W-:Y:S01]  /*21ab0*/  FADD.FTZ R191, R184, R191 ;  /* 0x000000bfb8bf7221 */ /* 0x000fe20000010000 */
[----:B------:R-:W-:Y:S01]  /*21ac0*/  FADD.FTZ R196, R193, R196 ;  /* 0x000000c4c1c47221 */ /* 0x000fe20000010000 */
[----:B-1----:R-:W-:Y:S02]  /*21ad0*/  HMMA.16816.F32 R136, R8, R12, R136 ;  /* 0x0000000c0888723c */ /* 0x002fe40000001888 */
[----:B------:R-:W-:Y:S01]  /*21ae0*/  FADD.FTZ R182, R182, R191 ;  /* 0x000000bfb6b67221 */ /* 0x000fe20000010000 */
[----:B------:R-:W-:Y:S01]  /*21af0*/  FADD.FTZ R189, R189, R196 ;  /* 0x000000c4bdbd7221 */ /* 0x000fe20000010000 */
[----:B---3--:R-:W-:-:S02]  /*21b00*/  F2FP.F16.F32.PACK_AB R12, R46, R47 ;  /* 0x0000002f2e0c723e */ /* 0x008fc400000000ff */
[----:B--2---:R-:W-:Y:S02]  /*21b10*/  F2FP.F16.F32.PACK_AB R13, R20, R3 ;  /* 0x00000003140d723e */ /* 0x004fe400000000ff */
[----:B------:R-:W-:Y:S01]  /*21b20*/  HMMA.16816.F32 R132, R8, R14, R132 ;  /* 0x0000000e0884723c */ /* 0x000fe20000001884 */
[----:B------:R-:W-:Y:S01]  /*21b30*/  F2FP.F16.F32.PACK_AB R14, R40, R41 ;  /* 0x00000029280e723e */ /* 0x000fe200000000ff */
[----:B------:R-:W-:Y:S01]  /*21b40*/  FADD.FTZ R182, R180, R182 ;  /* 0x000000b6b4b67221 */ /* 0x000fe20000010000 */
[----:B------:R-:W-:Y:S01]  /*21b50*/  FADD.FTZ R189, R187, R189 ;  /* 0x000000bdbbbd7221 */ /* 0x000fe20000010000 */
[----:B------:R-:W1:Y:S01]  /*21b60*/  LDSM.16.MT88.4 R8, [R97+0x6800] ;  /* 0x006800006108783b */ /* 0x000e620000004200 */
[----:B----4-:R-:W-:Y:S01]  /*21b70*/  F2FP.F16.F32.PACK_AB R15, R22, R21 ;  /* 0x00000015160f723e */ /* 0x010fe200000000ff */
        /* <DEDUP_REMOVED lines=15> */
[----:B------:R-:W-:Y:S02]  /*21c70*/  HMMA.16816.F32 R152, R12, R4, R152 ;  /* 0x000000040c98723c */ /* 0x000fe40000001898 */
[----:B------:R-:W-:Y:S01]  /*21c80*/  FADD.FTZ R76, R76, R80 ;  /* 0x000000504c4c7221 */ /* 0x000fe20000010000 */
[----:B------:R-:W-:-:S05]  /*21c90*/  FADD.FTZ R30, R30, R26 ;  /* 0x0000001a1e1e7221 */ /* 0x000fca0000010000 */
[C---:B------:R-:W-:Y:S01]  /*21ca0*/  HMMA.16816.F32 R148, R12.reuse, R6, R148 ;  /* 0x000000060c94723c */ /* 0x040fe20000001894 */
[----:B------:R-:W3:Y:S01]  /*21cb0*/  LDSM.16.MT88.4 R4, [R93+0x11000] ;  /* 0x011000005d04783b */ /* 0x000ee20000004200 */
[----:B------:R-:W-:Y:S01]  /*21cc0*/  FADD.FTZ R76, R73, R76 ;  /* 0x0000004c494c7221 */ /* 0x000fe20000010000 */
[----:B------:R-:W-:Y:S01]  /*21cd0*/  FADD.FTZ R30, R27, R30 ;  /* 0x0000001e1b1e7221 */ /* 0x000fe20000010000 */
[-CC-:B------:R-:W-:Y:S01]  /*21ce0*/  FFMA.FTZ R23, R78, R88.reuse, -R67.reuse ;  /* 0x000000584e177223 */ /* 0x180fe20000010843 */
[-CC-:B------:R-:W-:Y:S01]  /*21cf0*/  FFMA.FTZ R62, R79, R88.reuse, -R67.reuse ;  /* 0x000000584f3e7223 */ /* 0x180fe20000010843 */
[----:B------:R-:W-:Y:S01]  /*21d00*/  FADD.FTZ R76, R72, R76 ;  /* 0x0000004c484c7221 */ /* 0x000fe20000010000 */
[----:B------:R-:W-:Y:S01]  /*21d10*/  FADD.FTZ R34, R34, R30 ;  /* 0x0000001e22227221 */ /* 0x000fe20000010000 */
[-CC-:B------:R-:W-:Y:S01]  /*21d20*/  FFMA.FTZ R63, R74, R88.reuse, -R67.reuse ;  /* 0x000000584a3f7223 */ /* 0x180fe20000010843 */
[----:B------:R-:W-:Y:S01]  /*21d30*/  FFMA.FTZ R66, R70, R88, -R67 ;  /* 0x0000005846427223 */ /* 0x000fe20000010843 */
[----:B------:R-:W-:Y:S01]  /*21d40*/  FADD.FTZ R69, R69, R76 ;  /* 0x0000004c45457221 */ /* 0x000fe20000010000 */
[----:B------:R-:W-:Y:S01]  /*21d50*/  FADD.FTZ R34, R31, R34 ;  /* 0x000000221f227221 */ /* 0x000fe20000010000 */
[----:B------:R-:W-:Y:S01]  /*21d60*/  MUFU.EX2 R37, R37 ;  /* 0x0000002500257308 */ /* 0x000fe20000000800 */
[C---:B-1----:R-:W-:Y:S01]  /*21d70*/  HMMA.16816.F32 R144, R12.reuse, R8, R144 ;  /* 0x000000080c90723c */ /* 0x042fe20000001890 */
[----:B------:R-:W-:Y:S01]  /*21d80*/  FADD.FTZ R69, R68, R69 ;  /* 0x0000004544457221 */ /* 0x000fe20000010000 */
[----:B------:R-:W-:Y:S01]  /*21d90*/  FADD.FTZ R38, R38, R34 ;  /* 0x0000002226267221 */ /* 0x000fe20000010000 */
[----:B------:R-:W-:Y:S04]  /*21da0*/  LDSM.16.MT88.4 R92, [R93+0x11800] ;  /* 0x011800005d5c783b */ /* 0x000fe80000004200 */
[----:B------:R-:W1:Y:S01]  /*21db0*/  MUFU.EX2 R36, R36 ;  /* 0x0000002400247308 */ /* 0x000e620000000800 */
[----:B------:R-:W-:Y:S01]  /*21dc0*/  HMMA.16816.F32 R140, R12, R10, R140 ;  /* 0x0000000a0c8c723c */ /* 0x000fe2000000188c */
[----:B------:R-:W-:Y:S01]  /*21dd0*/  LDSM.16.MT88.4 R8, [R0+0x11000] ;  /* 0x011000000008783b */ /* 0x000fe20000004200 */
[----:B------:R-:W-:Y:S01]  /*21de0*/  FADD.FTZ R65, R65, R69 ;  /* 0x0000004541417221 */ /* 0x000fe20000010000 */
[----:B------:R-:W-:-:S04]  /*21df0*/  FADD.FTZ R38, R35, R38 ;  /* 0x0000002623267221 */ /* 0x000fc80000010000 */
[----:B------:R-:W-:Y:S01]  /*21e00*/  MUFU.EX2 R33, R33 ;  /* 0x0000002100217308 */ /* 0x000fe20000000800 */
[C---:B--2---:R-:W-:Y:S07]  /*21e10*/  HMMA.16816.F32 R136, R12.reuse, R16, R136 ;  /* 0x000000100c88723c */ /* 0x044fee0000001888 */
[----:B------:R-:W2:Y:S01]  /*21e20*/  MUFU.EX2 R32, R32 ;  /* 0x0000002000207308 */ /* 0x000ea20000000800 */
[----:B------:R-:W-:Y:S01]  /*21e30*/  HMMA.16816.F32 R132, R12, R18, R132 ;  /* 0x000000120c84723c */ /* 0x000fe20000001884 */
[----:B------:R-:W4:Y:S06]  /*21e40*/  LDSM.16.MT88.4 R12, [R97+0x7000] ;  /* 0x00700000610c783b */ /* 0x000f2c0000004200 */
[----:B------:R-:W-:Y:S08]  /*21e50*/  MUFU.EX2 R23, R23 ;  /* 0x0000001700177308 */ /* 0x000ff00000000800 */
[----:B------:R-:W3:Y:S08]  /*21e60*/  MUFU.EX2 R62, R62 ;  /* 0x0000003e003e7308 */ /* 0x000ef00000000800 */
[----:B------:R-:W-:Y:S08]  /*21e70*/  MUFU.EX2 R63, R63 ;  /* 0x0000003f003f7308 */ /* 0x000ff00000000800 */
[----:B------:R-:W4:Y:S01]  /*21e80*/  MUFU.EX2 R66, R66 ;  /* 0x0000004200427308 */ /* 0x000f220000000800 */
[----:B------:R-:W-:Y:S01]  /*21e90*/  FADD.FTZ R65, R64, R65 ;  /* 0x0000004140417221 */ /* 0x000fe20000010000 */
[----:B------:R-:W-:-:S03]  /*21ea0*/  FADD.FTZ R42, R42, R38 ;  /* 0x000000262a2a7221 */ /* 0x000fc60000010000 */
[----:B------:R-:W-:Y:S01]  /*21eb0*/  FADD.FTZ R61, R61, R65 ;  /* 0x000000413d3d7221 */ /* 0x000fe20000010000 */
[----:B------:R-:W-:Y:S01]  /*21ec0*/  FADD.FTZ R42, R39, R42 ;  /* 0x0000002a272a7221 */ /* 0x000fe20000010000 */
[----:B-1----:R-:W-:Y:S02]  /*21ed0*/  F2FP.F16.F32.PACK_AB R16, R36, R37 ;  /* 0x000000252410723e */ /* 0x002fe400000000ff */
[----:B------:R-:W-:Y:S01]  /*21ee0*/  FADD.FTZ R61, R60, R61 ;  /* 0x0000003d3c3d7221 */ /* 0x000fe20000010000 */
[----:B------:R-:W-:Y:S01]  /*21ef0*/  FADD.FTZ R42, R51, R42 ;  /* 0x0000002a332a7221 */ /* 0x000fe20000010000 */
[----:B--2---:R-:W-:Y:S02]  /*21f00*/  F2FP.F16.F32.PACK_AB R18, R32, R33 ;  /* 0x000000212012723e */ /* 0x004fe400000000ff */
[----:B---3--:R-:W-:Y:S01]  /*21f10*/  F2FP.F16.F32.PACK_AB R17, R62, R23 ;  /* 0x000000173e11723e */ /* 0x008fe200000000ff */
[----:B------:R-:W-:Y:S01]  /*21f20*/  FADD.FTZ R57, R57, R61 ;  /* 0x0000003d39397221 */ /* 0x000fe20000010000 */
[----:B----4-:R-:W-:Y:S01]  /*21f30*/  F2FP.F16.F32.PACK_AB R19, R66, R63 ;  /* 0x0000003f4213723e */ /* 0x010fe200000000ff */
[----:B------:R-:W-:-:S02]  /*21f40*/  FADD.FTZ R50, R50, R42 ;  /* 0x0000002a32327221 */ /* 0x000fc40000010000 */
        /* <DEDUP_REMOVED lines=17> */
[----:B------:R-:W-:Y:S01]  /*22060*/  LDSM.16.MT88.4 R12, [R97+0x7800] ;  /* 0x00780000610c783b */ /* 0x000fe20000004200 */
[----:B------:R-:W-:-:S03]  /*22070*/  FADD.FTZ R47, R46, R47 ;  /* 0x0000002f2e2f7221 */ /* 0x000fc60000010000 */
[----:B------:R-:W-:Y:S03]  /*22080*/  LDSM.16.MT88.4 R96, [R99+0x7800] ;  /* 0x007800006360783b */ /* 0x000fe60000004200 */
[----:B------:R-:W-:Y:S01]  /*22090*/  HMMA.16816.F32 R152, R16, R8, R152 ;  /* 0x000000081098723c */ /* 0x000fe20000001898 */
[----:B------:R-:W-:-:S07]  /*220a0*/  FADD.FTZ R3, R20, R3 ;  /* 0x0000000314037221 */ /* 0x000fce0000010000 */
[----:B------:R-:W-:Y:S01]  /*220b0*/  HMMA.16816.F32 R148, R16, R10, R148 ;  /* 0x0000000a1094723c */ /* 0x000fe20000001894 */
[----:B------:R2:W3:Y:S01]  /*220c0*/  LDSM.16.MT88.4 R8, [R0+0x11800] ;  /* 0x011800000008783b */ /* 0x0004e20000004200 */
[----:B------:R4:W-:Y:S01]  /*220d0*/  MUFU.EX2 R250, R2 ;  /* 0x0000000200fa7308 */ /* 0x0009e20000000800 */
[----:B------:R-:W-:Y:S01]  /*220e0*/  FADD.FTZ R41, R41, R47 ;  /* 0x0000002f29297221 */ /* 0x000fe20000010000 */
[----:B------:R-:W-:Y:S01]  /*220f0*/  FADD.FTZ R21, R21, R3 ;  /* 0x0000000315157221 */ /* 0x000fe20000010000 */
[-CC-:B------:R-:W-:Y:S01]  /*22100*/  FFMA.FTZ R89, R89, R88.reuse, -R67.reuse ;  /* 0x0000005859597223 */ /* 0x180fe20000010843 */
[-CC-:B------:R-:W-:Y:S01]  /*22110*/  FFMA.FTZ R27, R87, R88.reuse, -R67.reuse ;  /* 0x00000058571b7223 */ /* 0x180fe20000010843 */
[-C--:B------:R-:W-:Y:S01]  /*22120*/  FFMA.FTZ R249, R75, R88.reuse, -R67 ;  /* 0x000000584bf97223 */ /* 0x080fe20000010843 */
[----:B------:R-:W-:Y:S01]  /*22130*/  FADD.FTZ R41, R40, R41 ;  /* 0x0000002928297221 */ /* 0x000fe20000010000 */
[----:B------:R-:W-:Y:S01]  /*22140*/  FADD.FTZ R21, R22, R21 ;  /* 0x0000001516157221 */ /* 0x000fe20000010000 */
[----:B------:R-:W-:Y:S01]  /*22150*/  MUFU.EX2 R29, R29 ;  /* 0x0000001d001d7308 */ /* 0x000fe20000000800 */
[----:B----4-:R-:W-:-:S07]  /*22160*/  FFMA.FTZ R2, R90, R88, -R67 ;  /* 0x000000585a027223 */ /* 0x010fce0000010843 */
[----:B------:R-:W4:Y:S01]  /*22170*/  MUFU.EX2 R28, R28 ;  /* 0x0000001c001c7308 */ /* 0x000f220000000800 */
[----:B------:R-:W-:Y:S01]  /*22180*/  FADD.FTZ R37, R37, R41 ;  /* 0x0000002925257221 */ /* 0x000fe20000010000 */
[----:B------:R-:W-:-:S06]  /*22190*/  FADD.FTZ R23, R23, R21 ;  /* 0x0000001517177221 */ /* 0x000fcc0000010000 */
[----:B------:R-:W-:Y:S01]  /*221a0*/  MUFU.EX2 R2, R2 ;  /* 0x0000000200027308 */ /* 0x000fe20000000800 */
[----:B------:R-:W-:Y:S01]  /*221b0*/  FADD.FTZ R37, R36, R37 ;  /* 0x0000002524257221 */ /* 0x000fe20000010000 */
[----:B------:R-:W-:-:S06]  /*221c0*/  FADD.FTZ R23, R62, R23 ;  /* 0x000000173e177221 */ /* 0x000fcc0000010000 */
[----:B------:R-:W2:Y:S01]  /*221d0*/  MUFU.EX2 R26, R89 ;  /* 0x00000059001a7308 */ /* 0x000ea20000000800 */
[C---:B-1----:R-:W-:Y:S07]  /*221e0*/  HMMA.16816.F32 R136, R16.reuse, R4, R136 ;  /* 0x000000041088723c */ /* 0x042fee0000001888 */
[----:B------:R-:W1:Y:S01]  /*221f0*/  MUFU.EX2 R25, R25 ;  /* 0x0000001900197308 */ /* 0x000e620000000800 */
[----:B------:R-:W-:Y:S07]  /*22200*/  HMMA.16816.F32 R132, R16, R6, R132 ;  /* 0x000000061084723c */ /* 0x000fee0000001884 */
[----:B------:R-:W-:Y:S01]  /*22210*/  MUFU.EX2 R27, R27 ;  /* 0x0000001b001b7308 */ /* 0x000fe20000000800 */
[----:B------:R-:W3:Y:S07]  /*22220*/  S2R R235, SR_CTAID.X ;  /* 0x0000000000eb7919 */ /* 0x000eee0000002500 */
[----:B------:R-:W1:Y:S01]  /*22230*/  MUFU.EX2 R249, R249 ;  /* 0x000000f900f97308 */ /* 0x000e620000000800 */
[----:B------:R-:W3:Y:S01]  /*22240*/  S2R R234, SR_CTAID.Y ;  /* 0x0000000000ea7919 */ /* 0x000ee20000002600 */
[----:B------:R-:W-:Y:S01]  /*22250*/  FADD.FTZ R33, R33, R37 ;  /* 0x0000002521217221 */ /* 0x000fe20000010000 */
[----:B------:R-:W-:Y:S01]  /*22260*/  FADD.FTZ R63, R63, R23 ;  /* 0x000000173f3f7221 */ /* 0x000fe20000010000 */
[----:B------:R-:W3:Y:S02]  /*22270*/  S2R R233, SR_CTAID.Z ;  /* 0x0000000000e97919 */ /* 0x000ee40000002700 */
[----:B------:R-:W-:Y:S01]  /*22280*/  FADD.FTZ R33, R32, R33 ;  /* 0x0000002120217221 */ /* 0x000fe20000010000 */
[----:B------:R-:W-:Y:S01]  /*22290*/  FADD.FTZ R63, R66, R63 ;  /* 0x0000003f423f7221 */ /* 0x000fe20000010000 */
[----:B------:R-:W-:-:S02]  /*222a0*/  ISETP.GT.AND P0, PT, R44, R223, PT ;  /* 0x000000df2c00720c */ /* 0x000fc40003f04270 */
[----:B----4-:R-:W-:Y:S01]  /*222b0*/  F2FP.F16.F32.PACK_AB R4, R28, R29 ;  /* 0x0000001d1c04723e */ /* 0x010fe200000000ff */
[----:B------:R-:W-:Y:S01]  /*222c0*/  FADD.FTZ R29, R29, R33 ;  /* 0x000000211d1d7221 */ /* 0x000fe20000010000 */
[----:B--2---:R-:W-:Y:S01]  /*222d0*/  F2FP.F16.F32.PACK_AB R5, R26, R2 ;  /* 0x000000021a05723e */ /* 0x004fe200000000ff */
        /* <DEDUP_REMOVED lines=10> */
[--C-:B------:R-:W-:Y:S02]  /*22380*/  IMAD.MOV.U32 R2, RZ, RZ, R24.reuse ;  /* 0x000000ffff027224 */ /* 0x100fe400078e0018 */
[----:B------:R-:W-:Y:S01]  /*22390*/  FADD.FTZ R250, R250, R29 ;  /* 0x0000001dfafa7221 */ /* 0x000fe20000010000 */
[----:B------:R-:W-:Y:S02]  /*223a0*/  @P0 IMAD.MOV.U32 R0, RZ, RZ, R43 ;  /* 0x000000ffff000224 */ /* 0x000fe400078e002b */
[----:B------:R-:W-:Y:S01]  /*223b0*/  HMMA.16816.F32 R156, R4, R94, R156 ;  /* 0x0000005e049c723c */ /* 0x000fe2000000189c */
[----:B------:R-:W-:Y:S02]  /*223c0*/  @P0 IMAD.MOV.U32 R2, RZ, RZ, R24 ;  /* 0x000000ffff020224 */ /* 0x000fe400078e0018 */
[----:B------:R-:W-:Y:S01]  /*223d0*/  FADD.FTZ R249, R249, R26 ;  /* 0x0000001af9f97221 */ /* 0x000fe20000010000 */
[----:B------:R-:W-:-:S02]  /*223e0*/  IMAD.MOV.U32 R116, RZ, RZ, R44 ;  /* 0x000000ffff747224 */ /* 0x000fc400078e002c */
[----:B------:R-:W-:Y:S02]  /*223f0*/  @P0 VIADD R248, R45, 0xfffffffd ;  /* 0xfffffffd2df80836 */ /* 0x000fe40000000000 */
[C---:B---3--:R-:W-:Y:S08]  /*22400*/  HMMA.16816.F32 R152, R4.reuse, R8, R152 ;  /* 0x000000080498723c */ /* 0x048ff00000001898 */
[C---:B------:R-:W-:Y:S08]  /*22410*/  HMMA.16816.F32 R148, R4.reuse, R10, R148 ;  /* 0x0000000a0494723c */ /* 0x040ff00000001894 */
[C---:B------:R-:W-:Y:S08]  /*22420*/  HMMA.16816.F32 R144, R4.reuse, R12, R144 ;  /* 0x0000000c0490723c */ /* 0x040ff00000001890 */
[C---:B------:R-:W-:Y:S08]  /*22430*/  HMMA.16816.F32 R140, R4.reuse, R14, R140 ;  /* 0x0000000e048c723c */ /* 0x040ff0000000188c */
[C---:B------:R-:W-:Y:S08]  /*22440*/  HMMA.16816.F32 R136, R4.reuse, R96, R136 ;  /* 0x000000600488723c */ /* 0x040ff00000001888 */
[----:B------:R-:W-:Y:S01]  /*22450*/  HMMA.16816.F32 R132, R4, R98, R132 ;  /* 0x000000620484723c */ /* 0x000fe20000001884 */
[----:B------:R-:W-:-:S04]  /*22460*/  NOP ;  /* 0x0000000000007918 */ /* 0x000fc80000000000 */
[----:B------:R-:W-:-:S15]  /*22470*/  @P0 BRA `(.L_x_2685) ;  /* 0x0000000000040947 */ /* 0x000fde0003800000 */
.L_x_2676:
[----:B------:R-:W-:-:S07]  /*22480*/  IADD3 R248, PT, PT, R116, -0x1, RZ ;  /* 0xffffffff74f87810 */ /* 0x000fce0007ffe0ff */
.L_x_2685:
[----:B------:R-:W-:Y:S05]  /*22490*/  BSYNC B2 ;  /* 0x0000000000027941 */ /* 0x000fea0003800000 */
.L_x_2675:
[----:B------:R-:W-:-:S13]  /*224a0*/  ISETP.GE.AND P0, PT, R248, R223, PT ;  /* 0x000000dff800720c */ /* 0x000fda0003f06270 */
[----:B------:R-:W-:Y:S05]  /*224b0*/  @!P0 BRA `(.L_x_2686) ;  /* 0x0000008000fc8947 */ /* 0x000fea0003800000 */
[----:B------:R-:W1:Y:S01]  /*224c0*/  S2R R247, SR_TID.X ;  /* 0x0000000000f77919 */ /* 0x000e620000002100 */
[----:B------:R-:W2:Y:S01]  /*224d0*/  S2UR UR6, SR_CgaCtaId ;  /* 0x00000000000679c3 */ /* 0x000ea20000008800 */
[----:B------:R-:W-:Y:S01]  /*224e0*/  UMOV UR7, 0x400 ;  /* 0x0000040000077882 */ /* 0x000fe20000000000 */
[----:B------:R-:W-:Y:S01]  /*224f0*/  ISETP.NE.U32.AND P3, PT, R242, RZ, PT ;  /* 0x000000fff200720c */ /* 0x000fe20003f65070 */
[----:B------:R-:W-:-:S03]  /*22500*/  IMAD.MOV.U32 R166, RZ, RZ, R0 ;  /* 0x000000ffffa67224 */ /* 0x000fc600078e0000 */
[----:B------:R-:W-:Y:S01]  /*22510*/  ISETP.NE.AND.EX P3, PT, R243, RZ, PT, P3 ;  /* 0x000000fff300720c */ /* 0x000fe20003f65330 */
[----:B--2---:R-:W-:-:S06]  /*22520*/  ULEA UR6, UR6, UR7, 0x18 ;  /* 0x0000000706067291 */ /* 0x004fcc000f8ec0ff */
[----:B------:R-:W-:Y:S02]  /*22530*/  IMAD.U32 R222, RZ, RZ, UR6 ;  /* 0x00000006ffde7e24 */ /* 0x000fe4000f8e00ff */
[----:B-1----:R-:W-:-:S05]  /*22540*/  IMAD.SHL.U32 R3, R247, 0x8, RZ ;  /* 0x00000008f7037824 */ /* 0x002fca00078e00ff */
[C---:B------:R-:W-:Y:S02]  /*22550*/  LOP3.LUT R4, R3.reuse, 0x1c0, RZ, 0xc0, !PT ;  /* 0x000001c003047812 */ /* 0x040fe400078ec0ff */
[----:B------:R-:W-:Y:S02]  /*22560*/  LOP3.LUT R221, R3, 0x38, RZ, 0xc0, !PT ;  /* 0x0000003803dd7812 */ /* 0x000fe400078ec0ff */
[----:B------:R-:W-:-:S04]  /*22570*/  LOP3.LUT R247, R4, 0x38, R247, 0xf8, !PT ;  /* 0x0000003804f77812 */ /* 0x000fc800078ef8f7 */
[----:B------:R-:W-:-:S04]  /*22580*/  LOP3.LUT R247, R247, R221, RZ, 0x3c, !PT ;  /* 0x000000ddf7f77212 */ /* 0x000fc800078e3cff */
[----:B------:R-:W-:Y:S01]  /*22590*/  LOP3.LUT R247, R247, 0x1e00, R3, 0xf8, !PT ;  /* 0x00001e00f7f77812 */ /* 0x000fe200078ef803 */
[----:B------:R-:W-:-:S04]  /*225a0*/  IMAD.MOV.U32 R3, RZ, RZ, R2 ;  /* 0x000000ffff037224 */ /* 0x000fc800078e0002 */
[----:B------:R-:W-:-:S07]  /*225b0*/  IMAD R247, R247, 0x2, R222 ;  /* 0x00000002f7f77824 */ /* 0x000fce00078e02de */
.L_x_2693:
[----:B------:R-:W1:Y:S01]  /*225c0*/  S2R R210, SR_TID.X ;  /* 0x0000000000d27919 */ /* 0x000e620000002100 */
[----:B-----5:R-:W-:Y:S01]  /*225d0*/  MOV R2, R231 ;  /* 0x000000e700027202 */ /* 0x020fe20000000f00 */
[----:B------:R-:W-:Y:S04]  /*225e0*/  DEPBAR.LE SB0, 0x0 ;  /* 0x000080000000791a */ /* 0x000fe80000000000 */
[----:B------:R-:W-:Y:S05]  /*225f0*/  WARPSYNC.ALL ;  /* 0x0000000000007948 */ /* 0x000fea0003800000 */
[----:B------:R-:W-:Y:S01]  /*22600*/  BAR.SYNC.DEFER_BLOCKING 0x0 ;  /* 0x0000000000007b1d */ /* 0x000fe20000010000 */
[----:B------:R-:W-:Y:S01]  /*22610*/  ISETP.GE.AND P1, PT, R221, R236, PT ;  /* 0x000000ecdd00720c */ /* 0x000fe20003f26270 */
[----:B------:R-:W-:Y:S05]  /*22620*/  @!P3 IMAD.MOV.U32 R0, RZ, RZ, RZ ;  /* 0x000000ffff00b224 */ /* 0x000fea00078e00ff */
[----:B------:R-:W-:Y:S02]  /*22630*/  @!P3 IADD3 R0, P0, PT, RZ, -R0, RZ ;  /* 0x80000000ff00b210 */ /* 0x000fe40007f1e0ff */
[----:B-1----:R-:W-:Y:S01]  /*22640*/  SHF.L.U32 R208, R210, 0x6, RZ ;  /* 0x00000006d2d07819 */ /* 0x002fe200000006ff */
[----:B------:R-:W2:Y:S01]  /*22650*/  @!P3 LD.E R4, desc[UR4][R164.64+0x40] ;  /* 0x00004004a404b980 */ /* 0x000ea2000c101900 */
[----:B------:R-:W-:Y:S01]  /*22660*/  BSSY.RECONVERGENT B0, `(.L_x_2687) ;  /* 0x0000047000007945 */ /* 0x000fe20003800200 */
[----:B--2---:R-:W-:Y:S04]  /*22670*/  @!P3 IMAD.SHL.U32 R4, R4, 0x100, RZ ;  /* 0x000001000404b824 */ /* 0x004fe800078e00ff */
[----:B------:R-:W-:Y:S05]  /*22680*/  @!P3 IMAD.X R4, RZ, RZ, ~R4, P0 ;  /* 0x000000ffff04b224 */ /* 0x000fea00000e0e04 */
[----:B------:R-:W-:Y:S04]  /*22690*/  @!P3 SHF.R.S64 R0, R0, 0x1f, R4 ;  /* 0x0000001f0000b819 */ /* 0x000fe80000001004 */
[----:B------:R-:W-:Y:S01]  /*226a0*/  @!P3 IADD3 R231, P0, PT, R231, R0, RZ ;  /* 0x00000000e7e7b210 */ /* 0x000fe20007f1e0ff */
[----:B------:R-:W-:Y:S03]  /*226b0*/  IMAD.MOV.U32 R0, RZ, RZ, R230 ;  /* 0x000000ffff007224 */ /* 0x000fe600078e00e6 */
[----:B------:R-:W-:Y:S01]  /*226c0*/  @!P3 LEA.HI.X.SX32 R230, R4, R230, 0x1, P0 ;  /* 0x000000e604e6b211 */ /* 0x000fe200000f0eff */
[----:B------:R-:W-:Y:S08]  /*226d0*/  @!P3 BRA `(.L_x_2688) ;  /* 0x0000000000fcb947 */ /* 0x000ff00003800000 */
[----:B------:R-:W-:Y:S01]  /*226e0*/  IMAD.SHL.U32 R4, R248, 0x100, RZ ;  /* 0x00000100f8047824 */ /* 0x000fe200078e00ff */
[----:B------:R-:W2:Y:S04]  /*226f0*/  LD.E R11, desc[UR4][R164.64+0x170] ;  /* 0x00017004a40b7980 */ /* 0x000ea8000c101900 */
[----:B------:R-:W-:Y:S02]  /*22700*/  IABS R5, R4 ;  /* 0x0000000400057213 */ /* 0x000fe40000000000 */
[----:B------:R-:W-:Y:S04]  /*22710*/  IADD3 R12, PT, PT, R4, 0x100, RZ ;  /* 0x00000100040c7810 */ /* 0x000fe80007ffe0ff */
[----:B------:R-:W-:Y:S02]  /*22720*/  IABS R7, R12 ;  /* 0x0000000c00077213 */ /* 0x000fe40000000000 */
[-C--:B--2---:R-:W-:Y:S02]  /*22730*/  IABS R8, R11.reuse ;  /* 0x0000000b00087213 */ /* 0x084fe40000000000 */
[-C--:B------:R-:W-:Y:S02]  /*22740*/  IABS R6, R11.reuse ;  /* 0x0000000b00067213 */ /* 0x080fe40000000000 */
[----:B------:R-:W1:Y:S01]  /*22750*/  I2F.RP R14, R8 ;  /* 0x00000008000e7306 */ /* 0x000e620000209400 */
[-C--:B------:R-:W-:Y:S02]  /*22760*/  LOP3.LUT R12, R12, R11.reuse, RZ, 0x3c, !PT ;  /* 0x0000000b0c0c7212 */ /* 0x080fe400078e3cff */
[----:B------:R-:W-:Y:S01]  /*22770*/  IMAD.MOV R6, RZ, RZ, -R6 ;  /* 0x000000ffff067224 */ /* 0x000fe200078e0a06 */
[-C--:B------:R-:W-:Y:S04]  /*22780*/  LOP3.LUT R4, R4, R11.reuse, RZ, 0x3c, !PT ;  /* 0x0000000b04047212 */ /* 0x080fe800078e3cff */
[----:B------:R-:W-:Y:S02]  /*22790*/  ISETP.GE.AND P0, PT, R4, RZ, PT ;  /* 0x000000ff0400720c */ /* 0x000fe40003f06270 */
[----:B------:R-:W-:Y:S01]  /*227a0*/  LOP3.LUT R4, RZ, R11, RZ, 0x33, !PT ;  /* 0x0000000bff047212 */ /* 0x000fe200078e33ff */
        /* <DEDUP_REMOVED lines=15> */
[----:B------:R-:W-:Y:S01]  /*228a0*/  @!P2 VIADD R9, R9, 0x1 ;  /* 0x000000010909a836 */ /* 0x000fe20000000000 */
[----:B------:R-:W-:Y:S02]  /*228b0*/  ISETP.GE.AND P2, PT, R12, RZ, PT ;  /* 0x000000ff0c00720c */ /* 0x000fe40003f46270 */
[-C--:B------:R-:W-:Y:S01]  /*228c0*/  ISETP.GE.U32.AND P5, PT, R5, R8.reuse, PT ;  /* 0x000000080500720c */ /* 0x080fe20003fa6070 */
[----:B------:R-:W3:Y:S01]  /*228d0*/  LD.E.64 R12, desc[UR4][R164.64+0x40] ;  /* 0x00004004a40c7980 */ /* 0x000ee2000c101b00 */
[-C--:B------:R-:W-:Y:S01]  /*228e0*/  @!P4 IADD3 R7, PT, PT, R7, -R8.reuse, RZ ;  /* 0x800000080707c210 */ /* 0x080fe20007ffe0ff */
[----:B------:R-:W-:Y:S01]  /*228f0*/  @!P4 VIADD R10, R10, 0x1 ;  /* 0x000000010a0ac836 */ /* 0x000fe20000000000 */
[----:B------:R-:W-:Y:S02]  /*22900*/  ISETP.NE.AND P4, PT, R11, RZ, PT ;  /* 0x000000ff0b00720c */ /* 0x000fe40003f85270 */
[----:B------:R-:W-:Y:S07]  /*22910*/  ISETP.GE.U32.AND P6, PT, R7, R8, PT ;  /* 0x000000080700720c */ /* 0x000fee0003fc6070 */
[----:B------:R-:W-:Y:S05]  /*22920*/  @P5 IADD3 R9, PT, PT, R9, 0x1, RZ ;  /* 0x0000000109095810 */ /* 0x000fea0007ffe0ff */
[----:B------:R-:W-:Y:S02]  /*22930*/  @!P0 IMAD.MOV R9, RZ, RZ, -R9 ;  /* 0x000000ffff098224 */ /* 0x000fe400078e0a09 */
[----:B------:R-:W-:Y:S03]  /*22940*/  @P6 VIADD R10, R10, 0x1 ;  /* 0x000000010a0a6836 */ /* 0x000fe60000000000 */
[----:B------:R-:W-:Y:S02]  /*22950*/  SEL R9, R4, R9, !P4 ;  /* 0x0000000904097207 */ /* 0x000fe40006000000 */
[----:B------:R-:W-:Y:S04]  /*22960*/  @!P2 IADD3 R10, PT, PT, -R10, RZ, RZ ;  /* 0x000000ff0a0aa210 */ /* 0x000fe80007ffe1ff */
[----:B------:R-:W-:Y:S02]  /*22970*/  SEL R10, R4, R10, !P4 ;  /* 0x0000000a040a7207 */ /* 0x000fe40006000000 */
[CC--:B------:R-:W-:Y:S02]  /*22980*/  LEA R4, P2, R9.reuse, R240.reuse, 0x2 ;  /* 0x000000f009047211 */ /* 0x0c0fe400078410ff */
[C---:B------:R-:W-:Y:S02]  /*22990*/  LEA R6, P0, R10.reuse, R240, 0x2 ;  /* 0x000000f00a067211 */ /* 0x040fe400078010ff */
[-C--:B------:R-:W-:Y:S01]  /*229a0*/  LEA.HI.X.SX32 R5, R9, R241.reuse, 0x2, P2 ;  /* 0x000000f109057211 */ /* 0x080fe200010f16ff */
[C---:B------:R-:W-:Y:S01]  /*229b0*/  IMAD.IADD R9, R10.reuse, 0x1, -R9 ;  /* 0x000000010a097824 */ /* 0x040fe200078e0a09 */
[----:B------:R-:W-:Y:S03]  /*229c0*/  LEA.HI.X.SX32 R7, R10, R241, 0x2, P0 ;  /* 0x000000f10a077211 */ /* 0x000fe600000f16ff */
[----:B------:R-:W-:Y:S01]  /*229d0*/  IMAD R11, R11, R9, -0x100 ;  /* 0xffffff000b0b7424 */ /* 0x000fe200078e0209 */
[----:B------:R-:W4:Y:S04]  /*229e0*/  LD.E R5, desc[UR4][R4.64] ;  /* 0x0000000404057980 */ /* 0x000f28000c101900 */
[----:B------:R1:W4:Y:S02]  /*229f0*/  LD.E R4, desc[UR4][R6.64] ;  /* 0x0000000406047980 */ /* 0x000324000c101900 */
[----:B-1----:R-:W-:Y:S01]  /*22a00*/  SHF.R.S32.HI R7, RZ, 0x1f, R11 ;  /* 0x0000001fff077819 */ /* 0x002fe2000001140b */
        /* <DEDUP_REMOVED lines=12> */
.L_x_2688:
[----:B------:R-:W-:Y:S05]  /*22ad0*/  BSYNC.RECONVERGENT B0 ;  /* 0x0000000000007941 */ /* 0x000fea0003800200 */
.L_x_2687:
[C---:B------:R-:W-:Y:S01]  /*22ae0*/  IMAD.SHL.U32 R4, R226.reuse, 0x20, RZ ;  /* 0x00000020e2047824 */ /* 0x040fe200078e00ff */
[----:B------:R-:W-:Y:S01]  /*22af0*/  SHF.L.U64.HI R2, R226, 0x5, R227 ;  /* 0x00000005e2027819 */ /* 0x000fe200000102e3 */
[----:B------:R-:W-:Y:S01]  /*22b00*/  @!P1 IMAD.MOV.U32 R10, RZ, RZ, R231 ;  /* 0x000000ffff0a9224 */ /* 0x000fe200078e00e7 */
[----:B------:R-:W-:Y:S01]  /*22b10*/  LOP3.LUT R0, R208, 0x1c0, RZ, 0xc0, !PT ;  /* 0x000001c0d0007812 */ /* 0x000fe200078ec0ff */
[----:B------:R-:W-:Y:S01]  /*22b20*/  @!P1 IMAD.MOV.U32 R11, RZ, RZ, R230 ;  /* 0x000000ffff0b9224 */ /* 0x000fe200078e00e6 */
[----:B------:R-:W-:Y:S01]  /*22b30*/  IADD3 R6, P0, PT, R4, R231, RZ ;  /* 0x000000e704067210 */ /* 0x000fe20007f1e0ff */
[----:B------:R-:W-:Y:S01]  /*22b40*/  IMAD.SHL.U32 R221, R210, 0x8, RZ ;  /* 0x00000008d2dd7824 */ /* 0x000fe200078e00ff */
[----:B------:R-:W-:Y:S01]  /*22b50*/  LOP3.LUT R0, R0, 0x8, R210, 0xf8, !PT ;  /* 0x0000000800007812 */ /* 0x000fe200078ef8d2 */
[----:B------:R-:W-:Y:S01]  /*22b60*/  IMAD.SHL.U32 R220, R210, 0x20, RZ ;  /* 0x00000020d2dc7824 */ /* 0x000fe200078e00ff */
[----:B------:R-:W-:Y:S01]  /*22b70*/  @!PT LDS RZ, [RZ] ;  /* 0x00000000fffff984 */ /* 0x000fe20000000800 */
[----:B------:R-:W-:Y:S01]  /*22b80*/  @!PT LDS RZ, [RZ] ;  /* 0x00000000fffff984 */ /* 0x000fe20000000800 */
[----:B------:R-:W-:Y:S01]  /*22b90*/  @!PT LDS RZ, [RZ] ;  /* 0x00000000fffff984 */ /* 0x000fe20000000800 */
[----:B------:R1:W-:Y:S01]  /*22ba0*/  @!P1 LDGSTS.E.BYPASS.LTC128B.128 [R247+0xa000], desc[UR4][R10.64] ;  /* 0x0a0000000af79fae */ /* 0x0003e2000b981a04 */
[----:B------:R-:W-:Y:S01]  /*22bb0*/  IMAD.X R7, R2, 0x1, R230, P0 ;  /* 0x0000000102077824 */ /* 0x000fe200000e06e6 */
[-C--:B------:R-:W-:Y:S01]  /*22bc0*/  IADD3 R8, P0, PT, R6, R4.reuse, RZ ;  /* 0x0000000406087210 */ /* 0x080fe20007f1e0ff */
[----:B------:R-:W-:Y:S02]  /*22bd0*/  BSSY.RECONVERGENT B1, `(.L_x_2689) ;  /* 0x0000211000017945 */ /* 0x000fe40003800200 */
[----:B------:R-:W-:Y:S01]  /*22be0*/  @P1 STS.128 [R247+0xa000], RZ ;  /* 0x00a000fff7001388 */ /* 0x000fe20000000c00 */
[----:B------:R-:W-:Y:S01]  /*22bf0*/  LOP3.LUT R221, R221, 0x38, RZ, 0xc0, !PT ;  /* 0x00000038dddd7812 */ /* 0x000fe200078ec0ff */
[--C-:B------:R-:W-:Y:S03]  /*22c00*/  IMAD.X R9, R7, 0x1, R2.reuse, P0 ;  /* 0x0000000107097824 */ /* 0x100fe600000e0602 */
[----:B------:R-:W-:Y:S01]  /*22c10*/  @!PT LDS RZ, [RZ] ;  /* 0x00000000fffff984 */ /* 0x000fe20000000800 */
[----:B------:R-:W-:Y:S01]  /*22c20*/  @!PT LDS RZ, [RZ] ;  /* 0x00000000fffff984 */ /* 0x000fe20000000800 */
[----:B------:R-:W-:Y:S01]  /*22c30*/  @!PT LDS RZ, [RZ] ;  /* 0x00000000fffff984 */ /* 0x000fe20000000800 */
[----:B------:R2:W-:Y:S01]  /*22c40*/  @!P1 LDGSTS.E.BYPASS.LTC128B.128 [R247+0xa800], desc[UR4][R6.64] ;  /* 0x0a80000006f79fae */ /* 0x0005e2000b981a04 */
[-C--:B------:R-:W-:Y:S02]  /*22c50*/  IADD3 R12, P0, PT, R8, R4.reuse, RZ ;  /* 0x00000004080c7210 */ /* 0x080fe40007f1e0ff */
[----:B------:R-:W-:Y:S02]  /*22c60*/  LOP3.LUT R209, R208, 0x400, RZ, 0xc0, !PT ;  /* 0x00000400d0d17812 */ /* 0x000fe400078ec0ff */
[----:B------:R-:W-:Y:S01]  /*22c70*/  @P1 STS.128 [R247+0xa800], RZ ;  /* 0x00a800fff7001388 */ /* 0x000fe20000000c00 */
[-C--:B------:R-:W-:Y:S01]  /*22c80*/  LOP3.LUT R0, R0, R221.reuse, RZ, 0x3c, !PT ;  /* 0x000000dd00007212 */ /* 0x080fe200078e3cff */
[----:B------:R-:W-:Y:S01]  /*22c90*/  IMAD.X R13, R9, 0x1, R2, P0 ;  /* 0x00000001090d7824 */ /* 0x000fe200000e0602 */
[----:B------:R-:W-:Y:S02]  /*22ca0*/  SHF.R.U32.HI R167, RZ, 0x1, R210 ;  /* 0x00000001ffa77819 */ /* 0x000fe400000116d2 */
[----:B------:R-:W-:Y:S01]  /*22cb0*/  @!PT LDS RZ, [RZ] ;  /* 0x00000000fffff984 */ /* 0x000fe20000000800 */
[----:B------:R-:W-:Y:S01]  /*22cc0*/  @!PT LDS RZ, [RZ] ;  /* 0x00000000fffff984 */ /* 0x000fe20000000800 */
[----:B------:R-:W-:Y:S01]  /*22cd0*/  @!PT LDS RZ, [RZ] ;  /* 0x00000000fffff984 */ /* 0x000fe20000000800 */
[----:B------:R3:W-:Y:S01]  /*22ce0*/  @!P1 LDGSTS.E.BYPASS.LTC128B.128 [R247+0xb000], desc[UR4][R8.64] ;  /* 0x0b00000008f79fae */ /* 0x0007e2000b981a04 */
[----:B------:R-:W-:Y:S01]  /*22cf0*/  LOP3.LUT R220, R220, 0x7c00, RZ, 0xc0, !PT ;  /* 0x00007c00dcdc7812 */ /* 0x000fe200078ec0ff */
[----:B------:R-:W-:Y:S01]  /*22d00*/  IMAD R209, R0, 0x2, R209 ;  /* 0x0000000200d17824 */ /* 0x000fe200078e02d1 */
[----:B------:R-:W-:Y:S02]  /*22d10*/  LOP3.LUT R0, R167, 0x8, RZ, 0xc0, !PT ;  /* 0x00000008a7007812 */ /* 0x000fe400078ec0ff */
[----:B------:R-:W-:Y:S01]  /*22d20*/  @P1 STS.128 [R247+0xb000], RZ ;  /* 0x00b000fff7001388 */ /* 0x000fe20000000c00 */
[----:B------:R-:W-:Y:S01]  /*22d30*/  LOP3.LUT P2, RZ, R210, 0x4, RZ, 0xc0, !PT ;  /* 0x00000004d2ff7812 */ /* 0x000fe2000784c0ff */
[----:B------:R-:W-:Y:S01]  /*22d40*/  IMAD.IADD R209, R222, 0x1, R209 ;  /* 0x00000001ded17824 */ /* 0x000fe200078e02d1 */
[--C-:B------:R-:W-:Y:S02]  /*22d50*/  LOP3.LUT R0, R0, 0x1c0, R208.reuse, 0xf8, !PT ;  /* 0x000001c000007812 */ /* 0x100fe400078ef8d0 */
[----:B------:R-:W-:Y:S01]  /*22d60*/  @!PT LDS RZ, [RZ] ;  /* 0x00000000fffff984 */ /* 0x000fe20000000800 */
[----:B------:R-:W-:Y:S01]  /*22d70*/  @!PT LDS RZ, [RZ] ;  /* 0x00000000fffff984 */ /* 0x000fe20000000800 */
[----:B------:R-:W-:Y:S01]  /*22d80*/  @!PT LDS RZ, [RZ] ;  /* 0x00000000fffff984 */ /* 0x000fe20000000800 */
[----:B------:R4:W-:Y:S01]  /*22d90*/  @!P1 LDGSTS.E.BYPASS.LTC128B.128 [R247+0xb800], desc[UR4][R12.64] ;  /* 0x0b8000000cf79fae */ /* 0x0009e2000b981a04 */
[----:B------:R-:W-:Y:S02]  /*22da0*/  LOP3.LUT R208, R220, 0x200, R208, 0xf8, !PT ;  /* 0x00000200dcd07812 */ /* 0x000fe400078ef8d0 */
[----:B-1----:R-:W-:Y:S02]  /*22db0*/  IADD3 R10, P0, PT, R12, R4, RZ ;  /* 0x000000040c0a7210 */ /* 0x002fe40007f1e0ff */
[----:B------:R-:W-:Y:S01]  /*22dc0*/  @P1 STS.128 [R247+0xb800], RZ ;  /* 0x00b800fff7001388 */ /* 0x000fe20000000c00 */
[----:B------:R-:W-:Y:S02]  /*22dd0*/  LOP3.LUT R0, R0, R221, RZ, 0x3c, !PT ;  /* 0x000000dd00007212 */ /* 0x000fe400078e3cff */
[----:B------:R-:W-:Y:S02]  /*22de0*/  IMAD.X R11, R13, 0x1, R2, P0 ;  /* 0x000000010d0b7824 */ /* 0x000fe400000e0602 */
[----:B------:R-:W-:Y:S02]  /*22df0*/  LOP3.LUT R208, R208, R0, RZ, 0xfc, !PT ;  /* 0x00000000d0d07212 */ /* 0x000fe400078efcff */
[-C--:B--2---:R-:W-:Y:S01]  /*22e00*/  IADD3 R6, P0, PT, R10, R4.reuse, RZ ;  /* 0x000000040a067210 */ /* 0x084fe20007f1e0ff */
[----:B------:R-:W-:Y:S01]  /*22e10*/  @!PT LDS RZ, [RZ] ;  /* 0x00000000fffff984 */ /* 0x000fe20000000800 */
[----:B------:R-:W-:Y:S01]  /*22e20*/  @!PT LDS RZ, [RZ] ;  /* 0x00000000fffff984 */ /* 0x000fe20000000800 */
[----:B------:R-:W-:Y:S01]  /*22e30*/  @!PT LDS RZ, [RZ] ;  /* 0x00000000fffff984 */ /* 0x000fe20000000800 */
[----:B------:R1:W-:Y:S02]  /*22e40*/  @!P1 LDGSTS.E.BYPASS.LTC128B.128 [R247+0xc000], desc[UR4][R10.64] ;  /* 0x0c0000000af79fae */ /* 0x0003e4000b981a04 */
[----:B------:R-:W-:Y:S02]  /*22e50*/  IMAD R208, R208, 0x2, R222 ;  /* 0x00000002d0d07824 */ /* 0x000fe400078e02de */
[--C-:B------:R-:W-:Y:S01]  /*22e60*/  IMAD.X R7, R11, 0x1, R2.reuse, P0 ;  /* 0x000000010b077824 */ /* 0x100fe200000e0602 */
[----:B------:R-:W-:Y:S01]  /*22e70*/  @P1 STS.128 [R247+0xc000], RZ ;  /* 0x00c000fff7001388 */ /* 0x000fe20000000c00 */
[-C--:B---3--:R-:W-:Y:S04]  /*22e80*/  IADD3 R8, P0, PT, R6, R4.reuse, RZ ;  /* 0x0000000406087210 */ /* 0x088fe80007f1e0ff */
[----:B------:R-:W-:Y:S01]  /*22e90*/  @!PT LDS RZ, [RZ] ;  /* 0x00000000fffff984 */ /* 0x000fe20000000800 */
[----:B------:R-:W-:Y:S01]  /*22ea0*/  @!PT LDS RZ, [RZ] ;  /* 0x00000000fffff984 */ /* 0x000fe20000000800 */
[----:B------:R-:W-:Y:S01]  /*22eb0*/  @!PT LDS RZ, [RZ] ;  /* 0x00000000fffff984 */ /* 0x000fe20000000800 */
[----:B------:R-:W-:Y:S01]  /*22ec0*/  @!P1 LDGSTS.E.BYPASS.LTC128B.128 [R247+0xc800], desc[UR4][R6.64] ;  /* 0x0c80000006f79fae */ /* 0x000fe2000b981a04 */
        /* <DEDUP_REMOVED lines=8> */
[----:B------:R-:W-:Y:S01]  /*22f50*/  @P1 STS.128 [R247+0xd000], RZ ;  /* 0x00d000fff7001388 */ /* 0x000fe20000000c00 */
[-C--:B------:R-:W-:Y:S04]  /*22f60*/  IADD3 R14, P0, PT, R12, R4.reuse, RZ ;  /* 0x000000040c0e7210 */ /* 0x080fe80007f1e0ff */
[----:B------:R-:W-:Y:S01]  /*22f70*/  @!PT LDS RZ, [RZ] ;  /* 0x00000000fffff984 */ /* 0x000fe20000000800 */
[----:B------:R-:W-:Y:S01]  /*22f80*/  @!PT LDS RZ, [RZ] ;  /* 0x00000000fffff984 */ /* 0x000fe20000000800 */
[----:B------:R-:W-:Y:S01]  /*22f90*/  @!PT LDS RZ, [RZ] ;  /* 0x00000000fffff984 */ /* 0x000fe20000000800 */
[----:B------:R-:W-:Y:S01]  /*22fa0*/  @!P1 LDGSTS.E.BYPASS.LTC128B.128 [R247+0xd800], desc[UR4][R12.64] ;  /* 0x0d8000000cf79fae */ /* 0x000fe2000b981a04 */
[--C-:B------:R-:W-:Y:S01]  /*22fb0*/  IMAD.X R15, R13, 0x1, R2.reuse, P0 ;  /* 0x000000010d0f7824 */ /* 0x100fe200000e0602 */
[-C--:B-1----:R-:W-:Y:S03]  /*22fc0*/  IADD3 R10, P0, PT, R14, R4.reuse, RZ ;  /* 0x000000040e0a7210 */ /* 0x082fe60007f1e0ff */
[----:B------:R-:W-:Y:S05]  /*22fd0*/  @P1 STS.128 [R247+0xd800], RZ ;  /* 0x00d800fff7001388 */ /* 0x000fea0000000c00 */
        /* <DEDUP_REMOVED lines=9> */
[----:B------:R-:W-:Y:S01]  /*23070*/  @!P1 LDGSTS.E.BYPASS.LTC128B.128 [R247+0xe800], desc[UR4][R10.64] ;  /* 0x0e8000000af79fae */ /* 0x000fe2000b981a04 */
[-C--:B--2---:R-:W-:Y:S04]  /*23080*/  IADD3 R8, P0, PT, R10, R4.reuse, RZ ;  /* 0x000000040a087210 */ /* 0x084fe80007f1e0ff */
[----:B------:R-:W-:Y:S01]  /*23090*/  @P1 STS.128 [R247+0xe800], RZ ;  /* 0x00e800fff7001388 */ /* 0x000fe20000000c00 */
[--C-:B------:R-:W-:Y:S01]  /*230a0*/  IMAD.X R9, R11, 0x1, R2.reuse, P0 ;  /* 0x000000010b097824 */ /* 0x100fe200000e0602 */
[-C--:B------:R-:W-:Y:S04]  /*230b0*/  IADD3 R6, P0, PT, R8, R4.reuse, RZ ;  /* 0x0000000408067210 */ /* 0x080fe80007f1e0ff */
        /* <DEDUP_REMOVED lines=13> */
[-C--:B--2---:R-:W-:Y:S04]  /*23190*/  IADD3 R6, P0, PT, R8, R4.reuse, RZ ;  /* 0x0000000408067210 */ /* 0x084fe80007f1e0ff */
        /* <DEDUP_REMOVED lines=9> */
[----:B------:R-:W-:Y:S05]  /*23230*/  @!P1 LDGSTS.E.BYPASS.LTC128B.128 [R247+0x10800], desc[UR4][R6.64] ;  /* 0x1080000006f79fae */ /* 0x000fea000b981a04 */
[----:B------:R-:W-:Y:S01]  /*23240*/  @P1 STS.128 [R247+0x10800], RZ ;  /* 0x010800fff7001388 */ /* 0x000fe20000000c00 */
[-C--:B-1----:R-:W-:Y:S05]  /*23250*/  IADD3 R8, P0, PT, R6, R4.reuse, RZ ;  /* 0x0000000406087210 */ /* 0x082fea0007f1e0ff */
[--C-:B------:R-:W-:Y:S01]  /*23260*/  IMAD.X R9, R7, 0x1, R2.reuse, P0 ;  /* 0x0000000107097824 */ /* 0x100fe200000e0602 */
[----:B------:R-:W-:Y:S04]  /*23270*/  @!P1 IADD3 R4, P0, PT, R8, R4, RZ ;  /* 0x0000000408049210 */ /* 0x000fe80007f1e0ff */
[----:B------:R-:W-:Y:S01]  /*23280*/  @!PT LDS RZ, [RZ] ;  /* 0x00000000fffff984 */ /* 0x000fe20000000800 */
[----:B------:R-:W-:Y:S01]  /*23290*/  @!PT LDS RZ, [RZ] ;  /* 0x00000000fffff984 */ /* 0x000fe20000000800 */
[----:B------:R-:W-:Y:S01]  /*232a0*/  @!PT LDS RZ, [RZ] ;  /* 0x00000000fffff984 */ /* 0x000fe20000000800 */
[----:B------:R1:W-:Y:S01]  /*232b0*/  @!P1 LDGSTS.E.BYPASS.LTC128B.128 [R247+0x11000], desc[UR4][R8.64] ;  /* 0x1100000008f79fae */ /* 0x0003e2000b981a04 */
[----:B------:R-:W-:Y:S01]  /*232c0*/  @!P1 IMAD.X R5, R9, 0x1, R2, P0 ;  /* 0x0000000109059824 */ /* 0x000fe200000e0602 */
[----:B------:R-:W-:Y:S01]  /*232d0*/  LOP3.LUT P0, RZ, R210, 0x2, RZ, 0xc0, !PT ;  /* 0x00000002d2ff7812 */ /* 0x000fe2000780c0ff */
[----:B------:R-:W-:Y:S02]  /*232e0*/  IMAD.MOV.U32 R2, RZ, RZ, 0x20 ;  /* 0x00000020ff027424 */ /* 0x000fe400078e00ff */
[----:B------:R-:W-:Y:S05]  /*232f0*/  @P1 STS.128 [R247+0x11000], RZ ;  /* 0x011000fff7001388 */ /* 0x000fea0000000c00 */
[----:B------:R-:W-:Y:S01]  /*23300*/  @!PT LDS RZ, [RZ] ;  /* 0x00000000fffff984 */ /* 0x000fe20000000800 */
[----:B------:R-:W-:Y:S01]  /*23310*/  @!PT LDS RZ, [RZ] ;  /* 0x00000000fffff984 */ /* 0x000fe20000000800 */
[----:B------:R-:W-:Y:S01]  /*23320*/  @!PT LDS RZ, [RZ] ;  /* 0x00000000fffff984 */ /* 0x000fe20000000800 */
[----:B------:R2:W-:Y:S01]  /*23330*/  @!P1 LDGSTS.E.BYPASS.LTC128B.128 [R247+0x11800], desc[UR4][R4.64] ;  /* 0x1180000004f79fae */ /* 0x0005e2000b981a04 */
[----:B------:R-:W-:Y:S02]  /*23340*/  SEL R2, R2, 0xffffffe0, !P0 ;  /* 0xffffffe002027807 */ /* 0x000fe40004000000 */
[----:B------:R-:W-:Y:S02]  /*23350*/  ISETP.GT.AND P0, PT, R248, R223, PT ;  /* 0x000000dff800720c */ /* 0x000fe40003f04270 */
[----:B------:R-:W-:Y:S01]  /*23360*/  @P1 STS.128 [R247+0x11800], RZ ;  /* 0x011800fff7001388 */ /* 0x000fe20000000c00 */
[--C-:B------:R-:W-:Y:S04]  /*23370*/  IMAD.IADD R172, R208, 0x1, R2.reuse ;  /* 0x00000001d0ac7824 */ /* 0x100fe800078e0202 */
[----:B------:R-:W-:Y:S01]  /*23380*/  LDSM.16.M88.4 R128, [R208] ;  /* 0x00000000d080783b */ /* 0x000fe20000000200 */
[C---:B------:R-:W-:Y:S04]  /*23390*/  IMAD.IADD R211, R209.reuse, 0x1, R2 ;  /* 0x00000001d1d37824 */ /* 0x040fe800078e0202 */
[----:B------:R-:W-:Y:S05]  /*233a0*/  LDSM.16.M88.4 R16, [R209+0x2800] ;  /* 0x00280000d110783b */ /* 0x000fea0000000200 */
[----:B------:R-:W-:Y:S05]  /*233b0*/  LDSM.16.M88.4 R24, [R209+0x3000] ;  /* 0x00300000d118783b */ /* 0x000fea0000000200 */
[----:B-1----:R-:W2:Y:S05]  /*233c0*/  LDSM.16.M88.4 R8, [R209+0x2000] ;  /* 0x00200000d108783b */ /* 0x002eaa0000000200 */
[----:B------:R-:W0:Y:S05]  /*233d0*/  LDGDEPBAR ;  /* 0x00000000000079af */ /* 0x000e2a0000000000 */
[----:B------:R-:W1:Y:S05]  /*233e0*/  LDSM.16.M88.4 R32, [R209+0x3800] ;  /* 0x00380000d120783b */ /* 0x000e6a0000000200 */
[----:B------:R-:W3:Y:S05]  /*233f0*/  LDSM.16.M88.4 R40, [R209+0x4000] ;  /* 0x00400000d128783b */ /* 0x000eea0000000200 */
[----:B------:R-:W4:Y:S05]  /*23400*/  LDSM.16.M88.4 R48, [R209+0x4800] ;  /* 0x00480000d130783b */ /* 0x000f2a0000000200 */
[----:B------:R-:W5:Y:S05]  /*23410*/  LDSM.16.M88.4 R56, [R209+0x5000] ;  /* 0x00500000d138783b */ /* 0x000f6a0000000200 */
[----:B------:R-:W5:Y:S05]  /*23420*/  LDSM.16.M88.4 R64, [R209+0x5800] ;  /* 0x00580000d140783b */ /* 0x000f6a0000000200 */
[----:B------:R-:W5:Y:S05]  /*23430*/  LDSM.16.M88.4 R72, [R209+0x6000] ;  /* 0x00600000d148783b */ /* 0x000f6a0000000200 */
[----:B------:R-:W5:Y:S01]  /*23440*/  LDSM.16.M88.4 R80, [R209+0x6800] ;  /* 0x00680000d150783b */ /* 0x000f620000000200 */
[C---:B--2---:R-:W-:Y:S04]  /*23450*/  HMMA.16816.F32 R4, R128.reuse, R8, RZ ;  /* 0x000000088004723c */ /* 0x044fe800000018ff */
[----:B------:R-:W2:Y:S04]  /*23460*/  LDSM.16.M88.4 R88, [R209+0x7000] ;  /* 0x00700000d158783b */ /* 0x000ea80000000200 */
[C---:B------:R-:W-:Y:S01]  /*23470*/  HMMA.16816.F32 R8, R128.reuse, R10, RZ ;  /* 0x0000000a8008723c */ /* 0x040fe200000018ff */
[----:B------:R-:W2:Y:S05]  /*23480*/  LDSM.16.M88.4 R96, [R209+0x7800] ;  /* 0x00780000d160783b */ /* 0x000eaa0000000200 */
[----:B------:R-:W2:Y:S02]  /*23490*/  LDSM.16.M88.4 R104, [R209+0x8000] ;  /* 0x00800000d168783b */ /* 0x000ea40000000200 */
[C---:B------:R-:W-:Y:S03]  /*234a0*/  HMMA.16816.F32 R12, R128.reuse, R16, RZ ;  /* 0x00000010800c723c */ /* 0x040fe600000018ff */
[----:B------:R-:W2:Y:S05]  /*234b0*/  LDSM.16.M88.4 R112, [R209+0x8800] ;  /* 0x00880000d170783b */ /* 0x000eaa0000000200 */
[C---:B------:R-:W-:Y:S01]  /*234c0*/  HMMA.16816.F32 R16, R128.reuse, R18, RZ ;  /* 0x000000128010723c */ /* 0x040fe200000018ff */
[----:B------:R-:W2:Y:S05]  /*234d0*/  LDSM.16.M88.4 R120, [R209+0x9000] ;  /* 0x00900000d178783b */ /* 0x000eaa0000000200 */
[----:B------:R-:W2:Y:S02]  /*234e0*/  LDSM.16.M88.4 R168, [R209+0x9800] ;  /* 0x00980000d1a8783b */ /* 0x000ea40000000200 */
[C---:B------:R-:W-:Y:S03]  /*234f0*/  HMMA.16816.F32 R20, R128.reuse, R24, RZ ;  /* 0x000000188014723c */ /* 0x040fe600000018ff */
[----:B------:R-:W-:Y:S05]  /*23500*/  LDSM.16.M88.4 R172, [R172] ;  /* 0x00000000acac783b */ /* 0x000fea0000000200 */
[C---:B------:R-:W-:Y:S01]  /*23510*/  HMMA.16816.F32 R24, R128.reuse, R26, RZ ;  /* 0x0000001a8018723c */ /* 0x040fe200000018ff */
[----:B------:R-:W2:Y:S05]  /*23520*/  LDSM.16.M88.4 R176, [R211+0x2000] ;  /* 0x00200000d3b0783b */ /* 0x000eaa0000000200 */
[----:B------:R-:W2:Y:S02]  /*23530*/  LDSM.16.M88.4 R180, [R211+0x2800] ;  /* 0x00280000d3b4783b */ /* 0x000ea40000000200 */
[C---:B-1----:R-:W-:Y:S03]  /*23540*/  HMMA.16816.F32 R28, R128.reuse, R32, RZ ;  /* 0x00000020801c723c */ /* 0x042fe600000018ff */
[----:B------:R-:W1:Y:S05]  /*23550*/  LDSM.16.M88.4 R184, [R211+0x3000] ;  /* 0x00300000d3b8783b */ /* 0x000e6a0000000200 */
[C---:B------:R-:W-:Y:S01]  /*23560*/  HMMA.16816.F32 R32, R128.reuse, R34, RZ ;  /* 0x000000228020723c */ /* 0x040fe200000018ff */
[----:B------:R-:W-:Y:S05]  /*23570*/  LDSM.16.M88.4 R188, [R211+0x4000] ;  /* 0x00400000d3bc783b */ /* 0x000fea0000000200 */
[----:B------:R-:W-:Y:S02]  /*23580*/  LDSM.16.M88.4 R192, [R211+0x4800] ;  /* 0x00480000d3c0783b */ /* 0x000fe40000000200 */
[C---:B---3--:R-:W-:Y:S03]  /*23590*/  HMMA.16816.F32 R36, R128.reuse, R40, RZ ;  /* 0x000000288024723c */ /* 0x048fe600000018ff */
[----:B------:R-:W-:Y:S05]  /*235a0*/  LDSM.16.M88.4 R196, [R211+0x5000] ;  /* 0x00500000d3c4783b */ /* 0x000fea0000000200 */
[C---:B------:R-:W-:Y:S01]  /*235b0*/  HMMA.16816.F32 R40, R128.reuse, R42, RZ ;  /* 0x0000002a8028723c */ /* 0x040fe200000018ff */
[----:B------:R-:W-:Y:S05]  /*235c0*/  LDSM.16.M88.4 R200, [R211+0x5800] ;  /* 0x00580000d3c8783b */ /* 0x000fea0000000200 */
[----:B------:R-:W-:Y:S02]  /*235d0*/  LDSM.16.M88.4 R204, [R211+0x6000] ;  /* 0x00600000d3cc783b */ /* 0x000fe40000000200 */
        /* <DEDUP_REMOVED lines=23> */
[C---:B------:R-:W-:Y:S08]  /*23750*/  HMMA.16816.F32 R4, R172.reuse, R176, R4 ;  /* 0x000000b0ac04723c */ /* 0x040ff00000001804 */
[C---:B------:R-:W-:Y:S01]  /*23760*/  HMMA.16816.F32 R8, R172.reuse, R178, R8 ;  /* 0x000000b2ac08723c */ /* 0x040fe20000001808 */
[----:B------:R-:W3:Y:S07]  /*23770*/  LDSM.16.M88.4 R176, [R211+0x6800] ;  /* 0x00680000d3b0783b */ /* 0x000eee0000000200 */
[C---:B------:R-:W-:Y:S08]  /*23780*/  HMMA.16816.F32 R12, R172.reuse, R180, R12 ;  /* 0x000000b4ac0c723c */ /* 0x040ff0000000180c */
        /* <DEDUP_REMOVED lines=8> */
[C---:B------:R-:W-:Y:S01]  /*23810*/  HMMA.16816.F32 R36, R172.reuse, R188, R36 ;  /* 0x000000bcac24723c */ /* 0x040fe20000001824 */
[----:B------:R-:W-:Y:S07]  /*23820*/  IMAD.MOV.U32 R188, RZ, RZ, 0x40 ;  /* 0x00000040ffbc7424 */ /* 0x000fee00078e00ff */
        /* <DEDUP_REMOVED lines=10> */
[C---:B------:R-:W-:Y:S01]  /*238d0*/  HMMA.16816.F32 R80, R172.reuse, R178, R80 ;  /* 0x000000b2ac50723c */ /* 0x040fe20000001850 */
[----:B------:R-:W3:Y:S07]  /*238e0*/  LDSM.16.M88.4 R176, [R211+0x8800] ;  /* 0x00880000d3b0783b */ /* 0x000eee0000000200 */
[C---:B----4-:R-:W-:Y:S08]  /*238f0*/  HMMA.16816.F32 R84, R172.reuse, R180, R84 ;  /* 0x000000b4ac54723c */ /* 0x050ff00000001854 */
[C---:B------:R-:W-:Y:S01]  /*23900*/  HMMA.16816.F32 R88, R172.reuse, R182, R88 ;  /* 0x000000b6ac58723c */ /* 0x040fe20000001858 */
[----:B------:R-:W4:Y:S07]  /*23910*/  LDSM.16.M88.4 R180, [R211+0x9000] ;  /* 0x00900000d3b4783b */ /* 0x000f2e0000000200 */
[C---:B-1----:R-:W-:Y:S03]  /*23920*/  HMMA.16816.F32 R92, R172.reuse, R184, R92 ;  /* 0x000000b8ac5c723c */ /* 0x042fe6000000185c */
[----:B------:R-:W-:Y:S02]  /*23930*/  SEL R184, R188, 0xffffffc0, !P2 ;  /* 0xffffffc0bcb87807 */ /* 0x000fe40005000000 */
[----:B------:R-:W1:Y:S03]  /*23940*/  LDSM.16.M88.4 R188, [R211+0x9800] ;  /* 0x00980000d3bc783b */ /* 0x000e660000000200 */
[C---:B------:R-:W-:Y:S03]  /*23950*/  HMMA.16816.F32 R96, R172.reuse, R186, R96 ;  /* 0x000000baac60723c */ /* 0x040fe60000001860 */
[--C-:B------:R-:W-:Y:S02]  /*23960*/  IMAD.IADD R208, R208, 0x1, R184.reuse ;  /* 0x00000001d0d07824 */ /* 0x100fe400078e02b8 */
[----:B------:R-:W-:Y:S03]  /*23970*/  IMAD.IADD R209, R209, 0x1, R184 ;  /* 0x00000001d1d17824 */ /* 0x000fe600078e02b8 */
[C---:B--2---:R-:W-:Y:S01]  /*23980*/  HMMA.16816.F32 R100, R172.reuse, R168, R100 ;  /* 0x000000a8ac64723c */ /* 0x044fe20000001864 */
[----:B------:R-:W-:Y:S05]  /*23990*/  LDSM.16.M88.4 R184, [R208] ;  /* 0x00000000d0b8783b */ /* 0x000fea0000000200 */
[----:B------:R-:W2:Y:S02]  /*239a0*/  LDSM.16.M88.4 R192, [R209+0x2000] ;  /* 0x00200000d1c0783b */ /* 0x000ea40000000200 */
[C---:B------:R-:W-:Y:S03]  /*239b0*/  HMMA.16816.F32 R104, R172.reuse, R170, R104 ;  /* 0x000000aaac68723c */ /* 0x040fe60000001868 */
[----:B------:R-:W5:Y:S05]  /*239c0*/  LDSM.16.M88.4 R196, [R209+0x2800] ;  /* 0x00280000d1c4783b */ /* 0x000f6a0000000200 */
[C---:B---3--:R-:W-:Y:S01]  /*239d0*/  HMMA.16816.F32 R108, R172.reuse, R176, R108 ;  /* 0x000000b0ac6c723c */ /* 0x048fe2000000186c */
[----:B------:R-:W3:Y:S07]  /*239e0*/  LDSM.16.M88.4 R168, [R209+0x3000] ;  /* 0x00300000d1a8783b */ /* 0x000eee0000000200 */
[C---:B------:R-:W-:Y:S01]  /*239f0*/  HMMA.16816.F32 R112, R172.reuse, R178, R112 ;  /* 0x000000b2ac70723c */ /* 0x040fe20000001870 */
[----:B------:R-:W-:Y:S07]  /*23a00*/  LDSM.16.M88.4 R176, [R209+0x4000] ;  /* 0x00400000d1b0783b */ /* 0x000fee0000000200 */
[C---:B----4-:R-:W-:Y:S08]  /*23a10*/  HMMA.16816.F32 R116, R172.reuse, R180, R116 ;  /* 0x000000b4ac74723c */ /* 0x050ff00000001874 */
[C---:B------:R-:W-:Y:S01]  /*23a20*/  HMMA.16816.F32 R120, R172.reuse, R182, R120 ;  /* 0x000000b6ac78723c */ /* 0x040fe20000001878 */
[----:B------:R-:W-:Y:S07]  /*23a30*/  LDSM.16.M88.4 R180, [R209+0x4800] ;  /* 0x00480000d1b4783b */ /* 0x000fee0000000200 */
[C---:B-1----:R-:W-:Y:S08]  /*23a40*/  HMMA.16816.F32 R124, R172.reuse, R188, R124 ;  /* 0x000000bcac7c723c */ /* 0x042ff0000000187c */
[----:B------:R-:W-:Y:S01]  /*23a50*/  HMMA.16816.F32 R128, R172, R190, R128 ;  /* 0x000000beac80723c */ /* 0x000fe20000001880 */
[----:B------:R-:W1:Y:S05]  /*23a60*/  LDSM.16.M88.4 R172, [R209+0x3800] ;  /* 0x00380000d1ac783b */ /* 0x000e6a0000000200 */
[----:B------:R-:W4:Y:S02]  /*23a70*/  LDSM.16.M88.4 R188, [R209+0x5000] ;  /* 0x00500000d1bc783b */ /* 0x000f240000000200 */
[C---:B--2---:R-:W-:Y:S08]  /*23a80*/  HMMA.16816.F32 R4, R184.reuse, R192, R4 ;  /* 0x000000c0b804723c */ /* 0x044ff00000001804 */
[C---:B------:R-:W-:Y:S01]  /*23a90*/  HMMA.16816.F32 R8, R184.reuse, R194, R8 ;  /* 0x000000c2b808723c */ /* 0x040fe20000001808 */
[----:B------:R-:W2:Y:S07]  /*23aa0*/  LDSM.16.M88.4 R192, [R209+0x5800] ;  /* 0x00580000d1c0783b */ /* 0x000eae0000000200 */
[C---:B-----5:R-:W-:Y:S08]  /*23ab0*/  HMMA.16816.F32 R12, R184.reuse, R196, R12 ;  /* 0x000000c4b80c723c */ /* 0x060ff0000000180c */
        /* <DEDUP_REMOVED lines=8> */
[C---:B------:R-:W-:Y:S08]  /*23b40*/  HMMA.16816.F32 R36, R184.reuse, R176, R36 ;  /* 0x000000b0b824723c */ /* 0x040ff00000001824 */
[C---:B------:R-:W-:Y:S01]  /*23b50*/  HMMA.16816.F32 R40, R184.reuse, R178, R40 ;  /* 0x000000b2b828723c */ /* 0x040fe20000001828 */
[----:B------:R-:W5:Y:S07]  /*23b60*/  LDSM.16.M88.4 R176, [R209+0x7000] ;  /* 0x00700000d1b0783b */ /* 0x000f6e0000000200 */
[C---:B------:R-:W-:Y:S08]  /*23b70*/  HMMA.16816.F32 R44, R184.reuse, R180, R44 ;  /* 0x000000b4b82c723c */ /* 0x040ff0000000182c */
[C---:B------:R-:W-:Y:S01]  /*23b80*/  HMMA.16816.F32 R48, R184.reuse, R182, R48 ;  /* 0x000000b6b830723c */ /* 0x040fe20000001830 */
[----:B------:R-:W-:Y:S07]  /*23b90*/  LDSM.16.M88.4 R180, [R209+0x9800] ;  /* 0x00980000d1b4783b */ /* 0x000fee0000000200 */
[C---:B----4-:R-:W-:Y:S03]  /*23ba0*/  HMMA.16816.F32 R52, R184.reuse, R188, R52 ;  /* 0x000000bcb834723c */ /* 0x050fe60000001834 */
[C---:B------:R-:W-:Y:S02]  /*23bb0*/  IMAD.IADD R188, R2.reuse, 0x1, R208 ;  /* 0x0000000102bc7824 */ /* 0x040fe400078e02d0 */
[----:B------:R-:W-:Y:S03]  /*23bc0*/  IMAD.IADD R2, R2, 0x1, R209 ;  /* 0x0000000102027824 */ /* 0x000fe600078e02d1 */
[C---:B------:R-:W-:Y:S01]  /*23bd0*/  HMMA.16816.F32 R56, R184.reuse, R190, R56 ;  /* 0x000000beb838723c */ /* 0x040fe20000001838 */
[----:B------:R-:W-:Y:S05]  /*23be0*/  LDSM.16.M88.4 R188, [R188] ;  /* 0x00000000bcbc783b */ /* 0x000fea0000000200 */
[----:B------:R-:W-:Y:S02]  /*23bf0*/  LDSM.16.M88.4 R200, [R2+0x6800] ;  /* 0x0068000002c8783b */ /* 0x000fe40000000200 */
[C---:B--2---:R-:W-:Y:S03]  /*23c00*/  HMMA.16816.F32 R60, R184.reuse, R192, R60 ;  /* 0x000000c0b83c723c */ /* 0x044fe6000000183c */
[----:B------:R-:W-:Y:S05]  /*23c10*/  LDSM.16.M88.4 R204, [R2+0x7000] ;  /* 0x0070000002cc783b */ /* 0x000fea0000000200 */
[C---:B------:R-:W-:Y:S01]  /*23c20*/  HMMA.16816.F32 R64, R184.reuse, R194, R64 ;  /* 0x000000c2b840723c */ /* 0x040fe20000001840 */
[----:B------:R-:W-:Y:S05]  /*23c30*/  LDSM.16.M88.4 R192, [R2+0x2000] ;  /* 0x0020000002c0783b */ /* 0x000fea0000000200 */
[----:B------:R-:W-:Y:S02]  /*23c40*/  LDSM.16.M88.4 R212, [R2+0x9000] ;  /* 0x0090000002d4783b */ /* 0x000fe40000000200 */
[C---:B---3--:R-:W-:Y:S03]  /*23c50*/  HMMA.16816.F32 R68, R184.reuse, R168, R68 ;  /* 0x000000a8b844723c */ /* 0x048fe60000001844 */
[----:B------:R-:W-:Y:S05]  /*23c60*/  LDSM.16.M88.4 R216, [R2+0x9800] ;  /* 0x0098000002d8783b */ /* 0x000fea0000000200 */
[C---:B------:R-:W-:Y:S01]  /*23c70*/  HMMA.16816.F32 R72, R184.reuse, R170, R72 ;  /* 0x000000aab848723c */ /* 0x040fe20000001848 */
[----:B------:R-:W2:Y:S07]  /*23c80*/  LDSM.16.M88.4 R168, [R209+0x8000] ;  /* 0x00800000d1a8783b */ /* 0x000eae0000000200 */
[C---:B-1----:R-:W-:Y:S08]  /*23c90*/  HMMA.16816.F32 R76, R184.reuse, R172, R76 ;  /* 0x000000acb84c723c */ /* 0x042ff0000000184c */
[C---:B------:R-:W-:Y:S01]  /*23ca0*/  HMMA.16816.F32 R80, R184.reuse, R174, R80 ;  /* 0x000000aeb850723c */ /* 0x040fe20000001850 */
[----:B------:R-:W1:Y:S07]  /*23cb0*/  LDSM.16.M88.4 R172, [R209+0x8800] ;  /* 0x00880000d1ac783b */ /* 0x000e6e0000000200 */
[C---:B-----5:R-:W-:Y:S08]  /*23cc0*/  HMMA.16816.F32 R84, R184.reuse, R176, R84 ;  /* 0x000000b0b854723c */ /* 0x060ff00000001854 */
[C---:B------:R-:W-:Y:S01]  /*23cd0*/  HMMA.16816.F32 R88, R184.reuse, R178, R88 ;  /* 0x000000b2b858723c */ /* 0x040fe20000001858 */
[----:B------:R-:W3:Y:S05]  /*23ce0*/  LDSM.16.M88.4 R176, [R209+0x9000] ;  /* 0x00900000d1b0783b */ /* 0x000eea0000000200 */
[----:B------:R-:W-:Y:S02]  /*23cf0*/  LDSM.16.M88.4 R208, [R2+0x8800] ;  /* 0x0088000002d0783b */ /* 0x000fe40000000200 */
[C---:B------:R-:W-:Y:S08]  /*23d00*/  HMMA.16816.F32 R92, R184.reuse, R196, R92 ;  /* 0x000000c4b85c723c */ /* 0x040ff0000000185c */
[C---:B------:R-:W-:Y:S01]  /*23d10*/  HMMA.16816.F32 R96, R184.reuse, R198, R96 ;  /* 0x000000c6b860723c */ /* 0x040fe20000001860 */
[----:B------:R-:W-:Y:S07]  /*23d20*/  LDSM.16.M88.4 R196, [R2+0x6000] ;  /* 0x0060000002c4783b */ /* 0x000fee0000000200 */
        /* <DEDUP_REMOVED lines=8> */
[----:B------:R-:W3:Y:S07]  /*23db0*/  LDSM.16.M88.4 R176, [R2+0x3800] ;  /* 0x0038000002b0783b */ /* 0x000eee0000000200 */
[C---:B------:R-:W-:Y:S08]  /*23dc0*/  HMMA.16816.F32 R124, R184.reuse, R180, R124 ;  /* 0x000000b4b87c723c */ /* 0x040ff0000000187c */
[----:B------:R-:W-:Y:S01]  /*23dd0*/  HMMA.16816.F32 R128, R184, R182, R128 ;  /* 0x000000b6b880723c */ /* 0x000fe20000001880 */
[----:B------:R-:W4:Y:S05]  /*23de0*/  LDSM.16.M88.4 R180, [R2+0x4000] ;  /* 0x0040000002b4783b */ /* 0x000f2a0000000200 */
[----:B------:R-:W5:Y:S02]  /*23df0*/  LDSM.16.M88.4 R184, [R2+0x4800] ;  /* 0x0048000002b8783b */ /* 0x000f640000000200 */
        /* <DEDUP_REMOVED lines=11> */
[----:B------:R-:W3:Y:S01]  /*23eb0*/  LDSM.16.M88.4 R176, [R2+0x8000] ;  /* 0x0080000002b0783b */ /* 0x000ee20000000200 */
[----:B------:R-:W-:Y:S04]  /*23ec0*/  DEPBAR.LE SB0, 0x0 ;  /* 0x000080000000791a */ /* 0x000fe80000000000 */
[----:B------:R-:W-:Y:S02]  /*23ed0*/  BAR.SYNC.DEFER_BLOCKING 0x0 ;  /* 0x0000000000007b1d */ /* 0x000fe40000010000 */
[C---:B----4-:R-:W-:Y:S08]  /*23ee0*/  HMMA.16816.F32 R36, R188.reuse, R180, R36 ;  /* 0x000000b4bc24723c */ /* 0x050ff00000001824 */
[C---:B------:R-:W-:Y:S08]  /*23ef0*/  HMMA.16816.F32 R40, R188.reuse, R182, R40 ;  /* 0x000000b6bc28723c */ /* 0x040ff00000001828 */
[C---:B-----5:R-:W-:Y:S08]  /*23f00*/  HMMA.16816.F32 R44, R188.reuse, R184, R44 ;  /* 0x000000b8bc2c723c */ /* 0x060ff0000000182c */
[C---:B------:R-:W-:Y:S08]  /*23f10*/  HMMA.16816.F32 R48, R188.reuse, R186, R48 ;  /* 0x000000babc30723c */ /* 0x040ff00000001830 */
        /* <DEDUP_REMOVED lines=12> */
[C---:B---3--:R-:W-:Y:S08]  /*23fe0*/  HMMA.16816.F32 R100, R188.reuse, R176, R100 ;  /* 0x000000b0bc64723c */ /* 0x048ff00000001864 */
[C---:B------:R-:W-:Y:S08]  /*23ff0*/  HMMA.16816.F32 R104, R188.reuse, R178, R104 ;  /* 0x000000b2bc68723c */ /* 0x040ff00000001868 */
[C---:B------:R-:W-:Y:S01]  /*24000*/  HMMA.16816.F32 R108, R188.reuse, R208, R108 ;  /* 0x000000d0bc6c723c */ /* 0x040fe2000000186c */
[----:B------:R-:W1:Y:S07]  /*24010*/  S2R R2, SR_TID.X ;  /* 0x0000000000027919 */ /* 0x000e6e0000002100 */
[C---:B------:R-:W-:Y:S08]  /*24020*/  HMMA.16816.F32 R112, R188.reuse, R210, R112 ;  /* 0x000000d2bc70723c */ /* 0x040ff00000001870 */
[C---:B------:R-:W-:Y:S08]  /*24030*/  HMMA.16816.F32 R116, R188.reuse, R212, R116 ;  /* 0x000000d4bc74723c */ /* 0x040ff00000001874 */
[C---:B------:R-:W-:Y:S08]  /*24040*/  HMMA.16816.F32 R120, R188.reuse, R214, R120 ;  /* 0x000000d6bc78723c */ /* 0x040ff00000001878 */
[C---:B------:R-:W-:Y:S08]  /*24050*/  HMMA.16816.F32 R124, R188.reuse, R216, R124 ;  /* 0x000000d8bc7c723c */ /* 0x040ff0000000187c */
[----:B------:R-:W-:Y:S01]  /*24060*/  HMMA.16816.F32 R128, R188, R218, R128 ;  /* 0x000000dabc80723c */ /* 0x000fe20000001880 */
[----:B------:R-:W-:Y:S08]  /*24070*/  @!UPT UIADD3 URZ, UPT, UPT, URZ, URZ, URZ ;  /* 0x000000fffffff290 */ /* 0x000ff0000fffe0ff */
[----:B-1----:R-:W-:Y:S11]  /*24080*/  @!P0 BRA `(.L_x_2690) ;  /* 0x0000000c00148947 */ /* 0x002ff60003800000 */
[----:B------:R-:W-:Y:S01]  /*24090*/  ISETP.NE.U32.AND P3, PT, R242, RZ, PT ;  /* 0x000000fff200720c */ /* 0x000fe20003f65070 */
[----:B------:R-:W-:Y:S01]  /*240a0*/  IMAD.SHL.U32 R247, R2, 0x8, RZ ;  /* 0x0000000802f77824 */ /* 0x000fe200078e00ff */
[----:B------:R-:W-:Y:S02]  /*240b0*/  BSSY.RECONVERGENT B0, `(.L_x_2691) ;  /* 0x000004f000007945 */ /* 0x000fe40003800200 */
[----:B------:R-:W-:Y:S02]  /*240c0*/  ISETP.NE.AND.EX P3, PT, R243, RZ, PT, P3 ;  /* 0x000000fff300720c */ /* 0x000fe40003f65330 */
[----:B------:R-:W-:Y:S04]  /*240d0*/  LOP3.LUT R170, R247, 0x1c0, RZ, 0xc0, !PT ;  /* 0x000001c0f7aa7812 */ /* 0x000fe800078ec0ff */
[----:B------:R-:W-:Y:S04]  /*240e0*/  LOP3.LUT R170, R170, 0x38, R2, 0xf8, !PT ;  /* 0x00000038aaaa7812 */ /* 0x000fe800078ef802 */
[----:B------:R-:W-:Y:S03]  /*240f0*/  LOP3.LUT R170, R170, R221, RZ, 0x3c, !PT ;  /* 0x000000ddaaaa7212 */ /* 0x000fe600078e3cff */
[----:B------:R-:W2:Y:S01]  /*24100*/  @!P3 LD.E R169, desc[UR4][R164.64+0x38] ;  /* 0x00003804a4a9b980 */ /* 0x000ea2000c101900 */
[----:B------:R-:W-:Y:S01]  /*24110*/  LOP3.LUT R247, R170, 0x1e00, R247, 0xf8, !PT ;  /* 0x00001e00aaf77812 */ /* 0x000fe200078ef8f7 */
        /* <DEDUP_REMOVED lines=11> */
[C---:B------:R-:W-:Y:S01]  /*241d0*/  IADD3 R175, PT, PT, R169.reuse, -0x100, RZ ;  /* 0xffffff00a9af7810 */ /* 0x040fe20007ffe0ff */
[----:B------:R-:W3:Y:S01]  /*241e0*/  LD.E.64 R180, desc[UR4][R164.64+0x20] ;  /* 0x00002004a4b47980 */ /* 0x000ee2000c101b00 */
        /* <DEDUP_REMOVED lines=30> */
[----:B------:R-:W-:Y:S07]  /*243d0*/  LOP3.LUT R169, RZ, R177, RZ, 0x33, !PT ;  /* 0x000000b1ffa97212 */ /* 0x000fee00078e33ff */
        /* <DEDUP_REMOVED lines=28> */
.L_x_2692:
[----:B------:R-:W-:Y:S05]  /*245a0*/  BSYNC.RECONVERGENT B0 ;  /* 0x0000000000007941 */ /* 0x000fea0003800200 */
.L_x_2691:
[----:B------:R-:W-:Y:S01]  /*245b0*/  IMAD R247, R247, 0x2, R222 ;  /* 0x00000002f7f77824 */ /* 0x000fe200078e02de */
[----:B------:R-:W-:Y:S01]  /*245c0*/  IADD3 R174, P0, PT, R168, R229, RZ ;  /* 0x000000e5a8ae7210 */ /* 0x000fe20007f1e0ff */
[----:B------:R-:W-:Y:S01]  /*245d0*/  @!P1 IMAD.MOV.U32 R176, RZ, RZ, R229 ;  /* 0x000000ffffb09224 */ /* 0x000fe200078e00e5 */
[----:B------:R-:W-:Y:S01]  /*245e0*/  SHF.L.U64.HI R169, R224, 0x5, R225 ;  /* 0x00000005e0a97819 */ /* 0x000fe200000102e1 */
[--C-:B------:R-:W-:Y:S01]  /*245f0*/  @!P1 IMAD.MOV.U32 R177, RZ, RZ, R228.reuse ;  /* 0x000000ffffb19224 */ /* 0x100fe200078e00e4 */
[-C--:B------:R-:W-:Y:S03]  /*24600*/  IADD3 R172, P4, PT, R174, R168.reuse, RZ ;  /* 0x000000a8aeac7210 */ /* 0x080fe60007f9e0ff */
[----:B------:R-:W-:Y:S01]  /*24610*/  IMAD.X R175, R169, 0x1, R228, P0 ;  /* 0x00000001a9af7824 */ /* 0x000fe200000e06e4 */
[----:B------:R-:W-:Y:S01]  /*24620*/  @!PT LDS RZ, [RZ] ;  /* 0x00000000fffff984 */ /* 0x000fe20000000800 */
[----:B------:R-:W-:Y:S01]  /*24630*/  @!PT LDS RZ, [RZ] ;  /* 0x00000000fffff984 */ /* 0x000fe20000000800 */
[----:B------:R-:W-:Y:S01]  /*24640*/  @!PT LDS RZ, [RZ] ;  /* 0x00000000fffff984 */ /* 0x000fe20000000800 */
[----:B------:R1:W-:Y:S01]  /*24650*/  @!P1 LDGSTS.E.BYPASS.LTC128B.128 [R247+0x2000], desc[UR4][R176.64] ;  /* 0x02000000b0f79fae */ /* 0x0003e2000b981a04 */
[-C--:B------:R-:W-:Y:S02]  /*24660*/  IADD3 R170, P0, PT, R172, R168.reuse, RZ ;  /* 0x000000a8acaa7210 */ /* 0x080fe40007f1e0ff */
[--C-:B------:R-:W-:Y:S01]  /*24670*/  IMAD.X R173, R175, 0x1, R169.reuse, P4 ;  /* 0x00000001afad7824 */ /* 0x100fe200020e06a9 */
[----:B------:R2:W-:Y:S01]  /*24680*/  @P1 STS.128 [R247+0x2000], RZ ;  /* 0x002000fff7001388 */ /* 0x0005e20000000c00 */
[-C--:B------:R-:W-:Y:S02]  /*24690*/  IADD3 R178, P4, PT, R170, R168.reuse, RZ ;  /* 0x000000a8aab27210 */ /* 0x080fe40007f9e0ff */
[--C-:B------:R-:W-:Y:S01]  /*246a0*/  IMAD.X R171, R173, 0x1, R169.reuse, P0 ;  /* 0x00000001adab7824 */ /* 0x100fe200000e06a9 */
[----:B------:R-:W-:Y:S01]  /*246b0*/  @!PT LDS RZ, [RZ] ;  /* 0x00000000fffff984 */ /* 0x000fe20000000800 */
[----:B------:R-:W-:Y:S01]  /*246c0*/  @!PT LDS RZ, [RZ] ;  /* 0x00000000fffff984 */ /* 0x000fe20000000800 */
[----:B------:R-:W-:Y:S01]  /*246d0*/  @!PT LDS RZ, [RZ] ;  /* 0x00000000fffff984 */ /* 0x000fe20000000800 */
[----:B------:R3:W-:Y:S03]  /*246e0*/  @!P1 LDGSTS.E.BYPASS.LTC128B.128 [R247+0x2800], desc[UR4][R174.64] ;  /* 0x02800000aef79fae */ /* 0x0007e6000b981a04 */
[--C-:B------:R-:W-:Y:S01]  /*246f0*/  IMAD.X R179, R171, 0x1, R169.reuse, P4 ;  /* 0x00000001abb37824 */ /* 0x100fe200020e06a9 */
        /* <DEDUP_REMOVED lines=24> */
[-C--:B----4-:R-:W-:Y:S02]  /*24880*/  IADD3 R172, P0, PT, R174, R168.reuse, RZ ;  /* 0x000000a8aeac7210 */ /* 0x090fe40007f1e0ff */
[----:B------:R2:W-:Y:S02]  /*24890*/  @P1 STS.128 [R247+0x4800], RZ ;  /* 0x004800fff7001388 */ /* 0x0005e40000000c00 */
[-C--:B------:R-:W-:Y:S02]  /*248a0*/  IADD3.X R173, PT, PT, R175, R169.reuse, RZ, P0, !PT ;  /* 0x000000a9afad7210 */ /* 0x080fe400007fe4ff */
[----:B------:R-:W-:Y:S01]  /*248b0*/  @!PT LDS RZ, [RZ] ;  /* 0x00000000fffff984 */ /* 0x000fe20000000800 */
[----:B------:R-:W-:Y:S01]  /*248c0*/  @!PT LDS RZ, [RZ] ;  /* 0x00000000fffff984 */ /* 0x000fe20000000800 */
[----:B------:R-:W-:Y:S01]  /*248d0*/  @!PT LDS RZ, [RZ] ;  /* 0x00000000fffff984 */ /* 0x000fe20000000800 */
[----:B------:R4:W-:Y:S01]  /*248e0*/  @!P1 LDGSTS.E.BYPASS.LTC128B.128 [R247+0x5000], desc[UR4][R174.64] ;  /* 0x05000000aef79fae */ /* 0x0009e2000b981a04 */
[-C--:B-----5:R-:W-:Y:S03]  /*248f0*/  IADD3 R170, P4, PT, R172, R168.reuse, RZ ;  /* 0x000000a8acaa7210 */ /* 0x0a0fe60007f9e0ff */
[----:B------:R2:W-:Y:S01]  /*24900*/  @P1 STS.128 [R247+0x5000], RZ ;  /* 0x005000fff7001388 */ /* 0x0005e20000000c00 */
[-C--:B------:R-:W-:Y:S03]  /*24910*/  IADD3 R180, P0, PT, R170, R168.reuse, RZ ;  /* 0x000000a8aab47210 */ /* 0x080fe60007f1e0ff */
        /* <DEDUP_REMOVED lines=22> */
[----:B------:R-:W-:Y:S02]  /*24a80*/  IADD3.X R175, PT, PT, R177, R169, RZ, P4, !PT ;  /* 0x000000a9b1af7210 */ /* 0x000fe400027fe4ff */
[----:B------:R-:W-:Y:S01]  /*24a90*/  @!PT LDS RZ, [RZ] ;  /* 0x00000000fffff984 */ /* 0x000fe20000000800 */
[----:B------:R-:W-:Y:S01]  /*24aa0*/  @!PT LDS RZ, [RZ] ;  /* 0x00000000fffff984 */ /* 0x000fe20000000800 */
[----:B------:R-:W-:Y:S01]  /*24ab0*/  @!PT LDS RZ, [RZ] ;  /* 0x00000000fffff984 */ /* 0x000fe20000000800 */
[----:B------:R2:W-:Y:S01]  /*24ac0*/  @!P1 LDGSTS.E.BYPASS.LTC128B.128 [R247+0x7000], desc[UR4][R178.64] ;  /* 0x07000000b2f79fae */ /* 0x0005e2000b981a04 */
[-C--:B-----5:R-:W-:Y:S03]  /*24ad0*/  IADD3 R172, P0, PT, R174, R168.reuse, RZ ;  /* 0x000000a8aeac7210 */ /* 0x0a0fe60007f1e0ff */
[----:B------:R2:W-:Y:S04]  /*24ae0*/  @P1 STS.128 [R247+0x7000], RZ ;  /* 0x007000fff7001388 */ /* 0x0005e80000000c00 */
[----:B------:R-:W-:Y:S01]  /*24af0*/  @!PT LDS RZ, [RZ] ;  /* 0x00000000fffff984 */ /* 0x000fe20000000800 */
[----:B------:R-:W-:Y:S01]  /*24b00*/  @!PT LDS RZ, [RZ] ;  /* 0x00000000fffff984 */ /* 0x000fe20000000800 */
[----:B------:R-:W-:Y:S01]  /*24b10*/  @!PT LDS RZ, [RZ] ;  /* 0x00000000fffff984 */ /* 0x000fe20000000800 */
[----:B------:R2:W-:Y:S01]  /*24b20*/  @!P1 LDGSTS.E.BYPASS.LTC128B.128 [R247+0x7800], desc[UR4][R176.64] ;  /* 0x07800000b0f79fae */ /* 0x0005e2000b981a04 */
[--C-:B------:R-:W-:Y:S01]  /*24b30*/  IMAD.X R173, R175, 0x1, R169.reuse, P0 ;  /* 0x00000001afad7824 */ /* 0x100fe200000e06a9 */
[-C--:B-1----:R-:W-:Y:S02]  /*24b40*/  IADD3 R170, P4, PT, R172, R168.reuse, RZ ;  /* 0x000000a8acaa7210 */ /* 0x082fe40007f9e0ff */
[----:B------:R2:W-:Y:S02]  /*24b50*/  @P1 STS.128 [R247+0x7800], RZ ;  /* 0x007800fff7001388 */ /* 0x0005e40000000c00 */
[----:B------:R-:W-:Y:S02]  /*24b60*/  @!P1 IADD3 R168, P0, PT, R170, R168, RZ ;  /* 0x000000a8aaa89210 */ /* 0x000fe40007f1e0ff */
[----:B------:R-:W-:Y:S01]  /*24b70*/  @!PT LDS RZ, [RZ] ;  /* 0x00000000fffff984 */ /* 0x000fe20000000800 */
[----:B------:R-:W-:Y:S01]  /*24b80*/  @!PT LDS RZ, [RZ] ;  /* 0x00000000fffff984 */ /* 0x000fe20000000800 */
[----:B------:R-:W-:Y:S01]  /*24b90*/  @!PT LDS RZ, [RZ] ;  /* 0x00000000fffff984 */ /* 0x000fe20000000800 */
[----:B------:R2:W-:Y:S01]  /*24ba0*/  @!P1 LDGSTS.E.BYPASS.LTC128B.128 [R247+0x8000], desc[UR4][R174.64] ;  /* 0x08000000aef79fae */ /* 0x0005e2000b981a04 */
[--C-:B------:R-:W-:Y:S03]  /*24bb0*/  IMAD.X R171, R173, 0x1, R169.reuse, P4 ;  /* 0x00000001adab7824 */ /* 0x100fe600020e06a9 */
[----:B------:R2:W-:Y:S01]  /*24bc0*/  @P1 STS.128 [R247+0x8000], RZ ;  /* 0x008000fff7001388 */ /* 0x0005e20000000c00 */
[----:B------:R-:W-:Y:S03]  /*24bd0*/  @!P1 IMAD.X R169, R171, 0x1, R169, P0 ;  /* 0x00000001aba99824 */ /* 0x000fe600000e06a9 */
        /* <DEDUP_REMOVED lines=16> */
.L_x_2690:
[----:B------:R-:W-:Y:S05]  /*24ce0*/  BSYNC.RECONVERGENT B1 ;  /* 0x0000000000017941 */ /* 0x000fea0003800200 */
.L_x_2689:
[----:B------:R1:W-:Y:S01]  /*24cf0*/  STL [R1+0x20], R229 ;  /* 0x000020e501007387 */ /* 0x0003e20000100800 */
[----:B--2---:R-:W-:Y:S01]  /*24d00*/  IMAD.SHL.U32 R169, R2, 0x2, RZ ;  /* 0x0000000202a97824 */ /* 0x004fe200078e00ff */
[----:B------:R-:W2:Y:S01]  /*24d10*/  S2UR UR6, SR_CgaCtaId ;  /* 0x00000000000679c3 */ /* 0x000ea20000008800 */
[----:B------:R-:W-:Y:S01]  /*24d20*/  UMOV UR7, 0x400 ;  /* 0x0000040000077882 */ /* 0x000fe20000000000 */
[----:B------:R3:W-:Y:S02]  /*24d30*/  STL [R1+0x1c], R228 ;  /* 0x00001ce401007387 */ /* 0x0007e40000100800 */
[----:B------:R-:W-:Y:S02]  /*24d40*/  LOP3.LUT R168, R169, 0x6, RZ, 0xc0, !PT ;  /* 0x00000006a9a87812 */ /* 0x000fe400078ec0ff */
[----:B------:R4:W-:Y:S03]  /*24d50*/  STL [R1+0x18], R227 ;  /* 0x000018e301007387 */ /* 0x0009e60000100800 */
[--C-:B------:R-:W-:Y:S01]  /*24d60*/  IMAD R172, R248, 0x100, R168.reuse ;  /* 0x00000100f8ac7824 */ /* 0x100fe200078e02a8 */
[----:B------:R4:W-:Y:S03]  /*24d70*/  STL [R1+0x14], R226 ;  /* 0x000014e201007387 */ /* 0x0009e60000100800 */
[C---:B------:R-:W-:Y:S01]  /*24d80*/  VIADD R209, R172.reuse, 0x60 ;  /* 0x00000060acd17836 */ /* 0x040fe20000000000 */
[CC--:B------:R-:W-:Y:S01]  /*24d90*/  ISETP.GE.AND P4, PT, R172.reuse, R246.reuse, PT ;  /* 0x000000f6ac00720c */ /* 0x0c0fe20003f86270 */
[----:B------:R4:W-:Y:S01]  /*24da0*/  STL [R1+0x10], R225 ;  /* 0x000010e101007387 */ /* 0x0009e20000100800 */
[CC--:B------:R-:W-:Y:S01]  /*24db0*/  ISETP.GE.AND P0, PT, R172.reuse, R239.reuse, PT ;  /* 0x000000efac00720c */ /* 0x0c0fe20003f06270 */
[----:B------:R-:W-:Y:S01]  /*24dc0*/  VIADD R210, R172, 0x59 ;  /* 0x00000059acd27836 */ /* 0x000fe20000000000 */
[----:B------:R-:W-:Y:S01]  /*24dd0*/  FSEL R4, R4, -INF , P4 ;  /* 0xff80000004047808 */ /* 0x000fe20002000000 */
[----:B------:R4:W-:Y:S01]  /*24de0*/  STL [R1+0xc], R224 ;  /* 0x00000ce001007387 */ /* 0x0009e20000100800 */
[C---:B------:R-:W-:Y:S02]  /*24df0*/  VIADD R252, R172.reuse, 0x19 ;  /* 0x00000019acfc7836 */ /* 0x040fe40000000000 */
[C---:B------:R-:W-:Y:S01]  /*24e00*/  VIADD R233, R172.reuse, 0x29 ;  /* 0x00000029ace97836 */ /* 0x040fe20000000000 */
[----:B------:R-:W-:Y:S01]  /*24e10*/  STL [R1+0x8], R221 ;  /* 0x000008dd01007387 */ /* 0x000fe20000100800 */
[C---:B-1----:R-:W-:Y:S01]  /*24e20*/  VIADD R229, R172.reuse, 0x10 ;  /* 0x00000010ace57836 */ /* 0x042fe20000000000 */
[----:B--2---:R-:W-:Y:S01]  /*24e30*/  ULEA UR6, UR6, UR7, 0x18 ;  /* 0x0000000706067291 */ /* 0x004fe2000f8ec0ff */
[C---:B------:R-:W-:Y:S01]  /*24e40*/  VIADD R200, R172.reuse, 0x71 ;  /* 0x00000071acc87836 */ /* 0x040fe20000000000 */
[----:B------:R1:W-:Y:S01]  /*24e50*/  STL [R1+0x4], R220 ;  /* 0x000004dc01007387 */ /* 0x0003e20000100800 */
[C---:B---3--:R-:W-:Y:S01]  /*24e60*/  VIADD R228, R172.reuse, 0x11 ;  /* 0x00000011ace47836 */ /* 0x048fe20000000000 */
[-C--:B------:R-:W-:Y:S01]  /*24e70*/  ISETP.GE.AND P4, PT, R229, R246.reuse, PT ;  /* 0x000000f6e500720c */ /* 0x080fe20003f86270 */
[C---:B------:R-:W-:Y:S01]  /*24e80*/  VIADD R234, R172.reuse, 0x28 ;  /* 0x00000028acea7836 */ /* 0x040fe20000000000 */
[----:B------:R2:W-:Y:S01]  /*24e90*/  STL [R1], R167 ;  /* 0x000000a701007387 */ /* 0x0005e20000100800 */
[C---:B----4-:R-:W-:Y:S02]  /*24ea0*/  VIADD R227, R172.reuse, 0x18 ;  /* 0x00000018ace37836 */ /* 0x050fe40000000000 */
[C---:B------:R-:W-:Y:S02]  /*24eb0*/  VIADD R251, R172.reuse, 0x20 ;  /* 0x00000020acfb7836 */ /* 0x040fe40000000000 */
[C---:B------:R-:W-:Y:S02]  /*24ec0*/  VIADD R226, R172.reuse, 0x9 ;  /* 0x00000009ace27836 */ /* 0x040fe40000000000 */
[C---:B------:R-:W-:Y:S02]  /*24ed0*/  VIADD R201, R172.reuse, 0x70 ;  /* 0x00000070acc97836 */ /* 0x040fe40000000000 */
[----:B------:R-:W-:Y:S01]  /*24ee0*/  VIADD R225, R172, 0x8 ;  /* 0x00000008ace17836 */ /* 0x000fe20000000000 */
[-C--:B------:R-:W-:Y:S01]  /*24ef0*/  ISETP.GE.AND P5, PT, R226, R246.reuse, PT ;  /* 0x000000f6e200720c */ /* 0x080fe20003fa6270 */
[----:B------:R-:W-:Y:S01]  /*24f00*/  VIADD R211, R172, 0x58 ;  /* 0x00000058acd37836 */ /* 0x000fe20000000000 */
[----:B------:R-:W-:Y:S01]  /*24f10*/  FSEL R226, R12, -INF , P4 ;  /* 0xff8000000ce27808 */ /* 0x000fe20002000000 */
[C---:B------:R-:W-:Y:S01]  /*24f20*/  VIADD R224, R172.reuse, 0x1 ;  /* 0x00000001ace07836 */ /* 0x040fe20000000000 */
[-C--:B------:R-:W-:Y:S01]  /*24f30*/  ISETP.GE.AND P6, PT, R225, R246.reuse, PT ;  /* 0x000000f6e100720c */ /* 0x080fe20003fc6270 */
[C---:B------:R-:W-:Y:S01]  /*24f40*/  VIADD R208, R172.reuse, 0x61 ;  /* 0x00000061acd07836 */ /* 0x040fe20000000000 */
[-C--:B------:R-:W-:Y:S01]  /*24f50*/  ISETP.GE.AND P4, PT, R251, R246.reuse, PT ;  /* 0x000000f6fb00720c */ /* 0x080fe20003f86270 */
[----:B------:R-:W-:Y:S01]  /*24f60*/  VIADD R203, R172, 0x68 ;  /* 0x00000068accb7836 */ /* 0x000fe20000000000 */
[-C--:B------:R-:W-:Y:S01]  /*24f70*/  ISETP.GE.AND P1, PT, R224, R246.reuse, PT ;  /* 0x000000f6e000720c */ /* 0x080fe20003f26270 */
[----:B------:R-:W-:Y:S01]  /*24f80*/  VIADD R202, R172, 0x69 ;  /* 0x00000069acca7836 */ /* 0x000fe20000000000 */
[----:B-1----:R-:W-:Y:S01]  /*24f90*/  FSEL R220, R20, -INF , P4 ;  /* 0xff80000014dc7808 */ /* 0x002fe20002000000 */
[C---:B------:R-:W-:Y:S01]  /*24fa0*/  VIADD R189, R172.reuse, 0xd8 ;  /* 0x000000d8acbd7836 */ /* 0x040fe20000000000 */
[----:B------:R-:W-:Y:S01]  /*24fb0*/  FSEL R229, R5, -INF , P1 ;  /* 0xff80000005e57808 */ /* 0x000fe20000800000 */
        /* <DEDUP_REMOVED lines=15> */
[-C--:B------:R-:W-:Y:S01]  /*250b0*/  ISETP.GE.AND P5, PT, R233, R246.reuse, PT ;  /* 0x000000f6e900720c */ /* 0x080fe20003fa6270 */
        /* <DEDUP_REMOVED lines=8> */
[----:B------:R-:W-:Y:S01]  /*25140*/  VIADD R217, R172, 0x49 ;  /* 0x00000049acd97836 */ /* 0x000fe20000000000 */
[----:B--2---:R-:W-:Y:S01]  /*25150*/  FSEL R167, R24, -INF , P6 ;  /* 0xff80000018a77808 */ /* 0x004fe20003000000 */
[C---:B------:R-:W-:Y:S01]  /*25160*/  VIADD R232, R172.reuse, 0x30 ;  /* 0x00000030ace87836 */ /* 0x040fe20000000000 */
        /* <DEDUP_REMOVED lines=17> */
[----:B------:R-:W-:Y:S01]  /*25280*/  VIADD R219, R172, 0x41 ;  /* 0x00000041acdb7836 */ /* 0x000fe20000000000 */
[----:B------:R-:W-:Y:S01]  /*25290*/  FSEL R235, R28, -INF , P4 ;  /* 0xff8000001ceb7808 */ /* 0x000fe20002000000 */
        /* <DEDUP_REMOVED lines=37> */
[----:B------:R-:W-:Y:S01]  /*254f0*/  FSEL R61, R61, -INF , P5 ;  /* 0xff8000003d3d7808 */ /* 0x000fe20002800000 */
[----:B------:R-:W-:Y:S01]  /*25500*/  VIADD R176, R172, 0xa1 ;  /* 0x000000a1acb07836 */ /* 0x000fe20000000000 */
[-C--:B------:R-:W-:Y:S01]  /*25510*/  ISETP.GE.AND P4, PT, R208, R246.reuse, PT ;  /* 0x000000f6d000720c */ /* 0x080fe20003f86270 */
        /* <DEDUP_REMOVED lines=16> */
[----:B------:R-:W-:Y:S01]  /*25620*/  IMAD R9, R248, 0x100, R168 ;  /* 0x00000100f8097824 */ /* 0x000fe200078e02a8 */
[-C--:B------:R-:W-:Y:S02]  /*25630*/  ISETP.GE.AND P6, PT, R179, R246.reuse, PT ;  /* 0x000000f6b300720c */ /* 0x080fe40003fc6270 */
[----:B------:R-:W-:Y:S01]  /*25640*/  FSEL R8, R57, -INF , P0 ;  /* 0xff80000039087808 */ /* 0x000fe20000000000 */
[----:B------:R-:W-:Y:S01]  /*25650*/  VIADD R9, R9, 0x8 ;  /* 0x0000000809097836 */ /* 0x000fe20000000000 */
[-C--:B------:R-:W-:Y:S02]  /*25660*/  ISETP.GE.AND P0, PT, R193, R246.reuse, PT ;  /* 0x000000f6c100720c */ /* 0x080fe40003f06270 */
[----:B------:R-:W-:Y:S01]  /*25670*/  FSEL R57, R64, -INF , P4 ;  /* 0xff80000040397808 */ /* 0x000fe20002000000 */
[----:B------:R-:W-:Y:S01]  /*25680*/  IMAD.MOV.U32 R64, RZ, RZ, R16 ;  /* 0x000000ffff407224 */ /* 0x000fe200078e0010 */
[----:B------:R-:W-:Y:S02]  /*25690*/  FSEL R40, R81, -INF , P5 ;  /* 0xff80000051287808 */ /* 0x000fe40002800000 */
[-C--:B------:R-:W-:Y:S02]  /*256a0*/  ISETP.GE.AND P4, PT, R186, R246.reuse, PT ;  /* 0x000000f6ba00720c */ /* 0x080fe40003f86270 */
[-C--:B------:R-:W-:Y:S02]  /*256b0*/  ISETP.GE.AND P5, PT, R207, R246.reuse, PT ;  /* 0x000000f6cf00720c */ /* 0x080fe40003fa6270 */
[----:B------:R-:W-:Y:S01]  /*256c0*/  FSEL R56, R65, -INF , P1 ;  /* 0xff80000041387808 */ /* 0x000fe20000800000 */
[----:B------:R-:W-:Y:S01]  /*256d0*/  IMAD R65, R248, 0x100, R168 ;  /* 0x00000100f8417824 */ /* 0x000fe200078e02a8 */
[----:B------:R-:W-:Y:S02]  /*256e0*/  FSEL R41, R80, -INF , P6 ;  /* 0xff80000050297808 */ /* 0x000fe40003000000 */
[-C--:B------:R-:W-:Y:S01]  /*256f0*/  ISETP.GE.AND P1, PT, R185, R246.reuse, PT ;  /* 0x000000f6b900720c */ /* 0x080fe20003f26270 */
[----:B------:R-:W-:Y:S01]  /*25700*/  VIADD R65, R65, 0x10 ;  /* 0x0000001041417836 */ /* 0x000fe20000000000 */
[-C--:B------:R-:W-:Y:S02]  /*25710*/  ISETP.GE.AND P6, PT, R170, R246.reuse, PT ;  /* 0x000000f6aa00720c */ /* 0x080fe40003fc6270 */
[----:B------:R-:W-:Y:S01]  /*25720*/  FSEL R53, R68, -INF , P0 ;  /* 0xff80000044357808 */ /* 0x000fe20000000000 */
[----:B------:R-:W-:Y:S01]  /*25730*/  IMAD.MOV.U32 R68, RZ, RZ, R5 ;  /* 0x000000ffff447224 */ /* 0x000fe200078e0005 */
        /* <DEDUP_REMOVED lines=8> */
[-C--:B------:R-:W-:Y:S01]  /*257c0*/  ISETP.GE.AND P1, PT, R176, R246.reuse, PT ;  /* 0x000000f6b000720c */ /* 0x080fe20003f26270 */
[----:B------:R-:W-:Y:S01]  /*257d0*/  IMAD.MOV.U32 R89, RZ, RZ, R76 ;  /* 0x000000ffff597224 */ /* 0x000fe200078e004c */
[-C--:B------:R-:W-:Y:S01]  /*257e0*/  ISETP.GE.AND P6, PT, R199, R246.reuse, PT ;  /* 0x000000f6c700720c */ /* 0x080fe20003fc6270 */
[C---:B------:R-:W-:Y:S01]  /*257f0*/  IMAD R76, R248.reuse, 0x100, R168 ;  /* 0x00000100f84c7824 */ /* 0x040fe200078e02a8 */
[----:B------:R-:W-:Y:S01]  /*25800*/  FSEL R44, R77, -INF , P0 ;  /* 0xff8000004d2c7808 */ /* 0x000fe20000000000 */
[----:B------:R-:W-:Y:S01]  /*25810*/  IMAD.MOV.U32 R77, RZ, RZ, R12 ;  /* 0x000000ffff4d7224 */ /* 0x000fe200078e000c */
[-C--:B------:R-:W-:Y:S01]  /*25820*/  ISETP.GE.AND P0, PT, R171, R246.reuse, PT ;  /* 0x000000f6ab00720c */ /* 0x080fe20003f06270 */
[--C-:B------:R-:W-:Y:S01]  /*25830*/  IMAD R12, R248, 0x100, R168.reuse ;  /* 0x00000100f80c7824 */ /* 0x100fe200078e02a8 */
[----:B------:R-:W-:Y:S01]  /*25840*/  FSEL R33, R84, -INF , P4 ;  /* 0xff80000054217808 */ /* 0x000fe20002000000 */
[----:B------:R-:W-:Y:S01]  /*25850*/  VIADD R76, R76, 0x38 ;  /* 0x000000384c4c7836 */ /* 0x000fe20000000000 */
[----:B------:R-:W-:Y:S01]  /*25860*/  FSEL R4, R101, -INF , P5 ;  /* 0xff80000065047808 */ /* 0x000fe20002800000 */
[----:B------:R-:W-:Y:S01]  /*25870*/  VIADD R12, R12, 0x1 ;  /* 0x000000010c0c7836 */ /* 0x000fe20000000000 */
        /* <DEDUP_REMOVED lines=17> */
[----:B------:R-:W-:Y:S01]  /*25990*/  FSEL R84, R109, -INF , P6 ;  /* 0xff8000006d547808 */ /* 0x000fe20003000000 */
[--C-:B------:R-:W-:Y:S01]  /*259a0*/  IMAD R109, R248, 0x100, R168.reuse ;  /* 0x00000100f86d7824 */ /* 0x100fe200078e02a8 */
[-C--:B------:R-:W-:Y:S02]  /*259b0*/  ISETP.GE.AND P1, PT, R196, R246.reuse, PT ;  /* 0x000000f6c400720c */ /* 0x080fe40003f26270 */
[-C--:B------:R-:W-:Y:S01]  /*259c0*/  ISETP.GE.AND P6, PT, R181, R246.reuse, PT ;  /* 0x000000f6b500720c */ /* 0x080fe20003fc6270 */
        /* <DEDUP_REMOVED lines=9> */
[----:B------:R-:W-:Y:S01]  /*25a60*/  FSEL R73, R120, -INF , P6 ;  /* 0xff80000078497808 */ /* 0x000fe20003000000 */
[----:B------:R-:W-:Y:S01]  /*25a70*/  VIADD R9, R9, 0x9 ;  /* 0x0000000909097836 */ /* 0x000fe20000000000 */
[-C--:B------:R-:W-:Y:S02]  /*25a80*/  ISETP.GE.AND P1, PT, R183, R246.reuse, PT ;  /* 0x000000f6b700720c */ /* 0x080fe40003f26270 */
[-C--:B------:R-:W-:Y:S02]  /*25a90*/  ISETP.GE.AND P6, PT, R12, R239.reuse, PT ;  /* 0x000000ef0c00720c */ /* 0x080fe40003fc6270 */
[----:B------:R-:W-:Y:S02]  /*25aa0*/  FSEL R20, R108, -INF , P0 ;  /* 0xff8000006c147808 */ /* 0x000fe40000000000 */
[-C--:B------:R-:W-:Y:S02]  /*25ab0*/  ISETP.GE.AND P0, PT, R182, R246.reuse, PT ;  /* 0x000000f6b600720c */ /* 0x080fe40003f06270 */
[----:B------:R-:W-:Y:S01]  /*25ac0*/  FSEL R80, R113, -INF , P4 ;  /* 0xff80000071507808 */ /* 0x000fe20002000000 */
[--C-:B------:R-:W-:Y:S01]  /*25ad0*/  IMAD R113, R248, 0x100, R168.reuse ;  /* 0x00000100f8717824 */ /* 0x100fe200078e02a8 */
[-C--:B------:R-:W-:Y:S02]  /*25ae0*/  ISETP.GE.AND P4, PT, R175, R246.reuse, PT ;  /* 0x000000f6af00720c */ /* 0x080fe40003f86270 */
[----:B------:R-:W-:Y:S01]  /*25af0*/  FSEL R16, R116, -INF , P1 ;  /* 0xff80000074107808 */ /* 0x000fe20000800000 */
[----:B------:R-:W-:Y:S01]  /*25b00*/  VIADD R113, R113, 0x21 ;  /* 0x0000002171717836 */ /* 0x000fe20000000000 */
[----:B------:R-:W-:Y:S01]  /*25b10*/  FSEL R229, R229, -INF , !P6 ;  /* 0xff800000e5e57808 */ /* 0x000fe20007000000 */
[--C-:B------:R-:W-:Y:S01]  /*25b20*/  IMAD R116, R248, 0x100, R168.reuse ;  /* 0x00000100f8747824 */ /* 0x100fe200078e02a8 */
[-C--:B------:R-:W-:Y:S02]  /*25b30*/  ISETP.GE.AND P1, PT, R174, R246.reuse, PT ;  /* 0x000000f6ae00720c */ /* 0x080fe40003f26270 */
[-C--:B------:R-:W-:Y:S01]  /*25b40*/  ISETP.GE.AND P6, PT, R85, R239.reuse, PT ;  /* 0x000000ef5500720c */ /* 0x080fe20003fc6270 */
[C-C-:B------:R-:W-:Y:S01]  /*25b50*/  IMAD R85, R248.reuse, 0x100, R168.reuse ;  /* 0x00000100f8557824 */ /* 0x140fe200078e02a8 */
[----:B------:R-:W-:Y:S01]  /*25b60*/  FSEL R13, R117, -INF , P0 ;  /* 0xff800000750d7808 */ /* 0x000fe20000000000 */
[--C-:B------:R-:W-:Y:S01]  /*25b70*/  IMAD R117, R248, 0x100, R168.reuse ;  /* 0x00000100f8757824 */ /* 0x100fe200078e02a8 */
[----:B------:R-:W-:Y:S01]  /*25b80*/  ISETP.GE.AND P0, PT, R173, R246, PT ;  /* 0x000000f6ad00720c */ /* 0x000fe20003f06270 */
[----:B------:R-:W-:Y:S01]  /*25b90*/  VIADD R85, R85, 0x19 ;  /* 0x0000001955557836 */ /* 0x000fe20000000000 */
[----:B------:R-:W-:Y:S01]  /*25ba0*/  FSEL R12, R124, -INF , P4 ;  /* 0xff8000007c0c7808 */ /* 0x000fe20002000000 */
[----:B------:R-:W-:Y:S01]  /*25bb0*/  VIADD R117, R117, 0x29 ;  /* 0x0000002975757836 */ /* 0x000fe20000000000 */
[-C--:B------:R-:W-:Y:S01]  /*25bc0*/  ISETP.GE.AND P4, PT, R9, R239.reuse, PT ;  /* 0x000000ef0900720c */ /* 0x080fe20003f86270 */
[----:B------:R-:W-:Y:S01]  /*25bd0*/  VIADD R116, R116, 0x30 ;  /* 0x0000003074747836 */ /* 0x000fe20000000000 */
[----:B------:R-:W-:Y:S02]  /*25be0*/  FSEL R9, R125, -INF , P1 ;  /* 0xff8000007d097808 */ /* 0x000fe40000800000 */
[-C--:B------:R-:W-:Y:S02]  /*25bf0*/  ISETP.GE.AND P1, PT, R65, R239.reuse, PT ;  /* 0x000000ef4100720c */ /* 0x080fe40003f26270 */
[----:B------:R-:W-:Y:S01]  /*25c00*/  FSEL R65, R128, -INF , P0 ;  /* 0xff80000080417808 */ /* 0x000fe20000000000 */
[--C-:B------:R-:W-:Y:S01]  /*25c10*/  IMAD R128, R248, 0x100, R168.reuse ;  /* 0x00000100f8807824 */ /* 0x100fe200078e02a8 */
[----:B------:R-:W-:Y:S02]  /*25c20*/  FSEL R228, R228, -INF , !P5 ;  /* 0xff800000e4e47808 */ /* 0x000fe40006800000 */
[-C--:B------:R-:W-:Y:S01]  /*25c30*/  ISETP.GE.AND P5, PT, R85, R239.reuse, PT ;  /* 0x000000ef5500720c */ /* 0x080fe20003fa6270 */
[----:B------:R-:W-:Y:S01]  /*25c40*/  VIADD R128, R128, 0x20 ;  /* 0x0000002080807836 */ /* 0x000fe20000000000 */
[----:B------:R-:W-:Y:S01]  /*25c50*/  FSEL R227, R227, -INF , !P4 ;  /* 0xff800000e3e37808 */ /* 0x000fe20006000000 */
[----:B------:R-:W-:Y:S01]  /*25c60*/  IMAD.MOV.U32 R85, RZ, RZ, R77 ;  /* 0x000000ffff557224 */ /* 0x000fe200078e004d */
[----:B------:R-:W-:Y:S01]  /*25c70*/  FSEL R226, R226, -INF , !P1 ;  /* 0xff800000e2e27808 */ /* 0x000fe20004800000 */
[--C-:B------:R-:W-:Y:S01]  /*25c80*/  IMAD R77, R248, 0x100, R168.reuse ;  /* 0x00000100f84d7824 */ /* 0x100fe200078e02a8 */
[-C--:B------:R-:W-:Y:S02]  /*25c90*/  ISETP.GE.AND P4, PT, R128, R239.reuse, PT ;  /* 0x000000ef8000720c */ /* 0x080fe40003f86270 */
[-C--:B------:R-:W-:Y:S01]  /*25ca0*/  ISETP.GE.AND P1, PT, R113, R239.reuse, PT ;  /* 0x000000ef7100720c */ /* 0x080fe20003f26270 */
[----:B------:R-:W-:Y:S01]  /*25cb0*/  VIADD R77, R77, 0x31 ;  /* 0x000000314d4d7836 */ /* 0x000fe20000000000 */
[----:B------:R-:W-:Y:S02]  /*25cc0*/  FSEL R220, R220, -INF , !P4 ;  /* 0xff800000dcdc7808 */ /* 0x000fe40006000000 */
[----:B------:R-:W-:Y:S01]  /*25cd0*/  FSEL R104, R68, -INF , !P1 ;  /* 0xff80000044687808 */ /* 0x000fe20004800000 */
[--C-:B------:R-:W-:Y:S01]  /*25ce0*/  IMAD R68, R248, 0x100, R168.reuse ;  /* 0x00000100f8447824 */ /* 0x100fe200078e02a8 */
[-C--:B------:R-:W-:Y:S02]  /*25cf0*/  ISETP.GE.AND P4, PT, R77, R239.reuse, PT ;  /* 0x000000ef4d00720c */ /* 0x080fe40003f86270 */
[----:B------:R-:W-:Y:S01]  /*25d00*/  ISETP.GE.AND P0, PT, R88, R239, PT ;  /* 0x000000ef5800720c */ /* 0x000fe20003f06270 */
[----:B------:R-:W-:Y:S01]  /*25d10*/  VIADD R68, R68, 0x40 ;  /* 0x0000004044447836 */ /* 0x000fe20000000000 */
[----:B------:R-:W-:Y:S01]  /*25d20*/  FSEL R120, R64, -INF , !P4 ;  /* 0xff80000040787808 */ /* 0x000fe20006000000 */
[----:B------:R-:W-:Y:S01]  /*25d30*/  IMAD.MOV.U32 R88, RZ, RZ, R69 ;  /* 0x000000ffff587224 */ /* 0x000fe200078e0045 */
[----:B------:R-:W-:Y:S01]  /*25d40*/  FMNMX3.FTZ R64, R3, R17, R229, !PT ;  /* 0x0000001103407276 */ /* 0x000fe200078100e5 */
[----:B------:R-:W-:Y:S01]  /*25d50*/  IMAD R69, R248, 0x100, R168 ;  /* 0x00000100f8457824 */ /* 0x000fe200078e02a8 */
[----:B------:R-:W-:Y:S02]  /*25d60*/  FSEL R224, R224, -INF , !P6 ;  /* 0xff800000e0e07808 */ /* 0x000fe40007000000 */
        /* <DEDUP_REMOVED lines=9> */
[----:B------:R-:W-:Y:S02]  /*25e00*/  FMNMX3.FTZ R64, R64, R224, R221, !PT ;  /* 0x000000e040407276 */ /* 0x000fe400078100dd */
[-C--:B------:R-:W-:Y:S02]  /*25e10*/  ISETP.GE.AND P0, PT, R109, R239.reuse, PT ;  /* 0x000000ef6d00720c */ /* 0x080fe40003f06270 */
[----:B------:R-:W-:Y:S02]  /*25e20*/  FSEL R235, R235, -INF , !P5 ;  /* 0xff800000ebeb7808 */ /* 0x000fe40006800000 */
        /* <DEDUP_REMOVED lines=8> */
[----:B------:R-:W-:Y:S02]  /*25eb0*/  ISETP.GE.AND P6, PT, R203, R239, PT ;  /* 0x000000efcb00720c */ /* 0x000fe40003fc6270 */
[----:B------:R-:W-:Y:S02]  /*25ec0*/  FMNMX3.FTZ R64, R64, R167, R108, !PT ;  /* 0x000000a740407276 */ /* 0x000fe4000781006c */
[-C--:B------:R-:W-:Y:S02]  /*25ed0*/  ISETP.GE.AND P1, PT, R76, R239.reuse, PT ;  /* 0x000000ef4c00720c */ /* 0x080fe40003f26270 */
[-C--:B------:R-:W-:Y:S02]  /*25ee0*/  ISETP.GE.AND P0, PT, R69, R239.reuse, PT ;  /* 0x000000ef4500720c */ /* 0x080fe40003f06270 */
[----:B------:R-:W-:Y:S02]  /*25ef0*/  FSEL R213, R213, -INF , !P5 ;  /* 0xff800000d5d57808 */ /* 0x000fe40006800000 */
[----:B------:R-:W-:Y:S02]  /*25f00*/  ISETP.GE.AND P5, PT, R202, R239, PT ;  /* 0x000000efca00720c */ /* 0x000fe40003fa6270 */
[----:B------:R-:W-:Y:S02]  /*25f10*/  FSEL R93, R36, -INF , !P6 ;  /* 0xff800000245d7808 */ /* 0x000fe40007000000 */
[----:B------:R-:W-:Y:S02]  /*25f20*/  FSEL R234, R234, -INF , !P1 ;  /* 0xff800000eaea7808 */ /* 0x000fe40004800000 */
[----:B------:R-:W-:Y:S02]  /*25f30*/  FSEL R233, R233, -INF , !P0 ;  /* 0xff800000e9e97808 */ /* 0x000fe40004000000 */
[----:B------:R-:W-:Y:S01]  /*25f40*/  FMNMX3.FTZ R36, R64, R235, R120, !PT ;  /* 0x000000eb40247276 */ /* 0x000fe20007810078 */
[----:B------:R-:W-:Y:S01]  /*25f50*/  IMAD R64, R248, 0x100, R168 ;  /* 0x00000100f8407824 */ /* 0x000fe200078e02a8 */
[----:B------:R-:W-:Y:S02]  /*25f60*/  FSEL R89, R8, -INF , !P5 ;  /* 0xff80000008597808 */ /* 0x000fe40006800000 */
[-C--:B------:R-:W-:Y:S02]  /*25f70*/  ISETP.GE.AND P4, PT, R218, R239.reuse, PT ;  /* 0x000000efda00720c */ /* 0x080fe40003f86270 */
[-C--:B------:R-:W-:Y:S02]  /*25f80*/  ISETP.GE.AND P1, PT, R217, R239.reuse, PT ;  /* 0x000000efd900720c */ /* 0x080fe40003f26270 */
[----:B------:R-:W-:Y:S02]  /*25f90*/  FMNMX3.FTZ R8, R36, R234, R233, !PT ;  /* 0x000000ea24087276 */ /* 0x000fe400078100e9 */
[-C--:B------:R-:W-:Y:S02]  /*25fa0*/  ISETP.GE.AND P0, PT, R216, R239.reuse, PT ;  /* 0x000000efd800720c */ /* 0x080fe40003f06270 */
[----:B------:R-:W-:Y:S02]  /*25fb0*/  FSEL R252, R252, -INF , !P4 ;  /* 0xff800000fcfc7808 */ /* 0x000fe40006000000 */
[----:B------:R-:W-:Y:S02]  /*25fc0*/  FSEL R251, R251, -INF , !P1 ;  /* 0xff800000fbfb7808 */ /* 0x000fe40004800000 */
[----:B------:R-:W-:Y:S02]  /*25fd0*/  FMNMX3.FTZ R8, R8, R232, R222, !PT ;  /* 0x000000e808087276 */ /* 0x000fe400078100de */
[-C--:B------:R-:W-:Y:S02]  /*25fe0*/  ISETP.GE.AND P4, PT, R210, R239.reuse, PT ;  /* 0x000000efd200720c */ /* 0x080fe40003f86270 */
[----:B------:R-:W-:Y:S02]  /*25ff0*/  FSEL R112, R88, -INF , !P0 ;  /* 0xff80000058707808 */ /* 0x000fe40004000000 */
[----:B------:R-:W-:Y:S02]  /*26000*/  FMNMX3.FTZ R8, R8, R252, R251, !PT ;  /* 0x000000fc08087276 */ /* 0x000fe400078100fb */
[-C--:B------:R-:W-:Y:S02]  /*26010*/  ISETP.GE.AND P1, PT, R209, R239.reuse, PT ;  /* 0x000000efd100720c */ /* 0x080fe40003f26270 */
[----:B------:R-:W-:Y:S02]  /*26020*/  ISETP.GE.AND P0, PT, R208, R239, PT ;  /* 0x000000efd000720c */ /* 0x000fe40003f06270 */
[----:B------:R-:W-:Y:S02]  /*26030*/  FSEL R212, R212, -INF , !P4 ;  /* 0xff800000d4d47808 */ /* 0x000fe40006000000 */
[----:B------:R-:W-:Y:S02]  /*26040*/  FMNMX3.FTZ R8, R8, R112, R214, !PT ;  /* 0x0000007008087276 */ /* 0x000fe400078100d6 */
[----:B------:R-:W-:Y:S02]  /*26050*/  FSEL R101, R85, -INF , !P1 ;  /* 0xff80000055657808 */ /* 0x000fe40004800000 */
[----:B------:R-:W-:Y:S01]  /*26060*/  FSEL R100, R37, -INF , !P0 ;  /* 0xff80000025647808 */ /* 0x000fe20004000000 */
[----:B------:R-:W-:Y:S01]  /*26070*/  IMAD R37, R248, 0x100, R168 ;  /* 0x00000100f8257824 */ /* 0x000fe200078e02a8 */
[----:B------:R-:W-:Y:S02]  /*26080*/  FMNMX3.FTZ R8, R8, R213, R212, !PT ;  /* 0x000000d508087276 */ /* 0x000fe400078100d4 */
[-C--:B------:R-:W-:Y:S01]  /*26090*/  ISETP.GE.AND P4, PT, R201, R239.reuse, PT ;  /* 0x000000efc900720c */ /* 0x080fe20003f86270 */
[----:B------:R-:W-:Y:S01]  /*260a0*/  VIADD R37, R37, 0x1 ;  /* 0x0000000125257836 */ /* 0x000fe20000000000 */
[----:B------:R-:W-:Y:S02]  /*260b0*/  ISETP.GE.AND P1, PT, R200, R239, PT ;  /* 0x000000efc800720c */ /* 0x000fe40003f26270 */
[----:B------:R-:W-:Y:S02]  /*260c0*/  FMNMX3.FTZ R8, R8, R101, R100, !PT ;  /* 0x0000006508087276 */ /* 0x000fe40007810064 */
[-C--:B------:R-:W-:Y:S02]  /*260d0*/  ISETP.GE.AND P0, PT, R195, R239.reuse, PT ;  /* 0x000000efc300720c */ /* 0x080fe40003f06270 */
[----:B------:R-:W-:Y:S02]  /*260e0*/  ISETP.GE.AND P6, PT, R194, R239, PT ;  /* 0x000000efc200720c */ /* 0x000fe40003fc6270 */
[----:B------:R-:W-:Y:S01]  /*260f0*/  FSEL R88, R60, -INF , !P4 ;  /* 0xff8000003c587808 */ /* 0x000fe20006000000 */
[----:B------:R-:W-:Y:S01]  /*26100*/  IMAD.SHL.U32 R60, R2, 0x40, RZ ;  /* 0x00000040023c7824 */ /* 0x000fe200078e00ff */
[----:B------:R-:W-:Y:S02]  /*26110*/  FSEL R85, R61, -INF , !P1 ;  /* 0xff8000003d557808 */ /* 0x000fe40004800000 */
[----:B------:R-:W-:Y:S02]  /*26120*/  FMNMX3.FTZ R8, R8, R93, R89, !PT ;  /* 0x0000005d08087276 */ /* 0x000fe40007810059 */
[----:B------:R-:W-:Y:S02]  /*26130*/  FSEL R57, R57, -INF , !P0 ;  /* 0xff80000039397808 */ /* 0x000fe40004000000 */
        /* <DEDUP_REMOVED lines=12> */
[-C--:B------:R-:W-:Y:S02]  /*26200*/  ISETP.GE.AND P6, PT, R185, R239.reuse, PT ;  /* 0x000000efb900720c */ /* 0x080fe40003fc6270 */
[-C--:B------:R-:W-:Y:S02]  /*26210*/  ISETP.GE.AND P5, PT, R184, R239.reuse, PT ;  /* 0x000000efb800720c */ /* 0x080fe40003fa6270 */
[----:B------:R-:W-:Y:S02]  /*26220*/  ISETP.GE.AND P0, PT, R177, R239, PT ;  /* 0x000000efb100720c */ /* 0x000fe40003f06270 */
        /* <DEDUP_REMOVED lines=9> */
[-C--:B------:R-:W-:Y:S02]  /*262c0*/  ISETP.GE.AND P6, PT, R176, R239.reuse, PT ;  /* 0x000000efb000720c */ /* 0x080fe40003fc6270 */
[----:B------:R-:W-:Y:S02]  /*262d0*/  FSEL R40, R40, -INF , !P1 ;  /* 0xff80000028287808 */ /* 0x000fe40004800000 */
        /* <DEDUP_REMOVED lines=8> */
[----:B------:R-:W-:Y:S02]  /*26360*/  FSEL R29, R29, -INF , !P5 ;  /* 0xff8000001d1d7808 */ /* 0x000fe40006800000 */
[----:B------:R-:W-:Y:S02]  /*26370*/  FSEL R28, R28, -INF , !P4 ;  /* 0xff8000001c1c7808 */ /* 0x000fe40006000000 */
[----:B------:R-:W-:Y:S02]  /*26380*/  FMNMX3.FTZ R5, R5, R33, R32, !PT ;  /* 0x0000002105057276 */ /* 0x000fe40007810020 */
[----:B------:R-:W-:Y:S02]  /*26390*/  FSEL R105, R4, -INF , !P1 ;  /* 0xff80000004697808 */ /* 0x000fe40004800000 */
[-C--:B------:R-:W-:Y:S02]  /*263a0*/  ISETP.GE.AND P6, PT, R205, R239.reuse, PT ;  /* 0x000000efcd00720c */ /* 0x080fe40003fc6270 */
[----:B------:R-:W-:Y:S02]  /*263b0*/  ISETP.GE.AND P5, PT, R204, R239, PT ;  /* 0x000000efcc00720c */ /* 0x000fe40003fa6270 */
[----:B------:R-:W-:Y:S02]  /*263c0*/  FMNMX3.FTZ R4, R5, R29, R28, !PT ;  /* 0x0000001d05047276 */ /* 0x000fe4000781001c */
[----:B------:R-:W-:Y:S02]  /*263d0*/  ISETP.GE.AND P4, PT, R199, R239, PT ;  /* 0x000000efc700720c */ /* 0x000fe40003f86270 */
        /* <DEDUP_REMOVED lines=15> */
[----:B------:R-:W-:Y:S02]  /*264d0*/  FMNMX3.FTZ R4, R4, R21, R97, !PT ;  /* 0x0000001504047276 */ /* 0x000fe40007810061 */
[----:B------:R-:W-:Y:S02]  /*264e0*/  FSEL R84, R84, -INF , !P4 ;  /* 0xff80000054547808 */ /* 0x000fe40006000000 */
[-C--:B------:R-:W-:Y:S02]  /*264f0*/  ISETP.GE.AND P6, PT, R183, R239.reuse, PT ;  /* 0x000000efb700720c */ /* 0x080fe40003fc6270 */
[-C--:B------:R-:W-:Y:S02]  /*26500*/  ISETP.GE.AND P5, PT, R182, R239.reuse, PT ;  /* 0x000000efb600720c */ /* 0x080fe40003fa6270 */
[----:B------:R-:W-:Y:S02]  /*26510*/  FMNMX3.FTZ R4, R4, R20, R84, !PT ;  /* 0x0000001404047276 */ /* 0x000fe40007810054 */
[----:B------:R-:W-:Y:S02]  /*26520*/  FSEL R81, R81, -INF , !P1 ;  /* 0xff80000051517808 */ /* 0x000fe40004800000 */
[----:B------:R-:W-:Y:S02]  /*26530*/  FSEL R80, R80, -INF , !P0 ;  /* 0xff80000050507808 */ /* 0x000fe40004000000 */
[----:B------:R-:W-:Y:S02]  /*26540*/  FSEL R16, R16, -INF , !P6 ;  /* 0xff80000010107808 */ /* 0x000fe40007000000 */
[----:B------:R-:W-:Y:S02]  /*26550*/  FSEL R13, R13, -INF , !P5 ;  /* 0xff8000000d0d7808 */ /* 0x000fe40006800000 */
[----:B------:R-:W-:Y:S02]  /*26560*/  ISETP.GE.AND P4, PT, R181, R239, PT ;  /* 0x000000efb500720c */ /* 0x000fe40003f86270 */
[----:B------:R-:W-:Y:S02]  /*26570*/  FMNMX3.FTZ R4, R4, R81, R80, !PT ;  /* 0x0000005104047276 */ /* 0x000fe40007810050 */
[-C--:B------:R-:W-:Y:S02]  /*26580*/  ISETP.GE.AND P1, PT, R180, R239.reuse, PT ;  /* 0x000000efb400720c */ /* 0x080fe40003f26270 */
[----:B------:R-:W-:Y:S02]  /*26590*/  FMNMX3.FTZ R4, R4, R16, R13, !PT ;  /* 0x0000001004047276 */ /* 0x000fe4000781000d */
[----:B------:R-:W-:Y:S02]  /*265a0*/  ISETP.GE.AND P0, PT, R172, R246, PT ;  /* 0x000000f6ac00720c */ /* 0x000fe40003f06270 */
[-C--:B------:R-:W-:Y:S02]  /*265b0*/  ISETP.GE.AND P6, PT, R175, R239.reuse, PT ;  /* 0x000000efaf00720c */ /* 0x080fe40003fc6270 */
[-C--:B------:R-:W-:Y:S02]  /*265c0*/  ISETP.GE.AND P5, PT, R174, R239.reuse, PT ;  /* 0x000000efae00720c */ /* 0x080fe40003fa6270 */
[----:B------:R-:W-:Y:S02]  /*265d0*/  FSEL R73, R73, -INF , !P4 ;  /* 0xff80000049497808 */ /* 0x000fe40006000000 */
[----:B------:R-:W-:Y:S02]  /*265e0*/  FSEL R72, R72, -INF , !P1 ;  /* 0xff80000048487808 */ /* 0x000fe40004800000 */
[----:B------:R-:W-:Y:S02]  /*265f0*/  FSEL R12, R12, -INF , !P6 ;  /* 0xff8000000c0c7808 */ /* 0x000fe40007000000 */
[----:B------:R-:W-:Y:S02]  /*26600*/  FSEL R9, R9, -INF , !P5 ;  /* 0xff80000009097808 */ /* 0x000fe40006800000 */
[-C--:B------:R-:W-:Y:S02]  /*26610*/  ISETP.GE.AND P4, PT, R173, R239.reuse, PT ;  /* 0x000000efad00720c */ /* 0x080fe40003f86270 */
[----:B------:R-:W-:Y:S02]  /*26620*/  ISETP.GE.AND P1, PT, R172, R239, PT ;  /* 0x000000efac00720c */ /* 0x000fe40003f26270 */
[----:B------:R-:W-:Y:S02]  /*26630*/  FSEL R8, R129, -INF , P0 ;  /* 0xff80000081087808 */ /* 0x000fe40000000000 */
[----:B------:R-:W-:Y:S02]  /*26640*/  FMNMX3.FTZ R4, R4, R73, R72, !PT ;  /* 0x0000004904047276 */ /* 0x000fe40007810048 */
[----:B------:R-:W-:Y:S02]  /*26650*/  FSEL R8, R8, -INF , !P1 ;  /* 0xff80000008087808 */ /* 0x000fe40004800000 */
[----:B------:R-:W-:Y:S02]  /*26660*/  FMNMX3.FTZ R4, R4, R12, R9, !PT ;  /* 0x0000000c04047276 */ /* 0x000fe40007810009 */
[----:B------:R-:W-:Y:S02]  /*26670*/  FSEL R65, R65, -INF , !P4 ;  /* 0xff80000041417808 */ /* 0x000fe40006000000 */
[----:B------:R-:W-:Y:S02]  /*26680*/  LOP3.LUT P1, RZ, R2, 0x2, RZ, 0xc0, !PT ;  /* 0x0000000202ff7812 */ /* 0x000fe4000782c0ff */
[----:B------:R-:W-:Y:S02]  /*26690*/  FMNMX3.FTZ R2, R4, R65, R8, !PT ;  /* 0x0000004104027276 */ /* 0x000fe40007810008 */
[----:B------:R-:W-:Y:S02]  /*266a0*/  LOP3.LUT R60, R0, 0x200, R60, 0xf8, !PT ;  /* 0x00000200003c7812 */ /* 0x000fe400078ef83c */
[-C--:B------:R-:W-:Y:S01]  /*266b0*/  ISETP.GE.AND P0, PT, R37, R245.reuse, PT ;  /* 0x000000f52500720c */ /* 0x080fe20003f06270 */
[----:B------:R-:W1:Y:S01]  /*266c0*/  SHFL.BFLY PT, R0, R2, 0x2, 0x1f ;  /* 0x0c401f0002007f89 */ /* 0x000e6200000e0000 */
[--C-:B------:R-:W-:Y:S01]  /*266d0*/  IMAD R37, R248, 0x100, R168.reuse ;  /* 0x00000100f8257824 */ /* 0x100fe200078e02a8 */
[CC--:B------:R-:W-:Y:S01]  /*266e0*/  ISETP.GE.AND P4, PT, R64.reuse, R245.reuse, PT ;  /* 0x000000f54000720c */ /* 0x0c0fe20003f86270 */
[----:B------:R-:W-:Y:S02]  /*266f0*/  VIADD R64, R64, 0x10 ;  /* 0x0000001040407836 */ /* 0x000fe40000000000 */
[----:B------:R-:W-:Y:S01]  /*26700*/  VIADD R37, R37, 0x9 ;  /* 0x0000000925257836 */ /* 0x000fe20000000000 */
[----:B------:R-:W-:Y:S02]  /*26710*/  FSEL R5, R6, -INF , P4 ;  /* 0xff80000006057808 */ /* 0x000fe40002000000 */
[-C--:B------:R-:W-:Y:S01]  /*26720*/  ISETP.GE.AND P5, PT, R64, R245.reuse, PT ;  /* 0x000000f54000720c */ /* 0x080fe20003fa6270 */
[C-C-:B------:R-:W-:Y:S01]  /*26730*/  IMAD R64, R248.reuse, 0x100, R168.reuse ;  /* 0x00000100f8407824 */ /* 0x140fe200078e02a8 */
[-C--:B------:R-:W-:Y:S01]  /*26740*/  ISETP.GE.AND P6, PT, R37, R245.reuse, PT ;  /* 0x000000f52500720c */ /* 0x080fe20003fc6270 */
[--C-:B------:R-:W-:Y:S01]  /*26750*/  IMAD R37, R248, 0x100, R168.reuse ;  /* 0x00000100f8257824 */ /* 0x100fe200078e02a8 */
[----:B------:R-:W-:Y:S01]  /*26760*/  FSEL R14, R14, -INF , P5 ;  /* 0xff8000000e0e7808 */ /* 0x000fe20002800000 */
[----:B------:R-:W-:Y:S02]  /*26770*/  VIADD R64, R64, 0x18 ;  /* 0x0000001840407836 */ /* 0x000fe40000000000 */
[----:B------:R-:W-:Y:S01]  /*26780*/  VIADD R37, R37, 0x11 ;  /* 0x0000001125257836 */ /* 0x000fe20000000000 */
[----:B-1----:R-:W-:Y:S05]  /*26790*/  FMNMX.FTZ R0, R2, R0, !PT ;  /* 0x0000000002007209 */ /* 0x002fea0007810000 */
[----:B------:R-:W1:Y:S02]  /*267a0*/  SHFL.BFLY PT, R2, R0, 0x1, 0x1f ;  /* 0x0c201f0000027f89 */ /* 0x000e6400000e0000 */
[----:B-1----:R-:W-:Y:S02]  /*267b0*/  FMNMX.FTZ R2, R0, R2, !PT ;  /* 0x0000000200027209 */ /* 0x002fe40007810000 */
[----:B------:R-:W-:Y:S01]  /*267c0*/  FSEL R0, R7, -INF , P0 ;  /* 0xff80000007007808 */ /* 0x000fe20000000000 */
[--C-:B------:R-:W-:Y:S01]  /*267d0*/  IMAD R7, R248, 0x100, R168.reuse ;  /* 0x00000100f8077824 */ /* 0x100fe200078e02a8 */
[C---:B------:R-:W-:Y:S03]  /*267e0*/  FSETP.NEU.FTZ.AND P0, PT, R2.reuse, -INF , PT ;  /* 0xff8000000200780b */ /* 0x040fe60003f1d000 */
[----:B------:R-:W-:Y:S01]  /*267f0*/  VIADD R7, R7, 0x8 ;  /* 0x0000000807077836 */ /* 0x000fe20000000000 */
[----:B------:R-:W-:Y:S04]  /*26800*/  FSEL R4, R2, RZ, P0 ;  /* 0x000000ff02047208 */ /* 0x000fe80000000000 */
[-C--:B------:R-:W-:Y:S01]  /*26810*/  ISETP.GE.AND P4, PT, R7, R245.reuse, PT ;  /* 0x000000f50700720c */ /* 0x080fe20003f86270 */
[----:B------:R-:W-:Y:S02]  /*26820*/  FADD.FTZ R4, -R4, R3 ;  /* 0x0000000304047221 */ /* 0x000fe40000010100 */
[----:B------:R-:W2:Y:S01]  /*26830*/  LD.E R3, desc[UR4][R164.64+0xdc] ;  /* 0x0000dc04a4037980 */ /* 0x000ea2000c101900 */
[----:B------:R-:W-:Y:S02]  /*26840*/  FSEL R6, R10, -INF , P4 ;  /* 0xff8000000a067808 */ /* 0x000fe40002000000 */
[-C--:B------:R-:W-:Y:S01]  /*26850*/  ISETP.GE.AND P4, PT, R37, R245.reuse, PT ;  /* 0x000000f52500720c */ /* 0x080fe20003f86270 */
[--C-:B------:R-:W-:Y:S01]  /*26860*/  IMAD R37, R248, 0x100, R168.reuse ;  /* 0x00000100f8257824 */ /* 0x100fe200078e02a8 */
[----:B------:R-:W-:Y:S02]  /*26870*/  FSEL R10, R11, -INF , P6 ;  /* 0xff8000000b0a7808 */ /* 0x000fe40003000000 */
[----:B------:R-:W-:Y:S01]  /*26880*/  FSEL R15, R15, -INF , P4 ;  /* 0xff8000000f0f7808 */ /* 0x000fe20002000000 */
[----:B------:R-:W-:Y:S01]  /*26890*/  VIADD R37, R37, 0x19 ;  /* 0x0000001925257836 */ /* 0x000fe20000000000 */
[-C--:B------:R-:W-:Y:S02]  /*268a0*/  ISETP.GE.AND P4, PT, R64, R245.reuse, PT ;  /* 0x000000f54000720c */ /* 0x080fe40003f86270 */
        /* <DEDUP_REMOVED lines=10> */
[----:B------:R-:W-:Y:S01]  /*26950*/  FSEL R117, R27, -INF , P4 ;  /* 0xff8000001b757808 */ /* 0x000fe20002000000 */
[--C-:B------:R-:W-:Y:S01]  /*26960*/  IMAD R27, R248, 0x100, R168.reuse ;  /* 0x00000100f81b7824 */ /* 0x100fe200078e02a8 */
[-C--:B------:R-:W-:Y:S02]  /*26970*/  ISETP.GE.AND P4, PT, R76, R245.reuse, PT ;  /* 0x000000f54c00720c */ /* 0x080fe40003f86270 */
[-C--:B------:R-:W-:Y:S01]  /*26980*/  ISETP.GE.AND P6, PT, R116, R245.reuse, PT ;  /* 0x000000f57400720c */ /* 0x080fe20003fc6270 */
[----:B------:R-:W-:Y:S01]  /*26990*/  VIADD R27, R27, 0x11 ;  /* 0x000000111b1b7836 */ /* 0x000fe20000000000 */
[----:B------:R-:W-:Y:S01]  /*269a0*/  FSEL R116, R26, -INF , P5 ;  /* 0xff8000001a747808 */ /* 0x000fe20002800000 */
[----:B------:R-:W-:Y:S01]  /*269b0*/  IMAD.MOV.U32 R26, RZ, RZ, R11 ;  /* 0x000000ffff1a7224 */ /* 0x000fe200078e000b */
[-C--:B------:R-:W-:Y:S01]  /*269c0*/  ISETP.GE.AND P5, PT, R77, R245.reuse, PT ;  /* 0x000000f54d00720c */ /* 0x080fe20003fa6270 */
[----:B------:R-:W-:Y:S01]  /*269d0*/  IMAD R11, R248, 0x100, R168 ;  /* 0x00000100f80b7824 */ /* 0x000fe200078e02a8 */
        /* <DEDUP_REMOVED lines=22> */
[----:B------:R-:W-:Y:S01]  /*26b40*/  IMAD.MOV.U32 R30, RZ, RZ, R18 ;  /* 0x000000ffff1e7224 */ /* 0x000fe200078e0012 */
        /* <DEDUP_REMOVED lines=52> */
[----:B------:R-:W-:Y:S01]  /*26e90*/  FSEL R91, R107, -INF , P4 ;  /* 0xff8000006b5b7808 */ /* 0x000fe20002000000 */
[--C-:B------:R-:W-:Y:S01]  /*26ea0*/  IMAD R107, R248, 0x100, R168.reuse ;  /* 0x00000100f86b7824 */ /* 0x100fe200078e02a8 */
[-C--:B------:R-:W-:Y:S02]  /*26eb0*/  ISETP.GE.AND P4, PT, R189, R245.reuse, PT ;  /* 0x000000f5bd00720c */ /* 0x080fe40003f86270 */
[----:B------:R-:W-:Y:S01]  /*26ec0*/  FSEL R92, R106, -INF , P5 ;  /* 0xff8000006a5c7808 */ /* 0x000fe20002800000 */
[--C-:B------:R-:W-:Y:S01]  /*26ed0*/  IMAD R106, R248, 0x100, R168.reuse ;  /* 0x00000100f86a7824 */ /* 0x100fe200078e02a8 */
[-C--:B------:R-:W-:Y:S01]  /*26ee0*/  ISETP.GE.AND P5, PT, R190, R245.reuse, PT ;  /* 0x000000f5be00720c */ /* 0x080fe20003fa6270 */
[----:B------:R-:W-:Y:S01]  /*26ef0*/  VIADD R107, R107, 0x21 ;  /* 0x000000216b6b7836 */ /* 0x000fe20000000000 */
[----:B------:R-:W-:Y:S01]  /*26f00*/  FSEL R77, R114, -INF , P4 ;  /* 0xff800000724d7808 */ /* 0x000fe20002000000 */
[----:B------:R-:W-:Y:S01]  /*26f10*/  VIADD R106, R106, 0x20 ;  /* 0x000000206a6a7836 */ /* 0x000fe20000000000 */
        /* <DEDUP_REMOVED lines=22> */
[----:B------:R-:W-:Y:S01]  /*27080*/  ISETP.GE.AND P5, PT, R172, R245, PT ;  /* 0x000000f5ac00720c */ /* 0x000fe20003fa6270 */
[----:B------:R-:W-:Y:S01]  /*27090*/  VIADD R11, R11, 0x9 ;  /* 0x000000090b0b7836 */ /* 0x000fe20000000000 */
[----:B------:R-:W-:Y:S02]  /*270a0*/  FSEL R63, R126, -INF , P6 ;  /* 0xff8000007e3f7808 */ /* 0x000fe40003000000 */
[CC--:B------:R-:W-:Y:S01]  /*270b0*/  ISETP.GE.AND P6, PT, R22.reuse, R244.reuse, PT ;  /* 0x000000f41600720c */ /* 0x0c0fe20003fc6270 */
[----:B------:R-:W-:Y:S01]  /*270c0*/  VIADD R22, R22, 0x10 ;  /* 0x0000001016167836 */ /* 0x000fe20000000000 */
[----:B------:R-:W-:Y:S02]  /*270d0*/  FSEL R103, R131, -INF , P5 ;  /* 0xff80000083677808 */ /* 0x000fe40002800000 */
[-C--:B------:R-:W-:Y:S02]  /*270e0*/  ISETP.GE.AND P5, PT, R7, R244.reuse, PT ;  /* 0x000000f40700720c */ /* 0x080fe40003fa6270 */
[----:B------:R-:W-:Y:S02]  /*270f0*/  FSEL R7, R5, -INF , !P6 ;  /* 0xff80000005077808 */ /* 0x000fe40007000000 */
[-C--:B------:R-:W-:Y:S02]  /*27100*/  ISETP.GE.AND P6, PT, R11, R244.reuse, PT ;  /* 0x000000f40b00720c */ /* 0x080fe40003fc6270 */
[----:B------:R-:W-:Y:S02]  /*27110*/  FSEL R11, R0, -INF , !P4 ;  /* 0xff800000000b7808 */ /* 0x000fe40006000000 */
[-C--:B------:R-:W-:Y:S01]  /*27120*/  ISETP.GE.AND P4, PT, R22, R244.reuse, PT ;  /* 0x000000f41600720c */ /* 0x080fe20003f86270 */
[--C-:B------:R-:W-:Y:S01]  /*27130*/  IMAD R22, R248, 0x100, R168.reuse ;  /* 0x00000100f8167824 */ /* 0x100fe200078e02a8 */
[----:B------:R-:W-:Y:S02]  /*27140*/  FSEL R6, R6, -INF , !P5 ;  /* 0xff80000006067808 */ /* 0x000fe40006800000 */
[-C--:B------:R-:W-:Y:S01]  /*27150*/  ISETP.GE.AND P5, PT, R27, R244.reuse, PT ;  /* 0x000000f41b00720c */ /* 0x080fe20003fa6270 */
[--C-:B------:R-:W-:Y:S01]  /*27160*/  IMAD R27, R248, 0x100, R168.reuse ;  /* 0x00000100f81b7824 */ /* 0x100fe200078e02a8 */
[----:B------:R-:W-:Y:S01]  /*27170*/  FSEL R10, R10, -INF , !P6 ;  /* 0xff8000000a0a7808 */ /* 0x000fe20007000000 */
[----:B------:R-:W-:Y:S01]  /*27180*/  VIADD R22, R22, 0x18 ;  /* 0x0000001816167836 */ /* 0x000fe20000000000 */
[----:B------:R-:W-:Y:S01]  /*27190*/  FMNMX3.FTZ R0, R166, R7, R11, !PT ;  /* 0x00000007a6007276 */ /* 0x000fe2000781000b */
[----:B------:R-:W-:Y:S03]  /*271a0*/  VIADD R27, R27, 0x19 ;  /* 0x000000191b1b7836 */ /* 0x000fe60000000000 */
        /* <DEDUP_REMOVED lines=8> */
[----:B------:R-:W-:Y:S01]  /*27230*/  VIADD R106, R106, 0x28 ;  /* 0x000000286a6a7836 */ /* 0x000fe20000000000 */
[----:B------:R-:W-:Y:S01]  /*27240*/  FSEL R30, R30, -INF , !P4 ;  /* 0xff8000001e1e7808 */ /* 0x000fe20006000000 */
[--C-:B------:R-:W-:Y:S01]  /*27250*/  IMAD R107, R248, 0x100, R168.reuse ;  /* 0x00000100f86b7824 */ /* 0x100fe200078e02a8 */
[----:B------:R-:W-:Y:S02]  /*27260*/  FSEL R113, R113, -INF , !P5 ;  /* 0xff80000071717808 */ /* 0x000fe40006800000 */
[----:B------:R-:W-:Y:S01]  /*27270*/  ISETP.GE.AND P4, PT, R106, R244, PT ;  /* 0x000000f46a00720c */ /* 0x000fe20003f86270 */
[----:B------:R-:W-:Y:S01]  /*27280*/  IMAD R106, R248, 0x100, R168 ;  /* 0x00000100f86a7824 */ /* 0x000fe200078e02a8 */
[----:B------:R-:W-:Y:S01]  /*27290*/  FSEL R114, R109, -INF , !P6 ;  /* 0xff8000006d727808 */ /* 0x000fe20007000000 */
[----:B------:R-:W-:Y:S01]  /*272a0*/  VIADD R107, R107, 0x29 ;  /* 0x000000296b6b7836 */ /* 0x000fe20000000000 */
[----:B------:R-:W-:Y:S01]  /*272b0*/  FMNMX3.FTZ R0, R0, R6, R10, !PT ;  /* 0x0000000600007276 */ /* 0x000fe2000781000a */
[----:B------:R-:W-:Y:S01]  /*272c0*/  VIADD R106, R106, 0x30 ;  /* 0x000000306a6a7836 */ /* 0x000fe20000000000 */
[----:B------:R-:W-:Y:S02]  /*272d0*/  FSEL R116, R116, -INF , !P4 ;  /* 0xff80000074747808 */ /* 0x000fe40006000000 */
[-C--:B------:R-:W-:Y:S01]  /*272e0*/  ISETP.GE.AND P5, PT, R107, R244.reuse, PT ;  /* 0x000000f46b00720c */ /* 0x080fe20003fa6270 */
[--C-:B------:R-:W-:Y:S01]  /*272f0*/  IMAD R107, R248, 0x100, R168.reuse ;  /* 0x00000100f86b7824 */ /* 0x100fe200078e02a8 */
[----:B------:R-:W-:Y:S01]  /*27300*/  ISETP.GE.AND P6, PT, R106, R244, PT ;  /* 0x000000f46a00720c */ /* 0x000fe20003fc6270 */
[----:B------:R-:W-:Y:S01]  /*27310*/  IMAD R106, R248, 0x100, R168 ;  /* 0x00000100f86a7824 */ /* 0x000fe200078e02a8 */
[----:B------:R-:W-:Y:S01]  /*27320*/  FMNMX3.FTZ R0, R0, R22, R27, !PT ;  /* 0x0000001600007276 */ /* 0x000fe2000781001b */
[----:B------:R-:W-:Y:S01]  /*27330*/  VIADD R107, R107, 0x31 ;  /* 0x000000316b6b7836 */ /* 0x000fe20000000000 */
[----:B------:R-:W-:Y:S01]  /*27340*/  FSEL R117, R117, -INF , !P5 ;  /* 0xff80000075757808 */ /* 0x000fe20006800000 */
[----:B------:R-:W-:Y:S01]  /*27350*/  VIADD R106, R106, 0x38 ;  /* 0x000000386a6a7836 */ /* 0x000fe20000000000 */
[----:B------:R-:W-:Y:S01]  /*27360*/  FMNMX3.FTZ R0, R0, R26, R30, !PT ;  /* 0x0000001a00007276 */ /* 0x000fe2000781001e */
[----:B--2---:R-:W-:Y:S01]  /*27370*/  FMUL.FTZ R4, R3, R4 ;  /* 0x0000000403047220 */ /* 0x004fe20000410000 */
        /* <DEDUP_REMOVED lines=8> */
[----:B------:R-:W-:Y:S01]  /*27400*/  FSEL R129, R129, -INF , !P4 ;  /* 0xff80000081817808 */ /* 0x000fe20006000000 */
[----:B------:R-:W-:Y:S01]  /*27410*/  FMUL.FTZ R64, R3, R2 ;  /* 0x0000000203407220 */ /* 0x000fe20000410000 */
[----:B------:R-:W-:Y:S02]  /*27420*/  ISETP.GE.AND P6, PT, R107, R244, PT ;  /* 0x000000f46b00720c */ /* 0x000fe40003fc6270 */
        /* <DEDUP_REMOVED lines=9> */
[----:B------:R-:W-:Y:S01]  /*274c0*/  FSEL R218, R39, -INF , !P5 ;  /* 0xff80000027da7808 */ /* 0x000fe20006800000 */
[----:B------:R-:W-:Y:S01]  /*274d0*/  IMAD.MOV.U32 R39, RZ, RZ, 0x20 ;  /* 0x00000020ff277424 */ /* 0x000fe200078e00ff */
        /* <DEDUP_REMOVED lines=113> */
[----:B------:R-:W-:Y:S02]  /*27bf0*/  FMNMX3.FTZ R0, R0, R63, R61, !PT ;  /* 0x0000003f00007276 */ /* 0x000fe4000781003d */
[----:B------:R-:W-:Y:S02]  /*27c00*/  FSEL R64, R64, RZ, P0 ;  /* 0x000000ff40407208 */ /* 0x000fe40000000000 */
[----:B------:R-:W-:Y:S02]  /*27c10*/  FMNMX3.FTZ R0, R0, R37, R36, !PT ;  /* 0x0000002500007276 */ /* 0x000fe40007810024 */
[----:B------:R-:W-:Y:S01]  /*27c20*/  SEL R39, R39, 0xffffffe0, !P1 ;  /* 0xffffffe027277807 */ /* 0x000fe20004800000 */
[-CC-:B------:R-:W-:Y:S01]  /*27c30*/  FFMA.FTZ R31, R222, R3.reuse, -R64.reuse ;  /* 0x00000003de1f7223 */ /* 0x180fe20000010840 */
[----:B------:R-:W-:Y:S01]  /*27c40*/  IMAD.U32 R222, RZ, RZ, UR6 ;  /* 0x00000006ffde7e24 */ /* 0x000fe2000f8e00ff */
[----:B------:R-:W1:Y:S01]  /*27c50*/  SHFL.BFLY PT, R5, R0, 0x2, 0x1f ;  /* 0x0c401f0000057f89 */ /* 0x000e6200000e0000 */
[-CC-:B------:R-:W-:Y:S01]  /*27c60*/  FFMA.FTZ R183, R45, R3.reuse, -R64.reuse ;  /* 0x000000032db77223 */ /* 0x180fe20000010840 */
[-C--:B------:R-:W-:Y:S01]  /*27c70*/  FFMA.FTZ R182, R44, R3.reuse, -R64 ;  /* 0x000000032cb67223 */ /* 0x080fe20000010840 */
[----:B------:R-:W-:Y:S02]  /*27c80*/  IMAD R60, R60, 0x2, R222 ;  /* 0x000000023c3c7824 */ /* 0x000fe400078e02de */
[-CC-:B------:R-:W-:Y:S01]  /*27c90*/  FFMA.FTZ R198, R85, R3.reuse, -R64.reuse ;  /* 0x0000000355c67223 */ /* 0x180fe20000010840 */
[-CC-:B------:R-:W-:Y:S01]  /*27ca0*/  FFMA.FTZ R199, R88, R3.reuse, -R64.reuse ;  /* 0x0000000358c77223 */ /* 0x180fe20000010840 */
[-CC-:B------:R-:W-:Y:S01]  /*27cb0*/  FFMA.FTZ R75, R16, R3.reuse, -R64.reuse ;  /* 0x00000003104b7223 */ /* 0x180fe20000010840 */
[----:B------:R-:W-:Y:S01]  /*27cc0*/  MUFU.EX2 R183, R183 ;  /* 0x000000b700b77308 */ /* 0x000fe20000000800 */
[----:B------:R-:W-:Y:S01]  /*27cd0*/  LDSM.16.MT88.4 R44, [R60+0xa000] ;  /* 0x00a000003c2c783b */ /* 0x000fe20000004200 */
        /* <DEDUP_REMOVED lines=9> */
[----:B------:R2:W5:Y:S01]  /*27d70*/  LDL.LU R229, [R1+0x20] ;  /* 0x0000200001e57983 */ /* 0x0005620000300800 */
[-CC-:B------:R-:W-:Y:S01]  /*27d80*/  FFMA.FTZ R14, R226, R3.reuse, -R64.reuse ;  /* 0x00000003e20e7223 */ /* 0x180fe20000010840 */
[-CC-:B------:R-:W-:Y:S01]  /*27d90*/  FFMA.FTZ R90, R225, R3.reuse, -R64.reuse ;  /* 0x00000003e15a7223 */ /* 0x180fe20000010840 */
[--C-:B------:R-:W-:Y:S01]  /*27da0*/  FFMA.FTZ R18, R224, R3, -R64.reuse ;  /* 0x00000003e0127223 */ /* 0x100fe20000010840 */
[----:B------:R2:W5:Y:S03]  /*27db0*/  LDL.LU R228, [R1+0x1c] ;  /* 0x00001c0001e47983 */ /* 0x0005660000300800 */
[----:B------:R-:W-:Y:S01]  /*27dc0*/  MUFU.EX2 R15, R15 ;  /* 0x0000000f000f7308 */ /* 0x000fe20000000800 */
[----:B-1----:R-:W-:Y:S01]  /*27dd0*/  FMNMX.FTZ R5, R0, R5, !PT ;  /* 0x0000000500057209 */ /* 0x002fe20007810000 */
[-CC-:B------:R-:W-:Y:S01]  /*27de0*/  FFMA.FTZ R106, R24, R3.reuse, -R64.reuse ;  /* 0x00000003186a7223 */ /* 0x180fe20000010840 */
[-CC-:B------:R-:W-:Y:S01]  /*27df0*/  FFMA.FTZ R95, R221, R3.reuse, -R64.reuse ;  /* 0x00000003dd5f7223 */ /* 0x180fe20000010840 */
[-CC-:B------:R-:W-:Y:S01]  /*27e00*/  FFMA.FTZ R103, R220, R3.reuse, -R64.reuse ;  /* 0x00000003dc677223 */ /* 0x180fe20000010840 */
[-CC-:B------:R-:W-:Y:S01]  /*27e10*/  FFMA.FTZ R107, R167, R3.reuse, -R64.reuse ;  /* 0x00000003a76b7223 */ /* 0x180fe20000010840 */
[----:B------:R-:W1:Y:S01]  /*27e20*/  SHFL.BFLY PT, R0, R5, 0x1, 0x1f ;  /* 0x0c201f0005007f89 */ /* 0x000e6200000e0000 */
        /* <DEDUP_REMOVED lines=30> */
[-CC-:B------:R-:W-:Y:S01]  /*28010*/  FFMA.FTZ R120, R120, R3.reuse, -R64.reuse ;  /* 0x0000000378787223 */ /* 0x180fe20000010840 */
[-CC-:B------:R-:W-:Y:S01]  /*28020*/  FFMA.FTZ R122, R234, R3.reuse, -R64.reuse ;  /* 0x00000003ea7a7223 */ /* 0x180fe20000010840 */
[-CC-:B------:R-:W-:Y:S01]  /*28030*/  FFMA.FTZ R123, R233, R3.reuse, -R64.reuse ;  /* 0x00000003e97b7223 */ /* 0x180fe20000010840 */
[----:B------:R-:W-:Y:S01]  /*28040*/  FSEL R62, R62, RZ, P0 ;  /* 0x000000ff3e3e7208 */ /* 0x000fe20000000000 */
[-CC-:B------:R-:W-:Y:S01]  /*28050*/  FFMA.FTZ R252, R252, R3.reuse, -R64.reuse ;  /* 0x00000003fcfc7223 */ /* 0x180fe20000010840 */
[-CC-:B------:R-:W-:Y:S01]  /*28060*/  FFMA.FTZ R251, R251, R3.reuse, -R64.reuse ;  /* 0x00000003fbfb7223 */ /* 0x180fe20000010840 */
[-CC-:B------:R-:W-:Y:S01]  /*28070*/  FFMA.FTZ R204, R89, R3.reuse, -R64.reuse ;  /* 0x0000000359cc7223 */ /* 0x180fe20000010840 */
[-C--:B------:R-:W-:Y:S01]  /*28080*/  FFMA.FTZ R125, R125, R3.reuse, -R64 ;  /* 0x000000037d7d7223 */ /* 0x080fe20000010840 */
[-CC-:B------:R-:W-:Y:S01]  /*28090*/  FFMA.FTZ R86, R7, R3.reuse, -R62.reuse ;  /* 0x0000000307567223 */ /* 0x180fe2000001083e */
[-CC-:B------:R-:W-:Y:S01]  /*280a0*/  FFMA.FTZ R85, R6, R3.reuse, -R62.reuse ;  /* 0x0000000306557223 */ /* 0x180fe2000001083e */
[----:B------:R-:W1:Y:S01]  /*280b0*/  MUFU.EX2 R7, R4 ;  /* 0x0000000400077308 */ /* 0x000e620000000800 */
[----:B------:R-:W-:Y:S01]  /*280c0*/  FSEL R6, R0, RZ, P0 ;  /* 0x000000ff00067208 */ /* 0x000fe20000000000 */
[-CC-:B------:R-:W-:Y:S01]  /*280d0*/  FFMA.FTZ R83, R11, R3.reuse, -R62.reuse ;  /* 0x000000030b537223 */ /* 0x180fe2000001083e */
[-C--:B------:R-:W-:Y:S01]  /*280e0*/  FFMA.FTZ R88, R10, R3.reuse, -R62 ;  /* 0x000000030a587223 */ /* 0x080fe2000001083e */
[----:B------:R-:W-:Y:S02]  /*280f0*/  VIADD R10, R60, 0xa000 ;  /* 0x0000a0003c0a7836 */ /* 0x000fe40000000000 */
[-C--:B------:R-:W-:Y:S01]  /*28100*/  FFMA.FTZ R124, R124, R3.reuse, -R64 ;  /* 0x000000037c7c7223 */ /* 0x080fe20000010840 */
[----:B------:R-:W-:Y:S01]  /*28110*/  FADD.FTZ R6, -R6, R166 ;  /* 0x000000a606067221 */ /* 0x000fe20000010100 */
[-CC-:B------:R-:W-:Y:S02]  /*28120*/  FFMA.FTZ R121, R121, R3.reuse, -R64.reuse ;  /* 0x0000000379797223 */ /* 0x180fe40000010840 */
[----:B------:R-:W-:Y:S01]  /*28130*/  MUFU.EX2 R86, R86 ;  /* 0x0000005600567308 */ /* 0x000fe20000000800 */
[-CC-:B------:R-:W-:Y:S01]  /*28140*/  FFMA.FTZ R105, R105, R3.reuse, -R64.reuse ;  /* 0x0000000369697223 */ /* 0x180fe20000010840 */
[----:B------:R-:W-:Y:S01]  /*28150*/  FMUL.FTZ R6, R3, R6 ;  /* 0x0000000603067220 */ /* 0x000fe20000410000 */
[-CC-:B------:R-:W-:Y:S01]  /*28160*/  FFMA.FTZ R97, R97, R3.reuse, -R64.reuse ;  /* 0x0000000361617223 */ /* 0x180fe20000010840 */
[-CC-:B------:R-:W-:Y:S01]  /*28170*/  FFMA.FTZ R84, R84, R3.reuse, -R64.reuse ;  /* 0x0000000354547223 */ /* 0x180fe20000010840 */
[-CC-:B------:R-:W-:Y:S01]  /*28180*/  FFMA.FTZ R81, R81, R3.reuse, -R64.reuse ;  /* 0x0000000351517223 */ /* 0x180fe20000010840 */
[-CC-:B------:R-:W-:Y:S01]  /*28190*/  FFMA.FTZ R80, R80, R3.reuse, -R64.reuse ;  /* 0x0000000350507223 */ /* 0x180fe20000010840 */
[-C--:B------:R-:W-:Y:S03]  /*281a0*/  FFMA.FTZ R73, R73, R3.reuse, -R64 ;  /* 0x0000000349497223 */ /* 0x080fe60000010840 */
[----:B------:R-:W3:Y:S01]  /*281b0*/  MUFU.EX2 R83, R83 ;  /* 0x0000005300537308 */ /* 0x000ee20000000800 */
[----:B-1----:R-:W-:Y:S01]  /*281c0*/  FMUL.FTZ R16, R7, R148 ;  /* 0x0000009407107220 */ /* 0x002fe20000410000 */
[----:B------:R-:W-:Y:S02]  /*281d0*/  IMAD.IADD R148, R39, 0x1, R60 ;  /* 0x0000000127947824 */ /* 0x000fe400078e023c */
[----:B------:R-:W-:Y:S01]  /*281e0*/  FMUL.FTZ R24, R7, R140 ;  /* 0x0000008c07187220 */ /* 0x000fe20000410000 */
[----:B------:R-:W-:Y:S02]  /*281f0*/  VIADD R140, R60, 0xa040 ;  /* 0x0000a0403c8c7836 */ /* 0x000fe40000000000 */
[-CC-:B------:R-:W-:Y:S01]  /*28200*/  FFMA.FTZ R72, R72, R3.reuse, -R64.reuse ;  /* 0x0000000348487223 */ /* 0x180fe20000010840 */
[----:B------:R-:W-:Y:S01]  /*28210*/  @P2 VIADD R140, R10, 0xffffffc0 ;  /* 0xffffffc00a8c2836 */ /* 0x000fe20000000000 */
[----:B------:R-:W1:Y:S01]  /*28220*/  LDSM.16.MT88.4 R48, [R148+0xa000] ;  /* 0x00a000009430783b */ /* 0x000e620000004200 */
[----:B------:R-:W-:Y:S01]  /*28230*/  MUFU.EX2 R85, R85 ;  /* 0x0000005500557308 */ /* 0x000fe20000000800 */
[-CC-:B------:R-:W-:Y:S01]  /*28240*/  FFMA.FTZ R65, R65, R3.reuse, -R64.reuse ;  /* 0x0000000341417223 */ /* 0x180fe20000010840 */
[C---:B------:R-:W-:Y:S01]  /*28250*/  FMUL.FTZ R32, R7.reuse, R132 ;  /* 0x0000008407207220 */ /* 0x040fe20000410000 */
[----:B------:R-:W-:Y:S01]  /*28260*/  FFMA.FTZ R64, R8, R3, -R64 ;  /* 0x0000000308407223 */ /* 0x000fe20000010840 */
[C---:B------:R-:W-:Y:S01]  /*28270*/  FMUL.FTZ R4, R7.reuse, R160 ;  /* 0x000000a007047220 */ /* 0x040fe20000410000 */
[C---:B------:R-:W-:Y:S01]  /*28280*/  FMUL.FTZ R5, R7.reuse, R161 ;  /* 0x000000a107057220 */ /* 0x040fe20000410000 */
[C---:B------:R-:W-:Y:S01]  /*28290*/  FMUL.FTZ R8, R7.reuse, R156 ;  /* 0x0000009c07087220 */ /* 0x040fe20000410000 */
[----:B------:R-:W4:Y:S03]  /*282a0*/  LDSM.16.MT88.4 R52, [R140] ;  /* 0x000000008c34783b */ /* 0x000f260000004200 */
[----:B------:R-:W2:Y:S01]  /*282b0*/  MUFU.EX2 R88, R88 ;  /* 0x0000005800587308 */ /* 0x000ea20000000800 */
[C---:B------:R-:W-:Y:S01]  /*282c0*/  FMUL.FTZ R9, R7.reuse, R157 ;  /* 0x0000009d07097220 */ /* 0x040fe20000410000 */
[C---:B------:R-:W-:Y:S01]  /*282d0*/  FMUL.FTZ R12, R7.reuse, R152 ;  /* 0x00000098070c7220 */ /* 0x040fe20000410000 */
[C---:B------:R-:W-:Y:S01]  /*282e0*/  FMUL.FTZ R13, R7.reuse, R153 ;  /* 0x00000099070d7220 */ /* 0x040fe20000410000 */
[C---:B------:R-:W-:Y:S01]  /*282f0*/  FMUL.FTZ R17, R7.reuse, R149 ;  /* 0x0000009507117220 */ /* 0x040fe20000410000 */
[C---:B------:R-:W-:Y:S01]  /*28300*/  FMUL.FTZ R20, R7.reuse, R144 ;  /* 0x0000009007147220 */ /* 0x040fe20000410000 */
[C---:B------:R-:W-:Y:S01]  /*28310*/  FMUL.FTZ R21, R7.reuse, R145 ;  /* 0x0000009107157220 */ /* 0x040fe20000410000 */
[C---:B------:R-:W-:Y:S03]  /*28320*/  FMUL.FTZ R25, R7.reuse, R141 ;  /* 0x0000008d07197220 */ /* 0x040fe60000410000 */
[----:B------:R-:W1:Y:S01]  /*28330*/  MUFU.EX2 R38, R6 ;  /* 0x0000000600267308 */ /* 0x000e620000000800 */
[C---:B------:R-:W-:Y:S01]  /*28340*/  FMUL.FTZ R28, R7.reuse, R136 ;  /* 0x00000088071c7220 */ /* 0x040fe20000410000 */
[C---:B------:R-:W-:Y:S01]  /*28350*/  FMUL.FTZ R29, R7.reuse, R137 ;  /* 0x00000089071d7220 */ /* 0x040fe20000410000 */
[C---:B------:R-:W-:Y:S01]  /*28360*/  FMUL.FTZ R33, R7.reuse, R133 ;  /* 0x0000008507217220 */ /* 0x040fe20000410000 */
[----:B------:R-:W-:Y:S01]  /*28370*/  FFMA.FTZ R132, R7, R250, R40 ;  /* 0x000000fa07847223 */ /* 0x000fe20000010028 */
[----:B------:R-:W-:Y:S01]  /*28380*/  F2FP.F16.F32.PACK_AB R40, R15, R40 ;  /* 0x000000280f28723e */ /* 0x000fe200000000ff */
[----:B------:R-:W-:Y:S01]  /*28390*/  IMAD.IADD R39, R39, 0x1, R140 ;  /* 0x0000000127277824 */ /* 0x000fe200078e028c */
[----:B------:R-:W-:Y:S03]  /*283a0*/  F2FP.F16.F32.PACK_AB R42, R82, R112 ;  /* 0x00000070522a723e */ /* 0x000fe600000000ff */
[----:B------:R4:W-:Y:S01]  /*283b0*/  MUFU.EX2 R89, R14 ;  /* 0x0000000e00597308 */ /* 0x0009e20000000800 */
[----:B---3--:R-:W-:Y:S01]  /*283c0*/  F2FP.F16.F32.PACK_AB R41, R83, R86 ;  /* 0x000000565329723e */ /* 0x008fe200000000ff */
[----:B------:R-:W-:Y:S01]  /*283d0*/  FADD.FTZ R132, R15, R132 ;  /* 0x000000840f847221 */ /* 0x000fe20000010000 */
[----:B--2---:R-:W-:Y:S01]  /*283e0*/  F2FP.F16.F32.PACK_AB R43, R88, R85 ;  /* 0x00000055582b723e */ /* 0x004fe200000000ff */
[----:B------:R-:W-:Y:S01]  /*283f0*/  LDSM.16.MT88.4 R56, [R140+0x800] ;  /* 0x000800008c38783b */ /* 0x000fe20000004200 */
[-CC-:B------:R-:W-:Y:S01]  /*28400*/  FFMA.FTZ R149, R208, R3.reuse, -R62.reuse ;  /* 0x00000003d0957223 */ /* 0x180fe2000001083e */
[--C-:B------:R-:W-:Y:S01]  /*28410*/  FFMA.FTZ R157, R200, R3, -R62.reuse ;  /* 0x00000003c89d7223 */ /* 0x100fe2000001083e */
[----:B------:R-:W-:Y:S03]  /*28420*/  IMAD.MOV.U32 R161, RZ, RZ, R23 ;  /* 0x000000ffffa17224 */ /* 0x000fe600078e0017 */
[----:B------:R2:W-:Y:S01]  /*28430*/  MUFU.EX2 R93, R18 ;  /* 0x00000012005d7308 */ /* 0x0005e20000000800 */
[C---:B-1----:R-:W-:Y:S01]  /*28440*/  FMUL.FTZ R6, R38.reuse, R162 ;  /* 0x000000a226067220 */ /* 0x042fe20000410000 */
[C---:B------:R-:W-:Y:S01]  /*28450*/  FMUL.FTZ R7, R38.reuse, R163 ;  /* 0x000000a326077220 */ /* 0x040fe20000410000 */
[C---:B------:R-:W-:Y:S01]  /*28460*/  FMUL.FTZ R10, R38.reuse, R158 ;  /* 0x0000009e260a7220 */ /* 0x040fe20000410000 */
[----:B------:R1:W5:Y:S01]  /*28470*/  LDL.LU R227, [R1+0x18] ;  /* 0x0000180001e37983 */ /* 0x0003620000300800 */
[C---:B------:R-:W-:Y:S01]  /*28480*/  FMUL.FTZ R11, R38.reuse, R159 ;  /* 0x0000009f260b7220 */ /* 0x040fe20000410000 */
[C---:B------:R-:W-:Y:S01]  /*28490*/  FMUL.FTZ R15, R38.reuse, R155 ;  /* 0x0000009b260f7220 */ /* 0x040fe20000410000 */
[C---:B------:R-:W-:Y:S01]  /*284a0*/  FMUL.FTZ R19, R38.reuse, R151 ;  /* 0x0000009726137220 */ /* 0x040fe20000410000 */
[----:B------:R1:W5:Y:S01]  /*284b0*/  LDL.LU R226, [R1+0x14] ;  /* 0x0000140001e27983 */ /* 0x0003620000300800 */
[C---:B------:R-:W-:Y:S01]  /*284c0*/  HMMA.16816.F32 R4, R40.reuse, R44, R4 ;  /* 0x0000002c2804723c */ /* 0x040fe20000001804 */
[----:B------:R-:W-:Y:S01]  /*284d0*/  MUFU.EX2 R149, R149 ;  /* 0x0000009500957308 */ /* 0x000fe20000000800 */
[----:B------:R-:W-:Y:S01]  /*284e0*/  MOV R232, 0x90 ;  /* 0x0000009000e87802 */ /* 0x000fe20000000f00 */
[----:B------:R1:W5:Y:S02]  /*284f0*/  LDL.LU R225, [R1+0x10] ;  /* 0x0000100001e17983 */ /* 0x0003640000300800 */
[C---:B----4-:R-:W-:Y:S01]  /*28500*/  FMUL.FTZ R14, R38.reuse, R154 ;  /* 0x0000009a260e7220 */ /* 0x050fe20000410000 */
[C---:B------:R-:W-:Y:S01]  /*28510*/  FMUL.FTZ R23, R38.reuse, R147 ;  /* 0x0000009326177220 */ /* 0x040fe20000410000 */
[----:B------:R1:W5:Y:S01]  /*28520*/  LDL.LU R224, [R1+0xc] ;  /* 0x00000c0001e07983 */ /* 0x0003620000300800 */
[C---:B------:R-:W-:Y:S03]  /*28530*/  HMMA.16816.F32 R8, R40.reuse, R46, R8 ;  /* 0x0000002e2808723c */ /* 0x040fe60000001808 */
[----:B------:R-:W-:Y:S01]  /*28540*/  MUFU.EX2 R151, R206 ;  /* 0x000000ce00977308 */ /* 0x000fe20000000800 */
[----:B------:R-:W3:Y:S01]  /*28550*/  LDSM.16.MT88.4 R44, [R39] ;  /* 0x00000000272c783b */ /* 0x000ee20000004200 */
[C---:B--2---:R-:W-:Y:S01]  /*28560*/  FMUL.FTZ R18, R38.reuse, R150 ;  /* 0x0000009626127220 */ /* 0x044fe20000410000 */
[C---:B------:R-:W-:Y:S01]  /*28570*/  FMUL.FTZ R34, R38.reuse, R134 ;  /* 0x0000008626227220 */ /* 0x040fe20000410000 */
[----:B------:R-:W-:Y:S01]  /*28580*/  FMUL.FTZ R35, R38, R135 ;  /* 0x0000008726237220 */ /* 0x000fe20000410000 */
[-CC-:B------:R-:W-:Y:S01]  /*28590*/  FFMA.FTZ R98, R22, R3.reuse, -R62.reuse ;  /* 0x0000000316627223 */ /* 0x180fe2000001083e */
[C---:B------:R-:W-:Y:S04]  /*285a0*/  HMMA.16816.F32 R12, R40.reuse, R48, R12 ;  /* 0x00000030280c723c */ /* 0x040fe8000000180c */
[----:B------:R-:W-:Y:S01]  /*285b0*/  MUFU.EX2 R157, R157 ;  /* 0x0000009d009d7308 */ /* 0x000fe20000000800 */
[----:B------:R1:W5:Y:S01]  /*285c0*/  LDL.LU R221, [R1+0x8] ;  /* 0x0000080001dd7983 */ /* 0x0003620000300800 */
[C---:B------:R-:W-:Y:S01]  /*285d0*/  FMUL.FTZ R22, R38.reuse, R146 ;  /* 0x0000009226167220 */ /* 0x040fe20000410000 */
[--C-:B------:R-:W-:Y:S01]  /*285e0*/  FFMA.FTZ R100, R27, R3, -R62.reuse ;  /* 0x000000031b647223 */ /* 0x100fe2000001083e */
[----:B------:R-:W-:Y:S01]  /*285f0*/  FMUL.FTZ R27, R38, R143 ;  /* 0x0000008f261b7220 */ /* 0x000fe20000410000 */
[----:B------:R1:W5:Y:S01]  /*28600*/  LDL.LU R220, [R1+0x4] ;  /* 0x0000040001dc7983 */ /* 0x0003620000300800 */
[C---:B------:R-:W-:Y:S04]  /*28610*/  HMMA.16816.F32 R16, R40.reuse, R50, R16 ;  /* 0x000000322810723c */ /* 0x040fe80000001810 */
[----:B------:R-:W-:Y:S01]  /*28620*/  MUFU.EX2 R159, R198 ;  /* 0x000000c6009f7308 */ /* 0x000fe20000000800 */
[----:B------:R-:W2:Y:S01]  /*28630*/  LDSM.16.MT88.4 R48, [R60+0xa800] ;  /* 0x00a800003c30783b */ /* 0x000ea20000004200 */
[-CC-:B------:R-:W-:Y:S01]  /*28640*/  FFMA.FTZ R101, R26, R3.reuse, -R62.reuse ;  /* 0x000000031a657223 */ /* 0x180fe2000001083e */
[----:B------:R-:W-:Y:S01]  /*28650*/  FMUL.FTZ R26, R38, R142 ;  /* 0x0000008e261a7220 */ /* 0x000fe20000410000 */
[--C-:B------:R-:W-:Y:S01]  /*28660*/  FFMA.FTZ R102, R30, R3, -R62.reuse ;  /* 0x000000031e667223 */ /* 0x100fe2000001083e */
[C---:B------:R-:W-:Y:S01]  /*28670*/  FMUL.FTZ R30, R38.reuse, R138 ;  /* 0x0000008a261e7220 */ /* 0x040fe20000410000 */
[C---:B------:R-:W-:Y:S04]  /*28680*/  HMMA.16816.F32 R20, R40.reuse, R52, R20 ;  /* 0x000000342814723c */ /* 0x040fe80000001814 */
[----:B------:R-:W-:Y:S01]  /*28690*/  MUFU.EX2 R142, R214 ;  /* 0x000000d6008e7308 */ /* 0x000fe20000000800 */
[----:B------:R1:W5:Y:S01]  /*286a0*/  LDL.LU R167, [R1] ;  /* 0x0000000001a77983 */ /* 0x0003620000300800 */
[----:B------:R-:W-:Y:S02]  /*286b0*/  IMAD.MOV.U32 R160, RZ, RZ, R31 ;  /* 0x000000ffffa07224 */ /* 0x000fe400078e001f */
[----:B------:R-:W-:Y:S01]  /*286c0*/  FMUL.FTZ R31, R38, R139 ;  /* 0x0000008b261f7220 */ /* 0x000fe20000410000 */
[-CC-:B------:R-:W-:Y:S01]  /*286d0*/  FFMA.FTZ R147, R209, R3.reuse, -R62.reuse ;  /* 0x00000003d1937223 */ /* 0x180fe2000001083e */
[-CC-:B------:R-:W-:Y:S01]  /*286e0*/  FFMA.FTZ R156, R201, R3.reuse, -R62.reuse ;  /* 0x00000003c99c7223 */ /* 0x180fe2000001083e */
[C---:B------:R-:W-:Y:S01]  /*286f0*/  HMMA.16816.F32 R24, R40.reuse, R54, R24 ;  /* 0x000000362818723c */ /* 0x040fe20000001818 */
[----:B------:R-:W4:Y:S02]  /*28700*/  LDSM.16.MT88.4 R52, [R148+0xa800] ;  /* 0x00a800009434783b */ /* 0x000f240000004200 */
[----:B------:R-:W1:Y:S01]  /*28710*/  MUFU.EX2 R90, R90 ;  /* 0x0000005a005a7308 */ /* 0x000e620000000800 */
[-CC-:B------:R-:W-:Y:S01]  /*28720*/  FFMA.FTZ R162, R195, R3.reuse, -R62.reuse ;  /* 0x00000003c3a27223 */ /* 0x180fe2000001083e */
[-CC-:B------:R-:W-:Y:S01]  /*28730*/  FFMA.FTZ R163, R194, R3.reuse, -R62.reuse ;  /* 0x00000003c2a37223 */ /* 0x180fe2000001083e */
[-CC-:B------:R-:W-:Y:S01]  /*28740*/  FFMA.FTZ R113, R113, R3.reuse, -R62.reuse ;  /* 0x0000000371717223 */ /* 0x180fe2000001083e */
[-CC-:B------:R-:W-:Y:S01]  /*28750*/  FFMA.FTZ R114, R114, R3.reuse, -R62.reuse ;  /* 0x0000000372727223 */ /* 0x180fe2000001083e */
[-CC-:B------:R-:W-:Y:S01]  /*28760*/  FFMA.FTZ R116, R116, R3.reuse, -R62.reuse ;  /* 0x0000000374747223 */ /* 0x180fe2000001083e */
[-CC-:B------:R-:W-:Y:S01]  /*28770*/  FFMA.FTZ R117, R117, R3.reuse, -R62.reuse ;  /* 0x0000000375757223 */ /* 0x180fe2000001083e */
[-CC-:B------:R-:W-:Y:S03]  /*28780*/  FFMA.FTZ R127, R127, R3.reuse, -R62.reuse ;  /* 0x000000037f7f7223 */ /* 0x180fe6000001083e */
[----:B------:R-:W2:Y:S01]  /*28790*/  MUFU.EX2 R95, R95 ;  /* 0x0000005f005f7308 */ /* 0x000ea20000000800 */
[C---:B---3--:R-:W-:Y:S01]  /*287a0*/  HMMA.16816.F32 R28, R40.reuse, R44, R28 ;  /* 0x0000002c281c723c */ /* 0x048fe2000000181c */
[----:B------:R-:W3:Y:S02]  /*287b0*/  S2R R235, SR_CTAID.X ;  /* 0x0000000000eb7919 */ /* 0x000ee40000002500 */
[-CC-:B------:R-:W-:Y:S01]  /*287c0*/  FFMA.FTZ R129, R129, R3.reuse, -R62.reuse ;  /* 0x0000000381817223 */ /* 0x180fe2000001083e */
[-CC-:B------:R-:W-:Y:S01]  /*287d0*/  FFMA.FTZ R131, R131, R3.reuse, -R62.reuse ;  /* 0x0000000383837223 */ /* 0x180fe2000001083e */
[-CC-:B------:R-:W-:Y:S01]  /*287e0*/  FFMA.FTZ R128, R128, R3.reuse, -R62.reuse ;  /* 0x0000000380807223 */ /* 0x180fe2000001083e */
[--C-:B------:R-:W-:Y:S03]  /*287f0*/  FFMA.FTZ R136, R219, R3, -R62.reuse ;  /* 0x00000003db887223 */ /* 0x100fe6000001083e */
[----:B------:R-:W-:Y:S01]  /*28800*/  MUFU.EX2 R98, R98 ;  /* 0x0000006200627308 */ /* 0x000fe20000000800 */
[----:B------:R-:W-:Y:S01]  /*28810*/  HMMA.16816.F32 R32, R40, R46, R32 ;  /* 0x0000002e2820723c */ /* 0x000fe20000001820 */
[----:B------:R-:W3:Y:S02]  /*28820*/  LDSM.16.MT88.4 R44, [R39+0x800] ;  /* 0x00080000272c783b */ /* 0x000ee40000004200 */
[----:B-1----:R-:W-:Y:S01]  /*28830*/  F2FP.F16.F32.PACK_AB R40, R90, R89 ;  /* 0x000000595a28723e */ /* 0x002fe200000000ff */
[-CC-:B------:R-:W-:Y:S01]  /*28840*/  FFMA.FTZ R137, R218, R3.reuse, -R62.reuse ;  /* 0x00000003da897223 */ /* 0x180fe2000001083e */
[-CC-:B------:R-:W-:Y:S01]  /*28850*/  FFMA.FTZ R139, R217, R3.reuse, -R62.reuse ;  /* 0x00000003d98b7223 */ /* 0x180fe2000001083e */
[----:B------:R-:W-:Y:S03]  /*28860*/  FFMA.FTZ R138, R216, R3, -R62 ;  /* 0x00000003d88a7223 */ /* 0x000fe6000001083e */
[----:B------:R-:W1:Y:S01]  /*28870*/  MUFU.EX2 R100, R100 ;  /* 0x0000006400647308 */ /* 0x000e620000000800 */
[----:B--2---:R-:W-:Y:S01]  /*28880*/  F2FP.F16.F32.PACK_AB R42, R95, R93 ;  /* 0x0000005d5f2a723e */ /* 0x004fe200000000ff */
[----:B------:R-:W-:Y:S01]  /*28890*/  FADD.FTZ R112, R112, R132 ;  /* 0x0000008470707221 */ /* 0x000fe20000010000 */
        /* <DEDUP_REMOVED lines=14> */
[----:B-1----:R-:W-:Y:S01]  /*28980*/  F2FP.F16.F32.PACK_AB R41, R100, R98 ;  /* 0x000000626429723e */ /* 0x002fe200000000ff */
        /* <DEDUP_REMOVED lines=15> */
[----:B--2---:R-:W-:Y:S01]  /*28a80*/  F2FP.F16.F32.PACK_AB R43, R102, R101 ;  /* 0x00000065662b723e */ /* 0x004fe200000000ff */
[-CC-:B------:R-:W-:Y:S01]  /*28a90*/  FFMA.FTZ R91, R91, R3.reuse, -R62.reuse ;  /* 0x000000035b5b7223 */ /* 0x180fe2000001083e */
[-CC-:B------:R-:W-:Y:S01]  /*28aa0*/  FFMA.FTZ R70, R70, R3.reuse, -R62.reuse ;  /* 0x0000000346467223 */ /* 0x180fe2000001083e */
[-CC-:B------:R-:W-:Y:S01]  /*28ab0*/  FFMA.FTZ R69, R69, R3.reuse, -R62.reuse ;  /* 0x0000000345457223 */ /* 0x180fe2000001083e */
[-CC-:B------:R-:W-:Y:S01]  /*28ac0*/  FFMA.FTZ R68, R68, R3.reuse, -R62.reuse ;  /* 0x0000000344447223 */ /* 0x180fe2000001083e */
[----:B------:R-:W-:Y:S01]  /*28ad0*/  FFMA.FTZ R37, R37, R3, -R62 ;  /* 0x0000000325257223 */ /* 0x000fe2000001083e */
[----:B------:R-:W-:Y:S01]  /*28ae0*/  FFMA.FTZ R86, R38, R249, R86 ;  /* 0x000000f926567223 */ /* 0x000fe20000010056 */
[C---:B------:R-:W-:Y:S02]  /*28af0*/  HMMA.16816.F32 R4, R40.reuse, R48, R4 ;  /* 0x000000302804723c */ /* 0x040fe40000001804 */
[----:B------:R-:W-:Y:S01]  /*28b00*/  MUFU.EX2 R144, R212 ;  /* 0x000000d400907308 */ /* 0x000fe20000000800 */
[----:B------:R-:W1:Y:S01]  /*28b10*/  S2R R234, SR_CTAID.Y ;  /* 0x0000000000ea7919 */ /* 0x000e620000002600 */
[----:B------:R-:W-:Y:S01]  /*28b20*/  FFMA.FTZ R38, R79, R3, -R62 ;  /* 0x000000034f267223 */ /* 0x000fe2000001083e */
[----:B------:R-:W-:Y:S01]  /*28b30*/  FADD.FTZ R112, R82, R112 ;  /* 0x0000007052707221 */ /* 0x000fe20000010000 */
[----:B------:R-:W-:Y:S01]  /*28b40*/  FADD.FTZ R86, R83, R86 ;  /* 0x0000005653567221 */ /* 0x000fe20000010000 */
[C---:B------:R-:W-:Y:S01]  /*28b50*/  ISETP.GT.AND P0, PT, R248.reuse, R223, PT ;  /* 0x000000dff800720c */ /* 0x040fe20003f04270 */
[----:B------:R-:W-:Y:S01]  /*28b60*/  VIADD R248, R248, 0xffffffff ;  /* 0xfffffffff8f87836 */ /* 0x000fe20000000000 */
[C---:B------:R-:W-:Y:S01]  /*28b70*/  HMMA.16816.F32 R8, R40.reuse, R50, R8 ;  /* 0x000000322808723c */ /* 0x040fe20000001808 */
[----:B------:R-:W2:Y:S02]  /*28b80*/  LDSM.16.MT88.4 R48, [R60+0xb000] ;  /* 0x00b000003c30783b */ /* 0x000ea40000004200 */
[----:B------:R-:W-:Y:S01]  /*28b90*/  MUFU.EX2 R147, R147 ;  /* 0x0000009300937308 */ /* 0x000fe20000000800 */
[----:B------:R-:W-:Y:S01]  /*28ba0*/  FADD.FTZ R112, R89, R112 ;  /* 0x0000007059707221 */ /* 0x000fe20000010000 */
[----:B------:R-:W-:Y:S03]  /*28bb0*/  FADD.FTZ R85, R85, R86 ;  /* 0x0000005655557221 */ /* 0x000fe60000010000 */
[----:B------:R-:W-:Y:S01]  /*28bc0*/  FADD.FTZ R90, R90, R112 ;  /* 0x000000705a5a7221 */ /* 0x000fe20000010000 */
[C---:B----4-:R-:W-:Y:S01]  /*28bd0*/  HMMA.16816.F32 R12, R40.reuse, R52, R12 ;  /* 0x00000034280c723c */ /* 0x050fe2000000180c */
[----:B------:R-:W4:Y:S03]  /*28be0*/  S2R R233, SR_CTAID.Z ;  /* 0x0000000000e97919 */ /* 0x000f260000002700 */
[----:B------:R-:W-:Y:S01]  /*28bf0*/  MUFU.EX2 R150, R207 ;  /* 0x000000cf00967308 */ /* 0x000fe20000000800 */
[----:B------:R-:W-:Y:S01]  /*28c00*/  FADD.FTZ R90, R93, R90 ;  /* 0x0000005a5d5a7221 */ /* 0x000fe20000010000 */
[----:B------:R-:W-:Y:S03]  /*28c10*/  FADD.FTZ R85, R88, R85 ;  /* 0x0000005558557221 */ /* 0x000fe60000010000 */
[----:B------:R-:W-:Y:S01]  /*28c20*/  FADD.FTZ R95, R95, R90 ;  /* 0x0000005a5f5f7221 */ /* 0x000fe20000010000 */
[C---:B------:R-:W-:Y:S01]  /*28c30*/  HMMA.16816.F32 R16, R40.reuse, R54, R16 ;  /* 0x000000362810723c */ /* 0x040fe20000001810 */
[----:B------:R-:W1:Y:S03]  /*28c40*/  LDSM.16.MT88.4 R52, [R148+0xb000] ;  /* 0x00b000009434783b */ /* 0x000e660000004200 */
[----:B------:R-:W-:Y:S01]  /*28c50*/  MUFU.EX2 R152, R205 ;  /* 0x000000cd00987308 */ /* 0x000fe20000000800 */
[----:B------:R-:W-:Y:S04]  /*28c60*/  FADD.FTZ R98, R98, R85 ;  /* 0x0000005562627221 */ /* 0x000fe80000010000 */
[----:B------:R-:W-:Y:S01]  /*28c70*/  FADD.FTZ R98, R100, R98 ;  /* 0x0000006264627221 */ /* 0x000fe20000010000 */
[C---:B------:R-:W-:Y:S04]  /*28c80*/  HMMA.16816.F32 R20, R40.reuse, R56, R20 ;  /* 0x000000382814723c */ /* 0x040fe80000001814 */
[----:B------:R-:W-:Y:S01]  /*28c90*/  MUFU.EX2 R156, R156 ;  /* 0x0000009c009c7308 */ /* 0x000fe20000000800 */
[----:B------:R-:W-:Y:S04]  /*28ca0*/  FADD.FTZ R101, R101, R98 ;  /* 0x0000006265657221 */ /* 0x000fe80000010000 */
[----:B------:R-:W-:Y:S01]  /*28cb0*/  FADD.FTZ R101, R102, R101 ;  /* 0x0000006566657221 */ /* 0x000fe20000010000 */
[C---:B------:R-:W-:Y:S01]  /*28cc0*/  HMMA.16816.F32 R24, R40.reuse, R58, R24 ;  /* 0x0000003a2818723c */ /* 0x040fe20000001818 */
[----:B------:R-:W4:Y:S03]  /*28cd0*/  LDSM.16.MT88.4 R56, [R140+0x1000] ;  /* 0x001000008c38783b */ /* 0x000f260000004200 */
[----:B------:R-:W2:Y:S04]  /*28ce0*/  MUFU.EX2 R103, R103 ;  /* 0x0000006700677308 */ /* 0x000ea80000000800 */
[C---:B---3--:R-:W-:Y:S06]  /*28cf0*/  HMMA.16816.F32 R28, R40.reuse, R44, R28 ;  /* 0x0000002c281c723c */ /* 0x048fec000000181c */
[----:B------:R-:W3:Y:S02]  /*28d00*/  MUFU.EX2 R104, R104 ;  /* 0x0000006800687308 */ /* 0x000ee40000000800 */
[----:B------:R-:W-:Y:S01]  /*28d10*/  HMMA.16816.F32 R32, R40, R46, R32 ;  /* 0x0000002e2820723c */ /* 0x000fe20000001820 */
[----:B------:R-:W4:Y:S07]  /*28d20*/  LDSM.16.MT88.4 R44, [R39+0x1000] ;  /* 0x00100000272c783b */ /* 0x000f2e0000004200 */
[----:B------:R-:W1:Y:S01]  /*28d30*/  MUFU.EX2 R107, R107 ;  /* 0x0000006b006b7308 */ /* 0x000e620000000800 */
[----:B--2---:R-:W-:Y:S09]  /*28d40*/  FADD.FTZ R95, R103, R95 ;  /* 0x0000005f675f7221 */ /* 0x004ff20000010000 */
[----:B------:R-:W2:Y:S01]  /*28d50*/  MUFU.EX2 R108, R108 ;  /* 0x0000006c006c7308 */ /* 0x000ea20000000800 */
[C---:B---3--:R-:W-:Y:S01]  /*28d60*/  F2FP.F16.F32.PACK_AB R40, R104.reuse, R103 ;  /* 0x000000676828723e */ /* 0x048fe200000000ff */
[----:B------:R-:W-:Y:S08]  /*28d70*/  FADD.FTZ R104, R104, R95 ;  /* 0x0000005f68687221 */ /* 0x000ff00000010000 */
[----:B------:R-:W-:Y:S01]  /*28d80*/  MUFU.EX2 R113, R113 ;  /* 0x0000007100717308 */ /* 0x000fe20000000800 */
[----:B-1----:R-:W-:Y:S09]  /*28d90*/  FADD.FTZ R104, R107, R104 ;  /* 0x000000686b687221 */ /* 0x002ff20000010000 */
[----:B------:R-:W1:Y:S01]  /*28da0*/  MUFU.EX2 R114, R114 ;  /* 0x0000007200727308 */ /* 0x000e620000000800 */
[C---:B--2---:R-:W-:Y:S01]  /*28db0*/  F2FP.F16.F32.PACK_AB R42, R108.reuse, R107 ;  /* 0x0000006b6c2a723e */ /* 0x044fe200000000ff */
[----:B------:R-:W-:Y:S08]  /*28dc0*/  FADD.FTZ R108, R108, R104 ;  /* 0x000000686c6c7221 */ /* 0x000ff00000010000 */
[----:B------:R-:W-:Y:S10]  /*28dd0*/  MUFU.EX2 R116, R116 ;  /* 0x0000007400747308 */ /* 0x000ff40000000800 */
[----:B------:R-:W2:Y:S01]  /*28de0*/  MUFU.EX2 R117, R117 ;  /* 0x0000007500757308 */ /* 0x000ea20000000800 */
[C---:B-1----:R-:W-:Y:S01]  /*28df0*/  F2FP.F16.F32.PACK_AB R41, R114.reuse, R113 ;  /* 0x000000717229723e */ /* 0x042fe200000000ff */
[----:B------:R-:W-:Y:S04]  /*28e00*/  FADD.FTZ R113, R113, R101 ;  /* 0x0000006571717221 */ /* 0x000fe80000010000 */
[----:B------:R-:W-:Y:S04]  /*28e10*/  FADD.FTZ R113, R114, R113 ;  /* 0x0000007172717221 */ /* 0x000fe80000010000 */
[----:B------:R-:W-:Y:S10]  /*28e20*/  MUFU.EX2 R158, R199 ;  /* 0x000000c7009e7308 */ /* 0x000ff40000000800 */
[----:B------:R-:W-:Y:S01]  /*28e30*/  MUFU.EX2 R162, R162 ;  /* 0x000000a200a27308 */ /* 0x000fe20000000800 */
[C---:B--2---:R-:W-:Y:S01]  /*28e40*/  F2FP.F16.F32.PACK_AB R43, R117.reuse, R116 ;  /* 0x00000074752b723e */ /* 0x044fe200000000ff */
[----:B------:R-:W-:Y:S04]  /*28e50*/  FADD.FTZ R116, R116, R113 ;  /* 0x0000007174747221 */ /* 0x000fe80000010000 */
[----:B------:R-:W-:Y:S02]  /*28e60*/  FADD.FTZ R116, R117, R116 ;  /* 0x0000007475747221 */ /* 0x000fe40000010000 */
[C---:B------:R-:W-:Y:S02]  /*28e70*/  HMMA.16816.F32 R4, R40.reuse, R48, R4 ;  /* 0x000000302804723c */ /* 0x040fe40000001804 */
[----:B------:R-:W-:Y:S06]  /*28e80*/  MUFU.EX2 R163, R163 ;  /* 0x000000a300a37308 */ /* 0x000fec0000000800 */
[C---:B------:R-:W-:Y:S01]  /*28e90*/  HMMA.16816.F32 R8, R40.reuse, R50, R8 ;  /* 0x000000322808723c */ /* 0x040fe20000001808 */
[----:B------:R-:W1:Y:S03]  /*28ea0*/  LDSM.16.MT88.4 R48, [R60+0xb800] ;  /* 0x00b800003c30783b */ /* 0x000e660000004200 */
[----:B------:R-:W2:Y:S04]  /*28eb0*/  MUFU.EX2 R119, R119 ;  /* 0x0000007700777308 */ /* 0x000ea80000000800 */
[C---:B------:R-:W-:Y:S06]  /*28ec0*/  HMMA.16816.F32 R12, R40.reuse, R52, R12 ;  /* 0x00000034280c723c */ /* 0x040fec000000180c */
[----:B------:R-:W3:Y:S02]  /*28ed0*/  MUFU.EX2 R120, R120 ;  /* 0x0000007800787308 */ /* 0x000ee40000000800 */
[C---:B------:R-:W-:Y:S01]  /*28ee0*/  HMMA.16816.F32 R16, R40.reuse, R54, R16 ;  /* 0x000000362810723c */ /* 0x040fe20000001810 */
[----:B------:R-:W1:Y:S07]  /*28ef0*/  LDSM.16.MT88.4 R52, [R148+0xb800] ;  /* 0x00b800009434783b */ /* 0x000e6e0000004200 */
[----:B------:R-:W-:Y:S01]  /*28f00*/  MUFU.EX2 R122, R122 ;  /* 0x0000007a007a7308 */ /* 0x000fe20000000800 */
[----:B--2---:R-:W-:Y:S01]  /*28f10*/  FADD.FTZ R108, R119, R108 ;  /* 0x0000006c776c7221 */ /* 0x004fe20000010000 */
[C---:B----4-:R-:W-:Y:S08]  /*28f20*/  HMMA.16816.F32 R20, R40.reuse, R56, R20 ;  /* 0x000000382814723c */ /* 0x050ff00000001814 */
[----:B------:R-:W2:Y:S01]  /*28f30*/  MUFU.EX2 R123, R123 ;  /* 0x0000007b007b7308 */ /* 0x000ea20000000800 */
[C---:B------:R-:W-:Y:S01]  /*28f40*/  HMMA.16816.F32 R24, R40.reuse, R58, R24 ;  /* 0x0000003a2818723c */ /* 0x040fe20000001818 */
[----:B------:R-:W4:Y:S08]  /*28f50*/  LDSM.16.MT88.4 R56, [R140+0x1800] ;  /* 0x001800008c38783b */ /* 0x000f300000004200 */
[----:B------:R-:W-:Y:S01]  /*28f60*/  MUFU.EX2 R127, R127 ;  /* 0x0000007f007f7308 */ /* 0x000fe20000000800 */
[C---:B------:R-:W-:Y:S09]  /*28f70*/  HMMA.16816.F32 R28, R40.reuse, R44, R28 ;  /* 0x0000002c281c723c */ /* 0x040ff2000000181c */
[----:B------:R-:W1:Y:S01]  /*28f80*/  MUFU.EX2 R129, R129 ;  /* 0x0000008100817308 */ /* 0x000e620000000800 */
[----:B------:R-:W-:Y:S01]  /*28f90*/  HMMA.16816.F32 R32, R40, R46, R32 ;  /* 0x0000002e2820723c */ /* 0x000fe20000001820 */
[----:B------:R-:W4:Y:S08]  /*28fa0*/  LDSM.16.MT88.4 R44, [R39+0x1800] ;  /* 0x00180000272c783b */ /* 0x000f300000004200 */
[----:B------:R-:W-:Y:S01]  /*28fb0*/  MUFU.EX2 R131, R131 ;  /* 0x0000008300837308 */ /* 0x000fe20000000800 */
[C---:B---3--:R-:W-:Y:S01]  /*28fc0*/  F2FP.F16.F32.PACK_AB R40, R120.reuse, R119 ;  /* 0x000000777828723e */ /* 0x048fe200000000ff */
[----:B------:R-:W-:Y:S01]  /*28fd0*/  FADD.FTZ R120, R120, R108 ;  /* 0x0000006c78787221 */ /* 0x000fe20000010000 */
[----:B--2---:R-:W-:Y:S03]  /*28fe0*/  F2FP.F16.F32.PACK_AB R42, R123, R122 ;  /* 0x0000007a7b2a723e */ /* 0x004fe600000000ff */
[----:B------:R-:W-:Y:S04]  /*28ff0*/  FADD.FTZ R120, R122, R120 ;  /* 0x000000787a787221 */ /* 0x000fe80000010000 */
[----:B------:R-:W2:Y:S01]  /*29000*/  MUFU.EX2 R128, R128 ;  /* 0x0000008000807308 */ /* 0x000ea20000000800 */
[----:B-1----:R-:W-:Y:S01]  /*29010*/  F2FP.F16.F32.PACK_AB R41, R129, R127 ;  /* 0x0000007f8129723e */ /* 0x002fe200000000ff */
[----:B------:R-:W-:Y:S01]  /*29020*/  FADD.FTZ R123, R123, R120 ;  /* 0x000000787b7b7221 */ /* 0x000fe20000010000 */
[----:B------:R-:W-:Y:S04]  /*29030*/  FADD.FTZ R127, R127, R116 ;  /* 0x000000747f7f7221 */ /* 0x000fe80000010000 */
[----:B------:R-:W-:Y:S03]  /*29040*/  FADD.FTZ R127, R129, R127 ;  /* 0x0000007f817f7221 */ /* 0x000fe60000010000 */
[----:B------:R-:W1:Y:S10]  /*29050*/  MUFU.EX2 R132, R161 ;  /* 0x000000a100847308 */ /* 0x000e740000000800 */
[----:B------:R-:W-:Y:S01]  /*29060*/  MUFU.EX2 R161, R197 ;  /* 0x000000c500a17308 */ /* 0x000fe20000000800 */
[C---:B--2---:R-:W-:Y:S01]  /*29070*/  F2FP.F16.F32.PACK_AB R43, R128.reuse, R131 ;  /* 0x00000083802b723e */ /* 0x044fe200000000ff */
[----:B------:R-:W-:Y:S04]  /*29080*/  FADD.FTZ R131, R131, R127 ;  /* 0x0000007f83837221 */ /* 0x000fe80000010000 */
[----:B------:R-:W-:Y:S02]  /*29090*/  FADD.FTZ R131, R128, R131 ;  /* 0x0000008380837221 */ /* 0x000fe40000010000 */
[C---:B------:R-:W-:Y:S02]  /*290a0*/  HMMA.16816.F32 R4, R40.reuse, R48, R4 ;  /* 0x000000302804723c */ /* 0x040fe40000001804 */
[----:B------:R-:W2:Y:S01]  /*290b0*/  MUFU.EX2 R133, R160 ;  /* 0x000000a000857308 */ /* 0x000ea20000000800 */
[----:B-1----:R-:W-:Y:S05]  /*290c0*/  FADD.FTZ R123, R132, R123 ;  /* 0x0000007b847b7221 */ /* 0x002fea0000010000 */
[C---:B------:R-:W-:Y:S01]  /*290d0*/  HMMA.16816.F32 R8, R40.reuse, R50, R8 ;  /* 0x000000322808723c */ /* 0x040fe20000001808 */
[----:B------:R-:W1:Y:S03]  /*290e0*/  LDSM.16.MT88.4 R48, [R60+0xc000] ;  /* 0x00c000003c30783b */ /* 0x000e660000004200 */
[----:B------:R-:W-:Y:S04]  /*290f0*/  MUFU.EX2 R160, R196 ;  /* 0x000000c400a07308 */ /* 0x000fe80000000800 */
[C---:B------:R-:W-:Y:S06]  /*29100*/  HMMA.16816.F32 R12, R40.reuse, R52, R12 ;  /* 0x00000034280c723c */ /* 0x040fec000000180c */
[----:B------:R-:W-:Y:S01]  /*29110*/  MUFU.EX2 R135, R252 ;  /* 0x000000fc00877308 */ /* 0x000fe20000000800 */
[C---:B--2---:R-:W-:Y:S01]  /*29120*/  FADD.FTZ R123, R133.reuse, R123 ;  /* 0x0000007b857b7221 */ /* 0x044fe20000010000 */
[C---:B------:R-:W-:Y:S01]  /*29130*/  HMMA.16816.F32 R16, R40.reuse, R54, R16 ;  /* 0x000000362810723c */ /* 0x040fe20000001810 */
[----:B------:R-:W2:Y:S07]  /*29140*/  LDSM.16.MT88.4 R52, [R148+0xc000] ;  /* 0x00c000009434783b */ /* 0x000eae0000004200 */
[----:B------:R-:W3:Y:S01]  /*29150*/  MUFU.EX2 R134, R251 ;  /* 0x000000fb00867308 */ /* 0x000ee20000000800 */
[C---:B----4-:R-:W-:Y:S09]  /*29160*/  HMMA.16816.F32 R20, R40.reuse, R56, R20 ;  /* 0x000000382814723c */ /* 0x050ff20000001814 */
[----:B------:R-:W-:Y:S01]  /*29170*/  MUFU.EX2 R136, R136 ;  /* 0x0000008800887308 */ /* 0x000fe20000000800 */
[C---:B------:R-:W-:Y:S01]  /*29180*/  HMMA.16816.F32 R24, R40.reuse, R58, R24 ;  /* 0x0000003a2818723c */ /* 0x040fe20000001818 */
[----:B------:R-:W4:Y:S08]  /*29190*/  LDSM.16.MT88.4 R56, [R140+0x2000] ;  /* 0x002000008c38783b */ /* 0x000f300000004200 */
[----:B------:R-:W1:Y:S01]  /*291a0*/  MUFU.EX2 R137, R137 ;  /* 0x0000008900897308 */ /* 0x000e620000000800 */
[C---:B------:R-:W-:Y:S09]  /*291b0*/  HMMA.16816.F32 R28, R40.reuse, R44, R28 ;  /* 0x0000002c281c723c */ /* 0x040ff2000000181c */
[----:B------:R-:W-:Y:S01]  /*291c0*/  MUFU.EX2 R139, R139 ;  /* 0x0000008b008b7308 */ /* 0x000fe20000000800 */
[----:B------:R-:W-:Y:S01]  /*291d0*/  HMMA.16816.F32 R32, R40, R46, R32 ;  /* 0x0000002e2820723c */ /* 0x000fe20000001820 */
[----:B------:R-:W4:Y:S08]  /*291e0*/  LDSM.16.MT88.4 R44, [R39+0x2000] ;  /* 0x00200000272c783b */ /* 0x000f300000004200 */
[----:B------:R-:W2:Y:S01]  /*291f0*/  MUFU.EX2 R138, R138 ;  /* 0x0000008a008a7308 */ /* 0x000ea20000000800 */
[----:B------:R-:W-:Y:S02]  /*29200*/  F2FP.F16.F32.PACK_AB R40, R133, R132 ;  /* 0x000000848528723e */ /* 0x000fe400000000ff */
[----:B---3--:R-:W-:Y:S01]  /*29210*/  F2FP.F16.F32.PACK_AB R42, R134, R135 ;  /* 0x00000087862a723e */ /* 0x008fe200000000ff */
[----:B------:R-:W-:Y:S01]  /*29220*/  FADD.FTZ R135, R135, R123 ;  /* 0x0000007b87877221 */ /* 0x000fe20000010000 */
[C---:B-1----:R-:W-:Y:S01]  /*29230*/  F2FP.F16.F32.PACK_AB R41, R137.reuse, R136 ;  /* 0x000000888929723e */ /* 0x042fe200000000ff */
[----:B------:R-:W-:Y:S04]  /*29240*/  FADD.FTZ R136, R136, R131 ;  /* 0x0000008388887221 */ /* 0x000fe80000010000 */
[----:B------:R-:W-:Y:S01]  /*29250*/  MUFU.EX2 R145, R145 ;  /* 0x0000009100917308 */ /* 0x000fe20000000800 */
[----:B------:R-:W-:Y:S01]  /*29260*/  FADD.FTZ R135, R134, R135 ;  /* 0x0000008786877221 */ /* 0x000fe20000010000 */
[----:B------:R-:W-:Y:S08]  /*29270*/  FADD.FTZ R136, R137, R136 ;  /* 0x0000008889887221 */ /* 0x000ff00000010000 */
[----:B------:R-:W1:Y:S01]  /*29280*/  MUFU.EX2 R146, R146 ;  /* 0x0000009200927308 */ /* 0x000e620000000800 */
[C---:B--2---:R-:W-:Y:S01]  /*29290*/  F2FP.F16.F32.PACK_AB R43, R138.reuse, R139 ;  /* 0x0000008b8a2b723e */ /* 0x044fe200000000ff */
[----:B------:R-:W-:Y:S04]  /*292a0*/  FADD.FTZ R139, R139, R136 ;  /* 0x000000888b8b7221 */ /* 0x000fe80000010000 */
[----:B------:R-:W-:Y:S02]  /*292b0*/  FADD.FTZ R139, R138, R139 ;  /* 0x0000008b8a8b7221 */ /* 0x000fe40000010000 */
[C---:B------:R-:W-:Y:S02]  /*292c0*/  HMMA.16816.F32 R4, R40.reuse, R48, R4 ;  /* 0x000000302804723c */ /* 0x040fe40000001804 */
[----:B------:R-:W2:Y:S06]  /*292d0*/  MUFU.EX2 R153, R204 ;  /* 0x000000cc00997308 */ /* 0x000eac0000000800 */
[C---:B------:R-:W-:Y:S01]  /*292e0*/  HMMA.16816.F32 R8, R40.reuse, R50, R8 ;  /* 0x000000322808723c */ /* 0x040fe20000001808 */
[----:B------:R-:W3:Y:S03]  /*292f0*/  LDSM.16.MT88.4 R48, [R60+0xc800] ;  /* 0x00c800003c30783b */ /* 0x000ee60000004200 */
        /* <DEDUP_REMOVED lines=11> */
[C---:B------:R-:W-:Y:S09]  /*293b0*/  HMMA.16816.F32 R28, R40.reuse, R44, R28 ;  /* 0x0000002c281c723c */ /* 0x040ff2000000181c */
[----:B------:R-:W-:Y:S01]  /*293c0*/  MUFU.EX2 R190, R190 ;  /* 0x000000be00be7308 */ /* 0x000fe20000000800 */
[----:B------:R-:W-:Y:S01]  /*293d0*/  HMMA.16816.F32 R32, R40, R46, R32 ;  /* 0x0000002e2820723c */ /* 0x000fe20000001820 */
[----:B------:R-:W4:Y:S08]  /*293e0*/  LDSM.16.MT88.4 R44, [R39+0x2800] ;  /* 0x00280000272c783b */ /* 0x000f300000004200 */
[----:B------:R-:W-:Y:S01]  /*293f0*/  MUFU.EX2 R189, R189 ;  /* 0x000000bd00bd7308 */ /* 0x000fe20000000800 */
[----:B------:R-:W-:Y:S01]  /*29400*/  F2FP.F16.F32.PACK_AB R40, R142, R141 ;  /* 0x0000008d8e28723e */ /* 0x000fe200000000ff */
[----:B------:R-:W-:Y:S01]  /*29410*/  FADD.FTZ R141, R141, R135 ;  /* 0x000000878d8d7221 */ /* 0x000fe20000010000 */
[----:B------:R-:W-:Y:S02]  /*29420*/  F2FP.F16.F32.PACK_AB R43, R149, R147 ;  /* 0x00000093952b723e */ /* 0x000fe400000000ff */
[----:B------:R-:W-:Y:S01]  /*29430*/  F2FP.F16.F32.PACK_AB R42, R144, R143 ;  /* 0x0000008f902a723e */ /* 0x000fe200000000ff */
[----:B------:R-:W-:Y:S01]  /*29440*/  FADD.FTZ R141, R142, R141 ;  /* 0x0000008d8e8d7221 */ /* 0x000fe20000010000 */
[C---:B-1----:R-:W-:Y:S03]  /*29450*/  F2FP.F16.F32.PACK_AB R41, R146.reuse, R145 ;  /* 0x000000919229723e */ /* 0x042fe600000000ff */
[----:B------:R-:W-:Y:S01]  /*29460*/  MUFU.EX2 R188, R188 ;  /* 0x000000bc00bc7308 */ /* 0x000fe20000000800 */
[----:B------:R-:W-:Y:S01]  /*29470*/  FADD.FTZ R145, R145, R139 ;  /* 0x0000008b91917221 */ /* 0x000fe20000010000 */
[----:B------:R-:W-:Y:S03]  /*29480*/  FADD.FTZ R143, R143, R141 ;  /* 0x0000008d8f8f7221 */ /* 0x000fe60000010000 */
[----:B------:R-:W-:Y:S01]  /*29490*/  FADD.FTZ R145, R146, R145 ;  /* 0x0000009192917221 */ /* 0x000fe20000010000 */
[C---:B---3--:R-:W-:Y:S04]  /*294a0*/  HMMA.16816.F32 R4, R40.reuse, R48, R4 ;  /* 0x000000302804723c */ /* 0x048fe80000001804 */
[----:B------:R-:W1:Y:S01]  /*294b0*/  MUFU.EX2 R187, R187 ;  /* 0x000000bb00bb7308 */ /* 0x000e620000000800 */
[----:B------:R-:W-:Y:S01]  /*294c0*/  FADD.FTZ R143, R144, R143 ;  /* 0x0000008f908f7221 */ /* 0x000fe20000010000 */
[----:B------:R-:W-:Y:S02]  /*294d0*/  FADD.FTZ R147, R147, R145 ;  /* 0x0000009193937221 */ /* 0x000fe40000010000 */
[C---:B------:R-:W-:Y:S01]  /*294e0*/  HMMA.16816.F32 R8, R40.reuse, R50, R8 ;  /* 0x000000322808723c */ /* 0x040fe20000001808 */
[----:B------:R-:W3:Y:S05]  /*294f0*/  LDSM.16.MT88.4 R48, [R60+0xd000] ;  /* 0x00d000003c30783b */ /* 0x000eea0000004200 */
[----:B------:R-:W1:Y:S01]  /*29500*/  MUFU.EX2 R186, R186 ;  /* 0x000000ba00ba7308 */ /* 0x000e620000000800 */
[----:B------:R-:W-:Y:S01]  /*29510*/  FADD.FTZ R147, R149, R147 ;  /* 0x0000009395937221 */ /* 0x000fe20000010000 */
[C---:B--2---:R-:W-:Y:S08]  /*29520*/  HMMA.16816.F32 R12, R40.reuse, R52, R12 ;  /* 0x00000034280c723c */ /* 0x044ff0000000180c */
[----:B------:R-:W-:Y:S01]  /*29530*/  MUFU.EX2 R185, R185 ;  /* 0x000000b900b97308 */ /* 0x000fe20000000800 */
[C---:B------:R-:W-:Y:S01]  /*29540*/  HMMA.16816.F32 R16, R40.reuse, R54, R16 ;  /* 0x000000362810723c */ /* 0x040fe20000001810 */
[----:B------:R-:W2:Y:S08]  /*29550*/  LDSM.16.MT88.4 R52, [R148+0xd000] ;  /* 0x00d000009434783b */ /* 0x000eb00000004200 */
[----:B------:R-:W1:Y:S01]  /*29560*/  MUFU.EX2 R184, R184 ;  /* 0x000000b800b87308 */ /* 0x000e620000000800 */
[C---:B----4-:R-:W-:Y:S09]  /*29570*/  HMMA.16816.F32 R20, R40.reuse, R56, R20 ;  /* 0x000000382814723c */ /* 0x050ff20000001814 */
[----:B------:R-:W-:Y:S01]  /*29580*/  MUFU.EX2 R182, R182 ;  /* 0x000000b600b67308 */ /* 0x000fe20000000800 */
[C---:B------:R-:W-:Y:S01]  /*29590*/  HMMA.16816.F32 R24, R40.reuse, R58, R24 ;  /* 0x0000003a2818723c */ /* 0x040fe20000001818 */
[----:B------:R-:W4:Y:S08]  /*295a0*/  LDSM.16.MT88.4 R56, [R140+0x3000] ;  /* 0x003000008c38783b */ /* 0x000f300000004200 */
[----:B------:R-:W-:Y:S01]  /*295b0*/  MUFU.EX2 R181, R181 ;  /* 0x000000b500b57308 */ /* 0x000fe20000000800 */
[C---:B------:R-:W-:Y:S09]  /*295c0*/  HMMA.16816.F32 R28, R40.reuse, R44, R28 ;  /* 0x0000002c281c723c */ /* 0x040ff2000000181c */
[----:B------:R-:W-:Y:S01]  /*295d0*/  MUFU.EX2 R180, R180 ;  /* 0x000000b400b47308 */ /* 0x000fe20000000800 */
[----:B------:R-:W-:Y:S01]  /*295e0*/  HMMA.16816.F32 R32, R40, R46, R32 ;  /* 0x0000002e2820723c */ /* 0x000fe20000001820 */
[----:B------:R-:W1:Y:S08]  /*295f0*/  LDSM.16.MT88.4 R44, [R39+0x3000] ;  /* 0x00300000272c783b */ /* 0x000e700000004200 */
[----:B------:R-:W1:Y:S01]  /*29600*/  MUFU.EX2 R179, R179 ;  /* 0x000000b300b37308 */ /* 0x000e620000000800 */
[----:B------:R-:W-:Y:S01]  /*29610*/  F2FP.F16.F32.PACK_AB R40, R151, R150 ;  /* 0x000000969728723e */ /* 0x000fe200000000ff */
[----:B------:R-:W-:Y:S01]  /*29620*/  FADD.FTZ R150, R150, R143 ;  /* 0x0000008f96967221 */ /* 0x000fe20000010000 */
[----:B------:R-:W-:Y:S02]  /*29630*/  F2FP.F16.F32.PACK_AB R43, R157, R156 ;  /* 0x0000009c9d2b723e */ /* 0x000fe400000000ff */
[----:B------:R-:W-:Y:S01]  /*29640*/  F2FP.F16.F32.PACK_AB R42, R153, R152 ;  /* 0x00000098992a723e */ /* 0x000fe200000000ff */
[----:B------:R-:W-:Y:S01]  /*29650*/  FADD.FTZ R150, R151, R150 ;  /* 0x0000009697967221 */ /* 0x000fe20000010000 */
[C---:B------:R-:W-:Y:S03]  /*29660*/  F2FP.F16.F32.PACK_AB R41, R155.reuse, R154 ;  /* 0x0000009a9b29723e */ /* 0x040fe600000000ff */
[----:B------:R-:W1:Y:S01]  /*29670*/  MUFU.EX2 R178, R178 ;  /* 0x000000b200b27308 */ /* 0x000e620000000800 */
[----:B------:R-:W-:Y:S01]  /*29680*/  FADD.FTZ R154, R154, R147 ;  /* 0x000000939a9a7221 */ /* 0x000fe20000010000 */
[----:B------:R-:W-:Y:S03]  /*29690*/  FADD.FTZ R152, R152, R150 ;  /* 0x0000009698987221 */ /* 0x000fe60000010000 */
[----:B------:R-:W-:Y:S01]  /*296a0*/  FADD.FTZ R154, R155, R154 ;  /* 0x0000009a9b9a7221 */ /* 0x000fe20000010000 */
[C---:B---3--:R-:W-:Y:S04]  /*296b0*/  HMMA.16816.F32 R4, R40.reuse, R48, R4 ;  /* 0x000000302804723c */ /* 0x048fe80000001804 */
[----:B------:R-:W-:Y:S01]  /*296c0*/  MUFU.EX2 R177, R177 ;  /* 0x000000b100b17308 */ /* 0x000fe20000000800 */
[----:B------:R-:W-:Y:S01]  /*296d0*/  FADD.FTZ R156, R156, R154 ;  /* 0x0000009a9c9c7221 */ /* 0x000fe20000010000 */
[----:B------:R-:W-:Y:S03]  /*296e0*/  FADD.FTZ R152, R153, R152 ;  /* 0x0000009899987221 */ /* 0x000fe60000010000 */
[----:B------:R-:W-:Y:S01]  /*296f0*/  FADD.FTZ R156, R157, R156 ;  /* 0x0000009c9d9c7221 */ /* 0x000fe20000010000 */
[C---:B------:R-:W-:Y:S01]  /*29700*/  HMMA.16816.F32 R8, R40.reuse, R50, R8 ;  /* 0x000000322808723c */ /* 0x040fe20000001808 */
[----:B------:R-:W3:Y:S03]  /*29710*/  LDSM.16.MT88.4 R48, [R60+0xd800] ;  /* 0x00d800003c30783b */ /* 0x000ee60000004200 */
[----:B------:R-:W3:Y:S04]  /*29720*/  MUFU.EX2 R176, R176 ;  /* 0x000000b000b07308 */ /* 0x000ee80000000800 */
[C---:B--2---:R-:W-:Y:S06]  /*29730*/  HMMA.16816.F32 R12, R40.reuse, R52, R12 ;  /* 0x00000034280c723c */ /* 0x044fec000000180c */
[----:B------:R-:W2:Y:S02]  /*29740*/  MUFU.EX2 R175, R175 ;  /* 0x000000af00af7308 */ /* 0x000ea40000000800 */
[C---:B------:R-:W-:Y:S01]  /*29750*/  HMMA.16816.F32 R16, R40.reuse, R54, R16 ;  /* 0x000000362810723c */ /* 0x040fe20000001810 */
[----:B------:R-:W2:Y:S07]  /*29760*/  LDSM.16.MT88.4 R52, [R148+0xd800] ;  /* 0x00d800009434783b */ /* 0x000eae0000004200 */
[----:B------:R-:W-:Y:S01]  /*29770*/  MUFU.EX2 R174, R174 ;  /* 0x000000ae00ae7308 */ /* 0x000fe20000000800 */
[C---:B----4-:R-:W-:Y:S09]  /*29780*/  HMMA.16816.F32 R20, R40.reuse, R56, R20 ;  /* 0x000000382814723c */ /* 0x050ff20000001814 */
[----:B------:R-:W-:Y:S01]  /*29790*/  MUFU.EX2 R173, R173 ;  /* 0x000000ad00ad7308 */ /* 0x000fe20000000800 */
[C---:B------:R-:W-:Y:S01]  /*297a0*/  HMMA.16816.F32 R24, R40.reuse, R58, R24 ;  /* 0x0000003a2818723c */ /* 0x040fe20000001818 */
[----:B------:R-:W4:Y:S08]  /*297b0*/  LDSM.16.MT88.4 R56, [R140+0x3800] ;  /* 0x003800008c38783b */ /* 0x000f300000004200 */
[----:B------:R-:W-:Y:S01]  /*297c0*/  MUFU.EX2 R172, R172 ;  /* 0x000000ac00ac7308 */ /* 0x000fe20000000800 */
[C---:B-1----:R-:W-:Y:S09]  /*297d0*/  HMMA.16816.F32 R28, R40.reuse, R44, R28 ;  /* 0x0000002c281c723c */ /* 0x042ff2000000181c */
[----:B------:R-:W1:Y:S01]  /*297e0*/  MUFU.EX2 R171, R171 ;  /* 0x000000ab00ab7308 */ /* 0x000e620000000800 */
        /* <DEDUP_REMOVED lines=8> */
[----:B------:R-:W-:Y:S01]  /*29870*/  F2FP.F16.F32.PACK_AB R43, R166, R193 ;  /* 0x000000c1a62b723e */ /* 0x000fe200000000ff */
[----:B------:R-:W-:Y:S02]  /*29880*/  FADD.FTZ R158, R159, R158 ;  /* 0x0000009e9f9e7221 */ /* 0x000fe40000010000 */
[----:B------:R-:W-:Y:S01]  /*29890*/  MUFU.EX2 R130, R130 ;  /* 0x0000008200827308 */ /* 0x000fe20000000800 */
[----:B------:R-:W-:Y:S01]  /*298a0*/  FADD.FTZ R162, R163, R162 ;  /* 0x000000a2a3a27221 */ /* 0x000fe20000010000 */
[----:B------:R-:W-:Y:S02]  /*298b0*/  FADD.FTZ R161, R161, R158 ;  /* 0x0000009ea1a17221 */ /* 0x000fe40000010000 */
[C---:B---3--:R-:W-:Y:S01]  /*298c0*/  HMMA.16816.F32 R4, R40.reuse, R48, R4 ;  /* 0x000000302804723c */ /* 0x048fe20000001804 */
[----:B------:R-:W-:Y:S02]  /*298d0*/  LDSM.16.MT88.4 R156, [R60+0x11800] ;  /* 0x011800003c9c783b */ /* 0x000fe40000004200 */
[----:B------:R-:W-:Y:S01]  /*298e0*/  FADD.FTZ R193, R193, R162 ;  /* 0x000000a2c1c17221 */ /* 0x000fe20000010000 */
[----:B------:R-:W-:Y:S02]  /*298f0*/  FADD.FTZ R161, R160, R161 ;  /* 0x000000a1a0a17221 */ /* 0x000fe40000010000 */
[----:B------:R-:W3:Y:S01]  /*29900*/  MUFU.EX2 R126, R126 ;  /* 0x0000007e007e7308 */ /* 0x000ee20000000800 */
[----:B------:R-:W-:Y:S01]  /*29910*/  FADD.FTZ R193, R166, R193 ;  /* 0x000000c1a6c17221 */ /* 0x000fe20000010000 */
[C---:B------:R-:W-:Y:S01]  /*29920*/  HMMA.16816.F32 R8, R40.reuse, R50, R8 ;  /* 0x000000322808723c */ /* 0x040fe20000001808 */
[----:B------:R-:W3:Y:S02]  /*29930*/  LDSM.16.MT88.4 R48, [R60+0xe000] ;  /* 0x00e000003c30783b */ /* 0x000ee40000004200 */
[----:B------:R-:W-:Y:S01]  /*29940*/  FADD.FTZ R193, R187, R193 ;  /* 0x000000c1bbc17221 */ /* 0x000fe20000010000 */
[----:B------:R-:W-:Y:S04]  /*29950*/  IMAD.MOV.U32 R166, RZ, RZ, R0 ;  /* 0x000000ffffa67224 */ /* 0x000fe800078e0000 */
[----:B------:R-:W3:Y:S01]  /*29960*/  MUFU.EX2 R125, R125 ;  /* 0x0000007d007d7308 */ /* 0x000ee20000000800 */
[C---:B--2---:R-:W-:Y:S09]  /*29970*/  HMMA.16816.F32 R12, R40.reuse, R52, R12 ;  /* 0x00000034280c723c */ /* 0x044ff2000000180c */
[----:B------:R-:W-:Y:S01]  /*29980*/  MUFU.EX2 R124, R124 ;  /* 0x0000007c007c7308 */ /* 0x000fe20000000800 */
[C---:B------:R-:W-:Y:S01]  /*29990*/  HMMA.16816.F32 R16, R40.reuse, R54, R16 ;  /* 0x000000362810723c */ /* 0x040fe20000001810 */
[----:B------:R-:W2:Y:S08]  /*299a0*/  LDSM.16.MT88.4 R52, [R148+0xe000] ;  /* 0x00e000009434783b */ /* 0x000eb00000004200 */
[----:B------:R-:W-:Y:S01]  /*299b0*/  MUFU.EX2 R121, R121 ;  /* 0x0000007900797308 */ /* 0x000fe20000000800 */
[C---:B----4-:R-:W-:Y:S09]  /*299c0*/  HMMA.16816.F32 R20, R40.reuse, R56, R20 ;  /* 0x000000382814723c */ /* 0x050ff20000001814 */
[----:B------:R-:W-:Y:S01]  /*299d0*/  MUFU.EX2 R118, R118 ;  /* 0x0000007600767308 */ /* 0x000fe20000000800 */
[C---:B------:R-:W-:Y:S01]  /*299e0*/  HMMA.16816.F32 R24, R40.reuse, R58, R24 ;  /* 0x0000003a2818723c */ /* 0x040fe20000001818 */
[----:B------:R-:W4:Y:S08]  /*299f0*/  LDSM.16.MT88.4 R56, [R140+0x4000] ;  /* 0x004000008c38783b */ /* 0x000f300000004200 */
[----:B------:R-:W4:Y:S01]  /*29a00*/  MUFU.EX2 R115, R115 ;  /* 0x0000007300737308 */ /* 0x000f220000000800 */
[C---:B-1----:R-:W-:Y:S09]  /*29a10*/  HMMA.16816.F32 R28, R40.reuse, R44, R28 ;  /* 0x0000002c281c723c */ /* 0x042ff2000000181c */
[----:B------:R-:W-:Y:S01]  /*29a20*/  MUFU.EX2 R111, R111 ;  /* 0x0000006f006f7308 */ /* 0x000fe20000000800 */
[----:B------:R-:W-:Y:S01]  /*29a30*/  HMMA.16816.F32 R32, R40, R46, R32 ;  /* 0x0000002e2820723c */ /* 0x000fe20000001820 */
[----:B------:R-:W1:Y:S02]  /*29a40*/  LDSM.16.MT88.4 R44, [R39+0x4000] ;  /* 0x00400000272c783b */ /* 0x000e640000004200 */
[----:B------:R-:W-:Y:S01]  /*29a50*/  F2FP.F16.F32.PACK_AB R40, R190, R191 ;  /* 0x000000bfbe28723e */ /* 0x000fe200000000ff */
        /* <DEDUP_REMOVED lines=8> */
[----:B------:R-:W-:Y:S01]  /*29ae0*/  MUFU.EX2 R109, R109 ;  /* 0x0000006d006d7308 */ /* 0x000fe20000000800 */
[----:B------:R-:W-:Y:S01]  /*29af0*/  FADD.FTZ R186, R185, R186 ;  /* 0x000000bab9ba7221 */ /* 0x000fe20000010000 */
[C---:B---3--:R-:W-:Y:S03]  /*29b00*/  HMMA.16816.F32 R4, R40.reuse, R48, R4 ;  /* 0x000000302804723c */ /* 0x048fe60000001804 */
[----:B------:R-:W-:Y:S01]  /*29b10*/  FADD.FTZ R189, R188, R189 ;  /* 0x000000bdbcbd7221 */ /* 0x000fe20000010000 */
[----:B------:R-:W-:Y:S04]  /*29b20*/  FADD.FTZ R184, R184, R186 ;  /* 0x000000bab8b87221 */ /* 0x000fe80000010000 */
[----:B------:R-:W-:Y:S01]  /*29b30*/  MUFU.EX2 R106, R106 ;  /* 0x0000006a006a7308 */ /* 0x000fe20000000800 */
[C---:B------:R-:W-:Y:S01]  /*29b40*/  HMMA.16816.F32 R8, R40.reuse, R50, R8 ;  /* 0x000000322808723c */ /* 0x040fe20000001808 */
[----:B------:R-:W3:Y:S02]  /*29b50*/  LDSM.16.MT88.4 R48, [R60+0xe800] ;  /* 0x00e800003c30783b */ /* 0x000ee40000004200 */
[----:B------:R-:W-:Y:S06]  /*29b60*/  FADD.FTZ R184, R179, R184 ;  /* 0x000000b8b3b87221 */ /* 0x000fec0000010000 */
[----:B------:R-:W-:Y:S01]  /*29b70*/  MUFU.EX2 R105, R105 ;  /* 0x0000006900697308 */ /* 0x000fe20000000800 */
        /* <DEDUP_REMOVED lines=29> */
[----:B------:R-:W-:Y:S01]  /*29d50*/  FADD.FTZ R181, R175, R181 ;  /* 0x000000b5afb57221 */ /* 0x000fe20000010000 */
[C---:B------:R-:W-:Y:S01]  /*29d60*/  HMMA.16816.F32 R8, R40.reuse, R50, R8 ;  /* 0x000000322808723c */ /* 0x040fe20000001808 */
[----:B------:R-:W3:Y:S02]  /*29d70*/  LDSM.16.MT88.4 R48, [R60+0xf000] ;  /* 0x00f000003c30783b */ /* 0x000ee40000004200 */
[----:B------:R-:W-:Y:S01]  /*29d80*/  FADD.FTZ R178, R171, R178 ;  /* 0x000000b2abb27221 */ /* 0x000fe20000010000 */
[C---:B------:R-:W-:Y:S04]  /*29d90*/  FADD.FTZ R181, R174.reuse, R181 ;  /* 0x000000b5aeb57221 */ /* 0x040fe80000010000 */
        /* <DEDUP_REMOVED lines=16> */
[----:B------:R-:W-:Y:S04]  /*29ea0*/  F2FP.F16.F32.PACK_AB R42, R172, R173 ;  /* 0x000000adac2a723e */ /* 0x000fe800000000ff */
[----:B------:R-:W-:Y:S01]  /*29eb0*/  MUFU.EX2 R72, R72 ;  /* 0x0000004800487308 */ /* 0x000fe20000000800 */
[C---:B------:R-:W-:Y:S01]  /*29ec0*/  F2FP.F16.F32.PACK_AB R41, R170.reuse, R171 ;  /* 0x000000abaa29723e */ /* 0x040fe200000000ff */
        /* <DEDUP_REMOVED lines=12> */
[----:B------:R-:W3:Y:S07]  /*29f90*/  LDSM.16.MT88.4 R48, [R60+0xf800] ;  /* 0x00f800003c30783b */ /* 0x000eee0000004200 */
[----:B------:R-:W-:Y:S01]  /*29fa0*/  MUFU.EX2 R68, R68 ;  /* 0x0000004400447308 */ /* 0x000fe20000000800 */
[C---:B--2---:R-:W-:Y:S09]  /*29fb0*/  HMMA.16816.F32 R12, R40.reuse, R52, R12 ;  /* 0x00000034280c723c */ /* 0x044ff2000000180c */
[----:B------:R-:W-:Y:S01]  /*29fc0*/  MUFU.EX2 R67, R67 ;  /* 0x0000004300437308 */ /* 0x000fe20000000800 */
[C---:B------:R-:W-:Y:S01]  /*29fd0*/  HMMA.16816.F32 R16, R40.reuse, R54, R16 ;  /* 0x000000362810723c */ /* 0x040fe20000001810 */
[----:B------:R-:W2:Y:S08]  /*29fe0*/  LDSM.16.MT88.4 R52, [R148+0xf800] ;  /* 0x00f800009434783b */ /* 0x000eb00000004200 */
[----:B------:R-:W1:Y:S01]  /*29ff0*/  MUFU.EX2 R66, R66 ;  /* 0x0000004200427308 */ /* 0x000e620000000800 */
[C---:B----4-:R-:W-:Y:S09]  /*2a000*/  HMMA.16816.F32 R20, R40.reuse, R56, R20 ;  /* 0x000000382814723c */ /* 0x050ff20000001814 */
[----:B------:R-:W-:Y:S01]  /*2a010*/  MUFU.EX2 R65, R65 ;  /* 0x0000004100417308 */ /* 0x000fe20000000800 */
[C---:B------:R-:W-:Y:S01]  /*2a020*/  HMMA.16816.F32 R24, R40.reuse, R58, R24 ;  /* 0x0000003a2818723c */ /* 0x040fe20000001818 */
[----:B------:R-:W-:Y:S08]  /*2a030*/  LDSM.16.MT88.4 R56, [R39+0x5800] ;  /* 0x005800002738783b */ /* 0x000ff00000004200 */
[----:B------:R-:W4:Y:S01]  /*2a040*/  MUFU.EX2 R64, R64 ;  /* 0x0000004000407308 */ /* 0x000f220000000800 */
[----:B-1----:R-:W-:Y:S01]  /*2a050*/  F2FP.F16.F32.PACK_AB R132, R66, R67 ;  /* 0x000000434284723e */ /* 0x002fe200000000ff */
[C---:B------:R-:W-:Y:S08]  /*2a060*/  HMMA.16816.F32 R28, R40.reuse, R44, R28 ;  /* 0x0000002c281c723c */ /* 0x040ff0000000181c */
[----:B------:R-:W-:Y:S01]  /*2a070*/  MUFU.EX2 R37, R37 ;  /* 0x0000002500257308 */ /* 0x000fe20000000800 */
[----:B------:R-:W-:Y:S01]  /*2a080*/  HMMA.16816.F32 R32, R40, R46, R32 ;  /* 0x0000002e2820723c */ /* 0x000fe20000001820 */
[----:B------:R-:W1:Y:S02]  /*2a090*/  LDSM.16.MT88.4 R44, [R140+0x5800] ;  /* 0x005800008c2c783b */ /* 0x000e640000004200 */
[C---:B------:R-:W-:Y:S01]  /*2a0a0*/  F2FP.F16.F32.PACK_AB R40, R124.reuse, R125 ;  /* 0x0000007d7c28723e */ /* 0x040fe200000000ff */
[----:B------:R-:W-:Y:S01]  /*2a0b0*/  FADD.FTZ R124, R124, R173 ;  /* 0x000000ad7c7c7221 */ /* 0x000fe20000010000 */
[----:B------:R-:W-:Y:S02]  /*2a0c0*/  F2FP.F16.F32.PACK_AB R42, R118, R121 ;  /* 0x00000079762a723e */ /* 0x000fe400000000ff */
[C---:B------:R-:W-:Y:S01]  /*2a0d0*/  F2FP.F16.F32.PACK_AB R41, R111.reuse, R115 ;  /* 0x000000736f29723e */ /* 0x040fe200000000ff */
[----:B------:R-:W-:Y:S01]  /*2a0e0*/  FADD.FTZ R111, R111, R170 ;  /* 0x000000aa6f6f7221 */ /* 0x000fe20000010000 */
[----:B------:R-:W-:Y:S01]  /*2a0f0*/  F2FP.F16.F32.PACK_AB R43, R109, R110 ;  /* 0x0000006e6d2b723e */ /* 0x000fe200000000ff */
[----:B------:R-:W-:Y:S01]  /*2a100*/  FADD.FTZ R124, R121, R124 ;  /* 0x0000007c797c7221 */ /* 0x000fe20000010000 */
[----:B----4-:R-:W-:Y:S01]  /*2a110*/  F2FP.F16.F32.PACK_AB R134, R64, R65 ;  /* 0x000000414086723e */ /* 0x010fe200000000ff */
[----:B------:R-:W-:Y:S02]  /*2a120*/  FADD.FTZ R111, R110, R111 ;  /* 0x0000006f6e6f7221 */ /* 0x000fe40000010000 */
[----:B------:R-:W-:Y:S02]  /*2a130*/  FADD.FTZ R118, R118, R124 ;  /* 0x0000007c76767221 */ /* 0x000fe40000010000 */
[C---:B---3--:R-:W-:Y:S03]  /*2a140*/  HMMA.16816.F32 R4, R40.reuse, R48, R4 ;  /* 0x000000302804723c */ /* 0x048fe60000001804 */
[----:B------:R-:W-:Y:S01]  /*2a150*/  FADD.FTZ R111, R109, R111 ;  /* 0x0000006f6d6f7221 */ /* 0x000fe20000010000 */
[----:B------:R-:W-:Y:S04]  /*2a160*/  FADD.FTZ R118, R106, R118 ;  /* 0x000000766a767221 */ /* 0x000fe80000010000 */
[C---:B------:R-:W-:Y:S01]  /*2a170*/  HMMA.16816.F32 R8, R40.reuse, R50, R8 ;  /* 0x000000322808723c */ /* 0x040fe20000001808 */
[----:B------:R-:W3:Y:S07]  /*2a180*/  LDSM.16.MT88.4 R48, [R60+0x10000] ;  /* 0x010000003c30783b */ /* 0x000eee0000004200 */
[C---:B--2---:R-:W-:Y:S08]  /*2a190*/  HMMA.16816.F32 R12, R40.reuse, R52, R12 ;  /* 0x00000034280c723c */ /* 0x044ff0000000180c */
[C---:B------:R-:W-:Y:S01]  /*2a1a0*/  HMMA.16816.F32 R16, R40.reuse, R54, R16 ;  /* 0x000000362810723c */ /* 0x040fe20000001810 */
[----:B------:R-:W2:Y:S07]  /*2a1b0*/  LDSM.16.MT88.4 R52, [R148+0x10000] ;  /* 0x010000009434783b */ /* 0x000eae0000004200 */
[C---:B-1----:R-:W-:Y:S08]  /*2a1c0*/  HMMA.16816.F32 R20, R40.reuse, R44, R20 ;  /* 0x0000002c2814723c */ /* 0x042ff00000001814 */
[C---:B------:R-:W-:Y:S01]  /*2a1d0*/  HMMA.16816.F32 R24, R40.reuse, R46, R24 ;  /* 0x0000002e2818723c */ /* 0x040fe20000001818 */
[----:B------:R-:W1:Y:S07]  /*2a1e0*/  LDSM.16.MT88.4 R44, [R140+0x6000] ;  /* 0x006000008c2c783b */ /* 0x000e6e0000004200 */
[C---:B------:R-:W-:Y:S03]  /*2a1f0*/  HMMA.16816.F32 R28, R40.reuse, R56, R28 ;  /* 0x00000038281c723c */ /* 0x040fe6000000181c */
[-CC-:B------:R-:W-:Y:S01]  /*2a200*/  FFMA.FTZ R56, R78, R3.reuse, -R62.reuse ;  /* 0x000000034e387223 */ /* 0x180fe2000001083e */
[-CC-:B------:R-:W-:Y:S04]  /*2a210*/  FFMA.FTZ R57, R77, R3.reuse, -R62.reuse ;  /* 0x000000034d397223 */ /* 0x180fe8000001083e */
[----:B------:R-:W-:Y:S01]  /*2a220*/  HMMA.16816.F32 R32, R40, R58, R32 ;  /* 0x0000003a2820723c */ /* 0x000fe20000001820 */
[----:B------:R-:W4:Y:S02]  /*2a230*/  MUFU.EX2 R56, R56 ;  /* 0x0000003800387308 */ /* 0x000f240000000800 */
[----:B------:R-:W-:Y:S01]  /*2a240*/  F2FP.F16.F32.PACK_AB R40, R105, R106 ;  /* 0x0000006a6928723e */ /* 0x000fe200000000ff */
[--C-:B------:R-:W-:Y:S01]  /*2a250*/  FFMA.FTZ R58, R76, R3, -R62.reuse ;  /* 0x000000034c3a7223 */ /* 0x100fe2000001083e */
[----:B------:R-:W-:Y:S01]  /*2a260*/  F2FP.F16.F32.PACK_AB R42, R97, R99 ;  /* 0x00000063612a723e */ /* 0x000fe200000000ff */
[----:B------:R-:W-:Y:S01]  /*2a270*/  FFMA.FTZ R59, R71, R3, -R62 ;  /* 0x00000003473b7223 */ /* 0x000fe2000001083e */
[----:B------:R-:W-:Y:S01]  /*2a280*/  F2FP.F16.F32.PACK_AB R41, R94, R96 ;  /* 0x000000605e29723e */ /* 0x000fe200000000ff */
[----:B------:R-:W-:Y:S01]  /*2a290*/  FADD.FTZ R96, R96, R111 ;  /* 0x0000006f60607221 */ /* 0x000fe20000010000 */
[----:B------:R-:W-:Y:S02]  /*2a2a0*/  F2FP.F16.F32.PACK_AB R43, R91, R92 ;  /* 0x0000005c5b2b723e */ /* 0x000fe400000000ff */
[----:B------:R-:W-:Y:S01]  /*2a2b0*/  MUFU.EX2 R57, R57 ;  /* 0x0000003900397308 */ /* 0x000fe20000000800 */
[----:B------:R-:W-:Y:S01]  /*2a2c0*/  FADD.FTZ R105, R105, R118 ;  /* 0x0000007669697221 */ /* 0x000fe20000010000 */
[----:B------:R-:W-:Y:S03]  /*2a2d0*/  FADD.FTZ R96, R94, R96 ;  /* 0x000000605e607221 */ /* 0x000fe60000010000 */
[----:B------:R-:W-:Y:S01]  /*2a2e0*/  FADD.FTZ R105, R99, R105 ;  /* 0x0000006963697221 */ /* 0x000fe20000010000 */
[C---:B---3--:R-:W-:Y:S04]  /*2a2f0*/  HMMA.16816.F32 R4, R40.reuse, R48, R4 ;  /* 0x000000302804723c */ /* 0x048fe80000001804 */
[----:B------:R-:W3:Y:S01]  /*2a300*/  MUFU.EX2 R58, R58 ;  /* 0x0000003a003a7308 */ /* 0x000ee20000000800 */
[----:B------:R-:W-:Y:S01]  /*2a310*/  FADD.FTZ R92, R92, R96 ;  /* 0x000000605c5c7221 */ /* 0x000fe20000010000 */
[----:B------:R-:W-:Y:S03]  /*2a320*/  FADD.FTZ R97, R97, R105 ;  /* 0x0000006961617221 */ /* 0x000fe60000010000 */
[----:B------:R-:W-:Y:S01]  /*2a330*/  FADD.FTZ R92, R91, R92 ;  /* 0x0000005c5b5c7221 */ /* 0x000fe20000010000 */
[C---:B------:R-:W-:Y:S01]  /*2a340*/  HMMA.16816.F32 R8, R40.reuse, R50, R8 ;  /* 0x000000322808723c */ /* 0x040fe20000001808 */
[----:B------:R-:W4:Y:S03]  /*2a350*/  LDSM.16.MT88.4 R48, [R39+0x6000] ;  /* 0x006000002730783b */ /* 0x000f260000004200 */
[----:B------:R-:W3:Y:S01]  /*2a360*/  MUFU.EX2 R59, R59 ;  /* 0x0000003b003b7308 */ /* 0x000ee20000000800 */
[----:B------:R-:W-:Y:S03]  /*2a370*/  FADD.FTZ R97, R87, R97 ;  /* 0x0000006157617221 */ /* 0x000fe60000010000 */
[C---:B--2---:R-:W-:Y:S08]  /*2a380*/  HMMA.16816.F32 R12, R40.reuse, R52, R12 ;  /* 0x00000034280c723c */ /* 0x044ff0000000180c */
[C---:B------:R-:W-:Y:S01]  /*2a390*/  HMMA.16816.F32 R16, R40.reuse, R54, R16 ;  /* 0x000000362810723c */ /* 0x040fe20000001810 */
[----:B------:R-:W2:Y:S07]  /*2a3a0*/  LDSM.16.MT88.4 R52, [R60+0x10800] ;  /* 0x010800003c34783b */ /* 0x000eae0000004200 */
[C---:B-1----:R-:W-:Y:S08]  /*2a3b0*/  HMMA.16816.F32 R20, R40.reuse, R44, R20 ;  /* 0x0000002c2814723c */ /* 0x042ff00000001814 */
[C---:B------:R-:W-:Y:S01]  /*2a3c0*/  HMMA.16816.F32 R24, R40.reuse, R46, R24 ;  /* 0x0000002e2818723c */ /* 0x040fe20000001818 */
[----:B------:R-:W1:Y:S07]  /*2a3d0*/  LDSM.16.MT88.4 R44, [R148+0x10800] ;  /* 0x01080000942c783b */ /* 0x000e6e0000004200 */
[C---:B----4-:R-:W-:Y:S08]  /*2a3e0*/  HMMA.16816.F32 R28, R40.reuse, R48, R28 ;  /* 0x00000030281c723c */ /* 0x050ff0000000181c */
[----:B------:R-:W-:Y:S01]  /*2a3f0*/  HMMA.16816.F32 R32, R40, R50, R32 ;  /* 0x000000322820723c */ /* 0x000fe20000001820 */
[----:B------:R-:W4:Y:S02]  /*2a400*/  LDSM.16.MT88.4 R48, [R140+0x6800] ;  /* 0x006800008c30783b */ /* 0x000f240000004200 */
[C---:B------:R-:W-:Y:S01]  /*2a410*/  F2FP.F16.F32.PACK_AB R40, R84.reuse, R87 ;  /* 0x000000575428723e */ /* 0x040fe200000000ff */
[----:B------:R-:W-:Y:S01]  /*2a420*/  FADD.FTZ R84, R84, R97 ;  /* 0x0000006154547221 */ /* 0x000fe20000010000 */
[----:B------:R-:W-:Y:S02]  /*2a430*/  F2FP.F16.F32.PACK_AB R42, R80, R81 ;  /* 0x00000051502a723e */ /* 0x000fe400000000ff */
[----:B------:R-:W-:Y:S01]  /*2a440*/  F2FP.F16.F32.PACK_AB R41, R56, R38 ;  /* 0x000000263829723e */ /* 0x000fe200000000ff */
[----:B------:R-:W-:Y:S01]  /*2a450*/  FADD.FTZ R38, R38, R92 ;  /* 0x0000005c26267221 */ /* 0x000fe20000010000 */
[----:B---3--:R-:W-:Y:S01]  /*2a460*/  F2FP.F16.F32.PACK_AB R43, R58, R57 ;  /* 0x000000393a2b723e */ /* 0x008fe200000000ff */
[----:B------:R-:W-:Y:S02]  /*2a470*/  FADD.FTZ R84, R81, R84 ;  /* 0x0000005451547221 */ /* 0x000fe40000010000 */
[----:B------:R-:W-:Y:S02]  /*2a480*/  FADD.FTZ R38, R56, R38 ;  /* 0x0000002638267221 */ /* 0x000fe40000010000 */
[----:B------:R-:W-:Y:S02]  /*2a490*/  FADD.FTZ R80, R80, R84 ;  /* 0x0000005450507221 */ /* 0x000fe40000010000 */
[C---:B--2---:R-:W-:Y:S03]  /*2a4a0*/  HMMA.16816.F32 R4, R40.reuse, R52, R4 ;  /* 0x000000342804723c */ /* 0x044fe60000001804 */
[----:B------:R-:W-:Y:S01]  /*2a4b0*/  FADD.FTZ R57, R57, R38 ;  /* 0x0000002639397221 */ /* 0x000fe20000010000 */
[----:B------:R-:W-:Y:S03]  /*2a4c0*/  FADD.FTZ R80, R75, R80 ;  /* 0x000000504b507221 */ /* 0x000fe60000010000 */
[----:B------:R-:W-:Y:S01]  /*2a4d0*/  FADD.FTZ R57, R58, R57 ;  /* 0x000000393a397221 */ /* 0x000fe20000010000 */
[C---:B------:R-:W-:Y:S01]  /*2a4e0*/  HMMA.16816.F32 R8, R40.reuse, R54, R8 ;  /* 0x000000362808723c */ /* 0x040fe20000001808 */
[----:B------:R-:W2:Y:S07]  /*2a4f0*/  LDSM.16.MT88.4 R52, [R39+0x6800] ;  /* 0x006800002734783b */ /* 0x000eae0000004200 */
[C---:B-1----:R-:W-:Y:S08]  /*2a500*/  HMMA.16816.F32 R12, R40.reuse, R44, R12 ;  /* 0x0000002c280c723c */ /* 0x042ff0000000180c */
[C---:B------:R-:W-:Y:S01]  /*2a510*/  HMMA.16816.F32 R16, R40.reuse, R46, R16 ;  /* 0x0000002e2810723c */ /* 0x040fe20000001810 */
[----:B------:R-:W1:Y:S07]  /*2a520*/  LDSM.16.MT88.4 R44, [R60+0x11000] ;  /* 0x011000003c2c783b */ /* 0x000e6e0000004200 */
[C---:B----4-:R-:W-:Y:S08]  /*2a530*/  HMMA.16816.F32 R20, R40.reuse, R48, R20 ;  /* 0x000000302814723c */ /* 0x050ff00000001814 */
[C---:B------:R-:W-:Y:S01]  /*2a540*/  HMMA.16816.F32 R24, R40.reuse, R50, R24 ;  /* 0x000000322818723c */ /* 0x040fe20000001818 */
[----:B------:R-:W3:Y:S07]  /*2a550*/  LDSM.16.MT88.4 R48, [R148+0x11000] ;  /* 0x011000009430783b */ /* 0x000eee0000004200 */
[C---:B--2---:R-:W-:Y:S01]  /*2a560*/  HMMA.16816.F32 R28, R40.reuse, R52, R28 ;  /* 0x00000034281c723c */ /* 0x044fe2000000181c */
[----:B------:R-:W-:Y:S07]  /*2a570*/  LDSM.16.MT88.4 R148, [R148+0x11800] ;  /* 0x011800009494783b */ /* 0x000fee0000004200 */
[----:B------:R-:W-:Y:S01]  /*2a580*/  HMMA.16816.F32 R32, R40, R54, R32 ;  /* 0x000000362820723c */ /* 0x000fe20000001820 */
[----:B------:R-:W2:Y:S02]  /*2a590*/  LDSM.16.MT88.4 R52, [R140+0x7000] ;  /* 0x007000008c34783b */ /* 0x000ea40000004200 */
[C---:B------:R-:W-:Y:S01]  /*2a5a0*/  F2FP.F16.F32.PACK_AB R40, R74.reuse, R75 ;  /* 0x0000004b4a28723e */ /* 0x040fe200000000ff */
[----:B------:R-:W-:Y:S01]  /*2a5b0*/  FADD.FTZ R74, R74, R80 ;  /* 0x000000504a4a7221 */ /* 0x000fe20000010000 */
[----:B------:R-:W-:Y:S02]  /*2a5c0*/  F2FP.F16.F32.PACK_AB R42, R72, R73 ;  /* 0x00000049482a723e */ /* 0x000fe400000000ff */
[----:B------:R-:W-:Y:S01]  /*2a5d0*/  F2FP.F16.F32.PACK_AB R41, R70, R59 ;  /* 0x0000003b4629723e */ /* 0x000fe200000000ff */
[----:B------:R-:W-:Y:S01]  /*2a5e0*/  FADD.FTZ R59, R59, R57 ;  /* 0x000000393b3b7221 */ /* 0x000fe20000010000 */
[----:B------:R-:W-:Y:S01]  /*2a5f0*/  F2FP.F16.F32.PACK_AB R43, R68, R69 ;  /* 0x00000045442b723e */ /* 0x000fe200000000ff */
[----:B------:R-:W-:Y:S01]  /*2a600*/  LDSM.16.MT88.4 R140, [R140+0x7800] ;  /* 0x007800008c8c783b */ /* 0x000fe20000004200 */
[----:B------:R-:W-:Y:S01]  /*2a610*/  FADD.FTZ R74, R73, R74 ;  /* 0x0000004a494a7221 */ /* 0x000fe20000010000 */
[----:B------:R-:W-:Y:S03]  /*2a620*/  FADD.FTZ R59, R70, R59 ;  /* 0x0000003b463b7221 */ /* 0x000fe60000010000 */
[----:B------:R-:W-:Y:S01]  /*2a630*/  FADD.FTZ R72, R72, R74 ;  /* 0x0000004a48487221 */ /* 0x000fe20000010000 */
[C---:B-1----:R-:W-:Y:S03]  /*2a640*/  HMMA.16816.F32 R4, R40.reuse, R44, R4 ;  /* 0x0000002c2804723c */ /* 0x042fe60000001804 */
[----:B------:R-:W-:Y:S01]  /*2a650*/  FADD.FTZ R69, R69, R59 ;  /* 0x0000003b45457221 */ /* 0x000fe20000010000 */
[----:B------:R-:W-:Y:S03]  /*2a660*/  FADD.FTZ R72, R67, R72 ;  /* 0x0000004843487221 */ /* 0x000fe60000010000 */
[----:B------:R-:W-:Y:S01]  /*2a670*/  FADD.FTZ R69, R68, R69 ;  /* 0x0000004544457221 */ /* 0x000fe20000010000 */
[C---:B------:R-:W-:Y:S01]  /*2a680*/  HMMA.16816.F32 R8, R40.reuse, R46, R8 ;  /* 0x0000002e2808723c */ /* 0x040fe20000001808 */
[----:B------:R-:W1:Y:S02]  /*2a690*/  LDSM.16.MT88.4 R44, [R39+0x7000] ;  /* 0x00700000272c783b */ /* 0x000e640000004200 */
[----:B------:R-:W-:Y:S04]  /*2a6a0*/  FADD.FTZ R66, R66, R72 ;  /* 0x0000004842427221 */ /* 0x000fe80000010000 */
[----:B------:R-:W-:Y:S01]  /*2a6b0*/  FADD.FTZ R66, R65, R66 ;  /* 0x0000004241427221 */ /* 0x000fe20000010000 */
[C---:B---3--:R-:W-:Y:S03]  /*2a6c0*/  HMMA.16816.F32 R12, R40.reuse, R48, R12 ;  /* 0x00000030280c723c */ /* 0x048fe6000000180c */
[-CC-:B------:R-:W-:Y:S01]  /*2a6d0*/  FFMA.FTZ R48, R63, R3.reuse, -R62.reuse ;  /* 0x000000033f307223 */ /* 0x180fe2000001083e */
[-CC-:B------:R-:W-:Y:S01]  /*2a6e0*/  FFMA.FTZ R49, R61, R3.reuse, -R62.reuse ;  /* 0x000000033d317223 */ /* 0x180fe2000001083e */
[----:B------:R-:W-:Y:S01]  /*2a6f0*/  FFMA.FTZ R62, R36, R3, -R62 ;  /* 0x00000003243e7223 */ /* 0x000fe2000001083e */
[----:B------:R-:W-:Y:S01]  /*2a700*/  FADD.FTZ R250, R64, R66 ;  /* 0x0000004240fa7221 */ /* 0x000fe20000010000 */
[----:B------:R-:W-:Y:S01]  /*2a710*/  IMAD.MOV.U32 R3, RZ, RZ, R2 ;  /* 0x000000ffff037224 */ /* 0x000fe200078e0002 */
[C---:B------:R-:W-:Y:S01]  /*2a720*/  HMMA.16816.F32 R16, R40.reuse, R50, R16 ;  /* 0x000000322810723c */ /* 0x040fe20000001810 */
[----:B------:R-:W-:Y:S07]  /*2a730*/  MUFU.EX2 R48, R48 ;  /* 0x0000003000307308 */ /* 0x000fee0000000800 */
[C---:B--2---:R-:W-:Y:S03]  /*2a740*/  HMMA.16816.F32 R20, R40.reuse, R52, R20 ;  /* 0x000000342814723c */ /* 0x044fe60000001814 */
[----:B------:R-:W2:Y:S05]  /*2a750*/  MUFU.EX2 R49, R49 ;  /* 0x0000003100317308 */ /* 0x000eaa0000000800 */
[C---:B------:R-:W-:Y:S05]  /*2a760*/  HMMA.16816.F32 R24, R40.reuse, R54, R24 ;  /* 0x000000362818723c */ /* 0x040fea0000001818 */
[----:B------:R-:W3:Y:S03]  /*2a770*/  MUFU.EX2 R62, R62 ;  /* 0x0000003e003e7308 */ /* 0x000ee60000000800 */
[C---:B-1----:R-:W-:Y:S03]  /*2a780*/  HMMA.16816.F32 R28, R40.reuse, R44, R28 ;  /* 0x0000002c281c723c */ /* 0x042fe6000000181c */
[C---:B--2---:R-:W-:Y:S01]  /*2a790*/  F2FP.F16.F32.PACK_AB R133, R49.reuse, R48 ;  /* 0x000000303185723e */ /* 0x044fe200000000ff */
[----:B------:R-:W-:Y:S04]  /*2a7a0*/  FADD.FTZ R48, R48, R69 ;  /* 0x0000004530307221 */ /* 0x000fe80000010000 */
[----:B------:R-:W-:Y:S03]  /*2a7b0*/  HMMA.16816.F32 R32, R40, R46, R32 ;  /* 0x0000002e2820723c */ /* 0x000fe60000001820 */
[C---:B---3--:R-:W-:Y:S01]  /*2a7c0*/  F2FP.F16.F32.PACK_AB R135, R62.reuse, R37 ;  /* 0x000000253e87723e */ /* 0x048fe200000000ff */
[----:B------:R-:W-:Y:S04]  /*2a7d0*/  FADD.FTZ R48, R49, R48 ;  /* 0x0000003031307221 */ /* 0x000fe80000010000 */
[----:B------:R-:W-:Y:S02]  /*2a7e0*/  FADD.FTZ R48, R37, R48 ;  /* 0x0000003025307221 */ /* 0x000fe40000010000 */
[C---:B------:R-:W-:Y:S01]  /*2a7f0*/  HMMA.16816.F32 R160, R132.reuse, R156, R4 ;  /* 0x0000009c84a0723c */ /* 0x040fe20000001804 */
[----:B------:R-:W1:Y:S04]  /*2a800*/  LDSM.16.MT88.4 R4, [R39+0x7800] ;  /* 0x007800002704783b */ /* 0x000e680000004200 */
[----:B------:R-:W-:Y:S03]  /*2a810*/  FADD.FTZ R249, R62, R48 ;  /* 0x000000303ef97221 */ /* 0x000fe60000010000 */
[C---:B------:R-:W-:Y:S08]  /*2a820*/  HMMA.16816.F32 R156, R132.reuse, R158, R8 ;  /* 0x0000009e849c723c */ /* 0x040ff00000001808 */
[C---:B------:R-:W-:Y:S08]  /*2a830*/  HMMA.16816.F32 R152, R132.reuse, R148, R12 ;  /* 0x000000948498723c */ /* 0x040ff0000000180c */
[C---:B------:R-:W-:Y:S08]  /*2a840*/  HMMA.16816.F32 R148, R132.reuse, R150, R16 ;  /* 0x000000968494723c */ /* 0x040ff00000001810 */
[C---:B------:R-:W-:Y:S08]  /*2a850*/  HMMA.16816.F32 R144, R132.reuse, R140, R20 ;  /* 0x0000008c8490723c */ /* 0x040ff00000001814 */
[C---:B------:R-:W-:Y:S08]  /*2a860*/  HMMA.16816.F32 R140, R132.reuse, R142, R24 ;  /* 0x0000008e848c723c */ /* 0x040ff00000001818 */
[C---:B-1----:R-:W-:Y:S08]  /*2a870*/  HMMA.16816.F32 R136, R132.reuse, R4, R28 ;  /* 0x000000048488723c */ /* 0x042ff0000000181c */
[----:B------:R-:W-:Y:S01]  /*2a880*/  HMMA.16816.F32 R132, R132, R6, R32 ;  /* 0x000000068484723c */ /* 0x000fe20000001820 */
[----:B------:R-:W-:Y:S08]  /*2a890*/  @!UPT UIADD3 URZ, UPT, UPT, URZ, URZ, URZ ;  /* 0x000000fffffff290 */ /* 0x000ff0000fffe0ff */
[----:B------:R-:W-:Y:S11]  /*2a8a0*/  @P0 BRA `(.L_x_2693) ;  /* 0xffffff7c00440947 */ /* 0x000ff6000383ffff */
.L_x_2686:
[----:B------:R-:W-:Y:S01]  /*2a8b0*/  @!UPT UIADD3 URZ, UPT, UPT, URZ, URZ, URZ ;  /* 0x000000fffffff290 */ /* 0x000fe2000fffe0ff */
        /* <DEDUP_REMOVED lines=11> */
.L_x_2707:
[----:B------:R-:W2:Y:S01]  /*2a970*/  S2R R4, SR_CgaCtaId ;  /* 0x0000000000047919 */ /* 0x000ea20000008800 */
[----:B---34-:R-:W-:Y:S01]  /*2a980*/  FADD.FTZ R249, R249, R3 ;  /* 0x00000003f9f97221 */ /* 0x018fe20000010000 */
[----:B------:R-:W-:Y:S01]  /*2a990*/  MOV R3, 0x400 ;  /* 0x0000040000037802 */ /* 0x000fe20000000f00 */
[----:B------:R-:W3:Y:S01]  /*2a9a0*/  MUFU.RCP R5, R9 ;  /* 0x0000000900057308 */ /* 0x000ee20000001000 */
[----:B------:R-:W-:Y:S02]  /*2a9b0*/  FSETP.NE.FTZ.AND P1, PT, R9, RZ, PT ;  /* 0x000000ff0900720b */ /* 0x000fe40003f35000 */
[----:B------:R-:W-:Y:S02]  /*2a9c0*/  FSETP.NE.FTZ.AND P0, PT, R249, RZ, PT ;  /* 0x000000fff900720b */ /* 0x000fe40003f15000 */
[----:B------:R-:W-:-:S03]  /*2a9d0*/  MOV R11, 0x10 ;  /* 0x00000010000b7802 */ /* 0x000fc60000000f00 */
[----:B------:R-:W4:Y:S01]  /*2a9e0*/  MUFU.RCP R8, R249 ;  /* 0x000000f900087308 */ /* 0x000f220000001000 */
[----:B------:R-:W-:Y:S02]  /*2a9f0*/  SEL R11, R11, 0xfffffff0, !P2 ;  /* 0xfffffff00b0b7807 */ /* 0x000fe40005000000 */
[----:B---3--:R-:W-:-:S05]  /*2aa00*/  FSEL R5, R5, 1, P1 ;  /* 0x3f80000005057808 */ /* 0x008fca0000800000 */
[C---:B------:R-:W-:Y:S01]  /*2aa10*/  FMUL.FTZ R160, R5.reuse, R160 ;  /* 0x000000a005a07220 */ /* 0x040fe20000410000 */
[C---:B------:R-:W-:Y:S01]  /*2aa20*/  FMUL.FTZ R161, R5.reuse, R161 ;  /* 0x000000a105a17220 */ /* 0x040fe20000410000 */
[C---:B------:R-:W-:Y:S01]  /*2aa30*/  FMUL.FTZ R156, R5.reuse, R156 ;  /* 0x0000009c059c7220 */ /* 0x040fe20000410000 */
[----:B----4-:R-:W-:Y:S01]  /*2aa40*/  FSEL R8, R8, 1, P0 ;  /* 0x3f80000008087808 */ /* 0x010fe20000000000 */
[C---:B------:R-:W-:Y:S01]  /*2aa50*/  FMUL.FTZ R157, R5.reuse, R157 ;  /* 0x0000009d059d7220 */ /* 0x040fe20000410000 */
[C---:B------:R-:W-:Y:S01]  /*2aa60*/  FMUL.FTZ R152, R5.reuse, R152 ;  /* 0x0000009805987220 */ /* 0x040fe20000410000 */
[C---:B------:R-:W-:Y:S01]  /*2aa70*/  FMUL.FTZ R153, R5.reuse, R153 ;  /* 0x0000009905997220 */ /* 0x040fe20000410000 */
[----:B--2---:R-:W-:Y:S01]  /*2aa80*/  LEA R3, R4, R3, 0x18 ;  /* 0x0000000304037211 */ /* 0x004fe200078ec0ff */
[C---:B------:R-:W-:Y:S01]  /*2aa90*/  FMUL.FTZ R162, R8.reuse, R162 ;  /* 0x000000a208a27220 */ /* 0x040fe20000410000 */
[----:B------:R-:W2:Y:S01]  /*2aaa0*/  S2R R4, SR_TID.X ;  /* 0x0000000000047919 */ /* 0x000ea20000002100 */
        /* <DEDUP_REMOVED lines=15> */
[C---:B------:R-:W-:Y:S01]  /*2aba0*/  FMUL.FTZ R148, R5.reuse, R148 ;  /* 0x0000009405947220 */ /* 0x040fe20000410000 */
[----:B------:R-:W-:Y:S01]  /*2abb0*/  FMUL.FTZ R149, R5, R149 ;  /* 0x0000009505957220 */ /* 0x000fe20000410000 */
[----:B------:R-:W-:Y:S01]  /*2abc0*/  F2FP.F16.F32.PACK_AB R160, R161, R160 ;  /* 0x000000a0a1a0723e */ /* 0x000fe200000000ff */
[----:B------:R-:W-:Y:S01]  /*2abd0*/  FMUL.FTZ R144, R5, R144 ;  /* 0x0000009005907220 */ /* 0x000fe20000410000 */
[----:B------:R-:W-:Y:S01]  /*2abe0*/  F2FP.F16.F32.PACK_AB R162, R163, R162 ;  /* 0x000000a2a3a2723e */ /* 0x000fe200000000ff */
[C---:B------:R-:W-:Y:S01]  /*2abf0*/  FMUL.FTZ R145, R5.reuse, R145 ;  /* 0x0000009105917220 */ /* 0x040fe20000410000 */
[----:B------:R-:W-:Y:S01]  /*2ac00*/  F2FP.F16.F32.PACK_AB R134, R8, R134 ;  /* 0x000000860886723e */ /* 0x000fe200000000ff */
[----:B------:R-:W-:Y:S01]  /*2ac10*/  FMUL.FTZ R140, R5, R140 ;  /* 0x0000008c058c7220 */ /* 0x000fe20000410000 */
[----:B------:R-:W-:Y:S01]  /*2ac20*/  F2FP.F16.F32.PACK_AB R156, R157, R156 ;  /* 0x0000009c9d9c723e */ /* 0x000fe200000000ff */
[----:B------:R-:W-:Y:S01]  /*2ac30*/  FMUL.FTZ R141, R5, R141 ;  /* 0x0000008d058d7220 */ /* 0x000fe20000410000 */
[----:B------:R-:W-:Y:S01]  /*2ac40*/  F2FP.F16.F32.PACK_AB R158, R159, R158 ;  /* 0x0000009e9f9e723e */ /* 0x000fe200000000ff */
[C---:B------:R-:W-:Y:S01]  /*2ac50*/  FMUL.FTZ R136, R5.reuse, R136 ;  /* 0x0000008805887220 */ /* 0x040fe20000410000 */
[C---:B------:R-:W-:Y:S01]  /*2ac60*/  FMUL.FTZ R137, R5.reuse, R137 ;  /* 0x0000008905897220 */ /* 0x040fe20000410000 */
[C---:B------:R-:W-:Y:S01]  /*2ac70*/  FMUL.FTZ R132, R5.reuse, R132 ;  /* 0x0000008405847220 */ /* 0x040fe20000410000 */
[----:B------:R-:W-:Y:S01]  /*2ac80*/  FMUL.FTZ R5, R5, R133 ;  /* 0x0000008505057220 */ /* 0x000fe20000410000 */
[----:B------:R-:W-:-:S02]  /*2ac90*/  F2FP.F16.F32.PACK_AB R152, R153, R152 ;  /* 0x000000989998723e */ /* 0x000fc400000000ff */
[C---:B--2---:R-:W-:Y:S02]  /*2aca0*/  SHF.L.U32 R10, R4.reuse, 0x4, RZ ;  /* 0x00000004040a7819 */ /* 0x044fe400000006ff */
[----:B------:R-:W-:Y:S02]  /*2acb0*/  R2P PR, R4, 0x18 ;  /* 0x0000001804007804 */ /* 0x000fe40000000000 */
[----:B------:R-:W-:Y:S02]  /*2acc0*/  LOP3.LUT R10, R10, 0x1c0, RZ, 0xc0, !PT ;  /* 0x000001c00a0a7812 */ /* 0x000fe400078ec0ff */
[----:B------:R-:W-:Y:S02]  /*2acd0*/  F2FP.F16.F32.PACK_AB R154, R155, R154 ;  /* 0x0000009a9b9a723e */ /* 0x000fe400000000ff */
[----:B-----5:R-:W-:Y:S02]  /*2ace0*/  LOP3.LUT R10, R10, 0x38, R169, 0xf8, !PT ;  /* 0x000000380a0a7812 */ /* 0x020fe400078ef8a9 */
[----:B------:R-:W-:-:S02]  /*2acf0*/  SEL R6, R6, 0xffffffe0, !P3 ;  /* 0xffffffe006067807 */ /* 0x000fc40005800000 */
[----:B------:R-:W-:Y:S02]  /*2ad00*/  LOP3.LUT R10, R10, R168, R220, 0xfe, !PT ;  /* 0x000000a80a0a7212 */ /* 0x000fe400078efedc */
[----:B------:R-:W-:Y:S02]  /*2ad10*/  F2FP.F16.F32.PACK_AB R148, R149, R148 ;  /* 0x000000949594723e */ /* 0x000fe400000000ff */
[----:B------:R-:W-:Y:S01]  /*2ad20*/  F2FP.F16.F32.PACK_AB R150, R151, R150 ;  /* 0x000000969796723e */ /* 0x000fe200000000ff */
[----:B------:R-:W-:Y:S01]  /*2ad30*/  IMAD R10, R10, 0x2, R3 ;  /* 0x000000020a0a7824 */ /* 0x000fe200078e0203 */
[----:B------:R-:W-:Y:S02]  /*2ad40*/  F2FP.F16.F32.PACK_AB R144, R145, R144 ;  /* 0x000000909190723e */ /* 0x000fe400000000ff */
[----:B------:R-:W-:Y:S01]  /*2ad50*/  F2FP.F16.F32.PACK_AB R146, R147, R146 ;  /* 0x000000929392723e */ /* 0x000fe200000000ff */
[----:B------:R-:W-:Y:S01]  /*2ad60*/  IMAD.IADD R12, R6, 0x1, R10 ;  /* 0x00000001060c7824 */ /* 0x000fe200078e020a */
[C---:B------:R-:W-:Y:S01]  /*2ad70*/  IADD3 R13, PT, PT, R10.reuse, 0x40, RZ ;  /* 0x000000400a0d7810 */ /* 0x040fe20007ffe0ff */
[----:B------:R-:W-:Y:S01]  /*2ad80*/  STS [R10], R160 ;  /* 0x000000a00a007388 */ /* 0x000fe20000000800 */
[C---:B------:R-:W-:Y:S01]  /*2ad90*/  IADD3 R8, PT, PT, R11.reuse, R10, RZ ;  /* 0x0000000a0b087210 */ /* 0x040fe20007ffe0ff */
[----:B------:R-:W-:Y:S01]  /*2ada0*/  IMAD.IADD R14, R11, 0x1, R12 ;  /* 0x000000010b0e7824 */ /* 0x000fe200078e020c */
[----:B------:R-:W-:Y:S01]  /*2adb0*/  @P4 IADD3 R13, PT, PT, R10, -0x40, RZ ;  /* 0xffffffc00a0d4810 */ /* 0x000fe20007ffe0ff */
[----:B------:R-:W-:Y:S01]  /*2adc0*/  STS [R10+0x400], R162 ;  /* 0x000400a20a007388 */ /* 0x000fe20000000800 */
[----:B------:R-:W-:-:S02]  /*2add0*/  F2FP.F16.F32.PACK_AB R140, R141, R140 ;  /* 0x0000008c8d8c723e */ /* 0x000fc400000000ff */
[----:B------:R-:W-:Y:S01]  /*2ade0*/  IADD3 R6, PT, PT, R6, R13, RZ ;  /* 0x0000000d06067210 */ /* 0x000fe20007ffe0ff */
[----:B------:R-:W-:Y:S01]  /*2adf0*/  STS [R8], R156 ;  /* 0x0000009c08007388 */ /* 0x000fe20000000800 */
[----:B------:R-:W-:Y:S02]  /*2ae00*/  F2FP.F16.F32.PACK_AB R142, R143, R142 ;  /* 0x0000008e8f8e723e */ /* 0x000fe400000000ff */
[----:B------:R-:W-:Y:S01]  /*2ae10*/  F2FP.F16.F32.PACK_AB R136, R137, R136 ;  /* 0x000000888988723e */ /* 0x000fe200000000ff */
[----:B------:R2:W-:Y:S01]  /*2ae20*/  STS [R8+0x400], R158 ;  /* 0x0004009e08007388 */ /* 0x0005e20000000800 */
[----:B------:R-:W-:Y:S02]  /*2ae30*/  F2FP.F16.F32.PACK_AB R138, R139, R138 ;  /* 0x0000008a8b8a723e */ /* 0x000fe400000000ff */
[----:B------:R-:W-:Y:S01]  /*2ae40*/  F2FP.F16.F32.PACK_AB R5, R5, R132 ;  /* 0x000000840505723e */ /* 0x000fe200000000ff */
[----:B------:R-:W-:Y:S04]  /*2ae50*/  STS [R12], R152 ;  /* 0x000000980c007388 */ /* 0x000fe80000000800 */
[----:B------:R-:W-:Y:S04]  /*2ae60*/  STS [R12+0x400], R154 ;  /* 0x0004009a0c007388 */ /* 0x000fe80000000800 */
[----:B------:R-:W-:Y:S04]  /*2ae70*/  STS [R14], R148 ;  /* 0x000000940e007388 */ /* 0x000fe80000000800 */
[----:B------:R-:W-:Y:S04]  /*2ae80*/  STS [R14+0x400], R150 ;  /* 0x000400960e007388 */ /* 0x000fe80000000800 */
[----:B------:R-:W-:Y:S04]  /*2ae90*/  STS [R13], R144 ;  /* 0x000000900d007388 */ /* 0x000fe80000000800 */
[----:B------:R-:W-:Y:S01]  /*2aea0*/  STS [R13+0x400], R146 ;  /* 0x000400920d007388 */ /* 0x000fe20000000800 */
[C---:B--2---:R-:W-:Y:S01]  /*2aeb0*/  IMAD.IADD R8, R11.reuse, 0x1, R13 ;  /* 0x000000010b087824 */ /* 0x044fe200078e020d */
[----:B------:R-:W-:-:S04]  /*2aec0*/  IADD3 R11, PT, PT, R11, R6, RZ ;  /* 0x000000060b0b7210 */ /* 0x000fc80007ffe0ff */
[----:B------:R-:W-:Y:S04]  /*2aed0*/  STS [R8], R140 ;  /* 0x0000008c08007388 */ /* 0x000fe80000000800 */
[----:B------:R-:W-:Y:S04]  /*2aee0*/  STS [R8+0x400], R142 ;  /* 0x0004008e08007388 */ /* 0x000fe80000000800 */
[----:B------:R-:W-:Y:S04]  /*2aef0*/  STS [R6], R136 ;  /* 0x0000008806007388 */ /* 0x000fe80000000800 */
[----:B------:R-:W-:Y:S04]  /*2af00*/  STS [R6+0x400], R138 ;  /* 0x0004008a06007388 */ /* 0x000fe80000000800 */
[----:B------:R2:W-:Y:S04]  /*2af10*/  STS [R11], R5 ;  /* 0x000000050b007388 */ /* 0x0005e80000000800 */
[----:B------:R3:W-:Y:S04]  /*2af20*/  STS [R11+0x400], R134 ;  /* 0x000400860b007388 */ /* 0x0007e80000000800 */
[----:B------:R-:W4:Y:S04]  /*2af30*/  LD.E.64 R28, desc[UR4][R164.64+0x88] ;  /* 0x00008804a41c7980 */ /* 0x000f28000c101b00 */
[----:B--2---:R-:W2:Y:S01]  /*2af40*/  LD.E.U8 R5, desc[UR4][R164.64+0x1c8] ;  /* 0x0001c804a4057980 */ /* 0x004ea2000c101100 */
[----:B------:R-:W1:Y:S01]  /*2af50*/  @P0 MUFU.LG2 R249, R249 ;  /* 0x000000f900f90308 */ /* 0x000e620000000c00 */
[----:B--2---:R-:W-:-:S13]  /*2af60*/  ISETP.NE.AND P3, PT, R5, RZ, PT ;  /* 0x000000ff0500720c */ /* 0x004fda0003f65270 */
[----:B------:R-:W2:Y:S04]  /*2af70*/  @!P3 LD.E R8, desc[UR4][R164.64+0x60] ;  /* 0x00006004a408b980 */ /* 0x000ea8000c101900 */
[----:B------:R-:W3:Y:S01]  /*2af80*/  @!P3 LD.E R26, desc[UR4][R164.64+0xb4] ;  /* 0x0000b404a41ab980 */ /* 0x000ee2000c101900 */
[----:B------:R-:W4:Y:S01]  /*2af90*/  @P1 MUFU.LG2 R9, R9 ;  /* 0x0000000900091308 */ /* 0x000f220000000c00 */
[----:B------:R-:W-:-:S04]  /*2afa0*/  SHF.L.U32 R5, R4, 0x3, RZ ;  /* 0x0000000304057819 */ /* 0x000fc800000006ff */
[----:B------:R-:W-:Y:S02]  /*2afb0*/  LOP3.LUT R10, R5, 0x1c0, RZ, 0xc0, !PT ;  /* 0x000001c0050a7812 */ /* 0x000fe400078ec0ff */
[----:B------:R-:W-:Y:S02]  /*2afc0*/  ISETP.NE.AND P2, PT, R238, -0x1, PT ;  /* 0xffffffffee00780c */ /* 0x000fe40003f45270 */
[----:B------:R-:W-:Y:S01]  /*2afd0*/  LOP3.LUT R10, R10, 0x38, R4, 0xf8, !PT ;  /* 0x000000380a0a7812 */ /* 0x000fe200078ef804 */
[----:B-1----:R-:W-:-:S03]  /*2afe0*/  @P0 FMUL.FTZ R249, R249, 0.69314718246459960938 ;  /* 0x3f317218f9f90820 */ /* 0x002fc60000410000 */
[--C-:B------:R-:W-:Y:S01]  /*2aff0*/  LOP3.LUT R10, R10, 0x38, R5.reuse, 0x78, !PT ;  /* 0x000000380a0a7812 */ /* 0x100fe200078e7805 */
[----:B------:R-:W-:Y:S01]  /*2b000*/  BSSY.RECONVERGENT B0, `(.L_x_2695) ;  /* 0x0000015000007945 */ /* 0x000fe20003800200 */
[----:B------:R-:W-:Y:S02]  /*2b010*/  LOP3.LUT R167, R167, 0x30, RZ, 0xc0, !PT ;  /* 0x00000030a7a77812 */ /* 0x000fe400078ec0ff */
[----:B------:R-:W-:Y:S01]  /*2b020*/  SHF.R.U32.HI R6, RZ, 0x2, R4 ;  /* 0x00000002ff067819 */ /* 0x000fe20000011604 */
[----:B----4-:R-:W-:Y:S01]  /*2b030*/  @P1 FMUL.FTZ R9, R9, 0.69314718246459960938 ;  /* 0x3f31721809091820 */ /* 0x010fe20000410000 */
[----:B------:R-:W-:Y:S01]  /*2b040*/  LOP3.LUT R10, R10, 0x1e00, R5, 0xf8, !PT ;  /* 0x00001e000a0a7812 */ /* 0x000fe200078ef805 */
[----:B------:R-:W-:Y:S01]  /*2b050*/  IMAD.MOV.U32 R25, RZ, RZ, 0x7f800000 ;  /* 0x7f800000ff197424 */ /* 0x000fe200078e00ff */
[----:B------:R-:W-:Y:S01]  /*2b060*/  MOV R24, 0x7f800000 ;  /* 0x7f80000000187802 */ /* 0x000fe20000000f00 */
[----:B------:R-:W-:Y:S01]  /*2b070*/  @P0 FFMA.FTZ R24, R7, R0, R249 ;  /* 0x0000000007180223 */ /* 0x000fe200000100f9 */
[----:B------:R-:W-:Y:S01]  /*2b080*/  LOP3.LUT R6, R167, 0x7, R6, 0xf8, !PT ;  /* 0x00000007a7067812 */ /* 0x000fe200078ef806 */
[----:B------:R-:W-:Y:S01]  /*2b090*/  @P1 FFMA.FTZ R25, R7, R2, R9 ;  /* 0x0000000207191223 */ /* 0x000fe20000010009 */
[----:B------:R-:W-:Y:S01]  /*2b0a0*/  LEA R3, R10, R3, 0x1 ;  /* 0x000000030a037211 */ /* 0x000fe200078e08ff */
[----:B------:R-:W-:-:S02]  /*2b0b0*/  @P2 IMAD R0, R29, R238, RZ ;  /* 0x000000ee1d002224 */ /* 0x000fc400078e02ff */
[----:B------:R-:W-:-:S04]  /*2b0c0*/  @P2 IMAD.WIDE.U32 R30, R28, R238, RZ ;  /* 0x000000ee1c1e2225 */ /* 0x000fc800078e00ff */
[----:B--2---:R-:W-:-:S04]  /*2b0d0*/  @!P3 IMAD R8, R8, R234, R233 ;  /* 0x000000ea0808b224 */ /* 0x004fc800078e02e9 */
[----:B---3--:R-:W-:Y:S01]  /*2b0e0*/  @!P3 IMAD R26, R8, R26, RZ ;  /* 0x0000001a081ab224 */ /* 0x008fe200078e02ff */
[----:B------:R-:W-:Y:S06]  /*2b0f0*/  @!P3 BRA `(.L_x_2696) ;  /* 0x000000000014b947 */ /* 0x000fec0003800000 */
[----:B------:R-:W2:Y:S04]  /*2b100*/  @!P2 LD.E R2, desc[UR4][R164.64+0xb4] ;  /* 0x0000b404a402a980 */ /* 0x000ea8000c101900 */
[----:B------:R-:W3:Y:S01]  /*2b110*/  LD.E R7, desc[UR4][R164.64+0xd4] ;  /* 0x0000d404a4077980 */ /* 0x000ee2000c101900 */
[----:B--2---:R-:W-:Y:S02]  /*2b120*/  @!P2 IMAD R238, R2, R234, RZ ;  /* 0x000000ea02eea224 */ /* 0x004fe400078e02ff */
[----:B---3--:R-:W-:-:S05]  /*2b130*/  IMAD R7, R7, R233, RZ ;  /* 0x000000e907077224 */ /* 0x008fca00078e02ff */
[----:B------:R-:W-:Y:S02]  /*2b140*/  IADD3 R26, PT, PT, R7, R238, RZ ;  /* 0x000000ee071a7210 */ /* 0x000fe40007ffe0ff */
.L_x_2696:
[----:B------:R-:W-:Y:S05]  /*2b150*/  BSYNC.RECONVERGENT B0 ;  /* 0x0000000000007941 */ /* 0x000fea0003800200 */
.L_x_2695:
        /* <DEDUP_REMOVED lines=14> */
[----:B------:R-:W-:Y:S02]  /*2b240*/  IMAD.IADD R26, R235, 0x1, R26 ;  /* 0x00000001eb1a7824 */ /* 0x000fe400078e021a */
[----:B------:R-:W-:Y:S02]  /*2b250*/  IMAD.IADD R2, R237, 0x1, -R235 ;  /* 0x00000001ed027824 */ /* 0x000fe400078e0aeb */
[C---:B------:R-:W-:Y:S01]  /*2b260*/  VIADD R7, R6.reuse, 0x8 ;  /* 0x0000000806077836 */ /* 0x040fe20000000000 */
[C---:B-1----:R-:W-:Y:S02]  /*2b270*/  IADD3 R3, P0, PT, R6.reuse, R26, RZ ;  /* 0x0000001a06037210 */ /* 0x042fe40007f1e0ff */
[-C--:B------:R-:W-:Y:S02]  /*2b280*/  ISETP.GE.AND P3, PT, R6, R2.reuse, PT ;  /* 0x000000020600720c */ /* 0x080fe40003f66270 */
[----:B------:R-:W-:Y:S02]  /*2b290*/  ISETP.GE.AND P1, PT, R7, R2, PT ;  /* 0x000000020700720c */ /* 0x000fe40003f26270 */
[----:B------:R-:W-:-:S02]  /*2b2a0*/  LEA.HI.X.SX32 R26, R26, RZ, 0x1, P0 ;  /* 0x000000ff1a1a7211 */ /* 0x000fc400000f0eff */
[----:B-----5:R-:W-:-:S04]  /*2b2b0*/  LEA R2, P0, R3, R38, 0x2 ;  /* 0x0000002603027211 */ /* 0x020fc800078010ff */
[----:B------:R-:W-:-:S05]  /*2b2c0*/  LEA.HI.X R3, R3, R39, R26, 0x2, P0 ;  /* 0x0000002703037211 */ /* 0x000fca00000f141a */
[----:B------:R1:W-:Y:S04]  /*2b2d0*/  @!P3 ST.E desc[UR4][R2.64], R25 ;  /* 0x000000190200b985 */ /* 0x0003e8000c101904 */
[----:B------:R1:W-:Y:S02]  /*2b2e0*/  @!P1 ST.E desc[UR4][R2.64+0x20], R24 ;  /* 0x0000201802009985 */ /* 0x0003e4000c101904 */
.L_x_2698:
[----:B------:R-:W-:Y:S05]  /*2b2f0*/  BSYNC.RECONVERGENT B0 ;  /* 0x0000000000007941 */ /* 0x000fea0003800200 */
.L_x_2697:
[----:B-1----:R-:W2:Y:S01]  /*2b300*/  LD.E R164, desc[UR4][R164.64+0xc0] ;  /* 0x0000c004a4a47980 */ /* 0x002ea2000c101900 */
[----:B------:R-:W-:Y:S01]  /*2b310*/  LOP3.LUT R6, R5, 0x38, RZ, 0xc0, !PT ;  /* 0x0000003805067812 */ /* 0x000fe200078ec0ff */
[-C--:B-----5:R-:W-:Y:S01]  /*2b320*/  @!P2 IMAD R2, R37, R234.reuse, RZ ;  /* 0x000000ea2502a224 */ /* 0x0a0fe200078e02ff */
[----:B------:R-:W-:Y:S01]  /*2b330*/  SHF.R.U32.HI R4, RZ, 0x3, R4 ;  /* 0x00000003ff047819 */ /* 0x000fe20000011604 */
[----:B------:R-:W-:Y:S01]  /*2b340*/  IMAD.MOV.U32 R7, RZ, RZ, RZ ;  /* 0x000000ffff077224 */ /* 0x000fe200078e00ff */
[----:B------:R-:W-:Y:S01]  /*2b350*/  IADD3 R237, PT, PT, -R235, R237, RZ ;  /* 0x000000edebed7210 */ /* 0x000fe20007ffe1ff */
[----:B------:R-:W-:Y:S01]  /*2b360*/  @!P2 IMAD.WIDE.U32 R36, R36, R234, RZ ;  /* 0x000000ea2424a225 */ /* 0x000fe200078e00ff */
[----:B------:R-:W-:Y:S03]  /*2b370*/  BSSY.RECONVERGENT B0, `(.L_x_2699) ;  /* 0x0000027000007945 */ /* 0x000fe60003800200 */
[----:B------:R-:W-:-:S02]  /*2b380*/  IMAD R5, R35, R233, RZ ;  /* 0x000000e923057224 */ /* 0x000fc400078e02ff */
[----:B------:R-:W-:Y:S01]  /*2b390*/  @!P2 IMAD.MOV.U32 R3, RZ, RZ, R36 ;  /* 0x000000ffff03a224 */ /* 0x000fe200078e0024 */
[----:B------:R-:W-:Y:S01]  /*2b3a0*/  @P2 MOV R3, R30 ;  /* 0x0000001e00032202 */ /* 0x000fe20000000f00 */
[----:B------:R-:W-:-:S04]  /*2b3b0*/  IMAD.WIDE.U32 R34, R34, R233, RZ ;  /* 0x000000e922227225 */ /* 0x000fc800078e00ff */
[----:B------:R-:W-:Y:S02]  /*2b3c0*/  @!P2 IMAD.IADD R2, R37, 0x1, R2 ;  /* 0x000000012502a824 */ /* 0x000fe400078e0202 */
[----:B------:R-:W-:Y:S01]  /*2b3d0*/  @P2 IMAD.IADD R2, R31, 0x1, R0 ;  /* 0x000000011f022824 */ /* 0x000fe200078e0200 */
[----:B------:R-:W-:Y:S01]  /*2b3e0*/  IADD3 R0, PT, PT, R4, 0x30, RZ ;  /* 0x0000003004007810 */ /* 0x000fe20007ffe0ff */
[----:B------:R-:W-:Y:S01]  /*2b3f0*/  IMAD.IADD R5, R35, 0x1, R5 ;  /* 0x0000000123057824 */ /* 0x000fe200078e0205 */
[----:B--2---:R-:W-:Y:S01]  /*2b400*/  ISETP.GE.AND P1, PT, R6, R164, PT ;  /* 0x000000a40600720c */ /* 0x004fe20003f26270 */
[----:B------:R-:W-:-:S03]  /*2b410*/  IMAD.WIDE.U32 R6, R235, R28, R6 ;  /* 0x0000001ceb067225 */ /* 0x000fc600078e0006 */
[----:B------:R-:W-:Y:S01]  /*2b420*/  ISETP.GE.OR P0, PT, R4, R237, P1 ;  /* 0x000000ed0400720c */ /* 0x000fe20000f06670 */
[----:B------:R-:W-:Y:S01]  /*2b430*/  IMAD R235, R29, R235, RZ ;  /* 0x000000eb1deb7224 */ /* 0x000fe200078e02ff */
[----:B------:R-:W-:Y:S02]  /*2b440*/  IADD3 R6, P3, P2, R34, R6, R3 ;  /* 0x0000000622067210 */ /* 0x000fe40007a7e003 */
[C---:B------:R-:W-:Y:S02]  /*2b450*/  IADD3 R3, PT, PT, R4.reuse, 0x10, RZ ;  /* 0x0000001004037810 */ /* 0x040fe40007ffe0ff */
[----:B------:R-:W-:Y:S02]  /*2b460*/  IADD3 R235, PT, PT, R7, R235, RZ ;  /* 0x000000eb07eb7210 */ /* 0x000fe40007ffe0ff */
[----:B------:R-:W-:Y:S02]  /*2b470*/  ISETP.GE.OR P4, PT, R3, R237, P1 ;  /* 0x000000ed0300720c */ /* 0x000fe40000f86670 */
[----:B------:R-:W-:Y:S01]  /*2b480*/  IADD3.X R7, PT, PT, R5, R235, R2, P3, P2 ;  /* 0x000000eb05077210 */ /* 0x000fe20001fe4402 */
[----:B------:R-:W-:-:S02]  /*2b490*/  VIADD R2, R4, 0x20 ;  /* 0x0000002004027836 */ /* 0x000fc40000000000 */
[----:B------:R-:W-:Y:S02]  /*2b4a0*/  @!P0 IMAD R5, R29, R4, RZ ;  /* 0x000000041d058224 */ /* 0x000fe400078e02ff */
[----:B------:R-:W-:Y:S01]  /*2b4b0*/  @!P0 IMAD.WIDE.U32 R24, R4, R28, R6 ;  /* 0x0000001c04188225 */ /* 0x000fe200078e0006 */
[-C--:B------:R-:W-:Y:S02]  /*2b4c0*/  ISETP.GE.OR P3, PT, R2, R237.reuse, P1 ;  /* 0x000000ed0200720c */ /* 0x080fe40000f66670 */
[----:B------:R-:W-:Y:S01]  /*2b4d0*/  ISETP.GE.OR P1, PT, R0, R237, P1 ;  /* 0x000000ed0000720c */ /* 0x000fe20000f26670 */
[----:B------:R-:W-:Y:S01]  /*2b4e0*/  @!P0 IMAD.IADD R5, R25, 0x1, R5 ;  /* 0x0000000119058824 */ /* 0x000fe200078e0205 */
[----:B------:R-:W-:-:S04]  /*2b4f0*/  @!P0 LEA R26, P2, R24, R32, 0x1 ;  /* 0x00000020181a8211 */ /* 0x000fc800078408ff */
[----:B------:R-:W-:-:S05]  /*2b500*/  @!P0 LEA.HI.X R27, R24, R33, R5, 0x1, P2 ;  /* 0x00000021181b8211 */ /* 0x000fca00010f0c05 */
[----:B------:R1:W-:Y:S01]  /*2b510*/  @!P0 ST.E.128 desc[UR4][R26.64], R20 ;  /* 0x000000141a008985 */ /* 0x0003e2000c101d04 */
[----:B------:R-:W-:Y:S05]  /*2b520*/  @P4 BRA `(.L_x_2700) ;  /* 0x00000000002c4947 */ /* 0x000fea0003800000 */
[----:B------:R-:W-:Y:S01]  /*2b530*/  IADD3 R2, P0, PT, R4, 0x10, RZ ;  /* 0x0000001004027810 */ /* 0x000fe20007f1e0ff */
        /* <DEDUP_REMOVED lines=10> */
.L_x_2700:
[----:B------:R-:W-:Y:S05]  /*2b5e0*/  BSYNC.RECONVERGENT B0 ;  /* 0x0000000000007941 */ /* 0x000fea0003800200 */
.L_x_2699:
[----:B------:R-:W-:Y:S04]  /*2b5f0*/  BSSY.RECONVERGENT B0, `(.L_x_2701) ;  /* 0x000000d000007945 */ /* 0x000fe80003800200 */
[----:B------:R-:W-:Y:S05]  /*2b600*/  @P3 BRA `(.L_x_2702) ;  /* 0x00000000002c3947 */ /* 0x000fea0003800000 */
[----:B--2---:R-:W-:Y:S01]  /*2b610*/  IADD3 R2, P0, PT, R4, 0x20, RZ ;  /* 0x0000002004027810 */ /* 0x004fe20007f1e0ff */
[----:B---3--:R-:W-:Y:S01]  /*2b620*/  IMAD.MOV.U32 R16, RZ, RZ, R6 ;  /* 0x000000ffff107224 */ /* 0x008fe200078e0006 */
        /* <DEDUP_REMOVED lines=9> */
.L_x_2702:
[----:B------:R-:W-:Y:S05]  /*2b6c0*/  BSYNC.RECONVERGENT B0 ;  /* 0x0000000000007941 */ /* 0x000fea0003800200 */
.L_x_2701:
[----:B--2---:R-:W-:Y:S02]  /*2b6d0*/  MOV R2, R232 ;  /* 0x000000e800027202 */ /* 0x004fe40000000f00 */
[----:B------:R-:W-:-:S04]  /*2b6e0*/  MOV R3, 0x0 ;  /* 0x0000000000037802 */ /* 0x000fc80000000f00 */
[----:B-1-34-:R-:W-:Y:S05]  /*2b6f0*/  @P1 RET.REL.NODEC R2 `(_ZN5flash24flash_fwd_splitkv_kernelI23Flash_fwd_kernel_traitsILi64ELi64ELi256ELi4ELb0ELb0EN7cutlass6half_tE19Flash_kernel_traitsILi64ELi64ELi256ELi4ES3_EELb0ELb1ELb0ELb0ELb0ELb0ELb0ELb1EEEvNS_16Flash_fwd_paramsE) ;  /* 0xfffffd4802401950 */ /* 0x01afea0003c3ffff */
[----:B------:R-:W-:Y:S01]  /*2b700*/  IADD3 R4, P0, PT, R4, 0x30, RZ ;  /* 0x0000003004047810 */ /* 0x000fe20007f1e0ff */
[----:B------:R-:W-:Y:S01]  /*2b710*/  IMAD.MOV.U32 R3, RZ, RZ, R7 ;  /* 0x000000ffff037224 */ /* 0x000fe200078e0007 */
[----:B------:R-:W-:Y:S01]  /*2b720*/  MOV R2, R6 ;  /* 0x0000000600027202 */ /* 0x000fe20000000f00 */
[----:B------:R-:W-:Y:S01]  /*2b730*/  IMAD.MOV.U32 R233, RZ, RZ, 0x0 ;  /* 0x00000000ffe97424 */ /* 0x000fe200078e00ff */
[----:B------:R-:W-:-:S03]  /*2b740*/  IADD3.X R0, PT, PT, RZ, RZ, RZ, P0, !PT ;  /* 0x000000ffff007210 */ /* 0x000fc600007fe4ff */
[----:B------:R-:W-:-:S04]  /*2b750*/  IMAD.WIDE.U32 R2, R28, R4, R2 ;  /* 0x000000041c027225 */ /* 0x000fc800078e0002 */
[----:B------:R-:W-:-:S04]  /*2b760*/  IMAD R0, R0, R28, RZ ;  /* 0x0000001c00007224 */ /* 0x000fc800078e02ff */
[----:B------:R-:W-:Y:S01]  /*2b770*/  IMAD R0, R29, R4, R0 ;  /* 0x000000041d007224 */ /* 0x000fe200078e0200 */
[----:B------:R-:W-:-:S04]  /*2b780*/  LEA R4, P0, R2, R32, 0x1 ;  /* 0x0000002002047211 */ /* 0x000fc800078008ff */
[----:B------:R-:W-:-:S04]  /*2b790*/  IADD3 R0, PT, PT, R3, R0, RZ ;  /* 0x0000000003007210 */ /* 0x000fc80007ffe0ff */
[----:B------:R-:W-:-:S05]  /*2b7a0*/  LEA.HI.X R5, R2, R33, R0, 0x1, P0 ;  /* 0x0000002102057211 */ /* 0x000fca00000f0c00 */
[----:B------:R1:W-:Y:S02]  /*2b7b0*/  ST.E.128 desc[UR4][R4.64], R8 ;  /* 0x0000000804007985 */ /* 0x0003e4000c101d04 */
[----:B-1----:R-:W-:Y:S05]  /*2b7c0*/  RET.REL.NODEC R232 `(_ZN5flash24flash_fwd_splitkv_kernelI23Flash_fwd_kernel_traitsILi64ELi64ELi256ELi4ELb0ELb0EN7cutlass6half_tE19Flash_kernel_traitsILi64ELi64ELi256ELi4ES3_EELb0ELb1ELb0ELb0ELb0ELb0ELb0ELb1EEEvNS_16Flash_fwd_paramsE) ;  /* 0xfffffd48e80c7950 */ /* 0x002fea0003c3ffff */
.L_x_2694:
[----:B------:R-:W-:Y:S01]  /*2b7d0*/  MOV R3, 0x1f ;  /* 0x0000001f00037802 */ /* 0x000fe20000000f00 */
[----:B------:R-:W-:Y:S01]  /*2b7e0*/  IMAD.MOV.U32 R4, RZ, RZ, 0x2 ;  /* 0x00000002ff047424 */ /* 0x000fe200078e00ff */
[----:B------:R-:W-:Y:S01]  /*2b7f0*/  MOV R8, R250 ;  /* 0x000000fa00087202 */ /* 0x000fe20000000f00 */
[----:B------:R-:W-:-:S07]  /*2b800*/  IMAD.MOV.U32 R5, RZ, RZ, -0x1 ;  /* 0xffffffffff057424 */ /* 0x000fce00078e00ff */
[----:B-1---5:R-:W-:Y:S05]  /*2b810*/  WARPSYNC.COLLECTIVE R5, `(.L_x_2703) ;  /* 0x0000000005087348 */ /* 0x022fea0003c00000 */
[----:B------:R2:W3:Y:S02]  /*2b820*/  SHFL.BFLY P0, R3, R8, R4, R3 ;  /* 0x0c00000408037389 */ /* 0x0004e40000000003 */
[----:B-123-5:R-:W-:Y:S05]  /*2b830*/  ENDCOLLECTIVE ;  /* 0x000000000000791b */ /* 0x02efea0003800000 */
.L_x_2703:
        /* <DEDUP_REMOVED lines=8> */
.L_x_2704:
[----:B------:R-:W-:Y:S01]  /*2b8c0*/  MOV R9, R3 ;  /* 0x0000000300097202 */ /* 0x000fe20000000f00 */
[----:B------:R-:W-:Y:S01]  /*2b8d0*/  IMAD.MOV.U32 R8, RZ, RZ, R249 ;  /* 0x000000ffff087224 */ /* 0x000fe200078e00f9 */
[----:B------:R-:W-:Y:S02]  /*2b8e0*/  MOV R3, 0x1f ;  /* 0x0000001f00037802 */ /* 0x000fe40000000f00 */
[----:B------:R-:W-:Y:S01]  /*2b8f0*/  MOV R4, 0x2 ;  /* 0x0000000200047802 */ /* 0x000fe20000000f00 */
[----:B------:R-:W-:-:S07]  /*2b900*/  FADD.FTZ R9, R250, R9 ;  /* 0x00000009fa097221 */ /* 0x000fce0000010000 */
[----:B------:R-:W-:Y:S05]  /*2b910*/  WARPSYNC.COLLECTIVE R5, `(.L_x_2705) ;  /* 0x0000000005087348 */ /* 0x000fea0003c00000 */
[----:B------:R1:W2:Y:S02]  /*2b920*/  SHFL.BFLY P0, R3, R8, R4, R3 ;  /* 0x0c00000408037389 */ /* 0x0002a40000000003 */
[----:B-12---:R-:W-:Y:S05]  /*2b930*/  ENDCOLLECTIVE ;  /* 0x000000000000791b */ /* 0x006fea0003800000 */
.L_x_2705:
[----:B------:R-:W-:Y:S01]  /*2b940*/  FADD.FTZ R249, R3, R249 ;  /* 0x000000f903f97221 */ /* 0x000fe20000010000 */
[----:B------:R-:W-:Y:S02]  /*2b950*/  MOV R3, 0x1f ;  /* 0x0000001f00037802 */ /* 0x000fe40000000f00 */
[----:B------:R-:W-:Y:S01]  /*2b960*/  MOV R4, 0x1 ;  /* 0x0000000100047802 */ /* 0x000fe20000000f00 */
[----:B------:R-:W-:-:S07]  /*2b970*/  IMAD.MOV.U32 R8, RZ, RZ, R249 ;  /* 0x000000ffff087224 */ /* 0x000fce00078e00f9 */
[----:B------:R-:W-:Y:S05]  /*2b980*/  WARPSYNC.COLLECTIVE R5, `(.L_x_2706) ;  /* 0x0000000005087348 */ /* 0x000fea0003c00000 */
[----:B------:R1:W2:Y:S02]  /*2b990*/  SHFL.BFLY P0, R3, R8, R4, R3 ;  /* 0x0c00000408037389 */ /* 0x0002a40000000003 */
[----:B-12---:R-:W-:Y:S05]  /*2b9a0*/  ENDCOLLECTIVE ;  /* 0x000000000000791b */ /* 0x006fea0003800000 */
.L_x_2706:
[----:B------:R-:W-:Y:S05]  /*2b9b0*/  BRA `(.L_x_2707) ;  /* 0xffffffec00ec7947 */ /* 0x000fea000383ffff */
.L_x_2708:
        /* <DEDUP_REMOVED lines=12> */
.L_x_14734:


//--------------------- .text._ZN5flash24flash_fwd_splitkv_kernelI23Flash_fwd_kernel_traitsILi64ELi64ELi256ELi4ELb0ELb0EN7cutlass6half_tE19Flash_kernel_traitsILi64ELi64ELi256ELi4ES3_EELb0ELb1ELb0ELb0ELb0ELb1ELb0ELb1EEEvNS_16Flash_fwd_paramsE --------------------------
	.section	.text._ZN5flash24flash_fwd_splitkv_kernelI23Flash_fwd_kernel_traitsILi64ELi64ELi256ELi4ELb0ELb0EN7cutlass6half_tE19Flash_kernel_traitsILi64ELi64ELi256ELi4ES3_EELb0ELb1ELb0ELb0ELb0ELb1ELb0ELb1EEEvNS_16Flash_fwd_paramsE,"ax",@progbits
	.align	128
        .global         _ZN5flash24flash_fwd_splitkv_kernelI23Flash_fwd_kernel_traitsILi64ELi64ELi256ELi4ELb0ELb0EN7cutlass6half_tE19Flash_kernel_traitsILi64ELi64ELi256ELi4ES3_EELb0ELb1ELb0ELb0ELb0ELb1ELb0ELb1EEEvNS_16Flash_fwd_paramsE
        .type           _ZN5flash24flash_fwd_splitkv_kernelI23Flash_fwd_kernel_traitsILi64ELi64ELi256ELi4ELb0ELb0EN7cutlass6half_tE19Flash_kernel_traitsILi64ELi64ELi256ELi4ES3_EELb0ELb1ELb0ELb0ELb0ELb1ELb0ELb1EEEvNS_16Flash_fwd_paramsE,@function
        .size           _ZN5flash24flash_fwd_splitkv_kernelI23Flash_fwd_kernel_traitsILi64ELi64ELi256ELi4ELb0ELb0EN7cutlass6half_tE19Flash_kernel_traitsILi64ELi64ELi256ELi4ES3_EELb0ELb1ELb0ELb0ELb0ELb1ELb0ELb1EEEvNS_16Flash_fwd_paramsE,(.L_x_14735 - _ZN5flash24flash_fwd_splitkv_kernelI23Flash_fwd_kernel_traitsILi64ELi64ELi256ELi4ELb0ELb0EN7cutlass6half_tE19Flash_kernel_traitsILi64ELi64ELi256ELi4ES3_EELb0ELb1ELb0ELb0ELb0ELb1ELb0ELb1EEEvNS_16Flash_fwd_paramsE)
        .other          _ZN5flash24flash_fwd_splitkv_kernelI23Flash_fwd_kernel_traitsILi64ELi64ELi256ELi4ELb0ELb0EN7cutlass6half_tE19Flash_kernel_traitsILi64ELi64ELi256ELi4ES3_EELb0ELb1ELb0ELb0ELb0ELb1ELb0ELb1EEEvNS_16Flash_fwd_paramsE,@"STO_CUDA_ENTRY STV_DEFAULT"
_ZN5flash24flash_fwd_splitkv_kernelI23Flash_fwd_kernel_traitsILi64ELi64ELi256ELi4ELb0ELb0EN7cutlass6half_tE19Flash_kernel_traitsILi64ELi64ELi256ELi4ES3_EELb0ELb1ELb0ELb0ELb0ELb1ELb0ELb1EEEvNS_16Flash_fwd_paramsE:
.text._ZN5flash24flash_fwd_splitkv_kernelI23Flash_fwd_kernel_traitsILi64ELi64ELi256ELi4ELb0ELb0EN7cutlass6half_tE19Flash_kernel_traitsILi64ELi64ELi256ELi4ES3_EELb0ELb1ELb0ELb0ELb0ELb1ELb0ELb1EEEvNS_16Flash_fwd_paramsE:
        /* <DEDUP_REMOVED lines=8> */
[----:B-1-34-:R-:W-:Y:S05]  /*0080*/  CALL.REL.NOINC `($_ZN5flash24flash_fwd_splitkv_kernelI23Flash_fwd_kernel_traitsILi64ELi64ELi256ELi4ELb0ELb0EN7cutlass6half_tE19Flash_kernel_traitsILi64ELi64ELi256ELi4ES3_EELb0ELb1ELb0ELb0ELb0ELb1ELb0ELb1EEEvNS_16Flash_fwd_paramsE$_ZN5flash30compute_attn_1rowblock_splitkvI23Flash_fwd_kernel_traitsILi64ELi64ELi256ELi4ELb0ELb0EN7cutlass6half_tE19Flash_kernel_traitsILi64ELi64ELi256ELi4ES3_EELb0ELb1ELb0ELb0ELb0ELb1ELb0ELb1ENS_16Flash_fwd_paramsEEEvRKT8_iiiii) ;  /* 0x0000000000087944 */ /* 0x01afea0003c00000 */
[----:B------:R-:W-:Y:S05]  /*0090*/  BSYNC.RECONVERGENT B3 ;  /* 0x0000000000037941 */ /* 0x000fea0003800200 */
.L_x_2709:
[----:B------:R-:W-:Y:S05]  /*00a0*/  EXIT ;  /* 0x000000000000794d */ /* 0x000fea0003800000 */
        .type           $_ZN5flash24flash_fwd_splitkv_kernelI23Flash_fwd_kernel_traitsILi64ELi64ELi256ELi4ELb0ELb0EN7cutlass6half_tE19Flash_kernel_traitsILi64ELi64ELi256ELi4ES3_EELb0ELb1ELb0ELb0ELb0ELb1ELb0ELb1EEEvNS_16Flash_fwd_paramsE$_ZN5flash30compute_attn_1rowblock_splitkvI23Flash_fwd_kernel_traitsILi64ELi64ELi256ELi4ELb0ELb0EN7cutlass6half_tE19Flash_kernel_traitsILi64ELi64ELi256ELi4ES3_EELb0ELb1ELb0ELb0ELb0ELb1ELb0ELb1ENS_16Flash_fwd_paramsEEEvRKT8_iiiii,@function
        .size           $_ZN5flash24flash_fwd_splitkv_kernelI23Flash_fwd_kernel_traitsILi64ELi64ELi256ELi4ELb0ELb0EN7cutlass6half_tE19Flash_kernel_traitsILi64ELi64ELi256ELi4ES3_EELb0ELb1ELb0ELb0ELb0ELb1ELb0ELb1EEEvNS_16Flash_fwd_paramsE$_ZN5flash30compute_attn_1rowblock_splitkvI23Flash_fwd_kernel_traitsILi64ELi64ELi256ELi4ELb0ELb0EN7cutlass6half_tE19Flash_kernel_traitsILi64ELi64ELi256ELi4ES3_EELb0ELb1ELb0ELb0ELb0ELb1ELb0ELb1ENS_16Flash_fwd_paramsEEEvRKT8_iiiii,(.L_x_14735 - $_ZN5flash24flash_fwd_splitkv_kernelI23Flash_fwd_kernel_traitsILi64ELi64ELi256ELi4ELb0ELb0EN7cutlass6half_tE19Flash_kernel_traitsILi64ELi64ELi256ELi4ES3_EELb0ELb1ELb0ELb0ELb0ELb1ELb0ELb1EEEvNS_16Flash_fwd_paramsE$_ZN5flash30compute_attn_1rowblock_splitkvI23Flash_fwd_kernel_traitsILi64ELi64ELi256ELi4ELb0ELb0EN7cutlass6half_tE19Flash_kernel_traitsILi64ELi64ELi256ELi4ES3_EELb0ELb1ELb0ELb0ELb0ELb1ELb0ELb1ENS_16Flash_fwd_paramsEEEvRKT8_iiiii)
$_ZN5flash24flash_fwd_splitkv_kernelI23Flash_fwd_kernel_traitsILi64ELi64ELi256ELi4ELb0ELb0EN7cutlass6half_tE19Flash_kernel_traitsILi64ELi64ELi256ELi4ES3_EELb0ELb1ELb0ELb0ELb0ELb1ELb0ELb1EEEvNS_16Flash_fwd_paramsE$_ZN5flash30compute_attn_1rowblock_splitkvI23Flash_fwd_kernel_traitsILi64ELi64ELi256ELi4ELb0ELb0EN7cutlass6half_tE19Flash_kernel_traitsILi64ELi64ELi256ELi4ES3_EELb0ELb1ELb0ELb0ELb0ELb1ELb0ELb1ENS_16Flash_fwd_paramsEEEvRKT8_iiiii:
        /* <DEDUP_REMOVED lines=38> */
.L_x_2711:
[----:B------:R-:W-:Y:S05]  /*0310*/  BSYNC.RECONVERGENT B0 ;  /* 0x0000000000007941 */ /* 0x000fea0003800200 */
.L_x_2710:
[----:B------:R-:W-:Y:S04]  /*0320*/  BSSY.RECONVERGENT B0, `(.L_x_2712) ;  /* 0x0000007000007945 */ /* 0x000fe80003800200 */
[----:B------:R-:W-:Y:S05]  /*0330*/  @!P3 BRA `(.L_x_2713) ;  /* 0x000000000014b947 */ /* 0x000fea0003800000 */
[----:B------:R-:W2:Y:S02]  /*0340*/  LD.E.U8 R2, desc[UR4][R164.64+0x1b2] ;  /* 0x0001b204a4027980 */ /* 0x000ea4000c101100 */
[----:B--2---:R-:W-:-:S13]  /*0350*/  ISETP.NE.AND P1, PT, R2, RZ, PT ;  /* 0x000000ff0200720c */ /* 0x004fda0003f25270 */
[----:B-----5:R-:W2:Y:S02]  /*0360*/  @P1 LD.E R57, desc[UR4][R6.64+0x4] ;  /* 0x0000040406391980 */ /* 0x020ea4000c101900 */
[----:B--2---:R-:W-:-:S06]  /*0370*/  @P1 IADD3 R57, PT, PT, R57, -R13, RZ ;  /* 0x8000000d39391210 */ /* 0x004fcc0007ffe0ff */
[----:B------:R2:W5:Y:S02]  /*0380*/  @!P1 LD.E R57, desc[UR4][R6.64] ;  /* 0x0000000406399980 */ /* 0x000564000c101900 */
.L_x_2713:
[----:B------:R-:W-:Y:S05]  /*0390*/  BSYNC.RECONVERGENT B0 ;  /* 0x0000000000007941 */ /* 0x000fea0003800200 */
.L_x_2712:
        /* <DEDUP_REMOVED lines=9> */
.L_x_2715:
[----:B------:R-:W3:Y:S01]  /*0430*/  LD.E.64 R2, desc[UR4][R164.64+0x108] ;  /* 0x00010804a4027980 */ /* 0x000ee2000c101b00 */
[----:B------:R-:W-:Y:S01]  /*0440*/  BSSY.RECONVERGENT B0, `(.L_x_2717) ;  /* 0x0000006000007945 */ /* 0x000fe20003800200 */
[----:B------:R-:W-:Y:S01]  /*0450*/  IMAD.MOV.U32 R50, RZ, RZ, RZ ;  /* 0x000000ffff327224 */ /* 0x000fe200078e00ff */
[----:B---3--:R-:W-:-:S04]  /*0460*/  ISETP.NE.U32.AND P0, PT, R2, RZ, PT ;  /* 0x000000ff0200720c */ /* 0x008fc80003f05070 */
[----:B------:R-:W-:-:S13]  /*0470*/  ISETP.NE.AND.EX P0, PT, R3, RZ, PT, P0 ;  /* 0x000000ff0300720c */ /* 0x000fda0003f05300 */
[----:B------:R-:W-:Y:S05]  /*0480*/  @!P0 BRA `(.L_x_2718) ;  /* 0x0000000000048947 */ /* 0x000fea0003800000 */
[----:B------:R3:W5:Y:S02]  /*0490*/  LD.E R50, desc[UR4][R164.64+0xbc] ;  /* 0x0000bc04a4327980 */ /* 0x000764000c101900 */
.L_x_2718:
[----:B------:R-:W-:Y:S05]  /*04a0*/  BSYNC.RECONVERGENT B0 ;  /* 0x0000000000007941 */ /* 0x000fea0003800200 */
.L_x_2717:
[----:B-----5:R-:W-:Y:S02]  /*04b0*/  IADD3 R50, PT, PT, R57, R50, RZ ;  /* 0x0000003239327210 */ /* 0x020fe40007ffe0ff */
.L_x_2716:
[----:B------:R-:W-:Y:S05]  /*04c0*/  BSYNC.RECONVERGENT B1 ;  /* 0x0000000000017941 */ /* 0x000fea0003800200 */
.L_x_2714:
[----:B------:R-:W-:Y:S01]  /*04d0*/  IMAD.SHL.U32 R61, R235, 0x40, RZ ;  /* 0x00000040eb3d7824 */ /* 0x000fe200078e00ff */
[----:B------:R-:W-:Y:S01]  /*04e0*/  MOV R2, R232 ;  /* 0x000000e800027202 */ /* 0x000fe20000000f00 */
[----:B------:R-:W-:-:S03]  /*04f0*/  IMAD.MOV.U32 R3, RZ, RZ, 0x0 ;  /* 0x00000000ff037424 */ /* 0x000fc600078e00ff */
[----:B------:R-:W-:-:S13]  /*0500*/  ISETP.GT.AND P0, PT, R237, R61, PT ;  /* 0x0000003ded00720c */ /* 0x000fda0003f04270 */
[----:B-123--:R-:W-:Y:S05]  /*0510*/  @!P0 RET.REL.NODEC R2 `(_ZN5flash24flash_fwd_splitkv_kernelI23Flash_fwd_kernel_traitsILi64ELi64ELi256ELi4ELb0ELb0EN7cutlass6half_tE19Flash_kernel_traitsILi64ELi64ELi256ELi4ES3_EELb0ELb1ELb0ELb0ELb0ELb1ELb0ELb1EEEvNS_16Flash_fwd_paramsE) ;  /* 0xfffffff802b88950 */ /* 0x00efea0003c3ffff */
        /* <DEDUP_REMOVED lines=97> */
.L_x_2721:
[----:B------:R-:W-:Y:S05]  /*0b30*/  BSYNC.RECONVERGENT B0 ;  /* 0x0000000000007941 */ /* 0x000fea0003800200 */
.L_x_2720:
        /* <DEDUP_REMOVED lines=13> */
.L_x_2723:
[----:B------:R-:W-:Y:S05]  /*0c10*/  BSYNC.RECONVERGENT B0 ;  /* 0x0000000000007941 */ /* 0x000fea0003800200 */
.L_x_2722:
        /* <DEDUP_REMOVED lines=12> */
.L_x_2725:
[----:B------:R-:W-:Y:S05]  /*0ce0*/  BSYNC.RECONVERGENT B0 ;  /* 0x0000000000007941 */ /* 0x000fea0003800200 */
.L_x_2724:
[----:B------:R5:W-:Y:S04]  /*0cf0*/  @!P3 ST.E desc[UR4][R14.64], R3 ;  /* 0x000000030e00b985 */ /* 0x000be8000c101904 */
[----:B------:R1:W-:Y:S04]  /*0d00*/  @!P2 ST.E desc[UR4][R14.64+0x40], R2 ;  /* 0x000040020e00a985 */ /* 0x0003e8000c101904 */
[----:B------:R2:W-:Y:S01]  /*0d10*/  @!P1 ST.E desc[UR4][R14.64+0x80], R0 ;  /* 0x000080000e009985 */ /* 0x0005e2000c101904 */
[----:B-----5:R-:W-:Y:S02]  /*0d20*/  MOV R3, 0x0 ;  /* 0x0000000000037802 */ /* 0x020fe40000000f00 */
[----:B-1----:R-:W-:-:S04]  /*0d30*/  MOV R2, R232 ;  /* 0x000000e800027202 */ /* 0x002fc80000000f00 */
[----:B--234-:R-:W-:Y:S05]  /*0d40*/  @P4 RET.REL.NODEC R2 `(_ZN5flash24flash_fwd_splitkv_kernelI23Flash_fwd_kernel_traitsILi64ELi64ELi256ELi4ELb0ELb0EN7cutlass6half_tE19Flash_kernel_traitsILi64ELi64ELi256ELi4ES3_EELb0ELb1ELb0ELb0ELb0ELb1ELb0ELb1EEEvNS_16Flash_fwd_paramsE) ;  /* 0xfffffff002ac4950 */ /* 0x01cfea0003c3ffff */
[----:B------:R-:W-:Y:S02]  /*0d50*/  MOV R0, 0x7f800000 ;  /* 0x7f80000000007802 */ /* 0x000fe40000000f00 */
[----:B------:R-:W-:-:S03]  /*0d60*/  MOV R233, 0x0 ;  /* 0x0000000000e97802 */ /* 0x000fc60000000f00 */
[----:B------:R1:W-:Y:S02]  /*0d70*/  ST.E desc[UR4][R14.64+0xc0], R0 ;  /* 0x0000c0000e007985 */ /* 0x0003e4000c101904 */
[----:B-1----:R-:W-:Y:S05]  /*0d80*/  RET.REL.NODEC R232 `(_ZN5flash24flash_fwd_splitkv_kernelI23Flash_fwd_kernel_traitsILi64ELi64ELi256ELi4ELb0ELb0EN7cutlass6half_tE19Flash_kernel_traitsILi64ELi64ELi256ELi4ES3_EELb0ELb1ELb0ELb0ELb0ELb1ELb0ELb1EEEvNS_16Flash_fwd_paramsE) ;  /* 0xfffffff0e89c7950 */ /* 0x002fea0003c3ffff */
.L_x_2719:
        /* <DEDUP_REMOVED lines=107> */
.L_x_2727:
        /* <DEDUP_REMOVED lines=82> */
.L_x_2728:
[----:B------:R-:W-:Y:S05]  /*1960*/  BSYNC.RECONVERGENT B0 ;  /* 0x0000000000007941 */ /* 0x000fea0003800200 */
.L_x_2726:
        /* <DEDUP_REMOVED lines=258> */
.L_x_2800:
        /* <DEDUP_REMOVED lines=319> */
.L_x_2731:
        /* <DEDUP_REMOVED lines=77> */
.L_x_2735:
[----:B------:R-:W-:Y:S05]  /*4250*/  BSYNC.RECONVERGENT B0 ;  /* 0x0000000000007941 */ /* 0x000fea0003800200 */
.L_x_2734:
        /* <DEDUP_REMOVED lines=57> */
.L_x_2737:
[----:B------:R-:W-:Y:S05]  /*45f0*/  BSYNC.RECONVERGENT B0 ;  /* 0x0000000000007941 */ /* 0x000fea0003800200 */
.L_x_2736:
        /* <DEDUP_REMOVED lines=57> */
.L_x_2739:
[----:B------:R-:W-:Y:S05]  /*4990*/  BSYNC.RECONVERGENT B0 ;  /* 0x0000000000007941 */ /* 0x000fea0003800200 */
.L_x_2738:
        /* <DEDUP_REMOVED lines=58> */
.L_x_2741:
[----:B------:R-:W-:Y:S05]  /*4d40*/  BSYNC.RECONVERGENT B0 ;  /* 0x0000000000007941 */ /* 0x000fea0003800200 */
.L_x_2740:
        /* <DEDUP_REMOVED lines=61> */
.L_x_2743:
[----:B------:R-:W-:Y:S05]  /*5120*/  BSYNC.RECONVERGENT B0 ;  /* 0x0000000000007941 */ /* 0x000fea0003800200 */
.L_x_2742:
        /* <DEDUP_REMOVED lines=58> */
.L_x_2745:
[----:B------:R-:W-:Y:S05]  /*54d0*/  BSYNC.RECONVERGENT B0 ;  /* 0x0000000000007941 */ /* 0x000fea0003800200 */
.L_x_2744:
        /* <DEDUP_REMOVED lines=61> */
.L_x_2747:
[----:B------:R-:W-:Y:S05]  /*58b0*/  BSYNC.RECONVERGENT B0 ;  /* 0x0000000000007941 */ /* 0x000fea0003800200 */
.L_x_2746:
        /* <DEDUP_REMOVED lines=60> */
.L_x_2749:
[----:B------:R-:W-:Y:S05]  /*5c80*/  BSYNC.RECONVERGENT B0 ;  /* 0x0000000000007941 */ /* 0x000fea0003800200 */
.L_x_2748:
        /* <DEDUP_REMOVED lines=61> */
.L_x_2751:
[----:B------:R-:W-:Y:S05]  /*6060*/  BSYNC.RECONVERGENT B0 ;  /* 0x0000000000007941 */ /* 0x000fea0003800200 */
.L_x_2750:
        /* <DEDUP_REMOVED lines=58> */
.L_x_2753:
[----:B------:R-:W-:Y:S05]  /*6410*/  BSYNC.RECONVERGENT B0 ;  /* 0x0000000000007941 */ /* 0x000fea0003800200 */
.L_x_2752:
        /* <DEDUP_REMOVED lines=70> */
.L_x_2755:
[----:B------:R-:W-:Y:S05]  /*6880*/  BSYNC.RECONVERGENT B0 ;  /* 0x0000000000007941 */ /* 0x000fea0003800200 */
.L_x_2754:
        /* <DEDUP_REMOVED lines=59> */
.L_x_2757:
[----:B------:R-:W-:Y:S05]  /*6c40*/  BSYNC.RECONVERGENT B0 ;  /* 0x0000000000007941 */ /* 0x000fea0003800200 */
.L_x_2756:
        /* <DEDUP_REMOVED lines=59> */
.L_x_2759:
[----:B------:R-:W-:Y:S05]  /*7000*/  BSYNC.RECONVERGENT B0 ;  /* 0x0000000000007941 */ /* 0x000fea0003800200 */
.L_x_2758:
        /* <DEDUP_REMOVED lines=59> */
.L_x_2761:
[----:B------:R-:W-:Y:S05]  /*73c0*/  BSYNC.RECONVERGENT B0 ;  /* 0x0000000000007941 */ /* 0x000fea0003800200 */
.L_x_2760:
        /* <DEDUP_REMOVED lines=59> */
.L_x_2763:
[----:B------:R-:W-:Y:S05]  /*7780*/  BSYNC.RECONVERGENT B0 ;  /* 0x0000000000007941 */ /* 0x000fea0003800200 */
.L_x_2762:
        /* <DEDUP_REMOVED lines=59> */
.L_x_2765:
[----:B------:R-:W-:Y:S05]  /*7b40*/  BSYNC.RECONVERGENT B0 ;  /* 0x0000000000007941 */ /* 0x000fea0003800200 */
.L_x_2764:
[----:B------:R-:W5:Y:S02]  /*7b50*/  LD.E R0, desc[UR4][R164.64+0xd0] ;  /* 0x0000d004a4007980 */ /* 0x000f64000c101900 */
[----:B-----5:R-:W-:Y:S05]  /*7b60*/  IMAD.U32 R0, R0, -0x80, RZ ;  /* 0xffffff8000007824 */ /* 0x020fea00078e00ff */
[C---:B------:R-:W-:Y:S02]  /*7b70*/  LEA R14, P1, R0.reuse, R14, 0x1 ;  /* 0x0000000e000e7211 */ /* 0x040fe400078208ff */
[C---:B------:R-:W-:Y:S02]  /*7b80*/  LEA R32, P0, R0.reuse, R32, 0x1 ;  /* 0x0000002000207211 */ /* 0x040fe400078008ff */
[C---:B------:R-:W-:Y:S02]  /*7b90*/  LEA.HI.X.SX32 R15, R0.reuse, R15, 0x1, P1 ;  /* 0x0000000f000f7211 */ /* 0x040fe400008f0eff */
[----:B------:R-:W-:Y:S01]  /*7ba0*/  LEA.HI.X.SX32 R33, R0, R33, 0x1, P0 ;  /* 0x0000002100217211 */ /* 0x000fe200000f0eff */
[----:B------:R-:W-:Y:S05]  /*7bb0*/  BRA `(.L_x_2732) ;  /* 0x0000006000987947 */ /* 0x000fea0003800000 */
.L_x_2733:
        /* <DEDUP_REMOVED lines=101> */
.L_x_2767:
[----:B------:R-:W-:Y:S05]  /*8210*/  BSYNC.RECONVERGENT B0 ;  /* 0x0000000000007941 */ /* 0x000fea0003800200 */
.L_x_2766:
        /* <DEDUP_REMOVED lines=96> */
.L_x_2769:
[----:B------:R-:W-:Y:S05]  /*8820*/  BSYNC.RECONVERGENT B0 ;  /* 0x0000000000007941 */ /* 0x000fea0003800200 */
.L_x_2768:
        /* <DEDUP_REMOVED lines=99> */
.L_x_2771:
[----:B------:R-:W-:Y:S05]  /*8e60*/  BSYNC.RECONVERGENT B0 ;  /* 0x0000000000007941 */ /* 0x000fea0003800200 */
.L_x_2770:
        /* <DEDUP_REMOVED lines=93> */
.L_x_2773:
[----:B------:R-:W-:Y:S05]  /*9440*/  BSYNC.RECONVERGENT B0 ;  /* 0x0000000000007941 */ /* 0x000fea0003800200 */
.L_x_2772:
        /* <DEDUP_REMOVED lines=94> */
.L_x_2775:
[----:B------:R-:W-:Y:S05]  /*9a30*/  BSYNC.RECONVERGENT B0 ;  /* 0x0000000000007941 */ /* 0x000fea0003800200 */
.L_x_2774:
        /* <DEDUP_REMOVED lines=97> */
.L_x_2777:
[----:B------:R-:W-:Y:S05]  /*a050*/  BSYNC.RECONVERGENT B0 ;  /* 0x0000000000007941 */ /* 0x000fea0003800200 */
.L_x_2776:
        /* <DEDUP_REMOVED lines=94> */
.L_x_2779:
[----:B------:R-:W-:Y:S05]  /*a640*/  BSYNC.RECONVERGENT B0 ;  /* 0x0000000000007941 */ /* 0x000fea0003800200 */
.L_x_2778:
        /* <DEDUP_REMOVED lines=97> */
.L_x_2781:
[----:B------:R-:W-:Y:S05]  /*ac60*/  BSYNC.RECONVERGENT B0 ;  /* 0x0000000000007941 */ /* 0x000fea0003800200 */
.L_x_2780:
        /* <DEDUP_REMOVED lines=97> */
.L_x_2783:
[----:B------:R-:W-:Y:S05]  /*b280*/  BSYNC.RECONVERGENT B0 ;  /* 0x0000000000007941 */ /* 0x000fea0003800200 */
.L_x_2782:
        /* <DEDUP_REMOVED lines=97> */
.L_x_2785:
[----:B------:R-:W-:Y:S05]  /*b8a0*/  BSYNC.RECONVERGENT B0 ;  /* 0x0000000000007941 */ /* 0x000fea0003800200 */
.L_x_2784:
        /* <DEDUP_REMOVED lines=95> */
.L_x_2787:
[----:B------:R-:W-:Y:S05]  /*bea0*/  BSYNC.RECONVERGENT B0 ;  /* 0x0000000000007941 */ /* 0x000fea0003800200 */
.L_x_2786:
        /* <DEDUP_REMOVED lines=98> */
.L_x_2789:
[----:B------:R-:W-:Y:S05]  /*c4d0*/  BSYNC.RECONVERGENT B0 ;  /* 0x0000000000007941 */ /* 0x000fea0003800200 */
.L_x_2788:
        /* <DEDUP_REMOVED lines=98> */
.L_x_2791:
[----:B------:R-:W-:Y:S05]  /*cb00*/  BSYNC.RECONVERGENT B0 ;  /* 0x0000000000007941 */ /* 0x000fea0003800200 */
.L_x_2790:
        /* <DEDUP_REMOVED lines=98> */
.L_x_2793:
[----:B------:R-:W-:Y:S05]  /*d130*/  BSYNC.RECONVERGENT B0 ;  /* 0x0000000000007941 */ /* 0x000fea0003800200 */
.L_x_2792:
        /* <DEDUP_REMOVED lines=99> */
.L_x_2795:
[----:B------:R-:W-:Y:S05]  /*d770*/  BSYNC.RECONVERGENT B0 ;  /* 0x0000000000007941 */ /* 0x000fea0003800200 */
.L_x_2794:
        /* <DEDUP_REMOVED lines=95> */
.L_x_2797:
[----:B------:R-:W-:Y:S05]  /*dd70*/  BSYNC.RECONVERGENT B0 ;  /* 0x0000000000007941 */ /* 0x000fea0003800200 */
.L_x_2796:
        /* <DEDUP_REMOVED lines=10> */
.L_x_2732:
[----:B------:R-:W-:Y:S05]  /*de20*/  BSYNC.RECONVERGENT B1 ;  /* 0x0000000000017941 */ /* 0x000fea0003800200 */
.L_x_2730:
        /* <DEDUP_REMOVED lines=101> */
.L_x_2799:
[----:B------:R-:W-:Y:S05]  /*e480*/  BSYNC.RECONVERGENT B0 ;  /* 0x0000000000007941 */ /* 0x000fea0003800200 */
.L_x_2798:
[----:B------:R-:W-:Y:S11]  /*e490*/  ISETP.GT.AND P0, PT, R79, R55, PT ;  /* 0x000000374f00720c */ /* 0x000ff60003f04270 */
[----:B------:R-:W-:Y:S02]  /*e4a0*/  @!UPT UIADD3 URZ, UPT, UPT, URZ, URZ, URZ ;  /* 0x000000fffffff290 */ /* 0x000fe4000fffe0ff */
[----:B------:R-:W-:Y:S05]  /*e4b0*/  @P0 BRA `(.L_x_2800) ;  /* 0xffffff4400340947 */ /* 0x000fea000383ffff */
.L_x_2729:
        /* <DEDUP_REMOVED lines=19> */
.L_x_2805:
[----:B------:R2:W-:Y:S02]  /*e5f0*/  STS.128 [R46], RZ ;  /* 0x000000ff2e007388 */ /* 0x0005e40000000c00 */
.L_x_2804:
[----:B------:R-:W-:Y:S05]  /*e600*/  BSYNC.RECONVERGENT B0 ;  /* 0x0000000000007941 */ /* 0x000fea0003800200 */
.L_x_2803:
        /* <DEDUP_REMOVED lines=17> */
.L_x_2807:
[----:B------:R-:W-:Y:S05]  /*e720*/  BSYNC.RECONVERGENT B0 ;  /* 0x0000000000007941 */ /* 0x000fea0003800200 */
.L_x_2806:
        /* <DEDUP_REMOVED lines=11> */
.L_x_2809:
[----:B------:R-:W-:Y:S05]  /*e7e0*/  BSYNC.RECONVERGENT B0 ;  /* 0x0000000000007941 */ /* 0x000fea0003800200 */
.L_x_2808:
        /* <DEDUP_REMOVED lines=11> */
.L_x_2802:
        /* <DEDUP_REMOVED lines=87> */
.L_x_2816:
[----:B------:R-:W-:Y:S05]  /*ee10*/  BSYNC.RECONVERGENT B0 ;  /* 0x0000000000007941 */ /* 0x000fea0003800200 */
.L_x_2815:
[----:B-----5:R3:W-:Y:S01]  /*ee20*/  STS.128 [R46], R12 ;  /* 0x0000000c2e007388 */ /* 0x0207e20000000c00 */
[----:B------:R-:W-:Y:S05]  /*ee30*/  BRA `(.L_x_2813) ;  /* 0x0000000000047947 */ /* 0x000fea0003800000 */
.L_x_2814:
[----:B------:R2:W-:Y:S02]  /*ee40*/  STS.128 [R46], RZ ;  /* 0x000000ff2e007388 */ /* 0x0005e40000000c00 */
.L_x_2813:
[----:B------:R-:W-:Y:S05]  /*ee50*/  BSYNC.RECONVERGENT B1 ;  /* 0x0000000000017941 */ /* 0x000fea0003800200 */
.L_x_2812:
        /* <DEDUP_REMOVED lines=65> */
.L_x_2820:
[----:B------:R-:W-:Y:S05]  /*f270*/  BSYNC.RECONVERGENT B0 ;  /* 0x0000000000007941 */ /* 0x000fea0003800200 */
.L_x_2819:
[----:B-----5:R1:W-:Y:S02]  /*f280*/  STS.128 [R46+0x800], R12 ;  /* 0x0008000c2e007388 */ /* 0x0203e40000000c00 */
.L_x_2818:
[----:B------:R-:W-:Y:S05]  /*f290*/  BSYNC.RECONVERGENT B1 ;  /* 0x0000000000017941 */ /* 0x000fea0003800200 */
.L_x_2817:
        /* <DEDUP_REMOVED lines=66> */
.L_x_2824:
[----:B------:R-:W-:Y:S05]  /*f6c0*/  BSYNC.RECONVERGENT B0 ;  /* 0x0000000000007941 */ /* 0x000fea0003800200 */
.L_x_2823:
[----:B-----5:R1:W-:Y:S02]  /*f6d0*/  STS.128 [R46+0x1000], R12 ;  /* 0x0010000c2e007388 */ /* 0x0203e40000000c00 */
.L_x_2822:
[----:B------:R-:W-:Y:S05]  /*f6e0*/  BSYNC.RECONVERGENT B1 ;  /* 0x0000000000017941 */ /* 0x000fea0003800200 */
.L_x_2821:
        /* <DEDUP_REMOVED lines=67> */
.L_x_2826:
[----:B------:R-:W-:Y:S05]  /*fb20*/  BSYNC.RECONVERGENT B0 ;  /* 0x0000000000007941 */ /* 0x000fea0003800200 */
.L_x_2825:
[----:B-----5:R1:W-:Y:S01]  /*fb30*/  STS.128 [R46+0x1800], R12 ;  /* 0x0018000c2e007388 */ /* 0x0203e20000000c00 */
[----:B------:R-:W-:Y:S05]  /*fb40*/  BRA `(.L_x_2810) ;  /* 0x0000001800587947 */ /* 0x000fea0003800000 */
.L_x_2811:
        /* <DEDUP_REMOVED lines=100> */
.L_x_2831:
[----:B------:R-:W-:Y:S05]  /*10190*/  BSYNC.RECONVERGENT B0 ;  /* 0x0000000000007941 */ /* 0x000fea0003800200 */
.L_x_2830:
[----:B-----5:R2:W-:Y:S01]  /*101a0*/  STS.128 [R46], R20 ;  /* 0x000000142e007388 */ /* 0x0205e20000000c00 */
[----:B------:R-:W-:Y:S05]  /*101b0*/  BRA `(.L_x_2828) ;  /* 0x0000000000047947 */ /* 0x000fea0003800000 */
.L_x_2829:
[----:B------:R3:W-:Y:S02]  /*101c0*/  STS.128 [R46], RZ ;  /* 0x000000ff2e007388 */ /* 0x0007e40000000c00 */
.L_x_2828:
[----:B------:R-:W-:Y:S05]  /*101d0*/  BSYNC.RECONVERGENT B1 ;  /* 0x0000000000017941 */ /* 0x000fea0003800200 */
.L_x_2827:
        /* <DEDUP_REMOVED lines=96> */
.L_x_2835:
[----:B------:R-:W-:Y:S05]  /*107e0*/  BSYNC.RECONVERGENT B0 ;  /* 0x0000000000007941 */ /* 0x000fea0003800200 */
.L_x_2834:
[----:B-----5:R1:W-:Y:S02]  /*107f0*/  STS.128 [R46+0x800], R20 ;  /* 0x000800142e007388 */ /* 0x0203e40000000c00 */
.L_x_2833:
[----:B------:R-:W-:Y:S05]  /*10800*/  BSYNC.RECONVERGENT B1 ;  /* 0x0000000000017941 */ /* 0x000fea0003800200 */
.L_x_2832:
        /* <DEDUP_REMOVED lines=97> */
.L_x_2839:
[----:B------:R-:W-:Y:S05]  /*10e20*/  BSYNC.RECONVERGENT B0 ;  /* 0x0000000000007941 */ /* 0x000fea0003800200 */
.L_x_2838:
[----:B-----5:R2:W-:Y:S02]  /*10e30*/  STS.128 [R46+0x1000], R20 ;  /* 0x001000142e007388 */ /* 0x0205e40000000c00 */
.L_x_2837:
[----:B------:R-:W-:Y:S05]  /*10e40*/  BSYNC.RECONVERGENT B1 ;  /* 0x0000000000017941 */ /* 0x000fea0003800200 */
.L_x_2836:
        /* <DEDUP_REMOVED lines=100> */
.L_x_2841:
[----:B------:R-:W-:Y:S05]  /*11490*/  BSYNC.RECONVERGENT B0 ;  /* 0x0000000000007941 */ /* 0x000fea0003800200 */
.L_x_2840:
[----:B-----5:R1:W-:Y:S02]  /*114a0*/  STS.128 [R46+0x1800], R20 ;  /* 0x001800142e007388 */ /* 0x0203e40000000c00 */
.L_x_2810:
[----:B------:R-:W-:Y:S05]  /*114b0*/  BSYNC.RECONVERGENT B2 ;  /* 0x0000000000027941 */ /* 0x000fea0003800200 */
.L_x_2801:
        /* <DEDUP_REMOVED lines=13> */
.L_x_2844:
[----:B------:R1:W-:Y:S02]  /*11590*/  STS.128 [R46+0x2000], RZ ;  /* 0x002000ff2e007388 */ /* 0x0003e40000000c00 */
.L_x_2843:
[----:B------:R-:W-:Y:S05]  /*115a0*/  BSYNC.RECONVERGENT B0 ;  /* 0x0000000000007941 */ /* 0x000fea0003800200 */
.L_x_2842:
        /* <DEDUP_REMOVED lines=14> */
.L_x_2847:
[----:B------:R1:W-:Y:S02]  /*11690*/  STS.128 [R46+0x2800], RZ ;  /* 0x002800ff2e007388 */ /* 0x0003e40000000c00 */
.L_x_2846:
[----:B------:R-:W-:Y:S05]  /*116a0*/  BSYNC.RECONVERGENT B0 ;  /* 0x0000000000007941 */ /* 0x000fea0003800200 */
.L_x_2845:
        /* <DEDUP_REMOVED lines=12> */
.L_x_2850:
[----:B------:R1:W-:Y:S02]  /*11770*/  STS.128 [R46+0x3000], RZ ;  /* 0x003000ff2e007388 */ /* 0x0003e40000000c00 */
.L_x_2849:
[----:B------:R-:W-:Y:S05]  /*11780*/  BSYNC.RECONVERGENT B0 ;  /* 0x0000000000007941 */ /* 0x000fea0003800200 */
.L_x_2848:
        /* <DEDUP_REMOVED lines=12> */
.L_x_2853:
[----:B------:R1:W-:Y:S02]  /*11850*/  STS.128 [R46+0x3800], RZ ;  /* 0x003800ff2e007388 */ /* 0x0003e40000000c00 */
.L_x_2852:
[----:B------:R-:W-:Y:S05]  /*11860*/  BSYNC.RECONVERGENT B0 ;  /* 0x0000000000007941 */ /* 0x000fea0003800200 */
.L_x_2851:
        /* <DEDUP_REMOVED lines=16> */
.L_x_2856:
[----:B------:R3:W-:Y:S02]  /*11970*/  STS.128 [R46+0x4000], RZ ;  /* 0x004000ff2e007388 */ /* 0x0007e40000000c00 */
.L_x_2855:
[----:B------:R-:W-:Y:S05]  /*11980*/  BSYNC.RECONVERGENT B0 ;  /* 0x0000000000007941 */ /* 0x000fea0003800200 */
.L_x_2854:
        /* <DEDUP_REMOVED lines=13> */
.L_x_2859:
[----:B------:R1:W-:Y:S02]  /*11a60*/  STS.128 [R46+0x4800], RZ ;  /* 0x004800ff2e007388 */ /* 0x0003e40000000c00 */
.L_x_2858:
[----:B------:R-:W-:Y:S05]  /*11a70*/  BSYNC.RECONVERGENT B0 ;  /* 0x0000000000007941 */ /* 0x000fea0003800200 */
.L_x_2857:
        /* <DEDUP_REMOVED lines=16> */
.L_x_2862:
[----:B------:R1:W-:Y:S02]  /*11b80*/  STS.128 [R46+0x5000], RZ ;  /* 0x005000ff2e007388 */ /* 0x0003e40000000c00 */
.L_x_2861:
[----:B------:R-:W-:Y:S05]  /*11b90*/  BSYNC.RECONVERGENT B0 ;  /* 0x0000000000007941 */ /* 0x000fea0003800200 */
.L_x_2860:
        /* <DEDUP_REMOVED lines=16> */
.L_x_2865:
[----:B------:R1:W-:Y:S02]  /*11ca0*/  STS.128 [R46+0x5800], RZ ;  /* 0x005800ff2e007388 */ /* 0x0003e40000000c00 */
.L_x_2864:
[----:B------:R-:W-:Y:S05]  /*11cb0*/  BSYNC.RECONVERGENT B0 ;  /* 0x0000000000007941 */ /* 0x000fea0003800200 */
.L_x_2863:
        /* <DEDUP_REMOVED lines=16> */
.L_x_2868:
[----:B------:R1:W-:Y:S02]  /*11dc0*/  STS.128 [R46+0x6000], RZ ;  /* 0x006000ff2e007388 */ /* 0x0003e40000000c00 */
.L_x_2867:
[----:B------:R-:W-:Y:S05]  /*11dd0*/  BSYNC.RECONVERGENT B0 ;  /* 0x0000000000007941 */ /* 0x000fea0003800200 */
.L_x_2866:
        /* <DEDUP_REMOVED lines=13> */
.L_x_2871:
[----:B------:R1:W-:Y:S02]  /*11eb0*/  STS.128 [R46+0x6800], RZ ;  /* 0x006800ff2e007388 */ /* 0x0003e40000000c00 */
.L_x_2870:
[----:B------:R-:W-:Y:S05]  /*11ec0*/  BSYNC.RECONVERGENT B0 ;  /* 0x0000000000007941 */ /* 0x000fea0003800200 */
.L_x_2869:
        /* <DEDUP_REMOVED lines=16> */
.L_x_2874:
[----:B------:R1:W-:Y:S02]  /*11fd0*/  STS.128 [R46+0x7000], RZ ;  /* 0x007000ff2e007388 */ /* 0x0003e40000000c00 */
.L_x_2873:
[----:B------:R-:W-:Y:S05]  /*11fe0*/  BSYNC.RECONVERGENT B0 ;  /* 0x0000000000007941 */ /* 0x000fea0003800200 */
.L_x_2872:
        /* <DEDUP_REMOVED lines=16> */
.L_x_2877:
[----:B------:R1:W-:Y:S02]  /*120f0*/  STS.128 [R46+0x7800], RZ ;  /* 0x007800ff2e007388 */ /* 0x0003e40000000c00 */
.L_x_2876:
[----:B------:R-:W-:Y:S05]  /*12100*/  BSYNC.RECONVERGENT B0 ;  /* 0x0000000000007941 */ /* 0x000fea0003800200 */
.L_x_2875:
        /* <DEDUP_REMOVED lines=16> */
.L_x_2880:
[----:B------:R4:W-:Y:S02]  /*12210*/  STS.128 [R46+0x8000], RZ ;  /* 0x008000ff2e007388 */ /* 0x0009e40000000c00 */
.L_x_2879:
[----:B------:R-:W-:Y:S05]  /*12220*/  BSYNC.RECONVERGENT B0 ;  /* 0x0000000000007941 */ /* 0x000fea0003800200 */
.L_x_2878:
        /* <DEDUP_REMOVED lines=16> */
.L_x_2883:
[----:B------:R1:W-:Y:S02]  /*12330*/  STS.128 [R46+0x8800], RZ ;  /* 0x008800ff2e007388 */ /* 0x0003e40000000c00 */
.L_x_2882:
[----:B------:R-:W-:Y:S05]  /*12340*/  BSYNC.RECONVERGENT B0 ;  /* 0x0000000000007941 */ /* 0x000fea0003800200 */
.L_x_2881:
        /* <DEDUP_REMOVED lines=17> */
.L_x_2886:
[----:B------:R1:W-:Y:S02]  /*12460*/  STS.128 [R46+0x9000], RZ ;  /* 0x009000ff2e007388 */ /* 0x0003e40000000c00 */
.L_x_2885:
[----:B------:R-:W-:Y:S05]  /*12470*/  BSYNC.RECONVERGENT B0 ;  /* 0x0000000000007941 */ /* 0x000fea0003800200 */
.L_x_2884:
        /* <DEDUP_REMOVED lines=15> */
.L_x_2889:
[----:B------:R1:W-:Y:S02]  /*12570*/  STS.128 [R46+0x9800], RZ ;  /* 0x009800ff2e007388 */ /* 0x0003e40000000c00 */
.L_x_2888:
[----:B------:R-:W-:Y:S05]  /*12580*/  BSYNC.RECONVERGENT B0 ;  /* 0x0000000000007941 */ /* 0x000fea0003800200 */
.L_x_2887:
        /* <DEDUP_REMOVED lines=16> */
.L_x_2892:
[----:B------:R1:W-:Y:S01]  /*12690*/  STS.128 [R46+0xa000], RZ ;  /* 0x00a000ff2e007388 */ /* 0x0003e20000000c00 */
[----:B------:R-:W-:Y:S05]  /*126a0*/  BRA `(.L_x_2893) ;  /* 0x0000000000047947 */ /* 0x000fea0003800000 */
.L_x_2891:
[----:B------:R1:W-:Y:S02]  /*126b0*/  STS.128 [R46+0xa000], RZ ;  /* 0x00a000ff2e007388 */ /* 0x0003e40000000c00 */
.L_x_2893:
[----:B------:R-:W-:Y:S05]  /*126c0*/  BSYNC.RECONVERGENT B0 ;  /* 0x0000000000007941 */ /* 0x000fea0003800200 */
.L_x_2890:
        /* <DEDUP_REMOVED lines=13> */
.L_x_2896:
[----:B------:R1:W-:Y:S02]  /*127a0*/  STS.128 [R46+0xa800], RZ ;  /* 0x00a800ff2e007388 */ /* 0x0003e40000000c00 */
.L_x_2895:
[----:B------:R-:W-:Y:S05]  /*127b0*/  BSYNC.RECONVERGENT B0 ;  /* 0x0000000000007941 */ /* 0x000fea0003800200 */
.L_x_2894:
        /* <DEDUP_REMOVED lines=13> */
.L_x_2899:
[----:B------:R1:W-:Y:S02]  /*12890*/  STS.128 [R46+0xb000], RZ ;  /* 0x00b000ff2e007388 */ /* 0x0003e40000000c00 */
.L_x_2898:
[----:B------:R-:W-:Y:S05]  /*128a0*/  BSYNC.RECONVERGENT B0 ;  /* 0x0000000000007941 */ /* 0x000fea0003800200 */
.L_x_2897:
        /* <DEDUP_REMOVED lines=13> */
.L_x_2902:
[----:B------:R1:W-:Y:S02]  /*12980*/  STS.128 [R46+0xb800], RZ ;  /* 0x00b800ff2e007388 */ /* 0x0003e40000000c00 */
.L_x_2901:
[----:B------:R-:W-:Y:S05]  /*12990*/  BSYNC.RECONVERGENT B0 ;  /* 0x0000000000007941 */ /* 0x000fea0003800200 */
.L_x_2900:
        /* <DEDUP_REMOVED lines=16> */
.L_x_2905:
[----:B------:R1:W-:Y:S02]  /*12aa0*/  STS.128 [R46+0xc000], RZ ;  /* 0x00c000ff2e007388 */ /* 0x0003e40000000c00 */
.L_x_2904:
[----:B------:R-:W-:Y:S05]  /*12ab0*/  BSYNC.RECONVERGENT B0 ;  /* 0x0000000000007941 */ /* 0x000fea0003800200 */
.L_x_2903:
        /* <DEDUP_REMOVED lines=13> */
.L_x_2908:
[----:B------:R1:W-:Y:S02]  /*12b90*/  STS.128 [R46+0xc800], RZ ;  /* 0x00c800ff2e007388 */ /* 0x0003e40000000c00 */
.L_x_2907:
[----:B------:R-:W-:Y:S05]  /*12ba0*/  BSYNC.RECONVERGENT B0 ;  /* 0x0000000000007941 */ /* 0x000fea0003800200 */
.L_x_2906:
        /* <DEDUP_REMOVED lines=16> */
.L_x_2911:
[----:B------:R1:W-:Y:S02]  /*12cb0*/  STS.128 [R46+0xd000], RZ ;  /* 0x00d000ff2e007388 */ /* 0x0003e40000000c00 */
.L_x_2910:
[----:B------:R-:W-:Y:S05]  /*12cc0*/  BSYNC.RECONVERGENT B0 ;  /* 0x0000000000007941 */ /* 0x000fea0003800200 */
.L_x_2909:
        /* <DEDUP_REMOVED lines=17> */
.L_x_2914:
[----:B------:R1:W-:Y:S02]  /*12de0*/  STS.128 [R46+0xd800], RZ ;  /* 0x00d800ff2e007388 */ /* 0x0003e40000000c00 */
.L_x_2913:
[----:B------:R-:W-:Y:S05]  /*12df0*/  BSYNC.RECONVERGENT B0 ;  /* 0x0000000000007941 */ /* 0x000fea0003800200 */
.L_x_2912:
        /* <DEDUP_REMOVED lines=16> */
.L_x_2917:
[----:B------:R1:W-:Y:S02]  /*12f00*/  STS.128 [R46+0xe000], RZ ;  /* 0x00e000ff2e007388 */ /* 0x0003e40000000c00 */
.L_x_2916:
[----:B------:R-:W-:Y:S05]  /*12f10*/  BSYNC.RECONVERGENT B0 ;  /* 0x0000000000007941 */ /* 0x000fea0003800200 */
.L_x_2915:
        /* <DEDUP_REMOVED lines=13> */
.L_x_2920:
[----:B------:R1:W-:Y:S02]  /*12ff0*/  STS.128 [R46+0xe800], RZ ;  /* 0x00e800ff2e007388 */ /* 0x0003e40000000c00 */
.L_x_2919:
[----:B------:R-:W-:Y:S05]  /*13000*/  BSYNC.RECONVERGENT B0 ;  /* 0x0000000000007941 */ /* 0x000fea0003800200 */
.L_x_2918:
        /* <DEDUP_REMOVED lines=16> */
.L_x_2923:
[----:B------:R1:W-:Y:S02]  /*13110*/  STS.128 [R46+0xf000], RZ ;  /* 0x00f000ff2e007388 */ /* 0x0003e40000000c00 */
.L_x_2922:
[----:B------:R-:W-:Y:S05]  /*13120*/  BSYNC.RECONVERGENT B0 ;  /* 0x0000000000007941 */ /* 0x000fea0003800200 */
.L_x_2921:
        /* <DEDUP_REMOVED lines=17> */
.L_x_2926:
[----:B------:R1:W-:Y:S02]  /*13240*/  STS.128 [R46+0xf800], RZ ;  /* 0x00f800ff2e007388 */ /* 0x0003e40000000c00 */
.L_x_2925:
[----:B------:R-:W-:Y:S05]  /*13250*/  BSYNC.RECONVERGENT B0 ;  /* 0x0000000000007941 */ /* 0x000fea0003800200 */
.L_x_2924:
        /* <DEDUP_REMOVED lines=16> */
.L_x_2929:
[----:B------:R1:W-:Y:S02]  /*13360*/  STS.128 [R46+0x10000], RZ ;  /* 0x010000ff2e007388 */ /* 0x0003e40000000c00 */
.L_x_2928:
[----:B------:R-:W-:Y:S05]  /*13370*/  BSYNC.RECONVERGENT B0 ;  /* 0x0000000000007941 */ /* 0x000fea0003800200 */
.L_x_2927:
        /* <DEDUP_REMOVED lines=17> */
.L_x_2932:
[----:B------:R1:W-:Y:S02]  /*13490*/  STS.128 [R46+0x10800], RZ ;  /* 0x010800ff2e007388 */ /* 0x0003e40000000c00 */
.L_x_2931:
[----:B------:R-:W-:Y:S05]  /*134a0*/  BSYNC.RECONVERGENT B0 ;  /* 0x0000000000007941 */ /* 0x000fea0003800200 */
.L_x_2930:
        /* <DEDUP_REMOVED lines=16> */
.L_x_2935:
[----:B------:R1:W-:Y:S02]  /*135b0*/  STS.128 [R46+0x11000], RZ ;  /* 0x011000ff2e007388 */ /* 0x0003e40000000c00 */
.L_x_2934:
[----:B------:R-:W-:Y:S05]  /*135c0*/  BSYNC.RECONVERGENT B0 ;  /* 0x0000000000007941 */ /* 0x000fea0003800200 */
.L_x_2933:
        /* <DEDUP_REMOVED lines=14> */
.L_x_2938:
[----:B------:R1:W-:Y:S02]  /*136b0*/  STS.128 [R46+0x11800], RZ ;  /* 0x011800ff2e007388 */ /* 0x0003e40000000c00 */
.L_x_2937:
[----:B------:R-:W-:Y:S05]  /*136c0*/  BSYNC.RECONVERGENT B0 ;  /* 0x0000000000007941 */ /* 0x000fea0003800200 */
.L_x_2936:
[----:B-1----:R-:W3:Y:S01]  /*136d0*/  LD.E R2, desc[UR4][R164.64+0x18c] ;  /* 0x00018c04a4027980 */ /* 0x002ee2000c101900 */
[--C-:B------:R-:W-:Y:S01]  /*136e0*/  SHF.R.U32.HI R167, RZ, 0x1, R49.reuse ;  /* 0x00000001ffa77819 */ /* 0x100fe20000011631 */
        /* <DEDUP_REMOVED lines=8> */
[----:B------:R-:W-:Y:S01]  /*13770*/  VIADD R217, R45, 0xffffffff ;  /* 0xffffffff2dd97836 */ /* 0x000fe20000000000 */
[----:B------:R-:W-:Y:S01]  /*13780*/  LOP3.LUT R4, R4, 0x8, R49, 0xf8, !PT ;  /* 0x0000000804047812 */ /* 0x000fe200078ef831 */
[----:B------:R-:W0:Y:S01]  /*13790*/  LDGDEPBAR ;  /* 0x00000000000079af */ /* 0x000e220000000000 */
[----:B------:R-:W-:Y:S01]  /*137a0*/  LOP3.LUT R220, R220, 0x7c00, RZ, 0xc0, !PT ;  /* 0x00007c00dcdc7812 */ /* 0x000fe200078ec0ff */
[----:B------:R-:W-:Y:S01]  /*137b0*/  IMAD.SHL.U32 R215, R217, 0x100, RZ ;  /* 0x00000100d9d77824 */ /* 0x000fe200078e00ff */
[--C-:B------:R-:W-:Y:S01]  /*137c0*/  LOP3.LUT R3, R3, 0x38, R48.reuse, 0x78, !PT ;  /* 0x0000003803037812 */ /* 0x100fe200078e7830 */
[----:B------:R-:W-:Y:S01]  /*137d0*/  BSSY.RECONVERGENT B1, `(.L_x_2939) ;  /* 0x00004ef000017945 */ /* 0x000fe20003800200 */
[----:B------:R-:W-:-:S02]  /*137e0*/  LOP3.LUT R48, R4, 0x38, R48, 0x78, !PT ;  /* 0x0000003804307812 */ /* 0x000fc400078e7830 */
        /* <DEDUP_REMOVED lines=12> */
[C---:B------:R-:W-:Y:S01]  /*138b0*/  IMAD.IADD R166, R192.reuse, 0x1, R191 ;  /* 0x00000001c0a67824 */ /* 0x040fe200078e02bf */
[----:B------:R-:W-:Y:S01]  /*138c0*/  LOP3.LUT R48, R51, 0x7, R48, 0xf8, !PT ;  /* 0x0000000733307812 */ /* 0x000fe200078ef830 */
[--C-:B------:R-:W-:Y:S01]  /*138d0*/  IMAD.IADD R189, R193, 0x1, R194.reuse ;  /* 0x00000001c1bd7824 */ /* 0x100fe200078e02c2 */
[----:B------:R-:W1:Y:S01]  /*138e0*/  LDSM.16.M88.4 R76, [R192+0x2000] ;  /* 0x00200000c04c783b */ /* 0x000e620000000200 */
[----:B------:R-:W-:Y:S01]  /*138f0*/  IMAD.IADD R9, R192, 0x1, R194 ;  /* 0x00000001c0097824 */ /* 0x000fe200078e02c2 */
[----:B-----5:R-:W-:Y:S01]  /*13900*/  IADD3 R195, PT, PT, R195, R50, -R237 ;  /* 0x00000032c3c37210 */ /* 0x020fe20007ffe8ed */
[C---:B------:R-:W-:Y:S01]  /*13910*/  IMAD.IADD R188, R191.reuse, 0x1, R189 ;  /* 0x00000001bfbc7824 */ /* 0x040fe200078e02bd */
[----:B------:R-:W-:Y:S01]  /*13920*/  LDSM.16.M88.4 R72, [R190] ;  /* 0x00000000be48783b */ /* 0x000fe20000000200 */
[----:B------:R-:W-:Y:S01]  /*13930*/  IMAD.IADD R8, R191, 0x1, R9 ;  /* 0x00000001bf087824 */ /* 0x000fe200078e0209 */
[----:B------:R-:W-:Y:S01]  /*13940*/  IADD3 R200, PT, PT, R50, -R237, -R200 ;  /* 0x800000ed32c87210 */ /* 0x000fe20007ffe8c8 */
[----:B------:R-:W-:Y:S01]  /*13950*/  IMAD R246, R235, 0x40, R48 ;  /* 0x00000040ebf67824 */ /* 0x000fe200078e0230 */
[----:B------:R-:W-:Y:S03]  /*13960*/  LDSM.16.M88.4 R4, [R166+0x2000] ;  /* 0x00200000a604783b */ /* 0x000fe60000000200 */
[C---:B------:R-:W-:Y:S01]  /*13970*/  IMAD.IADD R244, R246.reuse, 0x1, R195 ;  /* 0x00000001f6f47824 */ /* 0x040fe200078e02c3 */
[----:B------:R-:W2:Y:S01]  /*13980*/  LDSM.16.M88.4 R84, [R192+0x2800] ;  /* 0x00280000c054783b */ /* 0x000ea20000000200 */
[----:B------:R-:W-:-:S03]  /*13990*/  IMAD.IADD R246, R246, 0x1, R200 ;  /* 0x00000001f6f67824 */ /* 0x000fc600078e02c8 */
[----:B------:R-:W4:Y:S01]  /*139a0*/  LDSM.16.M88.4 R140, [R192+0x4000] ;  /* 0x00400000c08c783b */ /* 0x000f220000000200 */
[--C-:B------:R-:W-:Y:S01]  /*139b0*/  VIADDMNMX R239, R244, 0x1, R50.reuse, PT ;  /* 0x00000001f4ef7846 */ /* 0x100fe20003800132 */
[----:B------:R-:W-:Y:S01]  /*139c0*/  VIADD R245, R246, 0x8 ;  /* 0x00000008f6f57836 */ /* 0x000fe20000000000 */
[----:B------:R-:W-:Y:S01]  /*139d0*/  VIADDMNMX R244, R244, 0x9, R50, PT ;  /* 0x00000009f4f47846 */ /* 0x000fe20003800132 */
[----:B------:R-:W-:Y:S04]  /*139e0*/  LDSM.16.M88.4 R12, [R189] ;  /* 0x00000000bd0c783b */ /* 0x000fe80000000200 */
[----:B------:R-:W4:Y:S04]  /*139f0*/  LDSM.16.M88.4 R196, [R9+0x2000] ;  /* 0x0020000009c4783b */ /* 0x000f280000000200 */
[----:B------:R-:W4:Y:S04]  /*13a00*/  LDSM.16.M88.4 R80, [R166+0x2800] ;  /* 0x00280000a650783b */ /* 0x000f280000000200 */
[----:B------:R-:W4:Y:S04]  /*13a10*/  LDSM.16.M88.4 R172, [R166+0x4000] ;  /* 0x00400000a6ac783b */ /* 0x000f280000000200 */
[----:B------:R-:W4:Y:S01]  /*13a20*/  LDSM.16.M88.4 R156, [R192+0x3000] ;  /* 0x00300000c09c783b */ /* 0x000f220000000200 */
[C---:B-1----:R-:W-:Y:S03]  /*13a30*/  HMMA.16816.F32 R60, R96.reuse, R76, RZ ;  /* 0x0000004c603c723c */ /* 0x042fe600000018ff */
[----:B------:R-:W-:Y:S04]  /*13a40*/  LDSM.16.M88.4 R184, [R8+0x2000] ;  /* 0x0020000008b8783b */ /* 0x000fe80000000200 */
[----:B------:R-:W-:Y:S01]  /*13a50*/  LDSM.16.M88.4 R148, [R192+0x3800] ;  /* 0x00380000c094783b */ /* 0x000fe20000000200 */
[C---:B------:R-:W-:Y:S03]  /*13a60*/  HMMA.16816.F32 R76, R96.reuse, R78, RZ ;  /* 0x0000004e604c723c */ /* 0x040fe600000018ff */
[----:B------:R-:W-:Y:S04]  /*13a70*/  LDSM.16.M88.4 R132, [R192+0x4800] ;  /* 0x00480000c084783b */ /* 0x000fe80000000200 */
[----:B------:R-:W-:Y:S01]  /*13a80*/  LDSM.16.M88.4 R124, [R192+0x5000] ;  /* 0x00500000c07c783b */ /* 0x000fe20000000200 */
[----:B--2---:R-:W-:Y:S03]  /*13a90*/  HMMA.16816.F32 R88, R96, R84, RZ ;  /* 0x000000546058723c */ /* 0x004fe600000018ff */
[----:B------:R-:W-:Y:S04]  /*13aa0*/  LDSM.16.M88.4 R116, [R192+0x5800] ;  /* 0x00580000c074783b */ /* 0x000fe80000000200 */
[----:B------:R-:W-:Y:S01]  /*13ab0*/  LDSM.16.M88.4 R108, [R192+0x6000] ;  /* 0x00600000c06c783b */ /* 0x000fe20000000200 */
[C---:B------:R-:W-:Y:S03]  /*13ac0*/  HMMA.16816.F32 R60, R72.reuse, R4, R60 ;  /* 0x00000004483c723c */ /* 0x040fe6000000183c */
[----:B------:R-:W-:Y:S04]  /*13ad0*/  LDSM.16.M88.4 R100, [R192+0x6800] ;  /* 0x00680000c064783b */ /* 0x000fe80000000200 */
[----:B------:R-:W-:Y:S01]  /*13ae0*/  LDSM.16.M88.4 R64, [R192+0x7000] ;  /* 0x00700000c040783b */ /* 0x000fe20000000200 */
[----:B------:R-:W-:Y:S03]  /*13af0*/  HMMA.16816.F32 R76, R72, R6, R76 ;  /* 0x00000006484c723c */ /* 0x000fe6000000184c */
[----:B------:R-:W1:Y:S04]  /*13b00*/  LDSM.16.M88.4 R4, [R188] ;  /* 0x00000000bc04783b */ /* 0x000e680000000200 */
[----:B------:R-:W2:Y:S01]  /*13b10*/  LDSM.16.M88.4 R52, [R192+0x7800] ;  /* 0x00780000c034783b */ /* 0x000ea20000000200 */
[C---:B----4-:R-:W-:Y:S03]  /*13b20*/  HMMA.16816.F32 R144, R96.reuse, R140, RZ ;  /* 0x0000008c6090723c */ /* 0x050fe600000018ff */
[----:B------:R-:W4:Y:S04]  /*13b30*/  LDSM.16.M88.4 R36, [R192+0x8000] ;  /* 0x00800000c024783b */ /* 0x000f280000000200 */
[----:B------:R-:W4:Y:S01]  /*13b40*/  LDSM.16.M88.4 R28, [R192+0x8800] ;  /* 0x00880000c01c783b */ /* 0x000f220000000200 */
[C---:B------:R-:W-:Y:S03]  /*13b50*/  HMMA.16816.F32 R84, R96.reuse, R86, RZ ;  /* 0x000000566054723c */ /* 0x040fe600000018ff */
[----:B------:R-:W4:Y:S04]  /*13b60*/  LDSM.16.M88.4 R20, [R192+0x9000] ;  /* 0x00900000c014783b */ /* 0x000f280000000200 */
[----:B------:R-:W3:Y:S01]  /*13b70*/  LDSM.16.M88.4 R168, [R192+0x9800] ;  /* 0x00980000c0a8783b */ /* 0x000ee20000000200 */
[----:B------:R-:W-:Y:S03]  /*13b80*/  HMMA.16816.F32 R140, R96, R142, RZ ;  /* 0x0000008e608c723c */ /* 0x000fe600000018ff */
[----:B------:R-:W3:Y:S04]  /*13b90*/  LDSM.16.M88.4 R92, [R9+0x2800] ;  /* 0x00280000095c783b */ /* 0x000ee80000000200 */
[----:B------:R-:W3:Y:S01]  /*13ba0*/  LDSM.16.M88.4 R180, [R166+0x3000] ;  /* 0x00300000a6b4783b */ /* 0x000ee20000000200 */
[----:B------:R-:W-:Y:S03]  /*13bb0*/  HMMA.16816.F32 R76, R12, R198, R76 ;  /* 0x000000c60c4c723c */ /* 0x000fe6000000184c */
[----:B------:R-:W-:Y:S05]  /*13bc0*/  LDSM.16.M88.4 R176, [R166+0x3800] ;  /* 0x00380000a6b0783b */ /* 0x000fea0000000200 */
[C---:B------:R-:W-:Y:S08]  /*13bd0*/  HMMA.16816.F32 R88, R72.reuse, R80, R88 ;  /* 0x000000504858723c */ /* 0x040ff00000001858 */
[C---:B------:R-:W-:Y:S01]  /*13be0*/  HMMA.16816.F32 R84, R72.reuse, R82, R84 ;  /* 0x000000524854723c */ /* 0x040fe20000001854 */
[----:B------:R-:W-:Y:S07]  /*13bf0*/  LDSM.16.M88.4 R80, [R8+0x2800] ;  /* 0x002800000850783b */ /* 0x000fee0000000200 */
[C---:B------:R-:W-:Y:S08]  /*13c00*/  HMMA.16816.F32 R144, R72.reuse, R172, R144 ;  /* 0x000000ac4890723c */ /* 0x040ff00000001890 */
[----:B------:R-:W-:Y:S01]  /*13c10*/  HMMA.16816.F32 R140, R72, R174, R140 ;  /* 0x000000ae488c723c */ /* 0x000fe2000000188c */
[----:B------:R-:W3:Y:S07]  /*13c20*/  LDSM.16.M88.4 R172, [R9+0x3000] ;  /* 0x0030000009ac783b */ /* 0x000eee0000000200 */
[----:B------:R-:W-:Y:S08]  /*13c30*/  HMMA.16816.F32 R160, R96, R156, RZ ;  /* 0x0000009c60a0723c */ /* 0x000ff000000018ff */
[----:B-1----:R-:W-:Y:S08]  /*13c40*/  HMMA.16816.F32 R76, R4, R186, R76 ;  /* 0x000000ba044c723c */ /* 0x002ff0000000184c */
        /* <DEDUP_REMOVED lines=8> */
[C---:B----4-:R-:W-:Y:S08]  /*13cd0*/  HMMA.16816.F32 R40, R96.reuse, R36, RZ ;  /* 0x000000246028723c */ /* 0x050ff000000018ff */
[C---:B------:R-:W-:Y:S08]  /*13ce0*/  HMMA.16816.F32 R32, R96.reuse, R28, RZ ;  /* 0x0000001c6020723c */ /* 0x040ff000000018ff */
[C---:B------:R-:W-:Y:S08]  /*13cf0*/  HMMA.16816.F32 R24, R96.reuse, R20, RZ ;  /* 0x000000146018723c */ /* 0x040ff000000018ff */
[C---:B------:R-:W-:Y:S08]  /*13d00*/  HMMA.16816.F32 R156, R96.reuse, R158, RZ ;  /* 0x0000009e609c723c */ /* 0x040ff000000018ff */
[----:B------:R-:W-:Y:S01]  /*13d10*/  HMMA.16816.F32 R148, R96, R150, RZ ;  /* 0x000000966094723c */ /* 0x000fe200000018ff */
[----:B---3--:R-:W-:-:S07]  /*13d20*/  FMUL.FTZ R76, R76, R2 ;  /* 0x000000024c4c7220 */ /* 0x008fce0000410000 */
[----:B------:R-:W-:Y:S01]  /*13d30*/  HMMA.16816.F32 R132, R96, R134, RZ ;  /* 0x000000866084723c */ /* 0x000fe200000018ff */
[-C--:B------:R-:W-:Y:S01]  /*13d40*/  FMUL.FTZ R77, R77, R2.reuse ;  /* 0x000000024d4d7220 */ /* 0x080fe20000410000 */
[-C--:B------:R-:W-:Y:S01]  /*13d50*/  FMUL.FTZ R78, R78, R2.reuse ;  /* 0x000000024e4e7220 */ /* 0x080fe20000410000 */
[----:B------:R-:W-:-:S05]  /*13d60*/  FMUL.FTZ R79, R79, R2 ;  /* 0x000000024f4f7220 */ /* 0x000fca0000410000 */
        /* <DEDUP_REMOVED lines=9> */
[----:B------:R-:W-:Y:S08]  /*13e00*/  HMMA.16816.F32 R16, R96, R168, RZ ;  /* 0x000000a86010723c */ /* 0x000ff000000018ff */
[----:B------:R-:W-:Y:S08]  /*13e10*/  HMMA.16816.F32 R60, R12, R196, R60 ;  /* 0x000000c40c3c723c */ /* 0x000ff0000000183c */
[----:B------:R-:W-:Y:S01]  /*13e20*/  HMMA.16816.F32 R96, R96, R170, RZ ;  /* 0x000000aa6060723c */ /* 0x000fe200000018ff */
[----:B------:R-:W1:Y:S07]  /*13e30*/  LDSM.16.M88.4 R168, [R166+0x4800] ;  /* 0x00480000a6a8783b */ /* 0x000e6e0000000200 */
[C---:B------:R-:W-:Y:S08]  /*13e40*/  HMMA.16816.F32 R88, R12.reuse, R92, R88 ;  /* 0x0000005c0c58723c */ /* 0x040ff00000001858 */
[----:B------:R-:W-:Y:S01]  /*13e50*/  HMMA.16816.F32 R84, R12, R94, R84 ;  /* 0x0000005e0c54723c */ /* 0x000fe20000001854 */
[----:B------:R-:W2:Y:S07]  /*13e60*/  LDSM.16.M88.4 R92, [R8+0x3000] ;  /* 0x00300000085c783b */ /* 0x000eae0000000200 */
[----:B------:R-:W-:Y:S08]  /*13e70*/  HMMA.16816.F32 R160, R72, R180, R160 ;  /* 0x000000b448a0723c */ /* 0x000ff000000018a0 */
[----:B------:R-:W-:Y:S01]  /*13e80*/  HMMA.16816.F32 R60, R4, R184, R60 ;  /* 0x000000b8043c723c */ /* 0x000fe2000000183c */
[----:B------:R-:W-:Y:S07]  /*13e90*/  MUFU.TANH R185, R78 ;  /* 0x0000004e00b97308 */ /* 0x000fee0000002400 */
[----:B------:R-:W-:Y:S01]  /*13ea0*/  HMMA.16816.F32 R156, R72, R182, R156 ;  /* 0x000000b6489c723c */ /* 0x000fe2000000189c */
[----:B------:R-:W-:Y:S07]  /*13eb0*/  MUFU.TANH R182, R76 ;  /* 0x0000004c00b67308 */ /* 0x000fee0000002400 */
[----:B------:R-:W-:Y:S01]  /*13ec0*/  HMMA.16816.F32 R160, R12, R172, R160 ;  /* 0x000000ac0ca0723c */ /* 0x000fe200000018a0 */
[----:B------:R-:W-:Y:S02]  /*13ed0*/  MUFU.TANH R183, R77 ;  /* 0x0000004d00b77308 */ /* 0x000fe40000002400 */
[-C--:B------:R-:W-:Y:S01]  /*13ee0*/  FMUL.FTZ R62, R62, R2.reuse ;  /* 0x000000023e3e7220 */ /* 0x080fe20000410000 */
[-C--:B------:R-:W-:Y:S01]  /*13ef0*/  FMUL.FTZ R61, R61, R2.reuse ;  /* 0x000000023d3d7220 */ /* 0x080fe20000410000 */
[----:B------:R-:W-:-:S03]  /*13f00*/  FMUL.FTZ R63, R63, R2 ;  /* 0x000000023f3f7220 */ /* 0x000fc60000410000 */
[C---:B-1----:R-:W-:Y:S01]  /*13f10*/  HMMA.16816.F32 R136, R72.reuse, R168, R136 ;  /* 0x000000a84888723c */ /* 0x042fe20000001888 */
[----:B------:R1:W-:Y:S07]  /*13f20*/  MUFU.TANH R184, R79 ;  /* 0x0000004f00b87308 */ /* 0x0003ee0000002400 */
[----:B------:R-:W-:Y:S01]  /*13f30*/  HMMA.16816.F32 R132, R72, R170, R132 ;  /* 0x000000aa4884723c */ /* 0x000fe20000001884 */
[----:B------:R3:W4:Y:S07]  /*13f40*/  MUFU.TANH R252, R62 ;  /* 0x0000003e00fc7308 */ /* 0x00072e0000002400 */
[----:B--2---:R-:W-:Y:S01]  /*13f50*/  HMMA.16816.F32 R168, R4, R92, R160 ;  /* 0x0000005c04a8723c */ /* 0x004fe200000018a0 */
[----:B------:R-:W-:Y:S01]  /*13f60*/  LDSM.16.M88.4 R160, [R166+0x9800] ;  /* 0x00980000a6a0783b */ /* 0x000fe20000000200 */
[----:B------:R2:W4:Y:S03]  /*13f70*/  MUFU.TANH R180, R61 ;  /* 0x0000003d00b47308 */ /* 0x0005260000002400 */
[----:B-1----:R-:W1:Y:S03]  /*13f80*/  LDSM.16.M88.4 R76, [R166+0x5800] ;  /* 0x00580000a64c783b */ /* 0x002e660000000200 */
[----:B------:R-:W-:Y:S01]  /*13f90*/  HMMA.16816.F32 R156, R12, R174, R156 ;  /* 0x000000ae0c9c723c */ /* 0x000fe2000000189c */
[----:B------:R-:W-:Y:S01]  /*13fa0*/  LDSM.16.M88.4 R172, [R8+0x3800] ;  /* 0x0038000008ac783b */ /* 0x000fe20000000200 */
[----:B---3--:R-:W-:Y:S01]  /*13fb0*/  IMAD.SHL.U32 R62, R49, 0x2, RZ ;  /* 0x00000002313e7824 */ /* 0x008fe200078e00ff */
[----:B------:R-:W-:Y:S05]  /*13fc0*/  MUFU.TANH R181, R63 ;  /* 0x0000003f00b57308 */ /* 0x000fea0000002400 */
[----:B------:R-:W-:Y:S01]  /*13fd0*/  HMMA.16816.F32 R152, R72, R176, R152 ;  /* 0x000000b04898723c */ /* 0x000fe20000001898 */
[----:B--2---:R-:W-:-:S02]  /*13fe0*/  LOP3.LUT R61, R62, 0x6, RZ, 0xc0, !PT ;  /* 0x000000063e3d7812 */ /* 0x004fc400078ec0ff */
[-C--:B------:R-:W-:Y:S01]  /*13ff0*/  FMUL.FTZ R168, R168, R2.reuse ;  /* 0x00000002a8a87220 */ /* 0x080fe20000410000 */
[-C--:B------:R-:W-:Y:S01]  /*14000*/  FMUL.FTZ R170, R170, R2.reuse ;  /* 0x00000002aaaa7220 */ /* 0x080fe20000410000 */
[----:B------:R-:W-:Y:S01]  /*14010*/  FMUL.FTZ R169, R169, R2 ;  /* 0x00000002a9a97220 */ /* 0x000fe20000410000 */
[----:B------:R-:W-:Y:S02]  /*14020*/  LOP3.LUT R218, R215, R61, RZ, 0xfc, !PT ;  /* 0x0000003dd7da7212 */ /* 0x000fe400078efcff */
[----:B------:R-:W-:Y:S01]  /*14030*/  HMMA.16816.F32 R148, R72, R178, R148 ;  /* 0x000000b24894723c */ /* 0x000fe20000001894 */
[----:B------:R-:W2:Y:S01]  /*14040*/  LDSM.16.M88.4 R176, [R166+0x5000] ;  /* 0x00500000a6b0783b */ /* 0x000ea20000000200 */
[----:B------:R-:W-:Y:S01]  /*14050*/  MUFU.TANH R168, R168 ;  /* 0x000000a800a87308 */ /* 0x000fe20000002400 */
[----:B------:R-:W-:Y:S01]  /*14060*/  ISETP.GT.AND P0, PT, R245, R218, PT ;  /* 0x000000daf500720c */ /* 0x000fe20003f04270 */
[----:B------:R-:W-:Y:S02]  /*14070*/  VIADD R49, R218, 0xf9 ;  /* 0x000000f9da317836 */ /* 0x000fe40000000000 */
[----:B------:R-:W-:Y:S01]  /*14080*/  FMUL.FTZ R171, R171, R2 ;  /* 0x00000002abab7220 */ /* 0x000fe20000410000 */
[----:B----4-:R-:W-:Y:S01]  /*14090*/  FSEL R252, R252, -INF , !P0 ;  /* 0xff800000fcfc7808 */ /* 0x010fe20004000000 */
[----:B------:R-:W-:Y:S01]  /*140a0*/  HMMA.16816.F32 R156, R4, R94, R156 ;  /* 0x0000005e049c723c */ /* 0x000fe2000000189c */
[----:B------:R-:W-:Y:S01]  /*140b0*/  LDSM.16.M88.4 R92, [R8+0x9800] ;  /* 0x00980000085c783b */ /* 0x000fe20000000200 */
[----:B------:R-:W-:Y:S01]  /*140c0*/  ISETP.GT.AND P6, PT, R246, R49, PT ;  /* 0x00000031f600720c */ /* 0x000fe20003fc4270 */
[----:B------:R-:W-:Y:S01]  /*140d0*/  MUFU.TANH R170, R170 ;  /* 0x000000aa00aa7308 */ /* 0x000fe20000002400 */
[----:B------:R-:W-:-:S02]  /*140e0*/  ISETP.GE.AND P4, PT, R49, R239, PT ;  /* 0x000000ef3100720c */ /* 0x000fc40003f86270 */
[----:B------:R-:W-:Y:S02]  /*140f0*/  ISETP.GT.AND P5, PT, R245, R49, PT ;  /* 0x00000031f500720c */ /* 0x000fe40003fa4270 */
[----:B------:R-:W-:Y:S01]  /*14100*/  HMMA.16816.F32 R84, R4, R82, R84 ;  /* 0x000000520454723c */ /* 0x000fe20000001854 */
[-C--:B------:R-:W-:Y:S01]  /*14110*/  ISETP.GE.AND P1, PT, R49, R244.reuse, PT ;  /* 0x000000f43100720c */ /* 0x080fe20003f26270 */
[----:B------:R-:W-:Y:S01]  /*14120*/  VIADD R49, R218, 0x1 ;  /* 0x00000001da317836 */ /* 0x000fe20000000000 */
[----:B------:R-:W-:Y:S04]  /*14130*/  MUFU.TANH R169, R169 ;  /* 0x000000a900a97308 */ /* 0x000fe80000002400 */
[----:B------:R-:W-:Y:S01]  /*14140*/  ISETP.GT.AND P3, PT, R246, R49, PT ;  /* 0x00000031f600720c */ /* 0x000fe20003f64270 */
[----:B-1----:R-:W-:Y:S01]  /*14150*/  HMMA.16816.F32 R120, R72, R76, R120 ;  /* 0x0000004c4878723c */ /* 0x002fe20000001878 */
[----:B------:R-:W-:-:S02]  /*14160*/  ISETP.GE.AND P0, PT, R49, R244, PT ;  /* 0x000000f43100720c */ /* 0x000fc40003f06270 */
[----:B------:R-:W-:Y:S01]  /*14170*/  FSEL R180, R180, -INF , !P3 ;  /* 0xff800000b4b47808 */ /* 0x000fe20005800000 */
[-C--:B------:R-:W-:Y:S01]  /*14180*/  FMUL.FTZ R156, R156, R2.reuse ;  /* 0x000000029c9c7220 */ /* 0x080fe20000410000 */
[----:B------:R-:W-:Y:S01]  /*14190*/  MUFU.TANH R171, R171 ;  /* 0x000000ab00ab7308 */ /* 0x000fe20000002400 */
[-C--:B------:R-:W-:Y:S02]  /*141a0*/  FMUL.FTZ R158, R158, R2.reuse ;  /* 0x000000029e9e7220 */ /* 0x080fe40000410000 */
[C---:B------:R-:W-:Y:S01]  /*141b0*/  HMMA.16816.F32 R116, R72.reuse, R78, R116 ;  /* 0x0000004e4874723c */ /* 0x040fe20000001874 */
[----:B------:R-:W1:Y:S02]  /*141c0*/  LDSM.16.M88.4 R76, [R9+0x9800] ;  /* 0x00980000094c783b */ /* 0x000e640000000200 */
[-C--:B------:R-:W-:Y:S01]  /*141d0*/  FMUL.FTZ R84, R84, R2.reuse ;  /* 0x0000000254547220 */ /* 0x080fe20000410000 */
[-C--:B------:R-:W-:Y:S01]  /*141e0*/  FMUL.FTZ R85, R85, R2.reuse ;  /* 0x0000000255557220 */ /* 0x080fe20000410000 */
[-C--:B------:R-:W-:Y:S01]  /*141f0*/  FMUL.FTZ R86, R86, R2.reuse ;  /* 0x0000000256567220 */ /* 0x080fe20000410000 */
[-C--:B------:R-:W-:Y:S01]  /*14200*/  FMUL.FTZ R87, R87, R2.reuse ;  /* 0x0000000257577220 */ /* 0x080fe20000410000 */
[----:B------:R-:W-:Y:S01]  /*14210*/  MUFU.TANH R187, R84 ;  /* 0x0000005400bb7308 */ /* 0x000fe20000002400 */
[----:B------:R-:W-:Y:S07]  /*14220*/  HMMA.16816.F32 R96, R72, R162, R96 ;  /* 0x000000a24860723c */ /* 0x000fee0000001860 */
[----:B------:R-:W-:Y:S01]  /*14230*/  MUFU.TANH R196, R85 ;  /* 0x0000005500c47308 */ /* 0x000fe20000002400 */
[----:B------:R-:W-:Y:S01]  /*14240*/  HMMA.16816.F32 R88, R4, R80, R88 ;  /* 0x000000500458723c */ /* 0x000fe20000001858 */
[----:B------:R-:W3:Y:S06]  /*14250*/  LDSM.16.M88.4 R80, [R9+0x3800] ;  /* 0x003800000950783b */ /* 0x000eec0000000200 */
[----:B------:R-:W-:Y:S01]  /*14260*/  MUFU.TANH R197, R86 ;  /* 0x0000005600c57308 */ /* 0x000fe20000002400 */
[C---:B--2---:R-:W-:Y:S07]  /*14270*/  HMMA.16816.F32 R124, R72.reuse, R178, R124 ;  /* 0x000000b2487c723c */ /* 0x044fee000000187c */
[----:B------:R2:W-:Y:S01]  /*14280*/  MUFU.TANH R179, R87 ;  /* 0x0000005700b37308 */ /* 0x0005e20000002400 */
[C---:B------:R-:W-:Y:S03]  /*14290*/  HMMA.16816.F32 R128, R72.reuse, R176, R128 ;  /* 0x000000b04880723c */ /* 0x040fe60000001880 */
[-C--:B------:R-:W-:Y:S01]  /*142a0*/  FMUL.FTZ R88, R88, R2.reuse ;  /* 0x0000000258587220 */ /* 0x080fe20000410000 */
[-C--:B------:R-:W-:Y:S01]  /*142b0*/  FMUL.FTZ R89, R89, R2.reuse ;  /* 0x0000000259597220 */ /* 0x080fe20000410000 */
[-C--:B------:R-:W-:Y:S01]  /*142c0*/  FMUL.FTZ R90, R90, R2.reuse ;  /* 0x000000025a5a7220 */ /* 0x080fe20000410000 */
[-C--:B------:R-:W-:Y:S01]  /*142d0*/  FMUL.FTZ R91, R91, R2.reuse ;  /* 0x000000025b5b7220 */ /* 0x080fe20000410000 */
[----:B------:R-:W-:Y:S01]  /*142e0*/  MUFU.TANH R176, R88 ;  /* 0x0000005800b07308 */ /* 0x000fe20000002400 */
[----:B------:R-:W-:Y:S07]  /*142f0*/  HMMA.16816.F32 R16, R72, R160, R16 ;  /* 0x000000a04810723c */ /* 0x000fee0000001810 */
[----:B------:R-:W-:Y:S01]  /*14300*/  MUFU.TANH R177, R89 ;  /* 0x0000005900b17308 */ /* 0x000fe20000002400 */
[C---:B-1----:R-:W-:Y:S01]  /*14310*/  HMMA.16816.F32 R96, R12.reuse, R78, R96 ;  /* 0x0000004e0c60723c */ /* 0x042fe20000001860 */
[----:B--2---:R-:W1:Y:S06]  /*14320*/  LDSM.16.M88.4 R84, [R166+0x6800] ;  /* 0x00680000a654783b */ /* 0x004e6c0000000200 */
[----:B------:R-:W-:Y:S01]  /*14330*/  MUFU.TANH R186, R90 ;  /* 0x0000005a00ba7308 */ /* 0x000fe20000002400 */
[C---:B---3--:R-:W-:Y:S07]  /*14340*/  HMMA.16816.F32 R152, R12.reuse, R80, R152 ;  /* 0x000000500c98723c */ /* 0x048fee0000001898 */
[----:B------:R2:W-:Y:S01]  /*14350*/  MUFU.TANH R178, R91 ;  /* 0x0000005b00b27308 */ /* 0x0005e20000002400 */
[----:B------:R-:W-:Y:S01]  /*14360*/  HMMA.16816.F32 R148, R12, R82, R148 ;  /* 0x000000520c94723c */ /* 0x000fe20000001894 */
[----:B------:R-:W3:Y:S06]  /*14370*/  LDSM.16.M88.4 R80, [R9+0x4000] ;  /* 0x004000000950783b */ /* 0x000eec0000000200 */
[----:B------:R4:W-:Y:S01]  /*14380*/  MUFU.TANH R162, R156 ;  /* 0x0000009c00a27308 */ /* 0x0009e20000002400 */
[C---:B------:R-:W-:Y:S07]  /*14390*/  HMMA.16816.F32 R96, R4.reuse, R94, R96 ;  /* 0x0000005e0460723c */ /* 0x040fee0000001860 */
[----:B------:R-:W-:Y:S01]  /*143a0*/  MUFU.TANH R158, R158 ;  /* 0x0000009e009e7308 */ /* 0x000fe20000002400 */
[----:B--2---:R-:W2:Y:S01]  /*143b0*/  LDSM.16.M88.4 R88, [R166+0x6000] ;  /* 0x00600000a658783b */ /* 0x004ea20000000200 */
[----:B------:R-:W-:Y:S01]  /*143c0*/  HMMA.16816.F32 R152, R4, R172, R152 ;  /* 0x000000ac0498723c */ /* 0x000fe20000001898 */
[----:B----4-:R-:W-:-:S07]  /*143d0*/  FMUL.FTZ R156, R157, R2 ;  /* 0x000000029d9c7220 */ /* 0x010fce0000410000 */
[C---:B-1----:R-:W-:Y:S01]  /*143e0*/  HMMA.16816.F32 R104, R72.reuse, R84, R104 ;  /* 0x000000544868723c */ /* 0x042fe20000001868 */
[-C--:B------:R-:W-:Y:S01]  /*143f0*/  FMUL.FTZ R157, R159, R2.reuse ;  /* 0x000000029f9d7220 */ /* 0x080fe20000410000 */
[-C--:B------:R-:W-:Y:S01]  /*14400*/  FMUL.FTZ R48, R97, R2.reuse ;  /* 0x0000000261307220 */ /* 0x080fe20000410000 */
[-C--:B------:R-:W-:Y:S01]  /*14410*/  FMUL.FTZ R78, R99, R2.reuse ;  /* 0x00000002634e7220 */ /* 0x080fe20000410000 */
[----:B------:R-:W-:Y:S04]  /*14420*/  MUFU.TANH R156, R156 ;  /* 0x0000009c009c7308 */ /* 0x000fe80000002400 */
[----:B------:R-:W-:Y:S01]  /*14430*/  HMMA.16816.F32 R100, R72, R86, R100 ;  /* 0x000000564864723c */ /* 0x000fe20000001864 */
[----:B------:R-:W1:Y:S02]  /*14440*/  LDSM.16.M88.4 R84, [R9+0x4800] ;  /* 0x004800000954783b */ /* 0x000e640000000200 */
[-C--:B------:R-:W-:Y:S01]  /*14450*/  FMUL.FTZ R94, R155, R2.reuse ;  /* 0x000000029b5e7220 */ /* 0x080fe20000410000 */
[-C--:B------:R-:W-:Y:S01]  /*14460*/  FMUL.FTZ R79, R152, R2.reuse ;  /* 0x00000002984f7220 */ /* 0x080fe20000410000 */
[----:B------:R-:W4:Y:S01]  /*14470*/  MUFU.TANH R48, R48 ;  /* 0x0000003000307308 */ /* 0x000f220000002400 */
[-C--:B------:R-:W-:Y:S01]  /*14480*/  FMUL.FTZ R152, R153, R2.reuse ;  /* 0x0000000299987220 */ /* 0x080fe20000410000 */
[----:B------:R-:W-:Y:S01]  /*14490*/  FMUL.FTZ R153, R154, R2 ;  /* 0x000000029a997220 */ /* 0x000fe20000410000 */
[----:B------:R-:W-:Y:S05]  /*144a0*/  HMMA.16816.F32 R148, R4, R174, R148 ;  /* 0x000000ae0494723c */ /* 0x000fea0000001894 */
[----:B------:R-:W2:Y:S03]  /*144b0*/  MUFU.TANH R78, R78 ;  /* 0x0000004e004e7308 */ /* 0x000ea60000002400 */
[----:B---3--:R-:W-:Y:S01]  /*144c0*/  HMMA.16816.F32 R144, R12, R80, R144 ;  /* 0x000000500c90723c */ /* 0x008fe20000001890 */
[----:B------:R-:W-:-:S04]  /*144d0*/  VIADD R80, R218, 0x8 ;  /* 0x00000008da507836 */ /* 0x000fc80000000000 */
[----:B------:R-:W3:Y:S01]  /*144e0*/  MUFU.TANH R157, R157 ;  /* 0x0000009d009d7308 */ /* 0x000ee20000002400 */
[----:B----4-:R-:W-:Y:S02]  /*144f0*/  FSEL R48, R48, -INF , !P6 ;  /* 0xff80000030307808 */ /* 0x010fe40007000000 */
[----:B------:R-:W-:Y:S01]  /*14500*/  ISETP.GE.AND P6, PT, R49, R239, PT ;  /* 0x000000ef3100720c */ /* 0x000fe20003fc6270 */
[----:B------:R-:W-:Y:S01]  /*14510*/  HMMA.16816.F32 R140, R12, R82, R140 ;  /* 0x000000520c8c723c */ /* 0x000fe2000000188c */
[----:B------:R-:W-:Y:S01]  /*14520*/  FSEL R63, R48, -INF , !P4 ;  /* 0xff800000303f7808 */ /* 0x000fe20006000000 */
[-C--:B------:R-:W-:Y:S01]  /*14530*/  FMUL.FTZ R95, R148, R2.reuse ;  /* 0x00000002945f7220 */ /* 0x080fe20000410000 */
[----:B------:R-:W-:Y:S01]  /*14540*/  ISETP.GT.AND P4, PT, R245, R49, PT ;  /* 0x00000031f500720c */ /* 0x000fe20003f84270 */
[----:B------:R-:W4:Y:S01]  /*14550*/  MUFU.TANH R79, R79 ;  /* 0x0000004f004f7308 */ /* 0x000f220000002400 */
[----:B------:R-:W3:Y:S01]  /*14560*/  LDSM.16.M88.4 R48, [R8+0x4800] ;  /* 0x004800000830783b */ /* 0x000ee20000000200 */
[----:B--2---:R-:W-:Y:S01]  /*14570*/  FSEL R78, R78, -INF , !P5 ;  /* 0xff8000004e4e7808 */ /* 0x004fe20006800000 */
[----:B------:R-:W-:Y:S01]  /*14580*/  FMUL.FTZ R148, R149, R2 ;  /* 0x0000000295947220 */ /* 0x000fe20000410000 */
[----:B------:R-:W-:Y:S01]  /*14590*/  ISETP.GT.AND P5, PT, R246, R80, PT ;  /* 0x00000050f600720c */ /* 0x000fe20003fa4270 */
[----:B------:R-:W-:Y:S01]  /*145a0*/  HMMA.16816.F32 R112, R72, R88, R112 ;  /* 0x000000584870723c */ /* 0x000fe20000001870 */
[----:B------:R-:W-:-:S02]  /*145b0*/  FSEL R181, R181, -INF , !P4 ;  /* 0xff800000b5b57808 */ /* 0x000fc40006000000 */
[----:B------:R-:W-:Y:S01]  /*145c0*/  FSEL R249, R180, -INF , !P6 ;  /* 0xff800000b4f97808 */ /* 0x000fe20007000000 */
[----:B------:R-:W-:Y:S01]  /*145d0*/  MUFU.TANH R152, R152 ;  /* 0x0000009800987308 */ /* 0x000fe20000002400 */
[----:B------:R-:W-:Y:S02]  /*145e0*/  FSEL R78, R78, -INF , !P1 ;  /* 0xff8000004e4e7808 */ /* 0x000fe40004800000 */
[----:B------:R-:W-:Y:S01]  /*145f0*/  ISETP.GT.AND P6, PT, R245, R80, PT ;  /* 0x00000050f500720c */ /* 0x000fe20003fc4270 */
[----:B-1----:R-:W-:Y:S01]  /*14600*/  HMMA.16816.F32 R136, R12, R84, R136 ;  /* 0x000000540c88723c */ /* 0x002fe20000001888 */
[----:B------:R-:W-:Y:S01]  /*14610*/  VIADD R84, R218, 0x9 ;  /* 0x00000009da547836 */ /* 0x000fe20000000000 */
[C---:B------:R-:W-:Y:S02]  /*14620*/  ISETP.GE.AND P3, PT, R80.reuse, R239, PT ;  /* 0x000000ef5000720c */ /* 0x040fe40003f66270 */
[----:B------:R-:W-:Y:S01]  /*14630*/  ISETP.GE.AND P1, PT, R80, R244, PT ;  /* 0x000000f45000720c */ /* 0x000fe20003f26270 */
[----:B------:R-:W1:Y:S01]  /*14640*/  MUFU.TANH R153, R153 ;  /* 0x0000009900997308 */ /* 0x000e620000002400 */
[----:B------:R-:W2:Y:S01]  /*14650*/  LDSM.16.M88.4 R80, [R166+0x7000] ;  /* 0x00700000a650783b */ /* 0x000ea20000000200 */
[----:B------:R-:W-:Y:S01]  /*14660*/  FSEL R182, R182, -INF , !P5 ;  /* 0xff800000b6b67808 */ /* 0x000fe20006800000 */
[----:B------:R-:W-:Y:S01]  /*14670*/  HMMA.16816.F32 R108, R72, R90, R108 ;  /* 0x0000005a486c723c */ /* 0x000fe2000000186c */
[----:B------:R-:W-:Y:S01]  /*14680*/  FSEL R85, R181, -INF , !P0 ;  /* 0xff800000b5557808 */ /* 0x000fe20004000000 */
[----:B------:R-:W4:Y:S01]  /*14690*/  LDSM.16.M88.4 R88, [R8+0x4000] ;  /* 0x004000000858783b */ /* 0x000f220000000200 */
[----:B------:R-:W-:-:S02]  /*146a0*/  ISETP.GT.AND P4, PT, R246, R84, PT ;  /* 0x00000054f600720c */ /* 0x000fc40003f84270 */
[----:B------:R-:W-:Y:S01]  /*146b0*/  FSEL R185, R185, -INF , !P6 ;  /* 0xff800000b9b97808 */ /* 0x000fe20007000000 */
[----:B------:R1:W-:Y:S01]  /*146c0*/  STL [R1], R85 ;  /* 0x0000005501007387 */ /* 0x0003e20000100800 */
[----:B------:R-:W-:Y:S01]  /*146d0*/  FSEL R250, R182, -INF , !P3 ;  /* 0xff800000b6fa7808 */ /* 0x000fe20005800000 */
[C---:B------:R-:W-:Y:S01]  /*146e0*/  HMMA.16816.F32 R132, R12.reuse, R86, R132 ;  /* 0x000000560c84723c */ /* 0x040fe20000001884 */
[C---:B------:R-:W-:Y:S01]  /*146f0*/  ISETP.GE.AND P5, PT, R84.reuse, R239, PT ;  /* 0x000000ef5400720c */ /* 0x040fe20003fa6270 */
[----:B------:R-:W4:Y:S01]  /*14700*/  MUFU.TANH R94, R94 ;  /* 0x0000005e005e7308 */ /* 0x000f220000002400 */
[----:B------:R-:W-:Y:S02]  /*14710*/  ISETP.GE.AND P0, PT, R84, R244, PT ;  /* 0x000000f45400720c */ /* 0x000fe40003f06270 */
[----:B------:R-:W-:Y:S01]  /*14720*/  ISETP.GT.AND P3, PT, R245, R84, PT ;  /* 0x00000054f500720c */ /* 0x000fe20003f64270 */
[----:B------:R-:W-:Y:S01]  /*14730*/  VIADD R84, R218, 0x10 ;  /* 0x00000010da547836 */ /* 0x000fe20000000000 */
[----:B------:R-:W-:Y:S01]  /*14740*/  FSEL R183, R183, -INF , !P4 ;  /* 0xff800000b7b77808 */ /* 0x000fe20006000000 */
[----:B------:R-:W-:Y:S01]  /*14750*/  HMMA.16816.F32 R16, R12, R76, R16 ;  /* 0x0000004c0c10723c */ /* 0x000fe20000001810 */
[----:B------:R-:W-:Y:S01]  /*14760*/  FSEL R184, R184, -INF , !P3 ;  /* 0xff800000b8b87808 */ /* 0x000fe20005800000 */
[----:B------:R-:W4:Y:S01]  /*14770*/  MUFU.TANH R95, R95 ;  /* 0x0000005f005f7308 */ /* 0x000f220000002400 */
[----:B------:R-:W-:-:S02]  /*14780*/  FSEL R251, R183, -INF , !P5 ;  /* 0xff800000b7fb7808 */ /* 0x000fc40006800000 */
[-C--:B------:R-:W-:Y:S02]  /*14790*/  ISETP.GT.AND P6, PT, R246, R84.reuse, PT ;  /* 0x00000054f600720c */ /* 0x080fe40003fc4270 */
[----:B------:R-:W-:Y:S01]  /*147a0*/  ISETP.GE.AND P4, PT, R84, R239, PT ;  /* 0x000000ef5400720c */ /* 0x000fe20003f86270 */
[C---:B---3--:R-:W-:Y:S01]  /*147b0*/  HMMA.16816.F32 R136, R4.reuse, R48, R136 ;  /* 0x000000300488723c */ /* 0x048fe20000001888 */
[----:B------:R-:W-:Y:S01]  /*147c0*/  ISETP.GT.AND P5, PT, R245, R84, PT ;  /* 0x00000054f500720c */ /* 0x000fe20003fa4270 */
[----:B------:R-:W-:Y:S01]  /*147d0*/  VIADD R48, R218, 0x11 ;  /* 0x00000011da307836 */ /* 0x000fe20000000000 */
[----:B------:R-:W-:Y:S01]  /*147e0*/  FSEL R176, R176, -INF , !P6 ;  /* 0xff800000b0b07808 */ /* 0x000fe20007000000 */
[----:B------:R-:W-:Y:S01]  /*147f0*/  MUFU.TANH R148, R148 ;  /* 0x0000009400947308 */ /* 0x000fe20000002400 */
[----:B------:R-:W-:Y:S02]  /*14800*/  FSEL R49, R184, -INF , !P0 ;  /* 0xff800000b8317808 */ /* 0x000fe40004000000 */
[----:B-1----:R-:W-:Y:S01]  /*14810*/  FSEL R85, R185, -INF , !P1 ;  /* 0xff800000b9557808 */ /* 0x002fe20004800000 */
[----:B------:R-:W-:Y:S01]  /*14820*/  HMMA.16816.F32 R132, R4, R50, R132 ;  /* 0x000000320484723c */ /* 0x000fe20000001884 */
[----:B------:R-:W-:-:S02]  /*14830*/  ISETP.GE.AND P1, PT, R84, R244, PT ;  /* 0x000000f45400720c */ /* 0x000fc40003f26270 */
[----:B------:R-:W-:Y:S01]  /*14840*/  ISETP.GT.AND P3, PT, R246, R48, PT ;  /* 0x00000030f600720c */ /* 0x000fe20003f64270 */
[----:B------:R-:W-:Y:S01]  /*14850*/  STL [R1+0x4], R85 ;  /* 0x0000045501007387 */ /* 0x000fe20000100800 */
[----:B------:R-:W-:Y:S02]  /*14860*/  FSEL R186, R186, -INF , !P5 ;  /* 0xff800000baba7808 */ /* 0x000fe40006800000 */
[----:B------:R-:W-:Y:S01]  /*14870*/  FSEL R219, R176, -INF , !P4 ;  /* 0xff800000b0db7808 */ /* 0x000fe20006000000 */
[----:B------:R-:W1:Y:S01]  /*14880*/  LDSM.16.M88.4 R84, [R9+0x5000] ;  /* 0x005000000954783b */ /* 0x000e620000000200 */
[CC--:B------:R-:W-:Y:S01]  /*14890*/  ISETP.GE.AND P6, PT, R48.reuse, R239.reuse, PT ;  /* 0x000000ef3000720c */ /* 0x0c0fe20003fc6270 */
[----:B--2---:R-:W-:Y:S01]  /*148a0*/  HMMA.16816.F32 R68, R72, R80, R68 ;  /* 0x000000504844723c */ /* 0x004fe20000001844 */
[----:B------:R-:W-:Y:S01]  /*148b0*/  ISETP.GE.AND P0, PT, R48, R244, PT ;  /* 0x000000f43000720c */ /* 0x000fe20003f06270 */
[----:B------:R2:W-:Y:S01]  /*148c0*/  STL [R1+0x10], R49 ;  /* 0x0000103101007387 */ /* 0x0005e20000100800 */
[----:B------:R-:W-:Y:S01]  /*148d0*/  ISETP.GT.AND P4, PT, R245, R48, PT ;  /* 0x00000030f500720c */ /* 0x000fe20003f84270 */
[C---:B------:R-:W-:Y:S01]  /*148e0*/  VIADD R48, R218.reuse, 0x18 ;  /* 0x00000018da307836 */ /* 0x040fe20000000000 */
[----:B------:R-:W-:Y:S01]  /*148f0*/  FSEL R177, R177, -INF , !P3 ;  /* 0xff800000b1b17808 */ /* 0x000fe20005800000 */
[----:B------:R-:W-:Y:S01]  /*14900*/  VIADD R80, R218, 0x19 ;  /* 0x00000019da507836 */ /* 0x000fe20000000000 */
[----:B------:R-:W-:Y:S01]  /*14910*/  FSEL R178, R178, -INF , !P4 ;  /* 0xff800000b2b27808 */ /* 0x000fe20006000000 */
[----:B----4-:R-:W-:Y:S01]  /*14920*/  HMMA.16816.F32 R140, R4, R90, R140 ;  /* 0x0000005a048c723c */ /* 0x010fe2000000188c */
[----:B------:R-:W-:Y:S01]  /*14930*/  FSEL R247, R177, -INF , !P6 ;  /* 0xff800000b1f77808 */ /* 0x000fe20007000000 */
[----:B------:R-:W-:Y:S01]  /*14940*/  FMUL.FTZ R136, R136, R2 ;  /* 0x0000000288887220 */ /* 0x000fe20000410000 */
[----:B------:R-:W-:Y:S01]  /*14950*/  ISETP.GT.AND P5, PT, R246, R48, PT ;  /* 0x00000030f600720c */ /* 0x000fe20003fa4270 */
[----:B------:R-:W-:Y:S01]  /*14960*/  FMUL.FTZ R138, R138, R2 ;  /* 0x000000028a8a7220 */ /* 0x000fe20000410000 */
[-C--:B------:R-:W-:Y:S01]  /*14970*/  ISETP.GE.AND P3, PT, R48, R239.reuse, PT ;  /* 0x000000ef3000720c */ /* 0x080fe20003f66270 */
[----:B------:R3:W-:Y:S01]  /*14980*/  MUFU.TANH R172, R136 ;  /* 0x0000008800ac7308 */ /* 0x0007e20000002400 */
[----:B------:R-:W-:Y:S01]  /*14990*/  ISETP.GT.AND P6, PT, R245, R48, PT ;  /* 0x00000030f500720c */ /* 0x000fe20003fc4270 */
[----:B------:R-:W-:Y:S01]  /*149a0*/  HMMA.16816.F32 R64, R72, R82, R64 ;  /* 0x000000524840723c */ /* 0x000fe20000001840 */
[----:B------:R-:W-:Y:S01]  /*149b0*/  FSEL R187, R187, -INF , !P5 ;  /* 0xff800000bbbb7808 */ /* 0x000fe20006800000 */
[-C--:B------:R-:W-:Y:S01]  /*149c0*/  FMUL.FTZ R137, R137, R2.reuse ;  /* 0x0000000289897220 */ /* 0x080fe20000410000 */
[----:B------:R-:W-:Y:S01]  /*149d0*/  FSEL R81, R178, -INF , !P0 ;  /* 0xff800000b2517808 */ /* 0x000fe20004000000 */
[----:B------:R-:W-:Y:S01]  /*149e0*/  FMUL.FTZ R134, R134, R2 ;  /* 0x0000000286867220 */ /* 0x000fe20000410000 */
[----:B------:R-:W-:Y:S01]  /*149f0*/  ISETP.GT.AND P4, PT, R246, R80, PT ;  /* 0x00000050f600720c */ /* 0x000fe20003f84270 */
[----:B------:R4:W-:Y:S01]  /*14a00*/  MUFU.TANH R174, R138 ;  /* 0x0000008a00ae7308 */ /* 0x0009e20000002400 */
[----:B------:R-:W-:Y:S01]  /*14a10*/  FSEL R197, R197, -INF , !P6 ;  /* 0xff800000c5c57808 */ /* 0x000fe20007000000 */
[-C--:B------:R-:W-:Y:S01]  /*14a20*/  FMUL.FTZ R135, R135, R2.reuse ;  /* 0x0000000287877220 */ /* 0x080fe20000410000 */
[----:B------:R-:W-:Y:S01]  /*14a30*/  FSEL R221, R187, -INF , !P3 ;  /* 0xff800000bbdd7808 */ /* 0x000fe20005800000 */
[----:B------:R-:W-:Y:S01]  /*14a40*/  HMMA.16816.F32 R144, R4, R88, R144 ;  /* 0x000000580490723c */ /* 0x000fe20000001890 */
[----:B--2---:R-:W-:Y:S01]  /*14a50*/  FSEL R49, R186, -INF , !P1 ;  /* 0xff800000ba317808 */ /* 0x004fe20004800000 */
[----:B------:R-:W-:Y:S01]  /*14a60*/  FMUL.FTZ R143, R143, R2 ;  /* 0x000000028f8f7220 */ /* 0x000fe20000410000 */
[----:B------:R-:W-:Y:S01]  /*14a70*/  ISETP.GE.AND P1, PT, R48, R244, PT ;  /* 0x000000f43000720c */ /* 0x000fe20003f26270 */
[----:B------:R-:W-:Y:S01]  /*14a80*/  FMUL.FTZ R139, R139, R2 ;  /* 0x000000028b8b7220 */ /* 0x000fe20000410000 */
[CC--:B------:R-:W-:Y:S01]  /*14a90*/  ISETP.GE.AND P5, PT, R80.reuse, R239.reuse, PT ;  /* 0x000000ef5000720c */ /* 0x0c0fe20003fa6270 */
[----:B------:R-:W-:Y:S01]  /*14aa0*/  STL [R1+0x14], R49 ;  /* 0x0000143101007387 */ /* 0x000fe20000100800 */
[----:B------:R-:W-:Y:S01]  /*14ab0*/  ISETP.GE.AND P0, PT, R80, R244, PT ;  /* 0x000000f45000720c */ /* 0x000fe20003f06270 */
[----:B------:R-:W-:Y:S01]  /*14ac0*/  MUFU.TANH R155, R143 ;  /* 0x0000008f009b7308 */ /* 0x000fe20000002400 */
[C---:B------:R-:W-:Y:S01]  /*14ad0*/  ISETP.GT.AND P3, PT, R245.reuse, R80, PT ;  /* 0x00000050f500720c */ /* 0x040fe20003f64270 */
[----:B------:R-:W2:Y:S01]  /*14ae0*/  LDSM.16.M88.4 R48, [R8+0x5000] ;  /* 0x005000000830783b */ /* 0x000ea20000000200 */
[----:B------:R-:W-:Y:S01]  /*14af0*/  VIADD R80, R218, 0x20 ;  /* 0x00000020da507836 */ /* 0x000fe20000000000 */
[----:B------:R-:W-:Y:S01]  /*14b00*/  FSEL R196, R196, -INF , !P4 ;  /* 0xff800000c4c47808 */ /* 0x000fe20006000000 */
[C---:B-1----:R-:W-:Y:S01]  /*14b10*/  HMMA.16816.F32 R128, R12.reuse, R84, R128 ;  /* 0x000000540c80723c */ /* 0x042fe20000001880 */
[----:B------:R1:W-:Y:S01]  /*14b20*/  STL [R1+0x8], R81 ;  /* 0x0000085101007387 */ /* 0x0003e20000100800 */
[----:B------:R-:W-:Y:S01]  /*14b30*/  VIADD R84, R218, 0x21 ;  /* 0x00000021da547836 */ /* 0x000fe20000000000 */
[----:B------:R-:W-:Y:S01]  /*14b40*/  FSEL R248, R196, -INF , !P5 ;  /* 0xff800000c4f87808 */ /* 0x000fe20006800000 */
[----:B------:R-:W-:Y:S01]  /*14b50*/  MUFU.TANH R143, R137 ;  /* 0x00000089008f7308 */ /* 0x000fe20000002400 */
[----:B------:R-:W-:Y:S01]  /*14b60*/  ISETP.GT.AND P6, PT, R246, R80, PT ;  /* 0x00000050f600720c */ /* 0x000fe20003fc4270 */
[----:B------:R-:W-:Y:S01]  /*14b70*/  FMUL.FTZ R146, R146, R2 ;  /* 0x0000000292927220 */ /* 0x000fe20000410000 */
[-C--:B------:R-:W-:Y:S01]  /*14b80*/  ISETP.GE.AND P4, PT, R80, R239.reuse, PT ;  /* 0x000000ef5000720c */ /* 0x080fe20003f86270 */
[----:B------:R-:W-:Y:S01]  /*14b90*/  HMMA.16816.F32 R124, R12, R86, R124 ;  /* 0x000000560c7c723c */ /* 0x000fe2000000187c */
[----:B------:R-:W-:Y:S01]  /*14ba0*/  ISETP.GT.AND P5, PT, R245, R80, PT ;  /* 0x00000050f500720c */ /* 0x000fe20003fa4270 */
[-C--:B------:R-:W-:Y:S01]  /*14bb0*/  FMUL.FTZ R141, R141, R2.reuse ;  /* 0x000000028d8d7220 */ /* 0x080fe20000410000 */
[----:B------:R-:W-:Y:S01]  /*14bc0*/  FSEL R179, R179, -INF , !P3 ;  /* 0xff800000b3b37808 */ /* 0x000fe20005800000 */
[----:B------:R-:W-:Y:S01]  /*14bd0*/  MUFU.TANH R163, R139 ;  /* 0x0000008b00a37308 */ /* 0x000fe20000002400 */
[----:B---3--:R-:W-:Y:S01]  /*14be0*/  FSEL R136, R168, -INF , !P6 ;  /* 0xff800000a8887808 */ /* 0x008fe20007000000 */
[-C--:B------:R-:W-:Y:S01]  /*14bf0*/  FMUL.FTZ R99, R144, R2.reuse ;  /* 0x0000000290637220 */ /* 0x080fe20000410000 */
[----:B------:R-:W-:Y:S01]  /*14c00*/  FSEL R222, R179, -INF , !P0 ;  /* 0xff800000b3de7808 */ /* 0x000fe20004000000 */
[-C--:B------:R-:W-:Y:S01]  /*14c10*/  FMUL.FTZ R89, R150, R2.reuse ;  /* 0x0000000296597220 */ /* 0x080fe20000410000 */
[----:B------:R-:W-:Y:S01]  /*14c20*/  FSEL R136, R136, -INF , !P4 ;  /* 0xff80000088887808 */ /* 0x000fe20006000000 */
[----:B------:R-:W-:Y:S01]  /*14c30*/  FMUL.FTZ R88, R151, R2 ;  /* 0x0000000297587220 */ /* 0x000fe20000410000 */
[----:B------:R-:W-:Y:S01]  /*14c40*/  ISETP.GT.AND P3, PT, R246, R84, PT ;  /* 0x00000054f600720c */ /* 0x000fe20003f64270 */
[----:B------:R3:W-:Y:S01]  /*14c50*/  MUFU.TANH R168, R134 ;  /* 0x0000008600a87308 */ /* 0x0007e20000002400 */
[-C--:B------:R-:W-:Y:S01]  /*14c60*/  ISETP.GE.AND P6, PT, R84, R239.reuse, PT ;  /* 0x000000ef5400720c */ /* 0x080fe20003fc6270 */
[----:B------:R-:W-:Y:S01]  /*14c70*/  FMUL.FTZ R140, R140, R2 ;  /* 0x000000028c8c7220 */ /* 0x000fe20000410000 */
[----:B------:R-:W-:Y:S01]  /*14c80*/  ISETP.GE.AND P0, PT, R84, R244, PT ;  /* 0x000000f45400720c */ /* 0x000fe20003f06270 */
[----:B------:R-:W-:Y:S01]  /*14c90*/  FMUL.FTZ R97, R145, R2 ;  /* 0x0000000291617220 */ /* 0x000fe20000410000 */
[----:B------:R-:W-:Y:S01]  /*14ca0*/  ISETP.GT.AND P4, PT, R245, R84, PT ;  /* 0x00000054f500720c */ /* 0x000fe20003f84270 */
[----:B------:R-:W-:Y:S01]  /*14cb0*/  VIADD R84, R218, 0x28 ;  /* 0x00000028da547836 */ /* 0x000fe20000000000 */
[----:B-1----:R-:W-:Y:S01]  /*14cc0*/  FSEL R81, R197, -INF , !P1 ;  /* 0xff800000c5517808 */ /* 0x002fe20004800000 */
[----:B------:R-:W-:Y:S01]  /*14cd0*/  MUFU.TANH R150, R146 ;  /* 0x0000009200967308 */ /* 0x000fe20000002400 */
[----:B------:R-:W-:Y:S01]  /*14ce0*/  ISETP.GE.AND P1, PT, R80, R244, PT ;  /* 0x000000f45000720c */ /* 0x000fe20003f26270 */
[----:B------:R-:W-:Y:S01]  /*14cf0*/  FMUL.FTZ R145, R147, R2 ;  /* 0x0000000293917220 */ /* 0x000fe20000410000 */
[----:B------:R-:W-:Y:S01]  /*14d00*/  FSEL R170, R170, -INF , !P5 ;  /* 0xff800000aaaa7808 */ /* 0x000fe20006800000 */
[----:B------:R-:W-:Y:S01]  /*14d10*/  STL [R1+0xc], R81 ;  /* 0x00000c5101007387 */ /* 0x000fe20000100800 */
[----:B------:R-:W-:Y:S01]  /*14d20*/  ISETP.GT.AND P5, PT, R246, R84, PT ;  /* 0x00000054f600720c */ /* 0x000fe20003fa4270 */
[-C--:B------:R-:W-:Y:S01]  /*14d30*/  FMUL.FTZ R142, R142, R2.reuse ;  /* 0x000000028e8e7220 */ /* 0x080fe20000410000 */
[----:B----4-:R-:W-:Y:S01]  /*14d40*/  FSEL R138, R169, -INF , !P3 ;  /* 0xff800000a98a7808 */ /* 0x010fe20005800000 */
[----:B------:R-:W1:Y:S01]  /*14d50*/  LDSM.16.M88.4 R80, [R9+0x5800] ;  /* 0x005800000950783b */ /* 0x000e620000000200 */
[C---:B--2---:R-:W-:Y:S01]  /*14d60*/  HMMA.16816.F32 R128, R4.reuse, R48, R128 ;  /* 0x000000300480723c */ /* 0x044fe20000001880 */
[----:B------:R-:W-:Y:S01]  /*14d70*/  VIADD R48, R218, 0x29 ;  /* 0x00000029da307836 */ /* 0x000fe20000000000 */
[----:B------:R-:W-:Y:S01]  /*14d80*/  ISETP.GE.AND P3, PT, R84, R239, PT ;  /* 0x000000ef5400720c */ /* 0x000fe20003f66270 */
[----:B------:R-:W-:Y:S01]  /*14d90*/  MUFU.TANH R154, R141 ;  /* 0x0000008d009a7308 */ /* 0x000fe20000002400 */
[----:B---3--:R-:W-:Y:S01]  /*14da0*/  FSEL R134, R171, -INF , !P4 ;  /* 0xff800000ab867808 */ /* 0x008fe20006000000 */
[-C--:B------:R-:W-:Y:S01]  /*14db0*/  FMUL.FTZ R132, R132, R2.reuse ;  /* 0x0000000284847220 */ /* 0x080fe20000410000 */
[----:B------:R-:W-:Y:S01]  /*14dc0*/  FSEL R137, R162, -INF , !P5 ;  /* 0xff800000a2897808 */ /* 0x000fe20006800000 */
[----:B------:R-:W-:Y:S01]  /*14dd0*/  FMUL.FTZ R133, R133, R2 ;  /* 0x0000000285857220 */ /* 0x000fe20000410000 */
[----:B------:R-:W-:Y:S01]  /*14de0*/  FSEL R138, R138, -INF , !P6 ;  /* 0xff8000008a8a7808 */ /* 0x000fe20007000000 */
[----:B------:R-:W-:Y:S01]  /*14df0*/  HMMA.16816.F32 R124, R4, R50, R124 ;  /* 0x00000032047c723c */ /* 0x000fe2000000187c */
[----:B------:R-:W-:Y:S01]  /*14e00*/  ISETP.GT.AND P6, PT, R245, R84, PT ;  /* 0x00000054f500720c */ /* 0x000fe20003fc4270 */
[----:B------:R2:W-:Y:S01]  /*14e10*/  MUFU.TANH R162, R135 ;  /* 0x0000008700a27308 */ /* 0x0005e20000002400 */
[----:B------:R-:W-:-:S02]  /*14e20*/  ISETP.GT.AND P4, PT, R246, R48, PT ;  /* 0x00000030f600720c */ /* 0x000fc40003f84270 */
[----:B------:R-:W-:Y:S02]  /*14e30*/  FSEL R216, R170, -INF , !P1 ;  /* 0xff800000aad87808 */ /* 0x000fe40004800000 */
[----:B------:R-:W-:Y:S01]  /*14e40*/  FSEL R134, R134, -INF , !P0 ;  /* 0xff80000086867808 */ /* 0x000fe20004000000 */
[----:B------:R-:W-:Y:S01]  /*14e50*/  HMMA.16816.F32 R16, R4, R92, R16 ;  /* 0x0000005c0410723c */ /* 0x000fe20000001810 */
[----:B------:R-:W-:Y:S01]  /*14e60*/  FSEL R137, R137, -INF , !P3 ;  /* 0xff80000089897808 */ /* 0x000fe20005800000 */
[----:B------:R-:W3:Y:S01]  /*14e70*/  MUFU.TANH R89, R89 ;  /* 0x0000005900597308 */ /* 0x000ee20000002400 */
[----:B------:R-:W-:Y:S01]  /*14e80*/  ISETP.GE.AND P1, PT, R84, R244, PT ;  /* 0x000000f45400720c */ /* 0x000fe20003f26270 */
[----:B------:R-:W-:Y:S01]  /*14e90*/  FMUL.FTZ R128, R128, R2 ;  /* 0x0000000280807220 */ /* 0x000fe20000410000 */
[C---:B------:R-:W-:Y:S01]  /*14ea0*/  ISETP.GE.AND P5, PT, R48.reuse, R239, PT ;  /* 0x000000ef3000720c */ /* 0x040fe20003fa6270 */
[----:B------:R-:W4:Y:S01]  /*14eb0*/  LDSM.16.M88.4 R84, [R8+0x5800] ;  /* 0x005800000854783b */ /* 0x000f220000000200 */
[----:B------:R-:W-:Y:S01]  /*14ec0*/  ISETP.GE.AND P0, PT, R48, R244, PT ;  /* 0x000000f43000720c */ /* 0x000fe20003f06270 */
[----:B------:R-:W-:Y:S01]  /*14ed0*/  FMUL.FTZ R131, R131, R2 ;  /* 0x0000000283837220 */ /* 0x000fe20000410000 */
[----:B------:R-:W-:Y:S01]  /*14ee0*/  ISETP.GT.AND P3, PT, R245, R48, PT ;  /* 0x00000030f500720c */ /* 0x000fe20003f64270 */
[----:B------:R-:W-:Y:S01]  /*14ef0*/  VIADD R48, R218, 0x30 ;  /* 0x00000030da307836 */ /* 0x000fe20000000000 */
[----:B--2---:R-:W-:Y:S01]  /*14f00*/  FSEL R135, R158, -INF , !P6 ;  /* 0xff8000009e877808 */ /* 0x004fe20007000000 */
[----:B------:R-:W2:Y:S01]  /*14f10*/  MUFU.TANH R88, R88 ;  /* 0x0000005800587308 */ /* 0x000ea20000002400 */
[----:B------:R-:W-:Y:S01]  /*14f20*/  FSEL R156, R156, -INF , !P4 ;  /* 0xff8000009c9c7808 */ /* 0x000fe20006000000 */
[-C--:B------:R-:W-:Y:S01]  /*14f30*/  FMUL.FTZ R125, R125, R2.reuse ;  /* 0x000000027d7d7220 */ /* 0x080fe20000410000 */
[----:B------:R-:W-:Y:S01]  /*14f40*/  FSEL R135, R135, -INF , !P1 ;  /* 0xff80000087877808 */ /* 0x000fe20004800000 */
[----:B------:R-:W-:Y:S01]  /*14f50*/  FMUL.FTZ R124, R124, R2 ;  /* 0x000000027c7c7220 */ /* 0x000fe20000410000 */
[----:B------:R-:W-:-:S02]  /*14f60*/  FSEL R214, R156, -INF , !P5 ;  /* 0xff8000009cd67808 */ /* 0x000fc40006800000 */
[----:B------:R-:W-:Y:S01]  /*14f70*/  ISETP.GT.AND P6, PT, R246, R48, PT ;  /* 0x00000030f600720c */ /* 0x000fe20003fc4270 */
[----:B------:R-:W2:Y:S01]  /*14f80*/  MUFU.TANH R99, R99 ;  /* 0x0000006300637308 */ /* 0x000ea20000002400 */
[C---:B------:R-:W-:Y:S01]  /*14f90*/  ISETP.GE.AND P4, PT, R48.reuse, R239, PT ;  /* 0x000000ef3000720c */ /* 0x040fe20003f86270 */
[C---:B-1----:R-:W-:Y:S01]  /*14fa0*/  HMMA.16816.F32 R120, R12.reuse, R80, R120 ;  /* 0x000000500c78723c */ /* 0x042fe20000001878 */
[----:B------:R-:W-:Y:S01]  /*14fb0*/  ISETP.GE.AND P1, PT, R48, R244, PT ;  /* 0x000000f43000720c */ /* 0x000fe20003f26270 */
[----:B------:R-:W-:Y:S01]  /*14fc0*/  VIADD R80, R218, 0x31 ;  /* 0x00000031da507836 */ /* 0x000fe20000000000 */
[----:B------:R-:W-:Y:S01]  /*14fd0*/  ISETP.GT.AND P5, PT, R245, R48, PT ;  /* 0x00000030f500720c */ /* 0x000fe20003fa4270 */
[----:B------:R-:W-:Y:S01]  /*14fe0*/  FMUL.FTZ R16, R16, R2 ;  /* 0x0000000210107220 */ /* 0x000fe20000410000 */
[----:B------:R-:W1:Y:S01]  /*14ff0*/  LDSM.16.M88.4 R48, [R166+0x7800] ;  /* 0x00780000a630783b */ /* 0x000e620000000200 */
[----:B------:R-:W-:Y:S01]  /*15000*/  FSEL R139, R157, -INF , !P3 ;  /* 0xff8000009d8b7808 */ /* 0x000fe20005800000 */
[----:B------:R3:W-:Y:S01]  /*15010*/  MUFU.TANH R149, R140 ;  /* 0x0000008c00957308 */ /* 0x0007e20000002400 */
[----:B------:R-:W-:Y:S01]  /*15020*/  FSEL R79, R79, -INF , !P6 ;  /* 0xff8000004f4f7808 */ /* 0x000fe20007000000 */
[----:B------:R-:W-:Y:S01]  /*15030*/  HMMA.16816.F32 R116, R12, R82, R116 ;  /* 0x000000520c74723c */ /* 0x000fe20000001874 */
[----:B------:R-:W-:Y:S01]  /*15040*/  ISETP.GT.AND P3, PT, R246, R80, PT ;  /* 0x00000050f600720c */ /* 0x000fe20003f64270 */
[----:B------:R-:W-:Y:S01]  /*15050*/  FMUL.FTZ R19, R19, R2 ;  /* 0x0000000213137220 */ /* 0x000fe20000410000 */
[----:B------:R-:W-:-:S02]  /*15060*/  FSEL R139, R139, -INF , !P0 ;  /* 0xff8000008b8b7808 */ /* 0x000fc40004000000 */
[----:B------:R-:W-:Y:S01]  /*15070*/  FSEL R144, R79, -INF , !P4 ;  /* 0xff8000004f907808 */ /* 0x000fe20006000000 */
[----:B------:R-:W2:Y:S01]  /*15080*/  MUFU.TANH R97, R97 ;  /* 0x0000006100617308 */ /* 0x000ea20000002400 */
[C---:B------:R-:W-:Y:S02]  /*15090*/  ISETP.GE.AND P6, PT, R80.reuse, R239, PT ;  /* 0x000000ef5000720c */ /* 0x040fe40003fc6270 */
[----:B------:R-:W-:Y:S02]  /*150a0*/  ISETP.GE.AND P0, PT, R80, R244, PT ;  /* 0x000000f45000720c */ /* 0x000fe40003f06270 */
[----:B------:R-:W-:Y:S01]  /*150b0*/  ISETP.GT.AND P4, PT, R245, R80, PT ;  /* 0x00000050f500720c */ /* 0x000fe20003f84270 */
[----:B------:R-:W-:Y:S01]  /*150c0*/  VIADD R80, R218, 0x38 ;  /* 0x00000038da507836 */ /* 0x000fe20000000000 */
[----:B------:R-:W-:Y:S01]  /*150d0*/  FSEL R141, R153, -INF , !P5 ;  /* 0xff800000998d7808 */ /* 0x000fe20006800000 */
[----:B------:R2:W-:Y:S01]  /*150e0*/  MUFU.TANH R159, R142 ;  /* 0x0000008e009f7308 */ /* 0x0005e20000002400 */
[----:B------:R-:W-:Y:S01]  /*150f0*/  FSEL R146, R152, -INF , !P3 ;  /* 0xff80000098927808 */ /* 0x000fe20005800000 */
[----:B----4-:R-:W-:Y:S01]  /*15100*/  HMMA.16816.F32 R120, R4, R84, R120 ;  /* 0x000000540478723c */ /* 0x010fe20000001878 */
[----:B------:R-:W-:Y:S01]  /*15110*/  FSEL R141, R141, -INF , !P1 ;  /* 0xff8000008d8d7808 */ /* 0x000fe20004800000 */
[----:B------:R-:W-:Y:S01]  /*15120*/  VIADD R84, R218, 0x39 ;  /* 0x00000039da547836 */ /* 0x000fe20000000000 */
[----:B------:R-:W-:-:S02]  /*15130*/  FSEL R146, R146, -INF , !P6 ;  /* 0xff80000092927808 */ /* 0x000fc40007000000 */
[----:B------:R-:W-:Y:S01]  /*15140*/  ISETP.GT.AND P5, PT, R246, R80, PT ;  /* 0x00000050f600720c */ /* 0x000fe20003fa4270 */
[----:B------:R-:W4:Y:S01]  /*15150*/  MUFU.TANH R145, R145 ;  /* 0x0000009100917308 */ /* 0x000f220000002400 */
[C---:B------:R-:W-:Y:S01]  /*15160*/  ISETP.GE.AND P3, PT, R80.reuse, R239, PT ;  /* 0x000000ef5000720c */ /* 0x040fe20003f66270 */
[----:B------:R-:W-:Y:S01]  /*15170*/  HMMA.16816.F32 R116, R4, R86, R116 ;  /* 0x000000560474723c */ /* 0x000fe20000001874 */
[----:B------:R-:W-:Y:S02]  /*15180*/  ISETP.GE.AND P1, PT, R80, R244, PT ;  /* 0x000000f45000720c */ /* 0x000fe40003f26270 */
[----:B------:R-:W-:Y:S02]  /*15190*/  ISETP.GT.AND P6, PT, R245, R80, PT ;  /* 0x00000050f500720c */ /* 0x000fe40003fc4270 */
[----:B------:R-:W4:Y:S01]  /*151a0*/  LDSM.16.M88.4 R80, [R9+0x6000] ;  /* 0x006000000950783b */ /* 0x000f220000000200 */
[----:B---3--:R-:W-:Y:S01]  /*151b0*/  FSEL R140, R94, -INF , !P4 ;  /* 0xff8000005e8c7808 */ /* 0x008fe20006000000 */
[----:B------:R-:W3:Y:S01]  /*151c0*/  MUFU.TANH R132, R132 ;  /* 0x0000008400847308 */ /* 0x000ee20000002400 */
[----:B------:R-:W-:-:S02]  /*151d0*/  ISETP.GT.AND P4, PT, R246, R84, PT ;  /* 0x00000054f600720c */ /* 0x000fc40003f84270 */
[----:B------:R-:W-:Y:S01]  /*151e0*/  FSEL R95, R95, -INF , !P5 ;  /* 0xff8000005f5f7808 */ /* 0x000fe20006800000 */
[-C--:B------:R-:W-:Y:S01]  /*151f0*/  FMUL.FTZ R122, R122, R2.reuse ;  /* 0x000000027a7a7220 */ /* 0x080fe20000410000 */
[C---:B-1----:R-:W-:Y:S01]  /*15200*/  HMMA.16816.F32 R56, R72.reuse, R48, R56 ;  /* 0x000000304838723c */ /* 0x042fe20000001838 */
[----:B------:R-:W-:Y:S01]  /*15210*/  VIADD R48, R218, 0x40 ;  /* 0x00000040da307836 */ /* 0x000fe20000000000 */
[----:B------:R-:W-:Y:S01]  /*15220*/  ISETP.GE.AND P5, PT, R84, R239, PT ;  /* 0x000000ef5400720c */ /* 0x000fe20003fa6270 */
[----:B------:R-:W1:Y:S01]  /*15230*/  MUFU.TANH R133, R133 ;  /* 0x0000008500857308 */ /* 0x000e620000002400 */
[----:B------:R-:W-:Y:S01]  /*15240*/  FSEL R89, R89, -INF , !P6 ;  /* 0xff80000059597808 */ /* 0x000fe20007000000 */
[-C--:B------:R-:W-:Y:S01]  /*15250*/  FMUL.FTZ R120, R120, R2.reuse ;  /* 0x0000000278787220 */ /* 0x080fe20000410000 */
[----:B------:R-:W-:Y:S01]  /*15260*/  FSEL R148, R148, -INF , !P4 ;  /* 0xff80000094947808 */ /* 0x000fe20006000000 */
[----:B------:R-:W-:Y:S01]  /*15270*/  FMUL.FTZ R116, R116, R2 ;  /* 0x0000000274747220 */ /* 0x000fe20000410000 */
[----:B------:R-:W-:Y:S01]  /*15280*/  FSEL R147, R95, -INF , !P3 ;  /* 0xff8000005f937808 */ /* 0x000fe20005800000 */
[----:B------:R-:W-:Y:S01]  /*15290*/  HMMA.16816.F32 R52, R72, R50, R52 ;  /* 0x000000324834723c */ /* 0x000fe20000001834 */
[----:B------:R-:W-:Y:S01]  /*152a0*/  ISETP.GT.AND P3, PT, R245, R84, PT ;  /* 0x00000054f500720c */ /* 0x000fe20003f64270 */
[----:B------:R3:W1:Y:S01]  /*152b0*/  MUFU.TANH R170, R128 ;  /* 0x0000008000aa7308 */ /* 0x0006620000002400 */
[----:B------:R-:W-:Y:S01]  /*152c0*/  ISETP.GT.AND P6, PT, R246, R48, PT ;  /* 0x00000030f600720c */ /* 0x000fe20003fc4270 */
[-C--:B------:R-:W-:Y:S01]  /*152d0*/  FMUL.FTZ R118, R118, R2.reuse ;  /* 0x0000000276767220 */ /* 0x080fe20000410000 */
[----:B--2---:R-:W-:Y:S01]  /*152e0*/  FSEL R142, R89, -INF , !P1 ;  /* 0xff800000598e7808 */ /* 0x004fe20004800000 */
[----:B------:R-:W-:Y:S01]  /*152f0*/  FMUL.FTZ R95, R127, R2 ;  /* 0x000000027f5f7220 */ /* 0x000fe20000410000 */
[----:B------:R-:W-:-:S02]  /*15300*/  FSEL R148, R148, -INF , !P5 ;  /* 0xff80000094947808 */ /* 0x000fc40006800000 */
[----:B------:R-:W-:Y:S01]  /*15310*/  FSEL R140, R140, -INF , !P0 ;  /* 0xff8000008c8c7808 */ /* 0x000fe20004000000 */
[----:B------:R2:W-:Y:S01]  /*15320*/  MUFU.TANH R94, R125 ;  /* 0x0000007d005e7308 */ /* 0x0005e20000002400 */
[CC--:B------:R-:W-:Y:S02]  /*15330*/  ISETP.GE.AND P4, PT, R48.reuse, R239.reuse, PT ;  /* 0x000000ef3000720c */ /* 0x0c0fe40003f86270 */
[----:B------:R-:W-:Y:S02]  /*15340*/  ISETP.GE.AND P1, PT, R48, R244, PT ;  /* 0x000000f43000720c */ /* 0x000fe40003f26270 */
[----:B------:R-:W-:Y:S01]  /*15350*/  ISETP.GT.AND P5, PT, R245, R48, PT ;  /* 0x00000030f500720c */ /* 0x000fe20003fa4270 */
[----:B------:R-:W-:Y:S01]  /*15360*/  VIADD R48, R218, 0x41 ;  /* 0x00000041da307836 */ /* 0x000fe20000000000 */
[----:B------:R-:W-:Y:S01]  /*15370*/  ISETP.GE.AND P0, PT, R84, R244, PT ;  /* 0x000000f45400720c */ /* 0x000fe20003f06270 */
[----:B------:R-:W-:Y:S01]  /*15380*/  MUFU.TANH R79, R131 ;  /* 0x00000083004f7308 */ /* 0x000fe20000002400 */
[----:B------:R-:W-:Y:S01]  /*15390*/  FSEL R88, R88, -INF , !P3 ;  /* 0xff80000058587808 */ /* 0x000fe20005800000 */
[----:B------:R-:W1:Y:S01]  /*153a0*/  LDSM.16.M88.4 R84, [R8+0x6000] ;  /* 0x006000000854783b */ /* 0x000e620000000200 */
[----:B------:R-:W-:Y:S01]  /*153b0*/  FSEL R156, R99, -INF , !P6 ;  /* 0xff800000639c7808 */ /* 0x000fe20007000000 */
[-C--:B---3--:R-:W-:Y:S01]  /*153c0*/  FMUL.FTZ R128, R129, R2.reuse ;  /* 0x0000000281807220 */ /* 0x088fe20000410000 */
[----:B------:R-:W-:Y:S01]  /*153d0*/  FSEL R151, R88, -INF , !P0 ;  /* 0xff80000058977808 */ /* 0x000fe20004000000 */
[C---:B----4-:R-:W-:Y:S01]  /*153e0*/  HMMA.16816.F32 R108, R12.reuse, R82, R108 ;  /* 0x000000520c6c723c */ /* 0x050fe2000000186c */
[----:B------:R-:W-:Y:S01]  /*153f0*/  FSEL R156, R156, -INF , !P4 ;  /* 0xff8000009c9c7808 */ /* 0x000fe20006000000 */
[----:B------:R-:W-:Y:S01]  /*15400*/  FMUL.FTZ R129, R130, R2 ;  /* 0x0000000282817220 */ /* 0x000fe20000410000 */
[----:B------:R-:W-:Y:S01]  /*15410*/  ISETP.GT.AND P3, PT, R246, R48, PT ;  /* 0x00000030f600720c */ /* 0x000fe20003f64270 */
[-C--:B------:R-:W-:Y:S01]  /*15420*/  FMUL.FTZ R99, R121, R2.reuse ;  /* 0x0000000279637220 */ /* 0x080fe20000410000 */
[C---:B------:R-:W-:Y:S01]  /*15430*/  ISETP.GE.AND P6, PT, R48.reuse, R239, PT ;  /* 0x000000ef3000720c */ /* 0x040fe20003fc6270 */
[----:B------:R-:W-:Y:S01]  /*15440*/  FMUL.FTZ R121, R123, R2 ;  /* 0x000000027b797220 */ /* 0x000fe20000410000 */
        /* <DEDUP_REMOVED lines=9> */
[----:B--2---:R-:W-:Y:S01]  /*154e0*/  FMUL.FTZ R125, R126, R2 ;  /* 0x000000027e7d7220 */ /* 0x004fe20000410000 */
[----:B------:R-:W-:-:S02]  /*154f0*/  FSEL R153, R150, -INF , !P1 ;  /* 0xff80000096997808 */ /* 0x000fc40004800000 */
[----:B------:R-:W-:Y:S02]  /*15500*/  FSEL R157, R157, -INF , !P6 ;  /* 0xff8000009d9d7808 */ /* 0x000fe40007000000 */
[C---:B------:R-:W-:Y:S01]  /*15510*/  ISETP.GE.AND P3, PT, R48.reuse, R239, PT ;  /* 0x000000ef3000720c */ /* 0x040fe20003f66270 */
[----:B------:R-:W-:Y:S01]  /*15520*/  MUFU.TANH R97, R122 ;  /* 0x0000007a00617308 */ /* 0x000fe20000002400 */
[----:B------:R-:W-:Y:S02]  /*15530*/  ISETP.GE.AND P1, PT, R48, R244, PT ;  /* 0x000000f43000720c */ /* 0x000fe40003f26270 */
[----:B------:R-:W-:Y:S02]  /*15540*/  ISETP.GT.AND P6, PT, R245, R48, PT ;  /* 0x00000030f500720c */ /* 0x000fe40003fc4270 */
[----:B------:R-:W-:Y:S01]  /*15550*/  FSEL R145, R145, -INF , !P4 ;  /* 0xff80000091917808 */ /* 0x000fe20006000000 */
[----:B------:R-:W2:Y:S01]  /*15560*/  LDSM.16.M88.4 R48, [R9+0x6800] ;  /* 0x006800000930783b */ /* 0x000ea20000000200 */
[----:B------:R-:W-:Y:S01]  /*15570*/  FSEL R149, R149, -INF , !P5 ;  /* 0xff80000095957808 */ /* 0x000fe20006800000 */
[----:B------:R3:W-:Y:S01]  /*15580*/  MUFU.TANH R122, R116 ;  /* 0x00000074007a7308 */ /* 0x0007e20000002400 */
[----:B------:R-:W-:-:S02]  /*15590*/  FSEL R152, R145, -INF , !P0 ;  /* 0xff80000091987808 */ /* 0x000fc40004000000 */
[----:B------:R-:W-:Y:S02]  /*155a0*/  FSEL R158, R149, -INF , !P3 ;  /* 0xff800000959e7808 */ /* 0x000fe40005800000 */
[----:B------:R-:W-:Y:S01]  /*155b0*/  ISETP.GT.AND P4, PT, R246, R80, PT ;  /* 0x00000050f600720c */ /* 0x000fe20003f84270 */
[C---:B-1----:R-:W-:Y:S01]  /*155c0*/  HMMA.16816.F32 R88, R4.reuse, R84, R88 ;  /* 0x000000540458723c */ /* 0x042fe20000001858 */
[----:B------:R-:W-:Y:S01]  /*155d0*/  ISETP.GE.AND P5, PT, R80, R239, PT ;  /* 0x000000ef5000720c */ /* 0x000fe20003fa6270 */
[----:B------:R-:W-:Y:S01]  /*155e0*/  VIADD R84, R218, 0x58 ;  /* 0x00000058da547836 */ /* 0x000fe20000000000 */
[----:B------:R-:W-:Y:S01]  /*155f0*/  ISETP.GE.AND P0, PT, R80, R244, PT ;  /* 0x000000f45000720c */ /* 0x000fe20003f06270 */
[----:B------:R-:W1:Y:S01]  /*15600*/  MUFU.TANH R129, R129 ;  /* 0x0000008100817308 */ /* 0x000e620000002400 */
[----:B------:R-:W-:Y:S01]  /*15610*/  ISETP.GT.AND P3, PT, R245, R80, PT ;  /* 0x00000050f500720c */ /* 0x000fe20003f64270 */
[----:B------:R-:W-:Y:S01]  /*15620*/  VIADD R80, R218, 0x50 ;  /* 0x00000050da507836 */ /* 0x000fe20000000000 */
[----:B------:R-:W-:Y:S01]  /*15630*/  FSEL R159, R159, -INF , !P6 ;  /* 0xff8000009f9f7808 */ /* 0x000fe20007000000 */
[----:B------:R-:W-:Y:S01]  /*15640*/  HMMA.16816.F32 R108, R4, R86, R108 ;  /* 0x00000056046c723c */ /* 0x000fe2000000186c */
[----:B------:R-:W-:-:S02]  /*15650*/  FSEL R81, R154, -INF , !P4 ;  /* 0xff8000009a517808 */ /* 0x000fc40006000000 */
[----:B------:R-:W-:Y:S01]  /*15660*/  ISETP.GT.AND P6, PT, R246, R80, PT ;  /* 0x00000050f600720c */ /* 0x000fe20003fc4270 */
[-C--:B---3--:R-:W-:Y:S01]  /*15670*/  FMUL.FTZ R116, R117, R2.reuse ;  /* 0x0000000275747220 */ /* 0x088fe20000410000 */
[----:B------:R-:W-:Y:S01]  /*15680*/  FSEL R154, R159, -INF , !P1 ;  /* 0xff8000009f9a7808 */ /* 0x000fe20004800000 */
[----:B------:R-:W-:Y:S01]  /*15690*/  MUFU.TANH R123, R118 ;  /* 0x00000076007b7308 */ /* 0x000fe20000002400 */
[----:B------:R-:W-:Y:S01]  /*156a0*/  FSEL R159, R81, -INF , !P5 ;  /* 0xff800000519f7808 */ /* 0x000fe20006800000 */
[----:B------:R-:W-:Y:S01]  /*156b0*/  FMUL.FTZ R117, R119, R2 ;  /* 0x0000000277757220 */ /* 0x000fe20000410000 */
[CC--:B------:R-:W-:Y:S02]  /*156c0*/  ISETP.GE.AND P4, PT, R80.reuse, R239.reuse, PT ;  /* 0x000000ef5000720c */ /* 0x0c0fe40003f86270 */
[----:B------:R-:W-:Y:S01]  /*156d0*/  ISETP.GE.AND P1, PT, R80, R244, PT ;  /* 0x000000f45000720c */ /* 0x000fe20003f26270 */
[----:B------:R-:W-:Y:S01]  /*156e0*/  FMUL.FTZ R88, R88, R2 ;  /* 0x0000000258587220 */ /* 0x000fe20000410000 */
[----:B------:R-:W-:Y:S01]  /*156f0*/  ISETP.GT.AND P5, PT, R245, R80, PT ;  /* 0x00000050f500720c */ /* 0x000fe20003fa4270 */
[----:B------:R-:W-:Y:S01]  /*15700*/  VIADD R80, R218, 0x51 ;  /* 0x00000051da507836 */ /* 0x000fe20000000000 */
[----:B------:R-:W-:Y:S01]  /*15710*/  FSEL R155, R155, -INF , !P3 ;  /* 0xff8000009b9b7808 */ /* 0x000fe20005800000 */
[-C--:B------:R-:W-:Y:S01]  /*15720*/  FMUL.FTZ R89, R89, R2.reuse ;  /* 0x0000000259597220 */ /* 0x080fe20000410000 */
[----:B------:R-:W-:Y:S01]  /*15730*/  FSEL R172, R172, -INF , !P6 ;  /* 0xff800000acac7808 */ /* 0x000fe20007000000 */
[-C--:B------:R-:W-:Y:S01]  /*15740*/  FMUL.FTZ R90, R90, R2.reuse ;  /* 0x000000025a5a7220 */ /* 0x080fe20000410000 */
[----:B------:R-:W-:Y:S01]  /*15750*/  FSEL R213, R155, -INF , !P0 ;  /* 0xff8000009bd57808 */ /* 0x000fe20004000000 */
[----:B------:R-:W-:Y:S01]  /*15760*/  FMUL.FTZ R91, R91, R2 ;  /* 0x000000025b5b7220 */ /* 0x000fe20000410000 */
[----:B------:R-:W-:Y:S01]  /*15770*/  FSEL R173, R172, -INF , !P4 ;  /* 0xff800000acad7808 */ /* 0x000fe20006000000 */
[----:B------:R-:W-:Y:S01]  /*15780*/  MUFU.TANH R119, R88 ;  /* 0x0000005800777308 */ /* 0x000fe20000002400 */
[----:B------:R-:W-:Y:S01]  /*15790*/  ISETP.GT.AND P3, PT, R246, R80, PT ;  /* 0x00000050f600720c */ /* 0x000fe20003f64270 */
[C---:B--2---:R-:W-:Y:S01]  /*157a0*/  HMMA.16816.F32 R112, R12.reuse, R48, R104 ;  /* 0x000000300c70723c */ /* 0x044fe20000001868 */
[CC--:B------:R-:W-:Y:S01]  /*157b0*/  ISETP.GE.AND P6, PT, R80.reuse, R239.reuse, PT ;  /* 0x000000ef5000720c */ /* 0x0c0fe20003fc6270 */
[----:B------:R-:W2:Y:S01]  /*157c0*/  LDSM.16.M88.4 R104, [R166+0x8000] ;  /* 0x00800000a668783b */ /* 0x000ea20000000200 */
[----:B------:R-:W-:Y:S01]  /*157d0*/  ISETP.GE.AND P0, PT, R80, R244, PT ;  /* 0x000000f45000720c */ /* 0x000fe20003f06270 */
[----:B------:R-:W-:Y:S01]  /*157e0*/  VIADD R48, R218, 0x59 ;  /* 0x00000059da307836 */ /* 0x000fe20000000000 */
[----:B------:R-:W-:Y:S01]  /*157f0*/  ISETP.GT.AND P4, PT, R245, R80, PT ;  /* 0x00000050f500720c */ /* 0x000fe20003f84270 */
[----:B------:R-:W-:Y:S01]  /*15800*/  MUFU.TANH R118, R89 ;  /* 0x0000005900767308 */ /* 0x000fe20000002400 */
[----:B------:R-:W3:Y:S01]  /*15810*/  LDSM.16.M88.4 R80, [R8+0x6800] ;  /* 0x006800000850783b */ /* 0x000ee20000000200 */
[----:B------:R-:W-:Y:S01]  /*15820*/  FSEL R169, R174, -INF , !P5 ;  /* 0xff800000aea97808 */ /* 0x000fe20006800000 */
[----:B------:R-:W-:Y:S01]  /*15830*/  HMMA.16816.F32 R100, R12, R50, R100 ;  /* 0x000000320c64723c */ /* 0x000fe20000001864 */
[----:B------:R-:W-:Y:S01]  /*15840*/  FSEL R143, R143, -INF , !P3 ;  /* 0xff8000008f8f7808 */ /* 0x000fe20005800000 */
[-C--:B------:R-:W-:Y:S01]  /*15850*/  FMUL.FTZ R110, R110, R2.reuse ;  /* 0x000000026e6e7220 */ /* 0x080fe20000410000 */
[----:B------:R-:W-:Y:S01]  /*15860*/  FSEL R169, R169, -INF , !P1 ;  /* 0xff800000a9a97808 */ /* 0x000fe20004800000 */
[----:B------:R-:W-:Y:S01]  /*15870*/  FMUL.FTZ R108, R108, R2 ;  /* 0x000000026c6c7220 */ /* 0x000fe20000410000 */
[----:B------:R-:W-:Y:S01]  /*15880*/  FSEL R175, R143, -INF , !P6 ;  /* 0xff8000008faf7808 */ /* 0x000fe20007000000 */
[----:B------:R-:W-:Y:S01]  /*15890*/  MUFU.TANH R127, R90 ;  /* 0x0000005a007f7308 */ /* 0x000fe20000002400 */
[----:B------:R-:W-:Y:S01]  /*158a0*/  ISETP.GT.AND P5, PT, R246, R84, PT ;  /* 0x00000054f600720c */ /* 0x000fe20003fa4270 */
[----:B------:R-:W-:Y:S01]  /*158b0*/  FMUL.FTZ R109, R109, R2 ;  /* 0x000000026d6d7220 */ /* 0x000fe20000410000 */
[----:B------:R-:W-:-:S02]  /*158c0*/  ISETP.GE.AND P3, PT, R84, R239, PT ;  /* 0x000000ef5400720c */ /* 0x000fc40003f66270 */
[----:B------:R-:W-:Y:S02]  /*158d0*/  ISETP.GE.AND P1, PT, R84, R244, PT ;  /* 0x000000f45400720c */ /* 0x000fe40003f26270 */
[----:B------:R-:W-:Y:S01]  /*158e0*/  ISETP.GT.AND P6, PT, R245, R84, PT ;  /* 0x00000054f500720c */ /* 0x000fe20003fc4270 */
[----:B------:R3:W-:Y:S01]  /*158f0*/  MUFU.TANH R126, R91 ;  /* 0x0000005b007e7308 */ /* 0x0007e20000002400 */
[----:B------:R-:W4:Y:S01]  /*15900*/  LDSM.16.M88.4 R84, [R9+0x7000] ;  /* 0x007000000954783b */ /* 0x000f220000000200 */
[----:B------:R-:W-:Y:S02]  /*15910*/  FSEL R163, R163, -INF , !P4 ;  /* 0xff800000a3a37808 */ /* 0x000fe40006000000 */
[----:B------:R-:W-:Y:S02]  /*15920*/  FSEL R132, R132, -INF , !P5 ;  /* 0xff80000084847808 */ /* 0x000fe40006800000 */
[----:B------:R-:W-:Y:S02]  /*15930*/  ISETP.GT.AND P4, PT, R246, R48, PT ;  /* 0x00000030f600720c */ /* 0x000fe40003f84270 */
[----:B------:R-:W-:Y:S01]  /*15940*/  FSEL R212, R163, -INF , !P0 ;  /* 0xff800000a3d47808 */ /* 0x000fe20004000000 */
[----:B------:R-:W1:Y:S01]  /*15950*/  MUFU.TANH R124, R124 ;  /* 0x0000007c007c7308 */ /* 0x000e620000002400 */
[----:B------:R-:W-:-:S02]  /*15960*/  FSEL R177, R132, -INF , !P3 ;  /* 0xff80000084b17808 */ /* 0x000fc40005800000 */
[C---:B------:R-:W-:Y:S02]  /*15970*/  ISETP.GE.AND P5, PT, R48.reuse, R239, PT ;  /* 0x000000ef3000720c */ /* 0x040fe40003fa6270 */
[----:B------:R-:W-:Y:S02]  /*15980*/  ISETP.GE.AND P0, PT, R48, R244, PT ;  /* 0x000000f43000720c */ /* 0x000fe40003f06270 */
[----:B------:R-:W-:Y:S01]  /*15990*/  ISETP.GT.AND P3, PT, R245, R48, PT ;  /* 0x00000030f500720c */ /* 0x000fe20003f64270 */
[----:B------:R-:W-:Y:S01]  /*159a0*/  VIADD R48, R218, 0x60 ;  /* 0x00000060da307836 */ /* 0x000fe20000000000 */
[----:B------:R-:W-:Y:S01]  /*159b0*/  FSEL R168, R168, -INF , !P6 ;  /* 0xff800000a8a87808 */ /* 0x000fe20007000000 */
[----:B------:R-:W1:Y:S01]  /*159c0*/  MUFU.TANH R125, R125 ;  /* 0x0000007d007d7308 */ /* 0x000e620000002400 */
[----:B------:R-:W-:Y:S01]  /*159d0*/  FSEL R133, R133, -INF , !P4 ;  /* 0xff80000085857808 */ /* 0x000fe20006000000 */
[----:B--2---:R-:W-:Y:S01]  /*159e0*/  HMMA.16816.F32 R40, R72, R104, R40 ;  /* 0x000000684828723c */ /* 0x004fe20000001828 */
[----:B------:R-:W-:Y:S01]  /*159f0*/  ISETP.GT.AND P6, PT, R246, R48, PT ;  /* 0x00000030f600720c */ /* 0x000fe20003fc4270 */
[----:B------:R-:W-:Y:S01]  /*15a00*/  FMUL.FTZ R104, R111, R2 ;  /* 0x000000026f687220 */ /* 0x000fe20000410000 */
[----:B------:R-:W-:-:S02]  /*15a10*/  FSEL R172, R168, -INF , !P1 ;  /* 0xff800000a8ac7808 */ /* 0x000fc40004800000 */
[----:B------:R-:W-:Y:S01]  /*15a20*/  FSEL R211, R133, -INF , !P5 ;  /* 0xff80000085d37808 */ /* 0x000fe20006800000 */
[----:B------:R-:W2:Y:S01]  /*15a30*/  MUFU.TANH R95, R95 ;  /* 0x0000005f005f7308 */ /* 0x000ea20000002400 */
[C---:B------:R-:W-:Y:S01]  /*15a40*/  ISETP.GE.AND P4, PT, R48.reuse, R239, PT ;  /* 0x000000ef3000720c */ /* 0x040fe20003f86270 */
[C---:B---3--:R-:W-:Y:S01]  /*15a50*/  HMMA.16816.F32 R88, R4.reuse, R80, R112 ;  /* 0x000000500458723c */ /* 0x048fe20000001870 */
[----:B------:R-:W-:Y:S02]  /*15a60*/  ISETP.GE.AND P1, PT, R48, R244, PT ;  /* 0x000000f43000720c */ /* 0x000fe40003f26270 */
[----:B------:R-:W-:Y:S01]  /*15a70*/  ISETP.GT.AND P5, PT, R245, R48, PT ;  /* 0x00000030f500720c */ /* 0x000fe20003fa4270 */
[----:B------:R-:W-:Y:S01]  /*15a80*/  VIADD R48, R218, 0x61 ;  /* 0x00000061da307836 */ /* 0x000fe20000000000 */
[----:B------:R-:W-:Y:S01]  /*15a90*/  FSEL R162, R162, -INF , !P3 ;  /* 0xff800000a2a27808 */ /* 0x000fe20005800000 */
[----:B------:R-:W3:Y:S01]  /*15aa0*/  MUFU.TANH R120, R120 ;  /* 0x0000007800787308 */ /* 0x000ee20000002400 */
[----:B------:R-:W-:Y:S01]  /*15ab0*/  FSEL R170, R170, -INF , !P6 ;  /* 0xff800000aaaa7808 */ /* 0x000fe20007000000 */
[----:B------:R-:W-:Y:S01]  /*15ac0*/  HMMA.16816.F32 R80, R4, R82, R100 ;  /* 0x000000520450723c */ /* 0x000fe20000001864 */
[----:B------:R-:W-:Y:S01]  /*15ad0*/  ISETP.GT.AND P3, PT, R246, R48, PT ;  /* 0x00000030f600720c */ /* 0x000fe20003f64270 */
[----:B------:R-:W3:Y:S01]  /*15ae0*/  LDSM.16.M88.4 R100, [R8+0x7000] ;  /* 0x007000000864783b */ /* 0x000ee20000000200 */
[----:B------:R-:W-:-:S02]  /*15af0*/  FSEL R210, R162, -INF , !P0 ;  /* 0xff800000a2d27808 */ /* 0x000fc40004000000 */
[----:B------:R-:W-:Y:S01]  /*15b00*/  FSEL R206, R170, -INF , !P4 ;  /* 0xff800000aace7808 */ /* 0x000fe20006000000 */
[----:B------:R-:W3:Y:S01]  /*15b10*/  MUFU.TANH R99, R99 ;  /* 0x0000006300637308 */ /* 0x000ee20000002400 */
[CC--:B------:R-:W-:Y:S01]  /*15b20*/  ISETP.GE.AND P6, PT, R48.reuse, R239.reuse, PT ;  /* 0x000000ef3000720c */ /* 0x0c0fe20003fc6270 */
[----:B----4-:R-:W-:Y:S01]  /*15b30*/  HMMA.16816.F32 R64, R12, R86, R64 ;  /* 0x000000560c40723c */ /* 0x010fe20000001840 */
[----:B------:R-:W-:Y:S02]  /*15b40*/  ISETP.GE.AND P0, PT, R48, R244, PT ;  /* 0x000000f43000720c */ /* 0x000fe40003f06270 */
[----:B------:R-:W-:Y:S01]  /*15b50*/  ISETP.GT.AND P4, PT, R245, R48, PT ;  /* 0x00000030f500720c */ /* 0x000fe20003f84270 */
[----:B------:R-:W-:Y:S01]  /*15b60*/  VIADD R48, R218, 0x68 ;  /* 0x00000068da307836 */ /* 0x000fe20000000000 */
[----:B-1----:R-:W-:Y:S01]  /*15b70*/  FSEL R129, R129, -INF , !P5 ;  /* 0xff80000081817808 */ /* 0x002fe20006800000 */
[----:B------:R-:W-:Y:S01]  /*15b80*/  FMUL.FTZ R88, R88, R2 ;  /* 0x0000000258587220 */ /* 0x000fe20000410000 */
[----:B------:R-:W-:Y:S01]  /*15b90*/  FSEL R128, R128, -INF , !P3 ;  /* 0xff80000080807808 */ /* 0x000fe20005800000 */
[----:B------:R-:W-:Y:S01]  /*15ba0*/  MUFU.TANH R105, R110 ;  /* 0x0000006e00697308 */ /* 0x000fe20000002400 */
[----:B------:R-:W-:Y:S01]  /*15bb0*/  ISETP.GT.AND P5, PT, R246, R48, PT ;  /* 0x00000030f600720c */ /* 0x000fe20003fa4270 */
[-C--:B------:R-:W-:Y:S01]  /*15bc0*/  FMUL.FTZ R90, R90, R2.reuse ;  /* 0x000000025a5a7220 */ /* 0x080fe20000410000 */
[----:B------:R-:W-:Y:S01]  /*15bd0*/  FSEL R209, R129, -INF , !P1 ;  /* 0xff80000081d17808 */ /* 0x000fe20004800000 */
[-C--:B------:R-:W-:Y:S01]  /*15be0*/  FMUL.FTZ R80, R80, R2.reuse ;  /* 0x0000000250507220 */ /* 0x080fe20000410000 */
[----:B------:R-:W-:Y:S01]  /*15bf0*/  FSEL R205, R128, -INF , !P6 ;  /* 0xff80000080cd7808 */ /* 0x000fe20007000000 */
[----:B------:R-:W-:Y:S01]  /*15c00*/  FMUL.FTZ R81, R81, R2 ;  /* 0x0000000251517220 */ /* 0x000fe20000410000 */
[C---:B------:R-:W-:Y:S01]  /*15c10*/  ISETP.GE.AND P3, PT, R48.reuse, R239, PT ;  /* 0x000000ef3000720c */ /* 0x040fe20003f66270 */
[----:B------:R1:W-:Y:S01]  /*15c20*/  MUFU.TANH R110, R88 ;  /* 0x00000058006e7308 */ /* 0x0003e20000002400 */
[----:B------:R-:W-:Y:S01]  /*15c30*/  ISETP.GE.AND P1, PT, R48, R244, PT ;  /* 0x000000f43000720c */ /* 0x000fe20003f26270 */
[----:B------:R-:W-:Y:S01]  /*15c40*/  FMUL.FTZ R82, R82, R2 ;  /* 0x0000000252527220 */ /* 0x000fe20000410000 */
[----:B------:R-:W-:Y:S01]  /*15c50*/  ISETP.GT.AND P6, PT, R245, R48, PT ;  /* 0x00000030f500720c */ /* 0x000fe20003fc4270 */
[----:B------:R-:W-:Y:S01]  /*15c60*/  VIADD R48, R218, 0x69 ;  /* 0x00000069da307836 */ /* 0x000fe20000000000 */
[----:B------:R-:W-:Y:S01]  /*15c70*/  FSEL R79, R79, -INF , !P4 ;  /* 0xff8000004f4f7808 */ /* 0x000fe20006000000 */
[----:B------:R-:W-:Y:S01]  /*15c80*/  FMUL.FTZ R83, R83, R2 ;  /* 0x0000000253537220 */ /* 0x000fe20000410000 */
[----:B------:R-:W-:Y:S01]  /*15c90*/  FSEL R124, R124, -INF , !P5 ;  /* 0xff8000007c7c7808 */ /* 0x000fe20006800000 */
[----:B------:R-:W4:Y:S01]  /*15ca0*/  MUFU.TANH R121, R121 ;  /* 0x0000007900797308 */ /* 0x000f220000002400 */
[----:B------:R-:W-:Y:S01]  /*15cb0*/  ISETP.GT.AND P4, PT, R246, R48, PT ;  /* 0x00000030f600720c */ /* 0x000fe20003f84270 */
[----:B------:R-:W-:Y:S01]  /*15cc0*/  HMMA.16816.F32 R36, R72, R106, R36 ;  /* 0x0000006a4824723c */ /* 0x000fe20000001824 */
[----:B------:R-:W-:Y:S01]  /*15cd0*/  FSEL R208, R79, -INF , !P0 ;  /* 0xff8000004fd07808 */ /* 0x000fe20004000000 */
[----:B------:R-:W-:Y:S01]  /*15ce0*/  FMUL.FTZ R79, R89, R2 ;  /* 0x00000002594f7220 */ /* 0x000fe20000410000 */
[----:B------:R-:W-:-:S02]  /*15cf0*/  FSEL R203, R124, -INF , !P3 ;  /* 0xff8000007ccb7808 */ /* 0x000fc40005800000 */
[-C--:B------:R-:W-:Y:S01]  /*15d00*/  ISETP.GE.AND P5, PT, R48, R239.reuse, PT ;  /* 0x000000ef3000720c */ /* 0x080fe20003fa6270 */
[----:B------:R-:W4:Y:S01]  /*15d10*/  MUFU.TANH R116, R116 ;  /* 0x0000007400747308 */ /* 0x000f220000002400 */
[----:B-1----:R-:W-:Y:S01]  /*15d20*/  VIADD R88, R218, 0x70 ;  /* 0x00000070da587836 */ /* 0x002fe20000000000 */
[----:B------:R-:W-:Y:S02]  /*15d30*/  ISETP.GE.AND P0, PT, R48, R244, PT ;  /* 0x000000f43000720c */ /* 0x000fe40003f06270 */
[----:B------:R-:W-:Y:S02]  /*15d40*/  ISETP.GT.AND P3, PT, R245, R48, PT ;  /* 0x00000030f500720c */ /* 0x000fe40003f64270 */
[----:B------:R-:W-:Y:S01]  /*15d50*/  FSEL R125, R125, -INF , !P6 ;  /* 0xff8000007d7d7808 */ /* 0x000fe20007000000 */
[----:B------:R-:W-:Y:S01]  /*15d60*/  HMMA.16816.F32 R48, R12, R84, R68 ;  /* 0x000000540c30723c */ /* 0x000fe20000001844 */
[----:B------:R-:W-:Y:S01]  /*15d70*/  ISETP.GT.AND P6, PT, R246, R88, PT ;  /* 0x00000058f600720c */ /* 0x000fe20003fc4270 */
[----:B------:R-:W-:Y:S01]  /*15d80*/  VIADD R68, R218, 0x71 ;  /* 0x00000071da447836 */ /* 0x000fe20000000000 */
[----:B------:R-:W-:Y:S01]  /*15d90*/  FSEL R94, R94, -INF , !P4 ;  /* 0xff8000005e5e7808 */ /* 0x000fe20006000000 */
[----:B------:R1:W-:Y:S01]  /*15da0*/  MUFU.TANH R111, R90 ;  /* 0x0000005a006f7308 */ /* 0x0003e20000002400 */
[----:B------:R-:W-:Y:S01]  /*15db0*/  ISETP.GE.AND P4, PT, R88, R239, PT ;  /* 0x000000ef5800720c */ /* 0x000fe20003f86270 */
[----:B------:R-:W-:Y:S01]  /*15dc0*/  LDSM.16.M88.4 R84, [R8+0x7800] ;  /* 0x007800000854783b */ /* 0x000fe20000000200 */
[----:B--2---:R-:W-:-:S02]  /*15dd0*/  FSEL R95, R95, -INF , !P3 ;  /* 0xff8000005f5f7808 */ /* 0x004fc40005800000 */
[----:B---3--:R-:W-:Y:S02]  /*15de0*/  FSEL R120, R120, -INF , !P6 ;  /* 0xff80000078787808 */ /* 0x008fe40007000000 */
[----:B------:R-:W-:Y:S01]  /*15df0*/  FSEL R204, R94, -INF , !P5 ;  /* 0xff8000005ecc7808 */ /* 0x000fe20006800000 */
[----:B------:R-:W-:Y:S01]  /*15e00*/  FMUL.FTZ R94, R91, R2 ;  /* 0x000000025b5e7220 */ /* 0x000fe20000410000 */
[----:B------:R-:W-:Y:S01]  /*15e10*/  ISETP.GT.AND P5, PT, R245, R88, PT ;  /* 0x00000058f500720c */ /* 0x000fe20003fa4270 */
[----:B------:R-:W2:Y:S01]  /*15e20*/  MUFU.TANH R117, R117 ;  /* 0x0000007500757308 */ /* 0x000ea20000002400 */
[----:B------:R-:W-:Y:S02]  /*15e30*/  ISETP.GT.AND P3, PT, R246, R68, PT ;  /* 0x00000044f600720c */ /* 0x000fe40003f64270 */
[----:B------:R-:W-:Y:S02]  /*15e40*/  FSEL R202, R95, -INF , !P0 ;  /* 0xff8000005fca7808 */ /* 0x000fe40004000000 */
[----:B------:R-:W-:Y:S01]  /*15e50*/  FSEL R198, R120, -INF , !P4 ;  /* 0xff80000078c67808 */ /* 0x000fe20006000000 */
[----:B------:R-:W-:Y:S01]  /*15e60*/  HMMA.16816.F32 R48, R4, R100, R48 ;  /* 0x000000640430723c */ /* 0x000fe20000001830 */
[----:B------:R-:W-:Y:S01]  /*15e70*/  FSEL R207, R125, -INF , !P1 ;  /* 0xff8000007dcf7808 */ /* 0x000fe20004800000 */
[----:B------:R-:W3:Y:S01]  /*15e80*/  MUFU.TANH R108, R108 ;  /* 0x0000006c006c7308 */ /* 0x000ee20000002400 */
[----:B------:R-:W-:-:S02]  /*15e90*/  ISETP.GE.AND P6, PT, R68, R239, PT ;  /* 0x000000ef4400720c */ /* 0x000fc40003fc6270 */
[----:B------:R-:W-:Y:S02]  /*15ea0*/  ISETP.GE.AND P0, PT, R68, R244, PT ;  /* 0x000000f44400720c */ /* 0x000fe40003f06270 */
[----:B------:R-:W-:Y:S01]  /*15eb0*/  ISETP.GT.AND P4, PT, R245, R68, PT ;  /* 0x00000044f500720c */ /* 0x000fe20003f84270 */
[----:B------:R-:W-:Y:S01]  /*15ec0*/  VIADD R68, R218, 0x78 ;  /* 0x00000078da447836 */ /* 0x000fe20000000000 */
[----:B------:R-:W-:Y:S01]  /*15ed0*/  ISETP.GE.AND P1, PT, R88, R244, PT ;  /* 0x000000f45800720c */ /* 0x000fe20003f26270 */
[----:B------:R-:W3:Y:S01]  /*15ee0*/  MUFU.TANH R109, R109 ;  /* 0x0000006d006d7308 */ /* 0x000ee20000002400 */
[----:B------:R-:W-:Y:S01]  /*15ef0*/  FSEL R201, R97, -INF , !P5 ;  /* 0xff80000061c97808 */ /* 0x000fe20006800000 */
[----:B-1----:R-:W1:Y:S01]  /*15f00*/  LDSM.16.M88.4 R88, [R9+0x7800] ;  /* 0x007800000958783b */ /* 0x002e620000000200 */
[----:B------:R-:W-:Y:S02]  /*15f10*/  FSEL R99, R99, -INF , !P3 ;  /* 0xff80000063637808 */ /* 0x000fe40005800000 */
[----:B------:R-:W-:-:S02]  /*15f20*/  FSEL R201, R201, -INF , !P1 ;  /* 0xff800000c9c97808 */ /* 0x000fc40004800000 */
[----:B------:R-:W-:Y:S01]  /*15f30*/  FSEL R197, R99, -INF , !P6 ;  /* 0xff80000063c57808 */ /* 0x000fe20007000000 */
[----:B------:R-:W3:Y:S01]  /*15f40*/  MUFU.TANH R104, R104 ;  /* 0x0000006800687308 */ /* 0x000ee20000002400 */
[----:B------:R-:W-:Y:S01]  /*15f50*/  ISETP.GT.AND P5, PT, R246, R68, PT ;  /* 0x00000044f600720c */ /* 0x000fe20003fa4270 */
[-C--:B------:R-:W-:Y:S01]  /*15f60*/  FMUL.FTZ R48, R48, R2.reuse ;  /* 0x0000000230307220 */ /* 0x080fe20000410000 */
[C---:B------:R-:W-:Y:S01]  /*15f70*/  ISETP.GE.AND P3, PT, R68.reuse, R239, PT ;  /* 0x000000ef4400720c */ /* 0x040fe20003f66270 */
[----:B------:R-:W-:Y:S01]  /*15f80*/  FMUL.FTZ R49, R49, R2 ;  /* 0x0000000231317220 */ /* 0x000fe20000410000 */
[----:B------:R-:W-:Y:S01]  /*15f90*/  ISETP.GE.AND P1, PT, R68, R244, PT ;  /* 0x000000f44400720c */ /* 0x000fe20003f26270 */
[----:B------:R-:W-:Y:S01]  /*15fa0*/  FMUL.FTZ R50, R50, R2 ;  /* 0x0000000232327220 */ /* 0x000fe20000410000 */
[----:B------:R-:W-:Y:S01]  /*15fb0*/  ISETP.GT.AND P6, PT, R245, R68, PT ;  /* 0x00000044f500720c */ /* 0x000fe20003fc4270 */
[----:B------:R-:W-:Y:S01]  /*15fc0*/  VIADD R68, R218, 0x79 ;  /* 0x00000079da447836 */ /* 0x000fe20000000000 */
[----:B----4-:R-:W-:Y:S01]  /*15fd0*/  FSEL R121, R121, -INF , !P4 ;  /* 0xff80000079797808 */ /* 0x010fe20006000000 */
[----:B------:R4:W-:Y:S01]  /*15fe0*/  MUFU.TANH R101, R48 ;  /* 0x0000003000657308 */ /* 0x0009e20000002400 */
[----:B------:R-:W-:Y:S01]  /*15ff0*/  FSEL R122, R122, -INF , !P5 ;  /* 0xff8000007a7a7808 */ /* 0x000fe20006800000 */
[----:B------:R-:W-:Y:S01]  /*16000*/  FMUL.FTZ R51, R51, R2 ;  /* 0x0000000233337220 */ /* 0x000fe20000410000 */
[----:B------:R-:W-:-:S02]  /*16010*/  ISETP.GT.AND P4, PT, R246, R68, PT ;  /* 0x00000044f600720c */ /* 0x000fc40003f84270 */
[----:B------:R-:W-:Y:S02]  /*16020*/  FSEL R200, R121, -INF , !P0 ;  /* 0xff80000079c87808 */ /* 0x000fe40004000000 */
[----:B------:R-:W-:Y:S01]  /*16030*/  FSEL R195, R122, -INF , !P3 ;  /* 0xff8000007ac37808 */ /* 0x000fe20005800000 */
[----:B------:R-:W-:Y:S01]  /*16040*/  MUFU.TANH R95, R80 ;  /* 0x00000050005f7308 */ /* 0x000fe20000002400 */
[C---:B------:R-:W-:Y:S02]  /*16050*/  ISETP.GE.AND P5, PT, R68.reuse, R239, PT ;  /* 0x000000ef4400720c */ /* 0x040fe40003fa6270 */
[----:B------:R-:W-:Y:S02]  /*16060*/  ISETP.GE.AND P0, PT, R68, R244, PT ;  /* 0x000000f44400720c */ /* 0x000fe40003f06270 */
[----:B------:R-:W-:Y:S01]  /*16070*/  ISETP.GT.AND P3, PT, R245, R68, PT ;  /* 0x00000044f500720c */ /* 0x000fe20003f64270 */
[----:B------:R-:W-:Y:S01]  /*16080*/  VIADD R68, R218, 0x80 ;  /* 0x00000080da447836 */ /* 0x000fe20000000000 */
[----:B------:R-:W-:Y:S01]  /*16090*/  FSEL R123, R123, -INF , !P6 ;  /* 0xff8000007b7b7808 */ /* 0x000fe20007000000 */
[----:B------:R-:W-:Y:S01]  /*160a0*/  MUFU.TANH R97, R81 ;  /* 0x0000005100617308 */ /* 0x000fe20000002400 */
[----:B------:R-:W-:Y:S01]  /*160b0*/  FSEL R116, R116, -INF , !P4 ;  /* 0xff80000074747808 */ /* 0x000fe20006000000 */
[----:B----4-:R-:W-:Y:S01]  /*160c0*/  VIADD R48, R218, 0x81 ;  /* 0x00000081da307836 */ /* 0x010fe20000000000 */
[----:B------:R-:W-:-:S02]  /*160d0*/  FSEL R199, R123, -INF , !P1 ;  /* 0xff8000007bc77808 */ /* 0x000fc40004800000 */
[----:B------:R-:W-:Y:S02]  /*160e0*/  FSEL R196, R116, -INF , !P5 ;  /* 0xff80000074c47808 */ /* 0x000fe40006800000 */
[----:B------:R-:W-:Y:S01]  /*160f0*/  ISETP.GT.AND P6, PT, R246, R68, PT ;  /* 0x00000044f600720c */ /* 0x000fe20003fc4270 */
[----:B------:R-:W-:Y:S01]  /*16100*/  MUFU.TANH R100, R82 ;  /* 0x0000005200647308 */ /* 0x000fe20000002400 */
[C---:B------:R-:W-:Y:S01]  /*16110*/  ISETP.GE.AND P4, PT, R68.reuse, R239, PT ;  /* 0x000000ef4400720c */ /* 0x040fe20003f86270 */
[----:B-1----:R-:W-:Y:S01]  /*16120*/  HMMA.16816.F32 R52, R12, R90, R52 ;  /* 0x0000005a0c34723c */ /* 0x002fe20000001834 */
[----:B------:R-:W-:Y:S02]  /*16130*/  ISETP.GE.AND P1, PT, R68, R244, PT ;  /* 0x000000f44400720c */ /* 0x000fe40003f26270 */
[----:B------:R-:W-:Y:S02]  /*16140*/  ISETP.GT.AND P5, PT, R245, R68, PT ;  /* 0x00000044f500720c */ /* 0x000fe40003fa4270 */
[----:B------:R-:W1:Y:S01]  /*16150*/  LDSM.16.M88.4 R68, [R166+0x8800] ;  /* 0x00880000a644783b */ /* 0x000e620000000200 */
[----:B--2---:R-:W-:Y:S01]  /*16160*/  FSEL R117, R117, -INF , !P3 ;  /* 0xff80000075757808 */ /* 0x004fe20005800000 */
[----:B------:R2:W-:Y:S01]  /*16170*/  MUFU.TANH R99, R83 ;  /* 0x0000005300637308 */ /* 0x0005e20000002400 */
[----:B------:R-:W-:-:S02]  /*16180*/  FSEL R119, R119, -INF , !P6 ;  /* 0xff80000077777808 */ /* 0x000fc40007000000 */
[----:B------:R-:W-:Y:S02]  /*16190*/  ISETP.GT.AND P3, PT, R246, R48, PT ;  /* 0x00000030f600720c */ /* 0x000fe40003f64270 */
[----:B------:R-:W-:Y:S02]  /*161a0*/  FSEL R187, R117, -INF , !P0 ;  /* 0xff80000075bb7808 */ /* 0x000fe40004000000 */
[----:B------:R-:W-:Y:S01]  /*161b0*/  FSEL R183, R119, -INF , !P4 ;  /* 0xff80000077b77808 */ /* 0x000fe20006000000 */
[----:B------:R-:W4:Y:S01]  /*161c0*/  MUFU.TANH R79, R79 ;  /* 0x0000004f004f7308 */ /* 0x000f220000002400 */
[C---:B------:R-:W-:Y:S02]  /*161d0*/  ISETP.GE.AND P6, PT, R48.reuse, R239, PT ;  /* 0x000000ef3000720c */ /* 0x040fe40003fc6270 */
[----:B------:R-:W-:Y:S02]  /*161e0*/  ISETP.GE.AND P0, PT, R48, R244, PT ;  /* 0x000000f43000720c */ /* 0x000fe40003f06270 */
[----:B------:R-:W-:Y:S01]  /*161f0*/  ISETP.GT.AND P4, PT, R245, R48, PT ;  /* 0x00000030f500720c */ /* 0x000fe20003f84270 */
[----:B------:R-:W-:Y:S01]  /*16200*/  VIADD R48, R218, 0x88 ;  /* 0x00000088da307836 */ /* 0x000fe20000000000 */
[----:B------:R-:W-:Y:S01]  /*16210*/  FSEL R127, R127, -INF , !P5 ;  /* 0xff8000007f7f7808 */ /* 0x000fe20006800000 */
[----:B------:R-:W-:Y:S01]  /*16220*/  HMMA.16816.F32 R52, R4, R86, R52 ;  /* 0x000000560434723c */ /* 0x000fe20000001834 */
[----:B------:R-:W-:Y:S01]  /*16230*/  FSEL R118, R118, -INF , !P3 ;  /* 0xff80000076767808 */ /* 0x000fe20005800000 */
[----:B------:R-:W4:Y:S01]  /*16240*/  MUFU.TANH R94, R94 ;  /* 0x0000005e005e7308 */ /* 0x000f220000002400 */
[----:B------:R-:W-:-:S02]  /*16250*/  ISETP.GT.AND P5, PT, R246, R48, PT ;  /* 0x00000030f600720c */ /* 0x000fc40003fa4270 */
[----:B------:R-:W-:Y:S02]  /*16260*/  FSEL R186, R127, -INF , !P1 ;  /* 0xff8000007fba7808 */ /* 0x000fe40004800000 */
[----:B------:R-:W-:Y:S01]  /*16270*/  FSEL R182, R118, -INF , !P6 ;  /* 0xff80000076b67808 */ /* 0x000fe20007000000 */
[----:B--2---:R-:W-:Y:S01]  /*16280*/  HMMA.16816.F32 R80, R12, R88, R56 ;  /* 0x000000580c50723c */ /* 0x004fe20000001838 */
[CC--:B------:R-:W-:Y:S01]  /*16290*/  ISETP.GE.AND P3, PT, R48.reuse, R239.reuse, PT ;  /* 0x000000ef3000720c */ /* 0x0c0fe20003f66270 */
[----:B------:R-:W2:Y:S01]  /*162a0*/  MUFU.TANH R88, R49 ;  /* 0x0000003100587308 */ /* 0x000ea20000002400 */
[----:B------:R-:W-:Y:S02]  /*162b0*/  ISETP.GE.AND P1, PT, R48, R244, PT ;  /* 0x000000f43000720c */ /* 0x000fe40003f26270 */
[----:B------:R-:W-:Y:S01]  /*162c0*/  ISETP.GT.AND P6, PT, R245, R48, PT ;  /* 0x00000030f500720c */ /* 0x000fe20003fc4270 */
[----:B------:R-:W-:Y:S01]  /*162d0*/  VIADD R48, R218, 0x89 ;  /* 0x00000089da307836 */ /* 0x000fe20000000000 */
[----:B------:R-:W-:Y:S01]  /*162e0*/  FSEL R126, R126, -INF , !P4 ;  /* 0xff8000007e7e7808 */ /* 0x000fe20006000000 */
[C---:B------:R-:W-:Y:S01]  /*162f0*/  HMMA.16816.F32 R56, R4.reuse, R102, R64 ;  /* 0x000000660438723c */ /* 0x040fe20000001840 */
[----:B---3--:R-:W-:Y:S01]  /*16300*/  FSEL R108, R108, -INF , !P5 ;  /* 0xff8000006c6c7808 */ /* 0x008fe20006800000 */
[----:B------:R-:W3:Y:S01]  /*16310*/  MUFU.TANH R102, R50 ;  /* 0x0000003200667308 */ /* 0x000ee20000002400 */
[----:B------:R-:W-:Y:S01]  /*16320*/  ISETP.GT.AND P4, PT, R246, R48, PT ;  /* 0x00000030f600720c */ /* 0x000fe20003f84270 */
[----:B------:R-:W4:Y:S01]  /*16330*/  LDSM.16.M88.4 R64, [R9+0x8000] ;  /* 0x008000000940783b */ /* 0x000f220000000200 */
[----:B------:R-:W-:Y:S01]  /*16340*/  FSEL R185, R126, -INF , !P0 ;  /* 0xff8000007eb97808 */ /* 0x000fe20004000000 */
[-C--:B------:R-:W-:Y:S01]  /*16350*/  FMUL.FTZ R52, R52, R2.reuse ;  /* 0x0000000234347220 */ /* 0x080fe20000410000 */
[----:B------:R-:W-:Y:S01]  /*16360*/  FSEL R180, R108, -INF , !P3 ;  /* 0xff8000006cb47808 */ /* 0x000fe20005800000 */
[----:B------:R-:W-:Y:S01]  /*16370*/  FMUL.FTZ R53, R53, R2 ;  /* 0x0000000235357220 */ /* 0x000fe20000410000 */
[C---:B------:R-:W-:Y:S01]  /*16380*/  ISETP.GE.AND P5, PT, R48.reuse, R239, PT ;  /* 0x000000ef3000720c */ /* 0x040fe20003fa6270 */
[----:B------:R1:W3:Y:S01]  /*16390*/  MUFU.TANH R89, R51 ;  /* 0x0000003300597308 */ /* 0x0002e20000002400 */
[----:B------:R-:W-:Y:S01]  /*163a0*/  ISETP.GE.AND P0, PT, R48, R244, PT ;  /* 0x000000f43000720c */ /* 0x000fe20003f06270 */
[----:B------:R-:W-:Y:S01]  /*163b0*/  HMMA.16816.F32 R80, R4, R84, R80 ;  /* 0x000000540450723c */ /* 0x000fe20000001850 */
[----:B------:R-:W-:Y:S01]  /*163c0*/  ISETP.GT.AND P3, PT, R245, R48, PT ;  /* 0x00000030f500720c */ /* 0x000fe20003f64270 */
[-C--:B------:R-:W-:Y:S01]  /*163d0*/  FMUL.FTZ R54, R54, R2.reuse ;  /* 0x0000000236367220 */ /* 0x080fe20000410000 */
[----:B------:R-:W-:Y:S01]  /*163e0*/  FSEL R105, R105, -INF , !P6 ;  /* 0xff80000069697808 */ /* 0x000fe20007000000 */
[-C--:B------:R-:W-:Y:S01]  /*163f0*/  FMUL.FTZ R55, R55, R2.reuse ;  /* 0x0000000237377220 */ /* 0x080fe20000410000 */
[----:B------:R-:W-:Y:S01]  /*16400*/  FSEL R109, R109, -INF , !P4 ;  /* 0xff8000006d6d7808 */ /* 0x000fe20006000000 */
[----:B------:R-:W-:Y:S01]  /*16410*/  MUFU.TANH R86, R54 ;  /* 0x0000003600567308 */ /* 0x000fe20000002400 */
[----:B------:R-:W-:Y:S01]  /*16420*/  FSEL R184, R105, -INF , !P1 ;  /* 0xff80000069b87808 */ /* 0x000fe20004800000 */
[-C--:B------:R-:W-:Y:S01]  /*16430*/  FMUL.FTZ R56, R56, R2.reuse ;  /* 0x0000000238387220 */ /* 0x080fe20000410000 */
[----:B------:R-:W-:Y:S01]  /*16440*/  FSEL R181, R109, -INF , !P5 ;  /* 0xff8000006db57808 */ /* 0x000fe20006800000 */
[-C--:B------:R-:W-:Y:S01]  /*16450*/  FMUL.FTZ R57, R57, R2.reuse ;  /* 0x0000000239397220 */ /* 0x080fe20000410000 */
[----:B------:R-:W-:Y:S01]  /*16460*/  FSEL R104, R104, -INF , !P3 ;  /* 0xff80000068687808 */ /* 0x000fe20005800000 */
[-C--:B------:R-:W-:Y:S01]  /*16470*/  FMUL.FTZ R58, R58, R2.reuse ;  /* 0x000000023a3a7220 */ /* 0x080fe20000410000 */
[----:B------:R-:W-:Y:S01]  /*16480*/  FMUL.FTZ R59, R59, R2 ;  /* 0x000000023b3b7220 */ /* 0x000fe20000410000 */
[----:B------:R-:W3:Y:S01]  /*16490*/  MUFU.TANH R90, R56 ;  /* 0x00000038005a7308 */ /* 0x000ee20000002400 */
[----:B-1----:R-:W-:Y:S01]  /*164a0*/  HMMA.16816.F32 R48, R72, R68, R32 ;  /* 0x000000444830723c */ /* 0x002fe20000001820 */
[----:B------:R-:W-:Y:S01]  /*164b0*/  VIADD R32, R218, 0x90 ;  /* 0x00000090da207836 */ /* 0x000fe20000000000 */
[----:B------:R-:W-:-:S02]  /*164c0*/  FSEL R179, R104, -INF , !P0 ;  /* 0xff80000068b37808 */ /* 0x000fc40004000000 */
[-C--:B------:R-:W-:Y:S01]  /*164d0*/  FMUL.FTZ R83, R83, R2.reuse ;  /* 0x0000000253537220 */ /* 0x080fe20000410000 */
[----:B------:R-:W-:Y:S01]  /*164e0*/  FMUL.FTZ R69, R81, R2 ;  /* 0x0000000251457220 */ /* 0x000fe20000410000 */
[----:B------:R-:W-:Y:S01]  /*164f0*/  ISETP.GT.AND P6, PT, R246, R32, PT ;  /* 0x00000020f600720c */ /* 0x000fe20003fc4270 */
[----:B------:R-:W-:Y:S01]  /*16500*/  MUFU.TANH R84, R57 ;  /* 0x0000003900547308 */ /* 0x000fe20000002400 */
[CC--:B------:R-:W-:Y:S01]  /*16510*/  ISETP.GE.AND P4, PT, R32.reuse, R239.reuse, PT ;  /* 0x000000ef2000720c */ /* 0x0c0fe20003f86270 */
[----:B------:R-:W-:Y:S01]  /*16520*/  HMMA.16816.F32 R28, R72, R70, R28 ;  /* 0x00000046481c723c */ /* 0x000fe2000000181c */
[----:B------:R-:W-:Y:S01]  /*16530*/  ISETP.GE.AND P1, PT, R32, R244, PT ;  /* 0x000000f42000720c */ /* 0x000fe20003f26270 */
[----:B------:R-:W-:Y:S01]  /*16540*/  FMUL.FTZ R81, R82, R2 ;  /* 0x0000000252517220 */ /* 0x000fe20000410000 */
[----:B------:R-:W-:Y:S01]  /*16550*/  ISETP.GT.AND P5, PT, R245, R32, PT ;  /* 0x00000020f500720c */ /* 0x000fe20003fa4270 */
[----:B------:R-:W-:Y:S01]  /*16560*/  VIADD R32, R218, 0x91 ;  /* 0x00000091da207836 */ /* 0x000fe20000000000 */
[----:B------:R-:W-:Y:S01]  /*16570*/  FSEL R110, R110, -INF , !P6 ;  /* 0xff8000006e6e7808 */ /* 0x000fe20007000000 */
[----:B------:R-:W1:Y:S01]  /*16580*/  MUFU.TANH R85, R58 ;  /* 0x0000003a00557308 */ /* 0x000e620000002400 */
[----:B------:R-:W-:Y:S01]  /*16590*/  FSEL R111, R111, -INF , !P5 ;  /* 0xff8000006f6f7808 */ /* 0x000fe20006800000 */
[----:B----4-:R-:W-:Y:S01]  /*165a0*/  HMMA.16816.F32 R40, R12, R64, R40 ;  /* 0x000000400c28723c */ /* 0x010fe20000001828 */
[----:B------:R-:W-:Y:S01]  /*165b0*/  ISETP.GT.AND P3, PT, R246, R32, PT ;  /* 0x00000020f600720c */ /* 0x000fe20003f64270 */
[----:B------:R-:W-:Y:S01]  /*165c0*/  VIADD R64, R218, 0x99 ;  /* 0x00000099da407836 */ /* 0x000fe20000000000 */
[----:B------:R-:W-:Y:S01]  /*165d0*/  FSEL R171, R110, -INF , !P4 ;  /* 0xff8000006eab7808 */ /* 0x000fe20006000000 */
[----:B------:R-:W-:Y:S01]  /*165e0*/  FMUL.FTZ R80, R80, R2 ;  /* 0x0000000250507220 */ /* 0x000fe20000410000 */
[C---:B------:R-:W-:Y:S01]  /*165f0*/  ISETP.GE.AND P6, PT, R32.reuse, R239, PT ;  /* 0x000000ef2000720c */ /* 0x040fe20003fc6270 */
[----:B------:R4:W1:Y:S01]  /*16600*/  MUFU.TANH R68, R59 ;  /* 0x0000003b00447308 */ /* 0x0008620000002400 */
[----:B------:R-:W-:-:S02]  /*16610*/  ISETP.GE.AND P0, PT, R32, R244, PT ;  /* 0x000000f42000720c */ /* 0x000fc40003f06270 */
[----:B------:R-:W-:Y:S01]  /*16620*/  ISETP.GT.AND P4, PT, R245, R32, PT ;  /* 0x00000020f500720c */ /* 0x000fe20003f84270 */
[----:B------:R-:W-:Y:S01]  /*16630*/  VIADD R32, R218, 0x98 ;  /* 0x00000098da207836 */ /* 0x000fe20000000000 */
[----:B------:R-:W-:Y:S02]  /*16640*/  FSEL R79, R79, -INF , !P3 ;  /* 0xff8000004f4f7808 */ /* 0x000fe40005800000 */
[----:B------:R-:W-:Y:S01]  /*16650*/  FSEL R178, R111, -INF , !P1 ;  /* 0xff8000006fb27808 */ /* 0x000fe20004800000 */
[----:B------:R-:W-:Y:S01]  /*16660*/  MUFU.TANH R70, R83 ;  /* 0x0000005300467308 */ /* 0x000fe20000002400 */
[----:B------:R-:W-:Y:S02]  /*16670*/  FSEL R170, R79, -INF , !P6 ;  /* 0xff8000004faa7808 */ /* 0x000fe40007000000 */
[----:B------:R-:W-:Y:S02]  /*16680*/  ISETP.GT.AND P5, PT, R246, R32, PT ;  /* 0x00000020f600720c */ /* 0x000fe40003fa4270 */
[----:B------:R-:W-:-:S02]  /*16690*/  ISETP.GE.AND P3, PT, R32, R239, PT ;  /* 0x000000ef2000720c */ /* 0x000fc40003f66270 */
[----:B------:R-:W-:Y:S01]  /*166a0*/  ISETP.GE.AND P1, PT, R32, R244, PT ;  /* 0x000000f42000720c */ /* 0x000fe20003f26270 */
[----:B------:R2:W-:Y:S01]  /*166b0*/  MUFU.TANH R79, R52 ;  /* 0x00000034004f7308 */ /* 0x0005e20000002400 */
[----:B------:R-:W-:Y:S01]  /*166c0*/  ISETP.GT.AND P6, PT, R245, R32, PT ;  /* 0x00000020f500720c */ /* 0x000fe20003fc4270 */
[----:B----4-:R-:W4:Y:S01]  /*166d0*/  LDSM.16.M88.4 R56, [R8+0x8000] ;  /* 0x008000000838783b */ /* 0x010f220000000200 */
[----:B------:R-:W-:Y:S02]  /*166e0*/  FSEL R95, R95, -INF , !P5 ;  /* 0xff8000005f5f7808 */ /* 0x000fe40006800000 */
[----:B------:R-:W-:Y:S01]  /*166f0*/  FSEL R94, R94, -INF , !P4 ;  /* 0xff8000005e5e7808 */ /* 0x000fe20006000000 */
[----:B------:R-:W3:Y:S01]  /*16700*/  LDSM.16.M88.4 R32, [R9+0x8800] ;  /* 0x008800000920783b */ /* 0x000ee20000000200 */
[----:B------:R-:W-:Y:S01]  /*16710*/  ISETP.GT.AND P4, PT, R246, R64, PT ;  /* 0x00000040f600720c */ /* 0x000fe20003f84270 */
[----:B------:R-:W-:Y:S01]  /*16720*/  MUFU.TANH R82, R53 ;  /* 0x0000003500527308 */ /* 0x000fe20000002400 */
[----:B------:R-:W-:-:S02]  /*16730*/  FSEL R168, R95, -INF , !P3 ;  /* 0xff8000005fa87808 */ /* 0x000fc40005800000 */
[----:B------:R-:W-:Y:S02]  /*16740*/  FSEL R100, R100, -INF , !P6 ;  /* 0xff80000064647808 */ /* 0x000fe40007000000 */
[----:B------:R-:W-:Y:S02]  /*16750*/  ISETP.GT.AND P3, PT, R245, R64, PT ;  /* 0x00000040f500720c */ /* 0x000fe40003f64270 */
[----:B------:R-:W-:Y:S01]  /*16760*/  FSEL R176, R94, -INF , !P0 ;  /* 0xff8000005eb07808 */ /* 0x000fe20004000000 */
[----:B------:R1:W-:Y:S01]  /*16770*/  MUFU.TANH R83, R55 ;  /* 0x0000003700537308 */ /* 0x0003e20000002400 */
[----:B--2---:R-:W-:Y:S01]  /*16780*/  VIADD R52, R218, 0xa0 ;  /* 0x000000a0da347836 */ /* 0x004fe20000000000 */
[CC--:B------:R-:W-:Y:S02]  /*16790*/  ISETP.GE.AND P5, PT, R64.reuse, R239.reuse, PT ;  /* 0x000000ef4000720c */ /* 0x0c0fe40003fa6270 */
[----:B------:R-:W-:Y:S02]  /*167a0*/  ISETP.GE.AND P0, PT, R64, R244, PT ;  /* 0x000000f44000720c */ /* 0x000fe40003f06270 */
[----:B------:R-:W-:Y:S01]  /*167b0*/  ISETP.GT.AND P6, PT, R246, R52, PT ;  /* 0x00000034f600720c */ /* 0x000fe20003fc4270 */
[----:B------:R-:W-:Y:S01]  /*167c0*/  HMMA.16816.F32 R64, R12, R66, R36 ;  /* 0x000000420c40723c */ /* 0x000fe20000001824 */
[----:B------:R-:W-:Y:S01]  /*167d0*/  FSEL R97, R97, -INF , !P4 ;  /* 0xff80000061617808 */ /* 0x000fe20006000000 */
[----:B------:R-:W-:Y:S01]  /*167e0*/  VIADD R36, R218, 0xa1 ;  /* 0x000000a1da247836 */ /* 0x000fe20000000000 */
[----:B------:R-:W-:Y:S01]  /*167f0*/  ISETP.GE.AND P4, PT, R52, R239, PT ;  /* 0x000000ef3400720c */ /* 0x000fe20003f86270 */
[----:B------:R-:W2:Y:S01]  /*16800*/  MUFU.TANH R80, R80 ;  /* 0x0000005000507308 */ /* 0x000ea20000002400 */
[----:B------:R-:W-:-:S02]  /*16810*/  FSEL R99, R99, -INF , !P3 ;  /* 0xff80000063637808 */ /* 0x000fc40005800000 */
[----:B------:R-:W-:Y:S02]  /*16820*/  FSEL R101, R101, -INF , !P6 ;  /* 0xff80000065657808 */ /* 0x000fe40007000000 */
[----:B------:R-:W-:Y:S02]  /*16830*/  FSEL R162, R99, -INF , !P0 ;  /* 0xff80000063a27808 */ /* 0x000fe40004000000 */
[----:B------:R-:W-:Y:S01]  /*16840*/  FSEL R145, R101, -INF , !P4 ;  /* 0xff80000065917808 */ /* 0x000fe20006000000 */
[----:B------:R-:W2:Y:S01]  /*16850*/  MUFU.TANH R81, R81 ;  /* 0x0000005100517308 */ /* 0x000ea20000002400 */
[----:B------:R-:W-:Y:S02]  /*16860*/  ISETP.GT.AND P3, PT, R246, R36, PT ;  /* 0x00000024f600720c */ /* 0x000fe40003f64270 */
[C---:B------:R-:W-:Y:S02]  /*16870*/  ISETP.GE.AND P6, PT, R36.reuse, R239, PT ;  /* 0x000000ef2400720c */ /* 0x040fe40003fc6270 */
[----:B------:R-:W-:-:S02]  /*16880*/  ISETP.GE.AND P0, PT, R36, R244, PT ;  /* 0x000000f42400720c */ /* 0x000fc40003f06270 */
[----:B------:R-:W-:Y:S01]  /*16890*/  ISETP.GT.AND P4, PT, R245, R36, PT ;  /* 0x00000024f500720c */ /* 0x000fe20003f84270 */
[----:B----4-:R-:W-:Y:S01]  /*168a0*/  HMMA.16816.F32 R40, R4, R56, R40 ;  /* 0x000000380428723c */ /* 0x010fe20000001828 */
[----:B------:R-:W-:Y:S01]  /*168b0*/  FSEL R174, R100, -INF , !P1 ;  /* 0xff80000064ae7808 */ /* 0x000fe20004800000 */
[----:B------:R-:W-:Y:S01]  /*168c0*/  VIADD R56, R218, 0xa8 ;  /* 0x000000a8da387836 */ /* 0x000fe20000000000 */
[----:B------:R-:W-:Y:S01]  /*168d0*/  FSEL R163, R97, -INF , !P5 ;  /* 0xff80000061a37808 */ /* 0x000fe20006800000 */
[----:B------:R-:W4:Y:S01]  /*168e0*/  MUFU.TANH R69, R69 ;  /* 0x0000004500457308 */ /* 0x000f220000002400 */
[----:B------:R-:W-:Y:S02]  /*168f0*/  ISETP.GE.AND P1, PT, R52, R244, PT ;  /* 0x000000f43400720c */ /* 0x000fe40003f26270 */
[----:B------:R-:W-:Y:S01]  /*16900*/  ISETP.GT.AND P5, PT, R245, R52, PT ;  /* 0x00000034f500720c */ /* 0x000fe20003fa4270 */
[----:B---3--:R-:W-:Y:S01]  /*16910*/  HMMA.16816.F32 R36, R12, R32, R48 ;  /* 0x000000200c24723c */ /* 0x008fe20000001830 */
[----:B------:R-:W-:Y:S01]  /*16920*/  LDSM.16.M88.4 R48, [R166+0x9000] ;  /* 0x00900000a630783b */ /* 0x000fe20000000200 */
[----:B------:R-:W-:Y:S01]  /*16930*/  FSEL R88, R88, -INF , !P3 ;  /* 0xff80000058587808 */ /* 0x000fe20005800000 */
[----:B------:R-:W-:Y:S01]  /*16940*/  VIADD R32, R218, 0xa9 ;  /* 0x000000a9da207836 */ /* 0x000fe20000000000 */
[----:B------:R-:W-:Y:S01]  /*16950*/  FSEL R102, R102, -INF , !P5 ;  /* 0xff80000066667808 */ /* 0x000fe20006800000 */
[----:B-1----:R-:W1:Y:S01]  /*16960*/  LDSM.16.M88.4 R52, [R8+0x8800] ;  /* 0x008800000834783b */ /* 0x002e620000000200 */
[----:B------:R-:W-:-:S02]  /*16970*/  ISETP.GT.AND P5, PT, R246, R56, PT ;  /* 0x00000038f600720c */ /* 0x000fc40003fa4270 */
[-C--:B------:R-:W-:Y:S02]  /*16980*/  ISETP.GE.AND P3, PT, R56, R239.reuse, PT ;  /* 0x000000ef3800720c */ /* 0x080fe40003f66270 */
[----:B------:R-:W-:Y:S01]  /*16990*/  FSEL R89, R89, -INF , !P4 ;  /* 0xff80000059597808 */ /* 0x000fe20006000000 */
[-C--:B------:R-:W-:Y:S01]  /*169a0*/  FMUL.FTZ R40, R40, R2.reuse ;  /* 0x0000000228287220 */ /* 0x080fe20000410000 */
[----:B------:R-:W-:Y:S01]  /*169b0*/  FSEL R90, R90, -INF , !P5 ;  /* 0xff8000005a5a7808 */ /* 0x000fe20006800000 */
[-C--:B------:R-:W-:Y:S01]  /*169c0*/  FMUL.FTZ R41, R41, R2.reuse ;  /* 0x0000000229297220 */ /* 0x080fe20000410000 */
[----:B------:R-:W-:Y:S01]  /*169d0*/  FSEL R150, R89, -INF , !P0 ;  /* 0xff80000059967808 */ /* 0x000fe20004000000 */
[----:B------:R3:W4:Y:S01]  /*169e0*/  MUFU.TANH R87, R40 ;  /* 0x0000002800577308 */ /* 0x0007220000002400 */
[----:B------:R-:W-:Y:S01]  /*169f0*/  FSEL R133, R90, -INF , !P3 ;  /* 0xff8000005a857808 */ /* 0x000fe20005800000 */
[----:B------:R-:W-:Y:S01]  /*16a00*/  FMUL.FTZ R42, R42, R2 ;  /* 0x000000022a2a7220 */ /* 0x000fe20000410000 */
[----:B------:R-:W-:Y:S01]  /*16a10*/  ISETP.GT.AND P4, PT, R246, R32, PT ;  /* 0x00000020f600720c */ /* 0x000fe20003f84270 */
[----:B------:R-:W-:Y:S01]  /*16a20*/  FMUL.FTZ R43, R43, R2 ;  /* 0x000000022b2b7220 */ /* 0x000fe20000410000 */
[----:B------:R-:W-:-:S02]  /*16a30*/  ISETP.GE.AND P5, PT, R32, R239, PT ;  /* 0x000000ef2000720c */ /* 0x000fc40003fa6270 */
[----:B------:R-:W-:Y:S01]  /*16a40*/  ISETP.GE.AND P0, PT, R32, R244, PT ;  /* 0x000000f42000720c */ /* 0x000fe20003f06270 */
[----:B------:R-:W4:Y:S01]  /*16a50*/  MUFU.TANH R91, R41 ;  /* 0x00000029005b7308 */ /* 0x000f220000002400 */
[C---:B------:R-:W-:Y:S02]  /*16a60*/  ISETP.GT.AND P3, PT, R245.reuse, R32, PT ;  /* 0x00000020f500720c */ /* 0x040fe40003f64270 */
[----:B------:R-:W-:Y:S01]  /*16a70*/  HMMA.16816.F32 R32, R12, R34, R28 ;  /* 0x000000220c20723c */ /* 0x000fe2000000181c */
[----:B------:R-:W4:Y:S01]  /*16a80*/  LDSM.16.M88.4 R28, [R9+0x9000] ;  /* 0x00900000091c783b */ /* 0x000f220000000200 */
[----:B------:R-:W-:Y:S02]  /*16a90*/  FSEL R143, R88, -INF , !P6 ;  /* 0xff800000588f7808 */ /* 0x000fe40007000000 */
[----:B------:R-:W-:Y:S01]  /*16aa0*/  ISETP.GT.AND P6, PT, R245, R56, PT ;  /* 0x00000038f500720c */ /* 0x000fe20003fc4270 */
[----:B---3--:R-:W-:Y:S01]  /*16ab0*/  VIADD R40, R218, 0xb0 ;  /* 0x000000b0da287836 */ /* 0x008fe20000000000 */
[----:B------:R-:W-:-:S02]  /*16ac0*/  FSEL R155, R102, -INF , !P1 ;  /* 0xff800000669b7808 */ /* 0x000fc40004800000 */
[----:B------:R-:W-:Y:S02]  /*16ad0*/  ISETP.GE.AND P1, PT, R56, R244, PT ;  /* 0x000000f43800720c */ /* 0x000fe40003f26270 */
[----:B------:R-:W-:Y:S01]  /*16ae0*/  FSEL R85, R85, -INF , !P6 ;  /* 0xff80000055557808 */ /* 0x000fe20007000000 */
[C---:B------:R-:W-:Y:S01]  /*16af0*/  HMMA.16816.F32 R56, R4.reuse, R58, R64 ;  /* 0x0000003a0438723c */ /* 0x040fe20000001840 */
[----:B------:R-:W-:Y:S01]  /*16b00*/  FSEL R84, R84, -INF , !P4 ;  /* 0xff80000054547808 */ /* 0x000fe20006000000 */
[----:B------:R-:W3:Y:S01]  /*16b10*/  MUFU.TANH R64, R42 ;  /* 0x0000002a00407308 */ /* 0x000ee20000002400 */
[----:B------:R-:W-:Y:S02]  /*16b20*/  ISETP.GT.AND P6, PT, R246, R40, PT ;  /* 0x00000028f600720c */ /* 0x000fe40003fc4270 */
[----:B------:R-:W-:Y:S02]  /*16b30*/  FSEL R149, R85, -INF , !P1 ;  /* 0xff80000055957808 */ /* 0x000fe40004800000 */
[----:B------:R-:W-:Y:S01]  /*16b40*/  FSEL R132, R84, -INF , !P5 ;  /* 0xff80000054847808 */ /* 0x000fe20006800000 */
[----:B-1----:R-:W-:Y:S01]  /*16b50*/  HMMA.16816.F32 R36, R4, R52, R36 ;  /* 0x000000340424723c */ /* 0x002fe20000001824 */
[C---:B------:R-:W-:Y:S01]  /*16b60*/  ISETP.GE.AND P4, PT, R40.reuse, R239, PT ;  /* 0x000000ef2800720c */ /* 0x040fe20003f86270 */
[----:B------:R1:W3:Y:S01]  /*16b70*/  MUFU.TANH R65, R43 ;  /* 0x0000002b00417308 */ /* 0x0002e20000002400 */
[----:B------:R-:W-:-:S02]  /*16b80*/  ISETP.GE.AND P1, PT, R40, R244, PT ;  /* 0x000000f42800720c */ /* 0x000fc40003f26270 */
[----:B------:R-:W-:Y:S01]  /*16b90*/  ISETP.GT.AND P5, PT, R245, R40, PT ;  /* 0x00000028f500720c */ /* 0x000fe20003fa4270 */
[----:B------:R-:W-:Y:S01]  /*16ba0*/  VIADD R40, R218, 0xb1 ;  /* 0x000000b1da287836 */ /* 0x000fe20000000000 */
[----:B------:R-:W-:Y:S01]  /*16bb0*/  FSEL R68, R68, -INF , !P3 ;  /* 0xff80000044447808 */ /* 0x000fe20005800000 */
[----:B------:R-:W-:Y:S01]  /*16bc0*/  HMMA.16816.F32 R20, R72, R50, R20 ;  /* 0x000000324814723c */ /* 0x000fe20000001814 */
[----:B--2---:R-:W-:Y:S02]  /*16bd0*/  FSEL R80, R80, -INF , !P6 ;  /* 0xff80000050507808 */ /* 0x004fe40007000000 */
[----:B------:R-:W-:Y:S01]  /*16be0*/  FSEL R88, R68, -INF , !P0 ;  /* 0xff80000044587808 */ /* 0x000fe20004000000 */
[-C--:B------:R-:W-:Y:S01]  /*16bf0*/  FMUL.FTZ R57, R57, R2.reuse ;  /* 0x0000000239397220 */ /* 0x080fe20000410000 */
[----:B------:R-:W-:Y:S01]  /*16c00*/  FSEL R68, R80, -INF , !P4 ;  /* 0xff80000050447808 */ /* 0x000fe20006000000 */
[----:B------:R-:W-:Y:S01]  /*16c10*/  FMUL.FTZ R56, R56, R2 ;  /* 0x0000000238387220 */ /* 0x000fe20000410000 */
[----:B------:R-:W-:Y:S01]  /*16c20*/  ISETP.GT.AND P3, PT, R246, R40, PT ;  /* 0x00000028f600720c */ /* 0x000fe20003f64270 */
[----:B------:R2:W-:Y:S01]  /*16c30*/  MUFU.TANH R52, R57 ;  /* 0x0000003900347308 */ /* 0x0005e20000002400 */
[C---:B------:R-:W-:Y:S01]  /*16c40*/  ISETP.GE.AND P6, PT, R40.reuse, R239, PT ;  /* 0x000000ef2800720c */ /* 0x040fe20003fc6270 */
[----:B------:R-:W-:Y:S01]  /*16c50*/  HMMA.16816.F32 R32, R4, R54, R32 ;  /* 0x000000360420723c */ /* 0x000fe20000001820 */
[----:B------:R-:W-:Y:S01]  /*16c60*/  ISETP.GE.AND P0, PT, R40, R244, PT ;  /* 0x000000f42800720c */ /* 0x000fe20003f06270 */
[----:B------:R-:W-:Y:S01]  /*16c70*/  VIADD R54, R218, 0xb9 ;  /* 0x000000b9da367836 */ /* 0x000fe20000000000 */
[----:B------:R-:W-:Y:S01]  /*16c80*/  ISETP.GT.AND P4, PT, R245, R40, PT ;  /* 0x00000028f500720c */ /* 0x000fe20003f84270 */
[-C--:B------:R-:W-:Y:S01]  /*16c90*/  FMUL.FTZ R36, R36, R2.reuse ;  /* 0x0000000224247220 */ /* 0x080fe20000410000 */
[----:B------:R-:W-:Y:S01]  /*16ca0*/  FSEL R71, R81, -INF , !P5 ;  /* 0xff80000051477808 */ /* 0x000fe20006800000 */
[-C--:B------:R-:W-:Y:S01]  /*16cb0*/  FMUL.FTZ R53, R58, R2.reuse ;  /* 0x000000023a357220 */ /* 0x080fe20000410000 */
[----:B----4-:R-:W-:Y:S01]  /*16cc0*/  FSEL R69, R69, -INF , !P3 ;  /* 0xff80000045457808 */ /* 0x010fe20005800000 */
[----:B-1----:R-:W-:Y:S01]  /*16cd0*/  HMMA.16816.F32 R40, R72, R48, R24 ;  /* 0x000000304828723c */ /* 0x002fe20000001818 */
[----:B------:R-:W1:Y:S01]  /*16ce0*/  LDSM.16.M88.4 R24, [R8+0x9000] ;  /* 0x009000000818783b */ /* 0x000e620000000200 */
[----:B------:R-:W-:Y:S01]  /*16cf0*/  FSEL R70, R70, -INF , !P4 ;  /* 0xff80000046467808 */ /* 0x000fe20006000000 */
[----:B------:R4:W-:Y:S01]  /*16d00*/  MUFU.TANH R49, R36 ;  /* 0x0000002400317308 */ /* 0x0009e20000002400 */
[----:B------:R-:W-:Y:S01]  /*16d10*/  FSEL R81, R69, -INF , !P6 ;  /* 0xff80000045517808 */ /* 0x000fe20007000000 */
[----:B------:R-:W-:Y:S01]  /*16d20*/  FMUL.FTZ R48, R59, R2 ;  /* 0x000000023b307220 */ /* 0x000fe20000410000 */
[----:B------:R-:W-:Y:S01]  /*16d30*/  ISETP.GT.AND P4, PT, R246, R54, PT ;  /* 0x00000036f600720c */ /* 0x000fe20003f84270 */
[----:B--2---:R-:W-:Y:S01]  /*16d40*/  VIADD R57, R218, 0xb8 ;  /* 0x000000b8da397836 */ /* 0x004fe20000000000 */
[----:B------:R-:W-:Y:S01]  /*16d50*/  FSEL R71, R71, -INF , !P1 ;  /* 0xff80000047477808 */ /* 0x000fe20004800000 */
[C---:B------:R-:W-:Y:S01]  /*16d60*/  HMMA.16816.F32 R20, R12.reuse, R30, R20 ;  /* 0x0000001e0c14723c */ /* 0x040fe20000001814 */
[----:B------:R-:W-:Y:S01]  /*16d70*/  FSEL R70, R70, -INF , !P0 ;  /* 0xff80000046467808 */ /* 0x000fe20004000000 */
[----:B------:R-:W2:Y:S01]  /*16d80*/  MUFU.TANH R56, R56 ;  /* 0x0000003800387308 */ /* 0x000ea20000002400 */
[----:B------:R-:W-:Y:S01]  /*16d90*/  ISETP.GT.AND P5, PT, R246, R57, PT ;  /* 0x00000039f600720c */ /* 0x000fe20003fa4270 */
[----:B------:R-:W-:Y:S01]  /*16da0*/  VIADD R31, R218, 0xc9 ;  /* 0x000000c9da1f7836 */ /* 0x000fe20000000000 */
[----:B------:R-:W-:Y:S01]  /*16db0*/  ISETP.GE.AND P3, PT, R57, R239, PT ;  /* 0x000000ef3900720c */ /* 0x000fe20003f66270 */
[-C--:B------:R-:W-:Y:S01]  /*16dc0*/  FMUL.FTZ R32, R32, R2.reuse ;  /* 0x0000000220207220 */ /* 0x080fe20000410000 */
[----:B------:R-:W-:Y:S01]  /*16dd0*/  FSEL R79, R79, -INF , !P5 ;  /* 0xff8000004f4f7808 */ /* 0x000fe20006800000 */
[-C--:B------:R-:W-:Y:S01]  /*16de0*/  FMUL.FTZ R33, R33, R2.reuse ;  /* 0x0000000221217220 */ /* 0x080fe20000410000 */
[----:B------:R-:W-:Y:S01]  /*16df0*/  ISETP.GT.AND P6, PT, R245, R57, PT ;  /* 0x00000039f500720c */ /* 0x000fe20003fc4270 */
[----:B------:R-:W2:Y:S01]  /*16e00*/  MUFU.TANH R53, R53 ;  /* 0x0000003500357308 */ /* 0x000ea20000002400 */
[----:B------:R-:W-:Y:S01]  /*16e10*/  HMMA.16816.F32 R40, R12, R28, R40 ;  /* 0x0000001c0c28723c */ /* 0x000fe20000001828 */
[----:B----4-:R-:W-:Y:S01]  /*16e20*/  FMUL.FTZ R36, R37, R2 ;  /* 0x0000000225247220 */ /* 0x010fe20000410000 */
[----:B------:R-:W-:Y:S01]  /*16e30*/  FSEL R80, R79, -INF , !P3 ;  /* 0xff8000004f507808 */ /* 0x000fe20005800000 */
[----:B------:R-:W-:Y:S01]  /*16e40*/  VIADD R37, R218, 0xc0 ;  /* 0x000000c0da257836 */ /* 0x000fe20000000000 */
[----:B------:R-:W-:Y:S01]  /*16e50*/  ISETP.GE.AND P1, PT, R57, R244, PT ;  /* 0x000000f43900720c */ /* 0x000fe20003f26270 */
[-C--:B------:R-:W-:Y:S01]  /*16e60*/  FMUL.FTZ R28, R38, R2.reuse ;  /* 0x00000002261c7220 */ /* 0x080fe20000410000 */
[----:B------:R-:W-:Y:S01]  /*16e70*/  ISETP.GE.AND P5, PT, R54, R239, PT ;  /* 0x000000ef3600720c */ /* 0x000fe20003fa6270 */
[----:B------:R-:W4:Y:S01]  /*16e80*/  MUFU.TANH R48, R48 ;  /* 0x0000003000307308 */ /* 0x000f220000002400 */
[----:B------:R-:W-:Y:S01]  /*16e90*/  FSEL R69, R86, -INF , !P6 ;  /* 0xff80000056457808 */ /* 0x000fe20007000000 */
[-C--:B------:R-:W-:Y:S01]  /*16ea0*/  FMUL.FTZ R29, R39, R2.reuse ;  /* 0x00000002271d7220 */ /* 0x080fe20000410000 */
[----:B------:R-:W-:Y:S01]  /*16eb0*/  FSEL R79, R82, -INF , !P4 ;  /* 0xff800000524f7808 */ /* 0x000fe20006000000 */
[----:B------:R-:W-:Y:S01]  /*16ec0*/  FMUL.FTZ R30, R35, R2 ;  /* 0x00000002231e7220 */ /* 0x000fe20000410000 */
[----:B------:R-:W-:Y:S01]  /*16ed0*/  ISETP.GT.AND P3, PT, R245, R54, PT ;  /* 0x00000036f500720c */ /* 0x000fe20003f64270 */
[----:B------:R-:W-:Y:S01]  /*16ee0*/  VIADD R13, R218, 0xd8 ;  /* 0x000000d8da0d7836 */ /* 0x000fe20000000000 */
[----:B------:R-:W-:Y:S01]  /*16ef0*/  ISETP.GT.AND P6, PT, R246, R37, PT ;  /* 0x00000025f600720c */ /* 0x000fe20003fc4270 */
[----:B------:R-:W4:Y:S01]  /*16f00*/  MUFU.TANH R28, R28 ;  /* 0x0000001c001c7308 */ /* 0x000f220000002400 */
[----:B------:R-:W-:Y:S01]  /*16f10*/  FSEL R69, R69, -INF , !P1 ;  /* 0xff80000045457808 */ /* 0x000fe20004800000 */
[C---:B------:R-:W-:Y:S01]  /*16f20*/  VIADD R14, R218.reuse, 0xd9 ;  /* 0x000000d9da0e7836 */ /* 0x040fe20000000000 */
[----:B------:R-:W-:Y:S01]  /*16f30*/  FSEL R79, R79, -INF , !P5 ;  /* 0xff8000004f4f7808 */ /* 0x000fe20006800000 */
[C---:B------:R-:W-:Y:S01]  /*16f40*/  VIADD R15, R218.reuse, 0xf0 ;  /* 0x000000f0da0f7836 */ /* 0x040fe20000000000 */
[C---:B------:R-:W-:Y:S01]  /*16f50*/  ISETP.GE.AND P4, PT, R37.reuse, R239, PT ;  /* 0x000000ef2500720c */ /* 0x040fe20003f86270 */
[C---:B-1----:R-:W-:Y:S01]  /*16f60*/  HMMA.16816.F32 R40, R4.reuse, R24, R40 ;  /* 0x000000180428723c */ /* 0x042fe20000001828 */
[-C--:B------:R-:W-:Y:S01]  /*16f70*/  ISETP.GE.AND P1, PT, R37, R244.reuse, PT ;  /* 0x000000f42500720c */ /* 0x080fe20003f26270 */
[----:B------:R-:W1:Y:S01]  /*16f80*/  MUFU.TANH R36, R36 ;  /* 0x0000002400247308 */ /* 0x000e620000002400 */
[----:B------:R-:W-:Y:S01]  /*16f90*/  ISETP.GT.AND P5, PT, R245, R37, PT ;  /* 0x00000025f500720c */ /* 0x000fe20003fa4270 */
[----:B------:R-:W-:Y:S01]  /*16fa0*/  VIADD R37, R218, 0xc1 ;  /* 0x000000c1da257836 */ /* 0x000fe20000000000 */
[----:B------:R-:W-:Y:S01]  /*16fb0*/  ISETP.GE.AND P0, PT, R54, R244, PT ;  /* 0x000000f43600720c */ /* 0x000fe20003f06270 */
[-C--:B------:R-:W-:Y:S01]  /*16fc0*/  FMUL.FTZ R25, R34, R2.reuse ;  /* 0x0000000222197220 */ /* 0x080fe20000410000 */
[----:B------:R-:W-:Y:S01]  /*16fd0*/  FSEL R83, R83, -INF , !P3 ;  /* 0xff80000053537808 */ /* 0x000fe20005800000 */
[----:B------:R-:W-:Y:S01]  /*16fe0*/  HMMA.16816.F32 R20, R4, R26, R20 ;  /* 0x0000001a0414723c */ /* 0x000fe20000001814 */
[----:B------:R-:W-:Y:S01]  /*16ff0*/  FSEL R87, R87, -INF , !P6 ;  /* 0xff80000057577808 */ /* 0x000fe20007000000 */
[----:B------:R3:W-:Y:S01]  /*17000*/  MUFU.TANH R24, R33 ;  /* 0x0000002100187308 */ /* 0x0007e20000002400 */
[----:B------:R-:W-:Y:S01]  /*17010*/  ISETP.GT.AND P3, PT, R246, R37, PT ;  /* 0x00000025f600720c */ /* 0x000fe20003f64270 */
[----:B------:R-:W-:Y:S01]  /*17020*/  VIADD R6, R218, 0xe1 ;  /* 0x000000e1da067836 */ /* 0x000fe20000000000 */
[----:B------:R-:W-:Y:S01]  /*17030*/  FSEL R84, R83, -INF , !P0 ;  /* 0xff80000053547808 */ /* 0x000fe20004000000 */
[----:B------:R-:W-:Y:S01]  /*17040*/  FMUL.FTZ R7, R17, R2 ;  /* 0x0000000211077220 */ /* 0x000fe20000410000 */
[----:B------:R-:W-:Y:S01]  /*17050*/  FSEL R87, R87, -INF , !P4 ;  /* 0xff80000057577808 */ /* 0x000fe20006000000 */
[----:B------:R-:W-:-:S04]  /*17060*/  DEPBAR.LE SB0, 0x0 ;  /* 0x000080000000791a */ /* 0x000fc80000000000 */
[C---:B------:R-:W-:Y:S01]  /*17070*/  ISETP.GE.AND P6, PT, R37.reuse, R239, PT ;  /* 0x000000ef2500720c */ /* 0x040fe20003fc6270 */
[----:B------:R-:W1:Y:S01]  /*17080*/  MUFU.TANH R29, R29 ;  /* 0x0000001d001d7308 */ /* 0x000e620000002400 */
[----:B------:R-:W-:Y:S01]  /*17090*/  ISETP.GE.AND P0, PT, R37, R244, PT ;  /* 0x000000f42500720c */ /* 0x000fe20003f06270 */
[-C--:B------:R-:W-:Y:S01]  /*170a0*/  FMUL.FTZ R27, R42, R2.reuse ;  /* 0x000000022a1b7220 */ /* 0x080fe20000410000 */
[----:B------:R-:W-:Y:S01]  /*170b0*/  ISETP.GT.AND P4, PT, R245, R37, PT ;  /* 0x00000025f500720c */ /* 0x000fe20003f84270 */
[C---:B------:R-:W-:Y:S01]  /*170c0*/  VIADD R37, R218.reuse, 0xc8 ;  /* 0x000000c8da257836 */ /* 0x040fe20000000000 */
[----:B------:R-:W-:Y:S01]  /*170d0*/  FSEL R86, R91, -INF , !P3 ;  /* 0xff8000005b567808 */ /* 0x000fe20005800000 */
[----:B---3--:R-:W-:Y:S01]  /*170e0*/  VIADD R33, R218, 0xd0 ;  /* 0x000000d0da217836 */ /* 0x008fe20000000000 */
[----:B------:R-:W-:Y:S01]  /*170f0*/  FSEL R64, R64, -INF , !P5 ;  /* 0xff80000040407808 */ /* 0x000fe20006800000 */
[----:B------:R-:W3:Y:S01]  /*17100*/  MUFU.TANH R32, R32 ;  /* 0x0000002000207308 */ /* 0x000ee20000002400 */
[-C--:B------:R-:W-:Y:S01]  /*17110*/  ISETP.GT.AND P5, PT, R246, R37.reuse, PT ;  /* 0x00000025f600720c */ /* 0x080fe20003fa4270 */
[-C--:B------:R-:W-:Y:S01]  /*17120*/  FMUL.FTZ R41, R41, R2.reuse ;  /* 0x0000000229297220 */ /* 0x080fe20000410000 */
[----:B------:R-:W-:Y:S01]  /*17130*/  FSEL R86, R86, -INF , !P6 ;  /* 0xff80000056567808 */ /* 0x000fe20007000000 */
[-C--:B------:R-:W-:Y:S01]  /*17140*/  FMUL.FTZ R20, R20, R2.reuse ;  /* 0x0000000214147220 */ /* 0x080fe20000410000 */
[----:B------:R-:W-:Y:S01]  /*17150*/  FSEL R65, R65, -INF , !P4 ;  /* 0xff80000041417808 */ /* 0x000fe20006000000 */
[-C--:B------:R-:W-:Y:S01]  /*17160*/  FMUL.FTZ R12, R43, R2.reuse ;  /* 0x000000022b0c7220 */ /* 0x080fe20000410000 */
[----:B------:R-:W-:Y:S01]  /*17170*/  ISETP.GT.AND P6, PT, R245, R37, PT ;  /* 0x00000025f500720c */ /* 0x000fe20003fc4270 */
[----:B------:R-:W3:Y:S01]  /*17180*/  MUFU.TANH R25, R25 ;  /* 0x0000001900197308 */ /* 0x000ee20000002400 */
[----:B------:R-:W-:Y:S01]  /*17190*/  ISETP.GT.AND P4, PT, R246, R31, PT ;  /* 0x0000001ff600720c */ /* 0x000fe20003f84270 */
[-C--:B------:R-:W-:Y:S01]  /*171a0*/  FMUL.FTZ R5, R23, R2.reuse ;  /* 0x0000000217057220 */ /* 0x080fe20000410000 */
[----:B------:R-:W-:Y:S01]  /*171b0*/  FSEL R83, R64, -INF , !P1 ;  /* 0xff80000040537808 */ /* 0x000fe20004800000 */
[-C--:B------:R-:W-:Y:S01]  /*171c0*/  FMUL.FTZ R4, R22, R2.reuse ;  /* 0x0000000216047220 */ /* 0x080fe20000410000 */
[----:B--2---:R-:W-:Y:S01]  /*171d0*/  FSEL R56, R56, -INF , !P5 ;  /* 0xff80000038387808 */ /* 0x004fe20006800000 */
[----:B------:R-:W-:Y:S01]  /*171e0*/  FMUL.FTZ R21, R21, R2 ;  /* 0x0000000215157220 */ /* 0x000fe20000410000 */
[----:B------:R-:W-:Y:S01]  /*171f0*/  ISETP.GE.AND P1, PT, R37, R244, PT ;  /* 0x000000f42500720c */ /* 0x000fe20003f26270 */
[----:B------:R-:W2:Y:S01]  /*17200*/  MUFU.TANH R30, R30 ;  /* 0x0000001e001e7308 */ /* 0x000ea20000002400 */
[----:B------:R-:W-:-:S02]  /*17210*/  ISETP.GE.AND P5, PT, R31, R239, PT ;  /* 0x000000ef1f00720c */ /* 0x000fc40003fa6270 */
[----:B------:R-:W-:Y:S02]  /*17220*/  FSEL R53, R53, -INF , !P6 ;  /* 0xff80000035357808 */ /* 0x000fe40007000000 */
[----:B------:R-:W-:Y:S02]  /*17230*/  FSEL R52, R52, -INF , !P4 ;  /* 0xff80000034347808 */ /* 0x000fe40006000000 */
[----:B------:R-:W-:Y:S01]  /*17240*/  ISETP.GE.AND P3, PT, R37, R239, PT ;  /* 0x000000ef2500720c */ /* 0x000fe20003f66270 */
[----:B------:R-:W-:Y:S01]  /*17250*/  MUFU.TANH R26, R41 ;  /* 0x00000029001a7308 */ /* 0x000fe20000002400 */
[----:B------:R-:W-:Y:S02]  /*17260*/  ISETP.GT.AND P6, PT, R246, R33, PT ;  /* 0x00000021f600720c */ /* 0x000fe40003fc4270 */
[----:B------:R-:W-:Y:S02]  /*17270*/  FSEL R73, R53, -INF , !P1 ;  /* 0xff80000035497808 */ /* 0x000fe40004800000 */
[----:B------:R-:W-:-:S02]  /*17280*/  FSEL R75, R52, -INF , !P5 ;  /* 0xff800000344b7808 */ /* 0x000fc40006800000 */
[----:B------:R-:W-:Y:S01]  /*17290*/  FSEL R85, R56, -INF , !P3 ;  /* 0xff80000038557808 */ /* 0x000fe20005800000 */
[----:B------:R-:W-:Y:S01]  /*172a0*/  MUFU.TANH R27, R27 ;  /* 0x0000001b001b7308 */ /* 0x000fe20000002400 */
[C---:B------:R-:W-:Y:S02]  /*172b0*/  ISETP.GE.AND P4, PT, R33.reuse, R239, PT ;  /* 0x000000ef2100720c */ /* 0x040fe40003f86270 */
[----:B------:R-:W-:Y:S02]  /*172c0*/  ISETP.GE.AND P1, PT, R33, R244, PT ;  /* 0x000000f42100720c */ /* 0x000fe40003f26270 */
[C---:B------:R-:W-:Y:S01]  /*172d0*/  ISETP.GT.AND P5, PT, R245.reuse, R33, PT ;  /* 0x00000021f500720c */ /* 0x040fe20003fa4270 */
[----:B------:R-:W-:Y:S01]  /*172e0*/  VIADD R33, R218, 0xd1 ;  /* 0x000000d1da217836 */ /* 0x000fe20000000000 */
[----:B------:R-:W-:Y:S01]  /*172f0*/  ISETP.GT.AND P3, PT, R245, R31, PT ;  /* 0x0000001ff500720c */ /* 0x000fe20003f64270 */
[----:B------:R-:W-:Y:S01]  /*17300*/  MUFU.TANH R12, R12 ;  /* 0x0000000c000c7308 */ /* 0x000fe20000002400 */
[----:B------:R-:W-:-:S02]  /*17310*/  FSEL R82, R65, -INF , !P0 ;  /* 0xff80000041527808 */ /* 0x000fc40004000000 */
[----:B------:R-:W-:Y:S01]  /*17320*/  ISETP.GE.AND P0, PT, R31, R244, PT ;  /* 0x000000f41f00720c */ /* 0x000fe20003f06270 */
[----:B------:R-:W-:Y:S01]  /*17330*/  FMUL.FTZ R31, R40, R2 ;  /* 0x00000002281f7220 */ /* 0x000fe20000410000 */
[----:B------:R-:W-:Y:S02]  /*17340*/  FSEL R49, R49, -INF , !P6 ;  /* 0xff80000031317808 */ /* 0x000fe40007000000 */
[----:B----4-:R-:W-:Y:S01]  /*17350*/  FSEL R48, R48, -INF , !P3 ;  /* 0xff80000030307808 */ /* 0x010fe20005800000 */
[----:B------:R-:W-:Y:S01]  /*17360*/  MUFU.TANH R5, R5 ;  /* 0x0000000500057308 */ /* 0x000fe20000002400 */
[----:B------:R-:W-:Y:S02]  /*17370*/  ISETP.GT.AND P3, PT, R246, R33, PT ;  /* 0x00000021f600720c */ /* 0x000fe40003f64270 */
[----:B------:R-:W-:Y:S02]  /*17380*/  FSEL R74, R49, -INF , !P4 ;  /* 0xff800000314a7808 */ /* 0x000fe40006000000 */
[----:B------:R-:W-:-:S02]  /*17390*/  FSEL R28, R28, -INF , !P5 ;  /* 0xff8000001c1c7808 */ /* 0x000fc40006800000 */
[----:B------:R-:W-:Y:S01]  /*173a0*/  ISETP.GT.AND P4, PT, R245, R33, PT ;  /* 0x00000021f500720c */ /* 0x000fe20003f84270 */
[----:B------:R-:W4:Y:S01]  /*173b0*/  MUFU.TANH R31, R31 ;  /* 0x0000001f001f7308 */ /* 0x000f220000002400 */
[----:B------:R-:W-:Y:S02]  /*173c0*/  ISETP.GT.AND P5, PT, R246, R13, PT ;  /* 0x0000000df600720c */ /* 0x000fe40003fa4270 */
[CC--:B------:R-:W-:Y:S02]  /*173d0*/  ISETP.GE.AND P6, PT, R33.reuse, R239.reuse, PT ;  /* 0x000000ef2100720c */ /* 0x0c0fe40003fc6270 */
[----:B-1----:R-:W-:Y:S02]  /*173e0*/  FSEL R36, R36, -INF , !P3 ;  /* 0xff80000024247808 */ /* 0x002fe40005800000 */
[----:B------:R-:W-:Y:S01]  /*173f0*/  FSEL R72, R48, -INF , !P0 ;  /* 0xff80000030487808 */ /* 0x000fe20004000000 */
[----:B------:R-:W-:Y:S01]  /*17400*/  MUFU.TANH R4, R4 ;  /* 0x0000000400047308 */ /* 0x000fe20000002400 */
[----:B------:R-:W-:Y:S01]  /*17410*/  ISETP.GE.AND P0, PT, R33, R244, PT ;  /* 0x000000f42100720c */ /* 0x000fe20003f06270 */
[----:B------:R-:W-:Y:S01]  /*17420*/  BAR.SYNC.DEFER_BLOCKING 0x0 ;  /* 0x0000000000007b1d */ /* 0x000fe20000010000 */
[----:B------:R-:W-:-:S02]  /*17430*/  ISETP.GE.AND P3, PT, R13, R239, PT ;  /* 0x000000ef0d00720c */ /* 0x000fc40003f66270 */
[----:B------:R-:W-:Y:S02]  /*17440*/  FSEL R29, R29, -INF , !P4 ;  /* 0xff8000001d1d7808 */ /* 0x000fe40006000000 */
[----:B---3--:R-:W-:Y:S01]  /*17450*/  FSEL R32, R32, -INF , !P5 ;  /* 0xff80000020207808 */ /* 0x008fe20006800000 */
[----:B------:R-:W-:Y:S01]  /*17460*/  MUFU.TANH R21, R21 ;  /* 0x0000001500157308 */ /* 0x000fe20000002400 */
[----:B------:R-:W-:Y:S02]  /*17470*/  FSEL R90, R36, -INF , !P6 ;  /* 0xff800000245a7808 */ /* 0x000fe40007000000 */
[----:B------:R-:W-:Y:S02]  /*17480*/  FSEL R77, R28, -INF , !P1 ;  /* 0xff8000001c4d7808 */ /* 0x000fe40004800000 */
[----:B------:R-:W-:Y:S02]  /*17490*/  ISETP.GT.AND P6, PT, R245, R13, PT ;  /* 0x0000000df500720c */ /* 0x000fe40003fc4270 */
[----:B------:R-:W-:Y:S01]  /*174a0*/  ISETP.GT.AND P4, PT, R246, R14, PT ;  /* 0x0000000ef600720c */ /* 0x000fe20003f84270 */
[----:B------:R-:W-:Y:S01]  /*174b0*/  MUFU.TANH R7, R7 ;  /* 0x0000000700077308 */ /* 0x000fe20000002400 */
[----:B------:R-:W-:-:S02]  /*174c0*/  ISETP.GE.AND P1, PT, R13, R244, PT ;  /* 0x000000f40d00720c */ /* 0x000fc40003f26270 */
[----:B------:R-:W-:Y:S02]  /*174d0*/  FSEL R76, R29, -INF , !P0 ;  /* 0xff8000001d4c7808 */ /* 0x000fe40004000000 */
[----:B------:R-:W-:Y:S02]  /*174e0*/  FSEL R89, R32, -INF , !P3 ;  /* 0xff80000020597808 */ /* 0x000fe40005800000 */
[C---:B------:R-:W-:Y:S01]  /*174f0*/  ISETP.GE.AND P5, PT, R14.reuse, R239, PT ;  /* 0x000000ef0e00720c */ /* 0x040fe20003fa6270 */
[----:B------:R-:W1:Y:S01]  /*17500*/  MUFU.TANH R13, R20 ;  /* 0x00000014000d7308 */ /* 0x000e620000002400 */
[----:B------:R-:W-:Y:S02]  /*17510*/  ISETP.GE.AND P0, PT, R14, R244, PT ;  /* 0x000000f40e00720c */ /* 0x000fe40003f06270 */
[----:B------:R-:W-:Y:S01]  /*17520*/  ISETP.GT.AND P3, PT, R245, R14, PT ;  /* 0x0000000ef500720c */ /* 0x000fe20003f64270 */
[----:B------:R-:W-:Y:S01]  /*17530*/  VIADD R14, R218, 0xe0 ;  /* 0x000000e0da0e7836 */ /* 0x000fe20000000000 */
[----:B------:R-:W-:-:S02]  /*17540*/  FSEL R25, R25, -INF , !P6 ;  /* 0xff80000019197808 */ /* 0x000fc40007000000 */
[----:B------:R-:W-:Y:S02]  /*17550*/  FSEL R24, R24, -INF , !P4 ;  /* 0xff80000018187808 */ /* 0x000fe40006000000 */
[----:B------:R-:W-:Y:S02]  /*17560*/  ISETP.GT.AND P6, PT, R246, R14, PT ;  /* 0x0000000ef600720c */ /* 0x000fe40003fc4270 */
[----:B------:R-:W-:Y:S02]  /*17570*/  FSEL R95, R25, -INF , !P1 ;  /* 0xff800000195f7808 */ /* 0x000fe40004800000 */
[----:B------:R-:W-:Y:S02]  /*17580*/  FSEL R101, R24, -INF , !P5 ;  /* 0xff80000018657808 */ /* 0x000fe40006800000 */
[----:B--2---:R-:W-:Y:S02]  /*17590*/  FSEL R30, R30, -INF , !P3 ;  /* 0xff8000001e1e7808 */ /* 0x004fe40005800000 */
[----:B------:R-:W-:-:S02]  /*175a0*/  ISETP.GE.AND P4, PT, R14, R239, PT ;  /* 0x000000ef0e00720c */ /* 0x000fc40003f86270 */
[----:B------:R-:W-:Y:S02]  /*175b0*/  ISETP.GE.AND P1, PT, R14, R244, PT ;  /* 0x000000f40e00720c */ /* 0x000fe40003f26270 */
[----:B------:R-:W-:Y:S01]  /*175c0*/  ISETP.GT.AND P5, PT, R245, R14, PT ;  /* 0x0000000ef500720c */ /* 0x000fe20003fa4270 */
[----:B------:R-:W-:Y:S01]  /*175d0*/  VIADD R14, R218, 0xe8 ;  /* 0x000000e8da0e7836 */ /* 0x000fe20000000000 */
[----:B------:R-:W-:Y:S02]  /*175e0*/  ISETP.GT.AND P3, PT, R246, R6, PT ;  /* 0x00000006f600720c */ /* 0x000fe40003f64270 */
[----:B----4-:R-:W-:Y:S02]  /*175f0*/  FSEL R31, R31, -INF , !P6 ;  /* 0xff8000001f1f7808 */ /* 0x010fe40007000000 */
[----:B------:R-:W-:Y:S02]  /*17600*/  ISETP.GE.AND P6, PT, R6, R239, PT ;  /* 0x000000ef0600720c */ /* 0x000fe40003fc6270 */
[----:B------:R-:W-:-:S02]  /*17610*/  FSEL R27, R27, -INF , !P5 ;  /* 0xff8000001b1b7808 */ /* 0x000fc40006800000 */
[----:B------:R-:W-:Y:S02]  /*17620*/  FSEL R26, R26, -INF , !P3 ;  /* 0xff8000001a1a7808 */ /* 0x000fe40005800000 */
[----:B------:R-:W-:Y:S02]  /*17630*/  ISETP.GT.AND P5, PT, R246, R14, PT ;  /* 0x0000000ef600720c */ /* 0x000fe40003fa4270 */
[----:B------:R-:W-:Y:S02]  /*17640*/  FSEL R94, R30, -INF , !P0 ;  /* 0xff8000001e5e7808 */ /* 0x000fe40004000000 */
[----:B------:R-:W-:Y:S02]  /*17650*/  FSEL R100, R31, -INF , !P4 ;  /* 0xff8000001f647808 */ /* 0x000fe40006000000 */
[----:B------:R-:W-:Y:S02]  /*17660*/  ISETP.GE.AND P0, PT, R6, R244, PT ;  /* 0x000000f40600720c */ /* 0x000fe40003f06270 */
[----:B------:R-:W-:-:S02]  /*17670*/  ISETP.GT.AND P4, PT, R245, R6, PT ;  /* 0x00000006f500720c */ /* 0x000fc40003f84270 */
[----:B------:R-:W-:Y:S01]  /*17680*/  FSEL R93, R27, -INF , !P1 ;  /* 0xff8000001b5d7808 */ /* 0x000fe20004800000 */
[----:B------:R2:W-:Y:S01]  /*17690*/  MUFU.TANH R6, R16 ;  /* 0x0000001000067308 */ /* 0x0005e20000002400 */
[----:B------:R-:W-:Y:S02]  /*176a0*/  FSEL R99, R26, -INF , !P6 ;  /* 0xff8000001a637808 */ /* 0x000fe40007000000 */
[C---:B------:R-:W-:Y:S02]  /*176b0*/  ISETP.GE.AND P1, PT, R14.reuse, R239, PT ;  /* 0x000000ef0e00720c */ /* 0x040fe40003f26270 */
[----:B------:R-:W-:Y:S02]  /*176c0*/  ISETP.GE.AND P3, PT, R14, R244, PT ;  /* 0x000000f40e00720c */ /* 0x000fe40003f66270 */
[----:B------:R-:W-:Y:S01]  /*176d0*/  ISETP.GT.AND P6, PT, R245, R14, PT ;  /* 0x0000000ef500720c */ /* 0x000fe20003fc4270 */
[----:B------:R-:W-:Y:S01]  /*176e0*/  FMUL.FTZ R14, R18, R2 ;  /* 0x00000002120e7220 */ /* 0x000fe20000410000 */
[----:B-1----:R-:W-:-:S02]  /*176f0*/  FSEL R13, R13, -INF , !P5 ;  /* 0xff8000000d0d7808 */ /* 0x002fc40006800000 */
[----:B------:R-:W-:Y:S02]  /*17700*/  FSEL R12, R12, -INF , !P4 ;  /* 0xff8000000c0c7808 */ /* 0x000fe40006000000 */
[----:B------:R-:W-:Y:S01]  /*17710*/  FSEL R97, R13, -INF , !P1 ;  /* 0xff8000000d617808 */ /* 0x000fe20004800000 */
[----:B------:R-:W1:Y:S01]  /*17720*/  MUFU.TANH R14, R14 ;  /* 0x0000000e000e7308 */ /* 0x000e620000002400 */
[----:B------:R-:W-:Y:S01]  /*17730*/  FSEL R92, R12, -INF , !P0 ;  /* 0xff8000000c5c7808 */ /* 0x000fe20004000000 */
[----:B------:R-:W-:Y:S01]  /*17740*/  VIADD R13, R218, 0xf8 ;  /* 0x000000f8da0d7836 */ /* 0x000fe20000000000 */
[----:B------:R-:W-:Y:S01]  /*17750*/  FSEL R4, R4, -INF , !P6 ;  /* 0xff80000004047808 */ /* 0x000fe20007000000 */
[----:B--2---:R-:W-:Y:S01]  /*17760*/  VIADD R16, R218, 0xe9 ;  /* 0x000000e9da107836 */ /* 0x004fe20000000000 */
[----:B------:R-:W-:Y:S02]  /*17770*/  ISETP.GT.AND P6, PT, R246, R15, PT ;  /* 0x0000000ff600720c */ /* 0x000fe40003fc4270 */
[----:B------:R-:W-:Y:S01]  /*17780*/  FSEL R91, R4, -INF , !P3 ;  /* 0xff800000045b7808 */ /* 0x000fe20005800000 */
[----:B------:R-:W2:Y:S01]  /*17790*/  MUFU.TANH R12, R19 ;  /* 0x00000013000c7308 */ /* 0x000ea20000002400 */
[----:B------:R-:W-:Y:S01]  /*177a0*/  ISETP.GT.AND P1, PT, R245, R16, PT ;  /* 0x00000010f500720c */ /* 0x000fe20003f24270 */
[----:B------:R-:W-:Y:S01]  /*177b0*/  FMUL.FTZ R4, R96, R2 ;  /* 0x0000000260047220 */ /* 0x000fe20000410000 */
[----:B------:R-:W-:-:S02]  /*177c0*/  ISETP.GT.AND P4, PT, R246, R16, PT ;  /* 0x00000010f600720c */ /* 0x000fc40003f84270 */
[CC--:B------:R-:W-:Y:S02]  /*177d0*/  ISETP.GE.AND P0, PT, R16.reuse, R239.reuse, PT ;  /* 0x000000ef1000720c */ /* 0x0c0fe40003f06270 */
[----:B------:R-:W-:Y:S01]  /*177e0*/  ISETP.GE.AND P5, PT, R16, R244, PT ;  /* 0x000000f41000720c */ /* 0x000fe20003fa6270 */
[----:B------:R-:W-:Y:S01]  /*177f0*/  MUFU.TANH R4, R4 ;  /* 0x0000000400047308 */ /* 0x000fe20000002400 */
[----:B------:R-:W-:Y:S01]  /*17800*/  FSEL R16, R5, -INF , !P1 ;  /* 0xff80000005107808 */ /* 0x000fe20004800000 */
[-C--:B------:R-:W-:Y:S01]  /*17810*/  FMUL.FTZ R5, R98, R2.reuse ;  /* 0x0000000262057220 */ /* 0x080fe20000410000 */
[----:B------:R-:W-:Y:S01]  /*17820*/  FSEL R21, R21, -INF , !P4 ;  /* 0xff80000015157808 */ /* 0x000fe20006000000 */
[----:B------:R-:W-:Y:S01]  /*17830*/  FMUL.FTZ R2, R60, R2 ;  /* 0x000000023c027220 */ /* 0x000fe20000410000 */
[----:B------:R-:W-:Y:S01]  /*17840*/  ISETP.GE.AND P3, PT, R15, R239, PT ;  /* 0x000000ef0f00720c */ /* 0x000fe20003f66270 */
[----:B------:R-:W-:Y:S01]  /*17850*/  IMAD.MOV.U32 R60, RZ, RZ, R217 ;  /* 0x000000ffff3c7224 */ /* 0x000fe200078e00d9 */
[----:B------:R-:W-:Y:S01]  /*17860*/  FSEL R96, R21, -INF , !P0 ;  /* 0xff80000015607808 */ /* 0x000fe20004000000 */
[----:B------:R-:W3:Y:S01]  /*17870*/  MUFU.TANH R5, R5 ;  /* 0x0000000500057308 */ /* 0x000ee20000002400 */
[----:B------:R-:W-:-:S02]  /*17880*/  ISETP.GE.AND P4, PT, R15, R244, PT ;  /* 0x000000f40f00720c */ /* 0x000fc40003f86270 */
[C---:B------:R-:W-:Y:S01]  /*17890*/  ISETP.GT.AND P0, PT, R245.reuse, R15, PT ;  /* 0x0000000ff500720c */ /* 0x040fe20003f04270 */
[----:B------:R-:W-:Y:S01]  /*178a0*/  VIADD R15, R218, 0xf1 ;  /* 0x000000f1da0f7836 */ /* 0x000fe20000000000 */
[----:B------:R-:W-:Y:S02]  /*178b0*/  FSEL R98, R16, -INF , !P5 ;  /* 0xff80000010627808 */ /* 0x000fe40006800000 */
[----:B-1----:R-:W-:Y:S01]  /*178c0*/  FSEL R14, R14, -INF , !P0 ;  /* 0xff8000000e0e7808 */ /* 0x002fe20004000000 */
[----:B------:R-:W1:Y:S01]  /*178d0*/  MUFU.TANH R2, R2 ;  /* 0x0000000200027308 */ /* 0x000e620000002400 */
[-C--:B------:R-:W-:Y:S02]  /*178e0*/  ISETP.GT.AND P0, PT, R245, R15.reuse, PT ;  /* 0x0000000ff500720c */ /* 0x080fe40003f04270 */
[----:B------:R-:W-:Y:S02]  /*178f0*/  ISETP.GT.AND P1, PT, R246, R15, PT ;  /* 0x0000000ff600720c */ /* 0x000fe40003f24270 */
[----:B--2---:R-:W-:-:S02]  /*17900*/  FSEL R12, R12, -INF , !P0 ;  /* 0xff8000000c0c7808 */ /* 0x004fc40004000000 */
[----:B------:R-:W-:Y:S02]  /*17910*/  ISETP.GT.AND P0, PT, R245, R13, PT ;  /* 0x0000000df500720c */ /* 0x000fe40003f04270 */
[----:B------:R-:W-:Y:S02]  /*17920*/  FSEL R6, R6, -INF , !P6 ;  /* 0xff80000006067808 */ /* 0x000fe40007000000 */
[----:B---3--:R-:W-:Y:S02]  /*17930*/  FSEL R5, R5, -INF , !P0 ;  /* 0xff80000005057808 */ /* 0x008fe40004000000 */
[----:B------:R-:W-:Y:S02]  /*17940*/  ISETP.GT.AND P0, PT, R217, R223, PT ;  /* 0x000000dfd900720c */ /* 0x000fe40003f04270 */
[----:B------:R-:W-:Y:S02]  /*17950*/  ISETP.GE.AND P5, PT, R15, R239, PT ;  /* 0x000000ef0f00720c */ /* 0x000fe40003fa6270 */
[----:B------:R-:W-:-:S02]  /*17960*/  FSEL R7, R7, -INF , !P1 ;  /* 0xff80000007077808 */ /* 0x000fc40004800000 */
[----:B------:R-:W-:Y:S02]  /*17970*/  FSEL R102, R6, -INF , !P3 ;  /* 0xff80000006667808 */ /* 0x000fe40005800000 */
[----:B------:R-:W-:Y:S02]  /*17980*/  ISETP.GE.AND P6, PT, R15, R244, PT ;  /* 0x000000f40f00720c */ /* 0x000fe40003fc6270 */
[C---:B------:R-:W-:Y:S02]  /*17990*/  ISETP.GT.AND P3, PT, R246.reuse, R13, PT ;  /* 0x0000000df600720c */ /* 0x040fe40003f64270 */
[----:B------:R-:W-:Y:S02]  /*179a0*/  FSEL R107, R7, -INF , !P5 ;  /* 0xff800000076b7808 */ /* 0x000fe40006800000 */
[----:B------:R-:W-:Y:S02]  /*179b0*/  ISETP.GT.AND P5, PT, R246, R218, PT ;  /* 0x000000daf600720c */ /* 0x000fe40003fa4270 */
[----:B------:R-:W-:-:S02]  /*179c0*/  FSEL R105, R14, -INF , !P4 ;  /* 0xff8000000e697808 */ /* 0x000fc40006000000 */
[CC--:B------:R-:W-:Y:S02]  /*179d0*/  ISETP.GE.AND P1, PT, R13.reuse, R244.reuse, PT ;  /* 0x000000f40d00720c */ /* 0x0c0fe40003f26270 */
[----:B------:R-:W-:Y:S02]  /*179e0*/  FSEL R104, R12, -INF , !P6 ;  /* 0xff8000000c687808 */ /* 0x000fe40007000000 */
[----:B------:R-:W-:Y:S02]  /*179f0*/  FSEL R106, R4, -INF , !P3 ;  /* 0xff800000046a7808 */ /* 0x000fe40005800000 */
[-C--:B------:R-:W-:Y:S02]  /*17a00*/  ISETP.GE.AND P4, PT, R13, R239.reuse, PT ;  /* 0x000000ef0d00720c */ /* 0x080fe40003f86270 */
[C---:B------:R-:W-:Y:S02]  /*17a10*/  ISETP.GE.AND P6, PT, R218.reuse, R239, PT ;  /* 0x000000efda00720c */ /* 0x040fe40003fc6270 */
[----:B------:R-:W-:-:S02]  /*17a20*/  ISETP.GE.AND P3, PT, R218, R244, PT ;  /* 0x000000f4da00720c */ /* 0x000fc40003f66270 */
[----:B-1----:R-:W-:Y:S02]  /*17a30*/  FSEL R2, R2, -INF , !P5 ;  /* 0xff80000002027808 */ /* 0x002fe40006800000 */
[----:B------:R-:W-:Y:S02]  /*17a40*/  FSEL R103, R5, -INF , !P1 ;  /* 0xff80000005677808 */ /* 0x000fe40004800000 */
[----:B------:R-:W-:Y:S02]  /*17a50*/  LOP3.LUT R4, R0, 0x200, RZ, 0xc0, !PT ;  /* 0x0000020000047812 */ /* 0x000fe400078ec0ff */
[----:B------:R-:W-:Y:S02]  /*17a60*/  VIMNMX R246, PT, PT, RZ, R246, !PT ;  /* 0x000000f6fff67248 */ /* 0x000fe40007fe0100 */
[----:B------:R-:W-:Y:S02]  /*17a70*/  VIMNMX R245, PT, PT, RZ, R245, !PT ;  /* 0x000000f5fff57248 */ /* 0x000fe40007fe0100 */
[----:B------:R-:W-:-:S02]  /*17a80*/  FSEL R106, R106, -INF , !P4 ;  /* 0xff8000006a6a7808 */ /* 0x000fc40006000000 */
        /* <DEDUP_REMOVED lines=16> */
.L_x_2942:
        /* <DEDUP_REMOVED lines=62> */
.L_x_2943:
[----:B------:R-:W-:Y:S05]  /*17f70*/  BSYNC.RECONVERGENT B0 ;  /* 0x0000000000007941 */ /* 0x000fea0003800200 */
.L_x_2941:
        /* <DEDUP_REMOVED lines=116> */
.L_x_2940:
[----:B------:R-:W-:Y:S05]  /*186c0*/  BSYNC.RECONVERGENT B1 ;  /* 0x0000000000017941 */ /* 0x000fea0003800200 */
.L_x_2939:
[----:B--2---:R-:W2:Y:S04]  /*186d0*/  LDL.LU R17, [R1] ;  /* 0x0000000001117983 */ /* 0x004ea80000300800 */
[----:B------:R-:W2:Y:S04]  /*186e0*/  LDL.LU R15, [R1+0x4] ;  /* 0x00000400010f7983 */ /* 0x000ea80000300800 */
[----:B------:R-:W3:Y:S04]  /*186f0*/  LDL.LU R14, [R1+0x10] ;  /* 0x00001000010e7983 */ /* 0x000ee80000300800 */
[----:B------:R-:W3:Y:S04]  /*18700*/  LDL.LU R13, [R1+0x14] ;  /* 0x00001400010d7983 */ /* 0x000ee80000300800 */
[----:B------:R-:W4:Y:S04]  /*18710*/  LDL.LU R12, [R1+0x8] ;  /* 0x00000800010c7983 */ /* 0x000f280000300800 */
[----:B------:R-:W4:Y:S04]  /*18720*/  LDL.LU R16, [R1+0xc] ;  /* 0x00000c0001107983 */ /* 0x000f280000300800 */
[----:B------:R-:W5:Y:S01]  /*18730*/  LD.E R115, desc[UR4][R164.64+0xdc] ;  /* 0x0000dc04a4737980 */ /* 0x000f62000c101900 */
[----:B------:R-:W-:Y:S01]  /*18740*/  FMNMX3.FTZ R7, R5, R249, R250, !PT ;  /* 0x000000f905077276 */ /* 0x000fe200078100fa */
[----:B------:R-:W-:Y:S01]  /*18750*/  BSSY B2, `(.L_x_2944) ;  /* 0x0000bdb000027945 */ /* 0x000fe20003800000 */
[----:B------:R-:W-:-:S02]  /*18760*/  IADD3 R4, PT, PT, R4, R3, RZ ;  /* 0x0000000304047210 */ /* 0x000fc40007ffe0ff */
[----:B------:R-:W-:Y:S02]  /*18770*/  FMNMX3.FTZ R7, R7, R251, R219, !PT ;  /* 0x000000fb07077276 */ /* 0x000fe400078100db */
[----:B------:R-:W-:Y:S02]  /*18780*/  LEA R118, R4, R47, 0x1 ;  /* 0x0000002f04767211 */ /* 0x000fe400078e08ff */
[----:B------:R-:W-:Y:S02]  /*18790*/  FMNMX3.FTZ R7, R7, R247, R221, !PT ;  /* 0x000000f707077276 */ /* 0x000fe400078100dd */
[----:B------:R-:W-:Y:S01]  /*187a0*/  IADD3 R117, PT, PT, R191, R118, RZ ;  /* 0x00000076bf757210 */ /* 0x000fe20007ffe0ff */
[----:B------:R-:W-:Y:S01]  /*187b0*/  LDSM.16.MT88.4 R28, [R118+0xa000] ;  /* 0x00a00000761c783b */ /* 0x000fe20000004200 */
[----:B------:R-:W-:Y:S02]  /*187c0*/  FMNMX3.FTZ R7, R7, R248, R136, !PT ;  /* 0x000000f807077276 */ /* 0x000fe40007810088 */
[----:B------:R-:W-:Y:S01]  /*187d0*/  IADD3 R116, PT, PT, R194, R118, RZ ;  /* 0x00000076c2747210 */ /* 0x000fe20007ffe0ff */
[----:B------:R-:W-:Y:S01]  /*187e0*/  LDSM.16.MT88.4 R20, [R117+0xa000] ;  /* 0x00a000007514783b */ /* 0x000fe20000004200 */
[----:B------:R-:W-:-:S02]  /*187f0*/  FMNMX3.FTZ R7, R7, R138, R137, !PT ;  /* 0x0000008a07077276 */ /* 0x000fc40007810089 */
[----:B------:R-:W-:Y:S01]  /*18800*/  IADD3 R47, PT, PT, R191, R116, RZ ;  /* 0x00000074bf2f7210 */ /* 0x000fe20007ffe0ff */
[----:B------:R-:W-:Y:S01]  /*18810*/  LDSM.16.MT88.4 R40, [R117+0xa800] ;  /* 0x00a800007528783b */ /* 0x000fe20000004200 */
[----:B------:R-:W-:-:S03]  /*18820*/  FMNMX3.FTZ R7, R7, R214, R144, !PT ;  /* 0x000000d607077276 */ /* 0x000fc60007810090 */
[----:B------:R-:W-:Y:S01]  /*18830*/  LDSM.16.MT88.4 R36, [R47+0xa000] ;  /* 0x00a000002f24783b */ /* 0x000fe20000004200 */
[----:B------:R-:W-:-:S03]  /*18840*/  FMNMX3.FTZ R7, R7, R146, R147, !PT ;  /* 0x0000009207077276 */ /* 0x000fc60007810093 */
[----:B------:R-:W-:Y:S01]  /*18850*/  LDSM.16.MT88.4 R48, [R118+0xa800] ;  /* 0x00a800007630783b */ /* 0x000fe20000004200 */
[----:B------:R-:W-:-:S03]  /*18860*/  FMNMX3.FTZ R7, R7, R148, R156, !PT ;  /* 0x0000009407077276 */ /* 0x000fc6000781009c */
[----:B------:R-:W-:Y:S01]  /*18870*/  LDSM.16.MT88.4 R64, [R116+0xa800] ;  /* 0x00a800007440783b */ /* 0x000fe20000004200 */
[----:B------:R-:W-:-:S03]  /*18880*/  FMNMX3.FTZ R7, R7, R157, R158, !PT ;  /* 0x0000009d07077276 */ /* 0x000fc6000781009e */
[----:B------:R-:W-:Y:S01]  /*18890*/  LDSM.16.MT88.4 R56, [R47+0xa800] ;  /* 0x00a800002f38783b */ /* 0x000fe20000004200 */
        /* <DEDUP_REMOVED lines=22> */
[----:B------:R-:W-:-:S05]  /*18a00*/  FMNMX.FTZ R7, R63, R7, !PT ;  /* 0x000000073f077209 */ /* 0x000fca0007810000 */
[----:B------:R-:W1:Y:S02]  /*18a10*/  SHFL.BFLY PT, R6, R7, 0x2, 0x1f ;  /* 0x0c401f0007067f89 */ /* 0x000e6400000e0000 */
[----:B-1----:R-:W-:Y:S02]  /*18a20*/  FMNMX.FTZ R6, R7, R6, !PT ;  /* 0x0000000607067209 */ /* 0x002fe40007810000 */
[----:B--2---:R-:W-:-:S04]  /*18a30*/  FMNMX3.FTZ R0, R252, R17, R15, !PT ;  /* 0x00000011fc007276 */ /* 0x004fc8000781000f */
[----:B---3--:R-:W-:-:S04]  /*18a40*/  FMNMX3.FTZ R0, R0, R14, R13, !PT ;  /* 0x0000000e00007276 */ /* 0x008fc8000781000d */
[----:B----4-:R-:W-:-:S04]  /*18a50*/  FMNMX3.FTZ R0, R0, R12, R16, !PT ;  /* 0x0000000c00007276 */ /* 0x010fc80007810010 */
        /* <DEDUP_REMOVED lines=30> */
[----:B-1----:R-:W-:-:S05]  /*18c40*/  FMNMX.FTZ R2, R0, R2, !PT ;  /* 0x0000000200027209 */ /* 0x002fca0007810000 */
[----:B------:R-:W1:Y:S02]  /*18c50*/  SHFL.BFLY PT, R0, R2, 0x1, 0x1f ;  /* 0x0c201f0002007f89 */ /* 0x000e6400000e0000 */
[----:B-1----:R-:W-:Y:S02]  /*18c60*/  FMNMX.FTZ R0, R2, R0, !PT ;  /* 0x0000000002007209 */ /* 0x002fe40007810000 */
[----:B------:R-:W1:Y:S02]  /*18c70*/  SHFL.BFLY PT, R2, R6, 0x1, 0x1f ;  /* 0x0c201f0006027f89 */ /* 0x000e6400000e0000 */
[----:B------:R-:W-:Y:S01]  /*18c80*/  FSETP.NEU.FTZ.AND P0, PT, R0, -INF , PT ;  /* 0xff8000000000780b */ /* 0x000fe20003f1d000 */
[----:B-----5:R-:W-:-:S05]  /*18c90*/  FMUL.FTZ R113, R115, R0 ;  /* 0x0000000073717220 */ /* 0x020fca0000410000 */
[----:B------:R-:W-:-:S05]  /*18ca0*/  FSEL R113, R113, RZ, P0 ;  /* 0x000000ff71717208 */ /* 0x000fca0000000000 */
[-CC-:B------:R-:W-:Y:S01]  /*18cb0*/  FFMA.FTZ R112, R252, R115.reuse, -R113.reuse ;  /* 0x00000073fc707223 */ /* 0x180fe20000010871 */
[-CC-:B------:R-:W-:Y:S01]  /*18cc0*/  FFMA.FTZ R111, R17, R115.reuse, -R113.reuse ;  /* 0x00000073116f7223 */ /* 0x180fe20000010871 */
[-CC-:B------:R-:W-:Y:S01]  /*18cd0*/  FFMA.FTZ R110, R15, R115.reuse, -R113.reuse ;  /* 0x000000730f6e7223 */ /* 0x180fe20000010871 */
[-CC-:B------:R-:W-:Y:S01]  /*18ce0*/  FFMA.FTZ R109, R14, R115.reuse, -R113.reuse ;  /* 0x000000730e6d7223 */ /* 0x180fe20000010871 */
[-CC-:B------:R-:W-:Y:S01]  /*18cf0*/  FFMA.FTZ R108, R13, R115.reuse, -R113.reuse ;  /* 0x000000730d6c7223 */ /* 0x180fe20000010871 */
[-CC-:B------:R-:W-:Y:S01]  /*18d00*/  FFMA.FTZ R123, R12, R115.reuse, -R113.reuse ;  /* 0x000000730c7b7223 */ /* 0x180fe20000010871 */
[----:B------:R-:W-:Y:S01]  /*18d10*/  MUFU.EX2 R112, R112 ;  /* 0x0000007000707308 */ /* 0x000fe20000000800 */
[----:B------:R-:W2:Y:S01]  /*18d20*/  LDSM.16.MT88.4 R12, [R116+0xa000] ;  /* 0x00a00000740c783b */ /* 0x000ea20000004200 */
[-CC-:B------:R-:W-:Y:S01]  /*18d30*/  FFMA.FTZ R122, R16, R115.reuse, -R113.reuse ;  /* 0x00000073107a7223 */ /* 0x180fe20000010871 */
[-CC-:B------:R-:W-:Y:S01]  /*18d40*/  FFMA.FTZ R121, R222, R115.reuse, -R113.reuse ;  /* 0x00000073de797223 */ /* 0x180fe20000010871 */
[-CC-:B------:R-:W-:Y:S01]  /*18d50*/  FFMA.FTZ R119, R134, R115.reuse, -R113.reuse ;  /* 0x0000007386777223 */ /* 0x180fe20000010871 */
[----:B-1----:R-:W-:Y:S01]  /*18d60*/  FMNMX.FTZ R2, R6, R2, !PT ;  /* 0x0000000206027209 */ /* 0x002fe20007810000 */
[-CC-:B------:R-:W-:Y:S01]  /*18d70*/  FFMA.FTZ R134, R135, R115.reuse, -R113.reuse ;  /* 0x0000007387867223 */ /* 0x180fe20000010871 */
[-CC-:B------:R-:W-:Y:S01]  /*18d80*/  FFMA.FTZ R120, R216, R115.reuse, -R113.reuse ;  /* 0x00000073d8787223 */ /* 0x180fe20000010871 */
[----:B------:R-:W1:Y:S01]  /*18d90*/  MUFU.EX2 R111, R111 ;  /* 0x0000006f006f7308 */ /* 0x000e620000000800 */
[----:B------:R-:W-:Y:S01]  /*18da0*/  FSETP.NEU.FTZ.AND P0, PT, R2, -INF , PT ;  /* 0xff8000000200780b */ /* 0x000fe20003f1d000 */
[----:B------:R-:W-:Y:S01]  /*18db0*/  FMUL.FTZ R114, R115, R2 ;  /* 0x0000000273727220 */ /* 0x000fe20000410000 */
[-CC-:B------:R-:W-:Y:S01]  /*18dc0*/  FFMA.FTZ R139, R139, R115.reuse, -R113.reuse ;  /* 0x000000738b8b7223 */ /* 0x180fe20000010871 */
[-CC-:B------:R-:W-:Y:S01]  /*18dd0*/  FFMA.FTZ R141, R141, R115.reuse, -R113.reuse ;  /* 0x000000738d8d7223 */ /* 0x180fe20000010871 */
[-CC-:B------:R-:W-:Y:S01]  /*18de0*/  FFMA.FTZ R140, R140, R115.reuse, -R113.reuse ;  /* 0x000000738c8c7223 */ /* 0x180fe20000010871 */
[-CC-:B------:R-:W-:Y:S01]  /*18df0*/  FFMA.FTZ R142, R142, R115.reuse, -R113.reuse ;  /* 0x000000738e8e7223 */ /* 0x180fe20000010871 */
[----:B------:R-:W-:Y:S01]  /*18e00*/  FSEL R114, R114, RZ, P0 ;  /* 0x000000ff72727208 */ /* 0x000fe20000000000 */
        /* <DEDUP_REMOVED lines=9> */
[-CC-:B------:R-:W-:Y:S01]  /*18ea0*/  FFMA.FTZ R127, R219, R115.reuse, -R114.reuse ;  /* 0x00000073db7f7223 */ /* 0x180fe20000010872 */
[-CC-:B------:R-:W-:Y:S01]  /*18eb0*/  FFMA.FTZ R126, R247, R115.reuse, -R114.reuse ;  /* 0x00000073f77e7223 */ /* 0x180fe20000010872 */
[-CC-:B------:R-:W-:Y:S01]  /*18ec0*/  FFMA.FTZ R125, R221, R115.reuse, -R114.reuse ;  /* 0x00000073dd7d7223 */ /* 0x180fe20000010872 */
[-CC-:B------:R-:W-:Y:S01]  /*18ed0*/  FFMA.FTZ R124, R248, R115.reuse, -R114.reuse ;  /* 0x00000073f87c7223 */ /* 0x180fe20000010872 */
[----:B-1----:R-:W-:Y:S01]  /*18ee0*/  F2FP.F16.F32.PACK_AB R53, R111, R112 ;  /* 0x000000706f35723e */ /* 0x002fe200000000ff */
        /* <DEDUP_REMOVED lines=75> */
[C---:B--2---:R-:W-:Y:S01]  /*193a0*/  HMMA.16816.F32 R16, R52.reuse, R12, RZ ;  /* 0x0000000c3410723c */ /* 0x044fe200000018ff */
        /* <DEDUP_REMOVED lines=11> */
[-C--:B------:R-:W-:Y:S01]  /*19460*/  FFMA.FTZ R79, R79, R115.reuse, -R114 ;  /* 0x000000734f4f7223 */ /* 0x080fe20000010872 */
[-C--:B------:R-:W-:Y:S01]  /*19470*/  FFMA.FTZ R84, R84, R115.reuse, -R113 ;  /* 0x0000007354547223 */ /* 0x080fe20000010871 */
[----:B------:R-:W-:Y:S01]  /*19480*/  FADD.FTZ R111, R112, R111 ;  /* 0x0000006f706f7221 */ /* 0x000fe20000010000 */
[----:B------:R-:W3:Y:S01]  /*19490*/  MUFU.EX2 R121, R121 ;  /* 0x0000007900797308 */ /* 0x000ee20000000800 */
[C---:B------:R-:W-:Y:S01]  /*194a0*/  HMMA.16816.F32 R12, R52.reuse, R14, RZ ;  /* 0x0000000e340c723c */ /* 0x040fe200000018ff */
[----:B------:R-:W-:Y:S01]  /*194b0*/  FADD.FTZ R130, R131, R130 ;  /* 0x0000008283827221 */ /* 0x000fe20000010000 */
[----:B------:R-:W-:Y:S01]  /*194c0*/  FADD.FTZ R110, R110, R111 ;  /* 0x0000006f6e6e7221 */ /* 0x000fe20000010000 */
[-CC-:B------:R-:W-:Y:S01]  /*194d0*/  FFMA.FTZ R83, R83, R115.reuse, -R113.reuse ;  /* 0x0000007353537223 */ /* 0x180fe20000010871 */
[----:B------:R-:W-:Y:S01]  /*194e0*/  FFMA.FTZ R82, R82, R115, -R113 ;  /* 0x0000007352527223 */ /* 0x000fe20000010871 */
[----:B------:R-:W-:Y:S01]  /*194f0*/  FADD.FTZ R129, R129, R130 ;  /* 0x0000008281817221 */ /* 0x000fe20000010000 */
[----:B------:R-:W-:Y:S01]  /*19500*/  FADD.FTZ R110, R109, R110 ;  /* 0x0000006e6d6e7221 */ /* 0x000fe20000010000 */
[----:B------:R-:W4:Y:S01]  /*19510*/  MUFU.EX2 R120, R120 ;  /* 0x0000007800787308 */ /* 0x000f220000000800 */
[C---:B------:R-:W-:Y:S01]  /*19520*/  HMMA.16816.F32 R4, R52.reuse, R36, RZ ;  /* 0x000000243404723c */ /* 0x040fe200000018ff */
[----:B-1----:R-:W-:Y:S01]  /*19530*/  F2FP.F16.F32.PACK_AB R36, R126, R127 ;  /* 0x0000007f7e24723e */ /* 0x002fe200000000ff */
[----:B------:R-:W-:Y:S01]  /*19540*/  FADD.FTZ R129, R128, R129 ;  /* 0x0000008180817221 */ /* 0x000fe20000010000 */
[----:B------:R-:W-:Y:S01]  /*19550*/  F2FP.F16.F32.PACK_AB R37, R123, R108 ;  /* 0x0000006c7b25723e */ /* 0x000fe200000000ff */
[----:B------:R-:W-:Y:S01]  /*19560*/  FADD.FTZ R110, R108, R110 ;  /* 0x0000006e6c6e7221 */ /* 0x000fe20000010000 */
[----:B------:R-:W-:Y:S01]  /*19570*/  FFMA.FTZ R73, R73, R115, -R113 ;  /* 0x0000007349497223 */ /* 0x000fe20000010871 */
[----:B------:R-:W-:Y:S01]  /*19580*/  FADD.FTZ R127, R127, R129 ;  /* 0x000000817f7f7221 */ /* 0x000fe20000010000 */
[----:B------:R-:W1:Y:S01]  /*19590*/  MUFU.EX2 R119, R119 ;  /* 0x0000007700777308 */ /* 0x000e620000000800 */
[----:B------:R-:W-:Y:S01]  /*195a0*/  HMMA.16816.F32 R52, R52, R38, RZ ;  /* 0x000000263434723c */ /* 0x000fe200000018ff */
[----:B--2---:R-:W-:Y:S01]  /*195b0*/  F2FP.F16.F32.PACK_AB R38, R124, R125 ;  /* 0x0000007d7c26723e */ /* 0x004fe200000000ff */
[-CC-:B------:R-:W-:Y:S01]  /*195c0*/  FFMA.FTZ R87, R87, R115.reuse, -R114.reuse ;  /* 0x0000007357577223 */ /* 0x180fe20000010872 */
[----:B---3--:R-:W-:Y:S01]  /*195d0*/  F2FP.F16.F32.PACK_AB R39, R121, R122 ;  /* 0x0000007a7927723e */ /* 0x008fe200000000ff */
[-CC-:B------:R-:W-:Y:S01]  /*195e0*/  FFMA.FTZ R86, R86, R115.reuse, -R114.reuse ;  /* 0x0000007356567223 */ /* 0x180fe20000010872 */
[-CC-:B------:R-:W-:Y:S01]  /*195f0*/  FFMA.FTZ R85, R85, R115.reuse, -R114.reuse ;  /* 0x0000007355557223 */ /* 0x180fe20000010872 */
[-C--:B------:R-:W-:Y:S01]  /*19600*/  FFMA.FTZ R75, R75, R115.reuse, -R114 ;  /* 0x000000734b4b7223 */ /* 0x080fe20000010872 */
[----:B------:R-:W-:Y:S01]  /*19610*/  MUFU.EX2 R134, R134 ;  /* 0x0000008600867308 */ /* 0x000fe20000000800 */
[-C--:B------:R-:W-:Y:S01]  /*19620*/  FFMA.FTZ R72, R72, R115.reuse, -R113 ;  /* 0x0000007348487223 */ /* 0x080fe20000010871 */
        /* <DEDUP_REMOVED lines=8> */
[----:B------:R-:W-:Y:S01]  /*196b0*/  FADD.FTZ R121, R121, R123 ;  /* 0x0000007b79797221 */ /* 0x000fe20000010000 */
[C---:B------:R-:W-:Y:S01]  /*196c0*/  HMMA.16816.F32 R20, R36.reuse, R42, R20 ;  /* 0x0000002a2414723c */ /* 0x040fe20000001814 */
[----:B------:R-:W2:Y:S01]  /*196d0*/  LDSM.16.MT88.4 R40, [R117+0xb000] ;  /* 0x00b000007528783b */ /* 0x000ea20000004200 */
[----:B------:R-:W-:Y:S01]  /*196e0*/  FADD.FTZ R125, R124, R125 ;  /* 0x0000007d7c7d7221 */ /* 0x000fe20000010000 */
[----:B----4-:R-:W-:Y:S01]  /*196f0*/  FADD.FTZ R121, R120, R121 ;  /* 0x0000007978797221 */ /* 0x010fe20000010000 */
[-CC-:B------:R-:W-:Y:S01]  /*19700*/  FFMA.FTZ R96, R96, R115.reuse, -R114.reuse ;  /* 0x0000007360607223 */ /* 0x180fe20000010872 */
[----:B------:R-:W3:Y:S01]  /*19710*/  MUFU.EX2 R136, R136 ;  /* 0x0000008800887308 */ /* 0x000ee20000000800 */
[-C--:B------:R-:W-:Y:S01]  /*19720*/  FFMA.FTZ R250, R63, R115.reuse, -R114 ;  /* 0x000000733ffa7223 */ /* 0x080fe20000010872 */
[----:B-1----:R-:W-:Y:S01]  /*19730*/  FADD.FTZ R121, R119, R121 ;  /* 0x0000007977797221 */ /* 0x002fe20000010000 */
[----:B------:R-:W-:Y:S01]  /*19740*/  HMMA.16816.F32 R32, R36, R48, R32 ;  /* 0x000000302420723c */ /* 0x000fe20000001820 */
[----:B------:R-:W-:Y:S01]  /*19750*/  FFMA.FTZ R249, R78, R115, -R113 ;  /* 0x000000734ef97223 */ /* 0x000fe20000010871 */
[----:B------:R-:W-:-:S03]  /*19760*/  ISETP.GT.AND P0, PT, R60, R223, PT ;  /* 0x000000df3c00720c */ /* 0x000fc60003f04270 */
[----:B------:R-:W-:Y:S03]  /*19770*/  MUFU.EX2 R137, R137 ;  /* 0x0000008900897308 */ /* 0x000fe60000000800 */
[C---:B------:R-:W-:Y:S01]  /*19780*/  HMMA.16816.F32 R28, R36.reuse, R50, R28 ;  /* 0x00000032241c723c */ /* 0x040fe2000000181c */
[----:B------:R-:W1:Y:S04]  /*19790*/  LDSM.16.MT88.4 R48, [R118+0xb000] ;  /* 0x00b000007630783b */ /* 0x000e680000004200 */
[----:B------:R-:W4:Y:S03]  /*197a0*/  MUFU.EX2 R138, R138 ;  /* 0x0000008a008a7308 */ /* 0x000f260000000800 */
[C---:B------:R-:W-:Y:S05]  /*197b0*/  HMMA.16816.F32 R16, R36.reuse, R64, R16 ;  /* 0x000000402410723c */ /* 0x040fea0000001810 */
[----:B------:R-:W5:Y:S03]  /*197c0*/  MUFU.EX2 R139, R139 ;  /* 0x0000008b008b7308 */ /* 0x000f660000000800 */
[C---:B------:R-:W-:Y:S01]  /*197d0*/  HMMA.16816.F32 R12, R36.reuse, R66, R12 ;  /* 0x00000042240c723c */ /* 0x040fe2000000180c */
[----:B------:R-:W1:Y:S04]  /*197e0*/  LDSM.16.MT88.4 R64, [R116+0xb000] ;  /* 0x00b000007440783b */ /* 0x000e680000004200 */
[----:B------:R-:W-:Y:S03]  /*197f0*/  MUFU.EX2 R141, R141 ;  /* 0x0000008d008d7308 */ /* 0x000fe60000000800 */
[C---:B------:R-:W-:Y:S05]  /*19800*/  HMMA.16816.F32 R4, R36.reuse, R56, R4 ;  /* 0x000000382404723c */ /* 0x040fea0000001804 */
[----:B------:R-:W-:Y:S03]  /*19810*/  MUFU.EX2 R140, R140 ;  /* 0x0000008c008c7308 */ /* 0x000fe60000000800 */
[----:B------:R-:W-:Y:S01]  /*19820*/  HMMA.16816.F32 R52, R36, R58, R52 ;  /* 0x0000003a2434723c */ /* 0x000fe20000001834 */
[----:B---3--:R-:W-:Y:S01]  /*19830*/  F2FP.F16.F32.PACK_AB R36, R136, R135 ;  /* 0x000000878824723e */ /* 0x008fe200000000ff */
[----:B------:R-:W3:Y:S01]  /*19840*/  LDSM.16.MT88.4 R56, [R47+0xb000] ;  /* 0x00b000002f38783b */ /* 0x000ee20000004200 */
[----:B------:R-:W-:Y:S01]  /*19850*/  F2FP.F16.F32.PACK_AB R37, R119, R120 ;  /* 0x000000787725723e */ /* 0x000fe200000000ff */
[----:B------:R-:W-:Y:S01]  /*19860*/  FADD.FTZ R135, R135, R125 ;  /* 0x0000007d87877221 */ /* 0x000fe20000010000 */
[----:B----4-:R-:W-:Y:S01]  /*19870*/  F2FP.F16.F32.PACK_AB R38, R138, R137 ;  /* 0x000000898a26723e */ /* 0x010fe200000000ff */
[----:B------:R-:W-:Y:S01]  /*19880*/  MUFU.EX2 R142, R142 ;  /* 0x0000008e008e7308 */ /* 0x000fe20000000800 */
[----:B-----5:R-:W-:Y:S01]  /*19890*/  F2FP.F16.F32.PACK_AB R39, R139, R134 ;  /* 0x000000868b27723e */ /* 0x020fe200000000ff */
[----:B------:R-:W-:Y:S01]  /*198a0*/  FADD.FTZ R135, R136, R135 ;  /* 0x0000008788877221 */ /* 0x000fe20000010000 */
[----:B------:R-:W-:-:S03]  /*198b0*/  FADD.FTZ R134, R134, R121 ;  /* 0x0000007986867221 */ /* 0x000fc60000010000 */
[----:B------:R-:W-:Y:S01]  /*198c0*/  FADD.FTZ R137, R137, R135 ;  /* 0x0000008789897221 */ /* 0x000fe20000010000 */
[----:B------:R-:W-:Y:S01]  /*198d0*/  FADD.FTZ R134, R139, R134 ;  /* 0x000000868b867221 */ /* 0x000fe20000010000 */
[----:B--2---:R-:W-:Y:S01]  /*198e0*/  HMMA.16816.F32 R24, R36, R40, R24 ;  /* 0x000000282418723c */ /* 0x004fe20000001818 */
[----:B------:R-:W2:Y:S01]  /*198f0*/  MUFU.EX2 R144, R144 ;  /* 0x0000009000907308 */ /* 0x000ea20000000800 */
[----:B------:R-:W-:-:S06]  /*19900*/  FADD.FTZ R137, R138, R137 ;  /* 0x000000898a897221 */ /* 0x000fcc0000010000 */
[C---:B------:R-:W-:Y:S01]  /*19910*/  HMMA.16816.F32 R20, R36.reuse, R42, R20 ;  /* 0x0000002a2414723c */ /* 0x040fe20000001814 */
[----:B------:R-:W4:Y:S01]  /*19920*/  LDSM.16.MT88.4 R40, [R117+0xb800] ;  /* 0x00b800007528783b */ /* 0x000f220000004200 */
[----:B------:R-:W5:Y:S06]  /*19930*/  MUFU.EX2 R146, R146 ;  /* 0x0000009200927308 */ /* 0x000f6c0000000800 */
[----:B-1----:R-:W-:Y:S02]  /*19940*/  HMMA.16816.F32 R32, R36, R48, R32 ;  /* 0x000000302420723c */ /* 0x002fe40000001820 */
[----:B------:R-:W-:Y:S01]  /*19950*/  MUFU.EX2 R147, R147 ;  /* 0x0000009300937308 */ /* 0x000fe20000000800 */
[----:B--2---:R-:W-:-:S05]  /*19960*/  FADD.FTZ R137, R144, R137 ;  /* 0x0000008990897221 */ /* 0x004fca0000010000 */
[C---:B------:R-:W-:Y:S01]  /*19970*/  HMMA.16816.F32 R28, R36.reuse, R50, R28 ;  /* 0x00000032241c723c */ /* 0x040fe2000000181c */
[----:B------:R-:W1:Y:S01]  /*19980*/  LDSM.16.MT88.4 R48, [R118+0xb800] ;  /* 0x00b800007630783b */ /* 0x000e620000004200 */
[----:B------:R-:W2:Y:S06]  /*19990*/  MUFU.EX2 R148, R148 ;  /* 0x0000009400947308 */ /* 0x000eac0000000800 */
[C---:B------:R-:W-:Y:S02]  /*199a0*/  HMMA.16816.F32 R16, R36.reuse, R64, R16 ;  /* 0x000000402410723c */ /* 0x040fe40000001810 */
[----:B------:R-:W4:Y:S06]  /*199b0*/  MUFU.EX2 R151, R151 ;  /* 0x0000009700977308 */ /* 0x000f2c0000000800 */
[C---:B------:R-:W-:Y:S01]  /*199c0*/  HMMA.16816.F32 R12, R36.reuse, R66, R12 ;  /* 0x00000042240c723c */ /* 0x040fe2000000180c */
[----:B------:R-:W1:Y:S01]  /*199d0*/  LDSM.16.MT88.4 R64, [R116+0xb800] ;  /* 0x00b800007440783b */ /* 0x000e620000004200 */
[----:B------:R-:W4:Y:S06]  /*199e0*/  MUFU.EX2 R153, R153 ;  /* 0x0000009900997308 */ /* 0x000f2c0000000800 */
[C---:B---3--:R-:W-:Y:S02]  /*199f0*/  HMMA.16816.F32 R4, R36.reuse, R56, R4 ;  /* 0x000000382404723c */ /* 0x048fe40000001804 */
[----:B------:R-:W-:Y:S06]  /*19a00*/  MUFU.EX2 R152, R152 ;  /* 0x0000009800987308 */ /* 0x000fec0000000800 */
[----:B------:R-:W-:Y:S01]  /*19a10*/  HMMA.16816.F32 R52, R36, R58, R52 ;  /* 0x0000003a2434723c */ /* 0x000fe20000001834 */
[----:B-----5:R-:W-:Y:S01]  /*19a20*/  F2FP.F16.F32.PACK_AB R36, R146, R144 ;  /* 0x000000909224723e */ /* 0x020fe200000000ff */
[----:B------:R-:W3:Y:S01]  /*19a30*/  LDSM.16.MT88.4 R56, [R47+0xb800] ;  /* 0x00b800002f38783b */ /* 0x000ee20000004200 */
[----:B------:R-:W-:Y:S01]  /*19a40*/  F2FP.F16.F32.PACK_AB R37, R140, R141 ;  /* 0x0000008d8c25723e */ /* 0x000fe200000000ff */
[----:B------:R-:W-:Y:S01]  /*19a50*/  MUFU.EX2 R154, R154 ;  /* 0x0000009a009a7308 */ /* 0x000fe20000000800 */
[----:B--2---:R-:W-:Y:S01]  /*19a60*/  F2FP.F16.F32.PACK_AB R38, R148, R147 ;  /* 0x000000939426723e */ /* 0x004fe200000000ff */
[----:B------:R-:W-:Y:S01]  /*19a70*/  FADD.FTZ R141, R141, R134 ;  /* 0x000000868d8d7221 */ /* 0x000fe20000010000 */
[----:B----4-:R-:W-:Y:S01]  /*19a80*/  F2FP.F16.F32.PACK_AB R39, R151, R142 ;  /* 0x0000008e9727723e */ /* 0x010fe200000000ff */
[----:B------:R-:W-:-:S02]  /*19a90*/  FADD.FTZ R146, R146, R137 ;  /* 0x0000008992927221 */ /* 0x000fc40000010000 */
[----:B------:R-:W-:Y:S02]  /*19aa0*/  FADD.FTZ R141, R140, R141 ;  /* 0x0000008d8c8d7221 */ /* 0x000fe40000010000 */
[----:B------:R-:W2:Y:S01]  /*19ab0*/  MUFU.EX2 R156, R156 ;  /* 0x0000009c009c7308 */ /* 0x000ea20000000800 */
[----:B------:R-:W-:Y:S01]  /*19ac0*/  FADD.FTZ R146, R147, R146 ;  /* 0x0000009293927221 */ /* 0x000fe20000010000 */
[C---:B------:R-:W-:Y:S01]  /*19ad0*/  HMMA.16816.F32 R24, R36.reuse, R40, R24 ;  /* 0x000000282418723c */ /* 0x040fe20000001818 */
[----:B------:R-:W-:Y:S02]  /*19ae0*/  FADD.FTZ R142, R142, R141 ;  /* 0x0000008d8e8e7221 */ /* 0x000fe40000010000 */
[----:B------:R-:W-:Y:S02]  /*19af0*/  FADD.FTZ R148, R148, R146 ;  /* 0x0000009294947221 */ /* 0x000fe40000010000 */
[----:B------:R-:W-:Y:S01]  /*19b00*/  FADD.FTZ R142, R151, R142 ;  /* 0x0000008e978e7221 */ /* 0x000fe20000010000 */
[----:B------:R-:W4:Y:S02]  /*19b10*/  MUFU.EX2 R157, R157 ;  /* 0x0000009d009d7308 */ /* 0x000f240000000800 */
[----:B------:R-:W-:Y:S01]  /*19b20*/  HMMA.16816.F32 R20, R36, R42, R20 ;  /* 0x0000002a2414723c */ /* 0x000fe20000001814 */
[----:B------:R-:W5:Y:S01]  /*19b30*/  LDSM.16.MT88.4 R40, [R117+0xc000] ;  /* 0x00c000007528783b */ /* 0x000f620000004200 */
[----:B------:R-:W-:-:S04]  /*19b40*/  FADD.FTZ R142, R153, R142 ;  /* 0x0000008e998e7221 */ /* 0x000fc80000010000 */
        /* <DEDUP_REMOVED lines=8> */
[----:B------:R-:W5:Y:S02]  /*19bd0*/  MUFU.EX2 R169, R169 ;  /* 0x000000a900a97308 */ /* 0x000f640000000800 */
[C---:B------:R-:W-:Y:S01]  /*19be0*/  HMMA.16816.F32 R12, R36.reuse, R66, R12 ;  /* 0x00000042240c723c */ /* 0x040fe2000000180c */
[----:B------:R-:W2:Y:S05]  /*19bf0*/  LDSM.16.MT88.4 R64, [R116+0xc000] ;  /* 0x00c000007440783b */ /* 0x000eaa0000004200 */
[----:B------:R-:W-:Y:S02]  /*19c00*/  MUFU.EX2 R161, R161 ;  /* 0x000000a100a17308 */ /* 0x000fe40000000800 */
[C---:B---3--:R-:W-:Y:S06]  /*19c10*/  HMMA.16816.F32 R4, R36.reuse, R56, R4 ;  /* 0x000000382404723c */ /* 0x048fec0000001804 */
[----:B------:R-:W-:Y:S02]  /*19c20*/  MUFU.EX2 R172, R172 ;  /* 0x000000ac00ac7308 */ /* 0x000fe40000000800 */
[----:B------:R-:W-:Y:S01]  /*19c30*/  HMMA.16816.F32 R52, R36, R58, R52 ;  /* 0x0000003a2434723c */ /* 0x000fe20000001834 */
[----:B----4-:R-:W-:Y:S01]  /*19c40*/  F2FP.F16.F32.PACK_AB R36, R157, R156 ;  /* 0x0000009c9d24723e */ /* 0x010fe200000000ff */
[----:B------:R-:W3:Y:S01]  /*19c50*/  LDSM.16.MT88.4 R56, [R47+0xc000] ;  /* 0x00c000002f38783b */ /* 0x000ee20000004200 */
[C---:B------:R-:W-:Y:S01]  /*19c60*/  F2FP.F16.F32.PACK_AB R37, R152.reuse, R153 ;  /* 0x000000999825723e */ /* 0x040fe200000000ff */
[----:B------:R-:W-:Y:S01]  /*19c70*/  FADD.FTZ R152, R152, R142 ;  /* 0x0000008e98987221 */ /* 0x000fe20000010000 */
[----:B-1----:R-:W-:Y:S01]  /*19c80*/  F2FP.F16.F32.PACK_AB R38, R159, R158 ;  /* 0x0000009e9f26723e */ /* 0x002fe200000000ff */
[----:B------:R-:W1:Y:S01]  /*19c90*/  MUFU.EX2 R173, R173 ;  /* 0x000000ad00ad7308 */ /* 0x000e620000000800 */
[----:B------:R-:W-:Y:S01]  /*19ca0*/  F2FP.F16.F32.PACK_AB R39, R160, R154 ;  /* 0x0000009aa027723e */ /* 0x000fe200000000ff */
[----:B------:R-:W-:Y:S01]  /*19cb0*/  FADD.FTZ R157, R157, R148 ;  /* 0x000000949d9d7221 */ /* 0x000fe20000010000 */
[----:B------:R-:W-:-:S03]  /*19cc0*/  FADD.FTZ R152, R154, R152 ;  /* 0x000000989a987221 */ /* 0x000fc60000010000 */
[----:B------:R-:W-:Y:S01]  /*19cd0*/  FADD.FTZ R157, R158, R157 ;  /* 0x0000009d9e9d7221 */ /* 0x000fe20000010000 */
[----:B------:R-:W-:Y:S01]  /*19ce0*/  FADD.FTZ R160, R160, R152 ;  /* 0x00000098a0a07221 */ /* 0x000fe20000010000 */
[----:B-----5:R-:W-:Y:S01]  /*19cf0*/  HMMA.16816.F32 R24, R36, R40, R24 ;  /* 0x000000282418723c */ /* 0x020fe20000001818 */
[----:B------:R-:W4:Y:S01]  /*19d00*/  MUFU.EX2 R175, R175 ;  /* 0x000000af00af7308 */ /* 0x000f220000000800 */
[----:B------:R-:W-:Y:S01]  /*19d10*/  FADD.FTZ R159, R159, R157 ;  /* 0x0000009d9f9f7221 */ /* 0x000fe20000010000 */
[----:B------:R-:W-:-:S05]  /*19d20*/  FADD.FTZ R160, R169, R160 ;  /* 0x000000a0a9a07221 */ /* 0x000fca0000010000 */
        /* <DEDUP_REMOVED lines=10> */
[----:B------:R-:W5:Y:S06]  /*19dd0*/  MUFU.EX2 R209, R209 ;  /* 0x000000d100d17308 */ /* 0x000f6c0000000800 */
[C---:B------:R-:W-:Y:S01]  /*19de0*/  HMMA.16816.F32 R12, R36.reuse, R66, R12 ;  /* 0x00000042240c723c */ /* 0x040fe2000000180c */
[----:B------:R-:W2:Y:S01]  /*19df0*/  LDSM.16.MT88.4 R64, [R116+0xc800] ;  /* 0x00c800007440783b */ /* 0x000ea20000004200 */
[----:B------:R-:W-:Y:S06]  /*19e00*/  MUFU.EX2 R208, R208 ;  /* 0x000000d000d07308 */ /* 0x000fec0000000800 */
[C---:B---3--:R-:W-:Y:S02]  /*19e10*/  HMMA.16816.F32 R4, R36.reuse, R56, R4 ;  /* 0x000000382404723c */ /* 0x048fe40000001804 */
[----:B------:R-:W-:Y:S06]  /*19e20*/  MUFU.EX2 R207, R207 ;  /* 0x000000cf00cf7308 */ /* 0x000fec0000000800 */
[----:B------:R-:W-:Y:S01]  /*19e30*/  HMMA.16816.F32 R52, R36, R58, R52 ;  /* 0x0000003a2434723c */ /* 0x000fe20000001834 */
[----:B----4-:R-:W-:Y:S01]  /*19e40*/  F2FP.F16.F32.PACK_AB R36, R175, R173 ;  /* 0x000000adaf24723e */ /* 0x010fe200000000ff */
[----:B------:R-:W3:Y:S01]  /*19e50*/  LDSM.16.MT88.4 R56, [R47+0xc800] ;  /* 0x00c800002f38783b */ /* 0x000ee20000004200 */
[C---:B------:R-:W-:Y:S01]  /*19e60*/  F2FP.F16.F32.PACK_AB R37, R161.reuse, R169 ;  /* 0x000000a9a125723e */ /* 0x040fe200000000ff */
[----:B------:R-:W4:Y:S01]  /*19e70*/  MUFU.EX2 R206, R206 ;  /* 0x000000ce00ce7308 */ /* 0x000f220000000800 */
[----:B-1----:R-:W-:Y:S01]  /*19e80*/  F2FP.F16.F32.PACK_AB R38, R194, R177 ;  /* 0x000000b1c226723e */ /* 0x002fe200000000ff */
[----:B------:R-:W-:Y:S01]  /*19e90*/  FADD.FTZ R161, R161, R160 ;  /* 0x000000a0a1a17221 */ /* 0x000fe20000010000 */
[----:B------:R-:W-:Y:S01]  /*19ea0*/  F2FP.F16.F32.PACK_AB R39, R210, R172 ;  /* 0x000000acd227723e */ /* 0x000fe200000000ff */
[----:B------:R-:W-:-:S02]  /*19eb0*/  FADD.FTZ R175, R175, R159 ;  /* 0x0000009fafaf7221 */ /* 0x000fc40000010000 */
[----:B------:R-:W-:Y:S01]  /*19ec0*/  FADD.FTZ R161, R172, R161 ;  /* 0x000000a1aca17221 */ /* 0x000fe20000010000 */
[----:B------:R-:W-:Y:S01]  /*19ed0*/  LDSM.16.MT88.4 R156, [R118+0x11800] ;  /* 0x01180000769c783b */ /* 0x000fe20000004200 */
[----:B------:R-:W1:Y:S01]  /*19ee0*/  MUFU.EX2 R205, R205 ;  /* 0x000000cd00cd7308 */ /* 0x000e620000000800 */
[----:B------:R-:W-:Y:S01]  /*19ef0*/  FADD.FTZ R175, R177, R175 ;  /* 0x000000afb1af7221 */ /* 0x000fe20000010000 */
[C---:B-----5:R-:W-:Y:S01]  /*19f00*/  HMMA.16816.F32 R24, R36.reuse, R40, R24 ;  /* 0x000000282418723c */ /* 0x060fe20000001818 */
[----:B------:R-:W-:Y:S02]  /*19f10*/  FADD.FTZ R210, R210, R161 ;  /* 0x000000a1d2d27221 */ /* 0x000fe40000010000 */
[----:B------:R-:W-:Y:S02]  /*19f20*/  FADD.FTZ R194, R194, R175 ;  /* 0x000000afc2c27221 */ /* 0x000fe40000010000 */
[----:B------:R-:W-:Y:S01]  /*19f30*/  FADD.FTZ R210, R209, R210 ;  /* 0x000000d2d1d27221 */ /* 0x000fe20000010000 */
        /* <DEDUP_REMOVED lines=18> */
[C---:B-1----:R-:W-:Y:S01]  /*1a060*/  F2FP.F16.F32.PACK_AB R36, R205.reuse, R206 ;  /* 0x000000cecd24723e */ /* 0x042fe200000000ff */
[----:B------:R-:W1:Y:S01]  /*1a070*/  LDSM.16.MT88.4 R56, [R47+0xd000] ;  /* 0x00d000002f38783b */ /* 0x000e620000004200 */
[C---:B------:R-:W-:Y:S01]  /*1a080*/  F2FP.F16.F32.PACK_AB R37, R208.reuse, R209 ;  /* 0x000000d1d025723e */ /* 0x040fe200000000ff */
[----:B------:R-:W-:Y:S01]  /*1a090*/  FADD.FTZ R208, R208, R210 ;  /* 0x000000d2d0d07221 */ /* 0x000fe20000010000 */
[----:B-----5:R-:W-:Y:S01]  /*1a0a0*/  F2FP.F16.F32.PACK_AB R38, R204, R203 ;  /* 0x000000cbcc26723e */ /* 0x020fe200000000ff */
[----:B------:R-:W5:Y:S01]  /*1a0b0*/  MUFU.EX2 R197, R197 ;  /* 0x000000c500c57308 */ /* 0x000f620000000800 */
[----:B--2---:R-:W-:Y:S01]  /*1a0c0*/  F2FP.F16.F32.PACK_AB R39, R202, R207 ;  /* 0x000000cfca27723e */ /* 0x004fe200000000ff */
[----:B------:R-:W-:Y:S01]  /*1a0d0*/  FADD.FTZ R205, R205, R194 ;  /* 0x000000c2cdcd7221 */ /* 0x000fe20000010000 */
[----:B------:R-:W-:-:S03]  /*1a0e0*/  FADD.FTZ R208, R207, R208 ;  /* 0x000000d0cfd07221 */ /* 0x000fc60000010000 */
[----:B------:R-:W-:Y:S01]  /*1a0f0*/  FADD.FTZ R205, R203, R205 ;  /* 0x000000cdcbcd7221 */ /* 0x000fe20000010000 */
[----:B------:R-:W-:Y:S01]  /*1a100*/  FADD.FTZ R208, R202, R208 ;  /* 0x000000d0cad07221 */ /* 0x000fe20000010000 */
[----:B----4-:R-:W-:Y:S01]  /*1a110*/  HMMA.16816.F32 R24, R36, R40, R24 ;  /* 0x000000282418723c */ /* 0x010fe20000001818 */
[----:B------:R-:W-:Y:S01]  /*1a120*/  MUFU.EX2 R195, R195 ;  /* 0x000000c300c37308 */ /* 0x000fe20000000800 */
[----:B------:R-:W-:-:S04]  /*1a130*/  FADD.FTZ R204, R204, R205 ;  /* 0x000000cdcccc7221 */ /* 0x000fc80000010000 */
[----:B---3--:R-:W-:Y:S02]  /*1a140*/  FADD.FTZ R204, R198, R204 ;  /* 0x000000ccc6cc7221 */ /* 0x008fe40000010000 */
[C---:B------:R-:W-:Y:S01]  /*1a150*/  HMMA.16816.F32 R20, R36.reuse, R42, R20 ;  /* 0x0000002a2414723c */ /* 0x040fe20000001814 */
[----:B------:R-:W2:Y:S01]  /*1a160*/  LDSM.16.MT88.4 R40, [R117+0xd800] ;  /* 0x00d800007528783b */ /* 0x000ea20000004200 */
[----:B------:R-:W3:Y:S06]  /*1a170*/  MUFU.EX2 R196, R196 ;  /* 0x000000c400c47308 */ /* 0x000eec0000000800 */
[C---:B------:R-:W-:Y:S02]  /*1a180*/  HMMA.16816.F32 R32, R36.reuse, R48, R32 ;  /* 0x000000302420723c */ /* 0x040fe40000001820 */
[----:B------:R-:W4:Y:S06]  /*1a190*/  MUFU.EX2 R187, R187 ;  /* 0x000000bb00bb7308 */ /* 0x000f2c0000000800 */
[C---:B------:R-:W-:Y:S01]  /*1a1a0*/  HMMA.16816.F32 R28, R36.reuse, R50, R28 ;  /* 0x00000032241c723c */ /* 0x040fe2000000181c */
[----:B------:R-:W2:Y:S01]  /*1a1b0*/  LDSM.16.MT88.4 R48, [R118+0xd800] ;  /* 0x00d800007630783b */ /* 0x000ea20000004200 */
[----:B------:R-:W-:Y:S06]  /*1a1c0*/  MUFU.EX2 R186, R186 ;  /* 0x000000ba00ba7308 */ /* 0x000fec0000000800 */
[C---:B------:R-:W-:Y:S02]  /*1a1d0*/  HMMA.16816.F32 R16, R36.reuse, R64, R16 ;  /* 0x000000402410723c */ /* 0x040fe40000001810 */
[----:B------:R-:W-:Y:S06]  /*1a1e0*/  MUFU.EX2 R185, R185 ;  /* 0x000000b900b97308 */ /* 0x000fec0000000800 */
[C---:B------:R-:W-:Y:S01]  /*1a1f0*/  HMMA.16816.F32 R12, R36.reuse, R66, R12 ;  /* 0x00000042240c723c */ /* 0x040fe2000000180c */
[----:B------:R-:W2:Y:S01]  /*1a200*/  LDSM.16.MT88.4 R64, [R116+0xd800] ;  /* 0x00d800007440783b */ /* 0x000ea20000004200 */
[----:B------:R-:W-:Y:S06]  /*1a210*/  MUFU.EX2 R184, R184 ;  /* 0x000000b800b87308 */ /* 0x000fec0000000800 */
[C---:B-1----:R-:W-:Y:S02]  /*1a220*/  HMMA.16816.F32 R4, R36.reuse, R56, R4 ;  /* 0x000000382404723c */ /* 0x042fe40000001804 */
[----:B------:R-:W1:Y:S06]  /*1a230*/  MUFU.EX2 R183, R183 ;  /* 0x000000b700b77308 */ /* 0x000e6c0000000800 */
[----:B------:R-:W-:Y:S01]  /*1a240*/  HMMA.16816.F32 R52, R36, R58, R52 ;  /* 0x0000003a2434723c */ /* 0x000fe20000001834 */
[----:B-----5:R-:W-:Y:S01]  /*1a250*/  F2FP.F16.F32.PACK_AB R36, R197, R198 ;  /* 0x000000c6c524723e */ /* 0x020fe200000000ff */
[----:B------:R-:W5:Y:S01]  /*1a260*/  LDSM.16.MT88.4 R56, [R47+0xd800] ;  /* 0x00d800002f38783b */ /* 0x000f620000004200 */
[----:B------:R-:W-:Y:S01]  /*1a270*/  F2FP.F16.F32.PACK_AB R37, R200, R201 ;  /* 0x000000c9c825723e */ /* 0x000fe200000000ff */
[----:B------:R-:W5:Y:S01]  /*1a280*/  MUFU.EX2 R182, R182 ;  /* 0x000000b600b67308 */ /* 0x000f620000000800 */
[----:B---3--:R-:W-:Y:S01]  /*1a290*/  F2FP.F16.F32.PACK_AB R38, R196, R195 ;  /* 0x000000c3c426723e */ /* 0x008fe200000000ff */
[----:B------:R-:W-:Y:S01]  /*1a2a0*/  FADD.FTZ R201, R201, R208 ;  /* 0x000000d0c9c97221 */ /* 0x000fe20000010000 */
[----:B----4-:R-:W-:Y:S01]  /*1a2b0*/  F2FP.F16.F32.PACK_AB R39, R187, R199 ;  /* 0x000000c7bb27723e */ /* 0x010fe200000000ff */
        /* <DEDUP_REMOVED lines=8> */
[----:B------:R-:W2:Y:S01]  /*1a340*/  MUFU.EX2 R181, R181 ;  /* 0x000000b500b57308 */ /* 0x000ea20000000800 */
[----:B-1----:R-:W-:Y:S01]  /*1a350*/  FADD.FTZ R196, R183, R196 ;  /* 0x000000c4b7c47221 */ /* 0x002fe20000010000 */
[C---:B------:R-:W-:Y:S01]  /*1a360*/  HMMA.16816.F32 R20, R36.reuse, R42, R20 ;  /* 0x0000002a2414723c */ /* 0x040fe20000001814 */
[----:B------:R-:W1:Y:S05]  /*1a370*/  LDSM.16.MT88.4 R40, [R117+0xe000] ;  /* 0x00e000007528783b */ /* 0x000e6a0000004200 */
[----:B------:R-:W3:Y:S02]  /*1a380*/  MUFU.EX2 R179, R179 ;  /* 0x000000b300b37308 */ /* 0x000ee40000000800 */
[C---:B------:R-:W-:Y:S06]  /*1a390*/  HMMA.16816.F32 R32, R36.reuse, R48, R32 ;  /* 0x000000302420723c */ /* 0x040fec0000001820 */
[----:B------:R-:W-:Y:S02]  /*1a3a0*/  MUFU.EX2 R178, R178 ;  /* 0x000000b200b27308 */ /* 0x000fe40000000800 */
[C---:B------:R-:W-:Y:S01]  /*1a3b0*/  HMMA.16816.F32 R28, R36.reuse, R50, R28 ;  /* 0x00000032241c723c */ /* 0x040fe2000000181c */
[----:B------:R-:W4:Y:S05]  /*1a3c0*/  LDSM.16.MT88.4 R48, [R118+0xe000] ;  /* 0x00e000007630783b */ /* 0x000f2a0000004200 */
[----:B------:R-:W-:Y:S02]  /*1a3d0*/  MUFU.EX2 R176, R176 ;  /* 0x000000b000b07308 */ /* 0x000fe40000000800 */
[C---:B------:R-:W-:Y:S06]  /*1a3e0*/  HMMA.16816.F32 R16, R36.reuse, R64, R16 ;  /* 0x000000402410723c */ /* 0x040fec0000001810 */
[----:B------:R-:W-:Y:S02]  /*1a3f0*/  MUFU.EX2 R174, R174 ;  /* 0x000000ae00ae7308 */ /* 0x000fe40000000800 */
[C---:B------:R-:W-:Y:S01]  /*1a400*/  HMMA.16816.F32 R12, R36.reuse, R66, R12 ;  /* 0x00000042240c723c */ /* 0x040fe2000000180c */
[----:B------:R-:W4:Y:S05]  /*1a410*/  LDSM.16.MT88.4 R64, [R116+0xe000] ;  /* 0x00e000007440783b */ /* 0x000f2a0000004200 */
[----:B------:R-:W1:Y:S02]  /*1a420*/  MUFU.EX2 R171, R171 ;  /* 0x000000ab00ab7308 */ /* 0x000e640000000800 */
[C---:B-----5:R-:W-:Y:S06]  /*1a430*/  HMMA.16816.F32 R4, R36.reuse, R56, R4 ;  /* 0x000000382404723c */ /* 0x060fec0000001804 */
[----:B------:R-:W5:Y:S02]  /*1a440*/  MUFU.EX2 R170, R170 ;  /* 0x000000aa00aa7308 */ /* 0x000f640000000800 */
[----:B------:R-:W-:Y:S01]  /*1a450*/  HMMA.16816.F32 R52, R36, R58, R52 ;  /* 0x0000003a2434723c */ /* 0x000fe20000001834 */
[----:B------:R-:W-:Y:S01]  /*1a460*/  F2FP.F16.F32.PACK_AB R36, R182, R183 ;  /* 0x000000b7b624723e */ /* 0x000fe200000000ff */
[----:B------:R-:W4:Y:S01]  /*1a470*/  LDSM.16.MT88.4 R56, [R47+0xe000] ;  /* 0x00e000002f38783b */ /* 0x000f220000004200 */
[----:B------:R-:W-:Y:S01]  /*1a480*/  F2FP.F16.F32.PACK_AB R37, R185, R186 ;  /* 0x000000bab925723e */ /* 0x000fe200000000ff */
[----:B------:R-:W-:Y:S01]  /*1a490*/  FADD.FTZ R186, R186, R199 ;  /* 0x000000c7baba7221 */ /* 0x000fe20000010000 */
[----:B--2---:R-:W-:Y:S01]  /*1a4a0*/  F2FP.F16.F32.PACK_AB R38, R181, R180 ;  /* 0x000000b4b526723e */ /* 0x004fe200000000ff */
[----:B------:R-:W-:Y:S01]  /*1a4b0*/  MUFU.EX2 R168, R168 ;  /* 0x000000a800a87308 */ /* 0x000fe20000000800 */
[----:B---3--:R-:W-:Y:S01]  /*1a4c0*/  F2FP.F16.F32.PACK_AB R39, R179, R184 ;  /* 0x000000b8b327723e */ /* 0x008fe200000000ff */
[----:B------:R-:W-:Y:S01]  /*1a4d0*/  FADD.FTZ R186, R185, R186 ;  /* 0x000000bab9ba7221 */ /* 0x000fe20000010000 */
[----:B------:R-:W-:-:S03]  /*1a4e0*/  FADD.FTZ R182, R182, R196 ;  /* 0x000000c4b6b67221 */ /* 0x000fc60000010000 */
[----:B------:R-:W-:Y:S01]  /*1a4f0*/  FADD.FTZ R184, R184, R186 ;  /* 0x000000bab8b87221 */ /* 0x000fe20000010000 */
[----:B------:R-:W-:Y:S01]  /*1a500*/  FADD.FTZ R182, R180, R182 ;  /* 0x000000b6b4b67221 */ /* 0x000fe20000010000 */
[----:B-1----:R-:W-:Y:S01]  /*1a510*/  HMMA.16816.F32 R24, R36, R40, R24 ;  /* 0x000000282418723c */ /* 0x002fe20000001818 */
[----:B------:R-:W1:Y:S01]  /*1a520*/  MUFU.EX2 R163, R163 ;  /* 0x000000a300a37308 */ /* 0x000e620000000800 */
[----:B------:R-:W-:Y:S01]  /*1a530*/  FADD.FTZ R184, R179, R184 ;  /* 0x000000b8b3b87221 */ /* 0x000fe20000010000 */
[----:B------:R-:W-:-:S04]  /*1a540*/  FADD.FTZ R181, R181, R182 ;  /* 0x000000b6b5b57221 */ /* 0x000fc80000010000 */
[----:B------:R-:W-:Y:S01]  /*1a550*/  FADD.FTZ R181, R171, R181 ;  /* 0x000000b5abb57221 */ /* 0x000fe20000010000 */
[----:B------:R-:W-:Y:S01]  /*1a560*/  HMMA.16816.F32 R20, R36, R42, R20 ;  /* 0x0000002a2414723c */ /* 0x000fe20000001814 */
[----:B------:R-:W2:Y:S01]  /*1a570*/  LDSM.16.MT88.4 R40, [R117+0xe800] ;  /* 0x00e800007528783b */ /* 0x000ea20000004200 */
[----:B------:R-:W3:Y:S01]  /*1a580*/  MUFU.EX2 R162, R162 ;  /* 0x000000a200a27308 */ /* 0x000ee20000000800 */
[----:B-----5:R-:W-:-:S05]  /*1a590*/  FADD.FTZ R181, R170, R181 ;  /* 0x000000b5aab57221 */ /* 0x020fca0000010000 */
[C---:B----4-:R-:W-:Y:S02]  /*1a5a0*/  HMMA.16816.F32 R32, R36.reuse, R48, R32 ;  /* 0x000000302420723c */ /* 0x050fe40000001820 */
[----:B------:R-:W4:Y:S06]  /*1a5b0*/  MUFU.EX2 R155, R155 ;  /* 0x0000009b009b7308 */ /* 0x000f2c0000000800 */
[C---:B------:R-:W-:Y:S01]  /*1a5c0*/  HMMA.16816.F32 R28, R36.reuse, R50, R28 ;  /* 0x00000032241c723c */ /* 0x040fe2000000181c */
[----:B------:R-:W5:Y:S01]  /*1a5d0*/  LDSM.16.MT88.4 R48, [R118+0xe800] ;  /* 0x00e800007630783b */ /* 0x000f620000004200 */
[----:B------:R-:W-:Y:S06]  /*1a5e0*/  MUFU.EX2 R150, R150 ;  /* 0x0000009600967308 */ /* 0x000fec0000000800 */
[C---:B------:R-:W-:Y:S02]  /*1a5f0*/  HMMA.16816.F32 R16, R36.reuse, R64, R16 ;  /* 0x000000402410723c */ /* 0x040fe40000001810 */
[----:B------:R-:W-:Y:S06]  /*1a600*/  MUFU.EX2 R149, R149 ;  /* 0x0000009500957308 */ /* 0x000fec0000000800 */
[C---:B------:R-:W-:Y:S01]  /*1a610*/  HMMA.16816.F32 R12, R36.reuse, R66, R12 ;  /* 0x00000042240c723c */ /* 0x040fe2000000180c */
[----:B------:R-:W-:Y:S01]  /*1a620*/  LDSM.16.MT88.4 R64, [R47+0xe800] ;  /* 0x00e800002f40783b */ /* 0x000fe20000004200 */
[----:B------:R-:W-:Y:S06]  /*1a630*/  MUFU.EX2 R145, R145 ;  /* 0x0000009100917308 */ /* 0x000fec0000000800 */
[----:B------:R-:W-:Y:S01]  /*1a640*/  HMMA.16816.F32 R4, R36, R56, R4 ;  /* 0x000000382404723c */ /* 0x000fe20000001804 */
[----:B------:R-:W-:Y:S01]  /*1a650*/  F2FP.F16.F32.PACK_AB R56, R170, R171 ;  /* 0x000000abaa38723e */ /* 0x000fe200000000ff */
[----:B------:R-:W5:Y:S01]  /*1a660*/  MUFU.EX2 R143, R143 ;  /* 0x0000008f008f7308 */ /* 0x000f620000000800 */
[----:B------:R-:W-:Y:S01]  /*1a670*/  F2FP.F16.F32.PACK_AB R57, R176, R178 ;  /* 0x000000b2b039723e */ /* 0x000fe200000000ff */
[----:B------:R-:W-:-:S04]  /*1a680*/  FADD.FTZ R178, R178, R184 ;  /* 0x000000b8b2b27221 */ /* 0x000fc80000010000 */
[----:B------:R-:W-:Y:S01]  /*1a690*/  HMMA.16816.F32 R52, R36, R58, R52 ;  /* 0x0000003a2434723c */ /* 0x000fe20000001834 */
[----:B------:R-:W5:Y:S01]  /*1a6a0*/  LDSM.16.MT88.4 R36, [R116+0xe800] ;  /* 0x00e800007424783b */ /* 0x000f620000004200 */
[----:B-1----:R-:W-:Y:S01]  /*1a6b0*/  F2FP.F16.F32.PACK_AB R58, R163, R168 ;  /* 0x000000a8a33a723e */ /* 0x002fe200000000ff */
[----:B------:R-:W-:Y:S01]  /*1a6c0*/  MUFU.EX2 R133, R133 ;  /* 0x0000008500857308 */ /* 0x000fe20000000800 */
[----:B---3--:R-:W-:Y:S01]  /*1a6d0*/  F2FP.F16.F32.PACK_AB R59, R162, R174 ;  /* 0x000000aea23b723e */ /* 0x008fe200000000ff */
[----:B------:R-:W-:Y:S01]  /*1a6e0*/  FADD.FTZ R178, R176, R178 ;  /* 0x000000b2b0b27221 */ /* 0x000fe20000010000 */
[----:B------:R-:W-:-:S03]  /*1a6f0*/  FADD.FTZ R168, R168, R181 ;  /* 0x000000b5a8a87221 */ /* 0x000fc60000010000 */
[----:B------:R-:W-:Y:S01]  /*1a700*/  FADD.FTZ R178, R174, R178 ;  /* 0x000000b2aeb27221 */ /* 0x000fe20000010000 */
[----:B------:R-:W-:Y:S01]  /*1a710*/  FADD.FTZ R168, R163, R168 ;  /* 0x000000a8a3a87221 */ /* 0x000fe20000010000 */
[----:B--2---:R-:W-:Y:S01]  /*1a720*/  HMMA.16816.F32 R24, R56, R40, R24 ;  /* 0x000000283818723c */ /* 0x004fe20000001818 */
[----:B------:R-:W1:Y:S01]  /*1a730*/  MUFU.EX2 R132, R132 ;  /* 0x0000008400847308 */ /* 0x000e620000000800 */
[----:B------:R-:W-:-:S04]  /*1a740*/  FADD.FTZ R162, R162, R178 ;  /* 0x000000b2a2a27221 */ /* 0x000fc80000010000 */
[----:B----4-:R-:W-:Y:S02]  /*1a750*/  FADD.FTZ R162, R155, R162 ;  /* 0x000000a29ba27221 */ /* 0x010fe40000010000 */
[C---:B------:R-:W-:Y:S01]  /*1a760*/  HMMA.16816.F32 R20, R56.reuse, R42, R20 ;  /* 0x0000002a3814723c */ /* 0x040fe20000001814 */
[----:B------:R-:W2:Y:S01]  /*1a770*/  LDSM.16.MT88.4 R40, [R117+0xf000] ;  /* 0x00f000007528783b */ /* 0x000ea20000004200 */
[----:B------:R-:W3:Y:S06]  /*1a780*/  MUFU.EX2 R88, R88 ;  /* 0x0000005800587308 */ /* 0x000eec0000000800 */
[C---:B-----5:R-:W-:Y:S02]  /*1a790*/  HMMA.16816.F32 R32, R56.reuse, R48, R32 ;  /* 0x000000303820723c */ /* 0x060fe40000001820 */
        /* <DEDUP_REMOVED lines=14> */
[----:B------:R-:W-:Y:S01]  /*1a880*/  F2FP.F16.F32.PACK_AB R57, R150, R155 ;  /* 0x0000009b9639723e */ /* 0x000fe200000000ff */
[----:B------:R-:W-:Y:S01]  /*1a890*/  MUFU.EX2 R80, R80 ;  /* 0x0000005000507308 */ /* 0x000fe20000000800 */
[----:B-1----:R-:W-:Y:S01]  /*1a8a0*/  F2FP.F16.F32.PACK_AB R58, R132, R133 ;  /* 0x00000085843a723e */ /* 0x002fe200000000ff */
[----:B------:R-:W-:Y:S01]  /*1a8b0*/  FADD.FTZ R145, R145, R168 ;  /* 0x000000a891917221 */ /* 0x000fe20000010000 */
[----:B---3--:R-:W-:Y:S01]  /*1a8c0*/  F2FP.F16.F32.PACK_AB R59, R88, R149 ;  /* 0x00000095583b723e */ /* 0x008fe200000000ff */
[----:B------:R-:W-:-:S02]  /*1a8d0*/  FADD.FTZ R150, R150, R162 ;  /* 0x000000a296967221 */ /* 0x000fc40000010000 */
[----:B------:R-:W-:Y:S02]  /*1a8e0*/  FADD.FTZ R145, R143, R145 ;  /* 0x000000918f917221 */ /* 0x000fe40000010000 */
[----:B------:R-:W1:Y:S01]  /*1a8f0*/  MUFU.EX2 R79, R79 ;  /* 0x0000004f004f7308 */ /* 0x000e620000000800 */
[----:B------:R-:W-:Y:S01]  /*1a900*/  FADD.FTZ R150, R149, R150 ;  /* 0x0000009695967221 */ /* 0x000fe20000010000 */
[----:B--2---:R-:W-:Y:S01]  /*1a910*/  HMMA.16816.F32 R24, R56, R40, R24 ;  /* 0x000000283818723c */ /* 0x004fe20000001818 */
[----:B------:R-:W-:Y:S01]  /*1a920*/  FADD.FTZ R133, R133, R145 ;  /* 0x0000009185857221 */ /* 0x000fe20000010000 */
[----:B------:R-:W-:Y:S01]  /*1a930*/  LDSM.16.MT88.4 R140, [R116+0x11800] ;  /* 0x01180000748c783b */ /* 0x000fe20000004200 */
[----:B------:R-:W-:-:S03]  /*1a940*/  FADD.FTZ R88, R88, R150 ;  /* 0x0000009658587221 */ /* 0x000fc60000010000 */
[----:B------:R-:W2:Y:S01]  /*1a950*/  MUFU.EX2 R84, R84 ;  /* 0x0000005400547308 */ /* 0x000ea20000000800 */
[----:B----4-:R-:W-:Y:S01]  /*1a960*/  FADD.FTZ R88, R71, R88 ;  /* 0x0000005847587221 */ /* 0x010fe20000010000 */
        /* <DEDUP_REMOVED lines=12> */
[----:B------:R-:W5:Y:S02]  /*1aa30*/  MUFU.EX2 R86, R86 ;  /* 0x0000005600567308 */ /* 0x000f640000000800 */
[C---:B------:R-:W-:Y:S06]  /*1aa40*/  HMMA.16816.F32 R4, R56.reuse, R64, R4 ;  /* 0x000000403804723c */ /* 0x040fec0000001804 */
[----:B------:R-:W-:Y:S02]  /*1aa50*/  MUFU.EX2 R85, R85 ;  /* 0x0000005500557308 */ /* 0x000fe40000000800 */
[----:B------:R-:W-:Y:S01]  /*1aa60*/  HMMA.16816.F32 R52, R56, R66, R52 ;  /* 0x000000423834723c */ /* 0x000fe20000001834 */
[----:B------:R-:W-:Y:S01]  /*1aa70*/  F2FP.F16.F32.PACK_AB R56, R81, R68 ;  /* 0x000000445138723e */ /* 0x000fe200000000ff */
[----:B------:R-:W5:Y:S01]  /*1aa80*/  LDSM.16.MT88.4 R64, [R47+0xf800] ;  /* 0x00f800002f40783b */ /* 0x000f620000004200 */
[C---:B------:R-:W-:Y:S01]  /*1aa90*/  F2FP.F16.F32.PACK_AB R57, R70.reuse, R71 ;  /* 0x000000474639723e */ /* 0x040fe200000000ff */
[----:B------:R-:W-:Y:S01]  /*1aaa0*/  FADD.FTZ R70, R70, R88 ;  /* 0x0000005846467221 */ /* 0x000fe20000010000 */
[----:B-1----:R-:W-:Y:S01]  /*1aab0*/  F2FP.F16.F32.PACK_AB R58, R79, R80 ;  /* 0x000000504f3a723e */ /* 0x002fe200000000ff */
[----:B------:R-:W1:Y:S01]  /*1aac0*/  MUFU.EX2 R75, R75 ;  /* 0x0000004b004b7308 */ /* 0x000e620000000800 */
[----:B--2---:R-:W-:Y:S01]  /*1aad0*/  F2FP.F16.F32.PACK_AB R59, R84, R69 ;  /* 0x00000045543b723e */ /* 0x004fe200000000ff */
[----:B------:R-:W-:-:S04]  /*1aae0*/  FADD.FTZ R70, R69, R70 ;  /* 0x0000004645467221 */ /* 0x000fc80000010000 */
[----:B------:R-:W-:Y:S02]  /*1aaf0*/  FADD.FTZ R84, R84, R70 ;  /* 0x0000004654547221 */ /* 0x000fe40000010000 */
[----:B---3--:R-:W-:Y:S01]  /*1ab00*/  HMMA.16816.F32 R32, R56, R40, R32 ;  /* 0x000000283820723c */ /* 0x008fe20000001820 */
[----:B------:R-:W2:Y:S01]  /*1ab10*/  MUFU.EX2 R72, R72 ;  /* 0x0000004800487308 */ /* 0x000ea20000000800 */
[----:B----4-:R-:W-:-:S06]  /*1ab20*/  FADD.FTZ R84, R83, R84 ;  /* 0x0000005453547221 */ /* 0x010fcc0000010000 */
[C---:B------:R-:W-:Y:S01]  /*1ab30*/  HMMA.16816.F32 R28, R56.reuse, R42, R28 ;  /* 0x0000002a381c723c */ /* 0x040fe2000000181c */
[----:B------:R-:W3:Y:S01]  /*1ab40*/  LDSM.16.MT88.4 R40, [R118+0x10000] ;  /* 0x010000007628783b */ /* 0x000ee20000004200 */
[----:B------:R-:W-:Y:S06]  /*1ab50*/  MUFU.EX2 R92, R92 ;  /* 0x0000005c005c7308 */ /* 0x000fec0000000800 */
[C---:B-----5:R-:W-:Y:S02]  /*1ab60*/  HMMA.16816.F32 R24, R56.reuse, R48, R24 ;  /* 0x000000303818723c */ /* 0x060fe40000001818 */
[----:B------:R-:W-:Y:S06]  /*1ab70*/  MUFU.EX2 R91, R91 ;  /* 0x0000005b005b7308 */ /* 0x000fec0000000800 */
[C---:B------:R-:W-:Y:S01]  /*1ab80*/  HMMA.16816.F32 R20, R56.reuse, R50, R20 ;  /* 0x000000323814723c */ /* 0x040fe20000001814 */
[----:B------:R-:W-:Y:S01]  /*1ab90*/  LDSM.16.MT88.4 R48, [R116+0x10000] ;  /* 0x010000007430783b */ /* 0x000fe20000004200 */
[----:B------:R-:W-:Y:S06]  /*1aba0*/  MUFU.EX2 R96, R96 ;  /* 0x0000006000607308 */ /* 0x000fec0000000800 */
[C---:B------:R-:W-:Y:S02]  /*1abb0*/  HMMA.16816.F32 R16, R56.reuse, R36, R16 ;  /* 0x000000243810723c */ /* 0x040fe40000001810 */
[----:B------:R-:W-:Y:S06]  /*1abc0*/  MUFU.EX2 R250, R250 ;  /* 0x000000fa00fa7308 */ /* 0x000fec0000000800 */
[C---:B------:R-:W-:Y:S01]  /*1abd0*/  HMMA.16816.F32 R12, R56.reuse, R38, R12 ;  /* 0x00000026380c723c */ /* 0x040fe2000000180c */
[----:B------:R-:W4:Y:S01]  /*1abe0*/  LDSM.16.MT88.4 R36, [R117+0x10000] ;  /* 0x010000007524783b */ /* 0x000f220000004200 */
[----:B------:R-:W-:Y:S06]  /*1abf0*/  MUFU.EX2 R249, R249 ;  /* 0x000000f900f97308 */ /* 0x000fec0000000800 */
[C---:B------:R-:W-:Y:S01]  /*1ac00*/  HMMA.16816.F32 R4, R56.reuse, R64, R4 ;  /* 0x000000403804723c */ /* 0x040fe20000001804 */
[-CC-:B------:R-:W-:Y:S01]  /*1ac10*/  FFMA.FTZ R65, R76, R115.reuse, -R113.reuse ;  /* 0x000000734c417223 */ /* 0x180fe20000010871 */
[-CC-:B------:R-:W-:Y:S01]  /*1ac20*/  FFMA.FTZ R64, R77, R115.reuse, -R113.reuse ;  /* 0x000000734d407223 */ /* 0x180fe20000010871 */
[-CC-:B------:R-:W-:Y:S01]  /*1ac30*/  FFMA.FTZ R76, R89, R115.reuse, -R114.reuse ;  /* 0x00000073594c7223 */ /* 0x180fe20000010872 */
[-CC-:B------:R-:W-:Y:S01]  /*1ac40*/  FFMA.FTZ R77, R101, R115.reuse, -R114.reuse ;  /* 0x00000073654d7223 */ /* 0x180fe20000010872 */
[-CC-:B------:R-:W-:Y:S01]  /*1ac50*/  FFMA.FTZ R89, R94, R115.reuse, -R113.reuse ;  /* 0x000000735e597223 */ /* 0x180fe20000010871 */
[--C-:B------:R-:W-:Y:S01]  /*1ac60*/  FFMA.FTZ R94, R99, R115, -R114.reuse ;  /* 0x00000073635e7223 */ /* 0x100fe20000010872 */
[----:B------:R-:W-:Y:S01]  /*1ac70*/  MUFU.EX2 R65, R65 ;  /* 0x0000004100417308 */ /* 0x000fe20000000800 */
[----:B------:R-:W-:Y:S01]  /*1ac80*/  HMMA.16816.F32 R52, R56, R66, R52 ;  /* 0x000000423834723c */ /* 0x000fe20000001834 */
[----:B------:R-:W-:Y:S01]  /*1ac90*/  F2FP.F16.F32.PACK_AB R56, R86, R87 ;  /* 0x000000575638723e */ /* 0x000fe200000000ff */
[--C-:B------:R-:W-:Y:S01]  /*1aca0*/  FFMA.FTZ R67, R74, R115, -R114.reuse ;  /* 0x000000734a437223 */ /* 0x100fe20000010872 */
[----:B------:R-:W-:Y:S01]  /*1acb0*/  F2FP.F16.F32.PACK_AB R57, R82, R83 ;  /* 0x000000535239723e */ /* 0x000fe200000000ff */
[--C-:B------:R-:W-:Y:S01]  /*1acc0*/  FFMA.FTZ R66, R95, R115, -R113.reuse ;  /* 0x000000735f427223 */ /* 0x100fe20000010871 */
[----:B-1----:R-:W-:Y:S01]  /*1acd0*/  F2FP.F16.F32.PACK_AB R58, R75, R85 ;  /* 0x000000554b3a723e */ /* 0x002fe200000000ff */
[--C-:B------:R-:W-:Y:S01]  /*1ace0*/  FFMA.FTZ R74, R90, R115, -R114.reuse ;  /* 0x000000735a4a7223 */ /* 0x100fe20000010872 */
[----:B--2---:R-:W-:Y:S01]  /*1acf0*/  F2FP.F16.F32.PACK_AB R59, R72, R73 ;  /* 0x00000049483b723e */ /* 0x004fe200000000ff */
[----:B------:R-:W1:Y:S01]  /*1ad00*/  MUFU.EX2 R64, R64 ;  /* 0x0000004000407308 */ /* 0x000e620000000800 */
[-CC-:B------:R-:W-:Y:S01]  /*1ad10*/  FFMA.FTZ R90, R93, R115.reuse, -R113.reuse ;  /* 0x000000735d5a7223 */ /* 0x180fe20000010871 */
[-CC-:B------:R-:W-:Y:S01]  /*1ad20*/  FFMA.FTZ R95, R97, R115.reuse, -R114.reuse ;  /* 0x00000073615f7223 */ /* 0x180fe20000010872 */
[-C--:B------:R-:W-:Y:S01]  /*1ad30*/  FFMA.FTZ R93, R100, R115.reuse, -R114 ;  /* 0x00000073645d7223 */ /* 0x080fe20000010872 */
[-CC-:B------:R-:W-:Y:S01]  /*1ad40*/  FFMA.FTZ R97, R98, R115.reuse, -R113.reuse ;  /* 0x0000007362617223 */ /* 0x180fe20000010871 */
[-CC-:B------:R-:W-:Y:S01]  /*1ad50*/  FFMA.FTZ R98, R105, R115.reuse, -R113.reuse ;  /* 0x0000007369627223 */ /* 0x180fe20000010871 */
[----:B---3--:R-:W-:Y:S01]  /*1ad60*/  HMMA.16816.F32 R32, R56, R40, R32 ;  /* 0x000000283820723c */ /* 0x008fe20000001820 */
[-CC-:B------:R-:W-:Y:S01]  /*1ad70*/  FFMA.FTZ R99, R104, R115.reuse, -R113.reuse ;  /* 0x0000007368637223 */ /* 0x180fe20000010871 */
[----:B------:R-:W-:Y:S01]  /*1ad80*/  MUFU.EX2 R66, R66 ;  /* 0x0000004200427308 */ /* 0x000fe20000000800 */
[----:B------:R-:W-:Y:S01]  /*1ad90*/  FFMA.FTZ R100, R103, R115, -R113 ;  /* 0x0000007367647223 */ /* 0x000fe20000010871 */
[----:B------:R-:W-:-:S04]  /*1ada0*/  FADD.FTZ R82, R82, R84 ;  /* 0x0000005452527221 */ /* 0x000fc80000010000 */
[----:B------:R-:W-:Y:S01]  /*1adb0*/  HMMA.16816.F32 R28, R56, R42, R28 ;  /* 0x0000002a381c723c */ /* 0x000fe2000000181c */
[----:B------:R-:W2:Y:S01]  /*1adc0*/  LDSM.16.MT88.4 R40, [R47+0x10000] ;  /* 0x010000002f28783b */ /* 0x000ea20000004200 */
[----:B------:R-:W-:Y:S01]  /*1add0*/  MUFU.EX2 R67, R67 ;  /* 0x0000004300437308 */ /* 0x000fe20000000800 */
[----:B------:R-:W-:-:S04]  /*1ade0*/  FADD.FTZ R82, R73, R82 ;  /* 0x0000005249527221 */ /* 0x000fc80000010000 */
[----:B------:R-:W-:Y:S01]  /*1adf0*/  FADD.FTZ R72, R72, R82 ;  /* 0x0000005248487221 */ /* 0x000fe20000010000 */
[----:B----4-:R-:W-:Y:S02]  /*1ae00*/  HMMA.16816.F32 R24, R56, R36, R24 ;  /* 0x000000243818723c */ /* 0x010fe40000001818 */
[----:B------:R-:W3:Y:S01]  /*1ae10*/  MUFU.EX2 R74, R74 ;  /* 0x0000004a004a7308 */ /* 0x000ee20000000800 */
[----:B-1----:R-:W-:-:S05]  /*1ae20*/  FADD.FTZ R72, R64, R72 ;  /* 0x0000004840487221 */ /* 0x002fca0000010000 */
[C---:B------:R-:W-:Y:S01]  /*1ae30*/  HMMA.16816.F32 R20, R56.reuse, R38, R20 ;  /* 0x000000263814723c */ /* 0x040fe20000001814 */
[----:B------:R-:W1:Y:S01]  /*1ae40*/  LDSM.16.MT88.4 R36, [R118+0x10800] ;  /* 0x010800007624783b */ /* 0x000e620000004200 */
[----:B------:R-:W-:Y:S06]  /*1ae50*/  MUFU.EX2 R76, R76 ;  /* 0x0000004c004c7308 */ /* 0x000fec0000000800 */
[C---:B------:R-:W-:Y:S02]  /*1ae60*/  HMMA.16816.F32 R16, R56.reuse, R48, R16 ;  /* 0x000000303810723c */ /* 0x040fe40000001810 */
[----:B------:R-:W4:Y:S06]  /*1ae70*/  MUFU.EX2 R77, R77 ;  /* 0x0000004d004d7308 */ /* 0x000f2c0000000800 */
[C---:B------:R-:W-:Y:S01]  /*1ae80*/  HMMA.16816.F32 R12, R56.reuse, R50, R12 ;  /* 0x00000032380c723c */ /* 0x040fe2000000180c */
[----:B------:R-:W5:Y:S01]  /*1ae90*/  LDSM.16.MT88.4 R48, [R117+0x10800] ;  /* 0x010800007530783b */ /* 0x000f620000004200 */
[----:B------:R-:W4:Y:S06]  /*1aea0*/  MUFU.EX2 R89, R89 ;  /* 0x0000005900597308 */ /* 0x000f2c0000000800 */
[C---:B--2---:R-:W-:Y:S02]  /*1aeb0*/  HMMA.16816.F32 R4, R56.reuse, R40, R4 ;  /* 0x000000283804723c */ /* 0x044fe40000001804 */
[----:B------:R-:W2:Y:S06]  /*1aec0*/  MUFU.EX2 R90, R90 ;  /* 0x0000005a005a7308 */ /* 0x000eac0000000800 */
[----:B------:R-:W-:Y:S01]  /*1aed0*/  HMMA.16816.F32 R52, R56, R42, R52 ;  /* 0x0000002a3834723c */ /* 0x000fe20000001834 */
[----:B------:R-:W5:Y:S01]  /*1aee0*/  LDSM.16.MT88.4 R40, [R116+0x10800] ;  /* 0x010800007428783b */ /* 0x000f620000004200 */
[----:B---3--:R-:W-:Y:S01]  /*1aef0*/  F2FP.F16.F32.PACK_AB R56, R74, R67 ;  /* 0x000000434a38723e */ /* 0x008fe200000000ff */
[----:B------:R-:W-:Y:S01]  /*1af00*/  MUFU.EX2 R93, R93 ;  /* 0x0000005d005d7308 */ /* 0x000fe20000000800 */
[C---:B------:R-:W-:Y:S01]  /*1af10*/  F2FP.F16.F32.PACK_AB R57, R65.reuse, R64 ;  /* 0x000000404139723e */ /* 0x040fe200000000ff */
[----:B------:R-:W-:Y:S01]  /*1af20*/  FADD.FTZ R65, R65, R72 ;  /* 0x0000004841417221 */ /* 0x000fe20000010000 */
[----:B----4-:R-:W-:-:S02]  /*1af30*/  F2FP.F16.F32.PACK_AB R58, R77, R76 ;  /* 0x0000004c4d3a723e */ /* 0x010fc400000000ff */
[C---:B------:R-:W-:Y:S01]  /*1af40*/  F2FP.F16.F32.PACK_AB R59, R89.reuse, R66 ;  /* 0x00000042593b723e */ /* 0x040fe200000000ff */
[----:B------:R-:W-:Y:S02]  /*1af50*/  FADD.FTZ R65, R66, R65 ;  /* 0x0000004142417221 */ /* 0x000fe40000010000 */
[----:B------:R-:W-:Y:S02]  /*1af60*/  MUFU.EX2 R94, R94 ;  /* 0x0000005e005e7308 */ /* 0x000fe40000000800 */
[----:B------:R-:W-:Y:S02]  /*1af70*/  FADD.FTZ R89, R89, R65 ;  /* 0x0000004159597221 */ /* 0x000fe40000010000 */
[C---:B-1----:R-:W-:Y:S02]  /*1af80*/  HMMA.16816.F32 R32, R56.reuse, R36, R32 ;  /* 0x000000243820723c */ /* 0x042fe40000001820 */
[----:B--2---:R-:W-:Y:S02]  /*1af90*/  FADD.FTZ R89, R90, R89 ;  /* 0x000000595a597221 */ /* 0x004fe40000010000 */
[----:B------:R-:W-:Y:S04]  /*1afa0*/  MUFU.EX2 R95, R95 ;  /* 0x0000005f005f7308 */ /* 0x000fe80000000800 */
[C---:B------:R-:W-:Y:S01]  /*1afb0*/  HMMA.16816.F32 R28, R56.reuse, R38, R28 ;  /* 0x00000026381c723c */ /* 0x040fe2000000181c */
[----:B------:R-:W1:Y:S03]  /*1afc0*/  LDSM.16.MT88.4 R36, [R47+0x10800] ;  /* 0x010800002f24783b */ /* 0x000e660000004200 */
[----:B------:R-:W-:Y:S04]  /*1afd0*/  MUFU.EX2 R97, R97 ;  /* 0x0000006100617308 */ /* 0x000fe80000000800 */
[C---:B-----5:R-:W-:Y:S04]  /*1afe0*/  HMMA.16816.F32 R24, R56.reuse, R48, R24 ;  /* 0x000000303818723c */ /* 0x060fe80000001818 */
[----:B------:R-:W-:Y:S04]  /*1aff0*/  MUFU.EX2 R98, R98 ;  /* 0x0000006200627308 */ /* 0x000fe80000000800 */
[C---:B------:R-:W-:Y:S01]  /*1b000*/  HMMA.16816.F32 R20, R56.reuse, R50, R20 ;  /* 0x000000323814723c */ /* 0x040fe20000001814 */
[----:B------:R-:W2:Y:S03]  /*1b010*/  LDSM.16.MT88.4 R48, [R118+0x11000] ;  /* 0x011000007630783b */ /* 0x000ea60000004200 */
[----:B------:R-:W-:Y:S04]  /*1b020*/  MUFU.EX2 R99, R99 ;  /* 0x0000006300637308 */ /* 0x000fe80000000800 */
[C---:B------:R-:W-:Y:S04]  /*1b030*/  HMMA.16816.F32 R16, R56.reuse, R40, R16 ;  /* 0x000000283810723c */ /* 0x040fe80000001810 */
[----:B------:R-:W3:Y:S04]  /*1b040*/  MUFU.EX2 R100, R100 ;  /* 0x0000006400647308 */ /* 0x000ee80000000800 */
[C---:B------:R-:W-:Y:S01]  /*1b050*/  HMMA.16816.F32 R12, R56.reuse, R42, R12 ;  /* 0x0000002a380c723c */ /* 0x040fe2000000180c */
[----:B------:R-:W4:Y:S07]  /*1b060*/  LDSM.16.MT88.4 R40, [R117+0x11000] ;  /* 0x011000007528783b */ /* 0x000f2e0000004200 */
[----:B-1----:R-:W-:Y:S01]  /*1b070*/  HMMA.16816.F32 R4, R56, R36, R4 ;  /* 0x000000243804723c */ /* 0x002fe20000001804 */
[----:B---3--:R-:W-:-:S07]  /*1b080*/  F2FP.F16.F32.PACK_AB R135, R249, R100 ;  /* 0x00000064f987723e */ /* 0x008fce00000000ff */
[----:B------:R-:W-:Y:S01]  /*1b090*/  HMMA.16816.F32 R52, R56, R38, R52 ;  /* 0x000000263834723c */ /* 0x000fe20000001834 */
[----:B------:R-:W-:Y:S01]  /*1b0a0*/  F2FP.F16.F32.PACK_AB R56, R94, R93 ;  /* 0x0000005d5e38723e */ /* 0x000fe200000000ff */
[----:B------:R-:W1:Y:S01]  /*1b0b0*/  LDSM.16.MT88.4 R36, [R116+0x11000] ;  /* 0x011000007424783b */ /* 0x000e620000004200 */
[C---:B------:R-:W-:Y:S01]  /*1b0c0*/  F2FP.F16.F32.PACK_AB R57, R92.reuse, R90 ;  /* 0x0000005a5c39723e */ /* 0x040fe200000000ff */
[----:B------:R-:W-:Y:S01]  /*1b0d0*/  FADD.FTZ R92, R92, R89 ;  /* 0x000000595c5c7221 */ /* 0x000fe20000010000 */
[----:B------:R-:W-:Y:S02]  /*1b0e0*/  F2FP.F16.F32.PACK_AB R58, R96, R95 ;  /* 0x0000005f603a723e */ /* 0x000fe400000000ff */
[----:B------:R-:W-:Y:S01]  /*1b0f0*/  F2FP.F16.F32.PACK_AB R59, R97, R91 ;  /* 0x0000005b613b723e */ /* 0x000fe200000000ff */
[----:B------:R-:W-:-:S04]  /*1b100*/  FADD.FTZ R92, R91, R92 ;  /* 0x0000005c5b5c7221 */ /* 0x000fc80000010000 */
[----:B------:R-:W-:Y:S02]  /*1b110*/  FADD.FTZ R97, R97, R92 ;  /* 0x0000005c61617221 */ /* 0x000fe40000010000 */
[----:B--2---:R-:W-:Y:S02]  /*1b120*/  HMMA.16816.F32 R32, R56, R48, R32 ;  /* 0x000000303820723c */ /* 0x004fe40000001820 */
[----:B------:R-:W-:-:S04]  /*1b130*/  FADD.FTZ R97, R98, R97 ;  /* 0x0000006162617221 */ /* 0x000fc80000010000 */
[----:B------:R-:W-:Y:S02]  /*1b140*/  FADD.FTZ R97, R99, R97 ;  /* 0x0000006163617221 */ /* 0x000fe40000010000 */
[----:B------:R-:W-:Y:S01]  /*1b150*/  HMMA.16816.F32 R28, R56, R50, R28 ;  /* 0x00000032381c723c */ /* 0x000fe2000000181c */
[----:B------:R-:W2:Y:S01]  /*1b160*/  LDSM.16.MT88.4 R48, [R47+0x11000] ;  /* 0x011000002f30783b */ /* 0x000ea20000004200 */
[----:B------:R-:W-:-:S04]  /*1b170*/  FADD.FTZ R97, R100, R97 ;  /* 0x0000006164617221 */ /* 0x000fc80000010000 */
[----:B------:R-:W-:Y:S02]  /*1b180*/  FADD.FTZ R249, R249, R97 ;  /* 0x00000061f9f97221 */ /* 0x000fe40000010000 */
[----:B----4-:R-:W-:Y:S01]  /*1b190*/  HMMA.16816.F32 R20, R56, R42, R20 ;  /* 0x0000002a3814723c */ /* 0x010fe20000001814 */
[----:B------:R-:W-:Y:S01]  /*1b1a0*/  FADD.FTZ R43, R132, R133 ;  /* 0x00000085842b7221 */ /* 0x000fe20000010000 */
[----:B------:R-:W-:Y:S01]  /*1b1b0*/  FFMA.FTZ R42, R106, R115, -R114 ;  /* 0x000000736a2a7223 */ /* 0x000fe20000010872 */
[----:B------:R-:W-:Y:S02]  /*1b1c0*/  F2FP.F16.F32.PACK_AB R133, R99, R98 ;  /* 0x000000626385723e */ /* 0x000fe400000000ff */
[----:B------:R-:W-:-:S03]  /*1b1d0*/  FADD.FTZ R43, R68, R43 ;  /* 0x0000002b442b7221 */ /* 0x000fc60000010000 */
[C---:B------:R-:W-:Y:S01]  /*1b1e0*/  HMMA.16816.F32 R24, R56.reuse, R40, R24 ;  /* 0x000000283818723c */ /* 0x040fe20000001818 */
[-CC-:B------:R-:W-:Y:S01]  /*1b1f0*/  FFMA.FTZ R40, R102, R115.reuse, -R114.reuse ;  /* 0x0000007366287223 */ /* 0x180fe20000010872 */
[----:B------:R-:W-:Y:S01]  /*1b200*/  FFMA.FTZ R41, R107, R115, -R114 ;  /* 0x000000736b297223 */ /* 0x000fe20000010872 */
[----:B------:R-:W-:Y:S01]  /*1b210*/  FADD.FTZ R81, R81, R43 ;  /* 0x0000002b51517221 */ /* 0x000fe20000010000 */
[----:B------:R-:W3:Y:S03]  /*1b220*/  MUFU.EX2 R42, R42 ;  /* 0x0000002a002a7308 */ /* 0x000ee60000000800 */
[----:B------:R-:W-:Y:S01]  /*1b230*/  FADD.FTZ R81, R80, R81 ;  /* 0x0000005150517221 */ /* 0x000fe20000010000 */
[C---:B-1----:R-:W-:Y:S03]  /*1b240*/  HMMA.16816.F32 R16, R56.reuse, R36, R16 ;  /* 0x000000243810723c */ /* 0x042fe60000001810 */
[----:B------:R-:W-:Y:S01]  /*1b250*/  FADD.FTZ R79, R79, R81 ;  /* 0x000000514f4f7221 */ /* 0x000fe20000010000 */
[----:B------:R-:W-:Y:S03]  /*1b260*/  MUFU.EX2 R40, R40 ;  /* 0x0000002800287308 */ /* 0x000fe60000000800 */
[----:B------:R-:W-:Y:S01]  /*1b270*/  FADD.FTZ R79, R87, R79 ;  /* 0x0000004f574f7221 */ /* 0x000fe20000010000 */
[----:B------:R-:W-:Y:S01]  /*1b280*/  HMMA.16816.F32 R12, R56, R38, R12 ;  /* 0x00000026380c723c */ /* 0x000fe2000000180c */
[----:B------:R-:W1:Y:S02]  /*1b290*/  LDSM.16.MT88.4 R36, [R117+0x11800] ;  /* 0x011800007524783b */ /* 0x000e640000004200 */
[----:B------:R-:W-:Y:S01]  /*1b2a0*/  FADD.FTZ R86, R86, R79 ;  /* 0x0000004f56567221 */ /* 0x000fe20000010000 */
[----:B------:R-:W4:Y:S01]  /*1b2b0*/  MUFU.EX2 R41, R41 ;  /* 0x0000002900297308 */ /* 0x000f220000000800 */
[----:B---3--:R-:W-:-:S02]  /*1b2c0*/  F2FP.F16.F32.PACK_AB R134, R250, R42 ;  /* 0x0000002afa86723e */ /* 0x008fc400000000ff */
[----:B------:R-:W-:Y:S01]  /*1b2d0*/  FADD.FTZ R86, R85, R86 ;  /* 0x0000005655567221 */ /* 0x000fe20000010000 */
[----:B--2---:R-:W-:Y:S03]  /*1b2e0*/  HMMA.16816.F32 R4, R56, R48, R4 ;  /* 0x000000303804723c */ /* 0x004fe60000001804 */
[----:B------:R-:W-:-:S04]  /*1b2f0*/  FADD.FTZ R75, R75, R86 ;  /* 0x000000564b4b7221 */ /* 0x000fc80000010000 */
[----:B------:R-:W-:Y:S01]  /*1b300*/  FADD.FTZ R75, R67, R75 ;  /* 0x0000004b434b7221 */ /* 0x000fe20000010000 */
[----:B------:R-:W-:Y:S03]  /*1b310*/  HMMA.16816.F32 R52, R56, R50, R52 ;  /* 0x000000323834723c */ /* 0x000fe60000001834 */
[----:B------:R-:W-:Y:S01]  /*1b320*/  FADD.FTZ R74, R74, R75 ;  /* 0x0000004b4a4a7221 */ /* 0x000fe20000010000 */
[----:B----4-:R-:W-:-:S03]  /*1b330*/  F2FP.F16.F32.PACK_AB R132, R41, R40 ;  /* 0x000000282984723e */ /* 0x010fc600000000ff */
[----:B------:R-:W-:-:S04]  /*1b340*/  FADD.FTZ R74, R76, R74 ;  /* 0x0000004a4c4a7221 */ /* 0x000fc80000010000 */
[----:B------:R-:W-:Y:S01]  /*1b350*/  FADD.FTZ R77, R77, R74 ;  /* 0x0000004a4d4d7221 */ /* 0x000fe20000010000 */
[----:B------:R-:W-:Y:S03]  /*1b360*/  HMMA.16816.F32 R160, R132, R156, R32 ;  /* 0x0000009c84a0723c */ /* 0x000fe60000001820 */
[----:B------:R-:W-:-:S04]  /*1b370*/  FADD.FTZ R77, R93, R77 ;  /* 0x0000004d5d4d7221 */ /* 0x000fc80000010000 */
[----:B------:R-:W-:Y:S01]  /*1b380*/  FADD.FTZ R94, R94, R77 ;  /* 0x0000004d5e5e7221 */ /* 0x000fe20000010000 */
[----:B------:R-:W-:Y:S01]  /*1b390*/  HMMA.16816.F32 R156, R132, R158, R28 ;  /* 0x0000009e849c723c */ /* 0x000fe2000000181c */
[----:B------:R-:W2:Y:S02]  /*1b3a0*/  LDSM.16.MT88.4 R28, [R47+0x11800] ;  /* 0x011800002f1c783b */ /* 0x000ea40000004200 */
[----:B------:R-:W-:-:S04]  /*1b3b0*/  FADD.FTZ R94, R95, R94 ;  /* 0x0000005e5f5e7221 */ /* 0x000fc80000010000 */
[----:B------:R-:W-:Y:S01]  /*1b3c0*/  FADD.FTZ R96, R96, R94 ;  /* 0x0000005e60607221 */ /* 0x000fe20000010000 */
[----:B------:R-:W-:Y:S03]  /*1b3d0*/  HMMA.16816.F32 R144, R132, R140, R16 ;  /* 0x0000008c8490723c */ /* 0x000fe60000001810 */
[----:B------:R-:W-:-:S04]  /*1b3e0*/  FADD.FTZ R96, R40, R96 ;  /* 0x0000006028607221 */ /* 0x000fc80000010000 */
[----:B------:R-:W-:Y:S01]  /*1b3f0*/  FADD.FTZ R96, R41, R96 ;  /* 0x0000006029607221 */ /* 0x000fe20000010000 */
[----:B-1----:R-:W-:Y:S03]  /*1b400*/  HMMA.16816.F32 R152, R132, R36, R24 ;  /* 0x000000248498723c */ /* 0x002fe60000001818 */
[----:B------:R-:W-:-:S04]  /*1b410*/  FADD.FTZ R96, R42, R96 ;  /* 0x000000602a607221 */ /* 0x000fc80000010000 */
[----:B------:R-:W-:Y:S01]  /*1b420*/  FADD.FTZ R250, R250, R96 ;  /* 0x00000060fafa7221 */ /* 0x000fe20000010000 */
[C---:B------:R-:W-:Y:S08]  /*1b430*/  HMMA.16816.F32 R148, R132.reuse, R38, R20 ;  /* 0x000000268494723c */ /* 0x040ff00000001814 */
[C---:B------:R-:W-:Y:S08]  /*1b440*/  HMMA.16816.F32 R140, R132.reuse, R142, R12 ;  /* 0x0000008e848c723c */ /* 0x040ff0000000180c */
[C---:B--2---:R-:W-:Y:S08]  /*1b450*/  HMMA.16816.F32 R136, R132.reuse, R28, R4 ;  /* 0x0000001c8488723c */ /* 0x044ff00000001804 */
        /* <DEDUP_REMOVED lines=21> */
[----:B------:R-:W-:-:S04]  /*1b5b0*/  LOP3.LUT R44, R44, R5, RZ, 0x3c, !PT ;  /* 0x000000052c2c7212 */ /* 0x000fc800078e3cff */
        /* <DEDUP_REMOVED lines=14> */
[--C-:B------:R-:W-:Y:S02]  /*1b6a0*/  @!P3 IMAD.IADD R7, R7, 0x1, -R4.reuse ;  /* 0x000000010707b824 */ /* 0x100fe400078e0a04 */
[----:B------:R-:W-:Y:S01]  /*1b6b0*/  @!P3 VIADD R14, R14, 0x1 ;  /* 0x000000010e0eb836 */ /* 0x000fe20000000000 */
[----:B------:R-:W-:Y:S02]  /*1b6c0*/  ISETP.NE.AND P3, PT, R5, RZ, PT ;  /* 0x000000ff0500720c */ /* 0x000fe40003f65270 */
[-C--:B------:R-:W-:Y:S01]  /*1b6d0*/  ISETP.GE.U32.AND P5, PT, R7, R4.reuse, PT ;  /* 0x000000040700720c */ /* 0x080fe20003fa6070 */
[----:B------:R-:W-:Y:S01]  /*1b6e0*/  @!P0 IMAD.IADD R12, R12, 0x1, -R4 ;  /* 0x000000010c0c8824 */ /* 0x000fe200078e0a04 */
[----:B------:R-:W-:Y:S02]  /*1b6f0*/  @!P0 IADD3 R15, PT, PT, R15, 0x1, RZ ;  /* 0x000000010f0f8810 */ /* 0x000fe40007ffe0ff */
[----:B------:R-:W-:Y:S02]  /*1b700*/  ISETP.GE.AND P0, PT, R6, RZ, PT ;  /* 0x000000ff0600720c */ /* 0x000fe40003f06270 */
[----:B------:R-:W-:-:S02]  /*1b710*/  ISETP.GE.U32.AND P6, PT, R12, R4, PT ;  /* 0x000000040c00720c */ /* 0x000fc40003fc6070 */
[----:B------:R-:W-:-:S05]  /*1b720*/  LOP3.LUT R7, RZ, R5, RZ, 0x33, !PT ;  /* 0x00000005ff077212 */ /* 0x000fca00078e33ff */
[----:B------:R-:W-:-:S04]  /*1b730*/  @P5 IADD3 R14, PT, PT, R14, 0x1, RZ ;  /* 0x000000010e0e5810 */ /* 0x000fc80007ffe0ff */
[----:B------:R-:W-:Y:S02]  /*1b740*/  MOV R12, R14 ;  /* 0x0000000e000c7202 */ /* 0x000fe40000000f00 */
[----:B------:R-:W-:-:S03]  /*1b750*/  @P6 VIADD R15, R15, 0x1 ;  /* 0x000000010f0f6836 */ /* 0x000fc60000000000 */
[----:B------:R-:W-:Y:S02]  /*1b760*/  @!P0 IMAD.MOV R12, RZ, RZ, -R12 ;  /* 0x000000ffff0c8224 */ /* 0x000fe400078e0a0c */
[----:B------:R-:W-:-:S03]  /*1b770*/  @!P4 IADD3 R15, PT, PT, -R15, RZ, RZ ;  /* 0x000000ff0f0fc210 */ /* 0x000fc60007ffe1ff */
[C---:B------:R-:W-:Y:S02]  /*1b780*/  SEL R12, R7.reuse, R12, !P3 ;  /* 0x0000000c070c7207 */ /* 0x040fe40005800000 */
[----:B------:R-:W-:Y:S02]  /*1b790*/  SEL R7, R7, R15, !P3 ;  /* 0x0000000f07077207 */ /* 0x000fe40005800000 */
[----:B------:R-:W2:Y:S01]  /*1b7a0*/  LD.E.64 R14, desc[UR4][R164.64+0x40] ;  /* 0x00004004a40e7980 */ /* 0x000ea2000c101b00 */
[----:B------:R-:W-:-:S04]  /*1b7b0*/  IMAD.WIDE R18, R12, 0x4, R240 ;  /* 0x000000040c127825 */ /* 0x000fc800078e02f0 */
[C---:B------:R-:W-:Y:S01]  /*1b7c0*/  IMAD.WIDE R16, R7.reuse, 0x4, R240 ;  /* 0x0000000407107825 */ /* 0x040fe200078e02f0 */
        /* <DEDUP_REMOVED lines=8> */
[----:B------:R-:W-:Y:S01]  /*1b850*/  IMAD R5, R14, R7, R5 ;  /* 0x000000070e057224 */ /* 0x000fe200078e0205 */
[----:B---3--:R-:W-:-:S03]  /*1b860*/  IADD3 R4, PT, PT, R6, -R4, RZ ;  /* 0x8000000406047210 */ /* 0x008fc60007ffe0ff */
[----:B------:R-:W-:Y:S01]  /*1b870*/  IMAD.IADD R13, R13, 0x1, R5 ;  /* 0x000000010d0d7824 */ /* 0x000fe200078e0205 */
        /* <DEDUP_REMOVED lines=8> */
.L_x_2947:
        /* <DEDUP_REMOVED lines=8> */
.L_x_2948:
[----:B------:R-:W-:Y:S05]  /*1b980*/  BSYNC.RECONVERGENT B0 ;  /* 0x0000000000007941 */ /* 0x000fea0003800200 */
.L_x_2946:
[C---:B------:R-:W-:Y:S02]  /*1b990*/  SHF.L.U32 R4, R226.reuse, 0x5, RZ ;  /* 0x00000005e2047819 */ /* 0x040fe400000006ff */
[----:B------:R-:W-:Y:S02]  /*1b9a0*/  SHF.L.U64.HI R5, R226, 0x5, R227 ;  /* 0x00000005e2057819 */ /* 0x000fe400000102e3 */
[----:B------:R-:W-:-:S04]  /*1b9b0*/  IADD3 R14, P0, PT, R4, R231, RZ ;  /* 0x000000e7040e7210 */ /* 0x000fc80007f1e0ff */
[----:B------:R-:W-:Y:S02]  /*1b9c0*/  IADD3.X R15, PT, PT, R5, R230, RZ, P0, !PT ;  /* 0x000000e6050f7210 */ /* 0x000fe400007fe4ff */
[----:B------:R-:W-:-:S04]  /*1b9d0*/  IADD3 R12, P0, PT, R14, R4, RZ ;  /* 0x000000040e0c7210 */ /* 0x000fc80007f1e0ff */
[-C--:B------:R-:W-:Y:S02]  /*1b9e0*/  IADD3.X R13, PT, PT, R15, R5.reuse, RZ, P0, !PT ;  /* 0x000000050f0d7210 */ /* 0x080fe400007fe4ff */
[----:B------:R-:W-:Y:S02]  /*1b9f0*/  IADD3 R6, P3, PT, R12, R4, RZ ;  /* 0x000000040c067210 */ /* 0x000fe40007f7e0ff */
[----:B------:R-:W-:Y:S02]  /*1ba00*/  ISETP.GE.AND P0, PT, R10, R236, PT ;  /* 0x000000ec0a00720c */ /* 0x000fe40003f06270 */
[----:B------:R-:W-:Y:S02]  /*1ba10*/  IADD3.X R7, PT, PT, R13, R5, RZ, P3, !PT ;  /* 0x000000050d077210 */ /* 0x000fe40001ffe4ff */
[----:B------:R-:W-:-:S04]  /*1ba20*/  IADD3 R20, P3, PT, R6, R4, RZ ;  /* 0x0000000406147210 */ /* 0x000fc80007f7e0ff */
[----:B------:R-:W-:Y:S02]  /*1ba30*/  IADD3.X R21, PT, PT, R7, R5, RZ, P3, !PT ;  /* 0x0000000507157210 */ /* 0x000fe40001ffe4ff */
[----:B------:R-:W-:-:S03]  /*1ba40*/  IADD3 R18, P3, PT, R20, R4, RZ ;  /* 0x0000000414127210 */ /* 0x000fc60007f7e0ff */
[----:B------:R-:W-:Y:S02]  /*1ba50*/  @!P0 MOV R10, R231 ;  /* 0x000000e7000a8202 */ /* 0x000fe40000000f00 */
[----:B------:R-:W-:Y:S02]  /*1ba60*/  IADD3.X R19, PT, PT, R21, R5, RZ, P3, !PT ;  /* 0x0000000515137210 */ /* 0x000fe40001ffe4ff */
[----:B------:R-:W-:Y:S02]  /*1ba70*/  @!P0 MOV R11, R230 ;  /* 0x000000e6000b8202 */ /* 0x000fe40000000f00 */
[----:B------:R-:W-:-:S03]  /*1ba80*/  IADD3 R16, P3, PT, R18, R4, RZ ;  /* 0x0000000412107210 */ /* 0x000fc60007f7e0ff */
[----:B------:R-:W-:Y:S01]  /*1ba90*/  @!PT LDS RZ, [RZ] ;  /* 0x00000000fffff984 */ /* 0x000fe20000000800 */
[----:B------:R-:W-:Y:S01]  /*1baa0*/  @!PT LDS RZ, [RZ] ;  /* 0x00000000fffff984 */ /* 0x000fe20000000800 */
[----:B------:R-:W-:Y:S01]  /*1bab0*/  @!PT LDS RZ, [RZ] ;  /* 0x00000000fffff984 */ /* 0x000fe20000000800 */
[----:B------:R1:W-:Y:S01]  /*1bac0*/  @!P0 LDGSTS.E.BYPASS.LTC128B.128 [R46+0xa000], desc[UR4][R10.64] ;  /* 0x0a0000000a2e8fae */ /* 0x0003e2000b981a04 */
[----:B------:R-:W-:-:S03]  /*1bad0*/  IADD3.X R17, PT, PT, R19, R5, RZ, P3, !PT ;  /* 0x0000000513117210 */ /* 0x000fc60001ffe4ff */
        /* <DEDUP_REMOVED lines=23> */
[----:B------:R-:W-:Y:S01]  /*1bc50*/  @P0 STS.128 [R46+0xc000], RZ ;  /* 0x00c000ff2e000388 */ /* 0x000fe20000000c00 */
[----:B------:R-:W-:-:S03]  /*1bc60*/  IADD3.X R15, PT, PT, R11, R5, RZ, P3, !PT ;  /* 0x000000050b0f7210 */ /* 0x000fc60001ffe4ff */
        /* <DEDUP_REMOVED lines=10> */
[----:B------:R3:W-:Y:S01]  /*1bd10*/  @!P0 LDGSTS.E.BYPASS.LTC128B.128 [R46+0xd000], desc[UR4][R16.64] ;  /* 0x0d000000102e8fae */ /* 0x0007e2000b981a04 */
[----:B----4-:R-:W-:-:S03]  /*1bd20*/  IADD3 R6, P3, PT, R12, R4, RZ ;  /* 0x000000040c067210 */ /* 0x010fc60007f7e0ff */
[----:B------:R-:W-:Y:S01]  /*1bd30*/  @P0 STS.128 [R46+0xd000], RZ ;  /* 0x00d000ff2e000388 */ /* 0x000fe20000000c00 */
[----:B------:R-:W-:-:S03]  /*1bd40*/  IADD3.X R7, PT, PT, R13, R5, RZ, P3, !PT ;  /* 0x000000050d077210 */ /* 0x000fc60001ffe4ff */
        /* <DEDUP_REMOVED lines=10> */
[----:B------:R-:W-:Y:S01]  /*1bdf0*/  @!P0 LDGSTS.E.BYPASS.LTC128B.128 [R46+0xe000], desc[UR4][R14.64] ;  /* 0x0e0000000e2e8fae */ /* 0x000fe2000b981a04 */
        /* <DEDUP_REMOVED lines=16> */
[----:B------:R-:W-:-:S03]  /*1bf00*/  @!P0 IADD3 R4, P3, PT, R10, R4, RZ ;  /* 0x000000040a048210 */ /* 0x000fc60007f7e0ff */
[----:B------:R-:W-:Y:S01]  /*1bf10*/  @!PT LDS RZ, [RZ] ;  /* 0x00000000fffff984 */ /* 0x000fe20000000800 */
[----:B------:R-:W-:Y:S01]  /*1bf20*/  @!PT LDS RZ, [RZ] ;  /* 0x00000000fffff984 */ /* 0x000fe20000000800 */
[----:B------:R-:W-:Y:S01]  /*1bf30*/  @!PT LDS RZ, [RZ] ;  /* 0x00000000fffff984 */ /* 0x000fe20000000800 */
[----:B------:R-:W-:Y:S01]  /*1bf40*/  @!P0 LDGSTS.E.BYPASS.LTC128B.128 [R46+0xf800], desc[UR4][R20.64] ;  /* 0x0f800000142e8fae */ /* 0x000fe2000b981a04 */
[----:B------:R-:W-:-:S03]  /*1bf50*/  IADD3.X R11, PT, PT, R17, R5, RZ, P4, !PT ;  /* 0x00000005110b7210 */ /* 0x000fc600027fe4ff */
[----:B------:R-:W-:Y:S01]  /*1bf60*/  @P0 STS.128 [R46+0xf800], RZ ;  /* 0x00f800ff2e000388 */ /* 0x000fe20000000c00 */
[----:B------:R-:W-:-:S03]  /*1bf70*/  @!P0 IADD3.X R5, PT, PT, R11, R5, RZ, P3, !PT ;  /* 0x000000050b058210 */ /* 0x000fc60001ffe4ff */
        /* <DEDUP_REMOVED lines=20> */
[----:B------:R-:W-:Y:S04]  /*1c0c0*/  LDSM.16.M88.4 R28, [R192+0x2000] ;  /* 0x00200000c01c783b */ /* 0x000fe80000000200 */
[----:B-1----:R-:W-:Y:S04]  /*1c0d0*/  LDSM.16.M88.4 R12, [R190] ;  /* 0x00000000be0c783b */ /* 0x002fe80000000200 */
[----:B------:R-:W-:Y:S04]  /*1c0e0*/  LDSM.16.M88.4 R40, [R166+0x2000] ;  /* 0x00200000a628783b */ /* 0x000fe80000000200 */
[----:B------:R-:W3:Y:S01]  /*1c0f0*/  LD.E R10, desc[UR4][R164.64+0x18c] ;  /* 0x00018c04a40a7980 */ /* 0x000ee2000c101900 */
[----:B------:R-:W-:Y:S03]  /*1c100*/  BSSY.RECONVERGENT B1, `(.L_x_2949) ;  /* 0x0000295000017945 */ /* 0x000fe60003800200 */
[----:B------:R-:W-:Y:S04]  /*1c110*/  LDSM.16.M88.4 R48, [R192+0x2800] ;  /* 0x00280000c030783b */ /* 0x000fe80000000200 */
[----:B--2---:R-:W1:Y:S04]  /*1c120*/  LDSM.16.M88.4 R4, [R193] ;  /* 0x00000000c104783b */ /* 0x004e680000000200 */
[----:B------:R-:W-:Y:S04]  /*1c130*/  LDSM.16.M88.4 R16, [R189] ;  /* 0x00000000bd10783b */ /* 0x000fe80000000200 */
[----:B------:R-:W-:Y:S04]  /*1c140*/  LDSM.16.M88.4 R64, [R9+0x2000] ;  /* 0x002000000940783b */ /* 0x000fe80000000200 */
[----:B------:R-:W2:Y:S04]  /*1c150*/  LDSM.16.M88.4 R20, [R166+0x2800] ;  /* 0x00280000a614783b */ /* 0x000ea80000000200 */
[----:B------:R-:W-:Y:S04]  /*1c160*/  LDSM.16.M88.4 R24, [R188] ;  /* 0x00000000bc18783b */ /* 0x000fe80000000200 */
[----:B------:R-:W-:Y:S04]  /*1c170*/  LDSM.16.M88.4 R56, [R8+0x2000] ;  /* 0x002000000838783b */ /* 0x000fe80000000200 */
[----:B------:R-:W4:Y:S04]  /*1c180*/  LDSM.16.M88.4 R68, [R9+0x2800] ;  /* 0x002800000944783b */ /* 0x000f280000000200 */
[----:B------:R-:W-:Y:S04]  /*1c190*/  LDSM.16.M88.4 R52, [R192+0x3000] ;  /* 0x00300000c034783b */ /* 0x000fe80000000200 */
[----:B------:R-:W-:Y:S04]  /*1c1a0*/  LDSM.16.M88.4 R72, [R9+0x3000] ;  /* 0x003000000948783b */ /* 0x000fe80000000200 */
[----:B------:R-:W0:Y:S01]  /*1c1b0*/  LDGDEPBAR ;  /* 0x00000000000079af */ /* 0x000e220000000000 */
[C---:B-1----:R-:W-:Y:S08]  /*1c1c0*/  HMMA.16816.F32 R32, R4.reuse, R28, RZ ;  /* 0x0000001c0420723c */ /* 0x042ff000000018ff */
[C---:B------:R-:W-:Y:S08]  /*1c1d0*/  HMMA.16816.F32 R28, R4.reuse, R30, RZ ;  /* 0x0000001e041c723c */ /* 0x040ff000000018ff */
[----:B------:R-:W-:Y:S08]  /*1c1e0*/  HMMA.16816.F32 R36, R4, R48, RZ ;  /* 0x000000300424723c */ /* 0x000ff000000018ff */
[C---:B------:R-:W-:Y:S08]  /*1c1f0*/  HMMA.16816.F32 R32, R12.reuse, R40, R32 ;  /* 0x000000280c20723c */ /* 0x040ff00000001820 */
[C---:B------:R-:W-:Y:S01]  /*1c200*/  HMMA.16816.F32 R28, R12.reuse, R42, R28 ;  /* 0x0000002a0c1c723c */ /* 0x040fe2000000181c */
[----:B------:R-:W-:Y:S07]  /*1c210*/  LDSM.16.M88.4 R40, [R166+0x3000] ;  /* 0x00300000a628783b */ /* 0x000fee0000000200 */
[----:B--2---:R-:W-:Y:S08]  /*1c220*/  HMMA.16816.F32 R36, R12, R20, R36 ;  /* 0x000000140c24723c */ /* 0x004ff00000001824 */
[C---:B------:R-:W-:Y:S08]  /*1c230*/  HMMA.16816.F32 R32, R16.reuse, R64, R32 ;  /* 0x000000401020723c */ /* 0x040ff00000001820 */
[C---:B------:R-:W-:Y:S01]  /*1c240*/  HMMA.16816.F32 R28, R16.reuse, R66, R28 ;  /* 0x00000042101c723c */ /* 0x040fe2000000181c */
[----:B------:R-:W1:Y:S07]  /*1c250*/  LDSM.16.M88.4 R64, [R8+0x2800] ;  /* 0x002800000840783b */ /* 0x000e6e0000000200 */
[----:B----4-:R-:W-:Y:S08]  /*1c260*/  HMMA.16816.F32 R36, R16, R68, R36 ;  /* 0x000000441024723c */ /* 0x010ff00000001824 */
[----:B------:R-:W-:Y:S08]  /*1c270*/  HMMA.16816.F32 R32, R24, R56, R32 ;  /* 0x000000381820723c */ /* 0x000ff00000001820 */
[----:B------:R-:W-:Y:S08]  /*1c280*/  HMMA.16816.F32 R48, R4, R50, RZ ;  /* 0x000000320430723c */ /* 0x000ff000000018ff */
[C---:B------:R-:W-:Y:S01]  /*1c290*/  HMMA.16816.F32 R28, R24.reuse, R58, R28 ;  /* 0x0000003a181c723c */ /* 0x040fe2000000181c */
[----:B------:R-:W2:Y:S07]  /*1c2a0*/  LDSM.16.M88.4 R56, [R192+0x3800] ;  /* 0x00380000c038783b */ /* 0x000eae0000000200 */
[----:B-1----:R-:W-:Y:S08]  /*1c2b0*/  HMMA.16816.F32 R36, R24, R64, R36 ;  /* 0x000000401824723c */ /* 0x002ff00000001824 */
[----:B------:R-:W-:Y:S08]  /*1c2c0*/  HMMA.16816.F32 R48, R12, R22, R48 ;  /* 0x000000160c30723c */ /* 0x000ff00000001830 */
[----:B------:R-:W-:-:S12]  /*1c2d0*/  HMMA.16816.F32 R20, R4, R52, RZ ;  /* 0x000000340414723c */ /* 0x000fd800000018ff */
[----:B------:R-:W-:Y:S01]  /*1c2e0*/  HMMA.16816.F32 R48, R16, R70, R48 ;  /* 0x000000461030723c */ /* 0x000fe20000001830 */
[----:B------:R-:W-:Y:S07]  /*1c2f0*/  LDSM.16.M88.4 R68, [R9+0x3800] ;  /* 0x003800000944783b */ /* 0x000fee0000000200 */
[----:B------:R-:W-:-:S12]  /*1c300*/  HMMA.16816.F32 R20, R12, R40, R20 ;  /* 0x000000280c14723c */ /* 0x000fd80000001814 */
[----:B------:R-:W-:Y:S01]  /*1c310*/  HMMA.16816.F32 R48, R24, R66, R48 ;  /* 0x000000421830723c */ /* 0x000fe20000001830 */
[----:B------:R-:W-:Y:S07]  /*1c320*/  LDSM.16.M88.4 R64, [R192+0x4000] ;  /* 0x00400000c040783b */ /* 0x000fee0000000200 */
[----:B------:R-:W-:Y:S01]  /*1c330*/  HMMA.16816.F32 R20, R16, R72, R20 ;  /* 0x000000481014723c */ /* 0x000fe20000001814 */
[-C--:B---3--:R-:W-:Y:S01]  /*1c340*/  FMUL.FTZ R32, R32, R10.reuse ;  /* 0x0000000a20207220 */ /* 0x088fe20000410000 */
[-C--:B------:R-:W-:Y:S01]  /*1c350*/  FMUL.FTZ R33, R33, R10.reuse ;  /* 0x0000000a21217220 */ /* 0x080fe20000410000 */
[-C--:B------:R-:W-:Y:S01]  /*1c360*/  FMUL.FTZ R34, R34, R10.reuse ;  /* 0x0000000a22227220 */ /* 0x080fe20000410000 */
[-C--:B------:R-:W-:Y:S01]  /*1c370*/  FMUL.FTZ R35, R35, R10.reuse ;  /* 0x0000000a23237220 */ /* 0x080fe20000410000 */
[----:B------:R-:W1:Y:S01]  /*1c380*/  MUFU.TANH R96, R32 ;  /* 0x0000002000607308 */ /* 0x000e620000002400 */
[-C--:B------:R-:W-:Y:S01]  /*1c390*/  FMUL.FTZ R28, R28, R10.reuse ;  /* 0x0000000a1c1c7220 */ /* 0x080fe20000410000 */
[-C--:B------:R-:W-:Y:S01]  /*1c3a0*/  FMUL.FTZ R29, R29, R10.reuse ;  /* 0x0000000a1d1d7220 */ /* 0x080fe20000410000 */
[-C--:B------:R-:W-:Y:S01]  /*1c3b0*/  FMUL.FTZ R30, R30, R10.reuse ;  /* 0x0000000a1e1e7220 */ /* 0x080fe20000410000 */
[-C--:B------:R-:W-:Y:S01]  /*1c3c0*/  FMUL.FTZ R31, R31, R10.reuse ;  /* 0x0000000a1f1f7220 */ /* 0x080fe20000410000 */
[-C--:B------:R-:W-:Y:S01]  /*1c3d0*/  FMUL.FTZ R36, R36, R10.reuse ;  /* 0x0000000a24247220 */ /* 0x080fe20000410000 */
[-C--:B------:R-:W-:Y:S01]  /*1c3e0*/  FMUL.FTZ R37, R37, R10.reuse ;  /* 0x0000000a25257220 */ /* 0x080fe20000410000 */
[-C--:B------:R-:W-:Y:S01]  /*1c3f0*/  FMUL.FTZ R38, R38, R10.reuse ;  /* 0x0000000a26267220 */ /* 0x080fe20000410000 */
[----:B------:R-:W3:Y:S01]  /*1c400*/  MUFU.TANH R95, R33 ;  /* 0x00000021005f7308 */ /* 0x000ee20000002400 */
[-C--:B------:R-:W-:Y:S01]  /*1c410*/  FMUL.FTZ R39, R39, R10.reuse ;  /* 0x0000000a27277220 */ /* 0x080fe20000410000 */
[-C--:B------:R-:W-:Y:S01]  /*1c420*/  FMUL.FTZ R48, R48, R10.reuse ;  /* 0x0000000a30307220 */ /* 0x080fe20000410000 */
[-C--:B------:R-:W-:Y:S01]  /*1c430*/  FMUL.FTZ R49, R49, R10.reuse ;  /* 0x0000000a31317220 */ /* 0x080fe20000410000 */
[-C--:B------:R-:W-:Y:S01]  /*1c440*/  FMUL.FTZ R50, R50, R10.reuse ;  /* 0x0000000a32327220 */ /* 0x080fe20000410000 */
[----:B------:R-:W-:-:S03]  /*1c450*/  FMUL.FTZ R51, R51, R10 ;  /* 0x0000000a33337220 */ /* 0x000fc60000410000 */
[----:B------:R-:W4:Y:S08]  /*1c460*/  MUFU.TANH R94, R34 ;  /* 0x00000022005e7308 */ /* 0x000f300000002400 */
[----:B------:R5:W1:Y:S08]  /*1c470*/  MUFU.TANH R93, R35 ;  /* 0x00000023005d7308 */ /* 0x000a700000002400 */
[----:B------:R-:W1:Y:S08]  /*1c480*/  MUFU.TANH R92, R28 ;  /* 0x0000001c005c7308 */ /* 0x000e700000002400 */
[----:B------:R-:W1:Y:S01]  /*1c490*/  MUFU.TANH R91, R29 ;  /* 0x0000001d005b7308 */ /* 0x000e620000002400 */
[----:B-----5:R-:W-:Y:S01]  /*1c4a0*/  HMMA.16816.F32 R32, R4, R54, RZ ;  /* 0x000000360420723c */ /* 0x020fe200000018ff */
[----:B------:R-:W5:Y:S06]  /*1c4b0*/  LDSM.16.M88.4 R52, [R166+0x3800] ;  /* 0x00380000a634783b */ /* 0x000f6c0000000200 */
[----:B------:R-:W1:Y:S08]  /*1c4c0*/  MUFU.TANH R90, R30 ;  /* 0x0000001e005a7308 */ /* 0x000e700000002400 */
[----:B------:R2:W1:Y:S05]  /*1c4d0*/  MUFU.TANH R89, R31 ;  /* 0x0000001f00597308 */ /* 0x00046a0000002400 */
[----:B------:R-:W-:Y:S01]  /*1c4e0*/  HMMA.16816.F32 R32, R12, R42, R32 ;  /* 0x0000002a0c20723c */ /* 0x000fe20000001820 */
[----:B------:R-:W3:Y:S02]  /*1c4f0*/  LDSM.16.M88.4 R40, [R8+0x3000] ;  /* 0x003000000828783b */ /* 0x000ee40000000200 */
[----:B------:R-:W1:Y:S08]  /*1c500*/  MUFU.TANH R88, R36 ;  /* 0x0000002400587308 */ /* 0x000e700000002400 */
[----:B------:R-:W1:Y:S01]  /*1c510*/  MUFU.TANH R87, R37 ;  /* 0x0000002500577308 */ /* 0x000e620000002400 */
[----:B--2---:R-:W-:Y:S07]  /*1c520*/  HMMA.16816.F32 R28, R4, R56, RZ ;  /* 0x00000038041c723c */ /* 0x004fee00000018ff */
[----:B------:R-:W2:Y:S01]  /*1c530*/  MUFU.TANH R86, R38 ;  /* 0x0000002600567308 */ /* 0x000ea20000002400 */
[----:B------:R-:W-:Y:S01]  /*1c540*/  HMMA.16816.F32 R32, R16, R74, R32 ;  /* 0x0000004a1020723c */ /* 0x000fe20000001820 */
[----:B------:R-:W-:Y:S06]  /*1c550*/  LDSM.16.M88.4 R72, [R9+0x4000] ;  /* 0x004000000948783b */ /* 0x000fec0000000200 */
[----:B------:R4:W1:Y:S05]  /*1c560*/  MUFU.TANH R85, R39 ;  /* 0x0000002700557308 */ /* 0x00086a0000002400 */
[----:B-----5:R-:W-:Y:S03]  /*1c570*/  HMMA.16816.F32 R28, R12, R52, R28 ;  /* 0x000000340c1c723c */ /* 0x020fe6000000181c */
[----:B------:R-:W1:Y:S05]  /*1c580*/  MUFU.TANH R84, R48 ;  /* 0x0000003000547308 */ /* 0x000e6a0000002400 */
[----:B---3--:R-:W-:Y:S03]  /*1c590*/  HMMA.16816.F32 R20, R24, R40, R20 ;  /* 0x000000281814723c */ /* 0x008fe60000001814 */
[----:B------:R-:W3:Y:S05]  /*1c5a0*/  MUFU.TANH R83, R49 ;  /* 0x0000003100537308 */ /* 0x000eea0000002400 */
[----:B----4-:R-:W-:Y:S01]  /*1c5b0*/  HMMA.16816.F32 R36, R4, R58, RZ ;  /* 0x0000003a0424723c */ /* 0x010fe200000018ff */
[----:B------:R-:W4:Y:S02]  /*1c5c0*/  LDSM.16.M88.4 R56, [R166+0x4000] ;  /* 0x00400000a638783b */ /* 0x000f240000000200 */
[----:B------:R-:W1:Y:S05]  /*1c5d0*/  MUFU.TANH R82, R50 ;  /* 0x0000003200527308 */ /* 0x000e6a0000002400 */
[----:B------:R-:W-:Y:S03]  /*1c5e0*/  HMMA.16816.F32 R28, R16, R68, R28 ;  /* 0x00000044101c723c */ /* 0x000fe6000000181c */
[----:B------:R5:W1:Y:S01]  /*1c5f0*/  MUFU.TANH R81, R51 ;  /* 0x0000003300517308 */ /* 0x000a620000002400 */
[-C--:B------:R-:W-:Y:S01]  /*1c600*/  FMUL.FTZ R20, R20, R10.reuse ;  /* 0x0000000a14147220 */ /* 0x080fe20000410000 */
[-C--:B------:R-:W-:Y:S01]  /*1c610*/  FMUL.FTZ R21, R21, R10.reuse ;  /* 0x0000000a15157220 */ /* 0x080fe20000410000 */
[-C--:B------:R-:W-:Y:S01]  /*1c620*/  FMUL.FTZ R22, R22, R10.reuse ;  /* 0x0000000a16167220 */ /* 0x080fe20000410000 */
[-C--:B------:R-:W-:Y:S01]  /*1c630*/  FMUL.FTZ R23, R23, R10.reuse ;  /* 0x0000000a17177220 */ /* 0x080fe20000410000 */
[----:B------:R-:W-:Y:S01]  /*1c640*/  HMMA.16816.F32 R32, R24, R42, R32 ;  /* 0x0000002a1820723c */ /* 0x000fe20000001820 */
[----:B------:R-:W-:Y:S02]  /*1c650*/  LDSM.16.M88.4 R40, [R192+0x4800] ;  /* 0x00480000c028783b */ /* 0x000fe40000000200 */
[----:B------:R-:W1:Y:S05]  /*1c660*/  MUFU.TANH R80, R20 ;  /* 0x0000001400507308 */ /* 0x000e6a0000002400 */
[----:B------:R-:W-:Y:S01]  /*1c670*/  HMMA.16816.F32 R36, R12, R54, R36 ;  /* 0x000000360c24723c */ /* 0x000fe20000001824 */
[----:B------:R-:W2:Y:S02]  /*1c680*/  LDSM.16.M88.4 R52, [R8+0x3800] ;  /* 0x003800000834783b */ /* 0x000ea40000000200 */
[----:B------:R-:W1:Y:S05]  /*1c690*/  MUFU.TANH R79, R21 ;  /* 0x00000015004f7308 */ /* 0x000e6a0000002400 */
[----:B-----5:R-:W-:Y:S03]  /*1c6a0*/  HMMA.16816.F32 R48, R4, R64, RZ ;  /* 0x000000400430723c */ /* 0x020fe600000018ff */
[----:B------:R-:W1:Y:S01]  /*1c6b0*/  MUFU.TANH R78, R22 ;  /* 0x00000016004e7308 */ /* 0x000e620000002400 */
[-C--:B------:R-:W-:Y:S01]  /*1c6c0*/  FMUL.FTZ R32, R32, R10.reuse ;  /* 0x0000000a20207220 */ /* 0x080fe20000410000 */
[-C--:B------:R-:W-:Y:S01]  /*1c6d0*/  FMUL.FTZ R33, R33, R10.reuse ;  /* 0x0000000a21217220 */ /* 0x080fe20000410000 */
[-C--:B------:R-:W-:Y:S01]  /*1c6e0*/  FMUL.FTZ R34, R34, R10.reuse ;  /* 0x0000000a22227220 */ /* 0x080fe20000410000 */
[----:B------:R-:W-:-:S04]  /*1c6f0*/  FMUL.FTZ R35, R35, R10 ;  /* 0x0000000a23237220 */ /* 0x000fc80000410000 */
[----:B------:R5:W1:Y:S01]  /*1c700*/  MUFU.TANH R77, R23 ;  /* 0x00000017004d7308 */ /* 0x000a620000002400 */
[----:B------:R-:W-:Y:S01]  /*1c710*/  HMMA.16816.F32 R36, R16, R70, R36 ;  /* 0x000000461024723c */ /* 0x000fe20000001824 */
[----:B------:R-:W-:Y:S06]  /*1c720*/  LDSM.16.M88.4 R68, [R9+0x4800] ;  /* 0x004800000944783b */ /* 0x000fec0000000200 */
[----:B------:R-:W1:Y:S01]  /*1c730*/  MUFU.TANH R76, R32 ;  /* 0x00000020004c7308 */ /* 0x000e620000002400 */
[----:B----4-:R-:W-:Y:S07]  /*1c740*/  HMMA.16816.F32 R48, R12, R56, R48 ;  /* 0x000000380c30723c */ /* 0x010fee0000001830 */
[----:B------:R-:W4:Y:S01]  /*1c750*/  MUFU.TANH R63, R33 ;  /* 0x00000021003f7308 */ /* 0x000f220000002400 */
[----:B-----5:R-:W-:Y:S01]  /*1c760*/  HMMA.16816.F32 R20, R4, R66, RZ ;  /* 0x000000420414723c */ /* 0x020fe200000018ff */
[----:B------:R-:W5:Y:S06]  /*1c770*/  LDSM.16.M88.4 R64, [R166+0x4800] ;  /* 0x00480000a640783b */ /* 0x000f6c0000000200 */
[----:B------:R-:W1:Y:S01]  /*1c780*/  MUFU.TANH R60, R34 ;  /* 0x00000022003c7308 */ /* 0x000e620000002400 */
[C---:B--2---:R-:W-:Y:S07]  /*1c790*/  HMMA.16816.F32 R28, R24.reuse, R52, R28 ;  /* 0x00000034181c723c */ /* 0x044fee000000181c */
[----:B------:R2:W1:Y:S01]  /*1c7a0*/  MUFU.TANH R47, R35 ;  /* 0x00000023002f7308 */ /* 0x0004620000002400 */
[----:B------:R-:W-:Y:S01]  /*1c7b0*/  HMMA.16816.F32 R36, R24, R54, R36 ;  /* 0x000000361824723c */ /* 0x000fe20000001824 */
[----:B------:R-:W-:Y:S07]  /*1c7c0*/  LDSM.16.M88.4 R52, [R192+0x5000] ;  /* 0x00500000c034783b */ /* 0x000fee0000000200 */
[----:B------:R-:W-:Y:S01]  /*1c7d0*/  HMMA.16816.F32 R20, R12, R58, R20 ;  /* 0x0000003a0c14723c */ /* 0x000fe20000001814 */
[----:B------:R-:W3:Y:S02]  /*1c7e0*/  LDSM.16.M88.4 R56, [R8+0x4000] ;  /* 0x004000000838783b */ /* 0x000ee40000000200 */
[-C--:B------:R-:W-:Y:S01]  /*1c7f0*/  FMUL.FTZ R28, R28, R10.reuse ;  /* 0x0000000a1c1c7220 */ /* 0x080fe20000410000 */
[-C--:B------:R-:W-:Y:S01]  /*1c800*/  FMUL.FTZ R29, R29, R10.reuse ;  /* 0x0000000a1d1d7220 */ /* 0x080fe20000410000 */
[-C--:B------:R-:W-:Y:S01]  /*1c810*/  FMUL.FTZ R31, R31, R10.reuse ;  /* 0x0000000a1f1f7220 */ /* 0x080fe20000410000 */
[-C--:B------:R-:W-:Y:S01]  /*1c820*/  FMUL.FTZ R11, R30, R10.reuse ;  /* 0x0000000a1e0b7220 */ /* 0x080fe20000410000 */
[----:B------:R-:W1:Y:S01]  /*1c830*/  MUFU.TANH R46, R28 ;  /* 0x0000001c002e7308 */ /* 0x000e620000002400 */
[----:B--2---:R-:W-:Y:S03]  /*1c840*/  HMMA.16816.F32 R32, R4, R40, RZ ;  /* 0x000000280420723c */ /* 0x004fe600000018ff */
[-C--:B------:R-:W-:Y:S01]  /*1c850*/  FMUL.FTZ R36, R36, R10.reuse ;  /* 0x0000000a24247220 */ /* 0x080fe20000410000 */
[-C--:B------:R-:W-:Y:S01]  /*1c860*/  FMUL.FTZ R37, R37, R10.reuse ;  /* 0x0000000a25257220 */ /* 0x080fe20000410000 */
[-C--:B------:R-:W-:Y:S01]  /*1c870*/  FMUL.FTZ R38, R38, R10.reuse ;  /* 0x0000000a26267220 */ /* 0x080fe20000410000 */
[-C--:B------:R-:W-:Y:S01]  /*1c880*/  FMUL.FTZ R39, R39, R10.reuse ;  /* 0x0000000a27277220 */ /* 0x080fe20000410000 */
[----:B------:R-:W2:Y:S01]  /*1c890*/  MUFU.TANH R44, R29 ;  /* 0x0000001d002c7308 */ /* 0x000ea20000002400 */
[C---:B------:R-:W-:Y:S07]  /*1c8a0*/  HMMA.16816.F32 R48, R16.reuse, R72, R48 ;  /* 0x000000481030723c */ /* 0x040fee0000001830 */
[----:B------:R4:W1:Y:S01]  /*1c8b0*/  MUFU.TANH R97, R31 ;  /* 0x0000001f00617308 */ /* 0x0008620000002400 */
[----:B------:R-:W-:Y:S01]  /*1c8c0*/  HMMA.16816.F32 R20, R16, R74, R20 ;  /* 0x0000004a1014723c */ /* 0x000fe20000001814 */
[----:B------:R-:W-:Y:S06]  /*1c8d0*/  LDSM.16.M88.4 R72, [R9+0x5000] ;  /* 0x005000000948783b */ /* 0x000fec0000000200 */
[----:B------:R-:W1:Y:S01]  /*1c8e0*/  MUFU.TANH R98, R36 ;  /* 0x0000002400627308 */ /* 0x000e620000002400 */
[----:B-----5:R-:W-:Y:S07]  /*1c8f0*/  HMMA.16816.F32 R32, R12, R64, R32 ;  /* 0x000000400c20723c */ /* 0x020fee0000001820 */
[----:B------:R-:W1:Y:S01]  /*1c900*/  MUFU.TANH R99, R37 ;  /* 0x0000002500637308 */ /* 0x000e620000002400 */
[----:B----4-:R-:W-:Y:S01]  /*1c910*/  HMMA.16816.F32 R28, R4, R42, RZ ;  /* 0x0000002a041c723c */ /* 0x010fe200000018ff */
[----:B------:R-:W4:Y:S06]  /*1c920*/  LDSM.16.M88.4 R40, [R166+0x5000] ;  /* 0x00500000a628783b */ /* 0x000f2c0000000200 */
[----:B------:R-:W1:Y:S01]  /*1c930*/  MUFU.TANH R100, R38 ;  /* 0x0000002600647308 */ /* 0x000e620000002400 */
[----:B---3--:R-:W-:Y:S07]  /*1c940*/  HMMA.16816.F32 R48, R24, R56, R48 ;  /* 0x000000381830723c */ /* 0x008fee0000001830 */
[----:B------:R3:W1:Y:S01]  /*1c950*/  MUFU.TANH R101, R39 ;  /* 0x0000002700657308 */ /* 0x0006620000002400 */
[----:B------:R-:W-:Y:S07]  /*1c960*/  HMMA.16816.F32 R32, R16, R68, R32 ;  /* 0x000000441020723c */ /* 0x000fee0000001820 */
[----:B------:R-:W1:Y:S01]  /*1c970*/  MUFU.TANH R11, R11 ;  /* 0x0000000b000b7308 */ /* 0x000e620000002400 */
[----:B------:R-:W-:Y:S01]  /*1c980*/  HMMA.16816.F32 R28, R12, R66, R28 ;  /* 0x000000420c1c723c */ /* 0x000fe2000000181c */
[----:B------:R-:W5:Y:S02]  /*1c990*/  LDSM.16.M88.4 R64, [R8+0x4800] ;  /* 0x004800000840783b */ /* 0x000f640000000200 */
[-C--:B------:R-:W-:Y:S01]  /*1c9a0*/  FMUL.FTZ R48, R48, R10.reuse ;  /* 0x0000000a30307220 */ /* 0x080fe20000410000 */
[-C--:B------:R-:W-:Y:S01]  /*1c9b0*/  FMUL.FTZ R49, R49, R10.reuse ;  /* 0x0000000a31317220 */ /* 0x080fe20000410000 */
[-C--:B------:R-:W-:Y:S01]  /*1c9c0*/  FMUL.FTZ R50, R50, R10.reuse ;  /* 0x0000000a32327220 */ /* 0x080fe20000410000 */
[-C--:B------:R-:W-:Y:S01]  /*1c9d0*/  FMUL.FTZ R51, R51, R10.reuse ;  /* 0x0000000a33337220 */ /* 0x080fe20000410000 */
[----:B------:R-:W1:Y:S01]  /*1c9e0*/  MUFU.TANH R106, R48 ;  /* 0x00000030006a7308 */ /* 0x000e620000002400 */
[C---:B---3--:R-:W-:Y:S07]  /*1c9f0*/  HMMA.16816.F32 R36, R4.reuse, R52, RZ ;  /* 0x000000340424723c */ /* 0x048fee00000018ff */
[----:B------:R-:W3:Y:S01]  /*1ca00*/  MUFU.TANH R107, R49 ;  /* 0x00000031006b7308 */ /* 0x000ee20000002400 */
[----:B------:R-:W-:Y:S07]  /*1ca10*/  HMMA.16816.F32 R52, R4, R54, RZ ;  /* 0x000000360434723c */ /* 0x000fee00000018ff */
[----:B------:R-:W1:Y:S01]  /*1ca20*/  MUFU.TANH R102, R50 ;  /* 0x0000003200667308 */ /* 0x000e620000002400 */
[----:B------:R-:W-:Y:S01]  /*1ca30*/  HMMA.16816.F32 R20, R24, R58, R20 ;  /* 0x0000003a1814723c */ /* 0x000fe20000001814 */
[----:B------:R-:W2:Y:S06]  /*1ca40*/  LDSM.16.M88.4 R56, [R192+0x5800] ;  /* 0x00580000c038783b */ /* 0x000eac0000000200 */
[----:B------:R3:W1:Y:S01]  /*1ca50*/  MUFU.TANH R103, R51 ;  /* 0x0000003300677308 */ /* 0x0006620000002400 */
[C---:B----4-:R-:W-:Y:S08]  /*1ca60*/  HMMA.16816.F32 R36, R12.reuse, R40, R36 ;  /* 0x000000280c24723c */ /* 0x050ff00000001824 */
[----:B------:R-:W-:Y:S01]  /*1ca70*/  HMMA.16816.F32 R52, R12, R42, R52 ;  /* 0x0000002a0c34723c */ /* 0x000fe20000001834 */
[----:B------:R-:W4:Y:S02]  /*1ca80*/  LDSM.16.M88.4 R40, [R8+0x5000] ;  /* 0x005000000828783b */ /* 0x000f240000000200 */
[-C--:B------:R-:W-:Y:S01]  /*1ca90*/  FMUL.FTZ R20, R20, R10.reuse ;  /* 0x0000000a14147220 */ /* 0x080fe20000410000 */
[-C--:B------:R-:W-:Y:S01]  /*1caa0*/  FMUL.FTZ R21, R21, R10.reuse ;  /* 0x0000000a15157220 */ /* 0x080fe20000410000 */
[-C--:B------:R-:W-:Y:S01]  /*1cab0*/  FMUL.FTZ R22, R22, R10.reuse ;  /* 0x0000000a16167220 */ /* 0x080fe20000410000 */
[-C--:B------:R-:W-:Y:S01]  /*1cac0*/  FMUL.FTZ R23, R23, R10.reuse ;  /* 0x0000000a17177220 */ /* 0x080fe20000410000 */
[----:B------:R-:W1:Y:S01]  /*1cad0*/  MUFU.TANH R110, R20 ;  /* 0x00000014006e7308 */ /* 0x000e620000002400 */
[----:B-----5:R-:W-:Y:S01]  /*1cae0*/  HMMA.16816.F32 R32, R24, R64, R32 ;  /* 0x000000401820723c */ /* 0x020fe20000001820 */
[----:B---3--:R-:W3:Y:S06]  /*1caf0*/  LDSM.16.M88.4 R48, [R166+0x5800] ;  /* 0x00580000a630783b */ /* 0x008eec0000000200 */
[----:B------:R-:W1:Y:S01]  /*1cb00*/  MUFU.TANH R111, R21 ;  /* 0x00000015006f7308 */ /* 0x000e620000002400 */
[C---:B------:R-:W-:Y:S01]  /*1cb10*/  HMMA.16816.F32 R28, R16.reuse, R70, R28 ;  /* 0x00000046101c723c */ /* 0x040fe2000000181c */
[----:B------:R-:W5:Y:S06]  /*1cb20*/  LDSM.16.M88.4 R68, [R9+0x5800] ;  /* 0x005800000944783b */ /* 0x000f6c0000000200 */
[----:B------:R-:W1:Y:S01]  /*1cb30*/  MUFU.TANH R104, R22 ;  /* 0x0000001600687308 */ /* 0x000e620000002400 */
[C---:B------:R-:W-:Y:S03]  /*1cb40*/  HMMA.16816.F32 R36, R16.reuse, R72, R36 ;  /* 0x000000481024723c */ /* 0x040fe60000001824 */
        /* <DEDUP_REMOVED lines=8> */
[----:B------:R-:W-:Y:S01]  /*1cbd0*/  HMMA.16816.F32 R28, R24, R66, R28 ;  /* 0x00000042181c723c */ /* 0x000fe2000000181c */
[----:B------:R-:W1:Y:S06]  /*1cbe0*/  LDSM.16.M88.4 R64, [R192+0x6000] ;  /* 0x00600000c040783b */ /* 0x000e6c0000000200 */
[----:B------:R-:W1:Y:S01]  /*1cbf0*/  MUFU.TANH R115, R33 ;  /* 0x0000002100737308 */ /* 0x000e620000002400 */
[----:B--2---:R-:W-:Y:S07]  /*1cc00*/  HMMA.16816.F32 R20, R4, R56, RZ ;  /* 0x000000380414723c */ /* 0x004fee00000018ff */
[----:B------:R-:W2:Y:S01]  /*1cc10*/  MUFU.TANH R108, R34 ;  /* 0x00000022006c7308 */ /* 0x000ea20000002400 */
[C---:B----4-:R-:W-:Y:S03]  /*1cc20*/  HMMA.16816.F32 R36, R24.reuse, R40, R36 ;  /* 0x000000281824723c */ /* 0x050fe60000001824 */
        /* <DEDUP_REMOVED lines=8> */
[----:B---3--:R-:W-:Y:S03]  /*1ccb0*/  HMMA.16816.F32 R20, R12, R48, R20 ;  /* 0x000000300c14723c */ /* 0x008fe60000001814 */
[-C--:B------:R-:W-:Y:S01]  /*1ccc0*/  FMUL.FTZ R36, R36, R10.reuse ;  /* 0x0000000a24247220 */ /* 0x080fe20000410000 */
[-C--:B------:R-:W-:Y:S01]  /*1ccd0*/  FMUL.FTZ R37, R37, R10.reuse ;  /* 0x0000000a25257220 */ /* 0x080fe20000410000 */
[-C--:B------:R-:W-:Y:S01]  /*1cce0*/  FMUL.FTZ R38, R38, R10.reuse ;  /* 0x0000000a26267220 */ /* 0x080fe20000410000 */
[-C--:B------:R-:W-:Y:S01]  /*1ccf0*/  FMUL.FTZ R39, R39, R10.reuse ;  /* 0x0000000a27277220 */ /* 0x080fe20000410000 */
[----:B------:R-:W3:Y:S01]  /*1cd00*/  MUFU.TANH R119, R29 ;  /* 0x0000001d00777308 */ /* 0x000ee20000002400 */
[----:B----4-:R-:W-:Y:S01]  /*1cd10*/  HMMA.16816.F32 R32, R4, R58, RZ ;  /* 0x0000003a0420723c */ /* 0x010fe200000018ff */
[----:B------:R-:W4:Y:S02]  /*1cd20*/  LDSM.16.M88.4 R56, [R166+0x6000] ;  /* 0x00600000a638783b */ /* 0x000f240000000200 */
[-C--:B------:R-:W-:Y:S01]  /*1cd30*/  FMUL.FTZ R52, R52, R10.reuse ;  /* 0x0000000a34347220 */ /* 0x080fe20000410000 */
[-C--:B------:R-:W-:Y:S01]  /*1cd40*/  FMUL.FTZ R53, R53, R10.reuse ;  /* 0x0000000a35357220 */ /* 0x080fe20000410000 */
[-C--:B------:R-:W-:Y:S01]  /*1cd50*/  FMUL.FTZ R54, R54, R10.reuse ;  /* 0x0000000a36367220 */ /* 0x080fe20000410000 */
[-C--:B------:R-:W-:Y:S01]  /*1cd60*/  FMUL.FTZ R55, R55, R10.reuse ;  /* 0x0000000a37377220 */ /* 0x080fe20000410000 */
[----:B------:R-:W1:Y:S05]  /*1cd70*/  MUFU.TANH R112, R30 ;  /* 0x0000001e00707308 */ /* 0x000e6a0000002400 */
[----:B-----5:R-:W-:Y:S03]  /*1cd80*/  HMMA.16816.F32 R20, R16, R68, R20 ;  /* 0x000000441014723c */ /* 0x020fe60000001814 */
[----:B------:R1:W1:Y:S05]  /*1cd90*/  MUFU.TANH R113, R31 ;  /* 0x0000001f00717308 */ /* 0x00026a0000002400 */
[----:B------:R-:W-:Y:S01]  /*1cda0*/  HMMA.16816.F32 R32, R12, R50, R32 ;  /* 0x000000320c20723c */ /* 0x000fe20000001820 */
[----:B------:R-:W5:Y:S02]  /*1cdb0*/  LDSM.16.M88.4 R48, [R8+0x5800] ;  /* 0x005800000830783b */ /* 0x000f640000000200 */
[----:B------:R-:W2:Y:S08]  /*1cdc0*/  MUFU.TANH R122, R36 ;  /* 0x00000024007a7308 */ /* 0x000eb00000002400 */
[----:B------:R-:W2:Y:S01]  /*1cdd0*/  MUFU.TANH R123, R37 ;  /* 0x00000025007b7308 */ /* 0x000ea20000002400 */
[----:B-1----:R-:W-:Y:S07]  /*1cde0*/  HMMA.16816.F32 R28, R4, R64, RZ ;  /* 0x00000040041c723c */ /* 0x002fee00000018ff */
[----:B------:R-:W1:Y:S01]  /*1cdf0*/  MUFU.TANH R116, R38 ;  /* 0x0000002600747308 */ /* 0x000e620000002400 */
[----:B------:R-:W-:Y:S01]  /*1ce00*/  HMMA.16816.F32 R32, R16, R70, R32 ;  /* 0x000000461020723c */ /* 0x000fe20000001820 */
[----:B------:R-:W-:Y:S06]  /*1ce10*/  LDSM.16.M88.4 R68, [R9+0x6800] ;  /* 0x006800000944783b */ /* 0x000fec0000000200 */
[----:B------:R3:W1:Y:S05]  /*1ce20*/  MUFU.TANH R117, R39 ;  /* 0x0000002700757308 */ /* 0x00066a0000002400 */
[----:B----4-:R-:W-:Y:S03]  /*1ce30*/  HMMA.16816.F32 R28, R12, R56, R28 ;  /* 0x000000380c1c723c */ /* 0x010fe6000000181c */
[----:B------:R-:W4:Y:S05]  /*1ce40*/  MUFU.TANH R126, R52 ;  /* 0x00000034007e7308 */ /* 0x000f2a0000002400 */
[----:B-----5:R-:W-:Y:S03]  /*1ce50*/  HMMA.16816.F32 R20, R24, R48, R20 ;  /* 0x000000301814723c */ /* 0x020fe60000001814 */
[----:B------:R-:W1:Y:S05]  /*1ce60*/  MUFU.TANH R128, R53 ;  /* 0x0000003500807308 */ /* 0x000e6a0000002400 */
[----:B---3--:R-:W-:Y:S01]  /*1ce70*/  HMMA.16816.F32 R36, R4, R66, RZ ;  /* 0x000000420424723c */ /* 0x008fe200000018ff */
[----:B------:R-:W3:Y:S02]  /*1ce80*/  LDSM.16.M88.4 R64, [R166+0x6800] ;  /* 0x00680000a640783b */ /* 0x000ee40000000200 */
        /* <DEDUP_REMOVED lines=23> */
[----:B---3--:R-:W-:Y:S07]  /*1d000*/  HMMA.16816.F32 R52, R12, R64, R52 ;  /* 0x000000400c34723c */ /* 0x008fee0000001834 */
[----:B------:R-:W3:Y:S01]  /*1d010*/  MUFU.TANH R173, R33 ;  /* 0x0000002100ad7308 */ /* 0x000ee20000002400 */
        /* <DEDUP_REMOVED lines=8> */
[----:B------:R-:W4:Y:S02]  /*1d0a0*/  LDSM.16.M88.4 R64, [R8+0x6800] ;  /* 0x006800000840783b */ /* 0x000f240000000200 */
        /* <DEDUP_REMOVED lines=18> */
[----:B----4-:R-:W-:Y:S03]  /*1d1d0*/  HMMA.16816.F32 R52, R24, R64, R52 ;  /* 0x000000401834723c */ /* 0x010fe60000001834 */
[----:B------:R-:W4:Y:S05]  /*1d1e0*/  MUFU.TANH R179, R37 ;  /* 0x0000002500b37308 */ /* 0x000f2a0000002400 */
[----:B---3--:R-:W-:Y:S01]  /*1d1f0*/  HMMA.16816.F32 R28, R4, R50, RZ ;  /* 0x00000032041c723c */ /* 0x008fe200000018ff */
[----:B------:R-:W3:Y:S02]  /*1d200*/  LDSM.16.M88.4 R48, [R166+0x7800] ;  /* 0x00780000a630783b */ /* 0x000ee40000000200 */
[----:B------:R-:W1:Y:S05]  /*1d210*/  MUFU.TANH R171, R38 ;  /* 0x0000002600ab7308 */ /* 0x000e6a0000002400 */
[----:B------:R-:W-:Y:S01]  /*1d220*/  HMMA.16816.F32 R20, R24, R66, R20 ;  /* 0x000000421814723c */ /* 0x000fe20000001814 */
[----:B------:R-:W-:Y:S02]  /*1d230*/  LDSM.16.M88.4 R64, [R9+0x7800] ;  /* 0x007800000940783b */ /* 0x000fe40000000200 */
[----:B------:R5:W1:Y:S01]  /*1d240*/  MUFU.TANH R172, R39 ;  /* 0x0000002700ac7308 */ /* 0x000a620000002400 */
[-C--:B------:R-:W-:Y:S01]  /*1d250*/  FMUL.FTZ R52, R52, R10.reuse ;  /* 0x0000000a34347220 */ /* 0x080fe20000410000 */
[-C--:B------:R-:W-:Y:S01]  /*1d260*/  FMUL.FTZ R53, R53, R10.reuse ;  /* 0x0000000a35357220 */ /* 0x080fe20000410000 */
[-C--:B------:R-:W-:Y:S01]  /*1d270*/  FMUL.FTZ R54, R54, R10.reuse ;  /* 0x0000000a36367220 */ /* 0x080fe20000410000 */
[-C--:B------:R-:W-:Y:S01]  /*1d280*/  FMUL.FTZ R55, R55, R10.reuse ;  /* 0x0000000a37377220 */ /* 0x080fe20000410000 */
[----:B------:R-:W-:Y:S03]  /*1d290*/  HMMA.16816.F32 R32, R16, R72, R32 ;  /* 0x000000481020723c */ /* 0x000fe60000001820 */
[----:B------:R-:W1:Y:S05]  /*1d2a0*/  MUFU.TANH R180, R52 ;  /* 0x0000003400b47308 */ /* 0x000e6a0000002400 */
[----:B------:R-:W-:Y:S01]  /*1d2b0*/  HMMA.16816.F32 R28, R12, R42, R28 ;  /* 0x0000002a0c1c723c */ /* 0x000fe2000000181c */
[----:B------:R-:W2:Y:S02]  /*1d2c0*/  LDSM.16.M88.4 R40, [R8+0x7000] ;  /* 0x007000000828783b */ /* 0x000ea40000000200 */
[----:B------:R-:W1:Y:S01]  /*1d2d0*/  MUFU.TANH R181, R53 ;  /* 0x0000003500b57308 */ /* 0x000e620000002400 */
[-C--:B------:R-:W-:Y:S01]  /*1d2e0*/  FMUL.FTZ R20, R20, R10.reuse ;  /* 0x0000000a14147220 */ /* 0x080fe20000410000 */
[-C--:B------:R-:W-:Y:S01]  /*1d2f0*/  FMUL.FTZ R21, R21, R10.reuse ;  /* 0x0000000a15157220 */ /* 0x080fe20000410000 */
[-C--:B------:R-:W-:Y:S01]  /*1d300*/  FMUL.FTZ R22, R22, R10.reuse ;  /* 0x0000000a16167220 */ /* 0x080fe20000410000 */
[-C--:B------:R-:W-:Y:S01]  /*1d310*/  FMUL.FTZ R23, R23, R10.reuse ;  /* 0x0000000a17177220 */ /* 0x080fe20000410000 */
[C---:B-----5:R-:W-:Y:S03]  /*1d320*/  HMMA.16816.F32 R36, R4.reuse, R56, RZ ;  /* 0x000000380424723c */ /* 0x060fe600000018ff */
[----:B------:R-:W1:Y:S05]  /*1d330*/  MUFU.TANH R175, R54 ;  /* 0x0000003600af7308 */ /* 0x000e6a0000002400 */
[----:B------:R-:W-:Y:S03]  /*1d340*/  HMMA.16816.F32 R56, R4, R58, RZ ;  /* 0x0000003a0438723c */ /* 0x000fe600000018ff */
[----:B------:R5:W1:Y:S05]  /*1d350*/  MUFU.TANH R178, R55 ;  /* 0x0000003700b27308 */ /* 0x000a6a0000002400 */
[----:B------:R-:W-:Y:S01]  /*1d360*/  HMMA.16816.F32 R28, R16, R74, R28 ;  /* 0x0000004a101c723c */ /* 0x000fe2000000181c */
[----:B------:R-:W-:Y:S02]  /*1d370*/  LDSM.16.M88.4 R72, [R9+0x8000] ;  /* 0x008000000948783b */ /* 0x000fe40000000200 */
[----:B------:R-:W1:Y:S05]  /*1d380*/  MUFU.TANH R182, R20 ;  /* 0x0000001400b67308 */ /* 0x000e6a0000002400 */
[C---:B---3--:R-:W-:Y:S03]  /*1d390*/  HMMA.16816.F32 R36, R12.reuse, R48, R36 ;  /* 0x000000300c24723c */ /* 0x048fe60000001824 */
[----:B------:R-:W3:Y:S01]  /*1d3a0*/  MUFU.TANH R183, R21 ;  /* 0x0000001500b77308 */ /* 0x000ee20000002400 */
[----:B-----5:R-:W-:Y:S04]  /*1d3b0*/  LDSM.16.M88.4 R52, [R166+0x8000] ;  /* 0x00800000a634783b */ /* 0x020fe80000000200 */
[----:B------:R-:W-:Y:S01]  /*1d3c0*/  HMMA.16816.F32 R56, R12, R50, R56 ;  /* 0x000000320c38723c */ /* 0x000fe20000001838 */
[----:B------:R-:W5:Y:S02]  /*1d3d0*/  LDSM.16.M88.4 R48, [R8+0x7800] ;  /* 0x007800000830783b */ /* 0x000f640000000200 */
[----:B------:R-:W1:Y:S05]  /*1d3e0*/  MUFU.TANH R201, R22 ;  /* 0x0000001600c97308 */ /* 0x000e6a0000002400 */
[----:B--2---:R-:W-:Y:S03]  /*1d3f0*/  HMMA.16816.F32 R32, R24, R40, R32 ;  /* 0x000000281820723c */ /* 0x004fe60000001820 */
[----:B------:R2:W1:Y:S05]  /*1d400*/  MUFU.TANH R203, R23 ;  /* 0x0000001700cb7308 */ /* 0x00046a0000002400 */
[----:B------:R-:W-:Y:S08]  /*1d410*/  HMMA.16816.F32 R36, R16, R64, R36 ;  /* 0x000000401024723c */ /* 0x000ff00000001824 */
[----:B------:R-:W-:Y:S01]  /*1d420*/  HMMA.16816.F32 R28, R24, R42, R28 ;  /* 0x0000002a181c723c */ /* 0x000fe2000000181c */
[----:B------:R-:W-:Y:S02]  /*1d430*/  LDSM.16.M88.4 R40, [R192+0x8800] ;  /* 0x00880000c028783b */ /* 0x000fe40000000200 */
        /* <DEDUP_REMOVED lines=8> */
[----:B------:R-:W4:Y:S02]  /*1d4c0*/  LDSM.16.M88.4 R64, [R8+0x8000] ;  /* 0x008000000840783b */ /* 0x000f240000000200 */
[-C--:B------:R-:W-:Y:S01]  /*1d4d0*/  FMUL.FTZ R28, R28, R10.reuse ;  /* 0x0000000a1c1c7220 */ /* 0x080fe20000410000 */
[-C--:B------:R-:W-:Y:S01]  /*1d4e0*/  FMUL.FTZ R29, R29, R10.reuse ;  /* 0x0000000a1d1d7220 */ /* 0x080fe20000410000 */
[-C--:B------:R-:W-:Y:S01]  /*1d4f0*/  FMUL.FTZ R30, R30, R10.reuse ;  /* 0x0000000a1e1e7220 */ /* 0x080fe20000410000 */
[-C--:B------:R-:W-:Y:S01]  /*1d500*/  FMUL.FTZ R31, R31, R10.reuse ;  /* 0x0000000a1f1f7220 */ /* 0x080fe20000410000 */
[----:B------:R-:W1:Y:S01]  /*1d510*/  MUFU.TANH R205, R34 ;  /* 0x0000002200cd7308 */ /* 0x000e620000002400 */
[----:B-----5:R-:W-:Y:S07]  /*1d520*/  HMMA.16816.F32 R36, R24, R48, R36 ;  /* 0x000000301824723c */ /* 0x020fee0000001824 */
[----:B------:R5:W1:Y:S01]  /*1d530*/  MUFU.TANH R206, R35 ;  /* 0x0000002300ce7308 */ /* 0x000a620000002400 */
[----:B------:R-:W-:Y:S07]  /*1d540*/  HMMA.16816.F32 R20, R12, R52, R20 ;  /* 0x000000340c14723c */ /* 0x000fee0000001814 */
[----:B------:R-:W1:Y:S01]  /*1d550*/  MUFU.TANH R186, R28 ;  /* 0x0000001c00ba7308 */ /* 0x000e620000002400 */
[----:B------:R-:W-:Y:S01]  /*1d560*/  HMMA.16816.F32 R56, R24, R50, R56 ;  /* 0x000000321838723c */ /* 0x000fe20000001838 */
[----:B------:R-:W-:Y:S02]  /*1d570*/  LDSM.16.M88.4 R48, [R166+0x9000] ;  /* 0x00900000a630783b */ /* 0x000fe40000000200 */
[-C--:B------:R-:W-:Y:S01]  /*1d580*/  FMUL.FTZ R36, R36, R10.reuse ;  /* 0x0000000a24247220 */ /* 0x080fe20000410000 */
[-C--:B------:R-:W-:Y:S01]  /*1d590*/  FMUL.FTZ R37, R37, R10.reuse ;  /* 0x0000000a25257220 */ /* 0x080fe20000410000 */
[-C--:B------:R-:W-:Y:S01]  /*1d5a0*/  FMUL.FTZ R38, R38, R10.reuse ;  /* 0x0000000a26267220 */ /* 0x080fe20000410000 */
[-C--:B------:R-:W-:Y:S01]  /*1d5b0*/  FMUL.FTZ R39, R39, R10.reuse ;  /* 0x0000000a27277220 */ /* 0x080fe20000410000 */
[----:B------:R-:W1:Y:S01]  /*1d5c0*/  MUFU.TANH R187, R29 ;  /* 0x0000001d00bb7308 */ /* 0x000e620000002400 */
[----:B-----5:R-:W-:Y:S01]  /*1d5d0*/  HMMA.16816.F32 R32, R4, R70, RZ ;  /* 0x000000460420723c */ /* 0x020fe200000018ff */
[----:B------:R-:W5:Y:S06]  /*1d5e0*/  LDSM.16.M88.4 R68, [R166+0x8800] ;  /* 0x00880000a644783b */ /* 0x000f6c0000000200 */
[----:B------:R-:W1:Y:S01]  /*1d5f0*/  MUFU.TANH R207, R30 ;  /* 0x0000001e00cf7308 */ /* 0x000e620000002400 */
[----:B------:R-:W-:Y:S03]  /*1d600*/  HMMA.16816.F32 R20, R16, R72, R20 ;  /* 0x000000481014723c */ /* 0x000fe60000001814 */
[-C--:B------:R-:W-:Y:S01]  /*1d610*/  FMUL.FTZ R56, R56, R10.reuse ;  /* 0x0000000a38387220 */ /* 0x080fe20000410000 */
[-C--:B------:R-:W-:Y:S01]  /*1d620*/  FMUL.FTZ R57, R57, R10.reuse ;  /* 0x0000000a39397220 */ /* 0x080fe20000410000 */
[-C--:B------:R-:W-:Y:S01]  /*1d630*/  FMUL.FTZ R58, R58, R10.reuse ;  /* 0x0000000a3a3a7220 */ /* 0x080fe20000410000 */
[-C--:B------:R-:W-:Y:S01]  /*1d640*/  FMUL.FTZ R59, R59, R10.reuse ;  /* 0x0000000a3b3b7220 */ /* 0x080fe20000410000 */
[----:B------:R3:W1:Y:S05]  /*1d650*/  MUFU.TANH R208, R31 ;  /* 0x0000001f00d07308 */ /* 0x00066a0000002400 */
[----:B------:R-:W-:Y:S01]  /*1d660*/  HMMA.16816.F32 R32, R12, R54, R32 ;  /* 0x000000360c20723c */ /* 0x000fe20000001820 */
[----:B------:R-:W2:Y:S02]  /*1d670*/  LDSM.16.M88.4 R52, [R192+0x9000] ;  /* 0x00900000c034783b */ /* 0x000ea40000000200 */
[----:B------:R-:W1:Y:S02]  /*1d680*/  MUFU.TANH R188, R36 ;  /* 0x0000002400bc7308 */ /* 0x000e640000002400 */
[----:B------:R-:W-:Y:S03]  /*1d690*/  LDSM.16.M88.4 R192, [R192+0x9800] ;  /* 0x00980000c0c0783b */ /* 0x000fe60000000200 */
[----:B----4-:R-:W-:Y:S03]  /*1d6a0*/  HMMA.16816.F32 R20, R24, R64, R20 ;  /* 0x000000401814723c */ /* 0x010fe60000001814 */
[----:B------:R-:W4:Y:S05]  /*1d6b0*/  MUFU.TANH R189, R37 ;  /* 0x0000002500bd7308 */ /* 0x000f2a0000002400 */
[C---:B---3--:R-:W-:Y:S03]  /*1d6c0*/  HMMA.16816.F32 R28, R4.reuse, R40, RZ ;  /* 0x00000028041c723c */ /* 0x048fe600000018ff */
[----:B------:R-:W3:Y:S05]  /*1d6d0*/  MUFU.TANH R72, R38 ;  /* 0x0000002600487308 */ /* 0x000eea0000002400 */
[----:B------:R-:W-:Y:S03]  /*1d6e0*/  HMMA.16816.F32 R40, R4, R42, RZ ;  /* 0x0000002a0428723c */ /* 0x000fe600000018ff */
[----:B------:R1:W1:Y:S01]  /*1d6f0*/  MUFU.TANH R73, R39 ;  /* 0x0000002700497308 */ /* 0x0002620000002400 */
[-C--:B------:R-:W-:Y:S01]  /*1d700*/  FMUL.FTZ R20, R20, R10.reuse ;  /* 0x0000000a14147220 */ /* 0x080fe20000410000 */
[-C--:B------:R-:W-:Y:S01]  /*1d710*/  FMUL.FTZ R21, R21, R10.reuse ;  /* 0x0000000a15157220 */ /* 0x080fe20000410000 */
[-C--:B------:R-:W-:Y:S01]  /*1d720*/  FMUL.FTZ R22, R22, R10.reuse ;  /* 0x0000000a16167220 */ /* 0x080fe20000410000 */
[-C--:B------:R-:W-:Y:S01]  /*1d730*/  FMUL.FTZ R23, R23, R10.reuse ;  /* 0x0000000a17177220 */ /* 0x080fe20000410000 */
[----:B------:R-:W-:Y:S03]  /*1d740*/  HMMA.16816.F32 R32, R16, R74, R32 ;  /* 0x0000004a1020723c */ /* 0x000fe60000001820 */
[----:B------:R-:W2:Y:S05]  /*1d750*/  MUFU.TANH R190, R56 ;  /* 0x0000003800be7308 */ /* 0x000eaa0000002400 */
[C---:B-----5:R-:W-:Y:S03]  /*1d760*/  HMMA.16816.F32 R28, R12.reuse, R68, R28 ;  /* 0x000000440c1c723c */ /* 0x060fe6000000181c */
[----:B------:R-:W2:Y:S01]  /*1d770*/  MUFU.TANH R196, R57 ;  /* 0x0000003900c47308 */ /* 0x000ea20000002400 */
[----:B-1----:R-:W1:Y:S04]  /*1d780*/  LDSM.16.M88.4 R36, [R9+0x8800] ;  /* 0x008800000924783b */ /* 0x002e680000000200 */
[----:B------:R-:W-:Y:S01]  /*1d790*/  HMMA.16816.F32 R68, R12, R70, R40 ;  /* 0x000000460c44723c */ /* 0x000fe20000001828 */
[----:B------:R-:W5:Y:S02]  /*1d7a0*/  LDSM.16.M88.4 R40, [R8+0x8800] ;  /* 0x008800000828783b */ /* 0x000f640000000200 */
[----:B------:R-:W1:Y:S05]  /*1d7b0*/  MUFU.TANH R74, R58 ;  /* 0x0000003a004a7308 */ /* 0x000e6a0000002400 */
[----:B------:R-:W-:Y:S01]  /*1d7c0*/  HMMA.16816.F32 R32, R24, R66, R32 ;  /* 0x000000421820723c */ /* 0x000fe20000001820 */
[----:B------:R-:W-:Y:S02]  /*1d7d0*/  LDSM.16.M88.4 R64, [R166+0x9800] ;  /* 0x00980000a640783b */ /* 0x000fe40000000200 */
[----:B------:R2:W1:Y:S08]  /*1d7e0*/  MUFU.TANH R75, R59 ;  /* 0x0000003b004b7308 */ /* 0x0004700000002400 */
[----:B------:R-:W1:Y:S08]  /*1d7f0*/  MUFU.TANH R197, R20 ;  /* 0x0000001400c57308 */ /* 0x000e700000002400 */
[----:B------:R-:W3:Y:S01]  /*1d800*/  MUFU.TANH R198, R21 ;  /* 0x0000001500c67308 */ /* 0x000ee20000002400 */
[----:B--2---:R-:W-:Y:S01]  /*1d810*/  HMMA.16816.F32 R56, R4, R52, RZ ;  /* 0x000000340438723c */ /* 0x004fe200000018ff */
[-C--:B------:R-:W-:Y:S01]  /*1d820*/  FMUL.FTZ R32, R32, R10.reuse ;  /* 0x0000000a20207220 */ /* 0x080fe20000410000 */
[-C--:B------:R-:W-:Y:S01]  /*1d830*/  FMUL.FTZ R33, R33, R10.reuse ;  /* 0x0000000a21217220 */ /* 0x080fe20000410000 */
[-C--:B------:R-:W-:Y:S01]  /*1d840*/  FMUL.FTZ R34, R34, R10.reuse ;  /* 0x0000000a22227220 */ /* 0x080fe20000410000 */
[----:B------:R-:W-:-:S03]  /*1d850*/  FMUL.FTZ R35, R35, R10 ;  /* 0x0000000a23237220 */ /* 0x000fc60000410000 */
[----:B------:R-:W2:Y:S01]  /*1d860*/  MUFU.TANH R213, R22 ;  /* 0x0000001600d57308 */ /* 0x000ea20000002400 */
[----:B-1----:R-:W-:Y:S07]  /*1d870*/  HMMA.16816.F32 R28, R16, R36, R28 ;  /* 0x00000024101c723c */ /* 0x002fee000000181c */
[----:B------:R1:W1:Y:S01]  /*1d880*/  MUFU.TANH R214, R23 ;  /* 0x0000001700d67308 */ /* 0x0002620000002400 */
[----:B------:R-:W-:Y:S07]  /*1d890*/  HMMA.16816.F32 R52, R4, R54, RZ ;  /* 0x000000360434723c */ /* 0x000fee00000018ff */
[----:B------:R-:W2:Y:S01]  /*1d8a0*/  MUFU.TANH R219, R34 ;  /* 0x0000002200db7308 */ /* 0x000ea20000002400 */
[----:B------:R-:W-:Y:S01]  /*1d8b0*/  HMMA.16816.F32 R68, R16, R38, R68 ;  /* 0x000000261044723c */ /* 0x000fe20000001844 */
[----:B------:R-:W-:Y:S06]  /*1d8c0*/  LDSM.16.M88.4 R36, [R8+0x9000] ;  /* 0x009000000824783b */ /* 0x000fec0000000200 */
[----:B------:R-:W2:Y:S01]  /*1d8d0*/  MUFU.TANH R221, R35 ;  /* 0x0000002300dd7308 */ /* 0x000ea20000002400 */
[----:B-1----:R-:W1:Y:S01]  /*1d8e0*/  LDSM.16.M88.4 R20, [R9+0x9000] ;  /* 0x009000000914783b */ /* 0x002e620000000200 */
[----:B------:R-:W-:Y:S06]  /*1d8f0*/  HMMA.16816.F32 R56, R12, R48, R56 ;  /* 0x000000300c38723c */ /* 0x000fec0000001838 */
[----:B------:R-:W1:Y:S02]  /*1d900*/  MUFU.TANH R48, R32 ;  /* 0x0000002000307308 */ /* 0x000e640000002400 */
[----:B-----5:R-:W-:Y:S06]  /*1d910*/  HMMA.16816.F32 R28, R24, R40, R28 ;  /* 0x00000028181c723c */ /* 0x020fec000000181c */
[----:B------:R5:W1:Y:S02]  /*1d920*/  MUFU.TANH R49, R33 ;  /* 0x0000002100317308 */ /* 0x000a640000002400 */
[----:B------:R-:W-:Y:S08]  /*1d930*/  HMMA.16816.F32 R52, R12, R50, R52 ;  /* 0x000000320c34723c */ /* 0x000ff00000001834 */
[----:B------:R-:W-:Y:S01]  /*1d940*/  HMMA.16816.F32 R68, R24, R42, R68 ;  /* 0x0000002a1844723c */ /* 0x000fe20000001844 */
[----:B------:R4:W3:Y:S02]  /*1d950*/  LDSM.16.M88.4 R40, [R9+0x9800] ;  /* 0x009800000928783b */ /* 0x0008e40000000200 */
[-C--:B------:R-:W-:Y:S01]  /*1d960*/  FMUL.FTZ R31, R31, R10.reuse ;  /* 0x0000000a1f1f7220 */ /* 0x080fe20000410000 */
[-C--:B------:R-:W-:Y:S01]  /*1d970*/  FMUL.FTZ R28, R28, R10.reuse ;  /* 0x0000000a1c1c7220 */ /* 0x080fe20000410000 */
[----:B------:R-:W-:-:S03]  /*1d980*/  FMUL.FTZ R29, R29, R10 ;  /* 0x0000000a1d1d7220 */ /* 0x000fc60000410000 */
[C---:B-----5:R-:W-:Y:S02]  /*1d990*/  HMMA.16816.F32 R32, R4.reuse, R192, RZ ;  /* 0x000000c00420723c */ /* 0x060fe400000018ff */
[----:B------:R-:W2:Y:S06]  /*1d9a0*/  MUFU.TANH R28, R28 ;  /* 0x0000001c001c7308 */ /* 0x000eac0000002400 */
[----:B------:R-:W-:Y:S02]  /*1d9b0*/  HMMA.16816.F32 R4, R4, R194, RZ ;  /* 0x000000c20404723c */ /* 0x000fe400000018ff */
[----:B------:R-:W2:Y:S06]  /*1d9c0*/  MUFU.TANH R29, R29 ;  /* 0x0000001d001d7308 */ /* 0x000eac0000002400 */
[----:B-1----:R-:W-:Y:S01]  /*1d9d0*/  HMMA.16816.F32 R56, R16, R20, R56 ;  /* 0x000000141038723c */ /* 0x002fe20000001838 */
[-C--:B----4-:R-:W-:Y:S01]  /*1d9e0*/  FMUL.FTZ R9, R30, R10.reuse ;  /* 0x0000000a1e097220 */ /* 0x090fe20000410000 */
[----:B------:R-:W-:-:S05]  /*1d9f0*/  FMUL.FTZ R30, R68, R10 ;  /* 0x0000000a441e7220 */ /* 0x000fca0000410000 */
[----:B------:R-:W1:Y:S01]  /*1da00*/  MUFU.TANH R9, R9 ;  /* 0x0000000900097308 */ /* 0x000e620000002400 */
[----:B------:R-:W-:Y:S01]  /*1da10*/  HMMA.16816.F32 R52, R16, R22, R52 ;  /* 0x000000161034723c */ /* 0x000fe20000001834 */
[----:B------:R4:W5:Y:S01]  /*1da20*/  LDSM.16.M88.4 R20, [R8+0x9800] ;  /* 0x009800000814783b */ /* 0x0009620000000200 */
[----:B------:R-:W-:-:S05]  /*1da30*/  DEPBAR.LE SB0, 0x0 ;  /* 0x000080000000791a */ /* 0x000fca0000000000 */
[----:B------:R-:W1:Y:S01]  /*1da40*/  MUFU.TANH R30, R30 ;  /* 0x0000001e001e7308 */ /* 0x000e620000002400 */
[C---:B------:R-:W-:Y:S08]  /*1da50*/  HMMA.16816.F32 R4, R12.reuse, R66, R4 ;  /* 0x000000420c04723c */ /* 0x040ff00000001804 */
[----:B------:R-:W-:Y:S01]  /*1da60*/  HMMA.16816.F32 R32, R12, R64, R32 ;  /* 0x000000400c20723c */ /* 0x000fe20000001820 */
[----:B------:R2:W1:Y:S01]  /*1da70*/  MUFU.TANH R64, R31 ;  /* 0x0000001f00407308 */ /* 0x0004620000002400 */
[----:B------:R-:W-:-:S06]  /*1da80*/  FMUL.FTZ R65, R71, R10 ;  /* 0x0000000a47417220 */ /* 0x000fcc0000410000 */
[----:B------:R-:W-:Y:S01]  /*1da90*/  HMMA.16816.F32 R56, R24, R36, R56 ;  /* 0x000000241838723c */ /* 0x000fe20000001838 */
[-C--:B----4-:R-:W-:Y:S01]  /*1daa0*/  FMUL.FTZ R8, R70, R10.reuse ;  /* 0x0000000a46087220 */ /* 0x090fe20000410000 */
[----:B------:R-:W4:Y:S06]  /*1dab0*/  MUFU.TANH R65, R65 ;  /* 0x0000004100417308 */ /* 0x000f2c0000002400 */
[C---:B---3--:R-:W-:Y:S01]  /*1dac0*/  HMMA.16816.F32 R4, R16.reuse, R42, R4 ;  /* 0x0000002a1004723c */ /* 0x048fe20000001804 */
[-C--:B--2---:R-:W-:Y:S01]  /*1dad0*/  FMUL.FTZ R31, R69, R10.reuse ;  /* 0x0000000a451f7220 */ /* 0x084fe20000410000 */
[----:B------:R-:W2:Y:S06]  /*1dae0*/  MUFU.TANH R8, R8 ;  /* 0x0000000800087308 */ /* 0x000eac0000002400 */
[----:B------:R-:W-:Y:S03]  /*1daf0*/  HMMA.16816.F32 R32, R16, R40, R32 ;  /* 0x000000281020723c */ /* 0x000fe60000001820 */
[-C--:B------:R-:W-:Y:S01]  /*1db00*/  FMUL.FTZ R36, R56, R10.reuse ;  /* 0x0000000a38247220 */ /* 0x080fe20000410000 */
[-C--:B------:R-:W-:Y:S01]  /*1db10*/  FMUL.FTZ R37, R57, R10.reuse ;  /* 0x0000000a39257220 */ /* 0x080fe20000410000 */
[-C--:B------:R-:W-:Y:S01]  /*1db20*/  FMUL.FTZ R12, R58, R10.reuse ;  /* 0x0000000a3a0c7220 */ /* 0x080fe20000410000 */
[----:B------:R-:W-:Y:S01]  /*1db30*/  FMUL.FTZ R13, R59, R10 ;  /* 0x0000000a3b0d7220 */ /* 0x000fe20000410000 */
[----:B------:R-:W3:Y:S01]  /*1db40*/  MUFU.TANH R31, R31 ;  /* 0x0000001f001f7308 */ /* 0x000ee20000002400 */
[C---:B------:R-:W-:Y:S07]  /*1db50*/  HMMA.16816.F32 R52, R24.reuse, R38, R52 ;  /* 0x000000261834723c */ /* 0x040fee0000001834 */
[----:B------:R-:W1:Y:S01]  /*1db60*/  MUFU.TANH R36, R36 ;  /* 0x0000002400247308 */ /* 0x000e620000002400 */
[C---:B-----5:R-:W-:Y:S07]  /*1db70*/  HMMA.16816.F32 R4, R24.reuse, R22, R4 ;  /* 0x000000161804723c */ /* 0x060fee0000001804 */
[----:B------:R-:W1:Y:S01]  /*1db80*/  MUFU.TANH R37, R37 ;  /* 0x0000002500257308 */ /* 0x000e620000002400 */
[----:B------:R-:W-:Y:S01]  /*1db90*/  HMMA.16816.F32 R32, R24, R20, R32 ;  /* 0x000000141820723c */ /* 0x000fe20000001820 */
[----:B------:R-:W-:-:S02]  /*1dba0*/  IADD3 R24, PT, PT, R45, -0x2, RZ ;  /* 0xfffffffe2d187810 */ /* 0x000fc40007ffe0ff */
[-C--:B------:R-:W-:Y:S01]  /*1dbb0*/  FMUL.FTZ R20, R52, R10.reuse ;  /* 0x0000000a34147220 */ /* 0x080fe20000410000 */
[-C--:B------:R-:W-:Y:S01]  /*1dbc0*/  FMUL.FTZ R21, R53, R10.reuse ;  /* 0x0000000a35157220 */ /* 0x080fe20000410000 */
[-C--:B------:R-:W-:Y:S01]  /*1dbd0*/  FMUL.FTZ R14, R54, R10.reuse ;  /* 0x0000000a360e7220 */ /* 0x080fe20000410000 */
[-C--:B------:R-:W-:Y:S01]  /*1dbe0*/  FMUL.FTZ R15, R55, R10.reuse ;  /* 0x0000000a370f7220 */ /* 0x080fe20000410000 */
[----:B------:R-:W-:Y:S01]  /*1dbf0*/  ISETP.GT.AND P3, PT, R24, R223, PT ;  /* 0x000000df1800720c */ /* 0x000fe20003f64270 */
[----:B------:R-:W1:Y:S03]  /*1dc00*/  MUFU.TANH R12, R12 ;  /* 0x0000000c000c7308 */ /* 0x000e660000002400 */
[-C--:B------:R-:W-:Y:S01]  /*1dc10*/  FMUL.FTZ R4, R4, R10.reuse ;  /* 0x0000000a04047220 */ /* 0x080fe20000410000 */
[-C--:B------:R-:W-:Y:S01]  /*1dc20*/  FMUL.FTZ R7, R7, R10.reuse ;  /* 0x0000000a07077220 */ /* 0x080fe20000410000 */
[----:B------:R-:W-:-:S03]  /*1dc30*/  FMUL.FTZ R5, R5, R10 ;  /* 0x0000000a05057220 */ /* 0x000fc60000410000 */
[----:B------:R5:W1:Y:S03]  /*1dc40*/  MUFU.TANH R25, R4 ;  /* 0x0000000400197308 */ /* 0x000a660000002400 */
[-C--:B------:R-:W-:Y:S01]  /*1dc50*/  FMUL.FTZ R32, R32, R10.reuse ;  /* 0x0000000a20207220 */ /* 0x080fe20000410000 */
[-C--:B------:R-:W-:Y:S01]  /*1dc60*/  FMUL.FTZ R23, R33, R10.reuse ;  /* 0x0000000a21177220 */ /* 0x080fe20000410000 */
[-C--:B------:R-:W-:Y:S01]  /*1dc70*/  FMUL.FTZ R16, R34, R10.reuse ;  /* 0x0000000a22107220 */ /* 0x080fe20000410000 */
[-C--:B------:R-:W-:Y:S02]  /*1dc80*/  FMUL.FTZ R17, R35, R10.reuse ;  /* 0x0000000a23117220 */ /* 0x080fe40000410000 */
[----:B------:R-:W1:Y:S08]  /*1dc90*/  MUFU.TANH R13, R13 ;  /* 0x0000000d000d7308 */ /* 0x000e700000002400 */
[----:B------:R-:W1:Y:S01]  /*1dca0*/  MUFU.TANH R20, R20 ;  /* 0x0000001400147308 */ /* 0x000e620000002400 */
[----:B-----5:R-:W-:-:S07]  /*1dcb0*/  FMUL.FTZ R4, R6, R10 ;  /* 0x0000000a06047220 */ /* 0x020fce0000410000 */
[----:B------:R-:W1:Y:S08]  /*1dcc0*/  MUFU.TANH R21, R21 ;  /* 0x0000001500157308 */ /* 0x000e700000002400 */
[----:B------:R-:W1:Y:S08]  /*1dcd0*/  MUFU.TANH R14, R14 ;  /* 0x0000000e000e7308 */ /* 0x000e700000002400 */
[----:B------:R-:W1:Y:S08]  /*1dce0*/  MUFU.TANH R15, R15 ;  /* 0x0000000f000f7308 */ /* 0x000e700000002400 */
[----:B------:R-:W1:Y:S08]  /*1dcf0*/  MUFU.TANH R32, R32 ;  /* 0x0000002000207308 */ /* 0x000e700000002400 */
[----:B------:R-:W1:Y:S08]  /*1dd00*/  MUFU.TANH R23, R23 ;  /* 0x0000001700177308 */ /* 0x000e700000002400 */
[----:B------:R-:W1:Y:S08]  /*1dd10*/  MUFU.TANH R16, R16 ;  /* 0x0000001000107308 */ /* 0x000e700000002400 */
[----:B------:R-:W1:Y:S08]  /*1dd20*/  MUFU.TANH R17, R17 ;  /* 0x0000001100117308 */ /* 0x000e700000002400 */
[----:B------:R1:W1:Y:S08]  /*1dd30*/  MUFU.TANH R26, R5 ;  /* 0x00000005001a7308 */ /* 0x0002700000002400 */
[----:B------:R-:W1:Y:S08]  /*1dd40*/  MUFU.TANH R4, R4 ;  /* 0x0000000400047308 */ /* 0x000e700000002400 */
[----:B------:R-:W1:Y:S01]  /*1dd50*/  MUFU.TANH R7, R7 ;  /* 0x0000000700077308 */ /* 0x000e620000002400 */
[----:B------:R-:W-:Y:S06]  /*1dd60*/  BAR.SYNC.DEFER_BLOCKING 0x0 ;  /* 0x0000000000007b1d */ /* 0x000fec0000010000 */
[----:B--234-:R-:W-:Y:S05]  /*1dd70*/  @!P3 BRA `(.L_x_2950) ;  /* 0x0000000c0034b947 */ /* 0x01cfea0003800000 */
[----:B------:R-:W-:Y:S04]  /*1dd80*/  BSSY.RECONVERGENT B0, `(.L_x_2951) ;  /* 0x000004b000007945 */ /* 0x000fe80003800200 */
[----:B------:R-:W-:Y:S05]  /*1dd90*/  @!P1 BRA `(.L_x_2952) ;  /* 0x0000000400049947 */ /* 0x000fea0003800000 */
[----:B------:R-:W2:Y:S01]  /*1dda0*/  LD.E R34, desc[UR4][R164.64+0x170] ;  /* 0x00017004a4227980 */ /* 0x000ea2000c101900 */
[----:B------:R-:W-:-:S05]  /*1ddb0*/  SHF.L.U32 R27, R45, 0x8, RZ ;  /* 0x000000082d1b7819 */ /* 0x000fca00000006ff */
[C---:B------:R-:W-:Y:S02]  /*1ddc0*/  VIADD R6, R27.reuse, 0xfffffe00 ;  /* 0xfffffe001b067836 */ /* 0x040fe40000000000 */
[----:B------:R-:W-:-:S03]  /*1ddd0*/  VIADD R27, R27, 0xfffffd00 ;  /* 0xfffffd001b1b7836 */ /* 0x000fc60000000000 */
[----:B-1----:R-:W-:Y:S02]  /*1dde0*/  IABS R5, R6 ;  /* 0x0000000600057213 */ /* 0x002fe40000000000 */
[----:B------:R-:W-:Y:S02]  /*1ddf0*/  IABS R10, R27 ;  /* 0x0000001b000a7213 */ /* 0x000fe40000000000 */
[-C--:B--2---:R-:W-:Y:S02]  /*1de00*/  IABS R19, R34.reuse ;  /* 0x0000002200137213 */ /* 0x084fe40000000000 */
[-C--:B------:R-:W-:Y:S02]  /*1de10*/  IABS R18, R34.reuse ;  /* 0x0000002200127213 */ /* 0x080fe40000000000 */
[----:B------:R-:W1:Y:S01]  /*1de20*/  I2F.RP R38, R19 ;  /* 0x0000001300267306 */ /* 0x000e620000209400 */
[-C--:B------:R-:W-:Y:S02]  /*1de30*/  LOP3.LUT R6, R6, R34.reuse, RZ, 0x3c, !PT ;  /* 0x0000002206067212 */ /* 0x080fe400078e3cff */
[----:B------:R-:W-:Y:S01]  /*1de40*/  IMAD.MOV R18, RZ, RZ, -R18 ;  /* 0x000000ffff127224 */ /* 0x000fe200078e0a12 */
[----:B------:R-:W-:-:S02]  /*1de50*/  LOP3.LUT R27, R27, R34, RZ, 0x3c, !PT ;  /* 0x000000221b1b7212 */ /* 0x000fc400078e3cff */
[----:B------:R-:W-:Y:S02]  /*1de60*/  ISETP.GE.AND P4, PT, R6, RZ, PT ;  /* 0x000000ff0600720c */ /* 0x000fe40003f86270 */
[----:B-1----:R-:W1:Y:S02]  /*1de70*/  MUFU.RCP R38, R38 ;  /* 0x0000002600267308 */ /* 0x002e640000001000 */
[----:B-1----:R-:W-:-:S06]  /*1de80*/  VIADD R38, R38, 0xffffffe ;  /* 0x0ffffffe26267836 */ /* 0x002fcc0000000000 */
[----:B------:R-:W1:Y:S02]  /*1de90*/  F2I.FTZ.U32.TRUNC.NTZ R39, R38 ;  /* 0x0000002600277305 */ /* 0x000e64000021f000 */
[----:B-1----:R-:W-:Y:S01]  /*1dea0*/  IMAD.MOV R33, RZ, RZ, -R39 ;  /* 0x000000ffff217224 */ /* 0x002fe200078e0a27 */
[----:B------:R-:W-:-:S03]  /*1deb0*/  MOV R38, RZ ;  /* 0x000000ff00267202 */ /* 0x000fc60000000f00 */
[----:B------:R-:W-:-:S04]  /*1dec0*/  IMAD R33, R33, R19, RZ ;  /* 0x0000001321217224 */ /* 0x000fc800078e02ff */
[----:B------:R-:W-:Y:S02]  /*1ded0*/  IMAD.HI.U32 R33, R39, R33, R38 ;  /* 0x0000002127217227 */ /* 0x000fe400078e0026 */
[----:B------:R-:W2:Y:S04]  /*1dee0*/  LD.E.64 R38, desc[UR4][R164.64+0x38] ;  /* 0x00003804a4267980 */ /* 0x000ea8000c101b00 */
        /* <DEDUP_REMOVED lines=17> */
[----:B------:R-:W-:-:S03]  /*1e000*/  @P6 IADD3 R33, PT, PT, R33, 0x1, RZ ;  /* 0x0000000121216810 */ /* 0x000fc60007ffe0ff */
[----:B------:R-:W-:Y:S02]  /*1e010*/  @!P1 IADD3 R18, PT, PT, -R18, RZ, RZ ;  /* 0x000000ff12129210 */ /* 0x000fe40007ffe1ff */
[----:B------:R-:W-:Y:S02]  /*1e020*/  @!P4 IMAD.MOV R33, RZ, RZ, -R33 ;  /* 0x000000ffff21c224 */ /* 0x000fe400078e0a21 */
[----:B------:R-:W-:-:S03]  /*1e030*/  SEL R18, R10, R18, !P3 ;  /* 0x000000120a127207 */ /* 0x000fc60005800000 */
[----:B------:R-:W-:Y:S02]  /*1e040*/  SEL R10, R10, R33, !P3 ;  /* 0x000000210a0a7207 */ /* 0x000fe40005800000 */
        /* <DEDUP_REMOVED lines=22> */
.L_x_2952:
[----:B-1----:R-:W2:Y:S01]  /*1e1b0*/  LD.E R5, desc[UR4][R164.64+0x38] ;  /* 0x00003804a4057980 */ /* 0x002ea2000c101900 */
[----:B------:R-:W-:Y:S02]  /*1e1c0*/  UMOV UR6, URZ ;  /* 0x000000ff00067c82 */ /* 0x000fe40008000000 */
[----:B------:R-:W-:Y:S01]  /*1e1d0*/  IADD3 R6, P1, PT, RZ, -UR6, RZ ;  /* 0x80000006ff067c10 */ /* 0x000fe2000ff3e0ff */
[----:B--2---:R-:W-:-:S04]  /*1e1e0*/  IMAD.SHL.U32 R5, R5, 0x100, RZ ;  /* 0x0000010005057824 */ /* 0x004fc800078e00ff */
[----:B------:R-:W-:-:S05]  /*1e1f0*/  IMAD.X R5, RZ, RZ, ~R5, P1 ;  /* 0x000000ffff057224 */ /* 0x000fca00008e0e05 */
[----:B------:R-:W-:-:S04]  /*1e200*/  SHF.R.S64 R6, R6, 0x1f, R5 ;  /* 0x0000001f06067819 */ /* 0x000fc80000001005 */
[----:B------:R-:W-:-:S04]  /*1e210*/  IADD3 R229, P1, PT, R6, R229, RZ ;  /* 0x000000e506e57210 */ /* 0x000fc80007f3e0ff */
[----:B------:R-:W-:-:S09]  /*1e220*/  LEA.HI.X.SX32 R228, R5, R228, 0x1, P1 ;  /* 0x000000e405e47211 */ /* 0x000fd200008f0eff */
.L_x_2953:
[----:B------:R-:W-:Y:S05]  /*1e230*/  BSYNC.RECONVERGENT B0 ;  /* 0x0000000000007941 */ /* 0x000fea0003800200 */
.L_x_2951:
        /* <DEDUP_REMOVED lines=16> */
[----:B------:R-:W-:Y:S01]  /*1e340*/  IMAD.X R35, R39, 0x1, R27, P1 ;  /* 0x0000000127237824 */ /* 0x000fe200008e061b */
[----:B------:R-:W-:Y:S01]  /*1e350*/  IADD3 R42, P1, PT, R34, R22, RZ ;  /* 0x00000016222a7210 */ /* 0x000fe20007f3e0ff */
[----:B--2---:R-:W-:Y:S01]  /*1e360*/  ULEA UR6, UR6, UR7, 0x18 ;  /* 0x0000000706067291 */ /* 0x004fe2000f8ec0ff */
[----:B-1----:R-:W-:-:S03]  /*1e370*/  IMAD.SHL.U32 R10, R18, 0x8, RZ ;  /* 0x00000008120a7824 */ /* 0x002fc600078e00ff */
[----:B------:R-:W-:Y:S01]  /*1e380*/  IMAD.X R43, R35, 0x1, R27, P1 ;  /* 0x00000001232b7824 */ /* 0x000fe200008e061b */
[----:B------:R-:W-:Y:S02]  /*1e390*/  @!P0 IADD3 R52, P1, PT, R19, R229, RZ ;  /* 0x000000e513348210 */ /* 0x000fe40007f3e0ff */
[----:B------:R-:W-:-:S03]  /*1e3a0*/  LOP3.LUT R6, R10, 0x1c0, RZ, 0xc0, !PT ;  /* 0x000001c00a067812 */ /* 0x000fc600078ec0ff */
[----:B------:R-:W-:Y:S01]  /*1e3b0*/  @!P0 IMAD.X R53, R5, 0x1, R228, P1 ;  /* 0x0000000105358824 */ /* 0x000fe200008e06e4 */
[----:B------:R-:W-:Y:S02]  /*1e3c0*/  LOP3.LUT R6, R6, 0x38, R18, 0xf8, !PT ;  /* 0x0000003806067812 */ /* 0x000fe400078ef812 */
[----:B------:R-:W-:Y:S02]  /*1e3d0*/  IADD3 R18, P3, PT, R42, R22, RZ ;  /* 0x000000162a127210 */ /* 0x000fe40007f7e0ff */
[----:B------:R-:W-:-:S03]  /*1e3e0*/  LOP3.LUT R6, R6, 0x38, R10, 0x78, !PT ;  /* 0x0000003806067812 */ /* 0x000fc600078e780a */
[--C-:B------:R-:W-:Y:S01]  /*1e3f0*/  IMAD.X R19, R43, 0x1, R27.reuse, P3 ;  /* 0x000000012b137824 */ /* 0x100fe200018e061b */
        /* <DEDUP_REMOVED lines=63> */
[----:B---3--:R-:W-:-:S03]  /*1e7f0*/  IADD3 R18, P1, PT, R34, R22, RZ ;  /* 0x0000001622127210 */ /* 0x008fc60007f3e0ff */
[----:B------:R2:W-:Y:S01]  /*1e800*/  @P0 STS.128 [R6+0x6800], RZ ;  /* 0x006800ff06000388 */ /* 0x0005e20000000c00 */
[-C--:B------:R-:W-:Y:S01]  /*1e810*/  IADD3 R38, P3, PT, R18, R22.reuse, RZ ;  /* 0x0000001612267210 */ /* 0x080fe20007f7e0ff */
[--C-:B------:R-:W-:Y:S02]  /*1e820*/  IMAD.X R19, R35, 0x1, R27.reuse, P1 ;  /* 0x0000000123137824 */ /* 0x100fe400008e061b */
[----:B------:R-:W-:Y:S01]  /*1e830*/  @!PT LDS RZ, [RZ] ;  /* 0x00000000fffff984 */ /* 0x000fe20000000800 */
[----:B------:R-:W-:Y:S01]  /*1e840*/  @!PT LDS RZ, [RZ] ;  /* 0x00000000fffff984 */ /* 0x000fe20000000800 */
[----:B------:R-:W-:Y:S01]  /*1e850*/  @!PT LDS RZ, [RZ] ;  /* 0x00000000fffff984 */ /* 0x000fe20000000800 */
[----:B------:R2:W-:Y:S01]  /*1e860*/  @!P0 LDGSTS.E.BYPASS.LTC128B.128 [R6+0x7000], desc[UR4][R52.64] ;  /* 0x0700000034068fae */ /* 0x0005e2000b981a04 */
[----:B------:R-:W-:Y:S01]  /*1e870*/  @!P0 IADD3 R42, P1, PT, R38, R22, RZ ;  /* 0x00000016262a8210 */ /* 0x000fe20007f3e0ff */
[--C-:B------:R-:W-:Y:S02]  /*1e880*/  IMAD.X R39, R19, 0x1, R27.reuse, P3 ;  /* 0x0000000113277824 */ /* 0x100fe400018e061b */
[----:B------:R2:W-:Y:S02]  /*1e890*/  @P0 STS.128 [R6+0x7000], RZ ;  /* 0x007000ff06000388 */ /* 0x0005e40000000c00 */
[----:B------:R-:W-:-:S02]  /*1e8a0*/  @!P0 IMAD.X R43, R39, 0x1, R27, P1 ;  /* 0x00000001272b8824 */ /* 0x000fc400008e061b */
        /* <DEDUP_REMOVED lines=26> */
.L_x_2950:
[----:B------:R-:W-:Y:S05]  /*1ea50*/  BSYNC.RECONVERGENT B1 ;  /* 0x0000000000017941 */ /* 0x000fea0003800200 */
.L_x_2949:
[--C-:B-1----:R-:W-:Y:S01]  /*1ea60*/  IMAD R5, R45, 0x100, R61.reuse ;  /* 0x000001002d057824 */ /* 0x102fe200078e023d */
[----:B------:R1:W-:Y:S03]  /*1ea70*/  STL [R1+0x60], R240 ;  /* 0x000060f001007387 */ /* 0x0003e60000100800 */
[C---:B--2---:R-:W-:Y:S01]  /*1ea80*/  VIADD R6, R5.reuse, 0xfffffe00 ;  /* 0xfffffe0005067836 */ /* 0x044fe20000000000 */
[----:B------:R2:W-:Y:S01]  /*1ea90*/  STL [R1+0x5c], R238 ;  /* 0x00005cee01007387 */ /* 0x0005e20000100800 */
[C---:B------:R-:W-:Y:S02]  /*1eaa0*/  VIADD R27, R5.reuse, 0xfffffe01 ;  /* 0xfffffe01051b7836 */ /* 0x040fe40000000000 */
[C---:B------:R-:W-:Y:S01]  /*1eab0*/  VIADD R233, R5.reuse, 0xfffffe08 ;  /* 0xfffffe0805e97836 */ /* 0x040fe20000000000 */
[CC--:B------:R-:W-:Y:S01]  /*1eac0*/  ISETP.GE.AND P3, PT, R6.reuse, R246.reuse, PT ;  /* 0x000000f60600720c */ /* 0x0c0fe20003f66270 */
[----:B------:R-:W-:Y:S01]  /*1ead0*/  VIADD R232, R5, 0xfffffe09 ;  /* 0xfffffe0905e87836 */ /* 0x000fe20000000000 */
[-C--:B------:R-:W-:Y:S01]  /*1eae0*/  ISETP.GE.AND P1, PT, R27, R246.reuse, PT ;  /* 0x000000f61b00720c */ /* 0x080fe20003f26270 */
[----:B------:R3:W-:Y:S01]  /*1eaf0*/  STL [R1+0x58], R237 ;  /* 0x000058ed01007387 */ /* 0x0007e20000100800 */
[-C--:B------:R-:W-:Y:S01]  /*1eb00*/  ISETP.GE.AND P4, PT, R6, R239.reuse, PT ;  /* 0x000000ef0600720c */ /* 0x080fe20003f86270 */
[C---:B------:R-:W-:Y:S01]  /*1eb10*/  VIADD R251, R5.reuse, 0xfffffe18 ;  /* 0xfffffe1805fb7836 */ /* 0x040fe20000000000 */
        /* <DEDUP_REMOVED lines=11> */
[----:B-1----:R-:W-:Y:S01]  /*1ebd0*/  VIADD R240, R5, 0xfffffe11 ;  /* 0xfffffe1105f07836 */ /* 0x002fe20000000000 */
[-C--:B------:R-:W-:Y:S01]  /*1ebe0*/  ISETP.GE.AND P4, PT, R233, R239.reuse, PT ;  /* 0x000000efe900720c */ /* 0x080fe20003f86270 */
[----:B------:R1:W-:Y:S01]  /*1ebf0*/  STL [R1+0x54], R236 ;  /* 0x000054ec01007387 */ /* 0x0003e20000100800 */
[----:B------:R-:W-:Y:S01]  /*1ec00*/  FSEL R92, R92, -INF , P3 ;  /* 0xff8000005c5c7808 */ /* 0x000fe20001800000 */
[----:B--2---:R-:W-:Y:S01]  /*1ec10*/  VIADD R238, R5, 0xfffffe19 ;  /* 0xfffffe1905ee7836 */ /* 0x004fe20000000000 */
[----:B------:R-:W-:Y:S01]  /*1ec20*/  FSEL R235, R27, -INF , !P5 ;  /* 0xff8000001beb7808 */ /* 0x000fe20006800000 */
[----:B------:R-:W-:Y:S01]  /*1ec30*/  VIADD R222, R5, 0xfffffe31 ;  /* 0xfffffe3105de7836 */ /* 0x000fe20000000000 */
[-C--:B------:R-:W-:Y:S01]  /*1ec40*/  ISETP.GE.AND P5, PT, R232, R239.reuse, PT ;  /* 0x000000efe800720c */ /* 0x080fe20003fa6270 */
[----:B------:R2:W-:Y:S01]  /*1ec50*/  STL [R1+0x50], R231 ;  /* 0x000050e701007387 */ /* 0x0005e20000100800 */
[----:B------:R-:W-:Y:S01]  /*1ec60*/  FSEL R91, R91, -INF , P1 ;  /* 0xff8000005b5b7808 */ /* 0x000fe20000800000 */
[C---:B------:R-:W-:Y:S01]  /*1ec70*/  VIADD R218, R5.reuse, 0xfffffe38 ;  /* 0xfffffe3805da7836 */ /* 0x040fe20000000000 */
[----:B------:R-:W-:Y:S01]  /*1ec80*/  FSEL R234, R92, -INF , !P4 ;  /* 0xff8000005cea7808 */ /* 0x000fe20006000000 */
[----:B---3--:R-:W-:Y:S01]  /*1ec90*/  VIADD R237, R5, 0xfffffe10 ;  /* 0xfffffe1005ed7836 */ /* 0x008fe20000000000 */
[-C--:B------:R-:W-:Y:S01]  /*1eca0*/  ISETP.GE.AND P1, PT, R240, R246.reuse, PT ;  /* 0x000000f6f000720c */ /* 0x080fe20003f26270 */
[----:B------:R3:W-:Y:S01]  /*1ecb0*/  STL [R1+0x4c], R230 ;  /* 0x00004ce601007387 */ /* 0x0007e20000100800 */
[----:B------:R-:W-:Y:S01]  /*1ecc0*/  FSEL R91, R91, -INF , !P5 ;  /* 0xff8000005b5b7808 */ /* 0x000fe20006800000 */
[----:B------:R-:W-:Y:S01]  /*1ecd0*/  VIADD R216, R5, 0xfffffe39 ;  /* 0xfffffe3905d87836 */ /* 0x000fe20000000000 */
[CC--:B------:R-:W-:Y:S01]  /*1ece0*/  ISETP.GE.AND P3, PT, R237.reuse, R246.reuse, PT ;  /* 0x000000f6ed00720c */ /* 0x0c0fe20003f66270 */
[----:B------:R4:W-:Y:S01]  /*1ecf0*/  STL [R1+0x48], R229 ;  /* 0x000048e501007387 */ /* 0x0009e20000100800 */
[-C--:B------:R-:W-:Y:S01]  /*1ed00*/  ISETP.GE.AND P4, PT, R237, R239.reuse, PT ;  /* 0x000000efed00720c */ /* 0x080fe20003f86270 */
[C---:B------:R-:W-:Y:S01]  /*1ed10*/  VIADD R200, R5.reuse, 0xfffffe40 ;  /* 0xfffffe4005c87836 */ /* 0x040fe20000000000 */
[----:B------:R-:W-:Y:S01]  /*1ed20*/  FSEL R88, R88, -INF , P3 ;  /* 0xff80000058587808 */ /* 0x000fe20001800000 */
[----:B------:R-:W-:Y:S01]  /*1ed30*/  VIADD R215, R5, 0xfffffe41 ;  /* 0xfffffe4105d77836 */ /* 0x000fe20000000000 */
[-C--:B------:R-:W-:Y:S01]  /*1ed40*/  ISETP.GE.AND P3, PT, R251, R246.reuse, PT ;  /* 0x000000f6fb00720c */ /* 0x080fe20003f66270 */
[----:B------:R4:W-:Y:S01]  /*1ed50*/  STL [R1+0x44], R228 ;  /* 0x000044e401007387 */ /* 0x0009e20000100800 */
[-C--:B------:R-:W-:Y:S01]  /*1ed60*/  ISETP.GE.AND P5, PT, R240, R239.reuse, PT ;  /* 0x000000eff000720c */ /* 0x080fe20003fa6270 */
[----:B------:R-:W-:Y:S01]  /*1ed70*/  VIADD R212, R5, 0xfffffe48 ;  /* 0xfffffe4805d47836 */ /* 0x000fe20000000000 */
[----:B------:R-:W-:Y:S01]  /*1ed80*/  FSEL R87, R87, -INF , P1 ;  /* 0xff80000057577808 */ /* 0x000fe20000800000 */
[----:B------:R4:W-:Y:S01]  /*1ed90*/  STL [R1+0x40], R227 ;  /* 0x000040e301007387 */ /* 0x0009e20000100800 */
[----:B------:R-:W-:Y:S01]  /*1eda0*/  FSEL R96, R88, -INF , !P4 ;  /* 0xff80000058607808 */ /* 0x000fe20006000000 */
        /* <DEDUP_REMOVED lines=8> */
[----:B------:R4:W-:Y:S01]  /*1ee30*/  STL [R1+0x38], R225 ;  /* 0x000038e101007387 */ /* 0x0009e20000100800 */
[----:B------:R-:W-:Y:S01]  /*1ee40*/  FSEL R240, R87, -INF , !P5 ;  /* 0xff80000057f07808 */ /* 0x000fe20006800000 */
[----:B------:R-:W-:Y:S01]  /*1ee50*/  VIADD R204, R5, 0xfffffe58 ;  /* 0xfffffe5805cc7836 */ /* 0x000fe20000000000 */
[-C--:B------:R-:W-:Y:S01]  /*1ee60*/  ISETP.GE.AND P5, PT, R238, R239.reuse, PT ;  /* 0x000000efee00720c */ /* 0x080fe20003fa6270 */
[----:B------:R4:W-:Y:S01]  /*1ee70*/  STL [R1+0x34], R224 ;  /* 0x000034e001007387 */ /* 0x0009e20000100800 */
[----:B------:R-:W-:Y:S01]  /*1ee80*/  FSEL R83, R83, -INF , P1 ;  /* 0xff80000053537808 */ /* 0x000fe20000800000 */
[C---:B------:R-:W-:Y:S01]  /*1ee90*/  VIADD R202, R5.reuse, 0xfffffe59 ;  /* 0xfffffe5905ca7836 */ /* 0x040fe20000000000 */
[----:B------:R-:W-:Y:S01]  /*1eea0*/  FSEL R238, R84, -INF , !P4 ;  /* 0xff80000054ee7808 */ /* 0x000fe20006000000 */
[----:B------:R4:W-:Y:S01]  /*1eeb0*/  STL [R1+0x30], R220 ;  /* 0x000030dc01007387 */ /* 0x0009e20000100800 */
[-C--:B------:R-:W-:Y:S01]  /*1eec0*/  ISETP.GE.AND P1, PT, R22, R246.reuse, PT ;  /* 0x000000f61600720c */ /* 0x080fe20003f26270 */
[C---:B------:R-:W-:Y:S01]  /*1eed0*/  VIADD R199, R5.reuse, 0xfffffe60 ;  /* 0xfffffe6005c77836 */ /* 0x040fe20000000000 */
[-C--:B------:R-:W-:Y:S01]  /*1eee0*/  ISETP.GE.AND P4, PT, R248, R239.reuse, PT ;  /* 0x000000eff800720c */ /* 0x080fe20003f86270 */
[----:B------:R4:W-:Y:S01]  /*1eef0*/  STL [R1+0x2c], R167 ;  /* 0x00002ca701007387 */ /* 0x0009e20000100800 */
[----:B------:R-:W-:Y:S01]  /*1ef00*/  FSEL R80, R80, -INF , P3 ;  /* 0xff80000050507808 */ /* 0x000fe20001800000 */
[----:B------:R-:W-:Y:S01]  /*1ef10*/  VIADD R40, R5, 0xfffffe68 ;  /* 0xfffffe6805287836 */ /* 0x000fe20000000000 */
[-C--:B------:R-:W-:Y:S01]  /*1ef20*/  ISETP.GE.AND P3, PT, R247, R246.reuse, PT ;  /* 0x000000f6f700720c */ /* 0x080fe20003f66270 */
[--C-:B------:R-:W-:Y:S01]  /*1ef30*/  IMAD R92, R45, 0x100, R61.reuse ;  /* 0x000001002d5c7824 */ /* 0x100fe200078e023d */
[----:B------:R-:W-:Y:S01]  /*1ef40*/  FSEL R237, R83, -INF , !P5 ;  /* 0xff80000053ed7808 */ /* 0x000fe20006800000 */
[----:B------:R4:W-:Y:S01]  /*1ef50*/  STL [R1+0x28], R62 ;  /* 0x0000283e01007387 */ /* 0x0009e20000100800 */
[-C--:B------:R-:W-:Y:S01]  /*1ef60*/  ISETP.GE.AND P5, PT, R22, R239.reuse, PT ;  /* 0x000000ef1600720c */ /* 0x080fe20003fa6270 */
[----:B------:R-:W-:Y:S01]  /*1ef70*/  VIADD R39, R5, 0xfffffe61 ;  /* 0xfffffe6105277836 */ /* 0x000fe20000000000 */
[----:B------:R-:W-:Y:S01]  /*1ef80*/  FSEL R79, R79, -INF , P1 ;  /* 0xff8000004f4f7808 */ /* 0x000fe20000800000 */
[----:B------:R-:W-:Y:S01]  /*1ef90*/  VIADD R92, R92, 0xfffffe70 ;  /* 0xfffffe705c5c7836 */ /* 0x000fe20000000000 */
[----:B-1----:R-:W-:Y:S01]  /*1efa0*/  FSEL R236, R80, -INF , !P4 ;  /* 0xff80000050ec7808 */ /* 0x002fe20006000000 */
[----:B------:R-:W-:Y:S01]  /*1efb0*/  VIADD R195, R5, 0xfffffe78 ;  /* 0xfffffe7805c37836 */ /* 0x000fe20000000000 */
[-C--:B------:R-:W-:Y:S01]  /*1efc0*/  ISETP.GE.AND P1, PT, R217, R246.reuse, PT ;  /* 0x000000f6d900720c */ /* 0x080fe20003f26270 */
[----:B------:R-:W-:Y:S01]  /*1efd0*/  VIADD R193, R5, 0xfffffe80 ;  /* 0xfffffe8005c17836 */ /* 0x000fe20000000000 */
[-C--:B------:R-:W-:Y:S01]  /*1efe0*/  ISETP.GE.AND P4, PT, R247, R239.reuse, PT ;  /* 0x000000eff700720c */ /* 0x080fe20003f86270 */
[----:B------:R-:W-:Y:S01]  /*1eff0*/  VIADD R55, R5, 0xfffffe88 ;  /* 0xfffffe8805377836 */ /* 0x000fe20000000000 */
[----:B------:R-:W-:Y:S01]  /*1f000*/  FSEL R76, R76, -INF , P3 ;  /* 0xff8000004c4c7808 */ /* 0x000fe20001800000 */
[----:B------:R-:W-:Y:S01]  /*1f010*/  IMAD R27, R45, 0x100, R61 ;  /* 0x000001002d1b7824 */ /* 0x000fe200078e023d */
        /* <DEDUP_REMOVED lines=8> */
[----:B---3--:R-:W-:Y:S01]  /*1f0a0*/  FSEL R230, R76, -INF , !P4 ;  /* 0xff8000004ce67808 */ /* 0x008fe20006000000 */
[C---:B------:R-:W-:Y:S01]  /*1f0b0*/  VIADD R52, R5.reuse, 0xfffffe98 ;  /* 0xfffffe9805347836 */ /* 0x040fe20000000000 */
[-C--:B------:R-:W-:Y:S01]  /*1f0c0*/  ISETP.GE.AND P1, PT, R222, R246.reuse, PT ;  /* 0x000000f6de00720c */ /* 0x080fe20003f26270 */
[----:B------:R-:W-:Y:S01]  /*1f0d0*/  VIADD R53, R5, 0xfffffe91 ;  /* 0xfffffe9105357836 */ /* 0x000fe20000000000 */
[-C--:B------:R-:W-:Y:S01]  /*1f0e0*/  ISETP.GE.AND P4, PT, R211, R239.reuse, PT ;  /* 0x000000efd300720c */ /* 0x080fe20003f86270 */
[C---:B------:R-:W-:Y:S01]  /*1f0f0*/  VIADD R50, R5.reuse, 0xfffffea0 ;  /* 0xfffffea005327836 */ /* 0x040fe20000000000 */
[----:B------:R-:W-:Y:S01]  /*1f100*/  FSEL R46, R46, -INF , P3 ;  /* 0xff8000002e2e7808 */ /* 0x000fe20001800000 */
[C---:B------:R-:W-:Y:S01]  /*1f110*/  VIADD R51, R5.reuse, 0xfffffe99 ;  /* 0xfffffe9905337836 */ /* 0x040fe20000000000 */
[-C--:B------:R-:W-:Y:S01]  /*1f120*/  ISETP.GE.AND P3, PT, R218, R246.reuse, PT ;  /* 0x000000f6da00720c */ /* 0x080fe20003f66270 */
[----:B------:R-:W-:Y:S01]  /*1f130*/  VIADD R43, R5, 0xfffffea1 ;  /* 0xfffffea1052b7836 */ /* 0x000fe20000000000 */
[----:B----4-:R-:W-:Y:S01]  /*1f140*/  FSEL R229, R63, -INF , !P5 ;  /* 0xff8000003fe57808 */ /* 0x010fe20006800000 */
[C---:B------:R-:W-:Y:S01]  /*1f150*/  VIADD R35, R5.reuse, 0xfffffea8 ;  /* 0xfffffea805237836 */ /* 0x040fe20000000000 */
[-C--:B------:R-:W-:Y:S01]  /*1f160*/  ISETP.GE.AND P5, PT, R222, R239.reuse, PT ;  /* 0x000000efde00720c */ /* 0x080fe20003fa6270 */
[C---:B------:R-:W-:Y:S01]  /*1f170*/  VIADD R42, R5.reuse, 0xfffffea9 ;  /* 0xfffffea9052a7836 */ /* 0x040fe20000000000 */
[----:B------:R-:W-:Y:S01]  /*1f180*/  FSEL R44, R44, -INF , P1 ;  /* 0xff8000002c2c7808 */ /* 0x000fe20000800000 */
[C---:B------:R-:W-:Y:S01]  /*1f190*/  VIADD R41, R5.reuse, 0xfffffeb0 ;  /* 0xfffffeb005297836 */ /* 0x040fe20000000000 */
[----:B------:R-:W-:Y:S01]  /*1f1a0*/  FSEL R217, R46, -INF , !P4 ;  /* 0xff8000002ed97808 */ /* 0x000fe20006000000 */
        /* <DEDUP_REMOVED lines=9> */
[----:B------:R-:W-:Y:S01]  /*1f240*/  FSEL R228, R44, -INF , !P5 ;  /* 0xff8000002ce47808 */ /* 0x000fe20006800000 */
[C---:B------:R-:W-:Y:S01]  /*1f250*/  VIADD R70, R5.reuse, 0xfffffec8 ;  /* 0xfffffec805467836 */ /* 0x040fe20000000000 */
[-C--:B------:R-:W-:Y:S01]  /*1f260*/  ISETP.GE.AND P5, PT, R216, R239.reuse, PT ;  /* 0x000000efd800720c */ /* 0x080fe20003fa6270 */
[----:B------:R-:W-:Y:S01]  /*1f270*/  VIADD R69, R5, 0xfffffec9 ;  /* 0xfffffec905457836 */ /* 0x000fe20000000000 */
[----:B------:R-:W-:Y:S01]  /*1f280*/  FSEL R99, R99, -INF , P1 ;  /* 0xff80000063637808 */ /* 0x000fe20000800000 */
[C---:B------:R-:W-:Y:S01]  /*1f290*/  VIADD R68, R5.reuse, 0xfffffed0 ;  /* 0xfffffed005447836 */ /* 0x040fe20000000000 */
[----:B------:R-:W-:Y:S01]  /*1f2a0*/  FSEL R227, R98, -INF , !P4 ;  /* 0xff80000062e37808 */ /* 0x000fe20006000000 */
[----:B------:R-:W-:Y:S01]  /*1f2b0*/  VIADD R67, R5, 0xfffffed1 ;  /* 0xfffffed105437836 */ /* 0x000fe20000000000 */
[-C--:B------:R-:W-:Y:S01]  /*1f2c0*/  ISETP.GE.AND P1, PT, R215, R246.reuse, PT ;  /* 0x000000f6d700720c */ /* 0x080fe20003f26270 */
[C---:B------:R-:W-:Y:S01]  /*1f2d0*/  VIADD R66, R5.reuse, 0xfffffed8 ;  /* 0xfffffed805427836 */ /* 0x040fe20000000000 */
[-C--:B------:R-:W-:Y:S01]  /*1f2e0*/  ISETP.GE.AND P4, PT, R200, R239.reuse, PT ;  /* 0x000000efc800720c */ /* 0x080fe20003f86270 */
[C---:B------:R-:W-:Y:S01]  /*1f2f0*/  VIADD R58, R5.reuse, 0xfffffee0 ;  /* 0xfffffee0053a7836 */ /* 0x040fe20000000000 */
[----:B------:R-:W-:Y:S01]  /*1f300*/  FSEL R106, R106, -INF , P3 ;  /* 0xff8000006a6a7808 */ /* 0x000fe20001800000 */
[C---:B------:R-:W-:Y:S01]  /*1f310*/  VIADD R56, R5.reuse, 0xfffffee8 ;  /* 0xfffffee805387836 */ /* 0x040fe20000000000 */
[-C--:B------:R-:W-:Y:S01]  /*1f320*/  ISETP.GE.AND P3, PT, R212, R246.reuse, PT ;  /* 0x000000f6d400720c */ /* 0x080fe20003f66270 */
[----:B------:R-:W-:Y:S01]  /*1f330*/  VIADD R59, R5, 0xfffffed9 ;  /* 0xfffffed9053b7836 */ /* 0x000fe20000000000 */
[----:B------:R-:W-:Y:S01]  /*1f340*/  FSEL R226, R99, -INF , !P5 ;  /* 0xff80000063e27808 */ /* 0x000fe20006800000 */
[----:B------:R-:W-:Y:S01]  /*1f350*/  VIADD R57, R5, 0xfffffee1 ;  /* 0xfffffee105397836 */ /* 0x000fe20000000000 */
[----:B------:R-:W-:Y:S01]  /*1f360*/  ISETP.GE.AND P5, PT, R215, R239, PT ;  /* 0x000000efd700720c */ /* 0x000fe20003fa6270 */
[----:B------:R-:W-:Y:S01]  /*1f370*/  VIADD R19, R5, 0xfffffee9 ;  /* 0xfffffee905137836 */ /* 0x000fe20000000000 */
[----:B------:R-:W-:Y:S01]  /*1f380*/  FSEL R107, R107, -INF , P1 ;  /* 0xff8000006b6b7808 */ /* 0x000fe20000800000 */
[C---:B------:R-:W-:Y:S01]  /*1f390*/  VIADD R18, R5.reuse, 0xfffffef0 ;  /* 0xfffffef005127836 */ /* 0x040fe20000000000 */
[----:B------:R-:W-:Y:S01]  /*1f3a0*/  FSEL R211, R106, -INF , !P4 ;  /* 0xff8000006ad37808 */ /* 0x000fe20006000000 */
[----:B------:R-:W-:Y:S01]  /*1f3b0*/  VIADD R10, R5, 0xfffffef1 ;  /* 0xfffffef1050a7836 */ /* 0x000fe20000000000 */
        /* <DEDUP_REMOVED lines=37> */
[CC--:B------:R-:W-:Y:S02]  /*1f610*/  ISETP.GE.AND P3, PT, R195.reuse, R246.reuse, PT ;  /* 0x000000f6c300720c */ /* 0x0c0fe40003f66270 */
[----:B------:R-:W-:Y:S02]  /*1f620*/  FSEL R110, R110, -INF , !P4 ;  /* 0xff8000006e6e7808 */ /* 0x000fe40006000000 */
[----:B------:R-:W-:Y:S02]  /*1f630*/  ISETP.GE.AND P4, PT, R195, R239, PT ;  /* 0x000000efc300720c */ /* 0x000fe40003f86270 */
        /* <DEDUP_REMOVED lines=8> */
[----:B------:R-:W2:Y:S01]  /*1f6c0*/  LD.E R55, desc[UR4][R164.64+0xdc] ;  /* 0x0000dc04a4377980 */ /* 0x000ea2000c101900 */
[----:B------:R-:W-:-:S02]  /*1f6d0*/  FSEL R123, R123, -INF , P1 ;  /* 0xff8000007b7b7808 */ /* 0x000fc40000800000 */
[----:B------:R-:W-:Y:S02]  /*1f6e0*/  ISETP.GE.AND P1, PT, R27, R246, PT ;  /* 0x000000f61b00720c */ /* 0x000fe40003f26270 */
[----:B------:R-:W-:Y:S02]  /*1f6f0*/  FSEL R40, R123, -INF , !P5 ;  /* 0xff8000007b287808 */ /* 0x000fe40006800000 */
[----:B------:R-:W-:Y:S01]  /*1f700*/  ISETP.GE.AND P5, PT, R27, R239, PT ;  /* 0x000000ef1b00720c */ /* 0x000fe20003fa6270 */
[----:B------:R-:W-:Y:S01]  /*1f710*/  IMAD R27, R45, 0x100, R61 ;  /* 0x000001002d1b7824 */ /* 0x000fe200078e023d */
[----:B------:R-:W-:Y:S01]  /*1f720*/  FSEL R111, R128, -INF , P1 ;  /* 0xff800000806f7808 */ /* 0x000fe20000800000 */
[----:B------:R-:W-:Y:S01]  /*1f730*/  IMAD.MOV.U32 R128, RZ, RZ, R40 ;  /* 0x000000ffff807224 */ /* 0x000fe200078e0028 */
[----:B------:R-:W-:Y:S01]  /*1f740*/  ISETP.GE.AND P0, PT, R6, R245, PT ;  /* 0x000000f50600720c */ /* 0x000fe20003f06270 */
[----:B------:R-:W-:Y:S01]  /*1f750*/  VIADD R27, R27, 0xfffffe71 ;  /* 0xfffffe711b1b7836 */ /* 0x000fe20000000000 */
[----:B------:R-:W-:-:S02]  /*1f760*/  FSEL R111, R111, -INF , !P5 ;  /* 0xff8000006f6f7808 */ /* 0x000fc40006800000 */
[----:B------:R-:W-:Y:S01]  /*1f770*/  ISETP.GE.AND P6, PT, R6, R244, PT ;  /* 0x000000f40600720c */ /* 0x000fe20003fc6270 */
[----:B------:R-:W-:Y:S01]  /*1f780*/  VIADD R6, R5, 0xfffffef8 ;  /* 0xfffffef805067836 */ /* 0x000fe20000000000 */
[----:B------:R-:W-:Y:S01]  /*1f790*/  ISETP.GE.AND P1, PT, R27, R246, PT ;  /* 0x000000f61b00720c */ /* 0x000fe20003f26270 */
[----:B------:R-:W-:Y:S01]  /*1f7a0*/  VIADD R5, R5, 0xfffffef9 ;  /* 0xfffffef905057836 */ /* 0x000fe20000000000 */
[----:B------:R-:W-:Y:S02]  /*1f7b0*/  ISETP.GE.AND P5, PT, R27, R239, PT ;  /* 0x000000ef1b00720c */ /* 0x000fe40003fa6270 */
[----:B------:R-:W-:Y:S02]  /*1f7c0*/  FMNMX3.FTZ R27, R2, R95, R235, !PT ;  /* 0x0000005f021b7276 */ /* 0x000fe400078100eb */
[----:B------:R-:W-:Y:S02]  /*1f7d0*/  FSEL R92, R169, -INF , P1 ;  /* 0xff800000a95c7808 */ /* 0x000fe40000800000 */
[----:B------:R-:W-:-:S02]  /*1f7e0*/  FMNMX3.FTZ R27, R27, R234, R91, !PT ;  /* 0x000000ea1b1b7276 */ /* 0x000fc4000781005b */
[----:B------:R-:W-:Y:S02]  /*1f7f0*/  ISETP.GE.AND P1, PT, R194, R246, PT ;  /* 0x000000f6c200720c */ /* 0x000fe40003f26270 */
[----:B------:R-:W-:Y:S02]  /*1f800*/  FMNMX3.FTZ R27, R27, R96, R240, !PT ;  /* 0x000000601b1b7276 */ /* 0x000fe400078100f0 */
[----:B------:R-:W-:Y:S02]  /*1f810*/  FSEL R87, R173, -INF , P1 ;  /* 0xff800000ad577808 */ /* 0x000fe40000800000 */
[----:B------:R-:W-:Y:S02]  /*1f820*/  FMNMX3.FTZ R27, R27, R238, R237, !PT ;  /* 0x000000ee1b1b7276 */ /* 0x000fe400078100ed */
[----:B------:R-:W-:Y:S02]  /*1f830*/  ISETP.GE.AND P1, PT, R192, R246, PT ;  /* 0x000000f6c000720c */ /* 0x000fe40003f26270 */
[----:B------:R-:W-:-:S02]  /*1f840*/  FMNMX3.FTZ R27, R27, R236, R231, !PT ;  /* 0x000000ec1b1b7276 */ /* 0x000fc400078100e7 */
[----:B------:R-:W-:Y:S01]  /*1f850*/  FSEL R170, R176, -INF , P1 ;  /* 0xff800000b0aa7808 */ /* 0x000fe20000800000 */
[----:B------:R-:W-:Y:S01]  /*1f860*/  IMAD R176, R45, 0x100, R61 ;  /* 0x000001002db07824 */ /* 0x000fe200078e023d */
[----:B------:R-:W-:Y:S02]  /*1f870*/  FMNMX3.FTZ R27, R27, R230, R229, !PT ;  /* 0x000000e61b1b7276 */ /* 0x000fe400078100e5 */
[----:B------:R-:W-:Y:S01]  /*1f880*/  FSEL R92, R92, -INF , !P5 ;  /* 0xff8000005c5c7808 */ /* 0x000fe20006800000 */
[----:B------:R-:W-:Y:S01]  /*1f890*/  VIADD R176, R176, 0xfffffe90 ;  /* 0xfffffe90b0b07836 */ /* 0x000fe20000000000 */
[----:B------:R-:W-:Y:S02]  /*1f8a0*/  ISETP.GE.AND P5, PT, R194, R239, PT ;  /* 0x000000efc200720c */ /* 0x000fe40003fa6270 */
[----:B------:R-:W-:Y:S01]  /*1f8b0*/  FSEL R169, R177, -INF , P3 ;  /* 0xff800000b1a97808 */ /* 0x000fe20001800000 */
[----:B------:R-:W-:Y:S01]  /*1f8c0*/  IMAD R177, R45, 0x100, R61 ;  /* 0x000001002db17824 */ /* 0x000fe200078e023d */
[----:B------:R-:W-:-:S02]  /*1f8d0*/  FMNMX3.FTZ R27, R27, R217, R228, !PT ;  /* 0x000000d91b1b7276 */ /* 0x000fc400078100e4 */
[----:B------:R-:W-:Y:S01]  /*1f8e0*/  FSEL R87, R87, -INF , !P5 ;  /* 0xff80000057577808 */ /* 0x000fe20006800000 */
[----:B------:R-:W-:Y:S01]  /*1f8f0*/  VIADD R177, R177, 0xfffffe89 ;  /* 0xfffffe89b1b17836 */ /* 0x000fe20000000000 */
[----:B------:R-:W-:Y:S02]  /*1f900*/  FMNMX3.FTZ R27, R27, R227, R226, !PT ;  /* 0x000000e31b1b7276 */ /* 0x000fe400078100e2 */
[----:B------:R-:W-:Y:S02]  /*1f910*/  ISETP.GE.AND P5, PT, R192, R239, PT ;  /* 0x000000efc000720c */ /* 0x000fe40003fa6270 */
[-C--:B------:R-:W-:Y:S02]  /*1f920*/  ISETP.GE.AND P3, PT, R176, R246.reuse, PT ;  /* 0x000000f6b000720c */ /* 0x080fe40003f66270 */
[----:B------:R-:W-:Y:S02]  /*1f930*/  ISETP.GE.AND P1, PT, R54, R246, PT ;  /* 0x000000f63600720c */ /* 0x000fe40003f26270 */
[----:B------:R-:W-:-:S02]  /*1f940*/  FSEL R169, R169, -INF , !P4 ;  /* 0xff800000a9a97808 */ /* 0x000fc40006000000 */
[----:B------:R-:W-:Y:S02]  /*1f950*/  FMNMX3.FTZ R27, R27, R211, R225, !PT ;  /* 0x000000d31b1b7276 */ /* 0x000fe400078100e1 */
[----:B------:R-:W-:Y:S02]  /*1f960*/  FSEL R170, R170, -INF , !P5 ;  /* 0xff800000aaaa7808 */ /* 0x000fe40006800000 */
[-C--:B------:R-:W-:Y:S02]  /*1f970*/  ISETP.GE.AND P4, PT, R176, R239.reuse, PT ;  /* 0x000000efb000720c */ /* 0x080fe40003f86270 */
[----:B------:R-:W-:Y:S02]  /*1f980*/  FSEL R54, R180, -INF , P3 ;  /* 0xff800000b4367808 */ /* 0x000fe40001800000 */
[----:B------:R-:W-:Y:S02]  /*1f990*/  ISETP.GE.AND P5, PT, R177, R239, PT ;  /* 0x000000efb100720c */ /* 0x000fe40003fa6270 */
[----:B------:R-:W-:Y:S01]  /*1f9a0*/  FSEL R129, R179, -INF , P1 ;  /* 0xff800000b3817808 */ /* 0x000fe20000800000 */
[----:B------:R-:W-:Y:S01]  /*1f9b0*/  IMAD.MOV.U32 R179, RZ, RZ, R39 ;  /* 0x000000ffffb37224 */ /* 0x000fe200078e0027 */
        /* <DEDUP_REMOVED lines=9> */
[----:B------:R-:W-:Y:S02]  /*1fa50*/  FMNMX3.FTZ R27, R27, R200, R167, !PT ;  /* 0x000000c81b1b7276 */ /* 0x000fe400078100a7 */
[-C--:B------:R-:W-:Y:S02]  /*1fa60*/  ISETP.GE.AND P3, PT, R50, R246.reuse, PT ;  /* 0x000000f63200720c */ /* 0x080fe40003f66270 */
[----:B------:R-:W-:Y:S02]  /*1fa70*/  ISETP.GE.AND P1, PT, R51, R246, PT ;  /* 0x000000f63300720c */ /* 0x000fe40003f26270 */
[----:B------:R-:W-:-:S02]  /*1fa80*/  FSEL R52, R52, -INF , !P4 ;  /* 0xff80000034347808 */ /* 0x000fc40006000000 */
[----:B------:R-:W-:Y:S02]  /*1fa90*/  FSEL R53, R53, -INF , !P5 ;  /* 0xff80000035357808 */ /* 0x000fe40006800000 */
[-C--:B------:R-:W-:Y:S02]  /*1faa0*/  ISETP.GE.AND P4, PT, R50, R239.reuse, PT ;  /* 0x000000ef3200720c */ /* 0x080fe40003f86270 */
[----:B------:R-:W-:Y:S02]  /*1fab0*/  FMNMX3.FTZ R27, R27, R62, R166, !PT ;  /* 0x0000003e1b1b7276 */ /* 0x000fe400078100a6 */
        /* <DEDUP_REMOVED lines=66> */
[----:B------:R-:W-:Y:S02]  /*1fee0*/  ISETP.GE.AND P3, PT, R58, R246, PT ;  /* 0x000000f63a00720c */ /* 0x000fe40003f66270 */
[----:B------:R-:W-:Y:S02]  /*1fef0*/  FMNMX3.FTZ R27, R27, R35, R46, !PT ;  /* 0x000000231b1b7276 */ /* 0x000fe4000781002e */
[----:B------:R-:W-:-:S02]  /*1ff00*/  FSEL R33, R28, -INF , !P4 ;  /* 0xff8000001c217808 */ /* 0x000fc40006000000 */
[----:B------:R-:W-:Y:S02]  /*1ff10*/  FSEL R80, R29, -INF , !P5 ;  /* 0xff8000001d507808 */ /* 0x000fe40006800000 */
[----:B------:R-:W-:Y:S02]  /*1ff20*/  ISETP.GE.AND P4, PT, R66, R239, PT ;  /* 0x000000ef4200720c */ /* 0x000fe40003f86270 */
[----:B------:R-:W-:Y:S02]  /*1ff30*/  FSEL R29, R36, -INF , P3 ;  /* 0xff800000241d7808 */ /* 0x000fe40001800000 */
[----:B------:R-:W-:Y:S02]  /*1ff40*/  ISETP.GE.AND P3, PT, R56, R246, PT ;  /* 0x000000f63800720c */ /* 0x000fe40003f66270 */
[----:B------:R-:W-:Y:S02]  /*1ff50*/  FMNMX3.FTZ R27, R27, R44, R43, !PT ;  /* 0x0000002c1b1b7276 */ /* 0x000fe4000781002b */
[----:B------:R-:W-:-:S02]  /*1ff60*/  FSEL R34, R30, -INF , !P4 ;  /* 0xff8000001e227808 */ /* 0x000fc40006000000 */
[----:B------:R-:W-:Y:S02]  /*1ff70*/  FSEL R30, R20, -INF , P3 ;  /* 0xff800000141e7808 */ /* 0x000fe40001800000 */
[----:B------:R-:W-:Y:S02]  /*1ff80*/  ISETP.GE.AND P1, PT, R59, R246, PT ;  /* 0x000000f63b00720c */ /* 0x000fe40003f26270 */
[----:B------:R-:W-:Y:S02]  /*1ff90*/  FMNMX3.FTZ R20, R27, R42, R41, !PT ;  /* 0x0000002a1b147276 */ /* 0x000fe40007810029 */
[----:B------:R-:W-:Y:S02]  /*1ffa0*/  ISETP.GE.AND P5, PT, R59, R239, PT ;  /* 0x000000ef3b00720c */ /* 0x000fe40003fa6270 */
[----:B------:R-:W-:Y:S02]  /*1ffb0*/  FSEL R31, R31, -INF , P1 ;  /* 0xff8000001f1f7808 */ /* 0x000fe40000800000 */
[----:B------:R-:W-:-:S02]  /*1ffc0*/  FMNMX3.FTZ R20, R20, R40, R39, !PT ;  /* 0x0000002814147276 */ /* 0x000fc40007810027 */
[----:B------:R-:W-:Y:S02]  /*1ffd0*/  ISETP.GE.AND P1, PT, R57, R246, PT ;  /* 0x000000f63900720c */ /* 0x000fe40003f26270 */
[----:B------:R-:W-:Y:S02]  /*1ffe0*/  FSEL R79, R31, -INF , !P5 ;  /* 0xff8000001f4f7808 */ /* 0x000fe40006800000 */
[----:B------:R-:W-:Y:S02]  /*1fff0*/  FMNMX3.FTZ R20, R20, R38, R83, !PT ;  /* 0x0000002614147276 */ /* 0x000fe40007810053 */
[-C--:B------:R-:W-:Y:S02]  /*20000*/  ISETP.GE.AND P4, PT, R58, R239.reuse, PT ;  /* 0x000000ef3a00720c */ /* 0x080fe40003f86270 */
[----:B------:R-:W-:Y:S02]  /*20010*/  FSEL R31, R37, -INF , P1 ;  /* 0xff800000251f7808 */ /* 0x000fe40000800000 */
[----:B------:R-:W-:-:S02]  /*20020*/  ISETP.GE.AND P5, PT, R57, R239, PT ;  /* 0x000000ef3900720c */ /* 0x000fc40003fa6270 */
[-C--:B------:R-:W-:Y:S02]  /*20030*/  ISETP.GE.AND P1, PT, R19, R246.reuse, PT ;  /* 0x000000f61300720c */ /* 0x080fe40003f26270 */
[----:B------:R-:W-:Y:S02]  /*20040*/  FMNMX3.FTZ R20, R20, R33, R80, !PT ;  /* 0x0000002114147276 */ /* 0x000fe40007810050 */
[----:B------:R-:W-:Y:S02]  /*20050*/  FSEL R29, R29, -INF , !P4 ;  /* 0xff8000001d1d7808 */ /* 0x000fe40006000000 */
        /* <DEDUP_REMOVED lines=18> */
[-C--:B------:R-:W-:Y:S02]  /*20180*/  ISETP.GE.AND P4, PT, R6, R239.reuse, PT ;  /* 0x000000ef0600720c */ /* 0x080fe40003f86270 */
[----:B------:R-:W-:Y:S02]  /*20190*/  ISETP.GE.AND P3, PT, R5, R239, PT ;  /* 0x000000ef0500720c */ /* 0x000fe40003f66270 */
[----:B------:R-:W-:-:S02]  /*201a0*/  FSEL R63, R26, -INF , P1 ;  /* 0xff8000001a3f7808 */ /* 0x000fc40000800000 */
        /* <DEDUP_REMOVED lines=13> */
[----:B--2---:R-:W-:-:S05]  /*20280*/  FMUL.FTZ R2, R55, R25 ;  /* 0x0000001937027220 */ /* 0x004fca0000410000 */
[----:B------:R-:W-:-:S05]  /*20290*/  FSEL R2, R2, RZ, P1 ;  /* 0x000000ff02027208 */ /* 0x000fca0000800000 */
[-CC-:B------:R-:W-:Y:S01]  /*202a0*/  FFMA.FTZ R181, R128, R55.reuse, -R2.reuse ;  /* 0x0000003780b57223 */ /* 0x180fe20000010802 */
[----:B------:R-:W-:Y:S02]  /*202b0*/  IMAD R128, R45, 0x100, R61 ;  /* 0x000001002d807824 */ /* 0x000fe400078e023d */
[-CC-:B------:R-:W-:Y:S02]  /*202c0*/  FFMA.FTZ R95, R95, R55.reuse, -R2.reuse ;  /* 0x000000375f5f7223 */ /* 0x180fe40000010802 */
[----:B------:R-:W-:Y:S02]  /*202d0*/  VIADD R128, R128, 0xfffffe01 ;  /* 0xfffffe0180807836 */ /* 0x000fe40000000000 */
[----:B------:R-:W-:Y:S01]  /*202e0*/  FMUL.FTZ R32, R55, R32 ;  /* 0x0000002037207220 */ /* 0x000fe20000410000 */
[-CC-:B------:R-:W-:Y:S01]  /*202f0*/  FFMA.FTZ R180, R179, R55.reuse, -R2.reuse ;  /* 0x00000037b3b47223 */ /* 0x180fe20000010802 */
[----:B------:R-:W-:Y:S01]  /*20300*/  FFMA.FTZ R188, R92, R55, -R2 ;  /* 0x000000375cbc7223 */ /* 0x000fe20000010802 */
[----:B------:R-:W-:-:S02]  /*20310*/  ISETP.GE.AND P1, PT, R233, R245, PT ;  /* 0x000000f5e900720c */ /* 0x000fc40003f26270 */
[C---:B------:R-:W-:Y:S02]  /*20320*/  ISETP.GE.AND P3, PT, R128.reuse, R245, PT ;  /* 0x000000f58000720c */ /* 0x040fe40003f66270 */
[-C--:B------:R-:W-:Y:S01]  /*20330*/  ISETP.GE.AND P5, PT, R128, R244.reuse, PT ;  /* 0x000000f48000720c */ /* 0x080fe20003fa6270 */
[C-C-:B------:R-:W-:Y:S01]  /*20340*/  IMAD R128, R45.reuse, 0x100, R61.reuse ;  /* 0x000001002d807824 */ /* 0x140fe200078e023d */
[----:B------:R-:W1:Y:S01]  /*20350*/  MUFU.EX2 R92, R32 ;  /* 0x00000020005c7308 */ /* 0x000e620000000800 */
[----:B------:R-:W-:Y:S01]  /*20360*/  FSEL R94, R94, -INF , P0 ;  /* 0xff8000005e5e7808 */ /* 0x000fe20000000000 */
[----:B------:R-:W-:Y:S01]  /*20370*/  IMAD R179, R45, 0x100, R61 ;  /* 0x000001002db37824 */ /* 0x000fe200078e023d */
[----:B------:R-:W-:Y:S01]  /*20380*/  FSEL R93, R93, -INF , P3 ;  /* 0xff8000005d5d7808 */ /* 0x000fe20001800000 */
[----:B------:R-:W-:Y:S01]  /*20390*/  VIADD R128, R128, 0xfffffe11 ;  /* 0xfffffe1180807836 */ /* 0x000fe20000000000 */
[----:B------:R-:W-:-:S03]  /*203a0*/  ISETP.GE.AND P4, PT, R233, R244, PT ;  /* 0x000000f4e900720c */ /* 0x000fc60003f86270 */
[----:B------:R-:W2:Y:S01]  /*203b0*/  MUFU.EX2 R95, R95 ;  /* 0x0000005f005f7308 */ /* 0x000ea20000000800 */
[----:B------:R-:W-:Y:S01]  /*203c0*/  FSEL R90, R90, -INF , P1 ;  /* 0xff8000005a5a7808 */ /* 0x000fe20000800000 */
[----:B------:R-:W-:Y:S01]  /*203d0*/  VIADD R179, R179, 0xfffffe10 ;  /* 0xfffffe10b3b37836 */ /* 0x000fe20000000000 */
[----:B------:R-:W-:Y:S02]  /*203e0*/  FSEL R233, R94, -INF , !P6 ;  /* 0xff8000005ee97808 */ /* 0x000fe40007000000 */
[C---:B------:R-:W-:Y:S02]  /*203f0*/  ISETP.GE.AND P0, PT, R232.reuse, R245, PT ;  /* 0x000000f5e800720c */ /* 0x040fe40003f06270 */
[----:B------:R-:W-:Y:S02]  /*20400*/  ISETP.GE.AND P6, PT, R232, R244, PT ;  /* 0x000000f4e800720c */ /* 0x000fe40003fc6270 */
[----:B------:R-:W-:Y:S02]  /*20410*/  FSEL R232, R93, -INF , !P5 ;  /* 0xff8000005de87808 */ /* 0x000fe40006800000 */
[----:B------:R-:W-:-:S02]  /*20420*/  FSEL R93, R90, -INF , !P4 ;  /* 0xff8000005a5d7808 */ /* 0x000fc40006000000 */
[CC--:B------:R-:W-:Y:S02]  /*20430*/  ISETP.GE.AND P1, PT, R128.reuse, R245.reuse, PT ;  /* 0x000000f58000720c */ /* 0x0c0fe40003f26270 */
[-C--:B------:R-:W-:Y:S01]  /*20440*/  ISETP.GE.AND P4, PT, R128, R244.reuse, PT ;  /* 0x000000f48000720c */ /* 0x080fe20003f86270 */
[----:B------:R-:W-:Y:S01]  /*20450*/  IMAD R128, R45, 0x100, R61 ;  /* 0x000001002d807824 */ /* 0x000fe200078e023d */
[-C--:B------:R-:W-:Y:S02]  /*20460*/  ISETP.GE.AND P3, PT, R179, R245.reuse, PT ;  /* 0x000000f5b300720c */ /* 0x080fe40003f66270 */
[----:B------:R-:W-:Y:S01]  /*20470*/  FSEL R89, R89, -INF , P0 ;  /* 0xff80000059597808 */ /* 0x000fe20000000000 */
[----:B------:R-:W-:Y:S01]  /*20480*/  VIADD R128, R128, 0xfffffe19 ;  /* 0xfffffe1980807836 */ /* 0x000fe20000000000 */
[----:B------:R-:W-:Y:S02]  /*20490*/  ISETP.GE.AND P5, PT, R179, R244, PT ;  /* 0x000000f4b300720c */ /* 0x000fe40003fa6270 */
[----:B------:R-:W-:-:S02]  /*204a0*/  ISETP.GE.AND P0, PT, R251, R245, PT ;  /* 0x000000f5fb00720c */ /* 0x000fc40003f06270 */
[----:B------:R-:W-:Y:S02]  /*204b0*/  FSEL R86, R86, -INF , P3 ;  /* 0xff80000056567808 */ /* 0x000fe40001800000 */
[----:B------:R-:W-:Y:S02]  /*204c0*/  FSEL R94, R89, -INF , !P6 ;  /* 0xff800000595e7808 */ /* 0x000fe40007000000 */
[----:B------:R-:W-:Y:S01]  /*204d0*/  FSEL R85, R85, -INF , P1 ;  /* 0xff80000055557808 */ /* 0x000fe20000800000 */
[----:B-1----:R-:W-:Y:S01]  /*204e0*/  FMUL.FTZ R160, R160, R92 ;  /* 0x0000005ca0a07220 */ /* 0x002fe20000410000 */
[----:B------:R-:W-:Y:S01]  /*204f0*/  ISETP.GE.AND P6, PT, R251, R244, PT ;  /* 0x000000f4fb00720c */ /* 0x000fe20003fc6270 */
        /* <DEDUP_REMOVED lines=15> */
[----:B------:R-:W-:Y:S01]  /*205f0*/  FSEL R251, R86, -INF , !P5 ;  /* 0xff80000056fb7808 */ /* 0x000fe20006800000 */
[----:B------:R-:W-:Y:S01]  /*20600*/  IMAD R179, R45, 0x100, R61 ;  /* 0x000001002db37824 */ /* 0x000fe200078e023d */
[----:B------:R-:W-:Y:S01]  /*20610*/  FSEL R82, R82, -INF , P0 ;  /* 0xff80000052527808 */ /* 0x000fe20000000000 */
[----:B--2---:R-:W-:Y:S01]  /*20620*/  FFMA.FTZ R92, R250, R92, R95 ;  /* 0x0000005cfa5c7223 */ /* 0x004fe2000001005f */
[----:B------:R-:W-:-:S02]  /*20630*/  ISETP.GE.AND P3, PT, R128, R245, PT ;  /* 0x000000f58000720c */ /* 0x000fc40003f66270 */
[-C--:B------:R-:W-:Y:S01]  /*20640*/  ISETP.GE.AND P5, PT, R128, R244.reuse, PT ;  /* 0x000000f48000720c */ /* 0x080fe20003fa6270 */
[----:B------:R-:W-:Y:S01]  /*20650*/  IMAD R128, R45, 0x100, R61 ;  /* 0x000001002d807824 */ /* 0x000fe200078e023d */
[----:B------:R-:W-:Y:S01]  /*20660*/  FSEL R250, R85, -INF , !P4 ;  /* 0xff80000055fa7808 */ /* 0x000fe20006000000 */
[----:B------:R-:W-:Y:S01]  /*20670*/  VIADD R179, R179, 0xfffffe29 ;  /* 0xfffffe29b3b37836 */ /* 0x000fe20000000000 */
[CC--:B------:R-:W-:Y:S02]  /*20680*/  ISETP.GE.AND P1, PT, R248.reuse, R245.reuse, PT ;  /* 0x000000f5f800720c */ /* 0x0c0fe40003f26270 */
[-C--:B------:R-:W-:Y:S02]  /*20690*/  ISETP.GE.AND P4, PT, R248, R244.reuse, PT ;  /* 0x000000f4f800720c */ /* 0x080fe40003f86270 */
[----:B------:R-:W-:Y:S02]  /*206a0*/  ISETP.GE.AND P0, PT, R22, R245, PT ;  /* 0x000000f51600720c */ /* 0x000fe40003f06270 */
[----:B------:R-:W-:Y:S01]  /*206b0*/  FSEL R248, R82, -INF , !P6 ;  /* 0xff80000052f87808 */ /* 0x000fe20007000000 */
[----:B------:R-:W-:Y:S01]  /*206c0*/  VIADD R128, R128, 0xfffffe30 ;  /* 0xfffffe3080807836 */ /* 0x000fe20000000000 */
[----:B------:R-:W-:-:S02]  /*206d0*/  ISETP.GE.AND P6, PT, R22, R244, PT ;  /* 0x000000f41600720c */ /* 0x000fc40003fc6270 */
[----:B------:R-:W-:Y:S02]  /*206e0*/  FSEL R22, R81, -INF , P3 ;  /* 0xff80000051167808 */ /* 0x000fe40001800000 */
[----:B------:R-:W-:Y:S02]  /*206f0*/  ISETP.GE.AND P3, PT, R247, R245, PT ;  /* 0x000000f5f700720c */ /* 0x000fe40003f66270 */
[----:B------:R-:W-:Y:S02]  /*20700*/  FSEL R77, R77, -INF , P0 ;  /* 0xff8000004d4d7808 */ /* 0x000fe40000000000 */
[----:B------:R-:W-:Y:S01]  /*20710*/  FSEL R78, R78, -INF , P1 ;  /* 0xff8000004e4e7808 */ /* 0x000fe20000800000 */
[----:B------:R-:W-:Y:S01]  /*20720*/  FFMA.FTZ R190, R110, R55, -R2 ;  /* 0x000000376ebe7223 */ /* 0x000fe20000010802 */
[----:B------:R-:W-:Y:S02]  /*20730*/  ISETP.GE.AND P1, PT, R179, R245, PT ;  /* 0x000000f5b300720c */ /* 0x000fe40003f26270 */
[----:B------:R-:W-:-:S02]  /*20740*/  FSEL R22, R22, -INF , !P5 ;  /* 0xff80000016167808 */ /* 0x000fc40006800000 */
[-C--:B------:R-:W-:Y:S02]  /*20750*/  ISETP.GE.AND P5, PT, R247, R244.reuse, PT ;  /* 0x000000f4f700720c */ /* 0x080fe40003fa6270 */
[----:B------:R-:W-:Y:S02]  /*20760*/  ISETP.GE.AND P0, PT, R128, R245, PT ;  /* 0x000000f58000720c */ /* 0x000fe40003f06270 */
[----:B------:R-:W-:Y:S02]  /*20770*/  FSEL R110, R77, -INF , !P6 ;  /* 0xff8000004d6e7808 */ /* 0x000fe40007000000 */
[----:B------:R-:W-:Y:S02]  /*20780*/  FSEL R60, R60, -INF , P3 ;  /* 0xff8000003c3c7808 */ /* 0x000fe40001800000 */
[----:B------:R-:W-:Y:S02]  /*20790*/  FSEL R247, R78, -INF , !P4 ;  /* 0xff8000004ef77808 */ /* 0x000fe40006000000 */
[-C--:B------:R-:W-:Y:S01]  /*207a0*/  ISETP.GE.AND P6, PT, R128, R244.reuse, PT ;  /* 0x000000f48000720c */ /* 0x080fe20003fc6270 */
[----:B------:R-:W-:Y:S01]  /*207b0*/  IMAD R128, R45, 0x100, R61 ;  /* 0x000001002d807824 */ /* 0x000fe200078e023d */
[----:B------:R-:W-:Y:S01]  /*207c0*/  ISETP.GE.AND P4, PT, R179, R244, PT ;  /* 0x000000f4b300720c */ /* 0x000fe20003f86270 */
[----:B------:R-:W-:Y:S01]  /*207d0*/  FFMA.FTZ R182, R111, R55, -R2 ;  /* 0x000000376fb67223 */ /* 0x000fe20000010802 */
[----:B------:R-:W-:-:S02]  /*207e0*/  ISETP.GE.AND P3, PT, R222, R245, PT ;  /* 0x000000f5de00720c */ /* 0x000fc40003f66270 */
[----:B------:R-:W-:Y:S02]  /*207f0*/  FSEL R47, R47, -INF , P1 ;  /* 0xff8000002f2f7808 */ /* 0x000fe40000800000 */
[----:B------:R-:W-:Y:S02]  /*20800*/  FSEL R111, R60, -INF , !P5 ;  /* 0xff8000003c6f7808 */ /* 0x000fe40006800000 */
[----:B------:R-:W-:Y:S01]  /*20810*/  FSEL R11, R11, -INF , P0 ;  /* 0xff8000000b0b7808 */ /* 0x000fe20000000000 */
[----:B------:R-:W-:Y:S01]  /*20820*/  VIADD R128, R128, 0xfffffe40 ;  /* 0xfffffe4080807836 */ /* 0x000fe20000000000 */
[----:B------:R-:W-:Y:S02]  /*20830*/  ISETP.GE.AND P5, PT, R222, R244, PT ;  /* 0x000000f4de00720c */ /* 0x000fe40003fa6270 */
[----:B------:R-:W-:Y:S02]  /*20840*/  FSEL R222, R47, -INF , !P4 ;  /* 0xff8000002fde7808 */ /* 0x000fe40006000000 */
[----:B------:R-:W-:-:S02]  /*20850*/  FSEL R97, R97, -INF , P3 ;  /* 0xff80000061617808 */ /* 0x000fc40001800000 */
[CC--:B------:R-:W-:Y:S02]  /*20860*/  ISETP.GE.AND P1, PT, R218.reuse, R245.reuse, PT ;  /* 0x000000f5da00720c */ /* 0x0c0fe40003f26270 */
[-C--:B------:R-:W-:Y:S02]  /*20870*/  ISETP.GE.AND P4, PT, R218, R244.reuse, PT ;  /* 0x000000f4da00720c */ /* 0x080fe40003f86270 */
[----:B------:R-:W-:Y:S02]  /*20880*/  FSEL R218, R11, -INF , !P6 ;  /* 0xff8000000bda7808 */ /* 0x000fe40007000000 */
[C---:B------:R-:W-:Y:S02]  /*20890*/  ISETP.GE.AND P0, PT, R216.reuse, R245, PT ;  /* 0x000000f5d800720c */ /* 0x040fe40003f06270 */
[----:B------:R-:W-:Y:S02]  /*208a0*/  ISETP.GE.AND P6, PT, R216, R244, PT ;  /* 0x000000f4d800720c */ /* 0x000fe40003fc6270 */
[----:B------:R-:W-:-:S02]  /*208b0*/  FSEL R216, R97, -INF , !P5 ;  /* 0xff80000061d87808 */ /* 0x000fc40006800000 */
[C---:B------:R-:W-:Y:S02]  /*208c0*/  ISETP.GE.AND P3, PT, R128.reuse, R245, PT ;  /* 0x000000f58000720c */ /* 0x040fe40003f66270 */
[----:B------:R-:W-:Y:S01]  /*208d0*/  ISETP.GE.AND P5, PT, R128, R244, PT ;  /* 0x000000f48000720c */ /* 0x000fe20003fa6270 */
[----:B------:R-:W-:Y:S01]  /*208e0*/  IMAD R128, R45, 0x100, R61 ;  /* 0x000001002d807824 */ /* 0x000fe200078e023d */
[----:B------:R-:W-:Y:S01]  /*208f0*/  FSEL R100, R100, -INF , P1 ;  /* 0xff80000064647808 */ /* 0x000fe20000800000 */
[----:B------:R-:W-:Y:S01]  /*20900*/  FFMA.FTZ R183, R119, R55, -R2 ;  /* 0x0000003777b77223 */ /* 0x000fe20000010802 */
[----:B------:R-:W-:Y:S02]  /*20910*/  ISETP.GE.AND P1, PT, R215, R245, PT ;  /* 0x000000f5d700720c */ /* 0x000fe40003f26270 */
[----:B------:R-:W-:Y:S01]  /*20920*/  FSEL R101, R101, -INF , P0 ;  /* 0xff80000065657808 */ /* 0x000fe20000000000 */
[----:B------:R-:W-:Y:S01]  /*20930*/  VIADD R128, R128, 0xfffffe51 ;  /* 0xfffffe5180807836 */ /* 0x000fe20000000000 */
[----:B------:R-:W-:-:S02]  /*20940*/  FSEL R119, R100, -INF , !P4 ;  /* 0xff80000064777808 */ /* 0x000fc40006000000 */
[-C--:B------:R-:W-:Y:S02]  /*20950*/  ISETP.GE.AND P0, PT, R212, R245.reuse, PT ;  /* 0x000000f5d400720c */ /* 0x080fe40003f06270 */
[----:B------:R-:W-:Y:S02]  /*20960*/  FSEL R102, R102, -INF , P3 ;  /* 0xff80000066667808 */ /* 0x000fe40001800000 */
[----:B------:R-:W-:Y:S02]  /*20970*/  ISETP.GE.AND P4, PT, R215, R244, PT ;  /* 0x000000f4d700720c */ /* 0x000fe40003f86270 */
        /* <DEDUP_REMOVED lines=9> */
[-C--:B------:R-:W-:Y:S02]  /*20a10*/  ISETP.GE.AND P0, PT, R128, R245.reuse, PT ;  /* 0x000000f58000720c */ /* 0x080fe40003f06270 */
[----:B------:R-:W-:Y:S01]  /*20a20*/  FSEL R105, R105, -INF , P3 ;  /* 0xff80000069697808 */ /* 0x000fe20001800000 */
[----:B------:R-:W-:Y:S01]  /*20a30*/  IMAD R179, R45, 0x100, R61 ;  /* 0x000001002db37824 */ /* 0x000fe200078e023d */
[----:B------:R-:W-:Y:S02]  /*20a40*/  ISETP.GE.AND P4, PT, R209, R244, PT ;  /* 0x000000f4d100720c */ /* 0x000fe40003f86270 */
[----:B------:R-:W-:Y:S02]  /*20a50*/  FSEL R209, R104, -INF , !P6 ;  /* 0xff80000068d17808 */ /* 0x000fe40007000000 */
[----:B------:R-:W-:Y:S02]  /*20a60*/  ISETP.GE.AND P3, PT, R204, R245, PT ;  /* 0x000000f5cc00720c */ /* 0x000fe40003f66270 */
[----:B------:R-:W-:-:S02]  /*20a70*/  FSEL R108, R108, -INF , P1 ;  /* 0xff8000006c6c7808 */ /* 0x000fc40000800000 */
[-C--:B------:R-:W-:Y:S02]  /*20a80*/  ISETP.GE.AND P6, PT, R128, R244.reuse, PT ;  /* 0x000000f48000720c */ /* 0x080fe40003fc6270 */
        /* <DEDUP_REMOVED lines=8> */
[----:B------:R-:W-:Y:S01]  /*20b10*/  FSEL R202, R109, -INF , !P6 ;  /* 0xff8000006dca7808 */ /* 0x000fe20007000000 */
[----:B------:R-:W-:Y:S01]  /*20b20*/  IMAD R186, R45, 0x100, R61 ;  /* 0x000001002dba7824 */ /* 0x000fe200078e023d */
[C---:B------:R-:W-:Y:S02]  /*20b30*/  ISETP.GE.AND P0, PT, R199.reuse, R245, PT ;  /* 0x000000f5c700720c */ /* 0x040fe40003f06270 */
[----:B------:R-:W-:Y:S02]  /*20b40*/  ISETP.GE.AND P6, PT, R199, R244, PT ;  /* 0x000000f4c700720c */ /* 0x000fe40003fc6270 */
[----:B------:R-:W-:-:S02]  /*20b50*/  FSEL R199, R112, -INF , !P5 ;  /* 0xff80000070c77808 */ /* 0x000fc40006800000 */
        /* <DEDUP_REMOVED lines=9> */
[----:B------:R-:W-:Y:S01]  /*20bf0*/  FMNMX3.FTZ R11, R11, R93, R94, !PT ;  /* 0x0000005d0b0b7276 */ /* 0x000fe2000781005e */
[--C-:B------:R-:W-:Y:S01]  /*20c00*/  IMAD R189, R45, 0x100, R61.reuse ;  /* 0x000001002dbd7824 */ /* 0x100fe200078e023d */
[CC--:B------:R-:W-:Y:S02]  /*20c10*/  ISETP.GE.AND P1, PT, R186.reuse, R245.reuse, PT ;  /* 0x000000f5ba00720c */ /* 0x0c0fe40003f26270 */
[-C--:B------:R-:W-:Y:S02]  /*20c20*/  ISETP.GE.AND P4, PT, R186, R244.reuse, PT ;  /* 0x000000f4ba00720c */ /* 0x080fe40003f86270 */
        /* <DEDUP_REMOVED lines=9> */
[----:B------:R-:W-:Y:S02]  /*20cc0*/  FSEL R120, R120, -INF , P1 ;  /* 0xff80000078787808 */ /* 0x000fe40000800000 */
[----:B------:R-:W-:Y:S02]  /*20cd0*/  ISETP.GE.AND P3, PT, R189, R245, PT ;  /* 0x000000f5bd00720c */ /* 0x000fe40003f66270 */
[----:B------:R-:W-:Y:S02]  /*20ce0*/  FSEL R187, R117, -INF , !P5 ;  /* 0xff80000075bb7808 */ /* 0x000fe40006800000 */
[----:B------:R-:W-:Y:S02]  /*20cf0*/  FMNMX3.FTZ R11, R11, R247, R110, !PT ;  /* 0x000000f70b0b7276 */ /* 0x000fe4000781006e */
[----:B------:R-:W-:Y:S02]  /*20d00*/  ISETP.GE.AND P5, PT, R189, R244, PT ;  /* 0x000000f4bd00720c */ /* 0x000fe40003fa6270 */
[----:B------:R-:W-:-:S02]  /*20d10*/  ISETP.GE.AND P1, PT, R179, R245, PT ;  /* 0x000000f5b300720c */ /* 0x000fc40003f26270 */
[----:B------:R-:W-:Y:S02]  /*20d20*/  FSEL R121, R121, -INF , P0 ;  /* 0xff80000079797808 */ /* 0x000fe40000000000 */
[----:B------:R-:W-:Y:S02]  /*20d30*/  FSEL R189, R120, -INF , !P4 ;  /* 0xff80000078bd7808 */ /* 0x000fe40006000000 */
[----:B------:R-:W-:Y:S01]  /*20d40*/  ISETP.GE.AND P4, PT, R179, R244, PT ;  /* 0x000000f4b300720c */ /* 0x000fe20003f86270 */
[----:B------:R-:W-:Y:S01]  /*20d50*/  IMAD R179, R45, 0x100, R61 ;  /* 0x000001002db37824 */ /* 0x000fe200078e023d */
[----:B------:R-:W-:Y:S02]  /*20d60*/  ISETP.GE.AND P0, PT, R195, R245, PT ;  /* 0x000000f5c300720c */ /* 0x000fe40003f06270 */
[----:B------:R-:W-:Y:S02]  /*20d70*/  FSEL R124, R124, -INF , P3 ;  /* 0xff8000007c7c7808 */ /* 0x000fe40001800000 */
[----:B------:R-:W-:-:S02]  /*20d80*/  FMNMX3.FTZ R11, R11, R111, R222, !PT ;  /* 0x0000006f0b0b7276 */ /* 0x000fc400078100de */
[----:B------:R-:W-:Y:S02]  /*20d90*/  FSEL R196, R121, -INF , !P6 ;  /* 0xff80000079c47808 */ /* 0x000fe40007000000 */
[----:B------:R-:W-:Y:S02]  /*20da0*/  ISETP.GE.AND P3, PT, R194, R245, PT ;  /* 0x000000f5c200720c */ /* 0x000fe40003f66270 */
[----:B------:R-:W-:Y:S02]  /*20db0*/  FSEL R125, R125, -INF , P1 ;  /* 0xff8000007d7d7808 */ /* 0x000fe40000800000 */
[----:B------:R-:W-:Y:S01]  /*20dc0*/  ISETP.GE.AND P6, PT, R195, R244, PT ;  /* 0x000000f4c300720c */ /* 0x000fe20003fc6270 */
[----:B------:R-:W-:Y:S01]  /*20dd0*/  FFMA.FTZ R185, R88, R55, -R2 ;  /* 0x0000003758b97223 */ /* 0x000fe20000010802 */
[----:B------:R-:W-:Y:S01]  /*20de0*/  FSEL R195, R124, -INF , !P5 ;  /* 0xff8000007cc37808 */ /* 0x000fe20006800000 */
[----:B------:R-:W-:Y:S01]  /*20df0*/  VIADD R179, R179, 0xfffffe88 ;  /* 0xfffffe88b3b37836 */ /* 0x000fe20000000000 */
[----:B------:R-:W-:-:S02]  /*20e00*/  ISETP.GE.AND P1, PT, R193, R245, PT ;  /* 0x000000f5c100720c */ /* 0x000fc40003f26270 */
[----:B------:R-:W-:Y:S01]  /*20e10*/  FSEL R127, R127, -INF , P0 ;  /* 0xff8000007f7f7808 */ /* 0x000fe20000000000 */
[--C-:B------:R-:W-:Y:S01]  /*20e20*/  IMAD R88, R45, 0x100, R61.reuse ;  /* 0x000001002d587824 */ /* 0x100fe200078e023d */
[----:B------:R-:W-:Y:S02]  /*20e30*/  ISETP.GE.AND P5, PT, R194, R244, PT ;  /* 0x000000f4c200720c */ /* 0x000fe40003fa6270 */
[----:B------:R-:W-:Y:S02]  /*20e40*/  FMNMX3.FTZ R11, R11, R218, R216, !PT ;  /* 0x000000da0b0b7276 */ /* 0x000fe400078100d8 */
[----:B------:R-:W-:Y:S02]  /*20e50*/  FSEL R194, R125, -INF , !P4 ;  /* 0xff8000007dc27808 */ /* 0x000fe40006000000 */
[----:B------:R-:W-:Y:S01]  /*20e60*/  FSEL R130, R130, -INF , P3 ;  /* 0xff80000082827808 */ /* 0x000fe20001800000 */
[----:B------:R-:W-:Y:S01]  /*20e70*/  FFMA.FTZ R184, R87, R55, -R2 ;  /* 0x0000003757b87223 */ /* 0x000fe20000010802 */
[----:B------:R-:W-:Y:S01]  /*20e80*/  ISETP.GE.AND P4, PT, R193, R244, PT ;  /* 0x000000f4c100720c */ /* 0x000fe20003f86270 */
[----:B------:R-:W-:Y:S01]  /*20e90*/  IMAD R87, R45, 0x100, R61 ;  /* 0x000001002d577824 */ /* 0x000fe200078e023d */
[----:B------:R-:W-:-:S02]  /*20ea0*/  ISETP.GE.AND P0, PT, R192, R245, PT ;  /* 0x000000f5c000720c */ /* 0x000fc40003f06270 */
[----:B------:R-:W-:Y:S02]  /*20eb0*/  FSEL R193, R127, -INF , !P6 ;  /* 0xff8000007fc17808 */ /* 0x000fe40007000000 */
[----:B------:R-:W-:Y:S01]  /*20ec0*/  FSEL R131, R131, -INF , P1 ;  /* 0xff80000083837808 */ /* 0x000fe20000800000 */
[----:B------:R-:W-:Y:S01]  /*20ed0*/  VIADD R88, R88, 0xfffffe91 ;  /* 0xfffffe9158587836 */ /* 0x000fe20000000000 */
[----:B------:R-:W-:Y:S02]  /*20ee0*/  ISETP.GE.AND P6, PT, R192, R244, PT ;  /* 0x000000f4c000720c */ /* 0x000fe40003fc6270 */
[----:B------:R-:W-:Y:S02]  /*20ef0*/  ISETP.GE.AND P1, PT, R177, R245, PT ;  /* 0x000000f5b100720c */ /* 0x000fe40003f26270 */
[----:B------:R-:W-:Y:S02]  /*20f00*/  FMNMX3.FTZ R11, R11, R119, R215, !PT ;  /* 0x000000770b0b7276 */ /* 0x000fe400078100d7 */
[----:B------:R-:W-:-:S02]  /*20f10*/  ISETP.GE.AND P3, PT, R179, R245, PT ;  /* 0x000000f5b300720c */ /* 0x000fc40003f66270 */
[----:B------:R-:W-:Y:S02]  /*20f20*/  FSEL R192, R130, -INF , !P5 ;  /* 0xff80000082c07808 */ /* 0x000fe40006800000 */
[-C--:B------:R-:W-:Y:S01]  /*20f30*/  ISETP.GE.AND P5, PT, R179, R244.reuse, PT ;  /* 0x000000f4b300720c */ /* 0x080fe20003fa6270 */
[----:B------:R-:W-:Y:S01]  /*20f40*/  VIADD R87, R87, 0xfffffe98 ;  /* 0xfffffe9857577836 */ /* 0x000fe20000000000 */
[----:B------:R-:W-:Y:S02]  /*20f50*/  FSEL R168, R168, -INF , P0 ;  /* 0xff800000a8a87808 */ /* 0x000fe40000000000 */
[----:B------:R-:W-:Y:S01]  /*20f60*/  FSEL R179, R131, -INF , !P4 ;  /* 0xff80000083b37808 */ /* 0x000fe20006000000 */
[----:B------:R-:W-:Y:S01]  /*20f70*/  FFMA.FTZ R49, R84, R55, -R2 ;  /* 0x0000003754317223 */ /* 0x000fe20000010802 */
[----:B------:R-:W-:Y:S02]  /*20f80*/  ISETP.GE.AND P4, PT, R177, R244, PT ;  /* 0x000000f4b100720c */ /* 0x000fe40003f86270 */
[----:B------:R-:W-:-:S02]  /*20f90*/  FSEL R172, R172, -INF , P1 ;  /* 0xff800000acac7808 */ /* 0x000fc40000800000 */
[----:B------:R-:W-:Y:S01]  /*20fa0*/  FMNMX3.FTZ R11, R11, R212, R210, !PT ;  /* 0x000000d40b0b7276 */ /* 0x000fe200078100d2 */
[----:B------:R-:W-:Y:S01]  /*20fb0*/  FFMA.FTZ R37, R83, R55, -R2 ;  /* 0x0000003753257223 */ /* 0x000fe20000010802 */
[----:B------:R-:W-:Y:S01]  /*20fc0*/  FSEL R171, R171, -INF , P3 ;  /* 0xff800000abab7808 */ /* 0x000fe20001800000 */
[C-C-:B------:R-:W-:Y:S01]  /*20fd0*/  IMAD R84, R45.reuse, 0x100, R61.reuse ;  /* 0x000001002d547824 */ /* 0x140fe200078e023d */
[-C--:B------:R-:W-:Y:S01]  /*20fe0*/  ISETP.GE.AND P3, PT, R88, R245.reuse, PT ;  /* 0x000000f55800720c */ /* 0x080fe20003f66270 */
[----:B------:R-:W-:Y:S01]  /*20ff0*/  IMAD R83, R45, 0x100, R61 ;  /* 0x000001002d537824 */ /* 0x000fe200078e023d */
[----:B------:R-:W-:Y:S02]  /*21000*/  FSEL R177, R168, -INF , !P6 ;  /* 0xff800000a8b17808 */ /* 0x000fe40007000000 */
[C---:B------:R-:W-:Y:S02]  /*21010*/  ISETP.GE.AND P0, PT, R176.reuse, R245, PT ;  /* 0x000000f5b000720c */ /* 0x040fe40003f06270 */
[----:B------:R-:W-:-:S02]  /*21020*/  ISETP.GE.AND P6, PT, R176, R244, PT ;  /* 0x000000f4b000720c */ /* 0x000fc40003fc6270 */
[----:B------:R-:W-:Y:S02]  /*21030*/  FSEL R172, R172, -INF , !P4 ;  /* 0xff800000acac7808 */ /* 0x000fe40006000000 */
[----:B------:R-:W-:Y:S01]  /*21040*/  FMNMX3.FTZ R11, R11, R209, R128, !PT ;  /* 0x000000d10b0b7276 */ /* 0x000fe20007810080 */
[----:B------:R-:W-:Y:S01]  /*21050*/  VIADD R84, R84, 0xfffffea0 ;  /* 0xfffffea054547836 */ /* 0x000fe20000000000 */
[----:B------:R-:W-:Y:S02]  /*21060*/  FSEL R176, R171, -INF , !P5 ;  /* 0xff800000abb07808 */ /* 0x000fe40006800000 */
[C---:B------:R-:W-:Y:S02]  /*21070*/  ISETP.GE.AND P1, PT, R87.reuse, R245, PT ;  /* 0x000000f55700720c */ /* 0x040fe40003f26270 */
[-C--:B------:R-:W-:Y:S01]  /*21080*/  ISETP.GE.AND P4, PT, R87, R244.reuse, PT ;  /* 0x000000f45700720c */ /* 0x080fe20003f86270 */
[----:B------:R-:W-:Y:S01]  /*21090*/  VIADD R83, R83, 0xfffffe99 ;  /* 0xfffffe9953537836 */ /* 0x000fe20000000000 */
[----:B------:R-:W-:-:S02]  /*210a0*/  ISETP.GE.AND P5, PT, R88, R244, PT ;  /* 0x000000f45800720c */ /* 0x000fc40003fa6270 */
[----:B------:R-:W-:Y:S02]  /*210b0*/  FSEL R87, R178, -INF , P3 ;  /* 0xff800000b2577808 */ /* 0x000fe40001800000 */
[----:B------:R-:W-:Y:S02]  /*210c0*/  FMNMX3.FTZ R11, R11, R204, R202, !PT ;  /* 0x000000cc0b0b7276 */ /* 0x000fe400078100ca */
[----:B------:R-:W-:Y:S02]  /*210d0*/  FSEL R87, R87, -INF , !P5 ;  /* 0xff80000057577808 */ /* 0x000fe40006800000 */
[----:B------:R-:W-:Y:S02]  /*210e0*/  FSEL R88, R175, -INF , P0 ;  /* 0xff800000af587808 */ /* 0x000fe40000000000 */
[CC--:B------:R-:W-:Y:S02]  /*210f0*/  ISETP.GE.AND P3, PT, R84.reuse, R245.reuse, PT ;  /* 0x000000f55400720c */ /* 0x0c0fe40003f66270 */
[----:B------:R-:W-:Y:S01]  /*21100*/  ISETP.GE.AND P5, PT, R84, R244, PT ;  /* 0x000000f45400720c */ /* 0x000fe20003fa6270 */
[----:B------:R-:W-:Y:S01]  /*21110*/  IMAD R84, R45, 0x100, R61 ;  /* 0x000001002d547824 */ /* 0x000fe200078e023d */
[----:B------:R-:W-:-:S02]  /*21120*/  ISETP.GE.AND P0, PT, R83, R245, PT ;  /* 0x000000f55300720c */ /* 0x000fc40003f06270 */
[----:B------:R-:W-:Y:S01]  /*21130*/  FMNMX3.FTZ R11, R11, R199, R198, !PT ;  /* 0x000000c70b0b7276 */ /* 0x000fe200078100c6 */
[-CC-:B------:R-:W-:Y:S01]  /*21140*/  FFMA.FTZ R36, R33, R55.reuse, -R2.reuse ;  /* 0x0000003721247223 */ /* 0x180fe20000010802 */
[----:B------:R-:W-:Y:S01]  /*21150*/  FSEL R88, R88, -INF , !P6 ;  /* 0xff80000058587808 */ /* 0x000fe20007000000 */
[----:B------:R-:W-:Y:S01]  /*21160*/  VIADD R84, R84, 0xfffffea8 ;  /* 0xfffffea854547836 */ /* 0x000fe20000000000 */
[----:B------:R-:W-:Y:S01]  /*21170*/  ISETP.GE.AND P6, PT, R83, R244, PT ;  /* 0x000000f45300720c */ /* 0x000fe20003fc6270 */
[----:B------:R-:W-:Y:S01]  /*21180*/  FFMA.FTZ R33, R79, R55, -R2 ;  /* 0x000000374f217223 */ /* 0x000fe20000010802 */
[----:B------:R-:W-:Y:S02]  /*21190*/  FSEL R85, R203, -INF , P0 ;  /* 0xff800000cb557808 */ /* 0x000fe40000000000 */
[----:B------:R-:W-:Y:S01]  /*211a0*/  FMNMX3.FTZ R11, R11, R186, R187, !PT ;  /* 0x000000ba0b0b7276 */ /* 0x000fe200078100bb */
[--C-:B------:R-:W-:Y:S01]  /*211b0*/  IMAD R79, R45, 0x100, R61.reuse ;  /* 0x000001002d4f7824 */ /* 0x100fe200078e023d */
[----:B------:R-:W-:Y:S01]  /*211c0*/  FSEL R85, R85, -INF , !P6 ;  /* 0xff80000055557808 */ /* 0x000fe20007000000 */
[----:B------:R-:W-:Y:S01]  /*211d0*/  IMAD R83, R45, 0x100, R61 ;  /* 0x000001002d537824 */ /* 0x000fe200078e023d */
[----:B------:R-:W-:Y:S01]  /*211e0*/  FMNMX3.FTZ R11, R11, R189, R196, !PT ;  /* 0x000000bd0b0b7276 */ /* 0x000fe200078100c4 */
[----:B------:R-:W-:Y:S01]  /*211f0*/  VIADD R79, R79, 0xfffffea9 ;  /* 0xfffffea94f4f7836 */ /* 0x000fe20000000000 */
[----:B------:R-:W-:-:S02]  /*21200*/  ISETP.GE.AND P0, PT, R84, R245, PT ;  /* 0x000000f55400720c */ /* 0x000fc40003f06270 */
[----:B------:R-:W-:Y:S01]  /*21210*/  ISETP.GE.AND P6, PT, R84, R244, PT ;  /* 0x000000f45400720c */ /* 0x000fe20003fc6270 */
[----:B------:R-:W-:Y:S01]  /*21220*/  VIADD R83, R83, 0xfffffea1 ;  /* 0xfffffea153537836 */ /* 0x000fe20000000000 */
[----:B------:R-:W-:Y:S02]  /*21230*/  FSEL R84, R205, -INF , P3 ;  /* 0xff800000cd547808 */ /* 0x000fe40001800000 */
[----:B------:R-:W-:Y:S01]  /*21240*/  FMNMX3.FTZ R11, R11, R195, R194, !PT ;  /* 0x000000c30b0b7276 */ /* 0x000fe200078100c2 */
[-CC-:B------:R-:W-:Y:S01]  /*21250*/  FFMA.FTZ R48, R35, R55.reuse, -R2.reuse ;  /* 0x0000003723307223 */ /* 0x180fe20000010802 */
[----:B------:R-:W-:Y:S01]  /*21260*/  FSEL R86, R201, -INF , P1 ;  /* 0xff800000c9567808 */ /* 0x000fe20000800000 */
[----:B------:R-:W-:Y:S01]  /*21270*/  FFMA.FTZ R35, R80, R55, -R2 ;  /* 0x0000003750237223 */ /* 0x000fe20000010802 */
[----:B------:R-:W-:Y:S01]  /*21280*/  FSEL R84, R84, -INF , !P5 ;  /* 0xff80000054547808 */ /* 0x000fe20006800000 */
[----:B------:R-:W-:Y:S01]  /*21290*/  IMAD R80, R45, 0x100, R61 ;  /* 0x000001002d507824 */ /* 0x000fe200078e023d */
[----:B------:R-:W-:-:S02]  /*212a0*/  ISETP.GE.AND P3, PT, R79, R245, PT ;  /* 0x000000f54f00720c */ /* 0x000fc40003f66270 */
[-C--:B------:R-:W-:Y:S01]  /*212b0*/  ISETP.GE.AND P5, PT, R79, R244.reuse, PT ;  /* 0x000000f44f00720c */ /* 0x080fe20003fa6270 */
[----:B------:R-:W-:Y:S01]  /*212c0*/  IMAD R79, R45, 0x100, R61 ;  /* 0x000001002d4f7824 */ /* 0x000fe200078e023d */
[----:B------:R-:W-:Y:S02]  /*212d0*/  ISETP.GE.AND P1, PT, R83, R245, PT ;  /* 0x000000f55300720c */ /* 0x000fe40003f26270 */
[----:B------:R-:W-:Y:S02]  /*212e0*/  FMNMX3.FTZ R11, R11, R193, R192, !PT ;  /* 0x000000c10b0b7276 */ /* 0x000fe400078100c0 */
[----:B------:R-:W-:Y:S01]  /*212f0*/  FSEL R86, R86, -INF , !P4 ;  /* 0xff80000056567808 */ /* 0x000fe20006000000 */
[----:B------:R-:W-:Y:S01]  /*21300*/  VIADD R80, R80, 0xfffffeb0 ;  /* 0xfffffeb050507836 */ /* 0x000fe20000000000 */
[----:B------:R-:W-:Y:S01]  /*21310*/  ISETP.GE.AND P4, PT, R83, R244, PT ;  /* 0x000000f45300720c */ /* 0x000fe20003f86270 */
[----:B------:R-:W-:Y:S01]  /*21320*/  VIADD R79, R79, 0xfffffeb1 ;  /* 0xfffffeb14f4f7836 */ /* 0x000fe20000000000 */
[----:B------:R-:W-:-:S02]  /*21330*/  FSEL R83, R206, -INF , P1 ;  /* 0xff800000ce537808 */ /* 0x000fc40000800000 */
[----:B------:R-:W-:Y:S02]  /*21340*/  FSEL R82, R207, -INF , P0 ;  /* 0xff800000cf527808 */ /* 0x000fe40000000000 */
[----:B------:R-:W-:Y:S02]  /*21350*/  FMNMX3.FTZ R11, R11, R179, R177, !PT ;  /* 0x000000b30b0b7276 */ /* 0x000fe400078100b1 */
[----:B------:R-:W-:Y:S02]  /*21360*/  FSEL R83, R83, -INF , !P4 ;  /* 0xff80000053537808 */ /* 0x000fe40006000000 */
[----:B------:R-:W-:Y:S02]  /*21370*/  FSEL R82, R82, -INF , !P6 ;  /* 0xff80000052527808 */ /* 0x000fe40007000000 */
[----:B------:R-:W-:Y:S02]  /*21380*/  FMNMX3.FTZ R11, R11, R176, R172, !PT ;  /* 0x000000b00b0b7276 */ /* 0x000fe400078100ac */
[----:B------:R-:W-:-:S02]  /*21390*/  ISETP.GE.AND P1, PT, R80, R245, PT ;  /* 0x000000f55000720c */ /* 0x000fc40003f26270 */
[-C--:B------:R-:W-:Y:S01]  /*213a0*/  ISETP.GE.AND P4, PT, R80, R244.reuse, PT ;  /* 0x000000f45000720c */ /* 0x080fe20003f86270 */
[--C-:B------:R-:W-:Y:S01]  /*213b0*/  IMAD R80, R45, 0x100, R61.reuse ;  /* 0x000001002d507824 */ /* 0x100fe200078e023d */
[C---:B------:R-:W-:Y:S02]  /*213c0*/  ISETP.GE.AND P0, PT, R79.reuse, R245, PT ;  /* 0x000000f54f00720c */ /* 0x040fe40003f06270 */
[----:B------:R-:W-:Y:S01]  /*213d0*/  ISETP.GE.AND P6, PT, R79, R244, PT ;  /* 0x000000f44f00720c */ /* 0x000fe20003fc6270 */
[----:B------:R-:W-:Y:S01]  /*213e0*/  IMAD R79, R45, 0x100, R61 ;  /* 0x000001002d4f7824 */ /* 0x000fe200078e023d */
[----:B------:R-:W-:Y:S01]  /*213f0*/  FMNMX3.FTZ R11, R11, R88, R87, !PT ;  /* 0x000000580b0b7276 */ /* 0x000fe20007810057 */
[----:B------:R-:W-:Y:S02]  /*21400*/  VIADD R80, R80, 0xfffffeb8 ;  /* 0xfffffeb850507836 */ /* 0x000fe40000000000 */
[----:B------:R-:W-:Y:S01]  /*21410*/  VIADD R79, R79, 0xfffffeb9 ;  /* 0xfffffeb94f4f7836 */ /* 0x000fe20000000000 */
[----:B------:R-:W-:-:S02]  /*21420*/  FSEL R81, R208, -INF , P3 ;  /* 0xff800000d0517808 */ /* 0x000fc40001800000 */
[----:B------:R-:W-:Y:S02]  /*21430*/  FMNMX3.FTZ R11, R11, R86, R85, !PT ;  /* 0x000000560b0b7276 */ /* 0x000fe40007810055 */
[----:B------:R-:W-:Y:S02]  /*21440*/  FSEL R72, R72, -INF , P1 ;  /* 0xff80000048487808 */ /* 0x000fe40000800000 */
[-C--:B------:R-:W-:Y:S02]  /*21450*/  ISETP.GE.AND P3, PT, R80, R245.reuse, PT ;  /* 0x000000f55000720c */ /* 0x080fe40003f66270 */
[----:B------:R-:W-:Y:S02]  /*21460*/  ISETP.GE.AND P1, PT, R79, R245, PT ;  /* 0x000000f54f00720c */ /* 0x000fe40003f26270 */
[----:B------:R-:W-:Y:S02]  /*21470*/  FSEL R81, R81, -INF , !P5 ;  /* 0xff80000051517808 */ /* 0x000fe40006800000 */
[----:B------:R-:W-:-:S02]  /*21480*/  FSEL R73, R73, -INF , P0 ;  /* 0xff80000049497808 */ /* 0x000fc40000000000 */
[----:B------:R-:W-:Y:S02]  /*21490*/  FMNMX3.FTZ R11, R11, R84, R83, !PT ;  /* 0x000000540b0b7276 */ /* 0x000fe40007810053 */
[-C--:B------:R-:W-:Y:S02]  /*214a0*/  ISETP.GE.AND P5, PT, R80, R244.reuse, PT ;  /* 0x000000f45000720c */ /* 0x080fe40003fa6270 */
[----:B------:R-:W-:Y:S02]  /*214b0*/  FSEL R80, R72, -INF , !P4 ;  /* 0xff80000048507808 */ /* 0x000fe40006000000 */
[----:B------:R-:W-:Y:S02]  /*214c0*/  ISETP.GE.AND P4, PT, R79, R244, PT ;  /* 0x000000f44f00720c */ /* 0x000fe40003f86270 */
[----:B------:R-:W-:Y:S02]  /*214d0*/  ISETP.GE.AND P0, PT, R252, R245, PT ;  /* 0x000000f5fc00720c */ /* 0x000fe40003f06270 */
[----:B------:R-:W-:-:S02]  /*214e0*/  FSEL R74, R74, -INF , P3 ;  /* 0xff8000004a4a7808 */ /* 0x000fc40001800000 */
[----:B------:R-:W-:Y:S01]  /*214f0*/  FSEL R75, R75, -INF , P1 ;  /* 0xff8000004b4b7808 */ /* 0x000fe20000800000 */
[--C-:B------:R-:W-:Y:S01]  /*21500*/  FFMA.FTZ R32, R29, R55, -R2.reuse ;  /* 0x000000371d207223 */ /* 0x100fe20000010802 */
[----:B------:R-:W-:Y:S02]  /*21510*/  FSEL R79, R73, -INF , !P6 ;  /* 0xff800000494f7808 */ /* 0x000fe40007000000 */
[----:B------:R-:W-:Y:S02]  /*21520*/  ISETP.GE.AND P3, PT, R71, R245, PT ;  /* 0x000000f54700720c */ /* 0x000fe40003f66270 */
[----:B------:R-:W-:Y:S01]  /*21530*/  FMNMX3.FTZ R11, R11, R82, R81, !PT ;  /* 0x000000520b0b7276 */ /* 0x000fe20007810051 */
[----:B------:R-:W-:Y:S01]  /*21540*/  FFMA.FTZ R29, R76, R55, -R2 ;  /* 0x000000374c1d7223 */ /* 0x000fe20000010802 */
[----:B------:R-:W-:Y:S02]  /*21550*/  ISETP.GE.AND P6, PT, R252, R244, PT ;  /* 0x000000f4fc00720c */ /* 0x000fe40003fc6270 */
[----:B------:R-:W-:-:S02]  /*21560*/  FSEL R78, R74, -INF , !P5 ;  /* 0xff8000004a4e7808 */ /* 0x000fc40006800000 */
[-C--:B------:R-:W-:Y:S02]  /*21570*/  ISETP.GE.AND P1, PT, R70, R245.reuse, PT ;  /* 0x000000f54600720c */ /* 0x080fe40003f26270 */
[----:B------:R-:W-:Y:S02]  /*21580*/  FSEL R77, R75, -INF , !P4 ;  /* 0xff8000004b4d7808 */ /* 0x000fe40006000000 */
[----:B------:R-:W-:Y:S02]  /*21590*/  FSEL R76, R213, -INF , P0 ;  /* 0xff800000d54c7808 */ /* 0x000fe40000000000 */
[----:B------:R-:W-:Y:S02]  /*215a0*/  ISETP.GE.AND P5, PT, R71, R244, PT ;  /* 0x000000f44700720c */ /* 0x000fe40003fa6270 */
[----:B------:R-:W-:Y:S02]  /*215b0*/  ISETP.GE.AND P0, PT, R69, R245, PT ;  /* 0x000000f54500720c */ /* 0x000fe40003f06270 */
[----:B------:R-:W-:-:S02]  /*215c0*/  FSEL R75, R214, -INF , P3 ;  /* 0xff800000d64b7808 */ /* 0x000fc40001800000 */
[----:B------:R-:W-:Y:S02]  /*215d0*/  FMNMX3.FTZ R11, R11, R80, R79, !PT ;  /* 0x000000500b0b7276 */ /* 0x000fe4000781004f */
[-C--:B------:R-:W-:Y:S02]  /*215e0*/  ISETP.GE.AND P4, PT, R70, R244.reuse, PT ;  /* 0x000000f44600720c */ /* 0x080fe40003f86270 */
        /* <DEDUP_REMOVED lines=10> */
[-C--:B------:R-:W-:Y:S02]  /*21690*/  ISETP.GE.AND P0, PT, R66, R245.reuse, PT ;  /* 0x000000f54200720c */ /* 0x080fe40003f06270 */
[----:B------:R-:W-:Y:S02]  /*216a0*/  FSEL R9, R9, -INF , P3 ;  /* 0xff80000009097808 */ /* 0x000fe40001800000 */
[----:B------:R-:W-:Y:S02]  /*216b0*/  ISETP.GE.AND P4, PT, R67, R244, PT ;  /* 0x000000f44300720c */ /* 0x000fe40003f86270 */
[----:B------:R-:W-:Y:S02]  /*216c0*/  FSEL R73, R73, -INF , !P6 ;  /* 0xff80000049497808 */ /* 0x000fe40007000000 */
        /* <DEDUP_REMOVED lines=35> */
[----:B------:R-:W-:Y:S02]  /*21900*/  FSEL R65, R15, -INF , !P4 ;  /* 0xff8000000f417808 */ /* 0x000fe40006000000 */
[----:B------:R-:W-:Y:S02]  /*21910*/  ISETP.GE.AND P0, PT, R5, R245, PT ;  /* 0x000000f50500720c */ /* 0x000fe40003f06270 */
[----:B------:R-:W-:-:S02]  /*21920*/  FSEL R17, R17, -INF , P3 ;  /* 0xff80000011117808 */ /* 0x000fc40001800000 */
[----:B------:R-:W-:Y:S01]  /*21930*/  FMNMX3.FTZ R11, R11, R68, R67, !PT ;  /* 0x000000440b0b7276 */ /* 0x000fe20007810043 */
        /* <DEDUP_REMOVED lines=47> */
[----:B------:R-:W-:-:S02]  /*21c30*/  ISETP.GE.AND P4, PT, R6, R244, PT ;  /* 0x000000f40600720c */ /* 0x000fc40003f86270 */
[----:B------:R-:W-:Y:S02]  /*21c40*/  FSEL R4, R4, -INF , P1 ;  /* 0xff80000004047808 */ /* 0x000fe40000800000 */
[----:B------:R-:W-:Y:S02]  /*21c50*/  ISETP.GE.AND P3, PT, R5, R244, PT ;  /* 0x000000f40500720c */ /* 0x000fe40003f66270 */
[----:B------:R-:W-:Y:S02]  /*21c60*/  FSEL R7, R7, -INF , P0 ;  /* 0xff80000007077808 */ /* 0x000fe40000000000 */
[----:B------:R-:W-:Y:S02]  /*21c70*/  FSEL R64, R16, -INF , !P6 ;  /* 0xff80000010407808 */ /* 0x000fe40007000000 */
[----:B------:R-:W-:Y:S01]  /*21c80*/  FMNMX3.FTZ R11, R11, R66, R65, !PT ;  /* 0x000000420b0b7276 */ /* 0x000fe20007810041 */
[----:B------:R-:W1:Y:S01]  /*21c90*/  S2UR UR6, SR_CgaCtaId ;  /* 0x00000000000679c3 */ /* 0x000e620000008800 */
[----:B------:R-:W-:Y:S01]  /*21ca0*/  FSEL R63, R17, -INF , !P5 ;  /* 0xff800000113f7808 */ /* 0x000fe20006800000 */
[----:B------:R-:W-:Y:S01]  /*21cb0*/  UMOV UR7, 0x400 ;  /* 0x0000040000077882 */ /* 0x000fe20000000000 */
[----:B------:R-:W-:Y:S01]  /*21cc0*/  FSEL R60, R4, -INF , !P4 ;  /* 0xff800000043c7808 */ /* 0x000fe20006000000 */
[----:B------:R2:W-:Y:S01]  /*21cd0*/  MUFU.EX2 R57, R91 ;  /* 0x0000005b00397308 */ /* 0x0005e20000000800 */
[----:B------:R-:W-:Y:S01]  /*21ce0*/  FSEL R59, R7, -INF , !P3 ;  /* 0xff800000073b7808 */ /* 0x000fe20005800000 */
[----:B------:R3:W5:Y:S01]  /*21cf0*/  LDL.LU R240, [R1+0x60] ;  /* 0x0000600001f07983 */ /* 0x0007620000300800 */
[----:B------:R-:W-:Y:S01]  /*21d00*/  FMNMX3.FTZ R4, R11, R64, R63, !PT ;  /* 0x000000400b047276 */ /* 0x000fe2000781003f */
[----:B------:R-:W4:Y:S03]  /*21d10*/  S2R R5, SR_TID.X ;  /* 0x0000000000057919 */ /* 0x000f260000002100 */
[----:B------:R-:W-:Y:S01]  /*21d20*/  FMNMX3.FTZ R4, R4, R60, R59, !PT ;  /* 0x0000003c04047276 */ /* 0x000fe2000781003b */
[----:B------:R-:W-:Y:S01]  /*21d30*/  MUFU.EX2 R58, R234 ;  /* 0x000000ea003a7308 */ /* 0x000fe20000000800 */
[----:B------:R3:W5:Y:S04]  /*21d40*/  LDL.LU R238, [R1+0x5c] ;  /* 0x00005c0001ee7983 */ /* 0x0007680000300800 */
[----:B------:R-:W2:Y:S03]  /*21d50*/  SHFL.BFLY PT, R6, R4, 0x2, 0x1f ;  /* 0x0c401f0004067f89 */ /* 0x000ea600000e0000 */
[----:B------:R-:W-:Y:S01]  /*21d60*/  MUFU.EX2 R96, R96 ;  /* 0x0000006000607308 */ /* 0x000fe20000000800 */
[----:B------:R3:W5:Y:S01]  /*21d70*/  LDL.LU R237, [R1+0x58] ;  /* 0x0000580001ed7983 */ /* 0x0007620000300800 */
[----:B-1----:R-:W-:-:S03]  /*21d80*/  ULEA UR6, UR6, UR7, 0x18 ;  /* 0x0000000706067291 */ /* 0x002fc6000f8ec0ff */
[----:B------:R3:W5:Y:S03]  /*21d90*/  LDL.LU R236, [R1+0x54] ;  /* 0x0000540001ec7983 */ /* 0x0007660000300800 */
[----:B------:R-:W-:Y:S01]  /*21da0*/  MUFU.EX2 R98, R98 ;  /* 0x0000006200627308 */ /* 0x000fe20000000800 */
[----:B------:R3:W5:Y:S04]  /*21db0*/  LDL.LU R231, [R1+0x50] ;  /* 0x0000500001e77983 */ /* 0x0007680000300800 */
[----:B------:R3:W5:Y:S03]  /*21dc0*/  LDL.LU R230, [R1+0x4c] ;  /* 0x00004c0001e67983 */ /* 0x0007660000300800 */
[----:B------:R-:W-:Y:S01]  /*21dd0*/  MUFU.EX2 R99, R99 ;  /* 0x0000006300637308 */ /* 0x000fe20000000800 */
[----:B------:R3:W5:Y:S01]  /*21de0*/  LDL.LU R229, [R1+0x48] ;  /* 0x0000480001e57983 */ /* 0x0007620000300800 */
[----:B--2---:R-:W-:Y:S01]  /*21df0*/  FMNMX.FTZ R6, R4, R6, !PT ;  /* 0x0000000604067209 */ /* 0x004fe20007810000 */
[----:B----4-:R-:W-:-:S05]  /*21e00*/  IMAD.SHL.U32 R5, R5, 0x40, RZ ;  /* 0x0000004005057824 */ /* 0x010fca00078e00ff */
[----:B------:R-:W-:Y:S01]  /*21e10*/  MUFU.EX2 R100, R23 ;  /* 0x0000001700647308 */ /* 0x000fe20000000800 */
[----:B------:R3:W5:Y:S04]  /*21e20*/  LDL.LU R228, [R1+0x44] ;  /* 0x0000440001e47983 */ /* 0x0007680000300800 */
[----:B------:R-:W1:Y:S03]  /*21e30*/  SHFL.BFLY PT, R47, R6, 0x1, 0x1f ;  /* 0x0c201f00062f7f89 */ /* 0x000e6600000e0000 */
[----:B------:R-:W2:Y:S01]  /*21e40*/  MUFU.EX2 R4, R235 ;  /* 0x000000eb00047308 */ /* 0x000ea20000000800 */
[----:B------:R-:W-:Y:S01]  /*21e50*/  LOP3.LUT R5, R3, 0x200, R5, 0xf8, !PT ;  /* 0x0000020003057812 */ /* 0x000fe200078ef805 */
[----:B------:R3:W5:Y:S03]  /*21e60*/  LDL.LU R227, [R1+0x40] ;  /* 0x0000400001e37983 */ /* 0x0007660000300800 */
[----:B------:R-:W-:Y:S01]  /*21e70*/  LEA R91, R5, UR6, 0x1 ;  /* 0x00000006055b7c11 */ /* 0x000fe2000f8e08ff */
[----:B------:R3:W5:Y:S04]  /*21e80*/  LDL.LU R226, [R1+0x3c] ;  /* 0x00003c0001e27983 */ /* 0x0007680000300800 */
[----:B------:R-:W4:Y:S01]  /*21e90*/  LDSM.16.MT88.4 R16, [R91+0xa000] ;  /* 0x00a000005b10783b */ /* 0x000f220000004200 */
[----:B------:R-:W-:Y:S01]  /*21ea0*/  VIADD R8, R91, 0xa000 ;  /* 0x0000a0005b087836 */ /* 0x000fe20000000000 */
[----:B------:R-:W-:Y:S02]  /*21eb0*/  MUFU.EX2 R105, R21 ;  /* 0x0000001500697308 */ /* 0x000fe40000000800 */
[----:B------:R3:W5:Y:S01]  /*21ec0*/  LDL.LU R225, [R1+0x38] ;  /* 0x0000380001e17983 */ /* 0x0007620000300800 */
[----:B-1----:R-:W-:Y:S01]  /*21ed0*/  FMNMX.FTZ R47, R6, R47, !PT ;  /* 0x0000002f062f7209 */ /* 0x002fe20007810000 */
[----:B--2---:R-:W-:-:S04]  /*21ee0*/  FADD.FTZ R92, R4, R92 ;  /* 0x0000005c045c7221 */ /* 0x004fc80000010000 */
[----:B------:R1:W-:Y:S01]  /*21ef0*/  MUFU.EX2 R108, R20 ;  /* 0x00000014006c7308 */ /* 0x0003e20000000800 */
[----:B------:R3:W5:Y:S01]  /*21f00*/  LDL.LU R224, [R1+0x34] ;  /* 0x0000340001e07983 */ /* 0x0007620000300800 */
[----:B------:R-:W-:Y:S01]  /*21f10*/  FSETP.NEU.FTZ.AND P0, PT, R47, -INF , PT ;  /* 0xff8000002f00780b */ /* 0x000fe20003f1d000 */
[----:B------:R-:W-:Y:S01]  /*21f20*/  FMUL.FTZ R56, R55, R47 ;  /* 0x0000002f37387220 */ /* 0x000fe20000410000 */
[----:B------:R-:W-:Y:S01]  /*21f30*/  F2FP.F16.F32.PACK_AB R4, R4, R95 ;  /* 0x0000005f0404723e */ /* 0x000fe200000000ff */
[----:B------:R3:W5:Y:S01]  /*21f40*/  LDL.LU R220, [R1+0x30] ;  /* 0x0000300001dc7983 */ /* 0x0007620000300800 */
[----:B------:R-:W-:Y:S02]  /*21f50*/  FSEL R5, R47, RZ, P0 ;  /* 0x000000ff2f057208 */ /* 0x000fe40000000000 */
[----:B------:R-:W-:Y:S01]  /*21f60*/  FSEL R56, R56, RZ, P0 ;  /* 0x000000ff38387208 */ /* 0x000fe20000000000 */
[----:B------:R-:W-:Y:S01]  /*21f70*/  VIADD R95, R91, 0xa040 ;  /* 0x0000a0405b5f7836 */ /* 0x000fe20000000000 */
[----:B------:R-:W-:Y:S01]  /*21f80*/  F2FP.F16.F32.PACK_AB R6, R57, R58 ;  /* 0x0000003a3906723e */ /* 0x000fe200000000ff */
[----:B------:R-:W-:Y:S01]  /*21f90*/  FADD.FTZ R5, R0, -R5 ;  /* 0x8000000500057221 */ /* 0x000fe20000010000 */
[----:B------:R-:W-:-:S02]  /*21fa0*/  @P2 VIADD R95, R8, 0xffffffc0 ;  /* 0xffffffc0085f2836 */ /* 0x000fc40000000000 */
[-CC-:B------:R-:W-:Y:S01]  /*21fb0*/  FFMA.FTZ R3, R93, R55.reuse, -R56.reuse ;  /* 0x000000375d037223 */ /* 0x180fe20000010838 */
[-CC-:B------:R-:W-:Y:S01]  /*21fc0*/  FFMA.FTZ R93, R94, R55.reuse, -R56.reuse ;  /* 0x000000375e5d7223 */ /* 0x180fe20000010838 */
[-CC-:B------:R-:W-:Y:S01]  /*21fd0*/  FFMA.FTZ R90, R233, R55.reuse, -R56.reuse ;  /* 0x00000037e95a7223 */ /* 0x180fe20000010838 */
[----:B------:R-:W-:Y:S01]  /*21fe0*/  FFMA.FTZ R89, R232, R55, -R56 ;  /* 0x00000037e8597223 */ /* 0x000fe20000010838 */
[----:B------:R-:W-:Y:S01]  /*21ff0*/  FMUL.FTZ R94, R55, R5 ;  /* 0x00000005375e7220 */ /* 0x000fe20000410000 */
[----:B------:R-:W2:Y:S01]  /*22000*/  LDSM.16.MT88.4 R8, [R95] ;  /* 0x000000005f08783b */ /* 0x000ea20000004200 */
[C---:B------:R-:W-:Y:S01]  /*22010*/  IMAD.IADD R0, R191.reuse, 0x1, R91 ;  /* 0x00000001bf007824 */ /* 0x040fe200078e025b */
[----:B------:R-:W-:Y:S02]  /*22020*/  MUFU.EX2 R3, R3 ;  /* 0x0000000300037308 */ /* 0x000fe40000000800 */
[----:B------:R3:W5:Y:S04]  /*22030*/  LDL.LU R167, [R1+0x2c] ;  /* 0x00002c0001a77983 */ /* 0x0007680000300800 */
[----:B------:R-:W3:Y:S02]  /*22040*/  LDSM.16.MT88.4 R12, [R0+0xa000] ;  /* 0x00a00000000c783b */ /* 0x000ee40000004200 */
[----:B------:R-:W-:Y:S01]  /*22050*/  MUFU.EX2 R90, R90 ;  /* 0x0000005a005a7308 */ /* 0x000fe20000000800 */
[----:B------:R-:W-:-:S07]  /*22060*/  IMAD.IADD R97, R191, 0x1, R95 ;  /* 0x00000001bf617824 */ /* 0x000fce00078e025f */
[----:B------:R-:W4:Y:S01]  /*22070*/  MUFU.EX2 R89, R89 ;  /* 0x0000005900597308 */ /* 0x000f220000000800 */
[-CC-:B------:R-:W-:Y:S01]  /*22080*/  FFMA.FTZ R101, R251, R55.reuse, -R56.reuse ;  /* 0x00000037fb657223 */ /* 0x180fe20000010838 */
[-CC-:B------:R-:W-:Y:S01]  /*22090*/  FFMA.FTZ R102, R250, R55.reuse, -R56.reuse ;  /* 0x00000037fa667223 */ /* 0x180fe20000010838 */
[-CC-:B------:R-:W-:Y:S01]  /*220a0*/  FFMA.FTZ R103, R248, R55.reuse, -R56.reuse ;  /* 0x00000037f8677223 */ /* 0x180fe20000010838 */
[-CC-:B------:R-:W-:Y:S01]  /*220b0*/  FFMA.FTZ R104, R22, R55.reuse, -R56.reuse ;  /* 0x0000003716687223 */ /* 0x180fe20000010838 */
[-CC-:B------:R-:W-:Y:S01]  /*220c0*/  FFMA.FTZ R109, R247, R55.reuse, -R56.reuse ;  /* 0x00000037f76d7223 */ /* 0x180fe20000010838 */
[----:B-1----:R-:W-:Y:S02]  /*220d0*/  LDSM.16.MT88.4 R20, [R97+0x800] ;  /* 0x000800006114783b */ /* 0x002fe40000004200 */
[----:B------:R-:W1:Y:S01]  /*220e0*/  MUFU.EX2 R93, R93 ;  /* 0x0000005d005d7308 */ /* 0x000e620000000800 */
[-CC-:B------:R-:W-:Y:S01]  /*220f0*/  FFMA.FTZ R110, R110, R55.reuse, -R56.reuse ;  /* 0x000000376e6e7223 */ /* 0x180fe20000010838 */
[-CC-:B------:R-:W-:Y:S01]  /*22100*/  FFMA.FTZ R111, R111, R55.reuse, -R56.reuse ;  /* 0x000000376f6f7223 */ /* 0x180fe20000010838 */
[----:B------:R-:W-:-:S05]  /*22110*/  FFMA.FTZ R112, R222, R55, -R56 ;  /* 0x00000037de707223 */ /* 0x000fca0000010838 */
[----:B------:R-:W-:Y:S08]  /*22120*/  MUFU.EX2 R106, R106 ;  /* 0x0000006a006a7308 */ /* 0x000ff00000000800 */
[----:B------:R-:W2:Y:S01]  /*22130*/  MUFU.EX2 R94, R94 ;  /* 0x0000005e005e7308 */ /* 0x000ea20000000800 */
[----:B----4-:R-:W-:-:S07]  /*22140*/  F2FP.F16.F32.PACK_AB R5, R89, R90 ;  /* 0x0000005a5905723e */ /* 0x010fce00000000ff */
[----:B------:R-:W-:Y:S01]  /*22150*/  MUFU.EX2 R107, R107 ;  /* 0x0000006b006b7308 */ /* 0x000fe20000000800 */
[----:B-1----:R-:W-:Y:S01]  /*22160*/  F2FP.F16.F32.PACK_AB R7, R93, R3 ;  /* 0x000000035d07723e */ /* 0x002fe200000000ff */
[-CC-:B------:R-:W-:Y:S01]  /*22170*/  FFMA.FTZ R117, R218, R55.reuse, -R56.reuse ;  /* 0x00000037da757223 */ /* 0x180fe20000010838 */
[-CC-:B------:R-:W-:Y:S01]  /*22180*/  FFMA.FTZ R119, R119, R55.reuse, -R56.reuse ;  /* 0x0000003777777223 */ /* 0x180fe20000010838 */
[----:B------:R-:W-:-:S04]  /*22190*/  FFMA.FTZ R120, R215, R55, -R56 ;  /* 0x00000037d7787223 */ /* 0x000fc80000010838 */
[----:B------:R-:W-:Y:S01]  /*221a0*/  MUFU.EX2 R116, R118 ;  /* 0x0000007600747308 */ /* 0x000fe20000000800 */
[-C--:B--2---:R-:W-:Y:S01]  /*221b0*/  FMUL.FTZ R162, R162, R94.reuse ;  /* 0x0000005ea2a27220 */ /* 0x084fe20000410000 */
[-C--:B------:R-:W-:Y:S01]  /*221c0*/  FMUL.FTZ R163, R163, R94.reuse ;  /* 0x0000005ea3a37220 */ /* 0x080fe20000410000 */
[-C--:B------:R-:W-:Y:S01]  /*221d0*/  FMUL.FTZ R158, R158, R94.reuse ;  /* 0x0000005e9e9e7220 */ /* 0x080fe20000410000 */
[-C--:B------:R-:W-:Y:S01]  /*221e0*/  FMUL.FTZ R159, R159, R94.reuse ;  /* 0x0000005e9f9f7220 */ /* 0x080fe20000410000 */
[----:B------:R-:W-:-:S03]  /*221f0*/  FMUL.FTZ R146, R146, R94 ;  /* 0x0000005e92927220 */ /* 0x000fc60000410000 */
[----:B------:R-:W-:Y:S01]  /*22200*/  MUFU.EX2 R113, R217 ;  /* 0x000000d900717308 */ /* 0x000fe20000000800 */
[----:B------:R-:W-:Y:S01]  /*22210*/  HMMA.16816.F32 R160, R4, R16, R160 ;  /* 0x0000001004a0723c */ /* 0x000fe200000018a0 */
[-C--:B------:R-:W-:Y:S01]  /*22220*/  FMUL.FTZ R147, R147, R94.reuse ;  /* 0x0000005e93937220 */ /* 0x080fe20000410000 */
[-C--:B------:R-:W-:Y:S01]  /*22230*/  FMUL.FTZ R142, R142, R94.reuse ;  /* 0x0000005e8e8e7220 */ /* 0x080fe20000410000 */
[----:B------:R-:W-:-:S04]  /*22240*/  FMUL.FTZ R143, R143, R94 ;  /* 0x0000005e8f8f7220 */ /* 0x000fc80000410000 */
[----:B------:R-:W-:Y:S01]  /*22250*/  MUFU.EX2 R114, R114 ;  /* 0x0000007200727308 */ /* 0x000fe20000000800 */
[C---:B------:R-:W-:Y:S01]  /*22260*/  HMMA.16816.F32 R156, R4.reuse, R18, R156 ;  /* 0x00000012049c723c */ /* 0x040fe2000000189c */
[----:B------:R-:W1:Y:S01]  /*22270*/  LDSM.16.MT88.4 R16, [R97] ;  /* 0x000000006110783b */ /* 0x000e620000004200 */
[-C--:B------:R-:W-:Y:S01]  /*22280*/  FMUL.FTZ R154, R154, R94.reuse ;  /* 0x0000005e9a9a7220 */ /* 0x080fe20000410000 */
[-C--:B------:R-:W-:Y:S01]  /*22290*/  FMUL.FTZ R155, R155, R94.reuse ;  /* 0x0000005e9b9b7220 */ /* 0x080fe20000410000 */
[-C--:B------:R-:W-:Y:S01]  /*222a0*/  FMUL.FTZ R150, R150, R94.reuse ;  /* 0x0000005e96967220 */ /* 0x080fe20000410000 */
[----:B------:R-:W-:Y:S02]  /*222b0*/  FMUL.FTZ R151, R151, R94 ;  /* 0x0000005e97977220 */ /* 0x000fe40000410000 */
[----:B------:R-:W-:Y:S01]  /*222c0*/  MUFU.EX2 R115, R115 ;  /* 0x0000007300737308 */ /* 0x000fe20000000800 */
[----:B------:R-:W-:Y:S01]  /*222d0*/  HMMA.16816.F32 R144, R4, R8, R144 ;  /* 0x000000080490723c */ /* 0x000fe20000001890 */
[-CC-:B------:R-:W-:Y:S01]  /*222e0*/  FFMA.FTZ R125, R212, R55.reuse, -R56.reuse ;  /* 0x00000037d47d7223 */ /* 0x180fe20000010838 */
[-CC-:B------:R-:W-:Y:S01]  /*222f0*/  FFMA.FTZ R127, R209, R55.reuse, -R56.reuse ;  /* 0x00000037d17f7223 */ /* 0x180fe20000010838 */
[----:B------:R-:W-:-:S04]  /*22300*/  FFMA.FTZ R128, R128, R55, -R56 ;  /* 0x0000003780807223 */ /* 0x000fc80000010838 */
[----:B------:R-:W-:Y:S01]  /*22310*/  MUFU.EX2 R124, R126 ;  /* 0x0000007e007c7308 */ /* 0x000fe20000000800 */
[C---:B------:R-:W-:Y:S01]  /*22320*/  HMMA.16816.F32 R140, R4.reuse, R10, R140 ;  /* 0x0000000a048c723c */ /* 0x040fe2000000188c */
[----:B------:R-:W2:Y:S06]  /*22330*/  LDSM.16.MT88.4 R8, [R0+0xa800] ;  /* 0x00a800000008783b */ /* 0x000eac0000004200 */
[----:B------:R-:W-:Y:S01]  /*22340*/  MUFU.EX2 R121, R211 ;  /* 0x000000d300797308 */ /* 0x000fe20000000800 */
[C---:B---3--:R-:W-:Y:S07]  /*22350*/  HMMA.16816.F32 R152, R4.reuse, R12, R152 ;  /* 0x0000000c0498723c */ /* 0x048fee0000001898 */
[----:B------:R-:W-:Y:S01]  /*22360*/  MUFU.EX2 R122, R122 ;  /* 0x0000007a007a7308 */ /* 0x000fe20000000800 */
[----:B------:R-:W-:Y:S01]  /*22370*/  HMMA.16816.F32 R148, R4, R14, R148 ;  /* 0x0000000e0494723c */ /* 0x000fe20000001894 */
[----:B------:R-:W3:Y:S06]  /*22380*/  LDSM.16.MT88.4 R12, [R91+0xa800] ;  /* 0x00a800005b0c783b */ /* 0x000eec0000004200 */
[----:B------:R-:W-:Y:S01]  /*22390*/  MUFU.EX2 R123, R123 ;  /* 0x0000007b007b7308 */ /* 0x000fe20000000800 */
[-C--:B------:R-:W-:Y:S01]  /*223a0*/  FMUL.FTZ R138, R138, R94.reuse ;  /* 0x0000005e8a8a7220 */ /* 0x080fe20000410000 */
[----:B------:R-:W-:Y:S01]  /*223b0*/  FMUL.FTZ R139, R139, R94 ;  /* 0x0000005e8b8b7220 */ /* 0x000fe20000410000 */
[-CC-:B------:R-:W-:Y:S01]  /*223c0*/  FFMA.FTZ R171, R204, R55.reuse, -R56.reuse ;  /* 0x00000037ccab7223 */ /* 0x180fe20000010838 */
[-CC-:B------:R-:W-:Y:S01]  /*223d0*/  FFMA.FTZ R175, R199, R55.reuse, -R56.reuse ;  /* 0x00000037c7af7223 */ /* 0x180fe20000010838 */
[----:B------:R-:W-:-:S03]  /*223e0*/  FFMA.FTZ R178, R198, R55, -R56 ;  /* 0x00000037c6b27223 */ /* 0x000fc60000010838 */
[----:B------:R-:W-:Y:S01]  /*223f0*/  MUFU.EX2 R168, R173 ;  /* 0x000000ad00a87308 */ /* 0x000fe20000000800 */
[-C--:B------:R-:W-:Y:S01]  /*22400*/  FMUL.FTZ R134, R134, R94.reuse ;  /* 0x0000005e86867220 */ /* 0x080fe20000410000 */
[----:B------:R-:W-:-:S06]  /*22410*/  FMUL.FTZ R135, R135, R94 ;  /* 0x0000005e87877220 */ /* 0x000fcc0000410000 */
[----:B------:R-:W-:Y:S08]  /*22420*/  MUFU.EX2 R130, R200 ;  /* 0x000000c800827308 */ /* 0x000ff00000000800 */
[----:B------:R-:W-:Y:S08]  /*22430*/  MUFU.EX2 R131, R197 ;  /* 0x000000c500837308 */ /* 0x000ff00000000800 */
[----:B------:R-:W-:Y:S01]  /*22440*/  MUFU.EX2 R166, R166 ;  /* 0x000000a600a67308 */ /* 0x000fe20000000800 */
[-CC-:B------:R-:W-:Y:S01]  /*22450*/  FFMA.FTZ R186, R186, R55.reuse, -R56.reuse ;  /* 0x00000037baba7223 */ /* 0x180fe20000010838 */
[-CC-:B------:R-:W-:Y:S01]  /*22460*/  FFMA.FTZ R187, R187, R55.reuse, -R56.reuse ;  /* 0x00000037bbbb7223 */ /* 0x180fe20000010838 */
[----:B------:R-:W-:-:S05]  /*22470*/  FFMA.FTZ R189, R189, R55, -R56 ;  /* 0x00000037bdbd7223 */ /* 0x000fca0000010838 */
[----:B------:R-:W-:Y:S08]  /*22480*/  MUFU.EX2 R180, R180 ;  /* 0x000000b400b47308 */ /* 0x000ff00000000800 */
[----:B------:R-:W-:Y:S08]  /*22490*/  MUFU.EX2 R181, R181 ;  /* 0x000000b500b57308 */ /* 0x000ff00000000800 */
[----:B------:R-:W-:Y:S08]  /*224a0*/  MUFU.EX2 R183, R183 ;  /* 0x000000b700b77308 */ /* 0x000ff00000000800 */
[----:B------:R-:W-:Y:S01]  /*224b0*/  MUFU.EX2 R182, R182 ;  /* 0x000000b600b67308 */ /* 0x000fe20000000800 */
[-CC-:B------:R-:W-:Y:S01]  /*224c0*/  FFMA.FTZ R195, R195, R55.reuse, -R56.reuse ;  /* 0x00000037c3c37223 */ /* 0x180fe20000010838 */
[-CC-:B------:R-:W-:Y:S01]  /*224d0*/  FFMA.FTZ R194, R194, R55.reuse, -R56.reuse ;  /* 0x00000037c2c27223 */ /* 0x180fe20000010838 */
[-CC-:B------:R-:W-:Y:S01]  /*224e0*/  FFMA.FTZ R193, R193, R55.reuse, -R56.reuse ;  /* 0x00000037c1c17223 */ /* 0x180fe20000010838 */
[----:B------:R-:W-:-:S04]  /*224f0*/  FFMA.FTZ R192, R192, R55, -R56 ;  /* 0x00000037c0c07223 */ /* 0x000fc80000010838 */
        /* <DEDUP_REMOVED lines=15> */
[----:B------:R-:W-:Y:S01]  /*225f0*/  FFMA.FTZ R85, R85, R55, -R56 ;  /* 0x0000003755557223 */ /* 0x000fe20000010838 */
[----:B------:R4:W5:Y:S03]  /*22600*/  LDL.LU R62, [R1+0x28] ;  /* 0x00002800013e7983 */ /* 0x0009660000300800 */
[----:B------:R-:W-:Y:S08]  /*22610*/  MUFU.EX2 R101, R101 ;  /* 0x0000006500657308 */ /* 0x000ff00000000800 */
[----:B------:R-:W2:Y:S08]  /*22620*/  MUFU.EX2 R102, R102 ;  /* 0x0000006600667308 */ /* 0x000eb00000000800 */
[----:B------:R-:W-:Y:S08]  /*22630*/  MUFU.EX2 R103, R103 ;  /* 0x0000006700677308 */ /* 0x000ff00000000800 */
[----:B------:R-:W3:Y:S01]  /*22640*/  MUFU.EX2 R104, R104 ;  /* 0x0000006800687308 */ /* 0x000ee20000000800 */
[----:B-1----:R-:W-:Y:S01]  /*22650*/  HMMA.16816.F32 R136, R4, R16, R136 ;  /* 0x000000100488723c */ /* 0x002fe20000001888 */
[----:B------:R-:W-:-:S02]  /*22660*/  F2FP.F16.F32.PACK_AB R16, R98, R96 ;  /* 0x000000606210723e */ /* 0x000fc400000000ff */
[----:B--2---:R-:W-:-:S05]  /*22670*/  F2FP.F16.F32.PACK_AB R17, R102, R101 ;  /* 0x000000656611723e */ /* 0x004fca00000000ff */
[----:B------:R-:W-:Y:S01]  /*22680*/  HMMA.16816.F32 R132, R4, R18, R132 ;  /* 0x000000120484723c */ /* 0x000fe20000001884 */
[----:B------:R-:W1:Y:S01]  /*22690*/  LDSM.16.MT88.4 R4, [R95+0x800] ;  /* 0x000800005f04783b */ /* 0x000e620000004200 */
[----:B------:R-:W-:Y:S02]  /*226a0*/  F2FP.F16.F32.PACK_AB R18, R100, R99 ;  /* 0x000000636412723e */ /* 0x000fe400000000ff */
[----:B---3--:R-:W-:-:S07]  /*226b0*/  F2FP.F16.F32.PACK_AB R19, R104, R103 ;  /* 0x000000676813723e */ /* 0x008fce00000000ff */
[C---:B------:R-:W-:Y:S08]  /*226c0*/  HMMA.16816.F32 R152, R16.reuse, R8, R152 ;  /* 0x000000081098723c */ /* 0x040ff00000001898 */
[C---:B------:R-:W-:Y:S01]  /*226d0*/  HMMA.16816.F32 R148, R16.reuse, R10, R148 ;  /* 0x0000000a1094723c */ /* 0x040fe20000001894 */
[----:B------:R-:W2:Y:S07]  /*226e0*/  LDSM.16.MT88.4 R8, [R0+0xb000] ;  /* 0x00b000000008783b */ /* 0x000eae0000004200 */
[C---:B------:R-:W-:Y:S08]  /*226f0*/  HMMA.16816.F32 R160, R16.reuse, R12, R160 ;  /* 0x0000000c10a0723c */ /* 0x040ff000000018a0 */
[C---:B------:R-:W-:Y:S01]  /*22700*/  HMMA.16816.F32 R156, R16.reuse, R14, R156 ;  /* 0x0000000e109c723c */ /* 0x040fe2000000189c */
[----:B------:R-:W3:Y:S01]  /*22710*/  LDSM.16.MT88.4 R12, [R91+0xb000] ;  /* 0x00b000005b0c783b */ /* 0x000ee20000004200 */
[----:B------:R-:W-:Y:S08]  /*22720*/  MUFU.EX2 R109, R109 ;  /* 0x0000006d006d7308 */ /* 0x000ff00000000800 */
[----:B------:R-:W4:Y:S08]  /*22730*/  MUFU.EX2 R110, R110 ;  /* 0x0000006e006e7308 */ /* 0x000f300000000800 */
[----:B------:R-:W-:Y:S08]  /*22740*/  MUFU.EX2 R111, R111 ;  /* 0x0000006f006f7308 */ /* 0x000ff00000000800 */
[----:B------:R-:W2:Y:S01]  /*22750*/  MUFU.EX2 R112, R112 ;  /* 0x0000007000707308 */ /* 0x000ea20000000800 */
[C---:B-1----:R-:W-:Y:S08]  /*22760*/  HMMA.16816.F32 R144, R16.reuse, R4, R144 ;  /* 0x000000041090723c */ /* 0x042ff00000001890 */
[C---:B------:R-:W-:Y:S01]  /*22770*/  HMMA.16816.F32 R140, R16.reuse, R6, R140 ;  /* 0x00000006108c723c */ /* 0x040fe2000000188c */
[----:B------:R-:W1:Y:S07]  /*22780*/  LDSM.16.MT88.4 R4, [R95+0x1000] ;  /* 0x001000005f04783b */ /* 0x000e6e0000004200 */
[C---:B------:R-:W-:Y:S08]  /*22790*/  HMMA.16816.F32 R136, R16.reuse, R20, R136 ;  /* 0x000000141088723c */ /* 0x040ff00000001888 */
[----:B------:R-:W-:Y:S01]  /*227a0*/  HMMA.16816.F32 R132, R16, R22, R132 ;  /* 0x000000161084723c */ /* 0x000fe20000001884 */
[----:B------:R-:W-:Y:S01]  /*227b0*/  F2FP.F16.F32.PACK_AB R16, R106, R105 ;  /* 0x000000696a10723e */ /* 0x000fe200000000ff */
[----:B------:R-:W1:Y:S01]  /*227c0*/  LDSM.16.MT88.4 R20, [R97+0x1000] ;  /* 0x001000006114783b */ /* 0x000e620000004200 */
[----:B------:R-:W-:-:S02]  /*227d0*/  F2FP.F16.F32.PACK_AB R18, R107, R108 ;  /* 0x0000006c6b12723e */ /* 0x000fc400000000ff */
[----:B----4-:R-:W-:Y:S02]  /*227e0*/  F2FP.F16.F32.PACK_AB R17, R110, R109 ;  /* 0x0000006d6e11723e */ /* 0x010fe400000000ff */
[----:B--2---:R-:W-:-:S07]  /*227f0*/  F2FP.F16.F32.PACK_AB R19, R112, R111 ;  /* 0x0000006f7013723e */ /* 0x004fce00000000ff */
[C---:B------:R-:W-:Y:S08]  /*22800*/  HMMA.16816.F32 R152, R16.reuse, R8, R152 ;  /* 0x000000081098723c */ /* 0x040ff00000001898 */
[----:B------:R-:W-:Y:S01]  /*22810*/  HMMA.16816.F32 R148, R16, R10, R148 ;  /* 0x0000000a1094723c */ /* 0x000fe20000001894 */
[----:B------:R-:W2:Y:S01]  /*22820*/  LDSM.16.MT88.4 R8, [R0+0xb800] ;  /* 0x00b800000008783b */ /* 0x000ea20000004200 */
[----:B------:R-:W-:-:S06]  /*22830*/  FFMA.FTZ R118, R216, R55, -R56 ;  /* 0x00000037d8767223 */ /* 0x000fcc0000010838 */
[C---:B---3--:R-:W-:Y:S08]  /*22840*/  HMMA.16816.F32 R160, R16.reuse, R12, R160 ;  /* 0x0000000c10a0723c */ /* 0x048ff000000018a0 */
        /* <DEDUP_REMOVED lines=80> */
[C---:B------:R-:W-:Y:S01]  /*22d50*/  HMMA.16816.F32 R148, R16.reuse, R10, R148 ;  /* 0x0000000a1094723c */ /* 0x040fe20000001894 */
[----:B------:R-:W2:Y:S07]  /*22d60*/  LDSM.16.MT88.4 R8, [R0+0xd800] ;  /* 0x00d800000008783b */ /* 0x000eae0000004200 */
        /* <DEDUP_REMOVED lines=56> */
[----:B----4-:R-:W-:-:S02]  /*230f0*/  F2FP.F16.F32.PACK_AB R16, R53, R54 ;  /* 0x000000363510723e */ /* 0x010fc400000000ff */
[----:B--2---:R-:W-:Y:S02]  /*23100*/  F2FP.F16.F32.PACK_AB R18, R196, R52 ;  /* 0x00000034c412723e */ /* 0x004fe400000000ff */
[----:B---3--:R-:W-:Y:S02]  /*23110*/  F2FP.F16.F32.PACK_AB R17, R87, R88 ;  /* 0x000000585711723e */ /* 0x008fe400000000ff */
[----:B------:R-:W-:-:S07]  /*23120*/  F2FP.F16.F32.PACK_AB R19, R85, R86 ;  /* 0x000000565513723e */ /* 0x000fce00000000ff */
[C---:B------:R-:W-:Y:S08]  /*23130*/  HMMA.16816.F32 R160, R16.reuse, R8, R160 ;  /* 0x0000000810a0723c */ /* 0x040ff000000018a0 */
[C---:B------:R-:W-:Y:S01]  /*23140*/  HMMA.16816.F32 R156, R16.reuse, R10, R156 ;  /* 0x0000000a109c723c */ /* 0x040fe2000000189c */
[----:B------:R-:W2:Y:S07]  /*23150*/  LDSM.16.MT88.4 R8, [R97+0x4800] ;  /* 0x004800006108783b */ /* 0x000eae0000004200 */
[C---:B------:R-:W-:Y:S08]  /*23160*/  HMMA.16816.F32 R152, R16.reuse, R12, R152 ;  /* 0x0000000c1098723c */ /* 0x040ff00000001898 */
[C---:B------:R-:W-:Y:S01]  /*23170*/  HMMA.16816.F32 R148, R16.reuse, R14, R148 ;  /* 0x0000000e1094723c */ /* 0x040fe20000001894 */
[----:B------:R-:W3:Y:S01]  /*23180*/  LDSM.16.MT88.4 R12, [R91+0xf000] ;  /* 0x00f000005b0c783b */ /* 0x000ee20000004200 */
[-CC-:B------:R-:W-:Y:S01]  /*23190*/  FFMA.FTZ R84, R84, R55.reuse, -R56.reuse ;  /* 0x0000003754547223 */ /* 0x180fe20000010838 */
[-CC-:B------:R-:W-:Y:S01]  /*231a0*/  FFMA.FTZ R83, R83, R55.reuse, -R56.reuse ;  /* 0x0000003753537223 */ /* 0x180fe20000010838 */
[-CC-:B------:R-:W-:Y:S01]  /*231b0*/  FFMA.FTZ R82, R82, R55.reuse, -R56.reuse ;  /* 0x0000003752527223 */ /* 0x180fe20000010838 */
[----:B------:R-:W-:Y:S01]  /*231c0*/  FFMA.FTZ R81, R81, R55, -R56 ;  /* 0x0000003751517223 */ /* 0x000fe20000010838 */
[----:B------:R-:W-:Y:S02]  /*231d0*/  MUFU.EX2 R197, R50 ;  /* 0x0000003200c57308 */ /* 0x000fe40000000800 */
[C---:B-1----:R-:W-:Y:S06]  /*231e0*/  HMMA.16816.F32 R144, R16.reuse, R4, R144 ;  /* 0x000000041090723c */ /* 0x042fec0000001890 */
[----:B------:R-:W1:Y:S02]  /*231f0*/  MUFU.EX2 R198, R49 ;  /* 0x0000003100c67308 */ /* 0x000e640000000800 */
[C---:B------:R-:W-:Y:S01]  /*23200*/  HMMA.16816.F32 R140, R16.reuse, R6, R140 ;  /* 0x00000006108c723c */ /* 0x040fe2000000188c */
[----:B------:R-:W4:Y:S05]  /*23210*/  LDSM.16.MT88.4 R4, [R0+0xf000] ;  /* 0x00f000000004783b */ /* 0x000f2a0000004200 */
[----:B------:R-:W-:Y:S08]  /*23220*/  MUFU.EX2 R199, R48 ;  /* 0x0000003000c77308 */ /* 0x000ff00000000800 */
[----:B------:R-:W3:Y:S08]  /*23230*/  MUFU.EX2 R46, R46 ;  /* 0x0000002e002e7308 */ /* 0x000ef00000000800 */
[----:B------:R-:W-:Y:S08]  /*23240*/  MUFU.EX2 R84, R84 ;  /* 0x0000005400547308 */ /* 0x000ff00000000800 */
[----:B------:R-:W4:Y:S08]  /*23250*/  MUFU.EX2 R83, R83 ;  /* 0x0000005300537308 */ /* 0x000f300000000800 */
[----:B------:R-:W-:Y:S08]  /*23260*/  MUFU.EX2 R82, R82 ;  /* 0x0000005200527308 */ /* 0x000ff00000000800 */
[----:B------:R-:W4:Y:S01]  /*23270*/  MUFU.EX2 R81, R81 ;  /* 0x0000005100517308 */ /* 0x000f220000000800 */
[----:B--2---:R-:W-:Y:S01]  /*23280*/  HMMA.16816.F32 R136, R16, R8, R136 ;  /* 0x000000081088723c */ /* 0x004fe20000001888 */
[----:B-1----:R-:W-:Y:S01]  /*23290*/  F2FP.F16.F32.PACK_AB R20, R198, R197 ;  /* 0x000000c5c614723e */ /* 0x002fe200000000ff */
[----:B------:R-:W-:Y:S01]  /*232a0*/  FFMA.FTZ R90, R249, R94, R90 ;  /* 0x0000005ef95a7223 */ /* 0x000fe2000001005a */
[----:B---3--:R-:W-:Y:S01]  /*232b0*/  F2FP.F16.F32.PACK_AB R22, R46, R199 ;  /* 0x000000c72e16723e */ /* 0x008fe200000000ff */
[----:B------:R-:W-:Y:S01]  /*232c0*/  FADD.FTZ R92, R58, R92 ;  /* 0x0000005c3a5c7221 */ /* 0x000fe20000010000 */
[----:B----4-:R-:W-:-:S03]  /*232d0*/  F2FP.F16.F32.PACK_AB R21, R83, R84 ;  /* 0x000000545315723e */ /* 0x010fc600000000ff */
[----:B------:R-:W-:Y:S01]  /*232e0*/  HMMA.16816.F32 R132, R16, R10, R132 ;  /* 0x0000000a1084723c */ /* 0x000fe20000001884 */
[----:B------:R-:W1:Y:S01]  /*232f0*/  LDSM.16.MT88.4 R8, [R97+0x5000] ;  /* 0x005000006108783b */ /* 0x000e620000004200 */
[-CC-:B------:R-:W-:Y:S01]  /*23300*/  FFMA.FTZ R80, R80, R55.reuse, -R56.reuse ;  /* 0x0000003750507223 */ /* 0x180fe20000010838 */
[-CC-:B------:R-:W-:Y:S01]  /*23310*/  FFMA.FTZ R79, R79, R55.reuse, -R56.reuse ;  /* 0x000000374f4f7223 */ /* 0x180fe20000010838 */
[-CC-:B------:R-:W-:Y:S01]  /*23320*/  FFMA.FTZ R78, R78, R55.reuse, -R56.reuse ;  /* 0x000000374e4e7223 */ /* 0x180fe20000010838 */
[----:B------:R-:W-:Y:S01]  /*23330*/  FFMA.FTZ R77, R77, R55, -R56 ;  /* 0x000000374d4d7223 */ /* 0x000fe20000010838 */
[----:B------:R-:W-:Y:S01]  /*23340*/  MUFU.EX2 R44, R44 ;  /* 0x0000002c002c7308 */ /* 0x000fe20000000800 */
[----:B------:R-:W-:Y:S01]  /*23350*/  LDSM.16.MT88.4 R48, [R0+0xf800] ;  /* 0x00f800000030783b */ /* 0x000fe20000004200 */
[----:B------:R-:W-:Y:S01]  /*23360*/  F2FP.F16.F32.PACK_AB R23, R81, R82 ;  /* 0x000000525117723e */ /* 0x000fe200000000ff */
[----:B------:R-:W-:Y:S02]  /*23370*/  FADD.FTZ R89, R89, R90 ;  /* 0x0000005a59597221 */ /* 0x000fe40000010000 */
[----:B------:R-:W-:Y:S04]  /*23380*/  LDSM.16.MT88.4 R16, [R95+0x5000] ;  /* 0x005000005f10783b */ /* 0x000fe80000004200 */
[----:B------:R-:W-:Y:S01]  /*23390*/  HMMA.16816.F32 R160, R20, R12, R160 ;  /* 0x0000000c14a0723c */ /* 0x000fe200000018a0 */
[----:B------:R-:W-:-:S07]  /*233a0*/  FADD.FTZ R89, R3, R89 ;  /* 0x0000005903597221 */ /* 0x000fce0000010000 */
[----:B------:R-:W-:Y:S01]  /*233b0*/  HMMA.16816.F32 R156, R20, R14, R156 ;  /* 0x0000000e149c723c */ /* 0x000fe2000000189c */
[----:B------:R-:W2:Y:S01]  /*233c0*/  LDSM.16.MT88.4 R12, [R91+0xf800] ;  /* 0x00f800005b0c783b */ /* 0x000ea20000004200 */
[----:B------:R-:W-:Y:S01]  /*233d0*/  FADD.FTZ R57, R57, R92 ;  /* 0x0000005c39397221 */ /* 0x000fe20000010000 */
[----:B------:R-:W-:-:S03]  /*233e0*/  FADD.FTZ R93, R93, R89 ;  /* 0x000000595d5d7221 */ /* 0x000fc60000010000 */
[----:B------:R-:W-:Y:S01]  /*233f0*/  FADD.FTZ R57, R96, R57 ;  /* 0x0000003960397221 */ /* 0x000fe20000010000 */
[----:B------:R-:W-:Y:S01]  /*23400*/  FADD.FTZ R93, R101, R93 ;  /* 0x0000005d655d7221 */ /* 0x000fe20000010000 */
[----:B------:R-:W3:Y:S02]  /*23410*/  MUFU.EX2 R43, R43 ;  /* 0x0000002b002b7308 */ /* 0x000ee40000000800 */
[----:B------:R-:W-:Y:S01]  /*23420*/  FADD.FTZ R98, R98, R57 ;  /* 0x0000003962627221 */ /* 0x000fe20000010000 */
[----:B------:R-:W-:-:S05]  /*23430*/  FADD.FTZ R102, R102, R93 ;  /* 0x0000005d66667221 */ /* 0x000fca0000010000 */
[----:B------:R-:W-:Y:S01]  /*23440*/  MUFU.EX2 R42, R42 ;  /* 0x0000002a002a7308 */ /* 0x000fe20000000800 */
[----:B------:R-:W-:Y:S01]  /*23450*/  HMMA.16816.F32 R152, R20, R4, R152 ;  /* 0x000000041498723c */ /* 0x000fe20000001898 */
[----:B------:R-:W-:Y:S01]  /*23460*/  FADD.FTZ R98, R99, R98 ;  /* 0x0000006263627221 */ /* 0x000fe20000010000 */
[----:B------:R-:W-:-:S05]  /*23470*/  FADD.FTZ R102, R103, R102 ;  /* 0x0000006667667221 */ /* 0x000fca0000010000 */
[----:B------:R-:W-:Y:S01]  /*23480*/  MUFU.EX2 R41, R41 ;  /* 0x0000002900297308 */ /* 0x000fe20000000800 */
[----:B------:R-:W-:Y:S01]  /*23490*/  HMMA.16816.F32 R148, R20, R6, R148 ;  /* 0x000000061494723c */ /* 0x000fe20000001894 */
[----:B------:R-:W4:Y:S06]  /*234a0*/  LDSM.16.MT88.4 R4, [R95+0x5800] ;  /* 0x005800005f04783b */ /* 0x000f2c0000004200 */
[----:B------:R-:W-:Y:S08]  /*234b0*/  MUFU.EX2 R80, R80 ;  /* 0x0000005000507308 */ /* 0x000ff00000000800 */
[----:B------:R-:W2:Y:S08]  /*234c0*/  MUFU.EX2 R79, R79 ;  /* 0x0000004f004f7308 */ /* 0x000eb00000000800 */
[----:B------:R-:W-:Y:S08]  /*234d0*/  MUFU.EX2 R78, R78 ;  /* 0x0000004e004e7308 */ /* 0x000ff00000000800 */
[----:B------:R-:W4:Y:S01]  /*234e0*/  MUFU.EX2 R77, R77 ;  /* 0x0000004d004d7308 */ /* 0x000f220000000800 */
[----:B------:R-:W-:Y:S01]  /*234f0*/  FADD.FTZ R100, R100, R98 ;  /* 0x0000006264647221 */ /* 0x000fe20000010000 */
[----:B------:R-:W-:-:S03]  /*23500*/  FADD.FTZ R104, R104, R102 ;  /* 0x0000006668687221 */ /* 0x000fc60000010000 */
[----:B------:R-:W-:Y:S01]  /*23510*/  FADD.FTZ R100, R105, R100 ;  /* 0x0000006469647221 */ /* 0x000fe20000010000 */
[----:B------:R-:W-:Y:S01]  /*23520*/  FADD.FTZ R104, R109, R104 ;  /* 0x000000686d687221 */ /* 0x000fe20000010000 */
[----:B-1----:R-:W-:Y:S01]  /*23530*/  HMMA.16816.F32 R136, R20, R8, R136 ;  /* 0x000000081488723c */ /* 0x002fe20000001888 */
[----:B---3--:R-:W-:Y:S01]  /*23540*/  F2FP.F16.F32.PACK_AB R8, R43, R44 ;  /* 0x0000002c2b08723e */ /* 0x008fe200000000ff */
[----:B------:R-:W-:Y:S01]  /*23550*/  FADD.FTZ R106, R106, R100 ;  /* 0x000000646a6a7221 */ /* 0x000fe20000010000 */
[----:B--2---:R-:W-:Y:S01]  /*23560*/  F2FP.F16.F32.PACK_AB R9, R79, R80 ;  /* 0x000000504f09723e */ /* 0x004fe200000000ff */
[----:B------:R-:W-:-:S04]  /*23570*/  FADD.FTZ R104, R110, R104 ;  /* 0x000000686e687221 */ /* 0x000fc80000010000 */
[----:B------:R-:W-:Y:S01]  /*23580*/  HMMA.16816.F32 R132, R20, R10, R132 ;  /* 0x0000000a1484723c */ /* 0x000fe20000001884 */
[----:B------:R-:W-:Y:S02]  /*23590*/  F2FP.F16.F32.PACK_AB R10, R41, R42 ;  /* 0x0000002a290a723e */ /* 0x000fe400000000ff */
[----:B----4-:R-:W-:Y:S01]  /*235a0*/  F2FP.F16.F32.PACK_AB R11, R77, R78 ;  /* 0x0000004e4d0b723e */ /* 0x010fe200000000ff */
        /* <DEDUP_REMOVED lines=8> */
[----:B------:R-:W1:Y:S07]  /*23630*/  LDSM.16.MT88.4 R12, [R97+0x5800] ;  /* 0x00580000610c783b */ /* 0x000e6e0000004200 */
[----:B------:R-:W-:Y:S01]  /*23640*/  HMMA.16816.F32 R144, R20, R16, R144 ;  /* 0x000000101490723c */ /* 0x000fe20000001890 */
[----:B------:R-:W-:-:S07]  /*23650*/  FADD.FTZ R107, R114, R107 ;  /* 0x0000006b726b7221 */ /* 0x000fce0000010000 */
[----:B------:R-:W-:Y:S01]  /*23660*/  HMMA.16816.F32 R140, R20, R18, R140 ;  /* 0x00000012148c723c */ /* 0x000fe2000000188c */
[----:B------:R-:W2:Y:S01]  /*23670*/  LDSM.16.MT88.4 R16, [R91+0x10000] ;  /* 0x010000005b10783b */ /* 0x000ea20000004200 */
[----:B------:R-:W-:Y:S01]  /*23680*/  FADD.FTZ R117, R118, R117 ;  /* 0x0000007576757221 */ /* 0x000fe20000010000 */
[----:B------:R-:W-:Y:S02]  /*23690*/  FADD.FTZ R116, R116, R107 ;  /* 0x0000006b74747221 */ /* 0x000fe40000010000 */
[----:B------:R-:W3:Y:S01]  /*236a0*/  LDSM.16.MT88.4 R20, [R0+0x10000] ;  /* 0x010000000014783b */ /* 0x000ee20000004200 */
[----:B------:R-:W-:Y:S01]  /*236b0*/  FADD.FTZ R119, R119, R117 ;  /* 0x0000007577777221 */ /* 0x000fe20000010000 */
[----:B------:R-:W-:Y:S01]  /*236c0*/  FADD.FTZ R116, R115, R116 ;  /* 0x0000007473747221 */ /* 0x000fe20000010000 */
[----:B------:R-:W-:Y:S02]  /*236d0*/  HMMA.16816.F32 R152, R8, R48, R152 ;  /* 0x000000300898723c */ /* 0x000fe40000001898 */
[----:B------:R-:W-:Y:S01]  /*236e0*/  FADD.FTZ R120, R120, R119 ;  /* 0x0000007778787221 */ /* 0x000fe20000010000 */
[-CC-:B------:R-:W-:Y:S01]  /*236f0*/  FFMA.FTZ R49, R76, R55.reuse, -R56.reuse ;  /* 0x000000374c317223 */ /* 0x180fe20000010838 */
[----:B------:R-:W-:Y:S01]  /*23700*/  FFMA.FTZ R48, R75, R55, -R56 ;  /* 0x000000374b307223 */ /* 0x000fe20000010838 */
[----:B------:R-:W-:-:S03]  /*23710*/  FADD.FTZ R121, R121, R116 ;  /* 0x0000007479797221 */ /* 0x000fc60000010000 */
[----:B------:R-:W-:Y:S01]  /*23720*/  HMMA.16816.F32 R148, R8, R50, R148 ;  /* 0x000000320894723c */ /* 0x000fe20000001894 */
[-CC-:B------:R-:W-:Y:S01]  /*23730*/  FFMA.FTZ R50, R74, R55.reuse, -R56.reuse ;  /* 0x000000374a327223 */ /* 0x180fe20000010838 */
[----:B------:R-:W-:Y:S01]  /*23740*/  FFMA.FTZ R51, R73, R55, -R56 ;  /* 0x0000003749337223 */ /* 0x000fe20000010838 */
[----:B------:R-:W-:Y:S01]  /*23750*/  FADD.FTZ R120, R125, R120 ;  /* 0x000000787d787221 */ /* 0x000fe20000010000 */
[----:B------:R-:W-:Y:S01]  /*23760*/  MUFU.EX2 R40, R40 ;  /* 0x0000002800287308 */ /* 0x000fe20000000800 */
[----:B------:R-:W-:-:S03]  /*23770*/  FADD.FTZ R121, R122, R121 ;  /* 0x000000797a797221 */ /* 0x000fc60000010000 */
[----:B------:R-:W-:Y:S01]  /*23780*/  HMMA.16816.F32 R144, R8, R4, R144 ;  /* 0x000000040890723c */ /* 0x000fe20000001890 */
[----:B------:R-:W-:-:S03]  /*23790*/  FADD.FTZ R126, R126, R120 ;  /* 0x000000787e7e7221 */ /* 0x000fc60000010000 */
[----:B------:R-:W4:Y:S04]  /*237a0*/  MUFU.EX2 R39, R39 ;  /* 0x0000002700277308 */ /* 0x000f280000000800 */
[----:B------:R-:W-:Y:S01]  /*237b0*/  HMMA.16816.F32 R140, R8, R6, R140 ;  /* 0x00000006088c723c */ /* 0x000fe2000000188c */
[----:B------:R-:W3:Y:S03]  /*237c0*/  LDSM.16.MT88.4 R4, [R95+0x6000] ;  /* 0x006000005f04783b */ /* 0x000ee60000004200 */
[----:B------:R-:W-:Y:S01]  /*237d0*/  MUFU.EX2 R38, R38 ;  /* 0x0000002600267308 */ /* 0x000fe20000000800 */
[----:B------:R-:W-:Y:S01]  /*237e0*/  FADD.FTZ R124, R124, R121 ;  /* 0x000000797c7c7221 */ /* 0x000fe20000010000 */
[----:B------:R-:W-:-:S06]  /*237f0*/  FADD.FTZ R126, R127, R126 ;  /* 0x0000007e7f7e7221 */ /* 0x000fcc0000010000 */
[----:B------:R-:W2:Y:S08]  /*23800*/  MUFU.EX2 R37, R37 ;  /* 0x0000002500257308 */ /* 0x000eb00000000800 */
[----:B------:R-:W-:Y:S08]  /*23810*/  MUFU.EX2 R49, R49 ;  /* 0x0000003100317308 */ /* 0x000ff00000000800 */
[----:B------:R-:W3:Y:S08]  /*23820*/  MUFU.EX2 R48, R48 ;  /* 0x0000003000307308 */ /* 0x000ef00000000800 */
[----:B------:R-:W-:Y:S08]  /*23830*/  MUFU.EX2 R50, R50 ;  /* 0x0000003200327308 */ /* 0x000ff00000000800 */
[----:B------:R-:W3:Y:S01]  /*23840*/  MUFU.EX2 R51, R51 ;  /* 0x0000003300337308 */ /* 0x000ee20000000800 */
        /* <DEDUP_REMOVED lines=11> */
[----:B---3--:R-:W-:Y:S02]  /*23900*/  F2FP.F16.F32.PACK_AB R9, R48, R49 ;  /* 0x000000313009723e */ /* 0x008fe400000000ff */
[----:B------:R-:W-:Y:S01]  /*23910*/  F2FP.F16.F32.PACK_AB R11, R51, R50 ;  /* 0x00000032330b723e */ /* 0x000fe200000000ff */
        /* <DEDUP_REMOVED lines=8> */
[----:B------:R-:W2:Y:S01]  /*239a0*/  LDSM.16.MT88.4 R16, [R91+0x10800] ;  /* 0x010800005b10783b */ /* 0x000ea20000004200 */
[----:B------:R-:W-:Y:S01]  /*239b0*/  FADD.FTZ R181, R181, R166 ;  /* 0x000000a6b5b57221 */ /* 0x000fe20000010000 */
[----:B------:R-:W-:Y:S01]  /*239c0*/  FADD.FTZ R186, R187, R186 ;  /* 0x000000babbba7221 */ /* 0x000fe20000010000 */
[-CC-:B------:R-:W-:Y:S02]  /*239d0*/  FFMA.FTZ R72, R72, R55.reuse, -R56.reuse ;  /* 0x0000003748487223 */ /* 0x180fe40000010838 */
[----:B------:R-:W-:Y:S02]  /*239e0*/  FADD.FTZ R181, R183, R181 ;  /* 0x000000b5b7b57221 */ /* 0x000fe40000010000 */
[----:B------:R-:W-:Y:S01]  /*239f0*/  HMMA.16816.F32 R152, R8, R20, R152 ;  /* 0x000000140898723c */ /* 0x000fe20000001898 */
[-CC-:B------:R-:W-:Y:S01]  /*23a00*/  FFMA.FTZ R20, R71, R55.reuse, -R56.reuse ;  /* 0x0000003747147223 */ /* 0x180fe20000010838 */
[----:B------:R-:W-:Y:S01]  /*23a10*/  FFMA.FTZ R21, R70, R55, -R56 ;  /* 0x0000003746157223 */ /* 0x000fe20000010838 */
[----:B------:R-:W-:-:S05]  /*23a20*/  FADD.FTZ R189, R189, R186 ;  /* 0x000000babdbd7221 */ /* 0x000fca0000010000 */
[C---:B------:R-:W-:Y:S01]  /*23a30*/  HMMA.16816.F32 R148, R8.reuse, R22, R148 ;  /* 0x000000160894723c */ /* 0x040fe20000001894 */
[----:B------:R-:W-:Y:S01]  /*23a40*/  FFMA.FTZ R22, R69, R55, -R56 ;  /* 0x0000003745167223 */ /* 0x000fe20000010838 */
[----:B------:R-:W-:Y:S01]  /*23a50*/  FADD.FTZ R182, R182, R181 ;  /* 0x000000b5b6b67221 */ /* 0x000fe20000010000 */
[----:B------:R-:W-:Y:S01]  /*23a60*/  FADD.FTZ R189, R191, R189 ;  /* 0x000000bdbfbd7221 */ /* 0x000fe20000010000 */
[----:B------:R-:W-:Y:S04]  /*23a70*/  MUFU.EX2 R36, R36 ;  /* 0x0000002400247308 */ /* 0x000fe80000000800 */
[----:B------:R-:W-:Y:S01]  /*23a80*/  HMMA.16816.F32 R144, R8, R4, R144 ;  /* 0x000000040890723c */ /* 0x000fe20000001890 */
[----:B------:R-:W-:-:S03]  /*23a90*/  FADD.FTZ R182, R190, R182 ;  /* 0x000000b6beb67221 */ /* 0x000fc60000010000 */
[----:B------:R-:W3:Y:S04]  /*23aa0*/  MUFU.EX2 R35, R35 ;  /* 0x0000002300237308 */ /* 0x000ee80000000800 */
[----:B------:R-:W-:Y:S01]  /*23ab0*/  HMMA.16816.F32 R140, R8, R6, R140 ;  /* 0x00000006088c723c */ /* 0x000fe2000000188c */
[----:B------:R-:W4:Y:S03]  /*23ac0*/  LDSM.16.MT88.4 R4, [R0+0x10800] ;  /* 0x010800000004783b */ /* 0x000f260000004200 */
[----:B------:R-:W-:Y:S01]  /*23ad0*/  MUFU.EX2 R34, R34 ;  /* 0x0000002200227308 */ /* 0x000fe20000000800 */
[----:B------:R-:W-:-:S07]  /*23ae0*/  FADD.FTZ R189, R195, R189 ;  /* 0x000000bdc3bd7221 */ /* 0x000fce0000010000 */
        /* <DEDUP_REMOVED lines=16> */
[----:B------:R-:W1:Y:S01]  /*23bf0*/  LDSM.16.MT88.4 R8, [R95+0x6800] ;  /* 0x006800005f08783b */ /* 0x000e620000004200 */
[----:B------:R-:W-:Y:S01]  /*23c00*/  FADD.FTZ R184, R174, R184 ;  /* 0x000000b8aeb87221 */ /* 0x000fe20000010000 */
[----:B------:R-:W-:Y:S01]  /*23c10*/  FADD.FTZ R179, R179, R192 ;  /* 0x000000c0b3b37221 */ /* 0x000fe20000010000 */
[----:B----4-:R-:W-:Y:S02]  /*23c20*/  F2FP.F16.F32.PACK_AB R15, R22, R21 ;  /* 0x00000015160f723e */ /* 0x010fe400000000ff */
[----:B------:R-:W-:Y:S01]  /*23c30*/  FADD.FTZ R170, R170, R184 ;  /* 0x000000b8aaaa7221 */ /* 0x000fe20000010000 */
[----:B------:R-:W-:-:S04]  /*23c40*/  FADD.FTZ R179, R177, R179 ;  /* 0x000000b3b1b37221 */ /* 0x000fc80000010000 */
        /* <DEDUP_REMOVED lines=31> */
[----:B------:R-:W4:Y:S01]  /*23e40*/  LDSM.16.MT88.4 R8, [R0+0x11000] ;  /* 0x011000000008783b */ /* 0x000f220000004200 */
[----:B------:R-:W-:Y:S01]  /*23e50*/  FADD.FTZ R199, R199, R197 ;  /* 0x000000c5c7c77221 */ /* 0x000fe20000010000 */
[----:B------:R-:W-:-:S04]  /*23e60*/  FADD.FTZ R83, R82, R83 ;  /* 0x0000005352537221 */ /* 0x000fc80000010000 */
[----:B------:R-:W-:Y:S08]  /*23e70*/  MUFU.EX2 R30, R30 ;  /* 0x0000001e001e7308 */ /* 0x000ff00000000800 */
[----:B------:R-:W3:Y:S08]  /*23e80*/  MUFU.EX2 R29, R29 ;  /* 0x0000001d001d7308 */ /* 0x000ef00000000800 */
[----:B------:R-:W-:Y:S08]  /*23e90*/  MUFU.EX2 R23, R23 ;  /* 0x0000001700177308 */ /* 0x000ff00000000800 */
[----:B------:R-:W4:Y:S08]  /*23ea0*/  MUFU.EX2 R57, R57 ;  /* 0x0000003900397308 */ /* 0x000f300000000800 */
[----:B------:R-:W-:Y:S08]  /*23eb0*/  MUFU.EX2 R58, R58 ;  /* 0x0000003a003a7308 */ /* 0x000ff00000000800 */
[----:B------:R-:W4:Y:S01]  /*23ec0*/  MUFU.EX2 R65, R65 ;  /* 0x0000004100417308 */ /* 0x000f220000000800 */
[----:B------:R-:W-:Y:S01]  /*23ed0*/  FADD.FTZ R199, R46, R199 ;  /* 0x000000c72ec77221 */ /* 0x000fe20000010000 */
[----:B------:R-:W-:Y:S01]  /*23ee0*/  FADD.FTZ R81, R81, R83 ;  /* 0x0000005351517221 */ /* 0x000fe20000010000 */
[----:B--2---:R-:W-:Y:S02]  /*23ef0*/  HMMA.16816.F32 R136, R12, R16, R136 ;  /* 0x000000100c88723c */ /* 0x004fe40000001888 */
[----:B------:R-:W-:Y:S01]  /*23f00*/  FADD.FTZ R44, R44, R199 ;  /* 0x000000c72c2c7221 */ /* 0x000fe20000010000 */
[----:B------:R-:W-:-:S05]  /*23f10*/  FADD.FTZ R81, R80, R81 ;  /* 0x0000005150517221 */ /* 0x000fca0000010000 */
[----:B------:R-:W-:Y:S01]  /*23f20*/  HMMA.16816.F32 R132, R12, R18, R132 ;  /* 0x000000120c84723c */ /* 0x000fe20000001884 */
[----:B------:R-:W2:Y:S01]  /*23f30*/  LDSM.16.MT88.4 R12, [R95+0x7000] ;  /* 0x007000005f0c783b */ /* 0x000ea20000004200 */
[----:B------:R-:W-:Y:S01]  /*23f40*/  FADD.FTZ R44, R43, R44 ;  /* 0x0000002c2b2c7221 */ /* 0x000fe20000010000 */
[----:B------:R-:W-:Y:S01]  /*23f50*/  FADD.FTZ R81, R79, R81 ;  /* 0x000000514f517221 */ /* 0x000fe20000010000 */
[----:B-1----:R-:W-:Y:S01]  /*23f60*/  F2FP.F16.F32.PACK_AB R16, R31, R32 ;  /* 0x000000201f10723e */ /* 0x002fe200000000ff */
[----:B------:R-:W-:Y:S01]  /*23f70*/  LDSM.16.MT88.4 R92, [R95+0x7800] ;  /* 0x007800005f5c783b */ /* 0x000fe20000004200 */
[----:B---3--:R-:W-:Y:S02]  /*23f80*/  F2FP.F16.F32.PACK_AB R18, R29, R30 ;  /* 0x0000001e1d12723e */ /* 0x008fe400000000ff */
[----:B----4-:R-:W-:Y:S02]  /*23f90*/  F2FP.F16.F32.PACK_AB R17, R57, R23 ;  /* 0x000000173911723e */ /* 0x010fe400000000ff */
        /* <DEDUP_REMOVED lines=11> */
[----:B------:R-:W-:Y:S02]  /*24050*/  FADD.FTZ R49, R48, R49 ;  /* 0x0000003130317221 */ /* 0x000fe40000010000 */
[----:B------:R-:W-:Y:S01]  /*24060*/  LDSM.16.MT88.4 R96, [R97+0x7800] ;  /* 0x007800006160783b */ /* 0x000fe20000004200 */
        /* <DEDUP_REMOVED lines=8> */
[----:B------:R3:W4:Y:S01]  /*240f0*/  LDSM.16.MT88.4 R8, [R0+0x11800] ;  /* 0x011800000008783b */ /* 0x0007220000004200 */
[----:B------:R-:W-:Y:S01]  /*24100*/  FADD.FTZ R36, R35, R36 ;  /* 0x0000002423247221 */ /* 0x000fe20000010000 */
[----:B------:R-:W-:Y:S01]  /*24110*/  FADD.FTZ R3, R20, R3 ;  /* 0x0000000314037221 */ /* 0x000fe20000010000 */
[----:B------:R1:W-:Y:S02]  /*24120*/  MUFU.EX2 R250, R2 ;  /* 0x0000000200fa7308 */ /* 0x0003e40000000800 */
[----:B------:R-:W-:Y:S01]  /*24130*/  FADD.FTZ R34, R34, R36 ;  /* 0x0000002422227221 */ /* 0x000fe20000010000 */
[----:B------:R-:W-:Y:S01]  /*24140*/  FADD.FTZ R21, R21, R3 ;  /* 0x0000000315157221 */ /* 0x000fe20000010000 */
[----:B--2---:R-:W-:Y:S01]  /*24150*/  HMMA.16816.F32 R144, R16, R12, R144 ;  /* 0x0000000c1090723c */ /* 0x004fe20000001890 */
[-CC-:B------:R-:W-:Y:S01]  /*24160*/  FFMA.FTZ R12, R63, R55.reuse, -R56.reuse ;  /* 0x000000373f0c7223 */ /* 0x180fe20000010838 */
[-CC-:B------:R-:W-:Y:S01]  /*24170*/  FFMA.FTZ R13, R60, R55.reuse, -R56.reuse ;  /* 0x000000373c0d7223 */ /* 0x180fe20000010838 */
[-C--:B------:R-:W-:Y:S01]  /*24180*/  FFMA.FTZ R249, R59, R55.reuse, -R56 ;  /* 0x000000373bf97223 */ /* 0x080fe20000010838 */
[----:B------:R-:W-:Y:S01]  /*24190*/  FADD.FTZ R34, R33, R34 ;  /* 0x0000002221227221 */ /* 0x000fe20000010000 */
[----:B------:R-:W-:Y:S01]  /*241a0*/  FADD.FTZ R21, R22, R21 ;  /* 0x0000001516157221 */ /* 0x000fe20000010000 */
[----:B------:R-:W-:Y:S01]  /*241b0*/  MUFU.EX2 R28, R28 ;  /* 0x0000001c001c7308 */ /* 0x000fe20000000800 */
[----:B-1----:R-:W-:-:S07]  /*241c0*/  FFMA.FTZ R2, R64, R55, -R56 ;  /* 0x0000003740027223 */ /* 0x002fce0000010838 */
[----:B------:R-:W1:Y:S01]  /*241d0*/  MUFU.EX2 R27, R27 ;  /* 0x0000001b001b7308 */ /* 0x000e620000000800 */
[----:B------:R-:W-:Y:S01]  /*241e0*/  FADD.FTZ R32, R32, R34 ;  /* 0x0000002220207221 */ /* 0x000fe20000010000 */
[----:B------:R-:W-:-:S06]  /*241f0*/  FADD.FTZ R23, R23, R21 ;  /* 0x0000001517177221 */ /* 0x000fcc0000010000 */
[----:B------:R-:W-:Y:S01]  /*24200*/  MUFU.EX2 R2, R2 ;  /* 0x0000000200027308 */ /* 0x000fe20000000800 */
[----:B------:R-:W-:Y:S01]  /*24210*/  FADD.FTZ R32, R31, R32 ;  /* 0x000000201f207221 */ /* 0x000fe20000010000 */
[----:B------:R-:W-:-:S06]  /*24220*/  FADD.FTZ R23, R57, R23 ;  /* 0x0000001739177221 */ /* 0x000fcc0000010000 */
[----:B------:R-:W2:Y:S01]  /*24230*/  MUFU.EX2 R12, R12 ;  /* 0x0000000c000c7308 */ /* 0x000ea20000000800 */
[C---:B------:R-:W-:Y:S07]  /*24240*/  HMMA.16816.F32 R140, R16.reuse, R14, R140 ;  /* 0x0000000e108c723c */ /* 0x040fee000000188c */
[----:B------:R-:W3:Y:S01]  /*24250*/  MUFU.EX2 R26, R26 ;  /* 0x0000001a001a7308 */ /* 0x000ee20000000800 */
[C---:B------:R-:W-:Y:S07]  /*24260*/  HMMA.16816.F32 R136, R16.reuse, R4, R136 ;  /* 0x000000041088723c */ /* 0x040fee0000001888 */
[----:B------:R-:W-:Y:S01]  /*24270*/  MUFU.EX2 R13, R13 ;  /* 0x0000000d000d7308 */ /* 0x000fe20000000800 */
[----:B------:R-:W-:Y:S07]  /*24280*/  HMMA.16816.F32 R132, R16, R6, R132 ;  /* 0x000000061084723c */ /* 0x000fee0000001884 */
[----:B------:R-:W4:Y:S01]  /*24290*/  MUFU.EX2 R249, R249 ;  /* 0x000000f900f97308 */ /* 0x000f220000000800 */
[----:B------:R-:W4:Y:S01]  /*242a0*/  S2R R235, SR_CTAID.X ;  /* 0x0000000000eb7919 */ /* 0x000f220000002500 */
[----:B------:R-:W-:Y:S01]  /*242b0*/  FADD.FTZ R30, R30, R32 ;  /* 0x000000201e1e7221 */ /* 0x000fe20000010000 */
[----:B------:R-:W-:Y:S01]  /*242c0*/  FADD.FTZ R58, R58, R23 ;  /* 0x000000173a3a7221 */ /* 0x000fe20000010000 */
[----:B------:R-:W4:Y:S01]  /*242d0*/  S2R R234, SR_CTAID.Y ;  /* 0x0000000000ea7919 */ /* 0x000f220000002600 */
[----:B------:R-:W4:Y:S01]  /*242e0*/  S2R R233, SR_CTAID.Z ;  /* 0x0000000000e97919 */ /* 0x000f220000002700 */
[----:B------:R-:W-:Y:S01]  /*242f0*/  FADD.FTZ R30, R29, R30 ;  /* 0x0000001e1d1e7221 */ /* 0x000fe20000010000 */
[----:B------:R-:W-:Y:S01]  /*24300*/  FADD.FTZ R58, R65, R58 ;  /* 0x0000003a413a7221 */ /* 0x000fe20000010000 */
[----:B------:R-:W-:-:S02]  /*24310*/  ISETP.GT.AND P0, PT, R24, R223, PT ;  /* 0x000000df1800720c */ /* 0x000fc40003f04270 */
[----:B-1----:R-:W-:Y:S01]  /*24320*/  F2FP.F16.F32.PACK_AB R4, R27, R28 ;  /* 0x0000001c1b04723e */ /* 0x002fe200000000ff */
[----:B------:R-:W-:Y:S01]  /*24330*/  FADD.FTZ R28, R28, R30 ;  /* 0x0000001e1c1c7221 */ /* 0x000fe20000010000 */
[----:B--2---:R-:W-:Y:S01]  /*24340*/  F2FP.F16.F32.PACK_AB R5, R12, R2 ;  /* 0x000000020c05723e */ /* 0x004fe200000000ff */
[----:B------:R-:W-:Y:S01]  /*24350*/  FADD.FTZ R2, R2, R58 ;  /* 0x0000003a02027221 */ /* 0x000fe20000010000 */
[----:B---3--:R-:W-:Y:S02]  /*24360*/  F2FP.F16.F32.PACK_AB R6, R250, R26 ;  /* 0x0000001afa06723e */ /* 0x008fe400000000ff */
[----:B----4-:R-:W-:Y:S01]  /*24370*/  F2FP.F16.F32.PACK_AB R7, R249, R13 ;  /* 0x0000000df907723e */ /* 0x010fe200000000ff */
[----:B------:R-:W-:Y:S01]  /*24380*/  FADD.FTZ R28, R27, R28 ;  /* 0x0000001c1b1c7221 */ /* 0x000fe20000010000 */
[----:B------:R-:W-:-:S03]  /*24390*/  FADD.FTZ R12, R12, R2 ;  /* 0x000000020c0c7221 */ /* 0x000fc60000010000 */
[----:B------:R-:W-:Y:S01]  /*243a0*/  FADD.FTZ R28, R26, R28 ;  /* 0x0000001c1a1c7221 */ /* 0x000fe20000010000 */
[----:B------:R-:W-:Y:S01]  /*243b0*/  FADD.FTZ R12, R13, R12 ;  /* 0x0000000c0d0c7221 */ /* 0x000fe20000010000 */
[C---:B------:R-:W-:Y:S01]  /*243c0*/  HMMA.16816.F32 R160, R4.reuse, R88, R160 ;  /* 0x0000005804a0723c */ /* 0x040fe200000018a0 */
[----:B------:R-:W-:Y:S01]  /*243d0*/  IMAD.MOV.U32 R0, RZ, RZ, R47 ;  /* 0x000000ffff007224 */ /* 0x000fe200078e002f */
[----:B------:R-:W-:Y:S01]  /*243e0*/  MOV R232, 0x90 ;  /* 0x0000009000e87802 */ /* 0x000fe20000000f00 */
[----:B------:R-:W-:Y:S02]  /*243f0*/  IMAD.MOV.U32 R2, RZ, RZ, R25 ;  /* 0x000000ffff027224 */ /* 0x000fe400078e0019 */
[----:B------:R-:W-:Y:S01]  /*24400*/  FADD.FTZ R250, R250, R28 ;  /* 0x0000001cfafa7221 */ /* 0x000fe20000010000 */
[----:B------:R-:W-:Y:S02]  /*24410*/  @P0 IMAD.MOV.U32 R0, RZ, RZ, R47 ;  /* 0x000000ffff000224 */ /* 0x000fe400078e002f */
[----:B------:R-:W-:Y:S01]  /*24420*/  HMMA.16816.F32 R156, R4, R90, R156 ;  /* 0x0000005a049c723c */ /* 0x000fe2000000189c */
[----:B------:R-:W-:-:S02]  /*24430*/  @P0 IMAD.MOV.U32 R2, RZ, RZ, R25 ;  /* 0x000000ffff020224 */ /* 0x000fc400078e0019 */
[----:B------:R-:W-:Y:S01]  /*24440*/  FADD.FTZ R249, R249, R12 ;  /* 0x0000000cf9f97221 */ /* 0x000fe20000010000 */
[----:B------:R-:W-:Y:S02]  /*24450*/  IMAD.MOV.U32 R60, RZ, RZ, R24 ;  /* 0x000000ffff3c7224 */ /* 0x000fe400078e0018 */
[----:B------:R-:W-:Y:S02]  /*24460*/  @P0 VIADD R248, R45, 0xfffffffd ;  /* 0xfffffffd2df80836 */ /* 0x000fe40000000000 */
[C---:B------:R-:W-:Y:S08]  /*24470*/  HMMA.16816.F32 R152, R4.reuse, R8, R152 ;  /* 0x000000080498723c */ /* 0x040ff00000001898 */
[C---:B------:R-:W-:Y:S08]  /*24480*/  HMMA.16816.F32 R148, R4.reuse, R10, R148 ;  /* 0x0000000a0494723c */ /* 0x040ff00000001894 */
[C---:B------:R-:W-:Y:S08]  /*24490*/  HMMA.16816.F32 R144, R4.reuse, R92, R144 ;  /* 0x0000005c0490723c */ /* 0x040ff00000001890 */
[C---:B------:R-:W-:Y:S08]  /*244a0*/  HMMA.16816.F32 R140, R4.reuse, R94, R140 ;  /* 0x0000005e048c723c */ /* 0x040ff0000000188c */
[C---:B------:R-:W-:Y:S08]  /*244b0*/  HMMA.16816.F32 R136, R4.reuse, R96, R136 ;  /* 0x000000600488723c */ /* 0x040ff00000001888 */
[----:B------:R-:W-:Y:S01]  /*244c0*/  HMMA.16816.F32 R132, R4, R98, R132 ;  /* 0x000000620484723c */ /* 0x000fe20000001884 */
[----:B------:R-:W-:-:S04]  /*244d0*/  NOP ;  /* 0x0000000000007918 */ /* 0x000fc80000000000 */
[----:B------:R-:W-:-:S15]  /*244e0*/  @P0 BRA `(.L_x_2954) ;  /* 0x0000000000040947 */ /* 0x000fde0003800000 */
.L_x_2945:
[----:B------:R-:W-:-:S07]  /*244f0*/  IADD3 R248, PT, PT, R60, -0x1, RZ ;  /* 0xffffffff3cf87810 */ /* 0x000fce0007ffe0ff */
.L_x_2954:
[----:B------:R-:W-:Y:S05]  /*24500*/  BSYNC B2 ;  /* 0x0000000000027941 */ /* 0x000fea0003800000 */
.L_x_2944:
        /* <DEDUP_REMOVED lines=18> */
.L_x_2962:
        /* <DEDUP_REMOVED lines=81> */
.L_x_2957:
[----:B------:R-:W-:Y:S05]  /*24b40*/  BSYNC.RECONVERGENT B0 ;  /* 0x0000000000007941 */ /* 0x000fea0003800200 */
.L_x_2956:
[-C--:B------:R-:W-:Y:S01]  /*24b50*/  @!P1 MOV R10, R231.reuse ;  /* 0x000000e7000a9202 */ /* 0x080fe20000000f00 */
[----:B------:R-:W-:Y:S01]  /*24b60*/  BSSY.RECONVERGENT B1, `(.L_x_2958) ;  /* 0x0000323000017945 */ /* 0x000fe20003800200 */
[-C--:B------:R-:W-:Y:S02]  /*24b70*/  @!P1 MOV R11, R230.reuse ;  /* 0x000000e6000b9202 */ /* 0x080fe40000000f00 */
[C---:B------:R-:W-:Y:S02]  /*24b80*/  SHF.L.U32 R4, R226.reuse, 0x5, RZ ;  /* 0x00000005e2047819 */ /* 0x040fe400000006ff */
[----:B------:R-:W-:Y:S01]  /*24b90*/  SHF.L.U64.HI R2, R226, 0x5, R227 ;  /* 0x00000005e2027819 */ /* 0x000fe200000102e3 */
[----:B------:R-:W-:Y:S01]  /*24ba0*/  @!PT LDS RZ, [RZ] ;  /* 0x00000000fffff984 */ /* 0x000fe20000000800 */
[----:B------:R-:W-:Y:S01]  /*24bb0*/  @!PT LDS RZ, [RZ] ;  /* 0x00000000fffff984 */ /* 0x000fe20000000800 */
[----:B------:R-:W-:Y:S01]  /*24bc0*/  @!PT LDS RZ, [RZ] ;  /* 0x00000000fffff984 */ /* 0x000fe20000000800 */
[----:B------:R1:W-:Y:S01]  /*24bd0*/  @!P1 LDGSTS.E.BYPASS.LTC128B.128 [R247+0xa000], desc[UR4][R10.64] ;  /* 0x0a0000000af79fae */ /* 0x0003e2000b981a04 */
[----:B------:R-:W-:Y:S02]  /*24be0*/  IADD3 R6, P0, PT, R4, R231, RZ ;  /* 0x000000e704067210 */ /* 0x000fe40007f1e0ff */
[----:B------:R-:W-:Y:S02]  /*24bf0*/  SHF.L.U32 R221, R218, 0x3, RZ ;  /* 0x00000003dadd7819 */ /* 0x000fe400000006ff */
[----:B------:R-:W-:Y:S02]  /*24c00*/  IADD3.X R7, PT, PT, R2, R230, RZ, P0, !PT ;  /* 0x000000e602077210 */ /* 0x000fe400007fe4ff */
[----:B------:R-:W-:Y:S01]  /*24c10*/  IADD3 R8, P0, PT, R6, R4, RZ ;  /* 0x0000000406087210 */ /* 0x000fe20007f1e0ff */
[----:B------:R-:W-:Y:S01]  /*24c20*/  @P1 STS.128 [R247+0xa000], RZ ;  /* 0x00a000fff7001388 */ /* 0x000fe20000000c00 */
[----:B------:R-:W-:Y:S02]  /*24c30*/  LOP3.LUT R0, R217, 0x1c0, RZ, 0xc0, !PT ;  /* 0x000001c0d9007812 */ /* 0x000fe400078ec0ff */
[----:B------:R-:W-:Y:S02]  /*24c40*/  IADD3.X R9, PT, PT, R7, R2, RZ, P0, !PT ;  /* 0x0000000207097210 */ /* 0x000fe400007fe4ff */
[----:B------:R-:W-:Y:S02]  /*24c50*/  IADD3 R12, P0, PT, R8, R4, RZ ;  /* 0x00000004080c7210 */ /* 0x000fe40007f1e0ff */
[--C-:B------:R-:W-:Y:S01]  /*24c60*/  LOP3.LUT R0, R0, 0x8, R218.reuse, 0xf8, !PT ;  /* 0x0000000800007812 */ /* 0x100fe200078ef8da */
[----:B------:R-:W-:Y:S01]  /*24c70*/  @!PT LDS RZ, [RZ] ;  /* 0x00000000fffff984 */ /* 0x000fe20000000800 */
[----:B------:R-:W-:Y:S01]  /*24c80*/  @!PT LDS RZ, [RZ] ;  /* 0x00000000fffff984 */ /* 0x000fe20000000800 */
[----:B------:R-:W-:Y:S01]  /*24c90*/  @!PT LDS RZ, [RZ] ;  /* 0x00000000fffff984 */ /* 0x000fe20000000800 */
[----:B------:R2:W-:Y:S01]  /*24ca0*/  @!P1 LDGSTS.E.BYPASS.LTC128B.128 [R247+0xa800], desc[UR4][R6.64] ;  /* 0x0a80000006f79fae */ /* 0x0005e2000b981a04 */
[----:B------:R-:W-:Y:S02]  /*24cb0*/  IADD3.X R13, PT, PT, R9, R2, RZ, P0, !PT ;  /* 0x00000002090d7210 */ /* 0x000fe400007fe4ff */
[----:B------:R-:W-:Y:S02]  /*24cc0*/  LOP3.LUT R221, R221, 0x38, RZ, 0xc0, !PT ;  /* 0x00000038dddd7812 */ /* 0x000fe400078ec0ff */
[----:B------:R-:W-:Y:S02]  /*24cd0*/  LOP3.LUT R216, R217, 0x400, RZ, 0xc0, !PT ;  /* 0x00000400d9d87812 */ /* 0x000fe400078ec0ff */
[-C--:B------:R-:W-:Y:S01]  /*24ce0*/  LOP3.LUT R0, R0, R221.reuse, RZ, 0x3c, !PT ;  /* 0x000000dd00007212 */ /* 0x080fe200078e3cff */
[----:B------:R-:W-:Y:S01]  /*24cf0*/  @P1 STS.128 [R247+0xa800], RZ ;  /* 0x00a800fff7001388 */ /* 0x000fe20000000c00 */
[----:B------:R-:W-:Y:S02]  /*24d00*/  SHF.R.U32.HI R167, RZ, 0x1, R218 ;  /* 0x00000001ffa77819 */ /* 0x000fe400000116da */
[----:B-1----:R-:W-:Y:S02]  /*24d10*/  IADD3 R10, P0, PT, R12, R4, RZ ;  /* 0x000000040c0a7210 */ /* 0x002fe40007f1e0ff */
[----:B------:R-:W-:Y:S02]  /*24d20*/  LEA R216, R0, R216, 0x1 ;  /* 0x000000d800d87211 */ /* 0x000fe400078e08ff */
[----:B------:R-:W-:Y:S01]  /*24d30*/  IADD3.X R11, PT, PT, R13, R2, RZ, P0, !PT ;  /* 0x000000020d0b7210 */ /* 0x000fe200007fe4ff */
[----:B------:R-:W-:Y:S01]  /*24d40*/  @!PT LDS RZ, [RZ] ;  /* 0x00000000fffff984 */ /* 0x000fe20000000800 */
[----:B------:R-:W-:Y:S01]  /*24d50*/  @!PT LDS RZ, [RZ] ;  /* 0x00000000fffff984 */ /* 0x000fe20000000800 */
[----:B------:R-:W-:Y:S01]  /*24d60*/  @!PT LDS RZ, [RZ] ;  /* 0x00000000fffff984 */ /* 0x000fe20000000800 */
[----:B------:R1:W-:Y:S01]  /*24d70*/  @!P1 LDGSTS.E.BYPASS.LTC128B.128 [R247+0xb000], desc[UR4][R8.64] ;  /* 0x0b00000008f79fae */ /* 0x0003e2000b981a04 */
[----:B------:R-:W-:Y:S02]  /*24d80*/  SHF.L.U32 R220, R218, 0x5, RZ ;  /* 0x00000005dadc7819 */ /* 0x000fe400000006ff */
[----:B------:R-:W-:Y:S02]  /*24d90*/  LOP3.LUT R0, R167, 0x8, RZ, 0xc0, !PT ;  /* 0x00000008a7007812 */ /* 0x000fe400078ec0ff */
[----:B------:R-:W-:Y:S02]  /*24da0*/  LOP3.LUT R220, R220, 0x7c00, RZ, 0xc0, !PT ;  /* 0x00007c00dcdc7812 */ /* 0x000fe400078ec0ff */
[--C-:B------:R-:W-:Y:S01]  /*24db0*/  LOP3.LUT R0, R0, 0x1c0, R217.reuse, 0xf8, !PT ;  /* 0x000001c000007812 */ /* 0x100fe200078ef8d9 */
[----:B------:R-:W-:Y:S01]  /*24dc0*/  @P1 STS.128 [R247+0xb000], RZ ;  /* 0x00b000fff7001388 */ /* 0x000fe20000000c00 */
[----:B------:R-:W-:Y:S02]  /*24dd0*/  LOP3.LUT R217, R220, 0x200, R217, 0xf8, !PT ;  /* 0x00000200dcd97812 */ /* 0x000fe400078ef8d9 */
[----:B--2---:R-:W-:Y:S02]  /*24de0*/  IADD3 R6, P0, PT, R10, R4, RZ ;  /* 0x000000040a067210 */ /* 0x004fe40007f1e0ff */
[----:B------:R-:W-:Y:S02]  /*24df0*/  LOP3.LUT R0, R0, R221, RZ, 0x3c, !PT ;  /* 0x000000dd00007212 */ /* 0x000fe400078e3cff */
[----:B------:R-:W-:Y:S01]  /*24e00*/  IADD3.X R7, PT, PT, R11, R2, RZ, P0, !PT ;  /* 0x000000020b077210 */ /* 0x000fe200007fe4ff */
[----:B------:R-:W-:Y:S01]  /*24e10*/  @!PT LDS RZ, [RZ] ;  /* 0x00000000fffff984 */ /* 0x000fe20000000800 */
[----:B------:R-:W-:Y:S01]  /*24e20*/  @!PT LDS RZ, [RZ] ;  /* 0x00000000fffff984 */ /* 0x000fe20000000800 */
[----:B------:R-:W-:Y:S01]  /*24e30*/  @!PT LDS RZ, [RZ] ;  /* 0x00000000fffff984 */ /* 0x000fe20000000800 */
[----:B------:R2:W-:Y:S01]  /*24e40*/  @!P1 LDGSTS.E.BYPASS.LTC128B.128 [R247+0xb800], desc[UR4][R12.64] ;  /* 0x0b8000000cf79fae */ /* 0x0005e2000b981a04 */
[----:B------:R-:W-:Y:S02]  /*24e50*/  LOP3.LUT R217, R217, R0, RZ, 0xfc, !PT ;  /* 0x00000000d9d97212 */ /* 0x000fe400078efcff */
[----:B------:R-:W-:Y:S02]  /*24e60*/  IADD3 R216, PT, PT, R222, R216, RZ ;  /* 0x000000d8ded87210 */ /* 0x000fe40007ffe0ff */
[----:B------:R-:W-:Y:S02]  /*24e70*/  LEA R217, R217, R222, 0x1 ;  /* 0x000000ded9d97211 */ /* 0x000fe400078e08ff */
[----:B------:R-:W-:Y:S01]  /*24e80*/  LOP3.LUT P2, RZ, R218, 0x4, RZ, 0xc0, !PT ;  /* 0x00000004daff7812 */ /* 0x000fe2000784c0ff */
[----:B------:R-:W-:Y:S01]  /*24e90*/  @P1 STS.128 [R247+0xb800], RZ ;  /* 0x00b800fff7001388 */ /* 0x000fe20000000c00 */
[----:B-1----:R-:W-:Y:S04]  /*24ea0*/  IADD3 R8, P0, PT, R6, R4, RZ ;  /* 0x0000000406087210 */ /* 0x002fe80007f1e0ff */
[----:B------:R-:W-:Y:S03]  /*24eb0*/  IADD3.X R9, PT, PT, R7, R2, RZ, P0, !PT ;  /* 0x0000000207097210 */ /* 0x000fe600007fe4ff */
[----:B------:R-:W-:Y:S01]  /*24ec0*/  @!PT LDS RZ, [RZ] ;  /* 0x00000000fffff984 */ /* 0x000fe20000000800 */
[----:B------:R-:W-:Y:S01]  /*24ed0*/  @!PT LDS RZ, [RZ] ;  /* 0x00000000fffff984 */ /* 0x000fe20000000800 */
[----:B------:R-:W-:Y:S01]  /*24ee0*/  @!PT LDS RZ, [RZ] ;  /* 0x00000000fffff984 */ /* 0x000fe20000000800 */
[----:B------:R1:W-:Y:S08]  /*24ef0*/  @!P1 LDGSTS.E.BYPASS.LTC128B.128 [R247+0xc000], desc[UR4][R10.64] ;  /* 0x0c0000000af79fae */ /* 0x0003f0000b981a04 */
[----:B------:R-:W-:Y:S01]  /*24f00*/  @P1 STS.128 [R247+0xc000], RZ ;  /* 0x00c000fff7001388 */ /* 0x000fe20000000c00 */
[----:B--2---:R-:W-:Y:S04]  /*24f10*/  IADD3 R12, P0, PT, R8, R4, RZ ;  /* 0x00000004080c7210 */ /* 0x004fe80007f1e0ff */
[----:B------:R-:W-:Y:S03]  /*24f20*/  IADD3.X R13, PT, PT, R9, R2, RZ, P0, !PT ;  /* 0x00000002090d7210 */ /* 0x000fe600007fe4ff */
[----:B------:R-:W-:Y:S01]  /*24f30*/  @!PT LDS RZ, [RZ] ;  /* 0x00000000fffff984 */ /* 0x000fe20000000800 */
[----:B------:R-:W-:Y:S01]  /*24f40*/  @!PT LDS RZ, [RZ] ;  /* 0x00000000fffff984 */ /* 0x000fe20000000800 */
[----:B------:R-:W-:Y:S01]  /*24f50*/  @!PT LDS RZ, [RZ] ;  /* 0x00000000fffff984 */ /* 0x000fe20000000800 */
[----:B------:R-:W-:Y:S01]  /*24f60*/  @!P1 LDGSTS.E.BYPASS.LTC128B.128 [R247+0xc800], desc[UR4][R6.64] ;  /* 0x0c80000006f79fae */ /* 0x000fe2000b981a04 */
[----:B------:R-:W-:Y:S04]  /*24f70*/  IADD3 R14, P0, PT, R12, R4, RZ ;  /* 0x000000040c0e7210 */ /* 0x000fe80007f1e0ff */
[----:B------:R-:W-:Y:S03]  /*24f80*/  IADD3.X R15, PT, PT, R13, R2, RZ, P0, !PT ;  /* 0x000000020d0f7210 */ /* 0x000fe600007fe4ff */
[----:B------:R-:W-:Y:S01]  /*24f90*/  @P1 STS.128 [R247+0xc800], RZ ;  /* 0x00c800fff7001388 */ /* 0x000fe20000000c00 */
[----:B-1----:R-:W-:Y:S04]  /*24fa0*/  IADD3 R10, P0, PT, R14, R4, RZ ;  /* 0x000000040e0a7210 */ /* 0x002fe80007f1e0ff */
[----:B------:R-:W-:Y:S03]  /*24fb0*/  IADD3.X R11, PT, PT, R15, R2, RZ, P0, !PT ;  /* 0x000000020f0b7210 */ /* 0x000fe600007fe4ff */
        /* <DEDUP_REMOVED lines=9> */
[----:B------:R-:W-:Y:S01]  /*25050*/  @P1 STS.128 [R247+0xd800], RZ ;  /* 0x00d800fff7001388 */ /* 0x000fe20000000c00 */
[----:B-1----:R-:W-:Y:S04]  /*25060*/  IADD3 R8, P0, PT, R10, R4, RZ ;  /* 0x000000040a087210 */ /* 0x002fe80007f1e0ff */
[----:B------:R-:W-:Y:S03]  /*25070*/  IADD3.X R9, PT, PT, R11, R2, RZ, P0, !PT ;  /* 0x000000020b097210 */ /* 0x000fe600007fe4ff */
[----:B------:R-:W-:Y:S01]  /*25080*/  @!PT LDS RZ, [RZ] ;  /* 0x00000000fffff984 */ /* 0x000fe20000000800 */
[----:B------:R-:W-:Y:S01]  /*25090*/  @!PT LDS RZ, [RZ] ;  /* 0x00000000fffff984 */ /* 0x000fe20000000800 */
[----:B------:R-:W-:Y:S01]  /*250a0*/  @!PT LDS RZ, [RZ] ;  /* 0x00000000fffff984 */ /* 0x000fe20000000800 */
[----:B------:R-:W-:Y:S01]  /*250b0*/  @!P1 LDGSTS.E.BYPASS.LTC128B.128 [R247+0xe000], desc[UR4][R14.64] ;  /* 0x0e0000000ef79fae */ /* 0x000fe2000b981a04 */
[----:B------:R-:W-:Y:S04]  /*250c0*/  IADD3 R6, P0, PT, R8, R4, RZ ;  /* 0x0000000408067210 */ /* 0x000fe80007f1e0ff */
[----:B------:R-:W-:Y:S03]  /*250d0*/  IADD3.X R7, PT, PT, R9, R2, RZ, P0, !PT ;  /* 0x0000000209077210 */ /* 0x000fe600007fe4ff */
        /* <DEDUP_REMOVED lines=16> */
[----:B-1----:R-:W-:Y:S04]  /*251e0*/  IADD3 R8, P0, PT, R6, R4, RZ ;  /* 0x0000000406087210 */ /* 0x002fe80007f1e0ff */
[----:B------:R-:W-:Y:S05]  /*251f0*/  IADD3.X R9, PT, PT, R7, R2, RZ, P0, !PT ;  /* 0x0000000207097210 */ /* 0x000fea00007fe4ff */
[----:B------:R-:W-:Y:S01]  /*25200*/  @!PT LDS RZ, [RZ] ;  /* 0x00000000fffff984 */ /* 0x000fe20000000800 */
[----:B------:R-:W-:Y:S01]  /*25210*/  @!PT LDS RZ, [RZ] ;  /* 0x00000000fffff984 */ /* 0x000fe20000000800 */
[----:B------:R-:W-:Y:S01]  /*25220*/  @!PT LDS RZ, [RZ] ;  /* 0x00000000fffff984 */ /* 0x000fe20000000800 */
[----:B------:R1:W-:Y:S01]  /*25230*/  @!P1 LDGSTS.E.BYPASS.LTC128B.128 [R247+0x10000], desc[UR4][R8.64] ;  /* 0x1000000008f79fae */ /* 0x0003e2000b981a04 */
[----:B--2---:R-:W-:Y:S07]  /*25240*/  IADD3 R6, P0, PT, R8, R4, RZ ;  /* 0x0000000408067210 */ /* 0x004fee0007f1e0ff */
[----:B------:R-:W-:Y:S01]  /*25250*/  @P1 STS.128 [R247+0x10000], RZ ;  /* 0x010000fff7001388 */ /* 0x000fe20000000c00 */
[----:B------:R-:W-:Y:S07]  /*25260*/  IADD3.X R7, PT, PT, R9, R2, RZ, P0, !PT ;  /* 0x0000000209077210 */ /* 0x000fee00007fe4ff */
[----:B------:R-:W-:Y:S01]  /*25270*/  @!PT LDS RZ, [RZ] ;  /* 0x00000000fffff984 */ /* 0x000fe20000000800 */
[----:B------:R-:W-:Y:S01]  /*25280*/  @!PT LDS RZ, [RZ] ;  /* 0x00000000fffff984 */ /* 0x000fe20000000800 */
[----:B------:R-:W-:Y:S01]  /*25290*/  @!PT LDS RZ, [RZ] ;  /* 0x00000000fffff984 */ /* 0x000fe20000000800 */
[----:B------:R-:W-:Y:S08]  /*252a0*/  @!P1 LDGSTS.E.BYPASS.LTC128B.128 [R247+0x10800], desc[UR4][R6.64] ;  /* 0x1080000006f79fae */ /* 0x000ff0000b981a04 */
[----:B------:R-:W-:Y:S01]  /*252b0*/  @P1 STS.128 [R247+0x10800], RZ ;  /* 0x010800fff7001388 */ /* 0x000fe20000000c00 */
[----:B-1----:R-:W-:Y:S04]  /*252c0*/  IADD3 R8, P0, PT, R6, R4, RZ ;  /* 0x0000000406087210 */ /* 0x002fe80007f1e0ff */
[----:B------:R-:W-:Y:S02]  /*252d0*/  IADD3.X R9, PT, PT, R7, R2, RZ, P0, !PT ;  /* 0x0000000207097210 */ /* 0x000fe400007fe4ff */
[----:B------:R-:W-:Y:S03]  /*252e0*/  @!P1 IADD3 R4, P0, PT, R8, R4, RZ ;  /* 0x0000000408049210 */ /* 0x000fe60007f1e0ff */
[----:B------:R-:W-:Y:S01]  /*252f0*/  @!PT LDS RZ, [RZ] ;  /* 0x00000000fffff984 */ /* 0x000fe20000000800 */
[----:B------:R-:W-:Y:S01]  /*25300*/  @!PT LDS RZ, [RZ] ;  /* 0x00000000fffff984 */ /* 0x000fe20000000800 */
[----:B------:R-:W-:Y:S01]  /*25310*/  @!PT LDS RZ, [RZ] ;  /* 0x00000000fffff984 */ /* 0x000fe20000000800 */
[----:B------:R1:W-:Y:S01]  /*25320*/  @!P1 LDGSTS.E.BYPASS.LTC128B.128 [R247+0x11000], desc[UR4][R8.64] ;  /* 0x1100000008f79fae */ /* 0x0003e2000b981a04 */
[----:B------:R-:W-:Y:S02]  /*25330*/  @!P1 IADD3.X R5, PT, PT, R9, R2, RZ, P0, !PT ;  /* 0x0000000209059210 */ /* 0x000fe400007fe4ff */
[----:B------:R-:W-:Y:S02]  /*25340*/  LOP3.LUT P0, RZ, R218, 0x2, RZ, 0xc0, !PT ;  /* 0x00000002daff7812 */ /* 0x000fe4000780c0ff */
[----:B------:R-:W-:Y:S03]  /*25350*/  MOV R2, 0x20 ;  /* 0x0000002000027802 */ /* 0x000fe60000000f00 */
[----:B------:R-:W-:Y:S01]  /*25360*/  @P1 STS.128 [R247+0x11000], RZ ;  /* 0x011000fff7001388 */ /* 0x000fe20000000c00 */
[----:B------:R-:W-:Y:S02]  /*25370*/  SEL R2, R2, 0xffffffe0, !P0 ;  /* 0xffffffe002027807 */ /* 0x000fe40004000000 */
[----:B------:R-:W-:Y:S02]  /*25380*/  ISETP.GT.AND P0, PT, R248, R223, PT ;  /* 0x000000dff800720c */ /* 0x000fe40003f04270 */
[CC--:B------:R-:W-:Y:S02]  /*25390*/  IADD3 R172, PT, PT, R217.reuse, R2.reuse, RZ ;  /* 0x00000002d9ac7210 */ /* 0x0c0fe40007ffe0ff */
[----:B------:R-:W-:Y:S01]  /*253a0*/  IADD3 R219, PT, PT, R216, R2, RZ ;  /* 0x00000002d8db7210 */ /* 0x000fe20007ffe0ff */
[----:B------:R-:W-:Y:S01]  /*253b0*/  @!PT LDS RZ, [RZ] ;  /* 0x00000000fffff984 */ /* 0x000fe20000000800 */
[----:B------:R-:W-:Y:S01]  /*253c0*/  @!PT LDS RZ, [RZ] ;  /* 0x00000000fffff984 */ /* 0x000fe20000000800 */
[----:B------:R-:W-:Y:S01]  /*253d0*/  @!PT LDS RZ, [RZ] ;  /* 0x00000000fffff984 */ /* 0x000fe20000000800 */
[----:B------:R2:W-:Y:S08]  /*253e0*/  @!P1 LDGSTS.E.BYPASS.LTC128B.128 [R247+0x11800], desc[UR4][R4.64] ;  /* 0x1180000004f79fae */ /* 0x0005f0000b981a04 */
[----:B------:R-:W-:Y:S08]  /*253f0*/  @P1 STS.128 [R247+0x11800], RZ ;  /* 0x011800fff7001388 */ /* 0x000ff00000000c00 */
[----:B------:R-:W-:Y:S08]  /*25400*/  LDSM.16.M88.4 R128, [R217] ;  /* 0x00000000d980783b */ /* 0x000ff00000000200 */
[----:B-1----:R-:W2:Y:S08]  /*25410*/  LDSM.16.M88.4 R8, [R216+0x2000] ;  /* 0x00200000d808783b */ /* 0x002eb00000000200 */
[----:B------:R-:W1:Y:S08]  /*25420*/  LDSM.16.M88.4 R16, [R216+0x2800] ;  /* 0x00280000d810783b */ /* 0x000e700000000200 */
[----:B------:R-:W3:Y:S08]  /*25430*/  LDSM.16.M88.4 R24, [R216+0x3000] ;  /* 0x00300000d818783b */ /* 0x000ef00000000200 */
[----:B------:R-:W4:Y:S08]  /*25440*/  LDSM.16.M88.4 R32, [R216+0x3800] ;  /* 0x00380000d820783b */ /* 0x000f300000000200 */
[----:B------:R-:W5:Y:S08]  /*25450*/  LDSM.16.M88.4 R40, [R216+0x4000] ;  /* 0x00400000d828783b */ /* 0x000f700000000200 */
        /* <DEDUP_REMOVED lines=11> */
[----:B------:R-:W-:Y:S08]  /*25510*/  LDSM.16.M88.4 R172, [R172] ;  /* 0x00000000acac783b */ /* 0x000ff00000000200 */
[----:B------:R-:W5:Y:S08]  /*25520*/  LDSM.16.M88.4 R176, [R219+0x2000] ;  /* 0x00200000dbb0783b */ /* 0x000f700000000200 */
[----:B------:R-:W5:Y:S08]  /*25530*/  LDSM.16.M88.4 R180, [R219+0x2800] ;  /* 0x00280000dbb4783b */ /* 0x000f700000000200 */
[----:B------:R-:W5:Y:S08]  /*25540*/  LDSM.16.M88.4 R184, [R219+0x3000] ;  /* 0x00300000dbb8783b */ /* 0x000f700000000200 */
[----:B------:R-:W5:Y:S08]  /*25550*/  LDSM.16.M88.4 R188, [R219+0x3800] ;  /* 0x00380000dbbc783b */ /* 0x000f700000000200 */
[----:B------:R-:W5:Y:S08]  /*25560*/  LDSM.16.M88.4 R192, [R219+0x4000] ;  /* 0x00400000dbc0783b */ /* 0x000f700000000200 */
[----:B------:R-:W0:Y:S08]  /*25570*/  LDGDEPBAR ;  /* 0x00000000000079af */ /* 0x000e300000000000 */
[----:B------:R-:W5:Y:S08]  /*25580*/  LDSM.16.M88.4 R196, [R219+0x4800] ;  /* 0x00480000dbc4783b */ /* 0x000f700000000200 */
[----:B------:R-:W-:Y:S08]  /*25590*/  LDSM.16.M88.4 R200, [R219+0x5800] ;  /* 0x00580000dbc8783b */ /* 0x000ff00000000200 */
[----:B------:R-:W-:Y:S08]  /*255a0*/  LDSM.16.M88.4 R204, [R219+0x6000] ;  /* 0x00600000dbcc783b */ /* 0x000ff00000000200 */
[----:B------:R-:W-:Y:S08]  /*255b0*/  LDSM.16.M88.4 R208, [R219+0x6800] ;  /* 0x00680000dbd0783b */ /* 0x000ff00000000200 */
[----:B------:R-:W-:Y:S08]  /*255c0*/  LDSM.16.M88.4 R212, [R219+0x7000] ;  /* 0x00700000dbd4783b */ /* 0x000ff00000000200 */
[----:B------:R-:W5:Y:S01]  /*255d0*/  LD.E R251, desc[UR4][R164.64+0x18c] ;  /* 0x00018c04a4fb7980 */ /* 0x000f62000c101900 */
[C---:B--2---:R-:W-:Y:S08]  /*255e0*/  HMMA.16816.F32 R4, R128.reuse, R8, RZ ;  /* 0x000000088004723c */ /* 0x044ff000000018ff */
[C---:B------:R-:W-:Y:S08]  /*255f0*/  HMMA.16816.F32 R8, R128.reuse, R10, RZ ;  /* 0x0000000a8008723c */ /* 0x040ff000000018ff */
[C---:B-1----:R-:W-:Y:S08]  /*25600*/  HMMA.16816.F32 R12, R128.reuse, R16, RZ ;  /* 0x00000010800c723c */ /* 0x042ff000000018ff */
        /* <DEDUP_REMOVED lines=35> */
[----:B------:R-:W-:Y:S07]  /*25840*/  LDSM.16.M88.4 R180, [R219+0x8800] ;  /* 0x00880000dbb4783b */ /* 0x000fee0000000200 */
[C---:B------:R-:W-:Y:S01]  /*25850*/  HMMA.16816.F32 R20, R172.reuse, R184, R20 ;  /* 0x000000b8ac14723c */ /* 0x040fe20000001814 */
[----:B------:R-:W-:Y:S04]  /*25860*/  MOV R184, 0x40 ;  /* 0x0000004000b87802 */ /* 0x000fe80000000f00 */
[----:B------:R-:W-:Y:S03]  /*25870*/  SEL R184, R184, 0xffffffc0, !P2 ;  /* 0xffffffc0b8b87807 */ /* 0x000fe60005000000 */
[C---:B------:R-:W-:Y:S03]  /*25880*/  HMMA.16816.F32 R24, R172.reuse, R186, R24 ;  /* 0x000000baac18723c */ /* 0x040fe60000001818 */
[-C--:B------:R-:W-:Y:S02]  /*25890*/  IADD3 R217, PT, PT, R217, R184.reuse, RZ ;  /* 0x000000b8d9d97210 */ /* 0x080fe40007ffe0ff */
[----:B------:R-:W-:Y:S02]  /*258a0*/  IADD3 R216, PT, PT, R216, R184, RZ ;  /* 0x000000b8d8d87210 */ /* 0x000fe40007ffe0ff */
[----:B------:R-:W-:Y:S01]  /*258b0*/  LDSM.16.M88.4 R184, [R219+0x9000] ;  /* 0x00900000dbb8783b */ /* 0x000fe20000000200 */
        /* <DEDUP_REMOVED lines=40> */
[----:B------:R-:W1:Y:S07]  /*25b40*/  LDSM.16.M88.4 R188, [R216+0x7000] ;  /* 0x00700000d8bc783b */ /* 0x000e6e0000000200 */
[C---:B------:R-:W-:Y:S01]  /*25b50*/  HMMA.16816.F32 R8, R192.reuse, R198, R8 ;  /* 0x000000c6c008723c */ /* 0x040fe20000001808 */
[----:B------:R-:W-:Y:S07]  /*25b60*/  LDSM.16.M88.4 R196, [R216+0x8000] ;  /* 0x00800000d8c4783b */ /* 0x000fee0000000200 */
[C---:B---3--:R-:W-:Y:S08]  /*25b70*/  HMMA.16816.F32 R12, R192.reuse, R200, R12 ;  /* 0x000000c8c00c723c */ /* 0x048ff0000000180c */
[C---:B------:R-:W-:Y:S01]  /*25b80*/  HMMA.16816.F32 R16, R192.reuse, R202, R16 ;  /* 0x000000cac010723c */ /* 0x040fe20000001810 */
[----:B------:R-:W-:Y:S07]  /*25b90*/  LDSM.16.M88.4 R200, [R216+0x8800] ;  /* 0x00880000d8c8783b */ /* 0x000fee0000000200 */
[C---:B----4-:R-:W-:Y:S08]  /*25ba0*/  HMMA.16816.F32 R20, R192.reuse, R204, R20 ;  /* 0x000000ccc014723c */ /* 0x050ff00000001814 */
[C---:B------:R-:W-:Y:S01]  /*25bb0*/  HMMA.16816.F32 R24, R192.reuse, R206, R24 ;  /* 0x000000cec018723c */ /* 0x040fe20000001818 */
[----:B------:R-:W-:Y:S07]  /*25bc0*/  LDSM.16.M88.4 R204, [R216+0x9000] ;  /* 0x00900000d8cc783b */ /* 0x000fee0000000200 */
[C---:B-----5:R-:W-:Y:S08]  /*25bd0*/  HMMA.16816.F32 R28, R192.reuse, R208, R28 ;  /* 0x000000d0c01c723c */ /* 0x060ff0000000181c */
[C---:B------:R-:W-:Y:S01]  /*25be0*/  HMMA.16816.F32 R32, R192.reuse, R210, R32 ;  /* 0x000000d2c020723c */ /* 0x040fe20000001820 */
[----:B------:R-:W-:Y:S07]  /*25bf0*/  LDSM.16.M88.4 R208, [R216+0x9800] ;  /* 0x00980000d8d0783b */ /* 0x000fee0000000200 */
[C---:B------:R-:W-:Y:S03]  /*25c00*/  HMMA.16816.F32 R36, R192.reuse, R212, R36 ;  /* 0x000000d4c024723c */ /* 0x040fe60000001824 */
[C---:B------:R-:W-:Y:S02]  /*25c10*/  IADD3 R212, PT, PT, R2.reuse, R217, RZ ;  /* 0x000000d902d47210 */ /* 0x040fe40007ffe0ff */
[----:B------:R-:W-:Y:S03]  /*25c20*/  IADD3 R2, PT, PT, R2, R216, RZ ;  /* 0x000000d802027210 */ /* 0x000fe60007ffe0ff */
[C---:B------:R-:W-:Y:S01]  /*25c30*/  HMMA.16816.F32 R40, R192.reuse, R214, R40 ;  /* 0x000000d6c028723c */ /* 0x040fe20000001828 */
[----:B------:R-:W-:Y:S07]  /*25c40*/  LDSM.16.M88.4 R212, [R212] ;  /* 0x00000000d4d4783b */ /* 0x000fee0000000200 */
[C---:B--2---:R-:W-:Y:S08]  /*25c50*/  HMMA.16816.F32 R44, R192.reuse, R176, R44 ;  /* 0x000000b0c02c723c */ /* 0x044ff0000000182c */
[C---:B------:R-:W-:Y:S01]  /*25c60*/  HMMA.16816.F32 R48, R192.reuse, R178, R48 ;  /* 0x000000b2c030723c */ /* 0x040fe20000001830 */
[----:B------:R-:W2:Y:S07]  /*25c70*/  LDSM.16.M88.4 R176, [R216+0x7800] ;  /* 0x00780000d8b0783b */ /* 0x000eae0000000200 */
[C---:B-1----:R-:W-:Y:S01]  /*25c80*/  HMMA.16816.F32 R52, R192.reuse, R168, R52 ;  /* 0x000000a8c034723c */ /* 0x042fe20000001834 */
[----:B------:R-:W1:Y:S07]  /*25c90*/  LDSM.16.M88.4 R216, [R2+0x2000] ;  /* 0x0020000002d8783b */ /* 0x000e6e0000000200 */
[C---:B------:R-:W-:Y:S01]  /*25ca0*/  HMMA.16816.F32 R56, R192.reuse, R170, R56 ;  /* 0x000000aac038723c */ /* 0x040fe20000001838 */
[----:B------:R-:W3:Y:S07]  /*25cb0*/  LDSM.16.M88.4 R168, [R2+0x2800] ;  /* 0x0028000002a8783b */ /* 0x000eee0000000200 */
        /* <DEDUP_REMOVED lines=18> */
[C---:B-1----:R-:W-:Y:S08]  /*25de0*/  HMMA.16816.F32 R4, R212.reuse, R216, R4 ;  /* 0x000000d8d404723c */ /* 0x042ff00000001804 */
[C---:B------:R-:W-:Y:S08]  /*25df0*/  HMMA.16816.F32 R8, R212.reuse, R218, R8 ;  /* 0x000000dad408723c */ /* 0x040ff00000001808 */
[C---:B---3--:R-:W-:Y:S03]  /*25e00*/  HMMA.16816.F32 R12, R212.reuse, R168, R12 ;  /* 0x000000a8d40c723c */ /* 0x048fe6000000180c */
[-C--:B------:R-:W-:Y:S01]  /*25e10*/  FMUL.FTZ R4, R4, R251.reuse ;  /* 0x000000fb04047220 */ /* 0x080fe20000410000 */
[-C--:B------:R-:W-:Y:S01]  /*25e20*/  FMUL.FTZ R5, R5, R251.reuse ;  /* 0x000000fb05057220 */ /* 0x080fe20000410000 */
[-C--:B------:R-:W-:Y:S01]  /*25e30*/  FMUL.FTZ R6, R6, R251.reuse ;  /* 0x000000fb06067220 */ /* 0x080fe20000410000 */
[-C--:B------:R-:W-:Y:S01]  /*25e40*/  FMUL.FTZ R7, R7, R251.reuse ;  /* 0x000000fb07077220 */ /* 0x080fe20000410000 */
[----:B------:R-:W-:Y:S01]  /*25e50*/  MUFU.TANH R174, R4 ;  /* 0x0000000400ae7308 */ /* 0x000fe20000002400 */
[C---:B------:R-:W-:Y:S03]  /*25e60*/  HMMA.16816.F32 R16, R212.reuse, R170, R16 ;  /* 0x000000aad410723c */ /* 0x040fe60000001810 */
[-C--:B------:R-:W-:Y:S01]  /*25e70*/  FMUL.FTZ R8, R8, R251.reuse ;  /* 0x000000fb08087220 */ /* 0x080fe20000410000 */
[-C--:B------:R-:W-:Y:S01]  /*25e80*/  FMUL.FTZ R9, R9, R251.reuse ;  /* 0x000000fb09097220 */ /* 0x080fe20000410000 */
[-C--:B------:R-:W-:Y:S01]  /*25e90*/  FMUL.FTZ R10, R10, R251.reuse ;  /* 0x000000fb0a0a7220 */ /* 0x080fe20000410000 */
[-C--:B------:R-:W-:Y:S03]  /*25ea0*/  FMUL.FTZ R11, R11, R251.reuse ;  /* 0x000000fb0b0b7220 */ /* 0x080fe60000410000 */
[----:B------:R-:W-:Y:S02]  /*25eb0*/  MUFU.TANH R175, R5 ;  /* 0x0000000500af7308 */ /* 0x000fe40000002400 */
[-C--:B------:R-:W-:Y:S01]  /*25ec0*/  FMUL.FTZ R13, R13, R251.reuse ;  /* 0x000000fb0d0d7220 */ /* 0x080fe20000410000 */
[-C--:B------:R-:W-:Y:S07]  /*25ed0*/  FMUL.FTZ R12, R12, R251.reuse ;  /* 0x000000fb0c0c7220 */ /* 0x080fee0000410000 */
[----:B------:R-:W-:Y:S01]  /*25ee0*/  MUFU.TANH R172, R6 ;  /* 0x0000000600ac7308 */ /* 0x000fe20000002400 */
[-C--:B------:R-:W-:Y:S01]  /*25ef0*/  FMUL.FTZ R16, R16, R251.reuse ;  /* 0x000000fb10107220 */ /* 0x080fe20000410000 */
[-C--:B------:R-:W-:Y:S08]  /*25f00*/  FMUL.FTZ R17, R17, R251.reuse ;  /* 0x000000fb11117220 */ /* 0x080ff00000410000 */
[----:B------:R1:W-:Y:S10]  /*25f10*/  MUFU.TANH R173, R7 ;  /* 0x0000000700ad7308 */ /* 0x0003f40000002400 */
[----:B------:R-:W-:Y:S10]  /*25f20*/  MUFU.TANH R176, R8 ;  /* 0x0000000800b07308 */ /* 0x000ff40000002400 */
[----:B------:R-:W-:Y:S01]  /*25f30*/  MUFU.TANH R177, R9 ;  /* 0x0000000900b17308 */ /* 0x000fe20000002400 */
[----:B-1----:R-:W1:Y:S09]  /*25f40*/  LDSM.16.M88.4 R4, [R2+0x3000] ;  /* 0x003000000204783b */ /* 0x002e720000000200 */
[----:B------:R-:W-:Y:S10]  /*25f50*/  MUFU.TANH R168, R10 ;  /* 0x0000000a00a87308 */ /* 0x000ff40000002400 */
[----:B------:R2:W-:Y:S10]  /*25f60*/  MUFU.TANH R169, R11 ;  /* 0x0000000b00a97308 */ /* 0x0005f40000002400 */
[----:B------:R3:W-:Y:S10]  /*25f70*/  MUFU.TANH R171, R13 ;  /* 0x0000000d00ab7308 */ /* 0x0007f40000002400 */
[----:B------:R4:W-:Y:S01]  /*25f80*/  MUFU.TANH R170, R12 ;  /* 0x0000000c00aa7308 */ /* 0x0009e20000002400 */
[----:B--2---:R-:W2:Y:S09]  /*25f90*/  LDSM.16.M88.4 R8, [R2+0x3800] ;  /* 0x003800000208783b */ /* 0x004eb20000000200 */
[----:B------:R-:W-:Y:S01]  /*25fa0*/  MUFU.TANH R16, R16 ;  /* 0x0000001000107308 */ /* 0x000fe20000002400 */
[C---:B-1----:R-:W-:Y:S03]  /*25fb0*/  HMMA.16816.F32 R20, R212.reuse, R4, R20 ;  /* 0x00000004d414723c */ /* 0x042fe60000001814 */
[-C--:B---3--:R-:W-:Y:S01]  /*25fc0*/  FMUL.FTZ R13, R15, R251.reuse ;  /* 0x000000fb0f0d7220 */ /* 0x088fe20000410000 */
[-C--:B------:R-:W-:Y:S05]  /*25fd0*/  FMUL.FTZ R15, R19, R251.reuse ;  /* 0x000000fb130f7220 */ /* 0x080fea0000410000 */
[----:B------:R-:W-:Y:S01]  /*25fe0*/  MUFU.TANH R17, R17 ;  /* 0x0000001100117308 */ /* 0x000fe20000002400 */
[C---:B------:R-:W-:Y:S01]  /*25ff0*/  HMMA.16816.F32 R24, R212.reuse, R6, R24 ;  /* 0x00000006d418723c */ /* 0x040fe20000001818 */
[----:B------:R-:W1:Y:S02]  /*26000*/  LDSM.16.M88.4 R4, [R2+0x4000] ;  /* 0x004000000204783b */ /* 0x000e640000000200 */
[-C--:B----4-:R-:W-:Y:S01]  /*26010*/  FMUL.FTZ R12, R14, R251.reuse ;  /* 0x000000fb0e0c7220 */ /* 0x090fe20000410000 */
[-C--:B------:R-:W-:Y:S05]  /*26020*/  FMUL.FTZ R14, R18, R251.reuse ;  /* 0x000000fb120e7220 */ /* 0x080fea0000410000 */
        /* <DEDUP_REMOVED lines=13> */
[C---:B------:R-:W-:Y:S01]  /*26100*/  HMMA.16816.F32 R32, R212.reuse, R10, R32 ;  /* 0x0000000ad420723c */ /* 0x040fe20000001820 */
[----:B------:R-:W2:Y:S08]  /*26110*/  LDSM.16.M88.4 R8, [R2+0x4800] ;  /* 0x004800000208783b */ /* 0x000eb00000000200 */
[----:B------:R-:W-:Y:S01]  /*26120*/  MUFU.TANH R20, R20 ;  /* 0x0000001400147308 */ /* 0x000fe20000002400 */
[C---:B-1----:R-:W-:Y:S03]  /*26130*/  HMMA.16816.F32 R36, R212.reuse, R4, R36 ;  /* 0x00000004d424723c */ /* 0x042fe60000001824 */
[-C--:B------:R-:W-:Y:S01]  /*26140*/  FMUL.FTZ R27, R31, R251.reuse ;  /* 0x000000fb1f1b7220 */ /* 0x080fe20000410000 */
[-C--:B------:R-:W-:Y:S01]  /*26150*/  FMUL.FTZ R26, R30, R251.reuse ;  /* 0x000000fb1e1a7220 */ /* 0x080fe20000410000 */
[-C--:B------:R-:W-:Y:S04]  /*26160*/  FMUL.FTZ R28, R28, R251.reuse ;  /* 0x000000fb1c1c7220 */ /* 0x080fe80000410000 */
[----:B------:R-:W-:Y:S01]  /*26170*/  MUFU.TANH R21, R21 ;  /* 0x0000001500157308 */ /* 0x000fe20000002400 */
[-C--:B------:R-:W-:Y:S01]  /*26180*/  FMUL.FTZ R29, R29, R251.reuse ;  /* 0x000000fb1d1d7220 */ /* 0x080fe20000410000 */
[C---:B------:R-:W-:Y:S01]  /*26190*/  HMMA.16816.F32 R40, R212.reuse, R6, R40 ;  /* 0x00000006d428723c */ /* 0x040fe20000001828 */
[----:B------:R-:W1:Y:S02]  /*261a0*/  LDSM.16.M88.4 R4, [R2+0x5000] ;  /* 0x005000000204783b */ /* 0x000e640000000200 */
        /* <DEDUP_REMOVED lines=14> */
[-C--:B------:R-:W-:Y:S01]  /*26290*/  FMUL.FTZ R41, R41, R251.reuse ;  /* 0x000000fb29297220 */ /* 0x080fe20000410000 */
[C---:B--2---:R-:W-:Y:S08]  /*262a0*/  HMMA.16816.F32 R44, R212.reuse, R8, R44 ;  /* 0x00000008d42c723c */ /* 0x044ff0000000182c */
[----:B------:R-:W-:Y:S01]  /*262b0*/  MUFU.TANH R25, R25 ;  /* 0x0000001900197308 */ /* 0x000fe20000002400 */
[C---:B------:R-:W-:Y:S01]  /*262c0*/  HMMA.16816.F32 R48, R212.reuse, R10, R48 ;  /* 0x0000000ad430723c */ /* 0x040fe20000001830 */
[----:B------:R-:W2:Y:S08]  /*262d0*/  LDSM.16.M88.4 R8, [R2+0x5800] ;  /* 0x005800000208783b */ /* 0x000eb00000000200 */
[----:B------:R-:W-:Y:S01]  /*262e0*/  MUFU.TANH R22, R22 ;  /* 0x0000001600167308 */ /* 0x000fe20000002400 */
[C---:B-1----:R-:W-:Y:S03]  /*262f0*/  HMMA.16816.F32 R52, R212.reuse, R4, R52 ;  /* 0x00000004d434723c */ /* 0x042fe60000001834 */
[-C--:B------:R-:W-:Y:S01]  /*26300*/  FMUL.FTZ R43, R47, R251.reuse ;  /* 0x000000fb2f2b7220 */ /* 0x080fe20000410000 */
[-C--:B------:R-:W-:Y:S05]  /*26310*/  FMUL.FTZ R42, R46, R251.reuse ;  /* 0x000000fb2e2a7220 */ /* 0x080fea0000410000 */
[----:B------:R-:W-:Y:S01]  /*26320*/  MUFU.TANH R23, R23 ;  /* 0x0000001700177308 */ /* 0x000fe20000002400 */
[-C--:B------:R-:W-:Y:S01]  /*26330*/  FMUL.FTZ R44, R44, R251.reuse ;  /* 0x000000fb2c2c7220 */ /* 0x080fe20000410000 */
[-C--:B------:R-:W-:Y:S01]  /*26340*/  FMUL.FTZ R45, R45, R251.reuse ;  /* 0x000000fb2d2d7220 */ /* 0x080fe20000410000 */
[C---:B------:R-:W-:Y:S01]  /*26350*/  HMMA.16816.F32 R56, R212.reuse, R6, R56 ;  /* 0x00000006d438723c */ /* 0x040fe20000001838 */
[----:B------:R-:W1:Y:S02]  /*26360*/  LDSM.16.M88.4 R4, [R2+0x6000] ;  /* 0x006000000204783b */ /* 0x000e640000000200 */
        /* <DEDUP_REMOVED lines=15> */
[C---:B--2---:R-:W-:Y:S07]  /*26460*/  HMMA.16816.F32 R60, R212.reuse, R8, R60 ;  /* 0x00000008d43c723c */ /* 0x044fee000000183c */
[----:B------:R-:W-:Y:S01]  /*26470*/  MUFU.TANH R27, R27 ;  /* 0x0000001b001b7308 */ /* 0x000fe20000002400 */
[C---:B------:R-:W-:Y:S01]  /*26480*/  HMMA.16816.F32 R64, R212.reuse, R10, R64 ;  /* 0x0000000ad440723c */ /* 0x040fe20000001840 */
[----:B------:R-:W2:Y:S08]  /*26490*/  LDSM.16.M88.4 R8, [R2+0x6800] ;  /* 0x006800000208783b */ /* 0x000eb00000000200 */
[----:B------:R-:W-:Y:S01]  /*264a0*/  MUFU.TANH R32, R32 ;  /* 0x0000002000207308 */ /* 0x000fe20000002400 */
[C---:B-1----:R-:W-:Y:S03]  /*264b0*/  HMMA.16816.F32 R68, R212.reuse, R4, R68 ;  /* 0x00000004d444723c */ /* 0x042fe60000001844 */
[-C--:B------:R-:W-:Y:S06]  /*264c0*/  FMUL.FTZ R59, R63, R251.reuse ;  /* 0x000000fb3f3b7220 */ /* 0x080fec0000410000 */
[----:B------:R-:W-:Y:S01]  /*264d0*/  MUFU.TANH R33, R33 ;  /* 0x0000002100217308 */ /* 0x000fe20000002400 */
[-C--:B------:R-:W-:Y:S01]  /*264e0*/  FMUL.FTZ R60, R60, R251.reuse ;  /* 0x000000fb3c3c7220 */ /* 0x080fe20000410000 */
[-C--:B------:R-:W-:Y:S01]  /*264f0*/  FMUL.FTZ R58, R62, R251.reuse ;  /* 0x000000fb3e3a7220 */ /* 0x080fe20000410000 */
[-C--:B------:R-:W-:Y:S01]  /*26500*/  FMUL.FTZ R61, R61, R251.reuse ;  /* 0x000000fb3d3d7220 */ /* 0x080fe20000410000 */
[C---:B------:R-:W-:Y:S01]  /*26510*/  HMMA.16816.F32 R72, R212.reuse, R6, R72 ;  /* 0x00000006d448723c */ /* 0x040fe20000001848 */
[----:B------:R-:W1:Y:S02]  /*26520*/  LDSM.16.M88.4 R4, [R2+0x7000] ;  /* 0x007000000204783b */ /* 0x000e640000000200 */
[-C--:B------:R-:W-:Y:S03]  /*26530*/  FMUL.FTZ R64, R64, R251.reuse ;  /* 0x000000fb40407220 */ /* 0x080fe60000410000 */
[----:B------:R-:W-:Y:S01]  /*26540*/  MUFU.TANH R30, R30 ;  /* 0x0000001e001e7308 */ /* 0x000fe20000002400 */
[-C--:B------:R-:W-:Y:S01]  /*26550*/  FMUL.FTZ R63, R66, R251.reuse ;  /* 0x000000fb423f7220 */ /* 0x080fe20000410000 */
[-C--:B------:R-:W-:Y:S01]  /*26560*/  FMUL.FTZ R65, R65, R251.reuse ;  /* 0x000000fb41417220 */ /* 0x080fe20000410000 */
[-C--:B------:R-:W-:Y:S07]  /*26570*/  FMUL.FTZ R66, R70, R251.reuse ;  /* 0x000000fb46427220 */ /* 0x080fee0000410000 */
[----:B------:R3:W-:Y:S01]  /*26580*/  MUFU.TANH R179, R64 ;  /* 0x0000004000b37308 */ /* 0x0007e20000002400 */
[-C--:B------:R-:W-:Y:S01]  /*26590*/  FMUL.FTZ R68, R68, R251.reuse ;  /* 0x000000fb44447220 */ /* 0x080fe20000410000 */
[-C--:B------:R-:W-:Y:S01]  /*265a0*/  FMUL.FTZ R69, R69, R251.reuse ;  /* 0x000000fb45457220 */ /* 0x080fe20000410000 */
[-C--:B------:R-:W-:Y:S07]  /*265b0*/  FMUL.FTZ R70, R74, R251.reuse ;  /* 0x000000fb4a467220 */ /* 0x080fee0000410000 */
[----:B------:R-:W-:Y:S01]  /*265c0*/  MUFU.TANH R31, R31 ;  /* 0x0000001f001f7308 */ /* 0x000fe20000002400 */
[-C--:B------:R-:W-:Y:S01]  /*265d0*/  FMUL.FTZ R72, R72, R251.reuse ;  /* 0x000000fb48487220 */ /* 0x080fe20000410000 */
[-C--:B------:R-:W-:Y:S01]  /*265e0*/  FMUL.FTZ R73, R73, R251.reuse ;  /* 0x000000fb49497220 */ /* 0x080fe20000410000 */
[C---:B--2---:R-:W-:Y:S07]  /*265f0*/  HMMA.16816.F32 R76, R212.reuse, R8, R76 ;  /* 0x00000008d44c723c */ /* 0x044fee000000184c */
[----:B------:R-:W-:Y:S01]  /*26600*/  MUFU.TANH R36, R36 ;  /* 0x0000002400247308 */ /* 0x000fe20000002400 */
[-C--:B---3--:R-:W-:Y:S01]  /*26610*/  FMUL.FTZ R64, R67, R251.reuse ;  /* 0x000000fb43407220 */ /* 0x088fe20000410000 */
[-C--:B------:R-:W-:Y:S01]  /*26620*/  FMUL.FTZ R67, R71, R251.reuse ;  /* 0x000000fb47437220 */ /* 0x080fe20000410000 */
[-C--:B------:R-:W-:Y:S01]  /*26630*/  FMUL.FTZ R71, R75, R251.reuse ;  /* 0x000000fb4b477220 */ /* 0x080fe20000410000 */
[C---:B------:R-:W-:Y:S01]  /*26640*/  HMMA.16816.F32 R80, R212.reuse, R10, R80 ;  /* 0x0000000ad450723c */ /* 0x040fe20000001850 */
[----:B------:R-:W2:Y:S05]  /*26650*/  LDSM.16.M88.4 R8, [R2+0x7800] ;  /* 0x007800000208783b */ /* 0x000eaa0000000200 */
[----:B------:R-:W-:Y:S02]  /*26660*/  MUFU.TANH R37, R37 ;  /* 0x0000002500257308 */ /* 0x000fe40000002400 */
[C---:B-1----:R-:W-:Y:S08]  /*26670*/  HMMA.16816.F32 R84, R212.reuse, R4, R84 ;  /* 0x00000004d454723c */ /* 0x042ff00000001854 */
[----:B------:R-:W-:Y:S01]  /*26680*/  MUFU.TANH R34, R34 ;  /* 0x0000002200227308 */ /* 0x000fe20000002400 */
[-C--:B------:R-:W-:Y:S01]  /*26690*/  FMUL.FTZ R75, R79, R251.reuse ;  /* 0x000000fb4f4b7220 */ /* 0x080fe20000410000 */
[-C--:B------:R-:W-:Y:S01]  /*266a0*/  FMUL.FTZ R74, R78, R251.reuse ;  /* 0x000000fb4e4a7220 */ /* 0x080fe20000410000 */
[-C--:B------:R-:W-:Y:S01]  /*266b0*/  FMUL.FTZ R76, R76, R251.reuse ;  /* 0x000000fb4c4c7220 */ /* 0x080fe20000410000 */
[-C--:B------:R-:W-:Y:S01]  /*266c0*/  FMUL.FTZ R77, R77, R251.reuse ;  /* 0x000000fb4d4d7220 */ /* 0x080fe20000410000 */
[C---:B------:R-:W-:Y:S01]  /*266d0*/  HMMA.16816.F32 R88, R212.reuse, R6, R88 ;  /* 0x00000006d458723c */ /* 0x040fe20000001858 */
[----:B------:R-:W1:Y:S04]  /*266e0*/  LDSM.16.M88.4 R4, [R2+0x8000] ;  /* 0x008000000204783b */ /* 0x000e680000000200 */
        /* <DEDUP_REMOVED lines=14> */
[-C--:B------:R-:W-:Y:S01]  /*267d0*/  FMUL.FTZ R89, R89, R251.reuse ;  /* 0x000000fb59597220 */ /* 0x080fe20000410000 */
[C---:B--2---:R-:W-:Y:S05]  /*267e0*/  HMMA.16816.F32 R92, R212.reuse, R8, R92 ;  /* 0x00000008d45c723c */ /* 0x044fea000000185c */
[----:B------:R-:W-:Y:S03]  /*267f0*/  MUFU.TANH R38, R38 ;  /* 0x0000002600267308 */ /* 0x000fe60000002400 */
[C---:B------:R-:W-:Y:S01]  /*26800*/  HMMA.16816.F32 R96, R212.reuse, R10, R96 ;  /* 0x0000000ad460723c */ /* 0x040fe20000001860 */
[----:B------:R-:W2:Y:S06]  /*26810*/  LDSM.16.M88.4 R8, [R2+0x8800] ;  /* 0x008800000208783b */ /* 0x000eac0000000200 */
[----:B------:R-:W-:Y:S01]  /*26820*/  MUFU.TANH R39, R39 ;  /* 0x0000002700277308 */ /* 0x000fe20000002400 */
[C---:B-1----:R-:W-:Y:S09]  /*26830*/  HMMA.16816.F32 R100, R212.reuse, R4, R100 ;  /* 0x00000004d464723c */ /* 0x042ff20000001864 */
        /* <DEDUP_REMOVED lines=12> */
[----:B------:R3:W-:Y:S01]  /*26900*/  MUFU.TANH R180, R96 ;  /* 0x0000006000b47308 */ /* 0x0007e20000002400 */
[-C--:B------:R-:W-:Y:S01]  /*26910*/  FMUL.FTZ R99, R100, R251.reuse ;  /* 0x000000fb64637220 */ /* 0x080fe20000410000 */
[-C--:B------:R-:W-:Y:S08]  /*26920*/  FMUL.FTZ R101, R101, R251.reuse ;  /* 0x000000fb65657220 */ /* 0x080ff00000410000 */
[----:B------:R4:W-:Y:S01]  /*26930*/  MUFU.TANH R181, R97 ;  /* 0x0000006100b57308 */ /* 0x0009e20000002400 */
[-C--:B------:R-:W-:Y:S01]  /*26940*/  FMUL.FTZ R100, R107, R251.reuse ;  /* 0x000000fb6b647220 */ /* 0x080fe20000410000 */
[-C--:B------:R-:W-:Y:S01]  /*26950*/  FMUL.FTZ R98, R106, R251.reuse ;  /* 0x000000fb6a627220 */ /* 0x080fe20000410000 */
[-C--:B------:R-:W-:Y:S01]  /*26960*/  FMUL.FTZ R104, R104, R251.reuse ;  /* 0x000000fb68687220 */ /* 0x080fe20000410000 */
[-C--:B------:R-:W-:Y:S01]  /*26970*/  FMUL.FTZ R105, R105, R251.reuse ;  /* 0x000000fb69697220 */ /* 0x080fe20000410000 */
[C---:B--2---:R-:W-:Y:S05]  /*26980*/  HMMA.16816.F32 R108, R212.reuse, R8, R108 ;  /* 0x00000008d46c723c */ /* 0x044fea000000186c */
[----:B------:R-:W-:Y:S01]  /*26990*/  MUFU.TANH R42, R42 ;  /* 0x0000002a002a7308 */ /* 0x000fe20000002400 */
[-C--:B---3--:R-:W-:Y:S02]  /*269a0*/  FMUL.FTZ R96, R102, R251.reuse ;  /* 0x000000fb66607220 */ /* 0x088fe40000410000 */
[C---:B------:R-:W-:Y:S01]  /*269b0*/  HMMA.16816.F32 R112, R212.reuse, R10, R112 ;  /* 0x0000000ad470723c */ /* 0x040fe20000001870 */
[----:B------:R-:W2:Y:S06]  /*269c0*/  LDSM.16.M88.4 R8, [R2+0x9800] ;  /* 0x009800000208783b */ /* 0x000eac0000000200 */
[----:B------:R-:W-:Y:S01]  /*269d0*/  MUFU.TANH R43, R43 ;  /* 0x0000002b002b7308 */ /* 0x000fe20000002400 */
[----:B------:R-:W-:Y:S04]  /*269e0*/  DEPBAR.LE SB0, 0x0 ;  /* 0x000080000000791a */ /* 0x000fe80000000000 */
[-C--:B----4-:R-:W-:Y:S01]  /*269f0*/  FMUL.FTZ R97, R103, R251.reuse ;  /* 0x000000fb67617220 */ /* 0x090fe20000410000 */
[C---:B-1----:R-:W-:Y:S04]  /*26a00*/  HMMA.16816.F32 R116, R212.reuse, R4, R116 ;  /* 0x00000004d474723c */ /* 0x042fe80000001874 */
[----:B------:R-:W-:Y:S01]  /*26a10*/  MUFU.TANH R48, R48 ;  /* 0x0000003000307308 */ /* 0x000fe20000002400 */
[----:B------:R-:W-:Y:S01]  /*26a20*/  BAR.SYNC.DEFER_BLOCKING 0x0 ;  /* 0x0000000000007b1d */ /* 0x000fe20000010000 */
        /* <DEDUP_REMOVED lines=8> */
[-C--:B------:R-:W-:Y:S01]  /*26ab0*/  FMUL.FTZ R113, R113, R251.reuse ;  /* 0x000000fb71717220 */ /* 0x080fe20000410000 */
[-C--:B------:R-:W-:Y:S05]  /*26ac0*/  FMUL.FTZ R114, R114, R251.reuse ;  /* 0x000000fb72727220 */ /* 0x080fea0000410000 */
[----:B------:R-:W-:Y:S01]  /*26ad0*/  MUFU.TANH R46, R46 ;  /* 0x0000002e002e7308 */ /* 0x000fe20000002400 */
[-C--:B------:R-:W-:Y:S01]  /*26ae0*/  FMUL.FTZ R116, R116, R251.reuse ;  /* 0x000000fb74747220 */ /* 0x080fe20000410000 */
[-C--:B------:R-:W-:Y:S08]  /*26af0*/  FMUL.FTZ R7, R117, R251.reuse ;  /* 0x000000fb75077220 */ /* 0x080ff00000410000 */
[----:B------:R1:W-:Y:S01]  /*26b00*/  MUFU.TANH R6, R116 ;  /* 0x0000007400067308 */ /* 0x0003e20000002400 */
[-C--:B------:R-:W-:Y:S01]  /*26b10*/  FMUL.FTZ R120, R120, R251.reuse ;  /* 0x000000fb78787220 */ /* 0x080fe20000410000 */
[-C--:B------:R-:W-:Y:S01]  /*26b20*/  FMUL.FTZ R123, R123, R251.reuse ;  /* 0x000000fb7b7b7220 */ /* 0x080fe20000410000 */
[C---:B--2---:R-:W-:Y:S07]  /*26b30*/  HMMA.16816.F32 R124, R212.reuse, R8, R124 ;  /* 0x00000008d47c723c */ /* 0x044fee000000187c */
[----:B------:R2:W-:Y:S01]  /*26b40*/  MUFU.TANH R8, R120 ;  /* 0x0000007800087308 */ /* 0x0005e20000002400 */
[-C--:B------:R-:W-:Y:S01]  /*26b50*/  FMUL.FTZ R9, R121, R251.reuse ;  /* 0x000000fb79097220 */ /* 0x080fe20000410000 */
[----:B------:R-:W-:Y:S08]  /*26b60*/  HMMA.16816.F32 R128, R212, R10, R128 ;  /* 0x0000000ad480723c */ /* 0x000ff00000001880 */
[----:B------:R-:W-:Y:S01]  /*26b70*/  MUFU.TANH R47, R47 ;  /* 0x0000002f002f7308 */ /* 0x000fe20000002400 */
[-C--:B-1----:R-:W-:Y:S01]  /*26b80*/  FMUL.FTZ R116, R118, R251.reuse ;  /* 0x000000fb76747220 */ /* 0x082fe20000410000 */
[-C--:B------:R-:W-:Y:S01]  /*26b90*/  FMUL.FTZ R118, R119, R251.reuse ;  /* 0x000000fb77767220 */ /* 0x080fe20000410000 */
[-C--:B------:R-:W-:Y:S07]  /*26ba0*/  FMUL.FTZ R119, R122, R251.reuse ;  /* 0x000000fb7a777220 */ /* 0x080fee0000410000 */
[----:B------:R-:W-:Y:S01]  /*26bb0*/  MUFU.TANH R52, R52 ;  /* 0x0000003400347308 */ /* 0x000fe20000002400 */
[-C--:B------:R-:W-:Y:S01]  /*26bc0*/  FMUL.FTZ R126, R126, R251.reuse ;  /* 0x000000fb7e7e7220 */ /* 0x080fe20000410000 */
[-C--:B------:R-:W-:Y:S01]  /*26bd0*/  FMUL.FTZ R127, R127, R251.reuse ;  /* 0x000000fb7f7f7220 */ /* 0x080fe20000410000 */
[-C--:B--2---:R-:W-:Y:S01]  /*26be0*/  FMUL.FTZ R120, R124, R251.reuse ;  /* 0x000000fb7c787220 */ /* 0x084fe20000410000 */
[-C--:B------:R-:W-:Y:S06]  /*26bf0*/  FMUL.FTZ R10, R125, R251.reuse ;  /* 0x000000fb7d0a7220 */ /* 0x080fec0000410000 */
[----:B------:R-:W1:Y:S01]  /*26c00*/  MUFU.TANH R2, R126 ;  /* 0x0000007e00027308 */ /* 0x000e620000002400 */
[-C--:B------:R-:W-:Y:S01]  /*26c10*/  FMUL.FTZ R130, R130, R251.reuse ;  /* 0x000000fb82827220 */ /* 0x080fe20000410000 */
[-C--:B------:R-:W-:Y:S01]  /*26c20*/  FMUL.FTZ R131, R131, R251.reuse ;  /* 0x000000fb83837220 */ /* 0x080fe20000410000 */
[-C--:B------:R-:W-:Y:S01]  /*26c30*/  FMUL.FTZ R11, R128, R251.reuse ;  /* 0x000000fb800b7220 */ /* 0x080fe20000410000 */
[----:B------:R-:W-:Y:S06]  /*26c40*/  FMUL.FTZ R4, R129, R251 ;  /* 0x000000fb81047220 */ /* 0x000fec0000410000 */
        /* <DEDUP_REMOVED lines=9> */
[----:B-1----:R1:W-:Y:S04]  /*26ce0*/  STL [R1+0x1c], R2 ;  /* 0x00001c0201007387 */ /* 0x0023e80000100800 */
[----:B------:R2:W-:Y:S05]  /*26cf0*/  STL [R1+0x20], R5 ;  /* 0x0000200501007387 */ /* 0x0005ea0000100800 */
[----:B------:R-:W-:Y:S10]  /*26d00*/  MUFU.TANH R55, R55 ;  /* 0x0000003700377308 */ /* 0x000ff40000002400 */
[----:B------:R-:W-:Y:S10]  /*26d10*/  MUFU.TANH R60, R60 ;  /* 0x0000003c003c7308 */ /* 0x000ff40000002400 */
[----:B------:R-:W-:Y:S01]  /*26d20*/  MUFU.TANH R178, R61 ;  /* 0x0000003d00b27308 */ /* 0x000fe20000002400 */
[----:B-1----:R-:W1:Y:S09]  /*26d30*/  S2R R2, SR_TID.X ;  /* 0x0000000000027919 */ /* 0x002e720000002100 */
[----:B--2---:R-:W2:Y:S10]  /*26d40*/  MUFU.TANH R5, R131 ;  /* 0x0000008300057308 */ /* 0x004eb40000002400 */
[----:B------:R-:W3:Y:S10]  /*26d50*/  MUFU.TANH R58, R58 ;  /* 0x0000003a003a7308 */ /* 0x000ef40000002400 */
[----:B------:R-:W4:Y:S01]  /*26d60*/  MUFU.TANH R59, R59 ;  /* 0x0000003b003b7308 */ /* 0x000f220000002400 */
[----:B--2---:R2:W-:Y:S09]  /*26d70*/  STL [R1+0x24], R5 ;  /* 0x0000240501007387 */ /* 0x0045f20000100800 */
        /* <DEDUP_REMOVED lines=58> */
[----:B------:R-:W1:Y:S01]  /*27120*/  MUFU.TANH R4, R4 ;  /* 0x0000000400047308 */ /* 0x000e620000002400 */
[----:B--234-:R-:W-:Y:S05]  /*27130*/  @!P0 BRA `(.L_x_2959) ;  /* 0x0000000c00148947 */ /* 0x01cfea0003800000 */
[----:B------:R-:W-:Y:S01]  /*27140*/  ISETP.NE.U32.AND P3, PT, R242, RZ, PT ;  /* 0x000000fff200720c */ /* 0x000fe20003f65070 */
[----:B-1----:R-:W-:Y:S01]  /*27150*/  IMAD.SHL.U32 R247, R2, 0x8, RZ ;  /* 0x0000000802f77824 */ /* 0x002fe200078e00ff */
        /* <DEDUP_REMOVED lines=18> */
[C---:B------:R-:W-:Y:S02]  /*27280*/  IADD3 R106, PT, PT, R61.reuse, -0x100, RZ ;  /* 0xffffff003d6a7810 */ /* 0x040fe40007ffe0ff */
        /* <DEDUP_REMOVED lines=17> */
[C---:B------:R-:W-:Y:S02]  /*273a0*/  IMAD R62, R105.reuse, R102, R62 ;  /* 0x00000066693e7224 */ /* 0x040fe400078e023e */
        /* <DEDUP_REMOVED lines=19> */
[----:B------:R-:W-:Y:S02]  /*274e0*/  LEA R124, P4, R105, R240, 0x2 ;  /* 0x000000f0697c7211 */ /* 0x000fe400078810ff */
[----:B------:R-:W-:Y:S02]  /*274f0*/  SEL R110, R61, R110, !P5 ;  /* 0x0000006e3d6e7207 */ /* 0x000fe40006800000 */
[-C--:B------:R-:W-:Y:S02]  /*27500*/  LEA.HI.X.SX32 R125, R105, R241.reuse, 0x2, P4 ;  /* 0x000000f1697d7211 */ /* 0x080fe400020f16ff */
[C---:B------:R-:W-:Y:S01]  /*27510*/  LEA R102, P0, R110.reuse, R240, 0x2 ;  /* 0x000000f06e667211 */ /* 0x040fe200078010ff */
[C---:B------:R-:W-:Y:S02]  /*27520*/  IMAD.IADD R105, R110.reuse, 0x1, -R105 ;  /* 0x000000016e697824 */ /* 0x040fe400078e0a69 */
[----:B------:R-:W3:Y:S01]  /*27530*/  LD.E R62, desc[UR4][R124.64] ;  /* 0x000000047c3e7980 */ /* 0x000ee2000c101900 */
[----:B------:R-:W-:Y:S01]  /*27540*/  LEA.HI.X.SX32 R103, R110, R241, 0x2, P0 ;  /* 0x000000f16e677211 */ /* 0x000fe200000f16ff */
[----:B------:R-:W-:Y:S04]  /*27550*/  IMAD R112, R112, R105, -0x100 ;  /* 0xffffff0070707424 */ /* 0x000fe800078e0269 */
[----:B------:R1:W3:Y:S04]  /*27560*/  LD.E R61, desc[UR4][R102.64] ;  /* 0x00000004663d7980 */ /* 0x0002e8000c101900 */
[----:B------:R-:W4:Y:S01]  /*27570*/  LD.E.64 R124, desc[UR4][R164.64+0x20] ;  /* 0x00002004a47c7980 */ /* 0x000f22000c101b00 */
[----:B-1----:R-:W-:Y:S01]  /*27580*/  SHF.R.S32.HI R103, RZ, 0x1f, R112 ;  /* 0x0000001fff677819 */ /* 0x002fe20000011470 */
        /* <DEDUP_REMOVED lines=12> */
.L_x_2961:
[----:B------:R-:W-:Y:S05]  /*27650*/  BSYNC.RECONVERGENT B0 ;  /* 0x0000000000007941 */ /* 0x000fea0003800200 */
.L_x_2960:
        /* <DEDUP_REMOVED lines=45> */
[----:B----4-:R-:W-:Y:S02]  /*27930*/  IADD3 R104, P0, PT, R112, R5, RZ ;  /* 0x0000000570687210 */ /* 0x010fe40007f1e0ff */
[----:B------:R2:W-:Y:S02]  /*27940*/  @P1 STS.128 [R247+0x4800], RZ ;  /* 0x004800fff7001388 */ /* 0x0005e40000000c00 */
[----:B------:R-:W-:Y:S02]  /*27950*/  IADD3.X R105, PT, PT, R113, R61, RZ, P0, !PT ;  /* 0x0000003d71697210 */ /* 0x000fe400007fe4ff */
        /* <DEDUP_REMOVED lines=42> */
[----:B------:R2:W-:Y:S04]  /*27c00*/  @P1 STS.128 [R247+0x7800], RZ ;  /* 0x007800fff7001388 */ /* 0x0005e80000000c00 */
[----:B------:R-:W-:Y:S01]  /*27c10*/  @!PT LDS RZ, [RZ] ;  /* 0x00000000fffff984 */ /* 0x000fe20000000800 */
[----:B------:R-:W-:Y:S01]  /*27c20*/  @!PT LDS RZ, [RZ] ;  /* 0x00000000fffff984 */ /* 0x000fe20000000800 */
[----:B------:R-:W-:Y:S01]  /*27c30*/  @!PT LDS RZ, [RZ] ;  /* 0x00000000fffff984 */ /* 0x000fe20000000800 */
[----:B------:R2:W-:Y:S01]  /*27c40*/  @!P1 LDGSTS.E.BYPASS.LTC128B.128 [R247+0x8000], desc[UR4][R112.64] ;  /* 0x0800000070f79fae */ /* 0x0005e2000b981a04 */
[--C-:B------:R-:W-:Y:S01]  /*27c50*/  IMAD.X R103, R105, 0x1, R61.reuse, P4 ;  /* 0x0000000169677824 */ /* 0x100fe200020e063d */
[----:B---3--:R-:W-:Y:S02]  /*27c60*/  @!P1 IADD3 R126, P0, PT, R102, R5, RZ ;  /* 0x00000005667e9210 */ /* 0x008fe40007f1e0ff */
        /* <DEDUP_REMOVED lines=18> */
.L_x_2959:
[----:B------:R-:W-:Y:S05]  /*27d90*/  BSYNC.RECONVERGENT B1 ;  /* 0x0000000000017941 */ /* 0x000fea0003800200 */
.L_x_2958:
[----:B------:R-:W-:Y:S01]  /*27da0*/  STL [R1+0x6c], R243 ;  /* 0x00006cf301007387 */ /* 0x000fe20000100800 */
[----:B-1----:R-:W-:Y:S01]  /*27db0*/  IMAD.SHL.U32 R62, R2, 0x2, RZ ;  /* 0x00000002023e7824 */ /* 0x002fe200078e00ff */
[----:B------:R-:W1:Y:S01]  /*27dc0*/  S2UR UR6, SR_CgaCtaId ;  /* 0x00000000000679c3 */ /* 0x000e620000008800 */
[----:B------:R-:W-:Y:S01]  /*27dd0*/  UMOV UR7, 0x400 ;  /* 0x0000040000077882 */ /* 0x000fe20000000000 */
[----:B------:R-:W-:Y:S02]  /*27de0*/  STL [R1+0x68], R242 ;  /* 0x000068f201007387 */ /* 0x000fe40000100800 */
[----:B------:R-:W-:Y:S02]  /*27df0*/  LOP3.LUT R61, R62, 0x6, RZ, 0xc0, !PT ;  /* 0x000000063e3d7812 */ /* 0x000fe400078ec0ff */
[----:B------:R-:W-:Y:S04]  /*27e00*/  STL [R1+0x64], R241 ;  /* 0x000064f101007387 */ /* 0x000fe80000100800 */
[----:B------:R-:W-:Y:S04]  /*27e10*/  STL [R1+0x60], R240 ;  /* 0x000060f001007387 */ /* 0x000fe80000100800 */
[----:B------:R-:W-:Y:S04]  /*27e20*/  STL [R1+0x5c], R238 ;  /* 0x00005cee01007387 */ /* 0x000fe80000100800 */
[----:B------:R-:W-:Y:S04]  /*27e30*/  STL [R1+0x58], R237 ;  /* 0x000058ed01007387 */ /* 0x000fe80000100800 */
[----:B------:R-:W-:Y:S01]  /*27e40*/  STL [R1+0x54], R236 ;  /* 0x000054ec01007387 */ /* 0x000fe20000100800 */
[----:B-1----:R-:W-:Y:S03]  /*27e50*/  ULEA UR6, UR6, UR7, 0x18 ;  /* 0x0000000706067291 */ /* 0x002fe6000f8ec0ff */
[----:B------:R-:W-:Y:S04]  /*27e60*/  STL [R1+0x50], R231 ;  /* 0x000050e701007387 */ /* 0x000fe80000100800 */
[----:B------:R-:W-:Y:S04]  /*27e70*/  STL [R1+0x4c], R230 ;  /* 0x00004ce601007387 */ /* 0x000fe80000100800 */
[----:B------:R-:W-:Y:S04]  /*27e80*/  STL [R1+0x48], R229 ;  /* 0x000048e501007387 */ /* 0x000fe80000100800 */
[----:B------:R-:W-:Y:S04]  /*27e90*/  STL [R1+0x44], R228 ;  /* 0x000044e401007387 */ /* 0x000fe80000100800 */
[----:B------:R1:W-:Y:S04]  /*27ea0*/  STL [R1+0x40], R227 ;  /* 0x000040e301007387 */ /* 0x0003e80000100800 */
[----:B------:R-:W-:Y:S04]  /*27eb0*/  STL [R1+0x3c], R226 ;  /* 0x00003ce201007387 */ /* 0x000fe80000100800 */
[----:B------:R-:W-:Y:S04]  /*27ec0*/  STL [R1+0x38], R225 ;  /* 0x000038e101007387 */ /* 0x000fe80000100800 */
[----:B------:R-:W-:Y:S04]  /*27ed0*/  STL [R1+0x34], R224 ;  /* 0x000034e001007387 */ /* 0x000fe80000100800 */
[----:B------:R-:W-:Y:S04]  /*27ee0*/  STL [R1+0x30], R221 ;  /* 0x000030dd01007387 */ /* 0x000fe80000100800 */
[----:B------:R3:W-:Y:S04]  /*27ef0*/  STL [R1+0x2c], R220 ;  /* 0x00002cdc01007387 */ /* 0x0007e80000100800 */
[----:B------:R4:W-:Y:S01]  /*27f00*/  STL [R1+0x28], R167 ;  /* 0x000028a701007387 */ /* 0x0009e20000100800 */
[----:B-1----:R-:W-:Y:S04]  /*27f10*/  IMAD R227, R248, 0x100, R61 ;  /* 0x00000100f8e37824 */ /* 0x002fe800078e023d */
[C---:B------:R-:W-:Y:S01]  /*27f20*/  VIADD R243, R227.reuse, 0x1 ;  /* 0x00000001e3f37836 */ /* 0x040fe20000000000 */
[CC--:B------:R-:W-:Y:S01]  /*27f30*/  ISETP.GE.AND P4, PT, R227.reuse, R246.reuse, PT ;  /* 0x000000f6e300720c */ /* 0x0c0fe20003f86270 */
[C---:B------:R-:W-:Y:S01]  /*27f40*/  VIADD R242, R227.reuse, 0x8 ;  /* 0x00000008e3f27836 */ /* 0x040fe20000000000 */
[CC--:B------:R-:W-:Y:S01]  /*27f50*/  ISETP.GE.AND P0, PT, R227.reuse, R239.reuse, PT ;  /* 0x000000efe300720c */ /* 0x0c0fe20003f06270 */
        /* <DEDUP_REMOVED lines=12> */
[----:B------:R-:W-:Y:S01]  /*28020*/  VIADD R230, R227, 0x21 ;  /* 0x00000021e3e67836 */ /* 0x000fe20000000000 */
[----:B---3--:R-:W-:Y:S01]  /*28030*/  FSEL R220, R175, -INF , P1 ;  /* 0xff800000afdc7808 */ /* 0x008fe20000800000 */
[C---:B------:R-:W-:Y:S01]  /*28040*/  VIADD R229, R227.reuse, 0x28 ;  /* 0x00000028e3e57836 */ /* 0x040fe20000000000 */
[-C--:B------:R-:W-:Y:S01]  /*28050*/  ISETP.GE.AND P1, PT, R238, R246.reuse, PT ;  /* 0x000000f6ee00720c */ /* 0x080fe20003f26270 */
[C---:B------:R-:W-:Y:S01]  /*28060*/  VIADD R228, R227.reuse, 0x29 ;  /* 0x00000029e3e47836 */ /* 0x040fe20000000000 */
[----:B----4-:R-:W-:Y:S01]  /*28070*/  FSEL R167, R176, -INF , P6 ;  /* 0xff800000b0a77808 */ /* 0x010fe20003000000 */
        /* <DEDUP_REMOVED lines=20> */
[C---:B------:R-:W-:Y:S01]  /*281c0*/  VIADD R221, R227.reuse, 0x58 ;  /* 0x00000058e3dd7836 */ /* 0x040fe20000000000 */
[-C--:B------:R-:W-:Y:S01]  /*281d0*/  ISETP.GE.AND P4, PT, R224, R246.reuse, PT ;  /* 0x000000f6e000720c */ /* 0x080fe20003f86270 */
[C---:B------:R-:W-:Y:S01]  /*281e0*/  VIADD R209, R227.reuse, 0x59 ;  /* 0x00000059e3d17836 */ /* 0x040fe20000000000 */
[-C--:B------:R-:W-:Y:S01]  /*281f0*/  ISETP.GE.AND P5, PT, R228, R246.reuse, PT ;  /* 0x000000f6e400720c */ /* 0x080fe20003fa6270 */
[----:B------:R-:W-:Y:S01]  /*28200*/  VIADD R207, R227, 0x61 ;  /* 0x00000061e3cf7836 */ /* 0x000fe20000000000 */
[----:B--2---:R-:W-:Y:S01]  /*28210*/  FSEL R123, R21, -INF , P1 ;  /* 0xff800000157b7808 */ /* 0x004fe20000800000 */
        /* <DEDUP_REMOVED lines=52> */
[----:B------:R-:W-:Y:S01]  /*28560*/  IMAD.MOV.U32 R45, RZ, RZ, R33 ;  /* 0x000000ffff2d7224 */ /* 0x000fe200078e0021 */
[-C--:B------:R-:W-:Y:S01]  /*28570*/  ISETP.GE.AND P1, PT, R202, R246.reuse, PT ;  /* 0x000000f6ca00720c */ /* 0x080fe20003f26270 */
[----:B------:R-:W-:Y:S01]  /*28580*/  VIADD R189, R227, 0xc9 ;  /* 0x000000c9e3bd7836 */ /* 0x000fe20000000000 */
[----:B------:R-:W-:Y:S01]  /*28590*/  FSEL R41, R48, -INF , P0 ;  /* 0xff80000030297808 */ /* 0x000fe20000000000 */
[----:B------:R-:W-:Y:S01]  /*285a0*/  IMAD.MOV.U32 R48, RZ, RZ, R32 ;  /* 0x000000ffff307224 */ /* 0x000fe200078e0020 */
        /* <DEDUP_REMOVED lines=10> */
[-C--:B------:R-:W-:Y:S01]  /*28650*/  ISETP.GE.AND P0, PT, R201, R246.reuse, PT ;  /* 0x000000f6c900720c */ /* 0x080fe20003f06270 */
[----:B------:R-:W-:Y:S01]  /*28660*/  VIADD R122, R227, 0xd8 ;  /* 0x000000d8e37a7836 */ /* 0x000fe20000000000 */
[-C--:B------:R-:W-:Y:S01]  /*28670*/  ISETP.GE.AND P5, PT, R199, R246.reuse, PT ;  /* 0x000000f6c700720c */ /* 0x080fe20003fa6270 */
[----:B------:R-:W-:Y:S01]  /*28680*/  VIADD R121, R227, 0xd9 ;  /* 0x000000d9e3797836 */ /* 0x000fe20000000000 */
[----:B------:R-:W-:Y:S01]  /*28690*/  FSEL R29, R56, -INF , P1 ;  /* 0xff800000381d7808 */ /* 0x000fe20000800000 */
[----:B------:R-:W-:Y:S01]  /*286a0*/  IMAD.MOV.U32 R56, RZ, RZ, R24 ;  /* 0x000000ffff387224 */ /* 0x000fe200078e0018 */
        /* <DEDUP_REMOVED lines=8> */
[----:B------:R-:W-:Y:S01]  /*28730*/  FSEL R203, R57, -INF , P0 ;  /* 0xff80000039cb7808 */ /* 0x000fe20000000000 */
[----:B------:R-:W-:Y:S01]  /*28740*/  IMAD.MOV.U32 R57, RZ, RZ, R123 ;  /* 0x000000ffff397224 */ /* 0x000fe200078e007b */
[----:B------:R-:W-:Y:S01]  /*28750*/  FSEL R178, R178, -INF , P5 ;  /* 0xff800000b2b27808 */ /* 0x000fe20002800000 */
[----:B------:R-:W-:Y:S01]  /*28760*/  VIADD R104, R227, 0xf0 ;  /* 0x000000f0e3687836 */ /* 0x000fe20000000000 */
[-C--:B------:R-:W-:Y:S01]  /*28770*/  ISETP.GE.AND P4, PT, R185, R246.reuse, PT ;  /* 0x000000f6b900720c */ /* 0x080fe20003f86270 */
[C---:B------:R-:W-:Y:S01]  /*28780*/  VIADD R103, R227.reuse, 0xf1 ;  /* 0x000000f1e3677836 */ /* 0x040fe20000000000 */
[-C--:B------:R-:W-:Y:S01]  /*28790*/  ISETP.GE.AND P0, PT, R192, R246.reuse, PT ;  /* 0x000000f6c000720c */ /* 0x080fe20003f06270 */
[C---:B------:R-:W-:Y:S01]  /*287a0*/  VIADD R102, R227.reuse, 0xf8 ;  /* 0x000000f8e3667836 */ /* 0x040fe20000000000 */
[-C--:B------:R-:W-:Y:S01]  /*287b0*/  ISETP.GE.AND P5, PT, R186, R246.reuse, PT ;  /* 0x000000f6ba00720c */ /* 0x080fe20003fa6270 */
[----:B------:R-:W-:Y:S01]  /*287c0*/  VIADD R5, R227, 0xf9 ;  /* 0x000000f9e3057836 */ /* 0x000fe20000000000 */
[----:B------:R-:W-:Y:S02]  /*287d0*/  FSEL R28, R65, -INF , P1 ;  /* 0xff800000411c7808 */ /* 0x000fe40000800000 */
[-C--:B------:R-:W-:Y:S02]  /*287e0*/  ISETP.GE.AND P1, PT, R184, R246.reuse, PT ;  /* 0x000000f6b800720c */ /* 0x080fe40003f26270 */
[----:B------:R-:W-:Y:S02]  /*287f0*/  FSEL R24, R69, -INF , P6 ;  /* 0xff80000045187808 */ /* 0x000fe40003000000 */
[-C--:B------:R-:W-:Y:S02]  /*28800*/  ISETP.GE.AND P6, PT, R214, R246.reuse, PT ;  /* 0x000000f6d600720c */ /* 0x080fe40003fc6270 */
[----:B------:R-:W-:Y:S02]  /*28810*/  FSEL R170, R73, -INF , P4 ;  /* 0xff80000049aa7808 */ /* 0x000fe40002000000 */
[----:B------:R-:W-:Y:S02]  /*28820*/  FSEL R25, R68, -INF , P0 ;  /* 0xff80000044197808 */ /* 0x000fe40000000000 */
[----:B------:R-:W-:Y:S02]  /*28830*/  FSEL R175, R72, -INF , P5 ;  /* 0xff80000048af7808 */ /* 0x000fe40002800000 */
[-C--:B------:R-:W-:Y:S02]  /*28840*/  ISETP.GE.AND P4, PT, R212, R246.reuse, PT ;  /* 0x000000f6d400720c */ /* 0x080fe40003f86270 */
[-C--:B------:R-:W-:Y:S02]  /*28850*/  ISETP.GE.AND P0, PT, R219, R246.reuse, PT ;  /* 0x000000f6db00720c */ /* 0x080fe40003f06270 */
        /* <DEDUP_REMOVED lines=47> */
[----:B------:R-:W-:Y:S02]  /*28b50*/  ISETP.GE.AND P0, PT, R102, R246, PT ;  /* 0x000000f66600720c */ /* 0x000fe40003f06270 */
[----:B------:R-:W-:Y:S02]  /*28b60*/  FSEL R8, R9, -INF , P5 ;  /* 0xff80000009087808 */ /* 0x000fe40002800000 */
[----:B------:R-:W-:Y:S02]  /*28b70*/  FSEL R69, R120, -INF , P4 ;  /* 0xff80000078457808 */ /* 0x000fe40002000000 */
[-C--:B------:R-:W-:Y:S02]  /*28b80*/  ISETP.GE.AND P5, PT, R242, R239.reuse, PT ;  /* 0x000000eff200720c */ /* 0x080fe40003fa6270 */
[-C--:B------:R-:W-:Y:S02]  /*28b90*/  ISETP.GE.AND P4, PT, R241, R239.reuse, PT ;  /* 0x000000eff100720c */ /* 0x080fe40003f86270 */
[----:B------:R-:W-:Y:S02]  /*28ba0*/  FSEL R220, R220, -INF , !P6 ;  /* 0xff800000dcdc7808 */ /* 0x000fe40007000000 */
[----:B------:R-:W-:Y:S02]  /*28bb0*/  FSEL R68, R10, -INF , P1 ;  /* 0xff8000000a447808 */ /* 0x000fe40000800000 */
[----:B------:R-:W-:Y:S02]  /*28bc0*/  FSEL R7, R11, -INF , P0 ;  /* 0xff8000000b077808 */ /* 0x000fe40000000000 */
[-C--:B------:R-:W-:Y:S02]  /*28bd0*/  ISETP.GE.AND P1, PT, R240, R239.reuse, PT ;  /* 0x000000eff000720c */ /* 0x080fe40003f26270 */
[----:B------:R-:W-:Y:S02]  /*28be0*/  ISETP.GE.AND P0, PT, R238, R239, PT ;  /* 0x000000efee00720c */ /* 0x000fe40003f06270 */
[----:B------:R-:W-:Y:S02]  /*28bf0*/  FSEL R167, R167, -INF , !P5 ;  /* 0xff800000a7a77808 */ /* 0x000fe40006800000 */
[----:B------:R-:W-:Y:S02]  /*28c00*/  FMNMX3.FTZ R9, R3, R21, R220, !PT ;  /* 0x0000001503097276 */ /* 0x000fe400078100dc */
[----:B------:R-:W-:Y:S02]  /*28c10*/  FSEL R235, R235, -INF , !P4 ;  /* 0xff800000ebeb7808 */ /* 0x000fe40006000000 */
[-C--:B------:R-:W-:Y:S02]  /*28c20*/  ISETP.GE.AND P6, PT, R237, R239.reuse, PT ;  /* 0x000000efed00720c */ /* 0x080fe40003fc6270 */
[----:B------:R-:W-:Y:S02]  /*28c30*/  ISETP.GE.AND P5, PT, R236, R239, PT ;  /* 0x000000efec00720c */ /* 0x000fe40003fa6270 */
[----:B------:R-:W-:Y:S02]  /*28c40*/  FMNMX3.FTZ R9, R9, R167, R235, !PT ;  /* 0x000000a709097276 */ /* 0x000fe400078100eb */
[----:B------:R-:W-:Y:S02]  /*28c50*/  FSEL R234, R234, -INF , !P1 ;  /* 0xff800000eaea7808 */ /* 0x000fe40004800000 */
[----:B------:R-:W-:Y:S02]  /*28c60*/  FSEL R233, R233, -INF , !P0 ;  /* 0xff800000e9e97808 */ /* 0x000fe40004000000 */
[-C--:B------:R-:W-:Y:S02]  /*28c70*/  ISETP.GE.AND P4, PT, R231, R239.reuse, PT ;  /* 0x000000efe700720c */ /* 0x080fe40003f86270 */
[-C--:B------:R-:W-:Y:S02]  /*28c80*/  ISETP.GE.AND P1, PT, R230, R239.reuse, PT ;  /* 0x000000efe600720c */ /* 0x080fe40003f26270 */
[----:B------:R-:W-:Y:S02]  /*28c90*/  FSEL R232, R232, -INF , !P6 ;  /* 0xff800000e8e87808 */ /* 0x000fe40007000000 */
        /* <DEDUP_REMOVED lines=37> */
[----:B------:R-:W-:Y:S02]  /*28ef0*/  FMNMX3.FTZ R9, R9, R45, R44, !PT ;  /* 0x0000002d09097276 */ /* 0x000fe4000781002c */
[-C--:B------:R-:W-:Y:S02]  /*28f00*/  ISETP.GE.AND P1, PT, R208, R239.reuse, PT ;  /* 0x000000efd000720c */ /* 0x080fe40003f26270 */
[-C--:B------:R-:W-:Y:S02]  /*28f10*/  ISETP.GE.AND P0, PT, R207, R239.reuse, PT ;  /* 0x000000efcf00720c */ /* 0x080fe40003f06270 */
[----:B------:R-:W-:Y:S02]  /*28f20*/  FSEL R41, R41, -INF , !P5 ;  /* 0xff80000029297808 */ /* 0x000fe40006800000 */
[----:B------:R-:W-:Y:S02]  /*28f30*/  FSEL R40, R40, -INF , !P4 ;  /* 0xff80000028287808 */ /* 0x000fe40006000000 */
        /* <DEDUP_REMOVED lines=42> */
[-C--:B------:R-:W-:Y:S02]  /*291e0*/  ISETP.GE.AND P4, PT, R205, R239.reuse, PT ;  /* 0x000000efcd00720c */ /* 0x080fe40003f86270 */
[----:B------:R-:W-:Y:S02]  /*291f0*/  FSEL R174, R174, -INF , !P0 ;  /* 0xff800000aeae7808 */ /* 0x000fe40004000000 */
[----:B------:R-:W-:Y:S02]  /*29200*/  FMNMX3.FTZ R9, R9, R180, R179, !PT ;  /* 0x000000b409097276 */ /* 0x000fe400078100b3 */
[----:B------:R-:W-:Y:S02]  /*29210*/  FSEL R17, R17, -INF , !P5 ;  /* 0xff80000011117808 */ /* 0x000fe40006800000 */
[----:B------:R-:W-:Y:S02]  /*29220*/  FMNMX3.FTZ R9, R9, R174, R20, !PT ;  /* 0x000000ae09097276 */ /* 0x000fe40007810014 */
[-C--:B------:R-:W-:Y:S02]  /*29230*/  ISETP.GE.AND P1, PT, R204, R239.reuse, PT ;  /* 0x000000efcc00720c */ /* 0x080fe40003f26270 */
[-C--:B------:R-:W-:Y:S02]  /*29240*/  ISETP.GE.AND P0, PT, R128, R239.reuse, PT ;  /* 0x000000ef8000720c */ /* 0x080fe40003f06270 */
[----:B------:R-:W-:Y:S02]  /*29250*/  FSEL R171, R171, -INF , !P4 ;  /* 0xff800000abab7808 */ /* 0x000fe40006000000 */
[----:B------:R-:W-:Y:S02]  /*29260*/  ISETP.GE.AND P5, PT, R113, R239, PT ;  /* 0x000000ef7100720c */ /* 0x000fe40003fa6270 */
[----:B------:R-:W-:Y:S02]  /*29270*/  FMNMX3.FTZ R9, R9, R17, R171, !PT ;  /* 0x0000001109097276 */ /* 0x000fe400078100ab */
[-C--:B------:R-:W-:Y:S02]  /*29280*/  ISETP.GE.AND P6, PT, R117, R239.reuse, PT ;  /* 0x000000ef7500720c */ /* 0x080fe40003fc6270 */
[----:B------:R-:W-:Y:S02]  /*29290*/  FSEL R127, R127, -INF , !P1 ;  /* 0xff8000007f7f7808 */ /* 0x000fe40004800000 */
[----:B------:R-:W-:Y:S02]  /*292a0*/  FSEL R126, R93, -INF , !P0 ;  /* 0xff8000005d7e7808 */ /* 0x000fe40004000000 */
        /* <DEDUP_REMOVED lines=8> */
[----:B------:R-:W-:Y:S01]  /*29330*/  FSEL R107, R60, -INF , !P1 ;  /* 0xff8000003c6b7808 */ /* 0x000fe20004800000 */
[----:B------:R-:W-:Y:S01]  /*29340*/  IMAD.SHL.U32 R60, R2, 0x40, RZ ;  /* 0x00000040023c7824 */ /* 0x000fe200078e00ff */
[----:B------:R-:W-:Y:S02]  /*29350*/  FMNMX3.FTZ R9, R9, R123, R120, !PT ;  /* 0x0000007b09097276 */ /* 0x000fe40007810078 */
[-C--:B------:R-:W-:Y:S02]  /*29360*/  ISETP.GE.AND P5, PT, R125, R239.reuse, PT ;  /* 0x000000ef7d00720c */ /* 0x080fe40003fa6270 */
[-C--:B------:R-:W-:Y:S02]  /*29370*/  ISETP.GE.AND P4, PT, R124, R239.reuse, PT ;  /* 0x000000ef7c00720c */ /* 0x080fe40003f86270 */
[----:B------:R-:W-:Y:S02]  /*29380*/  FSEL R101, R101, -INF , !P0 ;  /* 0xff80000065657808 */ /* 0x000fe40004000000 */
[----:B------:R-:W-:Y:S02]  /*29390*/  FSEL R99, R99, -INF , !P6 ;  /* 0xff80000063637808 */ /* 0x000fe40007000000 */
[----:B------:R-:W-:Y:S02]  /*293a0*/  FMNMX3.FTZ R9, R9, R108, R107, !PT ;  /* 0x0000006c09097276 */ /* 0x000fe4000781006b */
[----:B------:R-:W-:Y:S02]  /*293b0*/  ISETP.GE.AND P0, PT, R121, R239, PT ;  /* 0x000000ef7900720c */ /* 0x000fe40003f06270 */
[----:B------:R-:W-:Y:S02]  /*293c0*/  FSEL R16, R16, -INF , !P4 ;  /* 0xff80000010107808 */ /* 0x000fe40006000000 */
[----:B------:R-:W-:Y:S02]  /*293d0*/  FSEL R89, R89, -INF , !P5 ;  /* 0xff80000059597808 */ /* 0x000fe40006800000 */
[----:B------:R-:W-:Y:S02]  /*293e0*/  FMNMX3.FTZ R9, R9, R101, R99, !PT ;  /* 0x0000006509097276 */ /* 0x000fe40007810063 */
[----:B------:R-:W-:Y:S02]  /*293f0*/  ISETP.GE.AND P4, PT, R106, R239, PT ;  /* 0x000000ef6a00720c */ /* 0x000fe40003f86270 */
[----:B------:R-:W-:Y:S02]  /*29400*/  FSEL R10, R36, -INF , !P0 ;  /* 0xff800000240a7808 */ /* 0x000fe40004000000 */
[----:B------:R-:W-:Y:S02]  /*29410*/  FMNMX3.FTZ R36, R9, R89, R16, !PT ;  /* 0x0000005909247276 */ /* 0x000fe40007810010 */
[-C--:B------:R-:W-:Y:S02]  /*29420*/  ISETP.GE.AND P5, PT, R110, R239.reuse, PT ;  /* 0x000000ef6e00720c */ /* 0x080fe40003fa6270 */
[-C--:B------:R-:W-:Y:S02]  /*29430*/  ISETP.GE.AND P6, PT, R114, R239.reuse, PT ;  /* 0x000000ef7200720c */ /* 0x080fe40003fc6270 */
[----:B------:R-:W-:Y:S02]  /*29440*/  FSEL R9, R6, -INF , !P4 ;  /* 0xff80000006097808 */ /* 0x000fe40006000000 */
[-C--:B------:R-:W-:Y:S02]  /*29450*/  ISETP.GE.AND P4, PT, R102, R239.reuse, PT ;  /* 0x000000ef6600720c */ /* 0x080fe40003f86270 */
[----:B------:R-:W-:Y:S02]  /*29460*/  FSEL R76, R76, -INF , !P5 ;  /* 0xff8000004c4c7808 */ /* 0x000fe40006800000 */
[----:B------:R-:W-:Y:S02]  /*29470*/  FSEL R77, R77, -INF , !P6 ;  /* 0xff8000004d4d7808 */ /* 0x000fe40007000000 */
[-C--:B------:R-:W-:Y:S02]  /*29480*/  ISETP.GE.AND P5, PT, R103, R239.reuse, PT ;  /* 0x000000ef6700720c */ /* 0x080fe40003fa6270 */
[----:B------:R-:W-:Y:S02]  /*29490*/  ISETP.GE.AND P6, PT, R104, R239, PT ;  /* 0x000000ef6800720c */ /* 0x000fe40003fc6270 */
[----:B------:R-:W-:Y:S02]  /*294a0*/  FSEL R7, R7, -INF , !P4 ;  /* 0xff80000007077808 */ /* 0x000fe40006000000 */
[-C--:B------:R-:W-:Y:S02]  /*294b0*/  ISETP.GE.AND P4, PT, R243, R245.reuse, PT ;  /* 0x000000f5f300720c */ /* 0x080fe40003f86270 */
[----:B------:R1:W5:Y:S01]  /*294c0*/  LDL.LU R243, [R1+0x6c] ;  /* 0x00006c0001f37983 */ /* 0x0003620000300800 */
[----:B------:R-:W-:Y:S02]  /*294d0*/  FSEL R68, R68, -INF , !P5 ;  /* 0xff80000044447808 */ /* 0x000fe40006800000 */
[----:B------:R-:W-:Y:S02]  /*294e0*/  FSEL R69, R69, -INF , !P6 ;  /* 0xff80000045457808 */ /* 0x000fe40007000000 */
[-C--:B------:R-:W-:Y:S02]  /*294f0*/  ISETP.GE.AND P5, PT, R227, R245.reuse, PT ;  /* 0x000000f5e300720c */ /* 0x080fe40003fa6270 */
[-C--:B------:R-:W-:Y:S02]  /*29500*/  ISETP.GE.AND P6, PT, R242, R245.reuse, PT ;  /* 0x000000f5f200720c */ /* 0x080fe40003fc6270 */
[----:B------:R1:W5:Y:S01]  /*29510*/  LDL.LU R242, [R1+0x68] ;  /* 0x0000680001f27983 */ /* 0x0003620000300800 */
[----:B------:R-:W-:Y:S02]  /*29520*/  FSEL R172, R172, -INF , P5 ;  /* 0xff800000acac7808 */ /* 0x000fe40002800000 */
        /* <DEDUP_REMOVED lines=14> */
[----:B------:R-:W-:Y:S01]  /*29610*/  FSEL R80, R13, -INF , P6 ;  /* 0xff8000000d507808 */ /* 0x000fe20003000000 */
[--C-:B------:R-:W-:Y:S01]  /*29620*/  IMAD R13, R248, 0x100, R61.reuse ;  /* 0x00000100f80d7824 */ /* 0x100fe200078e023d */
[----:B------:R-:W-:Y:S02]  /*29630*/  ISETP.GE.AND P6, PT, R231, R245, PT ;  /* 0x000000f5e700720c */ /* 0x000fe40003fc6270 */
[----:B------:R-:W-:Y:S01]  /*29640*/  ISETP.GE.AND P1, PT, R122, R239, PT ;  /* 0x000000ef7a00720c */ /* 0x000fe20003f26270 */
[----:B------:R1:W5:Y:S01]  /*29650*/  LDL.LU R231, [R1+0x50] ;  /* 0x0000500001e77983 */ /* 0x0003620000300800 */
[----:B------:R-:W-:Y:S01]  /*29660*/  FSEL R73, R14, -INF , P5 ;  /* 0xff8000000e497808 */ /* 0x000fe20002800000 */
[----:B------:R-:W-:Y:S01]  /*29670*/  VIADD R13, R13, 0x1 ;  /* 0x000000010d0d7836 */ /* 0x000fe20000000000 */
[-C--:B------:R-:W-:Y:S02]  /*29680*/  ISETP.GE.AND P5, PT, R230, R245.reuse, PT ;  /* 0x000000f5e600720c */ /* 0x080fe40003fa6270 */
[----:B------:R-:W-:Y:S01]  /*29690*/  FSEL R11, R37, -INF , !P1 ;  /* 0xff800000250b7808 */ /* 0x000fe20004800000 */
[----:B------:R1:W5:Y:S01]  /*296a0*/  LDL.LU R230, [R1+0x4c] ;  /* 0x00004c0001e67983 */ /* 0x0003620000300800 */
[----:B------:R-:W-:Y:S02]  /*296b0*/  FSEL R72, R15, -INF , P4 ;  /* 0xff8000000f487808 */ /* 0x000fe40002000000 */
[----:B------:R-:W-:Y:S02]  /*296c0*/  ISETP.GE.AND P4, PT, R229, R245, PT ;  /* 0x000000f5e500720c */ /* 0x000fe40003f86270 */
[----:B------:R-:W-:Y:S01]  /*296d0*/  FMNMX3.FTZ R6, R36, R11, R10, !PT ;  /* 0x0000000b24067276 */ /* 0x000fe2000781000a */
[----:B------:R1:W5:Y:S01]  /*296e0*/  LDL.LU R229, [R1+0x48] ;  /* 0x0000480001e57983 */ /* 0x0003620000300800 */
[----:B------:R-:W-:Y:S02]  /*296f0*/  ISETP.GE.AND P1, PT, R105, R239, PT ;  /* 0x000000ef6900720c */ /* 0x000fe40003f26270 */
[----:B------:R-:W-:Y:S02]  /*29700*/  FSEL R65, R18, -INF , P6 ;  /* 0xff80000012417808 */ /* 0x000fe40003000000 */
[----:B------:R-:W-:Y:S02]  /*29710*/  FSEL R37, R19, -INF , P5 ;  /* 0xff80000013257808 */ /* 0x000fe40002800000 */
[-C--:B------:R-:W-:Y:S02]  /*29720*/  ISETP.GE.AND P6, PT, R228, R245.reuse, PT ;  /* 0x000000f5e400720c */ /* 0x080fe40003fc6270 */
[----:B------:R-:W-:Y:S01]  /*29730*/  ISETP.GE.AND P5, PT, R224, R245, PT ;  /* 0x000000f5e000720c */ /* 0x000fe20003fa6270 */
[----:B------:R1:W5:Y:S01]  /*29740*/  LDL.LU R228, [R1+0x44] ;  /* 0x0000440001e47983 */ /* 0x0003620000300800 */
[----:B------:R-:W-:Y:S02]  /*29750*/  FSEL R8, R8, -INF , !P1 ;  /* 0xff80000008087808 */ /* 0x000fe40004800000 */
[C---:B------:R-:W-:Y:S02]  /*29760*/  ISETP.GE.AND P0, PT, R5.reuse, R246, PT ;  /* 0x000000f60500720c */ /* 0x040fe40003f06270 */
[----:B------:R-:W-:Y:S02]  /*29770*/  FMNMX3.FTZ R6, R6, R77, R76, !PT ;  /* 0x0000004d06067276 */ /* 0x000fe4000781004c */
[----:B------:R-:W-:Y:S02]  /*29780*/  FSEL R19, R26, -INF , P5 ;  /* 0xff8000001a137808 */ /* 0x000fe40002800000 */
[----:B------:R-:W-:Y:S01]  /*29790*/  FSEL R4, R4, -INF , P0 ;  /* 0xff80000004047808 */ /* 0x000fe20000000000 */
[----:B------:R-:W2:Y:S01]  /*297a0*/  LDL.LU R26, [R1+0x18] ;  /* 0x00001800011a7983 */ /* 0x000ea20000300800 */
[----:B------:R-:W-:Y:S02]  /*297b0*/  FMNMX3.FTZ R36, R6, R9, R8, !PT ;  /* 0x0000000906247276 */ /* 0x000fe40007810008 */
[----:B------:R-:W-:Y:S01]  /*297c0*/  ISETP.GE.AND P1, PT, R5, R239, PT ;  /* 0x000000ef0500720c */ /* 0x000fe20003f26270 */
[----:B------:R-:W3:Y:S01]  /*297d0*/  LDL.LU R15, [R1+0x1c] ;  /* 0x00001c00010f7983 */ /* 0x000ee20000300800 */
[----:B------:R-:W-:Y:S02]  /*297e0*/  FMNMX3.FTZ R36, R36, R69, R68, !PT ;  /* 0x0000004524247276 */ /* 0x000fe40007810044 */
[----:B------:R-:W-:Y:S02]  /*297f0*/  FSEL R6, R4, -INF , !P1 ;  /* 0xff80000004067808 */ /* 0x000fe40004800000 */
[----:B------:R-:W-:Y:S02]  /*29800*/  LOP3.LUT P1, RZ, R2, 0x2, RZ, 0xc0, !PT ;  /* 0x0000000202ff7812 */ /* 0x000fe4000782c0ff */
[----:B------:R-:W-:Y:S02]  /*29810*/  FMNMX3.FTZ R2, R36, R7, R6, !PT ;  /* 0x0000000724027276 */ /* 0x000fe40007810006 */
[----:B------:R-:W-:Y:S02]  /*29820*/  FSEL R36, R22, -INF , P4 ;  /* 0xff80000016247808 */ /* 0x000fe40002000000 */
[----:B------:R-:W4:Y:S01]  /*29830*/  LDL.LU R22, [R1+0x20] ;  /* 0x0000200001167983 */ /* 0x000f220000300800 */
[----:B------:R-:W-:Y:S02]  /*29840*/  LOP3.LUT R60, R0, 0x200, R60, 0xf8, !PT ;  /* 0x00000200003c7812 */ /* 0x000fe400078ef83c */
[-C--:B------:R-:W-:Y:S01]  /*29850*/  ISETP.GE.AND P4, PT, R225, R245.reuse, PT ;  /* 0x000000f5e100720c */ /* 0x080fe20003f86270 */
[----:B------:R-:W4:Y:S01]  /*29860*/  LDL.LU R14, [R1+0x24] ;  /* 0x00002400010e7983 */ /* 0x000f220000300800 */
[----:B------:R-:W-:Y:S02]  /*29870*/  FSEL R23, R23, -INF , P6 ;  /* 0xff80000017177808 */ /* 0x000fe40003000000 */
[-C--:B------:R-:W-:Y:S01]  /*29880*/  ISETP.GE.AND P6, PT, R129, R245.reuse, PT ;  /* 0x000000f58100720c */ /* 0x080fe20003fc6270 */
[----:B------:R-:W1:Y:S01]  /*29890*/  SHFL.BFLY PT, R0, R2, 0x2, 0x1f ;  /* 0x0c401f0002007f89 */ /* 0x000e6200000e0000 */
[-C--:B------:R-:W-:Y:S02]  /*298a0*/  ISETP.GE.AND P5, PT, R131, R245.reuse, PT ;  /* 0x000000f58300720c */ /* 0x080fe40003fa6270 */
[----:B------:R-:W-:Y:S02]  /*298b0*/  FSEL R18, R27, -INF , P4 ;  /* 0xff8000001b127808 */ /* 0x000fe40002000000 */
[-C--:B------:R-:W-:Y:S02]  /*298c0*/  ISETP.GE.AND P4, PT, R226, R245.reuse, PT ;  /* 0x000000f5e200720c */ /* 0x080fe40003f86270 */
[----:B------:R-:W-:Y:S02]  /*298d0*/  FSEL R31, R31, -INF , P5 ;  /* 0xff8000001f1f7808 */ /* 0x000fe40002800000 */
[----:B------:R-:W-:Y:S02]  /*298e0*/  ISETP.GE.AND P5, PT, R227, R244, PT ;  /* 0x000000f4e300720c */ /* 0x000fe40003fa6270 */
[----:B------:R-:W-:Y:S02]  /*298f0*/  FSEL R227, R34, -INF , P4 ;  /* 0xff80000022e37808 */ /* 0x000fe40002000000 */
[-C--:B------:R-:W-:Y:S02]  /*29900*/  ISETP.GE.AND P4, PT, R218, R245.reuse, PT ;  /* 0x000000f5da00720c */ /* 0x080fe40003f86270 */
[----:B------:R-:W-:Y:S02]  /*29910*/  FSEL R12, R172, -INF , !P5 ;  /* 0xff800000ac0c7808 */ /* 0x000fe40006800000 */
[----:B------:R-:W-:Y:S02]  /*29920*/  FSEL R225, R38, -INF , P4 ;  /* 0xff80000026e17808 */ /* 0x000fe40002000000 */
[-C--:B------:R-:W-:Y:S02]  /*29930*/  ISETP.GE.AND P4, PT, R215, R245.reuse, PT ;  /* 0x000000f5d700720c */ /* 0x080fe40003f86270 */
[-C--:B------:R-:W-:Y:S02]  /*29940*/  ISETP.GE.AND P5, PT, R216, R245.reuse, PT ;  /* 0x000000f5d800720c */ /* 0x080fe40003fa6270 */
[----:B------:R-:W-:Y:S02]  /*29950*/  FSEL R178, R43, -INF , P4 ;  /* 0xff8000002bb27808 */ /* 0x000fe40002000000 */
[----:B-1----:R-:W-:Y:S02]  /*29960*/  FMNMX.FTZ R0, R2, R0, !PT ;  /* 0x0000000002007209 */ /* 0x002fe40007810000 */
[-C--:B------:R-:W-:Y:S03]  /*29970*/  ISETP.GE.AND P4, PT, R208, R245.reuse, PT ;  /* 0x000000f5d000720c */ /* 0x080fe60003f86270 */
[----:B------:R-:W1:Y:S01]  /*29980*/  SHFL.BFLY PT, R2, R0, 0x1, 0x1f ;  /* 0x0c201f0000027f89 */ /* 0x000e6200000e0000 */
[----:B------:R-:W-:Y:S02]  /*29990*/  FSEL R170, R50, -INF , P4 ;  /* 0xff80000032aa7808 */ /* 0x000fe40002000000 */
[-C--:B------:R-:W-:Y:S04]  /*299a0*/  ISETP.GE.AND P4, PT, R201, R245.reuse, PT ;  /* 0x000000f5c900720c */ /* 0x080fe80003f86270 */
[----:B------:R-:W-:Y:S02]  /*299b0*/  FSEL R55, R55, -INF , P4 ;  /* 0xff80000037377808 */ /* 0x000fe40002000000 */
[-C--:B------:R-:W-:Y:S04]  /*299c0*/  ISETP.GE.AND P4, PT, R194, R245.reuse, PT ;  /* 0x000000f5c200720c */ /* 0x080fe80003f86270 */
[----:B------:R-:W-:Y:S02]  /*299d0*/  FSEL R50, R63, -INF , P4 ;  /* 0xff8000003f327808 */ /* 0x000fe40002000000 */
[-C--:B------:R-:W-:Y:S04]  /*299e0*/  ISETP.GE.AND P4, PT, R191, R245.reuse, PT ;  /* 0x000000f5bf00720c */ /* 0x080fe80003f86270 */
[----:B------:R-:W-:Y:S02]  /*299f0*/  FSEL R67, R67, -INF , P4 ;  /* 0xff80000043437808 */ /* 0x000fe40002000000 */
[-C--:B------:R-:W-:Y:S02]  /*29a00*/  ISETP.GE.AND P4, PT, R184, R245.reuse, PT ;  /* 0x000000f5b800720c */ /* 0x080fe40003f86270 */
[----:B-1----:R-:W-:Y:S02]  /*29a10*/  FMNMX.FTZ R2, R0, R2, !PT ;  /* 0x0000000200027209 */ /* 0x002fe40007810000 */
[----:B------:R-:W-:Y:S01]  /*29a20*/  FSEL R0, R30, -INF , P6 ;  /* 0xff8000001e007808 */ /* 0x000fe20003000000 */
[----:B------:R-:W-:Y:S01]  /*29a30*/  IMAD R30, R248, 0x100, R61 ;  /* 0x00000100f81e7824 */ /* 0x000fe200078e023d */
[----:B------:R-:W-:Y:S02]  /*29a40*/  FSETP.NEU.FTZ.AND P0, PT, R2, -INF , PT ;  /* 0xff8000000200780b */ /* 0x000fe40003f1d000 */
[-C--:B------:R-:W-:Y:S01]  /*29a50*/  ISETP.GE.AND P6, PT, R130, R245.reuse, PT ;  /* 0x000000f58200720c */ /* 0x080fe20003fc6270 */
[----:B------:R-:W-:Y:S01]  /*29a60*/  VIADD R30, R30, 0x21 ;  /* 0x000000211e1e7836 */ /* 0x000fe20000000000 */
[----:B------:R-:W-:Y:S02]  /*29a70*/  FSEL R4, R2, RZ, P0 ;  /* 0x000000ff02047208 */ /* 0x000fe40000000000 */
[----:B------:R-:W-:Y:S02]  /*29a80*/  FSEL R226, R35, -INF , P6 ;  /* 0xff80000023e27808 */ /* 0x000fe40003000000 */
[-C--:B------:R-:W-:Y:S01]  /*29a90*/  ISETP.GE.AND P6, PT, R217, R245.reuse, PT ;  /* 0x000000f5d900720c */ /* 0x080fe20003fc6270 */
[----:B------:R-:W-:Y:S01]  /*29aa0*/  FADD.FTZ R4, -R4, R3 ;  /* 0x0000000304047221 */ /* 0x000fe20000010100 */
[----:B------:R-:W-:Y:S01]  /*29ab0*/  FSEL R74, R74, -INF , P4 ;  /* 0xff8000004a4a7808 */ /* 0x000fe20002000000 */
[----:B------:R-:W4:Y:S01]  /*29ac0*/  LD.E R3, desc[UR4][R164.64+0xdc] ;  /* 0x0000dc04a4037980 */ /* 0x000f22000c101900 */
        /* <DEDUP_REMOVED lines=58> */
[----:B------:R-:W-:Y:S01]  /*29e70*/  FSEL R94, R98, -INF , P5 ;  /* 0xff800000625e7808 */ /* 0x000fe20002800000 */
[--C-:B------:R-:W-:Y:S01]  /*29e80*/  IMAD R98, R248, 0x100, R61.reuse ;  /* 0x00000100f8627824 */ /* 0x100fe200078e023d */
[----:B------:R-:W-:Y:S02]  /*29e90*/  FSEL R71, R119, -INF , P6 ;  /* 0xff80000077477808 */ /* 0x000fe40003000000 */
[-C--:B------:R-:W-:Y:S01]  /*29ea0*/  ISETP.GE.AND P5, PT, R124, R245.reuse, PT ;  /* 0x000000f57c00720c */ /* 0x080fe20003fa6270 */
        /* <DEDUP_REMOVED lines=9> */
[----:B------:R-:W-:Y:S02]  /*29f40*/  FSEL R38, R116, -INF , P5 ;  /* 0xff80000074267808 */ /* 0x000fe40002800000 */
[-C--:B------:R-:W-:Y:S04]  /*29f50*/  ISETP.GE.AND P5, PT, R105, R245.reuse, PT ;  /* 0x000000f56900720c */ /* 0x080fe80003fa6270 */
[----:B------:R-:W-:Y:S02]  /*29f60*/  FSEL R70, R210, -INF , P5 ;  /* 0xff800000d2467808 */ /* 0x000fe40002800000 */
[-C--:B------:R-:W-:Y:S02]  /*29f70*/  ISETP.GE.AND P5, PT, R102, R245.reuse, PT ;  /* 0x000000f56600720c */ /* 0x080fe40003fa6270 */
[----:B--2---:R-:W-:Y:S01]  /*29f80*/  FSEL R34, R26, -INF , P4 ;  /* 0xff8000001a227808 */ /* 0x004fe20002000000 */
[C-C-:B------:R-:W-:Y:S01]  /*29f90*/  IMAD R26, R248.reuse, 0x100, R61.reuse ;  /* 0x00000100f81a7824 */ /* 0x140fe200078e023d */
[----:B------:R-:W-:Y:S02]  /*29fa0*/  ISETP.GE.AND P4, PT, R5, R245, PT ;  /* 0x000000f50500720c */ /* 0x000fe40003f86270 */
[----:B---3--:R-:W-:Y:S01]  /*29fb0*/  FSEL R63, R15, -INF , P6 ;  /* 0xff8000000f3f7808 */ /* 0x008fe20003000000 */
[C-C-:B------:R-:W-:Y:S01]  /*29fc0*/  IMAD R15, R248.reuse, 0x100, R61.reuse ;  /* 0x00000100f80f7824 */ /* 0x140fe200078e023d */
[-C--:B------:R-:W-:Y:S01]  /*29fd0*/  ISETP.GE.AND P6, PT, R13, R244.reuse, PT ;  /* 0x000000f40d00720c */ /* 0x080fe20003fc6270 */
[--C-:B------:R-:W-:Y:S02]  /*29fe0*/  IMAD R13, R248, 0x100, R61.reuse ;  /* 0x00000100f80d7824 */ /* 0x100fe400078e023d */
[----:B------:R-:W-:Y:S02]  /*29ff0*/  VIADD R15, R15, 0x8 ;  /* 0x000000080f0f7836 */ /* 0x000fe40000000000 */
[----:B------:R-:W-:Y:S02]  /*2a000*/  VIADD R13, R13, 0x9 ;  /* 0x000000090d0d7836 */ /* 0x000fe40000000000 */
[----:B------:R-:W-:Y:S01]  /*2a010*/  VIADD R26, R26, 0x19 ;  /* 0x000000191a1a7836 */ /* 0x000fe20000000000 */
[----:B----4-:R-:W-:Y:S01]  /*2a020*/  FSEL R97, R22, -INF , P5 ;  /* 0xff80000016617808 */ /* 0x010fe20002800000 */
[--C-:B------:R-:W-:Y:S01]  /*2a030*/  IMAD R22, R248, 0x100, R61.reuse ;  /* 0x00000100f8167824 */ /* 0x100fe200078e023d */
[-C--:B------:R-:W-:Y:S02]  /*2a040*/  ISETP.GE.AND P5, PT, R15, R244.reuse, PT ;  /* 0x000000f40f00720c */ /* 0x080fe40003fa6270 */
[----:B------:R-:W-:Y:S01]  /*2a050*/  FSEL R100, R14, -INF , P4 ;  /* 0xff8000000e647808 */ /* 0x000fe20002000000 */
[C-C-:B------:R-:W-:Y:S01]  /*2a060*/  IMAD R14, R248.reuse, 0x100, R61.reuse ;  /* 0x00000100f80e7824 */ /* 0x140fe200078e023d */
[-C--:B------:R-:W-:Y:S01]  /*2a070*/  ISETP.GE.AND P4, PT, R13, R244.reuse, PT ;  /* 0x000000f40d00720c */ /* 0x080fe20003f86270 */
[--C-:B------:R-:W-:Y:S01]  /*2a080*/  IMAD R13, R248, 0x100, R61.reuse ;  /* 0x00000100f80d7824 */ /* 0x100fe200078e023d */
[----:B------:R-:W-:Y:S01]  /*2a090*/  FSEL R15, R173, -INF , !P6 ;  /* 0xff800000ad0f7808 */ /* 0x000fe20007000000 */
[----:B------:R-:W-:Y:S02]  /*2a0a0*/  VIADD R14, R14, 0x11 ;  /* 0x000000110e0e7836 */ /* 0x000fe40000000000 */
[----:B------:R-:W-:Y:S02]  /*2a0b0*/  VIADD R13, R13, 0x10 ;  /* 0x000000100d0d7836 */ /* 0x000fe40000000000 */
[----:B------:R-:W-:Y:S03]  /*2a0c0*/  VIADD R22, R22, 0x18 ;  /* 0x0000001816167836 */ /* 0x000fe60000000000 */
[-C--:B------:R-:W-:Y:S02]  /*2a0d0*/  ISETP.GE.AND P6, PT, R13, R244.reuse, PT ;  /* 0x000000f40d00720c */ /* 0x080fe40003fc6270 */
[----:B------:R-:W-:Y:S02]  /*2a0e0*/  FSEL R13, R168, -INF , !P5 ;  /* 0xff800000a80d7808 */ /* 0x000fe40006800000 */
[-C--:B------:R-:W-:Y:S02]  /*2a0f0*/  ISETP.GE.AND P5, PT, R14, R244.reuse, PT ;  /* 0x000000f40e00720c */ /* 0x080fe40003fa6270 */
[----:B------:R-:W-:Y:S02]  /*2a100*/  FSEL R14, R169, -INF , !P4 ;  /* 0xff800000a90e7808 */ /* 0x000fe40006000000 */
[-C--:B------:R-:W-:Y:S02]  /*2a110*/  ISETP.GE.AND P4, PT, R22, R244.reuse, PT ;  /* 0x000000f41600720c */ /* 0x080fe40003f86270 */
[----:B------:R-:W-:Y:S02]  /*2a120*/  FSEL R22, R81, -INF , !P6 ;  /* 0xff80000051167808 */ /* 0x000fe40007000000 */
[-C--:B------:R-:W-:Y:S01]  /*2a130*/  ISETP.GE.AND P6, PT, R26, R244.reuse, PT ;  /* 0x000000f41a00720c */ /* 0x080fe20003fc6270 */
[--C-:B------:R-:W-:Y:S01]  /*2a140*/  IMAD R26, R248, 0x100, R61.reuse ;  /* 0x00000100f81a7824 */ /* 0x100fe200078e023d */
[----:B------:R-:W-:Y:S03]  /*2a150*/  FSEL R27, R80, -INF , !P5 ;  /* 0xff800000501b7808 */ /* 0x000fe60006800000 */
[----:B------:R-:W-:Y:S05]  /*2a160*/  VIADD R26, R26, 0x20 ;  /* 0x000000201a1a7836 */ /* 0x000fea0000000000 */
        /* <DEDUP_REMOVED lines=10> */
[----:B------:R-:W-:Y:S01]  /*2a210*/  IMAD R98, R248, 0x100, R61 ;  /* 0x00000100f8627824 */ /* 0x000fe200078e023d */
[----:B------:R-:W-:Y:S02]  /*2a220*/  FSEL R119, R23, -INF , !P5 ;  /* 0xff80000017777808 */ /* 0x000fe40006800000 */
[-C--:B------:R-:W-:Y:S01]  /*2a230*/  ISETP.GE.AND P4, PT, R111, R244.reuse, PT ;  /* 0x000000f46f00720c */ /* 0x080fe20003f86270 */
[----:B------:R-:W-:Y:S01]  /*2a240*/  VIADD R98, R98, 0x31 ;  /* 0x0000003162627836 */ /* 0x000fe20000000000 */
[-C--:B------:R-:W-:Y:S02]  /*2a250*/  ISETP.GE.AND P5, PT, R129, R244.reuse, PT ;  /* 0x000000f48100720c */ /* 0x080fe40003fa6270 */
[----:B------:R-:W-:Y:S02]  /*2a260*/  FSEL R129, R19, -INF , !P4 ;  /* 0xff80000013817808 */ /* 0x000fe40006000000 */
[-C--:B------:R-:W-:Y:S02]  /*2a270*/  ISETP.GE.AND P4, PT, R131, R244.reuse, PT ;  /* 0x000000f48300720c */ /* 0x080fe40003f86270 */
[----:B------:R-:W-:Y:S02]  /*2a280*/  FSEL R0, R0, -INF , !P5 ;  /* 0xff80000000007808 */ /* 0x000fe40006800000 */
[----:B------:R-:W-:Y:S02]  /*2a290*/  ISETP.GE.AND P5, PT, R130, R244, PT ;  /* 0x000000f48200720c */ /* 0x000fe40003fa6270 */
[----:B------:R-:W-:Y:S01]  /*2a2a0*/  FSEL R130, R31, -INF , !P4 ;  /* 0xff8000001f827808 */ /* 0x000fe20006000000 */
[----:B------:R-:W-:Y:S01]  /*2a2b0*/  IMAD.MOV.U32 R31, RZ, RZ, R0 ;  /* 0x000000ffff1f7224 */ /* 0x000fe200078e0000 */
[----:B------:R-:W-:Y:S02]  /*2a2c0*/  FMNMX3.FTZ R0, R166, R12, R15, !PT ;  /* 0x0000000ca6007276 */ /* 0x000fe4000781000f */
[----:B------:R-:W-:Y:S02]  /*2a2d0*/  FSEL R118, R36, -INF , !P6 ;  /* 0xff80000024767808 */ /* 0x000fe40007000000 */
[----:B------:R-:W-:Y:S02]  /*2a2e0*/  FMNMX3.FTZ R0, R0, R13, R14, !PT ;  /* 0x0000000d00007276 */ /* 0x000fe4000781000e */
[----:B------:R-:W-:Y:S01]  /*2a2f0*/  ISETP.GE.AND P6, PT, R98, R244, PT ;  /* 0x000000f46200720c */ /* 0x000fe20003fc6270 */
[----:B------:R-:W-:Y:S01]  /*2a300*/  IMAD R98, R248, 0x100, R61 ;  /* 0x00000100f8627824 */ /* 0x000fe200078e023d */
[----:B------:R-:W-:Y:S01]  /*2a310*/  FMNMX3.FTZ R0, R0, R22, R27, !PT ;  /* 0x0000001600007276 */ /* 0x000fe2000781001b */
[----:B------:R-:W-:Y:S01]  /*2a320*/  FMUL.FTZ R4, R3, R4 ;  /* 0x0000000403047220 */ /* 0x000fe20000410000 */
[----:B------:R-:W-:Y:S01]  /*2a330*/  FSEL R131, R18, -INF , !P6 ;  /* 0xff80000012837808 */ /* 0x000fe20007000000 */
[----:B------:R-:W-:Y:S01]  /*2a340*/  VIADD R98, R98, 0x40 ;  /* 0x0000004062627836 */ /* 0x000fe20000000000 */
[----:B------:R-:W-:Y:S02]  /*2a350*/  FMNMX3.FTZ R0, R0, R26, R30, !PT ;  /* 0x0000001a00007276 */ /* 0x000fe4000781001e */
[-C--:B------:R-:W-:Y:S02]  /*2a360*/  ISETP.GE.AND P4, PT, R218, R244.reuse, PT ;  /* 0x000000f4da00720c */ /* 0x080fe40003f86270 */
[----:B------:R-:W-:Y:S02]  /*2a370*/  FMNMX3.FTZ R0, R0, R115, R116, !PT ;  /* 0x0000007300007276 */ /* 0x000fe40007810074 */
[----:B------:R-:W-:Y:S01]  /*2a380*/  ISETP.GE.AND P6, PT, R98, R244, PT ;  /* 0x000000f46200720c */ /* 0x000fe20003fc6270 */
[----:B------:R-:W-:Y:S01]  /*2a390*/  IMAD R98, R248, 0x100, R61 ;  /* 0x00000100f8627824 */ /* 0x000fe200078e023d */
[----:B------:R-:W-:Y:S02]  /*2a3a0*/  FMNMX3.FTZ R0, R0, R118, R119, !PT ;  /* 0x0000007600007276 */ /* 0x000fe40007810077 */
[----:B------:R-:W-:Y:S01]  /*2a3b0*/  FSEL R218, R227, -INF , !P6 ;  /* 0xff800000e3da7808 */ /* 0x000fe20007000000 */
[----:B------:R-:W-:Y:S01]  /*2a3c0*/  VIADD R98, R98, 0x58 ;  /* 0x0000005862627836 */ /* 0x000fe20000000000 */
[----:B------:R-:W-:Y:S01]  /*2a3d0*/  FMNMX3.FTZ R0, R0, R129, R131, !PT ;  /* 0x0000008100007276 */ /* 0x000fe20007810083 */
[----:B------:R1:W5:Y:S01]  /*2a3e0*/  LDL.LU R227, [R1+0x40] ;  /* 0x0000400001e37983 */ /* 0x0003620000300800 */
[-C--:B------:R-:W-:Y:S02]  /*2a3f0*/  ISETP.GE.AND P6, PT, R217, R244.reuse, PT ;  /* 0x000000f4d900720c */ /* 0x080fe40003fc6270 */
[----:B------:R-:W-:Y:S02]  /*2a400*/  FSEL R217, R226, -INF , !P5 ;  /* 0xff800000e2d97808 */ /* 0x000fe40006800000 */
[----:B------:R-:W-:Y:S01]  /*2a410*/  FMNMX3.FTZ R0, R0, R31, R130, !PT ;  /* 0x0000001f00007276 */ /* 0x000fe20007810082 */
[----:B------:R1:W5:Y:S01]  /*2a420*/  LDL.LU R226, [R1+0x3c] ;  /* 0x00003c0001e27983 */ /* 0x0003620000300800 */
[-C--:B------:R-:W-:Y:S02]  /*2a430*/  ISETP.GE.AND P5, PT, R216, R244.reuse, PT ;  /* 0x000000f4d800720c */ /* 0x080fe40003fa6270 */
[----:B------:R-:W-:Y:S02]  /*2a440*/  FSEL R216, R225, -INF , !P4 ;  /* 0xff800000e1d87808 */ /* 0x000fe40006000000 */
[----:B------:R-:W-:Y:S01]  /*2a450*/  ISETP.GE.AND P4, PT, R215, R244, PT ;  /* 0x000000f4d700720c */ /* 0x000fe20003f86270 */
[----:B------:R1:W5:Y:S01]  /*2a460*/  LDL.LU R225, [R1+0x38] ;  /* 0x0000380001e17983 */ /* 0x0003620000300800 */
[----:B------:R-:W-:Y:S02]  /*2a470*/  FSEL R215, R224, -INF , !P6 ;  /* 0xff800000e0d77808 */ /* 0x000fe40007000000 */
[----:B------:R-:W-:Y:S01]  /*2a480*/  FMNMX3.FTZ R0, R0, R218, R217, !PT ;  /* 0x000000da00007276 */ /* 0x000fe200078100d9 */
[----:B------:R1:W5:Y:S01]  /*2a490*/  LDL.LU R224, [R1+0x34] ;  /* 0x0000340001e07983 */ /* 0x0003620000300800 */
[----:B------:R-:W-:Y:S02]  /*2a4a0*/  FSEL R210, R221, -INF , !P5 ;  /* 0xff800000ddd27808 */ /* 0x000fe40006800000 */
[-C--:B------:R-:W-:Y:S01]  /*2a4b0*/  ISETP.GE.AND P6, PT, R98, R244.reuse, PT ;  /* 0x000000f46200720c */ /* 0x080fe20003fc6270 */
[----:B------:R1:W5:Y:S01]  /*2a4c0*/  LDL.LU R221, [R1+0x30] ;  /* 0x0000300001dd7983 */ /* 0x0003620000300800 */
        /* <DEDUP_REMOVED lines=28> */
[----:B------:R-:W-:Y:S02]  /*2a690*/  ISETP.GE.AND P6, PT, R186, R244, PT ;  /* 0x000000f4ba00720c */ /* 0x000fe40003fc6270 */
[----:B------:R-:W-:Y:S01]  /*2a6a0*/  FSEL R186, R66, -INF , !P5 ;  /* 0xff80000042ba7808 */ /* 0x000fe20006800000 */
[----:B------:R-:W-:Y:S01]  /*2a6b0*/  FMUL.FTZ R66, R3, R2 ;  /* 0x0000000203427220 */ /* 0x000fe20000410000 */
[----:B------:R-:W-:Y:S02]  /*2a6c0*/  ISETP.GE.AND P5, PT, R185, R244, PT ;  /* 0x000000f4b900720c */ /* 0x000fe40003fa6270 */
[----:B------:R-:W-:Y:S02]  /*2a6d0*/  FSEL R185, R67, -INF , !P4 ;  /* 0xff80000043b97808 */ /* 0x000fe40006000000 */
[----:B------:R-:W-:Y:S02]  /*2a6e0*/  FMNMX3.FTZ R0, R0, R192, R191, !PT ;  /* 0x000000c000007276 */ /* 0x000fe400078100bf */
[-C--:B------:R-:W-:Y:S02]  /*2a6f0*/  ISETP.GE.AND P4, PT, R184, R244.reuse, PT ;  /* 0x000000f4b800720c */ /* 0x080fe40003f86270 */
[----:B------:R-:W-:Y:S02]  /*2a700*/  FSEL R184, R47, -INF , !P6 ;  /* 0xff8000002fb87808 */ /* 0x000fe40007000000 */
[----:B------:R-:W-:Y:S02]  /*2a710*/  FSEL R183, R46, -INF , !P5 ;  /* 0xff8000002eb77808 */ /* 0x000fe40006800000 */
[----:B------:R-:W-:Y:S02]  /*2a720*/  ISETP.GE.AND P6, PT, R219, R244, PT ;  /* 0x000000f4db00720c */ /* 0x000fe40003fc6270 */
        /* <DEDUP_REMOVED lines=75> */
[----:B------:R-:W2:Y:S01]  /*2abe0*/  SHFL.BFLY PT, R5, R0, 0x2, 0x1f ;  /* 0x0c401f0000057f89 */ /* 0x000ea200000e0000 */
[-CC-:B------:R-:W-:Y:S01]  /*2abf0*/  FFMA.FTZ R67, R7, R3.reuse, -R66.reuse ;  /* 0x0000000307437223 */ /* 0x180fe20000010842 */
[-C--:B------:R-:W-:Y:S01]  /*2ac00*/  FFMA.FTZ R214, R45, R3.reuse, -R66 ;  /* 0x000000032dd67223 */ /* 0x080fe20000010842 */
[----:B------:R-:W3:Y:S01]  /*2ac10*/  MUFU.EX2 R7, R4 ;  /* 0x0000000400077308 */ /* 0x000ee20000000800 */
[----:B------:R-:W-:Y:S02]  /*2ac20*/  IMAD R60, R60, 0x2, R222 ;  /* 0x000000023c3c7824 */ /* 0x000fe400078e02de */
[-CC-:B------:R-:W-:Y:S01]  /*2ac30*/  FFMA.FTZ R23, R21, R3.reuse, -R66.reuse ;  /* 0x0000000315177223 */ /* 0x180fe20000010842 */
[-CC-:B------:R-:W-:Y:S01]  /*2ac40*/  FFMA.FTZ R213, R44, R3.reuse, -R66.reuse ;  /* 0x000000032cd57223 */ /* 0x180fe20000010842 */
[-CC-:B------:R-:W-:Y:S01]  /*2ac50*/  FFMA.FTZ R21, R220, R3.reuse, -R66.reuse ;  /* 0x00000003dc157223 */ /* 0x180fe20000010842 */
[-CC-:B------:R-:W-:Y:S01]  /*2ac60*/  FFMA.FTZ R114, R167, R3.reuse, -R66.reuse ;  /* 0x00000003a7727223 */ /* 0x180fe20000010842 */
[----:B------:R-:W-:Y:S01]  /*2ac70*/  LDSM.16.MT88.4 R44, [R60+0xa000] ;  /* 0x00a000003c2c783b */ /* 0x000fe20000004200 */
[-CC-:B------:R-:W-:Y:S02]  /*2ac80*/  FFMA.FTZ R121, R57, R3.reuse, -R66.reuse ;  /* 0x0000000339797223 */ /* 0x180fe40000010842 */
[----:B------:R-:W4:Y:S01]  /*2ac90*/  MUFU.EX2 R23, R23 ;  /* 0x0000001700177308 */ /* 0x000f220000000800 */
        /* <DEDUP_REMOVED lines=11> */
[--C-:B------:R-:W-:Y:S01]  /*2ad50*/  FFMA.FTZ R205, R32, R3, -R66.reuse ;  /* 0x0000000320cd7223 */ /* 0x100fe20000010842 */
[----:B--2---:R-:W-:Y:S01]  /*2ad60*/  FMNMX.FTZ R5, R0, R5, !PT ;  /* 0x0000000500057209 */ /* 0x004fe20007810000 */
[-CC-:B------:R-:W-:Y:S01]  /*2ad70*/  FFMA.FTZ R204, R29, R3.reuse, -R66.reuse ;  /* 0x000000031dcc7223 */ /* 0x180fe20000010842 */
[-CC-:B------:R-:W-:Y:S01]  /*2ad80*/  FFMA.FTZ R197, R197, R3.reuse, -R66.reuse ;  /* 0x00000003c5c57223 */ /* 0x180fe20000010842 */
[-CC-:B------:R-:W-:Y:S01]  /*2ad90*/  FFMA.FTZ R196, R196, R3.reuse, -R66.reuse ;  /* 0x00000003c4c47223 */ /* 0x180fe20000010842 */
[-CC-:B------:R-:W-:Y:S01]  /*2ada0*/  FFMA.FTZ R195, R28, R3.reuse, -R66.reuse ;  /* 0x000000031cc37223 */ /* 0x180fe20000010842 */
[----:B------:R-:W2:Y:S01]  /*2adb0*/  SHFL.BFLY PT, R0, R5, 0x1, 0x1f ;  /* 0x0c201f0005007f89 */ /* 0x000ea200000e0000 */
        /* <DEDUP_REMOVED lines=23> */
[----:B--2---:R-:W-:Y:S01]  /*2af30*/  FMNMX.FTZ R0, R5, R0, !PT ;  /* 0x0000000005007209 */ /* 0x004fe20007810000 */
        /* <DEDUP_REMOVED lines=20> */
[----:B------:R-:W-:Y:S01]  /*2b080*/  FSEL R6, R0, RZ, P0 ;  /* 0x000000ff00067208 */ /* 0x000fe20000000000 */
[----:B------:R-:W2:Y:S01]  /*2b090*/  MUFU.EX2 R10, R21 ;  /* 0x00000015000a7308 */ /* 0x000ea20000000800 */
[----:B------:R-:W-:Y:S01]  /*2b0a0*/  FSEL R64, R64, RZ, P0 ;  /* 0x000000ff40407208 */ /* 0x000fe20000000000 */
[----:B---3--:R-:W-:Y:S01]  /*2b0b0*/  FMUL.FTZ R16, R7, R148 ;  /* 0x0000009407107220 */ /* 0x008fe20000410000 */
[----:B------:R-:W-:Y:S02]  /*2b0c0*/  IMAD.IADD R148, R39, 0x1, R60 ;  /* 0x0000000127947824 */ /* 0x000fe400078e023c */
[----:B------:R-:W-:Y:S01]  /*2b0d0*/  FADD.FTZ R6, -R6, R166 ;  /* 0x000000a606067221 */ /* 0x000fe20000010100 */
[----:B------:R-:W-:Y:S01]  /*2b0e0*/  FMUL.FTZ R32, R7, R132 ;  /* 0x0000008407207220 */ /* 0x000fe20000410000 */
[-CC-:B------:R-:W-:Y:S01]  /*2b0f0*/  FFMA.FTZ R88, R12, R3.reuse, -R64.reuse ;  /* 0x000000030c587223 */ /* 0x180fe20000010840 */
[-CC-:B------:R-:W-:Y:S01]  /*2b100*/  FFMA.FTZ R85, R15, R3.reuse, -R64.reuse ;  /* 0x000000030f557223 */ /* 0x180fe20000010840 */
[-CC-:B------:R-:W-:Y:S01]  /*2b110*/  FFMA.FTZ R87, R13, R3.reuse, -R64.reuse ;  /* 0x000000030d577223 */ /* 0x180fe20000010840 */
[----:B------:R-:W-:Y:S01]  /*2b120*/  FFMA.FTZ R90, R14, R3, -R64 ;  /* 0x000000030e5a7223 */ /* 0x000fe20000010840 */
[----:B------:R-:W-:Y:S01]  /*2b130*/  FMUL.FTZ R6, R3, R6 ;  /* 0x0000000603067220 */ /* 0x000fe20000410000 */
[----:B------:R-:W3:Y:S01]  /*2b140*/  LDSM.16.MT88.4 R48, [R148+0xa000] ;  /* 0x00a000009430783b */ /* 0x000ee20000004200 */
[----:B------:R-:W1:Y:S01]  /*2b150*/  MUFU.EX2 R84, R19 ;  /* 0x0000001300547308 */ /* 0x000e620000000800 */
[C---:B----4-:R-:W-:Y:S01]  /*2b160*/  FFMA.FTZ R132, R7.reuse, R250, R23 ;  /* 0x000000fa07847223 */ /* 0x050fe20000010017 */
[C---:B------:R-:W-:Y:S01]  /*2b170*/  FMUL.FTZ R24, R7.reuse, R140 ;  /* 0x0000008c07187220 */ /* 0x040fe20000410000 */
[----:B------:R-:W-:Y:S02]  /*2b180*/  VIADD R140, R60, 0xa040 ;  /* 0x0000a0403c8c7836 */ /* 0x000fe40000000000 */
[C---:B------:R-:W-:Y:S01]  /*2b190*/  FMUL.FTZ R4, R7.reuse, R160 ;  /* 0x000000a007047220 */ /* 0x040fe20000410000 */
[C---:B--2---:R-:W-:Y:S01]  /*2b1a0*/  F2FP.F16.F32.PACK_AB R40, R10.reuse, R23 ;  /* 0x000000170a28723e */ /* 0x044fe200000000ff */
[----:B------:R-:W-:Y:S01]  /*2b1b0*/  FADD.FTZ R132, R10, R132 ;  /* 0x000000840a847221 */ /* 0x000fe20000010000 */
[----:B------:R-:W-:Y:S02]  /*2b1c0*/  VIADD R10, R60, 0xa000 ;  /* 0x0000a0003c0a7836 */ /* 0x000fe40000000000 */
[----:B------:R-:W-:Y:S01]  /*2b1d0*/  MUFU.EX2 R88, R88 ;  /* 0x0000005800587308 */ /* 0x000fe20000000800 */
[C---:B------:R-:W-:Y:S01]  /*2b1e0*/  FMUL.FTZ R5, R7.reuse, R161 ;  /* 0x000000a107057220 */ /* 0x040fe20000410000 */
[C---:B------:R-:W-:Y:S01]  /*2b1f0*/  FMUL.FTZ R8, R7.reuse, R156 ;  /* 0x0000009c07087220 */ /* 0x040fe20000410000 */
[----:B------:R-:W-:Y:S02]  /*2b200*/  @P2 VIADD R140, R10, 0xffffffc0 ;  /* 0xffffffc00a8c2836 */ /* 0x000fe40000000000 */
[C---:B------:R-:W-:Y:S01]  /*2b210*/  FMUL.FTZ R9, R7.reuse, R157 ;  /* 0x0000009d07097220 */ /* 0x040fe20000410000 */
[C---:B------:R-:W-:Y:S01]  /*2b220*/  FMUL.FTZ R12, R7.reuse, R152 ;  /* 0x00000098070c7220 */ /* 0x040fe20000410000 */
[C---:B------:R-:W-:Y:S01]  /*2b230*/  FMUL.FTZ R13, R7.reuse, R153 ;  /* 0x00000099070d7220 */ /* 0x040fe20000410000 */
[C---:B------:R-:W-:Y:S02]  /*2b240*/  FMUL.FTZ R17, R7.reuse, R149 ;  /* 0x0000009507117220 */ /* 0x040fe40000410000 */
[----:B------:R-:W2:Y:S01]  /*2b250*/  MUFU.EX2 R85, R85 ;  /* 0x0000005500557308 */ /* 0x000ea20000000800 */
[----:B------:R-:W4:Y:S01]  /*2b260*/  LDSM.16.MT88.4 R52, [R140] ;  /* 0x000000008c34783b */ /* 0x000f220000004200 */
[C---:B------:R-:W-:Y:S01]  /*2b270*/  FMUL.FTZ R20, R7.reuse, R144 ;  /* 0x0000009007147220 */ /* 0x040fe20000410000 */
[C---:B------:R-:W-:Y:S01]  /*2b280*/  FMUL.FTZ R21, R7.reuse, R145 ;  /* 0x0000009107157220 */ /* 0x040fe20000410000 */
[C---:B------:R-:W-:Y:S01]  /*2b290*/  FMUL.FTZ R25, R7.reuse, R141 ;  /* 0x0000008d07197220 */ /* 0x040fe20000410000 */
[C---:B------:R-:W-:Y:S01]  /*2b2a0*/  FMUL.FTZ R28, R7.reuse, R136 ;  /* 0x00000088071c7220 */ /* 0x040fe20000410000 */
[C---:B------:R-:W-:Y:S01]  /*2b2b0*/  FMUL.FTZ R29, R7.reuse, R137 ;  /* 0x00000089071d7220 */ /* 0x040fe20000410000 */
[----:B------:R-:W-:Y:S03]  /*2b2c0*/  FMUL.FTZ R33, R7, R133 ;  /* 0x0000008507217220 */ /* 0x000fe60000410000 */
[----:B------:R-:W-:Y:S01]  /*2b2d0*/  MUFU.EX2 R87, R87 ;  /* 0x0000005700577308 */ /* 0x000fe20000000800 */
[----:B-1----:R-:W-:Y:S01]  /*2b2e0*/  F2FP.F16.F32.PACK_AB R42, R84, R114 ;  /* 0x00000072542a723e */ /* 0x002fe200000000ff */
[----:B------:R-:W-:Y:S01]  /*2b2f0*/  IMAD.IADD R39, R39, 0x1, R140 ;  /* 0x0000000127277824 */ /* 0x000fe200078e028c */
[----:B------:R-:W-:Y:S01]  /*2b300*/  LDSM.16.MT88.4 R56, [R140+0x800] ;  /* 0x000800008c38783b */ /* 0x000fe20000004200 */
[-CC-:B------:R-:W-:Y:S01]  /*2b310*/  FFMA.FTZ R156, R201, R3.reuse, -R64.reuse ;  /* 0x00000003c99c7223 */ /* 0x180fe20000010840 */
[-CC-:B------:R-:W-:Y:S01]  /*2b320*/  FFMA.FTZ R100, R22, R3.reuse, -R64.reuse ;  /* 0x0000000316647223 */ /* 0x180fe20000010840 */
[-CC-:B------:R-:W-:Y:S01]  /*2b330*/  FFMA.FTZ R102, R27, R3.reuse, -R64.reuse ;  /* 0x000000031b667223 */ /* 0x180fe20000010840 */
[-CC-:B------:R-:W-:Y:S03]  /*2b340*/  FFMA.FTZ R103, R26, R3.reuse, -R64.reuse ;  /* 0x000000031a677223 */ /* 0x180fe60000010840 */
[----:B------:R-:W1:Y:S01]  /*2b350*/  MUFU.EX2 R90, R90 ;  /* 0x0000005a005a7308 */ /* 0x000e620000000800 */
[----:B--2---:R-:W-:Y:S01]  /*2b360*/  F2FP.F16.F32.PACK_AB R41, R85, R88 ;  /* 0x000000585529723e */ /* 0x004fe200000000ff */
[-CC-:B------:R-:W-:Y:S01]  /*2b370*/  FFMA.FTZ R104, R30, R3.reuse, -R64.reuse ;  /* 0x000000031e687223 */ /* 0x180fe20000010840 */
[----:B------:R2:W5:Y:S01]  /*2b380*/  LDL.LU R220, [R1+0x2c] ;  /* 0x00002c0001dc7983 */ /* 0x0005620000300800 */
[----:B------:R-:W-:Y:S02]  /*2b390*/  IMAD.MOV.U32 R161, RZ, RZ, R31 ;  /* 0x000000ffffa17224 */ /* 0x000fe400078e001f */
[-C--:B------:R-:W-:Y:S01]  /*2b3a0*/  FFMA.FTZ R149, R208, R3.reuse, -R64 ;  /* 0x00000003d0957223 */ /* 0x080fe20000010840 */
[----:B------:R-:W-:Y:S01]  /*2b3b0*/  IMAD.MOV.U32 R160, RZ, RZ, R34 ;  /* 0x000000ffffa07224 */ /* 0x000fe200078e0022 */
[----:B------:R2:W5:Y:S02]  /*2b3c0*/  LDL.LU R167, [R1+0x28] ;  /* 0x0000280001a77983 */ /* 0x0005640000300800 */
[----:B------:R-:W3:Y:S01]  /*2b3d0*/  MUFU.EX2 R38, R6 ;  /* 0x0000000600267308 */ /* 0x000ee20000000800 */
[-CC-:B------:R-:W-:Y:S01]  /*2b3e0*/  FFMA.FTZ R157, R200, R3.reuse, -R64.reuse ;  /* 0x00000003c89d7223 */ /* 0x180fe20000010840 */
[-CC-:B------:R-:W-:Y:S01]  /*2b3f0*/  FFMA.FTZ R115, R115, R3.reuse, -R64.reuse ;  /* 0x0000000373737223 */ /* 0x180fe20000010840 */
[-CC-:B------:R-:W-:Y:S01]  /*2b400*/  FFMA.FTZ R116, R116, R3.reuse, -R64.reuse ;  /* 0x0000000374747223 */ /* 0x180fe20000010840 */
[-CC-:B------:R-:W-:Y:S01]  /*2b410*/  FFMA.FTZ R118, R118, R3.reuse, -R64.reuse ;  /* 0x0000000376767223 */ /* 0x180fe20000010840 */
[-C--:B------:R-:W-:Y:S01]  /*2b420*/  FFMA.FTZ R119, R119, R3.reuse, -R64 ;  /* 0x0000000377777223 */ /* 0x080fe20000010840 */
[----:B------:R-:W-:Y:S01]  /*2b430*/  FADD.FTZ R114, R114, R132 ;  /* 0x0000008472727221 */ /* 0x000fe20000010000 */
[--C-:B------:R-:W-:Y:S03]  /*2b440*/  FFMA.FTZ R132, R161, R3, -R64.reuse ;  /* 0x00000003a1847223 */ /* 0x100fe60000010840 */
[----:B------:R4:W-:Y:S01]  /*2b450*/  MUFU.EX2 R92, R18 ;  /* 0x00000012005c7308 */ /* 0x0009e20000000800 */
[----:B-1----:R-:W-:Y:S01]  /*2b460*/  F2FP.F16.F32.PACK_AB R43, R90, R87 ;  /* 0x000000575a2b723e */ /* 0x002fe200000000ff */
[-CC-:B------:R-:W-:Y:S01]  /*2b470*/  FFMA.FTZ R129, R129, R3.reuse, -R64.reuse ;  /* 0x0000000381817223 */ /* 0x180fe20000010840 */
[-CC-:B------:R-:W-:Y:S01]  /*2b480*/  FFMA.FTZ R131, R131, R3.reuse, -R64.reuse ;  /* 0x0000000383837223 */ /* 0x180fe20000010840 */
[-CC-:B------:R-:W-:Y:S01]  /*2b490*/  FFMA.FTZ R130, R130, R3.reuse, -R64.reuse ;  /* 0x0000000382827223 */ /* 0x180fe20000010840 */
[-CC-:B------:R-:W-:Y:S01]  /*2b4a0*/  FFMA.FTZ R137, R218, R3.reuse, -R64.reuse ;  /* 0x00000003da897223 */ /* 0x180fe20000010840 */
[-CC-:B------:R-:W-:Y:S01]  /*2b4b0*/  FFMA.FTZ R141, R216, R3.reuse, -R64.reuse ;  /* 0x00000003d88d7223 */ /* 0x180fe20000010840 */
[--C-:B------:R-:W-:Y:S03]  /*2b4c0*/  FFMA.FTZ R166, R193, R3, -R64.reuse ;  /* 0x00000003c1a67223 */ /* 0x100fe60000010840 */
[----:B------:R-:W-:Y:S01]  /*2b4d0*/  MUFU.EX2 R156, R156 ;  /* 0x0000009c009c7308 */ /* 0x000fe20000000800 */
[C---:B---3--:R-:W-:Y:S01]  /*2b4e0*/  FMUL.FTZ R6, R38.reuse, R162 ;  /* 0x000000a226067220 */ /* 0x048fe20000410000 */
[C---:B------:R-:W-:Y:S01]  /*2b4f0*/  FMUL.FTZ R7, R38.reuse, R163 ;  /* 0x000000a326077220 */ /* 0x040fe20000410000 */
[C---:B------:R-:W-:Y:S01]  /*2b500*/  FMUL.FTZ R10, R38.reuse, R158 ;  /* 0x0000009e260a7220 */ /* 0x040fe20000410000 */
[C---:B------:R-:W-:Y:S01]  /*2b510*/  FMUL.FTZ R11, R38.reuse, R159 ;  /* 0x0000009f260b7220 */ /* 0x040fe20000410000 */
[C---:B------:R-:W-:Y:S01]  /*2b520*/  FMUL.FTZ R14, R38.reuse, R154 ;  /* 0x0000009a260e7220 */ /* 0x040fe20000410000 */
[C---:B------:R-:W-:Y:S01]  /*2b530*/  FMUL.FTZ R15, R38.reuse, R155 ;  /* 0x0000009b260f7220 */ /* 0x040fe20000410000 */
[C---:B------:R-:W-:Y:S01]  /*2b540*/  FMUL.FTZ R19, R38.reuse, R151 ;  /* 0x0000009726137220 */ /* 0x040fe20000410000 */
[C---:B------:R-:W-:Y:S01]  /*2b550*/  FMUL.FTZ R22, R38.reuse, R146 ;  /* 0x0000009226167220 */ /* 0x040fe20000410000 */
[C---:B------:R-:W-:Y:S01]  /*2b560*/  HMMA.16816.F32 R4, R40.reuse, R44, R4 ;  /* 0x0000002c2804723c */ /* 0x040fe20000001804 */
[----:B------:R-:W-:Y:S01]  /*2b570*/  MUFU.EX2 R144, R212 ;  /* 0x000000d400907308 */ /* 0x000fe20000000800 */
[----:B------:R-:W-:Y:S01]  /*2b580*/  MOV R232, 0x90 ;  /* 0x0000009000e87802 */ /* 0x000fe20000000f00 */
[----:B------:R-:W1:Y:S02]  /*2b590*/  S2R R235, SR_CTAID.X ;  /* 0x0000000000eb7919 */ /* 0x000e640000002500 */
[C---:B----4-:R-:W-:Y:S01]  /*2b5a0*/  FMUL.FTZ R18, R38.reuse, R150 ;  /* 0x0000009626127220 */ /* 0x050fe20000410000 */
[C---:B------:R-:W-:Y:S01]  /*2b5b0*/  FMUL.FTZ R23, R38.reuse, R147 ;  /* 0x0000009326177220 */ /* 0x040fe20000410000 */
[C---:B------:R-:W-:Y:S01]  /*2b5c0*/  FMUL.FTZ R26, R38.reuse, R142 ;  /* 0x0000008e261a7220 */ /* 0x040fe20000410000 */
[C---:B------:R-:W-:Y:S01]  /*2b5d0*/  HMMA.16816.F32 R8, R40.reuse, R46, R8 ;  /* 0x0000002e2808723c */ /* 0x040fe20000001808 */
[----:B------:R-:W3:Y:S02]  /*2b5e0*/  LDSM.16.MT88.4 R44, [R39] ;  /* 0x00000000272c783b */ /* 0x000ee40000004200 */
[----:B------:R-:W-:Y:S01]  /*2b5f0*/  MUFU.EX2 R142, R214 ;  /* 0x000000d6008e7308 */ /* 0x000fe20000000800 */
[C---:B------:R-:W-:Y:S01]  /*2b600*/  FMUL.FTZ R27, R38.reuse, R143 ;  /* 0x0000008f261b7220 */ /* 0x040fe20000410000 */
[C---:B------:R-:W-:Y:S01]  /*2b610*/  FMUL.FTZ R30, R38.reuse, R138 ;  /* 0x0000008a261e7220 */ /* 0x040fe20000410000 */
[C---:B------:R-:W-:Y:S01]  /*2b620*/  FMUL.FTZ R31, R38.reuse, R139 ;  /* 0x0000008b261f7220 */ /* 0x040fe20000410000 */
[C---:B------:R-:W-:Y:S01]  /*2b630*/  FMUL.FTZ R34, R38.reuse, R134 ;  /* 0x0000008626227220 */ /* 0x040fe20000410000 */
[----:B------:R-:W-:Y:S01]  /*2b640*/  FMUL.FTZ R35, R38, R135 ;  /* 0x0000008726237220 */ /* 0x000fe20000410000 */
[C---:B------:R-:W-:Y:S01]  /*2b650*/  HMMA.16816.F32 R12, R40.reuse, R48, R12 ;  /* 0x00000030280c723c */ /* 0x040fe2000000180c */
[----:B------:R-:W4:Y:S03]  /*2b660*/  S2R R234, SR_CTAID.Y ;  /* 0x0000000000ea7919 */ /* 0x000f260000002600 */
[----:B------:R-:W-:Y:S01]  /*2b670*/  MUFU.EX2 R143, R213 ;  /* 0x000000d5008f7308 */ /* 0x000fe20000000800 */
[-CC-:B------:R-:W-:Y:S01]  /*2b680*/  FFMA.FTZ R150, R207, R3.reuse, -R64.reuse ;  /* 0x00000003cf967223 */ /* 0x180fe20000010840 */
[-CC-:B------:R-:W-:Y:S01]  /*2b690*/  FFMA.FTZ R158, R199, R3.reuse, -R64.reuse ;  /* 0x00000003c79e7223 */ /* 0x180fe20000010840 */
[-CC-:B------:R-:W-:Y:S01]  /*2b6a0*/  FFMA.FTZ R139, R215, R3.reuse, -R64.reuse ;  /* 0x00000003d78b7223 */ /* 0x180fe20000010840 */
[-CC-:B------:R-:W-:Y:S01]  /*2b6b0*/  FFMA.FTZ R146, R210, R3.reuse, -R64.reuse ;  /* 0x00000003d2927223 */ /* 0x180fe20000010840 */
[-CC-:B------:R-:W-:Y:S01]  /*2b6c0*/  FFMA.FTZ R155, R202, R3.reuse, -R64.reuse ;  /* 0x00000003ca9b7223 */ /* 0x180fe20000010840 */
[C---:B------:R-:W-:Y:S01]  /*2b6d0*/  HMMA.16816.F32 R16, R40.reuse, R50, R16 ;  /* 0x000000322810723c */ /* 0x040fe20000001810 */
[----:B------:R-:W2:Y:S03]  /*2b6e0*/  LDSM.16.MT88.4 R48, [R60+0xa800] ;  /* 0x00a800003c30783b */ /* 0x000ea60000004200 */
[----:B------:R-:W-:Y:S01]  /*2b6f0*/  MUFU.EX2 R150, R150 ;  /* 0x0000009600967308 */ /* 0x000fe20000000800 */
[-CC-:B------:R-:W-:Y:S01]  /*2b700*/  FFMA.FTZ R163, R194, R3.reuse, -R64.reuse ;  /* 0x00000003c2a37223 */ /* 0x180fe20000010840 */
[-CC-:B------:R-:W-:Y:S01]  /*2b710*/  FFMA.FTZ R138, R217, R3.reuse, -R64.reuse ;  /* 0x00000003d98a7223 */ /* 0x180fe20000010840 */
[-CC-:B------:R-:W-:Y:S01]  /*2b720*/  FFMA.FTZ R147, R209, R3.reuse, -R64.reuse ;  /* 0x00000003d1937223 */ /* 0x180fe20000010840 */
[-CC-:B------:R-:W-:Y:S01]  /*2b730*/  FFMA.FTZ R192, R192, R3.reuse, -R64.reuse ;  /* 0x00000003c0c07223 */ /* 0x180fe20000010840 */
[-CC-:B------:R-:W-:Y:S01]  /*2b740*/  FFMA.FTZ R191, R191, R3.reuse, -R64.reuse ;  /* 0x00000003bfbf7223 */ /* 0x180fe20000010840 */
[C---:B------:R-:W-:Y:S01]  /*2b750*/  HMMA.16816.F32 R20, R40.reuse, R52, R20 ;  /* 0x000000342814723c */ /* 0x040fe20000001814 */
[----:B------:R-:W1:Y:S03]  /*2b760*/  S2R R233, SR_CTAID.Z ;  /* 0x0000000000e97919 */ /* 0x000e660000002700 */
[----:B------:R-:W-:Y:S01]  /*2b770*/  MUFU.EX2 R158, R158 ;  /* 0x0000009e009e7308 */ /* 0x000fe20000000800 */
[-CC-:B------:R-:W-:Y:S01]  /*2b780*/  FFMA.FTZ R186, R186, R3.reuse, -R64.reuse ;  /* 0x00000003baba7223 */ /* 0x180fe20000010840 */
[-CC-:B------:R-:W-:Y:S01]  /*2b790*/  FFMA.FTZ R185, R185, R3.reuse, -R64.reuse ;  /* 0x00000003b9b97223 */ /* 0x180fe20000010840 */
[-CC-:B------:R-:W-:Y:S01]  /*2b7a0*/  FFMA.FTZ R184, R184, R3.reuse, -R64.reuse ;  /* 0x00000003b8b87223 */ /* 0x180fe20000010840 */
[-CC-:B------:R-:W-:Y:S01]  /*2b7b0*/  FFMA.FTZ R183, R183, R3.reuse, -R64.reuse ;  /* 0x00000003b7b77223 */ /* 0x180fe20000010840 */
[-CC-:B------:R-:W-:Y:S01]  /*2b7c0*/  FFMA.FTZ R178, R178, R3.reuse, -R64.reuse ;  /* 0x00000003b2b27223 */ /* 0x180fe20000010840 */
[C---:B------:R-:W-:Y:S01]  /*2b7d0*/  HMMA.16816.F32 R24, R40.reuse, R54, R24 ;  /* 0x000000362818723c */ /* 0x040fe20000001818 */
[----:B------:R-:W4:Y:S03]  /*2b7e0*/  LDSM.16.MT88.4 R52, [R148+0xa800] ;  /* 0x00a800009434783b */ /* 0x000f260000004200 */
[----:B------:R-:W2:Y:S01]  /*2b7f0*/  MUFU.EX2 R91, R91 ;  /* 0x0000005b005b7308 */ /* 0x000ea20000000800 */
[-CC-:B------:R-:W-:Y:S01]  /*2b800*/  FFMA.FTZ R177, R177, R3.reuse, -R64.reuse ;  /* 0x00000003b1b17223 */ /* 0x180fe20000010840 */
[-CC-:B------:R-:W-:Y:S01]  /*2b810*/  FFMA.FTZ R176, R176, R3.reuse, -R64.reuse ;  /* 0x00000003b0b07223 */ /* 0x180fe20000010840 */
[-CC-:B------:R-:W-:Y:S01]  /*2b820*/  FFMA.FTZ R175, R175, R3.reuse, -R64.reuse ;  /* 0x00000003afaf7223 */ /* 0x180fe20000010840 */
[-CC-:B------:R-:W-:Y:S01]  /*2b830*/  FFMA.FTZ R170, R170, R3.reuse, -R64.reuse ;  /* 0x00000003aaaa7223 */ /* 0x180fe20000010840 */
[-CC-:B------:R-:W-:Y:S01]  /*2b840*/  FFMA.FTZ R169, R169, R3.reuse, -R64.reuse ;  /* 0x00000003a9a97223 */ /* 0x180fe20000010840 */
[-CC-:B------:R-:W-:Y:S01]  /*2b850*/  FFMA.FTZ R168, R168, R3.reuse, -R64.reuse ;  /* 0x00000003a8a87223 */ /* 0x180fe20000010840 */
[C---:B---3--:R-:W-:Y:S03]  /*2b860*/  HMMA.16816.F32 R28, R40.reuse, R44, R28 ;  /* 0x0000002c281c723c */ /* 0x048fe6000000181c */
[----:B------:R-:W-:Y:S01]  /*2b870*/  MUFU.EX2 R95, R95 ;  /* 0x0000005f005f7308 */ /* 0x000fe20000000800 */
[-CC-:B------:R-:W-:Y:S01]  /*2b880*/  FFMA.FTZ R128, R128, R3.reuse, -R64.reuse ;  /* 0x0000000380807223 */ /* 0x180fe20000010840 */
[-CC-:B------:R-:W-:Y:S01]  /*2b890*/  FFMA.FTZ R117, R117, R3.reuse, -R64.reuse ;  /* 0x0000000375757223 */ /* 0x180fe20000010840 */
[-CC-:B------:R-:W-:Y:S01]  /*2b8a0*/  FFMA.FTZ R113, R113, R3.reuse, -R64.reuse ;  /* 0x0000000371717223 */ /* 0x180fe20000010840 */
[-CC-:B------:R-:W-:Y:S01]  /*2b8b0*/  FFMA.FTZ R112, R112, R3.reuse, -R64.reuse ;  /* 0x0000000370707223 */ /* 0x180fe20000010840 */
[--C-:B------:R-:W-:Y:S01]  /*2b8c0*/  FFMA.FTZ R111, R111, R3, -R64.reuse ;  /* 0x000000036f6f7223 */ /* 0x100fe20000010840 */
[----:B------:R-:W-:Y:S04]  /*2b8d0*/  HMMA.16816.F32 R32, R40, R46, R32 ;  /* 0x0000002e2820723c */ /* 0x000fe80000001820 */
[----:B------:R-:W3:Y:S01]  /*2b8e0*/  MUFU.EX2 R97, R97 ;  /* 0x0000006100617308 */ /* 0x000ee20000000800 */
[----:B------:R-:W1:Y:S01]  /*2b8f0*/  LDSM.16.MT88.4 R44, [R39+0x800] ;  /* 0x00080000272c783b */ /* 0x000e620000004200 */
[----:B--2---:R-:W-:Y:S01]  /*2b900*/  F2FP.F16.F32.PACK_AB R40, R92, R91 ;  /* 0x0000005b5c28723e */ /* 0x004fe200000000ff */
        /* <DEDUP_REMOVED lines=8> */
[----:B------:R-:W-:Y:S01]  /*2b990*/  FFMA.FTZ R37, R37, R3, -R64 ;  /* 0x0000000325257223 */ /* 0x000fe20000010840 */
[----:B------:R-:W-:Y:S01]  /*2b9a0*/  FFMA.FTZ R88, R38, R249, R88 ;  /* 0x000000f926587223 */ /* 0x000fe20000010058 */
[----:B------:R-:W-:Y:S01]  /*2b9b0*/  FFMA.FTZ R38, R81, R3, -R64 ;  /* 0x0000000351267223 */ /* 0x000fe20000010840 */
[----:B------:R-:W-:Y:S01]  /*2b9c0*/  FADD.FTZ R114, R84, R114 ;  /* 0x0000007254727221 */ /* 0x000fe20000010000 */
[C---:B------:R-:W-:Y:S03]  /*2b9d0*/  ISETP.GT.AND P0, PT, R248.reuse, R223, PT ;  /* 0x000000dff800720c */ /* 0x040fe60003f04270 */
[----:B------:R-:W2:Y:S01]  /*2b9e0*/  MUFU.EX2 R102, R102 ;  /* 0x0000006600667308 */ /* 0x000ea20000000800 */
[----:B---3--:R-:W-:Y:S01]  /*2b9f0*/  F2FP.F16.F32.PACK_AB R42, R97, R95 ;  /* 0x0000005f612a723e */ /* 0x008fe200000000ff */
[----:B------:R-:W-:Y:S01]  /*2ba00*/  FADD.FTZ R114, R91, R114 ;  /* 0x000000725b727221 */ /* 0x000fe20000010000 */
[----:B------:R-:W-:Y:S01]  /*2ba10*/  FADD.FTZ R88, R85, R88 ;  /* 0x0000005855587221 */ /* 0x000fe20000010000 */
[----:B------:R-:W-:Y:S02]  /*2ba20*/  VIADD R248, R248, 0xffffffff ;  /* 0xfffffffff8f87836 */ /* 0x000fe40000000000 */
[----:B------:R-:W-:Y:S01]  /*2ba30*/  FADD.FTZ R92, R92, R114 ;  /* 0x000000725c5c7221 */ /* 0x000fe20000010000 */
[----:B------:R-:W-:Y:S03]  /*2ba40*/  FADD.FTZ R87, R87, R88 ;  /* 0x0000005857577221 */ /* 0x000fe60000010000 */
[----:B------:R-:W-:Y:S01]  /*2ba50*/  MUFU.EX2 R103, R103 ;  /* 0x0000006700677308 */ /* 0x000fe20000000800 */
[----:B------:R-:W-:Y:S01]  /*2ba60*/  FADD.FTZ R92, R95, R92 ;  /* 0x0000005c5f5c7221 */ /* 0x000fe20000010000 */
[----:B------:R-:W-:Y:S03]  /*2ba70*/  FADD.FTZ R87, R90, R87 ;  /* 0x000000575a577221 */ /* 0x000fe60000010000 */
[----:B------:R-:W-:Y:S05]  /*2ba80*/  FADD.FTZ R97, R97, R92 ;  /* 0x0000005c61617221 */ /* 0x000fea0000010000 */
[----:B------:R-:W3:Y:S01]  /*2ba90*/  MUFU.EX2 R104, R104 ;  /* 0x0000006800687308 */ /* 0x000ee20000000800 */
[----:B--2---:R-:W-:Y:S01]  /*2baa0*/  F2FP.F16.F32.PACK_AB R41, R102, R100 ;  /* 0x000000646629723e */ /* 0x004fe200000000ff */
[----:B------:R-:W-:Y:S04]  /*2bab0*/  FADD.FTZ R100, R100, R87 ;  /* 0x0000005764647221 */ /* 0x000fe80000010000 */
[----:B------:R-:W-:Y:S04]  /*2bac0*/  FADD.FTZ R100, R102, R100 ;  /* 0x0000006466647221 */ /* 0x000fe80000010000 */
[----:B------:R-:W-:Y:S10]  /*2bad0*/  MUFU.EX2 R139, R139 ;  /* 0x0000008b008b7308 */ /* 0x000ff40000000800 */
[----:B------:R-:W-:Y:S01]  /*2bae0*/  MUFU.EX2 R146, R146 ;  /* 0x0000009200927308 */ /* 0x000fe20000000800 */
[C---:B---3--:R-:W-:Y:S01]  /*2baf0*/  F2FP.F16.F32.PACK_AB R43, R104.reuse, R103 ;  /* 0x00000067682b723e */ /* 0x048fe200000000ff */
[----:B------:R-:W-:Y:S04]  /*2bb00*/  FADD.FTZ R103, R103, R100 ;  /* 0x0000006467677221 */ /* 0x000fe80000010000 */
[----:B------:R-:W-:Y:S02]  /*2bb10*/  FADD.FTZ R103, R104, R103 ;  /* 0x0000006768677221 */ /* 0x000fe40000010000 */
[C---:B------:R-:W-:Y:S02]  /*2bb20*/  HMMA.16816.F32 R4, R40.reuse, R48, R4 ;  /* 0x000000302804723c */ /* 0x040fe40000001804 */
[----:B------:R-:W-:Y:S06]  /*2bb30*/  MUFU.EX2 R149, R149 ;  /* 0x0000009500957308 */ /* 0x000fec0000000800 */
[C---:B------:R-:W-:Y:S01]  /*2bb40*/  HMMA.16816.F32 R8, R40.reuse, R50, R8 ;  /* 0x000000322808723c */ /* 0x040fe20000001808 */
[----:B------:R-:W2:Y:S03]  /*2bb50*/  LDSM.16.MT88.4 R48, [R60+0xb000] ;  /* 0x00b000003c30783b */ /* 0x000ea60000004200 */
[----:B------:R-:W-:Y:S04]  /*2bb60*/  MUFU.EX2 R152, R205 ;  /* 0x000000cd00987308 */ /* 0x000fe80000000800 */
[C---:B----4-:R-:W-:Y:S06]  /*2bb70*/  HMMA.16816.F32 R12, R40.reuse, R52, R12 ;  /* 0x00000034280c723c */ /* 0x050fec000000180c */
[----:B------:R-:W-:Y:S02]  /*2bb80*/  MUFU.EX2 R153, R204 ;  /* 0x000000cc00997308 */ /* 0x000fe40000000800 */
[C---:B------:R-:W-:Y:S01]  /*2bb90*/  HMMA.16816.F32 R16, R40.reuse, R54, R16 ;  /* 0x000000362810723c */ /* 0x040fe20000001810 */
[----:B------:R-:W3:Y:S07]  /*2bba0*/  LDSM.16.MT88.4 R52, [R148+0xb000] ;  /* 0x00b000009434783b */ /* 0x000eee0000004200 */
[----:B------:R-:W-:Y:S01]  /*2bbb0*/  MUFU.EX2 R155, R155 ;  /* 0x0000009b009b7308 */ /* 0x000fe20000000800 */
[C---:B------:R-:W-:Y:S09]  /*2bbc0*/  HMMA.16816.F32 R20, R40.reuse, R56, R20 ;  /* 0x000000382814723c */ /* 0x040ff20000001814 */
[----:B------:R-:W-:Y:S01]  /*2bbd0*/  MUFU.EX2 R157, R157 ;  /* 0x0000009d009d7308 */ /* 0x000fe20000000800 */
[C---:B------:R-:W-:Y:S01]  /*2bbe0*/  HMMA.16816.F32 R24, R40.reuse, R58, R24 ;  /* 0x0000003a2818723c */ /* 0x040fe20000001818 */
[----:B------:R-:W4:Y:S08]  /*2bbf0*/  LDSM.16.MT88.4 R56, [R140+0x1000] ;  /* 0x001000008c38783b */ /* 0x000f300000004200 */
[----:B------:R-:W2:Y:S01]  /*2bc00*/  MUFU.EX2 R105, R105 ;  /* 0x0000006900697308 */ /* 0x000ea20000000800 */
[C---:B-1----:R-:W-:Y:S09]  /*2bc10*/  HMMA.16816.F32 R28, R40.reuse, R44, R28 ;  /* 0x0000002c281c723c */ /* 0x042ff2000000181c */
[----:B------:R-:W1:Y:S01]  /*2bc20*/  MUFU.EX2 R106, R106 ;  /* 0x0000006a006a7308 */ /* 0x000e620000000800 */
[----:B------:R-:W-:Y:S01]  /*2bc30*/  HMMA.16816.F32 R32, R40, R46, R32 ;  /* 0x0000002e2820723c */ /* 0x000fe20000001820 */
[----:B------:R-:W4:Y:S08]  /*2bc40*/  LDSM.16.MT88.4 R44, [R39+0x1000] ;  /* 0x00100000272c783b */ /* 0x000f300000004200 */
[----:B------:R-:W3:Y:S01]  /*2bc50*/  MUFU.EX2 R109, R109 ;  /* 0x0000006d006d7308 */ /* 0x000ee20000000800 */
[----:B--2---:R-:W-:Y:S09]  /*2bc60*/  FADD.FTZ R97, R105, R97 ;  /* 0x0000006169617221 */ /* 0x004ff20000010000 */
[----:B------:R-:W2:Y:S01]  /*2bc70*/  MUFU.EX2 R110, R110 ;  /* 0x0000006e006e7308 */ /* 0x000ea20000000800 */
[C---:B-1----:R-:W-:Y:S01]  /*2bc80*/  F2FP.F16.F32.PACK_AB R40, R106.reuse, R105 ;  /* 0x000000696a28723e */ /* 0x042fe200000000ff */
[----:B------:R-:W-:Y:S08]  /*2bc90*/  FADD.FTZ R106, R106, R97 ;  /* 0x000000616a6a7221 */ /* 0x000ff00000010000 */
[----:B------:R-:W-:Y:S01]  /*2bca0*/  MUFU.EX2 R115, R115 ;  /* 0x0000007300737308 */ /* 0x000fe20000000800 */
[----:B---3--:R-:W-:Y:S09]  /*2bcb0*/  FADD.FTZ R106, R109, R106 ;  /* 0x0000006a6d6a7221 */ /* 0x008ff20000010000 */
        /* <DEDUP_REMOVED lines=45> */
[----:B--2---:R-:W-:Y:S01]  /*2bf90*/  F2FP.F16.F32.PACK_AB R43, R130, R132 ;  /* 0x00000084822b723e */ /* 0x004fe200000000ff */
        /* <DEDUP_REMOVED lines=9> */
[----:B------:R-:W3:Y:S01]  /*2c030*/  MUFU.EX2 R135, R219 ;  /* 0x000000db00877308 */ /* 0x000ee20000000800 */
[C---:B--2---:R-:W-:Y:S01]  /*2c040*/  FADD.FTZ R125, R134.reuse, R125 ;  /* 0x0000007d867d7221 */ /* 0x044fe20000010000 */
[C---:B------:R-:W-:Y:S01]  /*2c050*/  HMMA.16816.F32 R16, R40.reuse, R54, R16 ;  /* 0x000000362810723c */ /* 0x040fe20000001810 */
[----:B------:R-:W2:Y:S07]  /*2c060*/  LDSM.16.MT88.4 R52, [R148+0xc000] ;  /* 0x00c000009434783b */ /* 0x000eae0000004200 */
[----:B------:R-:W-:Y:S01]  /*2c070*/  MUFU.EX2 R137, R137 ;  /* 0x0000008900897308 */ /* 0x000fe20000000800 */
[C---:B----4-:R-:W-:Y:S09]  /*2c080*/  HMMA.16816.F32 R20, R40.reuse, R56, R20 ;  /* 0x000000382814723c */ /* 0x050ff20000001814 */
[----:B------:R-:W4:Y:S01]  /*2c090*/  MUFU.EX2 R138, R138 ;  /* 0x0000008a008a7308 */ /* 0x000f220000000800 */
[C---:B------:R-:W-:Y:S01]  /*2c0a0*/  HMMA.16816.F32 R24, R40.reuse, R58, R24 ;  /* 0x0000003a2818723c */ /* 0x040fe20000001818 */
[----:B------:R-:W2:Y:S08]  /*2c0b0*/  LDSM.16.MT88.4 R56, [R140+0x2000] ;  /* 0x002000008c38783b */ /* 0x000eb00000004200 */
[----:B------:R-:W1:Y:S01]  /*2c0c0*/  MUFU.EX2 R141, R141 ;  /* 0x0000008d008d7308 */ /* 0x000e620000000800 */
[C---:B------:R-:W-:Y:S09]  /*2c0d0*/  HMMA.16816.F32 R28, R40.reuse, R44, R28 ;  /* 0x0000002c281c723c */ /* 0x040ff2000000181c */
[----:B------:R-:W2:Y:S01]  /*2c0e0*/  MUFU.EX2 R145, R211 ;  /* 0x000000d300917308 */ /* 0x000ea20000000800 */
[----:B------:R-:W-:Y:S01]  /*2c0f0*/  HMMA.16816.F32 R32, R40, R46, R32 ;  /* 0x0000002e2820723c */ /* 0x000fe20000001820 */
[----:B------:R-:W2:Y:S08]  /*2c100*/  LDSM.16.MT88.4 R44, [R39+0x2000] ;  /* 0x00200000272c783b */ /* 0x000eb00000004200 */
[----:B------:R-:W2:Y:S01]  /*2c110*/  MUFU.EX2 R147, R147 ;  /* 0x0000009300937308 */ /* 0x000ea20000000800 */
[----:B------:R-:W-:Y:S02]  /*2c120*/  F2FP.F16.F32.PACK_AB R40, R134, R133 ;  /* 0x000000858628723e */ /* 0x000fe400000000ff */
[----:B---3--:R-:W-:Y:S01]  /*2c130*/  F2FP.F16.F32.PACK_AB R42, R135, R136 ;  /* 0x00000088872a723e */ /* 0x008fe200000000ff */
[----:B------:R-:W-:Y:S01]  /*2c140*/  FADD.FTZ R136, R136, R125 ;  /* 0x0000007d88887221 */ /* 0x000fe20000010000 */
[C---:B----4-:R-:W-:Y:S01]  /*2c150*/  F2FP.F16.F32.PACK_AB R41, R138.reuse, R137 ;  /* 0x000000898a29723e */ /* 0x050fe200000000ff */
[----:B------:R-:W-:Y:S01]  /*2c160*/  FADD.FTZ R137, R137, R132 ;  /* 0x0000008489897221 */ /* 0x000fe20000010000 */
[----:B-1----:R-:W-:Y:S03]  /*2c170*/  F2FP.F16.F32.PACK_AB R43, R139, R141 ;  /* 0x0000008d8b2b723e */ /* 0x002fe600000000ff */
[----:B------:R-:W1:Y:S01]  /*2c180*/  MUFU.EX2 R151, R206 ;  /* 0x000000ce00977308 */ /* 0x000e620000000800 */
[----:B------:R-:W-:Y:S01]  /*2c190*/  FADD.FTZ R136, R135, R136 ;  /* 0x0000008887887221 */ /* 0x000fe20000010000 */
[----:B------:R-:W-:Y:S02]  /*2c1a0*/  FADD.FTZ R137, R138, R137 ;  /* 0x000000898a897221 */ /* 0x000fe40000010000 */
[C---:B------:R-:W-:Y:S06]  /*2c1b0*/  HMMA.16816.F32 R4, R40.reuse, R48, R4 ;  /* 0x000000302804723c */ /* 0x040fec0000001804 */
[----:B------:R-:W3:Y:S01]  /*2c1c0*/  MUFU.EX2 R154, R203 ;  /* 0x000000cb009a7308 */ /* 0x000ee20000000800 */
[----:B------:R-:W-:Y:S04]  /*2c1d0*/  FADD.FTZ R141, R141, R137 ;  /* 0x000000898d8d7221 */ /* 0x000fe80000010000 */
[----:B------:R-:W-:Y:S01]  /*2c1e0*/  FADD.FTZ R141, R139, R141 ;  /* 0x0000008d8b8d7221 */ /* 0x000fe20000010000 */
[C---:B------:R-:W-:Y:S01]  /*2c1f0*/  HMMA.16816.F32 R8, R40.reuse, R50, R8 ;  /* 0x000000322808723c */ /* 0x040fe20000001808 */
[----:B------:R-:W4:Y:S03]  /*2c200*/  LDSM.16.MT88.4 R48, [R60+0xc800] ;  /* 0x00c800003c30783b */ /* 0x000f260000004200 */
[----:B------:R-:W3:Y:S04]  /*2c210*/  MUFU.EX2 R159, R198 ;  /* 0x000000c6009f7308 */ /* 0x000ee80000000800 */
[C---:B--2---:R-:W-:Y:S06]  /*2c220*/  HMMA.16816.F32 R12, R40.reuse, R52, R12 ;  /* 0x00000034280c723c */ /* 0x044fec000000180c */
[----:B------:R-:W2:Y:S02]  /*2c230*/  MUFU.EX2 R166, R166 ;  /* 0x000000a600a67308 */ /* 0x000ea40000000800 */
[C---:B------:R-:W-:Y:S01]  /*2c240*/  HMMA.16816.F32 R16, R40.reuse, R54, R16 ;  /* 0x000000362810723c */ /* 0x040fe20000001810 */
[----:B------:R-:W1:Y:S07]  /*2c250*/  LDSM.16.MT88.4 R52, [R148+0xc800] ;  /* 0x00c800009434783b */ /* 0x000e6e0000004200 */
[----:B------:R-:W-:Y:S01]  /*2c260*/  MUFU.EX2 R192, R192 ;  /* 0x000000c000c07308 */ /* 0x000fe20000000800 */
[C---:B------:R-:W-:Y:S09]  /*2c270*/  HMMA.16816.F32 R20, R40.reuse, R56, R20 ;  /* 0x000000382814723c */ /* 0x040ff20000001814 */
[----:B------:R-:W2:Y:S01]  /*2c280*/  MUFU.EX2 R191, R191 ;  /* 0x000000bf00bf7308 */ /* 0x000ea20000000800 */
[C---:B------:R-:W-:Y:S01]  /*2c290*/  HMMA.16816.F32 R24, R40.reuse, R58, R24 ;  /* 0x0000003a2818723c */ /* 0x040fe20000001818 */
[----:B------:R-:W3:Y:S08]  /*2c2a0*/  LDSM.16.MT88.4 R56, [R140+0x2800] ;  /* 0x002800008c38783b */ /* 0x000ef00000004200 */
[----:B------:R-:W-:Y:S01]  /*2c2b0*/  MUFU.EX2 R190, R190 ;  /* 0x000000be00be7308 */ /* 0x000fe20000000800 */
[C---:B------:R-:W-:Y:S09]  /*2c2c0*/  HMMA.16816.F32 R28, R40.reuse, R44, R28 ;  /* 0x0000002c281c723c */ /* 0x040ff2000000181c */
[----:B------:R-:W-:Y:S01]  /*2c2d0*/  MUFU.EX2 R189, R189 ;  /* 0x000000bd00bd7308 */ /* 0x000fe20000000800 */
[----:B------:R-:W-:Y:S01]  /*2c2e0*/  HMMA.16816.F32 R32, R40, R46, R32 ;  /* 0x0000002e2820723c */ /* 0x000fe20000001820 */
[----:B------:R-:W2:Y:S08]  /*2c2f0*/  LDSM.16.MT88.4 R44, [R39+0x2800] ;  /* 0x00280000272c783b */ /* 0x000eb00000004200 */
[----:B------:R-:W-:Y:S01]  /*2c300*/  MUFU.EX2 R188, R188 ;  /* 0x000000bc00bc7308 */ /* 0x000fe20000000800 */
[----:B------:R-:W-:Y:S01]  /*2c310*/  F2FP.F16.F32.PACK_AB R40, R143, R142 ;  /* 0x0000008e8f28723e */ /* 0x000fe200000000ff */
[----:B------:R-:W-:Y:S01]  /*2c320*/  FADD.FTZ R142, R142, R136 ;  /* 0x000000888e8e7221 */ /* 0x000fe20000010000 */
[----:B------:R-:W-:Y:S02]  /*2c330*/  F2FP.F16.F32.PACK_AB R43, R150, R149 ;  /* 0x00000095962b723e */ /* 0x000fe400000000ff */
[----:B------:R-:W-:Y:S01]  /*2c340*/  F2FP.F16.F32.PACK_AB R42, R145, R144 ;  /* 0x00000090912a723e */ /* 0x000fe200000000ff */
[----:B------:R-:W-:Y:S01]  /*2c350*/  FADD.FTZ R142, R143, R142 ;  /* 0x0000008e8f8e7221 */ /* 0x000fe20000010000 */
[C---:B------:R-:W-:Y:S01]  /*2c360*/  F2FP.F16.F32.PACK_AB R41, R147.reuse, R146 ;  /* 0x000000929329723e */ /* 0x040fe200000000ff */
[----:B------:R-:W-:Y:S02]  /*2c370*/  FADD.FTZ R146, R146, R141 ;  /* 0x0000008d92927221 */ /* 0x000fe40000010000 */
[----:B------:R-:W-:Y:S01]  /*2c380*/  MUFU.EX2 R187, R187 ;  /* 0x000000bb00bb7308 */ /* 0x000fe20000000800 */
[----:B------:R-:W-:Y:S01]  /*2c390*/  FADD.FTZ R144, R144, R142 ;  /* 0x0000008e90907221 */ /* 0x000fe20000010000 */
[----:B------:R-:W-:Y:S02]  /*2c3a0*/  FADD.FTZ R146, R147, R146 ;  /* 0x0000009293927221 */ /* 0x000fe40000010000 */
[C---:B----4-:R-:W-:Y:S03]  /*2c3b0*/  HMMA.16816.F32 R4, R40.reuse, R48, R4 ;  /* 0x000000302804723c */ /* 0x050fe60000001804 */
[----:B------:R-:W-:Y:S03]  /*2c3c0*/  FADD.FTZ R149, R149, R146 ;  /* 0x0000009295957221 */ /* 0x000fe60000010000 */
[----:B------:R-:W4:Y:S01]  /*2c3d0*/  MUFU.EX2 R186, R186 ;  /* 0x000000ba00ba7308 */ /* 0x000f220000000800 */
[----:B------:R-:W-:Y:S01]  /*2c3e0*/  FADD.FTZ R144, R145, R144 ;  /* 0x0000009091907221 */ /* 0x000fe20000010000 */
[----:B------:R-:W-:Y:S01]  /*2c3f0*/  FADD.FTZ R149, R150, R149 ;  /* 0x0000009596957221 */ /* 0x000fe20000010000 */
[C---:B------:R-:W-:Y:S01]  /*2c400*/  HMMA.16816.F32 R8, R40.reuse, R50, R8 ;  /* 0x000000322808723c */ /* 0x040fe20000001808 */
[----:B------:R-:W4:Y:S06]  /*2c410*/  LDSM.16.MT88.4 R48, [R60+0xd000] ;  /* 0x00d000003c30783b */ /* 0x000f2c0000004200 */
[----:B------:R-:W4:Y:S01]  /*2c420*/  MUFU.EX2 R185, R185 ;  /* 0x000000b900b97308 */ /* 0x000f220000000800 */
[C---:B-1----:R-:W-:Y:S09]  /*2c430*/  HMMA.16816.F32 R12, R40.reuse, R52, R12 ;  /* 0x00000034280c723c */ /* 0x042ff2000000180c */
[----:B------:R-:W-:Y:S01]  /*2c440*/  MUFU.EX2 R184, R184 ;  /* 0x000000b800b87308 */ /* 0x000fe20000000800 */
[C---:B------:R-:W-:Y:S01]  /*2c450*/  HMMA.16816.F32 R16, R40.reuse, R54, R16 ;  /* 0x000000362810723c */ /* 0x040fe20000001810 */
[----:B------:R-:W1:Y:S08]  /*2c460*/  LDSM.16.MT88.4 R52, [R148+0xd000] ;  /* 0x00d000009434783b */ /* 0x000e700000004200 */
[----:B------:R-:W1:Y:S01]  /*2c470*/  MUFU.EX2 R183, R183 ;  /* 0x000000b700b77308 */ /* 0x000e620000000800 */
[C---:B---3--:R-:W-:Y:S09]  /*2c480*/  HMMA.16816.F32 R20, R40.reuse, R56, R20 ;  /* 0x000000382814723c */ /* 0x048ff20000001814 */
[----:B------:R-:W-:Y:S01]  /*2c490*/  MUFU.EX2 R182, R182 ;  /* 0x000000b600b67308 */ /* 0x000fe20000000800 */
[C---:B------:R-:W-:Y:S01]  /*2c4a0*/  HMMA.16816.F32 R24, R40.reuse, R58, R24 ;  /* 0x0000003a2818723c */ /* 0x040fe20000001818 */
[----:B------:R-:W3:Y:S08]  /*2c4b0*/  LDSM.16.MT88.4 R56, [R140+0x3000] ;  /* 0x003000008c38783b */ /* 0x000ef00000004200 */
[----:B------:R-:W-:Y:S01]  /*2c4c0*/  MUFU.EX2 R181, R181 ;  /* 0x000000b500b57308 */ /* 0x000fe20000000800 */
[C---:B--2---:R-:W-:Y:S09]  /*2c4d0*/  HMMA.16816.F32 R28, R40.reuse, R44, R28 ;  /* 0x0000002c281c723c */ /* 0x044ff2000000181c */
[----:B------:R-:W-:Y:S01]  /*2c4e0*/  MUFU.EX2 R180, R180 ;  /* 0x000000b400b47308 */ /* 0x000fe20000000800 */
[----:B------:R-:W-:Y:S01]  /*2c4f0*/  HMMA.16816.F32 R32, R40, R46, R32 ;  /* 0x0000002e2820723c */ /* 0x000fe20000001820 */
[----:B------:R-:W2:Y:S02]  /*2c500*/  LDSM.16.MT88.4 R44, [R39+0x3000] ;  /* 0x00300000272c783b */ /* 0x000ea40000004200 */
        /* <DEDUP_REMOVED lines=8> */
[----:B------:R-:W-:Y:S02]  /*2c590*/  FADD.FTZ R157, R157, R155 ;  /* 0x0000009b9d9d7221 */ /* 0x000fe40000010000 */
[----:B------:R-:W-:Y:S02]  /*2c5a0*/  FADD.FTZ R151, R152, R151 ;  /* 0x0000009798977221 */ /* 0x000fe40000010000 */
[----:B------:R-:W2:Y:S01]  /*2c5b0*/  MUFU.EX2 R178, R178 ;  /* 0x000000b200b27308 */ /* 0x000ea20000000800 */
[C---:B----4-:R-:W-:Y:S03]  /*2c5c0*/  HMMA.16816.F32 R4, R40.reuse, R48, R4 ;  /* 0x000000302804723c */ /* 0x050fe60000001804 */
[----:B------:R-:W-:Y:S01]  /*2c5d0*/  FADD.FTZ R153, R153, R151 ;  /* 0x0000009799997221 */ /* 0x000fe20000010000 */
[----:B------:R-:W-:Y:S05]  /*2c5e0*/  FADD.FTZ R157, R158, R157 ;  /* 0x0000009d9e9d7221 */ /* 0x000fea0000010000 */
[----:B------:R-:W4:Y:S01]  /*2c5f0*/  MUFU.EX2 R177, R177 ;  /* 0x000000b100b17308 */ /* 0x000f220000000800 */
[C---:B------:R-:W-:Y:S01]  /*2c600*/  HMMA.16816.F32 R8, R40.reuse, R50, R8 ;  /* 0x000000322808723c */ /* 0x040fe20000001808 */
[----:B------:R-:W4:Y:S02]  /*2c610*/  LDSM.16.MT88.4 R48, [R60+0xd800] ;  /* 0x00d800003c30783b */ /* 0x000f240000004200 */
[----:B------:R-:W-:Y:S06]  /*2c620*/  FADD.FTZ R153, R154, R153 ;  /* 0x000000999a997221 */ /* 0x000fec0000010000 */
[----:B------:R-:W-:Y:S01]  /*2c630*/  MUFU.EX2 R176, R176 ;  /* 0x000000b000b07308 */ /* 0x000fe20000000800 */
[C---:B-1----:R-:W-:Y:S09]  /*2c640*/  HMMA.16816.F32 R12, R40.reuse, R52, R12 ;  /* 0x00000034280c723c */ /* 0x042ff2000000180c */
[----:B------:R-:W1:Y:S01]  /*2c650*/  MUFU.EX2 R175, R175 ;  /* 0x000000af00af7308 */ /* 0x000e620000000800 */
        /* <DEDUP_REMOVED lines=14> */
[----:B------:R-:W-:Y:S02]  /*2c740*/  F2FP.F16.F32.PACK_AB R42, R161, R162 ;  /* 0x000000a2a12a723e */ /* 0x000fe400000000ff */
[----:B------:R-:W-:Y:S01]  /*2c750*/  F2FP.F16.F32.PACK_AB R41, R166, R163 ;  /* 0x000000a3a629723e */ /* 0x000fe200000000ff */
[----:B------:R-:W-:Y:S01]  /*2c760*/  FADD.FTZ R163, R163, R157 ;  /* 0x0000009da3a37221 */ /* 0x000fe20000010000 */
[----:B------:R-:W-:Y:S01]  /*2c770*/  F2FP.F16.F32.PACK_AB R43, R191, R192 ;  /* 0x000000c0bf2b723e */ /* 0x000fe200000000ff */
[----:B------:R-:W-:Y:S01]  /*2c780*/  FADD.FTZ R159, R160, R159 ;  /* 0x0000009fa09f7221 */ /* 0x000fe20000010000 */
[----:B------:R-:W2:Y:S01]  /*2c790*/  MUFU.EX2 R170, R170 ;  /* 0x000000aa00aa7308 */ /* 0x000ea20000000800 */
[----:B------:R-:W-:Y:S01]  /*2c7a0*/  FADD.FTZ R163, R166, R163 ;  /* 0x000000a3a6a37221 */ /* 0x000fe20000010000 */
[----:B------:R-:W-:Y:S02]  /*2c7b0*/  IMAD.MOV.U32 R166, RZ, RZ, R0 ;  /* 0x000000ffffa67224 */ /* 0x000fe400078e0000 */
[----:B------:R-:W-:Y:S01]  /*2c7c0*/  FADD.FTZ R162, R162, R159 ;  /* 0x0000009fa2a27221 */ /* 0x000fe20000010000 */
[C---:B----4-:R-:W-:Y:S01]  /*2c7d0*/  HMMA.16816.F32 R4, R40.reuse, R48, R4 ;  /* 0x000000302804723c */ /* 0x050fe20000001804 */
[----:B------:R-:W-:Y:S02]  /*2c7e0*/  LDSM.16.MT88.4 R156, [R60+0x11800] ;  /* 0x011800003c9c783b */ /* 0x000fe40000004200 */
[----:B------:R-:W-:Y:S01]  /*2c7f0*/  FADD.FTZ R192, R192, R163 ;  /* 0x000000a3c0c07221 */ /* 0x000fe20000010000 */
[----:B------:R-:W-:Y:S01]  /*2c800*/  FADD.FTZ R162, R161, R162 ;  /* 0x000000a2a1a27221 */ /* 0x000fe20000010000 */
[----:B------:R-:W4:Y:S02]  /*2c810*/  MUFU.EX2 R169, R169 ;  /* 0x000000a900a97308 */ /* 0x000f240000000800 */
[----:B------:R-:W-:Y:S01]  /*2c820*/  FADD.FTZ R192, R191, R192 ;  /* 0x000000c0bfc07221 */ /* 0x000fe20000010000 */
[C---:B------:R-:W-:Y:S01]  /*2c830*/  HMMA.16816.F32 R8, R40.reuse, R50, R8 ;  /* 0x000000322808723c */ /* 0x040fe20000001808 */
[----:B------:R-:W4:Y:S02]  /*2c840*/  LDSM.16.MT88.4 R48, [R60+0xe000] ;  /* 0x00e000003c30783b */ /* 0x000f240000004200 */
[----:B------:R-:W-:Y:S04]  /*2c850*/  FADD.FTZ R192, R186, R192 ;  /* 0x000000c0bac07221 */ /* 0x000fe80000010000 */
        /* <DEDUP_REMOVED lines=30> */
[C---:B------:R-:W-:Y:S01]  /*2ca40*/  HMMA.16816.F32 R8, R40.reuse, R50, R8 ;  /* 0x000000322808723c */ /* 0x040fe20000001808 */
[----:B------:R-:W4:Y:S02]  /*2ca50*/  LDSM.16.MT88.4 R48, [R60+0xe800] ;  /* 0x00e800003c30783b */ /* 0x000f240000004200 */
[----:B------:R-:W-:Y:S06]  /*2ca60*/  FADD.FTZ R183, R178, R183 ;  /* 0x000000b7b2b77221 */ /* 0x000fec0000010000 */
[----:B------:R-:W4:Y:S01]  /*2ca70*/  MUFU.EX2 R111, R111 ;  /* 0x0000006f006f7308 */ /* 0x000f220000000800 */
[C---:B-1----:R-:W-:Y:S09]  /*2ca80*/  HMMA.16816.F32 R12, R40.reuse, R52, R12 ;  /* 0x00000034280c723c */ /* 0x042ff2000000180c */
[----:B------:R-:W-:Y:S01]  /*2ca90*/  MUFU.EX2 R108, R108 ;  /* 0x0000006c006c7308 */ /* 0x000fe20000000800 */
[C---:B------:R-:W-:Y:S01]  /*2caa0*/  HMMA.16816.F32 R16, R40.reuse, R54, R16 ;  /* 0x000000362810723c */ /* 0x040fe20000001810 */
[----:B------:R-:W1:Y:S08]  /*2cab0*/  LDSM.16.MT88.4 R52, [R148+0xe800] ;  /* 0x00e800009434783b */ /* 0x000e700000004200 */
[----:B------:R-:W-:Y:S01]  /*2cac0*/  MUFU.EX2 R107, R107 ;  /* 0x0000006b006b7308 */ /* 0x000fe20000000800 */
        /* <DEDUP_REMOVED lines=27> */
[----:B------:R-:W-:Y:S01]  /*2cc80*/  FADD.FTZ R177, R170, R177 ;  /* 0x000000b1aab17221 */ /* 0x000fe20000010000 */
[C---:B------:R-:W-:Y:S04]  /*2cc90*/  FADD.FTZ R180, R173.reuse, R180 ;  /* 0x000000b4adb47221 */ /* 0x040fe80000010000 */
[----:B------:R-:W-:Y:S01]  /*2cca0*/  MUFU.EX2 R89, R89 ;  /* 0x0000005900597308 */ /* 0x000fe20000000800 */
        /* <DEDUP_REMOVED lines=30> */
[----:B------:R-:W4:Y:S07]  /*2ce90*/  LDSM.16.MT88.4 R48, [R60+0xf800] ;  /* 0x00f800003c30783b */ /* 0x000f2e0000004200 */
        /* <DEDUP_REMOVED lines=9> */
[----:B------:R-:W-:Y:S08]  /*2cf30*/  LDSM.16.MT88.4 R56, [R39+0x5800] ;  /* 0x005800002738783b */ /* 0x000ff00000004200 */
[----:B------:R-:W3:Y:S01]  /*2cf40*/  MUFU.EX2 R68, R68 ;  /* 0x0000004400447308 */ /* 0x000ee20000000800 */
[C---:B--2---:R-:W-:Y:S09]  /*2cf50*/  HMMA.16816.F32 R28, R40.reuse, R44, R28 ;  /* 0x0000002c281c723c */ /* 0x044ff2000000181c */
[----:B------:R-:W-:Y:S01]  /*2cf60*/  MUFU.EX2 R67, R67 ;  /* 0x0000004300437308 */ /* 0x000fe20000000800 */
[----:B------:R-:W-:Y:S01]  /*2cf70*/  HMMA.16816.F32 R32, R40, R46, R32 ;  /* 0x0000002e2820723c */ /* 0x000fe20000001820 */
[----:B------:R-:W2:Y:S02]  /*2cf80*/  LDSM.16.MT88.4 R44, [R140+0x5800] ;  /* 0x005800008c2c783b */ /* 0x000ea40000004200 */
[C---:B------:R-:W-:Y:S01]  /*2cf90*/  F2FP.F16.F32.PACK_AB R40, R126.reuse, R127 ;  /* 0x0000007f7e28723e */ /* 0x040fe200000000ff */
[----:B------:R-:W-:Y:S01]  /*2cfa0*/  FADD.FTZ R126, R126, R172 ;  /* 0x000000ac7e7e7221 */ /* 0x000fe20000010000 */
[----:B------:R-:W-:Y:S04]  /*2cfb0*/  F2FP.F16.F32.PACK_AB R42, R120, R123 ;  /* 0x0000007b782a723e */ /* 0x000fe800000000ff */
[----:B------:R-:W1:Y:S01]  /*2cfc0*/  MUFU.EX2 R66, R66 ;  /* 0x0000004200427308 */ /* 0x000e620000000800 */
[C---:B------:R-:W-:Y:S01]  /*2cfd0*/  F2FP.F16.F32.PACK_AB R41, R113.reuse, R117 ;  /* 0x000000757129723e */ /* 0x040fe200000000ff */
[----:B------:R-:W-:Y:S01]  /*2cfe0*/  FADD.FTZ R113, R113, R169 ;  /* 0x000000a971717221 */ /* 0x000fe20000010000 */
[----:B------:R-:W-:Y:S01]  /*2cff0*/  F2FP.F16.F32.PACK_AB R43, R111, R112 ;  /* 0x000000706f2b723e */ /* 0x000fe200000000ff */
[----:B------:R-:W-:Y:S01]  /*2d000*/  FADD.FTZ R126, R123, R126 ;  /* 0x0000007e7b7e7221 */ /* 0x000fe20000010000 */
[----:B---3--:R-:W-:Y:S01]  /*2d010*/  F2FP.F16.F32.PACK_AB R132, R68, R69 ;  /* 0x000000454484723e */ /* 0x008fe200000000ff */
[----:B------:R-:W-:Y:S04]  /*2d020*/  FADD.FTZ R113, R112, R113 ;  /* 0x0000007170717221 */ /* 0x000fe80000010000 */
[----:B------:R-:W-:Y:S01]  /*2d030*/  MUFU.EX2 R37, R37 ;  /* 0x0000002500257308 */ /* 0x000fe20000000800 */
[----:B------:R-:W-:Y:S01]  /*2d040*/  FADD.FTZ R120, R120, R126 ;  /* 0x0000007e78787221 */ /* 0x000fe20000010000 */
[C---:B----4-:R-:W-:Y:S03]  /*2d050*/  HMMA.16816.F32 R4, R40.reuse, R48, R4 ;  /* 0x000000302804723c */ /* 0x050fe60000001804 */
[----:B------:R-:W-:Y:S01]  /*2d060*/  FADD.FTZ R113, R111, R113 ;  /* 0x000000716f717221 */ /* 0x000fe20000010000 */
[----:B------:R-:W-:Y:S01]  /*2d070*/  FADD.FTZ R120, R108, R120 ;  /* 0x000000786c787221 */ /* 0x000fe20000010000 */
[----:B-1----:R-:W-:Y:S03]  /*2d080*/  F2FP.F16.F32.PACK_AB R134, R66, R67 ;  /* 0x000000434286723e */ /* 0x002fe600000000ff */
[C---:B------:R-:W-:Y:S01]  /*2d090*/  HMMA.16816.F32 R8, R40.reuse, R50, R8 ;  /* 0x000000322808723c */ /* 0x040fe20000001808 */
[----:B------:R-:W1:Y:S07]  /*2d0a0*/  LDSM.16.MT88.4 R48, [R60+0x10000] ;  /* 0x010000003c30783b */ /* 0x000e6e0000004200 */
[C---:B------:R-:W-:Y:S08]  /*2d0b0*/  HMMA.16816.F32 R12, R40.reuse, R52, R12 ;  /* 0x00000034280c723c */ /* 0x040ff0000000180c */
[C---:B------:R-:W-:Y:S01]  /*2d0c0*/  HMMA.16816.F32 R16, R40.reuse, R54, R16 ;  /* 0x000000362810723c */ /* 0x040fe20000001810 */
[----:B------:R-:W3:Y:S07]  /*2d0d0*/  LDSM.16.MT88.4 R52, [R148+0x10000] ;  /* 0x010000009434783b */ /* 0x000eee0000004200 */
[C---:B--2---:R-:W-:Y:S08]  /*2d0e0*/  HMMA.16816.F32 R20, R40.reuse, R44, R20 ;  /* 0x0000002c2814723c */ /* 0x044ff00000001814 */
[C---:B------:R-:W-:Y:S01]  /*2d0f0*/  HMMA.16816.F32 R24, R40.reuse, R46, R24 ;  /* 0x0000002e2818723c */ /* 0x040fe20000001818 */
[----:B------:R-:W2:Y:S07]  /*2d100*/  LDSM.16.MT88.4 R44, [R140+0x6000] ;  /* 0x006000008c2c783b */ /* 0x000eae0000004200 */
        /* <DEDUP_REMOVED lines=21> */
[C---:B------:R-:W-:Y:S01]  /*2d260*/  HMMA.16816.F32 R8, R40.reuse, R50, R8 ;  /* 0x000000322808723c */ /* 0x040fe20000001808 */
[----:B------:R-:W4:Y:S03]  /*2d270*/  LDSM.16.MT88.4 R48, [R39+0x6000] ;  /* 0x006000002730783b */ /* 0x000f260000004200 */
[----:B------:R-:W1:Y:S01]  /*2d280*/  MUFU.EX2 R59, R59 ;  /* 0x0000003b003b7308 */ /* 0x000e620000000800 */
[----:B------:R-:W-:Y:S03]  /*2d290*/  FADD.FTZ R99, R89, R99 ;  /* 0x0000006359637221 */ /* 0x000fe60000010000 */
[C---:B---3--:R-:W-:Y:S08]  /*2d2a0*/  HMMA.16816.F32 R12, R40.reuse, R52, R12 ;  /* 0x00000034280c723c */ /* 0x048ff0000000180c */
[C---:B------:R-:W-:Y:S01]  /*2d2b0*/  HMMA.16816.F32 R16, R40.reuse, R54, R16 ;  /* 0x000000362810723c */ /* 0x040fe20000001810 */
[----:B------:R-:W3:Y:S07]  /*2d2c0*/  LDSM.16.MT88.4 R52, [R60+0x10800] ;  /* 0x010800003c34783b */ /* 0x000eee0000004200 */
[C---:B--2---:R-:W-:Y:S08]  /*2d2d0*/  HMMA.16816.F32 R20, R40.reuse, R44, R20 ;  /* 0x0000002c2814723c */ /* 0x044ff00000001814 */
[C---:B------:R-:W-:Y:S01]  /*2d2e0*/  HMMA.16816.F32 R24, R40.reuse, R46, R24 ;  /* 0x0000002e2818723c */ /* 0x040fe20000001818 */
[----:B------:R-:W2:Y:S07]  /*2d2f0*/  LDSM.16.MT88.4 R44, [R148+0x10800] ;  /* 0x01080000942c783b */ /* 0x000eae0000004200 */
        /* <DEDUP_REMOVED lines=8> */
[----:B-1----:R-:W-:Y:S01]  /*2d380*/  F2FP.F16.F32.PACK_AB R43, R58, R57 ;  /* 0x000000393a2b723e */ /* 0x002fe200000000ff */
[----:B------:R-:W-:Y:S02]  /*2d390*/  FADD.FTZ R86, R83, R86 ;  /* 0x0000005653567221 */ /* 0x000fe40000010000 */
[----:B------:R-:W-:Y:S02]  /*2d3a0*/  FADD.FTZ R38, R56, R38 ;  /* 0x0000002638267221 */ /* 0x000fe40000010000 */
[----:B------:R-:W-:Y:S02]  /*2d3b0*/  FADD.FTZ R82, R82, R86 ;  /* 0x0000005652527221 */ /* 0x000fe40000010000 */
[C---:B---3--:R-:W-:Y:S03]  /*2d3c0*/  HMMA.16816.F32 R4, R40.reuse, R52, R4 ;  /* 0x000000342804723c */ /* 0x048fe60000001804 */
[----:B------:R-:W-:Y:S01]  /*2d3d0*/  FADD.FTZ R57, R57, R38 ;  /* 0x0000002639397221 */ /* 0x000fe20000010000 */
[----:B------:R-:W-:Y:S03]  /*2d3e0*/  FADD.FTZ R82, R77, R82 ;  /* 0x000000524d527221 */ /* 0x000fe60000010000 */
[----:B------:R-:W-:Y:S01]  /*2d3f0*/  FADD.FTZ R57, R58, R57 ;  /* 0x000000393a397221 */ /* 0x000fe20000010000 */
[C---:B------:R-:W-:Y:S01]  /*2d400*/  HMMA.16816.F32 R8, R40.reuse, R54, R8 ;  /* 0x000000362808723c */ /* 0x040fe20000001808 */
[----:B------:R-:W1:Y:S07]  /*2d410*/  LDSM.16.MT88.4 R52, [R39+0x6800] ;  /* 0x006800002734783b */ /* 0x000e6e0000004200 */
[C---:B--2---:R-:W-:Y:S08]  /*2d420*/  HMMA.16816.F32 R12, R40.reuse, R44, R12 ;  /* 0x0000002c280c723c */ /* 0x044ff0000000180c */
[C---:B------:R-:W-:Y:S01]  /*2d430*/  HMMA.16816.F32 R16, R40.reuse, R46, R16 ;  /* 0x0000002e2810723c */ /* 0x040fe20000001810 */
[----:B------:R-:W2:Y:S07]  /*2d440*/  LDSM.16.MT88.4 R44, [R60+0x11000] ;  /* 0x011000003c2c783b */ /* 0x000eae0000004200 */
[C---:B----4-:R-:W-:Y:S08]  /*2d450*/  HMMA.16816.F32 R20, R40.reuse, R48, R20 ;  /* 0x000000302814723c */ /* 0x050ff00000001814 */
[C---:B------:R-:W-:Y:S01]  /*2d460*/  HMMA.16816.F32 R24, R40.reuse, R50, R24 ;  /* 0x000000322818723c */ /* 0x040fe20000001818 */
[----:B------:R-:W3:Y:S07]  /*2d470*/  LDSM.16.MT88.4 R48, [R148+0x11000] ;  /* 0x011000009430783b */ /* 0x000eee0000004200 */
[C---:B-1----:R-:W-:Y:S01]  /*2d480*/  HMMA.16816.F32 R28, R40.reuse, R52, R28 ;  /* 0x00000034281c723c */ /* 0x042fe2000000181c */
[----:B------:R-:W-:Y:S07]  /*2d490*/  LDSM.16.MT88.4 R148, [R148+0x11800] ;  /* 0x011800009494783b */ /* 0x000fee0000004200 */
[----:B------:R-:W-:Y:S01]  /*2d4a0*/  HMMA.16816.F32 R32, R40, R54, R32 ;  /* 0x000000362820723c */ /* 0x000fe20000001820 */
[----:B------:R-:W1:Y:S02]  /*2d4b0*/  LDSM.16.MT88.4 R52, [R140+0x7000] ;  /* 0x007000008c34783b */ /* 0x000e640000004200 */
        /* <DEDUP_REMOVED lines=26> */
[C---:B-1----:R-:W-:Y:S03]  /*2d660*/  HMMA.16816.F32 R20, R40.reuse, R52, R20 ;  /* 0x000000342814723c */ /* 0x042fe60000001814 */
[----:B------:R-:W1:Y:S05]  /*2d670*/  MUFU.EX2 R49, R49 ;  /* 0x0000003100317308 */ /* 0x000e6a0000000800 */
[C---:B------:R-:W-:Y:S05]  /*2d680*/  HMMA.16816.F32 R24, R40.reuse, R54, R24 ;  /* 0x000000362818723c */ /* 0x040fea0000001818 */
[----:B------:R-:W3:Y:S03]  /*2d690*/  MUFU.EX2 R64, R64 ;  /* 0x0000004000407308 */ /* 0x000ee60000000800 */
[C---:B--2---:R-:W-:Y:S03]  /*2d6a0*/  HMMA.16816.F32 R28, R40.reuse, R44, R28 ;  /* 0x0000002c281c723c */ /* 0x044fe6000000181c */
[C---:B-1----:R-:W-:Y:S01]  /*2d6b0*/  F2FP.F16.F32.PACK_AB R133, R49.reuse, R48 ;  /* 0x000000303185723e */ /* 0x042fe200000000ff */
        /* <DEDUP_REMOVED lines=17> */
.L_x_2955:
        /* <DEDUP_REMOVED lines=12> */
.L_x_2976:
        /* <DEDUP_REMOVED lines=126> */
.L_x_2965:
[----:B------:R-:W-:Y:S05]  /*2e070*/  BSYNC.RECONVERGENT B0 ;  /* 0x0000000000007941 */ /* 0x000fea0003800200 */
.L_x_2964:
        /* <DEDUP_REMOVED lines=25> */
.L_x_2967:
[----:B------:R-:W-:Y:S05]  /*2e210*/  BSYNC.RECONVERGENT B0 ;  /* 0x0000000000007941 */ /* 0x000fea0003800200 */
.L_x_2966:
        /* <DEDUP_REMOVED lines=46> */
.L_x_2969:
[----:B------:R-:W-:Y:S05]  /*2e500*/  BSYNC.RECONVERGENT B0 ;  /* 0x0000000000007941 */ /* 0x000fea0003800200 */
.L_x_2968:
        /* <DEDUP_REMOVED lines=13> */
.L_x_2971:
[----:B------:R-:W-:Y:S05]  /*2e5e0*/  BSYNC.RECONVERGENT B0 ;  /* 0x0000000000007941 */ /* 0x000fea0003800200 */
.L_x_2970:
[----:B--2---:R-:W-:Y:S02]  /*2e5f0*/  MOV R2, R232 ;  /* 0x000000e800027202 */ /* 0x004fe40000000f00 */
[----:B------:R-:W-:-:S04]  /*2e600*/  MOV R3, 0x0 ;  /* 0x0000000000037802 */ /* 0x000fc80000000f00 */
[----:B-1-34-:R-:W-:Y:S05]  /*2e610*/  @P1 RET.REL.NODEC R2 `(_ZN5flash24flash_fwd_splitkv_kernelI23Flash_fwd_kernel_traitsILi64ELi64ELi256ELi4ELb0ELb0EN7cutlass6half_tE19Flash_kernel_traitsILi64ELi64ELi256ELi4ES3_EELb0ELb1ELb0ELb0ELb0ELb1ELb0ELb1EEEvNS_16Flash_fwd_paramsE) ;  /* 0xfffffd1802781950 */ /* 0x01afea0003c3ffff */
        /* <DEDUP_REMOVED lines=12> */
[----:B-1----:R-:W-:Y:S05]  /*2e6e0*/  RET.REL.NODEC R232 `(_ZN5flash24flash_fwd_splitkv_kernelI23Flash_fwd_kernel_traitsILi64ELi64ELi256ELi4ELb0ELb0EN7cutlass6half_tE19Flash_kernel_traitsILi64ELi64ELi256ELi4ES3_EELb0ELb1ELb0ELb0ELb0ELb1ELb0ELb1EEEvNS_16Flash_fwd_paramsE) ;  /* 0xfffffd18e8447950 */ /* 0x002fea0003c3ffff */
.L_x_2963:
[----:B------:R-:W-:Y:S01]  /*2e6f0*/  MOV R3, 0x1f ;  /* 0x0000001f00037802 */ /* 0x000fe20000000f00 */
[----:B------:R-:W-:Y:S01]  /*2e700*/  IMAD.MOV.U32 R4, RZ, RZ, 0x2 ;  /* 0x00000002ff047424 */ /* 0x000fe200078e00ff */
[----:B------:R-:W-:Y:S01]  /*2e710*/  MOV R8, R250 ;  /* 0x000000fa00087202 */ /* 0x000fe20000000f00 */
[----:B------:R-:W-:-:S07]  /*2e720*/  IMAD.MOV.U32 R5, RZ, RZ, -0x1 ;  /* 0xffffffffff057424 */ /* 0x000fce00078e00ff */
[----:B-1---5:R-:W-:Y:S05]  /*2e730*/  WARPSYNC.COLLECTIVE R5, `(.L_x_2972) ;  /* 0x0000000005087348 */ /* 0x022fea0003c00000 */
[----:B------:R2:W3:Y:S02]  /*2e740*/  SHFL.BFLY P0, R3, R8, R4, R3 ;  /* 0x0c00000408037389 */ /* 0x0004e40000000003 */
[----:B-123-5:R-:W-:Y:S05]  /*2e750*/  ENDCOLLECTIVE ;  /* 0x000000000000791b */ /* 0x02efea0003800000 */
.L_x_2972:
        /* <DEDUP_REMOVED lines=8> */
.L_x_2973:
        /* <DEDUP_REMOVED lines=8> */
.L_x_2974:
[----:B------:R-:W-:Y:S01]  /*2e860*/  FADD.FTZ R249, R3, R249 ;  /* 0x000000f903f97221 */ /* 0x000fe20000010000 */
[----:B------:R-:W-:Y:S02]  /*2e870*/  MOV R3, 0x1f ;  /* 0x0000001f00037802 */ /* 0x000fe40000000f00 */
[----:B------:R-:W-:Y:S01]  /*2e880*/  MOV R4, 0x1 ;  /* 0x0000000100047802 */ /* 0x000fe20000000f00 */
[----:B------:R-:W-:-:S07]  /*2e890*/  IMAD.MOV.U32 R8, RZ, RZ, R249 ;  /* 0x000000ffff087224 */ /* 0x000fce00078e00f9 */
[----:B------:R-:W-:Y:S05]  /*2e8a0*/  WARPSYNC.COLLECTIVE R5, `(.L_x_2975) ;  /* 0x0000000005087348 */ /* 0x000fea0003c00000 */
[----:B------:R1:W2:Y:S02]  /*2e8b0*/  SHFL.BFLY P0, R3, R8, R4, R3 ;  /* 0x0c00000408037389 */ /* 0x0002a40000000003 */
[----:B-12---:R-:W-:Y:S05]  /*2e8c0*/  ENDCOLLECTIVE ;  /* 0x000000000000791b */ /* 0x006fea0003800000 */
.L_x_2975:
[----:B------:R-:W-:Y:S05]  /*2e8d0*/  BRA `(.L_x_2976) ;  /* 0xffffffec00ec7947 */ /* 0x000fea000383ffff */
.L_x_2977:
        /* <DEDUP_REMOVED lines=10> */
.L_x_14735:


//--------------------- .text._ZN5flash24flash_fwd_splitkv_kernelI23Flash_fwd_kernel_traitsILi64ELi64ELi256ELi4ELb0ELb0EN7cutlass6half_tE19Flash_kernel_traitsILi64ELi64ELi256ELi4ES3_EELb0ELb1ELb0ELb0ELb0ELb0ELb1ELb0EEEvNS_16Flash_fwd_paramsE --------------------------
	.section	.text._ZN5flash24flash_fwd_splitkv_kernelI23Flash_fwd_kernel_traitsILi64ELi64ELi256ELi4ELb0ELb0EN7cutlass6half_tE19Flash_kernel_traitsILi64ELi64ELi256ELi4ES3_EELb0ELb1ELb0ELb0ELb0ELb0ELb1ELb0EEEvNS_16Flash_fwd_paramsE,"ax",@progbits
	.align	128
        .global         _ZN5flash24flash_fwd_splitkv_kernelI23Flash_fwd_kernel_traitsILi64ELi64ELi256ELi4ELb0ELb0EN7cutlass6half_tE19Flash_kernel_traitsILi64ELi64ELi256ELi4ES3_EELb0ELb1ELb0ELb0ELb0ELb0ELb1ELb0EEEvNS_16Flash_fwd_paramsE
        .type           _ZN5flash24flash_fwd_splitkv_kernelI23Flash_fwd_kernel_traitsILi64ELi64ELi256ELi4ELb0ELb0EN7cutlass6half_tE19Flash_kernel_traitsILi64ELi64ELi256ELi4ES3_EELb0ELb1ELb0ELb0ELb0ELb0ELb1ELb0EEEvNS_16Flash_fwd_paramsE,@function
        .size           _ZN5flash24flash_fwd_splitkv_kernelI23Flash_fwd_kernel_traitsILi64ELi64ELi256ELi4ELb0ELb0EN7cutlass6half_tE19Flash_kernel_traitsILi64ELi64ELi256ELi4ES3_EELb0ELb1ELb0ELb0ELb0ELb0ELb1ELb0EEEvNS_16Flash_fwd_paramsE,(.L_x_14736 - _ZN5flash24flash_fwd_splitkv_kernelI23Flash_fwd_kernel_traitsILi64ELi64ELi256ELi4ELb0ELb0EN7cutlass6half_tE19Flash_kernel_traitsILi64ELi64ELi256ELi4ES3_EELb0ELb1ELb0ELb0ELb0ELb0ELb1ELb0EEEvNS_16Flash_fwd_paramsE)
        .other          _ZN5flash24flash_fwd_splitkv_kernelI23Flash_fwd_kernel_traitsILi64ELi64ELi256ELi4ELb0ELb0EN7cutlass6half_tE19Flash_kernel_traitsILi64ELi64ELi256ELi4ES3_EELb0ELb1ELb0ELb0ELb0ELb0ELb1ELb0EEEvNS_16Flash_fwd_paramsE,@"STO_CUDA_ENTRY STV_DEFAULT"
_ZN5flash24flash_fwd_splitkv_kernelI23Flash_fwd_kernel_traitsILi64ELi64ELi256ELi4ELb0ELb0EN7cutlass6half_tE19Flash_kernel_traitsILi64ELi64ELi256ELi4ES3_EELb0ELb1ELb0ELb0ELb0ELb0ELb1ELb0EEEvNS_16Flash_fwd_paramsE:
.text._ZN5flash24flash_fwd_splitkv_kernelI23Flash_fwd_kernel_traitsILi64ELi64ELi256ELi4ELb0ELb0EN7cutlass6half_tE19Flash_kernel_traitsILi64ELi64ELi256ELi4ES3_EELb0ELb1ELb0ELb0ELb0ELb0ELb1ELb0EEEvNS_16Flash_fwd_paramsE:
        /* <DEDUP_REMOVED lines=30> */
[----:B-1----:R-:W-:Y:S05]  /*01e0*/  CALL.REL.NOINC `($_ZN5flash24flash_fwd_splitkv_kernelI23Flash_fwd_kernel_traitsILi64ELi64ELi256ELi4ELb0ELb0EN7cutlass6half_tE19Flash_kernel_traitsILi64ELi64ELi256ELi4ES3_EELb0ELb1ELb0ELb0ELb0ELb0ELb1ELb0EEEvNS_16Flash_fwd_paramsE$_ZN5flash30compute_attn_1rowblock_splitkvI23Flash_fwd_kernel_traitsILi64ELi64ELi256ELi4ELb0ELb0EN7cutlass6half_tE19Flash_kernel_traitsILi64ELi64ELi256ELi4ES3_EELb0ELb1ELb0ELb0ELb0ELb0ELb1ELb0ENS_16Flash_fwd_paramsEEEvRKT8_iiiii) ;  /* 0x0000000000087944 */ /* 0x002fea0003c00000 */
[----:B------:R-:W-:Y:S05]  /*01f0*/  BSYNC.RECONVERGENT B3 ;  /* 0x0000000000037941 */ /* 0x000fea0003800200 */
.L_x_2978:
[----:B------:R-:W-:Y:S05]  /*0200*/  EXIT ;  /* 0x000000000000794d */ /* 0x000fea0003800000 */
        .type           $_ZN5flash24flash_fwd_splitkv_kernelI23Flash_fwd_kernel_traitsILi64ELi64ELi256ELi4ELb0ELb0EN7cutlass6half_tE19Flash_kernel_traitsILi64ELi64ELi256ELi4ES3_EELb0ELb1ELb0ELb0ELb0ELb0ELb1ELb0EEEvNS_16Flash_fwd_paramsE$_ZN5flash30compute_attn_1rowblock_splitkvI23Flash_fwd_kernel_traitsILi64ELi64ELi256ELi4ELb0ELb0EN7cutlass6half_tE19Flash_kernel_traitsILi64ELi64ELi256ELi4ES3_EELb0ELb1ELb0ELb0ELb0ELb0ELb1ELb0ENS_16Flash_fwd_paramsEEEvRKT8_iiiii,@function
        .size           $_ZN5flash24flash_fwd_splitkv_kernelI23Flash_fwd_kernel_traitsILi64ELi64ELi256ELi4ELb0ELb0EN7cutlass6half_tE19Flash_kernel_traitsILi64ELi64ELi256ELi4ES3_EELb0ELb1ELb0ELb0ELb0ELb0ELb1ELb0EEEvNS_16Flash_fwd_paramsE$_ZN5flash30compute_attn_1rowblock_splitkvI23Flash_fwd_kernel_traitsILi64ELi64ELi256ELi4ELb0ELb0EN7cutlass6half_tE19Flash_kernel_traitsILi64ELi64ELi256ELi4ES3_EELb0ELb1ELb0ELb0ELb0ELb0ELb1ELb0ENS_16Flash_fwd_paramsEEEvRKT8_iiiii,(.L_x_14736 - $_ZN5flash24flash_fwd_splitkv_kernelI23Flash_fwd_kernel_traitsILi64ELi64ELi256ELi4ELb0ELb0EN7cutlass6half_tE19Flash_kernel_traitsILi64ELi64ELi256ELi4ES3_EELb0ELb1ELb0ELb0ELb0ELb0ELb1ELb0EEEvNS_16Flash_fwd_paramsE$_ZN5flash30compute_attn_1rowblock_splitkvI23Flash_fwd_kernel_traitsILi64ELi64ELi256ELi4ELb0ELb0EN7cutlass6half_tE19Flash_kernel_traitsILi64ELi64ELi256ELi4ES3_EELb0ELb1ELb0ELb0ELb0ELb0ELb1ELb0ENS_16Flash_fwd_paramsEEEvRKT8_iiiii)
$_ZN5flash24flash_fwd_splitkv_kernelI23Flash_fwd_kernel_traitsILi64ELi64ELi256ELi4ELb0ELb0EN7cutlass6half_tE19Flash_kernel_traitsILi64ELi64ELi256ELi4ES3_EELb0ELb1ELb0ELb0ELb0ELb0ELb1ELb0EEEvNS_16Flash_fwd_paramsE$_ZN5flash30compute_attn_1rowblock_splitkvI23Flash_fwd_kernel_traitsILi64ELi64ELi256ELi4ELb0ELb0EN7cutlass6half_tE19Flash_kernel_traitsILi64ELi64ELi256ELi4ES3_EELb0ELb1ELb0ELb0ELb0ELb0ELb1ELb0ENS_16Flash_fwd_paramsEEEvRKT8_iiiii:
        /* <DEDUP_REMOVED lines=39> */
.L_x_2980:
[----:B------:R-:W-:Y:S05]  /*0480*/  BSYNC.RECONVERGENT B0 ;  /* 0x0000000000007941 */ /* 0x000fea0003800200 */
.L_x_2979:
[----:B------:R-:W-:Y:S04]  /*0490*/  BSSY.RECONVERGENT B0, `(.L_x_2981) ;  /* 0x0000007000007945 */ /* 0x000fe80003800200 */
[----:B------:R-:W-:Y:S05]  /*04a0*/  @!P3 BRA `(.L_x_2982) ;  /* 0x000000000014b947 */ /* 0x000fea0003800000 */
[----:B------:R-:W3:Y:S02]  /*04b0*/  LD.E.U8 R0, desc[UR4][R134.64+0x1b2] ;  /* 0x0001b20486007980 */ /* 0x000ee4000c101100 */
[----:B---3--:R-:W-:-:S13]  /*04c0*/  ISETP.NE.AND P1, PT, R0, RZ, PT ;  /* 0x000000ff0000720c */ /* 0x008fda0003f25270 */
[----:B-1---5:R-:W3:Y:S02]  /*04d0*/  @P1 LD.E R4, desc[UR4][R2.64+0x4] ;  /* 0x0000040402041980 */ /* 0x022ee4000c101900 */
[----:B---3--:R-:W-:-:S06]  /*04e0*/  @P1 IADD3 R4, PT, PT, R4, -R20, RZ ;  /* 0x8000001404041210 */ /* 0x008fcc0007ffe0ff */
[----:B------:R3:W5:Y:S02]  /*04f0*/  @!P1 LD.E R4, desc[UR4][R2.64] ;  /* 0x0000000402049980 */ /* 0x000764000c101900 */
.L_x_2982:
[----:B------:R-:W-:Y:S05]  /*0500*/  BSYNC.RECONVERGENT B0 ;  /* 0x0000000000007941 */ /* 0x000fea0003800200 */
.L_x_2981:
        /* <DEDUP_REMOVED lines=8> */
.L_x_2984:
[----:B--23--:R-:W2:Y:S01]  /*0590*/  LD.E.64 R2, desc[UR4][R134.64+0x108] ;  /* 0x0001080486027980 */ /* 0x00cea2000c101b00 */
[----:B------:R-:W-:Y:S01]  /*05a0*/  BSSY.RECONVERGENT B0, `(.L_x_2986) ;  /* 0x0000006000007945 */ /* 0x000fe20003800200 */
[----:B------:R-:W-:Y:S01]  /*05b0*/  IMAD.MOV.U32 R0, RZ, RZ, RZ ;  /* 0x000000ffff007224 */ /* 0x000fe200078e00ff */
[----:B--2---:R-:W-:-:S04]  /*05c0*/  ISETP.NE.U32.AND P0, PT, R2, RZ, PT ;  /* 0x000000ff0200720c */ /* 0x004fc80003f05070 */
[----:B------:R-:W-:-:S13]  /*05d0*/  ISETP.NE.AND.EX P0, PT, R3, RZ, PT, P0 ;  /* 0x000000ff0300720c */ /* 0x000fda0003f05300 */
[----:B------:R-:W-:Y:S05]  /*05e0*/  @!P0 BRA `(.L_x_2987) ;  /* 0x0000000000048947 */ /* 0x000fea0003800000 */
[----:B------:R2:W5:Y:S02]  /*05f0*/  LD.E R0, desc[UR4][R134.64+0xbc] ;  /* 0x0000bc0486007980 */ /* 0x000564000c101900 */
.L_x_2987:
[----:B------:R-:W-:Y:S05]  /*0600*/  BSYNC.RECONVERGENT B0 ;  /* 0x0000000000007941 */ /* 0x000fea0003800200 */
.L_x_2986:
[----:B-----5:R-:W-:Y:S02]  /*0610*/  IADD3 R70, PT, PT, R0, R4, -R12 ;  /* 0x0000000400467210 */ /* 0x020fe40007ffe80c */
.L_x_2985:
[----:B------:R-:W-:Y:S05]  /*0620*/  BSYNC.RECONVERGENT B1 ;  /* 0x0000000000017941 */ /* 0x000fea0003800200 */
.L_x_2983:
[----:B------:R-:W3:Y:S01]  /*0630*/  S2R R224, SR_CTAID.X ;  /* 0x0000000000e07919 */ /* 0x000ee20000002500 */
[----:B------:R-:W-:Y:S01]  /*0640*/  MOV R15, 0x1f0 ;  /* 0x000001f0000f7802 */ /* 0x000fe20000000f00 */
[----:B------:R-:W-:-:S03]  /*0650*/  IMAD.MOV.U32 R3, RZ, RZ, 0x0 ;  /* 0x00000000ff037424 */ /* 0x000fc600078e00ff */
[----:B------:R-:W-:Y:S01]  /*0660*/  MOV R2, R15 ;  /* 0x0000000f00027202 */ /* 0x000fe20000000f00 */
[----:B---3--:R-:W-:-:S05]  /*0670*/  IMAD.SHL.U32 R33, R224, 0x40, RZ ;  /* 0x00000040e0217824 */ /* 0x008fca00078e00ff */
[----:B------:R-:W-:-:S13]  /*0680*/  ISETP.GT.AND P0, PT, R71, R33, PT ;  /* 0x000000214700720c */ /* 0x000fda0003f04270 */
[----:B-12---:R-:W-:Y:S05]  /*0690*/  @!P0 RET.REL.NODEC R2 `(_ZN5flash24flash_fwd_splitkv_kernelI23Flash_fwd_kernel_traitsILi64ELi64ELi256ELi4ELb0ELb0EN7cutlass6half_tE19Flash_kernel_traitsILi64ELi64ELi256ELi4ES3_EELb0ELb1ELb0ELb0ELb0ELb0ELb1ELb0EEEvNS_16Flash_fwd_paramsE) ;  /* 0xfffffff802588950 */ /* 0x006fea0003c3ffff */
[----:B------:R-:W2:Y:S04]  /*06a0*/  LD.E R0, desc[UR4][R134.64+0xb8] ;  /* 0x0000b80486007980 */ /* 0x000ea8000c101900 */
[----:B------:R-:W3:Y:S04]  /*06b0*/  LD.E R9, desc[UR4][R134.64+0x184] ;  /* 0x0001840486097980 */ /* 0x000ee8000c101900 */
[----:B------:R-:W4:Y:S01]  /*06c0*/  LD.E R14, desc[UR4][R134.64+0x188] ;  /* 0x00018804860e7980 */ /* 0x000f22000c101900 */
[-C--:B------:R-:W-:Y:S02]  /*06d0*/  IABS R4, R10.reuse ;  /* 0x0000000a00047213 */ /* 0x080fe40000000000 */
[----:B------:R-:W-:Y:S01]  /*06e0*/  IABS R7, R10 ;  /* 0x0000000a00077213 */ /* 0x000fe20000000000 */
[----:B------:R-:W1:Y:S01]  /*06f0*/  S2R R223, SR_TID.X ;  /* 0x0000000000df7919 */ /* 0x000e620000002100 */
[----:B------:R-:W5:Y:S08]  /*0700*/  I2F.RP R2, R4 ;  /* 0x0000000400027306 */ /* 0x000f700000209400 */
[----:B-----5:R-:W5:Y:S02]  /*0710*/  MUFU.RCP R2, R2 ;  /* 0x0000000200027308 */ /* 0x020f640000001000 */
[----:B-----5:R-:W-:-:S06]  /*0720*/  VIADD R2, R2, 0xffffffe ;  /* 0x0ffffffe02027836 */ /* 0x020fcc0000000000 */
[----:B------:R5:W1:Y:S01]  /*0730*/  F2I.FTZ.U32.TRUNC.NTZ R3, R2 ;  /* 0x0000000200037305 */ /* 0x000a62000021f000 */
[----:B--2---:R-:W-:-:S05]  /*0740*/  VIADD R0, R0, 0xff ;  /* 0x000000ff00007836 */ /* 0x004fca0000000000 */
[----:B-----5:R-:W-:-:S04]  /*0750*/  SHF.R.S32.HI R2, RZ, 0x1f, R0 ;  /* 0x0000001fff027819 */ /* 0x020fc80000011400 */
[----:B------:R-:W-:Y:S01]  /*0760*/  LEA.HI R0, R2, R0, RZ, 0x8 ;  /* 0x0000000002007211 */ /* 0x000fe200078f40ff */
[----:B-1----:R-:W-:-:S03]  /*0770*/  IMAD.MOV R2, RZ, RZ, -R3 ;  /* 0x000000ffff027224 */ /* 0x002fc600078e0a03 */
[----:B------:R-:W-:-:S05]  /*0780*/  LEA.HI.SX32 R0, R0, R10, 0x18 ;  /* 0x0000000a00007211 */ /* 0x000fca00078fc2ff */
[----:B------:R-:W-:Y:S02]  /*0790*/  VIADD R5, R0, 0xffffffff ;  /* 0xffffffff00057836 */ /* 0x000fe40000000000 */
[----:B------:R-:W-:Y:S02]  /*07a0*/  IMAD R0, R2, R4, RZ ;  /* 0x0000000402007224 */ /* 0x000fe400078e02ff */
[----:B------:R-:W-:Y:S01]  /*07b0*/  IMAD.MOV.U32 R2, RZ, RZ, RZ ;  /* 0x000000ffff027224 */ /* 0x000fe200078e00ff */
[----:B------:R-:W-:-:S03]  /*07c0*/  IABS R8, R5 ;  /* 0x0000000500087213 */ /* 0x000fc60000000000 */
[----:B------:R-:W-:-:S04]  /*07d0*/  IMAD.HI.U32 R6, R3, R0, R2 ;  /* 0x0000000003067227 */ /* 0x000fc800078e0002 */
[----:B------:R-:W-:Y:S02]  /*07e0*/  IMAD.MOV R0, RZ, RZ, -R7 ;  /* 0x000000ffff007224 */ /* 0x000fe400078e0a07 */
[----:B------:R-:W-:Y:S02]  /*07f0*/  IMAD.MOV.U32 R2, RZ, RZ, R8 ;  /* 0x000000ffff027224 */ /* 0x000fe400078e0008 */
[----:B------:R-:W-:Y:S02]  /*0800*/  IMAD.MOV.U32 R3, RZ, RZ, R0 ;  /* 0x000000ffff037224 */ /* 0x000fe400078e0000 */
[----:B------:R-:W-:-:S04]  /*0810*/  IMAD.HI.U32 R0, R6, R2, RZ ;  /* 0x0000000206007227 */ /* 0x000fc800078e00ff */
[----:B------:R-:W-:Y:S02]  /*0820*/  IMAD R2, R0, R3, R2 ;  /* 0x0000000300027224 */ /* 0x000fe400078e0202 */
[----:B------:R-:W-:Y:S02]  /*0830*/  VIADD R6, R70, 0xff ;  /* 0x000000ff46067836 */ /* 0x000fe40000000000 */
[----:B---3--:R-:W-:Y:S01]  /*0840*/  IMAD.IADD R3, R9, 0x1, R71 ;  /* 0x0000000109037824 */ /* 0x008fe200078e0247 */
[----:B------:R-:W-:Y:S02]  /*0850*/  ISETP.GT.U32.AND P1, PT, R4, R2, PT ;  /* 0x000000020400720c */ /* 0x000fe40003f24070 */
[----:B------:R-:W-:Y:S02]  /*0860*/  SHF.R.S32.HI R7, RZ, 0x1f, R6 ;  /* 0x0000001fff077819 */ /* 0x000fe40000011406 */
[----:B------:R-:W-:-:S09]  /*0870*/  IADD3 R3, PT, PT, -R3, R33, R70 ;  /* 0x0000002103037210 */ /* 0x000fd20007ffe146 */
[----:B------:R-:W-:Y:S02]  /*0880*/  @!P1 IMAD.IADD R2, R2, 0x1, -R4 ;  /* 0x0000000102029824 */ /* 0x000fe400078e0a04 */
[----:B------:R-:W-:Y:S01]  /*0890*/  @!P1 VIADD R0, R0, 0x1 ;  /* 0x0000000100009836 */ /* 0x000fe20000000000 */
[----:B------:R-:W-:Y:S02]  /*08a0*/  ISETP.NE.AND P1, PT, R10, RZ, PT ;  /* 0x000000ff0a00720c */ /* 0x000fe40003f25270 */
[----:B------:R-:W-:Y:S02]  /*08b0*/  ISETP.GE.U32.AND P2, PT, R2, R4, PT ;  /* 0x000000040200720c */ /* 0x000fe40003f46070 */
[----:B------:R-:W-:Y:S02]  /*08c0*/  LOP3.LUT R2, R5, R10, RZ, 0x3c, !PT ;  /* 0x0000000a05027212 */ /* 0x000fe400078e3cff */
[----:B------:R-:W-:Y:S02]  /*08d0*/  SHF.R.S32.HI R5, RZ, 0x1f, R3 ;  /* 0x0000001fff057819 */ /* 0x000fe40000011403 */
[----:B------:R-:W-:Y:S01]  /*08e0*/  ISETP.GE.AND P0, PT, R2, RZ, PT ;  /* 0x000000ff0200720c */ /* 0x000fe20003f06270 */
[----:B------:R-:W-:Y:S01]  /*08f0*/  IMAD R2, R224, 0x40, -R71 ;  /* 0x00000040e0027824 */ /* 0x000fe200078e0a47 */
[----:B------:R-:W-:-:S04]  /*0900*/  LEA.HI R5, R5, R3, RZ, 0x8 ;  /* 0x0000000305057211 */ /* 0x000fc800078f40ff */
[----:B----4-:R-:W-:Y:S01]  /*0910*/  IADD3 R2, PT, PT, R14, R2, R6 ;  /* 0x000000020e027210 */ /* 0x010fe20007ffe006 */
[----:B------:R-:W-:Y:S01]  /*0920*/  @P2 VIADD R0, R0, 0x1 ;  /* 0x0000000100002836 */ /* 0x000fe20000000000 */
[----:B------:R-:W-:Y:S02]  /*0930*/  LEA.HI R6, R7, R6, RZ, 0x8 ;  /* 0x0000000607067211 */ /* 0x000fe400078f40ff */
[----:B------:R-:W-:Y:S01]  /*0940*/  SHF.R.S32.HI R5, RZ, 0x8, R5 ;  /* 0x00000008ff057819 */ /* 0x000fe20000011405 */
[----:B------:R-:W-:Y:S02]  /*0950*/  VIADD R2, R2, 0x40 ;  /* 0x0000004002027836 */ /* 0x000fe40000000000 */
[----:B------:R-:W-:Y:S01]  /*0960*/  @!P0 IMAD.MOV R0, RZ, RZ, -R0 ;  /* 0x000000ffff008224 */ /* 0x000fe200078e0a00 */
[----:B------:R-:W-:Y:S02]  /*0970*/  @!P1 LOP3.LUT R0, RZ, R10, RZ, 0x33, !PT ;  /* 0x0000000aff009212 */ /* 0x000fe400078e33ff */
[----:B------:R-:W-:-:S04]  /*0980*/  SHF.R.S32.HI R4, RZ, 0x1f, R2 ;  /* 0x0000001fff047819 */ /* 0x000fc80000011402 */
[----:B------:R-:W-:Y:S01]  /*0990*/  LEA.HI R3, R4, R2, RZ, 0x8 ;  /* 0x0000000204037211 */ /* 0x000fe200078f40ff */
[----:B------:R-:W-:Y:S01]  /*09a0*/  IMAD R2, R0, UR6, RZ ;  /* 0x0000000600027c24 */ /* 0x000fe2000f8e02ff */
[----:B------:R-:W-:Y:S02]  /*09b0*/  SHF.R.S32.HI R4, RZ, 0x8, R6 ;  /* 0x00000008ff047819 */ /* 0x000fe40000011406 */
[----:B------:R-:W-:Y:S02]  /*09c0*/  SHF.R.S32.HI R3, RZ, 0x8, R3 ;  /* 0x00000008ff037819 */ /* 0x000fe40000011403 */
[C---:B------:R-:W-:Y:S02]  /*09d0*/  VIMNMX R225, PT, PT, R2.reuse, R5, !PT ;  /* 0x0000000502e17248 */ /* 0x040fe40007fe0100 */
[----:B------:R-:W-:-:S03]  /*09e0*/  VIADDMNMX R0, R2, R0, R4, PT ;  /* 0x0000000002007246 */ /* 0x000fc60003800104 */
[----:B------:R1:W-:Y:S01]  /*09f0*/  STL [R1+0x68], R225 ;  /* 0x000068e101007387 */ /* 0x0003e20000100800 */
[----:B------:R-:W-:-:S04]  /*0a00*/  VIMNMX R229, PT, PT, R0, R3, PT ;  /* 0x0000000300e57248 */ /* 0x000fc80003fe0100 */
[----:B------:R-:W-:-:S13]  /*0a10*/  ISETP.GE.AND P0, PT, R225, R229, PT ;  /* 0x000000e5e100720c */ /* 0x000fda0003f06270 */
[----:B------:R-:W-:Y:S05]  /*0a20*/  @!P0 BRA `(.L_x_2988) ;  /* 0x00000004003c8947 */ /* 0x000fea0003800000 */
[----:B------:R-:W2:Y:S04]  /*0a30*/  LD.E.64 R6, desc[UR4][R134.64+0xb0] ;  /* 0x0000b00486067980 */ /* 0x000ea8000c101b00 */
[----:B------:R-:W3:Y:S04]  /*0a40*/  LDL.LU R16, [R1+0x88] ;  /* 0x0000880001107983 */ /* 0x000ee80000300800 */
        /* <DEDUP_REMOVED lines=15> */
[----:B------:R-:W-:Y:S01]  /*0b40*/  ISETP.NE.AND P6, PT, R5, RZ, PT ;  /* 0x000000ff0500720c */ /* 0x000fe20003fc5270 */
[----:B------:R-:W-:Y:S01]  /*0b50*/  VIADD R11, R223, 0x8 ;  /* 0x00000008df0b7836 */ /* 0x000fe20000000000 */
[----:B-----5:R-:W-:-:S02]  /*0b60*/  ISETP.GE.AND P1, PT, R5, R8, PT ;  /* 0x000000080500720c */ /* 0x020fc40003f26270 */
        /* <DEDUP_REMOVED lines=41> */
[----:B--2---:R-:W-:Y:S02]  /*0e00*/  @!P2 IMAD.MOV.U32 R5, RZ, RZ, -0x800000 ;  /* 0xff800000ff05a424 */ /* 0x004fe400078e00ff */
[----:B------:R-:W-:Y:S02]  /*0e10*/  @!P1 IMAD.MOV.U32 R4, RZ, RZ, -0x800000 ;  /* 0xff800000ff049424 */ /* 0x000fe400078e00ff */
[----:B---3--:R-:W-:Y:S01]  /*0e20*/  @!P4 IMAD.MOV.U32 R0, RZ, RZ, -0x800000 ;  /* 0xff800000ff00c424 */ /* 0x008fe200078e00ff */
[----:B------:R2:W-:Y:S04]  /*0e30*/  @!P2 ST.E desc[UR4][R2.64+0x80], R5 ;  /* 0x000080050200a985 */ /* 0x0005e8000c101904 */
[----:B------:R3:W-:Y:S04]  /*0e40*/  @!P4 ST.E desc[UR4][R2.64+0x40], R0 ;  /* 0x000040000200c985 */ /* 0x0007e8000c101904 */
[----:B------:R4:W-:Y:S04]  /*0e50*/  @!P1 ST.E desc[UR4][R2.64+0xa0], R4 ;  /* 0x0000a00402009985 */ /* 0x0009e8000c101904 */
[----:B------:R-:W-:Y:S04]  /*0e60*/  @!P3 ST.E desc[UR4][R2.64+0x60], R7 ;  /* 0x000060070200b985 */ /* 0x000fe8000c101904 */
[----:B------:R-:W-:Y:S01]  /*0e70*/  @!P5 ST.E desc[UR4][R2.64], R8 ;  /* 0x000000080200d985 */ /* 0x000fe2000c101904 */
[----:B--2---:R-:W-:-:S02]  /*0e80*/  IMAD.MOV.U32 R5, RZ, RZ, 0x0 ;  /* 0x00000000ff057424 */ /* 0x004fc400078e00ff */
[----:B---3--:R-:W-:Y:S02]  /*0e90*/  @!P0 IMAD.MOV.U32 R0, RZ, RZ, -0x800000 ;  /* 0xff800000ff008424 */ /* 0x008fe400078e00ff */
[----:B----4-:R-:W-:-:S03]  /*0ea0*/  IMAD.MOV.U32 R4, RZ, RZ, R15 ;  /* 0x000000ffff047224 */ /* 0x010fc600078e000f */
[----:B------:R1:W-:Y:S02]  /*0eb0*/  @!P0 ST.E desc[UR4][R2.64+0xc0], R0 ;  /* 0x0000c00002008985 */ /* 0x0003e4000c101904 */
[----:B-1----:R-:W-:Y:S05]  /*0ec0*/  @P6 RET.REL.NODEC R4 `(_ZN5flash24flash_fwd_splitkv_kernelI23Flash_fwd_kernel_traitsILi64ELi64ELi256ELi4ELb0ELb0EN7cutlass6half_tE19Flash_kernel_traitsILi64ELi64ELi256ELi4ES3_EELb0ELb1ELb0ELb0ELb0ELb0ELb1ELb0EEEvNS_16Flash_fwd_paramsE) ;  /* 0xfffffff0044c6950 */ /* 0x002fea0003c3ffff */
[----:B------:R-:W-:-:S05]  /*0ed0*/  MOV R0, 0xff800000 ;  /* 0xff80000000007802 */ /* 0x000fca0000000f00 */
[----:B------:R1:W-:Y:S02]  /*0ee0*/  ST.E desc[UR4][R2.64+0xe0], R0 ;  /* 0x0000e00002007985 */ /* 0x0003e4000c101904 */
[----:B-1----:R-:W-:Y:S02]  /*0ef0*/  MOV R2, R15 ;  /* 0x0000000f00027202 */ /* 0x002fe40000000f00 */
[----:B------:R-:W-:-:S04]  /*0f00*/  MOV R3, 0x0 ;  /* 0x0000000000037802 */ /* 0x000fc80000000f00 */
[----:B------:R-:W-:Y:S05]  /*0f10*/  RET.REL.NODEC R2 `(_ZN5flash24flash_fwd_splitkv_kernelI23Flash_fwd_kernel_traitsILi64ELi64ELi256ELi4ELb0ELb0EN7cutlass6half_tE19Flash_kernel_traitsILi64ELi64ELi256ELi4ES3_EELb0ELb1ELb0ELb0ELb0ELb0ELb1ELb0EEEvNS_16Flash_fwd_paramsE) ;  /* 0xfffffff002387950 */ /* 0x000fea0003c3ffff */
.L_x_2988:
[----:B------:R-:W2:Y:S04]  /*0f20*/  LD.E.64 R2, desc[UR4][R134.64+0x158] ;  /* 0x0001580486027980 */ /* 0x000ea8000c101b00 */
[----:B------:R-:W3:Y:S01]  /*0f30*/  LD.E.64 R16, desc[UR4][R134.64+0x160] ;  /* 0x0001600486107980 */ /* 0x000ee2000c101b00 */
[----:B------:R-:W-:-:S03]  /*0f40*/  IMAD.MOV.U32 R9, RZ, RZ, R34 ;  /* 0x000000ffff097224 */ /* 0x000fc600078e0022 */
[----:B------:R4:W5:Y:S01]  /*0f50*/  LDL R36, [R1+0x88] ;  /* 0x0000880001247983 */ /* 0x0009620000100800 */
[----:B--2---:R-:W-:-:S04]  /*0f60*/  ISETP.NE.U32.AND P1, PT, R2, RZ, PT ;  /* 0x000000ff0200720c */ /* 0x004fc80003f25070 */
[----:B------:R-:W-:-:S13]  /*0f70*/  ISETP.NE.AND.EX P1, PT, R3, RZ, PT, P1 ;  /* 0x000000ff0300720c */ /* 0x000fda0003f25310 */
[----:B------:R-:W-:-:S05]  /*0f80*/  @P1 IADD3 R2, P0, PT, R2, R11, RZ ;  /* 0x0000000b02021210 */ /* 0x000fca0007f1e0ff */
[----:B------:R-:W-:-:S05]  /*0f90*/  @P1 IMAD.X R3, R3, 0x1, R13, P0 ;  /* 0x0000000103031824 */ /* 0x000fca00000e060d */
[----:B------:R4:W5:Y:S01]  /*0fa0*/  @P1 LD.E R9, desc[UR4][R2.64] ;  /* 0x0000000402091980 */ /* 0x000962000c101900 */
[----:B---3--:R-:W-:-:S03]  /*0fb0*/  ISETP.NE.U32.AND P6, PT, R16, RZ, PT ;  /* 0x000000ff1000720c */ /* 0x008fc60003fc5070 */
[----:B------:R4:W-:Y:S01]  /*0fc0*/  STL.64 [R1+0x60], R16 ;  /* 0x0000601001007387 */ /* 0x0009e20000100a00 */
[----:B------:R-:W-:Y:S01]  /*0fd0*/  ISETP.NE.AND.EX P6, PT, R17, RZ, PT, P6 ;  /* 0x000000ff1100720c */ /* 0x000fe20003fc5360 */
[----:B------:R-:W-:-:S12]  /*0fe0*/  BSSY.RECONVERGENT B0, `(.L_x_2989) ;  /* 0x00000b6000007945 */ /* 0x000fd80003800200 */
[----:B------:R-:W-:Y:S05]  /*0ff0*/  @!P6 BRA `(.L_x_2990) ;  /* 0x000000040084e947 */ /* 0x000fea0003800000 */
[----:B------:R-:W2:Y:S04]  /*1000*/  LD.E R10, desc[UR4][R134.64+0x170] ;  /* 0x00017004860a7980 */ /* 0x000ea8000c101900 */
[----:B------:R-:W3:Y:S04]  /*1010*/  LD.E.64 R6, desc[UR4][R134.64+0x168] ;  /* 0x0001680486067980 */ /* 0x000ee8000c101b00 */
[----:B------:R-:W3:Y:S01]  /*1020*/  LD.E R14, desc[UR4][R134.64+0x68] ;  /* 0x00006804860e7980 */ /* 0x000ee2000c101900 */
[----:B------:R-:W-:-:S03]  /*1030*/  LEA R69, R229, 0xffffff00, 0x8 ;  /* 0xffffff00e5457811 */ /* 0x000fc600078e40ff */
[----:B------:R-:W3:Y:S04]  /*1040*/  LD.E.64 R230, desc[UR4][R134.64+0x38] ;  /* 0x0000380486e67980 */ /* 0x000ee8000c101b00 */
[----:B------:R-:W3:Y:S04]  /*1050*/  LD.E.64 R12, desc[UR4][R134.64+0x50] ;  /* 0x00005004860c7980 */ /* 0x000ee8000c101b00 */
[----:B------:R-:W5:Y:S04]  /*1060*/  LD.E.64 R28, desc[UR4][R134.64+0x58] ;  /* 0x00005804861c7980 */ /* 0x000f68000c101b00 */
[----:B------:R-:W5:Y:S01]  /*1070*/  LD.E.64 R232, desc[UR4][R134.64+0x40] ;  /* 0x0000400486e87980 */ /* 0x000f62000c101b00 */
[----:B--2---:R-:W-:-:S04]  /*1080*/  IABS R4, R10 ;  /* 0x0000000a00047213 */ /* 0x004fc80000000000 */
[----:B----4-:R-:W2:Y:S08]  /*1090*/  I2F.RP R2, R4 ;  /* 0x0000000400027306 */ /* 0x010eb00000209400 */
[----:B--2---:R-:W2:Y:S02]  /*10a0*/  MUFU.RCP R2, R2 ;  /* 0x0000000200027308 */ /* 0x004ea40000001000 */
[----:B--2---:R-:W-:-:S06]  /*10b0*/  VIADD R2, R2, 0xffffffe ;  /* 0x0ffffffe02027836 */ /* 0x004fcc0000000000 */
[----:B------:R-:W2:Y:S01]  /*10c0*/  F2I.FTZ.U32.TRUNC.NTZ R3, R2 ;  /* 0x0000000200037305 */ /* 0x000ea2000021f000 */
[----:B------:R-:W-:Y:S01]  /*10d0*/  IABS R8, R10 ;  /* 0x0000000a00087213 */ /* 0x000fe20000000000 */
[----:B--2---:R-:W-:Y:S01]  /*10e0*/  IMAD.MOV R0, RZ, RZ, -R3 ;  /* 0x000000ffff007224 */ /* 0x004fe200078e0a03 */
[----:B------:R-:W-:-:S03]  /*10f0*/  MOV R2, RZ ;  /* 0x000000ff00027202 */ /* 0x000fc60000000f00 */
[----:B------:R-:W-:Y:S01]  /*1100*/  IMAD R5, R0, R4, RZ ;  /* 0x0000000400057224 */ /* 0x000fe200078e02ff */
[----:B------:R-:W-:-:S03]  /*1110*/  IABS R0, R69 ;  /* 0x0000004500007213 */ /* 0x000fc60000000000 */
[----:B------:R-:W-:-:S04]  /*1120*/  IMAD.HI.U32 R5, R3, R5, R2 ;  /* 0x0000000503057227 */ /* 0x000fc800078e0002 */
[----:B------:R-:W-:Y:S01]  /*1130*/  IMAD.MOV.U32 R2, RZ, RZ, R0 ;  /* 0x000000ffff027224 */ /* 0x000fe200078e0000 */
[----:B------:R-:W-:-:S05]  /*1140*/  IADD3 R0, PT, PT, RZ, -R8, RZ ;  /* 0x80000008ff007210 */ /* 0x000fca0007ffe0ff */
        /* <DEDUP_REMOVED lines=12> */
[----:B------:R-:W2:Y:S04]  /*1210*/  LD.E.64 R6, desc[UR4][R134.64+0x20] ;  /* 0x0000200486067980 */ /* 0x000ea8000c101b00 */
[----:B------:R-:W-:-:S02]  /*1220*/  @P0 IADD3 R0, PT, PT, R0, 0x1, RZ ;  /* 0x0000000100000810 */ /* 0x000fc40007ffe0ff */
[----:B------:R-:W-:-:S03]  /*1230*/  LEA R31, P0, R2, R16, 0x2 ;  /* 0x00000010021f7211 */ /* 0x000fc600078010ff */
[----:B------:R-:W-:Y:S01]  /*1240*/  IMAD.MOV.U32 R5, RZ, RZ, R0 ;  /* 0x000000ffff057224 */ /* 0x000fe200078e0000 */
[----:B------:R-:W-:-:S04]  /*1250*/  IADD3 R0, PT, PT, R3, R4, RZ ;  /* 0x0000000403007210 */ /* 0x000fc80007ffe0ff */
[----:B------:R-:W-:Y:S01]  /*1260*/  LEA.HI.X R30, R2, R17, R0, 0x2, P0 ;  /* 0x00000011021e7211 */ /* 0x000fe200000f1400 */
[----:B------:R-:W-:Y:S01]  /*1270*/  @!P1 IMAD.MOV R5, RZ, RZ, -R5 ;  /* 0x000000ffff059224 */ /* 0x000fe200078e0a05 */
[----:B------:R-:W-:Y:S01]  /*1280*/  @!P2 LOP3.LUT R5, RZ, R10, RZ, 0x33, !PT ;  /* 0x0000000aff05a212 */ /* 0x000fe200078e33ff */
[----:B------:R-:W3:Y:S01]  /*1290*/  LD.E.64 R16, desc[UR4][R134.64+0x28] ;  /* 0x0000280486107980 */ /* 0x000ee2000c101b00 */
[----:B------:R-:W-:Y:S01]  /*12a0*/  MOV R2, R31 ;  /* 0x0000001f00027202 */ /* 0x000fe20000000f00 */
[----:B------:R-:W-:-:S04]  /*12b0*/  IMAD.MOV.U32 R3, RZ, RZ, R30 ;  /* 0x000000ffff037224 */ /* 0x000fc800078e001e */
[----:B------:R-:W-:-:S05]  /*12c0*/  IMAD.WIDE R2, R5, 0x4, R2 ;  /* 0x0000000405027825 */ /* 0x000fca00078e0202 */
[----:B-----5:R4:W2:Y:S01]  /*12d0*/  LD.E R9, desc[UR4][R2.64] ;  /* 0x0000000402097980 */ /* 0x0208a2000c101900 */
[----:B------:R-:W-:-:S04]  /*12e0*/  IABS R4, R14 ;  /* 0x0000000e00047213 */ /* 0x000fc80000000000 */
[----:B----4-:R-:W4:Y:S08]  /*12f0*/  I2F.RP R2, R4 ;  /* 0x0000000400027306 */ /* 0x010f300000209400 */
[----:B----4-:R-:W4:Y:S02]  /*1300*/  MUFU.RCP R2, R2 ;  /* 0x0000000200027308 */ /* 0x010f240000001000 */
[----:B----4-:R-:W-:-:S06]  /*1310*/  IADD3 R2, PT, PT, R2, 0xffffffe, RZ ;  /* 0x0ffffffe02027810 */ /* 0x010fcc0007ffe0ff */
[----:B------:R-:W4:Y:S01]  /*1320*/  F2I.FTZ.U32.TRUNC.NTZ R3, R2 ;  /* 0x0000000200037305 */ /* 0x000f22000021f000 */
[----:B------:R-:W-:Y:S01]  /*1330*/  IABS R11, R14 ;  /* 0x0000000e000b7213 */ /* 0x000fe20000000000 */
[----:B----4-:R-:W-:Y:S01]  /*1340*/  IMAD.MOV R0, RZ, RZ, -R3 ;  /* 0x000000ffff007224 */ /* 0x010fe200078e0a03 */
        /* <DEDUP_REMOVED lines=23> */
[----:B--2---:R-:W-:Y:S01]  /*14c0*/  SHF.R.S32.HI R8, RZ, 0x1f, R9 ;  /* 0x0000001fff087819 */ /* 0x004fe20000011409 */
[----:B------:R-:W-:-:S04]  /*14d0*/  IMAD R4, R7, R9, RZ ;  /* 0x0000000907047224 */ /* 0x000fc800078e02ff */
        /* <DEDUP_REMOVED lines=9> */
[----:B---3--:R-:W-:Y:S02]  /*1570*/  IMAD R7, R17, R9, RZ ;  /* 0x0000000911077224 */ /* 0x008fe400078e02ff */
[----:B------:R-:W-:Y:S02]  /*1580*/  IMAD R6, R12, R5, R4 ;  /* 0x000000050c067224 */ /* 0x000fe400078e0204 */
        /* <DEDUP_REMOVED lines=8> */
.L_x_2990:
[----:B------:R-:W2:Y:S01]  /*1610*/  LD.E R14, desc[UR4][R134.64+0x68] ;  /* 0x00006804860e7980 */ /* 0x000ea2000c101900 */
[----:B------:R-:W-:-:S03]  /*1620*/  ISETP.NE.AND P2, PT, R20, -0x1, PT ;  /* 0xffffffff1400780c */ /* 0x000fc60003f45270 */
[----:B------:R-:W3:Y:S04]  /*1630*/  LD.E.64 R230, desc[UR4][R134.64+0x38] ;  /* 0x0000380486e67980 */ /* 0x000ee8000c101b00 */
[----:B------:R-:W3:Y:S04]  /*1640*/  LD.E.64 R232, desc[UR4][R134.64+0x40] ;  /* 0x0000400486e87980 */ /* 0x000ee8000c101b00 */
[----:B------:R-:W3:Y:S04]  /*1650*/  LD.E.64 R18, desc[UR4][R134.64+0x50] ;  /* 0x0000500486127980 */ /* 0x000ee8000c101b00 */
[----:B------:R-:W3:Y:S04]  /*1660*/  @!P2 LD.E.64 R10, desc[UR4][R134.64+0x20] ;  /* 0x00002004860aa980 */ /* 0x000ee8000c101b00 */
[----:B----4-:R-:W4:Y:S04]  /*1670*/  @!P2 LD.E.64 R16, desc[UR4][R134.64+0x28] ;  /* 0x000028048610a980 */ /* 0x010f28000c101b00 */
[----:B------:R1:W5:Y:S01]  /*1680*/  LD.E.64 R28, desc[UR4][R134.64+0x58] ;  /* 0x00005804861c7980 */ /* 0x000362000c101b00 */
[----:B------:R-:W-:-:S02]  /*1690*/  @P2 IADD3 R7, PT, PT, R12, R20, RZ ;  /* 0x000000140c072210 */ /* 0x000fc40007ffe0ff */
[----:B------:R-:W-:-:S04]  /*16a0*/  LEA R69, R229, 0xffffff00, 0x8 ;  /* 0xffffff00e5457811 */ /* 0x000fc800078e40ff */
[----:B------:R-:W-:Y:S02]  /*16b0*/  SHF.R.S32.HI R15, RZ, 0x1f, R69 ;  /* 0x0000001fff0f7819 */ /* 0x000fe40000011445 */
[----:B------:R-:W-:Y:S02]  /*16c0*/  CS2R R30, SRZ ;  /* 0x00000000001e7805 */ /* 0x000fe4000001ff00 */
[----:B--2---:R-:W-:-:S04]  /*16d0*/  IABS R0, R14 ;  /* 0x0000000e00007213 */ /* 0x004fc80000000000 */
[----:B------:R-:W-:-:S04]  /*16e0*/  MOV R8, R0 ;  /* 0x0000000000087202 */ /* 0x000fc80000000f00 */
[----:B------:R-:W2:Y:S08]  /*16f0*/  I2F.RP R2, R8 ;  /* 0x0000000800027306 */ /* 0x000eb00000209400 */
[----:B--2---:R-:W2:Y:S02]  /*1700*/  MUFU.RCP R2, R2 ;  /* 0x0000000200027308 */ /* 0x004ea40000001000 */
[----:B--2---:R-:W-:-:S06]  /*1710*/  VIADD R2, R2, 0xffffffe ;  /* 0x0ffffffe02027836 */ /* 0x004fcc0000000000 */
[----:B------:R-:W2:Y:S01]  /*1720*/  F2I.FTZ.U32.TRUNC.NTZ R3, R2 ;  /* 0x0000000200037305 */ /* 0x000ea2000021f000 */
[----:B------:R-:W-:Y:S02]  /*1730*/  IABS R5, R14 ;  /* 0x0000000e00057213 */ /* 0x000fe40000000000 */
[----:B--2---:R-:W-:Y:S01]  /*1740*/  IADD3 R0, PT, PT, RZ, -R3, RZ ;  /* 0x80000003ff007210 */ /* 0x004fe20007ffe0ff */
[----:B------:R-:W-:-:S04]  /*1750*/  IMAD.MOV.U32 R2, RZ, RZ, RZ ;  /* 0x000000ffff027224 */ /* 0x000fc800078e00ff */
[----:B------:R-:W-:Y:S01]  /*1760*/  IMAD R4, R0, R8, RZ ;  /* 0x0000000800047224 */ /* 0x000fe200078e02ff */
[----:B-----5:R-:W-:-:S03]  /*1770*/  IABS R0, R36 ;  /* 0x0000002400007213 */ /* 0x020fc60000000000 */
[----:B------:R-:W-:Y:S01]  /*1780*/  IMAD.HI.U32 R4, R3, R4, R2 ;  /* 0x0000000403047227 */ /* 0x000fe200078e0002 */
[----:B------:R-:W-:-:S05]  /*1790*/  IADD3 R2, PT, PT, RZ, -R5, RZ ;  /* 0x80000005ff027210 */ /* 0x000fca0007ffe0ff */
[----:B------:R-:W-:-:S04]  /*17a0*/  IMAD.HI.U32 R6, R4, R0, RZ ;  /* 0x0000000004067227 */ /* 0x000fc800078e00ff */
[----:B------:R-:W-:Y:S01]  /*17b0*/  IMAD R0, R6, R2, R0 ;  /* 0x0000000206007224 */ /* 0x000fe200078e0200 */
[----:B------:R-:W-:-:S04]  /*17c0*/  @!P2 SHF.R.S32.HI R3, RZ, 0x1f, R12 ;  /* 0x0000001fff03a819 */ /* 0x000fc8000001140c */
[----:B------:R-:W-:Y:S01]  /*17d0*/  ISETP.GT.U32.AND P1, PT, R8, R0, PT ;  /* 0x000000000800720c */ /* 0x000fe20003f24070 */
[----:B---3--:R-:W-:-:S04]  /*17e0*/  @!P2 IMAD R4, R231, R12, RZ ;  /* 0x0000000ce704a224 */ /* 0x008fc800078e02ff */
[----:B------:R-:W-:Y:S02]  /*17f0*/  @!P2 IMAD R4, R3, R230, R4 ;  /* 0x000000e60304a224 */ /* 0x000fe400078e0204 */
[----:B------:R-:W-:Y:S01]  /*1800*/  @!P2 IMAD.WIDE.U32 R2, R230, R12, RZ ;  /* 0x0000000ce602a225 */ /* 0x000fe200078e00ff */
[----:B------:R-:W-:-:S03]  /*1810*/  @!P2 SHF.R.S32.HI R5, RZ, 0x1f, R9 ;  /* 0x0000001fff05a819 */ /* 0x000fc60000011409 */
[----:B------:R-:W-:Y:S02]  /*1820*/  @!P2 IMAD.IADD R3, R3, 0x1, R4 ;  /* 0x000000010303a824 */ /* 0x000fe400078e0204 */
[----:B------:R-:W-:Y:S01]  /*1830*/  @!P1 IADD3 R0, PT, PT, R0, -R8, RZ ;  /* 0x8000000800009210 */ /* 0x000fe20007ffe0ff */
[----:B------:R-:W-:-:S03]  /*1840*/  @!P2 IMAD R4, R11, R9, RZ ;  /* 0x000000090b04a224 */ /* 0x000fc600078e02ff */
[----:B------:R-:W-:Y:S01]  /*1850*/  ISETP.GE.U32.AND P4, PT, R0, R8, PT ;  /* 0x000000080000720c */ /* 0x000fe20003f86070 */
[C---:B------:R-:W-:Y:S02]  /*1860*/  @!P2 IMAD R11, R10.reuse, R5, R4 ;  /* 0x000000050a0ba224 */ /* 0x040fe400078e0204 */
[----:B------:R-:W-:Y:S01]  /*1870*/  @!P2 IMAD.WIDE.U32 R4, R10, R9, R2 ;  /* 0x000000090a04a225 */ /* 0x000fe200078e0002 */
[----:B------:R-:W-:-:S03]  /*1880*/  LOP3.LUT R0, R36, R14, RZ, 0x3c, !PT ;  /* 0x0000000e24007212 */ /* 0x000fc600078e3cff */
[-C--:B------:R-:W-:Y:S02]  /*1890*/  @P2 IMAD R10, R231, R7.reuse, RZ ;  /* 0x00000007e70a2224 */ /* 0x080fe400078e02ff */
[----:B------:R-:W-:Y:S01]  /*18a0*/  @P2 IMAD.WIDE.U32 R2, R230, R7, RZ ;  /* 0x00000007e6022225 */ /* 0x000fe200078e00ff */
[----:B------:R-:W-:-:S03]  /*18b0*/  ISETP.GE.AND P0, PT, R0, RZ, PT ;  /* 0x000000ff0000720c */ /* 0x000fc60003f06270 */
[----:B------:R-:W-:Y:S01]  /*18c0*/  @!P2 IMAD.IADD R5, R5, 0x1, R11 ;  /* 0x000000010505a824 */ /* 0x000fe200078e020b */
[----:B------:R-:W-:Y:S01]  /*18d0*/  @P2 IADD3 R5, PT, PT, R3, R10, RZ ;  /* 0x0000000a03052210 */ /* 0x000fe20007ffe0ff */
[----:B------:R-:W-:Y:S01]  /*18e0*/  @!P1 VIADD R6, R6, 0x1 ;  /* 0x0000000106069836 */ /* 0x000fe20000000000 */
[----:B------:R-:W-:Y:S02]  /*18f0*/  @P2 MOV R4, R2 ;  /* 0x0000000200042202 */ /* 0x000fe40000000f00 */
[----:B------:R-:W-:Y:S01]  /*1900*/  ISETP.NE.AND P3, PT, R14, RZ, PT ;  /* 0x000000ff0e00720c */ /* 0x000fe20003f65270 */
[----:B------:R-:W-:Y:S01]  /*1910*/  IMAD R0, R231, R69, RZ ;  /* 0x00000045e7007224 */ /* 0x000fe200078e02ff */
[----:B------:R-:W-:Y:S01]  /*1920*/  @!P2 SHF.R.S32.HI R7, RZ, 0x1f, R12 ;  /* 0x0000001fff07a819 */ /* 0x000fe2000001140c */
[----:B------:R-:W-:Y:S01]  /*1930*/  @P4 VIADD R6, R6, 0x1 ;  /* 0x0000000106064836 */ /* 0x000fe20000000000 */
[----:B------:R-:W-:Y:S01]  /*1940*/  MOV R2, R4 ;  /* 0x0000000400027202 */ /* 0x000fe20000000f00 */
[----:B------:R-:W-:Y:S01]  /*1950*/  @!P2 IMAD R8, R233, R12, RZ ;  /* 0x0000000ce908a224 */ /* 0x000fe200078e02ff */
[----:B------:R-:W-:Y:S01]  /*1960*/  MOV R3, R5 ;  /* 0x0000000500037202 */ /* 0x000fe20000000f00 */
[----:B------:R-:W-:Y:S01]  /*1970*/  IMAD R10, R15, R230, R0 ;  /* 0x000000e60f0a7224 */ /* 0x000fe200078e0200 */
[----:B------:R-:W-:Y:S01]  /*1980*/  MOV R0, R6 ;  /* 0x0000000600007202 */ /* 0x000fe20000000f00 */
[----:B------:R-:W-:-:S02]  /*1990*/  @!P2 IMAD R4, R7, R232, R8 ;  /* 0x000000e80704a224 */ /* 0x000fc400078e0208 */
[----:B------:R-:W-:-:S04]  /*19a0*/  IMAD.WIDE.U32 R2, R230, R69, R2 ;  /* 0x00000045e6027225 */ /* 0x000fc800078e0002 */
[----:B------:R-:W-:Y:S01]  /*19b0*/  @!P2 IMAD.WIDE.U32 R6, R232, R12, RZ ;  /* 0x0000000ce806a225 */ /* 0x000fe200078e00ff */
[----:B------:R-:W-:-:S03]  /*19c0*/  IADD3 R5, PT, PT, R3, R10, RZ ;  /* 0x0000000a03057210 */ /* 0x000fc60007ffe0ff */
[----:B------:R-:W-:Y:S01]  /*19d0*/  @!P0 IMAD.MOV R0, RZ, RZ, -R0 ;  /* 0x000000ffff008224 */ /* 0x000fe200078e0a00 */
[----:B------:R-:W-:Y:S01]  /*19e0*/  @!P2 IADD3 R3, PT, PT, R7, R4, RZ ;  /* 0x000000040703a210 */ /* 0x000fe20007ffe0ff */
[----:B------:R-:W-:Y:S01]  /*19f0*/  IMAD.MOV.U32 R4, RZ, RZ, R2 ;  /* 0x000000ffff047224 */ /* 0x000fe200078e0002 */
[----:B------:R-:W-:Y:S01]  /*1a00*/  @!P3 LOP3.LUT R0, RZ, R14, RZ, 0x33, !PT ;  /* 0x0000000eff00b212 */ /* 0x000fe200078e33ff */
[----:B----4-:R-:W-:Y:S01]  /*1a10*/  @!P2 IMAD R8, R17, R9, RZ ;  /* 0x000000091108a224 */ /* 0x010fe200078e02ff */
[----:B------:R-:W-:Y:S02]  /*1a20*/  @!P2 SHF.R.S32.HI R7, RZ, 0x1f, R9 ;  /* 0x0000001fff07a819 */ /* 0x000fe40000011409 */
[----:B------:R-:W-:Y:S02]  /*1a30*/  @!P2 MOV R2, R6 ;  /* 0x000000060002a202 */ /* 0x000fe40000000f00 */
[----:B------:R-:W-:Y:S01]  /*1a40*/  @P2 IADD3 R10, PT, PT, R12, R20, RZ ;  /* 0x000000140c0a2210 */ /* 0x000fe20007ffe0ff */
[----:B------:R-:W-:Y:S01]  /*1a50*/  IMAD R11, R19, R0, RZ ;  /* 0x00000000130b7224 */ /* 0x000fe200078e02ff */
[----:B------:R-:W-:Y:S01]  /*1a60*/  SHF.R.S32.HI R12, RZ, 0x1f, R0 ;  /* 0x0000001fff0c7819 */ /* 0x000fe20000011400 */
[----:B------:R-:W-:-:S02]  /*1a70*/  @!P2 IMAD R8, R16, R7, R8 ;  /* 0x000000071008a224 */ /* 0x000fc400078e0208 */
[----:B------:R-:W-:-:S04]  /*1a80*/  @!P2 IMAD.WIDE.U32 R6, R16, R9, R2 ;  /* 0x000000091006a225 */ /* 0x000fc800078e0002 */
[----:B------:R-:W-:Y:S01]  /*1a90*/  IMAD.WIDE.U32 R4, R18, R0, R4 ;  /* 0x0000000012047225 */ /* 0x000fe200078e0004 */
[----:B------:R-:W-:-:S03]  /*1aa0*/  @!P2 IADD3 R9, PT, PT, R7, R8, RZ ;  /* 0x000000080709a210 */ /* 0x000fc60007ffe0ff */
[----:B------:R-:W-:Y:S02]  /*1ab0*/  IMAD R11, R18, R12, R11 ;  /* 0x0000000c120b7224 */ /* 0x000fe400078e020b */
[----:B------:R-:W-:-:S04]  /*1ac0*/  @P2 IMAD.WIDE.U32 R2, R232, R10, RZ ;  /* 0x0000000ae8022225 */ /* 0x000fc800078e00ff */
[----:B------:R-:W-:Y:S01]  /*1ad0*/  @P2 IMAD R0, R233, R10, RZ ;  /* 0x0000000ae9002224 */ /* 0x000fe200078e02ff */
[----:B------:R-:W-:Y:S01]  /*1ae0*/  MOV R26, R4 ;  /* 0x00000004001a7202 */ /* 0x000fe20000000f00 */
[----:B------:R-:W-:Y:S01]  /*1af0*/  @!P2 IMAD.MOV.U32 R8, RZ, RZ, R6 ;  /* 0x000000ffff08a224 */ /* 0x000fe200078e0006 */
[----:B------:R-:W-:Y:S01]  /*1b00*/  IADD3 R27, PT, PT, R5, R11, RZ ;  /* 0x0000000b051b7210 */ /* 0x000fe20007ffe0ff */
[----:B------:R-:W-:Y:S01]  /*1b10*/  @P2 IMAD.IADD R9, R3, 0x1, R0 ;  /* 0x0000000103092824 */ /* 0x000fe200078e0200 */
[----:B------:R-:W-:Y:S02]  /*1b20*/  @P2 MOV R8, R2 ;  /* 0x0000000200082202 */ /* 0x000fe40000000f00 */
[----:B-1----:R-:W-:Y:S02]  /*1b30*/  MOV R10, R69 ;  /* 0x00000045000a7202 */ /* 0x002fe40000000f00 */
.L_x_2991:
[----:B------:R-:W-:Y:S05]  /*1b40*/  BSYNC.RECONVERGENT B0 ;  /* 0x0000000000007941 */ /* 0x000fea0003800200 */
.L_x_2989:
[----:B------:R-:W-:Y:S01]  /*1b50*/  ISETP.NE.AND P0, PT, R32, -0x1, PT ;  /* 0xffffffff2000780c */ /* 0x000fe20003f05270 */
[----:B------:R-:W2:Y:S04]  /*1b60*/  LD.E.64 R22, desc[UR4][R134.64+0x10] ;  /* 0x0000100486167980 */ /* 0x000ea8000c101b00 */
[----:B------:R-:W3:Y:S04]  /*1b70*/  LD.E.64 R20, desc[UR4][R134.64+0x48] ;  /* 0x0000480486147980 */ /* 0x000ee8000c101b00 */
[----:B------:R-:W4:Y:S04]  /*1b80*/  LD.E.64 R24, desc[UR4][R134.64+0x8] ;  /* 0x0000080486187980 */ /* 0x000f28000c101b00 */
[----:B------:R-:W2:Y:S04]  /*1b90*/  @!P0 LD.E.64 R16, desc[UR4][R134.64+0x18] ;  /* 0x0000180486108980 */ /* 0x000ea8000c101b00 */
[----:B------:R-:W4:Y:S04]  /*1ba0*/  LD.E.64 R12, desc[UR4][R134.64+0x30] ;  /* 0x00003004860c7980 */ /* 0x000f28000c101b00 */
[----:B------:R-:W4:Y:S04]  /*1bb0*/  LD.E R222, desc[UR4][R134.64+0xc0] ;  /* 0x0000c00486de7980 */ /* 0x000f28000c101900 */
        /* <DEDUP_REMOVED lines=40> */
[----:B------:R-:W-:-:S05]  /*1e40*/  IADD3 R2, PT, PT, R3, R0, RZ ;  /* 0x0000000003027210 */ /* 0x000fca0007ffe0ff */
[----:B------:R-:W-:Y:S01]  /*1e50*/  IMAD.X R5, R5, 0x1, R2, P1 ;  /* 0x0000000105057824 */ /* 0x000fe200008e0602 */
[----:B------:R-:W-:Y:S02]  /*1e60*/  SHF.R.U32.HI R2, RZ, 0x3, R223 ;  /* 0x00000003ff027819 */ /* 0x000fe400000116df */
[----:B------:R-:W-:-:S03]  /*1e70*/  LOP3.LUT R3, R227, 0x1c0, RZ, 0xc0, !PT ;  /* 0x000001c0e3037812 */ /* 0x000fc600078ec0ff */
[----:B------:R-:W-:Y:S01]  /*1e80*/  IMAD.WIDE.U32 R4, R2, R232, R4 ;  /* 0x000000e802047225 */ /* 0x000fe200078e0004 */
[----:B------:R-:W-:Y:S01]  /*1e90*/  LOP3.LUT R3, R3, 0x38, R223, 0xf8, !PT ;  /* 0x0000003803037812 */ /* 0x000fe200078ef8df */
[----:B------:R-:W1:Y:S02]  /*1ea0*/  S2UR UR7, SR_CgaCtaId ;  /* 0x00000000000779c3 */ /* 0x000e640000008800 */
[----:B------:R-:W-:Y:S01]  /*1eb0*/  IMAD R15, R231, R2, RZ ;  /* 0x00000002e70f7224 */ /* 0x000fe200078e02ff */
[----:B------:R-:W-:-:S04]  /*1ec0*/  LOP3.LUT R3, R3, R217, RZ, 0x3c, !PT ;  /* 0x000000d903037212 */ /* 0x000fc800078e3cff */
[----:B------:R-:W-:Y:S02]  /*1ed0*/  LOP3.LUT R227, R3, 0x1e00, R227, 0xf8, !PT ;  /* 0x00001e0003e37812 */ /* 0x000fe400078ef8e3 */
[----:B------:R-:W-:Y:S01]  /*1ee0*/  IADD3 R33, PT, PT, -R33, R71, RZ ;  /* 0x0000004721217210 */ /* 0x000fe20007ffe1ff */
[----:B------:R-:W-:Y:S01]  /*1ef0*/  UMOV UR8, 0x400 ;  /* 0x0000040000087882 */ /* 0x000fe20000000000 */
[----:B------:R-:W-:Y:S01]  /*1f00*/  BSSY.RECONVERGENT B0, `(.L_x_2992) ;  /* 0x000003d000007945 */ /* 0x000fe20003800200 */
[----:B-1----:R-:W-:-:S06]  /*1f10*/  ULEA UR7, UR7, UR8, 0x18 ;  /* 0x0000000807077291 */ /* 0x002fcc000f8ec0ff */
[----:B------:R-:W-:-:S04]  /*1f20*/  IMAD.U32 R219, RZ, RZ, UR7 ;  /* 0x00000007ffdb7e24 */ /* 0x000fc8000f8e00ff */
[----:B------:R-:W-:Y:S02]  /*1f30*/  IMAD R227, R227, 0x2, R219 ;  /* 0x00000002e3e37824 */ /* 0x000fe400078e02db */
[----:B--2---:R-:W-:-:S04]  /*1f40*/  @!P0 IMAD.WIDE.U32 R6, R16, R34, RZ ;  /* 0x0000002210068225 */ /* 0x004fc800078e00ff */
[----:B------:R-:W-:Y:S02]  /*1f50*/  @!P0 IMAD R0, R17, R34, RZ ;  /* 0x0000002211008224 */ /* 0x000fe400078e02ff */
[----:B------:R-:W-:Y:S01]  /*1f60*/  @!P0 IMAD.MOV.U32 R10, RZ, RZ, R6 ;  /* 0x000000ffff0a8224 */ /* 0x000fe200078e0006 */
[----:B------:R-:W-:Y:S02]  /*1f70*/  IADD3 R6, P1, PT, R217, R26, RZ ;  /* 0x0000001ad9067210 */ /* 0x000fe40007f3e0ff */
[----:B------:R-:W-:Y:S01]  /*1f80*/  @!P0 IADD3 R11, PT, PT, R7, R0, RZ ;  /* 0x00000000070b8210 */ /* 0x000fe20007ffe0ff */
[----:B------:R-:W-:Y:S01]  /*1f90*/  IMAD R0, R233, R2, RZ ;  /* 0x00000002e9007224 */ /* 0x000fe200078e02ff */
[----:B------:R-:W-:Y:S02]  /*1fa0*/  IADD3.X R7, PT, PT, RZ, R27, RZ, P1, !PT ;  /* 0x0000001bff077210 */ /* 0x000fe40000ffe4ff */
[----:B------:R-:W-:Y:S01]  /*1fb0*/  LEA R29, P1, R4, R22, 0x1 ;  /* 0x00000016041d7211 */ /* 0x000fe200078208ff */
[----:B------:R-:W-:-:S02]  /*1fc0*/  IMAD.IADD R0, R5, 0x1, R0 ;  /* 0x0000000105007824 */ /* 0x000fc400078e0200 */
[----:B------:R-:W-:-:S03]  /*1fd0*/  IMAD.WIDE.U32 R6, R2, R230, R6 ;  /* 0x000000e602067225 */ /* 0x000fc600078e0006 */
[----:B------:R-:W-:Y:S01]  /*1fe0*/  LEA.HI.X R28, R4, R23, R0, 0x1, P1 ;  /* 0x00000017041c7211 */ /* 0x000fe200008f0c00 */
[----:B---3--:R-:W-:Y:S01]  /*1ff0*/  IMAD R0, R21, R36, RZ ;  /* 0x0000002415007224 */ /* 0x008fe200078e02ff */
[----:B------:R-:W-:Y:S01]  /*2000*/  SHF.R.S32.HI R4, RZ, 0x1f, R36 ;  /* 0x0000001fff047819 */ /* 0x000fe20000011424 */
[----:B----4-:R-:W-:Y:S01]  /*2010*/  @P0 IMAD.WIDE.U32 R8, R12, R32, RZ ;  /* 0x000000200c080225 */ /* 0x010fe200078e00ff */
[----:B------:R-:W-:Y:S02]  /*2020*/  IADD3 R3, PT, PT, R7, R15, RZ ;  /* 0x0000000f07037210 */ /* 0x000fe40007ffe0ff */
[----:B------:R-:W-:Y:S01]  /*2030*/  LEA R34, P2, R6, R24, 0x1 ;  /* 0x0000001806227211 */ /* 0x000fe200078408ff */
[----:B------:R-:W-:Y:S01]  /*2040*/  IMAD R0, R20, R4, R0 ;  /* 0x0000000414007224 */ /* 0x000fe200078e0200 */
[----:B------:R-:W-:Y:S01]  /*2050*/  @!P0 MOV R5, R13 ;  /* 0x0000000d00058202 */ /* 0x000fe20000000f00 */
[----:B------:R-:W-:Y:S01]  /*2060*/  @!P0 IMAD.MOV.U32 R4, RZ, RZ, R12 ;  /* 0x000000ffff048224 */ /* 0x000fe200078e000c */
[----:B------:R-:W-:Y:S01]  /*2070*/  LEA.HI.X R35, R6, R25, R3, 0x1, P2 ;  /* 0x0000001906237211 */ /* 0x000fe200010f0c03 */
[----:B------:R1:W-:Y:S01]  /*2080*/  STL [R1+0x50], R222 ;  /* 0x000050de01007387 */ /* 0x0003e20000100800 */
[----:B------:R-:W-:Y:S01]  /*2090*/  @P0 IMAD R14, R13, R32, RZ ;  /* 0x000000200d0e0224 */ /* 0x000fe200078e02ff */
[----:B------:R-:W-:Y:S01]  /*20a0*/  @P0 MOV R4, R12 ;  /* 0x0000000c00040202 */ /* 0x000fe20000000f00 */
[----:B------:R-:W-:Y:S01]  /*20b0*/  @P0 IMAD.MOV.U32 R10, RZ, RZ, R8 ;  /* 0x000000ffff0a0224 */ /* 0x000fe200078e0008 */
[----:B------:R1:W-:Y:S01]  /*20c0*/  STL [R1+0x48], R29 ;  /* 0x0000481d01007387 */ /* 0x0003e20000100800 */
[----:B------:R-:W-:Y:S01]  /*20d0*/  @P0 IMAD.MOV.U32 R5, RZ, RZ, R13 ;  /* 0x000000ffff050224 */ /* 0x000fe200078e000d */
[----:B------:R-:W-:Y:S01]  /*20e0*/  MOV R13, R30 ;  /* 0x0000001e000d7202 */ /* 0x000fe20000000f00 */
[----:B------:R-:W-:Y:S01]  /*20f0*/  IMAD.MOV.U32 R12, RZ, RZ, R31 ;  /* 0x000000ffff0c7224 */ /* 0x000fe200078e001f */
[----:B------:R1:W-:Y:S01]  /*2100*/  STL [R1+0x44], R28 ;  /* 0x0000441c01007387 */ /* 0x0003e20000100800 */
[----:B------:R-:W-:-:S03]  /*2110*/  @P0 IADD3 R11, PT, PT, R9, R14, RZ ;  /* 0x0000000e090b0210 */ /* 0x000fc60007ffe0ff */
[----:B------:R1:W-:Y:S01]  /*2120*/  STL [R1+0x40], R34 ;  /* 0x0000402201007387 */ /* 0x0003e20000100800 */
[----:B------:R-:W-:-:S03]  /*2130*/  IADD3 R10, P1, PT, R217, R10, RZ ;  /* 0x0000000ad90a7210 */ /* 0x000fc60007f3e0ff */
[----:B------:R1:W-:Y:S04]  /*2140*/  STL [R1+0x34], R35 ;  /* 0x0000342301007387 */ /* 0x0003e80000100800 */
[----:B------:R1:W-:Y:S04]  /*2150*/  STL [R1+0x84], R33 ;  /* 0x0000842101007387 */ /* 0x0003e80000100800 */
[----:B------:R1:W-:Y:S01]  /*2160*/  STL.64 [R1+0x38], R12 ;  /* 0x0000380c01007387 */ /* 0x0003e20000100a00 */
[----:B------:R-:W-:Y:S01]  /*2170*/  IMAD.X R11, RZ, RZ, R11, P1 ;  /* 0x000000ffff0b7224 */ /* 0x000fe200008e060b */
[----:B------:R-:W-:-:S02]  /*2180*/  ISETP.GE.AND P1, PT, R2, R33, PT ;  /* 0x000000210200720c */ /* 0x000fc40003f26270 */
        /* <DEDUP_REMOVED lines=19> */
.L_x_2994:
[----:B------:R3:W-:Y:S02]  /*22c0*/  STS.128 [R227], RZ ;  /* 0x000000ffe3007388 */ /* 0x0007e40000000c00 */
.L_x_2993:
[----:B------:R-:W-:Y:S05]  /*22d0*/  BSYNC.RECONVERGENT B0 ;  /* 0x0000000000007941 */ /* 0x000fea0003800200 */
.L_x_2992:
        /* <DEDUP_REMOVED lines=28> */
.L_x_2996:
[----:B------:R-:W-:Y:S05]  /*24a0*/  BSYNC.RECONVERGENT B0 ;  /* 0x0000000000007941 */ /* 0x000fea0003800200 */
.L_x_2995:
        /* <DEDUP_REMOVED lines=19> */
.L_x_2998:
[----:B------:R-:W-:Y:S05]  /*25e0*/  BSYNC.RECONVERGENT B0 ;  /* 0x0000000000007941 */ /* 0x000fea0003800200 */
.L_x_2997:
        /* <DEDUP_REMOVED lines=19> */
.L_x_3000:
[----:B------:R-:W-:Y:S05]  /*2720*/  BSYNC.RECONVERGENT B0 ;  /* 0x0000000000007941 */ /* 0x000fea0003800200 */
.L_x_2999:
        /* <DEDUP_REMOVED lines=15> */
.L_x_3003:
[----:B------:R1:W-:Y:S02]  /*2820*/  STS.128 [R227+0x2000], RZ ;  /* 0x002000ffe3007388 */ /* 0x0003e40000000c00 */
.L_x_3002:
[----:B------:R-:W-:Y:S05]  /*2830*/  BSYNC.RECONVERGENT B0 ;  /* 0x0000000000007941 */ /* 0x000fea0003800200 */
.L_x_3001:
[-C--:B------:R-:W-:Y:S01]  /*2840*/  ISETP.GE.AND P0, PT, R20, R16.reuse, PT ;  /* 0x000000101400720c */ /* 0x080fe20003f06270 */
[----:B-----5:R-:W-:Y:S01]  /*2850*/  VIADD R19, R2, 0x40 ;  /* 0x0000004002137836 */ /* 0x020fe20000000000 */
[----:B-1----:R-:W-:Y:S01]  /*2860*/  LEA R4, P1, R0, R235, 0x1 ;  /* 0x000000eb00047211 */ /* 0x002fe200078208ff */
[----:B------:R-:W-:Y:S01]  /*2870*/  VIADD R17, R2, 0x50 ;  /* 0x0000005002117836 */ /* 0x000fe20000000000 */
[----:B------:R-:W-:Y:S01]  /*2880*/  BSSY.RECONVERGENT B0, `(.L_x_3004) ;  /* 0x000000f000007945 */ /* 0x000fe20003800200 */
[----:B------:R-:W-:Y:S01]  /*2890*/  ISETP.GE.AND P4, PT, R22, R16, PT ;  /* 0x000000101600720c */ /* 0x000fe20003f86270 */
[----:B--2---:R-:W-:Y:S01]  /*28a0*/  VIADD R15, R2, 0x60 ;  /* 0x00000060020f7836 */ /* 0x004fe20000000000 */
        /* <DEDUP_REMOVED lines=12> */
.L_x_3005:
[----:B------:R-:W-:Y:S05]  /*2970*/  BSYNC.RECONVERGENT B0 ;  /* 0x0000000000007941 */ /* 0x000fea0003800200 */
.L_x_3004:
        /* <DEDUP_REMOVED lines=13> */
.L_x_3007:
[----:B------:R-:W-:Y:S05]  /*2a50*/  BSYNC.RECONVERGENT B0 ;  /* 0x0000000000007941 */ /* 0x000fea0003800200 */
.L_x_3006:
        /* <DEDUP_REMOVED lines=13> */
.L_x_3009:
[----:B------:R-:W-:Y:S05]  /*2b30*/  BSYNC.RECONVERGENT B0 ;  /* 0x0000000000007941 */ /* 0x000fea0003800200 */
.L_x_3008:
        /* <DEDUP_REMOVED lines=16> */
.L_x_3011:
[----:B------:R-:W-:Y:S05]  /*2c40*/  BSYNC.RECONVERGENT B0 ;  /* 0x0000000000007941 */ /* 0x000fea0003800200 */
.L_x_3010:
        /* <DEDUP_REMOVED lines=13> */
.L_x_3013:
[----:B------:R-:W-:Y:S05]  /*2d20*/  BSYNC.RECONVERGENT B0 ;  /* 0x0000000000007941 */ /* 0x000fea0003800200 */
.L_x_3012:
        /* <DEDUP_REMOVED lines=16> */
.L_x_3015:
[----:B------:R-:W-:Y:S05]  /*2e30*/  BSYNC.RECONVERGENT B0 ;  /* 0x0000000000007941 */ /* 0x000fea0003800200 */
.L_x_3014:
        /* <DEDUP_REMOVED lines=16> */
.L_x_3017:
[----:B------:R-:W-:Y:S05]  /*2f40*/  BSYNC.RECONVERGENT B0 ;  /* 0x0000000000007941 */ /* 0x000fea0003800200 */
.L_x_3016:
        /* <DEDUP_REMOVED lines=16> */
.L_x_3019:
[----:B------:R-:W-:Y:S05]  /*3050*/  BSYNC.RECONVERGENT B0 ;  /* 0x0000000000007941 */ /* 0x000fea0003800200 */
.L_x_3018:
        /* <DEDUP_REMOVED lines=13> */
.L_x_3021:
[----:B------:R-:W-:Y:S05]  /*3130*/  BSYNC.RECONVERGENT B0 ;  /* 0x0000000000007941 */ /* 0x000fea0003800200 */
.L_x_3020:
        /* <DEDUP_REMOVED lines=16> */
.L_x_3023:
[----:B------:R-:W-:Y:S05]  /*3240*/  BSYNC.RECONVERGENT B0 ;  /* 0x0000000000007941 */ /* 0x000fea0003800200 */
.L_x_3022:
        /* <DEDUP_REMOVED lines=15> */
.L_x_3025:
[----:B------:R-:W-:Y:S05]  /*3340*/  BSYNC.RECONVERGENT B0 ;  /* 0x0000000000007941 */ /* 0x000fea0003800200 */
.L_x_3024:
        /* <DEDUP_REMOVED lines=14> */
.L_x_3027:
[----:B------:R-:W-:Y:S05]  /*3430*/  BSYNC.RECONVERGENT B0 ;  /* 0x0000000000007941 */ /* 0x000fea0003800200 */
.L_x_3026:
        /* <DEDUP_REMOVED lines=14> */
.L_x_3029:
[----:B------:R-:W-:Y:S05]  /*3520*/  BSYNC.RECONVERGENT B0 ;  /* 0x0000000000007941 */ /* 0x000fea0003800200 */
.L_x_3028:
        /* <DEDUP_REMOVED lines=14> */
.L_x_3031:
[----:B------:R-:W-:Y:S05]  /*3610*/  BSYNC.RECONVERGENT B0 ;  /* 0x0000000000007941 */ /* 0x000fea0003800200 */
.L_x_3030:
        /* <DEDUP_REMOVED lines=14> */
.L_x_3033:
[----:B------:R-:W-:Y:S05]  /*3700*/  BSYNC.RECONVERGENT B0 ;  /* 0x0000000000007941 */ /* 0x000fea0003800200 */
.L_x_3032:
[----:B------:R-:W0:Y:S04]  /*3710*/  LDGDEPBAR ;  /* 0x00000000000079af */ /* 0x000e280000000000 */
[----:B------:R1:W5:Y:S04]  /*3720*/  LD.E R218, desc[UR4][R134.64+0x184] ;  /* 0x0001840486da7980 */ /* 0x000368000c101900 */
[----:B------:R1:W5:Y:S01]  /*3730*/  LD.E R133, desc[UR4][R134.64+0x188] ;  /* 0x0001880486857980 */ /* 0x000362000c101900 */
        /* <DEDUP_REMOVED lines=16> */
.L_x_3036:
[----:B------:R2:W-:Y:S01]  /*3840*/  STS.128 [R227+0xa000], RZ ;  /* 0x00a000ffe3007388 */ /* 0x0005e20000000c00 */
[----:B------:R-:W-:Y:S05]  /*3850*/  BRA `(.L_x_3037) ;  /* 0x0000000000047947 */ /* 0x000fea0003800000 */
.L_x_3035:
[----:B------:R2:W-:Y:S02]  /*3860*/  STS.128 [R227+0xa000], RZ ;  /* 0x00a000ffe3007388 */ /* 0x0005e40000000c00 */
.L_x_3037:
[----:B------:R-:W-:Y:S05]  /*3870*/  BSYNC.RECONVERGENT B0 ;  /* 0x0000000000007941 */ /* 0x000fea0003800200 */
.L_x_3034:
        /* <DEDUP_REMOVED lines=18> */
.L_x_3039:
[----:B------:R-:W-:Y:S05]  /*39a0*/  BSYNC.RECONVERGENT B0 ;  /* 0x0000000000007941 */ /* 0x000fea0003800200 */
.L_x_3038:
        /* <DEDUP_REMOVED lines=13> */
.L_x_3041:
[----:B------:R-:W-:Y:S05]  /*3a80*/  BSYNC.RECONVERGENT B0 ;  /* 0x0000000000007941 */ /* 0x000fea0003800200 */
.L_x_3040:
        /* <DEDUP_REMOVED lines=13> */
.L_x_3043:
[----:B------:R-:W-:Y:S05]  /*3b60*/  BSYNC.RECONVERGENT B0 ;  /* 0x0000000000007941 */ /* 0x000fea0003800200 */
.L_x_3042:
        /* <DEDUP_REMOVED lines=16> */
.L_x_3045:
[----:B------:R-:W-:Y:S05]  /*3c70*/  BSYNC.RECONVERGENT B0 ;  /* 0x0000000000007941 */ /* 0x000fea0003800200 */
.L_x_3044:
        /* <DEDUP_REMOVED lines=13> */
.L_x_3047:
[----:B------:R-:W-:Y:S05]  /*3d50*/  BSYNC.RECONVERGENT B0 ;  /* 0x0000000000007941 */ /* 0x000fea0003800200 */
.L_x_3046:
        /* <DEDUP_REMOVED lines=16> */
.L_x_3049:
[----:B------:R-:W-:Y:S05]  /*3e60*/  BSYNC.RECONVERGENT B0 ;  /* 0x0000000000007941 */ /* 0x000fea0003800200 */
.L_x_3048:
        /* <DEDUP_REMOVED lines=16> */
.L_x_3051:
[----:B------:R-:W-:Y:S05]  /*3f70*/  BSYNC.RECONVERGENT B0 ;  /* 0x0000000000007941 */ /* 0x000fea0003800200 */
.L_x_3050:
        /* <DEDUP_REMOVED lines=21> */
.L_x_3053:
[----:B------:R-:W-:Y:S05]  /*40d0*/  BSYNC.RECONVERGENT B0 ;  /* 0x0000000000007941 */ /* 0x000fea0003800200 */
.L_x_3052:
[----:B------:R-:W-:Y:S01]  /*40e0*/  LOP3.LUT R0, R6, 0x1c0, R9, 0xf8, !PT ;  /* 0x000001c006007812 */ /* 0x000fe200078ef809 */
[----:B------:R2:W-:Y:S01]  /*40f0*/  @P1 STS.128 [R227+0xe800], RZ ;  /* 0x00e800ffe3001388 */ /* 0x0005e20000000c00 */
[----:B------:R-:W-:Y:S01]  /*4100*/  LOP3.LUT R221, R221, 0x7c00, RZ, 0xc0, !PT ;  /* 0x00007c00dddd7812 */ /* 0x000fe200078ec0ff */
[----:B------:R-:W-:Y:S01]  /*4110*/  BSSY.RECONVERGENT B0, `(.L_x_3054) ;  /* 0x0000012000007945 */ /* 0x000fe20003800200 */
[----:B------:R-:W-:Y:S02]  /*4120*/  LOP3.LUT R234, R0, R217, RZ, 0x3c, !PT ;  /* 0x000000d900ea7212 */ /* 0x000fe400078e3cff */
[----:B-1----:R-:W-:Y:S02]  /*4130*/  LOP3.LUT R4, R7, 0x8, R223, 0xf8, !PT ;  /* 0x0000000807047812 */ /* 0x002fe400078ef8df */
[----:B------:R-:W-:Y:S01]  /*4140*/  ISETP.GE.AND P2, PT, R18, R16, PT ;  /* 0x000000101200720c */ /* 0x000fe20003f46270 */
[----:B------:R2:W-:Y:S01]  /*4150*/  STL [R1+0x8c], R234 ;  /* 0x00008cea01007387 */ /* 0x0005e20000100800 */
[----:B------:R-:W-:-:S02]  /*4160*/  LOP3.LUT R8, R9, 0x400, RZ, 0xc0, !PT ;  /* 0x0000040009087812 */ /* 0x000fc400078ec0ff */
[----:B------:R-:W-:Y:S02]  /*4170*/  LOP3.LUT R7, R221, 0x200, R9, 0xf8, !PT ;  /* 0x00000200dd077812 */ /* 0x000fe400078ef809 */
        /* <DEDUP_REMOVED lines=11> */
.L_x_3055:
[----:B------:R-:W-:Y:S05]  /*4230*/  BSYNC.RECONVERGENT B0 ;  /* 0x0000000000007941 */ /* 0x000fea0003800200 */
.L_x_3054:
[----:B-1----:R-:W-:Y:S01]  /*4240*/  LOP3.LUT R4, R7, R234, RZ, 0xfc, !PT ;  /* 0x000000ea07047212 */ /* 0x002fe200078efcff */
[----:B------:R1:W-:Y:S01]  /*4250*/  @P0 STS.128 [R227+0xf000], RZ ;  /* 0x00f000ffe3000388 */ /* 0x0003e20000000c00 */
[----:B------:R-:W-:Y:S01]  /*4260*/  IMAD R0, R6, 0x2, R8 ;  /* 0x0000000206007824 */ /* 0x000fe200078e0208 */
[----:B------:R-:W-:Y:S01]  /*4270*/  BSSY.RECONVERGENT B0, `(.L_x_3056) ;  /* 0x0000012000007945 */ /* 0x000fe20003800200 */
[----:B------:R-:W-:Y:S01]  /*4280*/  ISETP.GE.AND P1, PT, R21, R16, PT ;  /* 0x000000101500720c */ /* 0x000fe20003f26270 */
[----:B------:R-:W-:Y:S02]  /*4290*/  IMAD R200, R4, 0x2, R219 ;  /* 0x0000000204c87824 */ /* 0x000fe400078e02db */
[----:B------:R-:W-:-:S03]  /*42a0*/  IADD3 R68, PT, PT, R219, R0, RZ ;  /* 0x00000000db447210 */ /* 0x000fc60007ffe0ff */
[----:B------:R1:W-:Y:S01]  /*42b0*/  STL [R1+0x30], R200 ;  /* 0x000030c801007387 */ /* 0x0003e20000100800 */
        /* <DEDUP_REMOVED lines=13> */
.L_x_3057:
[----:B------:R-:W-:Y:S05]  /*4390*/  BSYNC.RECONVERGENT B0 ;  /* 0x0000000000007941 */ /* 0x000fea0003800200 */
.L_x_3056:
        /* <DEDUP_REMOVED lines=15> */
.L_x_3059:
[----:B------:R-:W-:Y:S05]  /*4490*/  BSYNC.RECONVERGENT B0 ;  /* 0x0000000000007941 */ /* 0x000fea0003800200 */
.L_x_3058:
        /* <DEDUP_REMOVED lines=15> */
.L_x_3061:
[----:B------:R-:W-:Y:S05]  /*4590*/  BSYNC.RECONVERGENT B0 ;  /* 0x0000000000007941 */ /* 0x000fea0003800200 */
.L_x_3060:
        /* <DEDUP_REMOVED lines=15> */
.L_x_3063:
[----:B------:R-:W-:Y:S05]  /*4690*/  BSYNC.RECONVERGENT B0 ;  /* 0x0000000000007941 */ /* 0x000fea0003800200 */
.L_x_3062:
        /* <DEDUP_REMOVED lines=15> */
.L_x_3065:
[----:B------:R-:W-:Y:S05]  /*4790*/  BSYNC.RECONVERGENT B0 ;  /* 0x0000000000007941 */ /* 0x000fea0003800200 */
.L_x_3064:
        /* <DEDUP_REMOVED lines=13> */
.L_x_3067:
[----:B------:R-:W-:Y:S05]  /*4870*/  BSYNC.RECONVERGENT B0 ;  /* 0x0000000000007941 */ /* 0x000fea0003800200 */
.L_x_3066:
[----:B-1----:R-:W-:Y:S01]  /*4880*/  LDSM.16.M88.4 R4, [R200] ;  /* 0x00000000c804783b */ /* 0x002fe20000000200 */
[----:B------:R-:W-:Y:S01]  /*4890*/  IMAD.MOV.U32 R0, RZ, RZ, 0x20 ;  /* 0x00000020ff007424 */ /* 0x000fe200078e00ff */
[C---:B------:R-:W-:Y:S01]  /*48a0*/  LOP3.LUT P0, R2, R223.reuse, 0x2, RZ, 0xc0, !PT ;  /* 0x00000002df027812 */ /* 0x040fe2000780c0ff */
[----:B------:R-:W-:Y:S01]  /*48b0*/  BSSY.RECONVERGENT B1, `(.L_x_3068) ;  /* 0x00001d8000017945 */ /* 0x000fe20003800200 */
[----:B------:R-:W1:Y:S02]  /*48c0*/  LDSM.16.M88.4 R32, [R68+0x2800] ;  /* 0x002800004420783b */ /* 0x000e640000000200 */
[----:B------:R-:W-:Y:S02]  /*48d0*/  SEL R132, R0, 0xffffffe0, !P0 ;  /* 0xffffffe000847807 */ /* 0x000fe40004000000 */
[----:B------:R-:W2:Y:S01]  /*48e0*/  LDSM.16.M88.4 R36, [R68+0x2000] ;  /* 0x002000004424783b */ /* 0x000ea20000000200 */
[----:B------:R-:W-:Y:S02]  /*48f0*/  LOP3.LUT P0, R3, R223, 0x4, RZ, 0xc0, !PT ;  /* 0x00000004df037812 */ /* 0x000fe4000780c0ff */
[----:B------:R-:W-:Y:S01]  /*4900*/  IMAD.IADD R0, R132, 0x1, R68 ;  /* 0x0000000184007824 */ /* 0x000fe200078e0244 */
[----:B------:R-:W3:Y:S04]  /*4910*/  LDSM.16.M88.4 R28, [R68+0x3000] ;  /* 0x00300000441c783b */ /* 0x000ee80000000200 */
[----:B------:R-:W4:Y:S04]  /*4920*/  LDSM.16.M88.4 R24, [R68+0x3800] ;  /* 0x003800004418783b */ /* 0x000f280000000200 */
[----:B------:R-:W4:Y:S04]  /*4930*/  LDSM.16.M88.4 R20, [R68+0x4000] ;  /* 0x004000004414783b */ /* 0x000f280000000200 */
[----:B------:R-:W4:Y:S04]  /*4940*/  LDSM.16.M88.4 R16, [R68+0x4800] ;  /* 0x004800004410783b */ /* 0x000f280000000200 */
[----:B------:R-:W4:Y:S04]  /*4950*/  LDSM.16.M88.4 R12, [R68+0x5000] ;  /* 0x00500000440c783b */ /* 0x000f280000000200 */
[----:B------:R-:W4:Y:S04]  /*4960*/  LDSM.16.M88.4 R8, [R68+0x5800] ;  /* 0x005800004408783b */ /* 0x000f280000000200 */
[----:B------:R3:W-:Y:S04]  /*4970*/  STL [R1+0x90], R2 ;  /* 0x0000900201007387 */ /* 0x0007e80000100800 */
[----:B------:R-:W-:Y:S01]  /*4980*/  LDSM.16.M88.4 R48, [R68+0x7000] ;  /* 0x007000004430783b */ /* 0x000fe20000000200 */
[C---:B-1----:R-:W-:Y:S03]  /*4990*/  HMMA.16816.F32 R56, R4.reuse, R32, RZ ;  /* 0x000000200438723c */ /* 0x042fe600000018ff */
[----:B------:R-:W-:Y:S04]  /*49a0*/  LDSM.16.M88.4 R40, [R68+0x6000] ;  /* 0x006000004428783b */ /* 0x000fe80000000200 */
[----:B------:R-:W-:Y:S01]  /*49b0*/  LDSM.16.M88.4 R44, [R68+0x6800] ;  /* 0x00680000442c783b */ /* 0x000fe20000000200 */
[C---:B------:R-:W-:Y:S03]  /*49c0*/  HMMA.16816.F32 R52, R4.reuse, R34, RZ ;  /* 0x000000220434723c */ /* 0x040fe600000018ff */
[----:B------:R-:W1:Y:S04]  /*49d0*/  LDSM.16.M88.4 R32, [R68+0x8000] ;  /* 0x008000004420783b */ /* 0x000e680000000200 */
[----:B------:R-:W-:Y:S01]  /*49e0*/  STL [R1+0x94], R3 ;  /* 0x0000940301007387 */ /* 0x000fe20000100800 */
[----:B--2---:R-:W-:Y:S01]  /*49f0*/  HMMA.16816.F32 R64, R4, R36, RZ ;  /* 0x000000240440723c */ /* 0x004fe200000018ff */
[----:B---3--:R-:W-:-:S02]  /*4a00*/  IMAD.IADD R2, R200, 0x1, R132 ;  /* 0x00000001c8027824 */ /* 0x008fc400078e0284 */
[----:B------:R-:W0:Y:S05]  /*4a10*/  LDGDEPBAR ;  /* 0x00000000000079af */ /* 0x000e2a0000000000 */
[C---:B------:R-:W-:Y:S01]  /*4a20*/  HMMA.16816.F32 R60, R4.reuse, R38, RZ ;  /* 0x00000026043c723c */ /* 0x040fe200000018ff */
[----:B------:R-:W2:Y:S07]  /*4a30*/  LDSM.16.M88.4 R36, [R68+0x7800] ;  /* 0x007800004424783b */ /* 0x000eae0000000200 */
[C---:B------:R-:W-:Y:S08]  /*4a40*/  HMMA.16816.F32 R72, R4.reuse, R28, RZ ;  /* 0x0000001c0448723c */ /* 0x040ff000000018ff */
        /* <DEDUP_REMOVED lines=13> */
[----:B------:R2:W4:Y:S07]  /*4b20*/  LDSM.16.M88.4 R12, [R2] ;  /* 0x00000000020c783b */ /* 0x00052e0000000200 */
[C---:B------:R-:W-:Y:S08]  /*4b30*/  HMMA.16816.F32 R128, R4.reuse, R8, RZ ;  /* 0x000000080480723c */ /* 0x040ff000000018ff */
[C---:B------:R-:W-:Y:S01]  /*4b40*/  HMMA.16816.F32 R124, R4.reuse, R10, RZ ;  /* 0x0000000a047c723c */ /* 0x040fe200000018ff */
[----:B------:R-:W4:Y:S07]  /*4b50*/  LDSM.16.M88.4 R8, [R0+0x2800] ;  /* 0x002800000008783b */ /* 0x000f2e0000000200 */
[----:B-1----:R-:W-:Y:S01]  /*4b60*/  HMMA.16816.F32 R116, R4, R32, RZ ;  /* 0x000000200474723c */ /* 0x002fe200000018ff */
[----:B--2---:R-:W-:-:S05]  /*4b70*/  IMAD.MOV.U32 R2, RZ, RZ, 0x40 ;  /* 0x00000040ff027424 */ /* 0x004fca00078e00ff */
[----:B------:R-:W-:Y:S02]  /*4b80*/  SEL R216, R2, 0xffffffc0, !P0 ;  /* 0xffffffc002d87807 */ /* 0x000fe40004000000 */
[----:B------:R-:W-:Y:S01]  /*4b90*/  HMMA.16816.F32 R152, R4, R34, RZ ;  /* 0x000000220498723c */ /* 0x000fe200000018ff */
[----:B------:R-:W1:Y:S02]  /*4ba0*/  LDSM.16.M88.4 R32, [R0+0x4000] ;  /* 0x004000000020783b */ /* 0x000e640000000200 */
[----:B------:R-:W-:-:S05]  /*4bb0*/  IMAD.IADD R2, R216, 0x1, R68 ;  /* 0x00000001d8027824 */ /* 0x000fca00078e0244 */
[C---:B------:R-:W-:Y:S08]  /*4bc0*/  HMMA.16816.F32 R100, R4.reuse, R48, RZ ;  /* 0x000000300464723c */ /* 0x040ff000000018ff */
[C---:B------:R-:W-:Y:S08]  /*4bd0*/  HMMA.16816.F32 R84, R4.reuse, R50, RZ ;  /* 0x000000320454723c */ /* 0x040ff000000018ff */
[C---:B------:R-:W-:Y:S08]  /*4be0*/  HMMA.16816.F32 R108, R4.reuse, R40, RZ ;  /* 0x00000028046c723c */ /* 0x040ff000000018ff */
[C---:B------:R-:W-:Y:S01]  /*4bf0*/  HMMA.16816.F32 R120, R4.reuse, R42, RZ ;  /* 0x0000002a0478723c */ /* 0x040fe200000018ff */
[----:B------:R-:W-:Y:S07]  /*4c00*/  LDSM.16.M88.4 R40, [R0+0x3000] ;  /* 0x003000000028783b */ /* 0x000fee0000000200 */
[C---:B------:R-:W-:Y:S08]  /*4c10*/  HMMA.16816.F32 R104, R4.reuse, R44, RZ ;  /* 0x0000002c0468723c */ /* 0x040ff000000018ff */
[C---:B------:R-:W-:Y:S08]  /*4c20*/  HMMA.16816.F32 R88, R4.reuse, R46, RZ ;  /* 0x0000002e0458723c */ /* 0x040ff000000018ff */
        /* <DEDUP_REMOVED lines=23> */
[C---:B---3--:R-:W-:Y:S08]  /*4da0*/  HMMA.16816.F32 R56, R12.reuse, R16, R160 ;  /* 0x000000100c38723c */ /* 0x048ff000000018a0 */
[C---:B------:R-:W-:Y:S01]  /*4db0*/  HMMA.16816.F32 R212, R12.reuse, R6, R124 ;  /* 0x000000060cd4723c */ /* 0x040fe2000000187c */
[----:B------:R-:W2:Y:S07]  /*4dc0*/  LDSM.16.M88.4 R4, [R0+0x8000] ;  /* 0x008000000004783b */ /* 0x000eae0000000200 */
[C---:B----4-:R-:W-:Y:S08]  /*4dd0*/  HMMA.16816.F32 R240, R12.reuse, R10, R140 ;  /* 0x0000000a0cf0723c */ /* 0x050ff0000000188c */
[C---:B------:R-:W-:Y:S01]  /*4de0*/  HMMA.16816.F32 R160, R12.reuse, R18, R168 ;  /* 0x000000120ca0723c */ /* 0x040fe200000018a8 */
[----:B------:R-:W-:Y:S07]  /*4df0*/  LDSM.16.M88.4 R16, [R0+0x9000] ;  /* 0x009000000010783b */ /* 0x000fee0000000200 */
[C---:B------:R-:W-:Y:S08]  /*4e00*/  HMMA.16816.F32 R140, R12.reuse, R20, R108 ;  /* 0x000000140c8c723c */ /* 0x040ff0000000186c */
[C---:B------:R-:W-:Y:S01]  /*4e10*/  HMMA.16816.F32 R208, R12.reuse, R22, R120 ;  /* 0x000000160cd0723c */ /* 0x040fe20000001878 */
[----:B------:R-:W3:Y:S07]  /*4e20*/  LDSM.16.M88.4 R20, [R0+0x8800] ;  /* 0x008800000014783b */ /* 0x000eee0000000200 */
[C---:B------:R-:W-:Y:S08]  /*4e30*/  HMMA.16816.F32 R128, R12.reuse, R24, R104 ;  /* 0x000000180c80723c */ /* 0x040ff00000001868 */
[C---:B------:R-:W-:Y:S01]  /*4e40*/  HMMA.16816.F32 R124, R12.reuse, R26, R88 ;  /* 0x0000001a0c7c723c */ /* 0x040fe20000001858 */
[----:B------:R4:W3:Y:S07]  /*4e50*/  LDSM.16.M88.4 R24, [R0+0x9800] ;  /* 0x009800000018783b */ /* 0x0008ee0000000200 */
[C---:B------:R-:W-:Y:S08]  /*4e60*/  HMMA.16816.F32 R156, R12.reuse, R8, R156 ;  /* 0x000000080c9c723c */ /* 0x040ff0000000189c */
[----:B-1----:R-:W-:Y:S01]  /*4e70*/  HMMA.16816.F32 R112, R12, R32, R96 ;  /* 0x000000200c70723c */ /* 0x002fe20000001860 */
[----:B----4-:R-:W-:-:S07]  /*4e80*/  IMAD.IADD R0, R200, 0x1, R216 ;  /* 0x00000001c8007824 */ /* 0x010fce00078e02d8 */
[----:B------:R-:W-:Y:S01]  /*4e90*/  HMMA.16816.F32 R108, R12, R34, R48 ;  /* 0x000000220c6c723c */ /* 0x000fe20000001830 */
[----:B------:R-:W-:Y:S01]  /*4ea0*/  LDSM.16.M88.4 R32, [R2+0x2000] ;  /* 0x002000000220783b */ /* 0x000fe20000000200 */
[----:B------:R-:W-:-:S03]  /*4eb0*/  IMAD.IADD R3, R132, 0x1, R0 ;  /* 0x0000000184037824 */ /* 0x000fc600078e0200 */
[----:B------:R1:W4:Y:S03]  /*4ec0*/  LDSM.16.M88.4 R8, [R0] ;  /* 0x000000000008783b */ /* 0x0003260000000200 */
[C---:B------:R-:W-:Y:S01]  /*4ed0*/  HMMA.16816.F32 R52, R12.reuse, R40, R72 ;  /* 0x000000280c34723c */ /* 0x040fe20000001848 */
[----:B------:R-:W-:Y:S07]  /*4ee0*/  LDSM.16.M88.4 R48, [R2+0x5000] ;  /* 0x005000000230783b */ /* 0x000fee0000000200 */
[C---:B------:R-:W-:Y:S08]  /*4ef0*/  HMMA.16816.F32 R44, R12.reuse, R42, R76 ;  /* 0x0000002a0c2c723c */ /* 0x040ff0000000184c */
[----:B------:R-:W-:Y:S01]  /*4f00*/  HMMA.16816.F32 R40, R12, R36, R80 ;  /* 0x000000240c28723c */ /* 0x000fe20000001850 */
[----:B-1----:R-:W-:-:S07]  /*4f10*/  IMAD.IADD R0, R132, 0x1, R2 ;  /* 0x0000000184007824 */ /* 0x002fce00078e0202 */
[C---:B------:R-:W-:Y:S01]  /*4f20*/  HMMA.16816.F32 R36, R12.reuse, R38, R92 ;  /* 0x000000260c24723c */ /* 0x040fe2000000185c */
[----:B------:R-:W-:Y:S07]  /*4f30*/  LDSM.16.M88.4 R76, [R0+0x2000] ;  /* 0x00200000004c783b */ /* 0x000fee0000000200 */
[C---:B------:R-:W-:Y:S08]  /*4f40*/  HMMA.16816.F32 R120, R12.reuse, R28, R100 ;  /* 0x0000001c0c78723c */ /* 0x040ff00000001864 */
[C---:B------:R-:W-:Y:S01]  /*4f50*/  HMMA.16816.F32 R88, R12.reuse, R30, R84 ;  /* 0x0000001e0c58723c */ /* 0x040fe20000001854 */
[----:B------:R-:W1:Y:S07]  /*4f60*/  LDSM.16.M88.4 R28, [R2+0x2800] ;  /* 0x00280000021c783b */ /* 0x000e6e0000000200 */
[C---:B--2---:R-:W-:Y:S08]  /*4f70*/  HMMA.16816.F32 R104, R12.reuse, R4, R116 ;  /* 0x000000040c68723c */ /* 0x044ff00000001874 */
[C---:B------:R-:W-:Y:S01]  /*4f80*/  HMMA.16816.F32 R100, R12.reuse, R6, R152 ;  /* 0x000000060c64723c */ /* 0x040fe20000001898 */
[----:B------:R-:W2:Y:S07]  /*4f90*/  LDSM.16.M88.4 R4, [R2+0x4800] ;  /* 0x004800000204783b */ /* 0x000eae0000000200 */
        /* <DEDUP_REMOVED lines=8> */
[----:B------:R-:W3:Y:S04]  /*5020*/  LDSM.16.M88.4 R12, [R2+0x4000] ;  /* 0x00400000020c783b */ /* 0x000ee80000000200 */
[----:B------:R-:W-:Y:S03]  /*5030*/  LDSM.16.M88.4 R24, [R2+0x8000] ;  /* 0x008000000218783b */ /* 0x000fe60000000200 */
[C---:B----4-:R-:W-:Y:S08]  /*5040*/  HMMA.16816.F32 R168, R8.reuse, R32, R192 ;  /* 0x0000002008a8723c */ /* 0x050ff000000018c0 */
[C---:B------:R-:W-:Y:S01]  /*5050*/  HMMA.16816.F32 R204, R8.reuse, R34, R184 ;  /* 0x0000002208cc723c */ /* 0x040fe200000018b8 */
[----:B------:R-:W4:Y:S07]  /*5060*/  LDSM.16.M88.4 R32, [R2+0x7000] ;  /* 0x007000000220783b */ /* 0x000f2e0000000200 */
[C---:B-1----:R-:W-:Y:S08]  /*5070*/  HMMA.16816.F32 R188, R8.reuse, R30, R172 ;  /* 0x0000001e08bc723c */ /* 0x042ff000000018ac */
[C---:B------:R-:W-:Y:S01]  /*5080*/  HMMA.16816.F32 R196, R8.reuse, R28, R180 ;  /* 0x0000001c08c4723c */ /* 0x040fe200000018b4 */
[----:B------:R-:W-:Y:S07]  /*5090*/  LDSM.16.M88.4 R28, [R2+0x7800] ;  /* 0x00780000021c783b */ /* 0x000fee0000000200 */
[C---:B--2---:R-:W-:Y:S01]  /*50a0*/  HMMA.16816.F32 R164, R8.reuse, R4, R56 ;  /* 0x0000000408a4723c */ /* 0x044fe20000001838 */
[----:B------:R-:W-:Y:S07]  /*50b0*/  LDSM.16.M88.4 R56, [R0+0x3800] ;  /* 0x003800000038783b */ /* 0x000fee0000000200 */
[C---:B---3--:R-:W-:Y:S01]  /*50c0*/  HMMA.16816.F32 R176, R8.reuse, R12, R60 ;  /* 0x0000000c08b0723c */ /* 0x048fe2000000183c */
[----:B------:R-:W-:Y:S07]  /*50d0*/  LDSM.16.M88.4 R60, [R0+0x2800] ;  /* 0x00280000003c783b */ /* 0x000fee0000000200 */
[C---:B------:R-:W-:Y:S01]  /*50e0*/  HMMA.16816.F32 R172, R8.reuse, R14, R144 ;  /* 0x0000000e08ac723c */ /* 0x040fe20000001890 */
[----:B------:R-:W1:Y:S07]  /*50f0*/  LDSM.16.M88.4 R12, [R2+0x9800] ;  /* 0x00980000020c783b */ /* 0x000e6e0000000200 */
[C---:B------:R-:W-:Y:S01]  /*5100*/  HMMA.16816.F32 R160, R8.reuse, R6, R160 ;  /* 0x0000000608a0723c */ /* 0x040fe200000018a0 */
[----:B------:R2:W3:Y:S07]  /*5110*/  LDSM.16.M88.4 R4, [R3] ;  /* 0x000000000304783b */ /* 0x0004ee0000000200 */
[C---:B------:R-:W-:Y:S01]  /*5120*/  HMMA.16816.F32 R180, R8.reuse, R20, R52 ;  /* 0x0000001408b4723c */ /* 0x040fe20000001834 */
[----:B------:R-:W-:Y:S07]  /*5130*/  LDSM.16.M88.4 R52, [R0+0x4000] ;  /* 0x004000000034783b */ /* 0x000fee0000000200 */
[C---:B------:R-:W-:Y:S01]  /*5140*/  HMMA.16816.F32 R200, R8.reuse, R22, R44 ;  /* 0x0000001608c8723c */ /* 0x040fe2000000182c */
[----:B------:R-:W3:Y:S04]  /*5150*/  LDSM.16.M88.4 R44, [R2+0x5800] ;  /* 0x00580000022c783b */ /* 0x000ee80000000200 */
[----:B------:R-:W-:Y:S03]  /*5160*/  LDSM.16.M88.4 R20, [R2+0x8800] ;  /* 0x008800000214783b */ /* 0x000fe60000000200 */
[----:B------:R-:W-:Y:S01]  /*5170*/  HMMA.16816.F32 R192, R8, R16, R40 ;  /* 0x0000001008c0723c */ /* 0x000fe20000001828 */
[----:B------:R-:W3:Y:S01]  /*5180*/  LDSM.16.M88.4 R40, [R2+0x6000] ;  /* 0x006000000228783b */ /* 0x000ee20000000200 */
[----:B--2--5:R-:W-:-:S06]  /*5190*/  IADD3 R3, PT, PT, R70, -R71, -R218 ;  /* 0x8000004746037210 */ /* 0x024fcc0007ffe8da */
[C---:B------:R-:W-:Y:S01]  /*51a0*/  HMMA.16816.F32 R184, R8.reuse, R18, R36 ;  /* 0x0000001208b8723c */ /* 0x040fe20000001824 */
[----:B------:R-:W2:Y:S04]  /*51b0*/  LDSM.16.M88.4 R36, [R2+0x6800] ;  /* 0x006800000224783b */ /* 0x000ea80000000200 */
[----:B------:R3:W2:Y:S03]  /*51c0*/  LDSM.16.M88.4 R16, [R2+0x9000] ;  /* 0x009000000210783b */ /* 0x0006a60000000200 */
[C---:B----4-:R-:W-:Y:S01]  /*51d0*/  HMMA.16816.F32 R116, R8.reuse, R34, R88 ;  /* 0x000000220874723c */ /* 0x050fe20000001858 */
[----:B------:R-:W4:Y:S07]  /*51e0*/  LDSM.16.M88.4 R88, [R0+0x3000] ;  /* 0x003000000058783b */ /* 0x000f2e0000000200 */
[C---:B-1----:R-:W-:Y:S08]  /*51f0*/  HMMA.16816.F32 R72, R8.reuse, R12, R72 ;  /* 0x0000000c0848723c */ /* 0x042ff00000001848 */
[----:B------:R-:W-:Y:S01]  /*5200*/  HMMA.16816.F32 R64, R8, R14, R64 ;  /* 0x0000000e0840723c */ /* 0x000fe20000001840 */
[----:B---3--:R-:W-:-:S07]  /*5210*/  SHF.R.U32.HI R2, RZ, 0x2, R223 ;  /* 0x00000002ff027819 */ /* 0x008fce00000116df */
[----:B------:R-:W-:Y:S08]  /*5220*/  HMMA.16816.F32 R12, R4, R78, R204 ;  /* 0x0000004e040c723c */ /* 0x000ff000000018cc */
[C---:B------:R-:W-:Y:S08]  /*5230*/  HMMA.16816.F32 R156, R8.reuse, R48, R156 ;  /* 0x00000030089c723c */ /* 0x040ff0000000189c */
[C---:B------:R-:W-:Y:S01]  /*5240*/  HMMA.16816.F32 R152, R8.reuse, R50, R240 ;  /* 0x000000320898723c */ /* 0x040fe200000018f0 */
[----:B------:R-:W1:Y:S04]  /*5250*/  LDSM.16.M88.4 R48, [R0+0x4800] ;  /* 0x004800000030783b */ /* 0x000e680000000200 */
[----:B------:R-:W-:Y:S03]  /*5260*/  STL.64 [R1+0x70], R12 ;  /* 0x0000700c01007387 */ /* 0x000fe60000100a00 */
[C---:B------:R-:W-:Y:S01]  /*5270*/  HMMA.16816.F32 R148, R8.reuse, R44, R236 ;  /* 0x0000002c0894723c */ /* 0x040fe200000018ec */
[----:B------:R3:W-:Y:S07]  /*5280*/  STL.64 [R1+0x78], R14 ;  /* 0x0000780e01007387 */ /* 0x0007ee0000100a00 */
[C---:B------:R-:W-:Y:S01]  /*5290*/  HMMA.16816.F32 R144, R8.reuse, R46, R212 ;  /* 0x0000002e0890723c */ /* 0x040fe200000018d4 */
[----:B------:R-:W-:Y:S07]  /*52a0*/  LDSM.16.M88.4 R44, [R0+0x5000] ;  /* 0x00500000002c783b */ /* 0x000fee0000000200 */
[C---:B------:R-:W-:Y:S08]  /*52b0*/  HMMA.16816.F32 R140, R8.reuse, R40, R140 ;  /* 0x00000028088c723c */ /* 0x040ff0000000188c */
[C---:B------:R-:W-:Y:S01]  /*52c0*/  HMMA.16816.F32 R136, R8.reuse, R42, R208 ;  /* 0x0000002a0888723c */ /* 0x040fe200000018d0 */
[----:B------:R-:W-:Y:S07]  /*52d0*/  LDSM.16.M88.4 R40, [R0+0x5800] ;  /* 0x005800000028783b */ /* 0x000fee0000000200 */
[C---:B--2---:R-:W-:Y:S08]  /*52e0*/  HMMA.16816.F32 R128, R8.reuse, R36, R128 ;  /* 0x000000240880723c */ /* 0x044ff00000001880 */
[C---:B------:R-:W-:Y:S01]  /*52f0*/  HMMA.16816.F32 R124, R8.reuse, R38, R124 ;  /* 0x00000026087c723c */ /* 0x040fe2000000187c */
[----:B------:R-:W-:Y:S07]  /*5300*/  LDSM.16.M88.4 R36, [R0+0x6000] ;  /* 0x006000000024783b */ /* 0x000fee0000000200 */
[C---:B------:R-:W-:Y:S01]  /*5310*/  HMMA.16816.F32 R120, R8.reuse, R32, R120 ;  /* 0x000000200878723c */ /* 0x040fe20000001878 */
[----:B------:R-:W-:Y:S07]  /*5320*/  LDSM.16.M88.4 R32, [R0+0x6800] ;  /* 0x006800000020783b */ /* 0x000fee0000000200 */
[C---:B------:R-:W-:Y:S08]  /*5330*/  HMMA.16816.F32 R112, R8.reuse, R28, R112 ;  /* 0x0000001c0870723c */ /* 0x040ff00000001870 */
[C---:B------:R-:W-:Y:S01]  /*5340*/  HMMA.16816.F32 R108, R8.reuse, R30, R108 ;  /* 0x0000001e086c723c */ /* 0x040fe2000000186c */
[----:B------:R-:W2:Y:S07]  /*5350*/  LDSM.16.M88.4 R28, [R0+0x7000] ;  /* 0x00700000001c783b */ /* 0x000eae0000000200 */
[C---:B------:R-:W-:Y:S08]  /*5360*/  HMMA.16816.F32 R104, R8.reuse, R24, R104 ;  /* 0x000000180868723c */ /* 0x040ff00000001868 */
[C---:B------:R-:W-:Y:S01]  /*5370*/  HMMA.16816.F32 R100, R8.reuse, R26, R100 ;  /* 0x0000001a0864723c */ /* 0x040fe20000001864 */
[----:B------:R-:W2:Y:S07]  /*5380*/  LDSM.16.M88.4 R24, [R0+0x7800] ;  /* 0x007800000018783b */ /* 0x000eae0000000200 */
[C---:B------:R-:W-:Y:S08]  /*5390*/  HMMA.16816.F32 R96, R8.reuse, R20, R96 ;  /* 0x000000140860723c */ /* 0x040ff00000001860 */
[C---:B------:R-:W-:Y:S01]  /*53a0*/  HMMA.16816.F32 R92, R8.reuse, R22, R92 ;  /* 0x00000016085c723c */ /* 0x040fe2000000185c */
[----:B------:R-:W2:Y:S07]  /*53b0*/  LDSM.16.M88.4 R20, [R0+0x8000] ;  /* 0x008000000014783b */ /* 0x000eae0000000200 */
[C---:B------:R-:W-:Y:S08]  /*53c0*/  HMMA.16816.F32 R84, R8.reuse, R16, R84 ;  /* 0x000000100854723c */ /* 0x040ff00000001854 */
[----:B------:R-:W-:Y:S01]  /*53d0*/  HMMA.16816.F32 R80, R8, R18, R80 ;  /* 0x000000120850723c */ /* 0x000fe20000001850 */
[----:B------:R-:W2:Y:S07]  /*53e0*/  LDSM.16.M88.4 R16, [R0+0x8800] ;  /* 0x008800000010783b */ /* 0x000eae0000000200 */
[C---:B------:R-:W-:Y:S08]  /*53f0*/  HMMA.16816.F32 R8, R4.reuse, R60, R196 ;  /* 0x0000003c0408723c */ /* 0x040ff000000018c4 */
[C---:B---3--:R-:W-:Y:S08]  /*5400*/  HMMA.16816.F32 R12, R4.reuse, R62, R188 ;  /* 0x0000003e040c723c */ /* 0x048ff000000018bc */
[C---:B----4-:R-:W-:Y:S03]  /*5410*/  HMMA.16816.F32 R244, R4.reuse, R90, R200 ;  /* 0x0000005a04f4723c */ /* 0x050fe600000018c8 */
[----:B------:R-:W-:Y:S04]  /*5420*/  STL.64 [R1+0x20], R8 ;  /* 0x0000200801007387 */ /* 0x000fe80000100a00 */
[----:B------:R3:W-:Y:S01]  /*5430*/  STL.64 [R1+0x28], R10 ;  /* 0x0000280a01007387 */ /* 0x0007e20000100a00 */
[C---:B-1----:R-:W-:Y:S03]  /*5440*/  HMMA.16816.F32 R200, R4.reuse, R50, R160 ;  /* 0x0000003204c8723c */ /* 0x042fe600000018a0 */
[----:B------:R-:W-:Y:S04]  /*5450*/  STL.64 [R1+0x10], R12 ;  /* 0x0000100c01007387 */ /* 0x000fe80000100a00 */
[----:B------:R-:W-:Y:S01]  /*5460*/  STL.64 [R1+0x18], R14 ;  /* 0x0000180e01007387 */ /* 0x000fe20000100a00 */
[----:B--2---:R-:W-:Y:S01]  /*5470*/  HMMA.16816.F32 R160, R4, R30, R116 ;  /* 0x0000001e04a0723c */ /* 0x004fe20000001874 */
[----:B------:R-:W-:-:S02]  /*5480*/  VIADD R116, R229, 0xffffffff ;  /* 0xffffffffe5747836 */ /* 0x000fc40000000000 */
[----:B------:R-:W1:Y:S05]  /*5490*/  LDSM.16.M88.4 R12, [R0+0x9000] ;  /* 0x00900000000c783b */ /* 0x000e6a0000000200 */
[C---:B------:R-:W-:Y:S08]  /*54a0*/  HMMA.16816.F32 R240, R4.reuse, R56, R192 ;  /* 0x0000003804f0723c */ /* 0x040ff000000018c0 */
[C---:B------:R-:W-:Y:S08]  /*54b0*/  HMMA.16816.F32 R248, R4.reuse, R76, R168 ;  /* 0x0000004c04f8723c */ /* 0x040ff000000018a8 */
[----:B---3--:R-:W-:Y:S01]  /*54c0*/  HMMA.16816.F32 R8, R4, R88, R180 ;  /* 0x000000580408723c */ /* 0x008fe200000018b4 */
[----:B------:R-:W-:-:S05]  /*54d0*/  IMAD.MOV.U32 R88, RZ, RZ, R225 ;  /* 0x000000ffff587224 */ /* 0x000fca00078e00e1 */
[----:B------:R-:W-:Y:S02]  /*54e0*/  ISETP.GT.AND P0, PT, R116, R88, PT ;  /* 0x000000587400720c */ /* 0x000fe40003f04270 */
[C---:B------:R-:W-:Y:S08]  /*54f0*/  HMMA.16816.F32 R236, R4.reuse, R58, R184 ;  /* 0x0000003a04ec723c */ /* 0x040ff000000018b8 */
[C---:B------:R-:W-:Y:S03]  /*5500*/  HMMA.16816.F32 R212, R4.reuse, R52, R176 ;  /* 0x0000003404d4723c */ /* 0x040fe600000018b0 */
[----:B------:R-:W-:Y:S04]  /*5510*/  STL.64 [R1], R8 ;  /* 0x0000000801007387 */ /* 0x000fe80000100a00 */
[----:B------:R-:W-:Y:S01]  /*5520*/  STL.64 [R1+0x8], R10 ;  /* 0x0000080a01007387 */ /* 0x000fe20000100a00 */
[----:B------:R-:W-:Y:S03]  /*5530*/  HMMA.16816.F32 R208, R4, R54, R172 ;  /* 0x0000003604d0723c */ /* 0x000fe600000018ac */
[----:B------:R2:W3:Y:S01]  /*5540*/  LDSM.16.M88.4 R8, [R0+0x9800] ;  /* 0x009800000008783b */ /* 0x0004e20000000200 */
[----:B------:R-:W-:-:S04]  /*5550*/  DEPBAR.LE SB0, 0x0 ;  /* 0x000080000000791a */ /* 0x000fc80000000000 */
[C---:B------:R-:W-:Y:S08]  /*5560*/  HMMA.16816.F32 R204, R4.reuse, R48, R164 ;  /* 0x0000003004cc723c */ /* 0x040ff000000018a4 */
[C---:B------:R-:W-:Y:S08]  /*5570*/  HMMA.16816.F32 R192, R4.reuse, R40, R148 ;  /* 0x0000002804c0723c */ /* 0x040ff00000001894 */
[----:B------:R-:W-:Y:S01]  /*5580*/  HMMA.16816.F32 R196, R4, R44, R156 ;  /* 0x0000002c04c4723c */ /* 0x000fe2000000189c */
[----:B--2---:R-:W-:-:S04]  /*5590*/  LOP3.LUT R0, R220, 0x1f0, RZ, 0xc0, !PT ;  /* 0x000001f0dc007812 */ /* 0x004fc800078ec0ff */
[----:B------:R-:W-:Y:S02]  /*55a0*/  LOP3.LUT R0, R0, 0x7, R2, 0xf8, !PT ;  /* 0x0000000700007812 */ /* 0x000fe400078ef802 */
[----:B------:R-:W-:Y:S01]  /*55b0*/  IADD3 R2, PT, PT, R133, R70, -R71 ;  /* 0x0000004685027210 */ /* 0x000fe20007ffe847 */
[----:B------:R-:W-:Y:S02]  /*55c0*/  HMMA.16816.F32 R168, R4, R46, R152 ;  /* 0x0000002e04a8723c */ /* 0x000fe40000001898 */
[----:B------:R-:W-:-:S04]  /*55d0*/  IMAD R0, R224, 0x40, R0 ;  /* 0x00000040e0007824 */ /* 0x000fc800078e0200 */
[C---:B------:R-:W-:Y:S02]  /*55e0*/  IMAD.IADD R2, R0.reuse, 0x1, R2 ;  /* 0x0000000100027824 */ /* 0x040fe400078e0202 */
[----:B------:R-:W-:Y:S01]  /*55f0*/  IMAD.IADD R0, R0, 0x1, R3 ;  /* 0x0000000100007824 */ /* 0x000fe200078e0203 */
[C---:B------:R-:W-:Y:S02]  /*5600*/  HMMA.16816.F32 R188, R4.reuse, R42, R144 ;  /* 0x0000002a04bc723c */ /* 0x040fe40000001890 */
[C-C-:B------:R-:W-:Y:S02]  /*5610*/  VIADDMNMX R225, R2.reuse, 0x1, R70.reuse, PT ;  /* 0x0000000102e17846 */ /* 0x140fe40003800146 */
[----:B------:R-:W-:Y:S02]  /*5620*/  VIADDMNMX R228, R2, 0x9, R70, PT ;  /* 0x0000000902e47846 */ /* 0x000fe40003800146 */
[----:B------:R-:W-:Y:S02]  /*5630*/  VIMNMX R224, PT, PT, RZ, R0, !PT ;  /* 0x00000000ffe07248 */ /* 0x000fe40007fe0100 */
[----:B------:R-:W-:Y:S01]  /*5640*/  HMMA.16816.F32 R184, R4, R36, R140 ;  /* 0x0000002404b8723c */ /* 0x000fe2000000188c */
[----:B------:R-:W-:-:S07]  /*5650*/  VIADDMNMX R226, R0, 0x8, RZ, !PT ;  /* 0x0000000800e27846 */ /* 0x000fce00078001ff */
        /* <DEDUP_REMOVED lines=13> */
[----:B------:R-:W-:Y:S01]  /*5730*/  HMMA.16816.F32 R112, R4, R10, R64 ;  /* 0x0000000a0470723c */ /* 0x000fe20000001840 */
[----:B------:R-:W-:Y:S06]  /*5740*/  BAR.SYNC.DEFER_BLOCKING 0x0 ;  /* 0x0000000000007b1d */ /* 0x000fec0000010000 */
[----:B------:R-:W-:-:S13]  /*5750*/  @!P0 BRA `(.L_x_3069) ;  /* 0x0000000c00b48947 */ /* 0x000fda0003800000 */
        /* <DEDUP_REMOVED lines=16> */
.L_x_3071:
[----:B------:R-:W2:Y:S01]  /*5860*/  LD.E R2, desc[UR4][R134.64+0x170] ;  /* 0x0001700486027980 */ /* 0x000ea2000c101900 */
[----:B------:R-:W-:Y:S02]  /*5870*/  IMAD.MOV.U32 R12, RZ, RZ, R235 ;  /* 0x000000ffff0c7224 */ /* 0x000fe400078e00eb */
[----:B------:R-:W-:Y:S01]  /*5880*/  IMAD.MOV.U32 R11, RZ, RZ, R252 ;  /* 0x000000ffff0b7224 */ /* 0x000fe200078e00fc */
[----:B------:R-:W3:Y:S01]  /*5890*/  LDL.64 R14, [R1+0x38] ;  /* 0x00003800010e7983 */ /* 0x000ee20000100a00 */
[----:B------:R-:W-:Y:S01]  /*58a0*/  LEA R8, R229, 0xfffffe00, 0x8 ;  /* 0xfffffe00e5087811 */ /* 0x000fe200078e40ff */
[----:B------:R-:W-:-:S03]  /*58b0*/  IMAD.MOV.U32 R4, RZ, RZ, RZ ;  /* 0x000000ffff047224 */ /* 0x000fc600078e00ff */
        /* <DEDUP_REMOVED lines=9> */
[----:B------:R-:W-:-:S04]  /*5950*/  IMAD R3, R3, R0, RZ ;  /* 0x0000000003037224 */ /* 0x000fc800078e02ff */
[----:B------:R-:W-:Y:S01]  /*5960*/  IMAD.HI.U32 R4, R5, R3, R4 ;  /* 0x0000000305047227 */ /* 0x000fe200078e0004 */
[----:B------:R-:W-:-:S03]  /*5970*/  MOV R5, R6 ;  /* 0x0000000600057202 */ /* 0x000fc60000000f00 */
[----:B------:R-:W-:-:S04]  /*5980*/  IMAD.MOV R3, RZ, RZ, -R9 ;  /* 0x000000ffff037224 */ /* 0x000fc800078e0a09 */
[----:B------:R-:W-:Y:S02]  /*5990*/  IMAD.MOV.U32 R6, RZ, RZ, R3 ;  /* 0x000000ffff067224 */ /* 0x000fe400078e0003 */
[----:B------:R-:W-:-:S04]  /*59a0*/  IMAD.HI.U32 R3, R4, R5, RZ ;  /* 0x0000000504037227 */ /* 0x000fc800078e00ff */
[----:B------:R-:W-:-:S04]  /*59b0*/  IMAD.HI.U32 R4, R4, R7, RZ ;  /* 0x0000000704047227 */ /* 0x000fc800078e00ff */
[-C--:B------:R-:W-:Y:S02]  /*59c0*/  IMAD R5, R3, R6.reuse, R5 ;  /* 0x0000000603057224 */ /* 0x080fe400078e0205 */
[----:B------:R-:W-:-:S05]  /*59d0*/  IMAD R6, R4, R6, R7 ;  /* 0x0000000604067224 */ /* 0x000fca00078e0207 */
        /* <DEDUP_REMOVED lines=8> */
[----:B------:R-:W-:Y:S01]  /*5a60*/  ISETP.GE.AND P0, PT, R0, RZ, PT ;  /* 0x000000ff0000720c */ /* 0x000fe20003f06270 */
[----:B------:R-:W-:Y:S01]  /*5a70*/  @!P3 VIADD R4, R4, 0x1 ;  /* 0x000000010404b836 */ /* 0x000fe20000000000 */
[----:B------:R-:W-:-:S02]  /*5a80*/  ISETP.GE.AND P2, PT, R5, RZ, PT ;  /* 0x000000ff0500720c */ /* 0x000fc40003f46270 */
[----:B------:R-:W-:Y:S01]  /*5a90*/  @!P1 IADD3 R3, PT, PT, R3, 0x1, RZ ;  /* 0x0000000103039810 */ /* 0x000fe20007ffe0ff */
[----:B------:R-:W-:-:S03]  /*5aa0*/  @P5 VIADD R4, R4, 0x1 ;  /* 0x0000000104045836 */ /* 0x000fc60000000000 */
[----:B------:R-:W-:Y:S02]  /*5ab0*/  @P4 IADD3 R3, PT, PT, R3, 0x1, RZ ;  /* 0x0000000103034810 */ /* 0x000fe40007ffe0ff */
[----:B------:R-:W-:Y:S02]  /*5ac0*/  MOV R0, R4 ;  /* 0x0000000400007202 */ /* 0x000fe40000000f00 */
[----:B------:R-:W-:Y:S01]  /*5ad0*/  ISETP.NE.AND P1, PT, R2, RZ, PT ;  /* 0x000000ff0200720c */ /* 0x000fe20003f25270 */
[----:B------:R-:W-:Y:S01]  /*5ae0*/  @!P0 IMAD.MOV R3, RZ, RZ, -R3 ;  /* 0x000000ffff038224 */ /* 0x000fe200078e0a03 */
[----:B------:R-:W-:Y:S02]  /*5af0*/  LOP3.LUT R4, RZ, R2, RZ, 0x33, !PT ;  /* 0x00000002ff047212 */ /* 0x000fe400078e33ff */
[----:B------:R-:W-:Y:S02]  /*5b00*/  @!P2 IADD3 R0, PT, PT, -R0, RZ, RZ ;  /* 0x000000ff0000a210 */ /* 0x000fe40007ffe1ff */
[----:B------:R-:W-:-:S02]  /*5b10*/  SEL R3, R4, R3, !P1 ;  /* 0x0000000304037207 */ /* 0x000fc40004800000 */
        /* <DEDUP_REMOVED lines=24> */
.L_x_3072:
[----:B------:R-:W-:Y:S05]  /*5ca0*/  BSYNC.RECONVERGENT B0 ;  /* 0x0000000000007941 */ /* 0x000fea0003800200 */
.L_x_3070:
[----:B------:R-:W3:Y:S04]  /*5cb0*/  LDL R4, [R1+0x40] ;  /* 0x0000400001047983 */ /* 0x000ee80000100800 */
[----:B------:R-:W4:Y:S01]  /*5cc0*/  LDL R8, [R1+0x34] ;  /* 0x0000340001087983 */ /* 0x000f220000100800 */
[CC--:B------:R-:W-:Y:S01]  /*5cd0*/  ISETP.GE.AND P1, PT, R217.reuse, R222.reuse, PT ;  /* 0x000000ded900720c */ /* 0x0c0fe20003f26270 */
[----:B------:R-:W-:Y:S01]  /*5ce0*/  BSSY.RECONVERGENT B0, `(.L_x_3073) ;  /* 0x0000093000007945 */ /* 0x000fe20003800200 */
[----:B------:R-:W-:Y:S02]  /*5cf0*/  ISETP.GE.AND P0, PT, R217, R222, PT ;  /* 0x000000ded900720c */ /* 0x000fe40003f06270 */
[C---:B------:R-:W-:Y:S02]  /*5d00*/  SHF.L.U32 R0, R230.reuse, 0x5, RZ ;  /* 0x00000005e6007819 */ /* 0x040fe400000006ff */
[----:B------:R-:W-:-:S09]  /*5d10*/  SHF.L.U64.HI R5, R230, 0x5, R231 ;  /* 0x00000005e6057819 */ /* 0x000fd200000102e7 */
[C---:B------:R-:W-:Y:S02]  /*5d20*/  @!P0 IMAD R15, R231.reuse, 0xa0, RZ ;  /* 0x000000a0e70f8824 */ /* 0x040fe400078e02ff */
[C---:B------:R-:W-:Y:S02]  /*5d30*/  @!P0 IMAD R14, R231.reuse, 0xc0, RZ ;  /* 0x000000c0e70e8824 */ /* 0x040fe400078e02ff */
[C---:B------:R-:W-:Y:S02]  /*5d40*/  @!P0 IMAD R16, R231.reuse, 0xe0, RZ ;  /* 0x000000e0e7108824 */ /* 0x040fe400078e02ff */
[C---:B------:R-:W-:Y:S02]  /*5d50*/  @!P0 IMAD R18, R231.reuse, 0x120, RZ ;  /* 0x00000120e7128824 */ /* 0x040fe400078e02ff */
[C---:B------:R-:W-:Y:S02]  /*5d60*/  @!P0 IMAD R28, R231.reuse, 0x160, RZ ;  /* 0x00000160e71c8824 */ /* 0x040fe400078e02ff */
[----:B------:R-:W-:-:S02]  /*5d70*/  @!P0 IMAD R27, R231, 0x180, RZ ;  /* 0x00000180e71b8824 */ /* 0x000fc400078e02ff */
[----:B------:R-:W-:Y:S01]  /*5d80*/  @!P0 IMAD R29, R231, 0x1a0, RZ ;  /* 0x000001a0e71d8824 */ /* 0x000fe200078e02ff */
[----:B---3--:R-:W-:Y:S01]  /*5d90*/  IADD3 R2, P3, PT, R0, R4, RZ ;  /* 0x0000000400027210 */ /* 0x008fe20007f7e0ff */
[----:B------:R-:W-:Y:S01]  /*5da0*/  @!P1 IMAD.MOV.U32 R6, RZ, RZ, R4 ;  /* 0x000000ffff069224 */ /* 0x000fe200078e0004 */
[----:B----4-:R-:W-:-:S03]  /*5db0*/  @!P1 MOV R7, R8 ;  /* 0x0000000800079202 */ /* 0x010fc60000000f00 */
[----:B------:R-:W-:Y:S01]  /*5dc0*/  IMAD.X R3, R5, 0x1, R8, P3 ;  /* 0x0000000105037824 */ /* 0x000fe200018e0608 */
[----:B------:R-:W-:Y:S01]  /*5dd0*/  @!P0 IADD3 R4, P2, PT, R2, R0, RZ ;  /* 0x0000000002048210 */ /* 0x000fe20007f5e0ff */
[--C-:B------:R-:W-:Y:S01]  /*5de0*/  @!P0 IMAD.MOV.U32 R8, RZ, RZ, R2.reuse ;  /* 0x000000ffff088224 */ /* 0x100fe200078e0002 */
[----:B------:R-:W-:Y:S01]  /*5df0*/  @!PT LDS RZ, [RZ] ;  /* 0x00000000fffff984 */ /* 0x000fe20000000800 */
[----:B------:R-:W-:Y:S01]  /*5e00*/  @!PT LDS RZ, [RZ] ;  /* 0x00000000fffff984 */ /* 0x000fe20000000800 */
[----:B------:R-:W-:Y:S01]  /*5e10*/  @!PT LDS RZ, [RZ] ;  /* 0x00000000fffff984 */ /* 0x000fe20000000800 */
[----:B------:R3:W-:Y:S02]  /*5e20*/  @!P1 LDGSTS.E.BYPASS.LTC128B.128 [R227+0x2000], desc[UR4][R6.64] ;  /* 0x0200000006e39fae */ /* 0x0007e4000b981a04 */
[----:B------:R-:W-:Y:S01]  /*5e30*/  @!P0 IADD3.X R5, PT, PT, R3, R5, RZ, P2, !PT ;  /* 0x0000000503058210 */ /* 0x000fe200017fe4ff */
[--C-:B------:R-:W-:Y:S01]  /*5e40*/  @!P0 IMAD.MOV.U32 R10, RZ, RZ, R2.reuse ;  /* 0x000000ffff0a8224 */ /* 0x100fe200078e0002 */
[-C--:B------:R-:W-:Y:S01]  /*5e50*/  @!P0 MOV R9, R3.reuse ;  /* 0x0000000300098202 */ /* 0x080fe20000000f00 */
[----:B------:R4:W-:Y:S01]  /*5e60*/  @P1 STS.128 [R227+0x2000], RZ ;  /* 0x002000ffe3001388 */ /* 0x0009e20000000c00 */
[-C--:B-1----:R-:W-:Y:S01]  /*5e70*/  @!P0 MOV R11, R3.reuse ;  /* 0x00000003000b8202 */ /* 0x082fe20000000f00 */
[----:B------:R-:W-:Y:S01]  /*5e80*/  @!P0 IMAD.MOV.U32 R12, RZ, RZ, R2 ;  /* 0x000000ffff0c8224 */ /* 0x000fe200078e0002 */
[-C--:B------:R-:W-:Y:S01]  /*5e90*/  @!P0 MOV R13, R3.reuse ;  /* 0x00000003000d8202 */ /* 0x080fe20000000f00 */
[----:B------:R4:W-:Y:S01]  /*5ea0*/  @P0 STS.128 [R227+0x2800], RZ ;  /* 0x002800ffe3000388 */ /* 0x0009e20000000c00 */
[----:B------:R-:W-:Y:S01]  /*5eb0*/  @!P0 IMAD.WIDE.U32 R8, R230, 0xc0, R8 ;  /* 0x000000c0e6088825 */ /* 0x000fe200078e0008 */
[----:B------:R-:W-:-:S02]  /*5ec0*/  @!P0 MOV R25, R3 ;  /* 0x0000000300198202 */ /* 0x000fc40000000f00 */
[----:B------:R-:W-:Y:S01]  /*5ed0*/  @!PT LDS RZ, [RZ] ;  /* 0x00000000fffff984 */ /* 0x000fe20000000800 */
[----:B------:R-:W-:Y:S01]  /*5ee0*/  @!PT LDS RZ, [RZ] ;  /* 0x00000000fffff984 */ /* 0x000fe20000000800 */
[----:B------:R-:W-:Y:S01]  /*5ef0*/  @!PT LDS RZ, [RZ] ;  /* 0x00000000fffff984 */ /* 0x000fe20000000800 */
[----:B------:R-:W-:Y:S01]  /*5f00*/  @!P0 LDGSTS.E.BYPASS.LTC128B.128 [R227+0x2800], desc[UR4][R2.64] ;  /* 0x0280000002e38fae */ /* 0x000fe2000b981a04 */
[----:B------:R-:W-:Y:S01]  /*5f10*/  @!P0 IMAD.WIDE.U32 R10, R230, 0xe0, R10 ;  /* 0x000000e0e60a8825 */ /* 0x000fe200078e000a */
[----:B------:R-:W-:Y:S02]  /*5f20*/  @!P0 IADD3 R17, PT, PT, R14, R9, RZ ;  /* 0x000000090e118210 */ /* 0x000fe40007ffe0ff */
[----:B------:R4:W-:Y:S01]  /*5f30*/  @P0 STS.128 [R227+0x3000], RZ ;  /* 0x003000ffe3000388 */ /* 0x0009e20000000c00 */
[----:B------:R-:W-:Y:S01]  /*5f40*/  @!P0 IMAD R0, R231, 0x60, RZ ;  /* 0x00000060e7008824 */ /* 0x000fe200078e02ff */
[----:B------:R-:W-:Y:S01]  /*5f50*/  @!P0 MOV R9, R3 ;  /* 0x0000000300098202 */ /* 0x000fe20000000f00 */
[C---:B------:R-:W-:Y:S01]  /*5f60*/  @!P0 IMAD.WIDE.U32 R12, R230.reuse, 0x120, R12 ;  /* 0x00000120e60c8825 */ /* 0x040fe200078e000c */
[----:B------:R-:W-:Y:S01]  /*5f70*/  @!PT LDS RZ, [RZ] ;  /* 0x00000000fffff984 */ /* 0x000fe20000000800 */
[----:B------:R-:W-:Y:S01]  /*5f80*/  @!PT LDS RZ, [RZ] ;  /* 0x00000000fffff984 */ /* 0x000fe20000000800 */
[----:B------:R-:W-:Y:S01]  /*5f90*/  @!PT LDS RZ, [RZ] ;  /* 0x00000000fffff984 */ /* 0x000fe20000000800 */
[----:B------:R1:W-:Y:S01]  /*5fa0*/  @!P0 LDGSTS.E.BYPASS.LTC128B.128 [R227+0x3000], desc[UR4][R4.64] ;  /* 0x0300000004e38fae */ /* 0x0003e2000b981a04 */
[----:B------:R-:W-:Y:S02]  /*5fb0*/  @!P0 LEA R26, P2, R230, R2, 0x6 ;  /* 0x00000002e61a8211 */ /* 0x000fe400078430ff */
[--C-:B------:R-:W-:Y:S01]  /*5fc0*/  @!P0 IMAD.MOV.U32 R24, RZ, RZ, R2.reuse ;  /* 0x000000ffff188224 */ /* 0x100fe200078e0002 */
[----:B------:R-:W-:Y:S01]  /*5fd0*/  @!P0 IADD3 R13, PT, PT, R18, R13, RZ ;  /* 0x0000000d120d8210 */ /* 0x000fe20007ffe0ff */
[----:B------:R4:W-:Y:S01]  /*5fe0*/  @P0 STS.128 [R227+0x3800], RZ ;  /* 0x003800ffe3000388 */ /* 0x0009e20000000c00 */
[----:B------:R-:W-:Y:S01]  /*5ff0*/  @!P0 MOV R14, R10 ;  /* 0x0000000a000e8202 */ /* 0x000fe20000000f00 */
[----:B---3--:R-:W-:-:S04]  /*6000*/  @!P0 IMAD.WIDE.U32 R6, R230, 0x60, R2 ;  /* 0x00000060e6068825 */ /* 0x008fc800078e0002 */
[----:B------:R-:W-:Y:S01]  /*6010*/  @!P0 IMAD.IADD R21, R0, 0x1, R7 ;  /* 0x0000000100158824 */ /* 0x000fe200078e0207 */
[----:B------:R-:W-:Y:S01]  /*6020*/  @!P0 MOV R20, R6 ;  /* 0x0000000600148202 */ /* 0x000fe20000000f00 */
[----:B------:R-:W-:-:S04]  /*6030*/  @!P0 IMAD.WIDE.U32 R6, R230, 0x160, R2 ;  /* 0x00000160e6068825 */ /* 0x000fc800078e0002 */
[----:B------:R-:W-:Y:S02]  /*6040*/  @!P0 IMAD R0, R231, 0x140, RZ ;  /* 0x00000140e7008824 */ /* 0x000fe400078e02ff */
[----:B------:R-:W-:Y:S01]  /*6050*/  @!P0 IMAD.WIDE.U32 R24, R230, 0x1a0, R24 ;  /* 0x000001a0e6188825 */ /* 0x000fe200078e0018 */
[----:B-1----:R-:W-:-:S03]  /*6060*/  @!P0 MOV R5, R3 ;  /* 0x0000000300058202 */ /* 0x002fc60000000f00 */
[----:B------:R-:W-:-:S04]  /*6070*/  @!P0 IMAD.MOV.U32 R4, RZ, RZ, R2 ;  /* 0x000000ffff048224 */ /* 0x000fc800078e0002 */
[----:B------:R-:W-:-:S04]  /*6080*/  @!P0 IMAD.WIDE.U32 R4, R230, 0xa0, R4 ;  /* 0x000000a0e6048825 */ /* 0x000fc800078e0004 */
[----:B------:R-:W-:Y:S01]  /*6090*/  @!P0 IMAD.MOV.U32 R18, RZ, RZ, R4 ;  /* 0x000000ffff128224 */ /* 0x000fe200078e0004 */
[----:B------:R-:W-:Y:S01]  /*60a0*/  @!P0 IADD3 R19, PT, PT, R15, R5, RZ ;  /* 0x000000050f138210 */ /* 0x000fe20007ffe0ff */
[----:B------:R-:W-:Y:S01]  /*60b0*/  @!P0 IMAD.IADD R15, R16, 0x1, R11 ;  /* 0x00000001100f8824 */ /* 0x000fe200078e020b */
[----:B------:R-:W-:Y:S01]  /*60c0*/  @!P0 MOV R16, R8 ;  /* 0x0000000800108202 */ /* 0x000fe20000000f00 */
[--C-:B------:R-:W-:Y:S02]  /*60d0*/  @!P0 IMAD.MOV.U32 R8, RZ, RZ, R2.reuse ;  /* 0x000000ffff088224 */ /* 0x100fe400078e0002 */
[----:B------:R-:W-:-:S04]  /*60e0*/  @!P0 IMAD.WIDE.U32 R4, R230, 0x140, R2 ;  /* 0x00000140e6048825 */ /* 0x000fc800078e0002 */
[----:B------:R-:W-:Y:S01]  /*60f0*/  @!P0 IMAD.WIDE.U32 R22, R230, 0x180, R8 ;  /* 0x00000180e6168825 */ /* 0x000fe200078e0008 */
[----:B------:R-:W-:Y:S02]  /*6100*/  @!P0 IADD3 R11, PT, PT, R0, R5, RZ ;  /* 0x00000005000b8210 */ /* 0x000fe40007ffe0ff */
[----:B------:R-:W-:Y:S01]  /*6110*/  @!P0 IADD3 R5, PT, PT, R29, R25, RZ ;  /* 0x000000191d058210 */ /* 0x000fe20007ffe0ff */
[----:B------:R-:W-:Y:S01]  /*6120*/  @!P0 IMAD.IADD R9, R28, 0x1, R7 ;  /* 0x000000011c098824 */ /* 0x000fe200078e0207 */
[----:B------:R-:W-:Y:S01]  /*6130*/  @!P0 IADD3 R7, PT, PT, R27, R23, RZ ;  /* 0x000000171b078210 */ /* 0x000fe20007ffe0ff */
[----:B------:R-:W-:Y:S01]  /*6140*/  @!P0 IMAD.MOV.U32 R8, RZ, RZ, R6 ;  /* 0x000000ffff088224 */ /* 0x000fe200078e0006 */
[C---:B------:R-:W-:Y:S02]  /*6150*/  @!P0 LEA R28, P1, R230.reuse, R2, 0x7 ;  /* 0x00000002e61c8211 */ /* 0x040fe400078238ff */
[CCC-:B------:R-:W-:Y:S02]  /*6160*/  @!P0 LEA.HI.X R27, R230.reuse, R3.reuse, R231.reuse, 0x6, P2 ;  /* 0x00000003e61b8211 */ /* 0x1c0fe400010f34e7 */
[----:B------:R-:W-:-:S02]  /*6170*/  @!P0 LEA.HI.X R29, R230, R3, R231, 0x7, P1 ;  /* 0x00000003e61d8211 */ /* 0x000fc400008f3ce7 */
[----:B------:R-:W-:Y:S01]  /*6180*/  @!P0 MOV R10, R4 ;  /* 0x00000004000a8202 */ /* 0x000fe20000000f00 */
[----:B------:R-:W-:Y:S01]  /*6190*/  @!PT LDS RZ, [RZ] ;  /* 0x00000000fffff984 */ /* 0x000fe20000000800 */
[----:B------:R-:W-:Y:S01]  /*61a0*/  @!PT LDS RZ, [RZ] ;  /* 0x00000000fffff984 */ /* 0x000fe20000000800 */
[----:B------:R-:W-:Y:S01]  /*61b0*/  @!PT LDS RZ, [RZ] ;  /* 0x00000000fffff984 */ /* 0x000fe20000000800 */
[----:B------:R-:W-:Y:S01]  /*61c0*/  @!P0 LDGSTS.E.BYPASS.LTC128B.128 [R227+0x3800], desc[UR4][R26.64] ;  /* 0x038000001ae38fae */ /* 0x000fe2000b981a04 */
[----:B------:R-:W-:Y:S02]  /*61d0*/  @!P0 MOV R6, R22 ;  /* 0x0000001600068202 */ /* 0x000fe40000000f00 */
[----:B------:R-:W-:Y:S01]  /*61e0*/  @!P0 MOV R4, R24 ;  /* 0x0000001800048202 */ /* 0x000fe20000000f00 */
        /* <DEDUP_REMOVED lines=66> */
.L_x_3074:
[----:B------:R-:W-:Y:S05]  /*6610*/  BSYNC.RECONVERGENT B0 ;  /* 0x0000000000007941 */ /* 0x000fea0003800200 */
.L_x_3073:
[----:B------:R-:W0:Y:S02]  /*6620*/  LDGDEPBAR ;  /* 0x00000000000079af */ /* 0x000e240000000000 */
.L_x_3069:
[----:B------:R-:W-:Y:S05]  /*6630*/  BSYNC.RECONVERGENT B1 ;  /* 0x0000000000017941 */ /* 0x000fea0003800200 */
.L_x_3068:
[----:B----4-:R-:W3:Y:S04]  /*6640*/  LDL.LU R17, [R1+0x28] ;  /* 0x0000280001117983 */ /* 0x010ee80000300800 */
[----:B------:R-:W4:Y:S04]  /*6650*/  LDL.LU R16, [R1+0x20] ;  /* 0x0000200001107983 */ /* 0x000f280000300800 */
[----:B------:R-:W5:Y:S04]  /*6660*/  LDL.LU R15, [R1+0x24] ;  /* 0x00002400010f7983 */ /* 0x000f680000300800 */
[----:B------:R-:W2:Y:S04]  /*6670*/  LDL.LU R14, [R1+0x2c] ;  /* 0x00002c00010e7983 */ /* 0x000ea80000300800 */
[----:B------:R-:W2:Y:S04]  /*6680*/  LDL.LU R13, [R1+0x18] ;  /* 0x00001800010d7983 */ /* 0x000ea80000300800 */
[----:B------:R-:W2:Y:S04]  /*6690*/  LDL.LU R12, [R1+0x10] ;  /* 0x00001000010c7983 */ /* 0x000ea80000300800 */
[----:B------:R-:W2:Y:S04]  /*66a0*/  LDL.LU R11, [R1+0x14] ;  /* 0x00001400010b7983 */ /* 0x000ea80000300800 */
[----:B------:R-:W2:Y:S04]  /*66b0*/  LDL.LU R10, [R1+0x1c] ;  /* 0x00001c00010a7983 */ /* 0x000ea80000300800 */
[----:B------:R-:W2:Y:S04]  /*66c0*/  LDL.LU R9, [R1+0x8] ;  /* 0x0000080001097983 */ /* 0x000ea80000300800 */
[----:B------:R-:W2:Y:S04]  /*66d0*/  LDL.LU R8, [R1] ;  /* 0x0000000001087983 */ /* 0x000ea80000300800 */
[----:B------:R-:W2:Y:S04]  /*66e0*/  LDL.LU R7, [R1+0x78] ;  /* 0x0000780001077983 */ /* 0x000ea80000300800 */
[----:B------:R-:W2:Y:S04]  /*66f0*/  LDL.LU R6, [R1+0xc] ;  /* 0x00000c0001067983 */ /* 0x000ea80000300800 */
[----:B------:R-:W2:Y:S04]  /*6700*/  LDL.LU R5, [R1+0x4] ;  /* 0x0000040001057983 */ /* 0x000ea80000300800 */
[----:B------:R-:W2:Y:S04]  /*6710*/  LDL.LU R4, [R1+0x74] ;  /* 0x0000740001047983 */ /* 0x000ea80000300800 */
[----:B-1----:R-:W2:Y:S04]  /*6720*/  LDL.LU R3, [R1+0x7c] ;  /* 0x00007c0001037983 */ /* 0x002ea80000300800 */
[----:B------:R-:W2:Y:S01]  /*6730*/  LDL.LU R2, [R1+0x70] ;  /* 0x0000700001027983 */ /* 0x000ea20000300800 */
[----:B------:R-:W-:-:S05]  /*6740*/  IMAD.SHL.U32 R0, R223, 0x2, RZ ;  /* 0x00000002df007824 */ /* 0x000fca00078e00ff */
[----:B------:R1:W-:Y:S02]  /*6750*/  STL [R1+0x5c], R0 ;  /* 0x00005c0001007387 */ /* 0x0003e40000100800 */
[----:B-1----:R-:W-:-:S05]  /*6760*/  LOP3.LUT R0, R0, 0x6, RZ, 0xc0, !PT ;  /* 0x0000000600007812 */ /* 0x002fca00078ec0ff */
[----:B------:R1:W-:Y:S02]  /*6770*/  STL [R1+0x58], R0 ;  /* 0x0000580001007387 */ /* 0x0003e40000100800 */
[----:B-1----:R-:W-:-:S04]  /*6780*/  IMAD R0, R116, 0x100, R0 ;  /* 0x0000010074007824 */ /* 0x002fc800078e0200 */
[C---:B------:R-:W-:Y:S01]  /*6790*/  VIADD R18, R0.reuse, 0x40 ;  /* 0x0000004000127836 */ /* 0x040fe20000000000 */
[C---:B------:R-:W-:Y:S01]  /*67a0*/  ISETP.GE.AND P4, PT, R0.reuse, R224, PT ;  /* 0x000000e00000720c */ /* 0x040fe20003f86270 */
[C---:B------:R-:W-:Y:S01]  /*67b0*/  VIADD R19, R0.reuse, 0x41 ;  /* 0x0000004100137836 */ /* 0x040fe20000000000 */
[C---:B------:R-:W-:Y:S01]  /*67c0*/  ISETP.GE.AND P3, PT, R0.reuse, R225, PT ;  /* 0x000000e10000720c */ /* 0x040fe20003f66270 */
        /* <DEDUP_REMOVED lines=31> */
[----:B---3--:R-:W-:Y:S02]  /*69c0*/  IMAD.MOV.U32 R25, RZ, RZ, R17 ;  /* 0x000000ffff197224 */ /* 0x008fe400078e0011 */
[----:B------:R-:W-:Y:S02]  /*69d0*/  VIADD R17, R0, 0x38 ;  /* 0x0000003800117836 */ /* 0x000fe40000000000 */
[----:B----4-:R-:W-:-:S02]  /*69e0*/  IMAD.MOV.U32 R40, RZ, RZ, R16 ;  /* 0x000000ffff287224 */ /* 0x010fc400078e0010 */
[C---:B------:R-:W-:Y:S02]  /*69f0*/  VIADD R16, R0.reuse, 0x39 ;  /* 0x0000003900107836 */ /* 0x040fe40000000000 */
[----:B-----5:R-:W-:Y:S02]  /*6a00*/  IMAD.MOV.U32 R39, RZ, RZ, R15 ;  /* 0x000000ffff277224 */ /* 0x020fe400078e000f */
[C---:B------:R-:W-:Y:S02]  /*6a10*/  VIADD R15, R0.reuse, 0x31 ;  /* 0x00000031000f7836 */ /* 0x040fe40000000000 */
[----:B--2---:R-:W-:Y:S02]  /*6a20*/  IMAD.MOV.U32 R26, RZ, RZ, R14 ;  /* 0x000000ffff1a7224 */ /* 0x004fe400078e000e */
[----:B------:R-:W-:Y:S02]  /*6a30*/  VIADD R14, R0, 0x30 ;  /* 0x00000030000e7836 */ /* 0x000fe40000000000 */
[----:B------:R-:W-:-:S02]  /*6a40*/  IMAD.MOV.U32 R28, RZ, RZ, R13 ;  /* 0x000000ffff1c7224 */ /* 0x000fc400078e000d */
[C---:B------:R-:W-:Y:S02]  /*6a50*/  VIADD R13, R0.reuse, 0x28 ;  /* 0x00000028000d7836 */ /* 0x040fe40000000000 */
[----:B------:R-:W-:Y:S02]  /*6a60*/  IMAD.MOV.U32 R36, RZ, RZ, R12 ;  /* 0x000000ffff247224 */ /* 0x000fe400078e000c */
[C---:B------:R-:W-:Y:S02]  /*6a70*/  VIADD R12, R0.reuse, 0x29 ;  /* 0x00000029000c7836 */ /* 0x040fe40000000000 */
[----:B------:R-:W-:Y:S02]  /*6a80*/  IMAD.MOV.U32 R35, RZ, RZ, R11 ;  /* 0x000000ffff237224 */ /* 0x000fe400078e000b */
        /* <DEDUP_REMOVED lines=14> */
[----:B------:R-:W-:Y:S02]  /*6b70*/  VIADD R4, R0, 0x8 ;  /* 0x0000000800047836 */ /* 0x000fe40000000000 */
[----:B------:R-:W-:Y:S01]  /*6b80*/  IMAD.MOV.U32 R23, RZ, RZ, R3 ;  /* 0x000000ffff177224 */ /* 0x000fe200078e0003 */
[----:B------:R-:W-:Y:S01]  /*6b90*/  FSEL R3, R248, -INF , P4 ;  /* 0xff800000f8037808 */ /* 0x000fe20002000000 */
[----:B------:R-:W-:Y:S01]  /*6ba0*/  IMAD.MOV.U32 R80, RZ, RZ, R30 ;  /* 0x000000ffff507224 */ /* 0x000fe200078e001e */
[C---:B------:R-:W-:Y:S01]  /*6bb0*/  ISETP.GE.AND P4, PT, R0.reuse, R228, PT ;  /* 0x000000e40000720c */ /* 0x040fe20003f86270 */
[----:B------:R-:W-:Y:S01]  /*6bc0*/  IMAD.MOV.U32 R44, RZ, RZ, R2 ;  /* 0x000000ffff2c7224 */ /* 0x000fe200078e0002 */
[----:B------:R-:W-:Y:S01]  /*6bd0*/  FSEL R64, R3, -INF , !P3 ;  /* 0xff80000003407808 */ /* 0x000fe20005800000 */
[----:B------:R-:W-:Y:S01]  /*6be0*/  VIADD R2, R0, 0x1 ;  /* 0x0000000100027836 */ /* 0x000fe20000000000 */
[----:B------:R-:W-:Y:S01]  /*6bf0*/  ISETP.GE.AND P3, PT, R4, R225, PT ;  /* 0x000000e10400720c */ /* 0x000fe20003f66270 */
[----:B------:R-:W-:-:S02]  /*6c00*/  IMAD.MOV.U32 R55, RZ, RZ, R23 ;  /* 0x000000ffff377224 */ /* 0x000fc400078e0017 */
[----:B------:R-:W-:Y:S01]  /*6c10*/  VIADD R30, R0, 0xa8 ;  /* 0x000000a8001e7836 */ /* 0x000fe20000000000 */
[----:B------:R-:W-:Y:S01]  /*6c20*/  ISETP.GE.AND P2, PT, R2, R224, PT ;  /* 0x000000e00200720c */ /* 0x000fe20003f46270 */
[----:B------:R-:W-:Y:S01]  /*6c30*/  VIADD R23, R0, 0xa9 ;  /* 0x000000a900177836 */ /* 0x000fe20000000000 */
[CC--:B------:R-:W-:Y:S01]  /*6c40*/  ISETP.GE.AND P1, PT, R2.reuse, R225.reuse, PT ;  /* 0x000000e10200720c */ /* 0x0c0fe20003f26270 */
[----:B------:R-:W-:Y:S01]  /*6c50*/  IMAD.MOV.U32 R84, RZ, RZ, R26 ;  /* 0x000000ffff547224 */ /* 0x000fe200078e001a */
[C---:B------:R-:W-:Y:S01]  /*6c60*/  ISETP.GE.AND P0, PT, R2.reuse, R226, PT ;  /* 0x000000e20200720c */ /* 0x040fe20003f06270 */
[----:B------:R-:W-:Y:S01]  /*6c70*/  IMAD.MOV.U32 R57, RZ, RZ, R22 ;  /* 0x000000ffff397224 */ /* 0x000fe200078e0016 */
[----:B------:R-:W-:Y:S01]  /*6c80*/  ISETP.GE.AND P5, PT, R2, R228, PT ;  /* 0x000000e40200720c */ /* 0x000fe20003fa6270 */
[C---:B------:R-:W-:Y:S01]  /*6c90*/  VIADD R26, R0.reuse, 0xb0 ;  /* 0x000000b0001a7836 */ /* 0x040fe20000000000 */
[----:B------:R-:W-:Y:S01]  /*6ca0*/  FSEL R2, R249, -INF , P2 ;  /* 0xff800000f9027808 */ /* 0x000fe20001000000 */
[----:B------:R-:W-:Y:S01]  /*6cb0*/  VIADD R22, R0, 0xb1 ;  /* 0x000000b100167836 */ /* 0x000fe20000000000 */
[-C--:B------:R-:W-:Y:S01]  /*6cc0*/  ISETP.GE.AND P2, PT, R4, R224.reuse, PT ;  /* 0x000000e00400720c */ /* 0x080fe20003f46270 */
[----:B------:R-:W-:Y:S01]  /*6cd0*/  IMAD.MOV.U32 R73, RZ, RZ, R29 ;  /* 0x000000ffff497224 */ /* 0x000fe200078e001d */
[----:B------:R-:W-:Y:S01]  /*6ce0*/  FSEL R82, R2, -INF , !P1 ;  /* 0xff80000002527808 */ /* 0x000fe20004800000 */
[----:B------:R-:W-:Y:S01]  /*6cf0*/  IMAD.MOV.U32 R59, RZ, RZ, R25 ;  /* 0x000000ffff3b7224 */ /* 0x000fe200078e0019 */
[CC--:B------:R-:W-:Y:S01]  /*6d00*/  ISETP.GE.AND P1, PT, R5.reuse, R224.reuse, PT ;  /* 0x000000e00500720c */ /* 0x0c0fe20003f26270 */
[----:B------:R-:W-:Y:S01]  /*6d10*/  VIADD R29, R0, 0xb8 ;  /* 0x000000b8001d7836 */ /* 0x000fe20000000000 */
[----:B------:R-:W-:Y:S01]  /*6d20*/  FSEL R3, R44, -INF , P2 ;  /* 0xff8000002c037808 */ /* 0x000fe20001000000 */
[C---:B------:R-:W-:Y:S01]  /*6d30*/  VIADD R44, R0.reuse, 0x90 ;  /* 0x00000090002c7836 */ /* 0x040fe20000000000 */
[----:B------:R-:W-:Y:S01]  /*6d40*/  ISETP.GE.AND P2, PT, R5, R225, PT ;  /* 0x000000e10500720c */ /* 0x000fe20003f46270 */
[C---:B------:R-:W-:Y:S01]  /*6d50*/  VIADD R25, R0.reuse, 0xb9 ;  /* 0x000000b900197836 */ /* 0x040fe20000000000 */
[----:B------:R-:W-:Y:S01]  /*6d60*/  FSEL R2, R43, -INF , P1 ;  /* 0xff8000002b027808 */ /* 0x000fe20000800000 */
[----:B------:R-:W-:Y:S01]  /*6d70*/  VIADD R43, R0, 0x91 ;  /* 0x00000091002b7836 */ /* 0x000fe20000000000 */
[-C--:B------:R-:W-:Y:S01]  /*6d80*/  ISETP.GE.AND P1, PT, R6, R224.reuse, PT ;  /* 0x000000e00600720c */ /* 0x080fe20003f26270 */
[----:B------:R-:W-:Y:S01]  /*6d90*/  IMAD.MOV.U32 R76, RZ, RZ, R28 ;  /* 0x000000ffff4c7224 */ /* 0x000fe200078e001c */
[----:B------:R-:W-:Y:S01]  /*6da0*/  FSEL R65, R2, -INF , !P2 ;  /* 0xff80000002417808 */ /* 0x000fe20005000000 */
[----:B------:R-:W-:Y:S01]  /*6db0*/  VIADD R28, R0, 0xc0 ;  /* 0x000000c0001c7836 */ /* 0x000fe20000000000 */
[----:B------:R-:W-:-:S02]  /*6dc0*/  ISETP.GE.AND P2, PT, R7, R224, PT ;  /* 0x000000e00700720c */ /* 0x000fc40003f46270 */
[----:B------:R-:W-:Y:S02]  /*6dd0*/  FSEL R63, R3, -INF , !P3 ;  /* 0xff800000033f7808 */ /* 0x000fe40005800000 */
[----:B------:R-:W-:Y:S01]  /*6de0*/  FSEL R3, R40, -INF , P1 ;  /* 0xff80000028037808 */ /* 0x000fe20000800000 */
[C---:B------:R-:W-:Y:S01]  /*6df0*/  VIADD R40, R0.reuse, 0x98 ;  /* 0x0000009800287836 */ /* 0x040fe20000000000 */
[-C--:B------:R-:W-:Y:S02]  /*6e00*/  ISETP.GE.AND P1, PT, R7, R225.reuse, PT ;  /* 0x000000e10700720c */ /* 0x080fe40003f26270 */
[----:B------:R-:W-:Y:S01]  /*6e10*/  FSEL R2, R39, -INF , P2 ;  /* 0xff80000027027808 */ /* 0x000fe20001000000 */
[----:B------:R-:W-:Y:S01]  /*6e20*/  VIADD R39, R0, 0xc8 ;  /* 0x000000c800277836 */ /* 0x000fe20000000000 */
[----:B------:R-:W-:Y:S02]  /*6e30*/  ISETP.GE.AND P3, PT, R6, R225, PT ;  /* 0x000000e10600720c */ /* 0x000fe40003f66270 */
[----:B------:R-:W-:-:S02]  /*6e40*/  ISETP.GE.AND P2, PT, R9, R224, PT ;  /* 0x000000e00900720c */ /* 0x000fc40003f46270 */
[----:B------:R-:W-:Y:S02]  /*6e50*/  FSEL R74, R2, -INF , !P1 ;  /* 0xff800000024a7808 */ /* 0x000fe40004800000 */
[----:B------:R-:W-:Y:S02]  /*6e60*/  ISETP.GE.AND P1, PT, R8, R224, PT ;  /* 0x000000e00800720c */ /* 0x000fe40003f26270 */
[----:B------:R-:W-:Y:S02]  /*6e70*/  FSEL R66, R3, -INF , !P3 ;  /* 0xff80000003427808 */ /* 0x000fe40005800000 */
[----:B------:R-:W-:Y:S01]  /*6e80*/  FSEL R3, R36, -INF , P2 ;  /* 0xff80000024037808 */ /* 0x000fe20001000000 */
[----:B------:R-:W-:Y:S01]  /*6e90*/  VIADD R36, R0, 0x99 ;  /* 0x0000009900247836 */ /* 0x000fe20000000000 */
[-C--:B------:R-:W-:Y:S02]  /*6ea0*/  ISETP.GE.AND P2, PT, R8, R225.reuse, PT ;  /* 0x000000e10800720c */ /* 0x080fe40003f46270 */
[----:B------:R-:W-:Y:S01]  /*6eb0*/  FSEL R2, R35, -INF , P1 ;  /* 0xff80000023027808 */ /* 0x000fe20000800000 */
[----:B------:R-:W-:Y:S01]  /*6ec0*/  VIADD R35, R0, 0xa0 ;  /* 0x000000a000237836 */ /* 0x000fe20000000000 */
[----:B------:R-:W-:-:S02]  /*6ed0*/  ISETP.GE.AND P3, PT, R9, R225, PT ;  /* 0x000000e10900720c */ /* 0x000fc40003f66270 */
[-C--:B------:R-:W-:Y:S02]  /*6ee0*/  ISETP.GE.AND P1, PT, R10, R224.reuse, PT ;  /* 0x000000e00a00720c */ /* 0x080fe40003f26270 */
[----:B------:R-:W-:Y:S02]  /*6ef0*/  FSEL R81, R2, -INF , !P2 ;  /* 0xff80000002517808 */ /* 0x000fe40005000000 */
[----:B------:R-:W-:Y:S02]  /*6f00*/  ISETP.GE.AND P2, PT, R11, R224, PT ;  /* 0x000000e00b00720c */ /* 0x000fe40003f46270 */
[----:B------:R-:W-:Y:S02]  /*6f10*/  FSEL R77, R3, -INF , !P3 ;  /* 0xff800000034d7808 */ /* 0x000fe40005800000 */
[----:B------:R-:W-:Y:S01]  /*6f20*/  FSEL R3, R34, -INF , P1 ;  /* 0xff80000022037808 */ /* 0x000fe20000800000 */
[----:B------:R-:W-:Y:S01]  /*6f30*/  VIADD R34, R0, 0xa1 ;  /* 0x000000a100227836 */ /* 0x000fe20000000000 */
[----:B------:R-:W-:-:S02]  /*6f40*/  ISETP.GE.AND P1, PT, R11, R225, PT ;  /* 0x000000e10b00720c */ /* 0x000fc40003f26270 */
[----:B------:R-:W-:Y:S01]  /*6f50*/  FSEL R2, R33, -INF , P2 ;  /* 0xff80000021027808 */ /* 0x000fe20001000000 */
[----:B------:R-:W-:Y:S01]  /*6f60*/  VIADD R33, R0, 0xc1 ;  /* 0x000000c100217836 */ /* 0x000fe20000000000 */
[----:B------:R-:W-:Y:S02]  /*6f70*/  ISETP.GE.AND P3, PT, R10, R225, PT ;  /* 0x000000e10a00720c */ /* 0x000fe40003f66270 */
[-C--:B------:R-:W-:Y:S02]  /*6f80*/  ISETP.GE.AND P2, PT, R13, R224.reuse, PT ;  /* 0x000000e00d00720c */ /* 0x080fe40003f46270 */
[----:B------:R-:W-:Y:S02]  /*6f90*/  FSEL R85, R2, -INF , !P1 ;  /* 0xff80000002557808 */ /* 0x000fe40004800000 */
[----:B------:R-:W-:Y:S02]  /*6fa0*/  ISETP.GE.AND P1, PT, R12, R224, PT ;  /* 0x000000e00c00720c */ /* 0x000fe40003f26270 */
[----:B------:R-:W-:-:S02]  /*6fb0*/  FSEL R83, R3, -INF , !P3 ;  /* 0xff80000003537808 */ /* 0x000fc40005800000 */
[----:B------:R-:W-:Y:S02]  /*6fc0*/  FSEL R3, R244, -INF , P2 ;  /* 0xff800000f4037808 */ /* 0x000fe40001000000 */
[-C--:B------:R-:W-:Y:S02]  /*6fd0*/  ISETP.GE.AND P2, PT, R12, R225.reuse, PT ;  /* 0x000000e10c00720c */ /* 0x080fe40003f46270 */
[----:B------:R-:W-:Y:S02]  /*6fe0*/  FSEL R2, R245, -INF , P1 ;  /* 0xff800000f5027808 */ /* 0x000fe40000800000 */
[----:B------:R-:W-:Y:S02]  /*6ff0*/  ISETP.GE.AND P3, PT, R13, R225, PT ;  /* 0x000000e10d00720c */ /* 0x000fe40003f66270 */
[----:B------:R-:W-:Y:S02]  /*7000*/  ISETP.GE.AND P1, PT, R14, R224, PT ;  /* 0x000000e00e00720c */ /* 0x000fe40003f26270 */
[----:B------:R-:W-:-:S02]  /*7010*/  FSEL R89, R2, -INF , !P2 ;  /* 0xff80000002597808 */ /* 0x000fc40005000000 */
[----:B------:R-:W-:Y:S02]  /*7020*/  ISETP.GE.AND P2, PT, R15, R224, PT ;  /* 0x000000e00f00720c */ /* 0x000fe40003f46270 */
[----:B------:R-:W-:Y:S02]  /*7030*/  FSEL R86, R3, -INF , !P3 ;  /* 0xff80000003567808 */ /* 0x000fe40005800000 */
[----:B------:R-:W-:Y:S02]  /*7040*/  FSEL R3, R240, -INF , P1 ;  /* 0xff800000f0037808 */ /* 0x000fe40000800000 */
[-C--:B------:R-:W-:Y:S02]  /*7050*/  ISETP.GE.AND P1, PT, R15, R225.reuse, PT ;  /* 0x000000e10f00720c */ /* 0x080fe40003f26270 */
[----:B------:R-:W-:Y:S02]  /*7060*/  FSEL R2, R241, -INF , P2 ;  /* 0xff800000f1027808 */ /* 0x000fe40001000000 */
[----:B------:R-:W-:-:S02]  /*7070*/  ISETP.GE.AND P3, PT, R14, R225, PT ;  /* 0x000000e10e00720c */ /* 0x000fc40003f66270 */
[-C--:B------:R-:W-:Y:S02]  /*7080*/  ISETP.GE.AND P2, PT, R17, R224.reuse, PT ;  /* 0x000000e01100720c */ /* 0x080fe40003f46270 */
[----:B------:R-:W-:Y:S02]  /*7090*/  FSEL R92, R2, -INF , !P1 ;  /* 0xff800000025c7808 */ /* 0x000fe40004800000 */
[----:B------:R-:W-:Y:S02]  /*70a0*/  ISETP.GE.AND P1, PT, R16, R224, PT ;  /* 0x000000e01000720c */ /* 0x000fe40003f26270 */
[----:B------:R-:W-:Y:S02]  /*70b0*/  FSEL R91, R3, -INF , !P3 ;  /* 0xff800000035b7808 */ /* 0x000fe40005800000 */
[----:B------:R-:W-:Y:S02]  /*70c0*/  FSEL R3, R236, -INF , P2 ;  /* 0xff800000ec037808 */ /* 0x000fe40001000000 */
[----:B------:R-:W-:-:S02]  /*70d0*/  ISETP.GE.AND P2, PT, R16, R225, PT ;  /* 0x000000e11000720c */ /* 0x000fc40003f46270 */
[----:B------:R-:W-:Y:S02]  /*70e0*/  FSEL R2, R237, -INF , P1 ;  /* 0xff800000ed027808 */ /* 0x000fe40000800000 */
        /* <DEDUP_REMOVED lines=29> */
[----:B------:R-:W-:Y:S01]  /*72c0*/  FSEL R3, R200, -INF , P2 ;  /* 0xff800000c8037808 */ /* 0x000fe20001000000 */
[----:B------:R-:W-:Y:S01]  /*72d0*/  IMAD.MOV.U32 R200, RZ, RZ, R234 ;  /* 0x000000ffffc87224 */ /* 0x000fe200078e00ea */
[-C--:B------:R-:W-:Y:S02]  /*72e0*/  ISETP.GE.AND P2, PT, R31, R225.reuse, PT ;  /* 0x000000e11f00720c */ /* 0x080fe40003f46270 */
[----:B------:R-:W-:Y:S01]  /*72f0*/  FSEL R2, R201, -INF , P1 ;  /* 0xff800000c9027808 */ /* 0x000fe20000800000 */
[----:B------:R-:W-:Y:S01]  /*7300*/  IMAD.MOV.U32 R201, RZ, RZ, R88 ;  /* 0x000000ffffc97224 */ /* 0x000fe200078e0058 */
        /* <DEDUP_REMOVED lines=128> */
[----:B------:R-:W-:Y:S02]  /*7b10*/  ISETP.GE.AND P2, PT, R60, R225, PT ;  /* 0x000000e13c00720c */ /* 0x000fe40003f46270 */
[----:B------:R-:W-:-:S02]  /*7b20*/  FSEL R2, R145, -INF , P1 ;  /* 0xff80000091027808 */ /* 0x000fc40000800000 */
[-C--:B------:R-:W-:Y:S02]  /*7b30*/  ISETP.GE.AND P1, PT, R61, R224.reuse, PT ;  /* 0x000000e03d00720c */ /* 0x080fe40003f26270 */
[----:B------:R-:W-:Y:S02]  /*7b40*/  FSEL R165, R3, -INF , !P3 ;  /* 0xff80000003a57808 */ /* 0x000fe40005800000 */
[----:B------:R-:W-:Y:S02]  /*7b50*/  FSEL R172, R2, -INF , !P2 ;  /* 0xff80000002ac7808 */ /* 0x000fe40005000000 */
[----:B------:R-:W-:Y:S02]  /*7b60*/  ISETP.GE.AND P3, PT, R61, R225, PT ;  /* 0x000000e13d00720c */ /* 0x000fe40003f66270 */
[----:B------:R-:W-:Y:S02]  /*7b70*/  ISETP.GE.AND P2, PT, R62, R224, PT ;  /* 0x000000e03e00720c */ /* 0x000fe40003f46270 */
[----:B------:R-:W-:-:S02]  /*7b80*/  FSEL R3, R152, -INF , P1 ;  /* 0xff80000098037808 */ /* 0x000fc40000800000 */
[-C--:B------:R-:W-:Y:S02]  /*7b90*/  ISETP.GE.AND P1, PT, R62, R225.reuse, PT ;  /* 0x000000e13e00720c */ /* 0x080fe40003f26270 */
[----:B------:R-:W-:Y:S02]  /*7ba0*/  FSEL R2, R153, -INF , P2 ;  /* 0xff80000099027808 */ /* 0x000fe40001000000 */
[----:B------:R-:W-:Y:S02]  /*7bb0*/  FSEL R197, R3, -INF , !P3 ;  /* 0xff80000003c57808 */ /* 0x000fe40005800000 */
[C---:B------:R-:W-:Y:S02]  /*7bc0*/  ISETP.GE.AND P3, PT, R67.reuse, R224, PT ;  /* 0x000000e04300720c */ /* 0x040fe40003f66270 */
[----:B------:R-:W-:Y:S02]  /*7bd0*/  FSEL R152, R2, -INF , !P1 ;  /* 0xff80000002987808 */ /* 0x000fe40004800000 */
[----:B------:R-:W-:-:S02]  /*7be0*/  ISETP.GE.AND P2, PT, R67, R225, PT ;  /* 0x000000e14300720c */ /* 0x000fc40003f46270 */
[-C--:B------:R-:W-:Y:S02]  /*7bf0*/  ISETP.GE.AND P1, PT, R70, R224.reuse, PT ;  /* 0x000000e04600720c */ /* 0x080fe40003f26270 */
[----:B------:R-:W-:Y:S02]  /*7c00*/  FSEL R3, R156, -INF , P3 ;  /* 0xff8000009c037808 */ /* 0x000fe40001800000 */
        /* <DEDUP_REMOVED lines=8> */
[----:B------:R-:W-:Y:S02]  /*7c90*/  ISETP.GE.AND P2, PT, R75, R225, PT ;  /* 0x000000e14b00720c */ /* 0x000fe40003f46270 */
[----:B------:R-:W-:-:S02]  /*7ca0*/  FSEL R2, R137, -INF , P1 ;  /* 0xff80000089027808 */ /* 0x000fc40000800000 */
[----:B------:R-:W-:Y:S02]  /*7cb0*/  FSEL R149, R3, -INF , !P3 ;  /* 0xff80000003957808 */ /* 0x000fe40005800000 */
[----:B------:R-:W-:Y:S02]  /*7cc0*/  ISETP.GE.AND P3, PT, R78, R224, PT ;  /* 0x000000e04e00720c */ /* 0x000fe40003f66270 */
[----:B------:R-:W-:Y:S02]  /*7cd0*/  ISETP.GE.AND P1, PT, R0, R226, PT ;  /* 0x000000e20000720c */ /* 0x000fe40003f26270 */
[----:B------:R-:W-:Y:S02]  /*7ce0*/  FSEL R248, R2, -INF , !P2 ;  /* 0xff80000002f87808 */ /* 0x000fe40005000000 */
[----:B------:R-:W-:Y:S02]  /*7cf0*/  ISETP.GE.AND P2, PT, R78, R225, PT ;  /* 0x000000e14e00720c */ /* 0x000fe40003f46270 */
[----:B------:R-:W-:-:S02]  /*7d00*/  FSEL R0, R112, -INF , P3 ;  /* 0xff80000070007808 */ /* 0x000fc40001800000 */
[C---:B------:R-:W-:Y:S02]  /*7d10*/  ISETP.GE.AND P3, PT, R79.reuse, R224, PT ;  /* 0x000000e04f00720c */ /* 0x040fe40003f66270 */
[----:B------:R-:W-:Y:S02]  /*7d20*/  FSEL R156, R0, -INF , !P2 ;  /* 0xff800000009c7808 */ /* 0x000fe40005000000 */
[----:B------:R-:W-:Y:S02]  /*7d30*/  ISETP.GE.AND P2, PT, R79, R225, PT ;  /* 0x000000e14f00720c */ /* 0x000fe40003f46270 */
[----:B------:R-:W-:Y:S02]  /*7d40*/  FSEL R0, R113, -INF , P3 ;  /* 0xff80000071007808 */ /* 0x000fe40001800000 */
[----:B------:R-:W-:Y:S02]  /*7d50*/  ISETP.GE.AND P3, PT, R4, R226, PT ;  /* 0x000000e20400720c */ /* 0x000fe40003f66270 */
[----:B------:R-:W-:-:S02]  /*7d60*/  FSEL R160, R0, -INF , !P2 ;  /* 0xff80000000a07808 */ /* 0x000fc40005000000 */
[----:B------:R-:W-:Y:S02]  /*7d70*/  FSEL R0, R250, -INF , P1 ;  /* 0xff800000fa007808 */ /* 0x000fe40000800000 */
[----:B------:R-:W-:Y:S02]  /*7d80*/  ISETP.GE.AND P2, PT, R4, R228, PT ;  /* 0x000000e40400720c */ /* 0x000fe40003f46270 */
[----:B------:R-:W-:Y:S02]  /*7d90*/  FSEL R71, R0, -INF , !P4 ;  /* 0xff80000000477808 */ /* 0x000fe40006000000 */
[----:B------:R-:W-:Y:S02]  /*7da0*/  FSEL R2, R251, -INF , P0 ;  /* 0xff800000fb027808 */ /* 0x000fe40000000000 */
[----:B------:R-:W-:Y:S02]  /*7db0*/  FSEL R0, R57, -INF , P3 ;  /* 0xff80000039007808 */ /* 0x000fe40001800000 */
[----:B------:R-:W-:-:S02]  /*7dc0*/  ISETP.GE.AND P1, PT, R5, R226, PT ;  /* 0x000000e20500720c */ /* 0x000fc40003f26270 */
[----:B------:R-:W-:Y:S02]  /*7dd0*/  ISETP.GE.AND P0, PT, R6, R226, PT ;  /* 0x000000e20600720c */ /* 0x000fe40003f06270 */
[----:B------:R-:W-:Y:S02]  /*7de0*/  FSEL R57, R0, -INF , !P2 ;  /* 0xff80000000397808 */ /* 0x000fe40005000000 */
[-C--:B------:R-:W-:Y:S02]  /*7df0*/  ISETP.GE.AND P4, PT, R5, R228.reuse, PT ;  /* 0x000000e40500720c */ /* 0x080fe40003f86270 */
[----:B------:R-:W-:Y:S02]  /*7e00*/  ISETP.GE.AND P3, PT, R6, R228, PT ;  /* 0x000000e40600720c */ /* 0x000fe40003f66270 */
[----:B------:R-:W-:Y:S02]  /*7e10*/  FSEL R3, R55, -INF , P1 ;  /* 0xff80000037037808 */ /* 0x000fe40000800000 */
[----:B------:R-:W-:-:S02]  /*7e20*/  FSEL R0, R59, -INF , P0 ;  /* 0xff8000003b007808 */ /* 0x000fc40000000000 */
[-C--:B------:R-:W-:Y:S02]  /*7e30*/  ISETP.GE.AND P1, PT, R7, R226.reuse, PT ;  /* 0x000000e20700720c */ /* 0x080fe40003f26270 */
[----:B------:R-:W-:Y:S02]  /*7e40*/  ISETP.GE.AND P2, PT, R9, R226, PT ;  /* 0x000000e20900720c */ /* 0x000fe40003f46270 */
[----:B------:R-:W-:Y:S02]  /*7e50*/  FSEL R55, R2, -INF , !P5 ;  /* 0xff80000002377808 */ /* 0x000fe40006800000 */
[----:B------:R-:W-:Y:S02]  /*7e60*/  FSEL R59, R3, -INF , !P4 ;  /* 0xff800000033b7808 */ /* 0x000fe40006000000 */
[----:B------:R-:W-:Y:S02]  /*7e70*/  FSEL R69, R0, -INF , !P3 ;  /* 0xff80000000457808 */ /* 0x000fe40005800000 */
[----:B------:R-:W-:-:S02]  /*7e80*/  ISETP.GE.AND P4, PT, R9, R228, PT ;  /* 0x000000e40900720c */ /* 0x000fc40003f86270 */
[----:B------:R-:W-:Y:S02]  /*7e90*/  FSEL R2, R84, -INF , P1 ;  /* 0xff80000054027808 */ /* 0x000fe40000800000 */
[----:B------:R-:W-:Y:S02]  /*7ea0*/  FSEL R0, R76, -INF , P2 ;  /* 0xff8000004c007808 */ /* 0x000fe40001000000 */
[-C--:B------:R-:W-:Y:S02]  /*7eb0*/  ISETP.GE.AND P0, PT, R8, R226.reuse, PT ;  /* 0x000000e20800720c */ /* 0x080fe40003f06270 */
[----:B------:R-:W-:Y:S02]  /*7ec0*/  ISETP.GE.AND P1, PT, R10, R226, PT ;  /* 0x000000e20a00720c */ /* 0x000fe40003f26270 */
[----:B------:R-:W-:Y:S02]  /*7ed0*/  FSEL R76, R0, -INF , !P4 ;  /* 0xff800000004c7808 */ /* 0x000fe40006000000 */
[----:B------:R-:W-:-:S02]  /*7ee0*/  ISETP.GE.AND P5, PT, R7, R228, PT ;  /* 0x000000e40700720c */ /* 0x000fc40003fa6270 */
        /* <DEDUP_REMOVED lines=8> */
[----:B------:R-:W-:Y:S02]  /*7f70*/  FSEL R84, R0, -INF , !P2 ;  /* 0xff80000000547808 */ /* 0x000fe40005000000 */
[----:B------:R-:W-:Y:S02]  /*7f80*/  ISETP.GE.AND P3, PT, R13, R228, PT ;  /* 0x000000e40d00720c */ /* 0x000fe40003f66270 */
[----:B------:R-:W-:Y:S02]  /*7f90*/  FSEL R2, R90, -INF , P0 ;  /* 0xff8000005a027808 */ /* 0x000fe40000000000 */
[----:B------:R-:W-:-:S02]  /*7fa0*/  FSEL R0, R246, -INF , P4 ;  /* 0xff800000f6007808 */ /* 0x000fc40002000000 */
[----:B------:R-:W-:Y:S02]  /*7fb0*/  ISETP.GE.AND P0, PT, R14, R226, PT ;  /* 0x000000e20e00720c */ /* 0x000fe40003f06270 */
[----:B------:R-:W-:Y:S02]  /*7fc0*/  FSEL R87, R0, -INF , !P3 ;  /* 0xff80000000577808 */ /* 0x000fe40005800000 */
[----:B------:R-:W-:Y:S02]  /*7fd0*/  FSEL R0, R242, -INF , P0 ;  /* 0xff800000f2007808 */ /* 0x000fe40000000000 */
[----:B------:R-:W-:Y:S02]  /*7fe0*/  ISETP.GE.AND P4, PT, R14, R228, PT ;  /* 0x000000e40e00720c */ /* 0x000fe40003f86270 */
[----:B------:R-:W-:Y:S02]  /*7ff0*/  ISETP.GE.AND P1, PT, R12, R226, PT ;  /* 0x000000e20c00720c */ /* 0x000fe40003f26270 */
[----:B------:R-:W-:-:S02]  /*8000*/  FSEL R93, R0, -INF , !P4 ;  /* 0xff800000005d7808 */ /* 0x000fc40006000000 */
[----:B------:R-:W2:Y:S01]  /*8010*/  LD.E R0, desc[UR4][R134.64+0xdc] ;  /* 0x0000dc0486007980 */ /* 0x000ea2000c101900 */
[-C--:B------:R-:W-:Y:S02]  /*8020*/  ISETP.GE.AND P5, PT, R11, R228.reuse, PT ;  /* 0x000000e40b00720c */ /* 0x080fe40003fa6270 */
[----:B------:R-:W-:Y:S02]  /*8030*/  ISETP.GE.AND P2, PT, R12, R228, PT ;  /* 0x000000e40c00720c */ /* 0x000fe40003f46270 */
[----:B------:R-:W-:Y:S02]  /*8040*/  FSEL R3, R247, -INF , P1 ;  /* 0xff800000f7037808 */ /* 0x000fe40000800000 */
[-C--:B------:R-:W-:Y:S02]  /*8050*/  ISETP.GE.AND P1, PT, R15, R226.reuse, PT ;  /* 0x000000e20f00720c */ /* 0x080fe40003f26270 */
[----:B------:R-:W-:Y:S02]  /*8060*/  ISETP.GE.AND P3, PT, R17, R226, PT ;  /* 0x000000e21100720c */ /* 0x000fe40003f66270 */
[----:B------:R-:W-:-:S02]  /*8070*/  FSEL R88, R2, -INF , !P5 ;  /* 0xff80000002587808 */ /* 0x000fc40006800000 */
[----:B------:R-:W-:Y:S02]  /*8080*/  FSEL R90, R3, -INF , !P2 ;  /* 0xff800000035a7808 */ /* 0x000fe40005000000 */
[----:B------:R-:W-:Y:S02]  /*8090*/  ISETP.GE.AND P2, PT, R17, R228, PT ;  /* 0x000000e41100720c */ /* 0x000fe40003f46270 */
[----:B------:R-:W-:Y:S02]  /*80a0*/  FSEL R3, R243, -INF , P1 ;  /* 0xff800000f3037808 */ /* 0x000fe40000800000 */
[----:B------:R-:W-:Y:S02]  /*80b0*/  FSEL R2, R238, -INF , P3 ;  /* 0xff800000ee027808 */ /* 0x000fe40001800000 */
[-C--:B------:R-:W-:Y:S02]  /*80c0*/  ISETP.GE.AND P0, PT, R16, R226.reuse, PT ;  /* 0x000000e21000720c */ /* 0x080fe40003f06270 */
[----:B------:R-:W-:-:S02]  /*80d0*/  ISETP.GE.AND P1, PT, R18, R226, PT ;  /* 0x000000e21200720c */ /* 0x000fc40003f26270 */
[----:B------:R-:W-:Y:S02]  /*80e0*/  FSEL R95, R2, -INF , !P2 ;  /* 0xff800000025f7808 */ /* 0x000fe40005000000 */
[-C--:B------:R-:W-:Y:S02]  /*80f0*/  ISETP.GE.AND P5, PT, R15, R228.reuse, PT ;  /* 0x000000e40f00720c */ /* 0x080fe40003fa6270 */
        /* <DEDUP_REMOVED lines=28> */
[-C--:B------:R-:W-:Y:S02]  /*82c0*/  ISETP.GE.AND P0, PT, R31, R226.reuse, PT ;  /* 0x000000e21f00720c */ /* 0x080fe40003f06270 */
[----:B------:R-:W-:Y:S02]  /*82d0*/  ISETP.GE.AND P1, PT, R37, R226, PT ;  /* 0x000000e22500720c */ /* 0x000fe40003f26270 */
[----:B------:R-:W-:Y:S02]  /*82e0*/  FSEL R112, R2, -INF , !P3 ;  /* 0xff80000002707808 */ /* 0x000fe40005800000 */
[-C--:B------:R-:W-:Y:S02]  /*82f0*/  ISETP.GE.AND P5, PT, R27, R228.reuse, PT ;  /* 0x000000e41b00720c */ /* 0x080fe40003fa6270 */
[-C--:B------:R-:W-:Y:S02]  /*8300*/  ISETP.GE.AND P2, PT, R31, R228.reuse, PT ;  /* 0x000000e41f00720c */ /* 0x080fe40003f46270 */
[----:B------:R-:W-:-:S02]  /*8310*/  ISETP.GE.AND P4, PT, R37, R228, PT ;  /* 0x000000e42500720c */ /* 0x000fc40003f86270 */
[----:B------:R-:W-:Y:S02]  /*8320*/  FSEL R4, R203, -INF , P0 ;  /* 0xff800000cb047808 */ /* 0x000fe40000000000 */
[----:B------:R-:W-:Y:S02]  /*8330*/  FSEL R2, R198, -INF , P1 ;  /* 0xff800000c6027808 */ /* 0x000fe40000800000 */
[-C--:B------:R-:W-:Y:S02]  /*8340*/  ISETP.GE.AND P0, PT, R38, R226.reuse, PT ;  /* 0x000000e22600720c */ /* 0x080fe40003f06270 */
[----:B------:R-:W-:Y:S02]  /*8350*/  ISETP.GE.AND P3, PT, R42, R226, PT ;  /* 0x000000e22a00720c */ /* 0x000fe40003f66270 */
[----:B------:R-:W-:Y:S02]  /*8360*/  FSEL R113, R3, -INF , !P5 ;  /* 0xff80000003717808 */ /* 0x000fe40006800000 */
        /* <DEDUP_REMOVED lines=37> */
[CC--:B------:R-:W-:Y:S02]  /*85c0*/  ISETP.GE.AND P1, PT, R45.reuse, R226.reuse, PT ;  /* 0x000000e22d00720c */ /* 0x0c0fe40003f26270 */
        /* <DEDUP_REMOVED lines=15> */
[----:B------:R-:W-:Y:S02]  /*86c0*/  ISETP.GE.AND P1, PT, R35, R226, PT ;  /* 0x000000e22300720c */ /* 0x000fe40003f26270 */
[----:B------:R-:W-:-:S02]  /*86d0*/  FSEL R207, R2, -INF , !P2 ;  /* 0xff80000002cf7808 */ /* 0x000fc40005000000 */
[----:B------:R-:W-:Y:S02]  /*86e0*/  ISETP.GE.AND P3, PT, R35, R228, PT ;  /* 0x000000e42300720c */ /* 0x000fe40003f66270 */
[----:B------:R-:W-:Y:S02]  /*86f0*/  FSEL R2, R166, -INF , P1 ;  /* 0xff800000a6027808 */ /* 0x000fe40000800000 */
[----:B------:R-:W-:Y:S02]  /*8700*/  ISETP.GE.AND P0, PT, R36, R226, PT ;  /* 0x000000e22400720c */ /* 0x000fe40003f06270 */
[----:B------:R-:W-:Y:S02]  /*8710*/  FSEL R211, R2, -INF , !P3 ;  /* 0xff80000002d37808 */ /* 0x000fe40005800000 */
[----:B------:R-:W-:Y:S02]  /*8720*/  FMNMX3.FTZ R2, R64, R82, R63, !PT ;  /* 0x0000005240027276 */ /* 0x000fe4000781003f */
[----:B------:R-:W-:-:S02]  /*8730*/  ISETP.GE.AND P5, PT, R43, R228, PT ;  /* 0x000000e42b00720c */ /* 0x000fc40003fa6270 */
[----:B------:R-:W-:Y:S02]  /*8740*/  FSEL R4, R175, -INF , P0 ;  /* 0xff800000af047808 */ /* 0x000fe40000000000 */
[----:B------:R-:W-:Y:S02]  /*8750*/  FMNMX3.FTZ R2, R2, R65, R66, !PT ;  /* 0x0000004102027276 */ /* 0x000fe40007810042 */
[----:B------:R-:W-:Y:S02]  /*8760*/  ISETP.GE.AND P0, PT, R34, R226, PT ;  /* 0x000000e22200720c */ /* 0x000fe40003f06270 */
[----:B------:R-:W-:Y:S02]  /*8770*/  FSEL R206, R3, -INF , !P5 ;  /* 0xff80000003ce7808 */ /* 0x000fe40006800000 */
[----:B------:R-:W-:Y:S02]  /*8780*/  FMNMX3.FTZ R2, R2, R74, R77, !PT ;  /* 0x0000004a02027276 */ /* 0x000fe4000781004d */
[----:B------:R-:W-:-:S02]  /*8790*/  ISETP.GE.AND P4, PT, R36, R228, PT ;  /* 0x000000e42400720c */ /* 0x000fc40003f86270 */
[----:B------:R-:W-:Y:S02]  /*87a0*/  ISETP.GE.AND P5, PT, R34, R228, PT ;  /* 0x000000e42200720c */ /* 0x000fe40003fa6270 */
[----:B------:R-:W-:Y:S02]  /*87b0*/  FSEL R3, R167, -INF , P0 ;  /* 0xff800000a7037808 */ /* 0x000fe40000000000 */
[-C--:B------:R-:W-:Y:S02]  /*87c0*/  ISETP.GE.AND P2, PT, R30, R226.reuse, PT ;  /* 0x000000e21e00720c */ /* 0x080fe40003f46270 */
[----:B------:R-:W-:Y:S02]  /*87d0*/  ISETP.GE.AND P0, PT, R26, R226, PT ;  /* 0x000000e21a00720c */ /* 0x000fe40003f06270 */
[----:B------:R-:W-:Y:S02]  /*87e0*/  FMNMX3.FTZ R2, R2, R81, R83, !PT ;  /* 0x0000005102027276 */ /* 0x000fe40007810053 */
[----:B------:R-:W-:-:S02]  /*87f0*/  FSEL R210, R4, -INF , !P4 ;  /* 0xff80000004d27808 */ /* 0x000fc40006000000 */
[----:B------:R-:W-:Y:S02]  /*8800*/  FSEL R215, R3, -INF , !P5 ;  /* 0xff80000003d77808 */ /* 0x000fe40006800000 */
[-C--:B------:R-:W-:Y:S02]  /*8810*/  ISETP.GE.AND P4, PT, R30, R228.reuse, PT ;  /* 0x000000e41e00720c */ /* 0x080fe40003f86270 */
[----:B------:R-:W-:Y:S02]  /*8820*/  FSEL R4, R162, -INF , P2 ;  /* 0xff800000a2047808 */ /* 0x000fe40001000000 */
[----:B------:R-:W-:Y:S02]  /*8830*/  ISETP.GE.AND P5, PT, R26, R228, PT ;  /* 0x000000e41a00720c */ /* 0x000fe40003fa6270 */
[----:B------:R-:W-:Y:S02]  /*8840*/  FSEL R3, R150, -INF , P0 ;  /* 0xff80000096037808 */ /* 0x000fe40000000000 */
[----:B------:R-:W-:-:S02]  /*8850*/  ISETP.GE.AND P2, PT, R22, R226, PT ;  /* 0x000000e21600720c */ /* 0x000fc40003f46270 */
[----:B------:R-:W-:Y:S02]  /*8860*/  FMNMX3.FTZ R2, R2, R85, R86, !PT ;  /* 0x0000005502027276 */ /* 0x000fe40007810056 */
[----:B------:R-:W-:Y:S02]  /*8870*/  FSEL R214, R4, -INF , !P4 ;  /* 0xff80000004d67808 */ /* 0x000fe40006000000 */
[----:B------:R-:W-:Y:S02]  /*8880*/  FSEL R237, R3, -INF , !P5 ;  /* 0xff80000003ed7808 */ /* 0x000fe40006800000 */
[----:B------:R-:W-:Y:S02]  /*8890*/  ISETP.GE.AND P4, PT, R22, R228, PT ;  /* 0x000000e41600720c */ /* 0x000fe40003f86270 */
[----:B------:R-:W-:Y:S02]  /*88a0*/  FSEL R3, R151, -INF , P2 ;  /* 0xff80000097037808 */ /* 0x000fe40001000000 */
[----:B------:R-:W-:-:S02]  /*88b0*/  FMNMX3.FTZ R2, R2, R89, R91, !PT ;  /* 0x0000005902027276 */ /* 0x000fc4000781005b */
[----:B------:R-:W-:Y:S02]  /*88c0*/  FSEL R239, R3, -INF , !P4 ;  /* 0xff80000003ef7808 */ /* 0x000fe40006000000 */
        /* <DEDUP_REMOVED lines=22> */
[----:B------:R-:W-:-:S02]  /*8a30*/  ISETP.GE.AND P1, PT, R23, R226, PT ;  /* 0x000000e21700720c */ /* 0x000fc40003f26270 */
[----:B------:R-:W-:Y:S02]  /*8a40*/  FMNMX3.FTZ R37, R37, R196, R204, !PT ;  /* 0x000000c425257276 */ /* 0x000fe400078100cc */
[----:B------:R-:W-:Y:S02]  /*8a50*/  FMNMX3.FTZ R2, R2, R117, R120, !PT ;  /* 0x0000007502027276 */ /* 0x000fe40007810078 */
[----:B------:R-:W-:Y:S02]  /*8a60*/  ISETP.GE.AND P3, PT, R23, R228, PT ;  /* 0x000000e41700720c */ /* 0x000fe40003f66270 */
[----:B------:R-:W-:Y:S02]  /*8a70*/  FSEL R4, R163, -INF , P1 ;  /* 0xff800000a3047808 */ /* 0x000fe40000800000 */
[----:B------:R-:W-:Y:S02]  /*8a80*/  FMNMX3.FTZ R37, R37, R208, R209, !PT ;  /* 0x000000d025257276 */ /* 0x000fe400078100d1 */
[----:B------:R-:W-:-:S02]  /*8a90*/  ISETP.GE.AND P1, PT, R29, R226, PT ;  /* 0x000000e21d00720c */ /* 0x000fc40003f26270 */
[----:B------:R-:W-:Y:S02]  /*8aa0*/  ISETP.GE.AND P2, PT, R28, R226, PT ;  /* 0x000000e21c00720c */ /* 0x000fe40003f46270 */
[----:B------:R-:W-:Y:S02]  /*8ab0*/  FMNMX3.FTZ R2, R2, R121, R124, !PT ;  /* 0x0000007902027276 */ /* 0x000fe4000781007c */
[----:B------:R-:W-:Y:S02]  /*8ac0*/  FSEL R234, R4, -INF , !P3 ;  /* 0xff80000004ea7808 */ /* 0x000fe40005800000 */
[----:B------:R-:W-:Y:S02]  /*8ad0*/  FMNMX3.FTZ R37, R37, R212, R213, !PT ;  /* 0x000000d425257276 */ /* 0x000fe400078100d5 */
[----:B------:R-:W-:Y:S02]  /*8ae0*/  ISETP.GE.AND P3, PT, R29, R228, PT ;  /* 0x000000e41d00720c */ /* 0x000fe40003f66270 */
[----:B------:R-:W-:-:S02]  /*8af0*/  FSEL R4, R122, -INF , P1 ;  /* 0xff8000007a047808 */ /* 0x000fc40000800000 */
[----:B------:R-:W-:Y:S02]  /*8b00*/  ISETP.GE.AND P4, PT, R28, R228, PT ;  /* 0x000000e41c00720c */ /* 0x000fe40003f86270 */
[----:B------:R-:W-:Y:S02]  /*8b10*/  FSEL R3, R126, -INF , P2 ;  /* 0xff8000007e037808 */ /* 0x000fe40001000000 */
[----:B------:R-:W-:Y:S02]  /*8b20*/  FMNMX3.FTZ R2, R2, R125, R128, !PT ;  /* 0x0000007d02027276 */ /* 0x000fe40007810080 */
[-C--:B------:R-:W-:Y:S02]  /*8b30*/  ISETP.GE.AND P0, PT, R25, R226.reuse, PT ;  /* 0x000000e21900720c */ /* 0x080fe40003f06270 */
[----:B------:R-:W-:Y:S02]  /*8b40*/  ISETP.GE.AND P1, PT, R33, R226, PT ;  /* 0x000000e22100720c */ /* 0x000fe40003f26270 */
[----:B------:R-:W-:-:S02]  /*8b50*/  FMNMX3.FTZ R37, R37, R218, R222, !PT ;  /* 0x000000da25257276 */ /* 0x000fc400078100de */
[----:B------:R-:W-:Y:S02]  /*8b60*/  FSEL R238, R4, -INF , !P3 ;  /* 0xff80000004ee7808 */ /* 0x000fe40005800000 */
[----:B------:R-:W-:Y:S02]  /*8b70*/  FSEL R246, R3, -INF , !P4 ;  /* 0xff80000003f67808 */ /* 0x000fe40006000000 */
[----:B------:R-:W-:Y:S02]  /*8b80*/  FMNMX3.FTZ R2, R2, R129, R161, !PT ;  /* 0x0000008102027276 */ /* 0x000fe400078100a1 */
[-C--:B------:R-:W-:Y:S02]  /*8b90*/  ISETP.GE.AND P5, PT, R25, R228.reuse, PT ;  /* 0x000000e41900720c */ /* 0x080fe40003fa6270 */
[----:B------:R-:W-:Y:S02]  /*8ba0*/  ISETP.GE.AND P3, PT, R33, R228, PT ;  /* 0x000000e42100720c */ /* 0x000fe40003f66270 */
[----:B------:R-:W-:-:S02]  /*8bb0*/  FSEL R4, R123, -INF , P0 ;  /* 0xff8000007b047808 */ /* 0x000fc40000000000 */
[----:B------:R-:W-:Y:S02]  /*8bc0*/  FSEL R3, R127, -INF , P1 ;  /* 0xff8000007f037808 */ /* 0x000fe40000800000 */
[----:B------:R-:W-:Y:S01]  /*8bd0*/  ISETP.GE.AND P0, PT, R39, R226, PT ;  /* 0x000000e22700720c */ /* 0x000fe20003f06270 */
[----:B------:R-:W-:Y:S01]  /*8be0*/  IMAD.MOV.U32 R126, RZ, RZ, R248 ;  /* 0x000000ffff7e7224 */ /* 0x000fe200078e00f8 */
[----:B------:R-:W-:Y:S02]  /*8bf0*/  FMNMX3.FTZ R37, R37, R235, R236, !PT ;  /* 0x000000eb25257276 */ /* 0x000fe400078100ec */
[----:B------:R-:W-:Y:S02]  /*8c00*/  FMNMX3.FTZ R2, R2, R164, R171, !PT ;  /* 0x000000a402027276 */ /* 0x000fe400078100ab */
[----:B------:R-:W-:Y:S02]  /*8c10*/  FSEL R242, R4, -INF , !P5 ;  /* 0xff80000004f27808 */ /* 0x000fe40006800000 */
[----:B------:R-:W-:-:S02]  /*8c20*/  FSEL R248, R3, -INF , !P3 ;  /* 0xff80000003f87808 */ /* 0x000fc40005800000 */
[----:B------:R-:W-:Y:S02]  /*8c30*/  ISETP.GE.AND P5, PT, R39, R228, PT ;  /* 0x000000e42700720c */ /* 0x000fe40003fa6270 */
[----:B------:R-:W-:Y:S02]  /*8c40*/  FSEL R3, R130, -INF , P0 ;  /* 0xff80000082037808 */ /* 0x000fe40000000000 */
[----:B------:R-:W-:Y:S02]  /*8c50*/  ISETP.GE.AND P2, PT, R47, R226, PT ;  /* 0x000000e22f00720c */ /* 0x000fe40003f46270 */
[----:B------:R-:W-:Y:S02]  /*8c60*/  FMNMX3.FTZ R37, R37, R240, R241, !PT ;  /* 0x000000f025257276 */ /* 0x000fe400078100f1 */
[----:B------:R-:W-:Y:S02]  /*8c70*/  FMNMX3.FTZ R2, R2, R173, R176, !PT ;  /* 0x000000ad02027276 */ /* 0x000fe400078100b0 */
[----:B------:R-:W-:-:S02]  /*8c80*/  FSEL R247, R3, -INF , !P5 ;  /* 0xff80000003f77808 */ /* 0x000fc40006800000 */
[----:B------:R-:W-:Y:S02]  /*8c90*/  ISETP.GE.AND P4, PT, R47, R228, PT ;  /* 0x000000e42f00720c */ /* 0x000fe40003f86270 */
[----:B------:R-:W-:Y:S02]  /*8ca0*/  FSEL R3, R131, -INF , P2 ;  /* 0xff80000083037808 */ /* 0x000fe40001000000 */
[----:B------:R-:W-:Y:S02]  /*8cb0*/  FMNMX3.FTZ R37, R37, R244, R245, !PT ;  /* 0x000000f425257276 */ /* 0x000fe400078100f5 */
[----:B------:R-:W-:Y:S02]  /*8cc0*/  ISETP.GE.AND P1, PT, R53, R226, PT ;  /* 0x000000e23500720c */ /* 0x000fe40003f26270 */
[----:B------:R-:W-:Y:S01]  /*8cd0*/  FMNMX3.FTZ R2, R2, R177, R205, !PT ;  /* 0x000000b102027276 */ /* 0x000fe200078100cd */
[----:B------:R-:W-:Y:S01]  /*8ce0*/  IMAD.MOV.U32 R122, RZ, RZ, R141 ;  /* 0x000000ffff7a7224 */ /* 0x000fe200078e008d */
[----:B------:R-:W-:Y:S01]  /*8cf0*/  FSEL R243, R3, -INF , !P4 ;  /* 0xff80000003f37808 */ /* 0x000fe20006000000 */
[----:B------:R-:W-:Y:S01]  /*8d00*/  IMAD.MOV.U32 R153, RZ, RZ, R181 ;  /* 0x000000ffff997224 */ /* 0x000fe200078e00b5 */
[----:B------:R-:W-:-:S02]  /*8d10*/  FMNMX3.FTZ R37, R37, R249, R252, !PT ;  /* 0x000000f925257276 */ /* 0x000fc400078100fc */
[----:B------:R-:W-:Y:S02]  /*8d20*/  ISETP.GE.AND P3, PT, R53, R228, PT ;  /* 0x000000e43500720c */ /* 0x000fe40003f66270 */
[----:B------:R-:W-:Y:S02]  /*8d30*/  FSEL R3, R142, -INF , P1 ;  /* 0xff8000008e037808 */ /* 0x000fe40000800000 */
[----:B------:R-:W-:Y:S01]  /*8d40*/  FMNMX3.FTZ R2, R2, R206, R207, !PT ;  /* 0x000000ce02027276 */ /* 0x000fe200078100cf */
[----:B------:R-:W-:Y:S01]  /*8d50*/  IMAD.MOV.U32 R123, RZ, RZ, R140 ;  /* 0x000000ffff7b7224 */ /* 0x000fe200078e008c */
[----:B------:R-:W-:Y:S02]  /*8d60*/  ISETP.GE.AND P0, PT, R56, R226, PT ;  /* 0x000000e23800720c */ /* 0x000fe40003f06270 */
[----:B------:R-:W-:Y:S02]  /*8d70*/  FMNMX3.FTZ R37, R37, R122, R153, !PT ;  /* 0x0000007a25257276 */ /* 0x000fe40007810099 */
[----:B------:R-:W-:-:S02]  /*8d80*/  FSEL R250, R3, -INF , !P3 ;  /* 0xff80000003fa7808 */ /* 0x000fc40005800000 */
[----:B------:R-:W-:Y:S02]  /*8d90*/  FMNMX3.FTZ R2, R2, R210, R211, !PT ;  /* 0x000000d202027276 */ /* 0x000fe400078100d3 */
[----:B------:R-:W-:Y:S02]  /*8da0*/  ISETP.GE.AND P5, PT, R56, R228, PT ;  /* 0x000000e43800720c */ /* 0x000fe40003fa6270 */
[----:B------:R-:W-:Y:S02]  /*8db0*/  FSEL R3, R143, -INF , P0 ;  /* 0xff8000008f037808 */ /* 0x000fe40000000000 */
[----:B------:R-:W-:Y:S02]  /*8dc0*/  ISETP.GE.AND P2, PT, R58, R226, PT ;  /* 0x000000e23a00720c */ /* 0x000fe40003f46270 */
[----:B------:R-:W-:Y:S02]  /*8dd0*/  FMNMX3.FTZ R37, R37, R123, R165, !PT ;  /* 0x0000007b25257276 */ /* 0x000fe400078100a5 */
[----:B------:R-:W-:-:S02]  /*8de0*/  FMNMX3.FTZ R2, R2, R215, R214, !PT ;  /* 0x000000d702027276 */ /* 0x000fc400078100d6 */
[----:B------:R-:W-:Y:S02]  /*8df0*/  FSEL R251, R3, -INF , !P5 ;  /* 0xff80000003fb7808 */ /* 0x000fe40006800000 */
[----:B------:R-:W-:Y:S02]  /*8e00*/  ISETP.GE.AND P4, PT, R58, R228, PT ;  /* 0x000000e43a00720c */ /* 0x000fe40003f86270 */
[----:B------:R-:W-:Y:S02]  /*8e10*/  FSEL R3, R146, -INF , P2 ;  /* 0xff80000092037808 */ /* 0x000fe40001000000 */
[----:B------:R-:W-:Y:S02]  /*8e20*/  ISETP.GE.AND P1, PT, R60, R226, PT ;  /* 0x000000e23c00720c */ /* 0x000fe40003f26270 */
[----:B------:R-:W-:Y:S02]  /*8e30*/  FMNMX3.FTZ R37, R37, R172, R197, !PT ;  /* 0x000000ac25257276 */ /* 0x000fe400078100c5 */
[----:B------:R-:W-:Y:S01]  /*8e40*/  FMNMX3.FTZ R2, R2, R234, R237, !PT ;  /* 0x000000ea02027276 */ /* 0x000fe200078100ed */
[----:B------:R-:W-:Y:S01]  /*8e50*/  IMAD.MOV.U32 R170, RZ, RZ, R180 ;  /* 0x000000ffffaa7224 */ /* 0x000fe200078e00b4 */
[----:B------:R-:W-:-:S02]  /*8e60*/  FSEL R157, R3, -INF , !P4 ;  /* 0xff800000039d7808 */ /* 0x000fc40006000000 */
[----:B------:R-:W-:Y:S02]  /*8e70*/  ISETP.GE.AND P3, PT, R60, R228, PT ;  /* 0x000000e43c00720c */ /* 0x000fe40003f66270 */
[----:B------:R-:W-:Y:S02]  /*8e80*/  FSEL R3, R147, -INF , P1 ;  /* 0xff80000093037808 */ /* 0x000fe40000800000 */
[----:B------:R-:W-:Y:S02]  /*8e90*/  FMNMX3.FTZ R37, R37, R152, R148, !PT ;  /* 0x0000009825257276 */ /* 0x000fe40007810094 */
[----:B------:R-:W-:Y:S02]  /*8ea0*/  ISETP.GE.AND P0, PT, R61, R226, PT ;  /* 0x000000e23d00720c */ /* 0x000fe40003f06270 */
[----:B------:R-:W-:Y:S02]  /*8eb0*/  FMNMX3.FTZ R2, R2, R239, R238, !PT ;  /* 0x000000ef02027276 */ /* 0x000fe400078100ee */
[----:B------:R-:W-:-:S02]  /*8ec0*/  FSEL R140, R3, -INF , !P3 ;  /* 0xff800000038c7808 */ /* 0x000fc40005800000 */
[----:B------:R-:W-:Y:S02]  /*8ed0*/  FMNMX3.FTZ R37, R37, R170, R149, !PT ;  /* 0x000000aa25257276 */ /* 0x000fe40007810095 */
[----:B------:R-:W-:Y:S02]  /*8ee0*/  ISETP.GE.AND P5, PT, R61, R228, PT ;  /* 0x000000e43d00720c */ /* 0x000fe40003fa6270 */
[----:B------:R-:W-:Y:S02]  /*8ef0*/  FSEL R3, R154, -INF , P0 ;  /* 0xff8000009a037808 */ /* 0x000fe40000000000 */
[----:B------:R-:W-:Y:S01]  /*8f00*/  FMNMX3.FTZ R2, R2, R242, R246, !PT ;  /* 0x000000f202027276 */ /* 0x000fe200078100f6 */
[----:B------:R-:W-:Y:S01]  /*8f10*/  IMAD.MOV.U32 R130, RZ, RZ, R160 ;  /* 0x000000ffff827224 */ /* 0x000fe200078e00a0 */
[----:B------:R-:W-:Y:S02]  /*8f20*/  ISETP.GE.AND P2, PT, R62, R226, PT ;  /* 0x000000e23e00720c */ /* 0x000fe40003f46270 */
[----:B------:R-:W-:-:S02]  /*8f30*/  FMNMX3.FTZ R37, R37, R126, R156, !PT ;  /* 0x0000007e25257276 */ /* 0x000fc4000781009c */
[----:B------:R-:W-:Y:S02]  /*8f40*/  FSEL R151, R3, -INF , !P5 ;  /* 0xff80000003977808 */ /* 0x000fe40006800000 */
[----:B------:R-:W-:Y:S02]  /*8f50*/  FMNMX3.FTZ R2, R2, R248, R247, !PT ;  /* 0x000000f802027276 */ /* 0x000fe400078100f7 */
[----:B------:R-:W-:Y:S02]  /*8f60*/  ISETP.GE.AND P4, PT, R62, R228, PT ;  /* 0x000000e43e00720c */ /* 0x000fe40003f86270 */
[----:B------:R-:W-:Y:S02]  /*8f70*/  FSEL R3, R155, -INF , P2 ;  /* 0xff8000009b037808 */ /* 0x000fe40001000000 */
[----:B------:R-:W-:Y:S02]  /*8f80*/  ISETP.GE.AND P1, PT, R67, R226, PT ;  /* 0x000000e24300720c */ /* 0x000fe40003f26270 */
[----:B------:R-:W-:-:S02]  /*8f90*/  FMNMX.FTZ R37, R130, R37, !PT ;  /* 0x0000002582257209 */ /* 0x000fc40007810000 */
[----:B------:R-:W-:Y:S02]  /*8fa0*/  FMNMX3.FTZ R2, R2, R243, R250, !PT ;  /* 0x000000f302027276 */ /* 0x000fe400078100fa */
[----:B------:R-:W-:Y:S02]  /*8fb0*/  FSEL R144, R3, -INF , !P4 ;  /* 0xff80000003907808 */ /* 0x000fe40006000000 */
[----:B------:R-:W-:Y:S02]  /*8fc0*/  ISETP.GE.AND P3, PT, R67, R228, PT ;  /* 0x000000e44300720c */ /* 0x000fe40003f66270 */
[----:B------:R-:W-:Y:S01]  /*8fd0*/  FSEL R3, R158, -INF , P1 ;  /* 0xff8000009e037808 */ /* 0x000fe20000800000 */
[----:B------:R-:W1:Y:S01]  /*8fe0*/  SHFL.BFLY PT, R7, R37, 0x2, 0x1f ;  /* 0x0c401f0025077f89 */ /* 0x000e6200000e0000 */
[-C--:B------:R-:W-:Y:S02]  /*8ff0*/  ISETP.GE.AND P0, PT, R70, R226.reuse, PT ;  /* 0x000000e24600720c */ /* 0x080fe40003f06270 */
[----:B------:R-:W-:-:S02]  /*9000*/  ISETP.GE.AND P2, PT, R72, R226, PT ;  /* 0x000000e24800720c */ /* 0x000fc40003f46270 */
[----:B------:R-:W-:Y:S02]  /*9010*/  FMNMX3.FTZ R2, R2, R251, R157, !PT ;  /* 0x000000fb02027276 */ /* 0x000fe4000781009d */
[----:B------:R-:W-:Y:S02]  /*9020*/  FSEL R145, R3, -INF , !P3 ;  /* 0xff80000003917808 */ /* 0x000fe40005800000 */
[----:B------:R-:W-:Y:S02]  /*9030*/  ISETP.GE.AND P1, PT, R75, R226, PT ;  /* 0x000000e24b00720c */ /* 0x000fe40003f26270 */
[----:B------:R-:W-:Y:S02]  /*9040*/  FSEL R3, R159, -INF , P0 ;  /* 0xff8000009f037808 */ /* 0x000fe40000000000 */
[-C--:B------:R-:W-:Y:S02]  /*9050*/  ISETP.GE.AND P5, PT, R70, R228.reuse, PT ;  /* 0x000000e44600720c */ /* 0x080fe40003fa6270 */
[----:B------:R-:W-:-:S02]  /*9060*/  ISETP.GE.AND P4, PT, R72, R228, PT ;  /* 0x000000e44800720c */ /* 0x000fc40003f86270 */
[----:B------:R-:W-:Y:S02]  /*9070*/  ISETP.GE.AND P0, PT, R78, R226, PT ;  /* 0x000000e24e00720c */ /* 0x000fe40003f06270 */
[----:B------:R-:W-:Y:S02]  /*9080*/  FSEL R5, R138, -INF , P2 ;  /* 0xff8000008a057808 */ /* 0x000fe40001000000 */
[----:B------:R-:W-:Y:S02]  /*9090*/  FMNMX3.FTZ R2, R2, R140, R151, !PT ;  /* 0x0000008c02027276 */ /* 0x000fe40007810097 */
[----:B------:R-:W-:Y:S02]  /*90a0*/  FSEL R6, R139, -INF , P1 ;  /* 0xff8000008b067808 */ /* 0x000fe40000800000 */
[-C--:B------:R-:W-:Y:S02]  /*90b0*/  ISETP.GE.AND P3, PT, R75, R228.reuse, PT ;  /* 0x000000e44b00720c */ /* 0x080fe40003f66270 */
[----:B------:R-:W-:-:S02]  /*90c0*/  ISETP.GE.AND P2, PT, R78, R228, PT ;  /* 0x000000e44e00720c */ /* 0x000fc40003f46270 */
[----:B------:R-:W-:Y:S02]  /*90d0*/  FSEL R150, R3, -INF , !P5 ;  /* 0xff80000003967808 */ /* 0x000fe40006800000 */
[----:B------:R-:W-:Y:S02]  /*90e0*/  ISETP.GE.AND P1, PT, R79, R226, PT ;  /* 0x000000e24f00720c */ /* 0x000fe40003f26270 */
[----:B------:R-:W-:Y:S02]  /*90f0*/  FSEL R4, R114, -INF , P0 ;  /* 0xff80000072047808 */ /* 0x000fe40000000000 */
[----:B------:R-:W-:Y:S02]  /*9100*/  FSEL R127, R5, -INF , !P4 ;  /* 0xff800000057f7808 */ /* 0x000fe40006000000 */
[----:B------:R-:W-:Y:S02]  /*9110*/  FMNMX3.FTZ R2, R2, R144, R145, !PT ;  /* 0x0000009002027276 */ /* 0x000fe40007810091 */
[----:B------:R-:W-:-:S02]  /*9120*/  ISETP.GE.AND P5, PT, R79, R228, PT ;  /* 0x000000e44f00720c */ /* 0x000fc40003fa6270 */
[----:B------:R-:W-:Y:S02]  /*9130*/  FSEL R3, R115, -INF , P1 ;  /* 0xff80000073037808 */ /* 0x000fe40000800000 */
[----:B------:R-:W-:Y:S02]  /*9140*/  FSEL R136, R6, -INF , !P3 ;  /* 0xff80000006887808 */ /* 0x000fe40005800000 */
[----:B------:R-:W-:Y:S02]  /*9150*/  FSEL R137, R4, -INF , !P2 ;  /* 0xff80000004897808 */ /* 0x000fe40005000000 */
[----:B------:R-:W-:Y:S02]  /*9160*/  FMNMX3.FTZ R2, R2, R150, R127, !PT ;  /* 0x0000009602027276 */ /* 0x000fe4000781007f */
[----:B------:R-:W-:Y:S02]  /*9170*/  FSEL R141, R3, -INF , !P5 ;  /* 0xff800000038d7808 */ /* 0x000fe40006800000 */
        /* <DEDUP_REMOVED lines=8> */
[----:B------:R-:W-:Y:S01]  /*9200*/  FSETP.NEU.FTZ.AND P0, PT, R37, -INF , PT ;  /* 0xff8000002500780b */ /* 0x000fe20003f1d000 */
[----:B--2---:R-:W-:-:S05]  /*9210*/  FMUL.FTZ R5, R0, R37 ;  /* 0x0000002500057220 */ /* 0x004fca0000410000 */
[----:B------:R-:W-:-:S05]  /*9220*/  FSEL R5, R5, RZ, P0 ;  /* 0x000000ff05057208 */ /* 0x000fca0000000000 */
[----:B------:R-:W-:-:S04]  /*9230*/  FFMA.FTZ R3, R64, R0, -R5 ;  /* 0x0000000040037223 */ /* 0x000fc80000010805 */
[----:B------:R2:W-:Y:S01]  /*9240*/  MUFU.EX2 R182, R3 ;  /* 0x0000000300b67308 */ /* 0x0005e20000000800 */
[----:B------:R-:W-:Y:S02]  /*9250*/  IMAD.SHL.U32 R180, R223, 0x40, RZ ;  /* 0x00000040dfb47824 */ /* 0x000fe400078e00ff */
[----:B------:R-:W-:Y:S01]  /*9260*/  IMAD.MOV.U32 R160, RZ, RZ, R200 ;  /* 0x000000ffffa07224 */ /* 0x000fe200078e00c8 */
[----:B-1----:R-:W-:Y:S01]  /*9270*/  FMNMX.FTZ R38, R2, R4, !PT ;  /* 0x0000000402267209 */ /* 0x002fe20007810000 */
[-CC-:B------:R-:W-:Y:S01]  /*9280*/  FFMA.FTZ R2, R65, R0.reuse, -R5.reuse ;  /* 0x0000000041027223 */ /* 0x180fe20000010805 */
[----:B--2---:R-:W-:-:S04]  /*9290*/  FFMA.FTZ R3, R82, R0, -R5 ;  /* 0x0000000052037223 */ /* 0x004fc80000010805 */
[----:B------:R1:W2:Y:S01]  /*92a0*/  MUFU.EX2 R181, R3 ;  /* 0x0000000300b57308 */ /* 0x0002a20000000800 */
[----:B------:R-:W-:Y:S02]  /*92b0*/  LOP3.LUT R180, R180, 0x200, RZ, 0xc0, !PT ;  /* 0x00000200b4b47812 */ /* 0x000fe400078ec0ff */
[----:B------:R-:W-:-:S05]  /*92c0*/  FSETP.NEU.FTZ.AND P0, PT, R38, -INF , PT ;  /* 0xff8000002600780b */ /* 0x000fca0003f1d000 */
[----:B------:R3:W-:Y:S01]  /*92d0*/  MUFU.EX2 R199, R2 ;  /* 0x0000000200c77308 */ /* 0x0007e20000000800 */
[----:B-1----:R-:W-:-:S07]  /*92e0*/  FFMA.FTZ R3, R63, R0, -R5 ;  /* 0x000000003f037223 */ /* 0x002fce0000010805 */
[----:B------:R1:W4:Y:S01]  /*92f0*/  MUFU.EX2 R200, R3 ;  /* 0x0000000300c87308 */ /* 0x0003220000000800 */
[----:B---3--:R-:W-:-:S07]  /*9300*/  FFMA.FTZ R2, R66, R0, -R5 ;  /* 0x0000000042027223 */ /* 0x008fce0000010805 */
[----:B------:R3:W-:Y:S01]  /*9310*/  MUFU.EX2 R203, R2 ;  /* 0x0000000200cb7308 */ /* 0x0007e20000000800 */
[----:B-1----:R-:W-:-:S05]  /*9320*/  FMUL.FTZ R3, R0, R38 ;  /* 0x0000002600037220 */ /* 0x002fca0000410000 */
[----:B------:R-:W-:Y:S01]  /*9330*/  FSEL R3, R3, RZ, P0 ;  /* 0x000000ff03037208 */ /* 0x000fe20000000000 */
[----:B---3--:R-:W-:-:S04]  /*9340*/  IMAD.IADD R2, R180, 0x1, R160 ;  /* 0x00000001b4027824 */ /* 0x008fc800078e02a0 */
[----:B------:R-:W-:Y:S02]  /*9350*/  IMAD R160, R2, 0x2, R219 ;  /* 0x0000000202a07824 */ /* 0x000fe400078e02db */
[----:B------:R-:W-:-:S04]  /*9360*/  FFMA.FTZ R2, R55, R0, -R3 ;  /* 0x0000000037027223 */ /* 0x000fc80000010803 */
[----:B------:R1:W-:Y:S01]  /*9370*/  MUFU.EX2 R6, R2 ;  /* 0x0000000200067308 */ /* 0x0003e20000000800 */
[----:B------:R-:W-:Y:S01]  /*9380*/  FFMA.FTZ R4, R71, R0, -R3 ;  /* 0x0000000047047223 */ /* 0x000fe20000010803 */
[----:B------:R-:W-:Y:S01]  /*9390*/  IMAD.IADD R39, R132, 0x1, R160 ;  /* 0x0000000184277824 */ /* 0x000fe200078e02a0 */
[----:B------:R-:W3:Y:S04]  /*93a0*/  LDSM.16.MT88.4 R24, [R160+0xa000] ;  /* 0x00a00000a018783b */ /* 0x000ee80000004200 */
[----:B------:R-:W5:Y:S01]  /*93b0*/  LDSM.16.MT88.4 R20, [R39+0xa000] ;  /* 0x00a000002714783b */ /* 0x000f620000004200 */
[----:B------:R4:W3:Y:S01]  /*93c0*/  MUFU.EX2 R82, R4 ;  /* 0x0000000400527308 */ /* 0x0008e20000000800 */
[----:B------:R-:W-:Y:S01]  /*93d0*/  IMAD.MOV.U32 R180, RZ, RZ, R201 ;  /* 0x000000ffffb47224 */ /* 0x000fe200078e00c9 */
[----:B--2---:R-:W-:Y:S01]  /*93e0*/  F2FP.F16.F32.PACK_AB R8, R181, R182 ;  /* 0x000000b6b508723e */ /* 0x004fe200000000ff */
[----:B------:R-:W-:Y:S01]  /*93f0*/  LDSM.16.MT88.4 R28, [R160+0xa800] ;  /* 0x00a80000a01c783b */ /* 0x000fe20000004200 */
[----:B-1----:R-:W-:-:S04]  /*9400*/  FFMA.FTZ R2, R57, R0, -R3 ;  /* 0x0000000039027223 */ /* 0x002fc80000010803 */
[----:B------:R1:W-:Y:S01]  /*9410*/  MUFU.EX2 R190, R2 ;  /* 0x0000000200be7308 */ /* 0x0003e20000000800 */
[----:B----4-:R-:W-:Y:S02]  /*9420*/  IMAD.MOV.U32 R4, RZ, RZ, R197 ;  /* 0x000000ffff047224 */ /* 0x010fe400078e00c5 */
[----:B-1----:R-:W-:-:S05]  /*9430*/  FFMA.FTZ R2, R59, R0, -R3 ;  /* 0x000000003b027223 */ /* 0x002fca0000010803 */
[----:B------:R1:W2:Y:S01]  /*9440*/  MUFU.EX2 R197, R2 ;  /* 0x0000000200c57308 */ /* 0x0002a20000000800 */
[----:B------:R-:W-:Y:S02]  /*9450*/  IMAD.IADD R36, R216, 0x1, R160 ;  /* 0x00000001d8247824 */ /* 0x000fe400078e02a0 */
[-CC-:B-1----:R-:W-:Y:S02]  /*9460*/  FFMA.FTZ R2, R74, R0.reuse, -R5.reuse ;  /* 0x000000004a027223 */ /* 0x182fe40000010805 */
[----:B------:R-:W-:Y:S01]  /*9470*/  IMAD.IADD R7, R132, 0x1, R36 ;  /* 0x0000000184077824 */ /* 0x000fe200078e0224 */
[----:B------:R-:W-:Y:S02]  /*9480*/  LDSM.16.MT88.4 R12, [R36+0xa000] ;  /* 0x00a00000240c783b */ /* 0x000fe40000004200 */
[----:B------:R1:W4:Y:S02]  /*9490*/  MUFU.EX2 R198, R2 ;  /* 0x0000000200c67308 */ /* 0x0003240000000800 */
[----:B------:R-:W4:Y:S01]  /*94a0*/  LDSM.16.MT88.4 R16, [R7+0xa000] ;  /* 0x00a000000710783b */ /* 0x000f220000004200 */
[----:B-1----:R-:W-:-:S05]  /*94b0*/  FFMA.FTZ R2, R77, R0, -R5 ;  /* 0x000000004d027223 */ /* 0x002fca0000010805 */
[----:B------:R1:W-:Y:S02]  /*94c0*/  MUFU.EX2 R202, R2 ;  /* 0x0000000200ca7308 */ /* 0x0003e40000000800 */
[----:B-1----:R-:W-:-:S06]  /*94d0*/  FFMA.FTZ R2, R81, R0, -R5 ;  /* 0x0000000051027223 */ /* 0x002fcc0000010805 */
[----:B------:R1:W4:Y:S02]  /*94e0*/  MUFU.EX2 R201, R2 ;  /* 0x0000000200c97308 */ /* 0x0003240000000800 */
[----:B-1----:R-:W-:-:S06]  /*94f0*/  FFMA.FTZ R2, R69, R0, -R3 ;  /* 0x0000000045027223 */ /* 0x002fcc0000010803 */
[----:B------:R1:W-:Y:S02]  /*9500*/  MUFU.EX2 R81, R2 ;  /* 0x0000000200517308 */ /* 0x0003e40000000800 */
[----:B-1----:R-:W-:-:S06]  /*9510*/  FFMA.FTZ R2, R73, R0, -R3 ;  /* 0x0000000049027223 */ /* 0x002fcc0000010803 */
[----:B------:R1:W4:Y:S01]  /*9520*/  MUFU.EX2 R191, R2 ;  /* 0x0000000200bf7308 */ /* 0x0003220000000800 */
[----:B------:R-:W-:Y:S02]  /*9530*/  F2FP.F16.F32.PACK_AB R10, R199, R200 ;  /* 0x000000c8c70a723e */ /* 0x000fe400000000ff */
[----:B---3--:R-:W-:Y:S01]  /*9540*/  F2FP.F16.F32.PACK_AB R9, R6, R82 ;  /* 0x000000520609723e */ /* 0x008fe200000000ff */
[----:B-1----:R-:W-:-:S04]  /*9550*/  FFMA.FTZ R2, R76, R0, -R3 ;  /* 0x000000004c027223 */ /* 0x002fc80000010803 */
[----:B------:R1:W-:Y:S01]  /*9560*/  MUFU.EX2 R187, R2 ;  /* 0x0000000200bb7308 */ /* 0x0003e20000000800 */
[----:B--2---:R-:W-:Y:S01]  /*9570*/  F2FP.F16.F32.PACK_AB R11, R197, R190 ;  /* 0x000000bec50b723e */ /* 0x004fe200000000ff */
[----:B-1----:R-:W-:-:S06]  /*9580*/  FFMA.FTZ R2, R80, R0, -R3 ;  /* 0x0000000050027223 */ /* 0x002fcc0000010803 */
[----:B------:R1:W2:Y:S01]  /*9590*/  MUFU.EX2 R80, R2 ;  /* 0x0000000200507308 */ /* 0x0002a20000000800 */
[----:B------:R-:W-:Y:S01]  /*95a0*/  HMMA.16816.F32 R40, R8, R24, RZ ;  /* 0x000000180828723c */ /* 0x000fe200000018ff */
[----:B-1----:R-:W-:-:S06]  /*95b0*/  FFMA.FTZ R2, R83, R0, -R5 ;  /* 0x0000000053027223 */ /* 0x002fcc0000010805 */
[----:B------:R1:W-:Y:S01]  /*95c0*/  MUFU.EX2 R186, R2 ;  /* 0x0000000200ba7308 */ /* 0x0003e20000000800 */
[C---:B------:R-:W-:Y:S08]  /*95d0*/  HMMA.16816.F32 R44, R8.reuse, R26, RZ ;  /* 0x0000001a082c723c */ /* 0x040ff000000018ff */
[----:B-----5:R-:W-:Y:S01]  /*95e0*/  HMMA.16816.F32 R32, R8, R20, RZ ;  /* 0x000000140820723c */ /* 0x020fe200000018ff */
[----:B-1----:R-:W-:-:S07]  /*95f0*/  FFMA.FTZ R2, R85, R0, -R5 ;  /* 0x0000000055027223 */ /* 0x002fce0000010805 */
[----:B------:R-:W-:Y:S01]  /*9600*/  HMMA.16816.F32 R24, R8, R22, RZ ;  /* 0x000000160818723c */ /* 0x000fe200000018ff */
[----:B------:R-:W1:Y:S01]  /*9610*/  LDSM.16.MT88.4 R20, [R39+0xa800] ;  /* 0x00a800002714783b */ /* 0x000e620000004200 */
[----:B------:R3:W5:Y:S02]  /*9620*/  MUFU.EX2 R194, R2 ;  /* 0x0000000200c27308 */ /* 0x0007640000000800 */
[----:B---3--:R-:W-:-:S06]  /*9630*/  FFMA.FTZ R2, R86, R0, -R5 ;  /* 0x0000000056027223 */ /* 0x008fcc0000010805 */
[----:B------:R3:W-:Y:S01]  /*9640*/  MUFU.EX2 R183, R2 ;  /* 0x0000000200b77308 */ /* 0x0007e20000000800 */
[----:B----4-:R-:W-:Y:S01]  /*9650*/  HMMA.16816.F32 R52, R8, R16, RZ ;  /* 0x000000100834723c */ /* 0x010fe200000018ff */
[----:B---3--:R-:W-:-:S06]  /*9660*/  FFMA.FTZ R2, R89, R0, -R5 ;  /* 0x0000000059027223 */ /* 0x008fcc0000010805 */
[----:B------:R3:W4:Y:S01]  /*9670*/  MUFU.EX2 R195, R2 ;  /* 0x0000000200c37308 */ /* 0x0007220000000800 */
[C---:B------:R-:W-:Y:S01]  /*9680*/  HMMA.16816.F32 R48, R8.reuse, R18, RZ ;  /* 0x000000120830723c */ /* 0x040fe200000018ff */
[----:B------:R-:W5:Y:S07]  /*9690*/  LDSM.16.MT88.4 R16, [R36+0xa800] ;  /* 0x00a800002410783b */ /* 0x000f6e0000004200 */
[----:B------:R-:W-:Y:S01]  /*96a0*/  HMMA.16816.F32 R56, R8, R12, RZ ;  /* 0x0000000c0838723c */ /* 0x000fe200000018ff */
[----:B---3--:R-:W-:-:S07]  /*96b0*/  FFMA.FTZ R2, R84, R0, -R3 ;  /* 0x0000000054027223 */ /* 0x008fce0000010803 */
[----:B------:R-:W-:Y:S01]  /*96c0*/  HMMA.16816.F32 R60, R8, R14, RZ ;  /* 0x0000000e083c723c */ /* 0x000fe200000018ff */
[----:B------:R-:W3:Y:S01]  /*96d0*/  LDSM.16.MT88.4 R12, [R7+0xa800] ;  /* 0x00a80000070c783b */ /* 0x000ee20000004200 */
[----:B------:R2:W-:Y:S01]  /*96e0*/  MUFU.EX2 R179, R2 ;  /* 0x0000000200b37308 */ /* 0x0005e20000000800 */
[----:B------:R-:W-:Y:S02]  /*96f0*/  IMAD.MOV.U32 R216, RZ, RZ, R180 ;  /* 0x000000ffffd87224 */ /* 0x000fe400078e00b4 */
[----:B--2---:R-:W-:-:S05]  /*9700*/  FFMA.FTZ R2, R88, R0, -R3 ;  /* 0x0000000058027223 */ /* 0x004fca0000010803 */
[----:B------:R2:W4:Y:S01]  /*9710*/  MUFU.EX2 R178, R2 ;  /* 0x0000000200b27308 */ /* 0x0005220000000800 */
[----:B------:R-:W-:Y:S01]  /*9720*/  F2FP.F16.F32.PACK_AB R8, R198, R203 ;  /* 0x000000cbc608723e */ /* 0x000fe200000000ff */
[----:B--2---:R-:W-:-:S06]  /*9730*/  FFMA.FTZ R2, R87, R0, -R3 ;  /* 0x0000000057027223 */ /* 0x004fcc0000010803 */
[----:B------:R2:W-:Y:S01]  /*9740*/  MUFU.EX2 R71, R2 ;  /* 0x0000000200477308 */ /* 0x0005e20000000800 */
[----:B------:R-:W-:Y:S02]  /*9750*/  F2FP.F16.F32.PACK_AB R10, R201, R202 ;  /* 0x000000cac90a723e */ /* 0x000fe400000000ff */
[----:B------:R-:W-:Y:S02]  /*9760*/  F2FP.F16.F32.PACK_AB R9, R191, R81 ;  /* 0x00000051bf09723e */ /* 0x000fe400000000ff */
[----:B------:R-:W-:Y:S01]  /*9770*/  F2FP.F16.F32.PACK_AB R11, R80, R187 ;  /* 0x000000bb500b723e */ /* 0x000fe200000000ff */
[----:B--2---:R-:W-:-:S04]  /*9780*/  FFMA.FTZ R2, R90, R0, -R3 ;  /* 0x000000005a027223 */ /* 0x004fc80000010803 */
[----:B------:R2:W4:Y:S02]  /*9790*/  MUFU.EX2 R180, R2 ;  /* 0x0000000200b47308 */ /* 0x0005240000000800 */
[----:B------:R-:W-:Y:S01]  /*97a0*/  HMMA.16816.F32 R64, R8, R28, R40 ;  /* 0x0000001c0840723c */ /* 0x000fe20000001828 */
[----:B--2---:R-:W-:-:S05]  /*97b0*/  FFMA.FTZ R2, R91, R0, -R5 ;  /* 0x000000005b027223 */ /* 0x004fca0000010805 */
[----:B------:R2:W-:Y:S02]  /*97c0*/  MUFU.EX2 R70, R2 ;  /* 0x0000000200467308 */ /* 0x0005e40000000800 */
[----:B-1----:R-:W-:Y:S01]  /*97d0*/  HMMA.16816.F32 R40, R8, R20, R32 ;  /* 0x000000140828723c */ /* 0x002fe20000001820 */
[----:B--2---:R-:W-:-:S05]  /*97e0*/  FFMA.FTZ R2, R92, R0, -R5 ;  /* 0x000000005c027223 */ /* 0x004fca0000010805 */
[----:B------:R1:W2:Y:S02]  /*97f0*/  MUFU.EX2 R175, R2 ;  /* 0x0000000200af7308 */ /* 0x0002a40000000800 */
[C---:B------:R-:W-:Y:S01]  /*9800*/  HMMA.16816.F32 R72, R8.reuse, R30, R44 ;  /* 0x0000001e0848723c */ /* 0x040fe2000000182c */
[----:B------:R-:W2:Y:S07]  /*9810*/  LDSM.16.MT88.4 R28, [R160+0xb000] ;  /* 0x00b00000a01c783b */ /* 0x000eae0000004200 */
[----:B------:R-:W-:Y:S01]  /*9820*/  HMMA.16816.F32 R32, R8, R22, R24 ;  /* 0x000000160820723c */ /* 0x000fe20000001818 */
[----:B------:R-:W2:Y:S01]  /*9830*/  LDSM.16.MT88.4 R24, [R39+0xb000] ;  /* 0x00b000002718783b */ /* 0x000ea20000004200 */
[----:B-1----:R-:W-:Y:S01]  /*9840*/  FFMA.FTZ R2, R94, R0, -R5 ;  /* 0x000000005e027223 */ /* 0x002fe20000010805 */
[----:B------:R-:W-:-:S03]  /*9850*/  IMAD.MOV.U32 R94, RZ, RZ, R172 ;  /* 0x000000ffff5e7224 */ /* 0x000fc600078e00ac */
[----:B------:R1:W-:Y:S01]  /*9860*/  MUFU.EX2 R172, R2 ;  /* 0x0000000200ac7308 */ /* 0x0003e20000000800 */
[----:B------:R-:W-:Y:S01]  /*9870*/  IMAD.MOV.U32 R89, RZ, RZ, R170 ;  /* 0x000000ffff597224 */ /* 0x000fe200078e00aa */
[----:B-----5:R-:W-:Y:S01]  /*9880*/  HMMA.16816.F32 R56, R8, R16, R56 ;  /* 0x000000100838723c */ /* 0x020fe20000001838 */
[----:B-1----:R-:W-:-:S05]  /*9890*/  FFMA.FTZ R2, R97, R0, -R5 ;  /* 0x0000000061027223 */ /* 0x002fca0000010805 */
[----:B------:R1:W5:Y:S02]  /*98a0*/  MUFU.EX2 R174, R2 ;  /* 0x0000000200ae7308 */ /* 0x0003640000000800 */
[C---:B------:R-:W-:Y:S01]  /*98b0*/  HMMA.16816.F32 R60, R8.reuse, R18, R60 ;  /* 0x00000012083c723c */ /* 0x040fe2000000183c */
[----:B------:R-:W5:Y:S07]  /*98c0*/  LDSM.16.MT88.4 R16, [R36+0xb000] ;  /* 0x00b000002410783b */ /* 0x000f6e0000004200 */
[----:B---3--:R-:W-:Y:S01]  /*98d0*/  HMMA.16816.F32 R44, R8, R12, R52 ;  /* 0x0000000c082c723c */ /* 0x008fe20000001834 */
[----:B-1----:R-:W-:-:S04]  /*98e0*/  FFMA.FTZ R2, R93, R0, -R3 ;  /* 0x000000005d027223 */ /* 0x002fc80000010803 */
[----:B------:R1:W-:Y:S03]  /*98f0*/  MUFU.EX2 R170, R2 ;  /* 0x0000000200aa7308 */ /* 0x0003e60000000800 */
[----:B------:R-:W-:Y:S01]  /*9900*/  HMMA.16816.F32 R20, R8, R14, R48 ;  /* 0x0000000e0814723c */ /* 0x000fe20000001830 */
[----:B------:R-:W3:Y:S01]  /*9910*/  LDSM.16.MT88.4 R12, [R7+0xb000] ;  /* 0x00b00000070c783b */ /* 0x000ee20000004200 */
[----:B-1----:R-:W-:-:S04]  /*9920*/  FFMA.FTZ R2, R96, R0, -R3 ;  /* 0x0000000060027223 */ /* 0x002fc80000010803 */
[----:B------:R1:W3:Y:S02]  /*9930*/  MUFU.EX2 R69, R2 ;  /* 0x0000000200457308 */ /* 0x0002e40000000800 */
[----:B-1----:R-:W-:-:S06]  /*9940*/  FFMA.FTZ R2, R95, R0, -R3 ;  /* 0x000000005f027223 */ /* 0x002fcc0000010803 */
[----:B------:R1:W-:Y:S01]  /*9950*/  MUFU.EX2 R167, R2 ;  /* 0x0000000200a77308 */ /* 0x0003e20000000800 */
[----:B------:R-:W-:Y:S01]  /*9960*/  F2FP.F16.F32.PACK_AB R8, R194, R186 ;  /* 0x000000bac208723e */ /* 0x000fe200000000ff */
[----:B------:R-:W-:Y:S01]  /*9970*/  IMAD.MOV.U32 R85, RZ, RZ, R165 ;  /* 0x000000ffff557224 */ /* 0x000fe200078e00a5 */
[----:B----4-:R-:W-:Y:S01]  /*9980*/  F2FP.F16.F32.PACK_AB R10, R195, R183 ;  /* 0x000000b7c30a723e */ /* 0x010fe200000000ff */
[----:B-1----:R-:W-:-:S04]  /*9990*/  FFMA.FTZ R2, R98, R0, -R3 ;  /* 0x0000000062027223 */ /* 0x002fc80000010803 */
[----:B------:R1:W4:Y:S01]  /*99a0*/  MUFU.EX2 R166, R2 ;  /* 0x0000000200a67308 */ /* 0x0003220000000800 */
[----:B------:R-:W-:Y:S02]  /*99b0*/  F2FP.F16.F32.PACK_AB R9, R178, R179 ;  /* 0x000000b3b209723e */ /* 0x000fe400000000ff */
[----:B------:R-:W-:Y:S01]  /*99c0*/  F2FP.F16.F32.PACK_AB R11, R180, R71 ;  /* 0x00000047b40b723e */ /* 0x000fe200000000ff */
[----:B-1----:R-:W-:-:S04]  /*99d0*/  FFMA.FTZ R2, R99, R0, -R5 ;  /* 0x0000000063027223 */ /* 0x002fc80000010805 */
[----:B------:R1:W-:Y:S02]  /*99e0*/  MUFU.EX2 R163, R2 ;  /* 0x0000000200a37308 */ /* 0x0003e40000000800 */
[----:B--2---:R-:W-:Y:S01]  /*99f0*/  HMMA.16816.F32 R52, R8, R28, R64 ;  /* 0x0000001c0834723c */ /* 0x004fe20000001840 */
[----:B-1----:R-:W-:-:S05]  /*9a00*/  FFMA.FTZ R2, R100, R0, -R5 ;  /* 0x0000000064027223 */ /* 0x002fca0000010805 */
[----:B------:R1:W2:Y:S02]  /*9a10*/  MUFU.EX2 R165, R2 ;  /* 0x0000000200a57308 */ /* 0x0002a40000000800 */
[C---:B------:R-:W-:Y:S01]  /*9a20*/  HMMA.16816.F32 R72, R8.reuse, R30, R72 ;  /* 0x0000001e0848723c */ /* 0x040fe20000001848 */
[----:B------:R-:W2:Y:S07]  /*9a30*/  LDSM.16.MT88.4 R28, [R160+0xb800] ;  /* 0x00b80000a01c783b */ /* 0x000eae0000004200 */
[----:B------:R-:W-:Y:S01]  /*9a40*/  HMMA.16816.F32 R40, R8, R24, R40 ;  /* 0x000000180828723c */ /* 0x000fe20000001828 */
[----:B-1----:R-:W-:-:S07]  /*9a50*/  FFMA.FTZ R2, R101, R0, -R5 ;  /* 0x0000000065027223 */ /* 0x002fce0000010805 */
[----:B------:R-:W-:Y:S01]  /*9a60*/  HMMA.16816.F32 R32, R8, R26, R32 ;  /* 0x0000001a0820723c */ /* 0x000fe20000001820 */
[----:B------:R-:W1:Y:S01]  /*9a70*/  LDSM.16.MT88.4 R24, [R39+0xb800] ;  /* 0x00b800002718783b */ /* 0x000e620000004200 */
[----:B------:R5:W-:Y:S01]  /*9a80*/  MUFU.EX2 R162, R2 ;  /* 0x0000000200a27308 */ /* 0x000be20000000800 */
[----:B------:R-:W-:Y:S02]  /*9a90*/  IMAD.MOV.U32 R88, RZ, RZ, R157 ;  /* 0x000000ffff587224 */ /* 0x000fe400078e009d */
[----:B-----5:R-:W-:-:S05]  /*9aa0*/  FFMA.FTZ R2, R103, R0, -R5 ;  /* 0x0000000067027223 */ /* 0x020fca0000010805 */
[----:B------:R5:W1:Y:S01]  /*9ab0*/  MUFU.EX2 R159, R2 ;  /* 0x00000002009f7308 */ /* 0x000a620000000800 */
[----:B------:R-:W-:Y:S01]  /*9ac0*/  HMMA.16816.F32 R56, R8, R16, R56 ;  /* 0x000000100838723c */ /* 0x000fe20000001838 */
[----:B------:R-:W-:-:S07]  /*9ad0*/  IMAD.MOV.U32 R90, RZ, RZ, R156 ;  /* 0x000000ffff5a7224 */ /* 0x000fce00078e009c */
[----:B------:R-:W-:Y:S01]  /*9ae0*/  HMMA.16816.F32 R76, R8, R18, R60 ;  /* 0x00000012084c723c */ /* 0x000fe2000000183c */
[----:B------:R-:W1:Y:S01]  /*9af0*/  LDSM.16.MT88.4 R16, [R36+0xb800] ;  /* 0x00b800002410783b */ /* 0x000e620000004200 */
[----:B-----5:R-:W-:-:S04]  /*9b00*/  FFMA.FTZ R2, R102, R0, -R3 ;  /* 0x0000000066027223 */ /* 0x020fc80000010803 */
[----:B------:R5:W-:Y:S02]  /*9b10*/  MUFU.EX2 R158, R2 ;  /* 0x00000002009e7308 */ /* 0x000be40000000800 */
[C---:B---3--:R-:W-:Y:S08]  /*9b20*/  HMMA.16816.F32 R48, R8.reuse, R12, R44 ;  /* 0x0000000c0830723c */ /* 0x048ff0000000182c */
[----:B------:R-:W-:Y:S01]  /*9b30*/  HMMA.16816.F32 R20, R8, R14, R20 ;  /* 0x0000000e0814723c */ /* 0x000fe20000001814 */
[----:B------:R-:W3:Y:S01]  /*9b40*/  LDSM.16.MT88.4 R12, [R7+0xb800] ;  /* 0x00b80000070c783b */ /* 0x000ee20000004200 */
[----:B-----5:R-:W-:-:S04]  /*9b50*/  FFMA.FTZ R2, R105, R0, -R3 ;  /* 0x0000000069027223 */ /* 0x020fc80000010803 */
[----:B------:R5:W3:Y:S01]  /*9b60*/  MUFU.EX2 R157, R2 ;  /* 0x00000002009d7308 */ /* 0x000ae20000000800 */
[----:B------:R-:W-:Y:S02]  /*9b70*/  IMAD.MOV.U32 R65, RZ, RZ, R153 ;  /* 0x000000ffff417224 */ /* 0x000fe400078e0099 */
[----:B-----5:R-:W-:-:S05]  /*9b80*/  FFMA.FTZ R2, R104, R0, -R3 ;  /* 0x0000000068027223 */ /* 0x020fca0000010803 */
[----:B------:R5:W-:Y:S01]  /*9b90*/  MUFU.EX2 R156, R2 ;  /* 0x00000002009c7308 */ /* 0x000be20000000800 */
[----:B------:R-:W-:Y:S02]  /*9ba0*/  F2FP.F16.F32.PACK_AB R8, R175, R70 ;  /* 0x00000046af08723e */ /* 0x000fe400000000ff */
[----:B------:R-:W-:Y:S01]  /*9bb0*/  F2FP.F16.F32.PACK_AB R10, R174, R172 ;  /* 0x000000acae0a723e */ /* 0x000fe200000000ff */
[----:B-----5:R-:W-:-:S04]  /*9bc0*/  FFMA.FTZ R2, R106, R0, -R3 ;  /* 0x000000006a027223 */ /* 0x020fc80000010803 */
[----:B------:R5:W3:Y:S01]  /*9bd0*/  MUFU.EX2 R155, R2 ;  /* 0x00000002009b7308 */ /* 0x000ae20000000800 */
[----:B------:R-:W-:Y:S02]  /*9be0*/  F2FP.F16.F32.PACK_AB R9, R69, R170 ;  /* 0x000000aa4509723e */ /* 0x000fe400000000ff */
[----:B----4-:R-:W-:Y:S01]  /*9bf0*/  F2FP.F16.F32.PACK_AB R11, R166, R167 ;  /* 0x000000a7a60b723e */ /* 0x010fe200000000ff */
[----:B------:R-:W-:Y:S02]  /*9c00*/  IMAD.MOV.U32 R114, RZ, RZ, R152 ;  /* 0x000000ffff727224 */ /* 0x000fe400078e0098 */
[----:B-----5:R-:W-:-:S04]  /*9c10*/  FFMA.FTZ R2, R107, R0, -R5 ;  /* 0x000000006b027223 */ /* 0x020fc80000010805 */
[----:B------:R4:W-:Y:S01]  /*9c20*/  MUFU.EX2 R153, R2 ;  /* 0x0000000200997308 */ /* 0x0009e20000000800 */
[----:B--2---:R-:W-:Y:S01]  /*9c30*/  HMMA.16816.F32 R52, R8, R28, R52 ;  /* 0x0000001c0834723c */ /* 0x004fe20000001834 */
[----:B------:R-:W-:Y:S02]  /*9c40*/  IMAD.MOV.U32 R91, RZ, RZ, R151 ;  /* 0x000000ffff5b7224 */ /* 0x000fe400078e0097 */
[----:B----4-:R-:W-:-:S04]  /*9c50*/  FFMA.FTZ R2, R108, R0, -R5 ;  /* 0x000000006c027223 */ /* 0x010fc80000010805 */
[----:B------:R2:W4:Y:S01]  /*9c60*/  MUFU.EX2 R154, R2 ;  /* 0x00000002009a7308 */ /* 0x0005220000000800 */
[C---:B------:R-:W-:Y:S01]  /*9c70*/  HMMA.16816.F32 R72, R8.reuse, R30, R72 ;  /* 0x0000001e0848723c */ /* 0x040fe20000001848 */
[----:B------:R-:W5:Y:S07]  /*9c80*/  LDSM.16.MT88.4 R28, [R160+0xc000] ;  /* 0x00c00000a01c783b */ /* 0x000f6e0000004200 */
[----:B-1----:R-:W-:Y:S01]  /*9c90*/  HMMA.16816.F32 R40, R8, R24, R40 ;  /* 0x000000180828723c */ /* 0x002fe20000001828 */
[----:B--2---:R-:W-:-:S07]  /*9ca0*/  FFMA.FTZ R2, R109, R0, -R5 ;  /* 0x000000006d027223 */ /* 0x004fce0000010805 */
[----:B------:R-:W-:Y:S01]  /*9cb0*/  HMMA.16816.F32 R32, R8, R26, R32 ;  /* 0x0000001a0820723c */ /* 0x000fe20000001820 */
[----:B------:R-:W1:Y:S01]  /*9cc0*/  LDSM.16.MT88.4 R24, [R39+0xc000] ;  /* 0x00c000002718783b */ /* 0x000e620000004200 */
[----:B------:R2:W-:Y:S01]  /*9cd0*/  MUFU.EX2 R152, R2 ;  /* 0x0000000200987308 */ /* 0x0005e20000000800 */
[----:B------:R-:W-:Y:S02]  /*9ce0*/  IMAD.MOV.U32 R92, RZ, RZ, R150 ;  /* 0x000000ffff5c7224 */ /* 0x000fe400078e0096 */
[----:B------:R-:W-:Y:S02]  /*9cf0*/  IMAD.MOV.U32 R115, RZ, RZ, R149 ;  /* 0x000000ffff737224 */ /* 0x000fe400078e0095 */
[----:B--2---:R-:W-:-:S04]  /*9d00*/  FFMA.FTZ R2, R110, R0, -R5 ;  /* 0x000000006e027223 */ /* 0x004fc80000010805 */
[----:B------:R2:W4:Y:S01]  /*9d10*/  MUFU.EX2 R151, R2 ;  /* 0x0000000200977308 */ /* 0x0005220000000800 */
[----:B------:R-:W-:Y:S01]  /*9d20*/  HMMA.16816.F32 R60, R8, R16, R56 ;  /* 0x00000010083c723c */ /* 0x000fe20000001838 */
[----:B------:R-:W-:Y:S02]  /*9d30*/  IMAD.MOV.U32 R67, RZ, RZ, R148 ;  /* 0x000000ffff437224 */ /* 0x000fe400078e0094 */
[----:B--2---:R-:W-:-:S04]  /*9d40*/  FFMA.FTZ R2, R111, R0, -R3 ;  /* 0x000000006f027223 */ /* 0x004fc80000010803 */
[----:B------:R2:W-:Y:S01]  /*9d50*/  MUFU.EX2 R150, R2 ;  /* 0x0000000200967308 */ /* 0x0005e20000000800 */
[C---:B------:R-:W-:Y:S01]  /*9d60*/  HMMA.16816.F32 R76, R8.reuse, R18, R76 ;  /* 0x00000012084c723c */ /* 0x040fe2000000184c */
[----:B------:R-:W4:Y:S07]  /*9d70*/  LDSM.16.MT88.4 R16, [R36+0xc000] ;  /* 0x00c000002410783b */ /* 0x000f2e0000004200 */
[----:B---3--:R-:W-:Y:S01]  /*9d80*/  HMMA.16816.F32 R48, R8, R12, R48 ;  /* 0x0000000c0830723c */ /* 0x008fe20000001830 */
[----:B--2---:R-:W-:-:S07]  /*9d90*/  FFMA.FTZ R2, R113, R0, -R3 ;  /* 0x0000000071027223 */ /* 0x004fce0000010803 */
[----:B------:R-:W-:Y:S01]  /*9da0*/  HMMA.16816.F32 R20, R8, R14, R20 ;  /* 0x0000000e0814723c */ /* 0x000fe20000001814 */
[----:B------:R-:W2:Y:S01]  /*9db0*/  LDSM.16.MT88.4 R12, [R7+0xc000] ;  /* 0x00c00000070c783b */ /* 0x000ea20000004200 */
[----:B------:R3:W2:Y:S01]  /*9dc0*/  MUFU.EX2 R149, R2 ;  /* 0x0000000200957308 */ /* 0x0006a20000000800 */
[----:B------:R-:W-:Y:S02]  /*9dd0*/  IMAD.MOV.U32 R86, RZ, RZ, R145 ;  /* 0x000000ffff567224 */ /* 0x000fe400078e0091 */
[----:B---3--:R-:W-:-:S05]  /*9de0*/  FFMA.FTZ R2, R112, R0, -R3 ;  /* 0x0000000070027223 */ /* 0x008fca0000010803 */
[----:B------:R3:W-:Y:S01]  /*9df0*/  MUFU.EX2 R148, R2 ;  /* 0x0000000200947308 */ /* 0x0007e20000000800 */
[----:B------:R-:W-:Y:S01]  /*9e00*/  IMAD.MOV.U32 R87, RZ, RZ, R144 ;  /* 0x000000ffff577224 */ /* 0x000fe200078e0090 */
[----:B------:R-:W-:Y:S01]  /*9e10*/  F2FP.F16.F32.PACK_AB R8, R165, R163 ;  /* 0x000000a3a508723e */ /* 0x000fe200000000ff */
[----:B---3--:R-:W-:-:S05]  /*9e20*/  FFMA.FTZ R2, R117, R0, -R3 ;  /* 0x0000000075027223 */ /* 0x008fca0000010803 */
[----:B------:R3:W2:Y:S01]  /*9e30*/  MUFU.EX2 R147, R2 ;  /* 0x0000000200937308 */ /* 0x0006a20000000800 */
[----:B------:R-:W-:Y:S02]  /*9e40*/  F2FP.F16.F32.PACK_AB R10, R159, R162 ;  /* 0x000000a29f0a723e */ /* 0x000fe400000000ff */
[----:B------:R-:W-:Y:S02]  /*9e50*/  F2FP.F16.F32.PACK_AB R9, R157, R158 ;  /* 0x0000009e9d09723e */ /* 0x000fe400000000ff */
[----:B------:R-:W-:Y:S01]  /*9e60*/  F2FP.F16.F32.PACK_AB R11, R155, R156 ;  /* 0x0000009c9b0b723e */ /* 0x000fe200000000ff */
[----:B---3--:R-:W-:-:S04]  /*9e70*/  FFMA.FTZ R2, R118, R0, -R5 ;  /* 0x0000000076027223 */ /* 0x008fc80000010805 */
[----:B------:R3:W-:Y:S02]  /*9e80*/  MUFU.EX2 R145, R2 ;  /* 0x0000000200917308 */ /* 0x0007e40000000800 */
[----:B-----5:R-:W-:Y:S01]  /*9e90*/  HMMA.16816.F32 R52, R8, R28, R52 ;  /* 0x0000001c0834723c */ /* 0x020fe20000001834 */
[----:B---3--:R-:W-:-:S05]  /*9ea0*/  FFMA.FTZ R2, R119, R0, -R5 ;  /* 0x0000000077027223 */ /* 0x008fca0000010805 */
[----:B------:R3:W5:Y:S02]  /*9eb0*/  MUFU.EX2 R144, R2 ;  /* 0x0000000200907308 */ /* 0x0007640000000800 */
[C---:B------:R-:W-:Y:S01]  /*9ec0*/  HMMA.16816.F32 R72, R8.reuse, R30, R72 ;  /* 0x0000001e0848723c */ /* 0x040fe20000001848 */
[----:B------:R-:W5:Y:S07]  /*9ed0*/  LDSM.16.MT88.4 R28, [R160+0xc800] ;  /* 0x00c80000a01c783b */ /* 0x000f6e0000004200 */
[----:B-1----:R-:W-:Y:S01]  /*9ee0*/  HMMA.16816.F32 R40, R8, R24, R40 ;  /* 0x000000180828723c */ /* 0x002fe20000001828 */
[----:B---3--:R-:W-:-:S07]  /*9ef0*/  FFMA.FTZ R2, R133, R0, -R5 ;  /* 0x0000000085027223 */ /* 0x008fce0000010805 */
[----:B------:R-:W-:Y:S01]  /*9f00*/  HMMA.16816.F32 R32, R8, R26, R32 ;  /* 0x0000001a0820723c */ /* 0x000fe20000001820 */
[----:B------:R-:W1:Y:S01]  /*9f10*/  LDSM.16.MT88.4 R24, [R39+0xc800] ;  /* 0x00c800002718783b */ /* 0x000e620000004200 */
[----:B------:R3:W-:Y:S01]  /*9f20*/  MUFU.EX2 R143, R2 ;  /* 0x00000002008f7308 */ /* 0x0007e20000000800 */
[----:B------:R-:W-:Y:S02]  /*9f30*/  IMAD.MOV.U32 R84, RZ, RZ, R140 ;  /* 0x000000ffff547224 */ /* 0x000fe400078e008c */
[----:B---3--:R-:W-:-:S05]  /*9f40*/  FFMA.FTZ R2, R168, R0, -R5 ;  /* 0x00000000a8027223 */ /* 0x008fca0000010805 */
[----:B------:R3:W1:Y:S01]  /*9f50*/  MUFU.EX2 R146, R2 ;  /* 0x0000000200927308 */ /* 0x0006620000000800 */
[----:B----4-:R-:W-:Y:S01]  /*9f60*/  HMMA.16816.F32 R60, R8, R16, R60 ;  /* 0x00000010083c723c */ /* 0x010fe2000000183c */
[----:B---3--:R-:W-:-:S06]  /*9f70*/  FFMA.FTZ R2, R120, R0, -R3 ;  /* 0x0000000078027223 */ /* 0x008fcc0000010803 */
[----:B------:R3:W-:Y:S01]  /*9f80*/  MUFU.EX2 R142, R2 ;  /* 0x00000002008e7308 */ /* 0x0007e20000000800 */
[C---:B------:R-:W-:Y:S01]  /*9f90*/  HMMA.16816.F32 R76, R8.reuse, R18, R76 ;  /* 0x00000012084c723c */ /* 0x040fe2000000184c */
[----:B------:R-:W4:Y:S07]  /*9fa0*/  LDSM.16.MT88.4 R16, [R36+0xc800] ;  /* 0x00c800002410783b */ /* 0x000f2e0000004200 */
[----:B--2---:R-:W-:Y:S01]  /*9fb0*/  HMMA.16816.F32 R48, R8, R12, R48 ;  /* 0x0000000c0830723c */ /* 0x004fe20000001830 */
[----:B---3--:R-:W-:-:S07]  /*9fc0*/  FFMA.FTZ R2, R121, R0, -R3 ;  /* 0x0000000079027223 */ /* 0x008fce0000010803 */
[----:B------:R-:W-:Y:S01]  /*9fd0*/  HMMA.16816.F32 R20, R8, R14, R20 ;  /* 0x0000000e0814723c */ /* 0x000fe20000001814 */
[----:B------:R-:W2:Y:S01]  /*9fe0*/  LDSM.16.MT88.4 R12, [R7+0xc800] ;  /* 0x00c80000070c783b */ /* 0x000ea20000004200 */
[----:B------:R3:W2:Y:S01]  /*9ff0*/  MUFU.EX2 R140, R2 ;  /* 0x00000002008c7308 */ /* 0x0006a20000000800 */
[----:B------:R-:W-:Y:S02]  /*a000*/  IMAD.MOV.U32 R83, RZ, RZ, R141 ;  /* 0x000000ffff537224 */ /* 0x000fe400078e008d */
[----:B---3--:R-:W-:-:S05]  /*a010*/  FFMA.FTZ R2, R124, R0, -R3 ;  /* 0x000000007c027223 */ /* 0x008fca0000010803 */
[----:B------:R3:W-:Y:S01]  /*a020*/  MUFU.EX2 R139, R2 ;  /* 0x00000002008b7308 */ /* 0x0007e20000000800 */
[----:B------:R-:W-:Y:S01]  /*a030*/  F2FP.F16.F32.PACK_AB R8, R154, R153 ;  /* 0x000000999a08723e */ /* 0x000fe200000000ff */
[----:B---3--:R-:W-:-:S06]  /*a040*/  FFMA.FTZ R2, R125, R0, -R3 ;  /* 0x000000007d027223 */ /* 0x008fcc0000010803 */
[----:B------:R3:W2:Y:S01]  /*a050*/  MUFU.EX2 R141, R2 ;  /* 0x00000002008d7308 */ /* 0x0006a20000000800 */
[----:B------:R-:W-:Y:S02]  /*a060*/  F2FP.F16.F32.PACK_AB R10, R151, R152 ;  /* 0x00000098970a723e */ /* 0x000fe400000000ff */
[----:B------:R-:W-:Y:S02]  /*a070*/  F2FP.F16.F32.PACK_AB R9, R149, R150 ;  /* 0x000000969509723e */ /* 0x000fe400000000ff */
[----:B------:R-:W-:Y:S01]  /*a080*/  F2FP.F16.F32.PACK_AB R11, R147, R148 ;  /* 0x00000094930b723e */ /* 0x000fe200000000ff */
[----:B---3--:R-:W-:-:S04]  /*a090*/  FFMA.FTZ R2, R169, R0, -R5 ;  /* 0x00000000a9027223 */ /* 0x008fc80000010805 */
[----:B------:R3:W-:Y:S01]  /*a0a0*/  MUFU.EX2 R133, R2 ;  /* 0x0000000200857308 */ /* 0x0007e20000000800 */
[----:B------:R-:W-:Y:S01]  /*a0b0*/  IMAD.MOV.U32 R66, RZ, RZ, R137 ;  /* 0x000000ffff427224 */ /* 0x000fe200078e0089 */
[----:B-----5:R-:W-:Y:S01]  /*a0c0*/  HMMA.16816.F32 R52, R8, R28, R52 ;  /* 0x0000001c0834723c */ /* 0x020fe20000001834 */
[----:B------:R-:W-:Y:S02]  /*a0d0*/  IMAD.MOV.U32 R64, RZ, RZ, R136 ;  /* 0x000000ffff407224 */ /* 0x000fe400078e0088 */
[----:B---3--:R-:W-:-:S04]  /*a0e0*/  FFMA.FTZ R2, R192, R0, -R5 ;  /* 0x00000000c0027223 */ /* 0x008fc80000010805 */
[----:B------:R3:W5:Y:S01]  /*a0f0*/  MUFU.EX2 R138, R2 ;  /* 0x00000002008a7308 */ /* 0x0007620000000800 */
[C---:B------:R-:W-:Y:S01]  /*a100*/  HMMA.16816.F32 R72, R8.reuse, R30, R72 ;  /* 0x0000001e0848723c */ /* 0x040fe20000001848 */
[----:B------:R-:W5:Y:S07]  /*a110*/  LDSM.16.MT88.4 R28, [R160+0xd000] ;  /* 0x00d00000a01c783b */ /* 0x000f6e0000004200 */
[----:B-1----:R-:W-:Y:S01]  /*a120*/  HMMA.16816.F32 R40, R8, R24, R40 ;  /* 0x000000180828723c */ /* 0x002fe20000001828 */
[----:B---3--:R-:W-:-:S04]  /*a130*/  FFMA.FTZ R2, R188, R0, -R5 ;  /* 0x00000000bc027223 */ /* 0x008fc80000010805 */
[----:B------:R1:W-:Y:S03]  /*a140*/  MUFU.EX2 R137, R2 ;  /* 0x0000000200897308 */ /* 0x0003e60000000800 */
[----:B------:R-:W-:Y:S01]  /*a150*/  HMMA.16816.F32 R32, R8, R26, R32 ;  /* 0x0000001a0820723c */ /* 0x000fe20000001820 */
[----:B------:R-:W3:Y:S01]  /*a160*/  LDSM.16.MT88.4 R24, [R39+0xd000] ;  /* 0x00d000002718783b */ /* 0x000ee20000004200 */
[----:B------:R-:W-:Y:S02]  /*a170*/  IMAD.MOV.U32 R168, RZ, RZ, R66 ;  /* 0x000000ffffa87224 */ /* 0x000fe400078e0042 */
[----:B-1----:R-:W-:-:S04]  /*a180*/  FFMA.FTZ R2, R189, R0, -R5 ;  /* 0x00000000bd027223 */ /* 0x002fc80000010805 */
[----:B------:R1:W3:Y:S01]  /*a190*/  MUFU.EX2 R136, R2 ;  /* 0x0000000200887308 */ /* 0x0002e20000000800 */
[----:B------:R-:W-:Y:S02]  /*a1a0*/  IMAD.MOV.U32 R66, RZ, RZ, R67 ;  /* 0x000000ffff427224 */ /* 0x000fe400078e0043 */
[----:B------:R-:W-:Y:S01]  /*a1b0*/  IMAD.MOV.U32 R67, RZ, RZ, R87 ;  /* 0x000000ffff437224 */ /* 0x000fe200078e0057 */
[----:B----4-:R-:W-:Y:S01]  /*a1c0*/  HMMA.16816.F32 R60, R8, R16, R60 ;  /* 0x00000010083c723c */ /* 0x010fe2000000183c */
[----:B------:R-:W-:Y:S02]  /*a1d0*/  IMAD.MOV.U32 R87, RZ, RZ, R86 ;  /* 0x000000ffff577224 */ /* 0x000fe400078e0056 */
[----:B-1----:R-:W-:-:S04]  /*a1e0*/  FFMA.FTZ R2, R128, R0, -R3 ;  /* 0x0000000080027223 */ /* 0x002fc80000010803 */
[----:B------:R1:W-:Y:S01]  /*a1f0*/  MUFU.EX2 R132, R2 ;  /* 0x0000000200847308 */ /* 0x0003e20000000800 */
[----:B------:R-:W-:Y:S01]  /*a200*/  HMMA.16816.F32 R76, R8, R18, R76 ;  /* 0x00000012084c723c */ /* 0x000fe2000000184c */
[----:B------:R-:W-:Y:S01]  /*a210*/  IMAD.MOV.U32 R86, RZ, RZ, R115 ;  /* 0x000000ffff567224 */ /* 0x000fe200078e0073 */
[----:B------:R-:W4:Y:S01]  /*a220*/  LDSM.16.MT88.4 R16, [R36+0xd000] ;  /* 0x00d000002410783b */ /* 0x000f220000004200 */
[----:B------:R-:W-:Y:S02]  /*a230*/  IMAD.MOV.U32 R115, RZ, RZ, R114 ;  /* 0x000000ffff737224 */ /* 0x000fe400078e0072 */
[----:B------:R-:W-:-:S03]  /*a240*/  IMAD.MOV.U32 R114, RZ, RZ, R130 ;  /* 0x000000ffff727224 */ /* 0x000fc600078e0082 */
[----:B--2---:R-:W-:Y:S01]  /*a250*/  HMMA.16816.F32 R48, R8, R12, R48 ;  /* 0x0000000c0830723c */ /* 0x004fe20000001830 */
[----:B-1----:R-:W-:-:S07]  /*a260*/  FFMA.FTZ R2, R129, R0, -R3 ;  /* 0x0000000081027223 */ /* 0x002fce0000010803 */
[----:B------:R-:W-:Y:S01]  /*a270*/  HMMA.16816.F32 R20, R8, R14, R20 ;  /* 0x0000000e0814723c */ /* 0x000fe20000001814 */
[----:B------:R-:W1:Y:S01]  /*a280*/  LDSM.16.MT88.4 R12, [R7+0xd000] ;  /* 0x00d00000070c783b */ /* 0x000e620000004200 */
[----:B------:R2:W1:Y:S02]  /*a290*/  MUFU.EX2 R131, R2 ;  /* 0x0000000200837308 */ /* 0x0004640000000800 */
[----:B--2---:R-:W-:-:S06]  /*a2a0*/  FFMA.FTZ R2, R161, R0, -R3 ;  /* 0x00000000a1027223 */ /* 0x004fcc0000010803 */
[----:B------:R2:W-:Y:S02]  /*a2b0*/  MUFU.EX2 R130, R2 ;  /* 0x0000000200827308 */ /* 0x0005e40000000800 */
[----:B--2---:R-:W-:-:S06]  /*a2c0*/  FFMA.FTZ R2, R164, R0, -R3 ;  /* 0x00000000a4027223 */ /* 0x004fcc0000010803 */
[----:B------:R2:W1:Y:S01]  /*a2d0*/  MUFU.EX2 R129, R2 ;  /* 0x0000000200817308 */ /* 0x0004620000000800 */
[----:B------:R-:W-:Y:S01]  /*a2e0*/  F2FP.F16.F32.PACK_AB R8, R144, R145 ;  /* 0x000000919008723e */ /* 0x000fe200000000ff */
[----:B------:R-:W-:Y:S01]  /*a2f0*/  IMAD.MOV.U32 R188, RZ, RZ, R127 ;  /* 0x000000ffffbc7224 */ /* 0x000fe200078e007f */
[----:B------:R-:W-:Y:S02]  /*a300*/  F2FP.F16.F32.PACK_AB R10, R146, R143 ;  /* 0x0000008f920a723e */ /* 0x000fe400000000ff */
[----:B------:R-:W-:Y:S01]  /*a310*/  F2FP.F16.F32.PACK_AB R9, R140, R142 ;  /* 0x0000008e8c09723e */ /* 0x000fe200000000ff */
[----:B--2---:R-:W-:-:S04]  /*a320*/  FFMA.FTZ R2, R184, R0, -R5 ;  /* 0x00000000b8027223 */ /* 0x004fc80000010805 */
[----:B------:R2:W-:Y:S01]  /*a330*/  MUFU.EX2 R125, R2 ;  /* 0x00000002007d7308 */ /* 0x0005e20000000800 */
[----:B------:R-:W-:Y:S01]  /*a340*/  F2FP.F16.F32.PACK_AB R11, R141, R139 ;  /* 0x0000008b8d0b723e */ /* 0x000fe200000000ff */
[----:B------:R-:W-:Y:S02]  /*a350*/  IMAD.MOV.U32 R164, RZ, RZ, R86 ;  /* 0x000000ffffa47224 */ /* 0x000fe400078e0056 */
[----:B------:R-:W-:Y:S02]  /*a360*/  IMAD.MOV.U32 R86, RZ, RZ, R126 ;  /* 0x000000ffff567224 */ /* 0x000fe400078e007e */
[----:B--2---:R-:W-:-:S04]  /*a370*/  FFMA.FTZ R2, R185, R0, -R5 ;  /* 0x00000000b9027223 */ /* 0x004fc80000010805 */
[----:B------:R2:W1:Y:S01]  /*a380*/  MUFU.EX2 R128, R2 ;  /* 0x0000000200807308 */ /* 0x0004620000000800 */
[----:B-----5:R-:W-:Y:S01]  /*a390*/  HMMA.16816.F32 R52, R8, R28, R52 ;  /* 0x0000001c0834723c */ /* 0x020fe20000001834 */
[----:B--2---:R-:W-:-:S06]  /*a3a0*/  FFMA.FTZ R2, R193, R0, -R5 ;  /* 0x00000000c1027223 */ /* 0x004fcc0000010805 */
[----:B------:R2:W-:Y:S01]  /*a3b0*/  MUFU.EX2 R127, R2 ;  /* 0x00000002007f7308 */ /* 0x0005e20000000800 */
[C---:B------:R-:W-:Y:S01]  /*a3c0*/  HMMA.16816.F32 R72, R8.reuse, R30, R72 ;  /* 0x0000001e0848723c */ /* 0x040fe20000001848 */
[----:B------:R-:W5:Y:S07]  /*a3d0*/  LDSM.16.MT88.4 R28, [R160+0xd800] ;  /* 0x00d80000a01c783b */ /* 0x000f6e0000004200 */
[----:B---3--:R-:W-:Y:S01]  /*a3e0*/  HMMA.16816.F32 R40, R8, R24, R40 ;  /* 0x000000180828723c */ /* 0x008fe20000001828 */
[----:B--2---:R-:W-:-:S07]  /*a3f0*/  FFMA.FTZ R2, R196, R0, -R5 ;  /* 0x00000000c4027223 */ /* 0x004fce0000010805 */
[----:B------:R-:W-:Y:S01]  /*a400*/  HMMA.16816.F32 R32, R8, R26, R32 ;  /* 0x0000001a0820723c */ /* 0x000fe20000001820 */
[----:B------:R-:W2:Y:S01]  /*a410*/  LDSM.16.MT88.4 R24, [R39+0xd800] ;  /* 0x00d800002718783b */ /* 0x000ea20000004200 */
[----:B------:R3:W2:Y:S01]  /*a420*/  MUFU.EX2 R126, R2 ;  /* 0x00000002007e7308 */ /* 0x0006a20000000800 */
[----:B------:R-:W-:Y:S02]  /*a430*/  IMAD.MOV.U32 R184, RZ, RZ, R87 ;  /* 0x000000ffffb87224 */ /* 0x000fe400078e0057 */
[----:B------:R-:W-:-:S03]  /*a440*/  IMAD.MOV.U32 R87, RZ, RZ, R123 ;  /* 0x000000ffff577224 */ /* 0x000fc600078e007b */
[----:B----4-:R-:W-:Y:S01]  /*a450*/  HMMA.16816.F32 R60, R8, R16, R60 ;  /* 0x00000010083c723c */ /* 0x010fe2000000183c */
[----:B---3--:R-:W-:-:S04]  /*a460*/  FFMA.FTZ R2, R171, R0, -R3 ;  /* 0x00000000ab027223 */ /* 0x008fc80000010803 */
[----:B------:R3:W-:Y:S03]  /*a470*/  MUFU.EX2 R124, R2 ;  /* 0x00000002007c7308 */ /* 0x0007e60000000800 */
[----:B------:R-:W-:Y:S01]  /*a480*/  HMMA.16816.F32 R76, R8, R18, R76 ;  /* 0x00000012084c723c */ /* 0x000fe2000000184c */
[----:B------:R-:W4:Y:S01]  /*a490*/  LDSM.16.MT88.4 R16, [R36+0xd800] ;  /* 0x00d800002410783b */ /* 0x000f220000004200 */
[----:B------:R-:W-:-:S06]  /*a4a0*/  IMAD.MOV.U32 R171, RZ, RZ, R122 ;  /* 0x000000ffffab7224 */ /* 0x000fcc00078e007a */
[----:B-1----:R-:W-:Y:S01]  /*a4b0*/  HMMA.16816.F32 R48, R8, R12, R48 ;  /* 0x0000000c0830723c */ /* 0x002fe20000001830 */
[----:B---3--:R-:W-:-:S04]  /*a4c0*/  FFMA.FTZ R2, R173, R0, -R3 ;  /* 0x00000000ad027223 */ /* 0x008fc80000010803 */
[----:B------:R1:W3:Y:S03]  /*a4d0*/  MUFU.EX2 R123, R2 ;  /* 0x00000002007b7308 */ /* 0x0002e60000000800 */
[----:B------:R-:W-:Y:S01]  /*a4e0*/  HMMA.16816.F32 R20, R8, R14, R20 ;  /* 0x0000000e0814723c */ /* 0x000fe20000001814 */
[----:B------:R-:W3:Y:S01]  /*a4f0*/  LDSM.16.MT88.4 R12, [R7+0xd800] ;  /* 0x00d80000070c783b */ /* 0x000ee20000004200 */
[----:B-1----:R-:W-:-:S04]  /*a500*/  FFMA.FTZ R2, R176, R0, -R3 ;  /* 0x00000000b0027223 */ /* 0x002fc80000010803 */
[----:B------:R1:W-:Y:S02]  /*a510*/  MUFU.EX2 R122, R2 ;  /* 0x00000002007a7308 */ /* 0x0003e40000000800 */
[----:B-1----:R-:W-:-:S06]  /*a520*/  FFMA.FTZ R2, R177, R0, -R3 ;  /* 0x00000000b1027223 */ /* 0x002fcc0000010803 */
[----:B------:R1:W3:Y:S01]  /*a530*/  MUFU.EX2 R121, R2 ;  /* 0x0000000200797308 */ /* 0x0002e20000000800 */
[----:B------:R-:W-:Y:S02]  /*a540*/  F2FP.F16.F32.PACK_AB R8, R138, R133 ;  /* 0x000000858a08723e */ /* 0x000fe400000000ff */
[----:B------:R-:W-:Y:S01]  /*a550*/  F2FP.F16.F32.PACK_AB R10, R136, R137 ;  /* 0x00000089880a723e */ /* 0x000fe200000000ff */
[----:B-1----:R-:W-:-:S04]  /*a560*/  FFMA.FTZ R2, R204, R0, -R5 ;  /* 0x00000000cc027223 */ /* 0x002fc80000010805 */
[----:B------:R1:W-:Y:S01]  /*a570*/  MUFU.EX2 R117, R2 ;  /* 0x0000000200757308 */ /* 0x0003e20000000800 */
[----:B------:R-:W-:Y:S02]  /*a580*/  F2FP.F16.F32.PACK_AB R9, R131, R132 ;  /* 0x000000848309723e */ /* 0x000fe400000000ff */
[----:B------:R-:W-:Y:S01]  /*a590*/  F2FP.F16.F32.PACK_AB R11, R129, R130 ;  /* 0x00000082810b723e */ /* 0x000fe200000000ff */
[----:B-1----:R-:W-:-:S04]  /*a5a0*/  FFMA.FTZ R2, R208, R0, -R5 ;  /* 0x00000000d0027223 */ /* 0x002fc80000010805 */
[----:B------:R1:W3:Y:S02]  /*a5b0*/  MUFU.EX2 R120, R2 ;  /* 0x0000000200787308 */ /* 0x0002e40000000800 */
[----:B-----5:R-:W-:Y:S01]  /*a5c0*/  HMMA.16816.F32 R52, R8, R28, R52 ;  /* 0x0000001c0834723c */ /* 0x020fe20000001834 */
[----:B------:R-:W-:Y:S02]  /*a5d0*/  IMAD.MOV.U32 R189, RZ, RZ, R115 ;  /* 0x000000ffffbd7224 */ /* 0x000fe400078e0073 */
[----:B-1----:R-:W-:-:S04]  /*a5e0*/  FFMA.FTZ R2, R209, R0, -R5 ;  /* 0x00000000d1027223 */ /* 0x002fc80000010805 */
[----:B------:R1:W-:Y:S01]  /*a5f0*/  MUFU.EX2 R119, R2 ;  /* 0x0000000200777308 */ /* 0x0003e20000000800 */
[C---:B------:R-:W-:Y:S01]  /*a600*/  HMMA.16816.F32 R72, R8.reuse, R30, R72 ;  /* 0x0000001e0848723c */ /* 0x040fe20000001848 */
[----:B------:R-:W5:Y:S07]  /*a610*/  LDSM.16.MT88.4 R28, [R160+0xe000] ;  /* 0x00e00000a01c783b */ /* 0x000f6e0000004200 */
[----:B--2---:R-:W-:Y:S01]  /*a620*/  HMMA.16816.F32 R44, R8, R24, R40 ;  /* 0x00000018082c723c */ /* 0x004fe20000001828 */
[----:B-1----:R-:W-:-:S07]  /*a630*/  FFMA.FTZ R2, R212, R0, -R5 ;  /* 0x00000000d4027223 */ /* 0x002fce0000010805 */
[----:B------:R-:W-:Y:S01]  /*a640*/  HMMA.16816.F32 R32, R8, R26, R32 ;  /* 0x0000001a0820723c */ /* 0x000fe20000001820 */
[----:B------:R-:W1:Y:S01]  /*a650*/  LDSM.16.MT88.4 R24, [R39+0xe000] ;  /* 0x00e000002718783b */ /* 0x000e620000004200 */
[----:B------:R2:W1:Y:S01]  /*a660*/  MUFU.EX2 R118, R2 ;  /* 0x0000000200767308 */ /* 0x0004620000000800 */
[----:B------:R-:W-:Y:S02]  /*a670*/  IMAD.MOV.U32 R192, RZ, RZ, R114 ;  /* 0x000000ffffc07224 */ /* 0x000fe400078e0072 */
[----:B--2---:R-:W-:-:S05]  /*a680*/  FFMA.FTZ R2, R205, R0, -R3 ;  /* 0x00000000cd027223 */ /* 0x004fca0000010803 */
[----:B------:R2:W-:Y:S01]  /*a690*/  MUFU.EX2 R115, R2 ;  /* 0x0000000200737308 */ /* 0x0005e20000000800 */
[C---:B----4-:R-:W-:Y:S08]  /*a6a0*/  HMMA.16816.F32 R60, R8.reuse, R16, R60 ;  /* 0x00000010083c723c */ /* 0x050ff0000000183c */
[----:B------:R-:W-:Y:S01]  /*a6b0*/  HMMA.16816.F32 R76, R8, R18, R76 ;  /* 0x00000012084c723c */ /* 0x000fe2000000184c */
[----:B------:R-:W4:Y:S01]  /*a6c0*/  LDSM.16.MT88.4 R16, [R36+0xe000] ;  /* 0x00e000002410783b */ /* 0x000f220000004200 */
[----:B--2---:R-:W-:-:S04]  /*a6d0*/  FFMA.FTZ R2, R206, R0, -R3 ;  /* 0x00000000ce027223 */ /* 0x004fc80000010803 */
[----:B------:R2:W4:Y:S02]  /*a6e0*/  MUFU.EX2 R114, R2 ;  /* 0x0000000200727308 */ /* 0x0005240000000800 */
[C---:B---3--:R-:W-:Y:S08]  /*a6f0*/  HMMA.16816.F32 R40, R8.reuse, R12, R48 ;  /* 0x0000000c0828723c */ /* 0x048ff00000001830 */
[----:B------:R-:W-:Y:S01]  /*a700*/  HMMA.16816.F32 R20, R8, R14, R20 ;  /* 0x0000000e0814723c */ /* 0x000fe20000001814 */
[----:B------:R-:W3:Y:S01]  /*a710*/  LDSM.16.MT88.4 R12, [R7+0xe000] ;  /* 0x00e00000070c783b */ /* 0x000ee20000004200 */
[----:B--2---:R-:W-:-:S04]  /*a720*/  FFMA.FTZ R2, R207, R0, -R3 ;  /* 0x00000000cf027223 */ /* 0x004fc80000010803 */
[----:B------:R2:W-:Y:S02]  /*a730*/  MUFU.EX2 R113, R2 ;  /* 0x0000000200717308 */ /* 0x0005e40000000800 */
[----:B--2---:R-:W-:-:S06]  /*a740*/  FFMA.FTZ R2, R210, R0, -R3 ;  /* 0x00000000d2027223 */ /* 0x004fcc0000010803 */
[----:B------:R2:W3:Y:S01]  /*a750*/  MUFU.EX2 R112, R2 ;  /* 0x0000000200707308 */ /* 0x0004e20000000800 */
[----:B------:R-:W-:Y:S02]  /*a760*/  F2FP.F16.F32.PACK_AB R8, R128, R125 ;  /* 0x0000007d8008723e */ /* 0x000fe400000000ff */
[----:B------:R-:W-:Y:S01]  /*a770*/  F2FP.F16.F32.PACK_AB R10, R126, R127 ;  /* 0x0000007f7e0a723e */ /* 0x000fe200000000ff */
[----:B--2---:R-:W-:-:S04]  /*a780*/  FFMA.FTZ R2, R213, R0, -R5 ;  /* 0x00000000d5027223 */ /* 0x004fc80000010805 */
[----:B------:R2:W-:Y:S01]  /*a790*/  MUFU.EX2 R108, R2 ;  /* 0x00000002006c7308 */ /* 0x0005e20000000800 */
[----:B------:R-:W-:Y:S02]  /*a7a0*/  F2FP.F16.F32.PACK_AB R9, R123, R124 ;  /* 0x0000007c7b09723e */ /* 0x000fe400000000ff */
[----:B------:R-:W-:Y:S01]  /*a7b0*/  F2FP.F16.F32.PACK_AB R11, R121, R122 ;  /* 0x0000007a790b723e */ /* 0x000fe200000000ff */
[----:B--2---:R-:W-:-:S04]  /*a7c0*/  FFMA.FTZ R2, R218, R0, -R5 ;  /* 0x00000000da027223 */ /* 0x004fc80000010805 */
[----:B------:R2:W3:Y:S02]  /*a7d0*/  MUFU.EX2 R110, R2 ;  /* 0x00000002006e7308 */ /* 0x0004e40000000800 */
[----:B-----5:R-:W-:Y:S01]  /*a7e0*/  HMMA.16816.F32 R52, R8, R28, R52 ;  /* 0x0000001c0834723c */ /* 0x020fe20000001834 */
[----:B--2---:R-:W-:-:S05]  /*a7f0*/  FFMA.FTZ R2, R222, R0, -R5 ;  /* 0x00000000de027223 */ /* 0x004fca0000010805 */
[----:B------:R2:W-:Y:S02]  /*a800*/  MUFU.EX2 R111, R2 ;  /* 0x00000002006f7308 */ /* 0x0005e40000000800 */
[C---:B------:R-:W-:Y:S01]  /*a810*/  HMMA.16816.F32 R72, R8.reuse, R30, R72 ;  /* 0x0000001e0848723c */ /* 0x040fe20000001848 */
[----:B------:R-:W5:Y:S07]  /*a820*/  LDSM.16.MT88.4 R28, [R160+0xe800] ;  /* 0x00e80000a01c783b */ /* 0x000f6e0000004200 */
[----:B-1----:R-:W-:Y:S01]  /*a830*/  HMMA.16816.F32 R48, R8, R24, R44 ;  /* 0x000000180830723c */ /* 0x002fe2000000182c */
[----:B--2---:R-:W-:-:S07]  /*a840*/  FFMA.FTZ R2, R235, R0, -R5 ;  /* 0x00000000eb027223 */ /* 0x004fce0000010805 */
[----:B------:R-:W-:Y:S01]  /*a850*/  HMMA.16816.F32 R44, R8, R26, R32 ;  /* 0x0000001a082c723c */ /* 0x000fe20000001820 */
[----:B------:R-:W1:Y:S01]  /*a860*/  LDSM.16.MT88.4 R24, [R39+0xe800] ;  /* 0x00e800002718783b */ /* 0x000e620000004200 */
[----:B------:R2:W1:Y:S02]  /*a870*/  MUFU.EX2 R109, R2 ;  /* 0x00000002006d7308 */ /* 0x0004640000000800 */
[----:B--2---:R-:W-:-:S06]  /*a880*/  FFMA.FTZ R2, R211, R0, -R3 ;  /* 0x00000000d3027223 */ /* 0x004fcc0000010803 */
[----:B------:R2:W-:Y:S01]  /*a890*/  MUFU.EX2 R106, R2 ;  /* 0x00000002006a7308 */ /* 0x0005e20000000800 */
[----:B----4-:R-:W-:Y:S01]  /*a8a0*/  HMMA.16816.F32 R60, R8, R16, R60 ;  /* 0x00000010083c723c */ /* 0x010fe2000000183c */
[----:B--2---:R-:W-:-:S06]  /*a8b0*/  FFMA.FTZ R2, R215, R0, -R3 ;  /* 0x00000000d7027223 */ /* 0x004fcc0000010803 */
[----:B------:R2:W4:Y:S01]  /*a8c0*/  MUFU.EX2 R107, R2 ;  /* 0x00000002006b7308 */ /* 0x0005220000000800 */
[C---:B------:R-:W-:Y:S01]  /*a8d0*/  HMMA.16816.F32 R76, R8.reuse, R18, R76 ;  /* 0x00000012084c723c */ /* 0x040fe2000000184c */
[----:B------:R-:W4:Y:S07]  /*a8e0*/  LDSM.16.MT88.4 R16, [R36+0xe800] ;  /* 0x00e800002410783b */ /* 0x000f2e0000004200 */
[----:B---3--:R-:W-:Y:S01]  /*a8f0*/  HMMA.16816.F32 R40, R8, R12, R40 ;  /* 0x0000000c0828723c */ /* 0x008fe20000001828 */
[----:B--2---:R-:W-:-:S07]  /*a900*/  FFMA.FTZ R2, R214, R0, -R3 ;  /* 0x00000000d6027223 */ /* 0x004fce0000010803 */
[----:B------:R-:W-:Y:S01]  /*a910*/  HMMA.16816.F32 R20, R8, R14, R20 ;  /* 0x0000000e0814723c */ /* 0x000fe20000001814 */
[----:B------:R-:W2:Y:S01]  /*a920*/  LDSM.16.MT88.4 R12, [R7+0xe800] ;  /* 0x00e80000070c783b */ /* 0x000ea20000004200 */
[----:B------:R3:W-:Y:S02]  /*a930*/  MUFU.EX2 R105, R2 ;  /* 0x0000000200697308 */ /* 0x0007e40000000800 */
[----:B---3--:R-:W-:-:S06]  /*a940*/  FFMA.FTZ R2, R234, R0, -R3 ;  /* 0x00000000ea027223 */ /* 0x008fcc0000010803 */
[----:B------:R3:W2:Y:S01]  /*a950*/  MUFU.EX2 R104, R2 ;  /* 0x0000000200687308 */ /* 0x0006a20000000800 */
[----:B------:R-:W-:Y:S01]  /*a960*/  F2FP.F16.F32.PACK_AB R8, R120, R117 ;  /* 0x000000757808723e */ /* 0x000fe200000000ff */
[----:B---3--:R-:W-:-:S06]  /*a970*/  FFMA.FTZ R2, R236, R0, -R5 ;  /* 0x00000000ec027223 */ /* 0x008fcc0000010805 */
[----:B------:R3:W-:Y:S01]  /*a980*/  MUFU.EX2 R100, R2 ;  /* 0x0000000200647308 */ /* 0x0007e20000000800 */
[----:B------:R-:W-:Y:S02]  /*a990*/  F2FP.F16.F32.PACK_AB R10, R118, R119 ;  /* 0x00000077760a723e */ /* 0x000fe400000000ff */
[----:B------:R-:W-:Y:S02]  /*a9a0*/  F2FP.F16.F32.PACK_AB R9, R114, R115 ;  /* 0x000000737209723e */ /* 0x000fe400000000ff */
[----:B------:R-:W-:Y:S01]  /*a9b0*/  F2FP.F16.F32.PACK_AB R11, R112, R113 ;  /* 0x00000071700b723e */ /* 0x000fe200000000ff */
[----:B---3--:R-:W-:-:S04]  /*a9c0*/  FFMA.FTZ R2, R240, R0, -R5 ;  /* 0x00000000f0027223 */ /* 0x008fc80000010805 */
[----:B------:R3:W2:Y:S02]  /*a9d0*/  MUFU.EX2 R103, R2 ;  /* 0x0000000200677308 */ /* 0x0006a40000000800 */
[----:B-----5:R-:W-:Y:S01]  /*a9e0*/  HMMA.16816.F32 R32, R8, R28, R52 ;  /* 0x0000001c0820723c */ /* 0x020fe20000001834 */
[----:B---3--:R-:W-:-:S05]  /*a9f0*/  FFMA.FTZ R2, R241, R0, -R5 ;  /* 0x00000000f1027223 */ /* 0x008fca0000010805 */
[----:B------:R3:W-:Y:S02]  /*aa00*/  MUFU.EX2 R102, R2 ;  /* 0x0000000200667308 */ /* 0x0007e40000000800 */
[C---:B-1----:R-:W-:Y:S01]  /*aa10*/  HMMA.16816.F32 R56, R8.reuse, R24, R48 ;  /* 0x000000180838723c */ /* 0x042fe20000001830 */
[----:B------:R-:W-:Y:S01]  /*aa20*/  IMAD.MOV.U32 R169, RZ, RZ, R64 ;  /* 0x000000ffffa97224 */ /* 0x000fe200078e0040 */
[----:B------:R-:W-:Y:S06]  /*aa30*/  LDSM.16.MT88.4 R48, [R39+0xf000] ;  /* 0x00f000002730783b */ /* 0x000fec0000004200 */
[----:B------:R-:W-:Y:S01]  /*aa40*/  HMMA.16816.F32 R52, R8, R26, R44 ;  /* 0x0000001a0834723c */ /* 0x000fe2000000182c */
[----:B------:R-:W1:Y:S01]  /*aa50*/  LDSM.16.MT88.4 R24, [R160+0xf000] ;  /* 0x00f00000a018783b */ /* 0x000e620000004200 */
[----:B---3--:R-:W-:-:S04]  /*aa60*/  FFMA.FTZ R2, R244, R0, -R5 ;  /* 0x00000000f4027223 */ /* 0x008fc80000010805 */
[----:B------:R3:W5:Y:S01]  /*aa70*/  MUFU.EX2 R101, R2 ;  /* 0x0000000200657308 */ /* 0x0007620000000800 */
[----:B------:R-:W-:Y:S01]  /*aa80*/  IMAD.MOV.U32 R185, RZ, RZ, R65 ;  /* 0x000000ffffb97224 */ /* 0x000fe200078e0041 */
[----:B----4-:R-:W-:Y:S01]  /*aa90*/  HMMA.16816.F32 R76, R8, R18, R76 ;  /* 0x00000012084c723c */ /* 0x010fe2000000184c */
[----:B------:R-:W-:Y:S02]  /*aaa0*/  IMAD.MOV.U32 R196, RZ, RZ, R66 ;  /* 0x000000ffffc47224 */ /* 0x000fe400078e0042 */
[----:B---3--:R-:W-:-:S04]  /*aab0*/  FFMA.FTZ R2, R237, R0, -R3 ;  /* 0x00000000ed027223 */ /* 0x008fc80000010803 */
[----:B------:R3:W-:Y:S01]  /*aac0*/  MUFU.EX2 R99, R2 ;  /* 0x0000000200637308 */ /* 0x0007e20000000800 */
[----:B------:R-:W-:Y:S01]  /*aad0*/  IMAD.MOV.U32 R193, RZ, RZ, R67 ;  /* 0x000000ffffc17224 */ /* 0x000fe200078e0043 */
[----:B--2---:R-:W-:Y:S01]  /*aae0*/  HMMA.16816.F32 R20, R8, R14, R20 ;  /* 0x0000000e0814723c */ /* 0x004fe20000001814 */
[----:B---3--:R-:W-:-:S05]  /*aaf0*/  FFMA.FTZ R2, R239, R0, -R3 ;  /* 0x00000000ef027223 */ /* 0x008fca0000010803 */
[----:B------:R2:W3:Y:S02]  /*ab00*/  MUFU.EX2 R98, R2 ;  /* 0x0000000200627308 */ /* 0x0004e40000000800 */
[C---:B------:R-:W-:Y:S01]  /*ab10*/  HMMA.16816.F32 R64, R8.reuse, R16, R60 ;  /* 0x000000100840723c */ /* 0x040fe2000000183c */
[----:B------:R-:W4:Y:S07]  /*ab20*/  LDSM.16.MT88.4 R16, [R36+0xf000] ;  /* 0x00f000002410783b */ /* 0x000f2e0000004200 */
[----:B------:R-:W-:Y:S01]  /*ab30*/  HMMA.16816.F32 R60, R8, R12, R40 ;  /* 0x0000000c083c723c */ /* 0x000fe20000001828 */
[----:B------:R-:W5:Y:S01]  /*ab40*/  LDSM.16.MT88.4 R12, [R7+0xf000] ;  /* 0x00f00000070c783b */ /* 0x000f620000004200 */
[----:B------:R-:W-:-:S06]  /*ab50*/  IMAD.MOV.U32 R161, RZ, RZ, R94 ;  /* 0x000000ffffa17224 */ /* 0x000fcc00078e005e */
[----:B------:R-:W-:Y:S01]  /*ab60*/  HMMA.16816.F32 R72, R8, R30, R72 ;  /* 0x0000001e0848723c */ /* 0x000fe20000001848 */
[-C--:B--2---:R-:W-:Y:S01]  /*ab70*/  FFMA.FTZ R2, R238, R0.reuse, -R3 ;  /* 0x00000000ee027223 */ /* 0x084fe20000010803 */
[----:B------:R-:W-:Y:S01]  /*ab80*/  IMAD.MOV.U32 R208, RZ, RZ, R185 ;  /* 0x000000ffffd07224 */ /* 0x000fe200078e00b9 */
[----:B------:R-:W-:Y:S02]  /*ab90*/  LDSM.16.MT88.4 R40, [R39+0xf800] ;  /* 0x00f800002728783b */ /* 0x000fe40000004200 */
[----:B------:R2:W-:Y:S02]  /*aba0*/  MUFU.EX2 R97, R2 ;  /* 0x0000000200617308 */ /* 0x0005e40000000800 */
[----:B--2---:R-:W-:-:S06]  /*abb0*/  FFMA.FTZ R2, R242, R0, -R3 ;  /* 0x00000000f2027223 */ /* 0x004fcc0000010803 */
[----:B------:R2:W3:Y:S02]  /*abc0*/  MUFU.EX2 R96, R2 ;  /* 0x0000000200607308 */ /* 0x0004e40000000800 */
[----:B--2---:R-:W-:-:S06]  /*abd0*/  FFMA.FTZ R2, R245, R0, -R5 ;  /* 0x00000000f5027223 */ /* 0x004fcc0000010805 */
[----:B------:R2:W-:Y:S01]  /*abe0*/  MUFU.EX2 R94, R2 ;  /* 0x00000002005e7308 */ /* 0x0005e20000000800 */
[----:B------:R-:W-:Y:S01]  /*abf0*/  F2FP.F16.F32.PACK_AB R8, R110, R108 ;  /* 0x0000006c6e08723e */ /* 0x000fe200000000ff */
[----:B------:R-:W-:Y:S01]  /*ac00*/  IMAD.MOV.U32 R185, RZ, RZ, R92 ;  /* 0x000000ffffb97224 */ /* 0x000fe200078e005c */
[----:B------:R-:W-:Y:S02]  /*ac10*/  F2FP.F16.F32.PACK_AB R10, R109, R111 ;  /* 0x0000006f6d0a723e */ /* 0x000fe400000000ff */
[----:B------:R-:W-:Y:S01]  /*ac20*/  F2FP.F16.F32.PACK_AB R9, R107, R106 ;  /* 0x0000006a6b09723e */ /* 0x000fe200000000ff */
[----:B--2---:R-:W-:-:S04]  /*ac30*/  FFMA.FTZ R2, R249, R0, -R5 ;  /* 0x00000000f9027223 */ /* 0x004fc80000010805 */
[----:B------:R2:W3:Y:S01]  /*ac40*/  MUFU.EX2 R95, R2 ;  /* 0x00000002005f7308 */ /* 0x0004e20000000800 */
[----:B------:R-:W-:Y:S01]  /*ac50*/  F2FP.F16.F32.PACK_AB R11, R104, R105 ;  /* 0x00000069680b723e */ /* 0x000fe200000000ff */
[----:B--2---:R-:W-:-:S06]  /*ac60*/  FFMA.FTZ R2, R252, R0, -R5 ;  /* 0x00000000fc027223 */ /* 0x004fcc0000010805 */
[----:B------:R2:W-:Y:S01]  /*ac70*/  MUFU.EX2 R93, R2 ;  /* 0x00000002005d7308 */ /* 0x0005e20000000800 */
[----:B-1----:R-:W-:Y:S01]  /*ac80*/  HMMA.16816.F32 R28, R8, R24, R32 ;  /* 0x00000018081c723c */ /* 0x002fe20000001820 */
[----:B------:R-:W-:Y:S02]  /*ac90*/  IMAD.MOV.U32 R204, RZ, RZ, R161 ;  /* 0x000000ffffcc7224 */ /* 0x000fe400078e00a1 */
[----:B------:R-:W-:Y:S02]  /*aca0*/  IMAD.MOV.U32 R161, RZ, RZ, R90 ;  /* 0x000000ffffa17224 */ /* 0x000fe400078e005a */
[----:B--2---:R-:W-:-:S04]  /*acb0*/  FFMA.FTZ R2, R171, R0, -R5 ;  /* 0x00000000ab027223 */ /* 0x004fc80000010805 */
[----:B------:R1:W2:Y:S01]  /*acc0*/  MUFU.EX2 R92, R2 ;  /* 0x00000002005c7308 */ /* 0x0002a20000000800 */
[----:B------:R-:W-:Y:S01]  /*acd0*/  IMAD.MOV.U32 R171, RZ, RZ, R91 ;  /* 0x000000ffffab7224 */ /* 0x000fe200078e005b */
[----:B------:R-:W-:Y:S01]  /*ace0*/  HMMA.16816.F32 R32, R8, R26, R72 ;  /* 0x0000001a0820723c */ /* 0x000fe20000001848 */
[----:B------:R-:W2:Y:S01]  /*acf0*/  LDSM.16.MT88.4 R24, [R160+0xf800] ;  /* 0x00f80000a018783b */ /* 0x000ea20000004200 */
[----:B------:R-:W-:Y:S02]  /*ad00*/  IMAD.MOV.U32 R173, RZ, RZ, R89 ;  /* 0x000000ffffad7224 */ /* 0x000fe400078e0059 */
[----:B-1----:R-:W-:-:S04]  /*ad10*/  FFMA.FTZ R2, R246, R0, -R3 ;  /* 0x00000000f6027223 */ /* 0x002fc80000010803 */
[----:B------:R1:W-:Y:S01]  /*ad20*/  MUFU.EX2 R91, R2 ;  /* 0x00000002005b7308 */ /* 0x0003e20000000800 */
[----:B------:R-:W-:Y:S01]  /*ad30*/  HMMA.16816.F32 R44, R8, R48, R56 ;  /* 0x00000030082c723c */ /* 0x000fe20000001838 */
[----:B------:R-:W-:Y:S02]  /*ad40*/  IMAD.MOV.U32 R177, RZ, RZ, R88 ;  /* 0x000000ffffb17224 */ /* 0x000fe400078e0058 */
[----:B-1----:R-:W-:-:S04]  /*ad50*/  FFMA.FTZ R2, R248, R0, -R3 ;  /* 0x00000000f8027223 */ /* 0x002fc80000010803 */
[----:B------:R1:W2:Y:S01]  /*ad60*/  MUFU.EX2 R90, R2 ;  /* 0x00000002005a7308 */ /* 0x0002a20000000800 */
[----:B----4-:R-:W-:Y:S01]  /*ad70*/  HMMA.16816.F32 R56, R8, R16, R64 ;  /* 0x000000100838723c */ /* 0x010fe20000001840 */
[----:B------:R-:W-:-:S07]  /*ad80*/  IMAD.MOV.U32 R176, RZ, RZ, R4 ;  /* 0x000000ffffb07224 */ /* 0x000fce00078e0004 */
[----:B------:R-:W-:Y:S01]  /*ad90*/  HMMA.16816.F32 R48, R8, R50, R52 ;  /* 0x000000320830723c */ /* 0x000fe20000001834 */
[----:B------:R-:W4:Y:S01]  /*ada0*/  LDSM.16.MT88.4 R52, [R36+0xf800] ;  /* 0x00f800002434783b */ /* 0x000f220000004200 */
[----:B-1----:R-:W-:-:S06]  /*adb0*/  FFMA.FTZ R2, R247, R0, -R3 ;  /* 0x00000000f7027223 */ /* 0x002fcc0000010803 */
[C---:B-----5:R-:W-:Y:S01]  /*adc0*/  HMMA.16816.F32 R64, R8.reuse, R12, R60 ;  /* 0x0000000c0840723c */ /* 0x060fe2000000183c */
[----:B------:R1:W-:Y:S07]  /*add0*/  MUFU.EX2 R89, R2 ;  /* 0x0000000200597308 */ /* 0x0003ee0000000800 */
[C---:B------:R-:W-:Y:S01]  /*ade0*/  HMMA.16816.F32 R60, R8.reuse, R14, R20 ;  /* 0x0000000e083c723c */ /* 0x040fe20000001814 */
[----:B------:R-:W5:Y:S07]  /*adf0*/  LDSM.16.MT88.4 R12, [R7+0xf800] ;  /* 0x00f80000070c783b */ /* 0x000f6e0000004200 */
[----:B------:R-:W-:Y:S01]  /*ae00*/  HMMA.16816.F32 R76, R8, R18, R76 ;  /* 0x00000012084c723c */ /* 0x000fe2000000184c */
[----:B------:R-:W5:Y:S01]  /*ae10*/  LDSM.16.MT88.4 R16, [R160+0x10000] ;  /* 0x01000000a010783b */ /* 0x000f620000004200 */
[-C--:B-1----:R-:W-:Y:S01]  /*ae20*/  FFMA.FTZ R2, R243, R0.reuse, -R3 ;  /* 0x00000000f3027223 */ /* 0x082fe20000010803 */
[----:B------:R-:W-:Y:S01]  /*ae30*/  FADD.FTZ R4, R182, R181 ;  /* 0x000000b5b6047221 */ /* 0x000fe20000010000 */
[----:B------:R-:W-:Y:S01]  /*ae40*/  FADD.FTZ R6, R82, R6 ;  /* 0x0000000652067221 */ /* 0x000fe20000010000 */
[----:B------:R-:W1:Y:S01]  /*ae50*/  LDSM.16.MT88.4 R20, [R39+0x10000] ;  /* 0x010000002714783b */ /* 0x000e620000004200 */
[----:B------:R3:W5:Y:S02]  /*ae60*/  MUFU.EX2 R88, R2 ;  /* 0x0000000200587308 */ /* 0x0007640000000800 */
[----:B---3--:R-:W-:Y:S01]  /*ae70*/  FFMA.FTZ R2, R208, R0, -R5 ;  /* 0x00000000d0027223 */ /* 0x008fe20000010805 */
[----:B------:R-:W-:-:S02]  /*ae80*/  IMAD.MOV.U32 R208, RZ, RZ, R204 ;  /* 0x000000ffffd07224 */ /* 0x000fc400078e00cc */
[----:B------:R-:W-:Y:S02]  /*ae90*/  IMAD.MOV.U32 R204, RZ, RZ, R177 ;  /* 0x000000ffffcc7224 */ /* 0x000fe400078e00b1 */
[----:B------:R-:W-:Y:S02]  /*aea0*/  IMAD.MOV.U32 R177, RZ, RZ, R176 ;  /* 0x000000ffffb17224 */ /* 0x000fe400078e00b0 */
[----:B------:R-:W-:Y:S02]  /*aeb0*/  IMAD.MOV.U32 R176, RZ, RZ, R196 ;  /* 0x000000ffffb07224 */ /* 0x000fe400078e00c4 */
[----:B------:R-:W-:Y:S02]  /*aec0*/  IMAD.MOV.U32 R196, RZ, RZ, R193 ;  /* 0x000000ffffc47224 */ /* 0x000fe400078e00c1 */
[----:B------:R-:W-:Y:S02]  /*aed0*/  IMAD.MOV.U32 R193, RZ, RZ, R184 ;  /* 0x000000ffffc17224 */ /* 0x000fe400078e00b8 */
[----:B------:R-:W-:-:S02]  /*aee0*/  IMAD.MOV.U32 R184, RZ, RZ, R164 ;  /* 0x000000ffffb87224 */ /* 0x000fc400078e00a4 */
[----:B------:R-:W-:Y:S02]  /*aef0*/  IMAD.MOV.U32 R164, RZ, RZ, R189 ;  /* 0x000000ffffa47224 */ /* 0x000fe400078e00bd */
[----:B------:R-:W-:Y:S02]  /*af00*/  IMAD.MOV.U32 R189, RZ, RZ, R192 ;  /* 0x000000ffffbd7224 */ /* 0x000fe400078e00c0 */
[----:B------:R-:W-:Y:S02]  /*af10*/  IMAD.MOV.U32 R192, RZ, RZ, R86 ;  /* 0x000000ffffc07224 */ /* 0x000fe400078e0056 */
[----:B------:R3:W-:Y:S01]  /*af20*/  MUFU.EX2 R86, R2 ;  /* 0x0000000200567308 */ /* 0x0007e20000000800 */
[----:B------:R-:W-:Y:S02]  /*af30*/  F2FP.F16.F32.PACK_AB R8, R103, R100 ;  /* 0x000000646708723e */ /* 0x000fe400000000ff */
[----:B------:R-:W-:Y:S02]  /*af40*/  F2FP.F16.F32.PACK_AB R10, R101, R102 ;  /* 0x00000066650a723e */ /* 0x000fe400000000ff */
[----:B------:R-:W-:-:S02]  /*af50*/  F2FP.F16.F32.PACK_AB R9, R98, R99 ;  /* 0x000000636209723e */ /* 0x000fc400000000ff */
[----:B------:R-:W-:Y:S01]  /*af60*/  F2FP.F16.F32.PACK_AB R11, R96, R97 ;  /* 0x00000061600b723e */ /* 0x000fe200000000ff */
[----:B---3--:R-:W-:-:S04]  /*af70*/  FFMA.FTZ R2, R87, R0, -R5 ;  /* 0x0000000057027223 */ /* 0x008fc80000010805 */
[----:B------:R3:W1:Y:S01]  /*af80*/  MUFU.EX2 R87, R2 ;  /* 0x0000000200577308 */ /* 0x0006620000000800 */
[----:B------:R-:W-:Y:S01]  /*af90*/  IMAD.MOV.U32 R209, RZ, RZ, R204 ;  /* 0x000000ffffd17224 */ /* 0x000fe200078e00cc */
[----:B--2---:R-:W-:Y:S01]  /*afa0*/  HMMA.16816.F32 R72, R8, R24, R28 ;  /* 0x000000180848723c */ /* 0x004fe2000000181c */
[----:B------:R-:W-:Y:S02]  /*afb0*/  IMAD.MOV.U32 R204, RZ, RZ, R177 ;  /* 0x000000ffffcc7224 */ /* 0x000fe400078e00b1 */
[----:B------:R-:W-:Y:S02]  /*afc0*/  IMAD.MOV.U32 R177, RZ, RZ, R164 ;  /* 0x000000ffffb17224 */ /* 0x000fe400078e00a4 */
[----:B------:R-:W-:Y:S02]  /*afd0*/  IMAD.MOV.U32 R164, RZ, RZ, R192 ;  /* 0x000000ffffa47224 */ /* 0x000fe400078e00c0 */
[----:B---3--:R-:W-:-:S04]  /*afe0*/  FFMA.FTZ R2, R85, R0, -R5 ;  /* 0x0000000055027223 */ /* 0x008fc80000010805 */
[----:B------:R2:W-:Y:S01]  /*aff0*/  MUFU.EX2 R85, R2 ;  /* 0x0000000200557308 */ /* 0x0005e20000000800 */
[----:B------:R-:W-:Y:S01]  /*b000*/  HMMA.16816.F32 R28, R8, R26, R32 ;  /* 0x0000001a081c723c */ /* 0x000fe20000001820 */
[----:B------:R-:W-:Y:S02]  /*b010*/  IMAD.MOV.U32 R192, RZ, RZ, R169 ;  /* 0x000000ffffc07224 */ /* 0x000fe400078e00a9 */
[----:B------:R-:W-:Y:S02]  /*b020*/  IMAD.MOV.U32 R169, RZ, RZ, R168 ;  /* 0x000000ffffa97224 */ /* 0x000fe400078e00a8 */
[----:B------:R-:W-:Y:S01]  /*b030*/  FADD.FTZ R4, R200, R4 ;  /* 0x00000004c8047221 */ /* 0x000fe20000010000 */
[----:B------:R-:W-:Y:S02]  /*b040*/  IMAD.MOV.U32 R168, RZ, RZ, R83 ;  /* 0x000000ffffa87224 */ /* 0x000fe400078e0053 */
[----:B--2---:R-:W-:Y:S01]  /*b050*/  FFMA.FTZ R2, R208, R0, -R5 ;  /* 0x00000000d0027223 */ /* 0x004fe20000010805 */
[----:B------:R-:W-:-:S03]  /*b060*/  IMAD.MOV.U32 R208, RZ, RZ, R84 ;  /* 0x000000ffffd07224 */ /* 0x000fc600078e0054 */
[----:B------:R2:W3:Y:S01]  /*b070*/  MUFU.EX2 R84, R2 ;  /* 0x0000000200547308 */ /* 0x0004e20000000800 */
[----:B------:R-:W-:Y:S01]  /*b080*/  FADD.FTZ R4, R199, R4 ;  /* 0x00000004c7047221 */ /* 0x000fe20000010000 */
[----:B------:R-:W-:Y:S03]  /*b090*/  HMMA.16816.F32 R24, R8, R40, R44 ;  /* 0x000000280818723c */ /* 0x000fe6000000182c */
[----:B------:R-:W-:Y:S01]  /*b0a0*/  FADD.FTZ R4, R203, R4 ;  /* 0x00000004cb047221 */ /* 0x000fe20000010000 */
[----:B--2---:R-:W-:-:S04]  /*b0b0*/  FFMA.FTZ R2, R250, R0, -R3 ;  /* 0x00000000fa027223 */ /* 0x004fc80000010803 */
[----:B------:R2:W-:Y:S01]  /*b0c0*/  MUFU.EX2 R83, R2 ;  /* 0x0000000200537308 */ /* 0x0005e20000000800 */
[C---:B------:R-:W-:Y:S01]  /*b0d0*/  HMMA.16816.F32 R32, R8.reuse, R42, R48 ;  /* 0x0000002a0820723c */ /* 0x040fe20000001830 */
[----:B------:R-:W-:Y:S01]  /*b0e0*/  FADD.FTZ R4, R198, R4 ;  /* 0x00000004c6047221 */ /* 0x000fe20000010000 */
[----:B------:R-:W-:Y:S06]  /*b0f0*/  LDSM.16.MT88.4 R40, [R36+0x10000] ;  /* 0x010000002428783b */ /* 0x000fec0000004200 */
[----:B----4-:R-:W-:Y:S01]  /*b100*/  HMMA.16816.F32 R44, R8, R52, R56 ;  /* 0x00000034082c723c */ /* 0x010fe20000001838 */
[----:B--2---:R-:W-:-:S07]  /*b110*/  FADD.FTZ R2, R190, R6 ;  /* 0x00000006be027221 */ /* 0x004fce0000010000 */
[----:B------:R-:W-:Y:S01]  /*b120*/  HMMA.16816.F32 R52, R8, R54, R76 ;  /* 0x000000360834723c */ /* 0x000fe2000000184c */
[----:B------:R-:W-:-:S04]  /*b130*/  FADD.FTZ R2, R197, R2 ;  /* 0x00000002c5027221 */ /* 0x000fc80000010000 */
[----:B------:R-:W-:-:S03]  /*b140*/  FADD.FTZ R2, R81, R2 ;  /* 0x0000000251027221 */ /* 0x000fc60000010000 */
[----:B-----5:R-:W-:Y:S01]  /*b150*/  HMMA.16816.F32 R56, R8, R12, R64 ;  /* 0x0000000c0838723c */ /* 0x020fe20000001840 */
[----:B------:R-:W-:Y:S01]  /*b160*/  FFMA.FTZ R6, R251, R0, -R3 ;  /* 0x00000000fb067223 */ /* 0x000fe20000010803 */
[----:B------:R-:W-:-:S06]  /*b170*/  FADD.FTZ R2, R191, R2 ;  /* 0x00000002bf027221 */ /* 0x000fcc0000010000 */
[----:B------:R-:W-:Y:S01]  /*b180*/  HMMA.16816.F32 R48, R8, R14, R60 ;  /* 0x0000000e0830723c */ /* 0x000fe2000000183c */
[----:B------:R-:W-:Y:S01]  /*b190*/  F2FP.F16.F32.PACK_AB R8, R95, R94 ;  /* 0x0000005e5f08723e */ /* 0x000fe200000000ff */
[----:B------:R-:W-:Y:S01]  /*b1a0*/  FADD.FTZ R4, R202, R4 ;  /* 0x00000004ca047221 */ /* 0x000fe20000010000 */
[----:B------:R-:W-:Y:S01]  /*b1b0*/  F2FP.F16.F32.PACK_AB R10, R92, R93 ;  /* 0x0000005d5c0a723e */ /* 0x000fe200000000ff */
[----:B------:R2:W4:Y:S01]  /*b1c0*/  MUFU.EX2 R82, R6 ;  /* 0x0000000600527308 */ /* 0x0005220000000800 */
[----:B------:R-:W-:Y:S02]  /*b1d0*/  F2FP.F16.F32.PACK_AB R9, R90, R91 ;  /* 0x0000005b5a09723e */ /* 0x000fe400000000ff */
[----:B------:R-:W-:Y:S01]  /*b1e0*/  F2FP.F16.F32.PACK_AB R11, R88, R89 ;  /* 0x00000059580b723e */ /* 0x000fe200000000ff */
[----:B------:R-:W-:Y:S01]  /*b1f0*/  FADD.FTZ R2, R187, R2 ;  /* 0x00000002bb027221 */ /* 0x000fe20000010000 */
[----:B------:R-:W-:Y:S01]  /*b200*/  FADD.FTZ R4, R201, R4 ;  /* 0x00000004c9047221 */ /* 0x000fe20000010000 */
[----:B------:R-:W-:Y:S04]  /*b210*/  LDSM.16.MT88.4 R12, [R160+0x10800] ;  /* 0x01080000a00c783b */ /* 0x000fe80000004200 */
[----:B------:R-:W-:Y:S01]  /*b220*/  HMMA.16816.F32 R72, R8, R16, R72 ;  /* 0x000000100848723c */ /* 0x000fe20000001848 */
[----:B------:R-:W-:-:S07]  /*b230*/  FADD.FTZ R2, R80, R2 ;  /* 0x0000000250027221 */ /* 0x000fce0000010000 */
[----:B------:R-:W-:Y:S01]  /*b240*/  HMMA.16816.F32 R28, R8, R18, R28 ;  /* 0x00000012081c723c */ /* 0x000fe2000000181c */
[----:B------:R-:W5:Y:S01]  /*b250*/  LDSM.16.MT88.4 R16, [R7+0x10000] ;  /* 0x010000000710783b */ /* 0x000f620000004200 */
[----:B--2---:R-:W-:Y:S01]  /*b260*/  FFMA.FTZ R6, R209, R0, -R3 ;  /* 0x00000000d1067223 */ /* 0x004fe20000010803 */
[----:B------:R-:W-:-:S03]  /*b270*/  FADD.FTZ R4, R186, R4 ;  /* 0x00000004ba047221 */ /* 0x000fc60000010000 */
[----:B------:R2:W-:Y:S01]  /*b280*/  MUFU.EX2 R81, R6 ;  /* 0x0000000600517308 */ /* 0x0005e20000000800 */
[----:B------:R-:W-:-:S04]  /*b290*/  FADD.FTZ R2, R179, R2 ;  /* 0x00000002b3027221 */ /* 0x000fc80000010000 */
[----:B------:R-:W-:Y:S01]  /*b2a0*/  FADD.FTZ R2, R178, R2 ;  /* 0x00000002b2027221 */ /* 0x000fe20000010000 */
[----:B--2---:R-:W-:-:S04]  /*b2b0*/  FFMA.FTZ R6, R208, R0, -R3 ;  /* 0x00000000d0067223 */ /* 0x004fc80000010803 */
[----:B------:R2:W4:Y:S01]  /*b2c0*/  MUFU.EX2 R80, R6 ;  /* 0x0000000600507308 */ /* 0x0005220000000800 */
[----:B------:R-:W-:-:S04]  /*b2d0*/  FADD.FTZ R2, R71, R2 ;  /* 0x0000000247027221 */ /* 0x000fc80000010000 */
[----:B------:R-:W-:Y:S01]  /*b2e0*/  FADD.FTZ R2, R180, R2 ;  /* 0x00000002b4027221 */ /* 0x000fe20000010000 */
[----:B--2---:R-:W-:Y:S01]  /*b2f0*/  FADD.FTZ R6, R194, R4 ;  /* 0x00000004c2067221 */ /* 0x004fe20000010000 */
[----:B------:R-:W-:-:S03]  /*b300*/  FFMA.FTZ R4, R204, R0, -R5 ;  /* 0x00000000cc047223 */ /* 0x000fc60000010805 */
[----:B------:R-:W-:Y:S01]  /*b310*/  FADD.FTZ R6, R183, R6 ;  /* 0x00000006b7067221 */ /* 0x000fe20000010000 */
[----:B------:R2:W-:Y:S01]  /*b320*/  MUFU.EX2 R71, R4 ;  /* 0x0000000400477308 */ /* 0x0005e20000000800 */
[----:B------:R-:W-:-:S04]  /*b330*/  FADD.FTZ R2, R170, R2 ;  /* 0x00000002aa027221 */ /* 0x000fc80000010000 */
[----:B------:R-:W-:Y:S01]  /*b340*/  FADD.FTZ R2, R69, R2 ;  /* 0x0000000245027221 */ /* 0x000fe20000010000 */
[----:B--2---:R-:W-:-:S04]  /*b350*/  FADD.FTZ R4, R195, R6 ;  /* 0x00000006c3047221 */ /* 0x004fc80000010000 */
[----:B------:R-:W-:-:S04]  /*b360*/  FADD.FTZ R4, R70, R4 ;  /* 0x0000000446047221 */ /* 0x000fc80000010000 */
[----:B------:R-:W-:Y:S01]  /*b370*/  FADD.FTZ R4, R175, R4 ;  /* 0x00000004af047221 */ /* 0x000fe20000010000 */
[----:B------:R-:W-:-:S03]  /*b380*/  FADD.FTZ R2, R167, R2 ;  /* 0x00000002a7027221 */ /* 0x000fc60000010000 */
[----:B------:R-:W-:Y:S01]  /*b390*/  FADD.FTZ R4, R172, R4 ;  /* 0x00000004ac047221 */ /* 0x000fe20000010000 */
[----:B-1----:R-:W-:Y:S01]  /*b3a0*/  HMMA.16816.F32 R64, R8, R20, R24 ;  /* 0x000000140840723c */ /* 0x002fe20000001818 */
[----:B------:R-:W-:Y:S02]  /*b3b0*/  FADD.FTZ R2, R166, R2 ;  /* 0x00000002a6027221 */ /* 0x000fe40000010000 */
[----:B------:R-:W-:-:S05]  /*b3c0*/  FADD.FTZ R4, R174, R4 ;  /* 0x00000004ae047221 */ /* 0x000fca0000010000 */
[----:B------:R-:W-:Y:S01]  /*b3d0*/  HMMA.16816.F32 R60, R8, R22, R32 ;  /* 0x00000016083c723c */ /* 0x000fe20000001820 */
[----:B------:R-:W1:Y:S01]  /*b3e0*/  LDSM.16.MT88.4 R20, [R39+0x10800] ;  /* 0x010800002714783b */ /* 0x000e620000004200 */
[----:B------:R-:W-:Y:S01]  /*b3f0*/  FADD.FTZ R4, R163, R4 ;  /* 0x00000004a3047221 */ /* 0x000fe20000010000 */
[----:B------:R-:W-:-:S05]  /*b400*/  FADD.FTZ R2, R158, R2 ;  /* 0x000000029e027221 */ /* 0x000fca0000010000 */
[----:B-----5:R-:W-:Y:S01]  /*b410*/  HMMA.16816.F32 R56, R8, R16, R56 ;  /* 0x000000100838723c */ /* 0x020fe20000001838 */
[----:B------:R-:W-:Y:S01]  /*b420*/  FADD.FTZ R4, R165, R4 ;  /* 0x00000004a5047221 */ /* 0x000fe20000010000 */
[----:B------:R-:W-:-:S06]  /*b430*/  FADD.FTZ R2, R157, R2 ;  /* 0x000000029d027221 */ /* 0x000fcc0000010000 */
[----:B------:R-:W-:Y:S01]  /*b440*/  HMMA.16816.F32 R24, R8, R18, R48 ;  /* 0x000000120818723c */ /* 0x000fe20000001830 */
[----:B------:R-:W2:Y:S01]  /*b450*/  LDSM.16.MT88.4 R16, [R36+0x10800] ;  /* 0x010800002410783b */ /* 0x000ea20000004200 */
[----:B------:R-:W-:-:S06]  /*b460*/  FADD.FTZ R4, R162, R4 ;  /* 0x00000004a2047221 */ /* 0x000fcc0000010000 */
[----:B------:R-:W-:Y:S01]  /*b470*/  HMMA.16816.F32 R76, R8, R40, R44 ;  /* 0x00000028084c723c */ /* 0x000fe2000000182c */
[----:B------:R-:W-:-:S07]  /*b480*/  FADD.FTZ R2, R156, R2 ;  /* 0x000000029c027221 */ /* 0x000fce0000010000 */
[----:B------:R-:W-:Y:S01]  /*b490*/  HMMA.16816.F32 R52, R8, R42, R52 ;  /* 0x0000002a0834723c */ /* 0x000fe20000001834 */
[----:B------:R-:W-:Y:S02]  /*b4a0*/  F2FP.F16.F32.PACK_AB R8, R87, R86 ;  /* 0x000000565708723e */ /* 0x000fe400000000ff */
[----:B---3--:R-:W-:Y:S02]  /*b4b0*/  F2FP.F16.F32.PACK_AB R10, R84, R85 ;  /* 0x00000055540a723e */ /* 0x008fe400000000ff */
[----:B----4-:R-:W-:Y:S02]  /*b4c0*/  F2FP.F16.F32.PACK_AB R9, R82, R83 ;  /* 0x000000535209723e */ /* 0x010fe400000000ff */
[----:B------:R-:W-:Y:S01]  /*b4d0*/  F2FP.F16.F32.PACK_AB R11, R80, R81 ;  /* 0x00000051500b723e */ /* 0x000fe200000000ff */
[----:B------:R-:W-:Y:S01]  /*b4e0*/  FADD.FTZ R4, R159, R4 ;  /* 0x000000049f047221 */ /* 0x000fe20000010000 */
[----:B------:R-:W-:-:S05]  /*b4f0*/  FADD.FTZ R2, R155, R2 ;  /* 0x000000029b027221 */ /* 0x000fca0000010000 */
[----:B------:R-:W-:Y:S01]  /*b500*/  HMMA.16816.F32 R72, R8, R12, R72 ;  /* 0x0000000c0848723c */ /* 0x000fe20000001848 */
[----:B------:R-:W-:Y:S01]  /*b510*/  FADD.FTZ R4, R153, R4 ;  /* 0x0000000499047221 */ /* 0x000fe20000010000 */
[----:B------:R-:W-:-:S06]  /*b520*/  FADD.FTZ R2, R150, R2 ;  /* 0x0000000296027221 */ /* 0x000fcc0000010000 */
[C---:B------:R-:W-:Y:S01]  /*b530*/  HMMA.16816.F32 R32, R8.reuse, R14, R28 ;  /* 0x0000000e0820723c */ /* 0x040fe2000000181c */
[----:B------:R-:W3:Y:S01]  /*b540*/  LDSM.16.MT88.4 R12, [R7+0x10800] ;  /* 0x01080000070c783b */ /* 0x000ee20000004200 */
[----:B------:R-:W-:Y:S01]  /*b550*/  FADD.FTZ R4, R154, R4 ;  /* 0x000000049a047221 */ /* 0x000fe20000010000 */
[----:B------:R-:W-:Y:S01]  /*b560*/  FADD.FTZ R2, R149, R2 ;  /* 0x0000000295027221 */ /* 0x000fe20000010000 */
[----:B------:R-:W-:Y:S02]  /*b570*/  FFMA.FTZ R6, R177, R0, -R5 ;  /* 0x00000000b1067223 */ /* 0x000fe40000010805 */
[----:B------:R-:W-:Y:S01]  /*b580*/  FADD.FTZ R4, R152, R4 ;  /* 0x0000000498047221 */ /* 0x000fe20000010000 */
[----:B------:R-:W-:Y:S01]  /*b590*/  FADD.FTZ R2, R148, R2 ;  /* 0x0000000294027221 */ /* 0x000fe20000010000 */
[----:B------:R4:W5:Y:S01]  /*b5a0*/  MUFU.EX2 R70, R6 ;  /* 0x0000000600467308 */ /* 0x0009620000000800 */
[----:B-1----:R-:W-:Y:S01]  /*b5b0*/  HMMA.16816.F32 R44, R8, R20, R64 ;  /* 0x00000014082c723c */ /* 0x002fe20000001840 */
[----:B------:R-:W-:Y:S01]  /*b5c0*/  FADD.FTZ R4, R151, R4 ;  /* 0x0000000497047221 */ /* 0x000fe20000010000 */
[----:B------:R-:W-:Y:S01]  /*b5d0*/  FADD.FTZ R2, R147, R2 ;  /* 0x0000000293027221 */ /* 0x000fe20000010000 */
[----:B------:R-:W-:Y:S02]  /*b5e0*/  LDSM.16.MT88.4 R152, [R39+0x11800] ;  /* 0x011800002798783b */ /* 0x000fe40000004200 */
[----:B------:R-:W-:Y:S01]  /*b5f0*/  FADD.FTZ R4, R145, R4 ;  /* 0x0000000491047221 */ /* 0x000fe20000010000 */
[----:B------:R-:W-:-:S03]  /*b600*/  FADD.FTZ R2, R142, R2 ;  /* 0x000000028e027221 */ /* 0x000fc60000010000 */
[----:B------:R-:W-:Y:S01]  /*b610*/  FADD.FTZ R4, R144, R4 ;  /* 0x0000000490047221 */ /* 0x000fe20000010000 */
[----:B----4-:R-:W-:Y:S01]  /*b620*/  FFMA.FTZ R6, R176, R0, -R5 ;  /* 0x00000000b0067223 */ /* 0x010fe20000010805 */
[----:B------:R-:W-:-:S03]  /*b630*/  FADD.FTZ R2, R140, R2 ;  /* 0x000000028c027221 */ /* 0x000fc60000010000 */
[----:B------:R1:W-:Y:S01]  /*b640*/  MUFU.EX2 R69, R6 ;  /* 0x0000000600457308 */ /* 0x0003e20000000800 */
[----:B------:R-:W-:Y:S01]  /*b650*/  FADD.FTZ R4, R143, R4 ;  /* 0x000000048f047221 */ /* 0x000fe20000010000 */
[----:B------:R-:W-:Y:S01]  /*b660*/  FADD.FTZ R2, R139, R2 ;  /* 0x000000028b027221 */ /* 0x000fe20000010000 */
[----:B--2---:R-:W-:Y:S02]  /*b670*/  HMMA.16816.F32 R28, R8, R16, R76 ;  /* 0x00000010081c723c */ /* 0x004fe4000000184c */
[----:B------:R-:W-:Y:S01]  /*b680*/  FADD.FTZ R4, R146, R4 ;  /* 0x0000000492047221 */ /* 0x000fe20000010000 */
[----:B------:R-:W-:Y:S01]  /*b690*/  FADD.FTZ R2, R141, R2 ;  /* 0x000000028d027221 */ /* 0x000fe20000010000 */
[----:B------:R-:W-:Y:S01]  /*b6a0*/  LDSM.16.MT88.4 R144, [R36+0x11800] ;  /* 0x011800002490783b */ /* 0x000fe20000004200 */
[----:B-1----:R-:W-:-:S03]  /*b6b0*/  FFMA.FTZ R6, R173, R0, -R5 ;  /* 0x00000000ad067223 */ /* 0x002fc60000010805 */
[C---:B------:R-:W-:Y:S01]  /*b6c0*/  HMMA.16816.F32 R48, R8.reuse, R18, R52 ;  /* 0x000000120830723c */ /* 0x040fe20000001834 */
[----:B------:R-:W1:Y:S01]  /*b6d0*/  LDSM.16.MT88.4 R16, [R39+0x11000] ;  /* 0x011000002710783b */ /* 0x000e620000004200 */
[----:B------:R2:W4:Y:S06]  /*b6e0*/  MUFU.EX2 R64, R6 ;  /* 0x0000000600407308 */ /* 0x00052c0000000800 */
[----:B------:R-:W-:Y:S01]  /*b6f0*/  HMMA.16816.F32 R40, R8, R22, R60 ;  /* 0x000000160828723c */ /* 0x000fe2000000183c */
[----:B------:R-:W-:Y:S01]  /*b700*/  FADD.FTZ R4, R133, R4 ;  /* 0x0000000485047221 */ /* 0x000fe20000010000 */
[----:B------:R-:W-:Y:S01]  /*b710*/  FADD.FTZ R2, R132, R2 ;  /* 0x0000000284027221 */ /* 0x000fe20000010000 */
[----:B------:R-:W-:Y:S01]  /*b720*/  LDSM.16.MT88.4 R20, [R160+0x11000] ;  /* 0x01100000a014783b */ /* 0x000fe20000004200 */
[----:B--2---:R-:W-:-:S04]  /*b730*/  FFMA.FTZ R6, R171, R0, -R3 ;  /* 0x00000000ab067223 */ /* 0x004fc80000010803 */
[----:B------:R2:W-:Y:S01]  /*b740*/  MUFU.EX2 R63, R6 ;  /* 0x00000006003f7308 */ /* 0x0005e20000000800 */
[----:B---3--:R-:W-:Y:S01]  /*b750*/  HMMA.16816.F32 R56, R8, R12, R56 ;  /* 0x0000000c0838723c */ /* 0x008fe20000001838 */
[----:B------:R-:W-:Y:S01]  /*b760*/  FADD.FTZ R4, R138, R4 ;  /* 0x000000048a047221 */ /* 0x000fe20000010000 */
[----:B------:R-:W-:-:S06]  /*b770*/  FADD.FTZ R2, R131, R2 ;  /* 0x0000000283027221 */ /* 0x000fcc0000010000 */
[----:B------:R-:W-:Y:S01]  /*b780*/  HMMA.16816.F32 R52, R8, R14, R24 ;  /* 0x0000000e0834723c */ /* 0x000fe20000001818 */
[----:B------:R-:W3:Y:S01]  /*b790*/  LDSM.16.MT88.4 R12, [R36+0x11000] ;  /* 0x01100000240c783b */ /* 0x000ee20000004200 */
[----:B--2---:R-:W-:-:S04]  /*b7a0*/  FFMA.FTZ R6, R196, R0, -R3 ;  /* 0x00000000c4067223 */ /* 0x004fc80000010803 */
[----:B------:R2:W1:Y:S01]  /*b7b0*/  MUFU.EX2 R62, R6 ;  /* 0x00000006003e7308 */ /* 0x0004620000000800 */
[----:B------:R-:W-:Y:S01]  /*b7c0*/  FADD.FTZ R4, R137, R4 ;  /* 0x0000000489047221 */ /* 0x000fe20000010000 */
[----:B------:R-:W-:-:S03]  /*b7d0*/  FADD.FTZ R2, R130, R2 ;  /* 0x0000000282027221 */ /* 0x000fc60000010000 */
[----:B------:R-:W-:Y:S01]  /*b7e0*/  FADD.FTZ R4, R136, R4 ;  /* 0x0000000488047221 */ /* 0x000fe20000010000 */
[----:B------:R-:W-:Y:S01]  /*b7f0*/  FADD.FTZ R2, R129, R2 ;  /* 0x0000000281027221 */ /* 0x000fe20000010000 */
[----:B--2---:R-:W-:-:S04]  /*b800*/  FFMA.FTZ R6, R193, R0, -R3 ;  /* 0x00000000c1067223 */ /* 0x004fc80000010803 */
[----:B------:R2:W-:Y:S01]  /*b810*/  MUFU.EX2 R61, R6 ;  /* 0x00000006003d7308 */ /* 0x0005e20000000800 */
[----:B------:R-:W-:Y:S01]  /*b820*/  FADD.FTZ R4, R125, R4 ;  /* 0x000000047d047221 */ /* 0x000fe20000010000 */
[----:B------:R-:W-:Y:S01]  /*b830*/  FADD.FTZ R2, R124, R2 ;  /* 0x000000027c027221 */ /* 0x000fe20000010000 */
[----:B--2---:R-:W-:-:S05]  /*b840*/  FFMA.FTZ R6, R185, R0, -R3 ;  /* 0x00000000b9067223 */ /* 0x004fca0000010803 */
[----:B------:R2:W3:Y:S01]  /*b850*/  MUFU.EX2 R60, R6 ;  /* 0x00000006003c7308 */ /* 0x0004e20000000800 */
[----:B------:R-:W-:Y:S01]  /*b860*/  FADD.FTZ R4, R128, R4 ;  /* 0x0000000480047221 */ /* 0x000fe20000010000 */
[----:B------:R-:W-:-:S03]  /*b870*/  FADD.FTZ R2, R123, R2 ;  /* 0x000000027b027221 */ /* 0x000fc60000010000 */
[----:B------:R-:W-:Y:S01]  /*b880*/  FADD.FTZ R4, R127, R4 ;  /* 0x000000047f047221 */ /* 0x000fe20000010000 */
[----:B------:R-:W-:Y:S01]  /*b890*/  FADD.FTZ R2, R122, R2 ;  /* 0x000000027a027221 */ /* 0x000fe20000010000 */
[----:B-----5:R-:W-:Y:S02]  /*b8a0*/  F2FP.F16.F32.PACK_AB R8, R70, R71 ;  /* 0x000000474608723e */ /* 0x020fe400000000ff */
[----:B----4-:R-:W-:Y:S01]  /*b8b0*/  F2FP.F16.F32.PACK_AB R10, R64, R69 ;  /* 0x00000045400a723e */ /* 0x010fe200000000ff */
[----:B------:R-:W-:Y:S01]  /*b8c0*/  FADD.FTZ R4, R126, R4 ;  /* 0x000000047e047221 */ /* 0x000fe20000010000 */
[----:B--2---:R-:W-:Y:S01]  /*b8d0*/  FFMA.FTZ R6, R184, R0, -R5 ;  /* 0x00000000b8067223 */ /* 0x004fe20000010805 */
[----:B-1----:R-:W-:-:S03]  /*b8e0*/  F2FP.F16.F32.PACK_AB R9, R62, R63 ;  /* 0x0000003f3e09723e */ /* 0x002fc600000000ff */
[----:B------:R1:W2:Y:S01]  /*b8f0*/  MUFU.EX2 R26, R6 ;  /* 0x00000006001a7308 */ /* 0x0002a20000000800 */
[----:B---3--:R-:W-:Y:S01]  /*b900*/  F2FP.F16.F32.PACK_AB R11, R60, R61 ;  /* 0x0000003d3c0b723e */ /* 0x008fe200000000ff */
[----:B------:R-:W-:Y:S01]  /*b910*/  FADD.FTZ R2, R121, R2 ;  /* 0x0000000279027221 */ /* 0x000fe20000010000 */
[----:B------:R-:W-:-:S03]  /*b920*/  FADD.FTZ R4, R117, R4 ;  /* 0x0000000475047221 */ /* 0x000fc60000010000 */
[----:B------:R-:W-:Y:S01]  /*b930*/  FADD.FTZ R2, R115, R2 ;  /* 0x0000000273027221 */ /* 0x000fe20000010000 */
[----:B------:R-:W-:Y:S01]  /*b940*/  FADD.FTZ R4, R120, R4 ;  /* 0x0000000478047221 */ /* 0x000fe20000010000 */
[----:B------:R-:W-:Y:S01]  /*b950*/  HMMA.16816.F32 R44, R8, R16, R44 ;  /* 0x00000010082c723c */ /* 0x000fe2000000182c */
[----:B-1----:R-:W-:-:S04]  /*b960*/  FFMA.FTZ R6, R164, R0, -R5 ;  /* 0x00000000a4067223 */ /* 0x002fc80000010805 */
[----:B------:R1:W-:Y:S01]  /*b970*/  MUFU.EX2 R25, R6 ;  /* 0x0000000600197308 */ /* 0x0003e20000000800 */
[----:B------:R-:W-:Y:S01]  /*b980*/  FADD.FTZ R2, R114, R2 ;  /* 0x0000000272027221 */ /* 0x000fe20000010000 */
[----:B------:R-:W-:-:S03]  /*b990*/  FADD.FTZ R4, R119, R4 ;  /* 0x0000000477047221 */ /* 0x000fc60000010000 */
[----:B------:R-:W-:Y:S01]  /*b9a0*/  FADD.FTZ R2, R113, R2 ;  /* 0x0000000271027221 */ /* 0x000fe20000010000 */
[-CC-:B-1----:R-:W-:Y:S01]  /*b9b0*/  FFMA.FTZ R6, R161, R0.reuse, -R5.reuse ;  /* 0x00000000a1067223 */ /* 0x182fe20000010805 */
[-C--:B------:R-:W-:Y:S01]  /*b9c0*/  FFMA.FTZ R5, R189, R0.reuse, -R5 ;  /* 0x00000000bd057223 */ /* 0x080fe20000010805 */
[----:B------:R-:W-:Y:S01]  /*b9d0*/  FADD.FTZ R4, R118, R4 ;  /* 0x0000000476047221 */ /* 0x000fe20000010000 */
[----:B------:R-:W-:Y:S01]  /*b9e0*/  HMMA.16816.F32 R148, R8, R12, R28 ;  /* 0x0000000c0894723c */ /* 0x000fe2000000181c */
[----:B------:R-:W-:Y:S01]  /*b9f0*/  FADD.FTZ R2, R112, R2 ;  /* 0x0000000270027221 */ /* 0x000fe20000010000 */
[----:B------:R1:W-:Y:S01]  /*ba00*/  MUFU.EX2 R17, R5 ;  /* 0x0000000500117308 */ /* 0x0003e20000000800 */
[----:B------:R-:W-:Y:S01]  /*ba10*/  FADD.FTZ R4, R108, R4 ;  /* 0x000000046c047221 */ /* 0x000fe20000010000 */
[----:B------:R-:W-:Y:S01]  /*ba20*/  LDSM.16.MT88.4 R160, [R160+0x11800] ;  /* 0x01180000a0a0783b */ /* 0x000fe20000004200 */
[----:B-1----:R-:W-:-:S05]  /*ba30*/  FFMA.FTZ R5, R188, R0, -R3 ;  /* 0x00000000bc057223 */ /* 0x002fca0000010803 */
[----:B------:R1:W3:Y:S02]  /*ba40*/  MUFU.EX2 R16, R5 ;  /* 0x0000000500107308 */ /* 0x0002e40000000800 */
[----:B-1----:R-:W-:-:S06]  /*ba50*/  FFMA.FTZ R5, R192, R0, -R3 ;  /* 0x00000000c0057223 */ /* 0x002fcc0000010803 */
[----:B------:R1:W4:Y:S02]  /*ba60*/  MUFU.EX2 R13, R5 ;  /* 0x00000005000d7308 */ /* 0x0003240000000800 */
[-CC-:B-1----:R-:W-:Y:S01]  /*ba70*/  FFMA.FTZ R5, R169, R0.reuse, -R3.reuse ;  /* 0x00000000a9057223 */ /* 0x182fe20000010803 */
[----:B------:R-:W-:Y:S01]  /*ba80*/  FFMA.FTZ R3, R168, R0, -R3 ;  /* 0x00000000a8037223 */ /* 0x000fe20000010803 */
        /* <DEDUP_REMOVED lines=37> */
[----:B------:R-:W5:Y:S02]  /*bce0*/  MUFU.EX2 R24, R6 ;  /* 0x0000000600187308 */ /* 0x000f640000000800 */
[----:B------:R-:W-:Y:S01]  /*bcf0*/  FADD.FTZ R0, R62, R0 ;  /* 0x000000003e007221 */ /* 0x000fe20000010000 */
[----:B------:R-:W-:-:S03]  /*bd00*/  FADD.FTZ R2, R69, R2 ;  /* 0x0000000245027221 */ /* 0x000fc60000010000 */
[----:B------:R-:W-:Y:S02]  /*bd10*/  FADD.FTZ R0, R61, R0 ;  /* 0x000000003d007221 */ /* 0x000fe40000010000 */
[----:B------:R4:W5:Y:S01]  /*bd20*/  MUFU.EX2 R12, R5 ;  /* 0x00000005000c7308 */ /* 0x0009620000000800 */
[----:B------:R-:W-:Y:S01]  /*bd30*/  FADD.FTZ R2, R64, R2 ;  /* 0x0000000240027221 */ /* 0x000fe20000010000 */
[----:B------:R-:W-:-:S06]  /*bd40*/  FADD.FTZ R0, R60, R0 ;  /* 0x000000003c007221 */ /* 0x000fcc0000010000 */
[----:B------:R-:W1:Y:S01]  /*bd50*/  MUFU.EX2 R3, R3 ;  /* 0x0000000300037308 */ /* 0x000e620000000800 */
[----:B--2---:R-:W-:Y:S01]  /*bd60*/  FADD.FTZ R2, R26, R2 ;  /* 0x000000021a027221 */ /* 0x004fe20000010000 */
[----:B---3--:R-:W-:Y:S01]  /*bd70*/  FADD.FTZ R0, R16, R0 ;  /* 0x0000000010007221 */ /* 0x008fe20000010000 */
[----:B----4-:R-:W2:Y:S02]  /*bd80*/  LDSM.16.MT88.4 R4, [R7+0x11800] ;  /* 0x011800000704783b */ /* 0x010ea40000004200 */
[----:B------:R-:W-:Y:S01]  /*bd90*/  FADD.FTZ R2, R25, R2 ;  /* 0x0000000219027221 */ /* 0x000fe20000010000 */
[----:B------:R-:W-:-:S03]  /*bda0*/  FADD.FTZ R0, R13, R0 ;  /* 0x000000000d007221 */ /* 0x000fc60000010000 */
[----:B-----5:R-:W-:Y:S01]  /*bdb0*/  FADD.FTZ R2, R24, R2 ;  /* 0x0000000218027221 */ /* 0x020fe20000010000 */
[----:B------:R-:W-:Y:S01]  /*bdc0*/  FADD.FTZ R0, R12, R0 ;  /* 0x000000000c007221 */ /* 0x000fe20000010000 */
[----:B------:R-:W-:Y:S02]  /*bdd0*/  HMMA.16816.F32 R40, R8, R18, R40 ;  /* 0x000000120828723c */ /* 0x000fe40000001828 */
[----:B------:R-:W-:Y:S01]  /*bde0*/  FADD.FTZ R132, R17, R2 ;  /* 0x0000000211847221 */ /* 0x000fe20000010000 */
[----:B-1----:R-:W-:Y:S01]  /*bdf0*/  FADD.FTZ R39, R3, R0 ;  /* 0x0000000003277221 */ /* 0x002fe20000010000 */
[----:B------:R-:W-:-:S04]  /*be00*/  IMAD.MOV.U32 R218, RZ, RZ, R216 ;  /* 0x000000ffffda7224 */ /* 0x000fc800078e00d8 */
[C---:B------:R-:W-:Y:S01]  /*be10*/  HMMA.16816.F32 R28, R8.reuse, R14, R48 ;  /* 0x0000000e081c723c */ /* 0x040fe20000001830 */
[----:B------:R1:W-:Y:S07]  /*be20*/  STL [R1+0x4c], R132 ;  /* 0x00004c8401007387 */ /* 0x0003ee0000100800 */
[C---:B------:R-:W-:Y:S01]  /*be30*/  HMMA.16816.F32 R140, R8.reuse, R20, R56 ;  /* 0x00000014088c723c */ /* 0x040fe20000001838 */
[----:B------:R1:W-:Y:S07]  /*be40*/  STL [R1+0x54], R39 ;  /* 0x0000542701007387 */ /* 0x0003ee0000100800 */
[----:B------:R-:W-:Y:S01]  /*be50*/  HMMA.16816.F32 R8, R8, R22, R52 ;  /* 0x000000160808723c */ /* 0x000fe20000001834 */
[----:B------:R-:W-:-:S02]  /*be60*/  ISETP.GT.AND P0, PT, R116, R218, PT ;  /* 0x000000da7400720c */ /* 0x000fc40003f04270 */
[----:B------:R-:W-:Y:S02]  /*be70*/  F2FP.F16.F32.PACK_AB R136, R25, R26 ;  /* 0x0000001a1988723e */ /* 0x000fe400000000ff */
[----:B------:R-:W-:Y:S02]  /*be80*/  F2FP.F16.F32.PACK_AB R138, R17, R24 ;  /* 0x00000018118a723e */ /* 0x000fe400000000ff */
        /* <DEDUP_REMOVED lines=12> */
[----:B-1----:R-:W-:-:S15]  /*bf50*/  @!P0 BRA `(.L_x_3076) ;  /* 0x0000008800108947 */ /* 0x002fde0003800000 */
        /* <DEDUP_REMOVED lines=11> */
[----:B------:R-:W-:Y:S01]  /*c010*/  IABS R6, R7 ;  /* 0x0000000700067213 */ /* 0x000fe20000000000 */
[----:B------:R-:W-:-:S05]  /*c020*/  VIADD R9, R7, 0x100 ;  /* 0x0000010007097836 */ /* 0x000fca0000000000 */
        /* <DEDUP_REMOVED lines=18> */
[----:B------:R-:W-:Y:S02]  /*c150*/  ISETP.GT.U32.AND P3, PT, R0, R6, PT ;  /* 0x000000060000720c */ /* 0x000fe40003f64070 */
[-C--:B------:R-:W-:Y:S02]  /*c160*/  LOP3.LUT R7, R7, R2.reuse, RZ, 0x3c, !PT ;  /* 0x0000000207077212 */ /* 0x080fe400078e3cff */
[----:B------:R-:W-:-:S07]  /*c170*/  LOP3.LUT R9, R9, R2, RZ, 0x3c, !PT ;  /* 0x0000000209097212 */ /* 0x000fce00078e3cff */
[----:B------:R-:W-:Y:S02]  /*c180*/  @!P1 IMAD.IADD R5, R5, 0x1, -R0 ;  /* 0x0000000105059824 */ /* 0x000fe400078e0a00 */
[----:B------:R-:W-:-:S03]  /*c190*/  @!P3 IADD3 R6, PT, PT, R6, -R0, RZ ;  /* 0x800000000606b210 */ /* 0x000fc60007ffe0ff */
[-C--:B------:R-:W-:Y:S02]  /*c1a0*/  ISETP.GE.U32.AND P4, PT, R5, R0.reuse, PT ;  /* 0x000000000500720c */ /* 0x080fe40003f86070 */
[----:B------:R-:W-:Y:S02]  /*c1b0*/  ISETP.GE.U32.AND P5, PT, R6, R0, PT ;  /* 0x000000000600720c */ /* 0x000fe40003fa6070 */
[----:B------:R-:W-:Y:S02]  /*c1c0*/  ISETP.GE.AND P0, PT, R7, RZ, PT ;  /* 0x000000ff0700720c */ /* 0x000fe40003f06270 */
[----:B------:R-:W-:Y:S01]  /*c1d0*/  ISETP.GE.AND P2, PT, R9, RZ, PT ;  /* 0x000000ff0900720c */ /* 0x000fe20003f46270 */
[----:B------:R-:W-:Y:S01]  /*c1e0*/  @!P1 VIADD R3, R3, 0x1 ;  /* 0x0000000103039836 */ /* 0x000fe20000000000 */
[----:B------:R-:W-:-:S05]  /*c1f0*/  @!P3 IADD3 R4, PT, PT, R4, 0x1, RZ ;  /* 0x000000010404b810 */ /* 0x000fca0007ffe0ff */
[----:B------:R-:W-:Y:S02]  /*c200*/  @P4 VIADD R3, R3, 0x1 ;  /* 0x0000000103034836 */ /* 0x000fe40000000000 */
[----:B------:R-:W-:Y:S02]  /*c210*/  @P5 IADD3 R4, PT, PT, R4, 0x1, RZ ;  /* 0x0000000104045810 */ /* 0x000fe40007ffe0ff */
[----:B------:R-:W-:Y:S01]  /*c220*/  @!P0 IMAD.MOV R3, RZ, RZ, -R3 ;  /* 0x000000ffff038224 */ /* 0x000fe200078e0a03 */
[----:B------:R-:W-:Y:S02]  /*c230*/  ISETP.NE.AND P1, PT, R2, RZ, PT ;  /* 0x000000ff0200720c */ /* 0x000fe40003f25270 */
[----:B------:R-:W-:Y:S02]  /*c240*/  LOP3.LUT R0, RZ, R2, RZ, 0x33, !PT ;  /* 0x00000002ff007212 */ /* 0x000fe400078e33ff */
[----:B------:R-:W-:Y:S02]  /*c250*/  @!P2 IADD3 R4, PT, PT, -R4, RZ, RZ ;  /* 0x000000ff0404a210 */ /* 0x000fe40007ffe1ff */
[----:B------:R-:W-:-:S02]  /*c260*/  SEL R3, R0, R3, !P1 ;  /* 0x0000000300037207 */ /* 0x000fc40004800000 */
[----:B------:R-:W-:Y:S02]  /*c270*/  SEL R0, R0, R4, !P1 ;  /* 0x0000000400007207 */ /* 0x000fe40004800000 */
        /* <DEDUP_REMOVED lines=24> */
.L_x_3078:
        /* <DEDUP_REMOVED lines=12> */
.L_x_3079:
[----:B------:R-:W-:Y:S05]  /*c4c0*/  BSYNC.RECONVERGENT B0 ;  /* 0x0000000000007941 */ /* 0x000fea0003800200 */
.L_x_3077:
[----:B------:R-:W4:Y:S04]  /*c4d0*/  LDL R7, [R1+0x44] ;  /* 0x0000440001077983 */ /* 0x000f280000100800 */
[----:B------:R-:W5:Y:S04]  /*c4e0*/  LDL R6, [R1+0x48] ;  /* 0x0000480001067983 */ /* 0x000f680000100800 */
[----:B------:R-:W2:Y:S04]  /*c4f0*/  LDL.LU R8, [R1+0x30] ;  /* 0x0000300001087983 */ /* 0x000ea80000300800 */
[----:B------:R-:W4:Y:S04]  /*c500*/  LDL R5, [R1+0x34] ;  /* 0x0000340001057983 */ /* 0x000f280000100800 */
[----:B---3--:R-:W3:Y:S04]  /*c510*/  LDL.LU R4, [R1+0x94] ;  /* 0x0000940001047983 */ /* 0x008ee80000300800 */
[----:B------:R-:W5:Y:S04]  /*c520*/  LDL R3, [R1+0x40] ;  /* 0x0000400001037983 */ /* 0x000f680000100800 */
[----:B------:R-:W5:Y:S04]  /*c530*/  LDL.LU R2, [R1+0x90] ;  /* 0x0000900001027983 */ /* 0x000f680000300800 */
[----:B------:R-:W5:Y:S01]  /*c540*/  LDL R0, [R1+0x50] ;  /* 0x0000500001007983 */ /* 0x000f620000100800 */
[----:B------:R-:W-:Y:S01]  /*c550*/  IMAD.MOV.U32 R36, RZ, RZ, 0x20 ;  /* 0x00000020ff247424 */ /* 0x000fe200078e00ff */
[----:B------:R-:W-:Y:S01]  /*c560*/  BSSY.RECONVERGENT B1, `(.L_x_3080) ;  /* 0x00002b3000017945 */ /* 0x000fe20003800200 */
[----:B--2---:R-:W-:Y:S01]  /*c570*/  MOV R12, R8 ;  /* 0x00000008000c7202 */ /* 0x004fe20000000f00 */
[----:B----4-:R-:W-:Y:S01]  /*c580*/  IMAD.MOV.U32 R11, RZ, RZ, R5 ;  /* 0x000000ffff0b7224 */ /* 0x010fe200078e0005 */
[----:B------:R-:W-:-:S03]  /*c590*/  SHF.L.U64.HI R5, R232, 0x5, R233 ;  /* 0x00000005e8057819 */ /* 0x000fc600000102e9 */
[----:B------:R-:W-:Y:S01]  /*c5a0*/  IMAD.MOV.U32 R71, RZ, RZ, R12 ;  /* 0x000000ffff477224 */ /* 0x000fe200078e000c */
[----:B---3--:R-:W-:Y:S02]  /*c5b0*/  MOV R10, R4 ;  /* 0x00000004000a7202 */ /* 0x008fe40000000f00 */
[----:B------:R-:W-:Y:S01]  /*c5c0*/  MOV R70, R11 ;  /* 0x0000000b00467202 */ /* 0x000fe20000000f00 */
[----:B-----5:R-:W-:Y:S02]  /*c5d0*/  IMAD.MOV.U32 R9, RZ, RZ, R3 ;  /* 0x000000ffff097224 */ /* 0x020fe400078e0003 */
[----:B------:R-:W-:Y:S01]  /*c5e0*/  IMAD.MOV.U32 R108, RZ, RZ, R10 ;  /* 0x000000ffff6c7224 */ /* 0x000fe200078e000a */
[----:B------:R-:W-:Y:S02]  /*c5f0*/  MOV R4, R2 ;  /* 0x0000000200047202 */ /* 0x000fe40000000f00 */
[----:B------:R-:W-:Y:S02]  /*c600*/  MOV R69, R9 ;  /* 0x0000000900457202 */ /* 0x000fe40000000f00 */
[----:B------:R-:W-:Y:S01]  /*c610*/  ISETP.GE.AND P0, PT, R217, R0, PT ;  /* 0x00000000d900720c */ /* 0x000fe20003f06270 */
[----:B------:R-:W-:Y:S01]  /*c620*/  IMAD.SHL.U32 R0, R232, 0x20, RZ ;  /* 0x00000020e8007824 */ /* 0x000fe200078e00ff */
[----:B------:R-:W-:Y:S01]  /*c630*/  MOV R110, R108 ;  /* 0x0000006c006e7202 */ /* 0x000fe20000000f00 */
[----:B------:R-:W-:-:S03]  /*c640*/  IMAD.MOV.U32 R109, RZ, RZ, R4 ;  /* 0x000000ffff6d7224 */ /* 0x000fc600078e0004 */
[----:B------:R-:W-:Y:S01]  /*c650*/  IADD3 R2, P1, PT, R0, R6, RZ ;  /* 0x0000000600027210 */ /* 0x000fe20007f3e0ff */
[----:B------:R-:W-:-:S03]  /*c660*/  IMAD.MOV.U32 R216, RZ, RZ, R110 ;  /* 0x000000ffffd87224 */ /* 0x000fc600078e006e */
[----:B------:R-:W-:-:S03]  /*c670*/  IADD3.X R3, PT, PT, R5, R7, RZ, P1, !PT ;  /* 0x0000000705037210 */ /* 0x000fc60000ffe4ff */
        /* <DEDUP_REMOVED lines=82> */
[----:B------:R-:W-:Y:S02]  /*cba0*/  ISETP.NE.AND P1, PT, R109, RZ, PT ;  /* 0x000000ff6d00720c */ /* 0x000fe40003f25270 */
        /* <DEDUP_REMOVED lines=38> */
[----:B------:R-:W-:Y:S01]  /*ce10*/  @!P0 LDGSTS.E.BYPASS.LTC128B.128 [R227+0x10000], desc[UR4][R10.64] ;  /* 0x100000000ae38fae */ /* 0x000fe2000b981a04 */
[----:B--2---:R-:W-:-:S03]  /*ce20*/  SEL R2, R36, 0xffffffe0, !P1 ;  /* 0xffffffe024027807 */ /* 0x004fc60004800000 */
[----:B------:R-:W-:Y:S01]  /*ce30*/  @P0 STS.128 [R227+0x10800], RZ ;  /* 0x010800ffe3000388 */ /* 0x000fe20000000c00 */
[----:B------:R-:W-:Y:S02]  /*ce40*/  ISETP.NE.AND P1, PT, R216, RZ, PT ;  /* 0x000000ffd800720c */ /* 0x000fe40003f25270 */
[----:B------:R-:W-:Y:S01]  /*ce50*/  IADD3 R0, PT, PT, R2, R68, RZ ;  /* 0x0000004402007210 */ /* 0x000fe20007ffe0ff */
[----:B------:R-:W-:Y:S01]  /*ce60*/  @!PT LDS RZ, [RZ] ;  /* 0x00000000fffff984 */ /* 0x000fe20000000800 */
[----:B------:R-:W-:Y:S01]  /*ce70*/  @!PT LDS RZ, [RZ] ;  /* 0x00000000fffff984 */ /* 0x000fe20000000800 */
[----:B------:R-:W-:Y:S01]  /*ce80*/  @!PT LDS RZ, [RZ] ;  /* 0x00000000fffff984 */ /* 0x000fe20000000800 */
[----:B------:R2:W-:Y:S01]  /*ce90*/  @!P0 LDGSTS.E.BYPASS.LTC128B.128 [R227+0x10800], desc[UR4][R8.64] ;  /* 0x1080000008e38fae */ /* 0x0005e2000b981a04 */
[----:B------:R-:W-:Y:S01]  /*cea0*/  IMAD.IADD R3, R71, 0x1, R2 ;  /* 0x0000000147037824 */ /* 0x000fe200078e0202 */
[----:B------:R-:W-:Y:S02]  /*ceb0*/  MOV R216, R69 ;  /* 0x0000004500d87202 */ /* 0x000fe40000000f00 */
        /* <DEDUP_REMOVED lines=10> */
[----:B------:R-:W-:Y:S04]  /*cf60*/  LDSM.16.M88.4 R40, [R68+0x3000] ;  /* 0x003000004428783b */ /* 0x000fe80000000200 */
[----:B------:R-:W-:Y:S04]  /*cf70*/  LDSM.16.M88.4 R28, [R68+0x4000] ;  /* 0x00400000441c783b */ /* 0x000fe80000000200 */
[----:B--2---:R-:W-:Y:S04]  /*cf80*/  LDSM.16.M88.4 R8, [R68+0x2000] ;  /* 0x002000004408783b */ /* 0x004fe80000000200 */
[----:B------:R-:W-:Y:S04]  /*cf90*/  LDSM.16.M88.4 R24, [R68+0x4800] ;  /* 0x004800004418783b */ /* 0x000fe80000000200 */
[----:B------:R-:W-:Y:S04]  /*cfa0*/  LDSM.16.M88.4 R16, [R68+0x2800] ;  /* 0x002800004410783b */ /* 0x000fe80000000200 */
[----:B------:R-:W-:Y:S04]  /*cfb0*/  LDSM.16.M88.4 R32, [R68+0x3800] ;  /* 0x003800004420783b */ /* 0x000fe80000000200 */
[----:B---3--:R-:W2:Y:S04]  /*cfc0*/  LDSM.16.M88.4 R4, [R71] ;  /* 0x000000004704783b */ /* 0x008ea80000000200 */
        /* <DEDUP_REMOVED lines=13> */
[C---:B--2---:R-:W-:Y:S08]  /*d0a0*/  HMMA.16816.F32 R120, R4.reuse, R8, RZ ;  /* 0x000000080478723c */ /* 0x044ff000000018ff */
[C---:B------:R-:W-:Y:S01]  /*d0b0*/  HMMA.16816.F32 R124, R4.reuse, R10, RZ ;  /* 0x0000000a047c723c */ /* 0x040fe200000018ff */
[----:B------:R-:W2:Y:S07]  /*d0c0*/  LDSM.16.M88.4 R8, [R68+0x9000] ;  /* 0x009000004408783b */ /* 0x000eae0000000200 */
        /* <DEDUP_REMOVED lines=11> */
[C---:B------:R-:W-:Y:S08]  /*d180*/  HMMA.16816.F32 R104, R4.reuse, R12, RZ ;  /* 0x0000000c0468723c */ /* 0x040ff000000018ff */
[C---:B------:R-:W-:Y:S01]  /*d190*/  HMMA.16816.F32 R112, R4.reuse, R14, RZ ;  /* 0x0000000e0470723c */ /* 0x040fe200000018ff */
[----:B------:R5:W-:Y:S07]  /*d1a0*/  LDSM.16.M88.4 R12, [R3] ;  /* 0x00000000030c783b */ /* 0x000bee0000000200 */
[C---:B---3--:R-:W-:Y:S08]  /*d1b0*/  HMMA.16816.F32 R168, R4.reuse, R40, RZ ;  /* 0x0000002804a8723c */ /* 0x048ff000000018ff */
[C---:B------:R-:W-:Y:S01]  /*d1c0*/  HMMA.16816.F32 R172, R4.reuse, R42, RZ ;  /* 0x0000002a04ac723c */ /* 0x040fe200000018ff */
[----:B------:R-:W3:Y:S07]  /*d1d0*/  LDSM.16.M88.4 R40, [R0+0x2000] ;  /* 0x002000000028783b */ /* 0x000eee0000000200 */
[C---:B--2---:R-:W-:Y:S08]  /*d1e0*/  HMMA.16816.F32 R248, R4.reuse, R8, RZ ;  /* 0x0000000804f8723c */ /* 0x044ff000000018ff */
[C---:B------:R-:W-:Y:S08]  /*d1f0*/  HMMA.16816.F32 R116, R4.reuse, R10, RZ ;  /* 0x0000000a0474723c */ /* 0x040ff000000018ff */
[C---:B------:R-:W-:Y:S08]  /*d200*/  HMMA.16816.F32 R8, R4.reuse, R28, RZ ;  /* 0x0000001c0408723c */ /* 0x040ff000000018ff */
[----:B----4-:R-:W-:Y:S03]  /*d210*/  HMMA.16816.F32 R184, R4, R24, RZ ;  /* 0x0000001804b8723c */ /* 0x010fe600000018ff */
[----:B------:R-:W-:Y:S01]  /*d220*/  IMAD.MOV.U32 R234, RZ, RZ, R116 ;  /* 0x000000ffffea7224 */ /* 0x000fe200078e0074 */
[----:B------:R-:W-:Y:S01]  /*d230*/  MOV R222, R117 ;  /* 0x0000007500de7202 */ /* 0x000fe20000000f00 */
[----:B------:R-:W-:Y:S01]  /*d240*/  IMAD.MOV.U32 R133, RZ, RZ, R118 ;  /* 0x000000ffff857224 */ /* 0x000fe200078e0076 */
[----:B-----5:R-:W-:-:S02]  /*d250*/  MOV R3, R119 ;  /* 0x0000007700037202 */ /* 0x020fc40000000f00 */
[----:B------:R-:W-:Y:S01]  /*d260*/  HMMA.16816.F32 R188, R4, R26, RZ ;  /* 0x0000001a04bc723c */ /* 0x000fe200000018ff */
[----:B------:R-:W2:Y:S02]  /*d270*/  LDSM.16.M88.4 R24, [R0+0x2800] ;  /* 0x002800000018783b */ /* 0x000ea40000000200 */
[----:B------:R-:W-:Y:S01]  /*d280*/  IMAD.MOV.U32 R116, RZ, RZ, R9 ;  /* 0x000000ffff747224 */ /* 0x000fe200078e0009 */
[----:B------:R-:W-:-:S04]  /*d290*/  MOV R111, R8 ;  /* 0x00000008006f7202 */ /* 0x000fc80000000f00 */
[C---:B------:R-:W-:Y:S08]  /*d2a0*/  HMMA.16816.F32 R200, R4.reuse, R16, RZ ;  /* 0x0000001004c8723c */ /* 0x040ff000000018ff */
[C---:B------:R-:W-:Y:S01]  /*d2b0*/  HMMA.16816.F32 R212, R4.reuse, R18, RZ ;  /* 0x0000001204d4723c */ /* 0x040fe200000018ff */
[----:B------:R-:W4:Y:S07]  /*d2c0*/  LDSM.16.M88.4 R16, [R0+0x3800] ;  /* 0x003800000010783b */ /* 0x000f2e0000000200 */
[----:B-1----:R-:W-:Y:S01]  /*d2d0*/  HMMA.16816.F32 R176, R4, R32, RZ ;  /* 0x0000002004b0723c */ /* 0x002fe200000018ff */
[----:B------:R-:W-:Y:S01]  /*d2e0*/  IMAD.MOV.U32 R33, RZ, RZ, R10 ;  /* 0x000000ffff217224 */ /* 0x000fe200078e000a */
[----:B------:R-:W-:-:S02]  /*d2f0*/  MOV R32, R11 ;  /* 0x0000000b00207202 */ /* 0x000fc40000000f00 */
[----:B------:R-:W-:Y:S04]  /*d300*/  LDSM.16.M88.4 R8, [R0+0x4000] ;  /* 0x004000000008783b */ /* 0x000fe80000000200 */
[C---:B------:R-:W-:Y:S08]  /*d310*/  HMMA.16816.F32 R192, R4.reuse, R20, RZ ;  /* 0x0000001404c0723c */ /* 0x040ff000000018ff */
[----:B------:R-:W-:Y:S01]  /*d320*/  HMMA.16816.F32 R196, R4, R22, RZ ;  /* 0x0000001604c4723c */ /* 0x000fe200000018ff */
[----:B------:R-:W1:Y:S07]  /*d330*/  LDSM.16.M88.4 R20, [R0+0x3000] ;  /* 0x003000000014783b */ /* 0x000e6e0000000200 */
[----:B---3--:R-:W-:Y:S08]  /*d340*/  HMMA.16816.F32 R96, R12, R40, R96 ;  /* 0x000000280c60723c */ /* 0x008ff00000001860 */
[C---:B------:R-:W-:Y:S08]  /*d350*/  HMMA.16816.F32 R180, R4.reuse, R34, RZ ;  /* 0x0000002204b4723c */ /* 0x040ff000000018ff */
[----:B------:R-:W-:Y:S03]  /*d360*/  HMMA.16816.F32 R4, R4, R30, RZ ;  /* 0x0000001e0404723c */ /* 0x000fe600000018ff */
[----:B------:R-:W-:Y:S01]  /*d370*/  IMAD.MOV.U32 R35, RZ, RZ, R97 ;  /* 0x000000ffff237224 */ /* 0x000fe200078e0061 */
[----:B------:R-:W-:Y:S01]  /*d380*/  MOV R34, R96 ;  /* 0x0000006000227202 */ /* 0x000fe20000000f00 */
[----:B------:R-:W-:Y:S01]  /*d390*/  IMAD.MOV.U32 R252, RZ, RZ, R98 ;  /* 0x000000fffffc7224 */ /* 0x000fe200078e0062 */
[----:B------:R-:W-:-:S02]  /*d3a0*/  MOV R235, R99 ;  /* 0x0000006300eb7202 */ /* 0x000fc40000000f00 */
[C---:B------:R-:W-:Y:S01]  /*d3b0*/  HMMA.16816.F32 R40, R12.reuse, R42, R80 ;  /* 0x0000002a0c28723c */ /* 0x040fe20000001850 */
[----:B------:R-:W-:Y:S01]  /*d3c0*/  IMAD.MOV.U32 R83, RZ, RZ, R35 ;  /* 0x000000ffff537224 */ /* 0x000fe200078e0023 */
[----:B------:R-:W-:Y:S01]  /*d3d0*/  MOV R82, R34 ;  /* 0x0000002200527202 */ /* 0x000fe20000000f00 */
[----:B------:R-:W-:Y:S01]  /*d3e0*/  IMAD.MOV.U32 R80, RZ, RZ, R33 ;  /* 0x000000ffff507224 */ /* 0x000fe200078e0021 */
[----:B------:R-:W-:Y:S02]  /*d3f0*/  MOV R81, R32 ;  /* 0x0000002000517202 */ /* 0x000fe40000000f00 */
[----:B------:R-:W3:Y:S02]  /*d400*/  LDSM.16.M88.4 R32, [R0+0x5000] ;  /* 0x005000000020783b */ /* 0x000ee40000000200 */
[----:B--2---:R-:W-:Y:S01]  /*d410*/  HMMA.16816.F32 R244, R12, R24, R92 ;  /* 0x000000180cf4723c */ /* 0x004fe2000000185c */
[----:B------:R-:W-:Y:S01]  /*d420*/  IMAD.MOV.U32 R95, RZ, RZ, R116 ;  /* 0x000000ffff5f7224 */ /* 0x000fe200078e0074 */
[----:B------:R-:W-:Y:S01]  /*d430*/  MOV R94, R111 ;  /* 0x0000006f005e7202 */ /* 0x000fe20000000f00 */
[----:B------:R-:W-:Y:S01]  /*d440*/  IMAD.MOV.U32 R31, RZ, RZ, R4 ;  /* 0x000000ffff1f7224 */ /* 0x000fe200078e0004 */
[----:B------:R-:W-:Y:S01]  /*d450*/  MOV R30, R5 ;  /* 0x00000005001e7202 */ /* 0x000fe20000000f00 */
[----:B------:R-:W-:Y:S01]  /*d460*/  IMAD.MOV.U32 R109, RZ, RZ, R6 ;  /* 0x000000ffff6d7224 */ /* 0x000fe200078e0006 */
[----:B------:R-:W-:-:S02]  /*d470*/  MOV R108, R7 ;  /* 0x00000007006c7202 */ /* 0x000fc40000000f00 */
[C---:B------:R-:W-:Y:S01]  /*d480*/  HMMA.16816.F32 R240, R12.reuse, R26, R76 ;  /* 0x0000001a0cf0723c */ /* 0x040fe2000000184c */
[----:B------:R-:W2:Y:S01]  /*d490*/  LDSM.16.M88.4 R24, [R0+0x6800] ;  /* 0x006800000018783b */ /* 0x000ea20000000200 */
[----:B------:R-:W-:Y:S01]  /*d4a0*/  MOV R92, R109 ;  /* 0x0000006d005c7202 */ /* 0x000fe20000000f00 */
[----:B------:R-:W-:Y:S01]  /*d4b0*/  IMAD.MOV.U32 R29, RZ, RZ, R40 ;  /* 0x000000ffff1d7224 */ /* 0x000fe200078e0028 */
[----:B------:R-:W-:Y:S01]  /*d4c0*/  MOV R28, R41 ;  /* 0x00000029001c7202 */ /* 0x000fe20000000f00 */
[----:B------:R-:W-:Y:S01]  /*d4d0*/  IMAD.MOV.U32 R97, RZ, RZ, R42 ;  /* 0x000000ffff617224 */ /* 0x000fe200078e002a */
[----:B------:R-:W-:Y:S01]  /*d4e0*/  MOV R96, R43 ;  /* 0x0000002b00607202 */ /* 0x000fe20000000f00 */
[----:B------:R-:W-:Y:S01]  /*d4f0*/  LDSM.16.M88.4 R4, [R0+0x4800] ;  /* 0x004800000004783b */ /* 0x000fe20000000200 */
[----:B----4-:R-:W-:Y:S01]  /*d500*/  HMMA.16816.F32 R204, R12, R16, R60 ;  /* 0x000000100ccc723c */ /* 0x010fe2000000183c */
[----:B------:R-:W-:Y:S01]  /*d510*/  MOV R62, R31 ;  /* 0x0000001f003e7202 */ /* 0x000fe20000000f00 */
[----:B------:R-:W-:Y:S01]  /*d520*/  IMAD.MOV.U32 R63, RZ, RZ, R30 ;  /* 0x000000ffff3f7224 */ /* 0x000fe200078e001e */
[----:B------:R-:W4:Y:S01]  /*d530*/  LDSM.16.M88.4 R40, [R0+0x5800] ;  /* 0x005800000028783b */ /* 0x000f220000000200 */
[----:B------:R-:W-:Y:S01]  /*d540*/  IMAD.MOV.U32 R93, RZ, RZ, R108 ;  /* 0x000000ffff5d7224 */ /* 0x000fe200078e006c */
[----:B------:R-:W-:Y:S01]  /*d550*/  MOV R60, R97 ;  /* 0x00000061003c7202 */ /* 0x000fe20000000f00 */
[----:B------:R-:W-:-:S02]  /*d560*/  IMAD.MOV.U32 R61, RZ, RZ, R96 ;  /* 0x000000ffff3d7224 */ /* 0x000fc400078e0060 */
[C---:B------:R-:W-:Y:S01]  /*d570*/  HMMA.16816.F32 R128, R12.reuse, R18, R52 ;  /* 0x000000120c80723c */ /* 0x040fe20000001834 */
[----:B------:R-:W-:Y:S01]  /*d580*/  MOV R54, R29 ;  /* 0x0000001d00367202 */ /* 0x000fe20000000f00 */
[----:B------:R-:W-:Y:S01]  /*d590*/  IMAD.MOV.U32 R55, RZ, RZ, R28 ;  /* 0x000000ffff377224 */ /* 0x000fe200078e001c */
[----:B------:R-:W-:Y:S04]  /*d5a0*/  LDSM.16.M88.4 R16, [R0+0x8800] ;  /* 0x008800000010783b */ /* 0x000fe80000000200 */
[----:B------:R-:W5:Y:S01]  /*d5b0*/  LDSM.16.M88.4 R28, [R0+0x6000] ;  /* 0x00600000001c783b */ /* 0x000f620000000200 */
[C---:B-1----:R-:W-:Y:S08]  /*d5c0*/  HMMA.16816.F32 R236, R12.reuse, R20, R88 ;  /* 0x000000140cec723c */ /* 0x042ff00000001858 */
[C---:B------:R-:W-:Y:S01]  /*d5d0*/  HMMA.16816.F32 R208, R12.reuse, R22, R72 ;  /* 0x000000160cd0723c */ /* 0x040fe20000001848 */
[----:B------:R-:W1:Y:S07]  /*d5e0*/  LDSM.16.M88.4 R20, [R0+0x7000] ;  /* 0x007000000014783b */ /* 0x000e6e0000000200 */
[C---:B------:R-:W-:Y:S08]  /*d5f0*/  HMMA.16816.F32 R116, R12.reuse, R8, R48 ;  /* 0x000000080c74723c */ /* 0x040ff00000001830 */
[C---:B------:R-:W-:Y:S01]  /*d600*/  HMMA.16816.F32 R108, R12.reuse, R10, R44 ;  /* 0x0000000a0c6c723c */ /* 0x040fe2000000182c */
[----:B------:R-:W1:Y:S07]  /*d610*/  LDSM.16.M88.4 R8, [R0+0x7800] ;  /* 0x007800000008783b */ /* 0x000e6e0000000200 */
[C---:B---3--:R-:W-:Y:S08]  /*d620*/  HMMA.16816.F32 R44, R12.reuse, R32, R84 ;  /* 0x000000200c2c723c */ /* 0x048ff00000001854 */
[----:B--2---:R-:W-:Y:S01]  /*d630*/  HMMA.16816.F32 R84, R12, R24, R168 ;  /* 0x000000180c54723c */ /* 0x004fe200000018a8 */
[----:B------:R-:W-:Y:S01]  /*d640*/  MOV R170, R133 ;  /* 0x0000008500aa7202 */ /* 0x000fe20000000f00 */
[----:B------:R-:W-:Y:S01]  /*d650*/  IMAD.MOV.U32 R171, RZ, RZ, R3 ;  /* 0x000000ffffab7224 */ /* 0x000fe200078e0003 */
[----:B------:R-:W-:Y:S01]  /*d660*/  MOV R133, 0x40 ;  /* 0x0000004000857802 */ /* 0x000fe20000000f00 */
[----:B------:R-:W-:Y:S01]  /*d670*/  IMAD.MOV.U32 R169, RZ, RZ, R222 ;  /* 0x000000ffffa97224 */ /* 0x000fe200078e00de */
[----:B------:R-:W-:-:S03]  /*d680*/  MOV R168, R234 ;  /* 0x000000ea00a87202 */ /* 0x000fc60000000f00 */
[----:B----4-:R-:W-:Y:S01]  /*d690*/  HMMA.16816.F32 R88, R12, R40, R104 ;  /* 0x000000280c58723c */ /* 0x010fe20000001868 */
[----:B------:R-:W-:Y:S01]  /*d6a0*/  MOV R40, R94 ;  /* 0x0000005e00287202 */ /* 0x000fe20000000f00 */
[----:B------:R-:W-:-:S06]  /*d6b0*/  IMAD.MOV.U32 R41, RZ, RZ, R95 ;  /* 0x000000ffff297224 */ /* 0x000fcc00078e005f */
[C---:B------:R-:W-:Y:S01]  /*d6c0*/  HMMA.16816.F32 R72, R12.reuse, R42, R112 ;  /* 0x0000002a0c48723c */ /* 0x040fe20000001870 */
[----:B------:R-:W-:Y:S01]  /*d6d0*/  MOV R114, R92 ;  /* 0x0000005c00727202 */ /* 0x000fe20000000f00 */
[----:B------:R-:W-:Y:S01]  /*d6e0*/  IMAD.MOV.U32 R115, RZ, RZ, R93 ;  /* 0x000000ffff737224 */ /* 0x000fe200078e005d */
[----:B------:R-:W-:Y:S01]  /*d6f0*/  MOV R112, R62 ;  /* 0x0000003e00707202 */ /* 0x000fe20000000f00 */
[----:B------:R-:W-:Y:S01]  /*d700*/  IMAD.MOV.U32 R113, RZ, RZ, R63 ;  /* 0x000000ffff717224 */ /* 0x000fe200078e003f */
[----:B------:R-:W-:Y:S01]  /*d710*/  MOV R42, R80 ;  /* 0x00000050002a7202 */ /* 0x000fe20000000f00 */
[----:B------:R-:W-:Y:S02]  /*d720*/  IMAD.MOV.U32 R43, RZ, RZ, R81 ;  /* 0x000000ffff2b7224 */ /* 0x000fe400078e0051 */
[C---:B------:R-:W-:Y:S08]  /*d730*/  HMMA.16816.F32 R96, R12.reuse, R4, R56 ;  /* 0x000000040c60723c */ /* 0x040ff00000001838 */
[C---:B------:R-:W-:Y:S01]  /*d740*/  HMMA.16816.F32 R48, R12.reuse, R6, R64 ;  /* 0x000000060c30723c */ /* 0x040fe20000001840 */
[----:B------:R-:W2:Y:S07]  /*d750*/  LDSM.16.M88.4 R4, [R0+0x8000] ;  /* 0x008000000004783b */ /* 0x000eae0000000200 */
[----:B-----5:R-:W-:Y:S01]  /*d760*/  HMMA.16816.F32 R56, R12, R28, R120 ;  /* 0x0000001c0c38723c */ /* 0x020fe20000001878 */
[----:B------:R-:W-:Y:S01]  /*d770*/  MOV R120, R54 ;  /* 0x0000003600787202 */ /* 0x000fe20000000f00 */
[----:B------:R-:W-:Y:S01]  /*d780*/  IMAD.MOV.U32 R121, RZ, RZ, R55 ;  /* 0x000000ffff797224 */ /* 0x000fe200078e0037 */
[----:B------:R-:W-:Y:S01]  /*d790*/  MOV R122, R60 ;  /* 0x0000003c007a7202 */ /* 0x000fe20000000f00 */
[----:B------:R-:W-:-:S04]  /*d7a0*/  IMAD.MOV.U32 R123, RZ, RZ, R61 ;  /* 0x000000ffff7b7224 */ /* 0x000fc800078e003d */
[----:B------:R-:W-:Y:S01]  /*d7b0*/  HMMA.16816.F32 R64, R12, R30, R124 ;  /* 0x0000001e0c40723c */ /* 0x000fe2000000187c */
[----:B------:R-:W3:Y:S01]  /*d7c0*/  LDSM.16.M88.4 R28, [R0+0x9000] ;  /* 0x00900000001c783b */ /* 0x000ee20000000200 */
[----:B------:R-:W-:Y:S01]  /*d7d0*/  MOV R124, R82 ;  /* 0x00000052007c7202 */ /* 0x000fe20000000f00 */
[----:B------:R-:W-:Y:S01]  /*d7e0*/  IMAD.MOV.U32 R125, RZ, RZ, R83 ;  /* 0x000000ffff7d7224 */ /* 0x000fe200078e0053 */
[----:B------:R-:W-:Y:S01]  /*d7f0*/  MOV R126, R252 ;  /* 0x000000fc007e7202 */ /* 0x000fe20000000f00 */
[----:B------:R-:W-:-:S03]  /*d800*/  IMAD.MOV.U32 R127, RZ, RZ, R235 ;  /* 0x000000ffff7f7224 */ /* 0x000fc600078e00eb */
[C---:B------:R-:W-:Y:S01]  /*d810*/  HMMA.16816.F32 R92, R12.reuse, R26, R172 ;  /* 0x0000001a0c5c723c */ /* 0x040fe200000018ac */
[----:B------:R4:W5:Y:S07]  /*d820*/  LDSM.16.M88.4 R24, [R0+0x9800] ;  /* 0x009800000018783b */ /* 0x00096e0000000200 */
[C---:B------:R-:W-:Y:S08]  /*d830*/  HMMA.16816.F32 R76, R12.reuse, R34, R100 ;  /* 0x000000220c4c723c */ /* 0x040ff00000001864 */
[----:B-1----:R-:W-:Y:S01]  /*d840*/  HMMA.16816.F32 R80, R12, R20, R176 ;  /* 0x000000140c50723c */ /* 0x002fe200000018b0 */
[----:B----4-:R-:W-:-:S07]  /*d850*/  SEL R0, R133, 0xffffffc0, !P1 ;  /* 0xffffffc085007807 */ /* 0x010fce0004800000 */
[----:B------:R-:W-:Y:S01]  /*d860*/  HMMA.16816.F32 R60, R12, R22, R180 ;  /* 0x000000160c3c723c */ /* 0x000fe200000018b4 */
[----:B------:R-:W-:Y:S02]  /*d870*/  IMAD.MOV.U32 R133, RZ, RZ, R70 ;  /* 0x000000ffff857224 */ /* 0x000fe400078e0046 */
[----:B------:R-:W-:Y:S01]  /*d880*/  IMAD.IADD R3, R71, 0x1, R0 ;  /* 0x0000000147037824 */ /* 0x000fe200078e0200 */
[----:B------:R-:W-:-:S04]  /*d890*/  IADD3 R0, PT, PT, R0, R68, RZ ;  /* 0x0000004400007210 */ /* 0x000fc80007ffe0ff */
[C---:B------:R-:W-:Y:S01]  /*d8a0*/  HMMA.16816.F32 R52, R12.reuse, R8, R184 ;  /* 0x000000080c34723c */ /* 0x040fe200000018b8 */
[----:B------:R-:W-:Y:S04]  /*d8b0*/  LDSM.16.M88.4 R20, [R0+0x2000] ;  /* 0x002000000014783b */ /* 0x000fe80000000200 */
[----:B------:R-:W-:Y:S03]  /*d8c0*/  LDSM.16.M88.4 R32, [R0+0x3800] ;  /* 0x003800000020783b */ /* 0x000fe60000000200 */
[C---:B------:R-:W-:Y:S01]  /*d8d0*/  HMMA.16816.F32 R100, R12.reuse, R10, R188 ;  /* 0x0000000a0c64723c */ /* 0x040fe200000018bc */
[----:B------:R1:W4:Y:S07]  /*d8e0*/  LDSM.16.M88.4 R8, [R3] ;  /* 0x000000000308783b */ /* 0x00032e0000000200 */
[C---:B--2---:R-:W-:Y:S08]  /*d8f0*/  HMMA.16816.F32 R104, R12.reuse, R4, R192 ;  /* 0x000000040c68723c */ /* 0x044ff000000018c0 */
[C---:B---3--:R-:W-:Y:S08]  /*d900*/  HMMA.16816.F32 R192, R12.reuse, R28, R248 ;  /* 0x0000001c0cc0723c */ /* 0x048ff000000018f8 */
[----:B------:R-:W-:Y:S01]  /*d910*/  HMMA.16816.F32 R188, R12, R16, R200 ;  /* 0x000000100cbc723c */ /* 0x000fe200000018c8 */
[----:B-1----:R-:W-:-:S07]  /*d920*/  IMAD.IADD R3, R2, 0x1, R3 ;  /* 0x0000000102037824 */ /* 0x002fce00078e0203 */
[C---:B-----5:R-:W-:Y:S08]  /*d930*/  HMMA.16816.F32 R248, R12.reuse, R24, R40 ;  /* 0x000000180cf8723c */ /* 0x060ff00000001828 */
[C---:B------:R-:W-:Y:S01]  /*d940*/  HMMA.16816.F32 R176, R12.reuse, R6, R196 ;  /* 0x000000060cb0723c */ /* 0x040fe200000018c4 */
[----:B------:R-:W-:Y:S07]  /*d950*/  LDSM.16.M88.4 R4, [R0+0x3000] ;  /* 0x003000000004783b */ /* 0x000fee0000000200 */
[C---:B------:R-:W-:Y:S01]  /*d960*/  HMMA.16816.F32 R184, R12.reuse, R18, R212 ;  /* 0x000000120cb8723c */ /* 0x040fe200000018d4 */
[----:B------:R-:W-:Y:S07]  /*d970*/  LDSM.16.M88.4 R16, [R0+0x2800] ;  /* 0x002800000010783b */ /* 0x000fee0000000200 */
[C---:B------:R-:W-:Y:S01]  /*d980*/  HMMA.16816.F32 R200, R12.reuse, R30, R168 ;  /* 0x0000001e0cc8723c */ /* 0x040fe200000018a8 */
[----:B------:R-:W1:Y:S07]  /*d990*/  LDSM.16.M88.4 R28, [R0+0x4000] ;  /* 0x00400000001c783b */ /* 0x000e6e0000000200 */
[----:B------:R-:W-:Y:S01]  /*d9a0*/  HMMA.16816.F32 R40, R12, R26, R112 ;  /* 0x0000001a0c28723c */ /* 0x000fe20000001870 */
[----:B------:R-:W2:Y:S07]  /*d9b0*/  LDSM.16.M88.4 R24, [R0+0x4800] ;  /* 0x004800000018783b */ /* 0x000eae0000000200 */
[C---:B----4-:R-:W-:Y:S08]  /*d9c0*/  HMMA.16816.F32 R12, R8.reuse, R20, R124 ;  /* 0x00000014080c723c */ /* 0x050ff0000000187c */
[----:B------:R-:W-:Y:S03]  /*d9d0*/  HMMA.16816.F32 R212, R8, R32, R204 ;  /* 0x0000002008d4723c */ /* 0x000fe600000018cc */
[----:B------:R-:W-:Y:S01]  /*d9e0*/  IMAD.MOV.U32 R115, RZ, RZ, R40 ;  /* 0x000000ffff737224 */ /* 0x000fe200078e0028 */
[----:B------:R-:W-:Y:S01]  /*d9f0*/  MOV R114, R41 ;  /* 0x0000002900727202 */ /* 0x000fe20000000f00 */
[----:B------:R-:W-:Y:S01]  /*da00*/  IMAD.MOV.U32 R113, RZ, RZ, R42 ;  /* 0x000000ffff717224 */ /* 0x000fe200078e002a */
[----:B------:R-:W-:-:S02]  /*da10*/  MOV R112, R43 ;  /* 0x0000002b00707202 */ /* 0x000fc40000000f00 */
[----:B------:R-:W3:Y:S03]  /*da20*/  LDSM.16.M88.4 R40, [R0+0x5000] ;  /* 0x005000000028783b */ /* 0x000ee60000000200 */
[----:B------:R-:W-:Y:S01]  /*da30*/  IMAD.MOV.U32 R125, RZ, RZ, R12 ;  /* 0x000000ffff7d7224 */ /* 0x000fe200078e000c */
[----:B------:R-:W-:Y:S01]  /*da40*/  MOV R124, R13 ;  /* 0x0000000d007c7202 */ /* 0x000fe20000000f00 */
[----:B------:R-:W-:Y:S01]  /*da50*/  IMAD.MOV.U32 R21, RZ, RZ, R14 ;  /* 0x000000ffff157224 */ /* 0x000fe200078e000e */
[----:B------:R-:W-:Y:S02]  /*da60*/  MOV R20, R15 ;  /* 0x0000000f00147202 */ /* 0x000fe40000000f00 */
[C---:B------:R-:W-:Y:S08]  /*da70*/  HMMA.16816.F32 R12, R8.reuse, R22, R120 ;  /* 0x00000016080c723c */ /* 0x040ff00000001878 */
[C---:B-1----:R-:W-:Y:S08]  /*da80*/  HMMA.16816.F32 R204, R8.reuse, R28, R116 ;  /* 0x0000001c08cc723c */ /* 0x042ff00000001874 */
[----:B------:R-:W-:Y:S01]  /*da90*/  HMMA.16816.F32 R196, R8, R30, R108 ;  /* 0x0000001e08c4723c */ /* 0x000fe2000000186c */
[----:B------:R-:W-:Y:S02]  /*daa0*/  LDSM.16.M88.4 R28, [R0+0x8000] ;  /* 0x00800000001c783b */ /* 0x000fe40000000200 */
[----:B------:R-:W-:Y:S01]  /*dab0*/  IMAD.MOV.U32 R252, RZ, RZ, R12 ;  /* 0x000000fffffc7224 */ /* 0x000fe200078e000c */
[----:B------:R-:W-:Y:S01]  /*dac0*/  MOV R235, R13 ;  /* 0x0000000d00eb7202 */ /* 0x000fe20000000f00 */
[----:B------:R-:W-:Y:S01]  /*dad0*/  IMAD.MOV.U32 R234, RZ, RZ, R14 ;  /* 0x000000ffffea7224 */ /* 0x000fe200078e000e */
[----:B------:R-:W-:-:S02]  /*dae0*/  MOV R222, R15 ;  /* 0x0000000f00de7202 */ /* 0x000fc40000000f00 */
[C---:B------:R-:W-:Y:S08]  /*daf0*/  HMMA.16816.F32 R12, R8.reuse, R16, R244 ;  /* 0x00000010080c723c */ /* 0x040ff000000018f4 */
[C---:B------:R-:W-:Y:S01]  /*db00*/  HMMA.16816.F32 R244, R8.reuse, R18, R240 ;  /* 0x0000001208f4723c */ /* 0x040fe200000018f0 */
[----:B------:R-:W-:Y:S07]  /*db10*/  LDSM.16.M88.4 R16, [R0+0x8800] ;  /* 0x008800000010783b */ /* 0x000fee0000000200 */
[----:B------:R-:W-:Y:S03]  /*db20*/  HMMA.16816.F32 R240, R8, R4, R236 ;  /* 0x0000000408f0723c */ /* 0x000fe600000018ec */
[----:B------:R-:W-:Y:S01]  /*db30*/  IMAD.MOV.U32 R71, RZ, RZ, R12 ;  /* 0x000000ffff477224 */ /* 0x000fe200078e000c */
[----:B------:R-:W-:Y:S01]  /*db40*/  MOV R70, R13 ;  /* 0x0000000d00467202 */ /* 0x000fe20000000f00 */
[----:B------:R-:W-:Y:S01]  /*db50*/  IMAD.MOV.U32 R69, RZ, RZ, R14 ;  /* 0x000000ffff457224 */ /* 0x000fe200078e000e */
[----:B------:R-:W-:-:S02]  /*db60*/  MOV R68, R15 ;  /* 0x0000000f00447202 */ /* 0x000fc40000000f00 */
[----:B------:R-:W1:Y:S01]  /*db70*/  LDSM.16.M88.4 R12, [R0+0x5800] ;  /* 0x00580000000c783b */ /* 0x000e620000000200 */
[C---:B------:R-:W-:Y:S03]  /*db80*/  HMMA.16816.F32 R236, R8.reuse, R6, R208 ;  /* 0x0000000608ec723c */ /* 0x040fe600000018d0 */
[----:B------:R-:W4:Y:S05]  /*db90*/  LDSM.16.M88.4 R4, [R0+0x6000] ;  /* 0x006000000004783b */ /* 0x000f2a0000000200 */
[C---:B------:R-:W-:Y:S01]  /*dba0*/  HMMA.16816.F32 R208, R8.reuse, R34, R128 ;  /* 0x0000002208d0723c */ /* 0x040fe20000001880 */
[----:B------:R-:W5:Y:S07]  /*dbb0*/  LDSM.16.M88.4 R32, [R0+0x6800] ;  /* 0x006800000020783b */ /* 0x000f6e0000000200 */
[C---:B--2---:R-:W-:Y:S08]  /*dbc0*/  HMMA.16816.F32 R172, R8.reuse, R24, R96 ;  /* 0x0000001808ac723c */ /* 0x044ff00000001860 */
[----:B------:R-:W-:Y:S01]  /*dbd0*/  HMMA.16816.F32 R128, R8, R26, R48 ;  /* 0x0000001a0880723c */ /* 0x000fe20000001830 */
[----:B------:R-:W2:Y:S01]  /*dbe0*/  LDSM.16.M88.4 R24, [R0+0x7000] ;  /* 0x007000000018783b */ /* 0x000ea20000000200 */
[----:B------:R-:W-:Y:S01]  /*dbf0*/  IMAD.MOV.U32 R48, RZ, RZ, R115 ;  /* 0x000000ffff307224 */ /* 0x000fe200078e0073 */
[----:B------:R-:W-:Y:S01]  /*dc00*/  MOV R49, R114 ;  /* 0x0000007200317202 */ /* 0x000fe20000000f00 */
[----:B------:R-:W-:Y:S01]  /*dc10*/  IMAD.MOV.U32 R50, RZ, RZ, R113 ;  /* 0x000000ffff327224 */ /* 0x000fe200078e0071 */
[----:B------:R-:W-:-:S03]  /*dc20*/  MOV R51, R112 ;  /* 0x0000007000337202 */ /* 0x000fc60000000f00 */
[----:B---3--:R-:W-:Y:S01]  /*dc30*/  HMMA.16816.F32 R120, R8, R40, R44 ;  /* 0x000000280878723c */ /* 0x008fe2000000182c */
[----:B------:R-:W-:Y:S01]  /*dc40*/  IMAD.MOV.U32 R46, RZ, RZ, R21 ;  /* 0x000000ffff2e7224 */ /* 0x000fe200078e0015 */
[----:B------:R-:W-:Y:S01]  /*dc50*/  MOV R47, R20 ;  /* 0x00000014002f7202 */ /* 0x000fe20000000f00 */
[----:B------:R-:W-:Y:S01]  /*dc60*/  IMAD.MOV.U32 R44, RZ, RZ, R125 ;  /* 0x000000ffff2c7224 */ /* 0x000fe200078e007d */
[----:B------:R-:W3:Y:S01]  /*dc70*/  LDSM.16.M88.4 R20, [R0+0x7800] ;  /* 0x007800000014783b */ /* 0x000ee20000000200 */
[----:B------:R-:W-:-:S03]  /*dc80*/  MOV R45, R124 ;  /* 0x0000007c002d7202 */ /* 0x000fc60000000f00 */
[C---:B-1----:R-:W-:Y:S08]  /*dc90*/  HMMA.16816.F32 R168, R8.reuse, R12, R88 ;  /* 0x0000000c08a8723c */ /* 0x042ff00000001858 */
[C---:B------:R-:W-:Y:S01]  /*dca0*/  HMMA.16816.F32 R180, R8.reuse, R14, R72 ;  /* 0x0000000e08b4723c */ /* 0x040fe20000001848 */
[----:B------:R-:W1:Y:S07]  /*dcb0*/  LDSM.16.M88.4 R12, [R0+0x9000] ;  /* 0x00900000000c783b */ /* 0x000e6e0000000200 */
[C---:B------:R-:W-:Y:S01]  /*dcc0*/  HMMA.16816.F32 R116, R8.reuse, R42, R76 ;  /* 0x0000002a0874723c */ /* 0x040fe2000000184c */
[----:B------:R2:W1:Y:S07]  /*dcd0*/  LDSM.16.M88.4 R40, [R0+0x9800] ;  /* 0x009800000028783b */ /* 0x00046e0000000200 */
[C---:B----4-:R-:W-:Y:S08]  /*dce0*/  HMMA.16816.F32 R124, R8.reuse, R4, R56 ;  /* 0x00000004087c723c */ /* 0x050ff00000001838 */
[----:B-----5:R-:W-:Y:S01]  /*dcf0*/  HMMA.16816.F32 R108, R8, R32, R84 ;  /* 0x00000020086c723c */ /* 0x020fe20000001854 */
[----:B--2---:R-:W-:-:S07]  /*dd00*/  IADD3 R0, PT, PT, R2, R0, RZ ;  /* 0x0000000002007210 */ /* 0x004fce0007ffe0ff */
[C---:B------:R-:W-:Y:S01]  /*dd10*/  HMMA.16816.F32 R96, R8.reuse, R34, R92 ;  /* 0x000000220860723c */ /* 0x040fe2000000185c */
[----:B------:R-:W-:Y:S07]  /*dd20*/  LDSM.16.M88.4 R32, [R0+0x2000] ;  /* 0x002000000020783b */ /* 0x000fee0000000200 */
[C---:B------:R-:W-:Y:S08]  /*dd30*/  HMMA.16816.F32 R88, R8.reuse, R26, R60 ;  /* 0x0000001a0858723c */ /* 0x040ff0000000183c */
[----:B------:R-:W-:Y:S01]  /*dd40*/  HMMA.16816.F32 R72, R8, R30, R176 ;  /* 0x0000001e0848723c */ /* 0x000fe200000018b0 */
[----:B------:R-:W-:Y:S01]  /*dd50*/  IMAD.MOV.U32 R176, RZ, RZ, R71 ;  /* 0x000000ffffb07224 */ /* 0x000fe200078e0047 */
[----:B------:R-:W-:Y:S01]  /*dd60*/  MOV R177, R70 ;  /* 0x0000004600b17202 */ /* 0x000fe20000000f00 */
[----:B------:R-:W-:Y:S01]  /*dd70*/  IMAD.MOV.U32 R179, RZ, RZ, R68 ;  /* 0x000000ffffb37224 */ /* 0x000fe200078e0044 */
[----:B------:R-:W-:-:S04]  /*dd80*/  MOV R178, R69 ;  /* 0x0000004500b27202 */ /* 0x000fc80000000f00 */
[C---:B------:R-:W-:Y:S01]  /*dd90*/  HMMA.16816.F32 R112, R8.reuse, R6, R64 ;  /* 0x000000060870723c */ /* 0x040fe20000001840 */
[----:B------:R-:W-:Y:S07]  /*dda0*/  LDSM.16.M88.4 R4, [R3] ;  /* 0x000000000304783b */ /* 0x000fee0000000200 */
[C---:B------:R-:W-:Y:S01]  /*ddb0*/  HMMA.16816.F32 R92, R8.reuse, R24, R80 ;  /* 0x00000018085c723c */ /* 0x040fe20000001850 */
[----:B------:R-:W-:Y:S07]  /*ddc0*/  LDSM.16.M88.4 R24, [R0+0x3000] ;  /* 0x003000000018783b */ /* 0x000fee0000000200 */
[C---:B---3--:R-:W-:Y:S08]  /*ddd0*/  HMMA.16816.F32 R84, R8.reuse, R20, R52 ;  /* 0x000000140854723c */ /* 0x048ff00000001834 */
[C---:B-1----:R-:W-:Y:S08]  /*dde0*/  HMMA.16816.F32 R60, R8.reuse, R12, R192 ;  /* 0x0000000c083c723c */ /* 0x042ff000000018c0 */
[C---:B------:R-:W-:Y:S01]  /*ddf0*/  HMMA.16816.F32 R56, R8.reuse, R14, R200 ;  /* 0x0000000e0838723c */ /* 0x040fe200000018c8 */
[----:B------:R-:W1:Y:S07]  /*de00*/  LDSM.16.M88.4 R12, [R0+0x4800] ;  /* 0x00480000000c783b */ /* 0x000e6e0000000200 */
[C---:B------:R-:W-:Y:S01]  /*de10*/  HMMA.16816.F32 R80, R8.reuse, R22, R100 ;  /* 0x000000160850723c */ /* 0x040fe20000001864 */
[----:B------:R-:W-:Y:S07]  /*de20*/  LDSM.16.M88.4 R20, [R0+0x3800] ;  /* 0x003800000014783b */ /* 0x000fee0000000200 */
[----:B------:R-:W-:Y:S01]  /*de30*/  HMMA.16816.F32 R76, R8, R28, R104 ;  /* 0x0000001c084c723c */ /* 0x000fe20000001868 */
[----:B------:R-:W2:Y:S01]  /*de40*/  LDSM.16.M88.4 R28, [R0+0x2800] ;  /* 0x00280000001c783b */ /* 0x000ea20000000200 */
[----:B------:R-:W-:Y:S01]  /*de50*/  MOV R104, R252 ;  /* 0x000000fc00687202 */ /* 0x000fe20000000f00 */
[----:B------:R-:W-:Y:S01]  /*de60*/  IMAD.MOV.U32 R105, RZ, RZ, R235 ;  /* 0x000000ffff697224 */ /* 0x000fe200078e00eb */
[----:B------:R-:W-:-:S02]  /*de70*/  MOV R106, R234 ;  /* 0x000000ea006a7202 */ /* 0x000fc40000000f00 */
[----:B------:R-:W-:Y:S02]  /*de80*/  MOV R107, R222 ;  /* 0x000000de006b7202 */ /* 0x000fe40000000f00 */
[----:B------:R-:W-:Y:S01]  /*de90*/  HMMA.16816.F32 R68, R8, R16, R188 ;  /* 0x000000100844723c */ /* 0x000fe200000018bc */
[----:B------:R-:W-:-:S07]  /*dea0*/  IADD3 R252, PT, PT, R229, -0x2, RZ ;  /* 0xfffffffee5fc7810 */ /* 0x000fce0007ffe0ff */
[C---:B------:R-:W-:Y:S01]  /*deb0*/  HMMA.16816.F32 R64, R8.reuse, R18, R184 ;  /* 0x000000120840723c */ /* 0x040fe200000018b8 */
[----:B------:R-:W-:Y:S07]  /*dec0*/  LDSM.16.M88.4 R16, [R0+0x4000] ;  /* 0x004000000010783b */ /* 0x000fee0000000200 */
[C---:B------:R-:W-:Y:S08]  /*ded0*/  HMMA.16816.F32 R52, R8.reuse, R40, R248 ;  /* 0x000000280834723c */ /* 0x040ff000000018f8 */
[----:B------:R-:W-:Y:S01]  /*dee0*/  HMMA.16816.F32 R48, R8, R42, R48 ;  /* 0x0000002a0830723c */ /* 0x000fe20000001830 */
[----:B------:R-:W3:Y:S04]  /*def0*/  LDSM.16.M88.4 R8, [R0+0x5000] ;  /* 0x005000000008783b */ /* 0x000ee80000000200 */
[----:B------:R-:W-:Y:S03]  /*df00*/  LDSM.16.M88.4 R40, [R0+0x6000] ;  /* 0x006000000028783b */ /* 0x000fe60000000200 */
[C---:B-1----:R-:W-:Y:S08]  /*df10*/  HMMA.16816.F32 R172, R4.reuse, R12, R172 ;  /* 0x0000000c04ac723c */ /* 0x042ff000000018ac */
[C---:B------:R-:W-:Y:S01]  /*df20*/  HMMA.16816.F32 R128, R4.reuse, R14, R128 ;  /* 0x0000000e0480723c */ /* 0x040fe20000001880 */
[----:B------:R-:W1:Y:S07]  /*df30*/  LDSM.16.M88.4 R12, [R0+0x9000] ;  /* 0x00900000000c783b */ /* 0x000e6e0000000200 */
[C---:B------:R-:W-:Y:S01]  /*df40*/  HMMA.16816.F32 R100, R4.reuse, R32, R44 ;  /* 0x000000200464723c */ /* 0x040fe2000000182c */
[----:B------:R-:W-:Y:S07]  /*df50*/  LDSM.16.M88.4 R44, [R0+0x5800] ;  /* 0x00580000002c783b */ /* 0x000fee0000000200 */
[C---:B------:R-:W-:Y:S01]  /*df60*/  HMMA.16816.F32 R104, R4.reuse, R34, R104 ;  /* 0x000000220468723c */ /* 0x040fe20000001868 */
[----:B------:R-:W-:Y:S07]  /*df70*/  LDSM.16.M88.4 R32, [R0+0x6800] ;  /* 0x006800000020783b */ /* 0x000fee0000000200 */
[C---:B--2---:R-:W-:Y:S08]  /*df80*/  HMMA.16816.F32 R176, R4.reuse, R28, R176 ;  /* 0x0000001c04b0723c */ /* 0x044ff000000018b0 */
[C---:B---3--:R-:W-:Y:S08]  /*df90*/  HMMA.16816.F32 R120, R4.reuse, R8, R120 ;  /* 0x000000080478723c */ /* 0x048ff00000001878 */
[C---:B------:R-:W-:Y:S01]  /*dfa0*/  HMMA.16816.F32 R116, R4.reuse, R10, R116 ;  /* 0x0000000a0474723c */ /* 0x040fe20000001874 */
[----:B------:R-:W2:Y:S07]  /*dfb0*/  LDSM.16.M88.4 R8, [R0+0x9800] ;  /* 0x009800000008783b */ /* 0x000eae0000000200 */
        /* <DEDUP_REMOVED lines=9> */
[----:B------:R-:W-:Y:S01]  /*e050*/  HMMA.16816.F32 R196, R4, R18, R196 ;  /* 0x0000001204c4723c */ /* 0x000fe200000018c4 */
[----:B------:R-:W5:Y:S01]  /*e060*/  LDSM.16.M88.4 R16, [R0+0x8800] ;  /* 0x008800000010783b */ /* 0x000f620000000200 */
[----:B------:R-:W-:-:S06]  /*e070*/  DEPBAR.LE SB0, 0x0 ;  /* 0x000080000000791a */ /* 0x000fcc0000000000 */
[C---:B-1----:R-:W-:Y:S08]  /*e080*/  HMMA.16816.F32 R60, R4.reuse, R12, R60 ;  /* 0x0000000c043c723c */ /* 0x042ff0000000183c */
[C---:B------:R-:W-:Y:S08]  /*e090*/  HMMA.16816.F32 R248, R4.reuse, R14, R56 ;  /* 0x0000000e04f8723c */ /* 0x040ff00000001838 */
[C---:B--2---:R-:W-:Y:S08]  /*e0a0*/  HMMA.16816.F32 R12, R4.reuse, R8, R52 ;  /* 0x00000008040c723c */ /* 0x044ff00000001834 */
[----:B------:R-:W-:Y:S01]  /*e0b0*/  HMMA.16816.F32 R96, R4, R34, R96 ;  /* 0x000000220460723c */ /* 0x000fe20000001860 */
[----:B------:R-:W-:-:S04]  /*e0c0*/  MOV R35, R218 ;  /* 0x000000da00237202 */ /* 0x000fc80000000f00 */
[----:B------:R-:W-:-:S03]  /*e0d0*/  ISETP.GT.AND P1, PT, R252, R35, PT ;  /* 0x00000023fc00720c */ /* 0x000fc60003f24270 */
[C---:B------:R-:W-:Y:S03]  /*e0e0*/  HMMA.16816.F32 R168, R4.reuse, R44, R168 ;  /* 0x0000002c04a8723c */ /* 0x040fe600000018a8 */
[----:B------:R1:W-:Y:S04]  /*e0f0*/  STL.64 [R1], R12 ;  /* 0x0000000c01007387 */ /* 0x0003e80000100a00 */
[----:B------:R1:W-:Y:S01]  /*e100*/  STL.64 [R1+0x8], R14 ;  /* 0x0000080e01007387 */ /* 0x0003e20000100a00 */
[C---:B------:R-:W-:Y:S08]  /*e110*/  HMMA.16816.F32 R180, R4.reuse, R46, R180 ;  /* 0x0000002e04b4723c */ /* 0x040ff000000018b4 */
[C---:B------:R-:W-:Y:S08]  /*e120*/  HMMA.16816.F32 R124, R4.reuse, R40, R124 ;  /* 0x00000028047c723c */ /* 0x040ff0000000187c */
[C---:B------:R-:W-:Y:S08]  /*e130*/  HMMA.16816.F32 R112, R4.reuse, R42, R112 ;  /* 0x0000002a0470723c */ /* 0x040ff00000001870 */
        /* <DEDUP_REMOVED lines=9> */
[----:B------:R-:W-:Y:S01]  /*e1d0*/  HMMA.16816.F32 R48, R4, R10, R48 ;  /* 0x0000000a0430723c */ /* 0x000fe20000001830 */
[----:B------:R-:W-:Y:S06]  /*e1e0*/  BAR.SYNC.DEFER_BLOCKING 0x0 ;  /* 0x0000000000007b1d */ /* 0x000fec0000010000 */
[----:B-1----:R-:W-:-:S13]  /*e1f0*/  @!P1 BRA `(.L_x_3081) ;  /* 0x0000000c00a49947 */ /* 0x002fda0003800000 */
[----:B------:R-:W-:Y:S04]  /*e200*/  BSSY.RECONVERGENT B0, `(.L_x_3082) ;  /* 0x0000054000007945 */ /* 0x000fe80003800200 */
[----:B------:R-:W-:Y:S05]  /*e210*/  @!P6 BRA `(.L_x_3083) ;  /* 0x000000040018e947 */ /* 0x000fea0003800000 */
[----:B------:R-:W2:Y:S04]  /*e220*/  LD.E R2, desc[UR4][R134.64+0x170] ;  /* 0x0001700486027980 */ /* 0x000ea8000c101900 */
[----:B------:R-:W3:Y:S01]  /*e230*/  LDL.64 R234, [R1+0x38] ;  /* 0x0000380001ea7983 */ /* 0x000ee20000100a00 */
[C---:B------:R-:W-:Y:S02]  /*e240*/  LEA R9, R229.reuse, 0xfffffd00, 0x8 ;  /* 0xfffffd00e5097811 */ /* 0x040fe400078e40ff */
[----:B------:R-:W-:Y:S02]  /*e250*/  LEA R8, R229, 0xfffffe00, 0x8 ;  /* 0xfffffe00e5087811 */ /* 0x000fe400078e40ff */
[----:B------:R-:W-:Y:S02]  /*e260*/  MOV R4, RZ ;  /* 0x000000ff00047202 */ /* 0x000fe40000000f00 */
[----:B------:R-:W-:-:S02]  /*e270*/  IABS R6, R9 ;  /* 0x0000000900067213 */ /* 0x000fc40000000000 */
[----:B------:R-:W-:Y:S01]  /*e280*/  IABS R7, R8 ;  /* 0x0000000800077213 */ /* 0x000fe20000000000 */
[----:B------:R-:W1:Y:S01]  /*e290*/  LDC.64 R12, c[0x0][0x348] ;  /* 0x0000d200ff0c7b82 */ /* 0x000e620000000a00 */
[----:B--2---:R-:W-:-:S04]  /*e2a0*/  IABS R0, R2 ;  /* 0x0000000200007213 */ /* 0x004fc80000000000 */
[----:B------:R-:W2:Y:S08]  /*e2b0*/  I2F.RP R3, R0 ;  /* 0x0000000000037306 */ /* 0x000eb00000209400 */
[----:B--2---:R-:W2:Y:S02]  /*e2c0*/  MUFU.RCP R3, R3 ;  /* 0x0000000300037308 */ /* 0x004ea40000001000 */
[----:B--2---:R-:W-:-:S06]  /*e2d0*/  VIADD R3, R3, 0xffffffe ;  /* 0x0ffffffe03037836 */ /* 0x004fcc0000000000 */
[----:B------:R-:W2:Y:S01]  /*e2e0*/  F2I.FTZ.U32.TRUNC.NTZ R5, R3 ;  /* 0x0000000300057305 */ /* 0x000ea2000021f000 */
[----:B------:R-:W-:Y:S01]  /*e2f0*/  IABS R10, R2 ;  /* 0x00000002000a7213 */ /* 0x000fe20000000000 */
[----:B--2---:R-:W-:-:S04]  /*e300*/  IMAD.MOV R3, RZ, RZ, -R5 ;  /* 0x000000ffff037224 */ /* 0x004fc800078e0a05 */
[----:B------:R-:W-:-:S04]  /*e310*/  IMAD R3, R3, R0, RZ ;  /* 0x0000000003037224 */ /* 0x000fc800078e02ff */
[----:B------:R-:W-:-:S04]  /*e320*/  IMAD.HI.U32 R4, R5, R3, R4 ;  /* 0x0000000305047227 */ /* 0x000fc800078e0004 */
[----:B------:R-:W-:Y:S01]  /*e330*/  IMAD.MOV.U32 R5, RZ, RZ, R6 ;  /* 0x000000ffff057224 */ /* 0x000fe200078e0006 */
[----:B------:R-:W-:Y:S01]  /*e340*/  MOV R6, R7 ;  /* 0x0000000700067202 */ /* 0x000fe20000000f00 */
[----:B------:R-:W-:-:S04]  /*e350*/  IMAD.MOV R3, RZ, RZ, -R10 ;  /* 0x000000ffff037224 */ /* 0x000fc800078e0a0a */
[----:B------:R-:W-:Y:S02]  /*e360*/  IMAD.MOV.U32 R7, RZ, RZ, R3 ;  /* 0x000000ffff077224 */ /* 0x000fe400078e0003 */
        /* <DEDUP_REMOVED lines=8> */
[----:B------:R-:W-:-:S03]  /*e3f0*/  ISETP.GE.U32.AND P6, PT, R6, R0, PT ;  /* 0x000000000600720c */ /* 0x000fc60003fc6070 */
[----:B------:R-:W-:Y:S02]  /*e400*/  ISETP.GE.U32.AND P5, PT, R5, R0, PT ;  /* 0x000000000500720c */ /* 0x000fe40003fa6070 */
[-C--:B------:R-:W-:Y:S02]  /*e410*/  LOP3.LUT R0, R9, R2.reuse, RZ, 0x3c, !PT ;  /* 0x0000000209007212 */ /* 0x080fe400078e3cff */
[----:B------:R-:W-:Y:S02]  /*e420*/  LOP3.LUT R5, R8, R2, RZ, 0x3c, !PT ;  /* 0x0000000208057212 */ /* 0x000fe400078e3cff */
[----:B------:R-:W-:Y:S01]  /*e430*/  ISETP.GE.AND P1, PT, R0, RZ, PT ;  /* 0x000000ff0000720c */ /* 0x000fe20003f26270 */
[----:B------:R-:W-:Y:S01]  /*e440*/  @!P4 VIADD R4, R4, 0x1 ;  /* 0x000000010404c836 */ /* 0x000fe20000000000 */
[----:B------:R-:W-:Y:S01]  /*e450*/  ISETP.GE.AND P3, PT, R5, RZ, PT ;  /* 0x000000ff0500720c */ /* 0x000fe20003f66270 */
[----:B------:R-:W-:Y:S02]  /*e460*/  @!P2 VIADD R3, R3, 0x1 ;  /* 0x000000010303a836 */ /* 0x000fe40000000000 */
        /* <DEDUP_REMOVED lines=9> */
[----:B-1----:R-:W2:Y:S01]  /*e500*/  LD.E.64 R4, desc[UR4][R12.64+0x38] ;  /* 0x000038040c047980 */ /* 0x002ea2000c101b00 */
        /* <DEDUP_REMOVED lines=23> */
.L_x_3083:
        /* <DEDUP_REMOVED lines=12> */
.L_x_3084:
[----:B------:R-:W-:Y:S05]  /*e740*/  BSYNC.RECONVERGENT B0 ;  /* 0x0000000000007941 */ /* 0x000fea0003800200 */
.L_x_3082:
        /* <DEDUP_REMOVED lines=18> */
[----:B--2---:R-:W-:Y:S01]  /*e870*/  IMAD.X R3, R5, 0x1, R7, P2 ;  /* 0x0000000105037824 */ /* 0x004fe200010e0607 */
        /* <DEDUP_REMOVED lines=39> */
[----:B--2---:R-:W-:-:S04]  /*eaf0*/  @!P0 IMAD.WIDE.U32 R4, R230, 0x60, R2 ;  /* 0x00000060e6048825 */ /* 0x004fc800078e0002 */
        /* <DEDUP_REMOVED lines=38> */
[----:B--2---:R-:W-:-:S03]  /*ed60*/  @!P0 LEA R20, P1, R230, R2, 0x8 ;  /* 0x00000002e6148211 */ /* 0x004fc600078240ff */
        /* <DEDUP_REMOVED lines=48> */
.L_x_3086:
[----:B------:R-:W-:Y:S05]  /*f070*/  BSYNC.RECONVERGENT B0 ;  /* 0x0000000000007941 */ /* 0x000fea0003800200 */
.L_x_3085:
[----:B------:R-:W0:Y:S02]  /*f080*/  LDGDEPBAR ;  /* 0x00000000000079af */ /* 0x000e240000000000 */
.L_x_3081:
[----:B------:R-:W-:Y:S05]  /*f090*/  BSYNC.RECONVERGENT B1 ;  /* 0x0000000000017941 */ /* 0x000fea0003800200 */
.L_x_3080:
[----:B-1----:R-:W3:Y:S04]  /*f0a0*/  LDL.LU R6, [R1+0x8c] ;  /* 0x00008c0001067983 */ /* 0x002ee80000300800 */
[----:B------:R-:W4:Y:S04]  /*f0b0*/  LDL.LU R5, [R1+0x8] ;  /* 0x0000080001057983 */ /* 0x000f280000300800 */
[----:B------:R-:W5:Y:S04]  /*f0c0*/  LDL.LU R4, [R1+0x4] ;  /* 0x0000040001047983 */ /* 0x000f680000300800 */
[----:B--2---:R-:W2:Y:S04]  /*f0d0*/  LDL.LU R3, [R1+0xc] ;  /* 0x00000c0001037983 */ /* 0x004ea80000300800 */
[----:B------:R-:W2:Y:S04]  /*f0e0*/  LDL.LU R0, [R1] ;  /* 0x0000000001007983 */ /* 0x000ea80000300800 */
[----:B------:R-:W2:Y:S01]  /*f0f0*/  LDL R2, [R1+0x58] ;  /* 0x0000580001027983 */ /* 0x000ea20000100800 */
[----:B---3--:R-:W-:-:S02]  /*f100*/  IMAD.MOV.U32 R24, RZ, RZ, R6 ;  /* 0x000000ffff187224 */ /* 0x008fc400078e0006 */
[----:B----4-:R-:W-:Y:S02]  /*f110*/  IMAD.MOV.U32 R9, RZ, RZ, R5 ;  /* 0x000000ffff097224 */ /* 0x010fe400078e0005 */
[----:B-----5:R-:W-:Y:S02]  /*f120*/  IMAD.MOV.U32 R28, RZ, RZ, R4 ;  /* 0x000000ffff1c7224 */ /* 0x020fe400078e0004 */
[----:B--2---:R-:W-:Y:S02]  /*f130*/  IMAD.MOV.U32 R25, RZ, RZ, R3 ;  /* 0x000000ffff197224 */ /* 0x004fe400078e0003 */
[----:B------:R-:W-:Y:S02]  /*f140*/  IMAD.MOV.U32 R29, RZ, RZ, R0 ;  /* 0x000000ffff1d7224 */ /* 0x000fe400078e0000 */
[----:B------:R-:W-:-:S04]  /*f150*/  IMAD R2, R229, 0x100, R2 ;  /* 0x00000100e5027824 */ /* 0x000fc800078e0202 */
[C---:B------:R-:W-:Y:S02]  /*f160*/  VIADD R0, R2.reuse, 0xfffffe00 ;  /* 0xfffffe0002007836 */ /* 0x040fe40000000000 */
[C---:B------:R-:W-:Y:S02]  /*f170*/  VIADD R3, R2.reuse, 0xfffffe01 ;  /* 0xfffffe0102037836 */ /* 0x040fe40000000000 */
[----:B------:R-:W-:Y:S01]  /*f180*/  VIADD R5, R2, 0xfffffe10 ;  /* 0xfffffe1002057836 */ /* 0x000fe20000000000 */
[----:B------:R-:W-:Y:S01]  /*f190*/  ISETP.GE.AND P0, PT, R0, R224, PT ;  /* 0x000000e00000720c */ /* 0x000fe20003f06270 */
[----:B------:R-:W-:Y:S01]  /*f1a0*/  VIADD R6, R2, 0xfffffea8 ;  /* 0xfffffea802067836 */ /* 0x000fe20000000000 */
[----:B------:R-:W-:Y:S02]  /*f1b0*/  ISETP.GE.AND P1, PT, R0, R226, PT ;  /* 0x000000e20000720c */ /* 0x000fe40003f26270 */
[----:B------:R-:W-:Y:S02]  /*f1c0*/  FSEL R4, R100, -INF , P0 ;  /* 0xff80000064047808 */ /* 0x000fe40000000000 */
[----:B------:R-:W-:-:S02]  /*f1d0*/  ISETP.GE.AND P5, PT, R0, R225, PT ;  /* 0x000000e10000720c */ /* 0x000fc40003fa6270 */
[----:B------:R-:W-:Y:S01]  /*f1e0*/  ISETP.GE.AND P3, PT, R0, R228, PT ;  /* 0x000000e40000720c */ /* 0x000fe20003f66270 */
[----:B------:R-:W-:Y:S01]  /*f1f0*/  VIADD R0, R2, 0xfffffe08 ;  /* 0xfffffe0802007836 */ /* 0x000fe20000000000 */
[C---:B------:R-:W-:Y:S02]  /*f200*/  ISETP.GE.AND P2, PT, R3.reuse, R224, PT ;  /* 0x000000e00300720c */ /* 0x040fe40003f46270 */
[C---:B------:R-:W-:Y:S02]  /*f210*/  ISETP.GE.AND P6, PT, R3.reuse, R225, PT ;  /* 0x000000e10300720c */ /* 0x040fe40003fc6270 */
[C---:B------:R-:W-:Y:S02]  /*f220*/  ISETP.GE.AND P0, PT, R3.reuse, R226, PT ;  /* 0x000000e20300720c */ /* 0x040fe40003f06270 */
[----:B------:R-:W-:Y:S02]  /*f230*/  ISETP.GE.AND P4, PT, R3, R228, PT ;  /* 0x000000e40300720c */ /* 0x000fe40003f86270 */
[----:B------:R-:W-:-:S02]  /*f240*/  FSEL R3, R102, -INF , P1 ;  /* 0xff80000066037808 */ /* 0x000fc40000800000 */
[----:B------:R-:W-:Y:S02]  /*f250*/  FSEL R16, R4, -INF , !P5 ;  /* 0xff80000004107808 */ /* 0x000fe40006800000 */
[----:B------:R-:W-:Y:S02]  /*f260*/  FSEL R20, R3, -INF , !P3 ;  /* 0xff80000003147808 */ /* 0x000fe40005800000 */
[----:B------:R-:W-:Y:S02]  /*f270*/  FSEL R4, R101, -INF , P2 ;  /* 0xff80000065047808 */ /* 0x000fe40001000000 */
[C---:B------:R-:W-:Y:S02]  /*f280*/  ISETP.GE.AND P1, PT, R0.reuse, R224, PT ;  /* 0x000000e00000720c */ /* 0x040fe40003f26270 */
[C---:B------:R-:W-:Y:S02]  /*f290*/  ISETP.GE.AND P5, PT, R0.reuse, R225, PT ;  /* 0x000000e10000720c */ /* 0x040fe40003fa6270 */
[----:B------:R-:W-:-:S02]  /*f2a0*/  ISETP.GE.AND P3, PT, R0, R226, PT ;  /* 0x000000e20000720c */ /* 0x000fc40003f66270 */
[----:B------:R-:W-:Y:S01]  /*f2b0*/  ISETP.GE.AND P2, PT, R0, R228, PT ;  /* 0x000000e40000720c */ /* 0x000fe20003f46270 */
[----:B------:R-:W-:Y:S01]  /*f2c0*/  VIADD R0, R2, 0xfffffe09 ;  /* 0xfffffe0902007836 */ /* 0x000fe20000000000 */
[----:B------:R-:W-:Y:S02]  /*f2d0*/  FSEL R3, R103, -INF , P0 ;  /* 0xff80000067037808 */ /* 0x000fe40000000000 */
[----:B------:R-:W-:Y:S02]  /*f2e0*/  FSEL R15, R4, -INF , !P6 ;  /* 0xff800000040f7808 */ /* 0x000fe40007000000 */
[----:B------:R-:W-:Y:S02]  /*f2f0*/  FSEL R4, R104, -INF , P1 ;  /* 0xff80000068047808 */ /* 0x000fe40000800000 */
[----:B------:R-:W-:Y:S02]  /*f300*/  FSEL R19, R3, -INF , !P4 ;  /* 0xff80000003137808 */ /* 0x000fe40006000000 */
[----:B------:R-:W-:-:S02]  /*f310*/  ISETP.GE.AND P0, PT, R0, R224, PT ;  /* 0x000000e00000720c */ /* 0x000fc40003f06270 */
[C---:B------:R-:W-:Y:S02]  /*f320*/  ISETP.GE.AND P6, PT, R0.reuse, R225, PT ;  /* 0x000000e10000720c */ /* 0x040fe40003fc6270 */
[C---:B------:R-:W-:Y:S02]  /*f330*/  ISETP.GE.AND P1, PT, R0.reuse, R226, PT ;  /* 0x000000e20000720c */ /* 0x040fe40003f26270 */
[----:B------:R-:W-:Y:S02]  /*f340*/  ISETP.GE.AND P4, PT, R0, R228, PT ;  /* 0x000000e40000720c */ /* 0x000fe40003f86270 */
[----:B------:R-:W-:Y:S02]  /*f350*/  FSEL R0, R106, -INF , P3 ;  /* 0xff8000006a007808 */ /* 0x000fe40001800000 */
[----:B------:R-:W-:Y:S02]  /*f360*/  FSEL R14, R4, -INF , !P5 ;  /* 0xff800000040e7808 */ /* 0x000fe40006800000 */
[----:B------:R-:W-:Y:S01]  /*f370*/  FSEL R18, R0, -INF , !P2 ;  /* 0xff80000000127808 */ /* 0x000fe20005000000 */
[----:B------:R-:W-:Y:S01]  /*f380*/  VIADD R0, R2, 0xfffffe11 ;  /* 0xfffffe1102007836 */ /* 0x000fe20000000000 */
[----:B------:R-:W-:-:S02]  /*f390*/  FSEL R4, R105, -INF , P0 ;  /* 0xff80000069047808 */ /* 0x000fc40000000000 */
[----:B------:R-:W-:Y:S02]  /*f3a0*/  ISETP.GE.AND P3, PT, R5, R224, PT ;  /* 0x000000e00500720c */ /* 0x000fe40003f66270 */
[----:B------:R-:W-:Y:S02]  /*f3b0*/  FSEL R3, R107, -INF , P1 ;  /* 0xff8000006b037808 */ /* 0x000fe40000800000 */
[----:B------:R-:W-:Y:S02]  /*f3c0*/  ISETP.GE.AND P2, PT, R5, R226, PT ;  /* 0x000000e20500720c */ /* 0x000fe40003f46270 */
[----:B------:R-:W-:Y:S02]  /*f3d0*/  FSEL R13, R4, -INF , !P6 ;  /* 0xff800000040d7808 */ /* 0x000fe40007000000 */
[----:B------:R-:W-:Y:S02]  /*f3e0*/  FSEL R4, R176, -INF , P3 ;  /* 0xff800000b0047808 */ /* 0x000fe40001800000 */
[----:B------:R-:W-:-:S02]  /*f3f0*/  FSEL R17, R3, -INF , !P4 ;  /* 0xff80000003117808 */ /* 0x000fc40006000000 */
[CC--:B------:R-:W-:Y:S02]  /*f400*/  ISETP.GE.AND P5, PT, R5.reuse, R225.reuse, PT ;  /* 0x000000e10500720c */ /* 0x0c0fe40003fa6270 */
[----:B------:R-:W-:Y:S01]  /*f410*/  ISETP.GE.AND P0, PT, R5, R228, PT ;  /* 0x000000e40500720c */ /* 0x000fe20003f06270 */
[----:B------:R-:W-:Y:S01]  /*f420*/  VIADD R5, R2, 0xfffffe18 ;  /* 0xfffffe1802057836 */ /* 0x000fe20000000000 */
[C---:B------:R-:W-:Y:S02]  /*f430*/  ISETP.GE.AND P1, PT, R0.reuse, R224, PT ;  /* 0x000000e00000720c */ /* 0x040fe40003f26270 */
[C---:B------:R-:W-:Y:S02]  /*f440*/  ISETP.GE.AND P6, PT, R0.reuse, R225, PT ;  /* 0x000000e10000720c */ /* 0x040fe40003fc6270 */
[C---:B------:R-:W-:Y:S02]  /*f450*/  ISETP.GE.AND P3, PT, R0.reuse, R226, PT ;  /* 0x000000e20000720c */ /* 0x040fe40003f66270 */
[----:B------:R-:W-:-:S02]  /*f460*/  ISETP.GE.AND P4, PT, R0, R228, PT ;  /* 0x000000e40000720c */ /* 0x000fc40003f86270 */
[----:B------:R-:W-:Y:S02]  /*f470*/  FSEL R0, R178, -INF , P2 ;  /* 0xff800000b2007808 */ /* 0x000fe40001000000 */
[----:B------:R-:W-:Y:S02]  /*f480*/  FSEL R21, R4, -INF , !P5 ;  /* 0xff80000004157808 */ /* 0x000fe40006800000 */
[----:B------:R-:W-:Y:S01]  /*f490*/  FSEL R27, R0, -INF , !P0 ;  /* 0xff800000001b7808 */ /* 0x000fe20004000000 */
[----:B------:R-:W-:Y:S01]  /*f4a0*/  VIADD R0, R2, 0xfffffe19 ;  /* 0xfffffe1902007836 */ /* 0x000fe20000000000 */
[----:B------:R-:W-:Y:S02]  /*f4b0*/  FSEL R4, R177, -INF , P1 ;  /* 0xff800000b1047808 */ /* 0x000fe40000800000 */
[----:B------:R-:W-:Y:S02]  /*f4c0*/  ISETP.GE.AND P2, PT, R5, R224, PT ;  /* 0x000000e00500720c */ /* 0x000fe40003f46270 */
[----:B------:R-:W-:-:S02]  /*f4d0*/  FSEL R3, R179, -INF , P3 ;  /* 0xff800000b3037808 */ /* 0x000fc40001800000 */
[----:B------:R-:W-:Y:S02]  /*f4e0*/  ISETP.GE.AND P0, PT, R5, R226, PT ;  /* 0x000000e20500720c */ /* 0x000fe40003f06270 */
[----:B------:R-:W-:Y:S02]  /*f4f0*/  FSEL R22, R4, -INF , !P6 ;  /* 0xff80000004167808 */ /* 0x000fe40007000000 */
[----:B------:R-:W-:Y:S02]  /*f500*/  FSEL R4, R244, -INF , P2 ;  /* 0xff800000f4047808 */ /* 0x000fe40001000000 */
[----:B------:R-:W-:Y:S02]  /*f510*/  FSEL R32, R3, -INF , !P4 ;  /* 0xff80000003207808 */ /* 0x000fe40006000000 */
[C---:B------:R-:W-:Y:S02]  /*f520*/  ISETP.GE.AND P5, PT, R5.reuse, R225, PT ;  /* 0x000000e10500720c */ /* 0x040fe40003fa6270 */
[----:B------:R-:W-:Y:S01]  /*f530*/  ISETP.GE.AND P1, PT, R5, R228, PT ;  /* 0x000000e40500720c */ /* 0x000fe20003f26270 */
[----:B------:R-:W-:Y:S01]  /*f540*/  VIADD R5, R2, 0xfffffe20 ;  /* 0xfffffe2002057836 */ /* 0x000fe20000000000 */
        /* <DEDUP_REMOVED lines=209> */
[C---:B------:R-:W-:Y:S02]  /*10260*/  ISETP.GE.AND P0, PT, R5.reuse, R226, PT ;  /* 0x000000e20500720c */ /* 0x040fe40003f06270 */
[----:B------:R-:W-:Y:S02]  /*10270*/  FSEL R119, R4, -INF , !P6 ;  /* 0xff80000004777808 */ /* 0x000fe40007000000 */
[C---:B------:R-:W-:Y:S02]  /*10280*/  ISETP.GE.AND P5, PT, R5.reuse, R225, PT ;  /* 0x000000e10500720c */ /* 0x040fe40003fa6270 */
[----:B------:R-:W-:Y:S01]  /*10290*/  ISETP.GE.AND P1, PT, R5, R228, PT ;  /* 0x000000e40500720c */ /* 0x000fe20003f26270 */
[----:B------:R-:W-:Y:S01]  /*102a0*/  VIADD R5, R2, 0xfffffe80 ;  /* 0xfffffe8002057836 */ /* 0x000fe20000000000 */
[----:B------:R-:W-:Y:S02]  /*102b0*/  FSEL R4, R180, -INF , P2 ;  /* 0xff800000b4047808 */ /* 0x000fe40001000000 */
[----:B------:R-:W-:-:S02]  /*102c0*/  FSEL R131, R3, -INF , !P4 ;  /* 0xff80000003837808 */ /* 0x000fc40006000000 */
[C---:B------:R-:W-:Y:S02]  /*102d0*/  ISETP.GE.AND P3, PT, R0.reuse, R224, PT ;  /* 0x000000e00000720c */ /* 0x040fe40003f66270 */
[C---:B------:R-:W-:Y:S02]  /*102e0*/  ISETP.GE.AND P6, PT, R0.reuse, R225, PT ;  /* 0x000000e10000720c */ /* 0x040fe40003fc6270 */
[C---:B------:R-:W-:Y:S02]  /*102f0*/  ISETP.GE.AND P2, PT, R0.reuse, R226, PT ;  /* 0x000000e20000720c */ /* 0x040fe40003f46270 */
[----:B------:R-:W-:Y:S02]  /*10300*/  ISETP.GE.AND P4, PT, R0, R228, PT ;  /* 0x000000e40000720c */ /* 0x000fe40003f86270 */
[----:B------:R-:W-:Y:S02]  /*10310*/  FSEL R0, R182, -INF , P0 ;  /* 0xff800000b6007808 */ /* 0x000fe40000000000 */
[----:B------:R-:W-:-:S02]  /*10320*/  FSEL R121, R4, -INF , !P5 ;  /* 0xff80000004797808 */ /* 0x000fc40006800000 */
[----:B------:R-:W-:Y:S02]  /*10330*/  FSEL R4, R181, -INF , P3 ;  /* 0xff800000b5047808 */ /* 0x000fe40001800000 */
[----:B------:R-:W-:Y:S02]  /*10340*/  ISETP.GE.AND P0, PT, R5, R224, PT ;  /* 0x000000e00500720c */ /* 0x000fe40003f06270 */
[----:B------:R-:W-:Y:S01]  /*10350*/  FSEL R130, R0, -INF , !P1 ;  /* 0xff80000000827808 */ /* 0x000fe20004800000 */
[----:B------:R-:W-:Y:S01]  /*10360*/  VIADD R0, R2, 0xfffffe81 ;  /* 0xfffffe8102007836 */ /* 0x000fe20000000000 */
[----:B------:R-:W-:Y:S02]  /*10370*/  FSEL R3, R183, -INF , P2 ;  /* 0xff800000b7037808 */ /* 0x000fe40001000000 */
[----:B------:R-:W-:Y:S02]  /*10380*/  ISETP.GE.AND P1, PT, R5, R226, PT ;  /* 0x000000e20500720c */ /* 0x000fe40003f26270 */
[----:B------:R-:W-:-:S02]  /*10390*/  FSEL R128, R4, -INF , !P6 ;  /* 0xff80000004807808 */ /* 0x000fc40007000000 */
[----:B------:R-:W-:Y:S02]  /*103a0*/  FSEL R4, R124, -INF , P0 ;  /* 0xff8000007c047808 */ /* 0x000fe40000000000 */
[----:B------:R-:W-:Y:S02]  /*103b0*/  FSEL R124, R3, -INF , !P4 ;  /* 0xff800000037c7808 */ /* 0x000fe40006000000 */
[CC--:B------:R-:W-:Y:S02]  /*103c0*/  ISETP.GE.AND P5, PT, R5.reuse, R225.reuse, PT ;  /* 0x000000e10500720c */ /* 0x0c0fe40003fa6270 */
[----:B------:R-:W-:Y:S01]  /*103d0*/  ISETP.GE.AND P3, PT, R5, R228, PT ;  /* 0x000000e40500720c */ /* 0x000fe20003f66270 */
[----:B------:R-:W-:Y:S01]  /*103e0*/  VIADD R5, R2, 0xfffffe88 ;  /* 0xfffffe8802057836 */ /* 0x000fe20000000000 */
[C---:B------:R-:W-:Y:S02]  /*103f0*/  ISETP.GE.AND P2, PT, R0.reuse, R224, PT ;  /* 0x000000e00000720c */ /* 0x040fe40003f46270 */
[----:B------:R-:W-:-:S02]  /*10400*/  ISETP.GE.AND P6, PT, R0, R225, PT ;  /* 0x000000e10000720c */ /* 0x000fc40003fc6270 */
        /* <DEDUP_REMOVED lines=9> */
[C---:B------:R-:W-:Y:S02]  /*104a0*/  ISETP.GE.AND P3, PT, R5.reuse, R226, PT ;  /* 0x000000e20500720c */ /* 0x040fe40003f66270 */
[----:B------:R-:W-:Y:S02]  /*104b0*/  FSEL R125, R4, -INF , !P6 ;  /* 0xff800000047d7808 */ /* 0x000fe40007000000 */
[C---:B------:R-:W-:Y:S02]  /*104c0*/  ISETP.GE.AND P5, PT, R5.reuse, R225, PT ;  /* 0x000000e10500720c */ /* 0x040fe40003fa6270 */
[----:B------:R-:W-:Y:S01]  /*104d0*/  ISETP.GE.AND P2, PT, R5, R228, PT ;  /* 0x000000e40500720c */ /* 0x000fe20003f46270 */
[----:B------:R-:W-:Y:S01]  /*104e0*/  VIADD R5, R2, 0xfffffe90 ;  /* 0xfffffe9002057836 */ /* 0x000fe20000000000 */
[----:B------:R-:W-:-:S02]  /*104f0*/  FSEL R4, R112, -INF , P1 ;  /* 0xff80000070047808 */ /* 0x000fc40000800000 */
[----:B------:R-:W-:Y:S02]  /*10500*/  FSEL R127, R3, -INF , !P4 ;  /* 0xff800000037f7808 */ /* 0x000fe40006000000 */
[C---:B------:R-:W-:Y:S02]  /*10510*/  ISETP.GE.AND P0, PT, R0.reuse, R224, PT ;  /* 0x000000e00000720c */ /* 0x040fe40003f06270 */
[C---:B------:R-:W-:Y:S02]  /*10520*/  ISETP.GE.AND P6, PT, R0.reuse, R225, PT ;  /* 0x000000e10000720c */ /* 0x040fe40003fc6270 */
[C---:B------:R-:W-:Y:S02]  /*10530*/  ISETP.GE.AND P1, PT, R0.reuse, R226, PT ;  /* 0x000000e20000720c */ /* 0x040fe40003f26270 */
[----:B------:R-:W-:Y:S02]  /*10540*/  ISETP.GE.AND P4, PT, R0, R228, PT ;  /* 0x000000e40000720c */ /* 0x000fe40003f86270 */
[----:B------:R-:W-:-:S02]  /*10550*/  FSEL R0, R114, -INF , P3 ;  /* 0xff80000072007808 */ /* 0x000fc40001800000 */
[----:B------:R-:W-:Y:S02]  /*10560*/  FSEL R112, R4, -INF , !P5 ;  /* 0xff80000004707808 */ /* 0x000fe40006800000 */
[----:B------:R-:W-:Y:S02]  /*10570*/  FSEL R4, R113, -INF , P0 ;  /* 0xff80000071047808 */ /* 0x000fe40000000000 */
[----:B------:R-:W-:Y:S02]  /*10580*/  ISETP.GE.AND P3, PT, R5, R224, PT ;  /* 0x000000e00500720c */ /* 0x000fe40003f66270 */
[----:B------:R-:W-:Y:S01]  /*10590*/  FSEL R114, R0, -INF , !P2 ;  /* 0xff80000000727808 */ /* 0x000fe20005000000 */
[----:B------:R-:W-:Y:S01]  /*105a0*/  VIADD R0, R2, 0xfffffe91 ;  /* 0xfffffe9102007836 */ /* 0x000fe20000000000 */
[----:B------:R-:W-:Y:S02]  /*105b0*/  FSEL R3, R115, -INF , P1 ;  /* 0xff80000073037808 */ /* 0x000fe40000800000 */
[----:B------:R-:W-:-:S02]  /*105c0*/  ISETP.GE.AND P2, PT, R5, R226, PT ;  /* 0x000000e20500720c */ /* 0x000fc40003f46270 */
        /* <DEDUP_REMOVED lines=38> */
[----:B------:R-:W-:Y:S01]  /*10830*/  FSEL R99, R3, -INF , !P2 ;  /* 0xff80000003637808 */ /* 0x000fe20005000000 */
[----:B------:R-:W-:Y:S01]  /*10840*/  VIADD R3, R2, 0xfffffea9 ;  /* 0xfffffea902037836 */ /* 0x000fe20000000000 */
[C---:B------:R-:W-:Y:S02]  /*10850*/  ISETP.GE.AND P4, PT, R0.reuse, R224, PT ;  /* 0x000000e00000720c */ /* 0x040fe40003f86270 */
[----:B------:R-:W-:-:S02]  /*10860*/  ISETP.GE.AND P6, PT, R0, R225, PT ;  /* 0x000000e10000720c */ /* 0x000fc40003fc6270 */
[C---:B------:R-:W-:Y:S02]  /*10870*/  ISETP.GE.AND P2, PT, R0.reuse, R226, PT ;  /* 0x000000e20000720c */ /* 0x040fe40003f46270 */
[-C--:B------:R-:W-:Y:S02]  /*10880*/  ISETP.GE.AND P0, PT, R0, R228.reuse, PT ;  /* 0x000000e40000720c */ /* 0x080fe40003f06270 */
[----:B------:R-:W-:Y:S02]  /*10890*/  FSEL R0, R94, -INF , P1 ;  /* 0xff8000005e007808 */ /* 0x000fe40000800000 */
[C---:B------:R-:W-:Y:S02]  /*108a0*/  ISETP.GE.AND P3, PT, R5.reuse, R228, PT ;  /* 0x000000e40500720c */ /* 0x040fe40003f66270 */
[----:B------:R-:W-:Y:S02]  /*108b0*/  ISETP.GE.AND P5, PT, R5, R225, PT ;  /* 0x000000e10500720c */ /* 0x000fe40003fa6270 */
[----:B------:R-:W-:-:S02]  /*108c0*/  FSEL R199, R0, -INF , !P3 ;  /* 0xff80000000c77808 */ /* 0x000fc40005800000 */
[----:B------:R-:W2:Y:S01]  /*108d0*/  LD.E R0, desc[UR4][R134.64+0xdc] ;  /* 0x0000dc0486007980 */ /* 0x000ea2000c101900 */
[----:B------:R-:W-:Y:S02]  /*108e0*/  FSEL R198, R4, -INF , !P5 ;  /* 0xff80000004c67808 */ /* 0x000fe40006800000 */
[----:B------:R-:W-:Y:S02]  /*108f0*/  FSEL R5, R93, -INF , P4 ;  /* 0xff8000005d057808 */ /* 0x000fe40002000000 */
[C---:B------:R-:W-:Y:S02]  /*10900*/  ISETP.GE.AND P1, PT, R6.reuse, R224, PT ;  /* 0x000000e00600720c */ /* 0x040fe40003f26270 */
[----:B------:R-:W-:Y:S02]  /*10910*/  FSEL R4, R95, -INF , P2 ;  /* 0xff8000005f047808 */ /* 0x000fe40001000000 */
[----:B------:R-:W-:Y:S02]  /*10920*/  ISETP.GE.AND P3, PT, R6, R226, PT ;  /* 0x000000e20600720c */ /* 0x000fe40003f66270 */
[----:B------:R-:W-:-:S02]  /*10930*/  FSEL R95, R5, -INF , !P6 ;  /* 0xff800000055f7808 */ /* 0x000fc40007000000 */
[----:B------:R-:W-:Y:S02]  /*10940*/  FSEL R205, R4, -INF , !P0 ;  /* 0xff80000004cd7808 */ /* 0x000fe40004000000 */
[----:B------:R-:W-:Y:S02]  /*10950*/  FSEL R5, R192, -INF , P1 ;  /* 0xff800000c0057808 */ /* 0x000fe40000800000 */
[-C--:B------:R-:W-:Y:S02]  /*10960*/  ISETP.GE.AND P5, PT, R6, R225.reuse, PT ;  /* 0x000000e10600720c */ /* 0x080fe40003fa6270 */
[C---:B------:R-:W-:Y:S02]  /*10970*/  ISETP.GE.AND P2, PT, R3.reuse, R224, PT ;  /* 0x000000e00300720c */ /* 0x040fe40003f46270 */
[C---:B------:R-:W-:Y:S02]  /*10980*/  ISETP.GE.AND P6, PT, R3.reuse, R225, PT ;  /* 0x000000e10300720c */ /* 0x040fe40003fc6270 */
[----:B------:R-:W-:-:S02]  /*10990*/  ISETP.GE.AND P0, PT, R3, R226, PT ;  /* 0x000000e20300720c */ /* 0x000fc40003f06270 */
[-C--:B------:R-:W-:Y:S01]  /*109a0*/  ISETP.GE.AND P1, PT, R3, R228.reuse, PT ;  /* 0x000000e40300720c */ /* 0x080fe20003f26270 */
[----:B------:R-:W-:Y:S01]  /*109b0*/  VIADD R3, R2, 0xfffffeb0 ;  /* 0xfffffeb002037836 */ /* 0x000fe20000000000 */
[----:B------:R-:W-:Y:S02]  /*109c0*/  ISETP.GE.AND P4, PT, R6, R228, PT ;  /* 0x000000e40600720c */ /* 0x000fe40003f86270 */
[----:B------:R-:W-:Y:S02]  /*109d0*/  FSEL R4, R194, -INF , P3 ;  /* 0xff800000c2047808 */ /* 0x000fe40001800000 */
[----:B------:R-:W-:Y:S02]  /*109e0*/  FSEL R194, R5, -INF , !P5 ;  /* 0xff80000005c27808 */ /* 0x000fe40006800000 */
[----:B------:R-:W-:Y:S02]  /*109f0*/  FSEL R5, R193, -INF , P2 ;  /* 0xff800000c1057808 */ /* 0x000fe40001000000 */
[----:B------:R-:W-:Y:S01]  /*10a00*/  FSEL R204, R4, -INF , !P4 ;  /* 0xff80000004cc7808 */ /* 0x000fe20006000000 */
        /* <DEDUP_REMOVED lines=88> */
[C---:B------:R-:W-:Y:S02]  /*10f90*/  ISETP.GE.AND P3, PT, R3.reuse, R224, PT ;  /* 0x000000e00300720c */ /* 0x040fe40003f66270 */
[C---:B------:R-:W-:Y:S02]  /*10fa0*/  ISETP.GE.AND P5, PT, R3.reuse, R225, PT ;  /* 0x000000e10300720c */ /* 0x040fe40003fa6270 */
[C---:B------:R-:W-:Y:S02]  /*10fb0*/  ISETP.GE.AND P0, PT, R3.reuse, R226, PT ;  /* 0x000000e20300720c */ /* 0x040fe40003f06270 */
[-C--:B------:R-:W-:Y:S02]  /*10fc0*/  ISETP.GE.AND P2, PT, R3, R228.reuse, PT ;  /* 0x000000e40300720c */ /* 0x080fe40003f46270 */
[----:B------:R-:W-:Y:S02]  /*10fd0*/  ISETP.GE.AND P4, PT, R6, R228, PT ;  /* 0x000000e40600720c */ /* 0x000fe40003f86270 */
[----:B------:R-:W-:-:S04]  /*10fe0*/  FSEL R3, R43, -INF , P1 ;  /* 0xff8000002b037808 */ /* 0x000fc80000800000 */
[----:B------:R-:W-:Y:S02]  /*10ff0*/  FSEL R243, R3, -INF , !P4 ;  /* 0xff80000003f37808 */ /* 0x000fe40006000000 */
[----:B------:R-:W-:Y:S02]  /*11000*/  FSEL R3, R200, -INF , P3 ;  /* 0xff800000c8037808 */ /* 0x000fe40001800000 */
[----:B------:R-:W-:Y:S01]  /*11010*/  ISETP.GE.AND P6, PT, R6, R225, PT ;  /* 0x000000e10600720c */ /* 0x000fe20003fc6270 */
[C---:B------:R-:W-:Y:S01]  /*11020*/  VIADD R6, R2.reuse, 0xfffffed9 ;  /* 0xfffffed902067836 */ /* 0x040fe20000000000 */
[----:B------:R-:W-:Y:S02]  /*11030*/  FSEL R238, R3, -INF , !P5 ;  /* 0xff80000003ee7808 */ /* 0x000fe40006800000 */
[----:B------:R-:W-:Y:S02]  /*11040*/  FMNMX3.FTZ R3, R37, R16, R15, !PT ;  /* 0x0000001025037276 */ /* 0x000fe4000781000f */
[----:B------:R-:W-:Y:S01]  /*11050*/  FSEL R241, R5, -INF , !P6 ;  /* 0xff80000005f17808 */ /* 0x000fe20007000000 */
[----:B------:R-:W-:Y:S01]  /*11060*/  VIADD R4, R2, 0xfffffee0 ;  /* 0xfffffee002047836 */ /* 0x000fe20000000000 */
[----:B------:R-:W-:-:S02]  /*11070*/  FSEL R5, R202, -INF , P0 ;  /* 0xff800000ca057808 */ /* 0x000fc40000000000 */
[----:B------:R-:W-:Y:S02]  /*11080*/  FMNMX3.FTZ R3, R3, R14, R13, !PT ;  /* 0x0000000e03037276 */ /* 0x000fe4000781000d */
[C---:B------:R-:W-:Y:S02]  /*11090*/  ISETP.GE.AND P1, PT, R6.reuse, R224, PT ;  /* 0x000000e00600720c */ /* 0x040fe40003f26270 */
[----:B------:R-:W-:Y:S02]  /*110a0*/  ISETP.GE.AND P4, PT, R6, R226, PT ;  /* 0x000000e20600720c */ /* 0x000fe40003f86270 */
[----:B------:R-:W-:Y:S02]  /*110b0*/  FSEL R247, R5, -INF , !P2 ;  /* 0xff80000005f77808 */ /* 0x000fe40005000000 */
[----:B------:R-:W-:Y:S02]  /*110c0*/  FMNMX3.FTZ R3, R3, R21, R22, !PT ;  /* 0x0000001503037276 */ /* 0x000fe40007810016 */
[----:B------:R-:W-:-:S02]  /*110d0*/  FSEL R5, R201, -INF , P1 ;  /* 0xff800000c9057808 */ /* 0x000fc40000800000 */
[C---:B------:R-:W-:Y:S02]  /*110e0*/  ISETP.GE.AND P5, PT, R4.reuse, R224, PT ;  /* 0x000000e00400720c */ /* 0x040fe40003fa6270 */
[C---:B------:R-:W-:Y:S02]  /*110f0*/  ISETP.GE.AND P0, PT, R4.reuse, R225, PT ;  /* 0x000000e10400720c */ /* 0x040fe40003f06270 */
[C---:B------:R-:W-:Y:S02]  /*11100*/  ISETP.GE.AND P2, PT, R4.reuse, R226, PT ;  /* 0x000000e20400720c */ /* 0x040fe40003f46270 */
[-C--:B------:R-:W-:Y:S02]  /*11110*/  ISETP.GE.AND P1, PT, R4, R228.reuse, PT ;  /* 0x000000e40400720c */ /* 0x080fe40003f26270 */
[----:B------:R-:W-:Y:S02]  /*11120*/  ISETP.GE.AND P3, PT, R6, R228, PT ;  /* 0x000000e40600720c */ /* 0x000fe40003f66270 */
[----:B------:R-:W-:-:S02]  /*11130*/  FSEL R4, R203, -INF , P4 ;  /* 0xff800000cb047808 */ /* 0x000fc40002000000 */
[----:B------:R-:W-:Y:S02]  /*11140*/  FMNMX3.FTZ R3, R3, R23, R26, !PT ;  /* 0x0000001703037276 */ /* 0x000fe4000781001a */
[----:B------:R-:W-:Y:S02]  /*11150*/  FSEL R245, R4, -INF , !P3 ;  /* 0xff80000004f57808 */ /* 0x000fe40005800000 */
        /* <DEDUP_REMOVED lines=20> */
[----:B------:R-:W-:Y:S02]  /*112a0*/  ISETP.GE.AND P6, PT, R6, R225, PT ;  /* 0x000000e10600720c */ /* 0x000fe40003fc6270 */
[----:B------:R-:W-:-:S02]  /*112b0*/  FMNMX3.FTZ R4, R4, R118, R119, !PT ;  /* 0x0000007604047276 */ /* 0x000fc40007810077 */
[----:B------:R-:W-:Y:S02]  /*112c0*/  FMNMX3.FTZ R3, R3, R91, R101, !PT ;  /* 0x0000005b03037276 */ /* 0x000fe40007810065 */
[----:B------:R-:W-:Y:S02]  /*112d0*/  FSEL R240, R5, -INF , !P6 ;  /* 0xff80000005f07808 */ /* 0x000fe40007000000 */
[----:B------:R-:W-:Y:S02]  /*112e0*/  FMNMX3.FTZ R4, R4, R121, R128, !PT ;  /* 0x0000007904047276 */ /* 0x000fe40007810080 */
[----:B------:R-:W-:Y:S02]  /*112f0*/  FSEL R5, R60, -INF , P5 ;  /* 0xff8000003c057808 */ /* 0x000fe40002800000 */
[----:B------:R-:W-:Y:S01]  /*11300*/  FMNMX3.FTZ R3, R3, R100, R102, !PT ;  /* 0x0000006403037276 */ /* 0x000fe20007810066 */
[----:B------:R-:W-:Y:S01]  /*11310*/  VIADD R6, R2, 0xfffffee1 ;  /* 0xfffffee102067836 */ /* 0x000fe20000000000 */
[----:B------:R-:W-:-:S02]  /*11320*/  FMNMX3.FTZ R4, R4, R126, R125, !PT ;  /* 0x0000007e04047276 */ /* 0x000fc4000781007d */
[----:B------:R-:W-:Y:S02]  /*11330*/  FSEL R133, R5, -INF , !P0 ;  /* 0xff80000005857808 */ /* 0x000fe40004000000 */
[----:B------:R-:W-:Y:S02]  /*11340*/  FSEL R5, R62, -INF , P2 ;  /* 0xff8000003e057808 */ /* 0x000fe40001000000 */
[----:B------:R-:W-:Y:S02]  /*11350*/  FMNMX3.FTZ R3, R3, R107, R120, !PT ;  /* 0x0000006b03037276 */ /* 0x000fe40007810078 */
[----:B------:R-:W-:Y:S02]  /*11360*/  FMNMX3.FTZ R4, R4, R112, R113, !PT ;  /* 0x0000007004047276 */ /* 0x000fe40007810071 */
[C---:B------:R-:W-:Y:S02]  /*11370*/  ISETP.GE.AND P4, PT, R6.reuse, R224, PT ;  /* 0x000000e00600720c */ /* 0x040fe40003f86270 */
[----:B------:R-:W-:-:S02]  /*11380*/  ISETP.GE.AND P6, PT, R6, R225, PT ;  /* 0x000000e10600720c */ /* 0x000fc40003fc6270 */
[C---:B------:R-:W-:Y:S02]  /*11390*/  ISETP.GE.AND P3, PT, R6.reuse, R226, PT ;  /* 0x000000e20600720c */ /* 0x040fe40003f66270 */
[----:B------:R-:W-:Y:S01]  /*113a0*/  ISETP.GE.AND P5, PT, R6, R228, PT ;  /* 0x000000e40600720c */ /* 0x000fe20003fa6270 */
[C---:B------:R-:W-:Y:S01]  /*113b0*/  VIADD R6, R2.reuse, 0xfffffee8 ;  /* 0xfffffee802067836 */ /* 0x040fe20000000000 */
[----:B------:R-:W-:Y:S01]  /*113c0*/  FSEL R34, R5, -INF , !P1 ;  /* 0xff80000005227808 */ /* 0x000fe20004800000 */
[----:B------:R-:W-:Y:S01]  /*113d0*/  VIADD R5, R2, 0xfffffee9 ;  /* 0xfffffee902057836 */ /* 0x000fe20000000000 */
[----:B------:R-:W-:Y:S02]  /*113e0*/  FMNMX3.FTZ R3, R3, R116, R117, !PT ;  /* 0x0000007403037276 */ /* 0x000fe40007810075 */
[----:B------:R-:W-:Y:S02]  /*113f0*/  FMNMX3.FTZ R4, R4, R110, R111, !PT ;  /* 0x0000006e04047276 */ /* 0x000fe4000781006f */
[----:B------:R-:W-:-:S02]  /*11400*/  FSEL R12, R63, -INF , P3 ;  /* 0xff8000003f0c7808 */ /* 0x000fc40001800000 */
[----:B------:R-:W-:Y:S02]  /*11410*/  FMNMX3.FTZ R3, R3, R129, R131, !PT ;  /* 0x0000008103037276 */ /* 0x000fe40007810083 */
[C---:B------:R-:W-:Y:S02]  /*11420*/  ISETP.GE.AND P0, PT, R6.reuse, R224, PT ;  /* 0x000000e00600720c */ /* 0x040fe40003f06270 */
[----:B------:R-:W-:Y:S02]  /*11430*/  ISETP.GE.AND P1, PT, R6, R226, PT ;  /* 0x000000e20600720c */ /* 0x000fe40003f26270 */
[----:B------:R-:W-:Y:S02]  /*11440*/  ISETP.GE.AND P3, PT, R5, R224, PT ;  /* 0x000000e00500720c */ /* 0x000fe40003f66270 */
[----:B------:R-:W-:Y:S02]  /*11450*/  FMNMX3.FTZ R4, R4, R96, R97, !PT ;  /* 0x0000006004047276 */ /* 0x000fe40007810061 */
[----:B------:R-:W-:-:S02]  /*11460*/  FSEL R8, R61, -INF , P4 ;  /* 0xff8000003d087808 */ /* 0x000fc40002000000 */
[C---:B------:R-:W-:Y:S02]  /*11470*/  ISETP.GE.AND P2, PT, R6.reuse, R225, PT ;  /* 0x000000e10600720c */ /* 0x040fe40003f46270 */
[----:B------:R-:W-:Y:S02]  /*11480*/  ISETP.GE.AND P4, PT, R6, R228, PT ;  /* 0x000000e40600720c */ /* 0x000fe40003f86270 */
[----:B------:R-:W-:Y:S02]  /*11490*/  FMNMX3.FTZ R3, R3, R130, R124, !PT ;  /* 0x0000008203037276 */ /* 0x000fe4000781007c */
[----:B------:R-:W-:Y:S02]  /*114a0*/  FSEL R7, R248, -INF , P0 ;  /* 0xff800000f8077808 */ /* 0x000fe40000000000 */
[----:B------:R-:W-:Y:S02]  /*114b0*/  FSEL R11, R250, -INF , P1 ;  /* 0xff800000fa0b7808 */ /* 0x000fe40000800000 */
[----:B------:R-:W-:-:S02]  /*114c0*/  FSEL R6, R249, -INF , P3 ;  /* 0xff800000f9067808 */ /* 0x000fc40001800000 */
[----:B------:R-:W-:Y:S02]  /*114d0*/  FMNMX3.FTZ R4, R4, R198, R95, !PT ;  /* 0x000000c604047276 */ /* 0x000fe4000781005f */
[C---:B------:R-:W-:Y:S02]  /*114e0*/  ISETP.GE.AND P0, PT, R5.reuse, R225, PT ;  /* 0x000000e10500720c */ /* 0x040fe40003f06270 */
[C---:B------:R-:W-:Y:S02]  /*114f0*/  ISETP.GE.AND P1, PT, R5.reuse, R226, PT ;  /* 0x000000e20500720c */ /* 0x040fe40003f26270 */
[----:B------:R-:W-:Y:S01]  /*11500*/  ISETP.GE.AND P3, PT, R5, R228, PT ;  /* 0x000000e40500720c */ /* 0x000fe20003f66270 */
[----:B------:R-:W-:Y:S01]  /*11510*/  VIADD R5, R2, 0xfffffef0 ;  /* 0xfffffef002057836 */ /* 0x000fe20000000000 */
[----:B------:R-:W-:Y:S02]  /*11520*/  FMNMX3.FTZ R3, R3, R196, R127, !PT ;  /* 0x000000c403037276 */ /* 0x000fe4000781007f */
[----:B------:R-:W-:-:S02]  /*11530*/  FMNMX3.FTZ R4, R4, R194, R195, !PT ;  /* 0x000000c204047276 */ /* 0x000fc400078100c3 */
[----:B------:R-:W-:Y:S02]  /*11540*/  FSEL R10, R251, -INF , P1 ;  /* 0xff800000fb0a7808 */ /* 0x000fe40000800000 */
[----:B------:R-:W-:Y:S01]  /*11550*/  FSEL R200, R6, -INF , !P0 ;  /* 0xff80000006c87808 */ /* 0x000fe20004000000 */
[----:B------:R-:W-:Y:S01]  /*11560*/  VIADD R6, R2, 0xfffffef1 ;  /* 0xfffffef102067836 */ /* 0x000fe20000000000 */
[----:B------:R-:W-:Y:S02]  /*11570*/  ISETP.GE.AND P1, PT, R5, R224, PT ;  /* 0x000000e00500720c */ /* 0x000fe40003f26270 */
[----:B------:R-:W-:Y:S02]  /*11580*/  FMNMX3.FTZ R3, R3, R114, R108, !PT ;  /* 0x0000007203037276 */ /* 0x000fe4000781006c */
[----:B------:R-:W-:Y:S02]  /*11590*/  FMNMX3.FTZ R4, R4, R207, R208, !PT ;  /* 0x000000cf04047276 */ /* 0x000fe400078100d0 */
[----:B------:R-:W-:-:S02]  /*115a0*/  FSEL R246, R8, -INF , !P6 ;  /* 0xff80000008f67808 */ /* 0x000fc40007000000 */
[----:B------:R-:W-:Y:S02]  /*115b0*/  FSEL R249, R7, -INF , !P2 ;  /* 0xff80000007f97808 */ /* 0x000fe40005000000 */
[C---:B------:R-:W-:Y:S02]  /*115c0*/  ISETP.GE.AND P6, PT, R5.reuse, R225, PT ;  /* 0x000000e10500720c */ /* 0x040fe40003fc6270 */
[C---:B------:R-:W-:Y:S02]  /*115d0*/  ISETP.GE.AND P0, PT, R5.reuse, R226, PT ;  /* 0x000000e20500720c */ /* 0x040fe40003f06270 */
[----:B------:R-:W-:Y:S02]  /*115e0*/  ISETP.GE.AND P2, PT, R5, R228, PT ;  /* 0x000000e40500720c */ /* 0x000fe40003f46270 */
[----:B------:R-:W-:Y:S02]  /*115f0*/  FSEL R5, R29, -INF , P1 ;  /* 0xff8000001d057808 */ /* 0x000fe40000800000 */
[----:B------:R-:W-:-:S02]  /*11600*/  FMNMX3.FTZ R3, R3, R115, R197, !PT ;  /* 0x0000007303037276 */ /* 0x000fc400078100c5 */
[----:B------:R-:W-:Y:S02]  /*11610*/  ISETP.GE.AND P1, PT, R6, R224, PT ;  /* 0x000000e00600720c */ /* 0x000fe40003f26270 */
[----:B------:R-:W-:Y:S02]  /*11620*/  FMNMX3.FTZ R4, R4, R209, R210, !PT ;  /* 0x000000d104047276 */ /* 0x000fe400078100d2 */
[----:B------:R-:W-:Y:S02]  /*11630*/  FSEL R251, R5, -INF , !P6 ;  /* 0xff80000005fb7808 */ /* 0x000fe40007000000 */
[----:B------:R-:W-:Y:S02]  /*11640*/  FMNMX3.FTZ R3, R3, R98, R99, !PT ;  /* 0x0000006203037276 */ /* 0x000fe40007810063 */
[----:B------:R-:W-:Y:S02]  /*11650*/  FSEL R9, R9, -INF , P0 ;  /* 0xff80000009097808 */ /* 0x000fe40000000000 */
[----:B------:R-:W-:-:S02]  /*11660*/  FSEL R5, R28, -INF , P1 ;  /* 0xff8000001c057808 */ /* 0x000fc40000800000 */
[----:B------:R-:W-:Y:S01]  /*11670*/  FMNMX3.FTZ R4, R4, R215, R216, !PT ;  /* 0x000000d704047276 */ /* 0x000fe200078100d8 */
[----:B------:R-:W-:Y:S01]  /*11680*/  VIADD R7, R2, 0xfffffef9 ;  /* 0xfffffef902077836 */ /* 0x000fe20000000000 */
[C---:B------:R-:W-:Y:S02]  /*11690*/  ISETP.GE.AND P6, PT, R6.reuse, R225, PT ;  /* 0x000000e10600720c */ /* 0x040fe40003fc6270 */
[C---:B------:R-:W-:Y:S02]  /*116a0*/  ISETP.GE.AND P0, PT, R6.reuse, R226, PT ;  /* 0x000000e20600720c */ /* 0x040fe40003f06270 */
[----:B------:R-:W-:Y:S01]  /*116b0*/  ISETP.GE.AND P1, PT, R6, R228, PT ;  /* 0x000000e40600720c */ /* 0x000fe20003f26270 */
[----:B------:R-:W-:Y:S01]  /*116c0*/  VIADD R6, R2, 0xfffffef8 ;  /* 0xfffffef802067836 */ /* 0x000fe20000000000 */
[----:B------:R-:W-:Y:S02]  /*116d0*/  FMNMX3.FTZ R2, R3, R199, R205, !PT ;  /* 0x000000c703027276 */ /* 0x000fe400078100cd */
[----:B------:R-:W-:-:S02]  /*116e0*/  FMNMX3.FTZ R3, R4, R218, R222, !PT ;  /* 0x000000da04037276 */ /* 0x000fc400078100de */
[----:B------:R-:W-:Y:S02]  /*116f0*/  FMNMX3.FTZ R2, R2, R204, R206, !PT ;  /* 0x000000cc02027276 */ /* 0x000fe400078100ce */
[----:B------:R-:W-:Y:S02]  /*11700*/  FMNMX3.FTZ R3, R3, R239, R241, !PT ;  /* 0x000000ef03037276 */ /* 0x000fe400078100f1 */
[----:B------:R-:W-:Y:S02]  /*11710*/  FSEL R8, R25, -INF , P0 ;  /* 0xff80000019087808 */ /* 0x000fe40000000000 */
[----:B------:R-:W-:Y:S02]  /*11720*/  ISETP.GE.AND P0, PT, R6, R224, PT ;  /* 0x000000e00600720c */ /* 0x000fe40003f06270 */
[----:B------:R-:W-:Y:S02]  /*11730*/  FMNMX3.FTZ R2, R2, R211, R214, !PT ;  /* 0x000000d302027276 */ /* 0x000fe400078100d6 */
[----:B------:R-:W-:-:S02]  /*11740*/  FMNMX3.FTZ R4, R3, R238, R240, !PT ;  /* 0x000000ee03047276 */ /* 0x000fc400078100f0 */
[----:B------:R-:W-:Y:S02]  /*11750*/  FSEL R201, R5, -INF , !P6 ;  /* 0xff80000005c97808 */ /* 0x000fe40007000000 */
[----:B------:R-:W-:Y:S02]  /*11760*/  ISETP.GE.AND P6, PT, R6, R225, PT ;  /* 0x000000e10600720c */ /* 0x000fe40003fc6270 */
[----:B------:R-:W-:Y:S02]  /*11770*/  FSEL R5, R48, -INF , P0 ;  /* 0xff80000030057808 */ /* 0x000fe40000000000 */
[----:B------:R-:W-:Y:S02]  /*11780*/  FMNMX3.FTZ R2, R2, R213, R212, !PT ;  /* 0x000000d502027276 */ /* 0x000fe400078100d4 */
[----:B------:R-:W-:Y:S02]  /*11790*/  ISETP.GE.AND P0, PT, R7, R224, PT ;  /* 0x000000e00700720c */ /* 0x000fe40003f06270 */
[----:B------:R-:W-:-:S02]  /*117a0*/  FMNMX3.FTZ R4, R4, R133, R246, !PT ;  /* 0x0000008504047276 */ /* 0x000fc400078100f6 */
[----:B------:R-:W-:Y:S02]  /*117b0*/  FSEL R202, R5, -INF , !P6 ;  /* 0xff80000005ca7808 */ /* 0x000fe40007000000 */
[----:B------:R-:W-:Y:S02]  /*117c0*/  FMNMX3.FTZ R2, R2, R234, R237, !PT ;  /* 0x000000ea02027276 */ /* 0x000fe400078100ed */
[----:B------:R-:W-:Y:S02]  /*117d0*/  ISETP.GE.AND P6, PT, R7, R225, PT ;  /* 0x000000e10700720c */ /* 0x000fe40003fc6270 */
[----:B------:R-:W-:Y:S02]  /*117e0*/  FSEL R3, R49, -INF , P0 ;  /* 0xff80000031037808 */ /* 0x000fe40000000000 */
[----:B------:R-:W-:Y:S02]  /*117f0*/  FMNMX3.FTZ R4, R4, R249, R200, !PT ;  /* 0x000000f904047276 */ /* 0x000fe400078100c8 */
[----:B------:R-:W-:-:S02]  /*11800*/  FMNMX3.FTZ R2, R2, R236, R235, !PT ;  /* 0x000000ec02027276 */ /* 0x000fc400078100eb */
[----:B------:R-:W-:Y:S02]  /*11810*/  FSEL R203, R3, -INF , !P6 ;  /* 0xff80000003cb7808 */ /* 0x000fe40007000000 */
[----:B------:R-:W-:Y:S02]  /*11820*/  FMNMX3.FTZ R4, R4, R251, R201, !PT ;  /* 0x000000fb04047276 */ /* 0x000fe400078100c9 */
[----:B------:R-:W-:Y:S02]  /*11830*/  FMNMX3.FTZ R3, R2, R242, R243, !PT ;  /* 0x000000f202037276 */ /* 0x000fe400078100f3 */
[----:B------:R-:W-:Y:S02]  /*11840*/  FMNMX3.FTZ R2, R4, R202, R203, !PT ;  /* 0x000000ca04027276 */ /* 0x000fe400078100cb */
[----:B------:R-:W-:Y:S02]  /*11850*/  FSEL R244, R12, -INF , !P5 ;  /* 0xff8000000cf47808 */ /* 0x000fe40006800000 */
[----:B------:R-:W-:-:S02]  /*11860*/  ISETP.GE.AND P0, PT, R6, R226, PT ;  /* 0x000000e20600720c */ /* 0x000fc40003f06270 */
[----:B------:R-:W-:Y:S02]  /*11870*/  ISETP.GE.AND P5, PT, R6, R228, PT ;  /* 0x000000e40600720c */ /* 0x000fe40003fa6270 */
[----:B------:R-:W-:Y:S01]  /*11880*/  FMNMX3.FTZ R3, R3, R247, R245, !PT ;  /* 0x000000f703037276 */ /* 0x000fe200078100f5 */
[----:B------:R-:W1:Y:S01]  /*11890*/  SHFL.BFLY PT, R6, R2, 0x2, 0x1f ;  /* 0x0c401f0002067f89 */ /* 0x000e6200000e0000 */
[----:B------:R-:W-:Y:S02]  /*118a0*/  FSEL R248, R11, -INF , !P4 ;  /* 0xff8000000bf87808 */ /* 0x000fe40006000000 */
[----:B------:R-:W-:Y:S02]  /*118b0*/  ISETP.GE.AND P4, PT, R7, R226, PT ;  /* 0x000000e20700720c */ /* 0x000fe40003f86270 */
[----:B------:R-:W-:Y:S02]  /*118c0*/  FSEL R250, R10, -INF , !P3 ;  /* 0xff8000000afa7808 */ /* 0x000fe40005800000 */
[----:B------:R-:W-:-:S02]  /*118d0*/  FMNMX3.FTZ R3, R3, R34, R244, !PT ;  /* 0x0000002203037276 */ /* 0x000fc400078100f4 */
[----:B------:R-:W-:Y:S02]  /*118e0*/  ISETP.GE.AND P6, PT, R7, R228, PT ;  /* 0x000000e40700720c */ /* 0x000fe40003fc6270 */
[----:B------:R-:W-:Y:S02]  /*118f0*/  FSEL R5, R50, -INF , P0 ;  /* 0xff80000032057808 */ /* 0x000fe40000000000 */
[----:B------:R-:W-:Y:S02]  /*11900*/  FSEL R4, R51, -INF , P4 ;  /* 0xff80000033047808 */ /* 0x000fe40002000000 */
[----:B------:R-:W-:Y:S02]  /*11910*/  FSEL R46, R9, -INF , !P2 ;  /* 0xff800000092e7808 */ /* 0x000fe40005000000 */
[----:B------:R-:W-:Y:S02]  /*11920*/  FSEL R45, R8, -INF , !P1 ;  /* 0xff800000082d7808 */ /* 0x000fe40004800000 */
[----:B------:R-:W-:-:S02]  /*11930*/  FMNMX3.FTZ R3, R3, R248, R250, !PT ;  /* 0x000000f803037276 */ /* 0x000fc400078100fa */
[----:B------:R-:W-:Y:S02]  /*11940*/  FSEL R44, R5, -INF , !P5 ;  /* 0xff800000052c7808 */ /* 0x000fe40006800000 */
[----:B------:R-:W-:Y:S02]  /*11950*/  FSEL R33, R4, -INF , !P6 ;  /* 0xff80000004217808 */ /* 0x000fe40007000000 */
[----:B------:R-:W-:-:S04]  /*11960*/  FMNMX3.FTZ R3, R3, R46, R45, !PT ;  /* 0x0000002e03037276 */ /* 0x000fc8000781002d */
[----:B------:R-:W-:-:S05]  /*11970*/  FMNMX3.FTZ R3, R3, R44, R33, !PT ;  /* 0x0000002c03037276 */ /* 0x000fca0007810021 */
[----:B------:R-:W3:Y:S01]  /*11980*/  SHFL.BFLY PT, R4, R3, 0x2, 0x1f ;  /* 0x0c401f0003047f89 */ /* 0x000ee200000e0000 */
[----:B-1----:R-:W-:-:S05]  /*11990*/  FMNMX.FTZ R2, R2, R6, !PT ;  /* 0x0000000602027209 */ /* 0x002fca0007810000 */
[----:B------:R-:W1:Y:S01]  /*119a0*/  SHFL.BFLY PT, R5, R2, 0x1, 0x1f ;  /* 0x0c201f0002057f89 */ /* 0x000e6200000e0000 */
[----:B---3--:R-:W-:-:S05]  /*119b0*/  FMNMX.FTZ R3, R3, R4, !PT ;  /* 0x0000000403037209 */ /* 0x008fca0007810000 */
[----:B------:R-:W3:Y:S01]  /*119c0*/  SHFL.BFLY PT, R4, R3, 0x1, 0x1f ;  /* 0x0c201f0003047f89 */ /* 0x000ee200000e0000 */
[----:B-1----:R-:W-:-:S04]  /*119d0*/  FMNMX.FTZ R123, R2, R5, !PT ;  /* 0x00000005027b7209 */ /* 0x002fc80007810000 */
[----:B------:R-:W-:Y:S01]  /*119e0*/  FSETP.NEU.FTZ.AND P1, PT, R123, -INF , PT ;  /* 0xff8000007b00780b */ /* 0x000fe20003f3d000 */
[----:B--2---:R-:W-:-:S05]  /*119f0*/  FMUL.FTZ R5, R0, R123 ;  /* 0x0000007b00057220 */ /* 0x004fca0000410000 */
[----:B------:R-:W-:-:S05]  /*11a00*/  FSEL R5, R5, RZ, P1 ;  /* 0x000000ff05057208 */ /* 0x000fca0000800000 */
[----:B------:R-:W-:-:S04]  /*11a10*/  FFMA.FTZ R2, R16, R0, -R5 ;  /* 0x0000000010027223 */ /* 0x000fc80000010805 */
[----:B------:R1:W-:Y:S01]  /*11a20*/  MUFU.EX2 R92, R2 ;  /* 0x00000002005c7308 */ /* 0x0003e20000000800 */
[----:B---3--:R-:W-:-:S04]  /*11a30*/  FMNMX.FTZ R122, R3, R4, !PT ;  /* 0x00000004037a7209 */ /* 0x008fc80007810000 */
[----:B------:R-:W-:Y:S01]  /*11a40*/  FSETP.NEU.FTZ.AND P0, PT, R122, -INF , PT ;  /* 0xff8000007a00780b */ /* 0x000fe20003f1d000 */
[----:B------:R-:W-:Y:S01]  /*11a50*/  FMUL.FTZ R3, R0, R122 ;  /* 0x0000007a00037220 */ /* 0x000fe20000410000 */
[----:B-1----:R-:W-:-:S04]  /*11a60*/  FFMA.FTZ R2, R15, R0, -R5 ;  /* 0x000000000f027223 */ /* 0x002fc80000010805 */
[----:B------:R1:W2:Y:S01]  /*11a70*/  MUFU.EX2 R94, R2 ;  /* 0x00000002005e7308 */ /* 0x0002a20000000800 */
[----:B------:R-:W-:Y:S01]  /*11a80*/  FSEL R3, R3, RZ, P0 ;  /* 0x000000ff03037208 */ /* 0x000fe20000000000 */
[----:B-1----:R-:W-:-:S06]  /*11a90*/  FFMA.FTZ R2, R14, R0, -R5 ;  /* 0x000000000e027223 */ /* 0x002fcc0000010805 */
[----:B------:R1:W-:Y:S02]  /*11aa0*/  MUFU.EX2 R188, R2 ;  /* 0x0000000200bc7308 */ /* 0x0003e40000000800 */
[----:B-1----:R-:W-:-:S06]  /*11ab0*/  FFMA.FTZ R2, R13, R0, -R5 ;  /* 0x000000000d027223 */ /* 0x002fcc0000010805 */
[----:B------:R1:W-:Y:S02]  /*11ac0*/  MUFU.EX2 R187, R2 ;  /* 0x0000000200bb7308 */ /* 0x0003e40000000800 */
[----:B-1----:R-:W-:-:S06]  /*11ad0*/  FFMA.FTZ R2, R20, R0, -R3 ;  /* 0x0000000014027223 */ /* 0x002fcc0000010803 */
[----:B------:R1:W-:Y:S01]  /*11ae0*/  MUFU.EX2 R93, R2 ;  /* 0x00000002005d7308 */ /* 0x0003e20000000800 */
[----:B------:R-:W-:Y:S01]  /*11af0*/  IMAD.SHL.U32 R25, R223, 0x40, RZ ;  /* 0x00000040df197824 */ /* 0x000fe200078e00ff */
[----:B------:R-:W-:Y:S01]  /*11b00*/  FSEL R4, R123, RZ, P1 ;  /* 0x000000ff7b047208 */ /* 0x000fe20000800000 */
[----:B-1----:R-:W-:-:S05]  /*11b10*/  FFMA.FTZ R2, R19, R0, -R3 ;  /* 0x0000000013027223 */ /* 0x002fca0000010803 */
[----:B------:R1:W-:Y:S01]  /*11b20*/  MUFU.EX2 R186, R2 ;  /* 0x0000000200ba7308 */ /* 0x0003e20000000800 */
[----:B------:R-:W-:Y:S01]  /*11b30*/  LOP3.LUT R6, R24, 0x200, R25, 0xf8, !PT ;  /* 0x0000020018067812 */ /* 0x000fe200078ef819 */
[----:B------:R-:W-:Y:S01]  /*11b40*/  FADD.FTZ R4, R37, -R4 ;  /* 0x8000000425047221 */ /* 0x000fe20000010000 */
[----:B------:R-:W-:Y:S01]  /*11b50*/  R2P PR, R223, 0x6 ;  /* 0x00000006df007804 */ /* 0x000fe20000000000 */
[----:B-1----:R-:W-:-:S04]  /*11b60*/  FFMA.FTZ R2, R18, R0, -R3 ;  /* 0x0000000012027223 */ /* 0x002fc80000010803 */
[----:B------:R1:W-:Y:S01]  /*11b70*/  MUFU.EX2 R185, R2 ;  /* 0x0000000200b97308 */ /* 0x0003e20000000800 */
[----:B------:R-:W-:Y:S01]  /*11b80*/  FMUL.FTZ R4, R0, R4 ;  /* 0x0000000400047220 */ /* 0x000fe20000410000 */
[----:B------:R-:W-:Y:S02]  /*11b90*/  IMAD R168, R6, 0x2, R219 ;  /* 0x0000000206a87824 */ /* 0x000fe400078e02db */
[----:B-1----:R-:W-:-:S04]  /*11ba0*/  FFMA.FTZ R2, R17, R0, -R3 ;  /* 0x0000000011027223 */ /* 0x002fc80000010803 */
[----:B------:R-:W1:Y:S01]  /*11bb0*/  MUFU.EX2 R7, R4 ;  /* 0x0000000400077308 */ /* 0x000e620000000800 */
[----:B------:R-:W-:Y:S01]  /*11bc0*/  VIADD R24, R168, 0xa040 ;  /* 0x0000a040a8187836 */ /* 0x000fe20000000000 */
[----:B------:R-:W-:Y:S06]  /*11bd0*/  LDSM.16.MT88.4 R12, [R168+0xa000] ;  /* 0x00a00000a80c783b */ /* 0x000fec0000004200 */
[----:B------:R3:W4:Y:S02]  /*11be0*/  MUFU.EX2 R193, R2 ;  /* 0x0000000200c17308 */ /* 0x0007240000000800 */
[----:B---3--:R-:W-:-:S05]  /*11bf0*/  FSEL R2, R122, RZ, P0 ;  /* 0x000000ff7a027208 */ /* 0x008fca0000000000 */
[----:B------:R-:W-:Y:S01]  /*11c00*/  FADD.FTZ R2, R38, -R2 ;  /* 0x8000000226027221 */ /* 0x000fe20000010000 */
[----:B------:R-:W-:-:S03]  /*11c10*/  VIADD R4, R168, 0xa000 ;  /* 0x0000a000a8047836 */ /* 0x000fc60000000000 */
[----:B------:R-:W-:Y:S01]  /*11c20*/  FMUL.FTZ R2, R0, R2 ;  /* 0x0000000200027220 */ /* 0x000fe20000410000 */
[----:B------:R-:W-:-:S03]  /*11c30*/  @P2 VIADD R24, R4, 0xffffffc0 ;  /* 0xffffffc004182836 */ /* 0x000fc60000000000 */
[----:B------:R3:W5:Y:S01]  /*11c40*/  MUFU.EX2 R25, R2 ;  /* 0x0000000200197308 */ /* 0x0007620000000800 */
[-CC-:B------:R-:W-:Y:S01]  /*11c50*/  FFMA.FTZ R4, R21, R0.reuse, -R5.reuse ;  /* 0x0000000015047223 */ /* 0x180fe20000010805 */
[----:B------:R-:W-:Y:S01]  /*11c60*/  FFMA.FTZ R6, R23, R0, -R5 ;  /* 0x0000000017067223 */ /* 0x000fe20000010805 */
[----:B--2---:R-:W-:Y:S01]  /*11c70*/  F2FP.F16.F32.PACK_AB R8, R94, R92 ;  /* 0x0000005c5e08723e */ /* 0x004fe200000000ff */
[-C--:B-1----:R-:W-:Y:S01]  /*11c80*/  FMUL.FTZ R152, R152, R7.reuse ;  /* 0x0000000798987220 */ /* 0x082fe20000410000 */
[----:B------:R-:W-:Y:S01]  /*11c90*/  F2FP.F16.F32.PACK_AB R10, R187, R188 ;  /* 0x000000bcbb0a723e */ /* 0x000fe200000000ff */
[----:B------:R-:W-:Y:S01]  /*11ca0*/  FMUL.FTZ R153, R153, R7 ;  /* 0x0000000799997220 */ /* 0x000fe20000410000 */
[----:B------:R-:W-:Y:S01]  /*11cb0*/  F2FP.F16.F32.PACK_AB R9, R186, R93 ;  /* 0x0000005dba09723e */ /* 0x000fe200000000ff */
[----:B------:R-:W-:Y:S01]  /*11cc0*/  IMAD.MOV.U32 R176, RZ, RZ, R39 ;  /* 0x000000ffffb07224 */ /* 0x000fe200078e0027 */
[----:B----4-:R-:W-:Y:S01]  /*11cd0*/  F2FP.F16.F32.PACK_AB R11, R193, R185 ;  /* 0x000000b9c10b723e */ /* 0x010fe200000000ff */
[----:B------:R-:W-:Y:S01]  /*11ce0*/  LDSM.16.MT88.4 R16, [R24] ;  /* 0x000000001810783b */ /* 0x000fe20000004200 */
[----:B---3--:R-:W-:-:S05]  /*11cf0*/  SEL R2, R36, 0xffffffe0, !P1 ;  /* 0xffffffe024027807 */ /* 0x008fca0004800000 */
[----:B------:R-:W-:Y:S02]  /*11d00*/  IMAD.IADD R85, R168, 0x1, R2 ;  /* 0x00000001a8557824 */ /* 0x000fe400078e0202 */
[----:B------:R-:W-:Y:S02]  /*11d10*/  IMAD.IADD R109, R2, 0x1, R24 ;  /* 0x00000001026d7824 */ /* 0x000fe400078e0218 */
[-CC-:B------:R-:W-:Y:S01]  /*11d20*/  FFMA.FTZ R2, R27, R0.reuse, -R3.reuse ;  /* 0x000000001b027223 */ /* 0x180fe20000010803 */
[----:B------:R-:W1:Y:S03]  /*11d30*/  LDSM.16.MT88.4 R28, [R85+0xa000] ;  /* 0x00a00000551c783b */ /* 0x000e660000004200 */
[----:B------:R2:W-:Y:S02]  /*11d40*/  MUFU.EX2 R184, R2 ;  /* 0x0000000200b87308 */ /* 0x0005e40000000800 */
[----:B--2---:R-:W-:-:S06]  /*11d50*/  FFMA.FTZ R2, R32, R0, -R3 ;  /* 0x0000000020027223 */ /* 0x004fcc0000010803 */
[----:B------:R2:W-:Y:S02]  /*11d60*/  MUFU.EX2 R183, R2 ;  /* 0x0000000200b77308 */ /* 0x0005e40000000800 */
[----:B--2---:R-:W-:-:S06]  /*11d70*/  FFMA.FTZ R2, R52, R0, -R3 ;  /* 0x0000000034027223 */ /* 0x004fcc0000010803 */
[----:B------:R2:W-:Y:S02]  /*11d80*/  MUFU.EX2 R182, R2 ;  /* 0x0000000200b67308 */ /* 0x0005e40000000800 */
[----:B--2---:R-:W-:-:S06]  /*11d90*/  FFMA.FTZ R2, R53, R0, -R3 ;  /* 0x0000000035027223 */ /* 0x004fcc0000010803 */
[----:B------:R2:W-:Y:S02]  /*11da0*/  MUFU.EX2 R181, R2 ;  /* 0x0000000200b57308 */ /* 0x0005e40000000800 */
[----:B--2---:R-:W-:-:S06]  /*11db0*/  FFMA.FTZ R2, R54, R0, -R5 ;  /* 0x0000000036027223 */ /* 0x004fcc0000010805 */
[----:B------:R2:W-:Y:S01]  /*11dc0*/  MUFU.EX2 R178, R2 ;  /* 0x0000000200b27308 */ /* 0x0005e20000000800 */
[-C--:B-----5:R-:W-:Y:S01]  /*11dd0*/  FMUL.FTZ R154, R154, R25.reuse ;  /* 0x000000199a9a7220 */ /* 0x0a0fe20000410000 */
[----:B------:R-:W-:-:S06]  /*11de0*/  FMUL.FTZ R155, R155, R25 ;  /* 0x000000199b9b7220 */ /* 0x000fcc0000410000 */
[----:B------:R3:W-:Y:S01]  /*11df0*/  MUFU.EX2 R192, R4 ;  /* 0x0000000400c07308 */ /* 0x0007e20000000800 */
[----:B--2---:R-:W-:-:S07]  /*11e00*/  FFMA.FTZ R2, R55, R0, -R5 ;  /* 0x0000000037027223 */ /* 0x004fce0000010805 */
[----:B------:R2:W-:Y:S01]  /*11e10*/  MUFU.EX2 R180, R2 ;  /* 0x0000000200b47308 */ /* 0x0005e20000000800 */
[-CC-:B---3--:R-:W-:Y:S02]  /*11e20*/  FFMA.FTZ R4, R22, R0.reuse, -R5.reuse ;  /* 0x0000000016047223 */ /* 0x188fe40000010805 */
[----:B------:R-:W3:Y:S05]  /*11e30*/  LDSM.16.MT88.4 R20, [R109] ;  /* 0x000000006d14783b */ /* 0x000eea0000004200 */
[----:B------:R4:W5:Y:S01]  /*11e40*/  MUFU.EX2 R190, R4 ;  /* 0x0000000400be7308 */ /* 0x0009620000000800 */
[----:B--2---:R-:W-:-:S07]  /*11e50*/  FFMA.FTZ R2, R56, R0, -R5 ;  /* 0x0000000038027223 */ /* 0x004fce0000010805 */
[----:B------:R2:W-:Y:S01]  /*11e60*/  MUFU.EX2 R179, R2 ;  /* 0x0000000200b37308 */ /* 0x0005e20000000800 */
[-C--:B------:R-:W-:Y:S01]  /*11e70*/  FMUL.FTZ R156, R156, R7.reuse ;  /* 0x000000079c9c7220 */ /* 0x080fe20000410000 */
[----:B------:R-:W-:Y:S01]  /*11e80*/  FMUL.FTZ R157, R157, R7 ;  /* 0x000000079d9d7220 */ /* 0x000fe20000410000 */
[-C--:B------:R-:W-:Y:S01]  /*11e90*/  FMUL.FTZ R158, R158, R25.reuse ;  /* 0x000000199e9e7220 */ /* 0x080fe20000410000 */
[-C--:B----4-:R-:W-:Y:S01]  /*11ea0*/  FFMA.FTZ R4, R26, R0.reuse, -R5 ;  /* 0x000000001a047223 */ /* 0x090fe20000010805 */
[----:B------:R-:W-:Y:S01]  /*11eb0*/  FMUL.FTZ R159, R159, R25 ;  /* 0x000000199f9f7220 */ /* 0x000fe20000410000 */
[----:B------:R-:W-:Y:S02]  /*11ec0*/  IMAD.MOV.U32 R26, RZ, RZ, R45 ;  /* 0x000000ffff1a7224 */ /* 0x000fe400078e002d */
[----:B------:R4:W-:Y:S01]  /*11ed0*/  MUFU.EX2 R191, R6 ;  /* 0x0000000600bf7308 */ /* 0x0009e20000000800 */
[----:B------:R-:W-:Y:S02]  /*11ee0*/  IMAD.MOV.U32 R27, RZ, RZ, R44 ;  /* 0x000000ffff1b7224 */ /* 0x000fe400078e002c */
[----:B--2---:R-:W-:-:S05]  /*11ef0*/  FFMA.FTZ R2, R57, R0, -R5 ;  /* 0x0000000039027223 */ /* 0x004fca0000010805 */
[----:B------:R2:W5:Y:S01]  /*11f00*/  MUFU.EX2 R189, R4 ;  /* 0x0000000400bd7308 */ /* 0x0005620000000800 */
[C---:B-1----:R-:W-:Y:S07]  /*11f10*/  HMMA.16816.F32 R36, R8.reuse, R28, R156 ;  /* 0x0000001c0824723c */ /* 0x042fee000000189c */
[----:B------:R1:W-:Y:S01]  /*11f20*/  MUFU.EX2 R177, R2 ;  /* 0x0000000200b17308 */ /* 0x0003e20000000800 */
[----:B----4-:R-:W-:Y:S02]  /*11f30*/  IMAD.MOV.U32 R6, RZ, RZ, R46 ;  /* 0x000000ffff067224 */ /* 0x010fe400078e002e */
[----:B------:R-:W-:Y:S01]  /*11f40*/  HMMA.16816.F32 R44, R8, R30, R152 ;  /* 0x0000001e082c723c */ /* 0x000fe20000001898 */
[----:B------:R-:W-:Y:S01]  /*11f50*/  IMAD.MOV.U32 R155, RZ, RZ, R34 ;  /* 0x000000ffff9b7224 */ /* 0x000fe200078e0022 */
[----:B------:R-:W-:Y:S01]  /*11f60*/  LDSM.16.MT88.4 R28, [R85+0xa800] ;  /* 0x00a80000551c783b */ /* 0x000fe20000004200 */
[----:B------:R-:W-:-:S02]  /*11f70*/  IMAD.MOV.U32 R154, RZ, RZ, R35 ;  /* 0x000000ffff9a7224 */ /* 0x000fc400078e0023 */
[----:B--2---:R-:W-:Y:S02]  /*11f80*/  IMAD.MOV.U32 R4, RZ, RZ, R176 ;  /* 0x000000ffff047224 */ /* 0x004fe400078e00b0 */
[----:B------:R-:W-:Y:S02]  /*11f90*/  IMAD.MOV.U32 R153, RZ, RZ, R33 ;  /* 0x000000ffff997224 */ /* 0x000fe400078e0021 */
[----:B------:R-:W2:Y:S01]  /*11fa0*/  LDSM.16.MT88.4 R32, [R168+0xa800] ;  /* 0x00a80000a820783b */ /* 0x000ea20000004200 */
[----:B-1----:R-:W-:-:S04]  /*11fb0*/  FFMA.FTZ R2, R58, R0, -R3 ;  /* 0x000000003a027223 */ /* 0x002fc80000010803 */
[----:B------:R1:W-:Y:S01]  /*11fc0*/  MUFU.EX2 R176, R2 ;  /* 0x0000000200b07308 */ /* 0x0003e20000000800 */
[-C--:B------:R-:W-:Y:S01]  /*11fd0*/  FMUL.FTZ R164, R164, R7.reuse ;  /* 0x00000007a4a47220 */ /* 0x080fe20000410000 */
[----:B------:R-:W-:Y:S01]  /*11fe0*/  FMUL.FTZ R165, R165, R7 ;  /* 0x00000007a5a57220 */ /* 0x000fe20000410000 */
[----:B------:R-:W-:Y:S01]  /*11ff0*/  FMUL.FTZ R166, R166, R25 ;  /* 0x00000019a6a67220 */ /* 0x000fe20000410000 */
[----:B-1----:R-:W-:-:S04]  /*12000*/  FFMA.FTZ R2, R64, R0, -R3 ;  /* 0x0000000040027223 */ /* 0x002fc80000010803 */
[----:B------:R1:W4:Y:S01]  /*12010*/  MUFU.EX2 R175, R2 ;  /* 0x0000000200af7308 */ /* 0x0003220000000800 */
[----:B------:R-:W-:Y:S01]  /*12020*/  FMUL.FTZ R167, R167, R25 ;  /* 0x00000019a7a77220 */ /* 0x000fe20000410000 */
[-C--:B------:R-:W-:Y:S01]  /*12030*/  FMUL.FTZ R160, R160, R7.reuse ;  /* 0x00000007a0a07220 */ /* 0x080fe20000410000 */
[----:B------:R-:W-:Y:S01]  /*12040*/  FMUL.FTZ R161, R161, R7 ;  /* 0x00000007a1a17220 */ /* 0x000fe20000410000 */
[-C--:B------:R-:W-:Y:S01]  /*12050*/  FMUL.FTZ R162, R162, R25.reuse ;  /* 0x00000019a2a27220 */ /* 0x080fe20000410000 */
[----:B------:R-:W-:Y:S01]  /*12060*/  FMUL.FTZ R163, R163, R25 ;  /* 0x00000019a3a37220 */ /* 0x000fe20000410000 */
[----:B-1----:R-:W-:-:S04]  /*12070*/  FFMA.FTZ R2, R59, R0, -R3 ;  /* 0x000000003b027223 */ /* 0x002fc80000010803 */
[----:B------:R1:W-:Y:S01]  /*12080*/  MUFU.EX2 R174, R2 ;  /* 0x0000000200ae7308 */ /* 0x0003e20000000800 */
[----:B------:R-:W-:Y:S01]  /*12090*/  HMMA.16816.F32 R40, R8, R12, R164 ;  /* 0x0000000c0828723c */ /* 0x000fe200000018a4 */
[----:B------:R-:W-:Y:S01]  /*120a0*/  FMUL.FTZ R140, R140, R7 ;  /* 0x000000078c8c7220 */ /* 0x000fe20000410000 */
[----:B-1----:R-:W-:-:S05]  /*120b0*/  FFMA.FTZ R2, R65, R0, -R3 ;  /* 0x0000000041027223 */ /* 0x002fca0000010803 */
[----:B------:R1:W4:Y:S01]  /*120c0*/  MUFU.EX2 R172, R2 ;  /* 0x0000000200ac7308 */ /* 0x0003220000000800 */
[C---:B------:R-:W-:Y:S01]  /*120d0*/  HMMA.16816.F32 R48, R8.reuse, R14, R160 ;  /* 0x0000000e0830723c */ /* 0x040fe200000018a0 */
[----:B------:R-:W-:Y:S01]  /*120e0*/  FMUL.FTZ R141, R141, R7 ;  /* 0x000000078d8d7220 */ /* 0x000fe20000410000 */
[-C--:B------:R-:W-:Y:S01]  /*120f0*/  FMUL.FTZ R142, R142, R25.reuse ;  /* 0x000000198e8e7220 */ /* 0x080fe20000410000 */
[----:B------:R-:W-:Y:S01]  /*12100*/  FMUL.FTZ R143, R143, R25 ;  /* 0x000000198f8f7220 */ /* 0x000fe20000410000 */
[-C--:B------:R-:W-:Y:S01]  /*12110*/  FMUL.FTZ R148, R148, R7.reuse ;  /* 0x0000000794947220 */ /* 0x080fe20000410000 */
[----:B------:R-:W-:Y:S01]  /*12120*/  FMUL.FTZ R149, R149, R7 ;  /* 0x0000000795957220 */ /* 0x000fe20000410000 */
[-C--:B------:R-:W-:Y:S01]  /*12130*/  FMUL.FTZ R150, R150, R25.reuse ;  /* 0x0000001996967220 */ /* 0x080fe20000410000 */
[----:B------:R-:W-:Y:S01]  /*12140*/  FMUL.FTZ R151, R151, R25 ;  /* 0x0000001997977220 */ /* 0x000fe20000410000 */
[-C--:B------:R-:W-:Y:S01]  /*12150*/  FMUL.FTZ R144, R144, R7.reuse ;  /* 0x0000000790907220 */ /* 0x080fe20000410000 */
[----:B------:R-:W-:Y:S01]  /*12160*/  FMUL.FTZ R145, R145, R7 ;  /* 0x0000000791917220 */ /* 0x000fe20000410000 */
[-CC-:B-1----:R-:W-:Y:S01]  /*12170*/  FFMA.FTZ R2, R66, R0.reuse, -R5.reuse ;  /* 0x0000000042027223 */ /* 0x182fe20000010805 */
[-C--:B------:R-:W-:Y:S01]  /*12180*/  FMUL.FTZ R146, R146, R25.reuse ;  /* 0x0000001992927220 */ /* 0x080fe20000410000 */
[----:B------:R-:W-:Y:S01]  /*12190*/  FMUL.FTZ R147, R147, R25 ;  /* 0x0000001993937220 */ /* 0x000fe20000410000 */
[-C--:B------:R-:W-:Y:S01]  /*121a0*/  FMUL.FTZ R136, R136, R7.reuse ;  /* 0x0000000788887220 */ /* 0x080fe20000410000 */
[----:B------:R1:W-:Y:S01]  /*121b0*/  MUFU.EX2 R171, R2 ;  /* 0x0000000200ab7308 */ /* 0x0003e20000000800 */
[----:B------:R-:W-:Y:S01]  /*121c0*/  FMUL.FTZ R137, R137, R7 ;  /* 0x0000000789897220 */ /* 0x000fe20000410000 */
[-C--:B------:R-:W-:Y:S01]  /*121d0*/  FMUL.FTZ R138, R138, R25.reuse ;  /* 0x000000198a8a7220 */ /* 0x080fe20000410000 */
[----:B------:R-:W-:Y:S01]  /*121e0*/  FMUL.FTZ R139, R139, R25 ;  /* 0x000000198b8b7220 */ /* 0x000fe20000410000 */
[----:B---3--:R-:W-:Y:S01]  /*121f0*/  HMMA.16816.F32 R140, R8, R20, R140 ;  /* 0x00000014088c723c */ /* 0x008fe2000000188c */
[----:B------:R-:W-:Y:S01]  /*12200*/  LDSM.16.MT88.4 R12, [R109+0x800] ;  /* 0x000800006d0c783b */ /* 0x000fe20000004200 */
[----:B-1----:R-:W-:-:S04]  /*12210*/  FFMA.FTZ R2, R67, R0, -R5 ;  /* 0x0000000043027223 */ /* 0x002fc80000010805 */
[----:B------:R1:W3:Y:S02]  /*12220*/  MUFU.EX2 R173, R2 ;  /* 0x0000000200ad7308 */ /* 0x0002e40000000800 */
[C---:B------:R-:W-:Y:S08]  /*12230*/  HMMA.16816.F32 R60, R8.reuse, R16, R148 ;  /* 0x00000010083c723c */ /* 0x040ff00000001894 */
[----:B------:R-:W-:Y:S01]  /*12240*/  HMMA.16816.F32 R144, R8, R18, R144 ;  /* 0x000000120890723c */ /* 0x000fe20000001890 */
[----:B------:R-:W4:Y:S01]  /*12250*/  LDSM.16.MT88.4 R16, [R24+0x800] ;  /* 0x000800001810783b */ /* 0x000f220000004200 */
[----:B-1----:R-:W-:-:S04]  /*12260*/  FFMA.FTZ R2, R68, R0, -R5 ;  /* 0x0000000044027223 */ /* 0x002fc80000010805 */
[----:B------:R1:W-:Y:S02]  /*12270*/  MUFU.EX2 R170, R2 ;  /* 0x0000000200aa7308 */ /* 0x0003e40000000800 */
[----:B------:R-:W-:Y:S01]  /*12280*/  HMMA.16816.F32 R20, R8, R22, R136 ;  /* 0x000000160814723c */ /* 0x000fe20000001888 */
[----:B-----5:R-:W-:Y:S02]  /*12290*/  F2FP.F16.F32.PACK_AB R8, R190, R192 ;  /* 0x000000c0be08723e */ /* 0x020fe400000000ff */
[----:B------:R-:W-:Y:S02]  /*122a0*/  F2FP.F16.F32.PACK_AB R9, R183, R184 ;  /* 0x000000b8b709723e */ /* 0x000fe400000000ff */
[----:B------:R-:W-:Y:S02]  /*122b0*/  F2FP.F16.F32.PACK_AB R10, R189, R191 ;  /* 0x000000bfbd0a723e */ /* 0x000fe400000000ff */
[----:B------:R-:W-:Y:S01]  /*122c0*/  F2FP.F16.F32.PACK_AB R11, R181, R182 ;  /* 0x000000b6b50b723e */ /* 0x000fe200000000ff */
[----:B-1----:R-:W-:-:S04]  /*122d0*/  FFMA.FTZ R2, R69, R0, -R5 ;  /* 0x0000000045027223 */ /* 0x002fc80000010805 */
[----:B------:R1:W-:Y:S02]  /*122e0*/  MUFU.EX2 R169, R2 ;  /* 0x0000000200a97308 */ /* 0x0003e40000000800 */
[C---:B--2---:R-:W-:Y:S08]  /*122f0*/  HMMA.16816.F32 R40, R8.reuse, R32, R40 ;  /* 0x000000200828723c */ /* 0x044ff00000001828 */
[----:B------:R-:W-:Y:S01]  /*12300*/  HMMA.16816.F32 R48, R8, R34, R48 ;  /* 0x000000220830723c */ /* 0x000fe20000001830 */
[----:B------:R-:W2:Y:S01]  /*12310*/  LDSM.16.MT88.4 R32, [R168+0xb000] ;  /* 0x00b00000a820783b */ /* 0x000ea20000004200 */
[----:B-1----:R-:W-:-:S06]  /*12320*/  FFMA.FTZ R2, R70, R0, -R3 ;  /* 0x0000000046027223 */ /* 0x002fcc0000010803 */
[C---:B------:R-:W-:Y:S01]  /*12330*/  HMMA.16816.F32 R36, R8.reuse, R28, R36 ;  /* 0x0000001c0824723c */ /* 0x040fe20000001824 */
[----:B------:R1:W-:Y:S07]  /*12340*/  MUFU.EX2 R167, R2 ;  /* 0x0000000200a77308 */ /* 0x0003ee0000000800 */
[----:B------:R-:W-:Y:S01]  /*12350*/  HMMA.16816.F32 R44, R8, R30, R44 ;  /* 0x0000001e082c723c */ /* 0x000fe2000000182c */
[----:B------:R-:W5:Y:S01]  /*12360*/  LDSM.16.MT88.4 R28, [R85+0xb000] ;  /* 0x00b00000551c783b */ /* 0x000f620000004200 */
[----:B-1----:R-:W-:-:S04]  /*12370*/  FFMA.FTZ R2, R72, R0, -R3 ;  /* 0x0000000048027223 */ /* 0x002fc80000010803 */
[----:B------:R1:W3:Y:S02]  /*12380*/  MUFU.EX2 R166, R2 ;  /* 0x0000000200a67308 */ /* 0x0002e40000000800 */
[----:B-1----:R-:W-:-:S06]  /*12390*/  FFMA.FTZ R2, R71, R0, -R3 ;  /* 0x0000000047027223 */ /* 0x002fcc0000010803 */
[----:B------:R1:W-:Y:S02]  /*123a0*/  MUFU.EX2 R165, R2 ;  /* 0x0000000200a57308 */ /* 0x0003e40000000800 */
[----:B-1----:R-:W-:-:S06]  /*123b0*/  FFMA.FTZ R2, R73, R0, -R3 ;  /* 0x0000000049027223 */ /* 0x002fcc0000010803 */
[----:B------:R1:W3:Y:S02]  /*123c0*/  MUFU.EX2 R164, R2 ;  /* 0x0000000200a47308 */ /* 0x0002e40000000800 */
[----:B-1----:R-:W-:-:S06]  /*123d0*/  FFMA.FTZ R2, R74, R0, -R5 ;  /* 0x000000004a027223 */ /* 0x002fcc0000010805 */
[----:B------:R1:W-:Y:S01]  /*123e0*/  MUFU.EX2 R162, R2 ;  /* 0x0000000200a27308 */ /* 0x0003e20000000800 */
[----:B----4-:R-:W-:Y:S01]  /*123f0*/  HMMA.16816.F32 R60, R8, R16, R60 ;  /* 0x00000010083c723c */ /* 0x010fe2000000183c */
[----:B-1----:R-:W-:-:S06]  /*12400*/  FFMA.FTZ R2, R75, R0, -R5 ;  /* 0x000000004b027223 */ /* 0x002fcc0000010805 */
[----:B------:R1:W4:Y:S01]  /*12410*/  MUFU.EX2 R163, R2 ;  /* 0x0000000200a37308 */ /* 0x0003220000000800 */
[----:B------:R-:W-:Y:S01]  /*12420*/  HMMA.16816.F32 R76, R8, R18, R144 ;  /* 0x00000012084c723c */ /* 0x000fe20000001890 */
[----:B------:R-:W3:Y:S01]  /*12430*/  LDSM.16.MT88.4 R16, [R24+0x1000] ;  /* 0x001000001810783b */ /* 0x000ee20000004200 */
[----:B-1----:R-:W-:-:S05]  /*12440*/  FFMA.FTZ R2, R80, R0, -R5 ;  /* 0x0000000050027223 */ /* 0x002fca0000010805 */
[----:B------:R1:W-:Y:S01]  /*12450*/  MUFU.EX2 R161, R2 ;  /* 0x0000000200a17308 */ /* 0x0003e20000000800 */
[C---:B------:R-:W-:Y:S08]  /*12460*/  HMMA.16816.F32 R140, R8.reuse, R12, R140 ;  /* 0x0000000c088c723c */ /* 0x040ff0000000188c */
[----:B------:R-:W-:Y:S01]  /*12470*/  HMMA.16816.F32 R20, R8, R14, R20 ;  /* 0x0000000e0814723c */ /* 0x000fe20000001814 */
[----:B------:R-:W-:Y:S01]  /*12480*/  F2FP.F16.F32.PACK_AB R8, R180, R178 ;  /* 0x000000b2b408723e */ /* 0x000fe200000000ff */
[----:B------:R-:W4:Y:S01]  /*12490*/  LDSM.16.MT88.4 R12, [R109+0x1000] ;  /* 0x001000006d0c783b */ /* 0x000f220000004200 */
[----:B------:R-:W-:Y:S01]  /*124a0*/  F2FP.F16.F32.PACK_AB R9, R175, R176 ;  /* 0x000000b0af09723e */ /* 0x000fe200000000ff */
[----:B-1----:R-:W-:Y:S01]  /*124b0*/  FFMA.FTZ R2, R81, R0, -R5 ;  /* 0x0000000051027223 */ /* 0x002fe20000010805 */
[----:B------:R-:W-:-:S02]  /*124c0*/  F2FP.F16.F32.PACK_AB R10, R177, R179 ;  /* 0x000000b3b10a723e */ /* 0x000fc400000000ff */
[----:B------:R-:W-:Y:S01]  /*124d0*/  F2FP.F16.F32.PACK_AB R11, R172, R174 ;  /* 0x000000aeac0b723e */ /* 0x000fe200000000ff */
[----:B------:R1:W-:Y:S06]  /*124e0*/  MUFU.EX2 R160, R2 ;  /* 0x0000000200a07308 */ /* 0x0003ec0000000800 */
[----:B--2---:R-:W-:Y:S01]  /*124f0*/  HMMA.16816.F32 R52, R8, R32, R40 ;  /* 0x000000200834723c */ /* 0x004fe20000001828 */
[----:B-1----:R-:W-:-:S04]  /*12500*/  FFMA.FTZ R2, R82, R0, -R3 ;  /* 0x0000000052027223 */ /* 0x002fc80000010803 */
[----:B------:R1:W-:Y:S03]  /*12510*/  MUFU.EX2 R159, R2 ;  /* 0x00000002009f7308 */ /* 0x0003e60000000800 */
[C---:B-----5:R-:W-:Y:S08]  /*12520*/  HMMA.16816.F32 R40, R8.reuse, R28, R36 ;  /* 0x0000001c0828723c */ /* 0x060ff00000001824 */
[----:B------:R-:W-:Y:S01]  /*12530*/  HMMA.16816.F32 R36, R8, R30, R44 ;  /* 0x0000001e0824723c */ /* 0x000fe2000000182c */
[----:B------:R-:W2:Y:S01]  /*12540*/  LDSM.16.MT88.4 R28, [R85+0xb800] ;  /* 0x00b80000551c783b */ /* 0x000ea20000004200 */
[----:B-1----:R-:W-:-:S04]  /*12550*/  FFMA.FTZ R2, R84, R0, -R3 ;  /* 0x0000000054027223 */ /* 0x002fc80000010803 */
[----:B------:R1:W5:Y:S02]  /*12560*/  MUFU.EX2 R158, R2 ;  /* 0x00000002009e7308 */ /* 0x0003640000000800 */
[----:B-1----:R-:W-:-:S06]  /*12570*/  FFMA.FTZ R2, R83, R0, -R3 ;  /* 0x0000000053027223 */ /* 0x002fcc0000010803 */
[----:B------:R1:W-:Y:S01]  /*12580*/  MUFU.EX2 R157, R2 ;  /* 0x00000002009d7308 */ /* 0x0003e20000000800 */
[----:B------:R-:W-:Y:S02]  /*12590*/  IMAD.MOV.U32 R83, RZ, RZ, R155 ;  /* 0x000000ffff537224 */ /* 0x000fe400078e009b */
[----:B-1----:R-:W-:-:S05]  /*125a0*/  FFMA.FTZ R2, R86, R0, -R3 ;  /* 0x0000000056027223 */ /* 0x002fca0000010803 */
[----:B------:R1:W5:Y:S01]  /*125b0*/  MUFU.EX2 R156, R2 ;  /* 0x00000002009c7308 */ /* 0x0003620000000800 */
[----:B------:R-:W-:Y:S01]  /*125c0*/  HMMA.16816.F32 R56, R8, R34, R48 ;  /* 0x000000220838723c */ /* 0x000fe20000001830 */
[----:B------:R-:W5:Y:S01]  /*125d0*/  LDSM.16.MT88.4 R32, [R168+0xb800] ;  /* 0x00b80000a820783b */ /* 0x000f620000004200 */
[----:B------:R-:W-:Y:S02]  /*125e0*/  IMAD.MOV.U32 R86, RZ, RZ, R154 ;  /* 0x000000ffff567224 */ /* 0x000fe400078e009a */
[----:B-1----:R-:W-:-:S04]  /*125f0*/  FFMA.FTZ R2, R87, R0, -R5 ;  /* 0x0000000057027223 */ /* 0x002fc80000010805 */
[----:B------:R1:W-:Y:S01]  /*12600*/  MUFU.EX2 R152, R2 ;  /* 0x0000000200987308 */ /* 0x0003e20000000800 */
[----:B------:R-:W-:Y:S02]  /*12610*/  IMAD.MOV.U32 R87, RZ, RZ, R153 ;  /* 0x000000ffff577224 */ /* 0x000fe400078e0099 */
[----:B-1----:R-:W-:-:S05]  /*12620*/  FFMA.FTZ R2, R88, R0, -R5 ;  /* 0x0000000058027223 */ /* 0x002fca0000010805 */
[----:B------:R1:W5:Y:S01]  /*12630*/  MUFU.EX2 R155, R2 ;  /* 0x00000002009b7308 */ /* 0x0003620000000800 */
[----:B---3--:R-:W-:Y:S01]  /*12640*/  HMMA.16816.F32 R60, R8, R16, R60 ;  /* 0x00000010083c723c */ /* 0x008fe2000000183c */
[----:B-1----:R-:W-:-:S06]  /*12650*/  FFMA.FTZ R2, R89, R0, -R5 ;  /* 0x0000000059027223 */ /* 0x002fcc0000010805 */
[----:B------:R1:W-:Y:S01]  /*12660*/  MUFU.EX2 R154, R2 ;  /* 0x00000002009a7308 */ /* 0x0003e20000000800 */
[C---:B------:R-:W-:Y:S01]  /*12670*/  HMMA.16816.F32 R76, R8.reuse, R18, R76 ;  /* 0x00000012084c723c */ /* 0x040fe2000000184c */
[----:B------:R-:W3:Y:S07]  /*12680*/  LDSM.16.MT88.4 R16, [R24+0x1800] ;  /* 0x001800001810783b */ /* 0x000eee0000004200 */
[----:B----4-:R-:W-:Y:S01]  /*12690*/  HMMA.16816.F32 R48, R8, R12, R140 ;  /* 0x0000000c0830723c */ /* 0x010fe2000000188c */
[----:B-1----:R-:W-:-:S07]  /*126a0*/  FFMA.FTZ R2, R90, R0, -R5 ;  /* 0x000000005a027223 */ /* 0x002fce0000010805 */
[----:B------:R-:W-:Y:S01]  /*126b0*/  HMMA.16816.F32 R20, R8, R14, R20 ;  /* 0x0000000e0814723c */ /* 0x000fe20000001814 */
[----:B------:R1:W-:Y:S01]  /*126c0*/  MUFU.EX2 R153, R2 ;  /* 0x0000000200997308 */ /* 0x0003e20000000800 */
[----:B------:R-:W-:Y:S01]  /*126d0*/  F2FP.F16.F32.PACK_AB R8, R173, R171 ;  /* 0x000000abad08723e */ /* 0x000fe200000000ff */
[----:B------:R-:W4:Y:S01]  /*126e0*/  LDSM.16.MT88.4 R12, [R109+0x1800] ;  /* 0x001800006d0c783b */ /* 0x000f220000004200 */
        /* <DEDUP_REMOVED lines=8> */
[----:B-1----:R-:W-:-:S04]  /*12770*/  FFMA.FTZ R2, R101, R0, -R3 ;  /* 0x0000000065027223 */ /* 0x002fc80000010803 */
[----:B------:R1:W2:Y:S02]  /*12780*/  MUFU.EX2 R151, R2 ;  /* 0x0000000200977308 */ /* 0x0002a40000000800 */
[----:B-1----:R-:W-:-:S06]  /*12790*/  FFMA.FTZ R2, R100, R0, -R3 ;  /* 0x0000000064027223 */ /* 0x002fcc0000010803 */
[----:B------:R1:W-:Y:S02]  /*127a0*/  MUFU.EX2 R149, R2 ;  /* 0x0000000200957308 */ /* 0x0003e40000000800 */
[----:B-1----:R-:W-:-:S06]  /*127b0*/  FFMA.FTZ R2, R102, R0, -R3 ;  /* 0x0000000066027223 */ /* 0x002fcc0000010803 */
[----:B------:R1:W2:Y:S01]  /*127c0*/  MUFU.EX2 R148, R2 ;  /* 0x0000000200947308 */ /* 0x0002a20000000800 */
[----:B-----5:R-:W-:Y:S01]  /*127d0*/  HMMA.16816.F32 R52, R8, R32, R52 ;  /* 0x000000200834723c */ /* 0x020fe20000001834 */
[----:B-1----:R-:W-:-:S06]  /*127e0*/  FFMA.FTZ R2, R103, R0, -R5 ;  /* 0x0000000067027223 */ /* 0x002fcc0000010805 */
[----:B------:R1:W-:Y:S01]  /*127f0*/  MUFU.EX2 R144, R2 ;  /* 0x0000000200907308 */ /* 0x0003e20000000800 */
[----:B------:R-:W-:Y:S01]  /*12800*/  HMMA.16816.F32 R56, R8, R34, R56 ;  /* 0x000000220838723c */ /* 0x000fe20000001838 */
[----:B------:R-:W5:Y:S01]  /*12810*/  LDSM.16.MT88.4 R32, [R168+0xc000] ;  /* 0x00c00000a820783b */ /* 0x000f620000004200 */
        /* <DEDUP_REMOVED lines=8> */
[----:B-1----:R-:W-:-:S04]  /*128a0*/  FFMA.FTZ R2, R106, R0, -R5 ;  /* 0x000000006a027223 */ /* 0x002fc80000010805 */
[----:B------:R1:W-:Y:S03]  /*128b0*/  MUFU.EX2 R145, R2 ;  /* 0x0000000200917308 */ /* 0x0003e60000000800 */
[----:B------:R-:W-:Y:S01]  /*128c0*/  HMMA.16816.F32 R20, R8, R14, R20 ;  /* 0x0000000e0814723c */ /* 0x000fe20000001814 */
        /* <DEDUP_REMOVED lines=23> */
[----:B------:R-:W-:Y:S01]  /*12a40*/  IMAD.MOV.U32 R84, RZ, RZ, R27 ;  /* 0x000000ffff547224 */ /* 0x000fe200078e001b */
[----:B---3--:R-:W-:Y:S01]  /*12a50*/  HMMA.16816.F32 R60, R8, R16, R60 ;  /* 0x00000010083c723c */ /* 0x008fe2000000183c */
[----:B-1----:R-:W-:-:S05]  /*12a60*/  FFMA.FTZ R2, R121, R0, -R5 ;  /* 0x0000000079027223 */ /* 0x002fca0000010805 */
[----:B------:R1:W-:Y:S02]  /*12a70*/  MUFU.EX2 R138, R2 ;  /* 0x00000002008a7308 */ /* 0x0003e40000000800 */
[----:B------:R-:W-:Y:S01]  /*12a80*/  HMMA.16816.F32 R76, R8, R18, R76 ;  /* 0x00000012084c723c */ /* 0x000fe2000000184c */
[----:B------:R-:W3:Y:S01]  /*12a90*/  LDSM.16.MT88.4 R16, [R24+0x2800] ;  /* 0x002800001810783b */ /* 0x000ee20000004200 */
[----:B------:R-:W-:Y:S02]  /*12aa0*/  IMAD.MOV.U32 R80, RZ, RZ, R133 ;  /* 0x000000ffff507224 */ /* 0x000fe400078e0085 */
[----:B-1----:R-:W-:-:S04]  /*12ab0*/  FFMA.FTZ R2, R128, R0, -R5 ;  /* 0x0000000080027223 */ /* 0x002fc80000010805 */
[----:B------:R1:W-:Y:S01]  /*12ac0*/  MUFU.EX2 R136, R2 ;  /* 0x0000000200887308 */ /* 0x0003e20000000800 */
[C---:B----4-:R-:W-:Y:S08]  /*12ad0*/  HMMA.16816.F32 R48, R8.reuse, R12, R48 ;  /* 0x0000000c0830723c */ /* 0x050ff00000001830 */
[----:B------:R-:W-:Y:S01]  /*12ae0*/  HMMA.16816.F32 R20, R8, R14, R20 ;  /* 0x0000000e0814723c */ /* 0x000fe20000001814 */
[----:B------:R-:W-:Y:S01]  /*12af0*/  F2FP.F16.F32.PACK_AB R8, R155, R152 ;  /* 0x000000989b08723e */ /* 0x000fe200000000ff */
[----:B------:R-:W4:Y:S01]  /*12b00*/  LDSM.16.MT88.4 R12, [R109+0x2800] ;  /* 0x002800006d0c783b */ /* 0x000f220000004200 */
[----:B------:R-:W-:Y:S01]  /*12b10*/  F2FP.F16.F32.PACK_AB R9, R151, R150 ;  /* 0x000000969709723e */ /* 0x000fe200000000ff */
[----:B-1----:R-:W-:Y:S01]  /*12b20*/  FFMA.FTZ R2, R129, R0, -R3 ;  /* 0x0000000081027223 */ /* 0x002fe20000010803 */
[----:B------:R-:W-:-:S02]  /*12b30*/  F2FP.F16.F32.PACK_AB R10, R153, R154 ;  /* 0x0000009a990a723e */ /* 0x000fc400000000ff */
[----:B------:R-:W-:Y:S01]  /*12b40*/  F2FP.F16.F32.PACK_AB R11, R148, R149 ;  /* 0x00000095940b723e */ /* 0x000fe200000000ff */
[----:B------:R1:W-:Y:S01]  /*12b50*/  MUFU.EX2 R27, R2 ;  /* 0x00000002001b7308 */ /* 0x0003e20000000800 */
[----:B------:R-:W-:-:S05]  /*12b60*/  IMAD.MOV.U32 R82, RZ, RZ, R26 ;  /* 0x000000ffff527224 */ /* 0x000fca00078e001a */
[----:B--2---:R-:W-:Y:S01]  /*12b70*/  HMMA.16816.F32 R40, R8, R28, R40 ;  /* 0x0000001c0828723c */ /* 0x004fe20000001828 */
[----:B-1----:R-:W-:-:S07]  /*12b80*/  FFMA.FTZ R2, R131, R0, -R3 ;  /* 0x0000000083027223 */ /* 0x002fce0000010803 */
[----:B------:R-:W-:Y:S01]  /*12b90*/  HMMA.16816.F32 R36, R8, R30, R36 ;  /* 0x0000001e0824723c */ /* 0x000fe20000001824 */
[----:B------:R-:W1:Y:S01]  /*12ba0*/  LDSM.16.MT88.4 R28, [R85+0xd000] ;  /* 0x00d00000551c783b */ /* 0x000e620000004200 */
[----:B------:R2:W1:Y:S01]  /*12bb0*/  MUFU.EX2 R133, R2 ;  /* 0x0000000200857308 */ /* 0x0004620000000800 */
[----:B------:R-:W-:Y:S02]  /*12bc0*/  IMAD.MOV.U32 R81, RZ, RZ, R6 ;  /* 0x000000ffff517224 */ /* 0x000fe400078e0006 */
[----:B------:R-:W-:Y:S02]  /*12bd0*/  IMAD.MOV.U32 R6, RZ, RZ, R132 ;  /* 0x000000ffff067224 */ /* 0x000fe400078e0084 */
[----:B--2---:R-:W-:-:S04]  /*12be0*/  FFMA.FTZ R2, R130, R0, -R3 ;  /* 0x0000000082027223 */ /* 0x004fc80000010803 */
[----:B------:R2:W-:Y:S02]  /*12bf0*/  MUFU.EX2 R26, R2 ;  /* 0x00000002001a7308 */ /* 0x0005e40000000800 */
[----:B--2---:R-:W-:-:S06]  /*12c00*/  FFMA.FTZ R2, R124, R0, -R3 ;  /* 0x000000007c027223 */ /* 0x004fcc0000010803 */
[----:B------:R2:W1:Y:S01]  /*12c10*/  MUFU.EX2 R132, R2 ;  /* 0x0000000200847308 */ /* 0x0004620000000800 */
[----:B-----5:R-:W-:Y:S01]  /*12c20*/  HMMA.16816.F32 R52, R8, R32, R52 ;  /* 0x000000200834723c */ /* 0x020fe20000001834 */
[----:B--2---:R-:W-:-:S06]  /*12c30*/  FFMA.FTZ R2, R126, R0, -R5 ;  /* 0x000000007e027223 */ /* 0x004fcc0000010805 */
[----:B------:R2:W-:Y:S01]  /*12c40*/  MUFU.EX2 R128, R2 ;  /* 0x0000000200807308 */ /* 0x0005e20000000800 */
[----:B------:R-:W-:Y:S01]  /*12c50*/  HMMA.16816.F32 R68, R8, R34, R68 ;  /* 0x000000220844723c */ /* 0x000fe20000001844 */
[----:B------:R-:W5:Y:S01]  /*12c60*/  LDSM.16.MT88.4 R32, [R168+0xd000] ;  /* 0x00d00000a820783b */ /* 0x000f620000004200 */
[----:B--2---:R-:W-:-:S05]  /*12c70*/  FFMA.FTZ R2, R125, R0, -R5 ;  /* 0x000000007d027223 */ /* 0x004fca0000010805 */
[----:B------:R2:W5:Y:S01]  /*12c80*/  MUFU.EX2 R130, R2 ;  /* 0x0000000200827308 */ /* 0x0005620000000800 */
[----:B---3--:R-:W-:Y:S01]  /*12c90*/  HMMA.16816.F32 R60, R8, R16, R60 ;  /* 0x00000010083c723c */ /* 0x008fe2000000183c */
[----:B--2---:R-:W-:-:S06]  /*12ca0*/  FFMA.FTZ R2, R112, R0, -R5 ;  /* 0x0000000070027223 */ /* 0x004fcc0000010805 */
[----:B------:R2:W-:Y:S01]  /*12cb0*/  MUFU.EX2 R131, R2 ;  /* 0x0000000200837308 */ /* 0x0005e20000000800 */
[----:B------:R-:W-:Y:S01]  /*12cc0*/  HMMA.16816.F32 R76, R8, R18, R76 ;  /* 0x00000012084c723c */ /* 0x000fe2000000184c */
[----:B------:R-:W3:Y:S01]  /*12cd0*/  LDSM.16.MT88.4 R16, [R24+0x3000] ;  /* 0x003000001810783b */ /* 0x000ee20000004200 */
[----:B--2---:R-:W-:-:S05]  /*12ce0*/  FFMA.FTZ R2, R113, R0, -R5 ;  /* 0x0000000071027223 */ /* 0x004fca0000010805 */
[----:B------:R2:W-:Y:S01]  /*12cf0*/  MUFU.EX2 R129, R2 ;  /* 0x0000000200817308 */ /* 0x0005e20000000800 */
[C---:B----4-:R-:W-:Y:S08]  /*12d00*/  HMMA.16816.F32 R48, R8.reuse, R12, R48 ;  /* 0x0000000c0830723c */ /* 0x050ff00000001830 */
[----:B------:R-:W-:Y:S01]  /*12d10*/  HMMA.16816.F32 R20, R8, R14, R20 ;  /* 0x0000000e0814723c */ /* 0x000fe20000001814 */
[----:B------:R-:W-:Y:S01]  /*12d20*/  F2FP.F16.F32.PACK_AB R8, R147, R144 ;  /* 0x000000909308723e */ /* 0x000fe200000000ff */
[----:B------:R-:W4:Y:S01]  /*12d30*/  LDSM.16.MT88.4 R12, [R109+0x3000] ;  /* 0x003000006d0c783b */ /* 0x000f220000004200 */
[----:B--2---:R-:W-:Y:S01]  /*12d40*/  FFMA.FTZ R2, R196, R0, -R3 ;  /* 0x00000000c4027223 */ /* 0x004fe20000010803 */
[----:B------:R-:W-:-:S03]  /*12d50*/  F2FP.F16.F32.PACK_AB R9, R143, R142 ;  /* 0x0000008e8f09723e */ /* 0x000fc600000000ff */
[----:B------:R2:W-:Y:S01]  /*12d60*/  MUFU.EX2 R124, R2 ;  /* 0x00000002007c7308 */ /* 0x0005e20000000800 */
[----:B------:R-:W-:Y:S02]  /*12d70*/  F2FP.F16.F32.PACK_AB R10, R145, R146 ;  /* 0x00000092910a723e */ /* 0x000fe400000000ff */
[----:B------:R-:W-:Y:S01]  /*12d80*/  F2FP.F16.F32.PACK_AB R11, R140, R141 ;  /* 0x0000008d8c0b723e */ /* 0x000fe200000000ff */
[----:B--2---:R-:W-:-:S04]  /*12d90*/  FFMA.FTZ R2, R127, R0, -R3 ;  /* 0x000000007f027223 */ /* 0x004fc80000010803 */
[----:B------:R2:W4:Y:S02]  /*12da0*/  MUFU.EX2 R127, R2 ;  /* 0x00000002007f7308 */ /* 0x0005240000000800 */
[C---:B-1----:R-:W-:Y:S08]  /*12db0*/  HMMA.16816.F32 R44, R8.reuse, R28, R40 ;  /* 0x0000001c082c723c */ /* 0x042ff00000001828 */
[----:B------:R-:W-:Y:S01]  /*12dc0*/  HMMA.16816.F32 R36, R8, R30, R36 ;  /* 0x0000001e0824723c */ /* 0x000fe20000001824 */
[----:B------:R-:W1:Y:S01]  /*12dd0*/  LDSM.16.MT88.4 R28, [R85+0xd800] ;  /* 0x00d80000551c783b */ /* 0x000e620000004200 */
        /* <DEDUP_REMOVED lines=31> */
[----:B------:R-:W1:Y:S04]  /*12fd0*/  LDSM.16.MT88.4 R28, [R168+0xe000] ;  /* 0x00e00000a81c783b */ /* 0x000e680000004200 */
        /* <DEDUP_REMOVED lines=9> */
[----:B--2---:R-:W-:-:S06]  /*13070*/  FFMA.FTZ R2, R95, R0, -R5 ;  /* 0x000000005f027223 */ /* 0x004fcc0000010805 */
[----:B------:R2:W5:Y:S02]  /*13080*/  MUFU.EX2 R113, R2 ;  /* 0x0000000200717308 */ /* 0x0005640000000800 */
[----:B--2---:R-:W-:-:S06]  /*13090*/  FFMA.FTZ R2, R194, R0, -R5 ;  /* 0x00000000c2027223 */ /* 0x004fcc0000010805 */
[----:B------:R2:W-:Y:S01]  /*130a0*/  MUFU.EX2 R111, R2 ;  /* 0x00000002006f7308 */ /* 0x0005e20000000800 */
[----:B---3--:R-:W-:Y:S01]  /*130b0*/  HMMA.16816.F32 R60, R8, R16, R60 ;  /* 0x00000010083c723c */ /* 0x008fe2000000183c */
[----:B--2---:R-:W-:-:S06]  /*130c0*/  FFMA.FTZ R2, R195, R0, -R5 ;  /* 0x00000000c3027223 */ /* 0x004fcc0000010805 */
[----:B------:R2:W-:Y:S01]  /*130d0*/  MUFU.EX2 R112, R2 ;  /* 0x0000000200707308 */ /* 0x0005e20000000800 */
[C---:B------:R-:W-:Y:S01]  /*130e0*/  HMMA.16816.F32 R76, R8.reuse, R18, R76 ;  /* 0x00000012084c723c */ /* 0x040fe2000000184c */
[----:B------:R-:W3:Y:S07]  /*130f0*/  LDSM.16.MT88.4 R16, [R24+0x4000] ;  /* 0x004000001810783b */ /* 0x000eee0000004200 */
[----:B----4-:R-:W-:Y:S01]  /*13100*/  HMMA.16816.F32 R40, R8, R12, R40 ;  /* 0x0000000c0828723c */ /* 0x010fe20000001828 */
[----:B--2---:R-:W-:-:S04]  /*13110*/  FFMA.FTZ R2, R199, R0, -R3 ;  /* 0x00000000c7027223 */ /* 0x004fc80000010803 */
[----:B------:R2:W-:Y:S03]  /*13120*/  MUFU.EX2 R108, R2 ;  /* 0x00000002006c7308 */ /* 0x0005e60000000800 */
[----:B------:R-:W-:Y:S01]  /*13130*/  HMMA.16816.F32 R20, R8, R14, R20 ;  /* 0x0000000e0814723c */ /* 0x000fe20000001814 */
[----:B------:R-:W-:Y:S01]  /*13140*/  F2FP.F16.F32.PACK_AB R8, R130, R128 ;  /* 0x000000808208723e */ /* 0x000fe200000000ff */
[----:B------:R-:W4:Y:S01]  /*13150*/  LDSM.16.MT88.4 R12, [R109+0x4000] ;  /* 0x004000006d0c783b */ /* 0x000f220000004200 */
[----:B------:R-:W-:Y:S02]  /*13160*/  F2FP.F16.F32.PACK_AB R9, R127, R124 ;  /* 0x0000007c7f09723e */ /* 0x000fe400000000ff */
[----:B------:R-:W-:Y:S02]  /*13170*/  F2FP.F16.F32.PACK_AB R10, R129, R131 ;  /* 0x00000083810a723e */ /* 0x000fe400000000ff */
[----:B------:R-:W-:Y:S01]  /*13180*/  F2FP.F16.F32.PACK_AB R11, R125, R126 ;  /* 0x0000007e7d0b723e */ /* 0x000fe200000000ff */
[----:B--2---:R-:W-:-:S04]  /*13190*/  FFMA.FTZ R2, R205, R0, -R3 ;  /* 0x00000000cd027223 */ /* 0x004fc80000010803 */
[----:B------:R2:W5:Y:S02]  /*131a0*/  MUFU.EX2 R106, R2 ;  /* 0x00000002006a7308 */ /* 0x0005640000000800 */
[C---:B-1----:R-:W-:Y:S08]  /*131b0*/  HMMA.16816.F32 R32, R8.reuse, R28, R52 ;  /* 0x0000001c0820723c */ /* 0x042ff00000001834 */
[----:B------:R-:W-:Y:S01]  /*131c0*/  HMMA.16816.F32 R68, R8, R30, R68 ;  /* 0x0000001e0844723c */ /* 0x000fe20000001844 */
[----:B------:R-:W1:Y:S01]  /*131d0*/  LDSM.16.MT88.4 R28, [R168+0xe800] ;  /* 0x00e80000a81c783b */ /* 0x000e620000004200 */
[----:B--2---:R-:W-:-:S04]  /*131e0*/  FFMA.FTZ R2, R204, R0, -R3 ;  /* 0x00000000cc027223 */ /* 0x004fc80000010803 */
[----:B------:R2:W-:Y:S02]  /*131f0*/  MUFU.EX2 R107, R2 ;  /* 0x00000002006b7308 */ /* 0x0005e40000000800 */
[----:B--2---:R-:W-:-:S06]  /*13200*/  FFMA.FTZ R2, R206, R0, -R3 ;  /* 0x00000000ce027223 */ /* 0x004fcc0000010803 */
[----:B------:R2:W5:Y:S02]  /*13210*/  MUFU.EX2 R105, R2 ;  /* 0x0000000200697308 */ /* 0x0005640000000800 */
[----:B--2---:R-:W-:-:S06]  /*13220*/  FFMA.FTZ R2, R207, R0, -R5 ;  /* 0x00000000cf027223 */ /* 0x004fcc0000010805 */
[----:B------:R2:W-:Y:S01]  /*13230*/  MUFU.EX2 R101, R2 ;  /* 0x0000000200657308 */ /* 0x0005e20000000800 */
[----:B------:R-:W-:Y:S01]  /*13240*/  HMMA.16816.F32 R56, R8, R36, R48 ;  /* 0x000000240838723c */ /* 0x000fe20000001830 */
[----:B------:R-:W5:Y:S01]  /*13250*/  LDSM.16.MT88.4 R48, [R85+0xe800] ;  /* 0x00e800005530783b */ /* 0x000f620000004200 */
[----:B--2---:R-:W-:-:S05]  /*13260*/  FFMA.FTZ R2, R208, R0, -R5 ;  /* 0x00000000d0027223 */ /* 0x004fca0000010805 */
[----:B------:R2:W5:Y:S02]  /*13270*/  MUFU.EX2 R102, R2 ;  /* 0x0000000200667308 */ /* 0x0005640000000800 */
[----:B--2---:R-:W-:-:S06]  /*13280*/  FFMA.FTZ R2, R209, R0, -R5 ;  /* 0x00000000d1027223 */ /* 0x004fcc0000010805 */
[----:B------:R2:W-:Y:S01]  /*13290*/  MUFU.EX2 R104, R2 ;  /* 0x0000000200687308 */ /* 0x0005e20000000800 */
[----:B------:R-:W-:Y:S01]  /*132a0*/  HMMA.16816.F32 R52, R8, R38, R44 ;  /* 0x000000260834723c */ /* 0x000fe2000000182c */
[----:B--2---:R-:W-:-:S06]  /*132b0*/  FFMA.FTZ R2, R210, R0, -R5 ;  /* 0x00000000d2027223 */ /* 0x004fcc0000010805 */
[----:B------:R2:W-:Y:S01]  /*132c0*/  MUFU.EX2 R103, R2 ;  /* 0x0000000200677308 */ /* 0x0005e20000000800 */
[C---:B---3--:R-:W-:Y:S08]  /*132d0*/  HMMA.16816.F32 R64, R8.reuse, R16, R60 ;  /* 0x000000100840723c */ /* 0x048ff0000000183c */
[----:B------:R-:W-:Y:S01]  /*132e0*/  HMMA.16816.F32 R76, R8, R18, R76 ;  /* 0x00000012084c723c */ /* 0x000fe2000000184c */
[----:B------:R-:W3:Y:S01]  /*132f0*/  LDSM.16.MT88.4 R16, [R24+0x4800] ;  /* 0x004800001810783b */ /* 0x000ee20000004200 */
[----:B--2---:R-:W-:-:S04]  /*13300*/  FFMA.FTZ R2, R211, R0, -R3 ;  /* 0x00000000d3027223 */ /* 0x004fc80000010803 */
[----:B------:R2:W-:Y:S02]  /*13310*/  MUFU.EX2 R99, R2 ;  /* 0x0000000200637308 */ /* 0x0005e40000000800 */
[C---:B----4-:R-:W-:Y:S08]  /*13320*/  HMMA.16816.F32 R60, R8.reuse, R12, R40 ;  /* 0x0000000c083c723c */ /* 0x050ff00000001828 */
[----:B------:R-:W-:Y:S01]  /*13330*/  HMMA.16816.F32 R44, R8, R14, R20 ;  /* 0x0000000e082c723c */ /* 0x000fe20000001814 */
[----:B------:R-:W-:Y:S01]  /*13340*/  F2FP.F16.F32.PACK_AB R8, R121, R118 ;  /* 0x000000767908723e */ /* 0x000fe200000000ff */
[----:B------:R-:W4:Y:S01]  /*13350*/  LDSM.16.MT88.4 R12, [R109+0x4800] ;  /* 0x004800006d0c783b */ /* 0x000f220000004200 */
[----:B------:R-:W-:Y:S01]  /*13360*/  F2FP.F16.F32.PACK_AB R9, R116, R117 ;  /* 0x000000757409723e */ /* 0x000fe200000000ff */
[--C-:B--2---:R-:W-:Y:S01]  /*13370*/  FFMA.FTZ R2, R214, R0, -R3.reuse ;  /* 0x00000000d6027223 */ /* 0x104fe20000010803 */
[----:B------:R-:W-:Y:S01]  /*13380*/  F2FP.F16.F32.PACK_AB R10, R119, R120 ;  /* 0x00000078770a723e */ /* 0x000fe200000000ff */
[----:B------:R-:W-:Y:S01]  /*13390*/  LDSM.16.MT88.4 R20, [R85+0xf000] ;  /* 0x00f000005514783b */ /* 0x000fe20000004200 */
[----:B------:R-:W-:Y:S01]  /*133a0*/  F2FP.F16.F32.PACK_AB R11, R114, R115 ;  /* 0x00000073720b723e */ /* 0x000fe200000000ff */
[----:B------:R2:W4:Y:S06]  /*133b0*/  MUFU.EX2 R100, R2 ;  /* 0x0000000200647308 */ /* 0x00052c0000000800 */
[----:B-1----:R-:W-:Y:S01]  /*133c0*/  HMMA.16816.F32 R32, R8, R28, R32 ;  /* 0x0000001c0820723c */ /* 0x002fe20000001820 */
[----:B--2---:R-:W-:-:S07]  /*133d0*/  FFMA.FTZ R2, R213, R0, -R3 ;  /* 0x00000000d5027223 */ /* 0x004fce0000010803 */
[----:B------:R-:W-:Y:S01]  /*133e0*/  HMMA.16816.F32 R40, R8, R30, R68 ;  /* 0x0000001e0828723c */ /* 0x000fe20000001844 */
[----:B------:R-:W1:Y:S01]  /*133f0*/  LDSM.16.MT88.4 R28, [R168+0xf000] ;  /* 0x00f00000a81c783b */ /* 0x000e620000004200 */
[----:B------:R2:W-:Y:S01]  /*13400*/  MUFU.EX2 R98, R2 ;  /* 0x0000000200627308 */ /* 0x0005e20000000800 */
[----:B------:R-:W-:Y:S01]  /*13410*/  FFMA.FTZ R4, R4, R25, R93 ;  /* 0x0000001904047223 */ /* 0x000fe2000001005d */
[----:B--2---:R-:W-:-:S06]  /*13420*/  FFMA.FTZ R2, R212, R0, -R3 ;  /* 0x00000000d4027223 */ /* 0x004fcc0000010803 */
[----:B------:R2:W1:Y:S01]  /*13430*/  MUFU.EX2 R97, R2 ;  /* 0x0000000200617308 */ /* 0x0004620000000800 */
[----:B------:R-:W-:Y:S01]  /*13440*/  FFMA.FTZ R6, R6, R7, R92 ;  /* 0x0000000706067223 */ /* 0x000fe2000001005c */
[----:B--2---:R-:W-:-:S06]  /*13450*/  FFMA.FTZ R2, R215, R0, -R5 ;  /* 0x00000000d7027223 */ /* 0x004fcc0000010805 */
[----:B------:R2:W-:Y:S01]  /*13460*/  MUFU.EX2 R93, R2 ;  /* 0x00000002005d7308 */ /* 0x0005e20000000800 */
[----:B-----5:R-:W-:Y:S01]  /*13470*/  HMMA.16816.F32 R36, R8, R48, R56 ;  /* 0x000000300824723c */ /* 0x020fe20000001838 */
[----:B------:R-:W-:Y:S01]  /*13480*/  FADD.FTZ R6, R94, R6 ;  /* 0x000000065e067221 */ /* 0x000fe20000010000 */
[----:B--2---:R-:W-:-:S05]  /*13490*/  FFMA.FTZ R2, R216, R0, -R5 ;  /* 0x00000000d8027223 */ /* 0x004fca0000010805 */
[----:B------:R2:W5:Y:S01]  /*134a0*/  MUFU.EX2 R96, R2 ;  /* 0x0000000200607308 */ /* 0x0005620000000800 */
[----:B------:R-:W-:Y:S01]  /*134b0*/  HMMA.16816.F32 R48, R8, R50, R52 ;  /* 0x000000320830723c */ /* 0x000fe20000001834 */
[----:B------:R-:W5:Y:S01]  /*134c0*/  LDSM.16.MT88.4 R52, [R24+0x5000] ;  /* 0x005000001834783b */ /* 0x000f620000004200 */
[----:B--2---:R-:W-:-:S05]  /*134d0*/  FFMA.FTZ R2, R218, R0, -R5 ;  /* 0x00000000da027223 */ /* 0x004fca0000010805 */
[----:B------:R2:W-:Y:S01]  /*134e0*/  MUFU.EX2 R95, R2 ;  /* 0x00000002005f7308 */ /* 0x0005e20000000800 */
[----:B---3--:R-:W-:Y:S01]  /*134f0*/  HMMA.16816.F32 R56, R8, R16, R64 ;  /* 0x000000100838723c */ /* 0x008fe20000001840 */
[----:B--2---:R-:W-:-:S06]  /*13500*/  FFMA.FTZ R2, R222, R0, -R5 ;  /* 0x00000000de027223 */ /* 0x004fcc0000010805 */
[----:B------:R2:W-:Y:S01]  /*13510*/  MUFU.EX2 R94, R2 ;  /* 0x00000002005e7308 */ /* 0x0005e20000000800 */
[----:B------:R-:W-:Y:S01]  /*13520*/  HMMA.16816.F32 R76, R8, R18, R76 ;  /* 0x00000012084c723c */ /* 0x000fe2000000184c */
[----:B------:R-:W-:Y:S01]  /*13530*/  LDSM.16.MT88.4 R16, [R168+0xf800] ;  /* 0x00f80000a810783b */ /* 0x000fe20000004200 */
[----:B--2---:R-:W-:-:S05]  /*13540*/  FFMA.FTZ R2, R234, R0, -R3 ;  /* 0x00000000ea027223 */ /* 0x004fca0000010803 */
[----:B------:R2:W-:Y:S01]  /*13550*/  MUFU.EX2 R91, R2 ;  /* 0x00000002005b7308 */ /* 0x0005e20000000800 */
[C---:B----4-:R-:W-:Y:S08]  /*13560*/  HMMA.16816.F32 R72, R8.reuse, R12, R60 ;  /* 0x0000000c0848723c */ /* 0x050ff0000000183c */
[----:B------:R-:W-:Y:S01]  /*13570*/  HMMA.16816.F32 R64, R8, R14, R44 ;  /* 0x0000000e0840723c */ /* 0x000fe2000000182c */
[----:B------:R-:W-:Y:S01]  /*13580*/  F2FP.F16.F32.PACK_AB R8, R113, R110 ;  /* 0x0000006e7108723e */ /* 0x000fe200000000ff */
[----:B------:R-:W3:Y:S01]  /*13590*/  LDSM.16.MT88.4 R12, [R109+0x5000] ;  /* 0x005000006d0c783b */ /* 0x000ee20000004200 */
[----:B--2---:R-:W-:Y:S01]  /*135a0*/  FFMA.FTZ R2, R237, R0, -R3 ;  /* 0x00000000ed027223 */ /* 0x004fe20000010803 */
[----:B------:R-:W-:-:S03]  /*135b0*/  F2FP.F16.F32.PACK_AB R9, R106, R108 ;  /* 0x0000006c6a09723e */ /* 0x000fc600000000ff */
[----:B------:R2:W4:Y:S01]  /*135c0*/  MUFU.EX2 R92, R2 ;  /* 0x00000002005c7308 */ /* 0x0005220000000800 */
[----:B------:R-:W-:Y:S02]  /*135d0*/  F2FP.F16.F32.PACK_AB R10, R112, R111 ;  /* 0x0000006f700a723e */ /* 0x000fe400000000ff */
[----:B------:R-:W-:Y:S01]  /*135e0*/  F2FP.F16.F32.PACK_AB R11, R105, R107 ;  /* 0x0000006b690b723e */ /* 0x000fe200000000ff */
[----:B--2---:R-:W-:-:S04]  /*135f0*/  FFMA.FTZ R2, R236, R0, -R3 ;  /* 0x00000000ec027223 */ /* 0x004fc80000010803 */
[----:B------:R2:W-:Y:S02]  /*13600*/  MUFU.EX2 R90, R2 ;  /* 0x00000002005a7308 */ /* 0x0005e40000000800 */
[C---:B-1----:R-:W-:Y:S08]  /*13610*/  HMMA.16816.F32 R68, R8.reuse, R28, R32 ;  /* 0x0000001c0844723c */ /* 0x042ff00000001820 */
[----:B------:R-:W-:Y:S01]  /*13620*/  HMMA.16816.F32 R60, R8, R30, R40 ;  /* 0x0000001e083c723c */ /* 0x000fe20000001828 */
[----:B--2---:R-:W-:-:S07]  /*13630*/  FFMA.FTZ R2, R235, R0, -R3 ;  /* 0x00000000eb027223 */ /* 0x004fce0000010803 */
[C---:B------:R-:W-:Y:S01]  /*13640*/  HMMA.16816.F32 R32, R8.reuse, R20, R36 ;  /* 0x000000140820723c */ /* 0x040fe20000001824 */
[----:B------:R-:W-:Y:S01]  /*13650*/  IMAD.MOV.U32 R197, RZ, RZ, R87 ;  /* 0x000000ffffc57224 */ /* 0x000fe200078e0057 */
[----:B------:R-:W-:Y:S01]  /*13660*/  LDSM.16.MT88.4 R36, [R24+0x5800] ;  /* 0x005800001824783b */ /* 0x000fe20000004200 */
[----:B------:R1:W2:Y:S05]  /*13670*/  MUFU.EX2 R89, R2 ;  /* 0x0000000200597308 */ /* 0x0002aa0000000800 */
[----:B------:R-:W-:Y:S01]  /*13680*/  HMMA.16816.F32 R28, R8, R22, R48 ;  /* 0x00000016081c723c */ /* 0x000fe20000001830 */
[----:B------:R-:W4:Y:S01]  /*13690*/  LDSM.16.MT88.4 R20, [R85+0xf800] ;  /* 0x00f800005514783b */ /* 0x000f220000004200 */
[----:B-1----:R-:W-:Y:S01]  /*136a0*/  FADD.FTZ R2, R186, R4 ;  /* 0x00000004ba027221 */ /* 0x002fe20000010000 */
[----:B------:R-:W-:-:S03]  /*136b0*/  FADD.FTZ R4, R188, R6 ;  /* 0x00000006bc047221 */ /* 0x000fc60000010000 */
[----:B------:R-:W-:Y:S01]  /*136c0*/  FADD.FTZ R6, R185, R2 ;  /* 0x00000002b9067221 */ /* 0x000fe20000010000 */
[----:B------:R-:W-:-:S04]  /*136d0*/  FFMA.FTZ R2, R239, R0, -R5 ;  /* 0x00000000ef027223 */ /* 0x000fc80000010805 */
[----:B------:R1:W-:Y:S01]  /*136e0*/  MUFU.EX2 R88, R2 ;  /* 0x0000000200587308 */ /* 0x0003e20000000800 */
[----:B------:R-:W-:Y:S02]  /*136f0*/  IMAD.MOV.U32 R198, RZ, RZ, R84 ;  /* 0x000000ffffc67224 */ /* 0x000fe400078e0054 */
[----:B------:R-:W-:Y:S02]  /*13700*/  IMAD.MOV.U32 R196, RZ, RZ, R86 ;  /* 0x000000ffffc47224 */ /* 0x000fe400078e0056 */
[----:B-1----:R-:W-:-:S04]  /*13710*/  FFMA.FTZ R2, R241, R0, -R5 ;  /* 0x00000000f1027223 */ /* 0x002fc80000010805 */
[----:B------:R1:W2:Y:S01]  /*13720*/  MUFU.EX2 R87, R2 ;  /* 0x0000000200577308 */ /* 0x0002a20000000800 */
[----:B------:R-:W-:Y:S02]  /*13730*/  IMAD.MOV.U32 R199, RZ, RZ, R83 ;  /* 0x000000ffffc77224 */ /* 0x000fe400078e0053 */
[----:B-1----:R-:W-:-:S05]  /*13740*/  FFMA.FTZ R2, R238, R0, -R5 ;  /* 0x00000000ee027223 */ /* 0x002fca0000010805 */
[----:B------:R1:W-:Y:S01]  /*13750*/  MUFU.EX2 R84, R2 ;  /* 0x0000000200547308 */ /* 0x0003e20000000800 */
[----:B-----5:R-:W-:Y:S01]  /*13760*/  HMMA.16816.F32 R44, R8, R52, R56 ;  /* 0x00000034082c723c */ /* 0x020fe20000001838 */
[----:B------:R-:W-:Y:S01]  /*13770*/  FADD.FTZ R4, R187, R4 ;  /* 0x00000004bb047221 */ /* 0x000fe20000010000 */
[----:B-1----:R-:W-:-:S05]  /*13780*/  FFMA.FTZ R2, R240, R0, -R5 ;  /* 0x00000000f0027223 */ /* 0x002fca0000010805 */
[----:B------:R1:W-:Y:S01]  /*13790*/  MUFU.EX2 R86, R2 ;  /* 0x0000000200567308 */ /* 0x0003e20000000800 */
[----:B------:R-:W-:Y:S01]  /*137a0*/  HMMA.16816.F32 R48, R8, R54, R76 ;  /* 0x000000360830723c */ /* 0x000fe2000000184c */
[----:B------:R-:W-:-:S07]  /*137b0*/  FADD.FTZ R4, R192, R4 ;  /* 0x00000004c0047221 */ /* 0x000fce0000010000 */
[----:B---3--:R-:W-:Y:S01]  /*137c0*/  HMMA.16816.F32 R52, R8, R12, R72 ;  /* 0x0000000c0834723c */ /* 0x008fe20000001848 */
[----:B-1----:R-:W-:-:S07]  /*137d0*/  FFMA.FTZ R2, R242, R0, -R3 ;  /* 0x00000000f2027223 */ /* 0x002fce0000010803 */
[----:B------:R-:W-:Y:S01]  /*137e0*/  HMMA.16816.F32 R40, R8, R14, R64 ;  /* 0x0000000e0828723c */ /* 0x000fe20000001840 */
[----:B------:R1:W-:Y:S01]  /*137f0*/  MUFU.EX2 R83, R2 ;  /* 0x0000000200537308 */ /* 0x0003e20000000800 */
[----:B------:R-:W-:Y:S01]  /*13800*/  F2FP.F16.F32.PACK_AB R8, R102, R101 ;  /* 0x000000656608723e */ /* 0x000fe200000000ff */
[----:B------:R-:W3:Y:S01]  /*13810*/  LDSM.16.MT88.4 R12, [R109+0x5800] ;  /* 0x005800006d0c783b */ /* 0x000ee20000004200 */
[----:B------:R-:W-:Y:S02]  /*13820*/  F2FP.F16.F32.PACK_AB R9, R100, R99 ;  /* 0x000000636409723e */ /* 0x000fe400000000ff */
[----:B------:R-:W-:Y:S02]  /*13830*/  F2FP.F16.F32.PACK_AB R10, R103, R104 ;  /* 0x00000068670a723e */ /* 0x000fe400000000ff */
[----:B------:R-:W-:Y:S01]  /*13840*/  F2FP.F16.F32.PACK_AB R11, R97, R98 ;  /* 0x00000062610b723e */ /* 0x000fe200000000ff */
[----:B------:R-:W-:Y:S01]  /*13850*/  FADD.FTZ R4, R190, R4 ;  /* 0x00000004be047221 */ /* 0x000fe20000010000 */
[----:B-1----:R-:W-:-:S04]  /*13860*/  FADD.FTZ R2, R193, R6 ;  /* 0x00000006c1027221 */ /* 0x002fc80000010000 */
[----:B------:R-:W-:Y:S01]  /*13870*/  FADD.FTZ R2, R184, R2 ;  /* 0x00000002b8027221 */ /* 0x000fe20000010000 */
[----:B----4-:R-:W-:Y:S03]  /*13880*/  HMMA.16816.F32 R32, R8, R20, R32 ;  /* 0x000000140820723c */ /* 0x010fe60000001820 */
[----:B------:R-:W-:Y:S01]  /*13890*/  FADD.FTZ R2, R183, R2 ;  /* 0x00000002b7027221 */ /* 0x000fe20000010000 */
[----:B------:R-:W-:-:S04]  /*138a0*/  FADD.FTZ R4, R191, R4 ;  /* 0x00000004bf047221 */ /* 0x000fc80000010000 */
[----:B------:R-:W-:Y:S01]  /*138b0*/  HMMA.16816.F32 R28, R8, R22, R28 ;  /* 0x00000016081c723c */ /* 0x000fe2000000181c */
[----:B------:R-:W1:Y:S01]  /*138c0*/  LDSM.16.MT88.4 R20, [R168+0x10000] ;  /* 0x01000000a814783b */ /* 0x000e620000004200 */
[----:B------:R-:W-:Y:S01]  /*138d0*/  FADD.FTZ R2, R182, R2 ;  /* 0x00000002b6027221 */ /* 0x000fe20000010000 */
[----:B------:R-:W-:-:S03]  /*138e0*/  FADD.FTZ R4, R189, R4 ;  /* 0x00000004bd047221 */ /* 0x000fc60000010000 */
[----:B------:R-:W-:Y:S02]  /*138f0*/  FADD.FTZ R2, R181, R2 ;  /* 0x00000002b5027221 */ /* 0x000fe40000010000 */
[----:B------:R-:W-:Y:S01]  /*13900*/  HMMA.16816.F32 R56, R8, R16, R68 ;  /* 0x000000100838723c */ /* 0x000fe20000001844 */
[----:B------:R-:W-:Y:S01]  /*13910*/  FADD.FTZ R4, R178, R4 ;  /* 0x00000004b2047221 */ /* 0x000fe20000010000 */
[----:B------:R-:W-:-:S06]  /*13920*/  FADD.FTZ R2, R176, R2 ;  /* 0x00000002b0027221 */ /* 0x000fcc0000010000 */
[----:B------:R-:W-:Y:S01]  /*13930*/  HMMA.16816.F32 R60, R8, R18, R60 ;  /* 0x00000012083c723c */ /* 0x000fe2000000183c */
[----:B------:R-:W4:Y:S01]  /*13940*/  LDSM.16.MT88.4 R16, [R85+0x10000] ;  /* 0x010000005510783b */ /* 0x000f220000004200 */
[----:B------:R-:W-:Y:S01]  /*13950*/  FADD.FTZ R2, R175, R2 ;  /* 0x00000002af027221 */ /* 0x000fe20000010000 */
[----:B------:R-:W-:Y:S01]  /*13960*/  FADD.FTZ R4, R180, R4 ;  /* 0x00000004b4047221 */ /* 0x000fe20000010000 */
[----:B------:R-:W-:Y:S02]  /*13970*/  IMAD.MOV.U32 R205, RZ, RZ, R80 ;  /* 0x000000ffffcd7224 */ /* 0x000fe400078e0050 */
[----:B------:R-:W-:Y:S01]  /*13980*/  FADD.FTZ R2, R174, R2 ;  /* 0x00000002ae027221 */ /* 0x000fe20000010000 */
[----:B------:R-:W-:-:S03]  /*13990*/  FADD.FTZ R4, R179, R4 ;  /* 0x00000004b3047221 */ /* 0x000fc60000010000 */
[----:B------:R-:W-:Y:S01]  /*139a0*/  FADD.FTZ R7, R172, R2 ;  /* 0x00000002ac077221 */ /* 0x000fe20000010000 */
[----:B------:R-:W-:Y:S01]  /*139b0*/  FADD.FTZ R4, R177, R4 ;  /* 0x00000004b1047221 */ /* 0x000fe20000010000 */
[----:B------:R-:W-:-:S03]  /*139c0*/  FFMA.FTZ R2, R205, R0, -R5 ;  /* 0x00000000cd027223 */ /* 0x000fc60000010805 */
[----:B------:R-:W-:Y:S01]  /*139d0*/  FADD.FTZ R4, R171, R4 ;  /* 0x00000004ab047221 */ /* 0x000fe20000010000 */
[----:B------:R5:W-:Y:S01]  /*139e0*/  MUFU.EX2 R79, R2 ;  /* 0x00000002004f7308 */ /* 0x000be20000000800 */
[----:B------:R-:W-:Y:S02]  /*139f0*/  HMMA.16816.F32 R44, R8, R36, R44 ;  /* 0x00000024082c723c */ /* 0x000fe4000000182c */
[----:B------:R-:W-:-:S04]  /*13a00*/  FADD.FTZ R4, R173, R4 ;  /* 0x00000004ad047221 */ /* 0x000fc80000010000 */
[----:B------:R-:W-:Y:S02]  /*13a10*/  FADD.FTZ R4, R170, R4 ;  /* 0x00000004aa047221 */ /* 0x000fe40000010000 */
[----:B------:R-:W-:Y:S01]  /*13a20*/  HMMA.16816.F32 R48, R8, R38, R48 ;  /* 0x000000260830723c */ /* 0x000fe20000001830 */
[----:B-----5:R-:W-:-:S07]  /*13a30*/  FADD.FTZ R2, R167, R7 ;  /* 0x00000007a7027221 */ /* 0x020fce0000010000 */
[----:B---3--:R-:W-:Y:S01]  /*13a40*/  HMMA.16816.F32 R52, R8, R12, R52 ;  /* 0x0000000c0834723c */ /* 0x008fe20000001834 */
[----:B------:R-:W-:-:S07]  /*13a50*/  FADD.FTZ R2, R166, R2 ;  /* 0x00000002a6027221 */ /* 0x000fce0000010000 */
[----:B------:R-:W-:Y:S01]  /*13a60*/  HMMA.16816.F32 R40, R8, R14, R40 ;  /* 0x0000000e0828723c */ /* 0x000fe20000001828 */
[----:B------:R-:W-:Y:S01]  /*13a70*/  F2FP.F16.F32.PACK_AB R8, R96, R93 ;  /* 0x0000005d6008723e */ /* 0x000fe200000000ff */
[----:B------:R-:W-:Y:S01]  /*13a80*/  FADD.FTZ R2, R165, R2 ;  /* 0x00000002a5027221 */ /* 0x000fe20000010000 */
[----:B------:R-:W-:Y:S01]  /*13a90*/  F2FP.F16.F32.PACK_AB R9, R92, R91 ;  /* 0x0000005b5c09723e */ /* 0x000fe200000000ff */
[----:B------:R-:W3:Y:S01]  /*13aa0*/  LDSM.16.MT88.4 R12, [R24+0x6000] ;  /* 0x00600000180c783b */ /* 0x000ee20000004200 */
[----:B------:R-:W-:Y:S02]  /*13ab0*/  F2FP.F16.F32.PACK_AB R10, R94, R95 ;  /* 0x0000005f5e0a723e */ /* 0x000fe400000000ff */
[----:B--2---:R-:W-:Y:S01]  /*13ac0*/  F2FP.F16.F32.PACK_AB R11, R89, R90 ;  /* 0x0000005a590b723e */ /* 0x004fe200000000ff */
[----:B------:R-:W-:Y:S01]  /*13ad0*/  FADD.FTZ R4, R169, R4 ;  /* 0x00000004a9047221 */ /* 0x000fe20000010000 */
[----:B------:R-:W-:-:S03]  /*13ae0*/  FADD.FTZ R2, R164, R2 ;  /* 0x00000002a4027221 */ /* 0x000fc60000010000 */
[----:B------:R-:W-:Y:S02]  /*13af0*/  FADD.FTZ R4, R162, R4 ;  /* 0x00000004a2047221 */ /* 0x000fe40000010000 */
[----:B-1----:R-:W-:Y:S01]  /*13b00*/  HMMA.16816.F32 R56, R8, R20, R56 ;  /* 0x000000140838723c */ /* 0x002fe20000001838 */
[----:B------:R-:W-:Y:S01]  /*13b10*/  FADD.FTZ R2, R159, R2 ;  /* 0x000000029f027221 */ /* 0x000fe20000010000 */
[----:B------:R-:W-:-:S06]  /*13b20*/  FADD.FTZ R4, R163, R4 ;  /* 0x00000004a3047221 */ /* 0x000fcc0000010000 */
[----:B------:R-:W-:Y:S01]  /*13b30*/  HMMA.16816.F32 R36, R8, R22, R60 ;  /* 0x000000160824723c */ /* 0x000fe2000000183c */
[----:B------:R-:W1:Y:S01]  /*13b40*/  LDSM.16.MT88.4 R20, [R109+0x6000] ;  /* 0x006000006d14783b */ /* 0x000e620000004200 */
[----:B------:R-:W-:Y:S01]  /*13b50*/  FADD.FTZ R2, R158, R2 ;  /* 0x000000029e027221 */ /* 0x000fe20000010000 */
[----:B------:R-:W-:Y:S01]  /*13b60*/  FADD.FTZ R4, R161, R4 ;  /* 0x00000004a1047221 */ /* 0x000fe20000010000 */
[----:B------:R-:W-:-:S04]  /*13b70*/  FFMA.FTZ R6, R243, R0, -R3 ;  /* 0x00000000f3067223 */ /* 0x000fc80000010803 */
[C---:B----4-:R-:W-:Y:S01]  /*13b80*/  HMMA.16816.F32 R68, R8.reuse, R18, R28 ;  /* 0x000000120844723c */ /* 0x050fe2000000181c */
[----:B------:R-:W2:Y:S01]  /*13b90*/  LDSM.16.MT88.4 R28, [R85+0x10800] ;  /* 0x01080000551c783b */ /* 0x000ea20000004200 */
[----:B------:R-:W-:Y:S01]  /*13ba0*/  FADD.FTZ R2, R157, R2 ;  /* 0x000000029d027221 */ /* 0x000fe20000010000 */
[----:B------:R-:W-:Y:S02]  /*13bb0*/  IMAD.MOV.U32 R194, RZ, RZ, R82 ;  /* 0x000000ffffc27224 */ /* 0x000fe400078e0052 */
[----:B------:R-:W-:Y:S01]  /*13bc0*/  FADD.FTZ R4, R160, R4 ;  /* 0x00000004a0047221 */ /* 0x000fe20000010000 */
[----:B------:R4:W5:Y:S01]  /*13bd0*/  MUFU.EX2 R82, R6 ;  /* 0x0000000600527308 */ /* 0x0009620000000800 */
[----:B------:R-:W-:Y:S01]  /*13be0*/  FADD.FTZ R2, R156, R2 ;  /* 0x000000029c027221 */ /* 0x000fe20000010000 */
[----:B------:R-:W-:Y:S01]  /*13bf0*/  IMAD.MOV.U32 R195, RZ, RZ, R81 ;  /* 0x000000ffffc37224 */ /* 0x000fe200078e0051 */
[----:B------:R-:W-:Y:S01]  /*13c00*/  HMMA.16816.F32 R60, R8, R16, R32 ;  /* 0x00000010083c723c */ /* 0x000fe20000001820 */
[----:B------:R-:W2:Y:S01]  /*13c10*/  LDSM.16.MT88.4 R32, [R168+0x10800] ;  /* 0x01080000a820783b */ /* 0x000ea20000004200 */
[----:B------:R-:W-:Y:S01]  /*13c20*/  FADD.FTZ R4, R152, R4 ;  /* 0x0000000498047221 */ /* 0x000fe20000010000 */
[----:B------:R-:W-:-:S02]  /*13c30*/  FADD.FTZ R2, R150, R2 ;  /* 0x0000000296027221 */ /* 0x000fc40000010000 */
[----:B------:R-:W2:Y:S01]  /*13c40*/  LDSM.16.MT88.4 R16, [R24+0x6800] ;  /* 0x006800001810783b */ /* 0x000ea20000004200 */
[----:B------:R-:W-:Y:S01]  /*13c50*/  FADD.FTZ R4, R155, R4 ;  /* 0x000000049b047221 */ /* 0x000fe20000010000 */
[----:B------:R-:W-:Y:S01]  /*13c60*/  FADD.FTZ R2, R151, R2 ;  /* 0x0000000297027221 */ /* 0x000fe20000010000 */
[----:B---3--:R-:W-:Y:S01]  /*13c70*/  HMMA.16816.F32 R72, R8, R12, R44 ;  /* 0x0000000c0848723c */ /* 0x008fe2000000182c */
[----:B------:R-:W-:Y:S01]  /*13c80*/  LDSM.16.MT88.4 R160, [R168+0x11800] ;  /* 0x01180000a8a0783b */ /* 0x000fe20000004200 */
[----:B----4-:R-:W-:-:S04]  /*13c90*/  FFMA.FTZ R6, R247, R0, -R3 ;  /* 0x00000000f7067223 */ /* 0x010fc80000010803 */
[----:B------:R3:W-:Y:S01]  /*13ca0*/  MUFU.EX2 R81, R6 ;  /* 0x0000000600517308 */ /* 0x0007e20000000800 */
[----:B------:R-:W-:Y:S01]  /*13cb0*/  FADD.FTZ R4, R154, R4 ;  /* 0x000000049a047221 */ /* 0x000fe20000010000 */
[----:B------:R-:W-:-:S03]  /*13cc0*/  FADD.FTZ R2, R149, R2 ;  /* 0x0000000295027221 */ /* 0x000fc60000010000 */
[----:B------:R-:W-:Y:S01]  /*13cd0*/  FADD.FTZ R4, R153, R4 ;  /* 0x0000000499047221 */ /* 0x000fe20000010000 */
[----:B------:R-:W-:Y:S01]  /*13ce0*/  FADD.FTZ R2, R148, R2 ;  /* 0x0000000294027221 */ /* 0x000fe20000010000 */
[----:B------:R-:W-:Y:S01]  /*13cf0*/  HMMA.16816.F32 R64, R8, R14, R48 ;  /* 0x0000000e0840723c */ /* 0x000fe20000001830 */
[----:B------:R-:W4:Y:S01]  /*13d00*/  LDSM.16.MT88.4 R12, [R109+0x6800] ;  /* 0x006800006d0c783b */ /* 0x000f220000004200 */
[----:B---3--:R-:W-:-:S06]  /*13d10*/  FFMA.FTZ R6, R245, R0, -R3 ;  /* 0x00000000f5067223 */ /* 0x008fcc0000010803 */
[----:B-1----:R-:W-:Y:S01]  /*13d20*/  HMMA.16816.F32 R52, R8, R20, R52 ;  /* 0x000000140834723c */ /* 0x002fe20000001834 */
[----:B------:R-:W-:Y:S01]  /*13d30*/  LDSM.16.MT88.4 R152, [R85+0x11800] ;  /* 0x011800005598783b */ /* 0x000fe20000004200 */
[----:B------:R1:W3:Y:S01]  /*13d40*/  MUFU.EX2 R80, R6 ;  /* 0x0000000600507308 */ /* 0x0002e20000000800 */
[----:B------:R-:W-:Y:S01]  /*13d50*/  FADD.FTZ R4, R144, R4 ;  /* 0x0000000490047221 */ /* 0x000fe20000010000 */
[----:B------:R-:W-:-:S03]  /*13d60*/  FADD.FTZ R2, R142, R2 ;  /* 0x000000028e027221 */ /* 0x000fc60000010000 */
[----:B------:R-:W-:Y:S01]  /*13d70*/  FADD.FTZ R4, R147, R4 ;  /* 0x0000000493047221 */ /* 0x000fe20000010000 */
[----:B------:R-:W-:Y:S01]  /*13d80*/  FADD.FTZ R2, R143, R2 ;  /* 0x000000028f027221 */ /* 0x000fe20000010000 */
[----:B------:R-:W-:Y:S01]  /*13d90*/  HMMA.16816.F32 R40, R8, R22, R40 ;  /* 0x000000160828723c */ /* 0x000fe20000001828 */
[--C-:B-1----:R-:W-:Y:S01]  /*13da0*/  FFMA.FTZ R6, R246, R0, -R5.reuse ;  /* 0x00000000f6067223 */ /* 0x102fe20000010805 */
[----:B------:R-:W-:Y:S01]  /*13db0*/  F2FP.F16.F32.PACK_AB R8, R87, R88 ;  /* 0x000000585708723e */ /* 0x000fe200000000ff */
[----:B------:R-:W-:Y:S01]  /*13dc0*/  FADD.FTZ R4, R146, R4 ;  /* 0x0000000492047221 */ /* 0x000fe20000010000 */
[----:B-----5:R-:W-:Y:S01]  /*13dd0*/  F2FP.F16.F32.PACK_AB R9, R82, R83 ;  /* 0x000000535209723e */ /* 0x020fe200000000ff */
[----:B------:R1:W5:Y:S01]  /*13de0*/  MUFU.EX2 R78, R6 ;  /* 0x00000006004e7308 */ /* 0x0003620000000800 */
[----:B------:R-:W-:Y:S01]  /*13df0*/  F2FP.F16.F32.PACK_AB R10, R86, R84 ;  /* 0x00000054560a723e */ /* 0x000fe200000000ff */
[----:B------:R-:W-:Y:S01]  /*13e00*/  FADD.FTZ R2, R141, R2 ;  /* 0x000000028d027221 */ /* 0x000fe20000010000 */
[----:B---3--:R-:W-:Y:S01]  /*13e10*/  F2FP.F16.F32.PACK_AB R11, R80, R81 ;  /* 0x00000051500b723e */ /* 0x008fe200000000ff */
[----:B------:R-:W-:Y:S01]  /*13e20*/  FADD.FTZ R4, R145, R4 ;  /* 0x0000000491047221 */ /* 0x000fe20000010000 */
[----:B------:R-:W3:Y:S01]  /*13e30*/  LDSM.16.MT88.4 R20, [R85+0x11000] ;  /* 0x011000005514783b */ /* 0x000ee20000004200 */
[----:B------:R-:W-:Y:S01]  /*13e40*/  FADD.FTZ R2, R140, R2 ;  /* 0x000000028c027221 */ /* 0x000fe20000010000 */
[----:B-1----:R-:W-:-:S03]  /*13e50*/  FFMA.FTZ R6, R249, R0, -R5 ;  /* 0x00000000f9067223 */ /* 0x002fc60000010805 */
[----:B--2---:R-:W-:Y:S01]  /*13e60*/  HMMA.16816.F32 R48, R8, R28, R60 ;  /* 0x0000001c0830723c */ /* 0x004fe2000000183c */
[----:B------:R-:W-:Y:S01]  /*13e70*/  LDSM.16.MT88.4 R144, [R24+0x7800] ;  /* 0x007800001890783b */ /* 0x000fe20000004200 */
[----:B------:R1:W-:Y:S01]  /*13e80*/  MUFU.EX2 R77, R6 ;  /* 0x00000006004d7308 */ /* 0x0003e20000000800 */
[----:B------:R-:W-:Y:S01]  /*13e90*/  FADD.FTZ R4, R137, R4 ;  /* 0x0000000489047221 */ /* 0x000fe20000010000 */
[----:B------:R-:W-:Y:S01]  /*13ea0*/  FADD.FTZ R2, R27, R2 ;  /* 0x000000021b027221 */ /* 0x000fe20000010000 */
[----:B-1----:R-:W-:-:S05]  /*13eb0*/  FFMA.FTZ R6, R200, R0, -R5 ;  /* 0x00000000c8067223 */ /* 0x002fca0000010805 */
[----:B------:R1:W-:Y:S01]  /*13ec0*/  MUFU.EX2 R76, R6 ;  /* 0x00000006004c7308 */ /* 0x0003e20000000800 */
[----:B------:R-:W-:Y:S01]  /*13ed0*/  FADD.FTZ R4, R139, R4 ;  /* 0x000000048b047221 */ /* 0x000fe20000010000 */
[----:B------:R-:W-:Y:S01]  /*13ee0*/  FADD.FTZ R2, R133, R2 ;  /* 0x0000000285027221 */ /* 0x000fe20000010000 */
[----:B------:R-:W-:Y:S02]  /*13ef0*/  HMMA.16816.F32 R56, R8, R32, R56 ;  /* 0x000000200838723c */ /* 0x000fe40000001838 */
[----:B------:R-:W-:Y:S01]  /*13f00*/  FADD.FTZ R4, R138, R4 ;  /* 0x000000048a047221 */ /* 0x000fe20000010000 */
[----:B-1----:R-:W-:-:S04]  /*13f10*/  FFMA.FTZ R6, R199, R0, -R3 ;  /* 0x00000000c7067223 */ /* 0x002fc80000010803 */
[----:B------:R1:W-:Y:S01]  /*13f20*/  MUFU.EX2 R62, R6 ;  /* 0x00000006003e7308 */ /* 0x0003e20000000800 */
[----:B------:R-:W-:Y:S01]  /*13f30*/  HMMA.16816.F32 R36, R8, R34, R36 ;  /* 0x000000220824723c */ /* 0x000fe20000001824 */
[----:B------:R-:W-:Y:S01]  /*13f40*/  FADD.FTZ R2, R26, R2 ;  /* 0x000000021a027221 */ /* 0x000fe20000010000 */
[----:B------:R-:W-:-:S06]  /*13f50*/  FADD.FTZ R4, R136, R4 ;  /* 0x0000000488047221 */ /* 0x000fcc0000010000 */
[----:B------:R-:W-:Y:S01]  /*13f60*/  HMMA.16816.F32 R32, R8, R16, R72 ;  /* 0x000000100820723c */ /* 0x000fe20000001848 */
[----:B-1----:R-:W-:-:S07]  /*13f70*/  FFMA.FTZ R6, R244, R0, -R3 ;  /* 0x00000000f4067223 */ /* 0x002fce0000010803 */
[----:B------:R-:W-:Y:S01]  /*13f80*/  HMMA.16816.F32 R64, R8, R18, R64 ;  /* 0x000000120840723c */ /* 0x000fe20000001840 */
[----:B------:R-:W1:Y:S01]  /*13f90*/  LDSM.16.MT88.4 R16, [R24+0x7000] ;  /* 0x007000001810783b */ /* 0x000e620000004200 */
[----:B------:R2:W3:Y:S01]  /*13fa0*/  MUFU.EX2 R63, R6 ;  /* 0x00000006003f7308 */ /* 0x0004e20000000800 */
[----:B------:R-:W-:Y:S01]  /*13fb0*/  FADD.FTZ R2, R132, R2 ;  /* 0x0000000284027221 */ /* 0x000fe20000010000 */
[----:B------:R-:W-:-:S03]  /*13fc0*/  FADD.FTZ R4, R128, R4 ;  /* 0x0000000480047221 */ /* 0x000fc60000010000 */
[----:B------:R-:W-:Y:S01]  /*13fd0*/  FADD.FTZ R2, R124, R2 ;  /* 0x000000027c027221 */ /* 0x000fe20000010000 */
[----:B--2---:R-:W-:-:S04]  /*13fe0*/  FFMA.FTZ R6, R248, R0, -R3 ;  /* 0x00000000f8067223 */ /* 0x004fc80000010803 */
[----:B------:R2:W-:Y:S01]  /*13ff0*/  MUFU.EX2 R61, R6 ;  /* 0x00000006003d7308 */ /* 0x0005e20000000800 */
[----:B------:R-:W-:Y:S01]  /*14000*/  FADD.FTZ R4, R130, R4 ;  /* 0x0000000482047221 */ /* 0x000fe20000010000 */
[----:B------:R-:W-:Y:S01]  /*14010*/  FADD.FTZ R2, R127, R2 ;  /* 0x000000027f027221 */ /* 0x000fe20000010000 */
[----:B--2---:R-:W-:-:S05]  /*14020*/  FFMA.FTZ R6, R250, R0, -R3 ;  /* 0x00000000fa067223 */ /* 0x004fca0000010803 */
[----:B------:R2:W1:Y:S01]  /*14030*/  MUFU.EX2 R60, R6 ;  /* 0x00000006003c7308 */ /* 0x0004620000000800 */
[----:B------:R-:W-:Y:S01]  /*14040*/  FADD.FTZ R4, R131, R4 ;  /* 0x0000000483047221 */ /* 0x000fe20000010000 */
[----:B------:R-:W-:-:S03]  /*14050*/  FADD.FTZ R2, R126, R2 ;  /* 0x000000027e027221 */ /* 0x000fc60000010000 */
[----:B------:R-:W-:Y:S01]  /*14060*/  FADD.FTZ R4, R129, R4 ;  /* 0x0000000481047221 */ /* 0x000fe20000010000 */
[----:B------:R-:W-:Y:S01]  /*14070*/  FADD.FTZ R2, R125, R2 ;  /* 0x000000027d027221 */ /* 0x000fe20000010000 */
[----:B------:R-:W-:Y:S01]  /*14080*/  HMMA.16816.F32 R44, R8, R30, R68 ;  /* 0x0000001e082c723c */ /* 0x000fe20000001844 */
[----:B------:R-:W-:Y:S01]  /*14090*/  LDSM.16.MT88.4 R28, [R168+0x11000] ;  /* 0x01100000a81c783b */ /* 0x000fe20000004200 */
[----:B------:R-:W-:Y:S01]  /*140a0*/  FADD.FTZ R4, R118, R4 ;  /* 0x0000000476047221 */ /* 0x000fe20000010000 */
[----:B--2---:R-:W-:-:S05]  /*140b0*/  FFMA.FTZ R6, R251, R0, -R5 ;  /* 0x00000000fb067223 */ /* 0x004fca0000010805 */
[----:B----4-:R-:W-:Y:S01]  /*140c0*/  HMMA.16816.F32 R52, R8, R12, R52 ;  /* 0x0000000c0834723c */ /* 0x010fe20000001834 */
[----:B------:R2:W4:Y:S01]  /*140d0*/  MUFU.EX2 R27, R6 ;  /* 0x00000006001b7308 */ /* 0x0005220000000800 */
[----:B------:R-:W-:-:S06]  /*140e0*/  FADD.FTZ R2, R117, R2 ;  /* 0x0000000275027221 */ /* 0x000fcc0000010000 */
[----:B------:R-:W-:Y:S01]  /*140f0*/  HMMA.16816.F32 R40, R8, R14, R40 ;  /* 0x0000000e0828723c */ /* 0x000fe20000001828 */
[----:B-----5:R-:W-:Y:S01]  /*14100*/  F2FP.F16.F32.PACK_AB R8, R78, R79 ;  /* 0x0000004f4e08723e */ /* 0x020fe200000000ff */
[----:B------:R-:W-:Y:S01]  /*14110*/  FADD.FTZ R4, R121, R4 ;  /* 0x0000000479047221 */ /* 0x000fe20000010000 */
[----:B---3--:R-:W-:Y:S01]  /*14120*/  F2FP.F16.F32.PACK_AB R9, R63, R62 ;  /* 0x0000003e3f09723e */ /* 0x008fe200000000ff */
[----:B------:R-:W-:Y:S01]  /*14130*/  FADD.FTZ R2, R116, R2 ;  /* 0x0000000274027221 */ /* 0x000fe20000010000 */
[----:B------:R-:W-:Y:S02]  /*14140*/  F2FP.F16.F32.PACK_AB R10, R76, R77 ;  /* 0x0000004d4c0a723e */ /* 0x000fe400000000ff */
[----:B-1----:R-:W-:Y:S01]  /*14150*/  F2FP.F16.F32.PACK_AB R11, R60, R61 ;  /* 0x0000003d3c0b723e */ /* 0x002fe200000000ff */
[----:B--2---:R-:W-:Y:S01]  /*14160*/  FFMA.FTZ R6, R201, R0, -R5 ;  /* 0x00000000c9067223 */ /* 0x004fe20000010805 */
[----:B------:R-:W1:Y:S03]  /*14170*/  LDSM.16.MT88.4 R12, [R109+0x7000] ;  /* 0x007000006d0c783b */ /* 0x000e660000004200 */
[----:B------:R2:W-:Y:S02]  /*14180*/  MUFU.EX2 R26, R6 ;  /* 0x00000006001a7308 */ /* 0x0005e40000000800 */
[----:B------:R-:W-:Y:S01]  /*14190*/  HMMA.16816.F32 R48, R8, R20, R48 ;  /* 0x000000140830723c */ /* 0x000fe20000001830 */
[----:B------:R-:W-:Y:S01]  /*141a0*/  FADD.FTZ R4, R120, R4 ;  /* 0x0000000478047221 */ /* 0x000fe20000010000 */
[----:B------:R-:W-:-:S03]  /*141b0*/  FADD.FTZ R2, R115, R2 ;  /* 0x0000000273027221 */ /* 0x000fc60000010000 */
[----:B------:R-:W-:Y:S01]  /*141c0*/  FADD.FTZ R4, R119, R4 ;  /* 0x0000000477047221 */ /* 0x000fe20000010000 */
[----:B------:R-:W-:Y:S01]  /*141d0*/  FADD.FTZ R2, R114, R2 ;  /* 0x0000000272027221 */ /* 0x000fe20000010000 */
[-CC-:B--2---:R-:W-:Y:S01]  /*141e0*/  FFMA.FTZ R6, R202, R0.reuse, -R5.reuse ;  /* 0x00000000ca067223 */ /* 0x184fe20000010805 */
[----:B------:R-:W-:-:S04]  /*141f0*/  FFMA.FTZ R5, R203, R0, -R5 ;  /* 0x00000000cb057223 */ /* 0x000fc80000010805 */
[----:B------:R2:W-:Y:S01]  /*14200*/  MUFU.EX2 R21, R5 ;  /* 0x0000000500157308 */ /* 0x0005e20000000800 */
[----:B------:R-:W-:Y:S01]  /*14210*/  FADD.FTZ R4, R110, R4 ;  /* 0x000000046e047221 */ /* 0x000fe20000010000 */
[----:B------:R-:W-:Y:S01]  /*14220*/  HMMA.16816.F32 R32, R8, R16, R32 ;  /* 0x000000100820723c */ /* 0x000fe20000001820 */
[----:B------:R-:W-:Y:S02]  /*14230*/  FADD.FTZ R2, R108, R2 ;  /* 0x000000026c027221 */ /* 0x000fe40000010000 */
[----:B------:R-:W-:Y:S01]  /*14240*/  FADD.FTZ R4, R113, R4 ;  /* 0x0000000471047221 */ /* 0x000fe20000010000 */
[----:B--2---:R-:W-:-:S04]  /*14250*/  FFMA.FTZ R5, R195, R0, -R3 ;  /* 0x00000000c3057223 */ /* 0x004fc80000010803 */
[----:B------:R2:W3:Y:S02]  /*14260*/  MUFU.EX2 R20, R5 ;  /* 0x0000000500147308 */ /* 0x0004e40000000800 */
[----:B--2---:R-:W-:-:S06]  /*14270*/  FFMA.FTZ R5, R194, R0, -R3 ;  /* 0x00000000c2057223 */ /* 0x004fcc0000010803 */
[----:B------:R2:W5:Y:S02]  /*14280*/  MUFU.EX2 R17, R5 ;  /* 0x0000000500117308 */ /* 0x0005640000000800 */
[-CC-:B--2---:R-:W-:Y:S01]  /*14290*/  FFMA.FTZ R5, R198, R0.reuse, -R3.reuse ;  /* 0x00000000c6057223 */ /* 0x184fe20000010803 */
        /* <DEDUP_REMOVED lines=23> */
[----:B------:R-:W2:Y:S02]  /*14410*/  MUFU.EX2 R25, R6 ;  /* 0x0000000600197308 */ /* 0x000ea40000000800 */
[----:B------:R-:W-:Y:S01]  /*14420*/  FADD.FTZ R0, R83, R0 ;  /* 0x0000000053007221 */ /* 0x000fe20000010000 */
[----:B------:R-:W-:-:S05]  /*14430*/  FADD.FTZ R2, R87, R2 ;  /* 0x0000000257027221 */ /* 0x000fca0000010000 */
[----:B------:R4:W-:Y:S01]  /*14440*/  MUFU.EX2 R16, R5 ;  /* 0x0000000500107308 */ /* 0x0009e20000000800 */
[----:B------:R-:W-:Y:S01]  /*14450*/  FADD.FTZ R0, R82, R0 ;  /* 0x0000000052007221 */ /* 0x000fe20000010000 */
[----:B------:R-:W-:-:S03]  /*14460*/  FADD.FTZ R2, R84, R2 ;  /* 0x0000000254027221 */ /* 0x000fc60000010000 */
[----:B------:R-:W-:Y:S01]  /*14470*/  FADD.FTZ R0, R81, R0 ;  /* 0x0000000051007221 */ /* 0x000fe20000010000 */
[----:B------:R-:W-:Y:S01]  /*14480*/  FADD.FTZ R2, R86, R2 ;  /* 0x0000000256027221 */ /* 0x000fe20000010000 */
[----:B----4-:R-:W4:Y:S02]  /*14490*/  LDSM.16.MT88.4 R4, [R109+0x7800] ;  /* 0x007800006d04783b */ /* 0x010f240000004200 */
[----:B------:R-:W-:Y:S01]  /*144a0*/  FADD.FTZ R0, R80, R0 ;  /* 0x0000000050007221 */ /* 0x000fe20000010000 */
[----:B------:R-:W-:Y:S01]  /*144b0*/  FADD.FTZ R2, R79, R2 ;  /* 0x000000024f027221 */ /* 0x000fe20000010000 */
[----:B------:R-:W2:Y:S02]  /*144c0*/  MUFU.EX2 R3, R3 ;  /* 0x0000000300037308 */ /* 0x000ea40000000800 */
[----:B------:R-:W-:Y:S01]  /*144d0*/  FADD.FTZ R0, R62, R0 ;  /* 0x000000003e007221 */ /* 0x000fe20000010000 */
[----:B------:R-:W-:Y:S01]  /*144e0*/  FADD.FTZ R2, R78, R2 ;  /* 0x000000024e027221 */ /* 0x000fe20000010000 */
[----:B-1----:R-:W-:Y:S02]  /*144f0*/  HMMA.16816.F32 R140, R8, R12, R52 ;  /* 0x0000000c088c723c */ /* 0x002fe40000001834 */
[----:B------:R-:W-:Y:S01]  /*14500*/  FADD.FTZ R0, R63, R0 ;  /* 0x000000003f007221 */ /* 0x000fe20000010000 */
[----:B------:R-:W-:-:S03]  /*14510*/  FADD.FTZ R2, R77, R2 ;  /* 0x000000024d027221 */ /* 0x000fc60000010000 */
[----:B------:R-:W-:Y:S01]  /*14520*/  FADD.FTZ R0, R61, R0 ;  /* 0x000000003d007221 */ /* 0x000fe20000010000 */
[----:B------:R-:W-:-:S03]  /*14530*/  FADD.FTZ R2, R76, R2 ;  /* 0x000000024c027221 */ /* 0x000fc60000010000 */
[----:B------:R-:W-:Y:S01]  /*14540*/  FADD.FTZ R0, R60, R0 ;  /* 0x000000003c007221 */ /* 0x000fe20000010000 */
[----:B------:R-:W-:Y:S01]  /*14550*/  FADD.FTZ R2, R27, R2 ;  /* 0x000000021b027221 */ /* 0x000fe20000010000 */
[----:B------:R-:W-:Y:S02]  /*14560*/  ISETP.GT.AND P0, PT, R252, R196, PT ;  /* 0x000000c4fc00720c */ /* 0x000fe40003f04270 */
[----:B---3--:R-:W-:Y:S01]  /*14570*/  FADD.FTZ R0, R20, R0 ;  /* 0x0000000014007221 */ /* 0x008fe20000010000 */
[C---:B------:R-:W-:Y:S01]  /*14580*/  F2FP.F16.F32.PACK_AB R136, R26.reuse, R27 ;  /* 0x0000001b1a88723e */ /* 0x040fe200000000ff */
[----:B------:R-:W-:Y:S01]  /*14590*/  FADD.FTZ R2, R26, R2 ;  /* 0x000000021a027221 */ /* 0x000fe20000010000 */
[C---:B-----5:R-:W-:Y:S01]  /*145a0*/  F2FP.F16.F32.PACK_AB R137, R17.reuse, R20 ;  /* 0x000000141189723e */ /* 0x060fe200000000ff */
[----:B------:R-:W-:Y:S01]  /*145b0*/  FADD.FTZ R0, R17, R0 ;  /* 0x0000000011007221 */ /* 0x000fe20000010000 */
[----:B--2---:R-:W-:Y:S02]  /*145c0*/  F2FP.F16.F32.PACK_AB R138, R21, R25 ;  /* 0x00000019158a723e */ /* 0x004fe400000000ff */
[----:B------:R-:W-:Y:S01]  /*145d0*/  F2FP.F16.F32.PACK_AB R139, R3, R16 ;  /* 0x00000010038b723e */ /* 0x000fe200000000ff */
[----:B------:R-:W-:Y:S01]  /*145e0*/  FADD.FTZ R2, R25, R2 ;  /* 0x0000000219027221 */ /* 0x000fe20000010000 */
[----:B------:R-:W-:Y:S01]  /*145f0*/  FADD.FTZ R0, R16, R0 ;  /* 0x0000000010007221 */ /* 0x000fe20000010000 */
[----:B------:R-:W-:Y:S08]  /*14600*/  HMMA.16816.F32 R56, R8, R28, R56 ;  /* 0x0000001c0838723c */ /* 0x000ff00000001838 */
[----:B----4-:R-:W-:Y:S01]  /*14610*/  HMMA.16816.F32 R140, R136, R4, R140 ;  /* 0x00000004888c723c */ /* 0x010fe2000000188c */
[----:B------:R-:W-:Y:S01]  /*14620*/  FADD.FTZ R4, R21, R2 ;  /* 0x0000000215047221 */ /* 0x000fe20000010000 */
[----:B------:R-:W-:Y:S01]  /*14630*/  FADD.FTZ R2, R3, R0 ;  /* 0x0000000003027221 */ /* 0x000fe20000010000 */
[----:B------:R-:W-:-:S05]  /*14640*/  @P0 VIADD R0, R229, 0xfffffffd ;  /* 0xfffffffde5000836 */ /* 0x000fca0000000000 */
[C---:B------:R-:W-:Y:S01]  /*14650*/  HMMA.16816.F32 R36, R8.reuse, R30, R36 ;  /* 0x0000001e0824723c */ /* 0x040fe20000001824 */
[----:B------:R1:W-:Y:S04]  /*14660*/  STL [R1+0x4c], R4 ;  /* 0x00004c0401007387 */ /* 0x0003e80000100800 */
[----:B------:R1:W-:Y:S03]  /*14670*/  STL [R1+0x54], R2 ;  /* 0x0000540201007387 */ /* 0x0003e60000100800 */
[C---:B------:R-:W-:Y:S01]  /*14680*/  HMMA.16816.F32 R44, R8.reuse, R22, R44 ;  /* 0x00000016082c723c */ /* 0x040fe2000000182c */
[----:B------:R1:W-:Y:S07]  /*14690*/  @P0 STL [R1+0x30], R0 ;  /* 0x0000300001000387 */ /* 0x0003ee0000100800 */
[C---:B------:R-:W-:Y:S08]  /*146a0*/  HMMA.16816.F32 R28, R8.reuse, R18, R64 ;  /* 0x00000012081c723c */ /* 0x040ff00000001840 */
[----:B------:R-:W-:Y:S01]  /*146b0*/  HMMA.16816.F32 R8, R8, R14, R40 ;  /* 0x0000000e0808723c */ /* 0x000fe20000001828 */
[----:B------:R-:W-:-:S07]  /*146c0*/  IMAD.MOV.U32 R116, RZ, RZ, R252 ;  /* 0x000000ffff747224 */ /* 0x000fce00078e00fc */
[C---:B------:R-:W-:Y:S08]  /*146d0*/  HMMA.16816.F32 R164, R136.reuse, R160, R56 ;  /* 0x000000a088a4723c */ /* 0x040ff00000001838 */
[C---:B------:R-:W-:Y:S08]  /*146e0*/  HMMA.16816.F32 R156, R136.reuse, R152, R48 ;  /* 0x00000098889c723c */ /* 0x040ff00000001830 */
[C---:B------:R-:W-:Y:S08]  /*146f0*/  HMMA.16816.F32 R148, R136.reuse, R144, R32 ;  /* 0x000000908894723c */ /* 0x040ff00000001820 */
[----:B------:R-:W-:Y:S01]  /*14700*/  HMMA.16816.F32 R160, R136, R162, R36 ;  /* 0x000000a288a0723c */ /* 0x000fe20000001824 */
[----:B------:R-:W-:-:S02]  /*14710*/  IMAD.MOV.U32 R38, RZ, RZ, R122 ;  /* 0x000000ffff267224 */ /* 0x000fc400078e007a */
[----:B------:R-:W-:-:S05]  /*14720*/  IMAD.MOV.U32 R37, RZ, RZ, R123 ;  /* 0x000000ffff257224 */ /* 0x000fca00078e007b */
[----:B------:R-:W-:Y:S01]  /*14730*/  HMMA.16816.F32 R152, R136, R154, R44 ;  /* 0x0000009a8898723c */ /* 0x000fe2000000182c */
[----:B------:R-:W-:Y:S02]  /*14740*/  @P0 IMAD.MOV.U32 R38, RZ, RZ, R122 ;  /* 0x000000ffff260224 */ /* 0x000fe400078e007a */
[----:B------:R-:W-:-:S05]  /*14750*/  @P0 IMAD.MOV.U32 R37, RZ, RZ, R123 ;  /* 0x000000ffff250224 */ /* 0x000fca00078e007b */
[C---:B------:R-:W-:Y:S08]  /*14760*/  HMMA.16816.F32 R144, R136.reuse, R146, R28 ;  /* 0x000000928890723c */ /* 0x040ff0000000181c */
[----:B------:R-:W-:Y:S01]  /*14770*/  HMMA.16816.F32 R136, R136, R6, R8 ;  /* 0x000000068888723c */ /* 0x000fe20000001808 */
[----:B------:R-:W-:-:S04]  /*14780*/  NOP ;  /* 0x0000000000007918 */ /* 0x000fc80000000000 */
[----:B-1----:R-:W-:-:S15]  /*14790*/  @P0 BRA `(.L_x_3087) ;  /* 0x0000000000080947 */ /* 0x002fde0003800000 */
.L_x_3076:
[----:B------:R-:W-:-:S05]  /*147a0*/  IADD3 R0, PT, PT, R116, -0x1, RZ ;  /* 0xffffffff74007810 */ /* 0x000fca0007ffe0ff */
[----:B------:R1:W-:Y:S02]  /*147b0*/  STL [R1+0x30], R0 ;  /* 0x0000300001007387 */ /* 0x0003e40000100800 */
.L_x_3087:
[----:B------:R-:W-:Y:S05]  /*147c0*/  BSYNC B2 ;  /* 0x0000000000027941 */ /* 0x000fea0003800000 */
.L_x_3075:
[----:B------:R-:W2:Y:S04]  /*147d0*/  LDL R2, [R1+0x68] ;  /* 0x0000680001027983 */ /* 0x000ea80000100800 */
[----:B-1----:R-:W2:Y:S02]  /*147e0*/  LDL R0, [R1+0x30] ;  /* 0x0000300001007983 */ /* 0x002ea40000100800 */
[----:B--2---:R-:W-:-:S13]  /*147f0*/  ISETP.GE.AND P0, PT, R0, R2, PT ;  /* 0x000000020000720c */ /* 0x004fda0003f06270 */
[----:B------:R-:W-:Y:S05]  /*14800*/  @!P0 BRA `(.L_x_3088) ;  /* 0x00000084000c8947 */ /* 0x000fea0003800000 */
[----:B------:R-:W2:Y:S01]  /*14810*/  LDL.64 R2, [R1+0x60] ;  /* 0x0000600001027983 */ /* 0x000ea20000100a00 */
[----:B------:R-:W-:Y:S01]  /*14820*/  IMAD.MOV.U32 R132, RZ, RZ, R38 ;  /* 0x000000ffff847224 */ /* 0x000fe200078e0026 */
[----:B------:R-:W1:Y:S01]  /*14830*/  S2R R0, SR_CgaCtaId ;  /* 0x0000000000007919 */ /* 0x000e620000008800 */
[----:B--2---:R-:W-:Y:S02]  /*14840*/  ISETP.NE.U32.AND P2, PT, R2, RZ, PT ;  /* 0x000000ff0200720c */ /* 0x004fe40003f45070 */
[----:B------:R-:W-:Y:S02]  /*14850*/  MOV R2, 0x400 ;  /* 0x0000040000027802 */ /* 0x000fe40000000f00 */
[----:B------:R-:W-:Y:S02]  /*14860*/  ISETP.NE.AND.EX P2, PT, R3, RZ, PT, P2 ;  /* 0x000000ff0300720c */ /* 0x000fe40003f45320 */
[----:B-1----:R-:W-:Y:S01]  /*14870*/  LEA R0, R0, R2, 0x18 ;  /* 0x0000000200007211 */ /* 0x002fe200078ec0ff */
[----:B------:R-:W-:-:S10]  /*14880*/  IMAD.MOV.U32 R2, RZ, RZ, R37 ;  /* 0x000000ffff027224 */ /* 0x000fd400078e0025 */
.L_x_3095:
[----:B------:R-:W2:Y:S01]  /*14890*/  LDL R4, [R1+0x50] ;  /* 0x0000500001047983 */ /* 0x000ea20000100800 */
[----:B------:R-:W-:Y:S04]  /*148a0*/  DEPBAR.LE SB0, 0x0 ;  /* 0x000080000000791a */ /* 0x000fe80000000000 */
[----:B------:R-:W3:Y:S01]  /*148b0*/  LDL R6, [R1+0x48] ;  /* 0x0000480001067983 */ /* 0x000ee20000100800 */
[----:B------:R-:W-:Y:S05]  /*148c0*/  WARPSYNC.ALL ;  /* 0x0000000000007948 */ /* 0x000fea0003800000 */
[----:B------:R-:W4:Y:S01]  /*148d0*/  LDL R5, [R1+0x44] ;  /* 0x0000440001057983 */ /* 0x000f220000100800 */
[----:B-1----:R-:W-:Y:S01]  /*148e0*/  @!P2 IMAD.MOV.U32 R0, RZ, RZ, RZ ;  /* 0x000000ffff00a224 */ /* 0x002fe200078e00ff */
[----:B------:R-:W-:Y:S01]  /*148f0*/  BSSY.RECONVERGENT B0, `(.L_x_3089) ;  /* 0x000005a000007945 */ /* 0x000fe20003800200 */
[----:B------:R-:W-:Y:S03]  /*14900*/  BAR.SYNC.DEFER_BLOCKING 0x0 ;  /* 0x0000000000007b1d */ /* 0x000fe60000010000 */
[----:B------:R-:W-:Y:S03]  /*14910*/  @!P2 IADD3 R0, P0, PT, RZ, -R0, RZ ;  /* 0x80000000ff00a210 */ /* 0x000fe60007f1e0ff */
[----:B------:R1:W5:Y:S04]  /*14920*/  LDL R235, [R1+0x30] ;  /* 0x0000300001eb7983 */ /* 0x0003680000100800 */
[----:B------:R1:W5:Y:S01]  /*14930*/  LDL.64 R236, [R1+0x38] ;  /* 0x0000380001ec7983 */ /* 0x0003620000100a00 */
[----:B------:R-:W1:Y:S03]  /*14940*/  S2R R223, SR_TID.X ;  /* 0x0000000000df7919 */ /* 0x000e660000002100 */
[----:B------:R-:W4:Y:S01]  /*14950*/  @!P2 LD.E R3, desc[UR4][R134.64+0x40] ;  /* 0x000040048603a980 */ /* 0x000f22000c101900 */
[-C--:B--2---:R-:W-:Y:S01]  /*14960*/  ISETP.GE.AND P4, PT, R217, R4.reuse, PT ;  /* 0x00000004d900720c */ /* 0x084fe20003f86270 */
[----:B-1----:R-:W-:Y:S01]  /*14970*/  IMAD.SHL.U32 R222, R223, 0x40, RZ ;  /* 0x00000040dfde7824 */ /* 0x002fe200078e00ff */
[----:B------:R-:W-:Y:S01]  /*14980*/  ISETP.GE.AND P3, PT, R217, R4, PT ;  /* 0x00000004d900720c */ /* 0x000fe20003f66270 */
[----:B------:R-:W-:Y:S02]  /*14990*/  IMAD.SHL.U32 R229, R223, 0x8, RZ ;  /* 0x00000008dfe57824 */ /* 0x000fe400078e00ff */
[----:B---3--:R-:W-:Y:S03]  /*149a0*/  IMAD.MOV.U32 R14, RZ, RZ, R6 ;  /* 0x000000ffff0e7224 */ /* 0x008fe600078e0006 */
[----:B------:R-:W-:Y:S01]  /*149b0*/  LOP3.LUT R217, R229, 0x38, RZ, 0xc0, !PT ;  /* 0x00000038e5d97812 */ /* 0x000fe200078ec0ff */
[----:B----4-:R-:W-:Y:S02]  /*149c0*/  IMAD.MOV.U32 R13, RZ, RZ, R5 ;  /* 0x000000ffff0d7224 */ /* 0x010fe400078e0005 */
        /* <DEDUP_REMOVED lines=9> */
[----:B------:R1:W-:Y:S01]  /*14a60*/  @!P2 STL [R1+0x44], R5 ;  /* 0x000044050100a387 */ /* 0x0003e20000100800 */
[----:B------:R-:W-:Y:S05]  /*14a70*/  @!P2 BRA `(.L_x_3090) ;  /* 0x000000040004a947 */ /* 0x000fea0003800000 */
[----:B-----5:R-:W-:Y:S01]  /*14a80*/  IMAD.SHL.U32 R10, R235, 0x100, RZ ;  /* 0x00000100eb0a7824 */ /* 0x020fe200078e00ff */
[----:B------:R-:W2:Y:S04]  /*14a90*/  LD.E R4, desc[UR4][R134.64+0x170] ;  /* 0x0001700486047980 */ /* 0x000ea8000c101900 */
[----:B------:R-:W-:Y:S02]  /*14aa0*/  IADD3 R12, PT, PT, R10, 0x100, RZ ;  /* 0x000001000a0c7810 */ /* 0x000fe40007ffe0ff */
        /* <DEDUP_REMOVED lines=27> */
[----:B------:R-:W-:Y:S02]  /*14c60*/  ISETP.GE.AND P0, PT, R10, RZ, PT ;  /* 0x000000ff0a00720c */ /* 0x000fe40003f06270 */
[----:B------:R-:W-:Y:S02]  /*14c70*/  ISETP.GE.U32.AND P6, PT, R8, R3, PT ;  /* 0x000000030800720c */ /* 0x000fe40003fc6070 */
[----:B------:R-:W-:Y:S07]  /*14c80*/  LOP3.LUT R3, RZ, R4, RZ, 0x33, !PT ;  /* 0x00000004ff037212 */ /* 0x000fee00078e33ff */
[----:B------:R-:W-:Y:S02]  /*14c90*/  @P5 IADD3 R5, PT, PT, R5, 0x1, RZ ;  /* 0x0000000105055810 */ /* 0x000fe40007ffe0ff */
[----:B------:R-:W-:Y:S02]  /*14ca0*/  ISETP.NE.AND P5, PT, R4, RZ, PT ;  /* 0x000000ff0400720c */ /* 0x000fe40003fa5270 */
[----:B------:R-:W-:Y:S02]  /*14cb0*/  @P6 VIADD R6, R6, 0x1 ;  /* 0x0000000106066836 */ /* 0x000fe40000000000 */
[----:B------:R-:W-:Y:S03]  /*14cc0*/  @!P0 IMAD.MOV R5, RZ, RZ, -R5 ;  /* 0x000000ffff058224 */ /* 0x000fe600078e0a05 */
[----:B------:R-:W-:Y:S02]  /*14cd0*/  @!P1 IADD3 R6, PT, PT, -R6, RZ, RZ ;  /* 0x000000ff06069210 */ /* 0x000fe40007ffe1ff */
[C---:B------:R-:W-:Y:S02]  /*14ce0*/  SEL R5, R3.reuse, R5, !P5 ;  /* 0x0000000503057207 */ /* 0x040fe40006800000 */
[----:B------:R-:W-:Y:S02]  /*14cf0*/  SEL R3, R3, R6, !P5 ;  /* 0x0000000603037207 */ /* 0x000fe40006800000 */
[----:B------:R-:W2:Y:S01]  /*14d00*/  LD.E.64 R6, desc[UR4][R134.64+0x40] ;  /* 0x0000400486067980 */ /* 0x000ea2000c101b00 */
[-C--:B------:R-:W-:Y:S02]  /*14d10*/  LEA R10, P1, R5, R236.reuse, 0x2 ;  /* 0x000000ec050a7211 */ /* 0x080fe400078210ff */
        /* <DEDUP_REMOVED lines=23> */
.L_x_3090:
[----:B------:R-:W-:Y:S05]  /*14e90*/  BSYNC.RECONVERGENT B0 ;  /* 0x0000000000007941 */ /* 0x000fea0003800200 */
.L_x_3089:
[----:B-1----:R-:W3:Y:S01]  /*14ea0*/  LDL R5, [R1+0x44] ;  /* 0x0000440001057983 */ /* 0x002ee20000100800 */
[C---:B------:R-:W-:Y:S01]  /*14eb0*/  IMAD.SHL.U32 R8, R232.reuse, 0x20, RZ ;  /* 0x00000020e8087824 */ /* 0x040fe200078e00ff */
[----:B--2---:R-:W-:Y:S01]  /*14ec0*/  SHF.L.U64.HI R3, R232, 0x5, R233 ;  /* 0x00000005e8037819 */ /* 0x004fe200000102e9 */
[----:B------:R-:W-:Y:S01]  /*14ed0*/  @!P4 IMAD.MOV.U32 R10, RZ, RZ, R15 ;  /* 0x000000ffff0ac224 */ /* 0x000fe200078e000f */
[----:B------:R-:W-:Y:S01]  /*14ee0*/  LOP3.LUT R4, R222, 0x400, RZ, 0xc0, !PT ;  /* 0x00000400de047812 */ /* 0x000fe200078ec0ff */
[C---:B------:R-:W-:Y:S01]  /*14ef0*/  @!P3 IMAD R28, R233.reuse, 0x1c0, RZ ;  /* 0x000001c0e91cb824 */ /* 0x040fe200078e02ff */
[----:B------:R-:W-:Y:S01]  /*14f00*/  IADD3 R6, P0, PT, R8, R15, RZ ;  /* 0x0000000f08067210 */ /* 0x000fe20007f1e0ff */
[C---:B------:R-:W-:Y:S01]  /*14f10*/  @!P3 IMAD R18, R233.reuse, 0x120, RZ ;  /* 0x00000120e912b824 */ /* 0x040fe200078e02ff */
[----:B------:R-:W-:Y:S01]  /*14f20*/  LOP3.LUT R0, R0, R217, RZ, 0x3c, !PT ;  /* 0x000000d900007212 */ /* 0x000fe200078e3cff */
[C---:B------:R-:W-:Y:S01]  /*14f30*/  @!P3 IMAD R19, R233.reuse, 0x140, RZ ;  /* 0x00000140e913b824 */ /* 0x040fe200078e02ff */
[-C--:B------:R-:W-:Y:S01]  /*14f40*/  @!P3 LEA R30, P1, R232, R6.reuse, 0x6 ;  /* 0x00000006e81eb211 */ /* 0x080fe200078230ff */
[----:B------:R-:W-:Y:S01]  /*14f50*/  @!P3 IMAD.MOV.U32 R24, RZ, RZ, R6 ;  /* 0x000000ffff18b224 */ /* 0x000fe200078e0006 */
[----:B------:R-:W-:Y:S01]  /*14f60*/  @!P3 MOV R26, R6 ;  /* 0x00000006001ab202 */ /* 0x000fe20000000f00 */
[----:B------:R-:W-:Y:S01]  /*14f70*/  IMAD R4, R0, 0x2, R4 ;  /* 0x0000000200047824 */ /* 0x000fe200078e0204 */
[----:B------:R-:W-:Y:S01]  /*14f80*/  SHF.R.U32.HI R220, RZ, 0x1, R223 ;  /* 0x00000001ffdc7819 */ /* 0x000fe200000116df */
[----:B------:R-:W-:Y:S01]  /*14f90*/  @!P3 IMAD R0, R233, 0x60, RZ ;  /* 0x00000060e900b824 */ /* 0x000fe200078e02ff */
[----:B------:R-:W-:Y:S01]  /*14fa0*/  SHF.L.U32 R221, R223, 0x5, RZ ;  /* 0x00000005dfdd7819 */ /* 0x000fe200000006ff */
[--C-:B------:R-:W-:Y:S01]  /*14fb0*/  @!P3 IMAD.MOV.U32 R14, RZ, RZ, R6.reuse ;  /* 0x000000ffff0eb224 */ /* 0x100fe200078e0006 */
[----:B------:R-:W2:Y:S01]  /*14fc0*/  LDL R234, [R1+0x68] ;  /* 0x0000680001ea7983 */ /* 0x000ea20000100800 */
[--C-:B------:R-:W-:Y:S01]  /*14fd0*/  @!P3 IMAD.MOV.U32 R16, RZ, RZ, R6.reuse ;  /* 0x000000ffff10b224 */ /* 0x100fe200078e0006 */
[----:B------:R-:W-:Y:S01]  /*14fe0*/  LOP3.LUT R221, R221, 0x7c00, RZ, 0xc0, !PT ;  /* 0x00007c00dddd7812 */ /* 0x000fe200078ec0ff */
[--C-:B------:R-:W-:Y:S01]  /*14ff0*/  @!P3 IMAD.MOV.U32 R20, RZ, RZ, R6.reuse ;  /* 0x000000ffff14b224 */ /* 0x100fe200078e0006 */
[----:B------:R-:W-:Y:S01]  /*15000*/  BSSY.RECONVERGENT B1, `(.L_x_3091) ;  /* 0x000023d000017945 */ /* 0x000fe20003800200 */
[----:B------:R-:W-:Y:S01]  /*15010*/  IMAD.MOV.U32 R216, RZ, RZ, 0x20 ;  /* 0x00000020ffd87424 */ /* 0x000fe200078e00ff */
[-C--:B---3--:R-:W-:Y:S02]  /*15020*/  @!P4 MOV R11, R5.reuse ;  /* 0x00000005000bc202 */ /* 0x088fe40000000f00 */
[----:B------:R-:W-:Y:S01]  /*15030*/  IADD3.X R7, PT, PT, R3, R5, RZ, P0, !PT ;  /* 0x0000000503077210 */ /* 0x000fe200007fe4ff */
[----:B------:R-:W-:Y:S01]  /*15040*/  @!P3 IMAD R5, R233, 0xe0, RZ ;  /* 0x000000e0e905b824 */ /* 0x000fe200078e02ff */
[----:B------:R-:W-:Y:S01]  /*15050*/  @!P3 IADD3 R8, P0, PT, R6, R8, RZ ;  /* 0x000000080608b210 */ /* 0x000fe20007f1e0ff */
[----:B------:R-:W-:Y:S01]  /*15060*/  @!PT LDS RZ, [RZ] ;  /* 0x00000000fffff984 */ /* 0x000fe20000000800 */
[----:B------:R-:W-:Y:S01]  /*15070*/  @!PT LDS RZ, [RZ] ;  /* 0x00000000fffff984 */ /* 0x000fe20000000800 */
[----:B------:R-:W-:Y:S01]  /*15080*/  @!PT LDS RZ, [RZ] ;  /* 0x00000000fffff984 */ /* 0x000fe20000000800 */
[----:B------:R1:W-:Y:S01]  /*15090*/  @!P4 LDGSTS.E.BYPASS.LTC128B.128 [R227+0xa000], desc[UR4][R10.64] ;  /* 0x0a0000000ae3cfae */ /* 0x0003e2000b981a04 */
[CC--:B------:R-:W-:Y:S01]  /*150a0*/  @!P3 LEA.HI.X R31, R232.reuse, R7.reuse, R233, 0x6, P1 ;  /* 0x00000007e81fb211 */ /* 0x0c0fe200008f34e9 */
[----:B------:R-:W-:Y:S01]  /*150b0*/  @!P3 IMAD.WIDE.U32 R12, R232, 0x60, R6 ;  /* 0x00000060e80cb825 */ /* 0x000fe200078e0006 */
[-C--:B------:R-:W-:Y:S02]  /*150c0*/  @!P3 MOV R25, R7.reuse ;  /* 0x000000070019b202 */ /* 0x080fe40000000f00 */
[----:B------:R-:W-:Y:S01]  /*150d0*/  @P4 STS.128 [R227+0xa000], RZ ;  /* 0x00a000ffe3004388 */ /* 0x000fe20000000c00 */
[----:B------:R-:W-:Y:S01]  /*150e0*/  @!P3 MOV R15, R7 ;  /* 0x00000007000fb202 */ /* 0x000fe20000000f00 */
[----:B------:R-:W-:Y:S01]  /*150f0*/  @!P3 IMAD.X R9, R7, 0x1, R3, P0 ;  /* 0x000000010709b824 */ /* 0x000fe200000e0603 */
[----:B------:R-:W-:Y:S02]  /*15100*/  @!P3 IADD3 R13, PT, PT, R0, R13, RZ ;  /* 0x0000000d000db210 */ /* 0x000fe40007ffe0ff */
[----:B------:R-:W-:Y:S01]  /*15110*/  @P3 STS.128 [R227+0xa800], RZ ;  /* 0x00a800ffe3003388 */ /* 0x000fe20000000c00 */
[----:B------:R-:W-:Y:S01]  /*15120*/  @!P3 IMAD.WIDE.U32 R24, R232, 0x1c0, R24 ;  /* 0x000001c0e818b825 */ /* 0x000fe200078e0018 */
[-C--:B------:R-:W-:Y:S03]  /*15130*/  @!P3 MOV R17, R7.reuse ;  /* 0x000000070011b202 */ /* 0x080fe60000000f00 */
[----:B------:R-:W-:Y:S01]  /*15140*/  @!PT LDS RZ, [RZ] ;  /* 0x00000000fffff984 */ /* 0x000fe20000000800 */
[----:B------:R-:W-:Y:S01]  /*15150*/  @!PT LDS RZ, [RZ] ;  /* 0x00000000fffff984 */ /* 0x000fe20000000800 */
[----:B------:R-:W-:Y:S01]  /*15160*/  @!PT LDS RZ, [RZ] ;  /* 0x00000000fffff984 */ /* 0x000fe20000000800 */
[----:B------:R-:W-:Y:S01]  /*15170*/  @!P3 LDGSTS.E.BYPASS.LTC128B.128 [R227+0xa800], desc[UR4][R6.64] ;  /* 0x0a80000006e3bfae */ /* 0x000fe2000b981a04 */
[----:B------:R-:W-:Y:S01]  /*15180*/  @!P3 IMAD.IADD R25, R28, 0x1, R25 ;  /* 0x000000011c19b824 */ /* 0x000fe200078e0219 */
[CC--:B------:R-:W-:Y:S01]  /*15190*/  @!P3 LEA R28, P0, R232.reuse, R6.reuse, 0x7 ;  /* 0x00000006e81cb211 */ /* 0x0c0fe200078038ff */
[C---:B------:R-:W-:Y:S02]  /*151a0*/  @!P3 IMAD R0, R233.reuse, 0xa0, RZ ;  /* 0x000000a0e900b824 */ /* 0x040fe400078e02ff */
[----:B------:R-:W-:Y:S01]  /*151b0*/  @P3 STS.128 [R227+0xb000], RZ ;  /* 0x00b000ffe3003388 */ /* 0x000fe20000000c00 */
[----:B------:R-:W-:Y:S01]  /*151c0*/  @!P3 IMAD R3, R233, 0xc0, RZ ;  /* 0x000000c0e903b824 */ /* 0x000fe200078e02ff */
[CC--:B------:R-:W-:Y:S01]  /*151d0*/  @!P3 LEA.HI.X R29, R232.reuse, R7.reuse, R233, 0x7, P0 ;  /* 0x00000007e81db211 */ /* 0x0c0fe200000f3ce9 */
[C---:B------:R-:W-:Y:S02]  /*151e0*/  @!P3 IMAD.WIDE.U32 R14, R232.reuse, 0xe0, R14 ;  /* 0x000000e0e80eb825 */ /* 0x040fe400078e000e */
[----:B------:R-:W-:Y:S01]  /*151f0*/  @!PT LDS RZ, [RZ] ;  /* 0x00000000fffff984 */ /* 0x000fe20000000800 */
[----:B------:R-:W-:Y:S01]  /*15200*/  @!PT LDS RZ, [RZ] ;  /* 0x00000000fffff984 */ /* 0x000fe20000000800 */
[----:B------:R-:W-:Y:S01]  /*15210*/  @!PT LDS RZ, [RZ] ;  /* 0x00000000fffff984 */ /* 0x000fe20000000800 */
[----:B------:R3:W-:Y:S01]  /*15220*/  @!P3 LDGSTS.E.BYPASS.LTC128B.128 [R227+0xb000], desc[UR4][R8.64] ;  /* 0x0b00000008e3bfae */ /* 0x0007e2000b981a04 */
[----:B------:R-:W-:Y:S02]  /*15230*/  LOP3.LUT P1, RZ, R223, 0x4, RZ, 0xc0, !PT ;  /* 0x00000004dfff7812 */ /* 0x000fe4000782c0ff */
[----:B------:R-:W-:Y:S02]  /*15240*/  @!P3 MOV R21, R7 ;  /* 0x000000070015b202 */ /* 0x000fe40000000f00 */
[----:B------:R-:W-:Y:S01]  /*15250*/  @P3 STS.128 [R227+0xb800], RZ ;  /* 0x00b800ffe3003388 */ /* 0x000fe20000000c00 */
[C---:B------:R-:W-:Y:S04]  /*15260*/  @!P3 IMAD.WIDE.U32 R16, R232.reuse, 0x120, R16 ;  /* 0x00000120e810b825 */ /* 0x040fe800078e0010 */
[----:B------:R-:W-:Y:S01]  /*15270*/  @!PT LDS RZ, [RZ] ;  /* 0x00000000fffff984 */ /* 0x000fe20000000800 */
[----:B------:R-:W-:Y:S01]  /*15280*/  @!PT LDS RZ, [RZ] ;  /* 0x00000000fffff984 */ /* 0x000fe20000000800 */
[----:B------:R-:W-:Y:S01]  /*15290*/  @!PT LDS RZ, [RZ] ;  /* 0x00000000fffff984 */ /* 0x000fe20000000800 */
[----:B------:R-:W-:Y:S01]  /*152a0*/  @!P3 LDGSTS.E.BYPASS.LTC128B.128 [R227+0xb800], desc[UR4][R30.64] ;  /* 0x0b8000001ee3bfae */ /* 0x000fe2000b981a04 */
[----:B-1----:R-:W-:Y:S01]  /*152b0*/  @!P3 IMAD.WIDE.U32 R10, R232, 0xa0, R6 ;  /* 0x000000a0e80ab825 */ /* 0x002fe200078e0006 */
[----:B------:R-:W-:Y:S03]  /*152c0*/  @!P3 IADD3 R17, PT, PT, R18, R17, RZ ;  /* 0x000000111211b210 */ /* 0x000fe60007ffe0ff */
[----:B------:R-:W-:Y:S01]  /*152d0*/  @P3 STS.128 [R227+0xc000], RZ ;  /* 0x00c000ffe3003388 */ /* 0x000fe20000000c00 */
[----:B------:R-:W-:Y:S02]  /*152e0*/  @!P3 IMAD.IADD R11, R0, 0x1, R11 ;  /* 0x00000001000bb824 */ /* 0x000fe400078e020b */
[C---:B------:R-:W-:Y:S02]  /*152f0*/  @!P3 IMAD.WIDE.U32 R20, R232.reuse, 0x140, R20 ;  /* 0x00000140e814b825 */ /* 0x040fe400078e0014 */
[----:B------:R-:W-:Y:S01]  /*15300*/  @!PT LDS RZ, [RZ] ;  /* 0x00000000fffff984 */ /* 0x000fe20000000800 */
[----:B------:R-:W-:Y:S01]  /*15310*/  @!PT LDS RZ, [RZ] ;  /* 0x00000000fffff984 */ /* 0x000fe20000000800 */
[----:B------:R-:W-:Y:S01]  /*15320*/  @!PT LDS RZ, [RZ] ;  /* 0x00000000fffff984 */ /* 0x000fe20000000800 */
[----:B------:R-:W-:Y:S02]  /*15330*/  @!P3 LDGSTS.E.BYPASS.LTC128B.128 [R227+0xc000], desc[UR4][R12.64] ;  /* 0x0c0000000ce3bfae */ /* 0x000fe4000b981a04 */
[----:B------:R-:W-:Y:S03]  /*15340*/  @!P3 IMAD.IADD R15, R5, 0x1, R15 ;  /* 0x00000001050fb824 */ /* 0x000fe600078e020f */
[----:B------:R-:W-:Y:S01]  /*15350*/  @P3 STS.128 [R227+0xc800], RZ ;  /* 0x00c800ffe3003388 */ /* 0x000fe20000000c00 */
[----:B------:R-:W-:Y:S02]  /*15360*/  @!P3 IMAD.IADD R21, R19, 0x1, R21 ;  /* 0x000000011315b824 */ /* 0x000fe400078e0215 */
[C-C-:B------:R-:W-:Y:S02]  /*15370*/  @!P3 IMAD.WIDE.U32 R18, R232.reuse, 0x160, R6.reuse ;  /* 0x00000160e812b825 */ /* 0x140fe400078e0006 */
[----:B------:R-:W-:Y:S01]  /*15380*/  @!PT LDS RZ, [RZ] ;  /* 0x00000000fffff984 */ /* 0x000fe20000000800 */
[----:B------:R-:W-:Y:S01]  /*15390*/  @!PT LDS RZ, [RZ] ;  /* 0x00000000fffff984 */ /* 0x000fe20000000800 */
[----:B------:R-:W-:Y:S01]  /*153a0*/  @!PT LDS RZ, [RZ] ;  /* 0x00000000fffff984 */ /* 0x000fe20000000800 */
[----:B------:R-:W-:Y:S01]  /*153b0*/  @!P3 LDGSTS.E.BYPASS.LTC128B.128 [R227+0xc800], desc[UR4][R28.64] ;  /* 0x0c8000001ce3bfae */ /* 0x000fe2000b981a04 */
[----:B---3--:R-:W-:Y:S01]  /*153c0*/  @!P3 MOV R9, R7 ;  /* 0x000000070009b202 */ /* 0x008fe20000000f00 */
[--C-:B------:R-:W-:Y:S03]  /*153d0*/  @!P3 IMAD.MOV.U32 R8, RZ, RZ, R6.reuse ;  /* 0x000000ffff08b224 */ /* 0x100fe600078e0006 */
[----:B------:R-:W-:Y:S01]  /*153e0*/  @P3 STS.128 [R227+0xd000], RZ ;  /* 0x00d000ffe3003388 */ /* 0x000fe20000000c00 */
[C---:B------:R-:W-:Y:S01]  /*153f0*/  @!P3 IMAD.WIDE.U32 R22, R232.reuse, 0x180, R6 ;  /* 0x00000180e816b825 */ /* 0x040fe200078e0006 */
[C---:B------:R-:W-:Y:S03]  /*15400*/  @!P3 LEA R6, P0, R232.reuse, R6, 0x8 ;  /* 0x00000006e806b211 */ /* 0x040fe600078040ff */
[----:B------:R-:W-:Y:S01]  /*15410*/  @!PT LDS RZ, [RZ] ;  /* 0x00000000fffff984 */ /* 0x000fe20000000800 */
[----:B------:R-:W-:Y:S01]  /*15420*/  @!PT LDS RZ, [RZ] ;  /* 0x00000000fffff984 */ /* 0x000fe20000000800 */
[----:B------:R-:W-:Y:S01]  /*15430*/  @!PT LDS RZ, [RZ] ;  /* 0x00000000fffff984 */ /* 0x000fe20000000800 */
[----:B------:R-:W-:Y:S01]  /*15440*/  @!P3 LDGSTS.E.BYPASS.LTC128B.128 [R227+0xd000], desc[UR4][R10.64] ;  /* 0x0d0000000ae3bfae */ /* 0x000fe2000b981a04 */
[C---:B------:R-:W-:Y:S04]  /*15450*/  @!P3 IMAD.WIDE.U32 R8, R232.reuse, 0xc0, R8 ;  /* 0x000000c0e808b825 */ /* 0x040fe800078e0008 */
[----:B------:R-:W-:Y:S01]  /*15460*/  @P3 STS.128 [R227+0xd800], RZ ;  /* 0x00d800ffe3003388 */ /* 0x000fe20000000c00 */
[----:B------:R-:W-:Y:S01]  /*15470*/  @!P3 IMAD.MOV.U32 R27, RZ, RZ, R7 ;  /* 0x000000ffff1bb224 */ /* 0x000fe200078e0007 */
[----:B------:R-:W-:Y:S01]  /*15480*/  @!P3 IADD3 R9, PT, PT, R3, R9, RZ ;  /* 0x000000090309b210 */ /* 0x000fe20007ffe0ff */
[C---:B------:R-:W-:Y:S01]  /*15490*/  @!P3 IMAD R0, R233.reuse, 0x160, RZ ;  /* 0x00000160e900b824 */ /* 0x040fe200078e02ff */
[----:B------:R-:W-:Y:S01]  /*154a0*/  @!P3 LEA.HI.X R7, R232, R7, R233, 0x8, P0 ;  /* 0x00000007e807b211 */ /* 0x000fe200000f44e9 */
[----:B------:R-:W-:Y:S01]  /*154b0*/  @!P3 IMAD R5, R233, 0x180, RZ ;  /* 0x00000180e905b824 */ /* 0x000fe200078e02ff */
[----:B------:R-:W-:Y:S01]  /*154c0*/  LOP3.LUT P0, RZ, R223, 0x2, RZ, 0xc0, !PT ;  /* 0x00000002dfff7812 */ /* 0x000fe2000780c0ff */
[----:B------:R-:W-:Y:S01]  /*154d0*/  @!PT LDS RZ, [RZ] ;  /* 0x00000000fffff984 */ /* 0x000fe20000000800 */
[----:B------:R-:W-:Y:S01]  /*154e0*/  @!PT LDS RZ, [RZ] ;  /* 0x00000000fffff984 */ /* 0x000fe20000000800 */
[----:B------:R-:W-:Y:S01]  /*154f0*/  @!PT LDS RZ, [RZ] ;  /* 0x00000000fffff984 */ /* 0x000fe20000000800 */
[----:B------:R1:W-:Y:S01]  /*15500*/  @!P3 LDGSTS.E.BYPASS.LTC128B.128 [R227+0xd800], desc[UR4][R8.64] ;  /* 0x0d80000008e3bfae */ /* 0x0003e2000b981a04 */
[----:B------:R-:W-:Y:S01]  /*15510*/  @!P3 IADD3 R19, PT, PT, R0, R19, RZ ;  /* 0x000000130013b210 */ /* 0x000fe20007ffe0ff */
[----:B------:R-:W-:Y:S01]  /*15520*/  @!P3 IMAD.IADD R23, R5, 0x1, R23 ;  /* 0x000000010517b824 */ /* 0x000fe200078e0217 */
[----:B------:R-:W-:Y:S02]  /*15530*/  LOP3.LUT R0, R220, 0x8, RZ, 0xc0, !PT ;  /* 0x00000008dc007812 */ /* 0x000fe400078ec0ff */
[----:B------:R-:W-:Y:S01]  /*15540*/  @P3 STS.128 [R227+0xe000], RZ ;  /* 0x00e000ffe3003388 */ /* 0x000fe20000000c00 */
[----:B------:R-:W-:Y:S01]  /*15550*/  @!P3 IMAD.WIDE.U32 R26, R232, 0x1a0, R26 ;  /* 0x000001a0e81ab825 */ /* 0x000fe200078e001a */
[----:B------:R-:W-:Y:S03]  /*15560*/  SEL R216, R216, 0xffffffe0, !P0 ;  /* 0xffffffe0d8d87807 */ /* 0x000fe60004000000 */
[----:B------:R-:W-:Y:S01]  /*15570*/  @!PT LDS RZ, [RZ] ;  /* 0x00000000fffff984 */ /* 0x000fe20000000800 */
[----:B------:R-:W-:Y:S01]  /*15580*/  @!PT LDS RZ, [RZ] ;  /* 0x00000000fffff984 */ /* 0x000fe20000000800 */
[----:B------:R-:W-:Y:S01]  /*15590*/  @!PT LDS RZ, [RZ] ;  /* 0x00000000fffff984 */ /* 0x000fe20000000800 */
[----:B------:R-:W-:Y:S01]  /*155a0*/  @!P3 LDGSTS.E.BYPASS.LTC128B.128 [R227+0xe000], desc[UR4][R14.64] ;  /* 0x0e0000000ee3bfae */ /* 0x000fe2000b981a04 */
[----:B------:R-:W-:Y:S01]  /*155b0*/  @!P3 IMAD R3, R233, 0x1a0, RZ ;  /* 0x000001a0e903b824 */ /* 0x000fe200078e02ff */
[--C-:B------:R-:W-:Y:S03]  /*155c0*/  LOP3.LUT R0, R0, 0x1c0, R222.reuse, 0xf8, !PT ;  /* 0x000001c000007812 */ /* 0x100fe600078ef8de */
[----:B------:R-:W-:Y:S01]  /*155d0*/  @P3 STS.128 [R227+0xe800], RZ ;  /* 0x00e800ffe3003388 */ /* 0x000fe20000000c00 */
[----:B--2--5:R-:W-:Y:S02]  /*155e0*/  ISETP.GT.AND P0, PT, R235, R234, PT ;  /* 0x000000eaeb00720c */ /* 0x024fe40003f04270 */
[----:B------:R-:W-:Y:S02]  /*155f0*/  @!P3 IADD3 R27, PT, PT, R3, R27, RZ ;  /* 0x0000001b031bb210 */ /* 0x000fe40007ffe0ff */
[----:B------:R-:W-:Y:S01]  /*15600*/  @!PT LDS RZ, [RZ] ;  /* 0x00000000fffff984 */ /* 0x000fe20000000800 */
[----:B------:R-:W-:Y:S01]  /*15610*/  @!PT LDS RZ, [RZ] ;  /* 0x00000000fffff984 */ /* 0x000fe20000000800 */
[----:B------:R-:W-:Y:S01]  /*15620*/  @!PT LDS RZ, [RZ] ;  /* 0x00000000fffff984 */ /* 0x000fe20000000800 */
[----:B------:R-:W-:Y:S01]  /*15630*/  @!P3 LDGSTS.E.BYPASS.LTC128B.128 [R227+0xe800], desc[UR4][R6.64] ;  /* 0x0e80000006e3bfae */ /* 0x000fe2000b981a04 */
[----:B------:R-:W-:Y:S02]  /*15640*/  LOP3.LUT R3, R221, 0x200, R222, 0xf8, !PT ;  /* 0x00000200dd037812 */ /* 0x000fe400078ef8de */
[----:B------:R-:W-:Y:S02]  /*15650*/  LOP3.LUT R218, R0, R217, RZ, 0x3c, !PT ;  /* 0x000000d900da7212 */ /* 0x000fe400078e3cff */
[----:B------:R-:W-:Y:S02]  /*15660*/  @P3 STS.128 [R227+0xf000], RZ ;  /* 0x00f000ffe3003388 */ /* 0x000fe40000000c00 */
[----:B------:R-:W-:Y:S03]  /*15670*/  LOP3.LUT R0, R3, R218, RZ, 0xfc, !PT ;  /* 0x000000da03007212 */ /* 0x000fe600078efcff */
[----:B------:R-:W-:Y:S01]  /*15680*/  @!PT LDS RZ, [RZ] ;  /* 0x00000000fffff984 */ /* 0x000fe20000000800 */
[----:B------:R-:W-:Y:S01]  /*15690*/  @!PT LDS RZ, [RZ] ;  /* 0x00000000fffff984 */ /* 0x000fe20000000800 */
[----:B------:R-:W-:Y:S01]  /*156a0*/  @!PT LDS RZ, [RZ] ;  /* 0x00000000fffff984 */ /* 0x000fe20000000800 */
[----:B------:R-:W-:Y:S01]  /*156b0*/  @!P3 LDGSTS.E.BYPASS.LTC128B.128 [R227+0xf000], desc[UR4][R16.64] ;  /* 0x0f00000010e3bfae */ /* 0x000fe2000b981a04 */
[----:B------:R-:W-:Y:S01]  /*156c0*/  IMAD.IADD R3, R219, 0x1, R4 ;  /* 0x00000001db037824 */ /* 0x000fe200078e0204 */
[----:B------:R-:W-:Y:S03]  /*156d0*/  LEA R133, R0, R219, 0x1 ;  /* 0x000000db00857211 */ /* 0x000fe600078e08ff */
[----:B------:R-:W-:Y:S01]  /*156e0*/  @P3 STS.128 [R227+0xf800], RZ ;  /* 0x00f800ffe3003388 */ /* 0x000fe20000000c00 */
[----:B------:R-:W-:Y:S01]  /*156f0*/  IMAD.IADD R0, R216, 0x1, R3 ;  /* 0x00000001d8007824 */ /* 0x000fe200078e0203 */
[C---:B------:R-:W-:Y:S03]  /*15700*/  IADD3 R172, PT, PT, R133.reuse, R216, RZ ;  /* 0x000000d885ac7210 */ /* 0x040fe60007ffe0ff */
        /* <DEDUP_REMOVED lines=24> */
[----:B------:R-:W-:Y:S05]  /*15890*/  LDSM.16.M88.4 R128, [R133] ;  /* 0x000000008580783b */ /* 0x000fea0000000200 */
[----:B-1----:R-:W1:Y:S05]  /*158a0*/  LDSM.16.M88.4 R8, [R3+0x2000] ;  /* 0x002000000308783b */ /* 0x002e6a0000000200 */
[----:B--2---:R-:W2:Y:S05]  /*158b0*/  LDSM.16.M88.4 R16, [R3+0x2800] ;  /* 0x002800000310783b */ /* 0x004eaa0000000200 */
[----:B------:R-:W0:Y:S05]  /*158c0*/  LDGDEPBAR ;  /* 0x00000000000079af */ /* 0x000e2a0000000000 */
[----:B------:R-:W-:Y:S05]  /*158d0*/  LDSM.16.M88.4 R32, [R3+0x3800] ;  /* 0x003800000320783b */ /* 0x000fea0000000200 */
[----:B---3--:R-:W3:Y:S05]  /*158e0*/  LDSM.16.M88.4 R24, [R3+0x3000] ;  /* 0x003000000318783b */ /* 0x008eea0000000200 */
[----:B------:R-:W4:Y:S05]  /*158f0*/  LDSM.16.M88.4 R40, [R3+0x4000] ;  /* 0x004000000328783b */ /* 0x000f2a0000000200 */
[----:B------:R-:W4:Y:S05]  /*15900*/  LDSM.16.M88.4 R48, [R3+0x4800] ;  /* 0x004800000330783b */ /* 0x000f2a0000000200 */
[----:B------:R-:W4:Y:S05]  /*15910*/  LDSM.16.M88.4 R56, [R3+0x5000] ;  /* 0x005000000338783b */ /* 0x000f2a0000000200 */
[----:B------:R-:W4:Y:S01]  /*15920*/  LDSM.16.M88.4 R64, [R3+0x5800] ;  /* 0x005800000340783b */ /* 0x000f220000000200 */
        /* <DEDUP_REMOVED lines=10> */
[C---:B---3--:R-:W-:Y:S03]  /*159d0*/  HMMA.16816.F32 R20, R128.reuse, R24, RZ ;  /* 0x000000188014723c */ /* 0x048fe600000018ff */
[----:B------:R-:W3:Y:S05]  /*159e0*/  LDSM.16.M88.4 R120, [R3+0x9000] ;  /* 0x009000000378783b */ /* 0x000eea0000000200 */
[C---:B------:R-:W-:Y:S01]  /*159f0*/  HMMA.16816.F32 R24, R128.reuse, R26, RZ ;  /* 0x0000001a8018723c */ /* 0x040fe200000018ff */
[----:B------:R-:W3:Y:S05]  /*15a00*/  LDSM.16.M88.4 R168, [R3+0x9800] ;  /* 0x0098000003a8783b */ /* 0x000eea0000000200 */
[----:B------:R-:W-:Y:S02]  /*15a10*/  LDSM.16.M88.4 R172, [R172] ;  /* 0x00000000acac783b */ /* 0x000fe40000000200 */
[C---:B------:R-:W-:Y:S03]  /*15a20*/  HMMA.16816.F32 R28, R128.reuse, R32, RZ ;  /* 0x00000020801c723c */ /* 0x040fe600000018ff */
[----:B------:R-:W3:Y:S05]  /*15a30*/  LDSM.16.M88.4 R176, [R0+0x2000] ;  /* 0x0020000000b0783b */ /* 0x000eea0000000200 */
[C---:B------:R-:W-:Y:S01]  /*15a40*/  HMMA.16816.F32 R32, R128.reuse, R34, RZ ;  /* 0x000000228020723c */ /* 0x040fe200000018ff */
[----:B------:R-:W3:Y:S05]  /*15a50*/  LDSM.16.M88.4 R180, [R0+0x2800] ;  /* 0x0028000000b4783b */ /* 0x000eea0000000200 */
[----:B------:R-:W3:Y:S02]  /*15a60*/  LDSM.16.M88.4 R184, [R0+0x3000] ;  /* 0x0030000000b8783b */ /* 0x000ee40000000200 */
[C---:B----4-:R-:W-:Y:S03]  /*15a70*/  HMMA.16816.F32 R36, R128.reuse, R40, RZ ;  /* 0x000000288024723c */ /* 0x050fe600000018ff */
[----:B------:R-:W-:Y:S05]  /*15a80*/  LDSM.16.M88.4 R188, [R0+0x4800] ;  /* 0x0048000000bc783b */ /* 0x000fea0000000200 */
[C---:B------:R-:W-:Y:S01]  /*15a90*/  HMMA.16816.F32 R40, R128.reuse, R42, RZ ;  /* 0x0000002a8028723c */ /* 0x040fe200000018ff */
[----:B------:R-:W-:Y:S05]  /*15aa0*/  LDSM.16.M88.4 R192, [R0+0x5000] ;  /* 0x0050000000c0783b */ /* 0x000fea0000000200 */
        /* <DEDUP_REMOVED lines=42> */
[----:B------:R-:W-:Y:S07]  /*15d50*/  MOV R188, 0x40 ;  /* 0x0000004000bc7802 */ /* 0x000fee0000000f00 */
[C---:B------:R-:W-:Y:S08]  /*15d60*/  HMMA.16816.F32 R48, R172.reuse, R190, R48 ;  /* 0x000000beac30723c */ /* 0x040ff00000001830 */
[C---:B------:R-:W-:Y:S08]  /*15d70*/  HMMA.16816.F32 R52, R172.reuse, R192, R52 ;  /* 0x000000c0ac34723c */ /* 0x040ff00000001834 */
[C---:B------:R-:W-:Y:S08]  /*15d80*/  HMMA.16816.F32 R56, R172.reuse, R194, R56 ;  /* 0x000000c2ac38723c */ /* 0x040ff00000001838 */
[C---:B---3--:R-:W-:Y:S08]  /*15d90*/  HMMA.16816.F32 R60, R172.reuse, R180, R60 ;  /* 0x000000b4ac3c723c */ /* 0x048ff0000000183c */
        /* <DEDUP_REMOVED lines=10> */
[----:B------:R4:W3:Y:S07]  /*15e40*/  LDSM.16.M88.4 R184, [R0+0x9800] ;  /* 0x0098000000b8783b */ /* 0x0008ee0000000200 */
[C---:B-1----:R-:W-:Y:S08]  /*15e50*/  HMMA.16816.F32 R100, R172.reuse, R168, R100 ;  /* 0x000000a8ac64723c */ /* 0x042ff00000001864 */
[C---:B------:R-:W-:Y:S08]  /*15e60*/  HMMA.16816.F32 R104, R172.reuse, R170, R104 ;  /* 0x000000aaac68723c */ /* 0x040ff00000001868 */
[C---:B--2---:R-:W-:Y:S03]  /*15e70*/  HMMA.16816.F32 R108, R172.reuse, R176, R108 ;  /* 0x000000b0ac6c723c */ /* 0x044fe6000000186c */
[----:B----4-:R-:W-:Y:S05]  /*15e80*/  SEL R0, R188, 0xffffffc0, !P1 ;  /* 0xffffffc0bc007807 */ /* 0x010fea0004800000 */
[C---:B------:R-:W-:Y:S03]  /*15e90*/  HMMA.16816.F32 R112, R172.reuse, R178, R112 ;  /* 0x000000b2ac70723c */ /* 0x040fe60000001870 */
[----:B------:R-:W-:Y:S01]  /*15ea0*/  IMAD.IADD R133, R133, 0x1, R0 ;  /* 0x0000000185857824 */ /* 0x000fe200078e0200 */
[----:B------:R-:W-:Y:S04]  /*15eb0*/  IADD3 R0, PT, PT, R0, R3, RZ ;  /* 0x0000000300007210 */ /* 0x000fe80007ffe0ff */
[C---:B---3--:R-:W-:Y:S01]  /*15ec0*/  HMMA.16816.F32 R116, R172.reuse, R180, R116 ;  /* 0x000000b4ac74723c */ /* 0x048fe20000001874 */
[----:B------:R-:W-:Y:S02]  /*15ed0*/  LDSM.16.M88.4 R168, [R133] ;  /* 0x0000000085a8783b */ /* 0x000fe40000000200 */
[C---:B------:R-:W-:Y:S03]  /*15ee0*/  IADD3 R3, PT, PT, R216.reuse, R0, RZ ;  /* 0x00000000d8037210 */ /* 0x040fe60007ffe0ff */
[----:B------:R-:W1:Y:S02]  /*15ef0*/  LDSM.16.M88.4 R188, [R0+0x2000] ;  /* 0x0020000000bc783b */ /* 0x000e640000000200 */
[C---:B------:R-:W-:Y:S03]  /*15f00*/  HMMA.16816.F32 R120, R172.reuse, R182, R120 ;  /* 0x000000b6ac78723c */ /* 0x040fe60000001878 */
[----:B------:R-:W2:Y:S05]  /*15f10*/  LDSM.16.M88.4 R192, [R0+0x2800] ;  /* 0x0028000000c0783b */ /* 0x000eaa0000000200 */
[C---:B------:R-:W-:Y:S01]  /*15f20*/  HMMA.16816.F32 R124, R172.reuse, R184, R124 ;  /* 0x000000b8ac7c723c */ /* 0x040fe2000000187c */
[----:B------:R-:W3:Y:S05]  /*15f30*/  LDSM.16.M88.4 R196, [R0+0x3000] ;  /* 0x0030000000c4783b */ /* 0x000eea0000000200 */
[----:B------:R-:W4:Y:S02]  /*15f40*/  LDSM.16.M88.4 R200, [R0+0x3800] ;  /* 0x0038000000c8783b */ /* 0x000f240000000200 */
[----:B------:R-:W-:Y:S03]  /*15f50*/  HMMA.16816.F32 R128, R172, R186, R128 ;  /* 0x000000baac80723c */ /* 0x000fe60000001880 */
[----:B------:R-:W4:Y:S05]  /*15f60*/  LDSM.16.M88.4 R204, [R0+0x4000] ;  /* 0x0040000000cc783b */ /* 0x000f2a0000000200 */
[----:B------:R-:W4:Y:S05]  /*15f70*/  LDSM.16.M88.4 R176, [R0+0x4800] ;  /* 0x0048000000b0783b */ /* 0x000f2a0000000200 */
[----:B------:R-:W4:Y:S05]  /*15f80*/  LDSM.16.M88.4 R180, [R0+0x5000] ;  /* 0x0050000000b4783b */ /* 0x000f2a0000000200 */
[----:B------:R-:W4:Y:S01]  /*15f90*/  LDSM.16.M88.4 R208, [R0+0x5800] ;  /* 0x0058000000d0783b */ /* 0x000f220000000200 */
[C---:B-1----:R-:W-:Y:S04]  /*15fa0*/  HMMA.16816.F32 R4, R168.reuse, R188, R4 ;  /* 0x000000bca804723c */ /* 0x042fe80000001804 */
[----:B------:R-:W1:Y:S05]  /*15fb0*/  LDSM.16.M88.4 R212, [R0+0x6000] ;  /* 0x0060000000d4783b */ /* 0x000e6a0000000200 */
[----:B------:R-:W1:Y:S01]  /*15fc0*/  LDSM.16.M88.4 R172, [R0+0x6800] ;  /* 0x0068000000ac783b */ /* 0x000e620000000200 */
[C---:B------:R-:W-:Y:S04]  /*15fd0*/  HMMA.16816.F32 R8, R168.reuse, R190, R8 ;  /* 0x000000bea808723c */ /* 0x040fe80000001808 */
[----:B------:R-:W1:Y:S04]  /*15fe0*/  LDSM.16.M88.4 R184, [R0+0x7000] ;  /* 0x0070000000b8783b */ /* 0x000e680000000200 */
[C---:B--2---:R-:W-:Y:S01]  /*15ff0*/  HMMA.16816.F32 R12, R168.reuse, R192, R12 ;  /* 0x000000c0a80c723c */ /* 0x044fe2000000180c */
[----:B------:R-:W2:Y:S07]  /*16000*/  LDSM.16.M88.4 R188, [R0+0x7800] ;  /* 0x0078000000bc783b */ /* 0x000eae0000000200 */
[C---:B------:R-:W-:Y:S01]  /*16010*/  HMMA.16816.F32 R16, R168.reuse, R194, R16 ;  /* 0x000000c2a810723c */ /* 0x040fe20000001810 */
[----:B------:R-:W-:Y:S07]  /*16020*/  LDSM.16.M88.4 R192, [R0+0x9000] ;  /* 0x0090000000c0783b */ /* 0x000fee0000000200 */
[C---:B---3--:R-:W-:Y:S08]  /*16030*/  HMMA.16816.F32 R20, R168.reuse, R196, R20 ;  /* 0x000000c4a814723c */ /* 0x048ff00000001814 */
[C---:B------:R-:W-:Y:S01]  /*16040*/  HMMA.16816.F32 R24, R168.reuse, R198, R24 ;  /* 0x000000c6a818723c */ /* 0x040fe20000001818 */
[----:B------:R-:W-:Y:S07]  /*16050*/  LDSM.16.M88.4 R196, [R0+0x9800] ;  /* 0x0098000000c4783b */ /* 0x000fee0000000200 */
[C---:B----4-:R-:W-:Y:S03]  /*16060*/  HMMA.16816.F32 R28, R168.reuse, R200, R28 ;  /* 0x000000c8a81c723c */ /* 0x050fe6000000181c */
[----:B------:R-:W-:Y:S05]  /*16070*/  IMAD.IADD R200, R216, 0x1, R133 ;  /* 0x00000001d8c87824 */ /* 0x000fea00078e0285 */
[C---:B------:R-:W-:Y:S01]  /*16080*/  HMMA.16816.F32 R32, R168.reuse, R202, R32 ;  /* 0x000000caa820723c */ /* 0x040fe20000001820 */
[----:B------:R-:W-:Y:S07]  /*16090*/  LDSM.16.M88.4 R200, [R200] ;  /* 0x00000000c8c8783b */ /* 0x000fee0000000200 */
[C---:B------:R-:W-:Y:S08]  /*160a0*/  HMMA.16816.F32 R36, R168.reuse, R204, R36 ;  /* 0x000000cca824723c */ /* 0x040ff00000001824 */
[C---:B------:R-:W-:Y:S01]  /*160b0*/  HMMA.16816.F32 R40, R168.reuse, R206, R40 ;  /* 0x000000cea828723c */ /* 0x040fe20000001828 */
[----:B------:R-:W-:Y:S07]  /*160c0*/  LDSM.16.M88.4 R204, [R3+0x2000] ;  /* 0x0020000003cc783b */ /* 0x000fee0000000200 */
        /* <DEDUP_REMOVED lines=18> */
[C---:B--2---:R-:W-:Y:S08]  /*161f0*/  HMMA.16816.F32 R92, R168.reuse, R188, R92 ;  /* 0x000000bca85c723c */ /* 0x044ff0000000185c */
        /* <DEDUP_REMOVED lines=12> */
[----:B------:R-:W-:Y:S01]  /*162c0*/  HMMA.16816.F32 R128, R168, R198, R128 ;  /* 0x000000c6a880723c */ /* 0x000fe20000001880 */
[----:B------:R-:W2:Y:S05]  /*162d0*/  LDSM.16.M88.4 R168, [R3+0x4800] ;  /* 0x0048000003a8783b */ /* 0x000eaa0000000200 */
[----:B------:R-:W-:Y:S02]  /*162e0*/  LDSM.16.M88.4 R196, [R3+0x7800] ;  /* 0x0078000003c4783b */ /* 0x000fe40000000200 */
        /* <DEDUP_REMOVED lines=11> */
[----:B------:R-:W1:Y:S07]  /*163a0*/  LDSM.16.M88.4 R172, [R3+0x6800] ;  /* 0x0068000003ac783b */ /* 0x000e6e0000000200 */
[C---:B------:R-:W-:Y:S08]  /*163b0*/  HMMA.16816.F32 R36, R200.reuse, R184, R36 ;  /* 0x000000b8c824723c */ /* 0x040ff00000001824 */
[C---:B------:R-:W-:Y:S01]  /*163c0*/  HMMA.16816.F32 R40, R200.reuse, R186, R40 ;  /* 0x000000bac828723c */ /* 0x040fe20000001828 */
[----:B------:R-:W3:Y:S01]  /*163d0*/  LDSM.16.M88.4 R184, [R3+0x9800] ;  /* 0x0098000003b8783b */ /* 0x000ee20000000200 */
        /* <DEDUP_REMOVED lines=116> */
.L_x_3094:
[----:B------:R-:W-:Y:S05]  /*16b20*/  BSYNC.RECONVERGENT B0 ;  /* 0x0000000000007941 */ /* 0x000fea0003800200 */
.L_x_3093:
        /* <DEDUP_REMOVED lines=138> */
.L_x_3092:
[----:B------:R-:W-:Y:S05]  /*173d0*/  BSYNC.RECONVERGENT B1 ;  /* 0x0000000000017941 */ /* 0x000fea0003800200 */
.L_x_3091:
[----:B------:R-:W-:Y:S01]  /*173e0*/  LOP3.LUT R133, R218, 0x200, R222, 0xf8, !PT ;  /* 0x00000200da857812 */ /* 0x000fe200078ef8de */
[----:B------:R-:W-:Y:S02]  /*173f0*/  IMAD.SHL.U32 R0, R223, 0x2, RZ ;  /* 0x00000002df007824 */ /* 0x000fe400078e00ff */
[----:B---3--:R-:W-:Y:S03]  /*17400*/  IMAD.MOV.U32 R170, RZ, RZ, R235 ;  /* 0x000000ffffaa7224 */ /* 0x008fe600078e00eb */
[----:B------:R2:W-:Y:S02]  /*17410*/  STL [R1+0x5c], R0 ;  /* 0x00005c0001007387 */ /* 0x0005e40000100800 */
[----:B--2---:R-:W-:Y:S05]  /*17420*/  LOP3.LUT R0, R0, 0x6, RZ, 0xc0, !PT ;  /* 0x0000000600007812 */ /* 0x004fea00078ec0ff */
[----:B------:R-:W-:Y:S01]  /*17430*/  IMAD R3, R170, 0x100, R0 ;  /* 0x00000100aa037824 */ /* 0x000fe200078e0200 */
[----:B------:R2:W-:Y:S03]  /*17440*/  STL [R1+0x58], R0 ;  /* 0x0000580001007387 */ /* 0x0005e60000100800 */
[C---:B------:R-:W-:Y:S01]  /*17450*/  VIADD R190, R3.reuse, 0x9 ;  /* 0x0000000903be7836 */ /* 0x040fe20000000000 */
[CC--:B------:R-:W-:Y:S01]  /*17460*/  ISETP.GE.AND P4, PT, R3.reuse, R224.reuse, PT ;  /* 0x000000e00300720c */ /* 0x0c0fe20003f86270 */
[C---:B------:R-:W-:Y:S01]  /*17470*/  VIADD R189, R3.reuse, 0x8 ;  /* 0x0000000803bd7836 */ /* 0x040fe20000000000 */
[CC--:B------:R-:W-:Y:S01]  /*17480*/  ISETP.GE.AND P0, PT, R3.reuse, R225.reuse, PT ;  /* 0x000000e10300720c */ /* 0x0c0fe20003f06270 */
        /* <DEDUP_REMOVED lines=32> */
[----:B--2---:R-:W-:Y:S01]  /*17690*/  IMAD.MOV.U32 R0, RZ, RZ, R234 ;  /* 0x000000ffff007224 */ /* 0x004fe200078e00ea */
        /* <DEDUP_REMOVED lines=13> */
[----:B------:R-:W-:Y:S01]  /*17770*/  IMAD.MOV.U32 R171, RZ, RZ, R0 ;  /* 0x000000ffffab7224 */ /* 0x000fe200078e0000 */
        /* <DEDUP_REMOVED lines=37> */
[C---:B-1----:R-:W-:Y:S01]  /*179d0*/  VIADD R239, R3.reuse, 0x98 ;  /* 0x0000009803ef7836 */ /* 0x042fe20000000000 */
        /* <DEDUP_REMOVED lines=18> */
[----:B------:R-:W-:Y:S01]  /*17b00*/  FSEL R187, R4, -INF , !P0 ;  /* 0xff80000004bb7808 */ /* 0x000fe20004000000 */
[C---:B------:R-:W-:Y:S01]  /*17b10*/  VIADD R175, R3.reuse, 0xe9 ;  /* 0x000000e903af7836 */ /* 0x040fe20000000000 */
        /* <DEDUP_REMOVED lines=69> */
[----:B------:R-:W-:Y:S02]  /*17f70*/  FSEL R181, R168, -INF , !P5 ;  /* 0xff800000a8b57808 */ /* 0x000fe40006800000 */
[-C--:B------:R-:W-:Y:S02]  /*17f80*/  ISETP.GE.AND P0, PT, R252, R224.reuse, PT ;  /* 0x000000e0fc00720c */ /* 0x080fe40003f06270 */
[----:B------:R-:W-:Y:S02]  /*17f90*/  FSEL R32, R104, -INF , P4 ;  /* 0xff80000068207808 */ /* 0x000fe40002000000 */
[-C--:B------:R-:W-:Y:S02]  /*17fa0*/  ISETP.GE.AND P5, PT, R194, R225.reuse, PT ;  /* 0x000000e1c200720c */ /* 0x080fe40003fa6270 */
[-C--:B------:R-:W-:Y:S02]  /*17fb0*/  ISETP.GE.AND P4, PT, R179, R224.reuse, PT ;  /* 0x000000e0b300720c */ /* 0x080fe40003f86270 */
[----:B------:R-:W-:Y:S02]  /*17fc0*/  FSEL R182, R169, -INF , !P6 ;  /* 0xff800000a9b67808 */ /* 0x000fe40007000000 */
[----:B------:R-:W-:Y:S02]  /*17fd0*/  FSEL R29, R105, -INF , P3 ;  /* 0xff800000691d7808 */ /* 0x000fe40001800000 */
[-C--:B------:R-:W-:Y:S02]  /*17fe0*/  ISETP.GE.AND P6, PT, R193, R225.reuse, PT ;  /* 0x000000e1c100720c */ /* 0x080fe40003fc6270 */
[-C--:B------:R-:W-:Y:S02]  /*17ff0*/  ISETP.GE.AND P3, PT, R178, R224.reuse, PT ;  /* 0x000000e0b200720c */ /* 0x080fe40003f66270 */
[----:B------:R-:W-:Y:S02]  /*18000*/  FSEL R28, R108, -INF , P0 ;  /* 0xff8000006c1c7808 */ /* 0x000fe40000000000 */
[----:B------:R-:W-:Y:S01]  /*18010*/  FSEL R176, R17, -INF , !P5 ;  /* 0xff80000011b07808 */ /* 0x000fe20006800000 */
[----:B------:R-:W-:Y:S01]  /*18020*/  VIADD R17, R3, 0xd9 ;  /* 0x000000d903117836 */ /* 0x000fe20000000000 */
[-C--:B------:R-:W-:Y:S02]  /*18030*/  ISETP.GE.AND P0, PT, R177, R224.reuse, PT ;  /* 0x000000e0b100720c */ /* 0x080fe40003f06270 */
[----:B------:R-:W-:Y:S02]  /*18040*/  FSEL R113, R113, -INF , P4 ;  /* 0xff80000071717808 */ /* 0x000fe40002000000 */
[-C--:B------:R-:W-:Y:S02]  /*18050*/  ISETP.GE.AND P5, PT, R199, R225.reuse, PT ;  /* 0x000000e1c700720c */ /* 0x080fe40003fa6270 */
        /* <DEDUP_REMOVED lines=22> */
[----:B------:R-:W-:Y:S01]  /*181c0*/  FSEL R178, R13, -INF , !P0 ;  /* 0xff8000000db27808 */ /* 0x000fe20004000000 */
[----:B------:R-:W-:Y:S01]  /*181d0*/  VIADD R13, R3, 0xe0 ;  /* 0x000000e0030d7836 */ /* 0x000fe20000000000 */
[----:B------:R-:W-:Y:S02]  /*181e0*/  FMNMX3.FTZ R37, R37, R181, R180, !PT ;  /* 0x000000b525257276 */ /* 0x000fe400078100b4 */
[-C--:B------:R-:W-:Y:S02]  /*181f0*/  ISETP.GE.AND P4, PT, R195, R225.reuse, PT ;  /* 0x000000e1c300720c */ /* 0x080fe40003f86270 */
[----:B------:R-:W-:Y:S02]  /*18200*/  ISETP.GE.AND P3, PT, R196, R225, PT ;  /* 0x000000e1c400720c */ /* 0x000fe40003f66270 */
[----:B------:R-:W-:Y:S02]  /*18210*/  FMNMX3.FTZ R37, R37, R179, R178, !PT ;  /* 0x000000b325257276 */ /* 0x000fe400078100b2 */
[-C--:B------:R-:W-:Y:S02]  /*18220*/  ISETP.GE.AND P0, PT, R197, R225.reuse, PT ;  /* 0x000000e1c500720c */ /* 0x080fe40003f06270 */
[----:B------:R-:W-:Y:S02]  /*18230*/  ISETP.GE.AND P6, PT, R198, R225, PT ;  /* 0x000000e1c600720c */ /* 0x000fe40003fc6270 */
[----:B------:R-:W-:Y:S02]  /*18240*/  FSEL R174, R21, -INF , !P3 ;  /* 0xff80000015ae7808 */ /* 0x000fe40005800000 */
[----:B------:R-:W-:Y:S02]  /*18250*/  FMNMX3.FTZ R37, R37, R177, R176, !PT ;  /* 0x000000b125257276 */ /* 0x000fe400078100b0 */
        /* <DEDUP_REMOVED lines=12> */
[----:B------:R-:W-:Y:S01]  /*18320*/  IMAD.MOV.U32 R0, RZ, RZ, R16 ;  /* 0x000000ffff007224 */ /* 0x000fe200078e0010 */
        /* <DEDUP_REMOVED lines=9> */
[-C--:B------:R-:W-:Y:S02]  /*183c0*/  ISETP.GE.AND P6, PT, R208, R225.reuse, PT ;  /* 0x000000e1d000720c */ /* 0x080fe40003fc6270 */
[----:B------:R-:W-:Y:S01]  /*183d0*/  FSEL R124, R40, -INF , !P4 ;  /* 0xff800000287c7808 */ /* 0x000fe20006000000 */
[----:B------:R-:W-:Y:S01]  /*183e0*/  VIADD R40, R3, 0xf0 ;  /* 0x000000f003287836 */ /* 0x000fe20000000000 */
        /* <DEDUP_REMOVED lines=17> */
[----:B------:R-:W-:Y:S01]  /*18500*/  FSEL R49, R56, -INF , !P6 ;  /* 0xff80000038317808 */ /* 0x000fe20007000000 */
[----:B------:R-:W-:Y:S01]  /*18510*/  VIADD R56, R3, 0xd1 ;  /* 0x000000d103387836 */ /* 0x000fe20000000000 */
        /* <DEDUP_REMOVED lines=9> */
[----:B------:R-:W-:Y:S02]  /*185b0*/  FSEL R64, R64, -INF , !P0 ;  /* 0xff80000040407808 */ /* 0x000fe40004000000 */
[----:B------:R-:W-:Y:S02]  /*185c0*/  FSEL R65, R65, -INF , !P6 ;  /* 0xff80000041417808 */ /* 0x000fe40007000000 */
[-C--:B------:R-:W-:Y:S02]  /*185d0*/  ISETP.GE.AND P5, PT, R229, R225.reuse, PT ;  /* 0x000000e1e500720c */ /* 0x080fe40003fa6270 */
[-C--:B------:R-:W-:Y:S02]  /*185e0*/  ISETP.GE.AND P4, PT, R234, R225.reuse, PT ;  /* 0x000000e1ea00720c */ /* 0x080fe40003f86270 */
[----:B------:R-:W-:Y:S02]  /*185f0*/  FMNMX3.FTZ R37, R37, R60, R61, !PT ;  /* 0x0000003c25257276 */ /* 0x000fe4000781003d */
[----:B------:R-:W-:Y:S02]  /*18600*/  FSEL R69, R69, -INF , !P4 ;  /* 0xff80000045457808 */ /* 0x000fe40006000000 */
[----:B------:R-:W-:Y:S02]  /*18610*/  FMNMX3.FTZ R37, R37, R64, R65, !PT ;  /* 0x0000004025257276 */ /* 0x000fe40007810041 */
[-C--:B------:R-:W-:Y:S02]  /*18620*/  ISETP.GE.AND P0, PT, R236, R225.reuse, PT ;  /* 0x000000e1ec00720c */ /* 0x080fe40003f06270 */
[----:B------:R-:W-:Y:S02]  /*18630*/  FSEL R68, R68, -INF , !P5 ;  /* 0xff80000044447808 */ /* 0x000fe40006800000 */
[-C--:B------:R-:W-:Y:S02]  /*18640*/  ISETP.GE.AND P3, PT, R235, R225.reuse, PT ;  /* 0x000000e1eb00720c */ /* 0x080fe40003f66270 */
[----:B------:R-:W-:Y:S02]  /*18650*/  FMNMX3.FTZ R37, R37, R68, R69, !PT ;  /* 0x0000004425257276 */ /* 0x000fe40007810045 */
[----:B------:R-:W-:Y:S02]  /*18660*/  FSEL R72, R72, -INF , !P3 ;  /* 0xff80000048487808 */ /* 0x000fe40005800000 */
[----:B------:R-:W-:Y:S02]  /*18670*/  FSEL R73, R73, -INF , !P0 ;  /* 0xff80000049497808 */ /* 0x000fe40004000000 */
[-C--:B------:R-:W-:Y:S02]  /*18680*/  ISETP.GE.AND P6, PT, R238, R225.reuse, PT ;  /* 0x000000e1ee00720c */ /* 0x080fe40003fc6270 */
[-C--:B------:R-:W-:Y:S02]  /*18690*/  ISETP.GE.AND P5, PT, R237, R225.reuse, PT ;  /* 0x000000e1ed00720c */ /* 0x080fe40003fa6270 */
[----:B------:R-:W-:Y:S02]  /*186a0*/  FMNMX3.FTZ R37, R37, R72, R73, !PT ;  /* 0x0000004825257276 */ /* 0x000fe40007810049 */
[-C--:B------:R-:W-:Y:S02]  /*186b0*/  ISETP.GE.AND P4, PT, R239, R225.reuse, PT ;  /* 0x000000e1ef00720c */ /* 0x080fe40003f86270 */
[-C--:B------:R-:W-:Y:S02]  /*186c0*/  ISETP.GE.AND P3, PT, R241, R225.reuse, PT ;  /* 0x000000e1f100720c */ /* 0x080fe40003f66270 */
[----:B------:R-:W-:Y:S02]  /*186d0*/  FSEL R76, R76, -INF , !P6 ;  /* 0xff8000004c4c7808 */ /* 0x000fe40007000000 */
[----:B------:R-:W-:Y:S02]  /*186e0*/  FSEL R77, R77, -INF , !P5 ;  /* 0xff8000004d4d7808 */ /* 0x000fe40006800000 */
[-C--:B------:R-:W-:Y:S02]  /*186f0*/  ISETP.GE.AND P0, PT, R240, R225.reuse, PT ;  /* 0x000000e1f000720c */ /* 0x080fe40003f06270 */
[----:B------:R-:W-:Y:S02]  /*18700*/  FSEL R80, R80, -INF , !P4 ;  /* 0xff80000050507808 */ /* 0x000fe40006000000 */
[----:B------:R-:W-:Y:S02]  /*18710*/  FSEL R81, R81, -INF , !P3 ;  /* 0xff80000051517808 */ /* 0x000fe40005800000 */
[-C--:B------:R-:W-:Y:S02]  /*18720*/  ISETP.GE.AND P6, PT, R242, R225.reuse, PT ;  /* 0x000000e1f200720c */ /* 0x080fe40003fc6270 */
[----:B------:R-:W-:Y:S02]  /*18730*/  FMNMX3.FTZ R37, R37, R76, R77, !PT ;  /* 0x0000004c25257276 */ /* 0x000fe4000781004d */
[-C--:B------:R-:W-:Y:S02]  /*18740*/  ISETP.GE.AND P4, PT, R243, R225.reuse, PT ;  /* 0x000000e1f300720c */ /* 0x080fe40003f86270 */
[----:B------:R-:W-:Y:S02]  /*18750*/  FSEL R84, R84, -INF , !P0 ;  /* 0xff80000054547808 */ /* 0x000fe40004000000 */
        /* <DEDUP_REMOVED lines=13> */
[-C--:B------:R-:W-:Y:S02]  /*18830*/  ISETP.GE.AND P4, PT, R250, R225.reuse, PT ;  /* 0x000000e1fa00720c */ /* 0x080fe40003f86270 */
[-C--:B------:R-:W-:Y:S02]  /*18840*/  ISETP.GE.AND P3, PT, R249, R225.reuse, PT ;  /* 0x000000e1f900720c */ /* 0x080fe40003f66270 */
[----:B------:R-:W-:Y:S02]  /*18850*/  FSEL R96, R96, -INF , !P6 ;  /* 0xff80000060607808 */ /* 0x000fe40007000000 */
[----:B------:R-:W-:Y:S02]  /*18860*/  FSEL R97, R97, -INF , !P5 ;  /* 0xff80000061617808 */ /* 0x000fe40006800000 */
[----:B------:R-:W-:Y:S02]  /*18870*/  FMNMX3.FTZ R37, R37, R92, R93, !PT ;  /* 0x0000005c25257276 */ /* 0x000fe4000781005d */
[-C--:B------:R-:W-:Y:S02]  /*18880*/  ISETP.GE.AND P0, PT, R251, R225.reuse, PT ;  /* 0x000000e1fb00720c */ /* 0x080fe40003f06270 */
[----:B------:R-:W-:Y:S02]  /*18890*/  FMNMX3.FTZ R37, R37, R96, R97, !PT ;  /* 0x0000006025257276 */ /* 0x000fe40007810061 */
[-C--:B------:R-:W-:Y:S02]  /*188a0*/  ISETP.GE.AND P6, PT, R12, R225.reuse, PT ;  /* 0x000000e10c00720c */ /* 0x080fe40003fc6270 */
[----:B------:R-:W-:Y:S02]  /*188b0*/  FSEL R100, R100, -INF , !P4 ;  /* 0xff80000064647808 */ /* 0x000fe40006000000 */
[----:B------:R-:W-:Y:S02]  /*188c0*/  FSEL R101, R101, -INF , !P3 ;  /* 0xff80000065657808 */ /* 0x000fe40005800000 */
[-C--:B------:R-:W-:Y:S02]  /*188d0*/  ISETP.GE.AND P4, PT, R56, R225.reuse, PT ;  /* 0x000000e13800720c */ /* 0x080fe40003f86270 */
[-C--:B------:R-:W-:Y:S02]  /*188e0*/  ISETP.GE.AND P5, PT, R252, R225.reuse, PT ;  /* 0x000000e1fc00720c */ /* 0x080fe40003fa6270 */
[----:B------:R-:W-:Y:S02]  /*188f0*/  FSEL R32, R32, -INF , !P0 ;  /* 0xff80000020207808 */ /* 0x000fe40004000000 */
[----:B------:R-:W-:Y:S02]  /*18900*/  FSEL R29, R29, -INF , !P6 ;  /* 0xff8000001d1d7808 */ /* 0x000fe40007000000 */
[----:B------:R-:W-:Y:S02]  /*18910*/  FMNMX3.FTZ R37, R37, R100, R101, !PT ;  /* 0x0000006425257276 */ /* 0x000fe40007810065 */
[-C--:B------:R-:W-:Y:S01]  /*18920*/  ISETP.GE.AND P0, PT, R17, R225.reuse, PT ;  /* 0x000000e11100720c */ /* 0x080fe20003f06270 */
[----:B------:R-:W-:Y:S01]  /*18930*/  VIADD R17, R3, 0xe1 ;  /* 0x000000e103117836 */ /* 0x000fe20000000000 */
[----:B------:R-:W-:Y:S01]  /*18940*/  FSEL R25, R109, -INF , !P4 ;  /* 0xff8000006d197808 */ /* 0x000fe20006000000 */
[----:B------:R-:W-:Y:S01]  /*18950*/  VIADD R109, R3, 0xe9 ;  /* 0x000000e9036d7836 */ /* 0x000fe20000000000 */
[----:B------:R-:W-:Y:S02]  /*18960*/  FSEL R28, R28, -INF , !P5 ;  /* 0xff8000001c1c7808 */ /* 0x000fe40006800000 */
[----:B------:R-:W-:Y:S02]  /*18970*/  FMNMX3.FTZ R37, R37, R32, R29, !PT ;  /* 0x0000002025257276 */ /* 0x000fe4000781001d */
[-C--:B------:R-:W-:Y:S02]  /*18980*/  ISETP.GE.AND P3, PT, R33, R225.reuse, PT ;  /* 0x000000e12100720c */ /* 0x080fe40003f66270 */
[-C--:B------:R-:W-:Y:S01]  /*18990*/  ISETP.GE.AND P6, PT, R13, R225.reuse, PT ;  /* 0x000000e10d00720c */ /* 0x080fe20003fc6270 */
[----:B------:R-:W-:Y:S01]  /*189a0*/  VIADD R13, R3, 0xe8 ;  /* 0x000000e8030d7836 */ /* 0x000fe20000000000 */
[-C--:B------:R-:W-:Y:S02]  /*189b0*/  ISETP.GE.AND P5, PT, R17, R225.reuse, PT ;  /* 0x000000e11100720c */ /* 0x080fe40003fa6270 */
        /* <DEDUP_REMOVED lines=8> */
[-C--:B------:R-:W-:Y:S02]  /*18a40*/  ISETP.GE.AND P4, PT, R13, R225.reuse, PT ;  /* 0x000000e10d00720c */ /* 0x080fe40003f86270 */
[-C--:B------:R-:W-:Y:S02]  /*18a50*/  ISETP.GE.AND P6, PT, R40, R225.reuse, PT ;  /* 0x000000e12800720c */ /* 0x080fe40003fc6270 */
[----:B------:R-:W-:Y:S01]  /*18a60*/  FSEL R17, R104, -INF , !P5 ;  /* 0xff80000068117808 */ /* 0x000fe20006800000 */
[----:B------:R-:W-:Y:S01]  /*18a70*/  IMAD.MOV.U32 R104, RZ, RZ, R4 ;  /* 0x000000ffff687224 */ /* 0x000fe200078e0004 */
[----:B------:R-:W-:Y:S02]  /*18a80*/  FMNMX3.FTZ R37, R37, R24, R21, !PT ;  /* 0x0000001825257276 */ /* 0x000fe40007810015 */
[----:B------:R-:W-:Y:S02]  /*18a90*/  ISETP.GE.AND P0, PT, R5, R224, PT ;  /* 0x000000e00500720c */ /* 0x000fe40003f06270 */
[-C--:B------:R-:W-:Y:S02]  /*18aa0*/  ISETP.GE.AND P5, PT, R36, R225.reuse, PT ;  /* 0x000000e12400720c */ /* 0x080fe40003fa6270 */
[----:B------:R-:W-:Y:S01]  /*18ab0*/  FSEL R13, R183, -INF , !P3 ;  /* 0xff800000b70d7808 */ /* 0x000fe20005800000 */
[----:B------:R-:W-:Y:S01]  /*18ac0*/  IMAD.MOV.U32 R183, RZ, RZ, R12 ;  /* 0x000000ffffb77224 */ /* 0x000fe200078e000c */
[----:B------:R-:W-:Y:S01]  /*18ad0*/  FSEL R16, R120, -INF , !P4 ;  /* 0xff80000078107808 */ /* 0x000fe20006000000 */
[----:B------:R-:W-:Y:S01]  /*18ae0*/  IMAD.MOV.U32 R120, RZ, RZ, R33 ;  /* 0x000000ffff787224 */ /* 0x000fe200078e0021 */
[-C--:B------:R-:W-:Y:S02]  /*18af0*/  ISETP.GE.AND P4, PT, R8, R225.reuse, PT ;  /* 0x000000e10800720c */ /* 0x080fe40003f86270 */
        /* <DEDUP_REMOVED lines=11> */
[----:B------:R-:W-:Y:S02]  /*18bb0*/  ISETP.GE.AND P4, PT, R190, R226, PT ;  /* 0x000000e2be00720c */ /* 0x000fe40003f86270 */
[----:B------:R-:W-:Y:S02]  /*18bc0*/  FMNMX3.FTZ R37, R37, R16, R13, !PT ;  /* 0x0000001025257276 */ /* 0x000fe4000781000d */
[----:B------:R-:W-:Y:S02]  /*18bd0*/  FSEL R129, R129, -INF , !P3 ;  /* 0xff80000081817808 */ /* 0x000fe40005800000 */
[-C--:B------:R-:W-:Y:S02]  /*18be0*/  ISETP.GE.AND P3, PT, R3, R226.reuse, PT ;  /* 0x000000e20300720c */ /* 0x080fe40003f66270 */
[----:B------:R-:W-:Y:S01]  /*18bf0*/  FSEL R45, R7, -INF , P0 ;  /* 0xff800000072d7808 */ /* 0x000fe20000000000 */
[----:B------:R-:W-:Y:S01]  /*18c00*/  IMAD.MOV.U32 R7, RZ, RZ, R40 ;  /* 0x000000ffff077224 */ /* 0x000fe200078e0028 */
[-C--:B------:R-:W-:Y:S02]  /*18c10*/  ISETP.GE.AND P0, PT, R192, R226.reuse, PT ;  /* 0x000000e2c000720c */ /* 0x080fe40003f06270 */
[----:B------:R-:W-:Y:S02]  /*18c20*/  FSEL R44, R10, -INF , P5 ;  /* 0xff8000000a2c7808 */ /* 0x000fe40002800000 */
[----:B------:R-:W-:Y:S02]  /*18c30*/  ISETP.GE.AND P5, PT, R193, R226, PT ;  /* 0x000000e2c100720c */ /* 0x000fe40003fa6270 */
[----:B------:R-:W-:Y:S02]  /*18c40*/  FMNMX3.FTZ R37, R37, R12, R9, !PT ;  /* 0x0000000c25257276 */ /* 0x000fe40007810009 */
[----:B------:R-:W-:Y:S02]  /*18c50*/  FSEL R41, R11, -INF , P4 ;  /* 0xff8000000b297808 */ /* 0x000fe40002000000 */
[----:B------:R-:W-:Y:S02]  /*18c60*/  FSEL R48, R6, -INF , P3 ;  /* 0xff80000006307808 */ /* 0x000fe40001800000 */
[-C--:B------:R-:W-:Y:S02]  /*18c70*/  ISETP.GE.AND P4, PT, R194, R226.reuse, PT ;  /* 0x000000e2c200720c */ /* 0x080fe40003f86270 */
[----:B------:R-:W-:Y:S02]  /*18c80*/  ISETP.GE.AND P3, PT, R191, R226, PT ;  /* 0x000000e2bf00720c */ /* 0x000fe40003f66270 */
        /* <DEDUP_REMOVED lines=8> */
[-C--:B------:R-:W-:Y:S01]  /*18d10*/  ISETP.GE.AND P4, PT, R198, R226.reuse, PT ;  /* 0x000000e2c600720c */ /* 0x080fe20003f86270 */
[----:B------:R-:W-:Y:S01]  /*18d20*/  IMAD.MOV.U32 R14, RZ, RZ, R109 ;  /* 0x000000ffff0e7224 */ /* 0x000fe200078e006d */
[-C--:B------:R-:W-:Y:S01]  /*18d30*/  ISETP.GE.AND P3, PT, R195, R226.reuse, PT ;  /* 0x000000e2c300720c */ /* 0x080fe20003f66270 */
[----:B------:R-:W-:Y:S01]  /*18d40*/  VIADD R109, R3, 0xe1 ;  /* 0x000000e1036d7836 */ /* 0x000fe20000000000 */
        /* <DEDUP_REMOVED lines=72> */
[----:B------:R-:W-:Y:S02]  /*191d0*/  ISETP.GE.AND P3, PT, R246, R226, PT ;  /* 0x000000e2f600720c */ /* 0x000fe40003f66270 */
[----:B------:R-:W-:Y:S01]  /*191e0*/  FSEL R6, R34, -INF , P6 ;  /* 0xff80000022067808 */ /* 0x000fe20003000000 */
[----:B------:R-:W-:Y:S01]  /*191f0*/  IMAD.MOV.U32 R34, RZ, RZ, R14 ;  /* 0x000000ffff227224 */ /* 0x000fe200078e000e */
[----:B------:R-:W-:Y:S02]  /*19200*/  FSEL R78, R78, -INF , P5 ;  /* 0xff8000004e4e7808 */ /* 0x000fe40002800000 */
[----:B------:R-:W-:Y:S02]  /*19210*/  ISETP.GE.AND P6, PT, R3, R228, PT ;  /* 0x000000e40300720c */ /* 0x000fe40003fc6270 */
        /* <DEDUP_REMOVED lines=25> */
[----:B------:R-:W-:Y:S02]  /*193b0*/  ISETP.GE.AND P3, PT, R184, R226, PT ;  /* 0x000000e2b800720c */ /* 0x000fe40003f66270 */
        /* <DEDUP_REMOVED lines=18> */
[----:B------:R-:W-:Y:S01]  /*194e0*/  ISETP.GE.AND P3, PT, R193, R228, PT ;  /* 0x000000e4c100720c */ /* 0x000fe20003f66270 */
        /* <DEDUP_REMOVED lines=66> */
[-C--:B------:R-:W-:Y:S02]  /*19910*/  ISETP.GE.AND P4, PT, R10, R228.reuse, PT ;  /* 0x000000e40a00720c */ /* 0x080fe40003f86270 */
[----:B------:R-:W3:Y:S01]  /*19920*/  LDL.LU R10, [R1+0x4c] ;  /* 0x00004c00010a7983 */ /* 0x000ee20000300800 */
[----:B------:R-:W-:Y:S02]  /*19930*/  ISETP.GE.AND P3, PT, R201, R228, PT ;  /* 0x000000e4c900720c */ /* 0x000fe40003f66270 */
[----:B------:R-:W-:Y:S02]  /*19940*/  FMNMX3.FTZ R0, R0, R120, R130, !PT ;  /* 0x0000007800007276 */ /* 0x000fe40007810082 */
[-C--:B------:R-:W-:Y:S02]  /*19950*/  ISETP.GE.AND P6, PT, R203, R228.reuse, PT ;  /* 0x000000e4cb00720c */ /* 0x080fe40003fc6270 */
[-C--:B------:R-:W-:Y:S02]  /*19960*/  ISETP.GE.AND P5, PT, R204, R228.reuse, PT ;  /* 0x000000e4cc00720c */ /* 0x080fe40003fa6270 */
[----:B------:R-:W-:Y:S02]  /*19970*/  FSEL R131, R6, -INF , !P3 ;  /* 0xff80000006837808 */ /* 0x000fe40005800000 */
[----:B------:R-:W-:Y:S01]  /*19980*/  FSEL R184, R5, -INF , !P6 ;  /* 0xff80000005b87808 */ /* 0x000fe20007000000 */
[----:B--2---:R-:W-:Y:S01]  /*19990*/  FMUL.FTZ R5, R36, R37 ;  /* 0x0000002524057220 */ /* 0x004fe20000410000 */
[----:B------:R-:W-:Y:S02]  /*199a0*/  FSEL R185, R4, -INF , !P5 ;  /* 0xff80000004b97808 */ /* 0x000fe40006800000 */
[-C--:B------:R-:W-:Y:S02]  /*199b0*/  ISETP.GE.AND P3, PT, R205, R228.reuse, PT ;  /* 0x000000e4cd00720c */ /* 0x080fe40003f66270 */
[----:B------:R-:W-:Y:S02]  /*199c0*/  FMNMX3.FTZ R0, R0, R131, R183, !PT ;  /* 0x0000008300007276 */ /* 0x000fe400078100b7 */
[-C--:B------:R-:W-:Y:S02]  /*199d0*/  ISETP.GE.AND P6, PT, R207, R228.reuse, PT ;  /* 0x000000e4cf00720c */ /* 0x080fe40003fc6270 */
[----:B------:R-:W-:Y:S02]  /*199e0*/  ISETP.GE.AND P5, PT, R208, R228, PT ;  /* 0x000000e4d000720c */ /* 0x000fe40003fa6270 */
[----:B------:R-:W-:Y:S02]  /*199f0*/  FSEL R186, R42, -INF , !P3 ;  /* 0xff8000002aba7808 */ /* 0x000fe40005800000 */
[----:B------:R-:W-:Y:S01]  /*19a00*/  FMNMX3.FTZ R0, R0, R184, R185, !PT ;  /* 0x000000b800007276 */ /* 0x000fe200078100b9 */
[----:B------:R-:W1:Y:S01]  /*19a10*/  S2R R42, SR_CgaCtaId ;  /* 0x00000000002a7919 */ /* 0x000e620000008800 */
[----:B------:R-:W-:Y:S02]  /*19a20*/  FSEL R189, R46, -INF , !P6 ;  /* 0xff8000002ebd7808 */ /* 0x000fe40007000000 */
[----:B------:R-:W-:Y:S02]  /*19a30*/  FSEL R190, R47, -INF , !P5 ;  /* 0xff8000002fbe7808 */ /* 0x000fe40006800000 */
[----:B------:R-:W-:Y:S02]  /*19a40*/  ISETP.GE.AND P3, PT, R209, R228, PT ;  /* 0x000000e4d100720c */ /* 0x000fe40003f66270 */
[----:B------:R-:W-:Y:S02]  /*19a50*/  FMNMX3.FTZ R0, R0, R186, R188, !PT ;  /* 0x000000ba00007276 */ /* 0x000fe400078100bc */
[----:B------:R-:W-:Y:S02]  /*19a60*/  FSEL R191, R50, -INF , !P3 ;  /* 0xff80000032bf7808 */ /* 0x000fe40005800000 */
[-C--:B------:R-:W-:Y:S02]  /*19a70*/  ISETP.GE.AND P6, PT, R211, R228.reuse, PT ;  /* 0x000000e4d300720c */ /* 0x080fe40003fc6270 */
[-C--:B------:R-:W-:Y:S02]  /*19a80*/  ISETP.GE.AND P5, PT, R212, R228.reuse, PT ;  /* 0x000000e4d400720c */ /* 0x080fe40003fa6270 */
[----:B------:R-:W-:Y:S02]  /*19a90*/  FMNMX3.FTZ R0, R0, R189, R190, !PT ;  /* 0x000000bd00007276 */ /* 0x000fe400078100be */
[----:B------:R-:W-:Y:S02]  /*19aa0*/  FSEL R193, R54, -INF , !P6 ;  /* 0xff80000036c17808 */ /* 0x000fe40007000000 */
[----:B------:R-:W-:Y:S02]  /*19ab0*/  FSEL R194, R55, -INF , !P5 ;  /* 0xff80000037c27808 */ /* 0x000fe40006800000 */
[-C--:B------:R-:W-:Y:S02]  /*19ac0*/  ISETP.GE.AND P3, PT, R213, R228.reuse, PT ;  /* 0x000000e4d500720c */ /* 0x080fe40003f66270 */
        /* <DEDUP_REMOVED lines=23> */
[----:B------:R-:W-:Y:S02]  /*19c40*/  FMNMX3.FTZ R0, R0, R201, R75, !PT ;  /* 0x000000c900007276 */ /* 0x000fe4000781004b */
[----:B------:R-:W-:Y:S02]  /*19c50*/  ISETP.GE.AND P3, PT, R239, R228, PT ;  /* 0x000000e4ef00720c */ /* 0x000fe40003f66270 */
[----:B------:R-:W-:Y:S02]  /*19c60*/  FMNMX3.FTZ R0, R0, R202, R79, !PT ;  /* 0x000000ca00007276 */ /* 0x000fe4000781004f */
[-C--:B------:R-:W-:Y:S02]  /*19c70*/  ISETP.GE.AND P6, PT, R240, R228.reuse, PT ;  /* 0x000000e4f000720c */ /* 0x080fe40003fc6270 */
[-C--:B------:R-:W-:Y:S02]  /*19c80*/  ISETP.GE.AND P5, PT, R242, R228.reuse, PT ;  /* 0x000000e4f200720c */ /* 0x080fe40003fa6270 */
[----:B------:R-:W-:Y:S02]  /*19c90*/  FSEL R82, R82, -INF , !P3 ;  /* 0xff80000052527808 */ /* 0x000fe40005800000 */
[----:B------:R-:W-:Y:S02]  /*19ca0*/  FSEL R203, R86, -INF , !P6 ;  /* 0xff80000056cb7808 */ /* 0x000fe40007000000 */
[----:B------:R-:W-:Y:S02]  /*19cb0*/  FSEL R87, R87, -INF , !P5 ;  /* 0xff80000057577808 */ /* 0x000fe40006800000 */
[----:B------:R-:W-:Y:S02]  /*19cc0*/  ISETP.GE.AND P3, PT, R244, R228, PT ;  /* 0x000000e4f400720c */ /* 0x000fe40003f66270 */
[----:B------:R-:W-:Y:S02]  /*19cd0*/  FMNMX3.FTZ R0, R0, R82, R83, !PT ;  /* 0x0000005200007276 */ /* 0x000fe40007810053 */
[-C--:B------:R-:W-:Y:S02]  /*19ce0*/  ISETP.GE.AND P6, PT, R245, R228.reuse, PT ;  /* 0x000000e4f500720c */ /* 0x080fe40003fc6270 */
[----:B------:R-:W-:Y:S02]  /*19cf0*/  FMNMX3.FTZ R0, R0, R203, R87, !PT ;  /* 0x000000cb00007276 */ /* 0x000fe40007810057 */
[-C--:B------:R-:W-:Y:S02]  /*19d00*/  ISETP.GE.AND P5, PT, R247, R228.reuse, PT ;  /* 0x000000e4f700720c */ /* 0x080fe40003fa6270 */
[----:B------:R-:W-:Y:S02]  /*19d10*/  FSEL R90, R90, -INF , !P3 ;  /* 0xff8000005a5a7808 */ /* 0x000fe40005800000 */
[----:B------:R-:W-:Y:S02]  /*19d20*/  ISETP.GE.AND P3, PT, R246, R228, PT ;  /* 0x000000e4f600720c */ /* 0x000fe40003f66270 */
[----:B------:R-:W-:Y:S02]  /*19d30*/  FSEL R204, R94, -INF , !P6 ;  /* 0xff8000005ecc7808 */ /* 0x000fe40007000000 */
[----:B------:R-:W-:Y:S02]  /*19d40*/  FSEL R205, R95, -INF , !P5 ;  /* 0xff8000005fcd7808 */ /* 0x000fe40006800000 */
[----:B------:R-:W-:Y:S02]  /*19d50*/  FMNMX3.FTZ R0, R0, R90, R91, !PT ;  /* 0x0000005a00007276 */ /* 0x000fe4000781005b */
[-C--:B------:R-:W-:Y:S02]  /*19d60*/  ISETP.GE.AND P6, PT, R250, R228.reuse, PT ;  /* 0x000000e4fa00720c */ /* 0x080fe40003fc6270 */
[----:B------:R-:W-:Y:S01]  /*19d70*/  ISETP.GE.AND P5, PT, R249, R228, PT ;  /* 0x000000e4f900720c */ /* 0x000fe20003fa6270 */
[----:B------:R-:W-:Y:S01]  /*19d80*/  IMAD.MOV.U32 R249, RZ, RZ, R48 ;  /* 0x000000fffff97224 */ /* 0x000fe200078e0030 */
[----:B------:R-:W-:Y:S02]  /*19d90*/  FSEL R207, R98, -INF , !P3 ;  /* 0xff80000062cf7808 */ /* 0x000fe40005800000 */
[----:B------:R-:W-:Y:S02]  /*19da0*/  FMNMX3.FTZ R0, R0, R204, R205, !PT ;  /* 0x000000cc00007276 */ /* 0x000fe400078100cd */
[-C--:B------:R-:W-:Y:S02]  /*19db0*/  ISETP.GE.AND P3, PT, R251, R228.reuse, PT ;  /* 0x000000e4fb00720c */ /* 0x080fe40003f66270 */
[----:B------:R-:W-:Y:S01]  /*19dc0*/  FSEL R208, R102, -INF , !P6 ;  /* 0xff80000066d07808 */ /* 0x000fe20007000000 */
[----:B------:R-:W2:Y:S01]  /*19dd0*/  LDL.LU R251, [R1+0x54] ;  /* 0x0000540001fb7983 */ /* 0x000ea20000300800 */
        /* <DEDUP_REMOVED lines=22> */
[----:B------:R-:W-:Y:S02]  /*19f40*/  FSEL R229, R122, -INF , !P3 ;  /* 0xff8000007ae57808 */ /* 0x000fe40005800000 */
[-C--:B------:R-:W-:Y:S02]  /*19f50*/  ISETP.GE.AND P5, PT, R41, R228.reuse, PT ;  /* 0x000000e42900720c */ /* 0x080fe40003fa6270 */
[----:B------:R-:W-:Y:S02]  /*19f60*/  FSEL R234, R123, -INF , !P4 ;  /* 0xff8000007bea7808 */ /* 0x000fe40006000000 */
[----:B------:R-:W-:Y:S02]  /*19f70*/  ISETP.GE.AND P6, PT, R40, R228, PT ;  /* 0x000000e42800720c */ /* 0x000fe40003fc6270 */
[----:B------:R-:W-:Y:S02]  /*19f80*/  FMNMX3.FTZ R0, R0, R218, R222, !PT ;  /* 0x000000da00007276 */ /* 0x000fe400078100de */
[-C--:B------:R-:W-:Y:S02]  /*19f90*/  ISETP.GE.AND P3, PT, R44, R228.reuse, PT ;  /* 0x000000e42c00720c */ /* 0x080fe40003f66270 */
[----:B------:R-:W-:Y:S01]  /*19fa0*/  ISETP.GE.AND P4, PT, R45, R228, PT ;  /* 0x000000e42d00720c */ /* 0x000fe20003f86270 */
[----:B------:R-:W-:Y:S01]  /*19fb0*/  IMAD.MOV.U32 R45, RZ, RZ, R2 ;  /* 0x000000ffff2d7224 */ /* 0x000fe200078e0002 */
[----:B------:R-:W-:Y:S02]  /*19fc0*/  FSEL R236, R127, -INF , !P5 ;  /* 0xff8000007fec7808 */ /* 0x000fe40006800000 */
[----:B------:R-:W-:Y:S01]  /*19fd0*/  FSEL R235, R126, -INF , !P6 ;  /* 0xff8000007eeb7808 */ /* 0x000fe20007000000 */
[----:B------:R-:W-:Y:S01]  /*19fe0*/  IMAD.MOV.U32 R250, RZ, RZ, R45 ;  /* 0x000000fffffa7224 */ /* 0x000fe200078e002d */
[----:B------:R-:W-:Y:S02]  /*19ff0*/  FMNMX3.FTZ R0, R0, R229, R234, !PT ;  /* 0x000000e500007276 */ /* 0x000fe400078100ea */
[----:B------:R-:W-:Y:S02]  /*1a000*/  FSEL R38, R38, -INF , !P4 ;  /* 0xff80000026267808 */ /* 0x000fe40006000000 */
[----:B------:R-:W-:Y:S02]  /*1a010*/  FSEL R39, R39, -INF , !P3 ;  /* 0xff80000027277808 */ /* 0x000fe40005800000 */
[----:B------:R-:W-:Y:S02]  /*1a020*/  FMNMX3.FTZ R0, R0, R235, R236, !PT ;  /* 0x000000eb00007276 */ /* 0x000fe400078100ec */
[----:B------:R-:W-:Y:S02]  /*1a030*/  FSEL R5, R5, RZ, P0 ;  /* 0x000000ff05057208 */ /* 0x000fe40000000000 */
[----:B------:R-:W-:Y:S02]  /*1a040*/  FMNMX3.FTZ R0, R0, R39, R38, !PT ;  /* 0x0000002700007276 */ /* 0x000fe40007810026 */
[----:B------:R-:W-:Y:S01]  /*1a050*/  MOV R41, 0x400 ;  /* 0x0000040000297802 */ /* 0x000fe20000000f00 */
[-CC-:B------:R-:W-:Y:S01]  /*1a060*/  FFMA.FTZ R4, R187, R36.reuse, -R5.reuse ;  /* 0x00000024bb047223 */ /* 0x180fe20000010805 */
[-CC-:B------:R-:W-:Y:S01]  /*1a070*/  FFMA.FTZ R70, R52, R36.reuse, -R5.reuse ;  /* 0x0000002434467223 */ /* 0x180fe20000010805 */
[----:B------:R-:W4:Y:S01]  /*1a080*/  SHFL.BFLY PT, R2, R0, 0x2, 0x1f ;  /* 0x0c401f0000027f89 */ /* 0x000f2200000e0000 */
        /* <DEDUP_REMOVED lines=22> */
[--C-:B------:R-:W-:Y:S01]  /*1a1f0*/  FFMA.FTZ R126, R65, R36, -R5.reuse ;  /* 0x00000024417e7223 */ /* 0x100fe20000010805 */
[----:B----4-:R-:W-:Y:S01]  /*1a200*/  FMNMX.FTZ R0, R0, R2, !PT ;  /* 0x0000000200007209 */ /* 0x010fe20007810000 */
[-CC-:B------:R-:W-:Y:S01]  /*1a210*/  FFMA.FTZ R94, R69, R36.reuse, -R5.reuse ;  /* 0x00000024455e7223 */ /* 0x180fe20000010805 */
[-CC-:B------:R-:W-:Y:S01]  /*1a220*/  FFMA.FTZ R99, R89, R36.reuse, -R5.reuse ;  /* 0x0000002459637223 */ /* 0x180fe20000010805 */
[-CC-:B------:R-:W-:Y:S01]  /*1a230*/  FFMA.FTZ R80, R93, R36.reuse, -R5.reuse ;  /* 0x000000245d507223 */ /* 0x180fe20000010805 */
[-CC-:B------:R-:W-:Y:S01]  /*1a240*/  FFMA.FTZ R81, R96, R36.reuse, -R5.reuse ;  /* 0x0000002460517223 */ /* 0x180fe20000010805 */
[----:B------:R-:W4:Y:S01]  /*1a250*/  SHFL.BFLY PT, R2, R0, 0x1, 0x1f ;  /* 0x0c201f0000027f89 */ /* 0x000f2200000e0000 */
        /* <DEDUP_REMOVED lines=23> */
[----:B----4-:R-:W-:Y:S01]  /*1a3d0*/  FMNMX.FTZ R2, R0, R2, !PT ;  /* 0x0000000200027209 */ /* 0x010fe20007810000 */
[----:B------:R-:W-:Y:S01]  /*1a3e0*/  FMUL.FTZ R0, R36, R3 ;  /* 0x0000000324007220 */ /* 0x000fe20000410000 */
[-CC-:B------:R-:W-:Y:S01]  /*1a3f0*/  FFMA.FTZ R180, R101, R36.reuse, -R5.reuse ;  /* 0x0000002465b47223 */ /* 0x180fe20000010805 */
[--C-:B------:R-:W-:Y:S01]  /*1a400*/  FFMA.FTZ R181, R32, R36, -R5.reuse ;  /* 0x0000002420b57223 */ /* 0x100fe20000010805 */
[----:B------:R-:W-:Y:S01]  /*1a410*/  FSETP.NEU.FTZ.AND P0, PT, R2, -INF , PT ;  /* 0xff8000000200780b */ /* 0x000fe20003f1d000 */
[----:B------:R-:W-:Y:S01]  /*1a420*/  FMUL.FTZ R61, R36, R2 ;  /* 0x00000002243d7220 */ /* 0x000fe20000410000 */
[-CC-:B------:R-:W-:Y:S01]  /*1a430*/  FFMA.FTZ R182, R29, R36.reuse, -R5.reuse ;  /* 0x000000241db67223 */ /* 0x180fe20000010805 */
[----:B------:R-:W4:Y:S01]  /*1a440*/  MUFU.EX2 R0, R0 ;  /* 0x0000000000007308 */ /* 0x000f220000000800 */
[-CC-:B------:R-:W-:Y:S01]  /*1a450*/  FFMA.FTZ R237, R28, R36.reuse, -R5.reuse ;  /* 0x000000241ced7223 */ /* 0x180fe20000010805 */
[-CC-:B------:R-:W-:Y:S01]  /*1a460*/  FFMA.FTZ R238, R25, R36.reuse, -R5.reuse ;  /* 0x0000002419ee7223 */ /* 0x180fe20000010805 */
[----:B------:R-:W-:Y:S01]  /*1a470*/  FSEL R61, R61, RZ, P0 ;  /* 0x000000ff3d3d7208 */ /* 0x000fe20000000000 */
        /* <DEDUP_REMOVED lines=10> */
[----:B------:R5:W5:Y:S01]  /*1a520*/  MUFU.EX2 R3, R6 ;  /* 0x0000000600037308 */ /* 0x000b620000000800 */
[----:B-1----:R-:W-:Y:S01]  /*1a530*/  LEA R41, R42, R41, 0x18 ;  /* 0x000000292a297211 */ /* 0x002fe200078ec0ff */
[--C-:B------:R-:W-:Y:S01]  /*1a540*/  FFMA.FTZ R60, R112, R36, -R61.reuse ;  /* 0x00000024703c7223 */ /* 0x100fe2000001083d */
[C---:B----4-:R-:W-:Y:S01]  /*1a550*/  FMUL.FTZ R4, R0.reuse, R164 ;  /* 0x000000a400047220 */ /* 0x050fe20000410000 */
        /* <DEDUP_REMOVED lines=15> */
[----:B---3--:R-:W-:Y:S01]  /*1a650*/  FFMA.FTZ R10, R0, R10, R40 ;  /* 0x0000000a000a7223 */ /* 0x008fe20000010028 */
[-C--:B------:R-:W-:Y:S01]  /*1a660*/  FFMA.FTZ R0, R7, R36.reuse, -R61 ;  /* 0x0000002407007223 */ /* 0x080fe2000001083d */
[----:B------:R-:W-:Y:S02]  /*1a670*/  IMAD.MOV.U32 R219, RZ, RZ, R41 ;  /* 0x000000ffffdb7224 */ /* 0x000fe400078e0029 */
[----:B-----5:R-:W-:Y:S01]  /*1a680*/  FFMA.FTZ R6, R18, R36, -R61 ;  /* 0x0000002412067223 */ /* 0x020fe2000001083d */
[----:B------:R-:W1:Y:S01]  /*1a690*/  MUFU.EX2 R178, R15 ;  /* 0x0000000f00b27308 */ /* 0x000e620000000800 */
[----:B------:R-:W-:Y:S01]  /*1a6a0*/  F2FP.F16.F32.PACK_AB R40, R3, R40 ;  /* 0x000000280328723e */ /* 0x000fe200000000ff */
[----:B------:R-:W-:Y:S02]  /*1a6b0*/  IMAD R133, R133, 0x2, R219 ;  /* 0x0000000285857824 */ /* 0x000fe400078e02db */
[----:B------:R-:W-:Y:S02]  /*1a6c0*/  FADD.FTZ R187, R3, R10 ;  /* 0x0000000a03bb7221 */ /* 0x000fe40000010000 */
[C---:B------:R-:W-:Y:S01]  /*1a6d0*/  IMAD.IADD R152, R133.reuse, 0x1, R216 ;  /* 0x0000000185987824 */ /* 0x040fe200078e02d8 */
[----:B------:R-:W3:Y:S03]  /*1a6e0*/  LDSM.16.MT88.4 R44, [R133+0xa000] ;  /* 0x00a00000852c783b */ /* 0x000ee60000004200 */
[----:B------:R4:W-:Y:S01]  /*1a6f0*/  MUFU.EX2 R173, R0 ;  /* 0x0000000000ad7308 */ /* 0x0009e20000000800 */
[C---:B------:R-:W-:Y:S02]  /*1a700*/  VIADD R3, R133.reuse, 0xa000 ;  /* 0x0000a00085037836 */ /* 0x040fe40000000000 */
[----:B------:R-:W-:Y:S02]  /*1a710*/  VIADD R144, R133, 0xa040 ;  /* 0x0000a04085907836 */ /* 0x000fe40000000000 */
[----:B------:R-:W-:Y:S01]  /*1a720*/  @P1 VIADD R144, R3, 0xffffffc0 ;  /* 0xffffffc003901836 */ /* 0x000fe20000000000 */
[----:B------:R-:W5:Y:S04]  /*1a730*/  LDSM.16.MT88.4 R48, [R152+0xa000] ;  /* 0x00a000009830783b */ /* 0x000f680000004200 */
[----:B------:R3:W-:Y:S01]  /*1a740*/  MUFU.EX2 R175, R6 ;  /* 0x0000000600af7308 */ /* 0x0007e20000000800 */
[----:B-1----:R-:W-:Y:S01]  /*1a750*/  F2FP.F16.F32.PACK_AB R42, R178, R177 ;  /* 0x000000b1b22a723e */ /* 0x002fe200000000ff */
[----:B------:R-:W-:Y:S02]  /*1a760*/  IMAD.IADD R3, R216, 0x1, R144 ;  /* 0x00000001d8037824 */ /* 0x000fe400078e0290 */
[----:B------:R-:W1:Y:S06]  /*1a770*/  LDSM.16.MT88.4 R52, [R144] ;  /* 0x000000009034783b */ /* 0x000e6c0000004200 */
[----:B------:R5:W-:Y:S01]  /*1a780*/  MUFU.EX2 R165, R22 ;  /* 0x0000001600a57308 */ /* 0x000be20000000800 */
[-CC-:B----4-:R-:W-:Y:S09]  /*1a790*/  FFMA.FTZ R0, R14, R36.reuse, -R61.reuse ;  /* 0x000000240e007223 */ /* 0x190ff2000001083d */
[----:B------:R4:W4:Y:S01]  /*1a7a0*/  MUFU.EX2 R174, R0 ;  /* 0x0000000000ae7308 */ /* 0x0009220000000800 */
[-CC-:B---3--:R-:W-:Y:S09]  /*1a7b0*/  FFMA.FTZ R6, R19, R36.reuse, -R61.reuse ;  /* 0x0000002413067223 */ /* 0x188ff2000001083d */
[----:B------:R-:W3:Y:S01]  /*1a7c0*/  MUFU.EX2 R176, R6 ;  /* 0x0000000600b07308 */ /* 0x000ee20000000800 */
[-CC-:B-----5:R-:W-:Y:S01]  /*1a7d0*/  FFMA.FTZ R22, R30, R36.reuse, -R61.reuse ;  /* 0x000000241e167223 */ /* 0x1a0fe2000001083d */
[--C-:B------:R-:W-:Y:S08]  /*1a7e0*/  FFMA.FTZ R30, R34, R36, -R61.reuse ;  /* 0x00000024221e7223 */ /* 0x100ff0000001083d */
[----:B------:R5:W-:Y:S01]  /*1a7f0*/  MUFU.EX2 R160, R30 ;  /* 0x0000001e00a07308 */ /* 0x000be20000000800 */
[----:B----4-:R-:W-:Y:S02]  /*1a800*/  FSEL R0, R2, RZ, P0 ;  /* 0x000000ff02007208 */ /* 0x010fe40000000000 */
[----:B------:R-:W-:Y:S02]  /*1a810*/  F2FP.F16.F32.PACK_AB R41, R174, R173 ;  /* 0x000000adae29723e */ /* 0x000fe400000000ff */
[----:B------:R-:W-:Y:S01]  /*1a820*/  ISETP.GT.AND P0, PT, R250, R249, PT ;  /* 0x000000f9fa00720c */ /* 0x000fe20003f04270 */
[----:B------:R-:W-:Y:S01]  /*1a830*/  FADD.FTZ R0, -R0, R132 ;  /* 0x0000008400007221 */ /* 0x000fe20000010100 */
[----:B------:R-:W-:Y:S03]  /*1a840*/  VIADD R250, R250, 0xffffffff ;  /* 0xfffffffffafa7836 */ /* 0x000fe60000000000 */
[----:B------:R-:W-:Y:S01]  /*1a850*/  MUFU.EX2 R164, R23 ;  /* 0x0000001700a47308 */ /* 0x000fe20000000800 */
[----:B---3--:R-:W-:Y:S01]  /*1a860*/  F2FP.F16.F32.PACK_AB R43, R176, R175 ;  /* 0x000000afb02b723e */ /* 0x008fe200000000ff */
[----:B------:R-:W-:Y:S08]  /*1a870*/  FMUL.FTZ R0, R36, R0 ;  /* 0x0000000024007220 */ /* 0x000ff00000410000 */
[----:B------:R-:W3:Y:S01]  /*1a880*/  MUFU.EX2 R0, R0 ;  /* 0x0000000000007308 */ /* 0x000ee20000000800 */
[--C-:B-----5:R-:W-:Y:S02]  /*1a890*/  FFMA.FTZ R30, R56, R36, -R61.reuse ;  /* 0x00000024381e7223 */ /* 0x120fe4000001083d */
[----:B------:R-:W-:Y:S07]  /*1a8a0*/  LDSM.16.MT88.4 R56, [R144+0x800] ;  /* 0x000800009038783b */ /* 0x000fee0000004200 */
[----:B------:R4:W-:Y:S10]  /*1a8b0*/  MUFU.EX2 R73, R22 ;  /* 0x0000001600497308 */ /* 0x0009f40000000800 */
[----:B------:R5:W-:Y:S01]  /*1a8c0*/  MUFU.EX2 R72, R35 ;  /* 0x0000002300487308 */ /* 0x000be20000000800 */
[C---:B---3--:R-:W-:Y:S01]  /*1a8d0*/  FMUL.FTZ R6, R0.reuse, R166 ;  /* 0x000000a600067220 */ /* 0x048fe20000410000 */
        /* <DEDUP_REMOVED lines=9> */
[C---:B----4-:R-:W-:Y:S03]  /*1a970*/  FMUL.FTZ R22, R0.reuse, R150 ;  /* 0x0000009600167220 */ /* 0x050fe60000410000 */
[----:B------:R4:W2:Y:S01]  /*1a980*/  MUFU.EX2 R162, R27 ;  /* 0x0000001b00a27308 */ /* 0x0008a20000000800 */
[C---:B------:R-:W-:Y:S01]  /*1a990*/  HMMA.16816.F32 R8, R40.reuse, R46, R8 ;  /* 0x0000002e2808723c */ /* 0x040fe20000001808 */
[----:B------:R-:W2:Y:S02]  /*1a9a0*/  LDSM.16.MT88.4 R44, [R3] ;  /* 0x00000000032c783b */ /* 0x000ea40000004200 */
[C---:B------:R-:W-:Y:S01]  /*1a9b0*/  FMUL.FTZ R23, R0.reuse, R151 ;  /* 0x0000009700177220 */ /* 0x040fe20000410000 */
[C---:B------:R-:W-:Y:S01]  /*1a9c0*/  FMUL.FTZ R34, R0.reuse, R138 ;  /* 0x0000008a00227220 */ /* 0x040fe20000410000 */
[C---:B-----5:R-:W-:Y:S04]  /*1a9d0*/  FMUL.FTZ R35, R0.reuse, R139 ;  /* 0x0000008b00237220 */ /* 0x060fe80000410000 */
[----:B------:R5:W-:Y:S01]  /*1a9e0*/  MUFU.EX2 R154, R60 ;  /* 0x0000003c009a7308 */ /* 0x000be20000000800 */
[C---:B------:R-:W-:Y:S03]  /*1a9f0*/  HMMA.16816.F32 R12, R40.reuse, R48, R12 ;  /* 0x00000030280c723c */ /* 0x040fe6000000180c */
[-CC-:B---3--:R-:W-:Y:S01]  /*1aa00*/  FFMA.FTZ R26, R31, R36.reuse, -R61.reuse ;  /* 0x000000241f1a7223 */ /* 0x188fe2000001083d */
[C---:B------:R-:W-:Y:S05]  /*1aa10*/  FMUL.FTZ R31, R0.reuse, R143 ;  /* 0x0000008f001f7220 */ /* 0x040fea0000410000 */
[----:B------:R3:W2:Y:S01]  /*1aa20*/  MUFU.EX2 R161, R26 ;  /* 0x0000001a00a17308 */ /* 0x0006a20000000800 */
[C---:B------:R-:W-:Y:S01]  /*1aa30*/  HMMA.16816.F32 R16, R40.reuse, R50, R16 ;  /* 0x000000322810723c */ /* 0x040fe20000001810 */
[----:B------:R-:W2:Y:S02]  /*1aa40*/  LDSM.16.MT88.4 R48, [R133+0xa800] ;  /* 0x00a800008530783b */ /* 0x000ea40000004200 */
[C---:B----4-:R-:W-:Y:S06]  /*1aa50*/  FMUL.FTZ R27, R0.reuse, R147 ;  /* 0x00000093001b7220 */ /* 0x050fec0000410000 */
[----:B------:R4:W2:Y:S01]  /*1aa60*/  MUFU.EX2 R159, R30 ;  /* 0x0000001e009f7308 */ /* 0x0008a20000000800 */
[C---:B-1----:R-:W-:Y:S03]  /*1aa70*/  HMMA.16816.F32 R20, R40.reuse, R52, R20 ;  /* 0x000000342814723c */ /* 0x042fe60000001814 */
[----:B-----5:R-:W-:Y:S06]  /*1aa80*/  FFMA.FTZ R60, R131, R36, -R61 ;  /* 0x00000024833c7223 */ /* 0x020fec000001083d */
[----:B------:R-:W-:Y:S01]  /*1aa90*/  MUFU.EX2 R158, R62 ;  /* 0x0000003e009e7308 */ /* 0x000fe20000000800 */
[C---:B---3--:R-:W-:Y:S07]  /*1aaa0*/  FMUL.FTZ R26, R0.reuse, R146 ;  /* 0x00000092001a7220 */ /* 0x048fee0000410000 */
[C---:B------:R-:W-:Y:S01]  /*1aab0*/  HMMA.16816.F32 R24, R40.reuse, R54, R24 ;  /* 0x000000362818723c */ /* 0x040fe20000001818 */
[----:B------:R-:W1:Y:S01]  /*1aac0*/  LDSM.16.MT88.4 R52, [R152+0xa800] ;  /* 0x00a800009834783b */ /* 0x000e620000004200 */
[----:B------:R-:W-:Y:S01]  /*1aad0*/  MUFU.EX2 R157, R63 ;  /* 0x0000003f009d7308 */ /* 0x000fe20000000800 */
[C---:B----4-:R-:W-:Y:S01]  /*1aae0*/  FMUL.FTZ R30, R0.reuse, R142 ;  /* 0x0000008e001e7220 */ /* 0x050fe20000410000 */
[----:B--2---:R-:W-:Y:S04]  /*1aaf0*/  FFMA.FTZ R0, R0, R251, R173 ;  /* 0x000000fb00007223 */ /* 0x004fe800000100ad */
[----:B------:R-:W-:Y:S02]  /*1ab00*/  FADD.FTZ R0, R174, R0 ;  /* 0x00000000ae007221 */ /* 0x000fe40000010000 */
[C---:B------:R-:W-:Y:S02]  /*1ab10*/  HMMA.16816.F32 R28, R40.reuse, R44, R28 ;  /* 0x0000002c281c723c */ /* 0x040fe4000000181c */
[----:B------:R-:W-:Y:S01]  /*1ab20*/  MUFU.EX2 R146, R124 ;  /* 0x0000007c00927308 */ /* 0x000fe20000000800 */
[----:B------:R-:W-:Y:S04]  /*1ab30*/  FADD.FTZ R0, R175, R0 ;  /* 0x00000000af007221 */ /* 0x000fe80000010000 */
[----:B------:R-:W-:Y:S01]  /*1ab40*/  FADD.FTZ R0, R176, R0 ;  /* 0x00000000b0007221 */ /* 0x000fe20000010000 */
[----:B------:R-:W-:Y:S01]  /*1ab50*/  HMMA.16816.F32 R32, R40, R46, R32 ;  /* 0x0000002e2820723c */ /* 0x000fe20000001820 */
[----:B------:R-:W2:Y:S03]  /*1ab60*/  LDSM.16.MT88.4 R44, [R3+0x800] ;  /* 0x00080000032c783b */ /* 0x000ea60000004200 */
[----:B------:R-:W-:Y:S01]  /*1ab70*/  MUFU.EX2 R172, R172 ;  /* 0x000000ac00ac7308 */ /* 0x000fe20000000800 */
[----:B------:R-:W-:Y:S01]  /*1ab80*/  F2FP.F16.F32.PACK_AB R42, R162, R163 ;  /* 0x000000a3a22a723e */ /* 0x000fe200000000ff */
[----:B------:R-:W-:Y:S01]  /*1ab90*/  FADD.FTZ R0, R73, R0 ;  /* 0x0000000049007221 */ /* 0x000fe20000010000 */
[----:B------:R-:W-:Y:S02]  /*1aba0*/  F2FP.F16.F32.PACK_AB R41, R161, R73 ;  /* 0x00000049a129723e */ /* 0x000fe400000000ff */
[----:B------:R-:W-:Y:S01]  /*1abb0*/  F2FP.F16.F32.PACK_AB R43, R159, R160 ;  /* 0x000000a09f2b723e */ /* 0x000fe200000000ff */
[----:B------:R-:W-:Y:S01]  /*1abc0*/  FADD.FTZ R0, R161, R0 ;  /* 0x00000000a1007221 */ /* 0x000fe20000010000 */
[----:B------:R-:W-:Y:S03]  /*1abd0*/  F2FP.F16.F32.PACK_AB R40, R164, R165 ;  /* 0x000000a5a428723e */ /* 0x000fe600000000ff */
[----:B------:R-:W-:Y:S01]  /*1abe0*/  MUFU.EX2 R147, R121 ;  /* 0x0000007900937308 */ /* 0x000fe20000000800 */
[----:B------:R-:W-:Y:S03]  /*1abf0*/  FADD.FTZ R0, R160, R0 ;  /* 0x00000000a0007221 */ /* 0x000fe60000010000 */
[C---:B------:R-:W-:Y:S06]  /*1ac00*/  HMMA.16816.F32 R4, R40.reuse, R48, R4 ;  /* 0x000000302804723c */ /* 0x040fec0000001804 */
[----:B------:R-:W-:Y:S01]  /*1ac10*/  MUFU.EX2 R171, R171 ;  /* 0x000000ab00ab7308 */ /* 0x000fe20000000800 */
[-CC-:B------:R-:W-:Y:S01]  /*1ac20*/  FFMA.FTZ R48, R104, R36.reuse, -R61.reuse ;  /* 0x0000002468307223 */ /* 0x180fe2000001083d */
[----:B------:R-:W-:Y:S01]  /*1ac30*/  FADD.FTZ R0, R159, R0 ;  /* 0x000000009f007221 */ /* 0x000fe20000010000 */
[C---:B------:R-:W-:Y:S07]  /*1ac40*/  HMMA.16816.F32 R8, R40.reuse, R50, R8 ;  /* 0x000000322808723c */ /* 0x040fee0000001808 */
[----:B------:R3:W4:Y:S01]  /*1ac50*/  MUFU.EX2 R156, R48 ;  /* 0x00000030009c7308 */ /* 0x0007220000000800 */
[C---:B-1----:R-:W-:Y:S09]  /*1ac60*/  HMMA.16816.F32 R12, R40.reuse, R52, R12 ;  /* 0x00000034280c723c */ /* 0x042ff2000000180c */
[----:B------:R-:W-:Y:S01]  /*1ac70*/  MUFU.EX2 R169, R169 ;  /* 0x000000a900a97308 */ /* 0x000fe20000000800 */
[-CC-:B------:R-:W-:Y:S01]  /*1ac80*/  FFMA.FTZ R52, R109, R36.reuse, -R61.reuse ;  /* 0x000000246d347223 */ /* 0x180fe2000001083d */
[C---:B------:R-:W-:Y:S08]  /*1ac90*/  HMMA.16816.F32 R16, R40.reuse, R54, R16 ;  /* 0x000000362810723c */ /* 0x040ff00000001810 */
[----:B------:R1:W5:Y:S01]  /*1aca0*/  MUFU.EX2 R155, R52 ;  /* 0x00000034009b7308 */ /* 0x0003620000000800 */
[----:B---3--:R-:W3:Y:S01]  /*1acb0*/  LDSM.16.MT88.4 R48, [R133+0xb000] ;  /* 0x00b000008530783b */ /* 0x008ee20000004200 */
[----:B----4-:R-:W-:Y:S01]  /*1acc0*/  FADD.FTZ R0, R156, R0 ;  /* 0x000000009c007221 */ /* 0x010fe20000010000 */
[C---:B------:R-:W-:Y:S07]  /*1acd0*/  HMMA.16816.F32 R20, R40.reuse, R56, R20 ;  /* 0x000000382814723c */ /* 0x040fee0000001814 */
[----:B------:R-:W-:Y:S01]  /*1ace0*/  MUFU.EX2 R168, R168 ;  /* 0x000000a800a87308 */ /* 0x000fe20000000800 */
[--C-:B------:R-:W-:Y:S01]  /*1acf0*/  FFMA.FTZ R56, R113, R36, -R61.reuse ;  /* 0x0000002471387223 */ /* 0x100fe2000001083d */
[C---:B------:R-:W-:Y:S08]  /*1ad00*/  HMMA.16816.F32 R24, R40.reuse, R58, R24 ;  /* 0x0000003a2818723c */ /* 0x040ff00000001818 */
[----:B------:R-:W4:Y:S01]  /*1ad10*/  MUFU.EX2 R153, R56 ;  /* 0x0000003800997308 */ /* 0x000f220000000800 */
[----:B-1----:R-:W1:Y:S01]  /*1ad20*/  LDSM.16.MT88.4 R52, [R152+0xb000] ;  /* 0x00b000009834783b */ /* 0x002e620000004200 */
[C---:B-----5:R-:W-:Y:S01]  /*1ad30*/  FADD.FTZ R0, R155.reuse, R0 ;  /* 0x000000009b007221 */ /* 0x060fe20000010000 */
[C---:B--2---:R-:W-:Y:S07]  /*1ad40*/  HMMA.16816.F32 R28, R40.reuse, R44, R28 ;  /* 0x0000002c281c723c */ /* 0x044fee000000181c */
[----:B------:R-:W-:Y:S01]  /*1ad50*/  MUFU.EX2 R148, R125 ;  /* 0x0000007d00947308 */ /* 0x000fe20000000800 */
[----:B------:R-:W-:Y:S01]  /*1ad60*/  FADD.FTZ R0, R154, R0 ;  /* 0x000000009a007221 */ /* 0x000fe20000010000 */
[----:B------:R-:W-:Y:S01]  /*1ad70*/  HMMA.16816.F32 R32, R40, R46, R32 ;  /* 0x0000002e2820723c */ /* 0x000fe20000001820 */
[----:B------:R-:W-:Y:S07]  /*1ad80*/  LDSM.16.MT88.4 R44, [R3+0x1000] ;  /* 0x00100000032c783b */ /* 0x000fee0000004200 */
[----:B------:R-:W-:Y:S01]  /*1ad90*/  MUFU.EX2 R170, R170 ;  /* 0x000000aa00aa7308 */ /* 0x000fe20000000800 */
[----:B------:R-:W-:Y:S01]  /*1ada0*/  F2FP.F16.F32.PACK_AB R41, R155, R156 ;  /* 0x0000009c9b29723e */ /* 0x000fe200000000ff */
[C---:B----4-:R-:W-:Y:S01]  /*1adb0*/  FADD.FTZ R0, R153.reuse, R0 ;  /* 0x0000000099007221 */ /* 0x050fe20000010000 */
[----:B------:R-:W-:Y:S02]  /*1adc0*/  F2FP.F16.F32.PACK_AB R43, R153, R154 ;  /* 0x0000009a992b723e */ /* 0x000fe400000000ff */
[----:B------:R-:W-:Y:S01]  /*1add0*/  F2FP.F16.F32.PACK_AB R40, R158, R72 ;  /* 0x000000489e28723e */ /* 0x000fe200000000ff */
[----:B------:R-:W2:Y:S01]  /*1ade0*/  LDSM.16.MT88.4 R56, [R144+0x1000] ;  /* 0x001000009038783b */ /* 0x000ea20000004200 */
[----:B------:R-:W-:Y:S03]  /*1adf0*/  F2FP.F16.F32.PACK_AB R42, R172, R157 ;  /* 0x0000009dac2a723e */ /* 0x000fe600000000ff */
[----:B------:R-:W-:Y:S04]  /*1ae00*/  MUFU.EX2 R138, R108 ;  /* 0x0000006c008a7308 */ /* 0x000fe80000000800 */
[C---:B---3--:R-:W-:Y:S06]  /*1ae10*/  HMMA.16816.F32 R4, R40.reuse, R48, R4 ;  /* 0x000000302804723c */ /* 0x048fec0000001804 */
[----:B------:R-:W-:Y:S01]  /*1ae20*/  MUFU.EX2 R137, R105 ;  /* 0x0000006900897308 */ /* 0x000fe20000000800 */
[-CC-:B------:R-:W-:Y:S01]  /*1ae30*/  FFMA.FTZ R48, R120, R36.reuse, -R61.reuse ;  /* 0x0000002478307223 */ /* 0x180fe2000001083d */
[C---:B------:R-:W-:Y:S08]  /*1ae40*/  HMMA.16816.F32 R8, R40.reuse, R50, R8 ;  /* 0x000000322808723c */ /* 0x040ff00000001808 */
        /* <DEDUP_REMOVED lines=8> */
[C---:B--2---:R-:W-:Y:S07]  /*1aed0*/  HMMA.16816.F32 R20, R40.reuse, R56, R20 ;  /* 0x000000382814723c */ /* 0x044fee0000001814 */
[----:B------:R-:W-:Y:S01]  /*1aee0*/  MUFU.EX2 R129, R78 ;  /* 0x0000004e00817308 */ /* 0x000fe20000000800 */
[--C-:B------:R-:W-:Y:S01]  /*1aef0*/  FFMA.FTZ R56, R183, R36, -R61.reuse ;  /* 0x00000024b7387223 */ /* 0x100fe2000001083d */
[C---:B------:R-:W-:Y:S08]  /*1af00*/  HMMA.16816.F32 R24, R40.reuse, R58, R24 ;  /* 0x0000003a2818723c */ /* 0x040ff00000001818 */
[----:B------:R2:W-:Y:S01]  /*1af10*/  MUFU.EX2 R150, R56 ;  /* 0x0000003800967308 */ /* 0x0005e20000000800 */
[----:B-1----:R-:W1:Y:S01]  /*1af20*/  LDSM.16.MT88.4 R52, [R152+0xb800] ;  /* 0x00b800009834783b */ /* 0x002e620000004200 */
[C---:B-----5:R-:W-:Y:S01]  /*1af30*/  FADD.FTZ R0, R69.reuse, R0 ;  /* 0x0000000045007221 */ /* 0x060fe20000010000 */
[C---:B------:R-:W-:Y:S07]  /*1af40*/  HMMA.16816.F32 R28, R40.reuse, R44, R28 ;  /* 0x0000002c281c723c */ /* 0x040fee000000181c */
[----:B------:R-:W4:Y:S01]  /*1af50*/  MUFU.EX2 R68, R60 ;  /* 0x0000003c00447308 */ /* 0x000f220000000800 */
[----:B------:R-:W-:Y:S01]  /*1af60*/  HMMA.16816.F32 R32, R40, R46, R32 ;  /* 0x0000002e2820723c */ /* 0x000fe20000001820 */
[----:B------:R-:W-:Y:S08]  /*1af70*/  LDSM.16.MT88.4 R44, [R3+0x1800] ;  /* 0x00180000032c783b */ /* 0x000ff00000004200 */
[----:B------:R-:W-:Y:S01]  /*1af80*/  MUFU.EX2 R149, R128 ;  /* 0x0000008000957308 */ /* 0x000fe20000000800 */
[----:B------:R-:W-:Y:S02]  /*1af90*/  F2FP.F16.F32.PACK_AB R40, R170, R171 ;  /* 0x000000abaa28723e */ /* 0x000fe400000000ff */
[----:B------:R-:W-:Y:S02]  /*1afa0*/  F2FP.F16.F32.PACK_AB R42, R168, R169 ;  /* 0x000000a9a82a723e */ /* 0x000fe400000000ff */
[----:B------:R-:W-:Y:S01]  /*1afb0*/  F2FP.F16.F32.PACK_AB R41, R69, R151 ;  /* 0x000000974529723e */ /* 0x000fe200000000ff */
[----:B--2---:R-:W2:Y:S04]  /*1afc0*/  LDSM.16.MT88.4 R56, [R144+0x1800] ;  /* 0x001800009038783b */ /* 0x004ea80000004200 */
[----:B------:R-:W-:Y:S01]  /*1afd0*/  MUFU.EX2 R140, R117 ;  /* 0x00000075008c7308 */ /* 0x000fe20000000800 */
[----:B----4-:R-:W-:Y:S01]  /*1afe0*/  F2FP.F16.F32.PACK_AB R43, R150, R68 ;  /* 0x00000044962b723e */ /* 0x010fe200000000ff */
[----:B------:R-:W-:Y:S01]  /*1aff0*/  FADD.FTZ R0, R68, R0 ;  /* 0x0000000044007221 */ /* 0x000fe20000010000 */
[-CC-:B------:R-:W-:Y:S03]  /*1b000*/  FFMA.FTZ R60, R186, R36.reuse, -R61.reuse ;  /* 0x00000024ba3c7223 */ /* 0x180fe6000001083d */
[----:B------:R-:W-:Y:S02]  /*1b010*/  FADD.FTZ R0, R150, R0 ;  /* 0x0000000096007221 */ /* 0x000fe40000010000 */
[C---:B---3--:R-:W-:Y:S02]  /*1b020*/  HMMA.16816.F32 R4, R40.reuse, R48, R4 ;  /* 0x000000302804723c */ /* 0x048fe40000001804 */
[----:B------:R-:W-:Y:S01]  /*1b030*/  MUFU.EX2 R128, R74 ;  /* 0x0000004a00807308 */ /* 0x000fe20000000800 */
[-CC-:B------:R-:W-:Y:S05]  /*1b040*/  FFMA.FTZ R48, R184, R36.reuse, -R61.reuse ;  /* 0x00000024b8307223 */ /* 0x180fea000001083d */
[C---:B------:R-:W-:Y:S04]  /*1b050*/  HMMA.16816.F32 R8, R40.reuse, R50, R8 ;  /* 0x000000322808723c */ /* 0x040fe80000001808 */
[----:B------:R3:W4:Y:S04]  /*1b060*/  MUFU.EX2 R145, R48 ;  /* 0x0000003000917308 */ /* 0x0007280000000800 */
[C---:B-1----:R-:W-:Y:S06]  /*1b070*/  HMMA.16816.F32 R12, R40.reuse, R52, R12 ;  /* 0x00000034280c723c */ /* 0x042fec000000180c */
        /* <DEDUP_REMOVED lines=12> */
[----:B-----5:R-:W-:Y:S01]  /*1b140*/  FADD.FTZ R0, R143, R0 ;  /* 0x000000008f007221 */ /* 0x020fe20000010000 */
        /* <DEDUP_REMOVED lines=8> */
[----:B--2---:R-:W2:Y:S01]  /*1b1d0*/  LDSM.16.MT88.4 R56, [R144+0x2000] ;  /* 0x002000009038783b */ /* 0x004ea20000004200 */
[C---:B----4-:R-:W-:Y:S03]  /*1b1e0*/  F2FP.F16.F32.PACK_AB R43, R142.reuse, R141 ;  /* 0x0000008d8e2b723e */ /* 0x050fe600000000ff */
[----:B------:R-:W-:Y:S01]  /*1b1f0*/  MUFU.EX2 R114, R114 ;  /* 0x0000007200727308 */ /* 0x000fe20000000800 */
[-CC-:B------:R-:W-:Y:S01]  /*1b200*/  FFMA.FTZ R60, R191, R36.reuse, -R61.reuse ;  /* 0x00000024bf3c7223 */ /* 0x180fe2000001083d */
[----:B------:R-:W-:Y:S02]  /*1b210*/  FADD.FTZ R0, R141, R0 ;  /* 0x000000008d007221 */ /* 0x000fe40000010000 */
[C---:B---3--:R-:W-:Y:S06]  /*1b220*/  HMMA.16816.F32 R4, R40.reuse, R48, R4 ;  /* 0x000000302804723c */ /* 0x048fec0000001804 */
[----:B------:R3:W-:Y:S01]  /*1b230*/  MUFU.EX2 R131, R60 ;  /* 0x0000003c00837308 */ /* 0x0007e20000000800 */
[-CC-:B------:R-:W-:Y:S01]  /*1b240*/  FFMA.FTZ R48, R189, R36.reuse, -R61.reuse ;  /* 0x00000024bd307223 */ /* 0x180fe2000001083d */
[----:B------:R-:W-:Y:S01]  /*1b250*/  FADD.FTZ R0, R142, R0 ;  /* 0x000000008e007221 */ /* 0x000fe20000010000 */
[C---:B------:R-:W-:Y:S07]  /*1b260*/  HMMA.16816.F32 R8, R40.reuse, R50, R8 ;  /* 0x000000322808723c */ /* 0x040fee0000001808 */
[----:B------:R4:W5:Y:S01]  /*1b270*/  MUFU.EX2 R136, R48 ;  /* 0x0000003000887308 */ /* 0x0009620000000800 */
[C---:B-1----:R-:W-:Y:S09]  /*1b280*/  HMMA.16816.F32 R12, R40.reuse, R52, R12 ;  /* 0x00000034280c723c */ /* 0x042ff2000000180c */
[----:B------:R-:W-:Y:S01]  /*1b290*/  MUFU.EX2 R130, R70 ;  /* 0x0000004600827308 */ /* 0x000fe20000000800 */
[-CC-:B------:R-:W-:Y:S01]  /*1b2a0*/  FFMA.FTZ R52, R190, R36.reuse, -R61.reuse ;  /* 0x00000024be347223 */ /* 0x180fe2000001083d */
[-CC-:B---3--:R-:W-:Y:S01]  /*1b2b0*/  FFMA.FTZ R60, R195, R36.reuse, -R61.reuse ;  /* 0x00000024c33c7223 */ /* 0x188fe2000001083d */
[C---:B------:R-:W-:Y:S07]  /*1b2c0*/  HMMA.16816.F32 R16, R40.reuse, R54, R16 ;  /* 0x000000362810723c */ /* 0x040fee0000001810 */
[----:B------:R1:W3:Y:S01]  /*1b2d0*/  MUFU.EX2 R65, R52 ;  /* 0x0000003400417308 */ /* 0x0002e20000000800 */
[----:B----4-:R-:W4:Y:S01]  /*1b2e0*/  LDSM.16.MT88.4 R48, [R133+0xc800] ;  /* 0x00c800008530783b */ /* 0x010f220000004200 */
[----:B-----5:R-:W-:Y:S01]  /*1b2f0*/  FADD.FTZ R0, R136, R0 ;  /* 0x0000000088007221 */ /* 0x020fe20000010000 */
[C---:B--2---:R-:W-:Y:S07]  /*1b300*/  HMMA.16816.F32 R20, R40.reuse, R56, R20 ;  /* 0x000000382814723c */ /* 0x044fee0000001814 */
[----:B------:R2:W-:Y:S01]  /*1b310*/  MUFU.EX2 R125, R60 ;  /* 0x0000003c007d7308 */ /* 0x0005e20000000800 */
[-CC-:B------:R-:W-:Y:S01]  /*1b320*/  FFMA.FTZ R56, R192, R36.reuse, -R61.reuse ;  /* 0x00000024c0387223 */ /* 0x180fe2000001083d */
[C---:B------:R-:W-:Y:S08]  /*1b330*/  HMMA.16816.F32 R24, R40.reuse, R58, R24 ;  /* 0x0000003a2818723c */ /* 0x040ff00000001818 */
[----:B------:R-:W5:Y:S01]  /*1b340*/  MUFU.EX2 R64, R56 ;  /* 0x0000003800407308 */ /* 0x000f620000000800 */
[----:B-1----:R-:W1:Y:S01]  /*1b350*/  LDSM.16.MT88.4 R52, [R152+0xc800] ;  /* 0x00c800009834783b */ /* 0x002e620000004200 */
[----:B---3--:R-:W-:Y:S01]  /*1b360*/  FADD.FTZ R0, R65, R0 ;  /* 0x0000000041007221 */ /* 0x008fe20000010000 */
[C---:B------:R-:W-:Y:S07]  /*1b370*/  HMMA.16816.F32 R28, R40.reuse, R44, R28 ;  /* 0x0000002c281c723c */ /* 0x040fee000000181c */
[----:B------:R-:W-:Y:S01]  /*1b380*/  MUFU.EX2 R124, R86 ;  /* 0x00000056007c7308 */ /* 0x000fe20000000800 */
[--C-:B--2---:R-:W-:Y:S01]  /*1b390*/  FFMA.FTZ R60, R66, R36, -R61.reuse ;  /* 0x00000024423c7223 */ /* 0x104fe2000001083d */
[----:B------:R-:W-:Y:S01]  /*1b3a0*/  FADD.FTZ R0, R131, R0 ;  /* 0x0000000083007221 */ /* 0x000fe20000010000 */
[----:B------:R-:W-:Y:S01]  /*1b3b0*/  HMMA.16816.F32 R32, R40, R46, R32 ;  /* 0x0000002e2820723c */ /* 0x000fe20000001820 */
[----:B------:R-:W-:Y:S06]  /*1b3c0*/  LDSM.16.MT88.4 R44, [R3+0x2800] ;  /* 0x00280000032c783b */ /* 0x000fec0000004200 */
[----:B------:R-:W-:Y:S01]  /*1b3d0*/  MUFU.EX2 R126, R126 ;  /* 0x0000007e007e7308 */ /* 0x000fe20000000800 */
[----:B------:R-:W-:Y:S01]  /*1b3e0*/  F2FP.F16.F32.PACK_AB R40, R139, R140 ;  /* 0x0000008c8b28723e */ /* 0x000fe200000000ff */
[C---:B-----5:R-:W-:Y:S01]  /*1b3f0*/  FADD.FTZ R0, R64.reuse, R0 ;  /* 0x0000000040007221 */ /* 0x060fe20000010000 */
[----:B------:R-:W-:Y:S02]  /*1b400*/  F2FP.F16.F32.PACK_AB R42, R137, R138 ;  /* 0x0000008a892a723e */ /* 0x000fe400000000ff */
[----:B------:R-:W-:Y:S01]  /*1b410*/  F2FP.F16.F32.PACK_AB R41, R65, R136 ;  /* 0x000000884129723e */ /* 0x000fe200000000ff */
[----:B------:R-:W2:Y:S01]  /*1b420*/  LDSM.16.MT88.4 R56, [R144+0x2800] ;  /* 0x002800009038783b */ /* 0x000ea20000004200 */
[----:B------:R-:W-:Y:S03]  /*1b430*/  F2FP.F16.F32.PACK_AB R43, R64, R131 ;  /* 0x00000083402b723e */ /* 0x000fe600000000ff */
[----:B------:R-:W-:Y:S04]  /*1b440*/  MUFU.EX2 R86, R179 ;  /* 0x000000b300567308 */ /* 0x000fe80000000800 */
[C---:B----4-:R-:W-:Y:S06]  /*1b450*/  HMMA.16816.F32 R4, R40.reuse, R48, R4 ;  /* 0x000000302804723c */ /* 0x050fec0000001804 */
[----:B------:R3:W-:Y:S01]  /*1b460*/  MUFU.EX2 R115, R60 ;  /* 0x0000003c00737308 */ /* 0x0007e20000000800 */
[-CC-:B------:R-:W-:Y:S01]  /*1b470*/  FFMA.FTZ R48, R193, R36.reuse, -R61.reuse ;  /* 0x00000024c1307223 */ /* 0x180fe2000001083d */
[C---:B------:R-:W-:Y:S08]  /*1b480*/  HMMA.16816.F32 R8, R40.reuse, R50, R8 ;  /* 0x000000322808723c */ /* 0x040ff00000001808 */
        /* <DEDUP_REMOVED lines=10> */
[----:B------:R-:W-:Y:S01]  /*1b530*/  MUFU.EX2 R116, R95 ;  /* 0x0000005f00747308 */ /* 0x000fe20000000800 */
[--C-:B------:R-:W-:Y:S01]  /*1b540*/  FFMA.FTZ R56, R196, R36, -R61.reuse ;  /* 0x00000024c4387223 */ /* 0x100fe2000001083d */
[C---:B------:R-:W-:Y:S08]  /*1b550*/  HMMA.16816.F32 R24, R40.reuse, R58, R24 ;  /* 0x0000003a2818723c */ /* 0x040ff00000001818 */
[----:B------:R-:W2:Y:S01]  /*1b560*/  MUFU.EX2 R62, R56 ;  /* 0x00000038003e7308 */ /* 0x000ea20000000800 */
[----:B-1----:R-:W1:Y:S01]  /*1b570*/  LDSM.16.MT88.4 R52, [R152+0xd000] ;  /* 0x00d000009834783b */ /* 0x002e620000004200 */
[----:B---3--:R-:W-:Y:S01]  /*1b580*/  FADD.FTZ R0, R63, R0 ;  /* 0x000000003f007221 */ /* 0x008fe20000010000 */
[C---:B------:R-:W-:Y:S07]  /*1b590*/  HMMA.16816.F32 R28, R40.reuse, R44, R28 ;  /* 0x0000002c281c723c */ /* 0x040fee000000181c */
[----:B------:R3:W-:Y:S01]  /*1b5a0*/  MUFU.EX2 R112, R60 ;  /* 0x0000003c00707308 */ /* 0x0007e20000000800 */
[----:B------:R-:W-:Y:S01]  /*1b5b0*/  FADD.FTZ R0, R125, R0 ;  /* 0x000000007d007221 */ /* 0x000fe20000010000 */
[----:B------:R-:W-:Y:S01]  /*1b5c0*/  HMMA.16816.F32 R32, R40, R46, R32 ;  /* 0x0000002e2820723c */ /* 0x000fe20000001820 */
[----:B------:R-:W-:Y:S07]  /*1b5d0*/  LDSM.16.MT88.4 R44, [R3+0x3000] ;  /* 0x00300000032c783b */ /* 0x000fee0000004200 */
[----:B------:R-:W-:Y:S01]  /*1b5e0*/  MUFU.EX2 R108, R76 ;  /* 0x0000004c006c7308 */ /* 0x000fe20000000800 */
[----:B------:R-:W-:Y:S01]  /*1b5f0*/  F2FP.F16.F32.PACK_AB R40, R132, R130 ;  /* 0x000000828428723e */ /* 0x000fe200000000ff */
[C---:B--2---:R-:W-:Y:S01]  /*1b600*/  FADD.FTZ R0, R62.reuse, R0 ;  /* 0x000000003e007221 */ /* 0x044fe20000010000 */
[----:B------:R-:W-:Y:S02]  /*1b610*/  F2FP.F16.F32.PACK_AB R42, R129, R128 ;  /* 0x00000080812a723e */ /* 0x000fe400000000ff */
[----:B------:R-:W-:Y:S01]  /*1b620*/  F2FP.F16.F32.PACK_AB R41, R63, R127 ;  /* 0x0000007f3f29723e */ /* 0x000fe200000000ff */
[----:B------:R-:W2:Y:S01]  /*1b630*/  LDSM.16.MT88.4 R56, [R144+0x3000] ;  /* 0x003000009038783b */ /* 0x000ea20000004200 */
[----:B------:R-:W-:Y:S03]  /*1b640*/  F2FP.F16.F32.PACK_AB R43, R62, R125 ;  /* 0x0000007d3e2b723e */ /* 0x000fe600000000ff */
[----:B------:R-:W-:Y:S01]  /*1b650*/  MUFU.EX2 R109, R77 ;  /* 0x0000004d006d7308 */ /* 0x000fe20000000800 */
[-CC-:B---3--:R-:W-:Y:S03]  /*1b660*/  FFMA.FTZ R60, R82, R36.reuse, -R61.reuse ;  /* 0x00000024523c7223 */ /* 0x188fe6000001083d */
[C---:B----4-:R-:W-:Y:S06]  /*1b670*/  HMMA.16816.F32 R4, R40.reuse, R48, R4 ;  /* 0x000000302804723c */ /* 0x050fec0000001804 */
        /* <DEDUP_REMOVED lines=12> */
[----:B------:R2:W-:Y:S01]  /*1b740*/  MUFU.EX2 R103, R60 ;  /* 0x0000003c00677308 */ /* 0x0005e20000000800 */
[-CC-:B------:R-:W-:Y:S01]  /*1b750*/  FFMA.FTZ R56, R67, R36.reuse, -R61.reuse ;  /* 0x0000002443387223 */ /* 0x180fe2000001083d */
[C---:B------:R-:W-:Y:S08]  /*1b760*/  HMMA.16816.F32 R24, R40.reuse, R58, R24 ;  /* 0x0000003a2818723c */ /* 0x040ff00000001818 */
[----:B------:R4:W4:Y:S01]  /*1b770*/  MUFU.EX2 R121, R56 ;  /* 0x0000003800797308 */ /* 0x0009220000000800 */
[----:B-1----:R-:W1:Y:S01]  /*1b780*/  LDSM.16.MT88.4 R52, [R152+0xd800] ;  /* 0x00d800009834783b */ /* 0x002e620000004200 */
[----:B-----5:R-:W-:Y:S01]  /*1b790*/  FADD.FTZ R0, R119, R0 ;  /* 0x0000000077007221 */ /* 0x020fe20000010000 */
[C---:B------:R-:W-:Y:S07]  /*1b7a0*/  HMMA.16816.F32 R28, R40.reuse, R44, R28 ;  /* 0x0000002c281c723c */ /* 0x040fee000000181c */
[----:B------:R-:W-:Y:S01]  /*1b7b0*/  MUFU.EX2 R100, R84 ;  /* 0x0000005400647308 */ /* 0x000fe20000000800 */
[--C-:B--2---:R-:W-:Y:S01]  /*1b7c0*/  FFMA.FTZ R60, R90, R36, -R61.reuse ;  /* 0x000000245a3c7223 */ /* 0x104fe2000001083d */
[----:B------:R-:W-:Y:S01]  /*1b7d0*/  HMMA.16816.F32 R32, R40, R46, R32 ;  /* 0x0000002e2820723c */ /* 0x000fe20000001820 */
[----:B------:R-:W-:Y:S07]  /*1b7e0*/  LDSM.16.MT88.4 R44, [R3+0x3800] ;  /* 0x00380000032c783b */ /* 0x000fee0000004200 */
[----:B------:R-:W-:Y:S01]  /*1b7f0*/  MUFU.EX2 R101, R85 ;  /* 0x0000005500657308 */ /* 0x000fe20000000800 */
[----:B------:R-:W-:Y:S02]  /*1b800*/  F2FP.F16.F32.PACK_AB R40, R123, R124 ;  /* 0x0000007c7b28723e */ /* 0x000fe400000000ff */
[----:B------:R-:W-:Y:S02]  /*1b810*/  F2FP.F16.F32.PACK_AB R42, R126, R122 ;  /* 0x0000007a7e2a723e */ /* 0x000fe400000000ff */
[----:B------:R-:W-:Y:S01]  /*1b820*/  F2FP.F16.F32.PACK_AB R41, R119, R120 ;  /* 0x000000787729723e */ /* 0x000fe200000000ff */
[----:B----4-:R-:W2:Y:S01]  /*1b830*/  LDSM.16.MT88.4 R56, [R144+0x3800] ;  /* 0x003800009038783b */ /* 0x010ea20000004200 */
[----:B------:R-:W-:Y:S03]  /*1b840*/  F2FP.F16.F32.PACK_AB R43, R121, R115 ;  /* 0x00000073792b723e */ /* 0x000fe600000000ff */
[----:B------:R-:W-:Y:S04]  /*1b850*/  MUFU.EX2 R98, R98 ;  /* 0x0000006200627308 */ /* 0x000fe80000000800 */
[C---:B---3--:R-:W-:Y:S06]  /*1b860*/  HMMA.16816.F32 R4, R40.reuse, R48, R4 ;  /* 0x000000302804723c */ /* 0x048fec0000001804 */
[----:B------:R-:W-:Y:S01]  /*1b870*/  MUFU.EX2 R99, R99 ;  /* 0x0000006300637308 */ /* 0x000fe20000000800 */
[-CC-:B------:R-:W-:Y:S01]  /*1b880*/  FFMA.FTZ R48, R199, R36.reuse, -R61.reuse ;  /* 0x00000024c7307223 */ /* 0x180fe2000001083d */
[C---:B------:R-:W-:Y:S08]  /*1b890*/  HMMA.16816.F32 R8, R40.reuse, R50, R8 ;  /* 0x000000322808723c */ /* 0x040ff00000001808 */
[----:B------:R3:W-:Y:S01]  /*1b8a0*/  MUFU.EX2 R113, R48 ;  /* 0x0000003000717308 */ /* 0x0007e20000000800 */
[C---:B-1----:R-:W-:Y:S09]  /*1b8b0*/  HMMA.16816.F32 R12, R40.reuse, R52, R12 ;  /* 0x00000034280c723c */ /* 0x042ff2000000180c */
[----:B------:R1:W-:Y:S01]  /*1b8c0*/  MUFU.EX2 R95, R60 ;  /* 0x0000003c005f7308 */ /* 0x0003e20000000800 */
[-CC-:B------:R-:W-:Y:S01]  /*1b8d0*/  FFMA.FTZ R52, R200, R36.reuse, -R61.reuse ;  /* 0x00000024c8347223 */ /* 0x180fe2000001083d */
[C---:B------:R-:W-:Y:S08]  /*1b8e0*/  HMMA.16816.F32 R16, R40.reuse, R54, R16 ;  /* 0x000000362810723c */ /* 0x040ff00000001810 */
[----:B------:R4:W5:Y:S01]  /*1b8f0*/  MUFU.EX2 R111, R52 ;  /* 0x00000034006f7308 */ /* 0x0009620000000800 */
[----:B---3--:R-:W3:Y:S01]  /*1b900*/  LDSM.16.MT88.4 R48, [R133+0xe000] ;  /* 0x00e000008530783b */ /* 0x008ee20000004200 */
[C---:B--2---:R-:W-:Y:S08]  /*1b910*/  HMMA.16816.F32 R20, R40.reuse, R56, R20 ;  /* 0x000000382814723c */ /* 0x044ff00000001814 */
[----:B------:R-:W-:Y:S01]  /*1b920*/  MUFU.EX2 R93, R92 ;  /* 0x0000005c005d7308 */ /* 0x000fe20000000800 */
[-CC-:B------:R-:W-:Y:S01]  /*1b930*/  FFMA.FTZ R56, R75, R36.reuse, -R61.reuse ;  /* 0x000000244b387223 */ /* 0x180fe2000001083d */
[--C-:B-1----:R-:W-:Y:S01]  /*1b940*/  FFMA.FTZ R60, R206, R36, -R61.reuse ;  /* 0x00000024ce3c7223 */ /* 0x102fe2000001083d */
[C---:B------:R-:W-:Y:S07]  /*1b950*/  HMMA.16816.F32 R24, R40.reuse, R58, R24 ;  /* 0x0000003a2818723c */ /* 0x040fee0000001818 */
[----:B------:R1:W2:Y:S01]  /*1b960*/  MUFU.EX2 R110, R56 ;  /* 0x00000038006e7308 */ /* 0x0002a20000000800 */
[----:B----4-:R-:W4:Y:S01]  /*1b970*/  LDSM.16.MT88.4 R52, [R152+0xe000] ;  /* 0x00e000009834783b */ /* 0x010f220000004200 */
[C---:B------:R-:W-:Y:S08]  /*1b980*/  HMMA.16816.F32 R28, R40.reuse, R44, R28 ;  /* 0x0000002c281c723c */ /* 0x040ff0000000181c */
[----:B------:R-:W-:Y:S01]  /*1b990*/  MUFU.EX2 R90, R88 ;  /* 0x00000058005a7308 */ /* 0x000fe20000000800 */
[----:B------:R-:W-:Y:S01]  /*1b9a0*/  HMMA.16816.F32 R32, R40, R46, R32 ;  /* 0x0000002e2820723c */ /* 0x000fe20000001820 */
[----:B------:R-:W-:Y:S08]  /*1b9b0*/  LDSM.16.MT88.4 R44, [R3+0x4000] ;  /* 0x00400000032c783b */ /* 0x000ff00000004200 */
[----:B------:R-:W-:Y:S01]  /*1b9c0*/  MUFU.EX2 R92, R81 ;  /* 0x00000051005c7308 */ /* 0x000fe20000000800 */
[----:B------:R-:W-:Y:S02]  /*1b9d0*/  F2FP.F16.F32.PACK_AB R40, R117, R118 ;  /* 0x000000767528723e */ /* 0x000fe400000000ff */
[----:B------:R-:W-:Y:S02]  /*1b9e0*/  F2FP.F16.F32.PACK_AB R42, R116, R114 ;  /* 0x00000072742a723e */ /* 0x000fe400000000ff */
[----:B-----5:R-:W-:Y:S01]  /*1b9f0*/  F2FP.F16.F32.PACK_AB R41, R111, R113 ;  /* 0x000000716f29723e */ /* 0x020fe200000000ff */
[----:B-1----:R-:W1:Y:S01]  /*1ba00*/  LDSM.16.MT88.4 R56, [R144+0x4000] ;  /* 0x004000009038783b */ /* 0x002e620000004200 */
[----:B--2---:R-:W-:Y:S03]  /*1ba10*/  F2FP.F16.F32.PACK_AB R43, R110, R112 ;  /* 0x000000706e2b723e */ /* 0x004fe600000000ff */
[----:B------:R2:W-:Y:S04]  /*1ba20*/  MUFU.EX2 R88, R60 ;  /* 0x0000003c00587308 */ /* 0x0005e80000000800 */
[C---:B---3--:R-:W-:Y:S06]  /*1ba30*/  HMMA.16816.F32 R4, R40.reuse, R48, R4 ;  /* 0x000000302804723c */ /* 0x048fec0000001804 */
[----:B------:R-:W-:Y:S01]  /*1ba40*/  MUFU.EX2 R82, R181 ;  /* 0x000000b500527308 */ /* 0x000fe20000000800 */
[-CC-:B------:R-:W-:Y:S01]  /*1ba50*/  FFMA.FTZ R48, R202, R36.reuse, -R61.reuse ;  /* 0x00000024ca307223 */ /* 0x180fe2000001083d */
[C---:B------:R-:W-:Y:S08]  /*1ba60*/  HMMA.16816.F32 R8, R40.reuse, R50, R8 ;  /* 0x000000322808723c */ /* 0x040ff00000001808 */
[----:B------:R3:W-:Y:S01]  /*1ba70*/  MUFU.EX2 R105, R48 ;  /* 0x0000003000697308 */ /* 0x0007e20000000800 */
[-CC-:B--2---:R-:W-:Y:S01]  /*1ba80*/  FFMA.FTZ R60, R209, R36.reuse, -R61.reuse ;  /* 0x00000024d13c7223 */ /* 0x184fe2000001083d */
[C---:B----4-:R-:W-:Y:S08]  /*1ba90*/  HMMA.16816.F32 R12, R40.reuse, R52, R12 ;  /* 0x00000034280c723c */ /* 0x050ff0000000180c */
[----:B------:R2:W-:Y:S01]  /*1baa0*/  MUFU.EX2 R81, R60 ;  /* 0x0000003c00517308 */ /* 0x0005e20000000800 */
[-CC-:B------:R-:W-:Y:S01]  /*1bab0*/  FFMA.FTZ R52, R79, R36.reuse, -R61.reuse ;  /* 0x000000244f347223 */ /* 0x180fe2000001083d */
[C---:B------:R-:W-:Y:S08]  /*1bac0*/  HMMA.16816.F32 R16, R40.reuse, R54, R16 ;  /* 0x000000362810723c */ /* 0x040ff00000001810 */
[----:B------:R4:W5:Y:S01]  /*1bad0*/  MUFU.EX2 R104, R52 ;  /* 0x0000003400687308 */ /* 0x0009620000000800 */
[----:B---3--:R-:W3:Y:S01]  /*1bae0*/  LDSM.16.MT88.4 R48, [R133+0xe800] ;  /* 0x00e800008530783b */ /* 0x008ee20000004200 */
[C---:B-1----:R-:W-:Y:S08]  /*1baf0*/  HMMA.16816.F32 R20, R40.reuse, R56, R20 ;  /* 0x000000382814723c */ /* 0x042ff00000001814 */
[----:B------:R-:W-:Y:S01]  /*1bb00*/  MUFU.EX2 R84, R182 ;  /* 0x000000b600547308 */ /* 0x000fe20000000800 */
[-CC-:B------:R-:W-:Y:S01]  /*1bb10*/  FFMA.FTZ R56, R83, R36.reuse, -R61.reuse ;  /* 0x0000002453387223 */ /* 0x180fe2000001083d */
[--C-:B--2---:R-:W-:Y:S01]  /*1bb20*/  FFMA.FTZ R60, R210, R36, -R61.reuse ;  /* 0x00000024d23c7223 */ /* 0x104fe2000001083d */
        /* <DEDUP_REMOVED lines=13> */
[----:B------:R-:W-:Y:S04]  /*1bc00*/  MUFU.EX2 R76, R237 ;  /* 0x000000ed004c7308 */ /* 0x000fe80000000800 */
[C---:B---3--:R-:W-:Y:S06]  /*1bc10*/  HMMA.16816.F32 R4, R40.reuse, R48, R4 ;  /* 0x000000302804723c */ /* 0x048fec0000001804 */
[----:B------:R-:W-:Y:S01]  /*1bc20*/  MUFU.EX2 R77, R238 ;  /* 0x000000ee004d7308 */ /* 0x000fe20000000800 */
[-CC-:B------:R-:W-:Y:S01]  /*1bc30*/  FFMA.FTZ R48, R203, R36.reuse, -R61.reuse ;  /* 0x00000024cb307223 */ /* 0x180fe2000001083d */
[C---:B------:R-:W-:Y:S08]  /*1bc40*/  HMMA.16816.F32 R8, R40.reuse, R50, R8 ;  /* 0x000000322808723c */ /* 0x040ff00000001808 */
[----:B------:R2:W-:Y:S01]  /*1bc50*/  MUFU.EX2 R97, R48 ;  /* 0x0000003000617308 */ /* 0x0005e20000000800 */
[C---:B----4-:R-:W-:Y:S09]  /*1bc60*/  HMMA.16816.F32 R12, R40.reuse, R52, R12 ;  /* 0x00000034280c723c */ /* 0x050ff2000000180c */
[----:B------:R-:W-:Y:S01]  /*1bc70*/  MUFU.EX2 R75, R239 ;  /* 0x000000ef004b7308 */ /* 0x000fe20000000800 */
[-CC-:B------:R-:W-:Y:S01]  /*1bc80*/  FFMA.FTZ R52, R87, R36.reuse, -R61.reuse ;  /* 0x0000002457347223 */ /* 0x180fe2000001083d */
[C---:B------:R-:W-:Y:S08]  /*1bc90*/  HMMA.16816.F32 R16, R40.reuse, R54, R16 ;  /* 0x000000362810723c */ /* 0x040ff00000001810 */
[----:B------:R3:W4:Y:S01]  /*1bca0*/  MUFU.EX2 R96, R52 ;  /* 0x0000003400607308 */ /* 0x0007220000000800 */
[----:B--2---:R-:W2:Y:S01]  /*1bcb0*/  LDSM.16.MT88.4 R48, [R133+0xf000] ;  /* 0x00f000008530783b */ /* 0x004ea20000004200 */
[C---:B-1----:R-:W-:Y:S08]  /*1bcc0*/  HMMA.16816.F32 R20, R40.reuse, R56, R20 ;  /* 0x000000382814723c */ /* 0x042ff00000001814 */
[----:B------:R-:W-:Y:S01]  /*1bcd0*/  MUFU.EX2 R74, R240 ;  /* 0x000000f0004a7308 */ /* 0x000fe20000000800 */
[--C-:B------:R-:W-:Y:S01]  /*1bce0*/  FFMA.FTZ R56, R91, R36, -R61.reuse ;  /* 0x000000245b387223 */ /* 0x100fe2000001083d */
[C---:B------:R-:W-:Y:S08]  /*1bcf0*/  HMMA.16816.F32 R24, R40.reuse, R58, R24 ;  /* 0x0000003a2818723c */ /* 0x040ff00000001818 */
[----:B------:R-:W1:Y:S01]  /*1bd00*/  MUFU.EX2 R94, R56 ;  /* 0x00000038005e7308 */ /* 0x000e620000000800 */
[----:B---3--:R-:W3:Y:S01]  /*1bd10*/  LDSM.16.MT88.4 R52, [R152+0xf000] ;  /* 0x00f000009834783b */ /* 0x008ee20000004200 */
[C---:B------:R-:W-:Y:S08]  /*1bd20*/  HMMA.16816.F32 R28, R40.reuse, R44, R28 ;  /* 0x0000002c281c723c */ /* 0x040ff0000000181c */
[----:B------:R-:W5:Y:S01]  /*1bd30*/  MUFU.EX2 R91, R80 ;  /* 0x00000050005b7308 */ /* 0x000f620000000800 */
[----:B------:R-:W-:Y:S01]  /*1bd40*/  HMMA.16816.F32 R32, R40, R46, R32 ;  /* 0x0000002e2820723c */ /* 0x000fe20000001820 */
[----:B------:R-:W-:Y:S08]  /*1bd50*/  LDSM.16.MT88.4 R44, [R3+0x5000] ;  /* 0x00500000032c783b */ /* 0x000ff00000004200 */
[----:B------:R-:W-:Y:S01]  /*1bd60*/  MUFU.EX2 R68, R241 ;  /* 0x000000f100447308 */ /* 0x000fe20000000800 */
[----:B------:R-:W-:Y:S02]  /*1bd70*/  F2FP.F16.F32.PACK_AB R40, R101, R100 ;  /* 0x000000646528723e */ /* 0x000fe400000000ff */
[----:B------:R-:W-:Y:S02]  /*1bd80*/  F2FP.F16.F32.PACK_AB R42, R99, R98 ;  /* 0x00000062632a723e */ /* 0x000fe400000000ff */
[----:B----4-:R-:W-:Y:S02]  /*1bd90*/  F2FP.F16.F32.PACK_AB R41, R96, R97 ;  /* 0x000000616029723e */ /* 0x010fe400000000ff */
[----:B-1----:R-:W-:Y:S01]  /*1bda0*/  F2FP.F16.F32.PACK_AB R43, R94, R95 ;  /* 0x0000005f5e2b723e */ /* 0x002fe200000000ff */
[----:B------:R-:W1:Y:S02]  /*1bdb0*/  LDSM.16.MT88.4 R56, [R144+0x5000] ;  /* 0x005000009038783b */ /* 0x000e640000004200 */
[----:B------:R-:W-:Y:S04]  /*1bdc0*/  MUFU.EX2 R69, R242 ;  /* 0x000000f200457308 */ /* 0x000fe80000000800 */
[C---:B--2---:R-:W-:Y:S03]  /*1bdd0*/  HMMA.16816.F32 R4, R40.reuse, R48, R4 ;  /* 0x000000302804723c */ /* 0x044fe60000001804 */
[-CC-:B------:R-:W-:Y:S03]  /*1bde0*/  FFMA.FTZ R48, R204, R36.reuse, -R61.reuse ;  /* 0x00000024cc307223 */ /* 0x180fe6000001083d */
[----:B------:R-:W-:Y:S02]  /*1bdf0*/  MUFU.EX2 R67, R243 ;  /* 0x000000f300437308 */ /* 0x000fe40000000800 */
[C---:B------:R-:W-:Y:S08]  /*1be00*/  HMMA.16816.F32 R8, R40.reuse, R50, R8 ;  /* 0x000000322808723c */ /* 0x040ff00000001808 */
[----:B------:R2:W-:Y:S01]  /*1be10*/  MUFU.EX2 R87, R48 ;  /* 0x0000003000577308 */ /* 0x0005e20000000800 */
[C---:B---3--:R-:W-:Y:S03]  /*1be20*/  HMMA.16816.F32 R12, R40.reuse, R52, R12 ;  /* 0x00000034280c723c */ /* 0x048fe6000000180c */
[-CC-:B------:R-:W-:Y:S06]  /*1be30*/  FFMA.FTZ R52, R205, R36.reuse, -R61.reuse ;  /* 0x00000024cd347223 */ /* 0x180fec000001083d */
[----:B------:R-:W-:Y:S01]  /*1be40*/  MUFU.EX2 R66, R244 ;  /* 0x000000f400427308 */ /* 0x000fe20000000800 */
[C---:B------:R-:W-:Y:S09]  /*1be50*/  HMMA.16816.F32 R16, R40.reuse, R54, R16 ;  /* 0x000000362810723c */ /* 0x040ff20000001810 */
[----:B------:R3:W4:Y:S01]  /*1be60*/  MUFU.EX2 R85, R52 ;  /* 0x0000003400557308 */ /* 0x0007220000000800 */
[----:B--2---:R-:W2:Y:S01]  /*1be70*/  LDSM.16.MT88.4 R48, [R133+0xf800] ;  /* 0x00f800008530783b */ /* 0x004ea20000004200 */
[C---:B-1----:R-:W-:Y:S08]  /*1be80*/  HMMA.16816.F32 R20, R40.reuse, R56, R20 ;  /* 0x000000382814723c */ /* 0x042ff00000001814 */
[----:B------:R-:W-:Y:S01]  /*1be90*/  MUFU.EX2 R60, R246 ;  /* 0x000000f6003c7308 */ /* 0x000fe20000000800 */
[C---:B------:R-:W-:Y:S01]  /*1bea0*/  HMMA.16816.F32 R24, R40.reuse, R58, R24 ;  /* 0x0000003a2818723c */ /* 0x040fe20000001818 */
[----:B------:R-:W-:Y:S02]  /*1beb0*/  LDSM.16.MT88.4 R56, [R3+0x5800] ;  /* 0x005800000338783b */ /* 0x000fe40000004200 */
[--C-:B---3--:R-:W-:Y:S06]  /*1bec0*/  FFMA.FTZ R52, R207, R36, -R61.reuse ;  /* 0x00000024cf347223 */ /* 0x108fec000001083d */
[----:B------:R1:W3:Y:S01]  /*1bed0*/  MUFU.EX2 R89, R52 ;  /* 0x0000003400597308 */ /* 0x0002e20000000800 */
[C---:B------:R-:W-:Y:S08]  /*1bee0*/  HMMA.16816.F32 R28, R40.reuse, R44, R28 ;  /* 0x0000002c281c723c */ /* 0x040ff0000000181c */
[----:B------:R-:W-:Y:S01]  /*1bef0*/  HMMA.16816.F32 R32, R40, R46, R32 ;  /* 0x0000002e2820723c */ /* 0x000fe20000001820 */
[----:B------:R-:W-:Y:S02]  /*1bf00*/  LDSM.16.MT88.4 R44, [R144+0x5800] ;  /* 0x00580000902c783b */ /* 0x000fe40000004200 */
[----:B-----5:R-:W-:Y:S02]  /*1bf10*/  F2FP.F16.F32.PACK_AB R40, R91, R93 ;  /* 0x0000005d5b28723e */ /* 0x020fe400000000ff */
[----:B------:R-:W-:Y:S02]  /*1bf20*/  F2FP.F16.F32.PACK_AB R42, R90, R92 ;  /* 0x0000005c5a2a723e */ /* 0x000fe400000000ff */
[----:B----4-:R-:W-:Y:S02]  /*1bf30*/  F2FP.F16.F32.PACK_AB R41, R85, R87 ;  /* 0x000000575529723e */ /* 0x010fe400000000ff */
[----:B-1----:R-:W1:Y:S01]  /*1bf40*/  LDSM.16.MT88.4 R52, [R152+0xf800] ;  /* 0x00f800009834783b */ /* 0x002e620000004200 */
[----:B---3--:R-:W-:Y:S07]  /*1bf50*/  F2FP.F16.F32.PACK_AB R43, R88, R89 ;  /* 0x00000059582b723e */ /* 0x008fee00000000ff */
[C---:B--2---:R-:W-:Y:S03]  /*1bf60*/  HMMA.16816.F32 R4, R40.reuse, R48, R4 ;  /* 0x000000302804723c */ /* 0x044fe60000001804 */
[-CC-:B------:R-:W-:Y:S04]  /*1bf70*/  FFMA.FTZ R48, R208, R36.reuse, -R61.reuse ;  /* 0x00000024d0307223 */ /* 0x180fe8000001083d */
[----:B------:R2:W3:Y:S01]  /*1bf80*/  MUFU.EX2 R80, R48 ;  /* 0x0000003000507308 */ /* 0x0004e20000000800 */
[C---:B------:R-:W-:Y:S01]  /*1bf90*/  HMMA.16816.F32 R8, R40.reuse, R50, R8 ;  /* 0x000000322808723c */ /* 0x040fe20000001808 */
[----:B--2---:R-:W2:Y:S07]  /*1bfa0*/  LDSM.16.MT88.4 R48, [R133+0x10000] ;  /* 0x010000008530783b */ /* 0x004eae0000004200 */
[C---:B-1----:R-:W-:Y:S03]  /*1bfb0*/  HMMA.16816.F32 R12, R40.reuse, R52, R12 ;  /* 0x00000034280c723c */ /* 0x042fe6000000180c */
[-CC-:B------:R-:W-:Y:S04]  /*1bfc0*/  FFMA.FTZ R52, R211, R36.reuse, -R61.reuse ;  /* 0x00000024d3347223 */ /* 0x180fe8000001083d */
[----:B------:R1:W4:Y:S01]  /*1bfd0*/  MUFU.EX2 R79, R52 ;  /* 0x00000034004f7308 */ /* 0x0003220000000800 */
[C---:B------:R-:W-:Y:S08]  /*1bfe0*/  HMMA.16816.F32 R16, R40.reuse, R54, R16 ;  /* 0x000000362810723c */ /* 0x040ff00000001810 */
[C---:B------:R-:W-:Y:S08]  /*1bff0*/  HMMA.16816.F32 R20, R40.reuse, R44, R20 ;  /* 0x0000002c2814723c */ /* 0x040ff00000001814 */
[C---:B------:R-:W-:Y:S01]  /*1c000*/  HMMA.16816.F32 R24, R40.reuse, R46, R24 ;  /* 0x0000002e2818723c */ /* 0x040fe20000001818 */
[----:B-1----:R-:W1:Y:S07]  /*1c010*/  LDSM.16.MT88.4 R52, [R152+0x10000] ;  /* 0x010000009834783b */ /* 0x002e6e0000004200 */
[C---:B------:R-:W-:Y:S01]  /*1c020*/  HMMA.16816.F32 R28, R40.reuse, R56, R28 ;  /* 0x00000038281c723c */ /* 0x040fe2000000181c */
[----:B------:R-:W5:Y:S02]  /*1c030*/  LDSM.16.MT88.4 R44, [R144+0x6000] ;  /* 0x00600000902c783b */ /* 0x000f640000004200 */
[----:B------:R-:W-:Y:S05]  /*1c040*/  FFMA.FTZ R57, R213, R36, -R61 ;  /* 0x00000024d5397223 */ /* 0x000fea000001083d */
[----:B------:R-:W-:Y:S01]  /*1c050*/  HMMA.16816.F32 R32, R40, R58, R32 ;  /* 0x0000003a2820723c */ /* 0x000fe20000001820 */
[----:B------:R-:W2:Y:S02]  /*1c060*/  MUFU.EX2 R59, R245 ;  /* 0x000000f5003b7308 */ /* 0x000ea40000000800 */
[----:B------:R-:W-:Y:S02]  /*1c070*/  F2FP.F16.F32.PACK_AB R40, R83, R86 ;  /* 0x000000565328723e */ /* 0x000fe400000000ff */
[----:B------:R-:W-:Y:S02]  /*1c080*/  F2FP.F16.F32.PACK_AB R42, R84, R82 ;  /* 0x00000052542a723e */ /* 0x000fe400000000ff */
[----:B---3--:R-:W-:Y:S02]  /*1c090*/  F2FP.F16.F32.PACK_AB R41, R81, R80 ;  /* 0x000000505129723e */ /* 0x008fe400000000ff */
[----:B----4-:R-:W-:Y:S02]  /*1c0a0*/  F2FP.F16.F32.PACK_AB R43, R78, R79 ;  /* 0x0000004f4e2b723e */ /* 0x010fe400000000ff */
[----:B------:R-:W-:Y:S05]  /*1c0b0*/  MUFU.EX2 R58, R247 ;  /* 0x000000f7003a7308 */ /* 0x000fea0000000800 */
[C---:B--2---:R-:W-:Y:S03]  /*1c0c0*/  HMMA.16816.F32 R4, R40.reuse, R48, R4 ;  /* 0x000000302804723c */ /* 0x044fe60000001804 */
[----:B------:R-:W-:Y:S01]  /*1c0d0*/  FADD.FTZ R48, R177, R187 ;  /* 0x000000bbb1307221 */ /* 0x000fe20000010000 */
[----:B------:R-:W-:Y:S03]  /*1c0e0*/  F2FP.F16.F32.PACK_AB R136, R60, R59 ;  /* 0x0000003b3c88723e */ /* 0x000fe600000000ff */
[----:B------:R-:W-:Y:S01]  /*1c0f0*/  FADD.FTZ R56, R178, R48 ;  /* 0x00000030b2387221 */ /* 0x000fe20000010000 */
[C---:B------:R-:W-:Y:S01]  /*1c100*/  HMMA.16816.F32 R8, R40.reuse, R50, R8 ;  /* 0x000000322808723c */ /* 0x040fe20000001808 */
[----:B------:R-:W2:Y:S02]  /*1c110*/  LDSM.16.MT88.4 R48, [R3+0x6000] ;  /* 0x006000000330783b */ /* 0x000ea40000004200 */
[----:B------:R-:W-:Y:S04]  /*1c120*/  FADD.FTZ R56, R165, R56 ;  /* 0x00000038a5387221 */ /* 0x000fe80000010000 */
[----:B------:R-:W-:Y:S01]  /*1c130*/  FADD.FTZ R56, R164, R56 ;  /* 0x00000038a4387221 */ /* 0x000fe20000010000 */
[C---:B-1----:R-:W-:Y:S03]  /*1c140*/  HMMA.16816.F32 R12, R40.reuse, R52, R12 ;  /* 0x00000034280c723c */ /* 0x042fe6000000180c */
        /* <DEDUP_REMOVED lines=13> */
[----:B-1----:R-:W1:Y:S01]  /*1c220*/  LDSM.16.MT88.4 R52, [R133+0x10800] ;  /* 0x010800008534783b */ /* 0x002e620000004200 */
[----:B------:R-:W-:Y:S04]  /*1c230*/  FADD.FTZ R44, R157, R56 ;  /* 0x000000389d2c7221 */ /* 0x000fe80000010000 */
[----:B------:R-:W-:Y:S01]  /*1c240*/  FADD.FTZ R44, R172, R44 ;  /* 0x0000002cac2c7221 */ /* 0x000fe20000010000 */
[C---:B--2---:R-:W-:Y:S03]  /*1c250*/  HMMA.16816.F32 R28, R40.reuse, R48, R28 ;  /* 0x00000030281c723c */ /* 0x044fe6000000181c */
[--C-:B---3--:R-:W-:Y:S01]  /*1c260*/  FFMA.FTZ R57, R215, R36, -R61.reuse ;  /* 0x00000024d7397223 */ /* 0x108fe2000001083d */
[----:B------:R-:W-:Y:S03]  /*1c270*/  FADD.FTZ R56, R171, R44 ;  /* 0x0000002cab387221 */ /* 0x000fe60000010000 */
[----:B------:R-:W2:Y:S01]  /*1c280*/  MUFU.EX2 R70, R57 ;  /* 0x0000003900467308 */ /* 0x000ea20000000800 */
        /* <DEDUP_REMOVED lines=10> */
[----:B--2---:R-:W-:Y:S01]  /*1c330*/  F2FP.F16.F32.PACK_AB R43, R70, R71 ;  /* 0x00000047462b723e */ /* 0x004fe200000000ff */
[-CC-:B------:R-:W-:Y:S04]  /*1c340*/  FFMA.FTZ R57, R222, R36.reuse, -R61.reuse ;  /* 0x00000024de397223 */ /* 0x180fe8000001083d */
[----:B------:R2:W-:Y:S02]  /*1c350*/  MUFU.EX2 R64, R57 ;  /* 0x0000003900407308 */ /* 0x0005e40000000800 */
[C---:B-1----:R-:W-:Y:S03]  /*1c360*/  HMMA.16816.F32 R4, R40.reuse, R52, R4 ;  /* 0x000000342804723c */ /* 0x042fe60000001804 */
[----:B------:R-:W-:Y:S04]  /*1c370*/  FADD.FTZ R52, R148, R56 ;  /* 0x0000003894347221 */ /* 0x000fe80000010000 */
[----:B------:R-:W-:Y:S01]  /*1c380*/  FADD.FTZ R56, R146, R52 ;  /* 0x0000003492387221 */ /* 0x000fe20000010000 */
[C---:B------:R-:W-:Y:S01]  /*1c390*/  HMMA.16816.F32 R8, R40.reuse, R54, R8 ;  /* 0x000000362808723c */ /* 0x040fe20000001808 */
[----:B------:R-:W1:Y:S02]  /*1c3a0*/  LDSM.16.MT88.4 R52, [R3+0x6800] ;  /* 0x006800000334783b */ /* 0x000e640000004200 */
[----:B------:R-:W-:Y:S01]  /*1c3b0*/  FADD.FTZ R56, R147, R56 ;  /* 0x0000003893387221 */ /* 0x000fe20000010000 */
[-CC-:B--2---:R-:W-:Y:S03]  /*1c3c0*/  FFMA.FTZ R57, R234, R36.reuse, -R61.reuse ;  /* 0x00000024ea397223 */ /* 0x184fe6000001083d */
[----:B------:R-:W-:Y:S01]  /*1c3d0*/  FADD.FTZ R56, R140, R56 ;  /* 0x000000388c387221 */ /* 0x000fe20000010000 */
[C---:B---3--:R-:W-:Y:S01]  /*1c3e0*/  HMMA.16816.F32 R12, R40.reuse, R44, R12 ;  /* 0x0000002c280c723c */ /* 0x048fe2000000180c */
[----:B------:R-:W-:Y:S02]  /*1c3f0*/  MUFU.EX2 R62, R57 ;  /* 0x00000039003e7308 */ /* 0x000fe40000000800 */
[-CC-:B------:R-:W-:Y:S01]  /*1c400*/  FFMA.FTZ R45, R218, R36.reuse, -R61.reuse ;  /* 0x00000024da2d7223 */ /* 0x180fe2000001083d */
[----:B------:R-:W-:Y:S04]  /*1c410*/  FADD.FTZ R44, R139, R56 ;  /* 0x000000388b2c7221 */ /* 0x000fe80000010000 */
[C---:B------:R-:W-:Y:S03]  /*1c420*/  HMMA.16816.F32 R16, R40.reuse, R46, R16 ;  /* 0x0000002e2810723c */ /* 0x040fe60000001810 */
        /* <DEDUP_REMOVED lines=8> */
[----:B--2---:R-:W2:Y:S02]  /*1c4b0*/  LDSM.16.MT88.4 R44, [R133+0x11000] ;  /* 0x01100000852c783b */ /* 0x004ea40000004200 */
[----:B------:R-:W-:Y:S01]  /*1c4c0*/  FADD.FTZ R48, R132, R56 ;  /* 0x0000003884307221 */ /* 0x000fe20000010000 */
[----:B------:R-:W-:Y:S03]  /*1c4d0*/  IMAD.MOV.U32 R132, RZ, RZ, R2 ;  /* 0x000000ffff847224 */ /* 0x000fe600078e0002 */
[----:B------:R-:W-:Y:S01]  /*1c4e0*/  FADD.FTZ R48, R128, R48 ;  /* 0x0000003080307221 */ /* 0x000fe20000010000 */
[C---:B-1----:R-:W-:Y:S03]  /*1c4f0*/  HMMA.16816.F32 R28, R40.reuse, R52, R28 ;  /* 0x00000034281c723c */ /* 0x042fe6000000181c */
[----:B------:R-:W-:Y:S02]  /*1c500*/  FADD.FTZ R56, R129, R48 ;  /* 0x0000003081387221 */ /* 0x000fe40000010000 */
[----:B----4-:R-:W1:Y:S03]  /*1c510*/  LDSM.16.MT88.4 R48, [R152+0x11000] ;  /* 0x011000009830783b */ /* 0x010e660000004200 */
        /* <DEDUP_REMOVED lines=14> */
[----:B------:R-:W-:Y:S01]  /*1c600*/  FADD.FTZ R0, R113, R56 ;  /* 0x0000003871007221 */ /* 0x000fe20000010000 */
[C---:B--2---:R-:W-:Y:S03]  /*1c610*/  HMMA.16816.F32 R4, R40.reuse, R44, R4 ;  /* 0x0000002c2804723c */ /* 0x044fe60000001804 */
[----:B------:R-:W-:Y:S03]  /*1c620*/  FADD.FTZ R44, R117, R57 ;  /* 0x00000039752c7221 */ /* 0x000fe60000010000 */
[----:B------:R-:W-:Y:S01]  /*1c630*/  LDSM.16.MT88.4 R144, [R144+0x7800] ;  /* 0x007800009090783b */ /* 0x000fe20000004200 */
[----:B------:R-:W2:Y:S01]  /*1c640*/  MUFU.EX2 R57, R248 ;  /* 0x000000f800397308 */ /* 0x000ea20000000800 */
[----:B------:R-:W-:Y:S01]  /*1c650*/  FADD.FTZ R0, R111, R0 ;  /* 0x000000006f007221 */ /* 0x000fe20000010000 */
[----:B------:R-:W-:Y:S01]  /*1c660*/  FADD.FTZ R56, R114, R44 ;  /* 0x0000002c72387221 */ /* 0x000fe20000010000 */
[C---:B------:R-:W-:Y:S03]  /*1c670*/  HMMA.16816.F32 R8, R40.reuse, R46, R8 ;  /* 0x0000002e2808723c */ /* 0x040fe60000001808 */
[----:B------:R-:W-:Y:S01]  /*1c680*/  FADD.FTZ R56, R116, R56 ;  /* 0x0000003874387221 */ /* 0x000fe20000010000 */
[----:B------:R-:W4:Y:S01]  /*1c690*/  LDSM.16.MT88.4 R44, [R3+0x7000] ;  /* 0x00700000032c783b */ /* 0x000f220000004200 */
[----:B------:R-:W-:Y:S02]  /*1c6a0*/  FADD.FTZ R0, R112, R0 ;  /* 0x0000000070007221 */ /* 0x000fe40000010000 */
[----:B------:R-:W-:Y:S01]  /*1c6b0*/  FADD.FTZ R56, R108, R56 ;  /* 0x000000386c387221 */ /* 0x000fe20000010000 */
[C---:B-1----:R-:W-:Y:S03]  /*1c6c0*/  HMMA.16816.F32 R12, R40.reuse, R48, R12 ;  /* 0x00000030280c723c */ /* 0x042fe6000000180c */
[--C-:B------:R-:W-:Y:S01]  /*1c6d0*/  FFMA.FTZ R49, R235, R36, -R61.reuse ;  /* 0x00000024eb317223 */ /* 0x100fe2000001083d */
[----:B------:R-:W-:Y:S01]  /*1c6e0*/  FADD.FTZ R48, R109, R56 ;  /* 0x000000386d307221 */ /* 0x000fe20000010000 */
[----:B------:R-:W-:Y:S01]  /*1c6f0*/  FADD.FTZ R0, R110, R0 ;  /* 0x000000006e007221 */ /* 0x000fe20000010000 */
[----:B--2---:R-:W-:Y:S01]  /*1c700*/  F2FP.F16.F32.PACK_AB R138, R57, R58 ;  /* 0x0000003a398a723e */ /* 0x004fe200000000ff */
        /* <DEDUP_REMOVED lines=21> */
[----:B------:R-:W-:Y:S01]  /*1c860*/  FADD.FTZ R0, R87, R0 ;  /* 0x0000000057007221 */ /* 0x000fe20000010000 */
[----:B------:R-:W-:Y:S01]  /*1c870*/  FADD.FTZ R39, R101, R49 ;  /* 0x0000003165277221 */ /* 0x000fe20000010000 */
[----:B--2---:R-:W-:Y:S02]  /*1c880*/  F2FP.F16.F32.PACK_AB R137, R50, R56 ;  /* 0x000000383289723e */ /* 0x004fe400000000ff */
[----:B------:R-:W-:Y:S01]  /*1c890*/  MUFU.EX2 R48, R48 ;  /* 0x0000003000307308 */ /* 0x000fe20000000800 */
[----:B------:R-:W-:Y:S04]  /*1c8a0*/  FADD.FTZ R36, R98, R39 ;  /* 0x0000002762247221 */ /* 0x000fe80000010000 */
        /* <DEDUP_REMOVED lines=8> */
[----:B------:R-:W-:Y:S01]  /*1c930*/  FADD.FTZ R0, R88, R36 ;  /* 0x0000002458007221 */ /* 0x000fe20000010000 */
[----:B-1----:R-:W-:Y:S03]  /*1c940*/  F2FP.F16.F32.PACK_AB R139, R61, R48 ;  /* 0x000000303d8b723e */ /* 0x002fe600000000ff */
[----:B------:R-:W-:Y:S04]  /*1c950*/  FADD.FTZ R0, R80, R0 ;  /* 0x0000000050007221 */ /* 0x000fe80000010000 */
[----:B------:R-:W-:Y:S01]  /*1c960*/  FADD.FTZ R0, R81, R0 ;  /* 0x0000000051007221 */ /* 0x000fe20000010000 */
[C---:B------:R-:W-:Y:S05]  /*1c970*/  HMMA.16816.F32 R164, R136.reuse, R160, R4 ;  /* 0x000000a088a4723c */ /* 0x040fea0000001804 */
[----:B------:R-:W-:Y:S01]  /*1c980*/  FADD.FTZ R4, R86, R38 ;  /* 0x0000002656047221 */ /* 0x000fe20000010000 */
[----:B------:R-:W-:Y:S01]  /*1c990*/  FADD.FTZ R0, R79, R0 ;  /* 0x000000004f007221 */ /* 0x000fe20000010000 */
[----:B------:R-:W-:Y:S01]  /*1c9a0*/  IMAD.MOV.U32 R38, RZ, RZ, R2 ;  /* 0x000000ffff267224 */ /* 0x000fe200078e0002 */
[C---:B------:R-:W-:Y:S03]  /*1c9b0*/  HMMA.16816.F32 R160, R136.reuse, R162, R8 ;  /* 0x000000a288a0723c */ /* 0x040fe60000001808 */
[----:B------:R-:W-:Y:S01]  /*1c9c0*/  FADD.FTZ R36, R83, R4 ;  /* 0x0000000453247221 */ /* 0x000fe20000010000 */
[----:B------:R-:W-:Y:S01]  /*1c9d0*/  FADD.FTZ R0, R78, R0 ;  /* 0x000000004e007221 */ /* 0x000fe20000010000 */
[----:B------:R1:W2:Y:S01]  /*1c9e0*/  LDSM.16.MT88.4 R4, [R3+0x7800] ;  /* 0x007800000304783b */ /* 0x0002a20000004200 */
[----:B------:R-:W-:Y:S02]  /*1c9f0*/  IMAD.MOV.U32 R2, RZ, RZ, R37 ;  /* 0x000000ffff027224 */ /* 0x000fe400078e0025 */
[C---:B------:R-:W-:Y:S03]  /*1ca00*/  HMMA.16816.F32 R156, R136.reuse, R152, R12 ;  /* 0x00000098889c723c */ /* 0x040fe6000000180c */
[----:B------:R-:W-:Y:S04]  /*1ca10*/  FADD.FTZ R0, R73, R0 ;  /* 0x0000000049007221 */ /* 0x000fe80000010000 */
[----:B------:R-:W-:Y:S01]  /*1ca20*/  FADD.FTZ R0, R72, R0 ;  /* 0x0000000048007221 */ /* 0x000fe20000010000 */
[C---:B------:R-:W-:Y:S03]  /*1ca30*/  HMMA.16816.F32 R152, R136.reuse, R154, R16 ;  /* 0x0000009a8898723c */ /* 0x040fe60000001810 */
[----:B------:R-:W-:Y:S04]  /*1ca40*/  FADD.FTZ R0, R71, R0 ;  /* 0x0000000047007221 */ /* 0x000fe80000010000 */
[----:B------:R-:W-:Y:S01]  /*1ca50*/  FADD.FTZ R0, R70, R0 ;  /* 0x0000000046007221 */ /* 0x000fe20000010000 */
[C---:B------:R-:W-:Y:S03]  /*1ca60*/  HMMA.16816.F32 R148, R136.reuse, R144, R20 ;  /* 0x000000908894723c */ /* 0x040fe60000001814 */
[----:B------:R-:W-:Y:S01]  /*1ca70*/  FADD.FTZ R0, R65, R0 ;  /* 0x0000000041007221 */ /* 0x000fe20000010000 */
[----:B-1----:R-:W-:Y:S03]  /*1ca80*/  FADD.FTZ R3, R82, R36 ;  /* 0x0000002452037221 */ /* 0x002fe60000010000 */
[----:B------:R-:W-:Y:S01]  /*1ca90*/  FADD.FTZ R0, R64, R0 ;  /* 0x0000000040007221 */ /* 0x000fe20000010000 */
[C---:B------:R-:W-:Y:S03]  /*1caa0*/  HMMA.16816.F32 R144, R136.reuse, R146, R24 ;  /* 0x000000928890723c */ /* 0x040fe60000001818 */
        /* <DEDUP_REMOVED lines=14> */
[----:B------:R-:W-:Y:S04]  /*1cb90*/  FADD.FTZ R3, R69, R3 ;  /* 0x0000000345037221 */ /* 0x000fe80000010000 */
[----:B------:R-:W-:Y:S04]  /*1cba0*/  FADD.FTZ R3, R67, R3 ;  /* 0x0000000343037221 */ /* 0x000fe80000010000 */
[----:B------:R-:W-:Y:S04]  /*1cbb0*/  FADD.FTZ R3, R66, R3 ;  /* 0x0000000342037221 */ /* 0x000fe80000010000 */
[----:B------:R-:W-:Y:S04]  /*1cbc0*/  FADD.FTZ R3, R59, R3 ;  /* 0x000000033b037221 */ /* 0x000fe80000010000 */
[----:B------:R-:W-:Y:S04]  /*1cbd0*/  FADD.FTZ R3, R60, R3 ;  /* 0x000000033c037221 */ /* 0x000fe80000010000 */
[----:B------:R-:W-:Y:S04]  /*1cbe0*/  FADD.FTZ R3, R58, R3 ;  /* 0x000000033a037221 */ /* 0x000fe80000010000 */
[----:B------:R-:W-:Y:S05]  /*1cbf0*/  FADD.FTZ R3, R57, R3 ;  /* 0x0000000339037221 */ /* 0x000fea0000010000 */
[----:B------:R1:W-:Y:S04]  /*1cc00*/  STL [R1+0x4c], R3 ;  /* 0x00004c0301007387 */ /* 0x0003e80000100800 */
[----:B------:R1:W-:Y:S04]  /*1cc10*/  STL [R1+0x54], R0 ;  /* 0x0000540001007387 */ /* 0x0003e80000100800 */
[----:B------:R1:W-:Y:S01]  /*1cc20*/  STL [R1+0x30], R250 ;  /* 0x000030fa01007387 */ /* 0x0003e20000100800 */
[----:B------:R-:W-:Y:S05]  /*1cc30*/  @P0 BRA `(.L_x_3095) ;  /* 0xffffff7c00140947 */ /* 0x000fea000383ffff */
.L_x_3088:
[----:B------:R2:W5:Y:S04]  /*1cc40*/  LDL R12, [R1+0x4c] ;  /* 0x00004c00010c7983 */ /* 0x0005680000100800 */
[----:B------:R2:W5:Y:S04]  /*1cc50*/  LDL R11, [R1+0x54] ;  /* 0x00005400010b7983 */ /* 0x0005680000100800 */
[----:B------:R2:W5:Y:S01]  /*1cc60*/  LD.E R10, desc[UR4][R134.64+0xd8] ;  /* 0x0000d804860a7980 */ /* 0x000562000c101900 */
[----:B------:R-:W-:Y:S01]  /*1cc70*/  UMOV UR7, 0xffffffff ;  /* 0xffffffff00077882 */ /* 0x000fe20000000000 */
[----:B------:R-:W-:-:S02]  /*1cc80*/  MOV R7, 0x20 ;  /* 0x0000002000077802 */ /* 0x000fc40000000f00 */
[----:B------:R-:W-:Y:S01]  /*1cc90*/  MOV R6, 0x40 ;  /* 0x0000004000067802 */ /* 0x000fe20000000f00 */
[----:B------:R-:W-:Y:S05]  /*1cca0*/  BRA.DIV UR7, `(.L_x_3096) ;  /* 0x0000000a07b87947 */ /* 0x000fea000b800000 */
[----:B-----5:R-:W3:Y:S04]  /*1ccb0*/  SHFL.BFLY PT, R5, R12, 0x2, 0x1f ;  /* 0x0c401f000c057f89 */ /* 0x020ee800000e0000 */
[----:B------:R-:W4:Y:S01]  /*1ccc0*/  SHFL.BFLY PT, R2, R11, 0x2, 0x1f ;  /* 0x0c401f000b027f89 */ /* 0x000f2200000e0000 */
[----:B---3--:R-:W-:Y:S01]  /*1ccd0*/  FADD.FTZ R5, R5, R12 ;  /* 0x0000000c05057221 */ /* 0x008fe20000010000 */
[----:B----4-:R-:W-:-:S04]  /*1cce0*/  FADD.FTZ R2, R2, R11 ;  /* 0x0000000b02027221 */ /* 0x010fc80000010000 */
[----:B------:R-:W3:Y:S04]  /*1ccf0*/  SHFL.BFLY PT, R8, R5, 0x1, 0x1f ;  /* 0x0c201f0005087f89 */ /* 0x000ee800000e0000 */
[----:B------:R4:W1:Y:S01]  /*1cd00*/  SHFL.BFLY PT, R9, R2, 0x1, 0x1f ;  /* 0x0c201f0002097f89 */ /* 0x00086200000e0000 */
[----:B---3--:R-:W-:-:S07]  /*1cd10*/  FADD.FTZ R8, R5, R8 ;  /* 0x0000000805087221 */ /* 0x008fce0000010000 */
.L_x_3103:
[----:B------:R-:W3:Y:S04]  /*1cd20*/  LDL.LU R5, [R1+0x5c] ;  /* 0x00005c0001057983 */ /* 0x000ee80000300800 */
[----:B------:R-:W2:Y:S01]  /*1cd30*/  LDL.LU R4, [R1+0x58] ;  /* 0x0000580001047983 */ /* 0x000ea20000300800 */
[----:B-1----:R-:W-:Y:S01]  /*1cd40*/  FADD.FTZ R9, R2, R9 ;  /* 0x0000000902097221 */ /* 0x002fe20000010000 */
[----:B------:R-:W1:Y:S01]  /*1cd50*/  MUFU.RCP R0, R8 ;  /* 0x0000000800007308 */ /* 0x000e620000001000 */
[----:B------:R-:W-:Y:S01]  /*1cd60*/  SHF.L.U32 R12, R223, 0x4, RZ ;  /* 0x00000004df0c7819 */ /* 0x000fe200000006ff */
[----:B------:R-:W2:Y:S01]  /*1cd70*/  LDL.LU R14, [R1+0x80] ;  /* 0x00008000010e7983 */ /* 0x000ea20000300800 */
[----:B------:R-:W-:Y:S02]  /*1cd80*/  BAR.SYNC.DEFER_BLOCKING 0x0 ;  /* 0x0000000000007b1d */ /* 0x000fe40000010000 */
[----:B----4-:R-:W-:-:S02]  /*1cd90*/  LOP3.LUT R2, R12, 0x1c0, RZ, 0xc0, !PT ;  /* 0x000001c00c027812 */ /* 0x010fc400078ec0ff */
[----:B------:R-:W-:Y:S02]  /*1cda0*/  FSETP.NE.FTZ.AND P1, PT, R8, RZ, PT ;  /* 0x000000ff0800720b */ /* 0x000fe40003f35000 */
[----:B------:R-:W-:Y:S01]  /*1cdb0*/  FSETP.NE.FTZ.AND P0, PT, R9, RZ, PT ;  /* 0x000000ff0900720b */ /* 0x000fe20003f15000 */
[----:B------:R-:W4:Y:S01]  /*1cdc0*/  MUFU.RCP R3, R9 ;  /* 0x0000000900037308 */ /* 0x000f220000001000 */
[----:B------:R-:W2:Y:S02]  /*1cdd0*/  LDL.LU R13, [R1+0x88] ;  /* 0x00008800010d7983 */ /* 0x000ea40000300800 */
[----:B------:R-:W-:Y:S02]  /*1cde0*/  R2P PR, R223, 0x1c ;  /* 0x0000001cdf007804 */ /* 0x000fe40000000000 */
[----:B-1----:R-:W-:Y:S01]  /*1cdf0*/  FSEL R0, R0, 1, P1 ;  /* 0x3f80000000007808 */ /* 0x002fe20000800000 */
[----:B------:R1:W5:Y:S02]  /*1ce00*/  LDL R44, [R1+0x84] ;  /* 0x00008400012c7983 */ /* 0x0003640000100800 */
[----:B------:R-:W-:-:S02]  /*1ce10*/  SEL R7, R7, 0xffffffe0, !P2 ;  /* 0xffffffe007077807 */ /* 0x000fc40005000000 */
[C---:B------:R-:W-:Y:S01]  /*1ce20*/  FMUL.FTZ R164, R0.reuse, R164 ;  /* 0x000000a400a47220 */ /* 0x040fe20000410000 */
[----:B----4-:R-:W-:Y:S01]  /*1ce30*/  FSEL R3, R3, 1, P0 ;  /* 0x3f80000003037808 */ /* 0x010fe20000000000 */
[C---:B------:R-:W-:Y:S01]  /*1ce40*/  FMUL.FTZ R165, R0.reuse, R165 ;  /* 0x000000a500a57220 */ /* 0x040fe20000410000 */
[C---:B------:R-:W-:Y:S01]  /*1ce50*/  FMUL.FTZ R160, R0.reuse, R160 ;  /* 0x000000a000a07220 */ /* 0x040fe20000410000 */
[C---:B------:R-:W-:Y:S02]  /*1ce60*/  FMUL.FTZ R161, R0.reuse, R161 ;  /* 0x000000a100a17220 */ /* 0x040fe40000410000 */
        /* <DEDUP_REMOVED lines=28> */
[----:B---3--:R-:W-:-:S04]  /*1d030*/  LOP3.LUT R2, R2, 0x38, R5, 0xf8, !PT ;  /* 0x0000003802027812 */ /* 0x008fc800078ef805 */
[----:B--2---:R-:W-:Y:S02]  /*1d040*/  LOP3.LUT R2, R2, R4, R221, 0xfe, !PT ;  /* 0x0000000402027212 */ /* 0x004fe400078efedd */
[----:B------:R-:W-:Y:S02]  /*1d050*/  SEL R5, R6, 0xffffffc0, !P3 ;  /* 0xffffffc006057807 */ /* 0x000fe40005800000 */
[----:B------:R-:W-:-:S04]  /*1d060*/  LEA R2, R2, R219, 0x2 ;  /* 0x000000db02027211 */ /* 0x000fc800078e10ff */
[-C--:B------:R-:W-:Y:S02]  /*1d070*/  IADD3 R3, PT, PT, R5, R2.reuse, RZ ;  /* 0x0000000205037210 */ /* 0x080fe40007ffe0ff */
[C---:B------:R-:W-:Y:S02]  /*1d080*/  IADD3 R4, PT, PT, R7.reuse, R2, RZ ;  /* 0x0000000207047210 */ /* 0x040fe40007ffe0ff */
[C---:B------:R-:W-:Y:S02]  /*1d090*/  IADD3 R0, PT, PT, R2.reuse, 0x80, RZ ;  /* 0x0000008002007810 */ /* 0x040fe40007ffe0ff */
[----:B------:R-:W-:Y:S02]  /*1d0a0*/  @P4 IADD3 R0, PT, PT, R2, -0x80, RZ ;  /* 0xffffff8002004810 */ /* 0x000fe40007ffe0ff */
[----:B------:R-:W-:Y:S01]  /*1d0b0*/  IADD3 R6, PT, PT, R7, R3, RZ ;  /* 0x0000000307067210 */ /* 0x000fe20007ffe0ff */
[----:B------:R-:W-:Y:S04]  /*1d0c0*/  STS.64 [R2], R164 ;  /* 0x000000a402007388 */ /* 0x000fe80000000a00 */
[----:B------:R2:W-:Y:S04]  /*1d0d0*/  STS.64 [R2+0x800], R166 ;  /* 0x000800a602007388 */ /* 0x0005e80000000a00 */
        /* <DEDUP_REMOVED lines=11> */
[----:B------:R3:W-:Y:S01]  /*1d190*/  STS.64 [R3+0x800], R146 ;  /* 0x0008009203007388 */ /* 0x0007e20000000a00 */
[----:B--2---:R-:W-:-:S03]  /*1d1a0*/  IADD3 R0, PT, PT, R7, R2, RZ ;  /* 0x0000000207007210 */ /* 0x004fc60007ffe0ff */
[----:B------:R-:W-:Y:S04]  /*1d1b0*/  STS.64 [R2], R140 ;  /* 0x0000008c02007388 */ /* 0x000fe80000000a00 */
[----:B------:R2:W-:Y:S04]  /*1d1c0*/  STS.64 [R2+0x800], R142 ;  /* 0x0008008e02007388 */ /* 0x0005e80000000a00 */
[----:B------:R-:W-:Y:S04]  /*1d1d0*/  STS.64 [R0], R136 ;  /* 0x0000008800007388 */ /* 0x000fe80000000a00 */
[----:B------:R4:W-:Y:S04]  /*1d1e0*/  STS.64 [R0+0x800], R138 ;  /* 0x0008008a00007388 */ /* 0x0009e80000000a00 */
[----:B------:R-:W4:Y:S04]  /*1d1f0*/  LD.E.64 R4, desc[UR4][R134.64+0xb0] ;  /* 0x0000b00486047980 */ /* 0x000f28000c101b00 */
[----:B------:R-:W4:Y:S01]  /*1d200*/  LD.E R6, desc[UR4][R134.64+0x60] ;  /* 0x0000600486067980 */ /* 0x000f22000c101900 */
[----:B------:R-:W-:Y:S01]  /*1d210*/  SHF.L.U32 R11, R223, 0x2, RZ ;  /* 0x00000002df0b7819 */ /* 0x000fe200000006ff */
[----:B---3--:R-:W3:Y:S01]  /*1d220*/  @P1 MUFU.LG2 R3, R8 ;  /* 0x0000000800031308 */ /* 0x008ee20000000c00 */
[----:B------:R-:W-:-:S07]  /*1d230*/  LOP3.LUT R7, R12, 0x10, RZ, 0xc0, !PT ;  /* 0x000000100c077812 */ /* 0x000fce00078ec0ff */
[----:B--2---:R-:W2:Y:S01]  /*1d240*/  @P0 MUFU.LG2 R2, R9 ;  /* 0x0000000900020308 */ /* 0x004ea20000000c00 */
[----:B----4-:R-:W-:-:S04]  /*1d250*/  LOP3.LUT R0, R11, 0x1f8, RZ, 0xc0, !PT ;  /* 0x000001f80b007812 */ /* 0x010fc800078ec0ff */
[----:B------:R-:W-:-:S04]  /*1d260*/  LOP3.LUT R0, R0, 0x38, R220, 0x78, !PT ;  /* 0x0000003800007812 */ /* 0x000fc800078e78dc */
[----:B------:R-:W-:Y:S01]  /*1d270*/  LEA R7, R0, R7, 0x2 ;  /* 0x0000000700077211 */ /* 0x000fe200078e10ff */
[----:B---3--:R-:W-:Y:S01]  /*1d280*/  @P1 FMUL.FTZ R3, R3, 0.69314718246459960938 ;  /* 0x3f31721803031820 */ /* 0x008fe20000410000 */
[----:B------:R-:W-:Y:S01]  /*1d290*/  LOP3.LUT R220, R220, 0x30, RZ, 0xc0, !PT ;  /* 0x00000030dcdc7812 */ /* 0x000fe200078ec0ff */
[----:B--2---:R-:W-:Y:S01]  /*1d2a0*/  @P0 FMUL.FTZ R2, R2, 0.69314718246459960938 ;  /* 0x3f31721802020820 */ /* 0x004fe20000410000 */
[----:B------:R-:W-:Y:S02]  /*1d2b0*/  SHF.R.U32.HI R8, RZ, 0x2, R223 ;  /* 0x00000002ff087819 */ /* 0x000fe400000116df */
[----:B------:R-:W-:Y:S02]  /*1d2c0*/  MOV R9, 0xff800000 ;  /* 0xff80000000097802 */ /* 0x000fe40000000f00 */
[----:B------:R-:W-:Y:S01]  /*1d2d0*/  LOP3.LUT R220, R220, 0x7, R8, 0xf8, !PT ;  /* 0x00000007dcdc7812 */ /* 0x000fe200078ef808 */
[C---:B------:R-:W-:Y:S01]  /*1d2e0*/  @P1 FFMA.FTZ R9, R10.reuse, R37, R3 ;  /* 0x000000250a091223 */ /* 0x040fe20000010003 */
[----:B------:R-:W-:Y:S01]  /*1d2f0*/  MOV R8, 0xff800000 ;  /* 0xff80000000087802 */ /* 0x000fe20000000f00 */
[----:B------:R-:W-:-:S02]  /*1d300*/  @P0 FFMA.FTZ R8, R10, R38, R2 ;  /* 0x000000260a080223 */ /* 0x000fc40000010002 */
[----:B------:R1:W5:Y:S04]  /*1d310*/  LD.E R10, desc[UR4][R134.64+0xcc] ;  /* 0x0000cc04860a7980 */ /* 0x000368000c101900 */
[----:B------:R1:W5:Y:S01]  /*1d320*/  LD.E.64 R2, desc[UR4][R134.64+0xa8] ;  /* 0x0000a80486027980 */ /* 0x000362000c101b00 */
[----:B------:R-:W-:Y:S01]  /*1d330*/  LOP3.LUT P0, RZ, R223, 0x3, RZ, 0xc0, !PT ;  /* 0x00000003dfff7812 */ /* 0x000fe2000780c0ff */
[----:B------:R-:W-:Y:S01]  /*1d340*/  BSSY.RECONVERGENT B0, `(.L_x_3097) ;  /* 0x000001b000007945 */ /* 0x000fe20003800200 */
[----:B------:R-:W-:Y:S02]  /*1d350*/  IMAD R0, R4, UR6, R14 ;  /* 0x0000000604007c24 */ /* 0x000fe4000f8e020e */
[----:B------:R-:W2:Y:S02]  /*1d360*/  S2R R14, SR_CTAID.X ;  /* 0x00000000000e7919 */ /* 0x000ea40000002500 */
[----:B------:R-:W-:Y:S01]  /*1d370*/  IMAD R4, R0, R6, R13 ;  /* 0x0000000600047224 */ /* 0x000fe200078e020d */
[----:B------:R-:W-:-:S02]  /*1d380*/  IADD3 R0, PT, PT, R219, R7, RZ ;  /* 0x00000007db007210 */ /* 0x000fc40007ffe0ff */
        /* <DEDUP_REMOVED lines=22> */
.L_x_3098:
[----:B------:R-:W-:Y:S05]  /*1d4f0*/  BSYNC.RECONVERGENT B0 ;  /* 0x0000000000007941 */ /* 0x000fea0003800200 */
.L_x_3097:
        /* <DEDUP_REMOVED lines=36> */
[----:B-1----:R-:W-:Y:S05]  /*1d740*/  @P0 RET.REL.NODEC R4 `(_ZN5flash24flash_fwd_splitkv_kernelI23Flash_fwd_kernel_traitsILi64ELi64ELi256ELi4ELb0ELb0EN7cutlass6half_tE19Flash_kernel_traitsILi64ELi64ELi256ELi4ES3_EELb0ELb1ELb0ELb0ELb0ELb0ELb1ELb0EEEvNS_16Flash_fwd_paramsE) ;  /* 0xfffffe28042c0950 */ /* 0x002fea0003c3ffff */
[----:B------:R1:W-:Y:S02]  /*1d750*/  ST.E.128 desc[UR4][R2.64+0x3800], R12 ;  /* 0x0038000c02007985 */ /* 0x0003e4000c101d04 */
[----:B-1----:R-:W-:Y:S02]  /*1d760*/  MOV R2, R8 ;  /* 0x0000000800027202 */ /* 0x002fe40000000f00 */
[----:B------:R-:W-:-:S04]  /*1d770*/  MOV R3, 0x0 ;  /* 0x0000000000037802 */ /* 0x000fc80000000f00 */
[----:B------:R-:W-:Y:S05]  /*1d780*/  RET.REL.NODEC R2 `(_ZN5flash24flash_fwd_splitkv_kernelI23Flash_fwd_kernel_traitsILi64ELi64ELi256ELi4ELb0ELb0EN7cutlass6half_tE19Flash_kernel_traitsILi64ELi64ELi256ELi4ES3_EELb0ELb1ELb0ELb0ELb0ELb0ELb1ELb0EEEvNS_16Flash_fwd_paramsE) ;  /* 0xfffffe28021c7950 */ /* 0x000fea0003c3ffff */
.L_x_3096:
[----:B-1----:R-:W-:Y:S01]  /*1d790*/  IMAD.MOV.U32 R0, RZ, RZ, 0x2 ;  /* 0x00000002ff007424 */ /* 0x002fe200078e00ff */
[----:B-----5:R-:W-:Y:S01]  /*1d7a0*/  MOV R2, R12 ;  /* 0x0000000c00027202 */ /* 0x020fe20000000f00 */
[----:B------:R-:W-:Y:S01]  /*1d7b0*/  IMAD.MOV.U32 R4, RZ, RZ, -0x1 ;  /* 0xffffffffff047424 */ /* 0x000fe200078e00ff */
[----:B------:R-:W-:-:S07]  /*1d7c0*/  MOV R3, 0x1f ;  /* 0x0000001f00037802 */ /* 0x000fce0000000f00 */
[----:B--2---:R-:W-:Y:S05]  /*1d7d0*/  WARPSYNC.COLLECTIVE R4, `(.L_x_3099) ;  /* 0x0000000004087348 */ /* 0x004fea0003c00000 */
[----:B------:R1:W3:Y:S02]  /*1d7e0*/  SHFL.BFLY P0, R0, R2, R0, R3 ;  /* 0x0c00000002007389 */ /* 0x0002e40000000003 */
[----:B-123--:R-:W-:Y:S05]  /*1d7f0*/  ENDCOLLECTIVE ;  /* 0x000000000000791b */ /* 0x00efea0003800000 */
.L_x_3099:
[----:B------:R-:W-:Y:S02]  /*1d800*/  MOV R5, R0 ;  /* 0x0000000000057202 */ /* 0x000fe40000000f00 */
[----:B------:R-:W-:-:S03]  /*1d810*/  MOV R0, 0x1 ;  /* 0x0000000100007802 */ /* 0x000fc60000000f00 */
[----:B------:R-:W-:-:S04]  /*1d820*/  FADD.FTZ R5, R5, R12 ;  /* 0x0000000c05057221 */ /* 0x000fc80000010000 */
[----:B------:R-:W-:-:S07]  /*1d830*/  IMAD.MOV.U32 R2, RZ, RZ, R5 ;  /* 0x000000ffff027224 */ /* 0x000fce00078e0005 */
[----:B------:R-:W-:Y:S05]  /*1d840*/  WARPSYNC.COLLECTIVE R4, `(.L_x_3100) ;  /* 0x0000000004087348 */ /* 0x000fea0003c00000 */
[----:B------:R1:W2:Y:S02]  /*1d850*/  SHFL.BFLY P0, R0, R2, R0, R3 ;  /* 0x0c00000002007389 */ /* 0x0002a40000000003 */
[----:B-12---:R-:W-:Y:S05]  /*1d860*/  ENDCOLLECTIVE ;  /* 0x000000000000791b */ /* 0x006fea0003800000 */
.L_x_3100:
[----:B------:R-:W-:Y:S01]  /*1d870*/  IMAD.MOV.U32 R8, RZ, RZ, R0 ;  /* 0x000000ffff087224 */ /* 0x000fe200078e0000 */
[----:B------:R-:W-:Y:S02]  /*1d880*/  MOV R0, 0x2 ;  /* 0x0000000200007802 */ /* 0x000fe40000000f00 */
[----:B------:R-:W-:Y:S01]  /*1d890*/  MOV R2, R11 ;  /* 0x0000000b00027202 */ /* 0x000fe20000000f00 */
[----:B------:R-:W-:-:S07]  /*1d8a0*/  FADD.FTZ R8, R5, R8 ;  /* 0x0000000805087221 */ /* 0x000fce0000010000 */
[----:B------:R-:W-:Y:S05]  /*1d8b0*/  WARPSYNC.COLLECTIVE R4, `(.L_x_3101) ;  /* 0x0000000004087348 */ /* 0x000fea0003c00000 */
[----:B------:R1:W2:Y:S02]  /*1d8c0*/  SHFL.BFLY P0, R0, R2, R0, R3 ;  /* 0x0c00000002007389 */ /* 0x0002a40000000003 */
[----:B-12---:R-:W-:Y:S05]  /*1d8d0*/  ENDCOLLECTIVE ;  /* 0x000000000000791b */ /* 0x006fea0003800000 */
.L_x_3101:
[----:B------:R-:W-:Y:S01]  /*1d8e0*/  IMAD.MOV.U32 R2, RZ, RZ, R0 ;  /* 0x000000ffff027224 */ /* 0x000fe200078e0000 */
[----:B------:R-:W-:-:S03]  /*1d8f0*/  MOV R0, 0x1 ;  /* 0x0000000100007802 */ /* 0x000fc60000000f00 */
[----:B------:R-:W-:-:S07]  /*1d900*/  FADD.FTZ R2, R2, R11 ;  /* 0x0000000b02027221 */ /* 0x000fce0000010000 */
[----:B------:R-:W-:Y:S05]  /*1d910*/  WARPSYNC.COLLECTIVE R4, `(.L_x_3102) ;  /* 0x0000000004087348 */ /* 0x000fea0003c00000 */
[----:B------:R1:W2:Y:S02]  /*1d920*/  SHFL.BFLY P0, R0, R2, R0, R3 ;  /* 0x0c00000002007389 */ /* 0x0002a40000000003 */
[----:B-12---:R-:W-:Y:S05]  /*1d930*/  ENDCOLLECTIVE ;  /* 0x000000000000791b */ /* 0x006fea0003800000 */
.L_x_3102:
[----:B------:R-:W-:Y:S01]  /*1d940*/  MOV R9, R0 ;  /* 0x0000000000097202 */ /* 0x000fe20000000f00 */
[----:B------:R-:W-:Y:S06]  /*1d950*/  BRA `(.L_x_3103) ;  /* 0xfffffff000f07947 */ /* 0x000fec000383ffff */
.L_x_3104:
        /* <DEDUP_REMOVED lines=10> */
.L_x_14736:


//--------------------- .text._ZN5flash24flash_fwd_splitkv_kernelI23Flash_fwd_kernel_traitsILi64ELi64ELi256ELi4ELb0ELb0EN7cutlass6half_tE19Flash_kernel_traitsILi64ELi64ELi256ELi4ES3_EELb0ELb1ELb0ELb0ELb0ELb1ELb1ELb0EEEvNS_16Flash_fwd_paramsE --------------------------
	.section	.text._ZN5flash24flash_fwd_splitkv_kernelI23Flash_fwd_kernel_traitsILi64ELi64ELi256ELi4ELb0ELb0EN7cutlass6half_tE19Flash_kernel_traitsILi64ELi64ELi256ELi4ES3_EELb0ELb1ELb0ELb0ELb0ELb1ELb1ELb0EEEvNS_16Flash_fwd_paramsE,"ax",@progbits
	.align	128
        .global         _ZN5flash24flash_fwd_splitkv_kernelI23Flash_fwd_kernel_traitsILi64ELi64ELi256ELi4ELb0ELb0EN7cutlass6half_tE19Flash_kernel_traitsILi64ELi64ELi256ELi4ES3_EELb0ELb1ELb0ELb0ELb0ELb1ELb1ELb0EEEvNS_16Flash_fwd_paramsE
        .type           _ZN5flash24flash_fwd_splitkv_kernelI23Flash_fwd_kernel_traitsILi64ELi64ELi256ELi4ELb0ELb0EN7cutlass6half_tE19Flash_kernel_traitsILi64ELi64ELi256ELi4ES3_EELb0ELb1ELb0ELb0ELb0ELb1ELb1ELb0EEEvNS_16Flash_fwd_paramsE,@function
        .size           _ZN5flash24flash_fwd_splitkv_kernelI23Flash_fwd_kernel_traitsILi64ELi64ELi256ELi4ELb0ELb0EN7cutlass6half_tE19Flash_kernel_traitsILi64ELi64ELi256ELi4ES3_EELb0ELb1ELb0ELb0ELb0ELb1ELb1ELb0EEEvNS_16Flash_fwd_paramsE,(.L_x_14737 - _ZN5flash24flash_fwd_splitkv_kernelI23Flash_fwd_kernel_traitsILi64ELi64ELi256ELi4ELb0ELb0EN7cutlass6half_tE19Flash_kernel_traitsILi64ELi64ELi256ELi4ES3_EELb0ELb1ELb0ELb0ELb0ELb1ELb1ELb0EEEvNS_16Flash_fwd_paramsE)
        .other          _ZN5flash24flash_fwd_splitkv_kernelI23Flash_fwd_kernel_traitsILi64ELi64ELi256ELi4ELb0ELb0EN7cutlass6half_tE19Flash_kernel_traitsILi64ELi64ELi256ELi4ES3_EELb0ELb1ELb0ELb0ELb0ELb1ELb1ELb0EEEvNS_16Flash_fwd_paramsE,@"STO_CUDA_ENTRY STV_DEFAULT"
_ZN5flash24flash_fwd_splitkv_kernelI23Flash_fwd_kernel_traitsILi64ELi64ELi256ELi4ELb0ELb0EN7cutlass6half_tE19Flash_kernel_traitsILi64ELi64ELi256ELi4ES3_EELb0ELb1ELb0ELb0ELb0ELb1ELb1ELb0EEEvNS_16Flash_fwd_paramsE:
.text._ZN5flash24flash_fwd_splitkv_kernelI23Flash_fwd_kernel_traitsILi64ELi64ELi256ELi4ELb0ELb0EN7cutlass6half_tE19Flash_kernel_traitsILi64ELi64ELi256ELi4ES3_EELb0ELb1ELb0ELb0ELb0ELb1ELb1ELb0EEEvNS_16Flash_fwd_paramsE:
[----:B------:R-:W1:Y:S08]  /*0000*/  LDC R1, c[0x0][0x37c] ;  /* 0x0000df00ff017b82 */ /* 0x000e700000000800 */
[----:B------:R-:W2:Y:S01]  /*0010*/  LDC R0, c[0x0][0x3e0] ;  /* 0x0000f800ff007b82 */ /* 0x000ea20000000800 */
[----:B------:R-:W3:Y:S01]  /*0020*/  S2R R239, SR_CTAID.X ;  /* 0x0000000000ef7919 */ /* 0x000ee20000002500 */
[----:B------:R-:W-:Y:S01]  /*0030*/  BSSY.RECONVERGENT B3, `(.L_x_3105) ;  /* 0x000001c000037945 */ /* 0x000fe20003800200 */
[----:B-1----:R-:W-:-:S02]  /*0040*/  IADD3 R1, PT, PT, R1, -0x48, RZ ;  /* 0xffffffb801017810 */ /* 0x002fc40007ffe0ff */
[----:B------:R-:W-:-:S03]  /*0050*/  MOV R238, 0x1f0 ;  /* 0x000001f000ee7802 */ /* 0x000fc60000000f00 */
[----:B------:R-:W1:Y:S08]  /*0060*/  S2UR UR4, SR_CTAID.Z ;  /* 0x00000000000479c3 */ /* 0x000e700000002700 */
[----:B------:R-:W4:Y:S01]  /*0070*/  S2UR UR6, SR_CTAID.Y ;  /* 0x00000000000679c3 */ /* 0x000f220000002600 */
[----:B--2---:R-:W2:Y:S01]  /*0080*/  I2F.U32.RP R2, R0 ;  /* 0x0000000000027306 */ /* 0x004ea20000209000 */
[----:B------:R-:W-:-:S06]  /*0090*/  ISETP.NE.U32.AND P0, PT, R0, RZ, PT ;  /* 0x000000ff0000720c */ /* 0x000fcc0003f05070 */
[----:B------:R-:W1:Y:S01]  /*00a0*/  LDC R8, c[0x0][0x374] ;  /* 0x0000dd00ff087b82 */ /* 0x000e620000000800 */
[----:B--2---:R-:W2:Y:S02]  /*00b0*/  MUFU.RCP R2, R2 ;  /* 0x0000000200027308 */ /* 0x004ea40000001000 */
[----:B--2---:R-:W-:-:S06]  /*00c0*/  IADD3 R2, PT, PT, R2, 0xffffffe, RZ ;  /* 0x0ffffffe02027810 */ /* 0x004fcc0007ffe0ff */
[----:B------:R-:W2:Y:S02]  /*00d0*/  F2I.FTZ.U32.TRUNC.NTZ R3, R2 ;  /* 0x0000000200037305 */ /* 0x000ea4000021f000 */
[----:B--2---:R-:W-:-:S04]  /*00e0*/  IMAD.MOV R2, RZ, RZ, -R3 ;  /* 0x000000ffff027224 */ /* 0x004fc800078e0a03 */
[----:B------:R-:W-:Y:S01]  /*00f0*/  IMAD R4, R2, R0, RZ ;  /* 0x0000000002047224 */ /* 0x000fe200078e02ff */
[----:B------:R-:W-:-:S05]  /*0100*/  MOV R2, RZ ;  /* 0x000000ff00027202 */ /* 0x000fca0000000f00 */
[----:B------:R-:W-:-:S06]  /*0110*/  IMAD.HI.U32 R4, R3, R4, R2 ;  /* 0x0000000403047227 */ /* 0x000fcc00078e0002 */
[----:B-1----:R-:W-:-:S04]  /*0120*/  IMAD.HI.U32 R244, R4, UR4, RZ ;  /* 0x0000000404f47c27 */ /* 0x002fc8000f8e00ff */
        /* <DEDUP_REMOVED lines=8> */
[----:B------:R-:W-:-:S05]  /*01b0*/  @!P0 LOP3.LUT R244, RZ, R0, RZ, 0x33, !PT ;  /* 0x00000000fff48212 */ /* 0x000fca00078e33ff */
[----:B------:R-:W-:-:S04]  /*01c0*/  IMAD.MOV R243, RZ, RZ, -R244 ;  /* 0x000000fffff37224 */ /* 0x000fc800078e0af4 */
[----:B---34-:R-:W-:Y:S02]  /*01d0*/  IMAD R243, R0, R243, UR4 ;  /* 0x0000000400f37e24 */ /* 0x018fe4000f8e02f3 */
[----:B-1----:R-:W-:Y:S05]  /*01e0*/  CALL.REL.NOINC `($_ZN5flash24flash_fwd_splitkv_kernelI23Flash_fwd_kernel_traitsILi64ELi64ELi256ELi4ELb0ELb0EN7cutlass6half_tE19Flash_kernel_traitsILi64ELi64ELi256ELi4ES3_EELb0ELb1ELb0ELb0ELb0ELb1ELb1ELb0EEEvNS_16Flash_fwd_paramsE$_ZN5flash30compute_attn_1rowblock_splitkvI23Flash_fwd_kernel_traitsILi64ELi64ELi256ELi4ELb0ELb0EN7cutlass6half_tE19Flash_kernel_traitsILi64ELi64ELi256ELi4ES3_EELb0ELb1ELb0ELb0ELb0ELb1ELb1ELb0ENS_16Flash_fwd_paramsEEEvRKT8_iiiii) ;  /* 0x0000000000087944 */ /* 0x002fea0003c00000 */
[----:B------:R-:W-:Y:S05]  /*01f0*/  BSYNC.RECONVERGENT B3 ;  /* 0x0000000000037941 */ /* 0x000fea0003800200 */
.L_x_3105:
[----:B------:R-:W-:Y:S05]  /*0200*/  EXIT ;  /* 0x000000000000794d */ /* 0x000fea0003800000 */
        .type           $_ZN5flash24flash_fwd_splitkv_kernelI23Flash_fwd_kernel_traitsILi64ELi64ELi256ELi4ELb0ELb0EN7cutlass6half_tE19Flash_kernel_traitsILi64ELi64ELi256ELi4ES3_EELb0ELb1ELb0ELb0ELb0ELb1ELb1ELb0EEEvNS_16Flash_fwd_paramsE$_ZN5flash30compute_attn_1rowblock_splitkvI23Flash_fwd_kernel_traitsILi64ELi64ELi256ELi4ELb0ELb0EN7cutlass6half_tE19Flash_kernel_traitsILi64ELi64ELi256ELi4ES3_EELb0ELb1ELb0ELb0ELb0ELb1ELb1ELb0ENS_16Flash_fwd_paramsEEEvRKT8_iiiii,@function
        .size           $_ZN5flash24flash_fwd_splitkv_kernelI23Flash_fwd_kernel_traitsILi64ELi64ELi256ELi4ELb0ELb0EN7cutlass6half_tE19Flash_kernel_traitsILi64ELi64ELi256ELi4ES3_EELb0ELb1ELb0ELb0ELb0ELb1ELb1ELb0EEEvNS_16Flash_fwd_paramsE$_ZN5flash30compute_attn_1rowblock_splitkvI23Flash_fwd_kernel_traitsILi64ELi64ELi256ELi4ELb0ELb0EN7cutlass6half_tE19Flash_kernel_traitsILi64ELi64ELi256ELi4ES3_EELb0ELb1ELb0ELb0ELb0ELb1ELb1ELb0ENS_16Flash_fwd_paramsEEEvRKT8_iiiii,(.L_x_14737 - $_ZN5flash24flash_fwd_splitkv_kernelI23Flash_fwd_kernel_traitsILi64ELi64ELi256ELi4ELb0ELb0EN7cutlass6half_tE19Flash_kernel_traitsILi64ELi64ELi256ELi4ES3_EELb0ELb1ELb0ELb0ELb0ELb1ELb1ELb0EEEvNS_16Flash_fwd_paramsE$_ZN5flash30compute_attn_1rowblock_splitkvI23Flash_fwd_kernel_traitsILi64ELi64ELi256ELi4ELb0ELb0EN7cutlass6half_tE19Flash_kernel_traitsILi64ELi64ELi256ELi4ES3_EELb0ELb1ELb0ELb0ELb0ELb1ELb1ELb0ENS_16Flash_fwd_paramsEEEvRKT8_iiiii)
$_ZN5flash24flash_fwd_splitkv_kernelI23Flash_fwd_kernel_traitsILi64ELi64ELi256ELi4ELb0ELb0EN7cutlass6half_tE19Flash_kernel_traitsILi64ELi64ELi256ELi4ES3_EELb0ELb1ELb0ELb0ELb0ELb1ELb1ELb0EEEvNS_16Flash_fwd_paramsE$_ZN5flash30compute_attn_1rowblock_splitkvI23Flash_fwd_kernel_traitsILi64ELi64ELi256ELi4ELb0ELb0EN7cutlass6half_tE19Flash_kernel_traitsILi64ELi64ELi256ELi4ES3_EELb0ELb1ELb0ELb0ELb0ELb1ELb1ELb0ENS_16Flash_fwd_paramsEEEvRKT8_iiiii:
[----:B------:R-:W1:Y:S02]  /*0210*/  LDCU.64 UR4, c[0x0][0x358] ;  /* 0x00006b00ff0477ac */ /* 0x000e640008000a00 */
[----:B-1----:R-:W2:Y:S04]  /*0220*/  LD.E.64 R16, desc[UR4][R2.64+0xe0] ;  /* 0x0000e00402107980 */ /* 0x002ea8000c101b00 */
[----:B------:R-:W3:Y:S04]  /*0230*/  LD.E.64 R6, desc[UR4][R2.64+0xe8] ;  /* 0x0000e80402067980 */ /* 0x000ee8000c101b00 */
[----:B------:R-:W4:Y:S04]  /*0240*/  LD.E.64 R10, desc[UR4][R2.64+0xf0] ;  /* 0x0000f004020a7980 */ /* 0x000f28000c101b00 */
[----:B------:R-:W4:Y:S01]  /*0250*/  LD.E.64 R14, desc[UR4][R2.64+0xf8] ;  /* 0x0000f804020e7980 */ /* 0x000f22000c101b00 */
[----:B------:R-:W-:Y:S01]  /*0260*/  IMAD.MOV.U32 R9, RZ, RZ, -0x1 ;  /* 0xffffffffff097424 */ /* 0x000fe200078e00ff */
[----:B--2---:R-:W-:-:S02]  /*0270*/  ISETP.NE.U32.AND P4, PT, R16, RZ, PT ;  /* 0x000000ff1000720c */ /* 0x004fc40003f85070 */
[----:B---3--:R-:W-:Y:S02]  /*0280*/  ISETP.NE.U32.AND P3, PT, R6, RZ, PT ;  /* 0x000000ff0600720c */ /* 0x008fe40003f65070 */
[----:B------:R-:W-:Y:S02]  /*0290*/  ISETP.NE.AND.EX P4, PT, R17, RZ, PT, P4 ;  /* 0x000000ff1100720c */ /* 0x000fe40003f85340 */
[----:B------:R-:W-:-:S11]  /*02a0*/  ISETP.NE.AND.EX P3, PT, R7, RZ, PT, P3 ;  /* 0x000000ff0700720c */ /* 0x000fd60003f65330 */
[----:B------:R-:W5:Y:S04]  /*02b0*/  @!P4 LD.E R120, desc[UR4][R2.64+0xb4] ;  /* 0x0000b4040278c980 */ /* 0x000f68000c101900 */
[----:B------:R-:W5:Y:S01]  /*02c0*/  @!P3 LD.E R65, desc[UR4][R2.64+0xb8] ;  /* 0x0000b8040241b980 */ /* 0x000f62000c101900 */
[----:B------:R-:W-:Y:S02]  /*02d0*/  ISETP.NE.U32.AND P2, PT, R16, RZ, PT ;  /* 0x000000ff1000720c */ /* 0x000fe40003f45070 */
[----:B----4-:R-:W-:Y:S02]  /*02e0*/  ISETP.NE.U32.AND P1, PT, R10, RZ, PT ;  /* 0x000000ff0a00720c */ /* 0x010fe40003f25070 */
[----:B------:R-:W-:Y:S02]  /*02f0*/  ISETP.NE.AND.EX P2, PT, R17, RZ, PT, P2 ;  /* 0x000000ff1100720c */ /* 0x000fe40003f45320 */
[----:B------:R-:W-:Y:S01]  /*0300*/  ISETP.NE.AND.EX P1, PT, R11, RZ, PT, P1 ;  /* 0x000000ff0b00720c */ /* 0x000fe20003f25310 */
[----:B------:R-:W-:-:S04]  /*0310*/  IMAD.WIDE.U32 R16, R244, 0x4, R16 ;  /* 0x00000004f4107825 */ /* 0x000fc800078e0010 */
[----:B------:R-:W-:Y:S01]  /*0320*/  IMAD.SHL.U32 R4, R244, 0x4, RZ ;  /* 0x00000004f4047824 */ /* 0x000fe200078e00ff */
[----:B------:R-:W-:Y:S01]  /*0330*/  SHF.R.U32.HI R0, RZ, 0x1e, R244 ;  /* 0x0000001eff007819 */ /* 0x000fe200000116f4 */
[----:B------:R-:W5:Y:S04]  /*0340*/  @P4 LD.E R5, desc[UR4][R16.64+0x4] ;  /* 0x0000040410054980 */ /* 0x000f68000c101900 */
[----:B------:R1:W5:Y:S01]  /*0350*/  @P2 LD.E R9, desc[UR4][R16.64] ;  /* 0x0000000410092980 */ /* 0x000362000c101900 */
[----:B------:R-:W-:Y:S02]  /*0360*/  ISETP.NE.U32.AND P2, PT, R6, RZ, PT ;  /* 0x000000ff0600720c */ /* 0x000fe40003f45070 */
[----:B------:R-:W-:Y:S02]  /*0370*/  @P1 IADD3 R12, P0, PT, R10, R4, RZ ;  /* 0x000000040a0c1210 */ /* 0x000fe40007f1e0ff */
[----:B------:R-:W-:-:S03]  /*0380*/  ISETP.NE.AND.EX P2, PT, R7, RZ, PT, P2 ;  /* 0x000000ff0700720c */ /* 0x000fc60003f45320 */
[----:B------:R-:W-:Y:S02]  /*0390*/  @P1 IMAD.X R13, R11, 0x1, R0, P0 ;  /* 0x000000010b0d1824 */ /* 0x000fe400000e0600 */
[----:B------:R-:W-:Y:S01]  /*03a0*/  IMAD.MOV.U32 R11, RZ, RZ, RZ ;  /* 0x000000ffff0b7224 */ /* 0x000fe200078e00ff */
[----:B------:R-:W-:Y:S01]  /*03b0*/  ISETP.NE.U32.AND P0, PT, R14, RZ, PT ;  /* 0x000000ff0e00720c */ /* 0x000fe20003f05070 */
[----:B------:R-:W-:Y:S04]  /*03c0*/  BSSY.RECONVERGENT B0, `(.L_x_3106) ;  /* 0x000000b000007945 */ /* 0x000fe80003800200 */
[----:B------:R2:W5:Y:S01]  /*03d0*/  @P1 LD.E R11, desc[UR4][R12.64] ;  /* 0x000000040c0b1980 */ /* 0x000562000c101900 */
[----:B------:R-:W-:Y:S02]  /*03e0*/  ISETP.NE.AND.EX P0, PT, R15, RZ, PT, P0 ;  /* 0x000000ff0f00720c */ /* 0x000fe40003f05300 */
[----:B-1----:R-:W-:-:S05]  /*03f0*/  IADD3 R16, P1, PT, R6, R4, RZ ;  /* 0x0000000406107210 */ /* 0x002fca0007f3e0ff */
[----:B------:R-:W-:Y:S02]  /*0400*/  IMAD.X R17, R7, 0x1, R0, P1 ;  /* 0x0000000107117824 */ /* 0x000fe400008e0600 */
[----:B--2---:R-:W-:Y:S01]  /*0410*/  IMAD.MOV.U32 R12, RZ, RZ, -0x1 ;  /* 0xffffffffff0c7424 */ /* 0x004fe200078e00ff */
[----:B------:R-:W-:Y:S06]  /*0420*/  @!P2 BRA `(.L_x_3107) ;  /* 0x000000000010a947 */ /* 0x000fec0003800000 */
[----:B------:R-:W2:Y:S02]  /*0430*/  LD.E.U8 R6, desc[UR4][R2.64+0x1b2] ;  /* 0x0001b20402067980 */ /* 0x000ea4000c101100 */
[----:B--2---:R-:W-:-:S13]  /*0440*/  ISETP.NE.AND P1, PT, R6, RZ, PT ;  /* 0x000000ff0600720c */ /* 0x004fda0003f25270 */
[----:B------:R-:W-:Y:S05]  /*0450*/  @!P1 BRA `(.L_x_3107) ;  /* 0x0000000000049947 */ /* 0x000fea0003800000 */
[----:B------:R1:W5:Y:S02]  /*0460*/  LD.E R12, desc[UR4][R16.64] ;  /* 0x00000004100c7980 */ /* 0x000364000c101900 */
.L_x_3107:
[----:B------:R-:W-:Y:S05]  /*0470*/  BSYNC.RECONVERGENT B0 ;  /* 0x0000000000007941 */ /* 0x000fea0003800200 */
.L_x_3106:
[----:B------:R-:W-:Y:S04]  /*0480*/  BSSY.RECONVERGENT B0, `(.L_x_3108) ;  /* 0x0000007000007945 */ /* 0x000fe80003800200 */
[----:B------:R-:W-:Y:S05]  /*0490*/  @!P3 BRA `(.L_x_3109) ;  /* 0x000000000014b947 */ /* 0x000fea0003800000 */
[----:B------:R-:W2:Y:S02]  /*04a0*/  LD.E.U8 R6, desc[UR4][R2.64+0x1b2] ;  /* 0x0001b20402067980 */ /* 0x000ea4000c101100 */
[----:B--2---:R-:W-:-:S13]  /*04b0*/  ISETP.NE.AND P1, PT, R6, RZ, PT ;  /* 0x000000ff0600720c */ /* 0x004fda0003f25270 */
[----:B-----5:R-:W2:Y:S02]  /*04c0*/  @P1 LD.E R65, desc[UR4][R16.64+0x4] ;  /* 0x0000040410411980 */ /* 0x020ea4000c101900 */
[----:B--2---:R-:W-:-:S06]  /*04d0*/  @P1 IADD3 R65, PT, PT, R65, -R12, RZ ;  /* 0x8000000c41411210 */ /* 0x004fcc0007ffe0ff */
[----:B------:R2:W5:Y:S02]  /*04e0*/  @!P1 LD.E R65, desc[UR4][R16.64] ;  /* 0x0000000410419980 */ /* 0x000564000c101900 */
.L_x_3109:
[----:B------:R-:W-:Y:S05]  /*04f0*/  BSYNC.RECONVERGENT B0 ;  /* 0x0000000000007941 */ /* 0x000fea0003800200 */
.L_x_3108:
        /* <DEDUP_REMOVED lines=8> */
.L_x_3111:
[----:B------:R-:W3:Y:S01]  /*0580*/  LD.E.64 R6, desc[UR4][R2.64+0x108] ;  /* 0x0001080402067980 */ /* 0x000ee2000c101b00 */
[----:B------:R-:W-:Y:S01]  /*0590*/  BSSY.RECONVERGENT B0, `(.L_x_3113) ;  /* 0x0000006000007945 */ /* 0x000fe20003800200 */
[----:B------:R-:W-:Y:S01]  /*05a0*/  IMAD.MOV.U32 R5, RZ, RZ, RZ ;  /* 0x000000ffff057224 */ /* 0x000fe200078e00ff */
[----:B---3--:R-:W-:-:S04]  /*05b0*/  ISETP.NE.U32.AND P0, PT, R6, RZ, PT ;  /* 0x000000ff0600720c */ /* 0x008fc80003f05070 */
[----:B------:R-:W-:-:S13]  /*05c0*/  ISETP.NE.AND.EX P0, PT, R7, RZ, PT, P0 ;  /* 0x000000ff0700720c */ /* 0x000fda0003f05300 */
[----:B------:R-:W-:Y:S05]  /*05d0*/  @!P0 BRA `(.L_x_3114) ;  /* 0x0000000000048947 */ /* 0x000fea0003800000 */
[----:B------:R3:W5:Y:S02]  /*05e0*/  LD.E R5, desc[UR4][R2.64+0xbc] ;  /* 0x0000bc0402057980 */ /* 0x000764000c101900 */
.L_x_3114:
[----:B------:R-:W-:Y:S05]  /*05f0*/  BSYNC.RECONVERGENT B0 ;  /* 0x0000000000007941 */ /* 0x000fea0003800200 */
.L_x_3113:
[----:B-----5:R-:W-:Y:S02]  /*0600*/  IADD3 R65, PT, PT, R5, R65, -R11 ;  /* 0x0000004105417210 */ /* 0x020fe40007ffe80b */
.L_x_3112:
[----:B------:R-:W-:Y:S05]  /*0610*/  BSYNC.RECONVERGENT B1 ;  /* 0x0000000000017941 */ /* 0x000fea0003800200 */
.L_x_3110:
[----:B------:R-:W-:Y:S01]  /*0620*/  IMAD.SHL.U32 R228, R239, 0x40, RZ ;  /* 0x00000040efe47824 */ /* 0x000fe200078e00ff */
[----:B------:R-:W-:Y:S01]  /*0630*/  MOV R6, R238 ;  /* 0x000000ee00067202 */ /* 0x000fe20000000f00 */
[----:B------:R-:W-:-:S03]  /*0640*/  IMAD.MOV.U32 R7, RZ, RZ, 0x0 ;  /* 0x00000000ff077424 */ /* 0x000fc600078e00ff */
[----:B------:R-:W-:-:S13]  /*0650*/  ISETP.GT.AND P0, PT, R120, R228, PT ;  /* 0x000000e47800720c */ /* 0x000fda0003f04270 */
[----:B-123--:R-:W-:Y:S05]  /*0660*/  @!P0 RET.REL.NODEC R6 `(_ZN5flash24flash_fwd_splitkv_kernelI23Flash_fwd_kernel_traitsILi64ELi64ELi256ELi4ELb0ELb0EN7cutlass6half_tE19Flash_kernel_traitsILi64ELi64ELi256ELi4ES3_EELb0ELb1ELb0ELb0ELb0ELb1ELb1ELb0EEEvNS_16Flash_fwd_paramsE) ;  /* 0xfffffff806648950 */ /* 0x00efea0003c3ffff */
[----:B------:R-:W2:Y:S04]  /*0670*/  LD.E R5, desc[UR4][R2.64+0xb8] ;  /* 0x0000b80402057980 */ /* 0x000ea8000c101900 */
[----:B------:R-:W3:Y:S04]  /*0680*/  LD.E R10, desc[UR4][R2.64+0x188] ;  /* 0x00018804020a7980 */ /* 0x000ee8000c101900 */
[----:B------:R-:W4:Y:S01]  /*0690*/  LD.E R13, desc[UR4][R2.64+0x184] ;  /* 0x00018404020d7980 */ /* 0x000f22000c101900 */
[----:B------:R-:W-:-:S04]  /*06a0*/  IABS R7, R8 ;  /* 0x0000000800077213 */ /* 0x000fc80000000000 */
[----:B------:R-:W1:Y:S08]  /*06b0*/  I2F.RP R16, R7 ;  /* 0x0000000700107306 */ /* 0x000e700000209400 */
[----:B-1----:R-:W1:Y:S02]  /*06c0*/  MUFU.RCP R16, R16 ;  /* 0x0000001000107308 */ /* 0x002e640000001000 */
[----:B-1----:R-:W-:-:S06]  /*06d0*/  VIADD R16, R16, 0xffffffe ;  /* 0x0ffffffe10107836 */ /* 0x002fcc0000000000 */
[----:B------:R-:W1:Y:S02]  /*06e0*/  F2I.FTZ.U32.TRUNC.NTZ R17, R16 ;  /* 0x0000001000117305 */ /* 0x000e64000021f000 */
[----:B-1----:R-:W-:Y:S02]  /*06f0*/  IMAD.MOV R14, RZ, RZ, -R17 ;  /* 0x000000ffff0e7224 */ /* 0x002fe400078e0a11 */
[----:B------:R-:W-:Y:S02]  /*0700*/  IMAD.MOV.U32 R16, RZ, RZ, RZ ;  /* 0x000000ffff107224 */ /* 0x000fe400078e00ff */
[----:B------:R-:W-:-:S04]  /*0710*/  IMAD R14, R14, R7, RZ ;  /* 0x000000070e0e7224 */ /* 0x000fc800078e02ff */
[----:B------:R-:W-:Y:S01]  /*0720*/  IMAD.HI.U32 R14, R17, R14, R16 ;  /* 0x0000000e110e7227 */ /* 0x000fe200078e0010 */
[----:B------:R-:W1:Y:S03]  /*0730*/  S2R R166, SR_TID.X ;  /* 0x0000000000a67919 */ /* 0x000e660000002100 */
[----:B--2---:R-:W-:-:S05]  /*0740*/  VIADD R5, R5, 0xff ;  /* 0x000000ff05057836 */ /* 0x004fca0000000000 */
[----:B------:R-:W-:-:S04]  /*0750*/  SHF.R.S32.HI R15, RZ, 0x1f, R5 ;  /* 0x0000001fff0f7819 */ /* 0x000fc80000011405 */
[----:B------:R-:W-:-:S04]  /*0760*/  LEA.HI R15, R15, R5, RZ, 0x8 ;  /* 0x000000050f0f7211 */ /* 0x000fc800078f40ff */
[----:B------:R-:W-:-:S05]  /*0770*/  LEA.HI.SX32 R15, R15, R8, 0x18 ;  /* 0x000000080f0f7211 */ /* 0x000fca00078fc2ff */
[----:B------:R-:W-:Y:S01]  /*0780*/  VIADD R15, R15, 0xffffffff ;  /* 0xffffffff0f0f7836 */ /* 0x000fe20000000000 */
[----:B------:R-:W-:-:S04]  /*0790*/  IABS R5, R8 ;  /* 0x0000000800057213 */ /* 0x000fc80000000000 */
[----:B------:R-:W-:Y:S01]  /*07a0*/  IABS R6, R15 ;  /* 0x0000000f00067213 */ /* 0x000fe20000000000 */
[----:B------:R-:W-:-:S04]  /*07b0*/  IMAD.MOV R5, RZ, RZ, -R5 ;  /* 0x000000ffff057224 */ /* 0x000fc800078e0a05 */
[----:B------:R-:W-:-:S04]  /*07c0*/  IMAD.HI.U32 R14, R14, R6, RZ ;  /* 0x000000060e0e7227 */ /* 0x000fc800078e00ff */
[----:B------:R-:W-:-:S05]  /*07d0*/  IMAD R5, R14, R5, R6 ;  /* 0x000000050e057224 */ /* 0x000fca00078e0206 */
[----:B------:R-:W-:Y:S02]  /*07e0*/  ISETP.GT.U32.AND P1, PT, R7, R5, PT ;  /* 0x000000050700720c */ /* 0x000fe40003f24070 */
[----:B------:R-:W-:Y:S01]  /*07f0*/  LOP3.LUT R15, R15, R8, RZ, 0x3c, !PT ;  /* 0x000000080f0f7212 */ /* 0x000fe200078e3cff */
[----:B------:R-:W-:-:S10]  /*0800*/  VIADD R6, R65, 0xff ;  /* 0x000000ff41067836 */ /* 0x000fd40000000000 */
[----:B------:R-:W-:Y:S01]  /*0810*/  @!P1 IMAD.IADD R5, R5, 0x1, -R7 ;  /* 0x0000000105059824 */ /* 0x000fe200078e0a07 */
[----:B------:R-:W-:-:S04]  /*0820*/  ISETP.GE.AND P0, PT, R15, RZ, PT ;  /* 0x000000ff0f00720c */ /* 0x000fc80003f06270 */
[----:B------:R-:W-:Y:S01]  /*0830*/  ISETP.GE.U32.AND P2, PT, R5, R7, PT ;  /* 0x000000070500720c */ /* 0x000fe20003f46070 */
[----:B------:R-:W-:Y:S01]  /*0840*/  @!P1 VIADD R14, R14, 0x1 ;  /* 0x000000010e0e9836 */ /* 0x000fe20000000000 */
[----:B------:R-:W-:Y:S01]  /*0850*/  ISETP.NE.AND P1, PT, R8, RZ, PT ;  /* 0x000000ff0800720c */ /* 0x000fe20003f25270 */
[--C-:B------:R-:W-:Y:S02]  /*0860*/  IMAD R5, R239, 0x40, -R120.reuse ;  /* 0x00000040ef057824 */ /* 0x100fe400078e0a78 */
[----:B----4-:R-:W-:-:S03]  /*0870*/  IMAD.IADD R7, R13, 0x1, R120 ;  /* 0x000000010d077824 */ /* 0x010fc600078e0278 */
[----:B---3--:R-:W-:Y:S02]  /*0880*/  IADD3 R5, PT, PT, R10, R5, R6 ;  /* 0x000000050a057210 */ /* 0x008fe40007ffe006 */
[----:B------:R-:W-:-:S03]  /*0890*/  IADD3 R7, PT, PT, -R7, R228, R65 ;  /* 0x000000e407077210 */ /* 0x000fc60007ffe141 */
[----:B------:R-:W-:Y:S01]  /*08a0*/  @P2 VIADD R14, R14, 0x1 ;  /* 0x000000010e0e2836 */ /* 0x000fe20000000000 */
[----:B------:R-:W-:Y:S01]  /*08b0*/  SHF.R.S32.HI R10, RZ, 0x1f, R6 ;  /* 0x0000001fff0a7819 */ /* 0x000fe20000011406 */
[----:B------:R-:W-:Y:S02]  /*08c0*/  VIADD R5, R5, 0x40 ;  /* 0x0000004005057836 */ /* 0x000fe40000000000 */
[----:B------:R-:W-:Y:S01]  /*08d0*/  @!P0 IMAD.MOV R14, RZ, RZ, -R14 ;  /* 0x000000ffff0e8224 */ /* 0x000fe200078e0a0e */
[----:B------:R-:W-:Y:S02]  /*08e0*/  @!P1 LOP3.LUT R14, RZ, R8, RZ, 0x33, !PT ;  /* 0x00000008ff0e9212 */ /* 0x000fe400078e33ff */
[----:B------:R-:W-:Y:S02]  /*08f0*/  SHF.R.S32.HI R13, RZ, 0x1f, R7 ;  /* 0x0000001fff0d7819 */ /* 0x000fe40000011407 */
[----:B------:R-:W-:Y:S02]  /*0900*/  SHF.R.S32.HI R8, RZ, 0x1f, R5 ;  /* 0x0000001fff087819 */ /* 0x000fe40000011405 */
[----:B------:R-:W-:Y:S01]  /*0910*/  LEA.HI R10, R10, R6, RZ, 0x8 ;  /* 0x000000060a0a7211 */ /* 0x000fe200078f40ff */
[----:B------:R-:W-:Y:S01]  /*0920*/  IMAD R233, R14, UR6, RZ ;  /* 0x000000060ee97c24 */ /* 0x000fe2000f8e02ff */
[----:B------:R-:W-:-:S02]  /*0930*/  LEA.HI R13, R13, R7, RZ, 0x8 ;  /* 0x000000070d0d7211 */ /* 0x000fc400078f40ff */
[----:B------:R-:W-:Y:S02]  /*0940*/  LEA.HI R8, R8, R5, RZ, 0x8 ;  /* 0x0000000508087211 */ /* 0x000fe400078f40ff */
[----:B------:R-:W-:Y:S02]  /*0950*/  SHF.R.S32.HI R10, RZ, 0x8, R10 ;  /* 0x00000008ff0a7819 */ /* 0x000fe4000001140a */
[----:B------:R-:W-:Y:S02]  /*0960*/  SHF.R.S32.HI R13, RZ, 0x8, R13 ;  /* 0x00000008ff0d7819 */ /* 0x000fe4000001140d */
[----:B------:R-:W-:Y:S02]  /*0970*/  SHF.R.S32.HI R8, RZ, 0x8, R8 ;  /* 0x00000008ff087819 */ /* 0x000fe40000011408 */
[C---:B------:R-:W-:Y:S02]  /*0980*/  VIADDMNMX R10, R233.reuse, R14, R10, PT ;  /* 0x0000000ee90a7246 */ /* 0x040fe4000380010a */
[----:B------:R-:W-:-:S02]  /*0990*/  VIMNMX R233, PT, PT, R233, R13, !PT ;  /* 0x0000000de9e97248 */ /* 0x000fc40007fe0100 */
[----:B------:R-:W-:-:S04]  /*09a0*/  VIMNMX R38, PT, PT, R10, R8, PT ;  /* 0x000000080a267248 */ /* 0x000fc80003fe0100 */
        /* <DEDUP_REMOVED lines=8> */
[----:B------:R-:W-:-:S02]  /*0a30*/  IMAD.IADD R120, R120, 0x1, -R228 ;  /* 0x0000000178787824 */ /* 0x000fc400078e0ae4 */
[----:B--2---:R-:W-:-:S04]  /*0a40*/  IMAD R4, R4, UR6, R244 ;  /* 0x0000000604047c24 */ /* 0x004fc8000f8e02f4 */
[----:B---3--:R-:W-:-:S04]  /*0a50*/  IMAD R4, R4, R7, R243 ;  /* 0x0000000704047224 */ /* 0x008fc800078e02f3 */
[----:B------:R-:W-:Y:S02]  /*0a60*/  IMAD R5, R5, R4, R228 ;  /* 0x0000000405057224 */ /* 0x000fe400078e02e4 */
[----:B------:R-:W-:Y:S01]  /*0a70*/  IMAD.SHL.U32 R4, R166, 0x4, RZ ;  /* 0x00000004a6047824 */ /* 0x000fe200078e00ff */
[----:B------:R-:W-:Y:S01]  /*0a80*/  SHF.R.U32.HI R166, RZ, 0x4, R166 ;  /* 0x00000004ffa67819 */ /* 0x000fe200000116a6 */
[----:B----4-:R-:W-:-:S03]  /*0a90*/  IMAD R7, R5, R6, RZ ;  /* 0x0000000605077224 */ /* 0x010fc600078e02ff */
[----:B------:R-:W-:Y:S01]  /*0aa0*/  LOP3.LUT R6, R4, 0xffc, RZ, 0xc0, !PT ;  /* 0x00000ffc04067812 */ /* 0x000fe200078ec0ff */
[----:B------:R-:W-:Y:S01]  /*0ab0*/  VIADD R10, R166, 0x18 ;  /* 0x00000018a60a7836 */ /* 0x000fe20000000000 */
[----:B------:R-:W-:Y:S02]  /*0ac0*/  LOP3.LUT R4, R4, 0x3c, RZ, 0xc0, !PT ;  /* 0x0000003c04047812 */ /* 0x000fe400078ec0ff */
[C---:B------:R-:W-:Y:S02]  /*0ad0*/  IADD3 R6, P0, PT, R7.reuse, R6, RZ ;  /* 0x0000000607067210 */ /* 0x040fe40007f1e0ff */
[C---:B------:R-:W-:Y:S02]  /*0ae0*/  ISETP.NE.AND P6, PT, R4.reuse, RZ, PT ;  /* 0x000000ff0400720c */ /* 0x040fe40003fc5270 */
[----:B-----5:R-:W-:Y:S01]  /*0af0*/  ISETP.GE.AND P1, PT, R4, R0, PT ;  /* 0x000000000400720c */ /* 0x020fe20003f26270 */
[C---:B------:R-:W-:Y:S01]  /*0b00*/  VIADD R4, R166.reuse, 0x8 ;  /* 0x00000008a6047836 */ /* 0x040fe20000000000 */
[----:B------:R-:W-:Y:S01]  /*0b10*/  LEA.HI.X.SX32 R7, R7, RZ, 0x1, P0 ;  /* 0x000000ff07077211 */ /* 0x000fe200000f0eff */
[----:B------:R-:W-:Y:S01]  /*0b20*/  VIADD R0, R166, 0x10 ;  /* 0x00000010a6007836 */ /* 0x000fe20000000000 */
[----:B------:R-:W-:Y:S01]  /*0b30*/  LEA R12, P0, R6, R8, 0x2 ;  /* 0x00000008060c7211 */ /* 0x000fe200078010ff */
[C---:B------:R-:W-:Y:S01]  /*0b40*/  VIADD R8, R166.reuse, 0x28 ;  /* 0x00000028a6087836 */ /* 0x040fe20000000000 */
[----:B------:R-:W-:-:S02]  /*0b50*/  ISETP.GE.OR P3, PT, R166, R120, P1 ;  /* 0x00000078a600720c */ /* 0x000fc40000f66670 */
[-C--:B------:R-:W-:Y:S02]  /*0b60*/  ISETP.GE.OR P2, PT, R4, R120.reuse, P1 ;  /* 0x000000780400720c */ /* 0x080fe40000f46670 */
[-C--:B------:R-:W-:Y:S02]  /*0b70*/  ISETP.GE.OR P5, PT, R0, R120.reuse, P1 ;  /* 0x000000780000720c */ /* 0x080fe40000fa6670 */
[----:B------:R-:W-:Y:S01]  /*0b80*/  LEA.HI.X R13, R6, R9, R7, 0x2, P0 ;  /* 0x00000009060d7211 */ /* 0x000fe200000f1407 */
[----:B------:R-:W-:Y:S01]  /*0b90*/  VIADD R9, R166, 0x20 ;  /* 0x00000020a6097836 */ /* 0x000fe20000000000 */
[-C--:B------:R-:W-:Y:S01]  /*0ba0*/  ISETP.GE.OR P0, PT, R10, R120.reuse, P1 ;  /* 0x000000780a00720c */ /* 0x080fe20000f06670 */
[C---:B------:R-:W-:Y:S02]  /*0bb0*/  VIADD R7, R166.reuse, 0x30 ;  /* 0x00000030a6077836 */ /* 0x040fe40000000000 */
[----:B------:R-:W-:Y:S01]  /*0bc0*/  VIADD R6, R166, 0x38 ;  /* 0x00000038a6067836 */ /* 0x000fe20000000000 */
[-C--:B------:R-:W-:Y:S01]  /*0bd0*/  ISETP.GE.OR P4, PT, R9, R120.reuse, P1 ;  /* 0x000000780900720c */ /* 0x080fe20000f86670 */
[----:B------:R-:W-:Y:S01]  /*0be0*/  @!P3 ST.E.128 desc[UR4][R12.64], RZ ;  /* 0x000000ff0c00b985 */ /* 0x000fe2000c101d04 */
[----:B------:R-:W-:-:S03]  /*0bf0*/  ISETP.GE.OR P3, PT, R8, R120, P1 ;  /* 0x000000780800720c */ /* 0x000fc60000f66670 */
[----:B------:R-:W-:Y:S01]  /*0c00*/  @!P2 ST.E.128 desc[UR4][R12.64+0x800], RZ ;  /* 0x000800ff0c00a985 */ /* 0x000fe2000c101d04 */
[-C--:B------:R-:W-:Y:S02]  /*0c10*/  ISETP.GE.OR P2, PT, R7, R120.reuse, P1 ;  /* 0x000000780700720c */ /* 0x080fe40000f46670 */
[-C--:B------:R-:W-:Y:S01]  /*0c20*/  ISETP.GE.OR P1, PT, R6, R120.reuse, P1 ;  /* 0x000000780600720c */ /* 0x080fe20000f26670 */
[----:B------:R-:W-:Y:S01]  /*0c30*/  @!P5 ST.E.128 desc[UR4][R12.64+0x1000], RZ ;  /* 0x001000ff0c00d985 */ /* 0x000fe2000c101d04 */
[----:B------:R-:W-:-:S03]  /*0c40*/  ISETP.GE.OR P5, PT, R4, R120, P6 ;  /* 0x000000780400720c */ /* 0x000fc600037a6670 */
[----:B------:R-:W-:Y:S01]  /*0c50*/  @!P0 ST.E.128 desc[UR4][R12.64+0x1800], RZ ;  /* 0x001800ff0c008985 */ /* 0x000fe2000c101d04 */
[----:B------:R-:W-:-:S03]  /*0c60*/  IADD3 R4, P0, PT, R5, R166, RZ ;  /* 0x000000a605047210 */ /* 0x000fc60007f1e0ff */
[----:B------:R-:W-:Y:S01]  /*0c70*/  @!P4 ST.E.128 desc[UR4][R12.64+0x2000], RZ ;  /* 0x002000ff0c00c985 */ /* 0x000fe2000c101d04 */
[----:B------:R-:W-:Y:S02]  /*0c80*/  LEA.HI.X.SX32 R5, R5, RZ, 0x1, P0 ;  /* 0x000000ff05057211 */ /* 0x000fe400000f0eff */
[----:B------:R-:W-:Y:S01]  /*0c90*/  LEA R2, P0, R4, R2, 0x2 ;  /* 0x0000000204027211 */ /* 0x000fe200078010ff */
[----:B------:R-:W-:Y:S01]  /*0ca0*/  @!P2 ST.E.128 desc[UR4][R12.64+0x3000], RZ ;  /* 0x003000ff0c00a985 */ /* 0x000fe2000c101d04 */
[-C--:B------:R-:W-:Y:S01]  /*0cb0*/  ISETP.GE.OR P4, PT, R0, R120.reuse, P6 ;  /* 0x000000780000720c */ /* 0x080fe20003786670 */
[----:B------:R-:W-:Y:S01]  /*0cc0*/  @!P5 IMAD.MOV.U32 R0, RZ, RZ, -0x800000 ;  /* 0xff800000ff00d424 */ /* 0x000fe200078e00ff */
[----:B------:R-:W-:Y:S01]  /*0cd0*/  LEA.HI.X R3, R4, R3, R5, 0x2, P0 ;  /* 0x0000000304037211 */ /* 0x000fe200000f1405 */
[----:B------:R-:W-:Y:S01]  /*0ce0*/  @!P1 ST.E.128 desc[UR4][R12.64+0x3800], RZ ;  /* 0x003800ff0c009985 */ /* 0x000fe2000c101d04 */
[-C--:B------:R-:W-:Y:S02]  /*0cf0*/  ISETP.GE.OR P2, PT, R9, R120.reuse, P6 ;  /* 0x000000780900720c */ /* 0x080fe40003746670 */
[-C--:B------:R-:W-:Y:S01]  /*0d00*/  ISETP.GE.OR P1, PT, R8, R120.reuse, P6 ;  /* 0x000000780800720c */ /* 0x080fe20003726670 */
[----:B------:R-:W-:Y:S01]  /*0d10*/  @!P3 ST.E.128 desc[UR4][R12.64+0x2800], RZ ;  /* 0x002800ff0c00b985 */ /* 0x000fe2000c101d04 */
[----:B------:R-:W-:-:S02]  /*0d20*/  ISETP.GE.OR P3, PT, R10, R120, P6 ;  /* 0x000000780a00720c */ /* 0x000fc40003766670 */
[-C--:B------:R-:W-:Y:S01]  /*0d30*/  ISETP.GE.OR P0, PT, R7, R120.reuse, P6 ;  /* 0x000000780700720c */ /* 0x080fe20003706670 */
[----:B------:R1:W-:Y:S01]  /*0d40*/  @!P5 ST.E desc[UR4][R2.64+0x20], R0 ;  /* 0x000020000200d985 */ /* 0x0003e2000c101904 */
[-C--:B------:R-:W-:Y:S02]  /*0d50*/  ISETP.GE.OR P5, PT, R166, R120.reuse, P6 ;  /* 0x00000078a600720c */ /* 0x080fe400037a6670 */
[----:B------:R-:W-:-:S03]  /*0d60*/  ISETP.GE.OR P6, PT, R6, R120, P6 ;  /* 0x000000780600720c */ /* 0x000fc600037c6670 */
[----:B------:R-:W-:Y:S02]  /*0d70*/  @!P2 IMAD.MOV.U32 R5, RZ, RZ, -0x800000 ;  /* 0xff800000ff05a424 */ /* 0x000fe400078e00ff */
[----:B------:R-:W-:Y:S02]  /*0d80*/  @!P1 IMAD.MOV.U32 R4, RZ, RZ, -0x800000 ;  /* 0xff800000ff049424 */ /* 0x000fe400078e00ff */
[----:B------:R-:W-:Y:S01]  /*0d90*/  @!P3 IMAD.MOV.U32 R7, RZ, RZ, -0x800000 ;  /* 0xff800000ff07b424 */ /* 0x000fe200078e00ff */
[----:B------:R2:W-:Y:S03]  /*0da0*/  @!P2 ST.E desc[UR4][R2.64+0x80], R5 ;  /* 0x000080050200a985 */ /* 0x0005e6000c101904 */
[----:B------:R-:W-:Y:S01]  /*0db0*/  @!P5 IMAD.MOV.U32 R8, RZ, RZ, -0x800000 ;  /* 0xff800000ff08d424 */ /* 0x000fe200078e00ff */
[----:B------:R3:W-:Y:S04]  /*0dc0*/  @!P1 ST.E desc[UR4][R2.64+0xa0], R4 ;  /* 0x0000a00402009985 */ /* 0x0007e8000c101904 */
[----:B------:R-:W-:Y:S04]  /*0dd0*/  @!P3 ST.E desc[UR4][R2.64+0x60], R7 ;  /* 0x000060070200b985 */ /* 0x000fe8000c101904 */
[----:B------:R-:W-:Y:S01]  /*0de0*/  @!P5 ST.E desc[UR4][R2.64], R8 ;  /* 0x000000080200d985 */ /* 0x000fe2000c101904 */
[----:B-1----:R-:W-:-:S05]  /*0df0*/  @!P4 IMAD.MOV.U32 R0, RZ, RZ, -0x800000 ;  /* 0xff800000ff00c424 */ /* 0x002fca00078e00ff */
[----:B------:R1:W-:Y:S01]  /*0e00*/  @!P4 ST.E desc[UR4][R2.64+0x40], R0 ;  /* 0x000040000200c985 */ /* 0x0003e2000c101904 */
[----:B--2---:R-:W-:Y:S02]  /*0e10*/  IMAD.MOV.U32 R5, RZ, RZ, 0x0 ;  /* 0x00000000ff057424 */ /* 0x004fe400078e00ff */
[----:B---3--:R-:W-:Y:S02]  /*0e20*/  IMAD.MOV.U32 R4, RZ, RZ, R238 ;  /* 0x000000ffff047224 */ /* 0x008fe400078e00ee */
[----:B-1----:R-:W-:-:S05]  /*0e30*/  @!P0 IMAD.MOV.U32 R0, RZ, RZ, -0x800000 ;  /* 0xff800000ff008424 */ /* 0x002fca00078e00ff */
[----:B------:R1:W-:Y:S02]  /*0e40*/  @!P0 ST.E desc[UR4][R2.64+0xc0], R0 ;  /* 0x0000c00002008985 */ /* 0x0003e4000c101904 */
[----:B-1----:R-:W-:Y:S05]  /*0e50*/  @P6 RET.REL.NODEC R4 `(_ZN5flash24flash_fwd_splitkv_kernelI23Flash_fwd_kernel_traitsILi64ELi64ELi256ELi4ELb0ELb0EN7cutlass6half_tE19Flash_kernel_traitsILi64ELi64ELi256ELi4ES3_EELb0ELb1ELb0ELb0ELb0ELb1ELb1ELb0EEEvNS_16Flash_fwd_paramsE) ;  /* 0xfffffff004686950 */ /* 0x002fea0003c3ffff */
[----:B------:R-:W-:Y:S02]  /*0e60*/  MOV R0, 0xff800000 ;  /* 0xff80000000007802 */ /* 0x000fe40000000f00 */
[----:B------:R-:W-:-:S03]  /*0e70*/  MOV R239, 0x0 ;  /* 0x0000000000ef7802 */ /* 0x000fc60000000f00 */
[----:B------:R1:W-:Y:S02]  /*0e80*/  ST.E desc[UR4][R2.64+0xe0], R0 ;  /* 0x0000e00002007985 */ /* 0x0003e4000c101904 */
[----:B-1----:R-:W-:Y:S05]  /*0e90*/  RET.REL.NODEC R238 `(_ZN5flash24flash_fwd_splitkv_kernelI23Flash_fwd_kernel_traitsILi64ELi64ELi256ELi4ELb0ELb0EN7cutlass6half_tE19Flash_kernel_traitsILi64ELi64ELi256ELi4ES3_EELb0ELb1ELb0ELb0ELb0ELb1ELb1ELb0EEEvNS_16Flash_fwd_paramsE) ;  /* 0xfffffff0ee587950 */ /* 0x002fea0003c3ffff */
.L_x_3115:
        /* <DEDUP_REMOVED lines=13> */
[----:B-----5:R-:W3:Y:S04]  /*0f70*/  LD.E.64 R10, desc[UR4][R2.64+0x168] ;  /* 0x00016804020a7980 */ /* 0x020ee8000c101b00 */
        /* <DEDUP_REMOVED lines=65> */
[----:B------:R-:W-:Y:S01]  /*1390*/  @P2 VIADD R4, R4, 0x1 ;  /* 0x0000000104042836 */ /* 0x000fe20000000000 */
[----:B------:R-:W-:-:S03]  /*13a0*/  SHF.R.S32.HI R17, RZ, 0x1f, R18 ;  /* 0x0000001fff117819 */ /* 0x000fc60000011412 */
[----:B------:R-:W-:Y:S02]  /*13b0*/  IMAD.MOV.U32 R7, RZ, RZ, R4 ;  /* 0x000000ffff077224 */ /* 0x000fe400078e0004 */
[----:B------:R-:W-:-:S03]  /*13c0*/  IMAD R4, R225, R18, RZ ;  /* 0x00000012e1047224 */ /* 0x000fc600078e02ff */
[----:B------:R-:W-:Y:S01]  /*13d0*/  @!P0 IADD3 R7, PT, PT, -R7, RZ, RZ ;  /* 0x000000ff07078210 */ /* 0x000fe20007ffe1ff */
[----:B------:R-:W-:Y:S01]  /*13e0*/  IMAD R4, R224, R17, R4 ;  /* 0x00000011e0047224 */ /* 0x000fe200078e0204 */
[----:B------:R-:W-:Y:S02]  /*13f0*/  @!P1 LOP3.LUT R7, RZ, R20, RZ, 0x33, !PT ;  /* 0x00000014ff079212 */ /* 0x000fe400078e33ff */
[----:B--2---:R-:W-:Y:S01]  /*1400*/  SHF.R.S32.HI R5, RZ, 0x1f, R0 ;  /* 0x0000001fff057819 */ /* 0x004fe20000011400 */
[----:B------:R-:W-:-:S04]  /*1410*/  IMAD R6, R15, R0, RZ ;  /* 0x000000000f067224 */ /* 0x000fc800078e02ff */
[C---:B------:R-:W-:Y:S02]  /*1420*/  IMAD R6, R14.reuse, R5, R6 ;  /* 0x000000050e067224 */ /* 0x040fe400078e0206 */
[----:B------:R-:W-:-:S05]  /*1430*/  IMAD.WIDE.U32 R14, R14, R0, RZ ;  /* 0x000000000e0e7225 */ /* 0x000fca00078e00ff */
[----:B------:R-:W-:-:S03]  /*1440*/  IADD3 R15, PT, PT, R15, R6, RZ ;  /* 0x000000060f0f7210 */ /* 0x000fc60007ffe0ff */
[----:B------:R-:W-:-:S04]  /*1450*/  IMAD.WIDE.U32 R14, R18, R224, R14 ;  /* 0x000000e0120e7225 */ /* 0x000fc800078e000e */
[----:B------:R-:W-:Y:S01]  /*1460*/  IMAD.IADD R15, R15, 0x1, R4 ;  /* 0x000000010f0f7824 */ /* 0x000fe200078e0204 */
[----:B------:R-:W-:Y:S01]  /*1470*/  SHF.R.S32.HI R4, RZ, 0x1f, R7 ;  /* 0x0000001fff047819 */ /* 0x000fe20000011407 */
[----:B------:R-:W-:-:S04]  /*1480*/  IMAD R6, R13, R7, RZ ;  /* 0x000000070d067224 */ /* 0x000fc800078e02ff */
[----:B------:R-:W-:Y:S02]  /*1490*/  IMAD R6, R12, R4, R6 ;  /* 0x000000040c067224 */ /* 0x000fe400078e0206 */
[----:B---3--:R-:W-:Y:S02]  /*14a0*/  IMAD R4, R11, R0, RZ ;  /* 0x000000000b047224 */ /* 0x008fe400078e02ff */
        /* <DEDUP_REMOVED lines=8> */
.L_x_3117:
        /* <DEDUP_REMOVED lines=12> */
[----:B------:R-:W-:Y:S02]  /*15f0*/  CS2R R246, SRZ ;  /* 0x0000000000f67805 */ /* 0x000fe4000001ff00 */
        /* <DEDUP_REMOVED lines=11> */
[----:B------:R-:W-:Y:S02]  /*16b0*/  IMAD R5, R8, R5, R7 ;  /* 0x0000000508057224 */ /* 0x000fe400078e0207 */
[-C--:B--2---:R-:W-:Y:S02]  /*16c0*/  @!P2 IMAD R0, R225, R11.reuse, RZ ;  /* 0x0000000be100a224 */ /* 0x084fe400078e02ff */
[----:B------:R-:W-:Y:S01]  /*16d0*/  @!P2 IMAD.WIDE.U32 R22, R224, R11, RZ ;  /* 0x0000000be016a225 */ /* 0x000fe200078e00ff */
[----:B------:R-:W-:-:S03]  /*16e0*/  ISETP.GT.U32.AND P1, PT, R4, R5, PT ;  /* 0x000000050400720c */ /* 0x000fc60003f24070 */
[----:B------:R-:W-:Y:S02]  /*16f0*/  @!P2 IMAD R0, R6, R224, R0 ;  /* 0x000000e00600a224 */ /* 0x000fe400078e0200 */
[----:B---3-5:R-:W-:-:S03]  /*1700*/  @!P2 IMAD R6, R17, R10, RZ ;  /* 0x0000000a1106a224 */ /* 0x028fc600078e02ff */
[----:B------:R-:W-:Y:S02]  /*1710*/  @!P2 IADD3 R23, PT, PT, R23, R0, RZ ;  /* 0x000000001717a210 */ /* 0x000fe40007ffe0ff */
[----:B------:R-:W-:Y:S01]  /*1720*/  @!P2 SHF.R.S32.HI R0, RZ, 0x1f, R10 ;  /* 0x0000001fff00a819 */ /* 0x000fe2000001140a */
[----:B------:R-:W-:Y:S02]  /*1730*/  @P2 IMAD.IADD R7, R11, 0x1, R12 ;  /* 0x000000010b072824 */ /* 0x000fe400078e020c */
[----:B------:R-:W-:Y:S01]  /*1740*/  @!P2 IMAD.WIDE.U32 R22, R16, R10, R22 ;  /* 0x0000000a1016a225 */ /* 0x000fe200078e0016 */
[----:B------:R-:W-:-:S03]  /*1750*/  @!P1 IADD3 R5, PT, PT, R5, -R4, RZ ;  /* 0x8000000405059210 */ /* 0x000fc60007ffe0ff */
[----:B------:R-:W-:Y:S02]  /*1760*/  @!P2 IMAD R6, R16, R0, R6 ;  /* 0x000000001006a224 */ /* 0x000fe400078e0206 */
[-C--:B------:R-:W-:Y:S02]  /*1770*/  @P2 IMAD R0, R225, R7.reuse, RZ ;  /* 0x00000007e1002224 */ /* 0x080fe400078e02ff */
[----:B------:R-:W-:Y:S01]  /*1780*/  @P2 IMAD.WIDE.U32 R16, R224, R7, RZ ;  /* 0x00000007e0102225 */ /* 0x000fe200078e00ff */
[----:B------:R-:W-:-:S03]  /*1790*/  @!P2 MOV R7, R22 ;  /* 0x000000160007a202 */ /* 0x000fc60000000f00 */
[----:B------:R-:W-:Y:S01]  /*17a0*/  @!P2 IMAD.IADD R6, R23, 0x1, R6 ;  /* 0x000000011706a824 */ /* 0x000fe200078e0206 */
[----:B------:R-:W-:Y:S01]  /*17b0*/  ISETP.GE.U32.AND P4, PT, R5, R4, PT ;  /* 0x000000040500720c */ /* 0x000fe20003f86070 */
[----:B------:R-:W-:Y:S01]  /*17c0*/  @P2 IMAD.IADD R6, R17, 0x1, R0 ;  /* 0x0000000111062824 */ /* 0x000fe200078e0200 */
[----:B------:R-:W-:Y:S02]  /*17d0*/  @P2 MOV R7, R16 ;  /* 0x0000001000072202 */ /* 0x000fe40000000f00 */
        /* <DEDUP_REMOVED lines=12> */
[----:B------:R-:W-:-:S03]  /*18a0*/  IMAD.WIDE.U32 R6, R224, R64, R6 ;  /* 0x00000040e0067225 */ /* 0x000fc600078e0006 */
[----:B------:R-:W-:Y:S01]  /*18b0*/  @!P0 IADD3 R8, PT, PT, -R8, RZ, RZ ;  /* 0x000000ff08088210 */ /* 0x000fe20007ffe1ff */
[----:B------:R-:W-:Y:S02]  /*18c0*/  @!P2 IMAD R0, R0, R226, R4 ;  /* 0x000000e20000a224 */ /* 0x000fe400078e0204 */
[----:B------:R-:W-:Y:S01]  /*18d0*/  @!P2 IMAD.WIDE.U32 R22, R226, R11, RZ ;  /* 0x0000000be216a225 */ /* 0x000fe200078e00ff */
[----:B------:R-:W-:-:S03]  /*18e0*/  @!P3 LOP3.LUT R8, RZ, R20, RZ, 0x33, !PT ;  /* 0x00000014ff08b212 */ /* 0x000fc600078e33ff */
[----:B------:R-:W-:Y:S01]  /*18f0*/  IMAD R5, R17, R224, R5 ;  /* 0x000000e011057224 */ /* 0x000fe200078e0205 */
[----:B------:R-:W-:Y:S01]  /*1900*/  @P2 IADD3 R11, PT, PT, R11, R12, RZ ;  /* 0x0000000c0b0b2210 */ /* 0x000fe20007ffe0ff */
[----:B------:R-:W-:Y:S01]  /*1910*/  @!P2 IMAD.IADD R23, R23, 0x1, R0 ;  /* 0x000000011717a824 */ /* 0x000fe200078e0200 */
[----:B------:R-:W-:Y:S01]  /*1920*/  MOV R12, R6 ;  /* 0x00000006000c7202 */ /* 0x000fe20000000f00 */
[----:B------:R-:W-:Y:S01]  /*1930*/  IMAD.IADD R13, R7, 0x1, R5 ;  /* 0x00000001070d7824 */ /* 0x000fe200078e0205 */
[----:B------:R-:W-:Y:S01]  /*1940*/  @!P2 SHF.R.S32.HI R0, RZ, 0x1f, R10 ;  /* 0x0000001fff00a819 */ /* 0x000fe2000001140a */
[----:B----4-:R-:W-:Y:S01]  /*1950*/  @!P2 IMAD R4, R19, R10, RZ ;  /* 0x0000000a1304a224 */ /* 0x010fe200078e02ff */
[----:B------:R-:W-:Y:S01]  /*1960*/  SHF.R.S32.HI R6, RZ, 0x1f, R8 ;  /* 0x0000001fff067819 */ /* 0x000fe20000011408 */
[----:B------:R-:W-:Y:S02]  /*1970*/  IMAD R5, R15, R8, RZ ;  /* 0x000000080f057224 */ /* 0x000fe400078e02ff */
[----:B------:R-:W-:-:S02]  /*1980*/  @!P2 IMAD R0, R18, R0, R4 ;  /* 0x000000001200a224 */ /* 0x000fc400078e0204 */
[----:B------:R-:W-:-:S04]  /*1990*/  @!P2 IMAD.WIDE.U32 R18, R18, R10, R22 ;  /* 0x0000000a1212a225 */ /* 0x000fc800078e0016 */
[C---:B------:R-:W-:Y:S02]  /*19a0*/  IMAD R5, R14.reuse, R6, R5 ;  /* 0x000000060e057224 */ /* 0x040fe400078e0205 */
[----:B------:R-:W-:-:S04]  /*19b0*/  IMAD.WIDE.U32 R22, R14, R8, R12 ;  /* 0x000000080e167225 */ /* 0x000fc800078e000c */
[----:B------:R-:W-:Y:S01]  /*19c0*/  @P2 IMAD.WIDE.U32 R6, R226, R11, RZ ;  /* 0x0000000be2062225 */ /* 0x000fe200078e00ff */
[----:B------:R-:W-:-:S03]  /*19d0*/  @!P2 IADD3 R12, PT, PT, R19, R0, RZ ;  /* 0x00000000130ca210 */ /* 0x000fc60007ffe0ff */
[----:B------:R-:W-:Y:S01]  /*19e0*/  @P2 IMAD R4, R227, R11, RZ ;  /* 0x0000000be3042224 */ /* 0x000fe200078e02ff */
[----:B------:R-:W-:Y:S01]  /*19f0*/  MOV R8, R22 ;  /* 0x0000001600087202 */ /* 0x000fe20000000f00 */
[----:B------:R-:W-:Y:S01]  /*1a00*/  @!P2 IMAD.MOV.U32 R13, RZ, RZ, R18 ;  /* 0x000000ffff0da224 */ /* 0x000fe200078e0012 */
[----:B------:R-:W-:Y:S01]  /*1a10*/  IADD3 R0, PT, PT, R23, R5, RZ ;  /* 0x0000000517007210 */ /* 0x000fe20007ffe0ff */
[----:B------:R-:W-:Y:S01]  /*1a20*/  @P2 IMAD.IADD R12, R7, 0x1, R4 ;  /* 0x00000001070c2824 */ /* 0x000fe200078e0204 */
[----:B------:R-:W-:Y:S02]  /*1a30*/  @P2 MOV R13, R6 ;  /* 0x00000006000d2202 */ /* 0x000fe40000000f00 */
[----:B------:R-:W-:Y:S02]  /*1a40*/  MOV R18, R64 ;  /* 0x0000004000127202 */ /* 0x000fe40000000f00 */
.L_x_3118:
[----:B------:R-:W-:Y:S05]  /*1a50*/  BSYNC.RECONVERGENT B0 ;  /* 0x0000000000007941 */ /* 0x000fea0003800200 */
.L_x_3116:
        /* <DEDUP_REMOVED lines=22> */
[----:B------:R-:W-:-:S13]  /*1bc0*/  ISETP.GT.U32.AND P2, PT, R16, R14, PT ;  /* 0x0000000e1000720c */ /* 0x000fda0003f44070 */
[----:B------:R-:W-:-:S05]  /*1bd0*/  @!P2 IMAD.IADD R14, R14, 0x1, -R16 ;  /* 0x000000010e0ea824 */ /* 0x000fca00078e0a10 */
[----:B------:R-:W-:Y:S02]  /*1be0*/  ISETP.GE.U32.AND P3, PT, R14, R16, PT ;  /* 0x000000100e00720c */ /* 0x000fe40003f66070 */
[----:B------:R-:W-:Y:S02]  /*1bf0*/  LOP3.LUT R14, R243, R20, RZ, 0x3c, !PT ;  /* 0x00000014f30e7212 */ /* 0x000fe400078e3cff */
[----:B------:R-:W-:Y:S02]  /*1c00*/  @!P2 IADD3 R19, PT, PT, R19, 0x1, RZ ;  /* 0x000000011313a810 */ /* 0x000fe40007ffe0ff */
[----:B------:R-:W-:Y:S02]  /*1c10*/  ISETP.GE.AND P1, PT, R14, RZ, PT ;  /* 0x000000ff0e00720c */ /* 0x000fe40003f26270 */
[----:B------:R-:W-:-:S05]  /*1c20*/  ISETP.NE.AND P2, PT, R20, RZ, PT ;  /* 0x000000ff1400720c */ /* 0x000fca0003f45270 */
[----:B------:R-:W-:Y:S01]  /*1c30*/  @P3 VIADD R19, R19, 0x1 ;  /* 0x0000000113133836 */ /* 0x000fe20000000000 */
[----:B------:R-:W-:Y:S01]  /*1c40*/  SHF.L.U32 R14, R166, 0x3, RZ ;  /* 0x00000003a60e7819 */ /* 0x000fe200000006ff */
[----:B-----5:R-:W-:-:S04]  /*1c50*/  IMAD R15, R17, R226, RZ ;  /* 0x000000e2110f7224 */ /* 0x020fc800078e02ff */
[----:B------:R-:W-:Y:S02]  /*1c60*/  @!P1 IMAD.MOV R19, RZ, RZ, -R19 ;  /* 0x000000ffff139224 */ /* 0x000fe400078e0a13 */
[----:B------:R-:W-:Y:S01]  /*1c70*/  @!P2 LOP3.LUT R19, RZ, R20, RZ, 0x33, !PT ;  /* 0x00000014ff13a212 */ /* 0x000fe200078e33ff */
[----:B------:R-:W-:Y:S01]  /*1c80*/  IMAD R15, R18, R227, R15 ;  /* 0x000000e3120f7224 */ /* 0x000fe200078e020f */
[----:B------:R-:W-:Y:S01]  /*1c90*/  LOP3.LUT R217, R14, 0x38, RZ, 0xc0, !PT ;  /* 0x000000380ed97812 */ /* 0x000fe200078ec0ff */
[----:B------:R-:W-:Y:S01]  /*1ca0*/  IMAD.WIDE.U32 R20, R18, R226, RZ ;  /* 0x000000e212147225 */ /* 0x000fe200078e00ff */
[----:B------:R-:W-:-:S03]  /*1cb0*/  SHF.R.S32.HI R17, RZ, 0x1f, R19 ;  /* 0x0000001fff117819 */ /* 0x000fc60000011413 */
[----:B------:R-:W-:Y:S01]  /*1cc0*/  IMAD R16, R29, R19, RZ ;  /* 0x000000131d107224 */ /* 0x000fe200078e02ff */
[----:B------:R-:W-:Y:S01]  /*1cd0*/  IADD3 R13, P2, P1, R20, R13, R217 ;  /* 0x0000000d140d7210 */ /* 0x000fe2000795e0d9 */
[----:B------:R-:W-:Y:S02]  /*1ce0*/  IMAD.IADD R15, R21, 0x1, R15 ;  /* 0x00000001150f7824 */ /* 0x000fe400078e020f */
[----:B------:R-:W-:-:S04]  /*1cf0*/  IMAD.WIDE.U32 R18, R28, R19, RZ ;  /* 0x000000131c127225 */ /* 0x000fc800078e00ff */
[----:B------:R-:W-:Y:S01]  /*1d00*/  IMAD R16, R17, R28, R16 ;  /* 0x0000001c11107224 */ /* 0x000fe200078e0210 */
[----:B------:R-:W-:Y:S02]  /*1d10*/  IADD3.X R15, PT, PT, R15, R12, RZ, P2, P1 ;  /* 0x0000000c0f0f7210 */ /* 0x000fe400017e24ff */
[----:B------:R-:W-:Y:S01]  /*1d20*/  IADD3 R18, P1, PT, R13, R18, RZ ;  /* 0x000000120d127210 */ /* 0x000fe20007f3e0ff */
[----:B------:R-:W-:Y:S01]  /*1d30*/  IMAD.IADD R16, R19, 0x1, R16 ;  /* 0x0000000113107824 */ /* 0x000fe200078e0210 */
[----:B------:R-:W1:Y:S04]  /*1d40*/  S2UR UR7, SR_CgaCtaId ;  /* 0x00000000000779c3 */ /* 0x000e680000008800 */
[----:B------:R-:W-:Y:S02]  /*1d50*/  IADD3.X R19, PT, PT, R15, R16, RZ, P1, !PT ;  /* 0x000000100f137210 */ /* 0x000fe40000ffe4ff */
[----:B------:R-:W-:-:S02]  /*1d60*/  LOP3.LUT R17, R14, 0x1c0, RZ, 0xc0, !PT ;  /* 0x000001c00e117812 */ /* 0x000fc400078ec0ff */
[----:B------:R-:W-:Y:S02]  /*1d70*/  IADD3 R228, PT, PT, -R228, R120, RZ ;  /* 0x00000078e4e47210 */ /* 0x000fe40007ffe1ff */
[----:B------:R-:W-:Y:S01]  /*1d80*/  LOP3.LUT R17, R17, 0x38, R166, 0xf8, !PT ;  /* 0x0000003811117812 */ /* 0x000fe200078ef8a6 */
        /* <DEDUP_REMOVED lines=8> */
[----:B---3--:R-:W-:Y:S01]  /*1e10*/  @!P0 IMAD.WIDE.U32 R20, R24, R244, RZ ;  /* 0x000000f418148225 */ /* 0x008fe200078e00ff */
[----:B------:R-:W-:-:S03]  /*1e20*/  SHF.R.U32.HI R24, RZ, 0x3, R166 ;  /* 0x00000003ff187819 */ /* 0x000fc600000116a6 */
[----:B------:R-:W-:Y:S02]  /*1e30*/  @!P0 IMAD R12, R25, R244, RZ ;  /* 0x000000f4190c8224 */ /* 0x000fe400078e02ff */
[----:B------:R-:W-:Y:S01]  /*1e40*/  @!P0 IMAD.MOV.U32 R13, RZ, RZ, R20 ;  /* 0x000000ffff0d8224 */ /* 0x000fe200078e0014 */
[----:B------:R-:W-:Y:S01]  /*1e50*/  IADD3 R20, P1, PT, R217, R8, RZ ;  /* 0x00000008d9147210 */ /* 0x000fe20007f3e0ff */
[----:B------:R-:W-:Y:S02]  /*1e60*/  IMAD R16, R227, R24, RZ ;  /* 0x00000018e3107224 */ /* 0x000fe400078e02ff */
[----:B------:R-:W-:Y:S01]  /*1e70*/  IMAD.WIDE.U32 R18, R24, R226, R18 ;  /* 0x000000e218127225 */ /* 0x000fe200078e0012 */
[----:B------:R-:W-:-:S03]  /*1e80*/  @P0 MOV R13, R28 ;  /* 0x0000001c000d0202 */ /* 0x000fc60000000f00 */
[----:B------:R-:W-:Y:S01]  /*1e90*/  @!P0 IMAD.IADD R12, R21, 0x1, R12 ;  /* 0x00000001150c8824 */ /* 0x000fe200078e020c */
[----:B------:R-:W-:Y:S01]  /*1ea0*/  IADD3.X R21, PT, PT, RZ, R0, RZ, P1, !PT ;  /* 0x00000000ff157210 */ /* 0x000fe20000ffe4ff */
[----:B------:R-:W-:Y:S01]  /*1eb0*/  IMAD.IADD R16, R19, 0x1, R16 ;  /* 0x0000000113107824 */ /* 0x000fe200078e0210 */
[----:B------:R-:W-:Y:S01]  /*1ec0*/  LEA R237, P1, R18, R26, 0x1 ;  /* 0x0000001a12ed7211 */ /* 0x000fe200078208ff */
[----:B------:R-:W-:-:S03]  /*1ed0*/  @P0 IMAD R8, R5, R9, RZ ;  /* 0x0000000905080224 */ /* 0x000fc600078e02ff */
[----:B------:R-:W-:Y:S01]  /*1ee0*/  LEA.HI.X R236, R18, R27, R16, 0x1, P1 ;  /* 0x0000001b12ec7211 */ /* 0x000fe200008f0c10 */
[----:B------:R-:W-:Y:S01]  /*1ef0*/  @P0 IMAD.IADD R12, R29, 0x1, R8 ;  /* 0x000000011d0c0824 */ /* 0x000fe200078e0208 */
[----:B------:R-:W-:Y:S01]  /*1f00*/  IADD3 R16, P1, PT, R217, R13, RZ ;  /* 0x0000000dd9107210 */ /* 0x000fe20007f3e0ff */
[----:B------:R-:W-:Y:S01]  /*1f10*/  IMAD R15, R225, R24, RZ ;  /* 0x00000018e10f7224 */ /* 0x000fe200078e02ff */
[----:B------:R-:W-:Y:S01]  /*1f20*/  LOP3.LUT R0, R17, R217, RZ, 0x3c, !PT ;  /* 0x000000d911007212 */ /* 0x000fe200078e3cff */
[----:B------:R-:W-:-:S04]  /*1f30*/  IMAD.WIDE.U32 R20, R24, R224, R20 ;  /* 0x000000e018147225 */ /* 0x000fc800078e0014 */
[----:B------:R-:W-:Y:S01]  /*1f40*/  IMAD.X R17, RZ, RZ, R12, P1 ;  /* 0x000000ffff117224 */ /* 0x000fe200008e060c */
[----:B------:R-:W-:Y:S01]  /*1f50*/  ISETP.GE.AND P1, PT, R24, R228, PT ;  /* 0x000000e41800720c */ /* 0x000fe20003f26270 */
[----:B------:R-:W-:Y:S01]  /*1f60*/  IMAD.IADD R234, R21, 0x1, R15 ;  /* 0x0000000115ea7824 */ /* 0x000fe200078e020f */
[----:B------:R-:W-:Y:S01]  /*1f70*/  LOP3.LUT R14, R0, 0x1e00, R14, 0xf8, !PT ;  /* 0x00001e00000e7812 */ /* 0x000fe200078ef80e */
[----:B----4-:R-:W-:Y:S01]  /*1f80*/  IMAD R0, R11, R243, RZ ;  /* 0x000000f30b007224 */ /* 0x010fe200078e02ff */
[----:B------:R-:W-:Y:S02]  /*1f90*/  SHF.R.S32.HI R15, RZ, 0x1f, R243 ;  /* 0x0000001fff0f7819 */ /* 0x000fe400000114f3 */
[----:B------:R-:W-:-:S03]  /*1fa0*/  MOV R25, RZ ;  /* 0x000000ff00197202 */ /* 0x000fc60000000f00 */
[----:B------:R-:W-:Y:S01]  /*1fb0*/  IMAD R15, R10, R15, R0 ;  /* 0x0000000f0a0f7224 */ /* 0x000fe200078e0200 */
[C---:B------:R-:W-:Y:S01]  /*1fc0*/  LEA R235, P2, R20.reuse, R22, 0x1 ;  /* 0x0000001614eb7211 */ /* 0x040fe200078408ff */
[----:B------:R-:W-:Y:S01]  /*1fd0*/  IMAD.WIDE.U32 R10, R243, R10, R16 ;  /* 0x0000000af30a7225 */ /* 0x000fe200078e0010 */
[----:B------:R-:W-:Y:S02]  /*1fe0*/  @!P0 MOV R9, R5 ;  /* 0x0000000500098202 */ /* 0x000fe40000000f00 */
[----:B------:R-:W-:Y:S01]  /*1ff0*/  LEA.HI.X R234, R20, R23, R234, 0x1, P2 ;  /* 0x0000001714ea7211 */ /* 0x000fe200010f0cea */
[----:B------:R-:W-:Y:S01]  /*2000*/  @!P0 IMAD.MOV.U32 R8, RZ, RZ, R4 ;  /* 0x000000ffff088224 */ /* 0x000fe200078e0004 */
[----:B------:R-:W-:Y:S01]  /*2010*/  @P0 MOV R8, R4 ;  /* 0x0000000400080202 */ /* 0x000fe20000000f00 */
[----:B------:R-:W-:Y:S01]  /*2020*/  @P0 IMAD.MOV.U32 R9, RZ, RZ, R5 ;  /* 0x000000ffff090224 */ /* 0x000fe200078e0005 */
[----:B------:R-:W-:Y:S01]  /*2030*/  IADD3 R15, PT, PT, R11, R15, RZ ;  /* 0x0000000f0b0f7210 */ /* 0x000fe20007ffe0ff */
[----:B------:R-:W-:-:S04]  /*2040*/  IMAD.WIDE.U32 R12, R239, 0x40, R24 ;  /* 0x00000040ef0c7825 */ /* 0x000fc800078e0018 */
        /* <DEDUP_REMOVED lines=16> */
.L_x_3121:
[----:B------:R2:W-:Y:S02]  /*2150*/  STS.128 [R242], RZ ;  /* 0x000000fff2007388 */ /* 0x0005e40000000c00 */
.L_x_3120:
[----:B------:R-:W-:Y:S05]  /*2160*/  BSYNC.RECONVERGENT B0 ;  /* 0x0000000000007941 */ /* 0x000fea0003800200 */
.L_x_3119:
        /* <DEDUP_REMOVED lines=15> */
[----:B-1----:R-:W-:Y:S01]  /*2260*/  IMAD.MOV.U32 R16, RZ, RZ, R10 ;  /* 0x000000ffff107224 */ /* 0x002fe200078e000a */
        /* <DEDUP_REMOVED lines=12> */
.L_x_3123:
[----:B------:R-:W-:Y:S05]  /*2330*/  BSYNC.RECONVERGENT B0 ;  /* 0x0000000000007941 */ /* 0x000fea0003800200 */
.L_x_3122:
[----:B------:R-:W-:Y:S04]  /*2340*/  BSSY.RECONVERGENT B0, `(.L_x_3124) ;  /* 0x0000013000007945 */ /* 0x000fe80003800200 */
[----:B------:R-:W-:Y:S05]  /*2350*/  @P2 BRA `(.L_x_3125) ;  /* 0x0000000000442947 */ /* 0x000fea0003800000 */
        /* <DEDUP_REMOVED lines=9> */
[----:B----4-:R-:W-:-:S03]  /*23f0*/  LEA R22, P0, R16, R6, 0x1 ;  /* 0x0000000610167211 */ /* 0x010fc600078008ff */
[----:B------:R-:W-:-:S05]  /*2400*/  IMAD R0, R9, R4, R0 ;  /* 0x0000000409007224 */ /* 0x000fca00078e0200 */
[----:B------:R-:W-:-:S04]  /*2410*/  IADD3 R0, PT, PT, R17, R0, RZ ;  /* 0x0000000011007210 */ /* 0x000fc80007ffe0ff */
[----:B------:R-:W-:-:S05]  /*2420*/  LEA.HI.X R23, R16, R7, R0, 0x1, P0 ;  /* 0x0000000710177211 */ /* 0x000fca00000f0c00 */
[----:B------:R-:W-:Y:S01]  /*2430*/  @!PT LDS RZ, [RZ] ;  /* 0x00000000fffff984 */ /* 0x000fe20000000800 */
[----:B------:R-:W-:Y:S01]  /*2440*/  @!PT LDS RZ, [RZ] ;  /* 0x00000000fffff984 */ /* 0x000fe20000000800 */
[----:B------:R-:W-:Y:S01]  /*2450*/  @!PT LDS RZ, [RZ] ;  /* 0x00000000fffff984 */ /* 0x000fe20000000800 */
[----:B------:R1:W-:Y:S02]  /*2460*/  LDGSTS.E.BYPASS.LTC128B.128 [R242+0x1000], desc[UR4][R22.64] ;  /* 0x0100000016f27fae */ /* 0x0003e4000b981a04 */
.L_x_3125:
[----:B------:R-:W-:Y:S05]  /*2470*/  BSYNC.RECONVERGENT B0 ;  /* 0x0000000000007941 */ /* 0x000fea0003800200 */
.L_x_3124:
[----:B------:R-:W-:Y:S04]  /*2480*/  BSSY.RECONVERGENT B0, `(.L_x_3126) ;  /* 0x0000012000007945 */ /* 0x000fe80003800200 */
[----:B------:R-:W-:Y:S05]  /*2490*/  @P1 BRA `(.L_x_3127) ;  /* 0x0000000000401947 */ /* 0x000fea0003800000 */
[----:B------:R-:W-:-:S13]  /*24a0*/  ISETP.GE.AND P0, PT, R217, R241, PT ;  /* 0x000000f1d900720c */ /* 0x000fda0003f06270 */
[----:B------:R1:W-:Y:S01]  /*24b0*/  @P0 STS.128 [R242+0x1800], RZ ;  /* 0x001800fff2000388 */ /* 0x0003e20000000c00 */
[----:B------:R-:W-:Y:S05]  /*24c0*/  @P0 BRA `(.L_x_3127) ;  /* 0x0000000000340947 */ /* 0x000fea0003800000 */
[----:B------:R-:W-:Y:S02]  /*24d0*/  IADD3 R0, P0, PT, R12, 0x30, RZ ;  /* 0x000000300c007810 */ /* 0x000fe40007f1e0ff */
        /* <DEDUP_REMOVED lines=12> */
.L_x_3127:
[----:B------:R-:W-:Y:S05]  /*25a0*/  BSYNC.RECONVERGENT B0 ;  /* 0x0000000000007941 */ /* 0x000fea0003800200 */
.L_x_3126:
        /* <DEDUP_REMOVED lines=13> */
.L_x_3130:
[----:B------:R1:W-:Y:S02]  /*2680*/  STS.128 [R242+0x2000], RZ ;  /* 0x002000fff2007388 */ /* 0x0003e40000000c00 */
.L_x_3129:
[----:B------:R-:W-:Y:S05]  /*2690*/  BSYNC.RECONVERGENT B0 ;  /* 0x0000000000007941 */ /* 0x000fea0003800200 */
.L_x_3128:
[----:B------:R-:W-:Y:S01]  /*26a0*/  ISETP.GE.AND P0, PT, R20, R5, PT ;  /* 0x000000051400720c */ /* 0x000fe20003f06270 */
[----:B-1----:R-:W-:Y:S01]  /*26b0*/  VIADD R17, R24, 0x40 ;  /* 0x0000004018117836 */ /* 0x002fe20000000000 */
[----:B----4-:R-:W-:Y:S01]  /*26c0*/  LEA R22, P1, R0, R235, 0x1 ;  /* 0x000000eb00167211 */ /* 0x010fe200078208ff */
        /* <DEDUP_REMOVED lines=16> */
.L_x_3132:
[----:B------:R-:W-:Y:S05]  /*27d0*/  BSYNC.RECONVERGENT B0 ;  /* 0x0000000000007941 */ /* 0x000fea0003800200 */
.L_x_3131:
        /* <DEDUP_REMOVED lines=13> */
.L_x_3134:
[----:B------:R-:W-:Y:S05]  /*28b0*/  BSYNC.RECONVERGENT B0 ;  /* 0x0000000000007941 */ /* 0x000fea0003800200 */
.L_x_3133:
        /* <DEDUP_REMOVED lines=13> */
.L_x_3136:
[----:B------:R-:W-:Y:S05]  /*2990*/  BSYNC.RECONVERGENT B0 ;  /* 0x0000000000007941 */ /* 0x000fea0003800200 */
.L_x_3135:
        /* <DEDUP_REMOVED lines=16> */
.L_x_3138:
[----:B------:R-:W-:Y:S05]  /*2aa0*/  BSYNC.RECONVERGENT B0 ;  /* 0x0000000000007941 */ /* 0x000fea0003800200 */
.L_x_3137:
        /* <DEDUP_REMOVED lines=13> */
.L_x_3140:
[----:B------:R-:W-:Y:S05]  /*2b80*/  BSYNC.RECONVERGENT B0 ;  /* 0x0000000000007941 */ /* 0x000fea0003800200 */
.L_x_3139:
        /* <DEDUP_REMOVED lines=16> */
.L_x_3142:
[----:B------:R-:W-:Y:S05]  /*2c90*/  BSYNC.RECONVERGENT B0 ;  /* 0x0000000000007941 */ /* 0x000fea0003800200 */
.L_x_3141:
        /* <DEDUP_REMOVED lines=16> */
.L_x_3144:
[----:B------:R-:W-:Y:S05]  /*2da0*/  BSYNC.RECONVERGENT B0 ;  /* 0x0000000000007941 */ /* 0x000fea0003800200 */
.L_x_3143:
        /* <DEDUP_REMOVED lines=16> */
.L_x_3146:
[----:B------:R-:W-:Y:S05]  /*2eb0*/  BSYNC.RECONVERGENT B0 ;  /* 0x0000000000007941 */ /* 0x000fea0003800200 */
.L_x_3145:
        /* <DEDUP_REMOVED lines=13> */
.L_x_3148:
[----:B------:R-:W-:Y:S05]  /*2f90*/  BSYNC.RECONVERGENT B0 ;  /* 0x0000000000007941 */ /* 0x000fea0003800200 */
.L_x_3147:
        /* <DEDUP_REMOVED lines=16> */
.L_x_3150:
[----:B------:R-:W-:Y:S05]  /*30a0*/  BSYNC.RECONVERGENT B0 ;  /* 0x0000000000007941 */ /* 0x000fea0003800200 */
.L_x_3149:
        /* <DEDUP_REMOVED lines=15> */
.L_x_3152:
[----:B------:R-:W-:Y:S05]  /*31a0*/  BSYNC.RECONVERGENT B0 ;  /* 0x0000000000007941 */ /* 0x000fea0003800200 */
.L_x_3151:
        /* <DEDUP_REMOVED lines=14> */
.L_x_3154:
[----:B------:R-:W-:Y:S05]  /*3290*/  BSYNC.RECONVERGENT B0 ;  /* 0x0000000000007941 */ /* 0x000fea0003800200 */
.L_x_3153:
        /* <DEDUP_REMOVED lines=14> */
.L_x_3156:
[----:B------:R-:W-:Y:S05]  /*3380*/  BSYNC.RECONVERGENT B0 ;  /* 0x0000000000007941 */ /* 0x000fea0003800200 */
.L_x_3155:
        /* <DEDUP_REMOVED lines=14> */
.L_x_3158:
[----:B------:R-:W-:Y:S05]  /*3470*/  BSYNC.RECONVERGENT B0 ;  /* 0x0000000000007941 */ /* 0x000fea0003800200 */
.L_x_3157:
[----:B------:R-:W-:Y:S04]  /*3480*/  BSSY.RECONVERGENT B0, `(.L_x_3159) ;  /* 0x000000c000007945 */ /* 0x000fe80003800200 */
[----:B------:R-:W-:Y:S05]  /*3490*/  @P1 BRA `(.L_x_3160) ;  /* 0x0000000000281947 */ /* 0x000fea0003800000 */
[----:B------:R-:W-:-:S13]  /*34a0*/  ISETP.GE.AND P0, PT, R217, R241, PT ;  /* 0x000000f1d900720c */ /* 0x000fda0003f06270 */
[----:B------:R1:W-:Y:S01]  /*34b0*/  @P0 STS.128 [R242+0x9800], RZ ;  /* 0x009800fff2000388 */ /* 0x0003e20000000c00 */
[----:B------:R-:W-:Y:S05]  /*34c0*/  @P0 BRA `(.L_x_3160) ;  /* 0x00000000001c0947 */ /* 0x000fea0003800000 */
[----:B------:R-:W-:Y:S02]  /*34d0*/  IMAD R0, R225, 0x1c0, RZ ;  /* 0x000001c0e1007824 */ /* 0x000fe400078e02ff */
[----:B----4-:R-:W-:-:S05]  /*34e0*/  IMAD.WIDE.U32 R22, R224, 0x1c0, R22 ;  /* 0x000001c0e0167825 */ /* 0x010fca00078e0016 */
[----:B------:R-:W-:-:S05]  /*34f0*/  IADD3 R23, PT, PT, R23, R0, RZ ;  /* 0x0000000017177210 */ /* 0x000fca0007ffe0ff */
[----:B------:R-:W-:Y:S01]  /*3500*/  @!PT LDS RZ, [RZ] ;  /* 0x00000000fffff984 */ /* 0x000fe20000000800 */
[----:B------:R-:W-:Y:S01]  /*3510*/  @!PT LDS RZ, [RZ] ;  /* 0x00000000fffff984 */ /* 0x000fe20000000800 */
[----:B------:R-:W-:Y:S01]  /*3520*/  @!PT LDS RZ, [RZ] ;  /* 0x00000000fffff984 */ /* 0x000fe20000000800 */
[----:B------:R4:W-:Y:S02]  /*3530*/  LDGSTS.E.BYPASS.LTC128B.128 [R242+0x9800], desc[UR4][R22.64] ;  /* 0x0980000016f27fae */ /* 0x0009e4000b981a04 */
.L_x_3160:
[----:B------:R-:W-:Y:S05]  /*3540*/  BSYNC.RECONVERGENT B0 ;  /* 0x0000000000007941 */ /* 0x000fea0003800200 */
.L_x_3159:
        /* <DEDUP_REMOVED lines=12> */
[----:B----4-:R-:W-:Y:S02]  /*3610*/  MOV R22, R237 ;  /* 0x000000ed00167202 */ /* 0x010fe40000000f00 */
[----:B------:R-:W-:-:S05]  /*3620*/  MOV R23, R236 ;  /* 0x000000ec00177202 */ /* 0x000fca0000000f00 */
[----:B------:R-:W-:Y:S01]  /*3630*/  @!PT LDS RZ, [RZ] ;  /* 0x00000000fffff984 */ /* 0x000fe20000000800 */
[----:B------:R-:W-:Y:S01]  /*3640*/  @!PT LDS RZ, [RZ] ;  /* 0x00000000fffff984 */ /* 0x000fe20000000800 */
[----:B------:R-:W-:Y:S01]  /*3650*/  @!PT LDS RZ, [RZ] ;  /* 0x00000000fffff984 */ /* 0x000fe20000000800 */
[----:B------:R4:W-:Y:S01]  /*3660*/  LDGSTS.E.BYPASS.LTC128B.128 [R242+0xa000], desc[UR4][R22.64] ;  /* 0x0a00000016f27fae */ /* 0x0009e2000b981a04 */
[----:B------:R-:W-:Y:S05]  /*3670*/  BRA `(.L_x_3164) ;  /* 0x00000000000c7947 */ /* 0x000fea0003800000 */
.L_x_3163:
[----:B------:R1:W-:Y:S01]  /*3680*/  STS.128 [R242+0xa000], RZ ;  /* 0x00a000fff2007388 */ /* 0x0003e20000000c00 */
[----:B------:R-:W-:Y:S05]  /*3690*/  BRA `(.L_x_3164) ;  /* 0x0000000000047947 */ /* 0x000fea0003800000 */
.L_x_3162:
[----:B------:R1:W-:Y:S02]  /*36a0*/  STS.128 [R242+0xa000], RZ ;  /* 0x00a000fff2007388 */ /* 0x0003e40000000c00 */
.L_x_3164:
[----:B------:R-:W-:Y:S05]  /*36b0*/  BSYNC.RECONVERGENT B0 ;  /* 0x0000000000007941 */ /* 0x000fea0003800200 */
.L_x_3161:
        /* <DEDUP_REMOVED lines=18> */
.L_x_3166:
[----:B------:R-:W-:Y:S05]  /*37e0*/  BSYNC.RECONVERGENT B0 ;  /* 0x0000000000007941 */ /* 0x000fea0003800200 */
.L_x_3165:
        /* <DEDUP_REMOVED lines=13> */
.L_x_3168:
[----:B------:R-:W-:Y:S05]  /*38c0*/  BSYNC.RECONVERGENT B0 ;  /* 0x0000000000007941 */ /* 0x000fea0003800200 */
.L_x_3167:
        /* <DEDUP_REMOVED lines=13> */
.L_x_3170:
[----:B------:R-:W-:Y:S05]  /*39a0*/  BSYNC.RECONVERGENT B0 ;  /* 0x0000000000007941 */ /* 0x000fea0003800200 */
.L_x_3169:
[----:B------:R1:W-:Y:S01]  /*39b0*/  @P0 STS.128 [R242+0xc000], RZ ;  /* 0x00c000fff2000388 */ /* 0x0003e20000000c00 */
[----:B------:R-:W-:Y:S01]  /*39c0*/  BSSY.RECONVERGENT B0, `(.L_x_3171) ;  /* 0x000000f000007945 */ /* 0x000fe20003800200 */
[----:B------:R-:W-:-:S03]  /*39d0*/  ISETP.GE.AND P1, PT, R12, R5, PT ;  /* 0x000000050c00720c */ /* 0x000fc60003f26270 */
[----:B------:R-:W-:Y:S10]  /*39e0*/  @P0 BRA `(.L_x_3172) ;  /* 0x0000000000300947 */ /* 0x000ff40003800000 */
        /* <DEDUP_REMOVED lines=12> */
.L_x_3172:
[----:B------:R-:W-:Y:S05]  /*3ab0*/  BSYNC.RECONVERGENT B0 ;  /* 0x0000000000007941 */ /* 0x000fea0003800200 */
.L_x_3171:
        /* <DEDUP_REMOVED lines=13> */
.L_x_3174:
[----:B------:R-:W-:Y:S05]  /*3b90*/  BSYNC.RECONVERGENT B0 ;  /* 0x0000000000007941 */ /* 0x000fea0003800200 */
.L_x_3173:
        /* <DEDUP_REMOVED lines=16> */
.L_x_3176:
[----:B------:R-:W-:Y:S05]  /*3ca0*/  BSYNC.RECONVERGENT B0 ;  /* 0x0000000000007941 */ /* 0x000fea0003800200 */
.L_x_3175:
        /* <DEDUP_REMOVED lines=16> */
.L_x_3178:
[----:B------:R-:W-:Y:S05]  /*3db0*/  BSYNC.RECONVERGENT B0 ;  /* 0x0000000000007941 */ /* 0x000fea0003800200 */
.L_x_3177:
        /* <DEDUP_REMOVED lines=16> */
.L_x_3180:
[----:B------:R-:W-:Y:S05]  /*3ec0*/  BSYNC.RECONVERGENT B0 ;  /* 0x0000000000007941 */ /* 0x000fea0003800200 */
.L_x_3179:
        /* <DEDUP_REMOVED lines=13> */
.L_x_3182:
[----:B------:R-:W-:Y:S05]  /*3fa0*/  BSYNC.RECONVERGENT B0 ;  /* 0x0000000000007941 */ /* 0x000fea0003800200 */
.L_x_3181:
        /* <DEDUP_REMOVED lines=16> */
.L_x_3184:
[----:B------:R-:W-:Y:S05]  /*40b0*/  BSYNC.RECONVERGENT B0 ;  /* 0x0000000000007941 */ /* 0x000fea0003800200 */
.L_x_3183:
        /* <DEDUP_REMOVED lines=15> */
.L_x_3186:
[----:B------:R-:W-:Y:S05]  /*41b0*/  BSYNC.RECONVERGENT B0 ;  /* 0x0000000000007941 */ /* 0x000fea0003800200 */
.L_x_3185:
        /* <DEDUP_REMOVED lines=15> */
.L_x_3188:
[----:B------:R-:W-:Y:S05]  /*42b0*/  BSYNC.RECONVERGENT B0 ;  /* 0x0000000000007941 */ /* 0x000fea0003800200 */
.L_x_3187:
        /* <DEDUP_REMOVED lines=15> */
.L_x_3190:
[----:B------:R-:W-:Y:S05]  /*43b0*/  BSYNC.RECONVERGENT B0 ;  /* 0x0000000000007941 */ /* 0x000fea0003800200 */
.L_x_3189:
        /* <DEDUP_REMOVED lines=15> */
.L_x_3192:
[----:B------:R-:W-:Y:S05]  /*44b0*/  BSYNC.RECONVERGENT B0 ;  /* 0x0000000000007941 */ /* 0x000fea0003800200 */
.L_x_3191:
        /* <DEDUP_REMOVED lines=13> */
.L_x_3194:
[----:B------:R-:W-:Y:S05]  /*4590*/  BSYNC.RECONVERGENT B0 ;  /* 0x0000000000007941 */ /* 0x000fea0003800200 */
.L_x_3193:
[----:B------:R-:W2:Y:S01]  /*45a0*/  LD.E R121, desc[UR4][R2.64+0x18c] ;  /* 0x00018c0402797980 */ /* 0x000ea2000c101900 */
[----:B------:R-:W-:Y:S01]  /*45b0*/  SHF.R.U32.HI R167, RZ, 0x1, R166 ;  /* 0x00000001ffa77819 */ /* 0x000fe200000116a6 */
[----:B------:R-:W-:Y:S01]  /*45c0*/  BSSY.RECONVERGENT B1, `(.L_x_3195) ;  /* 0x00002d7000017945 */ /* 0x000fe20003800200 */
[C---:B------:R-:W-:Y:S01]  /*45d0*/  SHF.L.U32 R68, R166.reuse, 0x6, RZ ;  /* 0x00000006a6447819 */ /* 0x040fe200000006ff */
[----:B------:R-:W0:Y:S01]  /*45e0*/  LDGDEPBAR ;  /* 0x00000000000079af */ /* 0x000e220000000000 */
[----:B------:R-:W-:Y:S02]  /*45f0*/  SHF.L.U32 R216, R166, 0x5, RZ ;  /* 0x00000005a6d87819 */ /* 0x000fe400000006ff */
[----:B------:R-:W-:Y:S02]  /*4600*/  LOP3.LUT R67, R167, 0x8, RZ, 0xc0, !PT ;  /* 0x00000008a7437812 */ /* 0x000fe400078ec0ff */
[----:B------:R-:W-:Y:S02]  /*4610*/  LOP3.LUT R0, R68, 0x1c0, RZ, 0xc0, !PT ;  /* 0x000001c044007812 */ /* 0x000fe400078ec0ff */
[----:B------:R-:W-:-:S02]  /*4620*/  LOP3.LUT R216, R216, 0x7c00, RZ, 0xc0, !PT ;  /* 0x00007c00d8d87812 */ /* 0x000fc400078ec0ff */
[----:B------:R-:W-:Y:S02]  /*4630*/  LOP3.LUT R67, R67, 0x1c0, R68, 0xf8, !PT ;  /* 0x000001c043437812 */ /* 0x000fe400078ef844 */
[----:B------:R-:W-:Y:S02]  /*4640*/  LOP3.LUT R0, R0, 0x8, R166, 0xf8, !PT ;  /* 0x0000000800007812 */ /* 0x000fe400078ef8a6 */
[----:B------:R-:W-:Y:S02]  /*4650*/  LOP3.LUT R61, R68, 0x400, RZ, 0xc0, !PT ;  /* 0x00000400443d7812 */ /* 0x000fe400078ec0ff */
[----:B------:R-:W-:Y:S02]  /*4660*/  LOP3.LUT R66, R216, 0x200, R68, 0xf8, !PT ;  /* 0x00000200d8427812 */ /* 0x000fe400078ef844 */
[-C--:B------:R-:W-:Y:S02]  /*4670*/  LOP3.LUT R67, R67, R217.reuse, RZ, 0x3c, !PT ;  /* 0x000000d943437212 */ /* 0x080fe400078e3cff */
[----:B------:R-:W-:-:S02]  /*4680*/  LOP3.LUT R0, R0, R217, RZ, 0x3c, !PT ;  /* 0x000000d900007212 */ /* 0x000fc400078e3cff */
[----:B------:R-:W-:Y:S02]  /*4690*/  LOP3.LUT R66, R66, R67, RZ, 0xfc, !PT ;  /* 0x0000004342427212 */ /* 0x000fe400078efcff */
[----:B------:R-:W-:Y:S02]  /*46a0*/  LEA R61, R0, R61, 0x1 ;  /* 0x0000003d003d7211 */ /* 0x000fe400078e08ff */
[----:B------:R-:W-:Y:S02]  /*46b0*/  LEA R66, R66, R218, 0x1 ;  /* 0x000000da42427211 */ /* 0x000fe400078e08ff */
[----:B------:R-:W-:Y:S02]  /*46c0*/  IADD3 R61, PT, PT, R218, R61, RZ ;  /* 0x0000003dda3d7210 */ /* 0x000fe40007ffe0ff */
[----:B------:R-:W-:Y:S01]  /*46d0*/  LOP3.LUT P0, R63, R166, 0x2, RZ, 0xc0, !PT ;  /* 0x00000002a63f7812 */ /* 0x000fe2000780c0ff */
[----:B------:R-:W-:Y:S01]  /*46e0*/  LDSM.16.M88.4 R52, [R66] ;  /* 0x000000004234783b */ /* 0x000fe20000000200 */
[----:B------:R-:W-:-:S02]  /*46f0*/  MOV R60, 0x20 ;  /* 0x00000020003c7802 */ /* 0x000fc40000000f00 */
[----:B------:R-:W-:Y:S01]  /*4700*/  MOV R39, 0x40 ;  /* 0x0000004000277802 */ /* 0x000fe20000000f00 */
[----:B------:R-:W3:Y:S01]  /*4710*/  LDSM.16.M88.4 R16, [R61+0x2000] ;  /* 0x002000003d10783b */ /* 0x000ee20000000200 */
[----:B------:R-:W-:Y:S02]  /*4720*/  SEL R69, R60, 0xffffffe0, !P0 ;  /* 0xffffffe03c457807 */ /* 0x000fe40004000000 */
[----:B------:R-:W-:Y:S01]  /*4730*/  LOP3.LUT P0, R62, R166, 0x4, RZ, 0xc0, !PT ;  /* 0x00000004a63e7812 */ /* 0x000fe2000780c0ff */
[----:B-1--4-:R-:W1:Y:S01]  /*4740*/  LDSM.16.M88.4 R20, [R61+0x2800] ;  /* 0x002800003d14783b */ /* 0x012e620000000200 */
[----:B------:R-:W-:Y:S02]  /*4750*/  IADD3 R48, PT, PT, R66, R69, RZ ;  /* 0x0000004542307210 */ /* 0x000fe40007ffe0ff */
[----:B------:R-:W-:Y:S01]  /*4760*/  IADD3 R128, PT, PT, R69, R61, RZ ;  /* 0x0000003d45807210 */ /* 0x000fe20007ffe0ff */
[----:B------:R-:W-:Y:S01]  /*4770*/  LDSM.16.M88.4 R56, [R61+0x3000] ;  /* 0x003000003d38783b */ /* 0x000fe20000000200 */
[----:B------:R-:W-:-:S02]  /*4780*/  SEL R70, R39, 0xffffffc0, !P0 ;  /* 0xffffffc027467807 */ /* 0x000fc40004000000 */
[----:B-----5:R-:W-:Y:S01]  /*4790*/  IADD3 R119, PT, PT, R65, -R120, -R119 ;  /* 0x8000007841777210 */ /* 0x020fe20007ffe877 */
[----:B------:R-:W-:Y:S01]  /*47a0*/  LDSM.16.M88.4 R48, [R48] ;  /* 0x000000003030783b */ /* 0x000fe20000000200 */
[----:B------:R-:W-:Y:S02]  /*47b0*/  IADD3 R12, PT, PT, R66, R70, RZ ;  /* 0x00000046420c7210 */ /* 0x000fe40007ffe0ff */
[----:B------:R-:W-:Y:S01]  /*47c0*/  IADD3 R123, PT, PT, R70, R61, RZ ;  /* 0x0000003d467b7210 */ /* 0x000fe20007ffe0ff */
[----:B------:R-:W4:Y:S01]  /*47d0*/  LDSM.16.M88.4 R28, [R128+0x2000] ;  /* 0x00200000801c783b */ /* 0x000f220000000200 */
[----:B------:R-:W-:Y:S02]  /*47e0*/  IADD3 R122, PT, PT, R122, R65, -R120 ;  /* 0x000000417a7a7210 */ /* 0x000fe40007ffe878 */
[C---:B------:R-:W-:Y:S01]  /*47f0*/  IADD3 R37, PT, PT, R69.reuse, R123, RZ ;  /* 0x0000007b45257210 */ /* 0x040fe20007ffe0ff */
[----:B------:R1:W-:Y:S04]  /*4800*/  LDSM.16.M88.4 R32, [R12] ;  /* 0x000000000c20783b */ /* 0x0003e80000000200 */
[----:B------:R-:W4:Y:S04]  /*4810*/  LDSM.16.M88.4 R40, [R123+0x2000] ;  /* 0x002000007b28783b */ /* 0x000f280000000200 */
[----:B------:R-:W-:Y:S04]  /*4820*/  LDSM.16.M88.4 R44, [R37+0x2000] ;  /* 0x00200000252c783b */ /* 0x000fe80000000200 */
[----:B------:R-:W4:Y:S04]  /*4830*/  LDSM.16.M88.4 R8, [R128+0x2800] ;  /* 0x002800008008783b */ /* 0x000f280000000200 */
[----:B------:R-:W-:Y:S01]  /*4840*/  LDSM.16.M88.4 R76, [R123+0x2800] ;  /* 0x002800007b4c783b */ /* 0x000fe20000000200 */
[----:B---3--:R-:W-:Y:S03]  /*4850*/  HMMA.16816.F32 R24, R52, R16, RZ ;  /* 0x000000103418723c */ /* 0x008fe600000018ff */
[----:B------:R-:W-:Y:S01]  /*4860*/  LDSM.16.M88.4 R72, [R123+0x3000] ;  /* 0x003000007b48783b */ /* 0x000fe20000000200 */
[----:B-1----:R-:W-:-:S04]  /*4870*/  IADD3 R12, PT, PT, R69, R12, RZ ;  /* 0x0000000c450c7210 */ /* 0x002fc80007ffe0ff */
[C---:B------:R-:W-:Y:S02]  /*4880*/  HMMA.16816.F32 R16, R52.reuse, R18, RZ ;  /* 0x000000123410723c */ /* 0x040fe400000018ff */
[----:B------:R-:W1:Y:S06]  /*4890*/  LDSM.16.M88.4 R12, [R12] ;  /* 0x000000000c0c783b */ /* 0x000e6c0000000200 */
[----:B------:R-:W-:Y:S08]  /*48a0*/  HMMA.16816.F32 R4, R52, R20, RZ ;  /* 0x000000143404723c */ /* 0x000ff000000018ff */
[C---:B----4-:R-:W-:Y:S08]  /*48b0*/  HMMA.16816.F32 R24, R48.reuse, R28, R24 ;  /* 0x0000001c3018723c */ /* 0x050ff00000001818 */
[----:B------:R-:W-:Y:S01]  /*48c0*/  HMMA.16816.F32 R16, R48, R30, R16 ;  /* 0x0000001e3010723c */ /* 0x000fe20000001810 */
[----:B------:R-:W3:Y:S07]  /*48d0*/  LDSM.16.M88.4 R28, [R128+0x3000] ;  /* 0x00300000801c783b */ /* 0x000eee0000000200 */
[----:B------:R-:W-:Y:S08]  /*48e0*/  HMMA.16816.F32 R20, R52, R22, RZ ;  /* 0x000000163414723c */ /* 0x000ff000000018ff */
[----:B------:R-:W-:Y:S08]  /*48f0*/  HMMA.16816.F32 R24, R32, R40, R24 ;  /* 0x000000282018723c */ /* 0x000ff00000001818 */
[----:B------:R-:W-:Y:S08]  /*4900*/  HMMA.16816.F32 R4, R48, R8, R4 ;  /* 0x000000083004723c */ /* 0x000ff00000001804 */
[----:B------:R-:W-:Y:S01]  /*4910*/  HMMA.16816.F32 R16, R32, R42, R16 ;  /* 0x0000002a2010723c */ /* 0x000fe20000001810 */
[----:B------:R-:W4:Y:S07]  /*4920*/  LDSM.16.M88.4 R40, [R37+0x2800] ;  /* 0x002800002528783b */ /* 0x000f2e0000000200 */
[----:B-1----:R-:W-:Y:S08]  /*4930*/  HMMA.16816.F32 R24, R12, R44, R24 ;  /* 0x0000002c0c18723c */ /* 0x002ff00000001818 */
[----:B------:R-:W-:Y:S08]  /*4940*/  HMMA.16816.F32 R20, R48, R10, R20 ;  /* 0x0000000a3014723c */ /* 0x000ff00000001814 */
[----:B------:R-:W-:Y:S08]  /*4950*/  HMMA.16816.F32 R8, R52, R56, RZ ;  /* 0x000000383408723c */ /* 0x000ff000000018ff */
[----:B------:R-:W-:Y:S08]  /*4960*/  HMMA.16816.F32 R4, R32, R76, R4 ;  /* 0x0000004c2004723c */ /* 0x000ff00000001804 */
[----:B------:R-:W-:Y:S01]  /*4970*/  HMMA.16816.F32 R16, R12, R46, R16 ;  /* 0x0000002e0c10723c */ /* 0x000fe20000001810 */
[----:B------:R-:W1:Y:S07]  /*4980*/  LDSM.16.M88.4 R44, [R61+0x3800] ;  /* 0x003800003d2c783b */ /* 0x000e6e0000000200 */
[----:B---3--:R-:W-:Y:S08]  /*4990*/  HMMA.16816.F32 R8, R48, R28, R8 ;  /* 0x0000001c3008723c */ /* 0x008ff00000001808 */
[----:B------:R-:W-:Y:S01]  /*49a0*/  HMMA.16816.F32 R20, R32, R78, R20 ;  /* 0x0000004e2014723c */ /* 0x000fe20000001814 */
[----:B------:R-:W-:Y:S07]  /*49b0*/  LDSM.16.M88.4 R76, [R123+0x3800] ;  /* 0x003800007b4c783b */ /* 0x000fee0000000200 */
[----:B----4-:R-:W-:Y:S08]  /*49c0*/  HMMA.16816.F32 R4, R12, R40, R4 ;  /* 0x000000280c04723c */ /* 0x010ff00000001804 */
[----:B------:R-:W-:Y:S08]  /*49d0*/  HMMA.16816.F32 R8, R32, R72, R8 ;  /* 0x000000482008723c */ /* 0x000ff00000001808 */
[----:B------:R-:W-:Y:S01]  /*49e0*/  HMMA.16816.F32 R20, R12, R42, R20 ;  /* 0x0000002a0c14723c */ /* 0x000fe20000001814 */
[----:B------:R-:W-:Y:S01]  /*49f0*/  LDSM.16.M88.4 R40, [R61+0x4000] ;  /* 0x004000003d28783b */ /* 0x000fe20000000200 */
[-C--:B--2---:R-:W-:Y:S01]  /*4a00*/  FMUL.FTZ R24, R24, R121.reuse ;  /* 0x0000007918187220 */ /* 0x084fe20000410000 */
[-C--:B------:R-:W-:Y:S01]  /*4a10*/  FMUL.FTZ R25, R25, R121.reuse ;  /* 0x0000007919197220 */ /* 0x080fe20000410000 */
[-C--:B------:R-:W-:Y:S01]  /*4a20*/  FMUL.FTZ R26, R26, R121.reuse ;  /* 0x000000791a1a7220 */ /* 0x080fe20000410000 */
[-C--:B------:R-:W-:Y:S01]  /*4a30*/  FMUL.FTZ R27, R27, R121.reuse ;  /* 0x000000791b1b7220 */ /* 0x080fe20000410000 */
[----:B------:R-:W2:Y:S01]  /*4a40*/  MUFU.TANH R118, R24 ;  /* 0x0000001800767308 */ /* 0x000ea20000002400 */
        /* <DEDUP_REMOVED lines=8> */
[----:B------:R-:W-:-:S04]  /*4ad0*/  FMUL.FTZ R7, R7, R121 ;  /* 0x0000007907077220 */ /* 0x000fc80000410000 */
[-C--:B------:R-:W-:Y:S01]  /*4ae0*/  FMUL.FTZ R20, R20, R121.reuse ;  /* 0x0000007914147220 */ /* 0x080fe20000410000 */
[-C--:B------:R-:W-:Y:S01]  /*4af0*/  FMUL.FTZ R21, R21, R121.reuse ;  /* 0x0000007915157220 */ /* 0x080fe20000410000 */
[-C--:B------:R-:W-:Y:S01]  /*4b00*/  FMUL.FTZ R22, R22, R121.reuse ;  /* 0x0000007916167220 */ /* 0x080fe20000410000 */
[-C--:B------:R-:W-:Y:S01]  /*4b10*/  FMUL.FTZ R23, R23, R121.reuse ;  /* 0x0000007917177220 */ /* 0x080fe20000410000 */
[----:B------:R-:W4:Y:S08]  /*4b20*/  MUFU.TANH R98, R26 ;  /* 0x0000001a00627308 */ /* 0x000f300000002400 */
[----:B------:R1:W1:Y:S08]  /*4b30*/  MUFU.TANH R97, R27 ;  /* 0x0000001b00617308 */ /* 0x0002700000002400 */
[----:B------:R-:W2:Y:S08]  /*4b40*/  MUFU.TANH R116, R16 ;  /* 0x0000001000747308 */ /* 0x000eb00000002400 */
[----:B------:R-:W2:Y:S01]  /*4b50*/  MUFU.TANH R115, R17 ;  /* 0x0000001100737308 */ /* 0x000ea20000002400 */
[----:B-1----:R-:W-:Y:S01]  /*4b60*/  HMMA.16816.F32 R24, R52, R58, RZ ;  /* 0x0000003a3418723c */ /* 0x002fe200000018ff */
[----:B------:R-:W1:Y:S06]  /*4b70*/  LDSM.16.M88.4 R56, [R128+0x3800] ;  /* 0x003800008038783b */ /* 0x000e6c0000000200 */
[----:B------:R-:W1:Y:S08]  /*4b80*/  MUFU.TANH R96, R18 ;  /* 0x0000001200607308 */ /* 0x000e700000002400 */
[----:B------:R3:W1:Y:S05]  /*4b90*/  MUFU.TANH R95, R19 ;  /* 0x00000013005f7308 */ /* 0x00066a0000002400 */
[----:B------:R-:W-:Y:S01]  /*4ba0*/  HMMA.16816.F32 R24, R48, R30, R24 ;  /* 0x0000001e3018723c */ /* 0x000fe20000001818 */
[----:B------:R-:W4:Y:S02]  /*4bb0*/  LDSM.16.M88.4 R28, [R37+0x3000] ;  /* 0x00300000251c783b */ /* 0x000f240000000200 */
[----:B------:R-:W1:Y:S08]  /*4bc0*/  MUFU.TANH R114, R4 ;  /* 0x0000000400727308 */ /* 0x000e700000002400 */
[----:B------:R-:W1:Y:S01]  /*4bd0*/  MUFU.TANH R113, R5 ;  /* 0x0000000500717308 */ /* 0x000e620000002400 */
[----:B---3--:R-:W-:Y:S07]  /*4be0*/  HMMA.16816.F32 R16, R52, R44, RZ ;  /* 0x0000002c3410723c */ /* 0x008fee00000018ff */
[----:B------:R-:W3:Y:S01]  /*4bf0*/  MUFU.TANH R94, R6 ;  /* 0x00000006005e7308 */ /* 0x000ee20000002400 */
[----:B------:R-:W-:Y:S01]  /*4c00*/  HMMA.16816.F32 R24, R32, R74, R24 ;  /* 0x0000004a2018723c */ /* 0x000fe20000001818 */
[----:B------:R-:W-:Y:S06]  /*4c10*/  LDSM.16.M88.4 R72, [R123+0x4000] ;  /* 0x004000007b48783b */ /* 0x000fec0000000200 */
[----:B------:R2:W2:Y:S05]  /*4c20*/  MUFU.TANH R93, R7 ;  /* 0x00000007005d7308 */ /* 0x0004aa0000002400 */
[----:B-1----:R-:W-:Y:S03]  /*4c30*/  HMMA.16816.F32 R16, R48, R56, R16 ;  /* 0x000000383010723c */ /* 0x002fe60000001810 */
[----:B------:R-:W1:Y:S05]  /*4c40*/  MUFU.TANH R112, R20 ;  /* 0x0000001400707308 */ /* 0x000e6a0000002400 */
[----:B----4-:R-:W-:Y:S03]  /*4c50*/  HMMA.16816.F32 R8, R12, R28, R8 ;  /* 0x0000001c0c08723c */ /* 0x010fe60000001808 */
[----:B------:R-:W4:Y:S05]  /*4c60*/  MUFU.TANH R111, R21 ;  /* 0x00000015006f7308 */ /* 0x000f2a0000002400 */
[----:B--2---:R-:W-:Y:S01]  /*4c70*/  HMMA.16816.F32 R4, R52, R46, RZ ;  /* 0x0000002e3404723c */ /* 0x004fe200000018ff */
[----:B------:R-:W2:Y:S02]  /*4c80*/  LDSM.16.M88.4 R44, [R128+0x4000] ;  /* 0x00400000802c783b */ /* 0x000ea40000000200 */
        /* <DEDUP_REMOVED lines=11> */
[----:B------:R-:W4:Y:S02]  /*4d40*/  LDSM.16.M88.4 R56, [R37+0x3800] ;  /* 0x003800002538783b */ /* 0x000f240000000200 */
[----:B------:R-:W1:Y:S01]  /*4d50*/  MUFU.TANH R109, R9 ;  /* 0x00000009006d7308 */ /* 0x000e620000002400 */
[-C--:B------:R-:W-:Y:S01]  /*4d60*/  FMUL.FTZ R24, R24, R121.reuse ;  /* 0x0000007918187220 */ /* 0x080fe20000410000 */
[-C--:B------:R-:W-:Y:S01]  /*4d70*/  FMUL.FTZ R25, R25, R121.reuse ;  /* 0x0000007919197220 */ /* 0x080fe20000410000 */
[-C--:B------:R-:W-:Y:S01]  /*4d80*/  FMUL.FTZ R26, R26, R121.reuse ;  /* 0x000000791a1a7220 */ /* 0x080fe20000410000 */
[-C--:B------:R-:W-:Y:S01]  /*4d90*/  FMUL.FTZ R27, R27, R121.reuse ;  /* 0x000000791b1b7220 */ /* 0x080fe20000410000 */
[----:B---3--:R-:W-:Y:S03]  /*4da0*/  HMMA.16816.F32 R20, R52, R40, RZ ;  /* 0x000000283414723c */ /* 0x008fe600000018ff */
[----:B------:R-:W3:Y:S08]  /*4db0*/  MUFU.TANH R90, R10 ;  /* 0x0000000a005a7308 */ /* 0x000ef00000002400 */
[----:B------:R1:W1:Y:S01]  /*4dc0*/  MUFU.TANH R89, R11 ;  /* 0x0000000b00597308 */ /* 0x0002620000002400 */
[----:B------:R-:W-:Y:S01]  /*4dd0*/  HMMA.16816.F32 R4, R32, R78, R4 ;  /* 0x0000004e2004723c */ /* 0x000fe20000001804 */
[----:B------:R-:W-:Y:S06]  /*4de0*/  LDSM.16.M88.4 R76, [R123+0x4800] ;  /* 0x004800007b4c783b */ /* 0x000fec0000000200 */
[----:B------:R-:W3:Y:S01]  /*4df0*/  MUFU.TANH R108, R24 ;  /* 0x00000018006c7308 */ /* 0x000ee20000002400 */
[----:B--2---:R-:W-:Y:S07]  /*4e00*/  HMMA.16816.F32 R20, R48, R44, R20 ;  /* 0x0000002c3014723c */ /* 0x004fee0000001814 */
[----:B------:R-:W2:Y:S01]  /*4e10*/  MUFU.TANH R107, R25 ;  /* 0x00000019006b7308 */ /* 0x000ea20000002400 */
[----:B-1----:R-:W-:Y:S01]  /*4e20*/  HMMA.16816.F32 R8, R52, R42, RZ ;  /* 0x0000002a3408723c */ /* 0x002fe200000018ff */
[----:B------:R-:W1:Y:S06]  /*4e30*/  LDSM.16.M88.4 R40, [R128+0x4800] ;  /* 0x004800008028783b */ /* 0x000e6c0000000200 */
[----:B------:R-:W1:Y:S01]  /*4e40*/  MUFU.TANH R88, R26 ;  /* 0x0000001a00587308 */ /* 0x000e620000002400 */
[----:B----4-:R-:W-:Y:S07]  /*4e50*/  HMMA.16816.F32 R16, R12, R56, R16 ;  /* 0x000000380c10723c */ /* 0x010fee0000001810 */
[----:B------:R4:W1:Y:S01]  /*4e60*/  MUFU.TANH R87, R27 ;  /* 0x0000001b00577308 */ /* 0x0008620000002400 */
[----:B------:R-:W-:Y:S08]  /*4e70*/  HMMA.16816.F32 R20, R32, R72, R20 ;  /* 0x000000482014723c */ /* 0x000ff00000001814 */
[----:B------:R-:W-:Y:S01]  /*4e80*/  HMMA.16816.F32 R8, R48, R46, R8 ;  /* 0x0000002e3008723c */ /* 0x000fe20000001808 */
[----:B------:R-:W3:Y:S02]  /*4e90*/  LDSM.16.M88.4 R44, [R37+0x4000] ;  /* 0x00400000252c783b */ /* 0x000ee40000000200 */
[-C--:B------:R-:W-:Y:S01]  /*4ea0*/  FMUL.FTZ R16, R16, R121.reuse ;  /* 0x0000007910107220 */ /* 0x080fe20000410000 */
[-C--:B------:R-:W-:Y:S01]  /*4eb0*/  FMUL.FTZ R17, R17, R121.reuse ;  /* 0x0000007911117220 */ /* 0x080fe20000410000 */
[-C--:B------:R-:W-:Y:S01]  /*4ec0*/  FMUL.FTZ R18, R18, R121.reuse ;  /* 0x0000007912127220 */ /* 0x080fe20000410000 */
[-C--:B------:R-:W-:Y:S01]  /*4ed0*/  FMUL.FTZ R19, R19, R121.reuse ;  /* 0x0000007913137220 */ /* 0x080fe20000410000 */
[----:B------:R-:W1:Y:S01]  /*4ee0*/  MUFU.TANH R106, R16 ;  /* 0x00000010006a7308 */ /* 0x000e620000002400 */
[----:B------:R-:W-:Y:S01]  /*4ef0*/  HMMA.16816.F32 R4, R12, R58, R4 ;  /* 0x0000003a0c04723c */ /* 0x000fe20000001804 */
[----:B------:R-:W2:Y:S06]  /*4f00*/  LDSM.16.M88.4 R56, [R61+0x5000] ;  /* 0x005000003d38783b */ /* 0x000eac0000000200 */
[----:B------:R-:W1:Y:S01]  /*4f10*/  MUFU.TANH R105, R17 ;  /* 0x0000001100697308 */ /* 0x000e620000002400 */
[C---:B----4-:R-:W-:Y:S07]  /*4f20*/  HMMA.16816.F32 R24, R52.reuse, R28, RZ ;  /* 0x0000001c3418723c */ /* 0x050fee00000018ff */
[----:B------:R-:W4:Y:S01]  /*4f30*/  MUFU.TANH R86, R18 ;  /* 0x0000001200567308 */ /* 0x000f220000002400 */
[----:B------:R-:W-:Y:S03]  /*4f40*/  HMMA.16816.F32 R28, R52, R30, RZ ;  /* 0x0000001e341c723c */ /* 0x000fe600000018ff */
[-C--:B------:R-:W-:Y:S01]  /*4f50*/  FMUL.FTZ R4, R4, R121.reuse ;  /* 0x0000007904047220 */ /* 0x080fe20000410000 */
[-C--:B------:R-:W-:Y:S01]  /*4f60*/  FMUL.FTZ R5, R5, R121.reuse ;  /* 0x0000007905057220 */ /* 0x080fe20000410000 */
[-C--:B------:R-:W-:Y:S01]  /*4f70*/  FMUL.FTZ R6, R6, R121.reuse ;  /* 0x0000007906067220 */ /* 0x080fe20000410000 */
[-C--:B------:R-:W-:Y:S01]  /*4f80*/  FMUL.FTZ R7, R7, R121.reuse ;  /* 0x0000007907077220 */ /* 0x080fe20000410000 */
[----:B------:R4:W2:Y:S01]  /*4f90*/  MUFU.TANH R85, R19 ;  /* 0x0000001300557308 */ /* 0x0008a20000002400 */
[----:B------:R-:W-:Y:S01]  /*4fa0*/  HMMA.16816.F32 R8, R32, R74, R8 ;  /* 0x0000004a2008723c */ /* 0x000fe20000001808 */
[----:B------:R-:W-:Y:S06]  /*4fb0*/  LDSM.16.M88.4 R72, [R123+0x5000] ;  /* 0x005000007b48783b */ /* 0x000fec0000000200 */
[----:B------:R-:W2:Y:S01]  /*4fc0*/  MUFU.TANH R104, R4 ;  /* 0x0000000400687308 */ /* 0x000ea20000002400 */
[----:B-1----:R-:W-:Y:S07]  /*4fd0*/  HMMA.16816.F32 R24, R48, R40, R24 ;  /* 0x000000283018723c */ /* 0x002fee0000001818 */
[----:B------:R-:W1:Y:S01]  /*4fe0*/  MUFU.TANH R103, R5 ;  /* 0x0000000500677308 */ /* 0x000e620000002400 */
[----:B---3--:R-:W-:Y:S01]  /*4ff0*/  HMMA.16816.F32 R20, R12, R44, R20 ;  /* 0x0000002c0c14723c */ /* 0x008fe20000001814 */
[----:B----4-:R-:W-:Y:S06]  /*5000*/  LDSM.16.M88.4 R16, [R128+0x5000] ;  /* 0x005000008010783b */ /* 0x010fec0000000200 */
[----:B------:R-:W3:Y:S01]  /*5010*/  MUFU.TANH R84, R6 ;  /* 0x0000000600547308 */ /* 0x000ee20000002400 */
[----:B------:R-:W-:Y:S01]  /*5020*/  HMMA.16816.F32 R28, R48, R42, R28 ;  /* 0x0000002a301c723c */ /* 0x000fe2000000181c */
[----:B------:R-:W4:Y:S06]  /*5030*/  LDSM.16.M88.4 R40, [R37+0x4800] ;  /* 0x004800002528783b */ /* 0x000f2c0000000200 */
[----:B------:R2:W1:Y:S01]  /*5040*/  MUFU.TANH R83, R7 ;  /* 0x0000000700537308 */ /* 0x0004620000002400 */
[----:B------:R-:W-:Y:S03]  /*5050*/  HMMA.16816.F32 R24, R32, R76, R24 ;  /* 0x0000004c2018723c */ /* 0x000fe60000001818 */
[-C--:B------:R-:W-:Y:S01]  /*5060*/  FMUL.FTZ R20, R20, R121.reuse ;  /* 0x0000007914147220 */ /* 0x080fe20000410000 */
[-C--:B------:R-:W-:Y:S01]  /*5070*/  FMUL.FTZ R21, R21, R121.reuse ;  /* 0x0000007915157220 */ /* 0x080fe20000410000 */
[-C--:B------:R-:W-:Y:S01]  /*5080*/  FMUL.FTZ R22, R22, R121.reuse ;  /* 0x0000007916167220 */ /* 0x080fe20000410000 */
[-C--:B------:R-:W-:Y:S01]  /*5090*/  FMUL.FTZ R23, R23, R121.reuse ;  /* 0x0000007917177220 */ /* 0x080fe20000410000 */
[----:B------:R-:W1:Y:S01]  /*50a0*/  MUFU.TANH R102, R20 ;  /* 0x0000001400667308 */ /* 0x000e620000002400 */
[----:B------:R-:W-:Y:S01]  /*50b0*/  HMMA.16816.F32 R8, R12, R46, R8 ;  /* 0x0000002e0c08723c */ /* 0x000fe20000001808 */
[----:B------:R-:W3:Y:S06]  /*50c0*/  LDSM.16.M88.4 R44, [R61+0x5800] ;  /* 0x005800003d2c783b */ /* 0x000eec0000000200 */
[----:B------:R-:W1:Y:S01]  /*50d0*/  MUFU.TANH R101, R21 ;  /* 0x0000001500657308 */ /* 0x000e620000002400 */
[----:B--2---:R-:W-:Y:S07]  /*50e0*/  HMMA.16816.F32 R4, R52, R56, RZ ;  /* 0x000000383404723c */ /* 0x004fee00000018ff */
[----:B------:R-:W2:Y:S01]  /*50f0*/  MUFU.TANH R82, R22 ;  /* 0x0000001600527308 */ /* 0x000ea20000002400 */
[----:B------:R-:W-:Y:S01]  /*5100*/  HMMA.16816.F32 R28, R32, R78, R28 ;  /* 0x0000004e201c723c */ /* 0x000fe2000000181c */
[----:B------:R-:W-:Y:S02]  /*5110*/  LDSM.16.M88.4 R76, [R123+0x5800] ;  /* 0x005800007b4c783b */ /* 0x000fe40000000200 */
[-C--:B------:R-:W-:Y:S01]  /*5120*/  FMUL.FTZ R8, R8, R121.reuse ;  /* 0x0000007908087220 */ /* 0x080fe20000410000 */
[-C--:B------:R-:W-:Y:S01]  /*5130*/  FMUL.FTZ R9, R9, R121.reuse ;  /* 0x0000007909097220 */ /* 0x080fe20000410000 */
[-C--:B------:R-:W-:Y:S01]  /*5140*/  FMUL.FTZ R10, R10, R121.reuse ;  /* 0x000000790a0a7220 */ /* 0x080fe20000410000 */
[-C--:B------:R-:W-:Y:S01]  /*5150*/  FMUL.FTZ R11, R11, R121.reuse ;  /* 0x000000790b0b7220 */ /* 0x080fe20000410000 */
[----:B------:R1:W1:Y:S01]  /*5160*/  MUFU.TANH R81, R23 ;  /* 0x0000001700517308 */ /* 0x0002620000002400 */
[----:B----4-:R-:W-:Y:S07]  /*5170*/  HMMA.16816.F32 R24, R12, R40, R24 ;  /* 0x000000280c18723c */ /* 0x010fee0000001818 */
[----:B------:R-:W4:Y:S01]  /*5180*/  MUFU.TANH R100, R8 ;  /* 0x0000000800647308 */ /* 0x000f220000002400 */
[----:B------:R-:W-:Y:S07]  /*5190*/  HMMA.16816.F32 R4, R48, R16, R4 ;  /* 0x000000103004723c */ /* 0x000fee0000001804 */
[----:B------:R-:W2:Y:S01]  /*51a0*/  MUFU.TANH R99, R9 ;  /* 0x0000000900637308 */ /* 0x000ea20000002400 */
[----:B-1----:R-:W-:Y:S01]  /*51b0*/  HMMA.16816.F32 R20, R52, R58, RZ ;  /* 0x0000003a3414723c */ /* 0x002fe200000018ff */
[----:B------:R-:W1:Y:S02]  /*51c0*/  LDSM.16.M88.4 R56, [R128+0x5800] ;  /* 0x005800008038783b */ /* 0x000e640000000200 */
[-C--:B------:R-:W-:Y:S01]  /*51d0*/  FMUL.FTZ R24, R24, R121.reuse ;  /* 0x0000007918187220 */ /* 0x080fe20000410000 */
[-C--:B------:R-:W-:Y:S01]  /*51e0*/  FMUL.FTZ R25, R25, R121.reuse ;  /* 0x0000007919197220 */ /* 0x080fe20000410000 */
[----:B------:R-:W-:-:S02]  /*51f0*/  FMUL.FTZ R26, R26, R121 ;  /* 0x000000791a1a7220 */ /* 0x000fc40000410000 */
[----:B------:R-:W1:Y:S01]  /*5200*/  MUFU.TANH R80, R10 ;  /* 0x0000000a00507308 */ /* 0x000e620000002400 */
[-C--:B------:R-:W-:Y:S01]  /*5210*/  FMUL.FTZ R0, R27, R121.reuse ;  /* 0x000000791b007220 */ /* 0x080fe20000410000 */
[----:B------:R-:W-:Y:S01]  /*5220*/  HMMA.16816.F32 R28, R12, R42, R28 ;  /* 0x0000002a0c1c723c */ /* 0x000fe2000000181c */
[----:B------:R-:W-:Y:S05]  /*5230*/  LDSM.16.M88.4 R40, [R61+0x6000] ;  /* 0x006000003d28783b */ /* 0x000fea0000000200 */
[----:B------:R3:W1:Y:S02]  /*5240*/  MUFU.TANH R71, R11 ;  /* 0x0000000b00477308 */ /* 0x0006640000002400 */
[----:B------:R-:W-:Y:S06]  /*5250*/  HMMA.16816.F32 R4, R32, R72, R4 ;  /* 0x000000482004723c */ /* 0x000fec0000001804 */
[----:B------:R-:W1:Y:S02]  /*5260*/  MUFU.TANH R124, R24 ;  /* 0x00000018007c7308 */ /* 0x000e640000002400 */
[----:B------:R-:W-:Y:S01]  /*5270*/  HMMA.16816.F32 R20, R48, R18, R20 ;  /* 0x000000123014723c */ /* 0x000fe20000001814 */
[----:B------:R-:W4:Y:S02]  /*5280*/  LDSM.16.M88.4 R16, [R37+0x5000] ;  /* 0x005000002510783b */ /* 0x000f240000000200 */
[-C--:B------:R-:W-:Y:S01]  /*5290*/  FMUL.FTZ R28, R28, R121.reuse ;  /* 0x000000791c1c7220 */ /* 0x080fe20000410000 */
[-C--:B------:R-:W-:Y:S01]  /*52a0*/  FMUL.FTZ R29, R29, R121.reuse ;  /* 0x000000791d1d7220 */ /* 0x080fe20000410000 */
[-C--:B------:R-:W-:Y:S01]  /*52b0*/  FMUL.FTZ R30, R30, R121.reuse ;  /* 0x000000791e1e7220 */ /* 0x080fe20000410000 */
[----:B------:R-:W1:Y:S01]  /*52c0*/  MUFU.TANH R125, R25 ;  /* 0x00000019007d7308 */ /* 0x000e620000002400 */
[-C--:B------:R-:W-:Y:S01]  /*52d0*/  FMUL.FTZ R31, R31, R121.reuse ;  /* 0x000000791f1f7220 */ /* 0x080fe20000410000 */
[----:B---3--:R-:W-:Y:S06]  /*52e0*/  HMMA.16816.F32 R8, R52, R44, RZ ;  /* 0x0000002c3408723c */ /* 0x008fec00000018ff */
[----:B------:R3:W2:Y:S06]  /*52f0*/  MUFU.TANH R36, R26 ;  /* 0x0000001a00247308 */ /* 0x0006ac0000002400 */
[----:B------:R-:W-:Y:S01]  /*5300*/  HMMA.16816.F32 R20, R32, R74, R20 ;  /* 0x0000004a2014723c */ /* 0x000fe20000001814 */
[----:B------:R-:W-:Y:S01]  /*5310*/  LDSM.16.M88.4 R72, [R123+0x6000] ;  /* 0x006000007b48783b */ /* 0x000fe20000000200 */
[----:B------:R-:W2:Y:S06]  /*5320*/  MUFU.TANH R126, R28 ;  /* 0x0000001c007e7308 */ /* 0x000eac0000002400 */
[----:B-1----:R-:W-:Y:S02]  /*5330*/  HMMA.16816.F32 R8, R48, R56, R8 ;  /* 0x000000383008723c */ /* 0x002fe40000001808 */
[----:B------:R-:W1:Y:S06]  /*5340*/  MUFU.TANH R127, R29 ;  /* 0x0000001d007f7308 */ /* 0x000e6c0000002400 */
[----:B---3--:R-:W-:Y:S01]  /*5350*/  HMMA.16816.F32 R24, R52, R46, RZ ;  /* 0x0000002e3418723c */ /* 0x008fe200000018ff */
[----:B------:R-:W3:Y:S01]  /*5360*/  LDSM.16.M88.4 R44, [R128+0x6000] ;  /* 0x00600000802c783b */ /* 0x000ee20000000200 */
[----:B------:R-:W1:Y:S06]  /*5370*/  MUFU.TANH R131, R30 ;  /* 0x0000001e00837308 */ /* 0x000e6c0000002400 */
[C---:B----4-:R-:W-:Y:S02]  /*5380*/  HMMA.16816.F32 R4, R12.reuse, R16, R4 ;  /* 0x000000100c04723c */ /* 0x050fe40000001804 */
[----:B------:R4:W1:Y:S06]  /*5390*/  MUFU.TANH R132, R31 ;  /* 0x0000001f00847308 */ /* 0x00086c0000002400 */
[----:B------:R-:W-:Y:S01]  /*53a0*/  HMMA.16816.F32 R20, R12, R18, R20 ;  /* 0x000000120c14723c */ /* 0x000fe20000001814 */
[----:B------:R-:W-:Y:S01]  /*53b0*/  LDSM.16.M88.4 R16, [R61+0x6800] ;  /* 0x006800003d10783b */ /* 0x000fe20000000200 */
[----:B------:R-:W1:Y:S06]  /*53c0*/  MUFU.TANH R0, R0 ;  /* 0x0000000000007308 */ /* 0x000e6c0000002400 */
[----:B------:R-:W-:Y:S01]  /*53d0*/  HMMA.16816.F32 R24, R48, R58, R24 ;  /* 0x0000003a3018723c */ /* 0x000fe20000001818 */
[----:B------:R-:W2:Y:S02]  /*53e0*/  LDSM.16.M88.4 R56, [R37+0x5800] ;  /* 0x005800002538783b */ /* 0x000ea40000000200 */
[-C--:B------:R-:W-:Y:S01]  /*53f0*/  FMUL.FTZ R4, R4, R121.reuse ;  /* 0x0000007904047220 */ /* 0x080fe20000410000 */
[-C--:B------:R-:W-:Y:S01]  /*5400*/  FMUL.FTZ R5, R5, R121.reuse ;  /* 0x0000007905057220 */ /* 0x080fe20000410000 */
[-C--:B------:R-:W-:Y:S01]  /*5410*/  FMUL.FTZ R6, R6, R121.reuse ;  /* 0x0000007906067220 */ /* 0x080fe20000410000 */
[-C--:B------:R-:W-:Y:S01]  /*5420*/  FMUL.FTZ R7, R7, R121.reuse ;  /* 0x0000007907077220 */ /* 0x080fe20000410000 */
[----:B------:R-:W1:Y:S01]  /*5430*/  MUFU.TANH R129, R4 ;  /* 0x0000000400817308 */ /* 0x000e620000002400 */
[----:B----4-:R-:W-:Y:S03]  /*5440*/  HMMA.16816.F32 R28, R52, R40, RZ ;  /* 0x00000028341c723c */ /* 0x010fe600000018ff */
[-C--:B------:R-:W-:Y:S01]  /*5450*/  FMUL.FTZ R20, R20, R121.reuse ;  /* 0x0000007914147220 */ /* 0x080fe20000410000 */
[-C--:B------:R-:W-:Y:S01]  /*5460*/  FMUL.FTZ R21, R21, R121.reuse ;  /* 0x0000007915157220 */ /* 0x080fe20000410000 */
[-C--:B------:R-:W-:Y:S01]  /*5470*/  FMUL.FTZ R22, R22, R121.reuse ;  /* 0x0000007916167220 */ /* 0x080fe20000410000 */
[-C--:B------:R-:W-:Y:S01]  /*5480*/  FMUL.FTZ R23, R23, R121.reuse ;  /* 0x0000007917177220 */ /* 0x080fe20000410000 */
[----:B------:R-:W4:Y:S01]  /*5490*/  MUFU.TANH R130, R5 ;  /* 0x0000000500827308 */ /* 0x000f220000002400 */
[C---:B------:R-:W-:Y:S07]  /*54a0*/  HMMA.16816.F32 R8, R32.reuse, R76, R8 ;  /* 0x0000004c2008723c */ /* 0x040fee0000001808 */
[----:B------:R-:W1:Y:S01]  /*54b0*/  MUFU.TANH R133, R6 ;  /* 0x0000000600857308 */ /* 0x000e620000002400 */
[----:B------:R-:W-:Y:S01]  /*54c0*/  HMMA.16816.F32 R24, R32, R78, R24 ;  /* 0x0000004e2018723c */ /* 0x000fe20000001818 */
[----:B------:R-:W-:Y:S06]  /*54d0*/  LDSM.16.M88.4 R76, [R123+0x6800] ;  /* 0x006800007b4c783b */ /* 0x000fec0000000200 */
[----:B------:R4:W1:Y:S01]  /*54e0*/  MUFU.TANH R134, R7 ;  /* 0x0000000700867308 */ /* 0x0008620000002400 */
[----:B---3--:R-:W-:Y:S07]  /*54f0*/  HMMA.16816.F32 R28, R48, R44, R28 ;  /* 0x0000002c301c723c */ /* 0x008fee000000181c */
[----:B------:R-:W3:Y:S01]  /*5500*/  MUFU.TANH R135, R20 ;  /* 0x0000001400877308 */ /* 0x000ee20000002400 */
[----:B--2---:R-:W-:Y:S07]  /*5510*/  HMMA.16816.F32 R8, R12, R56, R8 ;  /* 0x000000380c08723c */ /* 0x004fee0000001808 */
[----:B------:R-:W2:Y:S01]  /*5520*/  MUFU.TANH R136, R21 ;  /* 0x0000001500887308 */ /* 0x000ea20000002400 */
[----:B----4-:R-:W-:Y:S01]  /*5530*/  HMMA.16816.F32 R4, R52, R42, RZ ;  /* 0x0000002a3404723c */ /* 0x010fe200000018ff */
[----:B------:R-:W4:Y:S06]  /*5540*/  LDSM.16.M88.4 R40, [R128+0x6800] ;  /* 0x006800008028783b */ /* 0x000f2c0000000200 */
[----:B------:R-:W1:Y:S01]  /*5550*/  MUFU.TANH R138, R22 ;  /* 0x00000016008a7308 */ /* 0x000e620000002400 */
[----:B------:R-:W-:Y:S01]  /*5560*/  HMMA.16816.F32 R24, R12, R58, R24 ;  /* 0x0000003a0c18723c */ /* 0x000fe20000001818 */
[----:B------:R-:W-:Y:S02]  /*5570*/  LDSM.16.M88.4 R56, [R61+0x7000] ;  /* 0x007000003d38783b */ /* 0x000fe40000000200 */
[-C--:B------:R-:W-:Y:S01]  /*5580*/  FMUL.FTZ R8, R8, R121.reuse ;  /* 0x0000007908087220 */ /* 0x080fe20000410000 */
[-C--:B------:R-:W-:Y:S01]  /*5590*/  FMUL.FTZ R9, R9, R121.reuse ;  /* 0x0000007909097220 */ /* 0x080fe20000410000 */
[----:B------:R-:W-:-:S02]  /*55a0*/  FMUL.FTZ R10, R10, R121 ;  /* 0x000000790a0a7220 */ /* 0x000fc40000410000 */
[----:B------:R3:W1:Y:S01]  /*55b0*/  MUFU.TANH R140, R23 ;  /* 0x00000017008c7308 */ /* 0x0006620000002400 */
[-C--:B------:R-:W-:Y:S01]  /*55c0*/  FMUL.FTZ R11, R11, R121.reuse ;  /* 0x000000790b0b7220 */ /* 0x080fe20000410000 */
[----:B------:R-:W-:Y:S06]  /*55d0*/  HMMA.16816.F32 R28, R32, R72, R28 ;  /* 0x00000048201c723c */ /* 0x000fec000000181c */
[----:B------:R-:W1:Y:S02]  /*55e0*/  MUFU.TANH R137, R8 ;  /* 0x0000000800897308 */ /* 0x000e640000002400 */
[----:B------:R-:W-:Y:S01]  /*55f0*/  HMMA.16816.F32 R4, R48, R46, R4 ;  /* 0x0000002e3004723c */ /* 0x000fe20000001804 */
[----:B------:R-:W2:Y:S01]  /*5600*/  LDSM.16.M88.4 R44, [R37+0x6000] ;  /* 0x00600000252c783b */ /* 0x000ea20000000200 */
[-C--:B------:R-:W-:Y:S01]  /*5610*/  FMUL.FTZ R24, R24, R121.reuse ;  /* 0x0000007918187220 */ /* 0x080fe20000410000 */
[-C--:B------:R-:W-:Y:S01]  /*5620*/  FMUL.FTZ R25, R25, R121.reuse ;  /* 0x0000007919197220 */ /* 0x080fe20000410000 */
[----:B------:R-:W-:-:S02]  /*5630*/  FMUL.FTZ R26, R26, R121 ;  /* 0x000000791a1a7220 */ /* 0x000fc40000410000 */
[----:B------:R-:W1:Y:S01]  /*5640*/  MUFU.TANH R139, R9 ;  /* 0x00000009008b7308 */ /* 0x000e620000002400 */
[-C--:B------:R-:W-:Y:S01]  /*5650*/  FMUL.FTZ R27, R27, R121.reuse ;  /* 0x000000791b1b7220 */ /* 0x080fe20000410000 */
[C---:B---3--:R-:W-:Y:S06]  /*5660*/  HMMA.16816.F32 R20, R52.reuse, R16, RZ ;  /* 0x000000103414723c */ /* 0x048fec00000018ff */
[----:B------:R-:W3:Y:S02]  /*5670*/  MUFU.TANH R141, R10 ;  /* 0x0000000a008d7308 */ /* 0x000ee40000002400 */
[----:B------:R-:W-:Y:S06]  /*5680*/  HMMA.16816.F32 R16, R52, R18, RZ ;  /* 0x000000123410723c */ /* 0x000fec00000018ff */
[----:B------:R1:W1:Y:S02]  /*5690*/  MUFU.TANH R142, R11 ;  /* 0x0000000b008e7308 */ /* 0x0002640000002400 */
[----:B------:R-:W-:Y:S01]  /*56a0*/  HMMA.16816.F32 R4, R32, R74, R4 ;  /* 0x0000004a2004723c */ /* 0x000fe20000001804 */
[----:B------:R-:W-:Y:S05]  /*56b0*/  LDSM.16.M88.4 R72, [R123+0x7000] ;  /* 0x007000007b48783b */ /* 0x000fea0000000200 */
[----:B------:R-:W2:Y:S02]  /*56c0*/  MUFU.TANH R144, R24 ;  /* 0x0000001800907308 */ /* 0x000ea40000002400 */
[C---:B----4-:R-:W-:Y:S06]  /*56d0*/  HMMA.16816.F32 R20, R48.reuse, R40, R20 ;  /* 0x000000283014723c */ /* 0x050fec0000001814 */
[----:B------:R-:W4:Y:S01]  /*56e0*/  MUFU.TANH R145, R25 ;  /* 0x0000001900917308 */ /* 0x000f220000002400 */
[----:B-1----:R-:W-:Y:S01]  /*56f0*/  LDSM.16.M88.4 R8, [R128+0x7000] ;  /* 0x007000008008783b */ /* 0x002fe20000000200 */
[----:B------:R-:W-:Y:S03]  /*5700*/  HMMA.16816.F32 R16, R48, R42, R16 ;  /* 0x0000002a3010723c */ /* 0x000fe60000001810 */
[----:B------:R-:W1:Y:S03]  /*5710*/  LDSM.16.M88.4 R40, [R37+0x6800] ;  /* 0x006800002528783b */ /* 0x000e660000000200 */
[----:B------:R-:W1:Y:S02]  /*5720*/  MUFU.TANH R143, R26 ;  /* 0x0000001a008f7308 */ /* 0x000e640000002400 */
[----:B--2---:R-:W-:Y:S06]  /*5730*/  HMMA.16816.F32 R28, R12, R44, R28 ;  /* 0x0000002c0c1c723c */ /* 0x004fec000000181c */
[----:B------:R2:W1:Y:S02]  /*5740*/  MUFU.TANH R148, R27 ;  /* 0x0000001b00947308 */ /* 0x0004640000002400 */
        /* <DEDUP_REMOVED lines=8> */
[C---:B--2---:R-:W-:Y:S07]  /*57d0*/  HMMA.16816.F32 R24, R52.reuse, R56, RZ ;  /* 0x000000383418723c */ /* 0x044fee00000018ff */
[----:B------:R-:W2:Y:S01]  /*57e0*/  MUFU.TANH R147, R29 ;  /* 0x0000001d00937308 */ /* 0x000ea20000002400 */
[----:B------:R-:W-:Y:S03]  /*57f0*/  HMMA.16816.F32 R56, R52, R58, RZ ;  /* 0x0000003a3438723c */ /* 0x000fe600000018ff */
[-C--:B------:R-:W-:Y:S01]  /*5800*/  FMUL.FTZ R4, R4, R121.reuse ;  /* 0x0000007904047220 */ /* 0x080fe20000410000 */
[-C--:B------:R-:W-:Y:S01]  /*5810*/  FMUL.FTZ R5, R5, R121.reuse ;  /* 0x0000007905057220 */ /* 0x080fe20000410000 */
[-C--:B------:R-:W-:Y:S01]  /*5820*/  FMUL.FTZ R6, R6, R121.reuse ;  /* 0x0000007906067220 */ /* 0x080fe20000410000 */
[-C--:B------:R-:W-:Y:S01]  /*5830*/  FMUL.FTZ R7, R7, R121.reuse ;  /* 0x0000007907077220 */ /* 0x080fe20000410000 */
[----:B------:R-:W2:Y:S01]  /*5840*/  MUFU.TANH R149, R30 ;  /* 0x0000001e00957308 */ /* 0x000ea20000002400 */
[----:B-1----:R-:W-:Y:S07]  /*5850*/  HMMA.16816.F32 R20, R12, R40, R20 ;  /* 0x000000280c14723c */ /* 0x002fee0000001814 */
[----:B------:R1:W1:Y:S01]  /*5860*/  MUFU.TANH R150, R31 ;  /* 0x0000001f00967308 */ /* 0x0002620000002400 */
[----:B------:R-:W-:Y:S01]  /*5870*/  HMMA.16816.F32 R16, R32, R78, R16 ;  /* 0x0000004e2010723c */ /* 0x000fe20000001810 */
[----:B------:R-:W-:Y:S06]  /*5880*/  LDSM.16.M88.4 R76, [R123+0x7800] ;  /* 0x007800007b4c783b */ /* 0x000fec0000000200 */
[----:B------:R-:W2:Y:S01]  /*5890*/  MUFU.TANH R154, R4 ;  /* 0x00000004009a7308 */ /* 0x000ea20000002400 */
[C---:B------:R-:W-:Y:S03]  /*58a0*/  HMMA.16816.F32 R24, R48.reuse, R8, R24 ;  /* 0x000000083018723c */ /* 0x040fe60000001818 */
[-C--:B------:R-:W-:Y:S01]  /*58b0*/  FMUL.FTZ R20, R20, R121.reuse ;  /* 0x0000007914147220 */ /* 0x080fe20000410000 */
[-C--:B------:R-:W-:Y:S01]  /*58c0*/  FMUL.FTZ R21, R21, R121.reuse ;  /* 0x0000007915157220 */ /* 0x080fe20000410000 */
[-C--:B------:R-:W-:Y:S01]  /*58d0*/  FMUL.FTZ R22, R22, R121.reuse ;  /* 0x0000007916167220 */ /* 0x080fe20000410000 */
[-C--:B------:R-:W-:Y:S01]  /*58e0*/  FMUL.FTZ R23, R23, R121.reuse ;  /* 0x0000007917177220 */ /* 0x080fe20000410000 */
[----:B------:R-:W2:Y:S01]  /*58f0*/  MUFU.TANH R156, R5 ;  /* 0x00000005009c7308 */ /* 0x000ea20000002400 */
[----:B-1----:R-:W-:Y:S01]  /*5900*/  LDSM.16.M88.4 R28, [R128+0x7800] ;  /* 0x00780000801c783b */ /* 0x002fe20000000200 */
[----:B------:R-:W-:Y:S03]  /*5910*/  HMMA.16816.F32 R56, R48, R10, R56 ;  /* 0x0000000a3038723c */ /* 0x000fe60000001838 */
[----:B------:R-:W1:Y:S03]  /*5920*/  LDSM.16.M88.4 R8, [R37+0x7000] ;  /* 0x007000002508783b */ /* 0x000e660000000200 */
[----:B------:R-:W1:Y:S02]  /*5930*/  MUFU.TANH R151, R6 ;  /* 0x0000000600977308 */ /* 0x000e640000002400 */
[----:B------:R-:W-:Y:S01]  /*5940*/  HMMA.16816.F32 R16, R12, R42, R16 ;  /* 0x0000002a0c10723c */ /* 0x000fe20000001810 */
[----:B------:R-:W4:Y:S05]  /*5950*/  LDSM.16.M88.4 R40, [R61+0x8000] ;  /* 0x008000003d28783b */ /* 0x000f2a0000000200 */
[----:B------:R3:W1:Y:S02]  /*5960*/  MUFU.TANH R152, R7 ;  /* 0x0000000700987308 */ /* 0x0006640000002400 */
[C---:B------:R-:W-:Y:S06]  /*5970*/  HMMA.16816.F32 R24, R32.reuse, R72, R24 ;  /* 0x000000482018723c */ /* 0x040fec0000001818 */
[----:B------:R-:W1:Y:S02]  /*5980*/  MUFU.TANH R159, R20 ;  /* 0x00000014009f7308 */ /* 0x000e640000002400 */
[----:B------:R-:W-:Y:S01]  /*5990*/  HMMA.16816.F32 R56, R32, R74, R56 ;  /* 0x0000004a2038723c */ /* 0x000fe20000001838 */
[----:B------:R-:W-:Y:S02]  /*59a0*/  LDSM.16.M88.4 R72, [R123+0x8000] ;  /* 0x008000007b48783b */ /* 0x000fe40000000200 */
[-C--:B------:R-:W-:Y:S01]  /*59b0*/  FMUL.FTZ R16, R16, R121.reuse ;  /* 0x0000007910107220 */ /* 0x080fe20000410000 */
[-C--:B------:R-:W-:Y:S01]  /*59c0*/  FMUL.FTZ R17, R17, R121.reuse ;  /* 0x0000007911117220 */ /* 0x080fe20000410000 */
[-C--:B------:R-:W-:Y:S01]  /*59d0*/  FMUL.FTZ R18, R18, R121.reuse ;  /* 0x0000007912127220 */ /* 0x080fe20000410000 */
[----:B------:R-:W2:Y:S01]  /*59e0*/  MUFU.TANH R160, R21 ;  /* 0x0000001500a07308 */ /* 0x000ea20000002400 */
[-C--:B------:R-:W-:Y:S01]  /*59f0*/  FMUL.FTZ R19, R19, R121.reuse ;  /* 0x0000007913137220 */ /* 0x080fe20000410000 */
[----:B---3--:R-:W-:Y:S06]  /*5a00*/  HMMA.16816.F32 R4, R52, R44, RZ ;  /* 0x0000002c3404723c */ /* 0x008fec00000018ff */
[----:B------:R-:W3:Y:S02]  /*5a10*/  MUFU.TANH R153, R22 ;  /* 0x0000001600997308 */ /* 0x000ee40000002400 */
[C---:B-1----:R-:W-:Y:S06]  /*5a20*/  HMMA.16816.F32 R24, R12.reuse, R8, R24 ;  /* 0x000000080c18723c */ /* 0x042fec0000001818 */
[----:B------:R1:W1:Y:S02]  /*5a30*/  MUFU.TANH R155, R23 ;  /* 0x00000017009b7308 */ /* 0x0002640000002400 */
[----:B------:R-:W-:Y:S01]  /*5a40*/  HMMA.16816.F32 R56, R12, R10, R56 ;  /* 0x0000000a0c38723c */ /* 0x000fe20000001838 */
[----:B------:R-:W-:Y:S05]  /*5a50*/  LDSM.16.M88.4 R8, [R61+0x8800] ;  /* 0x008800003d08783b */ /* 0x000fea0000000200 */
[----:B------:R-:W2:Y:S02]  /*5a60*/  MUFU.TANH R163, R16 ;  /* 0x0000001000a37308 */ /* 0x000ea40000002400 */
[----:B------:R-:W-:Y:S06]  /*5a70*/  HMMA.16816.F32 R4, R48, R28, R4 ;  /* 0x0000001c3004723c */ /* 0x000fec0000001804 */
[----:B------:R-:W2:Y:S01]  /*5a80*/  MUFU.TANH R165, R17 ;  /* 0x0000001100a57308 */ /* 0x000ea20000002400 */
[-C--:B------:R-:W-:Y:S01]  /*5a90*/  FMUL.FTZ R24, R24, R121.reuse ;  /* 0x0000007918187220 */ /* 0x080fe20000410000 */
[-C--:B------:R-:W-:Y:S01]  /*5aa0*/  FMUL.FTZ R25, R25, R121.reuse ;  /* 0x0000007919197220 */ /* 0x080fe20000410000 */
[-C--:B------:R-:W-:Y:S01]  /*5ab0*/  FMUL.FTZ R26, R26, R121.reuse ;  /* 0x000000791a1a7220 */ /* 0x080fe20000410000 */
[-C--:B------:R-:W-:Y:S01]  /*5ac0*/  FMUL.FTZ R27, R27, R121.reuse ;  /* 0x000000791b1b7220 */ /* 0x080fe20000410000 */
[----:B-1----:R-:W-:Y:S01]  /*5ad0*/  HMMA.16816.F32 R20, R52, R46, RZ ;  /* 0x0000002e3414723c */ /* 0x002fe200000018ff */
[----:B------:R-:W1:Y:S02]  /*5ae0*/  LDSM.16.M88.4 R44, [R128+0x8000] ;  /* 0x00800000802c783b */ /* 0x000e640000000200 */
[----:B------:R-:W1:Y:S01]  /*5af0*/  MUFU.TANH R157, R18 ;  /* 0x00000012009d7308 */ /* 0x000e620000002400 */
[-C--:B------:R-:W-:Y:S01]  /*5b00*/  FMUL.FTZ R56, R56, R121.reuse ;  /* 0x0000007938387220 */ /* 0x080fe20000410000 */
[-C--:B------:R-:W-:Y:S01]  /*5b10*/  FMUL.FTZ R57, R57, R121.reuse ;  /* 0x0000007939397220 */ /* 0x080fe20000410000 */
[-C--:B------:R-:W-:Y:S01]  /*5b20*/  FMUL.FTZ R58, R58, R121.reuse ;  /* 0x000000793a3a7220 */ /* 0x080fe20000410000 */
[----:B------:R-:W-:-:S04]  /*5b30*/  FMUL.FTZ R59, R59, R121 ;  /* 0x000000793b3b7220 */ /* 0x000fc80000410000 */
[----:B------:R4:W1:Y:S01]  /*5b40*/  MUFU.TANH R158, R19 ;  /* 0x00000013009e7308 */ /* 0x0008620000002400 */
[----:B------:R-:W-:Y:S07]  /*5b50*/  HMMA.16816.F32 R4, R32, R76, R4 ;  /* 0x0000004c2004723c */ /* 0x000fee0000001804 */
[----:B------:R-:W1:Y:S01]  /*5b60*/  MUFU.TANH R169, R24 ;  /* 0x0000001800a97308 */ /* 0x000e620000002400 */
[----:B------:R-:W-:Y:S01]  /*5b70*/  HMMA.16816.F32 R20, R48, R30, R20 ;  /* 0x0000001e3014723c */ /* 0x000fe20000001814 */
[----:B------:R-:W3:Y:S06]  /*5b80*/  LDSM.16.M88.4 R28, [R37+0x7800] ;  /* 0x00780000251c783b */ /* 0x000eec0000000200 */
[----:B------:R-:W1:Y:S01]  /*5b90*/  MUFU.TANH R170, R25 ;  /* 0x0000001900aa7308 */ /* 0x000e620000002400 */
[C---:B----4-:R-:W-:Y:S07]  /*5ba0*/  HMMA.16816.F32 R16, R52.reuse, R40, RZ ;  /* 0x000000283410723c */ /* 0x050fee00000018ff */
[----:B------:R-:W4:Y:S01]  /*5bb0*/  MUFU.TANH R174, R26 ;  /* 0x0000001a00ae7308 */ /* 0x000f220000002400 */
[----:B------:R-:W-:Y:S07]  /*5bc0*/  HMMA.16816.F32 R40, R52, R42, RZ ;  /* 0x0000002a3428723c */ /* 0x000fee00000018ff */
[----:B------:R2:W2:Y:S01]  /*5bd0*/  MUFU.TANH R206, R27 ;  /* 0x0000001b00ce7308 */ /* 0x0004a20000002400 */
[----:B------:R-:W-:Y:S01]  /*5be0*/  HMMA.16816.F32 R20, R32, R78, R20 ;  /* 0x0000004e2014723c */ /* 0x000fe20000001814 */
[----:B------:R-:W-:Y:S06]  /*5bf0*/  LDSM.16.M88.4 R76, [R123+0x8800] ;  /* 0x008800007b4c783b */ /* 0x000fec0000000200 */
[----:B------:R-:W3:Y:S01]  /*5c00*/  MUFU.TANH R172, R56 ;  /* 0x0000003800ac7308 */ /* 0x000ee20000002400 */
[C---:B-1----:R-:W-:Y:S07]  /*5c10*/  HMMA.16816.F32 R16, R48.reuse, R44, R16 ;  /* 0x0000002c3010723c */ /* 0x042fee0000001810 */
[----:B------:R-:W1:Y:S01]  /*5c20*/  MUFU.TANH R173, R57 ;  /* 0x0000003900ad7308 */ /* 0x000e620000002400 */
[----:B------:R-:W-:Y:S01]  /*5c30*/  HMMA.16816.F32 R40, R48, R46, R40 ;  /* 0x0000002e3028723c */ /* 0x000fe20000001828 */
[----:B------:R-:W4:Y:S04]  /*5c40*/  LDSM.16.M88.4 R44, [R37+0x8000] ;  /* 0x00800000252c783b */ /* 0x000f280000000200 */
[----:B--2---:R-:W2:Y:S02]  /*5c50*/  LDSM.16.M88.4 R24, [R128+0x8800] ;  /* 0x008800008018783b */ /* 0x004ea40000000200 */
[----:B------:R-:W1:Y:S01]  /*5c60*/  MUFU.TANH R208, R58 ;  /* 0x0000003a00d07308 */ /* 0x000e620000002400 */
[----:B---3--:R-:W-:Y:S07]  /*5c70*/  HMMA.16816.F32 R4, R12, R28, R4 ;  /* 0x0000001c0c04723c */ /* 0x008fee0000001804 */
[----:B------:R3:W1:Y:S01]  /*5c80*/  MUFU.TANH R211, R59 ;  /* 0x0000003b00d37308 */ /* 0x0006620000002400 */
[----:B------:R-:W-:Y:S08]  /*5c90*/  HMMA.16816.F32 R16, R32, R72, R16 ;  /* 0x000000482010723c */ /* 0x000ff00000001810 */
[----:B------:R-:W-:Y:S01]  /*5ca0*/  HMMA.16816.F32 R20, R12, R30, R20 ;  /* 0x0000001e0c14723c */ /* 0x000fe20000001814 */
[----:B------:R-:W1:Y:S02]  /*5cb0*/  LDSM.16.M88.4 R28, [R61+0x9000] ;  /* 0x009000003d1c783b */ /* 0x000e640000000200 */
[-C--:B------:R-:W-:Y:S01]  /*5cc0*/  FMUL.FTZ R4, R4, R121.reuse ;  /* 0x0000007904047220 */ /* 0x080fe20000410000 */
[-C--:B------:R-:W-:Y:S01]  /*5cd0*/  FMUL.FTZ R5, R5, R121.reuse ;  /* 0x0000007905057220 */ /* 0x080fe20000410000 */
[-C--:B------:R-:W-:Y:S01]  /*5ce0*/  FMUL.FTZ R6, R6, R121.reuse ;  /* 0x0000007906067220 */ /* 0x080fe20000410000 */
[-C--:B------:R-:W-:Y:S01]  /*5cf0*/  FMUL.FTZ R7, R7, R121.reuse ;  /* 0x0000007907077220 */ /* 0x080fe20000410000 */
[----:B------:R-:W1:Y:S01]  /*5d00*/  MUFU.TANH R175, R4 ;  /* 0x0000000400af7308 */ /* 0x000e620000002400 */
[----:B---3--:R-:W-:Y:S07]  /*5d10*/  HMMA.16816.F32 R56, R52, R8, RZ ;  /* 0x000000083438723c */ /* 0x008fee00000018ff */
[----:B------:R-:W3:Y:S01]  /*5d20*/  MUFU.TANH R176, R5 ;  /* 0x0000000500b07308 */ /* 0x000ee20000002400 */
[----:B------:R-:W-:Y:S01]  /*5d30*/  HMMA.16816.F32 R40, R32, R74, R40 ;  /* 0x0000004a2028723c */ /* 0x000fe20000001828 */
[----:B------:R-:W-:Y:S02]  /*5d40*/  LDSM.16.M88.4 R72, [R61+0x9800] ;  /* 0x009800003d48783b */ /* 0x000fe40000000200 */
[-C--:B------:R-:W-:Y:S01]  /*5d50*/  FMUL.FTZ R20, R20, R121.reuse ;  /* 0x0000007914147220 */ /* 0x080fe20000410000 */
[-C--:B------:R-:W-:Y:S01]  /*5d60*/  FMUL.FTZ R21, R21, R121.reuse ;  /* 0x0000007915157220 */ /* 0x080fe20000410000 */
[-C--:B------:R-:W-:Y:S01]  /*5d70*/  FMUL.FTZ R22, R22, R121.reuse ;  /* 0x0000007916167220 */ /* 0x080fe20000410000 */
[-C--:B------:R-:W-:Y:S01]  /*5d80*/  FMUL.FTZ R23, R23, R121.reuse ;  /* 0x0000007917177220 */ /* 0x080fe20000410000 */
[----:B------:R-:W1:Y:S01]  /*5d90*/  MUFU.TANH R214, R6 ;  /* 0x0000000600d67308 */ /* 0x000e620000002400 */
[----:B----4-:R-:W-:Y:S07]  /*5da0*/  HMMA.16816.F32 R16, R12, R44, R16 ;  /* 0x0000002c0c10723c */ /* 0x010fee0000001810 */
[----:B------:R4:W1:Y:S01]  /*5db0*/  MUFU.TANH R219, R7 ;  /* 0x0000000700db7308 */ /* 0x0008620000002400 */
[----:B--2---:R-:W-:Y:S07]  /*5dc0*/  HMMA.16816.F32 R56, R48, R24, R56 ;  /* 0x000000183038723c */ /* 0x004fee0000001838 */
[----:B------:R-:W2:Y:S01]  /*5dd0*/  MUFU.TANH R180, R20 ;  /* 0x0000001400b47308 */ /* 0x000ea20000002400 */
[----:B------:R-:W-:Y:S01]  /*5de0*/  HMMA.16816.F32 R40, R12, R46, R40 ;  /* 0x0000002e0c28723c */ /* 0x000fe20000001828 */
[----:B------:R-:W-:Y:S02]  /*5df0*/  LDSM.16.M88.4 R44, [R128+0x9800] ;  /* 0x00980000802c783b */ /* 0x000fe40000000200 */
[-C--:B------:R-:W-:Y:S01]  /*5e00*/  FMUL.FTZ R16, R16, R121.reuse ;  /* 0x0000007910107220 */ /* 0x080fe20000410000 */
[-C--:B------:R-:W-:Y:S01]  /*5e10*/  FMUL.FTZ R17, R17, R121.reuse ;  /* 0x0000007911117220 */ /* 0x080fe20000410000 */
[-C--:B------:R-:W-:Y:S01]  /*5e20*/  FMUL.FTZ R18, R18, R121.reuse ;  /* 0x0000007912127220 */ /* 0x080fe20000410000 */
[-C--:B------:R-:W-:Y:S01]  /*5e30*/  FMUL.FTZ R19, R19, R121.reuse ;  /* 0x0000007913137220 */ /* 0x080fe20000410000 */
[----:B------:R-:W1:Y:S01]  /*5e40*/  MUFU.TANH R183, R21 ;  /* 0x0000001500b77308 */ /* 0x000e620000002400 */
[----:B----4-:R-:W-:Y:S01]  /*5e50*/  HMMA.16816.F32 R4, R52, R10, RZ ;  /* 0x0000000a3404723c */ /* 0x010fe200000018ff */
[----:B------:R-:W4:Y:S06]  /*5e60*/  LDSM.16.M88.4 R8, [R128+0x9000] ;  /* 0x009000008008783b */ /* 0x000f2c0000000200 */
        /* <DEDUP_REMOVED lines=8> */
[----:B------:R-:W3:Y:S02]  /*5ef0*/  LDSM.16.M88.4 R24, [R37+0x8800] ;  /* 0x008800002518783b */ /* 0x000ee40000000200 */
[----:B------:R-:W2:Y:S08]  /*5f00*/  MUFU.TANH R185, R16 ;  /* 0x0000001000b97308 */ /* 0x000eb00000002400 */
[----:B------:R-:W2:Y:S01]  /*5f10*/  MUFU.TANH R186, R17 ;  /* 0x0000001100ba7308 */ /* 0x000ea20000002400 */
[----:B-1----:R-:W-:Y:S07]  /*5f20*/  HMMA.16816.F32 R20, R52, R28, RZ ;  /* 0x0000001c3414723c */ /* 0x002fee00000018ff */
[----:B------:R-:W1:Y:S01]  /*5f30*/  MUFU.TANH R76, R18 ;  /* 0x00000012004c7308 */ /* 0x000e620000002400 */
[----:B------:R-:W-:Y:S07]  /*5f40*/  HMMA.16816.F32 R4, R32, R78, R4 ;  /* 0x0000004e2004723c */ /* 0x000fee0000001804 */
[----:B------:R2:W1:Y:S05]  /*5f50*/  MUFU.TANH R77, R19 ;  /* 0x00000013004d7308 */ /* 0x00046a0000002400 */
[----:B----4-:R-:W-:Y:S03]  /*5f60*/  HMMA.16816.F32 R20, R48, R8, R20 ;  /* 0x000000083014723c */ /* 0x010fe60000001814 */
[----:B------:R-:W4:Y:S05]  /*5f70*/  MUFU.TANH R187, R40 ;  /* 0x0000002800bb7308 */ /* 0x000f2a0000002400 */
[----:B---3--:R-:W-:Y:S03]  /*5f80*/  HMMA.16816.F32 R56, R12, R24, R56 ;  /* 0x000000180c38723c */ /* 0x008fe60000001838 */
[----:B------:R-:W3:Y:S05]  /*5f90*/  MUFU.TANH R128, R41 ;  /* 0x0000002900807308 */ /* 0x000eea0000002400 */
[----:B--2---:R-:W-:Y:S01]  /*5fa0*/  HMMA.16816.F32 R16, R52, R30, RZ ;  /* 0x0000001e3410723c */ /* 0x004fe200000018ff */
[----:B------:R-:W2:Y:S02]  /*5fb0*/  LDSM.16.M88.4 R28, [R123+0x9000] ;  /* 0x009000007b1c783b */ /* 0x000ea40000000200 */
[----:B------:R-:W1:Y:S05]  /*5fc0*/  MUFU.TANH R78, R42 ;  /* 0x0000002a004e7308 */ /* 0x000e6a0000002400 */
[----:B------:R-:W-:Y:S01]  /*5fd0*/  HMMA.16816.F32 R4, R12, R26, R4 ;  /* 0x0000001a0c04723c */ /* 0x000fe20000001804 */
[----:B------:R-:W-:Y:S02]  /*5fe0*/  LDSM.16.M88.4 R24, [R123+0x9800] ;  /* 0x009800007b18783b */ /* 0x000fe40000000200 */
[----:B------:R4:W1:Y:S01]  /*5ff0*/  MUFU.TANH R79, R43 ;  /* 0x0000002b004f7308 */ /* 0x0008620000002400 */
[-C--:B------:R-:W-:Y:S01]  /*6000*/  FMUL.FTZ R56, R56, R121.reuse ;  /* 0x0000007938387220 */ /* 0x080fe20000410000 */
[----:B------:R-:W-:-:S06]  /*6010*/  FMUL.FTZ R57, R57, R121 ;  /* 0x0000007939397220 */ /* 0x000fcc0000410000 */
[----:B------:R-:W1:Y:S01]  /*6020*/  MUFU.TANH R57, R57 ;  /* 0x0000003900397308 */ /* 0x000e620000002400 */
[----:B------:R-:W-:Y:S01]  /*6030*/  HMMA.16816.F32 R16, R48, R10, R16 ;  /* 0x0000000a3010723c */ /* 0x000fe20000001810 */
[----:B------:R-:W3:Y:S06]  /*6040*/  LDSM.16.M88.4 R8, [R37+0x9000] ;  /* 0x009000002508783b */ /* 0x000eec0000000200 */
[-C--:B------:R-:W-:Y:S01]  /*6050*/  FMUL.FTZ R4, R4, R121.reuse ;  /* 0x0000007904047220 */ /* 0x080fe20000410000 */
[C---:B----4-:R-:W-:Y:S01]  /*6060*/  HMMA.16816.F32 R40, R52.reuse, R72, RZ ;  /* 0x000000483428723c */ /* 0x050fe200000018ff */
[-C--:B------:R-:W-:Y:S01]  /*6070*/  FMUL.FTZ R5, R5, R121.reuse ;  /* 0x0000007905057220 */ /* 0x080fe20000410000 */
[----:B------:R4:W1:Y:S06]  /*6080*/  MUFU.TANH R72, R56 ;  /* 0x0000003800487308 */ /* 0x00086c0000002400 */
[----:B------:R-:W-:Y:S08]  /*6090*/  HMMA.16816.F32 R52, R52, R74, RZ ;  /* 0x0000004a3434723c */ /* 0x000ff000000018ff */
[----:B--2---:R-:W-:Y:S01]  /*60a0*/  HMMA.16816.F32 R20, R32, R28, R20 ;  /* 0x0000001c2014723c */ /* 0x004fe20000001814 */
[----:B----4-:R-:W-:-:S02]  /*60b0*/  FMUL.FTZ R56, R58, R121 ;  /* 0x000000793a387220 */ /* 0x010fc40000410000 */
[----:B------:R2:W4:Y:S05]  /*60c0*/  MUFU.TANH R58, R5 ;  /* 0x00000005003a7308 */ /* 0x00052a0000002400 */
[----:B------:R-:W-:Y:S01]  /*60d0*/  HMMA.16816.F32 R16, R32, R30, R16 ;  /* 0x0000001e2010723c */ /* 0x000fe20000001810 */
[----:B------:R1:W4:Y:S01]  /*60e0*/  LDSM.16.M88.4 R28, [R37+0x9800] ;  /* 0x00980000251c783b */ /* 0x0003220000000200 */
[----:B------:R-:W-:-:S04]  /*60f0*/  DEPBAR.LE SB0, 0x0 ;  /* 0x000080000000791a */ /* 0x000fc80000000000 */
[----:B------:R-:W1:Y:S02]  /*6100*/  MUFU.TANH R56, R56 ;  /* 0x0000003800387308 */ /* 0x000e640000002400 */
[----:B------:R-:W-:Y:S01]  /*6110*/  HMMA.16816.F32 R40, R48, R44, R40 ;  /* 0x0000002c3028723c */ /* 0x000fe20000001828 */
[----:B------:R-:W-:-:S05]  /*6120*/  FMUL.FTZ R44, R59, R121 ;  /* 0x000000793b2c7220 */ /* 0x000fca0000410000 */
[----:B------:R1:W4:Y:S01]  /*6130*/  MUFU.TANH R45, R4 ;  /* 0x00000004002d7308 */ /* 0x0003220000002400 */
[----:B--2---:R-:W-:Y:S01]  /*6140*/  FMUL.FTZ R5, R7, R121 ;  /* 0x0000007907057220 */ /* 0x004fe20000410000 */
[----:B------:R-:W-:Y:S06]  /*6150*/  HMMA.16816.F32 R52, R48, R46, R52 ;  /* 0x0000002e3034723c */ /* 0x000fec0000001834 */
[----:B------:R-:W2:Y:S02]  /*6160*/  MUFU.TANH R44, R44 ;  /* 0x0000002c002c7308 */ /* 0x000ea40000002400 */
[----:B---3--:R-:W-:Y:S01]  /*6170*/  HMMA.16816.F32 R20, R12, R8, R20 ;  /* 0x000000080c14723c */ /* 0x008fe20000001814 */
[----:B-1----:R-:W-:-:S04]  /*6180*/  IADD3 R37, PT, PT, R38, -0x1, RZ ;  /* 0xffffffff26257810 */ /* 0x002fc80007ffe0ff */
[----:B------:R-:W-:Y:S01]  /*6190*/  ISETP.GT.AND P0, PT, R37, R233, PT ;  /* 0x000000e92500720c */ /* 0x000fe20003f04270 */
[----:B------:R-:W1:Y:S01]  /*61a0*/  MUFU.TANH R5, R5 ;  /* 0x0000000500057308 */ /* 0x000e620000002400 */
[-C--:B------:R-:W-:Y:S01]  /*61b0*/  FMUL.FTZ R4, R6, R121.reuse ;  /* 0x0000007906047220 */ /* 0x080fe20000410000 */
[C---:B------:R-:W-:Y:S06]  /*61c0*/  HMMA.16816.F32 R40, R32.reuse, R24, R40 ;  /* 0x000000182028723c */ /* 0x040fec0000001828 */
[----:B------:R-:W3:Y:S02]  /*61d0*/  MUFU.TANH R4, R4 ;  /* 0x0000000400047308 */ /* 0x000ee40000002400 */
[----:B------:R-:W-:Y:S03]  /*61e0*/  HMMA.16816.F32 R52, R32, R26, R52 ;  /* 0x0000001a2034723c */ /* 0x000fe60000001834 */
[-C--:B------:R-:W-:Y:S01]  /*61f0*/  FMUL.FTZ R20, R20, R121.reuse ;  /* 0x0000007914147220 */ /* 0x080fe20000410000 */
[-C--:B------:R-:W-:Y:S01]  /*6200*/  FMUL.FTZ R6, R23, R121.reuse ;  /* 0x0000007917067220 */ /* 0x080fe20000410000 */
[-C--:B------:R-:W-:Y:S01]  /*6210*/  FMUL.FTZ R7, R22, R121.reuse ;  /* 0x0000007916077220 */ /* 0x080fe20000410000 */
[----:B------:R-:W-:Y:S01]  /*6220*/  FMUL.FTZ R21, R21, R121 ;  /* 0x0000007915157220 */ /* 0x000fe20000410000 */
[----:B------:R2:W1:Y:S01]  /*6230*/  MUFU.TANH R24, R20 ;  /* 0x0000001400187308 */ /* 0x0004620000002400 */
[----:B------:R-:W-:Y:S01]  /*6240*/  HMMA.16816.F32 R16, R12, R10, R16 ;  /* 0x0000000a0c10723c */ /* 0x000fe20000001810 */
[----:B------:R-:W-:-:S06]  /*6250*/  SHF.R.U32.HI R10, RZ, 0x2, R166 ;  /* 0x00000002ff0a7819 */ /* 0x000fcc00000116a6 */
[----:B------:R-:W1:Y:S01]  /*6260*/  MUFU.TANH R25, R21 ;  /* 0x0000001500197308 */ /* 0x000e620000002400 */
[C---:B----4-:R-:W-:Y:S07]  /*6270*/  HMMA.16816.F32 R40, R12.reuse, R28, R40 ;  /* 0x0000001c0c28723c */ /* 0x050fee0000001828 */
[----:B------:R-:W4:Y:S01]  /*6280*/  MUFU.TANH R7, R7 ;  /* 0x0000000700077308 */ /* 0x000f220000002400 */
[----:B------:R-:W-:Y:S01]  /*6290*/  HMMA.16816.F32 R52, R12, R30, R52 ;  /* 0x0000001e0c34723c */ /* 0x000fe20000001834 */
[----:B------:R-:W-:-:S02]  /*62a0*/  LOP3.LUT R12, R167, 0x1f0, RZ, 0xc0, !PT ;  /* 0x000001f0a70c7812 */ /* 0x000fc400078ec0ff */
[-C--:B------:R-:W-:Y:S01]  /*62b0*/  FMUL.FTZ R16, R16, R121.reuse ;  /* 0x0000007910107220 */ /* 0x080fe20000410000 */
[-C--:B------:R-:W-:Y:S01]  /*62c0*/  FMUL.FTZ R9, R18, R121.reuse ;  /* 0x0000007912097220 */ /* 0x080fe20000410000 */
[-C--:B------:R-:W-:Y:S01]  /*62d0*/  FMUL.FTZ R8, R19, R121.reuse ;  /* 0x0000007913087220 */ /* 0x080fe20000410000 */
[----:B------:R-:W-:Y:S01]  /*62e0*/  FMUL.FTZ R17, R17, R121 ;  /* 0x0000007911117220 */ /* 0x000fe20000410000 */
[----:B------:R3:W1:Y:S01]  /*62f0*/  MUFU.TANH R23, R16 ;  /* 0x0000001000177308 */ /* 0x0006620000002400 */
[----:B------:R-:W-:-:S03]  /*6300*/  LOP3.LUT R10, R12, 0x7, R10, 0xf8, !PT ;  /* 0x000000070c0a7812 */ /* 0x000fc600078ef80a */
[-C--:B------:R-:W-:Y:S01]  /*6310*/  FMUL.FTZ R40, R40, R121.reuse ;  /* 0x0000007928287220 */ /* 0x080fe20000410000 */
[-C--:B------:R-:W-:Y:S01]  /*6320*/  FMUL.FTZ R11, R42, R121.reuse ;  /* 0x000000792a0b7220 */ /* 0x080fe20000410000 */
[-C--:B------:R-:W-:Y:S01]  /*6330*/  FMUL.FTZ R15, R43, R121.reuse ;  /* 0x000000792b0f7220 */ /* 0x080fe20000410000 */
[----:B------:R-:W-:Y:S01]  /*6340*/  FMUL.FTZ R41, R41, R121 ;  /* 0x0000007929297220 */ /* 0x000fe20000410000 */
[----:B------:R-:W1:Y:S01]  /*6350*/  MUFU.TANH R6, R6 ;  /* 0x0000000600067308 */ /* 0x000e620000002400 */
[----:B------:R-:W-:-:S03]  /*6360*/  LEA R10, R239, R10, 0x6 ;  /* 0x0000000aef0a7211 */ /* 0x000fc600078e30ff */
[-C--:B--2---:R-:W-:Y:S01]  /*6370*/  FMUL.FTZ R20, R55, R121.reuse ;  /* 0x0000007937147220 */ /* 0x084fe20000410000 */
[-C--:B------:R-:W-:Y:S01]  /*6380*/  FMUL.FTZ R52, R52, R121.reuse ;  /* 0x0000007934347220 */ /* 0x080fe20000410000 */
[----:B------:R-:W-:Y:S01]  /*6390*/  FMUL.FTZ R53, R53, R121 ;  /* 0x0000007935357220 */ /* 0x000fe20000410000 */
[----:B------:R-:W-:Y:S01]  /*63a0*/  IADD3 R230, PT, PT, R10, R119, RZ ;  /* 0x000000770ae67210 */ /* 0x000fe20007ffe0ff */
[----:B------:R2:W1:Y:S01]  /*63b0*/  MUFU.TANH R26, R17 ;  /* 0x00000011001a7308 */ /* 0x0004620000002400 */
[----:B---3--:R-:W-:Y:S01]  /*63c0*/  FMUL.FTZ R16, R54, R121 ;  /* 0x0000007936107220 */ /* 0x008fe20000410000 */
[----:B------:R-:W-:Y:S02]  /*63d0*/  IADD3 R122, PT, PT, R10, R122, RZ ;  /* 0x0000007a0a7a7210 */ /* 0x000fe40007ffe0ff */
[----:B------:R-:W-:Y:S02]  /*63e0*/  VIMNMX R232, PT, PT, RZ, R230, !PT ;  /* 0x000000e6ffe87248 */ /* 0x000fe40007fe0100 */
[----:B------:R-:W-:-:S02]  /*63f0*/  VIADDMNMX R231, R122, 0x1, R65, PT ;  /* 0x000000017ae77846 */ /* 0x000fc40003800141 */
[----:B------:R-:W3:Y:S01]  /*6400*/  MUFU.TANH R9, R9 ;  /* 0x0000000900097308 */ /* 0x000ee20000002400 */
[----:B------:R-:W-:Y:S02]  /*6410*/  VIADDMNMX R229, R122, 0x9, R65, PT ;  /* 0x000000097ae57846 */ /* 0x000fe40003800141 */
[----:B------:R-:W-:Y:S02]  /*6420*/  LOP3.LUT R10, R68, 0x200, RZ, 0xc0, !PT ;  /* 0x00000200440a7812 */ /* 0x000fe400078ec0ff */
[----:B------:R-:W-:-:S03]  /*6430*/  VIADDMNMX R230, R230, 0x8, RZ, !PT ;  /* 0x00000008e6e67846 */ /* 0x000fc600078001ff */
[----:B------:R-:W1:Y:S08]  /*6440*/  MUFU.TANH R8, R8 ;  /* 0x0000000800087308 */ /* 0x000e700000002400 */
[----:B------:R-:W1:Y:S08]  /*6450*/  MUFU.TANH R40, R40 ;  /* 0x0000002800287308 */ /* 0x000e700000002400 */
[----:B------:R2:W1:Y:S08]  /*6460*/  MUFU.TANH R240, R41 ;  /* 0x0000002900f07308 */ /* 0x0004700000002400 */
[----:B------:R-:W1:Y:S08]  /*6470*/  MUFU.TANH R11, R11 ;  /* 0x0000000b000b7308 */ /* 0x000e700000002400 */
[----:B------:R-:W1:Y:S08]  /*6480*/  MUFU.TANH R15, R15 ;  /* 0x0000000f000f7308 */ /* 0x000e700000002400 */
[----:B------:R2:W1:Y:S08]  /*6490*/  MUFU.TANH R252, R52 ;  /* 0x0000003400fc7308 */ /* 0x0004700000002400 */
[----:B------:R2:W1:Y:S08]  /*64a0*/  MUFU.TANH R250, R53 ;  /* 0x0000003500fa7308 */ /* 0x0004700000002400 */
[----:B------:R-:W1:Y:S08]  /*64b0*/  MUFU.TANH R16, R16 ;  /* 0x0000001000107308 */ /* 0x000e700000002400 */
[----:B------:R-:W1:Y:S01]  /*64c0*/  MUFU.TANH R20, R20 ;  /* 0x0000001400147308 */ /* 0x000e620000002400 */
[----:B------:R-:W-:Y:S06]  /*64d0*/  BAR.SYNC.DEFER_BLOCKING 0x0 ;  /* 0x0000000000007b1d */ /* 0x000fec0000010000 */
[----:B--234-:R-:W-:Y:S05]  /*64e0*/  @!P0 BRA `(.L_x_3196) ;  /* 0x0000000c00908947 */ /* 0x01cfea0003800000 */
        /* <DEDUP_REMOVED lines=13> */
.L_x_3198:
[----:B------:R-:W2:Y:S01]  /*65c0*/  LD.E R22, desc[UR4][R2.64+0x170] ;  /* 0x0001700402167980 */ /* 0x000ea2000c101900 */
[----:B------:R-:W-:Y:S02]  /*65d0*/  LEA R19, R38, 0xfffffe00, 0x8 ;  /* 0xfffffe0026137811 */ /* 0x000fe400078e40ff */
[----:B------:R-:W-:Y:S02]  /*65e0*/  IABS R14, R64 ;  /* 0x00000040000e7213 */ /* 0x000fe40000000000 */
[----:B------:R-:W-:Y:S02]  /*65f0*/  IABS R12, R19 ;  /* 0x00000013000c7213 */ /* 0x000fe40000000000 */
[-C--:B--2---:R-:W-:Y:S02]  /*6600*/  IABS R17, R22.reuse ;  /* 0x0000001600117213 */ /* 0x084fe40000000000 */
[-C--:B------:R-:W-:Y:S02]  /*6610*/  IABS R13, R22.reuse ;  /* 0x00000016000d7213 */ /* 0x080fe40000000000 */
[----:B------:R-:W2:Y:S01]  /*6620*/  I2F.RP R28, R17 ;  /* 0x00000011001c7306 */ /* 0x000ea20000209400 */
[----:B------:R-:W-:-:S02]  /*6630*/  LOP3.LUT R19, R19, R22, RZ, 0x3c, !PT ;  /* 0x0000001613137212 */ /* 0x000fc400078e3cff */
[----:B------:R-:W-:Y:S01]  /*6640*/  IMAD.MOV R13, RZ, RZ, -R13 ;  /* 0x000000ffff0d7224 */ /* 0x000fe200078e0a0d */
[----:B------:R-:W-:Y:S02]  /*6650*/  LOP3.LUT R64, R64, R22, RZ, 0x3c, !PT ;  /* 0x0000001640407212 */ /* 0x000fe400078e3cff */
[----:B------:R-:W-:Y:S02]  /*6660*/  ISETP.GE.AND P0, PT, R19, RZ, PT ;  /* 0x000000ff1300720c */ /* 0x000fe40003f06270 */
[----:B------:R-:W-:Y:S01]  /*6670*/  ISETP.GE.AND P2, PT, R64, RZ, PT ;  /* 0x000000ff4000720c */ /* 0x000fe20003f46270 */
[----:B--2---:R-:W2:Y:S02]  /*6680*/  MUFU.RCP R28, R28 ;  /* 0x0000001c001c7308 */ /* 0x004ea40000001000 */
[----:B--2---:R-:W-:-:S06]  /*6690*/  VIADD R28, R28, 0xffffffe ;  /* 0x0ffffffe1c1c7836 */ /* 0x004fcc0000000000 */
[----:B------:R-:W2:Y:S02]  /*66a0*/  F2I.FTZ.U32.TRUNC.NTZ R29, R28 ;  /* 0x0000001c001d7305 */ /* 0x000ea4000021f000 */
[----:B--2---:R-:W-:Y:S01]  /*66b0*/  IMAD.MOV R21, RZ, RZ, -R29 ;  /* 0x000000ffff157224 */ /* 0x004fe200078e0a1d */
[----:B------:R-:W-:-:S03]  /*66c0*/  MOV R28, RZ ;  /* 0x000000ff001c7202 */ /* 0x000fc60000000f00 */
[----:B------:R-:W-:-:S04]  /*66d0*/  IMAD R21, R21, R17, RZ ;  /* 0x0000001115157224 */ /* 0x000fc800078e02ff */
[----:B------:R-:W-:-:S06]  /*66e0*/  IMAD.HI.U32 R21, R29, R21, R28 ;  /* 0x000000151d157227 */ /* 0x000fcc00078e001c */
[----:B------:R-:W-:-:S04]  /*66f0*/  IMAD.HI.U32 R18, R21, R12, RZ ;  /* 0x0000000c15127227 */ /* 0x000fc800078e00ff */
[----:B------:R-:W-:Y:S02]  /*6700*/  IMAD R12, R18, R13, R12 ;  /* 0x0000000d120c7224 */ /* 0x000fe400078e020c */
[----:B------:R-:W-:-:S03]  /*6710*/  IMAD.HI.U32 R21, R21, R14, RZ ;  /* 0x0000000e15157227 */ /* 0x000fc600078e00ff */
[----:B------:R-:W-:Y:S01]  /*6720*/  ISETP.GT.U32.AND P1, PT, R17, R12, PT ;  /* 0x0000000c1100720c */ /* 0x000fe20003f24070 */
[----:B------:R-:W-:Y:S01]  /*6730*/  IMAD R13, R21, R13, R14 ;  /* 0x0000000d150d7224 */ /* 0x000fe200078e020e */
[----:B------:R-:W-:-:S04]  /*6740*/  LOP3.LUT R14, RZ, R22, RZ, 0x33, !PT ;  /* 0x00000016ff0e7212 */ /* 0x000fc800078e33ff */
[----:B------:R-:W-:-:S07]  /*6750*/  ISETP.GT.U32.AND P3, PT, R17, R13, PT ;  /* 0x0000000d1100720c */ /* 0x000fce0003f64070 */
[----:B------:R-:W-:Y:S02]  /*6760*/  @!P1 IMAD.IADD R12, R12, 0x1, -R17 ;  /* 0x000000010c0c9824 */ /* 0x000fe400078e0a11 */
[----:B------:R-:W-:Y:S01]  /*6770*/  @!P1 VIADD R18, R18, 0x1 ;  /* 0x0000000112129836 */ /* 0x000fe20000000000 */
[----:B------:R-:W-:Y:S02]  /*6780*/  ISETP.NE.AND P1, PT, R22, RZ, PT ;  /* 0x000000ff1600720c */ /* 0x000fe40003f25270 */
[-C--:B------:R-:W-:Y:S01]  /*6790*/  ISETP.GE.U32.AND P4, PT, R12, R17.reuse, PT ;  /* 0x000000110c00720c */ /* 0x080fe20003f86070 */
[----:B------:R-:W-:Y:S01]  /*67a0*/  @!P3 VIADD R21, R21, 0x1 ;  /* 0x000000011515b836 */ /* 0x000fe20000000000 */
[----:B------:R-:W-:-:S04]  /*67b0*/  @!P3 IADD3 R13, PT, PT, R13, -R17, RZ ;  /* 0x800000110d0db210 */ /* 0x000fc80007ffe0ff */
[----:B------:R-:W-:-:S07]  /*67c0*/  ISETP.GE.U32.AND P5, PT, R13, R17, PT ;  /* 0x000000110d00720c */ /* 0x000fce0003fa6070 */
[----:B------:R-:W-:-:S05]  /*67d0*/  @P4 IADD3 R18, PT, PT, R18, 0x1, RZ ;  /* 0x0000000112124810 */ /* 0x000fca0007ffe0ff */
[----:B------:R-:W-:Y:S02]  /*67e0*/  IMAD.MOV.U32 R17, RZ, RZ, R18 ;  /* 0x000000ffff117224 */ /* 0x000fe400078e0012 */
[----:B------:R-:W-:Y:S01]  /*67f0*/  @P5 VIADD R21, R21, 0x1 ;  /* 0x0000000115155836 */ /* 0x000fe20000000000 */
[----:B------:R-:W2:Y:S02]  /*6800*/  LD.E.64 R18, desc[UR4][R2.64+0x38] ;  /* 0x0000380402127980 */ /* 0x000ea4000c101b00 */
[----:B------:R-:W-:Y:S01]  /*6810*/  @!P0 IADD3 R17, PT, PT, -R17, RZ, RZ ;  /* 0x000000ff11118210 */ /* 0x000fe20007ffe1ff */
[----:B------:R-:W-:-:S03]  /*6820*/  @!P2 IMAD.MOV R21, RZ, RZ, -R21 ;  /* 0x000000ffff15a224 */ /* 0x000fc600078e0a15 */
[C---:B------:R-:W-:Y:S02]  /*6830*/  SEL R17, R14.reuse, R17, !P1 ;  /* 0x000000110e117207 */ /* 0x040fe40004800000 */
[----:B------:R-:W-:-:S03]  /*6840*/  SEL R14, R14, R21, !P1 ;  /* 0x000000150e0e7207 */ /* 0x000fc60004800000 */
        /* <DEDUP_REMOVED lines=21> */
.L_x_3199:
[----:B------:R-:W-:Y:S05]  /*69a0*/  BSYNC.RECONVERGENT B0 ;  /* 0x0000000000007941 */ /* 0x000fea0003800200 */
.L_x_3197:
[C---:B------:R-:W-:Y:S01]  /*69b0*/  SHF.L.U32 R13, R224.reuse, 0x5, RZ ;  /* 0x00000005e00d7819 */ /* 0x040fe200000006ff */
[----:B------:R-:W-:Y:S01]  /*69c0*/  BSSY.RECONVERGENT B0, `(.L_x_3200) ;  /* 0x0000095000007945 */ /* 0x000fe20003800200 */
[----:B------:R-:W-:Y:S02]  /*69d0*/  ISETP.GE.AND P0, PT, R217, R241, PT ;  /* 0x000000f1d900720c */ /* 0x000fe40003f06270 */
[----:B------:R-:W-:Y:S02]  /*69e0*/  IADD3 R18, P3, PT, R13, R235, RZ ;  /* 0x000000eb0d127210 */ /* 0x000fe40007f7e0ff */
[----:B------:R-:W-:Y:S02]  /*69f0*/  SHF.L.U64.HI R12, R224, 0x5, R225 ;  /* 0x00000005e00c7819 */ /* 0x000fe400000102e1 */
[----:B------:R-:W-:-:S03]  /*6a00*/  ISETP.GE.AND P1, PT, R217, R241, PT ;  /* 0x000000f1d900720c */ /* 0x000fc60003f26270 */
[----:B------:R-:W-:-:S04]  /*6a10*/  IMAD.X R19, R12, 0x1, R234, P3 ;  /* 0x000000010c137824 */ /* 0x000fc800018e06ea */
[----:B------:R-:W-:Y:S01]  /*6a20*/  @!P0 IADD3 R28, P2, PT, R18, R13, RZ ;  /* 0x0000000d121c8210 */ /* 0x000fe20007f5e0ff */
[--C-:B------:R-:W-:Y:S01]  /*6a30*/  @!P0 IMAD.MOV.U32 R50, RZ, RZ, R18.reuse ;  /* 0x000000ffff328224 */ /* 0x100fe200078e0012 */
[-C--:B------:R-:W-:Y:S01]  /*6a40*/  @!P0 MOV R51, R19.reuse ;  /* 0x0000001300338202 */ /* 0x080fe20000000f00 */
[----:B------:R-:W-:Y:S01]  /*6a50*/  @!P0 IMAD R46, R225, 0xa0, RZ ;  /* 0x000000a0e12e8824 */ /* 0x000fe200078e02ff */
[----:B------:R-:W-:Y:S01]  /*6a60*/  @!P0 IADD3.X R29, PT, PT, R19, R12, RZ, P2, !PT ;  /* 0x0000000c131d8210 */ /* 0x000fe200017fe4ff */
[----:B------:R-:W-:Y:S01]  /*6a70*/  @!P0 IMAD.MOV.U32 R12, RZ, RZ, R18 ;  /* 0x000000ffff0c8224 */ /* 0x000fe200078e0012 */
[-C--:B------:R-:W-:Y:S01]  /*6a80*/  @!P0 MOV R13, R19.reuse ;  /* 0x00000013000d8202 */ /* 0x080fe20000000f00 */
[----:B------:R-:W-:Y:S01]  /*6a90*/  @!P0 IMAD.WIDE.U32 R50, R224, 0xa0, R50 ;  /* 0x000000a0e0328825 */ /* 0x000fe200078e0032 */
[----:B------:R-:W-:Y:S02]  /*6aa0*/  @!P1 MOV R31, R234 ;  /* 0x000000ea001f9202 */ /* 0x000fe40000000f00 */
[----:B------:R-:W-:Y:S01]  /*6ab0*/  @!P0 MOV R53, R19 ;  /* 0x0000001300358202 */ /* 0x000fe20000000f00 */
[----:B------:R-:W-:Y:S01]  /*6ac0*/  @!P1 IMAD.MOV.U32 R30, RZ, RZ, R235 ;  /* 0x000000ffff1e9224 */ /* 0x000fe200078e00eb */
[----:B------:R-:W-:Y:S01]  /*6ad0*/  @!P0 IADD3 R47, PT, PT, R46, R51, RZ ;  /* 0x000000332e2f8210 */ /* 0x000fe20007ffe0ff */
[C---:B------:R-:W-:Y:S01]  /*6ae0*/  @!P0 IMAD R32, R225.reuse, 0x120, RZ ;  /* 0x00000120e1208824 */ /* 0x040fe200078e02ff */
[----:B------:R-:W-:Y:S01]  /*6af0*/  @!P0 MOV R46, R50 ;  /* 0x00000032002e8202 */ /* 0x000fe20000000f00 */
[----:B------:R-:W-:Y:S01]  /*6b00*/  @!P0 IMAD.WIDE.U32 R12, R224, 0x120, R12 ;  /* 0x00000120e00c8825 */ /* 0x000fe200078e000c */
[----:B------:R-:W-:Y:S01]  /*6b10*/  @!P0 MOV R50, R18 ;  /* 0x0000001200328202 */ /* 0x000fe20000000f00 */
[----:B------:R-:W-:Y:S01]  /*6b20*/  @!PT LDS RZ, [RZ] ;  /* 0x00000000fffff984 */ /* 0x000fe20000000800 */
[----:B------:R-:W-:Y:S01]  /*6b30*/  @!PT LDS RZ, [RZ] ;  /* 0x00000000fffff984 */ /* 0x000fe20000000800 */
[----:B------:R-:W-:Y:S01]  /*6b40*/  @!PT LDS RZ, [RZ] ;  /* 0x00000000fffff984 */ /* 0x000fe20000000800 */
[----:B------:R2:W-:Y:S01]  /*6b50*/  @!P1 LDGSTS.E.BYPASS.LTC128B.128 [R242+0x2000], desc[UR4][R30.64] ;  /* 0x020000001ef29fae */ /* 0x0005e2000b981a04 */
[----:B------:R-:W-:Y:S01]  /*6b60*/  @!P0 MOV R51, R19 ;  /* 0x0000001300338202 */ /* 0x000fe20000000f00 */
[----:B------:R-:W-:Y:S01]  /*6b70*/  @!P0 IMAD.MOV.U32 R52, RZ, RZ, R18 ;  /* 0x000000ffff348224 */ /* 0x000fe200078e0012 */
[----:B------:R-:W-:Y:S01]  /*6b80*/  @!P0 IADD3 R33, PT, PT, R32, R13, RZ ;  /* 0x0000000d20218210 */ /* 0x000fe20007ffe0ff */
[----:B------:R-:W-:Y:S01]  /*6b90*/  @!P0 IMAD R48, R225, 0x60, RZ ;  /* 0x00000060e1308824 */ /* 0x000fe200078e02ff */
[----:B------:R3:W-:Y:S01]  /*6ba0*/  @P1 STS.128 [R242+0x2000], RZ ;  /* 0x002000fff2001388 */ /* 0x0007e20000000c00 */
[----:B------:R-:W-:Y:S01]  /*6bb0*/  @!P0 IMAD.WIDE.U32 R52, R224, 0x60, R52 ;  /* 0x00000060e0348825 */ /* 0x000fe200078e0034 */
[----:B------:R-:W-:-:S02]  /*6bc0*/  @!P0 MOV R32, R12 ;  /* 0x0000000c00208202 */ /* 0x000fc40000000f00 */
[----:B------:R3:W-:Y:S01]  /*6bd0*/  @P0 STS.128 [R242+0x2800], RZ ;  /* 0x002800fff2000388 */ /* 0x0007e20000000c00 */
[C---:B------:R-:W-:Y:S01]  /*6be0*/  @!P0 IMAD R12, R225.reuse, 0x1a0, RZ ;  /* 0x000001a0e10c8824 */ /* 0x040fe200078e02ff */
[CC--:B------:R-:W-:Y:S01]  /*6bf0*/  @!P0 LEA R54, P2, R224.reuse, R18.reuse, 0x6 ;  /* 0x00000012e0368211 */ /* 0x0c0fe200078430ff */
[C---:B------:R-:W-:Y:S01]  /*6c00*/  @!P0 IMAD.WIDE.U32 R50, R224.reuse, 0x1a0, R50 ;  /* 0x000001a0e0328825 */ /* 0x040fe200078e0032 */
[----:B------:R-:W-:Y:S01]  /*6c10*/  @!PT LDS RZ, [RZ] ;  /* 0x00000000fffff984 */ /* 0x000fe20000000800 */
[----:B------:R-:W-:Y:S01]  /*6c20*/  @!PT LDS RZ, [RZ] ;  /* 0x00000000fffff984 */ /* 0x000fe20000000800 */
[----:B------:R-:W-:Y:S01]  /*6c30*/  @!PT LDS RZ, [RZ] ;  /* 0x00000000fffff984 */ /* 0x000fe20000000800 */
[----:B------:R-:W-:Y:S02]  /*6c40*/  @!P0 LDGSTS.E.BYPASS.LTC128B.128 [R242+0x2800], desc[UR4][R18.64] ;  /* 0x0280000012f28fae */ /* 0x000fe4000b981a04 */
[----:B------:R-:W-:Y:S01]  /*6c50*/  @!P0 LEA.HI.X R55, R224, R19, R225, 0x6, P2 ;  /* 0x00000013e0378211 */ /* 0x000fe200010f34e1 */
[----:B------:R-:W-:Y:S01]  /*6c60*/  @!P0 IMAD.IADD R49, R48, 0x1, R53 ;  /* 0x0000000130318824 */ /* 0x000fe200078e0235 */
[----:B------:R3:W-:Y:S01]  /*6c70*/  @P0 STS.128 [R242+0x3000], RZ ;  /* 0x003000fff2000388 */ /* 0x0007e20000000c00 */
[----:B------:R-:W-:Y:S01]  /*6c80*/  @!P0 IMAD.MOV.U32 R48, RZ, RZ, R52 ;  /* 0x000000ffff308224 */ /* 0x000fe200078e0034 */
[----:B------:R-:W-:Y:S01]  /*6c90*/  @!P0 IADD3 R51, PT, PT, R12, R51, RZ ;  /* 0x000000330c338210 */ /* 0x000fe20007ffe0ff */
[----:B------:R-:W-:Y:S01]  /*6ca0*/  @!P0 IMAD R13, R225, 0x180, RZ ;  /* 0x00000180e10d8824 */ /* 0x000fe200078e02ff */
[----:B------:R-:W-:Y:S01]  /*6cb0*/  @!PT LDS RZ, [RZ] ;  /* 0x00000000fffff984 */ /* 0x000fe20000000800 */
[----:B------:R-:W-:Y:S01]  /*6cc0*/  @!PT LDS RZ, [RZ] ;  /* 0x00000000fffff984 */ /* 0x000fe20000000800 */
[----:B------:R-:W-:Y:S01]  /*6cd0*/  @!PT LDS RZ, [RZ] ;  /* 0x00000000fffff984 */ /* 0x000fe20000000800 */
[----:B------:R4:W-:Y:S01]  /*6ce0*/  @!P0 LDGSTS.E.BYPASS.LTC128B.128 [R242+0x3000], desc[UR4][R28.64] ;  /* 0x030000001cf28fae */ /* 0x0009e2000b981a04 */
[C---:B------:R-:W-:Y:S01]  /*6cf0*/  @!P0 IMAD.WIDE.U32 R52, R224.reuse, 0x180, R18 ;  /* 0x00000180e0348825 */ /* 0x040fe200078e0012 */
[----:B------:R-:W-:-:S02]  /*6d00*/  @!P0 LEA R12, P1, R224, R18, 0x7 ;  /* 0x00000012e00c8211 */ /* 0x000fc400078238ff */
[----:B------:R3:W-:Y:S01]  /*6d10*/  @P0 STS.128 [R242+0x3800], RZ ;  /* 0x003800fff2000388 */ /* 0x0007e20000000c00 */
[----:B------:R-:W-:Y:S01]  /*6d20*/  @!P0 IMAD R42, R225, 0xc0, RZ ;  /* 0x000000c0e12a8824 */ /* 0x000fe200078e02ff */
[----:B--2---:R-:W-:Y:S01]  /*6d30*/  @!P0 MOV R31, R19 ;  /* 0x00000013001f8202 */ /* 0x004fe20000000f00 */
[----:B------:R-:W-:Y:S01]  /*6d40*/  @!P0 IMAD.MOV.U32 R30, RZ, RZ, R18 ;  /* 0x000000ffff1e8224 */ /* 0x000fe200078e0012 */
[----:B------:R-:W-:Y:S01]  /*6d50*/  @!P0 IADD3 R53, PT, PT, R13, R53, RZ ;  /* 0x000000350d358210 */ /* 0x000fe20007ffe0ff */
[----:B------:R-:W-:Y:S01]  /*6d60*/  @!P0 IMAD R34, R225, 0xe0, RZ ;  /* 0x000000e0e1228824 */ /* 0x000fe200078e02ff */
[C---:B------:R-:W-:Y:S01]  /*6d70*/  @!P0 LEA.HI.X R13, R224.reuse, R19, R225, 0x7, P1 ;  /* 0x00000013e00d8211 */ /* 0x040fe200008f3ce1 */
[----:B------:R-:W-:Y:S01]  /*6d80*/  @!P0 IMAD.WIDE.U32 R30, R224, 0xc0, R30 ;  /* 0x000000c0e01e8825 */ /* 0x000fe200078e001e */
[----:B------:R-:W-:Y:S01]  /*6d90*/  @!PT LDS RZ, [RZ] ;  /* 0x00000000fffff984 */ /* 0x000fe20000000800 */
[----:B------:R-:W-:Y:S01]  /*6da0*/  @!PT LDS RZ, [RZ] ;  /* 0x00000000fffff984 */ /* 0x000fe20000000800 */
[----:B------:R-:W-:Y:S01]  /*6db0*/  @!PT LDS RZ, [RZ] ;  /* 0x00000000fffff984 */ /* 0x000fe20000000800 */
[----:B------:R-:W-:Y:S03]  /*6dc0*/  @!P0 LDGSTS.E.BYPASS.LTC128B.128 [R242+0x3800], desc[UR4][R54.64] ;  /* 0x0380000036f28fae */ /* 0x000fe6000b981a04 */
[----:B------:R-:W-:Y:S01]  /*6dd0*/  @!P0 IMAD.IADD R43, R42, 0x1, R31 ;  /* 0x000000012a2b8824 */ /* 0x000fe200078e021f */
[----:B------:R-:W-:Y:S01]  /*6de0*/  @!P0 MOV R42, R30 ;  /* 0x0000001e002a8202 */ /* 0x000fe20000000f00 */
[----:B------:R3:W-:Y:S01]  /*6df0*/  @P0 STS.128 [R242+0x4000], RZ ;  /* 0x004000fff2000388 */ /* 0x0007e20000000c00 */
[----:B------:R-:W-:Y:S01]  /*6e00*/  @!P0 MOV R30, R18 ;  /* 0x00000012001e8202 */ /* 0x000fe20000000f00 */
[----:B------:R-:W-:-:S02]  /*6e10*/  @!P0 IMAD.MOV.U32 R31, RZ, RZ, R19 ;  /* 0x000000ffff1f8224 */ /* 0x000fc400078e0013 */
[----:B------:R-:W-:Y:S01]  /*6e20*/  @!PT LDS RZ, [RZ] ;  /* 0x00000000fffff984 */ /* 0x000fe20000000800 */
[----:B------:R-:W-:Y:S01]  /*6e30*/  @!PT LDS RZ, [RZ] ;  /* 0x00000000fffff984 */ /* 0x000fe20000000800 */
[----:B------:R-:W-:Y:S01]  /*6e40*/  @!PT LDS RZ, [RZ] ;  /* 0x00000000fffff984 */ /* 0x000fe20000000800 */
[----:B------:R2:W-:Y:S01]  /*6e50*/  @!P0 LDGSTS.E.BYPASS.LTC128B.128 [R242+0x4000], desc[UR4][R48.64] ;  /* 0x0400000030f28fae */ /* 0x0005e2000b981a04 */
[C---:B------:R-:W-:Y:S02]  /*6e60*/  @!P0 IMAD R17, R225.reuse, 0x140, RZ ;  /* 0x00000140e1118824 */ /* 0x040fe400078e02ff */
[C---:B------:R-:W-:Y:S01]  /*6e70*/  @!P0 IMAD.WIDE.U32 R30, R224.reuse, 0x140, R30 ;  /* 0x00000140e01e8825 */ /* 0x040fe200078e001e */
[----:B------:R3:W-:Y:S01]  /*6e80*/  @P0 STS.128 [R242+0x4800], RZ ;  /* 0x004800fff2000388 */ /* 0x0007e20000000c00 */
[----:B----4-:R-:W-:Y:S02]  /*6e90*/  @!P0 MOV R29, R19 ;  /* 0x00000013001d8202 */ /* 0x010fe40000000f00 */
[----:B------:R-:W-:Y:S01]  /*6ea0*/  @!P0 IMAD.MOV.U32 R28, RZ, RZ, R18 ;  /* 0x000000ffff1c8224 */ /* 0x000fe200078e0012 */
[----:B------:R-:W-:Y:S01]  /*6eb0*/  @!PT LDS RZ, [RZ] ;  /* 0x00000000fffff984 */ /* 0x000fe20000000800 */
[----:B------:R-:W-:Y:S01]  /*6ec0*/  @!PT LDS RZ, [RZ] ;  /* 0x00000000fffff984 */ /* 0x000fe20000000800 */
[----:B------:R-:W-:Y:S01]  /*6ed0*/  @!PT LDS RZ, [RZ] ;  /* 0x00000000fffff984 */ /* 0x000fe20000000800 */
[----:B------:R3:W-:Y:S01]  /*6ee0*/  @!P0 LDGSTS.E.BYPASS.LTC128B.128 [R242+0x4800], desc[UR4][R12.64] ;  /* 0x048000000cf28fae */ /* 0x0007e2000b981a04 */
[----:B------:R-:W-:Y:S02]  /*6ef0*/  @!P0 IMAD R14, R225, 0x160, RZ ;  /* 0x00000160e10e8824 */ /* 0x000fe400078e02ff */
[----:B------:R-:W-:Y:S01]  /*6f00*/  @!P0 IMAD.WIDE.U32 R28, R224, 0xe0, R28 ;  /* 0x000000e0e01c8825 */ /* 0x000fe200078e001c */
[----:B------:R3:W-:Y:S03]  /*6f10*/  @P0 STS.128 [R242+0x5000], RZ ;  /* 0x005000fff2000388 */ /* 0x0007e60000000c00 */
[----:B------:R-:W-:Y:S01]  /*6f20*/  @!P0 IMAD.IADD R31, R17, 0x1, R31 ;  /* 0x00000001111f8824 */ /* 0x000fe200078e021f */
[----:B------:R-:W-:Y:S01]  /*6f30*/  @!P0 IADD3 R35, PT, PT, R34, R29, RZ ;  /* 0x0000001d22238210 */ /* 0x000fe20007ffe0ff */
[----:B------:R-:W-:Y:S01]  /*6f40*/  @!P0 IMAD.MOV.U32 R34, RZ, RZ, R28 ;  /* 0x000000ffff228224 */ /* 0x000fe200078e001c */
[----:B------:R-:W-:Y:S01]  /*6f50*/  @!P0 MOV R28, R18 ;  /* 0x00000012001c8202 */ /* 0x000fe20000000f00 */
[----:B------:R-:W-:Y:S01]  /*6f60*/  @!PT LDS RZ, [RZ] ;  /* 0x00000000fffff984 */ /* 0x000fe20000000800 */
[----:B------:R-:W-:Y:S01]  /*6f70*/  @!PT LDS RZ, [RZ] ;  /* 0x00000000fffff984 */ /* 0x000fe20000000800 */
[----:B------:R-:W-:Y:S01]  /*6f80*/  @!PT LDS RZ, [RZ] ;  /* 0x00000000fffff984 */ /* 0x000fe20000000800 */
[----:B------:R3:W-:Y:S01]  /*6f90*/  @!P0 LDGSTS.E.BYPASS.LTC128B.128 [R242+0x5000], desc[UR4][R46.64] ;  /* 0x050000002ef28fae */ /* 0x0007e2000b981a04 */
[----:B------:R-:W-:-:S03]  /*6fa0*/  @!P0 MOV R29, R19 ;  /* 0x00000013001d8202 */ /* 0x000fc60000000f00 */
[----:B------:R3:W-:Y:S01]  /*6fb0*/  @P0 STS.128 [R242+0x5800], RZ ;  /* 0x005800fff2000388 */ /* 0x0007e20000000c00 */
[C---:B------:R-:W-:Y:S01]  /*6fc0*/  @!P0 IMAD.WIDE.U32 R28, R224.reuse, 0x160, R28 ;  /* 0x00000160e01c8825 */ /* 0x040fe200078e001c */
[----:B--2---:R-:W-:Y:S02]  /*6fd0*/  @!P0 LEA R48, P1, R224, R18, 0x8 ;  /* 0x00000012e0308211 */ /* 0x004fe400078240ff */
[----:B------:R-:W-:Y:S01]  /*6fe0*/  @!PT LDS RZ, [RZ] ;  /* 0x00000000fffff984 */ /* 0x000fe20000000800 */
[----:B------:R-:W-:Y:S01]  /*6ff0*/  @!PT LDS RZ, [RZ] ;  /* 0x00000000fffff984 */ /* 0x000fe20000000800 */
[----:B------:R-:W-:Y:S01]  /*7000*/  @!PT LDS RZ, [RZ] ;  /* 0x00000000fffff984 */ /* 0x000fe20000000800 */
[----:B------:R3:W-:Y:S01]  /*7010*/  @!P0 LDGSTS.E.BYPASS.LTC128B.128 [R242+0x5800], desc[UR4][R42.64] ;  /* 0x058000002af28fae */ /* 0x0007e2000b981a04 */
[----:B------:R-:W-:Y:S01]  /*7020*/  @!P0 IMAD.IADD R29, R14, 0x1, R29 ;  /* 0x000000010e1d8824 */ /* 0x000fe200078e021d */
        /* <DEDUP_REMOVED lines=38> */
[----:B---3--:R-:W-:Y:S02]  /*7290*/  IMAD R12, R225, 0x1c0, RZ ;  /* 0x000001c0e10c7824 */ /* 0x008fe400078e02ff */
[----:B------:R-:W-:-:S05]  /*72a0*/  IMAD.WIDE.U32 R18, R224, 0x1c0, R18 ;  /* 0x000001c0e0127825 */ /* 0x000fca00078e0012 */
[----:B------:R-:W-:Y:S02]  /*72b0*/  IADD3 R13, PT, PT, R12, R19, RZ ;  /* 0x000000130c0d7210 */ /* 0x000fe40007ffe0ff */
[----:B------:R-:W-:-:S05]  /*72c0*/  MOV R12, R18 ;  /* 0x00000012000c7202 */ /* 0x000fca0000000f00 */
[----:B------:R-:W-:Y:S01]  /*72d0*/  @!PT LDS RZ, [RZ] ;  /* 0x00000000fffff984 */ /* 0x000fe20000000800 */
[----:B------:R-:W-:Y:S01]  /*72e0*/  @!PT LDS RZ, [RZ] ;  /* 0x00000000fffff984 */ /* 0x000fe20000000800 */
[----:B------:R-:W-:Y:S01]  /*72f0*/  @!PT LDS RZ, [RZ] ;  /* 0x00000000fffff984 */ /* 0x000fe20000000800 */
[----:B------:R2:W-:Y:S02]  /*7300*/  LDGSTS.E.BYPASS.LTC128B.128 [R242+0x9800], desc[UR4][R12.64] ;  /* 0x098000000cf27fae */ /* 0x0005e4000b981a04 */
.L_x_3201:
[----:B------:R-:W-:Y:S05]  /*7310*/  BSYNC.RECONVERGENT B0 ;  /* 0x0000000000007941 */ /* 0x000fea0003800200 */
.L_x_3200:
[----:B------:R-:W0:Y:S02]  /*7320*/  LDGDEPBAR ;  /* 0x00000000000079af */ /* 0x000e240000000000 */
.L_x_3196:
[----:B------:R-:W-:Y:S05]  /*7330*/  BSYNC.RECONVERGENT B1 ;  /* 0x0000000000017941 */ /* 0x000fea0003800200 */
.L_x_3195:
[----:B------:R-:W-:-:S05]  /*7340*/  IMAD.SHL.U32 R65, R166, 0x2, RZ ;  /* 0x00000002a6417824 */ /* 0x000fca00078e00ff */
[----:B------:R-:W-:-:S05]  /*7350*/  LOP3.LUT R64, R65, 0x6, RZ, 0xc0, !PT ;  /* 0x0000000641407812 */ /* 0x000fca00078ec0ff */
[----:B------:R-:W-:-:S04]  /*7360*/  IMAD R119, R37, 0x100, R64 ;  /* 0x0000010025777824 */ /* 0x000fc800078e0240 */
[C---:B--23--:R-:W-:Y:S01]  /*7370*/  VIADD R12, R119.reuse, 0x1 ;  /* 0x00000001770c7836 */ /* 0x04cfe20000000000 */
[CC--:B------:R-:W-:Y:S01]  /*7380*/  ISETP.GE.AND P5, PT, R119.reuse, R232.reuse, PT ;  /* 0x000000e87700720c */ /* 0x0c0fe20003fa6270 */
[C---:B------:R-:W-:Y:S01]  /*7390*/  VIADD R21, R119.reuse, 0x8 ;  /* 0x0000000877157836 */ /* 0x040fe20000000000 */
[CC--:B------:R-:W-:Y:S01]  /*73a0*/  ISETP.GE.AND P3, PT, R119.reuse, R231.reuse, PT ;  /* 0x000000e77700720c */ /* 0x0c0fe20003f66270 */
[C---:B------:R-:W-:Y:S01]  /*73b0*/  VIADD R17, R119.reuse, 0x9 ;  /* 0x0000000977117836 */ /* 0x040fe20000000000 */
[CC--:B------:R-:W-:Y:S01]  /*73c0*/  ISETP.GE.AND P1, PT, R12.reuse, R232.reuse, PT ;  /* 0x000000e80c00720c */ /* 0x0c0fe20003f26270 */
        /* <DEDUP_REMOVED lines=9> */
[----:B------:R-:W-:Y:S01]  /*7460*/  FSEL R19, R19, -INF , !P0 ;  /* 0xff80000013137808 */ /* 0x000fe20004000000 */
[C---:B------:R-:W-:Y:S01]  /*7470*/  VIADD R222, R119.reuse, 0x29 ;  /* 0x0000002977de7836 */ /* 0x040fe20000000000 */
        /* <DEDUP_REMOVED lines=13> */
[----:B------:R-:W-:Y:S01]  /*7550*/  VIADD R199, R119, 0x40 ;  /* 0x0000004077c77836 */ /* 0x000fe20000000000 */
[----:B------:R-:W-:Y:S01]  /*7560*/  FSEL R17, R17, -INF , !P1 ;  /* 0xff80000011117808 */ /* 0x000fe20004800000 */
[----:B------:R-:W-:Y:S01]  /*7570*/  VIADD R198, R119, 0x41 ;  /* 0x0000004177c67836 */ /* 0x000fe20000000000 */
        /* <DEDUP_REMOVED lines=16> */
[----:B------:R-:W-:Y:S01]  /*7680*/  ISETP.GE.AND P0, PT, R115, R232, PT ;  /* 0x000000e87300720c */ /* 0x000fe20003f06270 */
[C---:B------:R-:W-:Y:S01]  /*7690*/  VIADD R46, R119.reuse, 0x68 ;  /* 0x00000068772e7836 */ /* 0x040fe20000000000 */
[----:B------:R-:W-:Y:S01]  /*76a0*/  FSEL R18, R18, -INF , !P3 ;  /* 0xff80000012127808 */ /* 0x000fe20005800000 */
[----:B------:R-:W-:Y:S01]  /*76b0*/  VIADD R42, R119, 0x69 ;  /* 0x00000069772a7836 */ /* 0x000fe20000000000 */
[----:B------:R-:W-:Y:S01]  /*76c0*/  ISETP.GE.AND P3, PT, R13, R231, PT ;  /* 0x000000e70d00720c */ /* 0x000fe20003f66270 */
[C---:B------:R-:W-:Y:S01]  /*76d0*/  VIADD R35, R119.reuse, 0x70 ;  /* 0x0000007077237836 */ /* 0x040fe20000000000 */
[C---:B------:R-:W-:Y:S01]  /*76e0*/  ISETP.GE.AND P2, PT, R12.reuse, R230, PT ;  /* 0x000000e60c00720c */ /* 0x040fe20003f46270 */
[C---:B------:R-:W-:Y:S01]  /*76f0*/  VIADD R33, R119.reuse, 0x71 ;  /* 0x0000007177217836 */ /* 0x040fe20000000000 */
[----:B------:R-:W-:Y:S01]  /*7700*/  ISETP.GE.AND P4, PT, R12, R229, PT ;  /* 0x000000e50c00720c */ /* 0x000fe20003f86270 */
        /* <DEDUP_REMOVED lines=32> */
[----:B------:R-:W-:Y:S01]  /*7910*/  VIADD R111, R119, 0xd8 ;  /* 0x000000d8776f7836 */ /* 0x000fe20000000000 */
[----:B------:R-:W-:Y:S01]  /*7920*/  FSEL R251, R107, -INF , !P1 ;  /* 0xff8000006bfb7808 */ /* 0x000fe20004800000 */
[----:B------:R-:W-:Y:S01]  /*7930*/  VIADD R112, R119, 0xd9 ;  /* 0x000000d977707836 */ /* 0x000fe20000000000 */
[-C--:B------:R-:W-:Y:S01]  /*7940*/  ISETP.GE.AND P1, PT, R213, R232.reuse, PT ;  /* 0x000000e8d500720c */ /* 0x080fe20003f26270 */
[C---:B------:R-:W-:Y:S01]  /*7950*/  VIADD R113, R119.reuse, 0xe0 ;  /* 0x000000e077717836 */ /* 0x040fe20000000000 */
[----:B------:R-:W-:Y:S01]  /*7960*/  FSEL R106, R106, -INF , P0 ;  /* 0xff8000006a6a7808 */ /* 0x000fe20000000000 */
[----:B------:R-:W-:Y:S01]  /*7970*/  VIADD R114, R119, 0xe1 ;  /* 0x000000e177727836 */ /* 0x000fe20000000000 */
[----:B------:R-:W-:Y:S01]  /*7980*/  ISETP.GE.AND P0, PT, R213, R231, PT ;  /* 0x000000e7d500720c */ /* 0x000fe20003f06270 */
[----:B------:R-:W-:Y:S01]  /*7990*/  VIADD R121, R119, 0xe9 ;  /* 0x000000e977797836 */ /* 0x000fe20000000000 */
[----:B------:R-:W-:Y:S01]  /*79a0*/  FSEL R75, R105, -INF , P1 ;  /* 0xff800000694b7808 */ /* 0x000fe20000800000 */
[C---:B------:R-:W-:Y:S01]  /*79b0*/  VIADD R105, R119.reuse, 0xc1 ;  /* 0x000000c177697836 */ /* 0x040fe20000000000 */
[-C--:B------:R-:W-:Y:S01]  /*79c0*/  ISETP.GE.AND P1, PT, R202, R232.reuse, PT ;  /* 0x000000e8ca00720c */ /* 0x080fe20003f26270 */
[----:B------:R-:W-:Y:S01]  /*79d0*/  VIADD R120, R119, 0xf0 ;  /* 0x000000f077787836 */ /* 0x000fe20000000000 */
[----:B------:R-:W-:Y:S01]  /*79e0*/  FSEL R75, R75, -INF , !P0 ;  /* 0xff8000004b4b7808 */ /* 0x000fe20004000000 */
[----:B------:R-:W-:Y:S01]  /*79f0*/  IMAD R107, R37, 0x100, R64 ;  /* 0x00000100256b7824 */ /* 0x000fe200078e0240 */
[----:B------:R-:W-:-:S02]  /*7a00*/  ISETP.GE.AND P0, PT, R200, R232, PT ;  /* 0x000000e8c800720c */ /* 0x000fc40003f06270 */
[----:B------:R-:W-:Y:S01]  /*7a10*/  FSEL R74, R104, -INF , P1 ;  /* 0xff800000684a7808 */ /* 0x000fe20000800000 */
[----:B------:R-:W-:Y:S01]  /*7a20*/  VIADD R104, R119, 0xc0 ;  /* 0x000000c077687836 */ /* 0x000fe20000000000 */
[----:B------:R-:W-:Y:S01]  /*7a30*/  ISETP.GE.AND P1, PT, R200, R231, PT ;  /* 0x000000e7c800720c */ /* 0x000fe20003f26270 */
[----:B------:R-:W-:Y:S01]  /*7a40*/  VIADD R107, R107, 0x8 ;  /* 0x000000086b6b7836 */ /* 0x000fe20000000000 */
[----:B------:R-:W-:Y:S01]  /*7a50*/  FSEL R73, R103, -INF , P0 ;  /* 0xff80000067497808 */ /* 0x000fe20000000000 */
[----:B------:R-:W-:Y:S01]  /*7a60*/  VIADD R103, R119, 0xb9 ;  /* 0x000000b977677836 */ /* 0x000fe20000000000 */
[-C--:B------:R-:W-:Y:S02]  /*7a70*/  ISETP.GE.AND P0, PT, R199, R232.reuse, PT ;  /* 0x000000e8c700720c */ /* 0x080fe40003f06270 */
[----:B------:R-:W-:Y:S02]  /*7a80*/  FSEL R73, R73, -INF , !P1 ;  /* 0xff80000049497808 */ /* 0x000fe40004800000 */
[----:B------:R-:W-:-:S02]  /*7a90*/  ISETP.GE.AND P1, PT, R198, R232, PT ;  /* 0x000000e8c600720c */ /* 0x000fc40003f26270 */
[----:B------:R-:W-:Y:S02]  /*7aa0*/  FSEL R102, R102, -INF , P0 ;  /* 0xff80000066667808 */ /* 0x000fe40000000000 */
[----:B------:R-:W-:Y:S02]  /*7ab0*/  ISETP.GE.AND P0, PT, R198, R231, PT ;  /* 0x000000e7c600720c */ /* 0x000fe40003f06270 */
[----:B------:R-:W-:Y:S02]  /*7ac0*/  FSEL R101, R101, -INF , P1 ;  /* 0xff80000065657808 */ /* 0x000fe40000800000 */
[-C--:B------:R-:W-:Y:S02]  /*7ad0*/  ISETP.GE.AND P1, PT, R197, R232.reuse, PT ;  /* 0x000000e8c500720c */ /* 0x080fe40003f26270 */
[----:B------:R-:W-:Y:S01]  /*7ae0*/  FSEL R210, R101, -INF , !P0 ;  /* 0xff80000065d27808 */ /* 0x000fe20004000000 */
[----:B------:R-:W-:Y:S01]  /*7af0*/  VIADD R101, R119, 0xb1 ;  /* 0x000000b177657836 */ /* 0x000fe20000000000 */
        /* <DEDUP_REMOVED lines=12> */
[----:B------:R-:W-:Y:S02]  /*7bc0*/  FSEL R161, R125, -INF , !P0 ;  /* 0xff8000007da17808 */ /* 0x000fe40004000000 */
[----:B------:R-:W-:-:S02]  /*7bd0*/  ISETP.GE.AND P0, PT, R55, R232, PT ;  /* 0x000000e83700720c */ /* 0x000fc40003f06270 */
[----:B------:R-:W-:Y:S02]  /*7be0*/  FSEL R126, R126, -INF , P1 ;  /* 0xff8000007e7e7808 */ /* 0x000fe40000800000 */
[----:B------:R-:W-:Y:S02]  /*7bf0*/  ISETP.GE.AND P1, PT, R55, R231, PT ;  /* 0x000000e73700720c */ /* 0x000fe40003f26270 */
[----:B------:R-:W-:Y:S02]  /*7c00*/  FSEL R127, R127, -INF , P0 ;  /* 0xff8000007f7f7808 */ /* 0x000fe40000000000 */
[-C--:B------:R-:W-:Y:S02]  /*7c10*/  ISETP.GE.AND P0, PT, R50, R232.reuse, PT ;  /* 0x000000e83200720c */ /* 0x080fe40003f06270 */
[----:B------:R-:W-:Y:S02]  /*7c20*/  FSEL R168, R127, -INF , !P1 ;  /* 0xff8000007fa87808 */ /* 0x000fe40004800000 */
[----:B------:R-:W-:-:S02]  /*7c30*/  ISETP.GE.AND P1, PT, R48, R232, PT ;  /* 0x000000e83000720c */ /* 0x000fc40003f26270 */
[----:B------:R-:W-:Y:S02]  /*7c40*/  FSEL R13, R13, -INF , !P3 ;  /* 0xff8000000d0d7808 */ /* 0x000fe40005800000 */
[----:B------:R-:W-:Y:S02]  /*7c50*/  FSEL R129, R129, -INF , P0 ;  /* 0xff80000081817808 */ /* 0x000fe40000000000 */
[-C--:B------:R-:W-:Y:S02]  /*7c60*/  ISETP.GE.AND P3, PT, R116, R231.reuse, PT ;  /* 0x000000e77400720c */ /* 0x080fe40003f66270 */
[----:B------:R-:W-:Y:S02]  /*7c70*/  ISETP.GE.AND P0, PT, R48, R231, PT ;  /* 0x000000e73000720c */ /* 0x000fe40003f06270 */
[----:B------:R-:W-:Y:S02]  /*7c80*/  FSEL R130, R130, -INF , P1 ;  /* 0xff80000082827808 */ /* 0x000fe40000800000 */
[----:B------:R-:W-:-:S02]  /*7c90*/  FSEL R54, R54, -INF , !P3 ;  /* 0xff80000036367808 */ /* 0x000fc40005800000 */
[-C--:B------:R-:W-:Y:S02]  /*7ca0*/  ISETP.GE.AND P1, PT, R46, R232.reuse, PT ;  /* 0x000000e82e00720c */ /* 0x080fe40003f26270 */
[----:B------:R-:W-:Y:S02]  /*7cb0*/  FSEL R177, R130, -INF , !P0 ;  /* 0xff80000082b17808 */ /* 0x000fe40004000000 */
[----:B------:R-:W-:Y:S02]  /*7cc0*/  ISETP.GE.AND P3, PT, R245, R231, PT ;  /* 0x000000e7f500720c */ /* 0x000fe40003f66270 */
[----:B------:R-:W-:Y:S02]  /*7cd0*/  ISETP.GE.AND P0, PT, R42, R232, PT ;  /* 0x000000e82a00720c */ /* 0x000fe40003f06270 */
[----:B------:R-:W-:Y:S02]  /*7ce0*/  FSEL R135, R135, -INF , P1 ;  /* 0xff80000087877808 */ /* 0x000fe40000800000 */
[----:B------:R-:W-:-:S02]  /*7cf0*/  FSEL R52, R52, -INF , !P3 ;  /* 0xff80000034347808 */ /* 0x000fc40005800000 */
[-C--:B------:R-:W-:Y:S02]  /*7d00*/  ISETP.GE.AND P1, PT, R42, R231.reuse, PT ;  /* 0x000000e72a00720c */ /* 0x080fe40003f26270 */
[----:B------:R-:W-:Y:S02]  /*7d10*/  FSEL R136, R136, -INF , P0 ;  /* 0xff80000088887808 */ /* 0x000fe40000000000 */
[----:B------:R-:W-:Y:S02]  /*7d20*/  ISETP.GE.AND P3, PT, R215, R231, PT ;  /* 0x000000e7d700720c */ /* 0x000fe40003f66270 */
[-C--:B------:R-:W-:Y:S02]  /*7d30*/  ISETP.GE.AND P0, PT, R35, R232.reuse, PT ;  /* 0x000000e82300720c */ /* 0x080fe40003f06270 */
[----:B------:R-:W-:Y:S02]  /*7d40*/  FSEL R182, R136, -INF , !P1 ;  /* 0xff80000088b67808 */ /* 0x000fe40004800000 */
[----:B------:R-:W-:Y:S01]  /*7d50*/  FSEL R223, R106, -INF , !P3 ;  /* 0xff8000006adf7808 */ /* 0x000fe20005800000 */
[----:B------:R-:W-:Y:S01]  /*7d60*/  VIADD R106, R119, 0xc8 ;  /* 0x000000c8776a7836 */ /* 0x000fe20000000000 */
[----:B------:R-:W-:-:S02]  /*7d70*/  ISETP.GE.AND P1, PT, R33, R232, PT ;  /* 0x000000e82100720c */ /* 0x000fc40003f26270 */
[-C--:B------:R-:W-:Y:S02]  /*7d80*/  ISETP.GE.AND P3, PT, R202, R231.reuse, PT ;  /* 0x000000e7ca00720c */ /* 0x080fe40003f66270 */
[----:B------:R-:W-:Y:S02]  /*7d90*/  FSEL R137, R137, -INF , P0 ;  /* 0xff80000089897808 */ /* 0x000fe40000000000 */
[-C--:B------:R-:W-:Y:S02]  /*7da0*/  ISETP.GE.AND P0, PT, R33, R231.reuse, PT ;  /* 0x000000e72100720c */ /* 0x080fe40003f06270 */
[----:B------:R-:W-:Y:S02]  /*7db0*/  FSEL R139, R139, -INF , P1 ;  /* 0xff8000008b8b7808 */ /* 0x000fe40000800000 */
[----:B------:R-:W-:Y:S02]  /*7dc0*/  FSEL R74, R74, -INF , !P3 ;  /* 0xff8000004a4a7808 */ /* 0x000fe40005800000 */
[----:B------:R-:W-:-:S02]  /*7dd0*/  ISETP.GE.AND P3, PT, R199, R231, PT ;  /* 0x000000e7c700720c */ /* 0x000fc40003f66270 */
[-C--:B------:R-:W-:Y:S02]  /*7de0*/  ISETP.GE.AND P1, PT, R31, R232.reuse, PT ;  /* 0x000000e81f00720c */ /* 0x080fe40003f26270 */
[----:B------:R-:W-:Y:S02]  /*7df0*/  FSEL R190, R139, -INF , !P0 ;  /* 0xff8000008bbe7808 */ /* 0x000fe40004000000 */
[----:B------:R-:W-:Y:S02]  /*7e00*/  ISETP.GE.AND P0, PT, R29, R232, PT ;  /* 0x000000e81d00720c */ /* 0x000fe40003f06270 */
[----:B------:R-:W-:Y:S01]  /*7e10*/  FSEL R212, R102, -INF , !P3 ;  /* 0xff80000066d47808 */ /* 0x000fe20005800000 */
[----:B------:R-:W-:Y:S01]  /*7e20*/  VIADD R102, R119, 0xb8 ;  /* 0x000000b877667836 */ /* 0x000fe20000000000 */
[----:B------:R-:W-:Y:S02]  /*7e30*/  ISETP.GE.AND P3, PT, R197, R231, PT ;  /* 0x000000e7c500720c */ /* 0x000fe40003f66270 */
[----:B------:R-:W-:-:S02]  /*7e40*/  FSEL R144, R144, -INF , P1 ;  /* 0xff80000090907808 */ /* 0x000fc40000800000 */
[-C--:B------:R-:W-:Y:S02]  /*7e50*/  ISETP.GE.AND P1, PT, R29, R231.reuse, PT ;  /* 0x000000e71d00720c */ /* 0x080fe40003f26270 */
[----:B------:R-:W-:Y:S02]  /*7e60*/  FSEL R145, R145, -INF , P0 ;  /* 0xff80000091917808 */ /* 0x000fe40000000000 */
[----:B------:R-:W-:Y:S01]  /*7e70*/  FSEL R209, R100, -INF , !P3 ;  /* 0xff80000064d17808 */ /* 0x000fe20005800000 */
[----:B------:R-:W-:Y:S01]  /*7e80*/  VIADD R100, R119, 0xb0 ;  /* 0x000000b077647836 */ /* 0x000fe20000000000 */
[----:B------:R-:W-:Y:S02]  /*7e90*/  ISETP.GE.AND P3, PT, R195, R231, PT ;  /* 0x000000e7c300720c */ /* 0x000fe40003f66270 */
[----:B------:R-:W-:Y:S02]  /*7ea0*/  ISETP.GE.AND P0, PT, R27, R232, PT ;  /* 0x000000e81b00720c */ /* 0x000fe40003f06270 */
[----:B------:R-:W-:-:S02]  /*7eb0*/  FSEL R194, R145, -INF , !P1 ;  /* 0xff80000091c27808 */ /* 0x000fc40004800000 */
[----:B------:R-:W-:Y:S02]  /*7ec0*/  ISETP.GE.AND P1, PT, R28, R232, PT ;  /* 0x000000e81c00720c */ /* 0x000fe40003f26270 */
[----:B------:R-:W-:Y:S02]  /*7ed0*/  FSEL R162, R124, -INF , !P3 ;  /* 0xff8000007ca27808 */ /* 0x000fe40005800000 */
[-C--:B------:R-:W-:Y:S02]  /*7ee0*/  ISETP.GE.AND P3, PT, R118, R231.reuse, PT ;  /* 0x000000e77600720c */ /* 0x080fe40003f66270 */
[----:B------:R-:W-:Y:S02]  /*7ef0*/  FSEL R146, R146, -INF , P0 ;  /* 0xff80000092927808 */ /* 0x000fe40000000000 */
[----:B------:R-:W-:Y:S02]  /*7f00*/  ISETP.GE.AND P0, PT, R28, R231, PT ;  /* 0x000000e71c00720c */ /* 0x000fe40003f06270 */
[----:B------:R-:W-:-:S02]  /*7f10*/  FSEL R147, R147, -INF , P1 ;  /* 0xff80000093937808 */ /* 0x000fc40000800000 */
[----:B------:R-:W-:Y:S02]  /*7f20*/  FSEL R164, R126, -INF , !P3 ;  /* 0xff8000007ea47808 */ /* 0x000fe40005800000 */
[----:B------:R-:W-:Y:S02]  /*7f30*/  ISETP.GE.AND P3, PT, R50, R231, PT ;  /* 0x000000e73200720c */ /* 0x000fe40003f66270 */
[-C--:B------:R-:W-:Y:S02]  /*7f40*/  ISETP.GE.AND P1, PT, R30, R232.reuse, PT ;  /* 0x000000e81e00720c */ /* 0x080fe40003f26270 */
[----:B------:R-:W-:Y:S02]  /*7f50*/  FSEL R204, R147, -INF , !P0 ;  /* 0xff80000093cc7808 */ /* 0x000fe40004000000 */
[----:B------:R-:W-:Y:S02]  /*7f60*/  ISETP.GE.AND P0, PT, R32, R232, PT ;  /* 0x000000e82000720c */ /* 0x000fe40003f06270 */
[----:B------:R-:W-:-:S02]  /*7f70*/  FSEL R178, R129, -INF , !P3 ;  /* 0xff80000081b27808 */ /* 0x000fc40005800000 */
[----:B------:R-:W-:Y:S02]  /*7f80*/  FSEL R154, R154, -INF , P1 ;  /* 0xff8000009a9a7808 */ /* 0x000fe40000800000 */
[-C--:B------:R-:W-:Y:S02]  /*7f90*/  ISETP.GE.AND P3, PT, R46, R231.reuse, PT ;  /* 0x000000e72e00720c */ /* 0x080fe40003f66270 */
[----:B------:R-:W-:Y:S02]  /*7fa0*/  ISETP.GE.AND P1, PT, R32, R231, PT ;  /* 0x000000e72000720c */ /* 0x000fe40003f26270 */
[----:B------:R-:W-:Y:S02]  /*7fb0*/  FSEL R156, R156, -INF , P0 ;  /* 0xff8000009c9c7808 */ /* 0x000fe40000000000 */
[----:B------:R-:W-:Y:S02]  /*7fc0*/  FSEL R179, R135, -INF , !P3 ;  /* 0xff80000087b37808 */ /* 0x000fe40005800000 */
[----:B------:R-:W-:-:S02]  /*7fd0*/  ISETP.GE.AND P0, PT, R34, R232, PT ;  /* 0x000000e82200720c */ /* 0x000fc40003f06270 */
[----:B------:R-:W-:Y:S02]  /*7fe0*/  FSEL R201, R156, -INF , !P1 ;  /* 0xff8000009cc97808 */ /* 0x000fe40004800000 */
[-C--:B------:R-:W-:Y:S02]  /*7ff0*/  ISETP.GE.AND P3, PT, R35, R231.reuse, PT ;  /* 0x000000e72300720c */ /* 0x080fe40003f66270 */
[----:B------:R-:W-:Y:S02]  /*8000*/  ISETP.GE.AND P1, PT, R41, R232, PT ;  /* 0x000000e82900720c */ /* 0x000fe40003f26270 */
[----:B------:R-:W-:Y:S02]  /*8010*/  FSEL R159, R159, -INF , P0 ;  /* 0xff8000009f9f7808 */ /* 0x000fe40000000000 */
[----:B------:R-:W-:Y:S02]  /*8020*/  FSEL R191, R137, -INF , !P3 ;  /* 0xff80000089bf7808 */ /* 0x000fe40005800000 */
[----:B------:R-:W-:-:S02]  /*8030*/  ISETP.GE.AND P0, PT, R41, R231, PT ;  /* 0x000000e72900720c */ /* 0x000fc40003f06270 */
[----:B------:R-:W-:Y:S02]  /*8040*/  FSEL R160, R160, -INF , P1 ;  /* 0xff800000a0a07808 */ /* 0x000fe40000800000 */
[----:B------:R-:W-:Y:S02]  /*8050*/  ISETP.GE.AND P3, PT, R31, R231, PT ;  /* 0x000000e71f00720c */ /* 0x000fe40003f66270 */
[-C--:B------:R-:W-:Y:S02]  /*8060*/  ISETP.GE.AND P1, PT, R43, R232.reuse, PT ;  /* 0x000000e82b00720c */ /* 0x080fe40003f26270 */
[----:B------:R-:W-:Y:S02]  /*8070*/  FSEL R188, R160, -INF , !P0 ;  /* 0xff800000a0bc7808 */ /* 0x000fe40004000000 */
[----:B------:R-:W-:Y:S02]  /*8080*/  FSEL R192, R144, -INF , !P3 ;  /* 0xff80000090c07808 */ /* 0x000fe40005800000 */
        /* <DEDUP_REMOVED lines=11> */
[----:B------:R-:W-:Y:S01]  /*8140*/  IMAD R154, R37, 0x100, R64 ;  /* 0x00000100259a7824 */ /* 0x000fe200078e0240 */
[-C--:B------:R-:W-:Y:S02]  /*8150*/  ISETP.GE.AND P3, PT, R34, R231.reuse, PT ;  /* 0x000000e72200720c */ /* 0x080fe40003f66270 */
[----:B------:R-:W-:Y:S01]  /*8160*/  FSEL R169, R169, -INF , P0 ;  /* 0xff800000a9a97808 */ /* 0x000fe20000000000 */
[----:B------:R-:W-:Y:S01]  /*8170*/  VIADD R154, R154, 0x9 ;  /* 0x000000099a9a7836 */ /* 0x000fe20000000000 */
[----:B------:R-:W-:-:S02]  /*8180*/  ISETP.GE.AND P0, PT, R51, R231, PT ;  /* 0x000000e73300720c */ /* 0x000fc40003f06270 */
[----:B------:R-:W-:Y:S02]  /*8190*/  FSEL R165, R170, -INF , P1 ;  /* 0xff800000aaa57808 */ /* 0x000fe40000800000 */
[----:B------:R-:W-:Y:S02]  /*81a0*/  FSEL R189, R159, -INF , !P3 ;  /* 0xff8000009fbd7808 */ /* 0x000fe40005800000 */
[----:B------:R-:W-:Y:S02]  /*81b0*/  ISETP.GE.AND P3, PT, R43, R231, PT ;  /* 0x000000e72b00720c */ /* 0x000fe40003f66270 */
[-C--:B------:R-:W-:Y:S02]  /*81c0*/  ISETP.GE.AND P1, PT, R59, R232.reuse, PT ;  /* 0x000000e83b00720c */ /* 0x080fe40003f26270 */
[----:B------:R-:W-:Y:S02]  /*81d0*/  FSEL R165, R165, -INF , !P0 ;  /* 0xff800000a5a57808 */ /* 0x000fe40004000000 */
[----:B------:R-:W-:-:S02]  /*81e0*/  ISETP.GE.AND P0, PT, R99, R232, PT ;  /* 0x000000e86300720c */ /* 0x000fc40003f06270 */
[----:B------:R-:W-:Y:S02]  /*81f0*/  FSEL R184, R163, -INF , !P3 ;  /* 0xff800000a3b87808 */ /* 0x000fe40005800000 */
[----:B------:R-:W-:Y:S02]  /*8200*/  FSEL R163, R172, -INF , P1 ;  /* 0xff800000aca37808 */ /* 0x000fe40000800000 */
[----:B------:R-:W-:Y:S02]  /*8210*/  ISETP.GE.AND P1, PT, R99, R231, PT ;  /* 0x000000e76300720c */ /* 0x000fe40003f26270 */
[----:B------:R-:W-:Y:S02]  /*8220*/  FSEL R160, R173, -INF , P0 ;  /* 0xff800000ada07808 */ /* 0x000fe40000000000 */
[----:B------:R-:W-:Y:S02]  /*8230*/  ISETP.GE.AND P0, PT, R100, R232, PT ;  /* 0x000000e86400720c */ /* 0x000fe40003f06270 */
[----:B------:R-:W-:-:S02]  /*8240*/  FSEL R160, R160, -INF , !P1 ;  /* 0xff800000a0a07808 */ /* 0x000fc40004800000 */
[-C--:B------:R-:W-:Y:S02]  /*8250*/  ISETP.GE.AND P1, PT, R101, R232.reuse, PT ;  /* 0x000000e86500720c */ /* 0x080fe40003f26270 */
[----:B------:R-:W-:Y:S02]  /*8260*/  FSEL R147, R175, -INF , P0 ;  /* 0xff800000af937808 */ /* 0x000fe40000000000 */
[----:B------:R-:W-:Y:S02]  /*8270*/  ISETP.GE.AND P0, PT, R101, R231, PT ;  /* 0x000000e76500720c */ /* 0x000fe40003f06270 */
[----:B------:R-:W-:Y:S02]  /*8280*/  FSEL R146, R176, -INF , P1 ;  /* 0xff800000b0927808 */ /* 0x000fe40000800000 */
[----:B------:R-:W-:Y:S02]  /*8290*/  ISETP.GE.AND P1, PT, R102, R232, PT ;  /* 0x000000e86600720c */ /* 0x000fe40003f26270 */
[----:B------:R-:W-:-:S02]  /*82a0*/  FSEL R146, R146, -INF , !P0 ;  /* 0xff80000092927808 */ /* 0x000fc40004000000 */
[CC--:B------:R-:W-:Y:S02]  /*82b0*/  ISETP.GE.AND P0, PT, R103.reuse, R232.reuse, PT ;  /* 0x000000e86700720c */ /* 0x0c0fe40003f06270 */
[----:B------:R-:W-:Y:S02]  /*82c0*/  FSEL R145, R180, -INF , P1 ;  /* 0xff800000b4917808 */ /* 0x000fe40000800000 */
[----:B------:R-:W-:Y:S02]  /*82d0*/  ISETP.GE.AND P1, PT, R103, R231, PT ;  /* 0x000000e76700720c */ /* 0x000fe40003f26270 */
[----:B------:R-:W-:Y:S02]  /*82e0*/  FSEL R144, R183, -INF , P0 ;  /* 0xff800000b7907808 */ /* 0x000fe40000000000 */
[----:B------:R-:W-:Y:S02]  /*82f0*/  ISETP.GE.AND P0, PT, R104, R232, PT ;  /* 0x000000e86800720c */ /* 0x000fe40003f06270 */
[----:B------:R-:W-:-:S02]  /*8300*/  FSEL R144, R144, -INF , !P1 ;  /* 0xff80000090907808 */ /* 0x000fc40004800000 */
[-C--:B------:R-:W-:Y:S02]  /*8310*/  ISETP.GE.AND P3, PT, R49, R231.reuse, PT ;  /* 0x000000e73100720c */ /* 0x080fe40003f66270 */
[----:B------:R-:W-:Y:S02]  /*8320*/  ISETP.GE.AND P1, PT, R105, R232, PT ;  /* 0x000000e86900720c */ /* 0x000fe40003f26270 */
[----:B------:R-:W-:Y:S02]  /*8330*/  FSEL R139, R185, -INF , P0 ;  /* 0xff800000b98b7808 */ /* 0x000fe40000000000 */
[----:B------:R-:W-:Y:S02]  /*8340*/  FSEL R171, R169, -INF , !P3 ;  /* 0xff800000a9ab7808 */ /* 0x000fe40005800000 */
[----:B------:R-:W-:Y:S02]  /*8350*/  ISETP.GE.AND P0, PT, R105, R231, PT ;  /* 0x000000e76900720c */ /* 0x000fe40003f06270 */
[----:B------:R-:W-:-:S02]  /*8360*/  FSEL R137, R186, -INF , P1 ;  /* 0xff800000ba897808 */ /* 0x000fc40000800000 */
[-C--:B------:R-:W-:Y:S02]  /*8370*/  ISETP.GE.AND P3, PT, R59, R231.reuse, PT ;  /* 0x000000e73b00720c */ /* 0x080fe40003f66270 */
[-C--:B------:R-:W-:Y:S02]  /*8380*/  ISETP.GE.AND P1, PT, R106, R232.reuse, PT ;  /* 0x000000e86a00720c */ /* 0x080fe40003f26270 */
[----:B------:R-:W-:Y:S02]  /*8390*/  FSEL R137, R137, -INF , !P0 ;  /* 0xff80000089897808 */ /* 0x000fe40004000000 */
[----:B------:R-:W-:Y:S02]  /*83a0*/  FSEL R163, R163, -INF , !P3 ;  /* 0xff800000a3a37808 */ /* 0x000fe40005800000 */
[----:B------:R-:W-:Y:S02]  /*83b0*/  ISETP.GE.AND P0, PT, R108, R232, PT ;  /* 0x000000e86c00720c */ /* 0x000fe40003f06270 */
[----:B------:R-:W-:-:S02]  /*83c0*/  ISETP.GE.AND P3, PT, R100, R231, PT ;  /* 0x000000e76400720c */ /* 0x000fc40003f66270 */
[----:B------:R-:W-:Y:S02]  /*83d0*/  FSEL R136, R187, -INF , P1 ;  /* 0xff800000bb887808 */ /* 0x000fe40000800000 */
[-C--:B------:R-:W-:Y:S02]  /*83e0*/  ISETP.GE.AND P1, PT, R108, R231.reuse, PT ;  /* 0x000000e76c00720c */ /* 0x080fe40003f26270 */
[----:B------:R-:W-:Y:S02]  /*83f0*/  FSEL R128, R128, -INF , P0 ;  /* 0xff80000080807808 */ /* 0x000fe40000000000 */
[----:B------:R-:W-:Y:S02]  /*8400*/  FSEL R147, R147, -INF , !P3 ;  /* 0xff80000093937808 */ /* 0x000fe40005800000 */
[----:B------:R-:W-:Y:S02]  /*8410*/  ISETP.GE.AND P3, PT, R102, R231, PT ;  /* 0x000000e76600720c */ /* 0x000fe40003f66270 */
[----:B------:R-:W-:-:S02]  /*8420*/  ISETP.GE.AND P0, PT, R109, R232, PT ;  /* 0x000000e86d00720c */ /* 0x000fc40003f06270 */
[----:B------:R-:W-:Y:S02]  /*8430*/  FSEL R135, R128, -INF , !P1 ;  /* 0xff80000080877808 */ /* 0x000fe40004800000 */
[----:B------:R-:W-:Y:S02]  /*8440*/  ISETP.GE.AND P1, PT, R110, R232, PT ;  /* 0x000000e86e00720c */ /* 0x000fe40003f26270 */
[----:B------:R-:W-:Y:S02]  /*8450*/  FSEL R145, R145, -INF , !P3 ;  /* 0xff80000091917808 */ /* 0x000fe40005800000 */
        /* <DEDUP_REMOVED lines=11> */
[-C--:B------:R-:W-:Y:S02]  /*8510*/  ISETP.GE.AND P3, PT, R109, R231.reuse, PT ;  /* 0x000000e76d00720c */ /* 0x080fe40003f66270 */
[----:B------:R-:W-:Y:S02]  /*8520*/  FSEL R45, R45, -INF , P1 ;  /* 0xff8000002d2d7808 */ /* 0x000fe40000800000 */
[----:B------:R-:W-:Y:S02]  /*8530*/  ISETP.GE.AND P1, PT, R112, R231, PT ;  /* 0x000000e77000720c */ /* 0x000fe40003f26270 */
[----:B------:R-:W-:Y:S02]  /*8540*/  FSEL R58, R58, -INF , P0 ;  /* 0xff8000003a3a7808 */ /* 0x000fe40000000000 */
[----:B------:R-:W-:-:S02]  /*8550*/  FSEL R130, R130, -INF , !P3 ;  /* 0xff80000082827808 */ /* 0x000fc40005800000 */
[----:B------:R-:W-:Y:S02]  /*8560*/  ISETP.GE.AND P3, PT, R111, R231, PT ;  /* 0x000000e76f00720c */ /* 0x000fe40003f66270 */
[-C--:B------:R-:W-:Y:S02]  /*8570*/  ISETP.GE.AND P0, PT, R113, R232.reuse, PT ;  /* 0x000000e87100720c */ /* 0x080fe40003f06270 */
[----:B------:R-:W-:Y:S02]  /*8580*/  FSEL R127, R58, -INF , !P1 ;  /* 0xff8000003a7f7808 */ /* 0x000fe40004800000 */
[----:B------:R-:W-:Y:S02]  /*8590*/  ISETP.GE.AND P1, PT, R114, R232, PT ;  /* 0x000000e87200720c */ /* 0x000fe40003f26270 */
[----:B------:R-:W-:Y:S02]  /*85a0*/  FSEL R128, R45, -INF , !P3 ;  /* 0xff8000002d807808 */ /* 0x000fe40005800000 */
[----:B-1----:R-:W-:-:S02]  /*85b0*/  FSEL R24, R24, -INF , P0 ;  /* 0xff80000018187808 */ /* 0x002fc40000000000 */
[-C--:B------:R-:W-:Y:S02]  /*85c0*/  ISETP.GE.AND P3, PT, R113, R231.reuse, PT ;  /* 0x000000e77100720c */ /* 0x080fe40003f66270 */
[----:B------:R-:W-:Y:S02]  /*85d0*/  ISETP.GE.AND P0, PT, R114, R231, PT ;  /* 0x000000e77200720c */ /* 0x000fe40003f06270 */
[----:B------:R-:W-:Y:S02]  /*85e0*/  FSEL R25, R25, -INF , P1 ;  /* 0xff80000019197808 */ /* 0x000fe40000800000 */
[----:B------:R-:W-:Y:S02]  /*85f0*/  ISETP.GE.AND P1, PT, R72, R232, PT ;  /* 0x000000e84800720c */ /* 0x000fe40003f26270 */
[----:B------:R-:W-:Y:S01]  /*8600*/  FSEL R126, R24, -INF , !P3 ;  /* 0xff800000187e7808 */ /* 0x000fe20005800000 */
[----:B------:R-:W-:Y:S01]  /*8610*/  VIADD R24, R119, 0xf1 ;  /* 0x000000f177187836 */ /* 0x000fe20000000000 */
[----:B------:R-:W-:-:S02]  /*8620*/  FSEL R125, R25, -INF , !P0 ;  /* 0xff800000197d7808 */ /* 0x000fc40004000000 */
[-C--:B------:R-:W-:Y:S02]  /*8630*/  ISETP.GE.AND P3, PT, R72, R231.reuse, PT ;  /* 0x000000e74800720c */ /* 0x080fe40003f66270 */
[-C--:B------:R-:W-:Y:S02]  /*8640*/  ISETP.GE.AND P0, PT, R121, R232.reuse, PT ;  /* 0x000000e87900720c */ /* 0x080fe40003f06270 */
[----:B------:R-:W-:Y:S02]  /*8650*/  FSEL R23, R23, -INF , P1 ;  /* 0xff80000017177808 */ /* 0x000fe40000800000 */
[----:B------:R-:W-:Y:S02]  /*8660*/  ISETP.GE.AND P1, PT, R121, R231, PT ;  /* 0x000000e77900720c */ /* 0x000fe40003f26270 */
[----:B------:R-:W-:Y:S02]  /*8670*/  FSEL R26, R26, -INF , P0 ;  /* 0xff8000001a1a7808 */ /* 0x000fe40000000000 */
[----:B------:R-:W-:Y:S01]  /*8680*/  FSEL R124, R23, -INF , !P3 ;  /* 0xff800000177c7808 */ /* 0x000fe20005800000 */
[----:B------:R-:W-:Y:S01]  /*8690*/  VIADD R23, R119, 0xf8 ;  /* 0x000000f877177836 */ /* 0x000fe20000000000 */
[----:B------:R-:W-:-:S02]  /*86a0*/  ISETP.GE.AND P3, PT, R120, R232, PT ;  /* 0x000000e87800720c */ /* 0x000fc40003f66270 */
[----:B------:R-:W-:Y:S02]  /*86b0*/  FSEL R123, R26, -INF , !P1 ;  /* 0xff8000001a7b7808 */ /* 0x000fe40004800000 */
[----:B------:R-:W-:Y:S02]  /*86c0*/  ISETP.GE.AND P1, PT, R120, R231, PT ;  /* 0x000000e77800720c */ /* 0x000fe40003f26270 */
[----:B------:R-:W-:Y:S02]  /*86d0*/  FSEL R40, R40, -INF , P3 ;  /* 0xff80000028287808 */ /* 0x000fe40001800000 */
[-C--:B------:R-:W-:Y:S02]  /*86e0*/  ISETP.GE.AND P0, PT, R24, R232.reuse, PT ;  /* 0x000000e81800720c */ /* 0x080fe40003f06270 */
[----:B------:R-:W-:Y:S02]  /*86f0*/  FSEL R122, R40, -INF , !P1 ;  /* 0xff800000287a7808 */ /* 0x000fe40004800000 */
[----:B------:R-:W-:-:S02]  /*8700*/  ISETP.GE.AND P1, PT, R23, R232, PT ;  /* 0x000000e81700720c */ /* 0x000fc40003f26270 */
[----:B------:R-:W-:Y:S02]  /*8710*/  ISETP.GE.AND P3, PT, R24, R231, PT ;  /* 0x000000e71800720c */ /* 0x000fe40003f66270 */
[----:B------:R-:W-:Y:S01]  /*8720*/  FSEL R120, R252, -INF , P1 ;  /* 0xff800000fc787808 */ /* 0x000fe20000800000 */
[----:B------:R-:W-:Y:S01]  /*8730*/  IMAD R252, R37, 0x100, R64 ;  /* 0x0000010025fc7824 */ /* 0x000fe200078e0240 */
[----:B------:R-:W-:Y:S02]  /*8740*/  FSEL R121, R240, -INF , P0 ;  /* 0xff800000f0797808 */ /* 0x000fe40000000000 */
[----:B------:R-:W-:Y:S01]  /*8750*/  ISETP.GE.AND P5, PT, R119, R229, PT ;  /* 0x000000e57700720c */ /* 0x000fe20003fa6270 */
[----:B------:R-:W-:Y:S01]  /*8760*/  VIADD R252, R252, 0xf9 ;  /* 0x000000f9fcfc7836 */ /* 0x000fe20000000000 */
[----:B------:R-:W-:Y:S02]  /*8770*/  FSEL R121, R121, -INF , !P3 ;  /* 0xff80000079797808 */ /* 0x000fe40005800000 */
[----:B------:R-:W-:-:S02]  /*8780*/  ISETP.GE.AND P3, PT, R23, R231, PT ;  /* 0x000000e71700720c */ /* 0x000fc40003f66270 */
[----:B------:R-:W-:Y:S02]  /*8790*/  ISETP.GE.AND P1, PT, R252, R232, PT ;  /* 0x000000e8fc00720c */ /* 0x000fe40003f26270 */
[-C--:B------:R-:W-:Y:S02]  /*87a0*/  ISETP.GE.AND P0, PT, R119, R230.reuse, PT ;  /* 0x000000e67700720c */ /* 0x080fe40003f06270 */
[----:B------:R-:W-:Y:S02]  /*87b0*/  FSEL R120, R120, -INF , !P3 ;  /* 0xff80000078787808 */ /* 0x000fe40005800000 */
[----:B------:R-:W-:Y:S02]  /*87c0*/  ISETP.GE.AND P3, PT, R252, R231, PT ;  /* 0x000000e7fc00720c */ /* 0x000fe40003f66270 */
[----:B------:R-:W-:Y:S02]  /*87d0*/  FSEL R119, R250, -INF , P1 ;  /* 0xff800000fa777808 */ /* 0x000fe40000800000 */
[----:B------:R-:W-:-:S02]  /*87e0*/  ISETP.GE.AND P1, PT, R107, R230, PT ;  /* 0x000000e66b00720c */ /* 0x000fc40003f26270 */
[----:B------:R-:W-:Y:S02]  /*87f0*/  FSEL R119, R119, -INF , !P3 ;  /* 0xff80000077777808 */ /* 0x000fe40005800000 */
[----:B------:R-:W-:Y:S01]  /*8800*/  ISETP.GE.AND P3, PT, R107, R229, PT ;  /* 0x000000e56b00720c */ /* 0x000fe20003f66270 */
[----:B------:R-:W-:Y:S01]  /*8810*/  IMAD R107, R37, 0x100, R64 ;  /* 0x00000100256b7824 */ /* 0x000fe200078e0240 */
[----:B------:R-:W-:Y:S02]  /*8820*/  FSEL R57, R97, -INF , P2 ;  /* 0xff80000061397808 */ /* 0x000fe40001000000 */
[----:B------:R-:W-:Y:S01]  /*8830*/  FSEL R58, R98, -INF , P0 ;  /* 0xff800000623a7808 */ /* 0x000fe20000000000 */
[----:B------:R-:W-:Y:S01]  /*8840*/  VIADD R107, R107, 0x10 ;  /* 0x000000106b6b7836 */ /* 0x000fe20000000000 */
[----:B------:R-:W-:Y:S02]  /*8850*/  FSEL R57, R57, -INF , !P4 ;  /* 0xff80000039397808 */ /* 0x000fe40006000000 */
[----:B------:R-:W-:-:S02]  /*8860*/  ISETP.GE.AND P0, PT, R154, R230, PT ;  /* 0x000000e69a00720c */ /* 0x000fc40003f06270 */
[C---:B------:R-:W-:Y:S02]  /*8870*/  ISETP.GE.AND P2, PT, R107.reuse, R230, PT ;  /* 0x000000e66b00720c */ /* 0x040fe40003f46270 */
[-C--:B------:R-:W-:Y:S01]  /*8880*/  ISETP.GE.AND P4, PT, R107, R229.reuse, PT ;  /* 0x000000e56b00720c */ /* 0x080fe20003f86270 */
[--C-:B------:R-:W-:Y:S01]  /*8890*/  IMAD R107, R37, 0x100, R64.reuse ;  /* 0x00000100256b7824 */ /* 0x100fe200078e0240 */
[----:B------:R-:W-:Y:S02]  /*88a0*/  FSEL R58, R58, -INF , !P5 ;  /* 0xff8000003a3a7808 */ /* 0x000fe40006800000 */
[----:B------:R-:W-:Y:S01]  /*88b0*/  ISETP.GE.AND P5, PT, R154, R229, PT ;  /* 0x000000e59a00720c */ /* 0x000fe20003fa6270 */
[----:B------:R-:W-:Y:S01]  /*88c0*/  VIADD R107, R107, 0x18 ;  /* 0x000000186b6b7836 */ /* 0x000fe20000000000 */
[----:B------:R-:W-:Y:S01]  /*88d0*/  FSEL R23, R95, -INF , P0 ;  /* 0xff8000005f177808 */ /* 0x000fe20000000000 */
[----:B------:R-:W-:Y:S01]  /*88e0*/  IMAD R154, R37, 0x100, R64 ;  /* 0x00000100259a7824 */ /* 0x000fe200078e0240 */
[----:B------:R-:W-:-:S02]  /*88f0*/  FSEL R45, R96, -INF , P1 ;  /* 0xff800000602d7808 */ /* 0x000fc40000800000 */
[----:B------:R-:W-:Y:S01]  /*8900*/  FSEL R23, R23, -INF , !P5 ;  /* 0xff80000017177808 */ /* 0x000fe20006800000 */
[----:B------:R-:W-:Y:S01]  /*8910*/  VIADD R154, R154, 0x11 ;  /* 0x000000119a9a7836 */ /* 0x000fe20000000000 */
[CC--:B------:R-:W-:Y:S02]  /*8920*/  ISETP.GE.AND P0, PT, R107.reuse, R230.reuse, PT ;  /* 0x000000e66b00720c */ /* 0x0c0fe40003f06270 */
[----:B------:R-:W-:Y:S02]  /*8930*/  ISETP.GE.AND P5, PT, R107, R229, PT ;  /* 0x000000e56b00720c */ /* 0x000fe40003fa6270 */
[----:B------:R-:W2:Y:S01]  /*8940*/  LD.E R107, desc[UR4][R2.64+0xdc] ;  /* 0x0000dc04026b7980 */ /* 0x000ea2000c101900 */
[----:B------:R-:W-:Y:S02]  /*8950*/  FSEL R24, R92, -INF , P0 ;  /* 0xff8000005c187808 */ /* 0x000fe40000000000 */
[----:B------:R-:W-:Y:S02]  /*8960*/  ISETP.GE.AND P0, PT, R117, R230, PT ;  /* 0x000000e67500720c */ /* 0x000fe40003f06270 */
[----:B------:R-:W-:-:S02]  /*8970*/  FSEL R26, R94, -INF , P2 ;  /* 0xff8000005e1a7808 */ /* 0x000fc40001000000 */
[-C--:B------:R-:W-:Y:S02]  /*8980*/  ISETP.GE.AND P1, PT, R154, R230.reuse, PT ;  /* 0x000000e69a00720c */ /* 0x080fe40003f26270 */
        /* <DEDUP_REMOVED lines=8> */
[----:B------:R-:W-:Y:S02]  /*8a10*/  FSEL R40, R91, -INF , P2 ;  /* 0xff8000005b287808 */ /* 0x000fe40001000000 */
[----:B------:R-:W-:Y:S02]  /*8a20*/  ISETP.GE.AND P1, PT, R116, R230, PT ;  /* 0x000000e67400720c */ /* 0x000fe40003f26270 */
[----:B------:R-:W-:-:S02]  /*8a30*/  FSEL R91, R89, -INF , !P5 ;  /* 0xff800000595b7808 */ /* 0x000fc40006800000 */
[-C--:B------:R-:W-:Y:S02]  /*8a40*/  ISETP.GE.AND P5, PT, R215, R229.reuse, PT ;  /* 0x000000e5d700720c */ /* 0x080fe40003fa6270 */
[----:B------:R-:W-:Y:S02]  /*8a50*/  FSEL R86, R86, -INF , P0 ;  /* 0xff80000056567808 */ /* 0x000fe40000000000 */
[----:B------:R-:W-:Y:S02]  /*8a60*/  ISETP.GE.AND P0, PT, R200, R230, PT ;  /* 0x000000e6c800720c */ /* 0x000fe40003f06270 */
[----:B------:R-:W-:Y:S02]  /*8a70*/  FSEL R26, R26, -INF , !P4 ;  /* 0xff8000001a1a7808 */ /* 0x000fe40006000000 */
[----:B------:R-:W-:Y:S02]  /*8a80*/  FSEL R25, R25, -INF , !P3 ;  /* 0xff80000019197808 */ /* 0x000fe40005800000 */
[----:B------:R-:W-:-:S02]  /*8a90*/  ISETP.GE.AND P4, PT, R115, R229, PT ;  /* 0x000000e57300720c */ /* 0x000fc40003f86270 */
[-C--:B------:R-:W-:Y:S02]  /*8aa0*/  ISETP.GE.AND P3, PT, R116, R229.reuse, PT ;  /* 0x000000e57400720c */ /* 0x080fe40003f66270 */
[----:B------:R-:W-:Y:S02]  /*8ab0*/  FSEL R90, R90, -INF , P1 ;  /* 0xff8000005a5a7808 */ /* 0x000fe40000800000 */
[-C--:B------:R-:W-:Y:S02]  /*8ac0*/  ISETP.GE.AND P2, PT, R245, R230.reuse, PT ;  /* 0x000000e6f500720c */ /* 0x080fe40003f46270 */
[----:B------:R-:W-:Y:S02]  /*8ad0*/  FSEL R250, R86, -INF , !P5 ;  /* 0xff80000056fa7808 */ /* 0x000fe40006800000 */
[----:B------:R-:W-:Y:S02]  /*8ae0*/  ISETP.GE.AND P1, PT, R222, R230, PT ;  /* 0x000000e6de00720c */ /* 0x000fe40003f26270 */
[----:B------:R-:W-:-:S02]  /*8af0*/  ISETP.GE.AND P5, PT, R200, R229, PT ;  /* 0x000000e5c800720c */ /* 0x000fc40003fa6270 */
[----:B------:R-:W-:Y:S02]  /*8b00*/  FSEL R83, R83, -INF , P0 ;  /* 0xff80000053537808 */ /* 0x000fe40000000000 */
[----:B------:R-:W-:Y:S02]  /*8b10*/  ISETP.GE.AND P0, PT, R197, R230, PT ;  /* 0x000000e6c500720c */ /* 0x000fe40003f06270 */
[----:B------:R-:W-:Y:S02]  /*8b20*/  FSEL R40, R40, -INF , !P4 ;  /* 0xff80000028287808 */ /* 0x000fe40006000000 */
[----:B------:R-:W-:Y:S02]  /*8b30*/  FSEL R92, R90, -INF , !P3 ;  /* 0xff8000005a5c7808 */ /* 0x000fe40005800000 */
[-C--:B------:R-:W-:Y:S02]  /*8b40*/  ISETP.GE.AND P4, PT, R245, R229.reuse, PT ;  /* 0x000000e5f500720c */ /* 0x080fe40003f86270 */
[----:B------:R-:W-:-:S02]  /*8b50*/  ISETP.GE.AND P3, PT, R222, R229, PT ;  /* 0x000000e5de00720c */ /* 0x000fc40003f66270 */
[----:B------:R-:W-:Y:S02]  /*8b60*/  FSEL R88, R88, -INF , P2 ;  /* 0xff80000058587808 */ /* 0x000fe40001000000 */
[----:B------:R-:W-:Y:S02]  /*8b70*/  FSEL R87, R87, -INF , P1 ;  /* 0xff80000057577808 */ /* 0x000fe40000800000 */
[----:B------:R-:W-:Y:S02]  /*8b80*/  FSEL R222, R83, -INF , !P5 ;  /* 0xff80000053de7808 */ /* 0x000fe40006800000 */
[----:B------:R-:W-:Y:S02]  /*8b90*/  ISETP.GE.AND P1, PT, R202, R230, PT ;  /* 0x000000e6ca00720c */ /* 0x000fe40003f26270 */
[----:B------:R-:W-:Y:S02]  /*8ba0*/  ISETP.GE.AND P5, PT, R197, R229, PT ;  /* 0x000000e5c500720c */ /* 0x000fe40003fa6270 */
[----:B------:R-:W-:-:S02]  /*8bb0*/  FSEL R80, R80, -INF , P0 ;  /* 0xff80000050507808 */ /* 0x000fc40000000000 */
[-C--:B------:R-:W-:Y:S02]  /*8bc0*/  ISETP.GE.AND P0, PT, R193, R230.reuse, PT ;  /* 0x000000e6c100720c */ /* 0x080fe40003f06270 */
[----:B------:R-:W-:Y:S02]  /*8bd0*/  FSEL R90, R88, -INF , !P4 ;  /* 0xff800000585a7808 */ /* 0x000fe40006000000 */
[C---:B------:R-:W-:Y:S02]  /*8be0*/  ISETP.GE.AND P2, PT, R213.reuse, R230, PT ;  /* 0x000000e6d500720c */ /* 0x040fe40003f46270 */
[-C--:B------:R-:W-:Y:S02]  /*8bf0*/  ISETP.GE.AND P4, PT, R213, R229.reuse, PT ;  /* 0x000000e5d500720c */ /* 0x080fe40003f86270 */
[----:B------:R-:W-:Y:S02]  /*8c00*/  FSEL R89, R87, -INF , !P3 ;  /* 0xff80000057597808 */ /* 0x000fe40005800000 */
[----:B------:R-:W-:-:S02]  /*8c10*/  ISETP.GE.AND P3, PT, R202, R229, PT ;  /* 0x000000e5ca00720c */ /* 0x000fc40003f66270 */
[----:B------:R-:W-:Y:S02]  /*8c20*/  FSEL R84, R84, -INF , P1 ;  /* 0xff80000054547808 */ /* 0x000fe40000800000 */
[----:B------:R-:W-:Y:S02]  /*8c30*/  FSEL R213, R80, -INF , !P5 ;  /* 0xff80000050d57808 */ /* 0x000fe40006800000 */
[----:B------:R-:W-:Y:S02]  /*8c40*/  ISETP.GE.AND P1, PT, R198, R230, PT ;  /* 0x000000e6c600720c */ /* 0x000fe40003f26270 */
[----:B------:R-:W-:Y:S02]  /*8c50*/  ISETP.GE.AND P5, PT, R193, R229, PT ;  /* 0x000000e5c100720c */ /* 0x000fe40003fa6270 */
[----:B------:R-:W-:Y:S02]  /*8c60*/  FSEL R0, R0, -INF , P0 ;  /* 0xff80000000007808 */ /* 0x000fe40000000000 */
[----:B------:R-:W-:-:S02]  /*8c70*/  FSEL R240, R84, -INF , !P3 ;  /* 0xff80000054f07808 */ /* 0x000fc40005800000 */
[----:B------:R-:W-:Y:S02]  /*8c80*/  ISETP.GE.AND P3, PT, R198, R229, PT ;  /* 0x000000e5c600720c */ /* 0x000fe40003f66270 */
[----:B------:R-:W-:Y:S02]  /*8c90*/  FSEL R81, R81, -INF , P1 ;  /* 0xff80000051517808 */ /* 0x000fe40000800000 */
[----:B------:R-:W-:Y:S02]  /*8ca0*/  FSEL R170, R0, -INF , !P5 ;  /* 0xff80000000aa7808 */ /* 0x000fe40006800000 */
        /* <DEDUP_REMOVED lines=9> */
[-C--:B------:R-:W-:Y:S02]  /*8d40*/  ISETP.GE.AND P3, PT, R55, R229.reuse, PT ;  /* 0x000000e53700720c */ /* 0x080fe40003f66270 */
[----:B------:R-:W-:Y:S02]  /*8d50*/  FSEL R132, R132, -INF , P1 ;  /* 0xff80000084847808 */ /* 0x000fe40000800000 */
[----:B------:R-:W-:Y:S02]  /*8d60*/  ISETP.GE.AND P1, PT, R46, R230, PT ;  /* 0x000000e62e00720c */ /* 0x000fe40003f26270 */
[----:B------:R-:W-:Y:S02]  /*8d70*/  FMNMX3.FTZ R0, R0, R12, R54, !PT ;  /* 0x0000000c00007276 */ /* 0x000fe40007810036 */
[----:B------:R-:W-:Y:S02]  /*8d80*/  FSEL R173, R132, -INF , !P3 ;  /* 0xff80000084ad7808 */ /* 0x000fe40005800000 */
[----:B------:R-:W-:-:S02]  /*8d90*/  ISETP.GE.AND P3, PT, R46, R229, PT ;  /* 0x000000e52e00720c */ /* 0x000fc40003f66270 */
[----:B------:R-:W-:Y:S02]  /*8da0*/  FSEL R138, R138, -INF , P1 ;  /* 0xff8000008a8a7808 */ /* 0x000fe40000800000 */
[C---:B------:R-:W-:Y:S02]  /*8db0*/  ISETP.GE.AND P1, PT, R33.reuse, R230, PT ;  /* 0x000000e62100720c */ /* 0x040fe40003f26270 */
[----:B------:R-:W-:Y:S02]  /*8dc0*/  FMNMX3.FTZ R0, R0, R53, R52, !PT ;  /* 0x0000003500007276 */ /* 0x000fe40007810034 */
[----:B------:R-:W-:Y:S02]  /*8dd0*/  FSEL R186, R138, -INF , !P3 ;  /* 0xff8000008aba7808 */ /* 0x000fe40005800000 */
[----:B------:R-:W-:Y:S02]  /*8de0*/  ISETP.GE.AND P3, PT, R33, R229, PT ;  /* 0x000000e52100720c */ /* 0x000fe40003f66270 */
[----:B------:R-:W-:-:S02]  /*8df0*/  FSEL R142, R142, -INF , P1 ;  /* 0xff8000008e8e7808 */ /* 0x000fc40000800000 */
[----:B------:R-:W-:Y:S02]  /*8e00*/  FMNMX3.FTZ R0, R0, R251, R223, !PT ;  /* 0x000000fb00007276 */ /* 0x000fe400078100df */
[----:B------:R-:W-:Y:S02]  /*8e10*/  FSEL R198, R142, -INF , !P3 ;  /* 0xff8000008ec67808 */ /* 0x000fe40005800000 */
[C---:B------:R-:W-:Y:S02]  /*8e20*/  ISETP.GE.AND P1, PT, R27.reuse, R230, PT ;  /* 0x000000e61b00720c */ /* 0x040fe40003f26270 */
[----:B------:R-:W-:Y:S02]  /*8e30*/  ISETP.GE.AND P3, PT, R27, R229, PT ;  /* 0x000000e51b00720c */ /* 0x000fe40003f66270 */
[----:B------:R-:W-:Y:S02]  /*8e40*/  FMNMX3.FTZ R0, R0, R75, R74, !PT ;  /* 0x0000004b00007276 */ /* 0x000fe4000781004a */
[----:B------:R-:W-:-:S02]  /*8e50*/  FMNMX3.FTZ R27, R58, R57, R45, !PT ;  /* 0x000000393a1b7276 */ /* 0x000fc4000781002d */
[----:B------:R-:W-:Y:S02]  /*8e60*/  FMNMX3.FTZ R0, R0, R73, R212, !PT ;  /* 0x0000004900007276 */ /* 0x000fe400078100d4 */
[----:B------:R-:W-:Y:S02]  /*8e70*/  FMNMX3.FTZ R27, R27, R23, R26, !PT ;  /* 0x000000171b1b7276 */ /* 0x000fe4000781001a */
[----:B------:R-:W-:Y:S02]  /*8e80*/  FMNMX3.FTZ R0, R0, R210, R209, !PT ;  /* 0x000000d200007276 */ /* 0x000fe400078100d1 */
[----:B------:R-:W-:Y:S02]  /*8e90*/  FMNMX3.FTZ R27, R27, R25, R24, !PT ;  /* 0x000000191b1b7276 */ /* 0x000fe40007810018 */
[----:B------:R-:W-:Y:S02]  /*8ea0*/  FSEL R85, R85, -INF , P2 ;  /* 0xff80000055557808 */ /* 0x000fe40001000000 */
[----:B------:R-:W-:-:S02]  /*8eb0*/  FMNMX3.FTZ R0, R0, R207, R162, !PT ;  /* 0x000000cf00007276 */ /* 0x000fc400078100a2 */
[----:B------:R-:W-:Y:S02]  /*8ec0*/  ISETP.GE.AND P2, PT, R199, R230, PT ;  /* 0x000000e6c700720c */ /* 0x000fe40003f46270 */
[----:B------:R-:W-:Y:S02]  /*8ed0*/  FMNMX3.FTZ R27, R27, R40, R92, !PT ;  /* 0x000000281b1b7276 */ /* 0x000fe4000781005c */
[----:B------:R-:W-:Y:S02]  /*8ee0*/  FMNMX3.FTZ R0, R0, R161, R164, !PT ;  /* 0x000000a100007276 */ /* 0x000fe400078100a4 */
[----:B------:R-:W-:Y:S02]  /*8ef0*/  FSEL R82, R82, -INF , P2 ;  /* 0xff80000052527808 */ /* 0x000fe40001000000 */
[----:B------:R-:W-:Y:S02]  /*8f00*/  FMNMX3.FTZ R27, R27, R91, R90, !PT ;  /* 0x0000005b1b1b7276 */ /* 0x000fe4000781005a */
[----:B------:R-:W-:-:S02]  /*8f10*/  ISETP.GE.AND P2, PT, R196, R230, PT ;  /* 0x000000e6c400720c */ /* 0x000fc40003f46270 */
[----:B------:R-:W-:Y:S02]  /*8f20*/  FSEL R245, R85, -INF , !P4 ;  /* 0xff80000055f57808 */ /* 0x000fe40006000000 */
[----:B------:R-:W-:Y:S02]  /*8f30*/  FMNMX3.FTZ R0, R0, R168, R178, !PT ;  /* 0x000000a800007276 */ /* 0x000fe400078100b2 */
[----:B------:R-:W-:Y:S02]  /*8f40*/  ISETP.GE.AND P4, PT, R199, R229, PT ;  /* 0x000000e5c700720c */ /* 0x000fe40003f86270 */
[----:B------:R-:W-:Y:S02]  /*8f50*/  FMNMX3.FTZ R27, R27, R89, R250, !PT ;  /* 0x000000591b1b7276 */ /* 0x000fe400078100fa */
[----:B------:R-:W-:Y:S02]  /*8f60*/  FSEL R71, R71, -INF , P2 ;  /* 0xff80000047477808 */ /* 0x000fe40001000000 */
[----:B------:R-:W-:-:S02]  /*8f70*/  ISETP.GE.AND P2, PT, R118, R230, PT ;  /* 0x000000e67600720c */ /* 0x000fc40003f46270 */
[----:B------:R-:W-:Y:S02]  /*8f80*/  FMNMX3.FTZ R0, R0, R177, R179, !PT ;  /* 0x000000b100007276 */ /* 0x000fe400078100b3 */
[----:B------:R-:W-:Y:S02]  /*8f90*/  FSEL R215, R82, -INF , !P4 ;  /* 0xff80000052d77808 */ /* 0x000fe40006000000 */
[----:B------:R-:W-:Y:S02]  /*8fa0*/  ISETP.GE.AND P0, PT, R50, R230, PT ;  /* 0x000000e63200720c */ /* 0x000fe40003f06270 */
[----:B------:R-:W-:Y:S02]  /*8fb0*/  FMNMX3.FTZ R27, R27, R245, R240, !PT ;  /* 0x000000f51b1b7276 */ /* 0x000fe400078100f0 */
[----:B------:R-:W-:Y:S02]  /*8fc0*/  FSEL R131, R131, -INF , P2 ;  /* 0xff80000083837808 */ /* 0x000fe40001000000 */
[----:B------:R-:W-:-:S02]  /*8fd0*/  ISETP.GE.AND P4, PT, R196, R229, PT ;  /* 0x000000e5c400720c */ /* 0x000fc40003f86270 */
[----:B------:R-:W-:Y:S02]  /*8fe0*/  ISETP.GE.AND P2, PT, R48, R230, PT ;  /* 0x000000e63000720c */ /* 0x000fe40003f46270 */
[----:B------:R-:W-:Y:S02]  /*8ff0*/  FMNMX3.FTZ R0, R0, R182, R191, !PT ;  /* 0x000000b600007276 */ /* 0x000fe400078100bf */
[----:B------:R-:W-:Y:S02]  /*9000*/  ISETP.GE.AND P5, PT, R50, R229, PT ;  /* 0x000000e53200720c */ /* 0x000fe40003fa6270 */
[----:B------:R-:W-:Y:S02]  /*9010*/  FSEL R133, R133, -INF , P0 ;  /* 0xff80000085857808 */ /* 0x000fe40000000000 */
[----:B------:R-:W-:Y:S02]  /*9020*/  FMNMX3.FTZ R27, R27, R222, R215, !PT ;  /* 0x000000de1b1b7276 */ /* 0x000fe400078100d7 */
[----:B------:R-:W-:-:S02]  /*9030*/  ISETP.GE.AND P0, PT, R42, R230, PT ;  /* 0x000000e62a00720c */ /* 0x000fc40003f06270 */
[----:B------:R-:W-:Y:S02]  /*9040*/  FSEL R156, R71, -INF , !P4 ;  /* 0xff800000479c7808 */ /* 0x000fe40006000000 */
[----:B------:R-:W-:Y:S02]  /*9050*/  FSEL R134, R134, -INF , P2 ;  /* 0xff80000086867808 */ /* 0x000fe40001000000 */
[----:B------:R-:W-:Y:S02]  /*9060*/  FMNMX3.FTZ R0, R0, R190, R192, !PT ;  /* 0x000000be00007276 */ /* 0x000fe400078100c0 */
[----:B------:R-:W-:Y:S02]  /*9070*/  ISETP.GE.AND P4, PT, R118, R229, PT ;  /* 0x000000e57600720c */ /* 0x000fe40003f86270 */
[----:B------:R-:W-:Y:S02]  /*9080*/  FSEL R183, R133, -INF , !P5 ;  /* 0xff80000085b77808 */ /* 0x000fe40006800000 */
[----:B------:R-:W-:-:S02]  /*9090*/  ISETP.GE.AND P2, PT, R35, R230, PT ;  /* 0x000000e62300720c */ /* 0x000fc40003f46270 */
[----:B------:R-:W-:Y:S02]  /*90a0*/  FMNMX3.FTZ R27, R27, R154, R213, !PT ;  /* 0x0000009a1b1b7276 */ /* 0x000fe400078100d5 */
[----:B------:R-:W-:Y:S02]  /*90b0*/  ISETP.GE.AND P5, PT, R42, R229, PT ;  /* 0x000000e52a00720c */ /* 0x000fe40003fa6270 */
[----:B------:R-:W-:Y:S02]  /*90c0*/  FSEL R140, R140, -INF , P0 ;  /* 0xff8000008c8c7808 */ /* 0x000fe40000000000 */
[----:B------:R-:W-:Y:S02]  /*90d0*/  ISETP.GE.AND P0, PT, R31, R230, PT ;  /* 0x000000e61f00720c */ /* 0x000fe40003f06270 */
[----:B------:R-:W-:Y:S02]  /*90e0*/  FMNMX3.FTZ R0, R0, R194, R205, !PT ;  /* 0x000000c200007276 */ /* 0x000fe400078100cd */
[----:B------:R-:W-:-:S02]  /*90f0*/  FSEL R172, R131, -INF , !P4 ;  /* 0xff80000083ac7808 */ /* 0x000fc40006000000 */
[----:B------:R-:W-:Y:S02]  /*9100*/  FSEL R141, R141, -INF , P2 ;  /* 0xff8000008d8d7808 */ /* 0x000fe40001000000 */
[----:B------:R-:W-:Y:S02]  /*9110*/  FMNMX3.FTZ R27, R27, R156, R169, !PT ;  /* 0x0000009c1b1b7276 */ /* 0x000fe400078100a9 */
[----:B------:R-:W-:Y:S02]  /*9120*/  FSEL R187, R140, -INF , !P5 ;  /* 0xff8000008cbb7808 */ /* 0x000fe40006800000 */
[----:B------:R-:W-:Y:S02]  /*9130*/  ISETP.GE.AND P2, PT, R29, R230, PT ;  /* 0x000000e61d00720c */ /* 0x000fe40003f46270 */
[----:B------:R-:W-:Y:S02]  /*9140*/  ISETP.GE.AND P5, PT, R31, R229, PT ;  /* 0x000000e51f00720c */ /* 0x000fe40003fa6270 */
[----:B------:R-:W-:-:S02]  /*9150*/  FSEL R143, R143, -INF , P0 ;  /* 0xff8000008f8f7808 */ /* 0x000fc40000000000 */
[----:B------:R-:W-:Y:S02]  /*9160*/  ISETP.GE.AND P4, PT, R48, R229, PT ;  /* 0x000000e53000720c */ /* 0x000fe40003f86270 */
[----:B------:R-:W-:Y:S02]  /*9170*/  ISETP.GE.AND P0, PT, R28, R230, PT ;  /* 0x000000e61c00720c */ /* 0x000fe40003f06270 */
[----:B------:R-:W-:Y:S02]  /*9180*/  FMNMX3.FTZ R0, R0, R204, R203, !PT ;  /* 0x000000cc00007276 */ /* 0x000fe400078100cb */
[----:B------:R-:W-:Y:S02]  /*9190*/  FMNMX3.FTZ R27, R27, R170, R172, !PT ;  /* 0x000000aa1b1b7276 */ /* 0x000fe400078100ac */
[----:B------:R-:W-:Y:S02]  /*91a0*/  FSEL R148, R148, -INF , P2 ;  /* 0xff80000094947808 */ /* 0x000fe40001000000 */
[----:B------:R-:W-:-:S02]  /*91b0*/  FSEL R200, R143, -INF , !P5 ;  /* 0xff8000008fc87808 */ /* 0x000fc40006800000 */
[----:B------:R-:W-:Y:S02]  /*91c0*/  ISETP.GE.AND P2, PT, R30, R230, PT ;  /* 0x000000e61e00720c */ /* 0x000fe40003f46270 */
[----:B------:R-:W-:Y:S02]  /*91d0*/  FSEL R185, R134, -INF , !P4 ;  /* 0xff80000086b97808 */ /* 0x000fe40006000000 */
[----:B------:R-:W-:Y:S02]  /*91e0*/  ISETP.GE.AND P5, PT, R28, R229, PT ;  /* 0x000000e51c00720c */ /* 0x000fe40003fa6270 */
[----:B------:R-:W-:Y:S02]  /*91f0*/  FSEL R149, R149, -INF , P1 ;  /* 0xff80000095957808 */ /* 0x000fe40000800000 */
[----:B------:R-:W-:Y:S02]  /*9200*/  FSEL R150, R150, -INF , P0 ;  /* 0xff80000096967808 */ /* 0x000fe40000000000 */
[----:B------:R-:W-:-:S02]  /*9210*/  FMNMX3.FTZ R0, R0, R201, R189, !PT ;  /* 0x000000c900007276 */ /* 0x000fc400078100bd */
[----:B------:R-:W-:Y:S02]  /*9220*/  ISETP.GE.AND P4, PT, R35, R229, PT ;  /* 0x000000e52300720c */ /* 0x000fe40003f86270 */
[-C--:B------:R-:W-:Y:S02]  /*9230*/  ISETP.GE.AND P1, PT, R32, R230.reuse, PT ;  /* 0x000000e62000720c */ /* 0x080fe40003f26270 */
[----:B------:R-:W-:Y:S02]  /*9240*/  ISETP.GE.AND P0, PT, R34, R230, PT ;  /* 0x000000e62200720c */ /* 0x000fe40003f06270 */
[----:B------:R-:W-:Y:S02]  /*9250*/  FMNMX3.FTZ R27, R27, R173, R183, !PT ;  /* 0x000000ad1b1b7276 */ /* 0x000fe400078100b7 */
[----:B------:R-:W-:Y:S02]  /*9260*/  FSEL R151, R151, -INF , P2 ;  /* 0xff80000097977808 */ /* 0x000fe40001000000 */
[----:B------:R-:W-:-:S02]  /*9270*/  FSEL R199, R149, -INF , !P3 ;  /* 0xff80000095c77808 */ /* 0x000fc40005800000 */
[----:B------:R-:W-:Y:S02]  /*9280*/  FSEL R197, R150, -INF , !P5 ;  /* 0xff80000096c57808 */ /* 0x000fe40006800000 */
[----:B------:R-:W-:Y:S02]  /*9290*/  ISETP.GE.AND P2, PT, R41, R230, PT ;  /* 0x000000e62900720c */ /* 0x000fe40003f46270 */
[----:B------:R-:W-:Y:S02]  /*92a0*/  FMNMX3.FTZ R0, R0, R188, R184, !PT ;  /* 0x000000bc00007276 */ /* 0x000fe400078100b8 */
        /* <DEDUP_REMOVED lines=8> */
[----:B------:R-:W-:-:S02]  /*9330*/  ISETP.GE.AND P4, PT, R29, R229, PT ;  /* 0x000000e51d00720c */ /* 0x000fc40003f86270 */
[----:B------:R-:W-:Y:S02]  /*9340*/  FSEL R155, R155, -INF , P2 ;  /* 0xff8000009b9b7808 */ /* 0x000fe40001000000 */
[----:B------:R-:W-:Y:S02]  /*9350*/  FMNMX3.FTZ R0, R0, R181, R171, !PT ;  /* 0x000000b500007276 */ /* 0x000fe400078100ab */
[----:B------:R-:W-:Y:S02]  /*9360*/  FSEL R193, R152, -INF , !P3 ;  /* 0xff80000098c17808 */ /* 0x000fe40005800000 */
[----:B------:R-:W-:Y:S02]  /*9370*/  FSEL R180, R153, -INF , !P5 ;  /* 0xff80000099b47808 */ /* 0x000fe40006800000 */
[----:B------:R-:W-:Y:S02]  /*9380*/  ISETP.GE.AND P2, PT, R49, R230, PT ;  /* 0x000000e63100720c */ /* 0x000fe40003f46270 */
[----:B------:R-:W-:-:S02]  /*9390*/  FMNMX3.FTZ R27, R27, R187, R195, !PT ;  /* 0x000000bb1b1b7276 */ /* 0x000fc400078100c3 */
[-C--:B------:R-:W-:Y:S02]  /*93a0*/  ISETP.GE.AND P3, PT, R43, R229.reuse, PT ;  /* 0x000000e52b00720c */ /* 0x080fe40003f66270 */
[----:B------:R-:W-:Y:S02]  /*93b0*/  ISETP.GE.AND P5, PT, R47, R229, PT ;  /* 0x000000e52f00720c */ /* 0x000fe40003fa6270 */
[----:B------:R-:W-:Y:S02]  /*93c0*/  FSEL R157, R157, -INF , P1 ;  /* 0xff8000009d9d7808 */ /* 0x000fe40000800000 */
[----:B------:R-:W-:Y:S02]  /*93d0*/  FSEL R158, R158, -INF , P0 ;  /* 0xff8000009e9e7808 */ /* 0x000fe40000000000 */
[----:B------:R-:W-:Y:S02]  /*93e0*/  ISETP.GE.AND P1, PT, R51, R230, PT ;  /* 0x000000e63300720c */ /* 0x000fe40003f26270 */
[----:B------:R-:W-:-:S02]  /*93f0*/  FSEL R202, R148, -INF , !P4 ;  /* 0xff80000094ca7808 */ /* 0x000fc40006000000 */
[----:B------:R-:W-:Y:S02]  /*9400*/  FMNMX3.FTZ R0, R0, R165, R163, !PT ;  /* 0x000000a500007276 */ /* 0x000fe400078100a3 */
[----:B------:R-:W-:Y:S02]  /*9410*/  ISETP.GE.AND P4, PT, R30, R229, PT ;  /* 0x000000e51e00720c */ /* 0x000fe40003f86270 */
[----:B------:R-:W-:Y:S02]  /*9420*/  FSEL R159, R174, -INF , P2 ;  /* 0xff800000ae9f7808 */ /* 0x000fe40001000000 */
[----:B------:R-:W-:Y:S02]  /*9430*/  FMNMX3.FTZ R27, R27, R198, R200, !PT ;  /* 0x000000c61b1b7276 */ /* 0x000fe400078100c8 */
[----:B------:R-:W-:Y:S02]  /*9440*/  FSEL R175, R157, -INF , !P3 ;  /* 0xff8000009daf7808 */ /* 0x000fe40005800000 */
[----:B------:R-:W-:-:S02]  /*9450*/  ISETP.GE.AND P0, PT, R59, R230, PT ;  /* 0x000000e63b00720c */ /* 0x000fc40003f06270 */
[----:B------:R-:W-:Y:S02]  /*9460*/  FSEL R174, R158, -INF , !P5 ;  /* 0xff8000009eae7808 */ /* 0x000fe40006800000 */
[----:B------:R-:W-:Y:S02]  /*9470*/  ISETP.GE.AND P3, PT, R51, R229, PT ;  /* 0x000000e53300720c */ /* 0x000fe40003f66270 */
[----:B------:R-:W-:Y:S02]  /*9480*/  FSEL R158, R206, -INF , P1 ;  /* 0xff800000ce9e7808 */ /* 0x000fe40000800000 */
[----:B------:R-:W-:Y:S02]  /*9490*/  ISETP.GE.AND P1, PT, R100, R230, PT ;  /* 0x000000e66400720c */ /* 0x000fe40003f26270 */
[----:B------:R-:W-:Y:S02]  /*94a0*/  FMNMX3.FTZ R0, R0, R160, R147, !PT ;  /* 0x000000a000007276 */ /* 0x000fe40007810093 */
[----:B------:R-:W-:-:S02]  /*94b0*/  FSEL R196, R151, -INF , !P4 ;  /* 0xff80000097c47808 */ /* 0x000fc40006000000 */
[----:B------:R-:W-:Y:S02]  /*94c0*/  FMNMX3.FTZ R27, R27, R202, R199, !PT ;  /* 0x000000ca1b1b7276 */ /* 0x000fe400078100c7 */
[-C--:B------:R-:W-:Y:S02]  /*94d0*/  ISETP.GE.AND P5, PT, R59, R229.reuse, PT ;  /* 0x000000e53b00720c */ /* 0x080fe40003fa6270 */
[----:B------:R-:W-:Y:S02]  /*94e0*/  FSEL R157, R208, -INF , P0 ;  /* 0xff800000d09d7808 */ /* 0x000fe40000000000 */
[----:B------:R-:W-:Y:S02]  /*94f0*/  FSEL R158, R158, -INF , !P3 ;  /* 0xff8000009e9e7808 */ /* 0x000fe40005800000 */
[----:B------:R-:W-:Y:S02]  /*9500*/  ISETP.GE.AND P0, PT, R101, R230, PT ;  /* 0x000000e66500720c */ /* 0x000fe40003f06270 */
[----:B------:R-:W-:-:S02]  /*9510*/  ISETP.GE.AND P4, PT, R41, R229, PT ;  /* 0x000000e52900720c */ /* 0x000fc40003f86270 */
[----:B------:R-:W-:Y:S02]  /*9520*/  ISETP.GE.AND P3, PT, R100, R229, PT ;  /* 0x000000e56400720c */ /* 0x000fe40003f66270 */
[----:B------:R-:W-:Y:S02]  /*9530*/  FSEL R143, R214, -INF , P1 ;  /* 0xff800000d68f7808 */ /* 0x000fe40000800000 */
[----:B------:R-:W-:Y:S02]  /*9540*/  FMNMX3.FTZ R0, R0, R146, R145, !PT ;  /* 0x0000009200007276 */ /* 0x000fe40007810091 */
[----:B------:R-:W-:Y:S02]  /*9550*/  ISETP.GE.AND P1, PT, R103, R230, PT ;  /* 0x000000e66700720c */ /* 0x000fe40003f26270 */
[----:B------:R-:W-:Y:S02]  /*9560*/  FMNMX3.FTZ R27, R27, R197, R196, !PT ;  /* 0x000000c51b1b7276 */ /* 0x000fe400078100c4 */
[----:B------:R-:W-:-:S02]  /*9570*/  FSEL R157, R157, -INF , !P5 ;  /* 0xff8000009d9d7808 */ /* 0x000fc40006800000 */
[----:B------:R-:W-:Y:S02]  /*9580*/  ISETP.GE.AND P5, PT, R101, R229, PT ;  /* 0x000000e56500720c */ /* 0x000fe40003fa6270 */
[----:B------:R-:W-:Y:S02]  /*9590*/  FSEL R142, R219, -INF , P0 ;  /* 0xff800000db8e7808 */ /* 0x000fe40000000000 */
[----:B------:R-:W-:Y:S02]  /*95a0*/  FSEL R176, R155, -INF , !P4 ;  /* 0xff8000009bb07808 */ /* 0x000fe40006000000 */
[----:B------:R-:W-:Y:S02]  /*95b0*/  FSEL R143, R143, -INF , !P3 ;  /* 0xff8000008f8f7808 */ /* 0x000fe40005800000 */
[----:B------:R-:W-:Y:S02]  /*95c0*/  ISETP.GE.AND P0, PT, R104, R230, PT ;  /* 0x000000e66800720c */ /* 0x000fe40003f06270 */
[----:B------:R-:W-:-:S02]  /*95d0*/  FMNMX3.FTZ R0, R0, R144, R139, !PT ;  /* 0x0000009000007276 */ /* 0x000fc4000781008b */
[-C--:B------:R-:W-:Y:S02]  /*95e0*/  ISETP.GE.AND P4, PT, R49, R229.reuse, PT ;  /* 0x000000e53100720c */ /* 0x080fe40003f86270 */
[----:B------:R-:W-:Y:S02]  /*95f0*/  ISETP.GE.AND P3, PT, R103, R229, PT ;  /* 0x000000e56700720c */ /* 0x000fe40003f66270 */
[----:B------:R-:W-:Y:S02]  /*9600*/  FSEL R140, R221, -INF , P1 ;  /* 0xff800000dd8c7808 */ /* 0x000fe40000800000 */
[----:B------:R-:W-:Y:S02]  /*9610*/  FMNMX3.FTZ R27, R27, R193, R180, !PT ;  /* 0x000000c11b1b7276 */ /* 0x000fe400078100b4 */
[----:B------:R-:W-:Y:S02]  /*9620*/  ISETP.GE.AND P1, PT, R106, R230, PT ;  /* 0x000000e66a00720c */ /* 0x000fe40003f26270 */
[----:B------:R-:W-:-:S02]  /*9630*/  FSEL R142, R142, -INF , !P5 ;  /* 0xff8000008e8e7808 */ /* 0x000fc40006800000 */
[----:B------:R-:W-:Y:S02]  /*9640*/  ISETP.GE.AND P2, PT, R99, R230, PT ;  /* 0x000000e66300720c */ /* 0x000fe40003f46270 */
[----:B------:R-:W-:Y:S02]  /*9650*/  ISETP.GE.AND P5, PT, R104, R229, PT ;  /* 0x000000e56800720c */ /* 0x000fe40003fa6270 */
[----:B------:R-:W-:Y:S02]  /*9660*/  FSEL R76, R76, -INF , P0 ;  /* 0xff8000004c4c7808 */ /* 0x000fe40000000000 */
[----:B------:R-:W-:Y:S02]  /*9670*/  FMNMX3.FTZ R0, R0, R137, R136, !PT ;  /* 0x0000008900007276 */ /* 0x000fe40007810088 */
[----:B------:R-:W-:Y:S02]  /*9680*/  FSEL R159, R159, -INF , !P4 ;  /* 0xff8000009f9f7808 */ /* 0x000fe40006000000 */
[----:B------:R-:W-:-:S02]  /*9690*/  FSEL R140, R140, -INF , !P3 ;  /* 0xff8000008c8c7808 */ /* 0x000fc40005800000 */
[----:B------:R-:W-:Y:S02]  /*96a0*/  ISETP.GE.AND P0, PT, R108, R230, PT ;  /* 0x000000e66c00720c */ /* 0x000fe40003f06270 */
[----:B------:R-:W-:Y:S02]  /*96b0*/  FMNMX3.FTZ R27, R27, R176, R175, !PT ;  /* 0x000000b01b1b7276 */ /* 0x000fe400078100af */
[-C--:B------:R-:W-:Y:S02]  /*96c0*/  ISETP.GE.AND P3, PT, R106, R229.reuse, PT ;  /* 0x000000e56a00720c */ /* 0x080fe40003f66270 */
[----:B------:R-:W-:Y:S02]  /*96d0*/  FSEL R78, R78, -INF , P1 ;  /* 0xff8000004e4e7808 */ /* 0x000fe40000800000 */
[----:B------:R-:W-:Y:S02]  /*96e0*/  ISETP.GE.AND P1, PT, R110, R230, PT ;  /* 0x000000e66e00720c */ /* 0x000fe40003f26270 */
[----:B------:R-:W-:-:S02]  /*96f0*/  ISETP.GE.AND P4, PT, R99, R229, PT ;  /* 0x000000e56300720c */ /* 0x000fc40003f86270 */
[----:B------:R-:W-:Y:S02]  /*9700*/  FSEL R151, R211, -INF , P2 ;  /* 0xff800000d3977808 */ /* 0x000fe40001000000 */
[----:B------:R-:W-:Y:S02]  /*9710*/  FSEL R134, R76, -INF , !P5 ;  /* 0xff8000004c867808 */ /* 0x000fe40006800000 */
[----:B------:R-:W-:Y:S02]  /*9720*/  FMNMX3.FTZ R0, R0, R135, R130, !PT ;  /* 0x0000008700007276 */ /* 0x000fe40007810082 */
[----:B------:R-:W-:Y:S02]  /*9730*/  ISETP.GE.AND P2, PT, R102, R230, PT ;  /* 0x000000e66600720c */ /* 0x000fe40003f46270 */
[----:B------:R-:W-:Y:S02]  /*9740*/  ISETP.GE.AND P5, PT, R108, R229, PT ;  /* 0x000000e56c00720c */ /* 0x000fe40003fa6270 */
[----:B------:R-:W-:-:S02]  /*9750*/  FSEL R79, R79, -INF , P0 ;  /* 0xff8000004f4f7808 */ /* 0x000fc40000000000 */
[----:B------:R-:W-:Y:S02]  /*9760*/  FMNMX3.FTZ R27, R27, R174, R159, !PT ;  /* 0x000000ae1b1b7276 */ /* 0x000fe4000781009f */
[----:B------:R-:W-:Y:S02]  /*9770*/  FSEL R132, R78, -INF , !P3 ;  /* 0xff8000004e847808 */ /* 0x000fe40005800000 */
[----:B------:R-:W-:Y:S01]  /*9780*/  ISETP.GE.AND P0, PT, R111, R230, PT ;  /* 0x000000e66f00720c */ /* 0x000fe20003f06270 */
[----:B------:R-:W-:Y:S01]  /*9790*/  IMAD R98, R37, 0x100, R64 ;  /* 0x0000010025627824 */ /* 0x000fe200078e0240 */
[----:B------:R-:W-:Y:S02]  /*97a0*/  ISETP.GE.AND P3, PT, R110, R229, PT ;  /* 0x000000e56e00720c */ /* 0x000fe40003f66270 */
[----:B------:R-:W-:Y:S02]  /*97b0*/  FSEL R44, R44, -INF , P1 ;  /* 0xff8000002c2c7808 */ /* 0x000fe40000800000 */
[----:B------:R-:W-:-:S02]  /*97c0*/  FSEL R151, R151, -INF , !P4 ;  /* 0xff80000097977808 */ /* 0x000fc40006000000 */
[----:B------:R-:W-:Y:S02]  /*97d0*/  ISETP.GE.AND P1, PT, R113, R230, PT ;  /* 0x000000e67100720c */ /* 0x000fe40003f26270 */
[----:B------:R-:W-:Y:S02]  /*97e0*/  FMNMX3.FTZ R0, R0, R129, R128, !PT ;  /* 0x0000008100007276 */ /* 0x000fe40007810080 */
[----:B------:R-:W-:Y:S02]  /*97f0*/  ISETP.GE.AND P4, PT, R102, R229, PT ;  /* 0x000000e56600720c */ /* 0x000fe40003f86270 */
[----:B------:R-:W-:Y:S02]  /*9800*/  FSEL R141, R220, -INF , P2 ;  /* 0xff800000dc8d7808 */ /* 0x000fe40001000000 */
[----:B------:R-:W-:Y:S02]  /*9810*/  FSEL R131, R79, -INF , !P5 ;  /* 0xff8000004f837808 */ /* 0x000fe40006800000 */
[----:B------:R-:W-:-:S02]  /*9820*/  FMNMX3.FTZ R27, R27, R158, R157, !PT ;  /* 0x0000009e1b1b7276 */ /* 0x000fc4000781009d */
[-C--:B------:R-:W-:Y:S02]  /*9830*/  ISETP.GE.AND P5, PT, R111, R229.reuse, PT ;  /* 0x000000e56f00720c */ /* 0x080fe40003fa6270 */
[----:B------:R-:W-:Y:S01]  /*9840*/  FSEL R4, R4, -INF , P0 ;  /* 0xff80000004047808 */ /* 0x000fe20000000000 */
[----:B------:R-:W-:Y:S01]  /*9850*/  VIADD R98, R98, 0xe9 ;  /* 0x000000e962627836 */ /* 0x000fe20000000000 */
[----:B------:R-:W-:Y:S02]  /*9860*/  FSEL R117, R44, -INF , !P3 ;  /* 0xff8000002c757808 */ /* 0x000fe40005800000 */
[----:B------:R-:W-:Y:S02]  /*9870*/  ISETP.GE.AND P2, PT, R105, R230, PT ;  /* 0x000000e66900720c */ /* 0x000fe40003f46270 */
[----:B------:R-:W-:Y:S02]  /*9880*/  ISETP.GE.AND P3, PT, R113, R229, PT ;  /* 0x000000e57100720c */ /* 0x000fe40003f66270 */
[----:B------:R-:W-:-:S02]  /*9890*/  FSEL R7, R7, -INF , P1 ;  /* 0xff80000007077808 */ /* 0x000fc40000800000 */
[----:B------:R-:W-:Y:S02]  /*98a0*/  FMNMX3.FTZ R0, R0, R127, R126, !PT ;  /* 0x0000007f00007276 */ /* 0x000fe4000781007e */
[----:B------:R-:W-:Y:S02]  /*98b0*/  FSEL R141, R141, -INF , !P4 ;  /* 0xff8000008d8d7808 */ /* 0x000fe40006000000 */
[----:B------:R-:W-:Y:S02]  /*98c0*/  FMNMX3.FTZ R27, R27, R151, R143, !PT ;  /* 0x000000971b1b7276 */ /* 0x000fe4000781008f */
[----:B------:R-:W-:Y:S02]  /*98d0*/  FSEL R116, R4, -INF , !P5 ;  /* 0xff80000004747808 */ /* 0x000fe40006800000 */
[C---:B------:R-:W-:Y:S02]  /*98e0*/  ISETP.GE.AND P0, PT, R114.reuse, R230, PT ;  /* 0x000000e67200720c */ /* 0x040fe40003f06270 */
[----:B------:R-:W-:-:S02]  /*98f0*/  ISETP.GE.AND P5, PT, R114, R229, PT ;  /* 0x000000e57200720c */ /* 0x000fc40003fa6270 */
[----:B------:R-:W-:Y:S02]  /*9900*/  ISETP.GE.AND P4, PT, R105, R229, PT ;  /* 0x000000e56900720c */ /* 0x000fe40003f86270 */
[----:B------:R-:W-:Y:S02]  /*9910*/  FSEL R77, R77, -INF , P2 ;  /* 0xff8000004d4d7808 */ /* 0x000fe40001000000 */
[----:B------:R-:W-:Y:S02]  /*9920*/  FSEL R114, R7, -INF , !P3 ;  /* 0xff80000007727808 */ /* 0x000fe40005800000 */
[----:B------:R-:W-:Y:S02]  /*9930*/  FMNMX3.FTZ R0, R0, R125, R124, !PT ;  /* 0x0000007d00007276 */ /* 0x000fe4000781007c */
[-C--:B------:R-:W-:Y:S02]  /*9940*/  ISETP.GE.AND P2, PT, R109, R230.reuse, PT ;  /* 0x000000e66d00720c */ /* 0x080fe40003f46270 */
[----:B------:R-:W-:-:S02]  /*9950*/  ISETP.GE.AND P1, PT, R98, R230, PT ;  /* 0x000000e66200720c */ /* 0x000fc40003f26270 */
[----:B------:R-:W-:Y:S01]  /*9960*/  ISETP.GE.AND P3, PT, R98, R229, PT ;  /* 0x000000e56200720c */ /* 0x000fe20003f66270 */
[----:B------:R-:W-:Y:S01]  /*9970*/  IMAD R98, R37, 0x100, R64 ;  /* 0x0000010025627824 */ /* 0x000fe200078e0240 */
[----:B------:R-:W-:Y:S02]  /*9980*/  FMNMX3.FTZ R27, R27, R142, R141, !PT ;  /* 0x0000008e1b1b7276 */ /* 0x000fe4000781008d */
[----:B------:R-:W-:Y:S02]  /*9990*/  FSEL R133, R77, -INF , !P4 ;  /* 0xff8000004d857808 */ /* 0x000fe40006000000 */
[----:B------:R-:W-:Y:S01]  /*99a0*/  FMNMX3.FTZ R0, R0, R123, R122, !PT ;  /* 0x0000007b00007276 */ /* 0x000fe2000781007a */
[----:B------:R-:W-:Y:S01]  /*99b0*/  VIADD R98, R98, 0xf0 ;  /* 0x000000f062627836 */ /* 0x000fe20000000000 */
[----:B------:R-:W-:Y:S02]  /*99c0*/  ISETP.GE.AND P4, PT, R109, R229, PT ;  /* 0x000000e56d00720c */ /* 0x000fe40003f86270 */
[----:B------:R-:W-:-:S02]  /*99d0*/  FSEL R56, R56, -INF , P2 ;  /* 0xff80000038387808 */ /* 0x000fc40001000000 */
[----:B------:R-:W-:Y:S02]  /*99e0*/  FMNMX3.FTZ R27, R27, R140, R134, !PT ;  /* 0x0000008c1b1b7276 */ /* 0x000fe40007810086 */
[----:B------:R-:W-:Y:S02]  /*99f0*/  FSEL R6, R6, -INF , P0 ;  /* 0xff80000006067808 */ /* 0x000fe40000000000 */
[----:B------:R-:W-:Y:S02]  /*9a00*/  ISETP.GE.AND P2, PT, R112, R230, PT ;  /* 0x000000e67000720c */ /* 0x000fe40003f46270 */
[----:B------:R-:W-:Y:S02]  /*9a10*/  FMNMX3.FTZ R0, R0, R121, R120, !PT ;  /* 0x0000007900007276 */ /* 0x000fe40007810078 */
[----:B------:R-:W-:Y:S02]  /*9a20*/  FSEL R118, R56, -INF , !P4 ;  /* 0xff80000038767808 */ /* 0x000fe40006000000 */
[----:B------:R-:W-:-:S02]  /*9a30*/  FMNMX3.FTZ R27, R27, R133, R132, !PT ;  /* 0x000000851b1b7276 */ /* 0x000fc40007810084 */
[----:B------:R-:W-:Y:S01]  /*9a40*/  FSEL R113, R6, -INF , !P5 ;  /* 0xff80000006717808 */ /* 0x000fe20006800000 */
[C-C-:B------:R-:W-:Y:S01]  /*9a50*/  IMAD R97, R37.reuse, 0x100, R64.reuse ;  /* 0x0000010025617824 */ /* 0x140fe200078e0240 */
[C---:B------:R-:W-:Y:S02]  /*9a60*/  ISETP.GE.AND P0, PT, R98.reuse, R230, PT ;  /* 0x000000e66200720c */ /* 0x040fe40003f06270 */
[-C--:B------:R-:W-:Y:S01]  /*9a70*/  ISETP.GE.AND P5, PT, R98, R229.reuse, PT ;  /* 0x000000e56200720c */ /* 0x080fe20003fa6270 */
[----:B------:R-:W-:Y:S01]  /*9a80*/  IMAD R98, R37, 0x100, R64 ;  /* 0x0000010025627824 */ /* 0x000fe200078e0240 */
[----:B------:R-:W-:Y:S02]  /*9a90*/  ISETP.GE.AND P4, PT, R112, R229, PT ;  /* 0x000000e57000720c */ /* 0x000fe40003f86270 */
[----:B------:R-:W-:Y:S02]  /*9aa0*/  FSEL R5, R5, -INF , P2 ;  /* 0xff80000005057808 */ /* 0x000fe40001000000 */
[----:B------:R-:W-:-:S02]  /*9ab0*/  FMNMX.FTZ R0, R119, R0, !PT ;  /* 0x0000000077007209 */ /* 0x000fc40007810000 */
[----:B------:R-:W-:Y:S02]  /*9ac0*/  ISETP.GE.AND P2, PT, R72, R230, PT ;  /* 0x000000e64800720c */ /* 0x000fe40003f46270 */
[----:B------:R-:W-:Y:S01]  /*9ad0*/  FMNMX3.FTZ R27, R27, R131, R118, !PT ;  /* 0x000000831b1b7276 */ /* 0x000fe20007810076 */
[----:B------:R-:W-:Y:S01]  /*9ae0*/  VIADD R97, R97, 0xf1 ;  /* 0x000000f161617836 */ /* 0x000fe20000000000 */
[----:B------:R-:W-:Y:S01]  /*9af0*/  FSEL R115, R5, -INF , !P4 ;  /* 0xff80000005737808 */ /* 0x000fe20006000000 */
[----:B------:R-:W-:Y:S01]  /*9b00*/  VIADD R98, R98, 0xf8 ;  /* 0x000000f862627836 */ /* 0x000fe20000000000 */
[----:B------:R-:W-:Y:S01]  /*9b10*/  ISETP.GE.AND P4, PT, R72, R229, PT ;  /* 0x000000e54800720c */ /* 0x000fe20003f86270 */
[----:B------:R-:W1:Y:S01]  /*9b20*/  SHFL.BFLY PT, R4, R0, 0x2, 0x1f ;  /* 0x0c401f0000047f89 */ /* 0x000e6200000e0000 */
[----:B------:R-:W-:Y:S02]  /*9b30*/  FSEL R9, R9, -INF , P2 ;  /* 0xff80000009097808 */ /* 0x000fe40001000000 */
[----:B------:R-:W-:-:S02]  /*9b40*/  FMNMX3.FTZ R27, R27, R117, R116, !PT ;  /* 0x000000751b1b7276 */ /* 0x000fc40007810074 */
[----:B------:R-:W-:Y:S02]  /*9b50*/  FSEL R8, R8, -INF , P1 ;  /* 0xff80000008087808 */ /* 0x000fe40000800000 */
[-C--:B------:R-:W-:Y:S02]  /*9b60*/  ISETP.GE.AND P2, PT, R97, R230.reuse, PT ;  /* 0x000000e66100720c */ /* 0x080fe40003f46270 */
[----:B------:R-:W-:Y:S02]  /*9b70*/  FSEL R112, R9, -INF , !P4 ;  /* 0xff80000009707808 */ /* 0x000fe40006000000 */
[----:B------:R-:W-:Y:S02]  /*9b80*/  ISETP.GE.AND P1, PT, R98, R230, PT ;  /* 0x000000e66200720c */ /* 0x000fe40003f26270 */
[----:B------:R-:W-:Y:S02]  /*9b90*/  FSEL R11, R11, -INF , P0 ;  /* 0xff8000000b0b7808 */ /* 0x000fe40000000000 */
[----:B------:R-:W-:-:S02]  /*9ba0*/  FMNMX3.FTZ R27, R27, R115, R114, !PT ;  /* 0x000000731b1b7276 */ /* 0x000fc40007810072 */
[----:B------:R-:W-:Y:S02]  /*9bb0*/  FSEL R111, R8, -INF , !P3 ;  /* 0xff800000086f7808 */ /* 0x000fe40005800000 */
[-C--:B------:R-:W-:Y:S02]  /*9bc0*/  ISETP.GE.AND P4, PT, R97, R229.reuse, PT ;  /* 0x000000e56100720c */ /* 0x080fe40003f86270 */
[----:B------:R-:W-:Y:S02]  /*9bd0*/  ISETP.GE.AND P3, PT, R98, R229, PT ;  /* 0x000000e56200720c */ /* 0x000fe40003f66270 */
[----:B------:R-:W-:Y:S02]  /*9be0*/  ISETP.GE.AND P0, PT, R252, R230, PT ;  /* 0x000000e6fc00720c */ /* 0x000fe40003f06270 */
[----:B------:R-:W-:Y:S02]  /*9bf0*/  FSEL R15, R15, -INF , P2 ;  /* 0xff8000000f0f7808 */ /* 0x000fe40001000000 */
[----:B------:R-:W-:-:S02]  /*9c00*/  FSEL R16, R16, -INF , P1 ;  /* 0xff80000010107808 */ /* 0x000fc40000800000 */
[----:B------:R-:W-:Y:S02]  /*9c10*/  FSEL R110, R11, -INF , !P5 ;  /* 0xff8000000b6e7808 */ /* 0x000fe40006800000 */
[----:B------:R-:W-:Y:S02]  /*9c20*/  FMNMX3.FTZ R27, R27, R113, R112, !PT ;  /* 0x000000711b1b7276 */ /* 0x000fe40007810070 */
[----:B------:R-:W-:Y:S02]  /*9c30*/  ISETP.GE.AND P2, PT, R252, R229, PT ;  /* 0x000000e5fc00720c */ /* 0x000fe40003f46270 */
[----:B------:R-:W-:Y:S02]  /*9c40*/  FSEL R20, R20, -INF , P0 ;  /* 0xff80000014147808 */ /* 0x000fe40000000000 */
[----:B------:R-:W-:Y:S02]  /*9c50*/  FSEL R109, R15, -INF , !P4 ;  /* 0xff8000000f6d7808 */ /* 0x000fe40006000000 */
[----:B------:R-:W-:-:S02]  /*9c60*/  FSEL R108, R16, -INF , !P3 ;  /* 0xff800000106c7808 */ /* 0x000fc40005800000 */
        /* <DEDUP_REMOVED lines=10> */
[----:B------:R-:W-:Y:S01]  /*9d10*/  IMAD.IADD R10, R10, 0x1, R67 ;  /* 0x000000010a0a7824 */ /* 0x000fe200078e0243 */
[----:B------:R-:W-:Y:S01]  /*9d20*/  FSETP.NEU.FTZ.AND P0, PT, R36, -INF , PT ;  /* 0xff8000002400780b */ /* 0x000fe20003f1d000 */
[----:B--2---:R-:W-:Y:S02]  /*9d30*/  FMUL.FTZ R105, R107, R36 ;  /* 0x000000246b697220 */ /* 0x004fe40000410000 */
[----:B------:R-:W-:-:S03]  /*9d40*/  IMAD R72, R10, 0x2, R218 ;  /* 0x000000020a487824 */ /* 0x000fc600078e02da */
[----:B------:R-:W-:Y:S01]  /*9d50*/  FSEL R105, R105, RZ, P0 ;  /* 0x000000ff69697208 */ /* 0x000fe20000000000 */
[--C-:B------:R-:W-:Y:S01]  /*9d60*/  IMAD.IADD R71, R69, 0x1, R72.reuse ;  /* 0x0000000145477824 */ /* 0x100fe200078e0248 */
[----:B------:R-:W-:Y:S03]  /*9d70*/  LDSM.16.MT88.4 R28, [R72+0xa800] ;  /* 0x00a80000481c783b */ /* 0x000fe60000004200 */
[-CC-:B------:R-:W-:Y:S01]  /*9d80*/  FFMA.FTZ R103, R19, R107.reuse, -R105.reuse ;  /* 0x0000006b13677223 */ /* 0x180fe20000010869 */
[-CC-:B------:R-:W-:Y:S01]  /*9d90*/  FFMA.FTZ R101, R17, R107.reuse, -R105.reuse ;  /* 0x0000006b11657223 */ /* 0x180fe20000010869 */
[----:B------:R-:W-:Y:S01]  /*9da0*/  FFMA.FTZ R100, R18, R107, -R105 ;  /* 0x0000006b12647223 */ /* 0x000fe20000010869 */
[----:B-1----:R-:W-:Y:S01]  /*9db0*/  FMNMX.FTZ R0, R4, R0, !PT ;  /* 0x0000000004007209 */ /* 0x002fe20007810000 */
[----:B------:R-:W1:Y:S03]  /*9dc0*/  LDSM.16.MT88.4 R16, [R72+0xa000] ;  /* 0x00a000004810783b */ /* 0x000e660000004200 */
[----:B------:R-:W-:Y:S01]  /*9dd0*/  FSETP.NEU.FTZ.AND P0, PT, R0, -INF , PT ;  /* 0xff8000000000780b */ /* 0x000fe20003f1d000 */
[----:B------:R-:W-:Y:S01]  /*9de0*/  FMUL.FTZ R88, R107, R0 ;  /* 0x000000006b587220 */ /* 0x000fe20000410000 */
[----:B------:R-:W-:Y:S01]  /*9df0*/  IMAD.IADD R70, R70, 0x1, R72 ;  /* 0x0000000146467824 */ /* 0x000fe200078e0248 */
[----:B------:R-:W2:Y:S03]  /*9e00*/  LDSM.16.MT88.4 R8, [R71+0xa000] ;  /* 0x00a000004708783b */ /* 0x000ea60000004200 */
[----:B------:R-:W-:Y:S01]  /*9e10*/  FSEL R88, R88, RZ, P0 ;  /* 0x000000ff58587208 */ /* 0x000fe20000000000 */
[----:B------:R-:W-:-:S02]  /*9e20*/  IMAD.IADD R69, R69, 0x1, R70 ;  /* 0x0000000145457824 */ /* 0x000fc400078e0246 */
[-CC-:B------:R-:W-:Y:S01]  /*9e30*/  FFMA.FTZ R104, R22, R107.reuse, -R105.reuse ;  /* 0x0000006b16687223 */ /* 0x180fe20000010869 */
[-CC-:B------:R-:W-:Y:S01]  /*9e40*/  FFMA.FTZ R102, R21, R107.reuse, -R105.reuse ;  /* 0x0000006b15667223 */ /* 0x180fe20000010869 */
[-CC-:B------:R-:W-:Y:S01]  /*9e50*/  FFMA.FTZ R85, R45, R107.reuse, -R88.reuse ;  /* 0x0000006b2d557223 */ /* 0x180fe20000010858 */
[-CC-:B------:R-:W-:Y:S01]  /*9e60*/  FFMA.FTZ R87, R58, R107.reuse, -R88.reuse ;  /* 0x0000006b3a577223 */ /* 0x180fe20000010858 */
[-CC-:B------:R-:W-:Y:S01]  /*9e70*/  FFMA.FTZ R86, R57, R107.reuse, -R88.reuse ;  /* 0x0000006b39567223 */ /* 0x180fe20000010858 */
[-CC-:B------:R-:W-:Y:S01]  /*9e80*/  FFMA.FTZ R84, R23, R107.reuse, -R88.reuse ;  /* 0x0000006b17547223 */ /* 0x180fe20000010858 */
[----:B------:R-:W3:Y:S04]  /*9e90*/  LDSM.16.MT88.4 R44, [R70+0xa000] ;  /* 0x00a00000462c783b */ /* 0x000ee80000004200 */
[----:B------:R-:W4:Y:S01]  /*9ea0*/  LDSM.16.MT88.4 R48, [R69+0xa000] ;  /* 0x00a000004530783b */ /* 0x000f220000004200 */
[----:B------:R-:W-:Y:S08]  /*9eb0*/  MUFU.EX2 R104, R104 ;  /* 0x0000006800687308 */ /* 0x000ff00000000800 */
[----:B------:R-:W5:Y:S08]  /*9ec0*/  MUFU.EX2 R103, R103 ;  /* 0x0000006700677308 */ /* 0x000f700000000800 */
[----:B------:R-:W-:Y:S01]  /*9ed0*/  MUFU.EX2 R101, R101 ;  /* 0x0000006500657308 */ /* 0x000fe20000000800 */
[-CC-:B------:R-:W-:Y:S01]  /*9ee0*/  FFMA.FTZ R83, R26, R107.reuse, -R88.reuse ;  /* 0x0000006b1a537223 */ /* 0x180fe20000010858 */
[-CC-:B------:R-:W-:Y:S01]  /*9ef0*/  FFMA.FTZ R82, R25, R107.reuse, -R88.reuse ;  /* 0x0000006b19527223 */ /* 0x180fe20000010858 */
[-CC-:B------:R-:W-:Y:S01]  /*9f00*/  FFMA.FTZ R81, R24, R107.reuse, -R88.reuse ;  /* 0x0000006b18517223 */ /* 0x180fe20000010858 */
[-CC-:B------:R-:W-:Y:S01]  /*9f10*/  FFMA.FTZ R99, R14, R107.reuse, -R105.reuse ;  /* 0x0000006b0e637223 */ /* 0x180fe20000010869 */
[----:B------:R-:W4:Y:S03]  /*9f20*/  LDSM.16.MT88.4 R24, [R71+0xa800] ;  /* 0x00a800004718783b */ /* 0x000f260000004200 */
[----:B------:R-:W1:Y:S01]  /*9f30*/  MUFU.EX2 R102, R102 ;  /* 0x0000006600667308 */ /* 0x000e620000000800 */
[-CC-:B------:R-:W-:Y:S01]  /*9f40*/  FFMA.FTZ R98, R13, R107.reuse, -R105.reuse ;  /* 0x0000006b0d627223 */ /* 0x180fe20000010869 */
[-C--:B------:R-:W-:Y:S01]  /*9f50*/  FFMA.FTZ R97, R12, R107.reuse, -R105 ;  /* 0x0000006b0c617223 */ /* 0x080fe20000010869 */
[----:B------:R-:W-:Y:S01]  /*9f60*/  FFMA.FTZ R80, R40, R107, -R88 ;  /* 0x0000006b28507223 */ /* 0x000fe20000010858 */
[----:B------:R-:W4:Y:S04]  /*9f70*/  LDSM.16.MT88.4 R56, [R70+0xa800] ;  /* 0x00a800004638783b */ /* 0x000f280000004200 */
[----:B------:R-:W-:Y:S08]  /*9f80*/  MUFU.EX2 R87, R87 ;  /* 0x0000005700577308 */ /* 0x000ff00000000800 */
[----:B------:R-:W2:Y:S08]  /*9f90*/  MUFU.EX2 R86, R86 ;  /* 0x0000005600567308 */ /* 0x000eb00000000800 */
[----:B------:R-:W-:Y:S08]  /*9fa0*/  MUFU.EX2 R85, R85 ;  /* 0x0000005500557308 */ /* 0x000ff00000000800 */
[----:B------:R-:W3:Y:S01]  /*9fb0*/  MUFU.EX2 R84, R84 ;  /* 0x0000005400547308 */ /* 0x000ee20000000800 */
[----:B-----5:R-:W-:-:S02]  /*9fc0*/  F2FP.F16.F32.PACK_AB R32, R103, R104 ;  /* 0x000000686720723e */ /* 0x020fc400000000ff */
[----:B-1----:R-:W-:Y:S02]  /*9fd0*/  F2FP.F16.F32.PACK_AB R34, R101, R102 ;  /* 0x000000666522723e */ /* 0x002fe400000000ff */
[----:B--2---:R-:W-:-:S03]  /*9fe0*/  F2FP.F16.F32.PACK_AB R33, R86, R87 ;  /* 0x000000575621723e */ /* 0x004fc600000000ff */
[----:B------:R-:W-:Y:S01]  /*9ff0*/  MUFU.EX2 R100, R100 ;  /* 0x0000006400647308 */ /* 0x000fe20000000800 */
[----:B---3--:R-:W-:-:S07]  /*a000*/  F2FP.F16.F32.PACK_AB R35, R84, R85 ;  /* 0x000000555423723e */ /* 0x008fce00000000ff */
[----:B------:R-:W1:Y:S08]  /*a010*/  MUFU.EX2 R99, R99 ;  /* 0x0000006300637308 */ /* 0x000e700000000800 */
[----:B------:R-:W-:Y:S01]  /*a020*/  MUFU.EX2 R98, R98 ;  /* 0x0000006200627308 */ /* 0x000fe20000000800 */
[C---:B------:R-:W-:Y:S07]  /*a030*/  HMMA.16816.F32 R20, R32.reuse, R16, RZ ;  /* 0x000000102014723c */ /* 0x040fee00000018ff */
[----:B------:R-:W-:Y:S01]  /*a040*/  MUFU.EX2 R97, R97 ;  /* 0x0000006100617308 */ /* 0x000fe20000000800 */
[C---:B------:R-:W-:Y:S07]  /*a050*/  HMMA.16816.F32 R16, R32.reuse, R18, RZ ;  /* 0x000000122010723c */ /* 0x040fee00000018ff */
[----:B------:R-:W-:Y:S08]  /*a060*/  MUFU.EX2 R83, R83 ;  /* 0x0000005300537308 */ /* 0x000ff00000000800 */
[----:B------:R-:W2:Y:S08]  /*a070*/  MUFU.EX2 R82, R82 ;  /* 0x0000005200527308 */ /* 0x000eb00000000800 */
[----:B------:R-:W-:Y:S08]  /*a080*/  MUFU.EX2 R81, R81 ;  /* 0x0000005100517308 */ /* 0x000ff00000000800 */
[----:B------:R-:W3:Y:S01]  /*a090*/  MUFU.EX2 R80, R80 ;  /* 0x0000005000507308 */ /* 0x000ee20000000800 */
[----:B------:R-:W-:Y:S01]  /*a0a0*/  HMMA.16816.F32 R12, R32, R8, RZ ;  /* 0x00000008200c723c */ /* 0x000fe200000018ff */
[-CC-:B------:R-:W-:Y:S01]  /*a0b0*/  FFMA.FTZ R96, R54, R107.reuse, -R105.reuse ;  /* 0x0000006b36607223 */ /* 0x180fe20000010869 */
[-CC-:B------:R-:W-:Y:S01]  /*a0c0*/  FFMA.FTZ R95, R53, R107.reuse, -R105.reuse ;  /* 0x0000006b355f7223 */ /* 0x180fe20000010869 */
[----:B------:R-:W-:-:S02]  /*a0d0*/  FFMA.FTZ R94, R52, R107, -R105 ;  /* 0x0000006b345e7223 */ /* 0x000fc40000010869 */
[----:B------:R-:W5:Y:S03]  /*a0e0*/  LDSM.16.MT88.4 R52, [R69+0xa800] ;  /* 0x00a800004534783b */ /* 0x000f660000004200 */
[C---:B------:R-:W-:Y:S08]  /*a0f0*/  HMMA.16816.F32 R8, R32.reuse, R10, RZ ;  /* 0x0000000a2008723c */ /* 0x040ff000000018ff */
[C---:B------:R-:W-:Y:S08]  /*a100*/  HMMA.16816.F32 R4, R32.reuse, R44, RZ ;  /* 0x0000002c2004723c */ /* 0x040ff000000018ff */
[C---:B------:R-:W-:Y:S08]  /*a110*/  HMMA.16816.F32 R44, R32.reuse, R46, RZ ;  /* 0x0000002e202c723c */ /* 0x040ff000000018ff */
[----:B----4-:R-:W-:Y:S01]  /*a120*/  HMMA.16816.F32 R40, R32, R48, RZ ;  /* 0x000000302028723c */ /* 0x010fe200000018ff */
[----:B-1----:R-:W-:-:S02]  /*a130*/  F2FP.F16.F32.PACK_AB R48, R99, R100 ;  /* 0x000000646330723e */ /* 0x002fc400000000ff */
[----:B--2---:R-:W-:-:S05]  /*a140*/  F2FP.F16.F32.PACK_AB R49, R82, R83 ;  /* 0x000000535231723e */ /* 0x004fca00000000ff */
[----:B------:R-:W-:Y:S01]  /*a150*/  HMMA.16816.F32 R32, R32, R50, RZ ;  /* 0x000000322020723c */ /* 0x000fe200000018ff */
[----:B------:R-:W-:Y:S02]  /*a160*/  F2FP.F16.F32.PACK_AB R50, R97, R98 ;  /* 0x000000626132723e */ /* 0x000fe400000000ff */
[----:B---3--:R-:W-:-:S07]  /*a170*/  F2FP.F16.F32.PACK_AB R51, R80, R81 ;  /* 0x000000515033723e */ /* 0x008fce00000000ff */
[C---:B------:R-:W-:Y:S08]  /*a180*/  HMMA.16816.F32 R20, R48.reuse, R28, R20 ;  /* 0x0000001c3014723c */ /* 0x040ff00000001814 */
[----:B------:R-:W-:Y:S01]  /*a190*/  HMMA.16816.F32 R16, R48, R30, R16 ;  /* 0x0000001e3010723c */ /* 0x000fe20000001810 */
[----:B------:R-:W1:Y:S01]  /*a1a0*/  LDSM.16.MT88.4 R28, [R72+0xb000] ;  /* 0x00b00000481c783b */ /* 0x000e620000004200 */
[-C--:B------:R-:W-:Y:S01]  /*a1b0*/  FFMA.FTZ R93, R251, R107.reuse, -R105 ;  /* 0x0000006bfb5d7223 */ /* 0x080fe20000010869 */
[-CC-:B------:R-:W-:Y:S01]  /*a1c0*/  FFMA.FTZ R79, R92, R107.reuse, -R88.reuse ;  /* 0x0000006b5c4f7223 */ /* 0x180fe20000010858 */
[-CC-:B------:R-:W-:Y:S01]  /*a1d0*/  FFMA.FTZ R78, R91, R107.reuse, -R88.reuse ;  /* 0x0000006b5b4e7223 */ /* 0x180fe20000010858 */
[----:B------:R-:W-:-:S03]  /*a1e0*/  FFMA.FTZ R77, R90, R107, -R88 ;  /* 0x0000006b5a4d7223 */ /* 0x000fc60000010858 */
[----:B------:R-:W-:Y:S01]  /*a1f0*/  HMMA.16816.F32 R12, R48, R24, R12 ;  /* 0x00000018300c723c */ /* 0x000fe2000000180c */
[----:B------:R-:W-:-:S07]  /*a200*/  FFMA.FTZ R76, R89, R107, -R88 ;  /* 0x0000006b594c7223 */ /* 0x000fce0000010858 */
[C---:B------:R-:W-:Y:S01]  /*a210*/  HMMA.16816.F32 R8, R48.reuse, R26, R8 ;  /* 0x0000001a3008723c */ /* 0x040fe20000001808 */
[----:B------:R-:W2:Y:S07]  /*a220*/  LDSM.16.MT88.4 R24, [R71+0xb000] ;  /* 0x00b000004718783b */ /* 0x000eae0000004200 */
[C---:B------:R-:W-:Y:S01]  /*a230*/  HMMA.16816.F32 R4, R48.reuse, R56, R4 ;  /* 0x000000383004723c */ /* 0x040fe20000001804 */
[----:B------:R-:W-:Y:S07]  /*a240*/  MUFU.EX2 R96, R96 ;  /* 0x0000006000607308 */ /* 0x000fee0000000800 */
[C---:B------:R-:W-:Y:S01]  /*a250*/  HMMA.16816.F32 R44, R48.reuse, R58, R44 ;  /* 0x0000003a302c723c */ /* 0x040fe2000000182c */
[----:B------:R-:W3:Y:S01]  /*a260*/  LDSM.16.MT88.4 R56, [R70+0xb000] ;  /* 0x00b000004638783b */ /* 0x000ee20000004200 */
[----:B------:R-:W4:Y:S08]  /*a270*/  MUFU.EX2 R95, R95 ;  /* 0x0000005f005f7308 */ /* 0x000f300000000800 */
[----:B------:R-:W-:Y:S08]  /*a280*/  MUFU.EX2 R94, R94 ;  /* 0x0000005e005e7308 */ /* 0x000ff00000000800 */
[----:B------:R-:W1:Y:S08]  /*a290*/  MUFU.EX2 R93, R93 ;  /* 0x0000005d005d7308 */ /* 0x000e700000000800 */
[----:B------:R-:W-:Y:S08]  /*a2a0*/  MUFU.EX2 R79, R79 ;  /* 0x0000004f004f7308 */ /* 0x000ff00000000800 */
[----:B------:R-:W2:Y:S08]  /*a2b0*/  MUFU.EX2 R78, R78 ;  /* 0x0000004e004e7308 */ /* 0x000eb00000000800 */
[----:B------:R-:W-:Y:S08]  /*a2c0*/  MUFU.EX2 R77, R77 ;  /* 0x0000004d004d7308 */ /* 0x000ff00000000800 */
[----:B------:R-:W3:Y:S01]  /*a2d0*/  MUFU.EX2 R76, R76 ;  /* 0x0000004c004c7308 */ /* 0x000ee20000000800 */
[C---:B-----5:R-:W-:Y:S08]  /*a2e0*/  HMMA.16816.F32 R40, R48.reuse, R52, R40 ;  /* 0x000000343028723c */ /* 0x060ff00000001828 */
[----:B------:R-:W-:Y:S01]  /*a2f0*/  HMMA.16816.F32 R32, R48, R54, R32 ;  /* 0x000000363020723c */ /* 0x000fe20000001820 */
[----:B------:R-:W5:Y:S01]  /*a300*/  LDSM.16.MT88.4 R52, [R69+0xb000] ;  /* 0x00b000004534783b */ /* 0x000f620000004200 */
[----:B----4-:R-:W-:-:S02]  /*a310*/  F2FP.F16.F32.PACK_AB R48, R95, R96 ;  /* 0x000000605f30723e */ /* 0x010fc400000000ff */
[----:B-1----:R-:W-:Y:S02]  /*a320*/  F2FP.F16.F32.PACK_AB R50, R93, R94 ;  /* 0x0000005e5d32723e */ /* 0x002fe400000000ff */
[----:B--2---:R-:W-:Y:S02]  /*a330*/  F2FP.F16.F32.PACK_AB R49, R78, R79 ;  /* 0x0000004f4e31723e */ /* 0x004fe400000000ff */
[----:B---3--:R-:W-:-:S07]  /*a340*/  F2FP.F16.F32.PACK_AB R51, R76, R77 ;  /* 0x0000004d4c33723e */ /* 0x008fce00000000ff */
[C---:B------:R-:W-:Y:S08]  /*a350*/  HMMA.16816.F32 R20, R48.reuse, R28, R20 ;  /* 0x0000001c3014723c */ /* 0x040ff00000001814 */
[----:B------:R-:W-:Y:S01]  /*a360*/  HMMA.16816.F32 R16, R48, R30, R16 ;  /* 0x0000001e3010723c */ /* 0x000fe20000001810 */
[----:B------:R-:W1:Y:S01]  /*a370*/  LDSM.16.MT88.4 R28, [R72+0xb800] ;  /* 0x00b80000481c783b */ /* 0x000e620000004200 */
[-CC-:B------:R-:W-:Y:S01]  /*a380*/  FFMA.FTZ R91, R75, R107.reuse, -R105.reuse ;  /* 0x0000006b4b5b7223 */ /* 0x180fe20000010869 */
[-CC-:B------:R-:W-:Y:S01]  /*a390*/  FFMA.FTZ R90, R74, R107.reuse, -R105.reuse ;  /* 0x0000006b4a5a7223 */ /* 0x180fe20000010869 */
[-CC-:B------:R-:W-:Y:S01]  /*a3a0*/  FFMA.FTZ R89, R73, R107.reuse, -R105.reuse ;  /* 0x0000006b49597223 */ /* 0x180fe20000010869 */
[----:B------:R-:W-:-:S03]  /*a3b0*/  FFMA.FTZ R92, R223, R107, -R105 ;  /* 0x0000006bdf5c7223 */ /* 0x000fc60000010869 */
[----:B------:R-:W-:Y:S01]  /*a3c0*/  HMMA.16816.F32 R12, R48, R24, R12 ;  /* 0x00000018300c723c */ /* 0x000fe2000000180c */
[-CC-:B------:R-:W-:Y:S01]  /*a3d0*/  FFMA.FTZ R75, R250, R107.reuse, -R88.reuse ;  /* 0x0000006bfa4b7223 */ /* 0x180fe20000010858 */
[-CC-:B------:R-:W-:Y:S01]  /*a3e0*/  FFMA.FTZ R74, R245, R107.reuse, -R88.reuse ;  /* 0x0000006bf54a7223 */ /* 0x180fe20000010858 */
[-CC-:B------:R-:W-:Y:S01]  /*a3f0*/  FFMA.FTZ R73, R240, R107.reuse, -R88.reuse ;  /* 0x0000006bf0497223 */ /* 0x180fe20000010858 */
[----:B------:R-:W-:-:S04]  /*a400*/  FFMA.FTZ R138, R222, R107, -R88 ;  /* 0x0000006bde8a7223 */ /* 0x000fc80000010858 */
        /* <DEDUP_REMOVED lines=247> */
[----:B------:R-:W-:Y:S01]  /*b380*/  FADD.FTZ R103, R104, R103 ;  /* 0x0000006768677221 */ /* 0x000fe20000010000 */
[----:B------:R-:W-:Y:S01]  /*b390*/  FADD.FTZ R104, R87, R86 ;  /* 0x0000005657687221 */ /* 0x000fe20000010000 */
[-CC-:B------:R-:W-:Y:S01]  /*b3a0*/  FFMA.FTZ R147, R147, R107.reuse, -R105.reuse ;  /* 0x0000006b93937223 */ /* 0x180fe20000010869 */
[----:B------:R-:W-:-:S03]  /*b3b0*/  FFMA.FTZ R146, R146, R107, -R105 ;  /* 0x0000006b92927223 */ /* 0x000fc60000010869 */
[----:B------:R-:W-:Y:S01]  /*b3c0*/  HMMA.16816.F32 R12, R48, R24, R12 ;  /* 0x00000018300c723c */ /* 0x000fe2000000180c */
[-CC-:B------:R-:W-:Y:S01]  /*b3d0*/  FFMA.FTZ R145, R145, R107.reuse, -R105.reuse ;  /* 0x0000006b91917223 */ /* 0x180fe20000010869 */
[-C--:B------:R-:W-:Y:S01]  /*b3e0*/  FFMA.FTZ R144, R144, R107.reuse, -R105 ;  /* 0x0000006b90907223 */ /* 0x080fe20000010869 */
[-CC-:B------:R-:W-:Y:S01]  /*b3f0*/  FFMA.FTZ R143, R143, R107.reuse, -R88.reuse ;  /* 0x0000006b8f8f7223 */ /* 0x180fe20000010858 */
[-CC-:B------:R-:W-:Y:S01]  /*b400*/  FFMA.FTZ R142, R142, R107.reuse, -R88.reuse ;  /* 0x0000006b8e8e7223 */ /* 0x180fe20000010858 */
[----:B------:R-:W-:-:S03]  /*b410*/  FFMA.FTZ R141, R141, R107, -R88 ;  /* 0x0000006b8d8d7223 */ /* 0x000fc60000010858 */
[----:B------:R-:W-:Y:S01]  /*b420*/  HMMA.16816.F32 R8, R48, R26, R8 ;  /* 0x0000001a3008723c */ /* 0x000fe20000001808 */
[----:B------:R-:W2:Y:S01]  /*b430*/  LDSM.16.MT88.4 R24, [R71+0xf800] ;  /* 0x00f800004718783b */ /* 0x000ea20000004200 */
[----:B------:R-:W-:Y:S01]  /*b440*/  FFMA.FTZ R140, R140, R107, -R88 ;  /* 0x0000006b8c8c7223 */ /* 0x000fe20000010858 */
[----:B------:R-:W-:Y:S01]  /*b450*/  FADD.FTZ R103, R102, R103 ;  /* 0x0000006766677221 */ /* 0x000fe20000010000 */
[----:B------:R-:W-:-:S04]  /*b460*/  FADD.FTZ R104, R85, R104 ;  /* 0x0000006855687221 */ /* 0x000fc80000010000 */
[C---:B------:R-:W-:Y:S01]  /*b470*/  HMMA.16816.F32 R4, R48.reuse, R56, R4 ;  /* 0x000000383004723c */ /* 0x040fe20000001804 */
[----:B------:R-:W-:Y:S07]  /*b480*/  MUFU.EX2 R147, R147 ;  /* 0x0000009300937308 */ /* 0x000fee0000000800 */
[----:B------:R-:W-:Y:S01]  /*b490*/  HMMA.16816.F32 R44, R48, R58, R44 ;  /* 0x0000003a302c723c */ /* 0x000fe2000000182c */
[----:B------:R-:W3:Y:S01]  /*b4a0*/  LDSM.16.MT88.4 R56, [R70+0xf800] ;  /* 0x00f800004638783b */ /* 0x000ee20000004200 */
[----:B------:R-:W4:Y:S01]  /*b4b0*/  MUFU.EX2 R146, R146 ;  /* 0x0000009200927308 */ /* 0x000f220000000800 */
[----:B------:R-:W-:Y:S01]  /*b4c0*/  FADD.FTZ R101, R101, R103 ;  /* 0x0000006765657221 */ /* 0x000fe20000010000 */
[----:B------:R-:W-:-:S06]  /*b4d0*/  FADD.FTZ R104, R84, R104 ;  /* 0x0000006854687221 */ /* 0x000fcc0000010000 */
[----:B------:R-:W-:Y:S01]  /*b4e0*/  MUFU.EX2 R145, R145 ;  /* 0x0000009100917308 */ /* 0x000fe20000000800 */
[----:B------:R-:W-:Y:S01]  /*b4f0*/  FADD.FTZ R101, R100, R101 ;  /* 0x0000006564657221 */ /* 0x000fe20000010000 */
[----:B------:R-:W-:-:S06]  /*b500*/  FADD.FTZ R83, R83, R104 ;  /* 0x0000006853537221 */ /* 0x000fcc0000010000 */
[----:B------:R-:W1:Y:S08]  /*b510*/  MUFU.EX2 R144, R144 ;  /* 0x0000009000907308 */ /* 0x000e700000000800 */
[----:B------:R-:W-:Y:S08]  /*b520*/  MUFU.EX2 R143, R143 ;  /* 0x0000008f008f7308 */ /* 0x000ff00000000800 */
[----:B------:R-:W2:Y:S08]  /*b530*/  MUFU.EX2 R142, R142 ;  /* 0x0000008e008e7308 */ /* 0x000eb00000000800 */
[----:B------:R-:W-:Y:S08]  /*b540*/  MUFU.EX2 R141, R141 ;  /* 0x0000008d008d7308 */ /* 0x000ff00000000800 */
[----:B------:R-:W3:Y:S01]  /*b550*/  MUFU.EX2 R140, R140 ;  /* 0x0000008c008c7308 */ /* 0x000ee20000000800 */
[----:B------:R-:W-:Y:S01]  /*b560*/  FADD.FTZ R99, R99, R101 ;  /* 0x0000006563637221 */ /* 0x000fe20000010000 */
[----:B------:R-:W-:Y:S01]  /*b570*/  FADD.FTZ R83, R82, R83 ;  /* 0x0000005352537221 */ /* 0x000fe20000010000 */
[----:B-----5:R-:W-:Y:S02]  /*b580*/  HMMA.16816.F32 R40, R48, R52, R40 ;  /* 0x000000343028723c */ /* 0x020fe40000001828 */
[----:B------:R-:W-:Y:S01]  /*b590*/  FADD.FTZ R99, R98, R99 ;  /* 0x0000006362637221 */ /* 0x000fe20000010000 */
[----:B------:R-:W-:-:S05]  /*b5a0*/  FADD.FTZ R81, R81, R83 ;  /* 0x0000005351517221 */ /* 0x000fca0000010000 */
[----:B------:R-:W-:Y:S01]  /*b5b0*/  HMMA.16816.F32 R32, R48, R54, R32 ;  /* 0x000000363020723c */ /* 0x000fe20000001820 */
[----:B------:R-:W5:Y:S01]  /*b5c0*/  LDSM.16.MT88.4 R48, [R69+0xf800] ;  /* 0x00f800004530783b */ /* 0x000f620000004200 */
[----:B----4-:R-:W-:Y:S01]  /*b5d0*/  F2FP.F16.F32.PACK_AB R52, R146, R147 ;  /* 0x000000939234723e */ /* 0x010fe200000000ff */
[----:B------:R-:W-:Y:S01]  /*b5e0*/  FADD.FTZ R97, R97, R99 ;  /* 0x0000006361617221 */ /* 0x000fe20000010000 */
[----:B-1----:R-:W-:Y:S01]  /*b5f0*/  F2FP.F16.F32.PACK_AB R54, R144, R145 ;  /* 0x000000919036723e */ /* 0x002fe200000000ff */
[----:B------:R-:W-:Y:S01]  /*b600*/  FADD.FTZ R81, R80, R81 ;  /* 0x0000005150517221 */ /* 0x000fe20000010000 */
[----:B--2---:R-:W-:Y:S02]  /*b610*/  F2FP.F16.F32.PACK_AB R53, R142, R143 ;  /* 0x0000008f8e35723e */ /* 0x004fe400000000ff */
[----:B---3--:R-:W-:Y:S01]  /*b620*/  F2FP.F16.F32.PACK_AB R55, R140, R141 ;  /* 0x0000008d8c37723e */ /* 0x008fe200000000ff */
        /* <DEDUP_REMOVED lines=17> */
[----:B------:R-:W-:-:S04]  /*b740*/  FFMA.FTZ R208, R133, R107, -R88 ;  /* 0x0000006b85d07223 */ /* 0x000fc80000010858 */
[----:B------:R-:W-:Y:S01]  /*b750*/  HMMA.16816.F32 R8, R52, R26, R8 ;  /* 0x0000001a3408723c */ /* 0x000fe20000001808 */
[----:B------:R-:W2:Y:S01]  /*b760*/  LDSM.16.MT88.4 R24, [R71+0x10000] ;  /* 0x010000004718783b */ /* 0x000ea20000004200 */
[----:B------:R-:W-:Y:S01]  /*b770*/  FADD.FTZ R92, R92, R94 ;  /* 0x0000005e5c5c7221 */ /* 0x000fe20000010000 */
[----:B------:R-:W-:-:S05]  /*b780*/  FADD.FTZ R75, R75, R78 ;  /* 0x0000004e4b4b7221 */ /* 0x000fca0000010000 */
[----:B------:R-:W-:Y:S01]  /*b790*/  HMMA.16816.F32 R4, R52, R56, R4 ;  /* 0x000000383404723c */ /* 0x000fe20000001804 */
[-CC-:B------:R-:W-:Y:S01]  /*b7a0*/  FFMA.FTZ R56, R132, R107.reuse, -R88.reuse ;  /* 0x0000006b84387223 */ /* 0x180fe20000010858 */
[----:B------:R-:W-:Y:S01]  /*b7b0*/  FFMA.FTZ R57, R131, R107, -R88 ;  /* 0x0000006b83397223 */ /* 0x000fe20000010858 */
[----:B------:R-:W-:Y:S01]  /*b7c0*/  MUFU.EX2 R139, R139 ;  /* 0x0000008b008b7308 */ /* 0x000fe20000000800 */
[----:B------:R-:W-:Y:S01]  /*b7d0*/  FADD.FTZ R92, R91, R92 ;  /* 0x0000005c5b5c7221 */ /* 0x000fe20000010000 */
[----:B------:R-:W-:-:S06]  /*b7e0*/  FADD.FTZ R74, R74, R75 ;  /* 0x0000004b4a4a7221 */ /* 0x000fcc0000010000 */
[----:B------:R-:W3:Y:S01]  /*b7f0*/  MUFU.EX2 R137, R137 ;  /* 0x0000008900897308 */ /* 0x000ee20000000800 */
[----:B------:R-:W-:Y:S01]  /*b800*/  FADD.FTZ R90, R90, R92 ;  /* 0x0000005c5a5a7221 */ /* 0x000fe20000010000 */
[----:B------:R-:W-:-:S06]  /*b810*/  FADD.FTZ R74, R73, R74 ;  /* 0x0000004a494a7221 */ /* 0x000fcc0000010000 */
[----:B------:R-:W-:Y:S08]  /*b820*/  MUFU.EX2 R136, R136 ;  /* 0x0000008800887308 */ /* 0x000ff00000000800 */
[----:B------:R-:W4:Y:S08]  /*b830*/  MUFU.EX2 R206, R206 ;  /* 0x000000ce00ce7308 */ /* 0x000f300000000800 */
[----:B------:R-:W-:Y:S08]  /*b840*/  MUFU.EX2 R207, R207 ;  /* 0x000000cf00cf7308 */ /* 0x000ff00000000800 */
[----:B------:R-:W1:Y:S08]  /*b850*/  MUFU.EX2 R208, R208 ;  /* 0x000000d000d07308 */ /* 0x000e700000000800 */
[----:B------:R-:W-:Y:S08]  /*b860*/  MUFU.EX2 R56, R56 ;  /* 0x0000003800387308 */ /* 0x000ff00000000800 */
[----:B------:R-:W2:Y:S01]  /*b870*/  MUFU.EX2 R57, R57 ;  /* 0x0000003900397308 */ /* 0x000ea20000000800 */
[----:B------:R-:W-:Y:S01]  /*b880*/  FADD.FTZ R90, R89, R90 ;  /* 0x0000005a595a7221 */ /* 0x000fe20000010000 */
[----:B------:R-:W-:Y:S01]  /*b890*/  FADD.FTZ R138, R138, R74 ;  /* 0x0000004a8a8a7221 */ /* 0x000fe20000010000 */
[----:B-----5:R-:W-:Y:S02]  /*b8a0*/  HMMA.16816.F32 R40, R52, R48, R40 ;  /* 0x000000303428723c */ /* 0x020fe40000001828 */
[----:B------:R-:W-:Y:S01]  /*b8b0*/  FADD.FTZ R90, R149, R90 ;  /* 0x0000005a955a7221 */ /* 0x000fe20000010000 */
[----:B------:R-:W-:-:S05]  /*b8c0*/  FADD.FTZ R138, R153, R138 ;  /* 0x0000008a998a7221 */ /* 0x000fca0000010000 */
[----:B------:R-:W-:Y:S01]  /*b8d0*/  HMMA.16816.F32 R32, R52, R50, R32 ;  /* 0x000000323420723c */ /* 0x000fe20000001820 */
[----:B------:R-:W5:Y:S01]  /*b8e0*/  LDSM.16.MT88.4 R48, [R70+0x10000] ;  /* 0x010000004630783b */ /* 0x000f620000004200 */
[----:B------:R-:W-:Y:S01]  /*b8f0*/  FADD.FTZ R148, R148, R90 ;  /* 0x0000005a94947221 */ /* 0x000fe20000010000 */
[----:B------:R-:W-:-:S05]  /*b900*/  FADD.FTZ R154, R154, R138 ;  /* 0x0000008a9a9a7221 */ /* 0x000fca0000010000 */
[----:B------:R-:W-:Y:S01]  /*b910*/  HMMA.16816.F32 R44, R52, R58, R44 ;  /* 0x0000003a342c723c */ /* 0x000fe2000000182c */
[----:B---3--:R-:W-:Y:S02]  /*b920*/  F2FP.F16.F32.PACK_AB R52, R137, R139 ;  /* 0x0000008b8934723e */ /* 0x008fe400000000ff */
[----:B----4-:R-:W-:Y:S02]  /*b930*/  F2FP.F16.F32.PACK_AB R54, R206, R136 ;  /* 0x00000088ce36723e */ /* 0x010fe400000000ff */
[----:B-1----:R-:W-:Y:S02]  /*b940*/  F2FP.F16.F32.PACK_AB R53, R208, R207 ;  /* 0x000000cfd035723e */ /* 0x002fe400000000ff */
        /* <DEDUP_REMOVED lines=19> */
[-CC-:B------:R-:W-:Y:S01]  /*ba80*/  FFMA.FTZ R58, R130, R107.reuse, -R105.reuse ;  /* 0x0000006b823a7223 */ /* 0x180fe20000010869 */
[-CC-:B------:R-:W-:Y:S01]  /*ba90*/  FFMA.FTZ R59, R129, R107.reuse, -R105.reuse ;  /* 0x0000006b813b7223 */ /* 0x180fe20000010869 */
[-CC-:B------:R-:W-:Y:S01]  /*baa0*/  FFMA.FTZ R86, R128, R107.reuse, -R105.reuse ;  /* 0x0000006b80567223 */ /* 0x180fe20000010869 */
[-C--:B------:R-:W-:Y:S01]  /*bab0*/  FFMA.FTZ R87, R127, R107.reuse, -R105 ;  /* 0x0000006b7f577223 */ /* 0x080fe20000010869 */
[----:B------:R-:W-:Y:S01]  /*bac0*/  FADD.FTZ R168, R178, R168 ;  /* 0x000000a8b2a87221 */ /* 0x000fe20000010000 */
[----:B------:R-:W-:Y:S01]  /*bad0*/  FADD.FTZ R173, R183, R173 ;  /* 0x000000adb7ad7221 */ /* 0x000fe20000010000 */
[-CC-:B------:R-:W-:Y:S01]  /*bae0*/  FFMA.FTZ R118, R118, R107.reuse, -R88.reuse ;  /* 0x0000006b76767223 */ /* 0x180fe20000010858 */
[-CC-:B------:R-:W-:Y:S01]  /*baf0*/  FFMA.FTZ R117, R117, R107.reuse, -R88.reuse ;  /* 0x0000006b75757223 */ /* 0x180fe20000010858 */
[-CC-:B------:R-:W-:Y:S01]  /*bb00*/  FFMA.FTZ R116, R116, R107.reuse, -R88.reuse ;  /* 0x0000006b74747223 */ /* 0x180fe20000010858 */
[----:B------:R-:W-:Y:S01]  /*bb10*/  FFMA.FTZ R115, R115, R107, -R88 ;  /* 0x0000006b73737223 */ /* 0x000fe20000010858 */
[----:B------:R-:W-:Y:S01]  /*bb20*/  FADD.FTZ R177, R177, R168 ;  /* 0x000000a8b1b17221 */ /* 0x000fe20000010000 */
[----:B------:R-:W-:Y:S01]  /*bb30*/  FADD.FTZ R185, R185, R173 ;  /* 0x000000adb9b97221 */ /* 0x000fe20000010000 */
[----:B------:R-:W-:Y:S01]  /*bb40*/  MUFU.EX2 R58, R58 ;  /* 0x0000003a003a7308 */ /* 0x000fe20000000800 */
[----:B-----5:R-:W-:Y:S01]  /*bb50*/  HMMA.16816.F32 R4, R52, R48, R4 ;  /* 0x000000303404723c */ /* 0x020fe20000001804 */
[----:B------:R-:W-:Y:S01]  /*bb60*/  FADD.FTZ R177, R179, R177 ;  /* 0x000000b1b3b17221 */ /* 0x000fe20000010000 */
[----:B------:R-:W-:-:S05]  /*bb70*/  FADD.FTZ R185, R186, R185 ;  /* 0x000000b9bab97221 */ /* 0x000fca0000010000 */
[----:B------:R-:W3:Y:S01]  /*bb80*/  MUFU.EX2 R59, R59 ;  /* 0x0000003b003b7308 */ /* 0x000ee20000000800 */
[----:B------:R-:W-:Y:S01]  /*bb90*/  HMMA.16816.F32 R44, R52, R50, R44 ;  /* 0x00000032342c723c */ /* 0x000fe2000000182c */
[----:B------:R-:W4:Y:S06]  /*bba0*/  LDSM.16.MT88.4 R48, [R71+0x10800] ;  /* 0x010800004730783b */ /* 0x000f2c0000004200 */
[----:B------:R-:W-:Y:S01]  /*bbb0*/  MUFU.EX2 R86, R86 ;  /* 0x0000005600567308 */ /* 0x000fe20000000800 */
[----:B------:R-:W-:-:S07]  /*bbc0*/  FADD.FTZ R177, R182, R177 ;  /* 0x000000b1b6b17221 */ /* 0x000fce0000010000 */
[----:B------:R-:W5:Y:S01]  /*bbd0*/  MUFU.EX2 R87, R87 ;  /* 0x0000005700577308 */ /* 0x000f620000000800 */
[----:B------:R-:W-:-:S07]  /*bbe0*/  FADD.FTZ R187, R187, R185 ;  /* 0x000000b9bbbb7221 */ /* 0x000fce0000010000 */
[----:B------:R-:W-:Y:S08]  /*bbf0*/  MUFU.EX2 R102, R118 ;  /* 0x0000007600667308 */ /* 0x000ff00000000800 */
[----:B------:R-:W2:Y:S08]  /*bc00*/  MUFU.EX2 R84, R117 ;  /* 0x0000007500547308 */ /* 0x000eb00000000800 */
[----:B------:R-:W-:Y:S08]  /*bc10*/  MUFU.EX2 R82, R116 ;  /* 0x0000007400527308 */ /* 0x000ff00000000800 */
[----:B------:R-:W4:Y:S01]  /*bc20*/  MUFU.EX2 R80, R115 ;  /* 0x0000007300507308 */ /* 0x000f220000000800 */
[----:B------:R-:W-:Y:S01]  /*bc30*/  FADD.FTZ R191, R191, R177 ;  /* 0x000000b1bfbf7221 */ /* 0x000fe20000010000 */
[----:B------:R-:W-:Y:S01]  /*bc40*/  FADD.FTZ R187, R195, R187 ;  /* 0x000000bbc3bb7221 */ /* 0x000fe20000010000 */
[----:B-1----:R-:W-:Y:S02]  /*bc50*/  HMMA.16816.F32 R40, R52, R28, R40 ;  /* 0x0000001c3428723c */ /* 0x002fe40000001828 */
[----:B------:R-:W-:Y:S01]  /*bc60*/  FADD.FTZ R191, R190, R191 ;  /* 0x000000bfbebf7221 */ /* 0x000fe20000010000 */
[----:B------:R-:W-:-:S05]  /*bc70*/  FADD.FTZ R198, R198, R187 ;  /* 0x000000bbc6c67221 */ /* 0x000fca0000010000 */
[----:B------:R-:W-:Y:S01]  /*bc80*/  HMMA.16816.F32 R32, R52, R30, R32 ;  /* 0x0000001e3420723c */ /* 0x000fe20000001820 */
[----:B---3--:R-:W-:Y:S01]  /*bc90*/  F2FP.F16.F32.PACK_AB R52, R59, R58 ;  /* 0x0000003a3b34723e */ /* 0x008fe200000000ff */
[----:B------:R-:W-:Y:S01]  /*bca0*/  FADD.FTZ R192, R192, R191 ;  /* 0x000000bfc0c07221 */ /* 0x000fe20000010000 */
[----:B-----5:R-:W-:Y:S01]  /*bcb0*/  F2FP.F16.F32.PACK_AB R54, R87, R86 ;  /* 0x000000565736723e */ /* 0x020fe200000000ff */
[----:B------:R-:W-:Y:S01]  /*bcc0*/  FADD.FTZ R198, R200, R198 ;  /* 0x000000c6c8c67221 */ /* 0x000fe20000010000 */
[----:B--2---:R-:W-:Y:S02]  /*bcd0*/  F2FP.F16.F32.PACK_AB R53, R84, R102 ;  /* 0x000000665435723e */ /* 0x004fe400000000ff */
[----:B----4-:R-:W-:Y:S01]  /*bce0*/  F2FP.F16.F32.PACK_AB R55, R80, R82 ;  /* 0x000000525037723e */ /* 0x010fe200000000ff */
[----:B------:R-:W-:Y:S01]  /*bcf0*/  FADD.FTZ R192, R194, R192 ;  /* 0x000000c0c2c07221 */ /* 0x000fe20000010000 */
[----:B------:R-:W-:Y:S01]  /*bd00*/  FADD.FTZ R202, R202, R198 ;  /* 0x000000c6caca7221 */ /* 0x000fe20000010000 */
[----:B------:R-:W1:Y:S04]  /*bd10*/  LDSM.16.MT88.4 R28, [R70+0x10800] ;  /* 0x01080000461c783b */ /* 0x000e680000004200 */
        /* <DEDUP_REMOVED lines=13> */
[----:B------:R-:W-:-:S03]  /*bdf0*/  FADD.FTZ R193, R180, R193 ;  /* 0x000000c1b4c17221 */ /* 0x000fc60000010000 */
[----:B------:R-:W-:Y:S02]  /*be00*/  FADD.FTZ R189, R188, R189 ;  /* 0x000000bdbcbd7221 */ /* 0x000fe40000010000 */
[C---:B------:R-:W-:Y:S01]  /*be10*/  HMMA.16816.F32 R8, R52.reuse, R50, R8 ;  /* 0x000000323408723c */ /* 0x040fe20000001808 */
[----:B------:R-:W3:Y:S01]  /*be20*/  LDSM.16.MT88.4 R48, [R72+0x11000] ;  /* 0x011000004830783b */ /* 0x000ee20000004200 */
[----:B------:R-:W-:Y:S01]  /*be30*/  FADD.FTZ R193, R176, R193 ;  /* 0x000000c1b0c17221 */ /* 0x000fe20000010000 */
[----:B------:R-:W-:Y:S01]  /*be40*/  FADD.FTZ R189, R184, R189 ;  /* 0x000000bdb8bd7221 */ /* 0x000fe20000010000 */
[-CC-:B------:R-:W-:Y:S01]  /*be50*/  FFMA.FTZ R78, R124, R107.reuse, -R105.reuse ;  /* 0x0000006b7c4e7223 */ /* 0x180fe20000010869 */
[-C--:B------:R-:W-:Y:S01]  /*be60*/  FFMA.FTZ R79, R123, R107.reuse, -R105 ;  /* 0x0000006b7b4f7223 */ /* 0x080fe20000010869 */
[----:B------:R-:W-:Y:S01]  /*be70*/  FADD.FTZ R175, R175, R193 ;  /* 0x000000c1afaf7221 */ /* 0x000fe20000010000 */
[----:B------:R-:W-:Y:S01]  /*be80*/  FADD.FTZ R181, R181, R189 ;  /* 0x000000bdb5b57221 */ /* 0x000fe20000010000 */
[-CC-:B------:R-:W-:Y:S01]  /*be90*/  FFMA.FTZ R81, R114, R107.reuse, -R88.reuse ;  /* 0x0000006b72517223 */ /* 0x180fe20000010858 */
[-CC-:B------:R-:W-:Y:S01]  /*bea0*/  FFMA.FTZ R83, R113, R107.reuse, -R88.reuse ;  /* 0x0000006b71537223 */ /* 0x180fe20000010858 */
[----:B------:R-:W-:Y:S01]  /*beb0*/  FADD.FTZ R175, R174, R175 ;  /* 0x000000afaeaf7221 */ /* 0x000fe20000010000 */
[-CC-:B------:R-:W-:Y:S01]  /*bec0*/  FFMA.FTZ R85, R112, R107.reuse, -R88.reuse ;  /* 0x0000006b70557223 */ /* 0x180fe20000010858 */
[-C--:B------:R-:W-:Y:S01]  /*bed0*/  FFMA.FTZ R89, R111, R107.reuse, -R88 ;  /* 0x0000006b6f597223 */ /* 0x080fe20000010858 */
        /* <DEDUP_REMOVED lines=12> */
[----:B------:R-:W-:-:S05]  /*bfa0*/  FADD.FTZ R165, R163, R165 ;  /* 0x000000a5a3a57221 */ /* 0x000fca0000010000 */
[----:B------:R-:W-:Y:S01]  /*bfb0*/  MUFU.EX2 R78, R78 ;  /* 0x0000004e004e7308 */ /* 0x000fe20000000800 */
[----:B--2---:R-:W-:Y:S01]  /*bfc0*/  HMMA.16816.F32 R40, R52, R24, R40 ;  /* 0x000000183428723c */ /* 0x004fe20000001828 */
[----:B------:R-:W-:-:S06]  /*bfd0*/  FADD.FTZ R157, R157, R159 ;  /* 0x0000009f9d9d7221 */ /* 0x000fcc0000010000 */
[----:B------:R-:W2:Y:S01]  /*bfe0*/  MUFU.EX2 R79, R79 ;  /* 0x0000004f004f7308 */ /* 0x000ea20000000800 */
[----:B------:R-:W-:Y:S01]  /*bff0*/  HMMA.16816.F32 R32, R52, R26, R32 ;  /* 0x0000001a3420723c */ /* 0x000fe20000001820 */
[----:B------:R-:W5:Y:S06]  /*c000*/  LDSM.16.MT88.4 R24, [R70+0x11000] ;  /* 0x011000004618783b */ /* 0x000f6c0000004200 */
[----:B------:R-:W-:Y:S08]  /*c010*/  MUFU.EX2 R81, R81 ;  /* 0x0000005100517308 */ /* 0x000ff00000000800 */
[----:B------:R-:W3:Y:S08]  /*c020*/  MUFU.EX2 R83, R83 ;  /* 0x0000005300537308 */ /* 0x000ef00000000800 */
[----:B------:R-:W-:Y:S08]  /*c030*/  MUFU.EX2 R85, R85 ;  /* 0x0000005500557308 */ /* 0x000ff00000000800 */
[----:B------:R-:W4:Y:S01]  /*c040*/  MUFU.EX2 R89, R89 ;  /* 0x0000005900597308 */ /* 0x000f220000000800 */
[----:B------:R-:W-:Y:S01]  /*c050*/  FADD.FTZ R160, R160, R165 ;  /* 0x000000a5a0a07221 */ /* 0x000fe20000010000 */
[----:B------:R-:W-:Y:S01]  /*c060*/  FADD.FTZ R157, R151, R157 ;  /* 0x0000009d979d7221 */ /* 0x000fe20000010000 */
[-CC-:B------:R-:W-:Y:S01]  /*c070*/  FFMA.FTZ R90, R122, R107.reuse, -R105.reuse ;  /* 0x0000006b7a5a7223 */ /* 0x180fe20000010869 */
[-C--:B------:R-:W-:Y:S01]  /*c080*/  FFMA.FTZ R91, R121, R107.reuse, -R105 ;  /* 0x0000006b795b7223 */ /* 0x080fe20000010869 */
[----:B------:R-:W-:Y:S01]  /*c090*/  FADD.FTZ R160, R147, R160 ;  /* 0x000000a093a07221 */ /* 0x000fe20000010000 */
[----:B------:R-:W-:Y:S01]  /*c0a0*/  FADD.FTZ R157, R143, R157 ;  /* 0x0000009d8f9d7221 */ /* 0x000fe20000010000 */
[-CC-:B------:R-:W-:Y:S01]  /*c0b0*/  FFMA.FTZ R92, R120, R107.reuse, -R105.reuse ;  /* 0x0000006b785c7223 */ /* 0x180fe20000010869 */
[-C--:B------:R-:W-:Y:S01]  /*c0c0*/  FFMA.FTZ R250, R119, R107.reuse, -R105 ;  /* 0x0000006b77fa7223 */ /* 0x080fe20000010869 */
[-CC-:B------:R-:W-:Y:S01]  /*c0d0*/  FFMA.FTZ R93, R110, R107.reuse, -R88.reuse ;  /* 0x0000006b6e5d7223 */ /* 0x180fe20000010858 */
[-CC-:B------:R-:W-:Y:S01]  /*c0e0*/  FFMA.FTZ R94, R109, R107.reuse, -R88.reuse ;  /* 0x0000006b6d5e7223 */ /* 0x180fe20000010858 */
[-CC-:B------:R-:W-:Y:S01]  /*c0f0*/  FFMA.FTZ R95, R108, R107.reuse, -R88.reuse ;  /* 0x0000006b6c5f7223 */ /* 0x180fe20000010858 */
[----:B------:R-:W-:Y:S01]  /*c100*/  FFMA.FTZ R245, R106, R107, -R88 ;  /* 0x0000006b6af57223 */ /* 0x000fe20000010858 */
[----:B-1----:R-:W-:Y:S01]  /*c110*/  F2FP.F16.F32.PACK_AB R52, R76, R77 ;  /* 0x0000004d4c34723e */ /* 0x002fe200000000ff */
[----:B------:R-:W-:Y:S01]  /*c120*/  FADD.FTZ R146, R146, R160 ;  /* 0x000000a092927221 */ /* 0x000fe20000010000 */
[----:B--2---:R-:W-:Y:S01]  /*c130*/  F2FP.F16.F32.PACK_AB R54, R79, R78 ;  /* 0x0000004e4f36723e */ /* 0x004fe200000000ff */
[----:B------:R-:W-:Y:S01]  /*c140*/  FADD.FTZ R142, R142, R157 ;  /* 0x0000009d8e8e7221 */ /* 0x000fe20000010000 */
[----:B---3--:R-:W-:-:S02]  /*c150*/  F2FP.F16.F32.PACK_AB R53, R83, R81 ;  /* 0x000000515335723e */ /* 0x008fc400000000ff */
[----:B----4-:R-:W-:Y:S01]  /*c160*/  F2FP.F16.F32.PACK_AB R55, R89, R85 ;  /* 0x000000555937723e */ /* 0x010fe200000000ff */
[----:B------:R-:W-:Y:S01]  /*c170*/  MUFU.EX2 R90, R90 ;  /* 0x0000005a005a7308 */ /* 0x000fe20000000800 */
[----:B------:R-:W-:Y:S01]  /*c180*/  FADD.FTZ R146, R145, R146 ;  /* 0x0000009291927221 */ /* 0x000fe20000010000 */
[----:B------:R-:W-:-:S06]  /*c190*/  FADD.FTZ R142, R141, R142 ;  /* 0x0000008e8d8e7221 */ /* 0x000fcc0000010000 */
[----:B------:R-:W1:Y:S01]  /*c1a0*/  MUFU.EX2 R91, R91 ;  /* 0x0000005b005b7308 */ /* 0x000e620000000800 */
[----:B------:R-:W-:Y:S01]  /*c1b0*/  HMMA.16816.F32 R20, R52, R48, R20 ;  /* 0x000000303414723c */ /* 0x000fe20000001814 */
[----:B------:R-:W-:Y:S01]  /*c1c0*/  FADD.FTZ R144, R144, R146 ;  /* 0x0000009290907221 */ /* 0x000fe20000010000 */
[----:B------:R-:W-:-:S05]  /*c1d0*/  FADD.FTZ R140, R140, R142 ;  /* 0x0000008e8c8c7221 */ /* 0x000fca0000010000 */
[----:B------:R-:W-:Y:S01]  /*c1e0*/  MUFU.EX2 R92, R92 ;  /* 0x0000005c005c7308 */ /* 0x000fe20000000800 */
[----:B------:R-:W-:Y:S01]  /*c1f0*/  HMMA.16816.F32 R16, R52, R50, R16 ;  /* 0x000000323410723c */ /* 0x000fe20000001810 */
[----:B------:R-:W2:Y:S06]  /*c200*/  LDSM.16.MT88.4 R48, [R69+0x11000] ;  /* 0x011000004530783b */ /* 0x000eac0000004200 */
[----:B------:R-:W3:Y:S08]  /*c210*/  MUFU.EX2 R250, R250 ;  /* 0x000000fa00fa7308 */ /* 0x000ef00000000800 */
[----:B------:R-:W-:Y:S08]  /*c220*/  MUFU.EX2 R93, R93 ;  /* 0x0000005d005d7308 */ /* 0x000ff00000000800 */
[----:B------:R-:W4:Y:S08]  /*c230*/  MUFU.EX2 R94, R94 ;  /* 0x0000005e005e7308 */ /* 0x000f300000000800 */
[----:B------:R-:W-:Y:S08]  /*c240*/  MUFU.EX2 R95, R95 ;  /* 0x0000005f005f7308 */ /* 0x000ff00000000800 */
[----:B------:R-:W5:Y:S01]  /*c250*/  MUFU.EX2 R245, R245 ;  /* 0x000000f500f57308 */ /* 0x000f620000000800 */
[----:B------:R-:W-:Y:S01]  /*c260*/  FADD.FTZ R144, R139, R144 ;  /* 0x000000908b907221 */ /* 0x000fe20000010000 */
[----:B------:R-:W-:-:S03]  /*c270*/  FADD.FTZ R140, R207, R140 ;  /* 0x0000008ccf8c7221 */ /* 0x000fc60000010000 */
[----:B------:R-:W-:Y:S01]  /*c280*/  FADD.FTZ R137, R137, R144 ;  /* 0x0000009089897221 */ /* 0x000fe20000010000 */
[----:B------:R-:W-:Y:S01]  /*c290*/  FADD.FTZ R208, R208, R140 ;  /* 0x0000008cd0d07221 */ /* 0x000fe20000010000 */
[----:B-1----:R-:W-:Y:S02]  /*c2a0*/  F2FP.F16.F32.PACK_AB R132, R91, R90 ;  /* 0x0000005a5b84723e */ /* 0x002fe400000000ff */
[----:B---3--:R-:W-:Y:S01]  /*c2b0*/  F2FP.F16.F32.PACK_AB R134, R250, R92 ;  /* 0x0000005cfa86723e */ /* 0x008fe200000000ff */
[----:B------:R-:W-:Y:S01]  /*c2c0*/  FADD.FTZ R137, R136, R137 ;  /* 0x0000008988897221 */ /* 0x000fe20000010000 */
[----:B----4-:R-:W-:Y:S01]  /*c2d0*/  F2FP.F16.F32.PACK_AB R133, R94, R93 ;  /* 0x0000005d5e85723e */ /* 0x010fe200000000ff */
[----:B------:R-:W-:Y:S01]  /*c2e0*/  FADD.FTZ R208, R56, R208 ;  /* 0x000000d038d07221 */ /* 0x000fe20000010000 */
[----:B-----5:R-:W-:Y:S01]  /*c2f0*/  F2FP.F16.F32.PACK_AB R135, R245, R95 ;  /* 0x0000005ff587723e */ /* 0x020fe200000000ff */
[----:B------:R-:W-:Y:S02]  /*c300*/  FADD.FTZ R206, R206, R137 ;  /* 0x00000089cece7221 */ /* 0x000fe40000010000 */
[----:B------:R-:W-:Y:S01]  /*c310*/  FADD.FTZ R57, R57, R208 ;  /* 0x000000d039397221 */ /* 0x000fe20000010000 */
[----:B------:R-:W-:Y:S01]  /*c320*/  HMMA.16816.F32 R12, R52, R28, R12 ;  /* 0x0000001c340c723c */ /* 0x000fe2000000180c */
[----:B------:R-:W-:-:S02]  /*c330*/  FADD.FTZ R206, R58, R206 ;  /* 0x000000ce3ace7221 */ /* 0x000fc40000010000 */
[----:B------:R-:W-:-:S05]  /*c340*/  FADD.FTZ R57, R102, R57 ;  /* 0x0000003966397221 */ /* 0x000fca0000010000 */
[----:B------:R-:W-:Y:S01]  /*c350*/  HMMA.16816.F32 R8, R52, R30, R8 ;  /* 0x0000001e3408723c */ /* 0x000fe20000001808 */
[----:B------:R-:W-:Y:S01]  /*c360*/  LDSM.16.MT88.4 R28, [R70+0x11800] ;  /* 0x01180000461c783b */ /* 0x000fe20000004200 */
[----:B------:R-:W-:Y:S01]  /*c370*/  FADD.FTZ R59, R59, R206 ;  /* 0x000000ce3b3b7221 */ /* 0x000fe20000010000 */
[----:B------:R-:W-:-:S05]  /*c380*/  FADD.FTZ R84, R84, R57 ;  /* 0x0000003954547221 */ /* 0x000fca0000010000 */
[C---:B------:R-:W-:Y:S08]  /*c390*/  HMMA.16816.F32 R4, R52.reuse, R24, R4 ;  /* 0x000000183404723c */ /* 0x040ff00000001804 */
[----:B------:R-:W-:Y:S01]  /*c3a0*/  HMMA.16816.F32 R44, R52, R26, R44 ;  /* 0x0000001a342c723c */ /* 0x000fe2000000182c */
[----:B------:R-:W1:Y:S07]  /*c3b0*/  LDSM.16.MT88.4 R24, [R71+0x11800] ;  /* 0x011800004718783b */ /* 0x000e6e0000004200 */
[----:B------:R-:W-:Y:S01]  /*c3c0*/  HMMA.16816.F32 R156, R132, R74, R16 ;  /* 0x0000004a849c723c */ /* 0x000fe20000001810 */
[----:B------:R-:W3:Y:S01]  /*c3d0*/  LDSM.16.MT88.4 R16, [R69+0x11800] ;  /* 0x011800004510783b */ /* 0x000ee20000004200 */
[----:B------:R-:W-:Y:S01]  /*c3e0*/  FADD.FTZ R59, R86, R59 ;  /* 0x0000003b563b7221 */ /* 0x000fe20000010000 */
[----:B------:R-:W-:-:S03]  /*c3f0*/  FADD.FTZ R84, R82, R84 ;  /* 0x0000005452547221 */ /* 0x000fc60000010000 */
[----:B------:R-:W-:Y:S01]  /*c400*/  FADD.FTZ R87, R87, R59 ;  /* 0x0000003b57577221 */ /* 0x000fe20000010000 */
[----:B------:R-:W-:-:S03]  /*c410*/  FADD.FTZ R80, R80, R84 ;  /* 0x0000005450507221 */ /* 0x000fc60000010000 */
[----:B------:R-:W-:Y:S01]  /*c420*/  FADD.FTZ R87, R77, R87 ;  /* 0x000000574d577221 */ /* 0x000fe20000010000 */
[----:B------:R-:W-:Y:S01]  /*c430*/  FADD.FTZ R80, R81, R80 ;  /* 0x0000005051507221 */ /* 0x000fe20000010000 */
[----:B--2---:R-:W-:Y:S02]  /*c440*/  HMMA.16816.F32 R40, R52, R48, R40 ;  /* 0x000000303428723c */ /* 0x004fe40000001828 */
[----:B------:R-:W-:Y:S01]  /*c450*/  FADD.FTZ R76, R76, R87 ;  /* 0x000000574c4c7221 */ /* 0x000fe20000010000 */
[----:B------:R-:W-:-:S05]  /*c460*/  FADD.FTZ R83, R83, R80 ;  /* 0x0000005053537221 */ /* 0x000fca0000010000 */
[----:B------:R-:W-:Y:S01]  /*c470*/  HMMA.16816.F32 R32, R52, R50, R32 ;  /* 0x000000323420723c */ /* 0x000fe20000001820 */
[----:B------:R-:W-:Y:S01]  /*c480*/  FADD.FTZ R76, R78, R76 ;  /* 0x0000004c4e4c7221 */ /* 0x000fe20000010000 */
[----:B------:R-:W-:Y:S01]  /*c490*/  FADD.FTZ R83, R85, R83 ;  /* 0x0000005355537221 */ /* 0x000fe20000010000 */
[----:B------:R-:W-:Y:S02]  /*c4a0*/  ISETP.GT.AND P0, PT, R37, R233, PT ;  /* 0x000000e92500720c */ /* 0x000fe40003f04270 */
[----:B------:R-:W-:Y:S01]  /*c4b0*/  FADD.FTZ R79, R79, R76 ;  /* 0x0000004c4f4f7221 */ /* 0x000fe20000010000 */
[----:B------:R-:W-:-:S03]  /*c4c0*/  FADD.FTZ R89, R89, R83 ;  /* 0x0000005359597221 */ /* 0x000fc60000010000 */
[----:B------:R-:W-:Y:S01]  /*c4d0*/  FADD.FTZ R79, R90, R79 ;  /* 0x0000004f5a4f7221 */ /* 0x000fe20000010000 */
[----:B------:R-:W-:-:S03]  /*c4e0*/  FADD.FTZ R89, R93, R89 ;  /* 0x000000595d597221 */ /* 0x000fc60000010000 */
[----:B------:R-:W-:Y:S01]  /*c4f0*/  FADD.FTZ R79, R91, R79 ;  /* 0x0000004f5b4f7221 */ /* 0x000fe20000010000 */
[----:B------:R-:W-:Y:S01]  /*c500*/  FADD.FTZ R89, R94, R89 ;  /* 0x000000595e597221 */ /* 0x000fe20000010000 */
[----:B------:R-:W-:Y:S01]  /*c510*/  HMMA.16816.F32 R160, R132, R72, R20 ;  /* 0x0000004884a0723c */ /* 0x000fe20000001814 */
[----:B------:R-:W-:Y:S01]  /*c520*/  BSSY B2, `(.L_x_3202) ;  /* 0x0000911000027945 */ /* 0x000fe20003800000 */
[----:B------:R-:W-:Y:S01]  /*c530*/  FADD.FTZ R79, R92, R79 ;  /* 0x0000004f5c4f7221 */ /* 0x000fe20000010000 */
[----:B------:R-:W-:-:S05]  /*c540*/  FADD.FTZ R89, R95, R89 ;  /* 0x000000595f597221 */ /* 0x000fca0000010000 */
[----:B-1----:R-:W-:Y:S01]  /*c550*/  HMMA.16816.F32 R152, R132, R24, R12 ;  /* 0x000000188498723c */ /* 0x002fe2000000180c */
[----:B------:R-:W-:Y:S01]  /*c560*/  FADD.FTZ R250, R250, R79 ;  /* 0x0000004ffafa7221 */ /* 0x000fe20000010000 */
[----:B------:R-:W-:-:S06]  /*c570*/  FADD.FTZ R245, R245, R89 ;  /* 0x00000059f5f57221 */ /* 0x000fcc0000010000 */
[C---:B------:R-:W-:Y:S08]  /*c580*/  HMMA.16816.F32 R148, R132.reuse, R26, R8 ;  /* 0x0000001a8494723c */ /* 0x040ff00000001808 */
[C---:B------:R-:W-:Y:S08]  /*c590*/  HMMA.16816.F32 R144, R132.reuse, R28, R4 ;  /* 0x0000001c8490723c */ /* 0x040ff00000001804 */
[C---:B------:R-:W-:Y:S08]  /*c5a0*/  HMMA.16816.F32 R140, R132.reuse, R30, R44 ;  /* 0x0000001e848c723c */ /* 0x040ff0000000182c */
[C---:B---3--:R-:W-:Y:S08]  /*c5b0*/  HMMA.16816.F32 R136, R132.reuse, R16, R40 ;  /* 0x000000108488723c */ /* 0x048ff00000001828 */
[----:B------:R-:W-:Y:S01]  /*c5c0*/  HMMA.16816.F32 R132, R132, R18, R32 ;  /* 0x000000128484723c */ /* 0x000fe20000001820 */
[----:B------:R-:W-:-:S04]  /*c5d0*/  NOP ;  /* 0x0000000000007918 */ /* 0x000fc80000000000 */
[----:B------:R-:W-:-:S15]  /*c5e0*/  @!P0 BRA `(.L_x_3203) ;  /* 0x00000090000c8947 */ /* 0x000fde0003800000 */
[----:B------:R-:W-:-:S04]  /*c5f0*/  DEPBAR.LE SB0, 0x0 ;  /* 0x000080000000791a */ /* 0x000fc80000000000 */
[----:B------:R-:W-:Y:S05]  /*c600*/  WARPSYNC.ALL ;  /* 0x0000000000007948 */ /* 0x000fea0003800000 */
[----:B------:R-:W-:Y:S01]  /*c610*/  BSSY.RECONVERGENT B0, `(.L_x_3204) ;  /* 0x000004c000007945 */ /* 0x000fe20003800200 */
[----:B------:R-:W-:Y:S01]  /*c620*/  IADD3 R4, PT, PT, R38, -0x2, RZ ;  /* 0xfffffffe26047810 */ /* 0x000fe20007ffe0ff */
[----:B------:R-:W-:Y:S06]  /*c630*/  BAR.SYNC.DEFER_BLOCKING 0x0 ;  /* 0x0000000000007b1d */ /* 0x000fec0000010000 */
[----:B------:R-:W-:Y:S05]  /*c640*/  @!P6 BRA `(.L_x_3205) ;  /* 0x000000040000e947 */ /* 0x000fea0003800000 */
[----:B------:R-:W2:Y:S01]  /*c650*/  LD.E R11, desc[UR4][R2.64+0x170] ;  /* 0x00017004020b7980 */ /* 0x000ea2000c101900 */
[----:B------:R-:W-:-:S04]  /*c660*/  SHF.L.U32 R4, R4, 0x8, RZ ;  /* 0x0000000804047819 */ /* 0x000fc800000006ff */
[----:B------:R-:W-:Y:S01]  /*c670*/  IABS R5, R4 ;  /* 0x0000000400057213 */ /* 0x000fe20000000000 */
[----:B------:R-:W-:-:S05]  /*c680*/  VIADD R12, R4, 0x100 ;  /* 0x00000100040c7836 */ /* 0x000fca0000000000 */
[----:B------:R-:W-:Y:S02]  /*c690*/  IABS R7, R12 ;  /* 0x0000000c00077213 */ /* 0x000fe40000000000 */
[-C--:B--2---:R-:W-:Y:S02]  /*c6a0*/  IABS R8, R11.reuse ;  /* 0x0000000b00087213 */ /* 0x084fe40000000000 */
[-C--:B------:R-:W-:Y:S02]  /*c6b0*/  IABS R6, R11.reuse ;  /* 0x0000000b00067213 */ /* 0x080fe40000000000 */
[----:B------:R-:W1:Y:S01]  /*c6c0*/  I2F.RP R14, R8 ;  /* 0x00000008000e7306 */ /* 0x000e620000209400 */
[-C--:B------:R-:W-:Y:S02]  /*c6d0*/  LOP3.LUT R4, R4, R11.reuse, RZ, 0x3c, !PT ;  /* 0x0000000b04047212 */ /* 0x080fe400078e3cff */
[----:B------:R-:W-:Y:S02]  /*c6e0*/  IADD3 R6, PT, PT, RZ, -R6, RZ ;  /* 0x80000006ff067210 */ /* 0x000fe40007ffe0ff */
[----:B------:R-:W-:-:S02]  /*c6f0*/  LOP3.LUT R12, R12, R11, RZ, 0x3c, !PT ;  /* 0x0000000b0c0c7212 */ /* 0x000fc400078e3cff */
        /* <DEDUP_REMOVED lines=15> */
[----:B------:R-:W-:Y:S02]  /*c7f0*/  @!P1 IMAD.IADD R5, R5, 0x1, -R8 ;  /* 0x0000000105059824 */ /* 0x000fe400078e0a08 */
[----:B------:R-:W-:Y:S01]  /*c800*/  @!P1 VIADD R9, R9, 0x1 ;  /* 0x0000000109099836 */ /* 0x000fe20000000000 */
[----:B------:R-:W-:Y:S02]  /*c810*/  ISETP.NE.AND P1, PT, R11, RZ, PT ;  /* 0x000000ff0b00720c */ /* 0x000fe40003f25270 */
[-C--:B------:R-:W-:Y:S02]  /*c820*/  ISETP.GE.U32.AND P4, PT, R5, R8.reuse, PT ;  /* 0x000000080500720c */ /* 0x080fe40003f86070 */
[-C--:B------:R-:W-:Y:S02]  /*c830*/  @!P3 IADD3 R6, PT, PT, R6, -R8.reuse, RZ ;  /* 0x800000080606b210 */ /* 0x080fe40007ffe0ff */
[----:B------:R-:W-:Y:S02]  /*c840*/  @!P3 IADD3 R10, PT, PT, R10, 0x1, RZ ;  /* 0x000000010a0ab810 */ /* 0x000fe40007ffe0ff */
        /* <DEDUP_REMOVED lines=32> */
.L_x_3205:
        /* <DEDUP_REMOVED lines=8> */
.L_x_3206:
[----:B------:R-:W-:Y:S05]  /*cad0*/  BSYNC.RECONVERGENT B0 ;  /* 0x0000000000007941 */ /* 0x000fea0003800200 */
.L_x_3204:
[----:B------:R-:W-:Y:S02]  /*cae0*/  ISETP.GE.AND P0, PT, R217, R241, PT ;  /* 0x000000f1d900720c */ /* 0x000fe40003f06270 */
[C---:B------:R-:W-:Y:S02]  /*caf0*/  SHF.L.U32 R4, R226.reuse, 0x5, RZ ;  /* 0x00000005e2047819 */ /* 0x040fe400000006ff */
[----:B------:R-:W-:Y:S02]  /*cb00*/  SHF.L.U64.HI R5, R226, 0x5, R227 ;  /* 0x00000005e2057819 */ /* 0x000fe400000102e3 */
[----:B------:R-:W-:-:S04]  /*cb10*/  IADD3 R8, P1, PT, R4, R237, RZ ;  /* 0x000000ed04087210 */ /* 0x000fc80007f3e0ff */
[----:B------:R-:W-:-:S03]  /*cb20*/  IADD3.X R9, PT, PT, R5, R236, RZ, P1, !PT ;  /* 0x000000ec05097210 */ /* 0x000fc60000ffe4ff */
[----:B------:R-:W-:Y:S01]  /*cb30*/  @!P0 MOV R6, R237 ;  /* 0x000000ed00068202 */ /* 0x000fe20000000f00 */
[----:B------:R-:W-:Y:S01]  /*cb40*/  @P0 STS.128 [R242+0xa000], RZ ;  /* 0x00a000fff2000388 */ /* 0x000fe20000000c00 */
[----:B------:R-:W-:Y:S01]  /*cb50*/  @!P0 MOV R7, R236 ;  /* 0x000000ec00078202 */ /* 0x000fe20000000f00 */
[----:B------:R-:W-:Y:S01]  /*cb60*/  @!P0 IMAD R16, R227, 0x60, RZ ;  /* 0x00000060e3108824 */ /* 0x000fe200078e02ff */
[----:B------:R-:W-:Y:S01]  /*cb70*/  @!P0 IADD3 R4, P1, PT, R8, R4, RZ ;  /* 0x0000000408048210 */ /* 0x000fe20007f3e0ff */
[C---:B------:R-:W-:Y:S01]  /*cb80*/  @!P0 IMAD.WIDE.U32 R28, R226.reuse, 0x1a0, R8 ;  /* 0x000001a0e21c8825 */ /* 0x040fe200078e0008 */
[-C--:B------:R-:W-:Y:S01]  /*cb90*/  @!P0 MOV R22, R8.reuse ;  /* 0x0000000800168202 */ /* 0x080fe20000000f00 */
[----:B------:R-:W-:Y:S01]  /*cba0*/  @!PT LDS RZ, [RZ] ;  /* 0x00000000fffff984 */ /* 0x000fe20000000800 */
[----:B------:R-:W-:Y:S01]  /*cbb0*/  @!PT LDS RZ, [RZ] ;  /* 0x00000000fffff984 */ /* 0x000fe20000000800 */
[----:B------:R-:W-:Y:S01]  /*cbc0*/  @!PT LDS RZ, [RZ] ;  /* 0x00000000fffff984 */ /* 0x000fe20000000800 */
[----:B------:R1:W-:Y:S01]  /*cbd0*/  @!P0 LDGSTS.E.BYPASS.LTC128B.128 [R242+0xa000], desc[UR4][R6.64] ;  /* 0x0a00000006f28fae */ /* 0x0003e2000b981a04 */
[----:B------:R-:W-:Y:S01]  /*cbe0*/  @!P0 IADD3.X R5, PT, PT, R9, R5, RZ, P1, !PT ;  /* 0x0000000509058210 */ /* 0x000fe20000ffe4ff */
[C---:B------:R-:W-:Y:S01]  /*cbf0*/  @!P0 IMAD R14, R227.reuse, 0xa0, RZ ;  /* 0x000000a0e30e8824 */ /* 0x040fe200078e02ff */
[-C--:B------:R-:W-:Y:S01]  /*cc00*/  @!P0 MOV R23, R9.reuse ;  /* 0x0000000900178202 */ /* 0x080fe20000000f00 */
[----:B------:R-:W-:Y:S01]  /*cc10*/  @P0 STS.128 [R242+0xa800], RZ ;  /* 0x00a800fff2000388 */ /* 0x000fe20000000c00 */
[-C--:B------:R-:W-:Y:S01]  /*cc20*/  @!P0 MOV R18, R8.reuse ;  /* 0x0000000800128202 */ /* 0x080fe20000000f00 */
[----:B------:R-:W-:Y:S01]  /*cc30*/  @!P0 IMAD R12, R227, 0xc0, RZ ;  /* 0x000000c0e30c8824 */ /* 0x000fe200078e02ff */
[----:B------:R-:W-:Y:S01]  /*cc40*/  @!P0 MOV R19, R9 ;  /* 0x0000000900138202 */ /* 0x000fe20000000f00 */
[----:B------:R-:W-:Y:S01]  /*cc50*/  @!PT LDS RZ, [RZ] ;  /* 0x00000000fffff984 */ /* 0x000fe20000000800 */
[----:B------:R-:W-:Y:S01]  /*cc60*/  @!PT LDS RZ, [RZ] ;  /* 0x00000000fffff984 */ /* 0x000fe20000000800 */
[----:B------:R-:W-:Y:S01]  /*cc70*/  @!PT LDS RZ, [RZ] ;  /* 0x00000000fffff984 */ /* 0x000fe20000000800 */
[----:B------:R-:W-:Y:S01]  /*cc80*/  @!P0 LDGSTS.E.BYPASS.LTC128B.128 [R242+0xa800], desc[UR4][R8.64] ;  /* 0x0a80000008f28fae */ /* 0x000fe2000b981a04 */
[----:B------:R-:W-:Y:S01]  /*cc90*/  @!P0 IMAD.WIDE.U32 R22, R226, 0x140, R22 ;  /* 0x00000140e2168825 */ /* 0x000fe200078e0016 */
[----:B------:R-:W-:-:S02]  /*cca0*/  @!P0 MOV R26, R8 ;  /* 0x00000008001a8202 */ /* 0x000fc40000000f00 */
[----:B------:R-:W-:Y:S01]  /*ccb0*/  @P0 STS.128 [R242+0xb000], RZ ;  /* 0x00b000fff2000388 */ /* 0x000fe20000000c00 */
[-C--:B------:R-:W-:Y:S01]  /*ccc0*/  @!P0 MOV R27, R9.reuse ;  /* 0x00000009001b8202 */ /* 0x080fe20000000f00 */
[C---:B------:R-:W-:Y:S01]  /*ccd0*/  @!P0 IMAD.WIDE.U32 R18, R226.reuse, 0x120, R18 ;  /* 0x00000120e2128825 */ /* 0x040fe200078e0012 */
[-C--:B------:R-:W-:Y:S01]  /*cce0*/  @!P0 MOV R24, R8.reuse ;  /* 0x0000000800188202 */ /* 0x080fe20000000f00 */
[----:B------:R-:W-:Y:S01]  /*ccf0*/  @!PT LDS RZ, [RZ] ;  /* 0x00000000fffff984 */ /* 0x000fe20000000800 */
[----:B------:R-:W-:Y:S01]  /*cd00*/  @!PT LDS RZ, [RZ] ;  /* 0x00000000fffff984 */ /* 0x000fe20000000800 */
[----:B------:R-:W-:Y:S01]  /*cd10*/  @!PT LDS RZ, [RZ] ;  /* 0x00000000fffff984 */ /* 0x000fe20000000800 */
[----:B------:R2:W-:Y:S01]  /*cd20*/  @!P0 LDGSTS.E.BYPASS.LTC128B.128 [R242+0xb000], desc[UR4][R4.64] ;  /* 0x0b00000004f28fae */ /* 0x0005e2000b981a04 */
[-C--:B------:R-:W-:Y:S01]  /*cd30*/  @!P0 MOV R25, R9.reuse ;  /* 0x0000000900198202 */ /* 0x080fe20000000f00 */
[C---:B------:R-:W-:Y:S01]  /*cd40*/  @!P0 IMAD.WIDE.U32 R26, R226.reuse, 0x1c0, R26 ;  /* 0x000001c0e21a8825 */ /* 0x040fe200078e001a */
[-C--:B------:R-:W-:Y:S01]  /*cd50*/  @!P0 MOV R20, R8.reuse ;  /* 0x0000000800148202 */ /* 0x080fe20000000f00 */
[----:B------:R-:W-:Y:S01]  /*cd60*/  @P0 STS.128 [R242+0xb800], RZ ;  /* 0x00b800fff2000388 */ /* 0x000fe20000000c00 */
[----:B------:R-:W-:Y:S01]  /*cd70*/  @!P0 MOV R21, R9 ;  /* 0x0000000900158202 */ /* 0x000fe20000000f00 */
[C---:B------:R-:W-:Y:S01]  /*cd80*/  @!P0 IMAD.WIDE.U32 R24, R226.reuse, 0xa0, R24 ;  /* 0x000000a0e2188825 */ /* 0x040fe200078e0018 */
[----:B------:R-:W-:-:S03]  /*cd90*/  @!P0 LEA R30, P2, R226, R8, 0x6 ;  /* 0x00000008e21e8211 */ /* 0x000fc600078430ff */
[C---:B------:R-:W-:Y:S01]  /*cda0*/  @!P0 IMAD.WIDE.U32 R20, R226.reuse, 0xc0, R20 ;  /* 0x000000c0e2148825 */ /* 0x040fe200078e0014 */
[----:B------:R-:W-:Y:S02]  /*cdb0*/  @!P0 LEA.HI.X R31, R226, R9, R227, 0x6, P2 ;  /* 0x00000009e21f8211 */ /* 0x000fe400010f34e3 */
[----:B------:R-:W-:Y:S01]  /*cdc0*/  @!P0 IADD3 R15, PT, PT, R14, R25, RZ ;  /* 0x000000190e0f8210 */ /* 0x000fe20007ffe0ff */
[----:B-1----:R-:W-:Y:S01]  /*cdd0*/  @!P0 IMAD.WIDE.U32 R6, R226, 0x60, R8 ;  /* 0x00000060e2068825 */ /* 0x002fe200078e0008 */
[----:B------:R-:W-:Y:S01]  /*cde0*/  @!P0 IADD3 R13, PT, PT, R12, R21, RZ ;  /* 0x000000150c0d8210 */ /* 0x000fe20007ffe0ff */
[----:B------:R-:W-:Y:S01]  /*cdf0*/  @!PT LDS RZ, [RZ] ;  /* 0x00000000fffff984 */ /* 0x000fe20000000800 */
[----:B------:R-:W-:Y:S01]  /*ce00*/  @!PT LDS RZ, [RZ] ;  /* 0x00000000fffff984 */ /* 0x000fe20000000800 */
[----:B------:R-:W-:Y:S01]  /*ce10*/  @!PT LDS RZ, [RZ] ;  /* 0x00000000fffff984 */ /* 0x000fe20000000800 */
[----:B------:R-:W-:Y:S01]  /*ce20*/  @!P0 LDGSTS.E.BYPASS.LTC128B.128 [R242+0xb800], desc[UR4][R30.64] ;  /* 0x0b8000001ef28fae */ /* 0x000fe2000b981a04 */
[----:B------:R-:W-:Y:S01]  /*ce30*/  @!P0 MOV R14, R24 ;  /* 0x00000018000e8202 */ /* 0x000fe20000000f00 */
[----:B------:R-:W-:Y:S01]  /*ce40*/  @!P0 IMAD R10, R227, 0xe0, RZ ;  /* 0x000000e0e30a8824 */ /* 0x000fe200078e02ff */
[----:B------:R-:W-:Y:S01]  /*ce50*/  @!P0 IADD3 R17, PT, PT, R16, R7, RZ ;  /* 0x0000000710118210 */ /* 0x000fe20007ffe0ff */
[----:B------:R-:W-:Y:S01]  /*ce60*/  @P0 STS.128 [R242+0xc000], RZ ;  /* 0x00c000fff2000388 */ /* 0x000fe20000000c00 */
[----:B------:R-:W-:-:S02]  /*ce70*/  @!P0 MOV R16, R6 ;  /* 0x0000000600108202 */ /* 0x000fc40000000f00 */
[----:B------:R-:W-:Y:S02]  /*ce80*/  @!P0 MOV R6, R8 ;  /* 0x0000000800068202 */ /* 0x000fe40000000f00 */
[----:B------:R-:W-:Y:S01]  /*ce90*/  @!P0 MOV R7, R9 ;  /* 0x0000000900078202 */ /* 0x000fe20000000f00 */
[----:B------:R-:W-:Y:S01]  /*cea0*/  @!PT LDS RZ, [RZ] ;  /* 0x00000000fffff984 */ /* 0x000fe20000000800 */
[----:B------:R-:W-:Y:S01]  /*ceb0*/  @!PT LDS RZ, [RZ] ;  /* 0x00000000fffff984 */ /* 0x000fe20000000800 */
[----:B------:R-:W-:Y:S01]  /*cec0*/  @!PT LDS RZ, [RZ] ;  /* 0x00000000fffff984 */ /* 0x000fe20000000800 */
[----:B------:R-:W-:Y:S01]  /*ced0*/  @!P0 LDGSTS.E.BYPASS.LTC128B.128 [R242+0xc000], desc[UR4][R16.64] ;  /* 0x0c00000010f28fae */ /* 0x000fe2000b981a04 */
[C---:B--2---:R-:W-:Y:S01]  /*cee0*/  @!P0 IMAD R4, R227.reuse, 0x140, RZ ;  /* 0x00000140e3048824 */ /* 0x044fe200078e02ff */
[----:B------:R-:W-:Y:S01]  /*cef0*/  @!P0 MOV R12, R20 ;  /* 0x00000014000c8202 */ /* 0x000fe20000000f00 */
[----:B------:R-:W-:Y:S01]  /*cf00*/  @!P0 IMAD R5, R227, 0x120, RZ ;  /* 0x00000120e3058824 */ /* 0x000fe200078e02ff */
[-C--:B------:R-:W-:Y:S01]  /*cf10*/  @!P0 MOV R20, R8.reuse ;  /* 0x0000000800148202 */ /* 0x080fe20000000f00 */
[----:B------:R-:W-:Y:S01]  /*cf20*/  @!P0 IMAD.WIDE.U32 R6, R226, 0xe0, R6 ;  /* 0x000000e0e2068825 */ /* 0x000fe200078e0006 */
[----:B------:R-:W-:Y:S01]  /*cf30*/  @!P0 IADD3 R23, PT, PT, R4, R23, RZ ;  /* 0x0000001704178210 */ /* 0x000fe20007ffe0ff */
[----:B------:R-:W-:Y:S01]  /*cf40*/  @P0 STS.128 [R242+0xc800], RZ ;  /* 0x00c800fff2000388 */ /* 0x000fe20000000c00 */
[----:B------:R-:W-:Y:S01]  /*cf50*/  @!P0 IADD3 R19, PT, PT, R5, R19, RZ ;  /* 0x0000001305138210 */ /* 0x000fe20007ffe0ff */
[C---:B------:R-:W-:Y:S01]  /*cf60*/  @!P0 IMAD R4, R227.reuse, 0x1c0, RZ ;  /* 0x000001c0e3048824 */ /* 0x040fe200078e02ff */
[----:B------:R-:W-:Y:S01]  /*cf70*/  @!P0 MOV R24, R8 ;  /* 0x0000000800188202 */ /* 0x000fe20000000f00 */
[----:B------:R-:W-:Y:S01]  /*cf80*/  @!P0 IMAD R5, R227, 0x1a0, RZ ;  /* 0x000001a0e3058824 */ /* 0x000fe200078e02ff */
[----:B------:R-:W-:-:S02]  /*cf90*/  @!P0 MOV R21, R9 ;  /* 0x0000000900158202 */ /* 0x000fc40000000f00 */
[----:B------:R-:W-:Y:S02]  /*cfa0*/  @!P0 IADD3 R27, PT, PT, R4, R27, RZ ;  /* 0x0000001b041b8210 */ /* 0x000fe40007ffe0ff */
[CC--:B------:R-:W-:Y:S01]  /*cfb0*/  @!P0 LEA R4, P1, R226.reuse, R8.reuse, 0x7 ;  /* 0x00000008e2048211 */ /* 0x0c0fe200078238ff */
[C---:B------:R-:W-:Y:S01]  /*cfc0*/  @!P0 IMAD.WIDE.U32 R20, R226.reuse, 0x160, R20 ;  /* 0x00000160e2148825 */ /* 0x040fe200078e0014 */
[----:B------:R-:W-:Y:S02]  /*cfd0*/  @!P0 IADD3 R29, PT, PT, R5, R29, RZ ;  /* 0x0000001d051d8210 */ /* 0x000fe40007ffe0ff */
[C-C-:B------:R-:W-:Y:S02]  /*cfe0*/  @!P0 LEA.HI.X R5, R226.reuse, R9, R227.reuse, 0x7, P1 ;  /* 0x00000009e2058211 */ /* 0x140fe400008f3ce3 */
[----:B------:R-:W-:Y:S02]  /*cff0*/  @!P0 LEA R8, P1, R226, R8, 0x8 ;  /* 0x00000008e2088211 */ /* 0x000fe400078240ff */
[----:B------:R-:W-:Y:S01]  /*d000*/  @!P0 IADD3 R11, PT, PT, R10, R7, RZ ;  /* 0x000000070a0b8210 */ /* 0x000fe20007ffe0ff */
[----:B------:R-:W-:Y:S01]  /*d010*/  @!PT LDS RZ, [RZ] ;  /* 0x00000000fffff984 */ /* 0x000fe20000000800 */
[----:B------:R-:W-:Y:S01]  /*d020*/  @!PT LDS RZ, [RZ] ;  /* 0x00000000fffff984 */ /* 0x000fe20000000800 */
[----:B------:R-:W-:Y:S01]  /*d030*/  @!PT LDS RZ, [RZ] ;  /* 0x00000000fffff984 */ /* 0x000fe20000000800 */
[----:B------:R-:W-:Y:S01]  /*d040*/  @!P0 LDGSTS.E.BYPASS.LTC128B.128 [R242+0xc800], desc[UR4][R4.64] ;  /* 0x0c80000004f28fae */ /* 0x000fe2000b981a04 */
[-C--:B------:R-:W-:Y:S01]  /*d050*/  @!P0 MOV R25, R9.reuse ;  /* 0x0000000900198202 */ /* 0x080fe20000000f00 */
[C---:B------:R-:W-:Y:S01]  /*d060*/  @!P0 IMAD R7, R227.reuse, 0x160, RZ ;  /* 0x00000160e3078824 */ /* 0x040fe200078e02ff */
[----:B------:R-:W-:Y:S01]  /*d070*/  @!P0 MOV R10, R6 ;  /* 0x00000006000a8202 */ /* 0x000fe20000000f00 */
[----:B------:R-:W-:Y:S01]  /*d080*/  @P0 STS.128 [R242+0xd000], RZ ;  /* 0x00d000fff2000388 */ /* 0x000fe20000000c00 */
[C---:B------:R-:W-:Y:S01]  /*d090*/  @!P0 LEA.HI.X R9, R226.reuse, R9, R227, 0x8, P1 ;  /* 0x00000009e2098211 */ /* 0x040fe200008f44e3 */
[----:B------:R-:W-:Y:S01]  /*d0a0*/  @!P0 IMAD R6, R227, 0x180, RZ ;  /* 0x00000180e3068824 */ /* 0x000fe200078e02ff */
[----:B------:R-:W-:Y:S01]  /*d0b0*/  @!P0 IADD3 R21, PT, PT, R7, R21, RZ ;  /* 0x0000001507158210 */ /* 0x000fe20007ffe0ff */
[----:B------:R-:W-:Y:S01]  /*d0c0*/  @!PT LDS RZ, [RZ] ;  /* 0x00000000fffff984 */ /* 0x000fe20000000800 */
[----:B------:R-:W-:Y:S01]  /*d0d0*/  @!PT LDS RZ, [RZ] ;  /* 0x00000000fffff984 */ /* 0x000fe20000000800 */
[----:B------:R-:W-:Y:S01]  /*d0e0*/  @!PT LDS RZ, [RZ] ;  /* 0x00000000fffff984 */ /* 0x000fe20000000800 */
[----:B------:R-:W-:Y:S01]  /*d0f0*/  @!P0 LDGSTS.E.BYPASS.LTC128B.128 [R242+0xd000], desc[UR4][R14.64] ;  /* 0x0d0000000ef28fae */ /* 0x000fe2000b981a04 */
[----:B------:R-:W-:-:S03]  /*d100*/  @!P0 IMAD.WIDE.U32 R24, R226, 0x180, R24 ;  /* 0x00000180e2188825 */ /* 0x000fc600078e0018 */
[----:B------:R-:W-:Y:S02]  /*d110*/  @P0 STS.128 [R242+0xd800], RZ ;  /* 0x00d800fff2000388 */ /* 0x000fe40000000c00 */
[----:B------:R-:W-:Y:S02]  /*d120*/  @!P0 IADD3 R7, PT, PT, R6, R25, RZ ;  /* 0x0000001906078210 */ /* 0x000fe40007ffe0ff */
[----:B------:R-:W-:Y:S01]  /*d130*/  @!PT LDS RZ, [RZ] ;  /* 0x00000000fffff984 */ /* 0x000fe20000000800 */
[----:B------:R-:W-:Y:S01]  /*d140*/  @!PT LDS RZ, [RZ] ;  /* 0x00000000fffff984 */ /* 0x000fe20000000800 */
[----:B------:R-:W-:Y:S01]  /*d150*/  @!PT LDS RZ, [RZ] ;  /* 0x00000000fffff984 */ /* 0x000fe20000000800 */
[----:B------:R-:W-:Y:S01]  /*d160*/  @!P0 LDGSTS.E.BYPASS.LTC128B.128 [R242+0xd800], desc[UR4][R12.64] ;  /* 0x0d8000000cf28fae */ /* 0x000fe2000b981a04 */
[----:B------:R-:W-:-:S03]  /*d170*/  @!P0 MOV R6, R24 ;  /* 0x0000001800068202 */ /* 0x000fc60000000f00 */
        /* <DEDUP_REMOVED lines=40> */
[----:B------:R-:W4:Y:S01]  /*d400*/  LD.E R37, desc[UR4][R2.64+0x18c] ;  /* 0x00018c0402257980 */ /* 0x000f22000c101900 */
[----:B------:R-:W-:Y:S01]  /*d410*/  ISETP.NE.AND P1, PT, R63, RZ, PT ;  /* 0x000000ff3f00720c */ /* 0x000fe20003f25270 */
[----:B------:R-:W-:Y:S02]  /*d420*/  BSSY.RECONVERGENT B1, `(.L_x_3207) ;  /* 0x00002b6000017945 */ /* 0x000fe40003800200 */
[----:B-1----:R-:W-:Y:S01]  /*d430*/  LDSM.16.M88.4 R20, [R61+0x2000] ;  /* 0x002000003d14783b */ /* 0x002fe20000000200 */
[----:B------:R-:W-:-:S02]  /*d440*/  SEL R100, R60, 0xffffffe0, !P1 ;  /* 0xffffffe03c647807 */ /* 0x000fc40004800000 */
[----:B------:R-:W-:Y:S01]  /*d450*/  ISETP.NE.AND P1, PT, R62, RZ, PT ;  /* 0x000000ff3e00720c */ /* 0x000fe20003f25270 */
[----:B--2---:R-:W3:Y:S01]  /*d460*/  LDSM.16.M88.4 R4, [R66] ;  /* 0x000000004204783b */ /* 0x004ee20000000200 */
[----:B------:R-:W-:Y:S02]  /*d470*/  IADD3 R8, PT, PT, R66, R100, RZ ;  /* 0x0000006442087210 */ /* 0x000fe40007ffe0ff */
[----:B------:R-:W-:Y:S01]  /*d480*/  IADD3 R105, PT, PT, R100, R61, RZ ;  /* 0x0000003d64697210 */ /* 0x000fe20007ffe0ff */
[----:B------:R-:W1:Y:S01]  /*d490*/  LDSM.16.M88.4 R44, [R61+0x2800] ;  /* 0x002800003d2c783b */ /* 0x000e620000000200 */
[----:B------:R-:W-:-:S03]  /*d4a0*/  SEL R39, R39, 0xffffffc0, !P1 ;  /* 0xffffffc027277807 */ /* 0x000fc60004800000 */
[----:B------:R-:W-:Y:S01]  /*d4b0*/  LDSM.16.M88.4 R8, [R8] ;  /* 0x000000000808783b */ /* 0x000fe20000000200 */
[----:B------:R-:W-:Y:S02]  /*d4c0*/  IADD3 R16, PT, PT, R66, R39, RZ ;  /* 0x0000002742107210 */ /* 0x000fe40007ffe0ff */
[----:B------:R-:W-:Y:S01]  /*d4d0*/  IADD3 R103, PT, PT, R39, R61, RZ ;  /* 0x0000003d27677210 */ /* 0x000fe20007ffe0ff */
[----:B------:R-:W2:Y:S04]  /*d4e0*/  LDSM.16.M88.4 R40, [R105+0x2000] ;  /* 0x002000006928783b */ /* 0x000ea80000000200 */
[----:B------:R5:W-:Y:S04]  /*d4f0*/  LDSM.16.M88.4 R32, [R16] ;  /* 0x000000001020783b */ /* 0x000be80000000200 */
[----:B------:R-:W-:Y:S04]  /*d500*/  LDSM.16.M88.4 R56, [R103+0x2000] ;  /* 0x002000006738783b */ /* 0x000fe80000000200 */
[----:B------:R-:W2:Y:S04]  /*d510*/  LDSM.16.M88.4 R12, [R105+0x2800] ;  /* 0x00280000690c783b */ /* 0x000ea80000000200 */
[----:B------:R-:W2:Y:S04]  /*d520*/  LDSM.16.M88.4 R72, [R103+0x2800] ;  /* 0x002800006748783b */ /* 0x000ea80000000200 */
[----:B------:R-:W-:Y:S04]  /*d530*/  LDSM.16.M88.4 R48, [R61+0x3000] ;  /* 0x003000003d30783b */ /* 0x000fe80000000200 */
[----:B------:R-:W-:Y:S01]  /*d540*/  LDSM.16.M88.4 R76, [R103+0x3000] ;  /* 0x00300000674c783b */ /* 0x000fe20000000200 */
[C---:B-----5:R-:W-:Y:S01]  /*d550*/  IADD3 R16, PT, PT, R100.reuse, R16, RZ ;  /* 0x0000001064107210 */ /* 0x060fe20007ffe0ff */
[C---:B---3--:R-:W-:Y:S01]  /*d560*/  HMMA.16816.F32 R24, R4.reuse, R20, RZ ;  /* 0x000000140418723c */ /* 0x048fe200000018ff */
[----:B------:R-:W-:Y:S01]  /*d570*/  IADD3 R100, PT, PT, R100, R103, RZ ;  /* 0x0000006764647210 */ /* 0x000fe20007ffe0ff */
[----:B------:R-:W0:Y:S04]  /*d580*/  LDGDEPBAR ;  /* 0x00000000000079af */ /* 0x000e280000000000 */
[----:B------:R-:W-:Y:S02]  /*d590*/  LDSM.16.M88.4 R16, [R16] ;  /* 0x000000001010783b */ /* 0x000fe40000000200 */
[C---:B------:R-:W-:Y:S02]  /*d5a0*/  HMMA.16816.F32 R20, R4.reuse, R22, RZ ;  /* 0x000000160414723c */ /* 0x040fe400000018ff */
[----:B------:R-:W3:Y:S06]  /*d5b0*/  LDSM.16.M88.4 R52, [R100+0x2000] ;  /* 0x002000006434783b */ /* 0x000eec0000000200 */
[----:B-1----:R-:W-:Y:S08]  /*d5c0*/  HMMA.16816.F32 R28, R4, R44, RZ ;  /* 0x0000002c041c723c */ /* 0x002ff000000018ff */
[C---:B--2---:R-:W-:Y:S08]  /*d5d0*/  HMMA.16816.F32 R24, R8.reuse, R40, R24 ;  /* 0x000000280818723c */ /* 0x044ff00000001818 */
[C---:B------:R-:W-:Y:S01]  /*d5e0*/  HMMA.16816.F32 R20, R8.reuse, R42, R20 ;  /* 0x0000002a0814723c */ /* 0x040fe20000001814 */
[----:B------:R-:W-:Y:S07]  /*d5f0*/  LDSM.16.M88.4 R40, [R105+0x3000] ;  /* 0x003000006928783b */ /* 0x000fee0000000200 */
[----:B------:R-:W-:Y:S08]  /*d600*/  HMMA.16816.F32 R28, R8, R12, R28 ;  /* 0x0000000c081c723c */ /* 0x000ff0000000181c */
[C---:B------:R-:W-:Y:S08]  /*d610*/  HMMA.16816.F32 R24, R32.reuse, R56, R24 ;  /* 0x000000382018723c */ /* 0x040ff00000001818 */
[C---:B------:R-:W-:Y:S01]  /*d620*/  HMMA.16816.F32 R20, R32.reuse, R58, R20 ;  /* 0x0000003a2014723c */ /* 0x040fe20000001814 */
[----:B------:R-:W1:Y:S07]  /*d630*/  LDSM.16.M88.4 R56, [R100+0x2800] ;  /* 0x002800006438783b */ /* 0x000e6e0000000200 */
[----:B------:R-:W-:Y:S08]  /*d640*/  HMMA.16816.F32 R28, R32, R72, R28 ;  /* 0x00000048201c723c */ /* 0x000ff0000000181c */
[----:B---3--:R-:W-:Y:S08]  /*d650*/  HMMA.16816.F32 R24, R16, R52, R24 ;  /* 0x000000341018723c */ /* 0x008ff00000001818 */
        /* <DEDUP_REMOVED lines=12> */
[-C--:B----4-:R-:W-:Y:S01]  /*d720*/  FMUL.FTZ R24, R24, R37.reuse ;  /* 0x0000002518187220 */ /* 0x090fe20000410000 */
        /* <DEDUP_REMOVED lines=86> */
[----:B------:R-:W1:Y:S01]  /*dc90*/  MUFU.TANH R39, R22 ;  /* 0x0000001600277308 */ /* 0x000e620000002400 */
[----:B------:R-:W-:Y:S01]  /*dca0*/  HMMA.16816.F32 R12, R32, R78, R12 ;  /* 0x0000004e200c723c */ /* 0x000fe2000000180c */
[----:B------:R-:W-:Y:S06]  /*dcb0*/  LDSM.16.M88.4 R76, [R103+0x5000] ;  /* 0x00500000674c783b */ /* 0x000fec0000000200 */
[----:B------:R4:W1:Y:S01]  /*dcc0*/  MUFU.TANH R101, R23 ;  /* 0x0000001700657308 */ /* 0x0008620000002400 */
[----:B-----5:R-:W-:Y:S07]  /*dcd0*/  HMMA.16816.F32 R24, R8, R56, R24 ;  /* 0x000000380818723c */ /* 0x020fee0000001818 */
[----:B------:R-:W1:Y:S01]  /*dce0*/  MUFU.TANH R102, R28 ;  /* 0x0000001c00667308 */ /* 0x000e620000002400 */
[----:B---3--:R-:W-:Y:S07]  /*dcf0*/  HMMA.16816.F32 R44, R16, R52, R44 ;  /* 0x00000034102c723c */ /* 0x008fee000000182c */
[----:B------:R-:W3:Y:S01]  /*dd00*/  MUFU.TANH R104, R29 ;  /* 0x0000001d00687308 */ /* 0x000ee20000002400 */
[----:B----4-:R-:W-:Y:S01]  /*dd10*/  HMMA.16816.F32 R20, R4, R42, RZ ;  /* 0x0000002a0414723c */ /* 0x010fe200000018ff */
[----:B------:R-:W4:Y:S06]  /*dd20*/  LDSM.16.M88.4 R40, [R105+0x5000] ;  /* 0x005000006928783b */ /* 0x000f2c0000000200 */
[----:B------:R-:W1:Y:S01]  /*dd30*/  MUFU.TANH R106, R30 ;  /* 0x0000001e006a7308 */ /* 0x000e620000002400 */
[----:B------:R-:W-:Y:S03]  /*dd40*/  HMMA.16816.F32 R24, R32, R72, R24 ;  /* 0x000000482018723c */ /* 0x000fe60000001818 */
[-C--:B------:R-:W-:Y:S01]  /*dd50*/  FMUL.FTZ R44, R44, R37.reuse ;  /* 0x000000252c2c7220 */ /* 0x080fe20000410000 */
[-C--:B------:R-:W-:Y:S01]  /*dd60*/  FMUL.FTZ R45, R45, R37.reuse ;  /* 0x000000252d2d7220 */ /* 0x080fe20000410000 */
[----:B------:R-:W-:-:S02]  /*dd70*/  FMUL.FTZ R46, R46, R37 ;  /* 0x000000252e2e7220 */ /* 0x000fc40000410000 */
[----:B------:R5:W1:Y:S01]  /*dd80*/  MUFU.TANH R107, R31 ;  /* 0x0000001f006b7308 */ /* 0x000a620000002400 */
[-C--:B------:R-:W-:Y:S01]  /*dd90*/  FMUL.FTZ R47, R47, R37.reuse ;  /* 0x000000252f2f7220 */ /* 0x080fe20000410000 */
[----:B------:R-:W-:Y:S01]  /*dda0*/  HMMA.16816.F32 R12, R16, R54, R12 ;  /* 0x00000036100c723c */ /* 0x000fe2000000180c */
[----:B------:R-:W-:Y:S05]  /*ddb0*/  LDSM.16.M88.4 R52, [R61+0x5800] ;  /* 0x005800003d34783b */ /* 0x000fea0000000200 */
[----:B------:R-:W1:Y:S02]  /*ddc0*/  MUFU.TANH R108, R44 ;  /* 0x0000002c006c7308 */ /* 0x000e640000002400 */
[----:B------:R-:W-:Y:S01]  /*ddd0*/  HMMA.16816.F32 R20, R8, R58, R20 ;  /* 0x0000003a0814723c */ /* 0x000fe20000001814 */
[----:B------:R-:W2:Y:S05]  /*dde0*/  LDSM.16.M88.4 R56, [R100+0x4800] ;  /* 0x004800006438783b */ /* 0x000eaa0000000200 */
[----:B------:R-:W1:Y:S02]  /*ddf0*/  MUFU.TANH R109, R45 ;  /* 0x0000002d006d7308 */ /* 0x000e640000002400 */
[C---:B-----5:R-:W-:Y:S03]  /*de00*/  HMMA.16816.F32 R28, R4.reuse, R48, RZ ;  /* 0x00000030041c723c */ /* 0x060fe600000018ff */
[-C--:B------:R-:W-:Y:S01]  /*de10*/  FMUL.FTZ R12, R12, R37.reuse ;  /* 0x000000250c0c7220 */ /* 0x080fe20000410000 */
[-C--:B------:R-:W-:Y:S01]  /*de20*/  FMUL.FTZ R13, R13, R37.reuse ;  /* 0x000000250d0d7220 */ /* 0x080fe20000410000 */
[-C--:B------:R-:W-:Y:S01]  /*de30*/  FMUL.FTZ R14, R14, R37.reuse ;  /* 0x000000250e0e7220 */ /* 0x080fe20000410000 */
[----:B------:R-:W1:Y:S01]  /*de40*/  MUFU.TANH R110, R46 ;  /* 0x0000002e006e7308 */ /* 0x000e620000002400 */
[-C--:B------:R-:W-:Y:S01]  /*de50*/  FMUL.FTZ R15, R15, R37.reuse ;  /* 0x000000250f0f7220 */ /* 0x080fe20000410000 */
[----:B------:R-:W-:Y:S06]  /*de60*/  HMMA.16816.F32 R48, R4, R50, RZ ;  /* 0x000000320430723c */ /* 0x000fec00000018ff */
[----:B------:R5:W1:Y:S02]  /*de70*/  MUFU.TANH R111, R47 ;  /* 0x0000002f006f7308 */ /* 0x000a640000002400 */
[----:B------:R-:W-:Y:S01]  /*de80*/  HMMA.16816.F32 R20, R32, R74, R20 ;  /* 0x0000004a2014723c */ /* 0x000fe20000001814 */
[----:B------:R-:W-:Y:S05]  /*de90*/  LDSM.16.M88.4 R72, [R103+0x5800] ;  /* 0x005800006748783b */ /* 0x000fea0000000200 */
[----:B------:R-:W1:Y:S02]  /*dea0*/  MUFU.TANH R112, R12 ;  /* 0x0000000c00707308 */ /* 0x000e640000002400 */
[C---:B----4-:R-:W-:Y:S06]  /*deb0*/  HMMA.16816.F32 R28, R8.reuse, R40, R28 ;  /* 0x00000028081c723c */ /* 0x050fec000000181c */
[----:B------:R-:W4:Y:S01]  /*dec0*/  MUFU.TANH R113, R13 ;  /* 0x0000000d00717308 */ /* 0x000f220000002400 */
[----:B-----5:R-:W-:Y:S01]  /*ded0*/  LDSM.16.M88.4 R44, [R105+0x5800] ;  /* 0x00580000692c783b */ /* 0x020fe20000000200 */
[----:B------:R-:W-:Y:S03]  /*dee0*/  HMMA.16816.F32 R48, R8, R42, R48 ;  /* 0x0000002a0830723c */ /* 0x000fe60000001830 */
[----:B------:R-:W5:Y:S03]  /*def0*/  LDSM.16.M88.4 R40, [R100+0x5000] ;  /* 0x005000006428783b */ /* 0x000f660000000200 */
        /* <DEDUP_REMOVED lines=48> */
[----:B------:R2:W1:Y:S05]  /*e200*/  MUFU.TANH R127, R31 ;  /* 0x0000001f007f7308 */ /* 0x00046a0000002400 */
[----:B-----5:R-:W-:Y:S03]  /*e210*/  HMMA.16816.F32 R20, R8, R52, R20 ;  /* 0x000000340814723c */ /* 0x020fe60000001814 */
[----:B------:R-:W1:Y:S05]  /*e220*/  MUFU.TANH R128, R48 ;  /* 0x0000003000807308 */ /* 0x000e6a0000002400 */
[----:B----4-:R-:W-:Y:S03]  /*e230*/  HMMA.16816.F32 R12, R16, R44, R12 ;  /* 0x0000002c100c723c */ /* 0x010fe6000000180c */
[----:B------:R-:W4:Y:S05]  /*e240*/  MUFU.TANH R129, R49 ;  /* 0x0000003100817308 */ /* 0x000f2a0000002400 */
[----:B--2---:R-:W-:Y:S01]  /*e250*/  HMMA.16816.F32 R28, R4, R58, RZ ;  /* 0x0000003a041c723c */ /* 0x004fe200000018ff */
[----:B------:R-:W2:Y:S02]  /*e260*/  LDSM.16.M88.4 R56, [R105+0x6800] ;  /* 0x006800006938783b */ /* 0x000ea40000000200 */
        /* <DEDUP_REMOVED lines=11> */
[----:B------:R-:W3:Y:S02]  /*e320*/  LDSM.16.M88.4 R52, [R100+0x6000] ;  /* 0x006000006434783b */ /* 0x000ee40000000200 */
        /* <DEDUP_REMOVED lines=11> */
[----:B--2---:R-:W-:Y:S07]  /*e3e0*/  HMMA.16816.F32 R48, R8, R56, R48 ;  /* 0x000000380830723c */ /* 0x004fee0000001830 */
[----:B------:R-:W2:Y:S01]  /*e3f0*/  MUFU.TANH R171, R25 ;  /* 0x0000001900ab7308 */ /* 0x000ea20000002400 */
[----:B-----5:R-:W-:Y:S01]  /*e400*/  HMMA.16816.F32 R12, R4, R42, RZ ;  /* 0x0000002a040c723c */ /* 0x020fe200000018ff */
[----:B------:R-:W5:Y:S06]  /*e410*/  LDSM.16.M88.4 R40, [R105+0x7000] ;  /* 0x007000006928783b */ /* 0x000f6c0000000200 */
[----:B------:R-:W1:Y:S01]  /*e420*/  MUFU.TANH R172, R26 ;  /* 0x0000001a00ac7308 */ /* 0x000e620000002400 */
[C---:B---3--:R-:W-:Y:S07]  /*e430*/  HMMA.16816.F32 R20, R16.reuse, R52, R20 ;  /* 0x000000341014723c */ /* 0x048fee0000001814 */
        /* <DEDUP_REMOVED lines=10> */
[----:B---3--:R-:W-:Y:S03]  /*e4e0*/  HMMA.16816.F32 R24, R4, R44, RZ ;  /* 0x0000002c0418723c */ /* 0x008fe600000018ff */
[-C--:B------:R-:W-:Y:S01]  /*e4f0*/  FMUL.FTZ R28, R28, R37.reuse ;  /* 0x000000251c1c7220 */ /* 0x080fe20000410000 */
[-C--:B------:R-:W-:Y:S01]  /*e500*/  FMUL.FTZ R29, R29, R37.reuse ;  /* 0x000000251d1d7220 */ /* 0x080fe20000410000 */
[-C--:B------:R-:W-:Y:S01]  /*e510*/  FMUL.FTZ R30, R30, R37.reuse ;  /* 0x000000251e1e7220 */ /* 0x080fe20000410000 */
[-C--:B------:R-:W-:Y:S01]  /*e520*/  FMUL.FTZ R31, R31, R37.reuse ;  /* 0x000000251f1f7220 */ /* 0x080fe20000410000 */
[----:B------:R-:W3:Y:S01]  /*e530*/  MUFU.TANH R175, R21 ;  /* 0x0000001500af7308 */ /* 0x000ee20000002400 */
[C---:B------:R-:W-:Y:S07]  /*e540*/  HMMA.16816.F32 R48, R32.reuse, R72, R48 ;  /* 0x000000482030723c */ /* 0x040fee0000001830 */
[----:B------:R-:W1:Y:S01]  /*e550*/  MUFU.TANH R176, R22 ;  /* 0x0000001600b07308 */ /* 0x000e620000002400 */
[----:B------:R-:W-:Y:S01]  /*e560*/  HMMA.16816.F32 R12, R32, R74, R12 ;  /* 0x0000004a200c723c */ /* 0x000fe2000000180c */
[----:B------:R-:W-:Y:S06]  /*e570*/  LDSM.16.M88.4 R72, [R61+0x8000] ;  /* 0x008000003d48783b */ /* 0x000fec0000000200 */
[----:B------:R2:W1:Y:S01]  /*e580*/  MUFU.TANH R180, R23 ;  /* 0x0000001700b47308 */ /* 0x0004620000002400 */
[----:B-----5:R-:W-:Y:S07]  /*e590*/  HMMA.16816.F32 R24, R8, R40, R24 ;  /* 0x000000280818723c */ /* 0x020fee0000001818 */
[----:B------:R-:W1:Y:S01]  /*e5a0*/  MUFU.TANH R201, R28 ;  /* 0x0000001c00c97308 */ /* 0x000e620000002400 */
[----:B----4-:R-:W-:Y:S07]  /*e5b0*/  HMMA.16816.F32 R48, R16, R56, R48 ;  /* 0x000000381030723c */ /* 0x010fee0000001830 */
[----:B------:R-:W4:Y:S01]  /*e5c0*/  MUFU.TANH R203, R29 ;  /* 0x0000001d00cb7308 */ /* 0x000f220000002400 */
[----:B--2---:R-:W-:Y:S01]  /*e5d0*/  HMMA.16816.F32 R20, R4, R46, RZ ;  /* 0x0000002e0414723c */ /* 0x004fe200000018ff */
[----:B------:R-:W2:Y:S06]  /*e5e0*/  LDSM.16.M88.4 R44, [R105+0x7800] ;  /* 0x00780000692c783b */ /* 0x000eac0000000200 */
        /* <DEDUP_REMOVED lines=11> */
[----:B------:R-:W3:Y:S05]  /*e6a0*/  LDSM.16.M88.4 R40, [R100+0x7000] ;  /* 0x007000006428783b */ /* 0x000eea0000000200 */
        /* <DEDUP_REMOVED lines=12> */
[C---:B--2---:R-:W-:Y:S06]  /*e770*/  HMMA.16816.F32 R28, R8.reuse, R44, R28 ;  /* 0x0000002c081c723c */ /* 0x044fec000000181c */
[----:B------:R-:W2:Y:S01]  /*e780*/  MUFU.TANH R219, R13 ;  /* 0x0000000d00db7308 */ /* 0x000ea20000002400 */
[----:B-----5:R-:W-:Y:S01]  /*e790*/  LDSM.16.M88.4 R48, [R105+0x8000] ;  /* 0x008000006930783b */ /* 0x020fe20000000200 */
[----:B------:R-:W-:Y:S03]  /*e7a0*/  HMMA.16816.F32 R52, R8, R46, R52 ;  /* 0x0000002e0834723c */ /* 0x000fe60000001834 */
[----:B------:R-:W5:Y:S03]  /*e7b0*/  LDSM.16.M88.4 R44, [R100+0x7800] ;  /* 0x00780000642c783b */ /* 0x000f660000000200 */
[----:B------:R-:W1:Y:S02]  /*e7c0*/  MUFU.TANH R222, R14 ;  /* 0x0000000e00de7308 */ /* 0x000e640000002400 */
[----:B---3--:R-:W-:Y:S06]  /*e7d0*/  HMMA.16816.F32 R24, R16, R40, R24 ;  /* 0x000000281018723c */ /* 0x008fec0000001818 */
[----:B------:R3:W1:Y:S02]  /*e7e0*/  MUFU.TANH R240, R15 ;  /* 0x0000000f00f07308 */ /* 0x0006640000002400 */
        /* <DEDUP_REMOVED lines=39> */
[----:B------:R-:W1:Y:S05]  /*ea60*/  MUFU.TANH R192, R28 ;  /* 0x0000001c00c07308 */ /* 0x000e6a0000002400 */
[----:B----4-:R-:W-:Y:S03]  /*ea70*/  HMMA.16816.F32 R12, R16, R56, R12 ;  /* 0x00000038100c723c */ /* 0x010fe6000000180c */
[----:B------:R-:W4:Y:S05]  /*ea80*/  MUFU.TANH R196, R29 ;  /* 0x0000001d00c47308 */ /* 0x000f2a0000002400 */
[C---:B--2---:R-:W-:Y:S03]  /*ea90*/  HMMA.16816.F32 R20, R4.reuse, R40, RZ ;  /* 0x000000280414723c */ /* 0x044fe600000018ff */
[----:B------:R-:W2:Y:S05]  /*eaa0*/  MUFU.TANH R194, R30 ;  /* 0x0000001e00c27308 */ /* 0x000eaa0000002400 */
[----:B------:R-:W-:Y:S03]  /*eab0*/  HMMA.16816.F32 R40, R4, R42, RZ ;  /* 0x0000002a0428723c */ /* 0x000fe600000018ff */
[----:B------:R1:W1:Y:S01]  /*eac0*/  MUFU.TANH R185, R31 ;  /* 0x0000001f00b97308 */ /* 0x0002620000002400 */
[-C--:B------:R-:W-:Y:S01]  /*ead0*/  FMUL.FTZ R12, R12, R37.reuse ;  /* 0x000000250c0c7220 */ /* 0x080fe20000410000 */
[-C--:B------:R-:W-:Y:S01]  /*eae0*/  FMUL.FTZ R13, R13, R37.reuse ;  /* 0x000000250d0d7220 */ /* 0x080fe20000410000 */
[-C--:B------:R-:W-:Y:S01]  /*eaf0*/  FMUL.FTZ R14, R14, R37.reuse ;  /* 0x000000250e0e7220 */ /* 0x080fe20000410000 */
[-C--:B------:R-:W-:Y:S01]  /*eb00*/  FMUL.FTZ R15, R15, R37.reuse ;  /* 0x000000250f0f7220 */ /* 0x080fe20000410000 */
[----:B------:R-:W-:Y:S01]  /*eb10*/  HMMA.16816.F32 R24, R32, R78, R24 ;  /* 0x0000004e2018723c */ /* 0x000fe20000001818 */
[----:B------:R-:W-:Y:S02]  /*eb20*/  LDSM.16.M88.4 R76, [R105+0x9800] ;  /* 0x00980000694c783b */ /* 0x000fe40000000200 */
        /* <DEDUP_REMOVED lines=8> */
[----:B------:R4:W2:Y:S02]  /*ebb0*/  LDSM.16.M88.4 R56, [R61+0x9800] ;  /* 0x009800003d38783b */ /* 0x0008a40000000200 */
[----:B------:R3:W1:Y:S08]  /*ebc0*/  MUFU.TANH R191, R55 ;  /* 0x0000003700bf7308 */ /* 0x0006700000002400 */
[----:B------:R-:W1:Y:S08]  /*ebd0*/  MUFU.TANH R195, R12 ;  /* 0x0000000c00c37308 */ /* 0x000e700000002400 */
[----:B------:R-:W1:Y:S01]  /*ebe0*/  MUFU.TANH R184, R13 ;  /* 0x0000000d00b87308 */ /* 0x000e620000002400 */
[----:B---3--:R-:W-:Y:S01]  /*ebf0*/  HMMA.16816.F32 R52, R4, R48, RZ ;  /* 0x000000300434723c */ /* 0x008fe200000018ff */
[-C--:B------:R-:W-:Y:S01]  /*ec00*/  FMUL.FTZ R24, R24, R37.reuse ;  /* 0x0000002518187220 */ /* 0x080fe20000410000 */
[-C--:B------:R-:W-:Y:S01]  /*ec10*/  FMUL.FTZ R25, R25, R37.reuse ;  /* 0x0000002519197220 */ /* 0x080fe20000410000 */
[-C--:B------:R-:W-:Y:S01]  /*ec20*/  FMUL.FTZ R26, R26, R37.reuse ;  /* 0x000000251a1a7220 */ /* 0x080fe20000410000 */
[----:B------:R-:W-:-:S03]  /*ec30*/  FMUL.FTZ R27, R27, R37 ;  /* 0x000000251b1b7220 */ /* 0x000fc60000410000 */
[----:B----4-:R-:W3:Y:S01]  /*ec40*/  MUFU.TANH R61, R14 ;  /* 0x0000000e003d7308 */ /* 0x010ee20000002400 */
[----:B------:R-:W-:Y:S07]  /*ec50*/  HMMA.16816.F32 R48, R4, R50, RZ ;  /* 0x000000320430723c */ /* 0x000fee00000018ff */
[----:B------:R-:W4:Y:S01]  /*ec60*/  MUFU.TANH R105, R25 ;  /* 0x0000001900697308 */ /* 0x000f220000002400 */
[----:B-1----:R-:W-:Y:S07]  /*ec70*/  HMMA.16816.F32 R20, R32, R28, R20 ;  /* 0x0000001c2014723c */ /* 0x002fee0000001814 */
[----:B------:R-:W1:Y:S01]  /*ec80*/  MUFU.TANH R186, R26 ;  /* 0x0000001a00ba7308 */ /* 0x000e620000002400 */
[----:B------:R-:W-:Y:S07]  /*ec90*/  HMMA.16816.F32 R52, R8, R44, R52 ;  /* 0x0000002c0834723c */ /* 0x000fee0000001834 */
[----:B------:R5:W1:Y:S01]  /*eca0*/  MUFU.TANH R44, R15 ;  /* 0x0000000f002c7308 */ /* 0x000a620000002400 */
[----:B------:R-:W-:Y:S01]  /*ecb0*/  HMMA.16816.F32 R72, R32, R30, R72 ;  /* 0x0000001e2048723c */ /* 0x000fe20000001848 */
[----:B------:R-:W-:Y:S06]  /*ecc0*/  LDSM.16.M88.4 R28, [R100+0x9000] ;  /* 0x00900000641c783b */ /* 0x000fec0000000200 */
[----:B------:R-:W1:Y:S01]  /*ecd0*/  MUFU.TANH R45, R24 ;  /* 0x00000018002d7308 */ /* 0x000e620000002400 */
[----:B------:R-:W-:Y:S07]  /*ece0*/  HMMA.16816.F32 R48, R8, R46, R48 ;  /* 0x0000002e0830723c */ /* 0x000fee0000001830 */
[----:B------:R2:W1:Y:S01]  /*ecf0*/  MUFU.TANH R46, R27 ;  /* 0x0000001b002e7308 */ /* 0x0004620000002400 */
[----:B-----5:R-:W5:Y:S01]  /*ed00*/  LDSM.16.M88.4 R12, [R103+0x9000] ;  /* 0x00900000670c783b */ /* 0x020f620000000200 */
[C---:B------:R-:W-:Y:S08]  /*ed10*/  HMMA.16816.F32 R20, R16.reuse, R40, R20 ;  /* 0x000000281014723c */ /* 0x040ff00000001814 */
[----:B------:R-:W-:Y:S01]  /*ed20*/  HMMA.16816.F32 R72, R16, R42, R72 ;  /* 0x0000002a1048723c */ /* 0x000fe20000001848 */
[----:B------:R-:W3:Y:S07]  /*ed30*/  LDSM.16.M88.4 R40, [R103+0x9800] ;  /* 0x009800006728783b */ /* 0x000eee0000000200 */
[----:B--2---:R-:W-:Y:S03]  /*ed40*/  HMMA.16816.F32 R24, R4, R56, RZ ;  /* 0x000000380418723c */ /* 0x004fe600000018ff */
[-C--:B------:R-:W-:Y:S01]  /*ed50*/  FMUL.FTZ R20, R20, R37.reuse ;  /* 0x0000002514147220 */ /* 0x080fe20000410000 */
[-C--:B------:R-:W-:Y:S01]  /*ed60*/  FMUL.FTZ R21, R21, R37.reuse ;  /* 0x0000002515157220 */ /* 0x080fe20000410000 */
[-C--:B------:R-:W-:Y:S01]  /*ed70*/  FMUL.FTZ R22, R22, R37.reuse ;  /* 0x0000002516167220 */ /* 0x080fe20000410000 */
[----:B------:R-:W-:-:S02]  /*ed80*/  FMUL.FTZ R23, R23, R37 ;  /* 0x0000002517177220 */ /* 0x000fc40000410000 */
[----:B------:R-:W-:Y:S01]  /*ed90*/  HMMA.16816.F32 R4, R4, R58, RZ ;  /* 0x0000003a0404723c */ /* 0x000fe200000018ff */
[----:B------:R-:W2:Y:S02]  /*eda0*/  MUFU.TANH R20, R20 ;  /* 0x0000001400147308 */ /* 0x000ea40000002400 */
[----:B------:R-:W-:-:S06]  /*edb0*/  FMUL.FTZ R72, R72, R37 ;  /* 0x0000002548487220 */ /* 0x000fcc0000410000 */
[----:B------:R-:W1:Y:S03]  /*edc0*/  MUFU.TANH R21, R21 ;  /* 0x0000001500157308 */ /* 0x000e660000002400 */
[----:B------:R-:W-:Y:S05]  /*edd0*/  HMMA.16816.F32 R24, R8, R76, R24 ;  /* 0x0000004c0818723c */ /* 0x000fea0000001818 */
[----:B------:R-:W1:Y:S03]  /*ede0*/  MUFU.TANH R22, R22 ;  /* 0x0000001600167308 */ /* 0x000e660000002400 */
[C---:B-----5:R-:W-:Y:S05]  /*edf0*/  HMMA.16816.F32 R52, R32.reuse, R12, R52 ;  /* 0x0000000c2034723c */ /* 0x060fea0000001834 */
[----:B------:R-:W1:Y:S03]  /*ee00*/  MUFU.TANH R23, R23 ;  /* 0x0000001700177308 */ /* 0x000e660000002400 */
[----:B------:R-:W-:Y:S01]  /*ee10*/  HMMA.16816.F32 R48, R32, R14, R48 ;  /* 0x0000000e2030723c */ /* 0x000fe20000001830 */
[----:B------:R-:W5:Y:S01]  /*ee20*/  LDSM.16.M88.4 R12, [R100+0x9800] ;  /* 0x00980000640c783b */ /* 0x000f620000000200 */
[----:B------:R-:W-:-:S04]  /*ee30*/  DEPBAR.LE SB0, 0x0 ;  /* 0x000080000000791a */ /* 0x000fc80000000000 */
[----:B------:R-:W1:Y:S02]  /*ee40*/  MUFU.TANH R72, R72 ;  /* 0x0000004800487308 */ /* 0x000e640000002400 */
[----:B------:R-:W-:Y:S08]  /*ee50*/  HMMA.16816.F32 R4, R8, R78, R4 ;  /* 0x0000004e0804723c */ /* 0x000ff00000001804 */
[----:B---3--:R-:W-:Y:S01]  /*ee60*/  HMMA.16816.F32 R24, R32, R40, R24 ;  /* 0x000000282018723c */ /* 0x008fe20000001818 */
[----:B------:R-:W-:-:S06]  /*ee70*/  FMUL.FTZ R41, R75, R37 ;  /* 0x000000254b297220 */ /* 0x000fcc0000410000 */
[----:B------:R-:W3:Y:S01]  /*ee80*/  MUFU.TANH R41, R41 ;  /* 0x0000002900297308 */ /* 0x000ee20000002400 */
[----:B------:R-:W-:Y:S01]  /*ee90*/  HMMA.16816.F32 R52, R16, R28, R52 ;  /* 0x0000001c1034723c */ /* 0x000fe20000001834 */
[-C--:B------:R-:W-:Y:S01]  /*eea0*/  FMUL.FTZ R28, R73, R37.reuse ;  /* 0x00000025491c7220 */ /* 0x080fe20000410000 */
[----:B------:R-:W-:-:S05]  /*eeb0*/  FMUL.FTZ R29, R74, R37 ;  /* 0x000000254a1d7220 */ /* 0x000fca0000410000 */
[----:B------:R-:W1:Y:S01]  /*eec0*/  MUFU.TANH R28, R28 ;  /* 0x0000001c001c7308 */ /* 0x000e620000002400 */
[----:B------:R-:W-:Y:S07]  /*eed0*/  HMMA.16816.F32 R4, R32, R42, R4 ;  /* 0x0000002a2004723c */ /* 0x000fee0000001804 */
[----:B------:R-:W1:Y:S01]  /*eee0*/  MUFU.TANH R29, R29 ;  /* 0x0000001d001d7308 */ /* 0x000e620000002400 */
[----:B------:R-:W-:Y:S03]  /*eef0*/  HMMA.16816.F32 R48, R16, R30, R48 ;  /* 0x0000001e1030723c */ /* 0x000fe60000001830 */
[-C--:B------:R-:W-:Y:S01]  /*ef00*/  FMUL.FTZ R31, R52, R37.reuse ;  /* 0x00000025341f7220 */ /* 0x080fe20000410000 */
[-C--:B------:R-:W-:Y:S01]  /*ef10*/  FMUL.FTZ R53, R53, R37.reuse ;  /* 0x0000002535357220 */ /* 0x080fe20000410000 */
[-C--:B------:R-:W-:Y:S01]  /*ef20*/  FMUL.FTZ R10, R54, R37.reuse ;  /* 0x00000025360a7220 */ /* 0x080fe20000410000 */
[----:B------:R-:W-:-:S02]  /*ef30*/  FMUL.FTZ R9, R55, R37 ;  /* 0x0000002537097220 */ /* 0x000fc40000410000 */
[C---:B-----5:R-:W-:Y:S01]  /*ef40*/  HMMA.16816.F32 R24, R16.reuse, R12, R24 ;  /* 0x0000000c1018723c */ /* 0x060fe20000001818 */
[----:B------:R-:W1:Y:S07]  /*ef50*/  MUFU.TANH R31, R31 ;  /* 0x0000001f001f7308 */ /* 0x000e6e0000002400 */
[----:B------:R-:W-:Y:S01]  /*ef60*/  HMMA.16816.F32 R4, R16, R14, R4 ;  /* 0x0000000e1004723c */ /* 0x000fe20000001804 */
[----:B------:R1:W1:Y:S02]  /*ef70*/  MUFU.TANH R8, R53 ;  /* 0x0000003500087308 */ /* 0x0002640000002400 */
[-C--:B------:R-:W-:Y:S01]  /*ef80*/  FMUL.FTZ R11, R48, R37.reuse ;  /* 0x00000025300b7220 */ /* 0x080fe20000410000 */
[-C--:B------:R-:W-:Y:S01]  /*ef90*/  FMUL.FTZ R12, R49, R37.reuse ;  /* 0x00000025310c7220 */ /* 0x080fe20000410000 */
[-C--:B------:R-:W-:Y:S01]  /*efa0*/  FMUL.FTZ R33, R50, R37.reuse ;  /* 0x0000002532217220 */ /* 0x080fe20000410000 */
[----:B------:R-:W-:-:S03]  /*efb0*/  FMUL.FTZ R13, R51, R37 ;  /* 0x00000025330d7220 */ /* 0x000fc60000410000 */
[----:B------:R-:W1:Y:S02]  /*efc0*/  MUFU.TANH R10, R10 ;  /* 0x0000000a000a7308 */ /* 0x000e640000002400 */
        /* <DEDUP_REMOVED lines=8> */
[----:B------:R-:W-:Y:S01]  /*f050*/  FMUL.FTZ R7, R7, R37 ;  /* 0x0000002507077220 */ /* 0x000fe20000410000 */
[----:B------:R-:W-:Y:S02]  /*f060*/  IADD3 R37, PT, PT, R38, -0x2, RZ ;  /* 0xfffffffe26257810 */ /* 0x000fe40007ffe0ff */
[----:B------:R-:W1:Y:S02]  /*f070*/  MUFU.TANH R11, R11 ;  /* 0x0000000b000b7308 */ /* 0x000e640000002400 */
[----:B------:R-:W-:-:S06]  /*f080*/  ISETP.GT.AND P1, PT, R37, R233, PT ;  /* 0x000000e92500720c */ /* 0x000fcc0003f24270 */
[----:B------:R-:W1:Y:S08]  /*f090*/  MUFU.TANH R12, R12 ;  /* 0x0000000c000c7308 */ /* 0x000e700000002400 */
[----:B------:R-:W1:Y:S08]  /*f0a0*/  MUFU.TANH R33, R33 ;  /* 0x0000002100217308 */ /* 0x000e700000002400 */
[----:B------:R-:W1:Y:S08]  /*f0b0*/  MUFU.TANH R13, R13 ;  /* 0x0000000d000d7308 */ /* 0x000e700000002400 */
[----:B------:R1:W1:Y:S08]  /*f0c0*/  MUFU.TANH R34, R24 ;  /* 0x0000001800227308 */ /* 0x0002700000002400 */
[----:B------:R-:W1:Y:S08]  /*f0d0*/  MUFU.TANH R19, R19 ;  /* 0x0000001300137308 */ /* 0x000e700000002400 */
[----:B------:R1:W1:Y:S08]  /*f0e0*/  MUFU.TANH R35, R26 ;  /* 0x0000001a00237308 */ /* 0x0002700000002400 */
[----:B------:R-:W1:Y:S08]  /*f0f0*/  MUFU.TANH R16, R16 ;  /* 0x0000001000107308 */ /* 0x000e700000002400 */
[----:B------:R1:W1:Y:S08]  /*f100*/  MUFU.TANH R48, R4 ;  /* 0x0000000400307308 */ /* 0x0002700000002400 */
[----:B------:R1:W1:Y:S08]  /*f110*/  MUFU.TANH R43, R5 ;  /* 0x00000005002b7308 */ /* 0x0002700000002400 */
[----:B------:R1:W1:Y:S08]  /*f120*/  MUFU.TANH R27, R6 ;  /* 0x00000006001b7308 */ /* 0x0002700000002400 */
[----:B------:R1:W1:Y:S01]  /*f130*/  MUFU.TANH R42, R7 ;  /* 0x00000007002a7308 */ /* 0x0002620000002400 */
[----:B------:R-:W-:Y:S06]  /*f140*/  BAR.SYNC.DEFER_BLOCKING 0x0 ;  /* 0x0000000000007b1d */ /* 0x000fec0000010000 */
[----:B--234-:R-:W-:Y:S05]  /*f150*/  @!P1 BRA `(.L_x_3208) ;  /* 0x0000000c00889947 */ /* 0x01cfea0003800000 */
[----:B------:R-:W-:Y:S04]  /*f160*/  BSSY.RECONVERGENT B0, `(.L_x_3209) ;  /* 0x000004a000007945 */ /* 0x000fe80003800200 */
[----:B------:R-:W-:Y:S05]  /*f170*/  @!P6 BRA `(.L_x_3210) ;  /* 0x000000040000e947 */ /* 0x000fea0003800000 */
[----:B-1----:R-:W2:Y:S01]  /*f180*/  LD.E R24, desc[UR4][R2.64+0x170] ;  /* 0x0001700402187980 */ /* 0x002ea2000c101900 */
[C---:B------:R-:W-:Y:S02]  /*f190*/  LEA R17, R38.reuse, 0xfffffd00, 0x8 ;  /* 0xfffffd0026117811 */ /* 0x040fe400078e40ff */
[----:B------:R-:W-:Y:S02]  /*f1a0*/  LEA R5, R38, 0xfffffe00, 0x8 ;  /* 0xfffffe0026057811 */ /* 0x000fe400078e40ff */
[----:B------:R-:W-:Y:S02]  /*f1b0*/  IABS R6, R17 ;  /* 0x0000001100067213 */ /* 0x000fe40000000000 */
[----:B------:R-:W-:Y:S02]  /*f1c0*/  IABS R4, R5 ;  /* 0x0000000500047213 */ /* 0x000fe40000000000 */
[-C--:B--2---:R-:W-:Y:S02]  /*f1d0*/  IABS R14, R24.reuse ;  /* 0x00000018000e7213 */ /* 0x084fe40000000000 */
[----:B------:R-:W-:-:S02]  /*f1e0*/  IABS R7, R24 ;  /* 0x0000001800077213 */ /* 0x000fc40000000000 */
[----:B------:R-:W1:Y:S01]  /*f1f0*/  I2F.RP R50, R14 ;  /* 0x0000000e00327306 */ /* 0x000e620000209400 */
[-C--:B------:R-:W-:Y:S02]  /*f200*/  LOP3.LUT R17, R17, R24.reuse, RZ, 0x3c, !PT ;  /* 0x0000001811117212 */ /* 0x080fe400078e3cff */
[----:B------:R-:W-:Y:S01]  /*f210*/  IMAD.MOV R7, RZ, RZ, -R7 ;  /* 0x000000ffff077224 */ /* 0x000fe200078e0a07 */
[----:B------:R-:W-:Y:S02]  /*f220*/  LOP3.LUT R5, R5, R24, RZ, 0x3c, !PT ;  /* 0x0000001805057212 */ /* 0x000fe400078e3cff */
[----:B------:R-:W-:Y:S02]  /*f230*/  ISETP.GE.AND P1, PT, R17, RZ, PT ;  /* 0x000000ff1100720c */ /* 0x000fe40003f26270 */
        /* <DEDUP_REMOVED lines=17> */
[----:B------:R-:W-:Y:S01]  /*f350*/  ISETP.NE.AND P2, PT, R24, RZ, PT ;  /* 0x000000ff1800720c */ /* 0x000fe20003f45270 */
[----:B------:R-:W-:Y:S01]  /*f360*/  @!P4 VIADD R18, R18, 0x1 ;  /* 0x000000011212c836 */ /* 0x000fe20000000000 */
[-C--:B------:R-:W-:Y:S02]  /*f370*/  ISETP.GE.U32.AND P5, PT, R6, R14.reuse, PT ;  /* 0x0000000e0600720c */ /* 0x080fe40003fa6070 */
[----:B------:R-:W-:Y:S01]  /*f380*/  ISETP.GE.U32.AND P6, PT, R4, R14, PT ;  /* 0x0000000e0400720c */ /* 0x000fe20003fc6070 */
[----:B------:R-:W1:Y:S01]  /*f390*/  LDC.64 R6, c[0x0][0x348] ;  /* 0x0000d200ff067b82 */ /* 0x000e620000000a00 */
[----:B------:R-:W-:-:S09]  /*f3a0*/  LOP3.LUT R4, RZ, R24, RZ, 0x33, !PT ;  /* 0x00000018ff047212 */ /* 0x000fd200078e33ff */
[----:B------:R-:W-:Y:S02]  /*f3b0*/  @P5 IADD3 R15, PT, PT, R15, 0x1, RZ ;  /* 0x000000010f0f5810 */ /* 0x000fe40007ffe0ff */
[----:B------:R-:W-:-:S03]  /*f3c0*/  @P6 VIADD R18, R18, 0x1 ;  /* 0x0000000112126836 */ /* 0x000fc60000000000 */
[----:B------:R-:W-:Y:S02]  /*f3d0*/  @!P1 IMAD.MOV R15, RZ, RZ, -R15 ;  /* 0x000000ffff0f9224 */ /* 0x000fe400078e0a0f */
[----:B------:R-:W-:-:S03]  /*f3e0*/  @!P3 IADD3 R18, PT, PT, -R18, RZ, RZ ;  /* 0x000000ff1212b210 */ /* 0x000fc60007ffe1ff */
[C---:B------:R-:W-:Y:S02]  /*f3f0*/  SEL R15, R4.reuse, R15, !P2 ;  /* 0x0000000f040f7207 */ /* 0x040fe40005000000 */
[----:B------:R-:W-:Y:S01]  /*f400*/  SEL R4, R4, R18, !P2 ;  /* 0x0000001204047207 */ /* 0x000fe20005000000 */
[----:B-1----:R-:W2:Y:S02]  /*f410*/  LD.E.64 R50, desc[UR4][R6.64+0x38] ;  /* 0x0000380406327980 */ /* 0x002ea4000c101b00 */
[----:B------:R-:W-:-:S04]  /*f420*/  IMAD.WIDE R54, R15, 0x4, R246 ;  /* 0x000000040f367825 */ /* 0x000fc800078e02f6 */
[C---:B------:R-:W-:Y:S01]  /*f430*/  IMAD.WIDE R52, R4.reuse, 0x4, R246 ;  /* 0x0000000404347825 */ /* 0x040fe200078e02f6 */
[----:B------:R-:W3:Y:S04]  /*f440*/  LD.E R14, desc[UR4][R54.64] ;  /* 0x00000004360e7980 */ /* 0x000ee8000c101900 */
[----:B------:R-:W3:Y:S04]  /*f450*/  LD.E R5, desc[UR4][R52.64] ;  /* 0x0000000434057980 */ /* 0x000ee8000c101900 */
[----:B------:R1:W4:Y:S01]  /*f460*/  LD.E.64 R52, desc[UR4][R6.64+0x20] ;  /* 0x0000200406347980 */ /* 0x000322000c101b00 */
[----:B------:R-:W-:-:S04]  /*f470*/  IMAD.IADD R4, R4, 0x1, -R15 ;  /* 0x0000000104047824 */ /* 0x000fc800078e0a0f */
[----:B------:R-:W-:-:S05]  /*f480*/  IMAD R24, R24, R4, -0x100 ;  /* 0xffffff0018187424 */ /* 0x000fca00078e0204 */
[----:B-1----:R-:W-:Y:S01]  /*f490*/  SHF.R.S32.HI R6, RZ, 0x1f, R24 ;  /* 0x0000001fff067819 */ /* 0x002fe20000011418 */
[-C--:B--2---:R-:W-:Y:S02]  /*f4a0*/  IMAD R4, R51, R24.reuse, RZ ;  /* 0x0000001833047224 */ /* 0x084fe400078e02ff */
[----:B------:R-:W-:-:S04]  /*f4b0*/  IMAD.WIDE.U32 R24, R50, R24, RZ ;  /* 0x0000001832187225 */ /* 0x000fc800078e00ff */
        /* <DEDUP_REMOVED lines=12> */
.L_x_3210:
        /* <DEDUP_REMOVED lines=8> */
.L_x_3211:
[----:B------:R-:W-:Y:S05]  /*f600*/  BSYNC.RECONVERGENT B0 ;  /* 0x0000000000007941 */ /* 0x000fea0003800200 */
.L_x_3209:
[C---:B------:R-:W-:Y:S01]  /*f610*/  SHF.L.U32 R5, R224.reuse, 0x5, RZ ;  /* 0x00000005e0057819 */ /* 0x040fe200000006ff */
[--C-:B------:R-:W-:Y:S01]  /*f620*/  @!P0 IMAD.MOV.U32 R25, RZ, RZ, R234.reuse ;  /* 0x000000ffff198224 */ /* 0x100fe200078e00ea */
[----:B------:R-:W-:Y:S01]  /*f630*/  SHF.L.U64.HI R4, R224, 0x5, R225 ;  /* 0x00000005e0047819 */ /* 0x000fe200000102e1 */
[----:B------:R1:W-:Y:S01]  /*f640*/  @P0 STS.128 [R242+0x2000], RZ ;  /* 0x002000fff2000388 */ /* 0x0003e20000000c00 */
[-C--:B------:R-:W-:Y:S01]  /*f650*/  IADD3 R14, P2, PT, R5, R235.reuse, RZ ;  /* 0x000000eb050e7210 */ /* 0x080fe20007f5e0ff */
[C---:B------:R-:W-:Y:S01]  /*f660*/  @!P0 IMAD R74, R225.reuse, 0x60, RZ ;  /* 0x00000060e14a8824 */ /* 0x040fe200078e02ff */
[----:B------:R-:W-:Y:S01]  /*f670*/  @!P0 MOV R24, R235 ;  /* 0x000000eb00188202 */ /* 0x000fe20000000f00 */
[C---:B------:R-:W-:Y:S01]  /*f680*/  @!P0 IMAD R52, R225.reuse, 0x120, RZ ;  /* 0x00000120e1348824 */ /* 0x040fe200078e02ff */
[----:B------:R-:W-:Y:S01]  /*f690*/  @!P0 IADD3 R6, P1, PT, R14, R5, RZ ;  /* 0x000000050e068210 */ /* 0x000fe20007f3e0ff */
[----:B------:R-:W-:Y:S01]  /*f6a0*/  IMAD.X R15, R4, 0x1, R234, P2 ;  /* 0x00000001040f7824 */ /* 0x000fe200010e06ea */
[C---:B------:R-:W-:Y:S01]  /*f6b0*/  @!P0 LEA R178, P2, R224.reuse, R14, 0x6 ;  /* 0x0000000ee0b28211 */ /* 0x040fe200078430ff */
[--C-:B------:R-:W-:Y:S01]  /*f6c0*/  @!P0 IMAD.MOV.U32 R76, RZ, RZ, R14.reuse ;  /* 0x000000ffff4c8224 */ /* 0x100fe200078e000e */
[----:B------:R-:W-:Y:S01]  /*f6d0*/  @!PT LDS RZ, [RZ] ;  /* 0x00000000fffff984 */ /* 0x000fe20000000800 */
[----:B------:R-:W-:Y:S01]  /*f6e0*/  @!PT LDS RZ, [RZ] ;  /* 0x00000000fffff984 */ /* 0x000fe20000000800 */
[----:B------:R-:W-:Y:S01]  /*f6f0*/  @!PT LDS RZ, [RZ] ;  /* 0x00000000fffff984 */ /* 0x000fe20000000800 */
[----:B------:R2:W-:Y:S01]  /*f700*/  @!P0 LDGSTS.E.BYPASS.LTC128B.128 [R242+0x2000], desc[UR4][R24.64] ;  /* 0x0200000018f28fae */ /* 0x0005e2000b981a04 */
[----:B------:R-:W-:Y:S01]  /*f710*/  @!P0 IMAD.MOV.U32 R50, RZ, RZ, R14 ;  /* 0x000000ffff328224 */ /* 0x000fe200078e000e */
[-C--:B------:R-:W-:Y:S01]  /*f720*/  @!P0 MOV R77, R15.reuse ;  /* 0x0000000f004d8202 */ /* 0x080fe20000000f00 */
[----:B------:R-:W-:Y:S01]  /*f730*/  @!P0 IMAD R58, R225, 0xa0, RZ ;  /* 0x000000a0e13a8824 */ /* 0x000fe200078e02ff */
[----:B------:R-:W-:Y:S01]  /*f740*/  @!P0 IADD3.X R7, PT, PT, R15, R4, RZ, P1, !PT ;  /* 0x000000040f078210 */ /* 0x000fe20000ffe4ff */
[----:B------:R1:W-:Y:S01]  /*f750*/  @P0 STS.128 [R242+0x2800], RZ ;  /* 0x002800fff2000388 */ /* 0x0003e20000000c00 */
[----:B------:R-:W-:Y:S01]  /*f760*/  @!P0 MOV R4, R14 ;  /* 0x0000000e00048202 */ /* 0x000fe20000000f00 */
[----:B------:R-:W-:Y:S01]  /*f770*/  @!P0 IMAD.WIDE.U32 R76, R224, 0x60, R76 ;  /* 0x00000060e04c8825 */ /* 0x000fe200078e004c */
[-C--:B------:R-:W-:Y:S01]  /*f780*/  @!P0 MOV R5, R15.reuse ;  /* 0x0000000f00058202 */ /* 0x080fe20000000f00 */
[----:B------:R-:W-:Y:S01]  /*f790*/  @!PT LDS RZ, [RZ] ;  /* 0x00000000fffff984 */ /* 0x000fe20000000800 */
[----:B------:R-:W-:Y:S01]  /*f7a0*/  @!PT LDS RZ, [RZ] ;  /* 0x00000000fffff984 */ /* 0x000fe20000000800 */
[----:B------:R-:W-:Y:S01]  /*f7b0*/  @!PT LDS RZ, [RZ] ;  /* 0x00000000fffff984 */ /* 0x000fe20000000800 */
[----:B------:R-:W-:Y:S01]  /*f7c0*/  @!P0 LDGSTS.E.BYPASS.LTC128B.128 [R242+0x2800], desc[UR4][R14.64] ;  /* 0x028000000ef28fae */ /* 0x000fe2000b981a04 */
[-C--:B------:R-:W-:Y:S01]  /*f7d0*/  @!P0 MOV R51, R15.reuse ;  /* 0x0000000f00338202 */ /* 0x080fe20000000f00 */
[----:B------:R-:W-:Y:S01]  /*f7e0*/  @!P0 IMAD.IADD R75, R74, 0x1, R77 ;  /* 0x000000014a4b8824 */ /* 0x000fe200078e024d */
[----:B------:R-:W-:Y:S01]  /*f7f0*/  @!P0 MOV R74, R76 ;  /* 0x0000004c004a8202 */ /* 0x000fe20000000f00 */
[C---:B------:R-:W-:Y:S01]  /*f800*/  @!P0 IMAD.WIDE.U32 R4, R224.reuse, 0x120, R4 ;  /* 0x00000120e0048825 */ /* 0x040fe200078e0004 */
[----:B------:R1:W-:Y:S01]  /*f810*/  @P0 STS.128 [R242+0x3000], RZ ;  /* 0x003000fff2000388 */ /* 0x0003e20000000c00 */
[----:B------:R-:W-:Y:S01]  /*f820*/  @!P0 MOV R77, R15 ;  /* 0x0000000f004d8202 */ /* 0x000fe20000000f00 */
[----:B------:R-:W-:Y:S01]  /*f830*/  BSSY.RECONVERGENT B0, `(.L_x_3212) ;  /* 0x0000073000007945 */ /* 0x000fe20003800200 */
[----:B------:R-:W-:Y:S01]  /*f840*/  @!P0 IMAD.WIDE.U32 R50, R224, 0xa0, R50 ;  /* 0x000000a0e0328825 */ /* 0x000fe200078e0032 */
[----:B------:R-:W-:Y:S01]  /*f850*/  @!PT LDS RZ, [RZ] ;  /* 0x00000000fffff984 */ /* 0x000fe20000000800 */
[----:B------:R-:W-:Y:S01]  /*f860*/  @!PT LDS RZ, [RZ] ;  /* 0x00000000fffff984 */ /* 0x000fe20000000800 */
[----:B------:R-:W-:Y:S01]  /*f870*/  @!PT LDS RZ, [RZ] ;  /* 0x00000000fffff984 */ /* 0x000fe20000000800 */
[----:B------:R3:W-:Y:S01]  /*f880*/  @!P0 LDGSTS.E.BYPASS.LTC128B.128 [R242+0x3000], desc[UR4][R6.64] ;  /* 0x0300000006f28fae */ /* 0x0007e2000b981a04 */
[----:B------:R-:W-:-:S02]  /*f890*/  @!P0 IADD3 R53, PT, PT, R52, R5, RZ ;  /* 0x0000000534358210 */ /* 0x000fc40007ffe0ff */
[C---:B------:R-:W-:Y:S01]  /*f8a0*/  @!P0 IMAD R56, R225.reuse, 0xc0, RZ ;  /* 0x000000c0e1388824 */ /* 0x040fe200078e02ff */
[----:B------:R-:W-:Y:S01]  /*f8b0*/  @!P0 IADD3 R59, PT, PT, R58, R51, RZ ;  /* 0x000000333a3b8210 */ /* 0x000fe20007ffe0ff */
[----:B------:R-:W-:Y:S01]  /*f8c0*/  @!P0 IMAD.MOV.U32 R76, RZ, RZ, R14 ;  /* 0x000000ffff4c8224 */ /* 0x000fe200078e000e */
[-C--:B------:R-:W-:Y:S01]  /*f8d0*/  @!P0 MOV R51, R15.reuse ;  /* 0x0000000f00338202 */ /* 0x080fe20000000f00 */
[----:B------:R-:W-:Y:S01]  /*f8e0*/  @!P0 IMAD.MOV.U32 R52, RZ, RZ, R4 ;  /* 0x000000ffff348224 */ /* 0x000fe200078e0004 */
[CC--:B------:R-:W-:Y:S01]  /*f8f0*/  @!P0 LEA.HI.X R179, R224.reuse, R15.reuse, R225, 0x6, P2 ;  /* 0x0000000fe0b38211 */ /* 0x0c0fe200010f34e1 */
[----:B--2---:R-:W-:Y:S01]  /*f900*/  @!P0 IMAD.MOV.U32 R24, RZ, RZ, R14 ;  /* 0x000000ffff188224 */ /* 0x004fe200078e000e */
[----:B------:R-:W-:Y:S01]  /*f910*/  @!P0 MOV R25, R15 ;  /* 0x0000000f00198202 */ /* 0x000fe20000000f00 */
[----:B------:R-:W-:Y:S01]  /*f920*/  @!P0 IMAD.MOV.U32 R58, RZ, RZ, R50 ;  /* 0x000000ffff3a8224 */ /* 0x000fe200078e0032 */
[----:B------:R-:W-:Y:S01]  /*f930*/  @!P0 MOV R50, R14 ;  /* 0x0000000e00328202 */ /* 0x000fe20000000f00 */
[----:B------:R-:W-:Y:S01]  /*f940*/  @!P0 IMAD R4, R225, 0x1a0, RZ ;  /* 0x000001a0e1048824 */ /* 0x000fe200078e02ff */
[----:B------:R1:W-:Y:S01]  /*f950*/  @P0 STS.128 [R242+0x3800], RZ ;  /* 0x003800fff2000388 */ /* 0x0003e20000000c00 */
[----:B------:R-:W-:-:S03]  /*f960*/  @!P0 IMAD.WIDE.U32 R24, R224, 0xc0, R24 ;  /* 0x000000c0e0188825 */ /* 0x000fc600078e0018 */
        /* <DEDUP_REMOVED lines=8> */
[----:B------:R-:W-:Y:S01]  /*f9f0*/  @!P0 MOV R25, R15 ;  /* 0x0000000f00198202 */ /* 0x000fe20000000f00 */
[--C-:B------:R-:W-:Y:S01]  /*fa00*/  @!P0 IMAD.MOV.U32 R24, RZ, RZ, R14.reuse ;  /* 0x000000ffff188224 */ /* 0x100fe200078e000e */
[----:B------:R-:W-:Y:S01]  /*fa10*/  @!P0 IADD3 R77, PT, PT, R4, R77, RZ ;  /* 0x0000004d044d8210 */ /* 0x000fe20007ffe0ff */
[--C-:B---3--:R-:W-:Y:S01]  /*fa20*/  @!P0 IMAD.MOV.U32 R7, RZ, RZ, R15.reuse ;  /* 0x000000ffff078224 */ /* 0x108fe200078e000f */
[-C--:B------:R-:W-:Y:S01]  /*fa30*/  @!P0 MOV R6, R14.reuse ;  /* 0x0000000e00068202 */ /* 0x080fe20000000f00 */
[C---:B------:R-:W-:Y:S01]  /*fa40*/  @!P0 IMAD R5, R225.reuse, 0x180, RZ ;  /* 0x00000180e1058824 */ /* 0x040fe200078e02ff */
[C---:B------:R-:W-:Y:S01]  /*fa50*/  @!P0 LEA R4, P1, R224.reuse, R14, 0x7 ;  /* 0x0000000ee0048211 */ /* 0x040fe200078238ff */
        /* <DEDUP_REMOVED lines=8> */
[----:B------:R-:W-:Y:S01]  /*fae0*/  @!P0 MOV R54, R6 ;  /* 0x0000000600368202 */ /* 0x000fe20000000f00 */
[----:B------:R-:W-:Y:S01]  /*faf0*/  @!P0 IMAD R7, R225, 0x140, RZ ;  /* 0x00000140e1078824 */ /* 0x000fe200078e02ff */
[----:B------:R1:W-:Y:S01]  /*fb00*/  @P0 STS.128 [R242+0x4800], RZ ;  /* 0x004800fff2000388 */ /* 0x0003e20000000c00 */
[----:B------:R-:W-:-:S04]  /*fb10*/  @!P0 IMAD.WIDE.U32 R50, R224, 0x140, R50 ;  /* 0x00000140e0328825 */ /* 0x000fc800078e0032 */
[----:B------:R-:W-:Y:S01]  /*fb20*/  @!P0 IMAD R6, R225, 0x160, RZ ;  /* 0x00000160e1068824 */ /* 0x000fe200078e02ff */
[----:B------:R-:W-:Y:S01]  /*fb30*/  @!P0 IADD3 R51, PT, PT, R7, R51, RZ ;  /* 0x0000003307338210 */ /* 0x000fe20007ffe0ff */
[----:B------:R-:W-:-:S04]  /*fb40*/  @!P0 IMAD.WIDE.U32 R24, R224, 0x160, R24 ;  /* 0x00000160e0188825 */ /* 0x000fc800078e0018 */
[----:B------:R-:W-:Y:S01]  /*fb50*/  @!P0 IMAD.IADD R79, R5, 0x1, R79 ;  /* 0x00000001054f8824 */ /* 0x000fe200078e024f */
[----:B------:R-:W-:Y:S02]  /*fb60*/  @!P0 LEA.HI.X R5, R224, R15, R225, 0x7, P1 ;  /* 0x0000000fe0058211 */ /* 0x000fe400008f3ce1 */
[----:B------:R-:W-:Y:S02]  /*fb70*/  @!P0 IADD3 R7, PT, PT, R6, R25, RZ ;  /* 0x0000001906078210 */ /* 0x000fe40007ffe0ff */
        /* <DEDUP_REMOVED lines=61> */
[----:B------:R2:W-:Y:S02]  /*ff50*/  LDGSTS.E.BYPASS.LTC128B.128 [R242+0x9800], desc[UR4][R4.64] ;  /* 0x0980000004f27fae */ /* 0x0005e4000b981a04 */
.L_x_3213:
[----:B------:R-:W-:Y:S05]  /*ff60*/  BSYNC.RECONVERGENT B0 ;  /* 0x0000000000007941 */ /* 0x000fea0003800200 */
.L_x_3212:
[----:B------:R-:W0:Y:S02]  /*ff70*/  LDGDEPBAR ;  /* 0x00000000000079af */ /* 0x000e240000000000 */
.L_x_3208:
[----:B------:R-:W-:Y:S05]  /*ff80*/  BSYNC.RECONVERGENT B1 ;  /* 0x0000000000017941 */ /* 0x000fea0003800200 */
.L_x_3207:
[----:B------:R-:W-:Y:S02]  /*ff90*/  IMAD R49, R38, 0x100, R64 ;  /* 0x0000010026317824 */ /* 0x000fe400078e0240 */
[----:B-1----:R-:W-:Y:S02]  /*ffa0*/  IMAD.MOV.U32 R74, RZ, RZ, R189 ;  /* 0x000000ffff4a7224 */ /* 0x002fe400078e00bd */
[C---:B--2---:R-:W-:Y:S02]  /*ffb0*/  VIADD R5, R49.reuse, 0xfffffe00 ;  /* 0xfffffe0031057836 */ /* 0x044fe40000000000 */
[C---:B------:R-:W-:Y:S02]  /*ffc0*/  VIADD R4, R49.reuse, 0xfffffe01 ;  /* 0xfffffe0131047836 */ /* 0x040fe40000000000 */
[----:B------:R-:W-:Y:S01]  /*ffd0*/  VIADD R7, R49, 0xfffffe10 ;  /* 0xfffffe1031077836 */ /* 0x000fe20000000000 */
[----:B------:R-:W-:Y:S01]  /*ffe0*/  ISETP.GE.AND P0, PT, R5, R232, PT ;  /* 0x000000e80500720c */ /* 0x000fe20003f06270 */
[----:B------:R-:W-:Y:S01]  /*fff0*/  VIADD R25, R49, 0xfffffe11 ;  /* 0xfffffe1131197836 */ /* 0x000fe20000000000 */
[----:B------:R-:W-:Y:S01]  /*10000*/  ISETP.GE.AND P1, PT, R5, R230, PT ;  /* 0x000000e60500720c */ /* 0x000fe20003f26270 */
[----:B------:R-:W-:Y:S01]  /*10010*/  VIADD R24, R49, 0xfffffe18 ;  /* 0xfffffe1831187836 */ /* 0x000fe20000000000 */
[----:B------:R-:W-:Y:S01]  /*10020*/  FSEL R15, R99, -INF , P0 ;  /* 0xff800000630f7808 */ /* 0x000fe20000000000 */
[----:B------:R-:W-:Y:S01]  /*10030*/  VIADD R30, R49, 0xfffffe20 ;  /* 0xfffffe20311e7836 */ /* 0x000fe20000000000 */
[----:B------:R-:W-:Y:S01]  /*10040*/  ISETP.GE.AND P4, PT, R5, R231, PT ;  /* 0x000000e70500720c */ /* 0x000fe20003f86270 */
[----:B------:R-:W-:Y:S01]  /*10050*/  VIADD R51, R49, 0xfffffe21 ;  /* 0xfffffe2131337836 */ /* 0x000fe20000000000 */
[----:B------:R-:W-:Y:S01]  /*10060*/  ISETP.GE.AND P2, PT, R5, R229, PT ;  /* 0x000000e50500720c */ /* 0x000fe20003f46270 */
[C---:B------:R-:W-:Y:S01]  /*10070*/  VIADD R5, R49.reuse, 0xfffffe08 ;  /* 0xfffffe0831057836 */ /* 0x040fe20000000000 */
[C---:B------:R-:W-:Y:S01]  /*10080*/  ISETP.GE.AND P3, PT, R4.reuse, R232, PT ;  /* 0x000000e80400720c */ /* 0x040fe20003f66270 */
[----:B------:R-:W-:Y:S01]  /*10090*/  VIADD R50, R49, 0xfffffe28 ;  /* 0xfffffe2831327836 */ /* 0x000fe20000000000 */
[----:B------:R-:W-:-:S02]  /*100a0*/  ISETP.GE.AND P6, PT, R4, R231, PT ;  /* 0x000000e70400720c */ /* 0x000fc40003fc6270 */
[C---:B------:R-:W-:Y:S02]  /*100b0*/  ISETP.GE.AND P0, PT, R4.reuse, R230, PT ;  /* 0x000000e60400720c */ /* 0x040fe40003f06270 */
[----:B------:R-:W-:Y:S02]  /*100c0*/  ISETP.GE.AND P5, PT, R4, R229, PT ;  /* 0x000000e50400720c */ /* 0x000fe40003fa6270 */
[----:B------:R-:W-:Y:S01]  /*100d0*/  FSEL R4, R97, -INF , P1 ;  /* 0xff80000061047808 */ /* 0x000fe20000800000 */
[----:B------:R-:W-:Y:S01]  /*100e0*/  IMAD.MOV.U32 R97, RZ, RZ, R190 ;  /* 0x000000ffff617224 */ /* 0x000fe200078e00be */
[----:B------:R-:W-:Y:S02]  /*100f0*/  FSEL R15, R15, -INF , !P4 ;  /* 0xff8000000f0f7808 */ /* 0x000fe40006000000 */
[----:B------:R-:W-:Y:S02]  /*10100*/  FSEL R4, R4, -INF , !P2 ;  /* 0xff80000004047808 */ /* 0x000fe40005000000 */
[----:B------:R-:W-:Y:S01]  /*10110*/  FSEL R14, R98, -INF , P3 ;  /* 0xff800000620e7808 */ /* 0x000fe20001800000 */
[----:B------:R-:W-:Y:S01]  /*10120*/  IMAD.MOV.U32 R98, RZ, RZ, R177 ;  /* 0x000000ffff627224 */ /* 0x000fe200078e00b1 */
[----:B------:R-:W-:-:S02]  /*10130*/  ISETP.GE.AND P1, PT, R5, R232, PT ;  /* 0x000000e80500720c */ /* 0x000fc40003f26270 */
[C---:B------:R-:W-:Y:S02]  /*10140*/  ISETP.GE.AND P4, PT, R5.reuse, R231, PT ;  /* 0x000000e70500720c */ /* 0x040fe40003f86270 */
[C---:B------:R-:W-:Y:S02]  /*10150*/  ISETP.GE.AND P2, PT, R5.reuse, R230, PT ;  /* 0x000000e60500720c */ /* 0x040fe40003f46270 */
[----:B------:R-:W-:Y:S01]  /*10160*/  ISETP.GE.AND P3, PT, R5, R229, PT ;  /* 0x000000e50500720c */ /* 0x000fe20003f66270 */
[----:B------:R-:W-:Y:S01]  /*10170*/  VIADD R5, R49, 0xfffffe09 ;  /* 0xfffffe0931057836 */ /* 0x000fe20000000000 */
[----:B------:R-:W-:Y:S01]  /*10180*/  FSEL R6, R96, -INF , P0 ;  /* 0xff80000060067808 */ /* 0x000fe20000000000 */
[----:B------:R-:W-:Y:S01]  /*10190*/  IMAD.MOV.U32 R96, RZ, RZ, R183 ;  /* 0x000000ffff607224 */ /* 0x000fe200078e00b7 */
[----:B------:R-:W-:Y:S02]  /*101a0*/  FSEL R14, R14, -INF , !P6 ;  /* 0xff8000000e0e7808 */ /* 0x000fe40007000000 */
[----:B------:R-:W-:Y:S01]  /*101b0*/  FSEL R18, R95, -INF , P1 ;  /* 0xff8000005f127808 */ /* 0x000fe20000800000 */
[----:B------:R-:W-:Y:S01]  /*101c0*/  IMAD.MOV.U32 R95, RZ, RZ, R187 ;  /* 0x000000ffff5f7224 */ /* 0x000fe200078e00bb */
[----:B------:R-:W-:-:S02]  /*101d0*/  FSEL R6, R6, -INF , !P5 ;  /* 0xff80000006067808 */ /* 0x000fc40006800000 */
[C---:B------:R-:W-:Y:S02]  /*101e0*/  ISETP.GE.AND P0, PT, R5.reuse, R232, PT ;  /* 0x000000e80500720c */ /* 0x040fe40003f06270 */
[C---:B------:R-:W-:Y:S02]  /*101f0*/  ISETP.GE.AND P6, PT, R5.reuse, R231, PT ;  /* 0x000000e70500720c */ /* 0x040fe40003fc6270 */
[C---:B------:R-:W-:Y:S02]  /*10200*/  ISETP.GE.AND P1, PT, R5.reuse, R230, PT ;  /* 0x000000e60500720c */ /* 0x040fe40003f26270 */
[----:B------:R-:W-:Y:S02]  /*10210*/  ISETP.GE.AND P5, PT, R5, R229, PT ;  /* 0x000000e50500720c */ /* 0x000fe40003fa6270 */
[----:B------:R-:W-:Y:S01]  /*10220*/  FSEL R5, R93, -INF , P2 ;  /* 0xff8000005d057808 */ /* 0x000fe20001000000 */
[----:B------:R-:W-:Y:S01]  /*10230*/  IMAD.MOV.U32 R93, RZ, RZ, R185 ;  /* 0x000000ffff5d7224 */ /* 0x000fe200078e00b9 */
[----:B------:R-:W-:-:S02]  /*10240*/  FSEL R18, R18, -INF , !P4 ;  /* 0xff80000012127808 */ /* 0x000fc40006000000 */
[----:B------:R-:W-:Y:S02]  /*10250*/  FSEL R5, R5, -INF , !P3 ;  /* 0xff80000005057808 */ /* 0x000fe40005800000 */
[C---:B------:R-:W-:Y:S02]  /*10260*/  ISETP.GE.AND P3, PT, R7.reuse, R230, PT ;  /* 0x000000e60700720c */ /* 0x040fe40003f66270 */
[C---:B------:R-:W-:Y:S02]  /*10270*/  ISETP.GE.AND P2, PT, R7.reuse, R232, PT ;  /* 0x000000e80700720c */ /* 0x040fe40003f46270 */
[----:B------:R-:W-:Y:S01]  /*10280*/  FSEL R17, R94, -INF , P0 ;  /* 0xff8000005e117808 */ /* 0x000fe20000000000 */
[----:B------:R-:W-:Y:S01]  /*10290*/  IMAD.MOV.U32 R94, RZ, RZ, R194 ;  /* 0x000000ffff5e7224 */ /* 0x000fe200078e00c2 */
[C---:B------:R-:W-:Y:S02]  /*102a0*/  ISETP.GE.AND P4, PT, R7.reuse, R231, PT ;  /* 0x000000e70700720c */ /* 0x040fe40003f86270 */
[----:B------:R-:W-:-:S02]  /*102b0*/  ISETP.GE.AND P0, PT, R7, R229, PT ;  /* 0x000000e50700720c */ /* 0x000fc40003f06270 */
[----:B------:R-:W-:Y:S01]  /*102c0*/  FSEL R7, R92, -INF , P1 ;  /* 0xff8000005c077808 */ /* 0x000fe20000800000 */
[----:B------:R-:W-:Y:S01]  /*102d0*/  IMAD.MOV.U32 R92, RZ, RZ, R181 ;  /* 0x000000ffff5c7224 */ /* 0x000fe200078e00b5 */
[----:B------:R-:W-:Y:S01]  /*102e0*/  FSEL R32, R89, -INF , P3 ;  /* 0xff80000059207808 */ /* 0x000fe20001800000 */
[----:B------:R-:W-:Y:S01]  /*102f0*/  IMAD.MOV.U32 R89, RZ, RZ, R184 ;  /* 0x000000ffff597224 */ /* 0x000fe200078e00b8 */
[----:B------:R-:W-:Y:S02]  /*10300*/  ISETP.GE.AND P1, PT, R25, R232, PT ;  /* 0x000000e81900720c */ /* 0x000fe40003f26270 */
[----:B------:R-:W-:Y:S01]  /*10310*/  FSEL R26, R91, -INF , P2 ;  /* 0xff8000005b1a7808 */ /* 0x000fe20001000000 */
[----:B------:R-:W-:Y:S01]  /*10320*/  IMAD.MOV.U32 R91, RZ, RZ, R191 ;  /* 0x000000ffff5b7224 */ /* 0x000fe200078e00bf */
[----:B------:R-:W-:Y:S02]  /*10330*/  FSEL R17, R17, -INF , !P6 ;  /* 0xff80000011117808 */ /* 0x000fe40007000000 */
[----:B------:R-:W-:-:S02]  /*10340*/  FSEL R7, R7, -INF , !P5 ;  /* 0xff80000007077808 */ /* 0x000fc40006800000 */
[----:B------:R-:W-:Y:S02]  /*10350*/  FSEL R32, R32, -INF , !P0 ;  /* 0xff80000020207808 */ /* 0x000fe40004000000 */
[C---:B------:R-:W-:Y:S02]  /*10360*/  ISETP.GE.AND P6, PT, R25.reuse, R231, PT ;  /* 0x000000e71900720c */ /* 0x040fe40003fc6270 */
[CC--:B------:R-:W-:Y:S02]  /*10370*/  ISETP.GE.AND P2, PT, R25.reuse, R230.reuse, PT ;  /* 0x000000e61900720c */ /* 0x0c0fe40003f46270 */
[----:B------:R-:W-:Y:S02]  /*10380*/  ISETP.GE.AND P5, PT, R25, R229, PT ;  /* 0x000000e51900720c */ /* 0x000fe40003fa6270 */
[----:B------:R-:W-:Y:S02]  /*10390*/  ISETP.GE.AND P0, PT, R24, R230, PT ;  /* 0x000000e61800720c */ /* 0x000fe40003f06270 */
[----:B------:R-:W-:-:S02]  /*103a0*/  FSEL R26, R26, -INF , !P4 ;  /* 0xff8000001a1a7808 */ /* 0x000fc40006000000 */
[----:B------:R-:W-:Y:S01]  /*103b0*/  FSEL R25, R90, -INF , P1 ;  /* 0xff8000005a197808 */ /* 0x000fe20000800000 */
[----:B------:R-:W-:Y:S01]  /*103c0*/  IMAD.MOV.U32 R90, RZ, RZ, R195 ;  /* 0x000000ffff5a7224 */ /* 0x000fe200078e00c3 */
[CC--:B------:R-:W-:Y:S02]  /*103d0*/  ISETP.GE.AND P3, PT, R24.reuse, R232.reuse, PT ;  /* 0x000000e81800720c */ /* 0x0c0fe40003f66270 */
[C---:B------:R-:W-:Y:S02]  /*103e0*/  ISETP.GE.AND P4, PT, R24.reuse, R231, PT ;  /* 0x000000e71800720c */ /* 0x040fe40003f86270 */
[----:B------:R-:W-:Y:S01]  /*103f0*/  ISETP.GE.AND P1, PT, R24, R229, PT ;  /* 0x000000e51800720c */ /* 0x000fe20003f26270 */
[----:B------:R-:W-:Y:S01]  /*10400*/  VIADD R24, R49, 0xfffffe19 ;  /* 0xfffffe1931187836 */ /* 0x000fe20000000000 */
[----:B------:R-:W-:Y:S02]  /*10410*/  FSEL R47, R85, -INF , P0 ;  /* 0xff800000552f7808 */ /* 0x000fe40000000000 */
[----:B------:R-:W-:Y:S01]  /*10420*/  FSEL R40, R88, -INF , P2 ;  /* 0xff80000058287808 */ /* 0x000fe20001000000 */
[----:B------:R-:W-:Y:S01]  /*10430*/  IMAD.MOV.U32 R88, RZ, RZ, R186 ;  /* 0x000000ffff587224 */ /* 0x000fe200078e00ba */
[----:B------:R-:W-:-:S02]  /*10440*/  ISETP.GE.AND P2, PT, R24, R232, PT ;  /* 0x000000e81800720c */ /* 0x000fc40003f46270 */
[----:B------:R-:W-:Y:S02]  /*10450*/  FSEL R47, R47, -INF , !P1 ;  /* 0xff8000002f2f7808 */ /* 0x000fe40004800000 */
[----:B------:R-:W-:Y:S02]  /*10460*/  FSEL R87, R87, -INF , P3 ;  /* 0xff80000057577808 */ /* 0x000fe40001800000 */
[-C--:B------:R-:W-:Y:S02]  /*10470*/  ISETP.GE.AND P1, PT, R30, R230.reuse, PT ;  /* 0x000000e61e00720c */ /* 0x080fe40003f26270 */
[----:B------:R-:W-:Y:S02]  /*10480*/  ISETP.GE.AND P3, PT, R24, R230, PT ;  /* 0x000000e61800720c */ /* 0x000fe40003f66270 */
[----:B------:R-:W-:Y:S02]  /*10490*/  ISETP.GE.AND P0, PT, R30, R232, PT ;  /* 0x000000e81e00720c */ /* 0x000fe40003f06270 */
[----:B------:R-:W-:-:S02]  /*104a0*/  FSEL R86, R86, -INF , P2 ;  /* 0xff80000056567808 */ /* 0x000fc40001000000 */
[----:B------:R-:W-:Y:S02]  /*104b0*/  FSEL R25, R25, -INF , !P6 ;  /* 0xff80000019197808 */ /* 0x000fe40007000000 */
[----:B------:R-:W-:Y:S02]  /*104c0*/  FSEL R40, R40, -INF , !P5 ;  /* 0xff80000028287808 */ /* 0x000fe40006800000 */
[----:B------:R-:W-:Y:S02]  /*104d0*/  ISETP.GE.AND P2, PT, R30, R229, PT ;  /* 0x000000e51e00720c */ /* 0x000fe40003f46270 */
[----:B------:R-:W-:Y:S02]  /*104e0*/  FSEL R81, R81, -INF , P1 ;  /* 0xff80000051517808 */ /* 0x000fe40000800000 */
[C---:B------:R-:W-:Y:S02]  /*104f0*/  ISETP.GE.AND P6, PT, R24.reuse, R231, PT ;  /* 0x000000e71800720c */ /* 0x040fe40003fc6270 */
[----:B------:R-:W-:-:S02]  /*10500*/  ISETP.GE.AND P5, PT, R24, R229, PT ;  /* 0x000000e51800720c */ /* 0x000fc40003fa6270 */
[----:B------:R-:W-:Y:S01]  /*10510*/  FSEL R53, R84, -INF , P3 ;  /* 0xff80000054357808 */ /* 0x000fe20001800000 */
[----:B------:R-:W-:Y:S01]  /*10520*/  IMAD.MOV.U32 R84, RZ, RZ, R182 ;  /* 0x000000ffff547224 */ /* 0x000fe200078e00b6 */
[----:B------:R-:W-:Y:S02]  /*10530*/  FSEL R24, R87, -INF , !P4 ;  /* 0xff80000057187808 */ /* 0x000fe40006000000 */
[----:B------:R-:W-:Y:S02]  /*10540*/  ISETP.GE.AND P4, PT, R30, R231, PT ;  /* 0x000000e71e00720c */ /* 0x000fe40003f86270 */
[----:B------:R-:W-:Y:S02]  /*10550*/  ISETP.GE.AND P3, PT, R51, R232, PT ;  /* 0x000000e83300720c */ /* 0x000fe40003f66270 */
[----:B------:R-:W-:Y:S01]  /*10560*/  FSEL R52, R83, -INF , P0 ;  /* 0xff80000053347808 */ /* 0x000fe20000000000 */
[----:B------:R-:W-:Y:S01]  /*10570*/  IMAD.MOV.U32 R83, RZ, RZ, R196 ;  /* 0x000000ffff537224 */ /* 0x000fe200078e00c4 */
[----:B------:R-:W-:-:S02]  /*10580*/  ISETP.GE.AND P0, PT, R51, R230, PT ;  /* 0x000000e63300720c */ /* 0x000fc40003f06270 */
[----:B------:R-:W-:Y:S01]  /*10590*/  FSEL R55, R81, -INF , !P2 ;  /* 0xff80000051377808 */ /* 0x000fe20005000000 */
[----:B------:R-:W-:Y:S01]  /*105a0*/  IMAD.MOV.U32 R81, RZ, RZ, R192 ;  /* 0x000000ffff517224 */ /* 0x000fe200078e00c0 */
[----:B------:R-:W-:Y:S01]  /*105b0*/  FSEL R30, R86, -INF , !P6 ;  /* 0xff800000561e7808 */ /* 0x000fe20007000000 */
[----:B------:R-:W-:Y:S01]  /*105c0*/  IMAD.MOV.U32 R86, RZ, RZ, R188 ;  /* 0x000000ffff567224 */ /* 0x000fe200078e00bc */
[----:B------:R-:W-:Y:S02]  /*105d0*/  FSEL R53, R53, -INF , !P5 ;  /* 0xff80000035357808 */ /* 0x000fe40006800000 */
[----:B------:R-:W-:Y:S02]  /*105e0*/  ISETP.GE.AND P2, PT, R50, R230, PT ;  /* 0x000000e63200720c */ /* 0x000fe40003f46270 */
[C---:B------:R-:W-:Y:S02]  /*105f0*/  ISETP.GE.AND P6, PT, R51.reuse, R231, PT ;  /* 0x000000e73300720c */ /* 0x040fe40003fc6270 */
[----:B------:R-:W-:Y:S01]  /*10600*/  ISETP.GE.AND P5, PT, R51, R229, PT ;  /* 0x000000e53300720c */ /* 0x000fe20003fa6270 */
[----:B------:R-:W-:Y:S01]  /*10610*/  VIADD R51, R49, 0xfffffe29 ;  /* 0xfffffe2931337836 */ /* 0x000fe20000000000 */
[----:B------:R-:W-:-:S02]  /*10620*/  FSEL R52, R52, -INF , !P4 ;  /* 0xff80000034347808 */ /* 0x000fc40006000000 */
[----:B------:R-:W-:Y:S01]  /*10630*/  FSEL R57, R82, -INF , P3 ;  /* 0xff80000052397808 */ /* 0x000fe20001800000 */
[----:B------:R-:W-:Y:S01]  /*10640*/  IMAD.MOV.U32 R82, RZ, RZ, R74 ;  /* 0x000000ffff527224 */ /* 0x000fe200078e004a */
[C---:B------:R-:W-:Y:S01]  /*10650*/  ISETP.GE.AND P1, PT, R50.reuse, R232, PT ;  /* 0x000000e83200720c */ /* 0x040fe20003f26270 */
[----:B------:R-:W2:Y:S01]  /*10660*/  LD.E R74, desc[UR4][R2.64+0xdc] ;  /* 0x0000dc04024a7980 */ /* 0x000ea2000c101900 */
[C---:B------:R-:W-:Y:S02]  /*10670*/  ISETP.GE.AND P4, PT, R50.reuse, R231, PT ;  /* 0x000000e73200720c */ /* 0x040fe40003f86270 */
[----:B------:R-:W-:Y:S01]  /*10680*/  ISETP.GE.AND P3, PT, R50, R229, PT ;  /* 0x000000e53200720c */ /* 0x000fe20003f66270 */
[----:B------:R-:W-:Y:S01]  /*10690*/  VIADD R50, R49, 0xfffffe30 ;  /* 0xfffffe3031327836 */ /* 0x000fe20000000000 */
[----:B------:R-:W-:Y:S02]  /*106a0*/  FSEL R80, R80, -INF , P0 ;  /* 0xff80000050507808 */ /* 0x000fe40000000000 */
[----:B------:R-:W-:-:S02]  /*106b0*/  FSEL R69, R69, -INF , P2 ;  /* 0xff80000045457808 */ /* 0x000fc40001000000 */
[----:B------:R-:W-:Y:S02]  /*106c0*/  FSEL R57, R57, -INF , !P6 ;  /* 0xff80000039397808 */ /* 0x000fe40007000000 */
[----:B------:R-:W-:Y:S02]  /*106d0*/  ISETP.GE.AND P0, PT, R51, R232, PT ;  /* 0x000000e83300720c */ /* 0x000fe40003f06270 */
[----:B------:R-:W-:Y:S01]  /*106e0*/  FSEL R56, R71, -INF , P1 ;  /* 0xff80000047387808 */ /* 0x000fe20000800000 */
[----:B------:R-:W-:Y:S01]  /*106f0*/  IMAD.MOV.U32 R71, RZ, RZ, R193 ;  /* 0x000000ffff477224 */ /* 0x000fe200078e00c1 */
[----:B------:R-:W-:Y:S02]  /*10700*/  FSEL R58, R80, -INF , !P5 ;  /* 0xff800000503a7808 */ /* 0x000fe40006800000 */
[C---:B------:R-:W-:Y:S02]  /*10710*/  ISETP.GE.AND P6, PT, R51.reuse, R231, PT ;  /* 0x000000e73300720c */ /* 0x040fe40003fc6270 */
[----:B------:R-:W-:-:S02]  /*10720*/  ISETP.GE.AND P1, PT, R51, R230, PT ;  /* 0x000000e63300720c */ /* 0x000fc40003f26270 */
[----:B------:R-:W-:Y:S01]  /*10730*/  ISETP.GE.AND P5, PT, R51, R229, PT ;  /* 0x000000e53300720c */ /* 0x000fe20003fa6270 */
[----:B------:R-:W-:Y:S01]  /*10740*/  VIADD R51, R49, 0xfffffe31 ;  /* 0xfffffe3131337836 */ /* 0x000fe20000000000 */
[----:B------:R-:W-:Y:S02]  /*10750*/  FSEL R59, R69, -INF , !P3 ;  /* 0xff800000453b7808 */ /* 0x000fe40005800000 */
[C---:B------:R-:W-:Y:S02]  /*10760*/  ISETP.GE.AND P3, PT, R50.reuse, R230, PT ;  /* 0x000000e63200720c */ /* 0x040fe40003f66270 */
[----:B------:R-:W-:Y:S02]  /*10770*/  ISETP.GE.AND P2, PT, R50, R232, PT ;  /* 0x000000e83200720c */ /* 0x000fe40003f46270 */
[----:B------:R-:W-:Y:S02]  /*10780*/  FSEL R56, R56, -INF , !P4 ;  /* 0xff80000038387808 */ /* 0x000fe40006000000 */
[----:B------:R-:W-:-:S02]  /*10790*/  FSEL R70, R70, -INF , P0 ;  /* 0xff80000046467808 */ /* 0x000fc40000000000 */
[C---:B------:R-:W-:Y:S02]  /*107a0*/  ISETP.GE.AND P4, PT, R50.reuse, R231, PT ;  /* 0x000000e73200720c */ /* 0x040fe40003f86270 */
[----:B------:R-:W-:Y:S01]  /*107b0*/  ISETP.GE.AND P0, PT, R50, R229, PT ;  /* 0x000000e53200720c */ /* 0x000fe20003f06270 */
[----:B------:R-:W-:Y:S01]  /*107c0*/  VIADD R50, R49, 0xfffffe38 ;  /* 0xfffffe3831327836 */ /* 0x000fe20000000000 */
[----:B------:R-:W-:Y:S02]  /*107d0*/  FSEL R66, R66, -INF , P1 ;  /* 0xff80000042427808 */ /* 0x000fe40000800000 */
[----:B------:R-:W-:Y:S02]  /*107e0*/  FSEL R39, R39, -INF , P3 ;  /* 0xff80000027277808 */ /* 0x000fe40001800000 */
[----:B------:R-:W-:Y:S02]  /*107f0*/  ISETP.GE.AND P1, PT, R51, R232, PT ;  /* 0x000000e83300720c */ /* 0x000fe40003f26270 */
[----:B------:R-:W-:-:S02]  /*10800*/  FSEL R63, R63, -INF , P2 ;  /* 0xff8000003f3f7808 */ /* 0x000fc40001000000 */
[----:B------:R-:W-:Y:S01]  /*10810*/  FSEL R79, R39, -INF , !P0 ;  /* 0xff800000274f7808 */ /* 0x000fe20004000000 */
[----:B------:R-:W-:Y:S01]  /*10820*/  VIADD R39, R49, 0xfffffe40 ;  /* 0xfffffe4031277836 */ /* 0x000fe20000000000 */
[----:B------:R-:W-:Y:S02]  /*10830*/  FSEL R75, R63, -INF , !P4 ;  /* 0xff8000003f4b7808 */ /* 0x000fe40006000000 */
[-C--:B------:R-:W-:Y:S02]  /*10840*/  ISETP.GE.AND P0, PT, R50, R230.reuse, PT ;  /* 0x000000e63200720c */ /* 0x080fe40003f06270 */
[----:B------:R-:W-:Y:S02]  /*10850*/  FSEL R62, R62, -INF , P1 ;  /* 0xff8000003e3e7808 */ /* 0x000fe40000800000 */
[----:B------:R-:W-:Y:S02]  /*10860*/  ISETP.GE.AND P2, PT, R51, R230, PT ;  /* 0x000000e63300720c */ /* 0x000fe40003f46270 */
[----:B------:R-:W-:-:S02]  /*10870*/  ISETP.GE.AND P3, PT, R50, R232, PT ;  /* 0x000000e83200720c */ /* 0x000fc40003f66270 */
[C---:B------:R-:W-:Y:S02]  /*10880*/  ISETP.GE.AND P4, PT, R50.reuse, R231, PT ;  /* 0x000000e73200720c */ /* 0x040fe40003f86270 */
[----:B------:R-:W-:Y:S01]  /*10890*/  ISETP.GE.AND P1, PT, R50, R229, PT ;  /* 0x000000e53200720c */ /* 0x000fe20003f26270 */
[----:B------:R-:W-:Y:S01]  /*108a0*/  VIADD R50, R49, 0xfffffe39 ;  /* 0xfffffe3931327836 */ /* 0x000fe20000000000 */
[----:B------:R-:W-:Y:S02]  /*108b0*/  FSEL R54, R70, -INF , !P6 ;  /* 0xff80000046367808 */ /* 0x000fe40007000000 */
[----:B------:R-:W-:Y:S02]  /*108c0*/  FSEL R73, R66, -INF , !P5 ;  /* 0xff80000042497808 */ /* 0x000fe40006800000 */
[----:B------:R-:W-:Y:S02]  /*108d0*/  FSEL R106, R106, -INF , P0 ;  /* 0xff8000006a6a7808 */ /* 0x000fe40000000000 */
[----:B------:R-:W-:-:S02]  /*108e0*/  ISETP.GE.AND P6, PT, R51, R231, PT ;  /* 0x000000e73300720c */ /* 0x000fc40003fc6270 */
[----:B------:R-:W-:Y:S02]  /*108f0*/  ISETP.GE.AND P5, PT, R51, R229, PT ;  /* 0x000000e53300720c */ /* 0x000fe40003fa6270 */
[----:B------:R-:W-:Y:S02]  /*10900*/  FSEL R101, R101, -INF , P2 ;  /* 0xff80000065657808 */ /* 0x000fe40001000000 */
[----:B------:R-:W-:Y:S02]  /*10910*/  ISETP.GE.AND P2, PT, R50, R232, PT ;  /* 0x000000e83200720c */ /* 0x000fe40003f46270 */
[----:B------:R-:W-:Y:S02]  /*10920*/  FSEL R102, R102, -INF , P3 ;  /* 0xff80000066667808 */ /* 0x000fe40001800000 */
[----:B------:R-:W-:Y:S02]  /*10930*/  FSEL R103, R106, -INF , !P1 ;  /* 0xff8000006a677808 */ /* 0x000fe40004800000 */
[----:B------:R-:W-:-:S02]  /*10940*/  FSEL R76, R62, -INF , !P6 ;  /* 0xff8000003e4c7808 */ /* 0x000fc40007000000 */
[----:B------:R-:W-:Y:S02]  /*10950*/  FSEL R100, R101, -INF , !P5 ;  /* 0xff80000065647808 */ /* 0x000fe40006800000 */
[-C--:B------:R-:W-:Y:S02]  /*10960*/  ISETP.GE.AND P1, PT, R39, R230.reuse, PT ;  /* 0x000000e62700720c */ /* 0x080fe40003f26270 */
[C---:B------:R-:W-:Y:S02]  /*10970*/  ISETP.GE.AND P6, PT, R50.reuse, R231, PT ;  /* 0x000000e73200720c */ /* 0x040fe40003fc6270 */
[C---:B------:R-:W-:Y:S02]  /*10980*/  ISETP.GE.AND P3, PT, R50.reuse, R230, PT ;  /* 0x000000e63200720c */ /* 0x040fe40003f66270 */
[----:B------:R-:W-:Y:S01]  /*10990*/  ISETP.GE.AND P5, PT, R50, R229, PT ;  /* 0x000000e53200720c */ /* 0x000fe20003fa6270 */
[----:B------:R-:W-:Y:S01]  /*109a0*/  VIADD R50, R49, 0xfffffe41 ;  /* 0xfffffe4131327836 */ /* 0x000fe20000000000 */
[----:B------:R-:W-:-:S02]  /*109b0*/  FSEL R77, R102, -INF , !P4 ;  /* 0xff800000664d7808 */ /* 0x000fc40006000000 */
[----:B------:R-:W-:Y:S02]  /*109c0*/  FSEL R104, R104, -INF , P2 ;  /* 0xff80000068687808 */ /* 0x000fe40001000000 */
[C---:B------:R-:W-:Y:S02]  /*109d0*/  ISETP.GE.AND P0, PT, R39.reuse, R232, PT ;  /* 0x000000e82700720c */ /* 0x040fe40003f06270 */
[C---:B------:R-:W-:Y:S02]  /*109e0*/  ISETP.GE.AND P4, PT, R39.reuse, R231, PT ;  /* 0x000000e72700720c */ /* 0x040fe40003f86270 */
[----:B------:R-:W-:Y:S01]  /*109f0*/  ISETP.GE.AND P2, PT, R39, R229, PT ;  /* 0x000000e52700720c */ /* 0x000fe20003f46270 */
[----:B------:R-:W-:Y:S01]  /*10a00*/  VIADD R39, R49, 0xfffffe48 ;  /* 0xfffffe4831277836 */ /* 0x000fe20000000000 */
[----:B------:R-:W-:Y:S02]  /*10a10*/  FSEL R110, R110, -INF , P1 ;  /* 0xff8000006e6e7808 */ /* 0x000fe40000800000 */
[----:B------:R-:W-:-:S02]  /*10a20*/  FSEL R107, R107, -INF , P3 ;  /* 0xff8000006b6b7808 */ /* 0x000fc40001800000 */
[----:B------:R-:W-:Y:S02]  /*10a30*/  ISETP.GE.AND P3, PT, R50, R232, PT ;  /* 0x000000e83200720c */ /* 0x000fe40003f66270 */
[----:B------:R-:W-:Y:S02]  /*10a40*/  FSEL R108, R108, -INF , P0 ;  /* 0xff8000006c6c7808 */ /* 0x000fe40000000000 */
[----:B------:R-:W-:Y:S02]  /*10a50*/  FSEL R213, R110, -INF , !P2 ;  /* 0xff8000006ed57808 */ /* 0x000fe40005000000 */
[----:B------:R-:W-:Y:S02]  /*10a60*/  FSEL R78, R104, -INF , !P6 ;  /* 0xff800000684e7808 */ /* 0x000fe40007000000 */
[----:B------:R-:W-:Y:S02]  /*10a70*/  FSEL R85, R107, -INF , !P5 ;  /* 0xff8000006b557808 */ /* 0x000fe40006800000 */
[----:B------:R-:W-:-:S02]  /*10a80*/  ISETP.GE.AND P2, PT, R39, R230, PT ;  /* 0x000000e62700720c */ /* 0x000fc40003f46270 */
[C---:B------:R-:W-:Y:S02]  /*10a90*/  ISETP.GE.AND P6, PT, R50.reuse, R231, PT ;  /* 0x000000e73200720c */ /* 0x040fe40003fc6270 */
[C---:B------:R-:W-:Y:S02]  /*10aa0*/  ISETP.GE.AND P0, PT, R50.reuse, R230, PT ;  /* 0x000000e63200720c */ /* 0x040fe40003f06270 */
[----:B------:R-:W-:Y:S01]  /*10ab0*/  ISETP.GE.AND P5, PT, R50, R229, PT ;  /* 0x000000e53200720c */ /* 0x000fe20003fa6270 */
[----:B------:R-:W-:Y:S01]  /*10ac0*/  VIADD R50, R49, 0xfffffe49 ;  /* 0xfffffe4931327836 */ /* 0x000fe20000000000 */
[----:B------:R-:W-:Y:S02]  /*10ad0*/  FSEL R87, R108, -INF , !P4 ;  /* 0xff8000006c577808 */ /* 0x000fe40006000000 */
[----:B------:R-:W-:Y:S02]  /*10ae0*/  FSEL R109, R109, -INF , P3 ;  /* 0xff8000006d6d7808 */ /* 0x000fe40001800000 */
[----:B------:R-:W-:-:S02]  /*10af0*/  ISETP.GE.AND P1, PT, R39, R232, PT ;  /* 0x000000e82700720c */ /* 0x000fc40003f26270 */
[C---:B------:R-:W-:Y:S02]  /*10b00*/  ISETP.GE.AND P4, PT, R39.reuse, R231, PT ;  /* 0x000000e72700720c */ /* 0x040fe40003f86270 */
[----:B------:R-:W-:Y:S01]  /*10b10*/  ISETP.GE.AND P3, PT, R39, R229, PT ;  /* 0x000000e52700720c */ /* 0x000fe20003f66270 */
[----:B------:R-:W-:Y:S01]  /*10b20*/  VIADD R39, R49, 0xfffffe50 ;  /* 0xfffffe5031277836 */ /* 0x000fe20000000000 */
[----:B------:R-:W-:Y:S02]  /*10b30*/  FSEL R114, R114, -INF , P2 ;  /* 0xff80000072727808 */ /* 0x000fe40001000000 */
[----:B------:R-:W-:Y:S02]  /*10b40*/  FSEL R111, R111, -INF , P0 ;  /* 0xff8000006f6f7808 */ /* 0x000fe40000000000 */
[----:B------:R-:W-:Y:S02]  /*10b50*/  ISETP.GE.AND P0, PT, R50, R232, PT ;  /* 0x000000e83200720c */ /* 0x000fe40003f06270 */
[----:B------:R-:W-:-:S02]  /*10b60*/  FSEL R112, R112, -INF , P1 ;  /* 0xff80000070707808 */ /* 0x000fc40000800000 */
[----:B------:R-:W-:Y:S02]  /*10b70*/  FSEL R210, R114, -INF , !P3 ;  /* 0xff80000072d27808 */ /* 0x000fe40005800000 */
[----:B------:R-:W-:Y:S02]  /*10b80*/  FSEL R223, R109, -INF , !P6 ;  /* 0xff8000006ddf7808 */ /* 0x000fe40007000000 */
[----:B------:R-:W-:Y:S02]  /*10b90*/  FSEL R211, R111, -INF , !P5 ;  /* 0xff8000006fd37808 */ /* 0x000fe40006800000 */
[-C--:B------:R-:W-:Y:S02]  /*10ba0*/  ISETP.GE.AND P3, PT, R39, R230.reuse, PT ;  /* 0x000000e62700720c */ /* 0x080fe40003f66270 */
[C---:B------:R-:W-:Y:S02]  /*10bb0*/  ISETP.GE.AND P6, PT, R50.reuse, R231, PT ;  /* 0x000000e73200720c */ /* 0x040fe40003fc6270 */
[----:B------:R-:W-:-:S02]  /*10bc0*/  ISETP.GE.AND P1, PT, R50, R230, PT ;  /* 0x000000e63200720c */ /* 0x000fc40003f26270 */
[----:B------:R-:W-:Y:S01]  /*10bd0*/  ISETP.GE.AND P5, PT, R50, R229, PT ;  /* 0x000000e53200720c */ /* 0x000fe20003fa6270 */
[----:B------:R-:W-:Y:S01]  /*10be0*/  VIADD R50, R49, 0xfffffe51 ;  /* 0xfffffe5131327836 */ /* 0x000fe20000000000 */
[----:B------:R-:W-:Y:S02]  /*10bf0*/  FSEL R221, R112, -INF , !P4 ;  /* 0xff80000070dd7808 */ /* 0x000fe40006000000 */
[----:B------:R-:W-:Y:S02]  /*10c00*/  FSEL R113, R113, -INF , P0 ;  /* 0xff80000071717808 */ /* 0x000fe40000000000 */
[C---:B------:R-:W-:Y:S02]  /*10c10*/  ISETP.GE.AND P2, PT, R39.reuse, R232, PT ;  /* 0x000000e82700720c */ /* 0x040fe40003f46270 */
[C---:B------:R-:W-:Y:S02]  /*10c20*/  ISETP.GE.AND P4, PT, R39.reuse, R231, PT ;  /* 0x000000e72700720c */ /* 0x040fe40003f86270 */
[----:B------:R-:W-:Y:S01]  /*10c30*/  ISETP.GE.AND P0, PT, R39, R229, PT ;  /* 0x000000e52700720c */ /* 0x000fe20003f06270 */
[----:B------:R-:W-:Y:S01]  /*10c40*/  VIADD R39, R49, 0xfffffe58 ;  /* 0xfffffe5831277836 */ /* 0x000fe20000000000 */
[----:B------:R-:W-:-:S02]  /*10c50*/  FSEL R118, R118, -INF , P3 ;  /* 0xff80000076767808 */ /* 0x000fc40001800000 */
[----:B------:R-:W-:Y:S02]  /*10c60*/  FSEL R115, R115, -INF , P1 ;  /* 0xff80000073737808 */ /* 0x000fe40000800000 */
[----:B------:R-:W-:Y:S02]  /*10c70*/  ISETP.GE.AND P1, PT, R50, R232, PT ;  /* 0x000000e83200720c */ /* 0x000fe40003f26270 */
[----:B------:R-:W-:Y:S02]  /*10c80*/  FSEL R116, R116, -INF , P2 ;  /* 0xff80000074747808 */ /* 0x000fe40001000000 */
[----:B------:R-:W-:Y:S02]  /*10c90*/  FSEL R178, R118, -INF , !P0 ;  /* 0xff80000076b27808 */ /* 0x000fe40004000000 */
[----:B------:R-:W-:Y:S02]  /*10ca0*/  FSEL R220, R113, -INF , !P6 ;  /* 0xff80000071dc7808 */ /* 0x000fe40007000000 */
[----:B------:R-:W-:-:S02]  /*10cb0*/  FSEL R208, R115, -INF , !P5 ;  /* 0xff80000073d07808 */ /* 0x000fc40006800000 */
[-C--:B------:R-:W-:Y:S02]  /*10cc0*/  ISETP.GE.AND P0, PT, R39, R230.reuse, PT ;  /* 0x000000e62700720c */ /* 0x080fe40003f06270 */
[C---:B------:R-:W-:Y:S02]  /*10cd0*/  ISETP.GE.AND P6, PT, R50.reuse, R231, PT ;  /* 0x000000e73200720c */ /* 0x040fe40003fc6270 */
[C---:B------:R-:W-:Y:S02]  /*10ce0*/  ISETP.GE.AND P2, PT, R50.reuse, R230, PT ;  /* 0x000000e63200720c */ /* 0x040fe40003f46270 */
[----:B------:R-:W-:Y:S01]  /*10cf0*/  ISETP.GE.AND P5, PT, R50, R229, PT ;  /* 0x000000e53200720c */ /* 0x000fe20003fa6270 */
[----:B------:R-:W-:Y:S01]  /*10d00*/  VIADD R50, R49, 0xfffffe59 ;  /* 0xfffffe5931327836 */ /* 0x000fe20000000000 */
[----:B------:R-:W-:Y:S02]  /*10d10*/  FSEL R205, R116, -INF , !P4 ;  /* 0xff80000074cd7808 */ /* 0x000fe40006000000 */
[----:B------:R-:W-:-:S02]  /*10d20*/  FSEL R117, R117, -INF , P1 ;  /* 0xff80000075757808 */ /* 0x000fc40000800000 */
[CC--:B------:R-:W-:Y:S02]  /*10d30*/  ISETP.GE.AND P3, PT, R39.reuse, R232.reuse, PT ;  /* 0x000000e82700720c */ /* 0x0c0fe40003f66270 */
[C---:B------:R-:W-:Y:S02]  /*10d40*/  ISETP.GE.AND P4, PT, R39.reuse, R231, PT ;  /* 0x000000e72700720c */ /* 0x040fe40003f86270 */
[----:B------:R-:W-:Y:S01]  /*10d50*/  ISETP.GE.AND P1, PT, R39, R229, PT ;  /* 0x000000e52700720c */ /* 0x000fe20003f26270 */
[----:B------:R-:W-:Y:S01]  /*10d60*/  VIADD R39, R49, 0xfffffe60 ;  /* 0xfffffe6031277836 */ /* 0x000fe20000000000 */
[----:B------:R-:W-:Y:S02]  /*10d70*/  FSEL R122, R122, -INF , P0 ;  /* 0xff8000007a7a7808 */ /* 0x000fe40000000000 */
[----:B------:R-:W-:Y:S02]  /*10d80*/  FSEL R119, R119, -INF , P2 ;  /* 0xff80000077777808 */ /* 0x000fe40001000000 */
[----:B------:R-:W-:-:S02]  /*10d90*/  ISETP.GE.AND P2, PT, R50, R232, PT ;  /* 0x000000e83200720c */ /* 0x000fc40003f46270 */
[----:B------:R-:W-:Y:S02]  /*10da0*/  FSEL R120, R120, -INF , P3 ;  /* 0xff80000078787808 */ /* 0x000fe40001800000 */
[----:B------:R-:W-:Y:S02]  /*10db0*/  FSEL R181, R122, -INF , !P1 ;  /* 0xff8000007ab57808 */ /* 0x000fe40004800000 */
[----:B------:R-:W-:Y:S02]  /*10dc0*/  FSEL R202, R117, -INF , !P6 ;  /* 0xff80000075ca7808 */ /* 0x000fe40007000000 */
[----:B------:R-:W-:Y:S02]  /*10dd0*/  FSEL R179, R119, -INF , !P5 ;  /* 0xff80000077b37808 */ /* 0x000fe40006800000 */
[----:B------:R-:W-:Y:S02]  /*10de0*/  ISETP.GE.AND P1, PT, R39, R230, PT ;  /* 0x000000e62700720c */ /* 0x000fe40003f26270 */
[----:B------:R-:W-:-:S02]  /*10df0*/  ISETP.GE.AND P6, PT, R50, R231, PT ;  /* 0x000000e73200720c */ /* 0x000fc40003fc6270 */
[C---:B------:R-:W-:Y:S02]  /*10e00*/  ISETP.GE.AND P3, PT, R50.reuse, R230, PT ;  /* 0x000000e63200720c */ /* 0x040fe40003f66270 */
[----:B------:R-:W-:Y:S01]  /*10e10*/  ISETP.GE.AND P5, PT, R50, R229, PT ;  /* 0x000000e53200720c */ /* 0x000fe20003fa6270 */
[----:B------:R-:W-:Y:S01]  /*10e20*/  VIADD R50, R49, 0xfffffe61 ;  /* 0xfffffe6131327836 */ /* 0x000fe20000000000 */
[----:B------:R-:W-:Y:S02]  /*10e30*/  FSEL R200, R120, -INF , !P4 ;  /* 0xff80000078c87808 */ /* 0x000fe40006000000 */
[----:B------:R-:W-:Y:S02]  /*10e40*/  FSEL R121, R121, -INF , P2 ;  /* 0xff80000079797808 */ /* 0x000fe40001000000 */
[C---:B------:R-:W-:Y:S02]  /*10e50*/  ISETP.GE.AND P0, PT, R39.reuse, R232, PT ;  /* 0x000000e82700720c */ /* 0x040fe40003f06270 */
[----:B------:R-:W-:-:S02]  /*10e60*/  ISETP.GE.AND P4, PT, R39, R231, PT ;  /* 0x000000e72700720c */ /* 0x000fc40003f86270 */
[----:B------:R-:W-:Y:S01]  /*10e70*/  ISETP.GE.AND P2, PT, R39, R229, PT ;  /* 0x000000e52700720c */ /* 0x000fe20003f46270 */
[----:B------:R-:W-:Y:S01]  /*10e80*/  VIADD R39, R49, 0xfffffe68 ;  /* 0xfffffe6831277836 */ /* 0x000fe20000000000 */
[----:B------:R-:W-:Y:S02]  /*10e90*/  FSEL R126, R126, -INF , P1 ;  /* 0xff8000007e7e7808 */ /* 0x000fe40000800000 */
[----:B------:R-:W-:Y:S02]  /*10ea0*/  FSEL R123, R123, -INF , P3 ;  /* 0xff8000007b7b7808 */ /* 0x000fe40001800000 */
[----:B------:R-:W-:Y:S02]  /*10eb0*/  ISETP.GE.AND P3, PT, R50, R232, PT ;  /* 0x000000e83200720c */ /* 0x000fe40003f66270 */
[----:B------:R-:W-:Y:S02]  /*10ec0*/  FSEL R124, R124, -INF , P0 ;  /* 0xff8000007c7c7808 */ /* 0x000fe40000000000 */
[----:B------:R-:W-:-:S02]  /*10ed0*/  FSEL R189, R126, -INF , !P2 ;  /* 0xff8000007ebd7808 */ /* 0x000fc40005000000 */
[----:B------:R-:W-:Y:S02]  /*10ee0*/  FSEL R177, R121, -INF , !P6 ;  /* 0xff80000079b17808 */ /* 0x000fe40007000000 */
[----:B------:R-:W-:Y:S02]  /*10ef0*/  FSEL R182, R123, -INF , !P5 ;  /* 0xff8000007bb67808 */ /* 0x000fe40006800000 */
[CC--:B------:R-:W-:Y:S02]  /*10f00*/  ISETP.GE.AND P0, PT, R50.reuse, R230.reuse, PT ;  /* 0x000000e63200720c */ /* 0x0c0fe40003f06270 */
[----:B------:R-:W-:Y:S02]  /*10f10*/  ISETP.GE.AND P2, PT, R39, R230, PT ;  /* 0x000000e62700720c */ /* 0x000fe40003f46270 */
        /* <DEDUP_REMOVED lines=17> */
[CC--:B------:R-:W-:Y:S02]  /*11030*/  ISETP.GE.AND P1, PT, R50.reuse, R230.reuse, PT ;  /* 0x000000e63200720c */ /* 0x0c0fe40003f26270 */
[----:B------:R-:W-:Y:S01]  /*11040*/  ISETP.GE.AND P5, PT, R50, R229, PT ;  /* 0x000000e53200720c */ /* 0x000fe20003fa6270 */
[----:B------:R-:W-:Y:S01]  /*11050*/  VIADD R50, R49, 0xfffffe71 ;  /* 0xfffffe7131327836 */ /* 0x000fe20000000000 */
[C---:B------:R-:W-:Y:S02]  /*11060*/  ISETP.GE.AND P3, PT, R39.reuse, R230, PT ;  /* 0x000000e62700720c */ /* 0x040fe40003f66270 */
[----:B------:R-:W-:Y:S02]  /*11070*/  FSEL R186, R128, -INF , !P4 ;  /* 0xff80000080ba7808 */ /* 0x000fe40006000000 */
[----:B------:R-:W-:Y:S02]  /*11080*/  ISETP.GE.AND P2, PT, R39, R232, PT ;  /* 0x000000e82700720c */ /* 0x000fe40003f46270 */
        /* <DEDUP_REMOVED lines=24> */
[-C--:B------:R-:W-:Y:S02]  /*11210*/  ISETP.GE.AND P2, PT, R50, R232.reuse, PT ;  /* 0x000000e83200720c */ /* 0x080fe40003f46270 */
[----:B------:R-:W-:Y:S02]  /*11220*/  FSEL R170, R170, -INF , P3 ;  /* 0xff800000aaaa7808 */ /* 0x000fe40001800000 */
[----:B------:R-:W-:Y:S02]  /*11230*/  ISETP.GE.AND P0, PT, R39, R232, PT ;  /* 0x000000e82700720c */ /* 0x000fe40003f06270 */
        /* <DEDUP_REMOVED lines=11> */
[----:B------:R-:W-:Y:S01]  /*112f0*/  ISETP.GE.AND P2, PT, R39, R229, PT ;  /* 0x000000e52700720c */ /* 0x000fe20003f46270 */
[----:B------:R-:W-:Y:S01]  /*11300*/  VIADD R39, R49, 0xfffffe88 ;  /* 0xfffffe8831277836 */ /* 0x000fe20000000000 */
[----:B------:R-:W-:Y:S02]  /*11310*/  FSEL R174, R174, -INF , P0 ;  /* 0xff800000aeae7808 */ /* 0x000fe40000000000 */
[----:B------:R-:W-:Y:S02]  /*11320*/  FSEL R176, R176, -INF , P1 ;  /* 0xff800000b0b07808 */ /* 0x000fe40000800000 */
[----:B------:R-:W-:-:S02]  /*11330*/  FSEL R173, R173, -INF , P3 ;  /* 0xff800000adad7808 */ /* 0x000fc40001800000 */
[----:B------:R-:W-:Y:S02]  /*11340*/  ISETP.GE.AND P3, PT, R50, R232, PT ;  /* 0x000000e83200720c */ /* 0x000fe40003f66270 */
[----:B------:R-:W-:Y:S02]  /*11350*/  FSEL R183, R174, -INF , !P4 ;  /* 0xff800000aeb77808 */ /* 0x000fe40006000000 */
[----:B------:R-:W-:Y:S02]  /*11360*/  FSEL R174, R176, -INF , !P2 ;  /* 0xff800000b0ae7808 */ /* 0x000fe40005000000 */
[----:B------:R-:W-:Y:S02]  /*11370*/  FSEL R196, R171, -INF , !P6 ;  /* 0xff800000abc47808 */ /* 0x000fe40007000000 */
[----:B------:R-:W-:Y:S02]  /*11380*/  FSEL R187, R173, -INF , !P5 ;  /* 0xff800000adbb7808 */ /* 0x000fe40006800000 */
[----:B------:R-:W-:-:S02]  /*11390*/  ISETP.GE.AND P0, PT, R50, R230, PT ;  /* 0x000000e63200720c */ /* 0x000fc40003f06270 */
[----:B------:R-:W-:Y:S02]  /*113a0*/  ISETP.GE.AND P2, PT, R39, R230, PT ;  /* 0x000000e62700720c */ /* 0x000fe40003f46270 */
[C---:B------:R-:W-:Y:S02]  /*113b0*/  ISETP.GE.AND P6, PT, R50.reuse, R231, PT ;  /* 0x000000e73200720c */ /* 0x040fe40003fc6270 */
[----:B------:R-:W-:Y:S01]  /*113c0*/  ISETP.GE.AND P5, PT, R50, R229, PT ;  /* 0x000000e53200720c */ /* 0x000fe20003fa6270 */
[----:B------:R-:W-:Y:S01]  /*113d0*/  VIADD R50, R49, 0xfffffe89 ;  /* 0xfffffe8931327836 */ /* 0x000fe20000000000 */
[----:B------:R-:W-:Y:S02]  /*113e0*/  ISETP.GE.AND P1, PT, R39, R232, PT ;  /* 0x000000e82700720c */ /* 0x000fe40003f26270 */
[----:B------:R-:W-:Y:S02]  /*113f0*/  FSEL R175, R175, -INF , P3 ;  /* 0xff800000afaf7808 */ /* 0x000fe40001800000 */
[----:B------:R-:W-:-:S02]  /*11400*/  ISETP.GE.AND P4, PT, R39, R231, PT ;  /* 0x000000e72700720c */ /* 0x000fc40003f86270 */
[----:B------:R-:W-:Y:S01]  /*11410*/  ISETP.GE.AND P3, PT, R39, R229, PT ;  /* 0x000000e52700720c */ /* 0x000fe20003f66270 */
[----:B------:R-:W-:Y:S01]  /*11420*/  VIADD R39, R49, 0xfffffe90 ;  /* 0xfffffe9031277836 */ /* 0x000fe20000000000 */
[----:B------:R-:W-:Y:S02]  /*11430*/  FSEL R173, R180, -INF , P0 ;  /* 0xff800000b4ad7808 */ /* 0x000fe40000000000 */
[----:B------:R-:W-:Y:S02]  /*11440*/  FSEL R172, R204, -INF , P2 ;  /* 0xff800000ccac7808 */ /* 0x000fe40001000000 */
[----:B------:R-:W-:Y:S02]  /*11450*/  FSEL R176, R201, -INF , P1 ;  /* 0xff800000c9b07808 */ /* 0x000fe40000800000 */
[C---:B------:R-:W-:Y:S02]  /*11460*/  ISETP.GE.AND P0, PT, R50.reuse, R232, PT ;  /* 0x000000e83200720c */ /* 0x040fe40003f06270 */
[----:B------:R-:W-:-:S02]  /*11470*/  ISETP.GE.AND P1, PT, R50, R230, PT ;  /* 0x000000e63200720c */ /* 0x000fc40003f26270 */
[----:B------:R-:W-:Y:S02]  /*11480*/  FSEL R180, R175, -INF , !P6 ;  /* 0xff800000afb47808 */ /* 0x000fe40007000000 */
[----:B------:R-:W-:Y:S02]  /*11490*/  FSEL R173, R173, -INF , !P5 ;  /* 0xff800000adad7808 */ /* 0x000fe40006800000 */
[----:B------:R-:W-:Y:S02]  /*114a0*/  FSEL R172, R172, -INF , !P3 ;  /* 0xff800000acac7808 */ /* 0x000fe40005800000 */
[C---:B------:R-:W-:Y:S02]  /*114b0*/  ISETP.GE.AND P6, PT, R50.reuse, R231, PT ;  /* 0x000000e73200720c */ /* 0x040fe40003fc6270 */
[----:B------:R-:W-:Y:S01]  /*114c0*/  ISETP.GE.AND P5, PT, R50, R229, PT ;  /* 0x000000e53200720c */ /* 0x000fe20003fa6270 */
[----:B------:R-:W-:Y:S01]  /*114d0*/  VIADD R50, R49, 0xfffffe91 ;  /* 0xfffffe9131327836 */ /* 0x000fe20000000000 */
[----:B------:R-:W-:-:S02]  /*114e0*/  ISETP.GE.AND P3, PT, R39, R230, PT ;  /* 0x000000e62700720c */ /* 0x000fc40003f66270 */
[----:B------:R-:W-:Y:S02]  /*114f0*/  ISETP.GE.AND P2, PT, R39, R232, PT ;  /* 0x000000e82700720c */ /* 0x000fe40003f46270 */
[----:B------:R-:W-:Y:S02]  /*11500*/  FSEL R176, R176, -INF , !P4 ;  /* 0xff800000b0b07808 */ /* 0x000fe40006000000 */
[----:B------:R-:W-:Y:S02]  /*11510*/  FSEL R175, R203, -INF , P0 ;  /* 0xff800000cbaf7808 */ /* 0x000fe40000000000 */
[----:B------:R-:W-:Y:S02]  /*11520*/  FSEL R171, R206, -INF , P1 ;  /* 0xff800000ceab7808 */ /* 0x000fe40000800000 */
[C---:B------:R-:W-:Y:S02]  /*11530*/  ISETP.GE.AND P4, PT, R39.reuse, R231, PT ;  /* 0x000000e72700720c */ /* 0x040fe40003f86270 */
[----:B------:R-:W-:Y:S01]  /*11540*/  ISETP.GE.AND P0, PT, R39, R229, PT ;  /* 0x000000e52700720c */ /* 0x000fe20003f06270 */
[----:B------:R-:W-:Y:S01]  /*11550*/  VIADD R39, R49, 0xfffffe98 ;  /* 0xfffffe9831277836 */ /* 0x000fe20000000000 */
[----:B------:R-:W-:-:S02]  /*11560*/  FSEL R164, R212, -INF , P3 ;  /* 0xff800000d4a47808 */ /* 0x000fc40001800000 */
[----:B------:R-:W-:Y:S02]  /*11570*/  FSEL R170, R207, -INF , P2 ;  /* 0xff800000cfaa7808 */ /* 0x000fe40001000000 */
[----:B------:R-:W-:Y:S02]  /*11580*/  FSEL R175, R175, -INF , !P6 ;  /* 0xff800000afaf7808 */ /* 0x000fe40007000000 */
[----:B------:R-:W-:Y:S02]  /*11590*/  FSEL R171, R171, -INF , !P5 ;  /* 0xff800000abab7808 */ /* 0x000fe40006800000 */
[C---:B------:R-:W-:Y:S02]  /*115a0*/  ISETP.GE.AND P2, PT, R50.reuse, R230, PT ;  /* 0x000000e63200720c */ /* 0x040fe40003f46270 */
[C---:B------:R-:W-:Y:S02]  /*115b0*/  ISETP.GE.AND P1, PT, R50.reuse, R232, PT ;  /* 0x000000e83200720c */ /* 0x040fe40003f26270 */
[----:B------:R-:W-:-:S02]  /*115c0*/  ISETP.GE.AND P6, PT, R50, R231, PT ;  /* 0x000000e73200720c */ /* 0x000fc40003fc6270 */
[----:B------:R-:W-:Y:S01]  /*115d0*/  ISETP.GE.AND P5, PT, R50, R229, PT ;  /* 0x000000e53200720c */ /* 0x000fe20003fa6270 */
[----:B------:R-:W-:Y:S01]  /*115e0*/  VIADD R50, R49, 0xfffffe99 ;  /* 0xfffffe9931327836 */ /* 0x000fe20000000000 */
[----:B------:R-:W-:Y:S02]  /*115f0*/  FSEL R164, R164, -INF , !P0 ;  /* 0xff800000a4a47808 */ /* 0x000fe40004000000 */
[C---:B------:R-:W-:Y:S02]  /*11600*/  ISETP.GE.AND P0, PT, R39.reuse, R230, PT ;  /* 0x000000e62700720c */ /* 0x040fe40003f06270 */
[----:B------:R-:W-:Y:S02]  /*11610*/  FSEL R126, R214, -INF , P2 ;  /* 0xff800000d67e7808 */ /* 0x000fe40001000000 */
[----:B------:R-:W-:Y:S02]  /*11620*/  FSEL R170, R170, -INF , !P4 ;  /* 0xff800000aaaa7808 */ /* 0x000fe40006000000 */
[----:B------:R-:W-:-:S02]  /*11630*/  ISETP.GE.AND P3, PT, R39, R232, PT ;  /* 0x000000e82700720c */ /* 0x000fc40003f66270 */
[----:B------:R-:W-:Y:S02]  /*11640*/  FSEL R169, R209, -INF , P1 ;  /* 0xff800000d1a97808 */ /* 0x000fe40000800000 */
[C---:B------:R-:W-:Y:S02]  /*11650*/  ISETP.GE.AND P4, PT, R39.reuse, R231, PT ;  /* 0x000000e72700720c */ /* 0x040fe40003f86270 */
[----:B------:R-:W-:Y:S01]  /*11660*/  ISETP.GE.AND P1, PT, R39, R229, PT ;  /* 0x000000e52700720c */ /* 0x000fe20003f26270 */
[----:B------:R-:W-:Y:S01]  /*11670*/  VIADD R39, R49, 0xfffffea0 ;  /* 0xfffffea031277836 */ /* 0x000fe20000000000 */
[----:B------:R-:W-:Y:S02]  /*11680*/  ISETP.GE.AND P2, PT, R50, R232, PT ;  /* 0x000000e83200720c */ /* 0x000fe40003f46270 */
[----:B------:R-:W-:Y:S02]  /*11690*/  FSEL R125, R222, -INF , P0 ;  /* 0xff800000de7d7808 */ /* 0x000fe40000000000 */
[----:B------:R-:W-:-:S02]  /*116a0*/  FSEL R126, R126, -INF , !P5 ;  /* 0xff8000007e7e7808 */ /* 0x000fc40006800000 */
[----:B------:R-:W-:Y:S02]  /*116b0*/  FSEL R169, R169, -INF , !P6 ;  /* 0xff800000a9a97808 */ /* 0x000fe40007000000 */
[----:B------:R-:W-:Y:S02]  /*116c0*/  FSEL R168, R215, -INF , P3 ;  /* 0xff800000d7a87808 */ /* 0x000fe40001800000 */
        /* <DEDUP_REMOVED lines=8> */
[----:B------:R-:W-:Y:S02]  /*11750*/  FSEL R99, R240, -INF , P5 ;  /* 0xff800000f0637808 */ /* 0x000fe40002800000 */
[----:B------:R-:W-:Y:S02]  /*11760*/  FSEL R168, R168, -INF , !P4 ;  /* 0xff800000a8a87808 */ /* 0x000fe40006000000 */
[----:B------:R-:W-:-:S02]  /*11770*/  ISETP.GE.AND P4, PT, R39, R231, PT ;  /* 0x000000e72700720c */ /* 0x000fc40003f86270 */
[----:B------:R-:W-:Y:S01]  /*11780*/  ISETP.GE.AND P2, PT, R39, R229, PT ;  /* 0x000000e52700720c */ /* 0x000fe20003f46270 */
[----:B------:R-:W-:Y:S01]  /*11790*/  VIADD R39, R49, 0xfffffea8 ;  /* 0xfffffea831277836 */ /* 0x000fe20000000000 */
[----:B------:R-:W-:Y:S02]  /*117a0*/  FSEL R165, R165, -INF , !P6 ;  /* 0xff800000a5a57808 */ /* 0x000fe40007000000 */
[----:B------:R-:W-:Y:S02]  /*117b0*/  ISETP.GE.AND P6, PT, R50, R232, PT ;  /* 0x000000e83200720c */ /* 0x000fe40003fc6270 */
[----:B------:R-:W-:Y:S02]  /*117c0*/  FSEL R123, R251, -INF , P0 ;  /* 0xff800000fb7b7808 */ /* 0x000fe40000000000 */
[----:B------:R-:W-:Y:S02]  /*117d0*/  FSEL R98, R98, -INF , P1 ;  /* 0xff80000062627808 */ /* 0x000fe40000800000 */
[----:B------:R-:W-:-:S02]  /*117e0*/  FSEL R99, R99, -INF , !P3 ;  /* 0xff80000063637808 */ /* 0x000fc40005800000 */
[----:B------:R-:W-:Y:S02]  /*117f0*/  ISETP.GE.AND P3, PT, R50, R230, PT ;  /* 0x000000e63200720c */ /* 0x000fe40003f66270 */
[----:B------:R-:W-:Y:S02]  /*11800*/  FSEL R123, R123, -INF , !P4 ;  /* 0xff8000007b7b7808 */ /* 0x000fe40006000000 */
[----:B------:R-:W-:Y:S02]  /*11810*/  FSEL R98, R98, -INF , !P2 ;  /* 0xff80000062627808 */ /* 0x000fe40005000000 */
[----:B------:R-:W-:Y:S02]  /*11820*/  FSEL R122, R252, -INF , P6 ;  /* 0xff800000fc7a7808 */ /* 0x000fe40003000000 */
[C---:B------:R-:W-:Y:S02]  /*11830*/  ISETP.GE.AND P1, PT, R39.reuse, R232, PT ;  /* 0x000000e82700720c */ /* 0x040fe40003f26270 */
[----:B------:R-:W-:-:S02]  /*11840*/  ISETP.GE.AND P4, PT, R39, R231, PT ;  /* 0x000000e72700720c */ /* 0x000fc40003f86270 */
[C---:B------:R-:W-:Y:S02]  /*11850*/  ISETP.GE.AND P2, PT, R39.reuse, R230, PT ;  /* 0x000000e62700720c */ /* 0x040fe40003f46270 */
[-C--:B------:R-:W-:Y:S01]  /*11860*/  ISETP.GE.AND P6, PT, R39, R229.reuse, PT ;  /* 0x000000e52700720c */ /* 0x080fe20003fc6270 */
[----:B------:R-:W-:Y:S01]  /*11870*/  VIADD R39, R49, 0xfffffea9 ;  /* 0xfffffea931277836 */ /* 0x000fe20000000000 */
[C---:B------:R-:W-:Y:S02]  /*11880*/  ISETP.GE.AND P0, PT, R50.reuse, R229, PT ;  /* 0x000000e53200720c */ /* 0x040fe40003f06270 */
[----:B------:R-:W-:Y:S02]  /*11890*/  FSEL R97, R97, -INF , P3 ;  /* 0xff80000061617808 */ /* 0x000fe40001800000 */
[----:B------:R-:W-:Y:S02]  /*118a0*/  ISETP.GE.AND P5, PT, R50, R231, PT ;  /* 0x000000e73200720c */ /* 0x000fe40003fa6270 */
[----:B------:R-:W-:-:S02]  /*118b0*/  FSEL R97, R97, -INF , !P0 ;  /* 0xff80000061617808 */ /* 0x000fc40004000000 */
        /* <DEDUP_REMOVED lines=49> */
[----:B------:R-:W-:Y:S02]  /*11bd0*/  ISETP.GE.AND P3, PT, R39, R230, PT ;  /* 0x000000e62700720c */ /* 0x000fe40003f66270 */
[----:B------:R-:W-:Y:S02]  /*11be0*/  FSEL R117, R117, -INF , !P4 ;  /* 0xff80000075757808 */ /* 0x000fe40006000000 */
[----:B------:R-:W-:Y:S02]  /*11bf0*/  FSEL R92, R92, -INF , !P6 ;  /* 0xff8000005c5c7808 */ /* 0x000fe40007000000 */
[----:B------:R-:W-:Y:S02]  /*11c00*/  FSEL R116, R116, -INF , !P5 ;  /* 0xff80000074747808 */ /* 0x000fe40006800000 */
[----:B------:R-:W-:Y:S02]  /*11c10*/  FSEL R115, R90, -INF , P0 ;  /* 0xff8000005a737808 */ /* 0x000fe40000000000 */
[----:B------:R-:W-:-:S02]  /*11c20*/  ISETP.GE.AND P4, PT, R50, R231, PT ;  /* 0x000000e73200720c */ /* 0x000fc40003f86270 */
[C---:B------:R-:W-:Y:S02]  /*11c30*/  ISETP.GE.AND P1, PT, R50.reuse, R230, PT ;  /* 0x000000e63200720c */ /* 0x040fe40003f26270 */
[----:B------:R-:W-:Y:S01]  /*11c40*/  ISETP.GE.AND P6, PT, R50, R229, PT ;  /* 0x000000e53200720c */ /* 0x000fe20003fc6270 */
[----:B------:R-:W-:Y:S01]  /*11c50*/  VIADD R50, R49, 0xfffffec8 ;  /* 0xfffffec831327836 */ /* 0x000fe20000000000 */
[C---:B------:R-:W-:Y:S02]  /*11c60*/  ISETP.GE.AND P2, PT, R39.reuse, R232, PT ;  /* 0x000000e82700720c */ /* 0x040fe40003f46270 */
[C---:B------:R-:W-:Y:S02]  /*11c70*/  ISETP.GE.AND P5, PT, R39.reuse, R231, PT ;  /* 0x000000e72700720c */ /* 0x040fe40003fa6270 */
[----:B------:R-:W-:Y:S01]  /*11c80*/  ISETP.GE.AND P0, PT, R39, R229, PT ;  /* 0x000000e52700720c */ /* 0x000fe20003f06270 */
[----:B------:R-:W-:Y:S01]  /*11c90*/  VIADD R39, R49, 0xfffffec9 ;  /* 0xfffffec931277836 */ /* 0x000fe20000000000 */
[----:B------:R-:W-:-:S02]  /*11ca0*/  FSEL R44, R44, -INF , P3 ;  /* 0xff8000002c2c7808 */ /* 0x000fc40001800000 */
[----:B------:R-:W-:Y:S02]  /*11cb0*/  FSEL R114, R89, -INF , P2 ;  /* 0xff80000059727808 */ /* 0x000fe40001000000 */
[----:B------:R-:W-:Y:S02]  /*11cc0*/  FSEL R61, R61, -INF , P1 ;  /* 0xff8000003d3d7808 */ /* 0x000fe40000800000 */
[----:B------:R-:W-:Y:S01]  /*11cd0*/  FSEL R89, R44, -INF , !P0 ;  /* 0xff8000002c597808 */ /* 0x000fe20004000000 */
[----:B------:R-:W-:Y:S01]  /*11ce0*/  VIADD R44, R49, 0xfffffed0 ;  /* 0xfffffed0312c7836 */ /* 0x000fe20000000000 */
[----:B------:R-:W-:Y:S02]  /*11cf0*/  ISETP.GE.AND P2, PT, R50, R230, PT ;  /* 0x000000e63200720c */ /* 0x000fe40003f46270 */
[----:B------:R-:W-:Y:S02]  /*11d00*/  ISETP.GE.AND P3, PT, R39, R232, PT ;  /* 0x000000e82700720c */ /* 0x000fe40003f66270 */
[----:B------:R-:W-:-:S02]  /*11d10*/  FSEL R90, R61, -INF , !P6 ;  /* 0xff8000003d5a7808 */ /* 0x000fc40007000000 */
[-C--:B------:R-:W-:Y:S02]  /*11d20*/  ISETP.GE.AND P6, PT, R50, R229.reuse, PT ;  /* 0x000000e53200720c */ /* 0x080fe40003fc6270 */
[----:B------:R-:W-:Y:S02]  /*11d30*/  FSEL R88, R88, -INF , P2 ;  /* 0xff80000058587808 */ /* 0x000fe40001000000 */
[----:B------:R-:W-:Y:S02]  /*11d40*/  FSEL R105, R105, -INF , P3 ;  /* 0xff80000069697808 */ /* 0x000fe40001800000 */
[----:B------:R-:W-:Y:S02]  /*11d50*/  ISETP.GE.AND P3, PT, R44, R230, PT ;  /* 0x000000e62c00720c */ /* 0x000fe40003f66270 */
[----:B------:R-:W-:Y:S02]  /*11d60*/  FSEL R88, R88, -INF , !P6 ;  /* 0xff80000058587808 */ /* 0x000fe40007000000 */
[----:B------:R-:W-:-:S02]  /*11d70*/  ISETP.GE.AND P6, PT, R44, R229, PT ;  /* 0x000000e52c00720c */ /* 0x000fc40003fc6270 */
[----:B------:R-:W-:Y:S02]  /*11d80*/  FSEL R22, R22, -INF , P3 ;  /* 0xff80000016167808 */ /* 0x000fe40001800000 */
[----:B------:R-:W-:Y:S02]  /*11d90*/  ISETP.GE.AND P1, PT, R50, R232, PT ;  /* 0x000000e83200720c */ /* 0x000fe40003f26270 */
[----:B------:R-:W-:Y:S02]  /*11da0*/  ISETP.GE.AND P0, PT, R39, R230, PT ;  /* 0x000000e62700720c */ /* 0x000fe40003f06270 */
[----:B------:R-:W-:Y:S02]  /*11db0*/  FSEL R86, R22, -INF , !P6 ;  /* 0xff80000016567808 */ /* 0x000fe40007000000 */
[----:B------:R-:W-:Y:S02]  /*11dc0*/  FSEL R114, R114, -INF , !P5 ;  /* 0xff80000072727808 */ /* 0x000fe40006800000 */
[----:B------:R-:W-:-:S02]  /*11dd0*/  FSEL R45, R45, -INF , P1 ;  /* 0xff8000002d2d7808 */ /* 0x000fc40000800000 */
[----:B------:R-:W-:Y:S02]  /*11de0*/  FMNMX3.FTZ R22, R36, R15, R14, !PT ;  /* 0x0000000f24167276 */ /* 0x000fe4000781000e */
[C---:B------:R-:W-:Y:S02]  /*11df0*/  ISETP.GE.AND P5, PT, R39.reuse, R231, PT ;  /* 0x000000e72700720c */ /* 0x040fe40003fa6270 */
[----:B------:R-:W-:Y:S01]  /*11e00*/  ISETP.GE.AND P1, PT, R39, R229, PT ;  /* 0x000000e52700720c */ /* 0x000fe20003f26270 */
[----:B------:R-:W-:Y:S01]  /*11e10*/  VIADD R39, R49, 0xfffffed1 ;  /* 0xfffffed131277836 */ /* 0x000fe20000000000 */
[----:B------:R-:W-:Y:S02]  /*11e20*/  ISETP.GE.AND P2, PT, R44, R232, PT ;  /* 0x000000e82c00720c */ /* 0x000fe40003f46270 */
[----:B------:R-:W-:Y:S01]  /*11e30*/  FSEL R46, R46, -INF , P0 ;  /* 0xff8000002e2e7808 */ /* 0x000fe20000000000 */
[----:B------:R-:W-:Y:S01]  /*11e40*/  IMAD.MOV.U32 R201, RZ, RZ, R87 ;  /* 0x000000ffffc97224 */ /* 0x000fe200078e0057 */
[----:B------:R-:W-:-:S02]  /*11e50*/  FMNMX3.FTZ R22, R22, R18, R17, !PT ;  /* 0x0000001216167276 */ /* 0x000fc40007810011 */
        /* <DEDUP_REMOVED lines=8> */
[----:B------:R-:W-:Y:S02]  /*11ee0*/  FSEL R115, R115, -INF , !P4 ;  /* 0xff80000073737808 */ /* 0x000fe40006000000 */
[----:B------:R-:W-:Y:S02]  /*11ef0*/  FMNMX3.FTZ R22, R22, R26, R25, !PT ;  /* 0x0000001a16167276 */ /* 0x000fe40007810019 */
[----:B------:R-:W-:Y:S01]  /*11f00*/  ISETP.GE.AND P4, PT, R50, R231, PT ;  /* 0x000000e73200720c */ /* 0x000fe20003f86270 */
[----:B------:R-:W-:Y:S01]  /*11f10*/  VIADD R20, R49, 0xfffffed9 ;  /* 0xfffffed931147836 */ /* 0x000fe20000000000 */
[----:B------:R-:W-:Y:S02]  /*11f20*/  FSEL R21, R21, -INF , P0 ;  /* 0xff80000015157808 */ /* 0x000fe40000000000 */
[----:B------:R-:W-:-:S02]  /*11f30*/  FMNMX3.FTZ R22, R22, R24, R30, !PT ;  /* 0x0000001816167276 */ /* 0x000fc4000781001e */
[----:B------:R-:W-:Y:S02]  /*11f40*/  FSEL R113, R45, -INF , !P4 ;  /* 0xff8000002d717808 */ /* 0x000fe40006000000 */
[----:B------:R-:W-:Y:S02]  /*11f50*/  ISETP.GE.AND P3, PT, R39, R232, PT ;  /* 0x000000e82700720c */ /* 0x000fe40003f66270 */
[----:B------:R-:W-:Y:S01]  /*11f60*/  FSEL R23, R23, -INF , P1 ;  /* 0xff80000017177808 */ /* 0x000fe20000800000 */
[----:B------:R-:W-:Y:S01]  /*11f70*/  IMAD.MOV.U32 R252, RZ, RZ, R54 ;  /* 0x000000fffffc7224 */ /* 0x000fe200078e0036 */
[----:B------:R-:W-:Y:S01]  /*11f80*/  ISETP.GE.AND P4, PT, R44, R231, PT ;  /* 0x000000e72c00720c */ /* 0x000fe20003f86270 */
[----:B------:R-:W-:Y:S01]  /*11f90*/  IMAD.MOV.U32 R204, RZ, RZ, R85 ;  /* 0x000000ffffcc7224 */ /* 0x000fe200078e0055 */
[----:B------:R-:W-:Y:S02]  /*11fa0*/  ISETP.GE.AND P0, PT, R39, R230, PT ;  /* 0x000000e62700720c */ /* 0x000fe40003f06270 */
[----:B------:R-:W-:-:S02]  /*11fb0*/  FSEL R110, R21, -INF , !P5 ;  /* 0xff800000156e7808 */ /* 0x000fc40006800000 */
[----:B------:R-:W-:Y:S02]  /*11fc0*/  FMNMX3.FTZ R22, R22, R52, R57, !PT ;  /* 0x0000003416167276 */ /* 0x000fe40007810039 */
[----:B------:R-:W-:Y:S02]  /*11fd0*/  FSEL R85, R23, -INF , !P2 ;  /* 0xff80000017557808 */ /* 0x000fe40005000000 */
[----:B------:R-:W-:Y:S02]  /*11fe0*/  FSEL R72, R72, -INF , P3 ;  /* 0xff80000048487808 */ /* 0x000fe40001800000 */
[----:B------:R-:W-:Y:S01]  /*11ff0*/  FMNMX3.FTZ R21, R0, R4, R6, !PT ;  /* 0x0000000400157276 */ /* 0x000fe20007810006 */
[----:B------:R-:W-:Y:S01]  /*12000*/  IMAD.MOV.U32 R214, RZ, RZ, R76 ;  /* 0x000000ffffd67224 */ /* 0x000fe200078e004c */
[----:B------:R-:W-:Y:S01]  /*12010*/  FSEL R111, R111, -INF , !P4 ;  /* 0xff8000006f6f7808 */ /* 0x000fe20006000000 */
[----:B------:R-:W-:Y:S01]  /*12020*/  IMAD.MOV.U32 R215, RZ, RZ, R75 ;  /* 0x000000ffffd77224 */ /* 0x000fe200078e004b */
[----:B------:R-:W-:-:S02]  /*12030*/  ISETP.GE.AND P1, PT, R20, R232, PT ;  /* 0x000000e81400720c */ /* 0x000fc40003f26270 */
[C---:B------:R-:W-:Y:S02]  /*12040*/  ISETP.GE.AND P5, PT, R20.reuse, R231, PT ;  /* 0x000000e71400720c */ /* 0x040fe40003fa6270 */
[C---:B------:R-:W-:Y:S02]  /*12050*/  ISETP.GE.AND P2, PT, R20.reuse, R230, PT ;  /* 0x000000e61400720c */ /* 0x040fe40003f46270 */
[----:B------:R-:W-:Y:S01]  /*12060*/  ISETP.GE.AND P3, PT, R20, R229, PT ;  /* 0x000000e51400720c */ /* 0x000fe20003f66270 */
[----:B------:R-:W-:Y:S01]  /*12070*/  VIADD R20, R49, 0xfffffee0 ;  /* 0xfffffee031147836 */ /* 0x000fe20000000000 */
[C---:B------:R-:W-:Y:S02]  /*12080*/  ISETP.GE.AND P4, PT, R39.reuse, R231, PT ;  /* 0x000000e72700720c */ /* 0x040fe40003f86270 */
[----:B------:R-:W-:Y:S02]  /*12090*/  ISETP.GE.AND P6, PT, R39, R229, PT ;  /* 0x000000e52700720c */ /* 0x000fe40003fc6270 */
[----:B------:R-:W-:-:S02]  /*120a0*/  FSEL R29, R29, -INF , P0 ;  /* 0xff8000001d1d7808 */ /* 0x000fc40000000000 */
[----:B------:R-:W-:Y:S02]  /*120b0*/  FMNMX3.FTZ R22, R22, R56, R252, !PT ;  /* 0x0000003816167276 */ /* 0x000fe400078100fc */
[----:B------:R-:W-:Y:S01]  /*120c0*/  FMNMX3.FTZ R21, R21, R5, R7, !PT ;  /* 0x0000000515157276 */ /* 0x000fe20007810007 */
[----:B------:R-:W-:Y:S01]  /*120d0*/  IMAD.MOV.U32 R212, RZ, RZ, R78 ;  /* 0x000000ffffd47224 */ /* 0x000fe200078e004e */
[----:B------:R-:W-:Y:S01]  /*120e0*/  FSEL R109, R72, -INF , !P4 ;  /* 0xff800000486d7808 */ /* 0x000fe20006000000 */
[----:B------:R-:W-:Y:S01]  /*120f0*/  IMAD.MOV.U32 R209, RZ, RZ, R77 ;  /* 0x000000ffffd17224 */ /* 0x000fe200078e004d */
[----:B------:R-:W-:Y:S02]  /*12100*/  FSEL R84, R29, -INF , !P6 ;  /* 0xff8000001d547808 */ /* 0x000fe40007000000 */
[----:B------:R-:W-:Y:S02]  /*12110*/  FSEL R28, R28, -INF , P1 ;  /* 0xff8000001c1c7808 */ /* 0x000fe40000800000 */
[----:B------:R-:W-:-:S02]  /*12120*/  ISETP.GE.AND P0, PT, R20, R232, PT ;  /* 0x000000e81400720c */ /* 0x000fc40003f06270 */
[C---:B------:R-:W-:Y:S02]  /*12130*/  ISETP.GE.AND P4, PT, R20.reuse, R231, PT ;  /* 0x000000e71400720c */ /* 0x040fe40003f86270 */
[C---:B------:R-:W-:Y:S02]  /*12140*/  ISETP.GE.AND P6, PT, R20.reuse, R230, PT ;  /* 0x000000e61400720c */ /* 0x040fe40003fc6270 */
[----:B------:R-:W-:Y:S01]  /*12150*/  ISETP.GE.AND P1, PT, R20, R229, PT ;  /* 0x000000e51400720c */ /* 0x000fe20003f26270 */
[----:B------:R-:W-:Y:S01]  /*12160*/  VIADD R20, R49, 0xfffffee1 ;  /* 0xfffffee131147836 */ /* 0x000fe20000000000 */
[----:B------:R-:W-:Y:S02]  /*12170*/  FMNMX3.FTZ R22, R22, R215, R214, !PT ;  /* 0x000000d716167276 */ /* 0x000fe400078100d6 */
[----:B------:R-:W-:Y:S02]  /*12180*/  FSEL R41, R41, -INF , P2 ;  /* 0xff80000029297808 */ /* 0x000fe40001000000 */
[----:B------:R-:W-:Y:S01]  /*12190*/  FMNMX3.FTZ R21, R21, R32, R40, !PT ;  /* 0x0000002015157276 */ /* 0x000fe20007810028 */
[----:B------:R-:W-:Y:S01]  /*121a0*/  IMAD.MOV.U32 R240, RZ, RZ, R58 ;  /* 0x000000fffff07224 */ /* 0x000fe200078e003a */
[----:B------:R-:W-:Y:S01]  /*121b0*/  FMNMX3.FTZ R22, R22, R209, R212, !PT ;  /* 0x000000d116167276 */ /* 0x000fe200078100d4 */
[----:B------:R-:W-:Y:S01]  /*121c0*/  IMAD.MOV.U32 R251, RZ, RZ, R55 ;  /* 0x000000fffffb7224 */ /* 0x000fe200078e0037 */
[----:B------:R-:W-:-:S02]  /*121d0*/  FSEL R108, R28, -INF , !P5 ;  /* 0xff8000001c6c7808 */ /* 0x000fc40006800000 */
[----:B------:R-:W-:Y:S02]  /*121e0*/  FSEL R83, R41, -INF , !P3 ;  /* 0xff80000029537808 */ /* 0x000fe40005800000 */
[----:B------:R-:W-:Y:S02]  /*121f0*/  FSEL R31, R31, -INF , P0 ;  /* 0xff8000001f1f7808 */ /* 0x000fe40000000000 */
[----:B------:R-:W-:Y:S02]  /*12200*/  FMNMX3.FTZ R21, R21, R47, R53, !PT ;  /* 0x0000002f15157276 */ /* 0x000fe40007810035 */
[C---:B------:R-:W-:Y:S02]  /*12210*/  ISETP.GE.AND P5, PT, R20.reuse, R232, PT ;  /* 0x000000e81400720c */ /* 0x040fe40003fa6270 */
[C---:B------:R-:W-:Y:S02]  /*12220*/  ISETP.GE.AND P2, PT, R20.reuse, R231, PT ;  /* 0x000000e71400720c */ /* 0x040fe40003f46270 */
[----:B------:R-:W-:-:S02]  /*12230*/  ISETP.GE.AND P3, PT, R20, R230, PT ;  /* 0x000000e61400720c */ /* 0x000fc40003f66270 */
[----:B------:R-:W-:Y:S01]  /*12240*/  ISETP.GE.AND P0, PT, R20, R229, PT ;  /* 0x000000e51400720c */ /* 0x000fe20003f06270 */
[----:B------:R-:W-:Y:S01]  /*12250*/  VIADD R20, R49, 0xfffffee8 ;  /* 0xfffffee831147836 */ /* 0x000fe20000000000 */
[----:B------:R-:W-:Y:S01]  /*12260*/  FSEL R82, R10, -INF , P6 ;  /* 0xff8000000a527808 */ /* 0x000fe20003000000 */
[----:B------:R-:W-:Y:S01]  /*12270*/  IMAD.MOV.U32 R222, RZ, RZ, R73 ;  /* 0x000000ffffde7224 */ /* 0x000fe200078e0049 */
[----:B------:R-:W-:Y:S01]  /*12280*/  FMNMX3.FTZ R10, R22, R201, R223, !PT ;  /* 0x000000c9160a7276 */ /* 0x000fe200078100df */
[----:B------:R-:W-:Y:S01]  /*12290*/  IMAD.MOV.U32 R219, RZ, RZ, R59 ;  /* 0x000000ffffdb7224 */ /* 0x000fe200078e003b */
[----:B------:R-:W-:Y:S01]  /*122a0*/  FMNMX3.FTZ R21, R21, R251, R240, !PT ;  /* 0x000000fb15157276 */ /* 0x000fe200078100f0 */
[----:B------:R-:W-:Y:S01]  /*122b0*/  IMAD.MOV.U32 R206, RZ, RZ, R100 ;  /* 0x000000ffffce7224 */ /* 0x000fe200078e0064 */
[----:B------:R-:W-:Y:S01]  /*122c0*/  FSEL R107, R31, -INF , !P4 ;  /* 0xff8000001f6b7808 */ /* 0x000fe20006000000 */
[----:B------:R-:W-:Y:S01]  /*122d0*/  IMAD.MOV.U32 R207, RZ, RZ, R79 ;  /* 0x000000ffffcf7224 */ /* 0x000fe200078e004f */
[----:B------:R-:W-:-:S02]  /*122e0*/  FSEL R82, R82, -INF , !P1 ;  /* 0xff80000052527808 */ /* 0x000fc40004800000 */
[----:B------:R-:W-:Y:S02]  /*122f0*/  FSEL R106, R8, -INF , P5 ;  /* 0xff800000086a7808 */ /* 0x000fe40002800000 */
[C---:B------:R-:W-:Y:S02]  /*12300*/  ISETP.GE.AND P4, PT, R20.reuse, R232, PT ;  /* 0x000000e81400720c */ /* 0x040fe40003f86270 */
[C---:B------:R-:W-:Y:S02]  /*12310*/  ISETP.GE.AND P6, PT, R20.reuse, R231, PT ;  /* 0x000000e71400720c */ /* 0x040fe40003fc6270 */
[----:B------:R-:W-:Y:S02]  /*12320*/  ISETP.GE.AND P1, PT, R20, R230, PT ;  /* 0x000000e61400720c */ /* 0x000fe40003f26270 */
[----:B------:R-:W-:Y:S02]  /*12330*/  FMNMX3.FTZ R10, R10, R221, R220, !PT ;  /* 0x000000dd0a0a7276 */ /* 0x000fe400078100dc */
[----:B------:R-:W-:-:S02]  /*12340*/  ISETP.GE.AND P5, PT, R20, R229, PT ;  /* 0x000000e51400720c */ /* 0x000fc40003fa6270 */
[----:B------:R-:W-:Y:S01]  /*12350*/  FMNMX3.FTZ R20, R21, R219, R222, !PT ;  /* 0x000000db15147276 */ /* 0x000fe200078100de */
[----:B------:R-:W-:Y:S01]  /*12360*/  IMAD.MOV.U32 R203, RZ, RZ, R103 ;  /* 0x000000ffffcb7224 */ /* 0x000fe200078e0067 */
[----:B------:R-:W-:Y:S02]  /*12370*/  FMNMX3.FTZ R10, R10, R205, R202, !PT ;  /* 0x000000cd0a0a7276 */ /* 0x000fe400078100ca */
[----:B------:R-:W-:Y:S02]  /*12380*/  FMNMX3.FTZ R20, R20, R207, R206, !PT ;  /* 0x000000cf14147276 */ /* 0x000fe400078100ce */
[----:B------:R-:W-:Y:S02]  /*12390*/  FMNMX3.FTZ R10, R10, R200, R177, !PT ;  /* 0x000000c80a0a7276 */ /* 0x000fe400078100b1 */
[----:B------:R-:W-:Y:S02]  /*123a0*/  FSEL R81, R9, -INF , P3 ;  /* 0xff80000009517808 */ /* 0x000fe40001800000 */
        /* <DEDUP_REMOVED lines=16> */
[----:B------:R-:W-:Y:S01]  /*124b0*/  FMNMX3.FTZ R9, R9, R190, R187, !PT ;  /* 0x000000be09097276 */ /* 0x000fe200078100bb */
[----:B------:R-:W-:Y:S01]  /*124c0*/  VIADD R8, R49, 0xfffffee9 ;  /* 0xfffffee931087836 */ /* 0x000fe20000000000 */
[----:B------:R-:W-:Y:S02]  /*124d0*/  FMNMX3.FTZ R10, R10, R123, R122, !PT ;  /* 0x0000007b0a0a7276 */ /* 0x000fe4000781007a */
[----:B------:R-:W-:-:S02]  /*124e0*/  FMNMX3.FTZ R9, R9, R174, R173, !PT ;  /* 0x000000ae09097276 */ /* 0x000fc400078100ad */
[----:B------:R-:W-:Y:S02]  /*124f0*/  FMNMX3.FTZ R10, R10, R121, R120, !PT ;  /* 0x000000790a0a7276 */ /* 0x000fe40007810078 */
[----:B------:R-:W-:Y:S02]  /*12500*/  FSEL R106, R106, -INF , !P2 ;  /* 0xff8000006a6a7808 */ /* 0x000fe40005000000 */
[----:B------:R-:W-:Y:S02]  /*12510*/  FSEL R81, R81, -INF , !P0 ;  /* 0xff80000051517808 */ /* 0x000fe40004000000 */
[----:B------:R-:W-:Y:S02]  /*12520*/  FSEL R11, R11, -INF , P4 ;  /* 0xff8000000b0b7808 */ /* 0x000fe40002000000 */
[----:B------:R-:W-:Y:S02]  /*12530*/  FMNMX3.FTZ R9, R9, R172, R171, !PT ;  /* 0x000000ac09097276 */ /* 0x000fe400078100ab */
[----:B------:R-:W-:-:S02]  /*12540*/  ISETP.GE.AND P2, PT, R8, R232, PT ;  /* 0x000000e80800720c */ /* 0x000fc40003f46270 */
[C---:B------:R-:W-:Y:S02]  /*12550*/  ISETP.GE.AND P3, PT, R8.reuse, R231, PT ;  /* 0x000000e70800720c */ /* 0x040fe40003f66270 */
[C---:B------:R-:W-:Y:S02]  /*12560*/  ISETP.GE.AND P0, PT, R8.reuse, R230, PT ;  /* 0x000000e60800720c */ /* 0x040fe40003f06270 */
[----:B------:R-:W-:Y:S01]  /*12570*/  ISETP.GE.AND P4, PT, R8, R229, PT ;  /* 0x000000e50800720c */ /* 0x000fe20003f86270 */
[----:B------:R-:W-:Y:S01]  /*12580*/  VIADD R8, R49, 0xfffffef0 ;  /* 0xfffffef031087836 */ /* 0x000fe20000000000 */
[----:B------:R-:W-:Y:S02]  /*12590*/  FMNMX3.FTZ R10, R10, R119, R118, !PT ;  /* 0x000000770a0a7276 */ /* 0x000fe40007810076 */
[----:B------:R-:W-:Y:S02]  /*125a0*/  FMNMX3.FTZ R9, R9, R164, R126, !PT ;  /* 0x000000a409097276 */ /* 0x000fe4000781007e */
[----:B------:R-:W-:-:S02]  /*125b0*/  FSEL R12, R12, -INF , P2 ;  /* 0xff8000000c0c7808 */ /* 0x000fc40001000000 */
[----:B------:R-:W-:Y:S02]  /*125c0*/  FSEL R105, R11, -INF , !P6 ;  /* 0xff8000000b697808 */ /* 0x000fe40007000000 */
[----:B------:R-:W-:Y:S02]  /*125d0*/  ISETP.GE.AND P6, PT, R8, R232, PT ;  /* 0x000000e80800720c */ /* 0x000fe40003fc6270 */
[----:B------:R-:W-:Y:S02]  /*125e0*/  FMNMX3.FTZ R10, R10, R117, R116, !PT ;  /* 0x000000750a0a7276 */ /* 0x000fe40007810074 */
[----:B------:R-:W-:Y:S02]  /*125f0*/  FMNMX3.FTZ R9, R9, R125, R99, !PT ;  /* 0x0000007d09097276 */ /* 0x000fe40007810063 */
[----:B------:R-:W-:Y:S02]  /*12600*/  FSEL R33, R33, -INF , P1 ;  /* 0xff80000021217808 */ /* 0x000fe40000800000 */
[----:B------:R-:W-:-:S02]  /*12610*/  FSEL R104, R12, -INF , !P3 ;  /* 0xff8000000c687808 */ /* 0x000fc40005800000 */
[C---:B------:R-:W-:Y:S02]  /*12620*/  ISETP.GE.AND P1, PT, R8.reuse, R231, PT ;  /* 0x000000e70800720c */ /* 0x040fe40003f26270 */
[C---:B------:R-:W-:Y:S02]  /*12630*/  ISETP.GE.AND P2, PT, R8.reuse, R230, PT ;  /* 0x000000e60800720c */ /* 0x040fe40003f46270 */
[----:B------:R-:W-:Y:S01]  /*12640*/  ISETP.GE.AND P3, PT, R8, R229, PT ;  /* 0x000000e50800720c */ /* 0x000fe20003f66270 */
[----:B------:R-:W-:Y:S01]  /*12650*/  VIADD R8, R49, 0xfffffef1 ;  /* 0xfffffef131087836 */ /* 0x000fe20000000000 */
[----:B------:R-:W-:Y:S02]  /*12660*/  FSEL R34, R34, -INF , P6 ;  /* 0xff80000022227808 */ /* 0x000fe40003000000 */
[----:B------:R-:W-:Y:S02]  /*12670*/  FMNMX3.FTZ R10, R10, R115, R114, !PT ;  /* 0x000000730a0a7276 */ /* 0x000fe40007810072 */
[----:B------:R-:W-:-:S02]  /*12680*/  FMNMX3.FTZ R9, R9, R98, R97, !PT ;  /* 0x0000006209097276 */ /* 0x000fc40007810061 */
[----:B------:R-:W-:Y:S02]  /*12690*/  FSEL R13, R13, -INF , P0 ;  /* 0xff8000000d0d7808 */ /* 0x000fe40000000000 */
[----:B------:R-:W-:Y:S02]  /*126a0*/  FSEL R103, R34, -INF , !P1 ;  /* 0xff80000022677808 */ /* 0x000fe40004800000 */
[----:B------:R-:W-:Y:S02]  /*126b0*/  FSEL R35, R35, -INF , P2 ;  /* 0xff80000023237808 */ /* 0x000fe40001000000 */
[----:B------:R-:W-:Y:S02]  /*126c0*/  FMNMX3.FTZ R10, R10, R113, R112, !PT ;  /* 0x000000710a0a7276 */ /* 0x000fe40007810070 */
[C---:B------:R-:W-:Y:S02]  /*126d0*/  ISETP.GE.AND P0, PT, R8.reuse, R232, PT ;  /* 0x000000e80800720c */ /* 0x040fe40003f06270 */
[----:B------:R-:W-:-:S02]  /*126e0*/  ISETP.GE.AND P6, PT, R8, R231, PT ;  /* 0x000000e70800720c */ /* 0x000fc40003fc6270 */
[C---:B------:R-:W-:Y:S02]  /*126f0*/  ISETP.GE.AND P1, PT, R8.reuse, R230, PT ;  /* 0x000000e60800720c */ /* 0x040fe40003f26270 */
[----:B------:R-:W-:Y:S01]  /*12700*/  ISETP.GE.AND P2, PT, R8, R229, PT ;  /* 0x000000e50800720c */ /* 0x000fe20003f46270 */
[----:B------:R-:W-:Y:S01]  /*12710*/  VIADD R8, R49, 0xfffffef8 ;  /* 0xfffffef831087836 */ /* 0x000fe20000000000 */
[----:B------:R-:W-:Y:S02]  /*12720*/  FMNMX3.FTZ R9, R9, R96, R95, !PT ;  /* 0x0000006009097276 */ /* 0x000fe4000781005f */
[----:B------:R-:W-:Y:S02]  /*12730*/  FMNMX3.FTZ R10, R10, R111, R110, !PT ;  /* 0x0000006f0a0a7276 */ /* 0x000fe4000781006e */
[----:B------:R-:W-:Y:S01]  /*12740*/  FMNMX3.FTZ R9, R9, R94, R93, !PT ;  /* 0x0000005e09097276 */ /* 0x000fe2000781005d */
[----:B------:R-:W-:Y:S01]  /*12750*/  VIADD R49, R49, 0xfffffef9 ;  /* 0xfffffef931317836 */ /* 0x000fe20000000000 */
[----:B------:R-:W-:-:S02]  /*12760*/  FSEL R19, R19, -INF , P0 ;  /* 0xff80000013137808 */ /* 0x000fc40000000000 */
[----:B------:R-:W-:Y:S02]  /*12770*/  ISETP.GE.AND P0, PT, R8, R232, PT ;  /* 0x000000e80800720c */ /* 0x000fe40003f06270 */
[----:B------:R-:W-:Y:S02]  /*12780*/  FMNMX3.FTZ R10, R10, R109, R108, !PT ;  /* 0x0000006d0a0a7276 */ /* 0x000fe4000781006c */
[----:B------:R-:W-:Y:S02]  /*12790*/  FMNMX3.FTZ R9, R9, R92, R91, !PT ;  /* 0x0000005c09097276 */ /* 0x000fe4000781005b */
[----:B------:R-:W-:Y:S02]  /*127a0*/  FSEL R102, R19, -INF , !P6 ;  /* 0xff80000013667808 */ /* 0x000fe40007000000 */
[----:B------:R-:W-:Y:S02]  /*127b0*/  ISETP.GE.AND P6, PT, R8, R231, PT ;  /* 0x000000e70800720c */ /* 0x000fe40003fc6270 */
[----:B------:R-:W-:-:S02]  /*127c0*/  FSEL R48, R48, -INF , P0 ;  /* 0xff80000030307808 */ /* 0x000fc40000000000 */
[----:B------:R-:W-:Y:S02]  /*127d0*/  ISETP.GE.AND P0, PT, R49, R232, PT ;  /* 0x000000e83100720c */ /* 0x000fe40003f06270 */
[----:B------:R-:W-:Y:S02]  /*127e0*/  FMNMX3.FTZ R10, R10, R107, R106, !PT ;  /* 0x0000006b0a0a7276 */ /* 0x000fe4000781006a */
[----:B------:R-:W-:Y:S02]  /*127f0*/  FMNMX3.FTZ R9, R9, R90, R89, !PT ;  /* 0x0000005a09097276 */ /* 0x000fe40007810059 */
[----:B------:R-:W-:Y:S02]  /*12800*/  FSEL R101, R48, -INF , !P6 ;  /* 0xff80000030657808 */ /* 0x000fe40007000000 */
[----:B------:R-:W-:Y:S02]  /*12810*/  ISETP.GE.AND P6, PT, R49, R231, PT ;  /* 0x000000e73100720c */ /* 0x000fe40003fc6270 */
[----:B------:R-:W-:-:S02]  /*12820*/  FSEL R43, R43, -INF , P0 ;  /* 0xff8000002b2b7808 */ /* 0x000fc40000000000 */
[----:B------:R-:W-:Y:S02]  /*12830*/  FMNMX3.FTZ R10, R10, R105, R104, !PT ;  /* 0x000000690a0a7276 */ /* 0x000fe40007810068 */
[----:B------:R-:W-:Y:S02]  /*12840*/  FMNMX3.FTZ R9, R9, R88, R87, !PT ;  /* 0x0000005809097276 */ /* 0x000fe40007810057 */
[----:B------:R-:W-:Y:S02]  /*12850*/  FSEL R100, R43, -INF , !P6 ;  /* 0xff8000002b647808 */ /* 0x000fe40007000000 */
[----:B------:R-:W-:Y:S02]  /*12860*/  FMNMX3.FTZ R10, R10, R103, R102, !PT ;  /* 0x000000670a0a7276 */ /* 0x000fe40007810066 */
[----:B------:R-:W-:Y:S02]  /*12870*/  FMNMX3.FTZ R9, R9, R86, R85, !PT ;  /* 0x0000005609097276 */ /* 0x000fe40007810055 */
[----:B------:R-:W-:-:S02]  /*12880*/  ISETP.GE.AND P0, PT, R8, R230, PT ;  /* 0x000000e60800720c */ /* 0x000fc40003f06270 */
[----:B------:R-:W-:Y:S02]  /*12890*/  ISETP.GE.AND P6, PT, R8, R229, PT ;  /* 0x000000e50800720c */ /* 0x000fe40003fc6270 */
[----:B------:R-:W-:Y:S02]  /*128a0*/  FMNMX3.FTZ R8, R10, R101, R100, !PT ;  /* 0x000000650a087276 */ /* 0x000fe40007810064 */
[----:B------:R-:W-:Y:S02]  /*128b0*/  FMNMX3.FTZ R10, R9, R84, R83, !PT ;  /* 0x00000054090a7276 */ /* 0x000fe40007810053 */
[----:B------:R-:W-:Y:S02]  /*128c0*/  FSEL R80, R33, -INF , !P5 ;  /* 0xff80000021507808 */ /* 0x000fe40006800000 */
[----:B------:R-:W-:Y:S02]  /*128d0*/  ISETP.GE.AND P5, PT, R49, R230, PT ;  /* 0x000000e63100720c */ /* 0x000fe40003fa6270 */
[----:B------:R-:W-:-:S02]  /*128e0*/  FSEL R16, R16, -INF , P1 ;  /* 0xff80000010107808 */ /* 0x000fc40000800000 */
[----:B------:R-:W-:Y:S02]  /*128f0*/  FSEL R79, R13, -INF , !P4 ;  /* 0xff8000000d4f7808 */ /* 0x000fe40006000000 */
[----:B------:R-:W-:Y:S02]  /*12900*/  FMNMX3.FTZ R10, R10, R82, R81, !PT ;  /* 0x000000520a0a7276 */ /* 0x000fe40007810051 */
[----:B------:R-:W-:Y:S02]  /*12910*/  ISETP.GE.AND P1, PT, R49, R229, PT ;  /* 0x000000e53100720c */ /* 0x000fe40003f26270 */
[----:B------:R-:W-:Y:S02]  /*12920*/  FSEL R27, R27, -INF , P0 ;  /* 0xff8000001b1b7808 */ /* 0x000fe40000000000 */
[----:B------:R-:W-:Y:S02]  /*12930*/  FSEL R42, R42, -INF , P5 ;  /* 0xff8000002a2a7808 */ /* 0x000fe40002800000 */
[----:B------:R-:W-:-:S02]  /*12940*/  FSEL R78, R35, -INF , !P3 ;  /* 0xff800000234e7808 */ /* 0x000fc40005800000 */
[----:B------:R-:W-:Y:S02]  /*12950*/  FSEL R77, R16, -INF , !P2 ;  /* 0xff800000104d7808 */ /* 0x000fe40005000000 */
[----:B------:R-:W-:Y:S02]  /*12960*/  FMNMX3.FTZ R10, R10, R80, R79, !PT ;  /* 0x000000500a0a7276 */ /* 0x000fe4000781004f */
[----:B------:R-:W-:Y:S02]  /*12970*/  FSEL R76, R27, -INF , !P6 ;  /* 0xff8000001b4c7808 */ /* 0x000fe40007000000 */
[----:B------:R-:W-:Y:S02]  /*12980*/  FSEL R75, R42, -INF , !P1 ;  /* 0xff8000002a4b7808 */ /* 0x000fe40004800000 */
[----:B------:R-:W-:-:S04]  /*12990*/  FMNMX3.FTZ R10, R10, R78, R77, !PT ;  /* 0x0000004e0a0a7276 */ /* 0x000fc8000781004d */
[----:B------:R-:W-:Y:S01]  /*129a0*/  FMNMX3.FTZ R11, R10, R76, R75, !PT ;  /* 0x0000004c0a0b7276 */ /* 0x000fe2000781004b */
[----:B------:R-:W1:Y:S04]  /*129b0*/  SHFL.BFLY PT, R9, R8, 0x2, 0x1f ;  /* 0x0c401f0008097f89 */ /* 0x000e6800000e0000 */
[----:B------:R-:W3:Y:S01]  /*129c0*/  SHFL.BFLY PT, R10, R11, 0x2, 0x1f ;  /* 0x0c401f000b0a7f89 */ /* 0x000ee200000e0000 */
[----:B-1----:R-:W-:Y:S02]  /*129d0*/  FMNMX.FTZ R9, R8, R9, !PT ;  /* 0x0000000908097209 */ /* 0x002fe40007810000 */
[----:B---3--:R-:W-:-:S05]  /*129e0*/  FMNMX.FTZ R8, R11, R10, !PT ;  /* 0x0000000a0b087209 */ /* 0x008fca0007810000 */
[----:B------:R-:W1:Y:S04]  /*129f0*/  SHFL.BFLY PT, R39, R8, 0x1, 0x1f ;  /* 0x0c201f0008277f89 */ /* 0x000e6800000e0000 */
[----:B------:R-:W3:Y:S01]  /*12a00*/  SHFL.BFLY PT, R61, R9, 0x1, 0x1f ;  /* 0x0c201f00093d7f89 */ /* 0x000ee200000e0000 */
[----:B-1----:R-:W-:-:S04]  /*12a10*/  FMNMX.FTZ R39, R8, R39, !PT ;  /* 0x0000002708277209 */ /* 0x002fc80007810000 */
[----:B------:R-:W-:Y:S01]  /*12a20*/  FSETP.NEU.FTZ.AND P0, PT, R39, -INF , PT ;  /* 0xff8000002700780b */ /* 0x000fe20003f1d000 */
[----:B--2---:R-:W-:Y:S01]  /*12a30*/  FMUL.FTZ R66, R74, R39 ;  /* 0x000000274a427220 */ /* 0x004fe20000410000 */
[----:B---3--:R-:W-:-:S04]  /*12a40*/  FMNMX.FTZ R61, R9, R61, !PT ;  /* 0x0000003d093d7209 */ /* 0x008fc80007810000 */
[----:B------:R-:W-:Y:S02]  /*12a50*/  FSEL R66, R66, RZ, P0 ;  /* 0x000000ff42427208 */ /* 0x000fe40000000000 */
[C---:B------:R-:W-:Y:S01]  /*12a60*/  FSETP.NEU.FTZ.AND P1, PT, R61.reuse, -INF , PT ;  /* 0xff8000003d00780b */ /* 0x040fe20003f3d000 */
[----:B------:R-:W-:Y:S02]  /*12a70*/  FMUL.FTZ R73, R74, R61 ;  /* 0x0000003d4a497220 */ /* 0x000fe40000410000 */
[-CC-:B------:R-:W-:Y:S01]  /*12a80*/  FFMA.FTZ R63, R4, R74.reuse, -R66.reuse ;  /* 0x0000004a043f7223 */ /* 0x180fe20000010842 */
[----:B------:R-:W-:Y:S01]  /*12a90*/  FSEL R4, R61, RZ, P1 ;  /* 0x000000ff3d047208 */ /* 0x000fe20000800000 */
[----:B------:R-:W-:Y:S01]  /*12aa0*/  FFMA.FTZ R5, R5, R74, -R66 ;  /* 0x0000004a05057223 */ /* 0x000fe20000010842 */
[----:B------:R-:W-:Y:S02]  /*12ab0*/  FSEL R73, R73, RZ, P1 ;  /* 0x000000ff49497208 */ /* 0x000fe40000800000 */
[----:B------:R-:W-:Y:S01]  /*12ac0*/  R2P PR, R166, 0x6 ;  /* 0x00000006a6007804 */ /* 0x000fe20000000000 */
[----:B------:R-:W-:Y:S01]  /*12ad0*/  FADD.FTZ R4, R36, -R4 ;  /* 0x8000000424047221 */ /* 0x000fe20000010000 */
[----:B------:R-:W-:-:S02]  /*12ae0*/  LOP3.LUT R68, R67, 0x200, R68, 0xf8, !PT ;  /* 0x0000020043447812 */ /* 0x000fc400078ef844 */
[----:B------:R1:W-:Y:S01]  /*12af0*/  MUFU.EX2 R67, R5 ;  /* 0x0000000500437308 */ /* 0x0003e20000000800 */
[----:B------:R-:W-:Y:S01]  /*12b00*/  FMUL.FTZ R4, R74, R4 ;  /* 0x000000044a047220 */ /* 0x000fe20000410000 */
[----:B------:R-:W-:Y:S01]  /*12b10*/  SEL R129, R60, 0xffffffe0, !P1 ;  /* 0xffffffe03c817807 */ /* 0x000fe20004800000 */
[----:B------:R-:W-:Y:S02]  /*12b20*/  IMAD R68, R68, 0x2, R218 ;  /* 0x0000000244447824 */ /* 0x000fe400078e02da */
[----:B------:R-:W-:-:S03]  /*12b30*/  FFMA.FTZ R7, R7, R74, -R66 ;  /* 0x0000004a07077223 */ /* 0x000fc60000010842 */
[----:B------:R-:W2:Y:S01]  /*12b40*/  MUFU.EX2 R124, R4 ;  /* 0x00000004007c7308 */ /* 0x000ea20000000800 */
[C---:B------:R-:W-:Y:S01]  /*12b50*/  IMAD.IADD R60, R68.reuse, 0x1, R129 ;  /* 0x00000001443c7824 */ /* 0x040fe200078e0281 */
[----:B-1----:R-:W-:Y:S01]  /*12b60*/  FSEL R5, R39, RZ, P0 ;  /* 0x000000ff27057208 */ /* 0x002fe20000000000 */
[----:B------:R-:W-:-:S04]  /*12b70*/  VIADD R20, R68, 0xa000 ;  /* 0x0000a00044147836 */ /* 0x000fc80000000000 */
[----:B------:R-:W-:Y:S01]  /*12b80*/  FADD.FTZ R5, R0, -R5 ;  /* 0x8000000500057221 */ /* 0x000fe20000010000 */
[-C--:B------:R-:W-:Y:S01]  /*12b90*/  FFMA.FTZ R62, R6, R74.reuse, -R66 ;  /* 0x0000004a063e7223 */ /* 0x080fe20000010842 */
[----:B------:R1:W-:Y:S02]  /*12ba0*/  MUFU.EX2 R36, R7 ;  /* 0x0000000700247308 */ /* 0x0003e40000000800 */
[----:B------:R-:W-:Y:S01]  /*12bb0*/  FMUL.FTZ R0, R74, R5 ;  /* 0x000000054a007220 */ /* 0x000fe20000410000 */
[----:B------:R-:W-:Y:S02]  /*12bc0*/  VIADD R127, R68, 0xa040 ;  /* 0x0000a040447f7836 */ /* 0x000fe40000000000 */
[----:B------:R-:W-:Y:S02]  /*12bd0*/  @P2 VIADD R127, R20, 0xffffffc0 ;  /* 0xffffffc0147f2836 */ /* 0x000fe40000000000 */
[-C--:B------:R-:W-:Y:S02]  /*12be0*/  FFMA.FTZ R131, R24, R74.reuse, -R73 ;  /* 0x0000004a18837223 */ /* 0x080fe40000010849 */
[----:B------:R-:W-:Y:S01]  /*12bf0*/  IMAD.IADD R129, R129, 0x1, R127 ;  /* 0x0000000181817824 */ /* 0x000fe200078e027f */
[----:B-1----:R-:W1:Y:S01]  /*12c00*/  LDSM.16.MT88.4 R4, [R60+0xa000] ;  /* 0x00a000003c04783b */ /* 0x002e620000004200 */
[-CC-:B------:R-:W-:Y:S01]  /*12c10*/  FFMA.FTZ R70, R18, R74.reuse, -R73.reuse ;  /* 0x0000004a12467223 */ /* 0x180fe20000010849 */
[--C-:B------:R-:W-:Y:S01]  /*12c20*/  FFMA.FTZ R69, R17, R74, -R73.reuse ;  /* 0x0000004a11457223 */ /* 0x100fe20000010849 */
[----:B--2---:R-:W-:Y:S01]  /*12c30*/  FMUL.FTZ R24, R152, R124 ;  /* 0x0000007c98187220 */ /* 0x004fe20000410000 */
[-CC-:B------:R-:W-:Y:S01]  /*12c40*/  FFMA.FTZ R72, R15, R74.reuse, -R73.reuse ;  /* 0x0000004a0f487223 */ /* 0x180fe20000010849 */
[-CC-:B------:R-:W-:Y:S01]  /*12c50*/  FFMA.FTZ R71, R14, R74.reuse, -R73.reuse ;  /* 0x0000004a0e477223 */ /* 0x180fe20000010849 */
[----:B------:R-:W2:Y:S01]  /*12c60*/  LDSM.16.MT88.4 R16, [R68+0xa000] ;  /* 0x00a000004410783b */ /* 0x000ea20000004200 */
[----:B------:R-:W-:-:S03]  /*12c70*/  FFMA.FTZ R152, R30, R74, -R73 ;  /* 0x0000004a1e987223 */ /* 0x000fc60000010849 */
[----:B------:R-:W3:Y:S04]  /*12c80*/  LDSM.16.MT88.4 R20, [R127] ;  /* 0x000000007f14783b */ /* 0x000ee80000004200 */
[----:B------:R-:W4:Y:S01]  /*12c90*/  LDSM.16.MT88.4 R28, [R129] ;  /* 0x00000000811c783b */ /* 0x000f220000004200 */
[----:B------:R-:W-:Y:S08]  /*12ca0*/  MUFU.EX2 R72, R72 ;  /* 0x0000004800487308 */ /* 0x000ff00000000800 */
[----:B------:R-:W5:Y:S08]  /*12cb0*/  MUFU.EX2 R71, R71 ;  /* 0x0000004700477308 */ /* 0x000f700000000800 */
[----:B------:R-:W-:Y:S08]  /*12cc0*/  MUFU.EX2 R70, R70 ;  /* 0x0000004600467308 */ /* 0x000ff00000000800 */
[----:B------:R-:W1:Y:S08]  /*12cd0*/  MUFU.EX2 R69, R69 ;  /* 0x0000004500457308 */ /* 0x000e700000000800 */
[----:B------:R-:W-:Y:S08]  /*12ce0*/  MUFU.EX2 R63, R63 ;  /* 0x0000003f003f7308 */ /* 0x000ff00000000800 */
[----:B------:R-:W2:Y:S08]  /*12cf0*/  MUFU.EX2 R62, R62 ;  /* 0x0000003e003e7308 */ /* 0x000eb00000000800 */
[----:B------:R-:W3:Y:S01]  /*12d00*/  MUFU.EX2 R0, R0 ;  /* 0x0000000000007308 */ /* 0x000ee20000000800 */
[-CC-:B------:R-:W-:Y:S01]  /*12d10*/  FFMA.FTZ R128, R26, R74.reuse, -R73.reuse ;  /* 0x0000004a1a807223 */ /* 0x180fe20000010849 */
[----:B------:R-:W-:Y:S01]  /*12d20*/  FFMA.FTZ R130, R25, R74, -R73 ;  /* 0x0000004a19827223 */ /* 0x000fe20000010849 */
[----:B-----5:R-:W-:Y:S01]  /*12d30*/  F2FP.F16.F32.PACK_AB R8, R71, R72 ;  /* 0x000000484708723e */ /* 0x020fe200000000ff */
[----:B------:R-:W-:Y:S01]  /*12d40*/  FMUL.FTZ R25, R153, R124 ;  /* 0x0000007c99197220 */ /* 0x000fe20000410000 */
[----:B-1----:R-:W-:Y:S01]  /*12d50*/  F2FP.F16.F32.PACK_AB R10, R69, R70 ;  /* 0x00000046450a723e */ /* 0x002fe200000000ff */
[-C--:B------:R-:W-:Y:S01]  /*12d60*/  FMUL.FTZ R148, R148, R124.reuse ;  /* 0x0000007c94947220 */ /* 0x080fe20000410000 */
[----:B------:R-:W-:Y:S01]  /*12d70*/  F2FP.F16.F32.PACK_AB R11, R36, R67 ;  /* 0x00000043240b723e */ /* 0x000fe200000000ff */
[----:B------:R-:W-:Y:S01]  /*12d80*/  FMUL.FTZ R149, R149, R124 ;  /* 0x0000007c95957220 */ /* 0x000fe20000410000 */
[----:B--2---:R-:W-:Y:S01]  /*12d90*/  F2FP.F16.F32.PACK_AB R9, R62, R63 ;  /* 0x0000003f3e09723e */ /* 0x004fe200000000ff */
[----:B------:R-:W-:Y:S01]  /*12da0*/  FFMA.FTZ R32, R32, R74, -R66 ;  /* 0x0000004a20207223 */ /* 0x000fe20000010842 */
[-C--:B---3--:R-:W-:Y:S01]  /*12db0*/  FMUL.FTZ R26, R154, R0.reuse ;  /* 0x000000009a1a7220 */ /* 0x088fe20000410000 */
[-C--:B------:R-:W-:Y:S01]  /*12dc0*/  FMUL.FTZ R27, R155, R0.reuse ;  /* 0x000000009b1b7220 */ /* 0x080fe20000410000 */
[-C--:B------:R-:W-:Y:S01]  /*12dd0*/  FMUL.FTZ R150, R150, R0.reuse ;  /* 0x0000000096967220 */ /* 0x080fe20000410000 */
[----:B------:R-:W-:Y:S01]  /*12de0*/  FMUL.FTZ R151, R151, R0 ;  /* 0x0000000097977220 */ /* 0x000fe20000410000 */
[-C--:B------:R-:W-:Y:S01]  /*12df0*/  FMUL.FTZ R12, R160, R124.reuse ;  /* 0x0000007ca00c7220 */ /* 0x080fe20000410000 */
[----:B------:R-:W-:-:S03]  /*12e00*/  FMUL.FTZ R13, R161, R124 ;  /* 0x0000007ca10d7220 */ /* 0x000fc60000410000 */
[----:B------:R-:W-:Y:S01]  /*12e10*/  HMMA.16816.F32 R24, R8, R4, R24 ;  /* 0x000000040818723c */ /* 0x000fe20000001818 */
[-C--:B------:R-:W-:Y:S01]  /*12e20*/  FMUL.FTZ R14, R162, R0.reuse ;  /* 0x00000000a20e7220 */ /* 0x080fe20000410000 */
[----:B------:R-:W-:Y:S01]  /*12e30*/  FMUL.FTZ R15, R163, R0 ;  /* 0x00000000a30f7220 */ /* 0x000fe20000410000 */
[----:B------:R-:W-:Y:S01]  /*12e40*/  FMUL.FTZ R33, R145, R124 ;  /* 0x0000007c91217220 */ /* 0x000fe20000410000 */
[-C--:B------:R-:W-:Y:S01]  /*12e50*/  FMUL.FTZ R34, R146, R0.reuse ;  /* 0x0000000092227220 */ /* 0x080fe20000410000 */
[----:B------:R-:W-:-:S03]  /*12e60*/  FMUL.FTZ R35, R147, R0 ;  /* 0x0000000093237220 */ /* 0x000fc60000410000 */
[C---:B------:R-:W-:Y:S01]  /*12e70*/  HMMA.16816.F32 R4, R8.reuse, R6, R148 ;  /* 0x000000060804723c */ /* 0x040fe20000001894 */
[----:B------:R1:W-:Y:S01]  /*12e80*/  MUFU.EX2 R148, R32 ;  /* 0x0000002000947308 */ /* 0x0003e20000000800 */
        /* <DEDUP_REMOVED lines=14> */
[----:B------:R-:W-:Y:S01]  /*12f70*/  FMUL.FTZ R134, R134, R0 ;  /* 0x0000000086867220 */ /* 0x000fe20000410000 */
[----:B-1----:R-:W-:Y:S01]  /*12f80*/  FMUL.FTZ R32, R144, R124 ;  /* 0x0000007c90207220 */ /* 0x002fe20000410000 */
[--C-:B------:R-:W-:Y:S01]  /*12f90*/  FFMA.FTZ R144, R40, R74, -R66.reuse ;  /* 0x0000004a28907223 */ /* 0x100fe20000010842 */
[----:B------:R-:W-:Y:S01]  /*12fa0*/  FMUL.FTZ R135, R135, R0 ;  /* 0x0000000087877220 */ /* 0x000fe20000410000 */
[----:B------:R-:W1:Y:S01]  /*12fb0*/  LDSM.16.MT88.4 R40, [R68+0xa800] ;  /* 0x00a800004428783b */ /* 0x000e620000004200 */
[----:B------:R-:W-:Y:S01]  /*12fc0*/  HMMA.16816.F32 R12, R8, R16, R12 ;  /* 0x00000010080c723c */ /* 0x000fe2000000180c */
[----:B------:R-:W-:-:S07]  /*12fd0*/  FFMA.FTZ R136, R53, R74, -R66 ;  /* 0x0000004a35887223 */ /* 0x000fce0000010842 */
[----:B------:R-:W-:Y:S01]  /*12fe0*/  HMMA.16816.F32 R32, R8, R20, R32 ;  /* 0x000000140820723c */ /* 0x000fe20000001820 */
[----:B------:R-:W-:-:S07]  /*12ff0*/  FFMA.FTZ R47, R47, R74, -R66 ;  /* 0x0000004a2f2f7223 */ /* 0x000fce0000010842 */
[C---:B------:R-:W-:Y:S08]  /*13000*/  HMMA.16816.F32 R16, R8.reuse, R18, R156 ;  /* 0x000000120810723c */ /* 0x040ff0000000189c */
[C---:B------:R-:W-:Y:S08]  /*13010*/  HMMA.16816.F32 R20, R8.reuse, R22, R140 ;  /* 0x000000160814723c */ /* 0x040ff0000000188c */
[C---:B----4-:R-:W-:Y:S08]  /*13020*/  HMMA.16816.F32 R48, R8.reuse, R28, R48 ;  /* 0x0000001c0830723c */ /* 0x050ff00000001830 */
[----:B------:R-:W-:Y:S01]  /*13030*/  HMMA.16816.F32 R8, R8, R30, R132 ;  /* 0x0000001e0808723c */ /* 0x000fe20000001884 */
[----:B------:R-:W2:Y:S01]  /*13040*/  LDSM.16.MT88.4 R28, [R127+0x800] ;  /* 0x000800007f1c783b */ /* 0x000ea20000004200 */
[----:B------:R-:W-:Y:S08]  /*13050*/  MUFU.EX2 R128, R128 ;  /* 0x0000008000807308 */ /* 0x000ff00000000800 */
[----:B------:R-:W-:Y:S08]  /*13060*/  MUFU.EX2 R130, R130 ;  /* 0x0000008200827308 */ /* 0x000ff00000000800 */
[----:B------:R-:W-:Y:S08]  /*13070*/  MUFU.EX2 R131, R131 ;  /* 0x0000008300837308 */ /* 0x000ff00000000800 */
[----:B------:R-:W-:Y:S08]  /*13080*/  MUFU.EX2 R152, R152 ;  /* 0x0000009800987308 */ /* 0x000ff00000000800 */
[----:B------:R-:W3:Y:S08]  /*13090*/  MUFU.EX2 R144, R144 ;  /* 0x0000009000907308 */ /* 0x000ef00000000800 */
[----:B------:R4:W-:Y:S08]  /*130a0*/  MUFU.EX2 R140, R47 ;  /* 0x0000002f008c7308 */ /* 0x0009f00000000800 */
[----:B------:R-:W5:Y:S01]  /*130b0*/  MUFU.EX2 R136, R136 ;  /* 0x0000008800887308 */ /* 0x000f620000000800 */
[-CC-:B------:R-:W-:Y:S01]  /*130c0*/  FFMA.FTZ R52, R52, R74.reuse, -R73.reuse ;  /* 0x0000004a34347223 */ /* 0x180fe20000010849 */
[----:B----4-:R-:W4:Y:S06]  /*130d0*/  LDSM.16.MT88.4 R44, [R60+0xa800] ;  /* 0x00a800003c2c783b */ /* 0x010f2c0000004200 */
[----:B------:R1:W-:Y:S01]  /*130e0*/  MUFU.EX2 R133, R52 ;  /* 0x0000003400857308 */ /* 0x0003e20000000800 */
[-CC-:B------:R-:W-:Y:S01]  /*130f0*/  FFMA.FTZ R132, R57, R74.reuse, -R73.reuse ;  /* 0x0000004a39847223 */ /* 0x180fe20000010849 */
[----:B------:R-:W-:Y:S01]  /*13100*/  FFMA.FTZ R134, R56, R74, -R73 ;  /* 0x0000004a38867223 */ /* 0x000fe20000010849 */
[----:B---3--:R-:W-:Y:S01]  /*13110*/  F2FP.F16.F32.PACK_AB R53, R144, R148 ;  /* 0x000000949035723e */ /* 0x008fe200000000ff */
[----:B------:R-:W3:Y:S01]  /*13120*/  LDSM.16.MT88.4 R56, [R129+0x800] ;  /* 0x000800008138783b */ /* 0x000ee20000004200 */
[----:B------:R-:W-:-:S02]  /*13130*/  F2FP.F16.F32.PACK_AB R54, R152, R131 ;  /* 0x000000839836723e */ /* 0x000fc400000000ff */
[----:B-----5:R-:W-:Y:S02]  /*13140*/  F2FP.F16.F32.PACK_AB R55, R136, R140 ;  /* 0x0000008c8837723e */ /* 0x020fe400000000ff */
[----:B-1----:R-:W-:-:S07]  /*13150*/  F2FP.F16.F32.PACK_AB R52, R130, R128 ;  /* 0x000000808234723e */ /* 0x002fce00000000ff */
[C---:B------:R-:W-:Y:S08]  /*13160*/  HMMA.16816.F32 R12, R52.reuse, R40, R12 ;  /* 0x00000028340c723c */ /* 0x040ff0000000180c */
[----:B------:R-:W-:Y:S01]  /*13170*/  HMMA.16816.F32 R16, R52, R42, R16 ;  /* 0x0000002a3410723c */ /* 0x000fe20000001810 */
[----:B------:R-:W1:Y:S01]  /*13180*/  LDSM.16.MT88.4 R40, [R68+0xb000] ;  /* 0x00b000004428783b */ /* 0x000e620000004200 */
[-C--:B------:R-:W-:Y:S01]  /*13190*/  FFMA.FTZ R135, R252, R74.reuse, -R73 ;  /* 0x0000004afc877223 */ /* 0x080fe20000010849 */
[-CC-:B------:R-:W-:Y:S01]  /*131a0*/  FFMA.FTZ R137, R251, R74.reuse, -R66.reuse ;  /* 0x0000004afb897223 */ /* 0x180fe20000010842 */
[-CC-:B------:R-:W-:Y:S01]  /*131b0*/  FFMA.FTZ R138, R240, R74.reuse, -R66.reuse ;  /* 0x0000004af08a7223 */ /* 0x180fe20000010842 */
[----:B------:R-:W-:-:S03]  /*131c0*/  FFMA.FTZ R139, R219, R74, -R66 ;  /* 0x0000004adb8b7223 */ /* 0x000fc60000010842 */
[----:B--2---:R-:W-:Y:S01]  /*131d0*/  HMMA.16816.F32 R32, R52, R28, R32 ;  /* 0x0000001c3420723c */ /* 0x004fe20000001820 */
[----:B------:R-:W-:-:S07]  /*131e0*/  FFMA.FTZ R141, R222, R74, -R66 ;  /* 0x0000004ade8d7223 */ /* 0x000fce0000010842 */
[C---:B------:R-:W-:Y:S01]  /*131f0*/  HMMA.16816.F32 R20, R52.reuse, R30, R20 ;  /* 0x0000001e3414723c */ /* 0x040fe20000001814 */
[----:B------:R-:W2:Y:S01]  /*13200*/  LDSM.16.MT88.4 R28, [R127+0x1000] ;  /* 0x001000007f1c783b */ /* 0x000ea20000004200 */
[----:B------:R-:W5:Y:S08]  /*13210*/  MUFU.EX2 R132, R132 ;  /* 0x0000008400847308 */ /* 0x000f700000000800 */
[----:B------:R-:W-:Y:S01]  /*13220*/  MUFU.EX2 R134, R134 ;  /* 0x0000008600867308 */ /* 0x000fe20000000800 */
[C---:B----4-:R-:W-:Y:S07]  /*13230*/  HMMA.16816.F32 R24, R52.reuse, R44, R24 ;  /* 0x0000002c3418723c */ /* 0x050fee0000001818 */
[----:B------:R-:W-:Y:S01]  /*13240*/  MUFU.EX2 R135, R135 ;  /* 0x0000008700877308 */ /* 0x000fe20000000800 */
[C---:B------:R-:W-:Y:S01]  /*13250*/  HMMA.16816.F32 R4, R52.reuse, R46, R4 ;  /* 0x0000002e3404723c */ /* 0x040fe20000001804 */
[----:B------:R-:W4:Y:S06]  /*13260*/  LDSM.16.MT88.4 R44, [R60+0xb000] ;  /* 0x00b000003c2c783b */ /* 0x000f2c0000004200 */
[----:B------:R-:W-:Y:S08]  /*13270*/  MUFU.EX2 R137, R137 ;  /* 0x0000008900897308 */ /* 0x000ff00000000800 */
[----:B------:R-:W1:Y:S08]  /*13280*/  MUFU.EX2 R138, R138 ;  /* 0x0000008a008a7308 */ /* 0x000e700000000800 */
[----:B------:R-:W-:Y:S08]  /*13290*/  MUFU.EX2 R139, R139 ;  /* 0x0000008b008b7308 */ /* 0x000ff00000000800 */
[----:B------:R-:W2:Y:S01]  /*132a0*/  MUFU.EX2 R141, R141 ;  /* 0x0000008d008d7308 */ /* 0x000ea20000000800 */
[C---:B---3--:R-:W-:Y:S08]  /*132b0*/  HMMA.16816.F32 R48, R52.reuse, R56, R48 ;  /* 0x000000383430723c */ /* 0x048ff00000001830 */
[----:B------:R-:W-:Y:S01]  /*132c0*/  HMMA.16816.F32 R8, R52, R58, R8 ;  /* 0x0000003a3408723c */ /* 0x000fe20000001808 */
[----:B-----5:R-:W-:Y:S01]  /*132d0*/  F2FP.F16.F32.PACK_AB R52, R132, R133 ;  /* 0x000000858434723e */ /* 0x020fe200000000ff */
[----:B------:R-:W3:Y:S01]  /*132e0*/  LDSM.16.MT88.4 R56, [R129+0x1000] ;  /* 0x001000008138783b */ /* 0x000ee20000004200 */
[----:B-1----:R-:W-:-:S02]  /*132f0*/  F2FP.F16.F32.PACK_AB R53, R138, R137 ;  /* 0x000000898a35723e */ /* 0x002fc400000000ff */
[----:B------:R-:W-:Y:S02]  /*13300*/  F2FP.F16.F32.PACK_AB R54, R135, R134 ;  /* 0x000000868736723e */ /* 0x000fe400000000ff */
[----:B--2---:R-:W-:-:S07]  /*13310*/  F2FP.F16.F32.PACK_AB R55, R141, R139 ;  /* 0x0000008b8d37723e */ /* 0x004fce00000000ff */
        /* <DEDUP_REMOVED lines=13> */
[----:B------:R-:W2:Y:S01]  /*133f0*/  LDSM.16.MT88.4 R28, [R127+0x1800] ;  /* 0x001800007f1c783b */ /* 0x000ea20000004200 */
[----:B------:R-:W-:Y:S08]  /*13400*/  MUFU.EX2 R143, R143 ;  /* 0x0000008f008f7308 */ /* 0x000ff00000000800 */
[----:B------:R-:W5:Y:S01]  /*13410*/  MUFU.EX2 R142, R142 ;  /* 0x0000008e008e7308 */ /* 0x000f620000000800 */
[C---:B----4-:R-:W-:Y:S07]  /*13420*/  HMMA.16816.F32 R24, R52.reuse, R44, R24 ;  /* 0x0000002c3418723c */ /* 0x050fee0000001818 */
[----:B------:R-:W-:Y:S01]  /*13430*/  MUFU.EX2 R145, R145 ;  /* 0x0000009100917308 */ /* 0x000fe20000000800 */
[C---:B------:R-:W-:Y:S01]  /*13440*/  HMMA.16816.F32 R4, R52.reuse, R46, R4 ;  /* 0x0000002e3404723c */ /* 0x040fe20000001804 */
[----:B------:R-:W4:Y:S06]  /*13450*/  LDSM.16.MT88.4 R44, [R60+0xb800] ;  /* 0x00b800003c2c783b */ /* 0x000f2c0000004200 */
[----:B------:R-:W-:Y:S08]  /*13460*/  MUFU.EX2 R146, R146 ;  /* 0x0000009200927308 */ /* 0x000ff00000000800 */
        /* <DEDUP_REMOVED lines=228> */
[----:B---3--:R-:W-:Y:S01]  /*142b0*/  HMMA.16816.F32 R48, R52, R56, R48 ;  /* 0x000000383430723c */ /* 0x008fe20000001830 */
[----:B------:R-:W-:Y:S01]  /*142c0*/  FFMA.FTZ R124, R250, R124, R72 ;  /* 0x0000007cfa7c7223 */ /* 0x000fe20000010048 */
[----:B------:R-:W-:-:S06]  /*142d0*/  FFMA.FTZ R245, R245, R0, R63 ;  /* 0x00000000f5f57223 */ /* 0x000fcc000001003f */
[----:B------:R-:W-:Y:S01]  /*142e0*/  HMMA.16816.F32 R8, R52, R58, R8 ;  /* 0x0000003a3408723c */ /* 0x000fe20000001808 */
[----:B-----5:R-:W-:Y:S01]  /*142f0*/  F2FP.F16.F32.PACK_AB R52, R122, R123 ;  /* 0x0000007b7a34723e */ /* 0x020fe200000000ff */
[----:B------:R-:W3:Y:S01]  /*14300*/  LDSM.16.MT88.4 R56, [R129+0x5000] ;  /* 0x005000008138783b */ /* 0x000ee20000004200 */
[----:B-1----:R-:W-:Y:S02]  /*14310*/  F2FP.F16.F32.PACK_AB R53, R97, R98 ;  /* 0x000000626135723e */ /* 0x002fe400000000ff */
[----:B------:R-:W-:Y:S02]  /*14320*/  F2FP.F16.F32.PACK_AB R54, R120, R121 ;  /* 0x000000797836723e */ /* 0x000fe400000000ff */
[----:B--2---:R-:W-:Y:S01]  /*14330*/  F2FP.F16.F32.PACK_AB R55, R95, R96 ;  /* 0x000000605f37723e */ /* 0x004fe200000000ff */
[----:B------:R-:W-:Y:S01]  /*14340*/  FADD.FTZ R124, R71, R124 ;  /* 0x0000007c477c7221 */ /* 0x000fe20000010000 */
[----:B------:R-:W-:-:S05]  /*14350*/  FADD.FTZ R245, R62, R245 ;  /* 0x000000f53ef57221 */ /* 0x000fca0000010000 */
[----:B------:R-:W-:Y:S01]  /*14360*/  HMMA.16816.F32 R12, R52, R40, R12 ;  /* 0x00000028340c723c */ /* 0x000fe2000000180c */
[----:B------:R-:W-:Y:S01]  /*14370*/  FADD.FTZ R124, R70, R124 ;  /* 0x0000007c467c7221 */ /* 0x000fe20000010000 */
[----:B------:R-:W-:-:S06]  /*14380*/  FADD.FTZ R67, R67, R245 ;  /* 0x000000f543437221 */ /* 0x000fcc0000010000 */
[----:B------:R-:W-:Y:S01]  /*14390*/  HMMA.16816.F32 R16, R52, R42, R16 ;  /* 0x0000002a3410723c */ /* 0x000fe20000001810 */
[----:B------:R-:W1:Y:S01]  /*143a0*/  LDSM.16.MT88.4 R40, [R68+0xf800] ;  /* 0x00f800004428783b */ /* 0x000e620000004200 */
[----:B------:R-:W-:Y:S01]  /*143b0*/  FADD.FTZ R69, R69, R124 ;  /* 0x0000007c45457221 */ /* 0x000fe20000010000 */
[----:B------:R-:W-:Y:S01]  /*143c0*/  FADD.FTZ R67, R36, R67 ;  /* 0x0000004324437221 */ /* 0x000fe20000010000 */
[-CC-:B------:R-:W-:Y:S01]  /*143d0*/  FFMA.FTZ R118, R118, R74.reuse, -R73.reuse ;  /* 0x0000004a76767223 */ /* 0x180fe20000010849 */
[----:B------:R-:W-:-:S03]  /*143e0*/  FFMA.FTZ R117, R117, R74, -R73 ;  /* 0x0000004a75757223 */ /* 0x000fc60000010849 */
[----:B------:R-:W-:Y:S01]  /*143f0*/  HMMA.16816.F32 R32, R52, R28, R32 ;  /* 0x0000001c3420723c */ /* 0x000fe20000001820 */
[-C--:B------:R-:W-:Y:S01]  /*14400*/  FFMA.FTZ R116, R116, R74.reuse, -R73 ;  /* 0x0000004a74747223 */ /* 0x080fe20000010849 */
[-CC-:B------:R-:W-:Y:S01]  /*14410*/  FFMA.FTZ R94, R94, R74.reuse, -R66.reuse ;  /* 0x0000004a5e5e7223 */ /* 0x180fe20000010842 */
[-CC-:B------:R-:W-:Y:S01]  /*14420*/  FFMA.FTZ R93, R93, R74.reuse, -R66.reuse ;  /* 0x0000004a5d5d7223 */ /* 0x180fe20000010842 */
[-CC-:B------:R-:W-:Y:S01]  /*14430*/  FFMA.FTZ R92, R92, R74.reuse, -R66.reuse ;  /* 0x0000004a5c5c7223 */ /* 0x180fe20000010842 */
[----:B------:R-:W-:-:S03]  /*14440*/  FFMA.FTZ R91, R91, R74, -R66 ;  /* 0x0000004a5b5b7223 */ /* 0x000fc60000010842 */
[C---:B------:R-:W-:Y:S01]  /*14450*/  HMMA.16816.F32 R20, R52.reuse, R30, R20 ;  /* 0x0000001e3414723c */ /* 0x040fe20000001814 */
[----:B------:R-:W2:Y:S01]  /*14460*/  LDSM.16.MT88.4 R28, [R127+0x5800] ;  /* 0x005800007f1c783b */ /* 0x000ea20000004200 */
[----:B------:R-:W-:Y:S01]  /*14470*/  FFMA.FTZ R119, R119, R74, -R73 ;  /* 0x0000004a77777223 */ /* 0x000fe20000010849 */
[----:B------:R-:W-:Y:S01]  /*14480*/  FADD.FTZ R69, R128, R69 ;  /* 0x0000004580457221 */ /* 0x000fe20000010000 */
[----:B------:R-:W-:Y:S01]  /*14490*/  FADD.FTZ R67, R148, R67 ;  /* 0x0000004394437221 */ /* 0x000fe20000010000 */
[----:B------:R-:W-:Y:S02]  /*144a0*/  MUFU.EX2 R118, R118 ;  /* 0x0000007600767308 */ /* 0x000fe40000000800 */
[----:B------:R-:W-:Y:S01]  /*144b0*/  FADD.FTZ R130, R130, R69 ;  /* 0x0000004582827221 */ /* 0x000fe20000010000 */
[----:B------:R-:W-:Y:S01]  /*144c0*/  FADD.FTZ R144, R144, R67 ;  /* 0x0000004390907221 */ /* 0x000fe20000010000 */
[----:B----4-:R-:W-:Y:S04]  /*144d0*/  HMMA.16816.F32 R24, R52, R44, R24 ;  /* 0x0000002c3418723c */ /* 0x010fe80000001818 */
[----:B------:R-:W4:Y:S01]  /*144e0*/  MUFU.EX2 R72, R119 ;  /* 0x0000007700487308 */ /* 0x000f220000000800 */
[----:B------:R-:W-:Y:S01]  /*144f0*/  FADD.FTZ R130, R131, R130 ;  /* 0x0000008283827221 */ /* 0x000fe20000010000 */
[----:B------:R-:W-:-:S02]  /*14500*/  FADD.FTZ R144, R140, R144 ;  /* 0x000000908c907221 */ /* 0x000fc40000010000 */
[----:B------:R-:W-:Y:S01]  /*14510*/  HMMA.16816.F32 R4, R52, R46, R4 ;  /* 0x0000002e3404723c */ /* 0x000fe20000001804 */
[----:B------:R-:W5:Y:S03]  /*14520*/  LDSM.16.MT88.4 R44, [R60+0xf800] ;  /* 0x00f800003c2c783b */ /* 0x000f660000004200 */
[----:B------:R-:W-:Y:S08]  /*14530*/  MUFU.EX2 R117, R117 ;  /* 0x0000007500757308 */ /* 0x000ff00000000800 */
[----:B------:R-:W-:Y:S08]  /*14540*/  MUFU.EX2 R116, R116 ;  /* 0x0000007400747308 */ /* 0x000ff00000000800 */
[----:B------:R-:W-:Y:S08]  /*14550*/  MUFU.EX2 R94, R94 ;  /* 0x0000005e005e7308 */ /* 0x000ff00000000800 */
[----:B------:R-:W1:Y:S08]  /*14560*/  MUFU.EX2 R93, R93 ;  /* 0x0000005d005d7308 */ /* 0x000e700000000800 */
[----:B------:R-:W-:Y:S08]  /*14570*/  MUFU.EX2 R92, R92 ;  /* 0x0000005c005c7308 */ /* 0x000ff00000000800 */
[----:B------:R-:W2:Y:S01]  /*14580*/  MUFU.EX2 R91, R91 ;  /* 0x0000005b005b7308 */ /* 0x000ea20000000800 */
[----:B------:R-:W-:Y:S01]  /*14590*/  FADD.FTZ R152, R152, R130 ;  /* 0x0000008298987221 */ /* 0x000fe20000010000 */
[----:B------:R-:W-:-:S03]  /*145a0*/  FADD.FTZ R136, R136, R144 ;  /* 0x0000009088887221 */ /* 0x000fc60000010000 */
[----:B------:R-:W-:Y:S01]  /*145b0*/  FADD.FTZ R152, R133, R152 ;  /* 0x0000009885987221 */ /* 0x000fe20000010000 */
[----:B------:R-:W-:Y:S01]  /*145c0*/  FADD.FTZ R136, R137, R136 ;  /* 0x0000008889887221 */ /* 0x000fe20000010000 */
[----:B---3--:R-:W-:Y:S02]  /*145d0*/  HMMA.16816.F32 R48, R52, R56, R48 ;  /* 0x000000383430723c */ /* 0x008fe40000001830 */
[----:B------:R-:W-:Y:S01]  /*145e0*/  FADD.FTZ R132, R132, R152 ;  /* 0x0000009884847221 */ /* 0x000fe20000010000 */
[----:B------:R-:W-:-:S05]  /*145f0*/  FADD.FTZ R138, R138, R136 ;  /* 0x000000888a8a7221 */ /* 0x000fca0000010000 */
[----:B------:R-:W-:Y:S01]  /*14600*/  HMMA.16816.F32 R8, R52, R58, R8 ;  /* 0x0000003a3408723c */ /* 0x000fe20000001808 */
[----:B----4-:R-:W-:Y:S01]  /*14610*/  F2FP.F16.F32.PACK_AB R52, R118, R72 ;  /* 0x000000487634723e */ /* 0x010fe200000000ff */
[----:B------:R-:W3:Y:S01]  /*14620*/  LDSM.16.MT88.4 R56, [R129+0x5800] ;  /* 0x005800008138783b */ /* 0x000ee20000004200 */
[----:B-1----:R-:W-:Y:S02]  /*14630*/  F2FP.F16.F32.PACK_AB R53, R93, R94 ;  /* 0x0000005e5d35723e */ /* 0x002fe400000000ff */
        /* <DEDUP_REMOVED lines=21> */
[C---:B------:R-:W-:Y:S01]  /*14790*/  HMMA.16816.F32 R20, R52.reuse, R30, R20 ;  /* 0x0000001e3414723c */ /* 0x040fe20000001814 */
[----:B------:R-:W2:Y:S01]  /*147a0*/  LDSM.16.MT88.4 R28, [R60+0x10000] ;  /* 0x010000003c1c783b */ /* 0x000ea20000004200 */
[-CC-:B------:R-:W-:Y:S01]  /*147b0*/  FFMA.FTZ R87, R87, R74.reuse, -R66.reuse ;  /* 0x0000004a57577223 */ /* 0x180fe20000010842 */
[----:B------:R-:W-:Y:S01]  /*147c0*/  FADD.FTZ R145, R145, R135 ;  /* 0x0000008791917221 */ /* 0x000fe20000010000 */
[----:B------:R-:W-:Y:S01]  /*147d0*/  FADD.FTZ R150, R150, R141 ;  /* 0x0000008d96967221 */ /* 0x000fe20000010000 */
[----:B------:R-:W-:Y:S01]  /*147e0*/  MUFU.EX2 R63, R63 ;  /* 0x0000003f003f7308 */ /* 0x000fe20000000800 */
[-C--:B------:R-:W-:Y:S01]  /*147f0*/  FFMA.FTZ R62, R86, R74.reuse, -R66 ;  /* 0x0000004a563e7223 */ /* 0x080fe20000010842 */
[----:B------:R-:W-:Y:S01]  /*14800*/  FADD.FTZ R145, R146, R145 ;  /* 0x0000009192917221 */ /* 0x000fe20000010000 */
[----:B------:R-:W-:Y:S01]  /*14810*/  FADD.FTZ R150, R151, R150 ;  /* 0x0000009697967221 */ /* 0x000fe20000010000 */
[----:B-----5:R-:W-:Y:S01]  /*14820*/  HMMA.16816.F32 R24, R52, R44, R24 ;  /* 0x0000002c3418723c */ /* 0x020fe20000001818 */
[----:B------:R-:W-:-:S03]  /*14830*/  FFMA.FTZ R36, R85, R74, -R66 ;  /* 0x0000004a55247223 */ /* 0x000fc60000010842 */
[----:B------:R-:W4:Y:S01]  /*14840*/  MUFU.EX2 R0, R0 ;  /* 0x0000000000007308 */ /* 0x000f220000000800 */
[----:B------:R-:W-:Y:S01]  /*14850*/  FADD.FTZ R154, R154, R145 ;  /* 0x000000919a9a7221 */ /* 0x000fe20000010000 */
[----:B------:R-:W-:Y:S01]  /*14860*/  FADD.FTZ R157, R157, R150 ;  /* 0x000000969d9d7221 */ /* 0x000fe20000010000 */
[-C--:B------:R-:W-:Y:S01]  /*14870*/  FFMA.FTZ R67, R84, R74.reuse, -R66 ;  /* 0x0000004a54437223 */ /* 0x080fe20000010842 */
[C---:B------:R-:W-:Y:S01]  /*14880*/  HMMA.16816.F32 R4, R52.reuse, R46, R4 ;  /* 0x0000002e3404723c */ /* 0x040fe20000001804 */
        /* <DEDUP_REMOVED lines=8> */
[----:B------:R-:W-:Y:S01]  /*14910*/  FADD.FTZ R157, R158, R157 ;  /* 0x0000009d9e9d7221 */ /* 0x000fe20000010000 */
[----:B---3--:R-:W-:Y:S01]  /*14920*/  HMMA.16816.F32 R48, R52, R56, R48 ;  /* 0x000000383430723c */ /* 0x008fe20000001830 */
[-C--:B------:R-:W-:Y:S01]  /*14930*/  FFMA.FTZ R69, R83, R74.reuse, -R66 ;  /* 0x0000004a53457223 */ /* 0x080fe20000010842 */
[----:B------:R-:W-:Y:S01]  /*14940*/  FADD.FTZ R155, R155, R154 ;  /* 0x0000009a9b9b7221 */ /* 0x000fe20000010000 */
[----:B------:R-:W-:Y:S01]  /*14950*/  FADD.FTZ R159, R159, R157 ;  /* 0x0000009d9f9f7221 */ /* 0x000fe20000010000 */
[----:B------:R-:W-:-:S04]  /*14960*/  FFMA.FTZ R70, R107, R74, -R73 ;  /* 0x0000004a6b467223 */ /* 0x000fc80000010849 */
[----:B------:R-:W-:Y:S01]  /*14970*/  HMMA.16816.F32 R8, R52, R58, R8 ;  /* 0x0000003a3408723c */ /* 0x000fe20000001808 */
[----:B------:R-:W-:Y:S01]  /*14980*/  FADD.FTZ R155, R156, R155 ;  /* 0x0000009b9c9b7221 */ /* 0x000fe20000010000 */
[----:B------:R-:W-:Y:S01]  /*14990*/  FADD.FTZ R159, R160, R159 ;  /* 0x0000009fa09f7221 */ /* 0x000fe20000010000 */
[----:B----4-:R-:W-:Y:S01]  /*149a0*/  F2FP.F16.F32.PACK_AB R52, R0, R63 ;  /* 0x0000003f0034723e */ /* 0x010fe200000000ff */
[----:B------:R-:W-:Y:S01]  /*149b0*/  MUFU.EX2 R62, R62 ;  /* 0x0000003e003e7308 */ /* 0x000fe20000000800 */
[----:B-1----:R-:W-:Y:S01]  /*149c0*/  F2FP.F16.F32.PACK_AB R53, R89, R90 ;  /* 0x0000005a5935723e */ /* 0x002fe200000000ff */
[-C--:B------:R-:W-:Y:S01]  /*149d0*/  FFMA.FTZ R85, R104, R74.reuse, -R73 ;  /* 0x0000004a68557223 */ /* 0x080fe20000010849 */
[----:B------:R-:W-:Y:S01]  /*149e0*/  F2FP.F16.F32.PACK_AB R54, R112, R71 ;  /* 0x000000477036723e */ /* 0x000fe200000000ff */
[----:B------:R-:W-:Y:S01]  /*149f0*/  FFMA.FTZ R82, R82, R74, -R66 ;  /* 0x0000004a52527223 */ /* 0x000fe20000010842 */
[----:B--2---:R-:W-:Y:S01]  /*14a00*/  F2FP.F16.F32.PACK_AB R55, R87, R88 ;  /* 0x000000585737723e */ /* 0x004fe200000000ff */
[----:B------:R-:W-:Y:S01]  /*14a10*/  FADD.FTZ R162, R162, R155 ;  /* 0x0000009ba2a27221 */ /* 0x000fe20000010000 */
[----:B------:R-:W-:Y:S01]  /*14a20*/  FADD.FTZ R178, R178, R159 ;  /* 0x0000009fb2b27221 */ /* 0x000fe20000010000 */
[-CC-:B------:R-:W-:Y:S01]  /*14a30*/  FFMA.FTZ R56, R111, R74.reuse, -R73.reuse ;  /* 0x0000004a6f387223 */ /* 0x180fe20000010849 */
[-CC-:B------:R-:W-:Y:S01]  /*14a40*/  FFMA.FTZ R57, R110, R74.reuse, -R73.reuse ;  /* 0x0000004a6e397223 */ /* 0x180fe20000010849 */
[----:B------:R-:W-:Y:S01]  /*14a50*/  FADD.FTZ R162, R161, R162 ;  /* 0x000000a2a1a27221 */ /* 0x000fe20000010000 */
[----:B------:R-:W-:Y:S01]  /*14a60*/  FADD.FTZ R178, R179, R178 ;  /* 0x000000b2b3b27221 */ /* 0x000fe20000010000 */
[C---:B------:R-:W-:Y:S01]  /*14a70*/  HMMA.16816.F32 R12, R52.reuse, R40, R12 ;  /* 0x00000028340c723c */ /* 0x040fe2000000180c */
[-CC-:B------:R-:W-:Y:S01]  /*14a80*/  FFMA.FTZ R59, R109, R74.reuse, -R73.reuse ;  /* 0x0000004a6d3b7223 */ /* 0x180fe20000010849 */
[----:B------:R-:W-:Y:S01]  /*14a90*/  FADD.FTZ R163, R163, R162 ;  /* 0x000000a2a3a37221 */ /* 0x000fe20000010000 */
[----:B------:R-:W-:Y:S01]  /*14aa0*/  FADD.FTZ R181, R181, R178 ;  /* 0x000000b2b5b57221 */ /* 0x000fe20000010000 */
[-C--:B------:R-:W-:Y:S01]  /*14ab0*/  FFMA.FTZ R58, R108, R74.reuse, -R73 ;  /* 0x0000004a6c3a7223 */ /* 0x080fe20000010849 */
[----:B------:R-:W-:Y:S01]  /*14ac0*/  MUFU.EX2 R36, R36 ;  /* 0x0000002400247308 */ /* 0x000fe20000000800 */
[-CC-:B------:R-:W-:Y:S01]  /*14ad0*/  FFMA.FTZ R81, R81, R74.reuse, -R66.reuse ;  /* 0x0000004a51517223 */ /* 0x180fe20000010842 */
[----:B------:R-:W-:Y:S01]  /*14ae0*/  FFMA.FTZ R80, R80, R74, -R66 ;  /* 0x0000004a50507223 */ /* 0x000fe20000010842 */
[----:B------:R-:W-:Y:S01]  /*14af0*/  HMMA.16816.F32 R16, R52, R42, R16 ;  /* 0x0000002a3410723c */ /* 0x000fe20000001810 */
[----:B------:R-:W1:Y:S01]  /*14b00*/  LDSM.16.MT88.4 R40, [R129+0x6000] ;  /* 0x006000008128783b */ /* 0x000e620000004200 */
[----:B------:R-:W-:Y:S01]  /*14b10*/  FADD.FTZ R163, R177, R163 ;  /* 0x000000a3b1a37221 */ /* 0x000fe20000010000 */
[----:B------:R-:W-:-:S02]  /*14b20*/  FADD.FTZ R181, R182, R181 ;  /* 0x000000b5b6b57221 */ /* 0x000fc40000010000 */
[----:B------:R-:W-:Y:S01]  /*14b30*/  MUFU.EX2 R67, R67 ;  /* 0x0000004300437308 */ /* 0x000fe20000000800 */
[-C--:B------:R-:W-:Y:S01]  /*14b40*/  FFMA.FTZ R79, R79, R74.reuse, -R66 ;  /* 0x0000004a4f4f7223 */ /* 0x080fe20000010842 */
[----:B------:R-:W-:Y:S01]  /*14b50*/  LDSM.16.MT88.4 R148, [R60+0x11800] ;  /* 0x011800003c94783b */ /* 0x000fe20000004200 */
[C---:B------:R-:W-:Y:S01]  /*14b60*/  HMMA.16816.F32 R24, R52.reuse, R28, R24 ;  /* 0x0000001c3418723c */ /* 0x040fe20000001818 */
[----:B------:R-:W-:Y:S01]  /*14b70*/  FADD.FTZ R185, R185, R163 ;  /* 0x000000a3b9b97221 */ /* 0x000fe20000010000 */
[----:B------:R-:W-:Y:S01]  /*14b80*/  FADD.FTZ R189, R189, R181 ;  /* 0x000000b5bdbd7221 */ /* 0x000fe20000010000 */
[-CC-:B------:R-:W-:Y:S01]  /*14b90*/  FFMA.FTZ R83, R106, R74.reuse, -R73.reuse ;  /* 0x0000004a6a537223 */ /* 0x180fe20000010849 */
[----:B------:R-:W-:Y:S01]  /*14ba0*/  FFMA.FTZ R84, R105, R74, -R73 ;  /* 0x0000004a69547223 */ /* 0x000fe20000010849 */
[----:B------:R-:W-:Y:S03]  /*14bb0*/  LDSM.16.MT88.4 R140, [R127+0x7800] ;  /* 0x007800007f8c783b */ /* 0x000fe60000004200 */
[C---:B------:R-:W-:Y:S01]  /*14bc0*/  HMMA.16816.F32 R4, R52.reuse, R30, R4 ;  /* 0x0000001e3404723c */ /* 0x040fe20000001804 */
[----:B------:R-:W2:Y:S01]  /*14bd0*/  LDSM.16.MT88.4 R28, [R68+0x10800] ;  /* 0x01080000441c783b */ /* 0x000ea20000004200 */
[----:B------:R-:W-:Y:S01]  /*14be0*/  FADD.FTZ R185, R184, R185 ;  /* 0x000000b9b8b97221 */ /* 0x000fe20000010000 */
[----:B------:R-:W-:Y:S01]  /*14bf0*/  FADD.FTZ R189, R192, R189 ;  /* 0x000000bdc0bd7221 */ /* 0x000fe20000010000 */
[----:B------:R-:W-:Y:S01]  /*14c00*/  MUFU.EX2 R69, R69 ;  /* 0x0000004500457308 */ /* 0x000fe20000000800 */
[----:B------:R-:W-:Y:S01]  /*14c10*/  LDSM.16.MT88.4 R156, [R68+0x11800] ;  /* 0x01180000449c783b */ /* 0x000fe20000004200 */
[----:B------:R-:W-:Y:S01]  /*14c20*/  FADD.FTZ R186, R186, R185 ;  /* 0x000000b9baba7221 */ /* 0x000fe20000010000 */
[----:B------:R-:W-:Y:S01]  /*14c30*/  FADD.FTZ R194, R194, R189 ;  /* 0x000000bdc2c27221 */ /* 0x000fe20000010000 */
[C---:B-----5:R-:W-:Y:S02]  /*14c40*/  HMMA.16816.F32 R32, R52.reuse, R44, R32 ;  /* 0x0000002c3420723c */ /* 0x060fe40000001820 */
[----:B------:R-:W-:Y:S01]  /*14c50*/  FADD.FTZ R186, R188, R186 ;  /* 0x000000babcba7221 */ /* 0x000fe20000010000 */
[----:B------:R-:W-:Y:S01]  /*14c60*/  FADD.FTZ R194, R195, R194 ;  /* 0x000000c2c3c27221 */ /* 0x000fe20000010000 */
[----:B------:R-:W-:Y:S04]  /*14c70*/  MUFU.EX2 R56, R56 ;  /* 0x0000003800387308 */ /* 0x000fe80000000800 */
[----:B------:R-:W-:Y:S01]  /*14c80*/  HMMA.16816.F32 R20, R52, R46, R20 ;  /* 0x0000002e3414723c */ /* 0x000fe20000001814 */
[----:B------:R-:W3:Y:S03]  /*14c90*/  LDSM.16.MT88.4 R44, [R60+0x10800] ;  /* 0x010800003c2c783b */ /* 0x000ee60000004200 */
[----:B------:R-:W4:Y:S01]  /*14ca0*/  MUFU.EX2 R57, R57 ;  /* 0x0000003900397308 */ /* 0x000f220000000800 */
[----:B------:R-:W-:Y:S01]  /*14cb0*/  FADD.FTZ R186, R199, R186 ;  /* 0x000000bac7ba7221 */ /* 0x000fe20000010000 */
[----:B------:R-:W-:-:S06]  /*14cc0*/  FADD.FTZ R193, R193, R194 ;  /* 0x000000c2c1c17221 */ /* 0x000fcc0000010000 */
[----:B------:R-:W-:Y:S01]  /*14cd0*/  MUFU.EX2 R59, R59 ;  /* 0x0000003b003b7308 */ /* 0x000fe20000000800 */
[----:B------:R-:W-:-:S07]  /*14ce0*/  FADD.FTZ R198, R198, R186 ;  /* 0x000000bac6c67221 */ /* 0x000fce0000010000 */
[----:B------:R-:W5:Y:S01]  /*14cf0*/  MUFU.EX2 R58, R58 ;  /* 0x0000003a003a7308 */ /* 0x000f620000000800 */
        /* <DEDUP_REMOVED lines=9> */
[----:B------:R-:W-:Y:S01]  /*14d90*/  FADD.FTZ R174, R174, R190 ;  /* 0x000000beaeae7221 */ /* 0x000fe20000010000 */
[----:B------:R-:W-:Y:S01]  /*14da0*/  F2FP.F16.F32.PACK_AB R53, R36, R62 ;  /* 0x0000003e2435723e */ /* 0x000fe200000000ff */
[----:B------:R-:W-:Y:S01]  /*14db0*/  FADD.FTZ R180, R180, R196 ;  /* 0x000000c4b4b47221 */ /* 0x000fe20000010000 */
[----:B-----5:R-:W-:Y:S02]  /*14dc0*/  F2FP.F16.F32.PACK_AB R54, R58, R59 ;  /* 0x0000003b3a36723e */ /* 0x020fe400000000ff */
[----:B------:R-:W-:Y:S01]  /*14dd0*/  F2FP.F16.F32.PACK_AB R55, R69, R67 ;  /* 0x000000434537723e */ /* 0x000fe200000000ff */
[----:B------:R-:W-:Y:S01]  /*14de0*/  FADD.FTZ R174, R173, R174 ;  /* 0x000000aeadae7221 */ /* 0x000fe20000010000 */
[----:B------:R-:W1:Y:S01]  /*14df0*/  LDSM.16.MT88.4 R40, [R127+0x6800] ;  /* 0x006800007f28783b */ /* 0x000e620000004200 */
[----:B------:R-:W-:-:S04]  /*14e00*/  FADD.FTZ R180, R176, R180 ;  /* 0x000000b4b0b47221 */ /* 0x000fc80000010000 */
[----:B--2---:R-:W-:Y:S01]  /*14e10*/  HMMA.16816.F32 R12, R52, R28, R12 ;  /* 0x0000001c340c723c */ /* 0x004fe2000000180c */
[----:B------:R-:W-:-:S07]  /*14e20*/  FADD.FTZ R172, R172, R174 ;  /* 0x000000aeacac7221 */ /* 0x000fce0000010000 */
[----:B------:R-:W-:Y:S01]  /*14e30*/  HMMA.16816.F32 R16, R52, R30, R16 ;  /* 0x0000001e3410723c */ /* 0x000fe20000001810 */
[----:B------:R-:W2:Y:S01]  /*14e40*/  LDSM.16.MT88.4 R28, [R129+0x6800] ;  /* 0x00680000811c783b */ /* 0x000ea20000004200 */
        /* <DEDUP_REMOVED lines=15> */
[----:B------:R-:W-:Y:S02]  /*14f40*/  MUFU.EX2 R70, R70 ;  /* 0x0000004600467308 */ /* 0x000fe40000000800 */
[----:B------:R-:W-:Y:S01]  /*14f50*/  FADD.FTZ R123, R122, R123 ;  /* 0x0000007b7a7b7221 */ /* 0x000fe20000010000 */
[----:B------:R-:W-:-:S05]  /*14f60*/  FADD.FTZ R97, R97, R99 ;  /* 0x0000006361617221 */ /* 0x000fca0000010000 */
[----:B------:R-:W4:Y:S01]  /*14f70*/  MUFU.EX2 R83, R83 ;  /* 0x0000005300537308 */ /* 0x000f220000000800 */
[----:B------:R-:W-:Y:S01]  /*14f80*/  FADD.FTZ R121, R121, R123 ;  /* 0x0000007b79797221 */ /* 0x000fe20000010000 */
[----:B------:R-:W-:-:S06]  /*14f90*/  FADD.FTZ R97, R96, R97 ;  /* 0x0000006160617221 */ /* 0x000fcc0000010000 */
[----:B------:R-:W-:Y:S08]  /*14fa0*/  MUFU.EX2 R84, R84 ;  /* 0x0000005400547308 */ /* 0x000ff00000000800 */
[----:B------:R-:W-:Y:S08]  /*14fb0*/  MUFU.EX2 R85, R85 ;  /* 0x0000005500557308 */ /* 0x000ff00000000800 */
[----:B------:R-:W-:Y:S08]  /*14fc0*/  MUFU.EX2 R82, R82 ;  /* 0x0000005200527308 */ /* 0x000ff00000000800 */
[----:B------:R-:W5:Y:S08]  /*14fd0*/  MUFU.EX2 R81, R81 ;  /* 0x0000005100517308 */ /* 0x000f700000000800 */
[----:B------:R-:W-:Y:S08]  /*14fe0*/  MUFU.EX2 R80, R80 ;  /* 0x0000005000507308 */ /* 0x000ff00000000800 */
[----:B------:R-:W3:Y:S01]  /*14ff0*/  MUFU.EX2 R79, R79 ;  /* 0x0000004f004f7308 */ /* 0x000ee20000000800 */
[----:B------:R-:W-:Y:S01]  /*15000*/  FADD.FTZ R121, R120, R121 ;  /* 0x0000007978797221 */ /* 0x000fe20000010000 */
[----:B------:R-:W-:Y:S01]  /*15010*/  FADD.FTZ R95, R95, R97 ;  /* 0x000000615f5f7221 */ /* 0x000fe20000010000 */
[----:B-1----:R-:W-:Y:S02]  /*15020*/  HMMA.16816.F32 R32, R52, R40, R32 ;  /* 0x000000283420723c */ /* 0x002fe40000001820 */
[----:B------:R-:W-:Y:S01]  /*15030*/  FADD.FTZ R72, R72, R121 ;  /* 0x0000007948487221 */ /* 0x000fe20000010000 */
[----:B------:R-:W-:-:S05]  /*15040*/  FADD.FTZ R95, R94, R95 ;  /* 0x0000005f5e5f7221 */ /* 0x000fca0000010000 */
[----:B------:R-:W-:Y:S01]  /*15050*/  HMMA.16816.F32 R20, R52, R42, R20 ;  /* 0x0000002a3414723c */ /* 0x000fe20000001814 */
[----:B------:R-:W1:Y:S01]  /*15060*/  LDSM.16.MT88.4 R40, [R60+0x11000] ;  /* 0x011000003c28783b */ /* 0x000e620000004200 */
[----:B------:R-:W-:-:S06]  /*15070*/  FADD.FTZ R72, R118, R72 ;  /* 0x0000004876487221 */ /* 0x000fcc0000010000 */
[----:B--2---:R-:W-:Y:S01]  /*15080*/  HMMA.16816.F32 R48, R52, R28, R48 ;  /* 0x0000001c3430723c */ /* 0x004fe20000001830 */
[----:B------:R-:W-:-:S07]  /*15090*/  FADD.FTZ R95, R93, R95 ;  /* 0x0000005f5d5f7221 */ /* 0x000fce0000010000 */
[----:B------:R-:W-:Y:S01]  /*150a0*/  HMMA.16816.F32 R8, R52, R30, R8 ;  /* 0x0000001e3408723c */ /* 0x000fe20000001808 */
[----:B------:R-:W2:Y:S01]  /*150b0*/  LDSM.16.MT88.4 R28, [R127+0x7000] ;  /* 0x007000007f1c783b */ /* 0x000ea20000004200 */
[----:B----4-:R-:W-:Y:S02]  /*150c0*/  F2FP.F16.F32.PACK_AB R52, R83, R70 ;  /* 0x000000465334723e */ /* 0x010fe400000000ff */
[----:B-----5:R-:W-:Y:S02]  /*150d0*/  F2FP.F16.F32.PACK_AB R53, R81, R82 ;  /* 0x000000525135723e */ /* 0x020fe400000000ff */
[----:B------:R-:W-:Y:S02]  /*150e0*/  F2FP.F16.F32.PACK_AB R54, R85, R84 ;  /* 0x000000545536723e */ /* 0x000fe400000000ff */
        /* <DEDUP_REMOVED lines=9> */
[----:B------:R-:W3:Y:S01]  /*15180*/  LDSM.16.MT88.4 R44, [R129+0x7000] ;  /* 0x00700000812c783b */ /* 0x000ee20000004200 */
[----:B------:R-:W-:Y:S01]  /*15190*/  FADD.FTZ R63, R0, R63 ;  /* 0x0000003f003f7221 */ /* 0x000fe20000010000 */
[----:B------:R-:W-:Y:S02]  /*151a0*/  FADD.FTZ R90, R89, R90 ;  /* 0x0000005a595a7221 */ /* 0x000fe40000010000 */
[----:B------:R-:W4:Y:S01]  /*151b0*/  LDSM.16.MT88.4 R128, [R129+0x7800] ;  /* 0x007800008180783b */ /* 0x000f220000004200 */
        /* <DEDUP_REMOVED lines=8> */
[C---:B-1----:R-:W-:Y:S01]  /*15240*/  HMMA.16816.F32 R24, R52.reuse, R40, R24 ;  /* 0x000000283418723c */ /* 0x042fe20000001818 */
[-CC-:B------:R-:W-:Y:S01]  /*15250*/  FFMA.FTZ R86, R103, R74.reuse, -R73.reuse ;  /* 0x0000004a67567223 */ /* 0x180fe20000010849 */
[-CC-:B------:R-:W-:Y:S01]  /*15260*/  FFMA.FTZ R102, R102, R74.reuse, -R73.reuse ;  /* 0x0000004a66667223 */ /* 0x180fe20000010849 */
[-C--:B------:R-:W-:Y:S01]  /*15270*/  FFMA.FTZ R40, R78, R74.reuse, -R66 ;  /* 0x0000004a4e287223 */ /* 0x080fe20000010842 */
[----:B------:R-:W-:Y:S01]  /*15280*/  FADD.FTZ R59, R59, R56 ;  /* 0x000000383b3b7221 */ /* 0x000fe20000010000 */
[----:B------:R-:W-:Y:S01]  /*15290*/  FADD.FTZ R67, R67, R62 ;  /* 0x0000003e43437221 */ /* 0x000fe20000010000 */
[-CC-:B------:R-:W-:Y:S02]  /*152a0*/  FFMA.FTZ R101, R101, R74.reuse, -R73.reuse ;  /* 0x0000004a65657223 */ /* 0x180fe40000010849 */
[----:B--2---:R-:W-:Y:S01]  /*152b0*/  HMMA.16816.F32 R32, R52, R28, R32 ;  /* 0x0000001c3420723c */ /* 0x004fe20000001820 */
[-CC-:B------:R-:W-:Y:S01]  /*152c0*/  FFMA.FTZ R28, R77, R74.reuse, -R66.reuse ;  /* 0x0000004a4d1c7223 */ /* 0x180fe20000010842 */
[-C--:B------:R-:W-:Y:S01]  /*152d0*/  FFMA.FTZ R250, R100, R74.reuse, -R73 ;  /* 0x0000004a64fa7223 */ /* 0x080fe20000010849 */
[-CC-:B------:R-:W-:Y:S01]  /*152e0*/  FFMA.FTZ R29, R76, R74.reuse, -R66.reuse ;  /* 0x0000004a4c1d7223 */ /* 0x180fe20000010842 */
[----:B------:R-:W-:Y:S01]  /*152f0*/  FFMA.FTZ R245, R75, R74, -R66 ;  /* 0x0000004a4bf57223 */ /* 0x000fe20000010842 */
[----:B------:R-:W-:Y:S01]  /*15300*/  FADD.FTZ R59, R58, R59 ;  /* 0x0000003b3a3b7221 */ /* 0x000fe20000010000 */
[----:B------:R-:W-:Y:S01]  /*15310*/  FADD.FTZ R67, R69, R67 ;  /* 0x0000004345437221 */ /* 0x000fe20000010000 */
[----:B------:R-:W-:Y:S02]  /*15320*/  MUFU.EX2 R86, R86 ;  /* 0x0000005600567308 */ /* 0x000fe40000000800 */
[----:B------:R-:W-:Y:S01]  /*15330*/  FADD.FTZ R70, R70, R59 ;  /* 0x0000003b46467221 */ /* 0x000fe20000010000 */
[----:B------:R-:W-:-:S05]  /*15340*/  FADD.FTZ R82, R82, R67 ;  /* 0x0000004352527221 */ /* 0x000fca0000010000 */
[----:B------:R-:W1:Y:S01]  /*15350*/  MUFU.EX2 R102, R102 ;  /* 0x0000006600667308 */ /* 0x000e620000000800 */
[----:B------:R-:W-:Y:S01]  /*15360*/  HMMA.16816.F32 R4, R52, R42, R4 ;  /* 0x0000002a3404723c */ /* 0x000fe20000001804 */
[----:B------:R-:W-:-:S06]  /*15370*/  FADD.FTZ R70, R83, R70 ;  /* 0x0000004653467221 */ /* 0x000fcc0000010000 */
[----:B------:R-:W-:Y:S01]  /*15380*/  MUFU.EX2 R40, R40 ;  /* 0x0000002800287308 */ /* 0x000fe20000000800 */
[----:B------:R-:W-:Y:S01]  /*15390*/  HMMA.16816.F32 R20, R52, R30, R20 ;  /* 0x0000001e3414723c */ /* 0x000fe20000001814 */
[----:B------:R-:W-:-:S06]  /*153a0*/  FADD.FTZ R82, R81, R82 ;  /* 0x0000005251527221 */ /* 0x000fcc0000010000 */
[----:B------:R-:W2:Y:S01]  /*153b0*/  MUFU.EX2 R28, R28 ;  /* 0x0000001c001c7308 */ /* 0x000ea20000000800 */
[C---:B---3--:R-:W-:Y:S07]  /*153c0*/  HMMA.16816.F32 R48, R52.reuse, R44, R48 ;  /* 0x0000002c3430723c */ /* 0x048fee0000001830 */
[----:B------:R-:W-:Y:S01]  /*153d0*/  MUFU.EX2 R101, R101 ;  /* 0x0000006500657308 */ /* 0x000fe20000000800 */
[----:B------:R-:W-:Y:S07]  /*153e0*/  HMMA.16816.F32 R8, R52, R46, R8 ;  /* 0x0000002e3408723c */ /* 0x000fee0000001808 */
[----:B------:R-:W3:Y:S08]  /*153f0*/  MUFU.EX2 R250, R250 ;  /* 0x000000fa00fa7308 */ /* 0x000ef00000000800 */
[----:B------:R-:W-:Y:S08]  /*15400*/  MUFU.EX2 R29, R29 ;  /* 0x0000001d001d7308 */ /* 0x000ff00000000800 */
[----:B------:R-:W5:Y:S01]  /*15410*/  MUFU.EX2 R245, R245 ;  /* 0x000000f500f57308 */ /* 0x000f620000000800 */
[----:B------:R-:W-:Y:S01]  /*15420*/  FADD.FTZ R84, R84, R70 ;  /* 0x0000004654547221 */ /* 0x000fe20000010000 */
[----:B------:R-:W-:Y:S01]  /*15430*/  FADD.FTZ R80, R80, R82 ;  /* 0x0000005250507221 */ /* 0x000fe20000010000 */
[----:B------:R-:W-:-:S02]  /*15440*/  ISETP.GT.AND P0, PT, R37, R233, PT ;  /* 0x000000e92500720c */ /* 0x000fc40003f04270 */
[----:B------:R-:W-:Y:S01]  /*15450*/  FADD.FTZ R84, R85, R84 ;  /* 0x0000005455547221 */ /* 0x000fe20000010000 */
[----:B------:R-:W-:Y:S01]  /*15460*/  FADD.FTZ R80, R79, R80 ;  /* 0x000000504f507221 */ /* 0x000fe20000010000 */
[----:B-1----:R-:W-:Y:S02]  /*15470*/  F2FP.F16.F32.PACK_AB R132, R102, R86 ;  /* 0x000000566684723e */ /* 0x002fe400000000ff */
[----:B--2---:R-:W-:Y:S01]  /*15480*/  F2FP.F16.F32.PACK_AB R133, R28, R40 ;  /* 0x000000281c85723e */ /* 0x004fe200000000ff */
[----:B------:R-:W-:Y:S01]  /*15490*/  FADD.FTZ R86, R86, R84 ;  /* 0x0000005456567221 */ /* 0x000fe20000010000 */
[----:B---3--:R-:W-:Y:S01]  /*154a0*/  F2FP.F16.F32.PACK_AB R134, R250, R101 ;  /* 0x00000065fa86723e */ /* 0x008fe200000000ff */
[----:B------:R-:W-:Y:S01]  /*154b0*/  FADD.FTZ R40, R40, R80 ;  /* 0x0000005028287221 */ /* 0x000fe20000010000 */
[----:B-----5:R-:W-:Y:S01]  /*154c0*/  F2FP.F16.F32.PACK_AB R135, R245, R29 ;  /* 0x0000001df587723e */ /* 0x020fe200000000ff */
[----:B------:R-:W-:Y:S02]  /*154d0*/  FADD.FTZ R86, R102, R86 ;  /* 0x0000005666567221 */ /* 0x000fe40000010000 */
[----:B------:R-:W-:-:S02]  /*154e0*/  FADD.FTZ R40, R28, R40 ;  /* 0x000000281c287221 */ /* 0x000fc40000010000 */
[----:B------:R-:W-:Y:S02]  /*154f0*/  FADD.FTZ R86, R101, R86 ;  /* 0x0000005665567221 */ /* 0x000fe40000010000 */
[----:B------:R-:W-:Y:S01]  /*15500*/  FADD.FTZ R40, R29, R40 ;  /* 0x000000281d287221 */ /* 0x000fe20000010000 */
[----:B------:R-:W-:Y:S01]  /*15510*/  HMMA.16816.F32 R160, R132, R156, R12 ;  /* 0x0000009c84a0723c */ /* 0x000fe2000000180c */
[----:B------:R-:W-:Y:S02]  /*15520*/  IMAD.MOV.U32 R0, RZ, RZ, R39 ;  /* 0x000000ffff007224 */ /* 0x000fe400078e0027 */
[----:B------:R-:W-:Y:S01]  /*15530*/  FADD.FTZ R250, R250, R86 ;  /* 0x00000056fafa7221 */ /* 0x000fe20000010000 */
[----:B------:R-:W-:-:S04]  /*15540*/  IMAD.MOV.U32 R36, RZ, RZ, R61 ;  /* 0x000000ffff247224 */ /* 0x000fc800078e003d */
[----:B------:R-:W-:Y:S01]  /*15550*/  HMMA.16816.F32 R152, R132, R148, R24 ;  /* 0x000000948498723c */ /* 0x000fe20000001818 */
[----:B------:R-:W-:Y:S02]  /*15560*/  @P0 IMAD.MOV.U32 R0, RZ, RZ, R39 ;  /* 0x000000ffff000224 */ /* 0x000fe400078e0027 */
[----:B------:R-:W-:Y:S01]  /*15570*/  FADD.FTZ R245, R245, R40 ;  /* 0x00000028f5f57221 */ /* 0x000fe20000010000 */
[----:B------:R-:W-:-:S04]  /*15580*/  @P0 IMAD.MOV.U32 R36, RZ, RZ, R61 ;  /* 0x000000ffff240224 */ /* 0x000fc800078e003d */
[----:B------:R-:W-:Y:S01]  /*15590*/  HMMA.16816.F32 R144, R132, R140, R32 ;  /* 0x0000008c8490723c */ /* 0x000fe20000001820 */
[----:B------:R-:W-:-:S07]  /*155a0*/  @P0 VIADD R240, R38, 0xfffffffd ;  /* 0xfffffffd26f00836 */ /* 0x000fce0000000000 */
[C---:B------:R-:W-:Y:S08]  /*155b0*/  HMMA.16816.F32 R156, R132.reuse, R158, R16 ;  /* 0x0000009e849c723c */ /* 0x040ff00000001810 */
[C---:B------:R-:W-:Y:S08]  /*155c0*/  HMMA.16816.F32 R148, R132.reuse, R150, R4 ;  /* 0x000000968494723c */ /* 0x040ff00000001804 */
[C---:B------:R-:W-:Y:S08]  /*155d0*/  HMMA.16816.F32 R140, R132.reuse, R142, R20 ;  /* 0x0000008e848c723c */ /* 0x040ff00000001814 */
[C---:B----4-:R-:W-:Y:S08]  /*155e0*/  HMMA.16816.F32 R136, R132.reuse, R128, R48 ;  /* 0x000000808488723c */ /* 0x050ff00000001830 */
[----:B------:R-:W-:Y:S01]  /*155f0*/  HMMA.16816.F32 R132, R132, R130, R8 ;  /* 0x000000828484723c */ /* 0x000fe20000001808 */
[----:B------:R-:W-:-:S04]  /*15600*/  NOP ;  /* 0x0000000000007918 */ /* 0x000fc80000000000 */
[----:B------:R-:W-:-:S15]  /*15610*/  @P0 BRA `(.L_x_3214) ;  /* 0x0000000000040947 */ /* 0x000fde0003800000 */
.L_x_3203:
[----:B------:R-:W-:-:S07]  /*15620*/  IADD3 R240, PT, PT, R37, -0x1, RZ ;  /* 0xffffffff25f07810 */ /* 0x000fce0007ffe0ff */
.L_x_3214:
[----:B------:R-:W-:Y:S05]  /*15630*/  BSYNC B2 ;  /* 0x0000000000027941 */ /* 0x000fea0003800000 */
.L_x_3202:
[----:B------:R-:W-:-:S13]  /*15640*/  ISETP.GE.AND P0, PT, R240, R233, PT ;  /* 0x000000e9f000720c */ /* 0x000fda0003f06270 */
[----:B------:R-:W-:Y:S05]  /*15650*/  @!P0 BRA `(.L_x_3215) ;  /* 0x0000009400888947 */ /* 0x000fea0003800000 */
[----:B------:R-:W1:Y:S01]  /*15660*/  S2R R223, SR_CgaCtaId ;  /* 0x0000000000df7919 */ /* 0x000e620000008800 */
[----:B------:R-:W-:Y:S01]  /*15670*/  ISETP.NE.U32.AND P2, PT, R248, RZ, PT ;  /* 0x000000fff800720c */ /* 0x000fe20003f45070 */
[----:B------:R-:W-:Y:S01]  /*15680*/  IMAD.MOV.U32 R164, RZ, RZ, R0 ;  /* 0x000000ffffa47224 */ /* 0x000fe200078e0000 */
[----:B------:R-:W-:Y:S01]  /*15690*/  MOV R4, 0x400 ;  /* 0x0000040000047802 */ /* 0x000fe20000000f00 */
[----:B------:R-:W-:Y:S01]  /*156a0*/  IMAD.MOV.U32 R165, RZ, RZ, R36 ;  /* 0x000000ffffa57224 */ /* 0x000fe200078e0024 */
[----:B------:R-:W-:Y:S02]  /*156b0*/  ISETP.NE.AND.EX P2, PT, R249, RZ, PT, P2 ;  /* 0x000000fff900720c */ /* 0x000fe40003f45320 */
[----:B-1----:R-:W-:-:S11]  /*156c0*/  LEA R223, R223, R4, 0x18 ;  /* 0x00000004dfdf7211 */ /* 0x002fd600078ec0ff */
.L_x_3222:
[CC--:B-----5:R-:W-:Y:S01]  /*156d0*/  ISETP.GE.AND P4, PT, R217.reuse, R241.reuse, PT ;  /* 0x000000f1d900720c */ /* 0x0e0fe20003f86270 */
[----:B------:R-:W1:Y:S01]  /*156e0*/  S2R R166, SR_TID.X ;  /* 0x0000000000a67919 */ /* 0x000e620000002100 */
[----:B------:R-:W-:Y:S01]  /*156f0*/  ISETP.GE.AND P3, PT, R217, R241, PT ;  /* 0x000000f1d900720c */ /* 0x000fe20003f66270 */
[----:B------:R-:W-:Y:S04]  /*15700*/  DEPBAR.LE SB0, 0x0 ;  /* 0x000080000000791a */ /* 0x000fe80000000000 */
[----:B------:R-:W-:Y:S05]  /*15710*/  WARPSYNC.ALL ;  /* 0x0000000000007948 */ /* 0x000fea0003800000 */
[----:B------:R-:W-:Y:S01]  /*15720*/  BAR.SYNC.DEFER_BLOCKING 0x0 ;  /* 0x0000000000007b1d */ /* 0x000fe20000010000 */
[----:B------:R-:W-:Y:S02]  /*15730*/  @!P2 IMAD.MOV.U32 R4, RZ, RZ, RZ ;  /* 0x000000ffff04a224 */ /* 0x000fe400078e00ff */
[----:B------:R-:W-:Y:S03]  /*15740*/  IMAD.MOV.U32 R5, RZ, RZ, R237 ;  /* 0x000000ffff057224 */ /* 0x000fe600078e00ed */
        /* <DEDUP_REMOVED lines=47> */
[----:B------:R-:W-:Y:S01]  /*15a40*/  ISETP.GE.U32.AND P6, PT, R9, R10, PT ;  /* 0x0000000a0900720c */ /* 0x000fe20003fc6070 */
[----:B------:R-:W3:Y:S01]  /*15a50*/  LD.E.64 R14, desc[UR4][R2.64+0x40] ;  /* 0x00004004020e7980 */ /* 0x000ee2000c101b00 */
[----:B------:R-:W-:Y:S05]  /*15a60*/  LOP3.LUT R6, RZ, R13, RZ, 0x33, !PT ;  /* 0x0000000dff067212 */ /* 0x000fea00078e33ff */
[----:B------:R-:W-:Y:S02]  /*15a70*/  @P5 IADD3 R11, PT, PT, R11, 0x1, RZ ;  /* 0x000000010b0b5810 */ /* 0x000fe40007ffe0ff */
[----:B------:R-:W-:Y:S03]  /*15a80*/  ISETP.NE.AND P5, PT, R13, RZ, PT ;  /* 0x000000ff0d00720c */ /* 0x000fe60003fa5270 */
        /* <DEDUP_REMOVED lines=26> */
.L_x_3217:
[----:B------:R-:W-:Y:S05]  /*15c30*/  BSYNC.RECONVERGENT B0 ;  /* 0x0000000000007941 */ /* 0x000fea0003800200 */
.L_x_3216:
[-C--:B------:R-:W-:Y:S01]  /*15c40*/  @!P4 MOV R6, R237.reuse ;  /* 0x000000ed0006c202 */ /* 0x080fe20000000f00 */
[C---:B------:R-:W-:Y:S01]  /*15c50*/  @!P3 IMAD R14, R227.reuse, 0x1a0, RZ ;  /* 0x000001a0e30eb824 */ /* 0x040fe200078e02ff */
[-C--:B------:R-:W-:Y:S01]  /*15c60*/  @!P4 MOV R7, R236.reuse ;  /* 0x000000ec0007c202 */ /* 0x080fe20000000f00 */
[----:B------:R-:W-:Y:S01]  /*15c70*/  @!P3 IMAD R15, R227, 0x180, RZ ;  /* 0x00000180e30fb824 */ /* 0x000fe200078e02ff */
[C---:B------:R-:W-:Y:S01]  /*15c80*/  SHF.L.U32 R4, R226.reuse, 0x5, RZ ;  /* 0x00000005e2047819 */ /* 0x040fe200000006ff */
[----:B------:R-:W-:Y:S01]  /*15c90*/  BSSY.RECONVERGENT B1, `(.L_x_3218) ;  /* 0x0000349000017945 */ /* 0x000fe20003800200 */
[----:B------:R-:W-:Y:S01]  /*15ca0*/  SHF.L.U64.HI R5, R226, 0x5, R227 ;  /* 0x00000005e2057819 */ /* 0x000fe200000102e3 */
[----:B------:R-:W-:Y:S01]  /*15cb0*/  @!PT LDS RZ, [RZ] ;  /* 0x00000000fffff984 */ /* 0x000fe20000000800 */
[----:B------:R-:W-:Y:S01]  /*15cc0*/  @!PT LDS RZ, [RZ] ;  /* 0x00000000fffff984 */ /* 0x000fe20000000800 */
[----:B------:R-:W-:Y:S01]  /*15cd0*/  @!PT LDS RZ, [RZ] ;  /* 0x00000000fffff984 */ /* 0x000fe20000000800 */
[----:B------:R1:W-:Y:S01]  /*15ce0*/  @!P4 LDGSTS.E.BYPASS.LTC128B.128 [R242+0xa000], desc[UR4][R6.64] ;  /* 0x0a00000006f2cfae */ /* 0x0003e2000b981a04 */
[----:B------:R-:W-:Y:S02]  /*15cf0*/  IADD3 R18, P0, PT, R4, R237, RZ ;  /* 0x000000ed04127210 */ /* 0x000fe40007f1e0ff */
[----:B------:R-:W-:Y:S02]  /*15d00*/  LOP3.LUT R209, R220, 0x400, RZ, 0xc0, !PT ;  /* 0x00000400dcd17812 */ /* 0x000fe400078ec0ff */
[----:B------:R-:W-:Y:S02]  /*15d10*/  IADD3.X R19, PT, PT, R5, R236, RZ, P0, !PT ;  /* 0x000000ec05137210 */ /* 0x000fe400007fe4ff */
[----:B------:R-:W-:Y:S01]  /*15d20*/  @!P3 IADD3 R4, P0, PT, R18, R4, RZ ;  /* 0x000000041204b210 */ /* 0x000fe20007f1e0ff */
[----:B------:R-:W-:Y:S01]  /*15d30*/  @P4 STS.128 [R242+0xa000], RZ ;  /* 0x00a000fff2004388 */ /* 0x000fe20000000c00 */
[CC--:B------:R-:W-:Y:S01]  /*15d40*/  @!P3 LEA R28, P1, R226.reuse, R18.reuse, 0x6 ;  /* 0x00000012e21cb211 */ /* 0x0c0fe200078230ff */
[C---:B------:R-:W-:Y:S01]  /*15d50*/  @!P3 IMAD.WIDE.U32 R26, R226.reuse, 0x60, R18 ;  /* 0x00000060e21ab825 */ /* 0x040fe200078e0012 */
[----:B------:R-:W-:Y:S02]  /*15d60*/  @!P3 IADD3.X R5, PT, PT, R19, R5, RZ, P0, !PT ;  /* 0x000000051305b210 */ /* 0x000fe400007fe4ff */
[CC--:B------:R-:W-:Y:S01]  /*15d70*/  @!P3 LEA.HI.X R29, R226.reuse, R19.reuse, R227, 0x6, P1 ;  /* 0x00000013e21db211 */ /* 0x0c0fe200008f34e3 */
[----:B------:R-:W-:Y:S01]  /*15d80*/  @!P3 IMAD.WIDE.U32 R24, R226, 0xa0, R18 ;  /* 0x000000a0e218b825 */ /* 0x000fe200078e0012 */
[-C--:B------:R-:W-:Y:S01]  /*15d90*/  @!P3 MOV R22, R18.reuse ;  /* 0x000000120016b202 */ /* 0x080fe20000000f00 */
[----:B------:R-:W-:Y:S01]  /*15da0*/  @P3 STS.128 [R242+0xa800], RZ ;  /* 0x00a800fff2003388 */ /* 0x000fe20000000c00 */
[----:B------:R-:W-:Y:S02]  /*15db0*/  @!P3 MOV R23, R19 ;  /* 0x000000130017b202 */ /* 0x000fe40000000f00 */
[----:B------:R-:W-:Y:S02]  /*15dc0*/  LOP3.LUT R0, R0, R217, RZ, 0x3c, !PT ;  /* 0x000000d900007212 */ /* 0x000fe400078e3cff */
[-C--:B------:R-:W-:Y:S01]  /*15dd0*/  @!P3 MOV R8, R18.reuse ;  /* 0x000000120008b202 */ /* 0x080fe20000000f00 */
[----:B------:R-:W-:Y:S01]  /*15de0*/  @!P3 IMAD.WIDE.U32 R22, R226, 0xc0, R22 ;  /* 0x000000c0e216b825 */ /* 0x000fe200078e0016 */
[----:B------:R-:W-:Y:S01]  /*15df0*/  LEA R209, R0, R209, 0x1 ;  /* 0x000000d100d17211 */ /* 0x000fe200078e08ff */
[----:B------:R-:W-:Y:S01]  /*15e00*/  @!PT LDS RZ, [RZ] ;  /* 0x00000000fffff984 */ /* 0x000fe20000000800 */
[----:B------:R-:W-:Y:S01]  /*15e10*/  @!PT LDS RZ, [RZ] ;  /* 0x00000000fffff984 */ /* 0x000fe20000000800 */
[----:B------:R-:W-:Y:S01]  /*15e20*/  @!PT LDS RZ, [RZ] ;  /* 0x00000000fffff984 */ /* 0x000fe20000000800 */
[----:B------:R-:W-:Y:S01]  /*15e30*/  @!P3 LDGSTS.E.BYPASS.LTC128B.128 [R242+0xa800], desc[UR4][R18.64] ;  /* 0x0a80000012f2bfae */ /* 0x000fe2000b981a04 */
[-C--:B------:R-:W-:Y:S01]  /*15e40*/  @!P3 MOV R9, R19.reuse ;  /* 0x000000130009b202 */ /* 0x080fe20000000f00 */
[C---:B------:R-:W-:Y:S01]  /*15e50*/  @!P3 IMAD R0, R227.reuse, 0x60, RZ ;  /* 0x00000060e300b824 */ /* 0x040fe200078e02ff */
[-C--:B------:R-:W-:Y:S01]  /*15e60*/  @!P3 MOV R20, R18.reuse ;  /* 0x000000120014b202 */ /* 0x080fe20000000f00 */
[C---:B-1----:R-:W-:Y:S01]  /*15e70*/  @!P3 IMAD R7, R227.reuse, 0xa0, RZ ;  /* 0x000000a0e307b824 */ /* 0x042fe200078e02ff */
[----:B------:R-:W-:Y:S01]  /*15e80*/  @!P3 MOV R21, R19 ;  /* 0x000000130015b202 */ /* 0x000fe20000000f00 */
[----:B------:R-:W-:Y:S01]  /*15e90*/  @!P3 IMAD R6, R227, 0xc0, RZ ;  /* 0x000000c0e306b824 */ /* 0x000fe200078e02ff */
[----:B------:R-:W-:Y:S01]  /*15ea0*/  @!P3 IADD3 R27, PT, PT, R0, R27, RZ ;  /* 0x0000001b001bb210 */ /* 0x000fe20007ffe0ff */
[----:B------:R-:W-:Y:S01]  /*15eb0*/  @P3 STS.128 [R242+0xb000], RZ ;  /* 0x00b000fff2003388 */ /* 0x000fe20000000c00 */
[----:B------:R-:W-:Y:S01]  /*15ec0*/  @!P3 IADD3 R25, PT, PT, R7, R25, RZ ;  /* 0x000000190719b210 */ /* 0x000fe20007ffe0ff */
[----:B------:R-:W-:Y:S01]  /*15ed0*/  @!P3 IMAD.WIDE.U32 R8, R226, 0x180, R8 ;  /* 0x00000180e208b825 */ /* 0x000fe200078e0008 */
[----:B------:R-:W-:Y:S02]  /*15ee0*/  @!P3 IADD3 R23, PT, PT, R6, R23, RZ ;  /* 0x000000170617b210 */ /* 0x000fe40007ffe0ff */
[-C--:B------:R-:W-:Y:S01]  /*15ef0*/  @!P3 MOV R6, R18.reuse ;  /* 0x000000120006b202 */ /* 0x080fe20000000f00 */
[C---:B------:R-:W-:Y:S01]  /*15f00*/  @!P3 IMAD.WIDE.U32 R20, R226.reuse, 0xe0, R20 ;  /* 0x000000e0e214b825 */ /* 0x040fe200078e0014 */
[----:B------:R-:W-:Y:S01]  /*15f10*/  @!P3 MOV R7, R19 ;  /* 0x000000130007b202 */ /* 0x000fe20000000f00 */
[----:B------:R-:W-:Y:S01]  /*15f20*/  @!PT LDS RZ, [RZ] ;  /* 0x00000000fffff984 */ /* 0x000fe20000000800 */
[----:B------:R-:W-:Y:S01]  /*15f30*/  @!PT LDS RZ, [RZ] ;  /* 0x00000000fffff984 */ /* 0x000fe20000000800 */
[----:B------:R-:W-:Y:S01]  /*15f40*/  @!PT LDS RZ, [RZ] ;  /* 0x00000000fffff984 */ /* 0x000fe20000000800 */
[----:B------:R1:W-:Y:S01]  /*15f50*/  @!P3 LDGSTS.E.BYPASS.LTC128B.128 [R242+0xb000], desc[UR4][R4.64] ;  /* 0x0b00000004f2bfae */ /* 0x0003e2000b981a04 */
[----:B------:R-:W-:Y:S01]  /*15f60*/  @!P3 IADD3 R9, PT, PT, R15, R9, RZ ;  /* 0x000000090f09b210 */ /* 0x000fe20007ffe0ff */
[C---:B------:R-:W-:Y:S01]  /*15f70*/  @!P3 IMAD R0, R227.reuse, 0x140, RZ ;  /* 0x00000140e300b824 */ /* 0x040fe200078e02ff */
[-C--:B------:R-:W-:Y:S01]  /*15f80*/  @!P3 MOV R16, R18.reuse ;  /* 0x000000120010b202 */ /* 0x080fe20000000f00 */
[----:B------:R-:W-:Y:S01]  /*15f90*/  @!P3 IMAD.WIDE.U32 R6, R226, 0x1a0, R6 ;  /* 0x000001a0e206b825 */ /* 0x000fe200078e0006 */
[----:B------:R-:W-:Y:S02]  /*15fa0*/  @!P3 MOV R17, R19 ;  /* 0x000000130011b202 */ /* 0x000fe40000000f00 */
[-C--:B------:R-:W-:Y:S01]  /*15fb0*/  @!P3 MOV R12, R18.reuse ;  /* 0x00000012000cb202 */ /* 0x080fe20000000f00 */
[----:B------:R-:W-:Y:S01]  /*15fc0*/  @P3 STS.128 [R242+0xb800], RZ ;  /* 0x00b800fff2003388 */ /* 0x000fe20000000c00 */
[----:B------:R-:W-:Y:S01]  /*15fd0*/  @!P3 IADD3 R7, PT, PT, R14, R7, RZ ;  /* 0x000000070e07b210 */ /* 0x000fe20007ffe0ff */
[C---:B------:R-:W-:Y:S01]  /*15fe0*/  @!P3 IMAD.WIDE.U32 R16, R226.reuse, 0x120, R16 ;  /* 0x00000120e210b825 */ /* 0x040fe200078e0010 */
[CC--:B------:R-:W-:Y:S02]  /*15ff0*/  @!P3 LEA R14, P0, R226.reuse, R18.reuse, 0x7 ;  /* 0x00000012e20eb211 */ /* 0x0c0fe400078038ff */
[-C--:B------:R-:W-:Y:S02]  /*16000*/  @!P3 MOV R13, R19.reuse ;  /* 0x00000013000db202 */ /* 0x080fe40000000f00 */
[CC--:B------:R-:W-:Y:S01]  /*16010*/  @!P3 LEA.HI.X R15, R226.reuse, R19.reuse, R227, 0x7, P0 ;  /* 0x00000013e20fb211 */ /* 0x0c0fe200000f3ce3 */
[----:B------:R-:W-:Y:S01]  /*16020*/  @!PT LDS RZ, [RZ] ;  /* 0x00000000fffff984 */ /* 0x000fe20000000800 */
[----:B------:R-:W-:Y:S01]  /*16030*/  @!PT LDS RZ, [RZ] ;  /* 0x00000000fffff984 */ /* 0x000fe20000000800 */
[----:B------:R-:W-:Y:S01]  /*16040*/  @!PT LDS RZ, [RZ] ;  /* 0x00000000fffff984 */ /* 0x000fe20000000800 */
[----:B------:R-:W-:Y:S01]  /*16050*/  @!P3 LDGSTS.E.BYPASS.LTC128B.128 [R242+0xb800], desc[UR4][R28.64] ;  /* 0x0b8000001cf2bfae */ /* 0x000fe2000b981a04 */
[-C--:B------:R-:W-:Y:S01]  /*16060*/  @!P3 MOV R10, R18.reuse ;  /* 0x00000012000ab202 */ /* 0x080fe20000000f00 */
[----:B------:R-:W-:Y:S01]  /*16070*/  @!P3 IMAD.WIDE.U32 R12, R226, 0x140, R12 ;  /* 0x00000140e20cb825 */ /* 0x000fe200078e000c */
[----:B------:R-:W-:Y:S02]  /*16080*/  @!P3 MOV R11, R19 ;  /* 0x00000013000bb202 */ /* 0x000fe40000000f00 */
[----:B------:R-:W-:Y:S02]  /*16090*/  SHF.R.U32.HI R167, RZ, 0x1, R166 ;  /* 0x00000001ffa77819 */ /* 0x000fe400000116a6 */
[----:B------:R-:W-:Y:S01]  /*160a0*/  @!P3 IADD3 R13, PT, PT, R0, R13, RZ ;  /* 0x0000000d000db210 */ /* 0x000fe20007ffe0ff */
[----:B------:R-:W-:Y:S01]  /*160b0*/  @P3 STS.128 [R242+0xc000], RZ ;  /* 0x00c000fff2003388 */ /* 0x000fe20000000c00 */
[----:B------:R-:W-:Y:S01]  /*160c0*/  @!P3 IMAD.WIDE.U32 R10, R226, 0x160, R10 ;  /* 0x00000160e20ab825 */ /* 0x000fe200078e000a */
[----:B------:R-:W-:Y:S02]  /*160d0*/  SHF.L.U32 R216, R166, 0x5, RZ ;  /* 0x00000005a6d87819 */ /* 0x000fe400000006ff */
[----:B------:R-:W-:Y:S01]  /*160e0*/  IADD3 R209, PT, PT, R218, R209, RZ ;  /* 0x000000d1dad17210 */ /* 0x000fe20007ffe0ff */
[C---:B-1----:R-:W-:Y:S01]  /*160f0*/  @!P3 IMAD R5, R227.reuse, 0xe0, RZ ;  /* 0x000000e0e305b824 */ /* 0x042fe200078e02ff */
[----:B------:R-:W-:Y:S01]  /*16100*/  LOP3.LUT R216, R216, 0x7c00, RZ, 0xc0, !PT ;  /* 0x00007c00d8d87812 */ /* 0x000fe200078ec0ff */
[C---:B------:R-:W-:Y:S01]  /*16110*/  @!P3 IMAD R4, R227.reuse, 0x120, RZ ;  /* 0x00000120e304b824 */ /* 0x040fe200078e02ff */
[----:B------:R-:W-:Y:S01]  /*16120*/  @!PT LDS RZ, [RZ] ;  /* 0x00000000fffff984 */ /* 0x000fe20000000800 */
[----:B------:R-:W-:Y:S01]  /*16130*/  @!PT LDS RZ, [RZ] ;  /* 0x00000000fffff984 */ /* 0x000fe20000000800 */
[----:B------:R-:W-:Y:S01]  /*16140*/  @!PT LDS RZ, [RZ] ;  /* 0x00000000fffff984 */ /* 0x000fe20000000800 */
[----:B------:R-:W-:Y:S01]  /*16150*/  @!P3 LDGSTS.E.BYPASS.LTC128B.128 [R242+0xc000], desc[UR4][R26.64] ;  /* 0x0c0000001af2bfae */ /* 0x000fe2000b981a04 */
[----:B------:R-:W-:Y:S01]  /*16160*/  @!P3 IMAD R0, R227, 0x1c0, RZ ;  /* 0x000001c0e300b824 */ /* 0x000fe200078e02ff */
[----:B------:R-:W-:Y:S02]  /*16170*/  @!P3 IADD3 R21, PT, PT, R5, R21, RZ ;  /* 0x000000150515b210 */ /* 0x000fe40007ffe0ff */
[----:B------:R-:W-:Y:S01]  /*16180*/  @!P3 IADD3 R17, PT, PT, R4, R17, RZ ;  /* 0x000000110411b210 */ /* 0x000fe20007ffe0ff */
[----:B------:R-:W-:Y:S01]  /*16190*/  @!P3 IMAD R4, R227, 0x160, RZ ;  /* 0x00000160e304b824 */ /* 0x000fe200078e02ff */
[----:B------:R-:W-:Y:S02]  /*161a0*/  @!P3 MOV R5, R19 ;  /* 0x000000130005b202 */ /* 0x000fe40000000f00 */
[----:B------:R-:W-:Y:S01]  /*161b0*/  @P3 STS.128 [R242+0xc800], RZ ;  /* 0x00c800fff2003388 */ /* 0x000fe20000000c00 */
[----:B------:R-:W-:Y:S02]  /*161c0*/  LOP3.LUT R208, R216, 0x200, R220, 0xf8, !PT ;  /* 0x00000200d8d07812 */ /* 0x000fe400078ef8dc */
[----:B------:R-:W-:Y:S02]  /*161d0*/  @!P3 IADD3 R11, PT, PT, R4, R11, RZ ;  /* 0x0000000b040bb210 */ /* 0x000fe40007ffe0ff */
[----:B------:R-:W-:Y:S02]  /*161e0*/  @!P3 MOV R4, R18 ;  /* 0x000000120004b202 */ /* 0x000fe40000000f00 */
[----:B------:R-:W-:Y:S01]  /*161f0*/  MOV R219, 0x20 ;  /* 0x0000002000db7802 */ /* 0x000fe20000000f00 */
[----:B------:R-:W-:Y:S01]  /*16200*/  @!PT LDS RZ, [RZ] ;  /* 0x00000000fffff984 */ /* 0x000fe20000000800 */
[----:B------:R-:W-:Y:S01]  /*16210*/  @!PT LDS RZ, [RZ] ;  /* 0x00000000fffff984 */ /* 0x000fe20000000800 */
[----:B------:R-:W-:Y:S01]  /*16220*/  @!PT LDS RZ, [RZ] ;  /* 0x00000000fffff984 */ /* 0x000fe20000000800 */
[----:B------:R1:W-:Y:S01]  /*16230*/  @!P3 LDGSTS.E.BYPASS.LTC128B.128 [R242+0xc800], desc[UR4][R14.64] ;  /* 0x0c8000000ef2bfae */ /* 0x0003e2000b981a04 */
[----:B------:R-:W-:Y:S01]  /*16240*/  LOP3.LUT P1, RZ, R166, 0x4, RZ, 0xc0, !PT ;  /* 0x00000004a6ff7812 */ /* 0x000fe2000782c0ff */
[----:B------:R-:W-:Y:S05]  /*16250*/  @!P3 IMAD.WIDE.U32 R4, R226, 0x1c0, R4 ;  /* 0x000001c0e204b825 */ /* 0x000fea00078e0004 */
[----:B------:R-:W-:Y:S01]  /*16260*/  @!P3 IADD3 R5, PT, PT, R0, R5, RZ ;  /* 0x000000050005b210 */ /* 0x000fe20007ffe0ff */
[----:B------:R-:W-:Y:S01]  /*16270*/  @P3 STS.128 [R242+0xd000], RZ ;  /* 0x00d000fff2003388 */ /* 0x000fe20000000c00 */
[----:B------:R-:W-:Y:S04]  /*16280*/  LOP3.LUT R0, R167, 0x8, RZ, 0xc0, !PT ;  /* 0x00000008a7007812 */ /* 0x000fe800078ec0ff */
        /* <DEDUP_REMOVED lines=8> */
[----:B------:R-:W-:Y:S02]  /*16310*/  LEA R208, R208, R218, 0x1 ;  /* 0x000000dad0d07211 */ /* 0x000fe400078e08ff */
[C---:B-1----:R-:W-:Y:S04]  /*16320*/  @!P3 LEA R14, P0, R226.reuse, R18, 0x8 ;  /* 0x00000012e20eb211 */ /* 0x042fe800078040ff */
[----:B------:R-:W-:Y:S01]  /*16330*/  @!P3 LEA.HI.X R15, R226, R19, R227, 0x8, P0 ;  /* 0x00000013e20fb211 */ /* 0x000fe200000f44e3 */
[----:B------:R-:W-:Y:S01]  /*16340*/  @!PT LDS RZ, [RZ] ;  /* 0x00000000fffff984 */ /* 0x000fe20000000800 */
[----:B------:R-:W-:Y:S01]  /*16350*/  @!PT LDS RZ, [RZ] ;  /* 0x00000000fffff984 */ /* 0x000fe20000000800 */
[----:B------:R-:W-:Y:S01]  /*16360*/  @!PT LDS RZ, [RZ] ;  /* 0x00000000fffff984 */ /* 0x000fe20000000800 */
[----:B------:R-:W-:Y:S01]  /*16370*/  @!P3 LDGSTS.E.BYPASS.LTC128B.128 [R242+0xd800], desc[UR4][R22.64] ;  /* 0x0d80000016f2bfae */ /* 0x000fe2000b981a04 */
[----:B------:R-:W-:Y:S04]  /*16380*/  LOP3.LUT P0, RZ, R166, 0x2, RZ, 0xc0, !PT ;  /* 0x00000002a6ff7812 */ /* 0x000fe8000780c0ff */
[----:B------:R-:W-:Y:S02]  /*16390*/  SEL R219, R219, 0xffffffe0, !P0 ;  /* 0xffffffe0dbdb7807 */ /* 0x000fe40004000000 */
[----:B------:R-:W-:Y:S01]  /*163a0*/  ISETP.GT.AND P0, PT, R240, R233, PT ;  /* 0x000000e9f000720c */ /* 0x000fe20003f04270 */
[----:B------:R-:W-:Y:S01]  /*163b0*/  @P3 STS.128 [R242+0xe000], RZ ;  /* 0x00e000fff2003388 */ /* 0x000fe20000000c00 */
[----:B------:R-:W-:Y:S02]  /*163c0*/  IADD3 R172, PT, PT, R208, R219, RZ ;  /* 0x000000dbd0ac7210 */ /* 0x000fe40007ffe0ff */
[CC--:B------:R-:W-:Y:S05]  /*163d0*/  IADD3 R210, PT, PT, R219.reuse, R209.reuse, RZ ;  /* 0x000000d1dbd27210 */ /* 0x0c0fea0007ffe0ff */
        /* <DEDUP_REMOVED lines=113> */
[C---:B-1----:R-:W-:Y:S08]  /*16af0*/  HMMA.16816.F32 R44, R172.reuse, R168, R44 ;  /* 0x000000a8ac2c723c */ /* 0x042ff0000000182c */
[C---:B------:R-:W-:Y:S01]  /*16b00*/  HMMA.16816.F32 R48, R172.reuse, R170, R48 ;  /* 0x000000aaac30723c */ /* 0x040fe20000001830 */
[----:B------:R-:W1:Y:S07]  /*16b10*/  LDSM.16.M88.4 R168, [R210+0x8000] ;  /* 0x00800000d2a8783b */ /* 0x000e6e0000000200 */
[C---:B--2---:R-:W-:Y:S08]  /*16b20*/  HMMA.16816.F32 R52, R172.reuse, R176, R52 ;  /* 0x000000b0ac34723c */ /* 0x044ff00000001834 */
[C---:B------:R-:W-:Y:S01]  /*16b30*/  HMMA.16816.F32 R56, R172.reuse, R178, R56 ;  /* 0x000000b2ac38723c */ /* 0x040fe20000001838 */
[----:B------:R-:W2:Y:S07]  /*16b40*/  LDSM.16.M88.4 R176, [R210+0x8800] ;  /* 0x00880000d2b0783b */ /* 0x000eae0000000200 */
[C---:B------:R-:W-:Y:S08]  /*16b50*/  HMMA.16816.F32 R60, R172.reuse, R196, R60 ;  /* 0x000000c4ac3c723c */ /* 0x040ff0000000183c */
        /* <DEDUP_REMOVED lines=8> */
[C---:B----4-:R-:W-:Y:S01]  /*16be0*/  HMMA.16816.F32 R92, R172.reuse, R184, R92 ;  /* 0x000000b8ac5c723c */ /* 0x050fe2000000185c */
[----:B------:R-:W-:Y:S04]  /*16bf0*/  MOV R184, 0x40 ;  /* 0x0000004000b87802 */ /* 0x000fe80000000f00 */
[----:B------:R-:W-:Y:S03]  /*16c00*/  SEL R184, R184, 0xffffffc0, !P1 ;  /* 0xffffffc0b8b87807 */ /* 0x000fe60004800000 */
[C---:B------:R-:W-:Y:S03]  /*16c10*/  HMMA.16816.F32 R96, R172.reuse, R186, R96 ;  /* 0x000000baac60723c */ /* 0x040fe60000001860 */
[----:B------:R-:W-:Y:S02]  /*16c20*/  IADD3 R221, PT, PT, R208, R184, RZ ;  /* 0x000000b8d0dd7210 */ /* 0x000fe40007ffe0ff */
[----:B------:R-:W-:Y:S02]  /*16c30*/  IADD3 R222, PT, PT, R184, R209, RZ ;  /* 0x000000d1b8de7210 */ /* 0x000fe40007ffe0ff */
[----:B------:R-:W4:Y:S01]  /*16c40*/  LDSM.16.M88.4 R184, [R210+0x9800] ;  /* 0x00980000d2b8783b */ /* 0x000f220000000200 */
[C---:B-1----:R-:W-:Y:S07]  /*16c50*/  HMMA.16816.F32 R100, R172.reuse, R168, R100 ;  /* 0x000000a8ac64723c */ /* 0x042fee0000001864 */
[----:B------:R-:W-:Y:S01]  /*16c60*/  LDSM.16.M88.4 R188, [R221] ;  /* 0x00000000ddbc783b */ /* 0x000fe20000000200 */
[C---:B------:R-:W-:Y:S07]  /*16c70*/  HMMA.16816.F32 R104, R172.reuse, R170, R104 ;  /* 0x000000aaac68723c */ /* 0x040fee0000001868 */
[----:B------:R-:W1:Y:S01]  /*16c80*/  LDSM.16.M88.4 R192, [R222+0x2000] ;  /* 0x00200000dec0783b */ /* 0x000e620000000200 */
[C---:B--2---:R-:W-:Y:S07]  /*16c90*/  HMMA.16816.F32 R108, R172.reuse, R176, R108 ;  /* 0x000000b0ac6c723c */ /* 0x044fee000000186c */
[----:B------:R-:W2:Y:S01]  /*16ca0*/  LDSM.16.M88.4 R196, [R222+0x2800] ;  /* 0x00280000dec4783b */ /* 0x000ea20000000200 */
[C---:B------:R-:W-:Y:S07]  /*16cb0*/  HMMA.16816.F32 R112, R172.reuse, R178, R112 ;  /* 0x000000b2ac70723c */ /* 0x040fee0000001870 */
[----:B------:R-:W5:Y:S01]  /*16cc0*/  LDSM.16.M88.4 R168, [R222+0x3000] ;  /* 0x00300000dea8783b */ /* 0x000f620000000200 */
[C---:B---3--:R-:W-:Y:S07]  /*16cd0*/  HMMA.16816.F32 R116, R172.reuse, R180, R116 ;  /* 0x000000b4ac74723c */ /* 0x048fee0000001874 */
[----:B------:R-:W3:Y:S01]  /*16ce0*/  LDSM.16.M88.4 R200, [R222+0x3800] ;  /* 0x00380000dec8783b */ /* 0x000ee20000000200 */
[C---:B------:R-:W-:Y:S07]  /*16cf0*/  HMMA.16816.F32 R120, R172.reuse, R182, R120 ;  /* 0x000000b6ac78723c */ /* 0x040fee0000001878 */
[----:B------:R-:W3:Y:S01]  /*16d00*/  LDSM.16.M88.4 R204, [R222+0x4000] ;  /* 0x00400000decc783b */ /* 0x000ee20000000200 */
[C---:B----4-:R-:W-:Y:S07]  /*16d10*/  HMMA.16816.F32 R124, R172.reuse, R184, R124 ;  /* 0x000000b8ac7c723c */ /* 0x050fee000000187c */
[----:B------:R-:W4:Y:S01]  /*16d20*/  LDSM.16.M88.4 R208, [R222+0x4800] ;  /* 0x00480000ded0783b */ /* 0x000f220000000200 */
[----:B------:R-:W-:Y:S07]  /*16d30*/  HMMA.16816.F32 R128, R172, R186, R128 ;  /* 0x000000baac80723c */ /* 0x000fee0000001880 */
[----:B------:R-:W4:Y:S01]  /*16d40*/  LDSM.16.M88.4 R212, [R222+0x5000] ;  /* 0x00500000ded4783b */ /* 0x000f220000000200 */
[C---:B-1----:R-:W-:Y:S07]  /*16d50*/  HMMA.16816.F32 R4, R188.reuse, R192, R4 ;  /* 0x000000c0bc04723c */ /* 0x042fee0000001804 */
[----:B------:R-:W1:Y:S01]  /*16d60*/  LDSM.16.M88.4 R176, [R222+0x5800] ;  /* 0x00580000deb0783b */ /* 0x000e620000000200 */
[C---:B------:R-:W-:Y:S07]  /*16d70*/  HMMA.16816.F32 R8, R188.reuse, R194, R8 ;  /* 0x000000c2bc08723c */ /* 0x040fee0000001808 */
[----:B------:R-:W-:Y:S01]  /*16d80*/  LDSM.16.M88.4 R172, [R222+0x6800] ;  /* 0x00680000deac783b */ /* 0x000fe20000000200 */
[C---:B--2---:R-:W-:Y:S07]  /*16d90*/  HMMA.16816.F32 R12, R188.reuse, R196, R12 ;  /* 0x000000c4bc0c723c */ /* 0x044fee000000180c */
[----:B------:R-:W-:Y:S01]  /*16da0*/  LDSM.16.M88.4 R180, [R222+0x7000] ;  /* 0x00700000deb4783b */ /* 0x000fe20000000200 */
[C---:B------:R-:W-:Y:S07]  /*16db0*/  HMMA.16816.F32 R16, R188.reuse, R198, R16 ;  /* 0x000000c6bc10723c */ /* 0x040fee0000001810 */
[----:B------:R-:W-:Y:S01]  /*16dc0*/  LDSM.16.M88.4 R184, [R222+0x7800] ;  /* 0x00780000deb8783b */ /* 0x000fe20000000200 */
[C---:B-----5:R-:W-:Y:S07]  /*16dd0*/  HMMA.16816.F32 R20, R188.reuse, R168, R20 ;  /* 0x000000a8bc14723c */ /* 0x060fee0000001814 */
[----:B------:R-:W-:Y:S01]  /*16de0*/  LDSM.16.M88.4 R192, [R222+0x8000] ;  /* 0x00800000dec0783b */ /* 0x000fe20000000200 */
[C---:B------:R-:W-:Y:S07]  /*16df0*/  HMMA.16816.F32 R24, R188.reuse, R170, R24 ;  /* 0x000000aabc18723c */ /* 0x040fee0000001818 */
[----:B------:R-:W2:Y:S01]  /*16e00*/  LDSM.16.M88.4 R168, [R222+0x6000] ;  /* 0x00600000dea8783b */ /* 0x000ea20000000200 */
[C---:B---3--:R-:W-:Y:S07]  /*16e10*/  HMMA.16816.F32 R28, R188.reuse, R200, R28 ;  /* 0x000000c8bc1c723c */ /* 0x048fee000000181c */
[----:B------:R-:W3:Y:S01]  /*16e20*/  LDSM.16.M88.4 R196, [R222+0x8800] ;  /* 0x00880000dec4783b */ /* 0x000ee20000000200 */
[C---:B------:R-:W-:Y:S07]  /*16e30*/  HMMA.16816.F32 R32, R188.reuse, R202, R32 ;  /* 0x000000cabc20723c */ /* 0x040fee0000001820 */
[----:B------:R-:W5:Y:S01]  /*16e40*/  LDSM.16.M88.4 R200, [R222+0x9000] ;  /* 0x00900000dec8783b */ /* 0x000f620000000200 */
[C---:B------:R-:W-:Y:S08]  /*16e50*/  HMMA.16816.F32 R36, R188.reuse, R204, R36 ;  /* 0x000000ccbc24723c */ /* 0x040ff00000001824 */
[C---:B------:R-:W-:Y:S01]  /*16e60*/  HMMA.16816.F32 R40, R188.reuse, R206, R40 ;  /* 0x000000cebc28723c */ /* 0x040fe20000001828 */
[----:B------:R-:W5:Y:S07]  /*16e70*/  LDSM.16.M88.4 R204, [R222+0x9800] ;  /* 0x00980000decc783b */ /* 0x000f6e0000000200 */
[C---:B----4-:R-:W-:Y:S03]  /*16e80*/  HMMA.16816.F32 R44, R188.reuse, R208, R44 ;  /* 0x000000d0bc2c723c */ /* 0x050fe6000000182c */
[C---:B------:R-:W-:Y:S02]  /*16e90*/  IADD3 R208, PT, PT, R219.reuse, R221, RZ ;  /* 0x000000dddbd07210 */ /* 0x040fe40007ffe0ff */
[----:B------:R-:W-:Y:S03]  /*16ea0*/  IADD3 R221, PT, PT, R219, R222, RZ ;  /* 0x000000dedbdd7210 */ /* 0x000fe60007ffe0ff */
[C---:B------:R-:W-:Y:S01]  /*16eb0*/  HMMA.16816.F32 R48, R188.reuse, R210, R48 ;  /* 0x000000d2bc30723c */ /* 0x040fe20000001830 */
[----:B------:R-:W-:Y:S07]  /*16ec0*/  LDSM.16.M88.4 R208, [R208] ;  /* 0x00000000d0d0783b */ /* 0x000fee0000000200 */
[C---:B------:R-:W-:Y:S08]  /*16ed0*/  HMMA.16816.F32 R52, R188.reuse, R212, R52 ;  /* 0x000000d4bc34723c */ /* 0x040ff00000001834 */
[C---:B------:R-:W-:Y:S01]  /*16ee0*/  HMMA.16816.F32 R56, R188.reuse, R214, R56 ;  /* 0x000000d6bc38723c */ /* 0x040fe20000001838 */
[----:B------:R-:W4:Y:S07]  /*16ef0*/  LDSM.16.M88.4 R212, [R221+0x2000] ;  /* 0x00200000ddd4783b */ /* 0x000f2e0000000200 */
        /* <DEDUP_REMOVED lines=15> */
[C---:B-----5:R-:W-:Y:S08]  /*16ff0*/  HMMA.16816.F32 R116, R188.reuse, R200, R116 ;  /* 0x000000c8bc74723c */ /* 0x060ff00000001874 */
[C---:B------:R-:W-:Y:S08]  /*17000*/  HMMA.16816.F32 R120, R188.reuse, R202, R120 ;  /* 0x000000cabc78723c */ /* 0x040ff00000001878 */
[C---:B------:R-:W-:Y:S08]  /*17010*/  HMMA.16816.F32 R124, R188.reuse, R204, R124 ;  /* 0x000000ccbc7c723c */ /* 0x040ff0000000187c */
[----:B------:R-:W-:Y:S08]  /*17020*/  HMMA.16816.F32 R128, R188, R206, R128 ;  /* 0x000000cebc80723c */ /* 0x000ff00000001880 */
[C---:B----4-:R-:W-:Y:S08]  /*17030*/  HMMA.16816.F32 R4, R208.reuse, R212, R4 ;  /* 0x000000d4d004723c */ /* 0x050ff00000001804 */
[C---:B------:R-:W-:Y:S08]  /*17040*/  HMMA.16816.F32 R8, R208.reuse, R214, R8 ;  /* 0x000000d6d008723c */ /* 0x040ff00000001808 */
[C---:B-1----:R-:W-:Y:S03]  /*17050*/  HMMA.16816.F32 R12, R208.reuse, R168, R12 ;  /* 0x000000a8d00c723c */ /* 0x042fe6000000180c */
        /* <DEDUP_REMOVED lines=14> */
[-C--:B------:R-:W-:Y:S09]  /*17140*/  FMUL.FTZ R17, R17, R252.reuse ;  /* 0x000000fc11117220 */ /* 0x080ff20000410000 */
[----:B------:R1:W-:Y:S10]  /*17150*/  MUFU.TANH R175, R7 ;  /* 0x0000000700af7308 */ /* 0x0003f40000002400 */
[----:B------:R-:W-:Y:S10]  /*17160*/  MUFU.TANH R168, R8 ;  /* 0x0000000800a87308 */ /* 0x000ff40000002400 */
[----:B------:R-:W-:Y:S01]  /*17170*/  MUFU.TANH R176, R9 ;  /* 0x0000000900b07308 */ /* 0x000fe20000002400 */
[----:B-1----:R-:W1:Y:S09]  /*17180*/  LDSM.16.M88.4 R4, [R221+0x3000] ;  /* 0x00300000dd04783b */ /* 0x002e720000000200 */
[----:B------:R-:W-:Y:S10]  /*17190*/  MUFU.TANH R169, R10 ;  /* 0x0000000a00a97308 */ /* 0x000ff40000002400 */
[----:B------:R2:W-:Y:S10]  /*171a0*/  MUFU.TANH R177, R11 ;  /* 0x0000000b00b17308 */ /* 0x0005f40000002400 */
[----:B------:R3:W-:Y:S10]  /*171b0*/  MUFU.TANH R170, R13 ;  /* 0x0000000d00aa7308 */ /* 0x0007f40000002400 */
[----:B------:R-:W-:Y:S01]  /*171c0*/  MUFU.TANH R12, R12 ;  /* 0x0000000c000c7308 */ /* 0x000fe20000002400 */
[----:B--2---:R-:W2:Y:S09]  /*171d0*/  LDSM.16.M88.4 R8, [R221+0x3800] ;  /* 0x00380000dd08783b */ /* 0x004eb20000000200 */
[----:B------:R-:W-:Y:S01]  /*171e0*/  MUFU.TANH R17, R17 ;  /* 0x0000001100117308 */ /* 0x000fe20000002400 */
[C---:B-1----:R-:W-:Y:S03]  /*171f0*/  HMMA.16816.F32 R20, R208.reuse, R4, R20 ;  /* 0x00000004d014723c */ /* 0x042fe60000001814 */
[-C--:B---3--:R-:W-:Y:S01]  /*17200*/  FMUL.FTZ R13, R14, R252.reuse ;  /* 0x000000fc0e0d7220 */ /* 0x088fe20000410000 */
[-C--:B------:R-:W-:Y:S01]  /*17210*/  FMUL.FTZ R14, R15, R252.reuse ;  /* 0x000000fc0f0e7220 */ /* 0x080fe20000410000 */
[-C--:B------:R-:W-:Y:S01]  /*17220*/  FMUL.FTZ R15, R16, R252.reuse ;  /* 0x000000fc100f7220 */ /* 0x080fe20000410000 */
[-C--:B------:R-:W-:Y:S01]  /*17230*/  FMUL.FTZ R16, R18, R252.reuse ;  /* 0x000000fc12107220 */ /* 0x080fe20000410000 */
[-C--:B------:R-:W-:Y:S01]  /*17240*/  FMUL.FTZ R18, R19, R252.reuse ;  /* 0x000000fc13127220 */ /* 0x080fe20000410000 */
[C---:B------:R-:W-:Y:S01]  /*17250*/  HMMA.16816.F32 R24, R208.reuse, R6, R24 ;  /* 0x00000006d018723c */ /* 0x040fe20000001818 */
[----:B------:R-:W-:Y:S01]  /*17260*/  MUFU.TANH R13, R13 ;  /* 0x0000000d000d7308 */ /* 0x000fe20000002400 */
[----:B------:R-:W1:Y:S09]  /*17270*/  LDSM.16.M88.4 R4, [R221+0x4000] ;  /* 0x00400000dd04783b */ /* 0x000e720000000200 */
        /* <DEDUP_REMOVED lines=12> */
[C---:B------:R-:W-:Y:S07]  /*17340*/  HMMA.16816.F32 R32, R208.reuse, R10, R32 ;  /* 0x0000000ad020723c */ /* 0x040fee0000001820 */
[----:B------:R-:W-:Y:S01]  /*17350*/  MUFU.TANH R18, R18 ;  /* 0x0000001200127308 */ /* 0x000fe20000002400 */
[----:B------:R-:W2:Y:S09]  /*17360*/  LDSM.16.M88.4 R8, [R221+0x4800] ;  /* 0x00480000dd08783b */ /* 0x000eb20000000200 */
[----:B------:R-:W-:Y:S01]  /*17370*/  MUFU.TANH R19, R19 ;  /* 0x0000001300137308 */ /* 0x000fe20000002400 */
[C---:B-1----:R-:W-:Y:S03]  /*17380*/  HMMA.16816.F32 R36, R208.reuse, R4, R36 ;  /* 0x00000004d024723c */ /* 0x042fe60000001824 */
[-C--:B------:R-:W-:Y:S01]  /*17390*/  FMUL.FTZ R29, R29, R252.reuse ;  /* 0x000000fc1d1d7220 */ /* 0x080fe20000410000 */
[-C--:B------:R-:W-:Y:S01]  /*173a0*/  FMUL.FTZ R27, R30, R252.reuse ;  /* 0x000000fc1e1b7220 */ /* 0x080fe20000410000 */
[-C--:B------:R-:W-:Y:S04]  /*173b0*/  FMUL.FTZ R28, R28, R252.reuse ;  /* 0x000000fc1c1c7220 */ /* 0x080fe80000410000 */
[----:B------:R1:W-:Y:S01]  /*173c0*/  MUFU.TANH R171, R29 ;  /* 0x0000001d00ab7308 */ /* 0x0003e20000002400 */
[C---:B------:R-:W-:Y:S01]  /*173d0*/  HMMA.16816.F32 R40, R208.reuse, R6, R40 ;  /* 0x00000006d028723c */ /* 0x040fe20000001828 */
[----:B------:R-:W3:Y:S02]  /*173e0*/  LDSM.16.M88.4 R4, [R221+0x5000] ;  /* 0x00500000dd04783b */ /* 0x000ee40000000200 */
[-C--:B------:R-:W-:Y:S01]  /*173f0*/  FMUL.FTZ R30, R34, R252.reuse ;  /* 0x000000fc221e7220 */ /* 0x080fe20000410000 */
[-C--:B------:R-:W-:Y:S01]  /*17400*/  FMUL.FTZ R32, R32, R252.reuse ;  /* 0x000000fc20207220 */ /* 0x080fe20000410000 */
[-C--:B------:R-:W-:Y:S04]  /*17410*/  FMUL.FTZ R33, R33, R252.reuse ;  /* 0x000000fc21217220 */ /* 0x080fe80000410000 */
[----:B------:R-:W-:Y:S01]  /*17420*/  MUFU.TANH R21, R21 ;  /* 0x0000001500157308 */ /* 0x000fe20000002400 */
[-C--:B------:R-:W-:Y:S01]  /*17430*/  FMUL.FTZ R34, R38, R252.reuse ;  /* 0x000000fc26227220 */ /* 0x080fe20000410000 */
[-C--:B------:R-:W-:Y:S01]  /*17440*/  FMUL.FTZ R36, R36, R252.reuse ;  /* 0x000000fc24247220 */ /* 0x080fe20000410000 */
[-C--:B------:R-:W-:Y:S07]  /*17450*/  FMUL.FTZ R37, R37, R252.reuse ;  /* 0x000000fc25257220 */ /* 0x080fee0000410000 */
[----:B------:R-:W-:Y:S01]  /*17460*/  MUFU.TANH R20, R20 ;  /* 0x0000001400147308 */ /* 0x000fe20000002400 */
[-C--:B-1----:R-:W-:Y:S01]  /*17470*/  FMUL.FTZ R29, R31, R252.reuse ;  /* 0x000000fc1f1d7220 */ /* 0x082fe20000410000 */
[-C--:B------:R-:W-:Y:S01]  /*17480*/  FMUL.FTZ R31, R35, R252.reuse ;  /* 0x000000fc231f7220 */ /* 0x080fe20000410000 */
[-C--:B------:R-:W-:Y:S01]  /*17490*/  FMUL.FTZ R35, R39, R252.reuse ;  /* 0x000000fc27237220 */ /* 0x080fe20000410000 */
[-C--:B------:R-:W-:Y:S01]  /*174a0*/  FMUL.FTZ R38, R42, R252.reuse ;  /* 0x000000fc2a267220 */ /* 0x080fe20000410000 */
[-C--:B------:R-:W-:Y:S01]  /*174b0*/  FMUL.FTZ R39, R43, R252.reuse ;  /* 0x000000fc2b277220 */ /* 0x080fe20000410000 */
[-C--:B------:R-:W-:Y:S01]  /*174c0*/  FMUL.FTZ R40, R40, R252.reuse ;  /* 0x000000fc28287220 */ /* 0x080fe20000410000 */
[-C--:B------:R-:W-:Y:S03]  /*174d0*/  FMUL.FTZ R41, R41, R252.reuse ;  /* 0x000000fc29297220 */ /* 0x080fe60000410000 */
[----:B------:R-:W-:Y:S01]  /*174e0*/  MUFU.TANH R22, R22 ;  /* 0x0000001600167308 */ /* 0x000fe20000002400 */
[C---:B--2---:R-:W-:Y:S09]  /*174f0*/  HMMA.16816.F32 R44, R208.reuse, R8, R44 ;  /* 0x00000008d02c723c */ /* 0x044ff2000000182c */
        /* <DEDUP_REMOVED lines=10> */
[C---:B------:R-:W-:Y:S01]  /*175a0*/  HMMA.16816.F32 R56, R208.reuse, R6, R56 ;  /* 0x00000006d038723c */ /* 0x040fe20000001838 */
[----:B------:R-:W2:Y:S02]  /*175b0*/  LDSM.16.M88.4 R4, [R221+0x6000] ;  /* 0x00600000dd04783b */ /* 0x000ea40000000200 */
        /* <DEDUP_REMOVED lines=15> */
[C---:B-1----:R-:W-:Y:S08]  /*176b0*/  HMMA.16816.F32 R60, R208.reuse, R8, R60 ;  /* 0x00000008d03c723c */ /* 0x042ff0000000183c */
[----:B------:R-:W-:Y:S01]  /*176c0*/  MUFU.TANH R29, R29 ;  /* 0x0000001d001d7308 */ /* 0x000fe20000002400 */
[C---:B------:R-:W-:Y:S01]  /*176d0*/  HMMA.16816.F32 R64, R208.reuse, R10, R64 ;  /* 0x0000000ad040723c */ /* 0x040fe20000001840 */
[----:B------:R-:W1:Y:S08]  /*176e0*/  LDSM.16.M88.4 R8, [R221+0x6800] ;  /* 0x00680000dd08783b */ /* 0x000e700000000200 */
[----:B------:R-:W-:Y:S01]  /*176f0*/  MUFU.TANH R32, R32 ;  /* 0x0000002000207308 */ /* 0x000fe20000002400 */
[C---:B--2---:R-:W-:Y:S03]  /*17700*/  HMMA.16816.F32 R68, R208.reuse, R4, R68 ;  /* 0x00000004d044723c */ /* 0x044fe60000001844 */
[-C--:B------:R-:W-:Y:S01]  /*17710*/  FMUL.FTZ R58, R62, R252.reuse ;  /* 0x000000fc3e3a7220 */ /* 0x080fe20000410000 */
[-C--:B------:R-:W-:Y:S05]  /*17720*/  FMUL.FTZ R59, R63, R252.reuse ;  /* 0x000000fc3f3b7220 */ /* 0x080fea0000410000 */
[----:B------:R-:W-:Y:S01]  /*17730*/  MUFU.TANH R33, R33 ;  /* 0x0000002100217308 */ /* 0x000fe20000002400 */
[-C--:B------:R-:W-:Y:S01]  /*17740*/  FMUL.FTZ R60, R60, R252.reuse ;  /* 0x000000fc3c3c7220 */ /* 0x080fe20000410000 */
[-C--:B------:R-:W-:Y:S01]  /*17750*/  FMUL.FTZ R61, R61, R252.reuse ;  /* 0x000000fc3d3d7220 */ /* 0x080fe20000410000 */
[C---:B------:R-:W-:Y:S01]  /*17760*/  HMMA.16816.F32 R72, R208.reuse, R6, R72 ;  /* 0x00000006d048723c */ /* 0x040fe20000001848 */
[----:B------:R-:W2:Y:S02]  /*17770*/  LDSM.16.M88.4 R4, [R221+0x7000] ;  /* 0x00700000dd04783b */ /* 0x000ea40000000200 */
        /* <DEDUP_REMOVED lines=15> */
[C---:B-1----:R-:W-:Y:S07]  /*17870*/  HMMA.16816.F32 R76, R208.reuse, R8, R76 ;  /* 0x00000008d04c723c */ /* 0x042fee000000184c */
[----:B------:R-:W-:Y:S01]  /*17880*/  MUFU.TANH R37, R37 ;  /* 0x0000002500257308 */ /* 0x000fe20000002400 */
[C---:B------:R-:W-:Y:S01]  /*17890*/  HMMA.16816.F32 R80, R208.reuse, R10, R80 ;  /* 0x0000000ad050723c */ /* 0x040fe20000001850 */
[----:B------:R-:W1:Y:S08]  /*178a0*/  LDSM.16.M88.4 R8, [R221+0x7800] ;  /* 0x00780000dd08783b */ /* 0x000e700000000200 */
[----:B------:R-:W-:Y:S01]  /*178b0*/  MUFU.TANH R34, R34 ;  /* 0x0000002200227308 */ /* 0x000fe20000002400 */
[C---:B--2---:R-:W-:Y:S03]  /*178c0*/  HMMA.16816.F32 R84, R208.reuse, R4, R84 ;  /* 0x00000004d054723c */ /* 0x044fe60000001854 */
[-C--:B------:R-:W-:Y:S06]  /*178d0*/  FMUL.FTZ R74, R78, R252.reuse ;  /* 0x000000fc4e4a7220 */ /* 0x080fec0000410000 */
[----:B------:R-:W-:Y:S01]  /*178e0*/  MUFU.TANH R35, R35 ;  /* 0x0000002300237308 */ /* 0x000fe20000002400 */
[-C--:B------:R-:W-:Y:S01]  /*178f0*/  FMUL.FTZ R75, R79, R252.reuse ;  /* 0x000000fc4f4b7220 */ /* 0x080fe20000410000 */
[-C--:B------:R-:W-:Y:S01]  /*17900*/  FMUL.FTZ R76, R76, R252.reuse ;  /* 0x000000fc4c4c7220 */ /* 0x080fe20000410000 */
[-C--:B------:R-:W-:Y:S01]  /*17910*/  FMUL.FTZ R77, R77, R252.reuse ;  /* 0x000000fc4d4d7220 */ /* 0x080fe20000410000 */
[C---:B------:R-:W-:Y:S01]  /*17920*/  HMMA.16816.F32 R88, R208.reuse, R6, R88 ;  /* 0x00000006d058723c */ /* 0x040fe20000001858 */
[----:B------:R-:W2:Y:S02]  /*17930*/  LDSM.16.M88.4 R4, [R221+0x8000] ;  /* 0x00800000dd04783b */ /* 0x000ea40000000200 */
        /* <DEDUP_REMOVED lines=16> */
[----:B------:R-:W-:Y:S02]  /*17a40*/  MUFU.TANH R39, R39 ;  /* 0x0000002700277308 */ /* 0x000fe40000002400 */
[C---:B------:R-:W-:Y:S01]  /*17a50*/  HMMA.16816.F32 R96, R208.reuse, R10, R96 ;  /* 0x0000000ad060723c */ /* 0x040fe20000001860 */
[----:B------:R-:W1:Y:S07]  /*17a60*/  LDSM.16.M88.4 R8, [R221+0x8800] ;  /* 0x00880000dd08783b */ /* 0x000e6e0000000200 */
[----:B------:R-:W-:Y:S01]  /*17a70*/  MUFU.TANH R44, R44 ;  /* 0x0000002c002c7308 */ /* 0x000fe20000002400 */
[C---:B--2---:R-:W-:Y:S09]  /*17a80*/  HMMA.16816.F32 R100, R208.reuse, R4, R100 ;  /* 0x00000004d064723c */ /* 0x044ff20000001864 */
[----:B------:R-:W-:Y:S01]  /*17a90*/  MUFU.TANH R45, R45 ;  /* 0x0000002d002d7308 */ /* 0x000fe20000002400 */
[-C--:B------:R-:W-:Y:S01]  /*17aa0*/  FMUL.FTZ R90, R94, R252.reuse ;  /* 0x000000fc5e5a7220 */ /* 0x080fe20000410000 */
[-C--:B------:R-:W-:Y:S01]  /*17ab0*/  FMUL.FTZ R91, R95, R252.reuse ;  /* 0x000000fc5f5b7220 */ /* 0x080fe20000410000 */
[-C--:B------:R-:W-:Y:S01]  /*17ac0*/  FMUL.FTZ R92, R92, R252.reuse ;  /* 0x000000fc5c5c7220 */ /* 0x080fe20000410000 */
[-C--:B------:R-:W-:Y:S01]  /*17ad0*/  FMUL.FTZ R93, R93, R252.reuse ;  /* 0x000000fc5d5d7220 */ /* 0x080fe20000410000 */
[C---:B------:R-:W-:Y:S01]  /*17ae0*/  HMMA.16816.F32 R104, R208.reuse, R6, R104 ;  /* 0x00000006d068723c */ /* 0x040fe20000001868 */
[----:B------:R-:W2:Y:S04]  /*17af0*/  LDSM.16.M88.4 R4, [R221+0x9000] ;  /* 0x00900000dd04783b */ /* 0x000ea80000000200 */
        /* <DEDUP_REMOVED lines=12> */
[C---:B-1----:R-:W-:Y:S06]  /*17bc0*/  HMMA.16816.F32 R108, R208.reuse, R8, R108 ;  /* 0x00000008d06c723c */ /* 0x042fec000000186c */
[----:B------:R1:W-:Y:S01]  /*17bd0*/  MUFU.TANH R180, R96 ;  /* 0x0000006000b47308 */ /* 0x0003e20000002400 */
[-C--:B---3--:R-:W-:Y:S01]  /*17be0*/  FMUL.FTZ R97, R103, R252.reuse ;  /* 0x000000fc67617220 */ /* 0x088fe20000410000 */
[-C--:B------:R-:W-:Y:S01]  /*17bf0*/  FMUL.FTZ R103, R104, R252.reuse ;  /* 0x000000fc68677220 */ /* 0x080fe20000410000 */
[C---:B------:R-:W-:Y:S01]  /*17c00*/  HMMA.16816.F32 R112, R208.reuse, R10, R112 ;  /* 0x0000000ad070723c */ /* 0x040fe20000001870 */
[----:B------:R-:W3:Y:S01]  /*17c10*/  LDSM.16.M88.4 R8, [R221+0x9800] ;  /* 0x00980000dd08783b */ /* 0x000ee20000000200 */
[----:B------:R-:W-:Y:S05]  /*17c20*/  DEPBAR.LE SB0, 0x0 ;  /* 0x000080000000791a */ /* 0x000fea0000000000 */
[----:B------:R5:W-:Y:S03]  /*17c30*/  MUFU.TANH R186, R100 ;  /* 0x0000006400ba7308 */ /* 0x000be60000002400 */
[-C--:B----4-:R-:W-:Y:S01]  /*17c40*/  FMUL.FTZ R101, R111, R252.reuse ;  /* 0x000000fc6f657220 */ /* 0x090fe20000410000 */
[C---:B--2---:R-:W-:Y:S06]  /*17c50*/  HMMA.16816.F32 R116, R208.reuse, R4, R116 ;  /* 0x00000004d074723c */ /* 0x044fec0000001874 */
[----:B------:R-:W-:Y:S01]  /*17c60*/  MUFU.TANH R43, R43 ;  /* 0x0000002b002b7308 */ /* 0x000fe20000002400 */
[----:B------:R-:W-:Y:S01]  /*17c70*/  BAR.SYNC.DEFER_BLOCKING 0x0 ;  /* 0x0000000000007b1d */ /* 0x000fe20000010000 */
[-C--:B-1----:R-:W-:Y:S01]  /*17c80*/  FMUL.FTZ R96, R102, R252.reuse ;  /* 0x000000fc66607220 */ /* 0x082fe20000410000 */
[-C--:B------:R-:W-:Y:S01]  /*17c90*/  FMUL.FTZ R106, R108, R252.reuse ;  /* 0x000000fc6c6a7220 */ /* 0x080fe20000410000 */
[-C--:B------:R-:W-:Y:S01]  /*17ca0*/  FMUL.FTZ R109, R109, R252.reuse ;  /* 0x000000fc6d6d7220 */ /* 0x080fe20000410000 */
[C---:B------:R-:W-:Y:S05]  /*17cb0*/  HMMA.16816.F32 R120, R208.reuse, R6, R120 ;  /* 0x00000006d078723c */ /* 0x040fea0000001878 */
[----:B------:R-:W-:Y:S01]  /*17cc0*/  MUFU.TANH R48, R48 ;  /* 0x0000003000307308 */ /* 0x000fe20000002400 */
[-C--:B-----5:R-:W-:Y:S01]  /*17cd0*/  FMUL.FTZ R100, R110, R252.reuse ;  /* 0x000000fc6e647220 */ /* 0x0a0fe20000410000 */
        /* <DEDUP_REMOVED lines=9> */
[C---:B---3--:R-:W-:Y:S03]  /*17d70*/  HMMA.16816.F32 R124, R208.reuse, R8, R124 ;  /* 0x00000008d07c723c */ /* 0x048fe6000000187c */
[-C--:B------:R-:W-:Y:S05]  /*17d80*/  FMUL.FTZ R9, R121, R252.reuse ;  /* 0x000000fc79097220 */ /* 0x080fea0000410000 */
[----:B------:R2:W-:Y:S01]  /*17d90*/  MUFU.TANH R194, R116 ;  /* 0x0000007400c27308 */ /* 0x0005e20000002400 */
[----:B------:R-:W-:Y:S09]  /*17da0*/  HMMA.16816.F32 R128, R208, R10, R128 ;  /* 0x0000000ad080723c */ /* 0x000ff20000001880 */
[----:B------:R3:W-:Y:S01]  /*17db0*/  MUFU.TANH R8, R120 ;  /* 0x0000007800087308 */ /* 0x0007e20000002400 */
[-C--:B-1----:R-:W-:Y:S01]  /*17dc0*/  FMUL.FTZ R117, R119, R252.reuse ;  /* 0x000000fc77757220 */ /* 0x082fe20000410000 */
[-C--:B------:R-:W-:Y:S01]  /*17dd0*/  FMUL.FTZ R119, R122, R252.reuse ;  /* 0x000000fc7a777220 */ /* 0x080fe20000410000 */
[-C--:B------:R-:W-:Y:S01]  /*17de0*/  FMUL.FTZ R126, R126, R252.reuse ;  /* 0x000000fc7e7e7220 */ /* 0x080fe20000410000 */
[-C--:B------:R-:W-:Y:S06]  /*17df0*/  FMUL.FTZ R127, R127, R252.reuse ;  /* 0x000000fc7f7f7220 */ /* 0x080fec0000410000 */
[----:B------:R-:W-:Y:S01]  /*17e00*/  MUFU.TANH R46, R46 ;  /* 0x0000002e002e7308 */ /* 0x000fe20000002400 */
[-C--:B--2---:R-:W-:Y:S01]  /*17e10*/  FMUL.FTZ R116, R118, R252.reuse ;  /* 0x000000fc76747220 */ /* 0x084fe20000410000 */
[-C--:B------:R-:W-:Y:S01]  /*17e20*/  FMUL.FTZ R121, R124, R252.reuse ;  /* 0x000000fc7c797220 */ /* 0x080fe20000410000 */
[-C--:B------:R-:W-:Y:S01]  /*17e30*/  FMUL.FTZ R10, R125, R252.reuse ;  /* 0x000000fc7d0a7220 */ /* 0x080fe20000410000 */
[-C--:B------:R-:W-:Y:S01]  /*17e40*/  FMUL.FTZ R130, R130, R252.reuse ;  /* 0x000000fc82827220 */ /* 0x080fe20000410000 */
[-C--:B------:R-:W-:Y:S05]  /*17e50*/  FMUL.FTZ R131, R131, R252.reuse ;  /* 0x000000fc83837220 */ /* 0x080fea0000410000 */
[----:B------:R-:W1:Y:S01]  /*17e60*/  MUFU.TANH R5, R126 ;  /* 0x0000007e00057308 */ /* 0x000e620000002400 */
[-C--:B---3--:R-:W-:Y:S01]  /*17e70*/  FMUL.FTZ R120, R123, R252.reuse ;  /* 0x000000fc7b787220 */ /* 0x088fe20000410000 */
[-C--:B------:R-:W-:Y:S08]  /*17e80*/  FMUL.FTZ R11, R128, R252.reuse ;  /* 0x000000fc800b7220 */ /* 0x080ff00000410000 */
[----:B------:R-:W2:Y:S10]  /*17e90*/  MUFU.TANH R4, R127 ;  /* 0x0000007f00047308 */ /* 0x000eb40000002400 */
[----:B------:R-:W-:Y:S01]  /*17ea0*/  MUFU.TANH R47, R47 ;  /* 0x0000002f002f7308 */ /* 0x000fe20000002400 */
[----:B-1----:R1:W-:Y:S09]  /*17eb0*/  STL [R1], R5 ;  /* 0x0000000501007387 */ /* 0x0023f20000100800 */
[----:B------:R-:W-:Y:S01]  /*17ec0*/  MUFU.TANH R52, R52 ;  /* 0x0000003400347308 */ /* 0x000fe20000002400 */
[----:B--2---:R2:W-:Y:S09]  /*17ed0*/  STL [R1+0x4], R4 ;  /* 0x0000040401007387 */ /* 0x0045f20000100800 */
[----:B------:R-:W-:Y:S10]  /*17ee0*/  MUFU.TANH R53, R53 ;  /* 0x0000003500357308 */ /* 0x000ff40000002400 */
[----:B------:R-:W-:Y:S10]  /*17ef0*/  MUFU.TANH R50, R50 ;  /* 0x0000003200327308 */ /* 0x000ff40000002400 */
[----:B-1----:R-:W1:Y:S01]  /*17f00*/  MUFU.TANH R5, R130 ;  /* 0x0000008200057308 */ /* 0x002e620000002400 */
[----:B--2---:R-:W-:Y:S09]  /*17f10*/  FMUL.FTZ R4, R129, R252 ;  /* 0x000000fc81047220 */ /* 0x004ff20000410000 */
        /* <DEDUP_REMOVED lines=77> */
[----:B------:R-:W2:Y:S01]  /*183f0*/  @!P2 LD.E R6, desc[UR4][R2.64+0x38] ;  /* 0x000038040206a980 */ /* 0x000ea2000c101900 */
[----:B-1----:R-:W-:Y:S05]  /*18400*/  @!P2 IMAD.MOV.U32 R5, RZ, RZ, RZ ;  /* 0x000000ffff05a224 */ /* 0x002fea00078e00ff */
        /* <DEDUP_REMOVED lines=31> */
[C---:B------:R-:W-:Y:S01]  /*18600*/  ISETP.GT.U32.AND P6, PT, R102.reuse, R64, PT ;  /* 0x000000406600720c */ /* 0x040fe20003fc4070 */
[C---:B------:R-:W-:Y:S05]  /*18610*/  IMAD R6, R107.reuse, R65, R6 ;  /* 0x000000416b067224 */ /* 0x040fea00078e0206 */
        /* <DEDUP_REMOVED lines=38> */
.L_x_3221:
[----:B------:R-:W-:Y:S05]  /*18880*/  BSYNC.RECONVERGENT B0 ;  /* 0x0000000000007941 */ /* 0x000fea0003800200 */
.L_x_3220:
[----:B------:R-:W-:Y:S01]  /*18890*/  LEA R242, R242, R218, 0x1 ;  /* 0x000000daf2f27211 */ /* 0x000fe200078e08ff */
[----:B------:R-:W-:Y:S01]  /*188a0*/  @!P4 IMAD.MOV.U32 R64, RZ, RZ, R235 ;  /* 0x000000ffff40c224 */ /* 0x000fe200078e00eb */
[-C--:B------:R-:W-:Y:S01]  /*188b0*/  @!P4 MOV R65, R234.reuse ;  /* 0x000000ea0041c202 */ /* 0x080fe20000000f00 */
[----:B------:R-:W-:Y:S01]  /*188c0*/  @!P3 IMAD R7, R225, 0xe0, RZ ;  /* 0x000000e0e107b824 */ /* 0x000fe200078e02ff */
[----:B------:R-:W-:Y:S02]  /*188d0*/  IADD3 R104, P5, PT, R5, R235, RZ ;  /* 0x000000eb05687210 */ /* 0x000fe40007fbe0ff */
[--C-:B------:R-:W-:Y:S01]  /*188e0*/  SHF.L.U64.HI R6, R224, 0x5, R225.reuse ;  /* 0x00000005e0067819 */ /* 0x100fe200000102e1 */
[----:B------:R-:W-:Y:S01]  /*188f0*/  @!PT LDS RZ, [RZ] ;  /* 0x00000000fffff984 */ /* 0x000fe20000000800 */
[----:B------:R-:W-:Y:S01]  /*18900*/  @!PT LDS RZ, [RZ] ;  /* 0x00000000fffff984 */ /* 0x000fe20000000800 */
[----:B------:R-:W-:Y:S01]  /*18910*/  @!PT LDS RZ, [RZ] ;  /* 0x00000000fffff984 */ /* 0x000fe20000000800 */
[----:B------:R1:W-:Y:S01]  /*18920*/  @!P4 LDGSTS.E.BYPASS.LTC128B.128 [R242+0x2000], desc[UR4][R64.64] ;  /* 0x0200000040f2cfae */ /* 0x0003e2000b981a04 */
[----:B------:R-:W-:Y:S01]  /*18930*/  @!P3 IADD3 R112, P0, PT, R104, R5, RZ ;  /* 0x000000056870b210 */ /* 0x000fe20007f1e0ff */
[----:B------:R-:W-:Y:S01]  /*18940*/  @!P3 IMAD R5, R225, 0x60, RZ ;  /* 0x00000060e105b824 */ /* 0x000fe200078e02ff */
[----:B------:R-:W-:Y:S01]  /*18950*/  IADD3.X R105, PT, PT, R6, R234, RZ, P5, !PT ;  /* 0x000000ea06697210 */ /* 0x000fe20002ffe4ff */
[----:B------:R2:W-:Y:S01]  /*18960*/  @P4 STS.128 [R242+0x2000], RZ ;  /* 0x002000fff2004388 */ /* 0x0005e20000000c00 */
[C---:B------:R-:W-:Y:S02]  /*18970*/  @!P3 LEA R196, P4, R224.reuse, R104, 0x6 ;  /* 0x00000068e0c4b211 */ /* 0x040fe400078830ff */
[----:B------:R-:W-:Y:S01]  /*18980*/  @!P3 IADD3.X R113, PT, PT, R105, R6, RZ, P0, !PT ;  /* 0x000000066971b210 */ /* 0x000fe200007fe4ff */
[----:B------:R2:W-:Y:S01]  /*18990*/  @P3 STS.128 [R242+0x2800], RZ ;  /* 0x002800fff2003388 */ /* 0x0005e20000000c00 */
[CC--:B------:R-:W-:Y:S01]  /*189a0*/  @!P3 LEA.HI.X R197, R224.reuse, R105.reuse, R225, 0x6, P4 ;  /* 0x00000069e0c5b211 */ /* 0x0c0fe200020f34e1 */
[C---:B------:R-:W-:Y:S01]  /*189b0*/  @!P3 IMAD.WIDE.U32 R124, R224.reuse, 0x60, R104 ;  /* 0x00000060e07cb825 */ /* 0x040fe200078e0068 */
[-C--:B------:R-:W-:Y:S01]  /*189c0*/  @!P3 MOV R126, R104.reuse ;  /* 0x00000068007eb202 */ /* 0x080fe20000000f00 */
[----:B------:R-:W-:Y:S01]  /*189d0*/  @!PT LDS RZ, [RZ] ;  /* 0x00000000fffff984 */ /* 0x000fe20000000800 */
[----:B------:R-:W-:Y:S01]  /*189e0*/  @!PT LDS RZ, [RZ] ;  /* 0x00000000fffff984 */ /* 0x000fe20000000800 */
[----:B------:R-:W-:Y:S01]  /*189f0*/  @!PT LDS RZ, [RZ] ;  /* 0x00000000fffff984 */ /* 0x000fe20000000800 */
[----:B------:R-:W-:Y:S01]  /*18a00*/  @!P3 LDGSTS.E.BYPASS.LTC128B.128 [R242+0x2800], desc[UR4][R104.64] ;  /* 0x0280000068f2bfae */ /* 0x000fe2000b981a04 */
        /* <DEDUP_REMOVED lines=10> */
[--C-:B------:R-:W-:Y:S01]  /*18ab0*/  @!P3 IMAD.MOV.U32 R127, RZ, RZ, R105.reuse ;  /* 0x000000ffff7fb224 */ /* 0x100fe200078e0069 */
[-C--:B------:R-:W-:Y:S01]  /*18ac0*/  @!P3 MOV R130, R104.reuse ;  /* 0x000000680082b202 */ /* 0x080fe20000000f00 */
[C---:B------:R-:W-:Y:S01]  /*18ad0*/  @!P3 IMAD.WIDE.U32 R122, R224.reuse, 0xa0, R104 ;  /* 0x000000a0e07ab825 */ /* 0x040fe200078e0068 */
[----:B------:R2:W-:Y:S02]  /*18ae0*/  @P3 STS.128 [R242+0x3800], RZ ;  /* 0x003800fff2003388 */ /* 0x0005e40000000c00 */
[----:B------:R-:W-:Y:S01]  /*18af0*/  @!P3 MOV R131, R105 ;  /* 0x000000690083b202 */ /* 0x000fe20000000f00 */
[----:B------:R-:W-:Y:S01]  /*18b00*/  @!P3 IMAD.WIDE.U32 R126, R224, 0x120, R126 ;  /* 0x00000120e07eb825 */ /* 0x000fe200078e007e */
[----:B------:R-:W-:Y:S01]  /*18b10*/  @!PT LDS RZ, [RZ] ;  /* 0x00000000fffff984 */ /* 0x000fe20000000800 */
[----:B------:R-:W-:Y:S01]  /*18b20*/  @!PT LDS RZ, [RZ] ;  /* 0x00000000fffff984 */ /* 0x000fe20000000800 */
[----:B------:R-:W-:Y:S01]  /*18b30*/  @!PT LDS RZ, [RZ] ;  /* 0x00000000fffff984 */ /* 0x000fe20000000800 */
[----:B------:R2:W-:Y:S03]  /*18b40*/  @!P3 LDGSTS.E.BYPASS.LTC128B.128 [R242+0x3800], desc[UR4][R196.64] ;  /* 0x03800000c4f2bfae */ /* 0x0005e6000b981a04 */
[C---:B------:R-:W-:Y:S01]  /*18b50*/  @!P3 IMAD R6, R225.reuse, 0x120, RZ ;  /* 0x00000120e106b824 */ /* 0x040fe200078e02ff */
[----:B------:R2:W-:Y:S01]  /*18b60*/  @P3 STS.128 [R242+0x4000], RZ ;  /* 0x004000fff2003388 */ /* 0x0005e20000000c00 */
[----:B------:R-:W-:Y:S02]  /*18b70*/  @!P3 IMAD.MOV.U32 R185, RZ, RZ, R105 ;  /* 0x000000ffffb9b224 */ /* 0x000fe400078e0069 */
[----:B------:R-:W-:Y:S01]  /*18b80*/  @!P3 IMAD.IADD R127, R6, 0x1, R127 ;  /* 0x00000001067fb824 */ /* 0x000fe200078e027f */
[----:B------:R-:W-:Y:S01]  /*18b90*/  @!PT LDS RZ, [RZ] ;  /* 0x00000000fffff984 */ /* 0x000fe20000000800 */
[----:B------:R-:W-:Y:S01]  /*18ba0*/  @!PT LDS RZ, [RZ] ;  /* 0x00000000fffff984 */ /* 0x000fe20000000800 */
[----:B------:R-:W-:Y:S01]  /*18bb0*/  @!PT LDS RZ, [RZ] ;  /* 0x00000000fffff984 */ /* 0x000fe20000000800 */
[----:B------:R2:W-:Y:S01]  /*18bc0*/  @!P3 LDGSTS.E.BYPASS.LTC128B.128 [R242+0x4000], desc[UR4][R124.64] ;  /* 0x040000007cf2bfae */ /* 0x0005e2000b981a04 */
[C---:B------:R-:W-:Y:S03]  /*18bd0*/  @!P3 IMAD.WIDE.U32 R184, R224.reuse, 0x1a0, R184 ;  /* 0x000001a0e0b8b825 */ /* 0x040fe600078e00b8 */
[----:B------:R2:W-:Y:S01]  /*18be0*/  @P3 STS.128 [R242+0x4800], RZ ;  /* 0x004800fff2003388 */ /* 0x0005e20000000c00 */
[C---:B------:R-:W-:Y:S02]  /*18bf0*/  @!P3 IMAD R6, R225.reuse, 0x1a0, RZ ;  /* 0x000001a0e106b824 */ /* 0x040fe400078e02ff */
[----:B-1----:R-:W-:Y:S02]  /*18c00*/  @!P3 IMAD R65, R225, 0xa0, RZ ;  /* 0x000000a0e141b824 */ /* 0x002fe400078e02ff */
[----:B------:R-:W-:Y:S01]  /*18c10*/  @!P3 IMAD.WIDE.U32 R114, R224, 0xc0, R114 ;  /* 0x000000c0e072b825 */ /* 0x000fe200078e0072 */
[----:B------:R-:W-:Y:S02]  /*18c20*/  @!P3 IADD3 R185, PT, PT, R6, R185, RZ ;  /* 0x000000b906b9b210 */ /* 0x000fe40007ffe0ff */
[----:B---3--:R-:W-:Y:S01]  /*18c30*/  @!P3 MOV R113, R105 ;  /* 0x000000690071b202 */ /* 0x008fe20000000f00 */
[----:B------:R-:W-:Y:S01]  /*18c40*/  @!P3 IMAD.MOV.U32 R112, RZ, RZ, R104 ;  /* 0x000000ffff70b224 */ /* 0x000fe200078e0068 */
[CC--:B------:R-:W-:Y:S01]  /*18c50*/  @!P3 LEA R6, P0, R224.reuse, R104.reuse, 0x7 ;  /* 0x00000068e006b211 */ /* 0x0c0fe200078038ff */
[----:B------:R-:W-:Y:S02]  /*18c60*/  @!P3 IMAD.IADD R123, R65, 0x1, R123 ;  /* 0x00000001417bb824 */ /* 0x000fe400078e027b */
[C---:B------:R-:W-:Y:S04]  /*18c70*/  @!P3 IMAD.WIDE.U32 R112, R224.reuse, 0xe0, R112 ;  /* 0x000000e0e070b825 */ /* 0x040fe800078e0070 */
[----:B------:R-:W-:Y:S01]  /*18c80*/  @!P3 IMAD R64, R225, 0xc0, RZ ;  /* 0x000000c0e140b824 */ /* 0x000fe200078e02ff */
[----:B------:R-:W-:Y:S01]  /*18c90*/  @!P3 IADD3 R113, PT, PT, R7, R113, RZ ;  /* 0x000000710771b210 */ /* 0x000fe20007ffe0ff */
[----:B------:R-:W-:Y:S02]  /*18ca0*/  @!P3 IMAD R7, R225, 0x180, RZ ;  /* 0x00000180e107b824 */ /* 0x000fe400078e02ff */
[----:B------:R-:W-:Y:S01]  /*18cb0*/  @!P3 IMAD.WIDE.U32 R128, R224, 0x160, R104 ;  /* 0x00000160e080b825 */ /* 0x000fe200078e0068 */
[----:B------:R-:W-:Y:S02]  /*18cc0*/  @!P3 IADD3 R115, PT, PT, R64, R115, RZ ;  /* 0x000000734073b210 */ /* 0x000fe40007ffe0ff */
[----:B------:R-:W-:Y:S01]  /*18cd0*/  @!P3 IADD3 R193, PT, PT, R7, R193, RZ ;  /* 0x000000c107c1b210 */ /* 0x000fe20007ffe0ff */
[C---:B------:R-:W-:Y:S01]  /*18ce0*/  @!P3 IMAD R64, R225.reuse, 0x160, RZ ;  /* 0x00000160e140b824 */ /* 0x040fe200078e02ff */
[C---:B------:R-:W-:Y:S01]  /*18cf0*/  @!P3 LEA.HI.X R7, R224.reuse, R105, R225, 0x7, P0 ;  /* 0x00000069e007b211 */ /* 0x040fe200000f3ce1 */
[----:B------:R-:W-:Y:S03]  /*18d00*/  @!P3 IMAD.WIDE.U32 R130, R224, 0x140, R130 ;  /* 0x00000140e082b825 */ /* 0x000fe600078e0082 */
[----:B------:R-:W-:Y:S01]  /*18d10*/  @!P3 IADD3 R129, PT, PT, R64, R129, RZ ;  /* 0x000000814081b210 */ /* 0x000fe20007ffe0ff */
[----:B------:R-:W-:Y:S01]  /*18d20*/  @!PT LDS RZ, [RZ] ;  /* 0x00000000fffff984 */ /* 0x000fe20000000800 */
[----:B------:R-:W-:Y:S01]  /*18d30*/  @!PT LDS RZ, [RZ] ;  /* 0x00000000fffff984 */ /* 0x000fe20000000800 */
[----:B------:R-:W-:Y:S01]  /*18d40*/  @!PT LDS RZ, [RZ] ;  /* 0x00000000fffff984 */ /* 0x000fe20000000800 */
[----:B------:R2:W-:Y:S01]  /*18d50*/  @!P3 LDGSTS.E.BYPASS.LTC128B.128 [R242+0x4800], desc[UR4][R6.64] ;  /* 0x0480000006f2bfae */ /* 0x0005e2000b981a04 */
[-C--:B------:R-:W-:Y:S01]  /*18d60*/  @!P3 MOV R64, R104.reuse ;  /* 0x000000680040b202 */ /* 0x080fe20000000f00 */
[----:B------:R-:W-:Y:S01]  /*18d70*/  @!P3 IMAD.MOV.U32 R65, RZ, RZ, R105 ;  /* 0x000000ffff41b224 */ /* 0x000fe200078e0069 */
[C---:B------:R-:W-:Y:S01]  /*18d80*/  @!P3 LEA R104, P0, R224.reuse, R104, 0x8 ;  /* 0x00000068e068b211 */ /* 0x040fe200078040ff */
[----:B------:R2:W-:Y:S01]  /*18d90*/  @P3 STS.128 [R242+0x5000], RZ ;  /* 0x005000fff2003388 */ /* 0x0005e20000000c00 */
[----:B------:R-:W-:Y:S02]  /*18da0*/  @!P3 IMAD R5, R225, 0x140, RZ ;  /* 0x00000140e105b824 */ /* 0x000fe400078e02ff */
[C---:B------:R-:W-:Y:S01]  /*18db0*/  @!P3 LEA.HI.X R105, R224.reuse, R105, R225, 0x8, P0 ;  /* 0x00000069e069b211 */ /* 0x040fe200000f44e1 */
[----:B------:R-:W-:Y:S01]  /*18dc0*/  @!PT LDS RZ, [RZ] ;  /* 0x00000000fffff984 */ /* 0x000fe20000000800 */
[----:B------:R-:W-:Y:S01]  /*18dd0*/  @!PT LDS RZ, [RZ] ;  /* 0x00000000fffff984 */ /* 0x000fe20000000800 */
[----:B------:R-:W-:Y:S01]  /*18de0*/  @!PT LDS RZ, [RZ] ;  /* 0x00000000fffff984 */ /* 0x000fe20000000800 */
[----:B------:R2:W-:Y:S01]  /*18df0*/  @!P3 LDGSTS.E.BYPASS.LTC128B.128 [R242+0x5000], desc[UR4][R122.64] ;  /* 0x050000007af2bfae */ /* 0x0005e2000b981a04 */
[----:B------:R-:W-:Y:S01]  /*18e00*/  @!P3 IMAD.WIDE.U32 R64, R224, 0x1c0, R64 ;  /* 0x000001c0e040b825 */ /* 0x000fe200078e0040 */
[----:B------:R-:W-:Y:S02]  /*18e10*/  @!P3 IADD3 R131, PT, PT, R5, R131, RZ ;  /* 0x000000830583b210 */ /* 0x000fe40007ffe0ff */
[----:B------:R2:W-:Y:S01]  /*18e20*/  @P3 STS.128 [R242+0x5800], RZ ;  /* 0x005800fff2003388 */ /* 0x0005e20000000c00 */
[----:B------:R-:W-:Y:S03]  /*18e30*/  @!P3 IMAD R5, R225, 0x1c0, RZ ;  /* 0x000001c0e105b824 */ /* 0x000fe600078e02ff */
[----:B------:R-:W-:Y:S01]  /*18e40*/  @!PT LDS RZ, [RZ] ;  /* 0x00000000fffff984 */ /* 0x000fe20000000800 */
[----:B------:R-:W-:Y:S01]  /*18e50*/  @!PT LDS RZ, [RZ] ;  /* 0x00000000fffff984 */ /* 0x000fe20000000800 */
[----:B------:R-:W-:Y:S01]  /*18e60*/  @!PT LDS RZ, [RZ] ;  /* 0x00000000fffff984 */ /* 0x000fe20000000800 */
[----:B------:R2:W-:Y:S02]  /*18e70*/  @!P3 LDGSTS.E.BYPASS.LTC128B.128 [R242+0x5800], desc[UR4][R114.64] ;  /* 0x0580000072f2bfae */ /* 0x0005e4000b981a04 */
[----:B------:R-:W-:Y:S02]  /*18e80*/  @!P3 IADD3 R65, PT, PT, R5, R65, RZ ;  /* 0x000000410541b210 */ /* 0x000fe40007ffe0ff */
        /* <DEDUP_REMOVED lines=41> */
.L_x_3219:
[----:B------:R-:W-:Y:S05]  /*19120*/  BSYNC.RECONVERGENT B1 ;  /* 0x0000000000017941 */ /* 0x000fea0003800200 */
.L_x_3218:
[----:B------:R-:W-:Y:S01]  /*19130*/  LOP3.LUT R220, R0, 0x200, R220, 0xf8, !PT ;  /* 0x0000020000dc7812 */ /* 0x000fe200078ef8dc */
[----:B------:R-:W-:Y:S01]  /*19140*/  STL [R1+0x40], R241 ;  /* 0x000040f101007387 */ /* 0x000fe20000100800 */
[----:B-12---:R-:W-:Y:S03]  /*19150*/  IMAD.SHL.U32 R65, R166, 0x2, RZ ;  /* 0x00000002a6417824 */ /* 0x006fe600078e00ff */
[----:B------:R-:W-:Y:S02]  /*19160*/  STL [R1+0x3c], R237 ;  /* 0x00003ced01007387 */ /* 0x000fe40000100800 */
[----:B------:R-:W-:Y:S02]  /*19170*/  LOP3.LUT R64, R65, 0x6, RZ, 0xc0, !PT ;  /* 0x0000000641407812 */ /* 0x000fe400078ec0ff */
[----:B------:R-:W-:Y:S03]  /*19180*/  STL [R1+0x38], R236 ;  /* 0x000038ec01007387 */ /* 0x000fe60000100800 */
[----:B------:R-:W-:Y:S01]  /*19190*/  IMAD R7, R240, 0x100, R64 ;  /* 0x00000100f0077824 */ /* 0x000fe200078e0240 */
[----:B------:R-:W-:Y:S03]  /*191a0*/  STL [R1+0x34], R235 ;  /* 0x000034eb01007387 */ /* 0x000fe60000100800 */
[C---:B------:R-:W-:Y:S01]  /*191b0*/  VIADD R203, R7.reuse, 0x8 ;  /* 0x0000000807cb7836 */ /* 0x040fe20000000000 */
[CC--:B------:R-:W-:Y:S01]  /*191c0*/  ISETP.GE.AND P4, PT, R7.reuse, R232.reuse, PT ;  /* 0x000000e80700720c */ /* 0x0c0fe20003f86270 */
[----:B------:R-:W-:Y:S01]  /*191d0*/  STL [R1+0x30], R234 ;  /* 0x000030ea01007387 */ /* 0x000fe20000100800 */
[CC--:B------:R-:W-:Y:S01]  /*191e0*/  ISETP.GE.AND P0, PT, R7.reuse, R231.reuse, PT ;  /* 0x000000e70700720c */ /* 0x0c0fe20003f06270 */
[----:B------:R-:W-:Y:S01]  /*191f0*/  VIADD R204, R7, 0x1 ;  /* 0x0000000107cc7836 */ /* 0x000fe20000000000 */
[-C--:B------:R-:W-:Y:S01]  /*19200*/  ISETP.GE.AND P6, PT, R203, R232.reuse, PT ;  /* 0x000000e8cb00720c */ /* 0x080fe20003fc6270 */
[----:B------:R-:W-:Y:S01]  /*19210*/  STL [R1+0x2c], R228 ;  /* 0x00002ce401007387 */ /* 0x000fe20000100800 */
[----:B------:R-:W-:Y:S01]  /*19220*/  FSEL R172, R172, -INF , P4 ;  /* 0xff800000acac7808 */ /* 0x000fe20002000000 */
[C---:B------:R-:W-:Y:S01]  /*19230*/  VIADD R202, R7.reuse, 0x9 ;  /* 0x0000000907ca7836 */ /* 0x040fe20000000000 */
[-C--:B------:R-:W-:Y:S01]  /*19240*/  ISETP.GE.AND P3, PT, R204, R232.reuse, PT ;  /* 0x000000e8cc00720c */ /* 0x080fe20003f66270 */
[----:B------:R1:W-:Y:S01]  /*19250*/  STL [R1+0x28], R227 ;  /* 0x000028e301007387 */ /* 0x0003e20000100800 */
[----:B------:R-:W-:Y:S01]  /*19260*/  FSEL R238, R168, -INF , P6 ;  /* 0xff800000a8ee7808 */ /* 0x000fe20003000000 */
[C---:B------:R-:W-:Y:S01]  /*19270*/  VIADD R197, R7.reuse, 0x10 ;  /* 0x0000001007c57836 */ /* 0x040fe20000000000 */
[-C--:B------:R-:W-:Y:S01]  /*19280*/  ISETP.GE.AND P5, PT, R202, R232.reuse, PT ;  /* 0x000000e8ca00720c */ /* 0x080fe20003fa6270 */
[----:B------:R2:W-:Y:S01]  /*19290*/  STL [R1+0x24], R226 ;  /* 0x000024e201007387 */ /* 0x0005e20000100800 */
[----:B------:R-:W-:Y:S01]  /*192a0*/  FSEL R239, R174, -INF , P3 ;  /* 0xff800000aeef7808 */ /* 0x000fe20001800000 */
[----:B------:R-:W-:Y:S01]  /*192b0*/  VIADD R124, R7, 0x18 ;  /* 0x00000018077c7836 */ /* 0x000fe20000000000 */
[-C--:B------:R-:W-:Y:S01]  /*192c0*/  ISETP.GE.AND P4, PT, R197, R232.reuse, PT ;  /* 0x000000e8c500720c */ /* 0x080fe20003f86270 */
[----:B------:R3:W-:Y:S01]  /*192d0*/  STL [R1+0x20], R225 ;  /* 0x000020e101007387 */ /* 0x0007e20000100800 */
[C---:B------:R-:W-:Y:S02]  /*192e0*/  VIADD R196, R7.reuse, 0x11 ;  /* 0x0000001107c47836 */ /* 0x040fe40000000000 */
[-C--:B------:R-:W-:Y:S01]  /*192f0*/  ISETP.GE.AND P6, PT, R124, R232.reuse, PT ;  /* 0x000000e87c00720c */ /* 0x080fe20003fc6270 */
[----:B------:R4:W-:Y:S01]  /*19300*/  STL [R1+0x1c], R224 ;  /* 0x00001ce001007387 */ /* 0x0009e20000100800 */
[----:B------:R-:W-:Y:S01]  /*19310*/  FSEL R124, R176, -INF , P5 ;  /* 0xff800000b07c7808 */ /* 0x000fe20002800000 */
[C---:B------:R-:W-:Y:S01]  /*19320*/  VIADD R129, R7.reuse, 0x19 ;  /* 0x0000001907817836 */ /* 0x040fe20000000000 */
[----:B------:R-:W-:Y:S01]  /*19330*/  FSEL R168, R12, -INF , P4 ;  /* 0xff8000000ca87808 */ /* 0x000fe20002000000 */
[----:B------:R4:W-:Y:S01]  /*19340*/  STL [R1+0x18], R217 ;  /* 0x000018d901007387 */ /* 0x0009e20000100800 */
[-C--:B------:R-:W-:Y:S01]  /*19350*/  ISETP.GE.AND P3, PT, R196, R232.reuse, PT ;  /* 0x000000e8c400720c */ /* 0x080fe20003f66270 */
[----:B------:R-:W-:Y:S01]  /*19360*/  VIADD R127, R7, 0x20 ;  /* 0x00000020077f7836 */ /* 0x000fe20000000000 */
[-C--:B------:R-:W-:Y:S01]  /*19370*/  ISETP.GE.AND P5, PT, R129, R232.reuse, PT ;  /* 0x000000e88100720c */ /* 0x080fe20003fa6270 */
[----:B------:R4:W-:Y:S01]  /*19380*/  STL [R1+0x14], R216 ;  /* 0x000014d801007387 */ /* 0x0009e20000100800 */
[----:B------:R-:W-:Y:S01]  /*19390*/  FSEL R174, R15, -INF , P6 ;  /* 0xff8000000fae7808 */ /* 0x000fe20003000000 */
[----:B------:R-:W-:Y:S01]  /*193a0*/  VIADD R131, R7, 0x48 ;  /* 0x0000004807837836 */ /* 0x000fe20000000000 */
[-C--:B------:R-:W-:Y:S01]  /*193b0*/  ISETP.GE.AND P4, PT, R127, R232.reuse, PT ;  /* 0x000000e87f00720c */ /* 0x080fe20003f86270 */
[----:B------:R4:W-:Y:S01]  /*193c0*/  STL [R1+0x10], R167 ;  /* 0x000010a701007387 */ /* 0x0009e20000100800 */
[----:B------:R-:W-:Y:S01]  /*193d0*/  FSEL R170, R170, -INF , P3 ;  /* 0xff800000aaaa7808 */ /* 0x000fe20001800000 */
[----:B------:R-:W-:Y:S01]  /*193e0*/  VIADD R166, R7, 0x21 ;  /* 0x0000002107a67836 */ /* 0x000fe20000000000 */
[----:B------:R-:W-:Y:S01]  /*193f0*/  FSEL R176, R17, -INF , P5 ;  /* 0xff80000011b07808 */ /* 0x000fe20002800000 */
[----:B-1----:R-:W-:Y:S01]  /*19400*/  VIADD R227, R7, 0x38 ;  /* 0x0000003807e37836 */ /* 0x002fe20000000000 */
[----:B------:R-:W-:Y:S01]  /*19410*/  FSEL R196, R19, -INF , P4 ;  /* 0xff80000013c47808 */ /* 0x000fe20002000000 */
[C---:B--2---:R-:W-:Y:S01]  /*19420*/  VIADD R226, R7.reuse, 0x40 ;  /* 0x0000004007e27836 */ /* 0x044fe20000000000 */
[-C--:B------:R-:W-:Y:S01]  /*19430*/  ISETP.GE.AND P3, PT, R166, R232.reuse, PT ;  /* 0x000000e8a600720c */ /* 0x080fe20003f66270 */
[----:B------:R-:W-:Y:S02]  /*19440*/  VIADD R130, R7, 0x39 ;  /* 0x0000003907827836 */ /* 0x000fe40000000000 */
[----:B------:R-:W-:Y:S01]  /*19450*/  IMAD.MOV.U32 R19, RZ, RZ, R124 ;  /* 0x000000ffff137224 */ /* 0x000fe200078e007c */
[----:B------:R-:W-:Y:S01]  /*19460*/  FSEL R17, R21, -INF , P3 ;  /* 0xff80000015117808 */ /* 0x000fe20001800000 */
[C---:B---3--:R-:W-:Y:S02]  /*19470*/  VIADD R225, R7.reuse, 0x41 ;  /* 0x0000004107e17836 */ /* 0x048fe40000000000 */
[C---:B----4-:R-:W-:Y:S02]  /*19480*/  VIADD R224, R7.reuse, 0x31 ;  /* 0x0000003107e07836 */ /* 0x050fe40000000000 */
[C---:B------:R-:W-:Y:S02]  /*19490*/  VIADD R221, R7.reuse, 0x50 ;  /* 0x0000005007dd7836 */ /* 0x040fe40000000000 */
[C---:B------:R-:W-:Y:S01]  /*194a0*/  VIADD R217, R7.reuse, 0x30 ;  /* 0x0000003007d97836 */ /* 0x040fe20000000000 */
[-C--:B------:R-:W-:Y:S01]  /*194b0*/  ISETP.GE.AND P3, PT, R224, R232.reuse, PT ;  /* 0x000000e8e000720c */ /* 0x080fe20003f66270 */
        /* <DEDUP_REMOVED lines=17> */
[C---:B------:R-:W-:Y:S01]  /*195d0*/  VIADD R214, R7.reuse, 0x58 ;  /* 0x0000005807d67836 */ /* 0x040fe20000000000 */
[-C--:B------:R-:W-:Y:S01]  /*195e0*/  ISETP.GE.AND P5, PT, R130, R232.reuse, PT ;  /* 0x000000e88200720c */ /* 0x080fe20003fa6270 */
        /* <DEDUP_REMOVED lines=28> */
[----:B------:R-:W-:Y:S01]  /*197b0*/  VIADD R107, R7, 0xe1 ;  /* 0x000000e1076b7836 */ /* 0x000fe20000000000 */
[----:B------:R-:W-:Y:S01]  /*197c0*/  FSEL R23, R49, -INF , P6 ;  /* 0xff80000031177808 */ /* 0x000fe20003000000 */
[----:B------:R-:W-:Y:S01]  /*197d0*/  VIADD R206, R7, 0x68 ;  /* 0x0000006807ce7836 */ /* 0x000fe20000000000 */
[----:B------:R-:W-:Y:S01]  /*197e0*/  FSEL R251, R41, -INF , P5 ;  /* 0xff80000029fb7808 */ /* 0x000fe20002800000 */
[----:B------:R-:W-:Y:S01]  /*197f0*/  IMAD.MOV.U32 R49, RZ, RZ, R12 ;  /* 0x000000ffff317224 */ /* 0x000fe200078e000c */
[-C--:B------:R-:W-:Y:S01]  /*19800*/  ISETP.GE.AND P6, PT, R200, R232.reuse, PT ;  /* 0x000000e8c800720c */ /* 0x080fe20003fc6270 */
[----:B------:R-:W-:Y:S01]  /*19810*/  IMAD.MOV.U32 R40, RZ, RZ, R15 ;  /* 0x000000ffff287224 */ /* 0x000fe200078e000f */
[-C--:B------:R-:W-:Y:S01]  /*19820*/  ISETP.GE.AND P5, PT, R208, R232.reuse, PT ;  /* 0x000000e8d000720c */ /* 0x080fe20003fa6270 */
[----:B------:R-:W-:Y:S01]  /*19830*/  IMAD.MOV.U32 R36, RZ, RZ, R17 ;  /* 0x000000ffff247224 */ /* 0x000fe200078e0011 */
[----:B------:R-:W-:Y:S01]  /*19840*/  FSEL R28, R45, -INF , P3 ;  /* 0xff8000002d1c7808 */ /* 0x000fe20001800000 */
[----:B------:R-:W-:Y:S01]  /*19850*/  IMAD.MOV.U32 R45, RZ, RZ, R127 ;  /* 0x000000ffff2d7224 */ /* 0x000fe200078e007f */
[----:B------:R-:W-:Y:S01]  /*19860*/  FSEL R204, R53, -INF , P4 ;  /* 0xff80000035cc7808 */ /* 0x000fe20002000000 */
[C---:B------:R-:W-:Y:S01]  /*19870*/  VIADD R201, R7.reuse, 0x69 ;  /* 0x0000006907c97836 */ /* 0x040fe20000000000 */
[-C--:B------:R-:W-:Y:S01]  /*19880*/  ISETP.GE.AND P3, PT, R206, R232.reuse, PT ;  /* 0x000000e8ce00720c */ /* 0x080fe20003f66270 */
        /* <DEDUP_REMOVED lines=10> */
[----:B------:R-:W-:Y:S01]  /*19930*/  IMAD.MOV.U32 R52, RZ, RZ, R36 ;  /* 0x000000ffff347224 */ /* 0x000fe200078e0024 */
[----:B------:R-:W-:Y:S01]  /*19940*/  FSEL R17, R172, -INF , !P0 ;  /* 0xff800000ac117808 */ /* 0x000fe20004000000 */
[C---:B------:R-:W-:Y:S01]  /*19950*/  VIADD R218, R7.reuse, 0x99 ;  /* 0x0000009907da7836 */ /* 0x040fe20000000000 */
[----:B------:R-:W-:Y:S01]  /*19960*/  FSEL R203, R56, -INF , P3 ;  /* 0xff80000038cb7808 */ /* 0x000fe20001800000 */
[----:B------:R-:W-:Y:S01]  /*19970*/  IMAD.MOV.U32 R56, RZ, RZ, R176 ;  /* 0x000000ffff387224 */ /* 0x000fe200078e00b0 */
        /* <DEDUP_REMOVED lines=15> */
[----:B------:R-:W-:Y:S01]  /*19a70*/  IMAD.MOV.U32 R48, RZ, RZ, R124 ;  /* 0x000000ffff307224 */ /* 0x000fe200078e007c */
        /* <DEDUP_REMOVED lines=28> */
[-C--:B------:R-:W-:Y:S02]  /*19c40*/  ISETP.GE.AND P4, PT, R213, R232.reuse, PT ;  /* 0x000000e8d500720c */ /* 0x080fe40003f86270 */
[-C--:B------:R-:W-:Y:S02]  /*19c50*/  ISETP.GE.AND P3, PT, R184, R232.reuse, PT ;  /* 0x000000e8b800720c */ /* 0x080fe40003f66270 */
[----:B------:R-:W-:Y:S02]  /*19c60*/  FSEL R228, R68, -INF , P0 ;  /* 0xff80000044e47808 */ /* 0x000fe40000000000 */
[----:B------:R-:W-:Y:S02]  /*19c70*/  FSEL R68, R186, -INF , P6 ;  /* 0xff800000ba447808 */ /* 0x000fe40003000000 */
        /* <DEDUP_REMOVED lines=19> */
[----:B------:R-:W-:Y:S01]  /*19db0*/  FSEL R171, R88, -INF , P0 ;  /* 0xff80000058ab7808 */ /* 0x000fe20000000000 */
[----:B------:R-:W-:Y:S01]  /*19dc0*/  VIADD R88, R7, 0x18 ;  /* 0x0000001807587836 */ /* 0x000fe20000000000 */
[----:B------:R-:W-:Y:S02]  /*19dd0*/  FSEL R8, R8, -INF , P6 ;  /* 0xff80000008087808 */ /* 0x000fe40003000000 */
[-C--:B------:R-:W-:Y:S02]  /*19de0*/  ISETP.GE.AND P0, PT, R118, R232.reuse, PT ;  /* 0x000000e87600720c */ /* 0x080fe40003f06270 */
[----:B------:R-:W-:Y:S02]  /*19df0*/  FSEL R41, R111, -INF , P5 ;  /* 0xff8000006f297808 */ /* 0x000fe40002800000 */
[-C--:B------:R-:W-:Y:S01]  /*19e00*/  ISETP.GE.AND P6, PT, R69, R231.reuse, PT ;  /* 0x000000e74500720c */ /* 0x080fe20003fc6270 */
[----:B------:R-:W-:Y:S01]  /*19e10*/  VIADD R69, R7, 0x8 ;  /* 0x0000000807457836 */ /* 0x000fe20000000000 */
[----:B------:R-:W-:Y:S02]  /*19e20*/  FSEL R36, R103, -INF , P4 ;  /* 0xff80000067247808 */ /* 0x000fe40002000000 */
[-C--:B------:R-:W-:Y:S02]  /*19e30*/  ISETP.GE.AND P5, PT, R104, R232.reuse, PT ;  /* 0x000000e86800720c */ /* 0x080fe40003fa6270 */
        /* <DEDUP_REMOVED lines=8> */
[-C--:B------:R-:W-:Y:S01]  /*19ec0*/  ISETP.GE.AND P5, PT, R69, R231.reuse, PT ;  /* 0x000000e74500720c */ /* 0x080fe20003fa6270 */
[----:B------:R-:W-:Y:S01]  /*19ed0*/  VIADD R69, R7, 0x9 ;  /* 0x0000000907457836 */ /* 0x000fe20000000000 */
[----:B------:R-:W-:Y:S02]  /*19ee0*/  FSEL R103, R188, -INF , P3 ;  /* 0xff800000bc677808 */ /* 0x000fe40001800000 */
        /* <DEDUP_REMOVED lines=8> */
[-C--:B------:R-:W-:Y:S02]  /*19f70*/  ISETP.GE.AND P3, PT, R6, R232.reuse, PT ;  /* 0x000000e80600720c */ /* 0x080fe40003f66270 */
[----:B------:R-:W-:Y:S02]  /*19f80*/  FSEL R19, R195, -INF , P0 ;  /* 0xff800000c3137808 */ /* 0x000fe40000000000 */
[----:B------:R-:W-:Y:S02]  /*19f90*/  ISETP.GE.AND P0, PT, R5, R232, PT ;  /* 0x000000e80500720c */ /* 0x000fe40003f06270 */
[----:B------:R-:W-:Y:S02]  /*19fa0*/  FSEL R9, R10, -INF , P3 ;  /* 0xff8000000a097808 */ /* 0x000fe40001800000 */
[-C--:B------:R-:W-:Y:S02]  /*19fb0*/  ISETP.GE.AND P3, PT, R69, R231.reuse, PT ;  /* 0x000000e74500720c */ /* 0x080fe40003f66270 */
[----:B------:R-:W-:Y:S02]  /*19fc0*/  FSEL R69, R11, -INF , P0 ;  /* 0xff8000000b457808 */ /* 0x000fe40000000000 */
[----:B------:R-:W-:Y:S02]  /*19fd0*/  FSEL R239, R239, -INF , !P6 ;  /* 0xff800000efef7808 */ /* 0x000fe40007000000 */
[----:B------:R-:W-:Y:S01]  /*19fe0*/  ISETP.GE.AND P0, PT, R92, R231, PT ;  /* 0x000000e75c00720c */ /* 0x000fe20003f06270 */
[----:B------:R-:W-:Y:S01]  /*19ff0*/  VIADD R92, R7, 0x19 ;  /* 0x00000019075c7836 */ /* 0x000fe20000000000 */
[----:B------:R-:W-:Y:S02]  /*1a000*/  FSEL R238, R238, -INF , !P5 ;  /* 0xff800000eeee7808 */ /* 0x000fe40006800000 */
[----:B------:R-:W-:Y:S02]  /*1a010*/  FSEL R93, R89, -INF , !P4 ;  /* 0xff800000595d7808 */ /* 0x000fe40006000000 */
[----:B------:R-:W-:Y:S02]  /*1a020*/  FMNMX3.FTZ R10, R165, R17, R239, !PT ;  /* 0x00000011a50a7276 */ /* 0x000fe400078100ef */
[-C--:B------:R-:W-:Y:S01]  /*1a030*/  ISETP.GE.AND P6, PT, R88, R231.reuse, PT ;  /* 0x000000e75800720c */ /* 0x080fe20003fc6270 */
[----:B------:R-:W-:Y:S01]  /*1a040*/  VIADD R88, R7, 0x20 ;  /* 0x0000002007587836 */ /* 0x000fe20000000000 */
        /* <DEDUP_REMOVED lines=26> */
[----:B------:R-:W-:Y:S01]  /*1a1f0*/  FMNMX3.FTZ R10, R10, R52, R49, !PT ;  /* 0x000000340a0a7276 */ /* 0x000fe20007810031 */
[----:B------:R1:W5:Y:S01]  /*1a200*/  LDL.LU R241, [R1+0x40] ;  /* 0x0000400001f17983 */ /* 0x0003620000300800 */
[-C--:B------:R-:W-:Y:S02]  /*1a210*/  ISETP.GE.AND P6, PT, R226, R231.reuse, PT ;  /* 0x000000e7e200720c */ /* 0x080fe40003fc6270 */
[-C--:B------:R-:W-:Y:S02]  /*1a220*/  ISETP.GE.AND P5, PT, R225, R231.reuse, PT ;  /* 0x000000e7e100720c */ /* 0x080fe40003fa6270 */
[----:B------:R-:W-:Y:S02]  /*1a230*/  FSEL R44, R237, -INF , !P6 ;  /* 0xff800000ed2c7808 */ /* 0x000fe40007000000 */
[----:B------:R-:W-:Y:S01]  /*1a240*/  FSEL R40, R236, -INF , !P5 ;  /* 0xff800000ec287808 */ /* 0x000fe20006800000 */
[----:B------:R1:W5:Y:S01]  /*1a250*/  LDL.LU R237, [R1+0x3c] ;  /* 0x00003c0001ed7983 */ /* 0x0003620000300800 */
[----:B------:R-:W-:Y:S02]  /*1a260*/  FMNMX3.FTZ R10, R10, R48, R45, !PT ;  /* 0x000000300a0a7276 */ /* 0x000fe4000781002d */
[-C--:B------:R-:W-:Y:S01]  /*1a270*/  ISETP.GE.AND P4, PT, R131, R231.reuse, PT ;  /* 0x000000e78300720c */ /* 0x080fe20003f86270 */
[----:B------:R1:W5:Y:S01]  /*1a280*/  LDL.LU R236, [R1+0x38] ;  /* 0x0000380001ec7983 */ /* 0x0003620000300800 */
[-C--:B------:R-:W-:Y:S02]  /*1a290*/  ISETP.GE.AND P3, PT, R222, R231.reuse, PT ;  /* 0x000000e7de00720c */ /* 0x080fe40003f66270 */
[-C--:B------:R-:W-:Y:S02]  /*1a2a0*/  ISETP.GE.AND P0, PT, R221, R231.reuse, PT ;  /* 0x000000e7dd00720c */ /* 0x080fe40003f06270 */
[-C--:B------:R-:W-:Y:S02]  /*1a2b0*/  ISETP.GE.AND P6, PT, R215, R231.reuse, PT ;  /* 0x000000e7d700720c */ /* 0x080fe40003fc6270 */
[----:B------:R-:W-:Y:S02]  /*1a2c0*/  FMNMX3.FTZ R10, R10, R44, R40, !PT ;  /* 0x0000002c0a0a7276 */ /* 0x000fe40007810028 */
[----:B------:R-:W-:Y:S02]  /*1a2d0*/  FSEL R33, R33, -INF , !P4 ;  /* 0xff80000021217808 */ /* 0x000fe40006000000 */
[----:B------:R-:W-:Y:S02]  /*1a2e0*/  FSEL R251, R251, -INF , !P3 ;  /* 0xff800000fbfb7808 */ /* 0x000fe40005800000 */
[-C--:B------:R-:W-:Y:S02]  /*1a2f0*/  ISETP.GE.AND P5, PT, R214, R231.reuse, PT ;  /* 0x000000e7d600720c */ /* 0x080fe40003fa6270 */
[----:B------:R-:W-:Y:S02]  /*1a300*/  ISETP.GE.AND P4, PT, R209, R231, PT ;  /* 0x000000e7d100720c */ /* 0x000fe40003f86270 */
[----:B------:R-:W-:Y:S02]  /*1a310*/  FSEL R32, R32, -INF , !P0 ;  /* 0xff80000020207808 */ /* 0x000fe40004000000 */
[----:B------:R-:W-:Y:S02]  /*1a320*/  FSEL R28, R28, -INF , !P6 ;  /* 0xff8000001c1c7808 */ /* 0x000fe40007000000 */
[----:B------:R-:W-:Y:S02]  /*1a330*/  FMNMX3.FTZ R10, R10, R33, R251, !PT ;  /* 0x000000210a0a7276 */ /* 0x000fe400078100fb */
[----:B------:R-:W-:Y:S02]  /*1a340*/  FSEL R23, R23, -INF , !P4 ;  /* 0xff80000017177808 */ /* 0x000fe40006000000 */
[-C--:B------:R-:W-:Y:S02]  /*1a350*/  ISETP.GE.AND P3, PT, R208, R231.reuse, PT ;  /* 0x000000e7d000720c */ /* 0x080fe40003f66270 */
[-C--:B------:R-:W-:Y:S02]  /*1a360*/  ISETP.GE.AND P0, PT, R207, R231.reuse, PT ;  /* 0x000000e7cf00720c */ /* 0x080fe40003f06270 */
[----:B------:R-:W-:Y:S02]  /*1a370*/  FSEL R25, R25, -INF , !P5 ;  /* 0xff80000019197808 */ /* 0x000fe40006800000 */
[----:B------:R-:W-:Y:S02]  /*1a380*/  FMNMX3.FTZ R10, R10, R32, R28, !PT ;  /* 0x000000200a0a7276 */ /* 0x000fe4000781001c */
[----:B------:R-:W-:Y:S02]  /*1a390*/  ISETP.GE.AND P6, PT, R206, R231, PT ;  /* 0x000000e7ce00720c */ /* 0x000fe40003fc6270 */
[----:B------:R-:W-:Y:S02]  /*1a3a0*/  FMNMX3.FTZ R10, R10, R25, R23, !PT ;  /* 0x000000190a0a7276 */ /* 0x000fe40007810017 */
        /* <DEDUP_REMOVED lines=14> */
[----:B------:R-:W-:Y:S01]  /*1a490*/  FSEL R194, R234, -INF , !P6 ;  /* 0xff800000eac27808 */ /* 0x000fe20007000000 */
[----:B------:R1:W5:Y:S01]  /*1a4a0*/  LDL.LU R235, [R1+0x34] ;  /* 0x0000340001eb7983 */ /* 0x0003620000300800 */
[-C--:B------:R-:W-:Y:S02]  /*1a4b0*/  ISETP.GE.AND P5, PT, R192, R231.reuse, PT ;  /* 0x000000e7c000720c */ /* 0x080fe40003fa6270 */
[----:B------:R-:W-:Y:S01]  /*1a4c0*/  ISETP.GE.AND P4, PT, R193, R231, PT ;  /* 0x000000e7c100720c */ /* 0x000fe20003f86270 */
[----:B------:R1:W5:Y:S01]  /*1a4d0*/  LDL.LU R234, [R1+0x30] ;  /* 0x0000300001ea7983 */ /* 0x0003620000300800 */
[----:B------:R-:W-:Y:S02]  /*1a4e0*/  FMNMX3.FTZ R10, R10, R197, R196, !PT ;  /* 0x000000c50a0a7276 */ /* 0x000fe400078100c4 */
[----:B------:R-:W-:Y:S02]  /*1a4f0*/  FSEL R190, R228, -INF , !P5 ;  /* 0xff800000e4be7808 */ /* 0x000fe40006800000 */
[-C--:B------:R-:W-:Y:S01]  /*1a500*/  ISETP.GE.AND P3, PT, R189, R231.reuse, PT ;  /* 0x000000e7bd00720c */ /* 0x080fe20003f66270 */
[----:B------:R1:W5:Y:S01]  /*1a510*/  LDL.LU R228, [R1+0x2c] ;  /* 0x00002c0001e47983 */ /* 0x0003620000300800 */
[----:B------:R-:W-:Y:S02]  /*1a520*/  ISETP.GE.AND P0, PT, R185, R231, PT ;  /* 0x000000e7b900720c */ /* 0x000fe40003f06270 */
[----:B------:R-:W-:Y:S02]  /*1a530*/  FMNMX3.FTZ R10, R10, R195, R194, !PT ;  /* 0x000000c30a0a7276 */ /* 0x000fe400078100c2 */
[----:B------:R-:W-:Y:S02]  /*1a540*/  FSEL R188, R178, -INF , !P4 ;  /* 0xff800000b2bc7808 */ /* 0x000fe40006000000 */
[-C--:B------:R-:W-:Y:S02]  /*1a550*/  ISETP.GE.AND P6, PT, R184, R231.reuse, PT ;  /* 0x000000e7b800720c */ /* 0x080fe40003fc6270 */
[-C--:B------:R-:W-:Y:S02]  /*1a560*/  ISETP.GE.AND P5, PT, R180, R231.reuse, PT ;  /* 0x000000e7b400720c */ /* 0x080fe40003fa6270 */
[----:B------:R-:W-:Y:S01]  /*1a570*/  FSEL R187, R176, -INF , !P3 ;  /* 0xff800000b0bb7808 */ /* 0x000fe20005800000 */
[----:B------:R-:W-:Y:S01]  /*1a580*/  IMAD R176, R240, 0x100, R64 ;  /* 0x00000100f0b07824 */ /* 0x000fe200078e0240 */
[----:B------:R-:W-:Y:S02]  /*1a590*/  FSEL R186, R174, -INF , !P0 ;  /* 0xff800000aeba7808 */ /* 0x000fe40004000000 */
[----:B------:R-:W-:Y:S01]  /*1a5a0*/  FMNMX3.FTZ R10, R10, R190, R188, !PT ;  /* 0x000000be0a0a7276 */ /* 0x000fe200078100bc */
[----:B------:R-:W-:Y:S01]  /*1a5b0*/  VIADD R176, R176, 0x8 ;  /* 0x00000008b0b07836 */ /* 0x000fe20000000000 */
[-C--:B------:R-:W-:Y:S02]  /*1a5c0*/  ISETP.GE.AND P3, PT, R218, R231.reuse, PT ;  /* 0x000000e7da00720c */ /* 0x080fe40003f66270 */
[----:B------:R-:W-:Y:S02]  /*1a5d0*/  FSEL R180, R76, -INF , !P5 ;  /* 0xff8000004cb47808 */ /* 0x000fe40006800000 */
[----:B------:R-:W-:Y:S02]  /*1a5e0*/  ISETP.GE.AND P4, PT, R252, R231, PT ;  /* 0x000000e7fc00720c */ /* 0x000fe40003f86270 */
[----:B------:R-:W-:Y:S01]  /*1a5f0*/  FSEL R182, R168, -INF , !P6 ;  /* 0xff800000a8b67808 */ /* 0x000fe20007000000 */
[----:B------:R-:W-:Y:S01]  /*1a600*/  VIADD R168, R7, 0x1 ;  /* 0x0000000107a87836 */ /* 0x000fe20000000000 */
[----:B------:R-:W-:Y:S02]  /*1a610*/  FMNMX3.FTZ R10, R10, R187, R186, !PT ;  /* 0x000000bb0a0a7276 */ /* 0x000fe400078100ba */
[-C--:B------:R-:W-:Y:S02]  /*1a620*/  ISETP.GE.AND P0, PT, R213, R231.reuse, PT ;  /* 0x000000e7d500720c */ /* 0x080fe40003f06270 */
[-C--:B------:R-:W-:Y:S02]  /*1a630*/  ISETP.GE.AND P6, PT, R212, R231.reuse, PT ;  /* 0x000000e7d400720c */ /* 0x080fe40003fc6270 */
[----:B------:R-:W-:Y:S02]  /*1a640*/  FSEL R179, R179, -INF , !P4 ;  /* 0xff800000b3b37808 */ /* 0x000fe40006000000 */
        /* <DEDUP_REMOVED lines=23> */
[-C--:B------:R-:W-:Y:S01]  /*1a7c0*/  ISETP.GE.AND P6, PT, R125, R231.reuse, PT ;  /* 0x000000e77d00720c */ /* 0x080fe20003fc6270 */
[----:B------:R-:W2:Y:S01]  /*1a7d0*/  LD.E R37, desc[UR4][R2.64+0xdc] ;  /* 0x0000dc0402257980 */ /* 0x000ea2000c101900 */
[-C--:B------:R-:W-:Y:S02]  /*1a7e0*/  ISETP.GE.AND P0, PT, R113, R231.reuse, PT ;  /* 0x000000e77100720c */ /* 0x080fe40003f06270 */
        /* <DEDUP_REMOVED lines=16> */
[----:B------:R-:W-:Y:S02]  /*1a8f0*/  FMNMX3.FTZ R36, R10, R15, R12, !PT ;  /* 0x0000000f0a247276 */ /* 0x000fe4000781000c */
[----:B------:R-:W-:Y:S02]  /*1a900*/  FSEL R85, R85, -INF , !P0 ;  /* 0xff80000055557808 */ /* 0x000fe40004000000 */
[----:B------:R-:W-:Y:S02]  /*1a910*/  FSEL R10, R8, -INF , !P4 ;  /* 0xff800000080a7808 */ /* 0x000fe40006000000 */
[----:B------:R-:W-:Y:S02]  /*1a920*/  FSEL R11, R19, -INF , !P5 ;  /* 0xff800000130b7808 */ /* 0x000fe40006800000 */
[----:B------:R-:W-:Y:S02]  /*1a930*/  FMNMX3.FTZ R8, R36, R41, R85, !PT ;  /* 0x0000002924087276 */ /* 0x000fe40007810055 */
[-C--:B------:R-:W-:Y:S02]  /*1a940*/  ISETP.GE.AND P3, PT, R104, R231.reuse, PT ;  /* 0x000000e76800720c */ /* 0x080fe40003f66270 */
        /* <DEDUP_REMOVED lines=8> */
[-C--:B------:R-:W-:Y:S02]  /*1a9d0*/  ISETP.GE.AND P4, PT, R5, R231.reuse, PT ;  /* 0x000000e70500720c */ /* 0x080fe40003f86270 */
[----:B------:R-:W-:Y:S02]  /*1a9e0*/  ISETP.GE.AND P3, PT, R0, R231, PT ;  /* 0x000000e70000720c */ /* 0x000fe40003f66270 */
[----:B------:R-:W-:Y:S02]  /*1a9f0*/  FSEL R4, R4, -INF , P0 ;  /* 0xff80000004047808 */ /* 0x000fe40000000000 */
[----:B------:R-:W-:Y:S02]  /*1aa00*/  FSEL R72, R72, -INF , !P6 ;  /* 0xff80000048487808 */ /* 0x000fe40007000000 */
[----:B------:R-:W-:Y:S02]  /*1aa10*/  FSEL R8, R4, -INF , !P3 ;  /* 0xff80000004087808 */ /* 0x000fe40005800000 */
[----:B------:R-:W-:Y:S02]  /*1aa20*/  FMNMX3.FTZ R19, R19, R72, R9, !PT ;  /* 0x0000004813137276 */ /* 0x000fe40007810009 */
[----:B------:R-:W-:Y:S02]  /*1aa30*/  FSEL R69, R69, -INF , !P4 ;  /* 0xff80000045457808 */ /* 0x000fe40006000000 */
[-C--:B------:R-:W-:Y:S01]  /*1aa40*/  ISETP.GE.AND P5, PT, R176, R230.reuse, PT ;  /* 0x000000e6b000720c */ /* 0x080fe20003fa6270 */
[----:B------:R-:W-:Y:S01]  /*1aa50*/  IMAD R176, R240, 0x100, R64 ;  /* 0x00000100f0b07824 */ /* 0x000fe200078e0240 */
[----:B------:R-:W-:Y:S02]  /*1aa60*/  FMNMX3.FTZ R19, R19, R69, R8, !PT ;  /* 0x0000004513137276 */ /* 0x000fe40007810008 */
[-C--:B------:R-:W-:Y:S01]  /*1aa70*/  ISETP.GE.AND P6, PT, R168, R229.reuse, PT ;  /* 0x000000e5a800720c */ /* 0x080fe20003fc6270 */
[----:B------:R-:W-:Y:S01]  /*1aa80*/  VIADD R176, R176, 0x10 ;  /* 0x00000010b0b07836 */ /* 0x000fe20000000000 */
[-C--:B------:R-:W-:Y:S01]  /*1aa90*/  ISETP.GE.AND P0, PT, R168, R230.reuse, PT ;  /* 0x000000e6a800720c */ /* 0x080fe20003f06270 */
[----:B------:R-:W3:Y:S01]  /*1aaa0*/  SHFL.BFLY PT, R4, R19, 0x2, 0x1f ;  /* 0x0c401f0013047f89 */ /* 0x000ee200000e0000 */
[--C-:B------:R-:W-:Y:S01]  /*1aab0*/  IMAD R168, R240, 0x100, R64.reuse ;  /* 0x00000100f0a87824 */ /* 0x100fe200078e0240 */
[CC--:B------:R-:W-:Y:S02]  /*1aac0*/  ISETP.GE.AND P3, PT, R7.reuse, R230.reuse, PT ;  /* 0x000000e60700720c */ /* 0x0c0fe40003f66270 */
[-C--:B------:R-:W-:Y:S01]  /*1aad0*/  ISETP.GE.AND P4, PT, R7, R229.reuse, PT ;  /* 0x000000e50700720c */ /* 0x080fe20003f86270 */
[----:B------:R-:W-:Y:S01]  /*1aae0*/  VIADD R168, R168, 0x9 ;  /* 0x00000009a8a87836 */ /* 0x000fe20000000000 */
[----:B------:R-:W-:Y:S02]  /*1aaf0*/  FSEL R7, R173, -INF , P3 ;  /* 0xff800000ad077808 */ /* 0x000fe40001800000 */
[----:B------:R-:W-:Y:S02]  /*1ab00*/  FSEL R169, R169, -INF , P5 ;  /* 0xff800000a9a97808 */ /* 0x000fe40002800000 */
[-C--:B------:R-:W-:Y:S01]  /*1ab10*/  ISETP.GE.AND P3, PT, R168, R230.reuse, PT ;  /* 0x000000e6a800720c */ /* 0x080fe20003f66270 */
[--C-:B------:R-:W-:Y:S01]  /*1ab20*/  IMAD R168, R240, 0x100, R64.reuse ;  /* 0x00000100f0a87824 */ /* 0x100fe200078e0240 */
[----:B------:R-:W-:Y:S02]  /*1ab30*/  FSEL R7, R7, -INF , !P4 ;  /* 0xff80000007077808 */ /* 0x000fe40006000000 */
[----:B------:R-:W-:Y:S01]  /*1ab40*/  FSEL R177, R177, -INF , P3 ;  /* 0xff800000b1b17808 */ /* 0x000fe20001800000 */
[----:B------:R-:W-:Y:S01]  /*1ab50*/  VIADD R168, R168, 0x11 ;  /* 0x00000011a8a87836 */ /* 0x000fe20000000000 */
[-C--:B------:R-:W-:Y:S04]  /*1ab60*/  ISETP.GE.AND P4, PT, R221, R230.reuse, PT ;  /* 0x000000e6dd00720c */ /* 0x080fe80003f86270 */
[----:B------:R-:W-:Y:S01]  /*1ab70*/  ISETP.GE.AND P5, PT, R168, R230, PT ;  /* 0x000000e6a800720c */ /* 0x000fe20003fa6270 */
[--C-:B------:R-:W-:Y:S03]  /*1ab80*/  IMAD R168, R240, 0x100, R64.reuse ;  /* 0x00000100f0a87824 */ /* 0x100fe600078e0240 */
[----:B------:R-:W-:Y:S01]  /*1ab90*/  FSEL R81, R14, -INF , P5 ;  /* 0xff8000000e517808 */ /* 0x000fe20002800000 */
[----:B------:R-:W-:Y:S02]  /*1aba0*/  VIADD R168, R168, 0x19 ;  /* 0x00000019a8a87836 */ /* 0x000fe40000000000 */
[--C-:B------:R-:W-:Y:S04]  /*1abb0*/  IMAD R14, R240, 0x100, R64.reuse ;  /* 0x00000100f00e7824 */ /* 0x100fe800078e0240 */
[----:B------:R-:W-:Y:S01]  /*1abc0*/  VIADD R14, R14, 0x8 ;  /* 0x000000080e0e7836 */ /* 0x000fe20000000000 */
[----:B---3--:R-:W-:Y:S02]  /*1abd0*/  FMNMX.FTZ R4, R19, R4, !PT ;  /* 0x0000000413047209 */ /* 0x008fe40007810000 */
[----:B------:R-:W-:Y:S02]  /*1abe0*/  FSEL R19, R175, -INF , P0 ;  /* 0xff800000af137808 */ /* 0x000fe40000000000 */
[-C--:B------:R-:W-:Y:S01]  /*1abf0*/  ISETP.GE.AND P0, PT, R176, R230.reuse, PT ;  /* 0x000000e6b000720c */ /* 0x080fe20003f06270 */
[--C-:B------:R-:W-:Y:S01]  /*1ac00*/  IMAD R176, R240, 0x100, R64.reuse ;  /* 0x00000100f0b07824 */ /* 0x100fe200078e0240 */
[----:B------:R-:W3:Y:S01]  /*1ac10*/  SHFL.BFLY PT, R36, R4, 0x1, 0x1f ;  /* 0x0c201f0004247f89 */ /* 0x000ee200000e0000 */
[----:B------:R-:W-:Y:S02]  /*1ac20*/  FSEL R19, R19, -INF , !P6 ;  /* 0xff80000013137808 */ /* 0x000fe40007000000 */
[----:B------:R-:W-:Y:S01]  /*1ac30*/  VIADD R176, R176, 0x18 ;  /* 0x00000018b0b07836 */ /* 0x000fe20000000000 */
        /* <DEDUP_REMOVED lines=9> */
[-C--:B------:R-:W-:Y:S01]  /*1acd0*/  ISETP.GE.AND P5, PT, R176, R230.reuse, PT ;  /* 0x000000e6b000720c */ /* 0x080fe20003fa6270 */
[--C-:B------:R-:W-:Y:S01]  /*1ace0*/  IMAD R176, R240, 0x100, R64.reuse ;  /* 0x00000100f0b07824 */ /* 0x100fe200078e0240 */
[----:B------:R-:W-:Y:S02]  /*1acf0*/  FSEL R24, R24, -INF , P0 ;  /* 0xff80000018187808 */ /* 0x000fe40000000000 */
[----:B------:R-:W-:Y:S01]  /*1ad00*/  FSEL R68, R20, -INF , P5 ;  /* 0xff80000014447808 */ /* 0x000fe20002800000 */
[----:B------:R-:W-:Y:S01]  /*1ad10*/  VIADD R176, R176, 0x91 ;  /* 0x00000091b0b07836 */ /* 0x000fe20000000000 */
[----:B------:R-:W-:Y:S02]  /*1ad20*/  FSEL R20, R22, -INF , P3 ;  /* 0xff80000016147808 */ /* 0x000fe40001800000 */
[-C--:B------:R-:W-:Y:S02]  /*1ad30*/  ISETP.GE.AND P3, PT, R217, R230.reuse, PT ;  /* 0x000000e6d900720c */ /* 0x080fe40003f66270 */
[-C--:B------:R-:W-:Y:S02]  /*1ad40*/  ISETP.GE.AND P5, PT, R216, R230.reuse, PT ;  /* 0x000000e6d800720c */ /* 0x080fe40003fa6270 */
[----:B------:R-:W-:Y:S02]  /*1ad50*/  FSEL R13, R27, -INF , P3 ;  /* 0xff8000001b0d7808 */ /* 0x000fe40001800000 */
[----:B------:R-:W4:Y:S01]  /*1ad60*/  LDL.LU R27, [R1] ;  /* 0x00000000011b7983 */ /* 0x000f220000300800 */
[----:B------:R-:W-:Y:S02]  /*1ad70*/  FSEL R16, R26, -INF , P5 ;  /* 0xff8000001a107808 */ /* 0x000fe40002800000 */
[-C--:B------:R-:W-:Y:S01]  /*1ad80*/  ISETP.GE.AND P5, PT, R224, R230.reuse, PT ;  /* 0x000000e6e000720c */ /* 0x080fe20003fa6270 */
[----:B------:R-:W4:Y:S01]  /*1ad90*/  LDL.LU R22, [R1+0x4] ;  /* 0x0000040001167983 */ /* 0x000f220000300800 */
[-C--:B------:R-:W-:Y:S02]  /*1ada0*/  ISETP.GE.AND P3, PT, R227, R230.reuse, PT ;  /* 0x000000e6e300720c */ /* 0x080fe40003f66270 */
[----:B------:R-:W-:Y:S01]  /*1adb0*/  FSEL R29, R29, -INF , P5 ;  /* 0xff8000001d1d7808 */ /* 0x000fe20002800000 */
[----:B------:R-:W4:Y:S01]  /*1adc0*/  LDL.LU R26, [R1+0x8] ;  /* 0x00000800011a7983 */ /* 0x000f220000300800 */
[-C--:B------:R-:W-:Y:S02]  /*1add0*/  ISETP.GE.AND P5, PT, R130, R230.reuse, PT ;  /* 0x000000e68200720c */ /* 0x080fe40003fa6270 */
[----:B------:R-:W-:Y:S01]  /*1ade0*/  FSEL R227, R30, -INF , P3 ;  /* 0xff8000001ee37808 */ /* 0x000fe20001800000 */
[----:B------:R-:W4:Y:S01]  /*1adf0*/  LDL.LU R18, [R1+0xc] ;  /* 0x00000c0001127983 */ /* 0x000f220000300800 */
[-C--:B------:R-:W-:Y:S01]  /*1ae00*/  ISETP.GE.AND P3, PT, R226, R230.reuse, PT ;  /* 0x000000e6e200720c */ /* 0x080fe20003f66270 */
[--C-:B------:R-:W-:Y:S01]  /*1ae10*/  IMAD R30, R240, 0x100, R64.reuse ;  /* 0x00000100f01e7824 */ /* 0x100fe200078e0240 */
[----:B------:R-:W-:Y:S02]  /*1ae20*/  FSEL R226, R31, -INF , P5 ;  /* 0xff8000001fe27808 */ /* 0x000fe40002800000 */
[-C--:B------:R-:W-:Y:S01]  /*1ae30*/  ISETP.GE.AND P5, PT, R225, R230.reuse, PT ;  /* 0x000000e6e100720c */ /* 0x080fe20003fa6270 */
[----:B------:R-:W-:Y:S01]  /*1ae40*/  VIADD R30, R30, 0x28 ;  /* 0x000000281e1e7836 */ /* 0x000fe20000000000 */
[----:B------:R-:W-:Y:S02]  /*1ae50*/  FSEL R225, R34, -INF , P3 ;  /* 0xff80000022e17808 */ /* 0x000fe40001800000 */
[----:B------:R-:W-:Y:S02]  /*1ae60*/  FSEL R224, R35, -INF , P5 ;  /* 0xff80000023e07808 */ /* 0x000fe40002800000 */
[-C--:B------:R-:W-:Y:S02]  /*1ae70*/  ISETP.GE.AND P5, PT, R222, R230.reuse, PT ;  /* 0x000000e6de00720c */ /* 0x080fe40003fa6270 */
[----:B------:R-:W-:Y:S02]  /*1ae80*/  ISETP.GE.AND P3, PT, R131, R230, PT ;  /* 0x000000e68300720c */ /* 0x000fe40003f66270 */
[----:B------:R-:W-:Y:S02]  /*1ae90*/  FSEL R216, R39, -INF , P5 ;  /* 0xff80000027d87808 */ /* 0x000fe40002800000 */
[----:B---3--:R-:W-:Y:S02]  /*1aea0*/  FMNMX.FTZ R36, R4, R36, !PT ;  /* 0x0000002404247209 */ /* 0x008fe40007810000 */
[-C--:B------:R-:W-:Y:S02]  /*1aeb0*/  ISETP.GE.AND P5, PT, R214, R230.reuse, PT ;  /* 0x000000e6d600720c */ /* 0x080fe40003fa6270 */
[----:B------:R-:W-:Y:S02]  /*1aec0*/  FSEL R217, R38, -INF , P3 ;  /* 0xff80000026d97808 */ /* 0x000fe40001800000 */
[----:B------:R-:W-:Y:S02]  /*1aed0*/  FSETP.NEU.FTZ.AND P0, PT, R36, -INF , PT ;  /* 0xff8000002400780b */ /* 0x000fe40003f1d000 */
[-C--:B------:R-:W-:Y:S02]  /*1aee0*/  ISETP.GE.AND P3, PT, R215, R230.reuse, PT ;  /* 0x000000e6d700720c */ /* 0x080fe40003f66270 */
[----:B------:R-:W-:Y:S02]  /*1aef0*/  FSEL R175, R46, -INF , P5 ;  /* 0xff8000002eaf7808 */ /* 0x000fe40002800000 */
[-C--:B------:R-:W-:Y:S02]  /*1af00*/  ISETP.GE.AND P5, PT, R207, R230.reuse, PT ;  /* 0x000000e6cf00720c */ /* 0x080fe40003fa6270 */
[----:B------:R-:W-:Y:S02]  /*1af10*/  FSEL R4, R36, RZ, P0 ;  /* 0x000000ff24047208 */ /* 0x000fe40000000000 */
[----:B------:R-:W-:Y:S02]  /*1af20*/  FSEL R166, R43, -INF , P3 ;  /* 0xff8000002ba67808 */ /* 0x000fe40001800000 */
[----:B------:R-:W-:Y:S01]  /*1af30*/  FSEL R51, R51, -INF , P5 ;  /* 0xff80000033337808 */ /* 0x000fe20002800000 */
[----:B------:R-:W-:Y:S01]  /*1af40*/  FADD.FTZ R4, -R4, R165 ;  /* 0x000000a504047221 */ /* 0x000fe20000010100 */
        /* <DEDUP_REMOVED lines=48> */
[----:B------:R-:W-:Y:S01]  /*1b250*/  FSEL R39, R97, -INF , P5 ;  /* 0xff80000061277808 */ /* 0x000fe20002800000 */
[----:B--2---:R-:W-:Y:S01]  /*1b260*/  FMUL.FTZ R4, R37, R4 ;  /* 0x0000000425047220 */ /* 0x004fe20000410000 */
        /* <DEDUP_REMOVED lines=28> */
[-C--:B------:R-:W-:Y:S04]  /*1b430*/  ISETP.GE.AND P4, PT, R104, R230.reuse, PT ;  /* 0x000000e66800720c */ /* 0x080fe80003f86270 */
[----:B------:R-:W-:Y:S02]  /*1b440*/  FSEL R31, R120, -INF , P4 ;  /* 0xff800000781f7808 */ /* 0x000fe40002000000 */
[-C--:B------:R-:W-:Y:S02]  /*1b450*/  ISETP.GE.AND P4, PT, R5, R230.reuse, PT ;  /* 0x000000e60500720c */ /* 0x080fe40003f86270 */
[----:B----4-:R-:W-:Y:S02]  /*1b460*/  FSEL R67, R27, -INF , P3 ;  /* 0xff8000001b437808 */ /* 0x010fe40001800000 */
[----:B------:R-:W-:Y:S02]  /*1b470*/  ISETP.GE.AND P3, PT, R0, R230, PT ;  /* 0x000000e60000720c */ /* 0x000fe40003f66270 */
[----:B------:R-:W-:Y:S01]  /*1b480*/  FSEL R66, R22, -INF , P5 ;  /* 0xff80000016427808 */ /* 0x000fe20002800000 */
[--C-:B------:R-:W-:Y:S01]  /*1b490*/  IMAD R22, R240, 0x100, R64.reuse ;  /* 0x00000100f0167824 */ /* 0x100fe200078e0240 */
[-C--:B------:R-:W-:Y:S01]  /*1b4a0*/  ISETP.GE.AND P5, PT, R14, R229.reuse, PT ;  /* 0x000000e50e00720c */ /* 0x080fe20003fa6270 */
[--C-:B------:R-:W-:Y:S01]  /*1b4b0*/  IMAD R14, R240, 0x100, R64.reuse ;  /* 0x00000100f00e7824 */ /* 0x100fe200078e0240 */
[----:B------:R-:W-:Y:S01]  /*1b4c0*/  FSEL R99, R26, -INF , P4 ;  /* 0xff8000001a637808 */ /* 0x000fe20002000000 */
[----:B------:R-:W-:Y:S02]  /*1b4d0*/  VIADD R22, R22, 0x9 ;  /* 0x0000000916167836 */ /* 0x000fe40000000000 */
[----:B------:R-:W-:Y:S01]  /*1b4e0*/  VIADD R14, R14, 0x10 ;  /* 0x000000100e0e7836 */ /* 0x000fe20000000000 */
[----:B------:R-:W-:Y:S01]  /*1b4f0*/  FSEL R101, R18, -INF , P3 ;  /* 0xff80000012657808 */ /* 0x000fe20001800000 */
[--C-:B------:R-:W-:Y:S01]  /*1b500*/  IMAD R18, R240, 0x100, R64.reuse ;  /* 0x00000100f0127824 */ /* 0x100fe200078e0240 */
[-C--:B------:R-:W-:Y:S01]  /*1b510*/  ISETP.GE.AND P4, PT, R22, R229.reuse, PT ;  /* 0x000000e51600720c */ /* 0x080fe20003f86270 */
[--C-:B------:R-:W-:Y:S01]  /*1b520*/  IMAD R22, R240, 0x100, R64.reuse ;  /* 0x00000100f0167824 */ /* 0x100fe200078e0240 */
[-C--:B------:R-:W-:Y:S01]  /*1b530*/  ISETP.GE.AND P3, PT, R14, R229.reuse, PT ;  /* 0x000000e50e00720c */ /* 0x080fe20003f66270 */
[--C-:B------:R-:W-:Y:S02]  /*1b540*/  IMAD R14, R240, 0x100, R64.reuse ;  /* 0x00000100f00e7824 */ /* 0x100fe400078e0240 */
[----:B------:R-:W-:Y:S02]  /*1b550*/  VIADD R18, R18, 0x11 ;  /* 0x0000001112127836 */ /* 0x000fe40000000000 */
[----:B------:R-:W-:Y:S02]  /*1b560*/  VIADD R14, R14, 0x18 ;  /* 0x000000180e0e7836 */ /* 0x000fe40000000000 */
[--C-:B------:R-:W-:Y:S01]  /*1b570*/  IMAD R26, R240, 0x100, R64.reuse ;  /* 0x00000100f01a7824 */ /* 0x100fe200078e0240 */
[-C--:B------:R-:W-:Y:S01]  /*1b580*/  ISETP.GE.AND P6, PT, R18, R229.reuse, PT ;  /* 0x000000e51200720c */ /* 0x080fe20003fc6270 */
[----:B------:R-:W-:Y:S01]  /*1b590*/  VIADD R22, R22, 0x19 ;  /* 0x0000001916167836 */ /* 0x000fe20000000000 */
[----:B------:R-:W-:Y:S01]  /*1b5a0*/  FSEL R18, R169, -INF , !P5 ;  /* 0xff800000a9127808 */ /* 0x000fe20006800000 */
[----:B------:R-:W-:Y:S01]  /*1b5b0*/  VIADD R26, R26, 0x20 ;  /* 0x000000201a1a7836 */ /* 0x000fe20000000000 */
[-C--:B------:R-:W-:Y:S02]  /*1b5c0*/  ISETP.GE.AND P5, PT, R14, R229.reuse, PT ;  /* 0x000000e50e00720c */ /* 0x080fe40003fa6270 */
[----:B------:R-:W-:Y:S02]  /*1b5d0*/  FSEL R14, R177, -INF , !P4 ;  /* 0xff800000b10e7808 */ /* 0x000fe40006000000 */
[-C--:B------:R-:W-:Y:S02]  /*1b5e0*/  ISETP.GE.AND P4, PT, R22, R229.reuse, PT ;  /* 0x000000e51600720c */ /* 0x080fe40003f86270 */
[----:B------:R-:W-:Y:S02]  /*1b5f0*/  FSEL R22, R84, -INF , !P3 ;  /* 0xff80000054167808 */ /* 0x000fe40005800000 */
[-C--:B------:R-:W-:Y:S01]  /*1b600*/  ISETP.GE.AND P3, PT, R26, R229.reuse, PT ;  /* 0x000000e51a00720c */ /* 0x080fe20003f66270 */
[--C-:B------:R-:W-:Y:S01]  /*1b610*/  IMAD R26, R240, 0x100, R64.reuse ;  /* 0x00000100f01a7824 */ /* 0x100fe200078e0240 */
[----:B------:R-:W-:Y:S02]  /*1b620*/  FSEL R27, R81, -INF , !P6 ;  /* 0xff800000511b7808 */ /* 0x000fe40007000000 */
[----:B------:R-:W-:Y:S01]  /*1b630*/  FSEL R116, R68, -INF , !P3 ;  /* 0xff80000044747808 */ /* 0x000fe20005800000 */
[----:B------:R-:W-:Y:S01]  /*1b640*/  VIADD R26, R26, 0x21 ;  /* 0x000000211a1a7836 */ /* 0x000fe20000000000 */
[-C--:B------:R-:W-:Y:S01]  /*1b650*/  ISETP.GE.AND P3, PT, R98, R229.reuse, PT ;  /* 0x000000e56200720c */ /* 0x080fe20003f66270 */
[--C-:B------:R-:W-:Y:S02]  /*1b660*/  IMAD R98, R240, 0x100, R64.reuse ;  /* 0x00000100f0627824 */ /* 0x100fe400078e0240 */
[----:B------:R-:W-:Y:S01]  /*1b670*/  FMUL.FTZ R68, R37, R36 ;  /* 0x0000002425447220 */ /* 0x000fe20000410000 */
[-C--:B------:R-:W-:Y:S01]  /*1b680*/  ISETP.GE.AND P6, PT, R26, R229.reuse, PT ;  /* 0x000000e51a00720c */ /* 0x080fe20003fc6270 */
[----:B------:R-:W-:Y:S01]  /*1b690*/  VIADD R98, R98, 0x38 ;  /* 0x0000003862627836 */ /* 0x000fe20000000000 */
        /* <DEDUP_REMOVED lines=8> */
[----:B------:R-:W-:Y:S02]  /*1b720*/  ISETP.GE.AND P4, PT, R130, R229, PT ;  /* 0x000000e58200720c */ /* 0x000fe40003f86270 */
[----:B------:R-:W-:Y:S02]  /*1b730*/  FSEL R130, R13, -INF , !P3 ;  /* 0xff8000000d827808 */ /* 0x000fe40005800000 */
[----:B------:R-:W-:Y:S02]  /*1b740*/  FMNMX3.FTZ R13, R164, R7, R19, !PT ;  /* 0x00000007a40d7276 */ /* 0x000fe40007810013 */
[-C--:B------:R-:W-:Y:S01]  /*1b750*/  ISETP.GE.AND P6, PT, R100, R229.reuse, PT ;  /* 0x000000e56400720c */ /* 0x080fe20003fc6270 */
[----:B------:R-:W-:Y:S01]  /*1b760*/  IMAD R100, R240, 0x100, R64 ;  /* 0x00000100f0647824 */ /* 0x000fe200078e0240 */
[----:B------:R-:W-:Y:S02]  /*1b770*/  FMNMX3.FTZ R13, R13, R18, R14, !PT ;  /* 0x000000120d0d7276 */ /* 0x000fe4000781000e */
[----:B------:R-:W-:Y:S01]  /*1b780*/  FSEL R119, R24, -INF , !P5 ;  /* 0xff80000018777808 */ /* 0x000fe20006800000 */
[----:B------:R-:W-:Y:S01]  /*1b790*/  VIADD R100, R100, 0x40 ;  /* 0x0000004064647836 */ /* 0x000fe20000000000 */
[----:B------:R-:W-:Y:S02]  /*1b7a0*/  FMNMX3.FTZ R13, R13, R22, R27, !PT ;  /* 0x000000160d0d7276 */ /* 0x000fe4000781001b */
[----:B------:R-:W-:Y:S01]  /*1b7b0*/  ISETP.GE.AND P5, PT, R98, R229, PT ;  /* 0x000000e56200720c */ /* 0x000fe20003fa6270 */
[----:B------:R-:W-:Y:S01]  /*1b7c0*/  IMAD R98, R240, 0x100, R64 ;  /* 0x00000100f0627824 */ /* 0x000fe200078e0240 */
[----:B------:R-:W-:Y:S02]  /*1b7d0*/  FMNMX3.FTZ R13, R13, R26, R30, !PT ;  /* 0x0000001a0d0d7276 */ /* 0x000fe4000781001e */
[----:B------:R-:W-:Y:S01]  /*1b7e0*/  FSEL R16, R29, -INF , !P6 ;  /* 0xff8000001d107808 */ /* 0x000fe20007000000 */
[----:B------:R-:W-:Y:S01]  /*1b7f0*/  VIADD R98, R98, 0x41 ;  /* 0x0000004162627836 */ /* 0x000fe20000000000 */
[----:B------:R-:W-:Y:S02]  /*1b800*/  FMNMX3.FTZ R13, R13, R116, R117, !PT ;  /* 0x000000740d0d7276 */ /* 0x000fe40007810075 */
[----:B------:R-:W-:Y:S02]  /*1b810*/  FSEL R20, R227, -INF , !P5 ;  /* 0xff800000e3147808 */ /* 0x000fe40006800000 */
[----:B------:R-:W-:Y:S01]  /*1b820*/  FMNMX3.FTZ R13, R13, R119, R120, !PT ;  /* 0x000000770d0d7276 */ /* 0x000fe20007810078 */
[----:B------:R1:W5:Y:S01]  /*1b830*/  LDL.LU R227, [R1+0x28] ;  /* 0x0000280001e37983 */ /* 0x0003620000300800 */
[-C--:B------:R-:W-:Y:S02]  /*1b840*/  ISETP.GE.AND P3, PT, R100, R229.reuse, PT ;  /* 0x000000e56400720c */ /* 0x080fe40003f66270 */
[-C--:B------:R-:W-:Y:S02]  /*1b850*/  ISETP.GE.AND P5, PT, R131, R229.reuse, PT ;  /* 0x000000e58300720c */ /* 0x080fe40003fa6270 */
[----:B------:R-:W-:Y:S02]  /*1b860*/  FSEL R131, R226, -INF , !P4 ;  /* 0xff800000e2837808 */ /* 0x000fe40006000000 */
[-C--:B------:R-:W-:Y:S01]  /*1b870*/  ISETP.GE.AND P6, PT, R98, R229.reuse, PT ;  /* 0x000000e56200720c */ /* 0x080fe20003fc6270 */
[----:B------:R-:W-:Y:S01]  /*1b880*/  IMAD R98, R240, 0x100, R64 ;  /* 0x00000100f0627824 */ /* 0x000fe200078e0240 */
[----:B------:R-:W-:Y:S01]  /*1b890*/  FMNMX3.FTZ R13, R13, R130, R16, !PT ;  /* 0x000000820d0d7276 */ /* 0x000fe20007810010 */
[----:B------:R1:W5:Y:S01]  /*1b8a0*/  LDL.LU R226, [R1+0x24] ;  /* 0x0000240001e27983 */ /* 0x0003620000300800 */
[-C--:B------:R-:W-:Y:S01]  /*1b8b0*/  ISETP.GE.AND P4, PT, R222, R229.reuse, PT ;  /* 0x000000e5de00720c */ /* 0x080fe20003f86270 */
[----:B------:R-:W-:Y:S01]  /*1b8c0*/  VIADD R98, R98, 0x91 ;  /* 0x0000009162627836 */ /* 0x000fe20000000000 */
[----:B------:R-:W-:Y:S02]  /*1b8d0*/  FSEL R222, R225, -INF , !P3 ;  /* 0xff800000e1de7808 */ /* 0x000fe40005800000 */
[-C--:B------:R-:W-:Y:S01]  /*1b8e0*/  ISETP.GE.AND P3, PT, R221, R229.reuse, PT ;  /* 0x000000e5dd00720c */ /* 0x080fe20003f66270 */
[----:B------:R1:W5:Y:S01]  /*1b8f0*/  LDL.LU R225, [R1+0x20] ;  /* 0x0000200001e17983 */ /* 0x0003620000300800 */
[----:B------:R-:W-:Y:S02]  /*1b900*/  FSEL R221, R224, -INF , !P6 ;  /* 0xff800000e0dd7808 */ /* 0x000fe40007000000 */
[----:B------:R-:W-:Y:S01]  /*1b910*/  FMNMX3.FTZ R13, R13, R20, R131, !PT ;  /* 0x000000140d0d7276 */ /* 0x000fe20007810083 */
[----:B------:R1:W5:Y:S01]  /*1b920*/  LDL.LU R224, [R1+0x1c] ;  /* 0x00001c0001e07983 */ /* 0x0003620000300800 */
[-C--:B------:R-:W-:Y:S02]  /*1b930*/  ISETP.GE.AND P6, PT, R215, R229.reuse, PT ;  /* 0x000000e5d700720c */ /* 0x080fe40003fc6270 */
        /* <DEDUP_REMOVED lines=12> */
[----:B------:R-:W2:Y:S01]  /*1ba00*/  S2R R166, SR_TID.X ;  /* 0x0000000000a67919 */ /* 0x000ea20000002100 */
        /* <DEDUP_REMOVED lines=31> */
[----:B------:R-:W-:Y:S02]  /*1bc00*/  FSEL R181, R71, -INF , !P4 ;  /* 0xff80000047b57808 */ /* 0x000fe40006000000 */
[----:B------:R-:W-:Y:S02]  /*1bc10*/  FSEL R183, R70, -INF , !P5 ;  /* 0xff80000046b77808 */ /* 0x000fe40006800000 */
[----:B------:R-:W-:Y:S02]  /*1bc20*/  FMNMX3.FTZ R13, R13, R185, R184, !PT ;  /* 0x000000b90d0d7276 */ /* 0x000fe400078100b8 */
[-C--:B------:R-:W-:Y:S01]  /*1bc30*/  ISETP.GE.AND P4, PT, R218, R229.reuse, PT ;  /* 0x000000e5da00720c */ /* 0x080fe20003f86270 */
[----:B------:R-:W-:Y:S01]  /*1bc40*/  IMAD.MOV.U32 R218, RZ, RZ, R223 ;  /* 0x000000ffffda7224 */ /* 0x000fe200078e00df */
[----:B------:R-:W-:Y:S02]  /*1bc50*/  FSEL R177, R46, -INF , !P3 ;  /* 0xff8000002eb17808 */ /* 0x000fe40005800000 */
        /* <DEDUP_REMOVED lines=20> */
[-C--:B------:R-:W-:Y:S02]  /*1bda0*/  ISETP.GE.AND P5, PT, R126, R229.reuse, PT ;  /* 0x000000e57e00720c */ /* 0x080fe40003fa6270 */
        /* <DEDUP_REMOVED lines=34> */
[----:B------:R-:W3:Y:S01]  /*1bfd0*/  MUFU.EX2 R6, R4 ;  /* 0x0000000400067308 */ /* 0x000ee20000000800 */
        /* <DEDUP_REMOVED lines=8> */
[----:B------:R-:W-:Y:S01]  /*1c060*/  FSEL R39, R99, -INF , !P5 ;  /* 0xff80000063277808 */ /* 0x000fe20006800000 */
[C---:B---3--:R-:W-:Y:S01]  /*1c070*/  FMUL.FTZ R4, R6.reuse, R160 ;  /* 0x000000a006047220 */ /* 0x048fe20000410000 */
[----:B------:R-:W-:Y:S01]  /*1c080*/  FSEL R38, R101, -INF , !P4 ;  /* 0xff80000065267808 */ /* 0x000fe20006000000 */
[----:B------:R-:W-:Y:S01]  /*1c090*/  FMUL.FTZ R24, R6, R140 ;  /* 0x0000008c06187220 */ /* 0x000fe20000410000 */
[----:B------:R-:W-:Y:S01]  /*1c0a0*/  FMNMX3.FTZ R0, R0, R67, R66, !PT ;  /* 0x0000004300007276 */ /* 0x000fe20007810042 */
[----:B------:R-:W-:Y:S01]  /*1c0b0*/  FMUL.FTZ R29, R6, R137 ;  /* 0x00000089061d7220 */ /* 0x000fe20000410000 */
[----:B------:R-:W-:Y:S02]  /*1c0c0*/  FSEL R68, R68, RZ, P0 ;  /* 0x000000ff44447208 */ /* 0x000fe40000000000 */
[----:B------:R-:W-:Y:S03]  /*1c0d0*/  FMNMX3.FTZ R0, R0, R39, R38, !PT ;  /* 0x0000002700007276 */ /* 0x000fe60007810026 */
[-CC-:B------:R-:W-:Y:S01]  /*1c0e0*/  FFMA.FTZ R17, R17, R37.reuse, -R68.reuse ;  /* 0x0000002511117223 */ /* 0x180fe20000010844 */
[-CC-:B------:R-:W-:Y:S01]  /*1c0f0*/  FFMA.FTZ R13, R44, R37.reuse, -R68.reuse ;  /* 0x000000252c0d7223 */ /* 0x180fe20000010844 */
[----:B------:R-:W3:Y:S01]  /*1c100*/  SHFL.BFLY PT, R5, R0, 0x2, 0x1f ;  /* 0x0c401f0000057f89 */ /* 0x000ee200000e0000 */
[-CC-:B------:R-:W-:Y:S01]  /*1c110*/  FFMA.FTZ R99, R61, R37.reuse, -R68.reuse ;  /* 0x000000253d637223 */ /* 0x180fe20000010844 */
[----:B------:R4:W1:Y:S01]  /*1c120*/  MUFU.EX2 R44, R17 ;  /* 0x00000011002c7308 */ /* 0x0008620000000800 */
        /* <DEDUP_REMOVED lines=65> */
[----:B------:R-:W-:Y:S01]  /*1c540*/  FMUL.FTZ R8, R6, R156 ;  /* 0x0000009c06087220 */ /* 0x000fe20000410000 */
[----:B------:R-:W-:Y:S01]  /*1c550*/  IMAD R156, R220, 0x2, R218 ;  /* 0x00000002dc9c7824 */ /* 0x000fe200078e02da */
[----:B------:R-:W-:Y:S01]  /*1c560*/  FSETP.NEU.FTZ.AND P0, PT, R0, -INF , PT ;  /* 0xff8000000000780b */ /* 0x000fe20003f1d000 */
[----:B------:R-:W-:Y:S02]  /*1c570*/  IMAD.MOV.U32 R160, RZ, RZ, R5 ;  /* 0x000000ffffa07224 */ /* 0x000fe400078e0005 */
[C---:B------:R-:W-:Y:S01]  /*1c580*/  FMUL.FTZ R5, R6.reuse, R161 ;  /* 0x000000a106057220 */ /* 0x040fe20000410000 */
[C---:B------:R-:W-:Y:S01]  /*1c590*/  FMUL.FTZ R9, R6.reuse, R157 ;  /* 0x0000009d06097220 */ /* 0x040fe20000410000 */
[----:B------:R-:W3:Y:S01]  /*1c5a0*/  LDSM.16.MT88.4 R48, [R156+0xa000] ;  /* 0x00a000009c30783b */ /* 0x000ee20000004200 */
[C---:B------:R-:W-:Y:S01]  /*1c5b0*/  FMUL.FTZ R12, R6.reuse, R152 ;  /* 0x00000098060c7220 */ /* 0x040fe20000410000 */
[----:B------:R-:W-:Y:S01]  /*1c5c0*/  FMUL.FTZ R70, R37, R0 ;  /* 0x0000000025467220 */ /* 0x000fe20000410000 */
[----:B------:R-:W-:Y:S02]  /*1c5d0*/  IMAD.MOV.U32 R161, RZ, RZ, R13 ;  /* 0x000000ffffa17224 */ /* 0x000fe400078e000d */
[C---:B------:R-:W-:Y:S01]  /*1c5e0*/  FMUL.FTZ R13, R6.reuse, R153 ;  /* 0x00000099060d7220 */ /* 0x040fe20000410000 */
[----:B------:R-:W-:Y:S02]  /*1c5f0*/  IMAD.MOV.U32 R157, RZ, RZ, R20 ;  /* 0x000000ffff9d7224 */ /* 0x000fe400078e0014 */
[C---:B----4-:R-:W-:Y:S01]  /*1c600*/  FMUL.FTZ R17, R6.reuse, R149 ;  /* 0x0000009506117220 */ /* 0x050fe20000410000 */
[----:B------:R-:W-:Y:S02]  /*1c610*/  IMAD.MOV.U32 R152, RZ, RZ, R16 ;  /* 0x000000ffff987224 */ /* 0x000fe400078e0010 */
[C---:B------:R-:W-:Y:S01]  /*1c620*/  FMUL.FTZ R16, R6.reuse, R148 ;  /* 0x0000009406107220 */ /* 0x040fe20000410000 */
[C---:B------:R-:W-:Y:S01]  /*1c630*/  FMUL.FTZ R20, R6.reuse, R144 ;  /* 0x0000009006147220 */ /* 0x040fe20000410000 */
[C---:B------:R-:W-:Y:S01]  /*1c640*/  FMUL.FTZ R21, R6.reuse, R145 ;  /* 0x0000009106157220 */ /* 0x040fe20000410000 */
[C---:B------:R-:W-:Y:S01]  /*1c650*/  FMUL.FTZ R25, R6.reuse, R141 ;  /* 0x0000008d06197220 */ /* 0x040fe20000410000 */
[C---:B------:R-:W-:Y:S01]  /*1c660*/  FMUL.FTZ R28, R6.reuse, R136 ;  /* 0x00000088061c7220 */ /* 0x040fe20000410000 */
[C---:B------:R-:W-:Y:S01]  /*1c670*/  FMUL.FTZ R32, R6.reuse, R132 ;  /* 0x0000008406207220 */ /* 0x040fe20000410000 */
[C---:B------:R-:W-:Y:S01]  /*1c680*/  FMUL.FTZ R33, R6.reuse, R133 ;  /* 0x0000008506217220 */ /* 0x040fe20000410000 */
[----:B-1----:R-:W-:Y:S01]  /*1c690*/  FFMA.FTZ R92, R6, R250, R44 ;  /* 0x000000fa065c7223 */ /* 0x002fe2000001002c */
[----:B------:R-:W-:Y:S01]  /*1c6a0*/  FSEL R6, R0, RZ, P0 ;  /* 0x000000ff00067208 */ /* 0x000fe20000000000 */
[----:B------:R-:W-:Y:S01]  /*1c6b0*/  IMAD.IADD R148, R156, 0x1, R219 ;  /* 0x000000019c947824 */ /* 0x000fe200078e02db */
[----:B------:R-:W-:Y:S01]  /*1c6c0*/  FSEL R70, R70, RZ, P0 ;  /* 0x000000ff46467208 */ /* 0x000fe20000000000 */
[----:B------:R-:W1:Y:S01]  /*1c6d0*/  MUFU.EX2 R31, R31 ;  /* 0x0000001f001f7308 */ /* 0x000e620000000800 */
[----:B------:R-:W-:Y:S02]  /*1c6e0*/  VIADD R10, R156, 0xa000 ;  /* 0x0000a0009c0a7836 */ /* 0x000fe40000000000 */
[----:B------:R-:W-:Y:S01]  /*1c6f0*/  FADD.FTZ R6, -R6, R164 ;  /* 0x000000a406067221 */ /* 0x000fe20000010100 */
[----:B------:R-:W4:Y:S01]  /*1c700*/  LDSM.16.MT88.4 R52, [R148+0xa000] ;  /* 0x00a000009434783b */ /* 0x000f220000004200 */
[-CC-:B------:R-:W-:Y:S01]  /*1c710*/  FFMA.FTZ R91, R7, R37.reuse, -R70.reuse ;  /* 0x00000025075b7223 */ /* 0x180fe20000010846 */
[-CC-:B------:R-:W-:Y:S01]  /*1c720*/  FFMA.FTZ R90, R19, R37.reuse, -R70.reuse ;  /* 0x00000025135a7223 */ /* 0x180fe20000010846 */
[-CC-:B------:R-:W-:Y:S01]  /*1c730*/  FFMA.FTZ R89, R18, R37.reuse, -R70.reuse ;  /* 0x0000002512597223 */ /* 0x180fe20000010846 */
[-CC-:B------:R-:W-:Y:S01]  /*1c740*/  FFMA.FTZ R86, R14, R37.reuse, -R70.reuse ;  /* 0x000000250e567223 */ /* 0x180fe20000010846 */
[----:B------:R-:W-:Y:S01]  /*1c750*/  FMUL.FTZ R6, R37, R6 ;  /* 0x0000000625067220 */ /* 0x000fe20000410000 */
[----:B------:R-:W2:Y:S01]  /*1c760*/  MUFU.EX2 R88, R34 ;  /* 0x0000002200587308 */ /* 0x000ea20000000800 */
[----:B------:R-:W-:Y:S02]  /*1c770*/  VIADD R140, R156, 0xa040 ;  /* 0x0000a0409c8c7836 */ /* 0x000fe40000000000 */
[-CC-:B------:R-:W-:Y:S01]  /*1c780*/  FFMA.FTZ R102, R22, R37.reuse, -R70.reuse ;  /* 0x0000002516667223 */ /* 0x180fe20000010846 */
[----:B------:R-:W-:Y:S02]  /*1c790*/  @P1 VIADD R140, R10, 0xffffffc0 ;  /* 0xffffffc00a8c1836 */ /* 0x000fe40000000000 */
[-CC-:B------:R-:W-:Y:S01]  /*1c7a0*/  FFMA.FTZ R101, R27, R37.reuse, -R70.reuse ;  /* 0x000000251b657223 */ /* 0x180fe20000010846 */
[-CC-:B------:R-:W-:Y:S01]  /*1c7b0*/  FFMA.FTZ R104, R26, R37.reuse, -R70.reuse ;  /* 0x000000251a687223 */ /* 0x180fe20000010846 */
[-C--:B------:R-:W-:Y:S01]  /*1c7c0*/  FFMA.FTZ R105, R30, R37.reuse, -R70 ;  /* 0x000000251e697223 */ /* 0x080fe20000010846 */
[----:B------:R-:W-:Y:S01]  /*1c7d0*/  IMAD.IADD R219, R219, 0x1, R140 ;  /* 0x00000001dbdb7824 */ /* 0x000fe200078e028c */
[----:B------:R-:W3:Y:S01]  /*1c7e0*/  MUFU.EX2 R40, R6 ;  /* 0x0000000600287308 */ /* 0x000ee20000000800 */
[----:B------:R-:W4:Y:S01]  /*1c7f0*/  LDSM.16.MT88.4 R56, [R140] ;  /* 0x000000008c38783b */ /* 0x000f220000004200 */
[C---:B-1----:R-:W-:Y:S01]  /*1c800*/  F2FP.F16.F32.PACK_AB R44, R31.reuse, R44 ;  /* 0x0000002c1f2c723e */ /* 0x042fe200000000ff */
[----:B------:R-:W-:Y:S01]  /*1c810*/  FADD.FTZ R92, R31, R92 ;  /* 0x0000005c1f5c7221 */ /* 0x000fe20000010000 */
[-CC-:B------:R-:W-:Y:S01]  /*1c820*/  FFMA.FTZ R141, R214, R37.reuse, -R70.reuse ;  /* 0x00000025d68d7223 */ /* 0x180fe20000010846 */
[-CC-:B------:R-:W-:Y:S01]  /*1c830*/  FFMA.FTZ R149, R208, R37.reuse, -R70.reuse ;  /* 0x00000025d0957223 */ /* 0x180fe20000010846 */
[-CC-:B------:R-:W-:Y:S01]  /*1c840*/  FFMA.FTZ R191, R191, R37.reuse, -R70.reuse ;  /* 0x00000025bfbf7223 */ /* 0x180fe20000010846 */
[-CC-:B------:R-:W-:Y:S03]  /*1c850*/  FFMA.FTZ R100, R100, R37.reuse, -R70.reuse ;  /* 0x0000002564647223 */ /* 0x180fe60000010846 */
[----:B------:R-:W-:Y:S01]  /*1c860*/  MUFU.EX2 R91, R91 ;  /* 0x0000005b005b7308 */ /* 0x000fe20000000800 */
[----:B--2---:R-:W-:Y:S01]  /*1c870*/  F2FP.F16.F32.PACK_AB R46, R87, R88 ;  /* 0x00000058572e723e */ /* 0x004fe200000000ff */
[----:B------:R-:W-:Y:S01]  /*1c880*/  LDSM.16.MT88.4 R60, [R140+0x800] ;  /* 0x000800008c3c783b */ /* 0x000fe20000004200 */
        /* <DEDUP_REMOVED lines=13> */
[----:B------:R-:W-:Y:S01]  /*1c960*/  MUFU.EX2 R89, R89 ;  /* 0x0000005900597308 */ /* 0x000fe20000000800 */
[C---:B------:R-:W-:Y:S01]  /*1c970*/  FMUL.FTZ R19, R40.reuse, R151 ;  /* 0x0000009728137220 */ /* 0x040fe20000410000 */
[C---:B------:R-:W-:Y:S01]  /*1c980*/  FMUL.FTZ R22, R40.reuse, R146 ;  /* 0x0000009228167220 */ /* 0x040fe20000410000 */
[C---:B------:R-:W-:Y:S01]  /*1c990*/  FMUL.FTZ R23, R40.reuse, R147 ;  /* 0x0000009328177220 */ /* 0x040fe20000410000 */
[C---:B------:R-:W-:Y:S01]  /*1c9a0*/  FMUL.FTZ R26, R40.reuse, R142 ;  /* 0x0000008e281a7220 */ /* 0x040fe20000410000 */
[C---:B------:R-:W-:Y:S01]  /*1c9b0*/  FMUL.FTZ R27, R40.reuse, R143 ;  /* 0x0000008f281b7220 */ /* 0x040fe20000410000 */
[C---:B------:R-:W-:Y:S01]  /*1c9c0*/  FMUL.FTZ R30, R40.reuse, R138 ;  /* 0x0000008a281e7220 */ /* 0x040fe20000410000 */
[----:B------:R-:W-:Y:S03]  /*1c9d0*/  FMUL.FTZ R31, R40, R139 ;  /* 0x0000008b281f7220 */ /* 0x000fe60000410000 */
[----:B------:R-:W2:Y:S01]  /*1c9e0*/  MUFU.EX2 R86, R86 ;  /* 0x0000005600567308 */ /* 0x000ea20000000800 */
[----:B-1----:R-:W-:Y:S01]  /*1c9f0*/  F2FP.F16.F32.PACK_AB R45, R90, R91 ;  /* 0x0000005b5a2d723e */ /* 0x002fe200000000ff */
[C---:B------:R-:W-:Y:S01]  /*1ca00*/  FMUL.FTZ R34, R40.reuse, R134 ;  /* 0x0000008628227220 */ /* 0x040fe20000410000 */
[C---:B------:R-:W-:Y:S01]  /*1ca10*/  FMUL.FTZ R35, R40.reuse, R135 ;  /* 0x0000008728237220 */ /* 0x040fe20000410000 */
[----:B------:R-:W-:Y:S01]  /*1ca20*/  FFMA.FTZ R91, R40, R245, R91 ;  /* 0x000000f5285b7223 */ /* 0x000fe2000001005b */
        /* <DEDUP_REMOVED lines=21> */
[----:B------:R-:W1:Y:S01]  /*1cb80*/  S2R R239, SR_CTAID.X ;  /* 0x0000000000ef7919 */ /* 0x000e620000002500 */
[----:B------:R-:W-:Y:S01]  /*1cb90*/  MOV R238, 0x1f0 ;  /* 0x000001f000ee7802 */ /* 0x000fe20000000f00 */
[-CC-:B------:R-:W-:Y:S01]  /*1cba0*/  FFMA.FTZ R193, R193, R37.reuse, -R70.reuse ;  /* 0x00000025c1c17223 */ /* 0x180fe20000010846 */
[-CC-:B------:R-:W-:Y:S01]  /*1cbb0*/  FFMA.FTZ R189, R189, R37.reuse, -R70.reuse ;  /* 0x00000025bdbd7223 */ /* 0x180fe20000010846 */
[-CC-:B------:R-:W-:Y:S01]  /*1cbc0*/  FFMA.FTZ R185, R185, R37.reuse, -R70.reuse ;  /* 0x00000025b9b97223 */ /* 0x180fe20000010846 */
[C---:B------:R-:W-:Y:S01]  /*1cbd0*/  HMMA.16816.F32 R8, R44.reuse, R50, R8 ;  /* 0x000000322c08723c */ /* 0x040fe20000001808 */
[----:B------:R-:W2:Y:S03]  /*1cbe0*/  LDSM.16.MT88.4 R48, [R219] ;  /* 0x00000000db30783b */ /* 0x000ea60000004200 */
[----:B------:R-:W-:Y:S01]  /*1cbf0*/  MUFU.EX2 R158, R158 ;  /* 0x0000009e009e7308 */ /* 0x000fe20000000800 */
[-CC-:B------:R-:W-:Y:S01]  /*1cc00*/  FFMA.FTZ R184, R184, R37.reuse, -R70.reuse ;  /* 0x00000025b8b87223 */ /* 0x180fe20000010846 */
[-CC-:B------:R-:W-:Y:S01]  /*1cc10*/  FFMA.FTZ R183, R183, R37.reuse, -R70.reuse ;  /* 0x00000025b7b77223 */ /* 0x180fe20000010846 */
[-CC-:B------:R-:W-:Y:S01]  /*1cc20*/  FFMA.FTZ R181, R181, R37.reuse, -R70.reuse ;  /* 0x00000025b5b57223 */ /* 0x180fe20000010846 */
[-CC-:B------:R-:W-:Y:S01]  /*1cc30*/  FFMA.FTZ R177, R177, R37.reuse, -R70.reuse ;  /* 0x00000025b1b17223 */ /* 0x180fe20000010846 */
[-CC-:B------:R-:W-:Y:S01]  /*1cc40*/  FFMA.FTZ R176, R176, R37.reuse, -R70.reuse ;  /* 0x00000025b0b07223 */ /* 0x180fe20000010846 */
[C---:B----4-:R-:W-:Y:S04]  /*1cc50*/  HMMA.16816.F32 R12, R44.reuse, R52, R12 ;  /* 0x000000342c0c723c */ /* 0x050fe8000000180c */
[----:B------:R-:W-:Y:S01]  /*1cc60*/  MUFU.EX2 R142, R142 ;  /* 0x0000008e008e7308 */ /* 0x000fe20000000800 */
[-CC-:B------:R-:W-:Y:S01]  /*1cc70*/  FFMA.FTZ R175, R175, R37.reuse, -R70.reuse ;  /* 0x00000025afaf7223 */ /* 0x180fe20000010846 */
[-CC-:B------:R-:W-:Y:S01]  /*1cc80*/  FFMA.FTZ R173, R173, R37.reuse, -R70.reuse ;  /* 0x00000025adad7223 */ /* 0x180fe20000010846 */
[-CC-:B------:R-:W-:Y:S01]  /*1cc90*/  FFMA.FTZ R169, R169, R37.reuse, -R70.reuse ;  /* 0x00000025a9a97223 */ /* 0x180fe20000010846 */
[-CC-:B------:R-:W-:Y:S01]  /*1cca0*/  FFMA.FTZ R168, R168, R37.reuse, -R70.reuse ;  /* 0x00000025a8a87223 */ /* 0x180fe20000010846 */
[-CC-:B------:R-:W-:Y:S01]  /*1ccb0*/  FFMA.FTZ R165, R165, R37.reuse, -R70.reuse ;  /* 0x00000025a5a57223 */ /* 0x180fe20000010846 */
[C---:B------:R-:W-:Y:S01]  /*1ccc0*/  HMMA.16816.F32 R16, R44.reuse, R54, R16 ;  /* 0x000000362c10723c */ /* 0x040fe20000001810 */
[----:B------:R-:W3:Y:S03]  /*1ccd0*/  LDSM.16.MT88.4 R52, [R156+0xa800] ;  /* 0x00a800009c34783b */ /* 0x000ee60000004200 */
[----:B------:R-:W-:Y:S01]  /*1cce0*/  MUFU.EX2 R144, R212 ;  /* 0x000000d400907308 */ /* 0x000fe20000000800 */
[-CC-:B------:R-:W-:Y:S01]  /*1ccf0*/  FFMA.FTZ R128, R128, R37.reuse, -R70.reuse ;  /* 0x0000002580807223 */ /* 0x180fe20000010846 */
[-CC-:B------:R-:W-:Y:S01]  /*1cd00*/  FFMA.FTZ R118, R118, R37.reuse, -R70.reuse ;  /* 0x0000002576767223 */ /* 0x180fe20000010846 */
[-CC-:B------:R-:W-:Y:S01]  /*1cd10*/  FFMA.FTZ R115, R115, R37.reuse, -R70.reuse ;  /* 0x0000002573737223 */ /* 0x180fe20000010846 */
[-CC-:B------:R-:W-:Y:S01]  /*1cd20*/  FFMA.FTZ R114, R114, R37.reuse, -R70.reuse ;  /* 0x0000002572727223 */ /* 0x180fe20000010846 */
[-CC-:B------:R-:W-:Y:S01]  /*1cd30*/  FFMA.FTZ R113, R113, R37.reuse, -R70.reuse ;  /* 0x0000002571717223 */ /* 0x180fe20000010846 */
[C---:B------:R-:W-:Y:S04]  /*1cd40*/  HMMA.16816.F32 R20, R44.reuse, R56, R20 ;  /* 0x000000382c14723c */ /* 0x040fe80000001814 */
[----:B------:R-:W-:Y:S01]  /*1cd50*/  MUFU.EX2 R145, R211 ;  /* 0x000000d300917308 */ /* 0x000fe20000000800 */
[-CC-:B------:R-:W-:Y:S01]  /*1cd60*/  FFMA.FTZ R75, R75, R37.reuse, -R70.reuse ;  /* 0x000000254b4b7223 */ /* 0x180fe20000010846 */
[-CC-:B------:R-:W-:Y:S01]  /*1cd70*/  FFMA.FTZ R74, R74, R37.reuse, -R70.reuse ;  /* 0x000000254a4a7223 */ /* 0x180fe20000010846 */
[-CC-:B------:R-:W-:Y:S01]  /*1cd80*/  FFMA.FTZ R73, R73, R37.reuse, -R70.reuse ;  /* 0x0000002549497223 */ /* 0x180fe20000010846 */
[----:B------:R-:W-:Y:S01]  /*1cd90*/  FFMA.FTZ R39, R39, R37, -R70 ;  /* 0x0000002527277223 */ /* 0x000fe20000010846 */
[----:B------:R-:W-:Y:S01]  /*1cda0*/  FADD.FTZ R91, R90, R91 ;  /* 0x0000005b5a5b7221 */ /* 0x000fe20000010000 */
[C---:B------:R-:W-:Y:S01]  /*1cdb0*/  HMMA.16816.F32 R24, R44.reuse, R58, R24 ;  /* 0x0000003a2c18723c */ /* 0x040fe20000001818 */
[----:B------:R-:W4:Y:S03]  /*1cdc0*/  LDSM.16.MT88.4 R56, [R148+0xa800] ;  /* 0x00a800009438783b */ /* 0x000f260000004200 */
[----:B------:R-:W1:Y:S01]  /*1cdd0*/  MUFU.EX2 R93, R93 ;  /* 0x0000005d005d7308 */ /* 0x000e620000000800 */
[----:B------:R-:W-:Y:S01]  /*1cde0*/  FADD.FTZ R89, R89, R91 ;  /* 0x0000005b59597221 */ /* 0x000fe20000010000 */
[----:B------:R-:W-:Y:S01]  /*1cdf0*/  FADD.FTZ R92, R88, R92 ;  /* 0x0000005c585c7221 */ /* 0x000fe20000010000 */
[C---:B------:R-:W-:Y:S01]  /*1ce00*/  ISETP.GT.AND P0, PT, R240.reuse, R233, PT ;  /* 0x000000e9f000720c */ /* 0x040fe20003f04270 */
[----:B------:R-:W-:Y:S02]  /*1ce10*/  VIADD R240, R240, 0xffffffff ;  /* 0xfffffffff0f07836 */ /* 0x000fe40000000000 */
[----:B------:R-:W-:Y:S01]  /*1ce20*/  FADD.FTZ R89, R86, R89 ;  /* 0x0000005956597221 */ /* 0x000fe20000010000 */
[----:B------:R-:W-:Y:S01]  /*1ce30*/  FADD.FTZ R87, R87, R92 ;  /* 0x0000005c57577221 */ /* 0x000fe20000010000 */
[C---:B--2---:R-:W-:Y:S02]  /*1ce40*/  HMMA.16816.F32 R28, R44.reuse, R48, R28 ;  /* 0x000000302c1c723c */ /* 0x044fe4000000181c */
[----:B------:R-:W2:Y:S06]  /*1ce50*/  MUFU.EX2 R94, R94 ;  /* 0x0000005e005e7308 */ /* 0x000eac0000000800 */
[----:B------:R-:W-:Y:S04]  /*1ce60*/  HMMA.16816.F32 R32, R44, R50, R32 ;  /* 0x000000322c20723c */ /* 0x000fe80000001820 */
[----:B------:R-:W3:Y:S01]  /*1ce70*/  MUFU.EX2 R95, R95 ;  /* 0x0000005f005f7308 */ /* 0x000ee20000000800 */
[----:B------:R-:W4:Y:S01]  /*1ce80*/  LDSM.16.MT88.4 R48, [R219+0x800] ;  /* 0x00080000db30783b */ /* 0x000f220000004200 */
[----:B-1----:R-:W-:Y:S08]  /*1ce90*/  FADD.FTZ R87, R93, R87 ;  /* 0x000000575d577221 */ /* 0x002ff00000010000 */
[----:B------:R-:W1:Y:S01]  /*1cea0*/  MUFU.EX2 R99, R99 ;  /* 0x0000006300637308 */ /* 0x000e620000000800 */
[C---:B--2---:R-:W-:Y:S01]  /*1ceb0*/  F2FP.F16.F32.PACK_AB R44, R94.reuse, R93 ;  /* 0x0000005d5e2c723e */ /* 0x044fe200000000ff */
[----:B------:R-:W-:Y:S08]  /*1cec0*/  FADD.FTZ R94, R94, R87 ;  /* 0x000000575e5e7221 */ /* 0x000ff00000010000 */
[----:B------:R-:W-:Y:S01]  /*1ced0*/  MUFU.EX2 R102, R102 ;  /* 0x0000006600667308 */ /* 0x000fe20000000800 */
[----:B---3--:R-:W-:Y:S09]  /*1cee0*/  FADD.FTZ R94, R95, R94 ;  /* 0x0000005e5f5e7221 */ /* 0x008ff20000010000 */
[----:B------:R-:W2:Y:S01]  /*1cef0*/  MUFU.EX2 R101, R101 ;  /* 0x0000006500657308 */ /* 0x000ea20000000800 */
[C---:B-1----:R-:W-:Y:S01]  /*1cf00*/  F2FP.F16.F32.PACK_AB R46, R99.reuse, R95 ;  /* 0x0000005f632e723e */ /* 0x042fe200000000ff */
[----:B------:R-:W-:Y:S08]  /*1cf10*/  FADD.FTZ R99, R99, R94 ;  /* 0x0000005e63637221 */ /* 0x000ff00000010000 */
[----:B------:R-:W-:Y:S10]  /*1cf20*/  MUFU.EX2 R104, R104 ;  /* 0x0000006800687308 */ /* 0x000ff40000000800 */
[----:B------:R-:W1:Y:S01]  /*1cf30*/  MUFU.EX2 R105, R105 ;  /* 0x0000006900697308 */ /* 0x000e620000000800 */
[C---:B--2---:R-:W-:Y:S01]  /*1cf40*/  F2FP.F16.F32.PACK_AB R45, R101.reuse, R102 ;  /* 0x00000066652d723e */ /* 0x044fe200000000ff */
[----:B------:R-:W-:Y:S04]  /*1cf50*/  FADD.FTZ R102, R102, R89 ;  /* 0x0000005966667221 */ /* 0x000fe80000010000 */
[----:B------:R-:W-:Y:S04]  /*1cf60*/  FADD.FTZ R102, R101, R102 ;  /* 0x0000006665667221 */ /* 0x000fe80000010000 */
[----:B------:R-:W-:Y:S10]  /*1cf70*/  MUFU.EX2 R147, R147 ;  /* 0x0000009300937308 */ /* 0x000ff40000000800 */
[----:B------:R-:W-:Y:S01]  /*1cf80*/  MUFU.EX2 R150, R150 ;  /* 0x0000009600967308 */ /* 0x000fe20000000800 */
[C---:B-1----:R-:W-:Y:S01]  /*1cf90*/  F2FP.F16.F32.PACK_AB R47, R105.reuse, R104 ;  /* 0x00000068692f723e */ /* 0x042fe200000000ff */
[----:B------:R-:W-:Y:S04]  /*1cfa0*/  FADD.FTZ R104, R104, R102 ;  /* 0x0000006668687221 */ /* 0x000fe80000010000 */
[----:B------:R-:W-:Y:S02]  /*1cfb0*/  FADD.FTZ R104, R105, R104 ;  /* 0x0000006869687221 */ /* 0x000fe40000010000 */
[C---:B------:R-:W-:Y:S02]  /*1cfc0*/  HMMA.16816.F32 R4, R44.reuse, R52, R4 ;  /* 0x000000342c04723c */ /* 0x040fe40000001804 */
[----:B------:R-:W-:Y:S06]  /*1cfd0*/  MUFU.EX2 R157, R157 ;  /* 0x0000009d009d7308 */ /* 0x000fec0000000800 */
[C---:B------:R-:W-:Y:S01]  /*1cfe0*/  HMMA.16816.F32 R8, R44.reuse, R54, R8 ;  /* 0x000000362c08723c */ /* 0x040fe20000001808 */
[----:B------:R-:W1:Y:S03]  /*1cff0*/  LDSM.16.MT88.4 R52, [R156+0xb000] ;  /* 0x00b000009c34783b */ /* 0x000e660000004200 */
[----:B------:R-:W-:Y:S04]  /*1d000*/  MUFU.EX2 R159, R159 ;  /* 0x0000009f009f7308 */ /* 0x000fe80000000800 */
[C---:B----4-:R-:W-:Y:S06]  /*1d010*/  HMMA.16816.F32 R12, R44.reuse, R56, R12 ;  /* 0x000000382c0c723c */ /* 0x050fec000000180c */
        /* <DEDUP_REMOVED lines=10> */
[----:B------:R-:W1:Y:S01]  /*1d0c0*/  MUFU.EX2 R107, R107 ;  /* 0x0000006b006b7308 */ /* 0x000e620000000800 */
[----:B------:R-:W-:Y:S01]  /*1d0d0*/  HMMA.16816.F32 R32, R44, R50, R32 ;  /* 0x000000322c20723c */ /* 0x000fe20000001820 */
[----:B------:R-:W3:Y:S08]  /*1d0e0*/  LDSM.16.MT88.4 R48, [R219+0x1000] ;  /* 0x00100000db30783b */ /* 0x000ef00000004200 */
[----:B------:R-:W2:Y:S01]  /*1d0f0*/  MUFU.EX2 R110, R110 ;  /* 0x0000006e006e7308 */ /* 0x000ea20000000800 */
[----:B----4-:R-:W-:Y:S09]  /*1d100*/  FADD.FTZ R99, R108, R99 ;  /* 0x000000636c637221 */ /* 0x010ff20000010000 */
[----:B------:R-:W4:Y:S01]  /*1d110*/  MUFU.EX2 R112, R112 ;  /* 0x0000007000707308 */ /* 0x000f220000000800 */
[C---:B-1----:R-:W-:Y:S01]  /*1d120*/  F2FP.F16.F32.PACK_AB R44, R107.reuse, R108 ;  /* 0x0000006c6b2c723e */ /* 0x042fe200000000ff */
[----:B------:R-:W-:Y:S08]  /*1d130*/  FADD.FTZ R107, R107, R99 ;  /* 0x000000636b6b7221 */ /* 0x000ff00000010000 */
[----:B------:R-:W-:Y:S01]  /*1d140*/  MUFU.EX2 R116, R116 ;  /* 0x0000007400747308 */ /* 0x000fe20000000800 */
[----:B--2---:R-:W-:Y:S09]  /*1d150*/  FADD.FTZ R107, R110, R107 ;  /* 0x0000006b6e6b7221 */ /* 0x004ff20000010000 */
[----:B------:R-:W1:Y:S01]  /*1d160*/  MUFU.EX2 R117, R117 ;  /* 0x0000007500757308 */ /* 0x000e620000000800 */
[C---:B----4-:R-:W-:Y:S01]  /*1d170*/  F2FP.F16.F32.PACK_AB R46, R112.reuse, R110 ;  /* 0x0000006e702e723e */ /* 0x050fe200000000ff */
        /* <DEDUP_REMOVED lines=15> */
[----:B------:R-:W-:Y:S04]  /*1d270*/  MUFU.EX2 R103, R103 ;  /* 0x0000006700677308 */ /* 0x000fe80000000800 */
[C---:B------:R-:W-:Y:S06]  /*1d280*/  HMMA.16816.F32 R12, R44.reuse, R56, R12 ;  /* 0x000000382c0c723c */ /* 0x040fec000000180c */
        /* <DEDUP_REMOVED lines=25> */
[----:B-1----:R-:W-:Y:S01]  /*1d420*/  F2FP.F16.F32.PACK_AB R45, R132, R130 ;  /* 0x00000082842d723e */ /* 0x002fe200000000ff */
[----:B------:R-:W-:Y:S04]  /*1d430*/  FADD.FTZ R130, R130, R119 ;  /* 0x0000007782827221 */ /* 0x000fe80000010000 */
[----:B------:R-:W-:Y:S04]  /*1d440*/  FADD.FTZ R130, R132, R130 ;  /* 0x0000008284827221 */ /* 0x000fe80000010000 */
[----:B------:R-:W-:Y:S10]  /*1d450*/  MUFU.EX2 R96, R96 ;  /* 0x0000006000607308 */ /* 0x000ff40000000800 */
[----:B------:R-:W1:Y:S01]  /*1d460*/  MUFU.EX2 R134, R161 ;  /* 0x000000a100867308 */ /* 0x000e620000000800 */
[----:B--2---:R-:W-:Y:S01]  /*1d470*/  F2FP.F16.F32.PACK_AB R47, R131, R133 ;  /* 0x00000085832f723e */ /* 0x004fe200000000ff */
[----:B------:R-:W-:Y:S04]  /*1d480*/  FADD.FTZ R133, R133, R130 ;  /* 0x0000008285857221 */ /* 0x000fe80000010000 */
[----:B------:R-:W-:Y:S02]  /*1d490*/  FADD.FTZ R133, R131, R133 ;  /* 0x0000008583857221 */ /* 0x000fe40000010000 */
[C---:B------:R-:W-:Y:S02]  /*1d4a0*/  HMMA.16816.F32 R4, R44.reuse, R52, R4 ;  /* 0x000000342c04723c */ /* 0x040fe40000001804 */
[----:B------:R2:W4:Y:S06]  /*1d4b0*/  MUFU.EX2 R135, R160 ;  /* 0x000000a000877308 */ /* 0x00052c0000000800 */
[C---:B------:R-:W-:Y:S01]  /*1d4c0*/  HMMA.16816.F32 R8, R44.reuse, R54, R8 ;  /* 0x000000362c08723c */ /* 0x040fe20000001808 */
[----:B------:R-:W3:Y:S03]  /*1d4d0*/  LDSM.16.MT88.4 R52, [R156+0xc000] ;  /* 0x00c000009c34783b */ /* 0x000ee60000004200 */
[----:B------:R-:W-:Y:S01]  /*1d4e0*/  MUFU.EX2 R137, R252 ;  /* 0x000000fc00897308 */ /* 0x000fe20000000800 */
[----:B-1----:R-:W-:Y:S03]  /*1d4f0*/  FADD.FTZ R126, R134, R126 ;  /* 0x0000007e867e7221 */ /* 0x002fe60000010000 */
[C---:B------:R-:W-:Y:S06]  /*1d500*/  HMMA.16816.F32 R12, R44.reuse, R56, R12 ;  /* 0x000000382c0c723c */ /* 0x040fec000000180c */
[----:B------:R-:W1:Y:S01]  /*1d510*/  MUFU.EX2 R136, R251 ;  /* 0x000000fb00887308 */ /* 0x000e620000000800 */
[----:B--2---:R-:W-:Y:S01]  /*1d520*/  FFMA.FTZ R160, R198, R37, -R70 ;  /* 0x00000025c6a07223 */ /* 0x004fe20000010846 */
[----:B----4-:R-:W-:Y:S01]  /*1d530*/  FADD.FTZ R126, R135, R126 ;  /* 0x0000007e877e7221 */ /* 0x010fe20000010000 */
[C---:B------:R-:W-:Y:S01]  /*1d540*/  HMMA.16816.F32 R16, R44.reuse, R58, R16 ;  /* 0x0000003a2c10723c */ /* 0x040fe20000001810 */
[----:B------:R-:W2:Y:S06]  /*1d550*/  LDSM.16.MT88.4 R56, [R148+0xc000] ;  /* 0x00c000009438783b */ /* 0x000eac0000004200 */
[----:B------:R-:W-:Y:S01]  /*1d560*/  MUFU.EX2 R160, R160 ;  /* 0x000000a000a07308 */ /* 0x000fe20000000800 */
[C---:B---3--:R-:W-:Y:S09]  /*1d570*/  HMMA.16816.F32 R20, R44.reuse, R60, R20 ;  /* 0x0000003c2c14723c */ /* 0x048ff20000001814 */
[----:B------:R-:W-:Y:S01]  /*1d580*/  MUFU.EX2 R138, R138 ;  /* 0x0000008a008a7308 */ /* 0x000fe20000000800 */
[C---:B------:R-:W-:Y:S01]  /*1d590*/  HMMA.16816.F32 R24, R44.reuse, R62, R24 ;  /* 0x0000003e2c18723c */ /* 0x040fe20000001818 */
[----:B------:R-:W3:Y:S08]  /*1d5a0*/  LDSM.16.MT88.4 R60, [R140+0x2000] ;  /* 0x002000008c3c783b */ /* 0x000ef00000004200 */
[----:B------:R-:W4:Y:S01]  /*1d5b0*/  MUFU.EX2 R139, R139 ;  /* 0x0000008b008b7308 */ /* 0x000f220000000800 */
[C---:B------:R-:W-:Y:S09]  /*1d5c0*/  HMMA.16816.F32 R28, R44.reuse, R48, R28 ;  /* 0x000000302c1c723c */ /* 0x040ff2000000181c */
[----:B------:R-:W3:Y:S01]  /*1d5d0*/  MUFU.EX2 R143, R213 ;  /* 0x000000d5008f7308 */ /* 0x000ee20000000800 */
[----:B------:R-:W-:Y:S01]  /*1d5e0*/  HMMA.16816.F32 R32, R44, R50, R32 ;  /* 0x000000322c20723c */ /* 0x000fe20000001820 */
[----:B------:R-:W3:Y:S08]  /*1d5f0*/  LDSM.16.MT88.4 R48, [R219+0x2000] ;  /* 0x00200000db30783b */ /* 0x000ef00000004200 */
[----:B------:R-:W3:Y:S01]  /*1d600*/  MUFU.EX2 R146, R210 ;  /* 0x000000d200927308 */ /* 0x000ee20000000800 */
[----:B------:R-:W-:Y:S02]  /*1d610*/  F2FP.F16.F32.PACK_AB R47, R141, R142 ;  /* 0x0000008e8d2f723e */ /* 0x000fe400000000ff */
[----:B------:R-:W-:Y:S02]  /*1d620*/  F2FP.F16.F32.PACK_AB R44, R135, R134 ;  /* 0x00000086872c723e */ /* 0x000fe400000000ff */
[----:B-1----:R-:W-:Y:S01]  /*1d630*/  F2FP.F16.F32.PACK_AB R46, R136, R137 ;  /* 0x00000089882e723e */ /* 0x002fe200000000ff */
[----:B------:R-:W-:Y:S01]  /*1d640*/  FADD.FTZ R137, R137, R126 ;  /* 0x0000007e89897221 */ /* 0x000fe20000010000 */
[C---:B----4-:R-:W-:Y:S03]  /*1d650*/  F2FP.F16.F32.PACK_AB R45, R139.reuse, R138 ;  /* 0x0000008a8b2d723e */ /* 0x050fe600000000ff */
[----:B------:R-:W-:Y:S01]  /*1d660*/  MUFU.EX2 R152, R205 ;  /* 0x000000cd00987308 */ /* 0x000fe20000000800 */
[----:B------:R-:W-:Y:S01]  /*1d670*/  FADD.FTZ R138, R138, R133 ;  /* 0x000000858a8a7221 */ /* 0x000fe20000010000 */
[----:B------:R-:W-:Y:S03]  /*1d680*/  FADD.FTZ R137, R136, R137 ;  /* 0x0000008988897221 */ /* 0x000fe60000010000 */
[----:B------:R-:W-:Y:S01]  /*1d690*/  FADD.FTZ R138, R139, R138 ;  /* 0x0000008a8b8a7221 */ /* 0x000fe20000010000 */
[C---:B------:R-:W-:Y:S04]  /*1d6a0*/  HMMA.16816.F32 R4, R44.reuse, R52, R4 ;  /* 0x000000342c04723c */ /* 0x040fe80000001804 */
[----:B------:R-:W1:Y:S01]  /*1d6b0*/  MUFU.EX2 R153, R204 ;  /* 0x000000cc00997308 */ /* 0x000e620000000800 */
[----:B------:R-:W-:Y:S04]  /*1d6c0*/  FADD.FTZ R142, R142, R138 ;  /* 0x0000008a8e8e7221 */ /* 0x000fe80000010000 */
[----:B------:R-:W-:Y:S01]  /*1d6d0*/  FADD.FTZ R142, R141, R142 ;  /* 0x0000008e8d8e7221 */ /* 0x000fe20000010000 */
[C---:B------:R-:W-:Y:S01]  /*1d6e0*/  HMMA.16816.F32 R8, R44.reuse, R54, R8 ;  /* 0x000000362c08723c */ /* 0x040fe20000001808 */
[----:B------:R-:W4:Y:S03]  /*1d6f0*/  LDSM.16.MT88.4 R52, [R156+0xc800] ;  /* 0x00c800009c34783b */ /* 0x000f260000004200 */
[----:B------:R-:W-:Y:S04]  /*1d700*/  MUFU.EX2 R154, R203 ;  /* 0x000000cb009a7308 */ /* 0x000fe80000000800 */
[C---:B--2---:R-:W-:Y:S06]  /*1d710*/  HMMA.16816.F32 R12, R44.reuse, R56, R12 ;  /* 0x000000382c0c723c */ /* 0x044fec000000180c */
[----:B------:R-:W2:Y:S02]  /*1d720*/  MUFU.EX2 R155, R202 ;  /* 0x000000ca009b7308 */ /* 0x000ea40000000800 */
[C---:B------:R-:W-:Y:S01]  /*1d730*/  HMMA.16816.F32 R16, R44.reuse, R58, R16 ;  /* 0x0000003a2c10723c */ /* 0x040fe20000001810 */
[----:B------:R-:W1:Y:S07]  /*1d740*/  LDSM.16.MT88.4 R56, [R148+0xc800] ;  /* 0x00c800009438783b */ /* 0x000e6e0000004200 */
[----:B------:R-:W2:Y:S01]  /*1d750*/  MUFU.EX2 R161, R197 ;  /* 0x000000c500a17308 */ /* 0x000ea20000000800 */
[C---:B---3--:R-:W-:Y:S09]  /*1d760*/  HMMA.16816.F32 R20, R44.reuse, R60, R20 ;  /* 0x0000003c2c14723c */ /* 0x048ff20000001814 */
[----:B------:R-:W3:Y:S01]  /*1d770*/  MUFU.EX2 R164, R195 ;  /* 0x000000c300a47308 */ /* 0x000ee20000000800 */
[C---:B------:R-:W-:Y:S01]  /*1d780*/  HMMA.16816.F32 R24, R44.reuse, R62, R24 ;  /* 0x0000003e2c18723c */ /* 0x040fe20000001818 */
[----:B------:R-:W2:Y:S08]  /*1d790*/  LDSM.16.MT88.4 R60, [R140+0x2800] ;  /* 0x002800008c3c783b */ /* 0x000eb00000004200 */
[----:B------:R-:W3:Y:S01]  /*1d7a0*/  MUFU.EX2 R192, R192 ;  /* 0x000000c000c07308 */ /* 0x000ee20000000800 */
[C---:B------:R-:W-:Y:S09]  /*1d7b0*/  HMMA.16816.F32 R28, R44.reuse, R48, R28 ;  /* 0x000000302c1c723c */ /* 0x040ff2000000181c */
[----:B------:R-:W-:Y:S01]  /*1d7c0*/  MUFU.EX2 R193, R193 ;  /* 0x000000c100c17308 */ /* 0x000fe20000000800 */
[----:B------:R-:W-:Y:S01]  /*1d7d0*/  HMMA.16816.F32 R32, R44, R50, R32 ;  /* 0x000000322c20723c */ /* 0x000fe20000001820 */
[----:B------:R-:W3:Y:S08]  /*1d7e0*/  LDSM.16.MT88.4 R48, [R219+0x2800] ;  /* 0x00280000db30783b */ /* 0x000ef00000004200 */
[----:B------:R-:W3:Y:S01]  /*1d7f0*/  MUFU.EX2 R189, R189 ;  /* 0x000000bd00bd7308 */ /* 0x000ee20000000800 */
        /* <DEDUP_REMOVED lines=10> */
[C---:B----4-:R-:W-:Y:S03]  /*1d8a0*/  HMMA.16816.F32 R4, R44.reuse, R52, R4 ;  /* 0x000000342c04723c */ /* 0x050fe60000001804 */
[----:B------:R-:W-:Y:S01]  /*1d8b0*/  FADD.FTZ R145, R145, R143 ;  /* 0x0000008f91917221 */ /* 0x000fe20000010000 */
[----:B------:R-:W-:Y:S02]  /*1d8c0*/  FADD.FTZ R150, R151, R150 ;  /* 0x0000009697967221 */ /* 0x000fe40000010000 */
        /* <DEDUP_REMOVED lines=9> */
[----:B------:R-:W1:Y:S01]  /*1d960*/  MUFU.EX2 R185, R185 ;  /* 0x000000b900b97308 */ /* 0x000e620000000800 */
[C---:B--2---:R-:W-:Y:S09]  /*1d970*/  HMMA.16816.F32 R20, R44.reuse, R60, R20 ;  /* 0x0000003c2c14723c */ /* 0x044ff20000001814 */
[----:B------:R-:W2:Y:S01]  /*1d980*/  MUFU.EX2 R184, R184 ;  /* 0x000000b800b87308 */ /* 0x000ea20000000800 */
[C---:B------:R-:W-:Y:S01]  /*1d990*/  HMMA.16816.F32 R24, R44.reuse, R62, R24 ;  /* 0x0000003e2c18723c */ /* 0x040fe20000001818 */
[----:B------:R-:W2:Y:S08]  /*1d9a0*/  LDSM.16.MT88.4 R60, [R140+0x3000] ;  /* 0x003000008c3c783b */ /* 0x000eb00000004200 */
[----:B------:R-:W-:Y:S01]  /*1d9b0*/  MUFU.EX2 R183, R183 ;  /* 0x000000b700b77308 */ /* 0x000fe20000000800 */
[C---:B---3--:R-:W-:Y:S09]  /*1d9c0*/  HMMA.16816.F32 R28, R44.reuse, R48, R28 ;  /* 0x000000302c1c723c */ /* 0x048ff2000000181c */
[----:B------:R-:W3:Y:S01]  /*1d9d0*/  MUFU.EX2 R181, R181 ;  /* 0x000000b500b57308 */ /* 0x000ee20000000800 */
[----:B------:R-:W-:Y:S01]  /*1d9e0*/  HMMA.16816.F32 R32, R44, R50, R32 ;  /* 0x000000322c20723c */ /* 0x000fe20000001820 */
[----:B------:R-:W3:Y:S02]  /*1d9f0*/  LDSM.16.MT88.4 R48, [R219+0x3000] ;  /* 0x00300000db30783b */ /* 0x000ee40000004200 */
        /* <DEDUP_REMOVED lines=24> */
[C---:B--2---:R-:W-:Y:S09]  /*1db80*/  HMMA.16816.F32 R20, R44.reuse, R60, R20 ;  /* 0x0000003c2c14723c */ /* 0x044ff20000001814 */
[----:B------:R-:W-:Y:S01]  /*1db90*/  MUFU.EX2 R175, R175 ;  /* 0x000000af00af7308 */ /* 0x000fe20000000800 */
[C---:B------:R-:W-:Y:S01]  /*1dba0*/  HMMA.16816.F32 R24, R44.reuse, R62, R24 ;  /* 0x0000003e2c18723c */ /* 0x040fe20000001818 */
[----:B------:R-:W2:Y:S08]  /*1dbb0*/  LDSM.16.MT88.4 R60, [R140+0x3800] ;  /* 0x003800008c3c783b */ /* 0x000eb00000004200 */
[----:B------:R-:W2:Y:S01]  /*1dbc0*/  MUFU.EX2 R173, R173 ;  /* 0x000000ad00ad7308 */ /* 0x000ea20000000800 */
[C---:B---3--:R-:W-:Y:S09]  /*1dbd0*/  HMMA.16816.F32 R28, R44.reuse, R48, R28 ;  /* 0x000000302c1c723c */ /* 0x048ff2000000181c */
[----:B------:R-:W3:Y:S01]  /*1dbe0*/  MUFU.EX2 R174, R174 ;  /* 0x000000ae00ae7308 */ /* 0x000ee20000000800 */
[----:B------:R-:W-:Y:S01]  /*1dbf0*/  HMMA.16816.F32 R32, R44, R50, R32 ;  /* 0x000000322c20723c */ /* 0x000fe20000001820 */
[----:B------:R-:W3:Y:S02]  /*1dc00*/  LDSM.16.MT88.4 R48, [R219+0x3800] ;  /* 0x00380000db30783b */ /* 0x000ee40000004200 */
        /* <DEDUP_REMOVED lines=10> */
[----:B------:R-:W-:Y:S01]  /*1dcb0*/  MUFU.EX2 R171, R171 ;  /* 0x000000ab00ab7308 */ /* 0x000fe20000000800 */
[C---:B----4-:R-:W-:Y:S03]  /*1dcc0*/  HMMA.16816.F32 R4, R44.reuse, R52, R4 ;  /* 0x000000342c04723c */ /* 0x050fe60000001804 */
[----:B------:R-:W-:Y:S01]  /*1dcd0*/  FADD.FTZ R164, R163, R164 ;  /* 0x000000a4a3a47221 */ /* 0x000fe20000010000 */
[----:B------:R-:W-:Y:S05]  /*1dce0*/  FADD.FTZ R193, R193, R191 ;  /* 0x000000bfc1c17221 */ /* 0x000fea0000010000 */
[----:B------:R-:W-:Y:S01]  /*1dcf0*/  MUFU.EX2 R170, R170 ;  /* 0x000000aa00aa7308 */ /* 0x000fe20000000800 */
[C---:B------:R-:W-:Y:S01]  /*1dd00*/  HMMA.16816.F32 R8, R44.reuse, R54, R8 ;  /* 0x000000362c08723c */ /* 0x040fe20000001808 */
[----:B------:R-:W4:Y:S02]  /*1dd10*/  LDSM.16.MT88.4 R52, [R156+0xe000] ;  /* 0x00e000009c34783b */ /* 0x000f240000004200 */
[----:B------:R-:W-:Y:S06]  /*1dd20*/  FADD.FTZ R193, R189, R193 ;  /* 0x000000c1bdc17221 */ /* 0x000fec0000010000 */
[----:B------:R-:W4:Y:S01]  /*1dd30*/  MUFU.EX2 R169, R169 ;  /* 0x000000a900a97308 */ /* 0x000f220000000800 */
[C---:B-1----:R-:W-:Y:S03]  /*1dd40*/  HMMA.16816.F32 R12, R44.reuse, R56, R12 ;  /* 0x000000382c0c723c */ /* 0x042fe6000000180c */
[----:B------:R-:W-:Y:S06]  /*1dd50*/  FADD.FTZ R193, R185, R193 ;  /* 0x000000c1b9c17221 */ /* 0x000fec0000010000 */
[----:B------:R-:W1:Y:S01]  /*1dd60*/  MUFU.EX2 R168, R168 ;  /* 0x000000a800a87308 */ /* 0x000e620000000800 */
[C---:B------:R-:W-:Y:S01]  /*1dd70*/  HMMA.16816.F32 R16, R44.reuse, R58, R16 ;  /* 0x0000003a2c10723c */ /* 0x040fe20000001810 */
[----:B------:R-:W1:Y:S08]  /*1dd80*/  LDSM.16.MT88.4 R56, [R148+0xe000] ;  /* 0x00e000009438783b */ /* 0x000e700000004200 */
[----:B------:R-:W-:Y:S01]  /*1dd90*/  MUFU.EX2 R165, R165 ;  /* 0x000000a500a57308 */ /* 0x000fe20000000800 */
[C---:B--2---:R-:W-:Y:S09]  /*1dda0*/  HMMA.16816.F32 R20, R44.reuse, R60, R20 ;  /* 0x0000003c2c14723c */ /* 0x044ff20000001814 */
[----:B------:R-:W2:Y:S01]  /*1ddb0*/  MUFU.EX2 R128, R128 ;  /* 0x0000008000807308 */ /* 0x000ea20000000800 */
[C---:B------:R-:W-:Y:S01]  /*1ddc0*/  HMMA.16816.F32 R24, R44.reuse, R62, R24 ;  /* 0x0000003e2c18723c */ /* 0x040fe20000001818 */
[----:B------:R-:W2:Y:S08]  /*1ddd0*/  LDSM.16.MT88.4 R60, [R140+0x4000] ;  /* 0x004000008c3c783b */ /* 0x000eb00000004200 */
[----:B------:R-:W-:Y:S01]  /*1dde0*/  MUFU.EX2 R129, R129 ;  /* 0x0000008100817308 */ /* 0x000fe20000000800 */
[C---:B---3--:R-:W-:Y:S09]  /*1ddf0*/  HMMA.16816.F32 R28, R44.reuse, R48, R28 ;  /* 0x000000302c1c723c */ /* 0x048ff2000000181c */
[----:B------:R-:W-:Y:S01]  /*1de00*/  MUFU.EX2 R127, R127 ;  /* 0x0000007f007f7308 */ /* 0x000fe20000000800 */
[----:B------:R-:W-:Y:S01]  /*1de10*/  HMMA.16816.F32 R32, R44, R50, R32 ;  /* 0x000000322c20723c */ /* 0x000fe20000001820 */
[----:B------:R-:W3:Y:S02]  /*1de20*/  LDSM.16.MT88.4 R48, [R219+0x4000] ;  /* 0x00400000db30783b */ /* 0x000ee40000004200 */
[----:B------:R-:W-:Y:S01]  /*1de30*/  F2FP.F16.F32.PACK_AB R44, R188, R190 ;  /* 0x000000bebc2c723e */ /* 0x000fe200000000ff */
[----:B------:R-:W-:Y:S01]  /*1de40*/  FADD.FTZ R190, R190, R164 ;  /* 0x000000a4bebe7221 */ /* 0x000fe20000010000 */
[----:B------:R-:W-:Y:S01]  /*1de50*/  F2FP.F16.F32.PACK_AB R46, R186, R187 ;  /* 0x000000bbba2e723e */ /* 0x000fe200000000ff */
[----:B------:R-:W-:Y:S01]  /*1de60*/  IMAD.MOV.U32 R164, RZ, RZ, R0 ;  /* 0x000000ffffa47224 */ /* 0x000fe200078e0000 */
[----:B------:R-:W-:Y:S02]  /*1de70*/  F2FP.F16.F32.PACK_AB R45, R184, R185 ;  /* 0x000000b9b82d723e */ /* 0x000fe400000000ff */
[----:B------:R-:W-:Y:S01]  /*1de80*/  MUFU.EX2 R124, R124 ;  /* 0x0000007c007c7308 */ /* 0x000fe20000000800 */
[----:B------:R-:W-:Y:S01]  /*1de90*/  F2FP.F16.F32.PACK_AB R47, R181, R183 ;  /* 0x000000b7b52f723e */ /* 0x000fe200000000ff */
[----:B------:R-:W-:Y:S01]  /*1dea0*/  FADD.FTZ R190, R188, R190 ;  /* 0x000000bebcbe7221 */ /* 0x000fe20000010000 */
[----:B------:R-:W-:Y:S03]  /*1deb0*/  FADD.FTZ R184, R184, R193 ;  /* 0x000000c1b8b87221 */ /* 0x000fe60000010000 */
[----:B------:R-:W-:Y:S01]  /*1dec0*/  FADD.FTZ R187, R187, R190 ;  /* 0x000000bebbbb7221 */ /* 0x000fe20000010000 */
[----:B------:R-:W-:Y:S01]  /*1ded0*/  FADD.FTZ R184, R183, R184 ;  /* 0x000000b8b7b87221 */ /* 0x000fe20000010000 */
[C---:B----4-:R-:W-:Y:S02]  /*1dee0*/  HMMA.16816.F32 R4, R44.reuse, R52, R4 ;  /* 0x000000342c04723c */ /* 0x050fe40000001804 */
[----:B------:R-:W-:Y:S01]  /*1def0*/  MUFU.EX2 R121, R121 ;  /* 0x0000007900797308 */ /* 0x000fe20000000800 */
[----:B------:R-:W-:Y:S01]  /*1df00*/  FADD.FTZ R187, R186, R187 ;  /* 0x000000bbbabb7221 */ /* 0x000fe20000010000 */
[----:B------:R-:W-:Y:S04]  /*1df10*/  FADD.FTZ R181, R181, R184 ;  /* 0x000000b8b5b57221 */ /* 0x000fe80000010000 */
[C---:B------:R-:W-:Y:S01]  /*1df20*/  HMMA.16816.F32 R8, R44.reuse, R54, R8 ;  /* 0x000000362c08723c */ /* 0x040fe20000001808 */
[----:B------:R-:W4:Y:S03]  /*1df30*/  LDSM.16.MT88.4 R52, [R156+0xe800] ;  /* 0x00e800009c34783b */ /* 0x000f260000004200 */
[----:B------:R-:W-:Y:S01]  /*1df40*/  MUFU.EX2 R118, R118 ;  /* 0x0000007600767308 */ /* 0x000fe20000000800 */
[----:B------:R-:W-:Y:S03]  /*1df50*/  FADD.FTZ R181, R177, R181 ;  /* 0x000000b5b1b57221 */ /* 0x000fe60000010000 */
        /* <DEDUP_REMOVED lines=12> */
[----:B------:R-:W-:Y:S01]  /*1e020*/  HMMA.16816.F32 R32, R44, R50, R32 ;  /* 0x000000322c20723c */ /* 0x000fe20000001820 */
[----:B------:R-:W3:Y:S08]  /*1e030*/  LDSM.16.MT88.4 R48, [R219+0x4800] ;  /* 0x00480000db30783b */ /* 0x000ef00000004200 */
        /* <DEDUP_REMOVED lines=8> */
[----:B------:R-:W-:Y:S01]  /*1e0c0*/  FADD.FTZ R176, R176, R181 ;  /* 0x000000b5b0b07221 */ /* 0x000fe20000010000 */
[----:B------:R-:W-:Y:S03]  /*1e0d0*/  FADD.FTZ R179, R179, R182 ;  /* 0x000000b6b3b37221 */ /* 0x000fe60000010000 */
[----:B------:R-:W-:Y:S01]  /*1e0e0*/  FADD.FTZ R176, R175, R176 ;  /* 0x000000b0afb07221 */ /* 0x000fe20000010000 */
[C---:B----4-:R-:W-:Y:S04]  /*1e0f0*/  HMMA.16816.F32 R4, R44.reuse, R52, R4 ;  /* 0x000000342c04723c */ /* 0x050fe80000001804 */
[----:B------:R-:W-:Y:S01]  /*1e100*/  MUFU.EX2 R77, R77 ;  /* 0x0000004d004d7308 */ /* 0x000fe20000000800 */
[----:B------:R-:W-:Y:S01]  /*1e110*/  FADD.FTZ R179, R178, R179 ;  /* 0x000000b3b2b37221 */ /* 0x000fe20000010000 */
[----:B------:R-:W-:Y:S03]  /*1e120*/  FADD.FTZ R176, R173, R176 ;  /* 0x000000b0adb07221 */ /* 0x000fe60000010000 */
[----:B------:R-:W-:Y:S01]  /*1e130*/  FADD.FTZ R179, R174, R179 ;  /* 0x000000b3aeb37221 */ /* 0x000fe20000010000 */
[C---:B------:R-:W-:Y:S01]  /*1e140*/  HMMA.16816.F32 R8, R44.reuse, R54, R8 ;  /* 0x000000362c08723c */ /* 0x040fe20000001808 */
[----:B------:R-:W4:Y:S03]  /*1e150*/  LDSM.16.MT88.4 R52, [R156+0xf000] ;  /* 0x00f000009c34783b */ /* 0x000f260000004200 */
[----:B------:R-:W-:Y:S01]  /*1e160*/  MUFU.EX2 R75, R75 ;  /* 0x0000004b004b7308 */ /* 0x000fe20000000800 */
[----:B------:R-:W-:Y:S01]  /*1e170*/  FADD.FTZ R176, R169, R176 ;  /* 0x000000b0a9b07221 */ /* 0x000fe20000010000 */
[C---:B------:R-:W-:Y:S02]  /*1e180*/  FADD.FTZ R179, R172.reuse, R179 ;  /* 0x000000b3acb37221 */ /* 0x040fe40000010000 */
        /* <DEDUP_REMOVED lines=9> */
[----:B------:R-:W4:Y:S01]  /*1e220*/  MUFU.EX2 R71, R71 ;  /* 0x0000004700477308 */ /* 0x000f220000000800 */
[C---:B---3--:R-:W-:Y:S09]  /*1e230*/  HMMA.16816.F32 R28, R44.reuse, R48, R28 ;  /* 0x000000302c1c723c */ /* 0x048ff2000000181c */
[----:B------:R-:W-:Y:S01]  /*1e240*/  MUFU.EX2 R69, R69 ;  /* 0x0000004500457308 */ /* 0x000fe20000000800 */
[----:B------:R-:W-:Y:S01]  /*1e250*/  HMMA.16816.F32 R32, R44, R50, R32 ;  /* 0x000000322c20723c */ /* 0x000fe20000001820 */
[----:B------:R-:W3:Y:S08]  /*1e260*/  LDSM.16.MT88.4 R48, [R219+0x5000] ;  /* 0x00500000db30783b */ /* 0x000ef00000004200 */
[----:B------:R-:W1:Y:S01]  /*1e270*/  MUFU.EX2 R68, R68 ;  /* 0x0000004400447308 */ /* 0x000e620000000800 */
[----:B------:R-:W-:Y:S02]  /*1e280*/  F2FP.F16.F32.PACK_AB R44, R172, R174 ;  /* 0x000000aeac2c723e */ /* 0x000fe400000000ff */
[----:B------:R-:W-:Y:S01]  /*1e290*/  F2FP.F16.F32.PACK_AB R46, R170, R171 ;  /* 0x000000abaa2e723e */ /* 0x000fe200000000ff */
[----:B------:R-:W-:Y:S01]  /*1e2a0*/  FADD.FTZ R171, R171, R179 ;  /* 0x000000b3abab7221 */ /* 0x000fe20000010000 */
[C---:B------:R-:W-:Y:S01]  /*1e2b0*/  F2FP.F16.F32.PACK_AB R45, R168.reuse, R169 ;  /* 0x000000a9a82d723e */ /* 0x040fe200000000ff */
[----:B------:R-:W-:Y:S01]  /*1e2c0*/  FADD.FTZ R168, R168, R176 ;  /* 0x000000b0a8a87221 */ /* 0x000fe20000010000 */
[----:B------:R-:W-:Y:S03]  /*1e2d0*/  F2FP.F16.F32.PACK_AB R47, R128, R165 ;  /* 0x000000a5802f723e */ /* 0x000fe600000000ff */
[----:B------:R-:W-:Y:S01]  /*1e2e0*/  MUFU.EX2 R39, R39 ;  /* 0x0000002700277308 */ /* 0x000fe20000000800 */
[----:B----4-:R-:W-:Y:S01]  /*1e2f0*/  F2FP.F16.F32.PACK_AB R132, R71, R72 ;  /* 0x000000484784723e */ /* 0x010fe200000000ff */
[----:B------:R-:W-:Y:S01]  /*1e300*/  FADD.FTZ R168, R165, R168 ;  /* 0x000000a8a5a87221 */ /* 0x000fe20000010000 */
[----:B------:R-:W-:Y:S01]  /*1e310*/  FADD.FTZ R171, R170, R171 ;  /* 0x000000abaaab7221 */ /* 0x000fe20000010000 */
[----:B------:R-:W-:Y:S01]  /*1e320*/  IMAD.MOV.U32 R165, RZ, RZ, R36 ;  /* 0x000000ffffa57224 */ /* 0x000fe200078e0024 */
[C---:B------:R-:W-:Y:S03]  /*1e330*/  HMMA.16816.F32 R4, R44.reuse, R52, R4 ;  /* 0x000000342c04723c */ /* 0x040fe60000001804 */
[----:B-1----:R-:W-:Y:S01]  /*1e340*/  F2FP.F16.F32.PACK_AB R134, R68, R69 ;  /* 0x000000454486723e */ /* 0x002fe200000000ff */
[----:B------:R-:W-:Y:S01]  /*1e350*/  FADD.FTZ R168, R128, R168 ;  /* 0x000000a880a87221 */ /* 0x000fe20000010000 */
[----:B------:R-:W-:Y:S03]  /*1e360*/  FADD.FTZ R171, R129, R171 ;  /* 0x000000ab81ab7221 */ /* 0x000fe60000010000 */
[C---:B------:R-:W-:Y:S01]  /*1e370*/  HMMA.16816.F32 R8, R44.reuse, R54, R8 ;  /* 0x000000362c08723c */ /* 0x040fe20000001808 */
[----:B------:R-:W1:Y:S02]  /*1e380*/  LDSM.16.MT88.4 R52, [R156+0xf800] ;  /* 0x00f800009c34783b */ /* 0x000e640000004200 */
[----:B------:R-:W-:Y:S05]  /*1e390*/  FADD.FTZ R168, R118, R168 ;  /* 0x000000a876a87221 */ /* 0x000fea0000010000 */
[C---:B------:R-:W-:Y:S08]  /*1e3a0*/  HMMA.16816.F32 R12, R44.reuse, R56, R12 ;  /* 0x000000382c0c723c */ /* 0x040ff0000000180c */
[C---:B------:R-:W-:Y:S01]  /*1e3b0*/  HMMA.16816.F32 R16, R44.reuse, R58, R16 ;  /* 0x0000003a2c10723c */ /* 0x040fe20000001810 */
[----:B------:R-:W4:Y:S07]  /*1e3c0*/  LDSM.16.MT88.4 R56, [R148+0xf800] ;  /* 0x00f800009438783b */ /* 0x000f2e0000004200 */
[C---:B--2---:R-:W-:Y:S08]  /*1e3d0*/  HMMA.16816.F32 R20, R44.reuse, R60, R20 ;  /* 0x0000003c2c14723c */ /* 0x044ff00000001814 */
[C---:B------:R-:W-:Y:S01]  /*1e3e0*/  HMMA.16816.F32 R24, R44.reuse, R62, R24 ;  /* 0x0000003e2c18723c */ /* 0x040fe20000001818 */
[----:B------:R-:W-:Y:S07]  /*1e3f0*/  LDSM.16.MT88.4 R60, [R219+0x5800] ;  /* 0x00580000db3c783b */ /* 0x000fee0000004200 */
[C---:B---3--:R-:W-:Y:S08]  /*1e400*/  HMMA.16816.F32 R28, R44.reuse, R48, R28 ;  /* 0x000000302c1c723c */ /* 0x048ff0000000181c */
[----:B------:R-:W-:Y:S01]  /*1e410*/  HMMA.16816.F32 R32, R44, R50, R32 ;  /* 0x000000322c20723c */ /* 0x000fe20000001820 */
[----:B------:R-:W2:Y:S02]  /*1e420*/  LDSM.16.MT88.4 R48, [R140+0x5800] ;  /* 0x005800008c30783b */ /* 0x000ea40000004200 */
[C---:B------:R-:W-:Y:S01]  /*1e430*/  F2FP.F16.F32.PACK_AB R44, R127.reuse, R129 ;  /* 0x000000817f2c723e */ /* 0x040fe200000000ff */
[----:B------:R-:W-:Y:S01]  /*1e440*/  FADD.FTZ R127, R127, R171 ;  /* 0x000000ab7f7f7221 */ /* 0x000fe20000010000 */
[----:B------:R-:W-:Y:S02]  /*1e450*/  F2FP.F16.F32.PACK_AB R46, R121, R124 ;  /* 0x0000007c792e723e */ /* 0x000fe400000000ff */
[C---:B------:R-:W-:Y:S01]  /*1e460*/  F2FP.F16.F32.PACK_AB R45, R115.reuse, R118 ;  /* 0x00000076732d723e */ /* 0x040fe200000000ff */
[----:B------:R-:W-:Y:S01]  /*1e470*/  FADD.FTZ R115, R115, R168 ;  /* 0x000000a873737221 */ /* 0x000fe20000010000 */
[----:B------:R-:W-:Y:S01]  /*1e480*/  F2FP.F16.F32.PACK_AB R47, R113, R114 ;  /* 0x00000072712f723e */ /* 0x000fe200000000ff */
[----:B------:R-:W-:Y:S02]  /*1e490*/  FADD.FTZ R127, R124, R127 ;  /* 0x0000007f7c7f7221 */ /* 0x000fe40000010000 */
[----:B------:R-:W-:Y:S02]  /*1e4a0*/  FADD.FTZ R115, R114, R115 ;  /* 0x0000007372737221 */ /* 0x000fe40000010000 */
[----:B------:R-:W-:Y:S02]  /*1e4b0*/  FADD.FTZ R121, R121, R127 ;  /* 0x0000007f79797221 */ /* 0x000fe40000010000 */
[C---:B-1----:R-:W-:Y:S03]  /*1e4c0*/  HMMA.16816.F32 R4, R44.reuse, R52, R4 ;  /* 0x000000342c04723c */ /* 0x042fe60000001804 */
[----:B------:R-:W-:Y:S01]  /*1e4d0*/  FADD.FTZ R115, R113, R115 ;  /* 0x0000007371737221 */ /* 0x000fe20000010000 */
[----:B------:R-:W-:Y:S04]  /*1e4e0*/  FADD.FTZ R121, R111, R121 ;  /* 0x000000796f797221 */ /* 0x000fe80000010000 */
[C---:B------:R-:W-:Y:S01]  /*1e4f0*/  HMMA.16816.F32 R8, R44.reuse, R54, R8 ;  /* 0x000000362c08723c */ /* 0x040fe20000001808 */
[----:B------:R-:W1:Y:S07]  /*1e500*/  LDSM.16.MT88.4 R52, [R156+0x10000] ;  /* 0x010000009c34783b */ /* 0x000e6e0000004200 */
[C---:B----4-:R-:W-:Y:S08]  /*1e510*/  HMMA.16816.F32 R12, R44.reuse, R56, R12 ;  /* 0x000000382c0c723c */ /* 0x050ff0000000180c */
[C---:B------:R-:W-:Y:S01]  /*1e520*/  HMMA.16816.F32 R16, R44.reuse, R58, R16 ;  /* 0x0000003a2c10723c */ /* 0x040fe20000001810 */
[----:B------:R-:W3:Y:S07]  /*1e530*/  LDSM.16.MT88.4 R56, [R148+0x10000] ;  /* 0x010000009438783b */ /* 0x000eee0000004200 */
[C---:B--2---:R-:W-:Y:S08]  /*1e540*/  HMMA.16816.F32 R20, R44.reuse, R48, R20 ;  /* 0x000000302c14723c */ /* 0x044ff00000001814 */
[C---:B------:R-:W-:Y:S01]  /*1e550*/  HMMA.16816.F32 R24, R44.reuse, R50, R24 ;  /* 0x000000322c18723c */ /* 0x040fe20000001818 */
[----:B------:R-:W2:Y:S07]  /*1e560*/  LDSM.16.MT88.4 R48, [R140+0x6000] ;  /* 0x006000008c30783b */ /* 0x000eae0000004200 */
[C---:B------:R-:W-:Y:S01]  /*1e570*/  HMMA.16816.F32 R28, R44.reuse, R60, R28 ;  /* 0x0000003c2c1c723c */ /* 0x040fe2000000181c */
[----:B------:R-:W4:Y:S07]  /*1e580*/  MUFU.EX2 R60, R43 ;  /* 0x0000002b003c7308 */ /* 0x000f2e0000000800 */
[----:B------:R-:W-:Y:S03]  /*1e590*/  HMMA.16816.F32 R32, R44, R62, R32 ;  /* 0x0000003e2c20723c */ /* 0x000fe60000001820 */
[----:B------:R-:W2:Y:S01]  /*1e5a0*/  MUFU.EX2 R61, R42 ;  /* 0x0000002a003d7308 */ /* 0x000ea20000000800 */
[----:B------:R-:W-:Y:S01]  /*1e5b0*/  F2FP.F16.F32.PACK_AB R44, R109, R111 ;  /* 0x0000006f6d2c723e */ /* 0x000fe200000000ff */
[----:B------:R-:W-:Y:S01]  /*1e5c0*/  FFMA.FTZ R63, R76, R37, -R70 ;  /* 0x000000254c3f7223 */ /* 0x000fe20000010846 */
[----:B------:R-:W-:Y:S01]  /*1e5d0*/  F2FP.F16.F32.PACK_AB R46, R103, R106 ;  /* 0x0000006a672e723e */ /* 0x000fe200000000ff */
[----:B------:R-:W-:Y:S01]  /*1e5e0*/  FADD.FTZ R109, R109, R121 ;  /* 0x000000796d6d7221 */ /* 0x000fe20000010000 */
[----:B------:R-:W-:Y:S01]  /*1e5f0*/  F2FP.F16.F32.PACK_AB R45, R98, R100 ;  /* 0x00000064622d723e */ /* 0x000fe200000000ff */
[----:B------:R-:W-:Y:S04]  /*1e600*/  FADD.FTZ R100, R100, R115 ;  /* 0x0000007364647221 */ /* 0x000fe80000010000 */
[----:B------:R3:W-:Y:S01]  /*1e610*/  MUFU.EX2 R62, R41 ;  /* 0x00000029003e7308 */ /* 0x0007e20000000800 */
[----:B------:R-:W-:Y:S01]  /*1e620*/  F2FP.F16.F32.PACK_AB R47, R96, R97 ;  /* 0x00000061602f723e */ /* 0x000fe200000000ff */
[----:B------:R-:W-:Y:S01]  /*1e630*/  FADD.FTZ R109, R106, R109 ;  /* 0x0000006d6a6d7221 */ /* 0x000fe20000010000 */
[----:B------:R-:W-:Y:S03]  /*1e640*/  FADD.FTZ R100, R98, R100 ;  /* 0x0000006462647221 */ /* 0x000fe60000010000 */
[----:B------:R-:W-:Y:S01]  /*1e650*/  FADD.FTZ R103, R103, R109 ;  /* 0x0000006d67677221 */ /* 0x000fe20000010000 */
[----:B------:R-:W-:Y:S01]  /*1e660*/  FADD.FTZ R97, R97, R100 ;  /* 0x0000006461617221 */ /* 0x000fe20000010000 */
[C---:B-1----:R-:W-:Y:S02]  /*1e670*/  HMMA.16816.F32 R4, R44.reuse, R52, R4 ;  /* 0x000000342c04723c */ /* 0x042fe40000001804 */
[----:B------:R-:W-:Y:S01]  /*1e680*/  MUFU.EX2 R63, R63 ;  /* 0x0000003f003f7308 */ /* 0x000fe20000000800 */
[----:B------:R-:W-:Y:S01]  /*1e690*/  FADD.FTZ R97, R96, R97 ;  /* 0x0000006160617221 */ /* 0x000fe20000010000 */
[----:B----4-:R-:W-:Y:S04]  /*1e6a0*/  FADD.FTZ R103, R60, R103 ;  /* 0x000000673c677221 */ /* 0x010fe80000010000 */
[C---:B------:R-:W-:Y:S01]  /*1e6b0*/  HMMA.16816.F32 R8, R44.reuse, R54, R8 ;  /* 0x000000362c08723c */ /* 0x040fe20000001808 */
[----:B---3--:R-:W1:Y:S07]  /*1e6c0*/  LDSM.16.MT88.4 R40, [R219+0x6000] ;  /* 0x00600000db28783b */ /* 0x008e6e0000004200 */
[C---:B------:R-:W-:Y:S01]  /*1e6d0*/  HMMA.16816.F32 R12, R44.reuse, R56, R12 ;  /* 0x000000382c0c723c */ /* 0x040fe2000000180c */
[----:B------:R-:W3:Y:S02]  /*1e6e0*/  LDSM.16.MT88.4 R52, [R156+0x10800] ;  /* 0x010800009c34783b */ /* 0x000ee40000004200 */
[-CC-:B------:R-:W-:Y:S01]  /*1e6f0*/  FFMA.FTZ R56, R84, R37.reuse, -R70.reuse ;  /* 0x0000002554387223 */ /* 0x180fe20000010846 */
[-CC-:B------:R-:W-:Y:S04]  /*1e700*/  FFMA.FTZ R57, R83, R37.reuse, -R70.reuse ;  /* 0x0000002553397223 */ /* 0x180fe80000010846 */
[C---:B------:R-:W-:Y:S01]  /*1e710*/  HMMA.16816.F32 R16, R44.reuse, R58, R16 ;  /* 0x0000003a2c10723c */ /* 0x040fe20000001810 */
[----:B------:R-:W-:Y:S02]  /*1e720*/  MUFU.EX2 R56, R56 ;  /* 0x0000003800387308 */ /* 0x000fe40000000800 */
[-CC-:B------:R-:W-:Y:S01]  /*1e730*/  FFMA.FTZ R58, R82, R37.reuse, -R70.reuse ;  /* 0x00000025523a7223 */ /* 0x180fe20000010846 */
[----:B------:R-:W-:Y:S04]  /*1e740*/  FFMA.FTZ R59, R81, R37, -R70 ;  /* 0x00000025513b7223 */ /* 0x000fe80000010846 */
[C---:B--2---:R-:W-:Y:S03]  /*1e750*/  HMMA.16816.F32 R20, R44.reuse, R48, R20 ;  /* 0x000000302c14723c */ /* 0x044fe60000001814 */
[----:B------:R-:W2:Y:S05]  /*1e760*/  MUFU.EX2 R57, R57 ;  /* 0x0000003900397308 */ /* 0x000eaa0000000800 */
[C---:B------:R-:W-:Y:S01]  /*1e770*/  HMMA.16816.F32 R24, R44.reuse, R50, R24 ;  /* 0x000000322c18723c */ /* 0x040fe20000001818 */
[----:B------:R-:W4:Y:S04]  /*1e780*/  LDSM.16.MT88.4 R48, [R148+0x10800] ;  /* 0x010800009430783b */ /* 0x000f280000004200 */
[----:B------:R-:W-:Y:S03]  /*1e790*/  MUFU.EX2 R58, R58 ;  /* 0x0000003a003a7308 */ /* 0x000fe60000000800 */
[C---:B-1----:R-:W-:Y:S07]  /*1e7a0*/  HMMA.16816.F32 R28, R44.reuse, R40, R28 ;  /* 0x000000282c1c723c */ /* 0x042fee000000181c */
[----:B------:R-:W1:Y:S01]  /*1e7b0*/  MUFU.EX2 R59, R59 ;  /* 0x0000003b003b7308 */ /* 0x000e620000000800 */
[C---:B------:R-:W-:Y:S01]  /*1e7c0*/  F2FP.F16.F32.PACK_AB R40, R61.reuse, R60 ;  /* 0x0000003c3d28723e */ /* 0x040fe200000000ff */
[----:B------:R-:W-:Y:S01]  /*1e7d0*/  FADD.FTZ R61, R61, R103 ;  /* 0x000000673d3d7221 */ /* 0x000fe20000010000 */
[----:B--2---:R-:W-:Y:S01]  /*1e7e0*/  F2FP.F16.F32.PACK_AB R41, R57, R56 ;  /* 0x000000383929723e */ /* 0x004fe200000000ff */
[----:B------:R-:W-:Y:S01]  /*1e7f0*/  FADD.FTZ R56, R56, R97 ;  /* 0x0000006138387221 */ /* 0x000fe20000010000 */
[----:B------:R-:W-:Y:S01]  /*1e800*/  HMMA.16816.F32 R32, R44, R42, R32 ;  /* 0x0000002a2c20723c */ /* 0x000fe20000001820 */
[----:B------:R-:W2:Y:S02]  /*1e810*/  LDSM.16.MT88.4 R44, [R140+0x6800] ;  /* 0x006800008c2c783b */ /* 0x000ea40000004200 */
[----:B------:R-:W-:Y:S01]  /*1e820*/  F2FP.F16.F32.PACK_AB R42, R85, R62 ;  /* 0x0000003e552a723e */ /* 0x000fe200000000ff */
[----:B------:R-:W-:Y:S01]  /*1e830*/  FADD.FTZ R56, R57, R56 ;  /* 0x0000003839387221 */ /* 0x000fe20000010000 */
[----:B------:R-:W-:Y:S04]  /*1e840*/  FADD.FTZ R61, R62, R61 ;  /* 0x0000003d3e3d7221 */ /* 0x000fe80000010000 */
[----:B------:R-:W-:Y:S01]  /*1e850*/  FADD.FTZ R85, R85, R61 ;  /* 0x0000003d55557221 */ /* 0x000fe20000010000 */
[C---:B-1----:R-:W-:Y:S01]  /*1e860*/  F2FP.F16.F32.PACK_AB R43, R59.reuse, R58 ;  /* 0x0000003a3b2b723e */ /* 0x042fe200000000ff */
[----:B------:R-:W-:Y:S02]  /*1e870*/  FADD.FTZ R58, R58, R56 ;  /* 0x000000383a3a7221 */ /* 0x000fe40000010000 */
[----:B------:R-:W-:Y:S02]  /*1e880*/  FADD.FTZ R85, R80, R85 ;  /* 0x0000005550557221 */ /* 0x000fe40000010000 */
[----:B------:R-:W-:Y:S02]  /*1e890*/  FADD.FTZ R58, R59, R58 ;  /* 0x0000003a3b3a7221 */ /* 0x000fe40000010000 */
[C---:B---3--:R-:W-:Y:S08]  /*1e8a0*/  HMMA.16816.F32 R4, R40.reuse, R52, R4 ;  /* 0x000000342804723c */ /* 0x048ff00000001804 */
[C---:B------:R-:W-:Y:S01]  /*1e8b0*/  HMMA.16816.F32 R8, R40.reuse, R54, R8 ;  /* 0x000000362808723c */ /* 0x040fe20000001808 */
[----:B------:R-:W1:Y:S07]  /*1e8c0*/  LDSM.16.MT88.4 R52, [R219+0x6800] ;  /* 0x00680000db34783b */ /* 0x000e6e0000004200 */
[C---:B----4-:R-:W-:Y:S08]  /*1e8d0*/  HMMA.16816.F32 R12, R40.reuse, R48, R12 ;  /* 0x00000030280c723c */ /* 0x050ff0000000180c */
[C---:B------:R-:W-:Y:S01]  /*1e8e0*/  HMMA.16816.F32 R16, R40.reuse, R50, R16 ;  /* 0x000000322810723c */ /* 0x040fe20000001810 */
[----:B------:R-:W3:Y:S07]  /*1e8f0*/  LDSM.16.MT88.4 R48, [R156+0x11000] ;  /* 0x011000009c30783b */ /* 0x000eee0000004200 */
[C---:B--2---:R-:W-:Y:S01]  /*1e900*/  HMMA.16816.F32 R20, R40.reuse, R44, R20 ;  /* 0x0000002c2814723c */ /* 0x044fe20000001814 */
[----:B------:R-:W-:Y:S07]  /*1e910*/  LDSM.16.MT88.4 R156, [R156+0x11800] ;  /* 0x011800009c9c783b */ /* 0x000fee0000004200 */
[C---:B------:R-:W-:Y:S01]  /*1e920*/  HMMA.16816.F32 R24, R40.reuse, R46, R24 ;  /* 0x0000002e2818723c */ /* 0x040fe20000001818 */
[----:B------:R-:W2:Y:S07]  /*1e930*/  LDSM.16.MT88.4 R44, [R148+0x11000] ;  /* 0x01100000942c783b */ /* 0x000eae0000004200 */
        /* <DEDUP_REMOVED lines=14> */
[C---:B---3--:R-:W-:Y:S03]  /*1ea20*/  HMMA.16816.F32 R4, R40.reuse, R48, R4 ;  /* 0x000000302804723c */ /* 0x048fe60000001804 */
[----:B------:R-:W-:Y:S01]  /*1ea30*/  FADD.FTZ R74, R74, R63 ;  /* 0x0000003f4a4a7221 */ /* 0x000fe20000010000 */
[----:B------:R-:W-:Y:S03]  /*1ea40*/  FADD.FTZ R77, R72, R77 ;  /* 0x0000004d484d7221 */ /* 0x000fe60000010000 */
[----:B------:R-:W-:Y:S01]  /*1ea50*/  FADD.FTZ R74, R73, R74 ;  /* 0x0000004a494a7221 */ /* 0x000fe20000010000 */
[C---:B------:R-:W-:Y:S01]  /*1ea60*/  HMMA.16816.F32 R8, R40.reuse, R50, R8 ;  /* 0x000000322808723c */ /* 0x040fe20000001808 */
[----:B------:R-:W3:Y:S02]  /*1ea70*/  LDSM.16.MT88.4 R48, [R219+0x7000] ;  /* 0x00700000db30783b */ /* 0x000ee40000004200 */
[----:B------:R-:W-:Y:S04]  /*1ea80*/  FADD.FTZ R71, R71, R77 ;  /* 0x0000004d47477221 */ /* 0x000fe80000010000 */
[----:B------:R-:W-:Y:S01]  /*1ea90*/  FADD.FTZ R71, R69, R71 ;  /* 0x0000004745477221 */ /* 0x000fe20000010000 */
[C---:B--2---:R-:W-:Y:S03]  /*1eaa0*/  HMMA.16816.F32 R12, R40.reuse, R44, R12 ;  /* 0x0000002c280c723c */ /* 0x044fe6000000180c */
[-CC-:B------:R-:W-:Y:S01]  /*1eab0*/  FFMA.FTZ R44, R67, R37.reuse, -R70.reuse ;  /* 0x00000025432c7223 */ /* 0x180fe20000010846 */
[-CC-:B------:R-:W-:Y:S01]  /*1eac0*/  FFMA.FTZ R45, R66, R37.reuse, -R70.reuse ;  /* 0x00000025422d7223 */ /* 0x180fe20000010846 */
[----:B------:R-:W-:Y:S01]  /*1ead0*/  FFMA.FTZ R70, R38, R37, -R70 ;  /* 0x0000002526467223 */ /* 0x000fe20000010846 */
[----:B------:R-:W-:Y:S02]  /*1eae0*/  FADD.FTZ R250, R68, R71 ;  /* 0x0000004744fa7221 */ /* 0x000fe40000010000 */
[C---:B------:R-:W-:Y:S01]  /*1eaf0*/  HMMA.16816.F32 R16, R40.reuse, R46, R16 ;  /* 0x0000002e2810723c */ /* 0x040fe20000001810 */
[----:B------:R-:W-:Y:S07]  /*1eb00*/  MUFU.EX2 R44, R44 ;  /* 0x0000002c002c7308 */ /* 0x000fee0000000800 */
[C---:B-1----:R-:W-:Y:S03]  /*1eb10*/  HMMA.16816.F32 R20, R40.reuse, R52, R20 ;  /* 0x000000342814723c */ /* 0x042fe60000001814 */
[----:B------:R-:W1:Y:S05]  /*1eb20*/  MUFU.EX2 R45, R45 ;  /* 0x0000002d002d7308 */ /* 0x000e6a0000000800 */
[C---:B------:R-:W-:Y:S05]  /*1eb30*/  HMMA.16816.F32 R24, R40.reuse, R54, R24 ;  /* 0x000000362818723c */ /* 0x040fea0000001818 */
[----:B------:R-:W2:Y:S03]  /*1eb40*/  MUFU.EX2 R70, R70 ;  /* 0x0000004600467308 */ /* 0x000ea60000000800 */
[C---:B---3--:R-:W-:Y:S03]  /*1eb50*/  HMMA.16816.F32 R28, R40.reuse, R48, R28 ;  /* 0x00000030281c723c */ /* 0x048fe6000000181c */
[C---:B-1----:R-:W-:Y:S01]  /*1eb60*/  F2FP.F16.F32.PACK_AB R133, R45.reuse, R44 ;  /* 0x0000002c2d85723e */ /* 0x042fe200000000ff */
[----:B------:R-:W-:Y:S04]  /*1eb70*/  FADD.FTZ R44, R44, R74 ;  /* 0x0000004a2c2c7221 */ /* 0x000fe80000010000 */
[----:B------:R-:W-:Y:S03]  /*1eb80*/  HMMA.16816.F32 R32, R40, R50, R32 ;  /* 0x000000322820723c */ /* 0x000fe60000001820 */
[C---:B--2---:R-:W-:Y:S01]  /*1eb90*/  F2FP.F16.F32.PACK_AB R135, R70.reuse, R39 ;  /* 0x000000274687723e */ /* 0x044fe200000000ff */
        /* <DEDUP_REMOVED lines=14> */
.L_x_3215:
        /* <DEDUP_REMOVED lines=13> */
.L_x_3230:
[----:B----4-:R-:W-:Y:S01]  /*1ed50*/  FADD.FTZ R7, R245, R7 ;  /* 0x00000007f5077221 */ /* 0x010fe20000010000 */
[----:B------:R-:W2:Y:S01]  /*1ed60*/  MUFU.RCP R11, R8 ;  /* 0x00000008000b7308 */ /* 0x000ea20000001000 */
[----:B------:R-:W-:Y:S01]  /*1ed70*/  SHF.L.U32 R9, R166, 0x4, RZ ;  /* 0x00000004a6097819 */ /* 0x000fe200000006ff */
[----:B------:R-:W-:Y:S01]  /*1ed80*/  BAR.SYNC.DEFER_BLOCKING 0x0 ;  /* 0x0000000000007b1d */ /* 0x000fe20000010000 */
[----:B------:R-:W-:Y:S02]  /*1ed90*/  FSETP.NE.FTZ.AND P1, PT, R8, RZ, PT ;  /* 0x000000ff0800720b */ /* 0x000fe40003f35000 */
[----:B------:R-:W-:Y:S02]  /*1eda0*/  LOP3.LUT R12, R9, 0x1c0, RZ, 0xc0, !PT ;  /* 0x000001c0090c7812 */ /* 0x000fe400078ec0ff */
[----:B------:R-:W-:Y:S01]  /*1edb0*/  FSETP.NE.FTZ.AND P0, PT, R7, RZ, PT ;  /* 0x000000ff0700720b */ /* 0x000fe20003f15000 */
[----:B------:R-:W4:Y:S01]  /*1edc0*/  MUFU.RCP R10, R7 ;  /* 0x00000007000a7308 */ /* 0x000f220000001000 */
[----:B------:R-:W-:-:S02]  /*1edd0*/  LOP3.LUT R65, R12, 0x38, R65, 0xf8, !PT ;  /* 0x000000380c417812 */ /* 0x000fc400078ef841 */
[----:B------:R-:W-:Y:S02]  /*1ede0*/  R2P PR, R166, 0x1c ;  /* 0x0000001ca6007804 */ /* 0x000fe40000000000 */
[----:B-----5:R-:W-:-:S03]  /*1edf0*/  LOP3.LUT R64, R65, R64, R216, 0xfe, !PT ;  /* 0x0000004041407212 */ /* 0x020fc600078efed8 */
[----:B------:R-:W-:Y:S02]  /*1ee00*/  SEL R6, R6, 0xffffffe0, !P2 ;  /* 0xffffffe006067807 */ /* 0x000fe40005000000 */
[----:B--2---:R-:W-:Y:S02]  /*1ee10*/  FSEL R11, R11, 1, P1 ;  /* 0x3f8000000b0b7808 */ /* 0x004fe40000800000 */
[----:B------:R-:W-:-:S03]  /*1ee20*/  LEA R64, R64, R218, 0x2 ;  /* 0x000000da40407211 */ /* 0x000fc600078e10ff */
[C---:B------:R-:W-:Y:S01]  /*1ee30*/  FMUL.FTZ R160, R11.reuse, R160 ;  /* 0x000000a00ba07220 */ /* 0x040fe20000410000 */
[C---:B------:R-:W-:Y:S01]  /*1ee40*/  FMUL.FTZ R161, R11.reuse, R161 ;  /* 0x000000a10ba17220 */ /* 0x040fe20000410000 */
[----:B----4-:R-:W-:Y:S01]  /*1ee50*/  FSEL R10, R10, 1, P0 ;  /* 0x3f8000000a0a7808 */ /* 0x010fe20000000000 */
        /* <DEDUP_REMOVED lines=31> */
[----:B------:R-:W-:Y:S01]  /*1f050*/  IADD3 R12, PT, PT, R64, 0x80, RZ ;  /* 0x00000080400c7810 */ /* 0x000fe20007ffe0ff */
[----:B------:R-:W-:Y:S01]  /*1f060*/  STS.64 [R64], R160 ;  /* 0x000000a040007388 */ /* 0x000fe20000000a00 */
[----:B------:R-:W-:-:S02]  /*1f070*/  IADD3 R4, PT, PT, R6, R64, RZ ;  /* 0x0000004006047210 */ /* 0x000fc40007ffe0ff */
[----:B------:R-:W-:Y:S01]  /*1f080*/  IADD3 R11, PT, PT, R10, R64, RZ ;  /* 0x000000400a0b7210 */ /* 0x000fe20007ffe0ff */
[----:B------:R-:W-:Y:S01]  /*1f090*/  STS.64 [R64+0x800], R162 ;  /* 0x000800a240007388 */ /* 0x000fe20000000a00 */
[----:B------:R-:W-:Y:S02]  /*1f0a0*/  @P4 IADD3 R12, PT, PT, R64, -0x80, RZ ;  /* 0xffffff80400c4810 */ /* 0x000fe40007ffe0ff */
[----:B------:R-:W-:Y:S01]  /*1f0b0*/  IADD3 R13, PT, PT, R6, R11, RZ ;  /* 0x0000000b060d7210 */ /* 0x000fe20007ffe0ff */
[----:B------:R-:W-:Y:S01]  /*1f0c0*/  STS.64 [R4], R156 ;  /* 0x0000009c04007388 */ /* 0x000fe20000000a00 */
[----:B------:R-:W-:-:S03]  /*1f0d0*/  IADD3 R10, PT, PT, R10, R12, RZ ;  /* 0x0000000c0a0a7210 */ /* 0x000fc60007ffe0ff */
        /* <DEDUP_REMOVED lines=10> */
[----:B------:R2:W-:Y:S04]  /*1f180*/  STS.64 [R4+0x800], R142 ;  /* 0x0008008e04007388 */ /* 0x0005e80000000a00 */
[----:B------:R-:W-:Y:S04]  /*1f190*/  STS.64 [R10], R136 ;  /* 0x000000880a007388 */ /* 0x000fe80000000a00 */
[----:B------:R4:W-:Y:S04]  /*1f1a0*/  STS.64 [R10+0x800], R138 ;  /* 0x0008008a0a007388 */ /* 0x0009e80000000a00 */
[----:B------:R-:W-:Y:S04]  /*1f1b0*/  STS.64 [R6], R132 ;  /* 0x0000008406007388 */ /* 0x000fe80000000a00 */
[----:B------:R1:W-:Y:S01]  /*1f1c0*/  STS.64 [R6+0x800], R134 ;  /* 0x0008008606007388 */ /* 0x0003e20000000a00 */
[----:B------:R-:W3:Y:S03]  /*1f1d0*/  @P1 MUFU.LG2 R8, R8 ;  /* 0x0000000800081308 */ /* 0x000ee60000000c00 */
[----:B------:R3:W5:Y:S04]  /*1f1e0*/  LD.E R41, desc[UR4][R2.64+0xcc] ;  /* 0x0000cc0402297980 */ /* 0x000768000c101900 */
[----:B------:R3:W5:Y:S04]  /*1f1f0*/  LD.E.64 R46, desc[UR4][R2.64+0x78] ;  /* 0x00007804022e7980 */ /* 0x000768000c101b00 */
[----:B--2---:R-:W2:Y:S01]  /*1f200*/  LD.E R4, desc[UR4][R2.64+0x60] ;  /* 0x0000600402047980 */ /* 0x004ea2000c101900 */
[----:B------:R-:W3:Y:S03]  /*1f210*/  @P0 MUFU.LG2 R7, R7 ;  /* 0x0000000700070308 */ /* 0x000ee60000000c00 */
[----:B------:R2:W5:Y:S04]  /*1f220*/  LD.E.64 R44, desc[UR4][R2.64+0xa8] ;  /* 0x0000a804022c7980 */ /* 0x000568000c101b00 */
[----:B----4-:R-:W4:Y:S01]  /*1f230*/  LD.E.64 R10, desc[UR4][R2.64+0xb0] ;  /* 0x0000b004020a7980 */ /* 0x010f22000c101b00 */
[----:B------:R-:W-:-:S02]  /*1f240*/  SHF.L.U32 R37, R166, 0x2, RZ ;  /* 0x00000002a6257819 */ /* 0x000fc400000006ff */
[----:B------:R-:W-:Y:S02]  /*1f250*/  LOP3.LUT R9, R9, 0x10, RZ, 0xc0, !PT ;  /* 0x0000001009097812 */ /* 0x000fe400078ec0ff */
[----:B-1----:R-:W-:-:S04]  /*1f260*/  LOP3.LUT R6, R37, 0x1f8, RZ, 0xc0, !PT ;  /* 0x000001f825067812 */ /* 0x002fc800078ec0ff */
[----:B------:R-:W-:Y:S01]  /*1f270*/  LOP3.LUT R6, R6, 0x38, R167, 0x78, !PT ;  /* 0x0000003806067812 */ /* 0x000fe200078e78a7 */
[----:B---3--:R-:W-:-:S03]  /*1f280*/  @P1 FMUL.FTZ R8, R8, 0.69314718246459960938 ;  /* 0x3f31721808081820 */ /* 0x008fc60000410000 */
[----:B------:R-:W-:Y:S01]  /*1f290*/  LEA R6, R6, R9, 0x2 ;  /* 0x0000000906067211 */ /* 0x000fe200078e10ff */
[----:B------:R-:W-:Y:S01]  /*1f2a0*/  @P0 FMUL.FTZ R7, R7, 0.69314718246459960938 ;  /* 0x3f31721807070820 */ /* 0x000fe20000410000 */
[----:B------:R-:W-:Y:S02]  /*1f2b0*/  SHF.L.U32 R42, R239, 0x6, RZ ;  /* 0x00000006ef2a7819 */ /* 0x000fe400000006ff */
[----:B------:R-:W-:Y:S01]  /*1f2c0*/  MOV R40, 0xff800000 ;  /* 0xff80000000287802 */ /* 0x000fe20000000f00 */
[C---:B------:R-:W-:Y:S01]  /*1f2d0*/  @P1 FFMA.FTZ R40, R5.reuse, R36, R8 ;  /* 0x0000002405281223 */ /* 0x040fe20000010008 */
[----:B------:R-:W-:Y:S01]  /*1f2e0*/  MOV R39, 0xff800000 ;  /* 0xff80000000277802 */ /* 0x000fe20000000f00 */
[----:B------:R-:W-:Y:S01]  /*1f2f0*/  @P0 FFMA.FTZ R39, R5, R0, R7 ;  /* 0x0000000005270223 */ /* 0x000fe20000010007 */
[----:B------:R-:W-:Y:S01]  /*1f300*/  BAR.SYNC.DEFER_BLOCKING 0x0 ;  /* 0x0000000000007b1d */ /* 0x000fe20000010000 */
[----:B------:R-:W-:Y:S02]  /*1f310*/  LOP3.LUT P0, RZ, R166, 0x3, RZ, 0xc0, !PT ;  /* 0x00000003a6ff7812 */ /* 0x000fe4000780c0ff */
[----:B------:R-:W-:-:S02]  /*1f320*/  LOP3.LUT R167, R167, 0x30, RZ, 0xc0, !PT ;  /* 0x00000030a7a77812 */ /* 0x000fc400078ec0ff */
[----:B------:R-:W-:Y:S01]  /*1f330*/  SHF.R.U32.HI R38, RZ, 0x2, R166 ;  /* 0x00000002ff267819 */ /* 0x000fe200000116a6 */
[----:B------:R-:W-:Y:S03]  /*1f340*/  BSSY.RECONVERGENT B0, `(.L_x_3224) ;  /* 0x0000018000007945 */ /* 0x000fe60003800200 */
[----:B------:R-:W-:Y:S01]  /*1f350*/  LOP3.LUT R38, R167, 0x7, R38, 0xf8, !PT ;  /* 0x00000007a7267812 */ /* 0x000fe200078ef826 */
[----:B----4-:R-:W-:-:S04]  /*1f360*/  IMAD R10, R10, UR6, R244 ;  /* 0x000000060a0a7c24 */ /* 0x010fc8000f8e02f4 */
[----:B--2---:R-:W-:Y:S01]  /*1f370*/  IMAD R10, R10, R4, R243 ;  /* 0x000000040a0a7224 */ /* 0x004fe200078e02f3 */
[----:B------:R-:W-:-:S03]  /*1f380*/  IADD3 R4, PT, PT, R218, R6, RZ ;  /* 0x00000006da047210 */ /* 0x000fc60007ffe0ff */
[----:B------:R-:W-:Y:S02]  /*1f390*/  IMAD R42, R11, R10, R42 ;  /* 0x0000000a0b2a7224 */ /* 0x000fe400078e022a */
[----:B------:R1:W2:Y:S04]  /*1f3a0*/  LDS.128 R32, [R4] ;  /* 0x0000000004207984 */ /* 0x0002a80000000c00 */
[----:B------:R1:W3:Y:S04]  /*1f3b0*/  LDS.128 R28, [R4+0x800] ;  /* 0x00080000041c7984 */ /* 0x0002e80000000c00 */
[----:B------:R1:W4:Y:S04]  /*1f3c0*/  LDS.128 R24, [R4+0x1000] ;  /* 0x0010000004187984 */ /* 0x0003280000000c00 */
[----:B------:R1:W1:Y:S04]  /*1f3d0*/  LDS.128 R20, [R4+0x1800] ;  /* 0x0018000004147984 */ /* 0x0002680000000c00 */
[----:B------:R1:W1:Y:S04]  /*1f3e0*/  LDS.128 R16, [R4+0x2000] ;  /* 0x0020000004107984 */ /* 0x0002680000000c00 */
[----:B------:R1:W1:Y:S04]  /*1f3f0*/  LDS.128 R12, [R4+0x2800] ;  /* 0x00280000040c7984 */ /* 0x0002680000000c00 */
[----:B------:R1:W1:Y:S04]  /*1f400*/  LDS.128 R8, [R4+0x3000] ;  /* 0x0030000004087984 */ /* 0x0002680000000c00 */
[----:B------:R-:W1:Y:S01]  /*1f410*/  LDS.128 R4, [R4+0x3800] ;  /* 0x0038000004047984 */ /* 0x000e620000000c00 */
[----:B------:R-:W-:Y:S05]  /*1f420*/  @P0 BRA `(.L_x_3225) ;  /* 0x0000000000240947 */ /* 0x000fea0003800000 */
[----:B------:R-:W-:Y:S01]  /*1f430*/  VIADD R36, R38, 0x8 ;  /* 0x0000000826247836 */ /* 0x000fe20000000000 */
[----:B------:R-:W-:Y:S02]  /*1f440*/  IADD3 R0, P0, PT, R42, R38, RZ ;  /* 0x000000262a007210 */ /* 0x000fe40007f1e0ff */
[-C--:B------:R-:W-:Y:S02]  /*1f450*/  ISETP.GE.AND P2, PT, R38, R228.reuse, PT ;  /* 0x000000e42600720c */ /* 0x080fe40003f46270 */
[----:B------:R-:W-:Y:S02]  /*1f460*/  ISETP.GE.AND P1, PT, R36, R228, PT ;  /* 0x000000e42400720c */ /* 0x000fe40003f26270 */
[----:B------:R-:W-:Y:S02]  /*1f470*/  LEA.HI.X.SX32 R36, R42, RZ, 0x1, P0 ;  /* 0x000000ff2a247211 */ /* 0x000fe400000f0eff */
[----:B-----5:R-:W-:-:S04]  /*1f480*/  LEA R44, P0, R0, R44, 0x2 ;  /* 0x0000002c002c7211 */ /* 0x020fc800078010ff */
[----:B------:R-:W-:-:S05]  /*1f490*/  LEA.HI.X R45, R0, R45, R36, 0x2, P0 ;  /* 0x0000002d002d7211 */ /* 0x000fca00000f1424 */
[----:B------:R1:W-:Y:S04]  /*1f4a0*/  @!P2 ST.E desc[UR4][R44.64], R40 ;  /* 0x000000282c00a985 */ /* 0x0003e8000c101904 */
[----:B------:R1:W-:Y:S02]  /*1f4b0*/  @!P1 ST.E desc[UR4][R44.64+0x20], R39 ;  /* 0x000020272c009985 */ /* 0x0003e4000c101904 */
.L_x_3225:
[----:B------:R-:W-:Y:S05]  /*1f4c0*/  BSYNC.RECONVERGENT B0 ;  /* 0x0000000000007941 */ /* 0x000fea0003800200 */
.L_x_3224:
[----:B------:R2:W3:Y:S01]  /*1f4d0*/  LD.E R2, desc[UR4][R2.64+0xc0] ;  /* 0x0000c00402027980 */ /* 0x0004e2000c101900 */
[C---:B------:R-:W-:Y:S01]  /*1f4e0*/  LOP3.LUT R0, R37.reuse, 0xfc0, RZ, 0xc0, !PT ;  /* 0x00000fc025007812 */ /* 0x040fe200078ec0ff */
[----:B-----5:R-:W-:Y:S01]  /*1f4f0*/  IMAD R41, R42, R41, RZ ;  /* 0x000000292a297224 */ /* 0x020fe200078e02ff */
[----:B------:R-:W-:Y:S02]  /*1f500*/  SHF.R.U32.HI R166, RZ, 0x4, R166 ;  /* 0x00000004ffa67819 */ /* 0x000fe400000116a6 */
[----:B------:R-:W-:Y:S02]  /*1f510*/  LOP3.LUT R0, R0, 0x3c, R37, 0xf8, !PT ;  /* 0x0000003c00007812 */ /* 0x000fe400078ef825 */
[----:B------:R-:W-:Y:S02]  /*1f520*/  LOP3.LUT R37, R37, 0x3c, RZ, 0xc0, !PT ;  /* 0x0000003c25257812 */ /* 0x000fe400078ec0ff */
[----:B------:R-:W-:-:S04]  /*1f530*/  IADD3 R0, P0, PT, R41, R0, RZ ;  /* 0x0000000029007210 */ /* 0x000fc80007f1e0ff */
[----:B------:R-:W-:Y:S02]  /*1f540*/  LEA.HI.X.SX32 R41, R41, RZ, 0x1, P0 ;  /* 0x000000ff29297211 */ /* 0x000fe400000f0eff */
[----:B------:R-:W-:Y:S01]  /*1f550*/  LEA R36, P2, R0, R46, 0x2 ;  /* 0x0000002e00247211 */ /* 0x000fe200078410ff */
[C---:B--2---:R-:W-:Y:S01]  /*1f560*/  VIADD R3, R166.reuse, 0x18 ;  /* 0x00000018a6037836 */ /* 0x044fe20000000000 */
[----:B---3--:R-:W-:Y:S01]  /*1f570*/  ISETP.GE.AND P0, PT, R37, R2, PT ;  /* 0x000000022500720c */ /* 0x008fe20003f06270 */
[----:B------:R-:W-:Y:S01]  /*1f580*/  VIADD R2, R166, 0x8 ;  /* 0x00000008a6027836 */ /* 0x000fe20000000000 */
[----:B------:R-:W-:Y:S01]  /*1f590*/  LEA.HI.X R37, R0, R47, R41, 0x2, P2 ;  /* 0x0000002f00257211 */ /* 0x000fe200010f1429 */
[C---:B------:R-:W-:Y:S01]  /*1f5a0*/  VIADD R0, R166.reuse, 0x10 ;  /* 0x00000010a6007836 */ /* 0x040fe20000000000 */
[-C--:B------:R-:W-:Y:S02]  /*1f5b0*/  ISETP.GE.OR P1, PT, R166, R228.reuse, P0 ;  /* 0x000000e4a600720c */ /* 0x080fe40000726670 */
[-C--:B------:R-:W-:Y:S01]  /*1f5c0*/  ISETP.GE.OR P6, PT, R2, R228.reuse, P0 ;  /* 0x000000e40200720c */ /* 0x080fe200007c6670 */
[----:B------:R-:W-:Y:S01]  /*1f5d0*/  VIADD R2, R166, 0x20 ;  /* 0x00000020a6027836 */ /* 0x000fe20000000000 */
[-C--:B------:R-:W-:Y:S01]  /*1f5e0*/  ISETP.GE.OR P5, PT, R0, R228.reuse, P0 ;  /* 0x000000e40000720c */ /* 0x080fe200007a6670 */
[----:B------:R-:W-:Y:S01]  /*1f5f0*/  VIADD R0, R166, 0x28 ;  /* 0x00000028a6007836 */ /* 0x000fe20000000000 */
[-C--:B------:R-:W-:Y:S01]  /*1f600*/  ISETP.GE.OR P4, PT, R3, R228.reuse, P0 ;  /* 0x000000e40300720c */ /* 0x080fe20000786670 */
[----:B------:R-:W-:Y:S01]  /*1f610*/  IMAD.MOV.U32 R3, RZ, RZ, 0x0 ;  /* 0x00000000ff037424 */ /* 0x000fe200078e00ff */
[-C--:B------:R-:W-:Y:S01]  /*1f620*/  ISETP.GE.OR P3, PT, R2, R228.reuse, P0 ;  /* 0x000000e40200720c */ /* 0x080fe20000766670 */
[----:B------:R-:W-:Y:S01]  /*1f630*/  VIADD R2, R166, 0x30 ;  /* 0x00000030a6027836 */ /* 0x000fe20000000000 */
[----:B------:R-:W-:Y:S01]  /*1f640*/  ISETP.GE.OR P2, PT, R0, R228, P0 ;  /* 0x000000e40000720c */ /* 0x000fe20000746670 */
[----:B------:R-:W-:-:S02]  /*1f650*/  VIADD R166, R166, 0x38 ;  /* 0x00000038a6a67836 */ /* 0x000fc40000000000 */
[----:B------:R-:W-:Y:S01]  /*1f660*/  @!P1 ST.E.128 desc[UR4][R36.64], R32 ;  /* 0x0000002024009985 */ /* 0x000fe2000c101d04 */
[-C--:B------:R-:W-:Y:S01]  /*1f670*/  ISETP.GE.OR P1, PT, R2, R228.reuse, P0 ;  /* 0x000000e40200720c */ /* 0x080fe20000726670 */
[----:B------:R-:W-:Y:S01]  /*1f680*/  IMAD.MOV.U32 R2, RZ, RZ, R238 ;  /* 0x000000ffff027224 */ /* 0x000fe200078e00ee */
[----:B------:R-:W-:Y:S01]  /*1f690*/  ISETP.GE.OR P0, PT, R166, R228, P0 ;  /* 0x000000e4a600720c */ /* 0x000fe20000706670 */
[----:B------:R-:W-:Y:S04]  /*1f6a0*/  @!P6 ST.E.128 desc[UR4][R36.64+0x800], R28 ;  /* 0x0008001c2400e985 */ /* 0x000fe8000c101d04 */
[----:B----4-:R-:W-:Y:S04]  /*1f6b0*/  @!P5 ST.E.128 desc[UR4][R36.64+0x1000], R24 ;  /* 0x001000182400d985 */ /* 0x010fe8000c101d04 */
[----:B-1----:R-:W-:Y:S04]  /*1f6c0*/  @!P4 ST.E.128 desc[UR4][R36.64+0x1800], R20 ;  /* 0x001800142400c985 */ /* 0x002fe8000c101d04 */
[----:B------:R-:W-:Y:S04]  /*1f6d0*/  @!P3 ST.E.128 desc[UR4][R36.64+0x2000], R16 ;  /* 0x002000102400b985 */ /* 0x000fe8000c101d04 */
[----:B------:R-:W-:Y:S04]  /*1f6e0*/  @!P2 ST.E.128 desc[UR4][R36.64+0x2800], R12 ;  /* 0x0028000c2400a985 */ /* 0x000fe8000c101d04 */
[----:B------:R1:W-:Y:S02]  /*1f6f0*/  @!P1 ST.E.128 desc[UR4][R36.64+0x3000], R8 ;  /* 0x0030000824009985 */ /* 0x0003e4000c101d04 */
[----:B-1----:R-:W-:Y:S05]  /*1f700*/  @P0 RET.REL.NODEC R2 `(_ZN5flash24flash_fwd_splitkv_kernelI23Flash_fwd_kernel_traitsILi64ELi64ELi256ELi4ELb0ELb0EN7cutlass6half_tE19Flash_kernel_traitsILi64ELi64ELi256ELi4ES3_EELb0ELb1ELb0ELb0ELb0ELb1ELb1ELb0EEEvNS_16Flash_fwd_paramsE) ;  /* 0xfffffe08023c0950 */ /* 0x002fea0003c3ffff */
[----:B------:R-:W-:Y:S01]  /*1f710*/  MOV R239, 0x0 ;  /* 0x0000000000ef7802 */ /* 0x000fe20000000f00 */
[----:B------:R1:W-:Y:S03]  /*1f720*/  ST.E.128 desc[UR4][R36.64+0x3800], R4 ;  /* 0x0038000424007985 */ /* 0x0003e6000c101d04 */
[----:B-1----:R-:W-:Y:S05]  /*1f730*/  RET.REL.NODEC R238 `(_ZN5flash24flash_fwd_splitkv_kernelI23Flash_fwd_kernel_traitsILi64ELi64ELi256ELi4ELb0ELb0EN7cutlass6half_tE19Flash_kernel_traitsILi64ELi64ELi256ELi4ES3_EELb0ELb1ELb0ELb0ELb0ELb1ELb1ELb0EEEvNS_16Flash_fwd_paramsE) ;  /* 0xfffffe08ee307950 */ /* 0x002fea0003c3ffff */
.L_x_3223:
[----:B------:R-:W-:Y:S01]  /*1f740*/  MOV R7, 0x1f ;  /* 0x0000001f00077802 */ /* 0x000fe20000000f00 */
[----:B------:R-:W-:Y:S01]  /*1f750*/  IMAD.MOV.U32 R8, RZ, RZ, 0x2 ;  /* 0x00000002ff087424 */ /* 0x000fe200078e00ff */
[----:B------:R-:W-:Y:S01]  /*1f760*/  MOV R10, R250 ;  /* 0x000000fa000a7202 */ /* 0x000fe20000000f00 */
[----:B------:R-:W-:-:S07]  /*1f770*/  IMAD.MOV.U32 R9, RZ, RZ, -0x1 ;  /* 0xffffffffff097424 */ /* 0x000fce00078e00ff */
[----:B-1---5:R-:W-:Y:S05]  /*1f780*/  WARPSYNC.COLLECTIVE R9, `(.L_x_3226) ;  /* 0x0000000009087348 */ /* 0x022fea0003c00000 */
[----:B------:R2:W3:Y:S02]  /*1f790*/  SHFL.BFLY P0, R7, R10, R8, R7 ;  /* 0x0c0000080a077389 */ /* 0x0004e40000000007 */
[----:B-123-5:R-:W-:Y:S05]  /*1f7a0*/  ENDCOLLECTIVE ;  /* 0x000000000000791b */ /* 0x02efea0003800000 */
.L_x_3226:
        /* <DEDUP_REMOVED lines=8> */
.L_x_3227:
[----:B------:R-:W-:Y:S01]  /*1f830*/  MOV R11, R7 ;  /* 0x00000007000b7202 */ /* 0x000fe20000000f00 */
[----:B------:R-:W-:Y:S01]  /*1f840*/  IMAD.MOV.U32 R10, RZ, RZ, R245 ;  /* 0x000000ffff0a7224 */ /* 0x000fe200078e00f5 */
[----:B------:R-:W-:Y:S02]  /*1f850*/  MOV R7, 0x1f ;  /* 0x0000001f00077802 */ /* 0x000fe40000000f00 */
[----:B------:R-:W-:-:S07]  /*1f860*/  MOV R8, 0x2 ;  /* 0x0000000200087802 */ /* 0x000fce0000000f00 */
[----:B------:R-:W-:Y:S05]  /*1f870*/  WARPSYNC.COLLECTIVE R9, `(.L_x_3228) ;  /* 0x0000000009087348 */ /* 0x000fea0003c00000 */
[----:B------:R1:W2:Y:S02]  /*1f880*/  SHFL.BFLY P0, R7, R10, R8, R7 ;  /* 0x0c0000080a077389 */ /* 0x0002a40000000007 */
[----:B-12---:R-:W-:Y:S05]  /*1f890*/  ENDCOLLECTIVE ;  /* 0x000000000000791b */ /* 0x006fea0003800000 */
.L_x_3228:
[----:B------:R-:W-:Y:S01]  /*1f8a0*/  FADD.FTZ R245, R7, R245 ;  /* 0x000000f507f57221 */ /* 0x000fe20000010000 */
[----:B------:R-:W-:Y:S02]  /*1f8b0*/  MOV R7, 0x1f ;  /* 0x0000001f00077802 */ /* 0x000fe40000000f00 */
[----:B------:R-:W-:Y:S01]  /*1f8c0*/  MOV R8, 0x1 ;  /* 0x0000000100087802 */ /* 0x000fe20000000f00 */
[----:B------:R-:W-:-:S07]  /*1f8d0*/  IMAD.MOV.U32 R10, RZ, RZ, R245 ;  /* 0x000000ffff0a7224 */ /* 0x000fce00078e00f5 */
[----:B------:R-:W-:Y:S05]  /*1f8e0*/  WARPSYNC.COLLECTIVE R9, `(.L_x_3229) ;  /* 0x0000000009087348 */ /* 0x000fea0003c00000 */
[----:B------:R1:W2:Y:S02]  /*1f8f0*/  SHFL.BFLY P0, R7, R10, R8, R7 ;  /* 0x0c0000080a077389 */ /* 0x0002a40000000007 */
[----:B-12---:R-:W-:Y:S05]  /*1f900*/  ENDCOLLECTIVE ;  /* 0x000000000000791b */ /* 0x006fea0003800000 */
.L_x_3229:
[----:B------:R-:W-:Y:S01]  /*1f910*/  FADD.FTZ R8, R250, R11 ;  /* 0x0000000bfa087221 */ /* 0x000fe20000010000 */
[----:B------:R-:W-:Y:S06]  /*1f920*/  BRA `(.L_x_3230) ;  /* 0xfffffff400087947 */ /* 0x000fec000383ffff */
.L_x_3231:
        /* <DEDUP_REMOVED lines=13> */
.L_x_14737:


//--------------------- .text._ZN5flash24flash_fwd_splitkv_kernelI23Flash_fwd_kernel_traitsILi64ELi64ELi256ELi4ELb0ELb0EN7cutlass6half_tE19Flash_kernel_traitsILi64ELi64ELi256ELi4ES3_EELb0ELb1ELb0ELb0ELb0ELb0ELb1ELb1EEEvNS_16Flash_fwd_paramsE --------------------------
	.section	.text._ZN5flash24flash_fwd_splitkv_kernelI23Flash_fwd_kernel_traitsILi64ELi64ELi256ELi4ELb0ELb0EN7cutlass6half_tE19Flash_kernel_traitsILi64ELi64ELi256ELi4ES3_EELb0ELb1ELb0ELb0ELb0ELb0ELb1ELb1EEEvNS_16Flash_fwd_paramsE,"ax",@progbits
	.align	128
        .global         _ZN5flash24flash_fwd_splitkv_kernelI23Flash_fwd_kernel_traitsILi64ELi64ELi256ELi4ELb0ELb0EN7cutlass6half_tE19Flash_kernel_traitsILi64ELi64ELi256ELi4ES3_EELb0ELb1ELb0ELb0ELb0ELb0ELb1ELb1EEEvNS_16Flash_fwd_paramsE
        .type           _ZN5flash24flash_fwd_splitkv_kernelI23Flash_fwd_kernel_traitsILi64ELi64ELi256ELi4ELb0ELb0EN7cutlass6half_tE19Flash_kernel_traitsILi64ELi64ELi256ELi4ES3_EELb0ELb1ELb0ELb0ELb0ELb0ELb1ELb1EEEvNS_16Flash_fwd_paramsE,@function
        .size           _ZN5flash24flash_fwd_splitkv_kernelI23Flash_fwd_kernel_traitsILi64ELi64ELi256ELi4ELb0ELb0EN7cutlass6half_tE19Flash_kernel_traitsILi64ELi64ELi256ELi4ES3_EELb0ELb1ELb0ELb0ELb0ELb0ELb1ELb1EEEvNS_16Flash_fwd_paramsE,(.L_x_14738 - _ZN5flash24flash_fwd_splitkv_kernelI23Flash_fwd_kernel_traitsILi64ELi64ELi256ELi4ELb0ELb0EN7cutlass6half_tE19Flash_kernel_traitsILi64ELi64ELi256ELi4ES3_EELb0ELb1ELb0ELb0ELb0ELb0ELb1ELb1EEEvNS_16Flash_fwd_paramsE)
        .other          _ZN5flash24flash_fwd_splitkv_kernelI23Flash_fwd_kernel_traitsILi64ELi64ELi256ELi4ELb0ELb0EN7cutlass6half_tE19Flash_kernel_traitsILi64ELi64ELi256ELi4ES3_EELb0ELb1ELb0ELb0ELb0ELb0ELb1ELb1EEEvNS_16Flash_fwd_paramsE,@"STO_CUDA_ENTRY STV_DEFAULT"
_ZN5flash24flash_fwd_splitkv_kernelI23Flash_fwd_kernel_traitsILi64ELi64ELi256ELi4ELb0ELb0EN7cutlass6half_tE19Flash_kernel_traitsILi64ELi64ELi256ELi4ES3_EELb0ELb1ELb0ELb0ELb0ELb0ELb1ELb1EEEvNS_16Flash_fwd_paramsE:
.text._ZN5flash24flash_fwd_splitkv_kernelI23Flash_fwd_kernel_traitsILi64ELi64ELi256ELi4ELb0ELb0EN7cutlass6half_tE19Flash_kernel_traitsILi64ELi64ELi256ELi4ES3_EELb0ELb1ELb0ELb0ELb0ELb0ELb1ELb1EEEvNS_16Flash_fwd_paramsE:
        /* <DEDUP_REMOVED lines=30> */
[----:B-1----:R-:W-:Y:S05]  /*01e0*/  CALL.REL.NOINC `($_ZN5flash24flash_fwd_splitkv_kernelI23Flash_fwd_kernel_traitsILi64ELi64ELi256ELi4ELb0ELb0EN7cutlass6half_tE19Flash_kernel_traitsILi64ELi64ELi256ELi4ES3_EELb0ELb1ELb0ELb0ELb0ELb0ELb1ELb1EEEvNS_16Flash_fwd_paramsE$_ZN5flash30compute_attn_1rowblock_splitkvI23Flash_fwd_kernel_traitsILi64ELi64ELi256ELi4ELb0ELb0EN7cutlass6half_tE19Flash_kernel_traitsILi64ELi64ELi256ELi4ES3_EELb0ELb1ELb0ELb0ELb0ELb0ELb1ELb1ENS_16Flash_fwd_paramsEEEvRKT8_iiiii) ;  /* 0x0000000000087944 */ /* 0x002fea0003c00000 */
[----:B------:R-:W-:Y:S05]  /*01f0*/  BSYNC.RECONVERGENT B3 ;  /* 0x0000000000037941 */ /* 0x000fea0003800200 */
.L_x_3232:
[----:B------:R-:W-:Y:S05]  /*0200*/  EXIT ;  /* 0x000000000000794d */ /* 0x000fea0003800000 */
        .type           $_ZN5flash24flash_fwd_splitkv_kernelI23Flash_fwd_kernel_traitsILi64ELi64ELi256ELi4ELb0ELb0EN7cutlass6half_tE19Flash_kernel_traitsILi64ELi64ELi256ELi4ES3_EELb0ELb1ELb0ELb0ELb0ELb0ELb1ELb1EEEvNS_16Flash_fwd_paramsE$_ZN5flash30compute_attn_1rowblock_splitkvI23Flash_fwd_kernel_traitsILi64ELi64ELi256ELi4ELb0ELb0EN7cutlass6half_tE19Flash_kernel_traitsILi64ELi64ELi256ELi4ES3_EELb0ELb1ELb0ELb0ELb0ELb0ELb1ELb1ENS_16Flash_fwd_paramsEEEvRKT8_iiiii,@function
        .size           $_ZN5flash24flash_fwd_splitkv_kernelI23Flash_fwd_kernel_traitsILi64ELi64ELi256ELi4ELb0ELb0EN7cutlass6half_tE19Flash_kernel_traitsILi64ELi64ELi256ELi4ES3_EELb0ELb1ELb0ELb0ELb0ELb0ELb1ELb1EEEvNS_16Flash_fwd_paramsE$_ZN5flash30compute_attn_1rowblock_splitkvI23Flash_fwd_kernel_traitsILi64ELi64ELi256ELi4ELb0ELb0EN7cutlass6half_tE19Flash_kernel_traitsILi64ELi64ELi256ELi4ES3_EELb0ELb1ELb0ELb0ELb0ELb0ELb1ELb1ENS_16Flash_fwd_paramsEEEvRKT8_iiiii,(.L_x_14738 - $_ZN5flash24flash_fwd_splitkv_kernelI23Flash_fwd_kernel_traitsILi64ELi64ELi256ELi4ELb0ELb0EN7cutlass6half_tE19Flash_kernel_traitsILi64ELi64ELi256ELi4ES3_EELb0ELb1ELb0ELb0ELb0ELb0ELb1ELb1EEEvNS_16Flash_fwd_paramsE$_ZN5flash30compute_attn_1rowblock_splitkvI23Flash_fwd_kernel_traitsILi64ELi64ELi256ELi4ELb0ELb0EN7cutlass6half_tE19Flash_kernel_traitsILi64ELi64ELi256ELi4ES3_EELb0ELb1ELb0ELb0ELb0ELb0ELb1ELb1ENS_16Flash_fwd_paramsEEEvRKT8_iiiii)
$_ZN5flash24flash_fwd_splitkv_kernelI23Flash_fwd_kernel_traitsILi64ELi64ELi256ELi4ELb0ELb0EN7cutlass6half_tE19Flash_kernel_traitsILi64ELi64ELi256ELi4ES3_EELb0ELb1ELb0ELb0ELb0ELb0ELb1ELb1EEEvNS_16Flash_fwd_paramsE$_ZN5flash30compute_attn_1rowblock_splitkvI23Flash_fwd_kernel_traitsILi64ELi64ELi256ELi4ELb0ELb0EN7cutlass6half_tE19Flash_kernel_traitsILi64ELi64ELi256ELi4ES3_EELb0ELb1ELb0ELb0ELb0ELb0ELb1ELb1ENS_16Flash_fwd_paramsEEEvRKT8_iiiii:
        /* <DEDUP_REMOVED lines=14> */
[C---:B------:R-:W-:Y:S02]  /*02f0*/  ISETP.NE.U32.AND P4, PT, R6.reuse, RZ, PT ;  /* 0x000000ff0600720c */ /* 0x040fe40003f85070 */
        /* <DEDUP_REMOVED lines=25> */
.L_x_3234:
[----:B------:R-:W-:Y:S05]  /*0490*/  BSYNC.RECONVERGENT B0 ;  /* 0x0000000000007941 */ /* 0x000fea0003800200 */
.L_x_3233:
[----:B------:R-:W-:Y:S04]  /*04a0*/  BSSY.RECONVERGENT B0, `(.L_x_3235) ;  /* 0x0000007000007945 */ /* 0x000fe80003800200 */
[----:B------:R-:W-:Y:S05]  /*04b0*/  @!P3 BRA `(.L_x_3236) ;  /* 0x000000000014b947 */ /* 0x000fea0003800000 */
[----:B-----5:R-:W3:Y:S02]  /*04c0*/  LD.E.U8 R0, desc[UR4][R134.64+0x1b2] ;  /* 0x0001b20486007980 */ /* 0x020ee4000c101100 */
[----:B---3--:R-:W-:-:S13]  /*04d0*/  ISETP.NE.AND P1, PT, R0, RZ, PT ;  /* 0x000000ff0000720c */ /* 0x008fda0003f25270 */
[----:B------:R-:W3:Y:S02]  /*04e0*/  @P1 LD.E R0, desc[UR4][R2.64+0x4] ;  /* 0x0000040402001980 */ /* 0x000ee4000c101900 */
[----:B---3--:R-:W-:-:S06]  /*04f0*/  @P1 IADD3 R0, PT, PT, R0, -R20, RZ ;  /* 0x8000001400001210 */ /* 0x008fcc0007ffe0ff */
[----:B------:R3:W5:Y:S02]  /*0500*/  @!P1 LD.E R0, desc[UR4][R2.64] ;  /* 0x0000000402009980 */ /* 0x000764000c101900 */
.L_x_3236:
[----:B------:R-:W-:Y:S05]  /*0510*/  BSYNC.RECONVERGENT B0 ;  /* 0x0000000000007941 */ /* 0x000fea0003800200 */
.L_x_3235:
[----:B------:R-:W-:Y:S01]  /*0520*/  MOV R14, R11 ;  /* 0x0000000b000e7202 */ /* 0x000fe20000000f00 */
[----:B------:R-:W-:Y:S01]  /*0530*/  BSSY.RECONVERGENT B1, `(.L_x_3237) ;  /* 0x0000013000017945 */ /* 0x000fe20003800200 */
[----:B-----5:R-:W-:Y:S02]  /*0540*/  @P5 IADD3 R14, PT, PT, R5, -R32, RZ ;  /* 0x80000020050e5210 */ /* 0x020fe40007ffe0ff */
        /* <DEDUP_REMOVED lines=8> */
.L_x_3238:
[----:B--23--:R-:W2:Y:S01]  /*05d0*/  LD.E.64 R2, desc[UR4][R134.64+0x108] ;  /* 0x0001080486027980 */ /* 0x00cea2000c101b00 */
[----:B------:R-:W-:Y:S01]  /*05e0*/  BSSY.RECONVERGENT B0, `(.L_x_3240) ;  /* 0x0000006000007945 */ /* 0x000fe20003800200 */
[----:B------:R-:W-:Y:S01]  /*05f0*/  IMAD.MOV.U32 R0, RZ, RZ, RZ ;  /* 0x000000ffff007224 */ /* 0x000fe200078e00ff */
[----:B--2---:R-:W-:-:S04]  /*0600*/  ISETP.NE.U32.AND P0, PT, R2, RZ, PT ;  /* 0x000000ff0200720c */ /* 0x004fc80003f05070 */
[----:B------:R-:W-:-:S13]  /*0610*/  ISETP.NE.AND.EX P0, PT, R3, RZ, PT, P0 ;  /* 0x000000ff0300720c */ /* 0x000fda0003f05300 */
[----:B------:R-:W-:Y:S05]  /*0620*/  @!P0 BRA `(.L_x_3241) ;  /* 0x0000000000048947 */ /* 0x000fea0003800000 */
[----:B------:R2:W5:Y:S02]  /*0630*/  LD.E R0, desc[UR4][R134.64+0xbc] ;  /* 0x0000bc0486007980 */ /* 0x000564000c101900 */
.L_x_3241:
[----:B------:R-:W-:Y:S05]  /*0640*/  BSYNC.RECONVERGENT B0 ;  /* 0x0000000000007941 */ /* 0x000fea0003800200 */
.L_x_3240:
[----:B-----5:R-:W-:Y:S02]  /*0650*/  IADD3 R133, PT, PT, R102, R0, RZ ;  /* 0x0000000066857210 */ /* 0x020fe40007ffe0ff */
.L_x_3239:
[----:B------:R-:W-:Y:S05]  /*0660*/  BSYNC.RECONVERGENT B1 ;  /* 0x0000000000017941 */ /* 0x000fea0003800200 */
.L_x_3237:
[----:B------:R-:W3:Y:S01]  /*0670*/  S2R R37, SR_CTAID.X ;  /* 0x0000000000257919 */ /* 0x000ee20000002500 */
[----:B------:R-:W-:Y:S01]  /*0680*/  MOV R13, 0x1f0 ;  /* 0x000001f0000d7802 */ /* 0x000fe20000000f00 */
[----:B------:R-:W-:-:S03]  /*0690*/  IMAD.MOV.U32 R3, RZ, RZ, 0x0 ;  /* 0x00000000ff037424 */ /* 0x000fc600078e00ff */
[----:B------:R-:W-:Y:S01]  /*06a0*/  MOV R2, R13 ;  /* 0x0000000d00027202 */ /* 0x000fe20000000f00 */
[----:B---3--:R-:W-:-:S05]  /*06b0*/  IMAD.SHL.U32 R154, R37, 0x40, RZ ;  /* 0x00000040259a7824 */ /* 0x008fca00078e00ff */
[----:B------:R-:W-:-:S13]  /*06c0*/  ISETP.GT.AND P0, PT, R14, R154, PT ;  /* 0x0000009a0e00720c */ /* 0x000fda0003f04270 */
[----:B-12-4-:R-:W-:Y:S05]  /*06d0*/  @!P0 RET.REL.NODEC R2 `(_ZN5flash24flash_fwd_splitkv_kernelI23Flash_fwd_kernel_traitsILi64ELi64ELi256ELi4ELb0ELb0EN7cutlass6half_tE19Flash_kernel_traitsILi64ELi64ELi256ELi4ES3_EELb0ELb1ELb0ELb0ELb0ELb0ELb1ELb1EEEvNS_16Flash_fwd_paramsE) ;  /* 0xfffffff802488950 */ /* 0x016fea0003c3ffff */
        /* <DEDUP_REMOVED lines=51> */
[C---:B------:R-:W-:Y:S02]  /*0a10*/  VIADDMNMX R0, R2.reuse, R0, R4, PT ;  /* 0x0000000002007246 */ /* 0x040fe40003800104 */
[----:B------:R-:W-:Y:S02]  /*0a20*/  VIMNMX R45, PT, PT, R2, R5, !PT ;  /* 0x00000005022d7248 */ /* 0x000fe40007fe0100 */
[----:B------:R-:W-:-:S04]  /*0a30*/  VIMNMX R39, PT, PT, R0, R3, PT ;  /* 0x0000000300277248 */ /* 0x000fc80003fe0100 */
[----:B------:R-:W-:Y:S01]  /*0a40*/  ISETP.GE.AND P0, PT, R45, R39, PT ;  /* 0x000000272d00720c */ /* 0x000fe20003f06270 */
[----:B------:R1:W-:Y:S04]  /*0a50*/  STL [R1+0x68], R39 ;  /* 0x0000682701007387 */ /* 0x0003e80000100800 */
[----:B------:R1:W-:Y:S08]  /*0a60*/  STL [R1+0x64], R45 ;  /* 0x0000642d01007387 */ /* 0x0003f00000100800 */
        /* <DEDUP_REMOVED lines=74> */
[----:B-1----:R-:W-:Y:S05]  /*0f10*/  @P6 RET.REL.NODEC R4 `(_ZN5flash24flash_fwd_splitkv_kernelI23Flash_fwd_kernel_traitsILi64ELi64ELi256ELi4ELb0ELb0EN7cutlass6half_tE19Flash_kernel_traitsILi64ELi64ELi256ELi4ES3_EELb0ELb1ELb0ELb0ELb0ELb0ELb1ELb1EEEvNS_16Flash_fwd_paramsE) ;  /* 0xfffffff004386950 */ /* 0x002fea0003c3ffff */
[----:B------:R-:W-:-:S05]  /*0f20*/  MOV R0, 0xff800000 ;  /* 0xff80000000007802 */ /* 0x000fca0000000f00 */
[----:B------:R1:W-:Y:S02]  /*0f30*/  ST.E desc[UR4][R2.64+0xe0], R0 ;  /* 0x0000e00002007985 */ /* 0x0003e4000c101904 */
[----:B-1----:R-:W-:Y:S02]  /*0f40*/  MOV R2, R13 ;  /* 0x0000000d00027202 */ /* 0x002fe40000000f00 */
[----:B------:R-:W-:-:S04]  /*0f50*/  MOV R3, 0x0 ;  /* 0x0000000000037802 */ /* 0x000fc80000000f00 */
[----:B------:R-:W-:Y:S05]  /*0f60*/  RET.REL.NODEC R2 `(_ZN5flash24flash_fwd_splitkv_kernelI23Flash_fwd_kernel_traitsILi64ELi64ELi256ELi4ELb0ELb0EN7cutlass6half_tE19Flash_kernel_traitsILi64ELi64ELi256ELi4ES3_EELb0ELb1ELb0ELb0ELb0ELb0ELb1ELb1EEEvNS_16Flash_fwd_paramsE) ;  /* 0xfffffff002247950 */ /* 0x000fea0003c3ffff */
.L_x_3242:
        /* <DEDUP_REMOVED lines=14> */
[----:B-----5:R-:W2:Y:S04]  /*1050*/  LD.E R9, desc[UR4][R134.64+0x170] ;  /* 0x0001700486097980 */ /* 0x020ea8000c101900 */
[----:B------:R-:W3:Y:S04]  /*1060*/  LD.E.64 R6, desc[UR4][R134.64+0x168] ;  /* 0x0001680486067980 */ /* 0x000ee8000c101b00 */
[----:B------:R-:W3:Y:S01]  /*1070*/  LD.E R16, desc[UR4][R134.64+0x68] ;  /* 0x0000680486107980 */ /* 0x000ee2000c101900 */
[----:B------:R-:W-:-:S03]  /*1080*/  LEA R17, R39, 0xffffff00, 0x8 ;  /* 0xffffff0027117811 */ /* 0x000fc600078e40ff */
[----:B------:R-:W3:Y:S01]  /*1090*/  LD.E.64 R18, desc[UR4][R134.64+0x40] ;  /* 0x0000400486127980 */ /* 0x000ee2000c101b00 */
[----:B------:R-:W-:-:S03]  /*10a0*/  IABS R8, R17 ;  /* 0x0000001100087213 */ /* 0x000fc60000000000 */
[----:B------:R-:W3:Y:S04]  /*10b0*/  LD.E.64 R232, desc[UR4][R134.64+0x38] ;  /* 0x0000380486e87980 */ /* 0x000ee8000c101b00 */
        /* <DEDUP_REMOVED lines=9> */
[----:B------:R-:W-:-:S04]  /*1150*/  IMAD R0, R0, R4, RZ ;  /* 0x0000000400007224 */ /* 0x000fc800078e02ff */
[----:B------:R-:W-:Y:S01]  /*1160*/  IMAD.HI.U32 R5, R3, R0, R2 ;  /* 0x0000000003057227 */ /* 0x000fe200078e0002 */
[----:B------:R-:W-:Y:S02]  /*1170*/  IADD3 R0, PT, PT, RZ, -R10, RZ ;  /* 0x8000000aff007210 */ /* 0x000fe40007ffe0ff */
[----:B------:R-:W2:Y:S01]  /*1180*/  LD.E.64 R10, desc[UR4][R134.64+0x50] ;  /* 0x00005004860a7980 */ /* 0x000ea2000c101b00 */
        /* <DEDUP_REMOVED lines=20> */
[----:B------:R-:W-:Y:S01]  /*12d0*/  @!P2 LOP3.LUT R5, RZ, R9, RZ, 0x33, !PT ;  /* 0x00000009ff05a212 */ /* 0x000fe200078e33ff */
[----:B------:R-:W4:Y:S01]  /*12e0*/  LD.E.64 R14, desc[UR4][R134.64+0x28] ;  /* 0x00002804860e7980 */ /* 0x000f22000c101b00 */
[----:B------:R-:W-:Y:S01]  /*12f0*/  MOV R2, R31 ;  /* 0x0000001f00027202 */ /* 0x000fe20000000f00 */
[----:B------:R-:W-:-:S04]  /*1300*/  IMAD.MOV.U32 R3, RZ, RZ, R30 ;  /* 0x000000ffff037224 */ /* 0x000fc800078e001e */
[----:B------:R-:W-:-:S05]  /*1310*/  IMAD.WIDE R2, R5, 0x4, R2 ;  /* 0x0000000405027825 */ /* 0x000fca00078e0202 */
[----:B------:R1:W2:Y:S01]  /*1320*/  LD.E R8, desc[UR4][R2.64] ;  /* 0x0000000402087980 */ /* 0x0002a2000c101900 */
        /* <DEDUP_REMOVED lines=23> */
[----:B------:R-:W-:Y:S01]  /*14a0*/  IMAD R13, R9, R0, R17 ;  /* 0x00000000090d7224 */ /* 0x000fe200078e0211 */
[----:B------:R1:W-:Y:S05]  /*14b0*/  STL.64 [R1+0x28], R18 ;  /* 0x0000281201007387 */ /* 0x0003ea0000100a00 */
[----:B------:R-:W-:-:S02]  /*14c0*/  @P2 IADD3 R2, PT, PT, R2, 0x1, RZ ;  /* 0x0000000102022810 */ /* 0x000fc40007ffe0ff */
[----:B------:R-:W-:Y:S02]  /*14d0*/  SHF.R.S32.HI R17, RZ, 0x1f, R13 ;  /* 0x0000001fff117819 */ /* 0x000fe4000001140d */
[----:B------:R-:W-:-:S04]  /*14e0*/  MOV R0, R2 ;  /* 0x0000000200007202 */ /* 0x000fc80000000f00 */
        /* <DEDUP_REMOVED lines=14> */
[----:B----4-:R-:W-:Y:S02]  /*15d0*/  IMAD R7, R15, R8, RZ ;  /* 0x000000080f077224 */ /* 0x010fe400078e02ff */
        /* <DEDUP_REMOVED lines=8> */
[----:B-1----:R-:W-:Y:S05]  /*1660*/  BRA `(.L_x_3245) ;  /* 0x0000000400547947 */ /* 0x002fea0003800000 */
.L_x_3244:
[----:B------:R-:W2:Y:S01]  /*1670*/  LD.E R16, desc[UR4][R134.64+0x68] ;  /* 0x0000680486107980 */ /* 0x000ea2000c101900 */
[----:B------:R-:W-:-:S03]  /*1680*/  ISETP.NE.AND P2, PT, R20, -0x1, PT ;  /* 0xffffffff1400780c */ /* 0x000fc60003f45270 */
[----:B----4-:R-:W3:Y:S04]  /*1690*/  LD.E.64 R2, desc[UR4][R134.64+0x40] ;  /* 0x0000400486027980 */ /* 0x010ee8000c101b00 */
[----:B------:R-:W4:Y:S04]  /*16a0*/  LD.E.64 R232, desc[UR4][R134.64+0x38] ;  /* 0x0000380486e87980 */ /* 0x000f28000c101b00 */
[----:B------:R-:W4:Y:S04]  /*16b0*/  LD.E.64 R18, desc[UR4][R134.64+0x50] ;  /* 0x0000500486127980 */ /* 0x000f28000c101b00 */
[----:B------:R-:W4:Y:S04]  /*16c0*/  @!P2 LD.E.64 R10, desc[UR4][R134.64+0x20] ;  /* 0x00002004860aa980 */ /* 0x000f28000c101b00 */
[----:B------:R-:W4:Y:S04]  /*16d0*/  @!P2 LD.E.64 R14, desc[UR4][R134.64+0x28] ;  /* 0x00002804860ea980 */ /* 0x000f28000c101b00 */
[----:B------:R1:W5:Y:S01]  /*16e0*/  LD.E.64 R28, desc[UR4][R134.64+0x58] ;  /* 0x00005804861c7980 */ /* 0x000362000c101b00 */
[----:B------:R-:W-:-:S02]  /*16f0*/  @P2 IADD3 R7, PT, PT, R12, R20, RZ ;  /* 0x000000140c072210 */ /* 0x000fc40007ffe0ff */
[----:B------:R-:W-:-:S04]  /*1700*/  LEA R13, R39, 0xffffff00, 0x8 ;  /* 0xffffff00270d7811 */ /* 0x000fc800078e40ff */
[----:B------:R-:W-:Y:S02]  /*1710*/  SHF.R.S32.HI R17, RZ, 0x1f, R13 ;  /* 0x0000001fff117819 */ /* 0x000fe4000001140d */
[----:B------:R-:W-:Y:S02]  /*1720*/  CS2R R30, SRZ ;  /* 0x00000000001e7805 */ /* 0x000fe4000001ff00 */
[----:B--2---:R-:W-:-:S04]  /*1730*/  IABS R0, R16 ;  /* 0x0000001000007213 */ /* 0x004fc80000000000 */
[----:B------:R-:W-:Y:S01]  /*1740*/  MOV R8, R0 ;  /* 0x0000000000087202 */ /* 0x000fe20000000f00 */
[----:B---3--:R2:W-:Y:S01]  /*1750*/  STL.64 [R1+0x28], R2 ;  /* 0x0000280201007387 */ /* 0x0085e20000100a00 */
[----:B------:R-:W-:Y:S02]  /*1760*/  IMAD.MOV.U32 R21, RZ, RZ, R2 ;  /* 0x000000ffff157224 */ /* 0x000fe400078e0002 */
[----:B--2---:R-:W2:Y:S08]  /*1770*/  I2F.RP R2, R8 ;  /* 0x0000000800027306 */ /* 0x004eb00000209400 */
[----:B--2---:R-:W2:Y:S01]  /*1780*/  MUFU.RCP R2, R2 ;  /* 0x0000000200027308 */ /* 0x004ea20000001000 */
[----:B------:R-:W-:Y:S01]  /*1790*/  MOV R22, R3 ;  /* 0x0000000300167202 */ /* 0x000fe20000000f00 */
        /* <DEDUP_REMOVED lines=13> */
[----:B----4-:R-:W-:-:S04]  /*1870*/  @!P2 IMAD R4, R233, R12, RZ ;  /* 0x0000000ce904a224 */ /* 0x010fc800078e02ff */
[----:B------:R-:W-:Y:S02]  /*1880*/  @!P2 IMAD R4, R3, R232, R4 ;  /* 0x000000e80304a224 */ /* 0x000fe400078e0204 */
[----:B------:R-:W-:Y:S01]  /*1890*/  @!P2 IMAD.WIDE.U32 R2, R232, R12, RZ ;  /* 0x0000000ce802a225 */ /* 0x000fe200078e00ff */
[----:B------:R-:W-:-:S03]  /*18a0*/  @!P2 SHF.R.S32.HI R5, RZ, 0x1f, R9 ;  /* 0x0000001fff05a819 */ /* 0x000fc60000011409 */
[----:B------:R-:W-:Y:S02]  /*18b0*/  @!P2 IMAD.IADD R3, R3, 0x1, R4 ;  /* 0x000000010303a824 */ /* 0x000fe400078e0204 */
[----:B------:R-:W-:Y:S02]  /*18c0*/  @!P1 IMAD.IADD R0, R0, 0x1, -R8 ;  /* 0x0000000100009824 */ /* 0x000fe400078e0a08 */
[----:B------:R-:W-:-:S03]  /*18d0*/  @!P2 IMAD R4, R11, R9, RZ ;  /* 0x000000090b04a224 */ /* 0x000fc600078e02ff */
[----:B------:R-:W-:Y:S01]  /*18e0*/  ISETP.GE.U32.AND P5, PT, R0, R8, PT ;  /* 0x000000080000720c */ /* 0x000fe20003fa6070 */
[C---:B------:R-:W-:Y:S02]  /*18f0*/  @!P2 IMAD R11, R10.reuse, R5, R4 ;  /* 0x000000050a0ba224 */ /* 0x040fe400078e0204 */
[----:B------:R-:W-:Y:S01]  /*1900*/  @!P2 IMAD.WIDE.U32 R4, R10, R9, R2 ;  /* 0x000000090a04a225 */ /* 0x000fe200078e0002 */
[----:B------:R-:W-:-:S03]  /*1910*/  LOP3.LUT R0, R38, R16, RZ, 0x3c, !PT ;  /* 0x0000001026007212 */ /* 0x000fc600078e3cff */
[-C--:B------:R-:W-:Y:S02]  /*1920*/  @P2 IMAD R10, R233, R7.reuse, RZ ;  /* 0x00000007e90a2224 */ /* 0x080fe400078e02ff */
[----:B------:R-:W-:Y:S01]  /*1930*/  @P2 IMAD.WIDE.U32 R2, R232, R7, RZ ;  /* 0x00000007e8022225 */ /* 0x000fe200078e00ff */
[----:B------:R-:W-:Y:S02]  /*1940*/  @!P2 IADD3 R5, PT, PT, R5, R11, RZ ;  /* 0x0000000b0505a210 */ /* 0x000fe40007ffe0ff */
[----:B------:R-:W-:Y:S01]  /*1950*/  ISETP.GE.AND P0, PT, R0, RZ, PT ;  /* 0x000000ff0000720c */ /* 0x000fe20003f06270 */
[----:B------:R-:W-:Y:S01]  /*1960*/  @P2 IMAD.MOV.U32 R4, RZ, RZ, R2 ;  /* 0x000000ffff042224 */ /* 0x000fe200078e0002 */
[----:B------:R-:W-:Y:S02]  /*1970*/  @P2 IADD3 R5, PT, PT, R3, R10, RZ ;  /* 0x0000000a03052210 */ /* 0x000fe40007ffe0ff */
[----:B------:R-:W-:Y:S02]  /*1980*/  ISETP.NE.AND P3, PT, R16, RZ, PT ;  /* 0x000000ff1000720c */ /* 0x000fe40003f65270 */
[----:B------:R-:W-:Y:S01]  /*1990*/  @!P1 IADD3 R6, PT, PT, R6, 0x1, RZ ;  /* 0x0000000106069810 */ /* 0x000fe20007ffe0ff */
[----:B------:R-:W-:Y:S01]  /*19a0*/  IMAD R0, R233, R13, RZ ;  /* 0x0000000de9007224 */ /* 0x000fe200078e02ff */
[----:B------:R-:W-:Y:S01]  /*19b0*/  @!P2 SHF.R.S32.HI R7, RZ, 0x1f, R12 ;  /* 0x0000001fff07a819 */ /* 0x000fe2000001140c */
[----:B------:R-:W-:Y:S01]  /*19c0*/  @!P2 IMAD R8, R22, R12, RZ ;  /* 0x0000000c1608a224 */ /* 0x000fe200078e02ff */
[----:B------:R-:W-:Y:S01]  /*19d0*/  MOV R2, R4 ;  /* 0x0000000400027202 */ /* 0x000fe20000000f00 */
[----:B------:R-:W-:Y:S01]  /*19e0*/  IMAD.MOV.U32 R3, RZ, RZ, R5 ;  /* 0x000000ffff037224 */ /* 0x000fe200078e0005 */
[----:B------:R-:W-:Y:S01]  /*19f0*/  @P5 IADD3 R6, PT, PT, R6, 0x1, RZ ;  /* 0x0000000106065810 */ /* 0x000fe20007ffe0ff */
[----:B------:R-:W-:-:S02]  /*1a00*/  IMAD R10, R17, R232, R0 ;  /* 0x000000e8110a7224 */ /* 0x000fc400078e0200 */
        /* <DEDUP_REMOVED lines=11> */
[----:B------:R-:W-:Y:S02]  /*1ac0*/  @!P2 MOV R2, R6 ;  /* 0x000000060002a202 */ /* 0x000fe40000000f00 */
        /* <DEDUP_REMOVED lines=14> */
[----:B-1----:R-:W-:Y:S02]  /*1bb0*/  @P2 MOV R7, R2 ;  /* 0x0000000200072202 */ /* 0x002fe40000000f00 */
.L_x_3245:
[----:B------:R-:W-:Y:S05]  /*1bc0*/  BSYNC.RECONVERGENT B0 ;  /* 0x0000000000007941 */ /* 0x000fea0003800200 */
.L_x_3243:
[----:B------:R-:W-:Y:S01]  /*1bd0*/  ISETP.NE.AND P0, PT, R32, -0x1, PT ;  /* 0xffffffff2000780c */ /* 0x000fe20003f05270 */
[----:B------:R-:W2:Y:S04]  /*1be0*/  LDL R43, [R1+0x28] ;  /* 0x00002800012b7983 */ /* 0x000ea80000100800 */
[----:B------:R-:W3:Y:S04]  /*1bf0*/  LD.E.64 R8, desc[UR4][R134.64+0x30] ;  /* 0x0000300486087980 */ /* 0x000ee8000c101b00 */
[----:B------:R-:W4:Y:S04]  /*1c00*/  LDL R44, [R1+0x2c] ;  /* 0x00002c00012c7983 */ /* 0x000f280000100800 */
[----:B------:R-:W3:Y:S04]  /*1c10*/  @!P0 LD.E.64 R14, desc[UR4][R134.64+0x18] ;  /* 0x00001804860e8980 */ /* 0x000ee8000c101b00 */
[----:B------:R-:W4:Y:S04]  /*1c20*/  LD.E.64 R18, desc[UR4][R134.64+0x48] ;  /* 0x0000480486127980 */ /* 0x000f28000c101b00 */
[----:B------:R-:W4:Y:S04]  /*1c30*/  LD.E.64 R20, desc[UR4][R134.64+0x8] ;  /* 0x0000080486147980 */ /* 0x000f28000c101b00 */
[----:B------:R-:W4:Y:S04]  /*1c40*/  LD.E.64 R22, desc[UR4][R134.64+0x10] ;  /* 0x0000100486167980 */ /* 0x000f28000c101b00 */
[----:B------:R-:W4:Y:S04]  /*1c50*/  LD.E R40, desc[UR4][R134.64+0xc0] ;  /* 0x0000c00486287980 */ /* 0x000f28000c101900 */
[----:B------:R-:W4:Y:S04]  /*1c60*/  LD.E.64 R24, desc[UR4][R134.64] ;  /* 0x0000000486187980 */ /* 0x000f28000c101b00 */
[----:B------:R-:W4:Y:S01]  /*1c70*/  LD.E R36, desc[UR4][R134.64+0xd0] ;  /* 0x0000d00486247980 */ /* 0x000f22000c101900 */
[----:B------:R-:W-:-:S04]  /*1c80*/  IABS R4, R16 ;  /* 0x0000001000047213 */ /* 0x000fc80000000000 */
        /* <DEDUP_REMOVED lines=12> */
[----:B------:R-:W-:Y:S02]  /*1d50*/  IMAD R0, R5, R2, R0 ;  /* 0x0000000205007224 */ /* 0x000fe400078e0200 */
[----:B------:R-:W-:-:S03]  /*1d60*/  IMAD.MOV.U32 R33, RZ, RZ, RZ ;  /* 0x000000ffff217224 */ /* 0x000fc600078e00ff */
[----:B------:R-:W-:-:S03]  /*1d70*/  ISETP.GT.U32.AND P3, PT, R4, R0, PT ;  /* 0x000000000400720c */ /* 0x000fc60003f64070 */
[----:B------:R1:W5:Y:S01]  /*1d80*/  @P4 LD.E R33, desc[UR4][R34.64] ;  /* 0x0000000422214980 */ /* 0x000362000c101900 */
[----:B------:R-:W-:Y:S02]  /*1d90*/  SHF.L.U32 R42, R226, 0x3, RZ ;  /* 0x00000003e22a7819 */ /* 0x000fe400000006ff */
[----:B------:R-:W-:-:S07]  /*1da0*/  LOP3.LUT R2, R38, R16, RZ, 0x3c, !PT ;  /* 0x0000001026027212 */ /* 0x000fce00078e3cff */
[----:B------:R-:W-:Y:S01]  /*1db0*/  @!P3 IMAD.IADD R0, R0, 0x1, -R4 ;  /* 0x000000010000b824 */ /* 0x000fe200078e0a04 */
[----:B------:R-:W-:-:S04]  /*1dc0*/  LOP3.LUT R12, R42, 0x38, RZ, 0xc0, !PT ;  /* 0x000000382a0c7812 */ /* 0x000fc800078ec0ff */
[----:B------:R-:W-:Y:S01]  /*1dd0*/  ISETP.GE.U32.AND P4, PT, R0, R4, PT ;  /* 0x000000040000720c */ /* 0x000fe20003f86070 */
[----:B-1----:R-:W1:Y:S01]  /*1de0*/  S2R R34, SR_CgaCtaId ;  /* 0x0000000000227919 */ /* 0x002e620000008800 */
[----:B------:R-:W-:Y:S02]  /*1df0*/  ISETP.GE.AND P2, PT, R2, RZ, PT ;  /* 0x000000ff0200720c */ /* 0x000fe40003f46270 */
[----:B------:R-:W-:Y:S02]  /*1e00*/  LOP3.LUT R0, R42, 0x1c0, RZ, 0xc0, !PT ;  /* 0x000001c02a007812 */ /* 0x000fe400078ec0ff */
[----:B------:R-:W-:Y:S02]  /*1e10*/  IADD3 R2, P1, PT, R12, R7, RZ ;  /* 0x000000070c027210 */ /* 0x000fe40007f3e0ff */
[----:B------:R-:W-:Y:S02]  /*1e20*/  @!P3 IADD3 R5, PT, PT, R5, 0x1, RZ ;  /* 0x000000010505b810 */ /* 0x000fe40007ffe0ff */
[----:B------:R-:W-:Y:S01]  /*1e30*/  LOP3.LUT R6, R42, 0x1e00, RZ, 0xc0, !PT ;  /* 0x00001e002a067812 */ /* 0x000fe200078ec0ff */
[----:B------:R-:W-:Y:S01]  /*1e40*/  IMAD.X R3, RZ, RZ, R10, P1 ;  /* 0x000000ffff037224 */ /* 0x000fe200008e060a */
[----:B------:R-:W-:Y:S01]  /*1e50*/  LOP3.LUT R4, R0, 0x38, R226, 0xf8, !PT ;  /* 0x0000003800047812 */ /* 0x000fe200078ef8e2 */
[----:B------:R-:W-:Y:S01]  /*1e60*/  @P4 VIADD R5, R5, 0x1 ;  /* 0x0000000105054836 */ /* 0x000fe20000000000 */
[----:B------:R-:W-:-:S02]  /*1e70*/  ISETP.NE.AND P1, PT, R16, RZ, PT ;  /* 0x000000ff1000720c */ /* 0x000fc40003f25270 */
[----:B------:R-:W-:Y:S02]  /*1e80*/  LOP3.LUT R63, R6, R4, R12, 0xf6, !PT ;  /* 0x00000004063f7212 */ /* 0x000fe400078ef60c */
[----:B------:R-:W-:Y:S01]  /*1e90*/  MOV R11, 0x400 ;  /* 0x00000400000b7802 */ /* 0x000fe20000000f00 */
[----:B------:R1:W-:Y:S01]  /*1ea0*/  STL [R1+0x70], R42 ;  /* 0x0000702a01007387 */ /* 0x0003e20000100800 */
[----:B------:R-:W-:Y:S02]  /*1eb0*/  SHF.R.U32.HI R60, RZ, 0x3, R226 ;  /* 0x00000003ff3c7819 */ /* 0x000fe400000116e2 */
[----:B------:R-:W-:Y:S02]  /*1ec0*/  MOV R61, RZ ;  /* 0x000000ff003d7202 */ /* 0x000fe40000000f00 */
[----:B-1----:R-:W-:Y:S01]  /*1ed0*/  LEA R42, R34, R11, 0x18 ;  /* 0x0000000b222a7211 */ /* 0x002fe200078ec0ff */
[C---:B------:R-:W-:Y:S01]  /*1ee0*/  IMAD.SHL.U32 R81, R232.reuse, 0x10, RZ ;  /* 0x00000010e8517824 */ /* 0x040fe200078e00ff */
[----:B------:R-:W-:-:S02]  /*1ef0*/  SHF.L.U64.HI R91, R232, 0x4, R233 ;  /* 0x00000004e85b7819 */ /* 0x000fc400000102e9 */
[----:B------:R-:W-:Y:S01]  /*1f00*/  LEA R63, R63, R42, 0x1 ;  /* 0x0000002a3f3f7211 */ /* 0x000fe200078e08ff */
[-C--:B--2---:R-:W-:Y:S02]  /*1f10*/  IMAD R0, R17, R43.reuse, RZ ;  /* 0x0000002b11007224 */ /* 0x084fe400078e02ff */
[----:B------:R-:W-:-:S04]  /*1f20*/  IMAD.WIDE.U32 R2, R13, R43, R2 ;  /* 0x0000002b0d027225 */ /* 0x000fc800078e0002 */
[----:B---3--:R-:W-:-:S04]  /*1f30*/  @!P0 IMAD.WIDE.U32 R6, R14, R41, RZ ;  /* 0x000000290e068225 */ /* 0x008fc800078e00ff */
[----:B------:R-:W-:Y:S02]  /*1f40*/  IMAD.MOV.U32 R14, RZ, RZ, R5 ;  /* 0x000000ffff0e7224 */ /* 0x000fe400078e0005 */
[----:B------:R-:W-:-:S04]  /*1f50*/  @P0 IMAD.WIDE.U32 R4, R8, R32, RZ ;  /* 0x0000002008040225 */ /* 0x000fc800078e00ff */
[----:B----4-:R-:W-:Y:S01]  /*1f60*/  IMAD R0, R13, R44, R0 ;  /* 0x0000002c0d007224 */ /* 0x010fe200078e0200 */
[----:B------:R-:W-:Y:S01]  /*1f70*/  @P0 MOV R6, R4 ;  /* 0x0000000400060202 */ /* 0x000fe20000000f00 */
[----:B------:R-:W-:Y:S02]  /*1f80*/  @!P0 IMAD R11, R15, R41, RZ ;  /* 0x000000290f0b8224 */ /* 0x000fe400078e02ff */
[----:B------:R-:W-:Y:S01]  /*1f90*/  @P0 IMAD R10, R9, R32, RZ ;  /* 0x00000020090a0224 */ /* 0x000fe200078e02ff */
[----:B------:R-:W-:Y:S01]  /*1fa0*/  IADD3 R3, PT, PT, R3, R0, RZ ;  /* 0x0000000003037210 */ /* 0x000fe20007ffe0ff */
[----:B------:R-:W-:Y:S01]  /*1fb0*/  @!P2 IMAD.MOV R14, RZ, RZ, -R14 ;  /* 0x000000ffff0ea224 */ /* 0x000fe200078e0a0e */
[----:B------:R-:W-:Y:S01]  /*1fc0*/  @!P1 LOP3.LUT R14, RZ, R16, RZ, 0x33, !PT ;  /* 0x00000010ff0e9212 */ /* 0x000fe200078e33ff */
[----:B------:R-:W-:Y:S01]  /*1fd0*/  @!P0 IMAD.IADD R0, R7, 0x1, R11 ;  /* 0x0000000107008824 */ /* 0x000fe200078e020b */
[----:B------:R-:W-:Y:S01]  /*1fe0*/  IADD3 R4, P1, PT, R12, R6, RZ ;  /* 0x000000060c047210 */ /* 0x000fe20007f3e0ff */
[----:B------:R-:W-:Y:S01]  /*1ff0*/  @P0 IMAD.IADD R0, R5, 0x1, R10 ;  /* 0x0000000105000824 */ /* 0x000fe200078e020a */
[----:B------:R-:W-:Y:S01]  /*2000*/  SHF.R.S32.HI R32, RZ, 0x1f, R14 ;  /* 0x0000001fff207819 */ /* 0x000fe2000001140e */
[----:B-----5:R-:W-:Y:S01]  /*2010*/  IMAD R6, R29, R14, RZ ;  /* 0x0000000e1d067224 */ /* 0x020fe200078e02ff */
[----:B------:R-:W-:Y:S01]  /*2020*/  SHF.R.S32.HI R10, RZ, 0x1f, R38 ;  /* 0x0000001fff0a7819 */ /* 0x000fe20000011426 */
[----:B------:R-:W-:-:S02]  /*2030*/  IMAD R7, R19, R38, RZ ;  /* 0x0000002613077224 */ /* 0x000fc400078e02ff */
[----:B------:R-:W-:Y:S01]  /*2040*/  IMAD.X R5, RZ, RZ, R0, P1 ;  /* 0x000000ffff057224 */ /* 0x000fe200008e0600 */
[----:B------:R-:W-:Y:S01]  /*2050*/  @!P0 MOV R96, R8 ;  /* 0x0000000800608202 */ /* 0x000fe20000000f00 */
[----:B------:R-:W-:Y:S01]  /*2060*/  @!P0 IMAD.MOV.U32 R97, RZ, RZ, R9 ;  /* 0x000000ffff618224 */ /* 0x000fe200078e0009 */
[----:B------:R-:W-:Y:S01]  /*2070*/  @P0 MOV R97, R9 ;  /* 0x0000000900610202 */ /* 0x000fe20000000f00 */
[----:B------:R-:W-:Y:S02]  /*2080*/  IMAD R0, R32, R28, R6 ;  /* 0x0000001c20007224 */ /* 0x000fe400078e0206 */
[----:B------:R-:W-:Y:S01]  /*2090*/  @P0 IMAD.MOV.U32 R96, RZ, RZ, R8 ;  /* 0x000000ffff600224 */ /* 0x000fe200078e0008 */
[----:B------:R-:W-:Y:S01]  /*20a0*/  IADD3 R6, P0, PT, R12, R26, RZ ;  /* 0x0000001a0c067210 */ /* 0x000fe20007f1e0ff */
[----:B------:R-:W-:Y:S02]  /*20b0*/  IMAD R7, R18, R10, R7 ;  /* 0x0000000a12077224 */ /* 0x000fe400078e0207 */
[----:B------:R-:W-:-:S04]  /*20c0*/  IMAD.WIDE.U32 R4, R38, R18, R4 ;  /* 0x0000001226047225 */ /* 0x000fc800078e0004 */
[----:B------:R-:W-:-:S04]  /*20d0*/  IMAD.WIDE.U32 R2, R14, R28, R2 ;  /* 0x0000001c0e027225 */ /* 0x000fc800078e0002 */
[----:B------:R-:W-:Y:S02]  /*20e0*/  IMAD.IADD R5, R5, 0x1, R7 ;  /* 0x0000000105057824 */ /* 0x000fe400078e0207 */
[----:B------:R-:W-:-:S04]  /*20f0*/  IMAD.WIDE.U32 R8, R37, 0x40, R60 ;  /* 0x0000004025087825 */ /* 0x000fc800078e003c */
[----:B------:R-:W-:Y:S02]  /*2100*/  IMAD.X R7, RZ, RZ, R27, P0 ;  /* 0x000000ffff077224 */ /* 0x000fe400000e061b */
[----:B------:R-:W-:Y:S02]  /*2110*/  IMAD.IADD R3, R3, 0x1, R0 ;  /* 0x0000000103037824 */ /* 0x000fe400078e0200 */
[----:B------:R-:W-:Y:S02]  /*2120*/  IMAD R0, R9, R96, RZ ;  /* 0x0000006009007224 */ /* 0x000fe400078e02ff */
[----:B------:R-:W-:Y:S02]  /*2130*/  IMAD R11, R233, R60, RZ ;  /* 0x0000003ce90b7224 */ /* 0x000fe400078e02ff */
[----:B------:R-:W-:-:S04]  /*2140*/  IMAD.WIDE.U32 R6, R60, R232, R6 ;  /* 0x000000e83c067225 */ /* 0x000fc800078e0006 */
[----:B------:R-:W-:Y:S02]  /*2150*/  IMAD R9, R44, R60, RZ ;  /* 0x0000003c2c097224 */ /* 0x000fe400078e02ff */
[----:B------:R-:W-:Y:S01]  /*2160*/  IMAD.WIDE.U32 R2, R60, R43, R2 ;  /* 0x0000002b3c027225 */ /* 0x000fe200078e0002 */
[----:B------:R-:W-:-:S03]  /*2170*/  LEA R38, P1, R6, R20, 0x1 ;  /* 0x0000001406267211 */ /* 0x000fc600078208ff */
[----:B------:R-:W-:Y:S02]  /*2180*/  IMAD R15, R8, R97, R0 ;  /* 0x00000061080f7224 */ /* 0x000fe400078e0200 */
[----:B------:R-:W-:Y:S01]  /*2190*/  IMAD.IADD R0, R7, 0x1, R11 ;  /* 0x0000000107007824 */ /* 0x000fe200078e020b */
[----:B------:R-:W-:Y:S01]  /*21a0*/  LEA R35, P0, R2, R22, 0x1 ;  /* 0x0000001602237211 */ /* 0x000fe200078008ff */
[----:B------:R-:W-:Y:S01]  /*21b0*/  IMAD.IADD R3, R3, 0x1, R9 ;  /* 0x0000000103037824 */ /* 0x000fe200078e0209 */
[----:B------:R-:W-:Y:S02]  /*21c0*/  STL [R1+0x54], R40 ;  /* 0x0000542801007387 */ /* 0x000fe40000100800 */
[----:B------:R-:W-:Y:S02]  /*21d0*/  LEA.HI.X R37, R6, R21, R0, 0x1, P1 ;  /* 0x0000001506257211 */ /* 0x000fe400008f0c00 */
[----:B------:R-:W-:Y:S01]  /*21e0*/  LEA.HI.X R34, R2, R23, R3, 0x1, P0 ;  /* 0x0000001702227211 */ /* 0x000fe200000f0c03 */
[----:B------:R-:W-:Y:S01]  /*21f0*/  IMAD.SHL.U32 R2, R226, 0x4, RZ ;  /* 0x00000004e2027824 */ /* 0x000fe200078e00ff */
[----:B------:R-:W-:Y:S01]  /*2200*/  SHF.R.S32.HI R10, RZ, 0x1f, R102 ;  /* 0x0000001fff0a7819 */ /* 0x000fe20000011466 */
[----:B------:R-:W-:Y:S01]  /*2210*/  STL [R1+0x3c], R38 ;  /* 0x00003c2601007387 */ /* 0x000fe20000100800 */
[----:B------:R-:W-:Y:S01]  /*2220*/  SHF.L.U32 R3, R39, 0x8, RZ ;  /* 0x0000000827037819 */ /* 0x000fe200000006ff */
[----:B------:R-:W-:-:S02]  /*2230*/  IMAD.WIDE.U32 R4, R8, R96, R4 ;  /* 0x0000006008047225 */ /* 0x000fc400078e0004 */
[----:B------:R-:W-:Y:S01]  /*2240*/  STL [R1+0x48], R35 ;  /* 0x0000482301007387 */ /* 0x000fe20000100800 */
[----:B------:R-:W-:Y:S01]  /*2250*/  LEA.HI R8, R10, R102, RZ, 0x8 ;  /* 0x000000660a087211 */ /* 0x000fe200078f40ff */
[----:B------:R-:W-:Y:S02]  /*2260*/  VIADD R101, R3, 0xffffff00 ;  /* 0xffffff0003657836 */ /* 0x000fe40000000000 */
[----:B------:R-:W-:Y:S01]  /*2270*/  STL [R1+0x38], R37 ;  /* 0x0000382501007387 */ /* 0x000fe20000100800 */
[----:B------:R-:W-:Y:S01]  /*2280*/  LOP3.LUT R155, R2, 0x1c, RZ, 0xc0, !PT ;  /* 0x0000001c029b7812 */ /* 0x000fe200078ec0ff */
[----:B------:R-:W-:Y:S02]  /*2290*/  IMAD.MOV.U32 R2, RZ, RZ, R31 ;  /* 0x000000ffff027224 */ /* 0x000fe400078e001f */
[----:B------:R-:W-:Y:S01]  /*22a0*/  STL [R1+0x44], R34 ;  /* 0x0000442201007387 */ /* 0x000fe20000100800 */
[----:B------:R-:W-:-:S03]  /*22b0*/  SHF.R.S32.HI R0, RZ, 0x8, R8 ;  /* 0x00000008ff007819 */ /* 0x000fc60000011408 */
[----:B------:R1:W-:Y:S01]  /*22c0*/  STL [R1+0x88], R3 ;  /* 0x0000880301007387 */ /* 0x0003e20000100800 */
[----:B------:R-:W-:-:S04]  /*22d0*/  VIMNMX R92, PT, PT, R45, R0, !PT ;  /* 0x000000002d5c7248 */ /* 0x000fc80007fe0100 */
[----:B------:R-:W-:Y:S02]  /*22e0*/  ISETP.GT.AND P0, PT, R39, R92, PT ;  /* 0x0000005c2700720c */ /* 0x000fe40003f04270 */
[----:B-1----:R-:W-:-:S05]  /*22f0*/  MOV R3, R30 ;  /* 0x0000001e00037202 */ /* 0x002fca0000000f00 */
[----:B------:R1:W-:Y:S01]  /*2300*/  STL.64 [R1+0x30], R2 ;  /* 0x0000300201007387 */ /* 0x0003e20000100a00 */
[----:B------:R-:W-:Y:S02]  /*2310*/  IADD3 R5, PT, PT, R5, R15, RZ ;  /* 0x0000000f05057210 */ /* 0x000fe40007ffe0ff */
[C---:B------:R-:W-:Y:S02]  /*2320*/  LEA R98, P2, R4.reuse, R24, 0x1 ;  /* 0x0000001804627211 */ /* 0x040fe400078408ff */
[C---:B------:R-:W-:Y:S02]  /*2330*/  SHF.L.U64.HI R100, R43.reuse, 0x4, R44 ;  /* 0x000000042b647819 */ /* 0x040fe4000001022c */
[----:B------:R-:W-:Y:S02]  /*2340*/  LEA.HI.X R99, R4, R25, R5, 0x1, P2 ;  /* 0x0000001904637211 */ /* 0x000fe400010f0c05 */
[----:B------:R-:W-:Y:S02]  /*2350*/  SHF.L.U32 R94, R43, 0x4, RZ ;  /* 0x000000042b5e7819 */ /* 0x000fe400000006ff */
[----:B------:R-:W-:Y:S01]  /*2360*/  LEA.HI R0, R36, R36, RZ, 0x1 ;  /* 0x0000002424007211 */ /* 0x000fe200078f08ff */
[----:B------:R-:W-:Y:S06]  /*2370*/  @!P0 BRA `(.L_x_3246) ;  /* 0x000000c800788947 */ /* 0x000fec0003800000 */
[----:B------:R-:W2:Y:S04]  /*2380*/  LD.E.64 R4, desc[UR4][R134.64+0x120] ;  /* 0x0001200486047980 */ /* 0x000ea8000c101b00 */
[----:B------:R-:W1:Y:S04]  /*2390*/  LD.E.64 R6, desc[UR4][R134.64+0x118] ;  /* 0x0001180486067980 */ /* 0x000e68000c101b00 */
[----:B------:R-:W3:Y:S04]  /*23a0*/  LD.E.64 R52, desc[UR4][R134.64+0x130] ;  /* 0x0001300486347980 */ /* 0x000ee8000c101b00 */
[----:B------:R-:W4:Y:S04]  /*23b0*/  LD.E.64 R46, desc[UR4][R134.64+0x128] ;  /* 0x00012804862e7980 */ /* 0x000f28000c101b00 */
[----:B------:R-:W5:Y:S04]  /*23c0*/  LD.E.64 R8, desc[UR4][R134.64+0x140] ;  /* 0x0001400486087980 */ /* 0x000f68000c101b00 */
[----:B------:R-:W5:Y:S04]  /*23d0*/  LD.E.64 R10, desc[UR4][R134.64+0x138] ;  /* 0x00013804860a7980 */ /* 0x000f68000c101b00 */
[----:B------:R-:W5:Y:S04]  /*23e0*/  LD.E.64 R16, desc[UR4][R134.64+0x150] ;  /* 0x0001500486107980 */ /* 0x000f68000c101b00 */
[----:B------:R-:W5:Y:S04]  /*23f0*/  LD.E.64 R18, desc[UR4][R134.64+0x148] ;  /* 0x0001480486127980 */ /* 0x000f68000c101b00 */
[----:B------:R-:W5:Y:S04]  /*2400*/  LD.E.64 R20, desc[UR4][R134.64+0x110] ;  /* 0x0001100486147980 */ /* 0x000f68000c101b00 */
[----:B------:R-:W5:Y:S01]  /*2410*/  LD.E.64 R22, desc[UR4][R134.64+0x108] ;  /* 0x0001080486167980 */ /* 0x000f62000c101b00 */
[----:B------:R-:W-:-:S02]  /*2420*/  MOV R13, RZ ;  /* 0x000000ff000d7202 */ /* 0x000fc40000000f00 */
[----:B------:R-:W-:Y:S02]  /*2430*/  SHF.R.S32.HI R24, RZ, 0x1, R0 ;  /* 0x00000001ff187819 */ /* 0x000fe40000011400 */
[----:B------:R-:W-:Y:S02]  /*2440*/  IADD3 R0, P0, PT, -R102, R60, RZ ;  /* 0x0000003c66007210 */ /* 0x000fe40007f1e1ff */
[C---:B------:R-:W-:Y:S01]  /*2450*/  SHF.L.U32 R93, R24.reuse, 0x4, RZ ;  /* 0x00000004185d7819 */ /* 0x040fe200000006ff */
[C---:B------:R-:W-:Y:S01]  /*2460*/  IMAD R116, R24.reuse, 0x30, RZ ;  /* 0x0000003018747824 */ /* 0x040fe200078e02ff */
[C---:B------:R-:W-:Y:S01]  /*2470*/  SHF.L.U32 R104, R24.reuse, 0x6, RZ ;  /* 0x0000000618687819 */ /* 0x040fe200000006ff */
[C---:B------:R-:W-:Y:S01]  /*2480*/  IMAD R115, R24.reuse, 0x50, RZ ;  /* 0x0000005018737824 */ /* 0x040fe200078e02ff */
[C---:B------:R-:W-:Y:S01]  /*2490*/  SHF.L.U32 R103, R24.reuse, 0x7, RZ ;  /* 0x0000000718677819 */ /* 0x040fe200000006ff */
[C---:B------:R-:W-:Y:S02]  /*24a0*/  IMAD R114, R24.reuse, 0x60, RZ ;  /* 0x0000006018727824 */ /* 0x040fe400078e02ff */
[----:B------:R-:W-:-:S02]  /*24b0*/  IMAD R113, R24, 0x70, RZ ;  /* 0x0000007018717824 */ /* 0x000fc400078e02ff */
[C---:B------:R-:W-:Y:S02]  /*24c0*/  IMAD R112, R24.reuse, 0x90, RZ ;  /* 0x0000009018707824 */ /* 0x040fe400078e02ff */
[C---:B------:R-:W-:Y:S02]  /*24d0*/  IMAD R111, R24.reuse, 0xa0, RZ ;  /* 0x000000a0186f7824 */ /* 0x040fe400078e02ff */
[C---:B------:R-:W-:Y:S02]  /*24e0*/  IMAD R110, R24.reuse, 0xb0, RZ ;  /* 0x000000b0186e7824 */ /* 0x040fe400078e02ff */
[C---:B------:R-:W-:Y:S02]  /*24f0*/  IMAD R109, R24.reuse, 0xc0, RZ ;  /* 0x000000c0186d7824 */ /* 0x040fe400078e02ff */
[C---:B------:R-:W-:Y:S02]  /*2500*/  IMAD R108, R24.reuse, 0xd0, RZ ;  /* 0x000000d0186c7824 */ /* 0x040fe400078e02ff */
[----:B------:R-:W-:-:S02]  /*2510*/  IMAD R107, R24, 0xe0, RZ ;  /* 0x000000e0186b7824 */ /* 0x000fc400078e02ff */
[C---:B------:R-:W-:Y:S02]  /*2520*/  IMAD R106, R24.reuse, 0xf0, RZ ;  /* 0x000000f0186a7824 */ /* 0x040fe400078e02ff */
[----:B------:R-:W-:Y:S01]  /*2530*/  IMAD.SHL.U32 R105, R24, 0x20, RZ ;  /* 0x0000002018697824 */ /* 0x000fe200078e00ff */
[C---:B------:R-:W-:Y:S01]  /*2540*/  IADD3 R75, PT, PT, R60.reuse, 0x10, RZ ;  /* 0x000000103c4b7810 */ /* 0x040fe20007ffe0ff */
[C---:B------:R-:W-:Y:S01]  /*2550*/  VIADD R74, R60.reuse, 0x20 ;  /* 0x000000203c4a7836 */ /* 0x040fe20000000000 */
[C---:B------:R-:W-:Y:S01]  /*2560*/  IADD3 R73, PT, PT, R60.reuse, 0x30, RZ ;  /* 0x000000303c497810 */ /* 0x040fe20007ffe0ff */
[C---:B------:R-:W-:Y:S01]  /*2570*/  VIADD R72, R60.reuse, 0x40 ;  /* 0x000000403c487836 */ /* 0x040fe20000000000 */
[C---:B------:R-:W-:Y:S01]  /*2580*/  IADD3 R71, PT, PT, R60.reuse, 0x50, RZ ;  /* 0x000000503c477810 */ /* 0x040fe20007ffe0ff */
[C---:B------:R-:W-:Y:S01]  /*2590*/  VIADD R70, R60.reuse, 0x60 ;  /* 0x000000603c467836 */ /* 0x040fe20000000000 */
[C---:B------:R-:W-:Y:S01]  /*25a0*/  IADD3 R69, PT, PT, R60.reuse, 0x70, RZ ;  /* 0x000000703c457810 */ /* 0x040fe20007ffe0ff */
[C---:B------:R-:W-:Y:S01]  /*25b0*/  VIADD R67, R60.reuse, 0x90 ;  /* 0x000000903c437836 */ /* 0x040fe20000000000 */
[C---:B------:R-:W-:Y:S01]  /*25c0*/  LOP3.LUT R68, R60.reuse, 0x80, RZ, 0xfc, !PT ;  /* 0x000000803c447812 */ /* 0x040fe200078efcff */
[C---:B------:R-:W-:Y:S01]  /*25d0*/  VIADD R65, R60.reuse, 0xb0 ;  /* 0x000000b03c417836 */ /* 0x040fe20000000000 */
[C---:B------:R-:W-:Y:S01]  /*25e0*/  IADD3 R66, PT, PT, R60.reuse, 0xa0, RZ ;  /* 0x000000a03c427810 */ /* 0x040fe20007ffe0ff */
[C---:B------:R-:W-:Y:S01]  /*25f0*/  VIADD R62, R60.reuse, 0xd0 ;  /* 0x000000d03c3e7836 */ /* 0x040fe20000000000 */
[C---:B------:R-:W-:Y:S01]  /*2600*/  IADD3 R64, PT, PT, R60.reuse, 0xc0, RZ ;  /* 0x000000c03c407810 */ /* 0x040fe20007ffe0ff */
[C---:B------:R-:W-:Y:S01]  /*2610*/  VIADD R78, R60.reuse, 0xf0 ;  /* 0x000000f03c4e7836 */ /* 0x040fe20000000000 */
[----:B------:R-:W-:Y:S01]  /*2620*/  IADD3 R79, PT, PT, R60, 0xe0, RZ ;  /* 0x000000e03c4f7810 */ /* 0x000fe20007ffe0ff */
[C---:B------:R-:W-:Y:S01]  /*2630*/  IMAD R51, R39.reuse, -0x100, R102 ;  /* 0xffffff0027337824 */ /* 0x040fe200078e0266 */
[----:B------:R-:W-:Y:S01]  /*2640*/  MOV R80, R101 ;  /* 0x0000006500507202 */ /* 0x000fe20000000f00 */
[----:B------:R-:W-:Y:S01]  /*2650*/  IMAD R50, R39, -0x100, R133 ;  /* 0xffffff0027327824 */ /* 0x000fe200078e0285 */
[----:B------:R-:W-:Y:S01]  /*2660*/  MOV R59, R38 ;  /* 0x00000026003b7202 */ /* 0x000fe20000000f00 */
[----:B------:R-:W-:Y:S01]  /*2670*/  IMAD.MOV.U32 R85, RZ, RZ, R39 ;  /* 0x000000ffff557224 */ /* 0x000fe200078e0027 */
[----:B------:R-:W-:Y:S01]  /*2680*/  MOV R77, R35 ;  /* 0x00000023004d7202 */ /* 0x000fe20000000f00 */
        /* <DEDUP_REMOVED lines=18> */
[----:B------:R-:W-:-:S04]  /*27b0*/  IMAD.WIDE.U32 R4, R41, R4, R12 ;  /* 0x0000000429047225 */ /* 0x000fc800078e000c */
[----:B-1----:R-:W-:-:S04]  /*27c0*/  IMAD.WIDE.U32 R2, R41, R6, R12 ;  /* 0x0000000629027225 */ /* 0x002fc800078e000c */
[----:B------:R-:W-:Y:S01]  /*27d0*/  IMAD R7, R7, R41, RZ ;  /* 0x0000002907077224 */ /* 0x000fe200078e02ff */
[----:B------:R-:W-:Y:S01]  /*27e0*/  SHF.R.S32.HI R6, RZ, 0x1f, R101 ;  /* 0x0000001fff067819 */ /* 0x000fe20000011465 */
[----:B------:R-:W-:Y:S02]  /*27f0*/  IMAD.IADD R5, R5, 0x1, R15 ;  /* 0x0000000105057824 */ /* 0x000fe400078e020f */
[----:B---3--:R-:W-:Y:S01]  /*2800*/  IMAD R15, R53, R101, RZ ;  /* 0x00000065350f7224 */ /* 0x008fe200078e02ff */
[----:B------:R-:W-:Y:S01]  /*2810*/  IADD3 R3, PT, PT, R3, R7, RZ ;  /* 0x0000000703037210 */ /* 0x000fe20007ffe0ff */
[----:B----4-:R-:W-:Y:S02]  /*2820*/  IMAD R7, R47, R101, RZ ;  /* 0x000000652f077224 */ /* 0x010fe400078e02ff */
[-C--:B------:R-:W-:Y:S02]  /*2830*/  IMAD R15, R52, R6.reuse, R15 ;  /* 0x00000006340f7224 */ /* 0x080fe400078e020f */
[----:B------:R-:W-:-:S02]  /*2840*/  IMAD R6, R46, R6, R7 ;  /* 0x000000062e067224 */ /* 0x000fc400078e0207 */
[----:B------:R-:W-:-:S04]  /*2850*/  IMAD.WIDE.U32 R2, R101, R46, R2 ;  /* 0x0000002e65027225 */ /* 0x000fc800078e0002 */
[----:B------:R-:W-:Y:S01]  /*2860*/  IMAD.WIDE.U32 R4, R101, R52, R4 ;  /* 0x0000003465047225 */ /* 0x000fe200078e0004 */
[----:B------:R-:W-:-:S03]  /*2870*/  IADD3 R3, PT, PT, R3, R6, RZ ;  /* 0x0000000603037210 */ /* 0x000fc60007ffe0ff */
[----:B------:R-:W-:Y:S02]  /*2880*/  IMAD.IADD R5, R5, 0x1, R15 ;  /* 0x0000000105057824 */ /* 0x000fe400078e020f */
[-C--:B-----5:R-:W-:Y:S02]  /*2890*/  IMAD R7, R9, R14.reuse, RZ ;  /* 0x0000000e09077224 */ /* 0x0a0fe400078e02ff */
[----:B------:R-:W-:Y:S02]  /*28a0*/  IMAD R6, R11, R14, RZ ;  /* 0x0000000e0b067224 */ /* 0x000fe400078e02ff */
[----:B------:R-:W-:Y:S02]  /*28b0*/  IMAD R9, R8, R32, R7 ;  /* 0x0000002008097224 */ /* 0x000fe400078e0207 */
[----:B------:R-:W-:-:S04]  /*28c0*/  IMAD.WIDE.U32 R4, R14, R8, R4 ;  /* 0x000000080e047225 */ /* 0x000fc800078e0004 */
[----:B------:R-:W-:Y:S02]  /*28d0*/  IMAD R8, R10, R32, R6 ;  /* 0x000000200a087224 */ /* 0x000fe400078e0206 */
[----:B------:R-:W-:Y:S01]  /*28e0*/  IMAD.IADD R6, R101, 0x1, R33 ;  /* 0x0000000165067824 */ /* 0x000fe200078e0221 */
[----:B------:R-:W-:Y:S01]  /*28f0*/  SHF.R.S32.HI R7, RZ, 0x1f, R102 ;  /* 0x0000001fff077819 */ /* 0x000fe20000011466 */
[----:B------:R-:W-:-:S04]  /*2900*/  IMAD.WIDE.U32 R2, R14, R10, R2 ;  /* 0x0000000a0e027225 */ /* 0x000fc800078e0002 */
[-C--:B------:R-:W-:Y:S02]  /*2910*/  IMAD R11, R6, R24.reuse, RZ ;  /* 0x00000018060b7224 */ /* 0x080fe400078e02ff */
[----:B------:R-:W-:Y:S01]  /*2920*/  IMAD R6, R60, R24, R155 ;  /* 0x000000183c067224 */ /* 0x000fe200078e029b */
[----:B------:R-:W-:Y:S01]  /*2930*/  IADD3.X R7, PT, PT, RZ, ~R7, RZ, P0, !PT ;  /* 0x80000007ff077210 */ /* 0x000fe200007fe4ff */
[----:B------:R-:W-:Y:S01]  /*2940*/  IMAD.IADD R3, R3, 0x1, R8 ;  /* 0x0000000103037824 */ /* 0x000fe200078e0208 */
[----:B------:R-:W-:Y:S01]  /*2950*/  IADD3 R5, PT, PT, R5, R9, RZ ;  /* 0x0000000905057210 */ /* 0x000fe20007ffe0ff */
[----:B------:R-:W-:Y:S01]  /*2960*/  IMAD.IADD R9, R155, 0x1, R6 ;  /* 0x000000019b097824 */ /* 0x000fe200078e0206 */
[----:B------:R-:W-:Y:S02]  /*2970*/  SHF.R.S32.HI R15, RZ, 0x1f, R11 ;  /* 0x0000001fff0f7819 */ /* 0x000fe4000001140b */
[----:B------:R-:W-:Y:S01]  /*2980*/  IADD3 R8, P0, PT, R11, R6, RZ ;  /* 0x000000060b087210 */ /* 0x000fe20007f1e0ff */
[----:B------:R-:W-:-:S02]  /*2990*/  IMAD R10, R7, R52, RZ ;  /* 0x00000034070a7224 */ /* 0x000fc400078e02ff */
[----:B------:R-:W-:Y:S01]  /*29a0*/  IMAD R7, R7, R46, RZ ;  /* 0x0000002e07077224 */ /* 0x000fe200078e02ff */
[----:B------:R-:W-:Y:S02]  /*29b0*/  LEA.HI.X.SX32 R14, R6, R15, 0x1, P0 ;  /* 0x0000000f060e7211 */ /* 0x000fe400000f0eff */
[----:B------:R-:W-:Y:S01]  /*29c0*/  IADD3 R6, P0, PT, R11, R9, RZ ;  /* 0x000000090b067210 */ /* 0x000fe20007f1e0ff */
[-C--:B------:R-:W-:Y:S02]  /*29d0*/  IMAD R10, R53, R0.reuse, R10 ;  /* 0x00000000350a7224 */ /* 0x080fe400078e020a */
[-C--:B------:R-:W-:Y:S02]  /*29e0*/  IMAD R25, R47, R0.reuse, R7 ;  /* 0x000000002f197224 */ /* 0x080fe400078e0207 */
[----:B------:R-:W-:-:S04]  /*29f0*/  IMAD.WIDE.U32 R4, R52, R0, R4 ;  /* 0x0000000034047225 */ /* 0x000fc800078e0004 */
[----:B------:R-:W-:Y:S01]  /*2a00*/  IMAD.WIDE.U32 R2, R46, R0, R2 ;  /* 0x000000002e027225 */ /* 0x000fe200078e0002 */
[----:B------:R-:W-:-:S04]  /*2a10*/  LEA.HI.X.SX32 R0, R9, R15, 0x1, P0 ;  /* 0x0000000f09007211 */ /* 0x000fc800000f0eff */
[C---:B------:R-:W-:Y:S01]  /*2a20*/  SHF.L.U64.HI R0, R6.reuse, 0x1, R0 ;  /* 0x0000000106007819 */ /* 0x040fe20000010200 */
[----:B------:R-:W-:Y:S01]  /*2a30*/  IMAD.SHL.U32 R6, R6, 0x2, RZ ;  /* 0x0000000206067824 */ /* 0x000fe200078e00ff */
[----:B------:R-:W-:Y:S01]  /*2a40*/  IADD3 R25, PT, PT, R3, R25, RZ ;  /* 0x0000001903197210 */ /* 0x000fe20007ffe0ff */
[----:B------:R-:W-:Y:S01]  /*2a50*/  IMAD.IADD R5, R5, 0x1, R10 ;  /* 0x0000000105057824 */ /* 0x000fe200078e020a */
[----:B------:R-:W-:Y:S02]  /*2a60*/  LEA R83, P1, R4, R20, 0x1 ;  /* 0x0000001404537211 */ /* 0x000fe400078208ff */
[-C--:B------:R-:W-:Y:S02]  /*2a70*/  IADD3 R56, P3, PT, R16, R6.reuse, RZ ;  /* 0x0000000610387210 */ /* 0x080fe40007f7e0ff */
[----:B------:R-:W-:Y:S02]  /*2a80*/  IADD3 R57, P2, PT, R18, R6, RZ ;  /* 0x0000000612397210 */ /* 0x000fe40007f5e0ff */
[----:B------:R-:W-:-:S02]  /*2a90*/  LEA R26, P0, R2, R22, 0x1 ;  /* 0x00000016021a7211 */ /* 0x000fc400078008ff */
[C---:B------:R-:W-:Y:S02]  /*2aa0*/  SHF.L.U64.HI R7, R8.reuse, 0x1, R14 ;  /* 0x0000000108077819 */ /* 0x040fe4000001020e */
[----:B------:R-:W-:Y:S01]  /*2ab0*/  SHF.L.U32 R8, R8, 0x1, RZ ;  /* 0x0000000108087819 */ /* 0x000fe200000006ff */
[--C-:B------:R-:W-:Y:S01]  /*2ac0*/  IMAD.X R55, R17, 0x1, R0.reuse, P3 ;  /* 0x0000000111377824 */ /* 0x100fe200018e0600 */
[----:B------:R-:W-:Y:S01]  /*2ad0*/  LEA.HI.X R82, R4, R21, R5, 0x1, P1 ;  /* 0x0000001504527211 */ /* 0x000fe200008f0c05 */
[----:B------:R-:W-:Y:S01]  /*2ae0*/  IMAD.X R54, R19, 0x1, R0, P2 ;  /* 0x0000000113367824 */ /* 0x000fe200010e0600 */
[----:B------:R-:W-:Y:S01]  /*2af0*/  LEA.HI.X R25, R2, R23, R25, 0x1, P0 ;  /* 0x0000001702197211 */ /* 0x000fe200000f0c19 */
[C---:B------:R-:W-:Y:S01]  /*2b00*/  IMAD R4, R47.reuse, 0x60, RZ ;  /* 0x000000602f047824 */ /* 0x040fe200078e02ff */
[-C--:B------:R-:W-:Y:S01]  /*2b10*/  IADD3 R44, P1, PT, R16, R8.reuse, RZ ;  /* 0x00000008102c7210 */ /* 0x080fe20007f3e0ff */
[C---:B------:R-:W-:Y:S01]  /*2b20*/  IMAD R2, R47.reuse, 0xc0, RZ ;  /* 0x000000c02f027824 */ /* 0x040fe200078e02ff */
[----:B------:R-:W-:Y:S01]  /*2b30*/  IADD3 R28, P0, PT, R18, R8, RZ ;  /* 0x00000008121c7210 */ /* 0x000fe20007f1e0ff */
[----:B------:R-:W-:-:S02]  /*2b40*/  IMAD R0, R47, 0xe0, RZ ;  /* 0x000000e02f007824 */ /* 0x000fc400078e02ff */
[----:B------:R-:W-:-:S04]  /*2b50*/  IMAD.WIDE.U32 R126, R46, 0x60, RZ ;  /* 0x000000602e7e7825 */ /* 0x000fc800078e00ff */
[----:B------:R-:W-:-:S04]  /*2b60*/  IMAD.WIDE.U32 R122, R46, 0xc0, RZ ;  /* 0x000000c02e7a7825 */ /* 0x000fc800078e00ff */
[----:B------:R-:W-:-:S04]  /*2b70*/  IMAD.WIDE.U32 R120, R46, 0xe0, RZ ;  /* 0x000000e02e787825 */ /* 0x000fc800078e00ff */
[----:B------:R-:W-:Y:S02]  /*2b80*/  IMAD R3, R47, 0xa0, RZ ;  /* 0x000000a02f037824 */ /* 0x000fe400078e02ff */
[----:B------:R-:W-:Y:S01]  /*2b90*/  IMAD.WIDE.U32 R124, R46, 0xa0, RZ ;  /* 0x000000a02e7c7825 */ /* 0x000fe200078e00ff */
[-C--:B------:R-:W-:Y:S02]  /*2ba0*/  IADD3.X R45, PT, PT, R17, R7.reuse, RZ, P1, !PT ;  /* 0x00000007112d7210 */ /* 0x080fe40000ffe4ff */
[----:B------:R-:W-:Y:S01]  /*2bb0*/  IADD3.X R29, PT, PT, R19, R7, RZ, P0, !PT ;  /* 0x00000007131d7210 */ /* 0x000fe200007fe4ff */
[----:B------:R-:W-:Y:S01]  /*2bc0*/  IMAD.SHL.U32 R139, R52, 0x20, RZ ;  /* 0x00000020348b7824 */ /* 0x000fe200078e00ff */
[----:B------:R-:W-:Y:S01]  /*2bd0*/  ISETP.GE.AND P2, PT, R12, R40, PT ;  /* 0x000000280c00720c */ /* 0x000fe20003f46270 */
[----:B------:R-:W-:Y:S01]  /*2be0*/  IMAD.SHL.U32 R136, R46, 0x80, RZ ;  /* 0x000000802e887824 */ /* 0x000fe200078e00ff */
[----:B------:R-:W-:Y:S01]  /*2bf0*/  SHF.L.U64.HI R138, R52, 0x5, R53 ;  /* 0x00000005348a7819 */ /* 0x000fe20000010235 */
[----:B------:R-:W-:Y:S01]  /*2c00*/  IMAD.IADD R89, R125, 0x1, R3 ;  /* 0x000000017d597824 */ /* 0x000fe200078e0203 */
[----:B------:R-:W-:-:S02]  /*2c10*/  SHF.L.U64.HI R128, R46, 0x5, R47 ;  /* 0x000000052e807819 */ /* 0x000fc4000001022f */
[C---:B------:R-:W-:Y:S02]  /*2c20*/  SHF.L.U32 R129, R46.reuse, 0x5, RZ ;  /* 0x000000052e817819 */ /* 0x040fe400000006ff */
[C-C-:B------:R-:W-:Y:S02]  /*2c30*/  SHF.L.U64.HI R130, R46.reuse, 0x6, R47.reuse ;  /* 0x000000062e827819 */ /* 0x140fe4000001022f */
[C---:B------:R-:W-:Y:S02]  /*2c40*/  SHF.L.U32 R131, R46.reuse, 0x6, RZ ;  /* 0x000000062e837819 */ /* 0x040fe400000006ff */
[C-C-:B------:R-:W-:Y:S02]  /*2c50*/  SHF.L.U64.HI R132, R46.reuse, 0x7, R47.reuse ;  /* 0x000000072e847819 */ /* 0x140fe4000001022f */
[C---:B------:R-:W-:Y:S02]  /*2c60*/  SHF.L.U64.HI R137, R46.reuse, 0x4, R47 ;  /* 0x000000042e897819 */ /* 0x040fe4000001022f */
[----:B------:R-:W-:-:S02]  /*2c70*/  SHF.L.U32 R119, R46, 0x4, RZ ;  /* 0x000000042e777819 */ /* 0x000fc400000006ff */
[----:B------:R-:W-:Y:S02]  /*2c80*/  IADD3 R90, PT, PT, R127, R4, RZ ;  /* 0x000000047f5a7210 */ /* 0x000fe40007ffe0ff */
[----:B------:R-:W-:Y:S02]  /*2c90*/  IADD3 R88, PT, PT, R123, R2, RZ ;  /* 0x000000027b587210 */ /* 0x000fe40007ffe0ff */
[----:B------:R-:W-:-:S07]  /*2ca0*/  IADD3 R87, PT, PT, R121, R0, RZ ;  /* 0x0000000079577210 */ /* 0x000fce0007ffe0ff */
.L_x_3317:
[----:B------:R-:W-:Y:S01]  /*2cb0*/  VIADD R50, R50, 0x100 ;  /* 0x0000010032327836 */ /* 0x000fe20000000000 */
[----:B------:R-:W2:Y:S01]  /*2cc0*/  LDL R0, [R1+0x54] ;  /* 0x0000540001007983 */ /* 0x000ea20000100800 */
[----:B------:R-:W-:Y:S01]  /*2cd0*/  VIADD R51, R51, 0x100 ;  /* 0x0000010033337836 */ /* 0x000fe20000000000 */
[----:B------:R-:W-:Y:S01]  /*2ce0*/  UMOV UR6, URZ ;  /* 0x000000ff00067c82 */ /* 0x000fe20008000000 */
[----:B------:R-:W-:Y:S01]  /*2cf0*/  IMAD.MOV.U32 R84, RZ, RZ, R80 ;  /* 0x000000ffff547224 */ /* 0x000fe200078e0050 */
[----:B------:R-:W-:Y:S01]  /*2d00*/  ISETP.GE.OR P4, PT, R60, R50, P2 ;  /* 0x000000323c00720c */ /* 0x000fe20001786670 */
[----:B------:R-:W-:Y:S01]  /*2d10*/  VIADD R85, R85, 0xffffffff ;  /* 0xffffffff55557836 */ /* 0x000fe20000000000 */
[----:B------:R-:W3:Y:S01]  /*2d20*/  LDL R42, [R1+0x28] ;  /* 0x00002800012a7983 */ /* 0x000ee20000100800 */
[----:B------:R-:W-:Y:S01]  /*2d30*/  VIADD R80, R80, 0xffffff00 ;  /* 0xffffff0050507836 */ /* 0x000fe20000000000 */
[-C--:B------:R-:W-:Y:S01]  /*2d40*/  ISETP.LT.OR P4, PT, R60, R51.reuse, P4 ;  /* 0x000000333c00720c */ /* 0x080fe20002781670 */
[----:B------:R-:W-:Y:S01]  /*2d50*/  BSSY.RECONVERGENT B1, `(.L_x_3247) ;  /* 0x0000b95000017945 */ /* 0x000fe20003800200 */
[----:B------:R-:W4:Y:S11]  /*2d60*/  LDL R43, [R1+0x2c] ;  /* 0x00002c00012b7983 */ /* 0x000f360000100800 */
[----:B------:R-:W-:Y:S02]  /*2d70*/  @!P4 IMAD.MOV.U32 R2, RZ, RZ, R83 ;  /* 0x000000ffff02c224 */ /* 0x000fe400078e0053 */
[----:B------:R-:W-:Y:S02]  /*2d80*/  @!P4 IMAD.MOV.U32 R3, RZ, RZ, R82 ;  /* 0x000000ffff03c224 */ /* 0x000fe400078e0052 */
[----:B------:R-:W-:Y:S02]  /*2d90*/  @!P4 IMAD.MOV.U32 R14, RZ, RZ, R77 ;  /* 0x000000ffff0ec224 */ /* 0x000fe400078e004d */
[----:B------:R-:W-:Y:S01]  /*2da0*/  @!P4 IMAD.MOV.U32 R15, RZ, RZ, R76 ;  /* 0x000000ffff0fc224 */ /* 0x000fe200078e004c */
[----:B------:R-:W5:Y:S04]  /*2db0*/  @!P4 LD.E.128 R16, desc[UR4][R2.64] ;  /* 0x000000040210c980 */ /* 0x000f68000c101d00 */
[----:B-----5:R1:W-:Y:S01]  /*2dc0*/  @!P4 ST.E.128 desc[UR4][R14.64], R16 ;  /* 0x000000100e00c985 */ /* 0x0203e2000c101d04 */
[----:B--2---:R-:W-:Y:S04]  /*2dd0*/  ISETP.GE.AND P2, PT, R12, R0, PT ;  /* 0x000000000c00720c */ /* 0x004fe80003f46270 */
[CC--:B------:R-:W-:Y:S02]  /*2de0*/  ISETP.GE.OR P0, PT, R74.reuse, R50.reuse, P2 ;  /* 0x000000324a00720c */ /* 0x0c0fe40001706670 */
[-C--:B------:R-:W-:Y:S02]  /*2df0*/  ISETP.GE.OR P3, PT, R71, R50.reuse, P2 ;  /* 0x000000324700720c */ /* 0x080fe40001766670 */
[-C--:B------:R-:W-:Y:S02]  /*2e00*/  ISETP.LT.OR P5, PT, R74, R51.reuse, P0 ;  /* 0x000000334a00720c */ /* 0x080fe400007a1670 */
[----:B------:R-:W-:Y:S02]  /*2e10*/  ISETP.GE.OR P0, PT, R73, R50, P2 ;  /* 0x000000324900720c */ /* 0x000fe40001706670 */
[-C--:B------:R-:W-:Y:S02]  /*2e20*/  ISETP.LT.OR P6, PT, R71, R51.reuse, P3 ;  /* 0x000000334700720c */ /* 0x080fe40001fc1670 */
[----:B------:R-:W-:Y:S02]  /*2e30*/  ISETP.LT.OR P1, PT, R73, R51, P0 ;  /* 0x000000334900720c */ /* 0x000fe40000721670 */
[----:B------:R-:W-:Y:S02]  /*2e40*/  IADD3 R4, P0, PT, R83, R139, RZ ;  /* 0x0000008b53047210 */ /* 0x000fe40007f1e0ff */
[----:B------:R-:W-:Y:S02]  /*2e50*/  P2R R27, PR, RZ, 0x2 ;  /* 0x00000002ff1b7803 */ /* 0x000fe40000000000 */
[----:B------:R-:W-:Y:S01]  /*2e60*/  LEA R2, P1, R94, R77, 0x1 ;  /* 0x0000004d5e027211 */ /* 0x000fe200078208ff */
[----:B------:R-:W-:Y:S01]  /*2e70*/  IMAD.X R5, R82, 0x1, R138, P0 ;  /* 0x0000000152057824 */ /* 0x000fe200000e068a */
[----:B------:R-:W-:Y:S02]  /*2e80*/  ISETP.NE.AND P3, PT, R27, RZ, PT ;  /* 0x000000ff1b00720c */ /* 0x000fe40003f65270 */
[----:B------:R-:W-:Y:S02]  /*2e90*/  @!P5 IADD3 R10, P0, PT, R4, R139, RZ ;  /* 0x0000008b040ad210 */ /* 0x000fe40007f1e0ff */
[----:B------:R-:W-:Y:S02]  /*2ea0*/  LEA.HI.X R3, R94, R76, R100, 0x1, P1 ;  /* 0x0000004c5e037211 */ /* 0x000fe400008f0c64 */
[C---:B---3--:R-:W-:Y:S01]  /*2eb0*/  @!P5 LEA R8, P1, R42.reuse, R2, 0x5 ;  /* 0x000000022a08d211 */ /* 0x048fe200078228ff */
[----:B------:R-:W-:Y:S01]  /*2ec0*/  @!P5 IMAD.X R11, R5, 0x1, R138, P0 ;  /* 0x00000001050bd824 */ /* 0x000fe200000e068a */
[----:B------:R-:W-:Y:S02]  /*2ed0*/  P2R R36, PR, RZ, 0x20 ;  /* 0x00000020ff247803 */ /* 0x000fe40000000000 */
[----:B----4-:R-:W-:Y:S02]  /*2ee0*/  @!P5 LEA.HI.X R9, R42, R3, R43, 0x5, P1 ;  /* 0x000000032a09d211 */ /* 0x010fe400008f2c2b */
[C---:B------:R-:W-:Y:S02]  /*2ef0*/  ISETP.GE.OR P1, PT, R67.reuse, R50, P2 ;  /* 0x000000324300720c */ /* 0x040fe40001726670 */
[C---:B------:R-:W-:Y:S02]  /*2f00*/  @!P3 LEA R6, P0, R52.reuse, R4, 0x6 ;  /* 0x000000043406b211 */ /* 0x040fe400078030ff */
        /* <DEDUP_REMOVED lines=16> */
[-C--:B------:R-:W-:Y:S04]  /*3010*/  ISETP.LT.OR P0, PT, R75, R51.reuse, P0 ;  /* 0x000000334b00720c */ /* 0x080fe80000701670 */
[----:B------:R-:W-:Y:S09]  /*3020*/  P2R R40, PR, RZ, 0x1 ;  /* 0x00000001ff287803 */ /* 0x000ff20000000000 */
[----:B-1----:R-:W2:Y:S04]  /*3030*/  @!P0 LD.E.128 R16, desc[UR4][R4.64] ;  /* 0x0000000404108980 */ /* 0x002ea8000c101d00 */
        /* <DEDUP_REMOVED lines=8> */
[----:B-1----:R1:W2:Y:S02]  /*30c0*/  @!P3 LD.E.128 R8, desc[UR4][R6.64] ;  /* 0x000000040608b980 */ /* 0x0022a4000c101d00 */
[----:B-1----:R-:W-:Y:S04]  /*30d0*/  @!P1 IMAD.WIDE.U32 R6, R52, 0x60, R4 ;  /* 0x0000006034069825 */ /* 0x002fe800078e0004 */
[----:B------:R-:W-:Y:S02]  /*30e0*/  @!P1 IMAD.IADD R7, R7, 0x1, R0 ;  /* 0x0000000107079824 */ /* 0x000fe400078e0200 */
[----:B------:R-:W-:Y:S01]  /*30f0*/  @!P1 IMAD R0, R43, 0x60, RZ ;  /* 0x000000602b009824 */ /* 0x000fe200078e02ff */
[----:B--2---:R1:W-:Y:S04]  /*3100*/  @!P3 ST.E.128 desc[UR4][R20.64], R8 ;  /* 0x000000081400b985 */ /* 0x0043e8000c101d04 */
[----:B-1----:R1:W2:Y:S02]  /*3110*/  @!P1 LD.E.128 R8, desc[UR4][R6.64] ;  /* 0x0000000406089980 */ /* 0x0022a4000c101d00 */
[----:B-1----:R-:W-:Y:S04]  /*3120*/  @!P1 IMAD.WIDE.U32 R6, R42, 0x60, R2 ;  /* 0x000000602a069825 */ /* 0x002fe800078e0002 */
[----:B------:R-:W-:Y:S05]  /*3130*/  @!P1 IMAD.IADD R7, R7, 0x1, R0 ;  /* 0x0000000107079824 */ /* 0x000fea00078e0200 */
[----:B--2---:R1:W-:Y:S01]  /*3140*/  @!P1 ST.E.128 desc[UR4][R6.64], R8 ;  /* 0x0000000806009985 */ /* 0x0043e2000c101d04 */
[-C--:B------:R-:W-:Y:S02]  /*3150*/  ISETP.LT.OR P1, PT, R70, R51.reuse, P0 ;  /* 0x000000334600720c */ /* 0x080fe40000721670 */
[CC--:B------:R-:W-:Y:S02]  /*3160*/  ISETP.GE.OR P0, PT, R69.reuse, R50.reuse, P2 ;  /* 0x000000324500720c */ /* 0x0c0fe40001706670 */
[----:B------:R-:W-:Y:S02]  /*3170*/  P2R R21, PR, RZ, 0x2 ;  /* 0x00000002ff157803 */ /* 0x000fe40000000000 */
[-C--:B------:R-:W-:Y:S02]  /*3180*/  ISETP.LT.OR P3, PT, R69, R51.reuse, P0 ;  /* 0x000000334500720c */ /* 0x080fe40000761670 */
[-C--:B------:R-:W-:Y:S02]  /*3190*/  ISETP.GE.OR P0, PT, R68, R50.reuse, P2 ;  /* 0x000000324400720c */ /* 0x080fe40001706670 */
[----:B------:R-:W-:Y:S03]  /*31a0*/  P2R R20, PR, RZ, 0x8 ;  /* 0x00000008ff147803 */ /* 0x000fe60000000000 */
[----:B------:R-:W-:Y:S02]  /*31b0*/  @!P1 IMAD R0, R53, 0xa0, RZ ;  /* 0x000000a035009824 */ /* 0x000fe400078e02ff */
[----:B-1----:R-:W-:Y:S01]  /*31c0*/  @!P1 IMAD.WIDE.U32 R6, R52, 0xa0, R4 ;  /* 0x000000a034069825 */ /* 0x002fe200078e0004 */
[----:B------:R-:W2:Y:S03]  /*31d0*/  @!P6 LD.E.128 R8, desc[UR4][R22.64] ;  /* 0x000000041608e980 */ /* 0x000ea6000c101d00 */
[----:B------:R-:W-:Y:S02]  /*31e0*/  @!P1 IMAD.IADD R7, R7, 0x1, R0 ;  /* 0x0000000107079824 */ /* 0x000fe400078e0200 */
[----:B------:R-:W-:Y:S01]  /*31f0*/  @!P1 IMAD R0, R43, 0xa0, RZ ;  /* 0x000000a02b009824 */ /* 0x000fe200078e02ff */
[----:B--2---:R1:W-:Y:S01]  /*3200*/  @!P6 ST.E.128 desc[UR4][R30.64], R8 ;  /* 0x000000081e00e985 */ /* 0x0043e2000c101d04 */
[C---:B------:R-:W-:Y:S03]  /*3210*/  ISETP.GE.OR P6, PT, R64.reuse, R50, P2 ;  /* 0x000000324000720c */ /* 0x040fe600017c6670 */
[----:B------:R2:W3:Y:S01]  /*3220*/  @!P1 LD.E.128 R16, desc[UR4][R6.64] ;  /* 0x0000000406109980 */ /* 0x0004e2000c101d00 */
[-C--:B------:R-:W-:Y:S01]  /*3230*/  ISETP.LT.OR P6, PT, R64, R51.reuse, P6 ;  /* 0x000000334000720c */ /* 0x080fe200037c1670 */
[----:B-1----:R-:W-:Y:S04]  /*3240*/  @!P1 IMAD.WIDE.U32 R8, R42, 0xa0, R2 ;  /* 0x000000a02a089825 */ /* 0x002fe800078e0002 */
[----:B------:R-:W-:Y:S01]  /*3250*/  @!P3 IMAD R10, R53, 0xc0, RZ ;  /* 0x000000c0350ab824 */ /* 0x000fe200078e02ff */
[----:B------:R-:W-:Y:S01]  /*3260*/  @!P1 IADD3 R9, PT, PT, R9, R0, RZ ;  /* 0x0000000009099210 */ /* 0x000fe20007ffe0ff */
[----:B--2---:R-:W-:Y:S04]  /*3270*/  @!P3 IMAD.WIDE.U32 R6, R52, 0xc0, R4 ;  /* 0x000000c03406b825 */ /* 0x004fe800078e0004 */
[----:B------:R-:W-:Y:S02]  /*3280*/  @!P3 IMAD.IADD R7, R7, 0x1, R10 ;  /* 0x000000010707b824 */ /* 0x000fe400078e020a */
[----:B------:R-:W-:Y:S01]  /*3290*/  @!P3 IMAD R0, R43, 0xc0, RZ ;  /* 0x000000c02b00b824 */ /* 0x000fe200078e02ff */
[----:B---3--:R1:W-:Y:S01]  /*32a0*/  @!P1 ST.E.128 desc[UR4][R8.64], R16 ;  /* 0x0000001008009985 */ /* 0x0083e2000c101d04 */
[-C--:B------:R-:W-:Y:S02]  /*32b0*/  ISETP.LT.OR P1, PT, R68, R51.reuse, P0 ;  /* 0x000000334400720c */ /* 0x080fe40000721670 */
[-C--:B------:R-:W-:Y:S02]  /*32c0*/  ISETP.GE.OR P0, PT, R66, R50.reuse, P2 ;  /* 0x000000324200720c */ /* 0x080fe40001706670 */
[----:B------:R-:W-:Y:S09]  /*32d0*/  P2R R15, PR, RZ, 0x2 ;  /* 0x00000002ff0f7803 */ /* 0x000ff20000000000 */
[----:B------:R-:W-:Y:S02]  /*32e0*/  @!P1 IMAD R10, R53, 0xe0, RZ ;  /* 0x000000e0350a9824 */ /* 0x000fe400078e02ff */
[----:B-1----:R-:W-:Y:S01]  /*32f0*/  @!P3 IMAD.WIDE.U32 R8, R42, 0xc0, R2 ;  /* 0x000000c02a08b825 */ /* 0x002fe200078e0002 */
[----:B------:R1:W2:Y:S03]  /*3300*/  @!P3 LD.E.128 R16, desc[UR4][R6.64] ;  /* 0x000000040610b980 */ /* 0x0002a6000c101d00 */
[----:B------:R-:W-:Y:S02]  /*3310*/  @!P3 IMAD.IADD R9, R9, 0x1, R0 ;  /* 0x000000010909b824 */ /* 0x000fe400078e0200 */
[----:B------:R-:W-:Y:S02]  /*3320*/  @!P1 IMAD R0, R43, 0xe0, RZ ;  /* 0x000000e02b009824 */ /* 0x000fe400078e02ff */
[----:B-1----:R-:W-:Y:S04]  /*3330*/  @!P1 IMAD.WIDE.U32 R6, R52, 0xe0, R4 ;  /* 0x000000e034069825 */ /* 0x002fe800078e0004 */
[----:B------:R-:W-:Y:S01]  /*3340*/  @!P1 IMAD.IADD R7, R7, 0x1, R10 ;  /* 0x0000000107079824 */ /* 0x000fe200078e020a */
        /* <DEDUP_REMOVED lines=10> */
[CC--:B------:R-:W-:Y:S04]  /*33f0*/  ISETP.GE.OR P0, PT, R78.reuse, R50.reuse, P2 ;  /* 0x000000324e00720c */ /* 0x0c0fe80001706670 */
[-C--:B------:R-:W-:Y:S11]  /*3400*/  ISETP.LT.OR P0, PT, R78, R51.reuse, P0 ;  /* 0x000000334e00720c */ /* 0x080ff60000701670 */
[----:B------:R-:W-:Y:S02]  /*3410*/  @!UPT UIADD3 URZ, UPT, UPT, URZ, URZ, URZ ;  /* 0x000000fffffff290 */ /* 0x000fe4000fffe0ff */
[----:B------:R-:W-:Y:S02]  /*3420*/  @!P0 IMAD R14, R53, 0x1c0, RZ ;  /* 0x000001c0350e8824 */ /* 0x000fe400078e02ff */
[----:B-1----:R-:W-:Y:S01]  /*3430*/  @!P3 IMAD.WIDE.U32 R6, R52, 0x120, R4 ;  /* 0x000001203406b825 */ /* 0x002fe200078e0004 */
[----:B------:R-:W2:Y:S03]  /*3440*/  @!P5 LD.E.128 R8, desc[UR4][R32.64] ;  /* 0x000000042008d980 */ /* 0x000ea6000c101d00 */
[----:B------:R-:W-:Y:S02]  /*3450*/  @!P3 IMAD.IADD R7, R7, 0x1, R0 ;  /* 0x000000010707b824 */ /* 0x000fe400078e0200 */
[----:B------:R-:W-:Y:S01]  /*3460*/  @!P3 IMAD R0, R43, 0x120, RZ ;  /* 0x000001202b00b824 */ /* 0x000fe200078e02ff */
[----:B--2---:R1:W-:Y:S04]  /*3470*/  @!P5 ST.E.128 desc[UR4][R34.64], R8 ;  /* 0x000000082200d985 */ /* 0x0043e8000c101d04 */
[----:B------:R2:W3:Y:S01]  /*3480*/  @!P3 LD.E.128 R16, desc[UR4][R6.64] ;  /* 0x000000040610b980 */ /* 0x0004e2000c101d00 */
        /* <DEDUP_REMOVED lines=8> */
[----:B---3--:R1:W-:Y:S01]  /*3510*/  @!P3 ST.E.128 desc[UR4][R8.64], R16 ;  /* 0x000000100800b985 */ /* 0x0083e2000c101d04 */
[C---:B------:R-:W-:Y:S04]  /*3520*/  ISETP.GE.OR P3, PT, R62.reuse, R50, P2 ;  /* 0x000000323e00720c */ /* 0x040fe80001766670 */
[-C--:B------:R-:W-:Y:S01]  /*3530*/  ISETP.LT.OR P3, PT, R62, R51.reuse, P3 ;  /* 0x000000333e00720c */ /* 0x080fe20001f61670 */
[----:B-1----:R-:W-:Y:S01]  /*3540*/  @!P1 IMAD.WIDE.U32 R8, R42, 0x140, R2 ;  /* 0x000001402a089825 */ /* 0x002fe200078e0002 */
[----:B------:R1:W2:Y:S04]  /*3550*/  @!P1 LD.E.128 R16, desc[UR4][R6.64] ;  /* 0x0000000406109980 */ /* 0x0002a8000c101d00 */
[----:B------:R-:W-:Y:S01]  /*3560*/  @!P1 IADD3 R9, PT, PT, R9, R0, RZ ;  /* 0x0000000009099210 */ /* 0x000fe20007ffe0ff */
[----:B------:R-:W-:Y:S02]  /*3570*/  @!P6 IMAD R0, R43, 0x160, RZ ;  /* 0x000001602b00e824 */ /* 0x000fe400078e02ff */
[----:B-1----:R-:W-:Y:S04]  /*3580*/  @!P6 IMAD.WIDE.U32 R6, R52, 0x160, R4 ;  /* 0x000001603406e825 */ /* 0x002fe800078e0004 */
[----:B------:R-:W-:Y:S02]  /*3590*/  @!P6 IMAD.IADD R7, R7, 0x1, R10 ;  /* 0x000000010707e824 */ /* 0x000fe400078e020a */
        /* <DEDUP_REMOVED lines=25> */
[----:B------:R-:W-:Y:S05]  /*3730*/  @!P0 IMAD.WIDE.U32 R2, R42, 0x1c0, R2 ;  /* 0x000001c02a028825 */ /* 0x000fea00078e0002 */
[----:B------:R-:W-:Y:S01]  /*3740*/  @!P0 IADD3 R3, PT, PT, R3, R0, RZ ;  /* 0x0000000003038210 */ /* 0x000fe20007ffe0ff */
        /* <DEDUP_REMOVED lines=11> */
[----:B---3--:R-:W-:Y:S11]  /*3800*/  ISETP.NE.AND P5, PT, R14, RZ, PT ;  /* 0x000000ff0e00720c */ /* 0x008ff60003fa5270 */
[----:B------:R-:W-:Y:S02]  /*3810*/  @!UPT UIADD3 URZ, UPT, UPT, URZ, URZ, URZ ;  /* 0x000000fffffff290 */ /* 0x000fe4000fffe0ff */
[----:B------:R-:W-:Y:S05]  /*3820*/  @P5 BRA `(.L_x_3248) ;  /* 0x0000000800245947 */ /* 0x000fea0003800000 */
[----:B------:R-:W-:Y:S01]  /*3830*/  @!P4 IMAD.MOV.U32 R6, RZ, RZ, R59 ;  /* 0x000000ffff06c224 */ /* 0x000fe200078e003b */
[----:B------:R-:W-:Y:S01]  /*3840*/  P2R R31, PR, RZ, 0x8 ;  /* 0x00000008ff1f7803 */ /* 0x000fe20000000000 */
[----:B------:R-:W-:Y:S01]  /*3850*/  @!P4 IMAD.MOV.U32 R7, RZ, RZ, R58 ;  /* 0x000000ffff07c224 */ /* 0x000fe200078e003a */
[----:B------:R-:W-:Y:S02]  /*3860*/  ISETP.NE.AND P3, PT, R21, RZ, PT ;  /* 0x000000ff1500720c */ /* 0x000fe40003f65270 */
[----:B------:R-:W-:Y:S02]  /*3870*/  P2R R34, PR, RZ, 0x4 ;  /* 0x00000004ff227803 */ /* 0x000fe40000000000 */
[----:B------:R-:W-:Y:S02]  /*3880*/  P2R R0, PR, RZ, 0x8 ;  /* 0x00000008ff007803 */ /* 0x000fe40000000000 */
[----:B------:R-:W-:Y:S01]  /*3890*/  ISETP.NE.AND P3, PT, R27, RZ, PT ;  /* 0x000000ff1b00720c */ /* 0x000fe20003f65270 */
[----:B------:R-:W-:Y:S01]  /*38a0*/  @!P4 IMAD.MOV.U32 R27, RZ, RZ, R25 ;  /* 0x000000ffff1bc224 */ /* 0x000fe200078e0019 */
[----:B------:R-:W-:Y:S02]  /*38b0*/  ISETP.NE.AND P2, PT, R36, RZ, PT ;  /* 0x000000ff2400720c */ /* 0x000fe40003f45270 */
[C---:B------:R-:W-:Y:S02]  /*38c0*/  LEA R2, P5, R119.reuse, R26, 0x1 ;  /* 0x0000001a77027211 */ /* 0x040fe400078a08ff */
[----:B------:R-:W2:Y:S01]  /*38d0*/  @!P4 LD.E.128 R8, desc[UR4][R26.64] ;  /* 0x000000041a08c980 */ /* 0x000ea2000c101d00 */
[----:B------:R-:W-:Y:S02]  /*38e0*/  P2R R33, PR, RZ, 0x1 ;  /* 0x00000001ff217803 */ /* 0x000fe40000000000 */
[----:B------:R-:W-:Y:S02]  /*38f0*/  LEA.HI.X R3, R119, R25, R137, 0x1, P5 ;  /* 0x0000001977037211 */ /* 0x000fe400028f0c89 */
[----:B------:R-:W-:Y:S02]  /*3900*/  LEA R4, P5, R81, R59, 0x1 ;  /* 0x0000003b51047211 */ /* 0x000fe400078a08ff */
[----:B------:R-:W-:Y:S02]  /*3910*/  ISETP.NE.AND P0, PT, R15, RZ, PT ;  /* 0x000000ff0f00720c */ /* 0x000fe40003f05270 */
[----:B------:R-:W-:Y:S02]  /*3920*/  LEA.HI.X R5, R81, R58, R91, 0x1, P5 ;  /* 0x0000003a51057211 */ /* 0x000fe400028f0c5b */
[----:B------:R-:W-:Y:S02]  /*3930*/  ISETP.NE.AND P5, PT, R39, RZ, PT ;  /* 0x000000ff2700720c */ /* 0x000fe40003fa5270 */
[----:B------:R-:W-:Y:S02]  /*3940*/  P2R R32, PR, RZ, 0x2 ;  /* 0x00000002ff207803 */ /* 0x000fe40000000000 */
[----:B------:R-:W-:Y:S02]  /*3950*/  ISETP.NE.AND P1, PT, R20, RZ, PT ;  /* 0x000000ff1400720c */ /* 0x000fe40003f25270 */
[----:B------:R-:W-:Y:S02]  /*3960*/  P2R R30, PR, RZ, 0x40 ;  /* 0x00000040ff1e7803 */ /* 0x000fe40000000000 */
[----:B------:R-:W-:Y:S01]  /*3970*/  ISETP.NE.AND P6, PT, R37, RZ, PT ;  /* 0x000000ff2500720c */ /* 0x000fe20003fc5270 */
[----:B--2---:R1:W-:Y:S02]  /*3980*/  @!P4 ST.E.128 desc[UR4][R6.64], R8 ;  /* 0x000000080600c985 */ /* 0x0043e4000c101d04 */
        /* <DEDUP_REMOVED lines=11> */
[-CC-:B------:R-:W-:Y:S01]  /*3a40*/  @!P3 LEA.HI.X R11, R232, R5.reuse, R233.reuse, 0x6, P4 ;  /* 0x00000005e80bb211 */ /* 0x180fe200020f34e9 */
        /* <DEDUP_REMOVED lines=20> */
[C---:B-1----:R-:W-:Y:S05]  /*3b90*/  @!P3 IADD3 R6, P4, PT, R2.reuse, R124, RZ ;  /* 0x0000007c0206b210 */ /* 0x042fea0007f9e0ff */
[C---:B------:R-:W-:Y:S01]  /*3ba0*/  @!P3 IMAD.X R7, R3.reuse, 0x1, R89, P4 ;  /* 0x000000010307b824 */ /* 0x040fe200020e0659 */
[C---:B------:R-:W-:Y:S04]  /*3bb0*/  @!P1 IADD3 R8, P4, PT, R2.reuse, R122, RZ ;  /* 0x0000007a02089210 */ /* 0x040fe80007f9e0ff */
[C---:B------:R-:W-:Y:S02]  /*3bc0*/  @!P1 IADD3.X R9, PT, PT, R3.reuse, R88, RZ, P4, !PT ;  /* 0x0000005803099210 */ /* 0x040fe400027fe4ff */
[----:B------:R-:W-:Y:S05]  /*3bd0*/  @!P0 IADD3 R14, P4, PT, R2, R120, RZ ;  /* 0x00000078020e8210 */ /* 0x000fea0007f9e0ff */
[----:B------:R-:W-:Y:S01]  /*3be0*/  @!P0 IMAD.X R15, R3, 0x1, R87, P4 ;  /* 0x00000001030f8824 */ /* 0x000fe200020e0657 */
[----:B--2---:R1:W-:Y:S01]  /*3bf0*/  @!P5 ST.E.128 desc[UR4][R10.64], R16 ;  /* 0x000000100a00d985 */ /* 0x0043e2000c101d04 */
[----:B------:R-:W-:Y:S03]  /*3c00*/  ISETP.NE.AND P5, PT, R35, RZ, PT ;  /* 0x000000ff2300720c */ /* 0x000fe60003fa5270 */
[----:B-1----:R1:W2:Y:S01]  /*3c10*/  @!P3 LD.E.128 R16, desc[UR4][R6.64] ;  /* 0x000000040610b980 */ /* 0x0022a2000c101d00 */
[C---:B------:R-:W-:Y:S04]  /*3c20*/  @!P2 LEA R10, P4, R46.reuse, R2, 0x8 ;  /* 0x000000022e0aa211 */ /* 0x040fe800078840ff */
[----:B------:R-:W-:Y:S01]  /*3c30*/  @!P2 LEA.HI.X R11, R46, R3, R47, 0x8, P4 ;  /* 0x000000032e0ba211 */ /* 0x000fe200020f442f */
[C---:B-1----:R-:W-:Y:S04]  /*3c40*/  @!P3 IMAD.WIDE.U32 R6, R232.reuse, 0xa0, R4 ;  /* 0x000000a0e806b825 */ /* 0x042fe800078e0004 */
[----:B------:R-:W-:Y:S02]  /*3c50*/  @!P3 IMAD.IADD R7, R7, 0x1, R0 ;  /* 0x000000010707b824 */ /* 0x000fe400078e0200 */
[----:B------:R-:W-:Y:S03]  /*3c60*/  @!P1 IMAD R0, R233, 0xc0, RZ ;  /* 0x000000c0e9009824 */ /* 0x000fe600078e02ff */
[----:B--2---:R1:W-:Y:S01]  /*3c70*/  @!P3 ST.E.128 desc[UR4][R6.64], R16 ;  /* 0x000000100600b985 */ /* 0x0043e2000c101d04 */
[----:B------:R-:W-:Y:S01]  /*3c80*/  ISETP.NE.AND P3, PT, R31, RZ, PT ;  /* 0x000000ff1f00720c */ /* 0x000fe20003f65270 */
[C---:B-1----:R-:W-:Y:S02]  /*3c90*/  @!P1 IMAD.WIDE.U32 R6, R232.reuse, 0xc0, R4 ;  /* 0x000000c0e8069825 */ /* 0x042fe400078e0004 */
[----:B------:R1:W2:Y:S02]  /*3ca0*/  @!P1 LD.E.128 R16, desc[UR4][R8.64] ;  /* 0x0000000408109980 */ /* 0x0002a4000c101d00 */
[----:B------:R-:W-:Y:S02]  /*3cb0*/  @!P1 IMAD.IADD R7, R7, 0x1, R0 ;  /* 0x0000000107079824 */ /* 0x000fe400078e0200 */
[----:B------:R-:W-:Y:S01]  /*3cc0*/  @!P0 IMAD R0, R233, 0xe0, RZ ;  /* 0x000000e0e9008824 */ /* 0x000fe200078e02ff */
[C---:B-1----:R-:W-:Y:S04]  /*3cd0*/  @!P2 LEA R8, P4, R232.reuse, R4, 0x8 ;  /* 0x00000004e808a211 */ /* 0x042fe800078840ff */
[----:B------:R-:W-:Y:S02]  /*3ce0*/  @!P2 LEA.HI.X R9, R232, R5, R233, 0x8, P4 ;  /* 0x00000005e809a211 */ /* 0x000fe400020f44e9 */
[----:B------:R-:W-:Y:S01]  /*3cf0*/  ISETP.NE.AND P4, PT, R38, RZ, PT ;  /* 0x000000ff2600720c */ /* 0x000fe20003f85270 */
[----:B--2---:R1:W-:Y:S01]  /*3d00*/  @!P1 ST.E.128 desc[UR4][R6.64], R16 ;  /* 0x0000001006009985 */ /* 0x0043e2000c101d04 */
[----:B------:R-:W-:Y:S01]  /*3d10*/  ISETP.NE.AND P1, PT, R32, RZ, PT ;  /* 0x000000ff2000720c */ /* 0x000fe20003f25270 */
[----:B-1----:R-:W-:Y:S02]  /*3d20*/  @!P0 IMAD.WIDE.U32 R6, R232, 0xe0, R4 ;  /* 0x000000e0e8068825 */ /* 0x002fe400078e0004 */
[----:B------:R-:W2:Y:S03]  /*3d30*/  @!P0 LD.E.128 R16, desc[UR4][R14.64] ;  /* 0x000000040e108980 */ /* 0x000ea6000c101d00 */
[----:B------:R-:W-:Y:S05]  /*3d40*/  @!P0 IADD3 R7, PT, PT, R7, R0, RZ ;  /* 0x0000000007078210 */ /* 0x000fea0007ffe0ff */
[----:B------:R-:W-:Y:S01]  /*3d50*/  @!P4 IMAD R0, R47, 0x120, RZ ;  /* 0x000001202f00c824 */ /* 0x000fe200078e02ff */
[----:B--2---:R1:W-:Y:S01]  /*3d60*/  @!P0 ST.E.128 desc[UR4][R6.64], R16 ;  /* 0x0000001006008985 */ /* 0x0043e2000c101d04 */
[----:B------:R-:W-:Y:S01]  /*3d70*/  ISETP.NE.AND P0, PT, R33, RZ, PT ;  /* 0x000000ff2100720c */ /* 0x000fe20003f05270 */
        /* <DEDUP_REMOVED lines=36> */
[----:B------:R-:W-:Y:S01]  /*3fc0*/  @!P1 IMAD.IADD R7, R7, 0x1, R10 ;  /* 0x0000000107079824 */ /* 0x000fe200078e020a */
        /* <DEDUP_REMOVED lines=15> */
.L_x_3248:
        /* <DEDUP_REMOVED lines=15> */
[CC--:B------:R-:W-:Y:S02]  /*41b0*/  ISETP.GE.OR P0, PT, R60.reuse, R50.reuse, P1 ;  /* 0x000000323c00720c */ /* 0x0c0fe40000f06670 */
        /* <DEDUP_REMOVED lines=61> */
.L_x_3252:
[----:B------:R-:W-:Y:S05]  /*4590*/  BSYNC.RECONVERGENT B0 ;  /* 0x0000000000007941 */ /* 0x000fea0003800200 */
.L_x_3251:
        /* <DEDUP_REMOVED lines=57> */
.L_x_3254:
[----:B------:R-:W-:Y:S05]  /*4930*/  BSYNC.RECONVERGENT B0 ;  /* 0x0000000000007941 */ /* 0x000fea0003800200 */
.L_x_3253:
        /* <DEDUP_REMOVED lines=57> */
.L_x_3256:
[----:B------:R-:W-:Y:S05]  /*4cd0*/  BSYNC.RECONVERGENT B0 ;  /* 0x0000000000007941 */ /* 0x000fea0003800200 */
.L_x_3255:
        /* <DEDUP_REMOVED lines=58> */
.L_x_3258:
[----:B------:R-:W-:Y:S05]  /*5080*/  BSYNC.RECONVERGENT B0 ;  /* 0x0000000000007941 */ /* 0x000fea0003800200 */
.L_x_3257:
        /* <DEDUP_REMOVED lines=64> */
.L_x_3260:
[----:B------:R-:W-:Y:S05]  /*5490*/  BSYNC.RECONVERGENT B0 ;  /* 0x0000000000007941 */ /* 0x000fea0003800200 */
.L_x_3259:
        /* <DEDUP_REMOVED lines=58> */
.L_x_3262:
[----:B------:R-:W-:Y:S05]  /*5840*/  BSYNC.RECONVERGENT B0 ;  /* 0x0000000000007941 */ /* 0x000fea0003800200 */
.L_x_3261:
        /* <DEDUP_REMOVED lines=64> */
.L_x_3264:
[----:B------:R-:W-:Y:S05]  /*5c50*/  BSYNC.RECONVERGENT B0 ;  /* 0x0000000000007941 */ /* 0x000fea0003800200 */
.L_x_3263:
        /* <DEDUP_REMOVED lines=63> */
.L_x_3266:
[----:B------:R-:W-:Y:S05]  /*6050*/  BSYNC.RECONVERGENT B0 ;  /* 0x0000000000007941 */ /* 0x000fea0003800200 */
.L_x_3265:
        /* <DEDUP_REMOVED lines=64> */
.L_x_3268:
[----:B------:R-:W-:Y:S05]  /*6460*/  BSYNC.RECONVERGENT B0 ;  /* 0x0000000000007941 */ /* 0x000fea0003800200 */
.L_x_3267:
        /* <DEDUP_REMOVED lines=58> */
.L_x_3270:
[----:B------:R-:W-:Y:S05]  /*6810*/  BSYNC.RECONVERGENT B0 ;  /* 0x0000000000007941 */ /* 0x000fea0003800200 */
.L_x_3269:
        /* <DEDUP_REMOVED lines=75> */
.L_x_3272:
[----:B------:R-:W-:Y:S05]  /*6cd0*/  BSYNC.RECONVERGENT B0 ;  /* 0x0000000000007941 */ /* 0x000fea0003800200 */
.L_x_3271:
        /* <DEDUP_REMOVED lines=64> */
.L_x_3274:
[----:B------:R-:W-:Y:S05]  /*70e0*/  BSYNC.RECONVERGENT B0 ;  /* 0x0000000000007941 */ /* 0x000fea0003800200 */
.L_x_3273:
        /* <DEDUP_REMOVED lines=64> */
.L_x_3276:
[----:B------:R-:W-:Y:S05]  /*74f0*/  BSYNC.RECONVERGENT B0 ;  /* 0x0000000000007941 */ /* 0x000fea0003800200 */
.L_x_3275:
        /* <DEDUP_REMOVED lines=64> */
.L_x_3278:
[----:B------:R-:W-:Y:S05]  /*7900*/  BSYNC.RECONVERGENT B0 ;  /* 0x0000000000007941 */ /* 0x000fea0003800200 */
.L_x_3277:
        /* <DEDUP_REMOVED lines=64> */
.L_x_3280:
[----:B------:R-:W-:Y:S05]  /*7d10*/  BSYNC.RECONVERGENT B0 ;  /* 0x0000000000007941 */ /* 0x000fea0003800200 */
.L_x_3279:
        /* <DEDUP_REMOVED lines=64> */
.L_x_3282:
[----:B------:R-:W-:Y:S05]  /*8120*/  BSYNC.RECONVERGENT B0 ;  /* 0x0000000000007941 */ /* 0x000fea0003800200 */
.L_x_3281:
[----:B------:R-:W5:Y:S02]  /*8130*/  LD.E R0, desc[UR4][R134.64+0xd0] ;  /* 0x0000d00486007980 */ /* 0x000f64000c101900 */
[----:B-----5:R-:W-:Y:S05]  /*8140*/  IMAD.U32 R0, R0, -0x80, RZ ;  /* 0xffffff8000007824 */ /* 0x020fea00078e00ff */
[C---:B------:R-:W-:Y:S02]  /*8150*/  LEA R28, P1, R0.reuse, R28, 0x1 ;  /* 0x0000001c001c7211 */ /* 0x040fe400078208ff */
[C---:B------:R-:W-:Y:S02]  /*8160*/  LEA R44, P0, R0.reuse, R44, 0x1 ;  /* 0x0000002c002c7211 */ /* 0x040fe400078008ff */
[C---:B------:R-:W-:Y:S02]  /*8170*/  LEA.HI.X.SX32 R29, R0.reuse, R29, 0x1, P1 ;  /* 0x0000001d001d7211 */ /* 0x040fe400008f0eff */
[----:B------:R-:W-:Y:S01]  /*8180*/  LEA.HI.X.SX32 R45, R0, R45, 0x1, P0 ;  /* 0x0000002d002d7211 */ /* 0x000fe200000f0eff */
[----:B------:R-:W-:Y:S05]  /*8190*/  BRA `(.L_x_3249) ;  /* 0x0000006400407947 */ /* 0x000fea0003800000 */
.L_x_3250:
        /* <DEDUP_REMOVED lines=101> */
.L_x_3284:
[----:B------:R-:W-:Y:S05]  /*87f0*/  BSYNC.RECONVERGENT B0 ;  /* 0x0000000000007941 */ /* 0x000fea0003800200 */
.L_x_3283:
        /* <DEDUP_REMOVED lines=96> */
.L_x_3286:
[----:B------:R-:W-:Y:S05]  /*8e00*/  BSYNC.RECONVERGENT B0 ;  /* 0x0000000000007941 */ /* 0x000fea0003800200 */
.L_x_3285:
        /* <DEDUP_REMOVED lines=99> */
.L_x_3288:
[----:B------:R-:W-:Y:S05]  /*9440*/  BSYNC.RECONVERGENT B0 ;  /* 0x0000000000007941 */ /* 0x000fea0003800200 */
.L_x_3287:
        /* <DEDUP_REMOVED lines=93> */
.L_x_3290:
[----:B------:R-:W-:Y:S05]  /*9a20*/  BSYNC.RECONVERGENT B0 ;  /* 0x0000000000007941 */ /* 0x000fea0003800200 */
.L_x_3289:
        /* <DEDUP_REMOVED lines=97> */
.L_x_3292:
[----:B------:R-:W-:Y:S05]  /*a040*/  BSYNC.RECONVERGENT B0 ;  /* 0x0000000000007941 */ /* 0x000fea0003800200 */
.L_x_3291:
        /* <DEDUP_REMOVED lines=97> */
.L_x_3294:
[----:B------:R-:W-:Y:S05]  /*a660*/  BSYNC.RECONVERGENT B0 ;  /* 0x0000000000007941 */ /* 0x000fea0003800200 */
.L_x_3293:
        /* <DEDUP_REMOVED lines=97> */
.L_x_3296:
[----:B------:R-:W-:Y:S05]  /*ac80*/  BSYNC.RECONVERGENT B0 ;  /* 0x0000000000007941 */ /* 0x000fea0003800200 */
.L_x_3295:
        /* <DEDUP_REMOVED lines=100> */
.L_x_3298:
[----:B------:R-:W-:Y:S05]  /*b2d0*/  BSYNC.RECONVERGENT B0 ;  /* 0x0000000000007941 */ /* 0x000fea0003800200 */
.L_x_3297:
        /* <DEDUP_REMOVED lines=100> */
.L_x_3300:
[----:B------:R-:W-:Y:S05]  /*b920*/  BSYNC.RECONVERGENT B0 ;  /* 0x0000000000007941 */ /* 0x000fea0003800200 */
.L_x_3299:
        /* <DEDUP_REMOVED lines=97> */
.L_x_3302:
[----:B------:R-:W-:Y:S05]  /*bf40*/  BSYNC.RECONVERGENT B0 ;  /* 0x0000000000007941 */ /* 0x000fea0003800200 */
.L_x_3301:
        /* <DEDUP_REMOVED lines=100> */
.L_x_3304:
[----:B------:R-:W-:Y:S05]  /*c590*/  BSYNC.RECONVERGENT B0 ;  /* 0x0000000000007941 */ /* 0x000fea0003800200 */
.L_x_3303:
        /* <DEDUP_REMOVED lines=103> */
.L_x_3306:
[----:B------:R-:W-:Y:S05]  /*cc10*/  BSYNC.RECONVERGENT B0 ;  /* 0x0000000000007941 */ /* 0x000fea0003800200 */
.L_x_3305:
        /* <DEDUP_REMOVED lines=103> */
.L_x_3308:
[----:B------:R-:W-:Y:S05]  /*d290*/  BSYNC.RECONVERGENT B0 ;  /* 0x0000000000007941 */ /* 0x000fea0003800200 */
.L_x_3307:
        /* <DEDUP_REMOVED lines=103> */
.L_x_3310:
[----:B------:R-:W-:Y:S05]  /*d910*/  BSYNC.RECONVERGENT B0 ;  /* 0x0000000000007941 */ /* 0x000fea0003800200 */
.L_x_3309:
[CC--:B------:R-:W-:Y:S01]  /*d920*/  ISETP.GE.OR P0, PT, R79.reuse, R50.reuse, P3 ;  /* 0x000000324f00720c */ /* 0x0c0fe20001f06670 */
[----:B------:R-:W-:Y:S01]  /*d930*/  BSSY.RECONVERGENT B0, `(.L_x_3311) ;  /* 0x0000067000007945 */ /* 0x000fe20003800200 */
[C---:B------:R-:W-:Y:S02]  /*d940*/  ISETP.GE.OR P4, PT, R78.reuse, R50, P3 ;  /* 0x000000324e00720c */ /* 0x040fe40001f86670 */
        /* <DEDUP_REMOVED lines=101> */
.L_x_3312:
[----:B------:R-:W-:Y:S05]  /*dfa0*/  BSYNC.RECONVERGENT B0 ;  /* 0x0000000000007941 */ /* 0x000fea0003800200 */
.L_x_3311:
        /* <DEDUP_REMOVED lines=100> */
.L_x_3314:
[----:B------:R-:W-:Y:S05]  /*e5f0*/  BSYNC.RECONVERGENT B0 ;  /* 0x0000000000007941 */ /* 0x000fea0003800200 */
.L_x_3313:
        /* <DEDUP_REMOVED lines=10> */
.L_x_3249:
[----:B------:R-:W-:Y:S05]  /*e6a0*/  BSYNC.RECONVERGENT B1 ;  /* 0x0000000000017941 */ /* 0x000fea0003800200 */
.L_x_3247:
        /* <DEDUP_REMOVED lines=103> */
.L_x_3316:
[----:B------:R-:W-:Y:S05]  /*ed20*/  BSYNC.RECONVERGENT B0 ;  /* 0x0000000000007941 */ /* 0x000fea0003800200 */
.L_x_3315:
[----:B------:R-:W-:Y:S11]  /*ed30*/  ISETP.GT.AND P0, PT, R85, R92, PT ;  /* 0x0000005c5500720c */ /* 0x000ff60003f04270 */
[----:B------:R-:W-:Y:S02]  /*ed40*/  @!UPT UIADD3 URZ, UPT, UPT, URZ, URZ, URZ ;  /* 0x000000fffffff290 */ /* 0x000fe4000fffe0ff */
[----:B------:R-:W-:Y:S05]  /*ed50*/  @P0 BRA `(.L_x_3317) ;  /* 0xffffff3c00d40947 */ /* 0x000fea000383ffff */
.L_x_3246:
[----:B------:R-:W-:Y:S05]  /*ed60*/  WARPSYNC.ALL ;  /* 0x0000000000007948 */ /* 0x000fea0003800000 */
[----:B------:R-:W-:Y:S06]  /*ed70*/  BAR.SYNC.DEFER_BLOCKING 0x0 ;  /* 0x0000000000007b1d */ /* 0x000fec0000010000 */
[----:B------:R2:W5:Y:S04]  /*ed80*/  LDL R227, [R1+0x74] ;  /* 0x0000740001e37983 */ /* 0x0005680000100800 */
[----:B------:R-:W3:Y:S01]  /*ed90*/  LD.E R35, desc[UR4][R134.64+0xd0] ;  /* 0x0000d00486237980 */ /* 0x000ee2000c101900 */
[----:B------:R-:W-:Y:S01]  /*eda0*/  BSSY.RECONVERGENT B2, `(.L_x_3318) ;  /* 0x0000317000027945 */ /* 0x000fe20003800200 */
[C---:B------:R-:W-:Y:S01]  /*edb0*/  SHF.L.U64.HI R36, R96.reuse, 0x4, R97 ;  /* 0x0000000460247819 */ /* 0x040fe20000010261 */
[----:B------:R-:W-:Y:S01]  /*edc0*/  IMAD.SHL.U32 R26, R96, 0x10, RZ ;  /* 0x00000010601a7824 */ /* 0x000fe200078e00ff */
[----:B---3--:R-:W-:-:S13]  /*edd0*/  ISETP.NE.AND P0, PT, R35, RZ, PT ;  /* 0x000000ff2300720c */ /* 0x008fda0003f05270 */
[----:B--2---:R-:W-:Y:S05]  /*ede0*/  @P0 BRA `(.L_x_3319) ;  /* 0x0000000000e80947 */ /* 0x004fea0003800000 */
[----:B-----5:R-:W-:Y:S01]  /*edf0*/  IADD3 R0, PT, PT, -R154, R227, RZ ;  /* 0x000000e39a007210 */ /* 0x020fe20007ffe1ff */
[----:B------:R-:W-:Y:S03]  /*ee00*/  BSSY.RECONVERGENT B0, `(.L_x_3320) ;  /* 0x000000c000007945 */ /* 0x000fe60003800200 */
[----:B------:R-:W-:-:S13]  /*ee10*/  ISETP.GE.AND P0, PT, R60, R0, PT ;  /* 0x000000003c00720c */ /* 0x000fda0003f06270 */
[----:B------:R-:W-:Y:S05]  /*ee20*/  @P0 BRA `(.L_x_3321) ;  /* 0x0000000000240947 */ /* 0x000fea0003800000 */
[----:B-1----:R-:W2:Y:S02]  /*ee30*/  LDL R2, [R1+0x54] ;  /* 0x0000540001027983 */ /* 0x002ea40000100800 */
[----:B--2---:R-:W-:-:S13]  /*ee40*/  ISETP.GE.AND P0, PT, R12, R2, PT ;  /* 0x000000020c00720c */ /* 0x004fda0003f06270 */
[----:B------:R-:W-:Y:S05]  /*ee50*/  @P0 BRA `(.L_x_3322) ;  /* 0x0000000000140947 */ /* 0x000fea0003800000 */
[----:B------:R-:W-:Y:S01]  /*ee60*/  @!PT LDS RZ, [RZ] ;  /* 0x00000000fffff984 */ /* 0x000fe20000000800 */
[----:B------:R-:W-:Y:S01]  /*ee70*/  @!PT LDS RZ, [RZ] ;  /* 0x00000000fffff984 */ /* 0x000fe20000000800 */
[----:B------:R-:W-:Y:S01]  /*ee80*/  @!PT LDS RZ, [RZ] ;  /* 0x00000000fffff984 */ /* 0x000fe20000000800 */
[----:B------:R2:W-:Y:S01]  /*ee90*/  LDGSTS.E.BYPASS.LTC128B.128 [R63], desc[UR4][R98.64] ;  /* 0x00000000623f7fae */ /* 0x0005e2000b981a04 */
[----:B------:R-:W-:Y:S05]  /*eea0*/  BRA `(.L_x_3321) ;  /* 0x0000000000047947 */ /* 0x000fea0003800000 */
.L_x_3322:
[----:B------:R3:W-:Y:S02]  /*eeb0*/  STS.128 [R63], RZ ;  /* 0x000000ff3f007388 */ /* 0x0007e40000000c00 */
.L_x_3321:
[----:B------:R-:W-:Y:S05]  /*eec0*/  BSYNC.RECONVERGENT B0 ;  /* 0x0000000000007941 */ /* 0x000fea0003800200 */
.L_x_3320:
[----:B------:R-:W-:Y:S01]  /*eed0*/  VIADD R47, R60, 0x10 ;  /* 0x000000103c2f7836 */ /* 0x000fe20000000000 */
[----:B-1----:R-:W-:Y:S01]  /*eee0*/  LEA R2, P0, R26, R98, 0x1 ;  /* 0x000000621a027211 */ /* 0x002fe200078008ff */
        /* <DEDUP_REMOVED lines=8> */
[----:B------:R-:W4:Y:S02]  /*ef70*/  LDL R4, [R1+0x54] ;  /* 0x0000540001047983 */ /* 0x000f240000100800 */
[----:B----4-:R-:W-:-:S13]  /*ef80*/  ISETP.GE.AND P0, PT, R12, R4, PT ;  /* 0x000000040c00720c */ /* 0x010fda0003f06270 */
[----:B------:R1:W-:Y:S01]  /*ef90*/  @P0 STS.128 [R63+0x800], RZ ;  /* 0x000800ff3f000388 */ /* 0x0003e20000000c00 */
[----:B------:R-:W-:Y:S05]  /*efa0*/  @P0 BRA `(.L_x_3324) ;  /* 0x0000000000100947 */ /* 0x000fea0003800000 */
[----:B------:R-:W-:Y:S01]  /*efb0*/  @!PT LDS RZ, [RZ] ;  /* 0x00000000fffff984 */ /* 0x000fe20000000800 */
[----:B------:R-:W-:Y:S01]  /*efc0*/  @!PT LDS RZ, [RZ] ;  /* 0x00000000fffff984 */ /* 0x000fe20000000800 */
[----:B------:R-:W-:Y:S01]  /*efd0*/  @!PT LDS RZ, [RZ] ;  /* 0x00000000fffff984 */ /* 0x000fe20000000800 */
[----:B------:R4:W-:Y:S02]  /*efe0*/  LDGSTS.E.BYPASS.LTC128B.128 [R63+0x800], desc[UR4][R2.64] ;  /* 0x00800000023f7fae */ /* 0x0009e4000b981a04 */
.L_x_3324:
[----:B------:R-:W-:Y:S05]  /*eff0*/  BSYNC.RECONVERGENT B0 ;  /* 0x0000000000007941 */ /* 0x000fea0003800200 */
.L_x_3323:
        /* <DEDUP_REMOVED lines=12> */
.L_x_3326:
[----:B------:R-:W-:Y:S05]  /*f0c0*/  BSYNC.RECONVERGENT B0 ;  /* 0x0000000000007941 */ /* 0x000fea0003800200 */
.L_x_3325:
        /* <DEDUP_REMOVED lines=12> */
.L_x_3319:
[----:B-1----:R-:W2:Y:S01]  /*f190*/  LD.E.64 R2, desc[UR4][R134.64+0xf0] ;  /* 0x0000f00486027980 */ /* 0x002ea2000c101b00 */
[----:B------:R-:W-:-:S03]  /*f1a0*/  IMAD.MOV.U32 R0, RZ, RZ, RZ ;  /* 0x000000ffff007224 */ /* 0x000fc600078e00ff */
[----:B------:R-:W3:Y:S04]  /*f1b0*/  LD.E.U8 R4, desc[UR4][R134.64+0x1b3] ;  /* 0x0001b30486047980 */ /* 0x000ee8000c101100 */
[----:B------:R-:W5:Y:S04]  /*f1c0*/  LD.E.64 R32, desc[UR4][R134.64+0x148] ;  /* 0x0001480486207980 */ /* 0x000f68000c101b00 */
[----:B------:R-:W5:Y:S01]  /*f1d0*/  LD.E.64 R30, desc[UR4][R134.64+0x150] ;  /* 0x00015004861e7980 */ /* 0x000f62000c101b00 */
[----:B--2---:R-:W-:-:S04]  /*f1e0*/  ISETP.NE.U32.AND P1, PT, R2, RZ, PT ;  /* 0x000000ff0200720c */ /* 0x004fc80003f25070 */
[----:B------:R-:W-:-:S13]  /*f1f0*/  ISETP.NE.AND.EX P1, PT, R3, RZ, PT, P1 ;  /* 0x000000ff0300720c */ /* 0x000fda0003f25310 */
[----:B------:R-:W-:-:S05]  /*f200*/  @P1 IADD3 R2, P0, PT, R2, R117, RZ ;  /* 0x0000007502021210 */ /* 0x000fca0007f1e0ff */
[----:B------:R-:W-:-:S05]  /*f210*/  @P1 IMAD.X R3, R3, 0x1, R118, P0 ;  /* 0x0000000103031824 */ /* 0x000fca00000e0676 */
[----:B------:R1:W2:Y:S01]  /*f220*/  @P1 LD.E R0, desc[UR4][R2.64] ;  /* 0x0000000402001980 */ /* 0x0002a2000c101900 */
[----:B---3--:R-:W-:Y:S02]  /*f230*/  ISETP.NE.AND P2, PT, R4, RZ, PT ;  /* 0x000000ff0400720c */ /* 0x008fe40003f45270 */
[----:B-1----:R-:W-:-:S04]  /*f240*/  LEA.HI R2, R35, R35, RZ, 0x1 ;  /* 0x0000002323027211 */ /* 0x002fc800078f08ff */
[----:B------:R-:W-:-:S05]  /*f250*/  SHF.R.S32.HI R34, RZ, 0x1, R2 ;  /* 0x00000001ff227819 */ /* 0x000fca0000011402 */
[----:B------:R-:W-:Y:S01]  /*f260*/  IMAD.SHL.U32 R42, R34, 0x10, RZ ;  /* 0x00000010222a7824 */ /* 0x000fe200078e00ff */
[----:B--2---:R-:W-:Y:S01]  /*f270*/  IADD3 R2, PT, PT, R0, R102, R154 ;  /* 0x0000006600027210 */ /* 0x004fe20007ffe09a */
[----:B------:R-:W-:-:S04]  /*f280*/  IMAD R0, R60, R34, R155 ;  /* 0x000000223c007224 */ /* 0x000fc800078e029b */
[----:B------:R-:W-:Y:S02]  /*f290*/  IMAD R3, R2, R34, RZ ;  /* 0x0000002202037224 */ /* 0x000fe400078e02ff */
[----:B------:R-:W-:-:S03]  /*f2a0*/  IMAD.IADD R2, R155, 0x1, R0 ;  /* 0x000000019b027824 */ /* 0x000fc600078e0200 */
[----:B------:R-:W-:Y:S02]  /*f2b0*/  SHF.R.S32.HI R4, RZ, 0x1f, R3 ;  /* 0x0000001fff047819 */ /* 0x000fe40000011403 */
[C---:B------:R-:W-:Y:S02]  /*f2c0*/  IADD3 R20, P1, PT, R3.reuse, R0, RZ ;  /* 0x0000000003147210 */ /* 0x040fe40007f3e0ff */
[----:B------:R-:W-:Y:S02]  /*f2d0*/  IADD3 R45, P0, PT, R3, R2, RZ ;  /* 0x00000002032d7210 */ /* 0x000fe40007f1e0ff */
[-C--:B------:R-:W-:Y:S02]  /*f2e0*/  LEA.HI.X.SX32 R24, R0, R4.reuse, 0x1, P1 ;  /* 0x0000000400187211 */ /* 0x080fe400008f0eff */
[----:B------:R-:W-:Y:S01]  /*f2f0*/  LEA.HI.X.SX32 R46, R2, R4, 0x1, P0 ;  /* 0x00000004022e7211 */ /* 0x000fe200000f0eff */
[----:B------:R-:W-:Y:S08]  /*f300*/  @!P2 BRA `(.L_x_3328) ;  /* 0x00000010007ca947 */ /* 0x000ff00003800000 */
[----:B------:R1:W5:Y:S02]  /*f310*/  LD.E R22, desc[UR4][R134.64+0xc0] ;  /* 0x0000c00486167980 */ /* 0x000364000c101900 */
[----:B-----5:R-:W-:Y:S01]  /*f320*/  IADD3 R23, PT, PT, -R154, R227, RZ ;  /* 0x000000e39a177210 */ /* 0x020fe20007ffe1ff */
[----:B------:R-:W-:Y:S03]  /*f330*/  BSSY.RECONVERGENT B1, `(.L_x_3329) ;  /* 0x0000045000017945 */ /* 0x000fe60003800200 */
[----:B------:R-:W-:-:S13]  /*f340*/  ISETP.GE.AND P0, PT, R60, R23, PT ;  /* 0x000000173c00720c */ /* 0x000fda0003f06270 */
[----:B------:R-:W-:Y:S05]  /*f350*/  @P0 BRA `(.L_x_3330) ;  /* 0x0000000400080947 */ /* 0x000fea0003800000 */
        /* <DEDUP_REMOVED lines=11> */
[----:B------:R-:W-:Y:S02]  /*f410*/  IADD3 R2, P0, PT, R30, R2, RZ ;  /* 0x000000021e027210 */ /* 0x000fe40007f1e0ff */
[-C--:B------:R-:W-:Y:S02]  /*f420*/  IADD3.X R9, PT, PT, R33, R0.reuse, RZ, P1, !PT ;  /* 0x0000000021097210 */ /* 0x080fe40000ffe4ff */
[----:B------:R-:W-:-:S04]  /*f430*/  IADD3.X R3, PT, PT, R31, R0, RZ, P0, !PT ;  /* 0x000000001f037210 */ /* 0x000fc800007fe4ff */
[----:B------:R-:W2:Y:S04]  /*f440*/  LD.E.64 R8, desc[UR4][R8.64] ;  /* 0x0000000408087980 */ /* 0x000ea8000c101b00 */
[----:B------:R3:W4:Y:S02]  /*f450*/  LD.E.64 R10, desc[UR4][R2.64] ;  /* 0x00000004020a7980 */ /* 0x000724000c101b00 */
[----:B---3-5:R-:W-:Y:S02]  /*f460*/  MOV R3, R5 ;  /* 0x0000000500037202 */ /* 0x028fe40000000f00 */
[----:B------:R-:W-:Y:S02]  /*f470*/  MOV R2, R7 ;  /* 0x0000000700027202 */ /* 0x000fe40000000f00 */
[----:B------:R-:W-:Y:S01]  /*f480*/  MOV R7, R4 ;  /* 0x0000000400077202 */ /* 0x000fe20000000f00 */
[----:B------:R-:W-:-:S02]  /*f490*/  HADD2.F32 R4, -RZ, R3.H0_H0 ;  /* 0x20000003ff047230 */ /* 0x000fc40000004100 */
[----:B------:R-:W-:Y:S02]  /*f4a0*/  HADD2.F32 R3, -RZ, R3.H1_H1 ;  /* 0x30000003ff037230 */ /* 0x000fe40000004100 */
[--C-:B------:R-:W-:Y:S01]  /*f4b0*/  HADD2.F32 R0, -RZ, R2.reuse.H1_H1 ;  /* 0x30000002ff007230 */ /* 0x100fe20000004100 */
[----:B------:R-:W-:Y:S01]  /*f4c0*/  MOV R5, R6 ;  /* 0x0000000600057202 */ /* 0x000fe20000000f00 */
[----:B------:R-:W-:Y:S02]  /*f4d0*/  HADD2.F32 R2, -RZ, R2.H0_H0 ;  /* 0x20000002ff027230 */ /* 0x000fe40000004100 */
[----:B--2---:R-:W-:Y:S02]  /*f4e0*/  HADD2.F32 R17, -RZ, R8.H1_H1 ;  /* 0x30000008ff117230 */ /* 0x004fe40000004100 */
[----:B------:R-:W-:Y:S02]  /*f4f0*/  HADD2.F32 R15, -RZ, R9.H1_H1 ;  /* 0x30000009ff0f7230 */ /* 0x000fe40000004100 */
[----:B----4-:R-:W-:-:S02]  /*f500*/  HADD2.F32 R16, -RZ, R10.H1_H1 ;  /* 0x3000000aff107230 */ /* 0x010fc40000004100 */
[----:B------:R-:W-:Y:S02]  /*f510*/  HADD2.F32 R18, -RZ, R11.H1_H1 ;  /* 0x3000000bff127230 */ /* 0x000fe40000004100 */
[C---:B------:R-:W-:Y:S01]  /*f520*/  FMUL.FTZ R6, R3.reuse, R17 ;  /* 0x0000001103067220 */ /* 0x040fe20000410000 */
[----:B------:R-:W-:Y:S02]  /*f530*/  FMUL.FTZ R14, R3, R16 ;  /* 0x00000010030e7220 */ /* 0x000fe40000410000 */
[CC--:B------:R-:W-:Y:S01]  /*f540*/  FMUL.FTZ R3, R0.reuse, R18.reuse ;  /* 0x0000001200037220 */ /* 0x0c0fe20000410000 */
[----:B------:R-:W-:Y:S01]  /*f550*/  FMUL.FTZ R0, R0, R15 ;  /* 0x0000000f00007220 */ /* 0x000fe20000410000 */
[----:B------:R-:W-:Y:S01]  /*f560*/  FFMA.FTZ R17, R4, R17, -R14 ;  /* 0x0000001104117223 */ /* 0x000fe2000001080e */
[----:B------:R-:W-:Y:S02]  /*f570*/  HADD2.F32 R8, -RZ, R8.H0_H0 ;  /* 0x20000008ff087230 */ /* 0x000fe40000004100 */
[C---:B------:R-:W-:Y:S01]  /*f580*/  FFMA.FTZ R15, R2.reuse, R15, -R3 ;  /* 0x0000000f020f7223 */ /* 0x040fe20000010803 */
[----:B------:R-:W-:Y:S01]  /*f590*/  FFMA.FTZ R14, R2, R18, R0 ;  /* 0x00000012020e7223 */ /* 0x000fe20000010000 */
[----:B------:R-:W-:-:S02]  /*f5a0*/  HADD2.F32 R3, -RZ, R7.H1_H1 ;  /* 0x30000007ff037230 */ /* 0x000fc40000004100 */
[----:B------:R-:W-:Y:S02]  /*f5b0*/  HADD2.F32 R10, -RZ, R10.H0_H0 ;  /* 0x2000000aff0a7230 */ /* 0x000fe40000004100 */
[----:B------:R-:W-:Y:S02]  /*f5c0*/  HADD2.F32 R11, -RZ, R11.H0_H0 ;  /* 0x2000000bff0b7230 */ /* 0x000fe40000004100 */
[----:B------:R-:W-:Y:S02]  /*f5d0*/  HADD2.F32 R0, -RZ, R5.H1_H1 ;  /* 0x30000005ff007230 */ /* 0x000fe40000004100 */
[----:B------:R-:W-:Y:S02]  /*f5e0*/  HADD2.F32 R9, -RZ, R9.H0_H0 ;  /* 0x20000009ff097230 */ /* 0x000fe40000004100 */
[----:B------:R-:W-:Y:S01]  /*f5f0*/  FFMA.FTZ R16, R4, R16, R6 ;  /* 0x0000001004107223 */ /* 0x000fe20000010006 */
[----:B------:R-:W-:Y:S02]  /*f600*/  HADD2.F32 R2, -RZ, R5.H0_H0 ;  /* 0x20000005ff027230 */ /* 0x000fe40000004100 */
[----:B------:R-:W-:Y:S01]  /*f610*/  FMUL.FTZ R6, R3, R10 ;  /* 0x0000000a03067220 */ /* 0x000fe20000410000 */
[----:B------:R-:W-:-:S02]  /*f620*/  HADD2.F32 R4, -RZ, R7.H0_H0 ;  /* 0x20000007ff047230 */ /* 0x000fc40000004100 */
[-C--:B------:R-:W-:Y:S01]  /*f630*/  FMUL.FTZ R5, R3, R8.reuse ;  /* 0x0000000803057220 */ /* 0x080fe20000410000 */
        /* <DEDUP_REMOVED lines=16> */
.L_x_3333:
[----:B------:R-:W-:Y:S05]  /*f740*/  BSYNC.RECONVERGENT B0 ;  /* 0x0000000000007941 */ /* 0x000fea0003800200 */
.L_x_3332:
[----:B-----5:R3:W-:Y:S01]  /*f750*/  STS.128 [R63], R4 ;  /* 0x000000043f007388 */ /* 0x0207e20000000c00 */
[----:B------:R-:W-:Y:S05]  /*f760*/  BRA `(.L_x_3330) ;  /* 0x0000000000047947 */ /* 0x000fea0003800000 */
.L_x_3331:
[----:B------:R2:W-:Y:S02]  /*f770*/  STS.128 [R63], RZ ;  /* 0x000000ff3f007388 */ /* 0x0005e40000000c00 */
.L_x_3330:
[----:B------:R-:W-:Y:S05]  /*f780*/  BSYNC.RECONVERGENT B1 ;  /* 0x0000000000017941 */ /* 0x000fea0003800200 */
.L_x_3329:
        /* <DEDUP_REMOVED lines=22> */
[----:B------:R1:W4:Y:S02]  /*f8f0*/  LD.E.64 R10, desc[UR4][R2.64] ;  /* 0x00000004020a7980 */ /* 0x000324000c101b00 */
[----:B-1---5:R-:W-:Y:S02]  /*f900*/  MOV R3, R5 ;  /* 0x0000000500037202 */ /* 0x022fe40000000f00 */
        /* <DEDUP_REMOVED lines=13> */
[C---:B------:R-:W-:Y:S01]  /*f9e0*/  FMUL.FTZ R3, R0.reuse, R21 ;  /* 0x0000001500037220 */ /* 0x040fe20000410000 */
        /* <DEDUP_REMOVED lines=31> */
.L_x_3337:
[----:B------:R-:W-:Y:S05]  /*fbe0*/  BSYNC.RECONVERGENT B0 ;  /* 0x0000000000007941 */ /* 0x000fea0003800200 */
.L_x_3336:
[----:B-----5:R1:W-:Y:S02]  /*fbf0*/  STS.128 [R63+0x800], R4 ;  /* 0x000800043f007388 */ /* 0x0203e40000000c00 */
.L_x_3335:
[----:B------:R-:W-:Y:S05]  /*fc00*/  BSYNC.RECONVERGENT B1 ;  /* 0x0000000000017941 */ /* 0x000fea0003800200 */
.L_x_3334:
[----:B------:R-:W-:Y:S01]  /*fc10*/  IADD3 R41, PT, PT, R60, 0x20, RZ ;  /* 0x000000203c297810 */ /* 0x000fe20007ffe0ff */
[----:B------:R-:W-:Y:S03]  /*fc20*/  BSSY.RECONVERGENT B1, `(.L_x_3338) ;  /* 0x0000047000017945 */ /* 0x000fe60003800200 */
[----:B------:R-:W-:-:S13]  /*fc30*/  ISETP.GE.AND P0, PT, R41, R23, PT ;  /* 0x000000172900720c */ /* 0x000fda0003f06270 */
[----:B------:R-:W-:Y:S05]  /*fc40*/  @P0 BRA `(.L_x_3339) ;  /* 0x0000000400100947 */ /* 0x000fea0003800000 */
[----:B------:R-:W-:-:S13]  /*fc50*/  ISETP.GE.AND P0, PT, R12, R22, PT ;  /* 0x000000160c00720c */ /* 0x000fda0003f06270 */
        /* <DEDUP_REMOVED lines=18> */
[----:B------:R1:W2:Y:S02]  /*fd80*/  LD.E.64 R10, desc[UR4][R2.64] ;  /* 0x00000004020a7980 */ /* 0x0002a4000c101b00 */
        /* <DEDUP_REMOVED lines=8> */
[----:B---3--:R-:W-:Y:S02]  /*fe10*/  HADD2.F32 R19, -RZ, R8.H1_H1 ;  /* 0x30000008ff137230 */ /* 0x008fe40000004100 */
[----:B------:R-:W-:Y:S02]  /*fe20*/  HADD2.F32 R15, -RZ, R9.H1_H1 ;  /* 0x30000009ff0f7230 */ /* 0x000fe40000004100 */
[----:B--2---:R-:W-:-:S02]  /*fe30*/  HADD2.F32 R18, -RZ, R10.H1_H1 ;  /* 0x3000000aff127230 */ /* 0x004fc40000004100 */
        /* <DEDUP_REMOVED lines=35> */
.L_x_3341:
[----:B------:R-:W-:Y:S05]  /*10070*/  BSYNC.RECONVERGENT B0 ;  /* 0x0000000000007941 */ /* 0x000fea0003800200 */
.L_x_3340:
[----:B-----5:R1:W-:Y:S02]  /*10080*/  STS.128 [R63+0x1000], R4 ;  /* 0x001000043f007388 */ /* 0x0203e40000000c00 */
.L_x_3339:
[----:B------:R-:W-:Y:S05]  /*10090*/  BSYNC.RECONVERGENT B1 ;  /* 0x0000000000017941 */ /* 0x000fea0003800200 */
.L_x_3338:
[----:B------:R-:W-:-:S04]  /*100a0*/  IADD3 R27, PT, PT, R60, 0x30, RZ ;  /* 0x000000303c1b7810 */ /* 0x000fc80007ffe0ff */
        /* <DEDUP_REMOVED lines=23> */
[----:B------:R-:W-:-:S03]  /*10220*/  MOV R5, R6 ;  /* 0x0000000600057202 */ /* 0x000fc60000000f00 */
[--C-:B-1----:R-:W-:Y:S02]  /*10230*/  HADD2.F32 R2, -RZ, R0.reuse.H0_H0 ;  /* 0x20000000ff027230 */ /* 0x102fe40000004100 */
[----:B------:R-:W-:Y:S02]  /*10240*/  HADD2.F32 R0, -RZ, R0.H1_H1 ;  /* 0x30000000ff007230 */ /* 0x000fe40000004100 */
[--C-:B------:R-:W-:Y:S02]  /*10250*/  HADD2.F32 R3, -RZ, R4.reuse.H1_H1 ;  /* 0x30000004ff037230 */ /* 0x100fe40000004100 */
[----:B------:R-:W-:Y:S02]  /*10260*/  HADD2.F32 R4, -RZ, R4.H0_H0 ;  /* 0x20000004ff047230 */ /* 0x000fe40000004100 */
[----:B---3--:R-:W-:Y:S02]  /*10270*/  HADD2.F32 R15, -RZ, R8.H1_H1 ;  /* 0x30000008ff0f7230 */ /* 0x008fe40000004100 */
[----:B--2---:R-:W-:-:S02]  /*10280*/  HADD2.F32 R14, -RZ, R10.H1_H1 ;  /* 0x3000000aff0e7230 */ /* 0x004fc40000004100 */
[----:B------:R-:W-:Y:S02]  /*10290*/  HADD2.F32 R16, -RZ, R10.H0_H0 ;  /* 0x2000000aff107230 */ /* 0x000fe40000004100 */
[----:B------:R-:W-:Y:S02]  /*102a0*/  HADD2.F32 R10, -RZ, R8.H0_H0 ;  /* 0x20000008ff0a7230 */ /* 0x000fe40000004100 */
[C---:B------:R-:W-:Y:S01]  /*102b0*/  FMUL.FTZ R8, R0.reuse, R14 ;  /* 0x0000000e00087220 */ /* 0x040fe20000410000 */
[C---:B------:R-:W-:Y:S02]  /*102c0*/  FMUL.FTZ R6, R3.reuse, R16 ;  /* 0x0000001003067220 */ /* 0x040fe40000410000 */
[----:B------:R-:W-:Y:S01]  /*102d0*/  FMUL.FTZ R3, R3, R10 ;  /* 0x0000000a03037220 */ /* 0x000fe20000410000 */
[-C--:B------:R-:W-:Y:S01]  /*102e0*/  FMUL.FTZ R0, R0, R15.reuse ;  /* 0x0000000f00007220 */ /* 0x080fe20000410000 */
[----:B------:R-:W-:Y:S01]  /*102f0*/  FFMA.FTZ R15, R2, R15, -R8 ;  /* 0x0000000f020f7223 */ /* 0x000fe20000010808 */
[----:B------:R-:W-:-:S02]  /*10300*/  HADD2.F32 R17, -RZ, R9.H1_H1 ;  /* 0x30000009ff117230 */ /* 0x000fc40000004100 */
[----:B------:R-:W-:Y:S01]  /*10310*/  FFMA.FTZ R8, R4, R16, R3 ;  /* 0x0000001004087223 */ /* 0x000fe20000010003 */
[----:B------:R-:W-:Y:S02]  /*10320*/  HADD2.F32 R16, -RZ, R9.H0_H0 ;  /* 0x20000009ff107230 */ /* 0x000fe40000004100 */
[----:B------:R-:W-:Y:S01]  /*10330*/  FFMA.FTZ R14, R2, R14, R0 ;  /* 0x0000000e020e7223 */ /* 0x000fe20000010000 */
[----:B------:R-:W-:Y:S02]  /*10340*/  HADD2.F32 R3, -RZ, R5.H1_H1 ;  /* 0x30000005ff037230 */ /* 0x000fe40000004100 */
[--C-:B------:R-:W-:Y:S02]  /*10350*/  HADD2.F32 R9, -RZ, R11.reuse.H0_H0 ;  /* 0x2000000bff097230 */ /* 0x100fe40000004100 */
[----:B------:R-:W-:Y:S02]  /*10360*/  HADD2.F32 R11, -RZ, R11.H1_H1 ;  /* 0x3000000bff0b7230 */ /* 0x000fe40000004100 */
[----:B------:R-:W-:-:S02]  /*10370*/  HADD2.F32 R0, -RZ, R7.H1_H1 ;  /* 0x30000007ff007230 */ /* 0x000fc40000004100 */
[----:B------:R-:W-:Y:S01]  /*10380*/  FFMA.FTZ R10, R4, R10, -R6 ;  /* 0x0000000a040a7223 */ /* 0x000fe20000010806 */
[----:B------:R-:W-:Y:S02]  /*10390*/  HADD2.F32 R4, -RZ, R5.H0_H0 ;  /* 0x20000005ff047230 */ /* 0x000fe40000004100 */
[C---:B------:R-:W-:Y:S01]  /*103a0*/  FMUL.FTZ R6, R3.reuse, R9 ;  /* 0x0000000903067220 */ /* 0x040fe20000410000 */
[-C--:B------:R-:W-:Y:S01]  /*103b0*/  FMUL.FTZ R5, R3, R16.reuse ;  /* 0x0000001003057220 */ /* 0x080fe20000410000 */
[----:B------:R-:W-:Y:S02]  /*103c0*/  HADD2.F32 R2, -RZ, R7.H0_H0 ;  /* 0x20000007ff027230 */ /* 0x000fe40000004100 */
[C---:B------:R-:W-:Y:S01]  /*103d0*/  FMUL.FTZ R3, R0.reuse, R11 ;  /* 0x0000000b00037220 */ /* 0x040fe20000410000 */
[----:B------:R-:W-:Y:S01]  /*103e0*/  FMUL.FTZ R0, R0, R17 ;  /* 0x0000001100007220 */ /* 0x000fe20000410000 */
        /* <DEDUP_REMOVED lines=14> */
.L_x_3343:
[----:B------:R-:W-:Y:S05]  /*104d0*/  BSYNC.RECONVERGENT B0 ;  /* 0x0000000000007941 */ /* 0x000fea0003800200 */
.L_x_3342:
[----:B-----5:R1:W-:Y:S01]  /*104e0*/  STS.128 [R63+0x1800], R4 ;  /* 0x001800043f007388 */ /* 0x0203e20000000c00 */
[----:B------:R-:W-:Y:S05]  /*104f0*/  BRA `(.L_x_3327) ;  /* 0x0000001800847947 */ /* 0x000fea0003800000 */
.L_x_3328:
[----:B------:R1:W5:Y:S02]  /*10500*/  LD.E R43, desc[UR4][R134.64+0xc0] ;  /* 0x0000c004862b7980 */ /* 0x000364000c101900 */
[----:B-----5:R-:W-:Y:S01]  /*10510*/  IMAD.IADD R44, R227, 0x1, -R154 ;  /* 0x00000001e32c7824 */ /* 0x020fe200078e0a9a */
[----:B------:R-:W-:Y:S01]  /*10520*/  ISETP.GE.AND P3, PT, R12, R34, PT ;  /* 0x000000220c00720c */ /* 0x000fe20003f66270 */
[----:B------:R-:W-:Y:S01]  /*10530*/  IMAD.MOV R48, RZ, RZ, -R34 ;  /* 0x000000ffff307224 */ /* 0x000fe200078e0a22 */
[----:B------:R-:W-:Y:S02]  /*10540*/  BSSY.RECONVERGENT B1, `(.L_x_3344) ;  /* 0x0000067000017945 */ /* 0x000fe40003800200 */
[----:B------:R-:W-:Y:S02]  /*10550*/  ISETP.GE.AND P0, PT, R60, R44, PT ;  /* 0x0000002c3c00720c */ /* 0x000fe40003f06270 */
[----:B------:R-:W-:Y:S02]  /*10560*/  SEL R28, R34, R48, !P3 ;  /* 0x00000030221c7207 */ /* 0x000fe40005800000 */
[----:B------:R-:W-:-:S02]  /*10570*/  SHF.R.S32.HI R49, RZ, 0x1f, R48 ;  /* 0x0000001fff317819 */ /* 0x000fc40000011430 */
[----:B------:R-:W-:-:S07]  /*10580*/  SHF.R.S32.HI R29, RZ, 0x1f, R28 ;  /* 0x0000001fff1d7819 */ /* 0x000fce000001141c */
        /* <DEDUP_REMOVED lines=20> */
[----:B------:R3:W4:Y:S02]  /*106d0*/  LD.E.128 R16, desc[UR4][R2.64] ;  /* 0x0000000402107980 */ /* 0x000724000c101d00 */
[----:B---3--:R-:W-:-:S04]  /*106e0*/  IADD3 R2, P0, PT, R32, R14, RZ ;  /* 0x0000000e20027210 */ /* 0x008fc80007f1e0ff */
[----:B------:R-:W-:-:S05]  /*106f0*/  IADD3.X R3, PT, PT, R33, R0, RZ, P0, !PT ;  /* 0x0000000021037210 */ /* 0x000fca00007fe4ff */
[----:B------:R4:W3:Y:S01]  /*10700*/  LD.E.128 R20, desc[UR4][R2.64] ;  /* 0x0000000402147980 */ /* 0x0008e2000c101d00 */
[----:B-----5:R-:W-:Y:S02]  /*10710*/  MOV R24, R5 ;  /* 0x0000000500187202 */ /* 0x020fe40000000f00 */
[----:B------:R-:W-:Y:S02]  /*10720*/  MOV R14, R4 ;  /* 0x00000004000e7202 */ /* 0x000fe40000000f00 */
[----:B------:R-:W-:Y:S02]  /*10730*/  MOV R25, R7 ;  /* 0x0000000700197202 */ /* 0x000fe40000000f00 */
[----:B------:R-:W-:Y:S01]  /*10740*/  MOV R15, R6 ;  /* 0x00000006000f7202 */ /* 0x000fe20000000f00 */
[--C-:B--2---:R-:W-:Y:S02]  /*10750*/  HADD2.F32 R37, -RZ, R8.reuse.H0_H0 ;  /* 0x20000008ff257230 */ /* 0x104fe40000004100 */
[----:B------:R-:W-:-:S02]  /*10760*/  HADD2.F32 R27, -RZ, R8.H1_H1 ;  /* 0x30000008ff1b7230 */ /* 0x000fc40000004100 */
[--C-:B----4-:R-:W-:Y:S02]  /*10770*/  HADD2.F32 R3, -RZ, R18.reuse.H1_H1 ;  /* 0x30000012ff037230 */ /* 0x110fe40000004100 */
        /* <DEDUP_REMOVED lines=31> */
[----:B---3--:R-:W-:-:S02]  /*10970*/  HADD2.F32 R4, -RZ, R20.H0_H0 ;  /* 0x20000014ff047230 */ /* 0x008fc40000004100 */
        /* <DEDUP_REMOVED lines=31> */
.L_x_3348:
[----:B------:R-:W-:Y:S05]  /*10b70*/  BSYNC.RECONVERGENT B0 ;  /* 0x0000000000007941 */ /* 0x000fea0003800200 */
.L_x_3347:
[----:B-----5:R2:W-:Y:S01]  /*10b80*/  STS.128 [R63], R4 ;  /* 0x000000043f007388 */ /* 0x0205e20000000c00 */
[----:B------:R-:W-:Y:S05]  /*10b90*/  BRA `(.L_x_3345) ;  /* 0x0000000000047947 */ /* 0x000fea0003800000 */
.L_x_3346:
[----:B------:R3:W-:Y:S02]  /*10ba0*/  STS.128 [R63], RZ ;  /* 0x000000ff3f007388 */ /* 0x0007e40000000c00 */
.L_x_3345:
[----:B------:R-:W-:Y:S05]  /*10bb0*/  BSYNC.RECONVERGENT B1 ;  /* 0x0000000000017941 */ /* 0x000fea0003800200 */
.L_x_3344:
        /* <DEDUP_REMOVED lines=17> */
[----:B------:R-:W-:Y:S02]  /*10cd0*/  SHF.L.U32 R14, R0, 0x1, RZ ;  /* 0x00000001000e7819 */ /* 0x000fe400000006ff */
[----:B------:R-:W-:-:S02]  /*10ce0*/  IADD3.X R2, PT, PT, R2, R46, R3, P1, P0 ;  /* 0x0000002e02027210 */ /* 0x000fc40000fe0403 */
[----:B------:R-:W-:Y:S02]  /*10cf0*/  LEA R8, P2, R28, R20, 0x1 ;  /* 0x000000141c087211 */ /* 0x000fe400078408ff */
[----:B------:R-:W-:Y:S02]  /*10d00*/  SHF.L.U64.HI R0, R0, 0x1, R2 ;  /* 0x0000000100007819 */ /* 0x000fe40000010202 */
[----:B------:R-:W-:Y:S02]  /*10d10*/  IADD3 R2, P0, PT, R30, R14, RZ ;  /* 0x0000000e1e027210 */ /* 0x000fe40007f1e0ff */
[----:B------:R-:W-:Y:S02]  /*10d20*/  LEA.HI.X R9, R28, R21, R29, 0x1, P2 ;  /* 0x000000151c097211 */ /* 0x000fe400010f0c1d */
[----:B------:R-:W-:-:S04]  /*10d30*/  IADD3.X R3, PT, PT, R31, R0, RZ, P0, !PT ;  /* 0x000000001f037210 */ /* 0x000fc800007fe4ff */
[----:B------:R-:W3:Y:S04]  /*10d40*/  LD.E.128 R8, desc[UR4][R8.64] ;  /* 0x0000000408087980 */ /* 0x000ee8000c101d00 */
[----:B------:R1:W4:Y:S02]  /*10d50*/  LD.E.128 R16, desc[UR4][R2.64] ;  /* 0x0000000402107980 */ /* 0x000324000c101d00 */
[----:B-1----:R-:W-:-:S04]  /*10d60*/  IADD3 R2, P0, PT, R32, R14, RZ ;  /* 0x0000000e20027210 */ /* 0x002fc80007f1e0ff */
[----:B------:R-:W-:-:S05]  /*10d70*/  IADD3.X R3, PT, PT, R33, R0, RZ, P0, !PT ;  /* 0x0000000021037210 */ /* 0x000fca00007fe4ff */
[----:B------:R4:W2:Y:S01]  /*10d80*/  LD.E.128 R24, desc[UR4][R2.64] ;  /* 0x0000000402187980 */ /* 0x0008a2000c101d00 */
[----:B-----5:R-:W-:Y:S02]  /*10d90*/  MOV R22, R5 ;  /* 0x0000000500167202 */ /* 0x020fe40000000f00 */
[----:B------:R-:W-:Y:S02]  /*10da0*/  MOV R14, R4 ;  /* 0x00000004000e7202 */ /* 0x000fe40000000f00 */
[----:B------:R-:W-:Y:S02]  /*10db0*/  MOV R23, R7 ;  /* 0x0000000700177202 */ /* 0x000fe40000000f00 */
[----:B------:R-:W-:Y:S01]  /*10dc0*/  MOV R15, R6 ;  /* 0x00000006000f7202 */ /* 0x000fe20000000f00 */
[--C-:B---3--:R-:W-:Y:S02]  /*10dd0*/  HADD2.F32 R37, -RZ, R8.reuse.H0_H0 ;  /* 0x20000008ff257230 */ /* 0x108fe40000004100 */
        /* <DEDUP_REMOVED lines=65> */
.L_x_3352:
[----:B------:R-:W-:Y:S05]  /*111f0*/  BSYNC.RECONVERGENT B0 ;  /* 0x0000000000007941 */ /* 0x000fea0003800200 */
.L_x_3351:
[----:B-----5:R1:W-:Y:S02]  /*11200*/  STS.128 [R63+0x800], R4 ;  /* 0x000800043f007388 */ /* 0x0203e40000000c00 */
.L_x_3350:
[----:B------:R-:W-:Y:S05]  /*11210*/  BSYNC.RECONVERGENT B1 ;  /* 0x0000000000017941 */ /* 0x000fea0003800200 */
.L_x_3349:
        /* <DEDUP_REMOVED lines=15> */
[----:B------:R-:W-:Y:S02]  /*11310*/  LEA R8, P2, R28, R2, 0x1 ;  /* 0x000000021c087211 */ /* 0x000fe400078408ff */
[----:B------:R-:W-:Y:S02]  /*11320*/  SEL R10, R49, RZ, P3 ;  /* 0x000000ff310a7207 */ /* 0x000fe40001800000 */
[--C-:B------:R-:W-:Y:S02]  /*11330*/  IADD3 R0, P1, P0, R0, R45, R9.reuse ;  /* 0x0000002d00007210 */ /* 0x100fe4000783e009 */
[----:B-1----:R-:W-:-:S02]  /*11340*/  SHF.R.S32.HI R2, RZ, 0x1f, R9 ;  /* 0x0000001fff027819 */ /* 0x002fc40000011409 */
[----:B------:R-:W-:Y:S02]  /*11350*/  SHF.L.U32 R14, R0, 0x1, RZ ;  /* 0x00000001000e7819 */ /* 0x000fe400000006ff */
[----:B------:R-:W-:Y:S02]  /*11360*/  IADD3.X R2, PT, PT, R10, R46, R2, P1, P0 ;  /* 0x0000002e0a027210 */ /* 0x000fe40000fe0402 */
[----:B------:R-:W-:Y:S02]  /*11370*/  LEA.HI.X R9, R28, R3, R29, 0x1, P2 ;  /* 0x000000031c097211 */ /* 0x000fe400010f0c1d */
[----:B------:R-:W-:Y:S02]  /*11380*/  SHF.L.U64.HI R0, R0, 0x1, R2 ;  /* 0x0000000100007819 */ /* 0x000fe40000010202 */
[----:B------:R-:W-:Y:S02]  /*11390*/  IADD3 R2, P0, PT, R30, R14, RZ ;  /* 0x0000000e1e027210 */ /* 0x000fe40007f1e0ff */
[----:B------:R-:W2:Y:S02]  /*113a0*/  LD.E.128 R8, desc[UR4][R8.64] ;  /* 0x0000000408087980 */ /* 0x000ea4000c101d00 */
[----:B------:R-:W-:-:S05]  /*113b0*/  IADD3.X R3, PT, PT, R31, R0, RZ, P0, !PT ;  /* 0x000000001f037210 */ /* 0x000fca00007fe4ff */
        /* <DEDUP_REMOVED lines=10> */
[----:B------:R-:W-:Y:S02]  /*11460*/  HADD2.F32 R39, -RZ, R10.H0_H0 ;  /* 0x2000000aff277230 */ /* 0x000fe40000004100 */
[----:B------:R-:W-:Y:S02]  /*11470*/  HADD2.F32 R38, -RZ, R9.H0_H0 ;  /* 0x20000009ff267230 */ /* 0x000fe40000004100 */
[--C-:B---3--:R-:W-:Y:S02]  /*11480*/  HADD2.F32 R3, -RZ, R18.reuse.H1_H1 ;  /* 0x30000012ff037230 */ /* 0x108fe40000004100 */
        /* <DEDUP_REMOVED lines=30> */
[--C-:B----4-:R-:W-:Y:S02]  /*11670*/  HADD2.F32 R4, -RZ, R24.reuse.H0_H0 ;  /* 0x20000018ff047230 */ /* 0x110fe40000004100 */
        /* <DEDUP_REMOVED lines=30> */
.L_x_3356:
[----:B------:R-:W-:Y:S05]  /*11860*/  BSYNC.RECONVERGENT B0 ;  /* 0x0000000000007941 */ /* 0x000fea0003800200 */
.L_x_3355:
[----:B-----5:R2:W-:Y:S02]  /*11870*/  STS.128 [R63+0x1000], R4 ;  /* 0x001000043f007388 */ /* 0x0205e40000000c00 */
.L_x_3354:
[----:B------:R-:W-:Y:S05]  /*11880*/  BSYNC.RECONVERGENT B1 ;  /* 0x0000000000017941 */ /* 0x000fea0003800200 */
.L_x_3353:
[----:B------:R-:W-:-:S04]  /*11890*/  IADD3 R27, PT, PT, R60, 0x30, RZ ;  /* 0x000000303c1b7810 */ /* 0x000fc80007ffe0ff */
[----:B------:R-:W-:-:S13]  /*118a0*/  ISETP.GE.AND P0, PT, R27, R44, PT ;  /* 0x0000002c1b00720c */ /* 0x000fda0003f06270 */
[----:B------:R-:W-:Y:S05]  /*118b0*/  @P0 BRA `(.L_x_3327) ;  /* 0x0000000400940947 */ /* 0x000fea0003800000 */
[----:B------:R-:W-:-:S13]  /*118c0*/  ISETP.GE.AND P0, PT, R12, R43, PT ;  /* 0x0000002b0c00720c */ /* 0x000fda0003f06270 */
        /* <DEDUP_REMOVED lines=18> */
[----:B------:R-:W-:Y:S02]  /*119f0*/  SHF.L.U32 R14, R0, 0x1, RZ ;  /* 0x00000001000e7819 */ /* 0x000fe400000006ff */
        /* <DEDUP_REMOVED lines=79> */
.L_x_3358:
[----:B------:R-:W-:Y:S05]  /*11ef0*/  BSYNC.RECONVERGENT B0 ;  /* 0x0000000000007941 */ /* 0x000fea0003800200 */
.L_x_3357:
[----:B-----5:R1:W-:Y:S02]  /*11f00*/  STS.128 [R63+0x1800], R4 ;  /* 0x001800043f007388 */ /* 0x0203e40000000c00 */
.L_x_3327:
[----:B------:R-:W-:Y:S05]  /*11f10*/  BSYNC.RECONVERGENT B2 ;  /* 0x0000000000027941 */ /* 0x000fea0003800200 */
.L_x_3318:
        /* <DEDUP_REMOVED lines=16> */
.L_x_3361:
[----:B------:R1:W-:Y:S02]  /*12020*/  STS.128 [R63+0x2000], RZ ;  /* 0x002000ff3f007388 */ /* 0x0003e40000000c00 */
.L_x_3360:
[----:B------:R-:W-:Y:S05]  /*12030*/  BSYNC.RECONVERGENT B0 ;  /* 0x0000000000007941 */ /* 0x000fea0003800200 */
.L_x_3359:
[----:B------:R-:W-:Y:S01]  /*12040*/  ISETP.GE.AND P1, PT, R47, R0, PT ;  /* 0x000000002f00720c */ /* 0x000fe20003f26270 */
[C---:B-1--4-:R-:W-:Y:S01]  /*12050*/  IMAD.SHL.U32 R2, R81.reuse, 0x2, RZ ;  /* 0x0000000251027824 */ /* 0x052fe200078e00ff */
[----:B------:R-:W-:Y:S01]  /*12060*/  SHF.L.U64.HI R3, R81, 0x1, R91 ;  /* 0x0000000151037819 */ /* 0x000fe2000001025b */
[----:B------:R-:W-:Y:S03]  /*12070*/  BSSY.RECONVERGENT B0, `(.L_x_3362) ;  /* 0x000000d000007945 */ /* 0x000fe60003800200 */
[----:B-----5:R-:W-:-:S05]  /*12080*/  IADD3 R2, P0, PT, R2, R222, RZ ;  /* 0x000000de02027210 */ /* 0x020fca0007f1e0ff */
[----:B------:R-:W-:Y:S02]  /*12090*/  IMAD.X R3, R3, 0x1, R225, P0 ;  /* 0x0000000103037824 */ /* 0x000fe400000e06e1 */
[----:B------:R-:W-:Y:S06]  /*120a0*/  @P1 BRA `(.L_x_3363) ;  /* 0x0000000000241947 */ /* 0x000fec0003800000 */
[----:B--23--:R-:W2:Y:S02]  /*120b0*/  LDL R4, [R1+0x54] ;  /* 0x0000540001047983 */ /* 0x00cea40000100800 */
[----:B--2---:R-:W-:-:S13]  /*120c0*/  ISETP.GE.AND P0, PT, R12, R4, PT ;  /* 0x000000040c00720c */ /* 0x004fda0003f06270 */
[----:B------:R-:W-:Y:S05]  /*120d0*/  @P0 BRA `(.L_x_3364) ;  /* 0x0000000000140947 */ /* 0x000fea0003800000 */
[----:B------:R-:W-:Y:S01]  /*120e0*/  @!PT LDS RZ, [RZ] ;  /* 0x00000000fffff984 */ /* 0x000fe20000000800 */
[----:B------:R-:W-:Y:S01]  /*120f0*/  @!PT LDS RZ, [RZ] ;  /* 0x00000000fffff984 */ /* 0x000fe20000000800 */
[----:B------:R-:W-:Y:S01]  /*12100*/  @!PT LDS RZ, [RZ] ;  /* 0x00000000fffff984 */ /* 0x000fe20000000800 */
[----:B------:R1:W-:Y:S01]  /*12110*/  LDGSTS.E.BYPASS.LTC128B.128 [R63+0x2800], desc[UR4][R2.64] ;  /* 0x02800000023f7fae */ /* 0x0003e2000b981a04 */
[----:B------:R-:W-:Y:S05]  /*12120*/  BRA `(.L_x_3363) ;  /* 0x0000000000047947 */ /* 0x000fea0003800000 */
.L_x_3364:
[----:B------:R4:W-:Y:S02]  /*12130*/  STS.128 [R63+0x2800], RZ ;  /* 0x002800ff3f007388 */ /* 0x0009e40000000c00 */
.L_x_3363:
[----:B------:R-:W-:Y:S05]  /*12140*/  BSYNC.RECONVERGENT B0 ;  /* 0x0000000000007941 */ /* 0x000fea0003800200 */
.L_x_3362:
[----:B------:R-:W-:Y:S01]  /*12150*/  ISETP.GE.AND P0, PT, R41, R0, PT ;  /* 0x000000002900720c */ /* 0x000fe20003f06270 */
[----:B------:R-:W-:-:S12]  /*12160*/  BSSY.RECONVERGENT B0, `(.L_x_3365) ;  /* 0x000000d000007945 */ /* 0x000fd80003800200 */
[----:B------:R-:W-:Y:S05]  /*12170*/  @P0 BRA `(.L_x_3366) ;  /* 0x00000000002c0947 */ /* 0x000fea0003800000 */
[----:B--23--:R-:W2:Y:S02]  /*12180*/  LDL R4, [R1+0x54] ;  /* 0x0000540001047983 */ /* 0x00cea40000100800 */
        /* <DEDUP_REMOVED lines=9> */
.L_x_3367:
[----:B------:R2:W-:Y:S02]  /*12220*/  STS.128 [R63+0x3000], RZ ;  /* 0x003000ff3f007388 */ /* 0x0005e40000000c00 */
.L_x_3366:
[----:B------:R-:W-:Y:S05]  /*12230*/  BSYNC.RECONVERGENT B0 ;  /* 0x0000000000007941 */ /* 0x000fea0003800200 */
.L_x_3365:
        /* <DEDUP_REMOVED lines=13> */
.L_x_3370:
[----:B------:R2:W-:Y:S02]  /*12310*/  STS.128 [R63+0x3800], RZ ;  /* 0x003800ff3f007388 */ /* 0x0005e40000000c00 */
.L_x_3369:
[----:B------:R-:W-:Y:S05]  /*12320*/  BSYNC.RECONVERGENT B0 ;  /* 0x0000000000007941 */ /* 0x000fea0003800200 */
.L_x_3368:
[----:B------:R-:W-:Y:S01]  /*12330*/  IADD3 R19, PT, PT, R60, 0x40, RZ ;  /* 0x000000403c137810 */ /* 0x000fe20007ffe0ff */
[----:B------:R-:W-:Y:S03]  /*12340*/  BSSY.RECONVERGENT B0, `(.L_x_3371) ;  /* 0x0000011000007945 */ /* 0x000fe60003800200 */
[----:B------:R-:W-:-:S13]  /*12350*/  ISETP.GE.AND P0, PT, R19, R0, PT ;  /* 0x000000001300720c */ /* 0x000fda0003f06270 */
[----:B------:R-:W-:Y:S05]  /*12360*/  @P0 BRA `(.L_x_3372) ;  /* 0x0000000000380947 */ /* 0x000fea0003800000 */
[----:B--23--:R-:W2:Y:S02]  /*12370*/  LDL R4, [R1+0x54] ;  /* 0x0000540001047983 */ /* 0x00cea40000100800 */
        /* <DEDUP_REMOVED lines=12> */
.L_x_3373:
[----:B------:R2:W-:Y:S02]  /*12440*/  STS.128 [R63+0x4000], RZ ;  /* 0x004000ff3f007388 */ /* 0x0005e40000000c00 */
.L_x_3372:
[----:B------:R-:W-:Y:S05]  /*12450*/  BSYNC.RECONVERGENT B0 ;  /* 0x0000000000007941 */ /* 0x000fea0003800200 */
.L_x_3371:
[----:B------:R-:W-:Y:S01]  /*12460*/  IADD3 R18, PT, PT, R60, 0x50, RZ ;  /* 0x000000503c127810 */ /* 0x000fe20007ffe0ff */
[----:B------:R-:W-:Y:S03]  /*12470*/  BSSY.RECONVERGENT B0, `(.L_x_3374) ;  /* 0x000000e000007945 */ /* 0x000fe60003800200 */
[----:B------:R-:W-:-:S13]  /*12480*/  ISETP.GE.AND P0, PT, R18, R0, PT ;  /* 0x000000001200720c */ /* 0x000fda0003f06270 */
        /* <DEDUP_REMOVED lines=11> */
.L_x_3376:
[----:B------:R2:W-:Y:S02]  /*12540*/  STS.128 [R63+0x4800], RZ ;  /* 0x004800ff3f007388 */ /* 0x0005e40000000c00 */
.L_x_3375:
[----:B------:R-:W-:Y:S05]  /*12550*/  BSYNC.RECONVERGENT B0 ;  /* 0x0000000000007941 */ /* 0x000fea0003800200 */
.L_x_3374:
[----:B---3--:R-:W-:Y:S01]  /*12560*/  IADD3 R17, PT, PT, R60, 0x60, RZ ;  /* 0x000000603c117810 */ /* 0x008fe20007ffe0ff */
        /* <DEDUP_REMOVED lines=16> */
.L_x_3379:
[----:B------:R2:W-:Y:S02]  /*12670*/  STS.128 [R63+0x5000], RZ ;  /* 0x005000ff3f007388 */ /* 0x0005e40000000c00 */
.L_x_3378:
[----:B------:R-:W-:Y:S05]  /*12680*/  BSYNC.RECONVERGENT B0 ;  /* 0x0000000000007941 */ /* 0x000fea0003800200 */
.L_x_3377:
        /* <DEDUP_REMOVED lines=17> */
.L_x_3382:
[----:B------:R2:W-:Y:S02]  /*127a0*/  STS.128 [R63+0x5800], RZ ;  /* 0x005800ff3f007388 */ /* 0x0005e40000000c00 */
.L_x_3381:
[----:B------:R-:W-:Y:S05]  /*127b0*/  BSYNC.RECONVERGENT B0 ;  /* 0x0000000000007941 */ /* 0x000fea0003800200 */
.L_x_3380:
[----:B------:R-:W-:Y:S01]  /*127c0*/  LOP3.LUT R15, R60, 0x80, RZ, 0xfc, !PT ;  /* 0x000000803c0f7812 */ /* 0x000fe200078efcff */
        /* <DEDUP_REMOVED lines=16> */
.L_x_3385:
[----:B------:R2:W-:Y:S02]  /*128d0*/  STS.128 [R63+0x6000], RZ ;  /* 0x006000ff3f007388 */ /* 0x0005e40000000c00 */
.L_x_3384:
[----:B------:R-:W-:Y:S05]  /*128e0*/  BSYNC.RECONVERGENT B0 ;  /* 0x0000000000007941 */ /* 0x000fea0003800200 */
.L_x_3383:
        /* <DEDUP_REMOVED lines=14> */
.L_x_3388:
[----:B------:R2:W-:Y:S02]  /*129d0*/  STS.128 [R63+0x6800], RZ ;  /* 0x006800ff3f007388 */ /* 0x0005e40000000c00 */
.L_x_3387:
[----:B------:R-:W-:Y:S05]  /*129e0*/  BSYNC.RECONVERGENT B0 ;  /* 0x0000000000007941 */ /* 0x000fea0003800200 */
.L_x_3386:
        /* <DEDUP_REMOVED lines=17> */
.L_x_3391:
[----:B------:R2:W-:Y:S02]  /*12b00*/  STS.128 [R63+0x7000], RZ ;  /* 0x007000ff3f007388 */ /* 0x0005e40000000c00 */
.L_x_3390:
[----:B------:R-:W-:Y:S05]  /*12b10*/  BSYNC.RECONVERGENT B0 ;  /* 0x0000000000007941 */ /* 0x000fea0003800200 */
.L_x_3389:
        /* <DEDUP_REMOVED lines=17> */
.L_x_3394:
[----:B------:R2:W-:Y:S02]  /*12c30*/  STS.128 [R63+0x7800], RZ ;  /* 0x007800ff3f007388 */ /* 0x0005e40000000c00 */
.L_x_3393:
[----:B------:R-:W-:Y:S05]  /*12c40*/  BSYNC.RECONVERGENT B0 ;  /* 0x0000000000007941 */ /* 0x000fea0003800200 */
.L_x_3392:
        /* <DEDUP_REMOVED lines=17> */
.L_x_3397:
[----:B------:R2:W-:Y:S02]  /*12d60*/  STS.128 [R63+0x8000], RZ ;  /* 0x008000ff3f007388 */ /* 0x0005e40000000c00 */
.L_x_3396:
[----:B------:R-:W-:Y:S05]  /*12d70*/  BSYNC.RECONVERGENT B0 ;  /* 0x0000000000007941 */ /* 0x000fea0003800200 */
.L_x_3395:
        /* <DEDUP_REMOVED lines=17> */
.L_x_3400:
[----:B------:R2:W-:Y:S02]  /*12e90*/  STS.128 [R63+0x8800], RZ ;  /* 0x008800ff3f007388 */ /* 0x0005e40000000c00 */
.L_x_3399:
[----:B------:R-:W-:Y:S05]  /*12ea0*/  BSYNC.RECONVERGENT B0 ;  /* 0x0000000000007941 */ /* 0x000fea0003800200 */
.L_x_3398:
[----:B--2---:R-:W-:Y:S01]  /*12eb0*/  IADD3 R7, PT, PT, R60, 0xe0, RZ ;  /* 0x000000e03c077810 */ /* 0x004fe20007ffe0ff */
[----:B------:R-:W-:Y:S03]  /*12ec0*/  BSSY.RECONVERGENT B0, `(.L_x_3401) ;  /* 0x0000011000007945 */ /* 0x000fe60003800200 */
[----:B------:R-:W-:-:S13]  /*12ed0*/  ISETP.GE.AND P0, PT, R7, R0, PT ;  /* 0x000000000700720c */ /* 0x000fda0003f06270 */
[----:B------:R-:W-:Y:S05]  /*12ee0*/  @P0 BRA `(.L_x_3402) ;  /* 0x0000000000380947 */ /* 0x000fea0003800000 */
[----:B---3--:R-:W2:Y:S02]  /*12ef0*/  LDL R4, [R1+0x54] ;  /* 0x0000540001047983 */ /* 0x008ea40000100800 */
        /* <DEDUP_REMOVED lines=12> */
.L_x_3403:
[----:B------:R2:W-:Y:S02]  /*12fc0*/  STS.128 [R63+0x9000], RZ ;  /* 0x009000ff3f007388 */ /* 0x0005e40000000c00 */
.L_x_3402:
[----:B------:R-:W-:Y:S05]  /*12fd0*/  BSYNC.RECONVERGENT B0 ;  /* 0x0000000000007941 */ /* 0x000fea0003800200 */
.L_x_3401:
[----:B------:R-:W-:Y:S01]  /*12fe0*/  IADD3 R60, PT, PT, R60, 0xf0, RZ ;  /* 0x000000f03c3c7810 */ /* 0x000fe20007ffe0ff */
[----:B------:R-:W-:Y:S03]  /*12ff0*/  BSSY.RECONVERGENT B0, `(.L_x_3404) ;  /* 0x000000f000007945 */ /* 0x000fe60003800200 */
[----:B------:R-:W-:-:S13]  /*13000*/  ISETP.GE.AND P0, PT, R60, R0, PT ;  /* 0x000000003c00720c */ /* 0x000fda0003f06270 */
[----:B------:R-:W-:Y:S05]  /*13010*/  @P0 BRA `(.L_x_3405) ;  /* 0x0000000000300947 */ /* 0x000fea0003800000 */
[----:B--23--:R-:W2:Y:S02]  /*13020*/  LDL R4, [R1+0x54] ;  /* 0x0000540001047983 */ /* 0x00cea40000100800 */
        /* <DEDUP_REMOVED lines=10> */
.L_x_3406:
[----:B------:R2:W-:Y:S02]  /*130d0*/  STS.128 [R63+0x9800], RZ ;  /* 0x009800ff3f007388 */ /* 0x0005e40000000c00 */
.L_x_3405:
[----:B------:R-:W-:Y:S05]  /*130e0*/  BSYNC.RECONVERGENT B0 ;  /* 0x0000000000007941 */ /* 0x000fea0003800200 */
.L_x_3404:
[----:B--23--:R2:W5:Y:S04]  /*130f0*/  LDL R5, [R1+0x48] ;  /* 0x0000480001057983 */ /* 0x00c5680000100800 */
[----:B------:R2:W5:Y:S04]  /*13100*/  LDL R4, [R1+0x44] ;  /* 0x0000440001047983 */ /* 0x0005680000100800 */
[----:B------:R-:W0:Y:S01]  /*13110*/  LDGDEPBAR ;  /* 0x00000000000079af */ /* 0x000e220000000000 */
[----:B------:R-:W-:Y:S03]  /*13120*/  BSSY.RECONVERGENT B0, `(.L_x_3407) ;  /* 0x0000013000007945 */ /* 0x000fe60003800200 */
[----:B------:R2:W5:Y:S04]  /*13130*/  LD.E R62, desc[UR4][R134.64+0x184] ;  /* 0x00018404863e7980 */ /* 0x000568000c101900 */
[----:B------:R2:W5:Y:S01]  /*13140*/  LD.E R61, desc[UR4][R134.64+0x188] ;  /* 0x00018804863d7980 */ /* 0x000562000c101900 */
        /* <DEDUP_REMOVED lines=13> */
.L_x_3409:
[----:B------:R3:W-:Y:S01]  /*13220*/  STS.128 [R63+0xa000], RZ ;  /* 0x00a000ff3f007388 */ /* 0x0007e20000000c00 */
[----:B------:R-:W-:Y:S05]  /*13230*/  BRA `(.L_x_3410) ;  /* 0x0000000000047947 */ /* 0x000fea0003800000 */
.L_x_3408:
[----:B------:R3:W-:Y:S02]  /*13240*/  STS.128 [R63+0xa000], RZ ;  /* 0x00a000ff3f007388 */ /* 0x0007e40000000c00 */
.L_x_3410:
[----:B------:R-:W-:Y:S05]  /*13250*/  BSYNC.RECONVERGENT B0 ;  /* 0x0000000000007941 */ /* 0x000fea0003800200 */
.L_x_3407:
[----:B------:R-:W-:Y:S01]  /*13260*/  ISETP.GE.AND P1, PT, R47, R0, PT ;  /* 0x000000002f00720c */ /* 0x000fe20003f26270 */
[----:B------:R-:W-:Y:S01]  /*13270*/  BSSY.RECONVERGENT B0, `(.L_x_3411) ;  /* 0x000000e000007945 */ /* 0x000fe20003800200 */
[----:B-1---5:R-:W-:-:S04]  /*13280*/  LEA R2, P0, R94, R5, 0x1 ;  /* 0x000000055e027211 */ /* 0x022fc800078008ff */
        /* <DEDUP_REMOVED lines=11> */
.L_x_3413:
[----:B------:R1:W-:Y:S02]  /*13340*/  STS.128 [R63+0xa800], RZ ;  /* 0x00a800ff3f007388 */ /* 0x0003e40000000c00 */
.L_x_3412:
[----:B------:R-:W-:Y:S05]  /*13350*/  BSYNC.RECONVERGENT B0 ;  /* 0x0000000000007941 */ /* 0x000fea0003800200 */
.L_x_3411:
[----:B------:R-:W-:Y:S01]  /*13360*/  ISETP.GE.AND P0, PT, R41, R0, PT ;  /* 0x000000002900720c */ /* 0x000fe20003f06270 */
[----:B------:R-:W-:-:S12]  /*13370*/  BSSY.RECONVERGENT B0, `(.L_x_3414) ;  /* 0x0000010000007945 */ /* 0x000fd80003800200 */
[----:B------:R1:W-:Y:S01]  /*13380*/  @P0 STS.128 [R63+0xb000], RZ ;  /* 0x00b000ff3f000388 */ /* 0x0003e20000000c00 */
[----:B------:R-:W-:Y:S05]  /*13390*/  @P0 BRA `(.L_x_3415) ;  /* 0x0000000000340947 */ /* 0x000fea0003800000 */
[----:B------:R-:W5:Y:S02]  /*133a0*/  LDL R4, [R1+0x54] ;  /* 0x0000540001047983 */ /* 0x000f640000100800 */
[----:B-----5:R-:W-:-:S13]  /*133b0*/  ISETP.GE.AND P0, PT, R12, R4, PT ;  /* 0x000000040c00720c */ /* 0x020fda0003f06270 */
[----:B------:R-:W-:Y:S05]  /*133c0*/  @P0 BRA `(.L_x_3416) ;  /* 0x0000000000240947 */ /* 0x000fea0003800000 */
[----:B------:R-:W5:Y:S04]  /*133d0*/  LDL R6, [R1+0x28] ;  /* 0x0000280001067983 */ /* 0x000f680000100800 */
[----:B------:R-:W2:Y:S01]  /*133e0*/  LDL R20, [R1+0x2c] ;  /* 0x00002c0001147983 */ /* 0x000ea20000100800 */
[----:B-----5:R-:W-:-:S04]  /*133f0*/  LEA R4, P0, R6, R2, 0x5 ;  /* 0x0000000206047211 */ /* 0x020fc800078028ff */
[----:B--2---:R-:W-:-:S05]  /*13400*/  LEA.HI.X R5, R6, R3, R20, 0x5, P0 ;  /* 0x0000000306057211 */ /* 0x004fca00000f2c14 */
[----:B------:R-:W-:Y:S01]  /*13410*/  @!PT LDS RZ, [RZ] ;  /* 0x00000000fffff984 */ /* 0x000fe20000000800 */
[----:B------:R-:W-:Y:S01]  /*13420*/  @!PT LDS RZ, [RZ] ;  /* 0x00000000fffff984 */ /* 0x000fe20000000800 */
[----:B------:R-:W-:Y:S01]  /*13430*/  @!PT LDS RZ, [RZ] ;  /* 0x00000000fffff984 */ /* 0x000fe20000000800 */
[----:B------:R2:W-:Y:S01]  /*13440*/  LDGSTS.E.BYPASS.LTC128B.128 [R63+0xb000], desc[UR4][R4.64] ;  /* 0x0b000000043f7fae */ /* 0x0005e2000b981a04 */
[----:B------:R-:W-:Y:S05]  /*13450*/  BRA `(.L_x_3415) ;  /* 0x0000000000047947 */ /* 0x000fea0003800000 */
.L_x_3416:
[----:B------:R1:W-:Y:S02]  /*13460*/  STS.128 [R63+0xb000], RZ ;  /* 0x00b000ff3f007388 */ /* 0x0003e40000000c00 */
.L_x_3415:
[----:B------:R-:W-:Y:S05]  /*13470*/  BSYNC.RECONVERGENT B0 ;  /* 0x0000000000007941 */ /* 0x000fea0003800200 */
.L_x_3414:
[----:B------:R-:W-:Y:S01]  /*13480*/  ISETP.GE.AND P0, PT, R27, R0, PT ;  /* 0x000000001b00720c */ /* 0x000fe20003f06270 */
[----:B------:R-:W-:-:S12]  /*13490*/  BSSY.RECONVERGENT B0, `(.L_x_3417) ;  /* 0x0000010000007945 */ /* 0x000fd80003800200 */
[----:B------:R1:W-:Y:S01]  /*134a0*/  @P0 STS.128 [R63+0xb800], RZ ;  /* 0x00b800ff3f000388 */ /* 0x0003e20000000c00 */
[----:B------:R-:W-:Y:S05]  /*134b0*/  @P0 BRA `(.L_x_3418) ;  /* 0x0000000000340947 */ /* 0x000fea0003800000 */
[----:B--2---:R-:W2:Y:S02]  /*134c0*/  LDL R4, [R1+0x54] ;  /* 0x0000540001047983 */ /* 0x004ea40000100800 */
[----:B--2---:R-:W-:-:S13]  /*134d0*/  ISETP.GE.AND P0, PT, R12, R4, PT ;  /* 0x000000040c00720c */ /* 0x004fda0003f06270 */
[----:B------:R-:W-:Y:S05]  /*134e0*/  @P0 BRA `(.L_x_3419) ;  /* 0x0000000000240947 */ /* 0x000fea0003800000 */
[----:B------:R-:W2:Y:S04]  /*134f0*/  LDL R6, [R1+0x28] ;  /* 0x0000280001067983 */ /* 0x000ea80000100800 */
[----:B------:R-:W5:Y:S01]  /*13500*/  LDL R20, [R1+0x2c] ;  /* 0x00002c0001147983 */ /* 0x000f620000100800 */
[----:B--2---:R-:W-:-:S04]  /*13510*/  LEA R4, P0, R6, R2, 0x6 ;  /* 0x0000000206047211 */ /* 0x004fc800078030ff */
[----:B-----5:R-:W-:-:S05]  /*13520*/  LEA.HI.X R5, R6, R3, R20, 0x6, P0 ;  /* 0x0000000306057211 */ /* 0x020fca00000f3414 */
[----:B------:R-:W-:Y:S01]  /*13530*/  @!PT LDS RZ, [RZ] ;  /* 0x00000000fffff984 */ /* 0x000fe20000000800 */
[----:B------:R-:W-:Y:S01]  /*13540*/  @!PT LDS RZ, [RZ] ;  /* 0x00000000fffff984 */ /* 0x000fe20000000800 */
[----:B------:R-:W-:Y:S01]  /*13550*/  @!PT LDS RZ, [RZ] ;  /* 0x00000000fffff984 */ /* 0x000fe20000000800 */
[----:B------:R2:W-:Y:S01]  /*13560*/  LDGSTS.E.BYPASS.LTC128B.128 [R63+0xb800], desc[UR4][R4.64] ;  /* 0x0b800000043f7fae */ /* 0x0005e2000b981a04 */
[----:B------:R-:W-:Y:S05]  /*13570*/  BRA `(.L_x_3418) ;  /* 0x0000000000047947 */ /* 0x000fea0003800000 */
.L_x_3419:
[----:B------:R2:W-:Y:S02]  /*13580*/  STS.128 [R63+0xb800], RZ ;  /* 0x00b800ff3f007388 */ /* 0x0005e40000000c00 */
.L_x_3418:
[----:B------:R-:W-:Y:S05]  /*13590*/  BSYNC.RECONVERGENT B0 ;  /* 0x0000000000007941 */ /* 0x000fea0003800200 */
.L_x_3417:
        /* <DEDUP_REMOVED lines=9> */
[----:B--2---:R-:W-:Y:S02]  /*13630*/  MOV R20, R5 ;  /* 0x0000000500147202 */ /* 0x004fe40000000f00 */
[----:B------:R-:W-:Y:S01]  /*13640*/  MOV R5, R3 ;  /* 0x0000000300057202 */ /* 0x000fe20000000f00 */
[----:B-----5:R-:W-:Y:S01]  /*13650*/  IMAD R6, R4, 0x60, RZ ;  /* 0x0000006004067824 */ /* 0x020fe200078e02ff */
[----:B------:R-:W-:-:S05]  /*13660*/  MOV R4, R2 ;  /* 0x0000000200047202 */ /* 0x000fca0000000f00 */
[----:B------:R-:W-:-:S05]  /*13670*/  IMAD.WIDE.U32 R4, R20, 0x60, R4 ;  /* 0x0000006014047825 */ /* 0x000fca00078e0004 */
[----:B------:R-:W-:-:S05]  /*13680*/  IADD3 R5, PT, PT, R6, R5, RZ ;  /* 0x0000000506057210 */ /* 0x000fca0007ffe0ff */
[----:B------:R-:W-:Y:S01]  /*13690*/  @!PT LDS RZ, [RZ] ;  /* 0x00000000fffff984 */ /* 0x000fe20000000800 */
[----:B------:R-:W-:Y:S01]  /*136a0*/  @!PT LDS RZ, [RZ] ;  /* 0x00000000fffff984 */ /* 0x000fe20000000800 */
[----:B------:R-:W-:Y:S01]  /*136b0*/  @!PT LDS RZ, [RZ] ;  /* 0x00000000fffff984 */ /* 0x000fe20000000800 */
[----:B------:R2:W-:Y:S01]  /*136c0*/  LDGSTS.E.BYPASS.LTC128B.128 [R63+0xc000], desc[UR4][R4.64] ;  /* 0x0c000000043f7fae */ /* 0x0005e2000b981a04 */
[----:B------:R-:W-:Y:S05]  /*136d0*/  BRA `(.L_x_3421) ;  /* 0x0000000000047947 */ /* 0x000fea0003800000 */
.L_x_3422:
[----:B------:R2:W-:Y:S02]  /*136e0*/  STS.128 [R63+0xc000], RZ ;  /* 0x00c000ff3f007388 */ /* 0x0005e40000000c00 */
.L_x_3421:
[----:B------:R-:W-:Y:S05]  /*136f0*/  BSYNC.RECONVERGENT B0 ;  /* 0x0000000000007941 */ /* 0x000fea0003800200 */
.L_x_3420:
        /* <DEDUP_REMOVED lines=16> */
.L_x_3425:
[----:B------:R2:W-:Y:S02]  /*13800*/  STS.128 [R63+0xc800], RZ ;  /* 0x00c800ff3f007388 */ /* 0x0005e40000000c00 */
.L_x_3424:
[----:B------:R-:W-:Y:S05]  /*13810*/  BSYNC.RECONVERGENT B0 ;  /* 0x0000000000007941 */ /* 0x000fea0003800200 */
.L_x_3423:
        /* <DEDUP_REMOVED lines=20> */
.L_x_3428:
[----:B------:R2:W-:Y:S02]  /*13960*/  STS.128 [R63+0xd000], RZ ;  /* 0x00d000ff3f007388 */ /* 0x0005e40000000c00 */
.L_x_3427:
[----:B------:R-:W-:Y:S05]  /*13970*/  BSYNC.RECONVERGENT B0 ;  /* 0x0000000000007941 */ /* 0x000fea0003800200 */
.L_x_3426:
        /* <DEDUP_REMOVED lines=20> */
.L_x_3431:
[----:B------:R2:W-:Y:S02]  /*13ac0*/  STS.128 [R63+0xd800], RZ ;  /* 0x00d800ff3f007388 */ /* 0x0005e40000000c00 */
.L_x_3430:
[----:B------:R-:W-:Y:S05]  /*13ad0*/  BSYNC.RECONVERGENT B0 ;  /* 0x0000000000007941 */ /* 0x000fea0003800200 */
.L_x_3429:
        /* <DEDUP_REMOVED lines=20> */
.L_x_3434:
[----:B------:R2:W-:Y:S02]  /*13c20*/  STS.128 [R63+0xe000], RZ ;  /* 0x00e000ff3f007388 */ /* 0x0005e40000000c00 */
.L_x_3433:
[----:B------:R-:W-:Y:S05]  /*13c30*/  BSYNC.RECONVERGENT B0 ;  /* 0x0000000000007941 */ /* 0x000fea0003800200 */
.L_x_3432:
        /* <DEDUP_REMOVED lines=16> */
.L_x_3437:
[----:B------:R2:W-:Y:S02]  /*13d40*/  STS.128 [R63+0xe800], RZ ;  /* 0x00e800ff3f007388 */ /* 0x0005e40000000c00 */
.L_x_3436:
[----:B------:R-:W-:Y:S05]  /*13d50*/  BSYNC.RECONVERGENT B0 ;  /* 0x0000000000007941 */ /* 0x000fea0003800200 */
.L_x_3435:
        /* <DEDUP_REMOVED lines=20> */
.L_x_3440:
[----:B------:R2:W-:Y:S02]  /*13ea0*/  STS.128 [R63+0xf000], RZ ;  /* 0x00f000ff3f007388 */ /* 0x0005e40000000c00 */
.L_x_3439:
[----:B------:R-:W-:Y:S05]  /*13eb0*/  BSYNC.RECONVERGENT B0 ;  /* 0x0000000000007941 */ /* 0x000fea0003800200 */
.L_x_3438:
        /* <DEDUP_REMOVED lines=20> */
.L_x_3443:
[----:B------:R2:W-:Y:S02]  /*14000*/  STS.128 [R63+0xf800], RZ ;  /* 0x00f800ff3f007388 */ /* 0x0005e40000000c00 */
.L_x_3442:
[----:B------:R-:W-:Y:S05]  /*14010*/  BSYNC.RECONVERGENT B0 ;  /* 0x0000000000007941 */ /* 0x000fea0003800200 */
.L_x_3441:
        /* <DEDUP_REMOVED lines=20> */
.L_x_3446:
[----:B------:R2:W-:Y:S02]  /*14160*/  STS.128 [R63+0x10000], RZ ;  /* 0x010000ff3f007388 */ /* 0x0005e40000000c00 */
.L_x_3445:
[----:B------:R-:W-:Y:S05]  /*14170*/  BSYNC.RECONVERGENT B0 ;  /* 0x0000000000007941 */ /* 0x000fea0003800200 */
.L_x_3444:
        /* <DEDUP_REMOVED lines=20> */
.L_x_3449:
[----:B------:R2:W-:Y:S02]  /*142c0*/  STS.128 [R63+0x10800], RZ ;  /* 0x010800ff3f007388 */ /* 0x0005e40000000c00 */
.L_x_3448:
[----:B------:R-:W-:Y:S05]  /*142d0*/  BSYNC.RECONVERGENT B0 ;  /* 0x0000000000007941 */ /* 0x000fea0003800200 */
.L_x_3447:
        /* <DEDUP_REMOVED lines=20> */
.L_x_3452:
[----:B------:R2:W-:Y:S02]  /*14420*/  STS.128 [R63+0x11000], RZ ;  /* 0x011000ff3f007388 */ /* 0x0005e40000000c00 */
.L_x_3451:
[----:B------:R-:W-:Y:S05]  /*14430*/  BSYNC.RECONVERGENT B0 ;  /* 0x0000000000007941 */ /* 0x000fea0003800200 */
.L_x_3450:
        /* <DEDUP_REMOVED lines=8> */
[----:B------:R-:W1:Y:S01]  /*144c0*/  LDL R4, [R1+0x28] ;  /* 0x0000280001047983 */ /* 0x000e620000100800 */
        /* <DEDUP_REMOVED lines=8> */
.L_x_3455:
[----:B------:R2:W-:Y:S02]  /*14550*/  STS.128 [R63+0x11800], RZ ;  /* 0x011800ff3f007388 */ /* 0x0005e40000000c00 */
.L_x_3454:
[----:B------:R-:W-:Y:S05]  /*14560*/  BSYNC.RECONVERGENT B0 ;  /* 0x0000000000007941 */ /* 0x000fea0003800200 */
.L_x_3453:
[----:B------:R-:W5:Y:S01]  /*14570*/  S2R R6, SR_CgaCtaId ;  /* 0x0000000000067919 */ /* 0x000f620000008800 */
[----:B------:R-:W-:Y:S01]  /*14580*/  SHF.R.U32.HI R223, RZ, 0x1, R226 ;  /* 0x00000001ffdf7819 */ /* 0x000fe200000116e2 */
[C---:B--2---:R-:W-:Y:S02]  /*14590*/  IMAD.SHL.U32 R5, R226.reuse, 0x40, RZ ;  /* 0x00000040e2057824 */ /* 0x044fe400078e00ff */
[----:B------:R-:W-:Y:S01]  /*145a0*/  IMAD.SHL.U32 R224, R226, 0x20, RZ ;  /* 0x00000020e2e07824 */ /* 0x000fe200078e00ff */
[----:B------:R-:W-:Y:S01]  /*145b0*/  LOP3.LUT R0, R223, 0x8, RZ, 0xc0, !PT ;  /* 0x00000008df007812 */ /* 0x000fe200078ec0ff */
[----:B------:R-:W0:Y:S01]  /*145c0*/  LDGDEPBAR ;  /* 0x00000000000079af */ /* 0x000e220000000000 */
[----:B-1----:R-:W-:Y:S02]  /*145d0*/  LOP3.LUT R3, R5, 0x1c0, RZ, 0xc0, !PT ;  /* 0x000001c005037812 */ /* 0x002fe400078ec0ff */
[----:B------:R-:W-:Y:S02]  /*145e0*/  LOP3.LUT R224, R224, 0x7c00, RZ, 0xc0, !PT ;  /* 0x00007c00e0e07812 */ /* 0x000fe400078ec0ff */
[----:B------:R-:W-:-:S02]  /*145f0*/  LOP3.LUT R2, R0, 0x1c0, R5, 0xf8, !PT ;  /* 0x000001c000027812 */ /* 0x000fc400078ef805 */
[----:B------:R-:W-:Y:S02]  /*14600*/  LOP3.LUT R0, R3, 0x8, R226, 0xf8, !PT ;  /* 0x0000000803007812 */ /* 0x000fe400078ef8e2 */
[----:B------:R-:W-:Y:S02]  /*14610*/  LOP3.LUT R4, R5, 0x400, RZ, 0xc0, !PT ;  /* 0x0000040005047812 */ /* 0x000fe400078ec0ff */
[----:B------:R-:W-:Y:S02]  /*14620*/  LOP3.LUT R3, R224, 0x200, R5, 0xf8, !PT ;  /* 0x00000200e0037812 */ /* 0x000fe400078ef805 */
[-C--:B------:R-:W-:Y:S02]  /*14630*/  LOP3.LUT R221, R2, R12.reuse, RZ, 0x3c, !PT ;  /* 0x0000000c02dd7212 */ /* 0x080fe400078e3cff */
[----:B------:R-:W-:Y:S02]  /*14640*/  LOP3.LUT R0, R0, R12, RZ, 0x3c, !PT ;  /* 0x0000000c00007212 */ /* 0x000fe400078e3cff */
[----:B------:R-:W-:Y:S01]  /*14650*/  MOV R5, 0x400 ;  /* 0x0000040000057802 */ /* 0x000fe20000000f00 */
[----:B------:R-:W-:Y:S01]  /*14660*/  STL [R1+0x7c], R221 ;  /* 0x00007cdd01007387 */ /* 0x000fe20000100800 */
[----:B------:R-:W-:Y:S01]  /*14670*/  LOP3.LUT R2, R3, R221, RZ, 0xfc, !PT ;  /* 0x000000dd03027212 */ /* 0x000fe200078efcff */
[----:B------:R-:W-:Y:S01]  /*14680*/  IMAD R0, R0, 0x2, R4 ;  /* 0x0000000200007824 */ /* 0x000fe200078e0204 */
[----:B-----5:R-:W-:-:S05]  /*14690*/  LEA R5, R6, R5, 0x18 ;  /* 0x0000000506057211 */ /* 0x020fca00078ec0ff */
[----:B------:R-:W-:Y:S01]  /*146a0*/  IMAD R14, R2, 0x2, R5 ;  /* 0x00000002020e7824 */ /* 0x000fe200078e0205 */
[----:B------:R-:W-:Y:S01]  /*146b0*/  LOP3.LUT P0, R2, R226, 0x2, RZ, 0xc0, !PT ;  /* 0x00000002e2027812 */ /* 0x000fe2000780c0ff */
[----:B------:R-:W-:Y:S02]  /*146c0*/  IMAD.IADD R60, R5, 0x1, R0 ;  /* 0x00000001053c7824 */ /* 0x000fe400078e0200 */
[----:B------:R-:W-:Y:S01]  /*146d0*/  IMAD.MOV.U32 R0, RZ, RZ, 0x20 ;  /* 0x00000020ff007424 */ /* 0x000fe200078e00ff */
[----:B------:R-:W-:Y:S04]  /*146e0*/  LDSM.16.M88.4 R4, [R14] ;  /* 0x000000000e04783b */ /* 0x000fe80000000200 */
[----:B------:R-:W1:Y:S01]  /*146f0*/  LDSM.16.M88.4 R8, [R60+0x4000] ;  /* 0x004000003c08783b */ /* 0x000e620000000200 */
[----:B------:R-:W-:-:S02]  /*14700*/  SEL R132, R0, 0xffffffe0, !P0 ;  /* 0xffffffe000847807 */ /* 0x000fc40004000000 */
[----:B------:R-:W-:Y:S01]  /*14710*/  LOP3.LUT P0, R3, R226, 0x4, RZ, 0xc0, !PT ;  /* 0x00000004e2037812 */ /* 0x000fe2000780c0ff */
[----:B------:R-:W2:Y:S02]  /*14720*/  LDSM.16.M88.4 R52, [R60+0x6800] ;  /* 0x006800003c34783b */ /* 0x000ea40000000200 */
[--C-:B------:R-:W-:Y:S02]  /*14730*/  IMAD.IADD R0, R60, 0x1, R132.reuse ;  /* 0x000000013c007824 */ /* 0x100fe400078e0284 */
[----:B------:R-:W5:Y:S04]  /*14740*/  LDSM.16.M88.4 R28, [R60+0x2000] ;  /* 0x002000003c1c783b */ /* 0x000f680000000200 */
[----:B------:R-:W3:Y:S04]  /*14750*/  LDSM.16.M88.4 R24, [R60+0x2800] ;  /* 0x002800003c18783b */ /* 0x000ee80000000200 */
[----:B------:R-:W4:Y:S04]  /*14760*/  LDSM.16.M88.4 R20, [R60+0x3000] ;  /* 0x003000003c14783b */ /* 0x000f280000000200 */
[----:B------:R-:W4:Y:S04]  /*14770*/  LDSM.16.M88.4 R16, [R60+0x3800] ;  /* 0x003800003c10783b */ /* 0x000f280000000200 */
[----:B------:R-:W4:Y:S04]  /*14780*/  LDSM.16.M88.4 R36, [R60+0x5800] ;  /* 0x005800003c24783b */ /* 0x000f280000000200 */
[----:B------:R-:W4:Y:S04]  /*14790*/  LDSM.16.M88.4 R32, [R60+0x6000] ;  /* 0x006000003c20783b */ /* 0x000f280000000200 */
[----:B------:R-:W-:Y:S04]  /*147a0*/  STL [R1+0x20], R14 ;  /* 0x0000200e01007387 */ /* 0x000fe80000100800 */
[----:B------:R5:W-:Y:S01]  /*147b0*/  STL [R1+0x80], R2 ;  /* 0x0000800201007387 */ /* 0x000be20000100800 */
[C---:B-1----:R-:W-:Y:S03]  /*147c0*/  HMMA.16816.F32 R116, R4.reuse, R8, RZ ;  /* 0x000000080474723c */ /* 0x042fe600000018ff */
[----:B------:R-:W-:Y:S04]  /*147d0*/  LDSM.16.M88.4 R44, [R60+0x4800] ;  /* 0x004800003c2c783b */ /* 0x000fe80000000200 */
[----:B------:R-:W-:Y:S01]  /*147e0*/  LDSM.16.M88.4 R40, [R60+0x5000] ;  /* 0x005000003c28783b */ /* 0x000fe20000000200 */
[C---:B------:R-:W-:Y:S03]  /*147f0*/  HMMA.16816.F32 R148, R4.reuse, R10, RZ ;  /* 0x0000000a0494723c */ /* 0x040fe600000018ff */
[----:B------:R-:W1:Y:S04]  /*14800*/  LDSM.16.M88.4 R8, [R60+0x7800] ;  /* 0x007800003c08783b */ /* 0x000e680000000200 */
[----:B------:R-:W1:Y:S01]  /*14810*/  LDSM.16.M88.4 R48, [R60+0x7000] ;  /* 0x007000003c30783b */ /* 0x000e620000000200 */
[----:B--2---:R-:W-:Y:S03]  /*14820*/  HMMA.16816.F32 R108, R4, R52, RZ ;  /* 0x00000034046c723c */ /* 0x004fe600000018ff */
[----:B------:R-:W-:Y:S01]  /*14830*/  STL [R1+0x84], R3 ;  /* 0x0000840301007387 */ /* 0x000fe20000100800 */
[----:B-----5:R-:W-:-:S04]  /*14840*/  IMAD.IADD R2, R14, 0x1, R132 ;  /* 0x000000010e027824 */ /* 0x020fc800078e0284 */
        /* <DEDUP_REMOVED lines=12> */
[----:B------:R2:W-:Y:S07]  /*14910*/  LDSM.16.M88.4 R16, [R2] ;  /* 0x000000000210783b */ /* 0x0005ee0000000200 */
[C---:B------:R-:W-:Y:S08]  /*14920*/  HMMA.16816.F32 R136, R4.reuse, R36, RZ ;  /* 0x000000240488723c */ /* 0x040ff000000018ff */
[C---:B------:R-:W-:Y:S01]  /*14930*/  HMMA.16816.F32 R128, R4.reuse, R38, RZ ;  /* 0x000000260480723c */ /* 0x040fe200000018ff */
[----:B------:R-:W3:Y:S07]  /*14940*/  LDSM.16.M88.4 R36, [R60+0x8000] ;  /* 0x008000003c24783b */ /* 0x000eee0000000200 */
[----:B------:R-:W-:Y:S01]  /*14950*/  HMMA.16816.F32 R112, R4, R32, RZ ;  /* 0x000000200470723c */ /* 0x000fe200000018ff */
[----:B--2---:R-:W-:-:S05]  /*14960*/  IMAD.MOV.U32 R2, RZ, RZ, 0x40 ;  /* 0x00000040ff027424 */ /* 0x004fca00078e00ff */
[----:B------:R-:W-:Y:S02]  /*14970*/  SEL R220, R2, 0xffffffc0, !P0 ;  /* 0xffffffc002dc7807 */ /* 0x000fe40004000000 */
[----:B------:R-:W-:Y:S01]  /*14980*/  HMMA.16816.F32 R124, R4, R34, RZ ;  /* 0x00000022047c723c */ /* 0x000fe200000018ff */
[----:B------:R-:W2:Y:S02]  /*14990*/  LDSM.16.M88.4 R32, [R60+0x8800] ;  /* 0x008800003c20783b */ /* 0x000ea40000000200 */
[----:B------:R-:W-:-:S05]  /*149a0*/  IMAD.IADD R2, R60, 0x1, R220 ;  /* 0x000000013c027824 */ /* 0x000fca00078e02dc */
[C---:B-1----:R-:W-:Y:S08]  /*149b0*/  HMMA.16816.F32 R100, R4.reuse, R8, RZ ;  /* 0x000000080464723c */ /* 0x042ff000000018ff */
[C---:B------:R-:W-:Y:S01]  /*149c0*/  HMMA.16816.F32 R52, R4.reuse, R10, RZ ;  /* 0x0000000a0434723c */ /* 0x040fe200000018ff */
[----:B------:R-:W1:Y:S07]  /*149d0*/  LDSM.16.M88.4 R8, [R0+0x2800] ;  /* 0x002800000008783b */ /* 0x000e6e0000000200 */
[C---:B------:R-:W-:Y:S08]  /*149e0*/  HMMA.16816.F32 R164, R4.reuse, R44, RZ ;  /* 0x0000002c04a4723c */ /* 0x040ff000000018ff */
[C---:B------:R-:W-:Y:S01]  /*149f0*/  HMMA.16816.F32 R172, R4.reuse, R46, RZ ;  /* 0x0000002e04ac723c */ /* 0x040fe200000018ff */
[----:B------:R-:W-:Y:S07]  /*14a00*/  LDSM.16.M88.4 R44, [R0+0x3000] ;  /* 0x00300000002c783b */ /* 0x000fee0000000200 */
[C---:B------:R-:W-:Y:S08]  /*14a10*/  HMMA.16816.F32 R160, R4.reuse, R40, RZ ;  /* 0x0000002804a0723c */ /* 0x040ff000000018ff */
[C---:B------:R-:W-:Y:S01]  /*14a20*/  HMMA.16816.F32 R144, R4.reuse, R42, RZ ;  /* 0x0000002a0490723c */ /* 0x040fe200000018ff */
[----:B------:R-:W-:Y:S07]  /*14a30*/  LDSM.16.M88.4 R40, [R0+0x3800] ;  /* 0x003800000028783b */ /* 0x000fee0000000200 */
[C---:B------:R-:W-:Y:S08]  /*14a40*/  HMMA.16816.F32 R104, R4.reuse, R48, RZ ;  /* 0x000000300468723c */ /* 0x040ff000000018ff */
[C---:B------:R-:W-:Y:S08]  /*14a50*/  HMMA.16816.F32 R88, R4.reuse, R50, RZ ;  /* 0x000000320458723c */ /* 0x040ff000000018ff */
[C---:B---3--:R-:W-:Y:S08]  /*14a60*/  HMMA.16816.F32 R120, R4.reuse, R36, RZ ;  /* 0x000000240478723c */ /* 0x048ff000000018ff */
[C---:B------:R-:W-:Y:S01]  /*14a70*/  HMMA.16816.F32 R156, R4.reuse, R38, RZ ;  /* 0x00000026049c723c */ /* 0x040fe200000018ff */
[----:B------:R-:W3:Y:S07]  /*14a80*/  LDSM.16.M88.4 R36, [R0+0x4000] ;  /* 0x004000000024783b */ /* 0x000eee0000000200 */
[C---:B--2---:R-:W-:Y:S08]  /*14a90*/  HMMA.16816.F32 R140, R4.reuse, R32, RZ ;  /* 0x00000020048c723c */ /* 0x044ff000000018ff */
        /* <DEDUP_REMOVED lines=11> */
[----:B------:R-:W4:Y:S07]  /*14b50*/  LDSM.16.M88.4 R20, [R0+0x4800] ;  /* 0x004800000014783b */ /* 0x000f2e0000000200 */
[C---:B-1----:R-:W-:Y:S08]  /*14b60*/  HMMA.16816.F32 R184, R16.reuse, R8, R64 ;  /* 0x0000000810b8723c */ /* 0x042ff00000001840 */
[C---:B------:R-:W-:Y:S01]  /*14b70*/  HMMA.16816.F32 R176, R16.reuse, R10, R56 ;  /* 0x0000000a10b0723c */ /* 0x040fe20000001838 */
[----:B------:R-:W1:Y:S07]  /*14b80*/  LDSM.16.M88.4 R8, [R0+0x5000] ;  /* 0x005000000008783b */ /* 0x000e6e0000000200 */
[C---:B---3--:R-:W-:Y:S08]  /*14b90*/  HMMA.16816.F32 R68, R16.reuse, R36, R116 ;  /* 0x000000241044723c */ /* 0x048ff00000001874 */
[C---:B------:R-:W-:Y:S01]  /*14ba0*/  HMMA.16816.F32 R148, R16.reuse, R38, R148 ;  /* 0x000000261094723c */ /* 0x040fe20000001894 */
[----:B------:R-:W3:Y:S07]  /*14bb0*/  LDSM.16.M88.4 R36, [R0+0x7800] ;  /* 0x007800000024783b */ /* 0x000eee0000000200 */
[C---:B--2---:R-:W-:Y:S08]  /*14bc0*/  HMMA.16816.F32 R228, R16.reuse, R4, R136 ;  /* 0x0000000410e4723c */ /* 0x044ff00000001888 */
[C---:B----4-:R-:W-:Y:S08]  /*14bd0*/  HMMA.16816.F32 R64, R16.reuse, R20, R164 ;  /* 0x000000141040723c */ /* 0x050ff000000018a4 */
[C---:B------:R-:W-:Y:S01]  /*14be0*/  HMMA.16816.F32 R216, R16.reuse, R6, R128 ;  /* 0x0000000610d8723c */ /* 0x040fe20000001880 */
[----:B------:R-:W2:Y:S07]  /*14bf0*/  LDSM.16.M88.4 R4, [R0+0x8000] ;  /* 0x008000000004783b */ /* 0x000eae0000000200 */
        /* <DEDUP_REMOVED lines=8> */
[----:B------:R4:W5:Y:S07]  /*14c80*/  LDSM.16.M88.4 R28, [R0+0x9800] ;  /* 0x00980000001c783b */ /* 0x00096e0000000200 */
[C---:B------:R-:W-:Y:S08]  /*14c90*/  HMMA.16816.F32 R56, R16.reuse, R44, R76 ;  /* 0x0000002c1038723c */ /* 0x040ff0000000184c */
[----:B------:R-:W-:Y:S01]  /*14ca0*/  HMMA.16816.F32 R48, R16, R46, R80 ;  /* 0x0000002e1030723c */ /* 0x000fe20000001850 */
[----:B----4-:R-:W-:-:S07]  /*14cb0*/  IMAD.IADD R0, R14, 0x1, R220 ;  /* 0x000000010e007824 */ /* 0x010fce00078e02dc */
[----:B------:R-:W-:Y:S01]  /*14cc0*/  HMMA.16816.F32 R44, R16, R40, R84 ;  /* 0x00000028102c723c */ /* 0x000fe20000001854 */
[----:B------:R-:W-:-:S07]  /*14cd0*/  IMAD.IADD R3, R132, 0x1, R0 ;  /* 0x0000000184037824 */ /* 0x000fce00078e0200 */
[C---:B------:R-:W-:Y:S08]  /*14ce0*/  HMMA.16816.F32 R40, R16.reuse, R42, R96 ;  /* 0x0000002a1028723c */ /* 0x040ff00000001860 */
[C---:B------:R-:W-:Y:S01]  /*14cf0*/  HMMA.16816.F32 R160, R16.reuse, R8, R160 ;  /* 0x0000000810a0723c */ /* 0x040fe200000018a0 */
[----:B------:R4:W-:Y:S07]  /*14d00*/  LDSM.16.M88.4 R8, [R0] ;  /* 0x000000000008783b */ /* 0x0009ee0000000200 */
[C---:B------:R-:W-:Y:S08]  /*14d10*/  HMMA.16816.F32 R124, R16.reuse, R32, R104 ;  /* 0x00000020107c723c */ /* 0x040ff00000001868 */
[C---:B------:R-:W-:Y:S01]  /*14d20*/  HMMA.16816.F32 R92, R16.reuse, R34, R88 ;  /* 0x00000022105c723c */ /* 0x040fe20000001858 */
[----:B------:R-:W5:Y:S07]  /*14d30*/  LDSM.16.M88.4 R32, [R2+0x2800] ;  /* 0x002800000220783b */ /* 0x000f6e0000000200 */
[----:B---3--:R-:W-:Y:S01]  /*14d40*/  HMMA.16816.F32 R116, R16, R36, R100 ;  /* 0x000000241074723c */ /* 0x008fe20000001864 */
[----:B----4-:R-:W-:-:S05]  /*14d50*/  IMAD.IADD R0, R132, 0x1, R2 ;  /* 0x0000000184007824 */ /* 0x010fca00078e0202 */
[----:B------:R-:W-:Y:S02]  /*14d60*/  LDSM.16.M88.4 R80, [R0+0x2000] ;  /* 0x002000000050783b */ /* 0x000fe40000000200 */
[C---:B------:R-:W-:Y:S02]  /*14d70*/  HMMA.16816.F32 R112, R16.reuse, R38, R52 ;  /* 0x000000261070723c */ /* 0x040fe40000001834 */
[----:B------:R-:W-:Y:S04]  /*14d80*/  LDSM.16.M88.4 R36, [R2+0x2000] ;  /* 0x002000000224783b */ /* 0x000fe80000000200 */
[----:B------:R-:W-:Y:S02]  /*14d90*/  LDSM.16.M88.4 R52, [R2+0x5000] ;  /* 0x005000000234783b */ /* 0x000fe40000000200 */
[C---:B--2---:R-:W-:Y:S08]  /*14da0*/  HMMA.16816.F32 R108, R16.reuse, R4, R120 ;  /* 0x00000004106c723c */ /* 0x044ff00000001878 */
[C---:B------:R-:W-:Y:S01]  /*14db0*/  HMMA.16816.F32 R104, R16.reuse, R6, R156 ;  /* 0x000000061068723c */ /* 0x040fe2000000189c */
[----:B------:R-:W2:Y:S07]  /*14dc0*/  LDSM.16.M88.4 R4, [R2+0x4800] ;  /* 0x004800000204783b */ /* 0x000eae0000000200 */
[C---:B-1----:R-:W-:Y:S08]  /*14dd0*/  HMMA.16816.F32 R100, R16.reuse, R24, R140 ;  /* 0x000000181064723c */ /* 0x042ff0000000188c */
[C---:B------:R-:W-:Y:S01]  /*14de0*/  HMMA.16816.F32 R96, R16.reuse, R26, R152 ;  /* 0x0000001a1060723c */ /* 0x040fe20000001898 */
[----:B------:R-:W-:Y:S07]  /*14df0*/  LDSM.16.M88.4 R24, [R2+0x3000] ;  /* 0x003000000218783b */ /* 0x000fee0000000200 */
[C---:B------:R-:W-:Y:S08]  /*14e00*/  HMMA.16816.F32 R88, R16.reuse, R20, R168 ;  /* 0x000000141058723c */ /* 0x040ff000000018a8 */
[C---:B------:R-:W-:Y:S01]  /*14e10*/  HMMA.16816.F32 R84, R16.reuse, R22, R180 ;  /* 0x000000161054723c */ /* 0x040fe200000018b4 */
[----:B------:R-:W-:Y:S07]  /*14e20*/  LDSM.16.M88.4 R20, [R2+0x3800] ;  /* 0x003800000214783b */ /* 0x000fee0000000200 */
[C---:B-----5:R-:W-:Y:S08]  /*14e30*/  HMMA.16816.F32 R76, R16.reuse, R28, R200 ;  /* 0x0000001c104c723c */ /* 0x060ff000000018c8 */
[----:B------:R-:W-:Y:S01]  /*14e40*/  HMMA.16816.F32 R72, R16, R30, R192 ;  /* 0x0000001e1048723c */ /* 0x000fe200000018c0 */
[----:B------:R-:W1:Y:S04]  /*14e50*/  LDSM.16.M88.4 R16, [R2+0x4000] ;  /* 0x004000000210783b */ /* 0x000e680000000200 */
[----:B------:R-:W-:Y:S03]  /*14e60*/  LDSM.16.M88.4 R28, [R2+0x8000] ;  /* 0x00800000021c783b */ /* 0x000fe60000000200 */
[C---:B------:R-:W-:Y:S08]  /*14e70*/  HMMA.16816.F32 R192, R8.reuse, R34, R176 ;  /* 0x0000002208c0723c */ /* 0x040ff000000018b0 */
[C---:B--2---:R-:W-:Y:S01]  /*14e80*/  HMMA.16816.F32 R168, R8.reuse, R4, R64 ;  /* 0x0000000408a8723c */ /* 0x044fe20000001840 */
[----:B------:R-:W-:Y:S07]  /*14e90*/  LDSM.16.M88.4 R64, [R0+0x3800] ;  /* 0x003800000040783b */ /* 0x000fee0000000200 */
[C---:B------:R-:W-:Y:S01]  /*14ea0*/  HMMA.16816.F32 R164, R8.reuse, R6, R164 ;  /* 0x0000000608a4723c */ /* 0x040fe200000018a4 */
[----:B------:R-:W-:Y:S07]  /*14eb0*/  LDSM.16.M88.4 R4, [R3] ;  /* 0x000000000304783b */ /* 0x000fee0000000200 */
[C---:B------:R-:W-:Y:S08]  /*14ec0*/  HMMA.16816.F32 R208, R8.reuse, R38, R188 ;  /* 0x0000002608d0723c */ /* 0x040ff000000018bc */
[C---:B------:R-:W-:Y:S01]  /*14ed0*/  HMMA.16816.F32 R172, R8.reuse, R36, R196 ;  /* 0x0000002408ac723c */ /* 0x040fe200000018c4 */
[----:B------:R-:W-:Y:S07]  /*14ee0*/  LDSM.16.M88.4 R36, [R2+0x7000] ;  /* 0x007000000224783b */ /* 0x000fee0000000200 */
[C---:B-1----:R-:W-:Y:S01]  /*14ef0*/  HMMA.16816.F32 R180, R8.reuse, R16, R68 ;  /* 0x0000001008b4723c */ /* 0x042fe20000001844 */
[----:B------:R-:W-:Y:S07]  /*14f00*/  LDSM.16.M88.4 R68, [R0+0x2800] ;  /* 0x002800000044783b */ /* 0x000fee0000000200 */
[C---:B------:R-:W-:Y:S01]  /*14f10*/  HMMA.16816.F32 R176, R8.reuse, R18, R148 ;  /* 0x0000001208b0723c */ /* 0x040fe20000001894 */
[----:B------:R-:W1:Y:S07]  /*14f20*/  LDSM.16.M88.4 R16, [R2+0x9800] ;  /* 0x009800000210783b */ /* 0x000e6e0000000200 */
[C---:B------:R-:W-:Y:S01]  /*14f30*/  HMMA.16816.F32 R200, R8.reuse, R32, R184 ;  /* 0x0000002008c8723c */ /* 0x040fe200000018b8 */
[----:B------:R-:W-:Y:S07]  /*14f40*/  LDSM.16.M88.4 R32, [R2+0x7800] ;  /* 0x007800000220783b */ /* 0x000fee0000000200 */
[C---:B------:R-:W-:Y:S01]  /*14f50*/  HMMA.16816.F32 R184, R8.reuse, R24, R56 ;  /* 0x0000001808b8723c */ /* 0x040fe20000001838 */
[----:B------:R-:W-:Y:S07]  /*14f60*/  LDSM.16.M88.4 R56, [R0+0x4000] ;  /* 0x004000000038783b */ /* 0x000fee0000000200 */
[C---:B------:R-:W-:Y:S01]  /*14f70*/  HMMA.16816.F32 R204, R8.reuse, R26, R48 ;  /* 0x0000001a08cc723c */ /* 0x040fe20000001830 */
[----:B------:R-:W2:Y:S04]  /*14f80*/  LDSM.16.M88.4 R48, [R2+0x5800] ;  /* 0x005800000230783b */ /* 0x000ea80000000200 */
[----:B------:R-:W-:Y:S03]  /*14f90*/  LDSM.16.M88.4 R24, [R2+0x8800] ;  /* 0x008800000218783b */ /* 0x000fe60000000200 */
[C---:B------:R-:W-:Y:S01]  /*14fa0*/  HMMA.16816.F32 R196, R8.reuse, R20, R44 ;  /* 0x0000001408c4723c */ /* 0x040fe2000000182c */
[----:B------:R-:W3:Y:S07]  /*14fb0*/  LDSM.16.M88.4 R44, [R2+0x6000] ;  /* 0x00600000022c783b */ /* 0x000eee0000000200 */
[C---:B------:R-:W-:Y:S01]  /*14fc0*/  HMMA.16816.F32 R188, R8.reuse, R22, R40 ;  /* 0x0000001608bc723c */ /* 0x040fe20000001828 */
[----:B------:R-:W4:Y:S04]  /*14fd0*/  LDSM.16.M88.4 R40, [R2+0x6800] ;  /* 0x006800000228783b */ /* 0x000f280000000200 */
[----:B------:R-:W5:Y:S03]  /*14fe0*/  LDSM.16.M88.4 R20, [R2+0x9000] ;  /* 0x009000000214783b */ /* 0x000f660000000200 */
[C---:B-1----:R-:W-:Y:S08]  /*14ff0*/  HMMA.16816.F32 R76, R8.reuse, R16, R76 ;  /* 0x00000010084c723c */ /* 0x042ff0000000184c */
[----:B------:R-:W-:Y:S08]  /*15000*/  HMMA.16816.F32 R72, R8, R18, R72 ;  /* 0x000000120848723c */ /* 0x000ff00000001848 */
[----:B------:R-:W-:Y:S08]  /*15010*/  HMMA.16816.F32 R16, R4, R82, R208 ;  /* 0x000000520410723c */ /* 0x000ff000000018d0 */
[C---:B------:R-:W-:Y:S08]  /*15020*/  HMMA.16816.F32 R160, R8.reuse, R52, R160 ;  /* 0x0000003408a0723c */ /* 0x040ff000000018a0 */
[C---:B------:R-:W-:Y:S01]  /*15030*/  HMMA.16816.F32 R156, R8.reuse, R54, R236 ;  /* 0x00000036089c723c */ /* 0x040fe200000018ec */
[----:B------:R-:W-:Y:S04]  /*15040*/  LDSM.16.M88.4 R52, [R0+0x4800] ;  /* 0x004800000034783b */ /* 0x000fe80000000200 */
[----:B------:R-:W-:Y:S03]  /*15050*/  STL.64 [R1+0x10], R16 ;  /* 0x0000101001007387 */ /* 0x000fe60000100a00 */
[C---:B--2---:R-:W-:Y:S01]  /*15060*/  HMMA.16816.F32 R152, R8.reuse, R48, R228 ;  /* 0x000000300898723c */ /* 0x044fe200000018e4 */
[----:B------:R-:W-:Y:S04]  /*15070*/  STL.64 [R1+0x18], R18 ;  /* 0x0000181201007387 */ /* 0x000fe80000100a00 */
[----:B------:R-:W2:Y:S03]  /*15080*/  LDL R3, [R1+0x68] ;  /* 0x0000680001037983 */ /* 0x000ea60000100800 */
[C---:B------:R-:W-:Y:S01]  /*15090*/  HMMA.16816.F32 R148, R8.reuse, R50, R216 ;  /* 0x000000320894723c */ /* 0x040fe200000018d8 */
[----:B------:R-:W2:Y:S04]  /*150a0*/  LDL R14, [R1+0x64] ;  /* 0x00006400010e7983 */ /* 0x000ea80000100800 */
[----:B------:R-:W-:Y:S03]  /*150b0*/  LDSM.16.M88.4 R48, [R0+0x5000] ;  /* 0x005000000030783b */ /* 0x000fe60000000200 */
[C---:B---3--:R-:W-:Y:S01]  /*150c0*/  HMMA.16816.F32 R144, R8.reuse, R44, R144 ;  /* 0x0000002c0890723c */ /* 0x048fe20000001890 */
[----:B------:R-:W-:Y:S07]  /*150d0*/  LDSM.16.M88.4 R16, [R0+0x9000] ;  /* 0x009000000010783b */ /* 0x000fee0000000200 */
[C---:B------:R-:W-:Y:S01]  /*150e0*/  HMMA.16816.F32 R140, R8.reuse, R46, R212 ;  /* 0x0000002e088c723c */ /* 0x040fe200000018d4 */
[----:B------:R-:W-:Y:S07]  /*150f0*/  LDSM.16.M88.4 R44, [R0+0x5800] ;  /* 0x00580000002c783b */ /* 0x000fee0000000200 */
[C---:B----4-:R-:W-:Y:S08]  /*15100*/  HMMA.16816.F32 R136, R8.reuse, R40, R136 ;  /* 0x000000280888723c */ /* 0x050ff00000001888 */
[C---:B------:R-:W-:Y:S01]  /*15110*/  HMMA.16816.F32 R128, R8.reuse, R42, R128 ;  /* 0x0000002a0880723c */ /* 0x040fe20000001880 */
[----:B------:R-:W1:Y:S07]  /*15120*/  LDSM.16.M88.4 R40, [R0+0x6000] ;  /* 0x006000000028783b */ /* 0x000e6e0000000200 */
[C---:B------:R-:W-:Y:S08]  /*15130*/  HMMA.16816.F32 R124, R8.reuse, R36, R124 ;  /* 0x00000024087c723c */ /* 0x040ff0000000187c */
[C---:B------:R-:W-:Y:S01]  /*15140*/  HMMA.16816.F32 R120, R8.reuse, R38, R92 ;  /* 0x000000260878723c */ /* 0x040fe2000000185c */
[----:B------:R-:W-:Y:S04]  /*15150*/  LDSM.16.M88.4 R92, [R0+0x3000] ;  /* 0x00300000005c783b */ /* 0x000fe80000000200 */
[----:B------:R-:W-:Y:S03]  /*15160*/  LDSM.16.M88.4 R36, [R0+0x6800] ;  /* 0x006800000024783b */ /* 0x000fe60000000200 */
        /* <DEDUP_REMOVED lines=9> */
[C---:B-----5:R-:W-:Y:S08]  /*15200*/  HMMA.16816.F32 R88, R8.reuse, R20, R88 ;  /* 0x000000140858723c */ /* 0x060ff00000001858 */
[----:B------:R-:W-:Y:S01]  /*15210*/  HMMA.16816.F32 R84, R8, R22, R84 ;  /* 0x000000160854723c */ /* 0x000fe20000001854 */
[----:B------:R-:W5:Y:S07]  /*15220*/  LDSM.16.M88.4 R20, [R0+0x8800] ;  /* 0x008800000014783b */ /* 0x000f6e0000000200 */
[C---:B------:R-:W-:Y:S01]  /*15230*/  HMMA.16816.F32 R8, R4.reuse, R68, R200 ;  /* 0x000000440408723c */ /* 0x040fe200000018c8 */
[----:B------:R-:W4:Y:S07]  /*15240*/  S2R R15, SR_CTAID.X ;  /* 0x00000000000f7919 */ /* 0x000f2e0000002500 */
[C---:B------:R-:W-:Y:S11]  /*15250*/  HMMA.16816.F32 R240, R4.reuse, R80, R172 ;  /* 0x0000005004f0723c */ /* 0x040ff600000018ac */
[----:B------:R-:W-:Y:S04]  /*15260*/  STL.64 [R1], R8 ;  /* 0x0000000801007387 */ /* 0x000fe80000100a00 */
[----:B------:R-:W-:Y:S04]  /*15270*/  STL.64 [R1+0x8], R10 ;  /* 0x0000080a01007387 */ /* 0x000fe80000100a00 */
[----:B------:R4:W5:Y:S01]  /*15280*/  LDSM.16.M88.4 R8, [R0+0x9800] ;  /* 0x009800000008783b */ /* 0x0009620000000200 */
[----:B-1----:R-:W-:Y:S01]  /*15290*/  HMMA.16816.F32 R172, R4, R42, R140 ;  /* 0x0000002a04ac723c */ /* 0x002fe2000000188c */
[----:B------:R-:W-:Y:S01]  /*152a0*/  SHF.R.U32.HI R2, RZ, 0x2, R226 ;  /* 0x00000002ff027819 */ /* 0x000fe200000116e2 */
[----:B------:R-:W-:-:S06]  /*152b0*/  DEPBAR.LE SB0, 0x0 ;  /* 0x000080000000791a */ /* 0x000fcc0000000000 */
[C---:B---3--:R-:W-:Y:S08]  /*152c0*/  HMMA.16816.F32 R140, R4.reuse, R28, R116 ;  /* 0x0000001c048c723c */ /* 0x048ff00000001874 */
[----:B------:R-:W-:Y:S01]  /*152d0*/  HMMA.16816.F32 R116, R4, R30, R112 ;  /* 0x0000001e0474723c */ /* 0x000fe20000001870 */
[----:B----4-:R-:W-:-:S04]  /*152e0*/  LOP3.LUT R0, R223, 0x1f0, RZ, 0xc0, !PT ;  /* 0x000001f0df007812 */ /* 0x010fc800078ec0ff */
[----:B------:R-:W-:Y:S02]  /*152f0*/  LOP3.LUT R0, R0, 0x7, R2, 0xf8, !PT ;  /* 0x0000000700007812 */ /* 0x000fe400078ef802 */
[----:B------:R-:W-:-:S03]  /*15300*/  IADD3 R2, PT, PT, R61, R133, -R227 ;  /* 0x000000853d027210 */ /* 0x000fc60007ffe8e3 */
[----:B------:R-:W-:Y:S01]  /*15310*/  IMAD R0, R15, 0x40, R0 ;  /* 0x000000400f007824 */ /* 0x000fe200078e0200 */
[C---:B------:R-:W-:Y:S03]  /*15320*/  HMMA.16816.F32 R248, R4.reuse, R70, R192 ;  /* 0x0000004604f8723c */ /* 0x040fe600000018c0 */
[----:B------:R-:W-:Y:S01]  /*15330*/  IMAD.IADD R2, R0, 0x1, R2 ;  /* 0x0000000100027824 */ /* 0x000fe200078e0202 */
[----:B------:R-:W-:Y:S04]  /*15340*/  BSSY.RECONVERGENT B1, `(.L_x_3456) ;  /* 0x00000f4000017945 */ /* 0x000fe80003800200 */
[----:B------:R-:W-:Y:S01]  /*15350*/  HMMA.16816.F32 R236, R4, R94, R204 ;  /* 0x0000005e04ec723c */ /* 0x000fe200000018cc */
[----:B------:R-:W-:-:S07]  /*15360*/  VIADDMNMX R230, R2, 0x9, R133, PT ;  /* 0x0000000902e67846 */ /* 0x000fce0003800185 */
        /* <DEDUP_REMOVED lines=11> */
[----:B--2---:R-:W-:-:S05]  /*15420*/  VIADD R115, R3, 0xffffffff ;  /* 0xffffffff03737836 */ /* 0x004fca0000000000 */
[----:B------:R-:W-:Y:S02]  /*15430*/  ISETP.GT.AND P0, PT, R115, R14, PT ;  /* 0x0000000e7300720c */ /* 0x000fe40003f04270 */
[----:B------:R-:W-:Y:S01]  /*15440*/  IADD3 R3, PT, PT, R133, -R227, -R62 ;  /* 0x800000e385037210 */ /* 0x000fe20007ffe83e */
[----:B------:R-:W-:Y:S04]  /*15450*/  HMMA.16816.F32 R180, R4, R46, R148 ;  /* 0x0000002e04b4723c */ /* 0x000fe80000001894 */
[----:B------:R-:W-:-:S04]  /*15460*/  IMAD.IADD R0, R0, 0x1, R3 ;  /* 0x0000000100007824 */ /* 0x000fc800078e0203 */
[----:B------:R-:W-:Y:S01]  /*15470*/  HMMA.16816.F32 R176, R4, R40, R144 ;  /* 0x0000002804b0723c */ /* 0x000fe20000001890 */
[----:B------:R-:W-:Y:S02]  /*15480*/  VIADDMNMX R227, R2, 0x1, R133, PT ;  /* 0x0000000102e37846 */ /* 0x000fe40003800185 */
[----:B------:R-:W-:-:S05]  /*15490*/  VIMNMX R228, PT, PT, RZ, R0, !PT ;  /* 0x00000000ffe47248 */ /* 0x000fca0007fe0100 */
[----:B------:R-:W-:Y:S01]  /*154a0*/  HMMA.16816.F32 R168, R4, R36, R136 ;  /* 0x0000002404a8723c */ /* 0x000fe20000001888 */
[----:B------:R-:W-:-:S07]  /*154b0*/  VIADDMNMX R229, R0, 0x8, RZ, !PT ;  /* 0x0000000800e57846 */ /* 0x000fce00078001ff */
[C---:B------:R-:W-:Y:S08]  /*154c0*/  HMMA.16816.F32 R164, R4.reuse, R38, R128 ;  /* 0x0000002604a4723c */ /* 0x040ff00000001880 */
[C---:B------:R-:W-:Y:S08]  /*154d0*/  HMMA.16816.F32 R156, R4.reuse, R34, R120 ;  /* 0x00000022049c723c */ /* 0x040ff00000001878 */
[C---:B------:R-:W-:Y:S08]  /*154e0*/  HMMA.16816.F32 R124, R4.reuse, R26, R104 ;  /* 0x0000001a047c723c */ /* 0x040ff00000001868 */
[C---:B------:R-:W-:Y:S08]  /*154f0*/  HMMA.16816.F32 R120, R4.reuse, R24, R108 ;  /* 0x000000180478723c */ /* 0x040ff0000000186c */
[C---:B-----5:R-:W-:Y:S08]  /*15500*/  HMMA.16816.F32 R128, R4.reuse, R20, R100 ;  /* 0x000000140480723c */ /* 0x060ff00000001864 */
[C---:B------:R-:W-:Y:S08]  /*15510*/  HMMA.16816.F32 R144, R4.reuse, R22, R96 ;  /* 0x000000160490723c */ /* 0x040ff00000001860 */
[C---:B------:R-:W-:Y:S08]  /*15520*/  HMMA.16816.F32 R148, R4.reuse, R16, R88 ;  /* 0x000000100494723c */ /* 0x040ff00000001858 */
[C---:B------:R-:W-:Y:S08]  /*15530*/  HMMA.16816.F32 R152, R4.reuse, R18, R84 ;  /* 0x000000120498723c */ /* 0x040ff00000001854 */
[C---:B------:R-:W-:Y:S08]  /*15540*/  HMMA.16816.F32 R136, R4.reuse, R8, R76 ;  /* 0x000000080488723c */ /* 0x040ff0000000184c */
        /* <DEDUP_REMOVED lines=19> */
.L_x_3459:
[----:B------:R-:W2:Y:S04]  /*15680*/  LDL.64 R2, [R1+0x30] ;  /* 0x0000300001027983 */ /* 0x000ea80000100a00 */
[----:B------:R-:W3:Y:S01]  /*15690*/  LDL R8, [R1+0x88] ;  /* 0x0000880001087983 */ /* 0x000ee20000100800 */
[----:B--2---:R-:W-:-:S03]  /*156a0*/  IMAD.MOV.U32 R6, RZ, RZ, R2 ;  /* 0x000000ffff067224 */ /* 0x004fc600078e0002 */
[----:B------:R-:W2:Y:S01]  /*156b0*/  LD.E R2, desc[UR4][R134.64+0x170] ;  /* 0x0001700486027980 */ /* 0x000ea2000c101900 */
[----:B------:R-:W-:Y:S01]  /*156c0*/  IMAD.MOV.U32 R7, RZ, RZ, R3 ;  /* 0x000000ffff077224 */ /* 0x000fe200078e0003 */
[----:B---3--:R-:W-:Y:S02]  /*156d0*/  IADD3 R8, PT, PT, R8, -0x200, RZ ;  /* 0xfffffe0008087810 */ /* 0x008fe40007ffe0ff */
[----:B------:R-:W-:Y:S01]  /*156e0*/  MOV R4, RZ ;  /* 0x000000ff00047202 */ /* 0x000fe20000000f00 */
[----:B------:R-:W-:Y:S01]  /*156f0*/  IMAD.SHL.U32 R9, R115, 0x100, RZ ;  /* 0x0000010073097824 */ /* 0x000fe200078e00ff */
[----:B------:R-:W-:Y:S02]  /*15700*/  MOV R16, R6 ;  /* 0x0000000600107202 */ /* 0x000fe40000000f00 */
[----:B------:R-:W-:Y:S01]  /*15710*/  IABS R6, R8 ;  /* 0x0000000800067213 */ /* 0x000fe20000000000 */
[----:B------:R-:W-:Y:S01]  /*15720*/  IMAD.MOV.U32 R17, RZ, RZ, R7 ;  /* 0x000000ffff117224 */ /* 0x000fe200078e0007 */
[----:B------:R-:W-:-:S02]  /*15730*/  IABS R7, R9 ;  /* 0x0000000900077213 */ /* 0x000fc40000000000 */
        /* <DEDUP_REMOVED lines=9> */
[----:B------:R-:W-:-:S03]  /*157d0*/  IADD3 R3, PT, PT, RZ, -R10, RZ ;  /* 0x8000000aff037210 */ /* 0x000fc60007ffe0ff */
[----:B------:R-:W-:Y:S02]  /*157e0*/  IMAD.MOV.U32 R5, RZ, RZ, R6 ;  /* 0x000000ffff057224 */ /* 0x000fe400078e0006 */
        /* <DEDUP_REMOVED lines=35> */
[----:B------:R-:W-:Y:S02]  /*15a20*/  IMAD.MOV.U32 R14, RZ, RZ, R222 ;  /* 0x000000ffff0e7224 */ /* 0x000fe400078e00de */
        /* <DEDUP_REMOVED lines=15> */
.L_x_3460:
[----:B------:R-:W-:Y:S05]  /*15b20*/  BSYNC.RECONVERGENT B0 ;  /* 0x0000000000007941 */ /* 0x000fea0003800200 */
.L_x_3458:
[----:B------:R-:W3:Y:S04]  /*15b30*/  LDL R10, [R1+0x3c] ;  /* 0x00003c00010a7983 */ /* 0x000ee80000100800 */
[----:B-1----:R-:W4:Y:S04]  /*15b40*/  LDL R11, [R1+0x38] ;  /* 0x00003800010b7983 */ /* 0x002f280000100800 */
[----:B------:R-:W5:Y:S01]  /*15b50*/  LDL R2, [R1+0x54] ;  /* 0x0000540001027983 */ /* 0x000f620000100800 */
[C---:B------:R-:W-:Y:S01]  /*15b60*/  IMAD.SHL.U32 R24, R232.reuse, 0x20, RZ ;  /* 0x00000020e8187824 */ /* 0x040fe200078e00ff */
[----:B------:R-:W-:-:S04]  /*15b70*/  SHF.L.U64.HI R0, R232, 0x5, R233 ;  /* 0x00000005e8007819 */ /* 0x000fc800000102e9 */
[----:B---3--:R-:W-:-:S05]  /*15b80*/  IADD3 R8, P0, PT, R24, R10, RZ ;  /* 0x0000000a18087210 */ /* 0x008fca0007f1e0ff */
[----:B----4-:R-:W-:Y:S01]  /*15b90*/  IMAD.X R9, R0, 0x1, R11, P0 ;  /* 0x0000000100097824 */ /* 0x010fe200000e060b */
[----:B------:R-:W-:-:S04]  /*15ba0*/  IADD3 R6, P0, PT, R8, R24, RZ ;  /* 0x0000001808067210 */ /* 0x000fc80007f1e0ff */
[----:B------:R-:W-:Y:S01]  /*15bb0*/  IADD3 R4, P1, PT, R6, R24, RZ ;  /* 0x0000001806047210 */ /* 0x000fe20007f3e0ff */
[----:B------:R-:W-:Y:S01]  /*15bc0*/  IMAD.X R7, R9, 0x1, R0, P0 ;  /* 0x0000000109077824 */ /* 0x000fe200000e0600 */
        /* <DEDUP_REMOVED lines=14> */
[----:B------:R-:W-:-:S05]  /*15cb0*/  IADD3 R18, P1, PT, R22, R24, RZ ;  /* 0x0000001816127210 */ /* 0x000fca0007f3e0ff */
[----:B------:R-:W-:Y:S01]  /*15cc0*/  IMAD.X R19, R23, 0x1, R0, P1 ;  /* 0x0000000117137824 */ /* 0x000fe200008e0600 */
[----:B------:R-:W-:-:S05]  /*15cd0*/  IADD3 R16, P1, PT, R18, R24, RZ ;  /* 0x0000001812107210 */ /* 0x000fca0007f3e0ff */
[--C-:B------:R-:W-:Y:S01]  /*15ce0*/  IMAD.X R17, R19, 0x1, R0.reuse, P1 ;  /* 0x0000000113117824 */ /* 0x100fe200008e0600 */
[----:B-1----:R-:W-:Y:S01]  /*15cf0*/  IADD3 R10, P1, PT, R16, R24, RZ ;  /* 0x00000018100a7210 */ /* 0x002fe20007f3e0ff */
        /* <DEDUP_REMOVED lines=41> */
[----:B------:R-:W-:Y:S01]  /*15f90*/  IMAD.X R5, R7, 0x1, R0, P1 ;  /* 0x0000000107057824 */ /* 0x000fe200008e0600 */
[-C--:B--2---:R-:W-:Y:S02]  /*15fa0*/  IADD3 R2, P2, PT, R4, R24.reuse, RZ ;  /* 0x0000001804027210 */ /* 0x084fe40007f5e0ff */
[----:B------:R1:W-:Y:S04]  /*15fb0*/  @P0 STS.128 [R63+0x5800], RZ ;  /* 0x005800ff3f000388 */ /* 0x0003e80000000c00 */
[----:B------:R-:W-:Y:S01]  /*15fc0*/  @!PT LDS RZ, [RZ] ;  /* 0x00000000fffff984 */ /* 0x000fe20000000800 */
[----:B------:R-:W-:Y:S01]  /*15fd0*/  @!PT LDS RZ, [RZ] ;  /* 0x00000000fffff984 */ /* 0x000fe20000000800 */
[----:B------:R-:W-:Y:S01]  /*15fe0*/  @!PT LDS RZ, [RZ] ;  /* 0x00000000fffff984 */ /* 0x000fe20000000800 */
[----:B------:R1:W-:Y:S04]  /*15ff0*/  @!P0 LDGSTS.E.BYPASS.LTC128B.128 [R63+0x6000], desc[UR4][R18.64] ;  /* 0x06000000123f8fae */ /* 0x0003e8000b981a04 */
[----:B------:R1:W-:Y:S01]  /*16000*/  @P0 STS.128 [R63+0x6000], RZ ;  /* 0x006000ff3f000388 */ /* 0x0003e20000000c00 */
[----:B---3--:R-:W-:-:S03]  /*16010*/  @!P0 IADD3 R14, P1, PT, R2, R24, RZ ;  /* 0x00000018020e8210 */ /* 0x008fc60007f3e0ff */
        /* <DEDUP_REMOVED lines=38> */
.L_x_3457:
[----:B------:R-:W-:Y:S05]  /*16280*/  BSYNC.RECONVERGENT B1 ;  /* 0x0000000000017941 */ /* 0x000fea0003800200 */
.L_x_3456:
[----:B-1----:R-:W2:Y:S04]  /*16290*/  LDL.LU R9, [R1+0x4] ;  /* 0x0000040001097983 */ /* 0x002ea80000300800 */
[----:B------:R-:W3:Y:S04]  /*162a0*/  LDL.LU R8, [R1+0x8] ;  /* 0x0000080001087983 */ /* 0x000ee80000300800 */
[----:B------:R-:W4:Y:S04]  /*162b0*/  LDL.LU R7, [R1+0x1c] ;  /* 0x00001c0001077983 */ /* 0x000f280000300800 */
[----:B------:R-:W5:Y:S04]  /*162c0*/  LDL.LU R6, [R1+0x18] ;  /* 0x0000180001067983 */ /* 0x000f680000300800 */
[----:B------:R-:W5:Y:S04]  /*162d0*/  LDL.LU R5, [R1+0xc] ;  /* 0x00000c0001057983 */ /* 0x000f680000300800 */
[----:B------:R-:W5:Y:S04]  /*162e0*/  LDL.LU R4, [R1] ;  /* 0x0000000001047983 */ /* 0x000f680000300800 */
[----:B------:R-:W5:Y:S04]  /*162f0*/  LDL.LU R3, [R1+0x14] ;  /* 0x0000140001037983 */ /* 0x000f680000300800 */
[----:B------:R-:W5:Y:S01]  /*16300*/  LDL.LU R2, [R1+0x10] ;  /* 0x0000100001027983 */ /* 0x000f620000300800 */
[----:B------:R-:W-:Y:S01]  /*16310*/  IMAD.SHL.U32 R0, R226, 0x2, RZ ;  /* 0x00000002e2007824 */ /* 0x000fe200078e00ff */
[----:B------:R-:W1:Y:S04]  /*16320*/  S2R R76, SR_CgaCtaId ;  /* 0x00000000004c7919 */ /* 0x000e680000008800 */
        /* <DEDUP_REMOVED lines=8> */
[C---:B------:R-:W-:Y:S01]  /*163b0*/  VIADD R14, R0.reuse, 0x28 ;  /* 0x00000028000e7836 */ /* 0x040fe20000000000 */
[C---:B------:R-:W-:Y:S01]  /*163c0*/  ISETP.GE.AND P5, PT, R0.reuse, R230, PT ;  /* 0x000000e60000720c */ /* 0x040fe20003fa6270 */
        /* <DEDUP_REMOVED lines=46> */
[----:B--2---:R-:W-:Y:S02]  /*166b0*/  IMAD.MOV.U32 R24, RZ, RZ, R9 ;  /* 0x000000ffff187224 */ /* 0x004fe400078e0009 */
[C---:B------:R-:W-:Y:S02]  /*166c0*/  VIADD R9, R0.reuse, 0x19 ;  /* 0x0000001900097836 */ /* 0x040fe40000000000 */
[----:B---3--:R-:W-:Y:S02]  /*166d0*/  IMAD.MOV.U32 R23, RZ, RZ, R8 ;  /* 0x000000ffff177224 */ /* 0x008fe400078e0008 */
[----:B------:R-:W-:Y:S02]  /*166e0*/  VIADD R8, R0, 0x18 ;  /* 0x0000001800087836 */ /* 0x000fe40000000000 */
[----:B----4-:R-:W-:-:S02]  /*166f0*/  IMAD.MOV.U32 R22, RZ, RZ, R7 ;  /* 0x000000ffff167224 */ /* 0x010fc400078e0007 */
[C---:B------:R-:W-:Y:S02]  /*16700*/  VIADD R7, R0.reuse, 0x11 ;  /* 0x0000001100077836 */ /* 0x040fe40000000000 */
[----:B-----5:R-:W-:Y:S02]  /*16710*/  IMAD.MOV.U32 R21, RZ, RZ, R6 ;  /* 0x000000ffff157224 */ /* 0x020fe400078e0006 */
        /* <DEDUP_REMOVED lines=13> */
[----:B------:R-:W-:-:S02]  /*167f0*/  VIADD R21, R0, 0xb0 ;  /* 0x000000b000157836 */ /* 0x000fc40000000000 */
[----:B------:R-:W-:Y:S01]  /*16800*/  IMAD.MOV.U32 R73, RZ, RZ, R23 ;  /* 0x000000ffff497224 */ /* 0x000fe200078e0017 */
[C---:B------:R-:W-:Y:S01]  /*16810*/  ISETP.GE.AND P1, PT, R2.reuse, R228, PT ;  /* 0x000000e40200720c */ /* 0x040fe20003f26270 */
[----:B------:R-:W-:Y:S01]  /*16820*/  IMAD.MOV.U32 R64, RZ, RZ, R22 ;  /* 0x000000ffff407224 */ /* 0x000fe200078e0016 */
[----:B------:R-:W-:Y:S01]  /*16830*/  ISETP.GE.AND P4, PT, R2, R227, PT ;  /* 0x000000e30200720c */ /* 0x000fe20003f86270 */
[----:B------:R-:W-:Y:S01]  /*16840*/  VIADD R23, R0, 0xb8 ;  /* 0x000000b800177836 */ /* 0x000fe20000000000 */
[----:B------:R-:W-:Y:S01]  /*16850*/  ISETP.GE.AND P2, PT, R2, R229, PT ;  /* 0x000000e50200720c */ /* 0x000fe20003f46270 */
[----:B------:R-:W-:Y:S01]  /*16860*/  VIADD R22, R0, 0xb9 ;  /* 0x000000b900167836 */ /* 0x000fe20000000000 */
[----:B------:R-:W-:Y:S02]  /*16870*/  ISETP.GE.AND P3, PT, R2, R230, PT ;  /* 0x000000e60200720c */ /* 0x000fe40003f66270 */
[----:B------:R-:W-:Y:S02]  /*16880*/  FSEL R2, R241, -INF , P1 ;  /* 0xff800000f1027808 */ /* 0x000fe40000800000 */
[----:B------:R-:W-:-:S02]  /*16890*/  ISETP.GE.AND P1, PT, R4, R228, PT ;  /* 0x000000e40400720c */ /* 0x000fc40003f26270 */
[----:B------:R-:W-:Y:S02]  /*168a0*/  FSEL R84, R2, -INF , !P4 ;  /* 0xff80000002547808 */ /* 0x000fe40006000000 */
[CC--:B------:R-:W-:Y:S02]  /*168b0*/  ISETP.GE.AND P4, PT, R5.reuse, R228.reuse, PT ;  /* 0x000000e40500720c */ /* 0x0c0fe40003f86270 */
[----:B------:R-:W-:Y:S01]  /*168c0*/  FSEL R3, R28, -INF , P1 ;  /* 0xff8000001c037808 */ /* 0x000fe20000800000 */
[C---:B------:R-:W-:Y:S01]  /*168d0*/  VIADD R28, R0.reuse, 0xc0 ;  /* 0x000000c0001c7836 */ /* 0x040fe20000000000 */
[----:B------:R-:W-:Y:S02]  /*168e0*/  ISETP.GE.AND P1, PT, R5, R227, PT ;  /* 0x000000e30500720c */ /* 0x000fe40003f26270 */
[----:B------:R-:W-:Y:S01]  /*168f0*/  FSEL R2, R27, -INF , P4 ;  /* 0xff8000001b027808 */ /* 0x000fe20002000000 */
[----:B------:R-:W-:Y:S01]  /*16900*/  VIADD R27, R0, 0xc1 ;  /* 0x000000c1001b7836 */ /* 0x000fe20000000000 */
        /* <DEDUP_REMOVED lines=38> */
[----:B------:R-:W-:Y:S01]  /*16b70*/  FSEL R3, R216, -INF , P4 ;  /* 0xff800000d8037808 */ /* 0x000fe20002000000 */
[----:B------:R-:W-:Y:S01]  /*16b80*/  IMAD.MOV.U32 R216, RZ, RZ, R221 ;  /* 0x000000ffffd87224 */ /* 0x000fe200078e00dd */
        /* <DEDUP_REMOVED lines=172> */
[----:B------:R-:W-:Y:S02]  /*17650*/  ISETP.GE.AND P6, PT, R62, R228, PT ;  /* 0x000000e43e00720c */ /* 0x000fe40003fc6270 */
[----:B------:R-:W-:Y:S02]  /*17660*/  FSEL R213, R2, -INF , !P1 ;  /* 0xff80000002d57808 */ /* 0x000fe40004800000 */
[----:B------:R-:W-:-:S02]  /*17670*/  ISETP.GE.AND P4, PT, R62, R227, PT ;  /* 0x000000e33e00720c */ /* 0x000fc40003f86270 */
[CC--:B------:R-:W-:Y:S02]  /*17680*/  ISETP.GE.AND P1, PT, R65.reuse, R228.reuse, PT ;  /* 0x000000e44100720c */ /* 0x0c0fe40003f26270 */
[----:B------:R-:W-:Y:S02]  /*17690*/  FSEL R3, R148, -INF , P6 ;  /* 0xff80000094037808 */ /* 0x000fe40003000000 */
[----:B------:R-:W-:Y:S02]  /*176a0*/  ISETP.GE.AND P6, PT, R65, R227, PT ;  /* 0x000000e34100720c */ /* 0x000fe40003fc6270 */
[----:B------:R-:W-:Y:S01]  /*176b0*/  FSEL R2, R149, -INF , P1 ;  /* 0xff80000095027808 */ /* 0x000fe20000800000 */
[----:B------:R-:W-:Y:S01]  /*176c0*/  IMAD.MOV.U32 R149, RZ, RZ, R82 ;  /* 0x000000ffff957224 */ /* 0x000fe200078e0052 */
[----:B------:R-:W-:Y:S02]  /*176d0*/  FSEL R168, R3, -INF , !P4 ;  /* 0xff80000003a87808 */ /* 0x000fe40006000000 */
[----:B------:R-:W-:-:S02]  /*176e0*/  ISETP.GE.AND P4, PT, R66, R228, PT ;  /* 0x000000e44200720c */ /* 0x000fc40003f86270 */
[----:B------:R-:W-:Y:S02]  /*176f0*/  FSEL R208, R2, -INF , !P6 ;  /* 0xff80000002d07808 */ /* 0x000fe40007000000 */
[-C--:B------:R-:W-:Y:S02]  /*17700*/  ISETP.GE.AND P1, PT, R66, R227.reuse, PT ;  /* 0x000000e34200720c */ /* 0x080fe40003f26270 */
[----:B------:R-:W-:Y:S02]  /*17710*/  FSEL R2, R152, -INF , P4 ;  /* 0xff80000098027808 */ /* 0x000fe40002000000 */
[C---:B------:R-:W-:Y:S02]  /*17720*/  ISETP.GE.AND P6, PT, R67.reuse, R228, PT ;  /* 0x000000e44300720c */ /* 0x040fe40003fc6270 */
[----:B------:R-:W-:Y:S02]  /*17730*/  FSEL R169, R2, -INF , !P1 ;  /* 0xff80000002a97808 */ /* 0x000fe40004800000 */
[----:B------:R-:W-:-:S02]  /*17740*/  ISETP.GE.AND P4, PT, R67, R227, PT ;  /* 0x000000e34300720c */ /* 0x000fc40003f86270 */
[----:B------:R-:W-:Y:S01]  /*17750*/  FSEL R2, R153, -INF , P6 ;  /* 0xff80000099027808 */ /* 0x000fe20003000000 */
[----:B------:R-:W-:Y:S01]  /*17760*/  IMAD.MOV.U32 R153, RZ, RZ, R78 ;  /* 0x000000ffff997224 */ /* 0x000fe200078e004e */
[-C--:B------:R-:W-:Y:S02]  /*17770*/  ISETP.GE.AND P1, PT, R72, R228.reuse, PT ;  /* 0x000000e44800720c */ /* 0x080fe40003f26270 */
[----:B------:R-:W-:Y:S02]  /*17780*/  FSEL R157, R2, -INF , !P4 ;  /* 0xff800000029d7808 */ /* 0x000fe40006000000 */
[----:B------:R-:W-:Y:S02]  /*17790*/  ISETP.GE.AND P4, PT, R75, R228, PT ;  /* 0x000000e44b00720c */ /* 0x000fe40003f86270 */
[----:B------:R-:W-:Y:S02]  /*177a0*/  ISETP.GE.AND P6, PT, R72, R227, PT ;  /* 0x000000e34800720c */ /* 0x000fe40003fc6270 */
[----:B------:R-:W-:-:S02]  /*177b0*/  FSEL R2, R136, -INF , P1 ;  /* 0xff80000088027808 */ /* 0x000fc40000800000 */
[----:B------:R-:W-:Y:S02]  /*177c0*/  ISETP.GE.AND P1, PT, R75, R227, PT ;  /* 0x000000e34b00720c */ /* 0x000fe40003f26270 */
[----:B------:R-:W-:Y:S02]  /*177d0*/  FSEL R0, R137, -INF , P4 ;  /* 0xff80000089007808 */ /* 0x000fe40002000000 */
[----:B------:R-:W-:Y:S02]  /*177e0*/  FSEL R165, R2, -INF , !P6 ;  /* 0xff80000002a57808 */ /* 0x000fe40007000000 */
[-C--:B------:R-:W-:Y:S02]  /*177f0*/  ISETP.GE.AND P4, PT, R81, R228.reuse, PT ;  /* 0x000000e45100720c */ /* 0x080fe40003f86270 */
[----:B------:R-:W-:Y:S02]  /*17800*/  ISETP.GE.AND P6, PT, R80, R228, PT ;  /* 0x000000e45000720c */ /* 0x000fe40003fc6270 */
[----:B------:R-:W-:-:S02]  /*17810*/  FSEL R144, R0, -INF , !P1 ;  /* 0xff80000000907808 */ /* 0x000fc40004800000 */
[----:B------:R-:W-:Y:S02]  /*17820*/  FSEL R0, R242, -INF , P0 ;  /* 0xff800000f2007808 */ /* 0x000fe40000000000 */
[----:B------:R-:W-:Y:S02]  /*17830*/  FSEL R3, R105, -INF , P4 ;  /* 0xff80000069037808 */ /* 0x000fe40002000000 */
[----:B------:R-:W-:Y:S02]  /*17840*/  FSEL R2, R104, -INF , P6 ;  /* 0xff80000068027808 */ /* 0x000fe40003000000 */
[----:B------:R-:W-:Y:S02]  /*17850*/  ISETP.GE.AND P4, PT, R80, R227, PT ;  /* 0x000000e35000720c */ /* 0x000fe40003f86270 */
[----:B------:R-:W-:Y:S02]  /*17860*/  ISETP.GE.AND P1, PT, R4, R229, PT ;  /* 0x000000e50400720c */ /* 0x000fe40003f26270 */
[----:B------:R-:W-:-:S02]  /*17870*/  FSEL R74, R0, -INF , !P5 ;  /* 0xff800000004a7808 */ /* 0x000fc40006800000 */
[----:B------:R-:W-:Y:S02]  /*17880*/  FSEL R0, R243, -INF , P2 ;  /* 0xff800000f3007808 */ /* 0x000fe40001000000 */
[----:B------:R-:W-:Y:S02]  /*17890*/  FSEL R197, R2, -INF , !P4 ;  /* 0xff80000002c57808 */ /* 0x000fe40006000000 */
[-C--:B------:R-:W-:Y:S02]  /*178a0*/  ISETP.GE.AND P0, PT, R5, R229.reuse, PT ;  /* 0x000000e50500720c */ /* 0x080fe40003f06270 */
[----:B------:R-:W-:Y:S02]  /*178b0*/  ISETP.GE.AND P6, PT, R4, R230, PT ;  /* 0x000000e60400720c */ /* 0x000fe40003fc6270 */
[----:B------:R-:W-:Y:S02]  /*178c0*/  FSEL R2, R59, -INF , P1 ;  /* 0xff8000003b027808 */ /* 0x000fe40000800000 */
[----:B------:R-:W-:-:S02]  /*178d0*/  ISETP.GE.AND P2, PT, R6, R229, PT ;  /* 0x000000e50600720c */ /* 0x000fc40003f46270 */
[----:B------:R-:W-:Y:S02]  /*178e0*/  FSEL R59, R0, -INF , !P3 ;  /* 0xff800000003b7808 */ /* 0x000fe40005800000 */
[----:B------:R-:W-:Y:S02]  /*178f0*/  FSEL R0, R64, -INF , P0 ;  /* 0xff80000040007808 */ /* 0x000fe40000000000 */
[----:B------:R-:W-:Y:S02]  /*17900*/  FSEL R64, R2, -INF , !P6 ;  /* 0xff80000002407808 */ /* 0x000fe40007000000 */
[----:B------:R-:W-:Y:S02]  /*17910*/  FSEL R2, R73, -INF , P2 ;  /* 0xff80000049027808 */ /* 0x000fe40001000000 */
[----:B------:R-:W-:Y:S02]  /*17920*/  MOV R73, 0x400 ;  /* 0x0000040000497802 */ /* 0x000fe40000000f00 */
[----:B------:R-:W-:-:S02]  /*17930*/  ISETP.GE.AND P4, PT, R5, R230, PT ;  /* 0x000000e60500720c */ /* 0x000fc40003f86270 */
[----:B------:R-:W-:Y:S02]  /*17940*/  ISETP.GE.AND P5, PT, R81, R227, PT ;  /* 0x000000e35100720c */ /* 0x000fe40003fa6270 */
[-C--:B------:R-:W-:Y:S02]  /*17950*/  ISETP.GE.AND P1, PT, R7, R229.reuse, PT ;  /* 0x000000e50700720c */ /* 0x080fe40003f26270 */
[C---:B------:R-:W-:Y:S02]  /*17960*/  ISETP.GE.AND P0, PT, R8.reuse, R229, PT ;  /* 0x000000e50800720c */ /* 0x040fe40003f06270 */
[----:B------:R-:W-:Y:S02]  /*17970*/  ISETP.GE.AND P6, PT, R8, R230, PT ;  /* 0x000000e60800720c */ /* 0x000fe40003fc6270 */
[----:B------:R-:W-:Y:S02]  /*17980*/  LEA R73, R76, R73, 0x18 ;  /* 0x000000494c497211 */ /* 0x000fe400078ec0ff */
[----:B------:R-:W-:-:S02]  /*17990*/  FSEL R152, R3, -INF , !P5 ;  /* 0xff80000003987808 */ /* 0x000fc40006800000 */
[----:B------:R-:W-:Y:S01]  /*179a0*/  FSEL R8, R0, -INF , !P4 ;  /* 0xff80000000087808 */ /* 0x000fe20006000000 */
[----:B------:R-:W-:Y:S01]  /*179b0*/  IMAD.MOV.U32 R212, RZ, RZ, R73 ;  /* 0x000000ffffd47224 */ /* 0x000fe200078e0049 */
[-C--:B------:R-:W-:Y:S02]  /*179c0*/  ISETP.GE.AND P5, PT, R6, R230.reuse, PT ;  /* 0x000000e60600720c */ /* 0x080fe40003fa6270 */
[----:B------:R-:W-:Y:S02]  /*179d0*/  ISETP.GE.AND P3, PT, R7, R230, PT ;  /* 0x000000e60700720c */ /* 0x000fe40003f66270 */
[----:B------:R-:W-:Y:S02]  /*179e0*/  FSEL R0, R88, -INF , P1 ;  /* 0xff80000058007808 */ /* 0x000fe40000800000 */
        /* <DEDUP_REMOVED lines=10> */
[----:B------:R-:W-:Y:S02]  /*17a90*/  FSEL R78, R2, -INF , !P6 ;  /* 0xff800000024e7808 */ /* 0x000fe40007000000 */
[----:B------:R-:W-:Y:S02]  /*17aa0*/  FSEL R0, R247, -INF , P0 ;  /* 0xff800000f7007808 */ /* 0x000fe40000000000 */
[----:B------:R-:W-:Y:S02]  /*17ab0*/  ISETP.GE.AND P5, PT, R10, R230, PT ;  /* 0x000000e60a00720c */ /* 0x000fe40003fa6270 */
[----:B------:R-:W-:-:S02]  /*17ac0*/  FSEL R2, R246, -INF , P1 ;  /* 0xff800000f6027808 */ /* 0x000fc40000800000 */
[-C--:B------:R-:W-:Y:S02]  /*17ad0*/  ISETP.GE.AND P0, PT, R16, R229.reuse, PT ;  /* 0x000000e51000720c */ /* 0x080fe40003f06270 */
[C---:B------:R-:W-:Y:S02]  /*17ae0*/  ISETP.GE.AND P1, PT, R15.reuse, R229, PT ;  /* 0x000000e50f00720c */ /* 0x040fe40003f26270 */
[----:B------:R-:W-:Y:S02]  /*17af0*/  ISETP.GE.AND P4, PT, R15, R230, PT ;  /* 0x000000e60f00720c */ /* 0x000fe40003f86270 */
[----:B------:R-:W-:Y:S02]  /*17b00*/  FSEL R89, R0, -INF , !P3 ;  /* 0xff80000000597808 */ /* 0x000fe40005800000 */
[----:B------:R-:W-:Y:S02]  /*17b10*/  FSEL R15, R2, -INF , !P5 ;  /* 0xff800000020f7808 */ /* 0x000fe40006800000 */
[----:B------:R-:W-:-:S02]  /*17b20*/  FSEL R0, R218, -INF , P0 ;  /* 0xff800000da007808 */ /* 0x000fc40000000000 */
[-C--:B------:R-:W-:Y:S02]  /*17b30*/  ISETP.GE.AND P5, PT, R16, R230.reuse, PT ;  /* 0x000000e61000720c */ /* 0x080fe40003fa6270 */
[----:B------:R-:W-:Y:S02]  /*17b40*/  ISETP.GE.AND P2, PT, R14, R229, PT ;  /* 0x000000e50e00720c */ /* 0x000fe40003f46270 */
[----:B------:R-:W-:Y:S02]  /*17b50*/  FSEL R94, R0, -INF , !P5 ;  /* 0xff800000005e7808 */ /* 0x000fe40006800000 */
[----:B------:R-:W2:Y:S01]  /*17b60*/  LD.E R0, desc[UR4][R134.64+0xdc] ;  /* 0x0000dc0486007980 */ /* 0x000ea2000c101900 */
[----:B------:R-:W-:Y:S02]  /*17b70*/  ISETP.GE.AND P6, PT, R14, R230, PT ;  /* 0x000000e60e00720c */ /* 0x000fe40003fc6270 */
[----:B------:R-:W-:Y:S02]  /*17b80*/  FSEL R3, R238, -INF , P2 ;  /* 0xff800000ee037808 */ /* 0x000fe40001000000 */
[----:B------:R-:W-:-:S02]  /*17b90*/  FSEL R2, R239, -INF , P1 ;  /* 0xff800000ef027808 */ /* 0x000fc40000800000 */
[-C--:B------:R-:W-:Y:S02]  /*17ba0*/  ISETP.GE.AND P2, PT, R17, R229.reuse, PT ;  /* 0x000000e51100720c */ /* 0x080fe40003f46270 */
[----:B------:R-:W-:Y:S02]  /*17bb0*/  ISETP.GE.AND P1, PT, R18, R229, PT ;  /* 0x000000e51200720c */ /* 0x000fe40003f26270 */
        /* <DEDUP_REMOVED lines=31> */
[C---:B------:R-:W-:Y:S02]  /*17db0*/  ISETP.GE.AND P2, PT, R39.reuse, R229, PT ;  /* 0x000000e52700720c */ /* 0x040fe40003f46270 */
        /* <DEDUP_REMOVED lines=66> */
[----:B------:R-:W-:Y:S02]  /*181e0*/  ISETP.GE.AND P6, PT, R38, R230, PT ;  /* 0x000000e62600720c */ /* 0x000fe40003fc6270 */
[----:B------:R-:W-:-:S02]  /*181f0*/  FSEL R3, R171, -INF , P2 ;  /* 0xff800000ab037808 */ /* 0x000fc40001000000 */
[----:B------:R-:W-:Y:S02]  /*18200*/  FSEL R2, R166, -INF , P1 ;  /* 0xff800000a6027808 */ /* 0x000fe40000800000 */
[C---:B------:R-:W-:Y:S02]  /*18210*/  ISETP.GE.AND P2, PT, R33.reuse, R229, PT ;  /* 0x000000e52100720c */ /* 0x040fe40003f46270 */
[----:B------:R-:W-:Y:S02]  /*18220*/  FSEL R219, R2, -INF , !P6 ;  /* 0xff80000002db7808 */ /* 0x000fe40007000000 */
[-C--:B------:R-:W-:Y:S02]  /*18230*/  ISETP.GE.AND P5, PT, R33, R230.reuse, PT ;  /* 0x000000e62100720c */ /* 0x080fe40003fa6270 */
[----:B------:R-:W-:Y:S02]  /*18240*/  FSEL R2, R162, -INF , P2 ;  /* 0xff800000a2027808 */ /* 0x000fe40001000000 */
[----:B------:R-:W-:-:S02]  /*18250*/  ISETP.GE.AND P3, PT, R40, R230, PT ;  /* 0x000000e62800720c */ /* 0x000fc40003f66270 */
[----:B------:R-:W-:Y:S02]  /*18260*/  FSEL R236, R2, -INF , !P5 ;  /* 0xff80000002ec7808 */ /* 0x000fe40006800000 */
[C---:B------:R-:W-:Y:S02]  /*18270*/  ISETP.GE.AND P0, PT, R36.reuse, R229, PT ;  /* 0x000000e52400720c */ /* 0x040fe40003f06270 */
        /* <DEDUP_REMOVED lines=14> */
[----:B------:R-:W-:Y:S02]  /*18360*/  ISETP.GE.AND P2, PT, R25, R230, PT ;  /* 0x000000e61900720c */ /* 0x000fe40003f46270 */
[----:B------:R-:W-:-:S02]  /*18370*/  FSEL R3, R159, -INF , P4 ;  /* 0xff8000009f037808 */ /* 0x000fc40002000000 */
[----:B------:R-:W-:Y:S02]  /*18380*/  ISETP.GE.AND P3, PT, R24, R229, PT ;  /* 0x000000e51800720c */ /* 0x000fe40003f66270 */
[----:B------:R-:W-:Y:S02]  /*18390*/  FMNMX3.FTZ R2, R2, R86, R87, !PT ;  /* 0x0000005602027276 */ /* 0x000fe40007810057 */
[----:B------:R-:W-:Y:S02]  /*183a0*/  FSEL R4, R158, -INF , P0 ;  /* 0xff8000009e047808 */ /* 0x000fe40000000000 */
[----:B------:R-:W-:Y:S02]  /*183b0*/  FSEL R241, R3, -INF , !P2 ;  /* 0xff80000003f17808 */ /* 0x000fe40005000000 */
        /* <DEDUP_REMOVED lines=34> */
[----:B------:R-:W-:Y:S02]  /*185e0*/  ISETP.GE.AND P6, PT, R29, R230, PT ;  /* 0x000000e61d00720c */ /* 0x000fe40003fc6270 */
[----:B------:R-:W-:Y:S02]  /*185f0*/  ISETP.GE.AND P1, PT, R21, R229, PT ;  /* 0x000000e51500720c */ /* 0x000fe40003f26270 */
[----:B------:R-:W-:Y:S02]  /*18600*/  FMNMX3.FTZ R37, R37, R244, R245, !PT ;  /* 0x000000f425257276 */ /* 0x000fe400078100f5 */
[----:B------:R-:W-:-:S02]  /*18610*/  FMNMX3.FTZ R2, R2, R136, R137, !PT ;  /* 0x0000008802027276 */ /* 0x000fc40007810089 */
[----:B------:R-:W-:Y:S02]  /*18620*/  FSEL R238, R4, -INF , !P6 ;  /* 0xff80000004ee7808 */ /* 0x000fe40007000000 */
[----:B------:R-:W-:Y:S02]  /*18630*/  ISETP.GE.AND P5, PT, R21, R230, PT ;  /* 0x000000e61500720c */ /* 0x000fe40003fa6270 */
[----:B------:R-:W-:Y:S02]  /*18640*/  FSEL R4, R142, -INF , P1 ;  /* 0xff8000008e047808 */ /* 0x000fe40000800000 */
[-C--:B------:R-:W-:Y:S02]  /*18650*/  ISETP.GE.AND P4, PT, R23, R229.reuse, PT ;  /* 0x000000e51700720c */ /* 0x080fe40003f86270 */
[-C--:B------:R-:W-:Y:S02]  /*18660*/  ISETP.GE.AND P2, PT, R22, R229.reuse, PT ;  /* 0x000000e51600720c */ /* 0x080fe40003f46270 */
[----:B------:R-:W-:-:S02]  /*18670*/  ISETP.GE.AND P3, PT, R28, R229, PT ;  /* 0x000000e51c00720c */ /* 0x000fc40003f66270 */
[----:B------:R-:W-:Y:S02]  /*18680*/  FMNMX3.FTZ R37, R37, R248, R249, !PT ;  /* 0x000000f825257276 */ /* 0x000fe400078100f9 */
[----:B------:R-:W-:Y:S02]  /*18690*/  FMNMX3.FTZ R2, R2, R187, R183, !PT ;  /* 0x000000bb02027276 */ /* 0x000fe400078100b7 */
[----:B------:R-:W-:Y:S02]  /*186a0*/  FSEL R242, R4, -INF , !P5 ;  /* 0xff80000004f27808 */ /* 0x000fe40006800000 */
[-C--:B------:R-:W-:Y:S02]  /*186b0*/  ISETP.GE.AND P6, PT, R23, R230.reuse, PT ;  /* 0x000000e61700720c */ /* 0x080fe40003fc6270 */
[----:B------:R-:W-:Y:S02]  /*186c0*/  ISETP.GE.AND P5, PT, R28, R230, PT ;  /* 0x000000e61c00720c */ /* 0x000fe40003fa6270 */
[----:B------:R-:W-:-:S02]  /*186d0*/  FSEL R4, R118, -INF , P4 ;  /* 0xff80000076047808 */ /* 0x000fc40002000000 */
[----:B------:R-:W-:Y:S02]  /*186e0*/  FSEL R5, R119, -INF , P2 ;  /* 0xff80000077057808 */ /* 0x000fe40001000000 */
[----:B------:R-:W-:Y:S02]  /*186f0*/  FSEL R3, R122, -INF , P3 ;  /* 0xff8000007a037808 */ /* 0x000fe40001800000 */
[----:B------:R-:W-:Y:S02]  /*18700*/  FMNMX3.FTZ R37, R37, R252, R140, !PT ;  /* 0x000000fc25257276 */ /* 0x000fe4000781008c */
[-C--:B------:R-:W-:Y:S02]  /*18710*/  ISETP.GE.AND P0, PT, R27, R229.reuse, PT ;  /* 0x000000e51b00720c */ /* 0x080fe40003f06270 */
[----:B------:R-:W-:Y:S02]  /*18720*/  ISETP.GE.AND P2, PT, R35, R229, PT ;  /* 0x000000e52300720c */ /* 0x000fe40003f46270 */
[----:B------:R-:W-:Y:S01]  /*18730*/  FMNMX3.FTZ R2, R2, R194, R218, !PT ;  /* 0x000000c202027276 */ /* 0x000fe200078100da */
[----:B------:R-:W-:Y:S01]  /*18740*/  IMAD.MOV.U32 R119, RZ, RZ, R205 ;  /* 0x000000ffff777224 */ /* 0x000fe200078e00cd */
[----:B------:R-:W-:-:S02]  /*18750*/  FSEL R246, R4, -INF , !P6 ;  /* 0xff80000004f67808 */ /* 0x000fc40007000000 */
[----:B------:R-:W-:Y:S02]  /*18760*/  FSEL R251, R3, -INF , !P5 ;  /* 0xff80000003fb7808 */ /* 0x000fe40006800000 */
[----:B------:R-:W-:Y:S02]  /*18770*/  FMNMX3.FTZ R37, R37, R149, R141, !PT ;  /* 0x0000009525257276 */ /* 0x000fe4000781008d */
[----:B------:R-:W-:Y:S02]  /*18780*/  ISETP.GE.AND P6, PT, R35, R230, PT ;  /* 0x000000e62300720c */ /* 0x000fe40003fc6270 */
[----:B------:R-:W-:Y:S02]  /*18790*/  FSEL R4, R123, -INF , P0 ;  /* 0xff8000007b047808 */ /* 0x000fe40000000000 */
[----:B------:R-:W-:Y:S02]  /*187a0*/  FSEL R3, R126, -INF , P2 ;  /* 0xff8000007e037808 */ /* 0x000fe40001000000 */
[----:B------:R-:W-:Y:S01]  /*187b0*/  FMNMX3.FTZ R2, R2, R221, R219, !PT ;  /* 0x000000dd02027276 */ /* 0x000fe200078100db */
[----:B------:R-:W-:Y:S01]  /*187c0*/  IMAD.MOV.U32 R122, RZ, RZ, R209 ;  /* 0x000000ffff7a7224 */ /* 0x000fe200078e00d1 */
[----:B------:R-:W-:-:S02]  /*187d0*/  ISETP.GE.AND P0, PT, R49, R229, PT ;  /* 0x000000e53100720c */ /* 0x000fc40003f06270 */
[-C--:B------:R-:W-:Y:S02]  /*187e0*/  ISETP.GE.AND P1, PT, R22, R230.reuse, PT ;  /* 0x000000e61600720c */ /* 0x080fe40003f26270 */
[----:B------:R-:W-:Y:S02]  /*187f0*/  FMNMX3.FTZ R37, R37, R153, R119, !PT ;  /* 0x0000009925257276 */ /* 0x000fe40007810077 */
[----:B------:R-:W-:Y:S02]  /*18800*/  FSEL R118, R3, -INF , !P6 ;  /* 0xff80000003767808 */ /* 0x000fe40007000000 */
[----:B------:R-:W-:Y:S02]  /*18810*/  FMNMX3.FTZ R2, R2, R231, R236, !PT ;  /* 0x000000e702027276 */ /* 0x000fe400078100ec */
[----:B------:R-:W-:Y:S01]  /*18820*/  FSEL R3, R130, -INF , P0 ;  /* 0xff80000082037808 */ /* 0x000fe20000000000 */
[----:B------:R-:W-:Y:S01]  /*18830*/  IMAD.MOV.U32 R130, RZ, RZ, R213 ;  /* 0x000000ffff827224 */ /* 0x000fe200078e00d5 */
[----:B------:R-:W-:-:S02]  /*18840*/  ISETP.GE.AND P4, PT, R27, R230, PT ;  /* 0x000000e61b00720c */ /* 0x000fc40003f86270 */
[----:B------:R-:W-:Y:S02]  /*18850*/  FSEL R243, R5, -INF , !P1 ;  /* 0xff80000005f37808 */ /* 0x000fe40004800000 */
[----:B------:R-:W-:Y:S02]  /*18860*/  FMNMX3.FTZ R37, R37, R161, R122, !PT ;  /* 0x000000a125257276 */ /* 0x000fe4000781007a */
[----:B------:R-:W-:Y:S02]  /*18870*/  ISETP.GE.AND P1, PT, R42, R229, PT ;  /* 0x000000e52a00720c */ /* 0x000fe40003f26270 */
[----:B------:R-:W-:Y:S01]  /*18880*/  FMNMX3.FTZ R2, R2, R239, R238, !PT ;  /* 0x000000ef02027276 */ /* 0x000fe200078100ee */
[----:B------:R-:W-:Y:S01]  /*18890*/  IMAD.MOV.U32 R123, RZ, RZ, R208 ;  /* 0x000000ffff7b7224 */ /* 0x000fe200078e00d0 */
[----:B------:R-:W-:Y:S02]  /*188a0*/  FSEL R158, R4, -INF , !P4 ;  /* 0xff800000049e7808 */ /* 0x000fe40006000000 */
[----:B------:R-:W-:-:S02]  /*188b0*/  FMNMX3.FTZ R37, R37, R130, R168, !PT ;  /* 0x0000008225257276 */ /* 0x000fc400078100a8 */
[----:B------:R-:W-:Y:S02]  /*188c0*/  ISETP.GE.AND P3, PT, R42, R230, PT ;  /* 0x000000e62a00720c */ /* 0x000fe40003f66270 */
[----:B------:R-:W-:Y:S02]  /*188d0*/  FSEL R4, R127, -INF , P1 ;  /* 0xff8000007f047808 */ /* 0x000fe40000800000 */
[----:B------:R-:W-:Y:S02]  /*188e0*/  FMNMX3.FTZ R2, R2, R241, R242, !PT ;  /* 0x000000f102027276 */ /* 0x000fe400078100f2 */
[----:B------:R-:W-:Y:S02]  /*188f0*/  ISETP.GE.AND P4, PT, R56, R229, PT ;  /* 0x000000e53800720c */ /* 0x000fe40003f86270 */
[----:B------:R-:W-:Y:S02]  /*18900*/  FMNMX3.FTZ R37, R37, R123, R169, !PT ;  /* 0x0000007b25257276 */ /* 0x000fe400078100a9 */
[----:B------:R-:W-:-:S02]  /*18910*/  FSEL R250, R4, -INF , !P3 ;  /* 0xff80000004fa7808 */ /* 0x000fc40005800000 */
[----:B------:R-:W-:Y:S01]  /*18920*/  FMNMX3.FTZ R2, R2, R247, R246, !PT ;  /* 0x000000f702027276 */ /* 0x000fe200078100f6 */
[----:B------:R-:W-:Y:S01]  /*18930*/  IMAD.MOV.U32 R142, RZ, RZ, R197 ;  /* 0x000000ffff8e7224 */ /* 0x000fe200078e00c5 */
[-C--:B------:R-:W-:Y:S02]  /*18940*/  ISETP.GE.AND P2, PT, R56, R230.reuse, PT ;  /* 0x000000e63800720c */ /* 0x080fe40003f46270 */
[----:B------:R-:W-:Y:S02]  /*18950*/  FSEL R4, R131, -INF , P4 ;  /* 0xff80000083047808 */ /* 0x000fe40002000000 */
[----:B------:R-:W-:Y:S02]  /*18960*/  ISETP.GE.AND P5, PT, R49, R230, PT ;  /* 0x000000e63100720c */ /* 0x000fe40003fa6270 */
[-C--:B------:R-:W-:Y:S02]  /*18970*/  ISETP.GE.AND P3, PT, R61, R229.reuse, PT ;  /* 0x000000e53d00720c */ /* 0x080fe40003f66270 */
[----:B------:R-:W-:-:S02]  /*18980*/  ISETP.GE.AND P1, PT, R58, R229, PT ;  /* 0x000000e53a00720c */ /* 0x000fc40003f26270 */
[----:B------:R-:W-:Y:S02]  /*18990*/  FMNMX3.FTZ R37, R37, R157, R165, !PT ;  /* 0x0000009d25257276 */ /* 0x000fe400078100a5 */
[----:B------:R-:W-:Y:S02]  /*189a0*/  FMNMX3.FTZ R2, R2, R243, R251, !PT ;  /* 0x000000f302027276 */ /* 0x000fe400078100fb */
[----:B------:R-:W-:Y:S02]  /*189b0*/  FSEL R159, R4, -INF , !P2 ;  /* 0xff800000049f7808 */ /* 0x000fe40005000000 */
[----:B------:R-:W-:Y:S02]  /*189c0*/  ISETP.GE.AND P0, PT, R61, R230, PT ;  /* 0x000000e63d00720c */ /* 0x000fe40003f06270 */
[----:B------:R-:W-:Y:S02]  /*189d0*/  FSEL R126, R3, -INF , !P5 ;  /* 0xff800000037e7808 */ /* 0x000fe40006800000 */
[----:B------:R-:W-:-:S02]  /*189e0*/  FSEL R4, R147, -INF , P3 ;  /* 0xff80000093047808 */ /* 0x000fc40001800000 */
[----:B------:R-:W-:Y:S02]  /*189f0*/  ISETP.GE.AND P6, PT, R58, R230, PT ;  /* 0x000000e63a00720c */ /* 0x000fe40003fc6270 */
[-C--:B------:R-:W-:Y:S02]  /*18a00*/  ISETP.GE.AND P2, PT, R65, R229.reuse, PT ;  /* 0x000000e54100720c */ /* 0x080fe40003f46270 */
[----:B------:R-:W-:Y:S02]  /*18a10*/  FSEL R3, R146, -INF , P1 ;  /* 0xff80000092037808 */ /* 0x000fe40000800000 */
[----:B------:R-:W-:Y:S02]  /*18a20*/  FMNMX3.FTZ R37, R37, R144, R142, !PT ;  /* 0x0000009025257276 */ /* 0x000fe4000781008e */
[----:B------:R-:W-:Y:S02]  /*18a30*/  ISETP.GE.AND P5, PT, R62, R229, PT ;  /* 0x000000e53e00720c */ /* 0x000fe40003fa6270 */
[----:B------:R-:W-:-:S02]  /*18a40*/  FMNMX3.FTZ R2, R2, R158, R118, !PT ;  /* 0x0000009e02027276 */ /* 0x000fc40007810076 */
[----:B------:R-:W-:Y:S02]  /*18a50*/  FSEL R162, R4, -INF , !P0 ;  /* 0xff80000004a27808 */ /* 0x000fe40004000000 */
[-C--:B------:R-:W-:Y:S02]  /*18a60*/  ISETP.GE.AND P1, PT, R65, R230.reuse, PT ;  /* 0x000000e64100720c */ /* 0x080fe40003f26270 */
[----:B------:R-:W-:Y:S02]  /*18a70*/  FSEL R166, R3, -INF , !P6 ;  /* 0xff80000003a67808 */ /* 0x000fe40007000000 */
[----:B------:R-:W-:Y:S02]  /*18a80*/  FSEL R4, R151, -INF , P2 ;  /* 0xff80000097047808 */ /* 0x000fe40001000000 */
[----:B------:R-:W-:Y:S02]  /*18a90*/  FMNMX.FTZ R37, R152, R37, !PT ;  /* 0x0000002598257209 */ /* 0x000fe40007810000 */
[----:B------:R-:W-:-:S02]  /*18aa0*/  ISETP.GE.AND P4, PT, R62, R230, PT ;  /* 0x000000e63e00720c */ /* 0x000fc40003f86270 */
[-C--:B------:R-:W-:Y:S02]  /*18ab0*/  ISETP.GE.AND P3, PT, R66, R229.reuse, PT ;  /* 0x000000e54200720c */ /* 0x080fe40003f66270 */
[----:B------:R-:W-:Y:S02]  /*18ac0*/  FSEL R3, R150, -INF , P5 ;  /* 0xff80000096037808 */ /* 0x000fe40002800000 */
[----:B------:R-:W-:Y:S01]  /*18ad0*/  FMNMX3.FTZ R2, R2, R250, R126, !PT ;  /* 0x000000fa02027276 */ /* 0x000fe2000781007e */
[----:B------:R-:W1:Y:S01]  /*18ae0*/  SHFL.BFLY PT, R7, R37, 0x2, 0x1f ;  /* 0x0c401f0025077f89 */ /* 0x000e6200000e0000 */
[----:B------:R-:W-:Y:S02]  /*18af0*/  ISETP.GE.AND P0, PT, R67, R229, PT ;  /* 0x000000e54300720c */ /* 0x000fe40003f06270 */
[----:B------:R-:W-:Y:S02]  /*18b00*/  FSEL R148, R4, -INF , !P1 ;  /* 0xff80000004947808 */ /* 0x000fe40004800000 */
[----:B------:R-:W-:-:S02]  /*18b10*/  ISETP.GE.AND P6, PT, R66, R230, PT ;  /* 0x000000e64200720c */ /* 0x000fc40003fc6270 */
[----:B------:R-:W-:Y:S02]  /*18b20*/  FSEL R163, R3, -INF , !P4 ;  /* 0xff80000003a37808 */ /* 0x000fe40006000000 */
[----:B------:R-:W-:Y:S02]  /*18b30*/  ISETP.GE.AND P2, PT, R72, R229, PT ;  /* 0x000000e54800720c */ /* 0x000fe40003f46270 */
[----:B------:R-:W-:Y:S02]  /*18b40*/  FSEL R4, R154, -INF , P3 ;  /* 0xff8000009a047808 */ /* 0x000fe40001800000 */
[----:B------:R-:W-:Y:S02]  /*18b50*/  FMNMX3.FTZ R2, R2, R159, R166, !PT ;  /* 0x0000009f02027276 */ /* 0x000fe400078100a6 */
[----:B------:R-:W-:Y:S02]  /*18b60*/  ISETP.GE.AND P1, PT, R75, R229, PT ;  /* 0x000000e54b00720c */ /* 0x000fe40003f26270 */
[----:B------:R-:W-:-:S02]  /*18b70*/  FSEL R5, R155, -INF , P0 ;  /* 0xff8000009b057808 */ /* 0x000fc40000000000 */
[-C--:B------:R-:W-:Y:S02]  /*18b80*/  ISETP.GE.AND P5, PT, R67, R230.reuse, PT ;  /* 0x000000e64300720c */ /* 0x080fe40003fa6270 */
[----:B------:R-:W-:Y:S02]  /*18b90*/  ISETP.GE.AND P4, PT, R72, R230, PT ;  /* 0x000000e64800720c */ /* 0x000fe40003f86270 */
[----:B------:R-:W-:Y:S02]  /*18ba0*/  ISETP.GE.AND P0, PT, R80, R229, PT ;  /* 0x000000e55000720c */ /* 0x000fe40003f06270 */
[----:B------:R-:W-:Y:S02]  /*18bb0*/  FSEL R3, R138, -INF , P2 ;  /* 0xff8000008a037808 */ /* 0x000fe40001000000 */
[----:B------:R-:W-:Y:S02]  /*18bc0*/  FSEL R156, R4, -INF , !P6 ;  /* 0xff800000049c7808 */ /* 0x000fe40007000000 */
[----:B------:R-:W-:-:S02]  /*18bd0*/  FMNMX3.FTZ R2, R2, R162, R163, !PT ;  /* 0x000000a202027276 */ /* 0x000fc400078100a3 */
[----:B------:R-:W-:Y:S02]  /*18be0*/  FSEL R6, R139, -INF , P1 ;  /* 0xff8000008b067808 */ /* 0x000fe40000800000 */
[----:B------:R-:W-:Y:S02]  /*18bf0*/  ISETP.GE.AND P1, PT, R81, R229, PT ;  /* 0x000000e55100720c */ /* 0x000fe40003f26270 */
[-C--:B------:R-:W-:Y:S02]  /*18c00*/  ISETP.GE.AND P3, PT, R75, R230.reuse, PT ;  /* 0x000000e64b00720c */ /* 0x080fe40003f66270 */
[----:B------:R-:W-:Y:S02]  /*18c10*/  ISETP.GE.AND P2, PT, R80, R230, PT ;  /* 0x000000e65000720c */ /* 0x000fe40003f46270 */
[----:B------:R-:W-:Y:S02]  /*18c20*/  FSEL R4, R106, -INF , P0 ;  /* 0xff8000006a047808 */ /* 0x000fe40000000000 */
[----:B------:R-:W-:-:S02]  /*18c30*/  FSEL R145, R5, -INF , !P5 ;  /* 0xff80000005917808 */ /* 0x000fc40006800000 */
[----:B------:R-:W-:Y:S02]  /*18c40*/  FSEL R164, R3, -INF , !P4 ;  /* 0xff80000003a47808 */ /* 0x000fe40006000000 */
[----:B------:R-:W-:Y:S02]  /*18c50*/  FMNMX3.FTZ R2, R2, R148, R156, !PT ;  /* 0x0000009402027276 */ /* 0x000fe4000781009c */
[----:B------:R-:W-:Y:S02]  /*18c60*/  FSEL R3, R107, -INF , P1 ;  /* 0xff8000006b037808 */ /* 0x000fe40000800000 */
[----:B------:R-:W-:Y:S02]  /*18c70*/  ISETP.GE.AND P6, PT, R81, R230, PT ;  /* 0x000000e65100720c */ /* 0x000fe40003fc6270 */
        /* <DEDUP_REMOVED lines=17> */
[----:B------:R-:W-:Y:S02]  /*18d90*/  IMAD.MOV.U32 R209, RZ, RZ, R216 ;  /* 0x000000ffffd17224 */ /* 0x000fe400078e00d8 */
[----:B------:R-:W-:Y:S01]  /*18da0*/  IMAD.SHL.U32 R216, R226, 0x40, RZ ;  /* 0x00000040e2d87824 */ /* 0x000fe200078e00ff */
[----:B-1----:R-:W-:Y:S01]  /*18db0*/  FMNMX.FTZ R62, R2, R4, !PT ;  /* 0x00000004023e7209 */ /* 0x002fe20007810000 */
[-CC-:B------:R-:W-:Y:S01]  /*18dc0*/  FFMA.FTZ R2, R70, R0.reuse, -R5.reuse ;  /* 0x0000000046027223 */ /* 0x180fe20000010805 */
[----:B--2---:R-:W-:-:S04]  /*18dd0*/  FFMA.FTZ R3, R84, R0, -R5 ;  /* 0x0000000054037223 */ /* 0x004fc80000010805 */
[----:B------:R1:W-:Y:S01]  /*18de0*/  MUFU.EX2 R7, R3 ;  /* 0x0000000300077308 */ /* 0x0003e20000000800 */
[----:B------:R-:W-:Y:S02]  /*18df0*/  LOP3.LUT R208, R216, 0x200, RZ, 0xc0, !PT ;  /* 0x00000200d8d07812 */ /* 0x000fe400078ec0ff */
[----:B------:R-:W-:-:S05]  /*18e00*/  FSETP.NEU.FTZ.AND P0, PT, R62, -INF , PT ;  /* 0xff8000003e00780b */ /* 0x000fca0003f1d000 */
[----:B------:R2:W-:Y:S01]  /*18e10*/  MUFU.EX2 R213, R2 ;  /* 0x0000000200d57308 */ /* 0x0005e20000000800 */
[----:B-1----:R-:W-:-:S07]  /*18e20*/  FFMA.FTZ R3, R68, R0, -R5 ;  /* 0x0000000044037223 */ /* 0x002fce0000010805 */
[----:B------:R1:W3:Y:S01]  /*18e30*/  MUFU.EX2 R84, R3 ;  /* 0x0000000300547308 */ /* 0x0002e20000000800 */
[----:B--2---:R-:W-:-:S07]  /*18e40*/  FFMA.FTZ R2, R71, R0, -R5 ;  /* 0x0000000047027223 */ /* 0x004fce0000010805 */
[----:B------:R2:W-:Y:S01]  /*18e50*/  MUFU.EX2 R216, R2 ;  /* 0x0000000200d87308 */ /* 0x0005e20000000800 */
[----:B-1----:R-:W-:-:S05]  /*18e60*/  FMUL.FTZ R3, R0, R62 ;  /* 0x0000003e00037220 */ /* 0x002fca0000410000 */
[----:B------:R-:W-:Y:S01]  /*18e70*/  FSEL R3, R3, RZ, P0 ;  /* 0x000000ff03037208 */ /* 0x000fe20000000000 */
[----:B--2---:R-:W-:-:S04]  /*18e80*/  IMAD.IADD R2, R208, 0x1, R209 ;  /* 0x00000001d0027824 */ /* 0x004fc800078e02d1 */
[----:B------:R-:W-:Y:S02]  /*18e90*/  IMAD R160, R2, 0x2, R212 ;  /* 0x0000000202a07824 */ /* 0x000fe400078e02d4 */
[----:B------:R-:W-:-:S04]  /*18ea0*/  FFMA.FTZ R2, R59, R0, -R3 ;  /* 0x000000003b027223 */ /* 0x000fc80000010803 */
[----:B------:R1:W-:Y:S01]  /*18eb0*/  MUFU.EX2 R6, R2 ;  /* 0x0000000200067308 */ /* 0x0003e20000000800 */
[----:B------:R-:W-:Y:S01]  /*18ec0*/  IMAD.IADD R38, R132, 0x1, R160 ;  /* 0x0000000184267824 */ /* 0x000fe200078e02a0 */
[----:B------:R-:W2:Y:S04]  /*18ed0*/  LDSM.16.MT88.4 R28, [R160+0xa000] ;  /* 0x00a00000a01c783b */ /* 0x000ea80000004200 */
[----:B------:R-:W4:Y:S01]  /*18ee0*/  LDSM.16.MT88.4 R24, [R38+0xa000] ;  /* 0x00a000002618783b */ /* 0x000f220000004200 */
[--C-:B------:R-:W-:Y:S01]  /*18ef0*/  FFMA.FTZ R4, R74, R0, -R3.reuse ;  /* 0x000000004a047223 */ /* 0x100fe20000010803 */
[----:B---3--:R-:W-:Y:S02]  /*18f00*/  F2FP.F16.F32.PACK_AB R10, R213, R84 ;  /* 0x00000054d50a723e */ /* 0x008fe400000000ff */
[----:B------:R-:W-:Y:S01]  /*18f10*/  LDSM.16.MT88.4 R32, [R160+0xa800] ;  /* 0x00a80000a020783b */ /* 0x000fe20000004200 */
[----:B-1----:R-:W-:-:S04]  /*18f20*/  FFMA.FTZ R2, R64, R0, -R3 ;  /* 0x0000000040027223 */ /* 0x002fc80000010803 */
[----:B------:R1:W-:Y:S02]  /*18f30*/  MUFU.EX2 R206, R2 ;  /* 0x0000000200ce7308 */ /* 0x0003e40000000800 */
[----:B-1----:R-:W-:-:S06]  /*18f40*/  FFMA.FTZ R2, R8, R0, -R3 ;  /* 0x0000000008027223 */ /* 0x002fcc0000010803 */
[----:B------:R1:W-:Y:S01]  /*18f50*/  MUFU.EX2 R211, R2 ;  /* 0x0000000200d37308 */ /* 0x0003e20000000800 */
[----:B------:R-:W-:-:S05]  /*18f60*/  IMAD.IADD R36, R220, 0x1, R160 ;  /* 0x00000001dc247824 */ /* 0x000fca00078e02a0 */
[----:B------:R-:W3:Y:S01]  /*18f70*/  LDSM.16.MT88.4 R16, [R36+0xa000] ;  /* 0x00a000002410783b */ /* 0x000ee20000004200 */
[----:B-1----:R-:W-:-:S04]  /*18f80*/  FFMA.FTZ R2, R77, R0, -R5 ;  /* 0x000000004d027223 */ /* 0x002fc80000010805 */
[----:B------:R1:W-:Y:S02]  /*18f90*/  MUFU.EX2 R212, R2 ;  /* 0x0000000200d47308 */ /* 0x0003e40000000800 */
[----:B-1----:R-:W-:-:S06]  /*18fa0*/  FFMA.FTZ R2, R79, R0, -R5 ;  /* 0x000000004f027223 */ /* 0x002fcc0000010805 */
[----:B------:R1:W-:Y:S08]  /*18fb0*/  MUFU.EX2 R215, R2 ;  /* 0x0000000200d77308 */ /* 0x0003f00000000800 */
[----:B------:R-:W5:Y:S01]  /*18fc0*/  MUFU.EX2 R4, R4 ;  /* 0x0000000400047308 */ /* 0x000f620000000800 */
[----:B-1----:R-:W-:-:S07]  /*18fd0*/  FFMA.FTZ R2, R83, R0, -R5 ;  /* 0x0000000053027223 */ /* 0x002fce0000010805 */
[----:B------:R1:W3:Y:S01]  /*18fe0*/  MUFU.EX2 R214, R2 ;  /* 0x0000000200d67308 */ /* 0x0002e20000000800 */
[----:B------:R-:W-:Y:S01]  /*18ff0*/  IMAD.IADD R14, R132, 0x1, R36 ;  /* 0x00000001840e7824 */ /* 0x000fe200078e0224 */
[----:B------:R-:W-:Y:S02]  /*19000*/  F2FP.F16.F32.PACK_AB R8, R7, R198 ;  /* 0x000000c60708723e */ /* 0x000fe400000000ff */
[----:B-----5:R-:W-:Y:S02]  /*19010*/  F2FP.F16.F32.PACK_AB R9, R6, R4 ;  /* 0x000000040609723e */ /* 0x020fe400000000ff */
[----:B------:R-:W5:Y:S01]  /*19020*/  LDSM.16.MT88.4 R20, [R14+0xa000] ;  /* 0x00a000000e14783b */ /* 0x000f620000004200 */
[----:B-1----:R-:W-:-:S04]  /*19030*/  FFMA.FTZ R2, R73, R0, -R3 ;  /* 0x0000000049027223 */ /* 0x002fc80000010803 */
[----:B------:R1:W-:Y:S01]  /*19040*/  MUFU.EX2 R203, R2 ;  /* 0x0000000200cb7308 */ /* 0x0003e20000000800 */
[----:B------:R-:W-:Y:S01]  /*19050*/  F2FP.F16.F32.PACK_AB R11, R211, R206 ;  /* 0x000000ced30b723e */ /* 0x000fe200000000ff */
[----:B-1----:R-:W-:-:S06]  /*19060*/  FFMA.FTZ R2, R76, R0, -R3 ;  /* 0x000000004c027223 */ /* 0x002fcc0000010803 */
[----:B------:R1:W5:Y:S02]  /*19070*/  MUFU.EX2 R207, R2 ;  /* 0x0000000200cf7308 */ /* 0x0003640000000800 */
[----:B-1----:R-:W-:-:S06]  /*19080*/  FFMA.FTZ R2, R78, R0, -R3 ;  /* 0x000000004e027223 */ /* 0x002fcc0000010803 */
[----:B------:R1:W-:Y:S01]  /*19090*/  MUFU.EX2 R205, R2 ;  /* 0x0000000200cd7308 */ /* 0x0003e20000000800 */
[----:B--2---:R-:W-:Y:S01]  /*190a0*/  HMMA.16816.F32 R44, R8, R28, RZ ;  /* 0x0000001c082c723c */ /* 0x004fe200000018ff */
[----:B-1----:R-:W-:-:S06]  /*190b0*/  FFMA.FTZ R2, R82, R0, -R3 ;  /* 0x0000000052027223 */ /* 0x002fcc0000010803 */
[----:B------:R1:W2:Y:S01]  /*190c0*/  MUFU.EX2 R209, R2 ;  /* 0x0000000200d17308 */ /* 0x0002a20000000800 */
[----:B------:R-:W-:Y:S01]  /*190d0*/  HMMA.16816.F32 R48, R8, R30, RZ ;  /* 0x0000001e0830723c */ /* 0x000fe200000018ff */
[----:B-1----:R-:W-:-:S06]  /*190e0*/  FFMA.FTZ R2, R85, R0, -R5 ;  /* 0x0000000055027223 */ /* 0x002fcc0000010805 */
[----:B------:R1:W-:Y:S01]  /*190f0*/  MUFU.EX2 R202, R2 ;  /* 0x0000000200ca7308 */ /* 0x0003e20000000800 */
[C---:B----4-:R-:W-:Y:S08]  /*19100*/  HMMA.16816.F32 R40, R8.reuse, R24, RZ ;  /* 0x000000180828723c */ /* 0x050ff000000018ff */
[----:B------:R-:W-:Y:S01]  /*19110*/  HMMA.16816.F32 R28, R8, R26, RZ ;  /* 0x0000001a081c723c */ /* 0x000fe200000018ff */
[----:B------:R-:W4:Y:S01]  /*19120*/  LDSM.16.MT88.4 R24, [R38+0xa800] ;  /* 0x00a800002618783b */ /* 0x000f220000004200 */
[----:B-1----:R-:W-:-:S04]  /*19130*/  FFMA.FTZ R2, R86, R0, -R5 ;  /* 0x0000000056027223 */ /* 0x002fc80000010805 */
[----:B------:R1:W4:Y:S02]  /*19140*/  MUFU.EX2 R208, R2 ;  /* 0x0000000200d07308 */ /* 0x0003240000000800 */
[----:B---3--:R-:W-:Y:S01]  /*19150*/  HMMA.16816.F32 R64, R8, R16, RZ ;  /* 0x000000100840723c */ /* 0x008fe200000018ff */
[----:B-1----:R-:W-:-:S05]  /*19160*/  FFMA.FTZ R2, R87, R0, -R5 ;  /* 0x0000000057027223 */ /* 0x002fca0000010805 */
[----:B------:R1:W-:Y:S02]  /*19170*/  MUFU.EX2 R199, R2 ;  /* 0x0000000200c77308 */ /* 0x0003e40000000800 */
[----:B------:R-:W-:Y:S01]  /*19180*/  HMMA.16816.F32 R68, R8, R18, RZ ;  /* 0x000000120844723c */ /* 0x000fe200000018ff */
[----:B------:R-:W3:Y:S01]  /*19190*/  LDSM.16.MT88.4 R16, [R14+0xa800] ;  /* 0x00a800000e10783b */ /* 0x000ee20000004200 */
[----:B-1----:R-:W-:-:S04]  /*191a0*/  FFMA.FTZ R2, R90, R0, -R5 ;  /* 0x000000005a027223 */ /* 0x002fc80000010805 */
[----:B------:R1:W3:Y:S02]  /*191b0*/  MUFU.EX2 R210, R2 ;  /* 0x0000000200d27308 */ /* 0x0002e40000000800 */
[----:B-1----:R-:W-:-:S06]  /*191c0*/  FFMA.FTZ R2, R15, R0, -R3 ;  /* 0x000000000f027223 */ /* 0x002fcc0000010803 */
[----:B------:R1:W-:Y:S01]  /*191d0*/  MUFU.EX2 R90, R2 ;  /* 0x00000002005a7308 */ /* 0x0003e20000000800 */
[----:B-----5:R-:W-:Y:S01]  /*191e0*/  HMMA.16816.F32 R56, R8, R20, RZ ;  /* 0x000000140838723c */ /* 0x020fe200000018ff */
[----:B-1----:R-:W-:-:S06]  /*191f0*/  FFMA.FTZ R2, R89, R0, -R3 ;  /* 0x0000000059027223 */ /* 0x002fcc0000010803 */
[----:B------:R1:W5:Y:S01]  /*19200*/  MUFU.EX2 R195, R2 ;  /* 0x0000000200c37308 */ /* 0x0003620000000800 */
[----:B------:R-:W-:Y:S01]  /*19210*/  HMMA.16816.F32 R52, R8, R22, RZ ;  /* 0x000000160834723c */ /* 0x000fe200000018ff */
[----:B------:R-:W5:Y:S01]  /*19220*/  LDSM.16.MT88.4 R20, [R36+0xa800] ;  /* 0x00a800002414783b */ /* 0x000f620000004200 */
[----:B------:R-:W-:Y:S02]  /*19230*/  F2FP.F16.F32.PACK_AB R8, R212, R216 ;  /* 0x000000d8d408723e */ /* 0x000fe400000000ff */
[----:B------:R-:W-:Y:S01]  /*19240*/  F2FP.F16.F32.PACK_AB R10, R214, R215 ;  /* 0x000000d7d60a723e */ /* 0x000fe200000000ff */
[----:B-1----:R-:W-:-:S04]  /*19250*/  FFMA.FTZ R2, R88, R0, -R3 ;  /* 0x0000000058027223 */ /* 0x002fc80000010803 */
[----:B------:R1:W-:Y:S01]  /*19260*/  MUFU.EX2 R191, R2 ;  /* 0x0000000200bf7308 */ /* 0x0003e20000000800 */
[----:B------:R-:W-:Y:S02]  /*19270*/  F2FP.F16.F32.PACK_AB R9, R207, R203 ;  /* 0x000000cbcf09723e */ /* 0x000fe400000000ff */
[----:B--2---:R-:W-:Y:S01]  /*19280*/  F2FP.F16.F32.PACK_AB R11, R209, R205 ;  /* 0x000000cdd10b723e */ /* 0x004fe200000000ff */
[----:B-1----:R-:W-:-:S04]  /*19290*/  FFMA.FTZ R2, R91, R0, -R3 ;  /* 0x000000005b027223 */ /* 0x002fc80000010803 */
[----:B------:R1:W2:Y:S02]  /*192a0*/  MUFU.EX2 R197, R2 ;  /* 0x0000000200c57308 */ /* 0x0002a40000000800 */
[----:B------:R-:W-:Y:S01]  /*192b0*/  HMMA.16816.F32 R72, R8, R32, R44 ;  /* 0x000000200848723c */ /* 0x000fe2000000182c */
[----:B-1----:R-:W-:-:S05]  /*192c0*/  FFMA.FTZ R2, R92, R0, -R5 ;  /* 0x000000005c027223 */ /* 0x002fca0000010805 */
[----:B------:R1:W-:Y:S02]  /*192d0*/  MUFU.EX2 R182, R2 ;  /* 0x0000000200b67308 */ /* 0x0003e40000000800 */
[C---:B------:R-:W-:Y:S01]  /*192e0*/  HMMA.16816.F32 R76, R8.reuse, R34, R48 ;  /* 0x00000022084c723c */ /* 0x040fe20000001830 */
[----:B------:R-:W2:Y:S07]  /*192f0*/  LDSM.16.MT88.4 R32, [R160+0xb000] ;  /* 0x00b00000a020783b */ /* 0x000eae0000004200 */
[----:B----4-:R-:W-:Y:S01]  /*19300*/  HMMA.16816.F32 R44, R8, R24, R40 ;  /* 0x00000018082c723c */ /* 0x010fe20000001828 */
[----:B-1----:R-:W-:-:S07]  /*19310*/  FFMA.FTZ R2, R93, R0, -R5 ;  /* 0x000000005d027223 */ /* 0x002fce0000010805 */
[----:B------:R-:W-:Y:S01]  /*19320*/  HMMA.16816.F32 R40, R8, R26, R28 ;  /* 0x0000001a0828723c */ /* 0x000fe2000000181c */
[----:B------:R-:W1:Y:S01]  /*19330*/  LDSM.16.MT88.4 R28, [R38+0xb000] ;  /* 0x00b00000261c783b */ /* 0x000e620000004200 */
[----:B------:R4:W1:Y:S02]  /*19340*/  MUFU.EX2 R190, R2 ;  /* 0x0000000200be7308 */ /* 0x0008640000000800 */
[----:B----4-:R-:W-:-:S06]  /*19350*/  FFMA.FTZ R2, R95, R0, -R5 ;  /* 0x000000005f027223 */ /* 0x010fcc0000010805 */
[----:B------:R4:W-:Y:S01]  /*19360*/  MUFU.EX2 R179, R2 ;  /* 0x0000000200b37308 */ /* 0x0009e20000000800 */
[----:B---3--:R-:W-:Y:S01]  /*19370*/  HMMA.16816.F32 R48, R8, R16, R56 ;  /* 0x000000100830723c */ /* 0x008fe20000001838 */
[----:B----4-:R-:W-:-:S06]  /*19380*/  FFMA.FTZ R2, R98, R0, -R5 ;  /* 0x0000000062027223 */ /* 0x010fcc0000010805 */
[----:B------:R3:W4:Y:S01]  /*19390*/  MUFU.EX2 R186, R2 ;  /* 0x0000000200ba7308 */ /* 0x0007220000000800 */
[----:B------:R-:W-:Y:S01]  /*193a0*/  HMMA.16816.F32 R24, R8, R18, R52 ;  /* 0x000000120818723c */ /* 0x000fe20000001834 */
[----:B------:R-:W4:Y:S01]  /*193b0*/  LDSM.16.MT88.4 R16, [R14+0xb000] ;  /* 0x00b000000e10783b */ /* 0x000f220000004200 */
[----:B---3--:R-:W-:-:S05]  /*193c0*/  FFMA.FTZ R2, R94, R0, -R3 ;  /* 0x000000005e027223 */ /* 0x008fca0000010803 */
[----:B------:R3:W-:Y:S02]  /*193d0*/  MUFU.EX2 R178, R2 ;  /* 0x0000000200b27308 */ /* 0x0007e40000000800 */
[----:B---3--:R-:W-:-:S06]  /*193e0*/  FFMA.FTZ R2, R97, R0, -R3 ;  /* 0x0000000061027223 */ /* 0x008fcc0000010803 */
[----:B------:R3:W4:Y:S01]  /*193f0*/  MUFU.EX2 R92, R2 ;  /* 0x00000002005c7308 */ /* 0x0007220000000800 */
[----:B-----5:R-:W-:Y:S01]  /*19400*/  HMMA.16816.F32 R64, R8, R20, R64 ;  /* 0x000000140840723c */ /* 0x020fe20000001840 */
[----:B---3--:R-:W-:-:S06]  /*19410*/  FFMA.FTZ R2, R96, R0, -R3 ;  /* 0x0000000060027223 */ /* 0x008fcc0000010803 */
[----:B------:R3:W-:Y:S01]  /*19420*/  MUFU.EX2 R177, R2 ;  /* 0x0000000200b17308 */ /* 0x0007e20000000800 */
[----:B------:R-:W-:Y:S01]  /*19430*/  HMMA.16816.F32 R68, R8, R22, R68 ;  /* 0x000000160844723c */ /* 0x000fe20000001844 */
[----:B------:R-:W-:Y:S01]  /*19440*/  F2FP.F16.F32.PACK_AB R8, R208, R202 ;  /* 0x000000cad008723e */ /* 0x000fe200000000ff */
[----:B------:R-:W5:Y:S01]  /*19450*/  LDSM.16.MT88.4 R20, [R36+0xb000] ;  /* 0x00b000002414783b */ /* 0x000f620000004200 */
[----:B------:R-:W-:Y:S02]  /*19460*/  F2FP.F16.F32.PACK_AB R10, R210, R199 ;  /* 0x000000c7d20a723e */ /* 0x000fe400000000ff */
[----:B------:R-:W-:Y:S02]  /*19470*/  F2FP.F16.F32.PACK_AB R9, R195, R90 ;  /* 0x0000005ac309723e */ /* 0x000fe400000000ff */
[----:B--2---:R-:W-:Y:S01]  /*19480*/  F2FP.F16.F32.PACK_AB R11, R197, R191 ;  /* 0x000000bfc50b723e */ /* 0x004fe200000000ff */
[----:B---3--:R-:W-:-:S04]  /*19490*/  FFMA.FTZ R2, R99, R0, -R3 ;  /* 0x0000000063027223 */ /* 0x008fc80000010803 */
[----:B------:R2:W3:Y:S02]  /*194a0*/  MUFU.EX2 R176, R2 ;  /* 0x0000000200b07308 */ /* 0x0004e40000000800 */
[----:B------:R-:W-:Y:S01]  /*194b0*/  HMMA.16816.F32 R56, R8, R32, R72 ;  /* 0x000000200838723c */ /* 0x000fe20000001848 */
[----:B--2---:R-:W-:-:S05]  /*194c0*/  FFMA.FTZ R2, R100, R0, -R5 ;  /* 0x0000000064027223 */ /* 0x004fca0000010805 */
[----:B------:R2:W-:Y:S02]  /*194d0*/  MUFU.EX2 R174, R2 ;  /* 0x0000000200ae7308 */ /* 0x0005e40000000800 */
[C---:B------:R-:W-:Y:S01]  /*194e0*/  HMMA.16816.F32 R72, R8.reuse, R34, R76 ;  /* 0x000000220848723c */ /* 0x040fe2000000184c */
[----:B------:R-:W3:Y:S07]  /*194f0*/  LDSM.16.MT88.4 R32, [R160+0xb800] ;  /* 0x00b80000a020783b */ /* 0x000eee0000004200 */
        /* <DEDUP_REMOVED lines=10> */
[----:B------:R-:W-:Y:S01]  /*195a0*/  HMMA.16816.F32 R24, R8, R18, R24 ;  /* 0x000000120818723c */ /* 0x000fe20000001818 */
[----:B------:R-:W4:Y:S01]  /*195b0*/  LDSM.16.MT88.4 R16, [R14+0xb800] ;  /* 0x00b800000e10783b */ /* 0x000f220000004200 */
[----:B--2---:R-:W-:-:S05]  /*195c0*/  FFMA.FTZ R2, R103, R0, -R3 ;  /* 0x0000000067027223 */ /* 0x004fca0000010803 */
[----:B------:R2:W-:Y:S01]  /*195d0*/  MUFU.EX2 R171, R2 ;  /* 0x0000000200ab7308 */ /* 0x0005e20000000800 */
[----:B------:R-:W-:Y:S02]  /*195e0*/  IMAD.MOV.U32 R103, RZ, RZ, R169 ;  /* 0x000000ffff677224 */ /* 0x000fe400078e00a9 */
[----:B--2---:R-:W-:-:S05]  /*195f0*/  FFMA.FTZ R2, R105, R0, -R3 ;  /* 0x0000000069027223 */ /* 0x004fca0000010803 */
[----:B------:R2:W4:Y:S01]  /*19600*/  MUFU.EX2 R170, R2 ;  /* 0x0000000200aa7308 */ /* 0x0005220000000800 */
[----:B-----5:R-:W-:Y:S01]  /*19610*/  HMMA.16816.F32 R64, R8, R20, R64 ;  /* 0x000000140840723c */ /* 0x020fe20000001840 */
[----:B--2---:R-:W-:-:S06]  /*19620*/  FFMA.FTZ R2, R104, R0, -R3 ;  /* 0x0000000068027223 */ /* 0x004fcc0000010803 */
[----:B------:R2:W-:Y:S01]  /*19630*/  MUFU.EX2 R169, R2 ;  /* 0x0000000200a97308 */ /* 0x0005e20000000800 */
[----:B------:R-:W-:Y:S01]  /*19640*/  IMAD.MOV.U32 R104, RZ, RZ, R168 ;  /* 0x000000ffff687224 */ /* 0x000fe200078e00a8 */
[----:B------:R-:W-:Y:S01]  /*19650*/  HMMA.16816.F32 R80, R8, R22, R68 ;  /* 0x000000160850723c */ /* 0x000fe20000001844 */
[----:B------:R-:W5:Y:S01]  /*19660*/  LDSM.16.MT88.4 R20, [R36+0xb800] ;  /* 0x00b800002414783b */ /* 0x000f620000004200 */
[----:B------:R-:W-:Y:S02]  /*19670*/  F2FP.F16.F32.PACK_AB R8, R190, R182 ;  /* 0x000000b6be08723e */ /* 0x000fe400000000ff */
[----:B------:R-:W-:Y:S01]  /*19680*/  F2FP.F16.F32.PACK_AB R10, R186, R179 ;  /* 0x000000b3ba0a723e */ /* 0x000fe200000000ff */
[----:B--2---:R-:W-:-:S04]  /*19690*/  FFMA.FTZ R2, R39, R0, -R3 ;  /* 0x0000000027027223 */ /* 0x004fc80000010803 */
[----:B------:R2:W5:Y:S01]  /*196a0*/  MUFU.EX2 R168, R2 ;  /* 0x0000000200a87308 */ /* 0x0005620000000800 */
[----:B------:R-:W-:Y:S02]  /*196b0*/  F2FP.F16.F32.PACK_AB R9, R92, R178 ;  /* 0x000000b25c09723e */ /* 0x000fe400000000ff */
[----:B---3--:R-:W-:Y:S01]  /*196c0*/  F2FP.F16.F32.PACK_AB R11, R176, R177 ;  /* 0x000000b1b00b723e */ /* 0x008fe200000000ff */
[----:B------:R-:W-:Y:S02]  /*196d0*/  IMAD.MOV.U32 R95, RZ, RZ, R165 ;  /* 0x000000ffff5f7224 */ /* 0x000fe400078e00a5 */
[----:B--2---:R-:W-:Y:S01]  /*196e0*/  FFMA.FTZ R2, R109, R0, -R5 ;  /* 0x000000006d027223 */ /* 0x004fe20000010805 */
[----:B------:R-:W-:-:S03]  /*196f0*/  IMAD.MOV.U32 R109, RZ, RZ, R166 ;  /* 0x000000ffff6d7224 */ /* 0x000fc600078e00a6 */
[----:B------:R2:W-:Y:S01]  /*19700*/  MUFU.EX2 R166, R2 ;  /* 0x0000000200a67308 */ /* 0x0005e20000000800 */
[----:B------:R-:W-:Y:S01]  /*19710*/  HMMA.16816.F32 R56, R8, R32, R56 ;  /* 0x000000200838723c */ /* 0x000fe20000001838 */
[----:B------:R-:W-:-:S07]  /*19720*/  IMAD.MOV.U32 R93, RZ, RZ, R164 ;  /* 0x000000ffff5d7224 */ /* 0x000fce00078e00a4 */
[----:B------:R-:W-:Y:S01]  /*19730*/  HMMA.16816.F32 R72, R8, R34, R72 ;  /* 0x000000220848723c */ /* 0x000fe20000001848 */
[----:B------:R-:W3:Y:S01]  /*19740*/  LDSM.16.MT88.4 R32, [R160+0xc000] ;  /* 0x00c00000a020783b */ /* 0x000ee20000004200 */
[----:B--2---:R-:W-:-:S04]  /*19750*/  FFMA.FTZ R2, R113, R0, -R5 ;  /* 0x0000000071027223 */ /* 0x004fc80000010805 */
[----:B------:R2:W3:Y:S02]  /*19760*/  MUFU.EX2 R167, R2 ;  /* 0x0000000200a77308 */ /* 0x0004e40000000800 */
[C---:B-1----:R-:W-:Y:S08]  /*19770*/  HMMA.16816.F32 R44, R8.reuse, R28, R44 ;  /* 0x0000001c082c723c */ /* 0x042ff0000000182c */
[----:B------:R-:W-:Y:S01]  /*19780*/  HMMA.16816.F32 R40, R8, R30, R40 ;  /* 0x0000001e0828723c */ /* 0x000fe20000001828 */
[----:B------:R-:W1:Y:S01]  /*19790*/  LDSM.16.MT88.4 R28, [R38+0xc000] ;  /* 0x00c00000261c783b */ /* 0x000e620000004200 */
[----:B--2---:R-:W-:-:S04]  /*197a0*/  FFMA.FTZ R2, R114, R0, -R5 ;  /* 0x0000000072027223 */ /* 0x004fc80000010805 */
[----:B------:R2:W-:Y:S01]  /*197b0*/  MUFU.EX2 R165, R2 ;  /* 0x0000000200a57308 */ /* 0x0005e20000000800 */
[----:B------:R-:W-:Y:S01]  /*197c0*/  IMAD.MOV.U32 R87, RZ, RZ, R163 ;  /* 0x000000ffff577224 */ /* 0x000fe200078e00a3 */
[----:B----4-:R-:W-:Y:S01]  /*197d0*/  HMMA.16816.F32 R52, R8, R16, R52 ;  /* 0x000000100834723c */ /* 0x010fe20000001834 */
[----:B------:R-:W-:Y:S02]  /*197e0*/  IMAD.MOV.U32 R86, RZ, RZ, R162 ;  /* 0x000000ffff567224 */ /* 0x000fe400078e00a2 */
[----:B--2---:R-:W-:-:S04]  /*197f0*/  FFMA.FTZ R2, R133, R0, -R5 ;  /* 0x0000000085027223 */ /* 0x004fc80000010805 */
[----:B------:R2:W4:Y:S01]  /*19800*/  MUFU.EX2 R164, R2 ;  /* 0x0000000200a47308 */ /* 0x0005220000000800 */
[----:B------:R-:W-:Y:S01]  /*19810*/  HMMA.16816.F32 R24, R8, R18, R24 ;  /* 0x000000120818723c */ /* 0x000fe20000001818 */
[----:B------:R-:W4:Y:S01]  /*19820*/  LDSM.16.MT88.4 R16, [R14+0xc000] ;  /* 0x00c000000e10783b */ /* 0x000f220000004200 */
[----:B------:R-:W-:Y:S02]  /*19830*/  IMAD.MOV.U32 R102, RZ, RZ, R161 ;  /* 0x000000ffff667224 */ /* 0x000fe400078e00a1 */
[----:B--2---:R-:W-:-:S04]  /*19840*/  FFMA.FTZ R2, R110, R0, -R3 ;  /* 0x000000006e027223 */ /* 0x004fc80000010803 */
[----:B------:R2:W-:Y:S01]  /*19850*/  MUFU.EX2 R163, R2 ;  /* 0x0000000200a37308 */ /* 0x0005e20000000800 */
[----:B------:R-:W-:Y:S02]  /*19860*/  IMAD.MOV.U32 R85, RZ, RZ, R159 ;  /* 0x000000ffff557224 */ /* 0x000fe400078e009f */
[----:B--2---:R-:W-:-:S05]  /*19870*/  FFMA.FTZ R2, R112, R0, -R3 ;  /* 0x0000000070027223 */ /* 0x004fca0000010803 */
[----:B------:R2:W4:Y:S01]  /*19880*/  MUFU.EX2 R162, R2 ;  /* 0x0000000200a27308 */ /* 0x0005220000000800 */
[----:B------:R-:W-:Y:S01]  /*19890*/  IMAD.MOV.U32 R98, RZ, RZ, R156 ;  /* 0x000000ffff627224 */ /* 0x000fe200078e009c */
[----:B-----5:R-:W-:Y:S01]  /*198a0*/  HMMA.16816.F32 R68, R8, R20, R64 ;  /* 0x000000140844723c */ /* 0x020fe20000001840 */
[----:B--2---:R-:W-:-:S05]  /*198b0*/  FFMA.FTZ R2, R111, R0, -R3 ;  /* 0x000000006f027223 */ /* 0x004fca0000010803 */
[----:B------:R2:W-:Y:S02]  /*198c0*/  MUFU.EX2 R161, R2 ;  /* 0x0000000200a17308 */ /* 0x0005e40000000800 */
[----:B------:R-:W-:Y:S01]  /*198d0*/  HMMA.16816.F32 R80, R8, R22, R80 ;  /* 0x000000160850723c */ /* 0x000fe20000001850 */
[----:B------:R-:W5:Y:S01]  /*198e0*/  LDSM.16.MT88.4 R20, [R36+0xc000] ;  /* 0x00c000002414783b */ /* 0x000f620000004200 */
[----:B------:R-:W-:Y:S02]  /*198f0*/  F2FP.F16.F32.PACK_AB R8, R175, R174 ;  /* 0x000000aeaf08723e */ /* 0x000fe400000000ff */
[----:B------:R-:W-:Y:S01]  /*19900*/  F2FP.F16.F32.PACK_AB R10, R172, R173 ;  /* 0x000000adac0a723e */ /* 0x000fe200000000ff */
[----:B--2---:R-:W-:-:S04]  /*19910*/  FFMA.FTZ R2, R116, R0, -R3 ;  /* 0x0000000074027223 */ /* 0x004fc80000010803 */
[----:B------:R2:W5:Y:S01]  /*19920*/  MUFU.EX2 R159, R2 ;  /* 0x00000002009f7308 */ /* 0x0005620000000800 */
[----:B------:R-:W-:Y:S02]  /*19930*/  F2FP.F16.F32.PACK_AB R9, R170, R171 ;  /* 0x000000abaa09723e */ /* 0x000fe400000000ff */
[----:B------:R-:W-:Y:S01]  /*19940*/  F2FP.F16.F32.PACK_AB R11, R168, R169 ;  /* 0x000000a9a80b723e */ /* 0x000fe200000000ff */
[----:B------:R-:W-:Y:S02]  /*19950*/  IMAD.MOV.U32 R94, RZ, RZ, R157 ;  /* 0x000000ffff5e7224 */ /* 0x000fe400078e009d */
[----:B--2---:R-:W-:-:S04]  /*19960*/  FFMA.FTZ R2, R192, R0, -R5 ;  /* 0x00000000c0027223 */ /* 0x004fc80000010805 */
[----:B------:R2:W-:Y:S01]  /*19970*/  MUFU.EX2 R156, R2 ;  /* 0x00000002009c7308 */ /* 0x0005e20000000800 */
[----:B---3--:R-:W-:Y:S01]  /*19980*/  HMMA.16816.F32 R56, R8, R32, R56 ;  /* 0x000000200838723c */ /* 0x008fe20000001838 */
        /* <DEDUP_REMOVED lines=9> */
[----:B------:R2:W-:Y:S02]  /*19a20*/  MUFU.EX2 R155, R2 ;  /* 0x00000002009b7308 */ /* 0x0005e40000000800 */
[----:B----4-:R-:W-:Y:S01]  /*19a30*/  HMMA.16816.F32 R52, R8, R16, R52 ;  /* 0x000000100834723c */ /* 0x010fe20000001834 */
[----:B------:R-:W-:Y:S02]  /*19a40*/  IMAD.MOV.U32 R106, RZ, RZ, R152 ;  /* 0x000000ffff6a7224 */ /* 0x000fe400078e0098 */
[----:B--2---:R-:W-:-:S04]  /*19a50*/  FFMA.FTZ R2, R189, R0, -R5 ;  /* 0x00000000bd027223 */ /* 0x004fc80000010805 */
        /* <DEDUP_REMOVED lines=8> */
[----:B------:R-:W-:Y:S02]  /*19ae0*/  IMAD.MOV.U32 R101, RZ, RZ, R148 ;  /* 0x000000ffff657224 */ /* 0x000fe400078e0094 */
[----:B--2---:R-:W-:-:S05]  /*19af0*/  FFMA.FTZ R2, R120, R0, -R3 ;  /* 0x0000000078027223 */ /* 0x004fca0000010803 */
[----:B------:R2:W-:Y:S01]  /*19b00*/  MUFU.EX2 R61, R2 ;  /* 0x00000002003d7308 */ /* 0x0005e20000000800 */
[----:B-----5:R-:W-:Y:S01]  /*19b10*/  HMMA.16816.F32 R68, R8, R20, R68 ;  /* 0x000000140844723c */ /* 0x020fe20000001844 */
[----:B--2---:R-:W-:-:S06]  /*19b20*/  FFMA.FTZ R2, R124, R0, -R3 ;  /* 0x000000007c027223 */ /* 0x004fcc0000010803 */
[----:B------:R2:W5:Y:S01]  /*19b30*/  MUFU.EX2 R153, R2 ;  /* 0x0000000200997308 */ /* 0x0005620000000800 */
[----:B------:R-:W-:Y:S01]  /*19b40*/  HMMA.16816.F32 R80, R8, R22, R80 ;  /* 0x000000160850723c */ /* 0x000fe20000001850 */
[----:B------:R-:W5:Y:S01]  /*19b50*/  LDSM.16.MT88.4 R20, [R36+0xc800] ;  /* 0x00c800002414783b */ /* 0x000f620000004200 */
[----:B------:R-:W-:Y:S02]  /*19b60*/  F2FP.F16.F32.PACK_AB R8, R167, R166 ;  /* 0x000000a6a708723e */ /* 0x000fe400000000ff */
[----:B------:R-:W-:Y:S02]  /*19b70*/  F2FP.F16.F32.PACK_AB R10, R164, R165 ;  /* 0x000000a5a40a723e */ /* 0x000fe400000000ff */
[----:B------:R-:W-:Y:S02]  /*19b80*/  F2FP.F16.F32.PACK_AB R9, R162, R163 ;  /* 0x000000a3a209723e */ /* 0x000fe400000000ff */
[----:B------:R-:W-:Y:S01]  /*19b90*/  F2FP.F16.F32.PACK_AB R11, R159, R161 ;  /* 0x000000a19f0b723e */ /* 0x000fe200000000ff */
[----:B--2---:R-:W-:-:S04]  /*19ba0*/  FFMA.FTZ R2, R184, R0, -R5 ;  /* 0x00000000b8027223 */ /* 0x004fc80000010805 */
[----:B------:R2:W-:Y:S02]  /*19bb0*/  MUFU.EX2 R148, R2 ;  /* 0x0000000200947308 */ /* 0x0005e40000000800 */
[----:B---3--:R-:W-:Y:S01]  /*19bc0*/  HMMA.16816.F32 R56, R8, R32, R56 ;  /* 0x000000200838723c */ /* 0x008fe20000001838 */
[----:B------:R-:W-:Y:S02]  /*19bd0*/  IMAD.MOV.U32 R189, RZ, RZ, R149 ;  /* 0x000000ffffbd7224 */ /* 0x000fe400078e0095 */
[----:B--2---:R-:W-:-:S04]  /*19be0*/  FFMA.FTZ R2, R185, R0, -R5 ;  /* 0x00000000b9027223 */ /* 0x004fc80000010805 */
[----:B------:R2:W3:Y:S01]  /*19bf0*/  MUFU.EX2 R151, R2 ;  /* 0x0000000200977308 */ /* 0x0004e20000000800 */
[C---:B------:R-:W-:Y:S01]  /*19c00*/  HMMA.16816.F32 R72, R8.reuse, R34, R72 ;  /* 0x000000220848723c */ /* 0x040fe20000001848 */
[----:B------:R-:W3:Y:S07]  /*19c10*/  LDSM.16.MT88.4 R32, [R160+0xd000] ;  /* 0x00d00000a020783b */ /* 0x000eee0000004200 */
[----:B-1----:R-:W-:Y:S01]  /*19c20*/  HMMA.16816.F32 R44, R8, R28, R44 ;  /* 0x0000001c082c723c */ /* 0x002fe2000000182c */
[----:B--2---:R-:W-:-:S07]  /*19c30*/  FFMA.FTZ R2, R180, R0, -R5 ;  /* 0x00000000b4027223 */ /* 0x004fce0000010805 */
[----:B------:R-:W-:Y:S01]  /*19c40*/  HMMA.16816.F32 R40, R8, R30, R40 ;  /* 0x0000001e0828723c */ /* 0x000fe20000001828 */
[----:B------:R-:W1:Y:S01]  /*19c50*/  LDSM.16.MT88.4 R28, [R38+0xd000] ;  /* 0x00d00000261c783b */ /* 0x000e620000004200 */
[----:B------:R2:W-:Y:S02]  /*19c60*/  MUFU.EX2 R150, R2 ;  /* 0x0000000200967308 */ /* 0x0005e40000000800 */
[----:B--2---:R-:W-:-:S06]  /*19c70*/  FFMA.FTZ R2, R181, R0, -R5 ;  /* 0x00000000b5027223 */ /* 0x004fcc0000010805 */
[----:B------:R2:W1:Y:S01]  /*19c80*/  MUFU.EX2 R149, R2 ;  /* 0x0000000200957308 */ /* 0x0004620000000800 */
[----:B----4-:R-:W-:Y:S01]  /*19c90*/  HMMA.16816.F32 R52, R8, R16, R52 ;  /* 0x000000100834723c */ /* 0x010fe20000001834 */
[----:B--2---:R-:W-:-:S06]  /*19ca0*/  FFMA.FTZ R2, R125, R0, -R3 ;  /* 0x000000007d027223 */ /* 0x004fcc0000010803 */
[----:B------:R2:W-:Y:S01]  /*19cb0*/  MUFU.EX2 R147, R2 ;  /* 0x0000000200937308 */ /* 0x0005e20000000800 */
[----:B------:R-:W-:Y:S01]  /*19cc0*/  HMMA.16816.F32 R24, R8, R18, R24 ;  /* 0x000000120818723c */ /* 0x000fe20000001818 */
[----:B------:R-:W4:Y:S01]  /*19cd0*/  LDSM.16.MT88.4 R16, [R14+0xd000] ;  /* 0x00d000000e10783b */ /* 0x000f220000004200 */
[----:B------:R-:W-:Y:S02]  /*19ce0*/  IMAD.MOV.U32 R99, RZ, RZ, R145 ;  /* 0x000000ffff637224 */ /* 0x000fe400078e0091 */
[----:B--2---:R-:W-:-:S04]  /*19cf0*/  FFMA.FTZ R2, R129, R0, -R3 ;  /* 0x0000000081027223 */ /* 0x004fc80000010803 */
[----:B------:R2:W4:Y:S01]  /*19d00*/  MUFU.EX2 R39, R2 ;  /* 0x0000000200277308 */ /* 0x0005220000000800 */
[----:B------:R-:W-:Y:S02]  /*19d10*/  IMAD.MOV.U32 R108, RZ, RZ, R141 ;  /* 0x000000ffff6c7224 */ /* 0x000fe400078e008d */
[----:B--2---:R-:W-:-:S05]  /*19d20*/  FFMA.FTZ R2, R128, R0, -R3 ;  /* 0x0000000080027223 */ /* 0x004fca0000010803 */
[----:B------:R2:W-:Y:S01]  /*19d30*/  MUFU.EX2 R146, R2 ;  /* 0x0000000200927308 */ /* 0x0005e20000000800 */
[----:B-----5:R-:W-:Y:S01]  /*19d40*/  HMMA.16816.F32 R68, R8, R20, R68 ;  /* 0x000000140844723c */ /* 0x020fe20000001844 */
[----:B------:R-:W-:Y:S02]  /*19d50*/  IMAD.MOV.U32 R96, RZ, RZ, R144 ;  /* 0x000000ffff607224 */ /* 0x000fe400078e0090 */
[----:B--2---:R-:W-:-:S04]  /*19d60*/  FFMA.FTZ R2, R136, R0, -R3 ;  /* 0x0000000088027223 */ /* 0x004fc80000010803 */
        /* <DEDUP_REMOVED lines=8> */
[----:B------:R2:W-:Y:S01]  /*19df0*/  MUFU.EX2 R141, R2 ;  /* 0x00000002008d7308 */ /* 0x0005e20000000800 */
[----:B------:R-:W-:Y:S01]  /*19e00*/  IMAD.MOV.U32 R220, RZ, RZ, R143 ;  /* 0x000000ffffdc7224 */ /* 0x000fe200078e008f */
        /* <DEDUP_REMOVED lines=10> */
[----:B------:R2:W-:Y:S01]  /*19eb0*/  MUFU.EX2 R143, R2 ;  /* 0x00000002008f7308 */ /* 0x0005e20000000800 */
[----:B------:R-:W-:Y:S02]  /*19ec0*/  IMAD.MOV.U32 R184, RZ, RZ, R140 ;  /* 0x000000ffffb87224 */ /* 0x000fe400078e008c */
[----:B--2---:R-:W-:-:S05]  /*19ed0*/  FFMA.FTZ R2, R204, R0, -R5 ;  /* 0x00000000cc027223 */ /* 0x004fca0000010805 */
[----:B------:R2:W1:Y:S01]  /*19ee0*/  MUFU.EX2 R142, R2 ;  /* 0x00000002008e7308 */ /* 0x0004620000000800 */
[----:B----4-:R-:W-:Y:S01]  /*19ef0*/  HMMA.16816.F32 R52, R8, R16, R52 ;  /* 0x000000100834723c */ /* 0x010fe20000001834 */
[----:B--2---:R-:W-:-:S06]  /*19f00*/  FFMA.FTZ R2, R137, R0, -R3 ;  /* 0x0000000089027223 */ /* 0x004fcc0000010803 */
[----:B------:R2:W-:Y:S01]  /*19f10*/  MUFU.EX2 R140, R2 ;  /* 0x00000002008c7308 */ /* 0x0005e20000000800 */
[----:B------:R-:W-:Y:S01]  /*19f20*/  HMMA.16816.F32 R24, R8, R18, R24 ;  /* 0x000000120818723c */ /* 0x000fe20000001818 */
[----:B------:R-:W4:Y:S01]  /*19f30*/  LDSM.16.MT88.4 R16, [R14+0xd800] ;  /* 0x00d800000e10783b */ /* 0x000f220000004200 */
[----:B--2---:R-:W-:-:S05]  /*19f40*/  FFMA.FTZ R2, R187, R0, -R3 ;  /* 0x00000000bb027223 */ /* 0x004fca0000010803 */
[----:B------:R2:W4:Y:S02]  /*19f50*/  MUFU.EX2 R139, R2 ;  /* 0x00000002008b7308 */ /* 0x0005240000000800 */
[----:B--2---:R-:W-:-:S06]  /*19f60*/  FFMA.FTZ R2, R183, R0, -R3 ;  /* 0x00000000b7027223 */ /* 0x004fcc0000010803 */
        /* <DEDUP_REMOVED lines=8> */
[----:B------:R-:W-:Y:S01]  /*19ff0*/  F2FP.F16.F32.PACK_AB R9, R39, R147 ;  /* 0x000000932709723e */ /* 0x000fe200000000ff */
[----:B--2---:R-:W-:-:S04]  /*1a000*/  FFMA.FTZ R2, R217, R0, -R5 ;  /* 0x00000000d9027223 */ /* 0x004fc80000010805 */
[----:B------:R2:W-:Y:S01]  /*1a010*/  MUFU.EX2 R131, R2 ;  /* 0x0000000200837308 */ /* 0x0005e20000000800 */
[----:B------:R-:W-:Y:S01]  /*1a020*/  F2FP.F16.F32.PACK_AB R11, R145, R146 ;  /* 0x00000092910b723e */ /* 0x000fe200000000ff */
[----:B--2---:R-:W-:-:S06]  /*1a030*/  FFMA.FTZ R2, R222, R0, -R5 ;  /* 0x00000000de027223 */ /* 0x004fcc0000010805 */
[----:B------:R2:W5:Y:S01]  /*1a040*/  MUFU.EX2 R136, R2 ;  /* 0x0000000200887308 */ /* 0x0005620000000800 */
[----:B---3--:R-:W-:Y:S01]  /*1a050*/  HMMA.16816.F32 R56, R8, R32, R56 ;  /* 0x000000200838723c */ /* 0x008fe20000001838 */
[----:B------:R-:W-:-:S07]  /*1a060*/  IMAD.MOV.U32 R110, RZ, RZ, R130 ;  /* 0x000000ffff6e7224 */ /* 0x000fce00078e0082 */
[----:B------:R-:W-:Y:S01]  /*1a070*/  HMMA.16816.F32 R72, R8, R34, R72 ;  /* 0x000000220848723c */ /* 0x000fe20000001848 */
[----:B------:R-:W3:Y:S01]  /*1a080*/  LDSM.16.MT88.4 R32, [R160+0xe000] ;  /* 0x00e00000a020783b */ /* 0x000ee20000004200 */
[----:B--2---:R-:W-:-:S06]  /*1a090*/  FFMA.FTZ R2, R225, R0, -R5 ;  /* 0x00000000e1027223 */ /* 0x004fcc0000010805 */
[C---:B-1----:R-:W-:Y:S01]  /*1a0a0*/  HMMA.16816.F32 R48, R8.reuse, R28, R44 ;  /* 0x0000001c0830723c */ /* 0x042fe2000000182c */
[----:B------:R1:W-:Y:S07]  /*1a0b0*/  MUFU.EX2 R133, R2 ;  /* 0x0000000200857308 */ /* 0x0003ee0000000800 */
[----:B------:R-:W-:Y:S01]  /*1a0c0*/  HMMA.16816.F32 R40, R8, R30, R40 ;  /* 0x0000001e0828723c */ /* 0x000fe20000001828 */
[----:B------:R-:W2:Y:S01]  /*1a0d0*/  LDSM.16.MT88.4 R28, [R38+0xe000] ;  /* 0x00e00000261c783b */ /* 0x000ea20000004200 */
[----:B-1----:R-:W-:-:S04]  /*1a0e0*/  FFMA.FTZ R2, R234, R0, -R5 ;  /* 0x00000000ea027223 */ /* 0x002fc80000010805 */
[----:B------:R1:W2:Y:S02]  /*1a0f0*/  MUFU.EX2 R132, R2 ;  /* 0x0000000200847308 */ /* 0x0002a40000000800 */
[----:B----4-:R-:W-:Y:S01]  /*1a100*/  HMMA.16816.F32 R44, R8, R16, R52 ;  /* 0x00000010082c723c */ /* 0x010fe20000001834 */
[----:B-1----:R-:W-:-:S05]  /*1a110*/  FFMA.FTZ R2, R218, R0, -R3 ;  /* 0x00000000da027223 */ /* 0x002fca0000010803 */
[----:B------:R1:W-:Y:S02]  /*1a120*/  MUFU.EX2 R130, R2 ;  /* 0x0000000200827308 */ /* 0x0003e40000000800 */
[----:B------:R-:W-:Y:S01]  /*1a130*/  HMMA.16816.F32 R24, R8, R18, R24 ;  /* 0x000000120818723c */ /* 0x000fe20000001818 */
[----:B------:R-:W4:Y:S01]  /*1a140*/  LDSM.16.MT88.4 R16, [R14+0xe000] ;  /* 0x00e000000e10783b */ /* 0x000f220000004200 */
[----:B-1----:R-:W-:-:S04]  /*1a150*/  FFMA.FTZ R2, R221, R0, -R3 ;  /* 0x00000000dd027223 */ /* 0x002fc80000010803 */
[----:B------:R1:W4:Y:S02]  /*1a160*/  MUFU.EX2 R129, R2 ;  /* 0x0000000200817308 */ /* 0x0003240000000800 */
[----:B-1----:R-:W-:-:S06]  /*1a170*/  FFMA.FTZ R2, R219, R0, -R3 ;  /* 0x00000000db027223 */ /* 0x002fcc0000010803 */
[----:B------:R1:W-:Y:S01]  /*1a180*/  MUFU.EX2 R15, R2 ;  /* 0x00000002000f7308 */ /* 0x0003e20000000800 */
[----:B------:R-:W-:Y:S01]  /*1a190*/  IMAD.MOV.U32 R88, RZ, RZ, R126 ;  /* 0x000000ffff587224 */ /* 0x000fe200078e007e */
[----:B-----5:R-:W-:Y:S01]  /*1a1a0*/  HMMA.16816.F32 R68, R8, R20, R68 ;  /* 0x000000140844723c */ /* 0x020fe20000001844 */
[----:B-1----:R-:W-:-:S05]  /*1a1b0*/  FFMA.FTZ R2, R231, R0, -R3 ;  /* 0x00000000e7027223 */ /* 0x002fca0000010803 */
[----:B------:R1:W5:Y:S02]  /*1a1c0*/  MUFU.EX2 R128, R2 ;  /* 0x0000000200807308 */ /* 0x0003640000000800 */
[----:B------:R-:W-:Y:S01]  /*1a1d0*/  HMMA.16816.F32 R80, R8, R22, R80 ;  /* 0x000000160850723c */ /* 0x000fe20000001850 */
[----:B------:R-:W-:Y:S01]  /*1a1e0*/  F2FP.F16.F32.PACK_AB R8, R144, R141 ;  /* 0x0000008d9008723e */ /* 0x000fe200000000ff */
[----:B------:R-:W5:Y:S01]  /*1a1f0*/  LDSM.16.MT88.4 R20, [R36+0xe000] ;  /* 0x00e000002414783b */ /* 0x000f620000004200 */
[----:B------:R-:W-:Y:S02]  /*1a200*/  F2FP.F16.F32.PACK_AB R10, R142, R143 ;  /* 0x0000008f8e0a723e */ /* 0x000fe400000000ff */
[----:B------:R-:W-:Y:S01]  /*1a210*/  F2FP.F16.F32.PACK_AB R9, R139, R140 ;  /* 0x0000008c8b09723e */ /* 0x000fe200000000ff */
[----:B-1----:R-:W-:-:S04]  /*1a220*/  FFMA.FTZ R2, R235, R0, -R5 ;  /* 0x00000000eb027223 */ /* 0x002fc80000010805 */
[----:B------:R1:W-:Y:S01]  /*1a230*/  MUFU.EX2 R124, R2 ;  /* 0x00000002007c7308 */ /* 0x0003e20000000800 */
[----:B------:R-:W-:Y:S01]  /*1a240*/  F2FP.F16.F32.PACK_AB R11, R137, R138 ;  /* 0x0000008a890b723e */ /* 0x000fe200000000ff */
[----:B------:R-:W-:Y:S02]  /*1a250*/  IMAD.MOV.U32 R91, RZ, RZ, R127 ;  /* 0x000000ffff5b7224 */ /* 0x000fe400078e007f */
[----:B-1----:R-:W-:-:S04]  /*1a260*/  FFMA.FTZ R2, R237, R0, -R5 ;  /* 0x00000000ed027223 */ /* 0x002fc80000010805 */
[----:B------:R1:W5:Y:S01]  /*1a270*/  MUFU.EX2 R126, R2 ;  /* 0x00000002007e7308 */ /* 0x0003620000000800 */
[----:B---3--:R-:W-:Y:S01]  /*1a280*/  HMMA.16816.F32 R52, R8, R32, R56 ;  /* 0x000000200834723c */ /* 0x008fe20000001838 */
[----:B------:R-:W-:-:S07]  /*1a290*/  IMAD.MOV.U32 R100, RZ, RZ, R122 ;  /* 0x000000ffff647224 */ /* 0x000fce00078e007a */
[----:B--2---:R-:W-:Y:S01]  /*1a2a0*/  HMMA.16816.F32 R56, R8, R28, R48 ;  /* 0x0000001c0838723c */ /* 0x004fe20000001830 */
[----:B-1----:R-:W-:-:S04]  /*1a2b0*/  FFMA.FTZ R2, R240, R0, -R5 ;  /* 0x00000000f0027223 */ /* 0x002fc80000010805 */
[----:B------:R1:W-:Y:S03]  /*1a2c0*/  MUFU.EX2 R127, R2 ;  /* 0x00000002007f7308 */ /* 0x0003e60000000800 */
[C---:B------:R-:W-:Y:S01]  /*1a2d0*/  HMMA.16816.F32 R48, R8.reuse, R30, R40 ;  /* 0x0000001e0830723c */ /* 0x040fe20000001828 */
[----:B------:R-:W2:Y:S07]  /*1a2e0*/  LDSM.16.MT88.4 R28, [R160+0xe800] ;  /* 0x00e80000a01c783b */ /* 0x000eae0000004200 */
[----:B------:R-:W-:Y:S01]  /*1a2f0*/  HMMA.16816.F32 R72, R8, R34, R72 ;  /* 0x000000220848723c */ /* 0x000fe20000001848 */
[----:B------:R-:W3:Y:S01]  /*1a300*/  LDSM.16.MT88.4 R32, [R38+0xe800] ;  /* 0x00e800002620783b */ /* 0x000ee20000004200 */
[----:B-1----:R-:W-:-:S04]  /*1a310*/  FFMA.FTZ R2, R244, R0, -R5 ;  /* 0x00000000f4027223 */ /* 0x002fc80000010805 */
[----:B------:R1:W3:Y:S01]  /*1a320*/  MUFU.EX2 R125, R2 ;  /* 0x00000002007d7308 */ /* 0x0002e20000000800 */
[----:B------:R-:W-:Y:S01]  /*1a330*/  IMAD.MOV.U32 R89, RZ, RZ, R123 ;  /* 0x000000ffff597224 */ /* 0x000fe200078e007b */
        /* <DEDUP_REMOVED lines=9> */
[----:B------:R-:W-:Y:S02]  /*1a3d0*/  IMAD.MOV.U32 R192, RZ, RZ, R119 ;  /* 0x000000ffffc07224 */ /* 0x000fe400078e0077 */
[----:B-1----:R-:W-:-:S05]  /*1a3e0*/  FFMA.FTZ R2, R241, R0, -R3 ;  /* 0x00000000f1027223 */ /* 0x002fca0000010803 */
[----:B------:R1:W4:Y:S01]  /*1a3f0*/  MUFU.EX2 R120, R2 ;  /* 0x0000000200787308 */ /* 0x0003220000000800 */
[----:B-----5:R-:W-:Y:S01]  /*1a400*/  HMMA.16816.F32 R68, R8, R20, R68 ;  /* 0x000000140844723c */ /* 0x020fe20000001844 */
[----:B------:R-:W-:Y:S02]  /*1a410*/  IMAD.MOV.U32 R193, RZ, RZ, R118 ;  /* 0x000000ffffc17224 */ /* 0x000fe400078e0076 */
[----:B-1----:R-:W-:-:S04]  /*1a420*/  FFMA.FTZ R2, R245, R0, -R5 ;  /* 0x00000000f5027223 */ /* 0x002fc80000010805 */
[----:B------:R1:W-:Y:S01]  /*1a430*/  MUFU.EX2 R116, R2 ;  /* 0x0000000200747308 */ /* 0x0003e20000000800 */
[----:B------:R-:W-:Y:S01]  /*1a440*/  HMMA.16816.F32 R80, R8, R22, R80 ;  /* 0x000000160850723c */ /* 0x000fe20000001850 */
[----:B------:R-:W5:Y:S01]  /*1a450*/  LDSM.16.MT88.4 R20, [R36+0xe800] ;  /* 0x00e800002414783b */ /* 0x000f620000004200 */
[----:B------:R-:W-:Y:S02]  /*1a460*/  F2FP.F16.F32.PACK_AB R8, R136, R131 ;  /* 0x000000838808723e */ /* 0x000fe400000000ff */
[----:B------:R-:W-:Y:S02]  /*1a470*/  F2FP.F16.F32.PACK_AB R10, R132, R133 ;  /* 0x00000085840a723e */ /* 0x000fe400000000ff */
[----:B------:R-:W-:Y:S02]  /*1a480*/  F2FP.F16.F32.PACK_AB R9, R129, R130 ;  /* 0x000000828109723e */ /* 0x000fe400000000ff */
[----:B------:R-:W-:Y:S01]  /*1a490*/  F2FP.F16.F32.PACK_AB R11, R128, R15 ;  /* 0x0000000f800b723e */ /* 0x000fe200000000ff */
[----:B-1----:R-:W-:-:S04]  /*1a4a0*/  FFMA.FTZ R2, R248, R0, -R5 ;  /* 0x00000000f8027223 */ /* 0x002fc80000010805 */
[----:B------:R1:W5:Y:S02]  /*1a4b0*/  MUFU.EX2 R119, R2 ;  /* 0x0000000200777308 */ /* 0x0003640000000800 */
[----:B--2---:R-:W-:Y:S01]  /*1a4c0*/  HMMA.16816.F32 R40, R8, R28, R52 ;  /* 0x0000001c0828723c */ /* 0x004fe20000001834 */
[----:B-1----:R-:W-:-:S05]  /*1a4d0*/  FFMA.FTZ R2, R249, R0, -R5 ;  /* 0x00000000f9027223 */ /* 0x002fca0000010805 */
[----:B------:R1:W-:Y:S02]  /*1a4e0*/  MUFU.EX2 R118, R2 ;  /* 0x0000000200767308 */ /* 0x0003e40000000800 */
[C---:B---3--:R-:W-:Y:S08]  /*1a4f0*/  HMMA.16816.F32 R56, R8.reuse, R32, R56 ;  /* 0x000000200838723c */ /* 0x048ff00000001838 */
[----:B------:R-:W-:Y:S01]  /*1a500*/  HMMA.16816.F32 R52, R8, R34, R48 ;  /* 0x000000220834723c */ /* 0x000fe20000001830 */
[----:B------:R-:W2:Y:S04]  /*1a510*/  LDSM.16.MT88.4 R32, [R160+0xf000] ;  /* 0x00f00000a020783b */ /* 0x000ea80000004200 */
[----:B------:R-:W-:Y:S01]  /*1a520*/  LDSM.16.MT88.4 R48, [R36+0xf000] ;  /* 0x00f000002430783b */ /* 0x000fe20000004200 */
[----:B-1----:R-:W-:-:S02]  /*1a530*/  FFMA.FTZ R2, R252, R0, -R5 ;  /* 0x00000000fc027223 */ /* 0x002fc40000010805 */
[----:B------:R-:W-:Y:S01]  /*1a540*/  HMMA.16816.F32 R72, R8, R30, R72 ;  /* 0x0000001e0848723c */ /* 0x000fe20000001848 */
[----:B------:R-:W1:Y:S01]  /*1a550*/  LDSM.16.MT88.4 R28, [R38+0xf000] ;  /* 0x00f00000261c783b */ /* 0x000e620000004200 */
[----:B------:R3:W1:Y:S03]  /*1a560*/  MUFU.EX2 R117, R2 ;  /* 0x0000000200757308 */ /* 0x0006660000000800 */
[----:B------:R-:W2:Y:S01]  /*1a570*/  LDL R252, [R1+0x64] ;  /* 0x0000640001fc7983 */ /* 0x000ea20000100800 */
[----:B---3--:R-:W-:-:S04]  /*1a580*/  FFMA.FTZ R2, R242, R0, -R3 ;  /* 0x00000000f2027223 */ /* 0x008fc80000010803 */
[----:B------:R3:W-:Y:S01]  /*1a590*/  MUFU.EX2 R114, R2 ;  /* 0x0000000200727308 */ /* 0x0007e20000000800 */
[C---:B----4-:R-:W-:Y:S08]  /*1a5a0*/  HMMA.16816.F32 R76, R8.reuse, R16, R44 ;  /* 0x00000010084c723c */ /* 0x050ff0000000182c */
[----:B------:R-:W-:Y:S01]  /*1a5b0*/  HMMA.16816.F32 R64, R8, R18, R24 ;  /* 0x000000120840723c */ /* 0x000fe20000001818 */
[----:B------:R-:W4:Y:S04]  /*1a5c0*/  LDSM.16.MT88.4 R16, [R14+0xf000] ;  /* 0x00f000000e10783b */ /* 0x000f280000004200 */
[----:B------:R-:W4:Y:S01]  /*1a5d0*/  LDSM.16.MT88.4 R24, [R160+0xf800] ;  /* 0x00f80000a018783b */ /* 0x000f220000004200 */
[----:B---3--:R-:W-:-:S04]  /*1a5e0*/  FFMA.FTZ R2, R247, R0, -R3 ;  /* 0x00000000f7027223 */ /* 0x008fc80000010803 */
[----:B------:R3:W4:Y:S02]  /*1a5f0*/  MUFU.EX2 R113, R2 ;  /* 0x0000000200717308 */ /* 0x0007240000000800 */
[----:B---3--:R-:W-:-:S06]  /*1a600*/  FFMA.FTZ R2, R246, R0, -R3 ;  /* 0x00000000f6027223 */ /* 0x008fcc0000010803 */
[----:B------:R3:W-:Y:S02]  /*1a610*/  MUFU.EX2 R112, R2 ;  /* 0x0000000200707308 */ /* 0x0007e40000000800 */
[----:B---3--:R-:W-:-:S06]  /*1a620*/  FFMA.FTZ R2, R243, R0, -R3 ;  /* 0x00000000f3027223 */ /* 0x008fcc0000010803 */
[----:B------:R3:W4:Y:S01]  /*1a630*/  MUFU.EX2 R111, R2 ;  /* 0x00000002006f7308 */ /* 0x0007220000000800 */
[----:B-----5:R-:W-:Y:S01]  /*1a640*/  HMMA.16816.F32 R68, R8, R20, R68 ;  /* 0x000000140844723c */ /* 0x020fe20000001844 */
[----:B---3--:R-:W-:Y:S01]  /*1a650*/  FFMA.FTZ R2, R184, R0, -R5 ;  /* 0x00000000b8027223 */ /* 0x008fe20000010805 */
[----:B------:R-:W-:Y:S02]  /*1a660*/  IMAD.MOV.U32 R184, RZ, RZ, R189 ;  /* 0x000000ffffb87224 */ /* 0x000fe400078e00bd */
[----:B------:R-:W-:Y:S02]  /*1a670*/  IMAD.MOV.U32 R189, RZ, RZ, R188 ;  /* 0x000000ffffbd7224 */ /* 0x000fe400078e00bc */
[----:B------:R-:W-:Y:S02]  /*1a680*/  IMAD.MOV.U32 R188, RZ, RZ, R193 ;  /* 0x000000ffffbc7224 */ /* 0x000fe400078e00c1 */
[----:B------:R-:W-:Y:S02]  /*1a690*/  IMAD.MOV.U32 R193, RZ, RZ, R192 ;  /* 0x000000ffffc17224 */ /* 0x000fe400078e00c0 */
[----:B------:R-:W-:-:S02]  /*1a6a0*/  IMAD.MOV.U32 R192, RZ, RZ, R110 ;  /* 0x000000ffffc07224 */ /* 0x000fc400078e006e */
[----:B------:R-:W-:Y:S02]  /*1a6b0*/  IMAD.MOV.U32 R110, RZ, RZ, R109 ;  /* 0x000000ffff6e7224 */ /* 0x000fe400078e006d */
[----:B------:R3:W-:Y:S01]  /*1a6c0*/  MUFU.EX2 R109, R2 ;  /* 0x00000002006d7308 */ /* 0x0007e20000000800 */
[----:B------:R-:W-:Y:S01]  /*1a6d0*/  HMMA.16816.F32 R80, R8, R22, R80 ;  /* 0x000000160850723c */ /* 0x000fe20000001850 */
[----:B------:R-:W-:Y:S01]  /*1a6e0*/  F2FP.F16.F32.PACK_AB R8, R126, R124 ;  /* 0x0000007c7e08723e */ /* 0x000fe200000000ff */
[----:B------:R-:W5:Y:S01]  /*1a6f0*/  LDSM.16.MT88.4 R20, [R38+0xf800] ;  /* 0x00f800002614783b */ /* 0x000f620000004200 */
[----:B------:R-:W-:Y:S02]  /*1a700*/  F2FP.F16.F32.PACK_AB R10, R125, R127 ;  /* 0x0000007f7d0a723e */ /* 0x000fe400000000ff */
[----:B------:R-:W-:Y:S02]  /*1a710*/  F2FP.F16.F32.PACK_AB R9, R123, R122 ;  /* 0x0000007a7b09723e */ /* 0x000fe400000000ff */
[----:B------:R-:W-:Y:S01]  /*1a720*/  F2FP.F16.F32.PACK_AB R11, R120, R121 ;  /* 0x00000079780b723e */ /* 0x000fe200000000ff */
[----:B---3--:R-:W-:Y:S01]  /*1a730*/  FFMA.FTZ R2, R184, R0, -R5 ;  /* 0x00000000b8027223 */ /* 0x008fe20000010805 */
[----:B------:R-:W-:-:S02]  /*1a740*/  IMAD.MOV.U32 R184, RZ, RZ, R189 ;  /* 0x000000ffffb87224 */ /* 0x000fc400078e00bd */
[----:B------:R-:W-:Y:S02]  /*1a750*/  IMAD.MOV.U32 R189, RZ, RZ, R188 ;  /* 0x000000ffffbd7224 */ /* 0x000fe400078e00bc */
[----:B------:R-:W-:Y:S02]  /*1a760*/  IMAD.MOV.U32 R188, RZ, RZ, R193 ;  /* 0x000000ffffbc7224 */ /* 0x000fe400078e00c1 */
[----:B------:R-:W-:Y:S02]  /*1a770*/  IMAD.MOV.U32 R193, RZ, RZ, R192 ;  /* 0x000000ffffc17224 */ /* 0x000fe400078e00c0 */
[----:B------:R-:W-:Y:S02]  /*1a780*/  IMAD.MOV.U32 R192, RZ, RZ, R110 ;  /* 0x000000ffffc07224 */ /* 0x000fe400078e006e */
[----:B------:R3:W5:Y:S01]  /*1a790*/  MUFU.EX2 R110, R2 ;  /* 0x00000002006e7308 */ /* 0x0007620000000800 */
[----:B--2---:R-:W-:Y:S01]  /*1a7a0*/  HMMA.16816.F32 R40, R8, R32, R40 ;  /* 0x000000200828723c */ /* 0x004fe20000001828 */
[----:B------:R-:W-:-:S02]  /*1a7b0*/  IMAD.MOV.U32 R185, RZ, RZ, R189 ;  /* 0x000000ffffb97224 */ /* 0x000fc400078e00bd */
[----:B------:R-:W-:Y:S02]  /*1a7c0*/  IMAD.MOV.U32 R189, RZ, RZ, R193 ;  /* 0x000000ffffbd7224 */ /* 0x000fe400078e00c1 */
[----:B---3--:R-:W-:-:S04]  /*1a7d0*/  FFMA.FTZ R2, R108, R0, -R5 ;  /* 0x000000006c027223 */ /* 0x008fc80000010805 */
[----:B------:R2:W-:Y:S01]  /*1a7e0*/  MUFU.EX2 R108, R2 ;  /* 0x00000002006c7308 */ /* 0x0005e20000000800 */
[----:B------:R-:W-:Y:S02]  /*1a7f0*/  IMAD.MOV.U32 R193, RZ, RZ, R104 ;  /* 0x000000ffffc17224 */ /* 0x000fe400078e0068 */
[----:B------:R-:W-:Y:S01]  /*1a800*/  IMAD.MOV.U32 R104, RZ, RZ, R101 ;  /* 0x000000ffff687224 */ /* 0x000fe200078e0065 */
[----:B------:R-:W-:Y:S01]  /*1a810*/  HMMA.16816.F32 R44, R8, R34, R72 ;  /* 0x00000022082c723c */ /* 0x000fe20000001848 */
[----:B------:R-:W-:Y:S02]  /*1a820*/  IMAD.MOV.U32 R101, RZ, RZ, R96 ;  /* 0x000000ffff657224 */ /* 0x000fe400078e0060 */
[----:B------:R-:W-:Y:S02]  /*1a830*/  IMAD.MOV.U32 R96, RZ, RZ, R106 ;  /* 0x000000ffff607224 */ /* 0x000fe400078e006a */
[----:B--2---:R-:W-:Y:S01]  /*1a840*/  FFMA.FTZ R2, R184, R0, -R5 ;  /* 0x00000000b8027223 */ /* 0x004fe20000010805 */
[----:B------:R-:W-:-:S02]  /*1a850*/  IMAD.MOV.U32 R184, RZ, RZ, R188 ;  /* 0x000000ffffb87224 */ /* 0x000fc400078e00bc */
[----:B------:R-:W-:Y:S02]  /*1a860*/  IMAD.MOV.U32 R188, RZ, RZ, R192 ;  /* 0x000000ffffbc7224 */ /* 0x000fe400078e00c0 */
[----:B------:R-:W-:Y:S02]  /*1a870*/  IMAD.MOV.U32 R192, RZ, RZ, R103 ;  /* 0x000000ffffc07224 */ /* 0x000fe400078e0067 */
[----:B------:R-:W-:Y:S02]  /*1a880*/  IMAD.MOV.U32 R103, RZ, RZ, R99 ;  /* 0x000000ffff677224 */ /* 0x000fe400078e0063 */
[----:B------:R-:W-:Y:S02]  /*1a890*/  IMAD.MOV.U32 R99, RZ, RZ, R107 ;  /* 0x000000ffff637224 */ /* 0x000fe400078e006b */
[----:B------:R2:W3:Y:S01]  /*1a8a0*/  MUFU.EX2 R107, R2 ;  /* 0x00000002006b7308 */ /* 0x0004e20000000800 */
[C---:B-1----:R-:W-:Y:S08]  /*1a8b0*/  HMMA.16816.F32 R32, R8.reuse, R28, R56 ;  /* 0x0000001c0820723c */ /* 0x042ff00000001838 */
[----:B------:R-:W-:Y:S01]  /*1a8c0*/  HMMA.16816.F32 R28, R8, R30, R52 ;  /* 0x0000001e081c723c */ /* 0x000fe20000001834 */
[----:B--2---:R-:W-:-:S07]  /*1a8d0*/  FFMA.FTZ R2, R251, R0, -R3 ;  /* 0x00000000fb027223 */ /* 0x004fce0000010803 */
[C---:B------:R-:W-:Y:S01]  /*1a8e0*/  HMMA.16816.F32 R52, R8.reuse, R48, R68 ;  /* 0x000000300834723c */ /* 0x040fe20000001844 */
[----:B------:R1:W-:Y:S07]  /*1a8f0*/  MUFU.EX2 R106, R2 ;  /* 0x00000002006a7308 */ /* 0x0003ee0000000800 */
[C---:B------:R-:W-:Y:S01]  /*1a900*/  HMMA.16816.F32 R56, R8.reuse, R50, R80 ;  /* 0x000000320838723c */ /* 0x040fe20000001850 */
[----:B------:R-:W2:Y:S07]  /*1a910*/  LDSM.16.MT88.4 R48, [R36+0xf800] ;  /* 0x00f800002430783b */ /* 0x000eae0000004200 */
[----:B----4-:R-:W-:Y:S01]  /*1a920*/  HMMA.16816.F32 R72, R8, R16, R76 ;  /* 0x000000100848723c */ /* 0x010fe2000000184c */
[----:B-1----:R-:W-:-:S07]  /*1a930*/  FFMA.FTZ R2, R105, R0, -R3 ;  /* 0x0000000069027223 */ /* 0x002fce0000010803 */
[----:B------:R-:W-:Y:S01]  /*1a940*/  HMMA.16816.F32 R68, R8, R18, R64 ;  /* 0x000000120844723c */ /* 0x000fe20000001840 */
[----:B------:R-:W-:Y:S01]  /*1a950*/  F2FP.F16.F32.PACK_AB R8, R119, R116 ;  /* 0x000000747708723e */ /* 0x000fe200000000ff */
[----:B------:R1:W4:Y:S01]  /*1a960*/  MUFU.EX2 R105, R2 ;  /* 0x0000000200697308 */ /* 0x0003220000000800 */
[----:B------:R-:W-:Y:S01]  /*1a970*/  F2FP.F16.F32.PACK_AB R10, R117, R118 ;  /* 0x00000076750a723e */ /* 0x000fe200000000ff */
[----:B------:R-:W-:Y:S01]  /*1a980*/  IMAD.MOV.U32 R180, RZ, RZ, R184 ;  /* 0x000000ffffb47224 */ /* 0x000fe200078e00b8 */
[----:B------:R-:W-:Y:S02]  /*1a990*/  F2FP.F16.F32.PACK_AB R9, R113, R114 ;  /* 0x000000727109723e */ /* 0x000fe400000000ff */
[----:B------:R-:W-:Y:S01]  /*1a9a0*/  F2FP.F16.F32.PACK_AB R11, R111, R112 ;  /* 0x000000706f0b723e */ /* 0x000fe200000000ff */
[----:B------:R-:W-:Y:S01]  /*1a9b0*/  IMAD.MOV.U32 R184, RZ, RZ, R188 ;  /* 0x000000ffffb87224 */ /* 0x000fe200078e00bc */
[----:B------:R-:W-:Y:S01]  /*1a9c0*/  LDSM.16.MT88.4 R16, [R160+0x10000] ;  /* 0x01000000a010783b */ /* 0x000fe20000004200 */
[----:B------:R-:W-:-:S04]  /*1a9d0*/  IMAD.MOV.U32 R188, RZ, RZ, R192 ;  /* 0x000000ffffbc7224 */ /* 0x000fc800078e00c0 */
[----:B------:R-:W-:Y:S01]  /*1a9e0*/  HMMA.16816.F32 R76, R8, R24, R40 ;  /* 0x00000018084c723c */ /* 0x000fe20000001828 */
[----:B------:R-:W3:Y:S01]  /*1a9f0*/  LDSM.16.MT88.4 R40, [R14+0xf800] ;  /* 0x00f800000e28783b */ /* 0x000ee20000004200 */
[----:B-1----:R-:W-:Y:S01]  /*1aa00*/  FFMA.FTZ R2, R185, R0, -R3 ;  /* 0x00000000b9027223 */ /* 0x002fe20000010803 */
[----:B------:R-:W-:Y:S02]  /*1aa10*/  IMAD.MOV.U32 R185, RZ, RZ, R189 ;  /* 0x000000ffffb97224 */ /* 0x000fe400078e00bd */
[----:B------:R-:W-:Y:S02]  /*1aa20*/  IMAD.MOV.U32 R189, RZ, RZ, R193 ;  /* 0x000000ffffbd7224 */ /* 0x000fe400078e00c1 */
[----:B------:R-:W-:Y:S02]  /*1aa30*/  IMAD.MOV.U32 R193, RZ, RZ, R104 ;  /* 0x000000ffffc17224 */ /* 0x000fe400078e0068 */
[----:B------:R1:W-:Y:S01]  /*1aa40*/  MUFU.EX2 R104, R2 ;  /* 0x0000000200687308 */ /* 0x0003e20000000800 */
[----:B------:R-:W-:-:S02]  /*1aa50*/  IMAD.MOV.U32 R192, RZ, RZ, R103 ;  /* 0x000000ffffc07224 */ /* 0x000fc400078e0067 */
[----:B------:R-:W-:Y:S01]  /*1aa60*/  FADD.FTZ R6, R4, R6 ;  /* 0x0000000604067221 */ /* 0x000fe20000010000 */
[-C--:B------:R-:W-:Y:S01]  /*1aa70*/  FFMA.FTZ R4, R180, R0.reuse, -R5 ;  /* 0x00000000b4047223 */ /* 0x080fe20000010805 */
[----:B------:R-:W-:Y:S02]  /*1aa80*/  IMAD.MOV.U32 R180, RZ, RZ, R185 ;  /* 0x000000ffffb47224 */ /* 0x000fe400078e00b9 */
[----:B-1----:R-:W-:-:S04]  /*1aa90*/  FFMA.FTZ R2, R250, R0, -R3 ;  /* 0x00000000fa027223 */ /* 0x002fc80000010803 */
[----:B------:R1:W4:Y:S01]  /*1aaa0*/  MUFU.EX2 R103, R2 ;  /* 0x0000000200677308 */ /* 0x0003220000000800 */
[----:B------:R-:W-:Y:S02]  /*1aab0*/  IMAD.MOV.U32 R185, RZ, RZ, R184 ;  /* 0x000000ffffb97224 */ /* 0x000fe400078e00b8 */
[----:B------:R-:W-:Y:S02]  /*1aac0*/  IMAD.MOV.U32 R184, RZ, RZ, R189 ;  /* 0x000000ffffb87224 */ /* 0x000fe400078e00bd */
[----:B------:R-:W-:Y:S02]  /*1aad0*/  IMAD.MOV.U32 R189, RZ, RZ, R188 ;  /* 0x000000ffffbd7224 */ /* 0x000fe400078e00bc */
[----:B-1----:R-:W-:-:S04]  /*1aae0*/  FADD.FTZ R2, R198, R7 ;  /* 0x00000007c6027221 */ /* 0x002fc80000010000 */
[----:B------:R-:W-:Y:S01]  /*1aaf0*/  FADD.FTZ R7, R84, R2 ;  /* 0x0000000254077221 */ /* 0x000fe20000010000 */
[----:B------:R-:W-:Y:S01]  /*1ab00*/  FFMA.FTZ R2, R102, R0, -R5 ;  /* 0x0000000066027223 */ /* 0x000fe20000010805 */
[----:B------:R-:W-:-:S03]  /*1ab10*/  IMAD.MOV.U32 R188, RZ, RZ, R193 ;  /* 0x000000ffffbc7224 */ /* 0x000fc600078e00c1 */
[----:B------:R1:W-:Y:S01]  /*1ab20*/  MUFU.EX2 R102, R2 ;  /* 0x0000000200667308 */ /* 0x0003e20000000800 */
[----:B------:R-:W-:Y:S02]  /*1ab30*/  IMAD.MOV.U32 R193, RZ, RZ, R192 ;  /* 0x000000ffffc17224 */ /* 0x000fe400078e00c0 */
[----:B------:R-:W-:Y:S02]  /*1ab40*/  IMAD.MOV.U32 R192, RZ, RZ, R101 ;  /* 0x000000ffffc07224 */ /* 0x000fe400078e0065 */
[----:B------:R-:W-:Y:S02]  /*1ab50*/  IMAD.MOV.U32 R196, RZ, RZ, R184 ;  /* 0x000000ffffc47224 */ /* 0x000fe400078e00b8 */
[----:B------:R-:W-:Y:S02]  /*1ab60*/  IMAD.MOV.U32 R184, RZ, RZ, R192 ;  /* 0x000000ffffb87224 */ /* 0x000fe400078e00c0 */
[----:B------:R-:W-:Y:S02]  /*1ab70*/  IMAD.MOV.U32 R192, RZ, RZ, R99 ;  /* 0x000000ffffc07224 */ /* 0x000fe400078e0063 */
[----:B-1----:R-:W-:-:S04]  /*1ab80*/  FFMA.FTZ R2, R100, R0, -R5 ;  /* 0x0000000064027223 */ /* 0x002fc80000010805 */
[----:B------:R1:W-:Y:S01]  /*1ab90*/  MUFU.EX2 R100, R2 ;  /* 0x0000000200647308 */ /* 0x0003e20000000800 */
[----:B------:R-:W-:Y:S02]  /*1aba0*/  IMAD.MOV.U32 R181, RZ, RZ, R189 ;  /* 0x000000ffffb57224 */ /* 0x000fe400078e00bd */
[----:B------:R-:W-:Y:S02]  /*1abb0*/  IMAD.MOV.U32 R189, RZ, RZ, R96 ;  /* 0x000000ffffbd7224 */ /* 0x000fe400078e0060 */
[----:B------:R-:W-:Y:S01]  /*1abc0*/  IMAD.MOV.U32 R96, RZ, RZ, R98 ;  /* 0x000000ffff607224 */ /* 0x000fe200078e0062 */
[C---:B------:R-:W-:Y:S01]  /*1abd0*/  HMMA.16816.F32 R64, R8.reuse, R26, R44 ;  /* 0x0000001a0840723c */ /* 0x040fe2000000182c */
[-C--:B-1----:R-:W-:Y:S01]  /*1abe0*/  FFMA.FTZ R2, R180, R0.reuse, -R5 ;  /* 0x00000000b4027223 */ /* 0x082fe20000010805 */
[----:B------:R1:W4:Y:S06]  /*1abf0*/  MUFU.EX2 R101, R4 ;  /* 0x0000000400657308 */ /* 0x00032c0000000800 */
[C---:B-----5:R-:W-:Y:S01]  /*1ac00*/  HMMA.16816.F32 R32, R8.reuse, R20, R32 ;  /* 0x000000140820723c */ /* 0x060fe20000001820 */
[----:B------:R-:W-:Y:S01]  /*1ac10*/  IMAD.MOV.U32 R200, RZ, RZ, R185 ;  /* 0x000000ffffc87224 */ /* 0x000fe200078e00b9 */
[----:B------:R-:W-:Y:S01]  /*1ac20*/  LDSM.16.MT88.4 R24, [R36+0x10000] ;  /* 0x010000002418783b */ /* 0x000fe20000004200 */
[----:B------:R5:W4:Y:S05]  /*1ac30*/  MUFU.EX2 R99, R2 ;  /* 0x0000000200637308 */ /* 0x000b2a0000000800 */
[----:B--2---:R-:W-:Y:S01]  /*1ac40*/  HMMA.16816.F32 R44, R8, R48, R52 ;  /* 0x00000030082c723c */ /* 0x004fe20000001834 */
[----:B-1----:R-:W-:Y:S01]  /*1ac50*/  FADD.FTZ R4, R213, R7 ;  /* 0x00000007d5047221 */ /* 0x002fe20000010000 */
[----:B-----5:R-:W-:-:S04]  /*1ac60*/  FFMA.FTZ R2, R88, R0, -R3 ;  /* 0x0000000058027223 */ /* 0x020fc80000010803 */
[----:B------:R1:W-:Y:S01]  /*1ac70*/  MUFU.EX2 R98, R2 ;  /* 0x0000000200627308 */ /* 0x0003e20000000800 */
[----:B------:R-:W-:Y:S01]  /*1ac80*/  FADD.FTZ R4, R216, R4 ;  /* 0x00000004d8047221 */ /* 0x000fe20000010000 */
[----:B------:R-:W-:Y:S01]  /*1ac90*/  HMMA.16816.F32 R28, R8, R22, R28 ;  /* 0x00000016081c723c */ /* 0x000fe2000000181c */
[----:B------:R-:W2:Y:S02]  /*1aca0*/  LDSM.16.MT88.4 R20, [R38+0x10000] ;  /* 0x010000002614783b */ /* 0x000ea40000004200 */
[----:B------:R-:W-:Y:S01]  /*1acb0*/  FADD.FTZ R4, R212, R4 ;  /* 0x00000004d4047221 */ /* 0x000fe20000010000 */
[----:B-1----:R-:W-:-:S04]  /*1acc0*/  FADD.FTZ R2, R206, R6 ;  /* 0x00000006ce027221 */ /* 0x002fc80000010000 */
[----:B------:R-:W-:Y:S01]  /*1acd0*/  FADD.FTZ R2, R211, R2 ;  /* 0x00000002d3027221 */ /* 0x000fe20000010000 */
[C---:B---3--:R-:W-:Y:S03]  /*1ace0*/  HMMA.16816.F32 R52, R8.reuse, R40, R72 ;  /* 0x000000280834723c */ /* 0x048fe60000001848 */
[----:B------:R-:W-:Y:S01]  /*1acf0*/  FADD.FTZ R2, R203, R2 ;  /* 0x00000002cb027221 */ /* 0x000fe20000010000 */
[----:B------:R-:W-:Y:S01]  /*1ad00*/  FFMA.FTZ R6, R85, R0, -R3 ;  /* 0x0000000055067223 */ /* 0x000fe20000010803 */
[----:B------:R-:W-:Y:S02]  /*1ad10*/  IMAD.MOV.U32 R180, RZ, RZ, R188 ;  /* 0x000000ffffb47224 */ /* 0x000fe400078e00bc */
[----:B------:R-:W-:Y:S01]  /*1ad20*/  FADD.FTZ R2, R207, R2 ;  /* 0x00000002cf027221 */ /* 0x000fe20000010000 */
[----:B------:R-:W-:Y:S01]  /*1ad30*/  HMMA.16816.F32 R48, R8, R50, R56 ;  /* 0x000000320830723c */ /* 0x000fe20000001838 */
[----:B------:R-:W-:-:S02]  /*1ad40*/  IMAD.MOV.U32 R185, RZ, RZ, R193 ;  /* 0x000000ffffb97224 */ /* 0x000fc400078e00c1 */
[----:B------:R-:W-:Y:S01]  /*1ad50*/  FADD.FTZ R4, R215, R4 ;  /* 0x00000004d7047221 */ /* 0x000fe20000010000 */
[----:B------:R-:W-:Y:S02]  /*1ad60*/  IMAD.MOV.U32 R188, RZ, RZ, R97 ;  /* 0x000000ffffbc7224 */ /* 0x000fe400078e0061 */
[----:B------:R-:W-:Y:S02]  /*1ad70*/  FADD.FTZ R2, R205, R2 ;  /* 0x00000002cd027221 */ /* 0x000fe40000010000 */
[----:B------:R-:W-:Y:S01]  /*1ad80*/  HMMA.16816.F32 R40, R8, R42, R68 ;  /* 0x0000002a0828723c */ /* 0x000fe20000001844 */
[----:B------:R-:W-:Y:S02]  /*1ad90*/  F2FP.F16.F32.PACK_AB R8, R110, R109 ;  /* 0x0000006d6e08723e */ /* 0x000fe400000000ff */
[----:B------:R-:W-:Y:S02]  /*1ada0*/  F2FP.F16.F32.PACK_AB R10, R107, R108 ;  /* 0x0000006c6b0a723e */ /* 0x000fe400000000ff */
[----:B----4-:R-:W-:-:S02]  /*1adb0*/  F2FP.F16.F32.PACK_AB R9, R105, R106 ;  /* 0x0000006a6909723e */ /* 0x010fc400000000ff */
[----:B------:R-:W-:Y:S01]  /*1adc0*/  F2FP.F16.F32.PACK_AB R11, R103, R104 ;  /* 0x00000068670b723e */ /* 0x000fe200000000ff */
[----:B------:R-:W-:Y:S01]  /*1add0*/  IMAD.MOV.U32 R193, RZ, RZ, R94 ;  /* 0x000000ffffc17224 */ /* 0x000fe200078e005e */
[----:B------:R1:W3:Y:S01]  /*1ade0*/  MUFU.EX2 R97, R6 ;  /* 0x0000000600617308 */ /* 0x0002e20000000800 */
[----:B------:R-:W-:Y:S02]  /*1adf0*/  IMAD.MOV.U32 R94, RZ, RZ, R91 ;  /* 0x000000ffff5e7224 */ /* 0x000fe400078e005b */
[----:B------:R-:W-:Y:S01]  /*1ae00*/  FADD.FTZ R4, R214, R4 ;  /* 0x00000004d6047221 */ /* 0x000fe20000010000 */
[----:B------:R-:W-:Y:S02]  /*1ae10*/  IMAD.MOV.U32 R91, RZ, RZ, R86 ;  /* 0x000000ffff5b7224 */ /* 0x000fe400078e0056 */
[----:B------:R-:W-:Y:S01]  /*1ae20*/  FADD.FTZ R2, R209, R2 ;  /* 0x00000002d1027221 */ /* 0x000fe20000010000 */
[----:B------:R-:W-:Y:S01]  /*1ae30*/  HMMA.16816.F32 R56, R8, R16, R76 ;  /* 0x000000100838723c */ /* 0x000fe2000000184c */
[----:B------:R-:W-:-:S02]  /*1ae40*/  IMAD.MOV.U32 R204, RZ, RZ, R181 ;  /* 0x000000ffffcc7224 */ /* 0x000fc400078e00b5 */
[----:B------:R-:W-:Y:S01]  /*1ae50*/  FADD.FTZ R4, R202, R4 ;  /* 0x00000004ca047221 */ /* 0x000fe20000010000 */
[----:B------:R-:W-:Y:S02]  /*1ae60*/  IMAD.MOV.U32 R181, RZ, RZ, R185 ;  /* 0x000000ffffb57224 */ /* 0x000fe400078e00b9 */
[----:B------:R-:W-:Y:S01]  /*1ae70*/  FADD.FTZ R2, R90, R2 ;  /* 0x000000025a027221 */ /* 0x000fe20000010000 */
[----:B------:R-:W-:Y:S01]  /*1ae80*/  IMAD.MOV.U32 R185, RZ, RZ, R184 ;  /* 0x000000ffffb97224 */ /* 0x000fe200078e00b8 */
[----:B------:R-:W-:Y:S01]  /*1ae90*/  HMMA.16816.F32 R64, R8, R18, R64 ;  /* 0x000000120840723c */ /* 0x000fe20000001840 */
[----:B------:R-:W4:Y:S01]  /*1aea0*/  LDSM.16.MT88.4 R16, [R14+0x10000] ;  /* 0x010000000e10783b */ /* 0x000f220000004200 */
[----:B-1----:R-:W-:Y:S01]  /*1aeb0*/  FFMA.FTZ R6, R200, R0, -R3 ;  /* 0x00000000c8067223 */ /* 0x002fe20000010803 */
[----:B------:R-:W-:Y:S02]  /*1aec0*/  IMAD.MOV.U32 R200, RZ, RZ, R180 ;  /* 0x000000ffffc87224 */ /* 0x000fe400078e00b4 */
[----:B------:R-:W-:-:S02]  /*1aed0*/  IMAD.MOV.U32 R180, RZ, RZ, R96 ;  /* 0x000000ffffb47224 */ /* 0x000fc400078e0060 */
[----:B------:R1:W-:Y:S01]  /*1aee0*/  MUFU.EX2 R96, R6 ;  /* 0x0000000600607308 */ /* 0x0003e20000000800 */
[----:B------:R-:W-:Y:S02]  /*1aef0*/  IMAD.MOV.U32 R187, RZ, RZ, R196 ;  /* 0x000000ffffbb7224 */ /* 0x000fe400078e00c4 */
[----:B------:R-:W-:Y:S02]  /*1af00*/  IMAD.MOV.U32 R184, RZ, RZ, R188 ;  /* 0x000000ffffb87224 */ /* 0x000fe400078e00bc */
[----:B------:R-:W-:Y:S02]  /*1af10*/  IMAD.MOV.U32 R188, RZ, RZ, R95 ;  /* 0x000000ffffbc7224 */ /* 0x000fe400078e005f */
[----:B------:R-:W-:Y:S02]  /*1af20*/  IMAD.MOV.U32 R196, RZ, RZ, R193 ;  /* 0x000000ffffc47224 */ /* 0x000fe400078e00c1 */
[----:B------:R-:W-:Y:S01]  /*1af30*/  FADD.FTZ R2, R195, R2 ;  /* 0x00000002c3027221 */ /* 0x000fe20000010000 */
[----:B------:R-:W-:-:S02]  /*1af40*/  IMAD.MOV.U32 R193, RZ, RZ, R94 ;  /* 0x000000ffffc17224 */ /* 0x000fc400078e005e */
[----:B------:R-:W-:Y:S02]  /*1af50*/  IMAD.MOV.U32 R94, RZ, RZ, R93 ;  /* 0x000000ffff5e7224 */ /* 0x000fe400078e005d */
[----:B-1----:R-:W-:-:S04]  /*1af60*/  FFMA.FTZ R6, R91, R0, -R3 ;  /* 0x000000005b067223 */ /* 0x002fc80000010803 */
[----:B------:R1:W5:Y:S01]  /*1af70*/  MUFU.EX2 R95, R6 ;  /* 0x00000006005f7308 */ /* 0x0003620000000800 */
[----:B------:R-:W-:-:S04]  /*1af80*/  FADD.FTZ R2, R191, R2 ;  /* 0x00000002bf027221 */ /* 0x000fc80000010000 */
[----:B------:R-:W-:Y:S01]  /*1af90*/  FADD.FTZ R2, R197, R2 ;  /* 0x00000002c5027221 */ /* 0x000fe20000010000 */
[----:B-1----:R-:W-:Y:S01]  /*1afa0*/  FADD.FTZ R6, R208, R4 ;  /* 0x00000004d0067221 */ /* 0x002fe20000010000 */
[----:B------:R-:W-:Y:S01]  /*1afb0*/  FFMA.FTZ R4, R187, R0, -R5 ;  /* 0x00000000bb047223 */ /* 0x000fe20000010805 */
[----:B------:R-:W-:Y:S02]  /*1afc0*/  IMAD.MOV.U32 R187, RZ, RZ, R204 ;  /* 0x000000ffffbb7224 */ /* 0x000fe400078e00cc */
[----:B------:R-:W-:Y:S02]  /*1afd0*/  IMAD.MOV.U32 R204, RZ, RZ, R196 ;  /* 0x000000ffffcc7224 */ /* 0x000fe400078e00c4 */
[----:B------:R-:W-:Y:S01]  /*1afe0*/  FADD.FTZ R6, R199, R6 ;  /* 0x00000006c7067221 */ /* 0x000fe20000010000 */
[----:B------:R-:W-:Y:S02]  /*1aff0*/  IMAD.MOV.U32 R196, RZ, RZ, R180 ;  /* 0x000000ffffc47224 */ /* 0x000fe400078e00b4 */
[----:B------:R-:W-:-:S02]  /*1b000*/  IMAD.MOV.U32 R180, RZ, RZ, R188 ;  /* 0x000000ffffb47224 */ /* 0x000fc400078e00bc */
[----:B------:R-:W-:Y:S02]  /*1b010*/  IMAD.MOV.U32 R188, RZ, RZ, R94 ;  /* 0x000000ffffbc7224 */ /* 0x000fe400078e005e */
[----:B------:R1:W-:Y:S01]  /*1b020*/  MUFU.EX2 R94, R4 ;  /* 0x00000004005e7308 */ /* 0x0003e20000000800 */
[----:B------:R-:W-:-:S04]  /*1b030*/  FADD.FTZ R2, R178, R2 ;  /* 0x00000002b2027221 */ /* 0x000fc80000010000 */
[----:B------:R-:W-:Y:S01]  /*1b040*/  FADD.FTZ R2, R92, R2 ;  /* 0x000000025c027221 */ /* 0x000fe20000010000 */
[----:B-1----:R-:W-:-:S04]  /*1b050*/  FADD.FTZ R4, R210, R6 ;  /* 0x00000006d2047221 */ /* 0x002fc80000010000 */
[----:B------:R-:W-:-:S04]  /*1b060*/  FADD.FTZ R4, R182, R4 ;  /* 0x00000004b6047221 */ /* 0x000fc80000010000 */
[----:B------:R-:W-:Y:S01]  /*1b070*/  FADD.FTZ R4, R190, R4 ;  /* 0x00000004be047221 */ /* 0x000fe20000010000 */
[----:B------:R-:W-:-:S03]  /*1b080*/  FADD.FTZ R2, R177, R2 ;  /* 0x00000002b1027221 */ /* 0x000fc60000010000 */
[----:B------:R-:W-:Y:S01]  /*1b090*/  FADD.FTZ R4, R179, R4 ;  /* 0x00000004b3047221 */ /* 0x000fe20000010000 */
[----:B--2---:R-:W-:Y:S01]  /*1b0a0*/  HMMA.16816.F32 R76, R8, R20, R32 ;  /* 0x00000014084c723c */ /* 0x004fe20000001820 */
[----:B------:R-:W-:Y:S02]  /*1b0b0*/  FADD.FTZ R2, R176, R2 ;  /* 0x00000002b0027221 */ /* 0x000fe40000010000 */
[----:B------:R-:W-:Y:S01]  /*1b0c0*/  FADD.FTZ R4, R186, R4 ;  /* 0x00000004ba047221 */ /* 0x000fe20000010000 */
[----:B------:R-:W-:-:S04]  /*1b0d0*/  IMAD.MOV.U32 R88, RZ, RZ, R87 ;  /* 0x000000ffff587224 */ /* 0x000fc800078e0057 */
[C---:B------:R-:W-:Y:S01]  /*1b0e0*/  HMMA.16816.F32 R72, R8.reuse, R22, R28 ;  /* 0x000000160848723c */ /* 0x040fe2000000181c */
[----:B------:R-:W1:Y:S01]  /*1b0f0*/  LDSM.16.MT88.4 R20, [R38+0x10800] ;  /* 0x010800002614783b */ /* 0x000e620000004200 */
[----:B------:R-:W-:Y:S01]  /*1b100*/  FADD.FTZ R4, R174, R4 ;  /* 0x00000004ae047221 */ /* 0x000fe20000010000 */
[----:B------:R-:W-:Y:S02]  /*1b110*/  FADD.FTZ R2, R171, R2 ;  /* 0x00000002ab027221 */ /* 0x000fe40000010000 */
[----:B------:R-:W2:Y:S01]  /*1b120*/  LDSM.16.MT88.4 R28, [R160+0x10800] ;  /* 0x01080000a01c783b */ /* 0x000ea20000004200 */
[----:B------:R-:W-:Y:S01]  /*1b130*/  FADD.FTZ R4, R175, R4 ;  /* 0x00000004af047221 */ /* 0x000fe20000010000 */
[----:B------:R-:W-:Y:S02]  /*1b140*/  IMAD.MOV.U32 R93, RZ, RZ, R88 ;  /* 0x000000ffff5d7224 */ /* 0x000fe400078e0058 */
[----:B------:R-:W-:Y:S01]  /*1b150*/  FADD.FTZ R2, R170, R2 ;  /* 0x00000002aa027221 */ /* 0x000fe20000010000 */
[----:B------:R-:W-:Y:S01]  /*1b160*/  IMAD.MOV.U32 R201, RZ, RZ, R89 ;  /* 0x000000ffffc97224 */ /* 0x000fe200078e0059 */
[----:B----4-:R-:W-:Y:S01]  /*1b170*/  HMMA.16816.F32 R32, R8, R18, R40 ;  /* 0x000000120820723c */ /* 0x010fe20000001828 */
[----:B------:R-:W-:Y:S01]  /*1b180*/  FADD.FTZ R4, R173, R4 ;  /* 0x00000004ad047221 */ /* 0x000fe20000010000 */
[----:B------:R-:W-:-:S06]  /*1b190*/  FADD.FTZ R2, R169, R2 ;  /* 0x00000002a9027221 */ /* 0x000fcc0000010000 */
[----:B------:R-:W-:Y:S01]  /*1b1a0*/  HMMA.16816.F32 R88, R8, R16, R52 ;  /* 0x000000100858723c */ /* 0x000fe20000001834 */
[----:B------:R-:W4:Y:S01]  /*1b1b0*/  LDSM.16.MT88.4 R16, [R36+0x10800] ;  /* 0x010800002410783b */ /* 0x000f220000004200 */
[----:B------:R-:W-:Y:S01]  /*1b1c0*/  FADD.FTZ R4, R172, R4 ;  /* 0x00000004ac047221 */ /* 0x000fe20000010000 */
[----:B------:R-:W-:-:S03]  /*1b1d0*/  FADD.FTZ R2, R168, R2 ;  /* 0x00000002a8027221 */ /* 0x000fc60000010000 */
[----:B------:R-:W-:Y:S01]  /*1b1e0*/  FADD.FTZ R4, R166, R4 ;  /* 0x00000004a6047221 */ /* 0x000fe20000010000 */
[----:B------:R-:W-:-:S03]  /*1b1f0*/  FADD.FTZ R2, R163, R2 ;  /* 0x00000002a3027221 */ /* 0x000fc60000010000 */
[----:B------:R-:W-:Y:S01]  /*1b200*/  FADD.FTZ R4, R167, R4 ;  /* 0x00000004a7047221 */ /* 0x000fe20000010000 */
[----:B------:R-:W-:Y:S01]  /*1b210*/  FADD.FTZ R2, R162, R2 ;  /* 0x00000002a2027221 */ /* 0x000fe20000010000 */
[----:B------:R-:W-:Y:S02]  /*1b220*/  FFMA.FTZ R6, R201, R0, -R5 ;  /* 0x00000000c9067223 */ /* 0x000fe40000010805 */
[----:B------:R-:W-:Y:S01]  /*1b230*/  FADD.FTZ R4, R165, R4 ;  /* 0x00000004a5047221 */ /* 0x000fe20000010000 */
[----:B------:R-:W-:Y:S01]  /*1b240*/  FADD.FTZ R2, R161, R2 ;  /* 0x00000002a1027221 */ /* 0x000fe20000010000 */
[----:B------:R-:W-:Y:S01]  /*1b250*/  HMMA.16816.F32 R84, R8, R24, R44 ;  /* 0x000000180854723c */ /* 0x000fe2000000182c */
[----:B------:R-:W-:Y:S02]  /*1b260*/  IMAD.MOV.U32 R201, RZ, RZ, R93 ;  /* 0x000000ffffc97224 */ /* 0x000fe400078e005d */
[----:B------:R-:W-:Y:S01]  /*1b270*/  FADD.FTZ R4, R164, R4 ;  /* 0x00000004a4047221 */ /* 0x000fe20000010000 */
[----:B------:R1:W4:Y:S01]  /*1b280*/  MUFU.EX2 R93, R6 ;  /* 0x00000006005d7308 */ /* 0x0003220000000800 */
[----:B------:R-:W-:-:S03]  /*1b290*/  FADD.FTZ R2, R159, R2 ;  /* 0x000000029f027221 */ /* 0x000fc60000010000 */
[----:B------:R-:W-:Y:S01]  /*1b2a0*/  HMMA.16816.F32 R68, R8, R26, R48 ;  /* 0x0000001a0844723c */ /* 0x000fe20000001830 */
[----:B------:R-:W-:Y:S01]  /*1b2b0*/  F2FP.F16.F32.PACK_AB R8, R102, R101 ;  /* 0x000000656608723e */ /* 0x000fe200000000ff */
[----:B------:R-:W-:Y:S01]  /*1b2c0*/  FADD.FTZ R4, R156, R4 ;  /* 0x000000049c047221 */ /* 0x000fe20000010000 */
[----:B------:R-:W-:Y:S01]  /*1b2d0*/  F2FP.F16.F32.PACK_AB R10, R99, R100 ;  /* 0x00000064630a723e */ /* 0x000fe200000000ff */
[----:B------:R-:W-:Y:S01]  /*1b2e0*/  FADD.FTZ R2, R154, R2 ;  /* 0x000000029a027221 */ /* 0x000fe20000010000 */
[----:B---3--:R-:W-:Y:S01]  /*1b2f0*/  F2FP.F16.F32.PACK_AB R9, R97, R98 ;  /* 0x000000626109723e */ /* 0x008fe200000000ff */
[----:B------:R-:W3:Y:S01]  /*1b300*/  LDSM.16.MT88.4 R24, [R14+0x10800] ;  /* 0x010800000e18783b */ /* 0x000ee20000004200 */
[----:B-----5:R-:W-:Y:S01]  /*1b310*/  F2FP.F16.F32.PACK_AB R11, R95, R96 ;  /* 0x000000605f0b723e */ /* 0x020fe200000000ff */
[----:B-1----:R-:W-:Y:S01]  /*1b320*/  FFMA.FTZ R6, R187, R0, -R5 ;  /* 0x00000000bb067223 */ /* 0x002fe20000010805 */
[----:B------:R-:W-:-:S03]  /*1b330*/  FADD.FTZ R4, R157, R4 ;  /* 0x000000049d047221 */ /* 0x000fc60000010000 */
[----:B------:R1:W-:Y:S01]  /*1b340*/  MUFU.EX2 R92, R6 ;  /* 0x00000006005c7308 */ /* 0x0003e20000000800 */
[----:B------:R-:W-:Y:S01]  /*1b350*/  FADD.FTZ R2, R152, R2 ;  /* 0x0000000298027221 */ /* 0x000fe20000010000 */
[----:B------:R-:W-:Y:S01]  /*1b360*/  HMMA.16816.F32 R52, R8, R20, R76 ;  /* 0x000000140834723c */ /* 0x000fe2000000184c */
[----:B------:R-:W-:Y:S02]  /*1b370*/  FADD.FTZ R4, R155, R4 ;  /* 0x000000049b047221 */ /* 0x000fe40000010000 */
[----:B------:R-:W-:Y:S02]  /*1b380*/  FADD.FTZ R2, R61, R2 ;  /* 0x000000023d027221 */ /* 0x000fe40000010000 */
[----:B------:R-:W-:-:S03]  /*1b390*/  FADD.FTZ R4, R158, R4 ;  /* 0x000000049e047221 */ /* 0x000fc60000010000 */
[----:B--2---:R-:W-:Y:S01]  /*1b3a0*/  HMMA.16816.F32 R80, R8, R28, R56 ;  /* 0x0000001c0850723c */ /* 0x004fe20000001838 */
[----:B-1----:R-:W-:-:S07]  /*1b3b0*/  FFMA.FTZ R6, R204, R0, -R5 ;  /* 0x00000000cc067223 */ /* 0x002fce0000010805 */
[C---:B------:R-:W-:Y:S01]  /*1b3c0*/  HMMA.16816.F32 R44, R8.reuse, R30, R64 ;  /* 0x0000001e082c723c */ /* 0x040fe20000001840 */
[----:B------:R-:W1:Y:S01]  /*1b3d0*/  LDSM.16.MT88.4 R28, [R160+0x11000] ;  /* 0x01100000a01c783b */ /* 0x000e620000004200 */
[----:B------:R2:W5:Y:S01]  /*1b3e0*/  MUFU.EX2 R76, R6 ;  /* 0x00000006004c7308 */ /* 0x0005620000000800 */
[----:B------:R-:W-:Y:S01]  /*1b3f0*/  FADD.FTZ R2, R153, R2 ;  /* 0x0000000299027221 */ /* 0x000fe20000010000 */
[----:B------:R-:W-:Y:S01]  /*1b400*/  FADD.FTZ R4, R148, R4 ;  /* 0x0000000494047221 */ /* 0x000fe20000010000 */
[----:B------:R-:W-:Y:S03]  /*1b410*/  LDSM.16.MT88.4 R160, [R160+0x11800] ;  /* 0x01180000a0a0783b */ /* 0x000fe60000004200 */
[----:B----4-:R-:W-:Y:S01]  /*1b420*/  HMMA.16816.F32 R40, R8, R16, R84 ;  /* 0x000000100828723c */ /* 0x010fe20000001854 */
[----:B------:R-:W-:Y:S01]  /*1b430*/  FADD.FTZ R2, R147, R2 ;  /* 0x0000000293027221 */ /* 0x000fe20000010000 */
[----:B--2---:R-:W-:-:S06]  /*1b440*/  FFMA.FTZ R6, R201, R0, -R3 ;  /* 0x00000000c9067223 */ /* 0x004fcc0000010803 */
[----:B------:R-:W-:Y:S01]  /*1b450*/  HMMA.16816.F32 R56, R8, R18, R68 ;  /* 0x000000120838723c */ /* 0x000fe20000001844 */
[----:B------:R-:W2:Y:S01]  /*1b460*/  LDSM.16.MT88.4 R16, [R38+0x11000] ;  /* 0x011000002610783b */ /* 0x000ea20000004200 */
[----:B------:R4:W-:Y:S01]  /*1b470*/  MUFU.EX2 R67, R6 ;  /* 0x0000000600437308 */ /* 0x0009e20000000800 */
[----:B------:R-:W-:Y:S01]  /*1b480*/  FADD.FTZ R4, R151, R4 ;  /* 0x0000000497047221 */ /* 0x000fe20000010000 */
[----:B------:R-:W-:Y:S01]  /*1b490*/  FADD.FTZ R2, R39, R2 ;  /* 0x0000000227027221 */ /* 0x000fe20000010000 */
[----:B------:R-:W-:Y:S02]  /*1b4a0*/  LDSM.16.MT88.4 R152, [R38+0x11800] ;  /* 0x011800002698783b */ /* 0x000fe40000004200 */
[----:B------:R-:W-:Y:S01]  /*1b4b0*/  FADD.FTZ R4, R150, R4 ;  /* 0x0000000496047221 */ /* 0x000fe20000010000 */
[----:B----4-:R-:W-:-:S04]  /*1b4c0*/  FFMA.FTZ R6, R200, R0, -R3 ;  /* 0x00000000c8067223 */ /* 0x010fc80000010803 */
[----:B------:R4:W1:Y:S01]  /*1b4d0*/  MUFU.EX2 R66, R6 ;  /* 0x0000000600427308 */ /* 0x0008620000000800 */
[----:B------:R-:W-:Y:S01]  /*1b4e0*/  FADD.FTZ R2, R146, R2 ;  /* 0x0000000292027221 */ /* 0x000fe20000010000 */
[----:B------:R-:W-:-:S03]  /*1b4f0*/  FADD.FTZ R4, R149, R4 ;  /* 0x0000000495047221 */ /* 0x000fc60000010000 */
[----:B------:R-:W-:Y:S01]  /*1b500*/  FADD.FTZ R2, R145, R2 ;  /* 0x0000000291027221 */ /* 0x000fe20000010000 */
[----:B----4-:R-:W-:-:S04]  /*1b510*/  FFMA.FTZ R6, R196, R0, -R3 ;  /* 0x00000000c4067223 */ /* 0x010fc80000010803 */
[----:B------:R4:W-:Y:S01]  /*1b520*/  MUFU.EX2 R65, R6 ;  /* 0x0000000600417308 */ /* 0x0009e20000000800 */
[----:B------:R-:W-:Y:S01]  /*1b530*/  FADD.FTZ R4, R141, R4 ;  /* 0x000000048d047221 */ /* 0x000fe20000010000 */
[----:B------:R-:W-:Y:S01]  /*1b540*/  FADD.FTZ R2, R140, R2 ;  /* 0x000000028c027221 */ /* 0x000fe20000010000 */
[----:B----4-:R-:W-:-:S05]  /*1b550*/  FFMA.FTZ R6, R181, R0, -R3 ;  /* 0x00000000b5067223 */ /* 0x010fca0000010803 */
[----:B------:R4:W2:Y:S01]  /*1b560*/  MUFU.EX2 R64, R6 ;  /* 0x0000000600407308 */ /* 0x0008a20000000800 */
[----:B------:R-:W-:Y:S01]  /*1b570*/  FADD.FTZ R4, R144, R4 ;  /* 0x0000000490047221 */ /* 0x000fe20000010000 */
[----:B------:R-:W-:Y:S01]  /*1b580*/  FADD.FTZ R2, R139, R2 ;  /* 0x000000028b027221 */ /* 0x000fe20000010000 */
[C---:B------:R-:W-:Y:S01]  /*1b590*/  HMMA.16816.F32 R48, R8.reuse, R22, R72 ;  /* 0x000000160830723c */ /* 0x040fe20000001848 */
[----:B------:R-:W2:Y:S01]  /*1b5a0*/  LDSM.16.MT88.4 R20, [R36+0x11000] ;  /* 0x011000002414783b */ /* 0x000ea20000004200 */
[----:B------:R-:W-:Y:S01]  /*1b5b0*/  FADD.FTZ R4, R143, R4 ;  /* 0x000000048f047221 */ /* 0x000fe20000010000 */
[----:B------:R-:W-:Y:S02]  /*1b5c0*/  FADD.FTZ R2, R138, R2 ;  /* 0x000000028a027221 */ /* 0x000fe40000010000 */
[----:B------:R2:W-:Y:S01]  /*1b5d0*/  LDSM.16.MT88.4 R144, [R36+0x11800] ;  /* 0x011800002490783b */ /* 0x0005e20000004200 */
[----:B------:R-:W-:Y:S02]  /*1b5e0*/  FADD.FTZ R4, R142, R4 ;  /* 0x000000048e047221 */ /* 0x000fe40000010000 */
[----:B---3--:R-:W-:Y:S01]  /*1b5f0*/  HMMA.16816.F32 R88, R8, R24, R88 ;  /* 0x000000180858723c */ /* 0x008fe20000001858 */
[----:B----4-:R-:W-:-:S07]  /*1b600*/  FFMA.FTZ R6, R180, R0, -R5 ;  /* 0x00000000b4067223 */ /* 0x010fce0000010805 */
[----:B------:R-:W-:Y:S01]  /*1b610*/  HMMA.16816.F32 R32, R8, R26, R32 ;  /* 0x0000001a0820723c */ /* 0x000fe20000001820 */
[----:B------:R3:W4:Y:S01]  /*1b620*/  MUFU.EX2 R61, R6 ;  /* 0x00000006003d7308 */ /* 0x0007220000000800 */
[----:B------:R-:W-:Y:S01]  /*1b630*/  F2FP.F16.F32.PACK_AB R8, R93, R94 ;  /* 0x0000005e5d08723e */ /* 0x000fe200000000ff */
[----:B------:R-:W-:Y:S01]  /*1b640*/  FADD.FTZ R2, R137, R2 ;  /* 0x0000000289027221 */ /* 0x000fe20000010000 */
[----:B-----5:R-:W-:Y:S01]  /*1b650*/  F2FP.F16.F32.PACK_AB R10, R76, R92 ;  /* 0x0000005c4c0a723e */ /* 0x020fe200000000ff */
[----:B------:R-:W-:Y:S01]  /*1b660*/  FADD.FTZ R4, R131, R4 ;  /* 0x0000000483047221 */ /* 0x000fe20000010000 */
[----:B-1----:R-:W-:Y:S02]  /*1b670*/  F2FP.F16.F32.PACK_AB R9, R66, R67 ;  /* 0x000000434209723e */ /* 0x002fe400000000ff */
[----:B--2---:R-:W-:Y:S01]  /*1b680*/  F2FP.F16.F32.PACK_AB R11, R64, R65 ;  /* 0x00000041400b723e */ /* 0x004fe200000000ff */
[----:B------:R-:W-:Y:S01]  /*1b690*/  FADD.FTZ R2, R130, R2 ;  /* 0x0000000282027221 */ /* 0x000fe20000010000 */
[----:B------:R-:W1:Y:S01]  /*1b6a0*/  LDSM.16.MT88.4 R24, [R14+0x11000] ;  /* 0x011000000e18783b */ /* 0x000e620000004200 */
[----:B---3--:R-:W-:-:S04]  /*1b6b0*/  FFMA.FTZ R6, R185, R0, -R5 ;  /* 0x00000000b9067223 */ /* 0x008fc80000010805 */
[----:B------:R2:W-:Y:S01]  /*1b6c0*/  MUFU.EX2 R39, R6 ;  /* 0x0000000600277308 */ /* 0x0005e20000000800 */
        /* <DEDUP_REMOVED lines=8> */
[----:B------:R-:W-:Y:S01]  /*1b750*/  HMMA.16816.F32 R52, R8, R16, R52 ;  /* 0x000000100834723c */ /* 0x000fe20000001834 */
[----:B------:R-:W-:Y:S01]  /*1b760*/  FADD.FTZ R4, R132, R4 ;  /* 0x0000000484047221 */ /* 0x000fe20000010000 */
[----:B------:R-:W-:-:S03]  /*1b770*/  FADD.FTZ R2, R128, R2 ;  /* 0x0000000280027221 */ /* 0x000fc60000010000 */
        /* <DEDUP_REMOVED lines=43> */
[----:B------:R-:W-:-:S03]  /*1ba30*/  FADD.FTZ R2, R92, R2 ;  /* 0x000000025c027221 */ /* 0x000fc60000010000 */
[----:B------:R-:W-:Y:S02]  /*1ba40*/  FADD.FTZ R0, R65, R0 ;  /* 0x0000000041007221 */ /* 0x000fe40000010000 */
[----:B------:R1:W2:Y:S01]  /*1ba50*/  MUFU.EX2 R15, R5 ;  /* 0x00000005000f7308 */ /* 0x0002a20000000800 */
[----:B------:R-:W-:Y:S01]  /*1ba60*/  FADD.FTZ R2, R76, R2 ;  /* 0x000000024c027221 */ /* 0x000fe20000010000 */
[----:B------:R-:W-:-:S06]  /*1ba70*/  FADD.FTZ R0, R64, R0 ;  /* 0x0000000040007221 */ /* 0x000fcc0000010000 */
[----:B------:R-:W2:Y:S01]  /*1ba80*/  MUFU.EX2 R3, R3 ;  /* 0x0000000300037308 */ /* 0x000ea20000000800 */
[----:B----4-:R-:W-:Y:S01]  /*1ba90*/  FADD.FTZ R2, R61, R2 ;  /* 0x000000023d027221 */ /* 0x010fe20000010000 */
[----:B---3--:R-:W-:Y:S01]  /*1baa0*/  FADD.FTZ R0, R17, R0 ;  /* 0x0000000011007221 */ /* 0x008fe20000010000 */
[----:B-1----:R-:W1:Y:S02]  /*1bab0*/  LDSM.16.MT88.4 R4, [R14+0x11800] ;  /* 0x011800000e04783b */ /* 0x002e640000004200 */
[----:B------:R-:W-:Y:S01]  /*1bac0*/  FADD.FTZ R2, R39, R2 ;  /* 0x0000000227027221 */ /* 0x000fe20000010000 */
[----:B-----5:R-:W-:-:S03]  /*1bad0*/  FADD.FTZ R0, R16, R0 ;  /* 0x0000000010007221 */ /* 0x020fc60000010000 */
[----:B--2---:R-:W-:Y:S01]  /*1bae0*/  FADD.FTZ R2, R29, R2 ;  /* 0x000000021d027221 */ /* 0x004fe20000010000 */
[----:B------:R-:W-:Y:S01]  /*1baf0*/  FADD.FTZ R0, R15, R0 ;  /* 0x000000000f007221 */ /* 0x000fe20000010000 */
[----:B------:R-:W-:Y:S01]  /*1bb00*/  F2FP.F16.F32.PACK_AB R136, R39, R61 ;  /* 0x0000003d2788723e */ /* 0x000fe200000000ff */
[----:B------:R-:W-:Y:S01]  /*1bb10*/  HMMA.16816.F32 R40, R8, R20, R40 ;  /* 0x000000140828723c */ /* 0x000fe20000001828 */
[----:B------:R-:W-:Y:S01]  /*1bb20*/  FADD.FTZ R36, R28, R2 ;  /* 0x000000021c247221 */ /* 0x000fe20000010000 */
[----:B------:R-:W-:-:S06]  /*1bb30*/  FADD.FTZ R61, R3, R0 ;  /* 0x00000000033d7221 */ /* 0x000fcc0000010000 */
[C---:B------:R-:W-:Y:S01]  /*1bb40*/  HMMA.16816.F32 R44, R8.reuse, R30, R44 ;  /* 0x0000001e082c723c */ /* 0x040fe2000000182c */
[----:B------:R2:W-:Y:S07]  /*1bb50*/  STL [R1+0x40], R36 ;  /* 0x0000402401007387 */ /* 0x0005ee0000100800 */
[C---:B------:R-:W-:Y:S01]  /*1bb60*/  HMMA.16816.F32 R48, R8.reuse, R18, R48 ;  /* 0x000000120830723c */ /* 0x040fe20000001830 */
[----:B------:R2:W-:Y:S07]  /*1bb70*/  STL [R1+0x4c], R61 ;  /* 0x00004c3d01007387 */ /* 0x0005ee0000100800 */
[C---:B------:R-:W-:Y:S08]  /*1bb80*/  HMMA.16816.F32 R20, R8.reuse, R22, R56 ;  /* 0x000000160814723c */ /* 0x040ff00000001838 */
[C---:B------:R-:W-:Y:S08]  /*1bb90*/  HMMA.16816.F32 R140, R8.reuse, R24, R88 ;  /* 0x00000018088c723c */ /* 0x040ff00000001858 */
[----:B------:R-:W-:Y:S01]  /*1bba0*/  HMMA.16816.F32 R8, R8, R26, R32 ;  /* 0x0000001a0808723c */ /* 0x000fe20000001820 */
[----:B------:R-:W-:-:S02]  /*1bbb0*/  ISETP.GT.AND P0, PT, R115, R252, PT ;  /* 0x000000fc7300720c */ /* 0x000fc40003f04270 */
        /* <DEDUP_REMOVED lines=10> */
[C---:B-1----:R-:W-:Y:S08]  /*1bc60*/  HMMA.16816.F32 R140, R136.reuse, R4, R140 ;  /* 0x00000004888c723c */ /* 0x042ff0000000188c */
[----:B------:R-:W-:Y:S01]  /*1bc70*/  HMMA.16816.F32 R136, R136, R6, R8 ;  /* 0x000000068888723c */ /* 0x000fe20000001808 */
[----:B------:R-:W-:-:S04]  /*1bc80*/  NOP ;  /* 0x0000000000007918 */ /* 0x000fc80000000000 */
[----:B--2---:R-:W-:-:S15]  /*1bc90*/  @!P0 BRA `(.L_x_3462) ;  /* 0x0000008000008947 */ /* 0x004fde0003800000 */
[----:B------:R-:W2:Y:S01]  /*1bca0*/  LDL.64 R188, [R1+0x58] ;  /* 0x0000580001bc7983 */ /* 0x000ea20000100a00 */
[----:B------:R-:W-:-:S04]  /*1bcb0*/  DEPBAR.LE SB0, 0x0 ;  /* 0x000080000000791a */ /* 0x000fc80000000000 */
[----:B------:R-:W3:Y:S04]  /*1bcc0*/  LDL R220, [R1+0x68] ;  /* 0x0000680001dc7983 */ /* 0x000ee80000100800 */
[----:B------:R1:W5:Y:S04]  /*1bcd0*/  LDL R192, [R1+0x44] ;  /* 0x0000440001c07983 */ /* 0x0003680000100800 */
[----:B------:R1:W5:Y:S01]  /*1bce0*/  LDL R193, [R1+0x48] ;  /* 0x0000480001c17983 */ /* 0x0003620000100800 */
[----:B------:R-:W-:Y:S05]  /*1bcf0*/  WARPSYNC.ALL ;  /* 0x0000000000007948 */ /* 0x000fea0003800000 */
[----:B------:R-:W-:Y:S01]  /*1bd00*/  BSSY.RECONVERGENT B0, `(.L_x_3463) ;  /* 0x0000055000007945 */ /* 0x000fe20003800200 */
[----:B------:R-:W-:Y:S01]  /*1bd10*/  BAR.SYNC.DEFER_BLOCKING 0x0 ;  /* 0x0000000000007b1d */ /* 0x000fe20000010000 */
[----:B--2---:R-:W-:-:S04]  /*1bd20*/  ISETP.NE.U32.AND P1, PT, R188, RZ, PT ;  /* 0x000000ffbc00720c */ /* 0x004fc80003f25070 */
[----:B------:R-:W-:Y:S01]  /*1bd30*/  ISETP.NE.AND.EX P1, PT, R189, RZ, PT, P1 ;  /* 0x000000ffbd00720c */ /* 0x000fe20003f25310 */
[----:B---3--:R-:W-:-:S12]  /*1bd40*/  VIADD R9, R220, 0xfffffffe ;  /* 0xfffffffedc097836 */ /* 0x008fd80000000000 */
[----:B-1----:R-:W-:Y:S05]  /*1bd50*/  @!P1 BRA `(.L_x_3464) ;  /* 0x00000004000c9947 */ /* 0x002fea0003800000 */
[----:B------:R-:W2:Y:S04]  /*1bd60*/  LD.E R2, desc[UR4][R134.64+0x170] ;  /* 0x0001700486027980 */ /* 0x000ea8000c101900 */
[----:B------:R-:W3:Y:S04]  /*1bd70*/  LDL.LU R184, [R1+0x88] ;  /* 0x0000880001b87983 */ /* 0x000ee80000300800 */
[----:B------:R-:W4:Y:S01]  /*1bd80*/  LDL.64 R188, [R1+0x30] ;  /* 0x0000300001bc7983 */ /* 0x000f220000100a00 */
[----:B------:R-:W-:-:S05]  /*1bd90*/  IMAD.SHL.U32 R9, R9, 0x100, RZ ;  /* 0x0000010009097824 */ /* 0x000fca00078e00ff */
[----:B------:R-:W-:Y:S02]  /*1bda0*/  IABS R6, R9 ;  /* 0x0000000900067213 */ /* 0x000fe40000000000 */
[----:B--2---:R-:W-:-:S04]  /*1bdb0*/  IABS R0, R2 ;  /* 0x0000000200007213 */ /* 0x004fc80000000000 */
[----:B------:R-:W1:Y:S08]  /*1bdc0*/  I2F.RP R4, R0 ;  /* 0x0000000000047306 */ /* 0x000e700000209400 */
[----:B-1----:R-:W1:Y:S02]  /*1bdd0*/  MUFU.RCP R4, R4 ;  /* 0x0000000400047308 */ /* 0x002e640000001000 */
[----:B-1----:R-:W-:-:S06]  /*1bde0*/  VIADD R4, R4, 0xffffffe ;  /* 0x0ffffffe04047836 */ /* 0x002fcc0000000000 */
[----:B------:R-:W1:Y:S01]  /*1bdf0*/  F2I.FTZ.U32.TRUNC.NTZ R5, R4 ;  /* 0x0000000400057305 */ /* 0x000e62000021f000 */
[----:B---3--:R-:W-:Y:S02]  /*1be00*/  IADD3 R8, PT, PT, R184, -0x100, RZ ;  /* 0xffffff00b8087810 */ /* 0x008fe40007ffe0ff */
[----:B------:R-:W-:Y:S01]  /*1be10*/  IABS R10, R2 ;  /* 0x00000002000a7213 */ /* 0x000fe20000000000 */
[----:B-1----:R-:W-:Y:S02]  /*1be20*/  IMAD.MOV R3, RZ, RZ, -R5 ;  /* 0x000000ffff037224 */ /* 0x002fe400078e0a05 */
[----:B------:R-:W-:Y:S02]  /*1be30*/  IMAD.MOV.U32 R4, RZ, RZ, RZ ;  /* 0x000000ffff047224 */ /* 0x000fe400078e00ff */
[----:B------:R-:W-:-:S04]  /*1be40*/  IMAD R3, R3, R0, RZ ;  /* 0x0000000003037224 */ /* 0x000fc800078e02ff */
[----:B------:R-:W-:Y:S01]  /*1be50*/  IMAD.HI.U32 R4, R5, R3, R4 ;  /* 0x0000000305047227 */ /* 0x000fe200078e0004 */
[----:B------:R-:W-:Y:S02]  /*1be60*/  MOV R5, R6 ;  /* 0x0000000600057202 */ /* 0x000fe40000000f00 */
[----:B------:R-:W-:Y:S01]  /*1be70*/  IABS R7, R8 ;  /* 0x0000000800077213 */ /* 0x000fe20000000000 */
        /* <DEDUP_REMOVED lines=26> */
[----:B----4-:R-:W-:-:S04]  /*1c020*/  IMAD.WIDE R8, R3, 0x4, R188 ;  /* 0x0000000403087825 */ /* 0x010fc800078e02bc */
        /* <DEDUP_REMOVED lines=22> */
.L_x_3464:
        /* <DEDUP_REMOVED lines=12> */
.L_x_3465:
[----:B------:R-:W-:Y:S05]  /*1c250*/  BSYNC.RECONVERGENT B0 ;  /* 0x0000000000007941 */ /* 0x000fea0003800200 */
.L_x_3463:
[----:B------:R-:W3:Y:S04]  /*1c260*/  LDL R0, [R1+0x28] ;  /* 0x0000280001007983 */ /* 0x000ee80000100800 */
[----:B--2---:R-:W2:Y:S04]  /*1c270*/  LDL R3, [R1+0x2c] ;  /* 0x00002c0001037983 */ /* 0x004ea80000100800 */
[----:B------:R-:W4:Y:S04]  /*1c280*/  LDL R10, [R1+0x48] ;  /* 0x00004800010a7983 */ /* 0x000f280000100800 */
[----:B------:R-:W5:Y:S04]  /*1c290*/  LDL R11, [R1+0x44] ;  /* 0x00004400010b7983 */ /* 0x000f680000100800 */
[----:B------:R-:W5:Y:S04]  /*1c2a0*/  LDL R2, [R1+0x54] ;  /* 0x0000540001027983 */ /* 0x000f680000100800 */
[----:B------:R-:W5:Y:S04]  /*1c2b0*/  LDL.LU R20, [R1+0x20] ;  /* 0x0000200001147983 */ /* 0x000f680000300800 */
[----:B------:R-:W5:Y:S04]  /*1c2c0*/  LDL.LU R17, [R1+0x84] ;  /* 0x0000840001117983 */ /* 0x000f680000300800 */
[----:B------:R-:W5:Y:S04]  /*1c2d0*/  LDL R16, [R1+0x3c] ;  /* 0x00003c0001107983 */ /* 0x000f680000100800 */
[----:B------:R-:W5:Y:S04]  /*1c2e0*/  LDL R15, [R1+0x38] ;  /* 0x00003800010f7983 */ /* 0x000f680000100800 */
[----:B------:R-:W5:Y:S01]  /*1c2f0*/  LDL.LU R14, [R1+0x80] ;  /* 0x00008000010e7983 */ /* 0x000f620000300800 */
[----:B------:R-:W-:-:S02]  /*1c300*/  IMAD.MOV.U32 R31, RZ, RZ, 0x20 ;  /* 0x00000020ff1f7424 */ /* 0x000fc400078e00ff */
[C---:B---3--:R-:W-:Y:S01]  /*1c310*/  IMAD.SHL.U32 R22, R0.reuse, 0x20, RZ ;  /* 0x0000002000167824 */ /* 0x048fe200078e00ff */
[----:B--2---:R-:W-:-:S04]  /*1c320*/  SHF.L.U64.HI R0, R0, 0x5, R3 ;  /* 0x0000000500007819 */ /* 0x004fc80000010203 */
[----:B----4-:R-:W-:-:S05]  /*1c330*/  IADD3 R8, P0, PT, R22, R10, RZ ;  /* 0x0000000a16087210 */ /* 0x010fca0007f1e0ff */
[----:B-----5:R-:W-:Y:S01]  /*1c340*/  IMAD.X R9, R0, 0x1, R11, P0 ;  /* 0x0000000100097824 */ /* 0x020fe200000e060b */
[----:B------:R-:W-:-:S04]  /*1c350*/  IADD3 R6, P0, PT, R8, R22, RZ ;  /* 0x0000001608067210 */ /* 0x000fc80007f1e0ff */
[----:B------:R-:W-:Y:S02]  /*1c360*/  IADD3.X R7, PT, PT, R9, R0, RZ, P0, !PT ;  /* 0x0000000009077210 */ /* 0x000fe400007fe4ff */
[----:B------:R-:W-:Y:S02]  /*1c370*/  IADD3 R4, P2, PT, R6, R22, RZ ;  /* 0x0000001606047210 */ /* 0x000fe40007f5e0ff */
[----:B------:R-:W-:-:S03]  /*1c380*/  ISETP.GE.AND P0, PT, R12, R2, PT ;  /* 0x000000020c00720c */ /* 0x000fc60003f06270 */
[----:B------:R-:W-:Y:S01]  /*1c390*/  IMAD.X R5, R7, 0x1, R0, P2 ;  /* 0x0000000107057824 */ /* 0x000fe200010e0600 */
[----:B------:R-:W-:-:S05]  /*1c3a0*/  IADD3 R2, P2, PT, R4, R22, RZ ;  /* 0x0000001604027210 */ /* 0x000fca0007f5e0ff */
[----:B------:R-:W-:Y:S01]  /*1c3b0*/  IMAD.X R3, R5, 0x1, R0, P2 ;  /* 0x0000000105037824 */ /* 0x000fe200010e0600 */
[----:B------:R-:W-:Y:S01]  /*1c3c0*/  IADD3 R12, P2, PT, R2, R22, RZ ;  /* 0x00000016020c7210 */ /* 0x000fe20007f5e0ff */
[----:B------:R-:W-:Y:S01]  /*1c3d0*/  IMAD.MOV.U32 R225, RZ, RZ, R20 ;  /* 0x000000ffffe17224 */ /* 0x000fe200078e0014 */
[----:B------:R-:W-:Y:S01]  /*1c3e0*/  MOV R29, R16 ;  /* 0x00000010001d7202 */ /* 0x000fe20000000f00 */
[----:B------:R-:W-:Y:S01]  /*1c3f0*/  IMAD.MOV.U32 R28, RZ, RZ, R17 ;  /* 0x000000ffff1c7224 */ /* 0x000fe200078e0011 */
[----:B------:R-:W-:Y:S01]  /*1c400*/  IADD3.X R13, PT, PT, R3, R0, RZ, P2, !PT ;  /* 0x00000000030d7210 */ /* 0x000fe200017fe4ff */
[----:B------:R-:W-:Y:S01]  /*1c410*/  IMAD.MOV.U32 R32, RZ, RZ, R14 ;  /* 0x000000ffff207224 */ /* 0x000fe200078e000e */
[----:B------:R-:W-:Y:S01]  /*1c420*/  IADD3 R18, P2, PT, R12, R22, RZ ;  /* 0x000000160c127210 */ /* 0x000fe20007f5e0ff */
[----:B------:R-:W-:Y:S01]  /*1c430*/  IMAD.MOV.U32 R30, RZ, RZ, R15 ;  /* 0x000000ffff1e7224 */ /* 0x000fe200078e000f */
[----:B------:R-:W-:Y:S01]  /*1c440*/  @!PT LDS RZ, [RZ] ;  /* 0x00000000fffff984 */ /* 0x000fe20000000800 */
[----:B------:R-:W-:Y:S01]  /*1c450*/  @!PT LDS RZ, [RZ] ;  /* 0x00000000fffff984 */ /* 0x000fe20000000800 */
[----:B------:R-:W-:Y:S01]  /*1c460*/  @!PT LDS RZ, [RZ] ;  /* 0x00000000fffff984 */ /* 0x000fe20000000800 */
[----:B------:R2:W-:Y:S02]  /*1c470*/  @!P0 LDGSTS.E.BYPASS.LTC128B.128 [R63+0xa000], desc[UR4][R10.64] ;  /* 0x0a0000000a3f8fae */ /* 0x0005e4000b981a04 */
[----:B------:R-:W-:-:S02]  /*1c480*/  IADD3.X R19, PT, PT, R13, R0, RZ, P2, !PT ;  /* 0x000000000d137210 */ /* 0x000fc400017fe4ff */
[----:B------:R-:W-:-:S05]  /*1c490*/  IADD3 R20, P2, PT, R18, R22, RZ ;  /* 0x0000001612147210 */ /* 0x000fca0007f5e0ff */
[----:B------:R-:W-:Y:S01]  /*1c4a0*/  IMAD.X R21, R19, 0x1, R0, P2 ;  /* 0x0000000113157824 */ /* 0x000fe200010e0600 */
[----:B------:R-:W-:-:S05]  /*1c4b0*/  IADD3 R16, P2, PT, R20, R22, RZ ;  /* 0x0000001614107210 */ /* 0x000fca0007f5e0ff */
[----:B------:R-:W-:Y:S01]  /*1c4c0*/  IMAD.X R17, R21, 0x1, R0, P2 ;  /* 0x0000000115117824 */ /* 0x000fe200010e0600 */
[----:B------:R-:W-:-:S04]  /*1c4d0*/  IADD3 R14, P2, PT, R16, R22, RZ ;  /* 0x00000016100e7210 */ /* 0x000fc80007f5e0ff */
[----:B------:R-:W-:Y:S01]  /*1c4e0*/  IADD3.X R15, PT, PT, R17, R0, RZ, P2, !PT ;  /* 0x00000000110f7210 */ /* 0x000fe200017fe4ff */
[----:B------:R-:W-:Y:S04]  /*1c4f0*/  @P0 STS.128 [R63+0xa000], RZ ;  /* 0x00a000ff3f000388 */ /* 0x000fe80000000c00 */
[----:B------:R-:W-:Y:S01]  /*1c500*/  @!PT LDS RZ, [RZ] ;  /* 0x00000000fffff984 */ /* 0x000fe20000000800 */
[----:B------:R-:W-:Y:S01]  /*1c510*/  @!PT LDS RZ, [RZ] ;  /* 0x00000000fffff984 */ /* 0x000fe20000000800 */
[----:B------:R-:W-:Y:S01]  /*1c520*/  @!PT LDS RZ, [RZ] ;  /* 0x00000000fffff984 */ /* 0x000fe20000000800 */
[----:B------:R3:W-:Y:S01]  /*1c530*/  @!P0 LDGSTS.E.BYPASS.LTC128B.128 [R63+0xa800], desc[UR4][R8.64] ;  /* 0x0a800000083f8fae */ /* 0x0007e2000b981a04 */
[----:B--2---:R-:W-:-:S05]  /*1c540*/  IADD3 R10, P2, PT, R14, R22, RZ ;  /* 0x000000160e0a7210 */ /* 0x004fca0007f5e0ff */
[----:B------:R-:W-:Y:S01]  /*1c550*/  IMAD.X R11, R15, 0x1, R0, P2 ;  /* 0x000000010f0b7824 */ /* 0x000fe200010e0600 */
        /* <DEDUP_REMOVED lines=24> */
[----:B----4-:R-:W-:-:S03]  /*1c6e0*/  IADD3 R4, P2, PT, R6, R22, RZ ;  /* 0x0000001606047210 */ /* 0x010fc60007f5e0ff */
[----:B------:R-:W-:Y:S04]  /*1c6f0*/  @P0 STS.128 [R63+0xc800], RZ ;  /* 0x00c800ff3f000388 */ /* 0x000fe80000000c00 */
[----:B------:R-:W-:Y:S01]  /*1c700*/  @!PT LDS RZ, [RZ] ;  /* 0x00000000fffff984 */ /* 0x000fe20000000800 */
[----:B------:R-:W-:Y:S01]  /*1c710*/  @!PT LDS RZ, [RZ] ;  /* 0x00000000fffff984 */ /* 0x000fe20000000800 */
[----:B------:R-:W-:Y:S01]  /*1c720*/  @!PT LDS RZ, [RZ] ;  /* 0x00000000fffff984 */ /* 0x000fe20000000800 */
[----:B------:R-:W-:Y:S01]  /*1c730*/  @!P0 LDGSTS.E.BYPASS.LTC128B.128 [R63+0xd000], desc[UR4][R18.64] ;  /* 0x0d000000123f8fae */ /* 0x000fe2000b981a04 */
[----:B------:R-:W-:-:S03]  /*1c740*/  IMAD.X R5, R7, 0x1, R0, P2 ;  /* 0x0000000107057824 */ /* 0x000fc600010e0600 */
[----:B------:R-:W-:Y:S04]  /*1c750*/  @P0 STS.128 [R63+0xd000], RZ ;  /* 0x00d000ff3f000388 */ /* 0x000fe80000000c00 */
[----:B------:R-:W-:Y:S01]  /*1c760*/  @!PT LDS RZ, [RZ] ;  /* 0x00000000fffff984 */ /* 0x000fe20000000800 */
[----:B------:R-:W-:Y:S01]  /*1c770*/  @!PT LDS RZ, [RZ] ;  /* 0x00000000fffff984 */ /* 0x000fe20000000800 */
[----:B------:R-:W-:Y:S01]  /*1c780*/  @!PT LDS RZ, [RZ] ;  /* 0x00000000fffff984 */ /* 0x000fe20000000800 */
[----:B------:R4:W-:Y:S01]  /*1c790*/  @!P0 LDGSTS.E.BYPASS.LTC128B.128 [R63+0xd800], desc[UR4][R20.64] ;  /* 0x0d800000143f8fae */ /* 0x0009e2000b981a04 */
[----:B---3--:R-:W-:-:S03]  /*1c7a0*/  IADD3 R2, P3, PT, R4, R22, RZ ;  /* 0x0000001604027210 */ /* 0x008fc60007f7e0ff */
[----:B------:R-:W-:Y:S04]  /*1c7b0*/  @P0 STS.128 [R63+0xd800], RZ ;  /* 0x00d800ff3f000388 */ /* 0x000fe80000000c00 */
[----:B------:R-:W-:Y:S01]  /*1c7c0*/  @!PT LDS RZ, [RZ] ;  /* 0x00000000fffff984 */ /* 0x000fe20000000800 */
[----:B------:R-:W-:Y:S01]  /*1c7d0*/  @!PT LDS RZ, [RZ] ;  /* 0x00000000fffff984 */ /* 0x000fe20000000800 */
[----:B------:R-:W-:Y:S01]  /*1c7e0*/  @!PT LDS RZ, [RZ] ;  /* 0x00000000fffff984 */ /* 0x000fe20000000800 */
[----:B------:R-:W-:Y:S01]  /*1c7f0*/  @!P0 LDGSTS.E.BYPASS.LTC128B.128 [R63+0xe000], desc[UR4][R16.64] ;  /* 0x0e000000103f8fae */ /* 0x000fe2000b981a04 */
[----:B------:R-:W-:-:S03]  /*1c800*/  IMAD.X R3, R5, 0x1, R0, P3 ;  /* 0x0000000105037824 */ /* 0x000fc600018e0600 */
[----:B------:R-:W-:Y:S01]  /*1c810*/  @P0 STS.128 [R63+0xe000], RZ ;  /* 0x00e000ff3f000388 */ /* 0x000fe20000000c00 */
[----:B--2---:R-:W-:-:S03]  /*1c820*/  @!P0 IADD3 R12, P2, PT, R2, R22, RZ ;  /* 0x00000016020c8210 */ /* 0x004fc60007f5e0ff */
        /* <DEDUP_REMOVED lines=36> */
[----:B----4-:R-:W-:Y:S04]  /*1ca70*/  LDSM.16.M88.4 R20, [R60+0x2000] ;  /* 0x002000003c14783b */ /* 0x010fe80000000200 */
[----:B--2---:R-:W2:Y:S04]  /*1ca80*/  LDSM.16.M88.4 R4, [R225] ;  /* 0x00000000e104783b */ /* 0x004ea80000000200 */
[----:B------:R-:W4:Y:S04]  /*1ca90*/  LDSM.16.M88.4 R8, [R60+0x3800] ;  /* 0x003800003c08783b */ /* 0x000f280000000200 */
[----:B------:R-:W-:Y:S01]  /*1caa0*/  LDSM.16.M88.4 R16, [R60+0x2800] ;  /* 0x002800003c10783b */ /* 0x000fe20000000200 */
[----:B------:R-:W-:Y:S01]  /*1cab0*/  ISETP.NE.AND P2, PT, R32, RZ, PT ;  /* 0x000000ff2000720c */ /* 0x000fe20003f45270 */
[----:B------:R-:W-:Y:S01]  /*1cac0*/  IMAD.MOV.U32 R38, RZ, RZ, R30 ;  /* 0x000000ffff267224 */ /* 0x000fe200078e001e */
[----:B------:R-:W-:Y:S01]  /*1cad0*/  MOV R39, R29 ;  /* 0x0000001d00277202 */ /* 0x000fe20000000f00 */
[----:B------:R-:W-:Y:S01]  /*1cae0*/  IMAD.MOV.U32 R132, RZ, RZ, R28 ;  /* 0x000000ffff847224 */ /* 0x000fe200078e001c */
[----:B------:R-:W-:Y:S04]  /*1caf0*/  LDSM.16.M88.4 R24, [R60+0x4000] ;  /* 0x004000003c18783b */ /* 0x000fe80000000200 */
[----:B---3--:R-:W3:Y:S01]  /*1cb00*/  LDSM.16.M88.4 R12, [R60+0x3000] ;  /* 0x003000003c0c783b */ /* 0x008ee20000000200 */
[----:B------:R-:W-:-:S03]  /*1cb10*/  SEL R3, R31, 0xffffffe0, !P2 ;  /* 0xffffffe01f037807 */ /* 0x000fc60005000000 */
[----:B------:R-:W5:Y:S04]  /*1cb20*/  LDSM.16.M88.4 R28, [R60+0x9000] ;  /* 0x009000003c1c783b */ /* 0x000f680000000200 */
[----:B------:R-:W-:Y:S04]  /*1cb30*/  LDSM.16.M88.4 R40, [R60+0x8000] ;  /* 0x008000003c28783b */ /* 0x000fe80000000200 */
[----:B------:R-:W-:Y:S04]  /*1cb40*/  LDSM.16.M88.4 R72, [R60+0x4800] ;  /* 0x004800003c48783b */ /* 0x000fe80000000200 */
[----:B------:R-:W-:Y:S04]  /*1cb50*/  LDSM.16.M88.4 R52, [R60+0x6800] ;  /* 0x006800003c34783b */ /* 0x000fe80000000200 */
[----:B------:R-:W-:Y:S01]  /*1cb60*/  LDSM.16.M88.4 R68, [R60+0x5000] ;  /* 0x005000003c44783b */ /* 0x000fe20000000200 */
[C---:B--2---:R-:W-:Y:S03]  /*1cb70*/  HMMA.16816.F32 R96, R4.reuse, R20, RZ ;  /* 0x000000140460723c */ /* 0x044fe600000018ff */
[----:B------:R-:W-:Y:S04]  /*1cb80*/  LDSM.16.M88.4 R64, [R60+0x5800] ;  /* 0x005800003c40783b */ /* 0x000fe80000000200 */
[----:B------:R-:W-:Y:S01]  /*1cb90*/  LDSM.16.M88.4 R56, [R60+0x6000] ;  /* 0x006000003c38783b */ /* 0x000fe20000000200 */
[----:B------:R-:W-:Y:S03]  /*1cba0*/  HMMA.16816.F32 R92, R4, R22, RZ ;  /* 0x00000016045c723c */ /* 0x000fe600000018ff */
[----:B------:R-:W2:Y:S01]  /*1cbb0*/  LDSM.16.M88.4 R20, [R60+0x9800] ;  /* 0x009800003c14783b */ /* 0x000ea20000000200 */
[----:B------:R-:W-:Y:S01]  /*1cbc0*/  IMAD.IADD R0, R225, 0x1, R3 ;  /* 0x00000001e1007824 */ /* 0x000fe200078e0203 */
[----:B------:R-:W-:-:S02]  /*1cbd0*/  IADD3 R2, PT, PT, R60, R3, RZ ;  /* 0x000000033c027210 */ /* 0x000fc40007ffe0ff */
[----:B------:R-:W-:Y:S01]  /*1cbe0*/  LDSM.16.M88.4 R32, [R60+0x8800] ;  /* 0x008800003c20783b */ /* 0x000fe20000000200 */
[C---:B----4-:R-:W-:Y:S03]  /*1cbf0*/  HMMA.16816.F32 R120, R4.reuse, R8, RZ ;  /* 0x000000080478723c */ /* 0x050fe600000018ff */
[----:B------:R-:W-:Y:S04]  /*1cc00*/  LDSM.16.M88.4 R48, [R60+0x7000] ;  /* 0x007000003c30783b */ /* 0x000fe80000000200 */
[----:B------:R-:W-:Y:S01]  /*1cc10*/  LDSM.16.M88.4 R44, [R60+0x7800] ;  /* 0x007800003c2c783b */ /* 0x000fe20000000200 */
[C---:B---3--:R-:W-:Y:S03]  /*1cc20*/  HMMA.16816.F32 R84, R4.reuse, R12, RZ ;  /* 0x0000000c0454723c */ /* 0x048fe600000018ff */
[----:B------:R-:W-:Y:S04]  /*1cc30*/  LDSM.16.M88.4 R76, [R2+0x3000] ;  /* 0x00300000024c783b */ /* 0x000fe80000000200 */
[----:B------:R-:W0:Y:S01]  /*1cc40*/  LDGDEPBAR ;  /* 0x00000000000079af */ /* 0x000e220000000000 */
[C---:B------:R-:W-:Y:S03]  /*1cc50*/  HMMA.16816.F32 R112, R4.reuse, R14, RZ ;  /* 0x0000000e0470723c */ /* 0x040fe600000018ff */
[----:B------:R-:W-:Y:S05]  /*1cc60*/  LDSM.16.M88.4 R12, [R0] ;  /* 0x00000000000c783b */ /* 0x000fea0000000200 */
[C---:B------:R-:W-:Y:S01]  /*1cc70*/  HMMA.16816.F32 R128, R4.reuse, R10, RZ ;  /* 0x0000000a0480723c */ /* 0x040fe200000018ff */
[----:B------:R-:W3:Y:S07]  /*1cc80*/  LDSM.16.M88.4 R8, [R2+0x2800] ;  /* 0x002800000208783b */ /* 0x000eee0000000200 */
[C---:B------:R-:W-:Y:S08]  /*1cc90*/  HMMA.16816.F32 R88, R4.reuse, R16, RZ ;  /* 0x000000100458723c */ /* 0x040ff000000018ff */
[C---:B------:R-:W-:Y:S01]  /*1cca0*/  HMMA.16816.F32 R80, R4.reuse, R18, RZ ;  /* 0x000000120450723c */ /* 0x040fe200000018ff */
[----:B------:R-:W4:Y:S07]  /*1ccb0*/  LDSM.16.M88.4 R16, [R2+0x2000] ;  /* 0x002000000210783b */ /* 0x000f2e0000000200 */
[C---:B-----5:R-:W-:Y:S08]  /*1ccc0*/  HMMA.16816.F32 R248, R4.reuse, R28, RZ ;  /* 0x0000001c04f8723c */ /* 0x060ff000000018ff */
[C---:B------:R-:W-:Y:S08]  /*1ccd0*/  HMMA.16816.F32 R180, R4.reuse, R30, RZ ;  /* 0x0000001e04b4723c */ /* 0x040ff000000018ff */
[----:B--2---:R-:W-:Y:S08]  /*1cce0*/  HMMA.16816.F32 R28, R4, R20, RZ ;  /* 0x00000014041c723c */ /* 0x004ff000000018ff */
[----:B---3--:R-:W-:Y:S11]  /*1ccf0*/  HMMA.16816.F32 R208, R12, R8, R88 ;  /* 0x000000080cd0723c */ /* 0x008ff60000001858 */
[----:B------:R-:W-:Y:S01]  /*1cd00*/  MOV R20, R28 ;  /* 0x0000001c00147202 */ /* 0x000fe20000000f00 */
[----:B------:R-:W-:Y:S04]  /*1cd10*/  HMMA.16816.F32 R168, R4, R24, RZ ;  /* 0x0000001804a8723c */ /* 0x000fe800000018ff */
[----:B------:R-:W-:-:S04]  /*1cd20*/  IMAD.MOV.U32 R91, RZ, RZ, R20 ;  /* 0x000000ffff5b7224 */ /* 0x000fc800078e0014 */
[C---:B------:R-:W-:Y:S01]  /*1cd30*/  HMMA.16816.F32 R124, R4.reuse, R26, RZ ;  /* 0x0000001a047c723c */ /* 0x040fe200000018ff */
[----:B------:R-:W2:Y:S07]  /*1cd40*/  LDSM.16.M88.4 R24, [R2+0x3800] ;  /* 0x003800000218783b */ /* 0x000eae0000000200 */
[C---:B------:R-:W-:Y:S08]  /*1cd50*/  HMMA.16816.F32 R212, R4.reuse, R32, RZ ;  /* 0x0000002004d4723c */ /* 0x040ff000000018ff */
[C---:B------:R-:W-:Y:S01]  /*1cd60*/  HMMA.16816.F32 R240, R4.reuse, R34, RZ ;  /* 0x0000002204f0723c */ /* 0x040fe200000018ff */
[----:B------:R-:W-:Y:S07]  /*1cd70*/  LDSM.16.M88.4 R32, [R2+0x6800] ;  /* 0x006800000220783b */ /* 0x000fee0000000200 */
[----:B------:R-:W-:Y:S01]  /*1cd80*/  HMMA.16816.F32 R244, R4, R22, RZ ;  /* 0x0000001604f4723c */ /* 0x000fe200000018ff */
[----:B------:R-:W3:Y:S07]  /*1cd90*/  LDSM.16.M88.4 R20, [R2+0x4000] ;  /* 0x004000000214783b */ /* 0x000eee0000000200 */
[C---:B----4-:R-:W-:Y:S08]  /*1cda0*/  HMMA.16816.F32 R236, R12.reuse, R16, R96 ;  /* 0x000000100cec723c */ /* 0x050ff00000001860 */
[----:B------:R-:W-:Y:S01]  /*1cdb0*/  HMMA.16816.F32 R216, R12, R18, R92 ;  /* 0x000000120cd8723c */ /* 0x000fe2000000185c */
[----:B------:R-:W4:Y:S07]  /*1cdc0*/  LDSM.16.M88.4 R16, [R2+0x4800] ;  /* 0x004800000210783b */ /* 0x000f2e0000000200 */
[C---:B------:R-:W-:Y:S08]  /*1cdd0*/  HMMA.16816.F32 R200, R4.reuse, R40, RZ ;  /* 0x0000002804c8723c */ /* 0x040ff000000018ff */
[C---:B------:R-:W-:Y:S01]  /*1cde0*/  HMMA.16816.F32 R204, R4.reuse, R42, RZ ;  /* 0x0000002a04cc723c */ /* 0x040fe200000018ff */
[----:B------:R-:W5:Y:S07]  /*1cdf0*/  LDSM.16.M88.4 R40, [R2+0x7000] ;  /* 0x007000000228783b */ /* 0x000f6e0000000200 */
[C---:B------:R-:W-:Y:S08]  /*1ce00*/  HMMA.16816.F32 R116, R4.reuse, R72, RZ ;  /* 0x000000480474723c */ /* 0x040ff000000018ff */
[C---:B------:R-:W-:Y:S08]  /*1ce10*/  HMMA.16816.F32 R108, R4.reuse, R74, RZ ;  /* 0x0000004a046c723c */ /* 0x040ff000000018ff */
[----:B------:R-:W-:Y:S08]  /*1ce20*/  HMMA.16816.F32 R172, R4, R52, RZ ;  /* 0x0000003404ac723c */ /* 0x000ff000000018ff */
[----:B-1----:R-:W-:Y:S01]  /*1ce30*/  HMMA.16816.F32 R192, R12, R10, R80 ;  /* 0x0000000a0cc0723c */ /* 0x002fe20000001850 */
[----:B------:R-:W1:Y:S07]  /*1ce40*/  LDSM.16.M88.4 R8, [R2+0x5000] ;  /* 0x005000000208783b */ /* 0x000e6e0000000200 */
        /* <DEDUP_REMOVED lines=11> */
[----:B------:R-:W1:Y:S01]  /*1cf00*/  LDSM.16.M88.4 R4, [R2+0x5800] ;  /* 0x005800000204783b */ /* 0x000e620000000200 */
[----:B------:R-:W-:Y:S01]  /*1cf10*/  IMAD.MOV.U32 R45, RZ, RZ, R132 ;  /* 0x000000ffff2d7224 */ /* 0x000fe200078e0084 */
[----:B------:R-:W-:Y:S01]  /*1cf20*/  MOV R44, R31 ;  /* 0x0000001f002c7202 */ /* 0x000fe20000000f00 */
[----:B------:R-:W-:-:S02]  /*1cf30*/  IMAD.MOV.U32 R47, RZ, RZ, R29 ;  /* 0x000000ffff2f7224 */ /* 0x000fc400078e001d */
[----:B------:R-:W-:Y:S02]  /*1cf40*/  IMAD.MOV.U32 R46, RZ, RZ, R30 ;  /* 0x000000ffff2e7224 */ /* 0x000fe400078e001e */
[----:B------:R-:W-:Y:S01]  /*1cf50*/  HMMA.16816.F32 R184, R12, R76, R84 ;  /* 0x0000004c0cb8723c */ /* 0x000fe20000001854 */
[----:B------:R-:W1:Y:S01]  /*1cf60*/  LDSM.16.M88.4 R28, [R2+0x6000] ;  /* 0x00600000021c783b */ /* 0x000e620000000200 */
[----:B------:R-:W-:-:S06]  /*1cf70*/  ISETP.NE.AND P2, PT, R45, RZ, PT ;  /* 0x000000ff2d00720c */ /* 0x000fcc0003f45270 */
        /* <DEDUP_REMOVED lines=9> */
[----:B------:R-:W-:Y:S01]  /*1d010*/  HMMA.16816.F32 R84, R12, R32, R172 ;  /* 0x000000200c54723c */ /* 0x000fe200000018ac */
[----:B------:R-:W-:Y:S01]  /*1d020*/  MOV R172, R91 ;  /* 0x0000005b00ac7202 */ /* 0x000fe20000000f00 */
[----:B------:R-:W-:Y:S01]  /*1d030*/  IMAD.MOV.U32 R173, RZ, RZ, R47 ;  /* 0x000000ffffad7224 */ /* 0x000fe200078e002f */
[----:B------:R-:W-:Y:S01]  /*1d040*/  MOV R175, R44 ;  /* 0x0000002c00af7202 */ /* 0x000fe20000000f00 */
[----:B------:R-:W-:-:S02]  /*1d050*/  IMAD.MOV.U32 R174, RZ, RZ, R46 ;  /* 0x000000ffffae7224 */ /* 0x000fc400078e002e */
[----:B------:R-:W4:Y:S02]  /*1d060*/  LDSM.16.M88.4 R44, [R2+0x9000] ;  /* 0x00900000022c783b */ /* 0x000f240000000200 */
[----:B------:R-:W-:Y:S02]  /*1d070*/  HMMA.16816.F32 R88, R12, R34, R52 ;  /* 0x000000220c58723c */ /* 0x000fe40000001834 */
[----:B------:R-:W4:Y:S01]  /*1d080*/  LDSM.16.M88.4 R32, [R2+0x9800] ;  /* 0x009800000220783b */ /* 0x000f220000000200 */
[----:B------:R-:W-:Y:S02]  /*1d090*/  IMAD.MOV.U32 R231, RZ, RZ, R180 ;  /* 0x000000ffffe77224 */ /* 0x000fe400078e00b4 */
[----:B------:R-:W-:-:S03]  /*1d0a0*/  IMAD.MOV.U32 R0, RZ, RZ, R183 ;  /* 0x000000ffff007224 */ /* 0x000fc600078e00b7 */
[----:B-----5:R-:W-:Y:S01]  /*1d0b0*/  HMMA.16816.F32 R80, R12, R40, R176 ;  /* 0x000000280c50723c */ /* 0x020fe200000018b0 */
[----:B------:R-:W-:Y:S02]  /*1d0c0*/  IMAD.MOV.U32 R176, RZ, RZ, R231 ;  /* 0x000000ffffb07224 */ /* 0x000fe400078e00e7 */
[----:B------:R-:W-:Y:S01]  /*1d0d0*/  IMAD.MOV.U32 R231, RZ, RZ, 0x40 ;  /* 0x00000040ffe77424 */ /* 0x000fe200078e00ff */
[----:B------:R-:W-:Y:S01]  /*1d0e0*/  MOV R234, R182 ;  /* 0x000000b600ea7202 */ /* 0x000fe20000000f00 */
[----:B------:R-:W-:-:S03]  /*1d0f0*/  IMAD.MOV.U32 R179, RZ, RZ, R0 ;  /* 0x000000ffffb37224 */ /* 0x000fc600078e0000 */
[----:B-1----:R-:W-:Y:S01]  /*1d100*/  HMMA.16816.F32 R72, R12, R10, R72 ;  /* 0x0000000a0c48723c */ /* 0x002fe20000001848 */
[----:B------:R-:W-:Y:S01]  /*1d110*/  IMAD.MOV.U32 R235, RZ, RZ, R181 ;  /* 0x000000ffffeb7224 */ /* 0x000fe200078e00b5 */
[----:B------:R-:W-:-:S06]  /*1d120*/  SEL R0, R231, 0xffffffc0, !P2 ;  /* 0xffffffc0e7007807 */ /* 0x000fcc0005000000 */
[C---:B------:R-:W-:Y:S08]  /*1d130*/  HMMA.16816.F32 R180, R12.reuse, R78, R112 ;  /* 0x0000004e0cb4723c */ /* 0x040ff00000001870 */
[----:B------:R-:W-:Y:S01]  /*1d140*/  HMMA.16816.F32 R112, R12, R8, R104 ;  /* 0x000000080c70723c */ /* 0x000fe20000001868 */
[----:B------:R-:W-:-:S07]  /*1d150*/  MOV R177, R235 ;  /* 0x000000eb00b17202 */ /* 0x000fce0000000f00 */
[C---:B------:R-:W-:Y:S01]  /*1d160*/  HMMA.16816.F32 R104, R12.reuse, R4, R68 ;  /* 0x000000040c68723c */ /* 0x040fe20000001844 */
[----:B------:R-:W-:Y:S01]  /*1d170*/  IADD3 R4, PT, PT, R225, R0, RZ ;  /* 0x00000000e1047210 */ /* 0x000fe20007ffe0ff */
[----:B------:R-:W-:Y:S02]  /*1d180*/  IMAD.IADD R0, R60, 0x1, R0 ;  /* 0x000000013c007824 */ /* 0x000fe400078e0200 */
[----:B------:R-:W-:Y:S02]  /*1d190*/  IMAD.MOV.U32 R178, RZ, RZ, R234 ;  /* 0x000000ffffb27224 */ /* 0x000fe400078e00ea */
[----:B------:R-:W-:Y:S02]  /*1d1a0*/  LDSM.16.M88.4 R8, [R4] ;  /* 0x000000000408783b */ /* 0x000fe40000000200 */
[----:B------:R-:W-:Y:S02]  /*1d1b0*/  HMMA.16816.F32 R76, R12, R42, R48 ;  /* 0x0000002a0c4c723c */ /* 0x000fe40000001830 */
[----:B------:R-:W1:Y:S01]  /*1d1c0*/  LDSM.16.M88.4 R40, [R0+0x2000] ;  /* 0x002000000028783b */ /* 0x000e620000000200 */
[----:B------:R-:W-:Y:S01]  /*1d1d0*/  IMAD.MOV.U32 R222, RZ, RZ, R72 ;  /* 0x000000ffffde7224 */ /* 0x000fe200078e0048 */
[----:B------:R-:W-:Y:S01]  /*1d1e0*/  MOV R221, R73 ;  /* 0x0000004900dd7202 */ /* 0x000fe20000000f00 */
[----:B------:R-:W-:-:S02]  /*1d1f0*/  IMAD.MOV.U32 R133, RZ, RZ, R74 ;  /* 0x000000ffff857224 */ /* 0x000fc400078e004a */
[----:B------:R-:W-:Y:S01]  /*1d200*/  IMAD.MOV.U32 R132, RZ, RZ, R75 ;  /* 0x000000ffff847224 */ /* 0x000fe200078e004b */
[C---:B------:R-:W-:Y:S08]  /*1d210*/  HMMA.16816.F32 R96, R12.reuse, R6, R64 ;  /* 0x000000060c60723c */ /* 0x040ff00000001840 */
[C---:B------:R-:W-:Y:S08]  /*1d220*/  HMMA.16816.F32 R100, R12.reuse, R28, R100 ;  /* 0x0000001c0c64723c */ /* 0x040ff00000001864 */
[C---:B------:R-:W-:Y:S01]  /*1d230*/  HMMA.16816.F32 R92, R12.reuse, R30, R56 ;  /* 0x0000001e0c5c723c */ /* 0x040fe20000001838 */
[----:B------:R-:W5:Y:S07]  /*1d240*/  LDSM.16.M88.4 R28, [R0+0x2800] ;  /* 0x00280000001c783b */ /* 0x000f6e0000000200 */
[C---:B--2---:R-:W-:Y:S08]  /*1d250*/  HMMA.16816.F32 R68, R12.reuse, R26, R196 ;  /* 0x0000001a0c44723c */ /* 0x044ff000000018c4 */
[C---:B---3--:R-:W-:Y:S08]  /*1d260*/  HMMA.16816.F32 R64, R12.reuse, R20, R200 ;  /* 0x000000140c40723c */ /* 0x048ff000000018c8 */
[C---:B------:R-:W-:Y:S01]  /*1d270*/  HMMA.16816.F32 R56, R12.reuse, R22, R204 ;  /* 0x000000160c38723c */ /* 0x040fe200000018cc */
[----:B------:R-:W2:Y:S07]  /*1d280*/  LDSM.16.M88.4 R20, [R0+0x3800] ;  /* 0x003800000014783b */ /* 0x000eae0000000200 */
[C---:B----4-:R-:W-:Y:S08]  /*1d290*/  HMMA.16816.F32 R52, R12.reuse, R16, R212 ;  /* 0x000000100c34723c */ /* 0x050ff000000018d4 */
[C---:B------:R-:W-:Y:S01]  /*1d2a0*/  HMMA.16816.F32 R48, R12.reuse, R18, R240 ;  /* 0x000000120c30723c */ /* 0x040fe200000018f0 */
[----:B------:R-:W3:Y:S07]  /*1d2b0*/  LDSM.16.M88.4 R16, [R0+0x4000] ;  /* 0x004000000010783b */ /* 0x000eee0000000200 */
[C---:B------:R-:W-:Y:S01]  /*1d2c0*/  HMMA.16816.F32 R72, R12.reuse, R24, R188 ;  /* 0x000000180c48723c */ /* 0x040fe200000018bc */
[----:B------:R-:W4:Y:S07]  /*1d2d0*/  LDSM.16.M88.4 R24, [R0+0x3000] ;  /* 0x003000000018783b */ /* 0x000f2e0000000200 */
[C---:B------:R-:W-:Y:S08]  /*1d2e0*/  HMMA.16816.F32 R196, R12.reuse, R44, R248 ;  /* 0x0000002c0cc4723c */ /* 0x040ff000000018f8 */
[C---:B------:R-:W-:Y:S01]  /*1d2f0*/  HMMA.16816.F32 R176, R12.reuse, R46, R176 ;  /* 0x0000002e0cb0723c */ /* 0x040fe200000018b0 */
[----:B------:R-:W-:Y:S07]  /*1d300*/  LDSM.16.M88.4 R44, [R0+0x5000] ;  /* 0x00500000002c783b */ /* 0x000fee0000000200 */
[C---:B------:R-:W-:Y:S08]  /*1d310*/  HMMA.16816.F32 R248, R12.reuse, R32, R172 ;  /* 0x000000200cf8723c */ /* 0x040ff000000018ac */
[----:B------:R-:W-:Y:S01]  /*1d320*/  HMMA.16816.F32 R244, R12, R34, R244 ;  /* 0x000000220cf4723c */ /* 0x000fe200000018f4 */
[----:B------:R-:W4:Y:S02]  /*1d330*/  LDSM.16.M88.4 R12, [R0+0x4800] ;  /* 0x00480000000c783b */ /* 0x000f240000000200 */
[----:B------:R-:W-:-:S05]  /*1d340*/  IMAD.MOV.U32 R7, RZ, RZ, R176 ;  /* 0x000000ffff077224 */ /* 0x000fca00078e00b0 */
[----:B-1----:R-:W-:Y:S01]  /*1d350*/  HMMA.16816.F32 R240, R8, R40, R236 ;  /* 0x0000002808f0723c */ /* 0x002fe200000018ec */
[----:B------:R-:W-:Y:S01]  /*1d360*/  MOV R6, R177 ;  /* 0x000000b100067202 */ /* 0x000fe20000000f00 */
[----:B------:R-:W-:Y:S01]  /*1d370*/  IMAD.MOV.U32 R5, RZ, RZ, R178 ;  /* 0x000000ffff057224 */ /* 0x000fe200078e00b2 */
[----:B------:R-:W-:Y:S01]  /*1d380*/  LDSM.16.M88.4 R32, [R0+0x6000] ;  /* 0x006000000020783b */ /* 0x000fe20000000200 */
[----:B------:R-:W-:-:S04]  /*1d390*/  IMAD.MOV.U32 R2, RZ, RZ, R179 ;  /* 0x000000ffff027224 */ /* 0x000fc800078e00b3 */
[C---:B------:R-:W-:Y:S01]  /*1d3a0*/  HMMA.16816.F32 R236, R8.reuse, R42, R216 ;  /* 0x0000002a08ec723c */ /* 0x040fe200000018d8 */
[----:B------:R-:W1:Y:S07]  /*1d3b0*/  LDSM.16.M88.4 R40, [R0+0x5800] ;  /* 0x005800000028783b */ /* 0x000e6e0000000200 */
[C---:B-----5:R-:W-:Y:S08]  /*1d3c0*/  HMMA.16816.F32 R216, R8.reuse, R30, R192 ;  /* 0x0000001e08d8723c */ /* 0x060ff000000018c0 */
[C---:B--2---:R-:W-:Y:S08]  /*1d3d0*/  HMMA.16816.F32 R192, R8.reuse, R20, R120 ;  /* 0x0000001408c0723c */ /* 0x044ff00000001878 */
[C---:B------:R-:W-:Y:S01]  /*1d3e0*/  HMMA.16816.F32 R188, R8.reuse, R22, R128 ;  /* 0x0000001608bc723c */ /* 0x040fe20000001880 */
[----:B------:R-:W2:Y:S07]  /*1d3f0*/  LDSM.16.M88.4 R20, [R0+0x7000] ;  /* 0x007000000014783b */ /* 0x000eae0000000200 */
[C---:B---3--:R-:W-:Y:S08]  /*1d400*/  HMMA.16816.F32 R176, R8.reuse, R16, R168 ;  /* 0x0000001008b0723c */ /* 0x048ff000000018a8 */
[C---:B------:R-:W-:Y:S01]  /*1d410*/  HMMA.16816.F32 R172, R8.reuse, R18, R124 ;  /* 0x0000001208ac723c */ /* 0x040fe2000000187c */
[----:B------:R-:W3:Y:S07]  /*1d420*/  LDSM.16.M88.4 R16, [R0+0x7800] ;  /* 0x007800000010783b */ /* 0x000eee0000000200 */
[C---:B------:R-:W-:Y:S01]  /*1d430*/  HMMA.16816.F32 R212, R8.reuse, R28, R208 ;  /* 0x0000001c08d4723c */ /* 0x040fe200000018d0 */
[----:B------:R-:W5:Y:S07]  /*1d440*/  LDSM.16.M88.4 R28, [R0+0x6800] ;  /* 0x00680000001c783b */ /* 0x000f6e0000000200 */
[C---:B----4-:R-:W-:Y:S08]  /*1d450*/  HMMA.16816.F32 R204, R8.reuse, R24, R184 ;  /* 0x0000001808cc723c */ /* 0x050ff000000018b8 */
[C---:B------:R-:W-:Y:S01]  /*1d460*/  HMMA.16816.F32 R200, R8.reuse, R26, R180 ;  /* 0x0000001a08c8723c */ /* 0x040fe200000018b4 */
[----:B------:R-:W4:Y:S07]  /*1d470*/  LDSM.16.M88.4 R24, [R0+0x8800] ;  /* 0x008800000018783b */ /* 0x000f2e0000000200 */
[C---:B------:R-:W-:Y:S08]  /*1d480*/  HMMA.16816.F32 R128, R8.reuse, R12, R116 ;  /* 0x0000000c0880723c */ /* 0x040ff00000001874 */
[----:B------:R-:W-:Y:S01]  /*1d490*/  HMMA.16816.F32 R120, R8, R14, R108 ;  /* 0x0000000e0878723c */ /* 0x000fe2000000186c */
[----:B------:R-:W4:Y:S01]  /*1d4a0*/  LDSM.16.M88.4 R12, [R0+0x8000] ;  /* 0x00800000000c783b */ /* 0x000f220000000200 */
[----:B------:R-:W-:Y:S01]  /*1d4b0*/  IMAD.MOV.U32 R184, RZ, RZ, R222 ;  /* 0x000000ffffb87224 */ /* 0x000fe200078e00de */
[----:B------:R-:W-:Y:S01]  /*1d4c0*/  MOV R185, R221 ;  /* 0x000000dd00b97202 */ /* 0x000fe20000000f00 */
[----:B------:R-:W-:Y:S01]  /*1d4d0*/  IMAD.MOV.U32 R186, RZ, RZ, R133 ;  /* 0x000000ffffba7224 */ /* 0x000fe200078e0085 */
[----:B------:R-:W-:-:S02]  /*1d4e0*/  MOV R187, R132 ;  /* 0x0000008400bb7202 */ /* 0x000fc40000000f00 */
[----:B------:R-:W-:Y:S01]  /*1d4f0*/  MOV R211, R2 ;  /* 0x0000000200d37202 */ /* 0x000fe20000000f00 */
[----:B------:R-:W-:Y:S01]  /*1d500*/  HMMA.16816.F32 R116, R8, R44, R112 ;  /* 0x0000002c0874723c */ /* 0x000fe20000001870 */
[----:B------:R-:W-:-:S07]  /*1d510*/  IMAD.IADD R2, R3, 0x1, R4 ;  /* 0x0000000103027824 */ /* 0x000fce00078e0204 */
[----:B------:R-:W-:Y:S01]  /*1d520*/  HMMA.16816.F32 R180, R8, R46, R184 ;  /* 0x0000002e08b4723c */ /* 0x000fe200000018b8 */
[----:B------:R-:W4:Y:S01]  /*1d530*/  LDSM.16.M88.4 R44, [R0+0x9000] ;  /* 0x00900000002c783b */ /* 0x000f220000000200 */
[----:B------:R-:W-:-:S06]  /*1d540*/  MOV R208, R7 ;  /* 0x0000000700d07202 */ /* 0x000fcc0000000f00 */
[----:B-1----:R-:W-:Y:S01]  /*1d550*/  HMMA.16816.F32 R184, R8, R40, R104 ;  /* 0x0000002808b8723c */ /* 0x002fe20000001868 */
[----:B------:R-:W-:-:S07]  /*1d560*/  IMAD.MOV.U32 R209, RZ, RZ, R6 ;  /* 0x000000ffffd17224 */ /* 0x000fce00078e0006 */
[----:B------:R-:W-:Y:S01]  /*1d570*/  HMMA.16816.F32 R168, R8, R42, R96 ;  /* 0x0000002a08a8723c */ /* 0x000fe20000001860 */
[----:B------:R1:W4:Y:S01]  /*1d580*/  LDSM.16.M88.4 R40, [R0+0x9800] ;  /* 0x009800000028783b */ /* 0x0003220000000200 */
[----:B------:R-:W-:-:S03]  /*1d590*/  IMAD.MOV.U32 R210, RZ, RZ, R5 ;  /* 0x000000ffffd27224 */ /* 0x000fc600078e0005 */
[----:B------:R-:W-:Y:S03]  /*1d5a0*/  LDSM.16.M88.4 R4, [R2] ;  /* 0x000000000204783b */ /* 0x000fe60000000200 */
[C---:B------:R-:W-:Y:S08]  /*1d5b0*/  HMMA.16816.F32 R112, R8.reuse, R34, R92 ;  /* 0x000000220870723c */ /* 0x040ff0000000185c */
[----:B------:R-:W-:Y:S01]  /*1d5c0*/  HMMA.16816.F32 R124, R8, R32, R100 ;  /* 0x00000020087c723c */ /* 0x000fe20000001864 */
[----:B-1----:R-:W-:-:S07]  /*1d5d0*/  IADD3 R0, PT, PT, R3, R0, RZ ;  /* 0x0000000003007210 */ /* 0x002fce0007ffe0ff */
[C---:B--2---:R-:W-:Y:S01]  /*1d5e0*/  HMMA.16816.F32 R96, R8.reuse, R22, R76 ;  /* 0x000000160860723c */ /* 0x044fe2000000184c */
[----:B------:R-:W1:Y:S07]  /*1d5f0*/  LDSM.16.M88.4 R32, [R0+0x2000] ;  /* 0x002000000020783b */ /* 0x000e6e0000000200 */
[C---:B---3--:R-:W-:Y:S08]  /*1d600*/  HMMA.16816.F32 R92, R8.reuse, R16, R72 ;  /* 0x00000010085c723c */ /* 0x048ff00000001848 */
[C---:B-----5:R-:W-:Y:S08]  /*1d610*/  HMMA.16816.F32 R108, R8.reuse, R28, R84 ;  /* 0x0000001c086c723c */ /* 0x060ff00000001854 */
[C---:B------:R-:W-:Y:S01]  /*1d620*/  HMMA.16816.F32 R104, R8.reuse, R30, R88 ;  /* 0x0000001e0868723c */ /* 0x040fe20000001858 */
[----:B------:R-:W-:Y:S07]  /*1d630*/  LDSM.16.M88.4 R28, [R0+0x2800] ;  /* 0x00280000001c783b */ /* 0x000fee0000000200 */
[C---:B------:R-:W-:Y:S01]  /*1d640*/  HMMA.16816.F32 R100, R8.reuse, R20, R80 ;  /* 0x000000140864723c */ /* 0x040fe20000001850 */
[----:B------:R-:W-:Y:S07]  /*1d650*/  LDSM.16.M88.4 R20, [R0+0x3800] ;  /* 0x003800000014783b */ /* 0x000fee0000000200 */
[C---:B----4-:R-:W-:Y:S08]  /*1d660*/  HMMA.16816.F32 R76, R8.reuse, R24, R52 ;  /* 0x00000018084c723c */ /* 0x050ff00000001834 */
[C---:B------:R-:W-:Y:S01]  /*1d670*/  HMMA.16816.F32 R72, R8.reuse, R26, R48 ;  /* 0x0000001a0848723c */ /* 0x040fe20000001830 */
[----:B------:R-:W2:Y:S04]  /*1d680*/  LDSM.16.M88.4 R24, [R0+0x3000] ;  /* 0x003000000018783b */ /* 0x000ea80000000200 */
[----:B------:R-:W-:Y:S03]  /*1d690*/  LDSM.16.M88.4 R48, [R0+0x5000] ;  /* 0x005000000030783b */ /* 0x000fe60000000200 */
        /* <DEDUP_REMOVED lines=10> */
[----:B------:R-:W5:Y:S04]  /*1d740*/  LDSM.16.M88.4 R40, [R0+0x6000] ;  /* 0x006000000028783b */ /* 0x000f680000000200 */
[----:B------:R-:W-:Y:S03]  /*1d750*/  LDSM.16.M88.4 R8, [R0+0x9800] ;  /* 0x009800000008783b */ /* 0x000fe60000000200 */
        /* <DEDUP_REMOVED lines=16> */
[----:B------:R-:W-:Y:S01]  /*1d860*/  HMMA.16816.F32 R120, R4, R14, R120 ;  /* 0x0000000e0478723c */ /* 0x000fe20000001878 */
[----:B------:R-:W4:Y:S01]  /*1d870*/  LDSM.16.M88.4 R12, [R0+0x9000] ;  /* 0x00900000000c783b */ /* 0x000f220000000200 */
[----:B------:R-:W-:Y:S01]  /*1d880*/  IMAD.MOV.U32 R251, RZ, RZ, R220 ;  /* 0x000000fffffb7224 */ /* 0x000fe200078e00dc */
[----:B------:R-:W-:-:S04]  /*1d890*/  DEPBAR.LE SB0, 0x0 ;  /* 0x000080000000791a */ /* 0x000fc80000000000 */
[----:B------:R-:W-:-:S04]  /*1d8a0*/  IADD3 R222, PT, PT, R251, -0x2, RZ ;  /* 0xfffffffefbde7810 */ /* 0x000fc80007ffe0ff */
[----:B------:R-:W-:Y:S01]  /*1d8b0*/  ISETP.GT.AND P2, PT, R222, R252, PT ;  /* 0x000000fcde00720c */ /* 0x000fe20003f44270 */
[C---:B------:R-:W-:Y:S01]  /*1d8c0*/  HMMA.16816.F32 R116, R4.reuse, R48, R116 ;  /* 0x000000300474723c */ /* 0x040fe20000001874 */
[----:B------:R-:W-:Y:S07]  /*1d8d0*/  BSSY.RECONVERGENT B1, `(.L_x_3466) ;  /* 0x00000e3000017945 */ /* 0x000fee0003800200 */
        /* <DEDUP_REMOVED lines=8> */
[C---:B------:R-:W-:Y:S08]  /*1d960*/  HMMA.16816.F32 R88, R4.reuse, R26, R88 ;  /* 0x0000001a0458723c */ /* 0x040ff00000001858 */
        /* <DEDUP_REMOVED lines=8> */
[C---:B------:R-:W-:Y:S08]  /*1d9f0*/  HMMA.16816.F32 R48, R4.reuse, R8, R56 ;  /* 0x000000080430723c */ /* 0x040ff00000001838 */
[----:B------:R-:W-:Y:S01]  /*1da00*/  HMMA.16816.F32 R236, R4, R10, R52 ;  /* 0x0000000a04ec723c */ /* 0x000fe20000001834 */
[----:B------:R-:W-:Y:S06]  /*1da10*/  BAR.SYNC.DEFER_BLOCKING 0x0 ;  /* 0x0000000000007b1d */ /* 0x000fec0000010000 */
[----:B------:R-:W-:-:S13]  /*1da20*/  @!P2 BRA `(.L_x_3467) ;  /* 0x0000000c0034a947 */ /* 0x000fda0003800000 */
        /* <DEDUP_REMOVED lines=9> */
[----:B------:R-:W-:Y:S02]  /*1dac0*/  IABS R10, R2 ;  /* 0x00000002000a7213 */ /* 0x000fe40000000000 */
[----:B-1----:R-:W-:Y:S01]  /*1dad0*/  SHF.L.U32 R3, R251, 0x8, RZ ;  /* 0x00000008fb037819 */ /* 0x002fe200000006ff */
[----:B--2---:R-:W-:-:S04]  /*1dae0*/  IMAD.MOV R4, RZ, RZ, -R5 ;  /* 0x000000ffff047224 */ /* 0x004fc800078e0a05 */
[C---:B------:R-:W-:Y:S02]  /*1daf0*/  VIADD R8, R3.reuse, 0xfffffd00 ;  /* 0xfffffd0003087836 */ /* 0x040fe40000000000 */
[----:B------:R-:W-:Y:S02]  /*1db00*/  VIADD R9, R3, 0xfffffe00 ;  /* 0xfffffe0003097836 */ /* 0x000fe40000000000 */
[----:B------:R-:W-:Y:S01]  /*1db10*/  IMAD R3, R4, R0, RZ ;  /* 0x0000000004037224 */ /* 0x000fe200078e02ff */
[----:B------:R-:W-:Y:S02]  /*1db20*/  MOV R4, RZ ;  /* 0x000000ff00047202 */ /* 0x000fe40000000f00 */
[----:B------:R-:W-:Y:S02]  /*1db30*/  IABS R6, R8 ;  /* 0x0000000800067213 */ /* 0x000fe40000000000 */
[----:B------:R-:W-:Y:S01]  /*1db40*/  IABS R7, R9 ;  /* 0x0000000900077213 */ /* 0x000fe20000000000 */
[----:B------:R-:W-:-:S04]  /*1db50*/  IMAD.HI.U32 R4, R5, R3, R4 ;  /* 0x0000000305047227 */ /* 0x000fc800078e0004 */
[----:B------:R-:W-:Y:S02]  /*1db60*/  IMAD.MOV R3, RZ, RZ, -R10 ;  /* 0x000000ffff037224 */ /* 0x000fe400078e0a0a */
        /* <DEDUP_REMOVED lines=52> */
.L_x_3469:
        /* <DEDUP_REMOVED lines=12> */
.L_x_3470:
[----:B------:R-:W-:Y:S05]  /*1df70*/  BSYNC.RECONVERGENT B0 ;  /* 0x0000000000007941 */ /* 0x000fea0003800200 */
.L_x_3468:
[----:B------:R-:W3:Y:S04]  /*1df80*/  LDL R14, [R1+0x3c] ;  /* 0x00003c00010e7983 */ /* 0x000ee80000100800 */
[----:B------:R-:W4:Y:S01]  /*1df90*/  LDL R16, [R1+0x38] ;  /* 0x0000380001107983 */ /* 0x000f220000100800 */
[C---:B------:R-:W-:Y:S01]  /*1dfa0*/  IMAD.SHL.U32 R0, R232.reuse, 0x10, RZ ;  /* 0x00000010e8007824 */ /* 0x040fe200078e00ff */
[C-C-:B------:R-:W-:Y:S01]  /*1dfb0*/  SHF.L.U64.HI R2, R232.reuse, 0x4, R233.reuse ;  /* 0x00000004e8027819 */ /* 0x140fe200000102e9 */
[C---:B------:R-:W-:Y:S01]  /*1dfc0*/  IMAD.SHL.U32 R23, R232.reuse, 0x20, RZ ;  /* 0x00000020e8177824 */ /* 0x040fe200078e00ff */
[----:B------:R-:W-:Y:S01]  /*1dfd0*/  SHF.L.U64.HI R22, R232, 0x5, R233 ;  /* 0x00000005e8167819 */ /* 0x000fe200000102e9 */
[C---:B------:R-:W-:Y:S01]  /*1dfe0*/  IMAD.SHL.U32 R8, R0.reuse, 0x2, RZ ;  /* 0x0000000200087824 */ /* 0x040fe200078e00ff */
[----:B------:R-:W-:-:S04]  /*1dff0*/  SHF.L.U64.HI R0, R0, 0x1, R2 ;  /* 0x0000000100007819 */ /* 0x000fc80000010202 */
[----:B---3--:R-:W-:-:S04]  /*1e000*/  IADD3 R6, P2, P1, R23, R14, R8 ;  /* 0x0000000e17067210 */ /* 0x008fc8000795e008 */
[----:B----4-:R-:W-:Y:S01]  /*1e010*/  IADD3.X R7, PT, PT, R22, R16, R0, P2, P1 ;  /* 0x0000001016077210 */ /* 0x010fe200017e2400 */
[----:B------:R-:W-:Y:S01]  /*1e020*/  @!P0 IMAD.MOV.U32 R15, RZ, RZ, R16 ;  /* 0x000000ffff0f8224 */ /* 0x000fe200078e0010 */
[----:B--2---:R-:W-:-:S04]  /*1e030*/  IADD3 R4, P1, PT, R6, R23, RZ ;  /* 0x0000001706047210 */ /* 0x004fc80007f3e0ff */
[----:B------:R-:W-:Y:S01]  /*1e040*/  @!PT LDS RZ, [RZ] ;  /* 0x00000000fffff984 */ /* 0x000fe20000000800 */
[----:B------:R-:W-:Y:S01]  /*1e050*/  @!PT LDS RZ, [RZ] ;  /* 0x00000000fffff984 */ /* 0x000fe20000000800 */
[----:B------:R-:W-:Y:S01]  /*1e060*/  @!PT LDS RZ, [RZ] ;  /* 0x00000000fffff984 */ /* 0x000fe20000000800 */
[----:B------:R2:W-:Y:S01]  /*1e070*/  @!P0 LDGSTS.E.BYPASS.LTC128B.128 [R63+0x2000], desc[UR4][R14.64] ;  /* 0x020000000e3f8fae */ /* 0x0005e2000b981a04 */
[--C-:B------:R-:W-:Y:S01]  /*1e080*/  IMAD.X R5, R7, 0x1, R22.reuse, P1 ;  /* 0x0000000107057824 */ /* 0x100fe200008e0616 */
[-C--:B------:R-:W-:Y:S02]  /*1e090*/  IADD3 R2, P1, PT, R4, R23.reuse, RZ ;  /* 0x0000001704027210 */ /* 0x080fe40007f3e0ff */
[----:B------:R3:W-:Y:S02]  /*1e0a0*/  @P0 STS.128 [R63+0x2000], RZ ;  /* 0x002000ff3f000388 */ /* 0x0007e40000000c00 */
[----:B------:R-:W-:Y:S01]  /*1e0b0*/  IADD3 R12, P2, PT, R2, R23, RZ ;  /* 0x00000017020c7210 */ /* 0x000fe20007f5e0ff */
[----:B------:R-:W-:Y:S01]  /*1e0c0*/  IMAD.X R3, R5, 0x1, R22, P1 ;  /* 0x0000000105037824 */ /* 0x000fe200008e0616 */
[----:B------:R-:W-:-:S03]  /*1e0d0*/  @!P0 IADD3 R8, P1, PT, R8, R14, RZ ;  /* 0x0000000e08088210 */ /* 0x000fc60007f3e0ff */
[----:B------:R-:W-:Y:S01]  /*1e0e0*/  IMAD.X R13, R3, 0x1, R22, P2 ;  /* 0x00000001030d7824 */ /* 0x000fe200010e0616 */
[----:B------:R-:W-:Y:S01]  /*1e0f0*/  IADD3 R10, P2, PT, R12, R23, RZ ;  /* 0x000000170c0a7210 */ /* 0x000fe20007f5e0ff */
[----:B------:R-:W-:-:S03]  /*1e100*/  @!P0 IMAD.X R9, R0, 0x1, R16, P1 ;  /* 0x0000000100098824 */ /* 0x000fc600008e0610 */
[-C--:B------:R-:W-:Y:S01]  /*1e110*/  IADD3 R18, P1, PT, R10, R23.reuse, RZ ;  /* 0x000000170a127210 */ /* 0x080fe20007f3e0ff */
[--C-:B------:R-:W-:Y:S01]  /*1e120*/  IMAD.X R11, R13, 0x1, R22.reuse, P2 ;  /* 0x000000010d0b7824 */ /* 0x100fe200010e0616 */
[----:B------:R-:W-:Y:S01]  /*1e130*/  @!PT LDS RZ, [RZ] ;  /* 0x00000000fffff984 */ /* 0x000fe20000000800 */
[----:B------:R-:W-:Y:S01]  /*1e140*/  @!PT LDS RZ, [RZ] ;  /* 0x00000000fffff984 */ /* 0x000fe20000000800 */
[----:B------:R-:W-:Y:S01]  /*1e150*/  @!PT LDS RZ, [RZ] ;  /* 0x00000000fffff984 */ /* 0x000fe20000000800 */
[----:B------:R4:W-:Y:S03]  /*1e160*/  @!P0 LDGSTS.E.BYPASS.LTC128B.128 [R63+0x2800], desc[UR4][R8.64] ;  /* 0x02800000083f8fae */ /* 0x0009e6000b981a04 */
[--C-:B------:R-:W-:Y:S01]  /*1e170*/  IMAD.X R19, R11, 0x1, R22.reuse, P1 ;  /* 0x000000010b137824 */ /* 0x100fe200008e0616 */
[-C--:B------:R-:W-:Y:S01]  /*1e180*/  IADD3 R16, P1, PT, R18, R23.reuse, RZ ;  /* 0x0000001712107210 */ /* 0x080fe20007f3e0ff */
[----:B------:R3:W-:Y:S04]  /*1e190*/  @P0 STS.128 [R63+0x2800], RZ ;  /* 0x002800ff3f000388 */ /* 0x0007e80000000c00 */
[--C-:B------:R-:W-:Y:S01]  /*1e1a0*/  IMAD.X R17, R19, 0x1, R22.reuse, P1 ;  /* 0x0000000113117824 */ /* 0x100fe200008e0616 */
[-C--:B------:R-:W-:Y:S01]  /*1e1b0*/  IADD3 R20, P1, PT, R16, R23.reuse, RZ ;  /* 0x0000001710147210 */ /* 0x080fe20007f3e0ff */
[----:B------:R-:W-:Y:S01]  /*1e1c0*/  @!PT LDS RZ, [RZ] ;  /* 0x00000000fffff984 */ /* 0x000fe20000000800 */
[----:B------:R-:W-:Y:S01]  /*1e1d0*/  @!PT LDS RZ, [RZ] ;  /* 0x00000000fffff984 */ /* 0x000fe20000000800 */
[----:B------:R-:W-:Y:S01]  /*1e1e0*/  @!PT LDS RZ, [RZ] ;  /* 0x00000000fffff984 */ /* 0x000fe20000000800 */
[----:B------:R5:W-:Y:S04]  /*1e1f0*/  @!P0 LDGSTS.E.BYPASS.LTC128B.128 [R63+0x3000], desc[UR4][R6.64] ;  /* 0x03000000063f8fae */ /* 0x000be8000b981a04 */
[--C-:B------:R-:W-:Y:S01]  /*1e200*/  IMAD.X R21, R17, 0x1, R22.reuse, P1 ;  /* 0x0000000111157824 */ /* 0x100fe200008e0616 */
[-C--:B--2---:R-:W-:Y:S01]  /*1e210*/  IADD3 R14, P1, PT, R20, R23.reuse, RZ ;  /* 0x00000017140e7210 */ /* 0x084fe20007f3e0ff */
[----:B------:R3:W-:Y:S04]  /*1e220*/  @P0 STS.128 [R63+0x3000], RZ ;  /* 0x003000ff3f000388 */ /* 0x0007e80000000c00 */
[----:B------:R-:W-:Y:S01]  /*1e230*/  IMAD.X R15, R21, 0x1, R22, P1 ;  /* 0x00000001150f7824 */ /* 0x000fe200008e0616 */
[----:B------:R-:W-:Y:S01]  /*1e240*/  @!PT LDS RZ, [RZ] ;  /* 0x00000000fffff984 */ /* 0x000fe20000000800 */
[----:B------:R-:W-:Y:S01]  /*1e250*/  @!PT LDS RZ, [RZ] ;  /* 0x00000000fffff984 */ /* 0x000fe20000000800 */
[----:B------:R-:W-:Y:S01]  /*1e260*/  @!PT LDS RZ, [RZ] ;  /* 0x00000000fffff984 */ /* 0x000fe20000000800 */
[----:B------:R2:W-:Y:S04]  /*1e270*/  @!P0 LDGSTS.E.BYPASS.LTC128B.128 [R63+0x3800], desc[UR4][R4.64] ;  /* 0x03800000043f8fae */ /* 0x0005e8000b981a04 */
[----:B------:R3:W-:Y:S01]  /*1e280*/  @P0 STS.128 [R63+0x3800], RZ ;  /* 0x003800ff3f000388 */ /* 0x0007e20000000c00 */
[----:B----4-:R-:W-:-:S03]  /*1e290*/  IADD3 R8, P1, PT, R14, R23, RZ ;  /* 0x000000170e087210 */ /* 0x010fc60007f3e0ff */
[----:B------:R-:W-:Y:S01]  /*1e2a0*/  @!PT LDS RZ, [RZ] ;  /* 0x00000000fffff984 */ /* 0x000fe20000000800 */
[----:B------:R-:W-:Y:S01]  /*1e2b0*/  @!PT LDS RZ, [RZ] ;  /* 0x00000000fffff984 */ /* 0x000fe20000000800 */
[----:B------:R-:W-:Y:S01]  /*1e2c0*/  @!PT LDS RZ, [RZ] ;  /* 0x00000000fffff984 */ /* 0x000fe20000000800 */
[----:B------:R4:W-:Y:S02]  /*1e2d0*/  @!P0 LDGSTS.E.BYPASS.LTC128B.128 [R63+0x4000], desc[UR4][R2.64] ;  /* 0x04000000023f8fae */ /* 0x0009e4000b981a04 */
[----:B------:R-:W-:Y:S02]  /*1e2e0*/  IMAD.X R9, R15, 0x1, R22, P1 ;  /* 0x000000010f097824 */ /* 0x000fe400008e0616 */
[----:B------:R3:W-:Y:S01]  /*1e2f0*/  @P0 STS.128 [R63+0x4000], RZ ;  /* 0x004000ff3f000388 */ /* 0x0007e20000000c00 */
[----:B-----5:R-:W-:-:S03]  /*1e300*/  IADD3 R6, P1, PT, R8, R23, RZ ;  /* 0x0000001708067210 */ /* 0x020fc60007f3e0ff */
[----:B------:R-:W-:Y:S01]  /*1e310*/  @!PT LDS RZ, [RZ] ;  /* 0x00000000fffff984 */ /* 0x000fe20000000800 */
[----:B------:R-:W-:Y:S01]  /*1e320*/  @!PT LDS RZ, [RZ] ;  /* 0x00000000fffff984 */ /* 0x000fe20000000800 */
[----:B------:R-:W-:Y:S01]  /*1e330*/  @!PT LDS RZ, [RZ] ;  /* 0x00000000fffff984 */ /* 0x000fe20000000800 */
[----:B------:R-:W-:Y:S02]  /*1e340*/  @!P0 LDGSTS.E.BYPASS.LTC128B.128 [R63+0x4800], desc[UR4][R12.64] ;  /* 0x048000000c3f8fae */ /* 0x000fe4000b981a04 */
[----:B------:R-:W-:Y:S02]  /*1e350*/  IMAD.X R7, R9, 0x1, R22, P1 ;  /* 0x0000000109077824 */ /* 0x000fe400008e0616 */
        /* <DEDUP_REMOVED lines=24> */
[----:B-----5:R-:W-:-:S03]  /*1e4e0*/  @!P0 IADD3 R10, P1, PT, R2, R23, RZ ;  /* 0x00000017020a8210 */ /* 0x020fc60007f3e0ff */
        /* <DEDUP_REMOVED lines=33> */
.L_x_3467:
[----:B------:R-:W-:Y:S05]  /*1e700*/  BSYNC.RECONVERGENT B1 ;  /* 0x0000000000017941 */ /* 0x000fea0003800200 */
.L_x_3466:
[----:B------:R-:W2:Y:S04]  /*1e710*/  LDL.LU R0, [R1+0x7c] ;  /* 0x00007c0001007983 */ /* 0x000ea80000300800 */
[----:B---3--:R-:W3:Y:S01]  /*1e720*/  LDL R2, [R1+0x50] ;  /* 0x0000500001027983 */ /* 0x008ee20000100800 */
[----:B--2---:R-:W-:Y:S02]  /*1e730*/  IMAD.MOV.U32 R30, RZ, RZ, R0 ;  /* 0x000000ffff1e7224 */ /* 0x004fe400078e0000 */
[----:B---3--:R-:W-:-:S04]  /*1e740*/  IMAD R2, R251, 0x100, R2 ;  /* 0x00000100fb027824 */ /* 0x008fc800078e0202 */
        /* <DEDUP_REMOVED lines=69> */
[----:B-1----:R-:W-:Y:S01]  /*1eba0*/  FSEL R38, R0, -INF , !P0 ;  /* 0xff80000000267808 */ /* 0x002fe20004000000 */
        /* <DEDUP_REMOVED lines=295> */
[----:B------:R-:W-:Y:S01]  /*1fe20*/  FSEL R100, R3, -INF , !P2 ;  /* 0xff80000003647808 */ /* 0x000fe20005000000 */
[----:B------:R-:W-:Y:S01]  /*1fe30*/  VIADD R3, R2, 0xfffffea9 ;  /* 0xfffffea902037836 */ /* 0x000fe20000000000 */
[C---:B------:R-:W-:Y:S02]  /*1fe40*/  ISETP.GE.AND P6, PT, R0.reuse, R228, PT ;  /* 0x000000e40000720c */ /* 0x040fe40003fc6270 */
[C---:B------:R-:W-:Y:S02]  /*1fe50*/  ISETP.GE.AND P5, PT, R0.reuse, R227, PT ;  /* 0x000000e30000720c */ /* 0x040fe40003fa6270 */
[----:B------:R-:W-:-:S02]  /*1fe60*/  ISETP.GE.AND P1, PT, R0, R229, PT ;  /* 0x000000e50000720c */ /* 0x000fc40003f26270 */
[-C--:B------:R-:W-:Y:S02]  /*1fe70*/  ISETP.GE.AND P2, PT, R0, R230.reuse, PT ;  /* 0x000000e60000720c */ /* 0x080fe40003f46270 */
[----:B------:R-:W-:Y:S02]  /*1fe80*/  FSEL R0, R102, -INF , P0 ;  /* 0xff80000066007808 */ /* 0x000fe40000000000 */
[C---:B------:R-:W-:Y:S02]  /*1fe90*/  ISETP.GE.AND P3, PT, R5.reuse, R230, PT ;  /* 0x000000e60500720c */ /* 0x040fe40003f66270 */
[----:B------:R-:W-:Y:S02]  /*1fea0*/  ISETP.GE.AND P4, PT, R5, R227, PT ;  /* 0x000000e30500720c */ /* 0x000fe40003f86270 */
[----:B------:R-:W-:Y:S02]  /*1feb0*/  FSEL R107, R0, -INF , !P3 ;  /* 0xff800000006b7808 */ /* 0x000fe40005800000 */
[----:B------:R-:W2:Y:S01]  /*1fec0*/  LD.E R0, desc[UR4][R134.64+0xdc] ;  /* 0x0000dc0486007980 */ /* 0x000ea2000c101900 */
[----:B------:R-:W-:-:S02]  /*1fed0*/  FSEL R102, R4, -INF , !P4 ;  /* 0xff80000004667808 */ /* 0x000fc40006000000 */
[----:B------:R-:W-:Y:S02]  /*1fee0*/  FSEL R5, R101, -INF , P6 ;  /* 0xff80000065057808 */ /* 0x000fe40003000000 */
[C---:B------:R-:W-:Y:S02]  /*1fef0*/  ISETP.GE.AND P0, PT, R6.reuse, R228, PT ;  /* 0x000000e40600720c */ /* 0x040fe40003f06270 */
[----:B------:R-:W-:Y:S02]  /*1ff00*/  FSEL R4, R103, -INF , P1 ;  /* 0xff80000067047808 */ /* 0x000fe40000800000 */
[----:B------:R-:W-:Y:S02]  /*1ff10*/  ISETP.GE.AND P3, PT, R6, R229, PT ;  /* 0x000000e50600720c */ /* 0x000fe40003f66270 */
[----:B------:R-:W-:Y:S02]  /*1ff20*/  FSEL R101, R5, -INF , !P5 ;  /* 0xff80000005657808 */ /* 0x000fe40006800000 */
[----:B------:R-:W-:-:S02]  /*1ff30*/  FSEL R103, R4, -INF , !P2 ;  /* 0xff80000004677808 */ /* 0x000fc40005000000 */
[----:B------:R-:W-:Y:S02]  /*1ff40*/  FSEL R5, R96, -INF , P0 ;  /* 0xff80000060057808 */ /* 0x000fe40000000000 */
[-C--:B------:R-:W-:Y:S02]  /*1ff50*/  ISETP.GE.AND P4, PT, R6, R227.reuse, PT ;  /* 0x000000e30600720c */ /* 0x080fe40003f86270 */
[C---:B------:R-:W-:Y:S02]  /*1ff60*/  ISETP.GE.AND P1, PT, R3.reuse, R228, PT ;  /* 0x000000e40300720c */ /* 0x040fe40003f26270 */
[C---:B------:R-:W-:Y:S02]  /*1ff70*/  ISETP.GE.AND P5, PT, R3.reuse, R227, PT ;  /* 0x000000e30300720c */ /* 0x040fe40003fa6270 */
[C---:B------:R-:W-:Y:S02]  /*1ff80*/  ISETP.GE.AND P2, PT, R3.reuse, R229, PT ;  /* 0x000000e50300720c */ /* 0x040fe40003f46270 */
[-C--:B------:R-:W-:Y:S01]  /*1ff90*/  ISETP.GE.AND P0, PT, R3, R230.reuse, PT ;  /* 0x000000e60300720c */ /* 0x080fe20003f06270 */
[----:B------:R-:W-:Y:S01]  /*1ffa0*/  VIADD R3, R2, 0xfffffeb0 ;  /* 0xfffffeb002037836 */ /* 0x000fe20000000000 */
[----:B------:R-:W-:-:S02]  /*1ffb0*/  ISETP.GE.AND P6, PT, R6, R230, PT ;  /* 0x000000e60600720c */ /* 0x000fc40003fc6270 */
[----:B------:R-:W-:Y:S02]  /*1ffc0*/  FSEL R4, R98, -INF , P3 ;  /* 0xff80000062047808 */ /* 0x000fe40001800000 */
[----:B------:R-:W-:Y:S02]  /*1ffd0*/  FSEL R96, R5, -INF , !P4 ;  /* 0xff80000005607808 */ /* 0x000fe40006000000 */
[----:B------:R-:W-:Y:S02]  /*1ffe0*/  FSEL R5, R97, -INF , P1 ;  /* 0xff80000061057808 */ /* 0x000fe40000800000 */
[----:B------:R-:W-:Y:S01]  /*1fff0*/  FSEL R98, R4, -INF , !P6 ;  /* 0xff80000004627808 */ /* 0x000fe20007000000 */
        /* <DEDUP_REMOVED lines=93> */
[----:B------:R-:W-:-:S02]  /*205d0*/  FSEL R3, R27, -INF , P0 ;  /* 0xff8000001b037808 */ /* 0x000fc40000000000 */
[----:B------:R-:W-:Y:S02]  /*205e0*/  ISETP.GE.AND P5, PT, R6, R227, PT ;  /* 0x000000e30600720c */ /* 0x000fe40003fa6270 */
[----:B------:R-:W-:Y:S02]  /*205f0*/  FSEL R231, R3, -INF , !P3 ;  /* 0xff80000003e77808 */ /* 0x000fe40005800000 */
[----:B------:R-:W-:Y:S01]  /*20600*/  FMNMX3.FTZ R3, R37, R15, R14, !PT ;  /* 0x0000000f25037276 */ /* 0x000fe2000781000e */
[----:B------:R-:W-:Y:S01]  /*20610*/  VIADD R6, R2, 0xfffffed9 ;  /* 0xfffffed902067836 */ /* 0x000fe20000000000 */
[----:B------:R-:W-:Y:S02]  /*20620*/  FSEL R4, R72, -INF , P1 ;  /* 0xff80000048047808 */ /* 0x000fe40000800000 */
[----:B------:R-:W-:Y:S02]  /*20630*/  FMNMX3.FTZ R3, R3, R13, R12, !PT ;  /* 0x0000000d03037276 */ /* 0x000fe4000781000c */
        /* <DEDUP_REMOVED lines=24> */
[C---:B------:R-:W-:Y:S02]  /*207c0*/  ISETP.GE.AND P3, PT, R6.reuse, R229, PT ;  /* 0x000000e50600720c */ /* 0x040fe40003f66270 */
[----:B------:R-:W-:-:S02]  /*207d0*/  ISETP.GE.AND P1, PT, R6, R230, PT ;  /* 0x000000e60600720c */ /* 0x000fc40003f26270 */
[----:B------:R-:W-:Y:S02]  /*207e0*/  FMNMX3.FTZ R3, R3, R69, R71, !PT ;  /* 0x0000004503037276 */ /* 0x000fe40007810047 */
[----:B------:R-:W-:Y:S02]  /*207f0*/  FSEL R6, R74, -INF , P2 ;  /* 0xff8000004a067808 */ /* 0x000fe40001000000 */
[----:B------:R-:W-:Y:S02]  /*20800*/  FMNMX3.FTZ R4, R4, R118, R117, !PT ;  /* 0x0000007604047276 */ /* 0x000fe40007810075 */
[----:B------:R-:W-:Y:S02]  /*20810*/  FMNMX3.FTZ R3, R3, R82, R132, !PT ;  /* 0x0000005203037276 */ /* 0x000fe40007810084 */
[----:B------:R-:W-:Y:S02]  /*20820*/  FSEL R235, R6, -INF , !P6 ;  /* 0xff80000006eb7808 */ /* 0x000fe40007000000 */
[----:B------:R-:W-:-:S02]  /*20830*/  FMNMX3.FTZ R4, R4, R119, R123, !PT ;  /* 0x0000007704047276 */ /* 0x000fc4000781007b */
[C---:B------:R-:W-:Y:S02]  /*20840*/  ISETP.GE.AND P2, PT, R5.reuse, R228, PT ;  /* 0x000000e40500720c */ /* 0x040fe40003f46270 */
[C---:B------:R-:W-:Y:S02]  /*20850*/  ISETP.GE.AND P4, PT, R5.reuse, R227, PT ;  /* 0x000000e30500720c */ /* 0x040fe40003f86270 */
[C---:B------:R-:W-:Y:S02]  /*20860*/  ISETP.GE.AND P6, PT, R5.reuse, R229, PT ;  /* 0x000000e50500720c */ /* 0x040fe40003fc6270 */
[----:B------:R-:W-:Y:S02]  /*20870*/  ISETP.GE.AND P0, PT, R5, R230, PT ;  /* 0x000000e60500720c */ /* 0x000fe40003f06270 */
[----:B------:R-:W-:Y:S02]  /*20880*/  FSEL R5, R75, -INF , P3 ;  /* 0xff8000004b057808 */ /* 0x000fe40001800000 */
[----:B------:R-:W-:-:S02]  /*20890*/  FMNMX3.FTZ R3, R3, R81, R83, !PT ;  /* 0x0000005103037276 */ /* 0x000fc40007810053 */
[----:B------:R-:W-:Y:S01]  /*208a0*/  FMNMX3.FTZ R4, R4, R184, R187, !PT ;  /* 0x000000b804047276 */ /* 0x000fe200078100bb */
[----:B------:R-:W-:Y:S01]  /*208b0*/  VIADD R6, R2, 0xfffffee1 ;  /* 0xfffffee102067836 */ /* 0x000fe20000000000 */
[----:B------:R-:W-:Y:S02]  /*208c0*/  FSEL R234, R5, -INF , !P1 ;  /* 0xff80000005ea7808 */ /* 0x000fe40004800000 */
[----:B------:R-:W-:Y:S02]  /*208d0*/  FSEL R5, R40, -INF , P2 ;  /* 0xff80000028057808 */ /* 0x000fe40001000000 */
[----:B------:R-:W-:Y:S02]  /*208e0*/  FMNMX3.FTZ R3, R3, R130, R133, !PT ;  /* 0x0000008203037276 */ /* 0x000fe40007810085 */
[----:B------:R-:W-:Y:S02]  /*208f0*/  FMNMX3.FTZ R4, R4, R189, R190, !PT ;  /* 0x000000bd04047276 */ /* 0x000fe400078100be */
[----:B------:R-:W-:-:S02]  /*20900*/  FSEL R243, R5, -INF , !P4 ;  /* 0xff80000005f37808 */ /* 0x000fc40006000000 */
[----:B------:R-:W-:Y:S02]  /*20910*/  FMNMX3.FTZ R3, R3, R131, R116, !PT ;  /* 0x0000008303037276 */ /* 0x000fe40007810074 */
[C---:B------:R-:W-:Y:S02]  /*20920*/  ISETP.GE.AND P5, PT, R6.reuse, R228, PT ;  /* 0x000000e40600720c */ /* 0x040fe40003fa6270 */
[C---:B------:R-:W-:Y:S02]  /*20930*/  ISETP.GE.AND P3, PT, R6.reuse, R227, PT ;  /* 0x000000e30600720c */ /* 0x040fe40003f66270 */
[C---:B------:R-:W-:Y:S02]  /*20940*/  ISETP.GE.AND P1, PT, R6.reuse, R229, PT ;  /* 0x000000e50600720c */ /* 0x040fe40003f26270 */
[----:B------:R-:W-:Y:S01]  /*20950*/  ISETP.GE.AND P2, PT, R6, R230, PT ;  /* 0x000000e60600720c */ /* 0x000fe20003f46270 */
[----:B------:R-:W-:Y:S01]  /*20960*/  VIADD R6, R2, 0xfffffee8 ;  /* 0xfffffee802067836 */ /* 0x000fe20000000000 */
[----:B------:R-:W-:-:S02]  /*20970*/  FSEL R5, R42, -INF , P6 ;  /* 0xff8000002a057808 */ /* 0x000fc40003000000 */
[----:B------:R-:W-:Y:S02]  /*20980*/  FMNMX3.FTZ R4, R4, R126, R125, !PT ;  /* 0x0000007e04047276 */ /* 0x000fe4000781007d */
[----:B------:R-:W-:Y:S02]  /*20990*/  FMNMX3.FTZ R3, R3, R179, R188, !PT ;  /* 0x000000b303037276 */ /* 0x000fe400078100bc */
[----:B------:R-:W-:Y:S02]  /*209a0*/  FSEL R245, R5, -INF , !P0 ;  /* 0xff80000005f57808 */ /* 0x000fe40004000000 */
[----:B------:R-:W-:Y:S02]  /*209b0*/  FMNMX3.FTZ R4, R4, R112, R113, !PT ;  /* 0x0000007004047276 */ /* 0x000fe40007810071 */
[----:B------:R-:W-:Y:S02]  /*209c0*/  FSEL R5, R41, -INF , P5 ;  /* 0xff80000029057808 */ /* 0x000fe40002800000 */
        /* <DEDUP_REMOVED lines=9> */
[----:B------:R-:W-:Y:S02]  /*20a60*/  FSEL R5, R44, -INF , P4 ;  /* 0xff8000002c057808 */ /* 0x000fe40002000000 */
[----:B------:R-:W-:Y:S02]  /*20a70*/  FMNMX3.FTZ R3, R3, R196, R198, !PT ;  /* 0x000000c403037276 */ /* 0x000fe400078100c6 */
[----:B------:R-:W-:Y:S02]  /*20a80*/  ISETP.GE.AND P1, PT, R6, R228, PT ;  /* 0x000000e40600720c */ /* 0x000fe40003f26270 */
[----:B------:R-:W-:Y:S02]  /*20a90*/  FMNMX3.FTZ R4, R4, R104, R105, !PT ;  /* 0x0000006804047276 */ /* 0x000fe40007810069 */
[----:B------:R-:W-:-:S02]  /*20aa0*/  FSEL R244, R7, -INF , !P2 ;  /* 0xff80000007f47808 */ /* 0x000fc40005000000 */
[C---:B------:R-:W-:Y:S02]  /*20ab0*/  ISETP.GE.AND P3, PT, R6.reuse, R227, PT ;  /* 0x000000e30600720c */ /* 0x040fe40003f66270 */
[C---:B------:R-:W-:Y:S02]  /*20ac0*/  ISETP.GE.AND P2, PT, R6.reuse, R229, PT ;  /* 0x000000e50600720c */ /* 0x040fe40003f46270 */
[----:B------:R-:W-:Y:S01]  /*20ad0*/  ISETP.GE.AND P4, PT, R6, R230, PT ;  /* 0x000000e60600720c */ /* 0x000fe20003f86270 */
[----:B------:R-:W-:Y:S01]  /*20ae0*/  VIADD R6, R2, 0xfffffef0 ;  /* 0xfffffef002067836 */ /* 0x000fe20000000000 */
[----:B------:R-:W-:Y:S02]  /*20af0*/  FSEL R240, R5, -INF , !P6 ;  /* 0xff80000005f07808 */ /* 0x000fe40007000000 */
[----:B------:R-:W-:Y:S02]  /*20b00*/  FMNMX3.FTZ R3, R3, R197, R199, !PT ;  /* 0x000000c503037276 */ /* 0x000fe400078100c7 */
[----:B------:R-:W-:-:S02]  /*20b10*/  FSEL R5, R45, -INF , P1 ;  /* 0xff8000002d057808 */ /* 0x000fc40000800000 */
[----:B------:R-:W-:Y:S02]  /*20b20*/  FMNMX3.FTZ R4, R4, R102, R101, !PT ;  /* 0x0000006604047276 */ /* 0x000fe40007810065 */
[----:B------:R-:W-:Y:S02]  /*20b30*/  FMNMX3.FTZ R3, R3, R204, R205, !PT ;  /* 0x000000cc03037276 */ /* 0x000fe400078100cd */
[----:B------:R-:W-:Y:S02]  /*20b40*/  FSEL R11, R46, -INF , P0 ;  /* 0xff8000002e0b7808 */ /* 0x000fe40000000000 */
[----:B------:R-:W-:Y:S02]  /*20b50*/  FSEL R242, R5, -INF , !P3 ;  /* 0xff80000005f27808 */ /* 0x000fe40005800000 */
[----:B------:R-:W-:Y:S01]  /*20b60*/  FMNMX3.FTZ R4, R4, R96, R97, !PT ;  /* 0x0000006004047276 */ /* 0x000fe20007810061 */
[----:B------:R-:W-:Y:S01]  /*20b70*/  VIADD R7, R2, 0xfffffef8 ;  /* 0xfffffef802077836 */ /* 0x000fe20000000000 */
[----:B------:R-:W-:Y:S01]  /*20b80*/  ISETP.GE.AND P6, PT, R6, R228, PT ;  /* 0x000000e40600720c */ /* 0x000fe20003fc6270 */
[----:B------:R-:W-:Y:S01]  /*20b90*/  VIADD R9, R2, 0xfffffef9 ;  /* 0xfffffef902097836 */ /* 0x000fe20000000000 */
[----:B------:R-:W-:-:S02]  /*20ba0*/  ISETP.GE.AND P0, PT, R6, R227, PT ;  /* 0x000000e30600720c */ /* 0x000fc40003f06270 */
[C---:B------:R-:W-:Y:S02]  /*20bb0*/  ISETP.GE.AND P1, PT, R6.reuse, R229, PT ;  /* 0x000000e50600720c */ /* 0x040fe40003f26270 */
[----:B------:R-:W-:Y:S01]  /*20bc0*/  ISETP.GE.AND P3, PT, R6, R230, PT ;  /* 0x000000e60600720c */ /* 0x000fe20003f66270 */
[----:B------:R-:W-:Y:S01]  /*20bd0*/  VIADD R6, R2, 0xfffffef1 ;  /* 0xfffffef102067836 */ /* 0x000fe20000000000 */
        /* <DEDUP_REMOVED lines=8> */
[----:B------:R-:W-:Y:S02]  /*20c60*/  FSEL R10, R47, -INF , P2 ;  /* 0xff8000002f0a7808 */ /* 0x000fe40001000000 */
        /* <DEDUP_REMOVED lines=9> */
[----:B------:R-:W-:Y:S02]  /*20d00*/  FSEL R8, R50, -INF , P1 ;  /* 0xff80000032087808 */ /* 0x000fe40000800000 */
[----:B------:R-:W-:Y:S02]  /*20d10*/  ISETP.GE.AND P1, PT, R7, R228, PT ;  /* 0x000000e40700720c */ /* 0x000fe40003f26270 */
[----:B------:R-:W-:Y:S02]  /*20d20*/  FSEL R209, R4, -INF , !P6 ;  /* 0xff80000004d17808 */ /* 0x000fe40007000000 */
[----:B------:R-:W-:-:S02]  /*20d30*/  FMNMX3.FTZ R2, R2, R95, R90, !PT ;  /* 0x0000005f02027276 */ /* 0x000fc4000781005a */
[----:B------:R-:W-:Y:S02]  /*20d40*/  ISETP.GE.AND P6, PT, R9, R228, PT ;  /* 0x000000e40900720c */ /* 0x000fe40003fc6270 */
[----:B------:R-:W-:Y:S02]  /*20d50*/  FMNMX3.FTZ R4, R3, R243, R241, !PT ;  /* 0x000000f303047276 */ /* 0x000fe400078100f1 */
[----:B------:R-:W-:Y:S02]  /*20d60*/  FSEL R5, R236, -INF , P1 ;  /* 0xff800000ec057808 */ /* 0x000fe40000800000 */
[----:B------:R-:W-:Y:S02]  /*20d70*/  FMNMX3.FTZ R2, R2, R214, R217, !PT ;  /* 0x000000d602027276 */ /* 0x000fe400078100d9 */
[-C--:B------:R-:W-:Y:S02]  /*20d80*/  ISETP.GE.AND P2, PT, R7, R227.reuse, PT ;  /* 0x000000e30700720c */ /* 0x080fe40003f46270 */
[----:B------:R-:W-:-:S02]  /*20d90*/  ISETP.GE.AND P1, PT, R9, R227, PT ;  /* 0x000000e30900720c */ /* 0x000fc40003f26270 */
[----:B------:R-:W-:Y:S02]  /*20da0*/  FSEL R3, R237, -INF , P6 ;  /* 0xff800000ed037808 */ /* 0x000fe40003000000 */
[----:B------:R-:W-:Y:S02]  /*20db0*/  FMNMX3.FTZ R4, R4, R240, R242, !PT ;  /* 0x000000f004047276 */ /* 0x000fe400078100f2 */
[----:B------:R-:W-:Y:S02]  /*20dc0*/  FMNMX3.FTZ R2, R2, R216, R215, !PT ;  /* 0x000000d802027276 */ /* 0x000fe400078100d7 */
[----:B------:R-:W-:Y:S02]  /*20dd0*/  FSEL R210, R5, -INF , !P2 ;  /* 0xff80000005d27808 */ /* 0x000fe40005000000 */
[----:B------:R-:W-:Y:S02]  /*20de0*/  FSEL R211, R3, -INF , !P1 ;  /* 0xff80000003d37808 */ /* 0x000fe40004800000 */
[----:B------:R-:W-:-:S02]  /*20df0*/  FMNMX3.FTZ R4, R4, R246, R209, !PT ;  /* 0x000000f604047276 */ /* 0x000fc400078100d1 */
[----:B------:R-:W-:Y:S02]  /*20e00*/  FMNMX3.FTZ R3, R2, R225, R231, !PT ;  /* 0x000000e102037276 */ /* 0x000fe400078100e7 */
[----:B------:R-:W-:Y:S02]  /*20e10*/  FMNMX3.FTZ R2, R4, R210, R211, !PT ;  /* 0x000000d204027276 */ /* 0x000fe400078100d3 */
[CC--:B------:R-:W-:Y:S02]  /*20e20*/  ISETP.GE.AND P0, PT, R6.reuse, R229.reuse, PT ;  /* 0x000000e50600720c */ /* 0x0c0fe40003f06270 */
[C---:B------:R-:W-:Y:S02]  /*20e30*/  ISETP.GE.AND P1, PT, R7.reuse, R229, PT ;  /* 0x000000e50700720c */ /* 0x040fe40003f26270 */
[-C--:B------:R-:W-:Y:S02]  /*20e40*/  ISETP.GE.AND P6, PT, R7, R230.reuse, PT ;  /* 0x000000e60700720c */ /* 0x080fe40003fc6270 */
[----:B------:R-:W-:Y:S01]  /*20e50*/  FMNMX3.FTZ R3, R3, R235, R234, !PT ;  /* 0x000000eb03037276 */ /* 0x000fe200078100ea */
[----:B------:R-:W1:Y:S01]  /*20e60*/  SHFL.BFLY PT, R7, R2, 0x2, 0x1f ;  /* 0x0c401f0002077f89 */ /* 0x000e6200000e0000 */
[----:B------:R-:W-:-:S02]  /*20e70*/  ISETP.GE.AND P2, PT, R6, R230, PT ;  /* 0x000000e60600720c */ /* 0x000fc40003f46270 */
[----:B------:R-:W-:Y:S02]  /*20e80*/  FSEL R6, R51, -INF , P0 ;  /* 0xff80000033067808 */ /* 0x000fe40000000000 */
[----:B------:R-:W-:Y:S02]  /*20e90*/  ISETP.GE.AND P0, PT, R9, R229, PT ;  /* 0x000000e50900720c */ /* 0x000fe40003f06270 */
[----:B------:R-:W-:Y:S02]  /*20ea0*/  FSEL R236, R11, -INF , !P5 ;  /* 0xff8000000bec7808 */ /* 0x000fe40006800000 */
[----:B------:R-:W-:Y:S02]  /*20eb0*/  FSEL R237, R10, -INF , !P4 ;  /* 0xff8000000aed7808 */ /* 0x000fe40006000000 */
[----:B------:R-:W-:Y:S02]  /*20ec0*/  FMNMX3.FTZ R3, R3, R245, R244, !PT ;  /* 0x000000f503037276 */ /* 0x000fe400078100f4 */
[----:B------:R-:W-:-:S02]  /*20ed0*/  FSEL R5, R238, -INF , P1 ;  /* 0xff800000ee057808 */ /* 0x000fc40000800000 */
[----:B------:R-:W-:Y:S02]  /*20ee0*/  FSEL R4, R239, -INF , P0 ;  /* 0xff800000ef047808 */ /* 0x000fe40000000000 */
[----:B------:R-:W-:Y:S02]  /*20ef0*/  ISETP.GE.AND P5, PT, R9, R230, PT ;  /* 0x000000e60900720c */ /* 0x000fe40003fa6270 */
[----:B------:R-:W-:Y:S02]  /*20f00*/  FSEL R238, R8, -INF , !P3 ;  /* 0xff80000008ee7808 */ /* 0x000fe40005800000 */
[----:B------:R-:W-:Y:S02]  /*20f10*/  FSEL R239, R6, -INF , !P2 ;  /* 0xff80000006ef7808 */ /* 0x000fe40005000000 */
[----:B------:R-:W-:Y:S02]  /*20f20*/  FMNMX3.FTZ R3, R3, R236, R237, !PT ;  /* 0x000000ec03037276 */ /* 0x000fe400078100ed */
[----:B------:R-:W-:-:S02]  /*20f30*/  FSEL R247, R5, -INF , !P6 ;  /* 0xff80000005f77808 */ /* 0x000fc40007000000 */
        /* <DEDUP_REMOVED lines=18> */
[----:B------:R1:W-:Y:S01]  /*21060*/  MUFU.EX2 R191, R2 ;  /* 0x0000000200bf7308 */ /* 0x0003e20000000800 */
[----:B------:R-:W-:Y:S01]  /*21070*/  FSEL R3, R3, RZ, P0 ;  /* 0x000000ff03037208 */ /* 0x000fe20000000000 */
[----:B------:R-:W2:Y:S01]  /*21080*/  S2UR UR6, SR_CgaCtaId ;  /* 0x00000000000679c3 */ /* 0x000ea20000008800 */
[----:B-1----:R-:W-:-:S05]  /*21090*/  FFMA.FTZ R2, R13, R0, -R9 ;  /* 0x000000000d027223 */ /* 0x002fca0000010809 */
[----:B------:R1:W-:Y:S02]  /*210a0*/  MUFU.EX2 R203, R2 ;  /* 0x0000000200cb7308 */ /* 0x0003e40000000800 */
[----:B-1----:R-:W-:-:S06]  /*210b0*/  FFMA.FTZ R2, R12, R0, -R9 ;  /* 0x000000000c027223 */ /* 0x002fcc0000010809 */
[----:B------:R1:W3:Y:S02]  /*210c0*/  MUFU.EX2 R202, R2 ;  /* 0x0000000200ca7308 */ /* 0x0002e40000000800 */
[----:B-1----:R-:W-:-:S06]  /*210d0*/  FFMA.FTZ R2, R19, R0, -R3 ;  /* 0x0000000013027223 */ /* 0x002fcc0000010803 */
[----:B------:R1:W-:Y:S01]  /*210e0*/  MUFU.EX2 R85, R2 ;  /* 0x0000000200557308 */ /* 0x0003e20000000800 */
[----:B------:R-:W-:Y:S01]  /*210f0*/  IMAD.SHL.U32 R31, R226, 0x40, RZ ;  /* 0x00000040e21f7824 */ /* 0x000fe200078e00ff */
[----:B------:R-:W-:Y:S01]  /*21100*/  UMOV UR7, 0x400 ;  /* 0x0000040000077882 */ /* 0x000fe20000000000 */
[----:B-1----:R-:W-:-:S05]  /*21110*/  FFMA.FTZ R2, R18, R0, -R3 ;  /* 0x0000000012027223 */ /* 0x002fca0000010803 */
[----:B------:R1:W-:Y:S01]  /*21120*/  MUFU.EX2 R86, R2 ;  /* 0x0000000200567308 */ /* 0x0003e20000000800 */
[----:B--2---:R-:W-:Y:S01]  /*21130*/  ULEA UR6, UR6, UR7, 0x18 ;  /* 0x0000000706067291 */ /* 0x004fe2000f8ec0ff */
[----:B------:R-:W-:Y:S02]  /*21140*/  FSEL R4, R124, RZ, P1 ;  /* 0x000000ff7c047208 */ /* 0x000fe40000800000 */
[----:B------:R-:W-:Y:S01]  /*21150*/  LOP3.LUT R5, R30, 0x200, R31, 0xf8, !PT ;  /* 0x000002001e057812 */ /* 0x000fe200078ef81f */
[----:B-1----:R-:W-:-:S04]  /*21160*/  FFMA.FTZ R2, R17, R0, -R3 ;  /* 0x0000000011027223 */ /* 0x002fc80000010803 */
[----:B------:R1:W-:Y:S01]  /*21170*/  MUFU.EX2 R201, R2 ;  /* 0x0000000200c97308 */ /* 0x0003e20000000800 */
[----:B------:R-:W-:Y:S02]  /*21180*/  R2P PR, R226, 0x6 ;  /* 0x00000006e2007804 */ /* 0x000fe40000000000 */
[----:B------:R-:W-:Y:S01]  /*21190*/  LEA R93, R5, UR6, 0x1 ;  /* 0x00000006055d7c11 */ /* 0x000fe2000f8e08ff */
[----:B-1----:R-:W-:Y:S01]  /*211a0*/  FFMA.FTZ R2, R16, R0, -R3 ;  /* 0x0000000010027223 */ /* 0x002fe20000010803 */
[----:B------:R-:W-:Y:S02]  /*211b0*/  IMAD.MOV.U32 R30, RZ, RZ, 0x20 ;  /* 0x00000020ff1e7424 */ /* 0x000fe400078e00ff */
[----:B------:R-:W-:Y:S01]  /*211c0*/  FADD.FTZ R4, R37, -R4 ;  /* 0x8000000425047221 */ /* 0x000fe20000010000 */
[C---:B------:R-:W-:Y:S01]  /*211d0*/  VIADD R8, R93.reuse, 0xa000 ;  /* 0x0000a0005d087836 */ /* 0x040fe20000000000 */
[----:B------:R1:W-:Y:S01]  /*211e0*/  MUFU.EX2 R200, R2 ;  /* 0x0000000200c87308 */ /* 0x0003e20000000800 */
[----:B------:R-:W-:Y:S01]  /*211f0*/  IMAD.MOV.U32 R250, RZ, RZ, R36 ;  /* 0x000000fffffa7224 */ /* 0x000fe200078e0024 */
[----:B------:R-:W-:Y:S01]  /*21200*/  LDSM.16.MT88.4 R12, [R93+0xa000] ;  /* 0x00a000005d0c783b */ /* 0x000fe20000004200 */
[----:B------:R-:W-:Y:S01]  /*21210*/  VIADD R36, R93, 0xa040 ;  /* 0x0000a0405d247836 */ /* 0x000fe20000000000 */
[----:B-1----:R-:W-:-:S05]  /*21220*/  FSEL R2, R121, RZ, P0 ;  /* 0x000000ff79027208 */ /* 0x002fca0000000000 */
[----:B------:R-:W-:-:S04]  /*21230*/  FADD.FTZ R2, R62, -R2 ;  /* 0x800000023e027221 */ /* 0x000fc80000010000 */
[----:B------:R-:W-:Y:S01]  /*21240*/  FMUL.FTZ R2, R0, R2 ;  /* 0x0000000200027220 */ /* 0x000fe20000410000 */
[----:B------:R-:W-:-:S03]  /*21250*/  @P2 VIADD R36, R8, 0xffffffc0 ;  /* 0xffffffc008242836 */ /* 0x000fc60000000000 */
[----:B------:R1:W2:Y:S01]  /*21260*/  MUFU.EX2 R37, R2 ;  /* 0x0000000200257308 */ /* 0x0002a20000000800 */
[----:B------:R-:W-:Y:S01]  /*21270*/  FMUL.FTZ R4, R0, R4 ;  /* 0x0000000400047220 */ /* 0x000fe20000410000 */
[----:B------:R-:W-:Y:S01]  /*21280*/  FFMA.FTZ R8, R20, R0, -R9 ;  /* 0x0000000014087223 */ /* 0x000fe20000010809 */
[----:B------:R-:W-:Y:S01]  /*21290*/  LDSM.16.MT88.4 R16, [R36] ;  /* 0x000000002410783b */ /* 0x000fe20000004200 */
[----:B-1----:R-:W-:-:S05]  /*212a0*/  SEL R2, R30, 0xffffffe0, !P1 ;  /* 0xffffffe01e027807 */ /* 0x002fca0004800000 */
[----:B------:R-:W-:Y:S02]  /*212b0*/  IMAD.IADD R76, R93, 0x1, R2 ;  /* 0x000000015d4c7824 */ /* 0x000fe400078e0202 */
[----:B------:R-:W-:Y:S02]  /*212c0*/  IMAD.IADD R109, R2, 0x1, R36 ;  /* 0x00000001026d7824 */ /* 0x000fe400078e0224 */
[-CC-:B------:R-:W-:Y:S01]  /*212d0*/  FFMA.FTZ R2, R28, R0.reuse, -R3.reuse ;  /* 0x000000001c027223 */ /* 0x180fe20000010803 */
[----:B------:R-:W1:Y:S03]  /*212e0*/  LDSM.16.MT88.4 R24, [R76+0xa000] ;  /* 0x00a000004c18783b */ /* 0x000e660000004200 */
[----:B------:R4:W-:Y:S02]  /*212f0*/  MUFU.EX2 R186, R2 ;  /* 0x0000000200ba7308 */ /* 0x0009e40000000800 */
[----:B----4-:R-:W-:-:S06]  /*21300*/  FFMA.FTZ R2, R29, R0, -R3 ;  /* 0x000000001d027223 */ /* 0x010fcc0000010803 */
[----:B------:R-:W4:Y:S01]  /*21310*/  MUFU.EX2 R11, R4 ;  /* 0x00000004000b7308 */ /* 0x000f220000000800 */
[-C--:B------:R-:W-:Y:S01]  /*21320*/  FFMA.FTZ R10, R22, R0.reuse, -R9 ;  /* 0x00000000160a7223 */ /* 0x080fe20000010809 */
[----:B---3--:R-:W-:Y:S01]  /*21330*/  F2FP.F16.F32.PACK_AB R6, R202, R203 ;  /* 0x000000cbca06723e */ /* 0x008fe200000000ff */
[----:B--2---:R-:W-:Y:S01]  /*21340*/  FMUL.FTZ R158, R158, R37 ;  /* 0x000000259e9e7220 */ /* 0x004fe20000410000 */
[----:B------:R-:W-:Y:S01]  /*21350*/  F2FP.F16.F32.PACK_AB R5, R86, R85 ;  /* 0x000000555605723e */ /* 0x000fe200000000ff */
[----:B------:R-:W-:Y:S01]  /*21360*/  FMUL.FTZ R159, R159, R37 ;  /* 0x000000259f9f7220 */ /* 0x000fe20000410000 */
[----:B------:R-:W-:Y:S01]  /*21370*/  F2FP.F16.F32.PACK_AB R7, R200, R201 ;  /* 0x000000c9c807723e */ /* 0x000fe200000000ff */
[-C--:B------:R-:W-:Y:S01]  /*21380*/  FMUL.FTZ R154, R154, R37.reuse ;  /* 0x000000259a9a7220 */ /* 0x080fe20000410000 */
[----:B------:R2:W-:Y:S01]  /*21390*/  MUFU.EX2 R185, R2 ;  /* 0x0000000200b97308 */ /* 0x0005e20000000800 */
[----:B------:R-:W-:Y:S01]  /*213a0*/  FMUL.FTZ R155, R155, R37 ;  /* 0x000000259b9b7220 */ /* 0x000fe20000410000 */
[----:B------:R-:W-:Y:S01]  /*213b0*/  LDSM.16.MT88.4 R28, [R93+0xa800] ;  /* 0x00a800005d1c783b */ /* 0x000fe20000004200 */
[----:B--2---:R-:W-:-:S05]  /*213c0*/  FFMA.FTZ R2, R38, R0, -R3 ;  /* 0x0000000026027223 */ /* 0x004fca0000010803 */
[----:B------:R2:W-:Y:S02]  /*213d0*/  MUFU.EX2 R183, R2 ;  /* 0x0000000200b77308 */ /* 0x0005e40000000800 */
[----:B--2---:R-:W-:-:S06]  /*213e0*/  FFMA.FTZ R2, R39, R0, -R3 ;  /* 0x0000000027027223 */ /* 0x004fcc0000010803 */
[----:B------:R2:W-:Y:S02]  /*213f0*/  MUFU.EX2 R181, R2 ;  /* 0x0000000200b57308 */ /* 0x0005e40000000800 */
[----:B--2---:R-:W-:-:S06]  /*21400*/  FFMA.FTZ R2, R52, R0, -R9 ;  /* 0x0000000034027223 */ /* 0x004fcc0000010809 */
[----:B------:R2:W-:Y:S08]  /*21410*/  MUFU.EX2 R176, R2 ;  /* 0x0000000200b07308 */ /* 0x0005f00000000800 */
[----:B------:R3:W-:Y:S01]  /*21420*/  MUFU.EX2 R195, R8 ;  /* 0x0000000800c37308 */ /* 0x0007e20000000800 */
[----:B--2---:R-:W-:-:S07]  /*21430*/  FFMA.FTZ R2, R53, R0, -R9 ;  /* 0x0000000035027223 */ /* 0x004fce0000010809 */
[----:B------:R2:W-:Y:S01]  /*21440*/  MUFU.EX2 R178, R2 ;  /* 0x0000000200b27308 */ /* 0x0005e20000000800 */
[----:B---3--:R-:W-:-:S07]  /*21450*/  FFMA.FTZ R8, R21, R0, -R9 ;  /* 0x0000000015087223 */ /* 0x008fce0000010809 */
[----:B------:R3:W5:Y:S01]  /*21460*/  MUFU.EX2 R193, R8 ;  /* 0x0000000800c17308 */ /* 0x0007620000000800 */
[----:B--2---:R-:W-:-:S07]  /*21470*/  FFMA.FTZ R2, R54, R0, -R9 ;  /* 0x0000000036027223 */ /* 0x004fce0000010809 */
[----:B------:R2:W-:Y:S01]  /*21480*/  MUFU.EX2 R177, R2 ;  /* 0x0000000200b17308 */ /* 0x0005e20000000800 */
[-CC-:B---3--:R-:W-:Y:S02]  /*21490*/  FFMA.FTZ R8, R23, R0.reuse, -R9.reuse ;  /* 0x0000000017087223 */ /* 0x188fe40000010809 */
[----:B------:R-:W3:Y:S01]  /*214a0*/  LDSM.16.MT88.4 R20, [R109] ;  /* 0x000000006d14783b */ /* 0x000ee20000004200 */
[----:B--2---:R-:W-:-:S04]  /*214b0*/  FFMA.FTZ R2, R55, R0, -R9 ;  /* 0x0000000037027223 */ /* 0x004fc80000010809 */
[----:B------:R2:W-:Y:S01]  /*214c0*/  MUFU.EX2 R175, R2 ;  /* 0x0000000200af7308 */ /* 0x0005e20000000800 */
[----:B------:R-:W-:Y:S01]  /*214d0*/  F2FP.F16.F32.PACK_AB R4, R191, R84 ;  /* 0x00000054bf04723e */ /* 0x000fe200000000ff */
[-C--:B----4-:R-:W-:Y:S01]  /*214e0*/  FMUL.FTZ R156, R156, R11.reuse ;  /* 0x0000000b9c9c7220 */ /* 0x090fe20000410000 */
[-C--:B------:R-:W-:Y:S01]  /*214f0*/  FMUL.FTZ R157, R157, R11.reuse ;  /* 0x0000000b9d9d7220 */ /* 0x080fe20000410000 */
[-C--:B------:R-:W-:Y:S01]  /*21500*/  FMUL.FTZ R152, R152, R11.reuse ;  /* 0x0000000b98987220 */ /* 0x080fe20000410000 */
[----:B------:R-:W-:Y:S01]  /*21510*/  FMUL.FTZ R153, R153, R11 ;  /* 0x0000000b99997220 */ /* 0x000fe20000410000 */
[----:B--2---:R-:W-:-:S04]  /*21520*/  FFMA.FTZ R2, R56, R0, -R3 ;  /* 0x0000000038027223 */ /* 0x004fc80000010803 */
        /* <DEDUP_REMOVED lines=9> */
[----:B--2---:R-:W-:-:S04]  /*215c0*/  FFMA.FTZ R2, R58, R0, -R3 ;  /* 0x000000003a027223 */ /* 0x004fc80000010803 */
[----:B------:R2:W-:Y:S01]  /*215d0*/  MUFU.EX2 R173, R2 ;  /* 0x0000000200ad7308 */ /* 0x0005e20000000800 */
[----:B-1----:R-:W-:Y:S01]  /*215e0*/  HMMA.16816.F32 R32, R4, R24, R156 ;  /* 0x000000180420723c */ /* 0x002fe2000000189c */
[----:B------:R-:W-:-:S07]  /*215f0*/  FMUL.FTZ R148, R148, R11 ;  /* 0x0000000b94947220 */ /* 0x000fce0000410000 */
[----:B------:R-:W-:Y:S01]  /*21600*/  HMMA.16816.F32 R44, R4, R26, R152 ;  /* 0x0000001a042c723c */ /* 0x000fe20000001898 */
[----:B------:R-:W1:Y:S01]  /*21610*/  LDSM.16.MT88.4 R24, [R76+0xa800] ;  /* 0x00a800004c18783b */ /* 0x000e620000004200 */
[----:B--2---:R-:W-:-:S04]  /*21620*/  FFMA.FTZ R2, R57, R0, -R3 ;  /* 0x0000000039027223 */ /* 0x004fc80000010803 */
[----:B------:R2:W-:Y:S02]  /*21630*/  MUFU.EX2 R172, R2 ;  /* 0x0000000200ac7308 */ /* 0x0005e40000000800 */
[C---:B------:R-:W-:Y:S01]  /*21640*/  HMMA.16816.F32 R40, R4.reuse, R12, R164 ;  /* 0x0000000c0428723c */ /* 0x040fe200000018a4 */
[----:B------:R-:W-:Y:S01]  /*21650*/  FMUL.FTZ R149, R149, R11 ;  /* 0x0000000b95957220 */ /* 0x000fe20000410000 */
[-C--:B------:R-:W-:Y:S01]  /*21660*/  FMUL.FTZ R150, R150, R37.reuse ;  /* 0x0000002596967220 */ /* 0x080fe20000410000 */
[----:B------:R-:W-:Y:S01]  /*21670*/  FMUL.FTZ R151, R151, R37 ;  /* 0x0000002597977220 */ /* 0x000fe20000410000 */
[-C--:B------:R-:W-:Y:S01]  /*21680*/  FMUL.FTZ R144, R144, R11.reuse ;  /* 0x0000000b90907220 */ /* 0x080fe20000410000 */
[----:B------:R-:W-:Y:S01]  /*21690*/  FMUL.FTZ R145, R145, R11 ;  /* 0x0000000b91917220 */ /* 0x000fe20000410000 */
[-C--:B------:R-:W-:Y:S02]  /*216a0*/  FMUL.FTZ R146, R146, R37.reuse ;  /* 0x0000002592927220 */ /* 0x080fe40000410000 */
[----:B------:R-:W-:Y:S01]  /*216b0*/  HMMA.16816.F32 R48, R4, R14, R160 ;  /* 0x0000000e0430723c */ /* 0x000fe200000018a0 */
[----:B------:R-:W4:Y:S01]  /*216c0*/  LDSM.16.MT88.4 R12, [R109+0x800] ;  /* 0x000800006d0c783b */ /* 0x000f220000004200 */
[----:B--2---:R-:W-:Y:S01]  /*216d0*/  FFMA.FTZ R2, R59, R0, -R3 ;  /* 0x000000003b027223 */ /* 0x004fe20000010803 */
[----:B------:R-:W-:-:S03]  /*216e0*/  FMUL.FTZ R147, R147, R37 ;  /* 0x0000002593937220 */ /* 0x000fc60000410000 */
[----:B------:R2:W-:Y:S01]  /*216f0*/  MUFU.EX2 R170, R2 ;  /* 0x0000000200aa7308 */ /* 0x0005e20000000800 */
[----:B------:R-:W-:Y:S02]  /*21700*/  IMAD.MOV.U32 R249, RZ, RZ, R61 ;  /* 0x000000fffff97224 */ /* 0x000fe400078e003d */
[----:B------:R-:W-:Y:S05]  /*21710*/  HMMA.16816.F32 R60, R4, R16, R148 ;  /* 0x00000010043c723c */ /* 0x000fea0000001894 */
[----:B------:R-:W-:Y:S01]  /*21720*/  MUFU.EX2 R194, R10 ;  /* 0x0000000a00c27308 */ /* 0x000fe20000000800 */
[----:B--2---:R-:W-:-:S07]  /*21730*/  FFMA.FTZ R2, R64, R0, -R9 ;  /* 0x0000000040027223 */ /* 0x004fce0000010809 */
[----:B------:R-:W2:Y:S01]  /*21740*/  MUFU.EX2 R192, R8 ;  /* 0x0000000800c07308 */ /* 0x000ea20000000800 */
[----:B------:R-:W-:Y:S01]  /*21750*/  HMMA.16816.F32 R144, R4, R18, R144 ;  /* 0x000000120490723c */ /* 0x000fe20000001890 */
[----:B------:R-:W4:Y:S06]  /*21760*/  LDSM.16.MT88.4 R16, [R36+0x800] ;  /* 0x000800002410783b */ /* 0x000f2c0000004200 */
        /* <DEDUP_REMOVED lines=9> */
[----:B-----5:R-:W-:-:S04]  /*21800*/  FFMA.FTZ R2, R65, R0, -R9 ;  /* 0x0000000041027223 */ /* 0x020fc80000010809 */
[----:B------:R5:W4:Y:S01]  /*21810*/  MUFU.EX2 R171, R2 ;  /* 0x0000000200ab7308 */ /* 0x000b220000000800 */
[----:B---3--:R-:W-:Y:S01]  /*21820*/  HMMA.16816.F32 R140, R4, R20, R140 ;  /* 0x00000014048c723c */ /* 0x008fe2000000188c */
[----:B-----5:R-:W-:-:S06]  /*21830*/  FFMA.FTZ R2, R66, R0, -R9 ;  /* 0x0000000042027223 */ /* 0x020fcc0000010809 */
[----:B------:R3:W-:Y:S01]  /*21840*/  MUFU.EX2 R168, R2 ;  /* 0x0000000200a87308 */ /* 0x0007e20000000800 */
[----:B------:R-:W-:Y:S01]  /*21850*/  HMMA.16816.F32 R20, R4, R22, R136 ;  /* 0x000000160414723c */ /* 0x000fe20000001888 */
[----:B------:R-:W-:Y:S02]  /*21860*/  F2FP.F16.F32.PACK_AB R4, R193, R195 ;  /* 0x000000c3c104723e */ /* 0x000fe400000000ff */
[----:B------:R-:W-:Y:S02]  /*21870*/  F2FP.F16.F32.PACK_AB R5, R185, R186 ;  /* 0x000000bab905723e */ /* 0x000fe400000000ff */
[----:B--2---:R-:W-:Y:S02]  /*21880*/  F2FP.F16.F32.PACK_AB R6, R192, R194 ;  /* 0x000000c2c006723e */ /* 0x004fe400000000ff */
[----:B------:R-:W-:Y:S01]  /*21890*/  F2FP.F16.F32.PACK_AB R7, R181, R183 ;  /* 0x000000b7b507723e */ /* 0x000fe200000000ff */
[----:B---3--:R-:W-:-:S04]  /*218a0*/  FFMA.FTZ R2, R67, R0, -R9 ;  /* 0x0000000043027223 */ /* 0x008fc80000010809 */
[----:B------:R2:W-:Y:S02]  /*218b0*/  MUFU.EX2 R167, R2 ;  /* 0x0000000200a77308 */ /* 0x0005e40000000800 */
[----:B------:R-:W-:Y:S01]  /*218c0*/  HMMA.16816.F32 R40, R4, R28, R40 ;  /* 0x0000001c0428723c */ /* 0x000fe20000001828 */
[----:B--2---:R-:W-:-:S05]  /*218d0*/  FFMA.FTZ R2, R68, R0, -R3 ;  /* 0x0000000044027223 */ /* 0x004fca0000010803 */
[----:B------:R2:W-:Y:S02]  /*218e0*/  MUFU.EX2 R166, R2 ;  /* 0x0000000200a67308 */ /* 0x0005e40000000800 */
[----:B------:R-:W-:Y:S01]  /*218f0*/  HMMA.16816.F32 R48, R4, R30, R48 ;  /* 0x0000001e0430723c */ /* 0x000fe20000001830 */
[----:B------:R-:W3:Y:S01]  /*21900*/  LDSM.16.MT88.4 R28, [R93+0xb000] ;  /* 0x00b000005d1c783b */ /* 0x000ee20000004200 */
[----:B--2---:R-:W-:-:S04]  /*21910*/  FFMA.FTZ R2, R70, R0, -R3 ;  /* 0x0000000046027223 */ /* 0x004fc80000010803 */
[----:B------:R2:W5:Y:S02]  /*21920*/  MUFU.EX2 R165, R2 ;  /* 0x0000000200a57308 */ /* 0x0005640000000800 */
[C---:B-1----:R-:W-:Y:S08]  /*21930*/  HMMA.16816.F32 R32, R4.reuse, R24, R32 ;  /* 0x000000180420723c */ /* 0x042ff00000001820 */
[----:B------:R-:W-:Y:S01]  /*21940*/  HMMA.16816.F32 R44, R4, R26, R44 ;  /* 0x0000001a042c723c */ /* 0x000fe2000000182c */
[----:B------:R-:W1:Y:S01]  /*21950*/  LDSM.16.MT88.4 R24, [R76+0xb000] ;  /* 0x00b000004c18783b */ /* 0x000e620000004200 */
[----:B--2---:R-:W-:-:S04]  /*21960*/  FFMA.FTZ R2, R69, R0, -R3 ;  /* 0x0000000045027223 */ /* 0x004fc80000010803 */
[----:B------:R2:W-:Y:S02]  /*21970*/  MUFU.EX2 R164, R2 ;  /* 0x0000000200a47308 */ /* 0x0005e40000000800 */
[C---:B----4-:R-:W-:Y:S08]  /*21980*/  HMMA.16816.F32 R140, R4.reuse, R12, R140 ;  /* 0x0000000c048c723c */ /* 0x050ff0000000188c */
[----:B------:R-:W-:Y:S01]  /*21990*/  HMMA.16816.F32 R20, R4, R14, R20 ;  /* 0x0000000e0414723c */ /* 0x000fe20000001814 */
[----:B------:R-:W4:Y:S01]  /*219a0*/  LDSM.16.MT88.4 R12, [R109+0x1000] ;  /* 0x001000006d0c783b */ /* 0x000f220000004200 */
[----:B--2---:R-:W-:-:S04]  /*219b0*/  FFMA.FTZ R2, R71, R0, -R3 ;  /* 0x0000000047027223 */ /* 0x004fc80000010803 */
[----:B------:R2:W5:Y:S02]  /*219c0*/  MUFU.EX2 R163, R2 ;  /* 0x0000000200a37308 */ /* 0x0005640000000800 */
[----:B------:R-:W-:Y:S01]  /*219d0*/  HMMA.16816.F32 R60, R4, R16, R60 ;  /* 0x00000010043c723c */ /* 0x000fe2000000183c */
[----:B--2---:R-:W-:-:S05]  /*219e0*/  FFMA.FTZ R2, R77, R0, -R9 ;  /* 0x000000004d027223 */ /* 0x004fca0000010809 */
[----:B------:R2:W-:Y:S02]  /*219f0*/  MUFU.EX2 R161, R2 ;  /* 0x0000000200a17308 */ /* 0x0005e40000000800 */
[----:B------:R-:W-:Y:S01]  /*21a00*/  HMMA.16816.F32 R72, R4, R18, R144 ;  /* 0x000000120448723c */ /* 0x000fe20000001890 */
[----:B------:R-:W5:Y:S01]  /*21a10*/  LDSM.16.MT88.4 R16, [R36+0x1000] ;  /* 0x001000002410783b */ /* 0x000f620000004200 */
[----:B--2---:R-:W-:-:S04]  /*21a20*/  FFMA.FTZ R2, R78, R0, -R9 ;  /* 0x000000004e027223 */ /* 0x004fc80000010809 */
[----:B------:R2:W5:Y:S01]  /*21a30*/  MUFU.EX2 R162, R2 ;  /* 0x0000000200a27308 */ /* 0x0005620000000800 */
[----:B------:R-:W-:Y:S02]  /*21a40*/  F2FP.F16.F32.PACK_AB R4, R178, R176 ;  /* 0x000000b0b204723e */ /* 0x000fe400000000ff */
[----:B------:R-:W-:Y:S01]  /*21a50*/  F2FP.F16.F32.PACK_AB R5, R173, R174 ;  /* 0x000000aead05723e */ /* 0x000fe200000000ff */
[----:B--2---:R-:W-:-:S04]  /*21a60*/  FFMA.FTZ R2, R79, R0, -R9 ;  /* 0x000000004f027223 */ /* 0x004fc80000010809 */
[----:B------:R2:W-:Y:S01]  /*21a70*/  MUFU.EX2 R160, R2 ;  /* 0x0000000200a07308 */ /* 0x0005e20000000800 */
[----:B------:R-:W-:Y:S02]  /*21a80*/  F2FP.F16.F32.PACK_AB R6, R175, R177 ;  /* 0x000000b1af06723e */ /* 0x000fe400000000ff */
[----:B------:R-:W-:Y:S01]  /*21a90*/  F2FP.F16.F32.PACK_AB R7, R170, R172 ;  /* 0x000000acaa07723e */ /* 0x000fe200000000ff */
[----:B--2---:R-:W-:-:S04]  /*21aa0*/  FFMA.FTZ R2, R80, R0, -R9 ;  /* 0x0000000050027223 */ /* 0x004fc80000010809 */
[----:B------:R2:W-:Y:S02]  /*21ab0*/  MUFU.EX2 R159, R2 ;  /* 0x00000002009f7308 */ /* 0x0005e40000000800 */
[----:B---3--:R-:W-:Y:S01]  /*21ac0*/  HMMA.16816.F32 R52, R4, R28, R40 ;  /* 0x0000001c0434723c */ /* 0x008fe20000001828 */
[----:B--2---:R-:W-:-:S05]  /*21ad0*/  FFMA.FTZ R2, R82, R0, -R3 ;  /* 0x0000000052027223 */ /* 0x004fca0000010803 */
[----:B------:R2:W-:Y:S02]  /*21ae0*/  MUFU.EX2 R158, R2 ;  /* 0x00000002009e7308 */ /* 0x0005e40000000800 */
        /* <DEDUP_REMOVED lines=13> */
[----:B------:R2:W4:Y:S02]  /*21bc0*/  MUFU.EX2 R155, R2 ;  /* 0x00000002009b7308 */ /* 0x0005240000000800 */
[----:B-----5:R-:W-:Y:S01]  /*21bd0*/  HMMA.16816.F32 R60, R4, R16, R60 ;  /* 0x00000010043c723c */ /* 0x020fe2000000183c */
[----:B--2---:R-:W-:-:S05]  /*21be0*/  FFMA.FTZ R2, R128, R0, -R9 ;  /* 0x0000000080027223 */ /* 0x004fca0000010809 */
[----:B------:R2:W-:Y:S02]  /*21bf0*/  MUFU.EX2 R151, R2 ;  /* 0x0000000200977308 */ /* 0x0005e40000000800 */
[----:B------:R-:W-:Y:S01]  /*21c00*/  HMMA.16816.F32 R72, R4, R18, R72 ;  /* 0x000000120448723c */ /* 0x000fe20000001848 */
[----:B------:R-:W5:Y:S01]  /*21c10*/  LDSM.16.MT88.4 R16, [R36+0x1800] ;  /* 0x001800002410783b */ /* 0x000f620000004200 */
[----:B--2---:R-:W-:-:S04]  /*21c20*/  FFMA.FTZ R2, R129, R0, -R9 ;  /* 0x0000000081027223 */ /* 0x004fc80000010809 */
[----:B------:R2:W5:Y:S01]  /*21c30*/  MUFU.EX2 R154, R2 ;  /* 0x00000002009a7308 */ /* 0x0005620000000800 */
[----:B------:R-:W-:Y:S01]  /*21c40*/  F2FP.F16.F32.PACK_AB R4, R171, R169 ;  /* 0x000000a9ab04723e */ /* 0x000fe200000000ff */
[----:B--2---:R-:W-:-:S06]  /*21c50*/  FFMA.FTZ R2, R120, R0, -R9 ;  /* 0x0000000078027223 */ /* 0x004fcc0000010809 */
[----:B------:R2:W-:Y:S01]  /*21c60*/  MUFU.EX2 R153, R2 ;  /* 0x0000000200997308 */ /* 0x0005e20000000800 */
[----:B------:R-:W-:Y:S02]  /*21c70*/  F2FP.F16.F32.PACK_AB R5, R165, R166 ;  /* 0x000000a6a505723e */ /* 0x000fe400000000ff */
        /* <DEDUP_REMOVED lines=11> */
[----:B-1----:R-:W-:Y:S01]  /*21d30*/  HMMA.16816.F32 R40, R4, R24, R40 ;  /* 0x000000180428723c */ /* 0x002fe20000001828 */
[----:B--2---:R-:W-:-:S05]  /*21d40*/  FFMA.FTZ R2, R131, R0, -R3 ;  /* 0x0000000083027223 */ /* 0x004fca0000010803 */
[----:B------:R1:W-:Y:S02]  /*21d50*/  MUFU.EX2 R39, R2 ;  /* 0x0000000200277308 */ /* 0x0003e40000000800 */
[C---:B------:R-:W-:Y:S01]  /*21d60*/  HMMA.16816.F32 R32, R4.reuse, R26, R32 ;  /* 0x0000001a0420723c */ /* 0x040fe20000001820 */
[----:B------:R-:W2:Y:S07]  /*21d70*/  LDSM.16.MT88.4 R24, [R76+0xc000] ;  /* 0x00c000004c18783b */ /* 0x000eae0000004200 */
[----:B----4-:R-:W-:Y:S01]  /*21d80*/  HMMA.16816.F32 R48, R4, R12, R48 ;  /* 0x0000000c0430723c */ /* 0x010fe20000001830 */
[----:B-1----:R-:W-:-:S04]  /*21d90*/  FFMA.FTZ R2, R116, R0, -R3 ;  /* 0x0000000074027223 */ /* 0x002fc80000010803 */
[----:B------:R1:W4:Y:S03]  /*21da0*/  MUFU.EX2 R148, R2 ;  /* 0x0000000200947308 */ /* 0x0003260000000800 */
[----:B------:R-:W-:Y:S01]  /*21db0*/  HMMA.16816.F32 R20, R4, R14, R20 ;  /* 0x0000000e0414723c */ /* 0x000fe20000001814 */
[----:B------:R-:W4:Y:S01]  /*21dc0*/  LDSM.16.MT88.4 R12, [R109+0x2000] ;  /* 0x002000006d0c783b */ /* 0x000f220000004200 */
[----:B-1----:R-:W-:-:S04]  /*21dd0*/  FFMA.FTZ R2, R118, R0, -R9 ;  /* 0x0000000076027223 */ /* 0x002fc80000010809 */
[----:B------:R1:W-:Y:S02]  /*21de0*/  MUFU.EX2 R144, R2 ;  /* 0x0000000200907308 */ /* 0x0003e40000000800 */
[C---:B-----5:R-:W-:Y:S08]  /*21df0*/  HMMA.16816.F32 R60, R4.reuse, R16, R60 ;  /* 0x00000010043c723c */ /* 0x060ff0000000183c */
[----:B------:R-:W-:Y:S01]  /*21e00*/  HMMA.16816.F32 R72, R4, R18, R72 ;  /* 0x000000120448723c */ /* 0x000fe20000001848 */
[----:B------:R-:W5:Y:S01]  /*21e10*/  LDSM.16.MT88.4 R16, [R36+0x2000] ;  /* 0x002000002410783b */ /* 0x000f620000004200 */
[----:B-1----:R-:W-:-:S04]  /*21e20*/  FFMA.FTZ R2, R117, R0, -R9 ;  /* 0x0000000075027223 */ /* 0x002fc80000010809 */
[----:B------:R1:W5:Y:S01]  /*21e30*/  MUFU.EX2 R147, R2 ;  /* 0x0000000200937308 */ /* 0x0003620000000800 */
[----:B------:R-:W-:Y:S01]  /*21e40*/  F2FP.F16.F32.PACK_AB R4, R162, R161 ;  /* 0x000000a1a204723e */ /* 0x000fe200000000ff */
[----:B-1----:R-:W-:-:S06]  /*21e50*/  FFMA.FTZ R2, R119, R0, -R9 ;  /* 0x0000000077027223 */ /* 0x002fcc0000010809 */
[----:B------:R1:W-:Y:S01]  /*21e60*/  MUFU.EX2 R146, R2 ;  /* 0x0000000200927308 */ /* 0x0003e20000000800 */
[----:B------:R-:W-:Y:S02]  /*21e70*/  F2FP.F16.F32.PACK_AB R5, R157, R158 ;  /* 0x0000009e9d05723e */ /* 0x000fe400000000ff */
[----:B------:R-:W-:Y:S02]  /*21e80*/  F2FP.F16.F32.PACK_AB R6, R159, R160 ;  /* 0x000000a09f06723e */ /* 0x000fe400000000ff */
[----:B------:R-:W-:Y:S01]  /*21e90*/  F2FP.F16.F32.PACK_AB R7, R155, R156 ;  /* 0x0000009c9b07723e */ /* 0x000fe200000000ff */
[----:B-1----:R-:W-:-:S04]  /*21ea0*/  FFMA.FTZ R2, R123, R0, -R9 ;  /* 0x000000007b027223 */ /* 0x002fc80000010809 */
[----:B------:R1:W-:Y:S02]  /*21eb0*/  MUFU.EX2 R145, R2 ;  /* 0x0000000200917308 */ /* 0x0003e40000000800 */
[----:B---3--:R-:W-:Y:S01]  /*21ec0*/  HMMA.16816.F32 R52, R4, R28, R52 ;  /* 0x0000001c0434723c */ /* 0x008fe20000001834 */
[----:B-1----:R-:W-:-:S05]  /*21ed0*/  FFMA.FTZ R2, R179, R0, -R3 ;  /* 0x00000000b3027223 */ /* 0x002fca0000010803 */
[----:B------:R1:W-:Y:S02]  /*21ee0*/  MUFU.EX2 R38, R2 ;  /* 0x0000000200267308 */ /* 0x0003e40000000800 */
[----:B------:R-:W-:Y:S01]  /*21ef0*/  HMMA.16816.F32 R64, R4, R30, R56 ;  /* 0x0000001e0440723c */ /* 0x000fe20000001838 */
[----:B------:R-:W3:Y:S01]  /*21f00*/  LDSM.16.MT88.4 R28, [R93+0xc800] ;  /* 0x00c800005d1c783b */ /* 0x000ee20000004200 */
[----:B-1----:R-:W-:-:S04]  /*21f10*/  FFMA.FTZ R2, R188, R0, -R3 ;  /* 0x00000000bc027223 */ /* 0x002fc80000010803 */
[----:B------:R1:W3:Y:S02]  /*21f20*/  MUFU.EX2 R143, R2 ;  /* 0x00000002008f7308 */ /* 0x0002e40000000800 */
[----:B--2---:R-:W-:Y:S01]  /*21f30*/  HMMA.16816.F32 R40, R4, R24, R40 ;  /* 0x000000180428723c */ /* 0x004fe20000001828 */
[----:B-1----:R-:W-:-:S05]  /*21f40*/  FFMA.FTZ R2, R180, R0, -R3 ;  /* 0x00000000b4027223 */ /* 0x002fca0000010803 */
[----:B------:R1:W-:Y:S02]  /*21f50*/  MUFU.EX2 R142, R2 ;  /* 0x00000002008e7308 */ /* 0x0003e40000000800 */
[----:B------:R-:W-:Y:S01]  /*21f60*/  HMMA.16816.F32 R32, R4, R26, R32 ;  /* 0x0000001a0420723c */ /* 0x000fe20000001820 */
[----:B------:R-:W2:Y:S01]  /*21f70*/  LDSM.16.MT88.4 R24, [R76+0xc800] ;  /* 0x00c800004c18783b */ /* 0x000ea20000004200 */
[----:B-1----:R-:W-:-:S04]  /*21f80*/  FFMA.FTZ R2, R182, R0, -R3 ;  /* 0x00000000b6027223 */ /* 0x002fc80000010803 */
[----:B------:R1:W2:Y:S02]  /*21f90*/  MUFU.EX2 R141, R2 ;  /* 0x00000002008d7308 */ /* 0x0002a40000000800 */
[C---:B----4-:R-:W-:Y:S08]  /*21fa0*/  HMMA.16816.F32 R48, R4.reuse, R12, R48 ;  /* 0x0000000c0430723c */ /* 0x050ff00000001830 */
        /* <DEDUP_REMOVED lines=8> */
[----:B------:R1:W5:Y:S02]  /*22030*/  MUFU.EX2 R140, R2 ;  /* 0x00000002008c7308 */ /* 0x0003640000000800 */
[----:B-1----:R-:W-:-:S06]  /*22040*/  FFMA.FTZ R2, R189, R0, -R9 ;  /* 0x00000000bd027223 */ /* 0x002fcc0000010809 */
[----:B------:R1:W-:Y:S01]  /*22050*/  MUFU.EX2 R139, R2 ;  /* 0x00000002008b7308 */ /* 0x0003e20000000800 */
[----:B------:R-:W-:Y:S02]  /*22060*/  F2FP.F16.F32.PACK_AB R4, R154, R151 ;  /* 0x000000979a04723e */ /* 0x000fe400000000ff */
[----:B------:R-:W-:Y:S02]  /*22070*/  F2FP.F16.F32.PACK_AB R5, R150, R149 ;  /* 0x000000959605723e */ /* 0x000fe400000000ff */
[----:B------:R-:W-:Y:S01]  /*22080*/  F2FP.F16.F32.PACK_AB R6, R152, R153 ;  /* 0x000000999806723e */ /* 0x000fe200000000ff */
[----:B-1----:R-:W-:-:S04]  /*22090*/  FFMA.FTZ R2, R190, R0, -R9 ;  /* 0x00000000be027223 */ /* 0x002fc80000010809 */
[----:B------:R1:W-:Y:S01]  /*220a0*/  MUFU.EX2 R137, R2 ;  /* 0x0000000200897308 */ /* 0x0003e20000000800 */
[----:B------:R-:W-:Y:S01]  /*220b0*/  F2FP.F16.F32.PACK_AB R7, R148, R39 ;  /* 0x000000279407723e */ /* 0x000fe200000000ff */
[----:B-1----:R-:W-:-:S06]  /*220c0*/  FFMA.FTZ R2, R196, R0, -R3 ;  /* 0x00000000c4027223 */ /* 0x002fcc0000010803 */
[----:B------:R1:W-:Y:S01]  /*220d0*/  MUFU.EX2 R136, R2 ;  /* 0x0000000200887308 */ /* 0x0003e20000000800 */
[----:B---3--:R-:W-:Y:S01]  /*220e0*/  HMMA.16816.F32 R52, R4, R28, R52 ;  /* 0x0000001c0434723c */ /* 0x008fe20000001834 */
[----:B-1----:R-:W-:-:S06]  /*220f0*/  FFMA.FTZ R2, R198, R0, -R3 ;  /* 0x00000000c6027223 */ /* 0x002fcc0000010803 */
[----:B------:R1:W3:Y:S01]  /*22100*/  MUFU.EX2 R133, R2 ;  /* 0x0000000200857308 */ /* 0x0002e20000000800 */
[----:B------:R-:W-:Y:S01]  /*22110*/  HMMA.16816.F32 R64, R4, R30, R64 ;  /* 0x0000001e0440723c */ /* 0x000fe20000001840 */
[----:B------:R-:W3:Y:S01]  /*22120*/  LDSM.16.MT88.4 R28, [R93+0xd000] ;  /* 0x00d000005d1c783b */ /* 0x000ee20000004200 */
[----:B-1----:R-:W-:-:S05]  /*22130*/  FFMA.FTZ R2, R197, R0, -R3 ;  /* 0x00000000c5027223 */ /* 0x002fca0000010803 */
[----:B------:R1:W-:Y:S01]  /*22140*/  MUFU.EX2 R132, R2 ;  /* 0x0000000200847308 */ /* 0x0003e20000000800 */
[C---:B--2---:R-:W-:Y:S08]  /*22150*/  HMMA.16816.F32 R40, R4.reuse, R24, R40 ;  /* 0x000000180428723c */ /* 0x044ff00000001828 */
        /* <DEDUP_REMOVED lines=9> */
[----:B-----5:R-:W-:Y:S01]  /*221f0*/  HMMA.16816.F32 R60, R4, R16, R60 ;  /* 0x00000010043c723c */ /* 0x020fe2000000183c */
[----:B-1----:R-:W-:-:S05]  /*22200*/  FFMA.FTZ R2, R125, R0, -R9 ;  /* 0x000000007d027223 */ /* 0x002fca0000010809 */
[----:B------:R1:W5:Y:S02]  /*22210*/  MUFU.EX2 R129, R2 ;  /* 0x0000000200817308 */ /* 0x0003640000000800 */
[----:B------:R-:W-:Y:S01]  /*22220*/  HMMA.16816.F32 R72, R4, R18, R72 ;  /* 0x000000120448723c */ /* 0x000fe20000001848 */
[----:B------:R-:W5:Y:S01]  /*22230*/  LDSM.16.MT88.4 R16, [R36+0x3000] ;  /* 0x003000002410783b */ /* 0x000f620000004200 */
[----:B-1----:R-:W-:-:S04]  /*22240*/  FFMA.FTZ R2, R112, R0, -R9 ;  /* 0x0000000070027223 */ /* 0x002fc80000010809 */
[----:B------:R1:W-:Y:S01]  /*22250*/  MUFU.EX2 R130, R2 ;  /* 0x0000000200827308 */ /* 0x0003e20000000800 */
[----:B------:R-:W-:Y:S02]  /*22260*/  F2FP.F16.F32.PACK_AB R4, R147, R144 ;  /* 0x000000909304723e */ /* 0x000fe400000000ff */
[----:B------:R-:W-:Y:S01]  /*22270*/  F2FP.F16.F32.PACK_AB R5, R143, R38 ;  /* 0x000000268f05723e */ /* 0x000fe200000000ff */
[----:B-1----:R-:W-:-:S04]  /*22280*/  FFMA.FTZ R2, R113, R0, -R9 ;  /* 0x0000000071027223 */ /* 0x002fc80000010809 */
[----:B------:R1:W-:Y:S01]  /*22290*/  MUFU.EX2 R128, R2 ;  /* 0x0000000200807308 */ /* 0x0003e20000000800 */
[----:B------:R-:W-:Y:S02]  /*222a0*/  F2FP.F16.F32.PACK_AB R6, R145, R146 ;  /* 0x000000929106723e */ /* 0x000fe400000000ff */
[----:B------:R-:W-:Y:S01]  /*222b0*/  F2FP.F16.F32.PACK_AB R7, R141, R142 ;  /* 0x0000008e8d07723e */ /* 0x000fe200000000ff */
[----:B-1----:R-:W-:-:S04]  /*222c0*/  FFMA.FTZ R2, R204, R0, -R3 ;  /* 0x00000000cc027223 */ /* 0x002fc80000010803 */
[----:B------:R1:W-:Y:S02]  /*222d0*/  MUFU.EX2 R122, R2 ;  /* 0x00000002007a7308 */ /* 0x0003e40000000800 */
[----:B---3--:R-:W-:Y:S01]  /*222e0*/  HMMA.16816.F32 R52, R4, R28, R52 ;  /* 0x0000001c0434723c */ /* 0x008fe20000001834 */
[----:B-1----:R-:W-:-:S05]  /*222f0*/  FFMA.FTZ R2, R205, R0, -R3 ;  /* 0x00000000cd027223 */ /* 0x002fca0000010803 */
[----:B------:R1:W3:Y:S02]  /*22300*/  MUFU.EX2 R126, R2 ;  /* 0x00000002007e7308 */ /* 0x0002e40000000800 */
[----:B------:R-:W-:Y:S01]  /*22310*/  HMMA.16816.F32 R64, R4, R30, R64 ;  /* 0x0000001e0440723c */ /* 0x000fe20000001840 */
[----:B------:R-:W3:Y:S01]  /*22320*/  LDSM.16.MT88.4 R28, [R93+0xd800] ;  /* 0x00d800005d1c783b */ /* 0x000ee20000004200 */
[----:B-1----:R-:W-:-:S04]  /*22330*/  FFMA.FTZ R2, R114, R0, -R3 ;  /* 0x0000000072027223 */ /* 0x002fc80000010803 */
[----:B------:R1:W-:Y:S02]  /*22340*/  MUFU.EX2 R125, R2 ;  /* 0x00000002007d7308 */ /* 0x0003e40000000800 */
        /* <DEDUP_REMOVED lines=64> */
[----:B--2---:R-:W-:Y:S01]  /*22750*/  HMMA.16816.F32 R48, R4, R24, R44 ;  /* 0x000000180430723c */ /* 0x004fe2000000182c */
[----:B-1----:R-:W-:-:S05]  /*22760*/  FFMA.FTZ R2, R99, R0, -R3 ;  /* 0x0000000063027223 */ /* 0x002fca0000010803 */
[----:B------:R1:W2:Y:S02]  /*22770*/  MUFU.EX2 R104, R2 ;  /* 0x0000000200687308 */ /* 0x0002a40000000800 */
[C---:B------:R-:W-:Y:S01]  /*22780*/  HMMA.16816.F32 R44, R4.reuse, R26, R32 ;  /* 0x0000001a042c723c */ /* 0x040fe20000001820 */
[----:B------:R-:W2:Y:S07]  /*22790*/  LDSM.16.MT88.4 R32, [R76+0xe800] ;  /* 0x00e800004c20783b */ /* 0x000eae0000004200 */
[----:B----4-:R-:W-:Y:S01]  /*227a0*/  HMMA.16816.F32 R40, R4, R12, R40 ;  /* 0x0000000c0428723c */ /* 0x010fe20000001828 */
[----:B-1----:R-:W-:-:S04]  /*227b0*/  FFMA.FTZ R2, R92, R0, -R9 ;  /* 0x000000005c027223 */ /* 0x002fc80000010809 */
[----:B------:R1:W-:Y:S03]  /*227c0*/  MUFU.EX2 R100, R2 ;  /* 0x0000000200647308 */ /* 0x0003e60000000800 */
[----:B------:R-:W-:Y:S01]  /*227d0*/  HMMA.16816.F32 R20, R4, R14, R20 ;  /* 0x0000000e0414723c */ /* 0x000fe20000001814 */
[----:B------:R-:W4:Y:S01]  /*227e0*/  LDSM.16.MT88.4 R12, [R109+0x4800] ;  /* 0x004800006d0c783b */ /* 0x000f220000004200 */
[----:B-1----:R-:W-:-:S04]  /*227f0*/  FFMA.FTZ R2, R94, R0, -R9 ;  /* 0x000000005e027223 */ /* 0x002fc80000010809 */
[----:B------:R1:W4:Y:S02]  /*22800*/  MUFU.EX2 R101, R2 ;  /* 0x0000000200657308 */ /* 0x0003240000000800 */
[C---:B-----5:R-:W-:Y:S08]  /*22810*/  HMMA.16816.F32 R60, R4.reuse, R16, R60 ;  /* 0x00000010043c723c */ /* 0x060ff0000000183c */
        /* <DEDUP_REMOVED lines=20> */
[----:B------:R-:W2:Y:S01]  /*22960*/  LDSM.16.MT88.4 R44, [R76+0xf000] ;  /* 0x00f000004c2c783b */ /* 0x000ea20000004200 */
[----:B-1----:R-:W-:-:S04]  /*22970*/  FFMA.FTZ R2, R90, R0, -R3 ;  /* 0x000000005a027223 */ /* 0x002fc80000010803 */
[----:B------:R1:W2:Y:S02]  /*22980*/  MUFU.EX2 R96, R2 ;  /* 0x0000000200607308 */ /* 0x0002a40000000800 */
[----:B------:R-:W-:Y:S01]  /*22990*/  HMMA.16816.F32 R56, R4, R32, R48 ;  /* 0x000000200438723c */ /* 0x000fe20000001830 */
[----:B------:R-:W2:Y:S01]  /*229a0*/  LDSM.16.MT88.4 R48, [R36+0x5000] ;  /* 0x005000002430783b */ /* 0x000ea20000004200 */
[----:B-1----:R-:W-:-:S04]  /*229b0*/  FFMA.FTZ R2, R91, R0, -R9 ;  /* 0x000000005b027223 */ /* 0x002fc80000010809 */
[----:B------:R1:W-:Y:S02]  /*229c0*/  MUFU.EX2 R91, R2 ;  /* 0x00000002005b7308 */ /* 0x0003e40000000800 */
[C---:B----4-:R-:W-:Y:S08]  /*229d0*/  HMMA.16816.F32 R68, R4.reuse, R12, R40 ;  /* 0x0000000c0444723c */ /* 0x050ff00000001828 */
        /* <DEDUP_REMOVED lines=8> */
[----:B------:R1:W-:Y:S02]  /*22a60*/  MUFU.EX2 R94, R2 ;  /* 0x00000002005e7308 */ /* 0x0003e40000000800 */
        /* <DEDUP_REMOVED lines=9> */
[----:B------:R1:W5:Y:S01]  /*22b00*/  MUFU.EX2 R90, R2 ;  /* 0x00000002005a7308 */ /* 0x0003620000000800 */
[----:B---3--:R-:W-:Y:S01]  /*22b10*/  HMMA.16816.F32 R20, R4, R28, R24 ;  /* 0x0000001c0414723c */ /* 0x008fe20000001818 */
[----:B------:R-:W3:Y:S01]  /*22b20*/  LDSM.16.MT88.4 R24, [R76+0xf800] ;  /* 0x00f800004c18783b */ /* 0x000ee20000004200 */
[----:B-1----:R-:W-:-:S05]  /*22b30*/  FFMA.FTZ R2, R216, R0, -R3 ;  /* 0x00000000d8027223 */ /* 0x002fca0000010803 */
[----:B------:R1:W-:Y:S01]  /*22b40*/  MUFU.EX2 R88, R2 ;  /* 0x0000000200587308 */ /* 0x0003e20000000800 */
[----:B------:R-:W-:Y:S01]  /*22b50*/  HMMA.16816.F32 R32, R4, R30, R64 ;  /* 0x0000001e0420723c */ /* 0x000fe20000001840 */
[----:B-1----:R-:W-:-:S06]  /*22b60*/  FFMA.FTZ R2, R215, R0, -R3 ;  /* 0x00000000d7027223 */ /* 0x002fcc0000010803 */
[----:B------:R1:W3:Y:S01]  /*22b70*/  MUFU.EX2 R87, R2 ;  /* 0x0000000200577308 */ /* 0x0002e20000000800 */
[----:B--2---:R-:W-:Y:S01]  /*22b80*/  HMMA.16816.F32 R28, R4, R44, R56 ;  /* 0x0000002c041c723c */ /* 0x004fe20000001838 */
[----:B------:R-:W-:Y:S01]  /*22b90*/  FFMA.FTZ R11, R250, R11, R84 ;  /* 0x0000000bfa0b7223 */ /* 0x000fe20000010054 */
[----:B------:R-:W-:-:S06]  /*22ba0*/  FFMA.FTZ R8, R218, R0, -R9 ;  /* 0x00000000da087223 */ /* 0x000fcc0000010809 */
[----:B------:R-:W-:Y:S01]  /*22bb0*/  HMMA.16816.F32 R44, R4, R46, R52 ;  /* 0x0000002e042c723c */ /* 0x000fe20000001834 */
[----:B-1----:R-:W-:-:S04]  /*22bc0*/  FFMA.FTZ R2, R249, R37, R85 ;  /* 0x00000025f9027223 */ /* 0x002fc80000010055 */
[----:B------:R-:W-:Y:S01]  /*22bd0*/  FADD.FTZ R10, R86, R2 ;  /* 0x00000002560a7221 */ /* 0x000fe20000010000 */
[----:B------:R-:W-:Y:S02]  /*22be0*/  FFMA.FTZ R2, R219, R0, -R9 ;  /* 0x00000000db027223 */ /* 0x000fe40000010809 */
[C---:B------:R-:W-:Y:S02]  /*22bf0*/  HMMA.16816.F32 R52, R4.reuse, R48, R60 ;  /* 0x000000300434723c */ /* 0x040fe4000000183c */
[----:B------:R1:W-:Y:S06]  /*22c00*/  MUFU.EX2 R86, R2 ;  /* 0x0000000200567308 */ /* 0x0003ec0000000800 */
[----:B------:R-:W-:Y:S01]  /*22c10*/  HMMA.16816.F32 R60, R4, R50, R72 ;  /* 0x00000032043c723c */ /* 0x000fe20000001848 */
[----:B------:R-:W2:Y:S01]  /*22c20*/  LDSM.16.MT88.4 R48, [R36+0x5800] ;  /* 0x005800002430783b */ /* 0x000ea20000004200 */
[----:B------:R-:W-:-:S06]  /*22c30*/  FADD.FTZ R11, R191, R11 ;  /* 0x0000000bbf0b7221 */ /* 0x000fcc0000010000 */
[----:B----4-:R-:W-:Y:S01]  /*22c40*/  HMMA.16816.F32 R64, R4, R12, R68 ;  /* 0x0000000c0440723c */ /* 0x010fe20000001844 */
[----:B-1----:R-:W-:-:S07]  /*22c50*/  FFMA.FTZ R2, R220, R0, -R9 ;  /* 0x00000000dc027223 */ /* 0x002fce0000010809 */
[----:B------:R-:W-:Y:S01]  /*22c60*/  HMMA.16816.F32 R56, R4, R14, R40 ;  /* 0x0000000e0438723c */ /* 0x000fe20000001828 */
[----:B------:R-:W-:Y:S01]  /*22c70*/  F2FP.F16.F32.PACK_AB R4, R101, R100 ;  /* 0x000000646504723e */ /* 0x000fe200000000ff */
[----:B------:R-:W1:Y:S01]  /*22c80*/  LDSM.16.MT88.4 R12, [R109+0x5800] ;  /* 0x005800006d0c783b */ /* 0x000e620000004200 */
[----:B------:R-:W-:Y:S02]  /*22c90*/  F2FP.F16.F32.PACK_AB R5, R99, R98 ;  /* 0x000000626305723e */ /* 0x000fe400000000ff */
[----:B------:R-:W-:Y:S02]  /*22ca0*/  F2FP.F16.F32.PACK_AB R6, R102, R103 ;  /* 0x000000676606723e */ /* 0x000fe400000000ff */
[----:B------:R-:W-:Y:S01]  /*22cb0*/  F2FP.F16.F32.PACK_AB R7, R96, R97 ;  /* 0x000000616007723e */ /* 0x000fe200000000ff */
[----:B------:R4:W-:Y:S01]  /*22cc0*/  MUFU.EX2 R84, R2 ;  /* 0x0000000200547308 */ /* 0x0009e20000000800 */
[----:B------:R-:W-:-:S05]  /*22cd0*/  FADD.FTZ R10, R201, R10 ;  /* 0x0000000ac90a7221 */ /* 0x000fca0000010000 */
[----:B-----5:R-:W-:Y:S01]  /*22ce0*/  HMMA.16816.F32 R68, R4, R16, R20 ;  /* 0x000000100444723c */ /* 0x020fe20000001814 */
[----:B------:R-:W-:Y:S01]  /*22cf0*/  LDSM.16.MT88.4 R20, [R76+0x10000] ;  /* 0x010000004c14783b */ /* 0x000fe20000004200 */
[----:B------:R5:W1:Y:S01]  /*22d00*/  MUFU.EX2 R85, R8 ;  /* 0x0000000800557308 */ /* 0x000a620000000800 */
[----:B----4-:R-:W-:-:S05]  /*22d10*/  FFMA.FTZ R2, R221, R0, -R9 ;  /* 0x00000000dd027223 */ /* 0x010fca0000010809 */
[----:B------:R-:W-:Y:S01]  /*22d20*/  HMMA.16816.F32 R32, R4, R18, R32 ;  /* 0x000000120420723c */ /* 0x000fe20000001820 */
[----:B------:R-:W4:Y:S01]  /*22d30*/  LDSM.16.MT88.4 R16, [R93+0x10000] ;  /* 0x010000005d10783b */ /* 0x000f220000004200 */
[----:B------:R3:W-:Y:S01]  /*22d40*/  MUFU.EX2 R83, R2 ;  /* 0x0000000200537308 */ /* 0x0007e20000000800 */
[----:B-----5:R-:W-:-:S07]  /*22d50*/  FFMA.FTZ R8, R225, R0, -R3 ;  /* 0x00000000e1087223 */ /* 0x020fce0000010803 */
[----:B------:R5:W-:Y:S01]  /*22d60*/  MUFU.EX2 R82, R8 ;  /* 0x0000000800527308 */ /* 0x000be20000000800 */
[----:B---3--:R-:W-:-:S04]  /*22d70*/  FADD.FTZ R2, R203, R11 ;  /* 0x0000000bcb027221 */ /* 0x008fc80000010000 */
[----:B-----5:R-:W-:Y:S01]  /*22d80*/  FADD.FTZ R8, R202, R2 ;  /* 0x00000002ca087221 */ /* 0x020fe20000010000 */
        /* <DEDUP_REMOVED lines=16> */
[----:B------:R-:W-:-:S05]  /*22e90*/  FADD.FTZ R2, R172, R2 ;  /* 0x00000002ac027221 */ /* 0x000fca0000010000 */
[----:B--2---:R-:W-:Y:S01]  /*22ea0*/  HMMA.16816.F32 R40, R4, R48, R52 ;  /* 0x000000300428723c */ /* 0x004fe20000001834 */
[----:B------:R-:W-:Y:S01]  /*22eb0*/  FADD.FTZ R11, R170, R2 ;  /* 0x00000002aa0b7221 */ /* 0x000fe20000010000 */
[----:B------:R-:W-:-:S06]  /*22ec0*/  FADD.FTZ R8, R175, R8 ;  /* 0x00000008af087221 */ /* 0x000fcc0000010000 */
[----:B------:R-:W-:Y:S01]  /*22ed0*/  HMMA.16816.F32 R48, R4, R50, R60 ;  /* 0x000000320430723c */ /* 0x000fe2000000183c */
[----:B------:R-:W-:-:S07]  /*22ee0*/  FFMA.FTZ R2, R243, R0, -R9 ;  /* 0x00000000f3027223 */ /* 0x000fce0000010809 */
[C---:B-1----:R-:W-:Y:S08]  /*22ef0*/  HMMA.16816.F32 R52, R4.reuse, R12, R64 ;  /* 0x0000000c0434723c */ /* 0x042ff00000001840 */
[----:B------:R-:W-:Y:S01]  /*22f00*/  HMMA.16816.F32 R44, R4, R14, R56 ;  /* 0x0000000e042c723c */ /* 0x000fe20000001838 */
[----:B------:R-:W-:Y:S01]  /*22f10*/  F2FP.F16.F32.PACK_AB R4, R95, R91 ;  /* 0x0000005b5f04723e */ /* 0x000fe200000000ff */
[----:B------:R-:W1:Y:S01]  /*22f20*/  LDSM.16.MT88.4 R12, [R36+0x6000] ;  /* 0x00600000240c783b */ /* 0x000e620000004200 */
[----:B------:R-:W-:-:S02]  /*22f30*/  F2FP.F16.F32.PACK_AB R5, R90, R89 ;  /* 0x000000595a05723e */ /* 0x000fc400000000ff */
[----:B------:R-:W-:Y:S02]  /*22f40*/  F2FP.F16.F32.PACK_AB R6, R92, R94 ;  /* 0x0000005e5c06723e */ /* 0x000fe400000000ff */
[----:B------:R-:W-:Y:S01]  /*22f50*/  F2FP.F16.F32.PACK_AB R7, R87, R88 ;  /* 0x000000585707723e */ /* 0x000fe200000000ff */
[----:B------:R2:W-:Y:S01]  /*22f60*/  MUFU.EX2 R78, R2 ;  /* 0x00000002004e7308 */ /* 0x0005e20000000800 */
[----:B------:R-:W-:-:S05]  /*22f70*/  FADD.FTZ R8, R169, R8 ;  /* 0x00000008a9087221 */ /* 0x000fca0000010000 */
[----:B----4-:R-:W-:Y:S01]  /*22f80*/  HMMA.16816.F32 R68, R4, R16, R68 ;  /* 0x000000100444723c */ /* 0x010fe20000001844 */
[----:B------:R-:W-:-:S07]  /*22f90*/  FADD.FTZ R8, R171, R8 ;  /* 0x00000008ab087221 */ /* 0x000fce0000010000 */
[----:B------:R-:W-:Y:S01]  /*22fa0*/  HMMA.16816.F32 R60, R4, R18, R32 ;  /* 0x00000012043c723c */ /* 0x000fe20000001820 */
[----:B------:R-:W3:Y:S01]  /*22fb0*/  LDSM.16.MT88.4 R16, [R109+0x6000] ;  /* 0x006000006d10783b */ /* 0x000ee20000004200 */
[----:B--2---:R-:W-:Y:S01]  /*22fc0*/  FADD.FTZ R2, R166, R11 ;  /* 0x0000000ba6027221 */ /* 0x004fe20000010000 */
[----:B------:R-:W-:-:S03]  /*22fd0*/  FADD.FTZ R8, R168, R8 ;  /* 0x00000008a8087221 */ /* 0x000fc60000010000 */
[----:B------:R-:W-:Y:S02]  /*22fe0*/  FADD.FTZ R2, R165, R2 ;  /* 0x00000002a5027221 */ /* 0x000fe40000010000 */
[----:B------:R-:W-:Y:S01]  /*22ff0*/  HMMA.16816.F32 R32, R4, R22, R24 ;  /* 0x000000160420723c */ /* 0x000fe20000001818 */
[----:B------:R-:W2:Y:S01]  /*23000*/  LDSM.16.MT88.4 R24, [R93+0x10800] ;  /* 0x010800005d18783b */ /* 0x000ea20000004200 */
[----:B------:R-:W-:Y:S01]  /*23010*/  FFMA.FTZ R10, R231, R0, -R3 ;  /* 0x00000000e70a7223 */ /* 0x000fe20000010803 */
[----:B------:R-:W-:Y:S01]  /*23020*/  FADD.FTZ R2, R164, R2 ;  /* 0x00000002a4027221 */ /* 0x000fe20000010000 */
[----:B------:R-:W-:Y:S02]  /*23030*/  FADD.FTZ R8, R167, R8 ;  /* 0x00000008a7087221 */ /* 0x000fe40000010000 */
[----:B------:R4:W5:Y:S01]  /*23040*/  MUFU.EX2 R81, R10 ;  /* 0x0000000a00517308 */ /* 0x0009620000000800 */
[----:B------:R-:W-:Y:S01]  /*23050*/  FADD.FTZ R2, R163, R2 ;  /* 0x00000002a3027221 */ /* 0x000fe20000010000 */
[----:B------:R-:W-:-:S03]  /*23060*/  FADD.FTZ R8, R161, R8 ;  /* 0x00000008a1087221 */ /* 0x000fc60000010000 */
[----:B------:R-:W-:Y:S01]  /*23070*/  FADD.FTZ R2, R158, R2 ;  /* 0x000000029e027221 */ /* 0x000fe20000010000 */
[----:B------:R-:W-:Y:S01]  /*23080*/  FADD.FTZ R8, R162, R8 ;  /* 0x00000008a2087221 */ /* 0x000fe20000010000 */
[----:B------:R-:W-:Y:S01]  /*23090*/  HMMA.16816.F32 R72, R4, R20, R28 ;  /* 0x000000140448723c */ /* 0x000fe2000000181c */
[----:B------:R-:W2:Y:S01]  /*230a0*/  LDSM.16.MT88.4 R20, [R76+0x10800] ;  /* 0x010800004c14783b */ /* 0x000ea20000004200 */
[----:B------:R-:W-:Y:S01]  /*230b0*/  FADD.FTZ R2, R157, R2 ;  /* 0x000000029d027221 */ /* 0x000fe20000010000 */
[----:B----4-:R-:W-:-:S04]  /*230c0*/  FFMA.FTZ R10, R235, R0, -R3 ;  /* 0x00000000eb0a7223 */ /* 0x010fc80000010803 */
[----:B------:R4:W-:Y:S01]  /*230d0*/  MUFU.EX2 R80, R10 ;  /* 0x0000000a00507308 */ /* 0x0009e20000000800 */
[----:B------:R-:W-:Y:S01]  /*230e0*/  FADD.FTZ R8, R160, R8 ;  /* 0x00000008a0087221 */ /* 0x000fe20000010000 */
[----:B------:R-:W-:Y:S01]  /*230f0*/  FADD.FTZ R2, R156, R2 ;  /* 0x000000029c027221 */ /* 0x000fe20000010000 */
[----:B-1----:R-:W-:Y:S01]  /*23100*/  HMMA.16816.F32 R64, R4, R12, R40 ;  /* 0x0000000c0440723c */ /* 0x002fe20000001828 */
[----:B------:R-:W-:Y:S01]  /*23110*/  LDSM.16.MT88.4 R160, [R93+0x11800] ;  /* 0x011800005da0783b */ /* 0x000fe20000004200 */
[----:B------:R-:W-:Y:S01]  /*23120*/  FADD.FTZ R8, R159, R8 ;  /* 0x000000089f087221 */ /* 0x000fe20000010000 */
[----:B------:R-:W-:Y:S01]  /*23130*/  FADD.FTZ R2, R155, R2 ;  /* 0x000000029b027221 */ /* 0x000fe20000010000 */
[----:B----4-:R-:W-:-:S04]  /*23140*/  FFMA.FTZ R10, R234, R0, -R3 ;  /* 0x00000000ea0a7223 */ /* 0x010fc80000010803 */
[----:B------:R1:W4:Y:S01]  /*23150*/  MUFU.EX2 R79, R10 ;  /* 0x0000000a004f7308 */ /* 0x0003220000000800 */
[----:B------:R-:W-:Y:S01]  /*23160*/  FADD.FTZ R8, R151, R8 ;  /* 0x0000000897087221 */ /* 0x000fe20000010000 */
[----:B------:R-:W-:-:S03]  /*23170*/  FADD.FTZ R2, R149, R2 ;  /* 0x0000000295027221 */ /* 0x000fc60000010000 */
[----:B------:R-:W-:Y:S01]  /*23180*/  FADD.FTZ R8, R154, R8 ;  /* 0x000000089a087221 */ /* 0x000fe20000010000 */
[----:B------:R-:W-:Y:S01]  /*23190*/  FADD.FTZ R2, R150, R2 ;  /* 0x0000000296027221 */ /* 0x000fe20000010000 */
[----:B------:R-:W-:Y:S01]  /*231a0*/  HMMA.16816.F32 R56, R4, R14, R48 ;  /* 0x0000000e0438723c */ /* 0x000fe20000001830 */
[----:B------:R-:W-:Y:S01]  /*231b0*/  LDSM.16.MT88.4 R12, [R109+0x6800] ;  /* 0x006800006d0c783b */ /* 0x000fe20000004200 */
[----:B------:R-:W-:Y:S01]  /*231c0*/  FADD.FTZ R8, R153, R8 ;  /* 0x0000000899087221 */ /* 0x000fe20000010000 */
[----:B------:R-:W-:-:S05]  /*231d0*/  FADD.FTZ R2, R39, R2 ;  /* 0x0000000227027221 */ /* 0x000fca0000010000 */
[----:B---3--:R-:W-:Y:S01]  /*231e0*/  HMMA.16816.F32 R52, R4, R16, R52 ;  /* 0x000000100434723c */ /* 0x008fe20000001834 */
[----:B-1----:R-:W-:Y:S01]  /*231f0*/  FFMA.FTZ R10, R241, R0, -R9 ;  /* 0x00000000f10a7223 */ /* 0x002fe20000010809 */
[----:B------:R-:W-:-:S06]  /*23200*/  FADD.FTZ R8, R152, R8 ;  /* 0x0000000898087221 */ /* 0x000fcc0000010000 */
[----:B------:R-:W-:Y:S01]  /*23210*/  HMMA.16816.F32 R28, R4, R18, R44 ;  /* 0x00000012041c723c */ /* 0x000fe2000000182c */
[----:B------:R-:W-:Y:S01]  /*23220*/  F2FP.F16.F32.PACK_AB R4, R86, R85 ;  /* 0x000000555604723e */ /* 0x000fe200000000ff */
[----:B------:R1:W3:Y:S01]  /*23230*/  MUFU.EX2 R77, R10 ;  /* 0x0000000a004d7308 */ /* 0x0002e20000000800 */
[----:B-----5:R-:W-:Y:S01]  /*23240*/  F2FP.F16.F32.PACK_AB R5, R81, R82 ;  /* 0x000000525105723e */ /* 0x020fe200000000ff */
[----:B------:R-:W-:Y:S01]  /*23250*/  FADD.FTZ R2, R148, R2 ;  /* 0x0000000294027221 */ /* 0x000fe20000010000 */
[----:B------:R-:W-:Y:S01]  /*23260*/  F2FP.F16.F32.PACK_AB R6, R83, R84 ;  /* 0x000000545306723e */ /* 0x000fe200000000ff */
[----:B------:R-:W-:Y:S01]  /*23270*/  FADD.FTZ R8, R144, R8 ;  /* 0x0000000890087221 */ /* 0x000fe20000010000 */
[----:B----4-:R-:W-:Y:S01]  /*23280*/  F2FP.F16.F32.PACK_AB R7, R79, R80 ;  /* 0x000000504f07723e */ /* 0x010fe200000000ff */
[----:B------:R-:W4:Y:S01]  /*23290*/  LDSM.16.MT88.4 R16, [R36+0x6800] ;  /* 0x006800002410783b */ /* 0x000f220000004200 */
[----:B------:R-:W-:-:S03]  /*232a0*/  FADD.FTZ R2, R38, R2 ;  /* 0x0000000226027221 */ /* 0x000fc60000010000 */
[----:B------:R-:W-:Y:S02]  /*232b0*/  LDSM.16.MT88.4 R152, [R76+0x11800] ;  /* 0x011800004c98783b */ /* 0x000fe40000004200 */
[----:B--2---:R-:W-:Y:S01]  /*232c0*/  HMMA.16816.F32 R48, R4, R24, R68 ;  /* 0x000000180430723c */ /* 0x004fe20000001844 */
[----:B-1----:R-:W-:-:S04]  /*232d0*/  FFMA.FTZ R10, R240, R0, -R9 ;  /* 0x00000000f00a7223 */ /* 0x002fc80000010809 */
[----:B------:R1:W-:Y:S01]  /*232e0*/  MUFU.EX2 R71, R10 ;  /* 0x0000000a00477308 */ /* 0x0003e20000000800 */
[----:B------:R-:W-:Y:S01]  /*232f0*/  FADD.FTZ R8, R147, R8 ;  /* 0x0000000893087221 */ /* 0x000fe20000010000 */
[----:B------:R-:W-:Y:S01]  /*23300*/  FADD.FTZ R2, R143, R2 ;  /* 0x000000028f027221 */ /* 0x000fe20000010000 */
[----:B------:R-:W-:Y:S01]  /*23310*/  HMMA.16816.F32 R40, R4, R26, R60 ;  /* 0x0000001a0428723c */ /* 0x000fe2000000183c */
[----:B------:R-:W2:Y:S01]  /*23320*/  LDSM.16.MT88.4 R24, [R93+0x11000] ;  /* 0x011000005d18783b */ /* 0x000ea20000004200 */
[----:B------:R-:W-:Y:S01]  /*23330*/  FADD.FTZ R8, R146, R8 ;  /* 0x0000000892087221 */ /* 0x000fe20000010000 */
[----:B------:R-:W-:Y:S01]  /*23340*/  FADD.FTZ R2, R142, R2 ;  /* 0x000000028e027221 */ /* 0x000fe20000010000 */
[----:B-1----:R-:W-:-:S04]  /*23350*/  FFMA.FTZ R10, R242, R0, -R9 ;  /* 0x00000000f20a7223 */ /* 0x002fc80000010809 */
[----:B------:R1:W-:Y:S01]  /*23360*/  MUFU.EX2 R70, R10 ;  /* 0x0000000a00467308 */ /* 0x0003e20000000800 */
[----:B------:R-:W-:Y:S01]  /*23370*/  FADD.FTZ R8, R145, R8 ;  /* 0x0000000891087221 */ /* 0x000fe20000010000 */
[----:B------:R-:W-:Y:S01]  /*23380*/  FADD.FTZ R2, R141, R2 ;  /* 0x000000028d027221 */ /* 0x000fe20000010000 */
[----:B------:R-:W-:Y:S01]  /*23390*/  HMMA.16816.F32 R60, R4, R20, R72 ;  /* 0x00000014043c723c */ /* 0x000fe20000001848 */
[----:B------:R-:W-:Y:S01]  /*233a0*/  LDSM.16.MT88.4 R144, [R36+0x7800] ;  /* 0x007800002490783b */ /* 0x000fe20000004200 */
[----:B------:R-:W-:Y:S01]  /*233b0*/  FADD.FTZ R8, R138, R8 ;  /* 0x000000088a087221 */ /* 0x000fe20000010000 */
[----:B------:R-:W-:Y:S01]  /*233c0*/  FADD.FTZ R2, R136, R2 ;  /* 0x0000000288027221 */ /* 0x000fe20000010000 */
[----:B-1----:R-:W-:-:S04]  /*233d0*/  FFMA.FTZ R10, R245, R0, -R3 ;  /* 0x00000000f50a7223 */ /* 0x002fc80000010803 */
[----:B------:R1:W-:Y:S01]  /*233e0*/  MUFU.EX2 R68, R10 ;  /* 0x0000000a00447308 */ /* 0x0003e20000000800 */
[----:B------:R-:W-:Y:S01]  /*233f0*/  HMMA.16816.F32 R44, R4, R22, R32 ;  /* 0x00000016042c723c */ /* 0x000fe20000001820 */
[----:B------:R-:W5:Y:S01]  /*23400*/  LDSM.16.MT88.4 R20, [R76+0x11000] ;  /* 0x011000004c14783b */ /* 0x000f620000004200 */
[----:B------:R-:W-:Y:S01]  /*23410*/  FADD.FTZ R8, R140, R8 ;  /* 0x000000088c087221 */ /* 0x000fe20000010000 */
[----:B------:R-:W-:Y:S01]  /*23420*/  FADD.FTZ R2, R133, R2 ;  /* 0x0000000285027221 */ /* 0x000fe20000010000 */
[----:B-1----:R-:W-:-:S04]  /*23430*/  FFMA.FTZ R10, R244, R0, -R3 ;  /* 0x00000000f40a7223 */ /* 0x002fc80000010803 */
[----:B------:R1:W2:Y:S01]  /*23440*/  MUFU.EX2 R69, R10 ;  /* 0x0000000a00457308 */ /* 0x0002a20000000800 */
[----:B------:R-:W-:Y:S01]  /*23450*/  FADD.FTZ R8, R139, R8 ;  /* 0x000000088b087221 */ /* 0x000fe20000010000 */
[----:B------:R-:W-:-:S03]  /*23460*/  FADD.FTZ R2, R132, R2 ;  /* 0x0000000284027221 */ /* 0x000fc60000010000 */
[----:B------:R-:W-:Y:S01]  /*23470*/  FADD.FTZ R8, R137, R8 ;  /* 0x0000000889087221 */ /* 0x000fe20000010000 */
[----:B-1----:R-:W-:-:S04]  /*23480*/  FFMA.FTZ R10, R236, R0, -R3 ;  /* 0x00000000ec0a7223 */ /* 0x002fc80000010803 */
[----:B------:R1:W-:Y:S01]  /*23490*/  MUFU.EX2 R39, R10 ;  /* 0x0000000a00277308 */ /* 0x0003e20000000800 */
[----:B------:R-:W-:Y:S01]  /*234a0*/  FADD.FTZ R2, R131, R2 ;  /* 0x0000000283027221 */ /* 0x000fe20000010000 */
[----:B------:R-:W-:-:S03]  /*234b0*/  FADD.FTZ R8, R127, R8 ;  /* 0x000000087f087221 */ /* 0x000fc60000010000 */
[----:B------:R-:W-:Y:S01]  /*234c0*/  FADD.FTZ R2, R122, R2 ;  /* 0x000000027a027221 */ /* 0x000fe20000010000 */
[----:B-1----:R-:W-:-:S04]  /*234d0*/  FFMA.FTZ R10, R237, R0, -R3 ;  /* 0x00000000ed0a7223 */ /* 0x002fc80000010803 */
[----:B------:R1:W5:Y:S01]  /*234e0*/  MUFU.EX2 R38, R10 ;  /* 0x0000000a00267308 */ /* 0x0003620000000800 */
[----:B------:R-:W-:Y:S01]  /*234f0*/  FADD.FTZ R8, R129, R8 ;  /* 0x0000000881087221 */ /* 0x000fe20000010000 */
[----:B------:R-:W-:Y:S01]  /*23500*/  FADD.FTZ R2, R126, R2 ;  /* 0x000000027e027221 */ /* 0x000fe20000010000 */
[----:B----4-:R-:W-:Y:S02]  /*23510*/  HMMA.16816.F32 R32, R4, R16, R64 ;  /* 0x000000100420723c */ /* 0x010fe40000001840 */
[----:B------:R-:W-:Y:S01]  /*23520*/  FADD.FTZ R8, R130, R8 ;  /* 0x0000000882087221 */ /* 0x000fe20000010000 */
[----:B------:R-:W-:-:S05]  /*23530*/  FADD.FTZ R2, R125, R2 ;  /* 0x000000027d027221 */ /* 0x000fca0000010000 */
[----:B------:R-:W-:Y:S01]  /*23540*/  HMMA.16816.F32 R56, R4, R18, R56 ;  /* 0x000000120438723c */ /* 0x000fe20000001838 */
[----:B------:R-:W-:Y:S01]  /*23550*/  FADD.FTZ R8, R128, R8 ;  /* 0x0000000880087221 */ /* 0x000fe20000010000 */
[----:B------:R-:W-:Y:S01]  /*23560*/  FADD.FTZ R2, R123, R2 ;  /* 0x000000027b027221 */ /* 0x000fe20000010000 */
[----:B------:R-:W4:Y:S01]  /*23570*/  LDSM.16.MT88.4 R16, [R36+0x7000] ;  /* 0x007000002410783b */ /* 0x000f220000004200 */
[----:B-1----:R-:W-:-:S04]  /*23580*/  FFMA.FTZ R10, R246, R0, -R9 ;  /* 0x00000000f60a7223 */ /* 0x002fc80000010809 */
[C---:B------:R-:W-:Y:S01]  /*23590*/  HMMA.16816.F32 R52, R4.reuse, R12, R52 ;  /* 0x0000000c0434723c */ /* 0x040fe20000001834 */
[----:B------:R1:W4:Y:S07]  /*235a0*/  MUFU.EX2 R37, R10 ;  /* 0x0000000a00257308 */ /* 0x00032e0000000800 */
[----:B------:R-:W-:Y:S01]  /*235b0*/  HMMA.16816.F32 R28, R4, R14, R28 ;  /* 0x0000000e041c723c */ /* 0x000fe2000000181c */
[----:B---3--:R-:W-:Y:S01]  /*235c0*/  F2FP.F16.F32.PACK_AB R4, R77, R78 ;  /* 0x0000004e4d04723e */ /* 0x008fe200000000ff */
[----:B------:R-:W-:Y:S01]  /*235d0*/  FADD.FTZ R8, R117, R8 ;  /* 0x0000000875087221 */ /* 0x000fe20000010000 */
[----:B--2---:R-:W-:Y:S01]  /*235e0*/  F2FP.F16.F32.PACK_AB R5, R69, R68 ;  /* 0x000000444505723e */ /* 0x004fe200000000ff */
[----:B------:R-:W-:Y:S01]  /*235f0*/  FADD.FTZ R2, R116, R2 ;  /* 0x0000000274027221 */ /* 0x000fe20000010000 */
[----:B------:R-:W-:-:S02]  /*23600*/  F2FP.F16.F32.PACK_AB R6, R70, R71 ;  /* 0x000000474606723e */ /* 0x000fc400000000ff */
[----:B-----5:R-:W-:Y:S01]  /*23610*/  F2FP.F16.F32.PACK_AB R7, R38, R39 ;  /* 0x000000272607723e */ /* 0x020fe200000000ff */
[----:B-1----:R-:W-:Y:S01]  /*23620*/  FFMA.FTZ R10, R209, R0, -R9 ;  /* 0x00000000d10a7223 */ /* 0x002fe20000010809 */
[----:B------:R-:W1:Y:S05]  /*23630*/  LDSM.16.MT88.4 R12, [R109+0x7000] ;  /* 0x007000006d0c783b */ /* 0x000e6a0000004200 */
[----:B------:R-:W-:Y:S01]  /*23640*/  HMMA.16816.F32 R48, R4, R24, R48 ;  /* 0x000000180430723c */ /* 0x000fe20000001830 */
[----:B------:R2:W-:Y:S01]  /*23650*/  MUFU.EX2 R25, R10 ;  /* 0x0000000a00197308 */ /* 0x0005e20000000800 */
[----:B------:R-:W-:Y:S01]  /*23660*/  FADD.FTZ R8, R120, R8 ;  /* 0x0000000878087221 */ /* 0x000fe20000010000 */
[----:B------:R-:W-:-:S03]  /*23670*/  FADD.FTZ R2, R115, R2 ;  /* 0x0000000273027221 */ /* 0x000fc60000010000 */
[----:B------:R-:W-:Y:S02]  /*23680*/  FADD.FTZ R8, R119, R8 ;  /* 0x0000000877087221 */ /* 0x000fe40000010000 */
[----:B------:R-:W-:Y:S01]  /*23690*/  HMMA.16816.F32 R60, R4, R20, R60 ;  /* 0x00000014043c723c */ /* 0x000fe2000000183c */
[----:B------:R-:W-:Y:S01]  /*236a0*/  FADD.FTZ R2, R114, R2 ;  /* 0x0000000272027221 */ /* 0x000fe20000010000 */
[-CC-:B--2---:R-:W-:Y:S01]  /*236b0*/  FFMA.FTZ R10, R210, R0.reuse, -R9.reuse ;  /* 0x00000000d20a7223 */ /* 0x184fe20000010809 */
[----:B------:R-:W-:-:S04]  /*236c0*/  FFMA.FTZ R9, R211, R0, -R9 ;  /* 0x00000000d3097223 */ /* 0x000fc80000010809 */
[----:B------:R2:W-:Y:S01]  /*236d0*/  MUFU.EX2 R20, R9 ;  /* 0x0000000900147308 */ /* 0x0005e20000000800 */
[----:B------:R-:W-:Y:S01]  /*236e0*/  FADD.FTZ R8, R118, R8 ;  /* 0x0000000876087221 */ /* 0x000fe20000010000 */
[----:B------:R-:W-:-:S03]  /*236f0*/  FADD.FTZ R2, R113, R2 ;  /* 0x0000000271027221 */ /* 0x000fc60000010000 */
[----:B------:R-:W-:Y:S01]  /*23700*/  FADD.FTZ R8, R108, R8 ;  /* 0x000000086c087221 */ /* 0x000fe20000010000 */
[----:B------:R-:W-:Y:S02]  /*23710*/  FADD.FTZ R2, R107, R2 ;  /* 0x000000026b027221 */ /* 0x000fe40000010000 */
[----:B------:R-:W-:Y:S01]  /*23720*/  MUFU.EX2 R24, R10 ;  /* 0x0000000a00187308 */ /* 0x000fe20000000800 */
[----:B--2---:R-:W-:-:S07]  /*23730*/  FFMA.FTZ R9, R238, R0, -R3 ;  /* 0x00000000ee097223 */ /* 0x004fce0000010803 */
[----:B------:R2:W3:Y:S01]  /*23740*/  MUFU.EX2 R11, R9 ;  /* 0x00000009000b7308 */ /* 0x0004e20000000800 */
[----:B------:R-:W-:Y:S01]  /*23750*/  FADD.FTZ R8, R112, R8 ;  /* 0x0000000870087221 */ /* 0x000fe20000010000 */
        /* <DEDUP_REMOVED lines=37> */
[----:B------:R-:W2:Y:S01]  /*239b0*/  MUFU.EX2 R9, R9 ;  /* 0x0000000900097308 */ /* 0x000ea20000000800 */
[----:B------:R-:W-:Y:S02]  /*239c0*/  FADD.FTZ R2, R71, R2 ;  /* 0x0000000247027221 */ /* 0x000fe40000010000 */
[----:B------:R-:W-:Y:S02]  /*239d0*/  FADD.FTZ R0, R39, R0 ;  /* 0x0000000027007221 */ /* 0x000fe40000010000 */
[----:B------:R-:W-:Y:S02]  /*239e0*/  FADD.FTZ R2, R70, R2 ;  /* 0x0000000246027221 */ /* 0x000fe40000010000 */
[----:B------:R-:W-:Y:S01]  /*239f0*/  FADD.FTZ R0, R38, R0 ;  /* 0x0000000026007221 */ /* 0x000fe20000010000 */
[----:B------:R-:W2:Y:S01]  /*23a00*/  MUFU.EX2 R3, R3 ;  /* 0x0000000300037308 */ /* 0x000ea20000000800 */
[----:B----4-:R-:W-:Y:S01]  /*23a10*/  HMMA.16816.F32 R32, R4, R16, R32 ;  /* 0x000000100420723c */ /* 0x010fe20000001820 */
[----:B------:R-:W-:Y:S01]  /*23a20*/  FADD.FTZ R2, R37, R2 ;  /* 0x0000000225027221 */ /* 0x000fe20000010000 */
[----:B---3--:R-:W-:-:S06]  /*23a30*/  FADD.FTZ R0, R11, R0 ;  /* 0x000000000b007221 */ /* 0x008fcc0000010000 */
[----:B-1----:R-:W-:Y:S01]  /*23a40*/  HMMA.16816.F32 R140, R4, R12, R52 ;  /* 0x0000000c048c723c */ /* 0x002fe20000001834 */
[----:B------:R-:W-:Y:S01]  /*23a50*/  FADD.FTZ R2, R25, R2 ;  /* 0x0000000219027221 */ /* 0x000fe20000010000 */
[----:B-----5:R-:W-:-:S06]  /*23a60*/  FADD.FTZ R0, R10, R0 ;  /* 0x000000000a007221 */ /* 0x020fcc0000010000 */
[----:B------:R-:W-:Y:S01]  /*23a70*/  HMMA.16816.F32 R40, R4, R26, R40 ;  /* 0x0000001a0428723c */ /* 0x000fe20000001828 */
[----:B------:R-:W-:-:S07]  /*23a80*/  ISETP.GT.AND P0, PT, R222, R252, PT ;  /* 0x000000fcde00720c */ /* 0x000fce0003f04270 */
[C---:B------:R-:W-:Y:S08]  /*23a90*/  HMMA.16816.F32 R44, R4.reuse, R22, R44 ;  /* 0x00000016042c723c */ /* 0x040ff0000000182c */
[C---:B------:R-:W-:Y:S08]  /*23aa0*/  HMMA.16816.F32 R16, R4.reuse, R18, R56 ;  /* 0x000000120410723c */ /* 0x040ff00000001838 */
[----:B------:R-:W-:Y:S01]  /*23ab0*/  HMMA.16816.F32 R12, R4, R14, R28 ;  /* 0x0000000e040c723c */ /* 0x000fe2000000181c */
[----:B------:R-:W1:Y:S01]  /*23ac0*/  LDSM.16.MT88.4 R4, [R109+0x7800] ;  /* 0x007800006d04783b */ /* 0x000e620000004200 */
[----:B------:R-:W-:Y:S01]  /*23ad0*/  FADD.FTZ R2, R24, R2 ;  /* 0x0000000218027221 */ /* 0x000fe20000010000 */
[----:B--2---:R-:W-:-:S03]  /*23ae0*/  FADD.FTZ R0, R9, R0 ;  /* 0x0000000009007221 */ /* 0x004fc60000010000 */
[----:B------:R-:W-:Y:S01]  /*23af0*/  FADD.FTZ R2, R20, R2 ;  /* 0x0000000214027221 */ /* 0x000fe20000010000 */
[----:B------:R-:W-:-:S04]  /*23b00*/  FADD.FTZ R0, R3, R0 ;  /* 0x0000000003007221 */ /* 0x000fc80000010000 */
[----:B------:R2:W-:Y:S04]  /*23b10*/  STL [R1+0x40], R2 ;  /* 0x0000400201007387 */ /* 0x0005e80000100800 */
[----:B------:R3:W-:Y:S01]  /*23b20*/  STL [R1+0x4c], R0 ;  /* 0x00004c0001007387 */ /* 0x0007e20000100800 */
[----:B------:R-:W-:Y:S02]  /*23b30*/  F2FP.F16.F32.PACK_AB R136, R25, R37 ;  /* 0x000000251988723e */ /* 0x000fe400000000ff */
[----:B------:R-:W-:Y:S02]  /*23b40*/  F2FP.F16.F32.PACK_AB R137, R10, R11 ;  /* 0x0000000b0a89723e */ /* 0x000fe400000000ff */
[----:B------:R-:W-:Y:S02]  /*23b50*/  F2FP.F16.F32.PACK_AB R138, R20, R24 ;  /* 0x00000018148a723e */ /* 0x000fe400000000ff */
[----:B------:R-:W-:Y:S01]  /*23b60*/  F2FP.F16.F32.PACK_AB R139, R3, R9 ;  /* 0x00000009038b723e */ /* 0x000fe200000000ff */
[----:B--2---:R-:W-:-:S02]  /*23b70*/  IMAD.SHL.U32 R2, R226, 0x8, RZ ;  /* 0x00000008e2027824 */ /* 0x004fc400078e00ff */
[----:B---3--:R-:W-:-:S05]  /*23b80*/  @P0 VIADD R0, R251, 0xfffffffd ;  /* 0xfffffffdfb000836 */ /* 0x008fca0000000000 */
[----:B------:R2:W-:Y:S04]  /*23b90*/  @P0 STL [R1+0x20], R0 ;  /* 0x0000200001000387 */ /* 0x0005e80000100800 */
[----:B------:R2:W-:Y:S01]  /*23ba0*/  STL [R1+0x70], R2 ;  /* 0x0000700201007387 */ /* 0x0005e20000100800 */
[----:B------:R-:W-:Y:S01]  /*23bb0*/  HMMA.16816.F32 R164, R136, R160, R48 ;  /* 0x000000a088a4723c */ /* 0x000fe20000001830 */
[--C-:B------:R-:W-:Y:S02]  /*23bc0*/  IMAD.MOV.U32 R37, RZ, RZ, R124.reuse ;  /* 0x000000ffff257224 */ /* 0x100fe400078e007c */
[----:B------:R-:W-:-:S05]  /*23bd0*/  @P0 IMAD.MOV.U32 R37, RZ, RZ, R124 ;  /* 0x000000ffff250224 */ /* 0x000fca00078e007c */
[----:B------:R-:W-:Y:S01]  /*23be0*/  HMMA.16816.F32 R156, R136, R152, R60 ;  /* 0x00000098889c723c */ /* 0x000fe2000000183c */
[--C-:B------:R-:W-:Y:S02]  /*23bf0*/  IMAD.MOV.U32 R62, RZ, RZ, R121.reuse ;  /* 0x000000ffff3e7224 */ /* 0x100fe400078e0079 */
[----:B------:R-:W-:-:S05]  /*23c00*/  @P0 IMAD.MOV.U32 R62, RZ, RZ, R121 ;  /* 0x000000ffff3e0224 */ /* 0x000fca00078e0079 */
[----:B------:R-:W-:Y:S01]  /*23c10*/  HMMA.16816.F32 R148, R136, R144, R32 ;  /* 0x000000908894723c */ /* 0x000fe20000001820 */
[----:B------:R-:W-:-:S07]  /*23c20*/  IMAD.MOV.U32 R115, RZ, RZ, R222 ;  /* 0x000000ffff737224 */ /* 0x000fce00078e00de */
[C---:B------:R-:W-:Y:S08]  /*23c30*/  HMMA.16816.F32 R160, R136.reuse, R162, R40 ;  /* 0x000000a288a0723c */ /* 0x040ff00000001828 */
[C---:B------:R-:W-:Y:S08]  /*23c40*/  HMMA.16816.F32 R152, R136.reuse, R154, R44 ;  /* 0x0000009a8898723c */ /* 0x040ff0000000182c */
[C---:B------:R-:W-:Y:S08]  /*23c50*/  HMMA.16816.F32 R144, R136.reuse, R146, R16 ;  /* 0x000000928890723c */ /* 0x040ff00000001810 */
[C---:B-1----:R-:W-:Y:S08]  /*23c60*/  HMMA.16816.F32 R140, R136.reuse, R4, R140 ;  /* 0x00000004888c723c */ /* 0x042ff0000000188c */
[----:B------:R-:W-:Y:S01]  /*23c70*/  HMMA.16816.F32 R136, R136, R6, R12 ;  /* 0x000000068888723c */ /* 0x000fe2000000180c */
[----:B------:R-:W-:-:S04]  /*23c80*/  NOP ;  /* 0x0000000000007918 */ /* 0x000fc80000000000 */
[----:B--2---:R-:W-:-:S15]  /*23c90*/  @P0 BRA `(.L_x_3471) ;  /* 0x0000000000080947 */ /* 0x004fde0003800000 */
.L_x_3462:
[----:B------:R-:W-:-:S05]  /*23ca0*/  IADD3 R0, PT, PT, R115, -0x1, RZ ;  /* 0xffffffff73007810 */ /* 0x000fca0007ffe0ff */
[----:B------:R1:W-:Y:S02]  /*23cb0*/  STL [R1+0x20], R0 ;  /* 0x0000200001007387 */ /* 0x0003e40000100800 */
.L_x_3471:
[----:B------:R-:W-:Y:S05]  /*23cc0*/  BSYNC B2 ;  /* 0x0000000000027941 */ /* 0x000fea0003800000 */
.L_x_3461:
[----:B-1----:R-:W2:Y:S02]  /*23cd0*/  LDL R0, [R1+0x20] ;  /* 0x0000200001007983 */ /* 0x002ea40000100800 */
[----:B--2---:R-:W-:-:S13]  /*23ce0*/  ISETP.GE.AND P0, PT, R0, R252, PT ;  /* 0x000000fc0000720c */ /* 0x004fda0003f06270 */
[----:B------:R-:W-:Y:S05]  /*23cf0*/  @!P0 BRA `(.L_x_3472) ;  /* 0x0000008000408947 */ /* 0x000fea0003800000 */
[----:B------:R-:W2:Y:S04]  /*23d00*/  LDL.64 R4, [R1+0x58] ;  /* 0x0000580001047983 */ /* 0x000ea80000100a00 */
[----:B------:R-:W3:Y:S01]  /*23d10*/  LDL.LU R2, [R1+0x70] ;  /* 0x0000700001027983 */ /* 0x000ee20000300800 */
[----:B------:R-:W1:Y:S01]  /*23d20*/  S2UR UR6, SR_CgaCtaId ;  /* 0x00000000000679c3 */ /* 0x000e620000008800 */
[----:B------:R-:W-:Y:S01]  /*23d30*/  LOP3.LUT R0, R226, 0x38, RZ, 0xc0, !PT ;  /* 0x00000038e2007812 */ /* 0x000fe200078ec0ff */
[----:B------:R-:W-:Y:S01]  /*23d40*/  UMOV UR7, 0x400 ;  /* 0x0000040000077882 */ /* 0x000fe20000000000 */
[----:B------:R-:W-:-:S03]  /*23d50*/  IMAD.MOV.U32 R132, RZ, RZ, R62 ;  /* 0x000000ffff847224 */ /* 0x000fc600078e003e */
[----:B------:R4:W-:Y:S01]  /*23d60*/  STL [R1+0x24], R0 ;  /* 0x0000240001007387 */ /* 0x0009e20000100800 */
[----:B-1----:R-:W-:-:S06]  /*23d70*/  ULEA UR6, UR6, UR7, 0x18 ;  /* 0x0000000706067291 */ /* 0x002fcc000f8ec0ff */
[----:B------:R-:W-:Y:S01]  /*23d80*/  IMAD.U32 R208, RZ, RZ, UR6 ;  /* 0x00000006ffd07e24 */ /* 0x000fe2000f8e00ff */
[----:B--2---:R-:W-:Y:S02]  /*23d90*/  ISETP.NE.U32.AND P2, PT, R4, RZ, PT ;  /* 0x000000ff0400720c */ /* 0x004fe40003f45070 */
[----:B---3--:R-:W-:Y:S02]  /*23da0*/  LOP3.LUT R222, R2, 0x38, RZ, 0xc0, !PT ;  /* 0x0000003802de7812 */ /* 0x008fe400078ec0ff */
[----:B----4-:R-:W-:Y:S02]  /*23db0*/  LOP3.LUT R0, R0, 0x1c0, R2, 0xf8, !PT ;  /* 0x000001c000007812 */ /* 0x010fe400078ef802 */
[----:B------:R-:W-:Y:S02]  /*23dc0*/  ISETP.NE.AND.EX P2, PT, R5, RZ, PT, P2 ;  /* 0x000000ff0500720c */ /* 0x000fe40003f45320 */
[----:B------:R-:W-:-:S04]  /*23dd0*/  LOP3.LUT R0, R0, R222, RZ, 0x3c, !PT ;  /* 0x000000de00007212 */ /* 0x000fc800078e3cff */
[----:B------:R-:W-:Y:S01]  /*23de0*/  LOP3.LUT R0, R0, 0x1e00, R2, 0xf8, !PT ;  /* 0x00001e0000007812 */ /* 0x000fe200078ef802 */
[----:B------:R-:W-:-:S04]  /*23df0*/  IMAD.MOV.U32 R2, RZ, RZ, R37 ;  /* 0x000000ffff027224 */ /* 0x000fc800078e0025 */
[----:B------:R-:W-:-:S07]  /*23e00*/  IMAD R231, R0, 0x2, R208 ;  /* 0x0000000200e77824 */ /* 0x000fce00078e02d0 */
.L_x_3479:
[----:B------:R-:W2:Y:S01]  /*23e10*/  LDL R8, [R1+0x48] ;  /* 0x0000480001087983 */ /* 0x000ea20000100800 */
[----:B------:R-:W-:Y:S04]  /*23e20*/  DEPBAR.LE SB0, 0x0 ;  /* 0x000080000000791a */ /* 0x000fe80000000000 */
[----:B------:R-:W3:Y:S01]  /*23e30*/  LDL R7, [R1+0x44] ;  /* 0x0000440001077983 */ /* 0x000ee20000100800 */
[----:B------:R-:W-:Y:S05]  /*23e40*/  WARPSYNC.ALL ;  /* 0x0000000000007948 */ /* 0x000fea0003800000 */
[----:B------:R-:W4:Y:S01]  /*23e50*/  LDL R5, [R1+0x54] ;  /* 0x0000540001057983 */ /* 0x000f220000100800 */
[----:B-1----:R-:W-:Y:S01]  /*23e60*/  @!P2 IMAD.MOV.U32 R0, RZ, RZ, RZ ;  /* 0x000000ffff00a224 */ /* 0x002fe200078e00ff */
[----:B------:R-:W-:Y:S01]  /*23e70*/  BSSY.RECONVERGENT B0, `(.L_x_3473) ;  /* 0x0000061000007945 */ /* 0x000fe20003800200 */
[----:B------:R-:W-:Y:S01]  /*23e80*/  IMAD.SHL.U32 R16, R226, 0x8, RZ ;  /* 0x00000008e2107824 */ /* 0x000fe200078e00ff */
[----:B------:R-:W4:Y:S01]  /*23e90*/  LDL R4, [R1+0x24] ;  /* 0x0000240001047983 */ /* 0x000f220000100800 */
[----:B------:R-:W-:Y:S01]  /*23ea0*/  BAR.SYNC.DEFER_BLOCKING 0x0 ;  /* 0x0000000000007b1d */ /* 0x000fe20000010000 */
[----:B------:R-:W-:Y:S05]  /*23eb0*/  @!P2 IADD3 R6, P0, PT, RZ, -R0, RZ ;  /* 0x80000000ff06a210 */ /* 0x000fea0007f1e0ff */
[----:B------:R-:W4:Y:S04]  /*23ec0*/  @!P2 LD.E R3, desc[UR4][R134.64+0x40] ;  /* 0x000040048603a980 */ /* 0x000f28000c101900 */
[----:B------:R1:W5:Y:S04]  /*23ed0*/  LDL R234, [R1+0x20] ;  /* 0x0000200001ea7983 */ /* 0x0003680000100800 */
[----:B------:R1:W5:Y:S01]  /*23ee0*/  LDL.64 R236, [R1+0x30] ;  /* 0x0000300001ec7983 */ /* 0x0003620000100a00 */
[----:B------:R-:W1:Y:S02]  /*23ef0*/  S2R R226, SR_TID.X ;  /* 0x0000000000e27919 */ /* 0x000e640000002100 */
[C---:B-1----:R-:W-:Y:S01]  /*23f00*/  LOP3.LUT R0, R226.reuse, 0x8, RZ, 0xc0, !PT ;  /* 0x00000008e2007812 */ /* 0x042fe200078ec0ff */
[----:B------:R-:W-:Y:S01]  /*23f10*/  IMAD.SHL.U32 R225, R226, 0x40, RZ ;  /* 0x00000040e2e17824 */ /* 0x000fe200078e00ff */
[----:B------:R-:W-:Y:S04]  /*23f20*/  SHF.R.U32.HI R223, RZ, 0x1, R226 ;  /* 0x00000001ffdf7819 */ /* 0x000fe800000116e2 */
[----:B------:R-:W-:Y:S01]  /*23f30*/  LOP3.LUT R0, R0, 0x1c0, R225, 0xf8, !PT ;  /* 0x000001c000007812 */ /* 0x000fe200078ef8e1 */
[----:B--2---:R-:W-:Y:S02]  /*23f40*/  IMAD.MOV.U32 R15, RZ, RZ, R8 ;  /* 0x000000ffff0f7224 */ /* 0x004fe400078e0008 */
[----:B---3--:R-:W-:Y:S01]  /*23f50*/  IMAD.MOV.U32 R14, RZ, RZ, R7 ;  /* 0x000000ffff0e7224 */ /* 0x008fe200078e0007 */
[----:B----4-:R-:W-:Y:S02]  /*23f60*/  ISETP.GE.AND P3, PT, R222, R5, PT ;  /* 0x00000005de00720c */ /* 0x010fe40003f66270 */
[----:B------:R-:W-:Y:S02]  /*23f70*/  LOP3.LUT R222, R16, 0x38, RZ, 0xc0, !PT ;  /* 0x0000003810de7812 */ /* 0x000fe400078ec0ff */
[----:B------:R-:W-:Y:S02]  /*23f80*/  LOP3.LUT R5, R4, 0x1c0, R16, 0xf8, !PT ;  /* 0x000001c004057812 */ /* 0x000fe400078ef810 */
[----:B------:R-:W-:Y:S02]  /*23f90*/  LOP3.LUT R4, R225, 0x400, RZ, 0xc0, !PT ;  /* 0x00000400e1047812 */ /* 0x000fe400078ec0ff */
[-C--:B------:R-:W-:Y:S02]  /*23fa0*/  LOP3.LUT R0, R0, R222.reuse, RZ, 0x3c, !PT ;  /* 0x000000de00007212 */ /* 0x080fe400078e3cff */
[----:B------:R-:W-:Y:S03]  /*23fb0*/  LOP3.LUT R5, R5, R222, RZ, 0x3c, !PT ;  /* 0x000000de05057212 */ /* 0x000fe600078e3cff */
[----:B------:R-:W-:Y:S01]  /*23fc0*/  IMAD R4, R0, 0x2, R4 ;  /* 0x0000000200047824 */ /* 0x000fe200078e0204 */
[----:B------:R-:W-:Y:S01]  /*23fd0*/  LOP3.LUT R16, R5, 0x1e00, R16, 0xf8, !PT ;  /* 0x00001e0005107812 */ /* 0x000fe200078ef810 */
[----:B------:R-:W-:Y:S04]  /*23fe0*/  @!P2 IMAD.SHL.U32 R3, R3, 0x100, RZ ;  /* 0x000001000303a824 */ /* 0x000fe800078e00ff */
        /* <DEDUP_REMOVED lines=8> */
[----:B-----5:R-:W-:Y:S01]  /*24070*/  IMAD.SHL.U32 R10, R234, 0x100, RZ ;  /* 0x00000100ea0a7824 */ /* 0x020fe200078e00ff */
[----:B------:R-:W2:Y:S04]  /*24080*/  LD.E R3, desc[UR4][R134.64+0x170] ;  /* 0x0001700486037980 */ /* 0x000ea8000c101900 */
[C---:B------:R-:W-:Y:S02]  /*24090*/  IADD3 R12, PT, PT, R10.reuse, 0x100, RZ ;  /* 0x000001000a0c7810 */ /* 0x040fe40007ffe0ff */
[----:B------:R-:W-:Y:S02]  /*240a0*/  IABS R11, R10 ;  /* 0x0000000a000b7213 */ /* 0x000fe40000000000 */
[----:B-1----:R-:W-:Y:S02]  /*240b0*/  IABS R8, R12 ;  /* 0x0000000c00087213 */ /* 0x002fe40000000000 */
[-C--:B--2---:R-:W-:Y:S02]  /*240c0*/  IABS R0, R3.reuse ;  /* 0x0000000300007213 */ /* 0x084fe40000000000 */
[-C--:B------:R-:W-:Y:S02]  /*240d0*/  IABS R9, R3.reuse ;  /* 0x0000000300097213 */ /* 0x080fe40000000000 */
[----:B------:R-:W1:Y:S01]  /*240e0*/  I2F.RP R6, R0 ;  /* 0x0000000000067306 */ /* 0x000e620000209400 */
[-C--:B------:R-:W-:Y:S02]  /*240f0*/  LOP3.LUT R10, R10, R3.reuse, RZ, 0x3c, !PT ;  /* 0x000000030a0a7212 */ /* 0x080fe400078e3cff */
[----:B------:R-:W-:Y:S01]  /*24100*/  IMAD.MOV R9, RZ, RZ, -R9 ;  /* 0x000000ffff097224 */ /* 0x000fe200078e0a09 */
[----:B------:R-:W-:Y:S02]  /*24110*/  LOP3.LUT R12, R12, R3, RZ, 0x3c, !PT ;  /* 0x000000030c0c7212 */ /* 0x000fe400078e3cff */
[----:B------:R-:W-:Y:S04]  /*24120*/  ISETP.GE.AND P0, PT, R10, RZ, PT ;  /* 0x000000ff0a00720c */ /* 0x000fe80003f06270 */
        /* <DEDUP_REMOVED lines=20> */
[----:B------:R-:W-:Y:S01]  /*24270*/  ISETP.NE.AND P4, PT, R3, RZ, PT ;  /* 0x000000ff0300720c */ /* 0x000fe20003f85270 */
[----:B------:R-:W2:Y:S01]  /*24280*/  LD.E.64 R8, desc[UR4][R134.64+0x40] ;  /* 0x0000400486087980 */ /* 0x000ea2000c101b00 */
[----:B------:R-:W-:Y:S07]  /*24290*/  LOP3.LUT R0, RZ, R3, RZ, 0x33, !PT ;  /* 0x00000003ff007212 */ /* 0x000fee00078e33ff */
[----:B------:R-:W-:Y:S02]  /*242a0*/  @P5 IADD3 R5, PT, PT, R5, 0x1, RZ ;  /* 0x0000000105055810 */ /* 0x000fe40007ffe0ff */
[----:B------:R-:W-:Y:S03]  /*242b0*/  @P6 VIADD R6, R6, 0x1 ;  /* 0x0000000106066836 */ /* 0x000fe60000000000 */
[----:B------:R-:W-:Y:S02]  /*242c0*/  @!P0 IMAD.MOV R5, RZ, RZ, -R5 ;  /* 0x000000ffff058224 */ /* 0x000fe400078e0a05 */
[----:B------:R-:W-:Y:S03]  /*242d0*/  @!P1 IADD3 R6, PT, PT, -R6, RZ, RZ ;  /* 0x000000ff06069210 */ /* 0x000fe60007ffe1ff */
        /* <DEDUP_REMOVED lines=8> */
[----:B------:R-:W3:Y:S04]  /*24360*/  LD.E R13, desc[UR4][R12.64] ;  /* 0x000000040c0d7980 */ /* 0x000ee8000c101900 */
        /* <DEDUP_REMOVED lines=17> */
.L_x_3474:
[----:B------:R-:W-:Y:S05]  /*24480*/  BSYNC.RECONVERGENT B0 ;  /* 0x0000000000007941 */ /* 0x000fea0003800200 */
.L_x_3473:
[----:B--2---:R-:W2:Y:S01]  /*24490*/  LDL R0, [R1+0x44] ;  /* 0x0000440001007983 */ /* 0x004ea20000100800 */
[----:B------:R-:W-:Y:S01]  /*244a0*/  @!P3 IMAD.MOV.U32 R6, RZ, RZ, R17 ;  /* 0x000000ffff06b224 */ /* 0x000fe200078e0011 */
[----:B------:R-:W-:Y:S01]  /*244b0*/  BSSY.RECONVERGENT B1, `(.L_x_3475) ;  /* 0x0000222000017945 */ /* 0x000fe20003800200 */
[----:B------:R-:W-:Y:S01]  /*244c0*/  IMAD.SHL.U32 R224, R226, 0x20, RZ ;  /* 0x00000020e2e07824 */ /* 0x000fe200078e00ff */
[----:B------:R-:W3:Y:S01]  /*244d0*/  LDL R3, [R1+0x28] ;  /* 0x0000280001037983 */ /* 0x000ee20000100800 */
[----:B------:R-:W-:Y:S02]  /*244e0*/  IMAD.MOV.U32 R220, RZ, RZ, 0x20 ;  /* 0x00000020ffdc7424 */ /* 0x000fe400078e00ff */
[----:B------:R-:W-:Y:S01]  /*244f0*/  IMAD.MOV.U32 R133, RZ, RZ, 0x40 ;  /* 0x00000040ff857424 */ /* 0x000fe200078e00ff */
[----:B-1----:R-:W3:Y:S01]  /*24500*/  LDL R8, [R1+0x2c] ;  /* 0x00002c0001087983 */ /* 0x002ee20000100800 */
[----:B------:R-:W-:Y:S02]  /*24510*/  LOP3.LUT R224, R224, 0x7c00, RZ, 0xc0, !PT ;  /* 0x00007c00e0e07812 */ /* 0x000fe400078ec0ff */
[----:B---3--:R-:W-:Y:S01]  /*24520*/  SHF.L.U64.HI R14, R3, 0x5, R8 ;  /* 0x00000005030e7819 */ /* 0x008fe20000010208 */
[----:B--2---:R-:W-:Y:S01]  /*24530*/  IMAD.MOV.U32 R12, RZ, RZ, R0 ;  /* 0x000000ffff0c7224 */ /* 0x004fe200078e0000 */
[----:B------:R-:W-:Y:S01]  /*24540*/  LOP3.LUT R0, R223, 0x8, RZ, 0xc0, !PT ;  /* 0x00000008df007812 */ /* 0x000fe200078ec0ff */
[----:B------:R-:W-:Y:S01]  /*24550*/  IMAD.SHL.U32 R15, R3, 0x20, RZ ;  /* 0x00000020030f7824 */ /* 0x000fe200078e00ff */
[--C-:B------:R-:W-:Y:S01]  /*24560*/  LOP3.LUT R3, R224, 0x200, R225.reuse, 0xf8, !PT ;  /* 0x00000200e0037812 */ /* 0x100fe200078ef8e1 */
[--C-:B------:R-:W-:Y:S01]  /*24570*/  @!P3 IMAD.MOV.U32 R7, RZ, RZ, R12.reuse ;  /* 0x000000ffff07b224 */ /* 0x100fe200078e000c */
[----:B------:R-:W-:Y:S02]  /*24580*/  LOP3.LUT R0, R0, 0x1c0, R225, 0xf8, !PT ;  /* 0x000001c000007812 */ /* 0x000fe400078ef8e1 */
[----:B------:R-:W-:Y:S02]  /*24590*/  IADD3 R8, P0, PT, R15, R17, RZ ;  /* 0x000000110f087210 */ /* 0x000fe40007f1e0ff */
[----:B------:R-:W-:Y:S01]  /*245a0*/  @!PT LDS RZ, [RZ] ;  /* 0x00000000fffff984 */ /* 0x000fe20000000800 */
[----:B------:R-:W-:Y:S01]  /*245b0*/  @!PT LDS RZ, [RZ] ;  /* 0x00000000fffff984 */ /* 0x000fe20000000800 */
[----:B------:R-:W-:Y:S01]  /*245c0*/  @!PT LDS RZ, [RZ] ;  /* 0x00000000fffff984 */ /* 0x000fe20000000800 */
[----:B------:R1:W-:Y:S01]  /*245d0*/  @!P3 LDGSTS.E.BYPASS.LTC128B.128 [R231+0xa000], desc[UR4][R6.64] ;  /* 0x0a00000006e7bfae */ /* 0x0003e2000b981a04 */
[----:B------:R-:W-:Y:S02]  /*245e0*/  LOP3.LUT R221, R0, R222, RZ, 0x3c, !PT ;  /* 0x000000de00dd7212 */ /* 0x000fe400078e3cff */
[----:B------:R-:W-:Y:S01]  /*245f0*/  IMAD.X R9, R14, 0x1, R12, P0 ;  /* 0x000000010e097824 */ /* 0x000fe200000e060c */
[----:B------:R1:W-:Y:S01]  /*24600*/  @P3 STS.128 [R231+0xa000], RZ ;  /* 0x00a000ffe7003388 */ /* 0x0003e20000000c00 */
[----:B------:R-:W-:Y:S02]  /*24610*/  IADD3 R10, P1, PT, R8, R15, RZ ;  /* 0x0000000f080a7210 */ /* 0x000fe40007f3e0ff */
[----:B------:R-:W-:Y:S01]  /*24620*/  LOP3.LUT R0, R3, R221, RZ, 0xfc, !PT ;  /* 0x000000dd03007212 */ /* 0x000fe200078efcff */
[----:B------:R-:W-:Y:S02]  /*24630*/  IMAD.IADD R3, R208, 0x1, R4 ;  /* 0x00000001d0037824 */ /* 0x000fe400078e0204 */
[----:B------:R-:W-:Y:S02]  /*24640*/  IMAD.X R11, R9, 0x1, R14, P1 ;  /* 0x00000001090b7824 */ /* 0x000fe400008e060e */
[--C-:B-1----:R-:W-:Y:S01]  /*24650*/  IMAD R231, R16, 0x2, R208.reuse ;  /* 0x0000000210e77824 */ /* 0x102fe200078e02d0 */
[-C--:B------:R-:W-:Y:S01]  /*24660*/  IADD3 R6, P0, PT, R10, R15.reuse, RZ ;  /* 0x0000000f0a067210 */ /* 0x080fe20007f1e0ff */
[----:B------:R-:W-:Y:S03]  /*24670*/  IMAD R208, R0, 0x2, R208 ;  /* 0x0000000200d07824 */ /* 0x000fe600078e02d0 */
[----:B------:R-:W-:Y:S01]  /*24680*/  @!PT LDS RZ, [RZ] ;  /* 0x00000000fffff984 */ /* 0x000fe20000000800 */
[----:B------:R-:W-:Y:S01]  /*24690*/  @!PT LDS RZ, [RZ] ;  /* 0x00000000fffff984 */ /* 0x000fe20000000800 */
[----:B------:R-:W-:Y:S01]  /*246a0*/  @!PT LDS RZ, [RZ] ;  /* 0x00000000fffff984 */ /* 0x000fe20000000800 */
[----:B------:R1:W-:Y:S01]  /*246b0*/  @!P3 LDGSTS.E.BYPASS.LTC128B.128 [R231+0xa800], desc[UR4][R8.64] ;  /* 0x0a80000008e7bfae */ /* 0x0003e2000b981a04 */
[-C--:B------:R-:W-:Y:S02]  /*246c0*/  IADD3.X R7, PT, PT, R11, R14.reuse, RZ, P0, !PT ;  /* 0x0000000e0b077210 */ /* 0x080fe400007fe4ff */
[-C--:B------:R-:W-:Y:S01]  /*246d0*/  IADD3 R4, P1, PT, R6, R15.reuse, RZ ;  /* 0x0000000f06047210 */ /* 0x080fe20007f3e0ff */
[----:B------:R-:W-:Y:S04]  /*246e0*/  @P3 STS.128 [R231+0xa800], RZ ;  /* 0x00a800ffe7003388 */ /* 0x000fe80000000c00 */
[----:B------:R-:W-:Y:S01]  /*246f0*/  @!PT LDS RZ, [RZ] ;  /* 0x00000000fffff984 */ /* 0x000fe20000000800 */
[----:B------:R-:W-:Y:S01]  /*24700*/  @!PT LDS RZ, [RZ] ;  /* 0x00000000fffff984 */ /* 0x000fe20000000800 */
[----:B------:R-:W-:Y:S01]  /*24710*/  @!PT LDS RZ, [RZ] ;  /* 0x00000000fffff984 */ /* 0x000fe20000000800 */
[----:B------:R2:W-:Y:S01]  /*24720*/  @!P3 LDGSTS.E.BYPASS.LTC128B.128 [R231+0xb000], desc[UR4][R10.64] ;  /* 0x0b0000000ae7bfae */ /* 0x0005e2000b981a04 */
[--C-:B------:R-:W-:Y:S03]  /*24730*/  IMAD.X R5, R7, 0x1, R14.reuse, P1 ;  /* 0x0000000107057824 */ /* 0x100fe600008e060e */
        /* <DEDUP_REMOVED lines=10> */
[-C--:B-1----:R-:W-:Y:S03]  /*247e0*/  IADD3 R8, P0, PT, R4, R15.reuse, RZ ;  /* 0x0000000f04087210 */ /* 0x082fe60007f1e0ff */
[----:B------:R-:W-:Y:S01]  /*247f0*/  @P3 STS.128 [R231+0xc000], RZ ;  /* 0x00c000ffe7003388 */ /* 0x000fe20000000c00 */
[-C--:B------:R-:W-:Y:S01]  /*24800*/  IADD3 R12, P1, PT, R8, R15.reuse, RZ ;  /* 0x0000000f080c7210 */ /* 0x080fe20007f3e0ff */
[--C-:B------:R-:W-:Y:S03]  /*24810*/  IMAD.X R9, R5, 0x1, R14.reuse, P0 ;  /* 0x0000000105097824 */ /* 0x100fe600000e060e */
[-C--:B--2---:R-:W-:Y:S01]  /*24820*/  IADD3 R10, P0, PT, R12, R15.reuse, RZ ;  /* 0x0000000f0c0a7210 */ /* 0x084fe20007f1e0ff */
[--C-:B------:R-:W-:Y:S01]  /*24830*/  IMAD.X R13, R9, 0x1, R14.reuse, P1 ;  /* 0x00000001090d7824 */ /* 0x100fe200008e060e */
[----:B------:R-:W-:Y:S01]  /*24840*/  @!PT LDS RZ, [RZ] ;  /* 0x00000000fffff984 */ /* 0x000fe20000000800 */
[----:B------:R-:W-:Y:S01]  /*24850*/  @!PT LDS RZ, [RZ] ;  /* 0x00000000fffff984 */ /* 0x000fe20000000800 */
[----:B------:R-:W-:Y:S01]  /*24860*/  @!PT LDS RZ, [RZ] ;  /* 0x00000000fffff984 */ /* 0x000fe20000000800 */
[----:B------:R-:W-:Y:S03]  /*24870*/  @!P3 LDGSTS.E.BYPASS.LTC128B.128 [R231+0xc800], desc[UR4][R8.64] ;  /* 0x0c80000008e7bfae */ /* 0x000fe6000b981a04 */
[--C-:B------:R-:W-:Y:S01]  /*24880*/  IMAD.X R11, R13, 0x1, R14.reuse, P0 ;  /* 0x000000010d0b7824 */ /* 0x100fe200000e060e */
[----:B------:R-:W-:Y:S01]  /*24890*/  @P3 STS.128 [R231+0xc800], RZ ;  /* 0x00c800ffe7003388 */ /* 0x000fe20000000c00 */
[-C--:B---3--:R-:W-:Y:S03]  /*248a0*/  IADD3 R6, P1, PT, R10, R15.reuse, RZ ;  /* 0x0000000f0a067210 */ /* 0x088fe60007f3e0ff */
[----:B------:R-:W-:Y:S01]  /*248b0*/  @!PT LDS RZ, [RZ] ;  /* 0x00000000fffff984 */ /* 0x000fe20000000800 */
[----:B------:R-:W-:Y:S01]  /*248c0*/  @!PT LDS RZ, [RZ] ;  /* 0x00000000fffff984 */ /* 0x000fe20000000800 */
[----:B------:R-:W-:Y:S01]  /*248d0*/  @!PT LDS RZ, [RZ] ;  /* 0x00000000fffff984 */ /* 0x000fe20000000800 */
[----:B------:R1:W-:Y:S02]  /*248e0*/  @!P3 LDGSTS.E.BYPASS.LTC128B.128 [R231+0xd000], desc[UR4][R12.64] ;  /* 0x0d0000000ce7bfae */ /* 0x0003e4000b981a04 */
[--C-:B------:R-:W-:Y:S02]  /*248f0*/  IMAD.X R7, R11, 0x1, R14.reuse, P1 ;  /* 0x000000010b077824 */ /* 0x100fe400008e060e */
[----:B------:R-:W-:Y:S01]  /*24900*/  @P3 STS.128 [R231+0xd000], RZ ;  /* 0x00d000ffe7003388 */ /* 0x000fe20000000c00 */
[-C--:B----4-:R-:W-:Y:S03]  /*24910*/  IADD3 R4, P0, PT, R6, R15.reuse, RZ ;  /* 0x0000000f06047210 */ /* 0x090fe60007f1e0ff */
[----:B------:R-:W-:Y:S01]  /*24920*/  @!PT LDS RZ, [RZ] ;  /* 0x00000000fffff984 */ /* 0x000fe20000000800 */
[----:B------:R-:W-:Y:S01]  /*24930*/  @!PT LDS RZ, [RZ] ;  /* 0x00000000fffff984 */ /* 0x000fe20000000800 */
[----:B------:R-:W-:Y:S01]  /*24940*/  @!PT LDS RZ, [RZ] ;  /* 0x00000000fffff984 */ /* 0x000fe20000000800 */
[----:B------:R2:W-:Y:S02]  /*24950*/  @!P3 LDGSTS.E.BYPASS.LTC128B.128 [R231+0xd800], desc[UR4][R10.64] ;  /* 0x0d8000000ae7bfae */ /* 0x0005e4000b981a04 */
[--C-:B------:R-:W-:Y:S02]  /*24960*/  IMAD.X R5, R7, 0x1, R14.reuse, P0 ;  /* 0x0000000107057824 */ /* 0x100fe400000e060e */
        /* <DEDUP_REMOVED lines=11> */
[----:B------:R-:W-:Y:S02]  /*24a20*/  @P3 STS.128 [R231+0xe800], RZ ;  /* 0x00e800ffe7003388 */ /* 0x000fe40000000c00 */
[--C-:B------:R-:W-:Y:S01]  /*24a30*/  IMAD.X R13, R5, 0x1, R14.reuse, P1 ;  /* 0x00000001050d7824 */ /* 0x100fe200008e060e */
[-C--:B--2---:R-:W-:Y:S04]  /*24a40*/  IADD3 R10, P0, PT, R12, R15.reuse, RZ ;  /* 0x0000000f0c0a7210 */ /* 0x084fe80007f1e0ff */
[----:B------:R-:W-:Y:S01]  /*24a50*/  @!PT LDS RZ, [RZ] ;  /* 0x00000000fffff984 */ /* 0x000fe20000000800 */
[----:B------:R-:W-:Y:S01]  /*24a60*/  @!PT LDS RZ, [RZ] ;  /* 0x00000000fffff984 */ /* 0x000fe20000000800 */
[----:B------:R-:W-:Y:S01]  /*24a70*/  @!PT LDS RZ, [RZ] ;  /* 0x00000000fffff984 */ /* 0x000fe20000000800 */
[----:B------:R-:W-:Y:S01]  /*24a80*/  @!P3 LDGSTS.E.BYPASS.LTC128B.128 [R231+0xf000], desc[UR4][R12.64] ;  /* 0x0f0000000ce7bfae */ /* 0x000fe2000b981a04 */
[----:B------:R-:W-:Y:S03]  /*24a90*/  IADD3.X R11, PT, PT, R13, R14, RZ, P0, !PT ;  /* 0x0000000e0d0b7210 */ /* 0x000fe600007fe4ff */
[----:B------:R-:W-:Y:S01]  /*24aa0*/  @P3 STS.128 [R231+0xf000], RZ ;  /* 0x00f000ffe7003388 */ /* 0x000fe20000000c00 */
[-C--:B------:R-:W-:Y:S03]  /*24ab0*/  IADD3 R8, P1, PT, R10, R15.reuse, RZ ;  /* 0x0000000f0a087210 */ /* 0x080fe60007f3e0ff */
[----:B------:R-:W-:Y:S01]  /*24ac0*/  @!PT LDS RZ, [RZ] ;  /* 0x00000000fffff984 */ /* 0x000fe20000000800 */
[----:B------:R-:W-:Y:S01]  /*24ad0*/  @!PT LDS RZ, [RZ] ;  /* 0x00000000fffff984 */ /* 0x000fe20000000800 */
[----:B------:R-:W-:Y:S01]  /*24ae0*/  @!PT LDS RZ, [RZ] ;  /* 0x00000000fffff984 */ /* 0x000fe20000000800 */
[----:B------:R1:W-:Y:S01]  /*24af0*/  @!P3 LDGSTS.E.BYPASS.LTC128B.128 [R231+0xf800], desc[UR4][R10.64] ;  /* 0x0f8000000ae7bfae */ /* 0x0003e2000b981a04 */
[-C--:B---3--:R-:W-:Y:S01]  /*24b00*/  IADD3 R6, P0, PT, R8, R15.reuse, RZ ;  /* 0x0000000f08067210 */ /* 0x088fe20007f1e0ff */
[--C-:B------:R-:W-:Y:S02]  /*24b10*/  IMAD.X R9, R11, 0x1, R14.reuse, P1 ;  /* 0x000000010b097824 */ /* 0x100fe400008e060e */
[----:B------:R-:W-:Y:S02]  /*24b20*/  @P3 STS.128 [R231+0xf800], RZ ;  /* 0x00f800ffe7003388 */ /* 0x000fe40000000c00 */
[--C-:B------:R-:W-:Y:S01]  /*24b30*/  IMAD.X R7, R9, 0x1, R14.reuse, P0 ;  /* 0x0000000109077824 */ /* 0x100fe200000e060e */
[-C--:B----4-:R-:W-:Y:S01]  /*24b40*/  IADD3 R4, P1, PT, R6, R15.reuse, RZ ;  /* 0x0000000f06047210 */ /* 0x090fe20007f3e0ff */
[----:B------:R-:W-:Y:S01]  /*24b50*/  @!PT LDS RZ, [RZ] ;  /* 0x00000000fffff984 */ /* 0x000fe20000000800 */
[----:B------:R-:W-:Y:S01]  /*24b60*/  @!PT LDS RZ, [RZ] ;  /* 0x00000000fffff984 */ /* 0x000fe20000000800 */
[----:B------:R-:W-:Y:S01]  /*24b70*/  @!PT LDS RZ, [RZ] ;  /* 0x00000000fffff984 */ /* 0x000fe20000000800 */
[----:B------:R-:W-:Y:S04]  /*24b80*/  @!P3 LDGSTS.E.BYPASS.LTC128B.128 [R231+0x10000], desc[UR4][R8.64] ;  /* 0x1000000008e7bfae */ /* 0x000fe8000b981a04 */
[----:B------:R-:W-:Y:S01]  /*24b90*/  @P3 STS.128 [R231+0x10000], RZ ;  /* 0x010000ffe7003388 */ /* 0x000fe20000000c00 */
[--C-:B------:R-:W-:Y:S01]  /*24ba0*/  IMAD.X R5, R7, 0x1, R14.reuse, P1 ;  /* 0x0000000107057824 */ /* 0x100fe200008e060e */
[----:B------:R-:W-:Y:S02]  /*24bb0*/  LOP3.LUT P1, RZ, R226, 0x4, RZ, 0xc0, !PT ;  /* 0x00000004e2ff7812 */ /* 0x000fe4000782c0ff */
[----:B------:R-:W-:Y:S01]  /*24bc0*/  @!PT LDS RZ, [RZ] ;  /* 0x00000000fffff984 */ /* 0x000fe20000000800 */
[----:B------:R-:W-:Y:S01]  /*24bd0*/  @!PT LDS RZ, [RZ] ;  /* 0x00000000fffff984 */ /* 0x000fe20000000800 */
[----:B------:R-:W-:Y:S01]  /*24be0*/  @!PT LDS RZ, [RZ] ;  /* 0x00000000fffff984 */ /* 0x000fe20000000800 */
[----:B------:R-:W-:Y:S02]  /*24bf0*/  @!P3 LDGSTS.E.BYPASS.LTC128B.128 [R231+0x10800], desc[UR4][R6.64] ;  /* 0x1080000006e7bfae */ /* 0x000fe4000b981a04 */
[----:B------:R-:W-:Y:S02]  /*24c00*/  SEL R133, R133, 0xffffffc0, !P1 ;  /* 0xffffffc085857807 */ /* 0x000fe40004800000 */
[----:B------:R-:W-:Y:S04]  /*24c10*/  @P3 STS.128 [R231+0x10800], RZ ;  /* 0x010800ffe7003388 */ /* 0x000fe80000000c00 */
[----:B------:R-:W-:Y:S01]  /*24c20*/  @!PT LDS RZ, [RZ] ;  /* 0x00000000fffff984 */ /* 0x000fe20000000800 */
[----:B------:R-:W-:Y:S01]  /*24c30*/  @!PT LDS RZ, [RZ] ;  /* 0x00000000fffff984 */ /* 0x000fe20000000800 */
[----:B------:R-:W-:Y:S01]  /*24c40*/  @!PT LDS RZ, [RZ] ;  /* 0x00000000fffff984 */ /* 0x000fe20000000800 */
[----:B------:R-:W-:Y:S01]  /*24c50*/  @!P3 LDGSTS.E.BYPASS.LTC128B.128 [R231+0x11000], desc[UR4][R4.64] ;  /* 0x1100000004e7bfae */ /* 0x000fe2000b981a04 */
[----:B-1----:R-:W-:Y:S03]  /*24c60*/  @!P3 IADD3 R10, P0, PT, R4, R15, RZ ;  /* 0x0000000f040ab210 */ /* 0x002fe60007f1e0ff */
[----:B------:R-:W-:Y:S02]  /*24c70*/  @P3 STS.128 [R231+0x11000], RZ ;  /* 0x011000ffe7003388 */ /* 0x000fe40000000c00 */
[----:B------:R-:W-:Y:S01]  /*24c80*/  @!P3 IMAD.X R11, R5, 0x1, R14, P0 ;  /* 0x00000001050bb824 */ /* 0x000fe200000e060e */
[----:B------:R-:W-:Y:S04]  /*24c90*/  LOP3.LUT P0, RZ, R226, 0x2, RZ, 0xc0, !PT ;  /* 0x00000002e2ff7812 */ /* 0x000fe8000780c0ff */
[----:B------:R-:W-:Y:S01]  /*24ca0*/  @!PT LDS RZ, [RZ] ;  /* 0x00000000fffff984 */ /* 0x000fe20000000800 */
[----:B------:R-:W-:Y:S01]  /*24cb0*/  @!PT LDS RZ, [RZ] ;  /* 0x00000000fffff984 */ /* 0x000fe20000000800 */
[----:B------:R-:W-:Y:S01]  /*24cc0*/  @!PT LDS RZ, [RZ] ;  /* 0x00000000fffff984 */ /* 0x000fe20000000800 */
[----:B------:R1:W-:Y:S01]  /*24cd0*/  @!P3 LDGSTS.E.BYPASS.LTC128B.128 [R231+0x11800], desc[UR4][R10.64] ;  /* 0x118000000ae7bfae */ /* 0x0003e2000b981a04 */
[----:B------:R-:W-:Y:S03]  /*24ce0*/  SEL R220, R220, 0xffffffe0, !P0 ;  /* 0xffffffe0dcdc7807 */ /* 0x000fe60004000000 */
[----:B------:R-:W-:Y:S01]  /*24cf0*/  @P3 STS.128 [R231+0x11800], RZ ;  /* 0x011800ffe7003388 */ /* 0x000fe20000000c00 */
[C---:B------:R-:W-:Y:S01]  /*24d00*/  IADD3 R0, PT, PT, R3.reuse, R220, RZ ;  /* 0x000000dc03007210 */ /* 0x040fe20007ffe0ff */
[C---:B------:R-:W-:Y:S02]  /*24d10*/  IMAD.IADD R172, R208.reuse, 0x1, R220 ;  /* 0x00000001d0ac7824 */ /* 0x040fe400078e02dc */
[----:B------:R2:W-:Y:S04]  /*24d20*/  LDSM.16.M88.4 R128, [R208] ;  /* 0x00000000d080783b */ /* 0x0005e80000000200 */
[----:B------:R-:W-:Y:S04]  /*24d30*/  LDSM.16.M88.4 R16, [R3+0x2800] ;  /* 0x002800000310783b */ /* 0x000fe80000000200 */
[----:B------:R-:W-:Y:S04]  /*24d40*/  LDSM.16.M88.4 R24, [R3+0x3000] ;  /* 0x003000000318783b */ /* 0x000fe80000000200 */
[----:B------:R-:W-:Y:S04]  /*24d50*/  LDSM.16.M88.4 R32, [R3+0x3800] ;  /* 0x003800000320783b */ /* 0x000fe80000000200 */
[----:B------:R-:W-:Y:S04]  /*24d60*/  LDSM.16.M88.4 R40, [R3+0x4000] ;  /* 0x004000000328783b */ /* 0x000fe80000000200 */
[----:B-1----:R-:W1:Y:S01]  /*24d70*/  LDSM.16.M88.4 R8, [R3+0x2000] ;  /* 0x002000000308783b */ /* 0x002e620000000200 */
[--C-:B--2---:R-:W-:Y:S03]  /*24d80*/  IMAD.IADD R208, R208, 0x1, R133.reuse ;  /* 0x00000001d0d07824 */ /* 0x104fe600078e0285 */
[----:B------:R-:W0:Y:S04]  /*24d90*/  LDGDEPBAR ;  /* 0x00000000000079af */ /* 0x000e280000000000 */
[----:B------:R-:W2:Y:S04]  /*24da0*/  LDSM.16.M88.4 R48, [R3+0x4800] ;  /* 0x004800000330783b */ /* 0x000ea80000000200 */
[----:B------:R-:W3:Y:S04]  /*24db0*/  LDSM.16.M88.4 R56, [R3+0x5000] ;  /* 0x005000000338783b */ /* 0x000ee80000000200 */
        /* <DEDUP_REMOVED lines=9> */
[C---:B------:R-:W-:Y:S03]  /*24e50*/  HMMA.16816.F32 R8, R128.reuse, R10, RZ ;  /* 0x0000000a8008723c */ /* 0x040fe600000018ff */
[----:B------:R2:W1:Y:S04]  /*24e60*/  LDSM.16.M88.4 R168, [R3+0x9800] ;  /* 0x0098000003a8783b */ /* 0x0004680000000200 */
[----:B------:R-:W-:Y:S01]  /*24e70*/  LDSM.16.M88.4 R172, [R172] ;  /* 0x00000000acac783b */ /* 0x000fe20000000200 */
[C---:B------:R-:W-:Y:S03]  /*24e80*/  HMMA.16816.F32 R12, R128.reuse, R16, RZ ;  /* 0x00000010800c723c */ /* 0x040fe600000018ff */
[----:B------:R-:W1:Y:S04]  /*24e90*/  LDSM.16.M88.4 R176, [R0+0x2000] ;  /* 0x0020000000b0783b */ /* 0x000e680000000200 */
[----:B------:R-:W1:Y:S01]  /*24ea0*/  LDSM.16.M88.4 R180, [R0+0x2800] ;  /* 0x0028000000b4783b */ /* 0x000e620000000200 */
[C---:B------:R-:W-:Y:S03]  /*24eb0*/  HMMA.16816.F32 R16, R128.reuse, R18, RZ ;  /* 0x000000128010723c */ /* 0x040fe600000018ff */
[----:B------:R-:W1:Y:S04]  /*24ec0*/  LDSM.16.M88.4 R184, [R0+0x3000] ;  /* 0x0030000000b8783b */ /* 0x000e680000000200 */
[----:B------:R-:W1:Y:S01]  /*24ed0*/  LDSM.16.M88.4 R188, [R0+0x3800] ;  /* 0x0038000000bc783b */ /* 0x000e620000000200 */
[C---:B------:R-:W-:Y:S03]  /*24ee0*/  HMMA.16816.F32 R20, R128.reuse, R24, RZ ;  /* 0x000000188014723c */ /* 0x040fe600000018ff */
[----:B------:R-:W1:Y:S01]  /*24ef0*/  LDSM.16.M88.4 R192, [R0+0x4000] ;  /* 0x0040000000c0783b */ /* 0x000e620000000200 */
[----:B--2---:R-:W-:Y:S03]  /*24f00*/  IMAD.IADD R3, R3, 0x1, R133 ;  /* 0x0000000103037824 */ /* 0x004fe600078e0285 */
[----:B------:R-:W2:Y:S01]  /*24f10*/  LDSM.16.M88.4 R196, [R0+0x4800] ;  /* 0x0048000000c4783b */ /* 0x000ea20000000200 */
[C---:B------:R-:W-:Y:S01]  /*24f20*/  IMAD.IADD R216, R220.reuse, 0x1, R3 ;  /* 0x00000001dcd87824 */ /* 0x040fe200078e0203 */
[C---:B------:R-:W-:Y:S02]  /*24f30*/  HMMA.16816.F32 R24, R128.reuse, R26, RZ ;  /* 0x0000001a8018723c */ /* 0x040fe400000018ff */
[----:B------:R-:W2:Y:S04]  /*24f40*/  LDSM.16.M88.4 R200, [R0+0x5000] ;  /* 0x0050000000c8783b */ /* 0x000ea80000000200 */
[----:B------:R-:W2:Y:S02]  /*24f50*/  LDSM.16.M88.4 R204, [R0+0x5800] ;  /* 0x0058000000cc783b */ /* 0x000ea40000000200 */
[C---:B------:R-:W-:Y:S02]  /*24f60*/  HMMA.16816.F32 R28, R128.reuse, R32, RZ ;  /* 0x00000020801c723c */ /* 0x040fe400000018ff */
[----:B------:R-:W-:Y:S06]  /*24f70*/  LDSM.16.M88.4 R212, [R216+0x9000] ;  /* 0x00900000d8d4783b */ /* 0x000fec0000000200 */
[C---:B------:R-:W-:Y:S08]  /*24f80*/  HMMA.16816.F32 R32, R128.reuse, R34, RZ ;  /* 0x000000228020723c */ /* 0x040ff000000018ff */
[C---:B------:R-:W-:Y:S08]  /*24f90*/  HMMA.16816.F32 R36, R128.reuse, R40, RZ ;  /* 0x000000288024723c */ /* 0x040ff000000018ff */
[C---:B------:R-:W-:Y:S08]  /*24fa0*/  HMMA.16816.F32 R40, R128.reuse, R42, RZ ;  /* 0x0000002a8028723c */ /* 0x040ff000000018ff */
[C---:B------:R-:W-:Y:S08]  /*24fb0*/  HMMA.16816.F32 R44, R128.reuse, R48, RZ ;  /* 0x00000030802c723c */ /* 0x040ff000000018ff */
[C---:B------:R-:W-:Y:S08]  /*24fc0*/  HMMA.16816.F32 R48, R128.reuse, R50, RZ ;  /* 0x000000328030723c */ /* 0x040ff000000018ff */
[C---:B---3--:R-:W-:Y:S08]  /*24fd0*/  HMMA.16816.F32 R52, R128.reuse, R56, RZ ;  /* 0x000000388034723c */ /* 0x048ff000000018ff */
[C---:B------:R-:W-:Y:S08]  /*24fe0*/  HMMA.16816.F32 R56, R128.reuse, R58, RZ ;  /* 0x0000003a8038723c */ /* 0x040ff000000018ff */
[C---:B----4-:R-:W-:Y:S08]  /*24ff0*/  HMMA.16816.F32 R60, R128.reuse, R64, RZ ;  /* 0x00000040803c723c */ /* 0x050ff000000018ff */
        /* <DEDUP_REMOVED lines=63> */
[C---:B-1----:R-:W-:Y:S08]  /*253f0*/  HMMA.16816.F32 R124, R172.reuse, R168, R124 ;  /* 0x000000a8ac7c723c */ /* 0x042ff0000000187c */
[----:B------:R-:W-:Y:S01]  /*25400*/  HMMA.16816.F32 R128, R172, R170, R128 ;  /* 0x000000aaac80723c */ /* 0x000fe20000001880 */
[----:B------:R-:W1:Y:S04]  /*25410*/  LDSM.16.M88.4 R168, [R3+0x4000] ;  /* 0x0040000003a8783b */ /* 0x000e680000000200 */
[----:B------:R-:W2:Y:S03]  /*25420*/  LDSM.16.M88.4 R172, [R3+0x4800] ;  /* 0x0048000003ac783b */ /* 0x000ea60000000200 */
        /* <DEDUP_REMOVED lines=10> */
[----:B------:R-:W-:Y:S02]  /*254d0*/  IMAD.IADD R184, R220, 0x1, R208 ;  /* 0x00000001dcb87824 */ /* 0x000fe400078e02d0 */
[----:B------:R-:W-:Y:S03]  /*254e0*/  LDSM.16.M88.4 R208, [R216+0x8800] ;  /* 0x00880000d8d0783b */ /* 0x000fe60000000200 */
        /* <DEDUP_REMOVED lines=37> */
[----:B------:R-:W4:Y:S04]  /*25740*/  LDSM.16.M88.4 R180, [R216+0x5000] ;  /* 0x00500000d8b4783b */ /* 0x000f280000000200 */
[----:B------:R-:W-:Y:S03]  /*25750*/  LDSM.16.M88.4 R200, [R216+0x7000] ;  /* 0x00700000d8c8783b */ /* 0x000fe60000000200 */
        /* <DEDUP_REMOVED lines=11> */
[----:B------:R-:W1:Y:S04]  /*25810*/  LDSM.16.M88.4 R168, [R216+0x7800] ;  /* 0x00780000d8a8783b */ /* 0x000e680000000200 */
[----:B------:R-:W1:Y:S03]  /*25820*/  LDSM.16.M88.4 R216, [R216+0x9800] ;  /* 0x00980000d8d8783b */ /* 0x000e660000000200 */
        /* <DEDUP_REMOVED lines=26> */
[----:B------:R-:W2:Y:S02]  /*259d0*/  LDL R184, [R1+0x64] ;  /* 0x0000640001b87983 */ /* 0x000ea40000100800 */
[----:B--2--5:R-:W-:Y:S11]  /*259e0*/  ISETP.GT.AND P0, PT, R234, R184, PT ;  /* 0x000000b8ea00720c */ /* 0x024ff60003f04270 */
[----:B------:R-:W-:Y:S02]  /*259f0*/  @!UPT UIADD3 URZ, UPT, UPT, URZ, URZ, URZ ;  /* 0x000000fffffff290 */ /* 0x000fe4000fffe0ff */
[----:B------:R-:W-:Y:S05]  /*25a00*/  @!P0 BRA `(.L_x_3476) ;  /* 0x0000000c00308947 */ /* 0x000fea0003800000 */
        /* <DEDUP_REMOVED lines=24> */
[C---:B------:R-:W-:Y:S05]  /*25b90*/  VIADD R174, R173.reuse, 0xffffff00 ;  /* 0xffffff00adae7836 */ /* 0x040fea0000000000 */
        /* <DEDUP_REMOVED lines=15> */
[----:B------:R-:W-:Y:S02]  /*25c90*/  IMAD R170, R168, R172, R170 ;  /* 0x000000aca8aa7224 */ /* 0x000fe400078e02aa */
[----:B------:R-:W-:Y:S03]  /*25ca0*/  IMAD.HI.U32 R169, R169, R171, RZ ;  /* 0x000000aba9a97227 */ /* 0x000fe600078e00ff */
[----:B------:R-:W-:Y:S01]  /*25cb0*/  ISETP.GT.U32.AND P0, PT, R3, R170, PT ;  /* 0x000000aa0300720c */ /* 0x000fe20003f04070 */
        /* <DEDUP_REMOVED lines=8> */
[----:B------:R-:W-:Y:S02]  /*25d40*/  ISETP.GE.AND P4, PT, R173, RZ, PT ;  /* 0x000000ffad00720c */ /* 0x000fe40003f86270 */
[----:B------:R-:W-:Y:S02]  /*25d50*/  ISETP.GE.U32.AND P6, PT, R171, R3, PT ;  /* 0x00000003ab00720c */ /* 0x000fe40003fc6070 */
[----:B------:R-:W-:Y:S01]  /*25d60*/  LOP3.LUT R3, RZ, R133, RZ, 0x33, !PT ;  /* 0x00000085ff037212 */ /* 0x000fe200078e33ff */
[----:B------:R-:W2:Y:S03]  /*25d70*/  LD.E.64 R170, desc[UR4][R134.64+0x38] ;  /* 0x0000380486aa7980 */ /* 0x000ea6000c101b00 */
[----:B------:R-:W-:Y:S02]  /*25d80*/  @P5 IADD3 R168, PT, PT, R168, 0x1, RZ ;  /* 0x00000001a8a85810 */ /* 0x000fe40007ffe0ff */
[----:B------:R-:W-:Y:S03]  /*25d90*/  ISETP.NE.AND P5, PT, R133, RZ, PT ;  /* 0x000000ff8500720c */ /* 0x000fe60003fa5270 */
[----:B------:R-:W-:Y:S02]  /*25da0*/  @!P0 IMAD.MOV R168, RZ, RZ, -R168 ;  /* 0x000000ffffa88224 */ /* 0x000fe400078e0aa8 */
[----:B------:R-:W-:Y:S03]  /*25db0*/  @P6 VIADD R169, R169, 0x1 ;  /* 0x00000001a9a96836 */ /* 0x000fe60000000000 */
[----:B------:R-:W-:Y:S02]  /*25dc0*/  SEL R168, R3, R168, !P5 ;  /* 0x000000a803a87207 */ /* 0x000fe40006800000 */
[----:B------:R-:W-:Y:S02]  /*25dd0*/  @!P4 IADD3 R169, PT, PT, -R169, RZ, RZ ;  /* 0x000000ffa9a9c210 */ /* 0x000fe40007ffe1ff */
[CC--:B------:R-:W-:Y:S02]  /*25de0*/  LEA R174, P4, R168.reuse, R236.reuse, 0x2 ;  /* 0x000000eca8ae7211 */ /* 0x0c0fe400078810ff */
[----:B------:R-:W-:Y:S02]  /*25df0*/  SEL R169, R3, R169, !P5 ;  /* 0x000000a903a97207 */ /* 0x000fe40006800000 */
[-C--:B------:R-:W-:Y:S02]  /*25e00*/  LEA.HI.X.SX32 R175, R168, R237.reuse, 0x2, P4 ;  /* 0x000000eda8af7211 */ /* 0x080fe400020f16ff */
[C---:B------:R-:W-:Y:S01]  /*25e10*/  LEA R172, P0, R169.reuse, R236, 0x2 ;  /* 0x000000eca9ac7211 */ /* 0x040fe200078010ff */
[C---:B------:R-:W-:Y:S02]  /*25e20*/  IMAD.IADD R168, R169.reuse, 0x1, -R168 ;  /* 0x00000001a9a87824 */ /* 0x040fe400078e0aa8 */
[----:B------:R3:W4:Y:S01]  /*25e30*/  LD.E R176, desc[UR4][R174.64] ;  /* 0x00000004aeb07980 */ /* 0x000722000c101900 */
[----:B------:R-:W-:Y:S01]  /*25e40*/  LEA.HI.X.SX32 R173, R169, R237, 0x2, P0 ;  /* 0x000000eda9ad7211 */ /* 0x000fe200000f16ff */
[----:B------:R-:W-:Y:S04]  /*25e50*/  IMAD R133, R133, R168, -0x100 ;  /* 0xffffff0085857424 */ /* 0x000fe800078e02a8 */
[----:B------:R-:W4:Y:S01]  /*25e60*/  LD.E R175, desc[UR4][R172.64] ;  /* 0x00000004acaf7980 */ /* 0x000f22000c101900 */
[----:B---3--:R-:W-:Y:S03]  /*25e70*/  SHF.R.S32.HI R174, RZ, 0x1f, R133 ;  /* 0x0000001fffae7819 */ /* 0x008fe60000011485 */
[----:B------:R-:W3:Y:S01]  /*25e80*/  LD.E.64 R172, desc[UR4][R134.64+0x20] ;  /* 0x0000200486ac7980 */ /* 0x000ee2000c101b00 */
[-C--:B--2---:R-:W-:Y:S02]  /*25e90*/  IMAD R3, R171, R133.reuse, RZ ;  /* 0x00000085ab037224 */ /* 0x084fe400078e02ff */
[C---:B------:R-:W-:Y:S04]  /*25ea0*/  IMAD.WIDE.U32 R168, R170.reuse, R133, RZ ;  /* 0x00000085aaa87225 */ /* 0x040fe800078e00ff */
[----:B------:R-:W-:Y:S05]  /*25eb0*/  IMAD R170, R170, R174, R3 ;  /* 0x000000aeaaaa7224 */ /* 0x000fea00078e0203 */
[----:B------:R-:W-:Y:S01]  /*25ec0*/  IADD3 R169, PT, PT, R169, R170, RZ ;  /* 0x000000aaa9a97210 */ /* 0x000fe20007ffe0ff */
[----:B----4-:R-:W-:Y:S05]  /*25ed0*/  IMAD.IADD R175, R176, 0x1, -R175 ;  /* 0x00000001b0af7824 */ /* 0x010fea00078e0aaf */
[----:B------:R-:W-:Y:S01]  /*25ee0*/  SHF.R.S32.HI R133, RZ, 0x1f, R175 ;  /* 0x0000001fff857819 */ /* 0x000fe200000114af */
[----:B---3--:R-:W-:Y:S02]  /*25ef0*/  IMAD R3, R173, R175, RZ ;  /* 0x000000afad037224 */ /* 0x008fe400078e02ff */
[----:B------:R-:W-:Y:S04]  /*25f00*/  IMAD.WIDE.U32 R168, R175, R172, R168 ;  /* 0x000000acafa87225 */ /* 0x000fe800078e00a8 */
[----:B------:R-:W-:Y:S01]  /*25f10*/  IMAD R3, R172, R133, R3 ;  /* 0x00000085ac037224 */ /* 0x000fe200078e0203 */
[C---:B------:R-:W-:Y:S03]  /*25f20*/  LEA R178, P0, R168.reuse, R178, 0x1 ;  /* 0x000000b2a8b27211 */ /* 0x040fe600078008ff */
[----:B------:R-:W-:Y:S02]  /*25f30*/  IMAD.IADD R3, R169, 0x1, R3 ;  /* 0x00000001a9037824 */ /* 0x000fe400078e0203 */
[----:B------:R2:W-:Y:S03]  /*25f40*/  STL [R1+0x3c], R178 ;  /* 0x00003cb201007387 */ /* 0x0005e60000100800 */
[----:B------:R-:W-:Y:S05]  /*25f50*/  LEA.HI.X R177, R168, R177, R3, 0x1, P0 ;  /* 0x000000b1a8b17211 */ /* 0x000fea00000f0c03 */
[----:B------:R2:W-:Y:S02]  /*25f60*/  STL [R1+0x38], R177 ;  /* 0x000038b101007387 */ /* 0x0005e40000100800 */
.L_x_3478:
[----:B------:R-:W-:Y:S05]  /*25f70*/  BSYNC.RECONVERGENT B0 ;  /* 0x0000000000007941 */ /* 0x000fea0003800200 */
.L_x_3477:
[----:B------:R-:W3:Y:S01]  /*25f80*/  LDL R133, [R1+0x38] ;  /* 0x0000380001857983 */ /* 0x000ee20000100800 */
[----:B------:R-:W-:Y:S01]  /*25f90*/  @!P3 IMAD.MOV.U32 R170, RZ, RZ, R178 ;  /* 0x000000ffffaab224 */ /* 0x000fe200078e00b2 */
[-C--:B------:R-:W-:Y:S02]  /*25fa0*/  @!P3 LEA R174, P0, R232, R178.reuse, 0x5 ;  /* 0x000000b2e8aeb211 */ /* 0x080fe400078028ff */
[--C-:B------:R-:W-:Y:S02]  /*25fb0*/  IADD3 R168, P6, P5, R0, R178, R0.reuse ;  /* 0x000000b200a87210 */ /* 0x100fe40007dde000 */
[C---:B------:R-:W-:Y:S01]  /*25fc0*/  SHF.L.U64.HI R3, R232.reuse, 0x5, R233 ;  /* 0x00000005e8037819 */ /* 0x040fe200000102e9 */
[----:B---3--:R-:W-:Y:S01]  /*25fd0*/  @!P3 IMAD.MOV.U32 R171, RZ, RZ, R133 ;  /* 0x000000ffffabb224 */ /* 0x008fe200078e0085 */
[-C--:B------:R-:W-:Y:S02]  /*25fe0*/  @!P3 LEA.HI.X R175, R232, R133.reuse, R233, 0x5, P0 ;  /* 0x00000085e8afb211 */ /* 0x080fe400000f2ce9 */
[----:B------:R-:W-:Y:S02]  /*25ff0*/  IADD3 R172, P4, P0, R0, R168, R0 ;  /* 0x000000a800ac7210 */ /* 0x000fe4000789e000 */
[----:B------:R-:W-:Y:S01]  /*26000*/  @!PT LDS RZ, [RZ] ;  /* 0x00000000fffff984 */ /* 0x000fe20000000800 */
[----:B------:R-:W-:Y:S01]  /*26010*/  @!PT LDS RZ, [RZ] ;  /* 0x00000000fffff984 */ /* 0x000fe20000000800 */
[----:B------:R-:W-:Y:S01]  /*26020*/  @!PT LDS RZ, [RZ] ;  /* 0x00000000fffff984 */ /* 0x000fe20000000800 */
[----:B------:R3:W-:Y:S01]  /*26030*/  @!P3 LDGSTS.E.BYPASS.LTC128B.128 [R231+0x2000], desc[UR4][R170.64] ;  /* 0x02000000aae7bfae */ /* 0x0007e2000b981a04 */
[C-C-:B------:R-:W-:Y:S03]  /*26040*/  IADD3.X R169, PT, PT, R3.reuse, R133, R3.reuse, P6, P5 ;  /* 0x0000008503a97210 */ /* 0x140fe600037ea403 */
[----:B------:R4:W-:Y:S01]  /*26050*/  @P3 STS.128 [R231+0x2000], RZ ;  /* 0x002000ffe7003388 */ /* 0x0009e20000000c00 */
[--C-:B------:R-:W-:Y:S03]  /*26060*/  IADD3.X R173, PT, PT, R3, R169, R3.reuse, P4, P0 ;  /* 0x000000a903ad7210 */ /* 0x100fe600027e0403 */
        /* <DEDUP_REMOVED lines=10> */
[-C--:B---3--:R-:W-:Y:S04]  /*26110*/  IADD3 R170, P5, PT, R172, R0.reuse, RZ ;  /* 0x00000000acaa7210 */ /* 0x088fe80007fbe0ff */
[-C--:B------:R-:W-:Y:S01]  /*26120*/  IADD3 R176, P0, PT, R170, R0.reuse, RZ ;  /* 0x00000000aab07210 */ /* 0x080fe20007f1e0ff */
[--C-:B------:R-:W-:Y:S01]  /*26130*/  IMAD.X R171, R173, 0x1, R3.reuse, P5 ;  /* 0x00000001adab7824 */ /* 0x100fe200028e0603 */
[-C--:B-----5:R-:W-:Y:S03]  /*26140*/  @!P3 IADD3 R174, P4, PT, R168, R0.reuse, RZ ;  /* 0x00000000a8aeb210 */ /* 0x0a0fe60007f9e0ff */
[--C-:B--2---:R-:W-:Y:S02]  /*26150*/  IMAD.X R177, R171, 0x1, R3.reuse, P0 ;  /* 0x00000001abb17824 */ /* 0x104fe400000e0603 */
[--C-:B------:R-:W-:Y:S01]  /*26160*/  @!P3 IMAD.X R175, R169, 0x1, R3.reuse, P4 ;  /* 0x00000001a9afb824 */ /* 0x100fe200020e0603 */
[-C--:B------:R-:W-:Y:S04]  /*26170*/  IADD3 R180, P4, PT, R176, R0.reuse, RZ ;  /* 0x00000000b0b47210 */ /* 0x080fe80007f9e0ff */
[----:B------:R-:W-:Y:S01]  /*26180*/  @!PT LDS RZ, [RZ] ;  /* 0x00000000fffff984 */ /* 0x000fe20000000800 */
[----:B------:R-:W-:Y:S01]  /*26190*/  @!PT LDS RZ, [RZ] ;  /* 0x00000000fffff984 */ /* 0x000fe20000000800 */
[----:B------:R-:W-:Y:S01]  /*261a0*/  @!PT LDS RZ, [RZ] ;  /* 0x00000000fffff984 */ /* 0x000fe20000000800 */
[----:B------:R2:W-:Y:S01]  /*261b0*/  @!P3 LDGSTS.E.BYPASS.LTC128B.128 [R231+0x3800], desc[UR4][R174.64] ;  /* 0x03800000aee7bfae */ /* 0x0005e2000b981a04 */
[--C-:B------:R-:W-:Y:S01]  /*261c0*/  IMAD.X R181, R177, 0x1, R3.reuse, P4 ;  /* 0x00000001b1b57824 */ /* 0x100fe200020e0603 */
[-C--:B-1----:R-:W-:Y:S02]  /*261d0*/  IADD3 R168, P0, PT, R180, R0.reuse, RZ ;  /* 0x00000000b4a87210 */ /* 0x082fe40007f1e0ff */
[----:B------:R4:W-:Y:S02]  /*261e0*/  @P3 STS.128 [R231+0x3800], RZ ;  /* 0x003800ffe7003388 */ /* 0x0009e40000000c00 */
[-C--:B------:R-:W-:Y:S01]  /*261f0*/  IADD3 R182, P4, PT, R168, R0.reuse, RZ ;  /* 0x00000000a8b67210 */ /* 0x080fe20007f9e0ff */
[--C-:B------:R-:W-:Y:S01]  /*26200*/  IMAD.X R169, R181, 0x1, R3.reuse, P0 ;  /* 0x00000001b5a97824 */ /* 0x100fe200000e0603 */
[----:B------:R-:W-:Y:S01]  /*26210*/  @!PT LDS RZ, [RZ] ;  /* 0x00000000fffff984 */ /* 0x000fe20000000800 */
[----:B------:R-:W-:Y:S01]  /*26220*/  @!PT LDS RZ, [RZ] ;  /* 0x00000000fffff984 */ /* 0x000fe20000000800 */
[----:B------:R-:W-:Y:S01]  /*26230*/  @!PT LDS RZ, [RZ] ;  /* 0x00000000fffff984 */ /* 0x000fe20000000800 */
[----:B------:R1:W-:Y:S02]  /*26240*/  @!P3 LDGSTS.E.BYPASS.LTC128B.128 [R231+0x4000], desc[UR4][R172.64] ;  /* 0x04000000ace7bfae */ /* 0x0003e4000b981a04 */
[-C--:B------:R-:W-:Y:S01]  /*26250*/  IADD3 R178, P0, PT, R182, R0.reuse, RZ ;  /* 0x00000000b6b27210 */ /* 0x080fe20007f1e0ff */
[--C-:B------:R-:W-:Y:S01]  /*26260*/  IMAD.X R183, R169, 0x1, R3.reuse, P4 ;  /* 0x00000001a9b77824 */ /* 0x100fe200020e0603 */
[----:B------:R4:W-:Y:S03]  /*26270*/  @P3 STS.128 [R231+0x4000], RZ ;  /* 0x004000ffe7003388 */ /* 0x0009e60000000c00 */
[--C-:B------:R-:W-:Y:S01]  /*26280*/  IMAD.X R179, R183, 0x1, R3.reuse, P0 ;  /* 0x00000001b7b37824 */ /* 0x100fe200000e0603 */
        /* <DEDUP_REMOVED lines=9> */
[-C--:B--2---:R-:W-:Y:S03]  /*26320*/  IADD3 R174, P4, PT, R178, R0.reuse, RZ ;  /* 0x00000000b2ae7210 */ /* 0x084fe60007f9e0ff */
[----:B------:R4:W-:Y:S04]  /*26330*/  @P3 STS.128 [R231+0x5000], RZ ;  /* 0x005000ffe7003388 */ /* 0x0009e80000000c00 */
[----:B------:R-:W-:Y:S01]  /*26340*/  @!PT LDS RZ, [RZ] ;  /* 0x00000000fffff984 */ /* 0x000fe20000000800 */
[----:B------:R-:W-:Y:S01]  /*26350*/  @!PT LDS RZ, [RZ] ;  /* 0x00000000fffff984 */ /* 0x000fe20000000800 */
[----:B------:R-:W-:Y:S01]  /*26360*/  @!PT LDS RZ, [RZ] ;  /* 0x00000000fffff984 */ /* 0x000fe20000000800 */
[----:B------:R-:W-:Y:S01]  /*26370*/  @!P3 LDGSTS.E.BYPASS.LTC128B.128 [R231+0x5800], desc[UR4][R180.64] ;  /* 0x05800000b4e7bfae */ /* 0x000fe2000b981a04 */
        /* <DEDUP_REMOVED lines=26> */
[----:B------:R4:W-:Y:S01]  /*26520*/  @P3 STS.128 [R231+0x7800], RZ ;  /* 0x007800ffe7003388 */ /* 0x0009e20000000c00 */
[----:B------:R-:W-:Y:S03]  /*26530*/  @!P3 IADD3 R176, P4, PT, R168, R0, RZ ;  /* 0x00000000a8b0b210 */ /* 0x000fe60007f9e0ff */
[----:B------:R-:W-:Y:S01]  /*26540*/  @!PT LDS RZ, [RZ] ;  /* 0x00000000fffff984 */ /* 0x000fe20000000800 */
[----:B------:R-:W-:Y:S01]  /*26550*/  @!PT LDS RZ, [RZ] ;  /* 0x00000000fffff984 */ /* 0x000fe20000000800 */
[----:B------:R-:W-:Y:S01]  /*26560*/  @!PT LDS RZ, [RZ] ;  /* 0x00000000fffff984 */ /* 0x000fe20000000800 */
[----:B------:R4:W-:Y:S01]  /*26570*/  @!P3 LDGSTS.E.BYPASS.LTC128B.128 [R231+0x8000], desc[UR4][R172.64] ;  /* 0x08000000ace7bfae */ /* 0x0009e2000b981a04 */
[--C-:B------:R-:W-:Y:S01]  /*26580*/  IMAD.X R169, R171, 0x1, R3.reuse, P0 ;  /* 0x00000001aba97824 */ /* 0x100fe200000e0603 */
[----:B------:R-:W-:Y:S02]  /*26590*/  LOP3.LUT R0, R226, 0x38, RZ, 0xc0, !PT ;  /* 0x00000038e2007812 */ /* 0x000fe400078ec0ff */
        /* <DEDUP_REMOVED lines=17> */
[----:B------:R-:W0:Y:S04]  /*266b0*/  LDGDEPBAR ;  /* 0x00000000000079af */ /* 0x000e280000000000 */
[----:B------:R4:W-:Y:S02]  /*266c0*/  STL [R1+0x24], R0 ;  /* 0x0000240001007387 */ /* 0x0009e40000100800 */
.L_x_3476:
[----:B------:R-:W-:Y:S05]  /*266d0*/  BSYNC.RECONVERGENT B1 ;  /* 0x0000000000017941 */ /* 0x000fea0003800200 */
.L_x_3475:
[----:B------:R-:W-:Y:S01]  /*266e0*/  LOP3.LUT R133, R221, 0x200, R225, 0xf8, !PT ;  /* 0x00000200dd857812 */ /* 0x000fe200078ef8e1 */
[----:B----4-:R-:W-:Y:S01]  /*266f0*/  IMAD.SHL.U32 R0, R226, 0x2, RZ ;  /* 0x00000002e2007824 */ /* 0x010fe200078e00ff */
[----:B------:R-:W1:Y:S01]  /*26700*/  S2UR UR6, SR_CgaCtaId ;  /* 0x00000000000679c3 */ /* 0x000e620000008800 */
[----:B------:R-:W-:Y:S01]  /*26710*/  IMAD.MOV.U32 R170, RZ, RZ, R234 ;  /* 0x000000ffffaa7224 */ /* 0x000fe200078e00ea */
[----:B------:R-:W-:Y:S02]  /*26720*/  UMOV UR7, 0x400 ;  /* 0x0000040000077882 */ /* 0x000fe40000000000 */
[----:B------:R2:W-:Y:S01]  /*26730*/  STL [R1+0x60], R0 ;  /* 0x0000600001007387 */ /* 0x0005e20000100800 */
[----:B-1----:R-:W-:Y:S01]  /*26740*/  ULEA UR6, UR6, UR7, 0x18 ;  /* 0x0000000706067291 */ /* 0x002fe2000f8ec0ff */
        /* <DEDUP_REMOVED lines=64> */
[-C--:B------:R-:W-:Y:S01]  /*26b50*/  ISETP.GE.AND P4, PT, R197, R228.reuse, PT ;  /* 0x000000e4c500720c */ /* 0x080fe20003f86270 */
[C---:B------:R-:W-:Y:S01]  /*26b60*/  VIADD R216, R3.reuse, 0x79 ;  /* 0x0000007903d87836 */ /* 0x040fe20000000000 */
[----:B-1----:R-:W-:Y:S01]  /*26b70*/  FSEL R0, R32, -INF , P6 ;  /* 0xff80000020007808 */ /* 0x002fe20003000000 */
        /* <DEDUP_REMOVED lines=32> */
[----:B------:R-:W-:Y:S01]  /*26d80*/  VIADD R238, R3, 0xa1 ;  /* 0x000000a103ee7836 */ /* 0x000fe20000000000 */
[----:B------:R-:W-:Y:S01]  /*26d90*/  FSEL R37, R37, -INF , P3 ;  /* 0xff80000025257808 */ /* 0x000fe20001800000 */
[C---:B------:R-:W-:Y:S01]  /*26da0*/  VIADD R240, R3.reuse, 0xa8 ;  /* 0x000000a803f07836 */ /* 0x040fe20000000000 */
[----:B------:R-:W-:Y:S01]  /*26db0*/  FSEL R185, R4, -INF , !P0 ;  /* 0xff80000004b97808 */ /* 0x000fe20004000000 */
[----:B------:R-:W-:Y:S01]  /*26dc0*/  VIADD R174, R3, 0xe9 ;  /* 0x000000e903ae7836 */ /* 0x000fe20000000000 */
        /* <DEDUP_REMOVED lines=18> */
[----:B------:R-:W-:Y:S01]  /*26ef0*/  FSEL R48, R48, -INF , P0 ;  /* 0xff80000030307808 */ /* 0x000fe20000000000 */
[C---:B------:R-:W-:Y:S01]  /*26f00*/  VIADD R175, R3.reuse, 0xe8 ;  /* 0x000000e803af7836 */ /* 0x040fe20000000000 */
[-C--:B------:R-:W-:Y:S01]  /*26f10*/  ISETP.GE.AND P6, PT, R218, R228.reuse, PT ;  /* 0x000000e4da00720c */ /* 0x080fe20003fc6270 */
[----:B------:R-:W-:Y:S01]  /*26f20*/  VIADD R251, R3, 0xd9 ;  /* 0x000000d903fb7836 */ /* 0x000fe20000000000 */
        /* <DEDUP_REMOVED lines=30> */
[----:B------:R-:W-:Y:S01]  /*27110*/  FSEL R4, R112, -INF , P5 ;  /* 0xff80000070047808 */ /* 0x000fe20002800000 */
[----:B------:R-:W-:Y:S01]  /*27120*/  IMAD.MOV.U32 R112, RZ, RZ, R184 ;  /* 0x000000ffff707224 */ /* 0x000fe200078e00b8 */
        /* <DEDUP_REMOVED lines=19> */
[----:B------:R-:W-:Y:S02]  /*27260*/  FSEL R179, R168, -INF , !P5 ;  /* 0xff800000a8b37808 */ /* 0x000fe40006800000 */
[-C--:B------:R-:W-:Y:S02]  /*27270*/  ISETP.GE.AND P3, PT, R249, R228.reuse, PT ;  /* 0x000000e4f900720c */ /* 0x080fe40003f66270 */
[-C--:B------:R-:W-:Y:S02]  /*27280*/  ISETP.GE.AND P0, PT, R248, R228.reuse, PT ;  /* 0x000000e4f800720c */ /* 0x080fe40003f06270 */
[----:B------:R-:W-:Y:S02]  /*27290*/  FSEL R32, R104, -INF , P4 ;  /* 0xff80000068207808 */ /* 0x000fe40002000000 */
[-C--:B------:R-:W-:Y:S02]  /*272a0*/  ISETP.GE.AND P5, PT, R192, R227.reuse, PT ;  /* 0x000000e3c000720c */ /* 0x080fe40003fa6270 */
[-C--:B------:R-:W-:Y:S02]  /*272b0*/  ISETP.GE.AND P4, PT, R251, R228.reuse, PT ;  /* 0x000000e4fb00720c */ /* 0x080fe40003f86270 */
[----:B------:R-:W-:Y:S02]  /*272c0*/  FSEL R104, R120, -INF , P6 ;  /* 0xff80000078687808 */ /* 0x000fe40003000000 */
[----:B------:R-:W-:Y:S01]  /*272d0*/  FSEL R29, R105, -INF , P3 ;  /* 0xff800000691d7808 */ /* 0x000fe20001800000 */
[----:B------:R-:W-:Y:S01]  /*272e0*/  IMAD.MOV.U32 R105, RZ, RZ, R170 ;  /* 0x000000ffff697224 */ /* 0x000fe200078e00aa */
        /* <DEDUP_REMOVED lines=8> */
[----:B------:R-:W-:Y:S02]  /*27370*/  FSEL R180, R169, -INF , !P6 ;  /* 0xff800000a9b47808 */ /* 0x000fe40007000000 */
[----:B------:R-:W-:Y:S02]  /*27380*/  FSEL R116, R116, -INF , P3 ;  /* 0xff80000074747808 */ /* 0x000fe40001800000 */
[----:B------:R-:W-:Y:S02]  /*27390*/  FSEL R108, R117, -INF , P0 ;  /* 0xff800000756c7808 */ /* 0x000fe40000000000 */
[----:B------:R-:W-:Y:S01]  /*273a0*/  FSEL R169, R8, -INF , !P5 ;  /* 0xff80000008a97808 */ /* 0x000fe20006800000 */
[----:B------:R-:W-:Y:S01]  /*273b0*/  IMAD.MOV.U32 R8, RZ, RZ, R105 ;  /* 0x000000ffff087224 */ /* 0x000fe200078e0069 */
[----:B------:R-:W-:Y:S02]  /*273c0*/  FSEL R183, R124, -INF , P4 ;  /* 0xff8000007cb77808 */ /* 0x000fe40002000000 */
[-C--:B------:R-:W-:Y:S02]  /*273d0*/  ISETP.GE.AND P3, PT, R172, R228.reuse, PT ;  /* 0x000000e4ac00720c */ /* 0x080fe40003f66270 */
[----:B------:R-:W-:Y:S02]  /*273e0*/  ISETP.GE.AND P0, PT, R171, R228, PT ;  /* 0x000000e4ab00720c */ /* 0x000fe40003f06270 */
        /* <DEDUP_REMOVED lines=19> */
[----:B------:R-:W-:Y:S01]  /*27520*/  FSEL R175, R16, -INF , !P6 ;  /* 0xff80000010af7808 */ /* 0x000fe20007000000 */
[----:B------:R-:W-:Y:S01]  /*27530*/  VIADD R16, R3, 0xe1 ;  /* 0x000000e103107836 */ /* 0x000fe20000000000 */
[-C--:B------:R-:W-:Y:S02]  /*27540*/  ISETP.GE.AND P0, PT, R195, R227.reuse, PT ;  /* 0x000000e3c300720c */ /* 0x080fe40003f06270 */
[----:B------:R-:W-:Y:S02]  /*27550*/  ISETP.GE.AND P6, PT, R196, R227, PT ;  /* 0x000000e3c400720c */ /* 0x000fe40003fc6270 */
[----:B------:R-:W-:Y:S02]  /*27560*/  FSEL R172, R21, -INF , !P3 ;  /* 0xff80000015ac7808 */ /* 0x000fe40005800000 */
[----:B------:R-:W-:Y:S02]  /*27570*/  FSEL R173, R20, -INF , !P4 ;  /* 0xff80000014ad7808 */ /* 0x000fe40006000000 */
[----:B------:R-:W-:Y:S02]  /*27580*/  FMNMX3.FTZ R37, R37, R175, R174, !PT ;  /* 0x000000af25257276 */ /* 0x000fe400078100ae */
[----:B------:R-:W-:Y:S02]  /*27590*/  ISETP.GE.AND P4, PT, R198, R227, PT ;  /* 0x000000e3c600720c */ /* 0x000fe40003f86270 */
[----:B------:R-:W-:Y:S02]  /*275a0*/  FSEL R170, R25, -INF , !P6 ;  /* 0xff80000019aa7808 */ /* 0x000fe40007000000 */
[----:B------:R-:W-:Y:S02]  /*275b0*/  FSEL R171, R24, -INF , !P0 ;  /* 0xff80000018ab7808 */ /* 0x000fe40004000000 */
[----:B------:R-:W-:Y:S02]  /*275c0*/  FMNMX3.FTZ R37, R37, R173, R172, !PT ;  /* 0x000000ad25257276 */ /* 0x000fe400078100ac */
[-C--:B------:R-:W-:Y:S02]  /*275d0*/  ISETP.GE.AND P3, PT, R199, R227.reuse, PT ;  /* 0x000000e3c700720c */ /* 0x080fe40003f66270 */
[----:B------:R-:W-:Y:S02]  /*275e0*/  ISETP.GE.AND P0, PT, R200, R227, PT ;  /* 0x000000e3c800720c */ /* 0x000fe40003f06270 */
[----:B------:R-:W-:Y:S01]  /*275f0*/  FSEL R168, R5, -INF , !P4 ;  /* 0xff80000005a87808 */ /* 0x000fe20006000000 */
[----:B------:R-:W-:Y:S01]  /*27600*/  IMAD.MOV.U32 R5, RZ, RZ, R112 ;  /* 0x000000ffff057224 */ /* 0x000fe200078e0070 */
[----:B------:R-:W-:Y:S02]  /*27610*/  FMNMX3.FTZ R37, R37, R171, R170, !PT ;  /* 0x000000ab25257276 */ /* 0x000fe400078100aa */
[----:B------:R-:W-:Y:S02]  /*27620*/  ISETP.GE.AND P6, PT, R201, R227, PT ;  /* 0x000000e3c900720c */ /* 0x000fe40003fc6270 */
[----:B------:R-:W-:Y:S02]  /*27630*/  FSEL R128, R0, -INF , !P3 ;  /* 0xff80000000807808 */ /* 0x000fe40005800000 */
[----:B------:R-:W-:Y:S02]  /*27640*/  FSEL R125, R33, -INF , !P0 ;  /* 0xff800000217d7808 */ /* 0x000fe40004000000 */
[----:B------:R-:W-:Y:S02]  /*27650*/  FMNMX3.FTZ R37, R37, R169, R168, !PT ;  /* 0x000000a925257276 */ /* 0x000fe400078100a8 */
[----:B------:R-:W-:Y:S02]  /*27660*/  FSEL R124, R36, -INF , !P6 ;  /* 0xff800000247c7808 */ /* 0x000fe40007000000 */
[-C--:B------:R-:W-:Y:S01]  /*27670*/  ISETP.GE.AND P4, PT, R203, R227.reuse, PT ;  /* 0x000000e3cb00720c */ /* 0x080fe20003f86270 */
[----:B------:R-:W2:Y:S01]  /*27680*/  LD.E R36, desc[UR4][R134.64+0xdc] ;  /* 0x0000dc0486247980 */ /* 0x000ea2000c101900 */
[-C--:B------:R-:W-:Y:S02]  /*27690*/  ISETP.GE.AND P3, PT, R204, R227.reuse, PT ;  /* 0x000000e3cc00720c */ /* 0x080fe40003f66270 */
        /* <DEDUP_REMOVED lines=17> */
[----:B------:R-:W-:Y:S02]  /*277b0*/  FSEL R53, R53, -INF , !P0 ;  /* 0xff80000035357808 */ /* 0x000fe40004000000 */
        /* <DEDUP_REMOVED lines=30> */
[----:B------:R-:W-:Y:S02]  /*279a0*/  FMNMX3.FTZ R37, R37, R72, R73, !PT ;  /* 0x0000004825257276 */ /* 0x000fe40007810049 */
        /* <DEDUP_REMOVED lines=8> */
[-C--:B------:R-:W-:Y:S02]  /*27a30*/  ISETP.GE.AND P5, PT, R240, R227.reuse, PT ;  /* 0x000000e3f000720c */ /* 0x080fe40003fa6270 */
[-C--:B------:R-:W-:Y:S02]  /*27a40*/  ISETP.GE.AND P4, PT, R239, R227.reuse, PT ;  /* 0x000000e3ef00720c */ /* 0x080fe40003f86270 */
[----:B------:R-:W-:Y:S02]  /*27a50*/  FMNMX3.FTZ R37, R37, R80, R81, !PT ;  /* 0x0000005025257276 */ /* 0x000fe40007810051 */
[----:B------:R-:W-:Y:S02]  /*27a60*/  FSEL R84, R84, -INF , !P0 ;  /* 0xff80000054547808 */ /* 0x000fe40004000000 */
[----:B------:R-:W-:Y:S02]  /*27a70*/  FSEL R85, R85, -INF , !P6 ;  /* 0xff80000055557808 */ /* 0x000fe40007000000 */
        /* <DEDUP_REMOVED lines=11> */
[----:B------:R-:W-:Y:S02]  /*27b30*/  FSEL R97, R97, -INF , !P5 ;  /* 0xff80000061617808 */ /* 0x000fe40006800000 */
[----:B------:R-:W-:Y:S02]  /*27b40*/  FMNMX3.FTZ R37, R37, R92, R93, !PT ;  /* 0x0000005c25257276 */ /* 0x000fe4000781005d */
        /* <DEDUP_REMOVED lines=14> */
[----:B------:R-:W-:Y:S01]  /*27c30*/  FSEL R25, R109, -INF , !P4 ;  /* 0xff8000006d197808 */ /* 0x000fe20006000000 */
[----:B------:R-:W-:Y:S01]  /*27c40*/  IMAD.MOV.U32 R109, RZ, RZ, R16 ;  /* 0x000000ffff6d7224 */ /* 0x000fe200078e0010 */
[----:B------:R-:W-:Y:S02]  /*27c50*/  FMNMX3.FTZ R37, R37, R32, R29, !PT ;  /* 0x0000002025257276 */ /* 0x000fe4000781001d */
[-C--:B------:R-:W-:Y:S02]  /*27c60*/  ISETP.GE.AND P3, PT, R252, R227.reuse, PT ;  /* 0x000000e3fc00720c */ /* 0x080fe40003f66270 */
[-C--:B------:R-:W-:Y:S02]  /*27c70*/  ISETP.GE.AND P0, PT, R251, R227.reuse, PT ;  /* 0x000000e3fb00720c */ /* 0x080fe40003f06270 */
[-C--:B------:R-:W-:Y:S02]  /*27c80*/  ISETP.GE.AND P5, PT, R16, R227.reuse, PT ;  /* 0x000000e31000720c */ /* 0x080fe40003fa6270 */
[----:B------:R-:W-:Y:S02]  /*27c90*/  FSEL R24, R4, -INF , !P3 ;  /* 0xff80000004187808 */ /* 0x000fe40005800000 */
[----:B------:R-:W-:Y:S01]  /*27ca0*/  FSEL R21, R113, -INF , !P0 ;  /* 0xff80000071157808 */ /* 0x000fe20004000000 */
[----:B------:R-:W-:Y:S01]  /*27cb0*/  IMAD.MOV.U32 R113, RZ, RZ, R9 ;  /* 0x000000ffff717224 */ /* 0x000fe200078e0009 */
[----:B------:R-:W-:Y:S01]  /*27cc0*/  FSEL R20, R116, -INF , !P6 ;  /* 0xff80000074147808 */ /* 0x000fe20007000000 */
[----:B------:R-:W-:Y:S01]  /*27cd0*/  IMAD.MOV.U32 R116, RZ, RZ, R13 ;  /* 0x000000ffff747224 */ /* 0x000fe200078e000d */
[----:B------:R-:W-:Y:S01]  /*27ce0*/  FMNMX3.FTZ R37, R37, R28, R25, !PT ;  /* 0x0000001c25257276 */ /* 0x000fe20007810019 */
[----:B------:R-:W-:Y:S01]  /*27cf0*/  VIADD R9, R3, 0xf9 ;  /* 0x000000f903097836 */ /* 0x000fe20000000000 */
[-C--:B------:R-:W-:Y:S01]  /*27d00*/  ISETP.GE.AND P4, PT, R13, R227.reuse, PT ;  /* 0x000000e30d00720c */ /* 0x080fe20003f86270 */
[C---:B------:R-:W-:Y:S01]  /*27d10*/  VIADD R13, R3.reuse, 0xf1 ;  /* 0x000000f1030d7836 */ /* 0x040fe20000000000 */
[----:B------:R-:W-:Y:S01]  /*27d20*/  FSEL R17, R108, -INF , !P5 ;  /* 0xff8000006c117808 */ /* 0x000fe20006800000 */
[----:B------:R-:W-:Y:S01]  /*27d30*/  IMAD.MOV.U32 R108, RZ, RZ, R12 ;  /* 0x000000ffff6c7224 */ /* 0x000fe200078e000c */
[-C--:B------:R-:W-:Y:S01]  /*27d40*/  ISETP.GE.AND P3, PT, R12, R227.reuse, PT ;  /* 0x000000e30c00720c */ /* 0x080fe20003f66270 */
[----:B------:R-:W-:Y:S01]  /*27d50*/  VIADD R12, R3, 0xf8 ;  /* 0x000000f8030c7836 */ /* 0x000fe20000000000 */
[----:B------:R-:W-:Y:S02]  /*27d60*/  FMNMX3.FTZ R37, R37, R24, R21, !PT ;  /* 0x0000001825257276 */ /* 0x000fe40007810015 */
[-C--:B------:R-:W-:Y:S02]  /*27d70*/  ISETP.GE.AND P6, PT, R56, R227.reuse, PT ;  /* 0x000000e33800720c */ /* 0x080fe40003fc6270 */
[----:B------:R-:W-:Y:S01]  /*27d80*/  FSEL R16, R104, -INF , !P4 ;  /* 0xff80000068107808 */ /* 0x000fe20006000000 */
[----:B------:R-:W-:Y:S01]  /*27d90*/  IMAD.MOV.U32 R104, RZ, RZ, R13 ;  /* 0x000000ffff687224 */ /* 0x000fe200078e000d */
        /* <DEDUP_REMOVED lines=8> */
[----:B------:R-:W-:Y:S02]  /*27e20*/  ISETP.GE.AND P3, PT, R9, R227, PT ;  /* 0x000000e30900720c */ /* 0x000fe40003f66270 */
[----:B------:R-:W-:Y:S01]  /*27e30*/  FSEL R9, R182, -INF , !P5 ;  /* 0xff800000b6097808 */ /* 0x000fe20006800000 */
[----:B------:R-:W-:Y:S01]  /*27e40*/  IMAD.MOV.U32 R182, RZ, RZ, R8 ;  /* 0x000000ffffb67224 */ /* 0x000fe200078e0008 */
[----:B------:R-:W-:Y:S02]  /*27e50*/  FMNMX3.FTZ R37, R37, R16, R13, !PT ;  /* 0x0000001025257276 */ /* 0x000fe4000781000d */
[----:B------:R-:W-:Y:S02]  /*27e60*/  FSEL R129, R129, -INF , P0 ;  /* 0xff80000081817808 */ /* 0x000fe40000000000 */
[----:B------:R-:W-:Y:S01]  /*27e70*/  FSEL R8, R184, -INF , !P4 ;  /* 0xff800000b8087808 */ /* 0x000fe20006000000 */
[----:B------:R-:W-:Y:S01]  /*27e80*/  IMAD.MOV.U32 R184, RZ, RZ, R5 ;  /* 0x000000ffffb87224 */ /* 0x000fe200078e0005 */
[----:B------:R-:W-:Y:S02]  /*27e90*/  FSEL R129, R129, -INF , !P3 ;  /* 0xff80000081817808 */ /* 0x000fe40005800000 */
[----:B------:R-:W-:Y:S02]  /*27ea0*/  FMNMX3.FTZ R37, R37, R12, R9, !PT ;  /* 0x0000000c25257276 */ /* 0x000fe40007810009 */
[-C--:B------:R-:W-:Y:S02]  /*27eb0*/  ISETP.GE.AND P3, PT, R3, R229.reuse, PT ;  /* 0x000000e50300720c */ /* 0x080fe40003f66270 */
[----:B------:R-:W-:Y:S02]  /*27ec0*/  FMNMX3.FTZ R37, R37, R8, R129, !PT ;  /* 0x0000000825257276 */ /* 0x000fe40007810081 */
[----:B------:R-:W-:Y:S02]  /*27ed0*/  FSEL R41, R6, -INF , P3 ;  /* 0xff80000006297808 */ /* 0x000fe40001800000 */
[-C--:B------:R-:W-:Y:S01]  /*27ee0*/  ISETP.GE.AND P3, PT, R190, R229.reuse, PT ;  /* 0x000000e5be00720c */ /* 0x080fe20003f66270 */
[----:B------:R-:W1:Y:S01]  /*27ef0*/  SHFL.BFLY PT, R0, R37, 0x2, 0x1f ;  /* 0x0c401f0025007f89 */ /* 0x000e6200000e0000 */
        /* <DEDUP_REMOVED lines=12> */
[----:B-1----:R-:W-:Y:S02]  /*27fc0*/  FMNMX.FTZ R37, R37, R0, !PT ;  /* 0x0000000025257209 */ /* 0x002fe40007810000 */
[----:B------:R-:W-:Y:S02]  /*27fd0*/  FSEL R4, R34, -INF , P3 ;  /* 0xff80000022047808 */ /* 0x000fe40001800000 */
[-C--:B------:R-:W-:Y:S01]  /*27fe0*/  ISETP.GE.AND P3, PT, R202, R229.reuse, PT ;  /* 0x000000e5ca00720c */ /* 0x080fe20003f66270 */
[----:B------:R-:W1:Y:S01]  /*27ff0*/  SHFL.BFLY PT, R0, R37, 0x1, 0x1f ;  /* 0x0c201f0025007f89 */ /* 0x000e6200000e0000 */
        /* <DEDUP_REMOVED lines=12> */
[----:B-1----:R-:W-:Y:S02]  /*280c0*/  FMNMX.FTZ R37, R37, R0, !PT ;  /* 0x0000000025257209 */ /* 0x002fe40007810000 */
[-C--:B------:R-:W-:Y:S02]  /*280d0*/  ISETP.GE.AND P4, PT, R200, R229.reuse, PT ;  /* 0x000000e5c800720c */ /* 0x080fe40003f86270 */
[C---:B------:R-:W-:Y:S02]  /*280e0*/  FSETP.NEU.FTZ.AND P0, PT, R37.reuse, -INF , PT ;  /* 0xff8000002500780b */ /* 0x040fe40003f1d000 */
[----:B------:R-:W-:Y:S02]  /*280f0*/  FSEL R6, R22, -INF , P5 ;  /* 0xff80000016067808 */ /* 0x000fe40002800000 */
[----:B------:R-:W-:Y:S02]  /*28100*/  FSEL R0, R37, RZ, P0 ;  /* 0x000000ff25007208 */ /* 0x000fe40000000000 */
[-C--:B------:R-:W-:Y:S02]  /*28110*/  ISETP.GE.AND P5, PT, R197, R229.reuse, PT ;  /* 0x000000e5c500720c */ /* 0x080fe40003fa6270 */
[----:B------:R-:W-:Y:S01]  /*28120*/  FSEL R35, R35, -INF , P4 ;  /* 0xff80000023237808 */ /* 0x000fe20002000000 */
[----:B------:R-:W-:Y:S01]  /*28130*/  FADD.FTZ R3, -R0, R2 ;  /* 0x0000000200037221 */ /* 0x000fe20000010100 */
        /* <DEDUP_REMOVED lines=89> */
[----:B------:R-:W-:Y:S01]  /*286d0*/  FSEL R11, R40, -INF , !P5 ;  /* 0xff800000280b7808 */ /* 0x000fe20006800000 */
[----:B------:R-:W-:Y:S01]  /*286e0*/  IMAD.MOV.U32 R40, RZ, RZ, R182 ;  /* 0x000000ffff287224 */ /* 0x000fe200078e00b6 */
[-C--:B------:R-:W-:Y:S02]  /*286f0*/  ISETP.GE.AND P5, PT, R190, R230.reuse, PT ;  /* 0x000000e6be00720c */ /* 0x080fe40003fa6270 */
        /* <DEDUP_REMOVED lines=8> */
[----:B------:R-:W-:Y:S01]  /*28780*/  FSEL R56, R18, -INF , !P3 ;  /* 0xff80000012387808 */ /* 0x000fe20005800000 */
[----:B------:R-:W-:Y:S01]  /*28790*/  IMAD.MOV.U32 R18, RZ, RZ, R108 ;  /* 0x000000ffff127224 */ /* 0x000fe200078e006c */
[----:B------:R-:W-:Y:S02]  /*287a0*/  FSEL R115, R115, -INF , P4 ;  /* 0xff80000073737808 */ /* 0x000fe40002000000 */
[-C--:B------:R-:W-:Y:S02]  /*287b0*/  ISETP.GE.AND P4, PT, R116, R229.reuse, PT ;  /* 0x000000e57400720c */ /* 0x080fe40003f86270 */
[----:B------:R-:W-:Y:S01]  /*287c0*/  FSEL R108, R23, -INF , !P5 ;  /* 0xff800000176c7808 */ /* 0x000fe20006800000 */
[----:B------:R-:W-:Y:S01]  /*287d0*/  IMAD.MOV.U32 R23, RZ, RZ, R109 ;  /* 0x000000ffff177224 */ /* 0x000fe200078e006d */
[-C--:B------:R-:W-:Y:S02]  /*287e0*/  ISETP.GE.AND P5, PT, R198, R230.reuse, PT ;  /* 0x000000e6c600720c */ /* 0x080fe40003fa6270 */
[----:B------:R-:W-:Y:S02]  /*287f0*/  FSEL R122, R122, -INF , P4 ;  /* 0xff8000007a7a7808 */ /* 0x000fe40002000000 */
[----:B------:R-:W-:Y:S02]  /*28800*/  ISETP.GE.AND P4, PT, R104, R229, PT ;  /* 0x000000e56800720c */ /* 0x000fe40003f86270 */
[----:B------:R-:W-:Y:S01]  /*28810*/  FSEL R130, R5, -INF , !P5 ;  /* 0xff80000005827808 */ /* 0x000fe20006800000 */
[----:B--2---:R-:W-:Y:S01]  /*28820*/  FMUL.FTZ R5, R36, R37 ;  /* 0x0000002524057220 */ /* 0x004fe20000410000 */
[-C--:B------:R-:W-:Y:S02]  /*28830*/  ISETP.GE.AND P5, PT, R202, R230.reuse, PT ;  /* 0x000000e6ca00720c */ /* 0x080fe40003fa6270 */
[----:B------:R-:W-:Y:S02]  /*28840*/  FSEL R127, R127, -INF , P4 ;  /* 0xff8000007f7f7808 */ /* 0x000fe40002000000 */
[----:B------:R-:W-:Y:S02]  /*28850*/  ISETP.GE.AND P4, PT, R183, R229, PT ;  /* 0x000000e5b700720c */ /* 0x000fe40003f86270 */
[----:B------:R-:W-:Y:S02]  /*28860*/  FSEL R183, R0, -INF , !P5 ;  /* 0xff80000000b77808 */ /* 0x000fe40006800000 */
[-C--:B------:R-:W-:Y:S02]  /*28870*/  ISETP.GE.AND P5, PT, R206, R230.reuse, PT ;  /* 0x000000e6ce00720c */ /* 0x080fe40003fa6270 */
[----:B------:R-:W-:Y:S02]  /*28880*/  FSEL R38, R131, -INF , P4 ;  /* 0xff80000083267808 */ /* 0x000fe40002000000 */
[-C--:B------:R-:W-:Y:S02]  /*28890*/  ISETP.GE.AND P4, PT, R188, R230.reuse, PT ;  /* 0x000000e6bc00720c */ /* 0x080fe40003f86270 */
[----:B------:R-:W-:Y:S02]  /*288a0*/  FSEL R188, R47, -INF , !P5 ;  /* 0xff8000002fbc7808 */ /* 0x000fe40006800000 */
[-C--:B------:R-:W-:Y:S02]  /*288b0*/  ISETP.GE.AND P5, PT, R210, R230.reuse, PT ;  /* 0x000000e6d200720c */ /* 0x080fe40003fa6270 */
[----:B------:R-:W-:Y:S01]  /*288c0*/  FSEL R22, R7, -INF , !P4 ;  /* 0xff80000007167808 */ /* 0x000fe20006000000 */
[----:B------:R-:W-:Y:S01]  /*288d0*/  IMAD.MOV.U32 R7, RZ, RZ, R181 ;  /* 0x000000ffff077224 */ /* 0x000fe200078e00b5 */
[-C--:B------:R-:W-:Y:S02]  /*288e0*/  ISETP.GE.AND P4, PT, R192, R230.reuse, PT ;  /* 0x000000e6c000720c */ /* 0x080fe40003f86270 */
[----:B------:R-:W-:Y:S02]  /*288f0*/  FSEL R192, R55, -INF , !P5 ;  /* 0xff80000037c07808 */ /* 0x000fe40006800000 */
[-C--:B------:R-:W-:Y:S02]  /*28900*/  ISETP.GE.AND P5, PT, R214, R230.reuse, PT ;  /* 0x000000e6d600720c */ /* 0x080fe40003fa6270 */
[----:B------:R-:W-:Y:S02]  /*28910*/  FSEL R57, R57, -INF , !P4 ;  /* 0xff80000039397808 */ /* 0x000fe40006000000 */
[----:B------:R-:W-:Y:S01]  /*28920*/  FSEL R10, R41, -INF , !P6 ;  /* 0xff800000290a7808 */ /* 0x000fe20007000000 */
[----:B------:R-:W-:Y:S01]  /*28930*/  IMAD.MOV.U32 R41, RZ, RZ, R184 ;  /* 0x000000ffff297224 */ /* 0x000fe200078e00b8 */
[-C--:B------:R-:W-:Y:S02]  /*28940*/  ISETP.GE.AND P6, PT, R189, R230.reuse, PT ;  /* 0x000000e6bd00720c */ /* 0x080fe40003fc6270 */
[-C--:B------:R-:W-:Y:S02]  /*28950*/  ISETP.GE.AND P3, PT, R195, R230.reuse, PT ;  /* 0x000000e6c300720c */ /* 0x080fe40003f66270 */
[-C--:B------:R-:W-:Y:S02]  /*28960*/  ISETP.GE.AND P4, PT, R196, R230.reuse, PT ;  /* 0x000000e6c400720c */ /* 0x080fe40003f86270 */
[----:B------:R-:W-:Y:S02]  /*28970*/  FSEL R196, R63, -INF , !P5 ;  /* 0xff8000003fc47808 */ /* 0x000fe40006800000 */
[-C--:B------:R-:W-:Y:S02]  /*28980*/  ISETP.GE.AND P5, PT, R218, R230.reuse, PT ;  /* 0x000000e6da00720c */ /* 0x080fe40003fa6270 */
[----:B------:R-:W-:Y:S01]  /*28990*/  FSEL R31, R14, -INF , !P6 ;  /* 0xff8000000e1f7808 */ /* 0x000fe20007000000 */
[----:B------:R-:W-:Y:S01]  /*289a0*/  IMAD.MOV.U32 R14, RZ, RZ, R104 ;  /* 0x000000ffff0e7224 */ /* 0x000fe200078e0068 */
[----:B------:R-:W-:Y:S01]  /*289b0*/  FSEL R109, R26, -INF , !P3 ;  /* 0xff8000001a6d7808 */ /* 0x000fe20005800000 */
[----:B------:R-:W-:Y:S01]  /*289c0*/  IMAD.MOV.U32 R26, RZ, RZ, R113 ;  /* 0x000000ffff1a7224 */ /* 0x000fe200078e0071 */
[-C--:B------:R-:W-:Y:S02]  /*289d0*/  ISETP.GE.AND P6, PT, R193, R230.reuse, PT ;  /* 0x000000e6c100720c */ /* 0x080fe40003fc6270 */
        /* <DEDUP_REMOVED lines=9> */
[----:B------:R-:W-:Y:S02]  /*28a70*/  FSEL R116, R30, -INF , !P6 ;  /* 0xff8000001e747808 */ /* 0x000fe40007000000 */
[-C--:B------:R-:W-:Y:S02]  /*28a80*/  ISETP.GE.AND P4, PT, R200, R230.reuse, PT ;  /* 0x000000e6c800720c */ /* 0x080fe40003f86270 */
        /* <DEDUP_REMOVED lines=20> */
[----:B------:R-:W-:Y:S02]  /*28bd0*/  ISETP.GE.AND P5, PT, R14, R230, PT ;  /* 0x000000e60e00720c */ /* 0x000fe40003fa6270 */
[----:B------:R-:W2:Y:S01]  /*28be0*/  LDL.LU R14, [R1+0x40] ;  /* 0x00004000010e7983 */ /* 0x000ea20000300800 */
[----:B------:R-:W-:Y:S02]  /*28bf0*/  FMNMX3.FTZ R0, R132, R10, R11, !PT ;  /* 0x0000000a84007276 */ /* 0x000fe4000781000b */
[----:B------:R-:W-:Y:S02]  /*28c00*/  FSEL R131, R4, -INF , !P3 ;  /* 0xff80000004837808 */ /* 0x000fe40005800000 */
[----:B------:R-:W-:Y:S02]  /*28c10*/  FMNMX3.FTZ R0, R0, R19, R22, !PT ;  /* 0x0000001300007276 */ /* 0x000fe40007810016 */
[----:B------:R-:W-:Y:S02]  /*28c20*/  ISETP.GE.AND P3, PT, R203, R230, PT ;  /* 0x000000e6cb00720c */ /* 0x000fe40003f66270 */
[----:B------:R-:W-:Y:S02]  /*28c30*/  FMNMX3.FTZ R0, R0, R31, R34, !PT ;  /* 0x0000001f00007276 */ /* 0x000fe40007810022 */
[----:B------:R-:W-:Y:S02]  /*28c40*/  FSEL R186, R43, -INF , !P4 ;  /* 0xff8000002bba7808 */ /* 0x000fe40006000000 */
[----:B------:R-:W-:Y:S02]  /*28c50*/  FMNMX3.FTZ R0, R0, R56, R57, !PT ;  /* 0x0000003800007276 */ /* 0x000fe40007810039 */
[----:B------:R-:W-:Y:S02]  /*28c60*/  FSEL R184, R42, -INF , !P3 ;  /* 0xff8000002ab87808 */ /* 0x000fe40005800000 */
[----:B------:R-:W-:Y:S02]  /*28c70*/  FMNMX3.FTZ R0, R0, R104, R108, !PT ;  /* 0x0000006800007276 */ /* 0x000fe4000781006c */
[-C--:B------:R-:W-:Y:S02]  /*28c80*/  ISETP.GE.AND P3, PT, R207, R230.reuse, PT ;  /* 0x000000e6cf00720c */ /* 0x080fe40003f66270 */
[----:B------:R-:W-:Y:S02]  /*28c90*/  FMNMX3.FTZ R0, R0, R109, R113, !PT ;  /* 0x0000006d00007276 */ /* 0x000fe40007810071 */
[----:B------:R-:W-:Y:S01]  /*28ca0*/  ISETP.GE.AND P4, PT, R208, R230, PT ;  /* 0x000000e6d000720c */ /* 0x000fe20003f86270 */
[----:B------:R-:W-:Y:S01]  /*28cb0*/  IMAD.U32 R208, RZ, RZ, UR6 ;  /* 0x00000006ffd07e24 */ /* 0x000fe2000f8e00ff */
[----:B------:R-:W-:Y:S02]  /*28cc0*/  FMNMX3.FTZ R0, R0, R116, R130, !PT ;  /* 0x0000007400007276 */ /* 0x000fe40007810082 */
[----:B------:R-:W-:Y:S01]  /*28cd0*/  FSEL R189, R50, -INF , !P3 ;  /* 0xff80000032bd7808 */ /* 0x000fe20005800000 */
[----:B------:R-:W-:Y:S01]  /*28ce0*/  IMAD R133, R133, 0x2, R208 ;  /* 0x0000000285857824 */ /* 0x000fe200078e02d0 */
[----:B------:R-:W-:Y:S02]  /*28cf0*/  FMNMX3.FTZ R0, R0, R131, R181, !PT ;  /* 0x0000008300007276 */ /* 0x000fe400078100b5 */
[----:B------:R-:W-:Y:S02]  /*28d00*/  FSEL R190, R51, -INF , !P4 ;  /* 0xff80000033be7808 */ /* 0x000fe40006000000 */
        /* <DEDUP_REMOVED lines=8> */
[----:B------:R-:W-:Y:S02]  /*28d90*/  FMNMX3.FTZ R0, R0, R191, R192, !PT ;  /* 0x000000bf00007276 */ /* 0x000fe400078100c0 */
[-C--:B------:R-:W-:Y:S02]  /*28da0*/  ISETP.GE.AND P4, PT, R216, R230.reuse, PT ;  /* 0x000000e6d800720c */ /* 0x080fe40003f86270 */
[-C--:B------:R-:W-:Y:S02]  /*28db0*/  ISETP.GE.AND P3, PT, R215, R230.reuse, PT ;  /* 0x000000e6d700720c */ /* 0x080fe40003f66270 */
[----:B------:R-:W-:Y:S02]  /*28dc0*/  FMNMX3.FTZ R0, R0, R193, R194, !PT ;  /* 0x000000c100007276 */ /* 0x000fe400078100c2 */
[----:B------:R-:W-:Y:S02]  /*28dd0*/  FSEL R197, R67, -INF , !P4 ;  /* 0xff80000043c57808 */ /* 0x000fe40006000000 */
        /* <DEDUP_REMOVED lines=11> */
[----:B------:R-:W-:Y:S02]  /*28e90*/  ISETP.GE.AND P4, PT, R237, R230, PT ;  /* 0x000000e6ed00720c */ /* 0x000fe40003f86270 */
[----:B------:R-:W-:Y:S02]  /*28ea0*/  FMNMX3.FTZ R0, R0, R200, R75, !PT ;  /* 0x000000c800007276 */ /* 0x000fe4000781004b */
[-C--:B------:R-:W-:Y:S02]  /*28eb0*/  ISETP.GE.AND P3, PT, R235, R230.reuse, PT ;  /* 0x000000e6eb00720c */ /* 0x080fe40003f66270 */
[----:B------:R-:W-:Y:S02]  /*28ec0*/  FSEL R83, R83, -INF , !P4 ;  /* 0xff80000053537808 */ /* 0x000fe40006000000 */
[----:B------:R-:W-:Y:S02]  /*28ed0*/  FMNMX3.FTZ R0, R0, R201, R79, !PT ;  /* 0x000000c900007276 */ /* 0x000fe4000781004f */
[-C--:B------:R-:W-:Y:S02]  /*28ee0*/  ISETP.GE.AND P6, PT, R236, R230.reuse, PT ;  /* 0x000000e6ec00720c */ /* 0x080fe40003fc6270 */
[----:B------:R-:W-:Y:S02]  /*28ef0*/  FSEL R82, R82, -INF , !P3 ;  /* 0xff80000052527808 */ /* 0x000fe40005800000 */
[----:B------:R-:W-:Y:S02]  /*28f00*/  FSEL R202, R86, -INF , !P6 ;  /* 0xff80000056ca7808 */ /* 0x000fe40007000000 */
[----:B------:R-:W-:Y:S02]  /*28f10*/  ISETP.GE.AND P4, PT, R239, R230, PT ;  /* 0x000000e6ef00720c */ /* 0x000fe40003f86270 */
        /* <DEDUP_REMOVED lines=10> */
[-C--:B------:R-:W-:Y:S02]  /*28fc0*/  ISETP.GE.AND P6, PT, R246, R230.reuse, PT ;  /* 0x000000e6f600720c */ /* 0x080fe40003fc6270 */
[----:B------:R-:W-:Y:S02]  /*28fd0*/  FSEL R206, R98, -INF , !P3 ;  /* 0xff80000062ce7808 */ /* 0x000fe40005800000 */
[----:B------:R-:W-:Y:S02]  /*28fe0*/  FSEL R205, R99, -INF , !P4 ;  /* 0xff80000063cd7808 */ /* 0x000fe40006000000 */
[----:B------:R-:W-:Y:S02]  /*28ff0*/  FMNMX3.FTZ R0, R0, R203, R204, !PT ;  /* 0x000000cb00007276 */ /* 0x000fe400078100cc */
[----:B------:R-:W-:Y:S02]  /*29000*/  FSEL R207, R102, -INF , !P6 ;  /* 0xff80000066cf7808 */ /* 0x000fe40007000000 */
[-C--:B------:R-:W-:Y:S01]  /*29010*/  ISETP.GE.AND P3, PT, R247, R230.reuse, PT ;  /* 0x000000e6f700720c */ /* 0x080fe20003f66270 */
[----:B------:R-:W-:Y:S01]  /*29020*/  IMAD.MOV.U32 R247, RZ, RZ, R40 ;  /* 0x000000fffff77224 */ /* 0x000fe200078e0028 */
[----:B------:R-:W-:Y:S01]  /*29030*/  ISETP.GE.AND P4, PT, R249, R230, PT ;  /* 0x000000e6f900720c */ /* 0x000fe20003f86270 */
[----:B------:R-:W-:Y:S01]  /*29040*/  IMAD.MOV.U32 R249, RZ, RZ, R41 ;  /* 0x000000fffff97224 */ /* 0x000fe200078e0029 */
[----:B------:R-:W-:Y:S02]  /*29050*/  FMNMX3.FTZ R0, R0, R206, R205, !PT ;  /* 0x000000ce00007276 */ /* 0x000fe400078100cd */
[-C--:B------:R-:W-:Y:S02]  /*29060*/  ISETP.GE.AND P6, PT, R248, R230.reuse, PT ;  /* 0x000000e6f800720c */ /* 0x080fe40003fc6270 */
[----:B------:R-:W-:Y:S01]  /*29070*/  FSEL R211, R106, -INF , !P3 ;  /* 0xff8000006ad37808 */ /* 0x000fe20005800000 */
[----:B------:R-:W3:Y:S01]  /*29080*/  LDL.LU R248, [R1+0x4c] ;  /* 0x00004c0001f87983 */ /* 0x000ee20000300800 */
[----:B------:R-:W-:Y:S02]  /*29090*/  FSEL R210, R107, -INF , !P4 ;  /* 0xff8000006bd27808 */ /* 0x000fe40006000000 */
[----:B------:R-:W-:Y:S02]  /*290a0*/  FMNMX3.FTZ R0, R0, R207, R209, !PT ;  /* 0x000000cf00007276 */ /* 0x000fe400078100d1 */
[----:B------:R-:W-:Y:S02]  /*290b0*/  FSEL R212, R110, -INF , !P6 ;  /* 0xff8000006ed47808 */ /* 0x000fe40007000000 */
[-C--:B------:R-:W-:Y:S02]  /*290c0*/  ISETP.GE.AND P3, PT, R252, R230.reuse, PT ;  /* 0x000000e6fc00720c */ /* 0x080fe40003f66270 */
[-C--:B------:R-:W-:Y:S02]  /*290d0*/  ISETP.GE.AND P4, PT, R251, R230.reuse, PT ;  /* 0x000000e6fb00720c */ /* 0x080fe40003f86270 */
[----:B------:R-:W-:Y:S02]  /*290e0*/  FMNMX3.FTZ R0, R0, R211, R210, !PT ;  /* 0x000000d300007276 */ /* 0x000fe400078100d2 */
        /* <DEDUP_REMOVED lines=48> */
[----:B-1----:R-:W-:Y:S01]  /*293f0*/  FMNMX.FTZ R2, R0, R2, !PT ;  /* 0x0000000200027209 */ /* 0x002fe20007810000 */
[----:B------:R-:W-:Y:S01]  /*29400*/  FMUL.FTZ R0, R36, R3 ;  /* 0x0000000324007220 */ /* 0x000fe20000410000 */
[-CC-:B------:R-:W-:Y:S01]  /*29410*/  FFMA.FTZ R122, R64, R36.reuse, -R5.reuse ;  /* 0x00000024407a7223 */ /* 0x180fe20000010805 */
[-CC-:B------:R-:W-:Y:S01]  /*29420*/  FFMA.FTZ R126, R65, R36.reuse, -R5.reuse ;  /* 0x00000024417e7223 */ /* 0x180fe20000010805 */
[-CC-:B------:R-:W-:Y:S01]  /*29430*/  FFMA.FTZ R94, R69, R36.reuse, -R5.reuse ;  /* 0x00000024455e7223 */ /* 0x180fe20000010805 */
[----:B------:R-:W1:Y:S01]  /*29440*/  SHFL.BFLY PT, R6, R2, 0x1, 0x1f ;  /* 0x0c201f0002067f89 */ /* 0x000e6200000e0000 */
[-CC-:B------:R-:W-:Y:S01]  /*29450*/  FFMA.FTZ R99, R89, R36.reuse, -R5.reuse ;  /* 0x0000002459637223 */ /* 0x180fe20000010805 */
[----:B------:R-:W4:Y:S01]  /*29460*/  MUFU.EX2 R0, R0 ;  /* 0x0000000000007308 */ /* 0x000f220000000800 */
        /* <DEDUP_REMOVED lines=22> */
[-CC-:B------:R-:W-:Y:S01]  /*295d0*/  FFMA.FTZ R92, R92, R36.reuse, -R5.reuse ;  /* 0x000000245c5c7223 */ /* 0x180fe20000010805 */
[-CC-:B------:R-:W-:Y:S01]  /*295e0*/  FFMA.FTZ R178, R100, R36.reuse, -R5.reuse ;  /* 0x0000002464b27223 */ /* 0x180fe20000010805 */
[--C-:B------:R-:W-:Y:S01]  /*295f0*/  FFMA.FTZ R179, R101, R36, -R5.reuse ;  /* 0x0000002465b37223 */ /* 0x100fe20000010805 */
        /* <DEDUP_REMOVED lines=33> */
[-CC-:B------:R-:W-:Y:S01]  /*29810*/  FFMA.FTZ R6, R19, R36.reuse, -R61.reuse ;  /* 0x0000002413067223 */ /* 0x180fe2000001083d */
[----:B------:R-:W1:Y:S01]  /*29820*/  LDSM.16.MT88.4 R44, [R133+0xa000] ;  /* 0x00a00000852c783b */ /* 0x000e620000004200 */
[----:B------:R-:W4:Y:S01]  /*29830*/  MUFU.EX2 R3, R7 ;  /* 0x0000000700037308 */ /* 0x000f220000000800 */
[----:B------:R-:W-:Y:S02]  /*29840*/  IMAD.IADD R152, R133, 0x1, R220 ;  /* 0x0000000185987824 */ /* 0x000fe400078e02dc */
[--C-:B------:R-:W-:Y:S01]  /*29850*/  FFMA.FTZ R60, R109, R36, -R61.reuse ;  /* 0x000000246d3c7223 */ /* 0x100fe2000001083d */
[----:B------:R-:W-:Y:S03]  /*29860*/  VIADD R144, R133, 0xa040 ;  /* 0x0000a04085907836 */ /* 0x000fe60000000000 */
[----:B------:R-:W5:Y:S03]  /*29870*/  LDSM.16.MT88.4 R48, [R152+0xa000] ;  /* 0x00a000009830783b */ /* 0x000f660000004200 */
[----:B------:R4:W-:Y:S01]  /*29880*/  MUFU.EX2 R174, R6 ;  /* 0x0000000600ae7308 */ /* 0x0009e20000000800 */
[----:B--2---:R-:W-:Y:S01]  /*29890*/  FFMA.FTZ R14, R0, R14, R40 ;  /* 0x0000000e000e7223 */ /* 0x004fe20000010028 */
[--C-:B------:R-:W-:Y:S08]  /*298a0*/  FFMA.FTZ R0, R10, R36, -R61.reuse ;  /* 0x000000240a007223 */ /* 0x100ff0000001083d */
[----:B------:R2:W-:Y:S01]  /*298b0*/  MUFU.EX2 R172, R0 ;  /* 0x0000000000ac7308 */ /* 0x0005e20000000800 */
[C---:B----4-:R-:W-:Y:S01]  /*298c0*/  F2FP.F16.F32.PACK_AB R40, R3.reuse, R40 ;  /* 0x000000280328723e */ /* 0x050fe200000000ff */
[----:B------:R-:W-:Y:S01]  /*298d0*/  FADD.FTZ R234, R3, R14 ;  /* 0x0000000e03ea7221 */ /* 0x000fe20000010000 */
[----:B------:R-:W-:Y:S04]  /*298e0*/  VIADD R3, R133, 0xa000 ;  /* 0x0000a00085037836 */ /* 0x000fe80000000000 */
[----:B------:R-:W-:Y:S03]  /*298f0*/  @P1 VIADD R144, R3, 0xffffffc0 ;  /* 0xffffffc003901836 */ /* 0x000fe60000000000 */
[----:B------:R-:W-:Y:S01]  /*29900*/  MUFU.EX2 R176, R15 ;  /* 0x0000000f00b07308 */ /* 0x000fe20000000800 */
[-CC-:B------:R-:W-:Y:S01]  /*29910*/  FFMA.FTZ R6, R22, R36.reuse, -R61.reuse ;  /* 0x0000002416067223 */ /* 0x180fe2000001083d */
[-CC-:B------:R-:W-:Y:S01]  /*29920*/  FFMA.FTZ R22, R31, R36.reuse, -R61.reuse ;  /* 0x000000241f167223 */ /* 0x180fe2000001083d */
[----:B------:R-:W-:Y:S01]  /*29930*/  IMAD.IADD R3, R220, 0x1, R144 ;  /* 0x00000001dc037824 */ /* 0x000fe200078e0290 */
[----:B------:R-:W4:Y:S06]  /*29940*/  LDSM.16.MT88.4 R52, [R144] ;  /* 0x000000009034783b */ /* 0x000f2c0000004200 */
[----:B------:R-:W1:Y:S01]  /*29950*/  MUFU.EX2 R177, R18 ;  /* 0x0000001200b17308 */ /* 0x000e620000000800 */
[--C-:B--2---:R-:W-:Y:S09]  /*29960*/  FFMA.FTZ R0, R11, R36, -R61.reuse ;  /* 0x000000240b007223 */ /* 0x104ff2000001083d */
[----:B------:R2:W5:Y:S10]  /*29970*/  MUFU.EX2 R173, R0 ;  /* 0x0000000000ad7308 */ /* 0x0005740000000800 */
[----:B------:R-:W4:Y:S01]  /*29980*/  MUFU.EX2 R175, R6 ;  /* 0x0000000600af7308 */ /* 0x000f220000000800 */
[----:B-1----:R-:W-:Y:S09]  /*29990*/  F2FP.F16.F32.PACK_AB R42, R177, R176 ;  /* 0x000000b0b12a723e */ /* 0x002ff200000000ff */
[----:B------:R1:W-:Y:S01]  /*299a0*/  MUFU.EX2 R165, R26 ;  /* 0x0000001a00a57308 */ /* 0x0003e20000000800 */
[----:B--2---:R-:W-:Y:S02]  /*299b0*/  FSEL R0, R2, RZ, P0 ;  /* 0x000000ff02007208 */ /* 0x004fe40000000000 */
[----:B-----5:R-:W-:Y:S02]  /*299c0*/  F2FP.F16.F32.PACK_AB R41, R173, R172 ;  /* 0x000000acad29723e */ /* 0x020fe400000000ff */
[C---:B------:R-:W-:Y:S01]  /*299d0*/  ISETP.GT.AND P0, PT, R247.reuse, R249, PT ;  /* 0x000000f9f700720c */ /* 0x040fe20003f04270 */
[----:B------:R-:W-:Y:S01]  /*299e0*/  FADD.FTZ R0, -R0, R132 ;  /* 0x0000008400007221 */ /* 0x000fe20000010100 */
[----:B------:R-:W-:Y:S03]  /*299f0*/  VIADD R247, R247, 0xffffffff ;  /* 0xfffffffff7f77836 */ /* 0x000fe60000000000 */
[----:B------:R-:W-:Y:S01]  /*29a00*/  MUFU.EX2 R73, R22 ;  /* 0x0000001600497308 */ /* 0x000fe20000000800 */
[----:B----4-:R-:W-:Y:S01]  /*29a10*/  F2FP.F16.F32.PACK_AB R43, R175, R174 ;  /* 0x000000aeaf2b723e */ /* 0x010fe200000000ff */
[----:B------:R-:W-:Y:S08]  /*29a20*/  FMUL.FTZ R0, R36, R0 ;  /* 0x0000000024007220 */ /* 0x000ff00000410000 */
[----:B------:R-:W2:Y:S01]  /*29a30*/  MUFU.EX2 R0, R0 ;  /* 0x0000000000007308 */ /* 0x000ea20000000800 */
[--C-:B-1----:R-:W-:Y:S09]  /*29a40*/  FFMA.FTZ R26, R34, R36, -R61.reuse ;  /* 0x00000024221a7223 */ /* 0x102ff2000001083d */
[----:B------:R1:W-:Y:S10]  /*29a50*/  MUFU.EX2 R164, R27 ;  /* 0x0000001b00a47308 */ /* 0x0003f40000000800 */
[----:B------:R4:W-:Y:S01]  /*29a60*/  MUFU.EX2 R72, R35 ;  /* 0x0000002300487308 */ /* 0x0009e20000000800 */
[C---:B--2---:R-:W-:Y:S01]  /*29a70*/  FMUL.FTZ R11, R0.reuse, R163 ;  /* 0x000000a3000b7220 */ /* 0x044fe20000410000 */
[C---:B------:R-:W-:Y:S01]  /*29a80*/  FMUL.FTZ R6, R0.reuse, R166 ;  /* 0x000000a600067220 */ /* 0x040fe20000410000 */
[C---:B------:R-:W-:Y:S01]  /*29a90*/  FMUL.FTZ R7, R0.reuse, R167 ;  /* 0x000000a700077220 */ /* 0x040fe20000410000 */
[C---:B------:R-:W-:Y:S01]  /*29aa0*/  FMUL.FTZ R10, R0.reuse, R162 ;  /* 0x000000a2000a7220 */ /* 0x040fe20000410000 */
[C---:B------:R-:W-:Y:S01]  /*29ab0*/  FMUL.FTZ R14, R0.reuse, R158 ;  /* 0x0000009e000e7220 */ /* 0x040fe20000410000 */
[C---:B------:R-:W-:Y:S01]  /*29ac0*/  FMUL.FTZ R15, R0.reuse, R159 ;  /* 0x0000009f000f7220 */ /* 0x040fe20000410000 */
[C---:B------:R-:W-:Y:S03]  /*29ad0*/  FMUL.FTZ R18, R0.reuse, R154 ;  /* 0x0000009a00127220 */ /* 0x040fe60000410000 */
[----:B------:R2:W5:Y:S01]  /*29ae0*/  MUFU.EX2 R163, R30 ;  /* 0x0000001e00a37308 */ /* 0x0005620000000800 */
[C---:B------:R-:W-:Y:S01]  /*29af0*/  FMUL.FTZ R19, R0.reuse, R155 ;  /* 0x0000009b00137220 */ /* 0x040fe20000410000 */
[C---:B------:R-:W-:Y:S05]  /*29b00*/  HMMA.16816.F32 R4, R40.reuse, R44, R4 ;  /* 0x0000002c2804723c */ /* 0x040fea0000001804 */
[C---:B------:R-:W-:Y:S03]  /*29b10*/  FMUL.FTZ R22, R0.reuse, R150 ;  /* 0x0000009600167220 */ /* 0x040fe60000410000 */
[----:B------:R5:W3:Y:S01]  /*29b20*/  MUFU.EX2 R162, R26 ;  /* 0x0000001a00a27308 */ /* 0x000ae20000000800 */
[C---:B-1----:R-:W-:Y:S01]  /*29b30*/  FMUL.FTZ R27, R0.reuse, R147 ;  /* 0x00000093001b7220 */ /* 0x042fe20000410000 */
[C---:B------:R-:W-:Y:S01]  /*29b40*/  HMMA.16816.F32 R8, R40.reuse, R46, R8 ;  /* 0x0000002e2808723c */ /* 0x040fe20000001808 */
[----:B------:R-:W1:Y:S02]  /*29b50*/  LDSM.16.MT88.4 R44, [R3] ;  /* 0x00000000032c783b */ /* 0x000e640000004200 */
[C---:B------:R-:W-:Y:S01]  /*29b60*/  FMUL.FTZ R31, R0.reuse, R143 ;  /* 0x0000008f001f7220 */ /* 0x040fe20000410000 */
[C---:B------:R-:W-:Y:S01]  /*29b70*/  FMUL.FTZ R34, R0.reuse, R138 ;  /* 0x0000008a00227220 */ /* 0x040fe20000410000 */
[----:B----4-:R-:W-:Y:S03]  /*29b80*/  FMUL.FTZ R35, R0, R139 ;  /* 0x0000008b00237220 */ /* 0x010fe60000410000 */
[----:B------:R4:W-:Y:S01]  /*29b90*/  MUFU.EX2 R166, R23 ;  /* 0x0000001700a67308 */ /* 0x0009e20000000800 */
[--C-:B--2---:R-:W-:Y:S01]  /*29ba0*/  FFMA.FTZ R30, R56, R36, -R61.reuse ;  /* 0x00000024381e7223 */ /* 0x104fe2000001083d */
[C---:B------:R-:W-:Y:S08]  /*29bb0*/  HMMA.16816.F32 R12, R40.reuse, R48, R12 ;  /* 0x00000030280c723c */ /* 0x040ff0000000180c */
[----:B------:R2:W-:Y:S01]  /*29bc0*/  MUFU.EX2 R161, R30 ;  /* 0x0000001e00a17308 */ /* 0x0005e20000000800 */
[C---:B-----5:R-:W-:Y:S01]  /*29bd0*/  FMUL.FTZ R26, R0.reuse, R146 ;  /* 0x00000092001a7220 */ /* 0x060fe20000410000 */
[C---:B------:R-:W-:Y:S01]  /*29be0*/  HMMA.16816.F32 R16, R40.reuse, R50, R16 ;  /* 0x000000322810723c */ /* 0x040fe20000001810 */
[----:B------:R-:W5:Y:S07]  /*29bf0*/  LDSM.16.MT88.4 R48, [R133+0xa800] ;  /* 0x00a800008530783b */ /* 0x000f6e0000004200 */
[----:B------:R-:W-:Y:S01]  /*29c00*/  MUFU.EX2 R159, R62 ;  /* 0x0000003e009f7308 */ /* 0x000fe20000000800 */
[C---:B----4-:R-:W-:Y:S07]  /*29c10*/  FMUL.FTZ R23, R0.reuse, R151 ;  /* 0x0000009700177220 */ /* 0x050fee0000410000 */
[C---:B------:R-:W-:Y:S02]  /*29c20*/  HMMA.16816.F32 R20, R40.reuse, R52, R20 ;  /* 0x000000342814723c */ /* 0x040fe40000001814 */
[----:B------:R-:W-:Y:S01]  /*29c30*/  MUFU.EX2 R154, R128 ;  /* 0x00000080009a7308 */ /* 0x000fe20000000800 */
[--C-:B--2---:R-:W-:Y:S02]  /*29c40*/  FFMA.FTZ R30, R57, R36, -R61.reuse ;  /* 0x00000024391e7223 */ /* 0x104fe4000001083d */
[----:B------:R-:W-:Y:S03]  /*29c50*/  LDSM.16.MT88.4 R56, [R144+0x800] ;  /* 0x000800009038783b */ /* 0x000fe60000004200 */
[C---:B------:R-:W-:Y:S04]  /*29c60*/  HMMA.16816.F32 R24, R40.reuse, R54, R24 ;  /* 0x000000362818723c */ /* 0x040fe80000001818 */
[----:B------:R2:W4:Y:S01]  /*29c70*/  MUFU.EX2 R160, R30 ;  /* 0x0000001e00a07308 */ /* 0x0005220000000800 */
[----:B------:R-:W5:Y:S09]  /*29c80*/  LDSM.16.MT88.4 R52, [R152+0xa800] ;  /* 0x00a800009834783b */ /* 0x000f720000004200 */
[----:B------:R-:W-:Y:S10]  /*29c90*/  MUFU.EX2 R170, R170 ;  /* 0x000000aa00aa7308 */ /* 0x000ff40000000800 */
[----:B------:R4:W-:Y:S01]  /*29ca0*/  MUFU.EX2 R156, R60 ;  /* 0x0000003c009c7308 */ /* 0x0009e20000000800 */
[C---:B--2---:R-:W-:Y:S01]  /*29cb0*/  FMUL.FTZ R30, R0.reuse, R142 ;  /* 0x0000008e001e7220 */ /* 0x044fe20000410000 */
[----:B---3--:R-:W-:Y:S04]  /*29cc0*/  FFMA.FTZ R0, R0, R248, R172 ;  /* 0x000000f800007223 */ /* 0x008fe800000100ac */
[----:B------:R-:W-:Y:S02]  /*29cd0*/  FADD.FTZ R0, R173, R0 ;  /* 0x00000000ad007221 */ /* 0x000fe40000010000 */
[C---:B-1----:R-:W-:Y:S02]  /*29ce0*/  HMMA.16816.F32 R28, R40.reuse, R44, R28 ;  /* 0x0000002c281c723c */ /* 0x042fe4000000181c */
[----:B------:R-:W-:Y:S01]  /*29cf0*/  MUFU.EX2 R153, R125 ;  /* 0x0000007d00997308 */ /* 0x000fe20000000800 */
[----:B------:R-:W-:Y:S04]  /*29d00*/  FADD.FTZ R0, R174, R0 ;  /* 0x00000000ae007221 */ /* 0x000fe80000010000 */
[----:B------:R-:W-:Y:S01]  /*29d10*/  FADD.FTZ R0, R175, R0 ;  /* 0x00000000af007221 */ /* 0x000fe20000010000 */
[----:B------:R-:W-:Y:S01]  /*29d20*/  HMMA.16816.F32 R32, R40, R46, R32 ;  /* 0x0000002e2820723c */ /* 0x000fe20000001820 */
[----:B------:R-:W1:Y:S03]  /*29d30*/  LDSM.16.MT88.4 R44, [R3+0x800] ;  /* 0x00080000032c783b */ /* 0x000e660000004200 */
[----:B------:R-:W-:Y:S01]  /*29d40*/  MUFU.EX2 R171, R171 ;  /* 0x000000ab00ab7308 */ /* 0x000fe20000000800 */
[----:B------:R-:W-:Y:S01]  /*29d50*/  F2FP.F16.F32.PACK_AB R42, R163, R164 ;  /* 0x000000a4a32a723e */ /* 0x000fe200000000ff */
[--C-:B----4-:R-:W-:Y:S01]  /*29d60*/  FFMA.FTZ R60, R131, R36, -R61.reuse ;  /* 0x00000024833c7223 */ /* 0x110fe2000001083d */
[----:B------:R-:W-:Y:S01]  /*29d70*/  F2FP.F16.F32.PACK_AB R41, R162, R73 ;  /* 0x00000049a229723e */ /* 0x000fe200000000ff */
[----:B------:R-:W-:Y:S01]  /*29d80*/  FADD.FTZ R0, R73, R0 ;  /* 0x0000000049007221 */ /* 0x000fe20000010000 */
[----:B------:R-:W-:Y:S02]  /*29d90*/  F2FP.F16.F32.PACK_AB R43, R160, R161 ;  /* 0x000000a1a02b723e */ /* 0x000fe400000000ff */
[----:B------:R-:W-:Y:S03]  /*29da0*/  F2FP.F16.F32.PACK_AB R40, R165, R166 ;  /* 0x000000a6a528723e */ /* 0x000fe600000000ff */
[----:B------:R-:W-:Y:S01]  /*29db0*/  MUFU.EX2 R146, R120 ;  /* 0x0000007800927308 */ /* 0x000fe20000000800 */
[----:B------:R-:W-:Y:S04]  /*29dc0*/  FADD.FTZ R0, R162, R0 ;  /* 0x00000000a2007221 */ /* 0x000fe80000010000 */
[----:B------:R-:W-:Y:S01]  /*29dd0*/  FADD.FTZ R0, R161, R0 ;  /* 0x00000000a1007221 */ /* 0x000fe20000010000 */
[C---:B-----5:R-:W-:Y:S04]  /*29de0*/  HMMA.16816.F32 R4, R40.reuse, R48, R4 ;  /* 0x000000302804723c */ /* 0x060fe80000001804 */
[----:B------:R-:W-:Y:S01]  /*29df0*/  MUFU.EX2 R147, R117 ;  /* 0x0000007500937308 */ /* 0x000fe20000000800 */
[-CC-:B------:R-:W-:Y:S01]  /*29e00*/  FFMA.FTZ R48, R104, R36.reuse, -R61.reuse ;  /* 0x0000002468307223 */ /* 0x180fe2000001083d */
[----:B------:R-:W-:Y:S02]  /*29e10*/  FADD.FTZ R0, R160, R0 ;  /* 0x00000000a0007221 */ /* 0x000fe40000010000 */
[C---:B------:R-:W-:Y:S06]  /*29e20*/  HMMA.16816.F32 R8, R40.reuse, R50, R8 ;  /* 0x000000322808723c */ /* 0x040fec0000001808 */
[----:B------:R2:W3:Y:S02]  /*29e30*/  MUFU.EX2 R158, R48 ;  /* 0x00000030009e7308 */ /* 0x0004e40000000800 */
[C---:B------:R-:W-:Y:S08]  /*29e40*/  HMMA.16816.F32 R12, R40.reuse, R52, R12 ;  /* 0x00000034280c723c */ /* 0x040ff0000000180c */
[----:B------:R-:W-:Y:S01]  /*29e50*/  MUFU.EX2 R169, R169 ;  /* 0x000000a900a97308 */ /* 0x000fe20000000800 */
[-CC-:B------:R-:W-:Y:S01]  /*29e60*/  FFMA.FTZ R52, R108, R36.reuse, -R61.reuse ;  /* 0x000000246c347223 */ /* 0x180fe2000001083d */
[C---:B------:R-:W-:Y:S08]  /*29e70*/  HMMA.16816.F32 R16, R40.reuse, R54, R16 ;  /* 0x000000362810723c */ /* 0x040ff00000001810 */
[----:B------:R4:W5:Y:S01]  /*29e80*/  MUFU.EX2 R157, R52 ;  /* 0x00000034009d7308 */ /* 0x0009620000000800 */
[----:B--2---:R-:W2:Y:S01]  /*29e90*/  LDSM.16.MT88.4 R48, [R133+0xb000] ;  /* 0x00b000008530783b */ /* 0x004ea20000004200 */
[----:B---3--:R-:W-:Y:S01]  /*29ea0*/  FADD.FTZ R0, R158, R0 ;  /* 0x000000009e007221 */ /* 0x008fe20000010000 */
[C---:B------:R-:W-:Y:S07]  /*29eb0*/  HMMA.16816.F32 R20, R40.reuse, R56, R20 ;  /* 0x000000382814723c */ /* 0x040fee0000001814 */
[----:B------:R-:W-:Y:S01]  /*29ec0*/  MUFU.EX2 R148, R121 ;  /* 0x0000007900947308 */ /* 0x000fe20000000800 */
[--C-:B------:R-:W-:Y:S01]  /*29ed0*/  FFMA.FTZ R56, R113, R36, -R61.reuse ;  /* 0x0000002471387223 */ /* 0x100fe2000001083d */
[C---:B------:R-:W-:Y:S08]  /*29ee0*/  HMMA.16816.F32 R24, R40.reuse, R58, R24 ;  /* 0x0000003a2818723c */ /* 0x040ff00000001818 */
[----:B------:R-:W3:Y:S01]  /*29ef0*/  MUFU.EX2 R155, R56 ;  /* 0x00000038009b7308 */ /* 0x000ee20000000800 */
[----:B----4-:R-:W4:Y:S01]  /*29f00*/  LDSM.16.MT88.4 R52, [R152+0xb000] ;  /* 0x00b000009834783b */ /* 0x010f220000004200 */
[----:B-----5:R-:W-:Y:S01]  /*29f10*/  FADD.FTZ R0, R157, R0 ;  /* 0x000000009d007221 */ /* 0x020fe20000010000 */
[C---:B-1----:R-:W-:Y:S07]  /*29f20*/  HMMA.16816.F32 R28, R40.reuse, R44, R28 ;  /* 0x0000002c281c723c */ /* 0x042fee000000181c */
[----:B------:R-:W-:Y:S01]  /*29f30*/  MUFU.EX2 R139, R105 ;  /* 0x00000069008b7308 */ /* 0x000fe20000000800 */
[----:B------:R-:W-:Y:S01]  /*29f40*/  FADD.FTZ R0, R156, R0 ;  /* 0x000000009c007221 */ /* 0x000fe20000010000 */
[----:B------:R-:W-:Y:S01]  /*29f50*/  HMMA.16816.F32 R32, R40, R46, R32 ;  /* 0x0000002e2820723c */ /* 0x000fe20000001820 */
[----:B------:R-:W-:Y:S07]  /*29f60*/  LDSM.16.MT88.4 R44, [R3+0x1000] ;  /* 0x00100000032c783b */ /* 0x000fee0000004200 */
[----:B------:R-:W-:Y:S01]  /*29f70*/  MUFU.EX2 R168, R168 ;  /* 0x000000a800a87308 */ /* 0x000fe20000000800 */
[C---:B---3--:R-:W-:Y:S01]  /*29f80*/  F2FP.F16.F32.PACK_AB R43, R155.reuse, R156 ;  /* 0x0000009c9b2b723e */ /* 0x048fe200000000ff */
[----:B------:R-:W-:Y:S01]  /*29f90*/  FADD.FTZ R0, R155, R0 ;  /* 0x000000009b007221 */ /* 0x000fe20000010000 */
[----:B------:R-:W-:Y:S02]  /*29fa0*/  F2FP.F16.F32.PACK_AB R40, R159, R72 ;  /* 0x000000489f28723e */ /* 0x000fe400000000ff */
[----:B------:R-:W-:Y:S01]  /*29fb0*/  F2FP.F16.F32.PACK_AB R42, R170, R171 ;  /* 0x000000abaa2a723e */ /* 0x000fe200000000ff */
[----:B------:R-:W1:Y:S01]  /*29fc0*/  LDSM.16.MT88.4 R56, [R144+0x1000] ;  /* 0x001000009038783b */ /* 0x000e620000004200 */
[----:B------:R-:W-:Y:S03]  /*29fd0*/  F2FP.F16.F32.PACK_AB R41, R157, R158 ;  /* 0x0000009e9d29723e */ /* 0x000fe600000000ff */
[----:B------:R-:W-:Y:S04]  /*29fe0*/  MUFU.EX2 R138, R63 ;  /* 0x0000003f008a7308 */ /* 0x000fe80000000800 */
[C---:B--2---:R-:W-:Y:S06]  /*29ff0*/  HMMA.16816.F32 R4, R40.reuse, R48, R4 ;  /* 0x000000302804723c */ /* 0x044fec0000001804 */
[----:B------:R-:W-:Y:S01]  /*2a000*/  MUFU.EX2 R137, R67 ;  /* 0x0000004300897308 */ /* 0x000fe20000000800 */
[-CC-:B------:R-:W-:Y:S01]  /*2a010*/  FFMA.FTZ R48, R116, R36.reuse, -R61.reuse ;  /* 0x0000002474307223 */ /* 0x180fe2000001083d */
[C---:B------:R-:W-:Y:S08]  /*2a020*/  HMMA.16816.F32 R8, R40.reuse, R50, R8 ;  /* 0x000000322808723c */ /* 0x040ff00000001808 */
[----:B------:R2:W3:Y:S01]  /*2a030*/  MUFU.EX2 R151, R48 ;  /* 0x0000003000977308 */ /* 0x0004e20000000800 */
[C---:B----4-:R-:W-:Y:S09]  /*2a040*/  HMMA.16816.F32 R12, R40.reuse, R52, R12 ;  /* 0x00000034280c723c */ /* 0x050ff2000000180c */
[----:B------:R-:W-:Y:S01]  /*2a050*/  MUFU.EX2 R132, R71 ;  /* 0x0000004700847308 */ /* 0x000fe20000000800 */
[-CC-:B------:R-:W-:Y:S01]  /*2a060*/  FFMA.FTZ R52, R130, R36.reuse, -R61.reuse ;  /* 0x0000002482347223 */ /* 0x180fe2000001083d */
[C---:B------:R-:W-:Y:S08]  /*2a070*/  HMMA.16816.F32 R16, R40.reuse, R54, R16 ;  /* 0x000000362810723c */ /* 0x040ff00000001810 */
[----:B------:R4:W5:Y:S01]  /*2a080*/  MUFU.EX2 R69, R52 ;  /* 0x0000003400457308 */ /* 0x0009620000000800 */
[----:B--2---:R-:W2:Y:S01]  /*2a090*/  LDSM.16.MT88.4 R48, [R133+0xb800] ;  /* 0x00b800008530783b */ /* 0x004ea20000004200 */
[----:B---3--:R-:W-:Y:S01]  /*2a0a0*/  FADD.FTZ R0, R151, R0 ;  /* 0x0000000097007221 */ /* 0x008fe20000010000 */
[C---:B-1----:R-:W-:Y:S07]  /*2a0b0*/  HMMA.16816.F32 R20, R40.reuse, R56, R20 ;  /* 0x000000382814723c */ /* 0x042fee0000001814 */
[----:B------:R-:W-:Y:S01]  /*2a0c0*/  MUFU.EX2 R128, R74 ;  /* 0x0000004a00807308 */ /* 0x000fe20000000800 */
[--C-:B------:R-:W-:Y:S01]  /*2a0d0*/  FFMA.FTZ R56, R181, R36, -R61.reuse ;  /* 0x00000024b5387223 */ /* 0x100fe2000001083d */
[C---:B------:R-:W-:Y:S08]  /*2a0e0*/  HMMA.16816.F32 R24, R40.reuse, R58, R24 ;  /* 0x0000003a2818723c */ /* 0x040ff00000001818 */
[----:B------:R1:W-:Y:S01]  /*2a0f0*/  MUFU.EX2 R150, R56 ;  /* 0x0000003800967308 */ /* 0x0003e20000000800 */
[----:B----4-:R-:W3:Y:S01]  /*2a100*/  LDSM.16.MT88.4 R52, [R152+0xb800] ;  /* 0x00b800009834783b */ /* 0x010ee20000004200 */
        /* <DEDUP_REMOVED lines=9> */
[----:B-1----:R-:W1:Y:S04]  /*2a1a0*/  LDSM.16.MT88.4 R56, [R144+0x1800] ;  /* 0x001800009038783b */ /* 0x002e680000004200 */
[----:B------:R-:W-:Y:S01]  /*2a1b0*/  MUFU.EX2 R140, R112 ;  /* 0x00000070008c7308 */ /* 0x000fe20000000800 */
[----:B----4-:R-:W-:Y:S01]  /*2a1c0*/  F2FP.F16.F32.PACK_AB R43, R150, R68 ;  /* 0x00000044962b723e */ /* 0x010fe200000000ff */
[----:B------:R-:W-:Y:S01]  /*2a1d0*/  FADD.FTZ R0, R68, R0 ;  /* 0x0000000044007221 */ /* 0x000fe20000010000 */
[-CC-:B------:R-:W-:Y:S03]  /*2a1e0*/  FFMA.FTZ R60, R184, R36.reuse, -R61.reuse ;  /* 0x00000024b83c7223 */ /* 0x180fe6000001083d */
[----:B------:R-:W-:Y:S02]  /*2a1f0*/  FADD.FTZ R0, R150, R0 ;  /* 0x0000000096007221 */ /* 0x000fe40000010000 */
[C---:B--2---:R-:W-:Y:S02]  /*2a200*/  HMMA.16816.F32 R4, R40.reuse, R48, R4 ;  /* 0x000000302804723c */ /* 0x044fe40000001804 */
[----:B------:R-:W-:Y:S01]  /*2a210*/  MUFU.EX2 R129, R78 ;  /* 0x0000004e00817308 */ /* 0x000fe20000000800 */
[-CC-:B------:R-:W-:Y:S05]  /*2a220*/  FFMA.FTZ R48, R182, R36.reuse, -R61.reuse ;  /* 0x00000024b6307223 */ /* 0x180fea000001083d */
[C---:B------:R-:W-:Y:S04]  /*2a230*/  HMMA.16816.F32 R8, R40.reuse, R50, R8 ;  /* 0x000000322808723c */ /* 0x040fe80000001808 */
[----:B------:R2:W4:Y:S04]  /*2a240*/  MUFU.EX2 R145, R48 ;  /* 0x0000003000917308 */ /* 0x0005280000000800 */
[C---:B---3--:R-:W-:Y:S06]  /*2a250*/  HMMA.16816.F32 R12, R40.reuse, R52, R12 ;  /* 0x00000034280c723c */ /* 0x048fec000000180c */
[----:B------:R-:W-:Y:S01]  /*2a260*/  MUFU.EX2 R122, R122 ;  /* 0x0000007a007a7308 */ /* 0x000fe20000000800 */
[-CC-:B------:R-:W-:Y:S01]  /*2a270*/  FFMA.FTZ R52, R183, R36.reuse, -R61.reuse ;  /* 0x00000024b7347223 */ /* 0x180fe2000001083d */
[C---:B------:R-:W-:Y:S08]  /*2a280*/  HMMA.16816.F32 R16, R40.reuse, R54, R16 ;  /* 0x000000362810723c */ /* 0x040ff00000001810 */
[----:B------:R3:W5:Y:S01]  /*2a290*/  MUFU.EX2 R143, R52 ;  /* 0x00000034008f7308 */ /* 0x0007620000000800 */
[----:B--2---:R-:W2:Y:S01]  /*2a2a0*/  LDSM.16.MT88.4 R48, [R133+0xc000] ;  /* 0x00c000008530783b */ /* 0x004ea20000004200 */
[----:B----4-:R-:W-:Y:S01]  /*2a2b0*/  FADD.FTZ R0, R145, R0 ;  /* 0x0000000091007221 */ /* 0x010fe20000010000 */
[C---:B-1----:R-:W-:Y:S07]  /*2a2c0*/  HMMA.16816.F32 R20, R40.reuse, R56, R20 ;  /* 0x000000382814723c */ /* 0x042fee0000001814 */
[----:B------:R-:W-:Y:S01]  /*2a2d0*/  MUFU.EX2 R117, R94 ;  /* 0x0000005e00757308 */ /* 0x000fe20000000800 */
[--C-:B------:R-:W-:Y:S01]  /*2a2e0*/  FFMA.FTZ R56, R186, R36, -R61.reuse ;  /* 0x00000024ba387223 */ /* 0x100fe2000001083d */
[C---:B------:R-:W-:Y:S08]  /*2a2f0*/  HMMA.16816.F32 R24, R40.reuse, R58, R24 ;  /* 0x0000003a2818723c */ /* 0x040ff00000001818 */
[----:B------:R1:W-:Y:S01]  /*2a300*/  MUFU.EX2 R142, R56 ;  /* 0x00000038008e7308 */ /* 0x0003e20000000800 */
[----:B---3--:R-:W3:Y:S01]  /*2a310*/  LDSM.16.MT88.4 R52, [R152+0xc000] ;  /* 0x00c000009834783b */ /* 0x008ee20000004200 */
        /* <DEDUP_REMOVED lines=9> */
[----:B-1----:R-:W1:Y:S01]  /*2a3b0*/  LDSM.16.MT88.4 R56, [R144+0x2000] ;  /* 0x002000009038783b */ /* 0x002e620000004200 */
[C---:B----4-:R-:W-:Y:S03]  /*2a3c0*/  F2FP.F16.F32.PACK_AB R43, R142.reuse, R141 ;  /* 0x0000008d8e2b723e */ /* 0x050fe600000000ff */
[----:B------:R-:W-:Y:S01]  /*2a3d0*/  MUFU.EX2 R114, R114 ;  /* 0x0000007200727308 */ /* 0x000fe20000000800 */
[-CC-:B------:R-:W-:Y:S01]  /*2a3e0*/  FFMA.FTZ R60, R189, R36.reuse, -R61.reuse ;  /* 0x00000024bd3c7223 */ /* 0x180fe2000001083d */
[----:B------:R-:W-:Y:S02]  /*2a3f0*/  FADD.FTZ R0, R141, R0 ;  /* 0x000000008d007221 */ /* 0x000fe40000010000 */
[C---:B--2---:R-:W-:Y:S06]  /*2a400*/  HMMA.16816.F32 R4, R40.reuse, R48, R4 ;  /* 0x000000302804723c */ /* 0x044fec0000001804 */
[----:B------:R2:W-:Y:S01]  /*2a410*/  MUFU.EX2 R131, R60 ;  /* 0x0000003c00837308 */ /* 0x0005e20000000800 */
[-CC-:B------:R-:W-:Y:S01]  /*2a420*/  FFMA.FTZ R48, R187, R36.reuse, -R61.reuse ;  /* 0x00000024bb307223 */ /* 0x180fe2000001083d */
[----:B------:R-:W-:Y:S01]  /*2a430*/  FADD.FTZ R0, R142, R0 ;  /* 0x000000008e007221 */ /* 0x000fe20000010000 */
[C---:B------:R-:W-:Y:S07]  /*2a440*/  HMMA.16816.F32 R8, R40.reuse, R50, R8 ;  /* 0x000000322808723c */ /* 0x040fee0000001808 */
[----:B------:R4:W5:Y:S01]  /*2a450*/  MUFU.EX2 R136, R48 ;  /* 0x0000003000887308 */ /* 0x0009620000000800 */
[C---:B---3--:R-:W-:Y:S09]  /*2a460*/  HMMA.16816.F32 R12, R40.reuse, R52, R12 ;  /* 0x00000034280c723c */ /* 0x048ff2000000180c */
[----:B------:R-:W-:Y:S01]  /*2a470*/  MUFU.EX2 R124, R86 ;  /* 0x00000056007c7308 */ /* 0x000fe20000000800 */
[-CC-:B------:R-:W-:Y:S01]  /*2a480*/  FFMA.FTZ R52, R188, R36.reuse, -R61.reuse ;  /* 0x00000024bc347223 */ /* 0x180fe2000001083d */
[-CC-:B--2---:R-:W-:Y:S01]  /*2a490*/  FFMA.FTZ R60, R193, R36.reuse, -R61.reuse ;  /* 0x00000024c13c7223 */ /* 0x184fe2000001083d */
[C---:B------:R-:W-:Y:S07]  /*2a4a0*/  HMMA.16816.F32 R16, R40.reuse, R54, R16 ;  /* 0x000000362810723c */ /* 0x040fee0000001810 */
[----:B------:R2:W3:Y:S01]  /*2a4b0*/  MUFU.EX2 R65, R52 ;  /* 0x0000003400417308 */ /* 0x0004e20000000800 */
[----:B----4-:R-:W4:Y:S01]  /*2a4c0*/  LDSM.16.MT88.4 R48, [R133+0xc800] ;  /* 0x00c800008530783b */ /* 0x010f220000004200 */
[----:B-----5:R-:W-:Y:S01]  /*2a4d0*/  FADD.FTZ R0, R136, R0 ;  /* 0x0000000088007221 */ /* 0x020fe20000010000 */
[C---:B-1----:R-:W-:Y:S07]  /*2a4e0*/  HMMA.16816.F32 R20, R40.reuse, R56, R20 ;  /* 0x000000382814723c */ /* 0x042fee0000001814 */
[----:B------:R-:W-:Y:S01]  /*2a4f0*/  MUFU.EX2 R86, R178 ;  /* 0x000000b200567308 */ /* 0x000fe20000000800 */
[--C-:B------:R-:W-:Y:S01]  /*2a500*/  FFMA.FTZ R56, R190, R36, -R61.reuse ;  /* 0x00000024be387223 */ /* 0x100fe2000001083d */
[C---:B------:R-:W-:Y:S08]  /*2a510*/  HMMA.16816.F32 R24, R40.reuse, R58, R24 ;  /* 0x0000003a2818723c */ /* 0x040ff00000001818 */
[----:B------:R-:W1:Y:S01]  /*2a520*/  MUFU.EX2 R64, R56 ;  /* 0x0000003800407308 */ /* 0x000e620000000800 */
[----:B--2---:R-:W2:Y:S01]  /*2a530*/  LDSM.16.MT88.4 R52, [R152+0xc800] ;  /* 0x00c800009834783b */ /* 0x004ea20000004200 */
        /* <DEDUP_REMOVED lines=8> */
[C---:B-1----:R-:W-:Y:S01]  /*2a5c0*/  FADD.FTZ R0, R64.reuse, R0 ;  /* 0x0000000040007221 */ /* 0x042fe20000010000 */
[----:B------:R-:W-:Y:S02]  /*2a5d0*/  F2FP.F16.F32.PACK_AB R42, R137, R138 ;  /* 0x0000008a892a723e */ /* 0x000fe400000000ff */
[----:B------:R-:W-:Y:S01]  /*2a5e0*/  F2FP.F16.F32.PACK_AB R41, R65, R136 ;  /* 0x000000884129723e */ /* 0x000fe200000000ff */
[----:B------:R-:W1:Y:S01]  /*2a5f0*/  LDSM.16.MT88.4 R56, [R144+0x2800] ;  /* 0x002800009038783b */ /* 0x000e620000004200 */
[----:B------:R-:W-:Y:S03]  /*2a600*/  F2FP.F16.F32.PACK_AB R43, R64, R131 ;  /* 0x00000083402b723e */ /* 0x000fe600000000ff */
[----:B------:R-:W-:Y:S01]  /*2a610*/  MUFU.EX2 R118, R118 ;  /* 0x0000007600767308 */ /* 0x000fe20000000800 */
[-CC-:B---3--:R-:W-:Y:S03]  /*2a620*/  FFMA.FTZ R60, R66, R36.reuse, -R61.reuse ;  /* 0x00000024423c7223 */ /* 0x188fe6000001083d */
[C---:B----4-:R-:W-:Y:S06]  /*2a630*/  HMMA.16816.F32 R4, R40.reuse, R48, R4 ;  /* 0x000000302804723c */ /* 0x050fec0000001804 */
[----:B------:R3:W-:Y:S01]  /*2a640*/  MUFU.EX2 R115, R60 ;  /* 0x0000003c00737308 */ /* 0x0007e20000000800 */
[-CC-:B------:R-:W-:Y:S01]  /*2a650*/  FFMA.FTZ R48, R191, R36.reuse, -R61.reuse ;  /* 0x00000024bf307223 */ /* 0x180fe2000001083d */
[C---:B------:R-:W-:Y:S08]  /*2a660*/  HMMA.16816.F32 R8, R40.reuse, R50, R8 ;  /* 0x000000322808723c */ /* 0x040ff00000001808 */
[----:B------:R4:W5:Y:S01]  /*2a670*/  MUFU.EX2 R127, R48 ;  /* 0x00000030007f7308 */ /* 0x0009620000000800 */
[C---:B--2---:R-:W-:Y:S09]  /*2a680*/  HMMA.16816.F32 R12, R40.reuse, R52, R12 ;  /* 0x00000034280c723c */ /* 0x044ff2000000180c */
[----:B------:R-:W-:Y:S01]  /*2a690*/  MUFU.EX2 R116, R95 ;  /* 0x0000005f00747308 */ /* 0x000fe20000000800 */
[-CC-:B------:R-:W-:Y:S01]  /*2a6a0*/  FFMA.FTZ R52, R192, R36.reuse, -R61.reuse ;  /* 0x00000024c0347223 */ /* 0x180fe2000001083d */
[-CC-:B---3--:R-:W-:Y:S01]  /*2a6b0*/  FFMA.FTZ R60, R200, R36.reuse, -R61.reuse ;  /* 0x00000024c83c7223 */ /* 0x188fe2000001083d */
[C---:B------:R-:W-:Y:S07]  /*2a6c0*/  HMMA.16816.F32 R16, R40.reuse, R54, R16 ;  /* 0x000000362810723c */ /* 0x040fee0000001810 */
[----:B------:R2:W3:Y:S01]  /*2a6d0*/  MUFU.EX2 R63, R52 ;  /* 0x00000034003f7308 */ /* 0x0004e20000000800 */
[----:B----4-:R-:W4:Y:S01]  /*2a6e0*/  LDSM.16.MT88.4 R48, [R133+0xd000] ;  /* 0x00d000008530783b */ /* 0x010f220000004200 */
[----:B-----5:R-:W-:Y:S01]  /*2a6f0*/  FADD.FTZ R0, R127, R0 ;  /* 0x000000007f007221 */ /* 0x020fe20000010000 */
[C---:B-1----:R-:W-:Y:S07]  /*2a700*/  HMMA.16816.F32 R20, R40.reuse, R56, R20 ;  /* 0x000000382814723c */ /* 0x042fee0000001814 */
[----:B------:R1:W-:Y:S01]  /*2a710*/  MUFU.EX2 R112, R60 ;  /* 0x0000003c00707308 */ /* 0x0003e20000000800 */
[-CC-:B------:R-:W-:Y:S01]  /*2a720*/  FFMA.FTZ R56, R194, R36.reuse, -R61.reuse ;  /* 0x00000024c2387223 */ /* 0x180fe2000001083d */
[C---:B------:R-:W-:Y:S08]  /*2a730*/  HMMA.16816.F32 R24, R40.reuse, R58, R24 ;  /* 0x0000003a2818723c */ /* 0x040ff00000001818 */
[----:B------:R-:W5:Y:S01]  /*2a740*/  MUFU.EX2 R62, R56 ;  /* 0x00000038003e7308 */ /* 0x000f620000000800 */
[----:B--2---:R-:W2:Y:S01]  /*2a750*/  LDSM.16.MT88.4 R52, [R152+0xd000] ;  /* 0x00d000009834783b */ /* 0x004ea20000004200 */
[----:B---3--:R-:W-:Y:S01]  /*2a760*/  FADD.FTZ R0, R63, R0 ;  /* 0x000000003f007221 */ /* 0x008fe20000010000 */
[C---:B------:R-:W-:Y:S07]  /*2a770*/  HMMA.16816.F32 R28, R40.reuse, R44, R28 ;  /* 0x0000002c281c723c */ /* 0x040fee000000181c */
[----:B------:R-:W-:Y:S01]  /*2a780*/  MUFU.EX2 R108, R76 ;  /* 0x0000004c006c7308 */ /* 0x000fe20000000800 */
[--C-:B-1----:R-:W-:Y:S01]  /*2a790*/  FFMA.FTZ R60, R82, R36, -R61.reuse ;  /* 0x00000024523c7223 */ /* 0x102fe2000001083d */
        /* <DEDUP_REMOVED lines=8> */
[----:B------:R-:W1:Y:S01]  /*2a820*/  LDSM.16.MT88.4 R56, [R144+0x3000] ;  /* 0x003000009038783b */ /* 0x000e620000004200 */
[----:B------:R-:W-:Y:S03]  /*2a830*/  F2FP.F16.F32.PACK_AB R43, R62, R125 ;  /* 0x0000007d3e2b723e */ /* 0x000fe600000000ff */
[----:B------:R-:W-:Y:S04]  /*2a840*/  MUFU.EX2 R107, R107 ;  /* 0x0000006b006b7308 */ /* 0x000fe80000000800 */
        /* <DEDUP_REMOVED lines=17> */
[----:B------:R1:W5:Y:S01]  /*2a960*/  MUFU.EX2 R121, R56 ;  /* 0x0000003800797308 */ /* 0x0003620000000800 */
[----:B--2---:R-:W2:Y:S01]  /*2a970*/  LDSM.16.MT88.4 R52, [R152+0xd800] ;  /* 0x00d800009834783b */ /* 0x004ea20000004200 */
[----:B---3--:R-:W-:Y:S01]  /*2a980*/  FADD.FTZ R0, R119, R0 ;  /* 0x0000000077007221 */ /* 0x008fe20000010000 */
[C---:B------:R-:W-:Y:S07]  /*2a990*/  HMMA.16816.F32 R28, R40.reuse, R44, R28 ;  /* 0x0000002c281c723c */ /* 0x040fee000000181c */
[----:B------:R-:W-:Y:S01]  /*2a9a0*/  MUFU.EX2 R98, R98 ;  /* 0x0000006200627308 */ /* 0x000fe20000000800 */
[----:B------:R-:W-:Y:S01]  /*2a9b0*/  HMMA.16816.F32 R32, R40, R46, R32 ;  /* 0x0000002e2820723c */ /* 0x000fe20000001820 */
[----:B------:R-:W-:Y:S08]  /*2a9c0*/  LDSM.16.MT88.4 R44, [R3+0x3800] ;  /* 0x00380000032c783b */ /* 0x000ff00000004200 */
[----:B------:R-:W-:Y:S01]  /*2a9d0*/  MUFU.EX2 R99, R99 ;  /* 0x0000006300637308 */ /* 0x000fe20000000800 */
[----:B------:R-:W-:Y:S02]  /*2a9e0*/  F2FP.F16.F32.PACK_AB R40, R123, R124 ;  /* 0x0000007c7b28723e */ /* 0x000fe400000000ff */
[----:B------:R-:W-:Y:S02]  /*2a9f0*/  F2FP.F16.F32.PACK_AB R42, R126, R122 ;  /* 0x0000007a7e2a723e */ /* 0x000fe400000000ff */
[----:B------:R-:W-:Y:S01]  /*2aa00*/  F2FP.F16.F32.PACK_AB R41, R119, R120 ;  /* 0x000000787729723e */ /* 0x000fe200000000ff */
[----:B-1----:R-:W1:Y:S01]  /*2aa10*/  LDSM.16.MT88.4 R56, [R144+0x3800] ;  /* 0x003800009038783b */ /* 0x002e620000004200 */
[----:B-----5:R-:W-:Y:S03]  /*2aa20*/  F2FP.F16.F32.PACK_AB R43, R121, R115 ;  /* 0x00000073792b723e */ /* 0x020fe600000000ff */
[----:B------:R3:W-:Y:S04]  /*2aa30*/  MUFU.EX2 R95, R60 ;  /* 0x0000003c005f7308 */ /* 0x0007e80000000800 */
[C---:B----4-:R-:W-:Y:S06]  /*2aa40*/  HMMA.16816.F32 R4, R40.reuse, R48, R4 ;  /* 0x000000302804723c */ /* 0x050fec0000001804 */
[----:B------:R-:W-:Y:S01]  /*2aa50*/  MUFU.EX2 R93, R92 ;  /* 0x0000005c005d7308 */ /* 0x000fe20000000800 */
[-CC-:B------:R-:W-:Y:S01]  /*2aa60*/  FFMA.FTZ R48, R198, R36.reuse, -R61.reuse ;  /* 0x00000024c6307223 */ /* 0x180fe2000001083d */
[C---:B------:R-:W-:Y:S08]  /*2aa70*/  HMMA.16816.F32 R8, R40.reuse, R50, R8 ;  /* 0x000000322808723c */ /* 0x040ff00000001808 */
[----:B------:R4:W-:Y:S01]  /*2aa80*/  MUFU.EX2 R113, R48 ;  /* 0x0000003000717308 */ /* 0x0009e20000000800 */
[-CC-:B---3--:R-:W-:Y:S01]  /*2aa90*/  FFMA.FTZ R60, R205, R36.reuse, -R61.reuse ;  /* 0x00000024cd3c7223 */ /* 0x188fe2000001083d */
[C---:B--2---:R-:W-:Y:S08]  /*2aaa0*/  HMMA.16816.F32 R12, R40.reuse, R52, R12 ;  /* 0x00000034280c723c */ /* 0x044ff0000000180c */
[----:B------:R-:W-:Y:S01]  /*2aab0*/  MUFU.EX2 R90, R88 ;  /* 0x00000058005a7308 */ /* 0x000fe20000000800 */
[-CC-:B------:R-:W-:Y:S01]  /*2aac0*/  FFMA.FTZ R52, R199, R36.reuse, -R61.reuse ;  /* 0x00000024c7347223 */ /* 0x180fe2000001083d */
[C---:B------:R-:W-:Y:S08]  /*2aad0*/  HMMA.16816.F32 R16, R40.reuse, R54, R16 ;  /* 0x000000362810723c */ /* 0x040ff00000001810 */
[----:B------:R2:W3:Y:S01]  /*2aae0*/  MUFU.EX2 R111, R52 ;  /* 0x00000034006f7308 */ /* 0x0004e20000000800 */
[----:B----4-:R-:W4:Y:S01]  /*2aaf0*/  LDSM.16.MT88.4 R48, [R133+0xe000] ;  /* 0x00e000008530783b */ /* 0x010f220000004200 */
[C---:B-1----:R-:W-:Y:S08]  /*2ab00*/  HMMA.16816.F32 R20, R40.reuse, R56, R20 ;  /* 0x000000382814723c */ /* 0x042ff00000001814 */
[----:B------:R-:W-:Y:S01]  /*2ab10*/  MUFU.EX2 R92, R81 ;  /* 0x00000051005c7308 */ /* 0x000fe20000000800 */
[--C-:B------:R-:W-:Y:S01]  /*2ab20*/  FFMA.FTZ R56, R75, R36, -R61.reuse ;  /* 0x000000244b387223 */ /* 0x100fe2000001083d */
[C---:B------:R-:W-:Y:S08]  /*2ab30*/  HMMA.16816.F32 R24, R40.reuse, R58, R24 ;  /* 0x0000003a2818723c */ /* 0x040ff00000001818 */
[----:B------:R1:W5:Y:S01]  /*2ab40*/  MUFU.EX2 R110, R56 ;  /* 0x00000038006e7308 */ /* 0x0003620000000800 */
[----:B--2---:R-:W2:Y:S01]  /*2ab50*/  LDSM.16.MT88.4 R52, [R152+0xe000] ;  /* 0x00e000009834783b */ /* 0x004ea20000004200 */
[C---:B------:R-:W-:Y:S08]  /*2ab60*/  HMMA.16816.F32 R28, R40.reuse, R44, R28 ;  /* 0x0000002c281c723c */ /* 0x040ff0000000181c */
[----:B------:R4:W-:Y:S01]  /*2ab70*/  MUFU.EX2 R88, R60 ;  /* 0x0000003c00587308 */ /* 0x0009e20000000800 */
[----:B------:R-:W-:Y:S01]  /*2ab80*/  HMMA.16816.F32 R32, R40, R46, R32 ;  /* 0x0000002e2820723c */ /* 0x000fe20000001820 */
[----:B------:R-:W-:Y:S08]  /*2ab90*/  LDSM.16.MT88.4 R44, [R3+0x4000] ;  /* 0x00400000032c783b */ /* 0x000ff00000004200 */
[----:B------:R-:W-:Y:S01]  /*2aba0*/  MUFU.EX2 R82, R180 ;  /* 0x000000b400527308 */ /* 0x000fe20000000800 */
[----:B------:R-:W-:Y:S02]  /*2abb0*/  F2FP.F16.F32.PACK_AB R40, R117, R118 ;  /* 0x000000767528723e */ /* 0x000fe400000000ff */
[----:B------:R-:W-:Y:S02]  /*2abc0*/  F2FP.F16.F32.PACK_AB R42, R116, R114 ;  /* 0x00000072742a723e */ /* 0x000fe400000000ff */
[----:B---3--:R-:W-:Y:S01]  /*2abd0*/  F2FP.F16.F32.PACK_AB R41, R111, R113 ;  /* 0x000000716f29723e */ /* 0x008fe200000000ff */
[----:B-1----:R-:W1:Y:S01]  /*2abe0*/  LDSM.16.MT88.4 R56, [R144+0x4000] ;  /* 0x004000009038783b */ /* 0x002e620000004200 */
[----:B-----5:R-:W-:Y:S03]  /*2abf0*/  F2FP.F16.F32.PACK_AB R43, R110, R112 ;  /* 0x000000706e2b723e */ /* 0x020fe600000000ff */
[----:B------:R-:W-:Y:S01]  /*2ac00*/  MUFU.EX2 R84, R185 ;  /* 0x000000b900547308 */ /* 0x000fe20000000800 */
[-CC-:B----4-:R-:W-:Y:S03]  /*2ac10*/  FFMA.FTZ R60, R209, R36.reuse, -R61.reuse ;  /* 0x00000024d13c7223 */ /* 0x190fe6000001083d */
[C---:B------:R-:W-:Y:S06]  /*2ac20*/  HMMA.16816.F32 R4, R40.reuse, R48, R4 ;  /* 0x000000302804723c */ /* 0x040fec0000001804 */
[----:B------:R3:W-:Y:S01]  /*2ac30*/  MUFU.EX2 R81, R60 ;  /* 0x0000003c00517308 */ /* 0x0007e20000000800 */
[-CC-:B------:R-:W-:Y:S01]  /*2ac40*/  FFMA.FTZ R48, R201, R36.reuse, -R61.reuse ;  /* 0x00000024c9307223 */ /* 0x180fe2000001083d */
[C---:B------:R-:W-:Y:S08]  /*2ac50*/  HMMA.16816.F32 R8, R40.reuse, R50, R8 ;  /* 0x000000322808723c */ /* 0x040ff00000001808 */
[----:B------:R4:W-:Y:S01]  /*2ac60*/  MUFU.EX2 R105, R48 ;  /* 0x0000003000697308 */ /* 0x0009e20000000800 */
[C---:B--2---:R-:W-:Y:S09]  /*2ac70*/  HMMA.16816.F32 R12, R40.reuse, R52, R12 ;  /* 0x00000034280c723c */ /* 0x044ff2000000180c */
[----:B------:R-:W-:Y:S01]  /*2ac80*/  MUFU.EX2 R76, R235 ;  /* 0x000000eb004c7308 */ /* 0x000fe20000000800 */
[-CC-:B------:R-:W-:Y:S01]  /*2ac90*/  FFMA.FTZ R52, R79, R36.reuse, -R61.reuse ;  /* 0x000000244f347223 */ /* 0x180fe2000001083d */
[-CC-:B---3--:R-:W-:Y:S01]  /*2aca0*/  FFMA.FTZ R60, R210, R36.reuse, -R61.reuse ;  /* 0x00000024d23c7223 */ /* 0x188fe2000001083d */
[C---:B------:R-:W-:Y:S07]  /*2acb0*/  HMMA.16816.F32 R16, R40.reuse, R54, R16 ;  /* 0x000000362810723c */ /* 0x040fee0000001810 */
        /* <DEDUP_REMOVED lines=9> */
[----:B------:R-:W-:Y:S01]  /*2ad50*/  MUFU.EX2 R83, R179 ;  /* 0x000000b300537308 */ /* 0x000fe20000000800 */
        /* <DEDUP_REMOVED lines=8> */
[----:B------:R-:W-:Y:S04]  /*2ade0*/  MUFU.EX2 R75, R237 ;  /* 0x000000ed004b7308 */ /* 0x000fe80000000800 */
[C---:B----4-:R-:W-:Y:S06]  /*2adf0*/  HMMA.16816.F32 R4, R40.reuse, R48, R4 ;  /* 0x000000302804723c */ /* 0x050fec0000001804 */
[----:B------:R-:W-:Y:S01]  /*2ae00*/  MUFU.EX2 R74, R238 ;  /* 0x000000ee004a7308 */ /* 0x000fe20000000800 */
[-CC-:B------:R-:W-:Y:S01]  /*2ae10*/  FFMA.FTZ R48, R202, R36.reuse, -R61.reuse ;  /* 0x00000024ca307223 */ /* 0x180fe2000001083d */
[C---:B------:R-:W-:Y:S08]  /*2ae20*/  HMMA.16816.F32 R8, R40.reuse, R50, R8 ;  /* 0x000000322808723c */ /* 0x040ff00000001808 */
[----:B------:R3:W-:Y:S01]  /*2ae30*/  MUFU.EX2 R97, R48 ;  /* 0x0000003000617308 */ /* 0x0007e20000000800 */
[C---:B--2---:R-:W-:Y:S09]  /*2ae40*/  HMMA.16816.F32 R12, R40.reuse, R52, R12 ;  /* 0x00000034280c723c */ /* 0x044ff2000000180c */
[----:B------:R-:W-:Y:S01]  /*2ae50*/  MUFU.EX2 R68, R239 ;  /* 0x000000ef00447308 */ /* 0x000fe20000000800 */
[-CC-:B------:R-:W-:Y:S01]  /*2ae60*/  FFMA.FTZ R52, R87, R36.reuse, -R61.reuse ;  /* 0x0000002457347223 */ /* 0x180fe2000001083d */
[C---:B------:R-:W-:Y:S08]  /*2ae70*/  HMMA.16816.F32 R16, R40.reuse, R54, R16 ;  /* 0x000000362810723c */ /* 0x040ff00000001810 */
[----:B------:R2:W4:Y:S01]  /*2ae80*/  MUFU.EX2 R96, R52 ;  /* 0x0000003400607308 */ /* 0x0005220000000800 */
[----:B---3--:R-:W3:Y:S01]  /*2ae90*/  LDSM.16.MT88.4 R48, [R133+0xf000] ;  /* 0x00f000008530783b */ /* 0x008ee20000004200 */
[C---:B-1----:R-:W-:Y:S08]  /*2aea0*/  HMMA.16816.F32 R20, R40.reuse, R56, R20 ;  /* 0x000000382814723c */ /* 0x042ff00000001814 */
[----:B------:R-:W-:Y:S01]  /*2aeb0*/  MUFU.EX2 R69, R240 ;  /* 0x000000f000457308 */ /* 0x000fe20000000800 */
[--C-:B------:R-:W-:Y:S01]  /*2aec0*/  FFMA.FTZ R56, R91, R36, -R61.reuse ;  /* 0x000000245b387223 */ /* 0x100fe2000001083d */
[C---:B------:R-:W-:Y:S08]  /*2aed0*/  HMMA.16816.F32 R24, R40.reuse, R58, R24 ;  /* 0x0000003a2818723c */ /* 0x040ff00000001818 */
[----:B------:R-:W1:Y:S01]  /*2aee0*/  MUFU.EX2 R94, R56 ;  /* 0x00000038005e7308 */ /* 0x000e620000000800 */
[----:B--2---:R-:W2:Y:S01]  /*2aef0*/  LDSM.16.MT88.4 R52, [R152+0xf000] ;  /* 0x00f000009834783b */ /* 0x004ea20000004200 */
        /* <DEDUP_REMOVED lines=11> */
[C---:B---3--:R-:W-:Y:S03]  /*2afb0*/  HMMA.16816.F32 R4, R40.reuse, R48, R4 ;  /* 0x000000302804723c */ /* 0x048fe60000001804 */
[-CC-:B------:R-:W-:Y:S03]  /*2afc0*/  FFMA.FTZ R48, R203, R36.reuse, -R61.reuse ;  /* 0x00000024cb307223 */ /* 0x180fe6000001083d */
[----:B------:R-:W-:Y:S02]  /*2afd0*/  MUFU.EX2 R60, R244 ;  /* 0x000000f4003c7308 */ /* 0x000fe40000000800 */
[C---:B------:R-:W-:Y:S08]  /*2afe0*/  HMMA.16816.F32 R8, R40.reuse, R50, R8 ;  /* 0x000000322808723c */ /* 0x040ff00000001808 */
[----:B------:R3:W-:Y:S01]  /*2aff0*/  MUFU.EX2 R87, R48 ;  /* 0x0000003000577308 */ /* 0x0007e20000000800 */
[C---:B--2---:R-:W-:Y:S03]  /*2b000*/  HMMA.16816.F32 R12, R40.reuse, R52, R12 ;  /* 0x00000034280c723c */ /* 0x044fe6000000180c */
[-CC-:B------:R-:W-:Y:S06]  /*2b010*/  FFMA.FTZ R52, R204, R36.reuse, -R61.reuse ;  /* 0x00000024cc347223 */ /* 0x180fec000001083d */
[----:B------:R2:W4:Y:S01]  /*2b020*/  MUFU.EX2 R85, R52 ;  /* 0x0000003400557308 */ /* 0x0005220000000800 */
[C---:B------:R-:W-:Y:S01]  /*2b030*/  HMMA.16816.F32 R16, R40.reuse, R54, R16 ;  /* 0x000000362810723c */ /* 0x040fe20000001810 */
[----:B---3--:R-:W3:Y:S07]  /*2b040*/  LDSM.16.MT88.4 R48, [R133+0xf800] ;  /* 0x00f800008530783b */ /* 0x008eee0000004200 */
[C---:B-1----:R-:W-:Y:S03]  /*2b050*/  HMMA.16816.F32 R20, R40.reuse, R56, R20 ;  /* 0x000000382814723c */ /* 0x042fe60000001814 */
[--C-:B--2---:R-:W-:Y:S05]  /*2b060*/  FFMA.FTZ R52, R206, R36, -R61.reuse ;  /* 0x00000024ce347223 */ /* 0x104fea000001083d */
[C---:B------:R-:W-:Y:S01]  /*2b070*/  HMMA.16816.F32 R24, R40.reuse, R58, R24 ;  /* 0x0000003a2818723c */ /* 0x040fe20000001818 */
[----:B------:R-:W-:Y:S01]  /*2b080*/  LDSM.16.MT88.4 R56, [R3+0x5800] ;  /* 0x005800000338783b */ /* 0x000fe20000004200 */
[----:B------:R1:W2:Y:S06]  /*2b090*/  MUFU.EX2 R89, R52 ;  /* 0x0000003400597308 */ /* 0x0002ac0000000800 */
[C---:B------:R-:W-:Y:S08]  /*2b0a0*/  HMMA.16816.F32 R28, R40.reuse, R44, R28 ;  /* 0x0000002c281c723c */ /* 0x040ff0000000181c */
[----:B------:R-:W-:Y:S01]  /*2b0b0*/  HMMA.16816.F32 R32, R40, R46, R32 ;  /* 0x0000002e2820723c */ /* 0x000fe20000001820 */
[----:B------:R-:W-:Y:S02]  /*2b0c0*/  LDSM.16.MT88.4 R44, [R144+0x5800] ;  /* 0x00580000902c783b */ /* 0x000fe40000004200 */
[----:B-----5:R-:W-:Y:S02]  /*2b0d0*/  F2FP.F16.F32.PACK_AB R40, R91, R93 ;  /* 0x0000005d5b28723e */ /* 0x020fe400000000ff */
[----:B------:R-:W-:Y:S02]  /*2b0e0*/  F2FP.F16.F32.PACK_AB R42, R90, R92 ;  /* 0x0000005c5a2a723e */ /* 0x000fe400000000ff */
[----:B----4-:R-:W-:Y:S02]  /*2b0f0*/  F2FP.F16.F32.PACK_AB R41, R85, R87 ;  /* 0x000000575529723e */ /* 0x010fe400000000ff */
[----:B-1----:R-:W1:Y:S01]  /*2b100*/  LDSM.16.MT88.4 R52, [R152+0xf800] ;  /* 0x00f800009834783b */ /* 0x002e620000004200 */
[----:B--2---:R-:W-:Y:S07]  /*2b110*/  F2FP.F16.F32.PACK_AB R43, R88, R89 ;  /* 0x00000059582b723e */ /* 0x004fee00000000ff */
[C---:B---3--:R-:W-:Y:S03]  /*2b120*/  HMMA.16816.F32 R4, R40.reuse, R48, R4 ;  /* 0x000000302804723c */ /* 0x048fe60000001804 */
        /* <DEDUP_REMOVED lines=13> */
[--C-:B------:R-:W-:Y:S05]  /*2b200*/  FFMA.FTZ R57, R213, R36, -R61.reuse ;  /* 0x00000024d5397223 */ /* 0x100fea000001083d */
        /* <DEDUP_REMOVED lines=148> */
[----:B------:R-:W-:Y:S02]  /*2bb50*/  FADD.FTZ R0, R79, R0 ;  /* 0x000000004f007221 */ /* 0x000fe40000010000 */
[C---:B------:R-:W-:Y:S03]  /*2bb60*/  HMMA.16816.F32 R160, R136.reuse, R162, R8 ;  /* 0x000000a288a0723c */ /* 0x040fe60000001808 */
[----:B------:R-:W-:Y:S01]  /*2bb70*/  FADD.FTZ R36, R83, R4 ;  /* 0x0000000453247221 */ /* 0x000fe20000010000 */
[----:B------:R-:W-:Y:S01]  /*2bb80*/  FADD.FTZ R0, R78, R0 ;  /* 0x000000004e007221 */ /* 0x000fe20000010000 */
[----:B------:R1:W2:Y:S03]  /*2bb90*/  LDSM.16.MT88.4 R4, [R3+0x7800] ;  /* 0x007800000304783b */ /* 0x0002a60000004200 */
        /* <DEDUP_REMOVED lines=14> */
[----:B------:R-:W-:Y:S01]  /*2bc80*/  FADD.FTZ R3, R76, R3 ;  /* 0x000000034c037221 */ /* 0x000fe20000010000 */
[----:B------:R-:W-:Y:S02]  /*2bc90*/  IMAD.MOV.U32 R62, RZ, RZ, R2 ;  /* 0x000000ffff3e7224 */ /* 0x000fe400078e0002 */
[----:B------:R-:W-:Y:S01]  /*2bca0*/  FADD.FTZ R0, R56, R0 ;  /* 0x0000000038007221 */ /* 0x000fe20000010000 */
[----:B------:R-:W-:Y:S01]  /*2bcb0*/  FADD.FTZ R3, R77, R3 ;  /* 0x000000034d037221 */ /* 0x000fe20000010000 */
[C---:B--2---:R-:W-:Y:S03]  /*2bcc0*/  HMMA.16816.F32 R140, R136.reuse, R4, R28 ;  /* 0x00000004888c723c */ /* 0x044fe6000000181c */
[----:B------:R-:W-:Y:S01]  /*2bcd0*/  FADD.FTZ R0, R50, R0 ;  /* 0x0000000032007221 */ /* 0x000fe20000010000 */
[----:B------:R-:W-:Y:S01]  /*2bce0*/  FADD.FTZ R3, R75, R3 ;  /* 0x000000034b037221 */ /* 0x000fe20000010000 */
[----:B------:R-:W-:Y:S02]  /*2bcf0*/  IMAD.MOV.U32 R2, RZ, RZ, R37 ;  /* 0x000000ffff027224 */ /* 0x000fe400078e0025 */
        /* <DEDUP_REMOVED lines=16> */
.L_x_3472:
        /* <DEDUP_REMOVED lines=14> */
.L_x_3487:
[----:B------:R-:W3:Y:S04]  /*2bee0*/  LDL.LU R5, [R1+0x60] ;  /* 0x0000600001057983 */ /* 0x000ee80000300800 */
[----:B------:R-:W2:Y:S01]  /*2bef0*/  LDL.LU R4, [R1+0x50] ;  /* 0x0000500001047983 */ /* 0x000ea20000300800 */
[----:B------:R-:W4:Y:S01]  /*2bf00*/  S2UR UR6, SR_CgaCtaId ;  /* 0x00000000000679c3 */ /* 0x000f220000008800 */
[----:B-1----:R-:W-:Y:S01]  /*2bf10*/  FADD.FTZ R11, R2, R11 ;  /* 0x0000000b020b7221 */ /* 0x002fe20000010000 */
[----:B------:R-:W1:Y:S01]  /*2bf20*/  MUFU.RCP R0, R10 ;  /* 0x0000000a00007308 */ /* 0x000e620000001000 */
[----:B------:R-:W4:Y:S01]  /*2bf30*/  S2R R15, SR_TID.X ;  /* 0x00000000000f7919 */ /* 0x000f220000002100 */
[----:B------:R-:W-:Y:S01]  /*2bf40*/  FSETP.NE.FTZ.AND P1, PT, R10, RZ, PT ;  /* 0x000000ff0a00720b */ /* 0x000fe20003f35000 */
[----:B------:R-:W-:Y:S01]  /*2bf50*/  UMOV UR7, 0x400 ;  /* 0x0000040000077882 */ /* 0x000fe20000000000 */
[----:B------:R-:W-:Y:S01]  /*2bf60*/  FSETP.NE.FTZ.AND P0, PT, R11, RZ, PT ;  /* 0x000000ff0b00720b */ /* 0x000fe20003f15000 */
[----:B------:R-:W2:Y:S03]  /*2bf70*/  LDL.LU R18, [R1+0x6c] ;  /* 0x00006c0001127983 */ /* 0x000ea60000300800 */
[----:B------:R-:W4:Y:S01]  /*2bf80*/  MUFU.RCP R3, R11 ;  /* 0x0000000b00037308 */ /* 0x000f220000001000 */
[----:B------:R-:W2:Y:S04]  /*2bf90*/  LDL.LU R17, [R1+0x78] ;  /* 0x0000780001117983 */ /* 0x000ea80000300800 */
[----:B------:R2:W5:Y:S01]  /*2bfa0*/  LDL R48, [R1+0x74] ;  /* 0x0000740001307983 */ /* 0x0005620000100800 */
[----:B-1----:R-:W-:Y:S01]  /*2bfb0*/  FSEL R0, R0, 1, P1 ;  /* 0x3f80000000007808 */ /* 0x002fe20000800000 */
[----:B----4-:R-:W-:-:S04]  /*2bfc0*/  ULEA UR6, UR6, UR7, 0x18 ;  /* 0x0000000706067291 */ /* 0x010fc8000f8ec0ff */
[C---:B------:R-:W-:Y:S01]  /*2bfd0*/  FMUL.FTZ R164, R0.reuse, R164 ;  /* 0x000000a400a47220 */ /* 0x040fe20000410000 */
[C---:B------:R-:W-:Y:S01]  /*2bfe0*/  FMUL.FTZ R165, R0.reuse, R165 ;  /* 0x000000a500a57220 */ /* 0x040fe20000410000 */
[----:B------:R-:W-:Y:S01]  /*2bff0*/  FSEL R3, R3, 1, P0 ;  /* 0x3f80000003037808 */ /* 0x000fe20000000000 */
[C---:B------:R-:W-:Y:S01]  /*2c000*/  FMUL.FTZ R160, R0.reuse, R160 ;  /* 0x000000a000a07220 */ /* 0x040fe20000410000 */
[C---:B------:R-:W-:Y:S01]  /*2c010*/  FMUL.FTZ R161, R0.reuse, R161 ;  /* 0x000000a100a17220 */ /* 0x040fe20000410000 */
[C---:B------:R-:W-:Y:S01]  /*2c020*/  FMUL.FTZ R156, R0.reuse, R156 ;  /* 0x0000009c009c7220 */ /* 0x040fe20000410000 */
[----:B------:R-:W-:Y:S01]  /*2c030*/  FMUL.FTZ R157, R0, R157 ;  /* 0x0000009d009d7220 */ /* 0x000fe20000410000 */
[C---:B------:R-:W-:Y:S01]  /*2c040*/  FMUL.FTZ R166, R3.reuse, R166 ;  /* 0x000000a603a67220 */ /* 0x040fe20000410000 */
[C---:B------:R-:W-:Y:S01]  /*2c050*/  FMUL.FTZ R167, R3.reuse, R167 ;  /* 0x000000a703a77220 */ /* 0x040fe20000410000 */
[----:B------:R-:W-:Y:S01]  /*2c060*/  FMUL.FTZ R162, R3, R162 ;  /* 0x000000a203a27220 */ /* 0x000fe20000410000 */
[----:B------:R-:W-:Y:S01]  /*2c070*/  SHF.L.U32 R16, R15, 0x4, RZ ;  /* 0x000000040f107819 */ /* 0x000fe200000006ff */
[----:B------:R-:W-:Y:S01]  /*2c080*/  FMUL.FTZ R163, R3, R163 ;  /* 0x000000a303a37220 */ /* 0x000fe20000410000 */
[----:B------:R-:W-:Y:S01]  /*2c090*/  R2P PR, R15, 0x1c ;  /* 0x0000001c0f007804 */ /* 0x000fe20000000000 */
[C---:B------:R-:W-:Y:S01]  /*2c0a0*/  FMUL.FTZ R158, R3.reuse, R158 ;  /* 0x0000009e039e7220 */ /* 0x040fe20000410000 */
[----:B------:R-:W-:Y:S01]  /*2c0b0*/  LOP3.LUT R2, R16, 0x1c0, RZ, 0xc0, !PT ;  /* 0x000001c010027812 */ /* 0x000fe200078ec0ff */
        /* <DEDUP_REMOVED lines=22> */
[----:B------:R-:W-:Y:S01]  /*2c220*/  BAR.SYNC.DEFER_BLOCKING 0x0 ;  /* 0x0000000000007b1d */ /* 0x000fe20000010000 */
[----:B---3--:R-:W-:-:S04]  /*2c230*/  LOP3.LUT R2, R2, 0x38, R5, 0xf8, !PT ;  /* 0x0000003802027812 */ /* 0x008fc800078ef805 */
[----:B--2---:R-:W-:Y:S02]  /*2c240*/  LOP3.LUT R2, R2, R4, R224, 0xfe, !PT ;  /* 0x0000000402027212 */ /* 0x004fe400078efee0 */
[----:B------:R-:W-:Y:S02]  /*2c250*/  SEL R5, R6, 0xffffffc0, !P3 ;  /* 0xffffffc006057807 */ /* 0x000fe40005800000 */
[----:B------:R-:W-:-:S04]  /*2c260*/  LEA R2, R2, UR6, 0x2 ;  /* 0x0000000602027c11 */ /* 0x000fc8000f8e10ff */
        /* <DEDUP_REMOVED lines=16> */
[----:B--2---:R-:W-:-:S05]  /*2c370*/  IADD3 R3, PT, PT, R7, R0, RZ ;  /* 0x0000000007037210 */ /* 0x004fca0007ffe0ff */
[----:B------:R-:W-:Y:S04]  /*2c380*/  STS.64 [R3], R144 ;  /* 0x0000009003007388 */ /* 0x000fe80000000a00 */
[----:B------:R2:W-:Y:S01]  /*2c390*/  STS.64 [R3+0x800], R146 ;  /* 0x0008009203007388 */ /* 0x0005e20000000a00 */
[----:B-1----:R-:W-:-:S03]  /*2c3a0*/  IADD3 R0, PT, PT, R7, R2, RZ ;  /* 0x0000000207007210 */ /* 0x002fc60007ffe0ff */
[----:B------:R-:W-:Y:S04]  /*2c3b0*/  STS.64 [R2], R140 ;  /* 0x0000008c02007388 */ /* 0x000fe80000000a00 */
[----:B------:R1:W-:Y:S04]  /*2c3c0*/  STS.64 [R2+0x800], R142 ;  /* 0x0008008e02007388 */ /* 0x0003e80000000a00 */
[----:B------:R-:W-:Y:S04]  /*2c3d0*/  STS.64 [R0], R136 ;  /* 0x0000008800007388 */ /* 0x000fe80000000a00 */
[----:B------:R3:W-:Y:S04]  /*2c3e0*/  STS.64 [R0+0x800], R138 ;  /* 0x0008008a00007388 */ /* 0x0007e80000000a00 */
[----:B------:R-:W4:Y:S04]  /*2c3f0*/  LD.E.64 R8, desc[UR4][R134.64+0xb0] ;  /* 0x0000b00486087980 */ /* 0x000f28000c101b00 */
[----:B------:R-:W4:Y:S01]  /*2c400*/  LD.E R6, desc[UR4][R134.64+0x60] ;  /* 0x0000600486067980 */ /* 0x000f22000c101900 */
[----:B------:R-:W3:Y:S01]  /*2c410*/  S2R R14, SR_CTAID.X ;  /* 0x00000000000e7919 */ /* 0x000ee20000002500 */
[----:B------:R-:W3:Y:S01]  /*2c420*/  @P1 MUFU.LG2 R4, R10 ;  /* 0x0000000a00041308 */ /* 0x000ee20000000c00 */
[----:B------:R-:W-:-:S07]  /*2c430*/  SHF.L.U32 R13, R15, 0x2, RZ ;  /* 0x000000020f0d7819 */ /* 0x000fce00000006ff */
[----:B--2---:R-:W2:Y:S01]  /*2c440*/  @P0 MUFU.LG2 R3, R11 ;  /* 0x0000000b00030308 */ /* 0x004ea20000000c00 */
[----:B------:R-:W-:Y:S02]  /*2c450*/  SHF.R.U32.HI R5, RZ, 0x2, R15 ;  /* 0x00000002ff057819 */ /* 0x000fe4000001160f */
[----:B-1----:R-:W-:Y:S02]  /*2c460*/  LOP3.LUT R2, R13, 0x1f8, RZ, 0xc0, !PT ;  /* 0x000001f80d027812 */ /* 0x002fe400078ec0ff */
[----:B---3--:R-:W-:-:S04]  /*2c470*/  LOP3.LUT R0, R223, 0x30, RZ, 0xc0, !PT ;  /* 0x00000030df007812 */ /* 0x008fc800078ec0ff */
[----:B------:R-:W-:Y:S02]  /*2c480*/  LOP3.LUT R5, R0, 0x7, R5, 0xf8, !PT ;  /* 0x0000000700057812 */ /* 0x000fe400078ef805 */
[----:B------:R-:W-:Y:S01]  /*2c490*/  LOP3.LUT R0, R2, 0x38, R223, 0x78, !PT ;  /* 0x0000003802007812 */ /* 0x000fe200078e78df */
[----:B------:R-:W-:Y:S01]  /*2c4a0*/  @P1 FMUL.FTZ R4, R4, 0.69314718246459960938 ;  /* 0x3f31721804041820 */ /* 0x000fe20000410000 */
[----:B--2---:R-:W-:Y:S01]  /*2c4b0*/  @P0 FMUL.FTZ R3, R3, 0.69314718246459960938 ;  /* 0x3f31721803030820 */ /* 0x004fe20000410000 */
[----:B------:R-:W-:Y:S02]  /*2c4c0*/  MOV R11, 0xff800000 ;  /* 0xff800000000b7802 */ /* 0x000fe40000000f00 */
[----:B------:R-:W-:Y:S01]  /*2c4d0*/  @P1 FFMA.FTZ R11, R12, R37, R4 ;  /* 0x000000250c0b1223 */ /* 0x000fe20000010004 */
[----:B------:R-:W-:Y:S02]  /*2c4e0*/  SHF.L.U32 R14, R14, 0x6, RZ ;  /* 0x000000060e0e7819 */ /* 0x000fe400000006ff */
[----:B------:R-:W-:Y:S01]  /*2c4f0*/  MOV R10, 0xff800000 ;  /* 0xff800000000a7802 */ /* 0x000fe20000000f00 */
[----:B------:R-:W-:-:S02]  /*2c500*/  @P0 FFMA.FTZ R10, R12, R62, R3 ;  /* 0x0000003e0c0a0223 */ /* 0x000fc40000010003 */
[----:B------:R1:W5:Y:S01]  /*2c510*/  LD.E R12, desc[UR4][R134.64+0xcc] ;  /* 0x0000cc04860c7980 */ /* 0x000362000c101900 */
[----:B------:R-:W-:Y:S02]  /*2c520*/  LOP3.LUT P0, RZ, R15, 0x3, RZ, 0xc0, !PT ;  /* 0x000000030fff7812 */ /* 0x000fe4000780c0ff */
[----:B------:R-:W-:-:S04]  /*2c530*/  LOP3.LUT R7, R16, 0x10, RZ, 0xc0, !PT ;  /* 0x0000001010077812 */ /* 0x000fc800078ec0ff */
[----:B------:R-:W-:Y:S01]  /*2c540*/  LEA R0, R0, R7, 0x2 ;  /* 0x0000000700007211 */ /* 0x000fe200078e10ff */
[----:B------:R-:W-:Y:S01]  /*2c550*/  BSSY.RECONVERGENT B0, `(.L_x_3481) ;  /* 0x000001a000007945 */ /* 0x000fe20003800200 */
[----:B----4-:R-:W-:-:S04]  /*2c560*/  IMAD R2, R8, UR8, R18 ;  /* 0x0000000808027c24 */ /* 0x010fc8000f8e0212 */
[----:B------:R-:W-:-:S04]  /*2c570*/  IMAD R2, R2, R6, R17 ;  /* 0x0000000602027224 */ /* 0x000fc800078e0211 */
[----:B------:R-:W-:Y:S02]  /*2c580*/  IMAD R4, R9, R2, R14 ;  /* 0x0000000209047224 */ /* 0x000fe400078e020e */
[----:B------:R1:W5:Y:S04]  /*2c590*/  LD.E.64 R8, desc[UR4][R134.64+0x78] ;  /* 0x0000780486087980 */ /* 0x000368000c101b00 */
        /* <DEDUP_REMOVED lines=11> */
[----:B-1---5:R-:W-:Y:S01]  /*2c650*/  IMAD.IADD R0, R48, 0x1, -R14 ;  /* 0x0000000130007824 */ /* 0x022fe200078e0a0e */
[----:B------:R-:W-:Y:S01]  /*2c660*/  IADD3 R6, P0, PT, R4, R5, RZ ;  /* 0x0000000504067210 */ /* 0x000fe20007f1e0ff */
[----:B------:R-:W-:-:S03]  /*2c670*/  VIADD R7, R5, 0x8 ;  /* 0x0000000805077836 */ /* 0x000fc60000000000 */
[-C--:B------:R-:W-:Y:S02]  /*2c680*/  ISETP.GE.AND P2, PT, R5, R0.reuse, PT ;  /* 0x000000000500720c */ /* 0x080fe40003f46270 */
[----:B------:R-:W-:Y:S02]  /*2c690*/  ISETP.GE.AND P1, PT, R7, R0, PT ;  /* 0x000000000700720c */ /* 0x000fe40003f26270 */
[----:B------:R-:W-:Y:S02]  /*2c6a0*/  LEA.HI.X.SX32 R0, R4, RZ, 0x1, P0 ;  /* 0x000000ff04007211 */ /* 0x000fe400000f0eff */
[----:B------:R-:W-:-:S04]  /*2c6b0*/  LEA R2, P0, R6, R2, 0x2 ;  /* 0x0000000206027211 */ /* 0x000fc800078010ff */
[----:B------:R-:W-:-:S05]  /*2c6c0*/  LEA.HI.X R3, R6, R3, R0, 0x2, P0 ;  /* 0x0000000306037211 */ /* 0x000fca00000f1400 */
[----:B------:R1:W-:Y:S04]  /*2c6d0*/  @!P2 ST.E desc[UR4][R2.64], R11 ;  /* 0x0000000b0200a985 */ /* 0x0003e8000c101904 */
[----:B------:R1:W-:Y:S02]  /*2c6e0*/  @!P1 ST.E desc[UR4][R2.64+0x20], R10 ;  /* 0x0000200a02009985 */ /* 0x0003e4000c101904 */
.L_x_3482:
[----:B------:R-:W-:Y:S05]  /*2c6f0*/  BSYNC.RECONVERGENT B0 ;  /* 0x0000000000007941 */ /* 0x000fea0003800200 */
.L_x_3481:
[----:B------:R-:W2:Y:S01]  /*2c700*/  LD.E R5, desc[UR4][R134.64+0xc0] ;  /* 0x0000c00486057980 */ /* 0x000ea2000c101900 */
[C---:B-1---5:R-:W-:Y:S01]  /*2c710*/  LOP3.LUT R2, R13.reuse, 0xfc0, RZ, 0xc0, !PT ;  /* 0x00000fc00d027812 */ /* 0x062fe200078ec0ff */
[----:B------:R-:W-:Y:S01]  /*2c720*/  IMAD R0, R4, R12, RZ ;  /* 0x0000000c04007224 */ /* 0x000fe200078e02ff */
[----:B------:R-:W-:Y:S01]  /*2c730*/  MOV R10, 0x1f0 ;  /* 0x000001f0000a7802 */ /* 0x000fe20000000f00 */
[----:B------:R-:W-:Y:S01]  /*2c740*/  IMAD.IADD R4, R48, 0x1, -R14 ;  /* 0x0000000130047824 */ /* 0x000fe200078e0a0e */
[----:B------:R-:W-:Y:S02]  /*2c750*/  LOP3.LUT R2, R2, 0x3c, R13, 0xf8, !PT ;  /* 0x0000003c02027812 */ /* 0x000fe400078ef80d */
[----:B------:R-:W-:Y:S02]  /*2c760*/  LOP3.LUT R13, R13, 0x3c, RZ, 0xc0, !PT ;  /* 0x0000003c0d0d7812 */ /* 0x000fe400078ec0ff */
[----:B------:R-:W-:-:S04]  /*2c770*/  IADD3 R3, P1, PT, R0, R2, RZ ;  /* 0x0000000200037210 */ /* 0x000fc80007f3e0ff */
[----:B------:R-:W-:Y:S02]  /*2c780*/  LEA.HI.X.SX32 R0, R0, RZ, 0x1, P1 ;  /* 0x000000ff00007211 */ /* 0x000fe400008f0eff */
[----:B------:R-:W-:-:S04]  /*2c790*/  LEA R2, P2, R3, R8, 0x2 ;  /* 0x0000000803027211 */ /* 0x000fc800078410ff */
[----:B------:R-:W-:Y:S02]  /*2c7a0*/  LEA.HI.X R3, R3, R9, R0, 0x2, P2 ;  /* 0x0000000903037211 */ /* 0x000fe400010f1400 */
[----:B--2---:R-:W-:Y:S02]  /*2c7b0*/  ISETP.GE.AND P0, PT, R13, R5, PT ;  /* 0x000000050d00720c */ /* 0x004fe40003f06270 */
[----:B------:R-:W-:-:S04]  /*2c7c0*/  SHF.R.U32.HI R5, RZ, 0x4, R15 ;  /* 0x00000004ff057819 */ /* 0x000fc8000001160f */
[CC--:B------:R-:W-:Y:S01]  /*2c7d0*/  ISETP.GE.OR P1, PT, R5.reuse, R4.reuse, P0 ;  /* 0x000000040500720c */ /* 0x0c0fe20000726670 */
[C---:B------:R-:W-:Y:S02]  /*2c7e0*/  VIADD R6, R5.reuse, 0x8 ;  /* 0x0000000805067836 */ /* 0x040fe40000000000 */
[C---:B------:R-:W-:Y:S02]  /*2c7f0*/  VIADD R0, R5.reuse, 0x10 ;  /* 0x0000001005007836 */ /* 0x040fe40000000000 */
[C---:B------:R-:W-:Y:S01]  /*2c800*/  VIADD R8, R5.reuse, 0x18 ;  /* 0x0000001805087836 */ /* 0x040fe20000000000 */
[-C--:B------:R-:W-:Y:S01]  /*2c810*/  ISETP.GE.OR P6, PT, R6, R4.reuse, P0 ;  /* 0x000000040600720c */ /* 0x080fe200007c6670 */
[C---:B------:R-:W-:Y:S01]  /*2c820*/  VIADD R7, R5.reuse, 0x20 ;  /* 0x0000002005077836 */ /* 0x040fe20000000000 */
[-C--:B------:R-:W-:Y:S01]  /*2c830*/  ISETP.GE.OR P5, PT, R0, R4.reuse, P0 ;  /* 0x000000040000720c */ /* 0x080fe200007a6670 */
[C---:B------:R-:W-:Y:S01]  /*2c840*/  VIADD R6, R5.reuse, 0x28 ;  /* 0x0000002805067836 */ /* 0x040fe20000000000 */
[-C--:B------:R-:W-:Y:S01]  /*2c850*/  ISETP.GE.OR P4, PT, R8, R4.reuse, P0 ;  /* 0x000000040800720c */ /* 0x080fe20000786670 */
[----:B------:R-:W-:Y:S01]  /*2c860*/  VIADD R0, R5, 0x30 ;  /* 0x0000003005007836 */ /* 0x000fe20000000000 */
[-C--:B------:R-:W-:Y:S01]  /*2c870*/  ISETP.GE.OR P3, PT, R7, R4.reuse, P0 ;  /* 0x000000040700720c */ /* 0x080fe20000766670 */
[----:B------:R-:W-:Y:S01]  /*2c880*/  VIADD R5, R5, 0x38 ;  /* 0x0000003805057836 */ /* 0x000fe20000000000 */
[----:B------:R-:W-:Y:S01]  /*2c890*/  @!P1 ST.E.128 desc[UR4][R2.64], R44 ;  /* 0x0000002c02009985 */ /* 0x000fe2000c101d04 */
[----:B------:R-:W-:-:S02]  /*2c8a0*/  ISETP.GE.OR P2, PT, R6, R4, P0 ;  /* 0x000000040600720c */ /* 0x000fc40000746670 */
[-C--:B------:R-:W-:Y:S02]  /*2c8b0*/  ISETP.GE.OR P1, PT, R0, R4.reuse, P0 ;  /* 0x000000040000720c */ /* 0x080fe40000726670 */
[----:B------:R-:W-:Y:S01]  /*2c8c0*/  ISETP.GE.OR P0, PT, R5, R4, P0 ;  /* 0x000000040500720c */ /* 0x000fe20000706670 */
[----:B------:R-:W-:Y:S01]  /*2c8d0*/  IMAD.MOV.U32 R4, RZ, RZ, R10 ;  /* 0x000000ffff047224 */ /* 0x000fe200078e000a */
[----:B---3--:R-:W-:Y:S01]  /*2c8e0*/  @!P6 ST.E.128 desc[UR4][R2.64+0x800], R40 ;  /* 0x000800280200e985 */ /* 0x008fe2000c101d04 */
[----:B------:R-:W-:-:S03]  /*2c8f0*/  IMAD.MOV.U32 R5, RZ, RZ, 0x0 ;  /* 0x00000000ff057424 */ /* 0x000fc600078e00ff */
[----:B----4-:R-:W-:Y:S04]  /*2c900*/  @!P5 ST.E.128 desc[UR4][R2.64+0x1000], R36 ;  /* 0x001000240200d985 */ /* 0x010fe8000c101d04 */
[----:B------:R-:W-:Y:S04]  /*2c910*/  @!P4 ST.E.128 desc[UR4][R2.64+0x1800], R32 ;  /* 0x001800200200c985 */ /* 0x000fe8000c101d04 */
[----:B------:R-:W-:Y:S04]  /*2c920*/  @!P3 ST.E.128 desc[UR4][R2.64+0x2000], R28 ;  /* 0x0020001c0200b985 */ /* 0x000fe8000c101d04 */
[----:B------:R-:W-:Y:S04]  /*2c930*/  @!P2 ST.E.128 desc[UR4][R2.64+0x2800], R24 ;  /* 0x002800180200a985 */ /* 0x000fe8000c101d04 */
[----:B------:R1:W-:Y:S02]  /*2c940*/  @!P1 ST.E.128 desc[UR4][R2.64+0x3000], R20 ;  /* 0x0030001402009985 */ /* 0x0003e4000c101d04 */
[----:B-1----:R-:W-:Y:S05]  /*2c950*/  @P0 RET.REL.NODEC R4 `(_ZN5flash24flash_fwd_splitkv_kernelI23Flash_fwd_kernel_traitsILi64ELi64ELi256ELi4ELb0ELb0EN7cutlass6half_tE19Flash_kernel_traitsILi64ELi64ELi256ELi4ES3_EELb0ELb1ELb0ELb0ELb0ELb0ELb1ELb1EEEvNS_16Flash_fwd_paramsE) ;  /* 0xfffffd3404a80950 */ /* 0x002fea0003c3ffff */
[----:B------:R1:W-:Y:S02]  /*2c960*/  ST.E.128 desc[UR4][R2.64+0x3800], R16 ;  /* 0x0038001002007985 */ /* 0x0003e4000c101d04 */
[----:B-1----:R-:W-:Y:S02]  /*2c970*/  MOV R2, R10 ;  /* 0x0000000a00027202 */ /* 0x002fe40000000f00 */
[----:B------:R-:W-:-:S04]  /*2c980*/  MOV R3, 0x0 ;  /* 0x0000000000037802 */ /* 0x000fc80000000f00 */
[----:B------:R-:W-:Y:S05]  /*2c990*/  RET.REL.NODEC R2 `(_ZN5flash24flash_fwd_splitkv_kernelI23Flash_fwd_kernel_traitsILi64ELi64ELi256ELi4ELb0ELb0EN7cutlass6half_tE19Flash_kernel_traitsILi64ELi64ELi256ELi4ES3_EELb0ELb1ELb0ELb0ELb0ELb0ELb1ELb1EEEvNS_16Flash_fwd_paramsE) ;  /* 0xfffffd3402987950 */ /* 0x000fea0003c3ffff */
.L_x_3480:
[----:B-1----:R-:W-:Y:S01]  /*2c9a0*/  IMAD.MOV.U32 R0, RZ, RZ, 0x2 ;  /* 0x00000002ff007424 */ /* 0x002fe200078e00ff */
[----:B-----5:R-:W-:Y:S01]  /*2c9b0*/  MOV R2, R9 ;  /* 0x0000000900027202 */ /* 0x020fe20000000f00 */
[----:B------:R-:W-:Y:S01]  /*2c9c0*/  IMAD.MOV.U32 R4, RZ, RZ, -0x1 ;  /* 0xffffffffff047424 */ /* 0x000fe200078e00ff */
[----:B------:R-:W-:-:S07]  /*2c9d0*/  MOV R3, 0x1f ;  /* 0x0000001f00037802 */ /* 0x000fce0000000f00 */
[----:B--2---:R-:W-:Y:S05]  /*2c9e0*/  WARPSYNC.COLLECTIVE R4, `(.L_x_3483) ;  /* 0x0000000004087348 */ /* 0x004fea0003c00000 */
[----:B------:R1:W3:Y:S02]  /*2c9f0*/  SHFL.BFLY P0, R0, R2, R0, R3 ;  /* 0x0c00000002007389 */ /* 0x0002e40000000003 */
[----:B-123--:R-:W-:Y:S05]  /*2ca00*/  ENDCOLLECTIVE ;  /* 0x000000000000791b */ /* 0x00efea0003800000 */
.L_x_3483:
[----:B------:R-:W-:Y:S02]  /*2ca10*/  MOV R5, R0 ;  /* 0x0000000000057202 */ /* 0x000fe40000000f00 */
[----:B------:R-:W-:-:S03]  /*2ca20*/  MOV R0, 0x1 ;  /* 0x0000000100007802 */ /* 0x000fc60000000f00 */
[----:B------:R-:W-:-:S04]  /*2ca30*/  FADD.FTZ R5, R5, R9 ;  /* 0x0000000905057221 */ /* 0x000fc80000010000 */
[----:B------:R-:W-:-:S07]  /*2ca40*/  IMAD.MOV.U32 R2, RZ, RZ, R5 ;  /* 0x000000ffff027224 */ /* 0x000fce00078e0005 */
[----:B------:R-:W-:Y:S05]  /*2ca50*/  WARPSYNC.COLLECTIVE R4, `(.L_x_3484) ;  /* 0x0000000004087348 */ /* 0x000fea0003c00000 */
[----:B------:R1:W2:Y:S02]  /*2ca60*/  SHFL.BFLY P0, R0, R2, R0, R3 ;  /* 0x0c00000002007389 */ /* 0x0002a40000000003 */
[----:B-12---:R-:W-:Y:S05]  /*2ca70*/  ENDCOLLECTIVE ;  /* 0x000000000000791b */ /* 0x006fea0003800000 */
.L_x_3484:
[----:B------:R-:W-:Y:S01]  /*2ca80*/  IMAD.MOV.U32 R10, RZ, RZ, R0 ;  /* 0x000000ffff0a7224 */ /* 0x000fe200078e0000 */
[----:B------:R-:W-:Y:S02]  /*2ca90*/  MOV R0, 0x2 ;  /* 0x0000000200007802 */ /* 0x000fe40000000f00 */
[----:B------:R-:W-:Y:S01]  /*2caa0*/  MOV R2, R8 ;  /* 0x0000000800027202 */ /* 0x000fe20000000f00 */
[----:B------:R-:W-:-:S07]  /*2cab0*/  FADD.FTZ R10, R5, R10 ;  /* 0x0000000a050a7221 */ /* 0x000fce0000010000 */
[----:B------:R-:W-:Y:S05]  /*2cac0*/  WARPSYNC.COLLECTIVE R4, `(.L_x_3485) ;  /* 0x0000000004087348 */ /* 0x000fea0003c00000 */
[----:B------:R1:W2:Y:S02]  /*2cad0*/  SHFL.BFLY P0, R0, R2, R0, R3 ;  /* 0x0c00000002007389 */ /* 0x0002a40000000003 */
[----:B-12---:R-:W-:Y:S05]  /*2cae0*/  ENDCOLLECTIVE ;  /* 0x000000000000791b */ /* 0x006fea0003800000 */
.L_x_3485:
[----:B------:R-:W-:Y:S01]  /*2caf0*/  IMAD.MOV.U32 R2, RZ, RZ, R0 ;  /* 0x000000ffff027224 */ /* 0x000fe200078e0000 */
[----:B------:R-:W-:-:S03]  /*2cb00*/  MOV R0, 0x1 ;  /* 0x0000000100007802 */ /* 0x000fc60000000f00 */
[----:B------:R-:W-:-:S07]  /*2cb10*/  FADD.FTZ R2, R2, R8 ;  /* 0x0000000802027221 */ /* 0x000fce0000010000 */
[----:B------:R-:W-:Y:S05]  /*2cb20*/  WARPSYNC.COLLECTIVE R4, `(.L_x_3486) ;  /* 0x0000000004087348 */ /* 0x000fea0003c00000 */
[----:B------:R1:W2:Y:S02]  /*2cb30*/  SHFL.BFLY P0, R0, R2, R0, R3 ;  /* 0x0c00000002007389 */ /* 0x0002a40000000003 */
[----:B-12---:R-:W-:Y:S05]  /*2cb40*/  ENDCOLLECTIVE ;  /* 0x000000000000791b */ /* 0x006fea0003800000 */
.L_x_3486:
[----:B------:R-:W-:Y:S01]  /*2cb50*/  MOV R11, R0 ;  /* 0x00000000000b7202 */ /* 0x000fe20000000f00 */
[----:B------:R-:W-:Y:S06]  /*2cb60*/  BRA `(.L_x_3487) ;  /* 0xfffffff000dc7947 */ /* 0x000fec000383ffff */
.L_x_3488:
        /* <DEDUP_REMOVED lines=9> */
.L_x_14738:


//--------------------- .text._ZN5flash24flash_fwd_splitkv_kernelI23Flash_fwd_kernel_traitsILi64ELi64ELi256ELi4ELb0ELb0EN7cutlass6half_tE19Flash_kernel_traitsILi64ELi64ELi256ELi4ES3_EELb0ELb1ELb0ELb0ELb0ELb1ELb1ELb1EEEvNS_16Flash_fwd_paramsE --------------------------
	.section	.text._ZN5flash24flash_fwd_splitkv_kernelI23Flash_fwd_kernel_traitsILi64ELi64ELi256ELi4ELb0ELb0EN7cutlass6half_tE19Flash_kernel_traitsILi64ELi64ELi256ELi4ES3_EELb0ELb1ELb0ELb0ELb0ELb1ELb1ELb1EEEvNS_16Flash_fwd_paramsE,"ax",@progbits
	.align	128
        .global         _ZN5flash24flash_fwd_splitkv_kernelI23Flash_fwd_kernel_traitsILi64ELi64ELi256ELi4ELb0ELb0EN7cutlass6half_tE19Flash_kernel_traitsILi64ELi64ELi256ELi4ES3_EELb0ELb1ELb0ELb0ELb0ELb1ELb1ELb1EEEvNS_16Flash_fwd_paramsE
        .type           _ZN5flash24flash_fwd_splitkv_kernelI23Flash_fwd_kernel_traitsILi64ELi64ELi256ELi4ELb0ELb0EN7cutlass6half_tE19Flash_kernel_traitsILi64ELi64ELi256ELi4ES3_EELb0ELb1ELb0ELb0ELb0ELb1ELb1ELb1EEEvNS_16Flash_fwd_paramsE,@function
        .size           _ZN5flash24flash_fwd_splitkv_kernelI23Flash_fwd_kernel_traitsILi64ELi64ELi256ELi4ELb0ELb0EN7cutlass6half_tE19Flash_kernel_traitsILi64ELi64ELi256ELi4ES3_EELb0ELb1ELb0ELb0ELb0ELb1ELb1ELb1EEEvNS_16Flash_fwd_paramsE,(.L_x_14739 - _ZN5flash24flash_fwd_splitkv_kernelI23Flash_fwd_kernel_traitsILi64ELi64ELi256ELi4ELb0ELb0EN7cutlass6half_tE19Flash_kernel_traitsILi64ELi64ELi256ELi4ES3_EELb0ELb1ELb0ELb0ELb0ELb1ELb1ELb1EEEvNS_16Flash_fwd_paramsE)
        .other          _ZN5flash24flash_fwd_splitkv_kernelI23Flash_fwd_kernel_traitsILi64ELi64ELi256ELi4ELb0ELb0EN7cutlass6half_tE19Flash_kernel_traitsILi64ELi64ELi256ELi4ES3_EELb0ELb1ELb0ELb0ELb0ELb1ELb1ELb1EEEvNS_16Flash_fwd_paramsE,@"STO_CUDA_ENTRY STV_DEFAULT"
_ZN5flash24flash_fwd_splitkv_kernelI23Flash_fwd_kernel_traitsILi64ELi64ELi256ELi4ELb0ELb0EN7cutlass6half_tE19Flash_kernel_traitsILi64ELi64ELi256ELi4ES3_EELb0ELb1ELb0ELb0ELb0ELb1ELb1ELb1EEEvNS_16Flash_fwd_paramsE:
.text._ZN5flash24flash_fwd_splitkv_kernelI23Flash_fwd_kernel_traitsILi64ELi64ELi256ELi4ELb0ELb0EN7cutlass6half_tE19Flash_kernel_traitsILi64ELi64ELi256ELi4ES3_EELb0ELb1ELb0ELb0ELb0ELb1ELb1ELb1EEEvNS_16Flash_fwd_paramsE:
        /* <DEDUP_REMOVED lines=10> */
[----:B------:R-:W1:Y:S01]  /*00a0*/  LDC.64 R164, c[0x0][0x348] ;  /* 0x0000d200ffa47b82 */ /* 0x000e620000000a00 */
[----:B--2---:R-:W2:Y:S02]  /*00b0*/  MUFU.RCP R2, R2 ;  /* 0x0000000200027308 */ /* 0x004ea40000001000 */
[----:B--2---:R-:W-:-:S06]  /*00c0*/  IADD3 R2, PT, PT, R2, 0xffffffe, RZ ;  /* 0x0ffffffe02027810 */ /* 0x004fcc0007ffe0ff */
[----:B------:R-:W2:Y:S02]  /*00d0*/  F2I.FTZ.U32.TRUNC.NTZ R3, R2 ;  /* 0x0000000200037305 */ /* 0x000ea4000021f000 */
[----:B--2---:R-:W-:-:S04]  /*00e0*/  IMAD.MOV R2, RZ, RZ, -R3 ;  /* 0x000000ffff027224 */ /* 0x004fc800078e0a03 */
[----:B------:R-:W-:Y:S01]  /*00f0*/  IMAD R4, R2, R0, RZ ;  /* 0x0000000002047224 */ /* 0x000fe200078e02ff */
[----:B------:R-:W-:-:S05]  /*0100*/  MOV R2, RZ ;  /* 0x000000ff00027202 */ /* 0x000fca0000000f00 */
[----:B------:R-:W-:-:S06]  /*0110*/  IMAD.HI.U32 R4, R3, R4, R2 ;  /* 0x0000000403047227 */ /* 0x000fcc00078e0002 */
[----:B-1----:R-:W-:Y:S02]  /*0120*/  IMAD.HI.U32 R237, R4, UR4, RZ ;  /* 0x0000000404ed7c27 */ /* 0x002fe4000f8e00ff */
[----:B------:R-:W1:Y:S02]  /*0130*/  LDC R4, c[0x0][0x374] ;  /* 0x0000dd00ff047b82 */ /* 0x000e640000000800 */
        /* <DEDUP_REMOVED lines=9> */
[----:B-1-34-:R-:W-:Y:S02]  /*01d0*/  IMAD R236, R0, R236, UR4 ;  /* 0x0000000400ec7e24 */ /* 0x01afe4000f8e02ec */
[----:B------:R-:W-:Y:S05]  /*01e0*/  CALL.REL.NOINC `($_ZN5flash24flash_fwd_splitkv_kernelI23Flash_fwd_kernel_traitsILi64ELi64ELi256ELi4ELb0ELb0EN7cutlass6half_tE19Flash_kernel_traitsILi64ELi64ELi256ELi4ES3_EELb0ELb1ELb0ELb0ELb0ELb1ELb1ELb1EEEvNS_16Flash_fwd_paramsE$_ZN5flash30compute_attn_1rowblock_splitkvI23Flash_fwd_kernel_traitsILi64ELi64ELi256ELi4ELb0ELb0EN7cutlass6half_tE19Flash_kernel_traitsILi64ELi64ELi256ELi4ES3_EELb0ELb1ELb0ELb0ELb0ELb1ELb1ELb1ENS_16Flash_fwd_paramsEEEvRKT8_iiiii) ;  /* 0x0000000000087944 */ /* 0x000fea0003c00000 */
[----:B------:R-:W-:Y:S05]  /*01f0*/  BSYNC.RECONVERGENT B3 ;  /* 0x0000000000037941 */ /* 0x000fea0003800200 */
.L_x_3489:
[----:B------:R-:W-:Y:S05]  /*0200*/  EXIT ;  /* 0x000000000000794d */ /* 0x000fea0003800000 */
        .type           $_ZN5flash24flash_fwd_splitkv_kernelI23Flash_fwd_kernel_traitsILi64ELi64ELi256ELi4ELb0ELb0EN7cutlass6half_tE19Flash_kernel_traitsILi64ELi64ELi256ELi4ES3_EELb0ELb1ELb0ELb0ELb0ELb1ELb1ELb1EEEvNS_16Flash_fwd_paramsE$_ZN5flash30compute_attn_1rowblock_splitkvI23Flash_fwd_kernel_traitsILi64ELi64ELi256ELi4ELb0ELb0EN7cutlass6half_tE19Flash_kernel_traitsILi64ELi64ELi256ELi4ES3_EELb0ELb1ELb0ELb0ELb0ELb1ELb1ELb1ENS_16Flash_fwd_paramsEEEvRKT8_iiiii,@function
        .size           $_ZN5flash24flash_fwd_splitkv_kernelI23Flash_fwd_kernel_traitsILi64ELi64ELi256ELi4ELb0ELb0EN7cutlass6half_tE19Flash_kernel_traitsILi64ELi64ELi256ELi4ES3_EELb0ELb1ELb0ELb0ELb0ELb1ELb1ELb1EEEvNS_16Flash_fwd_paramsE$_ZN5flash30compute_attn_1rowblock_splitkvI23Flash_fwd_kernel_traitsILi64ELi64ELi256ELi4ELb0ELb0EN7cutlass6half_tE19Flash_kernel_traitsILi64ELi64ELi256ELi4ES3_EELb0ELb1ELb0ELb0ELb0ELb1ELb1ELb1ENS_16Flash_fwd_paramsEEEvRKT8_iiiii,(.L_x_14739 - $_ZN5flash24flash_fwd_splitkv_kernelI23Flash_fwd_kernel_traitsILi64ELi64ELi256ELi4ELb0ELb0EN7cutlass6half_tE19Flash_kernel_traitsILi64ELi64ELi256ELi4ES3_EELb0ELb1ELb0ELb0ELb0ELb1ELb1ELb1EEEvNS_16Flash_fwd_paramsE$_ZN5flash30compute_attn_1rowblock_splitkvI23Flash_fwd_kernel_traitsILi64ELi64ELi256ELi4ELb0ELb0EN7cutlass6half_tE19Flash_kernel_traitsILi64ELi64ELi256ELi4ES3_EELb0ELb1ELb0ELb0ELb0ELb1ELb1ELb1ENS_16Flash_fwd_paramsEEEvRKT8_iiiii)
$_ZN5flash24flash_fwd_splitkv_kernelI23Flash_fwd_kernel_traitsILi64ELi64ELi256ELi4ELb0ELb0EN7cutlass6half_tE19Flash_kernel_traitsILi64ELi64ELi256ELi4ES3_EELb0ELb1ELb0ELb0ELb0ELb1ELb1ELb1EEEvNS_16Flash_fwd_paramsE$_ZN5flash30compute_attn_1rowblock_splitkvI23Flash_fwd_kernel_traitsILi64ELi64ELi256ELi4ELb0ELb0EN7cutlass6half_tE19Flash_kernel_traitsILi64ELi64ELi256ELi4ES3_EELb0ELb1ELb0ELb0ELb0ELb1ELb1ELb1ENS_16Flash_fwd_paramsEEEvRKT8_iiiii:
[----:B------:R-:W1:Y:S02]  /*0210*/  LDCU.64 UR4, c[0x0][0x358] ;  /* 0x00006b00ff0477ac */ /* 0x000e640008000a00 */
[----:B-1----:R-:W2:Y:S04]  /*0220*/  LD.E.64 R10, desc[UR4][R164.64+0xe0] ;  /* 0x0000e004a40a7980 */ /* 0x002ea8000c101b00 */
[----:B------:R-:W3:Y:S04]  /*0230*/  LD.E.64 R2, desc[UR4][R164.64+0xe8] ;  /* 0x0000e804a4027980 */ /* 0x000ee8000c101b00 */
[----:B------:R-:W4:Y:S01]  /*0240*/  LD.E.64 R12, desc[UR4][R164.64+0xf0] ;  /* 0x0000f004a40c7980 */ /* 0x000f22000c101b00 */
[----:B------:R-:W-:Y:S01]  /*0250*/  IMAD.SHL.U32 R58, R237, 0x4, RZ ;  /* 0x00000004ed3a7824 */ /* 0x000fe200078e00ff */
[----:B------:R-:W-:-:S02]  /*0260*/  SHF.R.U32.HI R57, RZ, 0x1e, R237 ;  /* 0x0000001eff397819 */ /* 0x000fc400000116ed */
[----:B------:R-:W4:Y:S01]  /*0270*/  LD.E.64 R8, desc[UR4][R164.64+0xf8] ;  /* 0x0000f804a4087980 */ /* 0x000f22000c101b00 */
[----:B------:R-:W-:Y:S01]  /*0280*/  IMAD.MOV.U32 R7, RZ, RZ, -0x1 ;  /* 0xffffffffff077424 */ /* 0x000fe200078e00ff */
[C---:B--2---:R-:W-:Y:S02]  /*0290*/  ISETP.NE.U32.AND P5, PT, R10.reuse, RZ, PT ;  /* 0x000000ff0a00720c */ /* 0x044fe40003fa5070 */
[----:B------:R-:W-:Y:S02]  /*02a0*/  ISETP.NE.U32.AND P1, PT, R10, RZ, PT ;  /* 0x000000ff0a00720c */ /* 0x000fe40003f25070 */
[----:B---3--:R-:W-:Y:S02]  /*02b0*/  ISETP.NE.U32.AND P3, PT, R2, RZ, PT ;  /* 0x000000ff0200720c */ /* 0x008fe40003f65070 */
[----:B------:R-:W-:Y:S02]  /*02c0*/  ISETP.NE.AND.EX P5, PT, R11, RZ, PT, P5 ;  /* 0x000000ff0b00720c */ /* 0x000fe40003fa5350 */
[----:B----4-:R-:W-:-:S02]  /*02d0*/  ISETP.NE.U32.AND P4, PT, R12, RZ, PT ;  /* 0x000000ff0c00720c */ /* 0x010fc40003f85070 */
[----:B------:R-:W-:Y:S02]  /*02e0*/  ISETP.NE.AND.EX P3, PT, R3, RZ, PT, P3 ;  /* 0x000000ff0300720c */ /* 0x000fe40003f65330 */
[----:B------:R-:W-:Y:S02]  /*02f0*/  ISETP.NE.AND.EX P4, PT, R13, RZ, PT, P4 ;  /* 0x000000ff0d00720c */ /* 0x000fe40003f85340 */
[----:B------:R-:W-:Y:S01]  /*0300*/  IADD3 R24, P0, PT, R12, R58, RZ ;  /* 0x0000003a0c187210 */ /* 0x000fe20007f1e0ff */
[----:B------:R-:W-:Y:S01]  /*0310*/  IMAD.MOV.U32 R12, RZ, RZ, RZ ;  /* 0x000000ffff0c7224 */ /* 0x000fe200078e00ff */
        /* <DEDUP_REMOVED lines=21> */
.L_x_3491:
[----:B------:R-:W-:Y:S05]  /*0470*/  BSYNC.RECONVERGENT B0 ;  /* 0x0000000000007941 */ /* 0x000fea0003800200 */
.L_x_3490:
[----:B------:R-:W-:Y:S04]  /*0480*/  BSSY.RECONVERGENT B0, `(.L_x_3492) ;  /* 0x0000007000007945 */ /* 0x000fe80003800200 */
[----:B------:R-:W-:Y:S05]  /*0490*/  @!P3 BRA `(.L_x_3493) ;  /* 0x000000000014b947 */ /* 0x000fea0003800000 */
[----:B------:R-:W2:Y:S02]  /*04a0*/  LD.E.U8 R2, desc[UR4][R164.64+0x1b2] ;  /* 0x0001b204a4027980 */ /* 0x000ea4000c101100 */
[----:B--2---:R-:W-:-:S13]  /*04b0*/  ISETP.NE.AND P1, PT, R2, RZ, PT ;  /* 0x000000ff0200720c */ /* 0x004fda0003f25270 */
[----:B-----5:R-:W2:Y:S02]  /*04c0*/  @P1 LD.E R56, desc[UR4][R10.64+0x4] ;  /* 0x000004040a381980 */ /* 0x020ea4000c101900 */
[----:B--2---:R-:W-:-:S06]  /*04d0*/  @P1 IADD3 R56, PT, PT, R56, -R13, RZ ;  /* 0x8000000d38381210 */ /* 0x004fcc0007ffe0ff */
[----:B------:R2:W5:Y:S02]  /*04e0*/  @!P1 LD.E R56, desc[UR4][R10.64] ;  /* 0x000000040a389980 */ /* 0x000564000c101900 */
.L_x_3493:
[----:B------:R-:W-:Y:S05]  /*04f0*/  BSYNC.RECONVERGENT B0 ;  /* 0x0000000000007941 */ /* 0x000fea0003800200 */
.L_x_3492:
[----:B------:R-:W-:Y:S01]  /*0500*/  BSSY.RECONVERGENT B1, `(.L_x_3494) ;  /* 0x0000012000017945 */ /* 0x000fe20003800200 */
[----:B-----5:R-:W-:Y:S02]  /*0510*/  @P5 IADD3 R235, PT, PT, R0, -R7, RZ ;  /* 0x8000000700eb5210 */ /* 0x020fe40007ffe0ff */
[----:B------:R-:W-:Y:S01]  /*0520*/  IADD3 R56, PT, PT, R56, -R12, RZ ;  /* 0x8000000c38387210 */ /* 0x000fe20007ffe0ff */
[----:B------:R-:W-:Y:S05]  /*0530*/  @!P0 BRA `(.L_x_3495) ;  /* 0x0000000000148947 */ /* 0x000fea0003800000 */
[----:B------:R-:W-:-:S05]  /*0540*/  IADD3 R2, P0, PT, R8, R58, RZ ;  /* 0x0000003a08027210 */ /* 0x000fca0007f1e0ff */
[----:B------:R-:W-:-:S05]  /*0550*/  IMAD.X R3, R9, 0x1, R57, P0 ;  /* 0x0000000109037824 */ /* 0x000fca00000e0639 */
[----:B------:R-:W3:Y:S02]  /*0560*/  LD.E R49, desc[UR4][R2.64] ;  /* 0x0000000402317980 */ /* 0x000ee4000c101900 */
[----:B---3--:R-:W-:Y:S01]  /*0570*/  IADD3 R49, PT, PT, R49, -R12, RZ ;  /* 0x8000000c31317210 */ /* 0x008fe20007ffe0ff */
[----:B------:R-:W-:Y:S05]  /*0580*/  BRA `(.L_x_3496) ;  /* 0x0000000000247947 */ /* 0x000fea0003800000 */
.L_x_3495:
[----:B------:R-:W3:Y:S01]  /*0590*/  LD.E.64 R2, desc[UR4][R164.64+0x108] ;  /* 0x00010804a4027980 */ /* 0x000ee2000c101b00 */
[----:B------:R-:W-:Y:S01]  /*05a0*/  BSSY.RECONVERGENT B0, `(.L_x_3497) ;  /* 0x0000006000007945 */ /* 0x000fe20003800200 */
[----:B------:R-:W-:Y:S01]  /*05b0*/  IMAD.MOV.U32 R49, RZ, RZ, RZ ;  /* 0x000000ffff317224 */ /* 0x000fe200078e00ff */
[----:B---3--:R-:W-:-:S04]  /*05c0*/  ISETP.NE.U32.AND P0, PT, R2, RZ, PT ;  /* 0x000000ff0200720c */ /* 0x008fc80003f05070 */
[----:B------:R-:W-:-:S13]  /*05d0*/  ISETP.NE.AND.EX P0, PT, R3, RZ, PT, P0 ;  /* 0x000000ff0300720c */ /* 0x000fda0003f05300 */
[----:B------:R-:W-:Y:S05]  /*05e0*/  @!P0 BRA `(.L_x_3498) ;  /* 0x0000000000048947 */ /* 0x000fea0003800000 */
[----:B------:R3:W5:Y:S02]  /*05f0*/  LD.E R49, desc[UR4][R164.64+0xbc] ;  /* 0x0000bc04a4317980 */ /* 0x000764000c101900 */
.L_x_3498:
[----:B------:R-:W-:Y:S05]  /*0600*/  BSYNC.RECONVERGENT B0 ;  /* 0x0000000000007941 */ /* 0x000fea0003800200 */
.L_x_3497:
[----:B-----5:R-:W-:Y:S02]  /*0610*/  IADD3 R49, PT, PT, R56, R49, RZ ;  /* 0x0000003138317210 */ /* 0x020fe40007ffe0ff */
.L_x_3496:
[----:B------:R-:W-:Y:S05]  /*0620*/  BSYNC.RECONVERGENT B1 ;  /* 0x0000000000017941 */ /* 0x000fea0003800200 */
.L_x_3494:
[----:B------:R-:W-:Y:S01]  /*0630*/  IMAD.SHL.U32 R60, R233, 0x40, RZ ;  /* 0x00000040e93c7824 */ /* 0x000fe200078e00ff */
[----:B------:R-:W-:Y:S01]  /*0640*/  MOV R2, R232 ;  /* 0x000000e800027202 */ /* 0x000fe20000000f00 */
[----:B------:R-:W-:-:S03]  /*0650*/  IMAD.MOV.U32 R3, RZ, RZ, 0x0 ;  /* 0x00000000ff037424 */ /* 0x000fc600078e00ff */
[----:B------:R-:W-:-:S13]  /*0660*/  ISETP.GT.AND P0, PT, R235, R60, PT ;  /* 0x0000003ceb00720c */ /* 0x000fda0003f04270 */
[----:B-123--:R-:W-:Y:S05]  /*0670*/  @!P0 RET.REL.NODEC R2 `(_ZN5flash24flash_fwd_splitkv_kernelI23Flash_fwd_kernel_traitsILi64ELi64ELi256ELi4ELb0ELb0EN7cutlass6half_tE19Flash_kernel_traitsILi64ELi64ELi256ELi4ES3_EELb0ELb1ELb0ELb0ELb0ELb1ELb1ELb1EEEvNS_16Flash_fwd_paramsE) ;  /* 0xfffffff802608950 */ /* 0x00efea0003c3ffff */
        /* <DEDUP_REMOVED lines=60> */
[----:B--2---:R-:W-:-:S04]  /*0a40*/  IMAD R2, R2, UR8, R237 ;  /* 0x0000000802027c24 */ /* 0x004fc8000f8e02ed */
[----:B---3--:R-:W-:-:S04]  /*0a50*/  IMAD R2, R2, R5, R236 ;  /* 0x0000000502027224 */ /* 0x008fc800078e02ec */
[--C-:B------:R-:W-:Y:S02]  /*0a60*/  IMAD R3, R3, R2, R60.reuse ;  /* 0x0000000203037224 */ /* 0x100fe400078e023c */
[----:B------:R-:W-:Y:S01]  /*0a70*/  IMAD.SHL.U32 R2, R167, 0x4, RZ ;  /* 0x00000004a7027824 */ /* 0x000fe200078e00ff */
[----:B------:R-:W-:Y:S01]  /*0a80*/  SHF.R.U32.HI R167, RZ, 0x4, R167 ;  /* 0x00000004ffa77819 */ /* 0x000fe200000116a7 */
[----:B----4-:R-:W-:Y:S02]  /*0a90*/  IMAD R5, R3, R4, RZ ;  /* 0x0000000403057224 */ /* 0x010fe400078e02ff */
[----:B------:R-:W-:Y:S01]  /*0aa0*/  IMAD.IADD R60, R235, 0x1, -R60 ;  /* 0x00000001eb3c7824 */ /* 0x000fe200078e0a3c */
[C---:B------:R-:W-:Y:S01]  /*0ab0*/  LOP3.LUT R4, R2.reuse, 0xffc, RZ, 0xc0, !PT ;  /* 0x00000ffc02047812 */ /* 0x040fe200078ec0ff */
[----:B------:R-:W-:Y:S01]  /*0ac0*/  VIADD R8, R167, 0x18 ;  /* 0x00000018a7087836 */ /* 0x000fe20000000000 */
[----:B------:R-:W-:Y:S02]  /*0ad0*/  LOP3.LUT R2, R2, 0x3c, RZ, 0xc0, !PT ;  /* 0x0000003c02027812 */ /* 0x000fe400078ec0ff */
[----:B------:R-:W-:-:S02]  /*0ae0*/  IADD3 R4, P0, PT, R5, R4, RZ ;  /* 0x0000000405047210 */ /* 0x000fc40007f1e0ff */
[C---:B------:R-:W-:Y:S02]  /*0af0*/  ISETP.NE.AND P6, PT, R2.reuse, RZ, PT ;  /* 0x000000ff0200720c */ /* 0x040fe40003fc5270 */
[----:B-----5:R-:W-:Y:S01]  /*0b00*/  ISETP.GE.AND P1, PT, R2, R0, PT ;  /* 0x000000000200720c */ /* 0x020fe20003f26270 */
[----:B------:R-:W-:Y:S01]  /*0b10*/  VIADD R2, R167, 0x8 ;  /* 0x00000008a7027836 */ /* 0x000fe20000000000 */
[----:B------:R-:W-:Y:S01]  /*0b20*/  LEA.HI.X.SX32 R5, R5, RZ, 0x1, P0 ;  /* 0x000000ff05057211 */ /* 0x000fe200000f0eff */
[C---:B------:R-:W-:Y:S01]  /*0b30*/  VIADD R0, R167.reuse, 0x10 ;  /* 0x00000010a7007836 */ /* 0x040fe20000000000 */
[----:B------:R-:W-:Y:S01]  /*0b40*/  LEA R10, P0, R4, R6, 0x2 ;  /* 0x00000006040a7211 */ /* 0x000fe200078010ff */
[C---:B------:R-:W-:Y:S01]  /*0b50*/  VIADD R6, R167.reuse, 0x28 ;  /* 0x00000028a7067836 */ /* 0x040fe20000000000 */
[-C--:B------:R-:W-:Y:S02]  /*0b60*/  ISETP.GE.OR P3, PT, R167, R60.reuse, P1 ;  /* 0x0000003ca700720c */ /* 0x080fe40000f66670 */
[----:B------:R-:W-:-:S02]  /*0b70*/  ISETP.GE.OR P2, PT, R2, R60, P1 ;  /* 0x0000003c0200720c */ /* 0x000fc40000f46670 */
[-C--:B------:R-:W-:Y:S02]  /*0b80*/  ISETP.GE.OR P5, PT, R0, R60.reuse, P1 ;  /* 0x0000003c0000720c */ /* 0x080fe40000fa6670 */
[----:B------:R-:W-:Y:S01]  /*0b90*/  LEA.HI.X R11, R4, R7, R5, 0x2, P0 ;  /* 0x00000007040b7211 */ /* 0x000fe200000f1405 */
[C---:B------:R-:W-:Y:S01]  /*0ba0*/  VIADD R7, R167.reuse, 0x20 ;  /* 0x00000020a7077836 */ /* 0x040fe20000000000 */
        /* <DEDUP_REMOVED lines=43> */
[----:B-1----:R-:W-:Y:S05]  /*0e60*/  @P6 RET.REL.NODEC R2 `(_ZN5flash24flash_fwd_splitkv_kernelI23Flash_fwd_kernel_traitsILi64ELi64ELi256ELi4ELb0ELb0EN7cutlass6half_tE19Flash_kernel_traitsILi64ELi64ELi256ELi4ES3_EELb0ELb1ELb0ELb0ELb0ELb1ELb1ELb1EEEvNS_16Flash_fwd_paramsE) ;  /* 0xfffffff002646950 */ /* 0x002fea0003c3ffff */
[----:B------:R-:W-:Y:S02]  /*0e70*/  MOV R0, 0xff800000 ;  /* 0xff80000000007802 */ /* 0x000fe40000000f00 */
[----:B------:R-:W-:-:S03]  /*0e80*/  MOV R233, 0x0 ;  /* 0x0000000000e97802 */ /* 0x000fc60000000f00 */
[----:B------:R1:W-:Y:S02]  /*0e90*/  ST.E desc[UR4][R12.64+0xe0], R0 ;  /* 0x0000e0000c007985 */ /* 0x0003e4000c101904 */
[----:B-1----:R-:W-:Y:S05]  /*0ea0*/  RET.REL.NODEC R232 `(_ZN5flash24flash_fwd_splitkv_kernelI23Flash_fwd_kernel_traitsILi64ELi64ELi256ELi4ELb0ELb0EN7cutlass6half_tE19Flash_kernel_traitsILi64ELi64ELi256ELi4ES3_EELb0ELb1ELb0ELb0ELb0ELb1ELb1ELb1EEEvNS_16Flash_fwd_paramsE) ;  /* 0xfffffff0e8547950 */ /* 0x002fea0003c3ffff */
.L_x_3499:
        /* <DEDUP_REMOVED lines=54> */
[----:B------:R-:W-:-:S06]  /*1210*/  IMAD.WIDE R2, R8, 0x4, R2 ;  /* 0x0000000408027825 */ /* 0x000fcc00078e0202 */
        /* <DEDUP_REMOVED lines=50> */
.L_x_3501:
        /* <DEDUP_REMOVED lines=8> */
[----:B------:R-:W-:Y:S01]  /*15c0*/  IMAD.MOV.U32 R20, RZ, RZ, RZ ;  /* 0x000000ffff147224 */ /* 0x000fe200078e00ff */
[----:B------:R-:W-:-:S02]  /*15d0*/  IABS R6, R236 ;  /* 0x000000ec00067213 */ /* 0x000fc40000000000 */
        /* <DEDUP_REMOVED lines=8> */
[----:B------:R-:W-:Y:S02]  /*1660*/  IABS R4, R0 ;  /* 0x0000000000047213 */ /* 0x000fe40000000000 */
[----:B-1----:R-:W-:-:S05]  /*1670*/  IADD3 R2, PT, PT, RZ, -R21, RZ ;  /* 0x80000015ff027210 */ /* 0x002fca0007ffe0ff */
[----:B------:R-:W-:-:S04]  /*1680*/  IMAD R9, R2, R3, RZ ;  /* 0x0000000302097224 */ /* 0x000fc800078e02ff */
[----:B------:R-:W-:Y:S01]  /*1690*/  IMAD.HI.U32 R9, R21, R9, R20 ;  /* 0x0000000915097227 */ /* 0x000fe200078e0014 */
[----:B------:R-:W-:-:S05]  /*16a0*/  IADD3 R4, PT, PT, RZ, -R4, RZ ;  /* 0x80000004ff047210 */ /* 0x000fca0007ffe0ff */
[----:B------:R-:W-:-:S04]  /*16b0*/  IMAD.HI.U32 R9, R9, R6, RZ ;  /* 0x0000000609097227 */ /* 0x000fc800078e00ff */
[----:B------:R-:W-:-:S05]  /*16c0*/  IMAD R4, R9, R4, R6 ;  /* 0x0000000409047224 */ /* 0x000fca00078e0206 */
[----:B------:R-:W-:Y:S01]  /*16d0*/  ISETP.GT.U32.AND P1, PT, R3, R4, PT ;  /* 0x000000040300720c */ /* 0x000fe20003f24070 */
[-C--:B--2---:R-:W-:Y:S02]  /*16e0*/  @!P2 IMAD R2, R223, R12.reuse, RZ ;  /* 0x0000000cdf02a224 */ /* 0x084fe400078e02ff */
[----:B------:R-:W-:-:S04]  /*16f0*/  @!P2 IMAD.WIDE.U32 R20, R222, R12, RZ ;  /* 0x0000000cde14a225 */ /* 0x000fc800078e00ff */
[----:B------:R-:W-:Y:S01]  /*1700*/  @!P2 IMAD R2, R5, R222, R2 ;  /* 0x000000de0502a224 */ /* 0x000fe200078e0202 */
[----:B------:R-:W-:Y:S01]  /*1710*/  @P2 IADD3 R6, PT, PT, R12, R13, RZ ;  /* 0x0000000d0c062210 */ /* 0x000fe20007ffe0ff */
[-C--:B---3-5:R-:W-:Y:S02]  /*1720*/  @!P2 IMAD R5, R19, R10.reuse, RZ ;  /* 0x0000000a1305a224 */ /* 0x0a8fe400078e02ff */
[----:B------:R-:W-:Y:S02]  /*1730*/  @!P2 IMAD.IADD R21, R21, 0x1, R2 ;  /* 0x000000011515a824 */ /* 0x000fe400078e0202 */
[-C--:B------:R-:W-:Y:S02]  /*1740*/  @!P1 IADD3 R4, PT, PT, R4, -R3.reuse, RZ ;  /* 0x8000000304049210 */ /* 0x080fe40007ffe0ff */
[----:B------:R-:W-:Y:S02]  /*1750*/  @!P2 SHF.R.S32.HI R2, RZ, 0x1f, R10 ;  /* 0x0000001fff02a819 */ /* 0x000fe4000001140a */
[----:B------:R-:W-:Y:S01]  /*1760*/  ISETP.GE.U32.AND P5, PT, R4, R3, PT ;  /* 0x000000030400720c */ /* 0x000fe20003fa6070 */
[----:B------:R-:W-:Y:S01]  /*1770*/  @!P2 IMAD.WIDE.U32 R20, R18, R10, R20 ;  /* 0x0000000a1214a225 */ /* 0x000fe200078e0014 */
[----:B------:R-:W-:-:S03]  /*1780*/  LOP3.LUT R3, R236, R0, RZ, 0x3c, !PT ;  /* 0x00000000ec037212 */ /* 0x000fc600078e3cff */
[----:B------:R-:W-:Y:S01]  /*1790*/  @!P2 IMAD R5, R18, R2, R5 ;  /* 0x000000021205a224 */ /* 0x000fe200078e0205 */
[----:B------:R-:W-:Y:S01]  /*17a0*/  ISETP.GE.AND P0, PT, R3, RZ, PT ;  /* 0x000000ff0300720c */ /* 0x000fe20003f06270 */
[-C--:B------:R-:W-:Y:S02]  /*17b0*/  @P2 IMAD R2, R223, R6.reuse, RZ ;  /* 0x00000006df022224 */ /* 0x080fe400078e02ff */
[----:B------:R-:W-:Y:S01]  /*17c0*/  @P2 IMAD.WIDE.U32 R18, R222, R6, RZ ;  /* 0x00000006de122225 */ /* 0x000fe200078e00ff */
[----:B------:R-:W-:Y:S02]  /*17d0*/  ISETP.NE.AND P3, PT, R0, RZ, PT ;  /* 0x000000ff0000720c */ /* 0x000fe40003f65270 */
[----:B------:R-:W-:Y:S01]  /*17e0*/  @!P2 MOV R8, R20 ;  /* 0x000000140008a202 */ /* 0x000fe20000000f00 */
[----:B------:R-:W-:Y:S01]  /*17f0*/  @!P2 IMAD.IADD R5, R21, 0x1, R5 ;  /* 0x000000011505a824 */ /* 0x000fe200078e0205 */
[----:B------:R-:W-:Y:S01]  /*1800*/  @P2 IADD3 R5, PT, PT, R19, R2, RZ ;  /* 0x0000000213052210 */ /* 0x000fe20007ffe0ff */
[----:B------:R-:W-:Y:S01]  /*1810*/  @P2 IMAD.MOV.U32 R8, RZ, RZ, R18 ;  /* 0x000000ffff082224 */ /* 0x000fe200078e0012 */
[----:B------:R-:W-:Y:S01]  /*1820*/  @!P1 IADD3 R9, PT, PT, R9, 0x1, RZ ;  /* 0x0000000109099810 */ /* 0x000fe20007ffe0ff */
[----:B------:R-:W-:Y:S01]  /*1830*/  @!P2 IMAD R3, R225, R12, RZ ;  /* 0x0000000ce103a224 */ /* 0x000fe200078e02ff */
[----:B------:R-:W-:Y:S01]  /*1840*/  @!P2 SHF.R.S32.HI R2, RZ, 0x1f, R12 ;  /* 0x0000001fff02a819 */ /* 0x000fe2000001140c */
[----:B------:R-:W-:Y:S01]  /*1850*/  IMAD R4, R223, R11, RZ ;  /* 0x0000000bdf047224 */ /* 0x000fe200078e02ff */
[----:B------:R-:W-:Y:S01]  /*1860*/  SHF.R.S32.HI R6, RZ, 0x1f, R11 ;  /* 0x0000001fff067819 */ /* 0x000fe2000001140b */
[----:B------:R-:W-:Y:S01]  /*1870*/  IMAD.MOV.U32 R19, RZ, RZ, R5 ;  /* 0x000000ffff137224 */ /* 0x000fe200078e0005 */
[----:B------:R-:W-:-:S02]  /*1880*/  MOV R18, R8 ;  /* 0x0000000800127202 */ /* 0x000fc40000000f00 */
[----:B------:R-:W-:Y:S01]  /*1890*/  @P5 IADD3 R9, PT, PT, R9, 0x1, RZ ;  /* 0x0000000109095810 */ /* 0x000fe20007ffe0ff */
[----:B------:R-:W-:Y:S02]  /*18a0*/  @!P2 IMAD R2, R2, R224, R3 ;  /* 0x000000e00202a224 */ /* 0x000fe400078e0203 */
[----:B------:R-:W-:-:S04]  /*18b0*/  @!P2 IMAD.WIDE.U32 R20, R224, R12, RZ ;  /* 0x0000000ce014a225 */ /* 0x000fc800078e00ff */
[----:B------:R-:W-:Y:S02]  /*18c0*/  IMAD R4, R6, R222, R4 ;  /* 0x000000de06047224 */ /* 0x000fe400078e0204 */
[----:B------:R-:W-:-:S04]  /*18d0*/  IMAD.WIDE.U32 R18, R222, R11, R18 ;  /* 0x0000000bde127225 */ /* 0x000fc800078e0012 */
[----:B------:R-:W-:Y:S01]  /*18e0*/  @!P0 IMAD.MOV R9, RZ, RZ, -R9 ;  /* 0x000000ffff098224 */ /* 0x000fe200078e0a09 */
[----:B------:R-:W-:Y:S02]  /*18f0*/  @!P3 LOP3.LUT R9, RZ, R0, RZ, 0x33, !PT ;  /* 0x00000000ff09b212 */ /* 0x000fe400078e33ff */
[----:B------:R-:W-:Y:S01]  /*1900*/  @!P2 IADD3 R21, PT, PT, R21, R2, RZ ;  /* 0x000000021515a210 */ /* 0x000fe20007ffe0ff */
[----:B----4-:R-:W-:Y:S01]  /*1910*/  @!P2 IMAD R3, R17, R10, RZ ;  /* 0x0000000a1103a224 */ /* 0x010fe200078e02ff */
[----:B------:R-:W-:Y:S01]  /*1920*/  IADD3 R19, PT, PT, R19, R4, RZ ;  /* 0x0000000413137210 */ /* 0x000fe20007ffe0ff */
[----:B------:R-:W-:Y:S01]  /*1930*/  IMAD R4, R15, R9, RZ ;  /* 0x000000090f047224 */ /* 0x000fe200078e02ff */
[----:B------:R-:W-:Y:S02]  /*1940*/  @!P2 SHF.R.S32.HI R2, RZ, 0x1f, R10 ;  /* 0x0000001fff02a819 */ /* 0x000fe4000001140a */
[----:B------:R-:W-:Y:S02]  /*1950*/  SHF.R.S32.HI R5, RZ, 0x1f, R9 ;  /* 0x0000001fff057819 */ /* 0x000fe40000011409 */
[----:B------:R-:W-:Y:S01]  /*1960*/  @P2 IADD3 R12, PT, PT, R12, R13, RZ ;  /* 0x0000000d0c0c2210 */ /* 0x000fe20007ffe0ff */
[----:B------:R-:W-:-:S02]  /*1970*/  @!P2 IMAD R2, R16, R2, R3 ;  /* 0x000000021002a224 */ /* 0x000fc400078e0203 */
[----:B------:R-:W-:Y:S02]  /*1980*/  IMAD R5, R14, R5, R4 ;  /* 0x000000050e057224 */ /* 0x000fe400078e0204 */
[----:B------:R-:W-:-:S04]  /*1990*/  @!P2 IMAD.WIDE.U32 R16, R16, R10, R20 ;  /* 0x0000000a1010a225 */ /* 0x000fc800078e0014 */
[----:B------:R-:W-:Y:S02]  /*19a0*/  @P2 IMAD R4, R225, R12, RZ ;  /* 0x0000000ce1042224 */ /* 0x000fe400078e02ff */
[----:B------:R-:W-:-:S04]  /*19b0*/  IMAD.WIDE.U32 R8, R14, R9, R18 ;  /* 0x000000090e087225 */ /* 0x000fc800078e0012 */
[----:B------:R-:W-:Y:S01]  /*19c0*/  @P2 IMAD.WIDE.U32 R12, R224, R12, RZ ;  /* 0x0000000ce00c2225 */ /* 0x000fe200078e00ff */
[----:B------:R-:W-:-:S03]  /*19d0*/  MOV R3, R8 ;  /* 0x0000000800037202 */ /* 0x000fc60000000f00 */
[----:B------:R-:W-:Y:S01]  /*19e0*/  @!P2 IMAD.IADD R18, R17, 0x1, R2 ;  /* 0x000000011112a824 */ /* 0x000fe200078e0202 */
[----:B------:R-:W-:Y:S01]  /*19f0*/  @!P2 MOV R17, R16 ;  /* 0x000000100011a202 */ /* 0x000fe20000000f00 */
[----:B------:R-:W-:Y:S01]  /*1a00*/  IMAD.IADD R2, R9, 0x1, R5 ;  /* 0x0000000109027824 */ /* 0x000fe200078e0205 */
[----:B------:R-:W-:Y:S02]  /*1a10*/  @P2 IADD3 R18, PT, PT, R13, R4, RZ ;  /* 0x000000040d122210 */ /* 0x000fe40007ffe0ff */
[----:B------:R-:W-:Y:S02]  /*1a20*/  @P2 MOV R17, R12 ;  /* 0x0000000c00112202 */ /* 0x000fe40000000f00 */
.L_x_3502:
[----:B------:R-:W-:Y:S05]  /*1a30*/  BSYNC.RECONVERGENT B0 ;  /* 0x0000000000007941 */ /* 0x000fea0003800200 */
.L_x_3500:
        /* <DEDUP_REMOVED lines=10> */
[----:B-----5:R-:W1:Y:S08]  /*1ae0*/  I2F.RP R10, R19 ;  /* 0x00000013000a7306 */ /* 0x020e700000209400 */
        /* <DEDUP_REMOVED lines=9> */
[----:B------:R-:W-:-:S04]  /*1b80*/  IMAD.HI.U32 R16, R31, R16, R30 ;  /* 0x000000101f107227 */ /* 0x000fc800078e001e */
[----:B------:R-:W-:Y:S01]  /*1b90*/  IMAD.MOV R10, RZ, RZ, -R10 ;  /* 0x000000ffff0a7224 */ /* 0x000fe200078e0a0a */
[----:B------:R-:W-:-:S05]  /*1ba0*/  IABS R24, R236 ;  /* 0x000000ec00187213 */ /* 0x000fca0000000000 */
[----:B------:R-:W-:-:S04]  /*1bb0*/  IMAD.HI.U32 R16, R16, R24, RZ ;  /* 0x0000001810107227 */ /* 0x000fc800078e00ff */
[----:B------:R-:W-:-:S05]  /*1bc0*/  IMAD R24, R16, R10, R24 ;  /* 0x0000000a10187224 */ /* 0x000fca00078e0218 */
[----:B------:R-:W-:Y:S01]  /*1bd0*/  ISETP.GT.U32.AND P3, PT, R19, R24, PT ;  /* 0x000000181300720c */ /* 0x000fe20003f64070 */
[----:B------:R-:W1:Y:S01]  /*1be0*/  S2R R48, SR_CgaCtaId ;  /* 0x0000000000307919 */ /* 0x000e620000008800 */
[----:B------:R-:W-:Y:S01]  /*1bf0*/  LOP3.LUT R10, R236, R0, RZ, 0x3c, !PT ;  /* 0x00000000ec0a7212 */ /* 0x000fe200078e3cff */
[----:B------:R-:W-:-:S03]  /*1c00*/  IMAD.SHL.U32 R44, R167, 0x8, RZ ;  /* 0x00000008a72c7824 */ /* 0x000fc600078e00ff */
[----:B------:R-:W-:Y:S02]  /*1c10*/  ISETP.GE.AND P2, PT, R10, RZ, PT ;  /* 0x000000ff0a00720c */ /* 0x000fe40003f46270 */
[----:B------:R-:W-:-:S05]  /*1c20*/  LOP3.LUT R10, R44, 0x38, RZ, 0xc0, !PT ;  /* 0x000000382c0a7812 */ /* 0x000fca00078ec0ff */
[----:B------:R-:W-:-:S04]  /*1c30*/  @!P3 IADD3 R24, PT, PT, R24, -R19, RZ ;  /* 0x800000131818b210 */ /* 0x000fc80007ffe0ff */
[----:B------:R-:W-:Y:S02]  /*1c40*/  ISETP.GE.U32.AND P4, PT, R24, R19, PT ;  /* 0x000000131800720c */ /* 0x000fe40003f86070 */
[----:B------:R-:W-:Y:S02]  /*1c50*/  LOP3.LUT R47, R44, 0x1c0, RZ, 0xc0, !PT ;  /* 0x000001c02c2f7812 */ /* 0x000fe400078ec0ff */
[----:B------:R-:W-:Y:S01]  /*1c60*/  IADD3 R24, P1, PT, R10, R17, RZ ;  /* 0x000000110a187210 */ /* 0x000fe20007f3e0ff */
[----:B------:R-:W-:Y:S01]  /*1c70*/  @!P3 VIADD R16, R16, 0x1 ;  /* 0x000000011010b836 */ /* 0x000fe20000000000 */
[----:B------:R-:W-:Y:S01]  /*1c80*/  LOP3.LUT R17, R44, 0x1e00, RZ, 0xc0, !PT ;  /* 0x00001e002c117812 */ /* 0x000fe200078ec0ff */
[----:B------:R-:W-:Y:S01]  /*1c90*/  IMAD R6, R6, R224, RZ ;  /* 0x000000e006067224 */ /* 0x000fe200078e02ff */
[----:B------:R-:W-:Y:S01]  /*1ca0*/  LOP3.LUT R47, R47, 0x38, R167, 0xf8, !PT ;  /* 0x000000382f2f7812 */ /* 0x000fe200078ef8a7 */
[----:B------:R-:W-:Y:S01]  /*1cb0*/  IMAD.X R25, RZ, RZ, R18, P1 ;  /* 0x000000ffff197224 */ /* 0x000fe200008e0612 */
[----:B------:R-:W-:-:S02]  /*1cc0*/  ISETP.NE.AND P1, PT, R0, RZ, PT ;  /* 0x000000ff0000720c */ /* 0x000fc40003f25270 */
[----:B------:R-:W-:Y:S01]  /*1cd0*/  LOP3.LUT R47, R17, R47, R10, 0xf6, !PT ;  /* 0x0000002f112f7212 */ /* 0x000fe200078ef60a */
[C---:B------:R-:W-:Y:S01]  /*1ce0*/  IMAD R17, R11.reuse, R225, R6 ;  /* 0x000000e10b117224 */ /* 0x040fe200078e0206 */
[----:B------:R-:W-:Y:S01]  /*1cf0*/  @P4 IADD3 R16, PT, PT, R16, 0x1, RZ ;  /* 0x0000000110104810 */ /* 0x000fe20007ffe0ff */
[----:B------:R-:W-:Y:S01]  /*1d00*/  IMAD.WIDE.U32 R24, R11, R224, R24 ;  /* 0x000000e00b187225 */ /* 0x000fe200078e0018 */
[----:B------:R-:W-:-:S03]  /*1d10*/  MOV R19, 0x400 ;  /* 0x0000040000137802 */ /* 0x000fc60000000f00 */
[----:B------:R-:W-:Y:S02]  /*1d20*/  IMAD.MOV.U32 R6, RZ, RZ, R16 ;  /* 0x000000ffff067224 */ /* 0x000fe400078e0010 */
[----:B------:R-:W-:Y:S01]  /*1d30*/  IMAD.IADD R25, R25, 0x1, R17 ;  /* 0x0000000119197824 */ /* 0x000fe200078e0211 */
[----:B-1----:R-:W-:Y:S01]  /*1d40*/  LEA R48, R48, R19, 0x18 ;  /* 0x0000001330307211 */ /* 0x002fe200078ec0ff */
[----:B------:R-:W-:Y:S01]  /*1d50*/  @!P2 IMAD.MOV R6, RZ, RZ, -R6 ;  /* 0x000000ffff06a224 */ /* 0x000fe200078e0a06 */
[----:B------:R-:W-:-:S04]  /*1d60*/  @!P1 LOP3.LUT R6, RZ, R0, RZ, 0x33, !PT ;  /* 0x00000000ff069212 */ /* 0x000fc800078e33ff */
[----:B------:R-:W-:Y:S01]  /*1d70*/  SHF.R.S32.HI R0, RZ, 0x1f, R6 ;  /* 0x0000001fff007819 */ /* 0x000fe20000011406 */
[----:B------:R-:W-:Y:S01]  /*1d80*/  IMAD.WIDE.U32 R24, R6, R26, R24 ;  /* 0x0000001a06187225 */ /* 0x000fe200078e0018 */
[----:B------:R-:W-:Y:S02]  /*1d90*/  SHF.R.U32.HI R138, RZ, 0x3, R167 ;  /* 0x00000003ff8a7819 */ /* 0x000fe400000116a7 */
[----:B------:R-:W-:-:S03]  /*1da0*/  MOV R139, RZ ;  /* 0x000000ff008b7202 */ /* 0x000fc60000000f00 */
[----:B------:R-:W-:Y:S01]  /*1db0*/  IMAD R230, R225, R138, RZ ;  /* 0x0000008ae1e67224 */ /* 0x000fe200078e02ff */
[----:B------:R-:W-:Y:S01]  /*1dc0*/  LOP3.LUT R239, R239, R238, RZ, 0x3c, !PT ;  /* 0x000000eeefef7212 */ /* 0x000fe200078e3cff */
[----:B------:R-:W-:Y:S02]  /*1dd0*/  IMAD R227, R223, R138, RZ ;  /* 0x0000008adfe37224 */ /* 0x000fe400078e02ff */
[----:B------:R-:W-:Y:S01]  /*1de0*/  IMAD.SHL.U32 R59, R167, 0x4, RZ ;  /* 0x00000004a73b7824 */ /* 0x000fe200078e00ff */
[----:B------:R-:W-:Y:S01]  /*1df0*/  LOP3.LUT R238, R239, R238, RZ, 0x3c, !PT ;  /* 0x000000eeefee7212 */ /* 0x000fe200078e3cff */
[----:B------:R-:W-:Y:S01]  /*1e00*/  IMAD.SHL.U32 R45, R46, 0x100, RZ ;  /* 0x000001002e2d7824 */ /* 0x000fe200078e00ff */
[----:B------:R-:W-:Y:S01]  /*1e10*/  SHF.L.U64.HI R53, R222, 0x4, R223 ;  /* 0x00000004de357819 */ /* 0x000fe200000102df */
[----:B------:R-:W-:Y:S01]  /*1e20*/  IMAD.SHL.U32 R50, R224, 0x10, RZ ;  /* 0x00000010e0327824 */ /* 0x000fe200078e00ff */
[----:B------:R-:W-:Y:S01]  /*1e30*/  SHF.L.U32 R52, R222, 0x4, RZ ;  /* 0x00000004de347819 */ /* 0x000fe200000006ff */
[----:B------:R-:W-:Y:S01]  /*1e40*/  VIADD R55, R45, 0xffffff00 ;  /* 0xffffff002d377836 */ /* 0x000fe20000000000 */
[----:B------:R-:W-:-:S02]  /*1e50*/  SHF.L.U64.HI R51, R224, 0x4, R225 ;  /* 0x00000004e0337819 */ /* 0x000fc400000102e1 */
[----:B------:R-:W-:Y:S02]  /*1e60*/  LOP3.LUT R59, R59, 0x1c, RZ, 0xc0, !PT ;  /* 0x0000001c3b3b7812 */ /* 0x000fe400078ec0ff */
[----:B------:R-:W-:Y:S02]  /*1e70*/  LEA R47, R47, R48, 0x1 ;  /* 0x000000302f2f7211 */ /* 0x000fe400078e08ff */
[----:B------:R-:W-:Y:S01]  /*1e80*/  LOP3.LUT R239, R239, R238, RZ, 0x3c, !PT ;  /* 0x000000eeefef7212 */ /* 0x000fe200078e3cff */
[----:B--2---:R-:W-:-:S04]  /*1e90*/  @P0 IMAD.WIDE.U32 R16, R22, R7, RZ ;  /* 0x0000000716100225 */ /* 0x004fc800078e00ff */
[----:B------:R-:W-:Y:S02]  /*1ea0*/  @P0 IMAD R19, R23, R7, RZ ;  /* 0x0000000717130224 */ /* 0x000fe400078e02ff */
[-C--:B---3--:R-:W-:Y:S02]  /*1eb0*/  @!P0 IMAD R18, R29, R237.reuse, RZ ;  /* 0x000000ed1d128224 */ /* 0x088fe400078e02ff */
[----:B------:R-:W-:-:S03]  /*1ec0*/  @!P0 IMAD.WIDE.U32 R28, R28, R237, RZ ;  /* 0x000000ed1c1c8225 */ /* 0x000fc600078e00ff */
[----:B------:R-:W-:Y:S02]  /*1ed0*/  @!P0 MOV R7, R28 ;  /* 0x0000001c00078202 */ /* 0x000fe40000000f00 */
[----:B------:R-:W-:Y:S01]  /*1ee0*/  @P0 MOV R7, R16 ;  /* 0x0000001000070202 */ /* 0x000fe20000000f00 */
[----:B------:R-:W-:Y:S02]  /*1ef0*/  @!P0 IMAD.IADD R18, R29, 0x1, R18 ;  /* 0x000000011d128824 */ /* 0x000fe400078e0212 */
[----:B------:R-:W-:Y:S01]  /*1f00*/  @P0 IMAD.IADD R18, R17, 0x1, R19 ;  /* 0x0000000111120824 */ /* 0x000fe200078e0213 */
[----:B------:R-:W-:Y:S01]  /*1f10*/  IADD3 R28, P1, PT, R10, R7, RZ ;  /* 0x000000070a1c7210 */ /* 0x000fe20007f3e0ff */
[----:B------:R-:W-:Y:S01]  /*1f20*/  IMAD R17, R27, R6, RZ ;  /* 0x000000061b117224 */ /* 0x000fe200078e02ff */
[----:B------:R-:W-:Y:S01]  /*1f30*/  SHF.R.S32.HI R16, RZ, 0x1f, R236 ;  /* 0x0000001fff107819 */ /* 0x000fe200000114ec */
[----:B------:R-:W-:Y:S02]  /*1f40*/  IMAD R7, R21, R236, RZ ;  /* 0x000000ec15077224 */ /* 0x000fe400078e02ff */
[----:B------:R-:W-:Y:S01]  /*1f50*/  IMAD.X R29, RZ, RZ, R18, P1 ;  /* 0x000000ffff1d7224 */ /* 0x000fe200008e0612 */
[----:B------:R-:W-:Y:S01]  /*1f60*/  @!P0 MOV R144, R22 ;  /* 0x0000001600908202 */ /* 0x000fe20000000f00 */
[----:B------:R-:W-:Y:S01]  /*1f70*/  @!P0 IMAD.MOV.U32 R145, RZ, RZ, R23 ;  /* 0x000000ffff918224 */ /* 0x000fe200078e0017 */
[----:B------:R-:W-:Y:S01]  /*1f80*/  @P0 MOV R145, R23 ;  /* 0x0000001700910202 */ /* 0x000fe20000000f00 */
[----:B------:R-:W-:-:S02]  /*1f90*/  IMAD R26, R0, R26, R17 ;  /* 0x0000001a001a7224 */ /* 0x000fc400078e0211 */
[----:B------:R-:W-:Y:S02]  /*1fa0*/  IMAD R7, R20, R16, R7 ;  /* 0x0000001014077224 */ /* 0x000fe400078e0207 */
[----:B------:R-:W-:-:S04]  /*1fb0*/  IMAD.WIDE.U32 R28, R236, R20, R28 ;  /* 0x00000014ec1c7225 */ /* 0x000fc800078e001c */
[----:B------:R-:W-:Y:S01]  /*1fc0*/  @P0 IMAD.MOV.U32 R144, RZ, RZ, R22 ;  /* 0x000000ffff900224 */ /* 0x000fe200078e0016 */
[----:B------:R-:W-:Y:S02]  /*1fd0*/  IADD3 R20, P0, PT, R10, R3, RZ ;  /* 0x000000030a147210 */ /* 0x000fe40007f1e0ff */
[----:B------:R-:W-:Y:S01]  /*1fe0*/  SHF.R.S32.HI R3, RZ, 0x1f, R56 ;  /* 0x0000001fff037819 */ /* 0x000fe20000011438 */
[----:B------:R-:W-:Y:S02]  /*1ff0*/  IMAD.IADD R19, R25, 0x1, R26 ;  /* 0x0000000119137824 */ /* 0x000fe400078e021a */
[----:B------:R-:W-:Y:S01]  /*2000*/  IMAD.MOV.U32 R18, RZ, RZ, R24 ;  /* 0x000000ffff127224 */ /* 0x000fe200078e0018 */
[----:B------:R-:W-:-:S03]  /*2010*/  LEA.HI R3, R3, R56, RZ, 0x8 ;  /* 0x0000003803037211 */ /* 0x000fc600078f40ff */
[----:B------:R-:W-:Y:S01]  /*2020*/  IMAD.WIDE.U32 R18, R138, R224, R18 ;  /* 0x000000e08a127225 */ /* 0x000fe200078e0012 */
[----:B------:R-:W-:-:S03]  /*2030*/  SHF.R.S32.HI R3, RZ, 0x8, R3 ;  /* 0x00000008ff037819 */ /* 0x000fc60000011403 */
[----:B------:R-:W-:Y:S01]  /*2040*/  IMAD.X R21, RZ, RZ, R2, P0 ;  /* 0x000000ffff157224 */ /* 0x000fe200000e0602 */
[----:B------:R-:W-:Y:S02]  /*2050*/  IADD3 R230, PT, PT, R19, R230, RZ ;  /* 0x000000e613e67210 */ /* 0x000fe40007ffe0ff */
[----:B----4-:R-:W-:Y:S01]  /*2060*/  LEA R231, P0, R18, R8, 0x1 ;  /* 0x0000000812e77211 */ /* 0x010fe200078008ff */
[----:B------:R-:W-:Y:S01]  /*2070*/  IMAD.WIDE.U32 R16, R233, 0x40, R138 ;  /* 0x00000040e9107825 */ /* 0x000fe200078e008a */
[----:B------:R-:W-:Y:S02]  /*2080*/  VIMNMX R54, PT, PT, R226, R3, !PT ;  /* 0x00000003e2367248 */ /* 0x000fe40007fe0100 */
[----:B------:R-:W-:Y:S01]  /*2090*/  LEA.HI.X R230, R18, R9, R230, 0x1, P0 ;  /* 0x0000000912e67211 */ /* 0x000fe200000f0ce6 */
[----:B------:R-:W-:Y:S01]  /*20a0*/  IMAD R2, R17, R144, RZ ;  /* 0x0000009011027224 */ /* 0x000fe200078e02ff */
[----:B------:R-:W-:Y:S01]  /*20b0*/  ISETP.GT.AND P0, PT, R46, R54, PT ;  /* 0x000000362e00720c */ /* 0x000fe20003f04270 */
[----:B------:R-:W-:Y:S01]  /*20c0*/  IMAD.IADD R23, R29, 0x1, R7 ;  /* 0x000000011d177824 */ /* 0x000fe200078e0207 */
[----:B------:R-:W-:Y:S01]  /*20d0*/  MOV R22, R28 ;  /* 0x0000001c00167202 */ /* 0x000fe20000000f00 */
[----:B------:R-:W-:-:S02]  /*20e0*/  IMAD R2, R16, R145, R2 ;  /* 0x0000009110027224 */ /* 0x000fc400078e0202 */
[----:B------:R-:W-:-:S04]  /*20f0*/  IMAD.WIDE.U32 R20, R138, R222, R20 ;  /* 0x000000de8a147225 */ /* 0x000fc800078e0014 */
[----:B------:R-:W-:Y:S01]  /*2100*/  IMAD.WIDE.U32 R16, R16, R144, R22 ;  /* 0x0000009010107225 */ /* 0x000fe200078e0016 */
[----:B------:R-:W-:-:S03]  /*2110*/  LEA R228, P1, R20, R14, 0x1 ;  /* 0x0000000e14e47211 */ /* 0x000fc600078208ff */
[----:B------:R-:W-:Y:S01]  /*2120*/  IMAD.IADD R227, R21, 0x1, R227 ;  /* 0x0000000115e37824 */ /* 0x000fe200078e02e3 */
[----:B------:R-:W-:Y:S01]  /*2130*/  LEA R136, P2, R16, R4, 0x1 ;  /* 0x0000000410887211 */ /* 0x000fe200078408ff */
[----:B------:R-:W-:Y:S01]  /*2140*/  IMAD.IADD R2, R17, 0x1, R2 ;  /* 0x0000000111027824 */ /* 0x000fe200078e0202 */
[----:B------:R-:W-:Y:S02]  /*2150*/  LEA.HI R13, R13, R13, RZ, 0x1 ;  /* 0x0000000d0d0d7211 */ /* 0x000fe400078f08ff */
[----:B------:R-:W-:Y:S02]  /*2160*/  LEA.HI.X R227, R20, R15, R227, 0x1, P1 ;  /* 0x0000000f14e37211 */ /* 0x000fe400008f0ce3 */
[----:B------:R-:W-:Y:S01]  /*2170*/  LEA.HI.X R137, R16, R5, R2, 0x1, P2 ;  /* 0x0000000510897211 */ /* 0x000fe200010f0c02 */
        /* <DEDUP_REMOVED lines=12> */
[----:B-----5:R-:W-:Y:S01]  /*2240*/  IMAD.IADD R12, R55, 0x1, R12 ;  /* 0x00000001370c7824 */ /* 0x020fe200078e020c */
[----:B------:R-:W-:Y:S01]  /*2250*/  SHF.R.S32.HI R13, RZ, 0x1, R13 ;  /* 0x00000001ff0d7819 */ /* 0x000fe2000001140d */
[C---:B------:R-:W-:Y:S01]  /*2260*/  VIADD R131, R138.reuse, 0x20 ;  /* 0x000000208a837836 */ /* 0x040fe20000000000 */
[C---:B------:R-:W-:Y:S01]  /*2270*/  IADD3 R132, PT, PT, R138.reuse, 0x10, RZ ;  /* 0x000000108a847810 */ /* 0x040fe20007ffe0ff */
[----:B------:R-:W-:Y:S01]  /*2280*/  VIADD R129, R138, 0x40 ;  /* 0x000000408a817836 */ /* 0x000fe20000000000 */
[C---:B------:R-:W-:Y:S01]  /*2290*/  SHF.L.U32 R133, R13.reuse, 0x4, RZ ;  /* 0x000000040d857819 */ /* 0x040fe200000006ff */
[----:B------:R-:W-:Y:S01]  /*22a0*/  IMAD R79, R12, R13, RZ ;  /* 0x0000000d0c4f7224 */ /* 0x000fe200078e02ff */
[C---:B------:R-:W-:Y:S01]  /*22b0*/  SHF.L.U32 R105, R13.reuse, 0x6, RZ ;  /* 0x000000060d697819 */ /* 0x040fe200000006ff */
[C---:B------:R-:W-:Y:S01]  /*22c0*/  IMAD R117, R13.reuse, 0x30, RZ ;  /* 0x000000300d757824 */ /* 0x040fe200078e02ff */
[C---:B------:R-:W-:Y:S01]  /*22d0*/  SHF.L.U32 R104, R13.reuse, 0x7, RZ ;  /* 0x000000070d687819 */ /* 0x040fe200000006ff */
        /* <DEDUP_REMOVED lines=20> */
[----:B------:R-:W-:Y:S01]  /*2420*/  IMAD.SHL.U32 R106, R13, 0x20, RZ ;  /* 0x000000200d6a7824 */ /* 0x000fe200078e00ff */
[----:B------:R-:W-:Y:S01]  /*2430*/  MOV R83, R231 ;  /* 0x000000e700537202 */ /* 0x000fe20000000f00 */
[C---:B------:R-:W-:Y:S01]  /*2440*/  VIADD R127, R138.reuse, 0x60 ;  /* 0x000000608a7f7836 */ /* 0x040fe20000000000 */
        /* <DEDUP_REMOVED lines=28> */
[----:B----4-:R-:W-:-:S03]  /*2610*/  SHF.L.U64.HI R61, R140, 0x5, R141 ;  /* 0x000000058c3d7819 */ /* 0x010fc6000001028d */
[----:B------:R-:W-:Y:S01]  /*2620*/  IMAD R7, R9, R237, RZ ;  /* 0x000000ed09077224 */ /* 0x000fe200078e02ff */
[----:B------:R-:W-:Y:S01]  /*2630*/  SHF.R.S32.HI R9, RZ, 0x1f, R55 ;  /* 0x0000001fff097819 */ /* 0x000fe20000011437 */
[----:B------:R-:W-:Y:S01]  /*2640*/  IMAD R8, R141, R55, RZ ;  /* 0x000000378d087224 */ /* 0x000fe200078e02ff */
[C---:B------:R-:W-:Y:S01]  /*2650*/  SHF.L.U64.HI R67, R142.reuse, 0x5, R143 ;  /* 0x000000058e437819 */ /* 0x040fe2000001028f */
[----:B------:R-:W-:Y:S01]  /*2660*/  IMAD.WIDE.U32 R24, R55, R140, R24 ;  /* 0x0000008c37187225 */ /* 0x000fe200078e0018 */
[----:B------:R-:W-:Y:S02]  /*2670*/  IADD3 R23, PT, PT, R23, R7, RZ ;  /* 0x0000000717177210 */ /* 0x000fe40007ffe0ff */
[C---:B------:R-:W-:Y:S01]  /*2680*/  SHF.L.U32 R68, R142.reuse, 0x5, RZ ;  /* 0x000000058e447819 */ /* 0x040fe200000006ff */
[----:B------:R-:W-:Y:S01]  /*2690*/  IMAD R7, R143, R55, RZ ;  /* 0x000000378f077224 */ /* 0x000fe200078e02ff */
[----:B------:R-:W-:Y:S01]  /*26a0*/  SHF.L.U64.HI R69, R142, 0x6, R143 ;  /* 0x000000068e457819 */ /* 0x000fe2000001028f */
[-C--:B------:R-:W-:Y:S01]  /*26b0*/  IMAD R8, R140, R9.reuse, R8 ;  /* 0x000000098c087224 */ /* 0x080fe200078e0208 */
[C---:B------:R-:W-:Y:S01]  /*26c0*/  SHF.L.U32 R70, R142.reuse, 0x6, RZ ;  /* 0x000000068e467819 */ /* 0x040fe200000006ff */
[C---:B------:R-:W-:Y:S01]  /*26d0*/  IMAD R7, R142.reuse, R9, R7 ;  /* 0x000000098e077224 */ /* 0x040fe200078e0207 */
[C---:B------:R-:W-:Y:S01]  /*26e0*/  SHF.L.U64.HI R71, R142.reuse, 0x7, R143 ;  /* 0x000000078e477819 */ /* 0x040fe2000001028f */
[----:B------:R-:W-:Y:S01]  /*26f0*/  IMAD.WIDE.U32 R22, R55, R142, R22 ;  /* 0x0000008e37167225 */ /* 0x000fe200078e0016 */
[----:B------:R-:W-:-:S02]  /*2700*/  SHF.L.U64.HI R84, R142, 0x4, R143 ;  /* 0x000000048e547819 */ /* 0x000fc4000001028f */
[----:B------:R-:W-:Y:S01]  /*2710*/  SHF.L.U32 R85, R142, 0x4, RZ ;  /* 0x000000048e557819 */ /* 0x000fe200000006ff */
[-C--:B------:R-:W-:Y:S01]  /*2720*/  IMAD R9, R21, R6.reuse, RZ ;  /* 0x0000000615097224 */ /* 0x080fe200078e02ff */
[----:B------:R-:W-:Y:S01]  /*2730*/  IADD3 R23, PT, PT, R23, R7, RZ ;  /* 0x0000000717177210 */ /* 0x000fe20007ffe0ff */
[----:B------:R-:W-:Y:S02]  /*2740*/  IMAD.IADD R25, R25, 0x1, R8 ;  /* 0x0000000119197824 */ /* 0x000fe400078e0208 */
[----:B------:R-:W-:Y:S02]  /*2750*/  IMAD R8, R15, R6, RZ ;  /* 0x000000060f087224 */ /* 0x000fe400078e02ff */
[----:B------:R-:W-:Y:S01]  /*2760*/  IMAD R7, R20, R0, R9 ;  /* 0x0000000014077224 */ /* 0x000fe200078e0209 */
[----:B------:R-:W-:Y:S01]  /*2770*/  SHF.R.S32.HI R9, RZ, 0x1f, R56 ;  /* 0x0000001fff097819 */ /* 0x000fe20000011438 */
[----:B------:R-:W-:-:S04]  /*2780*/  IMAD.WIDE.U32 R20, R6, R20, R24 ;  /* 0x0000001406147225 */ /* 0x000fc800078e0018 */
[----:B------:R-:W-:Y:S02]  /*2790*/  IMAD R0, R14, R0, R8 ;  /* 0x000000000e007224 */ /* 0x000fe400078e0208 */
[----:B------:R-:W-:Y:S01]  /*27a0*/  IMAD.WIDE.U32 R14, R6, R14, R22 ;  /* 0x0000000e060e7225 */ /* 0x000fe200078e0016 */
[----:B------:R-:W-:Y:S02]  /*27b0*/  IADD3 R23, PT, PT, R21, R7, RZ ;  /* 0x0000000715177210 */ /* 0x000fe40007ffe0ff */
[----:B------:R-:W-:Y:S01]  /*27c0*/  IADD3 R6, P0, PT, -R56, R138, RZ ;  /* 0x0000008a38067210 */ /* 0x000fe20007f1e1ff */
[----:B------:R-:W-:Y:S01]  /*27d0*/  IMAD.IADD R21, R15, 0x1, R0 ;  /* 0x000000010f157824 */ /* 0x000fe200078e0200 */
[----:B------:R-:W-:Y:S01]  /*27e0*/  MOV R22, R20 ;  /* 0x0000001400167202 */ /* 0x000fe20000000f00 */
[----:B------:R-:W-:Y:S01]  /*27f0*/  IMAD R0, R138, R13, R59 ;  /* 0x0000000d8a007224 */ /* 0x000fe200078e023b */
[----:B------:R-:W-:Y:S01]  /*2800*/  MOV R20, R14 ;  /* 0x0000000e00147202 */ /* 0x000fe20000000f00 */
[----:B------:R-:W-:-:S02]  /*2810*/  IMAD.X R9, RZ, RZ, ~R9, P0 ;  /* 0x000000ffff097224 */ /* 0x000fc400000e0e09 */
[----:B------:R-:W-:Y:S01]  /*2820*/  IMAD.IADD R7, R59, 0x1, R0 ;  /* 0x000000013b077824 */ /* 0x000fe200078e0200 */
[----:B------:R-:W-:Y:S01]  /*2830*/  IADD3 R14, P0, PT, R79, R0, RZ ;  /* 0x000000004f0e7210 */ /* 0x000fe20007f1e0ff */
[C---:B------:R-:W-:Y:S02]  /*2840*/  IMAD R73, R9.reuse, R140, RZ ;  /* 0x0000008c09497224 */ /* 0x040fe400078e02ff */
[----:B------:R-:W-:Y:S01]  /*2850*/  IMAD R9, R9, R142, RZ ;  /* 0x0000008e09097224 */ /* 0x000fe200078e02ff */
[----:B------:R-:W-:Y:S01]  /*2860*/  LEA.HI.X.SX32 R0, R0, R78, 0x1, P0 ;  /* 0x0000004e00007211 */ /* 0x000fe200000f0eff */
[-C--:B------:R-:W-:Y:S01]  /*2870*/  IMAD R73, R141, R6.reuse, R73 ;  /* 0x000000068d497224 */ /* 0x080fe200078e0249 */
[----:B------:R-:W-:Y:S01]  /*2880*/  IADD3 R79, P0, PT, R79, R7, RZ ;  /* 0x000000074f4f7210 */ /* 0x000fe20007f1e0ff */
[----:B------:R-:W-:Y:S01]  /*2890*/  IMAD.WIDE.U32 R22, R140, R6, R22 ;  /* 0x000000068c167225 */ /* 0x000fe200078e0016 */
[----:B------:R-:W-:Y:S02]  /*28a0*/  SHF.L.U64.HI R0, R14, 0x1, R0 ;  /* 0x000000010e007819 */ /* 0x000fe40000010200 */
[----:B------:R-:W-:Y:S01]  /*28b0*/  LEA.HI.X.SX32 R78, R7, R78, 0x1, P0 ;  /* 0x0000004e074e7211 */ /* 0x000fe200000f0eff */
[----:B------:R-:W-:Y:S01]  /*28c0*/  IMAD R9, R143, R6, R9 ;  /* 0x000000068f097224 */ /* 0x000fe200078e0209 */
[----:B------:R-:W-:Y:S01]  /*28d0*/  LEA R74, P1, R22, R18, 0x1 ;  /* 0x00000012164a7211 */ /* 0x000fe200078208ff */
[----:B------:R-:W-:Y:S01]  /*28e0*/  IMAD.WIDE.U32 R20, R142, R6, R20 ;  /* 0x000000068e147225 */ /* 0x000fe200078e0014 */
[----:B------:R-:W-:-:S02]  /*28f0*/  SHF.L.U64.HI R78, R79, 0x1, R78 ;  /* 0x000000014f4e7819 */ /* 0x000fc4000001024e */
[----:B------:R-:W-:Y:S01]  /*2900*/  SHF.L.U32 R14, R14, 0x1, RZ ;  /* 0x000000010e0e7819 */ /* 0x000fe200000006ff */
[----:B------:R-:W-:Y:S01]  /*2910*/  IMAD.SHL.U32 R79, R79, 0x2, RZ ;  /* 0x000000024f4f7824 */ /* 0x000fe200078e00ff */
[----:B------:R-:W-:Y:S01]  /*2920*/  IADD3 R9, PT, PT, R21, R9, RZ ;  /* 0x0000000915097210 */ /* 0x000fe20007ffe0ff */
[----:B------:R-:W-:Y:S01]  /*2930*/  IMAD.IADD R73, R23, 0x1, R73 ;  /* 0x0000000117497824 */ /* 0x000fe200078e0249 */
[----:B------:R-:W-:Y:S01]  /*2940*/  LEA R12, P0, R20, R16, 0x1 ;  /* 0x00000010140c7211 */ /* 0x000fe200078008ff */
[C---:B------:R-:W-:Y:S01]  /*2950*/  IMAD R63, R143.reuse, 0x60, RZ ;  /* 0x000000608f3f7824 */ /* 0x040fe200078e02ff */
[----:B------:R-:W-:Y:S01]  /*2960*/  IADD3 R77, P3, PT, R4, R79, RZ ;  /* 0x0000004f044d7210 */ /* 0x000fe20007f7e0ff */
[C---:B------:R-:W-:Y:S01]  /*2970*/  IMAD R65, R143.reuse, 0xc0, RZ ;  /* 0x000000c08f417824 */ /* 0x040fe200078e02ff */
[----:B------:R-:W-:Y:S01]  /*2980*/  LEA.HI.X R73, R22, R19, R73, 0x1, P1 ;  /* 0x0000001316497211 */ /* 0x000fe200008f0c49 */
[----:B------:R-:W-:Y:S01]  /*2990*/  IMAD R66, R143, 0xe0, RZ ;  /* 0x000000e08f427824 */ /* 0x000fe200078e02ff */
[----:B------:R-:W-:Y:S01]  /*29a0*/  IADD3 R79, P2, PT, R2, R79, RZ ;  /* 0x0000004f024f7210 */ /* 0x000fe20007f5e0ff */
[----:B------:R-:W-:Y:S01]  /*29b0*/  IMAD.WIDE.U32 R152, R142, 0x60, RZ ;  /* 0x000000608e987825 */ /* 0x000fe200078e00ff */
[----:B------:R-:W-:-:S02]  /*29c0*/  LEA.HI.X R9, R20, R17, R9, 0x1, P0 ;  /* 0x0000001114097211 */ /* 0x000fc400000f0c09 */
[-C--:B------:R-:W-:Y:S01]  /*29d0*/  IADD3 R32, P1, PT, R4, R14.reuse, RZ ;  /* 0x0000000e04207210 */ /* 0x080fe20007f3e0ff */
[----:B------:R-:W-:Y:S01]  /*29e0*/  IMAD.WIDE.U32 R148, R142, 0xc0, RZ ;  /* 0x000000c08e947825 */ /* 0x000fe200078e00ff */
[----:B------:R-:W-:Y:S02]  /*29f0*/  IADD3 R14, P0, PT, R2, R14, RZ ;  /* 0x0000000e020e7210 */ /* 0x000fe40007f1e0ff */
[-C--:B------:R-:W-:Y:S01]  /*2a00*/  IADD3.X R33, PT, PT, R5, R0.reuse, RZ, P1, !PT ;  /* 0x0000000005217210 */ /* 0x080fe20000ffe4ff */
[C---:B------:R-:W-:Y:S01]  /*2a10*/  IMAD.WIDE.U32 R146, R142.reuse, 0xe0, RZ ;  /* 0x000000e08e927825 */ /* 0x040fe200078e00ff */
[----:B------:R-:W-:Y:S02]  /*2a20*/  IADD3.X R15, PT, PT, R3, R0, RZ, P0, !PT ;  /* 0x00000000030f7210 */ /* 0x000fe400007fe4ff */
[----:B------:R-:W-:Y:S01]  /*2a30*/  IADD3 R63, PT, PT, R153, R63, RZ ;  /* 0x0000003f993f7210 */ /* 0x000fe20007ffe0ff */
[----:B------:R-:W-:Y:S01]  /*2a40*/  IMAD R64, R143, 0xa0, RZ ;  /* 0x000000a08f407824 */ /* 0x000fe200078e02ff */
[----:B------:R-:W-:Y:S01]  /*2a50*/  IADD3 R65, PT, PT, R149, R65, RZ ;  /* 0x0000004195417210 */ /* 0x000fe20007ffe0ff */
[----:B------:R-:W-:Y:S01]  /*2a60*/  IMAD.WIDE.U32 R150, R142, 0xa0, RZ ;  /* 0x000000a08e967825 */ /* 0x000fe200078e00ff */
[----:B------:R-:W-:-:S03]  /*2a70*/  IADD3 R66, PT, PT, R147, R66, RZ ;  /* 0x0000004293427210 */ /* 0x000fc60007ffe0ff */
[--C-:B------:R-:W-:Y:S02]  /*2a80*/  IMAD.X R76, R5, 0x1, R78.reuse, P3 ;  /* 0x00000001054c7824 */ /* 0x100fe400018e064e */
[----:B------:R-:W-:Y:S01]  /*2a90*/  IMAD.X R78, R3, 0x1, R78, P2 ;  /* 0x00000001034e7824 */ /* 0x000fe200010e064e */
[----:B------:R-:W-:Y:S01]  /*2aa0*/  ISETP.GE.AND P2, PT, R10, R234, PT ;  /* 0x000000ea0a00720c */ /* 0x000fe20003f46270 */
[----:B------:R-:W-:Y:S02]  /*2ab0*/  IMAD.SHL.U32 R62, R140, 0x20, RZ ;  /* 0x000000208c3e7824 */ /* 0x000fe400078e00ff */
[----:B------:R-:W-:Y:S02]  /*2ac0*/  IMAD.SHL.U32 R72, R142, 0x80, RZ ;  /* 0x000000808e487824 */ /* 0x000fe400078e00ff */
[----:B------:R-:W-:-:S08]  /*2ad0*/  IMAD.IADD R64, R151, 0x1, R64 ;  /* 0x0000000197407824 */ /* 0x000fd000078e0240 */
.L_x_3574:
        /* <DEDUP_REMOVED lines=22> */
[----:B------:R-:W-:Y:S01]  /*2c40*/  IMAD.X R27, R73, 0x1, R61, P0 ;  /* 0x00000001491b7824 */ /* 0x000fe200000e063d */
        /* <DEDUP_REMOVED lines=174> */
[C---:B------:R-:W-:Y:S02]  /*3730*/  LEA R22, P5, R52.reuse, R81, 0x1 ;  /* 0x0000005134167211 */ /* 0x040fe400078a08ff */
        /* <DEDUP_REMOVED lines=121> */
.L_x_3505:
        /* <DEDUP_REMOVED lines=77> */
.L_x_3509:
[----:B------:R-:W-:Y:S05]  /*43a0*/  BSYNC.RECONVERGENT B0 ;  /* 0x0000000000007941 */ /* 0x000fea0003800200 */
.L_x_3508:
        /* <DEDUP_REMOVED lines=57> */
.L_x_3511:
[----:B------:R-:W-:Y:S05]  /*4740*/  BSYNC.RECONVERGENT B0 ;  /* 0x0000000000007941 */ /* 0x000fea0003800200 */
.L_x_3510:
        /* <DEDUP_REMOVED lines=57> */
.L_x_3513:
[----:B------:R-:W-:Y:S05]  /*4ae0*/  BSYNC.RECONVERGENT B0 ;  /* 0x0000000000007941 */ /* 0x000fea0003800200 */
.L_x_3512:
        /* <DEDUP_REMOVED lines=58> */
.L_x_3515:
[----:B------:R-:W-:Y:S05]  /*4e90*/  BSYNC.RECONVERGENT B0 ;  /* 0x0000000000007941 */ /* 0x000fea0003800200 */
.L_x_3514:
        /* <DEDUP_REMOVED lines=61> */
.L_x_3517:
[----:B------:R-:W-:Y:S05]  /*5270*/  BSYNC.RECONVERGENT B0 ;  /* 0x0000000000007941 */ /* 0x000fea0003800200 */
.L_x_3516:
        /* <DEDUP_REMOVED lines=58> */
.L_x_3519:
[----:B------:R-:W-:Y:S05]  /*5620*/  BSYNC.RECONVERGENT B0 ;  /* 0x0000000000007941 */ /* 0x000fea0003800200 */
.L_x_3518:
        /* <DEDUP_REMOVED lines=61> */
.L_x_3521:
[----:B------:R-:W-:Y:S05]  /*5a00*/  BSYNC.RECONVERGENT B0 ;  /* 0x0000000000007941 */ /* 0x000fea0003800200 */
.L_x_3520:
        /* <DEDUP_REMOVED lines=60> */
.L_x_3523:
[----:B------:R-:W-:Y:S05]  /*5dd0*/  BSYNC.RECONVERGENT B0 ;  /* 0x0000000000007941 */ /* 0x000fea0003800200 */
.L_x_3522:
        /* <DEDUP_REMOVED lines=61> */
.L_x_3525:
[----:B------:R-:W-:Y:S05]  /*61b0*/  BSYNC.RECONVERGENT B0 ;  /* 0x0000000000007941 */ /* 0x000fea0003800200 */
.L_x_3524:
        /* <DEDUP_REMOVED lines=58> */
.L_x_3527:
[----:B------:R-:W-:Y:S05]  /*6560*/  BSYNC.RECONVERGENT B0 ;  /* 0x0000000000007941 */ /* 0x000fea0003800200 */
.L_x_3526:
        /* <DEDUP_REMOVED lines=70> */
.L_x_3529:
[----:B------:R-:W-:Y:S05]  /*69d0*/  BSYNC.RECONVERGENT B0 ;  /* 0x0000000000007941 */ /* 0x000fea0003800200 */
.L_x_3528:
        /* <DEDUP_REMOVED lines=59> */
.L_x_3531:
[----:B------:R-:W-:Y:S05]  /*6d90*/  BSYNC.RECONVERGENT B0 ;  /* 0x0000000000007941 */ /* 0x000fea0003800200 */
.L_x_3530:
        /* <DEDUP_REMOVED lines=59> */
.L_x_3533:
[----:B------:R-:W-:Y:S05]  /*7150*/  BSYNC.RECONVERGENT B0 ;  /* 0x0000000000007941 */ /* 0x000fea0003800200 */
.L_x_3532:
        /* <DEDUP_REMOVED lines=59> */
.L_x_3535:
[----:B------:R-:W-:Y:S05]  /*7510*/  BSYNC.RECONVERGENT B0 ;  /* 0x0000000000007941 */ /* 0x000fea0003800200 */
.L_x_3534:
        /* <DEDUP_REMOVED lines=59> */
.L_x_3537:
[----:B------:R-:W-:Y:S05]  /*78d0*/  BSYNC.RECONVERGENT B0 ;  /* 0x0000000000007941 */ /* 0x000fea0003800200 */
.L_x_3536:
        /* <DEDUP_REMOVED lines=59> */
.L_x_3539:
[----:B------:R-:W-:Y:S05]  /*7c90*/  BSYNC.RECONVERGENT B0 ;  /* 0x0000000000007941 */ /* 0x000fea0003800200 */
.L_x_3538:
[----:B------:R-:W5:Y:S02]  /*7ca0*/  LD.E R0, desc[UR4][R164.64+0xd0] ;  /* 0x0000d004a4007980 */ /* 0x000f64000c101900 */
[----:B-----5:R-:W-:Y:S05]  /*7cb0*/  IMAD.U32 R0, R0, -0x80, RZ ;  /* 0xffffff8000007824 */ /* 0x020fea00078e00ff */
[C---:B------:R-:W-:Y:S02]  /*7cc0*/  LEA R14, P1, R0.reuse, R14, 0x1 ;  /* 0x0000000e000e7211 */ /* 0x040fe400078208ff */
[C---:B------:R-:W-:Y:S02]  /*7cd0*/  LEA R32, P0, R0.reuse, R32, 0x1 ;  /* 0x0000002000207211 */ /* 0x040fe400078008ff */
[C---:B------:R-:W-:Y:S02]  /*7ce0*/  LEA.HI.X.SX32 R15, R0.reuse, R15, 0x1, P1 ;  /* 0x0000000f000f7211 */ /* 0x040fe400008f0eff */
[----:B------:R-:W-:Y:S01]  /*7cf0*/  LEA.HI.X.SX32 R33, R0, R33, 0x1, P0 ;  /* 0x0000002100217211 */ /* 0x000fe200000f0eff */
[----:B------:R-:W-:Y:S05]  /*7d00*/  BRA `(.L_x_3506) ;  /* 0x0000006000987947 */ /* 0x000fea0003800000 */
.L_x_3507:
        /* <DEDUP_REMOVED lines=101> */
.L_x_3541:
[----:B------:R-:W-:Y:S05]  /*8360*/  BSYNC.RECONVERGENT B0 ;  /* 0x0000000000007941 */ /* 0x000fea0003800200 */
.L_x_3540:
[C---:B------:R-:W-:Y:S01]  /*8370*/  ISETP.GE.OR P5, PT, R132.reuse, R102, P3 ;  /* 0x000000668400720c */ /* 0x040fe20001fa6670 */
[----:B------:R-:W-:Y:S01]  /*8380*/  BSSY.RECONVERGENT B0, `(.L_x_3542) ;  /* 0x000005f000007945 */ /* 0x000fe20003800200 */
[C---:B------:R-:W-:Y:S02]  /*8390*/  LEA R20, P4, R85.reuse, R12, 0x1 ;  /* 0x0000000c55147211 */ /* 0x040fe400078808ff */
        /* <DEDUP_REMOVED lines=93> */
.L_x_3543:
[----:B------:R-:W-:Y:S05]  /*8970*/  BSYNC.RECONVERGENT B0 ;  /* 0x0000000000007941 */ /* 0x000fea0003800200 */
.L_x_3542:
        /* <DEDUP_REMOVED lines=99> */
.L_x_3545:
[----:B------:R-:W-:Y:S05]  /*8fb0*/  BSYNC.RECONVERGENT B0 ;  /* 0x0000000000007941 */ /* 0x000fea0003800200 */
.L_x_3544:
        /* <DEDUP_REMOVED lines=93> */
.L_x_3547:
[----:B------:R-:W-:Y:S05]  /*9590*/  BSYNC.RECONVERGENT B0 ;  /* 0x0000000000007941 */ /* 0x000fea0003800200 */
.L_x_3546:
        /* <DEDUP_REMOVED lines=94> */
.L_x_3549:
[----:B------:R-:W-:Y:S05]  /*9b80*/  BSYNC.RECONVERGENT B0 ;  /* 0x0000000000007941 */ /* 0x000fea0003800200 */
.L_x_3548:
        /* <DEDUP_REMOVED lines=97> */
.L_x_3551:
[----:B------:R-:W-:Y:S05]  /*a1a0*/  BSYNC.RECONVERGENT B0 ;  /* 0x0000000000007941 */ /* 0x000fea0003800200 */
.L_x_3550:
        /* <DEDUP_REMOVED lines=94> */
.L_x_3553:
[----:B------:R-:W-:Y:S05]  /*a790*/  BSYNC.RECONVERGENT B0 ;  /* 0x0000000000007941 */ /* 0x000fea0003800200 */
.L_x_3552:
        /* <DEDUP_REMOVED lines=97> */
.L_x_3555:
[----:B------:R-:W-:Y:S05]  /*adb0*/  BSYNC.RECONVERGENT B0 ;  /* 0x0000000000007941 */ /* 0x000fea0003800200 */
.L_x_3554:
        /* <DEDUP_REMOVED lines=97> */
.L_x_3557:
[----:B------:R-:W-:Y:S05]  /*b3d0*/  BSYNC.RECONVERGENT B0 ;  /* 0x0000000000007941 */ /* 0x000fea0003800200 */
.L_x_3556:
        /* <DEDUP_REMOVED lines=97> */
.L_x_3559:
[----:B------:R-:W-:Y:S05]  /*b9f0*/  BSYNC.RECONVERGENT B0 ;  /* 0x0000000000007941 */ /* 0x000fea0003800200 */
.L_x_3558:
        /* <DEDUP_REMOVED lines=95> */
.L_x_3561:
[----:B------:R-:W-:Y:S05]  /*bff0*/  BSYNC.RECONVERGENT B0 ;  /* 0x0000000000007941 */ /* 0x000fea0003800200 */
.L_x_3560:
        /* <DEDUP_REMOVED lines=98> */
.L_x_3563:
[----:B------:R-:W-:Y:S05]  /*c620*/  BSYNC.RECONVERGENT B0 ;  /* 0x0000000000007941 */ /* 0x000fea0003800200 */
.L_x_3562:
        /* <DEDUP_REMOVED lines=98> */
.L_x_3565:
[----:B------:R-:W-:Y:S05]  /*cc50*/  BSYNC.RECONVERGENT B0 ;  /* 0x0000000000007941 */ /* 0x000fea0003800200 */
.L_x_3564:
        /* <DEDUP_REMOVED lines=98> */
.L_x_3567:
[----:B------:R-:W-:Y:S05]  /*d280*/  BSYNC.RECONVERGENT B0 ;  /* 0x0000000000007941 */ /* 0x000fea0003800200 */
.L_x_3566:
        /* <DEDUP_REMOVED lines=99> */
.L_x_3569:
[----:B------:R-:W-:Y:S05]  /*d8c0*/  BSYNC.RECONVERGENT B0 ;  /* 0x0000000000007941 */ /* 0x000fea0003800200 */
.L_x_3568:
        /* <DEDUP_REMOVED lines=95> */
.L_x_3571:
[----:B------:R-:W-:Y:S05]  /*dec0*/  BSYNC.RECONVERGENT B0 ;  /* 0x0000000000007941 */ /* 0x000fea0003800200 */
.L_x_3570:
        /* <DEDUP_REMOVED lines=10> */
.L_x_3506:
[----:B------:R-:W-:Y:S05]  /*df70*/  BSYNC.RECONVERGENT B1 ;  /* 0x0000000000017941 */ /* 0x000fea0003800200 */
.L_x_3504:
        /* <DEDUP_REMOVED lines=48> */
[----:B------:R-:W-:Y:S01]  /*e280*/  ISETP.GT.U32.AND P0, PT, R7, R3, PT ;  /* 0x000000030700720c */ /* 0x000fe20003f04070 */
        /* <DEDUP_REMOVED lines=52> */
.L_x_3573:
[----:B------:R-:W-:Y:S05]  /*e5d0*/  BSYNC.RECONVERGENT B0 ;  /* 0x0000000000007941 */ /* 0x000fea0003800200 */
.L_x_3572:
[----:B------:R-:W-:Y:S11]  /*e5e0*/  ISETP.GT.AND P0, PT, R75, R54, PT ;  /* 0x000000364b00720c */ /* 0x000ff60003f04270 */
[----:B------:R-:W-:Y:S02]  /*e5f0*/  @!UPT UIADD3 URZ, UPT, UPT, URZ, URZ, URZ ;  /* 0x000000fffffff290 */ /* 0x000fe4000fffe0ff */
[----:B------:R-:W-:Y:S05]  /*e600*/  @P0 BRA `(.L_x_3574) ;  /* 0xffffff4400340947 */ /* 0x000fea000383ffff */
.L_x_3503:
        /* <DEDUP_REMOVED lines=19> */
.L_x_3579:
[----:B------:R2:W-:Y:S02]  /*e740*/  STS.128 [R47], RZ ;  /* 0x000000ff2f007388 */ /* 0x0005e40000000c00 */
.L_x_3578:
[----:B------:R-:W-:Y:S05]  /*e750*/  BSYNC.RECONVERGENT B0 ;  /* 0x0000000000007941 */ /* 0x000fea0003800200 */
.L_x_3577:
        /* <DEDUP_REMOVED lines=17> */
.L_x_3581:
[----:B------:R-:W-:Y:S05]  /*e870*/  BSYNC.RECONVERGENT B0 ;  /* 0x0000000000007941 */ /* 0x000fea0003800200 */
.L_x_3580:
        /* <DEDUP_REMOVED lines=11> */
.L_x_3583:
[----:B------:R-:W-:Y:S05]  /*e930*/  BSYNC.RECONVERGENT B0 ;  /* 0x0000000000007941 */ /* 0x000fea0003800200 */
.L_x_3582:
        /* <DEDUP_REMOVED lines=11> */
.L_x_3576:
        /* <DEDUP_REMOVED lines=87> */
.L_x_3590:
[----:B------:R-:W-:Y:S05]  /*ef60*/  BSYNC.RECONVERGENT B0 ;  /* 0x0000000000007941 */ /* 0x000fea0003800200 */
.L_x_3589:
[----:B-----5:R3:W-:Y:S01]  /*ef70*/  STS.128 [R47], R12 ;  /* 0x0000000c2f007388 */ /* 0x0207e20000000c00 */
[----:B------:R-:W-:Y:S05]  /*ef80*/  BRA `(.L_x_3587) ;  /* 0x0000000000047947 */ /* 0x000fea0003800000 */
.L_x_3588:
[----:B------:R2:W-:Y:S02]  /*ef90*/  STS.128 [R47], RZ ;  /* 0x000000ff2f007388 */ /* 0x0005e40000000c00 */
.L_x_3587:
[----:B------:R-:W-:Y:S05]  /*efa0*/  BSYNC.RECONVERGENT B1 ;  /* 0x0000000000017941 */ /* 0x000fea0003800200 */
.L_x_3586:
        /* <DEDUP_REMOVED lines=65> */
.L_x_3594:
[----:B------:R-:W-:Y:S05]  /*f3c0*/  BSYNC.RECONVERGENT B0 ;  /* 0x0000000000007941 */ /* 0x000fea0003800200 */
.L_x_3593:
[----:B-----5:R1:W-:Y:S02]  /*f3d0*/  STS.128 [R47+0x800], R12 ;  /* 0x0008000c2f007388 */ /* 0x0203e40000000c00 */
.L_x_3592:
[----:B------:R-:W-:Y:S05]  /*f3e0*/  BSYNC.RECONVERGENT B1 ;  /* 0x0000000000017941 */ /* 0x000fea0003800200 */
.L_x_3591:
        /* <DEDUP_REMOVED lines=66> */
.L_x_3598:
[----:B------:R-:W-:Y:S05]  /*f810*/  BSYNC.RECONVERGENT B0 ;  /* 0x0000000000007941 */ /* 0x000fea0003800200 */
.L_x_3597:
[----:B-----5:R1:W-:Y:S02]  /*f820*/  STS.128 [R47+0x1000], R12 ;  /* 0x0010000c2f007388 */ /* 0x0203e40000000c00 */
.L_x_3596:
[----:B------:R-:W-:Y:S05]  /*f830*/  BSYNC.RECONVERGENT B1 ;  /* 0x0000000000017941 */ /* 0x000fea0003800200 */
.L_x_3595:
        /* <DEDUP_REMOVED lines=67> */
.L_x_3600:
[----:B------:R-:W-:Y:S05]  /*fc70*/  BSYNC.RECONVERGENT B0 ;  /* 0x0000000000007941 */ /* 0x000fea0003800200 */
.L_x_3599:
[----:B-----5:R1:W-:Y:S01]  /*fc80*/  STS.128 [R47+0x1800], R12 ;  /* 0x0018000c2f007388 */ /* 0x0203e20000000c00 */
[----:B------:R-:W-:Y:S05]  /*fc90*/  BRA `(.L_x_3584) ;  /* 0x0000001800587947 */ /* 0x000fea0003800000 */
.L_x_3585:
        /* <DEDUP_REMOVED lines=100> */
.L_x_3605:
[----:B------:R-:W-:Y:S05]  /*102e0*/  BSYNC.RECONVERGENT B0 ;  /* 0x0000000000007941 */ /* 0x000fea0003800200 */
.L_x_3604:
[----:B-----5:R2:W-:Y:S01]  /*102f0*/  STS.128 [R47], R20 ;  /* 0x000000142f007388 */ /* 0x0205e20000000c00 */
[----:B------:R-:W-:Y:S05]  /*10300*/  BRA `(.L_x_3602) ;  /* 0x0000000000047947 */ /* 0x000fea0003800000 */
.L_x_3603:
[----:B------:R3:W-:Y:S02]  /*10310*/  STS.128 [R47], RZ ;  /* 0x000000ff2f007388 */ /* 0x0007e40000000c00 */
.L_x_3602:
[----:B------:R-:W-:Y:S05]  /*10320*/  BSYNC.RECONVERGENT B1 ;  /* 0x0000000000017941 */ /* 0x000fea0003800200 */
.L_x_3601:
        /* <DEDUP_REMOVED lines=96> */
.L_x_3609:
[----:B------:R-:W-:Y:S05]  /*10930*/  BSYNC.RECONVERGENT B0 ;  /* 0x0000000000007941 */ /* 0x000fea0003800200 */
.L_x_3608:
[----:B-----5:R1:W-:Y:S02]  /*10940*/  STS.128 [R47+0x800], R20 ;  /* 0x000800142f007388 */ /* 0x0203e40000000c00 */
.L_x_3607:
[----:B------:R-:W-:Y:S05]  /*10950*/  BSYNC.RECONVERGENT B1 ;  /* 0x0000000000017941 */ /* 0x000fea0003800200 */
.L_x_3606:
        /* <DEDUP_REMOVED lines=97> */
.L_x_3613:
[----:B------:R-:W-:Y:S05]  /*10f70*/  BSYNC.RECONVERGENT B0 ;  /* 0x0000000000007941 */ /* 0x000fea0003800200 */
.L_x_3612:
[----:B-----5:R2:W-:Y:S02]  /*10f80*/  STS.128 [R47+0x1000], R20 ;  /* 0x001000142f007388 */ /* 0x0205e40000000c00 */
.L_x_3611:
[----:B------:R-:W-:Y:S05]  /*10f90*/  BSYNC.RECONVERGENT B1 ;  /* 0x0000000000017941 */ /* 0x000fea0003800200 */
.L_x_3610:
        /* <DEDUP_REMOVED lines=100> */
.L_x_3615:
[----:B------:R-:W-:Y:S05]  /*115e0*/  BSYNC.RECONVERGENT B0 ;  /* 0x0000000000007941 */ /* 0x000fea0003800200 */
.L_x_3614:
[----:B-----5:R1:W-:Y:S02]  /*115f0*/  STS.128 [R47+0x1800], R20 ;  /* 0x001800142f007388 */ /* 0x0203e40000000c00 */
.L_x_3584:
[----:B------:R-:W-:Y:S05]  /*11600*/  BSYNC.RECONVERGENT B2 ;  /* 0x0000000000027941 */ /* 0x000fea0003800200 */
.L_x_3575:
        /* <DEDUP_REMOVED lines=13> */
.L_x_3618:
[----:B------:R1:W-:Y:S02]  /*116e0*/  STS.128 [R47+0x2000], RZ ;  /* 0x002000ff2f007388 */ /* 0x0003e40000000c00 */
.L_x_3617:
[----:B------:R-:W-:Y:S05]  /*116f0*/  BSYNC.RECONVERGENT B0 ;  /* 0x0000000000007941 */ /* 0x000fea0003800200 */
.L_x_3616:
        /* <DEDUP_REMOVED lines=14> */
.L_x_3621:
[----:B------:R1:W-:Y:S02]  /*117e0*/  STS.128 [R47+0x2800], RZ ;  /* 0x002800ff2f007388 */ /* 0x0003e40000000c00 */
.L_x_3620:
[----:B------:R-:W-:Y:S05]  /*117f0*/  BSYNC.RECONVERGENT B0 ;  /* 0x0000000000007941 */ /* 0x000fea0003800200 */
.L_x_3619:
        /* <DEDUP_REMOVED lines=12> */
.L_x_3624:
[----:B------:R1:W-:Y:S02]  /*118c0*/  STS.128 [R47+0x3000], RZ ;  /* 0x003000ff2f007388 */ /* 0x0003e40000000c00 */
.L_x_3623:
[----:B------:R-:W-:Y:S05]  /*118d0*/  BSYNC.RECONVERGENT B0 ;  /* 0x0000000000007941 */ /* 0x000fea0003800200 */
.L_x_3622:
        /* <DEDUP_REMOVED lines=12> */
.L_x_3627:
[----:B------:R1:W-:Y:S02]  /*119a0*/  STS.128 [R47+0x3800], RZ ;  /* 0x003800ff2f007388 */ /* 0x0003e40000000c00 */
.L_x_3626:
[----:B------:R-:W-:Y:S05]  /*119b0*/  BSYNC.RECONVERGENT B0 ;  /* 0x0000000000007941 */ /* 0x000fea0003800200 */
.L_x_3625:
        /* <DEDUP_REMOVED lines=16> */
.L_x_3630:
[----:B------:R1:W-:Y:S02]  /*11ac0*/  STS.128 [R47+0x4000], RZ ;  /* 0x004000ff2f007388 */ /* 0x0003e40000000c00 */
.L_x_3629:
[----:B------:R-:W-:Y:S05]  /*11ad0*/  BSYNC.RECONVERGENT B0 ;  /* 0x0000000000007941 */ /* 0x000fea0003800200 */
.L_x_3628:
[----:B------:R-:W-:Y:S01]  /*11ae0*/  IADD3 R13, PT, PT, R138, 0x50, RZ ;  /* 0x000000508a0d7810 */ /* 0x000fe20007ffe0ff */
[----:B------:R-:W-:Y:S03]  /*11af0*/  BSSY.RECONVERGENT B0, `(.L_x_3631) ;  /* 0x000000d000007945 */ /* 0x000fe60003800200 */
[----:B------:R-:W-:-:S13]  /*11b00*/  ISETP.GE.AND P0, PT, R13, R55, PT ;  /* 0x000000370d00720c */ /* 0x000fda0003f06270 */
[----:B------:R-:W-:Y:S05]  /*11b10*/  @P0 BRA `(.L_x_3632) ;  /* 0x0000000000280947 */ /* 0x000fea0003800000 */
[----:B------:R-:W-:-:S13]  /*11b20*/  ISETP.GE.AND P0, PT, R10, R234, PT ;  /* 0x000000ea0a00720c */ /* 0x000fda0003f06270 */
[----:B------:R-:W-:Y:S05]  /*11b30*/  @P0 BRA `(.L_x_3633) ;  /* 0x00000000001c0947 */ /* 0x000fea0003800000 */
[----:B---34-:R-:W-:-:S04]  /*11b40*/  LEA R2, P0, R222, R16, 0x7 ;  /* 0x00000010de027211 */ /* 0x018fc800078038ff */
[----:B-----5:R-:W-:-:S05]  /*11b50*/  LEA.HI.X R3, R222, R17, R223, 0x7, P0 ;  /* 0x00000011de037211 */ /* 0x020fca00000f3cdf */
[----:B------:R-:W-:Y:S01]  /*11b60*/  @!PT LDS RZ, [RZ] ;  /* 0x00000000fffff984 */ /* 0x000fe20000000800 */
[----:B------:R-:W-:Y:S01]  /*11b70*/  @!PT LDS RZ, [RZ] ;  /* 0x00000000fffff984 */ /* 0x000fe20000000800 */
[----:B------:R-:W-:Y:S01]  /*11b80*/  @!PT LDS RZ, [RZ] ;  /* 0x00000000fffff984 */ /* 0x000fe20000000800 */
[----:B------:R3:W-:Y:S01]  /*11b90*/  LDGSTS.E.BYPASS.LTC128B.128 [R47+0x4800], desc[UR4][R2.64] ;  /* 0x04800000022f7fae */ /* 0x0007e2000b981a04 */
[----:B------:R-:W-:Y:S05]  /*11ba0*/  BRA `(.L_x_3632) ;  /* 0x0000000000047947 */ /* 0x000fea0003800000 */
.L_x_3633:
[----:B------:R1:W-:Y:S02]  /*11bb0*/  STS.128 [R47+0x4800], RZ ;  /* 0x004800ff2f007388 */ /* 0x0003e40000000c00 */
.L_x_3632:
[----:B------:R-:W-:Y:S05]  /*11bc0*/  BSYNC.RECONVERGENT B0 ;  /* 0x0000000000007941 */ /* 0x000fea0003800200 */
.L_x_3631:
[----:B-----5:R-:W-:Y:S01]  /*11bd0*/  IADD3 R12, PT, PT, R138, 0x60, RZ ;  /* 0x000000608a0c7810 */ /* 0x020fe20007ffe0ff */
[----:B------:R-:W-:Y:S03]  /*11be0*/  BSSY.RECONVERGENT B0, `(.L_x_3634) ;  /* 0x0000010000007945 */ /* 0x000fe60003800200 */
[----:B------:R-:W-:-:S13]  /*11bf0*/  ISETP.GE.AND P0, PT, R12, R55, PT ;  /* 0x000000370c00720c */ /* 0x000fda0003f06270 */
[----:B------:R-:W-:Y:S05]  /*11c00*/  @P0 BRA `(.L_x_3635) ;  /* 0x0000000000340947 */ /* 0x000fea0003800000 */
[----:B------:R-:W-:-:S13]  /*11c10*/  ISETP.GE.AND P0, PT, R10, R234, PT ;  /* 0x000000ea0a00720c */ /* 0x000fda0003f06270 */
[----:B------:R-:W-:Y:S05]  /*11c20*/  @P0 BRA `(.L_x_3636) ;  /* 0x0000000000280947 */ /* 0x000fea0003800000 */
[----:B---34-:R-:W-:Y:S01]  /*11c30*/  MOV R2, R16 ;  /* 0x0000001000027202 */ /* 0x018fe20000000f00 */
        /* <DEDUP_REMOVED lines=9> */
.L_x_3636:
[----:B------:R1:W-:Y:S02]  /*11cd0*/  STS.128 [R47+0x5000], RZ ;  /* 0x005000ff2f007388 */ /* 0x0003e40000000c00 */
.L_x_3635:
[----:B------:R-:W-:Y:S05]  /*11ce0*/  BSYNC.RECONVERGENT B0 ;  /* 0x0000000000007941 */ /* 0x000fea0003800200 */
.L_x_3634:
[----:B------:R-:W-:Y:S01]  /*11cf0*/  IADD3 R9, PT, PT, R138, 0x70, RZ ;  /* 0x000000708a097810 */ /* 0x000fe20007ffe0ff */
        /* <DEDUP_REMOVED lines=15> */
.L_x_3639:
[----:B------:R1:W-:Y:S02]  /*11df0*/  STS.128 [R47+0x5800], RZ ;  /* 0x005800ff2f007388 */ /* 0x0003e40000000c00 */
.L_x_3638:
[----:B------:R-:W-:Y:S05]  /*11e00*/  BSYNC.RECONVERGENT B0 ;  /* 0x0000000000007941 */ /* 0x000fea0003800200 */
.L_x_3637:
[----:B------:R-:W-:Y:S01]  /*11e10*/  LOP3.LUT R8, R138, 0x80, RZ, 0xfc, !PT ;  /* 0x000000808a087812 */ /* 0x000fe200078efcff */
        /* <DEDUP_REMOVED lines=15> */
.L_x_3642:
[----:B------:R1:W-:Y:S02]  /*11f10*/  STS.128 [R47+0x6000], RZ ;  /* 0x006000ff2f007388 */ /* 0x0003e40000000c00 */
.L_x_3641:
[----:B------:R-:W-:Y:S05]  /*11f20*/  BSYNC.RECONVERGENT B0 ;  /* 0x0000000000007941 */ /* 0x000fea0003800200 */
.L_x_3640:
[----:B------:R-:W-:Y:S01]  /*11f30*/  IADD3 R7, PT, PT, R138, 0x90, RZ ;  /* 0x000000908a077810 */ /* 0x000fe20007ffe0ff */
[----:B------:R-:W-:Y:S03]  /*11f40*/  BSSY.RECONVERGENT B0, `(.L_x_3643) ;  /* 0x000000d000007945 */ /* 0x000fe60003800200 */
[----:B------:R-:W-:-:S13]  /*11f50*/  ISETP.GE.AND P0, PT, R7, R55, PT ;  /* 0x000000370700720c */ /* 0x000fda0003f06270 */
[----:B------:R-:W-:Y:S05]  /*11f60*/  @P0 BRA `(.L_x_3644) ;  /* 0x0000000000280947 */ /* 0x000fea0003800000 */
[----:B------:R-:W-:-:S13]  /*11f70*/  ISETP.GE.AND P0, PT, R10, R234, PT ;  /* 0x000000ea0a00720c */ /* 0x000fda0003f06270 */
[----:B------:R-:W-:Y:S05]  /*11f80*/  @P0 BRA `(.L_x_3645) ;  /* 0x00000000001c0947 */ /* 0x000fea0003800000 */
[----:B---34-:R-:W-:-:S04]  /*11f90*/  LEA R2, P0, R222, R16, 0x8 ;  /* 0x00000010de027211 */ /* 0x018fc800078040ff */
[----:B------:R-:W-:-:S05]  /*11fa0*/  LEA.HI.X R3, R222, R17, R223, 0x8, P0 ;  /* 0x00000011de037211 */ /* 0x000fca00000f44df */
[----:B------:R-:W-:Y:S01]  /*11fb0*/  @!PT LDS RZ, [RZ] ;  /* 0x00000000fffff984 */ /* 0x000fe20000000800 */
[----:B------:R-:W-:Y:S01]  /*11fc0*/  @!PT LDS RZ, [RZ] ;  /* 0x00000000fffff984 */ /* 0x000fe20000000800 */
[----:B------:R-:W-:Y:S01]  /*11fd0*/  @!PT LDS RZ, [RZ] ;  /* 0x00000000fffff984 */ /* 0x000fe20000000800 */
[----:B------:R3:W-:Y:S01]  /*11fe0*/  LDGSTS.E.BYPASS.LTC128B.128 [R47+0x6800], desc[UR4][R2.64] ;  /* 0x06800000022f7fae */ /* 0x0007e2000b981a04 */
[----:B------:R-:W-:Y:S05]  /*11ff0*/  BRA `(.L_x_3644) ;  /* 0x0000000000047947 */ /* 0x000fea0003800000 */
.L_x_3645:
[----:B------:R1:W-:Y:S02]  /*12000*/  STS.128 [R47+0x6800], RZ ;  /* 0x006800ff2f007388 */ /* 0x0003e40000000c00 */
.L_x_3644:
[----:B------:R-:W-:Y:S05]  /*12010*/  BSYNC.RECONVERGENT B0 ;  /* 0x0000000000007941 */ /* 0x000fea0003800200 */
.L_x_3643:
        /* <DEDUP_REMOVED lines=16> */
.L_x_3648:
[----:B------:R1:W-:Y:S02]  /*12120*/  STS.128 [R47+0x7000], RZ ;  /* 0x007000ff2f007388 */ /* 0x0003e40000000c00 */
.L_x_3647:
[----:B------:R-:W-:Y:S05]  /*12130*/  BSYNC.RECONVERGENT B0 ;  /* 0x0000000000007941 */ /* 0x000fea0003800200 */
.L_x_3646:
        /* <DEDUP_REMOVED lines=16> */
.L_x_3651:
[----:B------:R1:W-:Y:S02]  /*12240*/  STS.128 [R47+0x7800], RZ ;  /* 0x007800ff2f007388 */ /* 0x0003e40000000c00 */
.L_x_3650:
[----:B------:R-:W-:Y:S05]  /*12250*/  BSYNC.RECONVERGENT B0 ;  /* 0x0000000000007941 */ /* 0x000fea0003800200 */
.L_x_3649:
        /* <DEDUP_REMOVED lines=16> */
.L_x_3654:
[----:B------:R1:W-:Y:S02]  /*12360*/  STS.128 [R47+0x8000], RZ ;  /* 0x008000ff2f007388 */ /* 0x0003e40000000c00 */
.L_x_3653:
[----:B------:R-:W-:Y:S05]  /*12370*/  BSYNC.RECONVERGENT B0 ;  /* 0x0000000000007941 */ /* 0x000fea0003800200 */
.L_x_3652:
[----:B---34-:R-:W-:Y:S01]  /*12380*/  IADD3 R2, PT, PT, R138, 0xd0, RZ ;  /* 0x000000d08a027810 */ /* 0x018fe20007ffe0ff */
        /* <DEDUP_REMOVED lines=15> */
.L_x_3657:
[----:B------:R3:W-:Y:S02]  /*12480*/  STS.128 [R47+0x8800], RZ ;  /* 0x008800ff2f007388 */ /* 0x0007e40000000c00 */
.L_x_3656:
[----:B------:R-:W-:Y:S05]  /*12490*/  BSYNC.RECONVERGENT B0 ;  /* 0x0000000000007941 */ /* 0x000fea0003800200 */
.L_x_3655:
[----:B------:R-:W-:Y:S01]  /*124a0*/  IADD3 R0, PT, PT, R138, 0xe0, RZ ;  /* 0x000000e08a007810 */ /* 0x000fe20007ffe0ff */
[----:B------:R-:W-:Y:S03]  /*124b0*/  BSSY.RECONVERGENT B0, `(.L_x_3658) ;  /* 0x0000010000007945 */ /* 0x000fe60003800200 */
[----:B------:R-:W-:-:S13]  /*124c0*/  ISETP.GE.AND P0, PT, R0, R55, PT ;  /* 0x000000370000720c */ /* 0x000fda0003f06270 */
[----:B------:R-:W-:Y:S05]  /*124d0*/  @P0 BRA `(.L_x_3659) ;  /* 0x0000000000340947 */ /* 0x000fea0003800000 */
[----:B------:R-:W-:-:S13]  /*124e0*/  ISETP.GE.AND P0, PT, R10, R234, PT ;  /* 0x000000ea0a00720c */ /* 0x000fda0003f06270 */
[----:B------:R-:W-:Y:S05]  /*124f0*/  @P0 BRA `(.L_x_3660) ;  /* 0x0000000000280947 */ /* 0x000fea0003800000 */
[----:B----4-:R-:W-:Y:S01]  /*12500*/  MOV R18, R16 ;  /* 0x0000001000127202 */ /* 0x010fe20000000f00 */
        /* <DEDUP_REMOVED lines=9> */
.L_x_3660:
[----:B------:R1:W-:Y:S02]  /*125a0*/  STS.128 [R47+0x9000], RZ ;  /* 0x009000ff2f007388 */ /* 0x0003e40000000c00 */
.L_x_3659:
[----:B------:R-:W-:Y:S05]  /*125b0*/  BSYNC.RECONVERGENT B0 ;  /* 0x0000000000007941 */ /* 0x000fea0003800200 */
.L_x_3658:
[----:B------:R-:W-:Y:S01]  /*125c0*/  IADD3 R138, PT, PT, R138, 0xf0, RZ ;  /* 0x000000f08a8a7810 */ /* 0x000fe20007ffe0ff */
[----:B------:R-:W-:Y:S03]  /*125d0*/  BSSY.RECONVERGENT B0, `(.L_x_3661) ;  /* 0x000000e000007945 */ /* 0x000fe60003800200 */
[----:B------:R-:W-:-:S13]  /*125e0*/  ISETP.GE.AND P0, PT, R138, R55, PT ;  /* 0x000000378a00720c */ /* 0x000fda0003f06270 */
[----:B------:R-:W-:Y:S05]  /*125f0*/  @P0 BRA `(.L_x_3662) ;  /* 0x00000000002c0947 */ /* 0x000fea0003800000 */
[----:B------:R-:W-:-:S13]  /*12600*/  ISETP.GE.AND P0, PT, R10, R234, PT ;  /* 0x000000ea0a00720c */ /* 0x000fda0003f06270 */
        /* <DEDUP_REMOVED lines=9> */
.L_x_3663:
[----:B------:R1:W-:Y:S02]  /*126a0*/  STS.128 [R47+0x9800], RZ ;  /* 0x009800ff2f007388 */ /* 0x0003e40000000c00 */
.L_x_3662:
[----:B------:R-:W-:Y:S05]  /*126b0*/  BSYNC.RECONVERGENT B0 ;  /* 0x0000000000007941 */ /* 0x000fea0003800200 */
.L_x_3661:
        /* <DEDUP_REMOVED lines=16> */
.L_x_3666:
[----:B------:R1:W-:Y:S01]  /*127c0*/  STS.128 [R47+0xa000], RZ ;  /* 0x00a000ff2f007388 */ /* 0x0003e20000000c00 */
[----:B------:R-:W-:Y:S05]  /*127d0*/  BRA `(.L_x_3667) ;  /* 0x0000000000047947 */ /* 0x000fea0003800000 */
.L_x_3665:
[----:B------:R1:W-:Y:S02]  /*127e0*/  STS.128 [R47+0xa000], RZ ;  /* 0x00a000ff2f007388 */ /* 0x0003e40000000c00 */
.L_x_3667:
[----:B------:R-:W-:Y:S05]  /*127f0*/  BSYNC.RECONVERGENT B0 ;  /* 0x0000000000007941 */ /* 0x000fea0003800200 */
.L_x_3664:
        /* <DEDUP_REMOVED lines=13> */
.L_x_3670:
[----:B------:R1:W-:Y:S02]  /*128d0*/  STS.128 [R47+0xa800], RZ ;  /* 0x00a800ff2f007388 */ /* 0x0003e40000000c00 */
.L_x_3669:
[----:B------:R-:W-:Y:S05]  /*128e0*/  BSYNC.RECONVERGENT B0 ;  /* 0x0000000000007941 */ /* 0x000fea0003800200 */
.L_x_3668:
[----:B------:R-:W-:Y:S01]  /*128f0*/  ISETP.GE.AND P0, PT, R27, R55, PT ;  /* 0x000000371b00720c */ /* 0x000fe20003f06270 */
[----:B------:R-:W-:-:S12]  /*12900*/  BSSY.RECONVERGENT B0, `(.L_x_3671) ;  /* 0x000000d000007945 */ /* 0x000fd80003800200 */
[----:B------:R1:W-:Y:S01]  /*12910*/  @P0 STS.128 [R47+0xb000], RZ ;  /* 0x00b000ff2f000388 */ /* 0x0003e20000000c00 */
[----:B------:R-:W-:Y:S05]  /*12920*/  @P0 BRA `(.L_x_3672) ;  /* 0x0000000000280947 */ /* 0x000fea0003800000 */
[----:B------:R-:W-:-:S13]  /*12930*/  ISETP.GE.AND P0, PT, R10, R234, PT ;  /* 0x000000ea0a00720c */ /* 0x000fda0003f06270 */
        /* <DEDUP_REMOVED lines=8> */
.L_x_3673:
[----:B------:R1:W-:Y:S02]  /*129c0*/  STS.128 [R47+0xb000], RZ ;  /* 0x00b000ff2f007388 */ /* 0x0003e40000000c00 */
.L_x_3672:
[----:B------:R-:W-:Y:S05]  /*129d0*/  BSYNC.RECONVERGENT B0 ;  /* 0x0000000000007941 */ /* 0x000fea0003800200 */
.L_x_3671:
        /* <DEDUP_REMOVED lines=13> */
.L_x_3676:
[----:B------:R1:W-:Y:S02]  /*12ab0*/  STS.128 [R47+0xb800], RZ ;  /* 0x00b800ff2f007388 */ /* 0x0003e40000000c00 */
.L_x_3675:
[----:B------:R-:W-:Y:S05]  /*12ac0*/  BSYNC.RECONVERGENT B0 ;  /* 0x0000000000007941 */ /* 0x000fea0003800200 */
.L_x_3674:
[----:B------:R-:W-:Y:S01]  /*12ad0*/  ISETP.GE.AND P0, PT, R14, R55, PT ;  /* 0x000000370e00720c */ /* 0x000fe20003f06270 */
[----:B------:R-:W-:-:S12]  /*12ae0*/  BSSY.RECONVERGENT B0, `(.L_x_3677) ;  /* 0x0000011000007945 */ /* 0x000fd80003800200 */
[----:B------:R1:W-:Y:S01]  /*12af0*/  @P0 STS.128 [R47+0xc000], RZ ;  /* 0x00c000ff2f000388 */ /* 0x0003e20000000c00 */
[----:B------:R-:W-:Y:S05]  /*12b00*/  @P0 BRA `(.L_x_3678) ;  /* 0x0000000000380947 */ /* 0x000fea0003800000 */
[----:B------:R-:W-:-:S13]  /*12b10*/  ISETP.GE.AND P0, PT, R10, R234, PT ;  /* 0x000000ea0a00720c */ /* 0x000fda0003f06270 */
[----:B------:R-:W-:Y:S05]  /*12b20*/  @P0 BRA `(.L_x_3679) ;  /* 0x00000000002c0947 */ /* 0x000fea0003800000 */
[----:B----4-:R-:W-:Y:S01]  /*12b30*/  MOV R18, R16 ;  /* 0x0000001000127202 */ /* 0x010fe20000000f00 */
        /* <DEDUP_REMOVED lines=10> */
.L_x_3679:
[----:B------:R1:W-:Y:S02]  /*12be0*/  STS.128 [R47+0xc000], RZ ;  /* 0x00c000ff2f007388 */ /* 0x0003e40000000c00 */
.L_x_3678:
[----:B------:R-:W-:Y:S05]  /*12bf0*/  BSYNC.RECONVERGENT B0 ;  /* 0x0000000000007941 */ /* 0x000fea0003800200 */
.L_x_3677:
        /* <DEDUP_REMOVED lines=13> */
.L_x_3682:
[----:B------:R1:W-:Y:S02]  /*12cd0*/  STS.128 [R47+0xc800], RZ ;  /* 0x00c800ff2f007388 */ /* 0x0003e40000000c00 */
.L_x_3681:
[----:B------:R-:W-:Y:S05]  /*12ce0*/  BSYNC.RECONVERGENT B0 ;  /* 0x0000000000007941 */ /* 0x000fea0003800200 */
.L_x_3680:
        /* <DEDUP_REMOVED lines=17> */
.L_x_3685:
[----:B------:R1:W-:Y:S02]  /*12e00*/  STS.128 [R47+0xd000], RZ ;  /* 0x00d000ff2f007388 */ /* 0x0003e40000000c00 */
.L_x_3684:
[----:B------:R-:W-:Y:S05]  /*12e10*/  BSYNC.RECONVERGENT B0 ;  /* 0x0000000000007941 */ /* 0x000fea0003800200 */
.L_x_3683:
        /* <DEDUP_REMOVED lines=16> */
.L_x_3688:
[----:B------:R1:W-:Y:S02]  /*12f20*/  STS.128 [R47+0xd800], RZ ;  /* 0x00d800ff2f007388 */ /* 0x0003e40000000c00 */
.L_x_3687:
[----:B------:R-:W-:Y:S05]  /*12f30*/  BSYNC.RECONVERGENT B0 ;  /* 0x0000000000007941 */ /* 0x000fea0003800200 */
.L_x_3686:
        /* <DEDUP_REMOVED lines=17> */
.L_x_3691:
[----:B------:R1:W-:Y:S02]  /*13050*/  STS.128 [R47+0xe000], RZ ;  /* 0x00e000ff2f007388 */ /* 0x0003e40000000c00 */
.L_x_3690:
[----:B------:R-:W-:Y:S05]  /*13060*/  BSYNC.RECONVERGENT B0 ;  /* 0x0000000000007941 */ /* 0x000fea0003800200 */
.L_x_3689:
        /* <DEDUP_REMOVED lines=13> */
.L_x_3694:
[----:B------:R1:W-:Y:S02]  /*13140*/  STS.128 [R47+0xe800], RZ ;  /* 0x00e800ff2f007388 */ /* 0x0003e40000000c00 */
.L_x_3693:
[----:B------:R-:W-:Y:S05]  /*13150*/  BSYNC.RECONVERGENT B0 ;  /* 0x0000000000007941 */ /* 0x000fea0003800200 */
.L_x_3692:
        /* <DEDUP_REMOVED lines=17> */
.L_x_3697:
[----:B------:R1:W-:Y:S02]  /*13270*/  STS.128 [R47+0xf000], RZ ;  /* 0x00f000ff2f007388 */ /* 0x0003e40000000c00 */
.L_x_3696:
[----:B------:R-:W-:Y:S05]  /*13280*/  BSYNC.RECONVERGENT B0 ;  /* 0x0000000000007941 */ /* 0x000fea0003800200 */
.L_x_3695:
        /* <DEDUP_REMOVED lines=16> */
.L_x_3700:
[----:B------:R1:W-:Y:S02]  /*13390*/  STS.128 [R47+0xf800], RZ ;  /* 0x00f800ff2f007388 */ /* 0x0003e40000000c00 */
.L_x_3699:
[----:B------:R-:W-:Y:S05]  /*133a0*/  BSYNC.RECONVERGENT B0 ;  /* 0x0000000000007941 */ /* 0x000fea0003800200 */
.L_x_3698:
        /* <DEDUP_REMOVED lines=17> */
.L_x_3703:
[----:B------:R1:W-:Y:S02]  /*134c0*/  STS.128 [R47+0x10000], RZ ;  /* 0x010000ff2f007388 */ /* 0x0003e40000000c00 */
.L_x_3702:
[----:B------:R-:W-:Y:S05]  /*134d0*/  BSYNC.RECONVERGENT B0 ;  /* 0x0000000000007941 */ /* 0x000fea0003800200 */
.L_x_3701:
        /* <DEDUP_REMOVED lines=16> */
.L_x_3706:
[----:B------:R1:W-:Y:S02]  /*135e0*/  STS.128 [R47+0x10800], RZ ;  /* 0x010800ff2f007388 */ /* 0x0003e40000000c00 */
.L_x_3705:
[----:B------:R-:W-:Y:S05]  /*135f0*/  BSYNC.RECONVERGENT B0 ;  /* 0x0000000000007941 */ /* 0x000fea0003800200 */
.L_x_3704:
        /* <DEDUP_REMOVED lines=16> */
.L_x_3709:
[----:B------:R1:W-:Y:S02]  /*13700*/  STS.128 [R47+0x11000], RZ ;  /* 0x011000ff2f007388 */ /* 0x0003e40000000c00 */
.L_x_3708:
[----:B------:R-:W-:Y:S05]  /*13710*/  BSYNC.RECONVERGENT B0 ;  /* 0x0000000000007941 */ /* 0x000fea0003800200 */
.L_x_3707:
        /* <DEDUP_REMOVED lines=14> */
.L_x_3712:
[----:B------:R1:W-:Y:S02]  /*13800*/  STS.128 [R47+0x11800], RZ ;  /* 0x011800ff2f007388 */ /* 0x0003e40000000c00 */
.L_x_3711:
[----:B------:R-:W-:Y:S05]  /*13810*/  BSYNC.RECONVERGENT B0 ;  /* 0x0000000000007941 */ /* 0x000fea0003800200 */
.L_x_3710:
[----:B------:R-:W3:Y:S01]  /*13820*/  LD.E R124, desc[UR4][R164.64+0x18c] ;  /* 0x00018c04a47c7980 */ /* 0x000ee2000c101900 */
        /* <DEDUP_REMOVED lines=20> */
[----:B----4-:R-:W-:-:S02]  /*13970*/  MOV R9, 0x20 ;  /* 0x0000002000097802 */ /* 0x010fc40000000f00 */
[----:B------:R-:W-:Y:S01]  /*13980*/  MOV R8, 0x40 ;  /* 0x0000004000087802 */ /* 0x000fe20000000f00 */
[----:B--2---:R-:W2:Y:S01]  /*13990*/  LDSM.16.M88.4 R20, [R68+0x2000] ;  /* 0x002000004414783b */ /* 0x004ea20000000200 */
[----:B------:R-:W-:Y:S02]  /*139a0*/  SEL R50, R9, 0xffffffe0, !P0 ;  /* 0xffffffe009327807 */ /* 0x000fe40004000000 */
[----:B------:R-:W-:Y:S01]  /*139b0*/  LOP3.LUT P0, R62, R167, 0x4, RZ, 0xc0, !PT ;  /* 0x00000004a73e7812 */ /* 0x000fe2000780c0ff */
[----:B------:R-:W4:Y:S01]  /*139c0*/  LDSM.16.M88.4 R24, [R68+0x2800] ;  /* 0x002800004418783b */ /* 0x000f220000000200 */
[-C--:B------:R-:W-:Y:S02]  /*139d0*/  IADD3 R56, PT, PT, R69, R50.reuse, RZ ;  /* 0x0000003245387210 */ /* 0x080fe40007ffe0ff */
[----:B------:R-:W-:Y:S01]  /*139e0*/  IADD3 R133, PT, PT, R68, R50, RZ ;  /* 0x0000003244857210 */ /* 0x000fe20007ffe0ff */
[----:B------:R-:W-:Y:S01]  /*139f0*/  LDSM.16.M88.4 R72, [R68+0x3000] ;  /* 0x003000004448783b */ /* 0x000fe20000000200 */
[----:B------:R-:W-:-:S02]  /*13a00*/  SEL R51, R8, 0xffffffc0, !P0 ;  /* 0xffffffc008337807 */ /* 0x000fc40004000000 */
[----:B-----5:R-:W-:Y:S01]  /*13a10*/  IADD3 R60, PT, PT, R49, -R235, -R60 ;  /* 0x800000eb313c7210 */ /* 0x020fe20007ffe83c */
[----:B------:R-:W-:Y:S01]  /*13a20*/  LDSM.16.M88.4 R56, [R56] ;  /* 0x000000003838783b */ /* 0x000fe20000000200 */
[-C--:B-1----:R-:W-:Y:S02]  /*13a30*/  IADD3 R16, PT, PT, R69, R51.reuse, RZ ;  /* 0x0000003345107210 */ /* 0x082fe40007ffe0ff */
[----:B------:R-:W-:Y:S01]  /*13a40*/  IADD3 R125, PT, PT, R68, R51, RZ ;  /* 0x00000033447d7210 */ /* 0x000fe20007ffe0ff */
[----:B------:R-:W1:Y:S03]  /*13a50*/  LDSM.16.M88.4 R32, [R133+0x2000] ;  /* 0x002000008520783b */ /* 0x000e660000000200 */
[C---:B------:R-:W-:Y:S01]  /*13a60*/  IADD3 R61, PT, PT, R50.reuse, R125, RZ ;  /* 0x0000007d323d7210 */ /* 0x040fe20007ffe0ff */
[----:B------:R4:W-:Y:S04]  /*13a70*/  LDSM.16.M88.4 R36, [R16] ;  /* 0x000000001024783b */ /* 0x0009e80000000200 */
[----:B------:R-:W1:Y:S04]  /*13a80*/  LDSM.16.M88.4 R40, [R125+0x2000] ;  /* 0x002000007d28783b */ /* 0x000e680000000200 */
[----:B------:R-:W-:Y:S04]  /*13a90*/  LDSM.16.M88.4 R52, [R61+0x2000] ;  /* 0x002000003d34783b */ /* 0x000fe80000000200 */
[----:B------:R-:W1:Y:S04]  /*13aa0*/  LDSM.16.M88.4 R12, [R133+0x2800] ;  /* 0x00280000850c783b */ /* 0x000e680000000200 */
[----:B------:R-:W-:Y:S01]  /*13ab0*/  LDSM.16.M88.4 R80, [R125+0x2800] ;  /* 0x002800007d50783b */ /* 0x000fe20000000200 */
[----:B--2---:R-:W-:Y:S03]  /*13ac0*/  HMMA.16816.F32 R28, R64, R20, RZ ;  /* 0x00000014401c723c */ /* 0x004fe600000018ff */
[----:B------:R-:W-:Y:S01]  /*13ad0*/  LDSM.16.M88.4 R76, [R125+0x3000] ;  /* 0x003000007d4c783b */ /* 0x000fe20000000200 */
[----:B----4-:R-:W-:-:S04]  /*13ae0*/  IADD3 R16, PT, PT, R50, R16, RZ ;  /* 0x0000001032107210 */ /* 0x010fc80007ffe0ff */
[C---:B------:R-:W-:Y:S02]  /*13af0*/  HMMA.16816.F32 R20, R64.reuse, R22, RZ ;  /* 0x000000164014723c */ /* 0x040fe400000018ff */
[----:B------:R-:W2:Y:S06]  /*13b00*/  LDSM.16.M88.4 R16, [R16] ;  /* 0x000000001010783b */ /* 0x000eac0000000200 */
[----:B------:R-:W-:Y:S08]  /*13b10*/  HMMA.16816.F32 R4, R64, R24, RZ ;  /* 0x000000184004723c */ /* 0x000ff000000018ff */
[C---:B-1----:R-:W-:Y:S08]  /*13b20*/  HMMA.16816.F32 R28, R56.reuse, R32, R28 ;  /* 0x00000020381c723c */ /* 0x042ff0000000181c */
[----:B------:R-:W-:Y:S01]  /*13b30*/  HMMA.16816.F32 R20, R56, R34, R20 ;  /* 0x000000223814723c */ /* 0x000fe20000001814 */
[----:B------:R-:W1:Y:S07]  /*13b40*/  LDSM.16.M88.4 R32, [R133+0x3000] ;  /* 0x003000008520783b */ /* 0x000e6e0000000200 */
[----:B------:R-:W-:Y:S08]  /*13b50*/  HMMA.16816.F32 R24, R64, R26, RZ ;  /* 0x0000001a4018723c */ /* 0x000ff000000018ff */
[----:B------:R-:W-:Y:S08]  /*13b60*/  HMMA.16816.F32 R28, R36, R40, R28 ;  /* 0x00000028241c723c */ /* 0x000ff0000000181c */
[----:B------:R-:W-:Y:S08]  /*13b70*/  HMMA.16816.F32 R4, R56, R12, R4 ;  /* 0x0000000c3804723c */ /* 0x000ff00000001804 */
[----:B------:R-:W-:Y:S01]  /*13b80*/  HMMA.16816.F32 R20, R36, R42, R20 ;  /* 0x0000002a2414723c */ /* 0x000fe20000001814 */
[----:B------:R-:W4:Y:S07]  /*13b90*/  LDSM.16.M88.4 R40, [R61+0x2800] ;  /* 0x002800003d28783b */ /* 0x000f2e0000000200 */
[----:B--2---:R-:W-:Y:S08]  /*13ba0*/  HMMA.16816.F32 R28, R16, R52, R28 ;  /* 0x00000034101c723c */ /* 0x004ff0000000181c */
[----:B------:R-:W-:Y:S08]  /*13bb0*/  HMMA.16816.F32 R24, R56, R14, R24 ;  /* 0x0000000e3818723c */ /* 0x000ff00000001818 */
[----:B------:R-:W-:Y:S08]  /*13bc0*/  HMMA.16816.F32 R12, R64, R72, RZ ;  /* 0x00000048400c723c */ /* 0x000ff000000018ff */
[----:B------:R-:W-:Y:S08]  /*13bd0*/  HMMA.16816.F32 R4, R36, R80, R4 ;  /* 0x000000502404723c */ /* 0x000ff00000001804 */
[----:B------:R-:W-:Y:S01]  /*13be0*/  HMMA.16816.F32 R20, R16, R54, R20 ;  /* 0x000000361014723c */ /* 0x000fe20000001814 */
[----:B------:R-:W2:Y:S07]  /*13bf0*/  LDSM.16.M88.4 R52, [R68+0x3800] ;  /* 0x003800004434783b */ /* 0x000eae0000000200 */
[----:B-1----:R-:W-:Y:S08]  /*13c00*/  HMMA.16816.F32 R12, R56, R32, R12 ;  /* 0x00000020380c723c */ /* 0x002ff0000000180c */
[----:B------:R-:W-:Y:S01]  /*13c10*/  HMMA.16816.F32 R24, R36, R82, R24 ;  /* 0x000000522418723c */ /* 0x000fe20000001818 */
[----:B------:R-:W-:Y:S07]  /*13c20*/  LDSM.16.M88.4 R80, [R125+0x3800] ;  /* 0x003800007d50783b */ /* 0x000fee0000000200 */
[----:B----4-:R-:W-:Y:S08]  /*13c30*/  HMMA.16816.F32 R4, R16, R40, R4 ;  /* 0x000000281004723c */ /* 0x010ff00000001804 */
[----:B------:R-:W-:Y:S08]  /*13c40*/  HMMA.16816.F32 R12, R36, R76, R12 ;  /* 0x0000004c240c723c */ /* 0x000ff0000000180c */
[----:B------:R-:W-:Y:S01]  /*13c50*/  HMMA.16816.F32 R24, R16, R42, R24 ;  /* 0x0000002a1018723c */ /* 0x000fe20000001818 */
[----:B------:R-:W-:Y:S01]  /*13c60*/  LDSM.16.M88.4 R40, [R68+0x4000] ;  /* 0x004000004428783b */ /* 0x000fe20000000200 */
        /* <DEDUP_REMOVED lines=20> */
[----:B------:R-:W1:Y:S08]  /*13db0*/  MUFU.TANH R121, R20 ;  /* 0x0000001400797308 */ /* 0x000e700000002400 */
[----:B------:R-:W1:Y:S01]  /*13dc0*/  MUFU.TANH R120, R21 ;  /* 0x0000001500787308 */ /* 0x000e620000002400 */
[----:B--2---:R-:W-:Y:S01]  /*13dd0*/  HMMA.16816.F32 R28, R64, R74, RZ ;  /* 0x0000004a401c723c */ /* 0x004fe200000018ff */
[----:B------:R-:W2:Y:S06]  /*13de0*/  LDSM.16.M88.4 R72, [R133+0x3800] ;  /* 0x003800008548783b */ /* 0x000eac0000000200 */
        /* <DEDUP_REMOVED lines=11> */
[----:B--2---:R-:W-:Y:S03]  /*13ea0*/  HMMA.16816.F32 R20, R56, R72, R20 ;  /* 0x000000483814723c */ /* 0x004fe60000001814 */
[----:B------:R-:W2:Y:S05]  /*13eb0*/  MUFU.TANH R117, R24 ;  /* 0x0000001800757308 */ /* 0x000eaa0000002400 */
[----:B----4-:R-:W-:Y:S03]  /*13ec0*/  HMMA.16816.F32 R12, R16, R32, R12 ;  /* 0x00000020100c723c */ /* 0x010fe6000000180c */
[----:B------:R-:W4:Y:S05]  /*13ed0*/  MUFU.TANH R116, R25 ;  /* 0x0000001900747308 */ /* 0x000f2a0000002400 */
[----:B-1----:R-:W-:Y:S01]  /*13ee0*/  HMMA.16816.F32 R4, R64, R54, RZ ;  /* 0x000000364004723c */ /* 0x002fe200000018ff */
[----:B------:R-:W1:Y:S02]  /*13ef0*/  LDSM.16.M88.4 R52, [R133+0x4000] ;  /* 0x004000008534783b */ /* 0x000e640000000200 */
        /* <DEDUP_REMOVED lines=17> */
[----:B---3--:R-:W-:Y:S03]  /*14010*/  HMMA.16816.F32 R24, R64, R40, RZ ;  /* 0x000000284018723c */ /* 0x008fe600000018ff */
[----:B------:R-:W3:Y:S08]  /*14020*/  MUFU.TANH R95, R14 ;  /* 0x0000000e005f7308 */ /* 0x000ef00000002400 */
[----:B------:R4:W2:Y:S01]  /*14030*/  MUFU.TANH R94, R15 ;  /* 0x0000000f005e7308 */ /* 0x0008a20000002400 */
[----:B------:R-:W-:Y:S01]  /*14040*/  HMMA.16816.F32 R4, R36, R82, R4 ;  /* 0x000000522404723c */ /* 0x000fe20000001804 */
[----:B------:R-:W-:Y:S06]  /*14050*/  LDSM.16.M88.4 R80, [R125+0x4800] ;  /* 0x004800007d50783b */ /* 0x000fec0000000200 */
[----:B------:R-:W2:Y:S01]  /*14060*/  MUFU.TANH R108, R28 ;  /* 0x0000001c006c7308 */ /* 0x000ea20000002400 */
[----:B-1----:R-:W-:Y:S07]  /*14070*/  HMMA.16816.F32 R24, R56, R52, R24 ;  /* 0x000000343818723c */ /* 0x002fee0000001818 */
[----:B------:R-:W1:Y:S01]  /*14080*/  MUFU.TANH R107, R29 ;  /* 0x0000001d006b7308 */ /* 0x000e620000002400 */
[----:B----4-:R-:W-:Y:S01]  /*14090*/  HMMA.16816.F32 R12, R64, R42, RZ ;  /* 0x0000002a400c723c */ /* 0x010fe200000018ff */
[----:B------:R-:W4:Y:S06]  /*140a0*/  LDSM.16.M88.4 R40, [R133+0x4800] ;  /* 0x004800008528783b */ /* 0x000f2c0000000200 */
[----:B------:R-:W1:Y:S01]  /*140b0*/  MUFU.TANH R93, R30 ;  /* 0x0000001e005d7308 */ /* 0x000e620000002400 */
[----:B--2---:R-:W-:Y:S07]  /*140c0*/  HMMA.16816.F32 R20, R16, R72, R20 ;  /* 0x000000481014723c */ /* 0x004fee0000001814 */
        /* <DEDUP_REMOVED lines=10> */
[----:B------:R-:W1:Y:S06]  /*14170*/  LDSM.16.M88.4 R72, [R68+0x5000] ;  /* 0x005000004448783b */ /* 0x000e6c0000000200 */
        /* <DEDUP_REMOVED lines=12> */
[----:B----4-:R-:W-:Y:S07]  /*14240*/  HMMA.16816.F32 R28, R56, R40, R28 ;  /* 0x00000028381c723c */ /* 0x010fee000000181c */
[----:B------:R-:W4:Y:S01]  /*14250*/  MUFU.TANH R103, R5 ;  /* 0x0000000500677308 */ /* 0x000f220000002400 */
[----:B---3--:R-:W-:Y:S01]  /*14260*/  HMMA.16816.F32 R24, R16, R52, R24 ;  /* 0x000000341018723c */ /* 0x008fe20000001818 */
[----:B--2---:R-:W-:Y:S06]  /*14270*/  LDSM.16.M88.4 R20, [R133+0x5000] ;  /* 0x005000008514783b */ /* 0x004fec0000000200 */
[----:B------:R-:W2:Y:S01]  /*14280*/  MUFU.TANH R89, R6 ;  /* 0x0000000600597308 */ /* 0x000ea20000002400 */
[----:B------:R-:W-:Y:S01]  /*14290*/  HMMA.16816.F32 R32, R56, R42, R32 ;  /* 0x0000002a3820723c */ /* 0x000fe20000001820 */
[----:B------:R-:W3:Y:S06]  /*142a0*/  LDSM.16.M88.4 R40, [R61+0x4800] ;  /* 0x004800003d28783b */ /* 0x000eec0000000200 */
[----:B------:R1:W1:Y:S01]  /*142b0*/  MUFU.TANH R88, R7 ;  /* 0x0000000700587308 */ /* 0x0002620000002400 */
[----:B------:R-:W-:Y:S03]  /*142c0*/  HMMA.16816.F32 R28, R36, R80, R28 ;  /* 0x00000050241c723c */ /* 0x000fe6000000181c */
[-C--:B------:R-:W-:Y:S01]  /*142d0*/  FMUL.FTZ R24, R24, R124.reuse ;  /* 0x0000007c18187220 */ /* 0x080fe20000410000 */
[-C--:B------:R-:W-:Y:S01]  /*142e0*/  FMUL.FTZ R25, R25, R124.reuse ;  /* 0x0000007c19197220 */ /* 0x080fe20000410000 */
[-C--:B------:R-:W-:Y:S01]  /*142f0*/  FMUL.FTZ R26, R26, R124.reuse ;  /* 0x0000007c1a1a7220 */ /* 0x080fe20000410000 */
[-C--:B------:R-:W-:Y:S01]  /*14300*/  FMUL.FTZ R27, R27, R124.reuse ;  /* 0x0000007c1b1b7220 */ /* 0x080fe20000410000 */
[----:B------:R-:W2:Y:S01]  /*14310*/  MUFU.TANH R102, R24 ;  /* 0x0000001800667308 */ /* 0x000ea20000002400 */
[----:B------:R-:W-:Y:S01]  /*14320*/  HMMA.16816.F32 R12, R16, R54, R12 ;  /* 0x00000036100c723c */ /* 0x000fe2000000180c */
[----:B------:R-:W4:Y:S06]  /*14330*/  LDSM.16.M88.4 R52, [R68+0x5800] ;  /* 0x005800004434783b */ /* 0x000f2c0000000200 */
[----:B------:R-:W2:Y:S01]  /*14340*/  MUFU.TANH R101, R25 ;  /* 0x0000001900657308 */ /* 0x000ea20000002400 */
[----:B-1----:R-:W-:Y:S07]  /*14350*/  HMMA.16816.F32 R4, R64, R72, RZ ;  /* 0x000000484004723c */ /* 0x002fee00000018ff */
[----:B------:R-:W1:Y:S01]  /*14360*/  MUFU.TANH R87, R26 ;  /* 0x0000001a00577308 */ /* 0x000e620000002400 */
[----:B------:R-:W-:Y:S01]  /*14370*/  HMMA.16816.F32 R32, R36, R82, R32 ;  /* 0x000000522420723c */ /* 0x000fe20000001820 */
[----:B------:R-:W-:Y:S02]  /*14380*/  LDSM.16.M88.4 R80, [R125+0x5800] ;  /* 0x005800007d50783b */ /* 0x000fe40000000200 */
[-C--:B------:R-:W-:Y:S01]  /*14390*/  FMUL.FTZ R12, R12, R124.reuse ;  /* 0x0000007c0c0c7220 */ /* 0x080fe20000410000 */
[-C--:B------:R-:W-:Y:S01]  /*143a0*/  FMUL.FTZ R13, R13, R124.reuse ;  /* 0x0000007c0d0d7220 */ /* 0x080fe20000410000 */
[-C--:B------:R-:W-:Y:S01]  /*143b0*/  FMUL.FTZ R14, R14, R124.reuse ;  /* 0x0000007c0e0e7220 */ /* 0x080fe20000410000 */
[-C--:B------:R-:W-:Y:S01]  /*143c0*/  FMUL.FTZ R15, R15, R124.reuse ;  /* 0x0000007c0f0f7220 */ /* 0x080fe20000410000 */
[----:B------:R2:W1:Y:S01]  /*143d0*/  MUFU.TANH R86, R27 ;  /* 0x0000001b00567308 */ /* 0x0004620000002400 */
[----:B---3--:R-:W-:Y:S07]  /*143e0*/  HMMA.16816.F32 R28, R16, R40, R28 ;  /* 0x00000028101c723c */ /* 0x008fee000000181c */
[----:B------:R-:W3:Y:S01]  /*143f0*/  MUFU.TANH R100, R12 ;  /* 0x0000000c00647308 */ /* 0x000ee20000002400 */
[----:B------:R-:W-:Y:S07]  /*14400*/  HMMA.16816.F32 R4, R56, R20, R4 ;  /* 0x000000143804723c */ /* 0x000fee0000001804 */
[----:B------:R-:W1:Y:S01]  /*14410*/  MUFU.TANH R99, R13 ;  /* 0x0000000d00637308 */ /* 0x000e620000002400 */
[----:B--2---:R-:W-:Y:S01]  /*14420*/  HMMA.16816.F32 R24, R64, R74, RZ ;  /* 0x0000004a4018723c */ /* 0x004fe200000018ff */
[----:B------:R-:W2:Y:S02]  /*14430*/  LDSM.16.M88.4 R72, [R133+0x5800] ;  /* 0x005800008548783b */ /* 0x000ea40000000200 */
        /* <DEDUP_REMOVED lines=11> */
[----:B------:R-:W3:Y:S02]  /*144f0*/  LDSM.16.M88.4 R20, [R61+0x5000] ;  /* 0x005000003d14783b */ /* 0x000ee40000000200 */
[-C--:B------:R-:W-:Y:S01]  /*14500*/  FMUL.FTZ R32, R32, R124.reuse ;  /* 0x0000007c20207220 */ /* 0x080fe20000410000 */
[-C--:B------:R-:W-:Y:S01]  /*14510*/  FMUL.FTZ R33, R33, R124.reuse ;  /* 0x0000007c21217220 */ /* 0x080fe20000410000 */
[-C--:B------:R-:W-:Y:S01]  /*14520*/  FMUL.FTZ R34, R34, R124.reuse ;  /* 0x0000007c22227220 */ /* 0x080fe20000410000 */
[----:B------:R1:W1:Y:S01]  /*14530*/  MUFU.TANH R128, R29 ;  /* 0x0000001d00807308 */ /* 0x0002620000002400 */
[-C--:B------:R-:W-:Y:S01]  /*14540*/  FMUL.FTZ R35, R35, R124.reuse ;  /* 0x0000007c23237220 */ /* 0x080fe20000410000 */
[----:B----4-:R-:W-:Y:S06]  /*14550*/  HMMA.16816.F32 R12, R64, R52, RZ ;  /* 0x00000034400c723c */ /* 0x010fec00000018ff */
[----:B------:R-:W4:Y:S06]  /*14560*/  MUFU.TANH R130, R32 ;  /* 0x0000002000827308 */ /* 0x000f2c0000002400 */
[----:B------:R-:W-:Y:S01]  /*14570*/  HMMA.16816.F32 R24, R36, R78, R24 ;  /* 0x0000004e2418723c */ /* 0x000fe20000001818 */
[----:B------:R-:W-:Y:S01]  /*14580*/  LDSM.16.M88.4 R76, [R125+0x6000] ;  /* 0x006000007d4c783b */ /* 0x000fe20000000200 */
[----:B------:R-:W3:Y:S06]  /*14590*/  MUFU.TANH R132, R33 ;  /* 0x0000002100847308 */ /* 0x000eec0000002400 */
[----:B-1----:R-:W-:Y:S01]  /*145a0*/  HMMA.16816.F32 R28, R64, R54, RZ ;  /* 0x00000036401c723c */ /* 0x002fe200000018ff */
[----:B------:R-:W1:Y:S01]  /*145b0*/  LDSM.16.M88.4 R52, [R133+0x6000] ;  /* 0x006000008534783b */ /* 0x000e620000000200 */
[----:B------:R-:W1:Y:S06]  /*145c0*/  MUFU.TANH R127, R34 ;  /* 0x00000022007f7308 */ /* 0x000e6c0000002400 */
[----:B--2---:R-:W-:Y:S02]  /*145d0*/  HMMA.16816.F32 R12, R56, R72, R12 ;  /* 0x00000048380c723c */ /* 0x004fe4000000180c */
[----:B------:R2:W1:Y:S06]  /*145e0*/  MUFU.TANH R129, R35 ;  /* 0x0000002300817308 */ /* 0x00046c0000002400 */
[C---:B---3--:R-:W-:Y:S02]  /*145f0*/  HMMA.16816.F32 R4, R16.reuse, R20, R4 ;  /* 0x000000141004723c */ /* 0x048fe40000001804 */
[----:B------:R-:W3:Y:S06]  /*14600*/  MUFU.TANH R2, R2 ;  /* 0x0000000200027308 */ /* 0x000eec0000002400 */
[----:B------:R-:W-:Y:S01]  /*14610*/  HMMA.16816.F32 R24, R16, R22, R24 ;  /* 0x000000161018723c */ /* 0x000fe20000001818 */
[----:B------:R-:W-:Y:S01]  /*14620*/  LDSM.16.M88.4 R20, [R68+0x6800] ;  /* 0x006800004414783b */ /* 0x000fe20000000200 */
[----:B------:R-:W1:Y:S06]  /*14630*/  MUFU.TANH R0, R0 ;  /* 0x0000000000007308 */ /* 0x000e6c0000002400 */
[----:B------:R-:W-:Y:S01]  /*14640*/  HMMA.16816.F32 R28, R56, R74, R28 ;  /* 0x0000004a381c723c */ /* 0x000fe2000000181c */
[----:B------:R-:W4:Y:S02]  /*14650*/  LDSM.16.M88.4 R72, [R61+0x5800] ;  /* 0x005800003d48783b */ /* 0x000f240000000200 */
        /* <DEDUP_REMOVED lines=12> */
[----:B------:R-:W2:Y:S01]  /*14720*/  MUFU.TANH R131, R6 ;  /* 0x0000000600837308 */ /* 0x000ea20000002400 */
[----:B------:R-:W-:Y:S01]  /*14730*/  HMMA.16816.F32 R28, R36, R82, R28 ;  /* 0x00000052241c723c */ /* 0x000fe2000000181c */
[----:B------:R-:W-:Y:S06]  /*14740*/  LDSM.16.M88.4 R80, [R125+0x6800] ;  /* 0x006800007d50783b */ /* 0x000fec0000000200 */
[----:B------:R3:W2:Y:S01]  /*14750*/  MUFU.TANH R134, R7 ;  /* 0x0000000700867308 */ /* 0x0006a20000002400 */
[----:B-1----:R-:W-:Y:S07]  /*14760*/  HMMA.16816.F32 R32, R56, R52, R32 ;  /* 0x000000343820723c */ /* 0x002fee0000001820 */
[----:B------:R-:W1:Y:S01]  /*14770*/  MUFU.TANH R139, R24 ;  /* 0x00000018008b7308 */ /* 0x000e620000002400 */
[----:B----4-:R-:W-:Y:S07]  /*14780*/  HMMA.16816.F32 R12, R16, R72, R12 ;  /* 0x00000048100c723c */ /* 0x010fee000000180c */
[----:B------:R-:W4:Y:S01]  /*14790*/  MUFU.TANH R141, R25 ;  /* 0x00000019008d7308 */ /* 0x000f220000002400 */
[----:B---3--:R-:W-:Y:S01]  /*147a0*/  HMMA.16816.F32 R4, R64, R42, RZ ;  /* 0x0000002a4004723c */ /* 0x008fe200000018ff */
[----:B------:R-:W3:Y:S06]  /*147b0*/  LDSM.16.M88.4 R40, [R133+0x6800] ;  /* 0x006800008528783b */ /* 0x000eec0000000200 */
        /* <DEDUP_REMOVED lines=11> */
[----:B------:R-:W4:Y:S01]  /*14870*/  LDSM.16.M88.4 R52, [R61+0x6000] ;  /* 0x006000003d34783b */ /* 0x000f220000000200 */
[-C--:B------:R-:W-:Y:S01]  /*14880*/  FMUL.FTZ R28, R28, R124.reuse ;  /* 0x0000007c1c1c7220 */ /* 0x080fe20000410000 */
[-C--:B------:R-:W-:Y:S01]  /*14890*/  FMUL.FTZ R29, R29, R124.reuse ;  /* 0x0000007c1d1d7220 */ /* 0x080fe20000410000 */
[----:B------:R-:W-:-:S02]  /*148a0*/  FMUL.FTZ R30, R30, R124 ;  /* 0x0000007c1e1e7220 */ /* 0x000fc40000410000 */
[----:B------:R-:W1:Y:S01]  /*148b0*/  MUFU.TANH R145, R13 ;  /* 0x0000000d00917308 */ /* 0x000e620000002400 */
[-C--:B------:R-:W-:Y:S01]  /*148c0*/  FMUL.FTZ R31, R31, R124.reuse ;  /* 0x0000007c1f1f7220 */ /* 0x080fe20000410000 */
[C---:B--2---:R-:W-:Y:S06]  /*148d0*/  HMMA.16816.F32 R24, R64.reuse, R20, RZ ;  /* 0x000000144018723c */ /* 0x044fec00000018ff */
[----:B------:R-:W2:Y:S02]  /*148e0*/  MUFU.TANH R140, R14 ;  /* 0x0000000e008c7308 */ /* 0x000ea40000002400 */
[----:B------:R-:W-:Y:S06]  /*148f0*/  HMMA.16816.F32 R20, R64, R22, RZ ;  /* 0x000000164014723c */ /* 0x000fec00000018ff */
[----:B------:R1:W1:Y:S02]  /*14900*/  MUFU.TANH R142, R15 ;  /* 0x0000000f008e7308 */ /* 0x0002640000002400 */
[----:B------:R-:W-:Y:S01]  /*14910*/  HMMA.16816.F32 R4, R36, R78, R4 ;  /* 0x0000004e2404723c */ /* 0x000fe20000001804 */
[----:B------:R-:W-:Y:S05]  /*14920*/  LDSM.16.M88.4 R76, [R125+0x7000] ;  /* 0x007000007d4c783b */ /* 0x000fea0000000200 */
[----:B------:R-:W2:Y:S02]  /*14930*/  MUFU.TANH R146, R28 ;  /* 0x0000001c00927308 */ /* 0x000ea40000002400 */
[C---:B---3--:R-:W-:Y:S06]  /*14940*/  HMMA.16816.F32 R24, R56.reuse, R40, R24 ;  /* 0x000000283818723c */ /* 0x048fec0000001818 */
[----:B------:R-:W3:Y:S01]  /*14950*/  MUFU.TANH R147, R29 ;  /* 0x0000001d00937308 */ /* 0x000ee20000002400 */
[----:B-1----:R-:W-:Y:S01]  /*14960*/  LDSM.16.M88.4 R12, [R133+0x7000] ;  /* 0x00700000850c783b */ /* 0x002fe20000000200 */
[----:B------:R-:W-:Y:S03]  /*14970*/  HMMA.16816.F32 R20, R56, R42, R20 ;  /* 0x0000002a3814723c */ /* 0x000fe60000001814 */
[----:B------:R-:W1:Y:S03]  /*14980*/  LDSM.16.M88.4 R40, [R61+0x6800] ;  /* 0x006800003d28783b */ /* 0x000e660000000200 */
[----:B------:R-:W1:Y:S02]  /*14990*/  MUFU.TANH R143, R30 ;  /* 0x0000001e008f7308 */ /* 0x000e640000002400 */
[----:B----4-:R-:W-:Y:S06]  /*149a0*/  HMMA.16816.F32 R32, R16, R52, R32 ;  /* 0x000000341020723c */ /* 0x010fec0000001820 */
[----:B------:R4:W1:Y:S02]  /*149b0*/  MUFU.TANH R148, R31 ;  /* 0x0000001f00947308 */ /* 0x0008640000002400 */
[----:B------:R-:W-:Y:S08]  /*149c0*/  HMMA.16816.F32 R24, R36, R80, R24 ;  /* 0x000000502418723c */ /* 0x000ff00000001818 */
[----:B------:R-:W-:Y:S01]  /*149d0*/  HMMA.16816.F32 R4, R16, R54, R4 ;  /* 0x000000361004723c */ /* 0x000fe20000001804 */
[----:B------:R-:W2:Y:S02]  /*149e0*/  LDSM.16.M88.4 R52, [R68+0x7800] ;  /* 0x007800004434783b */ /* 0x000ea40000000200 */
[-C--:B------:R-:W-:Y:S01]  /*149f0*/  FMUL.FTZ R32, R32, R124.reuse ;  /* 0x0000007c20207220 */ /* 0x080fe20000410000 */
[-C--:B------:R-:W-:Y:S01]  /*14a00*/  FMUL.FTZ R33, R33, R124.reuse ;  /* 0x0000007c21217220 */ /* 0x080fe20000410000 */
[-C--:B------:R-:W-:Y:S01]  /*14a10*/  FMUL.FTZ R34, R34, R124.reuse ;  /* 0x0000007c22227220 */ /* 0x080fe20000410000 */
[-C--:B------:R-:W-:Y:S01]  /*14a20*/  FMUL.FTZ R35, R35, R124.reuse ;  /* 0x0000007c23237220 */ /* 0x080fe20000410000 */
        /* <DEDUP_REMOVED lines=25> */
[----:B------:R-:W3:Y:S05]  /*14bc0*/  LDSM.16.M88.4 R40, [R68+0x8000] ;  /* 0x008000004428783b */ /* 0x000eea0000000200 */
        /* <DEDUP_REMOVED lines=8> */
[----:B------:R-:W3:Y:S01]  /*14c50*/  MUFU.TANH R162, R25 ;  /* 0x0000001900a27308 */ /* 0x000ee20000002400 */
[-C--:B------:R-:W-:Y:S01]  /*14c60*/  FMUL.FTZ R23, R23, R124.reuse ;  /* 0x0000007c17177220 */ /* 0x080fe20000410000 */
[----:B--2---:R-:W-:Y:S06]  /*14c70*/  HMMA.16816.F32 R4, R64, R52, RZ ;  /* 0x000000344004723c */ /* 0x004fec00000018ff */
[----:B------:R-:W2:Y:S02]  /*14c80*/  MUFU.TANH R155, R26 ;  /* 0x0000001a009b7308 */ /* 0x000ea40000002400 */
        /* <DEDUP_REMOVED lines=22> */
[----:B------:R-:W4:Y:S06]  /*14df0*/  LDSM.16.M88.4 R32, [R61+0x7800] ;  /* 0x007800003d20783b */ /* 0x000f2c0000000200 */
[----:B------:R-:W1:Y:S01]  /*14e00*/  MUFU.TANH R173, R29 ;  /* 0x0000001d00ad7308 */ /* 0x000e620000002400 */
[C---:B---3--:R-:W-:Y:S07]  /*14e10*/  HMMA.16816.F32 R20, R64.reuse, R40, RZ ;  /* 0x000000284014723c */ /* 0x048fee00000018ff */
[----:B------:R-:W3:Y:S01]  /*14e20*/  MUFU.TANH R177, R30 ;  /* 0x0000001e00b17308 */ /* 0x000ee20000002400 */
        /* <DEDUP_REMOVED lines=8> */
[----:B------:R-:W3:Y:S04]  /*14eb0*/  LDSM.16.M88.4 R52, [R61+0x8000] ;  /* 0x008000003d34783b */ /* 0x000ee80000000200 */
[----:B--2---:R-:W2:Y:S02]  /*14ec0*/  LDSM.16.M88.4 R28, [R133+0x8800] ;  /* 0x00880000851c783b */ /* 0x004ea40000000200 */
[----:B------:R-:W1:Y:S01]  /*14ed0*/  MUFU.TANH R213, R74 ;  /* 0x0000004a00d57308 */ /* 0x000e620000002400 */
[----:B----4-:R-:W-:Y:S07]  /*14ee0*/  HMMA.16816.F32 R4, R16, R32, R4 ;  /* 0x000000201004723c */ /* 0x010fee0000001804 */
        /* <DEDUP_REMOVED lines=9> */
[----:B----4-:R-:W-:Y:S07]  /*14f80*/  HMMA.16816.F32 R72, R64, R12, RZ ;  /* 0x0000000c4048723c */ /* 0x010fee00000018ff */
[----:B------:R-:W4:Y:S01]  /*14f90*/  MUFU.TANH R179, R5 ;  /* 0x0000000500b37308 */ /* 0x000f220000002400 */
[----:B------:R-:W-:Y:S01]  /*14fa0*/  HMMA.16816.F32 R40, R36, R78, R40 ;  /* 0x0000004e2428723c */ /* 0x000fe20000001828 */
[----:B------:R-:W-:Y:S02]  /*14fb0*/  LDSM.16.M88.4 R76, [R68+0x9800] ;  /* 0x00980000444c783b */ /* 0x000fe40000000200 */
[-C--:B------:R-:W-:Y:S01]  /*14fc0*/  FMUL.FTZ R24, R24, R124.reuse ;  /* 0x0000007c18187220 */ /* 0x080fe20000410000 */
[-C--:B------:R-:W-:Y:S01]  /*14fd0*/  FMUL.FTZ R25, R25, R124.reuse ;  /* 0x0000007c19197220 */ /* 0x080fe20000410000 */
[-C--:B------:R-:W-:Y:S01]  /*14fe0*/  FMUL.FTZ R26, R26, R124.reuse ;  /* 0x0000007c1a1a7220 */ /* 0x080fe20000410000 */
[-C--:B------:R-:W-:Y:S01]  /*14ff0*/  FMUL.FTZ R27, R27, R124.reuse ;  /* 0x0000007c1b1b7220 */ /* 0x080fe20000410000 */
[----:B------:R-:W1:Y:S01]  /*15000*/  MUFU.TANH R221, R6 ;  /* 0x0000000600dd7308 */ /* 0x000e620000002400 */
[----:B---3--:R-:W-:Y:S07]  /*15010*/  HMMA.16816.F32 R20, R16, R52, R20 ;  /* 0x000000341014723c */ /* 0x008fee0000001814 */
        /* <DEDUP_REMOVED lines=10> */
[----:B---3--:R-:W-:Y:S01]  /*150c0*/  HMMA.16816.F32 R4, R64, R14, RZ ;  /* 0x0000000e4004723c */ /* 0x008fe200000018ff */
[----:B------:R-:W3:Y:S06]  /*150d0*/  LDSM.16.M88.4 R12, [R133+0x9000] ;  /* 0x00900000850c783b */ /* 0x000eec0000000200 */
        /* <DEDUP_REMOVED lines=9> */
[----:B------:R-:W2:Y:S08]  /*15170*/  MUFU.TANH R187, R20 ;  /* 0x0000001400bb7308 */ /* 0x000eb00000002400 */
[----:B------:R-:W2:Y:S01]  /*15180*/  MUFU.TANH R188, R21 ;  /* 0x0000001500bc7308 */ /* 0x000ea20000002400 */
[----:B-1----:R-:W-:Y:S07]  /*15190*/  HMMA.16816.F32 R24, R64, R32, RZ ;  /* 0x000000204018723c */ /* 0x002fee00000018ff */
[----:B------:R-:W1:Y:S01]  /*151a0*/  MUFU.TANH R81, R22 ;  /* 0x0000001600517308 */ /* 0x000e620000002400 */
[----:B------:R-:W-:Y:S07]  /*151b0*/  HMMA.16816.F32 R4, R36, R82, R4 ;  /* 0x000000522404723c */ /* 0x000fee0000001804 */
[----:B------:R2:W1:Y:S05]  /*151c0*/  MUFU.TANH R166, R23 ;  /* 0x0000001700a67308 */ /* 0x00046a0000002400 */
[----:B---3--:R-:W-:Y:S03]  /*151d0*/  HMMA.16816.F32 R24, R56, R12, R24 ;  /* 0x0000000c3818723c */ /* 0x008fe60000001818 */
[----:B------:R-:W3:Y:S05]  /*151e0*/  MUFU.TANH R80, R40 ;  /* 0x0000002800507308 */ /* 0x000eea0000002400 */
        /* <DEDUP_REMOVED lines=12> */
[----:B------:R-:W4:Y:S06]  /*152b0*/  LDSM.16.M88.4 R12, [R61+0x9000] ;  /* 0x009000003d0c783b */ /* 0x000f2c0000000200 */
[-C--:B------:R-:W-:Y:S01]  /*152c0*/  FMUL.FTZ R4, R4, R124.reuse ;  /* 0x0000007c04047220 */ /* 0x080fe20000410000 */
[C---:B---3--:R-:W-:Y:S01]  /*152d0*/  HMMA.16816.F32 R40, R64.reuse, R76, RZ ;  /* 0x0000004c4028723c */ /* 0x048fe200000018ff */
[-C--:B------:R-:W-:Y:S01]  /*152e0*/  FMUL.FTZ R5, R5, R124.reuse ;  /* 0x0000007c05057220 */ /* 0x080fe20000410000 */
[----:B------:R3:W1:Y:S06]  /*152f0*/  MUFU.TANH R76, R72 ;  /* 0x00000048004c7308 */ /* 0x00066c0000002400 */
[----:B------:R-:W-:Y:S08]  /*15300*/  HMMA.16816.F32 R64, R64, R78, RZ ;  /* 0x0000004e4040723c */ /* 0x000ff000000018ff */
[----:B--2---:R-:W-:Y:S01]  /*15310*/  HMMA.16816.F32 R24, R36, R32, R24 ;  /* 0x000000202418723c */ /* 0x004fe20000001818 */
[----:B---3--:R-:W-:-:S02]  /*15320*/  FMUL.FTZ R72, R74, R124 ;  /* 0x0000007c4a487220 */ /* 0x008fc40000410000 */
[----:B------:R2:W3:Y:S05]  /*15330*/  MUFU.TANH R74, R5 ;  /* 0x00000005004a7308 */ /* 0x0004ea0000002400 */
[----:B------:R-:W-:Y:S01]  /*15340*/  HMMA.16816.F32 R20, R36, R34, R20 ;  /* 0x000000222414723c */ /* 0x000fe20000001814 */
[----:B------:R-:W1:Y:S01]  /*15350*/  LDSM.16.M88.4 R32, [R61+0x9800] ;  /* 0x009800003d20783b */ /* 0x000e620000000200 */
[----:B------:R-:W-:-:S04]  /*15360*/  DEPBAR.LE SB0, 0x0 ;  /* 0x000080000000791a */ /* 0x000fc80000000000 */
[----:B------:R-:W1:Y:S02]  /*15370*/  MUFU.TANH R72, R72 ;  /* 0x0000004800487308 */ /* 0x000e640000002400 */
[----:B------:R-:W-:Y:S01]  /*15380*/  HMMA.16816.F32 R40, R56, R52, R40 ;  /* 0x000000343828723c */ /* 0x000fe20000001828 */
[----:B------:R-:W-:-:S05]  /*15390*/  FMUL.FTZ R52, R75, R124 ;  /* 0x0000007c4b347220 */ /* 0x000fca0000410000 */
[----:B------:R3:W1:Y:S01]  /*153a0*/  MUFU.TANH R53, R4 ;  /* 0x0000000400357308 */ /* 0x0006620000002400 */
[----:B--2---:R-:W-:Y:S01]  /*153b0*/  FMUL.FTZ R5, R7, R124 ;  /* 0x0000007c07057220 */ /* 0x004fe20000410000 */
[----:B------:R-:W-:Y:S06]  /*153c0*/  HMMA.16816.F32 R64, R56, R54, R64 ;  /* 0x000000363840723c */ /* 0x000fec0000001840 */
[----:B------:R-:W2:Y:S02]  /*153d0*/  MUFU.TANH R52, R52 ;  /* 0x0000003400347308 */ /* 0x000ea40000002400 */
[----:B----4-:R-:W-:Y:S01]  /*153e0*/  HMMA.16816.F32 R24, R16, R12, R24 ;  /* 0x0000000c1018723c */ /* 0x010fe20000001818 */
[----:B------:R-:W-:-:S02]  /*153f0*/  SHF.R.U32.HI R12, RZ, 0x2, R167 ;  /* 0x00000002ff0c7819 */ /* 0x000fc400000116a7 */
[----:B------:R-:W-:-:S03]  /*15400*/  LOP3.LUT R13, R216, 0x1f0, RZ, 0xc0, !PT ;  /* 0x000001f0d80d7812 */ /* 0x000fc600078ec0ff */
[----:B------:R-:W4:Y:S01]  /*15410*/  MUFU.TANH R5, R5 ;  /* 0x0000000500057308 */ /* 0x000f220000002400 */
[----:B------:R-:W-:Y:S01]  /*15420*/  LOP3.LUT R12, R13, 0x7, R12, 0xf8, !PT ;  /* 0x000000070d0c7812 */ /* 0x000fe200078ef80c */
[C---:B------:R-:W-:Y:S01]  /*15430*/  HMMA.16816.F32 R40, R36.reuse, R28, R40 ;  /* 0x0000001c2428723c */ /* 0x040fe20000001828 */
[----:B---3--:R-:W-:Y:S01]  /*15440*/  FMUL.FTZ R4, R6, R124 ;  /* 0x0000007c06047220 */ /* 0x008fe20000410000 */
[----:B------:R-:W-:Y:S02]  /*15450*/  IADD3 R13, PT, PT, R3, R49, -R235 ;  /* 0x00000031030d7210 */ /* 0x000fe40007ffe8eb */
[----:B------:R-:W-:Y:S02]  /*15460*/  IADD3 R3, PT, PT, R46, -0x1, RZ ;  /* 0xffffffff2e037810 */ /* 0x000fe40007ffe0ff */
[----:B------:R-:W-:Y:S01]  /*15470*/  LEA R12, R233, R12, 0x6 ;  /* 0x0000000ce90c7211 */ /* 0x000fe200078e30ff */
[----:B------:R-:W3:Y:S01]  /*15480*/  MUFU.TANH R4, R4 ;  /* 0x0000000400047308 */ /* 0x000ee20000002400 */
[----:B------:R-:W-:Y:S01]  /*15490*/  HMMA.16816.F32 R64, R36, R30, R64 ;  /* 0x0000001e2440723c */ /* 0x000fe20000001840 */
[----:B------:R-:W-:-:S02]  /*154a0*/  ISETP.GT.AND P0, PT, R3, R226, PT ;  /* 0x000000e20300720c */ /* 0x000fc40003f04270 */
[-C--:B------:R-:W-:Y:S01]  /*154b0*/  FMUL.FTZ R7, R26, R124.reuse ;  /* 0x0000007c1a077220 */ /* 0x080fe20000410000 */
[-C--:B------:R-:W-:Y:S01]  /*154c0*/  FMUL.FTZ R6, R27, R124.reuse ;  /* 0x0000007c1b067220 */ /* 0x080fe20000410000 */
[-C--:B------:R-:W-:Y:S01]  /*154d0*/  FMUL.FTZ R24, R24, R124.reuse ;  /* 0x0000007c18187220 */ /* 0x080fe20000410000 */
[----:B------:R-:W-:Y:S01]  /*154e0*/  FMUL.FTZ R25, R25, R124 ;  /* 0x0000007c19197220 */ /* 0x000fe20000410000 */
[C---:B------:R-:W-:Y:S01]  /*154f0*/  IADD3 R244, PT, PT, R12.reuse, R60, RZ ;  /* 0x0000003c0cf47210 */ /* 0x040fe20007ffe0ff */
[----:B------:R-:W-:Y:S01]  /*15500*/  HMMA.16816.F32 R20, R16, R14, R20 ;  /* 0x0000000e1014723c */ /* 0x000fe20000001814 */
[----:B------:R-:W2:Y:S01]  /*15510*/  MUFU.TANH R7, R7 ;  /* 0x0000000700077308 */ /* 0x000ea20000002400 */
[----:B------:R-:W-:Y:S02]  /*15520*/  IADD3 R13, PT, PT, R12, R13, RZ ;  /* 0x0000000d0c0d7210 */ /* 0x000fe40007ffe0ff */
[----:B------:R-:W-:Y:S02]  /*15530*/  VIMNMX R245, PT, PT, RZ, R244, !PT ;  /* 0x000000f4fff57248 */ /* 0x000fe40007fe0100 */
[----:B------:R-:W-:-:S02]  /*15540*/  VIADDMNMX R242, R13, 0x1, R49, PT ;  /* 0x000000010df27846 */ /* 0x000fc40003800131 */
[----:B-1----:R-:W-:Y:S01]  /*15550*/  HMMA.16816.F32 R40, R16, R32, R40 ;  /* 0x000000201028723c */ /* 0x002fe20000001828 */
[----:B------:R-:W1:Y:S01]  /*15560*/  MUFU.TANH R24, R24 ;  /* 0x0000001800187308 */ /* 0x000e620000002400 */
[----:B------:R-:W-:Y:S02]  /*15570*/  VIADDMNMX R243, R13, 0x9, R49, PT ;  /* 0x000000090df37846 */ /* 0x000fe40003800131 */
[----:B------:R-:W-:-:S04]  /*15580*/  VIADDMNMX R244, R244, 0x8, RZ, !PT ;  /* 0x00000008f4f47846 */ /* 0x000fc800078001ff */
[----:B------:R-:W-:Y:S01]  /*15590*/  HMMA.16816.F32 R64, R16, R34, R64 ;  /* 0x000000221040723c */ /* 0x000fe20000001840 */
[----:B------:R1:W1:Y:S01]  /*155a0*/  MUFU.TANH R28, R25 ;  /* 0x00000019001c7308 */ /* 0x0002620000002400 */
[----:B------:R-:W-:Y:S01]  /*155b0*/  LOP3.LUT R17, R71, 0x200, RZ, 0xc0, !PT ;  /* 0x0000020047117812 */ /* 0x000fe200078ec0ff */
        /* <DEDUP_REMOVED lines=9> */
[----:B------:R1:W1:Y:S02]  /*15650*/  MUFU.TANH R29, R20 ;  /* 0x00000014001d7308 */ /* 0x0002640000002400 */
[-C--:B------:R-:W-:Y:S01]  /*15660*/  FMUL.FTZ R26, R66, R124.reuse ;  /* 0x0000007c421a7220 */ /* 0x080fe20000410000 */
[-C--:B------:R-:W-:Y:S01]  /*15670*/  FMUL.FTZ R27, R67, R124.reuse ;  /* 0x0000007c431b7220 */ /* 0x080fe20000410000 */
[-C--:B------:R-:W-:Y:S01]  /*15680*/  FMUL.FTZ R64, R64, R124.reuse ;  /* 0x0000007c40407220 */ /* 0x080fe20000410000 */
[----:B------:R-:W-:-:S03]  /*15690*/  FMUL.FTZ R65, R65, R124 ;  /* 0x0000007c41417220 */ /* 0x000fc60000410000 */
[----:B------:R1:W1:Y:S08]  /*156a0*/  MUFU.TANH R32, R21 ;  /* 0x0000001500207308 */ /* 0x0002700000002400 */
[----:B------:R-:W1:Y:S08]  /*156b0*/  MUFU.TANH R15, R15 ;  /* 0x0000000f000f7308 */ /* 0x000e700000002400 */
[----:B------:R-:W1:Y:S08]  /*156c0*/  MUFU.TANH R14, R14 ;  /* 0x0000000e000e7308 */ /* 0x000e700000002400 */
[----:B------:R-:W1:Y:S08]  /*156d0*/  MUFU.TANH R33, R33 ;  /* 0x0000002100217308 */ /* 0x000e700000002400 */
[----:B------:R-:W1:Y:S08]  /*156e0*/  MUFU.TANH R40, R40 ;  /* 0x0000002800287308 */ /* 0x000e700000002400 */
        /* <DEDUP_REMOVED lines=21> */
.L_x_3716:
[----:B------:R-:W2:Y:S01]  /*15840*/  LD.E R30, desc[UR4][R164.64+0x170] ;  /* 0x00017004a41e7980 */ /* 0x000ea2000c101900 */
[----:B------:R-:W-:Y:S01]  /*15850*/  VIADD R22, R45, 0xfffffe00 ;  /* 0xfffffe002d167836 */ /* 0x000fe20000000000 */
[----:B-1----:R-:W-:-:S04]  /*15860*/  SHF.L.U32 R25, R3, 0x8, RZ ;  /* 0x0000000803197819 */ /* 0x002fc800000006ff */
        /* <DEDUP_REMOVED lines=27> */
[-C--:B------:R-:W-:Y:S02]  /*15a20*/  ISETP.GE.U32.AND P4, PT, R12, R20.reuse, PT ;  /* 0x000000140c00720c */ /* 0x080fe40003f86070 */
[-C--:B------:R-:W-:Y:S02]  /*15a30*/  @!P3 IADD3 R13, PT, PT, R13, -R20.reuse, RZ ;  /* 0x800000140d0db210 */ /* 0x080fe40007ffe0ff */
[----:B------:R-:W-:Y:S02]  /*15a40*/  @!P3 IADD3 R23, PT, PT, R23, 0x1, RZ ;  /* 0x000000011717b810 */ /* 0x000fe40007ffe0ff */
[----:B------:R-:W-:-:S07]  /*15a50*/  ISETP.GE.U32.AND P5, PT, R13, R20, PT ;  /* 0x000000140d00720c */ /* 0x000fce0003fa6070 */
[----:B------:R-:W-:-:S04]  /*15a60*/  @P4 VIADD R21, R21, 0x1 ;  /* 0x0000000115154836 */ /* 0x000fc80000000000 */
[----:B------:R-:W-:Y:S02]  /*15a70*/  IMAD.MOV.U32 R20, RZ, RZ, R21 ;  /* 0x000000ffff147224 */ /* 0x000fe400078e0015 */
[----:B------:R-:W-:-:S03]  /*15a80*/  @P5 IADD3 R23, PT, PT, R23, 0x1, RZ ;  /* 0x0000000117175810 */ /* 0x000fc60007ffe0ff */
[----:B------:R-:W-:Y:S02]  /*15a90*/  @!P0 IADD3 R20, PT, PT, -R20, RZ, RZ ;  /* 0x000000ff14148210 */ /* 0x000fe40007ffe1ff */
[----:B------:R-:W-:Y:S02]  /*15aa0*/  @!P2 IMAD.MOV R23, RZ, RZ, -R23 ;  /* 0x000000ffff17a224 */ /* 0x000fe400078e0a17 */
[----:B------:R-:W-:-:S03]  /*15ab0*/  SEL R20, R16, R20, !P1 ;  /* 0x0000001410147207 */ /* 0x000fc60004800000 */
[----:B------:R-:W-:Y:S02]  /*15ac0*/  SEL R16, R16, R23, !P1 ;  /* 0x0000001710107207 */ /* 0x000fe40004800000 */
[--C-:B------:R-:W-:Y:S01]  /*15ad0*/  IMAD.WIDE R12, R20, 0x4, R238.reuse ;  /* 0x00000004140c7825 */ /* 0x100fe200078e02ee */
[----:B------:R-:W2:Y:S03]  /*15ae0*/  LD.E.64 R22, desc[UR4][R164.64+0x38] ;  /* 0x00003804a4167980 */ /* 0x000ea6000c101b00 */
        /* <DEDUP_REMOVED lines=20> */
.L_x_3717:
[----:B------:R-:W-:Y:S05]  /*15c30*/  BSYNC.RECONVERGENT B0 ;  /* 0x0000000000007941 */ /* 0x000fea0003800200 */
.L_x_3715:
        /* <DEDUP_REMOVED lines=12> */
[----:B-1----:R-:W-:Y:S02]  /*15d00*/  @!P0 IMAD.MOV.U32 R20, RZ, RZ, R228 ;  /* 0x000000ffff148224 */ /* 0x002fe400078e00e4 */
        /* <DEDUP_REMOVED lines=73> */
[----:B------:R2:W-:Y:S01]  /*161a0*/  @P0 STS.128 [R47+0x7000], RZ ;  /* 0x007000ff2f000388 */ /* 0x0005e20000000c00 */
[----:B------:R-:W-:Y:S01]  /*161b0*/  @!P0 IADD3 R12, P1, PT, R20, R12, RZ ;  /* 0x0000000c140c8210 */ /* 0x000fe20007f3e0ff */
[--C-:B------:R-:W-:Y:S02]  /*161c0*/  IMAD.X R21, R23, 0x1, R13.reuse, P2 ;  /* 0x0000000117157824 */ /* 0x100fe400010e060d */
[----:B------:R-:W-:Y:S01]  /*161d0*/  @!PT LDS RZ, [RZ] ;  /* 0x00000000fffff984 */ /* 0x000fe20000000800 */
[----:B------:R-:W-:Y:S01]  /*161e0*/  @!PT LDS RZ, [RZ] ;  /* 0x00000000fffff984 */ /* 0x000fe20000000800 */
[----:B------:R-:W-:Y:S01]  /*161f0*/  @!PT LDS RZ, [RZ] ;  /* 0x00000000fffff984 */ /* 0x000fe20000000800 */
[----:B------:R2:W-:Y:S02]  /*16200*/  @!P0 LDGSTS.E.BYPASS.LTC128B.128 [R47+0x7800], desc[UR4][R34.64] ;  /* 0x07800000222f8fae */ /* 0x0005e4000b981a04 */
[----:B------:R-:W-:Y:S02]  /*16210*/  @!P0 IMAD.X R13, R21, 0x1, R13, P1 ;  /* 0x00000001150d8824 */ /* 0x000fe400008e060d */
        /* <DEDUP_REMOVED lines=22> */
.L_x_3714:
[----:B------:R-:W-:Y:S05]  /*16380*/  BSYNC.RECONVERGENT B1 ;  /* 0x0000000000017941 */ /* 0x000fea0003800200 */
.L_x_3713:
[----:B------:R-:W-:-:S05]  /*16390*/  IMAD.SHL.U32 R61, R167, 0x2, RZ ;  /* 0x00000002a73d7824 */ /* 0x000fca00078e00ff */
[----:B------:R-:W-:-:S05]  /*163a0*/  LOP3.LUT R60, R61, 0x6, RZ, 0xc0, !PT ;  /* 0x000000063d3c7812 */ /* 0x000fca00078ec0ff */
[----:B-12---:R-:W-:-:S04]  /*163b0*/  IMAD R20, R3, 0x100, R60 ;  /* 0x0000010003147824 */ /* 0x006fc800078e023c */
[C---:B------:R-:W-:Y:S01]  /*163c0*/  VIADD R12, R20.reuse, 0x1 ;  /* 0x00000001140c7836 */ /* 0x040fe20000000000 */
[CC--:B------:R-:W-:Y:S01]  /*163d0*/  ISETP.GE.AND P0, PT, R20.reuse, R245.reuse, PT ;  /* 0x000000f51400720c */ /* 0x0c0fe20003f06270 */
[C---:B------:R-:W-:Y:S01]  /*163e0*/  VIADD R21, R20.reuse, 0x8 ;  /* 0x0000000814157836 */ /* 0x040fe20000000000 */
[CC--:B------:R-:W-:Y:S01]  /*163f0*/  ISETP.GE.AND P6, PT, R20.reuse, R242.reuse, PT ;  /* 0x000000f21400720c */ /* 0x0c0fe20003fc6270 */
[----:B------:R-:W-:Y:S01]  /*16400*/  VIADD R16, R20, 0x9 ;  /* 0x0000000914107836 */ /* 0x000fe20000000000 */
[-C--:B------:R-:W-:Y:S01]  /*16410*/  ISETP.GE.AND P1, PT, R12, R245.reuse, PT ;  /* 0x000000f50c00720c */ /* 0x080fe20003f26270 */
        /* <DEDUP_REMOVED lines=8> */
[----:B------:R-:W-:Y:S01]  /*164a0*/  VIADD R204, R20, 0x20 ;  /* 0x0000002014cc7836 */ /* 0x000fe20000000000 */
[----:B------:R-:W-:Y:S01]  /*164b0*/  ISETP.GE.AND P5, PT, R16, R245, PT ;  /* 0x000000f51000720c */ /* 0x000fe20003fa6270 */
[C---:B------:R-:W-:Y:S01]  /*164c0*/  VIADD R202, R20.reuse, 0x21 ;  /* 0x0000002114ca7836 */ /* 0x040fe20000000000 */
[----:B------:R-:W-:Y:S01]  /*164d0*/  FSEL R25, R123, -INF , P0 ;  /* 0xff8000007b197808 */ /* 0x000fe20000000000 */
[C---:B------:R-:W-:Y:S01]  /*164e0*/  VIADD R201, R20.reuse, 0x28 ;  /* 0x0000002814c97836 */ /* 0x040fe20000000000 */
[CC--:B------:R-:W-:Y:S01]  /*164f0*/  ISETP.GE.AND P3, PT, R20.reuse, R243.reuse, PT ;  /* 0x000000f31400720c */ /* 0x0c0fe20003f66270 */
[C---:B------:R-:W-:Y:S01]  /*16500*/  VIADD R200, R20.reuse, 0x29 ;  /* 0x0000002914c87836 */ /* 0x040fe20000000000 */
[C---:B------:R-:W-:Y:S01]  /*16510*/  ISETP.GE.AND P0, PT, R20.reuse, R244, PT ;  /* 0x000000f41400720c */ /* 0x040fe20003f06270 */
[C---:B------:R-:W-:Y:S01]  /*16520*/  VIADD R199, R20.reuse, 0x30 ;  /* 0x0000003014c77836 */ /* 0x040fe20000000000 */
[----:B------:R-:W-:Y:S01]  /*16530*/  FSEL R23, R121, -INF , P1 ;  /* 0xff80000079177808 */ /* 0x000fe20000800000 */
[----:B------:R-:W-:Y:S01]  /*16540*/  VIADD R198, R20, 0x31 ;  /* 0x0000003114c67836 */ /* 0x000fe20000000000 */
[-C--:B------:R-:W-:Y:S01]  /*16550*/  ISETP.GE.AND P1, PT, R16, R242.reuse, PT ;  /* 0x000000f21000720c */ /* 0x080fe20003f26270 */
[C---:B------:R-:W-:Y:S01]  /*16560*/  VIADD R192, R20.reuse, 0x38 ;  /* 0x0000003814c07836 */ /* 0x040fe20000000000 */
[----:B------:R-:W-:Y:S01]  /*16570*/  FSEL R25, R25, -INF , !P6 ;  /* 0xff80000019197808 */ /* 0x000fe20007000000 */
[C---:B------:R-:W-:Y:S01]  /*16580*/  VIADD R189, R20.reuse, 0x39 ;  /* 0x0000003914bd7836 */ /* 0x040fe20000000000 */
[----:B------:R-:W-:Y:S01]  /*16590*/  ISETP.GE.AND P6, PT, R21, R242, PT ;  /* 0x000000f21500720c */ /* 0x000fe20003fc6270 */
[----:B------:R-:W-:Y:S01]  /*165a0*/  VIADD R125, R20, 0x40 ;  /* 0x00000040147d7836 */ /* 0x000fe20000000000 */
[----:B------:R-:W-:Y:S01]  /*165b0*/  ISETP.GE.AND P2, PT, R12, R244, PT ;  /* 0x000000f40c00720c */ /* 0x000fe20003f46270 */
[C---:B------:R-:W-:Y:S01]  /*165c0*/  VIADD R124, R20.reuse, 0x41 ;  /* 0x00000041147c7836 */ /* 0x040fe20000000000 */
[----:B------:R-:W-:Y:S01]  /*165d0*/  FSEL R23, R23, -INF , !P6 ;  /* 0xff80000017177808 */ /* 0x000fe20007000000 */
[C---:B------:R-:W-:Y:S01]  /*165e0*/  VIADD R123, R20.reuse, 0x48 ;  /* 0x00000048147b7836 */ /* 0x040fe20000000000 */
        /* <DEDUP_REMOVED lines=14> */
[----:B------:R-:W-:Y:S01]  /*166d0*/  VIADD R31, R20, 0x79 ;  /* 0x00000079141f7836 */ /* 0x000fe20000000000 */
[----:B------:R-:W-:Y:S01]  /*166e0*/  FSEL R20, R120, -INF , P5 ;  /* 0xff80000078147808 */ /* 0x000fe20002800000 */
[----:B------:R-:W-:Y:S01]  /*166f0*/  IMAD R120, R3, 0x100, R60 ;  /* 0x0000010003787824 */ /* 0x000fe200078e023c */
[----:B------:R-:W-:-:S02]  /*16700*/  ISETP.GE.AND P5, PT, R13, R245, PT ;  /* 0x000000f50d00720c */ /* 0x000fc40003fa6270 */
        /* <DEDUP_REMOVED lines=26> */
[----:B------:R-:W-:Y:S01]  /*168b0*/  ISETP.GE.AND P1, PT, R202, R245, PT ;  /* 0x000000f5ca00720c */ /* 0x000fe20003f26270 */
[----:B------:R-:W-:Y:S01]  /*168c0*/  VIADD R121, R120, 0xb1 ;  /* 0x000000b178797836 */ /* 0x000fe20000000000 */
[----:B------:R-:W-:Y:S01]  /*168d0*/  FSEL R56, R110, -INF , P5 ;  /* 0xff8000006e387808 */ /* 0x000fe20002800000 */
[----:B------:R-:W-:Y:S01]  /*168e0*/  VIADD R122, R120, 0xb8 ;  /* 0x000000b8787a7836 */ /* 0x000fe20000000000 */
[----:B------:R-:W-:Y:S01]  /*168f0*/  ISETP.GE.AND P5, PT, R202, R242, PT ;  /* 0x000000f2ca00720c */ /* 0x000fe20003fa6270 */
[----:B------:R-:W-:Y:S01]  /*16900*/  VIADD R110, R120, 0xc8 ;  /* 0x000000c8786e7836 */ /* 0x000fe20000000000 */
[----:B------:R-:W-:-:S02]  /*16910*/  FSEL R109, R109, -INF , P1 ;  /* 0xff8000006d6d7808 */ /* 0x000fc40000800000 */
[-C--:B------:R-:W-:Y:S02]  /*16920*/  ISETP.GE.AND P1, PT, R201, R245.reuse, PT ;  /* 0x000000f5c900720c */ /* 0x080fe40003f26270 */
[----:B------:R-:W-:Y:S01]  /*16930*/  FSEL R117, R109, -INF , !P5 ;  /* 0xff8000006d757808 */ /* 0x000fe20006800000 */
[----:B------:R-:W-:Y:S01]  /*16940*/  VIADD R109, R120, 0xc9 ;  /* 0x000000c9786d7836 */ /* 0x000fe20000000000 */
[----:B------:R-:W-:Y:S02]  /*16950*/  ISETP.GE.AND P5, PT, R200, R245, PT ;  /* 0x000000f5c800720c */ /* 0x000fe40003fa6270 */
[----:B------:R-:W-:Y:S01]  /*16960*/  FSEL R49, R108, -INF , P1 ;  /* 0xff8000006c317808 */ /* 0x000fe20000800000 */
[----:B------:R-:W-:Y:S01]  /*16970*/  IMAD.MOV.U32 R108, RZ, RZ, R166 ;  /* 0x000000ffff6c7224 */ /* 0x000fe200078e00a6 */
[----:B------:R-:W-:Y:S02]  /*16980*/  ISETP.GE.AND P1, PT, R200, R242, PT ;  /* 0x000000f2c800720c */ /* 0x000fe40003f26270 */
[----:B------:R-:W-:-:S02]  /*16990*/  FSEL R107, R107, -INF , P5 ;  /* 0xff8000006b6b7808 */ /* 0x000fc40002800000 */
[-C--:B------:R-:W-:Y:S02]  /*169a0*/  ISETP.GE.AND P5, PT, R199, R245.reuse, PT ;  /* 0x000000f5c700720c */ /* 0x080fe40003fa6270 */
[----:B------:R-:W-:Y:S01]  /*169b0*/  FSEL R116, R107, -INF , !P1 ;  /* 0xff8000006b747808 */ /* 0x000fe20004800000 */
[----:B------:R-:W-:Y:S01]  /*169c0*/  VIADD R107, R120, 0xd8 ;  /* 0x000000d8786b7836 */ /* 0x000fe20000000000 */
[----:B------:R-:W-:Y:S02]  /*169d0*/  ISETP.GE.AND P1, PT, R198, R245, PT ;  /* 0x000000f5c600720c */ /* 0x000fe40003f26270 */
[----:B------:R-:W-:Y:S02]  /*169e0*/  FSEL R106, R106, -INF , P5 ;  /* 0xff8000006a6a7808 */ /* 0x000fe40002800000 */
[----:B------:R-:W-:Y:S02]  /*169f0*/  ISETP.GE.AND P5, PT, R198, R242, PT ;  /* 0x000000f2c600720c */ /* 0x000fe40003fa6270 */
[----:B------:R-:W-:-:S02]  /*16a00*/  FSEL R105, R105, -INF , P1 ;  /* 0xff80000069697808 */ /* 0x000fc40000800000 */
[-C--:B------:R-:W-:Y:S02]  /*16a10*/  ISETP.GE.AND P1, PT, R192, R245.reuse, PT ;  /* 0x000000f5c000720c */ /* 0x080fe40003f26270 */
[----:B------:R-:W-:Y:S01]  /*16a20*/  FSEL R250, R105, -INF , !P5 ;  /* 0xff80000069fa7808 */ /* 0x000fe20006800000 */
[----:B------:R-:W-:Y:S01]  /*16a30*/  VIADD R105, R120, 0xd0 ;  /* 0x000000d078697836 */ /* 0x000fe20000000000 */
[C---:B------:R-:W-:Y:S02]  /*16a40*/  ISETP.GE.AND P5, PT, R189.reuse, R245, PT ;  /* 0x000000f5bd00720c */ /* 0x040fe40003fa6270 */
        /* <DEDUP_REMOVED lines=29> */
[----:B------:R-:W-:Y:S02]  /*16c20*/  FSEL R21, R21, -INF , !P6 ;  /* 0xff80000015157808 */ /* 0x000fe40007000000 */
[-C--:B------:R-:W-:Y:S02]  /*16c30*/  ISETP.GE.AND P5, PT, R55, R245.reuse, PT ;  /* 0x000000f53700720c */ /* 0x080fe40003fa6270 */
[----:B------:R-:W-:Y:S01]  /*16c40*/  FSEL R171, R132, -INF , !P1 ;  /* 0xff80000084ab7808 */ /* 0x000fe20004800000 */
[----:B------:R-:W-:Y:S01]  /*16c50*/  VIADD R132, R120, 0xc1 ;  /* 0x000000c178847836 */ /* 0x000fe20000000000 */
[----:B------:R-:W-:Y:S02]  /*16c60*/  ISETP.GE.AND P6, PT, R220, R242, PT ;  /* 0x000000f2dc00720c */ /* 0x000fe40003fc6270 */
[----:B------:R-:W-:Y:S02]  /*16c70*/  ISETP.GE.AND P1, PT, R43, R245, PT ;  /* 0x000000f52b00720c */ /* 0x000fe40003f26270 */
[----:B------:R-:W-:-:S02]  /*16c80*/  FSEL R135, R135, -INF , P5 ;  /* 0xff80000087877808 */ /* 0x000fc40002800000 */
[----:B------:R-:W-:Y:S02]  /*16c90*/  FSEL R12, R12, -INF , !P6 ;  /* 0xff8000000c0c7808 */ /* 0x000fe40007000000 */
[-C--:B------:R-:W-:Y:S02]  /*16ca0*/  ISETP.GE.AND P5, PT, R43, R242.reuse, PT ;  /* 0x000000f22b00720c */ /* 0x080fe40003fa6270 */
[----:B------:R-:W-:Y:S02]  /*16cb0*/  FSEL R136, R136, -INF , P1 ;  /* 0xff80000088887808 */ /* 0x000fe40000800000 */
[----:B------:R-:W-:Y:S02]  /*16cc0*/  ISETP.GE.AND P6, PT, R204, R242, PT ;  /* 0x000000f2cc00720c */ /* 0x000fe40003fc6270 */
[----:B------:R-:W-:Y:S02]  /*16cd0*/  ISETP.GE.AND P1, PT, R41, R245, PT ;  /* 0x000000f52900720c */ /* 0x000fe40003f26270 */
[----:B------:R-:W-:-:S02]  /*16ce0*/  FSEL R181, R136, -INF , !P5 ;  /* 0xff80000088b57808 */ /* 0x000fc40006800000 */
[----:B------:R-:W-:Y:S02]  /*16cf0*/  FSEL R56, R56, -INF , !P6 ;  /* 0xff80000038387808 */ /* 0x000fe40007000000 */
[C---:B------:R-:W-:Y:S02]  /*16d00*/  ISETP.GE.AND P5, PT, R38.reuse, R245, PT ;  /* 0x000000f52600720c */ /* 0x040fe40003fa6270 */
[-C--:B------:R-:W-:Y:S02]  /*16d10*/  ISETP.GE.AND P6, PT, R201, R242.reuse, PT ;  /* 0x000000f2c900720c */ /* 0x080fe40003fc6270 */
[----:B------:R-:W-:Y:S02]  /*16d20*/  FSEL R139, R139, -INF , P1 ;  /* 0xff8000008b8b7808 */ /* 0x000fe40000800000 */
[----:B------:R-:W-:Y:S02]  /*16d30*/  ISETP.GE.AND P1, PT, R38, R242, PT ;  /* 0x000000f22600720c */ /* 0x000fe40003f26270 */
[----:B------:R-:W-:-:S02]  /*16d40*/  FSEL R141, R141, -INF , P5 ;  /* 0xff8000008d8d7808 */ /* 0x000fc40002800000 */
[----:B------:R-:W-:Y:S02]  /*16d50*/  FSEL R49, R49, -INF , !P6 ;  /* 0xff80000031317808 */ /* 0x000fe40007000000 */
[-C--:B------:R-:W-:Y:S02]  /*16d60*/  ISETP.GE.AND P6, PT, R199, R242.reuse, PT ;  /* 0x000000f2c700720c */ /* 0x080fe40003fc6270 */
[-C--:B------:R-:W-:Y:S02]  /*16d70*/  ISETP.GE.AND P5, PT, R36, R245.reuse, PT ;  /* 0x000000f52400720c */ /* 0x080fe40003fa6270 */
[----:B------:R-:W-:Y:S02]  /*16d80*/  FSEL R186, R141, -INF , !P1 ;  /* 0xff8000008dba7808 */ /* 0x000fe40004800000 */
[----:B------:R-:W-:Y:S02]  /*16d90*/  ISETP.GE.AND P1, PT, R34, R245, PT ;  /* 0x000000f52200720c */ /* 0x000fe40003f26270 */
[----:B------:R-:W-:Y:S01]  /*16da0*/  FSEL R252, R106, -INF , !P6 ;  /* 0xff8000006afc7808 */ /* 0x000fe20007000000 */
[----:B------:R-:W-:Y:S01]  /*16db0*/  VIADD R106, R120, 0xd1 ;  /* 0x000000d1786a7836 */ /* 0x000fe20000000000 */
        /* <DEDUP_REMOVED lines=9> */
[----:B------:R-:W-:Y:S01]  /*16e50*/  FSEL R219, R102, -INF , !P6 ;  /* 0xff80000066db7808 */ /* 0x000fe20007000000 */
[----:B------:R-:W-:Y:S01]  /*16e60*/  IMAD.MOV.U32 R102, RZ, RZ, R108 ;  /* 0x000000ffff667224 */ /* 0x000fe200078e006c */
[-C--:B------:R-:W-:Y:S02]  /*16e70*/  ISETP.GE.AND P6, PT, R123, R242.reuse, PT ;  /* 0x000000f27b00720c */ /* 0x080fe40003fc6270 */
[----:B------:R-:W-:Y:S02]  /*16e80*/  FSEL R146, R146, -INF , P1 ;  /* 0xff80000092927808 */ /* 0x000fe40000800000 */
[----:B------:R-:W-:-:S02]  /*16e90*/  ISETP.GE.AND P1, PT, R31, R242, PT ;  /* 0x000000f21f00720c */ /* 0x000fc40003f26270 */
[----:B------:R-:W-:Y:S02]  /*16ea0*/  FSEL R147, R147, -INF , P5 ;  /* 0xff80000093937808 */ /* 0x000fe40002800000 */
[----:B------:R-:W-:Y:S02]  /*16eb0*/  FSEL R212, R100, -INF , !P6 ;  /* 0xff80000064d47808 */ /* 0x000fe40007000000 */
[----:B------:R-:W-:Y:S02]  /*16ec0*/  ISETP.GE.AND P6, PT, R75, R242, PT ;  /* 0x000000f24b00720c */ /* 0x000fe40003fc6270 */
[-C--:B------:R-:W-:Y:S02]  /*16ed0*/  ISETP.GE.AND P5, PT, R35, R245.reuse, PT ;  /* 0x000000f52300720c */ /* 0x080fe40003fa6270 */
[----:B------:R-:W-:Y:S02]  /*16ee0*/  FSEL R197, R147, -INF , !P1 ;  /* 0xff80000093c57808 */ /* 0x000fe40004800000 */
[----:B------:R-:W-:-:S02]  /*16ef0*/  ISETP.GE.AND P1, PT, R37, R245, PT ;  /* 0x000000f52500720c */ /* 0x000fc40003f26270 */
[----:B------:R-:W-:Y:S01]  /*16f00*/  FSEL R168, R126, -INF , !P6 ;  /* 0xff8000007ea87808 */ /* 0x000fe20007000000 */
[----:B------:R-:W-:Y:S01]  /*16f10*/  IMAD.MOV.U32 R126, RZ, RZ, R102 ;  /* 0x000000ffff7e7224 */ /* 0x000fe200078e0066 */
[----:B------:R-:W-:Y:S02]  /*16f20*/  FSEL R149, R149, -INF , P5 ;  /* 0xff80000095957808 */ /* 0x000fe40002800000 */
[-C--:B------:R-:W-:Y:S02]  /*16f30*/  ISETP.GE.AND P6, PT, R64, R242.reuse, PT ;  /* 0x000000f24000720c */ /* 0x080fe40003fc6270 */
[----:B------:R-:W-:Y:S02]  /*16f40*/  ISETP.GE.AND P5, PT, R37, R242, PT ;  /* 0x000000f22500720c */ /* 0x000fe40003fa6270 */
[----:B------:R-:W-:Y:S02]  /*16f50*/  FSEL R154, R154, -INF , P1 ;  /* 0xff8000009a9a7808 */ /* 0x000fe40000800000 */
[----:B------:R-:W-:Y:S01]  /*16f60*/  FSEL R170, R130, -INF , !P6 ;  /* 0xff80000082aa7808 */ /* 0x000fe20007000000 */
[----:B------:R-:W-:Y:S01]  /*16f70*/  VIADD R130, R120, 0xc0 ;  /* 0x000000c078827836 */ /* 0x000fe20000000000 */
        /* <DEDUP_REMOVED lines=11> */
[----:B------:R-:W-:Y:S01]  /*17030*/  FSEL R183, R139, -INF , !P6 ;  /* 0xff8000008bb77808 */ /* 0x000fe20007000000 */
[----:B------:R-:W-:Y:S01]  /*17040*/  IMAD R139, R3, 0x100, R60 ;  /* 0x00000100038b7824 */ /* 0x000fe200078e023c */
[----:B------:R-:W-:-:S02]  /*17050*/  ISETP.GE.AND P1, PT, R57, R245, PT ;  /* 0x000000f53900720c */ /* 0x000fc40003f26270 */
[-C--:B------:R-:W-:Y:S01]  /*17060*/  ISETP.GE.AND P6, PT, R36, R242.reuse, PT ;  /* 0x000000f22400720c */ /* 0x080fe20003fc6270 */
[----:B------:R-:W-:Y:S01]  /*17070*/  VIADD R139, R139, 0x9 ;  /* 0x000000098b8b7836 */ /* 0x000fe20000000000 */
        /* <DEDUP_REMOVED lines=8> */
[----:B------:R-:W-:Y:S02]  /*17100*/  FSEL R196, R146, -INF , !P6 ;  /* 0xff80000092c47808 */ /* 0x000fe40007000000 */
[----:B------:R-:W-:Y:S02]  /*17110*/  ISETP.GE.AND P6, PT, R35, R242, PT ;  /* 0x000000f22300720c */ /* 0x000fe40003fc6270 */
[----:B------:R-:W-:-:S02]  /*17120*/  FSEL R163, R163, -INF , P1 ;  /* 0xff800000a3a37808 */ /* 0x000fc40000800000 */
[-C--:B------:R-:W-:Y:S02]  /*17130*/  ISETP.GE.AND P1, PT, R65, R242.reuse, PT ;  /* 0x000000f24100720c */ /* 0x080fe40003f26270 */
[----:B------:R-:W-:Y:S02]  /*17140*/  FSEL R169, R169, -INF , P5 ;  /* 0xff800000a9a97808 */ /* 0x000fe40002800000 */
[----:B------:R-:W-:Y:S02]  /*17150*/  FSEL R209, R149, -INF , !P6 ;  /* 0xff80000095d17808 */ /* 0x000fe40007000000 */
[----:B------:R-:W-:Y:S02]  /*17160*/  ISETP.GE.AND P6, PT, R39, R242, PT ;  /* 0x000000f22700720c */ /* 0x000fe40003fc6270 */
[----:B------:R-:W-:Y:S02]  /*17170*/  ISETP.GE.AND P5, PT, R67, R245, PT ;  /* 0x000000f54300720c */ /* 0x000fe40003fa6270 */
[----:B------:R-:W-:-:S02]  /*17180*/  FSEL R185, R169, -INF , !P1 ;  /* 0xff800000a9b97808 */ /* 0x000fc40004800000 */
[C---:B------:R-:W-:Y:S02]  /*17190*/  ISETP.GE.AND P1, PT, R77.reuse, R245, PT ;  /* 0x000000f54d00720c */ /* 0x040fe40003f26270 */
        /* <DEDUP_REMOVED lines=12> */
[----:B------:R-:W-:Y:S02]  /*17260*/  ISETP.GE.AND P1, PT, R118, R242, PT ;  /* 0x000000f27600720c */ /* 0x000fe40003f26270 */
[----:B------:R-:W-:Y:S02]  /*17270*/  FSEL R163, R176, -INF , P5 ;  /* 0xff800000b0a37808 */ /* 0x000fe40002800000 */
[-C--:B------:R-:W-:Y:S02]  /*17280*/  ISETP.GE.AND P5, PT, R119, R245.reuse, PT ;  /* 0x000000f57700720c */ /* 0x080fe40003fa6270 */
[----:B------:R-:W-:Y:S02]  /*17290*/  FSEL R163, R163, -INF , !P1 ;  /* 0xff800000a3a37808 */ /* 0x000fe40004800000 */
[----:B------:R-:W-:-:S02]  /*172a0*/  ISETP.GE.AND P1, PT, R121, R245, PT ;  /* 0x000000f57900720c */ /* 0x000fc40003f26270 */
[----:B------:R-:W-:Y:S02]  /*172b0*/  FSEL R149, R178, -INF , P5 ;  /* 0xff800000b2957808 */ /* 0x000fe40002800000 */
[-C--:B------:R-:W-:Y:S02]  /*172c0*/  ISETP.GE.AND P5, PT, R121, R242.reuse, PT ;  /* 0x000000f27900720c */ /* 0x080fe40003fa6270 */
[----:B------:R-:W-:Y:S02]  /*172d0*/  FSEL R147, R179, -INF , P1 ;  /* 0xff800000b3937808 */ /* 0x000fe40000800000 */
[----:B------:R-:W-:Y:S02]  /*172e0*/  ISETP.GE.AND P1, PT, R122, R245, PT ;  /* 0x000000f57a00720c */ /* 0x000fe40003f26270 */
[----:B------:R-:W-:Y:S02]  /*172f0*/  FSEL R147, R147, -INF , !P5 ;  /* 0xff80000093937808 */ /* 0x000fe40006800000 */
[----:B------:R-:W-:-:S02]  /*17300*/  ISETP.GE.AND P6, PT, R67, R242, PT ;  /* 0x000000f24300720c */ /* 0x000fc40003fc6270 */
[----:B------:R-:W-:Y:S02]  /*17310*/  ISETP.GE.AND P5, PT, R128, R245, PT ;  /* 0x000000f58000720c */ /* 0x000fe40003fa6270 */
[----:B------:R-:W-:Y:S02]  /*17320*/  FSEL R146, R180, -INF , P1 ;  /* 0xff800000b4927808 */ /* 0x000fe40000800000 */
[----:B------:R-:W-:Y:S02]  /*17330*/  FSEL R174, R174, -INF , !P6 ;  /* 0xff800000aeae7808 */ /* 0x000fe40007000000 */
[-C--:B------:R-:W-:Y:S02]  /*17340*/  ISETP.GE.AND P1, PT, R128, R242.reuse, PT ;  /* 0x000000f28000720c */ /* 0x080fe40003f26270 */
[----:B------:R-:W-:Y:S02]  /*17350*/  FSEL R145, R184, -INF , P5 ;  /* 0xff800000b8917808 */ /* 0x000fe40002800000 */
[----:B------:R-:W-:-:S02]  /*17360*/  ISETP.GE.AND P6, PT, R79, R242, PT ;  /* 0x000000f24f00720c */ /* 0x000fc40003fc6270 */
        /* <DEDUP_REMOVED lines=17> */
[----:B------:R-:W-:Y:S01]  /*17480*/  FSEL R109, R133, -INF , P5 ;  /* 0xff800000856d7808 */ /* 0x000fe20002800000 */
[----:B------:R-:W-:Y:S01]  /*17490*/  VIADD R133, R120, 0xf8 ;  /* 0x000000f878857836 */ /* 0x000fe20000000000 */
[----:B------:R-:W-:-:S02]  /*174a0*/  FSEL R136, R136, -INF , !P6 ;  /* 0xff80000088887808 */ /* 0x000fc40007000000 */
[-C--:B------:R-:W-:Y:S02]  /*174b0*/  ISETP.GE.AND P6, PT, R110, R242.reuse, PT ;  /* 0x000000f26e00720c */ /* 0x080fe40003fc6270 */
[-C--:B------:R-:W-:Y:S02]  /*174c0*/  ISETP.GE.AND P5, PT, R105, R245.reuse, PT ;  /* 0x000000f56900720c */ /* 0x080fe40003fa6270 */
[----:B------:R-:W-:Y:S02]  /*174d0*/  FSEL R109, R109, -INF , !P1 ;  /* 0xff8000006d6d7808 */ /* 0x000fe40004800000 */
[----:B------:R-:W-:Y:S02]  /*174e0*/  ISETP.GE.AND P1, PT, R106, R245, PT ;  /* 0x000000f56a00720c */ /* 0x000fe40003f26270 */
[----:B------:R-:W-:Y:S01]  /*174f0*/  FSEL R110, R80, -INF , !P6 ;  /* 0xff800000506e7808 */ /* 0x000fe20007000000 */
[----:B------:R-:W-:Y:S01]  /*17500*/  VIADD R80, R120, 0xe9 ;  /* 0x000000e978507836 */ /* 0x000fe20000000000 */
[----:B------:R-:W-:-:S02]  /*17510*/  ISETP.GE.AND P6, PT, R105, R242, PT ;  /* 0x000000f26900720c */ /* 0x000fc40003fc6270 */
[----:B------:R-:W-:Y:S01]  /*17520*/  FSEL R108, R76, -INF , P5 ;  /* 0xff8000004c6c7808 */ /* 0x000fe20002800000 */
[----:B------:R-:W-:Y:S01]  /*17530*/  VIADD R76, R120, 0xe0 ;  /* 0x000000e0784c7836 */ /* 0x000fe20000000000 */
[----:B------:R-:W-:Y:S02]  /*17540*/  FSEL R73, R73, -INF , P1 ;  /* 0xff80000049497808 */ /* 0x000fe40000800000 */
[-C--:B------:R-:W-:Y:S02]  /*17550*/  ISETP.GE.AND P5, PT, R106, R242.reuse, PT ;  /* 0x000000f26a00720c */ /* 0x080fe40003fa6270 */
[C---:B------:R-:W-:Y:S02]  /*17560*/  ISETP.GE.AND P1, PT, R107.reuse, R245, PT ;  /* 0x000000f56b00720c */ /* 0x040fe40003f26270 */
[----:B------:R-:W-:Y:S02]  /*17570*/  FSEL R108, R108, -INF , !P6 ;  /* 0xff8000006c6c7808 */ /* 0x000fe40007000000 */
[----:B------:R-:W-:-:S02]  /*17580*/  ISETP.GE.AND P6, PT, R107, R242, PT ;  /* 0x000000f26b00720c */ /* 0x000fc40003fc6270 */
[----:B------:R-:W-:Y:S01]  /*17590*/  FSEL R107, R73, -INF , !P5 ;  /* 0xff800000496b7808 */ /* 0x000fe20006800000 */
[C---:B------:R-:W-:Y:S01]  /*175a0*/  VIADD R73, R120.reuse, 0xe1 ;  /* 0x000000e178497836 */ /* 0x040fe20000000000 */
[----:B------:R-:W-:Y:S02]  /*175b0*/  FSEL R53, R53, -INF , P1 ;  /* 0xff80000035357808 */ /* 0x000fe40000800000 */
[----:B------:R-:W-:Y:S02]  /*175c0*/  ISETP.GE.AND P5, PT, R99, R245, PT ;  /* 0x000000f56300720c */ /* 0x000fe40003fa6270 */
[----:B------:R-:W-:Y:S01]  /*175d0*/  FSEL R106, R53, -INF , !P6 ;  /* 0xff800000356a7808 */ /* 0x000fe20007000000 */
[C---:B------:R-:W-:Y:S01]  /*175e0*/  VIADD R53, R120.reuse, 0xf0 ;  /* 0x000000f078357836 */ /* 0x040fe20000000000 */
[----:B------:R-:W-:Y:S01]  /*175f0*/  ISETP.GE.AND P1, PT, R99, R242, PT ;  /* 0x000000f26300720c */ /* 0x000fe20003f26270 */
[----:B------:R-:W-:Y:S01]  /*17600*/  VIADD R99, R120, 0xe8 ;  /* 0x000000e878637836 */ /* 0x000fe20000000000 */
[----:B------:R-:W-:-:S02]  /*17610*/  FSEL R74, R74, -INF , P5 ;  /* 0xff8000004a4a7808 */ /* 0x000fc40002800000 */
[CC--:B------:R-:W-:Y:S02]  /*17620*/  ISETP.GE.AND P6, PT, R76.reuse, R245.reuse, PT ;  /* 0x000000f54c00720c */ /* 0x0c0fe40003fc6270 */
[-C--:B------:R-:W-:Y:S02]  /*17630*/  ISETP.GE.AND P5, PT, R76, R242.reuse, PT ;  /* 0x000000f24c00720c */ /* 0x080fe40003fa6270 */
[----:B------:R-:W-:Y:S01]  /*17640*/  FSEL R105, R74, -INF , !P1 ;  /* 0xff8000004a697808 */ /* 0x000fe20004800000 */
[----:B------:R-:W-:Y:S01]  /*17650*/  VIADD R74, R120, 0xf9 ;  /* 0x000000f9784a7836 */ /* 0x000fe20000000000 */
[----:B------:R-:W-:Y:S02]  /*17660*/  FSEL R24, R24, -INF , P6 ;  /* 0xff80000018187808 */ /* 0x000fe40003000000 */
[C---:B------:R-:W-:Y:S02]  /*17670*/  ISETP.GE.AND P1, PT, R73.reuse, R245, PT ;  /* 0x000000f54900720c */ /* 0x040fe40003f26270 */
[----:B------:R-:W-:Y:S01]  /*17680*/  FSEL R104, R24, -INF , !P5 ;  /* 0xff80000018687808 */ /* 0x000fe20006800000 */
[C---:B------:R-:W-:Y:S01]  /*17690*/  VIADD R24, R120.reuse, 0xf1 ;  /* 0x000000f178187836 */ /* 0x040fe20000000000 */
[----:B------:R-:W-:Y:S01]  /*176a0*/  ISETP.GE.AND P6, PT, R73, R242, PT ;  /* 0x000000f24900720c */ /* 0x000fe20003fc6270 */
[----:B------:R-:W-:Y:S01]  /*176b0*/  VIADD R120, R120, 0x8 ;  /* 0x0000000878787836 */ /* 0x000fe20000000000 */
[----:B------:R-:W-:-:S02]  /*176c0*/  FSEL R28, R28, -INF , P1 ;  /* 0xff8000001c1c7808 */ /* 0x000fc40000800000 */
[-C--:B------:R-:W-:Y:S02]  /*176d0*/  ISETP.GE.AND P5, PT, R99, R245.reuse, PT ;  /* 0x000000f56300720c */ /* 0x080fe40003fa6270 */
[----:B------:R-:W-:Y:S02]  /*176e0*/  FSEL R103, R28, -INF , !P6 ;  /* 0xff8000001c677808 */ /* 0x000fe40007000000 */
[----:B------:R-:W-:Y:S02]  /*176f0*/  FSEL R29, R29, -INF , P5 ;  /* 0xff8000001d1d7808 */ /* 0x000fe40002800000 */
[C---:B------:R-:W-:Y:S02]  /*17700*/  ISETP.GE.AND P6, PT, R80.reuse, R245, PT ;  /* 0x000000f55000720c */ /* 0x040fe40003fc6270 */
[-C--:B------:R-:W-:Y:S02]  /*17710*/  ISETP.GE.AND P5, PT, R80, R242.reuse, PT ;  /* 0x000000f25000720c */ /* 0x080fe40003fa6270 */
[----:B------:R-:W2:Y:S01]  /*17720*/  LD.E R80, desc[UR4][R164.64+0xdc] ;  /* 0x0000dc04a4507980 */ /* 0x000ea2000c101900 */
[----:B------:R-:W-:-:S02]  /*17730*/  ISETP.GE.AND P1, PT, R99, R242, PT ;  /* 0x000000f26300720c */ /* 0x000fc40003f26270 */
[----:B------:R-:W-:Y:S02]  /*17740*/  FSEL R32, R32, -INF , P6 ;  /* 0xff80000020207808 */ /* 0x000fe40003000000 */
[----:B------:R-:W-:Y:S02]  /*17750*/  FSEL R102, R29, -INF , !P1 ;  /* 0xff8000001d667808 */ /* 0x000fe40004800000 */
[CC--:B------:R-:W-:Y:S02]  /*17760*/  ISETP.GE.AND P1, PT, R53.reuse, R245.reuse, PT ;  /* 0x000000f53500720c */ /* 0x0c0fe40003f26270 */
[----:B------:R-:W-:Y:S02]  /*17770*/  FSEL R101, R32, -INF , !P5 ;  /* 0xff80000020657808 */ /* 0x000fe40006800000 */
[----:B------:R-:W-:Y:S02]  /*17780*/  ISETP.GE.AND P5, PT, R24, R245, PT ;  /* 0x000000f51800720c */ /* 0x000fe40003fa6270 */
[----:B------:R-:W-:-:S02]  /*17790*/  ISETP.GE.AND P6, PT, R53, R242, PT ;  /* 0x000000f23500720c */ /* 0x000fc40003fc6270 */
[----:B------:R-:W-:Y:S02]  /*177a0*/  FSEL R33, R33, -INF , P1 ;  /* 0xff80000021217808 */ /* 0x000fe40000800000 */
[----:B------:R-:W-:Y:S02]  /*177b0*/  FSEL R40, R40, -INF , P5 ;  /* 0xff80000028287808 */ /* 0x000fe40002800000 */
[----:B------:R-:W-:Y:S02]  /*177c0*/  FSEL R100, R33, -INF , !P6 ;  /* 0xff80000021647808 */ /* 0x000fe40007000000 */
[-C--:B------:R-:W-:Y:S02]  /*177d0*/  ISETP.GE.AND P5, PT, R74, R245.reuse, PT ;  /* 0x000000f54a00720c */ /* 0x080fe40003fa6270 */
[----:B------:R-:W-:Y:S02]  /*177e0*/  ISETP.GE.AND P6, PT, R133, R245, PT ;  /* 0x000000f58500720c */ /* 0x000fe40003fc6270 */
[----:B------:R-:W-:-:S02]  /*177f0*/  ISETP.GE.AND P1, PT, R24, R242, PT ;  /* 0x000000f21800720c */ /* 0x000fc40003f26270 */
[----:B------:R-:W-:Y:S02]  /*17800*/  FSEL R206, R206, -INF , P5 ;  /* 0xff800000cece7808 */ /* 0x000fe40002800000 */
[----:B------:R-:W-:Y:S02]  /*17810*/  FSEL R203, R203, -INF , P6 ;  /* 0xff800000cbcb7808 */ /* 0x000fe40003000000 */
[----:B------:R-:W-:Y:S02]  /*17820*/  ISETP.GE.AND P5, PT, R133, R242, PT ;  /* 0x000000f28500720c */ /* 0x000fe40003fa6270 */
[----:B------:R-:W-:Y:S02]  /*17830*/  FSEL R99, R40, -INF , !P1 ;  /* 0xff80000028637808 */ /* 0x000fe40004800000 */
[C---:B------:R-:W-:Y:S02]  /*17840*/  ISETP.GE.AND P1, PT, R120.reuse, R244, PT ;  /* 0x000000f47800720c */ /* 0x040fe40003f26270 */
[----:B------:R-:W-:-:S02]  /*17850*/  ISETP.GE.AND P6, PT, R120, R243, PT ;  /* 0x000000f37800720c */ /* 0x000fc40003fc6270 */
[----:B------:R-:W-:Y:S02]  /*17860*/  FSEL R120, R98, -INF , P0 ;  /* 0xff80000062787808 */ /* 0x000fe40000000000 */
[----:B------:R-:W-:Y:S02]  /*17870*/  FSEL R98, R203, -INF , !P5 ;  /* 0xff800000cb627808 */ /* 0x000fe40006800000 */
[C---:B------:R-:W-:Y:S02]  /*17880*/  ISETP.GE.AND P0, PT, R139.reuse, R244, PT ;  /* 0x000000f48b00720c */ /* 0x040fe40003f06270 */
[----:B------:R-:W-:Y:S01]  /*17890*/  ISETP.GE.AND P5, PT, R139, R243, PT ;  /* 0x000000f38b00720c */ /* 0x000fe20003fa6270 */
[----:B------:R-:W-:Y:S01]  /*178a0*/  IMAD R139, R3, 0x100, R60 ;  /* 0x00000100038b7824 */ /* 0x000fe200078e023c */
[----:B------:R-:W-:Y:S02]  /*178b0*/  FSEL R120, R120, -INF , !P3 ;  /* 0xff80000078787808 */ /* 0x000fe40005800000 */
[----:B------:R-:W-:Y:S01]  /*178c0*/  ISETP.GE.AND P3, PT, R74, R242, PT ;  /* 0x000000f24a00720c */ /* 0x000fe20003f66270 */
[----:B------:R-:W-:Y:S01]  /*178d0*/  VIADD R139, R139, 0x10 ;  /* 0x000000108b8b7836 */ /* 0x000fe20000000000 */
[----:B------:R-:W-:-:S02]  /*178e0*/  FSEL R29, R97, -INF , P2 ;  /* 0xff800000611d7808 */ /* 0x000fc40001000000 */
[----:B------:R-:W-:Y:S02]  /*178f0*/  FSEL R97, R206, -INF , !P3 ;  /* 0xff800000ce617808 */ /* 0x000fe40005800000 */
[----:B------:R-:W-:Y:S02]  /*17900*/  FSEL R28, R115, -INF , P1 ;  /* 0xff800000731c7808 */ /* 0x000fe40000800000 */
[-C--:B------:R-:W-:Y:S02]  /*17910*/  ISETP.GE.AND P3, PT, R139, R244.reuse, PT ;  /* 0x000000f48b00720c */ /* 0x080fe40003f66270 */
[----:B------:R-:W-:Y:S02]  /*17920*/  ISETP.GE.AND P1, PT, R251, R244, PT ;  /* 0x000000f4fb00720c */ /* 0x000fe40003f26270 */
[----:B------:R-:W-:Y:S01]  /*17930*/  ISETP.GE.AND P2, PT, R139, R243, PT ;  /* 0x000000f38b00720c */ /* 0x000fe20003f46270 */
[----:B------:R-:W-:Y:S01]  /*17940*/  IMAD.MOV.U32 R139, RZ, RZ, R126 ;  /* 0x000000ffff8b7224 */ /* 0x000fe200078e007e */
[----:B------:R-:W-:-:S02]  /*17950*/  FSEL R33, R113, -INF , P3 ;  /* 0xff80000071217808 */ /* 0x000fc40001800000 */
[----:B------:R-:W-:Y:S02]  /*17960*/  FSEL R32, R112, -INF , P1 ;  /* 0xff80000070207808 */ /* 0x000fe40000800000 */
[----:B------:R-:W-:Y:S02]  /*17970*/  FSEL R40, R114, -INF , P0 ;  /* 0xff80000072287808 */ /* 0x000fe40000000000 */
[-C--:B------:R-:W-:Y:S02]  /*17980*/  ISETP.GE.AND P1, PT, R204, R244.reuse, PT ;  /* 0x000000f4cc00720c */ /* 0x080fe40003f26270 */
[----:B------:R-:W-:Y:S02]  /*17990*/  ISETP.GE.AND P0, PT, R220, R244, PT ;  /* 0x000000f4dc00720c */ /* 0x000fe40003f06270 */
[----:B------:R-:W-:Y:S02]  /*179a0*/  FSEL R33, R33, -INF , !P2 ;  /* 0xff80000021217808 */ /* 0x000fe40005000000 */
[----:B------:R-:W-:-:S02]  /*179b0*/  FSEL R29, R29, -INF , !P4 ;  /* 0xff8000001d1d7808 */ /* 0x000fc40006000000 */
[-C--:B------:R-:W-:Y:S02]  /*179c0*/  ISETP.GE.AND P2, PT, R204, R243.reuse, PT ;  /* 0x000000f3cc00720c */ /* 0x080fe40003f46270 */
[----:B------:R-:W-:Y:S02]  /*179d0*/  FSEL R95, R95, -INF , P1 ;  /* 0xff8000005f5f7808 */ /* 0x000fe40000800000 */
[----:B------:R-:W-:Y:S02]  /*179e0*/  ISETP.GE.AND P4, PT, R251, R243, PT ;  /* 0x000000f3fb00720c */ /* 0x000fe40003f86270 */
[----:B------:R-:W-:Y:S02]  /*179f0*/  FSEL R53, R111, -INF , P0 ;  /* 0xff8000006f357808 */ /* 0x000fe40000000000 */
[----:B------:R-:W-:Y:S02]  /*17a00*/  ISETP.GE.AND P0, PT, R202, R244, PT ;  /* 0x000000f4ca00720c */ /* 0x000fe40003f06270 */
[----:B------:R-:W-:-:S02]  /*17a10*/  FSEL R141, R95, -INF , !P2 ;  /* 0xff8000005f8d7808 */ /* 0x000fc40005000000 */
[-C--:B------:R-:W-:Y:S02]  /*17a20*/  ISETP.GE.AND P3, PT, R218, R244.reuse, PT ;  /* 0x000000f4da00720c */ /* 0x080fe40003f66270 */
[----:B------:R-:W-:Y:S02]  /*17a30*/  FSEL R32, R32, -INF , !P4 ;  /* 0xff80000020207808 */ /* 0x000fe40006000000 */
[-C--:B------:R-:W-:Y:S02]  /*17a40*/  ISETP.GE.AND P1, PT, R200, R244.reuse, PT ;  /* 0x000000f4c800720c */ /* 0x080fe40003f26270 */
[----:B------:R-:W-:Y:S02]  /*17a50*/  ISETP.GE.AND P2, PT, R199, R244, PT ;  /* 0x000000f4c700720c */ /* 0x000fe40003f46270 */
[----:B------:R-:W-:Y:S02]  /*17a60*/  ISETP.GE.AND P4, PT, R202, R243, PT ;  /* 0x000000f3ca00720c */ /* 0x000fe40003f86270 */
[----:B------:R-:W-:-:S02]  /*17a70*/  FSEL R94, R94, -INF , P0 ;  /* 0xff8000005e5e7808 */ /* 0x000fc40000000000 */
[----:B------:R-:W-:Y:S02]  /*17a80*/  FSEL R24, R96, -INF , P3 ;  /* 0xff80000060187808 */ /* 0x000fe40001800000 */
[----:B------:R-:W-:Y:S02]  /*17a90*/  ISETP.GE.AND P0, PT, R199, R243, PT ;  /* 0x000000f3c700720c */ /* 0x000fe40003f06270 */
[----:B------:R-:W-:Y:S02]  /*17aa0*/  FSEL R92, R92, -INF , P1 ;  /* 0xff8000005c5c7808 */ /* 0x000fe40000800000 */
[----:B------:R-:W-:Y:S02]  /*17ab0*/  FSEL R91, R91, -INF , P2 ;  /* 0xff8000005b5b7808 */ /* 0x000fe40001000000 */
[----:B------:R-:W-:Y:S02]  /*17ac0*/  ISETP.GE.AND P3, PT, R201, R244, PT ;  /* 0x000000f4c900720c */ /* 0x000fe40003f66270 */
[----:B------:R-:W-:-:S02]  /*17ad0*/  FSEL R126, R94, -INF , !P4 ;  /* 0xff8000005e7e7808 */ /* 0x000fc40006000000 */
[-C--:B------:R-:W-:Y:S02]  /*17ae0*/  ISETP.GE.AND P1, PT, R192, R244.reuse, PT ;  /* 0x000000f4c000720c */ /* 0x080fe40003f26270 */
[-C--:B------:R-:W-:Y:S02]  /*17af0*/  ISETP.GE.AND P4, PT, R198, R244.reuse, PT ;  /* 0x000000f4c600720c */ /* 0x080fe40003f86270 */
[----:B------:R-:W-:Y:S02]  /*17b00*/  ISETP.GE.AND P2, PT, R189, R244, PT ;  /* 0x000000f4bd00720c */ /* 0x000fe40003f46270 */
[----:B------:R-:W-:Y:S02]  /*17b10*/  FSEL R28, R28, -INF , !P6 ;  /* 0xff8000001c1c7808 */ /* 0x000fe40007000000 */
[----:B------:R-:W-:Y:S02]  /*17b20*/  FSEL R40, R40, -INF , !P5 ;  /* 0xff80000028287808 */ /* 0x000fe40006800000 */
[----:B------:R-:W-:-:S02]  /*17b30*/  FSEL R144, R91, -INF , !P0 ;  /* 0xff8000005b907808 */ /* 0x000fc40004000000 */
[-C--:B------:R-:W-:Y:S02]  /*17b40*/  ISETP.GE.AND P6, PT, R220, R243.reuse, PT ;  /* 0x000000f3dc00720c */ /* 0x080fe40003fc6270 */
[-C--:B------:R-:W-:Y:S02]  /*17b50*/  ISETP.GE.AND P5, PT, R218, R243.reuse, PT ;  /* 0x000000f3da00720c */ /* 0x080fe40003fa6270 */
[----:B------:R-:W-:Y:S02]  /*17b60*/  FSEL R93, R93, -INF , P3 ;  /* 0xff8000005d5d7808 */ /* 0x000fe40001800000 */
[----:B------:R-:W-:Y:S02]  /*17b70*/  ISETP.GE.AND P0, PT, R125, R244, PT ;  /* 0x000000f47d00720c */ /* 0x000fe40003f06270 */
[----:B------:R-:W-:Y:S02]  /*17b80*/  FSEL R89, R89, -INF , P1 ;  /* 0xff80000059597808 */ /* 0x000fe40000800000 */
[----:B------:R-:W-:-:S02]  /*17b90*/  ISETP.GE.AND P3, PT, R198, R243, PT ;  /* 0x000000f3c600720c */ /* 0x000fc40003f66270 */
[----:B------:R-:W-:Y:S02]  /*17ba0*/  FSEL R90, R90, -INF , P4 ;  /* 0xff8000005a5a7808 */ /* 0x000fe40002000000 */
[-C--:B------:R-:W-:Y:S02]  /*17bb0*/  ISETP.GE.AND P1, PT, R124, R244.reuse, PT ;  /* 0x000000f47c00720c */ /* 0x080fe40003f26270 */
[----:B------:R-:W-:Y:S02]  /*17bc0*/  FSEL R88, R88, -INF , P2 ;  /* 0xff80000058587808 */ /* 0x000fe40001000000 */
[----:B------:R-:W-:Y:S02]  /*17bd0*/  ISETP.GE.AND P2, PT, R123, R244, PT ;  /* 0x000000f47b00720c */ /* 0x000fe40003f46270 */
[----:B------:R-:W-:Y:S02]  /*17be0*/  FSEL R53, R53, -INF , !P6 ;  /* 0xff80000035357808 */ /* 0x000fe40007000000 */
[----:B------:R-:W-:-:S02]  /*17bf0*/  FSEL R24, R24, -INF , !P5 ;  /* 0xff80000018187808 */ /* 0x000fc40006800000 */
[----:B------:R-:W-:Y:S02]  /*17c00*/  FSEL R87, R87, -INF , P0 ;  /* 0xff80000057577808 */ /* 0x000fe40000000000 */
[-C--:B------:R-:W-:Y:S02]  /*17c10*/  ISETP.GE.AND P6, PT, R201, R243.reuse, PT ;  /* 0x000000f3c900720c */ /* 0x080fe40003fc6270 */
[----:B------:R-:W-:Y:S02]  /*17c20*/  ISETP.GE.AND P5, PT, R200, R243, PT ;  /* 0x000000f3c800720c */ /* 0x000fe40003fa6270 */
[----:B------:R-:W-:Y:S02]  /*17c30*/  FSEL R154, R90, -INF , !P3 ;  /* 0xff8000005a9a7808 */ /* 0x000fe40005800000 */
[----:B------:R-:W-:Y:S02]  /*17c40*/  ISETP.GE.AND P0, PT, R78, R244, PT ;  /* 0x000000f44e00720c */ /* 0x000fe40003f06270 */
[----:B------:R-:W-:-:S02]  /*17c50*/  FSEL R86, R86, -INF , P1 ;  /* 0xff80000056567808 */ /* 0x000fc40000800000 */
[----:B------:R-:W-:Y:S02]  /*17c60*/  ISETP.GE.AND P3, PT, R124, R243, PT ;  /* 0x000000f37c00720c */ /* 0x000fe40003f66270 */
        /* <DEDUP_REMOVED lines=12> */
[----:B------:R-:W-:Y:S02]  /*17d30*/  ISETP.GE.AND P1, PT, R58, R244, PT ;  /* 0x000000f43a00720c */ /* 0x000fe40003f26270 */
[----:B------:R-:W-:Y:S02]  /*17d40*/  FSEL R0, R0, -INF , P2 ;  /* 0xff80000000007808 */ /* 0x000fe40001000000 */
[----:B------:R-:W-:Y:S02]  /*17d50*/  FSEL R161, R89, -INF , !P6 ;  /* 0xff80000059a17808 */ /* 0x000fe40007000000 */
[----:B------:R-:W-:Y:S02]  /*17d60*/  FSEL R251, R88, -INF , !P5 ;  /* 0xff80000058fb7808 */ /* 0x000fe40006800000 */
[----:B------:R-:W-:-:S02]  /*17d70*/  FSEL R127, R127, -INF , P0 ;  /* 0xff8000007f7f7808 */ /* 0x000fc40000000000 */
[-C--:B------:R-:W-:Y:S02]  /*17d80*/  ISETP.GE.AND P6, PT, R123, R243.reuse, PT ;  /* 0x000000f37b00720c */ /* 0x080fe40003fc6270 */
[----:B------:R-:W-:Y:S02]  /*17d90*/  ISETP.GE.AND P5, PT, R78, R243, PT ;  /* 0x000000f34e00720c */ /* 0x000fe40003fa6270 */
[----:B------:R-:W-:Y:S02]  /*17da0*/  FSEL R175, R0, -INF , !P3 ;  /* 0xff80000000af7808 */ /* 0x000fe40005800000 */
[-C--:B------:R-:W-:Y:S02]  /*17db0*/  ISETP.GE.AND P0, PT, R43, R244.reuse, PT ;  /* 0x000000f42b00720c */ /* 0x080fe40003f06270 */
[----:B------:R-:W-:Y:S02]  /*17dc0*/  FSEL R129, R129, -INF , P1 ;  /* 0xff80000081817808 */ /* 0x000fe40000800000 */
[----:B------:R-:W-:-:S02]  /*17dd0*/  ISETP.GE.AND P2, PT, R55, R244, PT ;  /* 0x000000f43700720c */ /* 0x000fc40003f46270 */
[----:B------:R-:W-:Y:S02]  /*17de0*/  ISETP.GE.AND P1, PT, R41, R244, PT ;  /* 0x000000f42900720c */ /* 0x000fe40003f26270 */
[----:B------:R-:W-:Y:S02]  /*17df0*/  FMNMX3.FTZ R0, R25, R22, R23, !PT ;  /* 0x0000001619007276 */ /* 0x000fe40007810017 */
        /* <DEDUP_REMOVED lines=8> */
[----:B------:R-:W-:Y:S02]  /*17e80*/  FMNMX3.FTZ R0, R0, R20, R21, !PT ;  /* 0x0000001400007276 */ /* 0x000fe40007810015 */
[----:B------:R-:W-:-:S02]  /*17e90*/  ISETP.GE.AND P2, PT, R38, R244, PT ;  /* 0x000000f42600720c */ /* 0x000fc40003f46270 */
[----:B------:R-:W-:Y:S02]  /*17ea0*/  ISETP.GE.AND P1, PT, R34, R244, PT ;  /* 0x000000f42200720c */ /* 0x000fe40003f26270 */
[----:B------:R-:W-:Y:S02]  /*17eb0*/  ISETP.GE.AND P4, PT, R125, R243, PT ;  /* 0x000000f37d00720c */ /* 0x000fe40003f86270 */
[----:B------:R-:W-:Y:S02]  /*17ec0*/  FSEL R176, R127, -INF , !P6 ;  /* 0xff8000007fb07808 */ /* 0x000fe40007000000 */
[----:B------:R-:W-:Y:S02]  /*17ed0*/  FSEL R178, R129, -INF , !P5 ;  /* 0xff80000081b27808 */ /* 0x000fe40006800000 */
[----:B------:R-:W-:Y:S02]  /*17ee0*/  FSEL R140, R140, -INF , P0 ;  /* 0xff8000008c8c7808 */ /* 0x000fe40000000000 */
[----:B------:R-:W-:-:S02]  /*17ef0*/  FMNMX3.FTZ R0, R0, R13, R12, !PT ;  /* 0x0000000d00007276 */ /* 0x000fc4000781000c */
[-C--:B------:R-:W-:Y:S02]  /*17f00*/  ISETP.GE.AND P6, PT, R41, R243.reuse, PT ;  /* 0x000000f32900720c */ /* 0x080fe40003fc6270 */
[----:B------:R-:W-:Y:S02]  /*17f10*/  ISETP.GE.AND P5, PT, R38, R243, PT ;  /* 0x000000f32600720c */ /* 0x000fe40003fa6270 */
[----:B------:R-:W-:Y:S02]  /*17f20*/  FSEL R138, R138, -INF , P2 ;  /* 0xff8000008a8a7808 */ /* 0x000fe40001000000 */
[-C--:B------:R-:W-:Y:S02]  /*17f30*/  ISETP.GE.AND P0, PT, R31, R244.reuse, PT ;  /* 0x000000f41f00720c */ /* 0x080fe40003f06270 */
[----:B------:R-:W-:Y:S02]  /*17f40*/  FSEL R142, R142, -INF , P1 ;  /* 0xff8000008e8e7808 */ /* 0x000fe40000800000 */
[----:B------:R-:W-:-:S02]  /*17f50*/  ISETP.GE.AND P2, PT, R30, R244, PT ;  /* 0x000000f41e00720c */ /* 0x000fc40003f46270 */
[----:B------:R-:W-:Y:S02]  /*17f60*/  ISETP.GE.AND P1, PT, R35, R244, PT ;  /* 0x000000f42300720c */ /* 0x000fe40003f26270 */
[----:B------:R-:W-:Y:S02]  /*17f70*/  FSEL R156, R87, -INF , !P4 ;  /* 0xff800000579c7808 */ /* 0x000fe40006000000 */
[----:B------:R-:W-:Y:S02]  /*17f80*/  FMNMX3.FTZ R0, R0, R16, R56, !PT ;  /* 0x0000001000007276 */ /* 0x000fe40007810038 */
[----:B------:R-:W-:Y:S02]  /*17f90*/  ISETP.GE.AND P4, PT, R75, R243, PT ;  /* 0x000000f34b00720c */ /* 0x000fe40003f86270 */
[----:B------:R-:W-:Y:S02]  /*17fa0*/  FSEL R189, R137, -INF , !P6 ;  /* 0xff80000089bd7808 */ /* 0x000fe40007000000 */
[----:B------:R-:W-:-:S02]  /*17fb0*/  FSEL R192, R138, -INF , !P5 ;  /* 0xff8000008ac07808 */ /* 0x000fc40006800000 */
[----:B------:R-:W-:Y:S02]  /*17fc0*/  FSEL R148, R148, -INF , P0 ;  /* 0xff80000094947808 */ /* 0x000fe40000000000 */
[-C--:B------:R-:W-:Y:S02]  /*17fd0*/  ISETP.GE.AND P3, PT, R43, R243.reuse, PT ;  /* 0x000000f32b00720c */ /* 0x080fe40003f66270 */
[-C--:B------:R-:W-:Y:S02]  /*17fe0*/  ISETP.GE.AND P6, PT, R30, R243.reuse, PT ;  /* 0x000000f31e00720c */ /* 0x080fe40003fc6270 */
[----:B------:R-:W-:Y:S02]  /*17ff0*/  ISETP.GE.AND P5, PT, R31, R243, PT ;  /* 0x000000f31f00720c */ /* 0x000fe40003fa6270 */
[----:B------:R-:W-:Y:S02]  /*18000*/  FSEL R143, R143, -INF , P2 ;  /* 0xff8000008f8f7808 */ /* 0x000fe40001000000 */
[----:B------:R-:W-:-:S02]  /*18010*/  ISETP.GE.AND P0, PT, R39, R244, PT ;  /* 0x000000f42700720c */ /* 0x000fc40003f06270 */
[----:B------:R-:W-:Y:S02]  /*18020*/  FSEL R150, R150, -INF , P1 ;  /* 0xff80000096967808 */ /* 0x000fe40000800000 */
[----:B------:R-:W-:Y:S02]  /*18030*/  ISETP.GE.AND P1, PT, R42, R244, PT ;  /* 0x000000f42a00720c */ /* 0x000fe40003f26270 */
[----:B------:R-:W-:Y:S02]  /*18040*/  FMNMX3.FTZ R0, R0, R117, R49, !PT ;  /* 0x0000007500007276 */ /* 0x000fe40007810031 */
[----:B------:R-:W-:Y:S02]  /*18050*/  FSEL R173, R2, -INF , !P4 ;  /* 0xff80000002ad7808 */ /* 0x000fe40006000000 */
[----:B------:R-:W-:Y:S02]  /*18060*/  ISETP.GE.AND P4, PT, R55, R243, PT ;  /* 0x000000f33700720c */ /* 0x000fe40003f86270 */
[----:B------:R-:W-:-:S02]  /*18070*/  FSEL R188, R134, -INF , !P3 ;  /* 0xff80000086bc7808 */ /* 0x000fc40005800000 */
[----:B------:R-:W-:Y:S02]  /*18080*/  ISETP.GE.AND P2, PT, R37, R244, PT ;  /* 0x000000f42500720c */ /* 0x000fe40003f46270 */
[----:B------:R-:W-:Y:S02]  /*18090*/  FSEL R204, R143, -INF , !P6 ;  /* 0xff8000008fcc7808 */ /* 0x000fe40007000000 */
[----:B------:R-:W-:Y:S02]  /*180a0*/  FSEL R206, R148, -INF , !P5 ;  /* 0xff80000094ce7808 */ /* 0x000fe40006800000 */
[----:B------:R-:W-:Y:S02]  /*180b0*/  FSEL R152, R152, -INF , P0 ;  /* 0xff80000098987808 */ /* 0x000fe40000000000 */
[-C--:B------:R-:W-:Y:S02]  /*180c0*/  ISETP.GE.AND P3, PT, R34, R243.reuse, PT ;  /* 0x000000f32200720c */ /* 0x080fe40003f66270 */
[----:B------:R-:W-:-:S02]  /*180d0*/  ISETP.GE.AND P6, PT, R39, R243, PT ;  /* 0x000000f32700720c */ /* 0x000fc40003fc6270 */
[----:B------:R-:W-:Y:S02]  /*180e0*/  ISETP.GE.AND P5, PT, R42, R243, PT ;  /* 0x000000f32a00720c */ /* 0x000fe40003fa6270 */
[-C--:B------:R-:W-:Y:S02]  /*180f0*/  ISETP.GE.AND P0, PT, R57, R244.reuse, PT ;  /* 0x000000f43900720c */ /* 0x080fe40003f06270 */
[----:B------:R-:W-:Y:S02]  /*18100*/  FSEL R153, R153, -INF , P1 ;  /* 0xff80000099997808 */ /* 0x000fe40000800000 */
[----:B------:R-:W-:Y:S02]  /*18110*/  ISETP.GE.AND P1, PT, R59, R244, PT ;  /* 0x000000f43b00720c */ /* 0x000fe40003f26270 */
[----:B------:R-:W-:Y:S02]  /*18120*/  FMNMX3.FTZ R0, R0, R116, R252, !PT ;  /* 0x0000007400007276 */ /* 0x000fe400078100fc */
[----:B------:R-:W-:-:S02]  /*18130*/  FSEL R187, R131, -INF , !P4 ;  /* 0xff80000083bb7808 */ /* 0x000fc40006000000 */
[----:B------:R-:W-:Y:S02]  /*18140*/  FSEL R151, R151, -INF , P2 ;  /* 0xff80000097977808 */ /* 0x000fe40001000000 */
[----:B------:R-:W-:Y:S02]  /*18150*/  ISETP.GE.AND P4, PT, R36, R243, PT ;  /* 0x000000f32400720c */ /* 0x000fe40003f86270 */
[----:B------:R-:W-:Y:S02]  /*18160*/  FSEL R202, R142, -INF , !P3 ;  /* 0xff8000008eca7808 */ /* 0x000fe40005800000 */
[----:B------:R-:W-:Y:S02]  /*18170*/  ISETP.GE.AND P2, PT, R54, R244, PT ;  /* 0x000000f43600720c */ /* 0x000fe40003f46270 */
[----:B------:R-:W-:Y:S02]  /*18180*/  FSEL R200, R152, -INF , !P6 ;  /* 0xff80000098c87808 */ /* 0x000fe40007000000 */
[----:B------:R-:W-:-:S02]  /*18190*/  FSEL R198, R153, -INF , !P5 ;  /* 0xff80000099c67808 */ /* 0x000fc40006800000 */
[----:B------:R-:W-:Y:S02]  /*181a0*/  FSEL R157, R157, -INF , P0 ;  /* 0xff8000009d9d7808 */ /* 0x000fe40000000000 */
[-C--:B------:R-:W-:Y:S02]  /*181b0*/  ISETP.GE.AND P3, PT, R37, R243.reuse, PT ;  /* 0x000000f32500720c */ /* 0x080fe40003f66270 */
[----:B------:R-:W-:Y:S02]  /*181c0*/  ISETP.GE.AND P6, PT, R59, R243, PT ;  /* 0x000000f33b00720c */ /* 0x000fe40003fc6270 */
[-C--:B------:R-:W-:Y:S02]  /*181d0*/  ISETP.GE.AND P5, PT, R65, R244.reuse, PT ;  /* 0x000000f44100720c */ /* 0x080fe40003fa6270 */
[----:B------:R-:W-:Y:S02]  /*181e0*/  ISETP.GE.AND P0, PT, R67, R244, PT ;  /* 0x000000f44300720c */ /* 0x000fe40003f06270 */
[----:B------:R-:W-:-:S02]  /*181f0*/  FSEL R159, R159, -INF , P1 ;  /* 0xff8000009f9f7808 */ /* 0x000fc40000800000 */
[----:B------:R-:W-:Y:S02]  /*18200*/  FMNMX3.FTZ R0, R0, R250, R249, !PT ;  /* 0x000000fa00007276 */ /* 0x000fe400078100f9 */
[----:B------:R-:W-:Y:S02]  /*18210*/  FMNMX3.FTZ R2, R120, R29, R28, !PT ;  /* 0x0000001d78027276 */ /* 0x000fe4000781001c */
[----:B------:R-:W-:Y:S02]  /*18220*/  FSEL R199, R140, -INF , !P4 ;  /* 0xff8000008cc77808 */ /* 0x000fe40006000000 */
[----:B------:R-:W-:Y:S02]  /*18230*/  FSEL R155, R155, -INF , P2 ;  /* 0xff8000009b9b7808 */ /* 0x000fe40001000000 */
[----:B------:R-:W-:Y:S02]  /*18240*/  ISETP.GE.AND P4, PT, R35, R243, PT ;  /* 0x000000f32300720c */ /* 0x000fe40003f86270 */
[----:B------:R-:W-:-:S02]  /*18250*/  FSEL R201, R151, -INF , !P3 ;  /* 0xff80000097c97808 */ /* 0x000fc40005800000 */
[----:B------:R-:W-:Y:S02]  /*18260*/  ISETP.GE.AND P2, PT, R65, R243, PT ;  /* 0x000000f34100720c */ /* 0x000fe40003f46270 */
[----:B------:R-:W-:Y:S02]  /*18270*/  FSEL R160, R160, -INF , P5 ;  /* 0xff800000a0a07808 */ /* 0x000fe40002800000 */
[----:B------:R-:W-:Y:S02]  /*18280*/  FSEL R179, R159, -INF , !P6 ;  /* 0xff8000009fb37808 */ /* 0x000fe40007000000 */
[----:B------:R-:W-:Y:S02]  /*18290*/  FSEL R162, R177, -INF , P0 ;  /* 0xff800000b1a27808 */ /* 0x000fe40000000000 */
[----:B------:R-:W-:Y:S02]  /*182a0*/  FMNMX3.FTZ R0, R0, R247, R219, !PT ;  /* 0x000000f700007276 */ /* 0x000fe400078100db */
[----:B------:R-:W-:-:S02]  /*182b0*/  ISETP.GE.AND P3, PT, R57, R243, PT ;  /* 0x000000f33900720c */ /* 0x000fc40003f66270 */
[-C--:B------:R-:W-:Y:S02]  /*182c0*/  ISETP.GE.AND P6, PT, R79, R244.reuse, PT ;  /* 0x000000f44f00720c */ /* 0x080fe40003fc6270 */
[----:B------:R-:W-:Y:S02]  /*182d0*/  ISETP.GE.AND P0, PT, R118, R244, PT ;  /* 0x000000f47600720c */ /* 0x000fe40003f06270 */
[----:B------:R-:W-:Y:S01]  /*182e0*/  FMNMX3.FTZ R2, R2, R40, R33, !PT ;  /* 0x0000002802027276 */ /* 0x000fe20007810021 */
[----:B------:R-:W-:Y:S01]  /*182f0*/  IMAD.MOV.U32 R143, RZ, RZ, R154 ;  /* 0x000000ffff8f7224 */ /* 0x000fe200078e009a */
[----:B------:R-:W-:Y:S02]  /*18300*/  FSEL R203, R150, -INF , !P4 ;  /* 0xff80000096cb7808 */ /* 0x000fe40006000000 */
[----:B------:R-:W-:Y:S02]  /*18310*/  FSEL R177, R160, -INF , !P2 ;  /* 0xff800000a0b17808 */ /* 0x000fe40005000000 */
[----:B------:R-:W-:Y:S01]  /*18320*/  FMNMX3.FTZ R0, R0, R214, R212, !PT ;  /* 0x000000d600007276 */ /* 0x000fe200078100d4 */
[----:B------:R-:W-:Y:S01]  /*18330*/  IMAD R113, R3, 0x100, R60 ;  /* 0x0000010003717824 */ /* 0x000fe200078e023c */
[----:B------:R-:W-:-:S02]  /*18340*/  ISETP.GE.AND P4, PT, R54, R243, PT ;  /* 0x000000f33600720c */ /* 0x000fc40003f86270 */
        /* <DEDUP_REMOVED lines=9> */
[----:B------:R-:W-:Y:S01]  /*183e0*/  FMNMX3.FTZ R0, R0, R211, R168, !PT ;  /* 0x000000d300007276 */ /* 0x000fe200078100a8 */
[----:B------:R-:W-:Y:S01]  /*183f0*/  IMAD.MOV.U32 R112, RZ, RZ, R139 ;  /* 0x000000ffff707224 */ /* 0x000fe200078e008b */
[----:B------:R-:W-:Y:S01]  /*18400*/  FSEL R184, R155, -INF , !P4 ;  /* 0xff8000009bb87808 */ /* 0x000fe20006000000 */
[----:B------:R-:W-:Y:S01]  /*18410*/  VIADD R113, R113, 0xc8 ;  /* 0x000000c871717836 */ /* 0x000fe20000000000 */
[----:B------:R-:W-:Y:S02]  /*18420*/  FSEL R160, R160, -INF , !P5 ;  /* 0xff800000a0a07808 */ /* 0x000fe40006800000 */
[----:B------:R-:W-:-:S02]  /*18430*/  FSEL R154, R154, -INF , !P2 ;  /* 0xff8000009a9a7808 */ /* 0x000fc40005000000 */
[----:B------:R-:W-:Y:S02]  /*18440*/  FMNMX3.FTZ R2, R2, R24, R141, !PT ;  /* 0x0000001802027276 */ /* 0x000fe4000781008d */
[-C--:B------:R-:W-:Y:S02]  /*18450*/  ISETP.GE.AND P4, PT, R67, R243.reuse, PT ;  /* 0x000000f34300720c */ /* 0x080fe40003f86270 */
[-C--:B------:R-:W-:Y:S02]  /*18460*/  ISETP.GE.AND P1, PT, R77, R243.reuse, PT ;  /* 0x000000f34d00720c */ /* 0x080fe40003f26270 */
[----:B------:R-:W-:Y:S02]  /*18470*/  FSEL R161, R210, -INF , P3 ;  /* 0xff800000d2a17808 */ /* 0x000fe40001800000 */
[----:B------:R-:W-:Y:S02]  /*18480*/  ISETP.GE.AND P5, PT, R122, R243, PT ;  /* 0x000000f37a00720c */ /* 0x000fe40003fa6270 */
[----:B------:R-:W-:-:S02]  /*18490*/  ISETP.GE.AND P2, PT, R128, R244, PT ;  /* 0x000000f48000720c */ /* 0x000fc40003f46270 */
[----:B------:R-:W-:Y:S01]  /*184a0*/  FSEL R139, R246, -INF , P0 ;  /* 0xff800000f68b7808 */ /* 0x000fe20000000000 */
[----:B------:R-:W-:Y:S01]  /*184b0*/  IMAD.MOV.U32 R142, RZ, RZ, R144 ;  /* 0x000000ffff8e7224 */ /* 0x000fe200078e0090 */
[----:B------:R-:W-:Y:S02]  /*184c0*/  FMNMX3.FTZ R0, R0, R166, R170, !PT ;  /* 0x000000a600007276 */ /* 0x000fe400078100aa */
[----:B------:R-:W-:Y:S02]  /*184d0*/  FMNMX3.FTZ R2, R2, R126, R115, !PT ;  /* 0x0000007e02027276 */ /* 0x000fe40007810073 */
[----:B------:R-:W-:Y:S02]  /*184e0*/  FSEL R162, R162, -INF , !P4 ;  /* 0xff800000a2a27808 */ /* 0x000fe40006000000 */
[----:B------:R-:W-:Y:S02]  /*184f0*/  FSEL R161, R161, -INF , !P1 ;  /* 0xff800000a1a17808 */ /* 0x000fe40004800000 */
[----:B------:R-:W-:-:S02]  /*18500*/  FSEL R139, R139, -INF , !P5 ;  /* 0xff8000008b8b7808 */ /* 0x000fc40006800000 */
[----:B------:R-:W-:Y:S02]  /*18510*/  FSEL R138, R248, -INF , P2 ;  /* 0xff800000f88a7808 */ /* 0x000fe40001000000 */
[-C--:B------:R-:W-:Y:S02]  /*18520*/  ISETP.GE.AND P4, PT, R119, R244.reuse, PT ;  /* 0x000000f47700720c */ /* 0x080fe40003f86270 */
[-C--:B------:R-:W-:Y:S02]  /*18530*/  ISETP.GE.AND P1, PT, R121, R244.reuse, PT ;  /* 0x000000f47900720c */ /* 0x080fe40003f26270 */
[C---:B------:R-:W-:Y:S02]  /*18540*/  ISETP.GE.AND P5, PT, R113.reuse, R244, PT ;  /* 0x000000f47100720c */ /* 0x040fe40003fa6270 */
[----:B------:R-:W-:Y:S01]  /*18550*/  ISETP.GE.AND P2, PT, R113, R243, PT ;  /* 0x000000f37100720c */ /* 0x000fe20003f46270 */
[----:B------:R-:W-:Y:S01]  /*18560*/  IMAD R113, R3, 0x100, R60 ;  /* 0x0000010003717824 */ /* 0x000fe200078e023c */
[----:B------:R-:W-:-:S02]  /*18570*/  FMNMX3.FTZ R0, R0, R171, R182, !PT ;  /* 0x000000ab00007276 */ /* 0x000fc400078100b6 */
[----:B------:R-:W-:Y:S01]  /*18580*/  FMNMX3.FTZ R2, R2, R114, R142, !PT ;  /* 0x0000007202027276 */ /* 0x000fe2000781008e */
[----:B------:R-:W-:Y:S01]  /*18590*/  VIADD R113, R113, 0xc9 ;  /* 0x000000c971717836 */ /* 0x000fe20000000000 */
[----:B------:R-:W-:Y:S02]  /*185a0*/  FSEL R144, R221, -INF , P4 ;  /* 0xff800000dd907808 */ /* 0x000fe40002000000 */
[----:B------:R-:W-:Y:S02]  /*185b0*/  FSEL R140, R229, -INF , P1 ;  /* 0xff800000e58c7808 */ /* 0x000fe40000800000 */
[----:B------:R-:W-:Y:S02]  /*185c0*/  ISETP.GE.AND P4, PT, R128, R243, PT ;  /* 0x000000f38000720c */ /* 0x000fe40003f86270 */
[----:B------:R-:W-:Y:S02]  /*185d0*/  ISETP.GE.AND P1, PT, R130, R244, PT ;  /* 0x000000f48200720c */ /* 0x000fe40003f26270 */
[----:B------:R-:W-:-:S02]  /*185e0*/  FMNMX3.FTZ R0, R0, R181, R183, !PT ;  /* 0x000000b500007276 */ /* 0x000fc400078100b7 */
[----:B------:R-:W-:Y:S02]  /*185f0*/  FMNMX3.FTZ R2, R2, R143, R148, !PT ;  /* 0x0000008f02027276 */ /* 0x000fe40007810094 */
[----:B------:R-:W-:Y:S02]  /*18600*/  FSEL R138, R138, -INF , !P4 ;  /* 0xff8000008a8a7808 */ /* 0x000fe40006000000 */
[----:B------:R-:W-:Y:S02]  /*18610*/  FSEL R81, R81, -INF , P1 ;  /* 0xff80000051517808 */ /* 0x000fe40000800000 */
[----:B------:R-:W-:Y:S02]  /*18620*/  FMNMX3.FTZ R0, R0, R186, R195, !PT ;  /* 0x000000ba00007276 */ /* 0x000fe400078100c3 */
[-C--:B------:R-:W-:Y:S02]  /*18630*/  ISETP.GE.AND P3, PT, R119, R243.reuse, PT ;  /* 0x000000f37700720c */ /* 0x080fe40003f66270 */
[----:B------:R-:W-:-:S02]  /*18640*/  ISETP.GE.AND P6, PT, R121, R243, PT ;  /* 0x000000f37900720c */ /* 0x000fc40003fc6270 */
[C---:B------:R-:W-:Y:S02]  /*18650*/  ISETP.GE.AND P4, PT, R113.reuse, R244, PT ;  /* 0x000000f47100720c */ /* 0x040fe40003f86270 */
[----:B------:R-:W-:Y:S01]  /*18660*/  ISETP.GE.AND P1, PT, R113, R243, PT ;  /* 0x000000f37100720c */ /* 0x000fe20003f26270 */
[----:B------:R-:W-:Y:S01]  /*18670*/  IMAD R113, R3, 0x100, R60 ;  /* 0x0000010003717824 */ /* 0x000fe200078e023c */
[----:B------:R-:W-:Y:S02]  /*18680*/  FMNMX3.FTZ R2, R2, R251, R156, !PT ;  /* 0x000000fb02027276 */ /* 0x000fe4000781009c */
[----:B------:R-:W-:Y:S01]  /*18690*/  FMNMX3.FTZ R0, R0, R194, R196, !PT ;  /* 0x000000c200007276 */ /* 0x000fe200078100c4 */
[----:B------:R-:W-:Y:S01]  /*186a0*/  VIADD R113, R113, 0xd0 ;  /* 0x000000d071717836 */ /* 0x000fe20000000000 */
[----:B------:R-:W-:Y:S02]  /*186b0*/  FSEL R144, R144, -INF , !P3 ;  /* 0xff80000090907808 */ /* 0x000fe40005800000 */
[----:B------:R-:W-:-:S02]  /*186c0*/  FSEL R140, R140, -INF , !P6 ;  /* 0xff8000008c8c7808 */ /* 0x000fc40007000000 */
[----:B------:R-:W-:Y:S02]  /*186d0*/  FMNMX3.FTZ R2, R2, R220, R158, !PT ;  /* 0x000000dc02027276 */ /* 0x000fe4000781009e */
[----:B------:R-:W-:Y:S02]  /*186e0*/  ISETP.GE.AND P3, PT, R130, R243, PT ;  /* 0x000000f38200720c */ /* 0x000fe40003f66270 */
[----:B------:R-:W-:Y:S02]  /*186f0*/  ISETP.GE.AND P6, PT, R132, R244, PT ;  /* 0x000000f48400720c */ /* 0x000fe40003fc6270 */
[----:B------:R-:W-:Y:S02]  /*18700*/  FMNMX3.FTZ R0, R0, R197, R209, !PT ;  /* 0x000000c500007276 */ /* 0x000fe400078100d1 */
[----:B------:R-:W-:Y:S02]  /*18710*/  FMNMX3.FTZ R2, R2, R218, R173, !PT ;  /* 0x000000da02027276 */ /* 0x000fe400078100ad */
[----:B------:R-:W-:-:S02]  /*18720*/  FSEL R96, R81, -INF , !P3 ;  /* 0xff80000051607808 */ /* 0x000fc40005800000 */
[----:B------:R-:W-:Y:S02]  /*18730*/  FSEL R95, R112, -INF , P6 ;  /* 0xff800000705f7808 */ /* 0x000fe40003000000 */
[C---:B------:R-:W-:Y:S02]  /*18740*/  ISETP.GE.AND P3, PT, R113.reuse, R244, PT ;  /* 0x000000f47100720c */ /* 0x040fe40003f66270 */
[----:B------:R-:W-:Y:S01]  /*18750*/  ISETP.GE.AND P6, PT, R113, R243, PT ;  /* 0x000000f37100720c */ /* 0x000fe20003fc6270 */
[----:B------:R-:W-:Y:S01]  /*18760*/  IMAD R113, R3, 0x100, R60 ;  /* 0x0000010003717824 */ /* 0x000fe200078e023c */
[----:B------:R-:W-:Y:S02]  /*18770*/  FMNMX3.FTZ R0, R0, R208, R207, !PT ;  /* 0x000000d000007276 */ /* 0x000fe400078100cf */
[----:B------:R-:W-:Y:S01]  /*18780*/  FMNMX3.FTZ R2, R2, R175, R176, !PT ;  /* 0x000000af02027276 */ /* 0x000fe200078100b0 */
[----:B------:R-:W-:Y:S01]  /*18790*/  VIADD R113, R113, 0xd1 ;  /* 0x000000d171717836 */ /* 0x000fe20000000000 */
[----:B------:R-:W-:-:S02]  /*187a0*/  ISETP.GE.AND P0, PT, R132, R243, PT ;  /* 0x000000f38400720c */ /* 0x000fc40003f06270 */
[----:B------:R-:W-:Y:S02]  /*187b0*/  FMNMX3.FTZ R0, R0, R205, R193, !PT ;  /* 0x000000cd00007276 */ /* 0x000fe400078100c1 */
[----:B------:R-:W-:Y:S02]  /*187c0*/  FMNMX3.FTZ R2, R2, R178, R187, !PT ;  /* 0x000000b202027276 */ /* 0x000fe400078100bb */
[----:B------:R-:W-:Y:S02]  /*187d0*/  FSEL R95, R95, -INF , !P0 ;  /* 0xff8000005f5f7808 */ /* 0x000fe40004000000 */
[----:B------:R-:W-:Y:S02]  /*187e0*/  FSEL R82, R82, -INF , P5 ;  /* 0xff80000052527808 */ /* 0x000fe40002800000 */
[----:B------:R-:W-:Y:S02]  /*187f0*/  FMNMX3.FTZ R0, R0, R191, R190, !PT ;  /* 0x000000bf00007276 */ /* 0x000fe400078100be */
[----:B------:R-:W-:-:S02]  /*18800*/  ISETP.GE.AND P0, PT, R113, R244, PT ;  /* 0x000000f47100720c */ /* 0x000fc40003f06270 */
[----:B------:R-:W-:Y:S01]  /*18810*/  ISETP.GE.AND P5, PT, R113, R243, PT ;  /* 0x000000f37100720c */ /* 0x000fe20003fa6270 */
[----:B------:R-:W-:Y:S01]  /*18820*/  IMAD R113, R3, 0x100, R60 ;  /* 0x0000010003717824 */ /* 0x000fe200078e023c */
[----:B------:R-:W-:Y:S02]  /*18830*/  FMNMX3.FTZ R2, R2, R188, R189, !PT ;  /* 0x000000bc02027276 */ /* 0x000fe400078100bd */
[----:B------:R-:W-:Y:S01]  /*18840*/  FMNMX3.FTZ R0, R0, R185, R174, !PT ;  /* 0x000000b900007276 */ /* 0x000fe200078100ae */
[----:B------:R-:W-:Y:S01]  /*18850*/  VIADD R113, R113, 0xd8 ;  /* 0x000000d871717836 */ /* 0x000fe20000000000 */
[----:B------:R-:W-:Y:S02]  /*18860*/  FMNMX3.FTZ R2, R2, R192, R199, !PT ;  /* 0x000000c002027276 */ /* 0x000fe400078100c7 */
[----:B------:R-:W-:Y:S02]  /*18870*/  FMNMX3.FTZ R0, R0, R172, R169, !PT ;  /* 0x000000ac00007276 */ /* 0x000fe400078100a9 */
[----:B------:R-:W-:-:S02]  /*18880*/  FMNMX3.FTZ R2, R2, R202, R204, !PT ;  /* 0x000000ca02027276 */ /* 0x000fc400078100cc */
[----:B------:R-:W-:Y:S02]  /*18890*/  FSEL R94, R82, -INF , !P2 ;  /* 0xff800000525e7808 */ /* 0x000fe40005000000 */
[----:B------:R-:W-:Y:S02]  /*188a0*/  FSEL R83, R83, -INF , P4 ;  /* 0xff80000053537808 */ /* 0x000fe40002000000 */
[C---:B------:R-:W-:Y:S02]  /*188b0*/  ISETP.GE.AND P2, PT, R113.reuse, R244, PT ;  /* 0x000000f47100720c */ /* 0x040fe40003f46270 */
[----:B------:R-:W-:Y:S01]  /*188c0*/  ISETP.GE.AND P4, PT, R113, R243, PT ;  /* 0x000000f37100720c */ /* 0x000fe20003f86270 */
[----:B------:R-:W-:Y:S01]  /*188d0*/  IMAD R113, R3, 0x100, R60 ;  /* 0x0000010003717824 */ /* 0x000fe200078e023c */
[----:B------:R-:W-:Y:S02]  /*188e0*/  FMNMX3.FTZ R0, R0, R163, R149, !PT ;  /* 0x000000a300007276 */ /* 0x000fe40007810095 */
[----:B------:R-:W-:Y:S01]  /*188f0*/  FMNMX3.FTZ R2, R2, R206, R203, !PT ;  /* 0x000000ce02027276 */ /* 0x000fe200078100cb */
[----:B------:R-:W-:Y:S01]  /*18900*/  VIADD R113, R113, 0xd9 ;  /* 0x000000d971717836 */ /* 0x000fe20000000000 */
[----:B------:R-:W-:-:S02]  /*18910*/  FMNMX3.FTZ R0, R0, R147, R146, !PT ;  /* 0x0000009300007276 */ /* 0x000fc40007810092 */
[----:B------:R-:W-:Y:S02]  /*18920*/  FMNMX3.FTZ R2, R2, R201, R200, !PT ;  /* 0x000000c902027276 */ /* 0x000fe400078100c8 */
[----:B------:R-:W-:Y:S02]  /*18930*/  FSEL R93, R83, -INF , !P1 ;  /* 0xff800000535d7808 */ /* 0x000fe40004800000 */
[----:B------:R-:W-:Y:S02]  /*18940*/  FSEL R72, R72, -INF , P3 ;  /* 0xff80000048487808 */ /* 0x000fe40001800000 */
[----:B------:R-:W-:Y:S02]  /*18950*/  FMNMX3.FTZ R0, R0, R145, R136, !PT ;  /* 0x0000009100007276 */ /* 0x000fe40007810088 */
[C---:B------:R-:W-:Y:S02]  /*18960*/  ISETP.GE.AND P1, PT, R113.reuse, R244, PT ;  /* 0x000000f47100720c */ /* 0x040fe40003f26270 */
[----:B------:R-:W-:Y:S01]  /*18970*/  ISETP.GE.AND P3, PT, R113, R243, PT ;  /* 0x000000f37100720c */ /* 0x000fe20003f66270 */
[----:B------:R-:W-:Y:S01]  /*18980*/  IMAD R113, R3, 0x100, R60 ;  /* 0x0000010003717824 */ /* 0x000fe200078e023c */
[----:B------:R-:W-:-:S02]  /*18990*/  FMNMX3.FTZ R2, R2, R198, R184, !PT ;  /* 0x000000c602027276 */ /* 0x000fc400078100b8 */
[----:B------:R-:W-:Y:S01]  /*189a0*/  FMNMX3.FTZ R0, R0, R135, R110, !PT ;  /* 0x0000008700007276 */ /* 0x000fe2000781006e */
[----:B------:R-:W-:Y:S01]  /*189b0*/  VIADD R113, R113, 0xe8 ;  /* 0x000000e871717836 */ /* 0x000fe20000000000 */
[----:B------:R-:W-:Y:S02]  /*189c0*/  FMNMX3.FTZ R2, R2, R180, R179, !PT ;  /* 0x000000b402027276 */ /* 0x000fe400078100b3 */
[----:B------:R-:W-:Y:S02]  /*189d0*/  FSEL R4, R4, -INF , P2 ;  /* 0xff80000004047808 */ /* 0x000fe40001000000 */
        /* <DEDUP_REMOVED lines=10> */
[----:B------:R-:W-:-:S02]  /*18a80*/  FSEL R92, R72, -INF , !P6 ;  /* 0xff800000485c7808 */ /* 0x000fc40007000000 */
[----:B------:R-:W-:Y:S02]  /*18a90*/  ISETP.GE.AND P6, PT, R76, R244, PT ;  /* 0x000000f44c00720c */ /* 0x000fe40003fc6270 */
[----:B------:R-:W-:Y:S02]  /*18aa0*/  FMNMX3.FTZ R0, R0, R105, R104, !PT ;  /* 0x0000006900007276 */ /* 0x000fe40007810068 */
[----:B------:R-:W-:Y:S02]  /*18ab0*/  FMNMX3.FTZ R2, R2, R154, R144, !PT ;  /* 0x0000009a02027276 */ /* 0x000fe40007810090 */
[----:B------:R-:W-:Y:S02]  /*18ac0*/  FSEL R89, R5, -INF , !P3 ;  /* 0xff80000005597808 */ /* 0x000fe40005800000 */
[----:B------:R-:W-:Y:S02]  /*18ad0*/  FSEL R7, R7, -INF , P6 ;  /* 0xff80000007077808 */ /* 0x000fe40003000000 */
[----:B------:R-:W-:-:S02]  /*18ae0*/  FMNMX3.FTZ R0, R0, R103, R102, !PT ;  /* 0x0000006700007276 */ /* 0x000fc40007810066 */
        /* <DEDUP_REMOVED lines=18> */
[----:B------:R-:W-:Y:S02]  /*18c10*/  FMNMX.FTZ R0, R97, R0, !PT ;  /* 0x0000000061007209 */ /* 0x000fe40007810000 */
[----:B------:R-:W-:Y:S01]  /*18c20*/  FMNMX3.FTZ R4, R2, R93, R92, !PT ;  /* 0x0000005d02047276 */ /* 0x000fe2000781005c */
[----:B------:R-:W-:Y:S01]  /*18c30*/  VIADD R113, R113, 0xf1 ;  /* 0x000000f171717836 */ /* 0x000fe20000000000 */
[----:B------:R-:W-:Y:S01]  /*18c40*/  ISETP.GE.AND P2, PT, R73, R243, PT ;  /* 0x000000f34900720c */ /* 0x000fe20003f46270 */
[----:B------:R-:W1:Y:S01]  /*18c50*/  SHFL.BFLY PT, R2, R0, 0x2, 0x1f ;  /* 0x0c401f0000027f89 */ /* 0x000e6200000e0000 */
[----:B------:R-:W-:-:S02]  /*18c60*/  FSEL R15, R15, -INF , P4 ;  /* 0xff8000000f0f7808 */ /* 0x000fc40002000000 */
[----:B------:R-:W-:Y:S02]  /*18c70*/  FMNMX3.FTZ R4, R4, R91, R90, !PT ;  /* 0x0000005b04047276 */ /* 0x000fe4000781005a */
[----:B------:R-:W-:Y:S02]  /*18c80*/  FSEL R87, R6, -INF , !P2 ;  /* 0xff80000006577808 */ /* 0x000fe40005000000 */
[----:B------:R-:W-:Y:S02]  /*18c90*/  FSEL R86, R15, -INF , !P1 ;  /* 0xff8000000f567808 */ /* 0x000fe40004800000 */
[-C--:B------:R-:W-:Y:S02]  /*18ca0*/  ISETP.GE.AND P2, PT, R113, R244.reuse, PT ;  /* 0x000000f47100720c */ /* 0x080fe40003f46270 */
[----:B------:R-:W-:Y:S02]  /*18cb0*/  ISETP.GE.AND P1, PT, R133, R244, PT ;  /* 0x000000f48500720c */ /* 0x000fe40003f26270 */
[----:B------:R-:W-:-:S02]  /*18cc0*/  FSEL R14, R14, -INF , P3 ;  /* 0xff8000000e0e7808 */ /* 0x000fc40001800000 */
[----:B------:R-:W-:Y:S02]  /*18cd0*/  FSEL R18, R18, -INF , P0 ;  /* 0xff80000012127808 */ /* 0x000fe40000000000 */
[----:B------:R-:W-:Y:S02]  /*18ce0*/  FMNMX3.FTZ R4, R4, R89, R88, !PT ;  /* 0x0000005904047276 */ /* 0x000fe40007810058 */
[-C--:B------:R-:W-:Y:S02]  /*18cf0*/  ISETP.GE.AND P4, PT, R113, R243.reuse, PT ;  /* 0x000000f37100720c */ /* 0x080fe40003f86270 */
[----:B------:R-:W-:Y:S02]  /*18d00*/  ISETP.GE.AND P3, PT, R133, R243, PT ;  /* 0x000000f38500720c */ /* 0x000fe40003f66270 */
[----:B------:R-:W-:Y:S02]  /*18d10*/  ISETP.GE.AND P0, PT, R74, R244, PT ;  /* 0x000000f44a00720c */ /* 0x000fe40003f06270 */
[----:B------:R-:W-:-:S02]  /*18d20*/  FSEL R19, R19, -INF , P2 ;  /* 0xff80000013137808 */ /* 0x000fc40001000000 */
[----:B------:R-:W-:Y:S02]  /*18d30*/  FSEL R26, R26, -INF , P1 ;  /* 0xff8000001a1a7808 */ /* 0x000fe40000800000 */
[----:B------:R-:W-:Y:S02]  /*18d40*/  FSEL R85, R14, -INF , !P6 ;  /* 0xff8000000e557808 */ /* 0x000fe40007000000 */
[----:B------:R-:W-:Y:S02]  /*18d50*/  FSEL R84, R18, -INF , !P5 ;  /* 0xff80000012547808 */ /* 0x000fe40006800000 */
[----:B------:R-:W-:Y:S02]  /*18d60*/  FMNMX3.FTZ R4, R4, R87, R86, !PT ;  /* 0x0000005704047276 */ /* 0x000fe40007810056 */
[----:B------:R-:W-:Y:S02]  /*18d70*/  ISETP.GE.AND P2, PT, R74, R243, PT ;  /* 0x000000f34a00720c */ /* 0x000fe40003f46270 */
[----:B------:R-:W-:-:S02]  /*18d80*/  FSEL R27, R27, -INF , P0 ;  /* 0xff8000001b1b7808 */ /* 0x000fc40000000000 */
        /* <DEDUP_REMOVED lines=16> */
[----:B------:R-:W-:Y:S02]  /*18e90*/  FSEL R79, R79, RZ, P0 ;  /* 0x000000ff4f4f7208 */ /* 0x000fe40000000000 */
[----:B------:R-:W2:Y:S01]  /*18ea0*/  LDSM.16.MT88.4 R36, [R113+0xa000] ;  /* 0x00a000007124783b */ /* 0x000ea20000004200 */
[--C-:B------:R-:W-:Y:S02]  /*18eb0*/  IMAD.IADD R111, R51, 0x1, R113.reuse ;  /* 0x00000001336f7824 */ /* 0x100fe400078e0271 */
[----:B------:R-:W-:Y:S01]  /*18ec0*/  IMAD.IADD R112, R50, 0x1, R113 ;  /* 0x0000000132707824 */ /* 0x000fe200078e0271 */
[----:B------:R-:W-:Y:S01]  /*18ed0*/  LDSM.16.MT88.4 R64, [R113+0xa800] ;  /* 0x00a800007140783b */ /* 0x000fe20000004200 */
[----:B-1----:R-:W-:-:S04]  /*18ee0*/  FMNMX.FTZ R0, R4, R0, !PT ;  /* 0x0000000004007209 */ /* 0x002fc80007810000 */
[----:B------:R-:W-:Y:S01]  /*18ef0*/  FSETP.NEU.FTZ.AND P0, PT, R0, -INF , PT ;  /* 0xff8000000000780b */ /* 0x000fe20003f1d000 */
[----:B------:R-:W-:Y:S01]  /*18f00*/  FMUL.FTZ R73, R80, R0 ;  /* 0x0000000050497220 */ /* 0x000fe20000410000 */
[----:B------:R-:W-:-:S04]  /*18f10*/  IMAD.IADD R72, R50, 0x1, R111 ;  /* 0x0000000132487824 */ /* 0x000fc800078e026f */
[----:B------:R-:W-:Y:S01]  /*18f20*/  FSEL R73, R73, RZ, P0 ;  /* 0x000000ff49497208 */ /* 0x000fe20000000000 */
[-CC-:B------:R-:W-:Y:S01]  /*18f30*/  FFMA.FTZ R78, R25, R80.reuse, -R79.reuse ;  /* 0x00000050194e7223 */ /* 0x180fe2000001084f */
[-CC-:B------:R-:W-:Y:S01]  /*18f40*/  FFMA.FTZ R77, R22, R80.reuse, -R79.reuse ;  /* 0x00000050164d7223 */ /* 0x180fe2000001084f */
[-CC-:B------:R-:W-:Y:S01]  /*18f50*/  FFMA.FTZ R76, R23, R80.reuse, -R79.reuse ;  /* 0x00000050174c7223 */ /* 0x180fe2000001084f */
[-CC-:B------:R-:W-:Y:S01]  /*18f60*/  FFMA.FTZ R75, R20, R80.reuse, -R79.reuse ;  /* 0x00000050144b7223 */ /* 0x180fe2000001084f */
[-C--:B------:R-:W-:Y:S01]  /*18f70*/  FFMA.FTZ R74, R21, R80.reuse, -R79 ;  /* 0x00000050154a7223 */ /* 0x080fe2000001084f */
[-CC-:B------:R-:W-:Y:S01]  /*18f80*/  FFMA.FTZ R125, R120, R80.reuse, -R73.reuse ;  /* 0x00000050787d7223 */ /* 0x180fe20000010849 */
[-CC-:B------:R-:W-:Y:S01]  /*18f90*/  FFMA.FTZ R124, R29, R80.reuse, -R73.reuse ;  /* 0x000000501d7c7223 */ /* 0x180fe20000010849 */
[-CC-:B------:R-:W-:Y:S01]  /*18fa0*/  FFMA.FTZ R123, R28, R80.reuse, -R73.reuse ;  /* 0x000000501c7b7223 */ /* 0x180fe20000010849 */
[-C--:B------:R-:W-:Y:S01]  /*18fb0*/  FFMA.FTZ R122, R40, R80.reuse, -R73 ;  /* 0x00000050287a7223 */ /* 0x080fe20000010849 */
[----:B------:R-:W1:Y:S04]  /*18fc0*/  LDSM.16.MT88.4 R28, [R112+0xa000] ;  /* 0x00a00000701c783b */ /* 0x000e680000004200 */
[----:B------:R-:W3:Y:S04]  /*18fd0*/  LDSM.16.MT88.4 R20, [R111+0xa000] ;  /* 0x00a000006f14783b */ /* 0x000ee80000004200 */
[----:B------:R-:W4:Y:S01]  /*18fe0*/  LDSM.16.MT88.4 R40, [R72+0xa000] ;  /* 0x00a000004828783b */ /* 0x000f220000004200 */
[----:B------:R-:W-:Y:S08]  /*18ff0*/  MUFU.EX2 R78, R78 ;  /* 0x0000004e004e7308 */ /* 0x000ff00000000800 */
[----:B------:R-:W5:Y:S08]  /*19000*/  MUFU.EX2 R77, R77 ;  /* 0x0000004d004d7308 */ /* 0x000f700000000800 */
[----:B------:R-:W-:Y:S08]  /*19010*/  MUFU.EX2 R76, R76 ;  /* 0x0000004c004c7308 */ /* 0x000ff00000000800 */
[----:B------:R-:W2:Y:S08]  /*19020*/  MUFU.EX2 R75, R75 ;  /* 0x0000004b004b7308 */ /* 0x000eb00000000800 */
[----:B------:R-:W-:Y:S08]  /*19030*/  MUFU.EX2 R125, R125 ;  /* 0x0000007d007d7308 */ /* 0x000ff00000000800 */
[----:B------:R-:W1:Y:S08]  /*19040*/  MUFU.EX2 R124, R124 ;  /* 0x0000007c007c7308 */ /* 0x000e700000000800 */
[----:B------:R-:W-:Y:S08]  /*19050*/  MUFU.EX2 R123, R123 ;  /* 0x0000007b007b7308 */ /* 0x000ff00000000800 */
[----:B------:R-:W3:Y:S01]  /*19060*/  MUFU.EX2 R122, R122 ;  /* 0x0000007a007a7308 */ /* 0x000ee20000000800 */
[-CC-:B------:R-:W-:Y:S01]  /*19070*/  FFMA.FTZ R134, R13, R80.reuse, -R79.reuse ;  /* 0x000000500d867223 */ /* 0x180fe2000001084f */
[-CC-:B------:R-:W-:Y:S01]  /*19080*/  FFMA.FTZ R133, R12, R80.reuse, -R79.reuse ;  /* 0x000000500c857223 */ /* 0x180fe2000001084f */
[-C--:B------:R-:W-:Y:S01]  /*19090*/  FFMA.FTZ R132, R16, R80.reuse, -R79 ;  /* 0x0000005010847223 */ /* 0x080fe2000001084f */
[-CC-:B------:R-:W-:Y:S01]  /*190a0*/  FFMA.FTZ R121, R33, R80.reuse, -R73.reuse ;  /* 0x0000005021797223 */ /* 0x180fe20000010849 */
[-CC-:B------:R-:W-:Y:S01]  /*190b0*/  FFMA.FTZ R120, R32, R80.reuse, -R73.reuse ;  /* 0x0000005020787223 */ /* 0x180fe20000010849 */
[-CC-:B------:R-:W-:Y:S01]  /*190c0*/  FFMA.FTZ R119, R53, R80.reuse, -R73.reuse ;  /* 0x0000005035777223 */ /* 0x180fe20000010849 */
[----:B------:R-:W-:Y:S01]  /*190d0*/  FFMA.FTZ R118, R24, R80, -R73 ;  /* 0x0000005018767223 */ /* 0x000fe20000010849 */
[----:B-----5:R-:W-:-:S02]  /*190e0*/  F2FP.F16.F32.PACK_AB R12, R77, R78 ;  /* 0x0000004e4d0c723e */ /* 0x020fc400000000ff */
[----:B--2---:R-:W-:Y:S02]  /*190f0*/  F2FP.F16.F32.PACK_AB R14, R75, R76 ;  /* 0x0000004c4b0e723e */ /* 0x004fe400000000ff */
[----:B-1----:R-:W-:Y:S01]  /*19100*/  F2FP.F16.F32.PACK_AB R13, R124, R125 ;  /* 0x0000007d7c0d723e */ /* 0x002fe200000000ff */
[----:B------:R-:W-:Y:S01]  /*19110*/  MUFU.EX2 R74, R74 ;  /* 0x0000004a004a7308 */ /* 0x000fe20000000800 */
[----:B------:R-:W1:Y:S01]  /*19120*/  LDSM.16.MT88.4 R52, [R112+0xa800] ;  /* 0x00a800007034783b */ /* 0x000e620000004200 */
[----:B---3--:R-:W-:-:S06]  /*19130*/  F2FP.F16.F32.PACK_AB R15, R122, R123 ;  /* 0x0000007b7a0f723e */ /* 0x008fcc00000000ff */
[----:B------:R-:W2:Y:S01]  /*19140*/  MUFU.EX2 R134, R134 ;  /* 0x0000008600867308 */ /* 0x000ea20000000800 */
[C---:B------:R-:W-:Y:S07]  /*19150*/  HMMA.16816.F32 R4, R12.reuse, R36, RZ ;  /* 0x000000240c04723c */ /* 0x040fee00000018ff */
[----:B------:R-:W-:Y:S01]  /*19160*/  MUFU.EX2 R133, R133 ;  /* 0x0000008500857308 */ /* 0x000fe20000000800 */
[C---:B------:R-:W-:Y:S07]  /*19170*/  HMMA.16816.F32 R36, R12.reuse, R38, RZ ;  /* 0x000000260c24723c */ /* 0x040fee00000018ff */
[----:B------:R-:W-:Y:S08]  /*19180*/  MUFU.EX2 R132, R132 ;  /* 0x0000008400847308 */ /* 0x000ff00000000800 */
[----:B------:R-:W-:Y:S08]  /*19190*/  MUFU.EX2 R121, R121 ;  /* 0x0000007900797308 */ /* 0x000ff00000000800 */
[----:B------:R-:W3:Y:S08]  /*191a0*/  MUFU.EX2 R120, R120 ;  /* 0x0000007800787308 */ /* 0x000ef00000000800 */
[----:B------:R-:W-:Y:S08]  /*191b0*/  MUFU.EX2 R119, R119 ;  /* 0x0000007700777308 */ /* 0x000ff00000000800 */
[----:B------:R-:W5:Y:S01]  /*191c0*/  MUFU.EX2 R118, R118 ;  /* 0x0000007600767308 */ /* 0x000f620000000800 */
[C---:B------:R-:W-:Y:S01]  /*191d0*/  HMMA.16816.F32 R32, R12.reuse, R28, RZ ;  /* 0x0000001c0c20723c */ /* 0x040fe200000018ff */
[-CC-:B------:R-:W-:Y:S01]  /*191e0*/  FFMA.FTZ R131, R56, R80.reuse, -R79.reuse ;  /* 0x0000005038837223 */ /* 0x180fe2000001084f */
[----:B------:R-:W-:Y:S01]  /*191f0*/  FFMA.FTZ R129, R49, R80, -R79 ;  /* 0x0000005031817223 */ /* 0x000fe2000001084f */
[----:B------:R-:W1:Y:S04]  /*19200*/  LDSM.16.MT88.4 R56, [R111+0xa800] ;  /* 0x00a800006f38783b */ /* 0x000e680000004200 */
[----:B------:R-:W1:Y:S01]  /*19210*/  LDSM.16.MT88.4 R48, [R72+0xa800] ;  /* 0x00a800004830783b */ /* 0x000e620000004200 */
[C---:B------:R-:W-:Y:S08]  /*19220*/  HMMA.16816.F32 R24, R12.reuse, R20, RZ ;  /* 0x000000140c18723c */ /* 0x040ff000000018ff */
[C---:B------:R-:W-:Y:S08]  /*19230*/  HMMA.16816.F32 R28, R12.reuse, R30, RZ ;  /* 0x0000001e0c1c723c */ /* 0x040ff000000018ff */
[C---:B------:R-:W-:Y:S08]  /*19240*/  HMMA.16816.F32 R20, R12.reuse, R22, RZ ;  /* 0x000000160c14723c */ /* 0x040ff000000018ff */
[----:B----4-:R-:W-:Y:S01]  /*19250*/  HMMA.16816.F32 R16, R12, R40, RZ ;  /* 0x000000280c10723c */ /* 0x010fe200000018ff */
[----:B--2---:R-:W-:-:S02]  /*19260*/  F2FP.F16.F32.PACK_AB R40, R134, R74 ;  /* 0x0000004a8628723e */ /* 0x004fc400000000ff */
[----:B---3--:R-:W-:-:S05]  /*19270*/  F2FP.F16.F32.PACK_AB R41, R120, R121 ;  /* 0x000000797829723e */ /* 0x008fca00000000ff */
[----:B------:R-:W-:Y:S01]  /*19280*/  HMMA.16816.F32 R12, R12, R42, RZ ;  /* 0x0000002a0c0c723c */ /* 0x000fe200000018ff */
[----:B------:R-:W-:Y:S02]  /*19290*/  F2FP.F16.F32.PACK_AB R42, R132, R133 ;  /* 0x00000085842a723e */ /* 0x000fe400000000ff */
[----:B-----5:R-:W-:-:S07]  /*192a0*/  F2FP.F16.F32.PACK_AB R43, R118, R119 ;  /* 0x00000077762b723e */ /* 0x020fce00000000ff */
[C---:B------:R-:W-:Y:S08]  /*192b0*/  HMMA.16816.F32 R4, R40.reuse, R64, R4 ;  /* 0x000000402804723c */ /* 0x040ff00000001804 */
[C---:B------:R-:W-:Y:S01]  /*192c0*/  HMMA.16816.F32 R36, R40.reuse, R66, R36 ;  /* 0x000000422824723c */ /* 0x040fe20000001824 */
[----:B------:R-:W2:Y:S01]  /*192d0*/  LDSM.16.MT88.4 R64, [R113+0xb000] ;  /* 0x00b000007140783b */ /* 0x000ea20000004200 */
[-CC-:B------:R-:W-:Y:S01]  /*192e0*/  FFMA.FTZ R130, R117, R80.reuse, -R79.reuse ;  /* 0x0000005075827223 */ /* 0x180fe2000001084f */
[-C--:B------:R-:W-:Y:S01]  /*192f0*/  FFMA.FTZ R128, R116, R80.reuse, -R79 ;  /* 0x0000005074807223 */ /* 0x080fe2000001084f */
        /* <DEDUP_REMOVED lines=9> */
[----:B------:R-:W5:Y:S08]  /*19390*/  MUFU.EX2 R116, R116 ;  /* 0x0000007400747308 */ /* 0x000f700000000800 */
[----:B------:R-:W-:Y:S08]  /*193a0*/  MUFU.EX2 R115, R115 ;  /* 0x0000007300737308 */ /* 0x000ff00000000800 */
[----:B------:R-:W2:Y:S01]  /*193b0*/  MUFU.EX2 R114, R114 ;  /* 0x0000007200727308 */ /* 0x000ea20000000800 */
[C---:B-1----:R-:W-:Y:S08]  /*193c0*/  HMMA.16816.F32 R32, R40.reuse, R52, R32 ;  /* 0x000000342820723c */ /* 0x042ff00000001820 */
[C---:B------:R-:W-:Y:S01]  /*193d0*/  HMMA.16816.F32 R28, R40.reuse, R54, R28 ;  /* 0x00000036281c723c */ /* 0x040fe2000000181c */
[----:B------:R-:W1:Y:S07]  /*193e0*/  LDSM.16.MT88.4 R52, [R112+0xb000] ;  /* 0x00b000007034783b */ /* 0x000e6e0000004200 */
[C---:B------:R-:W-:Y:S08]  /*193f0*/  HMMA.16816.F32 R24, R40.reuse, R56, R24 ;  /* 0x000000382818723c */ /* 0x040ff00000001818 */
[C---:B------:R-:W-:Y:S01]  /*19400*/  HMMA.16816.F32 R20, R40.reuse, R58, R20 ;  /* 0x0000003a2814723c */ /* 0x040fe20000001814 */
[----:B------:R-:W1:Y:S07]  /*19410*/  LDSM.16.MT88.4 R56, [R111+0xb000] ;  /* 0x00b000006f38783b */ /* 0x000e6e0000004200 */
[C---:B------:R-:W-:Y:S08]  /*19420*/  HMMA.16816.F32 R16, R40.reuse, R48, R16 ;  /* 0x000000302810723c */ /* 0x040ff00000001810 */
[----:B------:R-:W-:Y:S01]  /*19430*/  HMMA.16816.F32 R12, R40, R50, R12 ;  /* 0x00000032280c723c */ /* 0x000fe2000000180c */
[----:B---3--:R-:W-:Y:S01]  /*19440*/  F2FP.F16.F32.PACK_AB R40, R130, R131 ;  /* 0x000000838228723e */ /* 0x008fe200000000ff */
[----:B------:R-:W3:Y:S01]  /*19450*/  LDSM.16.MT88.4 R48, [R72+0xb000] ;  /* 0x00b000004830783b */ /* 0x000ee20000004200 */
[----:B----4-:R-:W-:-:S02]  /*19460*/  F2FP.F16.F32.PACK_AB R42, R128, R129 ;  /* 0x00000081802a723e */ /* 0x010fc400000000ff */
[----:B-----5:R-:W-:Y:S02]  /*19470*/  F2FP.F16.F32.PACK_AB R41, R116, R117 ;  /* 0x000000757429723e */ /* 0x020fe400000000ff */
[----:B--2---:R-:W-:-:S07]  /*19480*/  F2FP.F16.F32.PACK_AB R43, R114, R115 ;  /* 0x00000073722b723e */ /* 0x004fce00000000ff */
[C---:B------:R-:W-:Y:S08]  /*19490*/  HMMA.16816.F32 R4, R40.reuse, R64, R4 ;  /* 0x000000402804723c */ /* 0x040ff00000001804 */
[C---:B------:R-:W-:Y:S01]  /*194a0*/  HMMA.16816.F32 R36, R40.reuse, R66, R36 ;  /* 0x000000422824723c */ /* 0x040fe20000001824 */
[----:B------:R-:W2:Y:S01]  /*194b0*/  LDSM.16.MT88.4 R64, [R113+0xb800] ;  /* 0x00b800007140783b */ /* 0x000ea20000004200 */
[-CC-:B------:R-:W-:Y:S01]  /*194c0*/  FFMA.FTZ R127, R252, R80.reuse, -R79.reuse ;  /* 0x00000050fc7f7223 */ /* 0x180fe2000001084f */
[-CC-:B------:R-:W-:Y:S01]  /*194d0*/  FFMA.FTZ R126, R250, R80.reuse, -R79.reuse ;  /* 0x00000050fa7e7223 */ /* 0x180fe2000001084f */
[-CC-:B------:R-:W-:Y:S01]  /*194e0*/  FFMA.FTZ R137, R249, R80.reuse, -R79.reuse ;  /* 0x00000050f9897223 */ /* 0x180fe2000001084f */
[-C--:B------:R-:W-:Y:S01]  /*194f0*/  FFMA.FTZ R141, R247, R80.reuse, -R79 ;  /* 0x00000050f78d7223 */ /* 0x080fe2000001084f */
[-CC-:B------:R-:W-:Y:S01]  /*19500*/  FFMA.FTZ R142, R142, R80.reuse, -R73.reuse ;  /* 0x000000508e8e7223 */ /* 0x180fe20000010849 */
[-CC-:B------:R-:W-:Y:S01]  /*19510*/  FFMA.FTZ R143, R143, R80.reuse, -R73.reuse ;  /* 0x000000508f8f7223 */ /* 0x180fe20000010849 */
[-CC-:B------:R-:W-:Y:S01]  /*19520*/  FFMA.FTZ R148, R148, R80.reuse, -R73.reuse ;  /* 0x0000005094947223 */ /* 0x180fe20000010849 */
[----:B------:R-:W-:Y:S01]  /*19530*/  FFMA.FTZ R150, R251, R80, -R73 ;  /* 0x00000050fb967223 */ /* 0x000fe20000010849 */
[----:B------:R-:W-:Y:S08]  /*19540*/  MUFU.EX2 R127, R127 ;  /* 0x0000007f007f7308 */ /* 0x000ff00000000800 */
[----:B------:R-:W4:Y:S08]  /*19550*/  MUFU.EX2 R126, R126 ;  /* 0x0000007e007e7308 */ /* 0x000f300000000800 */
[----:B------:R-:W-:Y:S08]  /*19560*/  MUFU.EX2 R137, R137 ;  /* 0x0000008900897308 */ /* 0x000ff00000000800 */
[----:B------:R-:W5:Y:S08]  /*19570*/  MUFU.EX2 R141, R141 ;  /* 0x0000008d008d7308 */ /* 0x000f700000000800 */
[----:B------:R-:W-:Y:S08]  /*19580*/  MUFU.EX2 R142, R142 ;  /* 0x0000008e008e7308 */ /* 0x000ff00000000800 */
[----:B------:R-:W2:Y:S08]  /*19590*/  MUFU.EX2 R143, R143 ;  /* 0x0000008f008f7308 */ /* 0x000eb00000000800 */
        /* <DEDUP_REMOVED lines=8> */
[C---:B---3--:R-:W-:Y:S08]  /*19620*/  HMMA.16816.F32 R16, R40.reuse, R48, R16 ;  /* 0x000000302810723c */ /* 0x048ff00000001810 */
[----:B------:R-:W-:Y:S01]  /*19630*/  HMMA.16816.F32 R12, R40, R50, R12 ;  /* 0x00000032280c723c */ /* 0x000fe2000000180c */
[----:B----4-:R-:W-:Y:S01]  /*19640*/  F2FP.F16.F32.PACK_AB R40, R126, R127 ;  /* 0x0000007f7e28723e */ /* 0x010fe200000000ff */
[----:B------:R-:W3:Y:S01]  /*19650*/  LDSM.16.MT88.4 R48, [R72+0xb800] ;  /* 0x00b800004830783b */ /* 0x000ee20000004200 */
[----:B-----5:R-:W-:-:S02]  /*19660*/  F2FP.F16.F32.PACK_AB R42, R141, R137 ;  /* 0x000000898d2a723e */ /* 0x020fc400000000ff */
[----:B--2---:R-:W-:Y:S02]  /*19670*/  F2FP.F16.F32.PACK_AB R41, R143, R142 ;  /* 0x0000008e8f29723e */ /* 0x004fe400000000ff */
[----:B------:R-:W-:-:S07]  /*19680*/  F2FP.F16.F32.PACK_AB R43, R150, R148 ;  /* 0x00000094962b723e */ /* 0x000fce00000000ff */
        /* <DEDUP_REMOVED lines=184> */
[----:B------:R-:W-:Y:S07]  /*1a210*/  LDSM.16.MT88.4 R56, [R72+0xe800] ;  /* 0x00e800004838783b */ /* 0x000fee0000004200 */
[C---:B---3--:R-:W-:Y:S08]  /*1a220*/  HMMA.16816.F32 R16, R40.reuse, R48, R16 ;  /* 0x000000302810723c */ /* 0x048ff00000001810 */
[----:B------:R-:W-:Y:S01]  /*1a230*/  HMMA.16816.F32 R12, R40, R50, R12 ;  /* 0x00000032280c723c */ /* 0x000fe2000000180c */
[----:B------:R-:W3:Y:S01]  /*1a240*/  LDSM.16.MT88.4 R48, [R111+0xe800] ;  /* 0x00e800006f30783b */ /* 0x000ee20000004200 */
[----:B----4-:R-:W-:-:S02]  /*1a250*/  F2FP.F16.F32.PACK_AB R40, R191, R193 ;  /* 0x000000c1bf28723e */ /* 0x010fc400000000ff */
[----:B-----5:R-:W-:Y:S02]  /*1a260*/  F2FP.F16.F32.PACK_AB R42, R185, R190 ;  /* 0x000000beb92a723e */ /* 0x020fe400000000ff */
        /* <DEDUP_REMOVED lines=24> */
[C---:B---3--:R-:W-:Y:S08]  /*1a3f0*/  HMMA.16816.F32 R24, R40.reuse, R48, R24 ;  /* 0x000000302818723c */ /* 0x048ff00000001818 */
[C---:B------:R-:W-:Y:S01]  /*1a400*/  HMMA.16816.F32 R20, R40.reuse, R50, R20 ;  /* 0x000000322814723c */ /* 0x040fe20000001814 */
[----:B------:R-:W-:Y:S07]  /*1a410*/  LDSM.16.MT88.4 R48, [R111+0xf000] ;  /* 0x00f000006f30783b */ /* 0x000fee0000004200 */
[C---:B------:R-:W-:Y:S08]  /*1a420*/  HMMA.16816.F32 R16, R40.reuse, R56, R16 ;  /* 0x000000382810723c */ /* 0x040ff00000001810 */
        /* <DEDUP_REMOVED lines=20> */
[----:B------:R-:W-:Y:S08]  /*1a570*/  MUFU.EX2 R145, R145 ;  /* 0x0000009100917308 */ /* 0x000ff00000000800 */
[----:B------:R-:W-:Y:S08]  /*1a580*/  MUFU.EX2 R144, R144 ;  /* 0x0000009000907308 */ /* 0x000ff00000000800 */
[----:B------:R-:W5:Y:S08]  /*1a590*/  MUFU.EX2 R211, R211 ;  /* 0x000000d300d37308 */ /* 0x000f700000000800 */
[----:B------:R-:W-:Y:S08]  /*1a5a0*/  MUFU.EX2 R139, R139 ;  /* 0x0000008b008b7308 */ /* 0x000ff00000000800 */
[----:B------:R-:W2:Y:S01]  /*1a5b0*/  MUFU.EX2 R138, R138 ;  /* 0x0000008a008a7308 */ /* 0x000ea20000000800 */
[C---:B-1----:R-:W-:Y:S08]  /*1a5c0*/  HMMA.16816.F32 R32, R40.reuse, R52, R32 ;  /* 0x000000342820723c */ /* 0x042ff00000001820 */
[C---:B------:R-:W-:Y:S01]  /*1a5d0*/  HMMA.16816.F32 R28, R40.reuse, R54, R28 ;  /* 0x00000036281c723c */ /* 0x040fe2000000181c */
[----:B------:R-:W1:Y:S07]  /*1a5e0*/  LDSM.16.MT88.4 R52, [R112+0xf800] ;  /* 0x00f800007034783b */ /* 0x000e6e0000004200 */
[----:B---3--:R-:W-:Y:S01]  /*1a5f0*/  HMMA.16816.F32 R16, R40, R56, R16 ;  /* 0x000000382810723c */ /* 0x008fe20000001810 */
[----:B----4-:R-:W-:-:S02]  /*1a600*/  F2FP.F16.F32.PACK_AB R56, R147, R210 ;  /* 0x000000d29338723e */ /* 0x010fc400000000ff */
[----:B-----5:R-:W-:-:S05]  /*1a610*/  F2FP.F16.F32.PACK_AB R57, R211, R144 ;  /* 0x00000090d339723e */ /* 0x020fca00000000ff */
[----:B------:R-:W-:Y:S01]  /*1a620*/  HMMA.16816.F32 R12, R40, R58, R12 ;  /* 0x0000003a280c723c */ /* 0x000fe2000000180c */
[----:B------:R-:W-:Y:S02]  /*1a630*/  F2FP.F16.F32.PACK_AB R58, R145, R146 ;  /* 0x00000092913a723e */ /* 0x000fe400000000ff */
[----:B--2---:R-:W-:Y:S01]  /*1a640*/  F2FP.F16.F32.PACK_AB R59, R138, R139 ;  /* 0x0000008b8a3b723e */ /* 0x004fe200000000ff */
[----:B------:R-:W-:-:S04]  /*1a650*/  FADD.FTZ R124, R125, R124 ;  /* 0x0000007c7d7c7221 */ /* 0x000fc80000010000 */
[----:B------:R-:W-:Y:S01]  /*1a660*/  HMMA.16816.F32 R24, R40, R48, R24 ;  /* 0x000000302818723c */ /* 0x000fe20000001818 */
[----:B------:R-:W-:-:S07]  /*1a670*/  FADD.FTZ R124, R123, R124 ;  /* 0x0000007c7b7c7221 */ /* 0x000fce0000010000 */
[----:B------:R-:W-:Y:S01]  /*1a680*/  HMMA.16816.F32 R20, R40, R50, R20 ;  /* 0x000000322814723c */ /* 0x000fe20000001814 */
[----:B------:R-:W2:Y:S07]  /*1a690*/  LDSM.16.MT88.4 R48, [R111+0xf800] ;  /* 0x00f800006f30783b */ /* 0x000eae0000004200 */
[----:B------:R-:W-:Y:S01]  /*1a6a0*/  HMMA.16816.F32 R36, R56, R66, R36 ;  /* 0x000000423824723c */ /* 0x000fe20000001824 */
[----:B------:R-:W-:Y:S01]  /*1a6b0*/  FFMA.FTZ R66, R96, R80, -R73 ;  /* 0x0000005060427223 */ /* 0x000fe20000010849 */
[----:B------:R-:W-:Y:S01]  /*1a6c0*/  FADD.FTZ R96, R78, R77 ;  /* 0x0000004d4e607221 */ /* 0x000fe20000010000 */
[----:B------:R-:W-:Y:S01]  /*1a6d0*/  FADD.FTZ R124, R122, R124 ;  /* 0x0000007c7a7c7221 */ /* 0x000fe20000010000 */
[----:B------:R-:W3:Y:S02]  /*1a6e0*/  LDSM.16.MT88.4 R40, [R72+0xf800] ;  /* 0x00f800004828783b */ /* 0x000ee40000004200 */
[----:B------:R-:W-:-:S04]  /*1a6f0*/  FADD.FTZ R96, R76, R96 ;  /* 0x000000604c607221 */ /* 0x000fc80000010000 */
        /* <DEDUP_REMOVED lines=14> */
[C---:B------:R-:W-:Y:S01]  /*1a7e0*/  HMMA.16816.F32 R28, R56.reuse, R54, R28 ;  /* 0x00000036381c723c */ /* 0x040fe2000000181c */
[----:B------:R-:W1:Y:S01]  /*1a7f0*/  LDSM.16.MT88.4 R52, [R113+0x10000] ;  /* 0x010000007134783b */ /* 0x000e620000004200 */
[----:B------:R-:W-:Y:S01]  /*1a800*/  FADD.FTZ R129, R129, R132 ;  /* 0x0000008481817221 */ /* 0x000fe20000010000 */
[----:B------:R-:W-:Y:S01]  /*1a810*/  FADD.FTZ R115, R115, R117 ;  /* 0x0000007573737221 */ /* 0x000fe20000010000 */
[-CC-:B------:R-:W-:Y:S01]  /*1a820*/  FFMA.FTZ R136, R136, R80.reuse, -R79.reuse ;  /* 0x0000005088887223 */ /* 0x180fe2000001084f */
[-C--:B------:R-:W-:Y:S01]  /*1a830*/  FFMA.FTZ R212, R135, R80.reuse, -R79 ;  /* 0x0000005087d47223 */ /* 0x080fe2000001084f */
[----:B------:R-:W-:Y:S02]  /*1a840*/  FADD.FTZ R129, R128, R129 ;  /* 0x0000008180817221 */ /* 0x000fe40000010000 */
[----:B--2---:R-:W-:Y:S01]  /*1a850*/  HMMA.16816.F32 R24, R56, R48, R24 ;  /* 0x000000303818723c */ /* 0x004fe20000001818 */
[----:B------:R-:W-:Y:S01]  /*1a860*/  FADD.FTZ R115, R114, R115 ;  /* 0x0000007372737221 */ /* 0x000fe20000010000 */
[-CC-:B------:R-:W-:Y:S01]  /*1a870*/  FFMA.FTZ R67, R95, R80.reuse, -R73.reuse ;  /* 0x000000505f437223 */ /* 0x180fe20000010849 */
        /* <DEDUP_REMOVED lines=12> */
[----:B------:R-:W4:Y:S01]  /*1a940*/  MUFU.EX2 R212, R212 ;  /* 0x000000d400d47308 */ /* 0x000f220000000800 */
[----:B------:R-:W-:Y:S01]  /*1a950*/  FADD.FTZ R137, R137, R127 ;  /* 0x0000007f89897221 */ /* 0x000fe20000010000 */
[----:B------:R-:W-:-:S06]  /*1a960*/  FADD.FTZ R143, R148, R143 ;  /* 0x0000008f948f7221 */ /* 0x000fcc0000010000 */
[----:B------:R-:W-:Y:S08]  /*1a970*/  MUFU.EX2 R64, R64 ;  /* 0x0000004000407308 */ /* 0x000ff00000000800 */
[----:B------:R-:W5:Y:S08]  /*1a980*/  MUFU.EX2 R65, R65 ;  /* 0x0000004100417308 */ /* 0x000f700000000800 */
[----:B------:R-:W-:Y:S08]  /*1a990*/  MUFU.EX2 R66, R66 ;  /* 0x0000004200427308 */ /* 0x000ff00000000800 */
[----:B------:R-:W1:Y:S08]  /*1a9a0*/  MUFU.EX2 R67, R67 ;  /* 0x0000004300437308 */ /* 0x000e700000000800 */
[----:B------:R-:W-:Y:S08]  /*1a9b0*/  MUFU.EX2 R94, R94 ;  /* 0x0000005e005e7308 */ /* 0x000ff00000000800 */
[----:B------:R-:W2:Y:S01]  /*1a9c0*/  MUFU.EX2 R93, R93 ;  /* 0x0000005d005d7308 */ /* 0x000ea20000000800 */
[----:B------:R-:W-:Y:S01]  /*1a9d0*/  FADD.FTZ R137, R141, R137 ;  /* 0x000000898d897221 */ /* 0x000fe20000010000 */
[----:B------:R-:W-:Y:S01]  /*1a9e0*/  FADD.FTZ R150, R150, R143 ;  /* 0x0000008f96967221 */ /* 0x000fe20000010000 */
[C---:B---3--:R-:W-:Y:S08]  /*1a9f0*/  HMMA.16816.F32 R16, R56.reuse, R40, R16 ;  /* 0x000000283810723c */ /* 0x048ff00000001810 */
[----:B------:R-:W-:Y:S01]  /*1aa00*/  HMMA.16816.F32 R12, R56, R42, R12 ;  /* 0x0000002a380c723c */ /* 0x000fe2000000180c */
[----:B------:R-:W-:Y:S01]  /*1aa10*/  FADD.FTZ R137, R152, R137 ;  /* 0x0000008998897221 */ /* 0x000fe20000010000 */
[----:B------:R-:W-:Y:S01]  /*1aa20*/  FADD.FTZ R150, R156, R150 ;  /* 0x000000969c967221 */ /* 0x000fe20000010000 */
[----:B------:R-:W3:Y:S01]  /*1aa30*/  LDSM.16.MT88.4 R40, [R111+0x10000] ;  /* 0x010000006f28783b */ /* 0x000ee20000004200 */
[----:B----4-:R-:W-:Y:S01]  /*1aa40*/  F2FP.F16.F32.PACK_AB R56, R212, R136 ;  /* 0x00000088d438723e */ /* 0x010fe200000000ff */
[----:B------:R-:W-:Y:S01]  /*1aa50*/  FADD.FTZ R151, R151, R137 ;  /* 0x0000008997977221 */ /* 0x000fe20000010000 */
[----:B-----5:R-:W-:Y:S01]  /*1aa60*/  F2FP.F16.F32.PACK_AB R58, R65, R64 ;  /* 0x00000040413a723e */ /* 0x020fe200000000ff */
[----:B------:R-:W-:Y:S01]  /*1aa70*/  FADD.FTZ R157, R157, R150 ;  /* 0x000000969d9d7221 */ /* 0x000fe20000010000 */
[----:B-1----:R-:W-:Y:S01]  /*1aa80*/  F2FP.F16.F32.PACK_AB R57, R67, R66 ;  /* 0x000000424339723e */ /* 0x002fe200000000ff */
[----:B------:R-:W-:Y:S01]  /*1aa90*/  FFMA.FTZ R77, R107, R80, -R79 ;  /* 0x000000506b4d7223 */ /* 0x000fe2000001084f */
[----:B--2---:R-:W-:Y:S01]  /*1aaa0*/  F2FP.F16.F32.PACK_AB R59, R93, R94 ;  /* 0x0000005e5d3b723e */ /* 0x004fe200000000ff */
[----:B------:R-:W-:Y:S01]  /*1aab0*/  FADD.FTZ R151, R153, R151 ;  /* 0x0000009799977221 */ /* 0x000fe20000010000 */
[----:B------:R-:W-:Y:S01]  /*1aac0*/  FADD.FTZ R157, R158, R157 ;  /* 0x0000009d9e9d7221 */ /* 0x000fe20000010000 */
[-CC-:B------:R-:W-:Y:S01]  /*1aad0*/  FFMA.FTZ R78, R106, R80.reuse, -R79.reuse ;  /* 0x000000506a4e7223 */ /* 0x180fe2000001084f */
[-C--:B------:R-:W-:Y:S01]  /*1aae0*/  FFMA.FTZ R95, R105, R80.reuse, -R79 ;  /* 0x00000050695f7223 */ /* 0x080fe2000001084f */
[----:B------:R-:W-:Y:S01]  /*1aaf0*/  FADD.FTZ R155, R155, R151 ;  /* 0x000000979b9b7221 */ /* 0x000fe20000010000 */
[----:B------:R-:W-:Y:S01]  /*1ab00*/  FADD.FTZ R159, R159, R157 ;  /* 0x0000009d9f9f7221 */ /* 0x000fe20000010000 */
[C---:B------:R-:W-:Y:S01]  /*1ab10*/  HMMA.16816.F32 R4, R56.reuse, R52, R4 ;  /* 0x000000343804723c */ /* 0x040fe20000001804 */
[-C--:B------:R-:W-:Y:S01]  /*1ab20*/  FFMA.FTZ R92, R92, R80.reuse, -R73 ;  /* 0x000000505c5c7223 */ /* 0x080fe20000010849 */
[----:B------:R-:W-:Y:S01]  /*1ab30*/  FADD.FTZ R155, R168, R155 ;  /* 0x0000009ba89b7221 */ /* 0x000fe20000010000 */
[----:B------:R-:W-:Y:S01]  /*1ab40*/  FADD.FTZ R159, R173, R159 ;  /* 0x0000009fad9f7221 */ /* 0x000fe20000010000 */
[-CC-:B------:R-:W-:Y:S01]  /*1ab50*/  FFMA.FTZ R91, R91, R80.reuse, -R73.reuse ;  /* 0x000000505b5b7223 */ /* 0x180fe20000010849 */
[-CC-:B------:R-:W-:Y:S01]  /*1ab60*/  FFMA.FTZ R90, R90, R80.reuse, -R73.reuse ;  /* 0x000000505a5a7223 */ /* 0x180fe20000010849 */
[-C--:B------:R-:W-:Y:S01]  /*1ab70*/  FFMA.FTZ R89, R89, R80.reuse, -R73 ;  /* 0x0000005059597223 */ /* 0x080fe20000010849 */
[-C--:B------:R-:W-:Y:S01]  /*1ab80*/  FFMA.FTZ R108, R108, R80.reuse, -R79 ;  /* 0x000000506c6c7223 */ /* 0x080fe2000001084f */
[C---:B------:R-:W-:Y:S01]  /*1ab90*/  HMMA.16816.F32 R36, R56.reuse, R54, R36 ;  /* 0x000000363824723c */ /* 0x040fe20000001824 */
[----:B------:R-:W1:Y:S01]  /*1aba0*/  LDSM.16.MT88.4 R52, [R72+0x10000] ;  /* 0x010000004834783b */ /* 0x000e620000004200 */
[----:B------:R-:W-:Y:S01]  /*1abb0*/  FADD.FTZ R166, R166, R155 ;  /* 0x0000009ba6a67221 */ /* 0x000fe20000010000 */
[----:B------:R-:W-:Y:S01]  /*1abc0*/  FADD.FTZ R175, R175, R159 ;  /* 0x0000009fafaf7221 */ /* 0x000fe20000010000 */
[-CC-:B------:R-:W-:Y:S01]  /*1abd0*/  FFMA.FTZ R96, R104, R80.reuse, -R79.reuse ;  /* 0x0000005068607223 */ /* 0x180fe2000001084f */
[-CC-:B------:R-:W-:Y:S01]  /*1abe0*/  FFMA.FTZ R103, R103, R80.reuse, -R79.reuse ;  /* 0x0000005067677223 */ /* 0x180fe2000001084f */
[-CC-:B------:R-:W-:Y:S01]  /*1abf0*/  FFMA.FTZ R102, R102, R80.reuse, -R79.reuse ;  /* 0x0000005066667223 */ /* 0x180fe2000001084f */
[-C--:B------:R-:W-:Y:S01]  /*1ac00*/  FFMA.FTZ R101, R101, R80.reuse, -R79 ;  /* 0x0000005065657223 */ /* 0x080fe2000001084f */
[C---:B------:R-:W-:Y:S01]  /*1ac10*/  HMMA.16816.F32 R32, R56.reuse, R48, R32 ;  /* 0x000000303820723c */ /* 0x040fe20000001820 */
[----:B------:R-:W-:Y:S01]  /*1ac20*/  FADD.FTZ R166, R170, R166 ;  /* 0x000000a6aaa67221 */ /* 0x000fe20000010000 */
[----:B------:R-:W-:Y:S01]  /*1ac30*/  FADD.FTZ R175, R176, R175 ;  /* 0x000000afb0af7221 */ /* 0x000fe20000010000 */
[-CC-:B------:R-:W-:Y:S01]  /*1ac40*/  FFMA.FTZ R88, R88, R80.reuse, -R73.reuse ;  /* 0x0000005058587223 */ /* 0x180fe20000010849 */
[-CC-:B------:R-:W-:Y:S01]  /*1ac50*/  FFMA.FTZ R87, R87, R80.reuse, -R73.reuse ;  /* 0x0000005057577223 */ /* 0x180fe20000010849 */
[-CC-:B------:R-:W-:Y:S01]  /*1ac60*/  FFMA.FTZ R86, R86, R80.reuse, -R73.reuse ;  /* 0x0000005056567223 */ /* 0x180fe20000010849 */
[-CC-:B------:R-:W-:Y:S01]  /*1ac70*/  FFMA.FTZ R85, R85, R80.reuse, -R73.reuse ;  /* 0x0000005055557223 */ /* 0x180fe20000010849 */
[----:B------:R-:W-:Y:S01]  /*1ac80*/  FFMA.FTZ R248, R81, R80, -R73 ;  /* 0x0000005051f87223 */ /* 0x000fe20000010849 */
[----:B------:R-:W-:Y:S01]  /*1ac90*/  HMMA.16816.F32 R28, R56, R50, R28 ;  /* 0x00000032381c723c */ /* 0x000fe2000000181c */
[----:B------:R-:W2:Y:S01]  /*1aca0*/  LDSM.16.MT88.4 R48, [R113+0x10800] ;  /* 0x010800007130783b */ /* 0x000ea20000004200 */
[----:B------:R-:W-:Y:S01]  /*1acb0*/  FADD.FTZ R171, R171, R166 ;  /* 0x000000a6abab7221 */ /* 0x000fe20000010000 */
[----:B------:R-:W-:Y:S01]  /*1acc0*/  FADD.FTZ R178, R178, R175 ;  /* 0x000000afb2b27221 */ /* 0x000fe20000010000 */
[----:B------:R-:W-:Y:S01]  /*1acd0*/  MUFU.EX2 R76, R108 ;  /* 0x0000006c004c7308 */ /* 0x000fe20000000800 */
[----:B------:R-:W-:Y:S01]  /*1ace0*/  LDSM.16.MT88.4 R156, [R113+0x11800] ;  /* 0x01180000719c783b */ /* 0x000fe20000004200 */
[----:B------:R-:W-:Y:S01]  /*1acf0*/  FADD.FTZ R171, R182, R171 ;  /* 0x000000abb6ab7221 */ /* 0x000fe20000010000 */
[----:B------:R-:W-:-:S02]  /*1ad00*/  FADD.FTZ R178, R187, R178 ;  /* 0x000000b2bbb27221 */ /* 0x000fc40000010000 */
[----:B------:R-:W-:Y:S01]  /*1ad10*/  LDSM.16.MT88.4 R140, [R111+0x11800] ;  /* 0x011800006f8c783b */ /* 0x000fe20000004200 */
[----:B------:R-:W-:Y:S01]  /*1ad20*/  FADD.FTZ R181, R181, R171 ;  /* 0x000000abb5b57221 */ /* 0x000fe20000010000 */
[----:B------:R-:W-:Y:S01]  /*1ad30*/  FADD.FTZ R188, R188, R178 ;  /* 0x000000b2bcbc7221 */ /* 0x000fe20000010000 */
[----:B------:R-:W4:Y:S01]  /*1ad40*/  MUFU.EX2 R77, R77 ;  /* 0x0000004d004d7308 */ /* 0x000f220000000800 */
[C---:B---3--:R-:W-:Y:S01]  /*1ad50*/  HMMA.16816.F32 R24, R56.reuse, R40, R24 ;  /* 0x000000283818723c */ /* 0x048fe20000001818 */
[----:B------:R-:W-:Y:S01]  /*1ad60*/  FADD.FTZ R181, R183, R181 ;  /* 0x000000b5b7b57221 */ /* 0x000fe20000010000 */
[----:B------:R-:W-:Y:S01]  /*1ad70*/  FADD.FTZ R188, R189, R188 ;  /* 0x000000bcbdbc7221 */ /* 0x000fe20000010000 */
[----:B------:R-:W-:Y:S04]  /*1ad80*/  LDSM.16.MT88.4 R148, [R112+0x11800] ;  /* 0x011800007094783b */ /* 0x000fe80000004200 */
[----:B------:R-:W-:Y:S01]  /*1ad90*/  MUFU.EX2 R78, R78 ;  /* 0x0000004e004e7308 */ /* 0x000fe20000000800 */
[----:B------:R-:W-:Y:S01]  /*1ada0*/  HMMA.16816.F32 R20, R56, R42, R20 ;  /* 0x0000002a3814723c */ /* 0x000fe20000001814 */
[----:B------:R-:W3:Y:S06]  /*1adb0*/  LDSM.16.MT88.4 R40, [R112+0x10800] ;  /* 0x010800007028783b */ /* 0x000eec0000004200 */
[----:B------:R-:W5:Y:S08]  /*1adc0*/  MUFU.EX2 R95, R95 ;  /* 0x0000005f005f7308 */ /* 0x000f700000000800 */
[----:B------:R-:W-:Y:S08]  /*1add0*/  MUFU.EX2 R92, R92 ;  /* 0x0000005c005c7308 */ /* 0x000ff00000000800 */
[----:B------:R-:W2:Y:S08]  /*1ade0*/  MUFU.EX2 R91, R91 ;  /* 0x0000005b005b7308 */ /* 0x000eb00000000800 */
        /* <DEDUP_REMOVED lines=12> */
[----:B-----5:R-:W-:Y:S01]  /*1aeb0*/  F2FP.F16.F32.PACK_AB R58, R95, R78 ;  /* 0x0000004e5f3a723e */ /* 0x020fe200000000ff */
[----:B------:R-:W-:Y:S01]  /*1aec0*/  FADD.FTZ R202, R204, R202 ;  /* 0x000000caccca7221 */ /* 0x000fe20000010000 */
[----:B--2---:R-:W-:Y:S02]  /*1aed0*/  F2FP.F16.F32.PACK_AB R57, R91, R92 ;  /* 0x0000005c5b39723e */ /* 0x004fe400000000ff */
[----:B---3--:R-:W-:Y:S01]  /*1aee0*/  F2FP.F16.F32.PACK_AB R59, R89, R90 ;  /* 0x0000005a593b723e */ /* 0x008fe200000000ff */
        /* <DEDUP_REMOVED lines=18> */
[----:B------:R-:W-:Y:S01]  /*1b010*/  HMMA.16816.F32 R28, R56, R42, R28 ;  /* 0x0000002a381c723c */ /* 0x000fe2000000181c */
[----:B------:R-:W3:Y:S01]  /*1b020*/  LDSM.16.MT88.4 R40, [R113+0x11000] ;  /* 0x011000007128783b */ /* 0x000ee20000004200 */
[----:B------:R-:W-:Y:S01]  /*1b030*/  FADD.FTZ R198, R180, R198 ;  /* 0x000000c6b4c67221 */ /* 0x000fe20000010000 */
[----:B------:R-:W-:-:S03]  /*1b040*/  FADD.FTZ R193, R190, R193 ;  /* 0x000000c1bec17221 */ /* 0x000fc60000010000 */
[----:B------:R-:W-:Y:S01]  /*1b050*/  FADD.FTZ R179, R179, R198 ;  /* 0x000000c6b3b37221 */ /* 0x000fe20000010000 */
[----:B------:R-:W-:-:S03]  /*1b060*/  FADD.FTZ R185, R185, R193 ;  /* 0x000000c1b9b97221 */ /* 0x000fc60000010000 */
[----:B------:R-:W-:Y:S01]  /*1b070*/  FADD.FTZ R179, R177, R179 ;  /* 0x000000b3b1b37221 */ /* 0x000fe20000010000 */
[----:B------:R-:W-:-:S03]  /*1b080*/  FADD.FTZ R185, R174, R185 ;  /* 0x000000b9aeb97221 */ /* 0x000fc60000010000 */
[----:B------:R-:W-:Y:S01]  /*1b090*/  FADD.FTZ R162, R162, R179 ;  /* 0x000000b3a2a27221 */ /* 0x000fe20000010000 */
[----:B------:R-:W-:Y:S01]  /*1b0a0*/  MUFU.EX2 R96, R96 ;  /* 0x0000006000607308 */ /* 0x000fe20000000800 */
[----:B------:R-:W-:Y:S01]  /*1b0b0*/  FADD.FTZ R172, R172, R185 ;  /* 0x000000b9acac7221 */ /* 0x000fe20000010000 */
[----:B-1----:R-:W-:Y:S01]  /*1b0c0*/  HMMA.16816.F32 R24, R56, R52, R24 ;  /* 0x000000343818723c */ /* 0x002fe20000001818 */
[----:B------:R-:W-:-:S05]  /*1b0d0*/  FADD.FTZ R162, R161, R162 ;  /* 0x000000a2a1a27221 */ /* 0x000fca0000010000 */
[----:B------:R-:W1:Y:S02]  /*1b0e0*/  MUFU.EX2 R103, R103 ;  /* 0x0000006700677308 */ /* 0x000e640000000800 */
[C---:B------:R-:W-:Y:S01]  /*1b0f0*/  HMMA.16816.F32 R20, R56.reuse, R54, R20 ;  /* 0x000000363814723c */ /* 0x040fe20000001814 */
[----:B------:R-:W4:Y:S05]  /*1b100*/  LDSM.16.MT88.4 R52, [R112+0x11000] ;  /* 0x011000007034783b */ /* 0x000f2a0000004200 */
[----:B------:R-:W-:Y:S02]  /*1b110*/  MUFU.EX2 R102, R102 ;  /* 0x0000006600667308 */ /* 0x000fe40000000800 */
[----:B--2---:R-:W-:Y:S01]  /*1b120*/  HMMA.16816.F32 R16, R56, R48, R16 ;  /* 0x000000303810723c */ /* 0x004fe20000001810 */
[----:B------:R-:W-:-:S05]  /*1b130*/  FADD.FTZ R172, R169, R172 ;  /* 0x000000aca9ac7221 */ /* 0x000fca0000010000 */
[----:B------:R-:W2:Y:S02]  /*1b140*/  MUFU.EX2 R101, R101 ;  /* 0x0000006500657308 */ /* 0x000ea40000000800 */
[----:B------:R-:W-:Y:S01]  /*1b150*/  HMMA.16816.F32 R12, R56, R50, R12 ;  /* 0x00000032380c723c */ /* 0x000fe2000000180c */
[----:B------:R-:W5:Y:S05]  /*1b160*/  LDSM.16.MT88.4 R48, [R111+0x11000] ;  /* 0x011000006f30783b */ /* 0x000f6a0000004200 */
[----:B------:R-:W-:Y:S01]  /*1b170*/  MUFU.EX2 R88, R88 ;  /* 0x0000005800587308 */ /* 0x000fe20000000800 */
[----:B------:R-:W-:-:S07]  /*1b180*/  FADD.FTZ R160, R160, R162 ;  /* 0x000000a2a0a07221 */ /* 0x000fce0000010000 */
        /* <DEDUP_REMOVED lines=8> */
[----:B--2---:R-:W-:Y:S01]  /*1b210*/  F2FP.F16.F32.PACK_AB R58, R101, R102 ;  /* 0x00000066653a723e */ /* 0x004fe200000000ff */
[----:B------:R-:W-:Y:S01]  /*1b220*/  FADD.FTZ R147, R147, R163 ;  /* 0x000000a393937221 */ /* 0x000fe20000010000 */
[----:B---3--:R-:W-:Y:S01]  /*1b230*/  F2FP.F16.F32.PACK_AB R57, R87, R88 ;  /* 0x000000585739723e */ /* 0x008fe200000000ff */
[----:B------:R-:W-:Y:S01]  /*1b240*/  FADD.FTZ R211, R211, R160 ;  /* 0x000000a0d3d37221 */ /* 0x000fe20000010000 */
[----:B----4-:R-:W-:Y:S01]  /*1b250*/  F2FP.F16.F32.PACK_AB R59, R85, R86 ;  /* 0x00000056553b723e */ /* 0x010fe200000000ff */
[----:B------:R-:W-:Y:S02]  /*1b260*/  FADD.FTZ R147, R146, R147 ;  /* 0x0000009392937221 */ /* 0x000fe40000010000 */
[----:B------:R-:W-:-:S02]  /*1b270*/  FADD.FTZ R211, R139, R211 ;  /* 0x000000d38bd37221 */ /* 0x000fc40000010000 */
[----:B------:R-:W-:Y:S02]  /*1b280*/  FADD.FTZ R145, R145, R147 ;  /* 0x0000009391917221 */ /* 0x000fe40000010000 */
[----:B------:R-:W-:Y:S01]  /*1b290*/  FADD.FTZ R138, R138, R211 ;  /* 0x000000d38a8a7221 */ /* 0x000fe20000010000 */
[----:B------:R-:W-:Y:S01]  /*1b2a0*/  HMMA.16816.F32 R4, R56, R40, R4 ;  /* 0x000000283804723c */ /* 0x000fe20000001804 */
[----:B------:R-:W-:Y:S02]  /*1b2b0*/  FADD.FTZ R145, R136, R145 ;  /* 0x0000009188917221 */ /* 0x000fe40000010000 */
[----:B------:R-:W-:-:S05]  /*1b2c0*/  FADD.FTZ R138, R66, R138 ;  /* 0x0000008a428a7221 */ /* 0x000fca0000010000 */
[----:B------:R-:W-:Y:S01]  /*1b2d0*/  HMMA.16816.F32 R36, R56, R42, R36 ;  /* 0x0000002a3824723c */ /* 0x000fe20000001824 */
[----:B------:R-:W1:Y:S01]  /*1b2e0*/  LDSM.16.MT88.4 R40, [R72+0x11000] ;  /* 0x011000004828783b */ /* 0x000e620000004200 */
[----:B------:R-:W-:Y:S01]  /*1b2f0*/  FADD.FTZ R212, R212, R145 ;  /* 0x00000091d4d47221 */ /* 0x000fe20000010000 */
[----:B------:R-:W-:-:S03]  /*1b300*/  FADD.FTZ R67, R67, R138 ;  /* 0x0000008a43437221 */ /* 0x000fc60000010000 */
[----:B------:R-:W-:Y:S01]  /*1b310*/  FADD.FTZ R212, R64, R212 ;  /* 0x000000d440d47221 */ /* 0x000fe20000010000 */
[----:B------:R-:W-:Y:S01]  /*1b320*/  FADD.FTZ R67, R94, R67 ;  /* 0x000000435e437221 */ /* 0x000fe20000010000 */
[C---:B------:R-:W-:Y:S02]  /*1b330*/  HMMA.16816.F32 R32, R56.reuse, R52, R32 ;  /* 0x000000343820723c */ /* 0x040fe40000001820 */
[----:B------:R-:W-:Y:S01]  /*1b340*/  FADD.FTZ R65, R65, R212 ;  /* 0x000000d441417221 */ /* 0x000fe20000010000 */
[----:B------:R-:W-:Y:S01]  /*1b350*/  FADD.FTZ R93, R93, R67 ;  /* 0x000000435d5d7221 */ /* 0x000fe20000010000 */
[-C--:B------:R-:W-:Y:S02]  /*1b360*/  FFMA.FTZ R52, R84, R80.reuse, -R73 ;  /* 0x0000005054347223 */ /* 0x080fe40000010849 */
[----:B------:R-:W-:Y:S02]  /*1b370*/  FADD.FTZ R65, R76, R65 ;  /* 0x000000414c417221 */ /* 0x000fe40000010000 */
[----:B-----5:R-:W-:Y:S01]  /*1b380*/  HMMA.16816.F32 R24, R56, R48, R24 ;  /* 0x000000303818723c */ /* 0x020fe20000001818 */
[-CC-:B------:R-:W-:Y:S01]  /*1b390*/  FFMA.FTZ R48, R83, R80.reuse, -R73.reuse ;  /* 0x0000005053307223 */ /* 0x180fe20000010849 */
[----:B------:R-:W-:Y:S01]  /*1b3a0*/  FFMA.FTZ R49, R82, R80, -R73 ;  /* 0x0000005052317223 */ /* 0x000fe20000010849 */
[----:B------:R-:W-:Y:S01]  /*1b3b0*/  FADD.FTZ R93, R92, R93 ;  /* 0x0000005d5c5d7221 */ /* 0x000fe20000010000 */
[----:B------:R-:W2:Y:S01]  /*1b3c0*/  LDSM.16.MT88.4 R72, [R72+0x11800] ;  /* 0x011800004848783b */ /* 0x000ea20000004200 */
[----:B------:R-:W-:-:S02]  /*1b3d0*/  FADD.FTZ R77, R77, R65 ;  /* 0x000000414d4d7221 */ /* 0x000fc40000010000 */
[----:B------:R-:W-:Y:S01]  /*1b3e0*/  FADD.FTZ R91, R91, R93 ;  /* 0x0000005d5b5b7221 */ /* 0x000fe20000010000 */
[-C--:B------:R-:W-:Y:S01]  /*1b3f0*/  FFMA.FTZ R100, R100, R80.reuse, -R79 ;  /* 0x0000005064647223 */ /* 0x080fe2000001084f */
[----:B------:R-:W-:Y:S01]  /*1b400*/  FADD.FTZ R77, R78, R77 ;  /* 0x0000004d4e4d7221 */ /* 0x000fe20000010000 */
[-C--:B------:R-:W-:Y:S01]  /*1b410*/  FFMA.FTZ R99, R99, R80.reuse, -R79 ;  /* 0x0000005063637223 */ /* 0x080fe2000001084f */
[----:B------:R-:W-:Y:S01]  /*1b420*/  FADD.FTZ R91, R90, R91 ;  /* 0x0000005b5a5b7221 */ /* 0x000fe20000010000 */
[-CC-:B------:R-:W-:Y:S01]  /*1b430*/  FFMA.FTZ R98, R98, R80.reuse, -R79.reuse ;  /* 0x0000005062627223 */ /* 0x180fe2000001084f */
[----:B------:R-:W-:Y:S01]  /*1b440*/  FFMA.FTZ R249, R97, R80, -R79 ;  /* 0x0000005061f97223 */ /* 0x000fe2000001084f */
[----:B------:R-:W-:Y:S01]  /*1b450*/  FADD.FTZ R95, R95, R77 ;  /* 0x0000004d5f5f7221 */ /* 0x000fe20000010000 */
[----:B------:R-:W-:Y:S01]  /*1b460*/  FADD.FTZ R89, R89, R91 ;  /* 0x0000005b59597221 */ /* 0x000fe20000010000 */
[----:B------:R-:W-:Y:S02]  /*1b470*/  MUFU.EX2 R100, R100 ;  /* 0x0000006400647308 */ /* 0x000fe40000000800 */
[----:B------:R-:W-:Y:S01]  /*1b480*/  FADD.FTZ R95, R96, R95 ;  /* 0x0000005f605f7221 */ /* 0x000fe20000010000 */
[----:B------:R-:W-:-:S05]  /*1b490*/  FADD.FTZ R89, R88, R89 ;  /* 0x0000005958597221 */ /* 0x000fca0000010000 */
[----:B------:R-:W3:Y:S01]  /*1b4a0*/  MUFU.EX2 R99, R99 ;  /* 0x0000006300637308 */ /* 0x000ee20000000800 */
[----:B------:R-:W-:Y:S01]  /*1b4b0*/  HMMA.16816.F32 R28, R56, R54, R28 ;  /* 0x00000036381c723c */ /* 0x000fe2000000181c */
[----:B------:R-:W-:Y:S01]  /*1b4c0*/  FADD.FTZ R103, R103, R95 ;  /* 0x0000005f67677221 */ /* 0x000fe20000010000 */
[----:B------:R-:W-:-:S05]  /*1b4d0*/  FADD.FTZ R87, R87, R89 ;  /* 0x0000005957577221 */ /* 0x000fca0000010000 */
[----:B------:R-:W-:Y:S01]  /*1b4e0*/  MUFU.EX2 R98, R98 ;  /* 0x0000006200627308 */ /* 0x000fe20000000800 */
[C---:B------:R-:W-:Y:S07]  /*1b4f0*/  HMMA.16816.F32 R20, R56.reuse, R50, R20 ;  /* 0x000000323814723c */ /* 0x040fee0000001814 */
[----:B------:R-:W4:Y:S01]  /*1b500*/  MUFU.EX2 R249, R249 ;  /* 0x000000f900f97308 */ /* 0x000f220000000800 */
[C---:B-1----:R-:W-:Y:S07]  /*1b510*/  HMMA.16816.F32 R16, R56.reuse, R40, R16 ;  /* 0x000000283810723c */ /* 0x042fee0000001810 */
[----:B------:R-:W-:Y:S01]  /*1b520*/  MUFU.EX2 R52, R52 ;  /* 0x0000003400347308 */ /* 0x000fe20000000800 */
[----:B------:R-:W-:Y:S07]  /*1b530*/  HMMA.16816.F32 R12, R56, R42, R12 ;  /* 0x0000002a380c723c */ /* 0x000fee000000180c */
[----:B------:R-:W1:Y:S08]  /*1b540*/  MUFU.EX2 R48, R48 ;  /* 0x0000003000307308 */ /* 0x000e700000000800 */
[----:B------:R-:W-:Y:S08]  /*1b550*/  MUFU.EX2 R49, R49 ;  /* 0x0000003100317308 */ /* 0x000ff00000000800 */
[----:B------:R-:W5:Y:S01]  /*1b560*/  MUFU.EX2 R248, R248 ;  /* 0x000000f800f87308 */ /* 0x000f620000000800 */
[----:B------:R-:W-:Y:S01]  /*1b570*/  FADD.FTZ R103, R102, R103 ;  /* 0x0000006766677221 */ /* 0x000fe20000010000 */
[----:B------:R-:W-:Y:S01]  /*1b580*/  FADD.FTZ R87, R86, R87 ;  /* 0x0000005756577221 */ /* 0x000fe20000010000 */
[----:B------:R-:W-:-:S02]  /*1b590*/  ISETP.GT.AND P0, PT, R3, R226, PT ;  /* 0x000000e20300720c */ /* 0x000fc40003f04270 */
[----:B------:R-:W-:Y:S01]  /*1b5a0*/  FADD.FTZ R101, R101, R103 ;  /* 0x0000006765657221 */ /* 0x000fe20000010000 */
[----:B------:R-:W-:Y:S01]  /*1b5b0*/  FADD.FTZ R85, R85, R87 ;  /* 0x0000005755557221 */ /* 0x000fe20000010000 */
[----:B---3--:R-:W-:Y:S02]  /*1b5c0*/  F2FP.F16.F32.PACK_AB R132, R99, R100 ;  /* 0x000000646384723e */ /* 0x008fe400000000ff */
[----:B----4-:R-:W-:Y:S01]  /*1b5d0*/  F2FP.F16.F32.PACK_AB R134, R249, R98 ;  /* 0x00000062f986723e */ /* 0x010fe200000000ff */
[----:B------:R-:W-:Y:S01]  /*1b5e0*/  FADD.FTZ R101, R100, R101 ;  /* 0x0000006564657221 */ /* 0x000fe20000010000 */
[----:B-1----:R-:W-:Y:S01]  /*1b5f0*/  F2FP.F16.F32.PACK_AB R133, R48, R52 ;  /* 0x000000343085723e */ /* 0x002fe200000000ff */
[----:B------:R-:W-:Y:S01]  /*1b600*/  FADD.FTZ R85, R52, R85 ;  /* 0x0000005534557221 */ /* 0x000fe20000010000 */
[----:B-----5:R-:W-:Y:S01]  /*1b610*/  F2FP.F16.F32.PACK_AB R135, R248, R49 ;  /* 0x00000031f887723e */ /* 0x020fe200000000ff */
[----:B------:R-:W-:Y:S02]  /*1b620*/  FADD.FTZ R101, R99, R101 ;  /* 0x0000006563657221 */ /* 0x000fe40000010000 */
[----:B------:R-:W-:Y:S01]  /*1b630*/  FADD.FTZ R85, R48, R85 ;  /* 0x0000005530557221 */ /* 0x000fe20000010000 */
[----:B------:R-:W-:Y:S01]  /*1b640*/  BSSY B2, `(.L_x_3718) ;  /* 0x00008d9000027945 */ /* 0x000fe20003800000 */
[----:B------:R-:W-:-:S02]  /*1b650*/  FADD.FTZ R101, R98, R101 ;  /* 0x0000006562657221 */ /* 0x000fc40000010000 */
[----:B------:R-:W-:Y:S01]  /*1b660*/  FADD.FTZ R85, R49, R85 ;  /* 0x0000005531557221 */ /* 0x000fe20000010000 */
[----:B------:R-:W-:Y:S01]  /*1b670*/  HMMA.16816.F32 R160, R132, R156, R4 ;  /* 0x0000009c84a0723c */ /* 0x000fe20000001804 */
[----:B------:R-:W-:Y:S02]  /*1b680*/  FADD.FTZ R249, R249, R101 ;  /* 0x00000065f9f97221 */ /* 0x000fe40000010000 */
[----:B------:R-:W-:-:S05]  /*1b690*/  FADD.FTZ R248, R248, R85 ;  /* 0x00000055f8f87221 */ /* 0x000fca0000010000 */
        /* <DEDUP_REMOVED lines=81> */
.L_x_3721:
        /* <DEDUP_REMOVED lines=8> */
.L_x_3722:
[----:B------:R-:W-:Y:S05]  /*1bc30*/  BSYNC.RECONVERGENT B0 ;  /* 0x0000000000007941 */ /* 0x000fea0003800200 */
.L_x_3720:
[C---:B------:R-:W-:Y:S02]  /*1bc40*/  SHF.L.U32 R3, R224.reuse, 0x5, RZ ;  /* 0x00000005e0037819 */ /* 0x040fe400000006ff */
[----:B------:R-:W-:Y:S02]  /*1bc50*/  SHF.L.U64.HI R4, R224, 0x5, R225 ;  /* 0x00000005e0047819 */ /* 0x000fe400000102e1 */
[----:B------:R-:W-:-:S04]  /*1bc60*/  IADD3 R14, P0, PT, R3, R231, RZ ;  /* 0x000000e7030e7210 */ /* 0x000fc80007f1e0ff */
[----:B------:R-:W-:Y:S02]  /*1bc70*/  IADD3.X R15, PT, PT, R4, R230, RZ, P0, !PT ;  /* 0x000000e6040f7210 */ /* 0x000fe400007fe4ff */
[----:B------:R-:W-:-:S04]  /*1bc80*/  IADD3 R12, P0, PT, R14, R3, RZ ;  /* 0x000000030e0c7210 */ /* 0x000fc80007f1e0ff */
[----:B------:R-:W-:Y:S02]  /*1bc90*/  IADD3.X R13, PT, PT, R15, R4, RZ, P0, !PT ;  /* 0x000000040f0d7210 */ /* 0x000fe400007fe4ff */
[-C--:B------:R-:W-:Y:S02]  /*1bca0*/  IADD3 R6, P2, PT, R12, R3.reuse, RZ ;  /* 0x000000030c067210 */ /* 0x080fe40007f5e0ff */
        /* <DEDUP_REMOVED lines=89> */
[----:B------:R-:W-:Y:S01]  /*1c240*/  @!P0 LDGSTS.E.BYPASS.LTC128B.128 [R47+0x10000], desc[UR4][R18.64] ;  /* 0x10000000122f8fae */ /* 0x000fe2000b981a04 */
[----:B-1----:R-:W-:-:S03]  /*1c250*/  @!P0 IADD3 R12, P2, PT, R10, R3, RZ ;  /* 0x000000030a0c8210 */ /* 0x002fc60007f5e0ff */
        /* <DEDUP_REMOVED lines=17> */
[----:B------:R-:W4:Y:S01]  /*1c370*/  LD.E R3, desc[UR4][R164.64+0x18c] ;  /* 0x00018c04a4037980 */ /* 0x000f22000c101900 */
[----:B------:R-:W-:Y:S01]  /*1c380*/  ISETP.NE.AND P2, PT, R63, RZ, PT ;  /* 0x000000ff3f00720c */ /* 0x000fe20003f45270 */
[----:B------:R-:W-:Y:S02]  /*1c390*/  BSSY.RECONVERGENT B1, `(.L_x_3723) ;  /* 0x0000297000017945 */ /* 0x000fe40003800200 */
[----:B--2---:R-:W-:Y:S01]  /*1c3a0*/  LDSM.16.M88.4 R4, [R69] ;  /* 0x000000004504783b */ /* 0x004fe20000000200 */
[----:B------:R-:W-:-:S02]  /*1c3b0*/  SEL R100, R9, 0xffffffe0, !P2 ;  /* 0xffffffe009647807 */ /* 0x000fc40005000000 */
[----:B------:R-:W-:Y:S01]  /*1c3c0*/  ISETP.NE.AND P2, PT, R62, RZ, PT ;  /* 0x000000ff3e00720c */ /* 0x000fe20003f45270 */
[----:B------:R-:W2:Y:S01]  /*1c3d0*/  LDSM.16.M88.4 R24, [R68+0x2000] ;  /* 0x002000004418783b */ /* 0x000ea20000000200 */
[----:B------:R-:W-:Y:S02]  /*1c3e0*/  IADD3 R103, PT, PT, R68, R100, RZ ;  /* 0x0000006444677210 */ /* 0x000fe40007ffe0ff */
[----:B------:R-:W-:Y:S01]  /*1c3f0*/  SEL R8, R8, 0xffffffc0, !P2 ;  /* 0xffffffc008087807 */ /* 0x000fe20005000000 */
[----:B------:R-:W5:Y:S03]  /*1c400*/  LDSM.16.M88.4 R48, [R68+0x2800] ;  /* 0x002800004430783b */ /* 0x000f660000000200 */
[-C--:B---3--:R-:W-:Y:S01]  /*1c410*/  IADD3 R20, PT, PT, R69, R8.reuse, RZ ;  /* 0x0000000845147210 */ /* 0x088fe20007ffe0ff */
[----:B------:R-:W-:Y:S01]  /*1c420*/  LDSM.16.M88.4 R40, [R103+0x2000] ;  /* 0x002000006728783b */ /* 0x000fe20000000200 */
[----:B------:R-:W-:-:S02]  /*1c430*/  IADD3 R102, PT, PT, R68, R8, RZ ;  /* 0x0000000844667210 */ /* 0x000fc40007ffe0ff */
[----:B-1----:R-:W-:Y:S01]  /*1c440*/  IADD3 R12, PT, PT, R69, R100, RZ ;  /* 0x00000064450c7210 */ /* 0x002fe20007ffe0ff */
[----:B------:R1:W-:Y:S04]  /*1c450*/  LDSM.16.M88.4 R36, [R20] ;  /* 0x000000001424783b */ /* 0x0003e80000000200 */
[----:B------:R-:W-:Y:S04]  /*1c460*/  LDSM.16.M88.4 R64, [R102+0x2000] ;  /* 0x002000006640783b */ /* 0x000fe80000000200 */
[----:B------:R-:W3:Y:S04]  /*1c470*/  LDSM.16.M88.4 R12, [R12] ;  /* 0x000000000c0c783b */ /* 0x000ee80000000200 */
[----:B------:R-:W3:Y:S04]  /*1c480*/  LDSM.16.M88.4 R16, [R103+0x2800] ;  /* 0x002800006710783b */ /* 0x000ee80000000200 */
[----:B------:R-:W3:Y:S04]  /*1c490*/  LDSM.16.M88.4 R72, [R102+0x2800] ;  /* 0x002800006648783b */ /* 0x000ee80000000200 */
[----:B------:R-:W-:Y:S01]  /*1c4a0*/  LDSM.16.M88.4 R52, [R68+0x3000] ;  /* 0x003000004434783b */ /* 0x000fe20000000200 */
[----:B-1----:R-:W-:-:S03]  /*1c4b0*/  IADD3 R20, PT, PT, R100, R20, RZ ;  /* 0x0000001464147210 */ /* 0x002fc60007ffe0ff */
[----:B------:R-:W-:Y:S01]  /*1c4c0*/  LDSM.16.M88.4 R76, [R102+0x3000] ;  /* 0x00300000664c783b */ /* 0x000fe20000000200 */
[----:B------:R-:W-:Y:S01]  /*1c4d0*/  IADD3 R100, PT, PT, R100, R102, RZ ;  /* 0x0000006664647210 */ /* 0x000fe20007ffe0ff */
[C---:B--2---:R-:W-:Y:S02]  /*1c4e0*/  HMMA.16816.F32 R28, R4.reuse, R24, RZ ;  /* 0x00000018041c723c */ /* 0x044fe400000018ff */
[----:B------:R-:W-:Y:S04]  /*1c4f0*/  LDSM.16.M88.4 R20, [R20] ;  /* 0x000000001414783b */ /* 0x000fe80000000200 */
[----:B------:R-:W1:Y:S02]  /*1c500*/  LDSM.16.M88.4 R56, [R100+0x2000] ;  /* 0x002000006438783b */ /* 0x000e640000000200 */
[C---:B------:R-:W-:Y:S02]  /*1c510*/  HMMA.16816.F32 R24, R4.reuse, R26, RZ ;  /* 0x0000001a0418723c */ /* 0x040fe400000018ff */
[----:B------:R-:W0:Y:S06]  /*1c520*/  LDGDEPBAR ;  /* 0x00000000000079af */ /* 0x000e2c0000000000 */
[----:B-----5:R-:W-:Y:S08]  /*1c530*/  HMMA.16816.F32 R32, R4, R48, RZ ;  /* 0x000000300420723c */ /* 0x020ff000000018ff */
[C---:B---3--:R-:W-:Y:S08]  /*1c540*/  HMMA.16816.F32 R28, R12.reuse, R40, R28 ;  /* 0x000000280c1c723c */ /* 0x048ff0000000181c */
[C---:B------:R-:W-:Y:S01]  /*1c550*/  HMMA.16816.F32 R24, R12.reuse, R42, R24 ;  /* 0x0000002a0c18723c */ /* 0x040fe20000001818 */
[----:B------:R-:W-:Y:S07]  /*1c560*/  LDSM.16.M88.4 R40, [R103+0x3000] ;  /* 0x003000006728783b */ /* 0x000fee0000000200 */
[----:B------:R-:W-:Y:S08]  /*1c570*/  HMMA.16816.F32 R32, R12, R16, R32 ;  /* 0x000000100c20723c */ /* 0x000ff00000001820 */
[C---:B------:R-:W-:Y:S08]  /*1c580*/  HMMA.16816.F32 R28, R36.reuse, R64, R28 ;  /* 0x00000040241c723c */ /* 0x040ff0000000181c */
[C---:B------:R-:W-:Y:S01]  /*1c590*/  HMMA.16816.F32 R24, R36.reuse, R66, R24 ;  /* 0x000000422418723c */ /* 0x040fe20000001818 */
[----:B------:R-:W2:Y:S07]  /*1c5a0*/  LDSM.16.M88.4 R64, [R100+0x2800] ;  /* 0x002800006440783b */ /* 0x000eae0000000200 */
[----:B------:R-:W-:Y:S08]  /*1c5b0*/  HMMA.16816.F32 R32, R36, R72, R32 ;  /* 0x000000482420723c */ /* 0x000ff00000001820 */
[----:B-1----:R-:W-:Y:S08]  /*1c5c0*/  HMMA.16816.F32 R28, R20, R56, R28 ;  /* 0x00000038141c723c */ /* 0x002ff0000000181c */
[----:B------:R-:W-:Y:S08]  /*1c5d0*/  HMMA.16816.F32 R48, R4, R50, RZ ;  /* 0x000000320430723c */ /* 0x000ff000000018ff */
[C---:B------:R-:W-:Y:S01]  /*1c5e0*/  HMMA.16816.F32 R24, R20.reuse, R58, R24 ;  /* 0x0000003a1418723c */ /* 0x040fe20000001818 */
[----:B------:R-:W1:Y:S07]  /*1c5f0*/  LDSM.16.M88.4 R56, [R68+0x3800] ;  /* 0x003800004438783b */ /* 0x000e6e0000000200 */
[----:B--2---:R-:W-:Y:S08]  /*1c600*/  HMMA.16816.F32 R32, R20, R64, R32 ;  /* 0x000000401420723c */ /* 0x004ff00000001820 */
        /* <DEDUP_REMOVED lines=35> */
[----:B------:R-:W2:Y:S02]  /*1c840*/  LDSM.16.M88.4 R40, [R100+0x3000] ;  /* 0x003000006428783b */ /* 0x000ea40000000200 */
[----:B------:R-:W2:Y:S08]  /*1c850*/  MUFU.TANH R91, R32 ;  /* 0x00000020005b7308 */ /* 0x000eb00000002400 */
[----:B------:R-:W2:Y:S01]  /*1c860*/  MUFU.TANH R90, R33 ;  /* 0x00000021005a7308 */ /* 0x000ea20000002400 */
[----:B-1----:R-:W-:Y:S07]  /*1c870*/  HMMA.16816.F32 R24, R4, R56, RZ ;  /* 0x000000380418723c */ /* 0x002fee00000018ff */
[----:B------:R-:W1:Y:S01]  /*1c880*/  MUFU.TANH R89, R34 ;  /* 0x0000002200597308 */ /* 0x000e620000002400 */
[----:B------:R-:W-:Y:S01]  /*1c890*/  HMMA.16816.F32 R28, R36, R78, R28 ;  /* 0x0000004e241c723c */ /* 0x000fe2000000181c */
[----:B------:R-:W-:Y:S06]  /*1c8a0*/  LDSM.16.M88.4 R76, [R102+0x4000] ;  /* 0x00400000664c783b */ /* 0x000fec0000000200 */
[----:B------:R3:W1:Y:S05]  /*1c8b0*/  MUFU.TANH R88, R35 ;  /* 0x0000002300587308 */ /* 0x00066a0000002400 */
[----:B-----5:R-:W-:Y:S03]  /*1c8c0*/  HMMA.16816.F32 R24, R12, R52, R24 ;  /* 0x000000340c18723c */ /* 0x020fe60000001818 */
[----:B------:R-:W1:Y:S05]  /*1c8d0*/  MUFU.TANH R87, R48 ;  /* 0x0000003000577308 */ /* 0x000e6a0000002400 */
[----:B--2---:R-:W-:Y:S03]  /*1c8e0*/  HMMA.16816.F32 R16, R20, R40, R16 ;  /* 0x000000281410723c */ /* 0x004fe60000001810 */
[----:B------:R-:W2:Y:S05]  /*1c8f0*/  MUFU.TANH R86, R49 ;  /* 0x0000003100567308 */ /* 0x000eaa0000002400 */
        /* <DEDUP_REMOVED lines=13> */
[----:B------:R-:W4:Y:S02]  /*1c9d0*/  LDSM.16.M88.4 R52, [R100+0x3800] ;  /* 0x003800006434783b */ /* 0x000f240000000200 */
        /* <DEDUP_REMOVED lines=16> */
[C---:B----4-:R-:W-:Y:S07]  /*1cae0*/  HMMA.16816.F32 R24, R20.reuse, R52, R24 ;  /* 0x000000341418723c */ /* 0x050fee0000001818 */
[----:B------:R4:W1:Y:S01]  /*1caf0*/  MUFU.TANH R45, R31 ;  /* 0x0000001f002d7308 */ /* 0x0008620000002400 */
[----:B------:R-:W-:Y:S01]  /*1cb00*/  HMMA.16816.F32 R32, R20, R54, R32 ;  /* 0x000000361420723c */ /* 0x000fe20000001820 */
[----:B------:R-:W2:Y:S07]  /*1cb10*/  LDSM.16.M88.4 R52, [R68+0x5000] ;  /* 0x005000004434783b */ /* 0x000eae0000000200 */
[----:B------:R-:W-:Y:S01]  /*1cb20*/  HMMA.16816.F32 R16, R12, R58, R16 ;  /* 0x0000003a0c10723c */ /* 0x000fe20000001810 */
[----:B------:R-:W3:Y:S02]  /*1cb30*/  LDSM.16.M88.4 R56, [R100+0x4000] ;  /* 0x004000006438783b */ /* 0x000ee40000000200 */
[-C--:B------:R-:W-:Y:S01]  /*1cb40*/  FMUL.FTZ R24, R24, R3.reuse ;  /* 0x0000000318187220 */ /* 0x080fe20000410000 */
[-C--:B------:R-:W-:Y:S01]  /*1cb50*/  FMUL.FTZ R11, R25, R3.reuse ;  /* 0x00000003190b7220 */ /* 0x080fe20000410000 */
[-C--:B------:R-:W-:Y:S01]  /*1cb60*/  FMUL.FTZ R10, R26, R3.reuse ;  /* 0x000000031a0a7220 */ /* 0x080fe20000410000 */
[-C--:B------:R-:W-:Y:S01]  /*1cb70*/  FMUL.FTZ R8, R27, R3.reuse ;  /* 0x000000031b087220 */ /* 0x080fe20000410000 */
[----:B------:R1:W1:Y:S01]  /*1cb80*/  MUFU.TANH R44, R24 ;  /* 0x00000018002c7308 */ /* 0x0002620000002400 */
[----:B----4-:R-:W-:Y:S03]  /*1cb90*/  HMMA.16816.F32 R28, R4, R40, RZ ;  /* 0x00000028041c723c */ /* 0x010fe600000018ff */
[-C--:B------:R-:W-:Y:S01]  /*1cba0*/  FMUL.FTZ R32, R32, R3.reuse ;  /* 0x0000000320207220 */ /* 0x080fe20000410000 */
[-C--:B------:R-:W-:Y:S01]  /*1cbb0*/  FMUL.FTZ R33, R33, R3.reuse ;  /* 0x0000000321217220 */ /* 0x080fe20000410000 */
[-C--:B------:R-:W-:Y:S01]  /*1cbc0*/  FMUL.FTZ R34, R34, R3.reuse ;  /* 0x0000000322227220 */ /* 0x080fe20000410000 */
[-C--:B------:R-:W-:Y:S01]  /*1cbd0*/  FMUL.FTZ R35, R35, R3.reuse ;  /* 0x0000000323237220 */ /* 0x080fe20000410000 */
[----:B------:R-:W4:Y:S01]  /*1cbe0*/  MUFU.TANH R101, R32 ;  /* 0x0000002000657308 */ /* 0x000f220000002400 */
[----:B------:R-:W-:Y:S07]  /*1cbf0*/  HMMA.16816.F32 R48, R36, R76, R48 ;  /* 0x0000004c2430723c */ /* 0x000fee0000001830 */
[----:B------:R-:W2:Y:S01]  /*1cc00*/  MUFU.TANH R104, R33 ;  /* 0x0000002100687308 */ /* 0x000ea20000002400 */
[----:B-1----:R-:W-:Y:S01]  /*1cc10*/  HMMA.16816.F32 R24, R4, R42, RZ ;  /* 0x0000002a0418723c */ /* 0x002fe200000018ff */
[----:B------:R-:W1:Y:S06]  /*1cc20*/  LDSM.16.M88.4 R40, [R103+0x5000] ;  /* 0x005000006728783b */ /* 0x000e6c0000000200 */
[----:B------:R-:W1:Y:S01]  /*1cc30*/  MUFU.TANH R105, R34 ;  /* 0x0000002200697308 */ /* 0x000e620000002400 */
[----:B-----5:R-:W-:Y:S07]  /*1cc40*/  HMMA.16816.F32 R28, R12, R64, R28 ;  /* 0x000000400c1c723c */ /* 0x020fee000000181c */
[----:B------:R2:W1:Y:S01]  /*1cc50*/  MUFU.TANH R106, R35 ;  /* 0x00000023006a7308 */ /* 0x0004620000002400 */
[----:B------:R-:W-:Y:S01]  /*1cc60*/  HMMA.16816.F32 R16, R36, R78, R16 ;  /* 0x0000004e2410723c */ /* 0x000fe20000001810 */
[----:B------:R-:W-:Y:S06]  /*1cc70*/  LDSM.16.M88.4 R76, [R102+0x5000] ;  /* 0x00500000664c783b */ /* 0x000fec0000000200 */
[----:B------:R-:W1:Y:S01]  /*1cc80*/  MUFU.TANH R11, R11 ;  /* 0x0000000b000b7308 */ /* 0x000e620000002400 */
[----:B------:R-:W-:Y:S01]  /*1cc90*/  HMMA.16816.F32 R24, R12, R66, R24 ;  /* 0x000000420c18723c */ /* 0x000fe20000001818 */
[----:B------:R-:W5:Y:S06]  /*1cca0*/  LDSM.16.M88.4 R64, [R100+0x4800] ;  /* 0x004800006440783b */ /* 0x000f6c0000000200 */
[----:B------:R-:W1:Y:S01]  /*1ccb0*/  MUFU.TANH R10, R10 ;  /* 0x0000000a000a7308 */ /* 0x000e620000002400 */
[C---:B--2---:R-:W-:Y:S07]  /*1ccc0*/  HMMA.16816.F32 R32, R4.reuse, R52, RZ ;  /* 0x000000340420723c */ /* 0x044fee00000018ff */
[----:B------:R-:W2:Y:S01]  /*1ccd0*/  MUFU.TANH R8, R8 ;  /* 0x0000000800087308 */ /* 0x000ea20000002400 */
[----:B------:R-:W-:Y:S08]  /*1cce0*/  HMMA.16816.F32 R52, R4, R54, RZ ;  /* 0x000000360434723c */ /* 0x000ff000000018ff */
[----:B---3--:R-:W-:Y:S08]  /*1ccf0*/  HMMA.16816.F32 R48, R20, R56, R48 ;  /* 0x000000381430723c */ /* 0x008ff00000001830 */
[----:B------:R-:W-:Y:S08]  /*1cd00*/  HMMA.16816.F32 R28, R36, R72, R28 ;  /* 0x00000048241c723c */ /* 0x000ff0000000181c */
[C---:B-1----:R-:W-:Y:S03]  /*1cd10*/  HMMA.16816.F32 R32, R12.reuse, R40, R32 ;  /* 0x000000280c20723c */ /* 0x042fe60000001820 */
        /* <DEDUP_REMOVED lines=8> */
[----:B------:R-:W-:Y:S01]  /*1cda0*/  HMMA.16816.F32 R16, R20, R58, R16 ;  /* 0x0000003a1410723c */ /* 0x000fe20000001810 */
[----:B------:R-:W4:Y:S06]  /*1cdb0*/  LDSM.16.M88.4 R56, [R68+0x5800] ;  /* 0x005800004438783b */ /* 0x000f2c0000000200 */
[----:B------:R-:W1:Y:S01]  /*1cdc0*/  MUFU.TANH R109, R50 ;  /* 0x00000032006d7308 */ /* 0x000e620000002400 */
[----:B------:R-:W-:Y:S01]  /*1cdd0*/  HMMA.16816.F32 R24, R36, R74, R24 ;  /* 0x0000004a2418723c */ /* 0x000fe20000001818 */
[----:B------:R-:W-:Y:S06]  /*1cde0*/  LDSM.16.M88.4 R72, [R102+0x5800] ;  /* 0x005800006648783b */ /* 0x000fec0000000200 */
[----:B------:R2:W1:Y:S01]  /*1cdf0*/  MUFU.TANH R110, R51 ;  /* 0x00000033006e7308 */ /* 0x0004620000002400 */
[----:B-----5:R-:W-:Y:S03]  /*1ce00*/  HMMA.16816.F32 R28, R20, R64, R28 ;  /* 0x00000040141c723c */ /* 0x020fe6000000181c */
[-C--:B------:R-:W-:Y:S01]  /*1ce10*/  FMUL.FTZ R16, R16, R3.reuse ;  /* 0x0000000310107220 */ /* 0x080fe20000410000 */
[-C--:B------:R-:W-:Y:S01]  /*1ce20*/  FMUL.FTZ R17, R17, R3.reuse ;  /* 0x0000000311117220 */ /* 0x080fe20000410000 */
[-C--:B------:R-:W-:Y:S01]  /*1ce30*/  FMUL.FTZ R18, R18, R3.reuse ;  /* 0x0000000312127220 */ /* 0x080fe20000410000 */
[-C--:B------:R-:W-:Y:S01]  /*1ce40*/  FMUL.FTZ R19, R19, R3.reuse ;  /* 0x0000000313137220 */ /* 0x080fe20000410000 */
[----:B------:R-:W1:Y:S01]  /*1ce50*/  MUFU.TANH R111, R16 ;  /* 0x00000010006f7308 */ /* 0x000e620000002400 */
[----:B------:R-:W-:Y:S07]  /*1ce60*/  HMMA.16816.F32 R32, R36, R76, R32 ;  /* 0x0000004c2420723c */ /* 0x000fee0000001820 */
[----:B------:R-:W1:Y:S01]  /*1ce70*/  MUFU.TANH R112, R17 ;  /* 0x0000001100707308 */ /* 0x000e620000002400 */
[----:B--2---:R-:W2:Y:S01]  /*1ce80*/  LDSM.16.M88.4 R48, [R103+0x5800] ;  /* 0x005800006730783b */ /* 0x004ea20000000200 */
[----:B------:R-:W-:Y:S02]  /*1ce90*/  HMMA.16816.F32 R24, R20, R66, R24 ;  /* 0x000000421418723c */ /* 0x000fe40000001818 */
[-C--:B------:R-:W-:Y:S01]  /*1cea0*/  FMUL.FTZ R28, R28, R3.reuse ;  /* 0x000000031c1c7220 */ /* 0x080fe20000410000 */
[----:B------:R-:W5:Y:S01]  /*1ceb0*/  LDSM.16.M88.4 R64, [R68+0x6000] ;  /* 0x006000004440783b */ /* 0x000f620000000200 */
[-C--:B------:R-:W-:Y:S01]  /*1cec0*/  FMUL.FTZ R29, R29, R3.reuse ;  /* 0x000000031d1d7220 */ /* 0x080fe20000410000 */
[-C--:B------:R-:W-:Y:S01]  /*1ced0*/  FMUL.FTZ R30, R30, R3.reuse ;  /* 0x000000031e1e7220 */ /* 0x080fe20000410000 */
[-C--:B------:R-:W-:Y:S01]  /*1cee0*/  FMUL.FTZ R31, R31, R3.reuse ;  /* 0x000000031f1f7220 */ /* 0x080fe20000410000 */
[----:B------:R-:W1:Y:S01]  /*1cef0*/  MUFU.TANH R113, R18 ;  /* 0x0000001200717308 */ /* 0x000e620000002400 */
[----:B------:R-:W-:Y:S01]  /*1cf00*/  HMMA.16816.F32 R52, R36, R78, R52 ;  /* 0x0000004e2434723c */ /* 0x000fe20000001834 */
[----:B------:R-:W-:Y:S06]  /*1cf10*/  LDSM.16.M88.4 R76, [R102+0x6000] ;  /* 0x00600000664c783b */ /* 0x000fec0000000200 */
[----:B------:R4:W1:Y:S01]  /*1cf20*/  MUFU.TANH R114, R19 ;  /* 0x0000001300727308 */ /* 0x0008620000002400 */
[C---:B---3--:R-:W-:Y:S03]  /*1cf30*/  HMMA.16816.F32 R32, R20.reuse, R40, R32 ;  /* 0x000000281420723c */ /* 0x048fe60000001820 */
[-C--:B------:R-:W-:Y:S01]  /*1cf40*/  FMUL.FTZ R24, R24, R3.reuse ;  /* 0x0000000318187220 */ /* 0x080fe20000410000 */
[-C--:B------:R-:W-:Y:S01]  /*1cf50*/  FMUL.FTZ R25, R25, R3.reuse ;  /* 0x0000000319197220 */ /* 0x080fe20000410000 */
[-C--:B------:R-:W-:Y:S01]  /*1cf60*/  FMUL.FTZ R26, R26, R3.reuse ;  /* 0x000000031a1a7220 */ /* 0x080fe20000410000 */
[-C--:B------:R-:W-:Y:S01]  /*1cf70*/  FMUL.FTZ R27, R27, R3.reuse ;  /* 0x000000031b1b7220 */ /* 0x080fe20000410000 */
[----:B------:R-:W3:Y:S05]  /*1cf80*/  MUFU.TANH R115, R28 ;  /* 0x0000001c00737308 */ /* 0x000eea0000002400 */
[----:B------:R-:W-:Y:S01]  /*1cf90*/  HMMA.16816.F32 R52, R20, R42, R52 ;  /* 0x0000002a1434723c */ /* 0x000fe20000001834 */
[----:B------:R-:W-:Y:S02]  /*1cfa0*/  LDSM.16.M88.4 R40, [R68+0x6800] ;  /* 0x006800004428783b */ /* 0x000fe40000000200 */
[----:B------:R-:W1:Y:S04]  /*1cfb0*/  MUFU.TANH R116, R29 ;  /* 0x0000001d00747308 */ /* 0x000e680000002400 */
[-C--:B------:R-:W-:Y:S01]  /*1cfc0*/  FMUL.FTZ R32, R32, R3.reuse ;  /* 0x0000000320207220 */ /* 0x080fe20000410000 */
[----:B----4-:R-:W-:Y:S01]  /*1cfd0*/  HMMA.16816.F32 R16, R4, R56, RZ ;  /* 0x000000380410723c */ /* 0x010fe200000018ff */
[-C--:B------:R-:W-:Y:S01]  /*1cfe0*/  FMUL.FTZ R33, R33, R3.reuse ;  /* 0x0000000321217220 */ /* 0x080fe20000410000 */
[-C--:B------:R-:W-:Y:S01]  /*1cff0*/  FMUL.FTZ R34, R34, R3.reuse ;  /* 0x0000000322227220 */ /* 0x080fe20000410000 */
[----:B------:R-:W4:Y:S01]  /*1d000*/  MUFU.TANH R117, R30 ;  /* 0x0000001e00757308 */ /* 0x000f220000002400 */
[----:B------:R-:W-:-:S07]  /*1d010*/  FMUL.FTZ R35, R35, R3 ;  /* 0x0000000323237220 */ /* 0x000fce0000410000 */
[----:B------:R3:W1:Y:S01]  /*1d020*/  MUFU.TANH R118, R31 ;  /* 0x0000001f00767308 */ /* 0x0006620000002400 */
[-C--:B------:R-:W-:Y:S01]  /*1d030*/  FMUL.FTZ R52, R52, R3.reuse ;  /* 0x0000000334347220 */ /* 0x080fe20000410000 */
[-C--:B------:R-:W-:Y:S01]  /*1d040*/  FMUL.FTZ R53, R53, R3.reuse ;  /* 0x0000000335357220 */ /* 0x080fe20000410000 */
[-C--:B------:R-:W-:Y:S01]  /*1d050*/  FMUL.FTZ R54, R54, R3.reuse ;  /* 0x0000000336367220 */ /* 0x080fe20000410000 */
[----:B------:R-:W-:-:S04]  /*1d060*/  FMUL.FTZ R55, R55, R3 ;  /* 0x0000000337377220 */ /* 0x000fc80000410000 */
[----:B------:R-:W1:Y:S01]  /*1d070*/  MUFU.TANH R119, R24 ;  /* 0x0000001800777308 */ /* 0x000e620000002400 */
[----:B--2---:R-:W-:Y:S07]  /*1d080*/  HMMA.16816.F32 R16, R12, R48, R16 ;  /* 0x000000300c10723c */ /* 0x004fee0000001810 */
[----:B------:R-:W2:Y:S01]  /*1d090*/  MUFU.TANH R120, R25 ;  /* 0x0000001900787308 */ /* 0x000ea20000002400 */
[----:B---3--:R-:W-:Y:S01]  /*1d0a0*/  HMMA.16816.F32 R28, R4, R58, RZ ;  /* 0x0000003a041c723c */ /* 0x008fe200000018ff */
[----:B------:R-:W3:Y:S06]  /*1d0b0*/  LDSM.16.M88.4 R56, [R103+0x6000] ;  /* 0x006000006738783b */ /* 0x000eec0000000200 */
[----:B------:R-:W1:Y:S05]  /*1d0c0*/  MUFU.TANH R121, R26 ;  /* 0x0000001a00797308 */ /* 0x000e6a0000002400 */
[----:B------:R-:W-:Y:S03]  /*1d0d0*/  HMMA.16816.F32 R16, R36, R72, R16 ;  /* 0x000000482410723c */ /* 0x000fe60000001810 */
[----:B------:R5:W1:Y:S05]  /*1d0e0*/  MUFU.TANH R122, R27 ;  /* 0x0000001b007a7308 */ /* 0x000a6a0000002400 */
[----:B------:R-:W-:Y:S01]  /*1d0f0*/  HMMA.16816.F32 R28, R12, R50, R28 ;  /* 0x000000320c1c723c */ /* 0x000fe2000000181c */
[----:B------:R-:W4:Y:S02]  /*1d100*/  LDSM.16.M88.4 R48, [R100+0x5800] ;  /* 0x005800006430783b */ /* 0x000f240000000200 */
[----:B------:R-:W1:Y:S08]  /*1d110*/  MUFU.TANH R123, R32 ;  /* 0x00000020007b7308 */ /* 0x000e700000002400 */
[----:B------:R-:W1:Y:S01]  /*1d120*/  MUFU.TANH R124, R33 ;  /* 0x00000021007c7308 */ /* 0x000e620000002400 */
[----:B-----5:R-:W-:Y:S07]  /*1d130*/  HMMA.16816.F32 R24, R4, R64, RZ ;  /* 0x000000400418723c */ /* 0x020fee00000018ff */
[----:B------:R-:W1:Y:S01]  /*1d140*/  MUFU.TANH R125, R34 ;  /* 0x00000022007d7308 */ /* 0x000e620000002400 */
[----:B------:R-:W-:Y:S01]  /*1d150*/  HMMA.16816.F32 R28, R36, R74, R28 ;  /* 0x0000004a241c723c */ /* 0x000fe2000000181c */
[----:B------:R-:W-:Y:S06]  /*1d160*/  LDSM.16.M88.4 R72, [R102+0x6800] ;  /* 0x006800006648783b */ /* 0x000fec0000000200 */
[----:B------:R5:W1:Y:S05]  /*1d170*/  MUFU.TANH R126, R35 ;  /* 0x00000023007e7308 */ /* 0x000a6a0000002400 */
[----:B---3--:R-:W-:Y:S03]  /*1d180*/  HMMA.16816.F32 R24, R12, R56, R24 ;  /* 0x000000380c18723c */ /* 0x008fe60000001818 */
[----:B------:R-:W3:Y:S05]  /*1d190*/  MUFU.TANH R127, R52 ;  /* 0x00000034007f7308 */ /* 0x000eea0000002400 */
[----:B----4-:R-:W-:Y:S03]  /*1d1a0*/  HMMA.16816.F32 R16, R20, R48, R16 ;  /* 0x000000301410723c */ /* 0x010fe60000001810 */
[----:B------:R-:W4:Y:S05]  /*1d1b0*/  MUFU.TANH R128, R53 ;  /* 0x0000003500807308 */ /* 0x000f2a0000002400 */
[----:B-----5:R-:W-:Y:S01]  /*1d1c0*/  HMMA.16816.F32 R32, R4, R66, RZ ;  /* 0x000000420420723c */ /* 0x020fe200000018ff */
[----:B------:R-:W5:Y:S02]  /*1d1d0*/  LDSM.16.M88.4 R64, [R103+0x6800] ;  /* 0x006800006740783b */ /* 0x000f640000000200 */
        /* <DEDUP_REMOVED lines=13> */
[----:B--2---:R-:W-:Y:S03]  /*1d2b0*/  HMMA.16816.F32 R52, R4, R40, RZ ;  /* 0x000000280434723c */ /* 0x004fe600000018ff */
[----:B------:R-:W2:Y:S01]  /*1d2c0*/  MUFU.TANH R168, R18 ;  /* 0x0000001200a87308 */ /* 0x000ea20000002400 */
        /* <DEDUP_REMOVED lines=13> */
[C---:B---3--:R-:W-:Y:S07]  /*1d3a0*/  HMMA.16816.F32 R24, R20.reuse, R56, R24 ;  /* 0x000000381418723c */ /* 0x048fee0000001818 */
[----:B------:R3:W1:Y:S01]  /*1d3b0*/  MUFU.TANH R173, R31 ;  /* 0x0000001f00ad7308 */ /* 0x0006620000002400 */
[----:B------:R-:W-:Y:S01]  /*1d3c0*/  HMMA.16816.F32 R32, R20, R58, R32 ;  /* 0x0000003a1420723c */ /* 0x000fe20000001820 */
[----:B------:R-:W-:Y:S07]  /*1d3d0*/  LDSM.16.M88.4 R56, [R68+0x7800] ;  /* 0x007800004438783b */ /* 0x000fee0000000200 */
[----:B------:R-:W-:Y:S01]  /*1d3e0*/  HMMA.16816.F32 R16, R12, R66, R16 ;  /* 0x000000420c10723c */ /* 0x000fe20000001810 */
[----:B------:R-:W5:Y:S02]  /*1d3f0*/  LDSM.16.M88.4 R64, [R100+0x6800] ;  /* 0x006800006440783b */ /* 0x000f640000000200 */
        /* <DEDUP_REMOVED lines=16> */
[----:B----4-:R-:W-:Y:S07]  /*1d500*/  HMMA.16816.F32 R28, R12, R40, R28 ;  /* 0x000000280c1c723c */ /* 0x010fee000000181c */
[----:B------:R-:W4:Y:S01]  /*1d510*/  MUFU.TANH R201, R32 ;  /* 0x0000002000c97308 */ /* 0x000f220000002400 */
[----:B-----5:R-:W-:Y:S07]  /*1d520*/  HMMA.16816.F32 R52, R20, R64, R52 ;  /* 0x000000401434723c */ /* 0x020fee0000001834 */
[----:B------:R-:W1:Y:S01]  /*1d530*/  MUFU.TANH R204, R33 ;  /* 0x0000002100cc7308 */ /* 0x000e620000002400 */
        /* <DEDUP_REMOVED lines=126> */
[-C--:B------:R-:W-:Y:S01]  /*1dd20*/  FMUL.FTZ R51, R72, R3.reuse ;  /* 0x0000000348337220 */ /* 0x080fe20000410000 */
[----:B------:R-:W-:-:S05]  /*1dd30*/  FMUL.FTZ R64, R74, R3 ;  /* 0x000000034a407220 */ /* 0x000fca0000410000 */
        /* <DEDUP_REMOVED lines=9> */
[----:B------:R-:W-:Y:S06]  /*1ddd0*/  HMMA.16816.F32 R4, R12, R78, R4 ;  /* 0x0000004e0c04723c */ /* 0x000fec0000001804 */
[----:B------:R-:W1:Y:S02]  /*1dde0*/  MUFU.TANH R64, R64 ;  /* 0x0000004000407308 */ /* 0x000e640000002400 */
[----:B---3--:R-:W-:Y:S01]  /*1ddf0*/  HMMA.16816.F32 R28, R36, R40, R28 ;  /* 0x00000028241c723c */ /* 0x008fe2000000181c */
[----:B------:R-:W-:-:S06]  /*1de00*/  FMUL.FTZ R41, R75, R3 ;  /* 0x000000034b297220 */ /* 0x000fcc0000410000 */
[----:B------:R-:W3:Y:S01]  /*1de10*/  MUFU.TANH R41, R41 ;  /* 0x0000002900297308 */ /* 0x000ee20000002400 */
[----:B------:R-:W-:Y:S01]  /*1de20*/  HMMA.16816.F32 R56, R20, R32, R56 ;  /* 0x000000201438723c */ /* 0x000fe20000001838 */
[----:B------:R-:W-:-:S06]  /*1de30*/  FMUL.FTZ R33, R73, R3 ;  /* 0x0000000349217220 */ /* 0x000fcc0000410000 */
[----:B------:R-:W1:Y:S01]  /*1de40*/  MUFU.TANH R33, R33 ;  /* 0x0000002100217308 */ /* 0x000e620000002400 */
[----:B------:R-:W-:Y:S08]  /*1de50*/  HMMA.16816.F32 R4, R36, R42, R4 ;  /* 0x0000002a2404723c */ /* 0x000ff00000001804 */
        /* <DEDUP_REMOVED lines=41> */
[----:B------:R-:W2:Y:S01]  /*1e0f0*/  LD.E R29, desc[UR4][R164.64+0x170] ;  /* 0x00017004a41d7980 */ /* 0x000ea2000c101900 */
[----:B------:R-:W-:-:S05]  /*1e100*/  SHF.L.U32 R23, R46, 0x8, RZ ;  /* 0x000000082e177819 */ /* 0x000fca00000006ff */
[C---:B-1----:R-:W-:Y:S02]  /*1e110*/  VIADD R5, R23.reuse, 0xfffffe00 ;  /* 0xfffffe0017057836 */ /* 0x042fe40000000000 */
        /* <DEDUP_REMOVED lines=62> */
.L_x_3726:
        /* <DEDUP_REMOVED lines=8> */
.L_x_3727:
[----:B------:R-:W-:Y:S05]  /*1e580*/  BSYNC.RECONVERGENT B0 ;  /* 0x0000000000007941 */ /* 0x000fea0003800200 */
.L_x_3725:
[C---:B------:R-:W-:Y:S01]  /*1e590*/  IMAD.SHL.U32 R7, R222.reuse, 0x10, RZ ;  /* 0x00000010de077824 */ /* 0x040fe200078e00ff */
[C-C-:B------:R-:W-:Y:S01]  /*1e5a0*/  SHF.L.U64.HI R4, R222.reuse, 0x4, R223.reuse ;  /* 0x00000004de047819 */ /* 0x140fe200000102df */
[C---:B------:R-:W-:Y:S02]  /*1e5b0*/  IMAD.SHL.U32 R6, R222.reuse, 0x20, RZ ;  /* 0x00000020de067824 */ /* 0x040fe400078e00ff */
[C---:B------:R-:W-:Y:S01]  /*1e5c0*/  IMAD.SHL.U32 R5, R7.reuse, 0x2, RZ ;  /* 0x0000000207057824 */ /* 0x040fe200078e00ff */
[----:B------:R-:W-:Y:S01]  /*1e5d0*/  SHF.L.U64.HI R4, R7, 0x1, R4 ;  /* 0x0000000107047819 */ /* 0x000fe20000010204 */
[----:B------:R-:W-:Y:S01]  /*1e5e0*/  @!P0 IMAD.MOV.U32 R56, RZ, RZ, R228 ;  /* 0x000000ffff388224 */ /* 0x000fe200078e00e4 */
[----:B------:R-:W-:Y:S01]  /*1e5f0*/  SHF.L.U64.HI R7, R222, 0x5, R223 ;  /* 0x00000005de077819 */ /* 0x000fe200000102df */
[----:B------:R-:W-:Y:S01]  /*1e600*/  @!P0 IMAD.MOV.U32 R57, RZ, RZ, R227 ;  /* 0x000000ffff398224 */ /* 0x000fe200078e00e3 */
[----:B------:R-:W-:-:S04]  /*1e610*/  IADD3 R52, P2, P1, R6, R228, R5 ;  /* 0x000000e406347210 */ /* 0x000fc8000795e005 */
[----:B------:R-:W-:Y:S01]  /*1e620*/  IADD3.X R53, PT, PT, R7, R227, R4, P2, P1 ;  /* 0x000000e307357210 */ /* 0x000fe200017e2404 */
[----:B------:R-:W-:Y:S01]  /*1e630*/  @!PT LDS RZ, [RZ] ;  /* 0x00000000fffff984 */ /* 0x000fe20000000800 */
[----:B------:R-:W-:Y:S01]  /*1e640*/  @!PT LDS RZ, [RZ] ;  /* 0x00000000fffff984 */ /* 0x000fe20000000800 */
[----:B------:R-:W-:Y:S01]  /*1e650*/  @!PT LDS RZ, [RZ] ;  /* 0x00000000fffff984 */ /* 0x000fe20000000800 */
[----:B------:R1:W-:Y:S01]  /*1e660*/  @!P0 LDGSTS.E.BYPASS.LTC128B.128 [R47+0x2000], desc[UR4][R56.64] ;  /* 0x02000000382f8fae */ /* 0x0003e2000b981a04 */
[----:B------:R-:W-:-:S03]  /*1e670*/  IADD3 R30, P1, PT, R52, R6, RZ ;  /* 0x00000006341e7210 */ /* 0x000fc60007f3e0ff */
[----:B------:R2:W-:Y:S02]  /*1e680*/  @P0 STS.128 [R47+0x2000], RZ ;  /* 0x002000ff2f000388 */ /* 0x0005e40000000c00 */
[----:B------:R-:W-:Y:S01]  /*1e690*/  IMAD.X R31, R53, 0x1, R7, P1 ;  /* 0x00000001351f7824 */ /* 0x000fe200008e0607 */
[----:B------:R-:W-:-:S04]  /*1e6a0*/  IADD3 R28, P1, PT, R30, R6, RZ ;  /* 0x000000061e1c7210 */ /* 0x000fc80007f3e0ff */
        /* <DEDUP_REMOVED lines=13> */
[-C--:B-1----:R-:W-:Y:S01]  /*1e780*/  IADD3 R56, P1, PT, R4, R6.reuse, RZ ;  /* 0x0000000604387210 */ /* 0x082fe20007f3e0ff */
        /* <DEDUP_REMOVED lines=87> */
.L_x_3724:
[----:B------:R-:W-:Y:S05]  /*1ed00*/  BSYNC.RECONVERGENT B1 ;  /* 0x0000000000017941 */ /* 0x000fea0003800200 */
.L_x_3723:
[----:B--2---:R-:W-:Y:S02]  /*1ed10*/  IMAD R47, R46, 0x100, R60 ;  /* 0x000001002e2f7824 */ /* 0x004fe400078e023c */
[----:B-1----:R-:W-:Y:S02]  /*1ed20*/  IMAD.MOV.U32 R102, RZ, RZ, R184 ;  /* 0x000000ffff667224 */ /* 0x002fe400078e00b8 */
[C---:B------:R-:W-:Y:S02]  /*1ed30*/  VIADD R5, R47.reuse, 0xfffffe00 ;  /* 0xfffffe002f057836 */ /* 0x040fe40000000000 */
        /* <DEDUP_REMOVED lines=8> */
[-C--:B------:R-:W-:Y:S01]  /*1edc0*/  ISETP.GE.AND P6, PT, R5, R242.reuse, PT ;  /* 0x000000f20500720c */ /* 0x080fe20003fc6270 */
[----:B------:R-:W-:Y:S01]  /*1edd0*/  VIADD R52, R47, 0xfffffe21 ;  /* 0xfffffe212f347836 */ /* 0x000fe20000000000 */
[----:B------:R-:W-:Y:S01]  /*1ede0*/  ISETP.GE.AND P0, PT, R5, R243, PT ;  /* 0x000000f30500720c */ /* 0x000fe20003f06270 */
[C---:B------:R-:W-:Y:S01]  /*1edf0*/  VIADD R5, R47.reuse, 0xfffffe08 ;  /* 0xfffffe082f057836 */ /* 0x040fe20000000000 */
[C---:B------:R-:W-:Y:S01]  /*1ee00*/  ISETP.GE.AND P3, PT, R4.reuse, R245, PT ;  /* 0x000000f50400720c */ /* 0x040fe20003f66270 */
[C---:B------:R-:W-:Y:S01]  /*1ee10*/  VIADD R55, R47.reuse, 0xfffffe28 ;  /* 0xfffffe282f377836 */ /* 0x040fe20000000000 */
[C---:B------:R-:W-:Y:S01]  /*1ee20*/  ISETP.GE.AND P5, PT, R4.reuse, R242, PT ;  /* 0x000000f20400720c */ /* 0x040fe20003fa6270 */
[C---:B------:R-:W-:Y:S01]  /*1ee30*/  VIADD R56, R47.reuse, 0xfffffe29 ;  /* 0xfffffe292f387836 */ /* 0x040fe20000000000 */
[C---:B------:R-:W-:Y:S01]  /*1ee40*/  ISETP.GE.AND P2, PT, R4.reuse, R244, PT ;  /* 0x000000f40400720c */ /* 0x040fe20003f46270 */
[----:B------:R-:W-:Y:S01]  /*1ee50*/  VIADD R58, R47, 0xfffffe31 ;  /* 0xfffffe312f3a7836 */ /* 0x000fe20000000000 */
[----:B------:R-:W-:Y:S01]  /*1ee60*/  ISETP.GE.AND P4, PT, R4, R243, PT ;  /* 0x000000f30400720c */ /* 0x000fe20003f86270 */
[----:B------:R-:W-:Y:S01]  /*1ee70*/  IMAD.MOV.U32 R99, RZ, RZ, R182 ;  /* 0x000000ffff637224 */ /* 0x000fe200078e00b6 */
[----:B------:R-:W-:Y:S01]  /*1ee80*/  FSEL R4, R97, -INF , P1 ;  /* 0xff80000061047808 */ /* 0x000fe20000800000 */
[----:B------:R-:W-:Y:S01]  /*1ee90*/  IMAD.MOV.U32 R97, RZ, RZ, R193 ;  /* 0x000000ffff617224 */ /* 0x000fe200078e00c1 */
[----:B------:R-:W-:-:S02]  /*1eea0*/  FSEL R21, R21, -INF , !P6 ;  /* 0xff80000015157808 */ /* 0x000fc40007000000 */
[----:B------:R-:W-:Y:S02]  /*1eeb0*/  FSEL R4, R4, -INF , !P0 ;  /* 0xff80000004047808 */ /* 0x000fe40004000000 */
[----:B------:R-:W-:Y:S01]  /*1eec0*/  FSEL R38, R98, -INF , P3 ;  /* 0xff80000062267808 */ /* 0x000fe20001800000 */
[----:B------:R-:W-:Y:S01]  /*1eed0*/  IMAD.MOV.U32 R98, RZ, RZ, R189 ;  /* 0x000000ffff627224 */ /* 0x000fe200078e00bd */
[C---:B------:R-:W-:Y:S02]  /*1eee0*/  ISETP.GE.AND P1, PT, R5.reuse, R245, PT ;  /* 0x000000f50500720c */ /* 0x040fe40003f26270 */
[C---:B------:R-:W-:Y:S02]  /*1eef0*/  ISETP.GE.AND P6, PT, R5.reuse, R242, PT ;  /* 0x000000f20500720c */ /* 0x040fe40003fc6270 */
[C---:B------:R-:W-:Y:S02]  /*1ef00*/  ISETP.GE.AND P0, PT, R5.reuse, R244, PT ;  /* 0x000000f40500720c */ /* 0x040fe40003f06270 */
[----:B------:R-:W-:Y:S01]  /*1ef10*/  ISETP.GE.AND P3, PT, R5, R243, PT ;  /* 0x000000f30500720c */ /* 0x000fe20003f66270 */
[----:B------:R-:W-:Y:S01]  /*1ef20*/  VIADD R5, R47, 0xfffffe09 ;  /* 0xfffffe092f057836 */ /* 0x000fe20000000000 */
[----:B------:R-:W-:-:S02]  /*1ef30*/  FSEL R6, R96, -INF , P2 ;  /* 0xff80000060067808 */ /* 0x000fc40001000000 */
[----:B------:R-:W-:Y:S02]  /*1ef40*/  FSEL R38, R38, -INF , !P5 ;  /* 0xff80000026267808 */ /* 0x000fe40006800000 */
[----:B------:R-:W-:Y:S01]  /*1ef50*/  FSEL R31, R95, -INF , P1 ;  /* 0xff8000005f1f7808 */ /* 0x000fe20000800000 */
[----:B------:R-:W-:Y:S01]  /*1ef60*/  IMAD.MOV.U32 R95, RZ, RZ, R178 ;  /* 0x000000ffff5f7224 */ /* 0x000fe200078e00b2 */
[----:B------:R-:W-:Y:S02]  /*1ef70*/  FSEL R6, R6, -INF , !P4 ;  /* 0xff80000006067808 */ /* 0x000fe40006000000 */
[C---:B------:R-:W-:Y:S02]  /*1ef80*/  ISETP.GE.AND P2, PT, R5.reuse, R245, PT ;  /* 0x000000f50500720c */ /* 0x040fe40003f46270 */
[C---:B------:R-:W-:Y:S02]  /*1ef90*/  ISETP.GE.AND P5, PT, R5.reuse, R242, PT ;  /* 0x000000f20500720c */ /* 0x040fe40003fa6270 */
[----:B------:R-:W-:-:S02]  /*1efa0*/  ISETP.GE.AND P1, PT, R5, R244, PT ;  /* 0x000000f40500720c */ /* 0x000fc40003f26270 */
[----:B------:R-:W-:Y:S02]  /*1efb0*/  ISETP.GE.AND P4, PT, R5, R243, PT ;  /* 0x000000f30500720c */ /* 0x000fe40003f86270 */
[----:B------:R-:W-:Y:S01]  /*1efc0*/  FSEL R5, R93, -INF , P0 ;  /* 0xff8000005d057808 */ /* 0x000fe20000000000 */
[----:B------:R-:W-:Y:S01]  /*1efd0*/  IMAD.MOV.U32 R93, RZ, RZ, R181 ;  /* 0x000000ffff5d7224 */ /* 0x000fe200078e00b5 */
[----:B------:R-:W-:Y:S02]  /*1efe0*/  FSEL R31, R31, -INF , !P6 ;  /* 0xff8000001f1f7808 */ /* 0x000fe40007000000 */
[----:B------:R-:W-:Y:S02]  /*1eff0*/  FSEL R5, R5, -INF , !P3 ;  /* 0xff80000005057808 */ /* 0x000fe40005800000 */
[C---:B------:R-:W-:Y:S02]  /*1f000*/  ISETP.GE.AND P3, PT, R7.reuse, R244, PT ;  /* 0x000000f40700720c */ /* 0x040fe40003f66270 */
[----:B------:R-:W-:-:S02]  /*1f010*/  ISETP.GE.AND P0, PT, R7, R245, PT ;  /* 0x000000f50700720c */ /* 0x000fc40003f06270 */
[----:B------:R-:W-:Y:S01]  /*1f020*/  FSEL R23, R94, -INF , P2 ;  /* 0xff8000005e177808 */ /* 0x000fe20001000000 */
[----:B------:R-:W-:Y:S01]  /*1f030*/  IMAD.MOV.U32 R94, RZ, RZ, R188 ;  /* 0x000000ffff5e7224 */ /* 0x000fe200078e00bc */
[C---:B------:R-:W-:Y:S02]  /*1f040*/  ISETP.GE.AND P6, PT, R7.reuse, R242, PT ;  /* 0x000000f20700720c */ /* 0x040fe40003fc6270 */
[----:B------:R-:W-:Y:S02]  /*1f050*/  ISETP.GE.AND P2, PT, R7, R243, PT ;  /* 0x000000f30700720c */ /* 0x000fe40003f46270 */
[----:B------:R-:W-:Y:S01]  /*1f060*/  FSEL R32, R89, -INF , P3 ;  /* 0xff80000059207808 */ /* 0x000fe20001800000 */
[----:B------:R-:W-:Y:S01]  /*1f070*/  IMAD.MOV.U32 R89, RZ, RZ, R179 ;  /* 0x000000ffff597224 */ /* 0x000fe200078e00b3 */
[----:B------:R-:W-:Y:S01]  /*1f080*/  FSEL R7, R92, -INF , P1 ;  /* 0xff8000005c077808 */ /* 0x000fe20000800000 */
[----:B------:R-:W-:Y:S01]  /*1f090*/  IMAD.MOV.U32 R92, RZ, RZ, R185 ;  /* 0x000000ffff5c7224 */ /* 0x000fe200078e00b9 */
        /* <DEDUP_REMOVED lines=8> */
[----:B------:R-:W-:Y:S02]  /*1f120*/  ISETP.GE.AND P4, PT, R20, R243, PT ;  /* 0x000000f31400720c */ /* 0x000fe40003f86270 */
[----:B------:R-:W-:Y:S01]  /*1f130*/  FSEL R20, R91, -INF , !P6 ;  /* 0xff8000005b147808 */ /* 0x000fe20007000000 */
[----:B------:R-:W-:Y:S01]  /*1f140*/  IMAD.MOV.U32 R91, RZ, RZ, R192 ;  /* 0x000000ffff5b7224 */ /* 0x000fe200078e00c0 */
[----:B------:R-:W-:Y:S01]  /*1f150*/  FSEL R30, R90, -INF , P1 ;  /* 0xff8000005a1e7808 */ /* 0x000fe20000800000 */
[----:B------:R-:W-:Y:S01]  /*1f160*/  IMAD.MOV.U32 R90, RZ, RZ, R183 ;  /* 0x000000ffff5a7224 */ /* 0x000fe200078e00b7 */
[C---:B------:R-:W-:Y:S02]  /*1f170*/  ISETP.GE.AND P3, PT, R28.reuse, R245, PT ;  /* 0x000000f51c00720c */ /* 0x040fe40003f66270 */
[----:B------:R-:W-:-:S02]  /*1f180*/  ISETP.GE.AND P6, PT, R28, R242, PT ;  /* 0x000000f21c00720c */ /* 0x000fc40003fc6270 */
[----:B------:R-:W-:Y:S01]  /*1f190*/  ISETP.GE.AND P1, PT, R28, R243, PT ;  /* 0x000000f31c00720c */ /* 0x000fe20003f26270 */
[----:B------:R-:W-:Y:S01]  /*1f1a0*/  VIADD R28, R47, 0xfffffe20 ;  /* 0xfffffe202f1c7836 */ /* 0x000fe20000000000 */
[----:B------:R-:W-:Y:S01]  /*1f1b0*/  FSEL R40, R85, -INF , P2 ;  /* 0xff80000055287808 */ /* 0x000fe20001000000 */
[----:B------:R-:W-:Y:S01]  /*1f1c0*/  IMAD.MOV.U32 R85, RZ, RZ, R186 ;  /* 0x000000ffff557224 */ /* 0x000fe200078e00ba */
[----:B------:R-:W-:Y:S01]  /*1f1d0*/  FSEL R36, R88, -INF , P0 ;  /* 0xff80000058247808 */ /* 0x000fe20000000000 */
[----:B------:R-:W-:Y:S01]  /*1f1e0*/  IMAD.MOV.U32 R88, RZ, RZ, R180 ;  /* 0x000000ffff587224 */ /* 0x000fe200078e00b4 */
[----:B------:R-:W-:Y:S02]  /*1f1f0*/  ISETP.GE.AND P0, PT, R29, R245, PT ;  /* 0x000000f51d00720c */ /* 0x000fe40003f06270 */
[----:B------:R-:W-:Y:S02]  /*1f200*/  FSEL R87, R87, -INF , P3 ;  /* 0xff80000057577808 */ /* 0x000fe40001800000 */
[----:B------:R-:W-:-:S02]  /*1f210*/  FSEL R40, R40, -INF , !P1 ;  /* 0xff80000028287808 */ /* 0x000fc40004800000 */
[-C--:B------:R-:W-:Y:S02]  /*1f220*/  ISETP.GE.AND P3, PT, R29, R244.reuse, PT ;  /* 0x000000f41d00720c */ /* 0x080fe40003f66270 */
[C---:B------:R-:W-:Y:S02]  /*1f230*/  ISETP.GE.AND P1, PT, R28.reuse, R244, PT ;  /* 0x000000f41c00720c */ /* 0x040fe40003f26270 */
[----:B------:R-:W-:Y:S02]  /*1f240*/  ISETP.GE.AND P2, PT, R28, R245, PT ;  /* 0x000000f51c00720c */ /* 0x000fe40003f46270 */
[----:B------:R-:W-:Y:S02]  /*1f250*/  FSEL R30, R30, -INF , !P5 ;  /* 0xff8000001e1e7808 */ /* 0x000fe40006800000 */
[----:B------:R-:W-:Y:S02]  /*1f260*/  FSEL R36, R36, -INF , !P4 ;  /* 0xff80000024247808 */ /* 0x000fe40006000000 */
[----:B------:R-:W-:-:S02]  /*1f270*/  FSEL R86, R86, -INF , P0 ;  /* 0xff80000056567808 */ /* 0x000fc40000000000 */
[CC--:B------:R-:W-:Y:S02]  /*1f280*/  ISETP.GE.AND P5, PT, R29.reuse, R242.reuse, PT ;  /* 0x000000f21d00720c */ /* 0x0c0fe40003fa6270 */
[-C--:B------:R-:W-:Y:S02]  /*1f290*/  ISETP.GE.AND P4, PT, R29, R243.reuse, PT ;  /* 0x000000f31d00720c */ /* 0x080fe40003f86270 */
[----:B------:R-:W-:Y:S02]  /*1f2a0*/  ISETP.GE.AND P0, PT, R28, R243, PT ;  /* 0x000000f31c00720c */ /* 0x000fe40003f06270 */
[----:B------:R-:W-:Y:S01]  /*1f2b0*/  FSEL R53, R84, -INF , P3 ;  /* 0xff80000054357808 */ /* 0x000fe20001800000 */
[----:B------:R-:W-:Y:S01]  /*1f2c0*/  IMAD.MOV.U32 R84, RZ, RZ, R190 ;  /* 0x000000ffff547224 */ /* 0x000fe200078e00be */
[----:B------:R-:W-:Y:S02]  /*1f2d0*/  FSEL R81, R81, -INF , P1 ;  /* 0xff80000051517808 */ /* 0x000fe40000800000 */
[----:B------:R-:W-:Y:S01]  /*1f2e0*/  FSEL R29, R87, -INF , !P6 ;  /* 0xff800000571d7808 */ /* 0x000fe20007000000 */
[----:B------:R-:W-:Y:S01]  /*1f2f0*/  IMAD.MOV.U32 R87, RZ, RZ, R194 ;  /* 0x000000ffff577224 */ /* 0x000fe200078e00c2 */
[----:B------:R-:W-:-:S02]  /*1f300*/  ISETP.GE.AND P6, PT, R28, R242, PT ;  /* 0x000000f21c00720c */ /* 0x000fc40003fc6270 */
[----:B------:R-:W-:Y:S02]  /*1f310*/  ISETP.GE.AND P3, PT, R52, R245, PT ;  /* 0x000000f53400720c */ /* 0x000fe40003f66270 */
[----:B------:R-:W-:Y:S02]  /*1f320*/  FSEL R83, R83, -INF , P2 ;  /* 0xff80000053537808 */ /* 0x000fe40001000000 */
[----:B------:R-:W-:Y:S01]  /*1f330*/  FSEL R28, R86, -INF , !P5 ;  /* 0xff800000561c7808 */ /* 0x000fe20006800000 */
[----:B------:R-:W-:Y:S01]  /*1f340*/  IMAD.MOV.U32 R86, RZ, RZ, R187 ;  /* 0x000000ffff567224 */ /* 0x000fe200078e00bb */
[----:B------:R-:W-:Y:S02]  /*1f350*/  FSEL R53, R53, -INF , !P4 ;  /* 0xff80000035357808 */ /* 0x000fe40006000000 */
[----:B------:R-:W-:Y:S02]  /*1f360*/  FSEL R65, R81, -INF , !P0 ;  /* 0xff80000051417808 */ /* 0x000fe40004000000 */
[----:B------:R-:W-:-:S02]  /*1f370*/  ISETP.GE.AND P5, PT, R52, R242, PT ;  /* 0x000000f23400720c */ /* 0x000fc40003fa6270 */
[CC--:B------:R-:W-:Y:S02]  /*1f380*/  ISETP.GE.AND P2, PT, R52.reuse, R244.reuse, PT ;  /* 0x000000f43400720c */ /* 0x0c0fe40003f46270 */
[----:B------:R-:W-:Y:S02]  /*1f390*/  ISETP.GE.AND P4, PT, R52, R243, PT ;  /* 0x000000f33400720c */ /* 0x000fe40003f86270 */
[----:B------:R-:W-:Y:S02]  /*1f3a0*/  ISETP.GE.AND P0, PT, R55, R244, PT ;  /* 0x000000f43700720c */ /* 0x000fe40003f06270 */
[----:B------:R-:W-:Y:S01]  /*1f3b0*/  FSEL R52, R83, -INF , !P6 ;  /* 0xff80000053347808 */ /* 0x000fe20007000000 */
[----:B------:R-:W-:Y:S01]  /*1f3c0*/  IMAD.MOV.U32 R83, RZ, RZ, R191 ;  /* 0x000000ffff537224 */ /* 0x000fe200078e00bf */
        /* <DEDUP_REMOVED lines=9> */
[-C--:B------:R-:W-:Y:S02]  /*1f460*/  ISETP.GE.AND P1, PT, R56, R244.reuse, PT ;  /* 0x000000f43800720c */ /* 0x080fe40003f26270 */
[----:B------:R-:W-:Y:S02]  /*1f470*/  ISETP.GE.AND P0, PT, R55, R245, PT ;  /* 0x000000f53700720c */ /* 0x000fe40003f06270 */
[----:B------:R-:W-:Y:S02]  /*1f480*/  FSEL R67, R62, -INF , !P3 ;  /* 0xff8000003e437808 */ /* 0x000fe40005800000 */
[----:B------:R-:W-:Y:S02]  /*1f490*/  FSEL R57, R57, -INF , !P5 ;  /* 0xff80000039397808 */ /* 0x000fe40006800000 */
[----:B------:R-:W-:Y:S02]  /*1f4a0*/  FSEL R66, R80, -INF , !P4 ;  /* 0xff80000050427808 */ /* 0x000fe40006000000 */
[----:B------:R-:W-:-:S02]  /*1f4b0*/  ISETP.GE.AND P3, PT, R55, R244, PT ;  /* 0x000000f43700720c */ /* 0x000fc40003f66270 */
[CC--:B------:R-:W-:Y:S02]  /*1f4c0*/  ISETP.GE.AND P5, PT, R56.reuse, R242.reuse, PT ;  /* 0x000000f23800720c */ /* 0x0c0fe40003fa6270 */
[-C--:B------:R-:W-:Y:S02]  /*1f4d0*/  ISETP.GE.AND P4, PT, R56, R243.reuse, PT ;  /* 0x000000f33800720c */ /* 0x080fe40003f86270 */
[----:B------:R-:W-:Y:S02]  /*1f4e0*/  FSEL R56, R69, -INF , !P6 ;  /* 0xff80000045387808 */ /* 0x000fe40007000000 */
[----:B------:R-:W-:Y:S01]  /*1f4f0*/  FSEL R63, R63, -INF , P2 ;  /* 0xff8000003f3f7808 */ /* 0x000fe20001000000 */
[----:B------:R-:W2:Y:S01]  /*1f500*/  LD.E R69, desc[UR4][R164.64+0xdc] ;  /* 0x0000dc04a4457980 */ /* 0x000ea2000c101900 */
        /* <DEDUP_REMOVED lines=8> */
[----:B------:R-:W-:Y:S01]  /*1f590*/  FSEL R77, R10, -INF , !P2 ;  /* 0xff8000000a4d7808 */ /* 0x000fe20005000000 */
[----:B------:R-:W-:Y:S01]  /*1f5a0*/  VIADD R10, R47, 0xfffffe40 ;  /* 0xfffffe402f0a7836 */ /* 0x000fe20000000000 */
[----:B------:R-:W-:Y:S01]  /*1f5b0*/  FSEL R44, R11, -INF , P1 ;  /* 0xff8000000b2c7808 */ /* 0x000fe20000800000 */
[----:B------:R-:W-:Y:S01]  /*1f5c0*/  VIADD R11, R47, 0xfffffe39 ;  /* 0xfffffe392f0b7836 */ /* 0x000fe20000000000 */
[----:B------:R-:W-:-:S02]  /*1f5d0*/  ISETP.GE.AND P0, PT, R58, R244, PT ;  /* 0x000000f43a00720c */ /* 0x000fc40003f06270 */
[C---:B------:R-:W-:Y:S02]  /*1f5e0*/  ISETP.GE.AND P2, PT, R55.reuse, R244, PT ;  /* 0x000000f43700720c */ /* 0x040fe40003f46270 */
[C---:B------:R-:W-:Y:S02]  /*1f5f0*/  ISETP.GE.AND P3, PT, R55.reuse, R245, PT ;  /* 0x000000f53700720c */ /* 0x040fe40003f66270 */
[----:B------:R-:W-:Y:S02]  /*1f600*/  ISETP.GE.AND P1, PT, R55, R243, PT ;  /* 0x000000f33700720c */ /* 0x000fe40003f26270 */
[----:B------:R-:W-:Y:S02]  /*1f610*/  FSEL R8, R8, -INF , P0 ;  /* 0xff80000008087808 */ /* 0x000fe40000000000 */
[----:B------:R-:W-:Y:S02]  /*1f620*/  FSEL R105, R105, -INF , P2 ;  /* 0xff80000069697808 */ /* 0x000fe40001000000 */
[----:B------:R-:W-:-:S02]  /*1f630*/  ISETP.GE.AND P6, PT, R55, R242, PT ;  /* 0x000000f23700720c */ /* 0x000fc40003fc6270 */
[----:B------:R-:W-:Y:S02]  /*1f640*/  ISETP.GE.AND P0, PT, R11, R245, PT ;  /* 0x000000f50b00720c */ /* 0x000fe40003f06270 */
[----:B------:R-:W-:Y:S02]  /*1f650*/  FSEL R101, R101, -INF , P3 ;  /* 0xff80000065657808 */ /* 0x000fe40001800000 */
[----:B------:R-:W-:Y:S02]  /*1f660*/  FSEL R72, R45, -INF , !P4 ;  /* 0xff8000002d487808 */ /* 0x000fe40006000000 */
[----:B------:R-:W-:Y:S02]  /*1f670*/  FSEL R59, R63, -INF , !P5 ;  /* 0xff8000003f3b7808 */ /* 0x000fe40006800000 */
[----:B------:R-:W-:Y:S02]  /*1f680*/  ISETP.GE.AND P4, PT, R58, R243, PT ;  /* 0x000000f33a00720c */ /* 0x000fe40003f86270 */
[----:B------:R-:W-:-:S02]  /*1f690*/  FSEL R79, R105, -INF , !P1 ;  /* 0xff800000694f7808 */ /* 0x000fc40004800000 */
[----:B------:R-:W-:Y:S02]  /*1f6a0*/  ISETP.GE.AND P5, PT, R58, R242, PT ;  /* 0x000000f23a00720c */ /* 0x000fe40003fa6270 */
[----:B------:R-:W-:Y:S02]  /*1f6b0*/  FSEL R75, R101, -INF , !P6 ;  /* 0xff800000654b7808 */ /* 0x000fe40007000000 */
[-C--:B------:R-:W-:Y:S02]  /*1f6c0*/  ISETP.GE.AND P1, PT, R10, R244.reuse, PT ;  /* 0x000000f40a00720c */ /* 0x080fe40003f26270 */
[----:B------:R-:W-:Y:S02]  /*1f6d0*/  FSEL R104, R104, -INF , P0 ;  /* 0xff80000068687808 */ /* 0x000fe40000000000 */
[----:B------:R-:W-:Y:S02]  /*1f6e0*/  ISETP.GE.AND P3, PT, R11, R244, PT ;  /* 0x000000f40b00720c */ /* 0x000fe40003f66270 */
[----:B------:R-:W-:-:S02]  /*1f6f0*/  ISETP.GE.AND P2, PT, R10, R245, PT ;  /* 0x000000f50a00720c */ /* 0x000fc40003f46270 */
[CC--:B------:R-:W-:Y:S02]  /*1f700*/  ISETP.GE.AND P6, PT, R10.reuse, R242.reuse, PT ;  /* 0x000000f20a00720c */ /* 0x0c0fe40003fc6270 */
[----:B------:R-:W-:Y:S01]  /*1f710*/  ISETP.GE.AND P0, PT, R10, R243, PT ;  /* 0x000000f30a00720c */ /* 0x000fe20003f06270 */
[C---:B------:R-:W-:Y:S01]  /*1f720*/  VIADD R10, R47.reuse, 0xfffffe41 ;  /* 0xfffffe412f0a7836 */ /* 0x040fe20000000000 */
[----:B------:R-:W-:Y:S01]  /*1f730*/  FSEL R78, R8, -INF , !P4 ;  /* 0xff800000084e7808 */ /* 0x000fe20006000000 */
[----:B------:R-:W-:Y:S01]  /*1f740*/  VIADD R8, R47, 0xfffffe48 ;  /* 0xfffffe482f087836 */ /* 0x000fe20000000000 */
        /* <DEDUP_REMOVED lines=10> */
[----:B------:R-:W-:Y:S02]  /*1f7f0*/  ISETP.GE.AND P0, PT, R8, R244, PT ;  /* 0x000000f40800720c */ /* 0x000fe40003f06270 */
        /* <DEDUP_REMOVED lines=35> */
[----:B------:R-:W-:Y:S02]  /*1fa30*/  ISETP.GE.AND P2, PT, R8, R244, PT ;  /* 0x000000f40800720c */ /* 0x000fe40003f46270 */
        /* <DEDUP_REMOVED lines=17> */
[----:B------:R-:W-:Y:S02]  /*1fb50*/  ISETP.GE.AND P1, PT, R8, R244, PT ;  /* 0x000000f40800720c */ /* 0x000fe40003f26270 */
[C---:B------:R-:W-:Y:S02]  /*1fb60*/  ISETP.GE.AND P5, PT, R10.reuse, R242, PT ;  /* 0x000000f20a00720c */ /* 0x040fe40003fa6270 */
[C---:B------:R-:W-:Y:S02]  /*1fb70*/  ISETP.GE.AND P3, PT, R10.reuse, R244, PT ;  /* 0x000000f40a00720c */ /* 0x040fe40003f66270 */
[----:B------:R-:W-:Y:S01]  /*1fb80*/  ISETP.GE.AND P4, PT, R10, R243, PT ;  /* 0x000000f30a00720c */ /* 0x000fe20003f86270 */
[----:B------:R-:W-:Y:S01]  /*1fb90*/  VIADD R10, R47, 0xfffffe61 ;  /* 0xfffffe612f0a7836 */ /* 0x000fe20000000000 */
[----:B------:R-:W-:Y:S02]  /*1fba0*/  FSEL R202, R119, -INF , !P6 ;  /* 0xff80000077ca7808 */ /* 0x000fe40007000000 */
[----:B------:R-:W-:-:S02]  /*1fbb0*/  FSEL R120, R120, -INF , P0 ;  /* 0xff80000078787808 */ /* 0x000fc40000000000 */
[C---:B------:R-:W-:Y:S02]  /*1fbc0*/  ISETP.GE.AND P2, PT, R8.reuse, R245, PT ;  /* 0x000000f50800720c */ /* 0x040fe40003f46270 */
        /* <DEDUP_REMOVED lines=83> */
[----:B------:R-:W-:Y:S02]  /*20100*/  ISETP.GE.AND P0, PT, R8, R244, PT ;  /* 0x000000f40800720c */ /* 0x000fe40003f06270 */
        /* <DEDUP_REMOVED lines=16> */
[C---:B------:R-:W-:Y:S02]  /*20210*/  ISETP.GE.AND P5, PT, R10.reuse, R242, PT ;  /* 0x000000f20a00720c */ /* 0x040fe40003fa6270 */
[----:B------:R-:W-:-:S02]  /*20220*/  ISETP.GE.AND P1, PT, R10, R244, PT ;  /* 0x000000f40a00720c */ /* 0x000fc40003f26270 */
[----:B------:R-:W-:Y:S01]  /*20230*/  ISETP.GE.AND P4, PT, R10, R243, PT ;  /* 0x000000f30a00720c */ /* 0x000fe20003f86270 */
[----:B------:R-:W-:Y:S01]  /*20240*/  VIADD R10, R47, 0xfffffe91 ;  /* 0xfffffe912f0a7836 */ /* 0x000fe20000000000 */
[C---:B------:R-:W-:Y:S02]  /*20250*/  ISETP.GE.AND P3, PT, R8.reuse, R244, PT ;  /* 0x000000f40800720c */ /* 0x040fe40003f66270 */
[----:B------:R-:W-:Y:S02]  /*20260*/  ISETP.GE.AND P0, PT, R8, R245, PT ;  /* 0x000000f50800720c */ /* 0x000fe40003f06270 */
[----:B------:R-:W-:Y:S02]  /*20270*/  FSEL R177, R177, -INF , !P6 ;  /* 0xff800000b1b17808 */ /* 0x000fe40007000000 */
        /* <DEDUP_REMOVED lines=16> */
[----:B------:R-:W-:Y:S02]  /*20380*/  FSEL R124, R215, -INF , P0 ;  /* 0xff800000d77c7808 */ /* 0x000fe40000000000 */
[----:B------:R-:W-:Y:S02]  /*20390*/  FSEL R171, R171, -INF , !P6 ;  /* 0xff800000abab7808 */ /* 0x000fe40007000000 */
[----:B------:R-:W-:Y:S02]  /*203a0*/  ISETP.GE.AND P3, PT, R8, R245, PT ;  /* 0x000000f50800720c */ /* 0x000fe40003f66270 */
[----:B------:R-:W-:Y:S02]  /*203b0*/  FSEL R170, R210, -INF , P1 ;  /* 0xff800000d2aa7808 */ /* 0x000fe40000800000 */
[C---:B------:R-:W-:Y:S02]  /*203c0*/  ISETP.GE.AND P6, PT, R8.reuse, R242, PT ;  /* 0x000000f20800720c */ /* 0x040fe40003fc6270 */
[----:B------:R-:W-:Y:S01]  /*203d0*/  ISETP.GE.AND P1, PT, R8, R243, PT ;  /* 0x000000f30800720c */ /* 0x000fe20003f26270 */
[----:B------:R-:W-:Y:S01]  /*203e0*/  VIADD R8, R47, 0xfffffea0 ;  /* 0xfffffea02f087836 */ /* 0x000fe20000000000 */
        /* <DEDUP_REMOVED lines=10> */
[C---:B------:R-:W-:Y:S02]  /*20490*/  ISETP.GE.AND P2, PT, R8.reuse, R245, PT ;  /* 0x000000f50800720c */ /* 0x040fe40003f46270 */
[----:B------:R-:W-:Y:S02]  /*204a0*/  ISETP.GE.AND P1, PT, R8, R244, PT ;  /* 0x000000f40800720c */ /* 0x000fe40003f26270 */
[----:B------:R-:W-:Y:S02]  /*204b0*/  FSEL R96, R247, -INF , P4 ;  /* 0xff800000f7607808 */ /* 0x000fe40002000000 */
[----:B------:R-:W-:-:S02]  /*204c0*/  FSEL R169, R169, -INF , !P6 ;  /* 0xff800000a9a97808 */ /* 0x000fc40007000000 */
[----:B------:R-:W-:Y:S02]  /*204d0*/  FSEL R168, R219, -INF , P0 ;  /* 0xff800000dba87808 */ /* 0x000fe40000000000 */
[C---:B------:R-:W-:Y:S02]  /*204e0*/  ISETP.GE.AND P6, PT, R8.reuse, R242, PT ;  /* 0x000000f20800720c */ /* 0x040fe40003fc6270 */
[----:B------:R-:W-:Y:S01]  /*204f0*/  ISETP.GE.AND P0, PT, R8, R243, PT ;  /* 0x000000f30800720c */ /* 0x000fe20003f06270 */
[----:B------:R-:W-:Y:S01]  /*20500*/  VIADD R8, R47, 0xfffffea8 ;  /* 0xfffffea82f087836 */ /* 0x000fe20000000000 */
[----:B------:R-:W-:Y:S02]  /*20510*/  ISETP.GE.AND P4, PT, R10, R245, PT ;  /* 0x000000f50a00720c */ /* 0x000fe40003f86270 */
[----:B------:R-:W-:Y:S02]  /*20520*/  FSEL R120, R250, -INF , P2 ;  /* 0xff800000fa787808 */ /* 0x000fe40001000000 */
[----:B------:R-:W-:-:S02]  /*20530*/  FSEL R95, R95, -INF , P1 ;  /* 0xff8000005f5f7808 */ /* 0x000fc40000800000 */
[----:B------:R-:W-:Y:S02]  /*20540*/  FSEL R96, R96, -INF , !P3 ;  /* 0xff80000060607808 */ /* 0x000fe40005800000 */
[----:B------:R-:W-:Y:S02]  /*20550*/  ISETP.GE.AND P3, PT, R10, R244, PT ;  /* 0x000000f40a00720c */ /* 0x000fe40003f66270 */
[----:B------:R-:W-:Y:S02]  /*20560*/  FSEL R120, R120, -INF , !P6 ;  /* 0xff80000078787808 */ /* 0x000fe40007000000 */
[----:B------:R-:W-:Y:S02]  /*20570*/  FSEL R95, R95, -INF , !P0 ;  /* 0xff8000005f5f7808 */ /* 0x000fe40004000000 */
[----:B------:R-:W-:Y:S02]  /*20580*/  FSEL R119, R251, -INF , P4 ;  /* 0xff800000fb777808 */ /* 0x000fe40002000000 */
[----:B------:R-:W-:-:S02]  /*20590*/  ISETP.GE.AND P1, PT, R8, R245, PT ;  /* 0x000000f50800720c */ /* 0x000fc40003f26270 */
[C---:B------:R-:W-:Y:S02]  /*205a0*/  ISETP.GE.AND P6, PT, R8.reuse, R242, PT ;  /* 0x000000f20800720c */ /* 0x040fe40003fc6270 */
[C---:B------:R-:W-:Y:S02]  /*205b0*/  ISETP.GE.AND P0, PT, R8.reuse, R244, PT ;  /* 0x000000f40800720c */ /* 0x040fe40003f06270 */
[-C--:B------:R-:W-:Y:S01]  /*205c0*/  ISETP.GE.AND P4, PT, R8, R243.reuse, PT ;  /* 0x000000f30800720c */ /* 0x080fe20003f86270 */
[----:B------:R-:W-:Y:S01]  /*205d0*/  VIADD R8, R47, 0xfffffea9 ;  /* 0xfffffea92f087836 */ /* 0x000fe20000000000 */
[----:B------:R-:W-:Y:S02]  /*205e0*/  ISETP.GE.AND P2, PT, R10, R243, PT ;  /* 0x000000f30a00720c */ /* 0x000fe40003f46270 */
[----:B------:R-:W-:Y:S02]  /*205f0*/  FSEL R94, R94, -INF , P3 ;  /* 0xff8000005e5e7808 */ /* 0x000fe40001800000 */
[----:B------:R-:W-:-:S02]  /*20600*/  FSEL R168, R168, -INF , !P5 ;  /* 0xff800000a8a87808 */ /* 0x000fc40006800000 */
[----:B------:R-:W-:Y:S02]  /*20610*/  ISETP.GE.AND P5, PT, R10, R242, PT ;  /* 0x000000f20a00720c */ /* 0x000fe40003fa6270 */
[----:B------:R-:W-:Y:S01]  /*20620*/  FSEL R94, R94, -INF , !P2 ;  /* 0xff8000005e5e7808 */ /* 0x000fe20005000000 */
[----:B------:R-:W-:Y:S01]  /*20630*/  VIADD R10, R47, 0xfffffeb0 ;  /* 0xfffffeb02f0a7836 */ /* 0x000fe20000000000 */
[C---:B------:R-:W-:Y:S02]  /*20640*/  ISETP.GE.AND P2, PT, R8.reuse, R244, PT ;  /* 0x000000f40800720c */ /* 0x040fe40003f46270 */
[----:B------:R-:W-:Y:S02]  /*20650*/  FSEL R119, R119, -INF , !P5 ;  /* 0xff80000077777808 */ /* 0x000fe40006800000 */
[----:B------:R-:W-:Y:S02]  /*20660*/  ISETP.GE.AND P3, PT, R8, R245, PT ;  /* 0x000000f50800720c */ /* 0x000fe40003f66270 */
[----:B------:R-:W-:-:S02]  /*20670*/  FSEL R118, R83, -INF , P1 ;  /* 0xff80000053767808 */ /* 0x000fc40000800000 */
[----:B------:R-:W-:Y:S02]  /*20680*/  FSEL R93, R93, -INF , P0 ;  /* 0xff8000005d5d7808 */ /* 0x000fe40000000000 */
[C---:B------:R-:W-:Y:S02]  /*20690*/  ISETP.GE.AND P5, PT, R8.reuse, R242, PT ;  /* 0x000000f20800720c */ /* 0x040fe40003fa6270 */
[----:B------:R-:W-:Y:S01]  /*206a0*/  ISETP.GE.AND P1, PT, R8, R243, PT ;  /* 0x000000f30800720c */ /* 0x000fe20003f26270 */
[----:B------:R-:W-:Y:S01]  /*206b0*/  VIADD R8, R47, 0xfffffeb1 ;  /* 0xfffffeb12f087836 */ /* 0x000fe20000000000 */
[----:B------:R-:W-:Y:S02]  /*206c0*/  FSEL R92, R92, -INF , P2 ;  /* 0xff8000005c5c7808 */ /* 0x000fe40001000000 */
[----:B------:R-:W-:Y:S02]  /*206d0*/  FSEL R118, R118, -INF , !P6 ;  /* 0xff80000076767808 */ /* 0x000fe40007000000 */
[----:B------:R-:W-:-:S02]  /*206e0*/  ISETP.GE.AND P0, PT, R10, R245, PT ;  /* 0x000000f50a00720c */ /* 0x000fc40003f06270 */
[----:B------:R-:W-:Y:S02]  /*206f0*/  FSEL R117, R86, -INF , P3 ;  /* 0xff80000056757808 */ /* 0x000fe40001800000 */
[----:B------:R-:W-:Y:S02]  /*20700*/  FSEL R93, R93, -INF , !P4 ;  /* 0xff8000005d5d7808 */ /* 0x000fe40006000000 */
[C---:B------:R-:W-:Y:S02]  /*20710*/  ISETP.GE.AND P6, PT, R10.reuse, R242, PT ;  /* 0x000000f20a00720c */ /* 0x040fe40003fc6270 */
[C---:B------:R-:W-:Y:S02]  /*20720*/  ISETP.GE.AND P3, PT, R10.reuse, R244, PT ;  /* 0x000000f40a00720c */ /* 0x040fe40003f66270 */
[----:B------:R-:W-:Y:S01]  /*20730*/  ISETP.GE.AND P4, PT, R10, R243, PT ;  /* 0x000000f30a00720c */ /* 0x000fe20003f86270 */
[----:B------:R-:W-:Y:S01]  /*20740*/  VIADD R10, R47, 0xfffffeb8 ;  /* 0xfffffeb82f0a7836 */ /* 0x000fe20000000000 */
[----:B------:R-:W-:-:S02]  /*20750*/  FSEL R92, R92, -INF , !P1 ;  /* 0xff8000005c5c7808 */ /* 0x000fc40004800000 */
[C---:B------:R-:W-:Y:S02]  /*20760*/  ISETP.GE.AND P2, PT, R8.reuse, R245, PT ;  /* 0x000000f50800720c */ /* 0x040fe40003f46270 */
[----:B------:R-:W-:Y:S02]  /*20770*/  ISETP.GE.AND P1, PT, R8, R244, PT ;  /* 0x000000f40800720c */ /* 0x000fe40003f26270 */
[----:B------:R-:W-:Y:S02]  /*20780*/  FSEL R117, R117, -INF , !P5 ;  /* 0xff80000075757808 */ /* 0x000fe40006800000 */
[----:B------:R-:W-:Y:S02]  /*20790*/  FSEL R116, R84, -INF , P0 ;  /* 0xff80000054747808 */ /* 0x000fe40000000000 */
[C---:B------:R-:W-:Y:S02]  /*207a0*/  ISETP.GE.AND P5, PT, R8.reuse, R242, PT ;  /* 0x000000f20800720c */ /* 0x040fe40003fa6270 */
[----:B------:R-:W-:Y:S01]  /*207b0*/  ISETP.GE.AND P0, PT, R8, R243, PT ;  /* 0x000000f30800720c */ /* 0x000fe20003f06270 */
[----:B------:R-:W-:Y:S01]  /*207c0*/  VIADD R8, R47, 0xfffffeb9 ;  /* 0xfffffeb92f087836 */ /* 0x000fe20000000000 */
[----:B------:R-:W-:-:S02]  /*207d0*/  FSEL R91, R91, -INF , P3 ;  /* 0xff8000005b5b7808 */ /* 0x000fc40001800000 */
[----:B------:R-:W-:Y:S02]  /*207e0*/  ISETP.GE.AND P3, PT, R10, R245, PT ;  /* 0x000000f50a00720c */ /* 0x000fe40003f66270 */
[----:B------:R-:W-:Y:S02]  /*207f0*/  FSEL R115, R87, -INF , P2 ;  /* 0xff80000057737808 */ /* 0x000fe40001000000 */
[----:B------:R-:W-:Y:S02]  /*20800*/  FSEL R90, R90, -INF , P1 ;  /* 0xff8000005a5a7808 */ /* 0x000fe40000800000 */
[----:B------:R-:W-:Y:S02]  /*20810*/  ISETP.GE.AND P2, PT, R10, R244, PT ;  /* 0x000000f40a00720c */ /* 0x000fe40003f46270 */
[----:B------:R-:W-:Y:S02]  /*20820*/  FSEL R116, R116, -INF , !P6 ;  /* 0xff80000074747808 */ /* 0x000fe40007000000 */
[----:B------:R-:W-:-:S02]  /*20830*/  FSEL R91, R91, -INF , !P4 ;  /* 0xff8000005b5b7808 */ /* 0x000fc40006000000 */
[C---:B------:R-:W-:Y:S02]  /*20840*/  ISETP.GE.AND P6, PT, R10.reuse, R242, PT ;  /* 0x000000f20a00720c */ /* 0x040fe40003fc6270 */
[----:B------:R-:W-:Y:S01]  /*20850*/  ISETP.GE.AND P4, PT, R10, R243, PT ;  /* 0x000000f30a00720c */ /* 0x000fe20003f86270 */
[----:B------:R-:W-:Y:S01]  /*20860*/  VIADD R10, R47, 0xfffffec0 ;  /* 0xfffffec02f0a7836 */ /* 0x000fe20000000000 */
[----:B------:R-:W-:Y:S02]  /*20870*/  FSEL R115, R115, -INF , !P5 ;  /* 0xff80000073737808 */ /* 0x000fe40006800000 */
[----:B------:R-:W-:Y:S02]  /*20880*/  ISETP.GE.AND P1, PT, R8, R245, PT ;  /* 0x000000f50800720c */ /* 0x000fe40003f26270 */
        /* <DEDUP_REMOVED lines=8> */
[----:B------:R-:W-:-:S02]  /*20910*/  FSEL R114, R114, -INF , !P6 ;  /* 0xff80000072727808 */ /* 0x000fc40007000000 */
[----:B------:R-:W-:Y:S02]  /*20920*/  FSEL R89, R89, -INF , !P4 ;  /* 0xff80000059597808 */ /* 0x000fe40006000000 */
[----:B------:R-:W-:Y:S02]  /*20930*/  FSEL R88, R98, -INF , P0 ;  /* 0xff80000062587808 */ /* 0x000fe40000000000 */
[C---:B------:R-:W-:Y:S02]  /*20940*/  ISETP.GE.AND P2, PT, R10.reuse, R245, PT ;  /* 0x000000f50a00720c */ /* 0x040fe40003f46270 */
[C---:B------:R-:W-:Y:S02]  /*20950*/  ISETP.GE.AND P6, PT, R10.reuse, R242, PT ;  /* 0x000000f20a00720c */ /* 0x040fe40003fc6270 */
[C---:B------:R-:W-:Y:S02]  /*20960*/  ISETP.GE.AND P1, PT, R10.reuse, R244, PT ;  /* 0x000000f40a00720c */ /* 0x040fe40003f26270 */
[----:B------:R-:W-:Y:S01]  /*20970*/  ISETP.GE.AND P4, PT, R10, R243, PT ;  /* 0x000000f30a00720c */ /* 0x000fe20003f86270 */
[----:B------:R-:W-:Y:S01]  /*20980*/  VIADD R10, R47, 0xfffffec8 ;  /* 0xfffffec82f0a7836 */ /* 0x000fe20000000000 */
[----:B------:R-:W-:-:S02]  /*20990*/  ISETP.GE.AND P0, PT, R8, R245, PT ;  /* 0x000000f50800720c */ /* 0x000fc40003f06270 */
[----:B------:R-:W-:Y:S02]  /*209a0*/  FSEL R88, R88, -INF , !P3 ;  /* 0xff80000058587808 */ /* 0x000fe40005800000 */
[----:B------:R-:W-:Y:S02]  /*209b0*/  ISETP.GE.AND P3, PT, R8, R244, PT ;  /* 0x000000f40800720c */ /* 0x000fe40003f66270 */
[----:B------:R-:W-:Y:S02]  /*209c0*/  FSEL R112, R97, -INF , P2 ;  /* 0xff80000061707808 */ /* 0x000fe40001000000 */
[----:B------:R-:W-:Y:S02]  /*209d0*/  FSEL R68, R68, -INF , P1 ;  /* 0xff80000044447808 */ /* 0x000fe40000800000 */
[----:B------:R-:W-:Y:S02]  /*209e0*/  FSEL R111, R99, -INF , P0 ;  /* 0xff800000636f7808 */ /* 0x000fe40000000000 */
[----:B------:R-:W-:-:S02]  /*209f0*/  FSEL R113, R113, -INF , !P5 ;  /* 0xff80000071717808 */ /* 0x000fc40006800000 */
[----:B------:R-:W-:Y:S02]  /*20a00*/  ISETP.GE.AND P0, PT, R10, R244, PT ;  /* 0x000000f40a00720c */ /* 0x000fe40003f06270 */
[C---:B------:R-:W-:Y:S02]  /*20a10*/  ISETP.GE.AND P5, PT, R8.reuse, R242, PT ;  /* 0x000000f20800720c */ /* 0x040fe40003fa6270 */
[----:B------:R-:W-:Y:S01]  /*20a20*/  ISETP.GE.AND P2, PT, R8, R243, PT ;  /* 0x000000f30800720c */ /* 0x000fe20003f46270 */
[----:B------:R-:W-:Y:S01]  /*20a30*/  VIADD R8, R47, 0xfffffec9 ;  /* 0xfffffec92f087836 */ /* 0x000fe20000000000 */
[----:B------:R-:W-:Y:S02]  /*20a40*/  FSEL R112, R112, -INF , !P6 ;  /* 0xff80000070707808 */ /* 0x000fe40007000000 */
[----:B------:R-:W-:Y:S02]  /*20a50*/  ISETP.GE.AND P1, PT, R10, R245, PT ;  /* 0x000000f50a00720c */ /* 0x000fe40003f26270 */
[----:B------:R-:W-:-:S02]  /*20a60*/  FSEL R87, R68, -INF , !P4 ;  /* 0xff80000044577808 */ /* 0x000fc40006000000 */
[----:B------:R-:W-:Y:S02]  /*20a70*/  FSEL R48, R48, -INF , P3 ;  /* 0xff80000030307808 */ /* 0x000fe40001800000 */
[C---:B------:R-:W-:Y:S02]  /*20a80*/  ISETP.GE.AND P6, PT, R10.reuse, R242, PT ;  /* 0x000000f20a00720c */ /* 0x040fe40003fc6270 */
[----:B------:R-:W-:Y:S01]  /*20a90*/  ISETP.GE.AND P4, PT, R10, R243, PT ;  /* 0x000000f30a00720c */ /* 0x000fe20003f86270 */
[----:B------:R-:W-:Y:S01]  /*20aa0*/  VIADD R10, R47, 0xfffffed0 ;  /* 0xfffffed02f0a7836 */ /* 0x000fe20000000000 */
[----:B------:R-:W-:Y:S02]  /*20ab0*/  FSEL R85, R102, -INF , P0 ;  /* 0xff80000066557808 */ /* 0x000fe40000000000 */
[----:B------:R-:W-:Y:S02]  /*20ac0*/  FSEL R111, R111, -INF , !P5 ;  /* 0xff8000006f6f7808 */ /* 0x000fe40006800000 */
[----:B------:R-:W-:-:S02]  /*20ad0*/  FSEL R86, R48, -INF , !P2 ;  /* 0xff80000030567808 */ /* 0x000fc40005000000 */
[----:B------:R-:W-:Y:S02]  /*20ae0*/  FSEL R49, R49, -INF , P1 ;  /* 0xff80000031317808 */ /* 0x000fe40000800000 */
[C---:B------:R-:W-:Y:S02]  /*20af0*/  ISETP.GE.AND P3, PT, R8.reuse, R245, PT ;  /* 0x000000f50800720c */ /* 0x040fe40003f66270 */
[C---:B------:R-:W-:Y:S02]  /*20b00*/  ISETP.GE.AND P5, PT, R8.reuse, R242, PT ;  /* 0x000000f20800720c */ /* 0x040fe40003fa6270 */
[C---:B------:R-:W-:Y:S02]  /*20b10*/  ISETP.GE.AND P2, PT, R8.reuse, R244, PT ;  /* 0x000000f40800720c */ /* 0x040fe40003f46270 */
[----:B------:R-:W-:Y:S01]  /*20b20*/  ISETP.GE.AND P1, PT, R8, R243, PT ;  /* 0x000000f30800720c */ /* 0x000fe20003f26270 */
[----:B------:R-:W-:Y:S01]  /*20b30*/  VIADD R8, R47, 0xfffffed1 ;  /* 0xfffffed12f087836 */ /* 0x000fe20000000000 */
[----:B------:R-:W-:-:S02]  /*20b40*/  FSEL R85, R85, -INF , !P4 ;  /* 0xff80000055557808 */ /* 0x000fc40006000000 */
[C---:B------:R-:W-:Y:S02]  /*20b50*/  ISETP.GE.AND P0, PT, R10.reuse, R245, PT ;  /* 0x000000f50a00720c */ /* 0x040fe40003f06270 */
[C---:B------:R-:W-:Y:S02]  /*20b60*/  ISETP.GE.AND P4, PT, R10.reuse, R244, PT ;  /* 0x000000f40a00720c */ /* 0x040fe40003f86270 */
        /* <DEDUP_REMOVED lines=9> */
[----:B------:R-:W-:Y:S02]  /*20c00*/  FSEL R108, R24, -INF , !P6 ;  /* 0xff800000186c7808 */ /* 0x000fe40007000000 */
[----:B------:R-:W-:Y:S02]  /*20c10*/  FSEL R25, R25, -INF , P2 ;  /* 0xff80000019197808 */ /* 0x000fe40001000000 */
[----:B------:R-:W-:-:S02]  /*20c20*/  FSEL R83, R26, -INF , !P3 ;  /* 0xff8000001a537808 */ /* 0x000fc40005800000 */
[C---:B------:R-:W-:Y:S02]  /*20c30*/  ISETP.GE.AND P4, PT, R10.reuse, R245, PT ;  /* 0x000000f50a00720c */ /* 0x040fe40003f86270 */
[C---:B------:R-:W-:Y:S02]  /*20c40*/  ISETP.GE.AND P6, PT, R10.reuse, R242, PT ;  /* 0x000000f20a00720c */ /* 0x040fe40003fc6270 */
[C---:B------:R-:W-:Y:S02]  /*20c50*/  ISETP.GE.AND P3, PT, R10.reuse, R244, PT ;  /* 0x000000f40a00720c */ /* 0x040fe40003f66270 */
[----:B------:R-:W-:Y:S02]  /*20c60*/  ISETP.GE.AND P2, PT, R10, R243, PT ;  /* 0x000000f30a00720c */ /* 0x000fe40003f46270 */
[----:B------:R-:W-:Y:S02]  /*20c70*/  FMNMX3.FTZ R10, R2, R21, R38, !PT ;  /* 0x00000015020a7276 */ /* 0x000fe40007810026 */
[----:B------:R-:W-:-:S02]  /*20c80*/  FMNMX3.FTZ R11, R0, R4, R6, !PT ;  /* 0x00000004000b7276 */ /* 0x000fc40007810006 */
[----:B------:R-:W-:Y:S02]  /*20c90*/  FMNMX3.FTZ R10, R10, R31, R23, !PT ;  /* 0x0000001f0a0a7276 */ /* 0x000fe40007810017 */
[----:B------:R-:W-:Y:S02]  /*20ca0*/  FMNMX3.FTZ R11, R11, R5, R7, !PT ;  /* 0x000000050b0b7276 */ /* 0x000fe40007810007 */
[----:B------:R-:W-:Y:S02]  /*20cb0*/  FMNMX3.FTZ R10, R10, R20, R30, !PT ;  /* 0x000000140a0a7276 */ /* 0x000fe4000781001e */
[----:B------:R-:W-:Y:S01]  /*20cc0*/  FMNMX3.FTZ R11, R11, R32, R36, !PT ;  /* 0x000000200b0b7276 */ /* 0x000fe20007810024 */
[----:B------:R-:W-:Y:S01]  /*20cd0*/  IMAD.MOV.U32 R219, RZ, RZ, R66 ;  /* 0x000000ffffdb7224 */ /* 0x000fe200078e0042 */
[----:B------:R-:W-:Y:S01]  /*20ce0*/  FMNMX3.FTZ R10, R10, R29, R28, !PT ;  /* 0x0000001d0a0a7276 */ /* 0x000fe2000781001c */
[----:B------:R-:W-:Y:S01]  /*20cf0*/  IMAD.MOV.U32 R247, RZ, RZ, R65 ;  /* 0x000000fffff77224 */ /* 0x000fe200078e0041 */
[----:B------:R-:W-:-:S02]  /*20d00*/  FSEL R84, R50, -INF , !P1 ;  /* 0xff80000032547808 */ /* 0x000fc40004800000 */
[----:B------:R-:W-:Y:S01]  /*20d10*/  FMNMX3.FTZ R11, R11, R40, R53, !PT ;  /* 0x000000280b0b7276 */ /* 0x000fe20007810035 */
[----:B------:R-:W-:Y:S01]  /*20d20*/  IMAD.MOV.U32 R250, RZ, RZ, R59 ;  /* 0x000000fffffa7224 */ /* 0x000fe200078e003b */
[----:B------:R-:W-:Y:S01]  /*20d30*/  ISETP.GE.AND P1, PT, R8, R244, PT ;  /* 0x000000f40800720c */ /* 0x000fe20003f26270 */
[----:B------:R-:W-:Y:S01]  /*20d40*/  IMAD.MOV.U32 R218, RZ, RZ, R72 ;  /* 0x000000ffffda7224 */ /* 0x000fe200078e0048 */
[----:B------:R-:W-:Y:S01]  /*20d50*/  FSEL R109, R103, -INF , !P5 ;  /* 0xff800000676d7808 */ /* 0x000fe20006800000 */
[----:B------:R-:W-:Y:S01]  /*20d60*/  IMAD.MOV.U32 R229, RZ, RZ, R67 ;  /* 0x000000ffffe57224 */ /* 0x000fe200078e0043 */
[----:B------:R-:W-:Y:S02]  /*20d70*/  FMNMX3.FTZ R10, R10, R52, R57, !PT ;  /* 0x000000340a0a7276 */ /* 0x000fe40007810039 */
[C---:B------:R-:W-:Y:S02]  /*20d80*/  ISETP.GE.AND P5, PT, R8.reuse, R242, PT ;  /* 0x000000f20800720c */ /* 0x040fe40003fa6270 */
[----:B------:R-:W-:Y:S01]  /*20d90*/  ISETP.GE.AND P0, PT, R8, R243, PT ;  /* 0x000000f30800720c */ /* 0x000fe20003f06270 */
[----:B------:R-:W-:Y:S01]  /*20da0*/  VIADD R8, R47, 0xfffffed9 ;  /* 0xfffffed92f087836 */ /* 0x000fe20000000000 */
[----:B------:R-:W-:Y:S01]  /*20db0*/  FMNMX3.FTZ R11, R11, R247, R219, !PT ;  /* 0x000000f70b0b7276 */ /* 0x000fe200078100db */
[----:B------:R-:W-:Y:S01]  /*20dc0*/  IMAD.MOV.U32 R210, RZ, RZ, R74 ;  /* 0x000000ffffd27224 */ /* 0x000fe200078e004a */
        /* <DEDUP_REMOVED lines=8> */
[----:B------:R-:W-:Y:S01]  /*20e50*/  FSEL R82, R27, -INF , !P0 ;  /* 0xff8000001b527808 */ /* 0x000fe20004000000 */
[----:B------:R-:W-:Y:S01]  /*20e60*/  IMAD.MOV.U32 R213, RZ, RZ, R75 ;  /* 0x000000ffffd57224 */ /* 0x000fe200078e004b */
[----:B------:R-:W-:Y:S01]  /*20e70*/  FSEL R51, R51, -INF , P4 ;  /* 0xff80000033337808 */ /* 0x000fe20002000000 */
[----:B------:R-:W-:Y:S01]  /*20e80*/  IMAD.MOV.U32 R201, RZ, RZ, R100 ;  /* 0x000000ffffc97224 */ /* 0x000fe200078e0064 */
[C---:B------:R-:W-:Y:S01]  /*20e90*/  ISETP.GE.AND P1, PT, R8.reuse, R245, PT ;  /* 0x000000f50800720c */ /* 0x040fe20003f26270 */
[----:B------:R-:W-:Y:S01]  /*20ea0*/  IMAD.MOV.U32 R205, RZ, RZ, R79 ;  /* 0x000000ffffcd7224 */ /* 0x000fe200078e004f */
[----:B------:R-:W-:-:S02]  /*20eb0*/  ISETP.GE.AND P5, PT, R8, R242, PT ;  /* 0x000000f20800720c */ /* 0x000fc40003fa6270 */
[C---:B------:R-:W-:Y:S02]  /*20ec0*/  ISETP.GE.AND P0, PT, R8.reuse, R244, PT ;  /* 0x000000f40800720c */ /* 0x040fe40003f06270 */
[----:B------:R-:W-:Y:S01]  /*20ed0*/  ISETP.GE.AND P4, PT, R8, R243, PT ;  /* 0x000000f30800720c */ /* 0x000fe20003f86270 */
[----:B------:R-:W-:Y:S01]  /*20ee0*/  VIADD R8, R47, 0xfffffee0 ;  /* 0xfffffee02f087836 */ /* 0x000fe20000000000 */
[----:B------:R-:W-:Y:S02]  /*20ef0*/  FSEL R64, R64, -INF , P3 ;  /* 0xff80000040407808 */ /* 0x000fe40001800000 */
[----:B------:R-:W-:Y:S02]  /*20f00*/  FMNMX3.FTZ R10, R10, R215, R210, !PT ;  /* 0x000000d70a0a7276 */ /* 0x000fe400078100d2 */
[----:B------:R-:W-:Y:S02]  /*20f10*/  FMNMX3.FTZ R11, R11, R207, R204, !PT ;  /* 0x000000cf0b0b7276 */ /* 0x000fe400078100cc */
        /* <DEDUP_REMOVED lines=9> */
[----:B------:R-:W-:Y:S02]  /*20fb0*/  FMNMX3.FTZ R11, R11, R205, R201, !PT ;  /* 0x000000cd0b0b7276 */ /* 0x000fe400078100c9 */
[----:B------:R-:W-:Y:S02]  /*20fc0*/  FMNMX3.FTZ R10, R10, R252, R246, !PT ;  /* 0x000000fc0a0a7276 */ /* 0x000fe400078100f6 */
[----:B------:R-:W-:Y:S02]  /*20fd0*/  FMNMX3.FTZ R11, R11, R214, R212, !PT ;  /* 0x000000d60b0b7276 */ /* 0x000fe400078100d4 */
[----:B------:R-:W-:Y:S02]  /*20fe0*/  FSEL R41, R41, -INF , P0 ;  /* 0xff80000029297808 */ /* 0x000fe40000000000 */
[----:B------:R-:W-:-:S02]  /*20ff0*/  ISETP.GE.AND P0, PT, R8, R245, PT ;  /* 0x000000f50800720c */ /* 0x000fc40003f06270 */
[----:B------:R-:W-:Y:S02]  /*21000*/  FMNMX3.FTZ R10, R10, R221, R220, !PT ;  /* 0x000000dd0a0a7276 */ /* 0x000fe400078100dc */
[----:B------:R-:W-:Y:S02]  /*21010*/  FMNMX3.FTZ R11, R11, R211, R209, !PT ;  /* 0x000000d30b0b7276 */ /* 0x000fe400078100d1 */
[----:B------:R-:W-:Y:S02]  /*21020*/  FSEL R103, R12, -INF , P0 ;  /* 0xff8000000c677808 */ /* 0x000fe40000000000 */
        /* <DEDUP_REMOVED lines=17> */
[----:B------:R-:W-:Y:S02]  /*21140*/  FSEL R105, R33, -INF , !P5 ;  /* 0xff80000021697808 */ /* 0x000fe40006800000 */
[----:B------:R-:W-:Y:S02]  /*21150*/  FSEL R80, R41, -INF , !P4 ;  /* 0xff80000029507808 */ /* 0x000fe40006000000 */
[----:B------:R-:W-:Y:S02]  /*21160*/  FSEL R34, R34, -INF , P3 ;  /* 0xff80000022227808 */ /* 0x000fe40001800000 */
[----:B------:R-:W-:-:S02]  /*21170*/  FMNMX3.FTZ R11, R11, R166, R124, !PT ;  /* 0x000000a60b0b7276 */ /* 0x000fc4000781007c */
[C---:B------:R-:W-:Y:S02]  /*21180*/  ISETP.GE.AND P5, PT, R8.reuse, R242, PT ;  /* 0x000000f20800720c */ /* 0x040fe40003fa6270 */
[C---:B------:R-:W-:Y:S02]  /*21190*/  ISETP.GE.AND P4, PT, R8.reuse, R244, PT ;  /* 0x000000f40800720c */ /* 0x040fe40003f86270 */
[----:B------:R-:W-:Y:S01]  /*211a0*/  ISETP.GE.AND P3, PT, R8, R243, PT ;  /* 0x000000f30800720c */ /* 0x000fe20003f66270 */
[----:B------:R-:W-:Y:S01]  /*211b0*/  VIADD R8, R47, 0xfffffee8 ;  /* 0xfffffee82f087836 */ /* 0x000fe20000000000 */
[----:B------:R-:W-:Y:S02]  /*211c0*/  FSEL R14, R14, -INF , P2 ;  /* 0xff8000000e0e7808 */ /* 0x000fe40001000000 */
[----:B------:R-:W-:Y:S02]  /*211d0*/  FMNMX3.FTZ R12, R12, R169, R168, !PT ;  /* 0x000000a90c0c7276 */ /* 0x000fe400078100a8 */
[----:B------:R-:W-:-:S02]  /*211e0*/  FMNMX3.FTZ R11, R11, R123, R96, !PT ;  /* 0x0000007b0b0b7276 */ /* 0x000fc40007810060 */
[----:B------:R-:W-:Y:S02]  /*211f0*/  FSEL R104, R34, -INF , !P6 ;  /* 0xff80000022687808 */ /* 0x000fe40007000000 */
[----:B------:R-:W-:Y:S02]  /*21200*/  FSEL R79, R14, -INF , !P1 ;  /* 0xff8000000e4f7808 */ /* 0x000fe40004800000 */
[C---:B------:R-:W-:Y:S02]  /*21210*/  ISETP.GE.AND P6, PT, R8.reuse, R245, PT ;  /* 0x000000f50800720c */ /* 0x040fe40003fc6270 */
[C---:B------:R-:W-:Y:S02]  /*21220*/  ISETP.GE.AND P2, PT, R8.reuse, R242, PT ;  /* 0x000000f20800720c */ /* 0x040fe40003f46270 */
[C---:B------:R-:W-:Y:S02]  /*21230*/  ISETP.GE.AND P1, PT, R8.reuse, R244, PT ;  /* 0x000000f40800720c */ /* 0x040fe40003f26270 */
[----:B------:R-:W-:Y:S01]  /*21240*/  ISETP.GE.AND P0, PT, R8, R243, PT ;  /* 0x000000f30800720c */ /* 0x000fe20003f06270 */
[----:B------:R-:W-:Y:S01]  /*21250*/  VIADD R8, R47, 0xfffffee9 ;  /* 0xfffffee92f087836 */ /* 0x000fe20000000000 */
[----:B------:R-:W-:-:S02]  /*21260*/  FMNMX3.FTZ R12, R12, R120, R119, !PT ;  /* 0x000000780c0c7276 */ /* 0x000fc40007810077 */
[----:B------:R-:W-:Y:S02]  /*21270*/  FMNMX3.FTZ R11, R11, R95, R94, !PT ;  /* 0x0000005f0b0b7276 */ /* 0x000fe4000781005e */
[----:B------:R-:W-:Y:S02]  /*21280*/  FSEL R13, R13, -INF , P4 ;  /* 0xff8000000d0d7808 */ /* 0x000fe40002000000 */
[----:B------:R-:W-:Y:S02]  /*21290*/  FMNMX3.FTZ R12, R12, R118, R117, !PT ;  /* 0x000000760c0c7276 */ /* 0x000fe40007810075 */
[----:B------:R-:W-:Y:S02]  /*212a0*/  FSEL R103, R103, -INF , !P5 ;  /* 0xff80000067677808 */ /* 0x000fe40006800000 */
[----:B------:R-:W-:Y:S02]  /*212b0*/  FMNMX3.FTZ R11, R11, R93, R92, !PT ;  /* 0x0000005d0b0b7276 */ /* 0x000fe4000781005c */
[----:B------:R-:W-:-:S02]  /*212c0*/  ISETP.GE.AND P5, PT, R8, R245, PT ;  /* 0x000000f50800720c */ /* 0x000fc40003fa6270 */
[----:B------:R-:W-:Y:S02]  /*212d0*/  FSEL R78, R13, -INF , !P3 ;  /* 0xff8000000d4e7808 */ /* 0x000fe40005800000 */
[----:B------:R-:W-:Y:S02]  /*212e0*/  FSEL R15, R15, -INF , P6 ;  /* 0xff8000000f0f7808 */ /* 0x000fe40003000000 */
[C---:B------:R-:W-:Y:S02]  /*212f0*/  ISETP.GE.AND P4, PT, R8.reuse, R242, PT ;  /* 0x000000f20800720c */ /* 0x040fe40003f86270 */
[C---:B------:R-:W-:Y:S02]  /*21300*/  ISETP.GE.AND P3, PT, R8.reuse, R244, PT ;  /* 0x000000f40800720c */ /* 0x040fe40003f66270 */
[----:B------:R-:W-:Y:S01]  /*21310*/  ISETP.GE.AND P6, PT, R8, R243, PT ;  /* 0x000000f30800720c */ /* 0x000fe20003fc6270 */
[C---:B------:R-:W-:Y:S01]  /*21320*/  VIADD R8, R47.reuse, 0xfffffef0 ;  /* 0xfffffef02f087836 */ /* 0x040fe20000000000 */
[----:B------:R-:W-:Y:S01]  /*21330*/  FMNMX3.FTZ R12, R12, R116, R115, !PT ;  /* 0x000000740c0c7276 */ /* 0x000fe20007810073 */
[----:B------:R-:W-:Y:S01]  /*21340*/  VIADD R10, R47, 0xfffffef1 ;  /* 0xfffffef12f0a7836 */ /* 0x000fe20000000000 */
[----:B------:R-:W-:-:S02]  /*21350*/  FMNMX3.FTZ R11, R11, R91, R90, !PT ;  /* 0x0000005b0b0b7276 */ /* 0x000fc4000781005a */
[----:B------:R-:W-:Y:S02]  /*21360*/  FSEL R16, R16, -INF , P5 ;  /* 0xff80000010107808 */ /* 0x000fe40002800000 */
[----:B------:R-:W-:Y:S02]  /*21370*/  FSEL R37, R37, -INF , P1 ;  /* 0xff80000025257808 */ /* 0x000fe40000800000 */
[----:B------:R-:W-:Y:S02]  /*21380*/  FMNMX3.FTZ R12, R12, R114, R113, !PT ;  /* 0x000000720c0c7276 */ /* 0x000fe40007810071 */
[----:B------:R-:W-:Y:S02]  /*21390*/  FSEL R102, R15, -INF , !P2 ;  /* 0xff8000000f667808 */ /* 0x000fe40005000000 */
[----:B------:R-:W-:Y:S02]  /*213a0*/  FMNMX3.FTZ R11, R11, R89, R88, !PT ;  /* 0x000000590b0b7276 */ /* 0x000fe40007810058 */
[----:B------:R-:W-:-:S02]  /*213b0*/  ISETP.GE.AND P2, PT, R8, R245, PT ;  /* 0x000000f50800720c */ /* 0x000fc40003f46270 */
[----:B------:R-:W-:Y:S02]  /*213c0*/  FSEL R101, R16, -INF , !P4 ;  /* 0xff80000010657808 */ /* 0x000fe40006000000 */
[----:B------:R-:W-:Y:S02]  /*213d0*/  ISETP.GE.AND P4, PT, R10, R245, PT ;  /* 0x000000f50a00720c */ /* 0x000fe40003f86270 */
[----:B------:R-:W-:Y:S02]  /*213e0*/  FSEL R77, R37, -INF , !P0 ;  /* 0xff800000254d7808 */ /* 0x000fe40004000000 */
[----:B------:R-:W-:Y:S02]  /*213f0*/  FMNMX3.FTZ R12, R12, R112, R111, !PT ;  /* 0x000000700c0c7276 */ /* 0x000fe4000781006f */
[C---:B------:R-:W-:Y:S02]  /*21400*/  ISETP.GE.AND P1, PT, R8.reuse, R242, PT ;  /* 0x000000f20800720c */ /* 0x040fe40003f26270 */
[----:B------:R-:W-:-:S02]  /*21410*/  ISETP.GE.AND P0, PT, R8, R244, PT ;  /* 0x000000f40800720c */ /* 0x000fc40003f06270 */
[----:B------:R-:W-:Y:S01]  /*21420*/  ISETP.GE.AND P5, PT, R8, R243, PT ;  /* 0x000000f30800720c */ /* 0x000fe20003fa6270 */
[----:B------:R-:W-:Y:S01]  /*21430*/  VIADD R8, R47, 0xfffffef8 ;  /* 0xfffffef82f087836 */ /* 0x000fe20000000000 */
[----:B------:R-:W-:Y:S01]  /*21440*/  FMNMX3.FTZ R11, R11, R87, R86, !PT ;  /* 0x000000570b0b7276 */ /* 0x000fe20007810056 */
[----:B------:R-:W-:Y:S01]  /*21450*/  VIADD R47, R47, 0xfffffef9 ;  /* 0xfffffef92f2f7836 */ /* 0x000fe20000000000 */
[----:B------:R-:W-:Y:S02]  /*21460*/  FSEL R17, R17, -INF , P3 ;  /* 0xff80000011117808 */ /* 0x000fe40001800000 */
[----:B------:R-:W-:Y:S02]  /*21470*/  FSEL R35, R35, -INF , P2 ;  /* 0xff80000023237808 */ /* 0x000fe40001000000 */
[----:B------:R-:W-:Y:S02]  /*21480*/  ISETP.GE.AND P3, PT, R10, R242, PT ;  /* 0x000000f20a00720c */ /* 0x000fe40003f66270 */
[----:B------:R-:W-:-:S02]  /*21490*/  FSEL R22, R22, -INF , P4 ;  /* 0xff80000016167808 */ /* 0x000fc40002000000 */
[----:B------:R-:W-:Y:S02]  /*214a0*/  FMNMX3.FTZ R12, R12, R110, R109, !PT ;  /* 0x0000006e0c0c7276 */ /* 0x000fe4000781006d */
[----:B------:R-:W-:Y:S02]  /*214b0*/  FMNMX3.FTZ R11, R11, R85, R84, !PT ;  /* 0x000000550b0b7276 */ /* 0x000fe40007810054 */
[----:B------:R-:W-:Y:S02]  /*214c0*/  FSEL R100, R35, -INF , !P1 ;  /* 0xff80000023647808 */ /* 0x000fe40004800000 */
[----:B------:R-:W-:Y:S02]  /*214d0*/  ISETP.GE.AND P1, PT, R8, R245, PT ;  /* 0x000000f50800720c */ /* 0x000fe40003f26270 */
[----:B------:R-:W-:Y:S02]  /*214e0*/  FSEL R99, R22, -INF , !P3 ;  /* 0xff80000016637808 */ /* 0x000fe40005800000 */
[----:B------:R-:W-:-:S02]  /*214f0*/  FMNMX3.FTZ R12, R12, R108, R107, !PT ;  /* 0x0000006c0c0c7276 */ /* 0x000fc4000781006b */
[----:B------:R-:W-:Y:S02]  /*21500*/  ISETP.GE.AND P3, PT, R47, R245, PT ;  /* 0x000000f52f00720c */ /* 0x000fe40003f66270 */
[----:B------:R-:W-:Y:S02]  /*21510*/  FMNMX3.FTZ R11, R11, R83, R82, !PT ;  /* 0x000000530b0b7276 */ /* 0x000fe40007810052 */
[----:B------:R-:W-:Y:S02]  /*21520*/  FSEL R42, R42, -INF , P1 ;  /* 0xff8000002a2a7808 */ /* 0x000fe40000800000 */
[----:B------:R-:W-:Y:S02]  /*21530*/  ISETP.GE.AND P4, PT, R8, R242, PT ;  /* 0x000000f20800720c */ /* 0x000fe40003f86270 */
[----:B------:R-:W-:Y:S02]  /*21540*/  FMNMX3.FTZ R12, R12, R106, R105, !PT ;  /* 0x0000006a0c0c7276 */ /* 0x000fe40007810069 */
[----:B------:R-:W-:-:S02]  /*21550*/  ISETP.GE.AND P1, PT, R47, R242, PT ;  /* 0x000000f22f00720c */ /* 0x000fc40003f26270 */
[----:B------:R-:W-:Y:S02]  /*21560*/  FSEL R54, R54, -INF , P3 ;  /* 0xff80000036367808 */ /* 0x000fe40001800000 */
[----:B------:R-:W-:Y:S02]  /*21570*/  ISETP.GE.AND P2, PT, R10, R244, PT ;  /* 0x000000f40a00720c */ /* 0x000fe40003f46270 */
[----:B------:R-:W-:Y:S02]  /*21580*/  FMNMX3.FTZ R11, R11, R81, R80, !PT ;  /* 0x000000510b0b7276 */ /* 0x000fe40007810050 */
[----:B------:R-:W-:Y:S02]  /*21590*/  FMNMX3.FTZ R12, R12, R104, R103, !PT ;  /* 0x000000680c0c7276 */ /* 0x000fe40007810067 */
[----:B------:R-:W-:Y:S02]  /*215a0*/  FSEL R98, R42, -INF , !P4 ;  /* 0xff8000002a627808 */ /* 0x000fe40006000000 */
[----:B------:R-:W-:-:S02]  /*215b0*/  FSEL R97, R54, -INF , !P1 ;  /* 0xff80000036617808 */ /* 0x000fc40004800000 */
[----:B------:R-:W-:Y:S02]  /*215c0*/  FSEL R18, R18, -INF , P0 ;  /* 0xff80000012127808 */ /* 0x000fe40000000000 */
[----:B------:R-:W-:Y:S02]  /*215d0*/  ISETP.GE.AND P4, PT, R10, R243, PT ;  /* 0x000000f30a00720c */ /* 0x000fe40003f86270 */
[-C--:B------:R-:W-:Y:S02]  /*215e0*/  ISETP.GE.AND P1, PT, R8, R244.reuse, PT ;  /* 0x000000f40800720c */ /* 0x080fe40003f26270 */
[----:B------:R-:W-:Y:S02]  /*215f0*/  ISETP.GE.AND P0, PT, R47, R244, PT ;  /* 0x000000f42f00720c */ /* 0x000fe40003f06270 */
[----:B------:R-:W-:Y:S02]  /*21600*/  FSEL R19, R19, -INF , P2 ;  /* 0xff80000013137808 */ /* 0x000fe40001000000 */
[----:B------:R-:W-:-:S02]  /*21610*/  FSEL R76, R17, -INF , !P6 ;  /* 0xff800000114c7808 */ /* 0x000fc40007000000 */
[----:B------:R-:W-:Y:S02]  /*21620*/  FMNMX3.FTZ R11, R11, R79, R78, !PT ;  /* 0x0000004f0b0b7276 */ /* 0x000fe4000781004e */
        /* <DEDUP_REMOVED lines=8> */
[----:B------:R-:W-:Y:S02]  /*216b0*/  FMNMX3.FTZ R12, R12, R100, R99, !PT ;  /* 0x000000640c0c7276 */ /* 0x000fe40007810063 */
[----:B------:R-:W-:Y:S02]  /*216c0*/  FSEL R73, R39, -INF , !P3 ;  /* 0xff80000027497808 */ /* 0x000fe40005800000 */
[----:B------:R-:W-:-:S02]  /*216d0*/  FSEL R72, R43, -INF , !P2 ;  /* 0xff8000002b487808 */ /* 0x000fc40005000000 */
[----:B------:R-:W-:Y:S02]  /*216e0*/  FMNMX3.FTZ R11, R11, R75, R74, !PT ;  /* 0x0000004b0b0b7276 */ /* 0x000fe4000781004a */
[----:B------:R-:W-:Y:S02]  /*216f0*/  FMNMX3.FTZ R8, R12, R98, R97, !PT ;  /* 0x000000620c087276 */ /* 0x000fe40007810061 */
[----:B------:R-:W-:-:S03]  /*21700*/  FMNMX3.FTZ R12, R11, R73, R72, !PT ;  /* 0x000000490b0c7276 */ /* 0x000fc60007810048 */
[----:B------:R-:W1:Y:S04]  /*21710*/  SHFL.BFLY PT, R10, R8, 0x2, 0x1f ;  /* 0x0c401f00080a7f89 */ /* 0x000e6800000e0000 */
[----:B------:R-:W3:Y:S01]  /*21720*/  SHFL.BFLY PT, R11, R12, 0x2, 0x1f ;  /* 0x0c401f000c0b7f89 */ /* 0x000ee200000e0000 */
[----:B-1----:R-:W-:Y:S02]  /*21730*/  FMNMX.FTZ R10, R8, R10, !PT ;  /* 0x0000000a080a7209 */ /* 0x002fe40007810000 */
[----:B---3--:R-:W-:-:S05]  /*21740*/  FMNMX.FTZ R8, R12, R11, !PT ;  /* 0x0000000b0c087209 */ /* 0x008fca0007810000 */
[----:B------:R-:W1:Y:S04]  /*21750*/  SHFL.BFLY PT, R44, R8, 0x1, 0x1f ;  /* 0x0c201f00082c7f89 */ /* 0x000e6800000e0000 */
[----:B------:R-:W3:Y:S01]  /*21760*/  SHFL.BFLY PT, R45, R10, 0x1, 0x1f ;  /* 0x0c201f000a2d7f89 */ /* 0x000ee200000e0000 */
[----:B------:R-:W4:Y:S01]  /*21770*/  S2UR UR6, SR_CgaCtaId ;  /* 0x00000000000679c3 */ /* 0x000f220000008800 */
[----:B------:R-:W-:Y:S01]  /*21780*/  UMOV UR7, 0x400 ;  /* 0x0000040000077882 */ /* 0x000fe20000000000 */
[----:B------:R-:W-:Y:S02]  /*21790*/  LOP3.LUT R71, R70, 0x200, R71, 0xf8, !PT ;  /* 0x0000020046477812 */ /* 0x000fe400078ef847 */
[----:B-1----:R-:W-:Y:S02]  /*217a0*/  FMNMX.FTZ R44, R8, R44, !PT ;  /* 0x0000002c082c7209 */ /* 0x002fe40007810000 */
[----:B---3--:R-:W-:-:S03]  /*217b0*/  FMNMX.FTZ R45, R10, R45, !PT ;  /* 0x0000002d0a2d7209 */ /* 0x008fc60007810000 */
[----:B--2---:R-:W-:Y:S01]  /*217c0*/  FMUL.FTZ R63, R69, R44 ;  /* 0x0000002c453f7220 */ /* 0x004fe20000410000 */
[----:B------:R-:W-:Y:S02]  /*217d0*/  FSETP.NEU.FTZ.AND P0, PT, R44, -INF , PT ;  /* 0xff8000002c00780b */ /* 0x000fe40003f1d000 */
[----:B------:R-:W-:Y:S01]  /*217e0*/  FSETP.NEU.FTZ.AND P1, PT, R45, -INF , PT ;  /* 0xff8000002d00780b */ /* 0x000fe20003f3d000 */
[----:B------:R-:W-:Y:S01]  /*217f0*/  FMUL.FTZ R68, R69, R45 ;  /* 0x0000002d45447220 */ /* 0x000fe20000410000 */
[----:B------:R-:W-:Y:S01]  /*21800*/  FSEL R63, R63, RZ, P0 ;  /* 0x000000ff3f3f7208 */ /* 0x000fe20000000000 */
[----:B----4-:R-:W-:-:S03]  /*21810*/  ULEA UR6, UR6, UR7, 0x18 ;  /* 0x0000000706067291 */ /* 0x010fc6000f8ec0ff */
[----:B------:R-:W-:Y:S01]  /*21820*/  FSEL R68, R68, RZ, P1 ;  /* 0x000000ff44447208 */ /* 0x000fe20000800000 */
[-CC-:B------:R-:W-:Y:S01]  /*21830*/  FFMA.FTZ R62, R4, R69.reuse, -R63.reuse ;  /* 0x00000045043e7223 */ /* 0x180fe2000001083f */
[----:B------:R-:W-:Y:S02]  /*21840*/  FSEL R4, R45, RZ, P1 ;  /* 0x000000ff2d047208 */ /* 0x000fe40000800000 */
[----:B------:R-:W-:Y:S01]  /*21850*/  R2P PR, R167, 0x6 ;  /* 0x00000006a7007804 */ /* 0x000fe20000000000 */
[-C--:B------:R-:W-:Y:S01]  /*21860*/  FFMA.FTZ R5, R5, R69.reuse, -R63 ;  /* 0x0000004505057223 */ /* 0x080fe2000001083f */
[----:B------:R-:W-:Y:S01]  /*21870*/  LEA R71, R71, UR6, 0x1 ;  /* 0x0000000647477c11 */ /* 0x000fe2000f8e08ff */
[----:B------:R-:W-:Y:S02]  /*21880*/  FFMA.FTZ R67, R21, R69, -R68 ;  /* 0x0000004515437223 */ /* 0x000fe40000010844 */
[----:B------:R1:W-:Y:S02]  /*21890*/  MUFU.EX2 R70, R5 ;  /* 0x0000000500467308 */ /* 0x0003e40000000800 */
[----:B------:R-:W-:-:S02]  /*218a0*/  VIADD R21, R71, 0xa000 ;  /* 0x0000a00047157836 */ /* 0x000fc40000000000 */
[----:B------:R-:W-:Y:S01]  /*218b0*/  FADD.FTZ R4, R2, -R4 ;  /* 0x8000000402047221 */ /* 0x000fe20000010000 */
[----:B------:R-:W-:Y:S01]  /*218c0*/  SEL R126, R9, 0xffffffe0, !P1 ;  /* 0xffffffe0097e7807 */ /* 0x000fe20004800000 */
[----:B------:R-:W-:Y:S02]  /*218d0*/  VIADD R125, R71, 0xa040 ;  /* 0x0000a040477d7836 */ /* 0x000fe40000000000 */
[-CC-:B------:R-:W-:Y:S01]  /*218e0*/  FFMA.FTZ R7, R7, R69.reuse, -R63.reuse ;  /* 0x0000004507077223 */ /* 0x180fe2000001083f */
[-C--:B------:R-:W-:Y:S01]  /*218f0*/  FFMA.FTZ R64, R23, R69.reuse, -R68 ;  /* 0x0000004517407223 */ /* 0x080fe20000010844 */
[----:B------:R-:W-:Y:S02]  /*21900*/  @P2 VIADD R125, R21, 0xffffffc0 ;  /* 0xffffffc0157d2836 */ /* 0x000fe40000000000 */
[----:B------:R-:W-:Y:S01]  /*21910*/  FMUL.FTZ R4, R69, R4 ;  /* 0x0000000445047220 */ /* 0x000fe20000410000 */
[----:B------:R-:W-:Y:S02]  /*21920*/  IMAD.IADD R122, R71, 0x1, R126 ;  /* 0x00000001477a7824 */ /* 0x000fe400078e027e */
[-C--:B------:R-:W-:Y:S01]  /*21930*/  FFMA.FTZ R47, R6, R69.reuse, -R63 ;  /* 0x00000045062f7223 */ /* 0x080fe2000001083f */
[-CC-:B------:R-:W-:Y:S01]  /*21940*/  FFMA.FTZ R128, R20, R69.reuse, -R68.reuse ;  /* 0x0000004514807223 */ /* 0x180fe20000010844 */
[-CC-:B------:R-:W-:Y:S01]  /*21950*/  FFMA.FTZ R65, R31, R69.reuse, -R68.reuse ;  /* 0x000000451f417223 */ /* 0x180fe20000010844 */
[----:B------:R-:W2:Y:S01]  /*21960*/  LDSM.16.MT88.4 R16, [R71+0xa000] ;  /* 0x00a000004710783b */ /* 0x000ea20000004200 */
[----:B-1----:R-:W-:Y:S01]  /*21970*/  FSEL R5, R44, RZ, P0 ;  /* 0x000000ff2c057208 */ /* 0x002fe20000000000 */
[----:B------:R-:W-:Y:S01]  /*21980*/  IMAD.IADD R126, R126, 0x1, R125 ;  /* 0x000000017e7e7824 */ /* 0x000fe200078e027d */
[----:B------:R-:W-:Y:S01]  /*21990*/  MUFU.EX2 R2, R7 ;  /* 0x0000000700027308 */ /* 0x000fe20000000800 */
[----:B------:R-:W-:Y:S02]  /*219a0*/  LDSM.16.MT88.4 R20, [R125] ;  /* 0x000000007d14783b */ /* 0x000fe40000004200 */
[----:B------:R-:W-:Y:S01]  /*219b0*/  FADD.FTZ R5, R0, -R5 ;  /* 0x8000000500057221 */ /* 0x000fe20000010000 */
[-CC-:B------:R-:W-:Y:S01]  /*219c0*/  FFMA.FTZ R127, R30, R69.reuse, -R68.reuse ;  /* 0x000000451e7f7223 */ /* 0x180fe20000010844 */
[-CC-:B------:R-:W-:Y:S01]  /*219d0*/  FFMA.FTZ R129, R29, R69.reuse, -R68.reuse ;  /* 0x000000451d817223 */ /* 0x180fe20000010844 */
[--C-:B------:R-:W-:Y:S01]  /*219e0*/  FFMA.FTZ R130, R28, R69, -R68.reuse ;  /* 0x000000451c827223 */ /* 0x100fe20000010844 */
[----:B------:R-:W-:Y:S01]  /*219f0*/  FMUL.FTZ R0, R69, R5 ;  /* 0x0000000545007220 */ /* 0x000fe20000410000 */
[----:B------:R1:W-:Y:S01]  /*21a00*/  MUFU.EX2 R121, R4 ;  /* 0x0000000400797308 */ /* 0x0003e20000000800 */
[----:B------:R-:W-:Y:S01]  /*21a10*/  LDSM.16.MT88.4 R28, [R126] ;  /* 0x000000007e1c783b */ /* 0x000fe20000004200 */
[----:B------:R-:W-:-:S03]  /*21a20*/  FFMA.FTZ R66, R38, R69, -R68 ;  /* 0x0000004526427223 */ /* 0x000fc60000010844 */
[----:B-1----:R-:W1:Y:S03]  /*21a30*/  LDSM.16.MT88.4 R4, [R122+0xa000] ;  /* 0x00a000007a04783b */ /* 0x002e660000004200 */
[----:B------:R-:W-:Y:S08]  /*21a40*/  MUFU.EX2 R67, R67 ;  /* 0x0000004300437308 */ /* 0x000ff00000000800 */
[----:B------:R-:W3:Y:S08]  /*21a50*/  MUFU.EX2 R66, R66 ;  /* 0x0000004200427308 */ /* 0x000ef00000000800 */
[----:B------:R-:W-:Y:S08]  /*21a60*/  MUFU.EX2 R65, R65 ;  /* 0x0000004100417308 */ /* 0x000ff00000000800 */
[----:B------:R-:W4:Y:S08]  /*21a70*/  MUFU.EX2 R64, R64 ;  /* 0x0000004000407308 */ /* 0x000f300000000800 */
[----:B------:R-:W-:Y:S08]  /*21a80*/  MUFU.EX2 R62, R62 ;  /* 0x0000003e003e7308 */ /* 0x000ff00000000800 */
[----:B------:R-:W5:Y:S08]  /*21a90*/  MUFU.EX2 R47, R47 ;  /* 0x0000002f002f7308 */ /* 0x000f700000000800 */
[----:B------:R-:W2:Y:S01]  /*21aa0*/  MUFU.EX2 R0, R0 ;  /* 0x0000000000007308 */ /* 0x000ea20000000800 */
[--C-:B------:R-:W-:Y:S01]  /*21ab0*/  FFMA.FTZ R131, R32, R69, -R63.reuse ;  /* 0x0000004520837223 */ /* 0x100fe2000001083f */
[----:B---3--:R-:W-:Y:S01]  /*21ac0*/  F2FP.F16.F32.PACK_AB R8, R66, R67 ;  /* 0x000000434208723e */ /* 0x008fe200000000ff */
[----:B------:R-:W-:Y:S01]  /*21ad0*/  FMUL.FTZ R12, R160, R121 ;  /* 0x00000079a00c7220 */ /* 0x000fe20000410000 */
[----:B----4-:R-:W-:Y:S01]  /*21ae0*/  F2FP.F16.F32.PACK_AB R10, R64, R65 ;  /* 0x00000041400a723e */ /* 0x010fe200000000ff */
[-C--:B------:R-:W-:Y:S01]  /*21af0*/  FMUL.FTZ R13, R161, R121.reuse ;  /* 0x00000079a10d7220 */ /* 0x080fe20000410000 */
[----:B------:R-:W-:Y:S01]  /*21b00*/  F2FP.F16.F32.PACK_AB R11, R2, R70 ;  /* 0x00000046020b723e */ /* 0x000fe200000000ff */
[-C--:B------:R-:W-:Y:S01]  /*21b10*/  FMUL.FTZ R24, R152, R121.reuse ;  /* 0x0000007998187220 */ /* 0x080fe20000410000 */
[-C--:B------:R-:W-:Y:S01]  /*21b20*/  FMUL.FTZ R25, R153, R121.reuse ;  /* 0x0000007999197220 */ /* 0x080fe20000410000 */
[----:B-----5:R-:W-:Y:S01]  /*21b30*/  F2FP.F16.F32.PACK_AB R9, R47, R62 ;  /* 0x0000003e2f09723e */ /* 0x020fe200000000ff */
[-C--:B------:R-:W-:Y:S01]  /*21b40*/  FMUL.FTZ R32, R144, R121.reuse ;  /* 0x0000007990207220 */ /* 0x080fe20000410000 */
[-C--:B------:R-:W-:Y:S01]  /*21b50*/  FMUL.FTZ R33, R145, R121.reuse ;  /* 0x0000007991217220 */ /* 0x080fe20000410000 */
[-C--:B------:R-:W-:Y:S01]  /*21b60*/  FMUL.FTZ R156, R156, R121.reuse ;  /* 0x000000799c9c7220 */ /* 0x080fe20000410000 */
[-C--:B------:R-:W-:Y:S01]  /*21b70*/  FMUL.FTZ R157, R157, R121.reuse ;  /* 0x000000799d9d7220 */ /* 0x080fe20000410000 */
[-C--:B------:R-:W-:Y:S01]  /*21b80*/  FMUL.FTZ R148, R148, R121.reuse ;  /* 0x0000007994947220 */ /* 0x080fe20000410000 */
[----:B------:R-:W-:Y:S01]  /*21b90*/  FMUL.FTZ R149, R149, R121 ;  /* 0x0000007995957220 */ /* 0x000fe20000410000 */
[--C-:B------:R-:W-:Y:S01]  /*21ba0*/  FFMA.FTZ R144, R36, R69, -R63.reuse ;  /* 0x0000004524907223 */ /* 0x100fe2000001083f */
[-C--:B--2---:R-:W-:Y:S01]  /*21bb0*/  FMUL.FTZ R14, R162, R0.reuse ;  /* 0x00000000a20e7220 */ /* 0x084fe20000410000 */
        /* <DEDUP_REMOVED lines=17> */
[----:B------:R-:W2:Y:S01]  /*21cd0*/  LDSM.16.MT88.4 R36, [R71+0xa800] ;  /* 0x00a800004724783b */ /* 0x000ea20000004200 */
[-C--:B------:R-:W-:Y:S01]  /*21ce0*/  FMUL.FTZ R132, R132, R121.reuse ;  /* 0x0000007984847220 */ /* 0x080fe20000410000 */
[----:B------:R-:W-:Y:S01]  /*21cf0*/  FMUL.FTZ R133, R133, R121 ;  /* 0x0000007985857220 */ /* 0x000fe20000410000 */
[-C--:B------:R-:W-:Y:S01]  /*21d00*/  FMUL.FTZ R134, R134, R0.reuse ;  /* 0x0000000086867220 */ /* 0x080fe20000410000 */
[----:B------:R-:W-:Y:S01]  /*21d10*/  FMUL.FTZ R135, R135, R0 ;  /* 0x0000000087877220 */ /* 0x000fe20000410000 */
[----:B------:R-:W-:Y:S01]  /*21d20*/  HMMA.16816.F32 R12, R8, R16, R12 ;  /* 0x00000010080c723c */ /* 0x000fe2000000180c */
[----:B------:R-:W-:-:S07]  /*21d30*/  FFMA.FTZ R136, R53, R69, -R63 ;  /* 0x0000004535887223 */ /* 0x000fce000001083f */
[----:B-1----:R-:W-:Y:S01]  /*21d40*/  HMMA.16816.F32 R24, R8, R4, R24 ;  /* 0x000000040818723c */ /* 0x002fe20000001818 */
[----:B------:R-:W-:-:S07]  /*21d50*/  FFMA.FTZ R40, R40, R69, -R63 ;  /* 0x0000004528287223 */ /* 0x000fce000001083f */
[C---:B------:R-:W-:Y:S08]  /*21d60*/  HMMA.16816.F32 R32, R8.reuse, R20, R32 ;  /* 0x000000140820723c */ /* 0x040ff00000001820 */
[C---:B------:R-:W-:Y:S08]  /*21d70*/  HMMA.16816.F32 R16, R8.reuse, R18, R156 ;  /* 0x000000120810723c */ /* 0x040ff0000000189c */
[C---:B------:R-:W-:Y:S08]  /*21d80*/  HMMA.16816.F32 R4, R8.reuse, R6, R148 ;  /* 0x000000060804723c */ /* 0x040ff00000001894 */
[C---:B------:R-:W-:Y:S08]  /*21d90*/  HMMA.16816.F32 R20, R8.reuse, R22, R140 ;  /* 0x000000160814723c */ /* 0x040ff0000000188c */
[C---:B------:R-:W-:Y:S08]  /*21da0*/  HMMA.16816.F32 R48, R8.reuse, R28, R48 ;  /* 0x0000001c0830723c */ /* 0x040ff00000001830 */
[----:B------:R-:W-:Y:S01]  /*21db0*/  HMMA.16816.F32 R8, R8, R30, R132 ;  /* 0x0000001e0808723c */ /* 0x000fe20000001884 */
[----:B------:R-:W1:Y:S01]  /*21dc0*/  LDSM.16.MT88.4 R28, [R125+0x800] ;  /* 0x000800007d1c783b */ /* 0x000e620000004200 */
[----:B------:R-:W-:Y:S08]  /*21dd0*/  MUFU.EX2 R128, R128 ;  /* 0x0000008000807308 */ /* 0x000ff00000000800 */
        /* <DEDUP_REMOVED lines=16> */
[----:B--2---:R-:W-:-:S07]  /*21ee0*/  F2FP.F16.F32.PACK_AB R52, R127, R128 ;  /* 0x000000807f34723e */ /* 0x004fce00000000ff */
[C---:B------:R-:W-:Y:S08]  /*21ef0*/  HMMA.16816.F32 R12, R52.reuse, R36, R12 ;  /* 0x00000024340c723c */ /* 0x040ff0000000180c */
[----:B------:R-:W-:Y:S01]  /*21f00*/  HMMA.16816.F32 R16, R52, R38, R16 ;  /* 0x000000263410723c */ /* 0x000fe20000001810 */
[----:B------:R-:W2:Y:S01]  /*21f10*/  LDSM.16.MT88.4 R36, [R71+0xb000] ;  /* 0x00b000004724783b */ /* 0x000ea20000004200 */
[-C--:B------:R-:W-:Y:S01]  /*21f20*/  FFMA.FTZ R135, R250, R69.reuse, -R68 ;  /* 0x00000045fa877223 */ /* 0x080fe20000010844 */
[-CC-:B------:R-:W-:Y:S01]  /*21f30*/  FFMA.FTZ R137, R247, R69.reuse, -R63.reuse ;  /* 0x00000045f7897223 */ /* 0x180fe2000001083f */
[-CC-:B------:R-:W-:Y:S01]  /*21f40*/  FFMA.FTZ R138, R219, R69.reuse, -R63.reuse ;  /* 0x00000045db8a7223 */ /* 0x180fe2000001083f */
[----:B------:R-:W-:-:S03]  /*21f50*/  FFMA.FTZ R139, R229, R69, -R63 ;  /* 0x00000045e58b7223 */ /* 0x000fc6000001083f */
[----:B-1----:R-:W-:Y:S01]  /*21f60*/  HMMA.16816.F32 R32, R52, R28, R32 ;  /* 0x0000001c3420723c */ /* 0x002fe20000001820 */
[----:B------:R-:W-:-:S07]  /*21f70*/  FFMA.FTZ R141, R218, R69, -R63 ;  /* 0x00000045da8d7223 */ /* 0x000fce000001083f */
[C---:B------:R-:W-:Y:S01]  /*21f80*/  HMMA.16816.F32 R20, R52.reuse, R30, R20 ;  /* 0x0000001e3414723c */ /* 0x040fe20000001814 */
[----:B------:R-:W1:Y:S01]  /*21f90*/  LDSM.16.MT88.4 R28, [R125+0x1000] ;  /* 0x001000007d1c783b */ /* 0x000e620000004200 */
[----:B------:R-:W5:Y:S08]  /*21fa0*/  MUFU.EX2 R132, R132 ;  /* 0x0000008400847308 */ /* 0x000f700000000800 */
[----:B------:R-:W-:Y:S01]  /*21fb0*/  MUFU.EX2 R134, R134 ;  /* 0x0000008600867308 */ /* 0x000fe20000000800 */
[C---:B----4-:R-:W-:Y:S07]  /*21fc0*/  HMMA.16816.F32 R24, R52.reuse, R40, R24 ;  /* 0x000000283418723c */ /* 0x050fee0000001818 */
[----:B------:R-:W-:Y:S01]  /*21fd0*/  MUFU.EX2 R135, R135 ;  /* 0x0000008700877308 */ /* 0x000fe20000000800 */
[C---:B------:R-:W-:Y:S01]  /*21fe0*/  HMMA.16816.F32 R4, R52.reuse, R42, R4 ;  /* 0x0000002a3404723c */ /* 0x040fe20000001804 */
[----:B------:R-:W4:Y:S06]  /*21ff0*/  LDSM.16.MT88.4 R40, [R122+0xb000] ;  /* 0x00b000007a28783b */ /* 0x000f2c0000004200 */
[----:B------:R-:W-:Y:S08]  /*22000*/  MUFU.EX2 R137, R137 ;  /* 0x0000008900897308 */ /* 0x000ff00000000800 */
[----:B------:R-:W2:Y:S08]  /*22010*/  MUFU.EX2 R138, R138 ;  /* 0x0000008a008a7308 */ /* 0x000eb00000000800 */
[----:B------:R-:W-:Y:S08]  /*22020*/  MUFU.EX2 R139, R139 ;  /* 0x0000008b008b7308 */ /* 0x000ff00000000800 */
[----:B------:R-:W1:Y:S01]  /*22030*/  MUFU.EX2 R141, R141 ;  /* 0x0000008d008d7308 */ /* 0x000e620000000800 */
[C---:B---3--:R-:W-:Y:S08]  /*22040*/  HMMA.16816.F32 R48, R52.reuse, R56, R48 ;  /* 0x000000383430723c */ /* 0x048ff00000001830 */
[----:B------:R-:W-:Y:S01]  /*22050*/  HMMA.16816.F32 R8, R52, R58, R8 ;  /* 0x0000003a3408723c */ /* 0x000fe20000001808 */
[----:B-----5:R-:W-:Y:S01]  /*22060*/  F2FP.F16.F32.PACK_AB R52, R132, R133 ;  /* 0x000000858434723e */ /* 0x020fe200000000ff */
[----:B------:R-:W3:Y:S01]  /*22070*/  LDSM.16.MT88.4 R56, [R126+0x1000] ;  /* 0x001000007e38783b */ /* 0x000ee20000004200 */
[----:B--2---:R-:W-:-:S02]  /*22080*/  F2FP.F16.F32.PACK_AB R53, R138, R137 ;  /* 0x000000898a35723e */ /* 0x004fc400000000ff */
[----:B------:R-:W-:Y:S02]  /*22090*/  F2FP.F16.F32.PACK_AB R54, R135, R134 ;  /* 0x000000868736723e */ /* 0x000fe400000000ff */
[----:B-1----:R-:W-:-:S07]  /*220a0*/  F2FP.F16.F32.PACK_AB R55, R141, R139 ;  /* 0x0000008b8d37723e */ /* 0x002fce00000000ff */
        /* <DEDUP_REMOVED lines=329> */
[-C--:B------:R-:W-:Y:S01]  /*23540*/  FFMA.FTZ R84, R84, R69.reuse, -R63 ;  /* 0x0000004554547223 */ /* 0x080fe2000001083f */
        /* <DEDUP_REMOVED lines=33> */
[-CC-:B------:R-:W-:Y:S01]  /*23760*/  FFMA.FTZ R65, R103, R69.reuse, -R68.reuse ;  /* 0x0000004567417223 */ /* 0x180fe20000010844 */
[----:B------:R-:W-:Y:S01]  /*23770*/  F2FP.F16.F32.PACK_AB R54, R109, R110 ;  /* 0x0000006e6d36723e */ /* 0x000fe200000000ff */
[--C-:B------:R-:W-:Y:S01]  /*23780*/  FFMA.FTZ R66, R102, R69, -R68.reuse ;  /* 0x0000004566427223 */ /* 0x100fe20000010844 */
[----:B--2---:R-:W-:Y:S01]  /*23790*/  F2FP.F16.F32.PACK_AB R55, R84, R85 ;  /* 0x000000555437723e */ /* 0x004fe200000000ff */
[----:B------:R-:W-:Y:S01]  /*237a0*/  FADD.FTZ R160, R160, R153 ;  /* 0x00000099a0a07221 */ /* 0x000fe20000010000 */
[----:B------:R-:W-:Y:S01]  /*237b0*/  FADD.FTZ R163, R163, R157 ;  /* 0x0000009da3a37221 */ /* 0x000fe20000010000 */
[----:B------:R-:W1:Y:S01]  /*237c0*/  MUFU.EX2 R0, R0 ;  /* 0x0000000000007308 */ /* 0x000e620000000800 */
[-C--:B------:R-:W-:Y:S01]  /*237d0*/  FFMA.FTZ R70, R101, R69.reuse, -R68 ;  /* 0x0000004565467223 */ /* 0x080fe20000010844 */
[----:B------:R-:W-:Y:S01]  /*237e0*/  FADD.FTZ R160, R159, R160 ;  /* 0x000000a09fa07221 */ /* 0x000fe20000010000 */
[----:B------:R-:W-:Y:S01]  /*237f0*/  FADD.FTZ R163, R178, R163 ;  /* 0x000000a3b2a37221 */ /* 0x000fe20000010000 */
[C---:B------:R-:W-:Y:S01]  /*23800*/  HMMA.16816.F32 R12, R52.reuse, R36, R12 ;  /* 0x00000024340c723c */ /* 0x040fe2000000180c */
[-C--:B------:R-:W-:Y:S01]  /*23810*/  FFMA.FTZ R56, R106, R69.reuse, -R68 ;  /* 0x000000456a387223 */ /* 0x080fe20000010844 */
[----:B------:R-:W-:Y:S01]  /*23820*/  FADD.FTZ R161, R161, R160 ;  /* 0x000000a0a1a17221 */ /* 0x000fe20000010000 */
[----:B------:R-:W-:Y:S01]  /*23830*/  FADD.FTZ R180, R180, R163 ;  /* 0x000000a3b4b47221 */ /* 0x000fe20000010000 */
[----:B------:R-:W-:Y:S01]  /*23840*/  MUFU.EX2 R62, R62 ;  /* 0x0000003e003e7308 */ /* 0x000fe20000000800 */
[-C--:B------:R-:W-:Y:S01]  /*23850*/  FFMA.FTZ R57, R105, R69.reuse, -R68 ;  /* 0x0000004569397223 */ /* 0x080fe20000010844 */
[-CC-:B------:R-:W-:Y:S01]  /*23860*/  FFMA.FTZ R79, R79, R69.reuse, -R63.reuse ;  /* 0x000000454f4f7223 */ /* 0x180fe2000001083f */
[-C--:B------:R-:W-:Y:S01]  /*23870*/  FFMA.FTZ R78, R78, R69.reuse, -R63 ;  /* 0x000000454e4e7223 */ /* 0x080fe2000001083f */
[C---:B------:R-:W-:Y:S01]  /*23880*/  HMMA.16816.F32 R16, R52.reuse, R38, R16 ;  /* 0x000000263410723c */ /* 0x040fe20000001810 */
[----:B------:R-:W2:Y:S01]  /*23890*/  LDSM.16.MT88.4 R36, [R126+0x6000] ;  /* 0x006000007e24783b */ /* 0x000ea20000004200 */
[----:B------:R-:W-:Y:S01]  /*238a0*/  FADD.FTZ R161, R162, R161 ;  /* 0x000000a1a2a17221 */ /* 0x000fe20000010000 */
[----:B------:R-:W-:Y:S01]  /*238b0*/  FADD.FTZ R180, R181, R180 ;  /* 0x000000b4b5b47221 */ /* 0x000fe20000010000 */
[-CC-:B------:R-:W-:Y:S01]  /*238c0*/  FFMA.FTZ R77, R77, R69.reuse, -R63.reuse ;  /* 0x000000454d4d7223 */ /* 0x180fe2000001083f */
[-C--:B------:R-:W-:Y:S01]  /*238d0*/  FFMA.FTZ R76, R76, R69.reuse, -R63 ;  /* 0x000000454c4c7223 */ /* 0x080fe2000001083f */
[----:B------:R-:W-:Y:S02]  /*238e0*/  LDSM.16.MT88.4 R148, [R122+0x11800] ;  /* 0x011800007a94783b */ /* 0x000fe40000004200 */
[C---:B------:R-:W-:Y:S01]  /*238f0*/  HMMA.16816.F32 R24, R52.reuse, R28, R24 ;  /* 0x0000001c3418723c */ /* 0x040fe20000001818 */
[----:B------:R-:W-:Y:S01]  /*23900*/  FADD.FTZ R184, R184, R161 ;  /* 0x000000a1b8b87221 */ /* 0x000fe20000010000 */
[----:B------:R-:W-:Y:S01]  /*23910*/  FADD.FTZ R190, R190, R180 ;  /* 0x000000b4bebe7221 */ /* 0x000fe20000010000 */
[----:B------:R-:W-:Y:S05]  /*23920*/  LDSM.16.MT88.4 R140, [R125+0x7800] ;  /* 0x007800007d8c783b */ /* 0x000fea0000004200 */
[C---:B------:R-:W-:Y:S01]  /*23930*/  HMMA.16816.F32 R4, R52.reuse, R30, R4 ;  /* 0x0000001e3404723c */ /* 0x040fe20000001804 */
[----:B------:R-:W3:Y:S01]  /*23940*/  LDSM.16.MT88.4 R28, [R71+0x10800] ;  /* 0x01080000471c783b */ /* 0x000ee20000004200 */
[----:B------:R-:W-:Y:S01]  /*23950*/  FADD.FTZ R184, R183, R184 ;  /* 0x000000b8b7b87221 */ /* 0x000fe20000010000 */
[----:B------:R-:W-:Y:S01]  /*23960*/  FADD.FTZ R190, R191, R190 ;  /* 0x000000bebfbe7221 */ /* 0x000fe20000010000 */
[-CC-:B------:R-:W-:Y:S01]  /*23970*/  FFMA.FTZ R58, R83, R69.reuse, -R63.reuse ;  /* 0x00000045533a7223 */ /* 0x180fe2000001083f */
[----:B------:R-:W-:Y:S01]  /*23980*/  FFMA.FTZ R59, R81, R69, -R63 ;  /* 0x00000045513b7223 */ /* 0x000fe2000001083f */
[----:B------:R-:W-:Y:S01]  /*23990*/  FADD.FTZ R185, R185, R184 ;  /* 0x000000b8b9b97221 */ /* 0x000fe20000010000 */
[----:B------:R-:W-:Y:S01]  /*239a0*/  FADD.FTZ R193, R193, R190 ;  /* 0x000000bec1c17221 */ /* 0x000fe20000010000 */
[C---:B-----5:R-:W-:Y:S01]  /*239b0*/  HMMA.16816.F32 R32, R52.reuse, R40, R32 ;  /* 0x000000283420723c */ /* 0x060fe20000001820 */
[----:B------:R-:W-:Y:S01]  /*239c0*/  MUFU.EX2 R56, R56 ;  /* 0x0000003800387308 */ /* 0x000fe20000000800 */
[----:B------:R-:W-:Y:S01]  /*239d0*/  FADD.FTZ R185, R187, R185 ;  /* 0x000000b9bbb97221 */ /* 0x000fe20000010000 */
[----:B------:R-:W-:Y:S01]  /*239e0*/  FADD.FTZ R193, R195, R193 ;  /* 0x000000c1c3c17221 */ /* 0x000fe20000010000 */
[----:B------:R-:W-:Y:S04]  /*239f0*/  LDSM.16.MT88.4 R156, [R71+0x11800] ;  /* 0x01180000479c783b */ /* 0x000fe80000004200 */
[----:B------:R-:W-:Y:S01]  /*23a00*/  HMMA.16816.F32 R20, R52, R42, R20 ;  /* 0x0000002a3414723c */ /* 0x000fe20000001814 */
[----:B------:R-:W4:Y:S01]  /*23a10*/  LDSM.16.MT88.4 R40, [R122+0x10800] ;  /* 0x010800007a28783b */ /* 0x000f220000004200 */
[----:B------:R-:W-:Y:S01]  /*23a20*/  MUFU.EX2 R57, R57 ;  /* 0x0000003900397308 */ /* 0x000fe20000000800 */
[----:B------:R-:W-:Y:S01]  /*23a30*/  FADD.FTZ R185, R198, R185 ;  /* 0x000000b9c6b97221 */ /* 0x000fe20000010000 */
[----:B------:R-:W-:-:S06]  /*23a40*/  FADD.FTZ R192, R192, R193 ;  /* 0x000000c1c0c07221 */ /* 0x000fcc0000010000 */
[----:B------:R-:W-:Y:S01]  /*23a50*/  MUFU.EX2 R58, R58 ;  /* 0x0000003a003a7308 */ /* 0x000fe20000000800 */
[----:B------:R-:W-:-:S07]  /*23a60*/  FADD.FTZ R197, R197, R185 ;  /* 0x000000b9c5c57221 */ /* 0x000fce0000010000 */
[----:B------:R-:W5:Y:S01]  /*23a70*/  MUFU.EX2 R2, R82 ;  /* 0x0000005200027308 */ /* 0x000f620000000800 */
[----:B------:R-:W-:-:S07]  /*23a80*/  FADD.FTZ R192, R189, R192 ;  /* 0x000000c0bdc07221 */ /* 0x000fce0000010000 */
[----:B------:R-:W3:Y:S01]  /*23a90*/  MUFU.EX2 R59, R59 ;  /* 0x0000003b003b7308 */ /* 0x000ee20000000800 */
[----:B------:R-:W-:Y:S01]  /*23aa0*/  FADD.FTZ R197, R196, R197 ;  /* 0x000000c5c4c57221 */ /* 0x000fe20000010000 */
[----:B------:R-:W-:Y:S01]  /*23ab0*/  FADD.FTZ R188, R188, R192 ;  /* 0x000000c0bcbc7221 */ /* 0x000fe20000010000 */
[----:B--2---:R-:W-:Y:S02]  /*23ac0*/  HMMA.16816.F32 R48, R52, R36, R48 ;  /* 0x000000243430723c */ /* 0x004fe40000001830 */
[----:B------:R-:W-:Y:S01]  /*23ad0*/  FADD.FTZ R194, R194, R197 ;  /* 0x000000c5c2c27221 */ /* 0x000fe20000010000 */
[----:B------:R-:W-:-:S05]  /*23ae0*/  FADD.FTZ R188, R186, R188 ;  /* 0x000000bcbabc7221 */ /* 0x000fca0000010000 */
[----:B------:R-:W-:Y:S01]  /*23af0*/  HMMA.16816.F32 R8, R52, R38, R8 ;  /* 0x000000263408723c */ /* 0x000fe20000001808 */
[----:B-1----:R-:W-:Y:S01]  /*23b00*/  F2FP.F16.F32.PACK_AB R52, R0, R47 ;  /* 0x0000002f0034723e */ /* 0x002fe200000000ff */
[----:B------:R-:W-:Y:S01]  /*23b10*/  FADD.FTZ R194, R182, R194 ;  /* 0x000000c2b6c27221 */ /* 0x000fe20000010000 */
[----:B-----5:R-:W-:Y:S01]  /*23b20*/  F2FP.F16.F32.PACK_AB R53, R2, R58 ;  /* 0x0000003a0235723e */ /* 0x020fe200000000ff */
[----:B------:R-:W-:Y:S01]  /*23b30*/  FADD.FTZ R175, R175, R188 ;  /* 0x000000bcafaf7221 */ /* 0x000fe20000010000 */
[----:B------:R-:W-:Y:S02]  /*23b40*/  F2FP.F16.F32.PACK_AB R54, R57, R56 ;  /* 0x000000383936723e */ /* 0x000fe400000000ff */
        /* <DEDUP_REMOVED lines=13> */
[----:B----4-:R-:W-:Y:S02]  /*23c20*/  HMMA.16816.F32 R24, R52, R40, R24 ;  /* 0x000000283418723c */ /* 0x010fe40000001818 */
        /* <DEDUP_REMOVED lines=60> */
[-C--:B------:R-:W-:Y:S01]  /*23ff0*/  FFMA.FTZ R81, R99, R69.reuse, -R68 ;  /* 0x0000004563517223 */ /* 0x080fe20000010844 */
        /* <DEDUP_REMOVED lines=39> */
[----:B------:R-:W-:Y:S01]  /*24270*/  FADD.FTZ R36, R28, R36 ;  /* 0x000000241c247221 */ /* 0x000fe20000010000 */
[----:B------:R-:W-:-:S02]  /*24280*/  IMAD.MOV.U32 R0, RZ, RZ, R44 ;  /* 0x000000ffff007224 */ /* 0x000fc400078e002c */
[----:B------:R-:W-:Y:S01]  /*24290*/  FADD.FTZ R80, R82, R80 ;  /* 0x0000005052507221 */ /* 0x000fe20000010000 */
[----:B------:R-:W-:Y:S01]  /*242a0*/  FADD.FTZ R36, R29, R36 ;  /* 0x000000241d247221 */ /* 0x000fe20000010000 */
[----:B------:R-:W-:Y:S01]  /*242b0*/  HMMA.16816.F32 R160, R132, R156, R12 ;  /* 0x0000009c84a0723c */ /* 0x000fe2000000180c */
[----:B------:R-:W-:Y:S02]  /*242c0*/  IMAD.MOV.U32 R2, RZ, RZ, R45 ;  /* 0x000000ffff027224 */ /* 0x000fe400078e002d */
[----:B------:R-:W-:Y:S01]  /*242d0*/  FADD.FTZ R249, R249, R80 ;  /* 0x00000050f9f97221 */ /* 0x000fe20000010000 */
[----:B------:R-:W-:-:S04]  /*242e0*/  @P0 IMAD.MOV.U32 R0, RZ, RZ, R44 ;  /* 0x000000ffff000224 */ /* 0x000fc800078e002c */
[----:B------:R-:W-:Y:S01]  /*242f0*/  HMMA.16816.F32 R152, R132, R148, R24 ;  /* 0x000000948498723c */ /* 0x000fe20000001818 */
[----:B------:R-:W-:Y:S02]  /*24300*/  @P0 IMAD.MOV.U32 R2, RZ, RZ, R45 ;  /* 0x000000ffff020224 */ /* 0x000fe400078e002d */
[----:B------:R-:W-:Y:S01]  /*24310*/  FADD.FTZ R248, R248, R36 ;  /* 0x00000024f8f87221 */ /* 0x000fe20000010000 */
[----:B------:R-:W-:-:S04]  /*24320*/  IMAD.SHL.U32 R44, R167, 0x8, RZ ;  /* 0x00000008a72c7824 */ /* 0x000fc800078e00ff */
        /* <DEDUP_REMOVED lines=9> */
.L_x_3719:
[----:B------:R-:W-:-:S07]  /*243c0*/  IADD3 R246, PT, PT, R3, -0x1, RZ ;  /* 0xffffffff03f67810 */ /* 0x000fce0007ffe0ff */
.L_x_3728:
[----:B------:R-:W-:Y:S05]  /*243d0*/  BSYNC B2 ;  /* 0x0000000000027941 */ /* 0x000fea0003800000 */
.L_x_3718:
[----:B------:R-:W-:-:S13]  /*243e0*/  ISETP.GE.AND P0, PT, R246, R226, PT ;  /* 0x000000e2f600720c */ /* 0x000fda0003f06270 */
[----:B------:R-:W-:Y:S05]  /*243f0*/  @!P0 BRA `(.L_x_3729) ;  /* 0x0000009400048947 */ /* 0x000fea0003800000 */
[----:B------:R-:W1:Y:S01]  /*24400*/  S2UR UR6, SR_CgaCtaId ;  /* 0x00000000000679c3 */ /* 0x000e620000008800 */
[----:B------:R-:W-:Y:S01]  /*24410*/  LOP3.LUT R229, R167, 0x38, RZ, 0xc0, !PT ;  /* 0x00000038a7e57812 */ /* 0x000fe200078ec0ff */
[----:B------:R-:W-:Y:S01]  /*24420*/  UMOV UR7, 0x400 ;  /* 0x0000040000077882 */ /* 0x000fe20000000000 */
[----:B------:R-:W-:Y:S01]  /*24430*/  LOP3.LUT R218, R44, 0x38, RZ, 0xc0, !PT ;  /* 0x000000382cda7812 */ /* 0x000fe200078ec0ff */
[----:B------:R-:W-:Y:S01]  /*24440*/  IMAD.MOV.U32 R166, RZ, RZ, R0 ;  /* 0x000000ffffa67224 */ /* 0x000fe200078e0000 */
[----:B------:R-:W-:Y:S02]  /*24450*/  LOP3.LUT R3, R229, 0x1c0, R44, 0xf8, !PT ;  /* 0x000001c0e5037812 */ /* 0x000fe400078ef82c */
[----:B------:R-:W-:Y:S02]  /*24460*/  ISETP.NE.U32.AND P2, PT, R240, RZ, PT ;  /* 0x000000fff000720c */ /* 0x000fe40003f45070 */
[----:B------:R-:W-:Y:S02]  /*24470*/  LOP3.LUT R3, R3, R218, RZ, 0x3c, !PT ;  /* 0x000000da03037212 */ /* 0x000fe400078e3cff */
[----:B------:R-:W-:-:S02]  /*24480*/  ISETP.NE.AND.EX P2, PT, R241, RZ, PT, P2 ;  /* 0x000000fff100720c */ /* 0x000fc40003f45320 */
[----:B------:R-:W-:Y:S01]  /*24490*/  LOP3.LUT R44, R3, 0x1e00, R44, 0xf8, !PT ;  /* 0x00001e00032c7812 */ /* 0x000fe200078ef82c */
[----:B------:R-:W-:Y:S01]  /*244a0*/  IMAD.MOV.U32 R3, RZ, RZ, R2 ;  /* 0x000000ffff037224 */ /* 0x000fe200078e0002 */
[----:B-1----:R-:W-:-:S06]  /*244b0*/  ULEA UR6, UR6, UR7, 0x18 ;  /* 0x0000000706067291 */ /* 0x002fcc000f8ec0ff */
[----:B------:R-:W-:-:S04]  /*244c0*/  IMAD.U32 R39, RZ, RZ, UR6 ;  /* 0x00000006ff277e24 */ /* 0x000fc8000f8e00ff */
[----:B------:R-:W-:-:S07]  /*244d0*/  IMAD R247, R44, 0x2, R39 ;  /* 0x000000022cf77824 */ /* 0x000fce00078e0227 */
.L_x_3736:
[----:B-----5:R-:W-:Y:S01]  /*244e0*/  ISETP.GE.AND P3, PT, R218, R234, PT ;  /* 0x000000eada00720c */ /* 0x020fe20003f66270 */
[----:B------:R-:W-:Y:S04]  /*244f0*/  DEPBAR.LE SB0, 0x0 ;  /* 0x000080000000791a */ /* 0x000fe80000000000 */
[----:B------:R-:W-:Y:S05]  /*24500*/  WARPSYNC.ALL ;  /* 0x0000000000007948 */ /* 0x000fea0003800000 */
[----:B------:R-:W-:Y:S01]  /*24510*/  BAR.SYNC.DEFER_BLOCKING 0x0 ;  /* 0x0000000000007b1d */ /* 0x000fe20000010000 */
[----:B------:R-:W-:Y:S02]  /*24520*/  IMAD.SHL.U32 R4, R167, 0x8, RZ ;  /* 0x00000008a7047824 */ /* 0x000fe400078e00ff */
[----:B------:R-:W-:Y:S03]  /*24530*/  @!P2 IMAD.MOV.U32 R7, RZ, RZ, RZ ;  /* 0x000000ffff07a224 */ /* 0x000fe600078e00ff */
[--C-:B------:R-:W-:Y:S02]  /*24540*/  LOP3.LUT R5, R229, 0x1c0, R4.reuse, 0xf8, !PT ;  /* 0x000001c0e5057812 */ /* 0x100fe400078ef804 */
[----:B------:R-:W-:Y:S02]  /*24550*/  @!P2 IADD3 R7, P0, PT, RZ, -R7, RZ ;  /* 0x80000007ff07a210 */ /* 0x000fe40007f1e0ff */
[----:B------:R-:W-:Y:S04]  /*24560*/  LOP3.LUT R218, R4, 0x38, RZ, 0xc0, !PT ;  /* 0x0000003804da7812 */ /* 0x000fe800078ec0ff */
[-C--:B------:R-:W-:Y:S04]  /*24570*/  LOP3.LUT R5, R5, R218.reuse, RZ, 0x3c, !PT ;  /* 0x000000da05057212 */ /* 0x080fe800078e3cff */
[----:B------:R-:W-:Y:S01]  /*24580*/  LOP3.LUT R4, R5, 0x1e00, R4, 0xf8, !PT ;  /* 0x00001e0005047812 */ /* 0x000fe200078ef804 */
[----:B------:R-:W-:Y:S01]  /*24590*/  IMAD.MOV.U32 R5, RZ, RZ, R231 ;  /* 0x000000ffff057224 */ /* 0x000fe200078e00e7 */
[----:B------:R-:W2:Y:S01]  /*245a0*/  @!P2 LD.E R6, desc[UR4][R164.64+0x40] ;  /* 0x00004004a406a980 */ /* 0x000ea2000c101900 */
[----:B------:R-:W-:Y:S01]  /*245b0*/  BSSY.RECONVERGENT B0, `(.L_x_3730) ;  /* 0x000004f000007945 */ /* 0x000fe20003800200 */
[----:B------:R-:W1:Y:S02]  /*245c0*/  S2R R167, SR_TID.X ;  /* 0x0000000000a77919 */ /* 0x000e640000002100 */
[C---:B-1----:R-:W-:Y:S01]  /*245d0*/  LOP3.LUT R0, R167.reuse, 0x8, RZ, 0xc0, !PT ;  /* 0x00000008a7007812 */ /* 0x042fe200078ec0ff */
[----:B------:R-:W-:Y:S01]  /*245e0*/  IMAD.SHL.U32 R2, R167, 0x40, RZ ;  /* 0x00000040a7027824 */ /* 0x000fe200078e00ff */
[----:B------:R-:W-:Y:S04]  /*245f0*/  SHF.R.U32.HI R216, RZ, 0x1, R167 ;  /* 0x00000001ffd87819 */ /* 0x000fe800000116a7 */
[----:B------:R-:W-:Y:S02]  /*24600*/  LOP3.LUT R0, R0, 0x1c0, R2, 0xf8, !PT ;  /* 0x000001c000007812 */ /* 0x000fe400078ef802 */
[----:B------:R-:W-:Y:S02]  /*24610*/  LOP3.LUT R208, R2, 0x400, RZ, 0xc0, !PT ;  /* 0x0000040002d07812 */ /* 0x000fe400078ec0ff */
[----:B------:R-:W-:Y:S05]  /*24620*/  LOP3.LUT R0, R0, R218, RZ, 0x3c, !PT ;  /* 0x000000da00007212 */ /* 0x000fea00078e3cff */
[----:B------:R-:W-:Y:S02]  /*24630*/  IMAD R208, R0, 0x2, R208 ;  /* 0x0000000200d07824 */ /* 0x000fe400078e02d0 */
[----:B------:R-:W-:Y:S02]  /*24640*/  IMAD.MOV.U32 R0, RZ, RZ, R230 ;  /* 0x000000ffff007224 */ /* 0x000fe400078e00e6 */
[----:B--2---:R-:W-:Y:S04]  /*24650*/  @!P2 IMAD.SHL.U32 R6, R6, 0x100, RZ ;  /* 0x000001000606a824 */ /* 0x004fe800078e00ff */
[----:B------:R-:W-:Y:S05]  /*24660*/  @!P2 IMAD.X R6, RZ, RZ, ~R6, P0 ;  /* 0x000000ffff06a224 */ /* 0x000fea00000e0e06 */
[----:B------:R-:W-:Y:S04]  /*24670*/  @!P2 SHF.R.S64 R7, R7, 0x1f, R6 ;  /* 0x0000001f0707a819 */ /* 0x000fe80000001006 */
[----:B------:R-:W-:Y:S04]  /*24680*/  @!P2 IADD3 R231, P0, PT, R231, R7, RZ ;  /* 0x00000007e7e7a210 */ /* 0x000fe80007f1e0ff */
        /* <DEDUP_REMOVED lines=65> */
.L_x_3731:
[----:B------:R-:W-:Y:S05]  /*24aa0*/  BSYNC.RECONVERGENT B0 ;  /* 0x0000000000007941 */ /* 0x000fea0003800200 */
.L_x_3730:
[-C--:B------:R-:W-:Y:S01]  /*24ab0*/  @!P3 MOV R6, R231.reuse ;  /* 0x000000e70006b202 */ /* 0x080fe20000000f00 */
[----:B------:R-:W-:Y:S01]  /*24ac0*/  BSSY.RECONVERGENT B1, `(.L_x_3732) ;  /* 0x0000316000017945 */ /* 0x000fe20003800200 */
[----:B------:R-:W-:Y:S02]  /*24ad0*/  @!P3 MOV R7, R230 ;  /* 0x000000e60007b202 */ /* 0x000fe40000000f00 */
[----:B------:R-:W-:Y:S02]  /*24ae0*/  SHF.L.U32 R5, R224, 0x5, RZ ;  /* 0x00000005e0057819 */ /* 0x000fe400000006ff */
[----:B------:R-:W-:Y:S01]  /*24af0*/  SHF.L.U32 R217, R167, 0x5, RZ ;  /* 0x00000005a7d97819 */ /* 0x000fe200000006ff */
[----:B------:R-:W-:Y:S01]  /*24b00*/  @!PT LDS RZ, [RZ] ;  /* 0x00000000fffff984 */ /* 0x000fe20000000800 */
[----:B------:R-:W-:Y:S01]  /*24b10*/  @!PT LDS RZ, [RZ] ;  /* 0x00000000fffff984 */ /* 0x000fe20000000800 */
[----:B------:R-:W-:Y:S01]  /*24b20*/  @!PT LDS RZ, [RZ] ;  /* 0x00000000fffff984 */ /* 0x000fe20000000800 */
[----:B------:R1:W-:Y:S01]  /*24b30*/  @!P3 LDGSTS.E.BYPASS.LTC128B.128 [R247+0xa000], desc[UR4][R6.64] ;  /* 0x0a00000006f7bfae */ /* 0x0003e2000b981a04 */
[----:B------:R-:W-:Y:S02]  /*24b40*/  IADD3 R8, P0, PT, R5, R231, RZ ;  /* 0x000000e705087210 */ /* 0x000fe40007f1e0ff */
[----:B------:R-:W-:Y:S02]  /*24b50*/  LOP3.LUT R0, R216, 0x8, RZ, 0xc0, !PT ;  /* 0x00000008d8007812 */ /* 0x000fe400078ec0ff */
[----:B------:R-:W-:Y:S02]  /*24b60*/  IADD3 R10, P1, PT, R8, R5, RZ ;  /* 0x00000005080a7210 */ /* 0x000fe40007f3e0ff */
[----:B------:R-:W-:Y:S01]  /*24b70*/  LOP3.LUT R217, R217, 0x7c00, RZ, 0xc0, !PT ;  /* 0x00007c00d9d97812 */ /* 0x000fe200078ec0ff */
[----:B------:R2:W-:Y:S01]  /*24b80*/  @P3 STS.128 [R247+0xa000], RZ ;  /* 0x00a000fff7003388 */ /* 0x0005e20000000c00 */
[--C-:B------:R-:W-:Y:S02]  /*24b90*/  LOP3.LUT R0, R0, 0x1c0, R2.reuse, 0xf8, !PT ;  /* 0x000001c000007812 */ /* 0x100fe400078ef802 */
[----:B------:R-:W-:Y:S02]  /*24ba0*/  LOP3.LUT R209, R217, 0x200, R2, 0xf8, !PT ;  /* 0x00000200d9d17812 */ /* 0x000fe400078ef802 */
[----:B------:R-:W-:Y:S02]  /*24bb0*/  LOP3.LUT R0, R0, R218, RZ, 0x3c, !PT ;  /* 0x000000da00007212 */ /* 0x000fe400078e3cff */
[----:B------:R-:W-:Y:S02]  /*24bc0*/  IADD3 R208, PT, PT, R39, R208, RZ ;  /* 0x000000d027d07210 */ /* 0x000fe40007ffe0ff */
[----:B------:R-:W-:Y:S02]  /*24bd0*/  LOP3.LUT R209, R209, R0, RZ, 0xfc, !PT ;  /* 0x00000000d1d17212 */ /* 0x000fe400078efcff */
[----:B------:R-:W-:Y:S02]  /*24be0*/  MOV R219, 0x20 ;  /* 0x0000002000db7802 */ /* 0x000fe40000000f00 */
[-C--:B------:R-:W-:Y:S02]  /*24bf0*/  LEA R209, R209, R39.reuse, 0x1 ;  /* 0x00000027d1d17211 */ /* 0x080fe400078e08ff */
[----:B------:R-:W-:Y:S02]  /*24c00*/  MOV R221, 0x40 ;  /* 0x0000004000dd7802 */ /* 0x000fe40000000f00 */
[----:B-1----:R-:W-:Y:S04]  /*24c10*/  SHF.L.U64.HI R6, R224, 0x5, R225 ;  /* 0x00000005e0067819 */ /* 0x002fe800000102e1 */
[----:B------:R-:W-:Y:S02]  /*24c20*/  IADD3.X R9, PT, PT, R6, R230, RZ, P0, !PT ;  /* 0x000000e606097210 */ /* 0x000fe400007fe4ff */
[----:B--2---:R-:W-:Y:S02]  /*24c30*/  LEA R247, R4, R39, 0x1 ;  /* 0x0000002704f77211 */ /* 0x004fe400078e08ff */
[-C--:B------:R-:W-:Y:S02]  /*24c40*/  IADD3.X R11, PT, PT, R9, R6.reuse, RZ, P1, !PT ;  /* 0x00000006090b7210 */ /* 0x080fe40000ffe4ff */
[-C--:B------:R-:W-:Y:S01]  /*24c50*/  IADD3 R12, P0, PT, R10, R5.reuse, RZ ;  /* 0x000000050a0c7210 */ /* 0x080fe20007f1e0ff */
[----:B------:R-:W-:Y:S01]  /*24c60*/  @!PT LDS RZ, [RZ] ;  /* 0x00000000fffff984 */ /* 0x000fe20000000800 */
[----:B------:R-:W-:Y:S01]  /*24c70*/  @!PT LDS RZ, [RZ] ;  /* 0x00000000fffff984 */ /* 0x000fe20000000800 */
[----:B------:R-:W-:Y:S01]  /*24c80*/  @!PT LDS RZ, [RZ] ;  /* 0x00000000fffff984 */ /* 0x000fe20000000800 */
[----:B------:R1:W-:Y:S03]  /*24c90*/  @!P3 LDGSTS.E.BYPASS.LTC128B.128 [R247+0xa800], desc[UR4][R8.64] ;  /* 0x0a80000008f7bfae */ /* 0x0003e6000b981a04 */
[-C--:B------:R-:W-:Y:S02]  /*24ca0*/  IADD3.X R13, PT, PT, R11, R6.reuse, RZ, P0, !PT ;  /* 0x000000060b0d7210 */ /* 0x080fe400007fe4ff */
[-C--:B------:R-:W-:Y:S03]  /*24cb0*/  IADD3 R14, P1, PT, R12, R5.reuse, RZ ;  /* 0x000000050c0e7210 */ /* 0x080fe60007f3e0ff */
[----:B------:R-:W-:Y:S01]  /*24cc0*/  @P3 STS.128 [R247+0xa800], RZ ;  /* 0x00a800fff7003388 */ /* 0x000fe20000000c00 */
[-C--:B------:R-:W-:Y:S07]  /*24cd0*/  IADD3.X R15, PT, PT, R13, R6.reuse, RZ, P1, !PT ;  /* 0x000000060d0f7210 */ /* 0x080fee0000ffe4ff */
[----:B------:R-:W-:Y:S01]  /*24ce0*/  @!PT LDS RZ, [RZ] ;  /* 0x00000000fffff984 */ /* 0x000fe20000000800 */
[----:B------:R-:W-:Y:S01]  /*24cf0*/  @!PT LDS RZ, [RZ] ;  /* 0x00000000fffff984 */ /* 0x000fe20000000800 */
[----:B------:R-:W-:Y:S01]  /*24d00*/  @!PT LDS RZ, [RZ] ;  /* 0x00000000fffff984 */ /* 0x000fe20000000800 */
[----:B------:R2:W-:Y:S08]  /*24d10*/  @!P3 LDGSTS.E.BYPASS.LTC128B.128 [R247+0xb000], desc[UR4][R10.64] ;  /* 0x0b0000000af7bfae */ /* 0x0005f0000b981a04 */
[----:B------:R-:W-:Y:S01]  /*24d20*/  @P3 STS.128 [R247+0xb000], RZ ;  /* 0x00b000fff7003388 */ /* 0x000fe20000000c00 */
[-C--:B-1----:R-:W-:Y:S04]  /*24d30*/  IADD3 R8, P0, PT, R14, R5.reuse, RZ ;  /* 0x000000050e087210 */ /* 0x082fe80007f1e0ff */
[-C--:B------:R-:W-:Y:S03]  /*24d40*/  IADD3.X R9, PT, PT, R15, R6.reuse, RZ, P0, !PT ;  /* 0x000000060f097210 */ /* 0x080fe600007fe4ff */
        /* <DEDUP_REMOVED lines=59> */
[----:B------:R-:W-:Y:S01]  /*25100*/  @!P3 LDGSTS.E.BYPASS.LTC128B.128 [R247+0xf800], desc[UR4][R12.64] ;  /* 0x0f8000000cf7bfae */ /* 0x000fe2000b981a04 */
[-C--:B------:R-:W-:Y:S07]  /*25110*/  IADD3 R4, P1, PT, R8, R5.reuse, RZ ;  /* 0x0000000508047210 */ /* 0x080fee0007f3e0ff */
[----:B------:R-:W-:Y:S01]  /*25120*/  @P3 STS.128 [R247+0xf800], RZ ;  /* 0x00f800fff7003388 */ /* 0x000fe20000000c00 */
[----:B--2---:R-:W-:Y:S02]  /*25130*/  @!P3 IADD3 R10, P0, PT, R4, R5, RZ ;  /* 0x00000005040ab210 */ /* 0x004fe40007f1e0ff */
[-C--:B------:R-:W-:Y:S02]  /*25140*/  IADD3.X R5, PT, PT, R9, R6.reuse, RZ, P1, !PT ;  /* 0x0000000609057210 */ /* 0x080fe40000ffe4ff */
[----:B------:R-:W-:Y:S03]  /*25150*/  LOP3.LUT P1, RZ, R167, 0x4, RZ, 0xc0, !PT ;  /* 0x00000004a7ff7812 */ /* 0x000fe6000782c0ff */
[----:B------:R-:W-:Y:S01]  /*25160*/  @!PT LDS RZ, [RZ] ;  /* 0x00000000fffff984 */ /* 0x000fe20000000800 */
[----:B------:R-:W-:Y:S01]  /*25170*/  @!PT LDS RZ, [RZ] ;  /* 0x00000000fffff984 */ /* 0x000fe20000000800 */
[----:B------:R-:W-:Y:S01]  /*25180*/  @!PT LDS RZ, [RZ] ;  /* 0x00000000fffff984 */ /* 0x000fe20000000800 */
[----:B------:R-:W-:Y:S01]  /*25190*/  @!P3 LDGSTS.E.BYPASS.LTC128B.128 [R247+0x10000], desc[UR4][R14.64] ;  /* 0x100000000ef7bfae */ /* 0x000fe2000b981a04 */
[----:B------:R-:W-:Y:S02]  /*251a0*/  @!P3 IADD3.X R11, PT, PT, R5, R6, RZ, P0, !PT ;  /* 0x00000006050bb210 */ /* 0x000fe400007fe4ff */
[----:B------:R-:W-:Y:S02]  /*251b0*/  LOP3.LUT P0, RZ, R167, 0x2, RZ, 0xc0, !PT ;  /* 0x00000002a7ff7812 */ /* 0x000fe4000780c0ff */
[----:B------:R-:W-:Y:S02]  /*251c0*/  SEL R221, R221, 0xffffffc0, !P1 ;  /* 0xffffffc0dddd7807 */ /* 0x000fe40004800000 */
[----:B------:R-:W-:Y:S01]  /*251d0*/  SEL R219, R219, 0xffffffe0, !P0 ;  /* 0xffffffe0dbdb7807 */ /* 0x000fe20004000000 */
[----:B------:R-:W-:Y:S01]  /*251e0*/  @P3 STS.128 [R247+0x10000], RZ ;  /* 0x010000fff7003388 */ /* 0x000fe20000000c00 */
[C---:B------:R-:W-:Y:S02]  /*251f0*/  IADD3 R220, PT, PT, R209.reuse, R221, RZ ;  /* 0x000000ddd1dc7210 */ /* 0x040fe40007ffe0ff */
[-C--:B------:R-:W-:Y:S02]  /*25200*/  IADD3 R172, PT, PT, R209, R219.reuse, RZ ;  /* 0x000000dbd1ac7210 */ /* 0x080fe40007ffe0ff */
[C---:B------:R-:W-:Y:S02]  /*25210*/  IADD3 R210, PT, PT, R208.reuse, R219, RZ ;  /* 0x000000dbd0d27210 */ /* 0x040fe40007ffe0ff */
[----:B------:R-:W-:Y:S01]  /*25220*/  IADD3 R221, PT, PT, R208, R221, RZ ;  /* 0x000000ddd0dd7210 */ /* 0x000fe20007ffe0ff */
[----:B------:R-:W-:Y:S01]  /*25230*/  @!PT LDS RZ, [RZ] ;  /* 0x00000000fffff984 */ /* 0x000fe20000000800 */
[----:B------:R-:W-:Y:S01]  /*25240*/  @!PT LDS RZ, [RZ] ;  /* 0x00000000fffff984 */ /* 0x000fe20000000800 */
[----:B------:R-:W-:Y:S01]  /*25250*/  @!PT LDS RZ, [RZ] ;  /* 0x00000000fffff984 */ /* 0x000fe20000000800 */
[----:B------:R-:W-:Y:S01]  /*25260*/  @!P3 LDGSTS.E.BYPASS.LTC128B.128 [R247+0x10800], desc[UR4][R8.64] ;  /* 0x1080000008f7bfae */ /* 0x000fe2000b981a04 */
[----:B------:R-:W-:Y:S07]  /*25270*/  ISETP.GT.AND P0, PT, R246, R226, PT ;  /* 0x000000e2f600720c */ /* 0x000fee0003f04270 */
        /* <DEDUP_REMOVED lines=11> */
[----:B------:R-:W-:Y:S08]  /*25330*/  LDSM.16.M88.4 R128, [R209] ;  /* 0x00000000d180783b */ /* 0x000ff00000000200 */
[----:B------:R-:W-:Y:S08]  /*25340*/  LDSM.16.M88.4 R16, [R208+0x2800] ;  /* 0x00280000d010783b */ /* 0x000ff00000000200 */
[----:B-1----:R-:W1:Y:S08]  /*25350*/  LDSM.16.M88.4 R8, [R208+0x2000] ;  /* 0x00200000d008783b */ /* 0x002e700000000200 */
[----:B------:R-:W2:Y:S08]  /*25360*/  LDSM.16.M88.4 R24, [R208+0x3000] ;  /* 0x00300000d018783b */ /* 0x000eb00000000200 */
        /* <DEDUP_REMOVED lines=17> */
[----:B------:R-:W-:Y:S08]  /*25480*/  LDSM.16.M88.4 R188, [R210+0x4000] ;  /* 0x00400000d2bc783b */ /* 0x000ff00000000200 */
[----:B------:R-:W0:Y:S08]  /*25490*/  LDGDEPBAR ;  /* 0x00000000000079af */ /* 0x000e300000000000 */
[----:B------:R-:W-:Y:S08]  /*254a0*/  LDSM.16.M88.4 R192, [R210+0x4800] ;  /* 0x00480000d2c0783b */ /* 0x000ff00000000200 */
[----:B------:R-:W-:Y:S08]  /*254b0*/  LDSM.16.M88.4 R196, [R210+0x5000] ;  /* 0x00500000d2c4783b */ /* 0x000ff00000000200 */
[----:B------:R-:W-:Y:S08]  /*254c0*/  LDSM.16.M88.4 R200, [R210+0x5800] ;  /* 0x00580000d2c8783b */ /* 0x000ff00000000200 */
[----:B------:R-:W-:Y:S08]  /*254d0*/  LDSM.16.M88.4 R204, [R210+0x6800] ;  /* 0x00680000d2cc783b */ /* 0x000ff00000000200 */
[----:B------:R-:W5:Y:S04]  /*254e0*/  LD.E R250, desc[UR4][R164.64+0x18c] ;  /* 0x00018c04a4fa7980 */ /* 0x000f68000c101900 */
[----:B------:R-:W-:Y:S01]  /*254f0*/  LDSM.16.M88.4 R212, [R221+0x4800] ;  /* 0x00480000ddd4783b */ /* 0x000fe20000000200 */
[C---:B-1----:R-:W-:Y:S08]  /*25500*/  HMMA.16816.F32 R4, R128.reuse, R8, RZ ;  /* 0x000000088004723c */ /* 0x042ff000000018ff */
[C---:B------:R-:W-:Y:S08]  /*25510*/  HMMA.16816.F32 R8, R128.reuse, R10, RZ ;  /* 0x0000000a8008723c */ /* 0x040ff000000018ff */
[C---:B------:R-:W-:Y:S08]  /*25520*/  HMMA.16816.F32 R12, R128.reuse, R16, RZ ;  /* 0x00000010800c723c */ /* 0x040ff000000018ff */
[C---:B------:R-:W-:Y:S08]  /*25530*/  HMMA.16816.F32 R16, R128.reuse, R18, RZ ;  /* 0x000000128010723c */ /* 0x040ff000000018ff */
[C---:B--2---:R-:W-:Y:S08]  /*25540*/  HMMA.16816.F32 R20, R128.reuse, R24, RZ ;  /* 0x000000188014723c */ /* 0x044ff000000018ff */
        /* <DEDUP_REMOVED lines=58> */
[C---:B---3--:R-:W-:Y:S08]  /*258f0*/  HMMA.16816.F32 R84, R172.reuse, R180, R84 ;  /* 0x000000b4ac54723c */ /* 0x048ff00000001854 */
[C---:B------:R-:W-:Y:S01]  /*25900*/  HMMA.16816.F32 R88, R172.reuse, R182, R88 ;  /* 0x000000b6ac58723c */ /* 0x040fe20000001858 */
[----:B------:R-:W3:Y:S07]  /*25910*/  LDSM.16.M88.4 R180, [R210+0x9000] ;  /* 0x00900000d2b4783b */ /* 0x000eee0000000200 */
[C---:B----4-:R-:W-:Y:S01]  /*25920*/  HMMA.16816.F32 R92, R172.reuse, R184, R92 ;  /* 0x000000b8ac5c723c */ /* 0x050fe2000000185c */
[----:B------:R-:W-:Y:S07]  /*25930*/  LDSM.16.M88.4 R208, [R221+0x4000] ;  /* 0x00400000ddd0783b */ /* 0x000fee0000000200 */
[C---:B------:R-:W-:Y:S01]  /*25940*/  HMMA.16816.F32 R96, R172.reuse, R186, R96 ;  /* 0x000000baac60723c */ /* 0x040fe20000001860 */
[----:B------:R-:W4:Y:S07]  /*25950*/  LDSM.16.M88.4 R184, [R221+0x2800] ;  /* 0x00280000ddb8783b */ /* 0x000f2e0000000200 */
[C---:B-1----:R-:W-:Y:S08]  /*25960*/  HMMA.16816.F32 R100, R172.reuse, R168, R100 ;  /* 0x000000a8ac64723c */ /* 0x042ff00000001864 */
        /* <DEDUP_REMOVED lines=8> */
[C---:B------:R-:W-:Y:S08]  /*259f0*/  HMMA.16816.F32 R124, R172.reuse, R188, R124 ;  /* 0x000000bcac7c723c */ /* 0x040ff0000000187c */
[----:B------:R-:W-:Y:S01]  /*25a00*/  HMMA.16816.F32 R128, R172, R190, R128 ;  /* 0x000000beac80723c */ /* 0x000fe20000001880 */
[----:B------:R-:W2:Y:S07]  /*25a10*/  LDSM.16.M88.4 R172, [R221+0x5800] ;  /* 0x00580000ddac783b */ /* 0x000eae0000000200 */
[C---:B------:R-:W-:Y:S01]  /*25a20*/  HMMA.16816.F32 R4, R192.reuse, R196, R4 ;  /* 0x000000c4c004723c */ /* 0x040fe20000001804 */
[----:B------:R-:W-:Y:S07]  /*25a30*/  LDSM.16.M88.4 R188, [R221+0x7800] ;  /* 0x00780000ddbc783b */ /* 0x000fee0000000200 */
[C---:B------:R-:W-:Y:S01]  /*25a40*/  HMMA.16816.F32 R8, R192.reuse, R198, R8 ;  /* 0x000000c6c008723c */ /* 0x040fe20000001808 */
[----:B------:R-:W-:Y:S07]  /*25a50*/  LDSM.16.M88.4 R196, [R221+0x8000] ;  /* 0x00800000ddc4783b */ /* 0x000fee0000000200 */
[C---:B----4-:R-:W-:Y:S08]  /*25a60*/  HMMA.16816.F32 R12, R192.reuse, R184, R12 ;  /* 0x000000b8c00c723c */ /* 0x050ff0000000180c */
        /* <DEDUP_REMOVED lines=8> */
[C---:B------:R-:W-:Y:S03]  /*25af0*/  HMMA.16816.F32 R36, R192.reuse, R208, R36 ;  /* 0x000000d0c024723c */ /* 0x040fe60000001824 */
[C---:B------:R-:W-:Y:S02]  /*25b00*/  IADD3 R208, PT, PT, R219.reuse, R220, RZ ;  /* 0x000000dcdbd07210 */ /* 0x040fe40007ffe0ff */
[----:B------:R-:W-:Y:S03]  /*25b10*/  IADD3 R220, PT, PT, R219, R221, RZ ;  /* 0x000000dddbdc7210 */ /* 0x000fe60007ffe0ff */
        /* <DEDUP_REMOVED lines=24> */
[C---:B-1----:R-:W-:Y:S08]  /*25ca0*/  HMMA.16816.F32 R124, R192.reuse, R168, R124 ;  /* 0x000000a8c07c723c */ /* 0x042ff0000000187c */
[----:B------:R-:W-:Y:S01]  /*25cb0*/  HMMA.16816.F32 R128, R192, R170, R128 ;  /* 0x000000aac080723c */ /* 0x000fe20000001880 */
[----:B------:R-:W1:Y:S07]  /*25cc0*/  LDSM.16.M88.4 R168, [R220+0x2800] ;  /* 0x00280000dca8783b */ /* 0x000e6e0000000200 */
[C---:B------:R-:W-:Y:S08]  /*25cd0*/  HMMA.16816.F32 R4, R208.reuse, R212, R4 ;  /* 0x000000d4d004723c */ /* 0x040ff00000001804 */
[C---:B------:R-:W-:Y:S11]  /*25ce0*/  HMMA.16816.F32 R8, R208.reuse, R214, R8 ;  /* 0x000000d6d008723c */ /* 0x040ff60000001808 */
[-C--:B------:R-:W-:Y:S01]  /*25cf0*/  FMUL.FTZ R4, R4, R250.reuse ;  /* 0x000000fa04047220 */ /* 0x080fe20000410000 */
[-C--:B------:R-:W-:Y:S01]  /*25d00*/  FMUL.FTZ R5, R5, R250.reuse ;  /* 0x000000fa05057220 */ /* 0x080fe20000410000 */
[-C--:B------:R-:W-:Y:S01]  /*25d10*/  FMUL.FTZ R6, R6, R250.reuse ;  /* 0x000000fa06067220 */ /* 0x080fe20000410000 */
[-C--:B------:R-:W-:Y:S01]  /*25d20*/  FMUL.FTZ R7, R7, R250.reuse ;  /* 0x000000fa07077220 */ /* 0x080fe20000410000 */
[----:B------:R-:W-:Y:S04]  /*25d30*/  MUFU.TANH R174, R4 ;  /* 0x0000000400ae7308 */ /* 0x000fe80000002400 */
[-C--:B------:R-:W-:Y:S01]  /*25d40*/  FMUL.FTZ R8, R8, R250.reuse ;  /* 0x000000fa08087220 */ /* 0x080fe20000410000 */
[-C--:B------:R-:W-:Y:S01]  /*25d50*/  FMUL.FTZ R9, R9, R250.reuse ;  /* 0x000000fa09097220 */ /* 0x080fe20000410000 */
[-C--:B------:R-:W-:Y:S01]  /*25d60*/  FMUL.FTZ R10, R10, R250.reuse ;  /* 0x000000fa0a0a7220 */ /* 0x080fe20000410000 */
[-C--:B------:R-:W-:Y:S03]  /*25d70*/  FMUL.FTZ R11, R11, R250.reuse ;  /* 0x000000fa0b0b7220 */ /* 0x080fe60000410000 */
[----:B------:R-:W-:Y:S01]  /*25d80*/  MUFU.TANH R175, R5 ;  /* 0x0000000500af7308 */ /* 0x000fe20000002400 */
[C---:B-1----:R-:W-:Y:S09]  /*25d90*/  HMMA.16816.F32 R12, R208.reuse, R168, R12 ;  /* 0x000000a8d00c723c */ /* 0x042ff2000000180c */
[----:B------:R-:W-:Y:S01]  /*25da0*/  MUFU.TANH R172, R6 ;  /* 0x0000000600ac7308 */ /* 0x000fe20000002400 */
[C---:B------:R-:W-:Y:S09]  /*25db0*/  HMMA.16816.F32 R16, R208.reuse, R170, R16 ;  /* 0x000000aad010723c */ /* 0x040ff20000001810 */
[----:B------:R1:W-:Y:S01]  /*25dc0*/  MUFU.TANH R173, R7 ;  /* 0x0000000700ad7308 */ /* 0x0003e20000002400 */
[-C--:B------:R-:W-:Y:S01]  /*25dd0*/  FMUL.FTZ R13, R13, R250.reuse ;  /* 0x000000fa0d0d7220 */ /* 0x080fe20000410000 */
[-C--:B------:R-:W-:Y:S08]  /*25de0*/  FMUL.FTZ R12, R12, R250.reuse ;  /* 0x000000fa0c0c7220 */ /* 0x080ff00000410000 */
[----:B------:R-:W-:Y:S01]  /*25df0*/  MUFU.TANH R176, R8 ;  /* 0x0000000800b07308 */ /* 0x000fe20000002400 */
[-C--:B------:R-:W-:Y:S01]  /*25e00*/  FMUL.FTZ R16, R16, R250.reuse ;  /* 0x000000fa10107220 */ /* 0x080fe20000410000 */
[-C--:B------:R-:W-:Y:S08]  /*25e10*/  FMUL.FTZ R17, R17, R250.reuse ;  /* 0x000000fa11117220 */ /* 0x080ff00000410000 */
        /* <DEDUP_REMOVED lines=111> */
[C---:B--2---:R-:W-:Y:S06]  /*26510*/  HMMA.16816.F32 R76, R208.reuse, R8, R76 ;  /* 0x00000008d04c723c */ /* 0x044fec000000184c */
[----:B------:R-:W-:Y:S02]  /*26520*/  MUFU.TANH R37, R37 ;  /* 0x0000002500257308 */ /* 0x000fe40000002400 */
[C---:B------:R-:W-:Y:S01]  /*26530*/  HMMA.16816.F32 R80, R208.reuse, R10, R80 ;  /* 0x0000000ad050723c */ /* 0x040fe20000001850 */
[----:B------:R-:W2:Y:S07]  /*26540*/  LDSM.16.M88.4 R8, [R220+0x7800] ;  /* 0x00780000dc08783b */ /* 0x000eae0000000200 */
        /* <DEDUP_REMOVED lines=56> */
[----:B------:R-:W-:Y:S04]  /*268d0*/  DEPBAR.LE SB0, 0x0 ;  /* 0x000080000000791a */ /* 0x000fe80000000000 */
[-C--:B----4-:R-:W-:Y:S01]  /*268e0*/  FMUL.FTZ R97, R103, R250.reuse ;  /* 0x000000fa67617220 */ /* 0x090fe20000410000 */
[C---:B-1----:R-:W-:Y:S03]  /*268f0*/  HMMA.16816.F32 R116, R208.reuse, R4, R116 ;  /* 0x00000004d074723c */ /* 0x042fe60000001874 */
        /* <DEDUP_REMOVED lines=22> */
[----:B------:R3:W-:Y:S01]  /*26a60*/  MUFU.TANH R215, R123 ;  /* 0x0000007b00d77308 */ /* 0x0007e20000002400 */
[-C--:B-1----:R-:W-:Y:S01]  /*26a70*/  FMUL.FTZ R116, R118, R250.reuse ;  /* 0x000000fa76747220 */ /* 0x082fe20000410000 */
[-C--:B------:R-:W-:Y:S01]  /*26a80*/  FMUL.FTZ R118, R119, R250.reuse ;  /* 0x000000fa77767220 */ /* 0x080fe20000410000 */
[-C--:B------:R-:W-:Y:S07]  /*26a90*/  FMUL.FTZ R119, R122, R250.reuse ;  /* 0x000000fa7a777220 */ /* 0x080fee0000410000 */
[----:B------:R-:W-:Y:S01]  /*26aa0*/  MUFU.TANH R52, R52 ;  /* 0x0000003400347308 */ /* 0x000fe20000002400 */
[-C--:B------:R-:W-:Y:S01]  /*26ab0*/  FMUL.FTZ R126, R126, R250.reuse ;  /* 0x000000fa7e7e7220 */ /* 0x080fe20000410000 */
[-C--:B------:R-:W-:Y:S01]  /*26ac0*/  FMUL.FTZ R127, R127, R250.reuse ;  /* 0x000000fa7f7f7220 */ /* 0x080fe20000410000 */
[-C--:B--2---:R-:W-:Y:S07]  /*26ad0*/  FMUL.FTZ R120, R124, R250.reuse ;  /* 0x000000fa7c787220 */ /* 0x084fee0000410000 */
[----:B------:R-:W1:Y:S01]  /*26ae0*/  MUFU.TANH R5, R126 ;  /* 0x0000007e00057308 */ /* 0x000e620000002400 */
[-C--:B---3--:R-:W-:Y:S01]  /*26af0*/  FMUL.FTZ R123, R125, R250.reuse ;  /* 0x000000fa7d7b7220 */ /* 0x088fe20000410000 */
[-C--:B------:R-:W-:Y:S01]  /*26b00*/  FMUL.FTZ R130, R130, R250.reuse ;  /* 0x000000fa82827220 */ /* 0x080fe20000410000 */
[-C--:B------:R-:W-:Y:S07]  /*26b10*/  FMUL.FTZ R131, R131, R250.reuse ;  /* 0x000000fa83837220 */ /* 0x080fee0000410000 */
[----:B------:R-:W2:Y:S10]  /*26b20*/  MUFU.TANH R4, R127 ;  /* 0x0000007f00047308 */ /* 0x000eb40000002400 */
[----:B------:R-:W-:Y:S01]  /*26b30*/  MUFU.TANH R53, R53 ;  /* 0x0000003500357308 */ /* 0x000fe20000002400 */
[----:B-1----:R1:W-:Y:S01]  /*26b40*/  STL [R1], R5 ;  /* 0x0000000501007387 */ /* 0x0023e20000100800 */
[-C--:B------:R-:W-:Y:S08]  /*26b50*/  FMUL.FTZ R126, R128, R250.reuse ;  /* 0x000000fa807e7220 */ /* 0x080ff00000410000 */
[----:B------:R-:W-:Y:S01]  /*26b60*/  MUFU.TANH R50, R50 ;  /* 0x0000003200327308 */ /* 0x000fe20000002400 */
[----:B--2---:R2:W-:Y:S09]  /*26b70*/  STL [R1+0x4], R4 ;  /* 0x0000040401007387 */ /* 0x0045f20000100800 */
[----:B------:R-:W-:Y:S10]  /*26b80*/  MUFU.TANH R51, R51 ;  /* 0x0000003300337308 */ /* 0x000ff40000002400 */
[----:B------:R-:W-:Y:S01]  /*26b90*/  MUFU.TANH R56, R56 ;  /* 0x0000003800387308 */ /* 0x000fe20000002400 */
[----:B-1----:R-:W-:Y:S09]  /*26ba0*/  FMUL.FTZ R5, R129, R250 ;  /* 0x000000fa81057220 */ /* 0x002ff20000410000 */
[----:B------:R-:W-:Y:S10]  /*26bb0*/  MUFU.TANH R57, R57 ;  /* 0x0000003900397308 */ /* 0x000ff40000002400 */
[----:B--2---:R-:W1:Y:S10]  /*26bc0*/  MUFU.TANH R4, R130 ;  /* 0x0000008200047308 */ /* 0x004e740000002400 */
        /* <DEDUP_REMOVED lines=70> */
[----:B------:R-:W-:Y:S03]  /*27030*/  BSSY.RECONVERGENT B0, `(.L_x_3734) ;  /* 0x000004c000007945 */ /* 0x000fe60003800200 */
        /* <DEDUP_REMOVED lines=32> */
[----:B------:R-:W-:Y:S04]  /*27240*/  IMAD.HI.U32 R61, R101, R7, RZ ;  /* 0x00000007653d7227 */ /* 0x000fe800078e00ff */
[-C--:B------:R-:W-:Y:S02]  /*27250*/  IMAD R7, R61, R10.reuse, R7 ;  /* 0x0000000a3d077224 */ /* 0x080fe400078e0207 */
        /* <DEDUP_REMOVED lines=17> */
[C---:B------:R-:W-:Y:S02]  /*27370*/  SEL R61, R6.reuse, R61, !P5 ;  /* 0x0000003d063d7207 */ /* 0x040fe40006800000 */
[----:B------:R-:W-:Y:S04]  /*27380*/  @!P4 IADD3 R101, PT, PT, -R101, RZ, RZ ;  /* 0x000000ff6565c210 */ /* 0x000fe80007ffe1ff */
        /* <DEDUP_REMOVED lines=22> */
.L_x_3735:
[----:B------:R-:W-:Y:S05]  /*274f0*/  BSYNC.RECONVERGENT B0 ;  /* 0x0000000000007941 */ /* 0x000fea0003800200 */
.L_x_3734:
[----:B------:R-:W-:Y:S01]  /*27500*/  @!P3 IMAD.MOV.U32 R229, RZ, RZ, R227 ;  /* 0x000000ffffe5b224 */ /* 0x000fe200078e00e3 */
[-C--:B------:R-:W-:Y:S02]  /*27510*/  @!P3 LEA R60, P0, R222, R228.reuse, 0x5 ;  /* 0x000000e4de3cb211 */ /* 0x080fe400078028ff */
[--C-:B------:R-:W-:Y:S02]  /*27520*/  IADD3 R10, P6, P5, R4, R228, R4.reuse ;  /* 0x000000e4040a7210 */ /* 0x100fe40007dde004 */
[----:B------:R-:W-:Y:S01]  /*27530*/  @!PT LDS RZ, [RZ] ;  /* 0x00000000fffff984 */ /* 0x000fe20000000800 */
[----:B------:R-:W-:Y:S01]  /*27540*/  @!PT LDS RZ, [RZ] ;  /* 0x00000000fffff984 */ /* 0x000fe20000000800 */
[----:B------:R-:W-:Y:S01]  /*27550*/  @!PT LDS RZ, [RZ] ;  /* 0x00000000fffff984 */ /* 0x000fe20000000800 */
[----:B------:R1:W-:Y:S01]  /*27560*/  @!P3 LDGSTS.E.BYPASS.LTC128B.128 [R247+0x2000], desc[UR4][R228.64] ;  /* 0x02000000e4f7bfae */ /* 0x0003e2000b981a04 */
[-CC-:B------:R-:W-:Y:S02]  /*27570*/  @!P3 LEA.HI.X R61, R222, R227.reuse, R223.reuse, 0x5, P0 ;  /* 0x000000e3de3db211 */ /* 0x180fe400000f2cdf */
[----:B------:R-:W-:Y:S01]  /*27580*/  IADD3 R124, P4, P0, R4, R10, R4 ;  /* 0x0000000a047c7210 */ /* 0x000fe2000789e004 */
[----:B------:R2:W-:Y:S01]  /*27590*/  @P3 STS.128 [R247+0x2000], RZ ;  /* 0x002000fff7003388 */ /* 0x0005e20000000c00 */
[----:B------:R-:W-:Y:S03]  /*275a0*/  SHF.L.U64.HI R6, R222, 0x5, R223 ;  /* 0x00000005de067819 */ /* 0x000fe600000102df */
[----:B------:R-:W-:Y:S01]  /*275b0*/  @!PT LDS RZ, [RZ] ;  /* 0x00000000fffff984 */ /* 0x000fe20000000800 */
[----:B------:R-:W-:Y:S01]  /*275c0*/  @!PT LDS RZ, [RZ] ;  /* 0x00000000fffff984 */ /* 0x000fe20000000800 */
[----:B------:R-:W-:Y:S01]  /*275d0*/  @!PT LDS RZ, [RZ] ;  /* 0x00000000fffff984 */ /* 0x000fe20000000800 */
[----:B------:R3:W-:Y:S01]  /*275e0*/  @!P3 LDGSTS.E.BYPASS.LTC128B.128 [R247+0x2800], desc[UR4][R60.64] ;  /* 0x028000003cf7bfae */ /* 0x0007e2000b981a04 */
[--C-:B------:R-:W-:Y:S02]  /*275f0*/  IADD3.X R11, PT, PT, R6, R227, R6.reuse, P6, P5 ;  /* 0x000000e3060b7210 */ /* 0x100fe400037ea406 */
[-C--:B------:R-:W-:Y:S01]  /*27600*/  IADD3 R112, P5, PT, R124, R4.reuse, RZ ;  /* 0x000000047c707210 */ /* 0x080fe20007fbe0ff */
[----:B------:R2:W-:Y:S01]  /*27610*/  @P3 STS.128 [R247+0x2800], RZ ;  /* 0x002800fff7003388 */ /* 0x0005e20000000c00 */
[--C-:B------:R-:W-:Y:S02]  /*27620*/  IADD3.X R125, PT, PT, R6, R11, R6.reuse, P4, P0 ;  /* 0x0000000b067d7210 */ /* 0x100fe400027e0406 */
[-C--:B------:R-:W-:Y:S01]  /*27630*/  @!P3 IADD3 R128, P4, PT, R10, R4.reuse, RZ ;  /* 0x000000040a80b210 */ /* 0x080fe20007f9e0ff */
[----:B------:R-:W-:Y:S01]  /*27640*/  @!PT LDS RZ, [RZ] ;  /* 0x00000000fffff984 */ /* 0x000fe20000000800 */
[----:B------:R-:W-:Y:S01]  /*27650*/  @!PT LDS RZ, [RZ] ;  /* 0x00000000fffff984 */ /* 0x000fe20000000800 */
[----:B------:R-:W-:Y:S01]  /*27660*/  @!PT LDS RZ, [RZ] ;  /* 0x00000000fffff984 */ /* 0x000fe20000000800 */
[----:B------:R4:W-:Y:S01]  /*27670*/  @!P3 LDGSTS.E.BYPASS.LTC128B.128 [R247+0x3000], desc[UR4][R10.64] ;  /* 0x030000000af7bfae */ /* 0x0009e2000b981a04 */
[-C--:B------:R-:W-:Y:S01]  /*27680*/  IADD3 R100, P0, PT, R112, R4.reuse, RZ ;  /* 0x0000000470647210 */ /* 0x080fe20007f1e0ff */
[--C-:B------:R-:W-:Y:S02]  /*27690*/  IMAD.X R113, R125, 0x1, R6.reuse, P5 ;  /* 0x000000017d717824 */ /* 0x100fe400028e0606 */
[----:B------:R2:W-:Y:S01]  /*276a0*/  @P3 STS.128 [R247+0x3000], RZ ;  /* 0x003000fff7003388 */ /* 0x0005e20000000c00 */
[--C-:B------:R-:W-:Y:S02]  /*276b0*/  @!P3 IMAD.X R129, R11, 0x1, R6.reuse, P4 ;  /* 0x000000010b81b824 */ /* 0x100fe400020e0606 */
[--C-:B------:R-:W-:Y:S03]  /*276c0*/  IMAD.X R101, R113, 0x1, R6.reuse, P0 ;  /* 0x0000000171657824 */ /* 0x100fe600000e0606 */
[----:B------:R-:W-:Y:S01]  /*276d0*/  @!PT LDS RZ, [RZ] ;  /* 0x00000000fffff984 */ /* 0x000fe20000000800 */
[----:B------:R-:W-:Y:S01]  /*276e0*/  @!PT LDS RZ, [RZ] ;  /* 0x00000000fffff984 */ /* 0x000fe20000000800 */
[----:B------:R-:W-:Y:S01]  /*276f0*/  @!PT LDS RZ, [RZ] ;  /* 0x00000000fffff984 */ /* 0x000fe20000000800 */
[----:B------:R5:W-:Y:S01]  /*27700*/  @!P3 LDGSTS.E.BYPASS.LTC128B.128 [R247+0x3800], desc[UR4][R128.64] ;  /* 0x0380000080f7bfae */ /* 0x000be2000b981a04 */
[----:B-1----:R-:W-:Y:S03]  /*27710*/  LOP3.LUT R229, R167, 0x38, RZ, 0xc0, !PT ;  /* 0x00000038a7e57812 */ /* 0x002fe600078ec0ff */
[----:B------:R2:W-:Y:S04]  /*27720*/  @P3 STS.128 [R247+0x3800], RZ ;  /* 0x003800fff7003388 */ /* 0x0005e80000000c00 */
[----:B------:R-:W-:Y:S01]  /*27730*/  @!PT LDS RZ, [RZ] ;  /* 0x00000000fffff984 */ /* 0x000fe20000000800 */
[----:B------:R-:W-:Y:S01]  /*27740*/  @!PT LDS RZ, [RZ] ;  /* 0x00000000fffff984 */ /* 0x000fe20000000800 */
[----:B------:R-:W-:Y:S01]  /*27750*/  @!PT LDS RZ, [RZ] ;  /* 0x00000000fffff984 */ /* 0x000fe20000000800 */
[----:B------:R1:W-:Y:S01]  /*27760*/  @!P3 LDGSTS.E.BYPASS.LTC128B.128 [R247+0x4000], desc[UR4][R124.64] ;  /* 0x040000007cf7bfae */ /* 0x0003e2000b981a04 */
[-C--:B---3--:R-:W-:Y:S03]  /*27770*/  IADD3 R60, P4, PT, R100, R4.reuse, RZ ;  /* 0x00000004643c7210 */ /* 0x088fe60007f9e0ff */
[----:B------:R2:W-:Y:S02]  /*27780*/  @P3 STS.128 [R247+0x4000], RZ ;  /* 0x004000fff7003388 */ /* 0x0005e40000000c00 */
[--C-:B------:R-:W-:Y:S02]  /*27790*/  IMAD.X R61, R101, 0x1, R6.reuse, P4 ;  /* 0x00000001653d7824 */ /* 0x100fe400020e0606 */
[----:B------:R-:W-:Y:S01]  /*277a0*/  @!PT LDS RZ, [RZ] ;  /* 0x00000000fffff984 */ /* 0x000fe20000000800 */
[----:B------:R-:W-:Y:S01]  /*277b0*/  @!PT LDS RZ, [RZ] ;  /* 0x00000000fffff984 */ /* 0x000fe20000000800 */
[----:B------:R-:W-:Y:S01]  /*277c0*/  @!PT LDS RZ, [RZ] ;  /* 0x00000000fffff984 */ /* 0x000fe20000000800 */
[----:B------:R3:W-:Y:S01]  /*277d0*/  @!P3 LDGSTS.E.BYPASS.LTC128B.128 [R247+0x4800], desc[UR4][R112.64] ;  /* 0x0480000070f7bfae */ /* 0x0007e2000b981a04 */
[-C--:B----4-:R-:W-:Y:S03]  /*277e0*/  IADD3 R10, P0, PT, R60, R4.reuse, RZ ;  /* 0x000000043c0a7210 */ /* 0x090fe60007f1e0ff */
[----:B------:R2:W-:Y:S02]  /*277f0*/  @P3 STS.128 [R247+0x4800], RZ ;  /* 0x004800fff7003388 */ /* 0x0005e40000000c00 */
[--C-:B------:R-:W-:Y:S02]  /*27800*/  IMAD.X R11, R61, 0x1, R6.reuse, P0 ;  /* 0x000000013d0b7824 */ /* 0x100fe400000e0606 */
        /* <DEDUP_REMOVED lines=65> */
.L_x_3733:
[----:B------:R-:W-:Y:S05]  /*27c20*/  BSYNC.RECONVERGENT B1 ;  /* 0x0000000000017941 */ /* 0x000fea0003800200 */
.L_x_3732:
[----:B--2---:R-:W-:Y:S01]  /*27c30*/  LOP3.LUT R10, R0, 0x200, R2, 0xf8, !PT ;  /* 0x00000200000a7812 */ /* 0x004fe200078ef802 */
[----:B------:R2:W-:Y:S01]  /*27c40*/  STL [R1+0x34], R229 ;  /* 0x000034e501007387 */ /* 0x0005e20000100800 */
[----:B------:R-:W-:Y:S01]  /*27c50*/  IMAD.SHL.U32 R61, R167, 0x2, RZ ;  /* 0x00000002a73d7824 */ /* 0x000fe200078e00ff */
[----:B------:R-:W3:Y:S01]  /*27c60*/  S2UR UR6, SR_CgaCtaId ;  /* 0x00000000000679c3 */ /* 0x000ee20000008800 */
[----:B------:R-:W-:Y:S01]  /*27c70*/  UMOV UR7, 0x400 ;  /* 0x0000040000077882 */ /* 0x000fe20000000000 */
[----:B------:R4:W-:Y:S02]  /*27c80*/  STL [R1+0x30], R228 ;  /* 0x000030e401007387 */ /* 0x0009e40000100800 */
[----:B------:R-:W-:Y:S02]  /*27c90*/  LOP3.LUT R60, R61, 0x6, RZ, 0xc0, !PT ;  /* 0x000000063d3c7812 */ /* 0x000fe400078ec0ff */
[----:B------:R-:W-:Y:S03]  /*27ca0*/  STL [R1+0x2c], R227 ;  /* 0x00002ce301007387 */ /* 0x000fe60000100800 */
[----:B-1----:R-:W-:Y:S01]  /*27cb0*/  IMAD R4, R246, 0x100, R60 ;  /* 0x00000100f6047824 */ /* 0x002fe200078e023c */
[----:B------:R1:W-:Y:S03]  /*27cc0*/  STL [R1+0x28], R225 ;  /* 0x000028e101007387 */ /* 0x0003e60000100800 */
[C---:B------:R-:W-:Y:S01]  /*27cd0*/  VIADD R11, R4.reuse, 0x1 ;  /* 0x00000001040b7836 */ /* 0x040fe20000000000 */
[CC--:B------:R-:W-:Y:S01]  /*27ce0*/  ISETP.GE.AND P4, PT, R4.reuse, R245.reuse, PT ;  /* 0x000000f50400720c */ /* 0x0c0fe20003f86270 */
[----:B------:R1:W-:Y:S01]  /*27cf0*/  STL [R1+0x24], R224 ;  /* 0x000024e001007387 */ /* 0x0003e20000100800 */
[CC--:B------:R-:W-:Y:S01]  /*27d00*/  ISETP.GE.AND P0, PT, R4.reuse, R242.reuse, PT ;  /* 0x000000f20400720c */ /* 0x0c0fe20003f06270 */
[----:B------:R-:W-:Y:S01]  /*27d10*/  VIADD R232, R4, 0x18 ;  /* 0x0000001804e87836 */ /* 0x000fe20000000000 */
[-C--:B------:R-:W-:Y:S01]  /*27d20*/  ISETP.GE.AND P3, PT, R11, R245.reuse, PT ;  /* 0x000000f50b00720c */ /* 0x080fe20003f66270 */
[----:B------:R1:W-:Y:S01]  /*27d30*/  STL [R1+0x20], R223 ;  /* 0x000020df01007387 */ /* 0x0003e20000100800 */
[----:B------:R-:W-:Y:S01]  /*27d40*/  FSEL R174, R174, -INF , P4 ;  /* 0xff800000aeae7808 */ /* 0x000fe20002000000 */
[C---:B------:R-:W-:Y:S02]  /*27d50*/  VIADD R252, R4.reuse, 0x10 ;  /* 0x0000001004fc7836 */ /* 0x040fe40000000000 */
[----:B------:R-:W-:Y:S01]  /*27d60*/  STL [R1+0x1c], R222 ;  /* 0x00001cde01007387 */ /* 0x000fe20000100800 */
[----:B--2---:R-:W-:Y:S01]  /*27d70*/  VIADD R229, R4, 0x9 ;  /* 0x0000000904e57836 */ /* 0x004fe20000000000 */
[----:B---3--:R-:W-:Y:S01]  /*27d80*/  ULEA UR6, UR6, UR7, 0x18 ;  /* 0x0000000706067291 */ /* 0x008fe2000f8ec0ff */
[-C--:B------:R-:W-:Y:S01]  /*27d90*/  ISETP.GE.AND P4, PT, R252, R245.reuse, PT ;  /* 0x000000f5fc00720c */ /* 0x080fe20003f86270 */
[----:B------:R2:W-:Y:S01]  /*27da0*/  STL [R1+0x18], R218 ;  /* 0x000018da01007387 */ /* 0x0005e20000100800 */
[C---:B----4-:R-:W-:Y:S01]  /*27db0*/  VIADD R228, R4.reuse, 0x8 ;  /* 0x0000000804e47836 */ /* 0x050fe20000000000 */
[-C--:B------:R-:W-:Y:S01]  /*27dc0*/  ISETP.GE.AND P5, PT, R229, R245.reuse, PT ;  /* 0x000000f5e500720c */ /* 0x080fe20003fa6270 */
[----:B------:R-:W-:Y:S01]  /*27dd0*/  VIADD R250, R4, 0x49 ;  /* 0x0000004904fa7836 */ /* 0x000fe20000000000 */
[----:B------:R-:W-:Y:S01]  /*27de0*/  FSEL R167, R170, -INF , P4 ;  /* 0xff800000aaa77808 */ /* 0x000fe20002000000 */
[----:B------:R3:W-:Y:S01]  /*27df0*/  STL [R1+0x14], R217 ;  /* 0x000014d901007387 */ /* 0x0007e20000100800 */
[-C--:B------:R-:W-:Y:S01]  /*27e00*/  ISETP.GE.AND P6, PT, R228, R245.reuse, PT ;  /* 0x000000f5e400720c */ /* 0x080fe20003fc6270 */
[C---:B------:R-:W-:Y:S02]  /*27e10*/  VIADD R203, R4.reuse, 0x19 ;  /* 0x0000001904cb7836 */ /* 0x040fe40000000000 */
[----:B------:R4:W-:Y:S01]  /*27e20*/  STL [R1+0x10], R216 ;  /* 0x000010d801007387 */ /* 0x0009e20000100800 */
[C---:B------:R-:W-:Y:S02]  /*27e30*/  VIADD R233, R4.reuse, 0x11 ;  /* 0x0000001104e97836 */ /* 0x040fe40000000000 */
[C---:B-1----:R-:W-:Y:S02]  /*27e40*/  VIADD R225, R4.reuse, 0x38 ;  /* 0x0000003804e17836 */ /* 0x042fe40000000000 */
[C---:B------:R-:W-:Y:S02]  /*27e50*/  VIADD R224, R4.reuse, 0x31 ;  /* 0x0000003104e07836 */ /* 0x040fe40000000000 */
[C---:B------:R-:W-:Y:S02]  /*27e60*/  VIADD R227, R4.reuse, 0x41 ;  /* 0x0000004104e37836 */ /* 0x040fe40000000000 */
[C---:B------:R-:W-:Y:S02]  /*27e70*/  VIADD R223, R4.reuse, 0x30 ;  /* 0x0000003004df7836 */ /* 0x040fe40000000000 */
[C---:B------:R-:W-:Y:S02]  /*27e80*/  VIADD R210, R4.reuse, 0x59 ;  /* 0x0000005904d27836 */ /* 0x040fe40000000000 */
[C---:B------:R-:W-:Y:S02]  /*27e90*/  VIADD R201, R4.reuse, 0x70 ;  /* 0x0000007004c97836 */ /* 0x040fe40000000000 */
[C---:B------:R-:W-:Y:S01]  /*27ea0*/  VIADD R221, R4.reuse, 0x50 ;  /* 0x0000005004dd7836 */ /* 0x040fe20000000000 */
[----:B--2---:R-:W-:Y:S01]  /*27eb0*/  FSEL R218, R175, -INF , P3 ;  /* 0xff800000afda7808 */ /* 0x004fe20001800000 */
[C---:B------:R-:W-:Y:S01]  /*27ec0*/  VIADD R200, R4.reuse, 0x71 ;  /* 0x0000007104c87836 */ /* 0x040fe20000000000 */
[-C--:B------:R-:W-:Y:S01]  /*27ed0*/  ISETP.GE.AND P3, PT, R233, R245.reuse, PT ;  /* 0x000000f5e900720c */ /* 0x080fe20003f66270 */
[----:B------:R-:W-:Y:S01]  /*27ee0*/  VIADD R193, R4, 0x81 ;  /* 0x0000008104c17836 */ /* 0x000fe20000000000 */
[----:B---3--:R-:W-:Y:S01]  /*27ef0*/  FSEL R217, R176, -INF , P6 ;  /* 0xff800000b0d97808 */ /* 0x008fe20003000000 */
[----:B------:R-:W-:Y:S01]  /*27f00*/  VIADD R191, R4, 0x88 ;  /* 0x0000008804bf7836 */ /* 0x000fe20000000000 */
[-C--:B------:R-:W-:Y:S01]  /*27f10*/  ISETP.GE.AND P6, PT, R232, R245.reuse, PT ;  /* 0x000000f5e800720c */ /* 0x080fe20003fc6270 */
[C---:B------:R-:W-:Y:S01]  /*27f20*/  VIADD R196, R4.reuse, 0x28 ;  /* 0x0000002804c47836 */ /* 0x040fe20000000000 */
[----:B----4-:R-:W-:Y:S01]  /*27f30*/  FSEL R216, R177, -INF , P5 ;  /* 0xff800000b1d87808 */ /* 0x010fe20002800000 */
        /* <DEDUP_REMOVED lines=97> */
[-C--:B------:R-:W-:Y:S02]  /*28550*/  ISETP.GE.AND P5, PT, R214, R245.reuse, PT ;  /* 0x000000f5d600720c */ /* 0x080fe40003fa6270 */
        /* <DEDUP_REMOVED lines=8> */
[----:B------:R-:W-:Y:S01]  /*285e0*/  FSEL R40, R48, -INF , P0 ;  /* 0xff80000030287808 */ /* 0x000fe20000000000 */
[----:B------:R-:W-:Y:S01]  /*285f0*/  IMAD.MOV.U32 R48, RZ, RZ, R171 ;  /* 0x000000ffff307224 */ /* 0x000fe200078e00ab */
[-C--:B------:R-:W-:Y:S02]  /*28600*/  ISETP.GE.AND P4, PT, R186, R245.reuse, PT ;  /* 0x000000f5ba00720c */ /* 0x080fe40003f86270 */
[-C--:B------:R-:W-:Y:S02]  /*28610*/  ISETP.GE.AND P5, PT, R205, R245.reuse, PT ;  /* 0x000000f5cd00720c */ /* 0x080fe40003fa6270 */
[-C--:B------:R-:W-:Y:S02]  /*28620*/  ISETP.GE.AND P0, PT, R202, R245.reuse, PT ;  /* 0x000000f5ca00720c */ /* 0x080fe40003f06270 */
[----:B------:R-:W-:Y:S01]  /*28630*/  FSEL R171, R89, -INF , P6 ;  /* 0xff80000059ab7808 */ /* 0x000fe20003000000 */
[----:B------:R-:W-:Y:S01]  /*28640*/  IMAD.MOV.U32 R89, RZ, RZ, R127 ;  /* 0x000000ffff597224 */ /* 0x000fe200078e007f */
[----:B------:R-:W-:Y:S01]  /*28650*/  FSEL R28, R56, -INF , P3 ;  /* 0xff800000381c7808 */ /* 0x000fe20001800000 */
[----:B------:R-:W-:Y:S01]  /*28660*/  IMAD.MOV.U32 R56, RZ, RZ, R17 ;  /* 0x000000ffff387224 */ /* 0x000fe200078e0011 */
[----:B------:R-:W-:Y:S02]  /*28670*/  FSEL R175, R73, -INF , P4 ;  /* 0xff80000049af7808 */ /* 0x000fe40002000000 */
[----:B------:R-:W-:Y:S01]  /*28680*/  FSEL R127, R92, -INF , P5 ;  /* 0xff8000005c7f7808 */ /* 0x000fe20002800000 */
[----:B------:R-:W-:Y:S01]  /*28690*/  IMAD.MOV.U32 R92, RZ, RZ, R49 ;  /* 0x000000ffff5c7224 */ /* 0x000fe200078e0031 */
[-C--:B------:R-:W-:Y:S01]  /*286a0*/  ISETP.GE.AND P3, PT, R194, R245.reuse, PT ;  /* 0x000000f5c200720c */ /* 0x080fe20003f66270 */
[----:B------:R-:W-:Y:S01]  /*286b0*/  IMAD.MOV.U32 R49, RZ, RZ, R37 ;  /* 0x000000ffff317224 */ /* 0x000fe200078e0025 */
[-C--:B------:R-:W-:Y:S02]  /*286c0*/  ISETP.GE.AND P4, PT, R213, R245.reuse, PT ;  /* 0x000000f5d500720c */ /* 0x080fe40003f86270 */
[-C--:B------:R-:W-:Y:S02]  /*286d0*/  ISETP.GE.AND P5, PT, R113, R245.reuse, PT ;  /* 0x000000f57100720c */ /* 0x080fe40003fa6270 */
[----:B------:R-:W-:Y:S01]  /*286e0*/  FSEL R203, R57, -INF , P0 ;  /* 0xff80000039cb7808 */ /* 0x000fe20000000000 */
[----:B------:R-:W-:Y:S01]  /*286f0*/  IMAD.MOV.U32 R57, RZ, RZ, R16 ;  /* 0x000000ffff397224 */ /* 0x000fe200078e0010 */
[-C--:B------:R-:W-:Y:S02]  /*28700*/  ISETP.GE.AND P0, PT, R192, R245.reuse, PT ;  /* 0x000000f5c000720c */ /* 0x080fe40003f06270 */
[----:B------:R-:W-:Y:S01]  /*28710*/  FSEL R228, R65, -INF , P3 ;  /* 0xff80000041e47808 */ /* 0x000fe20001800000 */
[----:B------:R-:W-:Y:S01]  /*28720*/  IMAD R65, R246, 0x100, R60 ;  /* 0x00000100f6417824 */ /* 0x000fe200078e023c */
[----:B------:R-:W-:Y:S02]  /*28730*/  FSEL R174, R84, -INF , P4 ;  /* 0xff80000054ae7808 */ /* 0x000fe40002000000 */
[----:B------:R-:W-:Y:S01]  /*28740*/  FSEL R36, R187, -INF , P5 ;  /* 0xff800000bb247808 */ /* 0x000fe20002800000 */
[----:B------:R-:W-:Y:S01]  /*28750*/  VIADD R65, R65, 0x8 ;  /* 0x0000000841417836 */ /* 0x000fe20000000000 */
[-C--:B------:R-:W-:Y:S02]  /*28760*/  ISETP.GE.AND P3, PT, R185, R245.reuse, PT ;  /* 0x000000f5b900720c */ /* 0x080fe40003f66270 */
[-C--:B------:R-:W-:Y:S02]  /*28770*/  ISETP.GE.AND P4, PT, R204, R245.reuse, PT ;  /* 0x000000f5cc00720c */ /* 0x080fe40003f86270 */
[-C--:B------:R-:W-:Y:S02]  /*28780*/  ISETP.GE.AND P5, PT, R121, R245.reuse, PT ;  /* 0x000000f57900720c */ /* 0x080fe40003fa6270 */
[----:B------:R-:W-:Y:S01]  /*28790*/  FSEL R178, R68, -INF , P0 ;  /* 0xff80000044b27808 */ /* 0x000fe20000000000 */
[----:B------:R-:W-:Y:S01]  /*287a0*/  IMAD.MOV.U32 R68, RZ, RZ, R2 ;  /* 0x000000ffff447224 */ /* 0x000fe200078e0002 */
[-C--:B------:R-:W-:Y:S02]  /*287b0*/  ISETP.GE.AND P0, PT, R184, R245.reuse, PT ;  /* 0x000000f5b800720c */ /* 0x080fe40003f06270 */
[----:B------:R-:W-:Y:S02]  /*287c0*/  FSEL R170, R76, -INF , P3 ;  /* 0xff8000004caa7808 */ /* 0x000fe40001800000 */
[----:B------:R-:W-:Y:S01]  /*287d0*/  FSEL R72, R93, -INF , P4 ;  /* 0xff8000005d487808 */ /* 0x000fe20002000000 */
[----:B------:R-:W-:Y:S01]  /*287e0*/  IMAD R93, R246, 0x100, R60 ;  /* 0x00000100f65d7824 */ /* 0x000fe200078e023c */
[----:B------:R-:W-:Y:S02]  /*287f0*/  FSEL R17, R110, -INF , P5 ;  /* 0xff8000006e117808 */ /* 0x000fe40002800000 */
        /* <DEDUP_REMOVED lines=12> */
[-C--:B------:R-:W-:Y:S01]  /*288c0*/  ISETP.GE.AND P5, PT, R65, R242.reuse, PT ;  /* 0x000000f24100720c */ /* 0x080fe20003fa6270 */
[----:B------:R-:W-:Y:S01]  /*288d0*/  IMAD R65, R246, 0x100, R60 ;  /* 0x00000100f6417824 */ /* 0x000fe200078e023c */
[----:B------:R-:W-:Y:S01]  /*288e0*/  FSEL R21, R88, -INF , P0 ;  /* 0xff80000058157808 */ /* 0x000fe20000000000 */
[----:B------:R-:W-:Y:S01]  /*288f0*/  IMAD.MOV.U32 R88, RZ, RZ, R85 ;  /* 0x000000ffff587224 */ /* 0x000fe200078e0055 */
[-C--:B------:R-:W-:Y:S01]  /*28900*/  ISETP.GE.AND P0, PT, R117, R245.reuse, PT ;  /* 0x000000f57500720c */ /* 0x080fe20003f06270 */
[----:B------:R-:W-:Y:S01]  /*28910*/  VIADD R65, R65, 0x9 ;  /* 0x0000000941417836 */ /* 0x000fe20000000000 */
[-C--:B------:R-:W-:Y:S01]  /*28920*/  ISETP.GE.AND P6, PT, R114, R245.reuse, PT ;  /* 0x000000f57200720c */ /* 0x080fe20003fc6270 */
[----:B------:R-:W-:Y:S01]  /*28930*/  IMAD.MOV.U32 R85, RZ, RZ, R68 ;  /* 0x000000ffff557224 */ /* 0x000fe200078e0044 */
[----:B------:R-:W-:Y:S01]  /*28940*/  FSEL R69, R180, -INF , P3 ;  /* 0xff800000b4457808 */ /* 0x000fe20001800000 */
[--C-:B------:R-:W-:Y:S01]  /*28950*/  IMAD R180, R246, 0x100, R60.reuse ;  /* 0x00000100f6b47824 */ /* 0x100fe200078e023c */
[----:B------:R-:W-:Y:S02]  /*28960*/  FSEL R81, R189, -INF , P4 ;  /* 0xff800000bd517808 */ /* 0x000fe40002000000 */
[-C--:B------:R-:W-:Y:S01]  /*28970*/  ISETP.GE.AND P3, PT, R125, R245.reuse, PT ;  /* 0x000000f57d00720c */ /* 0x080fe20003f66270 */
[----:B------:R-:W-:Y:S01]  /*28980*/  VIADD R180, R180, 0x18 ;  /* 0x00000018b4b47836 */ /* 0x000fe20000000000 */
        /* <DEDUP_REMOVED lines=18> */
[----:B------:R-:W-:Y:S02]  /*28ab0*/  ISETP.GE.AND P0, PT, R6, R245, PT ;  /* 0x000000f50600720c */ /* 0x000fe40003f06270 */
[----:B------:R-:W-:Y:S02]  /*28ac0*/  FSEL R0, R8, -INF , P6 ;  /* 0xff80000008007808 */ /* 0x000fe40003000000 */
[----:B------:R-:W-:Y:S02]  /*28ad0*/  FSEL R8, R123, -INF , P3 ;  /* 0xff8000007b087808 */ /* 0x000fe40001800000 */
[-C--:B------:R-:W-:Y:S02]  /*28ae0*/  ISETP.GE.AND P3, PT, R65, R242.reuse, PT ;  /* 0x000000f24100720c */ /* 0x080fe40003f66270 */
[----:B------:R-:W-:Y:S02]  /*28af0*/  FSEL R65, R126, -INF , P0 ;  /* 0xff8000007e417808 */ /* 0x000fe40000000000 */
[-C--:B------:R-:W-:Y:S01]  /*28b00*/  ISETP.GE.AND P0, PT, R93, R242.reuse, PT ;  /* 0x000000f25d00720c */ /* 0x080fe20003f06270 */
[--C-:B------:R-:W-:Y:S01]  /*28b10*/  IMAD R93, R246, 0x100, R60.reuse ;  /* 0x00000100f65d7824 */ /* 0x100fe200078e023c */
[----:B------:R-:W-:Y:S02]  /*28b20*/  FSEL R217, R217, -INF , !P5 ;  /* 0xff800000d9d97808 */ /* 0x000fe40006800000 */
[-C--:B------:R-:W-:Y:S01]  /*28b30*/  ISETP.GE.AND P6, PT, R11, R242.reuse, PT ;  /* 0x000000f20b00720c */ /* 0x080fe20003fc6270 */
[----:B------:R-:W-:Y:S01]  /*28b40*/  VIADD R93, R93, 0x19 ;  /* 0x000000195d5d7836 */ /* 0x000fe20000000000 */
[----:B------:R-:W-:Y:S02]  /*28b50*/  FSEL R167, R167, -INF , !P3 ;  /* 0xff800000a7a77808 */ /* 0x000fe40005800000 */
[----:B------:R-:W-:Y:S02]  /*28b60*/  FSEL R218, R218, -INF , !P6 ;  /* 0xff800000dada7808 */ /* 0x000fe40007000000 */
[-C--:B------:R-:W-:Y:S01]  /*28b70*/  ISETP.GE.AND P5, PT, R93, R242.reuse, PT ;  /* 0x000000f25d00720c */ /* 0x080fe20003fa6270 */
[--C-:B------:R-:W-:Y:S01]  /*28b80*/  IMAD R93, R246, 0x100, R60.reuse ;  /* 0x00000100f65d7824 */ /* 0x100fe200078e023c */
[-C--:B------:R-:W-:Y:S01]  /*28b90*/  ISETP.GE.AND P6, PT, R180, R242.reuse, PT ;  /* 0x000000f2b400720c */ /* 0x080fe20003fc6270 */
        /* <DEDUP_REMOVED lines=8> */
[-C--:B------:R-:W-:Y:S01]  /*28c20*/  ISETP.GE.AND P4, PT, R180, R242.reuse, PT ;  /* 0x000000f2b400720c */ /* 0x080fe20003f86270 */
[----:B------:R-:W-:Y:S01]  /*28c30*/  IMAD R180, R246, 0x100, R60 ;  /* 0x00000100f6b47824 */ /* 0x000fe200078e023c */
[----:B------:R-:W-:Y:S01]  /*28c40*/  FMNMX3.FTZ R9, R9, R217, R216, !PT ;  /* 0x000000d909097276 */ /* 0x000fe200078100d8 */
[----:B------:R-:W-:Y:S01]  /*28c50*/  VIADD R93, R93, 0x29 ;  /* 0x000000295d5d7836 */ /* 0x000fe20000000000 */
[----:B------:R-:W-:Y:S01]  /*28c60*/  FSEL R232, R232, -INF , !P6 ;  /* 0xff800000e8e87808 */ /* 0x000fe20007000000 */
[----:B------:R-:W-:Y:S01]  /*28c70*/  VIADD R180, R180, 0x28 ;  /* 0x00000028b4b47836 */ /* 0x000fe20000000000 */
        /* <DEDUP_REMOVED lines=14> */
[----:B------:R-:W-:Y:S02]  /*28d60*/  FSEL R56, R53, -INF , !P4 ;  /* 0xff80000035387808 */ /* 0x000fe40006000000 */
[----:B------:R-:W-:Y:S02]  /*28d70*/  ISETP.GE.AND P0, PT, R129, R242, PT ;  /* 0x000000f28100720c */ /* 0x000fe40003f06270 */
[----:B------:R-:W-:Y:S02]  /*28d80*/  FMNMX3.FTZ R9, R9, R88, R85, !PT ;  /* 0x0000005809097276 */ /* 0x000fe40007810055 */
        /* <DEDUP_REMOVED lines=11> */
[----:B------:R-:W-:Y:S01]  /*28e40*/  FMNMX3.FTZ R9, R9, R49, R48, !PT ;  /* 0x0000003109097276 */ /* 0x000fe20007810030 */
[----:B------:R1:W5:Y:S01]  /*28e50*/  LDL.LU R229, [R1+0x34] ;  /* 0x0000340001e57983 */ /* 0x0003620000300800 */
        /* <DEDUP_REMOVED lines=35> */
[----:B------:R-:W-:Y:S01]  /*29090*/  FSEL R190, R178, -INF , !P5 ;  /* 0xff800000b2be7808 */ /* 0x000fe20006800000 */
[C-C-:B------:R-:W-:Y:S01]  /*290a0*/  IMAD R178, R246.reuse, 0x100, R60.reuse ;  /* 0x00000100f6b27824 */ /* 0x140fe200078e023c */
[----:B------:R-:W-:Y:S01]  /*290b0*/  FSEL R189, R177, -INF , !P4 ;  /* 0xff800000b1bd7808 */ /* 0x000fe20006000000 */
[----:B------:R-:W-:Y:S01]  /*290c0*/  IMAD R177, R246, 0x100, R60 ;  /* 0x00000100f6b17824 */ /* 0x000fe200078e023c */
[----:B------:R-:W-:Y:S02]  /*290d0*/  ISETP.GE.AND P0, PT, R186, R242, PT ;  /* 0x000000f2ba00720c */ /* 0x000fe40003f06270 */
[----:B------:R-:W-:Y:S01]  /*290e0*/  FMNMX3.FTZ R9, R9, R196, R195, !PT ;  /* 0x000000c409097276 */ /* 0x000fe200078100c3 */
[----:B------:R-:W-:Y:S01]  /*290f0*/  VIADD R177, R177, 0x8 ;  /* 0x00000008b1b17836 */ /* 0x000fe20000000000 */
[-C--:B------:R-:W-:Y:S02]  /*29100*/  ISETP.GE.AND P5, PT, R184, R242.reuse, PT ;  /* 0x000000f2b800720c */ /* 0x080fe40003fa6270 */
[----:B------:R-:W-:Y:S02]  /*29110*/  FSEL R188, R176, -INF , !P3 ;  /* 0xff800000b0bc7808 */ /* 0x000fe40005800000 */
        /* <DEDUP_REMOVED lines=18> */
[----:B------:R-:W-:Y:S02]  /*29240*/  ISETP.GE.AND P5, PT, R211, R242, PT ;  /* 0x000000f2d300720c */ /* 0x000fe40003fa6270 */
[----:B------:R-:W-:Y:S02]  /*29250*/  FSEL R174, R174, -INF , !P0 ;  /* 0xff800000aeae7808 */ /* 0x000fe40004000000 */
[----:B------:R-:W-:Y:S02]  /*29260*/  FMNMX3.FTZ R9, R9, R180, R179, !PT ;  /* 0x000000b409097276 */ /* 0x000fe400078100b3 */
[-C--:B------:R-:W-:Y:S02]  /*29270*/  ISETP.GE.AND P0, PT, R204, R242.reuse, PT ;  /* 0x000000f2cc00720c */ /* 0x080fe40003f06270 */
[----:B------:R-:W-:Y:S02]  /*29280*/  FSEL R123, R69, -INF , !P6 ;  /* 0xff800000457b7808 */ /* 0x000fe40007000000 */
        /* <DEDUP_REMOVED lines=11> */
[----:B------:R-:W-:Y:S02]  /*29340*/  FSEL R102, R102, -INF , !P6 ;  /* 0xff80000066667808 */ /* 0x000fe40007000000 */
[-C--:B------:R-:W-:Y:S02]  /*29350*/  ISETP.GE.AND P5, PT, R117, R242.reuse, PT ;  /* 0x000000f27500720c */ /* 0x080fe40003fa6270 */
[-C--:B------:R-:W-:Y:S02]  /*29360*/  ISETP.GE.AND P4, PT, R103, R242.reuse, PT ;  /* 0x000000f26700720c */ /* 0x080fe40003f86270 */
[-C--:B------:R-:W-:Y:S02]  /*29370*/  ISETP.GE.AND P6, PT, R109, R242.reuse, PT ;  /* 0x000000f26d00720c */ /* 0x080fe40003fc6270 */
[----:B------:R-:W-:Y:S02]  /*29380*/  FSEL R104, R2, -INF , !P0 ;  /* 0xff80000002687808 */ /* 0x000fe40004000000 */
[----:B------:R-:W-:Y:S02]  /*29390*/  FMNMX3.FTZ R2, R9, R127, R126, !PT ;  /* 0x0000007f09027276 */ /* 0x000fe4000781007e */
[----:B------:R-:W-:Y:S02]  /*293a0*/  FSEL R120, R64, -INF , !P5 ;  /* 0xff80000040787808 */ /* 0x000fe40006800000 */
[----:B------:R-:W-:Y:S02]  /*293b0*/  FSEL R9, R0, -INF , !P4 ;  /* 0xff80000000097808 */ /* 0x000fe40006000000 */
[----:B------:R-:W-:Y:S02]  /*293c0*/  FSEL R76, R76, -INF , !P6 ;  /* 0xff8000004c4c7808 */ /* 0x000fe40007000000 */
[-C--:B------:R-:W-:Y:S02]  /*293d0*/  ISETP.GE.AND P5, PT, R124, R242.reuse, PT ;  /* 0x000000f27c00720c */ /* 0x080fe40003fa6270 */
[-C--:B------:R-:W-:Y:S02]  /*293e0*/  ISETP.GE.AND P3, PT, R113, R242.reuse, PT ;  /* 0x000000f27100720c */ /* 0x080fe40003f66270 */
        /* <DEDUP_REMOVED lines=8> */
[----:B------:R-:W-:Y:S02]  /*29470*/  ISETP.GE.AND P5, PT, R106, R242, PT ;  /* 0x000000f26a00720c */ /* 0x000fe40003fa6270 */
[C---:B------:R-:W-:Y:S01]  /*29480*/  ISETP.GE.AND P6, PT, R178.reuse, R244, PT ;  /* 0x000000f4b200720c */ /* 0x040fe20003fc6270 */
[----:B------:R-:W-:Y:S01]  /*29490*/  VIADD R178, R178, 0x9 ;  /* 0x00000009b2b27836 */ /* 0x000fe20000000000 */
[-C--:B------:R-:W-:Y:S02]  /*294a0*/  ISETP.GE.AND P0, PT, R111, R242.reuse, PT ;  /* 0x000000f26f00720c */ /* 0x080fe40003f06270 */
[----:B------:R-:W-:Y:S02]  /*294b0*/  FSEL R17, R17, -INF , !P3 ;  /* 0xff80000011117808 */ /* 0x000fe40005800000 */
[----:B------:R-:W-:Y:S02]  /*294c0*/  FSEL R16, R16, -INF , !P5 ;  /* 0xff80000010107808 */ /* 0x000fe40006800000 */
[----:B------:R-:W-:Y:S02]  /*294d0*/  FSEL R172, R172, -INF , P6 ;  /* 0xff800000acac7808 */ /* 0x000fe40003000000 */
[-C--:B------:R-:W-:Y:S02]  /*294e0*/  ISETP.GE.AND P3, PT, R101, R242.reuse, PT ;  /* 0x000000f26500720c */ /* 0x080fe40003f66270 */
[----:B------:R-:W-:Y:S02]  /*294f0*/  FSEL R81, R81, -INF , !P0 ;  /* 0xff80000051517808 */ /* 0x000fe40004000000 */
[----:B------:R-:W-:Y:S02]  /*29500*/  ISETP.GE.AND P5, PT, R7, R242, PT ;  /* 0x000000f20700720c */ /* 0x000fe40003fa6270 */
[----:B------:R-:W-:Y:S02]  /*29510*/  ISETP.GE.AND P0, PT, R4, R245, PT ;  /* 0x000000f50400720c */ /* 0x000fe40003f06270 */
[----:B------:R-:W-:Y:S01]  /*29520*/  ISETP.GE.AND P6, PT, R178, R244, PT ;  /* 0x000000f4b200720c */ /* 0x000fe20003fc6270 */
[--C-:B------:R-:W-:Y:S01]  /*29530*/  IMAD R178, R246, 0x100, R60.reuse ;  /* 0x00000100f6b27824 */ /* 0x100fe200078e023c */
[----:B------:R-:W-:Y:S02]  /*29540*/  FSEL R8, R8, -INF , !P5 ;  /* 0xff80000008087808 */ /* 0x000fe40006800000 */
[----:B------:R-:W-:Y:S01]  /*29550*/  FSEL R73, R73, -INF , !P3 ;  /* 0xff80000049497808 */ /* 0x000fe20005800000 */
[----:B------:R-:W-:Y:S01]  /*29560*/  VIADD R178, R178, 0x11 ;  /* 0x00000011b2b27836 */ /* 0x000fe20000000000 */
[----:B------:R-:W-:Y:S02]  /*29570*/  ISETP.GE.AND P3, PT, R4, R242, PT ;  /* 0x000000f20400720c */ /* 0x000fe40003f66270 */
[----:B------:R-:W-:Y:S02]  /*29580*/  FSEL R5, R5, -INF , P0 ;  /* 0xff80000005057808 */ /* 0x000fe40000000000 */
[-C--:B------:R-:W-:Y:S01]  /*29590*/  ISETP.GE.AND P5, PT, R177, R244.reuse, PT ;  /* 0x000000f4b100720c */ /* 0x080fe20003fa6270 */
[--C-:B------:R-:W-:Y:S01]  /*295a0*/  IMAD R177, R246, 0x100, R60.reuse ;  /* 0x00000100f6b17824 */ /* 0x100fe200078e023c */
[----:B------:R-:W-:Y:S02]  /*295b0*/  FSEL R5, R5, -INF , !P3 ;  /* 0xff80000005057808 */ /* 0x000fe40005800000 */
[----:B------:R-:W-:Y:S01]  /*295c0*/  FSEL R168, R168, -INF , P5 ;  /* 0xff800000a8a87808 */ /* 0x000fe20002800000 */
[----:B------:R-:W-:Y:S01]  /*295d0*/  VIADD R177, R177, 0x10 ;  /* 0x00000010b1b17836 */ /* 0x000fe20000000000 */
[-C--:B------:R-:W-:Y:S02]  /*295e0*/  ISETP.GE.AND P3, PT, R11, R244.reuse, PT ;  /* 0x000000f40b00720c */ /* 0x080fe40003f66270 */
[-C--:B------:R-:W-:Y:S01]  /*295f0*/  ISETP.GE.AND P5, PT, R178, R244.reuse, PT ;  /* 0x000000f4b200720c */ /* 0x080fe20003fa6270 */
[--C-:B------:R-:W-:Y:S01]  /*29600*/  IMAD R178, R246, 0x100, R60.reuse ;  /* 0x00000100f6b27824 */ /* 0x100fe200078e023c */
[----:B------:R-:W-:Y:S02]  /*29610*/  FSEL R173, R173, -INF , P3 ;  /* 0xff800000adad7808 */ /* 0x000fe40001800000 */
[-C--:B------:R-:W-:Y:S01]  /*29620*/  ISETP.GE.AND P3, PT, R177, R244.reuse, PT ;  /* 0x000000f4b100720c */ /* 0x080fe20003f66270 */
[----:B------:R-:W-:Y:S01]  /*29630*/  VIADD R178, R178, 0x19 ;  /* 0x00000019b2b27836 */ /* 0x000fe20000000000 */
[----:B------:R-:W-:Y:S01]  /*29640*/  FSEL R169, R169, -INF , P6 ;  /* 0xff800000a9a97808 */ /* 0x000fe20003000000 */
[--C-:B------:R-:W-:Y:S01]  /*29650*/  IMAD R177, R246, 0x100, R60.reuse ;  /* 0x00000100f6b17824 */ /* 0x100fe200078e023c */
[----:B------:R-:W-:Y:S02]  /*29660*/  FSEL R80, R12, -INF , P3 ;  /* 0xff8000000c507808 */ /* 0x000fe40001800000 */
[-C--:B------:R-:W-:Y:S01]  /*29670*/  ISETP.GE.AND P3, PT, R178, R244.reuse, PT ;  /* 0x000000f4b200720c */ /* 0x080fe20003f66270 */
[----:B------:R-:W-:Y:S01]  /*29680*/  VIADD R177, R177, 0x18 ;  /* 0x00000018b1b17836 */ /* 0x000fe20000000000 */
[----:B------:R-:W-:Y:S01]  /*29690*/  FSEL R77, R13, -INF , P5 ;  /* 0xff8000000d4d7808 */ /* 0x000fe20002800000 */
[C-C-:B------:R-:W-:Y:S01]  /*296a0*/  IMAD R178, R246.reuse, 0x100, R60.reuse ;  /* 0x00000100f6b27824 */ /* 0x140fe200078e023c */
[----:B------:R-:W-:Y:S02]  /*296b0*/  FSEL R69, R15, -INF , P3 ;  /* 0xff8000000f457808 */ /* 0x000fe40001800000 */
[----:B------:R-:W-:Y:S01]  /*296c0*/  ISETP.GE.AND P6, PT, R177, R244, PT ;  /* 0x000000f4b100720c */ /* 0x000fe20003fc6270 */
[----:B------:R-:W-:Y:S01]  /*296d0*/  IMAD R177, R246, 0x100, R60 ;  /* 0x00000100f6b17824 */ /* 0x000fe200078e023c */
[----:B------:R-:W-:Y:S01]  /*296e0*/  FMNMX3.FTZ R2, R2, R123, R120, !PT ;  /* 0x0000007b02027276 */ /* 0x000fe20007810078 */
[----:B------:R-:W-:Y:S01]  /*296f0*/  VIADD R178, R178, 0x21 ;  /* 0x00000021b2b27836 */ /* 0x000fe20000000000 */
[----:B------:R-:W-:Y:S01]  /*29700*/  FSEL R72, R14, -INF , P6 ;  /* 0xff8000000e487808 */ /* 0x000fe20003000000 */
[----:B------:R-:W-:Y:S01]  /*29710*/  VIADD R177, R177, 0x20 ;  /* 0x00000020b1b17836 */ /* 0x000fe20000000000 */
[----:B------:R-:W-:Y:S01]  /*29720*/  FMNMX3.FTZ R2, R2, R110, R108, !PT ;  /* 0x0000006e02027276 */ /* 0x000fe2000781006c */
[--C-:B------:R-:W-:Y:S01]  /*29730*/  IMAD R14, R246, 0x100, R60.reuse ;  /* 0x00000100f60e7824 */ /* 0x100fe200078e023c */
[-C--:B------:R-:W-:Y:S01]  /*29740*/  ISETP.GE.AND P6, PT, R178, R244.reuse, PT ;  /* 0x000000f4b200720c */ /* 0x080fe20003fc6270 */
[C-C-:B------:R-:W-:Y:S01]  /*29750*/  IMAD R178, R246.reuse, 0x100, R60.reuse ;  /* 0x00000100f6b27824 */ /* 0x140fe200078e023c */
[-C--:B------:R-:W-:Y:S01]  /*29760*/  ISETP.GE.AND P5, PT, R177, R244.reuse, PT ;  /* 0x000000f4b100720c */ /* 0x080fe20003fa6270 */
[----:B------:R-:W-:Y:S01]  /*29770*/  IMAD R177, R246, 0x100, R60 ;  /* 0x00000100f6b17824 */ /* 0x000fe200078e023c */
[----:B------:R-:W-:Y:S01]  /*29780*/  FSEL R37, R19, -INF , P6 ;  /* 0xff80000013257808 */ /* 0x000fe20003000000 */
[----:B------:R-:W-:Y:S01]  /*29790*/  VIADD R178, R178, 0x29 ;  /* 0x00000029b2b27836 */ /* 0x000fe20000000000 */
[-C--:B------:R-:W-:Y:S01]  /*297a0*/  ISETP.GE.AND P6, PT, R223, R244.reuse, PT ;  /* 0x000000f4df00720c */ /* 0x080fe20003fc6270 */
[----:B------:R-:W-:Y:S01]  /*297b0*/  VIADD R177, R177, 0x28 ;  /* 0x00000028b1b17836 */ /* 0x000fe20000000000 */
[----:B------:R-:W-:Y:S01]  /*297c0*/  FSEL R64, R18, -INF , P5 ;  /* 0xff80000012407808 */ /* 0x000fe20002800000 */
[----:B------:R-:W-:Y:S01]  /*297d0*/  VIADD R14, R14, 0x8 ;  /* 0x000000080e0e7836 */ /* 0x000fe20000000000 */
[----:B------:R-:W-:Y:S02]  /*297e0*/  FSEL R19, R26, -INF , P6 ;  /* 0xff8000001a137808 */ /* 0x000fe40003000000 */
[----:B------:R-:W2:Y:S01]  /*297f0*/  LDL.LU R26, [R1] ;  /* 0x00000000011a7983 */ /* 0x000ea20000300800 */
[----:B------:R-:W-:Y:S02]  /*29800*/  ISETP.GE.AND P3, PT, R177, R244, PT ;  /* 0x000000f4b100720c */ /* 0x000fe40003f66270 */
[----:B------:R-:W-:Y:S01]  /*29810*/  FMNMX3.FTZ R2, R2, R104, R102, !PT ;  /* 0x0000006802027276 */ /* 0x000fe20007810066 */
[----:B------:R-:W3:Y:S01]  /*29820*/  LDL.LU R18, [R1+0x4] ;  /* 0x0000040001127983 */ /* 0x000ee20000300800 */
[----:B------:R-:W-:Y:S02]  /*29830*/  FSEL R36, R22, -INF , P3 ;  /* 0xff80000016247808 */ /* 0x000fe40001800000 */
[----:B------:R-:W-:Y:S01]  /*29840*/  FMNMX3.FTZ R2, R2, R84, R20, !PT ;  /* 0x0000005402027276 */ /* 0x000fe20007810014 */
[----:B------:R-:W4:Y:S01]  /*29850*/  LDL.LU R22, [R1+0x8] ;  /* 0x0000080001167983 */ /* 0x000f220000300800 */
[----:B------:R-:W-:Y:S02]  /*29860*/  ISETP.GE.AND P5, PT, R178, R244, PT ;  /* 0x000000f4b200720c */ /* 0x000fe40003fa6270 */
[----:B------:R-:W-:Y:S01]  /*29870*/  FMNMX3.FTZ R0, R2, R17, R81, !PT ;  /* 0x0000001102007276 */ /* 0x000fe20007810051 */
[----:B------:R-:W4:Y:S01]  /*29880*/  LDL.LU R15, [R1+0xc] ;  /* 0x00000c00010f7983 */ /* 0x000f220000300800 */
[----:B------:R-:W-:Y:S02]  /*29890*/  FSEL R23, R23, -INF , P5 ;  /* 0xff80000017177808 */ /* 0x000fe40002800000 */
[----:B------:R-:W-:Y:S02]  /*298a0*/  FMNMX3.FTZ R0, R0, R76, R16, !PT ;  /* 0x0000004c00007276 */ /* 0x000fe40007810010 */
[-C--:B------:R-:W-:Y:S02]  /*298b0*/  ISETP.GE.AND P5, PT, R225, R244.reuse, PT ;  /* 0x000000f4e100720c */ /* 0x080fe40003fa6270 */
[----:B------:R-:W-:Y:S02]  /*298c0*/  FMNMX3.FTZ R0, R0, R9, R73, !PT ;  /* 0x0000000900007276 */ /* 0x000fe40007810049 */
[----:B------:R-:W-:Y:S02]  /*298d0*/  ISETP.GE.AND P3, PT, R224, R244, PT ;  /* 0x000000f4e000720c */ /* 0x000fe40003f66270 */
[----:B------:R-:W-:Y:S02]  /*298e0*/  FMNMX3.FTZ R0, R0, R68, R8, !PT ;  /* 0x0000004400007276 */ /* 0x000fe40007810008 */
[----:B------:R-:W-:Y:S01]  /*298f0*/  FSEL R12, R30, -INF , P5 ;  /* 0xff8000001e0c7808 */ /* 0x000fe20002800000 */
[--C-:B------:R-:W-:Y:S01]  /*29900*/  IMAD R30, R246, 0x100, R60.reuse ;  /* 0x00000100f61e7824 */ /* 0x100fe200078e023c */
[----:B------:R-:W-:Y:S02]  /*29910*/  FMNMX3.FTZ R2, R0, R65, R5, !PT ;  /* 0x0000004100027276 */ /* 0x000fe40007810005 */
[-C--:B------:R-:W-:Y:S01]  /*29920*/  ISETP.GE.AND P5, PT, R227, R244.reuse, PT ;  /* 0x000000f4e300720c */ /* 0x080fe20003fa6270 */
[----:B------:R-:W-:Y:S01]  /*29930*/  VIADD R30, R30, 0x28 ;  /* 0x000000281e1e7836 */ /* 0x000fe20000000000 */
[----:B------:R-:W-:Y:S01]  /*29940*/  FSEL R13, R27, -INF , P3 ;  /* 0xff8000001b0d7808 */ /* 0x000fe20001800000 */
[----:B------:R-:W1:Y:S01]  /*29950*/  SHFL.BFLY PT, R0, R2, 0x2, 0x1f ;  /* 0x0c401f0002007f89 */ /* 0x000e6200000e0000 */
        /* <DEDUP_REMOVED lines=9> */
[----:B------:R-:W-:Y:S02]  /*299f0*/  ISETP.GE.AND P3, PT, R220, R244, PT ;  /* 0x000000f4dc00720c */ /* 0x000fe40003f66270 */
[----:B------:R-:W-:Y:S02]  /*29a00*/  FSEL R177, R46, -INF , P5 ;  /* 0xff8000002eb17808 */ /* 0x000fe40002800000 */
[----:B------:R-:W-:Y:S02]  /*29a10*/  FSEL R31, R31, -INF , P6 ;  /* 0xff8000001f1f7808 */ /* 0x000fe40003000000 */
[----:B-1----:R-:W-:Y:S02]  /*29a20*/  FMNMX.FTZ R0, R2, R0, !PT ;  /* 0x0000000002007209 */ /* 0x002fe40007810000 */
[-C--:B------:R-:W-:Y:S02]  /*29a30*/  ISETP.GE.AND P5, PT, R208, R244.reuse, PT ;  /* 0x000000f4d000720c */ /* 0x080fe40003fa6270 */
[-C--:B------:R-:W-:Y:S01]  /*29a40*/  ISETP.GE.AND P6, PT, R11, R243.reuse, PT ;  /* 0x000000f30b00720c */ /* 0x080fe20003fc6270 */
[----:B------:R-:W1:Y:S01]  /*29a50*/  SHFL.BFLY PT, R2, R0, 0x1, 0x1f ;  /* 0x0c201f0000027f89 */ /* 0x000e6200000e0000 */
[----:B------:R-:W-:Y:S02]  /*29a60*/  FSEL R11, R172, -INF , !P4 ;  /* 0xff800000ac0b7808 */ /* 0x000fe40006000000 */
        /* <DEDUP_REMOVED lines=10> */
[----:B------:R-:W-:Y:S02]  /*29b10*/  ISETP.GE.AND P5, PT, R194, R244, PT ;  /* 0x000000f4c200720c */ /* 0x000fe40003fa6270 */
[----:B-1----:R-:W-:Y:S02]  /*29b20*/  FMNMX.FTZ R2, R0, R2, !PT ;  /* 0x0000000200027209 */ /* 0x002fe40007810000 */
[----:B------:R-:W-:Y:S02]  /*29b30*/  FSEL R172, R47, -INF , P4 ;  /* 0xff8000002fac7808 */ /* 0x000fe40002000000 */
[C---:B------:R-:W-:Y:S02]  /*29b40*/  FSETP.NEU.FTZ.AND P0, PT, R2.reuse, -INF , PT ;  /* 0xff8000000200780b */ /* 0x040fe40003f1d000 */
[----:B------:R-:W-:Y:S02]  /*29b50*/  FSEL R55, R55, -INF , P3 ;  /* 0xff80000037377808 */ /* 0x000fe40001800000 */
[----:B------:R-:W-:Y:S02]  /*29b60*/  FSEL R0, R2, RZ, P0 ;  /* 0x000000ff02007208 */ /* 0x000fe40000000000 */
[-C--:B------:R-:W-:Y:S02]  /*29b70*/  ISETP.GE.AND P4, PT, R207, R244.reuse, PT ;  /* 0x000000f4cf00720c */ /* 0x080fe40003f86270 */
[----:B------:R-:W-:Y:S01]  /*29b80*/  FSEL R47, R63, -INF , P5 ;  /* 0xff8000003f2f7808 */ /* 0x000fe20002800000 */
[----:B------:R-:W-:Y:S01]  /*29b90*/  FADD.FTZ R0, -R0, R3 ;  /* 0x0000000300007221 */ /* 0x000fe20000010100 */
[-C--:B------:R-:W-:Y:S01]  /*29ba0*/  ISETP.GE.AND P3, PT, R199, R244.reuse, PT ;  /* 0x000000f4c700720c */ /* 0x080fe20003f66270 */
[----:B------:R-:W4:Y:S01]  /*29bb0*/  LD.E R3, desc[UR4][R164.64+0xdc] ;  /* 0x0000dc04a4037980 */ /* 0x000f22000c101900 */
        /* <DEDUP_REMOVED lines=67> */
[----:B--2---:R-:W-:Y:S01]  /*29ff0*/  FSEL R63, R26, -INF , P3 ;  /* 0xff8000001a3f7808 */ /* 0x004fe20001800000 */
[--C-:B------:R-:W-:Y:S01]  /*2a000*/  IMAD R26, R246, 0x100, R60.reuse ;  /* 0x00000100f61a7824 */ /* 0x100fe200078e023c */
[----:B------:R-:W-:Y:S02]  /*2a010*/  ISETP.GE.AND P3, PT, R4, R244, PT ;  /* 0x000000f40400720c */ /* 0x000fe40003f66270 */
[----:B---3--:R-:W-:Y:S01]  /*2a020*/  FSEL R62, R18, -INF , P5 ;  /* 0xff800000123e7808 */ /* 0x008fe20002800000 */
[--C-:B------:R-:W-:Y:S01]  /*2a030*/  IMAD R18, R246, 0x100, R60.reuse ;  /* 0x00000100f6127824 */ /* 0x100fe200078e023c */
[-C--:B------:R-:W-:Y:S01]  /*2a040*/  ISETP.GE.AND P5, PT, R14, R243.reuse, PT ;  /* 0x000000f30e00720c */ /* 0x080fe20003fa6270 */
[--C-:B------:R-:W-:Y:S01]  /*2a050*/  IMAD R14, R246, 0x100, R60.reuse ;  /* 0x00000100f60e7824 */ /* 0x100fe200078e023c */
[----:B----4-:R-:W-:Y:S01]  /*2a060*/  FSEL R98, R22, -INF , P4 ;  /* 0xff80000016627808 */ /* 0x010fe20002000000 */
[----:B------:R-:W-:Y:S02]  /*2a070*/  VIADD R18, R18, 0x9 ;  /* 0x0000000912127836 */ /* 0x000fe40000000000 */
[----:B------:R-:W-:Y:S01]  /*2a080*/  VIADD R14, R14, 0x10 ;  /* 0x000000100e0e7836 */ /* 0x000fe20000000000 */
[----:B------:R-:W-:Y:S01]  /*2a090*/  FSEL R107, R15, -INF , P3 ;  /* 0xff8000000f6b7808 */ /* 0x000fe20001800000 */
[--C-:B------:R-:W-:Y:S01]  /*2a0a0*/  IMAD R15, R246, 0x100, R60.reuse ;  /* 0x00000100f60f7824 */ /* 0x100fe200078e023c */
[-C--:B------:R-:W-:Y:S01]  /*2a0b0*/  ISETP.GE.AND P4, PT, R18, R243.reuse, PT ;  /* 0x000000f31200720c */ /* 0x080fe20003f86270 */
[--C-:B------:R-:W-:Y:S01]  /*2a0c0*/  IMAD R22, R246, 0x100, R60.reuse ;  /* 0x00000100f6167824 */ /* 0x100fe200078e023c */
[-C--:B------:R-:W-:Y:S01]  /*2a0d0*/  ISETP.GE.AND P3, PT, R14, R243.reuse, PT ;  /* 0x000000f30e00720c */ /* 0x080fe20003f66270 */
[--C-:B------:R-:W-:Y:S01]  /*2a0e0*/  IMAD R14, R246, 0x100, R60.reuse ;  /* 0x00000100f60e7824 */ /* 0x100fe200078e023c */
[----:B------:R-:W-:Y:S01]  /*2a0f0*/  FSEL R18, R173, -INF , !P6 ;  /* 0xff800000ad127808 */ /* 0x000fe20007000000 */
[----:B------:R-:W-:Y:S02]  /*2a100*/  VIADD R15, R15, 0x11 ;  /* 0x000000110f0f7836 */ /* 0x000fe40000000000 */
[----:B------:R-:W-:Y:S02]  /*2a110*/  VIADD R14, R14, 0x18 ;  /* 0x000000180e0e7836 */ /* 0x000fe40000000000 */
[----:B------:R-:W-:Y:S01]  /*2a120*/  VIADD R22, R22, 0x19 ;  /* 0x0000001916167836 */ /* 0x000fe20000000000 */
[-C--:B------:R-:W-:Y:S01]  /*2a130*/  ISETP.GE.AND P6, PT, R15, R243.reuse, PT ;  /* 0x000000f30f00720c */ /* 0x080fe20003fc6270 */
[----:B------:R-:W-:Y:S01]  /*2a140*/  VIADD R26, R26, 0x20 ;  /* 0x000000201a1a7836 */ /* 0x000fe20000000000 */
[----:B------:R-:W-:Y:S02]  /*2a150*/  FSEL R15, R168, -INF , !P5 ;  /* 0xff800000a80f7808 */ /* 0x000fe40006800000 */
        /* <DEDUP_REMOVED lines=10> */
[--C-:B------:R-:W-:Y:S03]  /*2a200*/  IMAD R99, R246, 0x100, R60.reuse ;  /* 0x00000100f6637824 */ /* 0x100fe600078e023c */
        /* <DEDUP_REMOVED lines=10> */
[----:B------:R-:W-:Y:S02]  /*2a2b0*/  FSEL R119, R23, -INF , !P4 ;  /* 0xff80000017777808 */ /* 0x000fe40006000000 */
[-C--:B------:R-:W-:Y:S01]  /*2a2c0*/  ISETP.GE.AND P5, PT, R99, R243.reuse, PT ;  /* 0x000000f36300720c */ /* 0x080fe20003fa6270 */
[----:B------:R-:W-:Y:S01]  /*2a2d0*/  IMAD R99, R246, 0x100, R60 ;  /* 0x00000100f6637824 */ /* 0x000fe200078e023c */
[-C--:B------:R-:W-:Y:S02]  /*2a2e0*/  ISETP.GE.AND P6, PT, R183, R243.reuse, PT ;  /* 0x000000f3b700720c */ /* 0x080fe40003fc6270 */
[-C--:B------:R-:W-:Y:S01]  /*2a2f0*/  ISETP.GE.AND P4, PT, R129, R243.reuse, PT ;  /* 0x000000f38100720c */ /* 0x080fe20003f86270 */
[----:B------:R-:W-:Y:S01]  /*2a300*/  VIADD R99, R99, 0x41 ;  /* 0x0000004163637836 */ /* 0x000fe20000000000 */
[----:B------:R-:W-:Y:S02]  /*2a310*/  FSEL R129, R19, -INF , !P3 ;  /* 0xff80000013817808 */ /* 0x000fe40005800000 */
[----:B------:R-:W-:Y:S02]  /*2a320*/  ISETP.GE.AND P3, PT, R131, R243, PT ;  /* 0x000000f38300720c */ /* 0x000fe40003f66270 */
[----:B------:R-:W-:Y:S02]  /*2a330*/  FSEL R131, R13, -INF , !P6 ;  /* 0xff8000000d837808 */ /* 0x000fe40007000000 */
[----:B------:R-:W-:Y:S02]  /*2a340*/  FSEL R13, R12, -INF , !P5 ;  /* 0xff8000000c0d7808 */ /* 0x000fe40006800000 */
[----:B------:R-:W-:Y:S02]  /*2a350*/  FMNMX3.FTZ R12, R166, R11, R18, !PT ;  /* 0x0000000ba60c7276 */ /* 0x000fe40007810012 */
[----:B------:R-:W-:Y:S02]  /*2a360*/  ISETP.GE.AND P5, PT, R130, R243, PT ;  /* 0x000000f38200720c */ /* 0x000fe40003fa6270 */
[----:B------:R-:W-:Y:S02]  /*2a370*/  FMNMX3.FTZ R12, R12, R15, R14, !PT ;  /* 0x0000000f0c0c7276 */ /* 0x000fe4000781000e */
[-C--:B------:R-:W-:Y:S01]  /*2a380*/  ISETP.GE.AND P6, PT, R99, R243.reuse, PT ;  /* 0x000000f36300720c */ /* 0x080fe20003fc6270 */
[----:B------:R-:W-:Y:S01]  /*2a390*/  IMAD R99, R246, 0x100, R60 ;  /* 0x00000100f6637824 */ /* 0x000fe200078e023c */
[----:B------:R-:W-:Y:S02]  /*2a3a0*/  FMNMX3.FTZ R12, R12, R22, R27, !PT ;  /* 0x000000160c0c7276 */ /* 0x000fe4000781001b */
[----:B------:R-:W-:Y:S01]  /*2a3b0*/  FSEL R130, R31, -INF , !P4 ;  /* 0xff8000001f827808 */ /* 0x000fe20006000000 */
[----:B------:R-:W-:Y:S01]  /*2a3c0*/  VIADD R99, R99, 0x58 ;  /* 0x0000005863637836 */ /* 0x000fe20000000000 */
[----:B------:R-:W-:Y:S02]  /*2a3d0*/  FMNMX3.FTZ R12, R12, R26, R30, !PT ;  /* 0x0000001a0c0c7276 */ /* 0x000fe4000781001e */
[----:B------:R-:W-:Y:S02]  /*2a3e0*/  ISETP.GE.AND P4, PT, R250, R243, PT ;  /* 0x000000f3fa00720c */ /* 0x000fe40003f86270 */
[----:B------:R-:W-:Y:S02]  /*2a3f0*/  FMNMX3.FTZ R12, R12, R115, R116, !PT ;  /* 0x000000730c0c7276 */ /* 0x000fe40007810074 */
[----:B------:R-:W-:Y:S02]  /*2a400*/  FSEL R250, R227, -INF , !P3 ;  /* 0xff800000e3fa7808 */ /* 0x000fe40005800000 */
[----:B------:R-:W-:Y:S01]  /*2a410*/  FMNMX3.FTZ R12, R12, R118, R119, !PT ;  /* 0x000000760c0c7276 */ /* 0x000fe20007810077 */
[----:B------:R1:W5:Y:S01]  /*2a420*/  LDL.LU R227, [R1+0x2c] ;  /* 0x00002c0001e37983 */ /* 0x0003620000300800 */
[----:B------:R-:W-:Y:S02]  /*2a430*/  ISETP.GE.AND P3, PT, R221, R243, PT ;  /* 0x000000f3dd00720c */ /* 0x000fe40003f66270 */
[----:B------:R-:W-:Y:S02]  /*2a440*/  FMNMX3.FTZ R12, R12, R129, R131, !PT ;  /* 0x000000810c0c7276 */ /* 0x000fe40007810083 */
[----:B------:R-:W-:Y:S01]  /*2a450*/  FSEL R221, R225, -INF , !P6 ;  /* 0xff800000e1dd7808 */ /* 0x000fe20007000000 */
[C---:B------:R-:W-:Y:S01]  /*2a460*/  FMUL.FTZ R64, R3.reuse, R2 ;  /* 0x0000000203407220 */ /* 0x040fe20000410000 */
[----:B------:R-:W-:Y:S01]  /*2a470*/  FMNMX3.FTZ R12, R12, R13, R130, !PT ;  /* 0x0000000d0c0c7276 */ /* 0x000fe20007810082 */
[----:B------:R-:W-:Y:S01]  /*2a480*/  FMUL.FTZ R0, R3, R0 ;  /* 0x0000000003007220 */ /* 0x000fe20000410000 */
[-C--:B------:R-:W-:Y:S01]  /*2a490*/  ISETP.GE.AND P6, PT, R220, R243.reuse, PT ;  /* 0x000000f3dc00720c */ /* 0x080fe20003fc6270 */
[----:B------:R1:W5:Y:S01]  /*2a4a0*/  LDL.LU R225, [R1+0x28] ;  /* 0x0000280001e17983 */ /* 0x0003620000300800 */
[----:B------:R-:W-:Y:S02]  /*2a4b0*/  FSEL R220, R224, -INF , !P5 ;  /* 0xff800000e0dc7808 */ /* 0x000fe40006800000 */
[----:B------:R-:W-:Y:S01]  /*2a4c0*/  FSEL R215, R223, -INF , !P4 ;  /* 0xff800000dfd77808 */ /* 0x000fe20006000000 */
[----:B------:R-:W2:Y:S01]  /*2a4d0*/  MUFU.EX2 R0, R0 ;  /* 0x0000000000007308 */ /* 0x000ea20000000800 */
[----:B------:R-:W-:Y:S01]  /*2a4e0*/  FMNMX3.FTZ R12, R12, R250, R221, !PT ;  /* 0x000000fa0c0c7276 */ /* 0x000fe200078100dd */
[----:B------:R1:W5:Y:S01]  /*2a4f0*/  LDL.LU R224, [R1+0x24] ;  /* 0x0000240001e07983 */ /* 0x0003620000300800 */
[-C--:B------:R-:W-:Y:S02]  /*2a500*/  ISETP.GE.AND P4, PT, R210, R243.reuse, PT ;  /* 0x000000f3d200720c */ /* 0x080fe40003f86270 */
[----:B------:R-:W-:Y:S01]  /*2a510*/  FSEL R210, R222, -INF , !P3 ;  /* 0xff800000ded27808 */ /* 0x000fe20005800000 */
[----:B------:R1:W5:Y:S01]  /*2a520*/  LDL.LU R223, [R1+0x20] ;  /* 0x0000200001df7983 */ /* 0x0003620000300800 */
[-C--:B------:R-:W-:Y:S02]  /*2a530*/  ISETP.GE.AND P5, PT, R99, R243.reuse, PT ;  /* 0x000000f36300720c */ /* 0x080fe40003fa6270 */
[-C--:B------:R-:W-:Y:S01]  /*2a540*/  ISETP.GE.AND P3, PT, R209, R243.reuse, PT ;  /* 0x000000f3d100720c */ /* 0x080fe20003f66270 */
[----:B------:R1:W5:Y:S01]  /*2a550*/  LDL.LU R222, [R1+0x1c] ;  /* 0x00001c0001de7983 */ /* 0x0003620000300800 */
        /* <DEDUP_REMOVED lines=69> */
[----:B------:R-:W-:Y:S01]  /*2a9b0*/  IMAD.U32 R39, RZ, RZ, UR6 ;  /* 0x00000006ff277e24 */ /* 0x000fe2000f8e00ff */
        /* <DEDUP_REMOVED lines=29> */
[----:B------:R-:W-:Y:S02]  /*2ab90*/  ISETP.GE.AND P5, PT, R6, R243, PT ;  /* 0x000000f30600720c */ /* 0x000fe40003fa6270 */
[----:B------:R-:W-:Y:S02]  /*2aba0*/  FSEL R63, R63, -INF , !P3 ;  /* 0xff8000003f3f7808 */ /* 0x000fe40005800000 */
[----:B------:R-:W-:Y:S02]  /*2abb0*/  FSEL R62, R62, -INF , !P6 ;  /* 0xff8000003e3e7808 */ /* 0x000fe40007000000 */
[----:B------:R-:W-:Y:S02]  /*2abc0*/  FSEL R37, R98, -INF , !P5 ;  /* 0xff80000062257808 */ /* 0x000fe40006800000 */
[----:B------:R-:W-:Y:S02]  /*2abd0*/  FSEL R36, R107, -INF , !P4 ;  /* 0xff8000006b247808 */ /* 0x000fe40006000000 */
[----:B------:R-:W-:Y:S02]  /*2abe0*/  FMNMX3.FTZ R4, R4, R63, R62, !PT ;  /* 0x0000003f04047276 */ /* 0x000fe4000781003e */
        /* <DEDUP_REMOVED lines=14> */
[----:B------:R-:W1:Y:S01]  /*2acd0*/  MUFU.EX2 R31, R31 ;  /* 0x0000001f001f7308 */ /* 0x000e620000000800 */
        /* <DEDUP_REMOVED lines=56> */
[C---:B--2---:R-:W-:Y:S01]  /*2b060*/  FMUL.FTZ R5, R0.reuse, R161 ;  /* 0x000000a100057220 */ /* 0x044fe20000410000 */
        /* <DEDUP_REMOVED lines=14> */
[C---:B------:R-:W-:Y:S01]  /*2b150*/  FMUL.FTZ R29, R0.reuse, R137 ;  /* 0x00000089001d7220 */ /* 0x040fe20000410000 */
[C---:B------:R-:W-:Y:S01]  /*2b160*/  FMUL.FTZ R32, R0.reuse, R132 ;  /* 0x0000008400207220 */ /* 0x040fe20000410000 */
[C---:B------:R-:W-:Y:S01]  /*2b170*/  FMUL.FTZ R33, R0.reuse, R133 ;  /* 0x0000008500217220 */ /* 0x040fe20000410000 */
[----:B-1----:R-:W-:Y:S01]  /*2b180*/  FFMA.FTZ R91, R0, R249, R40 ;  /* 0x000000f9005b7223 */ /* 0x002fe20000010028 */
[----:B------:R-:W-:Y:S01]  /*2b190*/  IMAD R156, R10, 0x2, R39 ;  /* 0x000000020a9c7824 */ /* 0x000fe200078e0227 */
[----:B---3--:R-:W-:Y:S01]  /*2b1a0*/  FMNMX.FTZ R0, R7, R6, !PT ;  /* 0x0000000607007209 */ /* 0x008fe20007810000 */
[----:B------:R-:W-:Y:S01]  /*2b1b0*/  MUFU.EX2 R87, R87 ;  /* 0x0000005700577308 */ /* 0x000fe20000000800 */
[----:B------:R-:W-:Y:S01]  /*2b1c0*/  F2FP.F16.F32.PACK_AB R40, R31, R40 ;  /* 0x000000281f28723e */ /* 0x000fe200000000ff */
[----:B------:R-:W-:Y:S01]  /*2b1d0*/  IMAD.IADD R148, R156, 0x1, R219 ;  /* 0x000000019c947824 */ /* 0x000fe200078e02db */
[----:B------:R-:W-:Y:S01]  /*2b1e0*/  FSETP.NEU.FTZ.AND P0, PT, R0, -INF , PT ;  /* 0xff8000000000780b */ /* 0x000fe20003f1d000 */
[----:B------:R-:W1:Y:S01]  /*2b1f0*/  LDSM.16.MT88.4 R44, [R156+0xa000] ;  /* 0x00a000009c2c783b */ /* 0x000e620000004200 */
[----:B------:R-:W-:Y:S01]  /*2b200*/  FMUL.FTZ R66, R3, R0 ;  /* 0x0000000003427220 */ /* 0x000fe20000410000 */
[----:B------:R-:W-:Y:S01]  /*2b210*/  VIADD R10, R156, 0xa000 ;  /* 0x0000a0009c0a7836 */ /* 0x000fe20000000000 */
[----:B------:R-:W-:Y:S03]  /*2b220*/  FSEL R6, R0, RZ, P0 ;  /* 0x000000ff00067208 */ /* 0x000fe60000000000 */
[----:B------:R-:W2:Y:S01]  /*2b230*/  MUFU.EX2 R86, R86 ;  /* 0x0000005600567308 */ /* 0x000ea20000000800 */
[----:B------:R-:W-:Y:S01]  /*2b240*/  VIADD R140, R156, 0xa040 ;  /* 0x0000a0409c8c7836 */ /* 0x000fe20000000000 */
[----:B------:R-:W-:Y:S01]  /*2b250*/  FSEL R66, R66, RZ, P0 ;  /* 0x000000ff42427208 */ /* 0x000fe20000000000 */
[----:B------:R-:W-:Y:S02]  /*2b260*/  @P1 VIADD R140, R10, 0xffffffc0 ;  /* 0xffffffc00a8c1836 */ /* 0x000fe40000000000 */
[----:B------:R-:W-:Y:S01]  /*2b270*/  FADD.FTZ R6, -R6, R166 ;  /* 0x000000a606067221 */ /* 0x000fe20000010100 */
[----:B------:R-:W3:Y:S01]  /*2b280*/  LDSM.16.MT88.4 R48, [R148+0xa000] ;  /* 0x00a000009430783b */ /* 0x000ee20000004200 */
[----:B------:R-:W-:Y:S01]  /*2b290*/  FADD.FTZ R91, R31, R91 ;  /* 0x0000005b1f5b7221 */ /* 0x000fe20000010000 */
[-CC-:B------:R-:W-:Y:S01]  /*2b2a0*/  FFMA.FTZ R90, R11, R3.reuse, -R66.reuse ;  /* 0x000000030b5a7223 */ /* 0x180fe20000010842 */
[-CC-:B------:R-:W-:Y:S01]  /*2b2b0*/  FFMA.FTZ R89, R18, R3.reuse, -R66.reuse ;  /* 0x0000000312597223 */ /* 0x180fe20000010842 */
[-CC-:B------:R-:W-:Y:S01]  /*2b2c0*/  FFMA.FTZ R88, R15, R3.reuse, -R66.reuse ;  /* 0x000000030f587223 */ /* 0x180fe20000010842 */
[-C--:B------:R-:W-:Y:S01]  /*2b2d0*/  FFMA.FTZ R85, R14, R3.reuse, -R66 ;  /* 0x000000030e557223 */ /* 0x080fe20000010842 */
[----:B------:R-:W-:Y:S01]  /*2b2e0*/  FMUL.FTZ R6, R3, R6 ;  /* 0x0000000603067220 */ /* 0x000fe20000410000 */
[----:B------:R-:W-:Y:S01]  /*2b2f0*/  MUFU.EX2 R93, R19 ;  /* 0x00000013005d7308 */ /* 0x000fe20000000800 */
[----:B------:R-:W4:Y:S01]  /*2b300*/  LDSM.16.MT88.4 R52, [R140] ;  /* 0x000000008c34783b */ /* 0x000f220000004200 */
[----:B------:R-:W-:Y:S02]  /*2b310*/  IMAD.IADD R219, R219, 0x1, R140 ;  /* 0x00000001dbdb7824 */ /* 0x000fe400078e028c */
[-CC-:B------:R-:W-:Y:S01]  /*2b320*/  FFMA.FTZ R101, R22, R3.reuse, -R66.reuse ;  /* 0x0000000316657223 */ /* 0x180fe20000010842 */
[--C-:B------:R-:W-:Y:S01]  /*2b330*/  FFMA.FTZ R100, R27, R3, -R66.reuse ;  /* 0x000000031b647223 */ /* 0x100fe20000010842 */
[----:B--2---:R-:W-:Y:S01]  /*2b340*/  F2FP.F16.F32.PACK_AB R42, R86, R87 ;  /* 0x00000057562a723e */ /* 0x004fe200000000ff */
[-CC-:B------:R-:W-:Y:S01]  /*2b350*/  FFMA.FTZ R103, R26, R3.reuse, -R66.reuse ;  /* 0x000000031a677223 */ /* 0x180fe20000010842 */
[-C--:B------:R-:W-:Y:S02]  /*2b360*/  FFMA.FTZ R105, R30, R3.reuse, -R66 ;  /* 0x000000031e697223 */ /* 0x080fe40000010842 */
[----:B------:R-:W-:Y:S01]  /*2b370*/  MUFU.EX2 R90, R90 ;  /* 0x0000005a005a7308 */ /* 0x000fe20000000800 */
[----:B------:R-:W-:Y:S01]  /*2b380*/  LDSM.16.MT88.4 R56, [R140+0x800] ;  /* 0x000800008c38783b */ /* 0x000fe20000004200 */
[----:B------:R-:W-:Y:S02]  /*2b390*/  IMAD.MOV.U32 R160, RZ, RZ, R34 ;  /* 0x000000ffffa07224 */ /* 0x000fe400078e0022 */
[-CC-:B------:R-:W-:Y:S01]  /*2b3a0*/  FFMA.FTZ R132, R157, R3.reuse, -R66.reuse ;  /* 0x000000039d847223 */ /* 0x180fe20000010842 */
[-CC-:B------:R-:W-:Y:S01]  /*2b3b0*/  FFMA.FTZ R157, R201, R3.reuse, -R66.reuse ;  /* 0x00000003c99d7223 */ /* 0x180fe20000010842 */
[-CC-:B------:R-:W-:Y:S01]  /*2b3c0*/  FFMA.FTZ R149, R208, R3.reuse, -R66.reuse ;  /* 0x00000003d0957223 */ /* 0x180fe20000010842 */
[-CC-:B------:R-:W-:Y:S01]  /*2b3d0*/  FFMA.FTZ R166, R194, R3.reuse, -R66.reuse ;  /* 0x00000003c2a67223 */ /* 0x180fe20000010842 */
[-CC-:B------:R-:W-:Y:S02]  /*2b3e0*/  FFMA.FTZ R115, R115, R3.reuse, -R66.reuse ;  /* 0x0000000373737223 */ /* 0x180fe40000010842 */
[----:B------:R-:W2:Y:S01]  /*2b3f0*/  MUFU.EX2 R89, R89 ;  /* 0x0000005900597308 */ /* 0x000ea20000000800 */
[----:B------:R1:W5:Y:S01]  /*2b400*/  LDL.LU R218, [R1+0x18] ;  /* 0x0000180001da7983 */ /* 0x0003620000300800 */
[-CC-:B------:R-:W-:Y:S01]  /*2b410*/  FFMA.FTZ R116, R116, R3.reuse, -R66.reuse ;  /* 0x0000000374747223 */ /* 0x180fe20000010842 */
[-CC-:B------:R-:W-:Y:S01]  /*2b420*/  FFMA.FTZ R118, R118, R3.reuse, -R66.reuse ;  /* 0x0000000376767223 */ /* 0x180fe20000010842 */
[-CC-:B------:R-:W-:Y:S01]  /*2b430*/  FFMA.FTZ R119, R119, R3.reuse, -R66.reuse ;  /* 0x0000000377777223 */ /* 0x180fe20000010842 */
[----:B------:R1:W5:Y:S01]  /*2b440*/  LDL.LU R217, [R1+0x14] ;  /* 0x0000140001d97983 */ /* 0x0003620000300800 */
[-CC-:B------:R-:W-:Y:S01]  /*2b450*/  FFMA.FTZ R129, R129, R3.reuse, -R66.reuse ;  /* 0x0000000381817223 */ /* 0x180fe20000010842 */
[-CC-:B------:R-:W-:Y:S03]  /*2b460*/  FFMA.FTZ R131, R131, R3.reuse, -R66.reuse ;  /* 0x0000000383837223 */ /* 0x180fe60000010842 */
[----:B------:R-:W-:Y:S01]  /*2b470*/  MUFU.EX2 R88, R88 ;  /* 0x0000005800587308 */ /* 0x000fe20000000800 */
[----:B------:R1:W5:Y:S01]  /*2b480*/  LDL.LU R216, [R1+0x10] ;  /* 0x0000100001d87983 */ /* 0x0003620000300800 */
[-CC-:B------:R-:W-:Y:S01]  /*2b490*/  FFMA.FTZ R130, R130, R3.reuse, -R66.reuse ;  /* 0x0000000382827223 */ /* 0x180fe20000010842 */
[-CC-:B------:R-:W-:Y:S01]  /*2b4a0*/  FFMA.FTZ R137, R250, R3.reuse, -R66.reuse ;  /* 0x00000003fa897223 */ /* 0x180fe20000010842 */
[-CC-:B------:R-:W-:Y:S01]  /*2b4b0*/  FFMA.FTZ R141, R220, R3.reuse, -R66.reuse ;  /* 0x00000003dc8d7223 */ /* 0x180fe20000010842 */
[-CC-:B------:R-:W-:Y:S01]  /*2b4c0*/  FFMA.FTZ R192, R192, R3.reuse, -R66.reuse ;  /* 0x00000003c0c07223 */ /* 0x180fe20000010842 */
[-CC-:B------:R-:W-:Y:S01]  /*2b4d0*/  FFMA.FTZ R193, R193, R3.reuse, -R66.reuse ;  /* 0x00000003c1c17223 */ /* 0x180fe20000010842 */
[-CC-:B------:R-:W-:Y:S03]  /*2b4e0*/  FFMA.FTZ R191, R191, R3.reuse, -R66.reuse ;  /* 0x00000003bfbf7223 */ /* 0x180fe60000010842 */
[----:B------:R-:W3:Y:S01]  /*2b4f0*/  MUFU.EX2 R85, R85 ;  /* 0x0000005500557308 */ /* 0x000ee20000000800 */
[----:B--2---:R-:W-:Y:S01]  /*2b500*/  F2FP.F16.F32.PACK_AB R41, R89, R90 ;  /* 0x0000005a5929723e */ /* 0x004fe200000000ff */
[-CC-:B------:R-:W-:Y:S01]  /*2b510*/  FFMA.FTZ R186, R186, R3.reuse, -R66.reuse ;  /* 0x00000003baba7223 */ /* 0x180fe20000010842 */
[-CC-:B------:R-:W-:Y:S01]  /*2b520*/  FFMA.FTZ R185, R185, R3.reuse, -R66.reuse ;  /* 0x00000003b9b97223 */ /* 0x180fe20000010842 */
[-CC-:B------:R-:W-:Y:S01]  /*2b530*/  FFMA.FTZ R184, R184, R3.reuse, -R66.reuse ;  /* 0x00000003b8b87223 */ /* 0x180fe20000010842 */
[-CC-:B------:R-:W-:Y:S01]  /*2b540*/  FFMA.FTZ R183, R183, R3.reuse, -R66.reuse ;  /* 0x00000003b7b77223 */ /* 0x180fe20000010842 */
[-CC-:B------:R-:W-:Y:S01]  /*2b550*/  FFMA.FTZ R178, R178, R3.reuse, -R66.reuse ;  /* 0x00000003b2b27223 */ /* 0x180fe20000010842 */
[-CC-:B------:R-:W-:Y:S03]  /*2b560*/  FFMA.FTZ R177, R177, R3.reuse, -R66.reuse ;  /* 0x00000003b1b17223 */ /* 0x180fe60000010842 */
[----:B------:R-:W2:Y:S01]  /*2b570*/  MUFU.EX2 R38, R6 ;  /* 0x0000000600267308 */ /* 0x000ea20000000800 */
[-CC-:B------:R-:W-:Y:S01]  /*2b580*/  FFMA.FTZ R176, R176, R3.reuse, -R66.reuse ;  /* 0x00000003b0b07223 */ /* 0x180fe20000010842 */
[-CC-:B------:R-:W-:Y:S01]  /*2b590*/  FFMA.FTZ R175, R175, R3.reuse, -R66.reuse ;  /* 0x00000003afaf7223 */ /* 0x180fe20000010842 */
[-CC-:B------:R-:W-:Y:S01]  /*2b5a0*/  FFMA.FTZ R170, R170, R3.reuse, -R66.reuse ;  /* 0x00000003aaaa7223 */ /* 0x180fe20000010842 */
[-CC-:B------:R-:W-:Y:S01]  /*2b5b0*/  FFMA.FTZ R169, R169, R3.reuse, -R66.reuse ;  /* 0x00000003a9a97223 */ /* 0x180fe20000010842 */
[-CC-:B------:R-:W-:Y:S01]  /*2b5c0*/  FFMA.FTZ R168, R168, R3.reuse, -R66.reuse ;  /* 0x00000003a8a87223 */ /* 0x180fe20000010842 */
[-CC-:B------:R-:W-:Y:S01]  /*2b5d0*/  FFMA.FTZ R128, R128, R3.reuse, -R66.reuse ;  /* 0x0000000380807223 */ /* 0x180fe20000010842 */
[-CC-:B------:R-:W-:Y:S03]  /*2b5e0*/  FFMA.FTZ R117, R117, R3.reuse, -R66.reuse ;  /* 0x0000000375757223 */ /* 0x180fe60000010842 */
[----:B------:R4:W4:Y:S01]  /*2b5f0*/  MUFU.EX2 R92, R23 ;  /* 0x00000017005c7308 */ /* 0x0009220000000800 */
[----:B---3--:R-:W-:Y:S01]  /*2b600*/  F2FP.F16.F32.PACK_AB R43, R85, R88 ;  /* 0x00000058552b723e */ /* 0x008fe200000000ff */
[-CC-:B------:R-:W-:Y:S01]  /*2b610*/  FFMA.FTZ R114, R114, R3.reuse, -R66.reuse ;  /* 0x0000000372727223 */ /* 0x180fe20000010842 */
[-CC-:B------:R-:W-:Y:S01]  /*2b620*/  FFMA.FTZ R113, R113, R3.reuse, -R66.reuse ;  /* 0x0000000371717223 */ /* 0x180fe20000010842 */
[-CC-:B------:R-:W-:Y:S01]  /*2b630*/  FFMA.FTZ R112, R112, R3.reuse, -R66.reuse ;  /* 0x0000000370707223 */ /* 0x180fe20000010842 */
[-CC-:B------:R-:W-:Y:S01]  /*2b640*/  FFMA.FTZ R99, R99, R3.reuse, -R66.reuse ;  /* 0x0000000363637223 */ /* 0x180fe20000010842 */
[-CC-:B------:R-:W-:Y:S01]  /*2b650*/  FFMA.FTZ R97, R97, R3.reuse, -R66.reuse ;  /* 0x0000000361617223 */ /* 0x180fe20000010842 */
[--C-:B------:R-:W-:Y:S03]  /*2b660*/  FFMA.FTZ R96, R96, R3, -R66.reuse ;  /* 0x0000000360607223 */ /* 0x100fe60000010842 */
[----:B------:R-:W-:Y:S01]  /*2b670*/  MUFU.EX2 R157, R157 ;  /* 0x0000009d009d7308 */ /* 0x000fe20000000800 */
[C---:B--2---:R-:W-:Y:S01]  /*2b680*/  FMUL.FTZ R6, R38.reuse, R162 ;  /* 0x000000a226067220 */ /* 0x044fe20000410000 */
[C---:B------:R-:W-:Y:S01]  /*2b690*/  FMUL.FTZ R7, R38.reuse, R163 ;  /* 0x000000a326077220 */ /* 0x040fe20000410000 */
[C---:B------:R-:W-:Y:S01]  /*2b6a0*/  FMUL.FTZ R10, R38.reuse, R158 ;  /* 0x0000009e260a7220 */ /* 0x040fe20000410000 */
[C---:B------:R-:W-:Y:S01]  /*2b6b0*/  FMUL.FTZ R11, R38.reuse, R159 ;  /* 0x0000009f260b7220 */ /* 0x040fe20000410000 */
[C---:B------:R-:W-:Y:S01]  /*2b6c0*/  FMUL.FTZ R14, R38.reuse, R154 ;  /* 0x0000009a260e7220 */ /* 0x040fe20000410000 */
[C---:B------:R-:W-:Y:S01]  /*2b6d0*/  FMUL.FTZ R15, R38.reuse, R155 ;  /* 0x0000009b260f7220 */ /* 0x040fe20000410000 */
[C---:B------:R-:W-:Y:S01]  /*2b6e0*/  FMUL.FTZ R18, R38.reuse, R150 ;  /* 0x0000009626127220 */ /* 0x040fe20000410000 */
[C---:B------:R-:W-:Y:S01]  /*2b6f0*/  FMUL.FTZ R19, R38.reuse, R151 ;  /* 0x0000009726137220 */ /* 0x040fe20000410000 */
[C---:B-1----:R-:W-:Y:S01]  /*2b700*/  HMMA.16816.F32 R4, R40.reuse, R44, R4 ;  /* 0x0000002c2804723c */ /* 0x042fe20000001804 */
[----:B------:R-:W-:Y:S01]  /*2b710*/  MUFU.EX2 R144, R212 ;  /* 0x000000d400907308 */ /* 0x000fe20000000800 */
[----:B------:R-:W-:Y:S01]  /*2b720*/  MOV R232, 0x1f0 ;  /* 0x000001f000e87802 */ /* 0x000fe20000000f00 */
[----:B------:R-:W1:Y:S02]  /*2b730*/  S2R R167, SR_TID.X ;  /* 0x0000000000a77919 */ /* 0x000e640000002100 */
[C---:B------:R-:W-:Y:S01]  /*2b740*/  FMUL.FTZ R22, R38.reuse, R146 ;  /* 0x0000009226167220 */ /* 0x040fe20000410000 */
[C---:B----4-:R-:W-:Y:S01]  /*2b750*/  FMUL.FTZ R23, R38.reuse, R147 ;  /* 0x0000009326177220 */ /* 0x050fe20000410000 */
[C---:B------:R-:W-:Y:S01]  /*2b760*/  FMUL.FTZ R26, R38.reuse, R142 ;  /* 0x0000008e261a7220 */ /* 0x040fe20000410000 */
[C---:B------:R-:W-:Y:S01]  /*2b770*/  HMMA.16816.F32 R8, R40.reuse, R46, R8 ;  /* 0x0000002e2808723c */ /* 0x040fe20000001808 */
[----:B------:R-:W2:Y:S02]  /*2b780*/  LDSM.16.MT88.4 R44, [R219] ;  /* 0x00000000db2c783b */ /* 0x000ea40000004200 */
[----:B------:R-:W-:Y:S01]  /*2b790*/  MUFU.EX2 R142, R214 ;  /* 0x000000d6008e7308 */ /* 0x000fe20000000800 */
[C---:B------:R-:W-:Y:S01]  /*2b7a0*/  FMUL.FTZ R27, R38.reuse, R143 ;  /* 0x0000008f261b7220 */ /* 0x040fe20000410000 */
[C---:B------:R-:W-:Y:S01]  /*2b7b0*/  FMUL.FTZ R30, R38.reuse, R138 ;  /* 0x0000008a261e7220 */ /* 0x040fe20000410000 */
[C---:B------:R-:W-:Y:S01]  /*2b7c0*/  FMUL.FTZ R31, R38.reuse, R139 ;  /* 0x0000008b261f7220 */ /* 0x040fe20000410000 */
[C---:B------:R-:W-:Y:S01]  /*2b7d0*/  FMUL.FTZ R34, R38.reuse, R134 ;  /* 0x0000008626227220 */ /* 0x040fe20000410000 */
[----:B------:R-:W-:Y:S01]  /*2b7e0*/  FMUL.FTZ R35, R38, R135 ;  /* 0x0000008726237220 */ /* 0x000fe20000410000 */
[C---:B------:R-:W-:Y:S01]  /*2b7f0*/  HMMA.16816.F32 R12, R40.reuse, R48, R12 ;  /* 0x00000030280c723c */ /* 0x040fe2000000180c */
[----:B------:R-:W3:Y:S03]  /*2b800*/  S2R R233, SR_CTAID.X ;  /* 0x0000000000e97919 */ /* 0x000ee60000002500 */
        /* <DEDUP_REMOVED lines=18> */
[-C--:B------:R-:W-:Y:S01]  /*2b930*/  FFMA.FTZ R37, R37, R3.reuse, -R66 ;  /* 0x0000000325257223 */ /* 0x080fe20000010842 */
[----:B------:R-:W-:Y:S01]  /*2b940*/  FFMA.FTZ R90, R38, R248, R90 ;  /* 0x000000f8265a7223 */ /* 0x000fe2000001005a */
[----:B------:R-:W-:Y:S01]  /*2b950*/  FFMA.FTZ R38, R80, R3, -R66 ;  /* 0x0000000350267223 */ /* 0x000fe20000010842 */
[C---:B------:R-:W-:Y:S01]  /*2b960*/  HMMA.16816.F32 R24, R40.reuse, R54, R24 ;  /* 0x000000362818723c */ /* 0x040fe20000001818 */
[----:B------:R-:W1:Y:S03]  /*2b970*/  LDSM.16.MT88.4 R52, [R148+0xa800] ;  /* 0x00a800009434783b */ /* 0x000e660000004200 */
[----:B------:R-:W3:Y:S01]  /*2b980*/  MUFU.EX2 R94, R94 ;  /* 0x0000005e005e7308 */ /* 0x000ee20000000800 */
[----:B------:R-:W-:Y:S01]  /*2b990*/  FADD.FTZ R90, R89, R90 ;  /* 0x0000005a595a7221 */ /* 0x000fe20000010000 */
[----:B------:R-:W-:Y:S01]  /*2b9a0*/  FADD.FTZ R91, R87, R91 ;  /* 0x0000005b575b7221 */ /* 0x000fe20000010000 */
[C---:B------:R-:W-:Y:S01]  /*2b9b0*/  ISETP.GT.AND P0, PT, R246.reuse, R226, PT ;  /* 0x000000e2f600720c */ /* 0x040fe20003f04270 */
[----:B------:R-:W-:Y:S02]  /*2b9c0*/  VIADD R246, R246, 0xffffffff ;  /* 0xfffffffff6f67836 */ /* 0x000fe40000000000 */
[----:B------:R-:W-:Y:S01]  /*2b9d0*/  FADD.FTZ R88, R88, R90 ;  /* 0x0000005a58587221 */ /* 0x000fe20000010000 */
[----:B------:R-:W-:Y:S01]  /*2b9e0*/  FADD.FTZ R86, R86, R91 ;  /* 0x0000005b56567221 */ /* 0x000fe20000010000 */
[C---:B--2---:R-:W-:Y:S02]  /*2b9f0*/  HMMA.16816.F32 R28, R40.reuse, R44, R28 ;  /* 0x0000002c281c723c */ /* 0x044fe4000000181c */
[----:B------:R-:W2:Y:S01]  /*2ba00*/  MUFU.EX2 R98, R98 ;  /* 0x0000006200627308 */ /* 0x000ea20000000800 */
[----:B------:R-:W-:Y:S01]  /*2ba10*/  FADD.FTZ R88, R85, R88 ;  /* 0x0000005855587221 */ /* 0x000fe20000010000 */
[----:B------:R-:W-:Y:S04]  /*2ba20*/  FADD.FTZ R86, R92, R86 ;  /* 0x000000565c567221 */ /* 0x000fe80000010000 */
[----:B------:R-:W-:Y:S04]  /*2ba30*/  HMMA.16816.F32 R32, R40, R46, R32 ;  /* 0x0000002e2820723c */ /* 0x000fe80000001820 */
[----:B------:R-:W-:Y:S01]  /*2ba40*/  MUFU.EX2 R101, R101 ;  /* 0x0000006500657308 */ /* 0x000fe20000000800 */
[----:B------:R-:W1:Y:S01]  /*2ba50*/  LDSM.16.MT88.4 R44, [R219+0x800] ;  /* 0x00080000db2c783b */ /* 0x000e620000004200 */
[C---:B------:R-:W-:Y:S01]  /*2ba60*/  F2FP.F16.F32.PACK_AB R40, R93.reuse, R92 ;  /* 0x0000005c5d28723e */ /* 0x040fe200000000ff */
[----:B------:R-:W-:Y:S04]  /*2ba70*/  FADD.FTZ R93, R93, R86 ;  /* 0x000000565d5d7221 */ /* 0x000fe80000010000 */
[----:B---3--:R-:W-:Y:S03]  /*2ba80*/  FADD.FTZ R93, R94, R93 ;  /* 0x0000005d5e5d7221 */ /* 0x008fe60000010000 */
[----:B------:R-:W3:Y:S01]  /*2ba90*/  MUFU.EX2 R100, R100 ;  /* 0x0000006400647308 */ /* 0x000ee20000000800 */
[C---:B--2---:R-:W-:Y:S01]  /*2baa0*/  F2FP.F16.F32.PACK_AB R42, R98.reuse, R94 ;  /* 0x0000005e622a723e */ /* 0x044fe200000000ff */
[----:B------:R-:W-:Y:S08]  /*2bab0*/  FADD.FTZ R98, R98, R93 ;  /* 0x0000005d62627221 */ /* 0x000ff00000010000 */
[----:B------:R-:W-:Y:S10]  /*2bac0*/  MUFU.EX2 R103, R103 ;  /* 0x0000006700677308 */ /* 0x000ff40000000800 */
[----:B------:R-:W2:Y:S01]  /*2bad0*/  MUFU.EX2 R105, R105 ;  /* 0x0000006900697308 */ /* 0x000ea20000000800 */
[C---:B---3--:R-:W-:Y:S01]  /*2bae0*/  F2FP.F16.F32.PACK_AB R41, R100.reuse, R101 ;  /* 0x000000656429723e */ /* 0x048fe200000000ff */
[----:B------:R-:W-:Y:S04]  /*2baf0*/  FADD.FTZ R101, R101, R88 ;  /* 0x0000005865657221 */ /* 0x000fe80000010000 */
[----:B------:R-:W-:Y:S04]  /*2bb00*/  FADD.FTZ R101, R100, R101 ;  /* 0x0000006564657221 */ /* 0x000fe80000010000 */
[----:B------:R-:W-:Y:S10]  /*2bb10*/  MUFU.EX2 R139, R139 ;  /* 0x0000008b008b7308 */ /* 0x000ff40000000800 */
[----:B------:R-:W-:Y:S01]  /*2bb20*/  MUFU.EX2 R146, R146 ;  /* 0x0000009200927308 */ /* 0x000fe20000000800 */
[----:B--2---:R-:W-:Y:S01]  /*2bb30*/  F2FP.F16.F32.PACK_AB R43, R105, R103 ;  /* 0x00000067692b723e */ /* 0x004fe200000000ff */
[----:B------:R-:W-:Y:S04]  /*2bb40*/  FADD.FTZ R103, R103, R101 ;  /* 0x0000006567677221 */ /* 0x000fe80000010000 */
[----:B------:R-:W-:Y:S02]  /*2bb50*/  FADD.FTZ R103, R105, R103 ;  /* 0x0000006769677221 */ /* 0x000fe40000010000 */
[C---:B----4-:R-:W-:Y:S02]  /*2bb60*/  HMMA.16816.F32 R4, R40.reuse, R48, R4 ;  /* 0x000000302804723c */ /* 0x050fe40000001804 */
[----:B------:R-:W-:Y:S06]  /*2bb70*/  MUFU.EX2 R149, R149 ;  /* 0x0000009500957308 */ /* 0x000fec0000000800 */
[C---:B------:R-:W-:Y:S01]  /*2bb80*/  HMMA.16816.F32 R8, R40.reuse, R50, R8 ;  /* 0x000000322808723c */ /* 0x040fe20000001808 */
[----:B------:R-:W2:Y:S03]  /*2bb90*/  LDSM.16.MT88.4 R48, [R156+0xb000] ;  /* 0x00b000009c30783b */ /* 0x000ea60000004200 */
[----:B------:R-:W-:Y:S04]  /*2bba0*/  MUFU.EX2 R152, R205 ;  /* 0x000000cd00987308 */ /* 0x000fe80000000800 */
[C---:B-1----:R-:W-:Y:S06]  /*2bbb0*/  HMMA.16816.F32 R12, R40.reuse, R52, R12 ;  /* 0x00000034280c723c */ /* 0x042fec000000180c */
[----:B------:R-:W-:Y:S02]  /*2bbc0*/  MUFU.EX2 R153, R204 ;  /* 0x000000cc00997308 */ /* 0x000fe40000000800 */
[C---:B------:R-:W-:Y:S01]  /*2bbd0*/  HMMA.16816.F32 R16, R40.reuse, R54, R16 ;  /* 0x000000362810723c */ /* 0x040fe20000001810 */
[----:B------:R-:W1:Y:S07]  /*2bbe0*/  LDSM.16.MT88.4 R52, [R148+0xb000] ;  /* 0x00b000009434783b */ /* 0x000e6e0000004200 */
[----:B------:R-:W-:Y:S01]  /*2bbf0*/  MUFU.EX2 R155, R155 ;  /* 0x0000009b009b7308 */ /* 0x000fe20000000800 */
[C---:B------:R-:W-:Y:S09]  /*2bc00*/  HMMA.16816.F32 R20, R40.reuse, R56, R20 ;  /* 0x000000382814723c */ /* 0x040ff20000001814 */
[----:B------:R-:W-:Y:S01]  /*2bc10*/  MUFU.EX2 R158, R158 ;  /* 0x0000009e009e7308 */ /* 0x000fe20000000800 */
[C---:B------:R-:W-:Y:S01]  /*2bc20*/  HMMA.16816.F32 R24, R40.reuse, R58, R24 ;  /* 0x0000003a2818723c */ /* 0x040fe20000001818 */
[----:B------:R-:W3:Y:S08]  /*2bc30*/  LDSM.16.MT88.4 R56, [R140+0x1000] ;  /* 0x001000008c38783b */ /* 0x000ef00000004200 */
[----:B------:R-:W4:Y:S01]  /*2bc40*/  MUFU.EX2 R107, R107 ;  /* 0x0000006b006b7308 */ /* 0x000f220000000800 */
[C---:B------:R-:W-:Y:S09]  /*2bc50*/  HMMA.16816.F32 R28, R40.reuse, R44, R28 ;  /* 0x0000002c281c723c */ /* 0x040ff2000000181c */
[----:B------:R-:W2:Y:S01]  /*2bc60*/  MUFU.EX2 R106, R106 ;  /* 0x0000006a006a7308 */ /* 0x000ea20000000800 */
[----:B------:R-:W-:Y:S01]  /*2bc70*/  HMMA.16816.F32 R32, R40, R46, R32 ;  /* 0x0000002e2820723c */ /* 0x000fe20000001820 */
[----:B------:R-:W3:Y:S08]  /*2bc80*/  LDSM.16.MT88.4 R44, [R219+0x1000] ;  /* 0x00100000db2c783b */ /* 0x000ef00000004200 */
[----:B------:R-:W1:Y:S01]  /*2bc90*/  MUFU.EX2 R109, R109 ;  /* 0x0000006d006d7308 */ /* 0x000e620000000800 */
[----:B----4-:R-:W-:Y:S09]  /*2bca0*/  FADD.FTZ R98, R107, R98 ;  /* 0x000000626b627221 */ /* 0x010ff20000010000 */
[----:B------:R-:W4:Y:S01]  /*2bcb0*/  MUFU.EX2 R111, R111 ;  /* 0x0000006f006f7308 */ /* 0x000f220000000800 */
[C---:B--2---:R-:W-:Y:S01]  /*2bcc0*/  F2FP.F16.F32.PACK_AB R40, R106.reuse, R107 ;  /* 0x0000006b6a28723e */ /* 0x044fe200000000ff */
[----:B------:R-:W-:Y:S08]  /*2bcd0*/  FADD.FTZ R106, R106, R98 ;  /* 0x000000626a6a7221 */ /* 0x000ff00000010000 */
[----:B------:R-:W-:Y:S01]  /*2bce0*/  MUFU.EX2 R115, R115 ;  /* 0x0000007300737308 */ /* 0x000fe20000000800 */
[----:B-1----:R-:W-:Y:S09]  /*2bcf0*/  FADD.FTZ R106, R109, R106 ;  /* 0x0000006a6d6a7221 */ /* 0x002ff20000010000 */
        /* <DEDUP_REMOVED lines=14> */
[----:B------:R-:W1:Y:S06]  /*2bde0*/  MUFU.EX2 R121, R121 ;  /* 0x0000007900797308 */ /* 0x000e6c0000000800 */
[C---:B------:R-:W-:Y:S01]  /*2bdf0*/  HMMA.16816.F32 R8, R40.reuse, R50, R8 ;  /* 0x000000322808723c */ /* 0x040fe20000001808 */
[----:B------:R-:W2:Y:S03]  /*2be00*/  LDSM.16.MT88.4 R48, [R156+0xb800] ;  /* 0x00b800009c30783b */ /* 0x000ea60000004200 */
[----:B------:R-:W4:Y:S04]  /*2be10*/  MUFU.EX2 R122, R122 ;  /* 0x0000007a007a7308 */ /* 0x000f280000000800 */
[C---:B------:R-:W-:Y:S06]  /*2be20*/  HMMA.16816.F32 R12, R40.reuse, R52, R12 ;  /* 0x00000034280c723c */ /* 0x040fec000000180c */
[----:B------:R-:W-:Y:S01]  /*2be30*/  MUFU.EX2 R124, R124 ;  /* 0x0000007c007c7308 */ /* 0x000fe20000000800 */
[----:B-1----:R-:W-:Y:S01]  /*2be40*/  FADD.FTZ R111, R121, R111 ;  /* 0x0000006f796f7221 */ /* 0x002fe20000010000 */
[C---:B------:R-:W-:Y:S01]  /*2be50*/  HMMA.16816.F32 R16, R40.reuse, R54, R16 ;  /* 0x000000362810723c */ /* 0x040fe20000001810 */
[----:B------:R-:W1:Y:S07]  /*2be60*/  LDSM.16.MT88.4 R52, [R148+0xb800] ;  /* 0x00b800009434783b */ /* 0x000e6e0000004200 */
[----:B------:R-:W2:Y:S01]  /*2be70*/  MUFU.EX2 R125, R125 ;  /* 0x0000007d007d7308 */ /* 0x000ea20000000800 */
[C---:B---3--:R-:W-:Y:S09]  /*2be80*/  HMMA.16816.F32 R20, R40.reuse, R56, R20 ;  /* 0x000000382814723c */ /* 0x048ff20000001814 */
[----:B------:R-:W-:Y:S01]  /*2be90*/  MUFU.EX2 R129, R129 ;  /* 0x0000008100817308 */ /* 0x000fe20000000800 */
[C---:B------:R-:W-:Y:S01]  /*2bea0*/  HMMA.16816.F32 R24, R40.reuse, R58, R24 ;  /* 0x0000003a2818723c */ /* 0x040fe20000001818 */
[----:B------:R-:W3:Y:S08]  /*2beb0*/  LDSM.16.MT88.4 R56, [R140+0x1800] ;  /* 0x001800008c38783b */ /* 0x000ef00000004200 */
[----:B------:R-:W1:Y:S01]  /*2bec0*/  MUFU.EX2 R131, R131 ;  /* 0x0000008300837308 */ /* 0x000e620000000800 */
[C---:B------:R-:W-:Y:S09]  /*2bed0*/  HMMA.16816.F32 R28, R40.reuse, R44, R28 ;  /* 0x0000002c281c723c */ /* 0x040ff2000000181c */
[----:B------:R-:W-:Y:S01]  /*2bee0*/  MUFU.EX2 R132, R132 ;  /* 0x0000008400847308 */ /* 0x000fe20000000800 */
[----:B------:R-:W-:Y:S01]  /*2bef0*/  HMMA.16816.F32 R32, R40, R46, R32 ;  /* 0x0000002e2820723c */ /* 0x000fe20000001820 */
[----:B------:R-:W3:Y:S08]  /*2bf00*/  LDSM.16.MT88.4 R44, [R219+0x1800] ;  /* 0x00180000db2c783b */ /* 0x000ef00000004200 */
[----:B------:R-:W3:Y:S01]  /*2bf10*/  MUFU.EX2 R130, R130 ;  /* 0x0000008200827308 */ /* 0x000ee20000000800 */
[C---:B----4-:R-:W-:Y:S01]  /*2bf20*/  F2FP.F16.F32.PACK_AB R40, R122.reuse, R121 ;  /* 0x000000797a28723e */ /* 0x050fe200000000ff */
[----:B------:R-:W-:Y:S01]  /*2bf30*/  FADD.FTZ R122, R122, R111 ;  /* 0x0000006f7a7a7221 */ /* 0x000fe20000010000 */
[----:B--2---:R-:W-:Y:S02]  /*2bf40*/  F2FP.F16.F32.PACK_AB R42, R125, R124 ;  /* 0x0000007c7d2a723e */ /* 0x004fe400000000ff */
[----:B-1----:R-:W-:Y:S01]  /*2bf50*/  F2FP.F16.F32.PACK_AB R41, R131, R129 ;  /* 0x000000818329723e */ /* 0x002fe200000000ff */
[----:B------:R-:W-:Y:S01]  /*2bf60*/  FADD.FTZ R122, R124, R122 ;  /* 0x0000007a7c7a7221 */ /* 0x000fe20000010000 */
[----:B------:R-:W-:Y:S03]  /*2bf70*/  FADD.FTZ R129, R129, R118 ;  /* 0x0000007681817221 */ /* 0x000fe60000010000 */
[----:B------:R-:W1:Y:S01]  /*2bf80*/  MUFU.EX2 R133, R161 ;  /* 0x000000a100857308 */ /* 0x000e620000000800 */
[----:B------:R-:W-:Y:S01]  /*2bf90*/  FADD.FTZ R125, R125, R122 ;  /* 0x0000007a7d7d7221 */ /* 0x000fe20000010000 */
[----:B------:R-:W-:Y:S08]  /*2bfa0*/  FADD.FTZ R129, R131, R129 ;  /* 0x0000008183817221 */ /* 0x000ff00000010000 */
[----:B------:R-:W-:Y:S01]  /*2bfb0*/  MUFU.EX2 R161, R197 ;  /* 0x000000c500a17308 */ /* 0x000fe20000000800 */
[----:B---3--:R-:W-:Y:S01]  /*2bfc0*/  F2FP.F16.F32.PACK_AB R43, R130, R132 ;  /* 0x00000084822b723e */ /* 0x008fe200000000ff */
        /* <DEDUP_REMOVED lines=14> */
[C---:B------:R-:W-:Y:S09]  /*2c0b0*/  HMMA.16816.F32 R20, R40.reuse, R56, R20 ;  /* 0x000000382814723c */ /* 0x040ff20000001814 */
        /* <DEDUP_REMOVED lines=29> */
[----:B------:R-:W2:Y:S01]  /*2c290*/  MUFU.EX2 R192, R192 ;  /* 0x000000c000c07308 */ /* 0x000ea20000000800 */
[C---:B------:R-:W-:Y:S09]  /*2c2a0*/  HMMA.16816.F32 R20, R40.reuse, R56, R20 ;  /* 0x000000382814723c */ /* 0x040ff20000001814 */
[----:B------:R-:W-:Y:S01]  /*2c2b0*/  MUFU.EX2 R193, R193 ;  /* 0x000000c100c17308 */ /* 0x000fe20000000800 */
[C---:B------:R-:W-:Y:S01]  /*2c2c0*/  HMMA.16816.F32 R24, R40.reuse, R58, R24 ;  /* 0x0000003a2818723c */ /* 0x040fe20000001818 */
[----:B------:R-:W3:Y:S08]  /*2c2d0*/  LDSM.16.MT88.4 R56, [R140+0x2800] ;  /* 0x002800008c38783b */ /* 0x000ef00000004200 */
[----:B------:R-:W2:Y:S01]  /*2c2e0*/  MUFU.EX2 R191, R191 ;  /* 0x000000bf00bf7308 */ /* 0x000ea20000000800 */
        /* <DEDUP_REMOVED lines=17> */
[----:B------:R-:W-:Y:S01]  /*2c400*/  MUFU.EX2 R187, R187 ;  /* 0x000000bb00bb7308 */ /* 0x000fe20000000800 */
[----:B------:R-:W-:Y:S01]  /*2c410*/  FADD.FTZ R144, R145, R144 ;  /* 0x0000009091907221 */ /* 0x000fe20000010000 */
[----:B------:R-:W-:Y:S01]  /*2c420*/  FADD.FTZ R149, R150, R149 ;  /* 0x0000009596957221 */ /* 0x000fe20000010000 */
[C---:B------:R-:W-:Y:S01]  /*2c430*/  HMMA.16816.F32 R8, R40.reuse, R50, R8 ;  /* 0x000000322808723c */ /* 0x040fe20000001808 */
[----:B------:R-:W4:Y:S06]  /*2c440*/  LDSM.16.MT88.4 R48, [R156+0xd000] ;  /* 0x00d000009c30783b */ /* 0x000f2c0000004200 */
[----:B------:R-:W4:Y:S01]  /*2c450*/  MUFU.EX2 R186, R186 ;  /* 0x000000ba00ba7308 */ /* 0x000f220000000800 */
[C---:B-1----:R-:W-:Y:S09]  /*2c460*/  HMMA.16816.F32 R12, R40.reuse, R52, R12 ;  /* 0x00000034280c723c */ /* 0x042ff2000000180c */
[----:B------:R-:W1:Y:S01]  /*2c470*/  MUFU.EX2 R185, R185 ;  /* 0x000000b900b97308 */ /* 0x000e620000000800 */
[C---:B------:R-:W-:Y:S01]  /*2c480*/  HMMA.16816.F32 R16, R40.reuse, R54, R16 ;  /* 0x000000362810723c */ /* 0x040fe20000001810 */
[----:B------:R-:W1:Y:S08]  /*2c490*/  LDSM.16.MT88.4 R52, [R148+0xd000] ;  /* 0x00d000009434783b */ /* 0x000e700000004200 */
        /* <DEDUP_REMOVED lines=24> */
[----:B------:R-:W4:Y:S01]  /*2c620*/  MUFU.EX2 R178, R178 ;  /* 0x000000b200b27308 */ /* 0x000f220000000800 */
        /* <DEDUP_REMOVED lines=8> */
[----:B------:R-:W1:Y:S01]  /*2c6b0*/  MUFU.EX2 R175, R175 ;  /* 0x000000af00af7308 */ /* 0x000e620000000800 */
        /* <DEDUP_REMOVED lines=16> */
[----:B------:R-:W-:Y:S01]  /*2c7c0*/  MUFU.EX2 R171, R171 ;  /* 0x000000ab00ab7308 */ /* 0x000fe20000000800 */
[----:B------:R-:W-:Y:S02]  /*2c7d0*/  FADD.FTZ R166, R192, R166 ;  /* 0x000000a6c0a67221 */ /* 0x000fe40000010000 */
[----:B------:R-:W-:Y:S02]  /*2c7e0*/  FADD.FTZ R163, R163, R160 ;  /* 0x000000a0a3a37221 */ /* 0x000fe40000010000 */
[C---:B----4-:R-:W-:Y:S03]  /*2c7f0*/  HMMA.16816.F32 R4, R40.reuse, R48, R4 ;  /* 0x000000302804723c */ /* 0x050fe60000001804 */
[----:B------:R-:W-:Y:S02]  /*2c800*/  FADD.FTZ R163, R162, R163 ;  /* 0x000000a3a2a37221 */ /* 0x000fe40000010000 */
[----:B------:R-:W4:Y:S01]  /*2c810*/  MUFU.EX2 R170, R170 ;  /* 0x000000aa00aa7308 */ /* 0x000f220000000800 */
[----:B------:R-:W-:Y:S01]  /*2c820*/  FADD.FTZ R193, R193, R166 ;  /* 0x000000a6c1c17221 */ /* 0x000fe20000010000 */
[----:B------:R-:W-:Y:S01]  /*2c830*/  IMAD.MOV.U32 R166, RZ, RZ, R0 ;  /* 0x000000ffffa67224 */ /* 0x000fe200078e0000 */
[C---:B------:R-:W-:Y:S01]  /*2c840*/  HMMA.16816.F32 R8, R40.reuse, R50, R8 ;  /* 0x000000322808723c */ /* 0x040fe20000001808 */
[----:B------:R-:W4:Y:S02]  /*2c850*/  LDSM.16.MT88.4 R48, [R156+0xe000] ;  /* 0x00e000009c30783b */ /* 0x000f240000004200 */
[----:B------:R-:W-:Y:S04]  /*2c860*/  FADD.FTZ R193, R191, R193 ;  /* 0x000000c1bfc17221 */ /* 0x000fe80000010000 */
[----:B------:R-:W4:Y:S01]  /*2c870*/  MUFU.EX2 R169, R169 ;  /* 0x000000a900a97308 */ /* 0x000f220000000800 */
[----:B------:R-:W-:Y:S01]  /*2c880*/  FADD.FTZ R193, R186, R193 ;  /* 0x000000c1bac17221 */ /* 0x000fe20000010000 */
[C---:B-1----:R-:W-:Y:S08]  /*2c890*/  HMMA.16816.F32 R12, R40.reuse, R52, R12 ;  /* 0x00000034280c723c */ /* 0x042ff0000000180c */
        /* <DEDUP_REMOVED lines=108> */
[----:B------:R-:W-:Y:S01]  /*2cf60*/  MUFU.EX2 R68, R68 ;  /* 0x0000004400447308 */ /* 0x000fe20000000800 */
[C---:B--2---:R-:W-:Y:S09]  /*2cf70*/  HMMA.16816.F32 R28, R40.reuse, R44, R28 ;  /* 0x0000002c281c723c */ /* 0x044ff2000000181c */
[----:B------:R-:W2:Y:S01]  /*2cf80*/  MUFU.EX2 R67, R67 ;  /* 0x0000004300437308 */ /* 0x000ea20000000800 */
[----:B------:R-:W-:Y:S01]  /*2cf90*/  HMMA.16816.F32 R32, R40, R46, R32 ;  /* 0x0000002e2820723c */ /* 0x000fe20000001820 */
[----:B------:R-:W3:Y:S02]  /*2cfa0*/  LDSM.16.MT88.4 R44, [R140+0x5800] ;  /* 0x005800008c2c783b */ /* 0x000ee40000004200 */
[C---:B------:R-:W-:Y:S01]  /*2cfb0*/  F2FP.F16.F32.PACK_AB R40, R126.reuse, R127 ;  /* 0x0000007f7e28723e */ /* 0x040fe200000000ff */
[----:B------:R-:W-:Y:S01]  /*2cfc0*/  FADD.FTZ R126, R126, R172 ;  /* 0x000000ac7e7e7221 */ /* 0x000fe20000010000 */
[----:B------:R-:W-:Y:S04]  /*2cfd0*/  F2FP.F16.F32.PACK_AB R42, R120, R123 ;  /* 0x0000007b782a723e */ /* 0x000fe800000000ff */
[----:B------:R-:W-:Y:S01]  /*2cfe0*/  MUFU.EX2 R65, R65 ;  /* 0x0000004100417308 */ /* 0x000fe20000000800 */
[C---:B------:R-:W-:Y:S01]  /*2cff0*/  F2FP.F16.F32.PACK_AB R41, R114.reuse, R117 ;  /* 0x000000757229723e */ /* 0x040fe200000000ff */
[----:B------:R-:W-:Y:S01]  /*2d000*/  FADD.FTZ R114, R114, R169 ;  /* 0x000000a972727221 */ /* 0x000fe20000010000 */
[----:B------:R-:W-:Y:S01]  /*2d010*/  F2FP.F16.F32.PACK_AB R43, R112, R113 ;  /* 0x00000071702b723e */ /* 0x000fe200000000ff */
[----:B------:R-:W-:Y:S02]  /*2d020*/  FADD.FTZ R126, R123, R126 ;  /* 0x0000007e7b7e7221 */ /* 0x000fe40000010000 */
[----:B------:R-:W-:Y:S04]  /*2d030*/  FADD.FTZ R114, R113, R114 ;  /* 0x0000007271727221 */ /* 0x000fe80000010000 */
[----:B------:R-:W1:Y:S01]  /*2d040*/  MUFU.EX2 R64, R64 ;  /* 0x0000004000407308 */ /* 0x000e620000000800 */
[----:B--2---:R-:W-:Y:S01]  /*2d050*/  F2FP.F16.F32.PACK_AB R132, R67, R68 ;  /* 0x000000444384723e */ /* 0x004fe200000000ff */
[C---:B----4-:R-:W-:Y:S03]  /*2d060*/  HMMA.16816.F32 R4, R40.reuse, R48, R4 ;  /* 0x000000302804723c */ /* 0x050fe60000001804 */
[----:B------:R-:W-:Y:S01]  /*2d070*/  FADD.FTZ R120, R120, R126 ;  /* 0x0000007e78787221 */ /* 0x000fe20000010000 */
[----:B------:R-:W-:Y:S04]  /*2d080*/  FADD.FTZ R114, R112, R114 ;  /* 0x0000007270727221 */ /* 0x000fe80000010000 */
[----:B------:R-:W-:Y:S01]  /*2d090*/  MUFU.EX2 R37, R37 ;  /* 0x0000002500257308 */ /* 0x000fe20000000800 */
[----:B------:R-:W-:Y:S01]  /*2d0a0*/  FADD.FTZ R120, R110, R120 ;  /* 0x000000786e787221 */ /* 0x000fe20000010000 */
[C---:B------:R-:W-:Y:S01]  /*2d0b0*/  HMMA.16816.F32 R8, R40.reuse, R50, R8 ;  /* 0x000000322808723c */ /* 0x040fe20000001808 */
[----:B------:R-:W2:Y:S02]  /*2d0c0*/  LDSM.16.MT88.4 R48, [R156+0x10000] ;  /* 0x010000009c30783b */ /* 0x000ea40000004200 */
[----:B-1----:R-:W-:Y:S05]  /*2d0d0*/  F2FP.F16.F32.PACK_AB R134, R64, R65 ;  /* 0x000000414086723e */ /* 0x002fea00000000ff */
[C---:B------:R-:W-:Y:S08]  /*2d0e0*/  HMMA.16816.F32 R12, R40.reuse, R52, R12 ;  /* 0x00000034280c723c */ /* 0x040ff0000000180c */
[C---:B------:R-:W-:Y:S01]  /*2d0f0*/  HMMA.16816.F32 R16, R40.reuse, R54, R16 ;  /* 0x000000362810723c */ /* 0x040fe20000001810 */
[----:B------:R-:W1:Y:S07]  /*2d100*/  LDSM.16.MT88.4 R52, [R148+0x10000] ;  /* 0x010000009434783b */ /* 0x000e6e0000004200 */
[C---:B---3--:R-:W-:Y:S08]  /*2d110*/  HMMA.16816.F32 R20, R40.reuse, R44, R20 ;  /* 0x0000002c2814723c */ /* 0x048ff00000001814 */
[C---:B------:R-:W-:Y:S01]  /*2d120*/  HMMA.16816.F32 R24, R40.reuse, R46, R24 ;  /* 0x0000002e2818723c */ /* 0x040fe20000001818 */
[----:B------:R-:W3:Y:S07]  /*2d130*/  LDSM.16.MT88.4 R44, [R140+0x6000] ;  /* 0x006000008c2c783b */ /* 0x000eee0000004200 */
[C---:B------:R-:W-:Y:S03]  /*2d140*/  HMMA.16816.F32 R28, R40.reuse, R56, R28 ;  /* 0x00000038281c723c */ /* 0x040fe6000000181c */
[-CC-:B------:R-:W-:Y:S01]  /*2d150*/  FFMA.FTZ R56, R79, R3.reuse, -R66.reuse ;  /* 0x000000034f387223 */ /* 0x180fe20000010842 */
[-CC-:B------:R-:W-:Y:S04]  /*2d160*/  FFMA.FTZ R57, R78, R3.reuse, -R66.reuse ;  /* 0x000000034e397223 */ /* 0x180fe80000010842 */
[----:B------:R-:W-:Y:S01]  /*2d170*/  HMMA.16816.F32 R32, R40, R58, R32 ;  /* 0x0000003a2820723c */ /* 0x000fe20000001820 */
[----:B------:R-:W4:Y:S02]  /*2d180*/  MUFU.EX2 R56, R56 ;  /* 0x0000003800387308 */ /* 0x000f240000000800 */
[----:B------:R-:W-:Y:S01]  /*2d190*/  F2FP.F16.F32.PACK_AB R40, R108, R110 ;  /* 0x0000006e6c28723e */ /* 0x000fe200000000ff */
[-CC-:B------:R-:W-:Y:S01]  /*2d1a0*/  FFMA.FTZ R58, R77, R3.reuse, -R66.reuse ;  /* 0x000000034d3a7223 */ /* 0x180fe20000010842 */
        /* <DEDUP_REMOVED lines=9> */
[C---:B--2---:R-:W-:Y:S04]  /*2d240*/  HMMA.16816.F32 R4, R40.reuse, R48, R4 ;  /* 0x000000302804723c */ /* 0x044fe80000001804 */
[----:B------:R-:W2:Y:S01]  /*2d250*/  MUFU.EX2 R58, R58 ;  /* 0x0000003a003a7308 */ /* 0x000ea20000000800 */
[----:B------:R-:W-:Y:S01]  /*2d260*/  FADD.FTZ R96, R96, R99 ;  /* 0x0000006360607221 */ /* 0x000fe20000010000 */
[----:B------:R-:W-:Y:S03]  /*2d270*/  FADD.FTZ R102, R102, R108 ;  /* 0x0000006c66667221 */ /* 0x000fe60000010000 */
[----:B------:R-:W-:Y:S01]  /*2d280*/  FADD.FTZ R96, R95, R96 ;  /* 0x000000605f607221 */ /* 0x000fe20000010000 */
[C---:B------:R-:W-:Y:S01]  /*2d290*/  HMMA.16816.F32 R8, R40.reuse, R50, R8 ;  /* 0x000000322808723c */ /* 0x040fe20000001808 */
[----:B------:R-:W4:Y:S03]  /*2d2a0*/  LDSM.16.MT88.4 R48, [R219+0x6000] ;  /* 0x00600000db30783b */ /* 0x000f260000004200 */
[----:B------:R-:W2:Y:S01]  /*2d2b0*/  MUFU.EX2 R59, R59 ;  /* 0x0000003b003b7308 */ /* 0x000ea20000000800 */
[----:B------:R-:W-:Y:S03]  /*2d2c0*/  FADD.FTZ R102, R84, R102 ;  /* 0x0000006654667221 */ /* 0x000fe60000010000 */
[C---:B-1----:R-:W-:Y:S08]  /*2d2d0*/  HMMA.16816.F32 R12, R40.reuse, R52, R12 ;  /* 0x00000034280c723c */ /* 0x042ff0000000180c */
[C---:B------:R-:W-:Y:S01]  /*2d2e0*/  HMMA.16816.F32 R16, R40.reuse, R54, R16 ;  /* 0x000000362810723c */ /* 0x040fe20000001810 */
[----:B------:R-:W1:Y:S07]  /*2d2f0*/  LDSM.16.MT88.4 R52, [R156+0x10800] ;  /* 0x010800009c34783b */ /* 0x000e6e0000004200 */
[C---:B---3--:R-:W-:Y:S08]  /*2d300*/  HMMA.16816.F32 R20, R40.reuse, R44, R20 ;  /* 0x0000002c2814723c */ /* 0x048ff00000001814 */
[C---:B------:R-:W-:Y:S01]  /*2d310*/  HMMA.16816.F32 R24, R40.reuse, R46, R24 ;  /* 0x0000002e2818723c */ /* 0x040fe20000001818 */
[----:B------:R-:W3:Y:S07]  /*2d320*/  LDSM.16.MT88.4 R44, [R148+0x10800] ;  /* 0x01080000942c783b */ /* 0x000eee0000004200 */
[C---:B----4-:R-:W-:Y:S08]  /*2d330*/  HMMA.16816.F32 R28, R40.reuse, R48, R28 ;  /* 0x00000030281c723c */ /* 0x050ff0000000181c */
[----:B------:R-:W-:Y:S01]  /*2d340*/  HMMA.16816.F32 R32, R40, R50, R32 ;  /* 0x000000322820723c */ /* 0x000fe20000001820 */
[----:B------:R-:W4:Y:S02]  /*2d350*/  LDSM.16.MT88.4 R48, [R140+0x6800] ;  /* 0x006800008c30783b */ /* 0x000f240000004200 */
[C---:B------:R-:W-:Y:S01]  /*2d360*/  F2FP.F16.F32.PACK_AB R40, R83.reuse, R84 ;  /* 0x000000545328723e */ /* 0x040fe200000000ff */
[----:B------:R-:W-:Y:S01]  /*2d370*/  FADD.FTZ R83, R83, R102 ;  /* 0x0000006653537221 */ /* 0x000fe20000010000 */
[C---:B------:R-:W-:Y:S02]  /*2d380*/  F2FP.F16.F32.PACK_AB R42, R81.reuse, R82 ;  /* 0x00000052512a723e */ /* 0x040fe400000000ff */
[----:B------:R-:W-:Y:S01]  /*2d390*/  F2FP.F16.F32.PACK_AB R41, R56, R38 ;  /* 0x000000263829723e */ /* 0x000fe200000000ff */
[----:B------:R-:W-:Y:S01]  /*2d3a0*/  FADD.FTZ R38, R38, R96 ;  /* 0x0000006026267221 */ /* 0x000fe20000010000 */
[----:B--2---:R-:W-:Y:S01]  /*2d3b0*/  F2FP.F16.F32.PACK_AB R43, R58, R57 ;  /* 0x000000393a2b723e */ /* 0x004fe200000000ff */
[----:B------:R-:W-:Y:S02]  /*2d3c0*/  FADD.FTZ R83, R82, R83 ;  /* 0x0000005352537221 */ /* 0x000fe40000010000 */
[----:B------:R-:W-:Y:S02]  /*2d3d0*/  FADD.FTZ R38, R56, R38 ;  /* 0x0000002638267221 */ /* 0x000fe40000010000 */
[----:B------:R-:W-:Y:S02]  /*2d3e0*/  FADD.FTZ R81, R81, R83 ;  /* 0x0000005351517221 */ /* 0x000fe40000010000 */
[C---:B-1----:R-:W-:Y:S03]  /*2d3f0*/  HMMA.16816.F32 R4, R40.reuse, R52, R4 ;  /* 0x000000342804723c */ /* 0x042fe60000001804 */
[----:B------:R-:W-:Y:S01]  /*2d400*/  FADD.FTZ R57, R57, R38 ;  /* 0x0000002639397221 */ /* 0x000fe20000010000 */
[----:B------:R-:W-:Y:S03]  /*2d410*/  FADD.FTZ R81, R76, R81 ;  /* 0x000000514c517221 */ /* 0x000fe60000010000 */
[----:B------:R-:W-:Y:S01]  /*2d420*/  FADD.FTZ R57, R58, R57 ;  /* 0x000000393a397221 */ /* 0x000fe20000010000 */
[C---:B------:R-:W-:Y:S01]  /*2d430*/  HMMA.16816.F32 R8, R40.reuse, R54, R8 ;  /* 0x000000362808723c */ /* 0x040fe20000001808 */
[----:B------:R-:W1:Y:S07]  /*2d440*/  LDSM.16.MT88.4 R52, [R219+0x6800] ;  /* 0x00680000db34783b */ /* 0x000e6e0000004200 */
[C---:B---3--:R-:W-:Y:S08]  /*2d450*/  HMMA.16816.F32 R12, R40.reuse, R44, R12 ;  /* 0x0000002c280c723c */ /* 0x048ff0000000180c */
[C---:B------:R-:W-:Y:S01]  /*2d460*/  HMMA.16816.F32 R16, R40.reuse, R46, R16 ;  /* 0x0000002e2810723c */ /* 0x040fe20000001810 */
[----:B------:R-:W2:Y:S07]  /*2d470*/  LDSM.16.MT88.4 R44, [R156+0x11000] ;  /* 0x011000009c2c783b */ /* 0x000eae0000004200 */
[C---:B----4-:R-:W-:Y:S01]  /*2d480*/  HMMA.16816.F32 R20, R40.reuse, R48, R20 ;  /* 0x000000302814723c */ /* 0x050fe20000001814 */
[----:B------:R-:W-:Y:S07]  /*2d490*/  LDSM.16.MT88.4 R156, [R156+0x11800] ;  /* 0x011800009c9c783b */ /* 0x000fee0000004200 */
        /* <DEDUP_REMOVED lines=55> */
.L_x_3729:
        /* <DEDUP_REMOVED lines=13> */
.L_x_3744:
[----:B------:R-:W2:Y:S01]  /*2d8e0*/  S2R R3, SR_TID.X ;  /* 0x0000000000037919 */ /* 0x000ea20000002100 */
[----:B------:R-:W1:Y:S01]  /*2d8f0*/  S2UR UR6, SR_CgaCtaId ;  /* 0x00000000000679c3 */ /* 0x000e620000008800 */
[----:B----4-:R-:W-:Y:S01]  /*2d900*/  FADD.FTZ R7, R248, R7 ;  /* 0x00000007f8077221 */ /* 0x010fe20000010000 */
[----:B------:R-:W4:Y:S06]  /*2d910*/  MUFU.RCP R11, R8 ;  /* 0x00000008000b7308 */ /* 0x000f2c0000001000 */
[----:B------:R-:W-:Y:S01]  /*2d920*/  BAR.SYNC.DEFER_BLOCKING 0x0 ;  /* 0x0000000000007b1d */ /* 0x000fe20000010000 */
[----:B------:R-:W-:-:S02]  /*2d930*/  FSETP.NE.FTZ.AND P1, PT, R8, RZ, PT ;  /* 0x000000ff0800720b */ /* 0x000fc40003f35000 */
[----:B------:R-:W-:-:S03]  /*2d940*/  FSETP.NE.FTZ.AND P0, PT, R7, RZ, PT ;  /* 0x000000ff0700720b */ /* 0x000fc60003f15000 */
[----:B------:R-:W-:Y:S01]  /*2d950*/  UMOV UR7, 0x400 ;  /* 0x0000040000077882 */ /* 0x000fe20000000000 */
[----:B------:R-:W3:Y:S01]  /*2d960*/  MUFU.RCP R10, R7 ;  /* 0x00000007000a7308 */ /* 0x000ee20000001000 */
[----:B----4-:R-:W-:Y:S01]  /*2d970*/  FSEL R11, R11, 1, P1 ;  /* 0x3f8000000b0b7808 */ /* 0x010fe20000800000 */
[----:B-1----:R-:W-:-:S04]  /*2d980*/  ULEA UR6, UR6, UR7, 0x18 ;  /* 0x0000000706067291 */ /* 0x002fc8000f8ec0ff */
[C---:B------:R-:W-:Y:S01]  /*2d990*/  FMUL.FTZ R160, R11.reuse, R160 ;  /* 0x000000a00ba07220 */ /* 0x040fe20000410000 */
[C---:B------:R-:W-:Y:S01]  /*2d9a0*/  FMUL.FTZ R161, R11.reuse, R161 ;  /* 0x000000a10ba17220 */ /* 0x040fe20000410000 */
[----:B---3--:R-:W-:Y:S01]  /*2d9b0*/  FSEL R10, R10, 1, P0 ;  /* 0x3f8000000a0a7808 */ /* 0x008fe20000000000 */
[C---:B------:R-:W-:Y:S01]  /*2d9c0*/  FMUL.FTZ R156, R11.reuse, R156 ;  /* 0x0000009c0b9c7220 */ /* 0x040fe20000410000 */
[C---:B------:R-:W-:Y:S01]  /*2d9d0*/  FMUL.FTZ R157, R11.reuse, R157 ;  /* 0x0000009d0b9d7220 */ /* 0x040fe20000410000 */
[----:B------:R-:W-:Y:S01]  /*2d9e0*/  FMUL.FTZ R152, R11, R152 ;  /* 0x000000980b987220 */ /* 0x000fe20000410000 */
[C---:B--2---:R-:W-:Y:S01]  /*2d9f0*/  SHF.L.U32 R9, R3.reuse, 0x4, RZ ;  /* 0x0000000403097819 */ /* 0x044fe200000006ff */
[C---:B------:R-:W-:Y:S01]  /*2da00*/  FMUL.FTZ R162, R10.reuse, R162 ;  /* 0x000000a20aa27220 */ /* 0x040fe20000410000 */
[----:B------:R-:W-:Y:S01]  /*2da10*/  R2P PR, R3, 0x1c ;  /* 0x0000001c03007804 */ /* 0x000fe20000000000 */
[C---:B------:R-:W-:Y:S01]  /*2da20*/  FMUL.FTZ R163, R10.reuse, R163 ;  /* 0x000000a30aa37220 */ /* 0x040fe20000410000 */
[----:B------:R-:W-:Y:S01]  /*2da30*/  LOP3.LUT R12, R9, 0x1c0, RZ, 0xc0, !PT ;  /* 0x000001c0090c7812 */ /* 0x000fe200078ec0ff */
[C---:B------:R-:W-:Y:S01]  /*2da40*/  FMUL.FTZ R158, R10.reuse, R158 ;  /* 0x0000009e0a9e7220 */ /* 0x040fe20000410000 */
[C---:B------:R-:W-:Y:S01]  /*2da50*/  FMUL.FTZ R159, R10.reuse, R159 ;  /* 0x0000009f0a9f7220 */ /* 0x040fe20000410000 */
[----:B------:R-:W-:Y:S01]  /*2da60*/  FMUL.FTZ R154, R10, R154 ;  /* 0x0000009a0a9a7220 */ /* 0x000fe20000410000 */
[----:B------:R-:W-:Y:S01]  /*2da70*/  LOP3.LUT R61, R12, 0x38, R61, 0xf8, !PT ;  /* 0x000000380c3d7812 */ /* 0x000fe200078ef83d */
[C---:B------:R-:W-:Y:S01]  /*2da80*/  FMUL.FTZ R155, R10.reuse, R155 ;  /* 0x0000009b0a9b7220 */ /* 0x040fe20000410000 */
[C---:B------:R-:W-:Y:S01]  /*2da90*/  FMUL.FTZ R150, R10.reuse, R150 ;  /* 0x000000960a967220 */ /* 0x040fe20000410000 */
[C---:B------:R-:W-:Y:S01]  /*2daa0*/  FMUL.FTZ R151, R10.reuse, R151 ;  /* 0x000000970a977220 */ /* 0x040fe20000410000 */
[----:B-----5:R-:W-:Y:S01]  /*2dab0*/  LOP3.LUT R61, R61, R60, R217, 0xfe, !PT ;  /* 0x0000003c3d3d7212 */ /* 0x020fe200078efed9 */
[C---:B------:R-:W-:Y:S01]  /*2dac0*/  FMUL.FTZ R146, R10.reuse, R146 ;  /* 0x000000920a927220 */ /* 0x040fe20000410000 */
[C---:B------:R-:W-:Y:S01]  /*2dad0*/  FMUL.FTZ R147, R10.reuse, R147 ;  /* 0x000000930a937220 */ /* 0x040fe20000410000 */
[C---:B------:R-:W-:Y:S01]  /*2dae0*/  FMUL.FTZ R142, R10.reuse, R142 ;  /* 0x0000008e0a8e7220 */ /* 0x040fe20000410000 */
[C---:B------:R-:W-:Y:S01]  /*2daf0*/  FMUL.FTZ R143, R10.reuse, R143 ;  /* 0x0000008f0a8f7220 */ /* 0x040fe20000410000 */
[C---:B------:R-:W-:Y:S01]  /*2db00*/  FMUL.FTZ R138, R10.reuse, R138 ;  /* 0x0000008a0a8a7220 */ /* 0x040fe20000410000 */
[C---:B------:R-:W-:Y:S01]  /*2db10*/  FMUL.FTZ R139, R10.reuse, R139 ;  /* 0x0000008b0a8b7220 */ /* 0x040fe20000410000 */
[C---:B------:R-:W-:Y:S01]  /*2db20*/  FMUL.FTZ R134, R10.reuse, R134 ;  /* 0x000000860a867220 */ /* 0x040fe20000410000 */
[----:B------:R-:W-:Y:S01]  /*2db30*/  LEA R61, R61, UR6, 0x2 ;  /* 0x000000063d3d7c11 */ /* 0x000fe2000f8e10ff */
[----:B------:R-:W-:Y:S01]  /*2db40*/  FMUL.FTZ R135, R10, R135 ;  /* 0x000000870a877220 */ /* 0x000fe20000410000 */
[----:B------:R-:W-:Y:S01]  /*2db50*/  SEL R6, R6, 0xffffffe0, !P2 ;  /* 0xffffffe006067807 */ /* 0x000fe20005000000 */
        /* <DEDUP_REMOVED lines=28> */
[----:B-1----:R-:W-:-:S02]  /*2dd20*/  IADD3 R4, PT, PT, R6, R12, RZ ;  /* 0x0000000c06047210 */ /* 0x002fc40007ffe0ff */
[----:B------:R-:W-:-:S03]  /*2dd30*/  IADD3 R6, PT, PT, R6, R10, RZ ;  /* 0x0000000a06067210 */ /* 0x000fc60007ffe0ff */
[----:B------:R-:W-:Y:S04]  /*2dd40*/  STS.64 [R4], R140 ;  /* 0x0000008c04007388 */ /* 0x000fe80000000a00 */
[----:B------:R1:W-:Y:S04]  /*2dd50*/  STS.64 [R4+0x800], R142 ;  /* 0x0008008e04007388 */ /* 0x0003e80000000a00 */
[----:B------:R-:W-:Y:S04]  /*2dd60*/  STS.64 [R10], R136 ;  /* 0x000000880a007388 */ /* 0x000fe80000000a00 */
[----:B------:R2:W-:Y:S04]  /*2dd70*/  STS.64 [R10+0x800], R138 ;  /* 0x0008008a0a007388 */ /* 0x0005e80000000a00 */
[----:B------:R-:W-:Y:S04]  /*2dd80*/  STS.64 [R6], R132 ;  /* 0x0000008406007388 */ /* 0x000fe80000000a00 */
[----:B------:R3:W-:Y:S01]  /*2dd90*/  STS.64 [R6+0x800], R134 ;  /* 0x0008008606007388 */ /* 0x0007e20000000a00 */
[----:B------:R-:W4:Y:S03]  /*2dda0*/  @P0 MUFU.LG2 R7, R7 ;  /* 0x0000000700070308 */ /* 0x000f260000000c00 */
[----:B------:R3:W5:Y:S04]  /*2ddb0*/  LD.E R41, desc[UR4][R164.64+0xcc] ;  /* 0x0000cc04a4297980 */ /* 0x000768000c101900 */
[----:B------:R3:W5:Y:S04]  /*2ddc0*/  LD.E.64 R46, desc[UR4][R164.64+0x78] ;  /* 0x00007804a42e7980 */ /* 0x000768000c101b00 */
[----:B-1----:R-:W3:Y:S01]  /*2ddd0*/  LD.E R4, desc[UR4][R164.64+0x60] ;  /* 0x00006004a4047980 */ /* 0x002ee2000c101900 */
[----:B------:R-:W1:Y:S03]  /*2dde0*/  @P1 MUFU.LG2 R8, R8 ;  /* 0x0000000800081308 */ /* 0x000e660000000c00 */
[----:B------:R1:W5:Y:S04]  /*2ddf0*/  LD.E.64 R44, desc[UR4][R164.64+0xa8] ;  /* 0x0000a804a42c7980 */ /* 0x000368000c101b00 */
[----:B--2---:R-:W2:Y:S01]  /*2de00*/  LD.E.64 R10, desc[UR4][R164.64+0xb0] ;  /* 0x0000b004a40a7980 */ /* 0x004ea2000c101b00 */
[----:B------:R-:W-:Y:S01]  /*2de10*/  SHF.L.U32 R36, R3, 0x2, RZ ;  /* 0x0000000203247819 */ /* 0x000fe200000006ff */
[----:B----4-:R-:W-:Y:S01]  /*2de20*/  @P0 FMUL.FTZ R7, R7, 0.69314718246459960938 ;  /* 0x3f31721807070820 */ /* 0x010fe20000410000 */
[----:B------:R-:W-:-:S03]  /*2de30*/  MOV R38, 0xff800000 ;  /* 0xff80000000267802 */ /* 0x000fc60000000f00 */
[----:B------:R-:W-:Y:S01]  /*2de40*/  @P0 FFMA.FTZ R38, R5, R0, R7 ;  /* 0x0000000005260223 */ /* 0x000fe20000010007 */
[----:B---3--:R-:W-:Y:S02]  /*2de50*/  LOP3.LUT R6, R36, 0x1f8, RZ, 0xc0, !PT ;  /* 0x000001f824067812 */ /* 0x008fe400078ec0ff */
[----:B------:R-:W-:Y:S02]  /*2de60*/  LOP3.LUT P0, RZ, R3, 0x3, RZ, 0xc0, !PT ;  /* 0x0000000303ff7812 */ /* 0x000fe4000780c0ff */
[----:B------:R-:W-:Y:S02]  /*2de70*/  LOP3.LUT R12, R216, 0x30, RZ, 0xc0, !PT ;  /* 0x00000030d80c7812 */ /* 0x000fe400078ec0ff */
[----:B------:R-:W-:Y:S02]  /*2de80*/  LOP3.LUT R216, R6, 0x38, R216, 0x78, !PT ;  /* 0x0000003806d87812 */ /* 0x000fe400078e78d8 */
[----:B------:R-:W-:Y:S01]  /*2de90*/  LOP3.LUT R9, R9, 0x10, RZ, 0xc0, !PT ;  /* 0x0000001009097812 */ /* 0x000fe200078ec0ff */
[----:B-1----:R-:W-:Y:S01]  /*2dea0*/  @P1 FMUL.FTZ R8, R8, 0.69314718246459960938 ;  /* 0x3f31721808081820 */ /* 0x002fe20000410000 */
[----:B------:R-:W-:-:S02]  /*2deb0*/  SHF.L.U32 R233, R233, 0x6, RZ ;  /* 0x00000006e9e97819 */ /* 0x000fc400000006ff */
[----:B------:R-:W-:Y:S02]  /*2dec0*/  SHF.R.U32.HI R37, RZ, 0x2, R3 ;  /* 0x00000002ff257819 */ /* 0x000fe40000011603 */
[----:B------:R-:W-:Y:S01]  /*2ded0*/  MOV R39, 0xff800000 ;  /* 0xff80000000277802 */ /* 0x000fe20000000f00 */
[----:B------:R-:W-:Y:S01]  /*2dee0*/  @P1 FFMA.FTZ R39, R5, R2, R8 ;  /* 0x0000000205271223 */ /* 0x000fe20000010008 */
[----:B------:R-:W-:Y:S01]  /*2def0*/  LOP3.LUT R37, R12, 0x7, R37, 0xf8, !PT ;  /* 0x000000070c257812 */ /* 0x000fe200078ef825 */
[----:B------:R-:W-:Y:S01]  /*2df00*/  BSSY.RECONVERGENT B0, `(.L_x_3738) ;  /* 0x0000019000007945 */ /* 0x000fe20003800200 */
[----:B------:R-:W-:Y:S01]  /*2df10*/  BAR.SYNC.DEFER_BLOCKING 0x0 ;  /* 0x0000000000007b1d */ /* 0x000fe20000010000 */
[----:B--2---:R-:W-:-:S04]  /*2df20*/  IMAD R10, R10, UR8, R237 ;  /* 0x000000080a0a7c24 */ /* 0x004fc8000f8e02ed */
[----:B------:R-:W-:Y:S01]  /*2df30*/  IMAD R10, R10, R4, R236 ;  /* 0x000000040a0a7224 */ /* 0x000fe200078e02ec */
[----:B------:R-:W-:-:S03]  /*2df40*/  LEA R4, R216, R9, 0x2 ;  /* 0x00000009d8047211 */ /* 0x000fc600078e10ff */
[----:B------:R-:W-:Y:S02]  /*2df50*/  IMAD R42, R11, R10, R233 ;  /* 0x0000000a0b2a7224 */ /* 0x000fe400078e02e9 */
[----:B------:R1:W2:Y:S04]  /*2df60*/  LDS.128 R32, [R4+UR6] ;  /* 0x0000000604207984 */ /* 0x0002a80008000c00 */
[----:B------:R1:W3:Y:S04]  /*2df70*/  LDS.128 R28, [R4+UR6+0x800] ;  /* 0x00080006041c7984 */ /* 0x0002e80008000c00 */
[----:B------:R1:W4:Y:S04]  /*2df80*/  LDS.128 R24, [R4+UR6+0x1000] ;  /* 0x0010000604187984 */ /* 0x0003280008000c00 */
[----:B------:R1:W1:Y:S04]  /*2df90*/  LDS.128 R20, [R4+UR6+0x1800] ;  /* 0x0018000604147984 */ /* 0x0002680008000c00 */
[----:B------:R1:W1:Y:S04]  /*2dfa0*/  LDS.128 R16, [R4+UR6+0x2000] ;  /* 0x0020000604107984 */ /* 0x0002680008000c00 */
[----:B------:R1:W1:Y:S04]  /*2dfb0*/  LDS.128 R12, [R4+UR6+0x2800] ;  /* 0x00280006040c7984 */ /* 0x0002680008000c00 */
[----:B------:R1:W1:Y:S04]  /*2dfc0*/  LDS.128 R8, [R4+UR6+0x3000] ;  /* 0x0030000604087984 */ /* 0x0002680008000c00 */
[----:B------:R-:W1:Y:S01]  /*2dfd0*/  LDS.128 R4, [R4+UR6+0x3800] ;  /* 0x0038000604047984 */ /* 0x000e620008000c00 */
[----:B------:R-:W-:Y:S05]  /*2dfe0*/  @P0 BRA `(.L_x_3739) ;  /* 0x0000000000280947 */ /* 0x000fea0003800000 */
[----:B------:R-:W-:Y:S01]  /*2dff0*/  IMAD.IADD R0, R235, 0x1, -R233 ;  /* 0x00000001eb007824 */ /* 0x000fe200078e0ae9 */
[----:B------:R-:W-:Y:S01]  /*2e000*/  IADD3 R2, P0, PT, R42, R37, RZ ;  /* 0x000000252a027210 */ /* 0x000fe20007f1e0ff */
[----:B------:R-:W-:-:S03]  /*2e010*/  VIADD R40, R37, 0x8 ;  /* 0x0000000825287836 */ /* 0x000fc60000000000 */
[-C--:B------:R-:W-:Y:S02]  /*2e020*/  ISETP.GE.AND P2, PT, R37, R0.reuse, PT ;  /* 0x000000002500720c */ /* 0x080fe40003f46270 */
[----:B------:R-:W-:Y:S02]  /*2e030*/  ISETP.GE.AND P1, PT, R40, R0, PT ;  /* 0x000000002800720c */ /* 0x000fe40003f26270 */
[----:B------:R-:W-:Y:S02]  /*2e040*/  LEA.HI.X.SX32 R0, R42, RZ, 0x1, P0 ;  /* 0x000000ff2a007211 */ /* 0x000fe400000f0eff */
[----:B-----5:R-:W-:-:S04]  /*2e050*/  LEA R44, P0, R2, R44, 0x2 ;  /* 0x0000002c022c7211 */ /* 0x020fc800078010ff */
[----:B------:R-:W-:-:S05]  /*2e060*/  LEA.HI.X R45, R2, R45, R0, 0x2, P0 ;  /* 0x0000002d022d7211 */ /* 0x000fca00000f1400 */
[----:B------:R1:W-:Y:S04]  /*2e070*/  @!P2 ST.E desc[UR4][R44.64], R39 ;  /* 0x000000272c00a985 */ /* 0x0003e8000c101904 */
[----:B------:R1:W-:Y:S02]  /*2e080*/  @!P1 ST.E desc[UR4][R44.64+0x20], R38 ;  /* 0x000020262c009985 */ /* 0x0003e4000c101904 */
.L_x_3739:
[----:B------:R-:W-:Y:S05]  /*2e090*/  BSYNC.RECONVERGENT B0 ;  /* 0x0000000000007941 */ /* 0x000fea0003800200 */
.L_x_3738:
[----:B------:R-:W2:Y:S01]  /*2e0a0*/  LD.E R164, desc[UR4][R164.64+0xc0] ;  /* 0x0000c004a4a47980 */ /* 0x000ea2000c101900 */
[----:B------:R-:W-:Y:S01]  /*2e0b0*/  LOP3.LUT R0, R36, 0xfc0, RZ, 0xc0, !PT ;  /* 0x00000fc024007812 */ /* 0x000fe200078ec0ff */
[----:B-----5:R-:W-:Y:S01]  /*2e0c0*/  IMAD R41, R42, R41, RZ ;  /* 0x000000292a297224 */ /* 0x020fe200078e02ff */
[----:B------:R-:W-:Y:S01]  /*2e0d0*/  SHF.R.U32.HI R3, RZ, 0x4, R3 ;  /* 0x00000004ff037819 */ /* 0x000fe20000011603 */
[----:B------:R-:W-:Y:S01]  /*2e0e0*/  IMAD.IADD R233, R235, 0x1, -R233 ;  /* 0x00000001ebe97824 */ /* 0x000fe200078e0ae9 */
[----:B------:R-:W-:Y:S02]  /*2e0f0*/  LOP3.LUT R0, R0, 0x3c, R36, 0xf8, !PT ;  /* 0x0000003c00007812 */ /* 0x000fe400078ef824 */
[----:B------:R-:W-:Y:S01]  /*2e100*/  LOP3.LUT R36, R36, 0x3c, RZ, 0xc0, !PT ;  /* 0x0000003c24247812 */ /* 0x000fe200078ec0ff */
[----:B------:R-:W-:Y:S01]  /*2e110*/  VIADD R2, R3, 0x8 ;  /* 0x0000000803027836 */ /* 0x000fe20000000000 */
[----:B------:R-:W-:Y:S01]  /*2e120*/  IADD3 R0, P1, PT, R41, R0, RZ ;  /* 0x0000000029007210 */ /* 0x000fe20007f3e0ff */
[----:B-1----:R-:W-:-:S03]  /*2e130*/  VIADD R38, R3, 0x18 ;  /* 0x0000001803267836 */ /* 0x002fc60000000000 */
[----:B------:R-:W-:Y:S02]  /*2e140*/  LEA.HI.X.SX32 R41, R41, RZ, 0x1, P1 ;  /* 0x000000ff29297211 */ /* 0x000fe400008f0eff */
[----:B--2---:R-:W-:Y:S02]  /*2e150*/  ISETP.GE.AND P0, PT, R36, R164, PT ;  /* 0x000000a42400720c */ /* 0x004fe40003f06270 */
[C---:B------:R-:W-:Y:S02]  /*2e160*/  LEA R36, P2, R0.reuse, R46, 0x2 ;  /* 0x0000002e00247211 */ /* 0x040fe400078410ff */
[C---:B------:R-:W-:Y:S02]  /*2e170*/  ISETP.GE.OR P1, PT, R3.reuse, R233, P0 ;  /* 0x000000e90300720c */ /* 0x040fe40000726670 */
[----:B------:R-:W-:Y:S01]  /*2e180*/  LEA.HI.X R37, R0, R47, R41, 0x2, P2 ;  /* 0x0000002f00257211 */ /* 0x000fe200010f1429 */
[C---:B------:R-:W-:Y:S01]  /*2e190*/  VIADD R0, R3.reuse, 0x10 ;  /* 0x0000001003007836 */ /* 0x040fe20000000000 */
[-C--:B------:R-:W-:Y:S01]  /*2e1a0*/  ISETP.GE.OR P6, PT, R2, R233.reuse, P0 ;  /* 0x000000e90200720c */ /* 0x080fe200007c6670 */
[----:B------:R-:W-:Y:S01]  /*2e1b0*/  VIADD R2, R3, 0x20 ;  /* 0x0000002003027836 */ /* 0x000fe20000000000 */
[----:B------:R-:W-:-:S02]  /*2e1c0*/  ISETP.GE.OR P4, PT, R38, R233, P0 ;  /* 0x000000e92600720c */ /* 0x000fc40000786670 */
[-C--:B------:R-:W-:Y:S01]  /*2e1d0*/  ISETP.GE.OR P5, PT, R0, R233.reuse, P0 ;  /* 0x000000e90000720c */ /* 0x080fe200007a6670 */
[C---:B------:R-:W-:Y:S01]  /*2e1e0*/  VIADD R0, R3.reuse, 0x28 ;  /* 0x0000002803007836 */ /* 0x040fe20000000000 */
[-C--:B------:R-:W-:Y:S01]  /*2e1f0*/  ISETP.GE.OR P3, PT, R2, R233.reuse, P0 ;  /* 0x000000e90200720c */ /* 0x080fe20000766670 */
[C---:B------:R-:W-:Y:S02]  /*2e200*/  VIADD R2, R3.reuse, 0x30 ;  /* 0x0000003003027836 */ /* 0x040fe40000000000 */
[----:B------:R-:W-:Y:S01]  /*2e210*/  VIADD R3, R3, 0x38 ;  /* 0x0000003803037836 */ /* 0x000fe20000000000 */
[----:B------:R-:W-:Y:S01]  /*2e220*/  @!P1 ST.E.128 desc[UR4][R36.64], R32 ;  /* 0x0000002024009985 */ /* 0x000fe2000c101d04 */
[-C--:B------:R-:W-:Y:S02]  /*2e230*/  ISETP.GE.OR P2, PT, R0, R233.reuse, P0 ;  /* 0x000000e90000720c */ /* 0x080fe40000746670 */
[-C--:B------:R-:W-:Y:S01]  /*2e240*/  ISETP.GE.OR P1, PT, R2, R233.reuse, P0 ;  /* 0x000000e90200720c */ /* 0x080fe20000726670 */
[----:B------:R-:W-:Y:S01]  /*2e250*/  IMAD.MOV.U32 R2, RZ, RZ, R232 ;  /* 0x000000ffff027224 */ /* 0x000fe200078e00e8 */
[----:B------:R-:W-:Y:S01]  /*2e260*/  ISETP.GE.OR P0, PT, R3, R233, P0 ;  /* 0x000000e90300720c */ /* 0x000fe20000706670 */
[----:B------:R-:W-:Y:S01]  /*2e270*/  IMAD.MOV.U32 R3, RZ, RZ, 0x0 ;  /* 0x00000000ff037424 */ /* 0x000fe200078e00ff */
[----:B---3--:R-:W-:Y:S04]  /*2e280*/  @!P6 ST.E.128 desc[UR4][R36.64+0x800], R28 ;  /* 0x0008001c2400e985 */ /* 0x008fe8000c101d04 */
[----:B----4-:R-:W-:Y:S04]  /*2e290*/  @!P5 ST.E.128 desc[UR4][R36.64+0x1000], R24 ;  /* 0x001000182400d985 */ /* 0x010fe8000c101d04 */
[----:B------:R-:W-:Y:S04]  /*2e2a0*/  @!P4 ST.E.128 desc[UR4][R36.64+0x1800], R20 ;  /* 0x001800142400c985 */ /* 0x000fe8000c101d04 */
[----:B------:R-:W-:Y:S04]  /*2e2b0*/  @!P3 ST.E.128 desc[UR4][R36.64+0x2000], R16 ;  /* 0x002000102400b985 */ /* 0x000fe8000c101d04 */
[----:B------:R-:W-:Y:S04]  /*2e2c0*/  @!P2 ST.E.128 desc[UR4][R36.64+0x2800], R12 ;  /* 0x0028000c2400a985 */ /* 0x000fe8000c101d04 */
[----:B------:R1:W-:Y:S02]  /*2e2d0*/  @!P1 ST.E.128 desc[UR4][R36.64+0x3000], R8 ;  /* 0x0030000824009985 */ /* 0x0003e4000c101d04 */
[----:B-1----:R-:W-:Y:S05]  /*2e2e0*/  @P0 RET.REL.NODEC R2 `(_ZN5flash24flash_fwd_splitkv_kernelI23Flash_fwd_kernel_traitsILi64ELi64ELi256ELi4ELb0ELb0EN7cutlass6half_tE19Flash_kernel_traitsILi64ELi64ELi256ELi4ES3_EELb0ELb1ELb0ELb0ELb0ELb1ELb1ELb1EEEvNS_16Flash_fwd_paramsE) ;  /* 0xfffffd1c02440950 */ /* 0x002fea0003c3ffff */
[----:B------:R-:W-:Y:S01]  /*2e2f0*/  MOV R233, 0x0 ;  /* 0x0000000000e97802 */ /* 0x000fe20000000f00 */
[----:B------:R1:W-:Y:S03]  /*2e300*/  ST.E.128 desc[UR4][R36.64+0x3800], R4 ;  /* 0x0038000424007985 */ /* 0x0003e6000c101d04 */
[----:B-1----:R-:W-:Y:S05]  /*2e310*/  RET.REL.NODEC R232 `(_ZN5flash24flash_fwd_splitkv_kernelI23Flash_fwd_kernel_traitsILi64ELi64ELi256ELi4ELb0ELb0EN7cutlass6half_tE19Flash_kernel_traitsILi64ELi64ELi256ELi4ES3_EELb0ELb1ELb0ELb0ELb0ELb1ELb1ELb1EEEvNS_16Flash_fwd_paramsE) ;  /* 0xfffffd1ce8387950 */ /* 0x002fea0003c3ffff */
.L_x_3737:
[----:B------:R-:W-:Y:S01]  /*2e320*/  MOV R3, 0x1f ;  /* 0x0000001f00037802 */ /* 0x000fe20000000f00 */
[----:B------:R-:W-:Y:S01]  /*2e330*/  IMAD.MOV.U32 R7, RZ, RZ, 0x2 ;  /* 0x00000002ff077424 */ /* 0x000fe200078e00ff */
[----:B------:R-:W-:Y:S01]  /*2e340*/  MOV R10, R249 ;  /* 0x000000f9000a7202 */ /* 0x000fe20000000f00 */
[----:B------:R-:W-:-:S07]  /*2e350*/  IMAD.MOV.U32 R8, RZ, RZ, -0x1 ;  /* 0xffffffffff087424 */ /* 0x000fce00078e00ff */
[----:B-1---5:R-:W-:Y:S05]  /*2e360*/  WARPSYNC.COLLECTIVE R8, `(.L_x_3740) ;  /* 0x0000000008087348 */ /* 0x022fea0003c00000 */
[----:B------:R2:W3:Y:S02]  /*2e370*/  SHFL.BFLY P0, R3, R10, R7, R3 ;  /* 0x0c0000070a037389 */ /* 0x0004e40000000003 */
[----:B-123-5:R-:W-:Y:S05]  /*2e380*/  ENDCOLLECTIVE ;  /* 0x000000000000791b */ /* 0x02efea0003800000 */
.L_x_3740:
        /* <DEDUP_REMOVED lines=8> */
.L_x_3741:
[----:B------:R-:W-:Y:S01]  /*2e410*/  MOV R9, R3 ;  /* 0x0000000300097202 */ /* 0x000fe20000000f00 */
[----:B------:R-:W-:Y:S01]  /*2e420*/  IMAD.MOV.U32 R7, RZ, RZ, 0x2 ;  /* 0x00000002ff077424 */ /* 0x000fe200078e00ff */
[----:B------:R-:W-:Y:S02]  /*2e430*/  MOV R3, 0x1f ;  /* 0x0000001f00037802 */ /* 0x000fe40000000f00 */
[----:B------:R-:W-:-:S07]  /*2e440*/  MOV R10, R248 ;  /* 0x000000f8000a7202 */ /* 0x000fce0000000f00 */
[----:B------:R-:W-:Y:S05]  /*2e450*/  WARPSYNC.COLLECTIVE R8, `(.L_x_3742) ;  /* 0x0000000008087348 */ /* 0x000fea0003c00000 */
[----:B------:R1:W2:Y:S02]  /*2e460*/  SHFL.BFLY P0, R3, R10, R7, R3 ;  /* 0x0c0000070a037389 */ /* 0x0002a40000000003 */
[----:B-12---:R-:W-:Y:S05]  /*2e470*/  ENDCOLLECTIVE ;  /* 0x000000000000791b */ /* 0x006fea0003800000 */
.L_x_3742:
[----:B------:R-:W-:Y:S01]  /*2e480*/  FADD.FTZ R248, R3, R248 ;  /* 0x000000f803f87221 */ /* 0x000fe20000010000 */
[----:B------:R-:W-:Y:S01]  /*2e490*/  MOV R3, 0x1f ;  /* 0x0000001f00037802 */ /* 0x000fe20000000f00 */
[----:B------:R-:W-:-:S03]  /*2e4a0*/  IMAD.MOV.U32 R7, RZ, RZ, 0x1 ;  /* 0x00000001ff077424 */ /* 0x000fc600078e00ff */
[----:B------:R-:W-:-:S07]  /*2e4b0*/  MOV R10, R248 ;  /* 0x000000f8000a7202 */ /* 0x000fce0000000f00 */
[----:B------:R-:W-:Y:S05]  /*2e4c0*/  WARPSYNC.COLLECTIVE R8, `(.L_x_3743) ;  /* 0x0000000008087348 */ /* 0x000fea0003c00000 */
[----:B------:R1:W2:Y:S02]  /*2e4d0*/  SHFL.BFLY P0, R3, R10, R7, R3 ;  /* 0x0c0000070a037389 */ /* 0x0002a40000000003 */
[----:B-12---:R-:W-:Y:S05]  /*2e4e0*/  ENDCOLLECTIVE ;  /* 0x000000000000791b */ /* 0x006fea0003800000 */
.L_x_3743:
[----:B------:R-:W-:Y:S01]  /*2e4f0*/  MOV R7, R3 ;  /* 0x0000000300077202 */ /* 0x000fe20000000f00 */
[----:B------:R-:W-:Y:S01]  /*2e500*/  FADD.FTZ R8, R249, R9 ;  /* 0x00000009f9087221 */ /* 0x000fe20000010000 */
[----:B------:R-:W-:Y:S06]  /*2e510*/  BRA `(.L_x_3744) ;  /* 0xfffffff000f07947 */ /* 0x000fec000383ffff */
.L_x_3745:
        /* <DEDUP_REMOVED lines=14> */
.L_x_14739:


//--------------------- .text._ZN5flash24flash_fwd_splitkv_kernelI23Flash_fwd_kernel_traitsILi64ELi64ELi256ELi4ELb0ELb0EN7cutlass6half_tE19Flash_kernel_traitsILi64ELi64ELi256ELi4ES3_EELb0ELb0ELb0ELb1ELb1ELb0ELb0ELb0EEEvNS_16Flash_fwd_paramsE --------------------------
	.section	.text._ZN5flash24flash_fwd_splitkv_kernelI23Flash_fwd_kernel_traitsILi64ELi64ELi256ELi4ELb0ELb0EN7cutlass6half_tE19Flash_kernel_traitsILi64ELi64ELi256ELi4ES3_EELb0ELb0ELb0ELb1ELb1ELb0ELb0ELb0EEEvNS_16Flash_fwd_paramsE,"ax",@progbits
	.align	128
        .global         _ZN5flash24flash_fwd_splitkv_kernelI23Flash_fwd_kernel_traitsILi64ELi64ELi256ELi4ELb0ELb0EN7cutlass6half_tE19Flash_kernel_traitsILi64ELi64ELi256ELi4ES3_EELb0ELb0ELb0ELb1ELb1ELb0ELb0ELb0EEEvNS_16Flash_fwd_paramsE
        .type           _ZN5flash24flash_fwd_splitkv_kernelI23Flash_fwd_kernel_traitsILi64ELi64ELi256ELi4ELb0ELb0EN7cutlass6half_tE19Flash_kernel_traitsILi64ELi64ELi256ELi4ES3_EELb0ELb0ELb0ELb1ELb1ELb0ELb0ELb0EEEvNS_16Flash_fwd_paramsE,@function
        .size           _ZN5flash24flash_fwd_splitkv_kernelI23Flash_fwd_kernel_traitsILi64ELi64ELi256ELi4ELb0ELb0EN7cutlass6half_tE19Flash_kernel_traitsILi64ELi64ELi256ELi4ES3_EELb0ELb0ELb0ELb1ELb1ELb0ELb0ELb0EEEvNS_16Flash_fwd_paramsE,(.L_x_14740 - _ZN5flash24flash_fwd_splitkv_kernelI23Flash_fwd_kernel_traitsILi64ELi64ELi256ELi4ELb0ELb0EN7cutlass6half_tE19Flash_kernel_traitsILi64ELi64ELi256ELi4ES3_EELb0ELb0ELb0ELb1ELb1ELb0ELb0ELb0EEEvNS_16Flash_fwd_paramsE)
        .other          _ZN5flash24flash_fwd_splitkv_kernelI23Flash_fwd_kernel_traitsILi64ELi64ELi256ELi4ELb0ELb0EN7cutlass6half_tE19Flash_kernel_traitsILi64ELi64ELi256ELi4ES3_EELb0ELb0ELb0ELb1ELb1ELb0ELb0ELb0EEEvNS_16Flash_fwd_paramsE,@"STO_CUDA_ENTRY STV_DEFAULT"
_ZN5flash24flash_fwd_splitkv_kernelI23Flash_fwd_kernel_traitsILi64ELi64ELi256ELi4ELb0ELb0EN7cutlass6half_tE19Flash_kernel_traitsILi64ELi64ELi256ELi4ES3_EELb0ELb0ELb0ELb1ELb1ELb0ELb0ELb0EEEvNS_16Flash_fwd_paramsE:
.text._ZN5flash24flash_fwd_splitkv_kernelI23Flash_fwd_kernel_traitsILi64ELi64ELi256ELi4ELb0ELb0EN7cutlass6half_tE19Flash_kernel_traitsILi64ELi64ELi256ELi4ES3_EELb0ELb0ELb0ELb1ELb1ELb0ELb0ELb0EEEvNS_16Flash_fwd_paramsE:
        /* <DEDUP_REMOVED lines=8> */
[----:B-1-34-:R-:W-:Y:S05]  /*0080*/  CALL.REL.NOINC `($_ZN5flash24flash_fwd_splitkv_kernelI23Flash_fwd_kernel_traitsILi64ELi64ELi256ELi4ELb0ELb0EN7cutlass6half_tE19Flash_kernel_traitsILi64ELi64ELi256ELi4ES3_EELb0ELb0ELb0ELb1ELb1ELb0ELb0ELb0EEEvNS_16Flash_fwd_paramsE$_ZN5flash30compute_attn_1rowblock_splitkvI23Flash_fwd_kernel_traitsILi64ELi64ELi256ELi4ELb0ELb0EN7cutlass6half_tE19Flash_kernel_traitsILi64ELi64ELi256ELi4ES3_EELb0ELb0ELb0ELb1ELb1ELb0ELb0ELb0ENS_16Flash_fwd_paramsEEEvRKT8_iiiii) ;  /* 0x0000000000087944 */ /* 0x01afea0003c00000 */
[----:B------:R-:W-:Y:S05]  /*0090*/  BSYNC.RECONVERGENT B2 ;  /* 0x0000000000027941 */ /* 0x000fea0003800200 */
.L_x_3746:
[----:B------:R-:W-:Y:S05]  /*00a0*/  EXIT ;  /* 0x000000000000794d */ /* 0x000fea0003800000 */
        .type           $_ZN5flash24flash_fwd_splitkv_kernelI23Flash_fwd_kernel_traitsILi64ELi64ELi256ELi4ELb0ELb0EN7cutlass6half_tE19Flash_kernel_traitsILi64ELi64ELi256ELi4ES3_EELb0ELb0ELb0ELb1ELb1ELb0ELb0ELb0EEEvNS_16Flash_fwd_paramsE$_ZN5flash30compute_attn_1rowblock_splitkvI23Flash_fwd_kernel_traitsILi64ELi64ELi256ELi4ELb0ELb0EN7cutlass6half_tE19Flash_kernel_traitsILi64ELi64ELi256ELi4ES3_EELb0ELb0ELb0ELb1ELb1ELb0ELb0ELb0ENS_16Flash_fwd_paramsEEEvRKT8_iiiii,@function
        .size           $_ZN5flash24flash_fwd_splitkv_kernelI23Flash_fwd_kernel_traitsILi64ELi64ELi256ELi4ELb0ELb0EN7cutlass6half_tE19Flash_kernel_traitsILi64ELi64ELi256ELi4ES3_EELb0ELb0ELb0ELb1ELb1ELb0ELb0ELb0EEEvNS_16Flash_fwd_paramsE$_ZN5flash30compute_attn_1rowblock_splitkvI23Flash_fwd_kernel_traitsILi64ELi64ELi256ELi4ELb0ELb0EN7cutlass6half_tE19Flash_kernel_traitsILi64ELi64ELi256ELi4ES3_EELb0ELb0ELb0ELb1ELb1ELb0ELb0ELb0ENS_16Flash_fwd_paramsEEEvRKT8_iiiii,(.L_x_14740 - $_ZN5flash24flash_fwd_splitkv_kernelI23Flash_fwd_kernel_traitsILi64ELi64ELi256ELi4ELb0ELb0EN7cutlass6half_tE19Flash_kernel_traitsILi64ELi64ELi256ELi4ES3_EELb0ELb0ELb0ELb1ELb1ELb0ELb0ELb0EEEvNS_16Flash_fwd_paramsE$_ZN5flash30compute_attn_1rowblock_splitkvI23Flash_fwd_kernel_traitsILi64ELi64ELi256ELi4ELb0ELb0EN7cutlass6half_tE19Flash_kernel_traitsILi64ELi64ELi256ELi4ES3_EELb0ELb0ELb0ELb1ELb1ELb0ELb0ELb0ENS_16Flash_fwd_paramsEEEvRKT8_iiiii)
$_ZN5flash24flash_fwd_splitkv_kernelI23Flash_fwd_kernel_traitsILi64ELi64ELi256ELi4ELb0ELb0EN7cutlass6half_tE19Flash_kernel_traitsILi64ELi64ELi256ELi4ES3_EELb0ELb0ELb0ELb1ELb1ELb0ELb0ELb0EEEvNS_16Flash_fwd_paramsE$_ZN5flash30compute_attn_1rowblock_splitkvI23Flash_fwd_kernel_traitsILi64ELi64ELi256ELi4ELb0ELb0EN7cutlass6half_tE19Flash_kernel_traitsILi64ELi64ELi256ELi4ES3_EELb0ELb0ELb0ELb1ELb1ELb0ELb0ELb0ENS_16Flash_fwd_paramsEEEvRKT8_iiiii:
[----:B------:R-:W1:Y:S02]  /*00b0*/  LDCU.64 UR4, c[0x0][0x358] ;  /* 0x00006b00ff0477ac */ /* 0x000e640008000a00 */
[----:B-1----:R-:W2:Y:S04]  /*00c0*/  LD.E.64 R4, desc[UR4][R2.64+0xf8] ;  /* 0x0000f80402047980 */ /* 0x002ea8000c101b00 */
[----:B------:R-:W3:Y:S01]  /*00d0*/  LD.E.64 R6, desc[UR4][R2.64+0xf0] ;  /* 0x0000f00402067980 */ /* 0x000ee2000c101b00 */
[----:B------:R-:W-:-:S03]  /*00e0*/  IMAD.MOV.U32 R8, RZ, RZ, RZ ;  /* 0x000000ffff087224 */ /* 0x000fc600078e00ff */
[----:B------:R1:W5:Y:S01]  /*00f0*/  LD.E R247, desc[UR4][R2.64+0xb4] ;  /* 0x0000b40402f77980 */ /* 0x000362000c101900 */
[----:B--2---:R-:W-:Y:S02]  /*0100*/  ISETP.NE.U32.AND P0, PT, R4, RZ, PT ;  /* 0x000000ff0400720c */ /* 0x004fe40003f05070 */
[----:B---3--:R-:W-:Y:S02]  /*0110*/  ISETP.NE.U32.AND P1, PT, R6, RZ, PT ;  /* 0x000000ff0600720c */ /* 0x008fe40003f25070 */
[----:B------:R-:W-:Y:S02]  /*0120*/  ISETP.NE.AND.EX P0, PT, R5, RZ, PT, P0 ;  /* 0x000000ff0500720c */ /* 0x000fe40003f05300 */
[----:B------:R-:W-:-:S11]  /*0130*/  ISETP.NE.AND.EX P1, PT, R7, RZ, PT, P1 ;  /* 0x000000ff0700720c */ /* 0x000fd60003f25310 */
[----:B------:R-:W-:-:S04]  /*0140*/  @P0 IMAD.WIDE.U32 R4, R242, 0x4, R4 ;  /* 0x00000004f2040825 */ /* 0x000fc800078e0004 */
[----:B------:R-:W-:Y:S02]  /*0150*/  @P1 IMAD.WIDE.U32 R6, R242, 0x4, R6 ;  /* 0x00000004f2061825 */ /* 0x000fe400078e0006 */
[----:B------:R-:W2:Y:S04]  /*0160*/  @P0 LD.E R5, desc[UR4][R4.64] ;  /* 0x0000000404050980 */ /* 0x000ea8000c101900 */
[----:B------:R-:W2:Y:S04]  /*0170*/  @P1 LD.E R8, desc[UR4][R6.64] ;  /* 0x0000000406081980 */ /* 0x000ea8000c101900 */
[----:B------:R1:W5:Y:S01]  /*0180*/  LD.E R7, desc[UR4][R2.64+0xb8] ;  /* 0x0000b80402077980 */ /* 0x000362000c101900 */
[----:B------:R-:W-:Y:S01]  /*0190*/  BSSY.RECONVERGENT B1, `(.L_x_3747) ;  /* 0x000000c000017945 */ /* 0x000fe20003800200 */
[----:B--2---:R-:W-:-:S03]  /*01a0*/  @P0 IMAD.IADD R5, R5, 0x1, -R8 ;  /* 0x0000000105050824 */ /* 0x004fc600078e0a08 */
[----:B-1----:R-:W-:Y:S05]  /*01b0*/  @P0 BRA `(.L_x_3748) ;  /* 0x0000000000240947 */ /* 0x002fea0003800000 */
[----:B------:R-:W2:Y:S01]  /*01c0*/  LD.E.64 R4, desc[UR4][R2.64+0x108] ;  /* 0x0001080402047980 */ /* 0x000ea2000c101b00 */
[----:B------:R-:W-:Y:S01]  /*01d0*/  BSSY.RECONVERGENT B0, `(.L_x_3749) ;  /* 0x0000006000007945 */ /* 0x000fe20003800200 */
[----:B--2---:R-:W-:-:S04]  /*01e0*/  ISETP.NE.U32.AND P0, PT, R4, RZ, PT ;  /* 0x000000ff0400720c */ /* 0x004fc80003f05070 */
[----:B------:R-:W-:Y:S01]  /*01f0*/  ISETP.NE.AND.EX P0, PT, R5, RZ, PT, P0 ;  /* 0x000000ff0500720c */ /* 0x000fe20003f05300 */
[----:B------:R-:W-:-:S12]  /*0200*/  IMAD.MOV.U32 R5, RZ, RZ, RZ ;  /* 0x000000ffff057224 */ /* 0x000fd800078e00ff */
[----:B------:R-:W-:Y:S05]  /*0210*/  @!P0 BRA `(.L_x_3750) ;  /* 0x0000000000048947 */ /* 0x000fea0003800000 */
[----:B------:R1:W5:Y:S02]  /*0220*/  LD.E R5, desc[UR4][R2.64+0xbc] ;  /* 0x0000bc0402057980 */ /* 0x000364000c101900 */
.L_x_3750:
[----:B------:R-:W-:Y:S05]  /*0230*/  BSYNC.RECONVERGENT B0 ;  /* 0x0000000000007941 */ /* 0x000fea0003800200 */
.L_x_3749:
[----:B-----5:R-:W-:Y:S02]  /*0240*/  IADD3 R5, PT, PT, R5, R7, -R8 ;  /* 0x0000000705057210 */ /* 0x020fe40007ffe808 */
.L_x_3748:
[----:B------:R-:W-:Y:S05]  /*0250*/  BSYNC.RECONVERGENT B1 ;  /* 0x0000000000017941 */ /* 0x000fea0003800200 */
.L_x_3747:
[----:B------:R-:W-:Y:S01]  /*0260*/  IMAD.SHL.U32 R0, R243, 0x40, RZ ;  /* 0x00000040f3007824 */ /* 0x000fe200078e00ff */
[----:B------:R-:W-:Y:S01]  /*0270*/  MOV R10, R240 ;  /* 0x000000f0000a7202 */ /* 0x000fe20000000f00 */
[----:B------:R-:W-:-:S03]  /*0280*/  IMAD.MOV.U32 R11, RZ, RZ, 0x0 ;  /* 0x00000000ff0b7424 */ /* 0x000fc600078e00ff */
[----:B-----5:R-:W-:-:S13]  /*0290*/  ISETP.GT.AND P0, PT, R247, R0, PT ;  /* 0x00000000f700720c */ /* 0x020fda0003f04270 */
[----:B-1----:R-:W-:Y:S05]  /*02a0*/  @!P0 RET.REL.NODEC R10 `(_ZN5flash24flash_fwd_splitkv_kernelI23Flash_fwd_kernel_traitsILi64ELi64ELi256ELi4ELb0ELb0EN7cutlass6half_tE19Flash_kernel_traitsILi64ELi64ELi256ELi4ES3_EELb0ELb0ELb0ELb1ELb1ELb0ELb0ELb0EEEvNS_16Flash_fwd_paramsE) ;  /* 0xfffffffc0a548950 */ /* 0x002fea0003c3ffff */
[----:B------:R-:W-:Y:S01]  /*02b0*/  VIADD R7, R7, 0xff ;  /* 0x000000ff07077836 */ /* 0x000fe20000000000 */
[----:B------:R-:W1:Y:S01]  /*02c0*/  S2R R221, SR_TID.X ;  /* 0x0000000000dd7919 */ /* 0x000e620000002100 */
[----:B------:R-:W-:-:S03]  /*02d0*/  VIADD R5, R5, 0xff ;  /* 0x000000ff05057836 */ /* 0x000fc60000000000 */
[----:B------:R-:W-:Y:S02]  /*02e0*/  SHF.R.S32.HI R6, RZ, 0x1f, R7 ;  /* 0x0000001fff067819 */ /* 0x000fe40000011407 */
[----:B------:R-:W-:Y:S02]  /*02f0*/  SHF.R.S32.HI R4, RZ, 0x1f, R5 ;  /* 0x0000001fff047819 */ /* 0x000fe40000011405 */
[----:B------:R-:W-:Y:S02]  /*0300*/  LEA.HI R6, R6, R7, RZ, 0x8 ;  /* 0x0000000706067211 */ /* 0x000fe400078f40ff */
[----:B------:R-:W-:Y:S02]  /*0310*/  LEA.HI R4, R4, R5, RZ, 0x8 ;  /* 0x0000000504047211 */ /* 0x000fe400078f40ff */
[----:B------:R-:W-:Y:S02]  /*0320*/  SHF.R.S32.HI R6, RZ, 0x8, R6 ;  /* 0x00000008ff067819 */ /* 0x000fe40000011406 */
[----:B------:R-:W-:-:S04]  /*0330*/  SHF.R.S32.HI R4, RZ, 0x8, R4 ;  /* 0x00000008ff047819 */ /* 0x000fc80000011404 */
[----:B------:R-:W-:-:S04]  /*0340*/  VIMNMX R190, PT, PT, R6, R4, PT ;  /* 0x0000000406be7248 */ /* 0x000fc80003fe0100 */
[----:B------:R-:W-:-:S13]  /*0350*/  ISETP.GT.AND P0, PT, R190, RZ, PT ;  /* 0x000000ffbe00720c */ /* 0x000fda0003f04270 */
[----:B-1----:R-:W-:Y:S05]  /*0360*/  @P0 BRA `(.L_x_3751) ;  /* 0x00000004000c0947 */ /* 0x002fea0003800000 */
[----:B------:R-:W2:Y:S04]  /*0370*/  LD.E.64 R8, desc[UR4][R2.64+0x88] ;  /* 0x0000880402087980 */ /* 0x000ea8000c101b00 */
[----:B------:R-:W3:Y:S04]  /*0380*/  LD.E.64 R12, desc[UR4][R2.64+0x80] ;  /* 0x00008004020c7980 */ /* 0x000ee8000c101b00 */
[----:B------:R-:W4:Y:S04]  /*0390*/  LD.E.64 R10, desc[UR4][R2.64+0x90] ;  /* 0x00009004020a7980 */ /* 0x000f28000c101b00 */
[----:B------:R-:W5:Y:S04]  /*03a0*/  LD.E R4, desc[UR4][R2.64+0x60] ;  /* 0x0000600402047980 */ /* 0x000f68000c101900 */
[----:B------:R-:W5:Y:S04]  /*03b0*/  LD.E.64 R6, desc[UR4][R2.64+0x70] ;  /* 0x0000700402067980 */ /* 0x000f68000c101b00 */
[----:B------:R1:W5:Y:S01]  /*03c0*/  LD.E.64 R14, desc[UR4][R2.64+0xa0] ;  /* 0x0000a004020e7980 */ /* 0x000362000c101b00 */
[----:B------:R-:W-:-:S02]  /*03d0*/  IMAD.MOV.U32 R17, RZ, RZ, RZ ;  /* 0x000000ffff117224 */ /* 0x000fc400078e00ff */
[C---:B-1----:R-:W-:Y:S01]  /*03e0*/  IMAD.SHL.U32 R2, R221.reuse, 0x8, RZ ;  /* 0x00000008dd027824 */ /* 0x042fe200078e00ff */
[----:B------:R-:W-:Y:S02]  /*03f0*/  SHF.R.U32.HI R3, RZ, 0x3, R221 ;  /* 0x00000003ff037819 */ /* 0x000fe400000116dd */
[----:B------:R-:W-:Y:S02]  /*0400*/  LOP3.LUT P4, R221, R221, 0x7, RZ, 0xc0, !PT ;  /* 0x00000007dddd7812 */ /* 0x000fe4000788c0ff */
[----:B------:R-:W-:Y:S01]  /*0410*/  LOP3.LUT R16, R2, 0x38, RZ, 0xc0, !PT ;  /* 0x0000003802107812 */ /* 0x000fe200078ec0ff */
[----:B------:R-:W-:Y:S02]  /*0420*/  VIADD R5, R3, 0x10 ;  /* 0x0000001003057836 */ /* 0x000fe40000000000 */
[----:B--2---:R-:W-:Y:S02]  /*0430*/  IMAD R2, R9, R0, RZ ;  /* 0x0000000009027224 */ /* 0x004fe400078e02ff */
[----:B------:R-:W-:-:S04]  /*0440*/  IMAD.WIDE.U32 R16, R0, R8, R16 ;  /* 0x0000000800107225 */ /* 0x000fc800078e0010 */
[----:B------:R-:W-:Y:S02]  /*0450*/  IMAD.IADD R17, R17, 0x1, R2 ;  /* 0x0000000111117824 */ /* 0x000fe400078e0202 */
[-C--:B---3--:R-:W-:Y:S02]  /*0460*/  IMAD R2, R13, R242.reuse, RZ ;  /* 0x000000f20d027224 */ /* 0x088fe400078e02ff */
[----:B------:R-:W-:-:S05]  /*0470*/  IMAD.WIDE.U32 R12, R12, R242, R16 ;  /* 0x000000f20c0c7225 */ /* 0x000fca00078e0010 */
[----:B------:R-:W-:Y:S01]  /*0480*/  IADD3 R13, PT, PT, R13, R2, RZ ;  /* 0x000000020d0d7210 */ /* 0x000fe20007ffe0ff */
[-C--:B----4-:R-:W-:Y:S02]  /*0490*/  IMAD R2, R11, R241.reuse, RZ ;  /* 0x000000f10b027224 */ /* 0x090fe400078e02ff */
[----:B------:R-:W-:-:S04]  /*04a0*/  IMAD.WIDE.U32 R10, R10, R241, R12 ;  /* 0x000000f10a0a7225 */ /* 0x000fc800078e000c */
[----:B------:R-:W-:Y:S02]  /*04b0*/  IMAD.IADD R11, R11, 0x1, R2 ;  /* 0x000000010b0b7824 */ /* 0x000fe400078e0202 */
[-C--:B------:R-:W-:Y:S02]  /*04c0*/  IMAD R2, R9, R3.reuse, RZ ;  /* 0x0000000309027224 */ /* 0x080fe400078e02ff */
[----:B------:R-:W-:-:S04]  /*04d0*/  IMAD.WIDE.U32 R10, R8, R3, R10 ;  /* 0x00000003080a7225 */ /* 0x000fc800078e000a */
[----:B-----5:R-:W-:Y:S01]  /*04e0*/  IMAD R241, R4, R242, R241 ;  /* 0x000000f204f17224 */ /* 0x020fe200078e02f1 */
[----:B------:R-:W-:Y:S01]  /*04f0*/  IADD3 R4, PT, PT, R3, 0x20, RZ ;  /* 0x0000002003047810 */ /* 0x000fe20007ffe0ff */
[----:B------:R-:W-:Y:S01]  /*0500*/  IMAD.IADD R12, R247, 0x1, -R0 ;  /* 0x00000001f70c7824 */ /* 0x000fe200078e0a00 */
[----:B------:R-:W-:Y:S01]  /*0510*/  LEA R6, P0, R10, R6, 0x1 ;  /* 0x000000060a067211 */ /* 0x000fe200078008ff */
[----:B------:R-:W-:Y:S02]  /*0520*/  IMAD.IADD R2, R11, 0x1, R2 ;  /* 0x000000010b027824 */ /* 0x000fe400078e0202 */
[----:B------:R-:W-:Y:S01]  /*0530*/  IMAD R241, R247, R241, R0 ;  /* 0x000000f1f7f17224 */ /* 0x000fe200078e0200 */
[----:B------:R-:W-:Y:S02]  /*0540*/  ISETP.GE.AND P2, PT, R4, R12, PT ;  /* 0x0000000c0400720c */ /* 0x000fe40003f46270 */
[----:B------:R-:W-:Y:S01]  /*0550*/  LEA.HI.X R7, R10, R7, R2, 0x1, P0 ;  /* 0x000000070a077211 */ /* 0x000fe200000f0c02 */
[----:B------:R-:W-:Y:S01]  /*0560*/  IMAD.SHL.U32 R2, R8, 0x20, RZ ;  /* 0x0000002008027824 */ /* 0x000fe200078e00ff */
[----:B------:R-:W-:-:S02]  /*0570*/  IADD3 R4, P0, PT, R241, R3, RZ ;  /* 0x00000003f1047210 */ /* 0x000fc40007f1e0ff */
[----:B------:R-:W-:Y:S01]  /*0580*/  ISETP.GE.AND P3, PT, R5, R12, PT ;  /* 0x0000000c0500720c */ /* 0x000fe20003f66270 */
[----:B------:R1:W-:Y:S01]  /*0590*/  ST.E.128 desc[UR4][R6.64], RZ ;  /* 0x000000ff06007985 */ /* 0x0003e2000c101d04 */
[----:B------:R-:W-:Y:S02]  /*05a0*/  LEA.HI.X.SX32 R241, R241, RZ, 0x1, P0 ;  /* 0x000000fff1f17211 */ /* 0x000fe400000f0eff */
[----:B------:R-:W-:Y:S02]  /*05b0*/  LEA R14, P0, R4, R14, 0x2 ;  /* 0x0000000e040e7211 */ /* 0x000fe400078010ff */
[----:B------:R-:W-:Y:S02]  /*05c0*/  LEA R10, P1, R8, R6, 0x6 ;  /* 0x00000006080a7211 */ /* 0x000fe400078230ff */
[----:B------:R-:W-:Y:S02]  /*05d0*/  LEA.HI.X R15, R4, R15, R241, 0x2, P0 ;  /* 0x0000000f040f7211 */ /* 0x000fe400000f14f1 */
[----:B------:R-:W-:-:S02]  /*05e0*/  SHF.L.U64.HI R0, R8, 0x5, R9 ;  /* 0x0000000508007819 */ /* 0x000fc40000010209 */
[-C--:B------:R-:W-:Y:S02]  /*05f0*/  LEA.HI.X R11, R8, R7.reuse, R9, 0x6, P1 ;  /* 0x00000007080b7211 */ /* 0x080fe400008f3409 */
[C---:B------:R-:W-:Y:S01]  /*0600*/  ISETP.GE.OR P4, PT, R3.reuse, R12, P4 ;  /* 0x0000000c0300720c */ /* 0x040fe20002786670 */
[----:B------:R-:W-:Y:S01]  /*0610*/  VIADD R3, R3, 0x30 ;  /* 0x0000003003037836 */ /* 0x000fe20000000000 */
[C---:B------:R-:W-:Y:S02]  /*0620*/  ISETP.NE.OR P3, PT, R221.reuse, RZ, P3 ;  /* 0x000000ffdd00720c */ /* 0x040fe40001f65670 */
[----:B------:R-:W-:Y:S02]  /*0630*/  IADD3 R4, P0, PT, R10, R2, RZ ;  /* 0x000000020a047210 */ /* 0x000fe40007f1e0ff */
[----:B------:R-:W-:Y:S02]  /*0640*/  ISETP.NE.OR P2, PT, R221, RZ, P2 ;  /* 0x000000ffdd00720c */ /* 0x000fe40001745670 */
[----:B------:R-:W-:Y:S01]  /*0650*/  IADD3 R8, P1, PT, R2, R6, RZ ;  /* 0x0000000602087210 */ /* 0x000fe20007f3e0ff */
[----:B------:R-:W-:Y:S01]  /*0660*/  IMAD.X R5, R11, 0x1, R0, P0 ;  /* 0x000000010b057824 */ /* 0x000fe200000e0600 */
[----:B------:R-:W-:Y:S01]  /*0670*/  ISETP.GE.AND P0, PT, R3, R12, PT ;  /* 0x0000000c0300720c */ /* 0x000fe20003f06270 */
[----:B------:R-:W-:Y:S01]  /*0680*/  IMAD.MOV.U32 R3, RZ, RZ, 0x0 ;  /* 0x00000000ff037424 */ /* 0x000fe200078e00ff */
[----:B------:R-:W-:Y:S01]  /*0690*/  IADD3.X R9, PT, PT, R0, R7, RZ, P1, !PT ;  /* 0x0000000700097210 */ /* 0x000fe20000ffe4ff */
[----:B-1----:R-:W-:Y:S01]  /*06a0*/  @!P4 IMAD.MOV.U32 R6, RZ, RZ, 0x7f800000 ;  /* 0x7f800000ff06c424 */ /* 0x002fe200078e00ff */
[----:B------:R-:W-:-:S02]  /*06b0*/  ISETP.NE.OR P0, PT, R221, RZ, P0 ;  /* 0x000000ffdd00720c */ /* 0x000fc40000705670 */
[----:B------:R-:W-:Y:S01]  /*06c0*/  @!P3 MOV R2, 0x7f800000 ;  /* 0x7f8000000002b802 */ /* 0x000fe20000000f00 */
[----:B------:R-:W-:Y:S02]  /*06d0*/  ST.E.128 desc[UR4][R8.64], RZ ;  /* 0x000000ff08007985 */ /* 0x000fe4000c101d04 */
[----:B------:R-:W-:Y:S02]  /*06e0*/  @!P2 IMAD.MOV.U32 R0, RZ, RZ, 0x7f800000 ;  /* 0x7f800000ff00a424 */ /* 0x000fe400078e00ff */
[----:B------:R-:W-:Y:S04]  /*06f0*/  ST.E.128 desc[UR4][R10.64], RZ ;  /* 0x000000ff0a007985 */ /* 0x000fe8000c101d04 */
[----:B------:R-:W-:Y:S04]  /*0700*/  ST.E.128 desc[UR4][R4.64], RZ ;  /* 0x000000ff04007985 */ /* 0x000fe8000c101d04 */
[----:B------:R1:W-:Y:S04]  /*0710*/  @!P3 ST.E desc[UR4][R14.64+0x40], R2 ;  /* 0x000040020e00b985 */ /* 0x0003e8000c101904 */
[----:B------:R-:W-:Y:S04]  /*0720*/  @!P4 ST.E desc[UR4][R14.64], R6 ;  /* 0x000000060e00c985 */ /* 0x000fe8000c101904 */
[----:B------:R2:W-:Y:S01]  /*0730*/  @!P2 ST.E desc[UR4][R14.64+0x80], R0 ;  /* 0x000080000e00a985 */ /* 0x0005e2000c101904 */
[----:B-1----:R-:W-:-:S04]  /*0740*/  MOV R2, R240 ;  /* 0x000000f000027202 */ /* 0x002fc80000000f00 */
[----:B--2---:R-:W-:Y:S05]  /*0750*/  @P0 RET.REL.NODEC R2 `(_ZN5flash24flash_fwd_splitkv_kernelI23Flash_fwd_kernel_traitsILi64ELi64ELi256ELi4ELb0ELb0EN7cutlass6half_tE19Flash_kernel_traitsILi64ELi64ELi256ELi4ES3_EELb0ELb0ELb0ELb1ELb1ELb0ELb0ELb0EEEvNS_16Flash_fwd_paramsE) ;  /* 0xfffffff802280950 */ /* 0x004fea0003c3ffff */
[----:B------:R-:W-:Y:S02]  /*0760*/  MOV R0, 0x7f800000 ;  /* 0x7f80000000007802 */ /* 0x000fe40000000f00 */
[----:B------:R-:W-:-:S03]  /*0770*/  MOV R241, 0x0 ;  /* 0x0000000000f17802 */ /* 0x000fc60000000f00 */
[----:B------:R1:W-:Y:S02]  /*0780*/  ST.E desc[UR4][R14.64+0xc0], R0 ;  /* 0x0000c0000e007985 */ /* 0x0003e4000c101904 */
[----:B-1----:R-:W-:Y:S05]  /*0790*/  RET.REL.NODEC R240 `(_ZN5flash24flash_fwd_splitkv_kernelI23Flash_fwd_kernel_traitsILi64ELi64ELi256ELi4ELb0ELb0EN7cutlass6half_tE19Flash_kernel_traitsILi64ELi64ELi256ELi4ES3_EELb0ELb0ELb0ELb1ELb1ELb0ELb0ELb0EEEvNS_16Flash_fwd_paramsE) ;  /* 0xfffffff8f0187950 */ /* 0x002fea0003c3ffff */
.L_x_3751:
[----:B------:R-:W2:Y:S04]  /*07a0*/  LD.E.64 R4, desc[UR4][R2.64+0x158] ;  /* 0x0001580402047980 */ /* 0x000ea8000c101b00 */
[----:B------:R-:W3:Y:S01]  /*07b0*/  LD.E.64 R204, desc[UR4][R2.64+0x160] ;  /* 0x0001600402cc7980 */ /* 0x000ee2000c101b00 */
[----:B------:R-:W-:Y:S01]  /*07c0*/  IMAD.MOV.U32 R7, RZ, RZ, R242 ;  /* 0x000000ffff077224 */ /* 0x000fe200078e00f2 */
[----:B------:R-:W-:Y:S01]  /*07d0*/  BSSY.RECONVERGENT B0, `(.L_x_3752) ;  /* 0x00000a7000007945 */ /* 0x000fe20003800200 */
[----:B--2---:R-:W-:-:S04]  /*07e0*/  ISETP.NE.U32.AND P0, PT, R4, RZ, PT ;  /* 0x000000ff0400720c */ /* 0x004fc80003f05070 */
[----:B------:R-:W-:Y:S01]  /*07f0*/  ISETP.NE.AND.EX P0, PT, R5, RZ, PT, P0 ;  /* 0x000000ff0500720c */ /* 0x000fe20003f05300 */
[----:B---3--:R1:W-:-:S12]  /*0800*/  STL.64 [R1], R204 ;  /* 0x000000cc01007387 */ /* 0x0083d80000100a00 */
[----:B------:R-:W-:-:S05]  /*0810*/  @P0 IMAD.WIDE.U32 R4, R242, 0x4, R4 ;  /* 0x00000004f2040825 */ /* 0x000fca00078e0004 */
[----:B------:R1:W5:Y:S01]  /*0820*/  @P0 LD.E R7, desc[UR4][R4.64] ;  /* 0x0000000404070980 */ /* 0x000362000c101900 */
[----:B------:R-:W-:-:S04]  /*0830*/  ISETP.NE.U32.AND P0, PT, R204, RZ, PT ;  /* 0x000000ffcc00720c */ /* 0x000fc80003f05070 */
[----:B------:R-:W-:-:S13]  /*0840*/  ISETP.NE.AND.EX P0, PT, R205, RZ, PT, P0 ;  /* 0x000000ffcd00720c */ /* 0x000fda0003f05300 */
[----:B------:R-:W-:Y:S05]  /*0850*/  @!P0 BRA `(.L_x_3753) ;  /* 0x0000000400748947 */ /* 0x000fea0003800000 */
[----:B------:R-:W2:Y:S04]  /*0860*/  LD.E R15, desc[UR4][R2.64+0x170] ;  /* 0x00017004020f7980 */ /* 0x000ea8000c101900 */
[----:B------:R-:W3:Y:S04]  /*0870*/  LD.E.64 R8, desc[UR4][R2.64+0x168] ;  /* 0x0001680402087980 */ /* 0x000ee8000c101b00 */
[----:B-1----:R-:W4:Y:S01]  /*0880*/  LD.E R5, desc[UR4][R2.64+0x68] ;  /* 0x0000680402057980 */ /* 0x002f22000c101900 */
[----:B------:R-:W-:-:S03]  /*0890*/  LEA R191, R190, 0xffffff00, 0x8 ;  /* 0xffffff00bebf7811 */ /* 0x000fc600078e40ff */
[----:B------:R-:W4:Y:S01]  /*08a0*/  LD.E.64 R20, desc[UR4][R2.64+0x20] ;  /* 0x0000200402147980 */ /* 0x000f22000c101b00 */
[----:B------:R-:W-:-:S03]  /*08b0*/  IABS R4, R191 ;  /* 0x000000bf00047213 */ /* 0x000fc60000000000 */
[----:B------:R-:W4:Y:S04]  /*08c0*/  LD.E.64 R188, desc[UR4][R2.64+0x38] ;  /* 0x0000380402bc7980 */ /* 0x000f28000c101b00 */
[----:B------:R-:W4:Y:S04]  /*08d0*/  LD.E.64 R18, desc[UR4][R2.64+0x50] ;  /* 0x0000500402127980 */ /* 0x000f28000c101b00 */
[----:B------:R-:W4:Y:S04]  /*08e0*/  LD.E.64 R16, desc[UR4][R2.64+0x28] ;  /* 0x0000280402107980 */ /* 0x000f28000c101b00 */
[----:B------:R-:W5:Y:S01]  /*08f0*/  LD.E.64 R196, desc[UR4][R2.64+0x40] ;  /* 0x0000400402c47980 */ /* 0x000f62000c101b00 */
[----:B--2---:R-:W-:-:S04]  /*0900*/  IABS R6, R15 ;  /* 0x0000000f00067213 */ /* 0x004fc80000000000 */
[----:B------:R-:W1:Y:S08]  /*0910*/  I2F.RP R10, R6 ;  /* 0x00000006000a7306 */ /* 0x000e700000209400 */
[----:B-1----:R-:W1:Y:S02]  /*0920*/  MUFU.RCP R10, R10 ;  /* 0x0000000a000a7308 */ /* 0x002e640000001000 */
[----:B-1----:R-:W-:-:S06]  /*0930*/  VIADD R10, R10, 0xffffffe ;  /* 0x0ffffffe0a0a7836 */ /* 0x002fcc0000000000 */
[----:B------:R-:W1:Y:S01]  /*0940*/  F2I.FTZ.U32.TRUNC.NTZ R11, R10 ;  /* 0x0000000a000b7305 */ /* 0x000e62000021f000 */
[----:B------:R-:W-:Y:S01]  /*0950*/  IABS R0, R15 ;  /* 0x0000000f00007213 */ /* 0x000fe20000000000 */
[----:B-1---5:R-:W-:Y:S01]  /*0960*/  IMAD.MOV R7, RZ, RZ, -R11 ;  /* 0x000000ffff077224 */ /* 0x022fe200078e0a0b */
[----:B------:R-:W-:-:S03]  /*0970*/  MOV R10, RZ ;  /* 0x000000ff000a7202 */ /* 0x000fc60000000f00 */
[----:B------:R-:W-:-:S04]  /*0980*/  IMAD R7, R7, R6, RZ ;  /* 0x0000000607077224 */ /* 0x000fc800078e02ff */
[----:B------:R-:W-:Y:S02]  /*0990*/  IMAD.HI.U32 R7, R11, R7, R10 ;  /* 0x000000070b077227 */ /* 0x000fe400078e000a */
[----:B------:R-:W5:Y:S02]  /*09a0*/  LD.E.64 R10, desc[UR4][R2.64+0x58] ;  /* 0x00005804020a7980 */ /* 0x000f64000c101b00 */
        /* <DEDUP_REMOVED lines=43> */
[----:B------:R-:W-:Y:S01]  /*0c60*/  ISETP.GE.AND P0, PT, R9, RZ, PT ;  /* 0x000000ff0900720c */ /* 0x000fe20003f06270 */
[----:B------:R-:W-:Y:S01]  /*0c70*/  IMAD R15, R15, R12, R191 ;  /* 0x0000000c0f0f7224 */ /* 0x000fe200078e02bf */
[----:B------:R-:W-:-:S05]  /*0c80*/  ISETP.NE.AND P1, PT, R5, RZ, PT ;  /* 0x000000ff0500720c */ /* 0x000fca0003f25270 */
        /* <DEDUP_REMOVED lines=8> */
[-C--:B------:R-:W-:Y:S02]  /*0d10*/  IMAD R8, R21, R4.reuse, RZ ;  /* 0x0000000415087224 */ /* 0x080fe400078e02ff */
[----:B------:R-:W-:-:S04]  /*0d20*/  IMAD.WIDE.U32 R12, R20, R4, RZ ;  /* 0x00000004140c7225 */ /* 0x000fc800078e00ff */
[----:B------:R-:W-:-:S05]  /*0d30*/  IMAD R8, R20, R7, R8 ;  /* 0x0000000714087224 */ /* 0x000fca00078e0208 */
[----:B------:R-:W-:-:S03]  /*0d40*/  IADD3 R13, PT, PT, R13, R8, RZ ;  /* 0x000000080d0d7210 */ /* 0x000fc60007ffe0ff */
[----:B------:R-:W-:-:S04]  /*0d50*/  IMAD.WIDE.U32 R12, R15, R188, R12 ;  /* 0x000000bc0f0c7225 */ /* 0x000fc800078e000c */
[----:B------:R-:W-:Y:S01]  /*0d60*/  IMAD.IADD R13, R13, 0x1, R6 ;  /* 0x000000010d0d7824 */ /* 0x000fe200078e0206 */
[----:B------:R-:W-:Y:S01]  /*0d70*/  SHF.R.S32.HI R6, RZ, 0x1f, R9 ;  /* 0x0000001fff067819 */ /* 0x000fe20000011409 */
[----:B------:R-:W-:-:S04]  /*0d80*/  IMAD R8, R19, R9, RZ ;  /* 0x0000000913087224 */ /* 0x000fc800078e02ff */
        /* <DEDUP_REMOVED lines=10> */
.L_x_3753:
[----:B-1----:R-:W2:Y:S04]  /*0e30*/  LD.E R5, desc[UR4][R2.64+0x68] ;  /* 0x0000680402057980 */ /* 0x002ea8000c101900 */
[----:B------:R-:W3:Y:S04]  /*0e40*/  LD.E.64 R188, desc[UR4][R2.64+0x38] ;  /* 0x0000380402bc7980 */ /* 0x000ee8000c101b00 */
[----:B------:R-:W4:Y:S04]  /*0e50*/  LD.E.64 R18, desc[UR4][R2.64+0x20] ;  /* 0x0000200402127980 */ /* 0x000f28000c101b00 */
[----:B------:R-:W4:Y:S04]  /*0e60*/  LD.E.64 R196, desc[UR4][R2.64+0x40] ;  /* 0x0000400402c47980 */ /* 0x000f28000c101b00 */
[----:B------:R-:W4:Y:S04]  /*0e70*/  LD.E.64 R14, desc[UR4][R2.64+0x28] ;  /* 0x00002804020e7980 */ /* 0x000f28000c101b00 */
[----:B------:R-:W4:Y:S04]  /*0e80*/  LD.E.64 R16, desc[UR4][R2.64+0x50] ;  /* 0x0000500402107980 */ /* 0x000f28000c101b00 */
[----:B------:R1:W5:Y:S01]  /*0e90*/  LD.E.64 R10, desc[UR4][R2.64+0x58] ;  /* 0x00005804020a7980 */ /* 0x000362000c101b00 */
[----:B------:R-:W-:Y:S01]  /*0ea0*/  IMAD.MOV.U32 R20, RZ, RZ, RZ ;  /* 0x000000ffff147224 */ /* 0x000fe200078e00ff */
[----:B------:R-:W-:-:S02]  /*0eb0*/  LEA R191, R190, 0xffffff00, 0x8 ;  /* 0xffffff00bebf7811 */ /* 0x000fc400078e40ff */
[----:B------:R-:W-:Y:S02]  /*0ec0*/  MOV R195, RZ ;  /* 0x000000ff00c37202 */ /* 0x000fe40000000f00 */
[----:B--2---:R-:W-:-:S04]  /*0ed0*/  IABS R4, R5 ;  /* 0x0000000500047213 */ /* 0x004fc80000000000 */
[----:B------:R-:W2:Y:S08]  /*0ee0*/  I2F.RP R0, R4 ;  /* 0x0000000400007306 */ /* 0x000eb00000209400 */
[----:B--2---:R-:W2:Y:S02]  /*0ef0*/  MUFU.RCP R0, R0 ;  /* 0x0000000000007308 */ /* 0x004ea40000001000 */
[----:B--2---:R-:W-:-:S06]  /*0f00*/  IADD3 R0, PT, PT, R0, 0xffffffe, RZ ;  /* 0x0ffffffe00007810 */ /* 0x004fcc0007ffe0ff */
[----:B------:R-:W2:Y:S01]  /*0f10*/  F2I.FTZ.U32.TRUNC.NTZ R21, R0 ;  /* 0x0000000000157305 */ /* 0x000ea2000021f000 */
[----:B------:R-:W-:Y:S02]  /*0f20*/  IABS R12, R5 ;  /* 0x00000005000c7213 */ /* 0x000fe40000000000 */
[----:B--2---:R-:W-:-:S05]  /*0f30*/  IADD3 R0, PT, PT, RZ, -R21, RZ ;  /* 0x80000015ff007210 */ /* 0x004fca0007ffe0ff */
[----:B------:R-:W-:Y:S01]  /*0f40*/  IMAD R6, R0, R4, RZ ;  /* 0x0000000400067224 */ /* 0x000fe200078e02ff */
[----:B------:R-:W-:-:S03]  /*0f50*/  IABS R0, R241 ;  /* 0x000000f100007213 */ /* 0x000fc60000000000 */
[----:B------:R-:W-:Y:S01]  /*0f60*/  IMAD.HI.U32 R6, R21, R6, R20 ;  /* 0x0000000615067227 */ /* 0x000fe200078e0014 */
[----:B------:R-:W-:-:S05]  /*0f70*/  IADD3 R12, PT, PT, RZ, -R12, RZ ;  /* 0x8000000cff0c7210 */ /* 0x000fca0007ffe0ff */
[----:B------:R-:W-:-:S04]  /*0f80*/  IMAD.HI.U32 R6, R6, R0, RZ ;  /* 0x0000000006067227 */ /* 0x000fc800078e00ff */
[----:B------:R-:W-:-:S05]  /*0f90*/  IMAD R12, R6, R12, R0 ;  /* 0x0000000c060c7224 */ /* 0x000fca00078e0200 */
[----:B------:R-:W-:Y:S01]  /*0fa0*/  ISETP.GT.U32.AND P1, PT, R4, R12, PT ;  /* 0x0000000c0400720c */ /* 0x000fe20003f24070 */
[-C--:B---3--:R-:W-:Y:S01]  /*0fb0*/  IMAD R9, R189, R8.reuse, RZ ;  /* 0x00000008bd097224 */ /* 0x088fe200078e02ff */
[----:B------:R-:W-:Y:S01]  /*0fc0*/  SHF.R.S32.HI R0, RZ, 0x1f, R8 ;  /* 0x0000001fff007819 */ /* 0x000fe20000011408 */
[----:B------:R-:W-:-:S10]  /*0fd0*/  IMAD.WIDE.U32 R20, R188, R8, RZ ;  /* 0x00000008bc147225 */ /* 0x000fd400078e00ff */
[----:B------:R-:W-:-:S04]  /*0fe0*/  @!P1 IADD3 R12, PT, PT, R12, -R4, RZ ;  /* 0x800000040c0c9210 */ /* 0x000fc80007ffe0ff */
[----:B------:R-:W-:Y:S01]  /*0ff0*/  ISETP.GE.U32.AND P2, PT, R12, R4, PT ;  /* 0x000000040c00720c */ /* 0x000fe20003f46070 */
[----:B------:R-:W-:Y:S01]  /*1000*/  IMAD R9, R188, R0, R9 ;  /* 0x00000000bc097224 */ /* 0x000fe200078e0209 */
[----:B------:R-:W-:Y:S02]  /*1010*/  LOP3.LUT R12, R241, R5, RZ, 0x3c, !PT ;  /* 0x00000005f10c7212 */ /* 0x000fe400078e3cff */
[----:B------:R-:W-:Y:S01]  /*1020*/  @!P1 IADD3 R6, PT, PT, R6, 0x1, RZ ;  /* 0x0000000106069810 */ /* 0x000fe20007ffe0ff */
[----:B------:R-:W-:Y:S01]  /*1030*/  IMAD.IADD R21, R21, 0x1, R9 ;  /* 0x0000000115157824 */ /* 0x000fe200078e0209 */
[----:B-----5:R-:W-:Y:S01]  /*1040*/  SHF.R.S32.HI R4, RZ, 0x1f, R7 ;  /* 0x0000001fff047819 */ /* 0x020fe20000011407 */
[----:B----4-:R-:W-:Y:S01]  /*1050*/  IMAD R9, R19, R7, RZ ;  /* 0x0000000713097224 */ /* 0x010fe200078e02ff */
[----:B------:R-:W-:Y:S02]  /*1060*/  ISETP.GE.AND P0, PT, R12, RZ, PT ;  /* 0x000000ff0c00720c */ /* 0x000fe40003f06270 */
[----:B------:R-:W-:Y:S01]  /*1070*/  ISETP.NE.AND P1, PT, R5, RZ, PT ;  /* 0x000000ff0500720c */ /* 0x000fe20003f25270 */
[----:B------:R-:W-:-:S02]  /*1080*/  IMAD R9, R18, R4, R9 ;  /* 0x0000000412097224 */ /* 0x000fc400078e0209 */
[----:B------:R-:W-:Y:S02]  /*1090*/  @P2 VIADD R6, R6, 0x1 ;  /* 0x0000000106062836 */ /* 0x000fe40000000000 */
[----:B------:R-:W-:-:S03]  /*10a0*/  IMAD.WIDE.U32 R18, R18, R7, R20 ;  /* 0x0000000712127225 */ /* 0x000fc600078e0014 */
[----:B------:R-:W-:Y:S01]  /*10b0*/  MOV R12, R6 ;  /* 0x00000006000c7202 */ /* 0x000fe20000000f00 */
[-C--:B------:R-:W-:Y:S01]  /*10c0*/  IMAD R6, R197, R8.reuse, RZ ;  /* 0x00000008c5067224 */ /* 0x080fe200078e02ff */
[----:B------:R-:W-:Y:S01]  /*10d0*/  IADD3 R19, PT, PT, R19, R9, RZ ;  /* 0x0000000913137210 */ /* 0x000fe20007ffe0ff */
[----:B------:R-:W-:Y:S01]  /*10e0*/  IMAD.WIDE.U32 R20, R196, R8, RZ ;  /* 0x00000008c4147225 */ /* 0x000fe200078e00ff */
[----:B------:R-:W-:-:S03]  /*10f0*/  @!P0 IADD3 R12, PT, PT, -R12, RZ, RZ ;  /* 0x000000ff0c0c8210 */ /* 0x000fc60007ffe1ff */
[----:B------:R-:W-:Y:S01]  /*1100*/  IMAD R6, R196, R0, R6 ;  /* 0x00000000c4067224 */ /* 0x000fe200078e0206 */
[----:B------:R-:W-:Y:S01]  /*1110*/  @!P1 LOP3.LUT R12, RZ, R5, RZ, 0x33, !PT ;  /* 0x00000005ff0c9212 */ /* 0x000fe200078e33ff */
[-C--:B------:R-:W-:Y:S02]  /*1120*/  IMAD R9, R189, R191.reuse, RZ ;  /* 0x000000bfbd097224 */ /* 0x080fe400078e02ff */
[----:B------:R-:W-:Y:S01]  /*1130*/  IMAD.WIDE.U32 R18, R188, R191, R18 ;  /* 0x000000bfbc127225 */ /* 0x000fe200078e0012 */
[----:B------:R-:W-:-:S03]  /*1140*/  IADD3 R21, PT, PT, R21, R6, RZ ;  /* 0x0000000615157210 */ /* 0x000fc60007ffe0ff */
[-C--:B------:R-:W-:Y:S01]  /*1150*/  IMAD R0, R15, R7.reuse, RZ ;  /* 0x000000070f007224 */ /* 0x080fe200078e02ff */
[----:B------:R-:W-:Y:S01]  /*1160*/  SHF.R.S32.HI R8, RZ, 0x1f, R12 ;  /* 0x0000001fff087819 */ /* 0x000fe2000001140c */
[----:B------:R-:W-:Y:S02]  /*1170*/  IMAD.IADD R19, R19, 0x1, R9 ;  /* 0x0000000113137824 */ /* 0x000fe400078e0209 */
[----:B------:R-:W-:Y:S02]  /*1180*/  IMAD R6, R17, R12, RZ ;  /* 0x0000000c11067224 */ /* 0x000fe400078e02ff */
[C---:B------:R-:W-:Y:S02]  /*1190*/  IMAD R0, R14.reuse, R4, R0 ;  /* 0x000000040e007224 */ /* 0x040fe400078e0200 */
[----:B------:R-:W-:-:S04]  /*11a0*/  IMAD.WIDE.U32 R14, R14, R7, R20 ;  /* 0x000000070e0e7225 */ /* 0x000fc800078e0014 */
[----:B------:R-:W-:Y:S01]  /*11b0*/  IMAD.WIDE.U32 R12, R16, R12, R18 ;  /* 0x0000000c100c7225 */ /* 0x000fe200078e0012 */
[----:B------:R-:W-:-:S03]  /*11c0*/  MOV R17, R14 ;  /* 0x0000000e00117202 */ /* 0x000fc60000000f00 */
[----:B------:R-:W-:Y:S01]  /*11d0*/  IMAD R6, R16, R8, R6 ;  /* 0x0000000810067224 */ /* 0x000fe200078e0206 */
[----:B------:R-:W-:Y:S01]  /*11e0*/  IADD3 R16, PT, PT, R15, R0, RZ ;  /* 0x000000000f107210 */ /* 0x000fe20007ffe0ff */
[----:B------:R-:W-:Y:S01]  /*11f0*/  IMAD.MOV.U32 R14, RZ, RZ, RZ ;  /* 0x000000ffff0e7224 */ /* 0x000fe200078e00ff */
[----:B------:R-:W-:Y:S01]  /*1200*/  MOV R7, R12 ;  /* 0x0000000c00077202 */ /* 0x000fe20000000f00 */
[----:B------:R-:W-:Y:S01]  /*1210*/  IMAD.IADD R6, R13, 0x1, R6 ;  /* 0x000000010d067824 */ /* 0x000fe200078e0206 */
[----:B------:R-:W-:Y:S02]  /*1220*/  MOV R0, RZ ;  /* 0x000000ff00007202 */ /* 0x000fe40000000f00 */
[----:B-1----:R-:W-:Y:S02]  /*1230*/  MOV R15, R191 ;  /* 0x000000bf000f7202 */ /* 0x002fe40000000f00 */
.L_x_3754:
[----:B------:R-:W-:Y:S05]  /*1240*/  BSYNC.RECONVERGENT B0 ;  /* 0x0000000000007941 */ /* 0x000fea0003800200 */
.L_x_3752:
[----:B------:R-:W2:Y:S04]  /*1250*/  LD.E.64 R28, desc[UR4][R2.64+0x18] ;  /* 0x00001804021c7980 */ /* 0x000ea8000c101b00 */
[----:B------:R-:W3:Y:S04]  /*1260*/  LD.E.64 R22, desc[UR4][R2.64+0x30] ;  /* 0x0000300402167980 */ /* 0x000ee8000c101b00 */
[----:B------:R-:W4:Y:S04]  /*1270*/  LD.E.64 R26, desc[UR4][R2.64+0x48] ;  /* 0x00004804021a7980 */ /* 0x000f28000c101b00 */
[----:B------:R-:W4:Y:S04]  /*1280*/  LD.E.64 R8, desc[UR4][R2.64+0x8] ;  /* 0x0000080402087980 */ /* 0x000f28000c101b00 */
[----:B------:R-:W4:Y:S04]  /*1290*/  LD.E.64 R18, desc[UR4][R2.64] ;  /* 0x0000000402127980 */ /* 0x000f28000c101b00 */
[----:B------:R-:W4:Y:S01]  /*12a0*/  LD.E.64 R12, desc[UR4][R2.64+0x10] ;  /* 0x00001004020c7980 */ /* 0x000f22000c101b00 */
[----:B------:R-:W-:-:S04]  /*12b0*/  IABS R4, R5 ;  /* 0x0000000500047213 */ /* 0x000fc80000000000 */
[----:B------:R-:W1:Y:S08]  /*12c0*/  I2F.RP R20, R4 ;  /* 0x0000000400147306 */ /* 0x000e700000209400 */
[----:B-1----:R-:W1:Y:S02]  /*12d0*/  MUFU.RCP R20, R20 ;  /* 0x0000001400147308 */ /* 0x002e640000001000 */
[----:B-1----:R-:W-:-:S06]  /*12e0*/  VIADD R20, R20, 0xffffffe ;  /* 0x0ffffffe14147836 */ /* 0x002fcc0000000000 */
[----:B------:R-:W1:Y:S01]  /*12f0*/  F2I.FTZ.U32.TRUNC.NTZ R31, R20 ;  /* 0x00000014001f7305 */ /* 0x000e62000021f000 */
[----:B------:R-:W-:Y:S01]  /*1300*/  IMAD.MOV.U32 R30, RZ, RZ, RZ ;  /* 0x000000ffff1e7224 */ /* 0x000fe200078e00ff */
        /* <DEDUP_REMOVED lines=11> */
[----:B------:R-:W-:Y:S01]  /*13c0*/  @!P1 IMAD.IADD R20, R20, 0x1, -R4 ;  /* 0x0000000114149824 */ /* 0x000fe200078e0a04 */
[----:B------:R-:W-:-:S04]  /*13d0*/  IADD3 R24, P0, PT, R220, R17, RZ ;  /* 0x00000011dc187210 */ /* 0x000fc80007f1e0ff */
[----:B------:R-:W-:Y:S02]  /*13e0*/  ISETP.GE.U32.AND P2, PT, R20, R4, PT ;  /* 0x000000041400720c */ /* 0x000fe40003f46070 */
[----:B------:R-:W-:Y:S01]  /*13f0*/  LOP3.LUT R4, R241, R5, RZ, 0x3c, !PT ;  /* 0x00000005f1047212 */ /* 0x000fe200078e3cff */
[----:B------:R-:W-:Y:S01]  /*1400*/  IMAD.X R25, RZ, RZ, R16, P0 ;  /* 0x000000ffff197224 */ /* 0x000fe200000e0610 */
[----:B------:R-:W-:Y:S02]  /*1410*/  @!P1 IADD3 R21, PT, PT, R21, 0x1, RZ ;  /* 0x0000000115159810 */ /* 0x000fe40007ffe0ff */
[----:B------:R-:W-:Y:S01]  /*1420*/  ISETP.GE.AND P0, PT, R4, RZ, PT ;  /* 0x000000ff0400720c */ /* 0x000fe20003f06270 */
[----:B------:R-:W-:Y:S01]  /*1430*/  IMAD R14, R14, R196, RZ ;  /* 0x000000c40e0e7224 */ /* 0x000fe200078e02ff */
[----:B------:R-:W-:Y:S01]  /*1440*/  ISETP.NE.AND P1, PT, R5, RZ, PT ;  /* 0x000000ff0500720c */ /* 0x000fe20003f25270 */
[----:B------:R-:W-:-:S04]  /*1450*/  IMAD.MOV.U32 R30, RZ, RZ, R220 ;  /* 0x000000ffff1e7224 */ /* 0x000fc800078e00dc */
[----:B------:R-:W-:Y:S02]  /*1460*/  @P2 VIADD R21, R21, 0x1 ;  /* 0x0000000115152836 */ /* 0x000fe40000000000 */
[----:B------:R-:W-:Y:S01]  /*1470*/  IMAD.MOV.U32 R31, RZ, RZ, RZ ;  /* 0x000000ffff1f7224 */ /* 0x000fe200078e00ff */
[----:B------:R-:W-:Y:S01]  /*1480*/  LOP3.LUT R16, R250, 0x1c0, RZ, 0xc0, !PT ;  /* 0x000001c0fa107812 */ /* 0x000fe200078ec0ff */
[----:B------:R-:W-:Y:S02]  /*1490*/  IMAD.MOV.U32 R4, RZ, RZ, R21 ;  /* 0x000000ffff047224 */ /* 0x000fe400078e0015 */
[C---:B------:R-:W-:Y:S02]  /*14a0*/  IMAD R14, R15.reuse, R197, R14 ;  /* 0x000000c50f0e7224 */ /* 0x040fe400078e020e */
[----:B------:R-:W-:Y:S01]  /*14b0*/  IMAD.WIDE.U32 R24, R15, R196, R24 ;  /* 0x000000c40f187225 */ /* 0x000fe200078e0018 */
[----:B------:R-:W-:Y:S02]  /*14c0*/  LOP3.LUT R16, R16, 0x38, R221, 0xf8, !PT ;  /* 0x0000003810107812 */ /* 0x000fe400078ef8dd */
[----:B------:R-:W-:Y:S01]  /*14d0*/  @!P0 IADD3 R4, PT, PT, -R4, RZ, RZ ;  /* 0x000000ff04048210 */ /* 0x000fe20007ffe1ff */
[----:B------:R-:W-:Y:S01]  /*14e0*/  IMAD.IADD R17, R25, 0x1, R14 ;  /* 0x0000000119117824 */ /* 0x000fe200078e020e */
[----:B------:R-:W-:-:S02]  /*14f0*/  IADD3 R32, P0, PT, R220, R7, RZ ;  /* 0x00000007dc207210 */ /* 0x000fc40007f1e0ff */
[----:B------:R-:W-:Y:S02]  /*1500*/  SHF.R.U32.HI R14, RZ, 0x3, R221 ;  /* 0x00000003ff0e7819 */ /* 0x000fe400000116dd */
[----:B------:R-:W-:Y:S01]  /*1510*/  LOP3.LUT R16, R16, R220, RZ, 0x3c, !PT ;  /* 0x000000dc10107212 */ /* 0x000fe200078e3cff */
[----:B------:R-:W-:Y:S01]  /*1520*/  IMAD.X R33, RZ, RZ, R6, P0 ;  /* 0x000000ffff217224 */ /* 0x000fe200000e0606 */
[----:B------:R-:W-:Y:S02]  /*1530*/  @!P1 LOP3.LUT R4, RZ, R5, RZ, 0x33, !PT ;  /* 0x00000005ff049212 */ /* 0x000fe400078e33ff */
[----:B------:R-:W-:Y:S01]  /*1540*/  LOP3.LUT R250, R16, 0x1e00, R250, 0xf8, !PT ;  /* 0x00001e0010fa7812 */ /* 0x000fe200078ef8fa */
[----:B------:R-:W-:Y:S01]  /*1550*/  IMAD.MOV.U32 R16, RZ, RZ, R24 ;  /* 0x000000ffff107224 */ /* 0x000fe200078e0018 */
[----:B------:R-:W1:Y:S01]  /*1560*/  S2UR UR6, SR_CgaCtaId ;  /* 0x00000000000679c3 */ /* 0x000e620000008800 */
[----:B------:R-:W-:Y:S02]  /*1570*/  IMAD R236, R189, R14, RZ ;  /* 0x0000000ebdec7224 */ /* 0x000fe400078e02ff */
[----:B------:R-:W-:Y:S01]  /*1580*/  IMAD.WIDE.U32 R32, R14, R188, R32 ;  /* 0x000000bc0e207225 */ /* 0x000fe200078e0020 */
[----:B------:R-:W-:-:S03]  /*1590*/  SHF.R.S32.HI R6, RZ, 0x1f, R4 ;  /* 0x0000001fff067819 */ /* 0x000fc60000011404 */
[----:B-----5:R-:W-:-:S04]  /*15a0*/  IMAD.WIDE.U32 R16, R4, R10, R16 ;  /* 0x0000000a04107225 */ /* 0x020fc800078e0010 */
[----:B------:R-:W-:Y:S02]  /*15b0*/  IMAD.IADD R236, R33, 0x1, R236 ;  /* 0x0000000121ec7824 */ /* 0x000fe400078e02ec */
[----:B------:R-:W-:-:S04]  /*15c0*/  IMAD R4, R11, R4, RZ ;  /* 0x000000040b047224 */ /* 0x000fc800078e02ff */
[----:B------:R-:W-:Y:S02]  /*15d0*/  IMAD R4, R6, R10, R4 ;  /* 0x0000000a06047224 */ /* 0x000fe400078e0204 */
[C---:B------:R-:W-:Y:S01]  /*15e0*/  IMAD.SHL.U32 R232, R188.reuse, 0x20, RZ ;  /* 0x00000020bce87824 */ /* 0x040fe200078e00ff */
[----:B------:R-:W-:Y:S01]  /*15f0*/  SHF.L.U64.HI R233, R188, 0x5, R189 ;  /* 0x00000005bce97819 */ /* 0x000fe200000102bd */
[----:B------:R-:W-:Y:S02]  /*1600*/  UMOV UR7, 0x400 ;  /* 0x0000040000077882 */ /* 0x000fe40000000000 */
[----:B-1----:R-:W-:-:S06]  /*1610*/  ULEA UR6, UR6, UR7, 0x18 ;  /* 0x0000000706067291 */ /* 0x002fcc000f8ec0ff */
[----:B------:R-:W-:-:S04]  /*1620*/  IMAD.U32 R222, RZ, RZ, UR6 ;  /* 0x00000006ffde7e24 */ /* 0x000fc8000f8e00ff */
[----:B------:R-:W-:Y:S02]  /*1630*/  IMAD R250, R250, 0x2, R222 ;  /* 0x00000002fafa7824 */ /* 0x000fe400078e02de */
[----:B------:R-:W-:Y:S02]  /*1640*/  IMAD.IADD R17, R17, 0x1, R4 ;  /* 0x0000000111117824 */ /* 0x000fe400078e0204 */
[----:B------:R-:W-:-:S04]  /*1650*/  IMAD.WIDE.U32 R16, R14, R196, R16 ;  /* 0x000000c40e107225 */ /* 0x000fc800078e0010 */
[-C--:B--2---:R-:W-:Y:S02]  /*1660*/  IMAD R15, R29, R242.reuse, RZ ;  /* 0x000000f21d0f7224 */ /* 0x084fe400078e02ff */
[----:B------:R-:W-:-:S04]  /*1670*/  IMAD.WIDE.U32 R28, R28, R242, R30 ;  /* 0x000000f21c1c7225 */ /* 0x000fc800078e001e */
[----:B------:R-:W-:Y:S02]  /*1680*/  IMAD.IADD R29, R29, 0x1, R15 ;  /* 0x000000011d1d7824 */ /* 0x000fe400078e020f */
[----:B------:R-:W-:Y:S01]  /*1690*/  IMAD.MOV.U32 R15, RZ, RZ, RZ ;  /* 0x000000ffff0f7224 */ /* 0x000fe200078e00ff */
[C---:B---3--:R-:W-:Y:S01]  /*16a0*/  SHF.L.U64.HI R31, R22.reuse, 0x5, R23 ;  /* 0x00000005161f7819 */ /* 0x048fe20000010217 */
[----:B------:R-:W-:Y:S01]  /*16b0*/  IMAD.WIDE.U32 R20, R243, 0x40, R14 ;  /* 0x00000040f3147825 */ /* 0x000fe200078e000e */
[----:B------:R-:W-:-:S03]  /*16c0*/  SHF.L.U64.HI R25, R22, 0x4, R23 ;  /* 0x0000000416197819 */ /* 0x000fc60000010217 */
[C---:B------:R-:W-:Y:S02]  /*16d0*/  IMAD.SHL.U32 R30, R22.reuse, 0x20, RZ ;  /* 0x00000020161e7824 */ /* 0x040fe400078e00ff */
[----:B------:R-:W-:Y:S02]  /*16e0*/  IMAD R7, R21, R22, RZ ;  /* 0x0000001615077224 */ /* 0x000fe400078e02ff */
[----:B------:R-:W-:Y:S01]  /*16f0*/  IMAD.SHL.U32 R24, R22, 0x10, RZ ;  /* 0x0000001016187824 */ /* 0x000fe200078e00ff */
[----:B----4-:R-:W-:Y:S01]  /*1700*/  LEA R237, P0, R32, R8, 0x1 ;  /* 0x0000000820ed7211 */ /* 0x010fe200078008ff */
[----:B------:R-:W-:Y:S02]  /*1710*/  IMAD R5, R27, R241, RZ ;  /* 0x000000f11b057224 */ /* 0x000fe400078e02ff */
[----:B------:R-:W-:-:S04]  /*1720*/  IMAD.WIDE.U32 R26, R241, R26, R28 ;  /* 0x0000001af11a7225 */ /* 0x000fc800078e001c */
[----:B------:R-:W-:-:S04]  /*1730*/  IMAD.WIDE.U32 R30, R22, R20, R30 ;  /* 0x00000014161e7225 */ /* 0x000fc800078e001e */
[-C--:B------:R-:W-:Y:S02]  /*1740*/  IMAD R7, R23, R20.reuse, R7 ;  /* 0x0000001417077224 */ /* 0x080fe400078e0207 */
[----:B------:R-:W-:Y:S01]  /*1750*/  IMAD.WIDE.U32 R28, R22, R20, R24 ;  /* 0x00000014161c7225 */ /* 0x000fe200078e0018 */
[----:B------:R-:W-:Y:S02]  /*1760*/  LEA.HI.X R236, R32, R9, R236, 0x1, P0 ;  /* 0x0000000920ec7211 */ /* 0x000fe400000f0cec */
[----:B------:R-:W-:Y:S01]  /*1770*/  IADD3 R27, PT, PT, R27, R5, RZ ;  /* 0x000000051b1b7210 */ /* 0x000fe20007ffe0ff */
[----:B------:R-:W-:Y:S01]  /*1780*/  IMAD.IADD R10, R7, 0x1, R31 ;  /* 0x00000001070a7824 */ /* 0x000fe200078e021f */
[CC--:B------:R-:W-:Y:S02]  /*1790*/  IADD3 R6, P1, P0, R26.reuse, R30.reuse, R24 ;  /* 0x0000001e1a067210 */ /* 0x0c0fe4000783e018 */
[C---:B------:R-:W-:Y:S02]  /*17a0*/  IADD3 R11, P2, PT, R26.reuse, R30, RZ ;  /* 0x0000001e1a0b7210 */ /* 0x040fe40007f5e0ff */
[----:B------:R-:W-:-:S02]  /*17b0*/  IADD3 R9, P3, PT, R26, R28, RZ ;  /* 0x0000001c1a097210 */ /* 0x000fc40007f7e0ff */
[C---:B------:R-:W-:Y:S01]  /*17c0*/  IADD3.X R5, PT, PT, R27.reuse, R10, R25, P1, P0 ;  /* 0x0000000a1b057210 */ /* 0x040fe20000fe0419 */
[----:B------:R-:W-:Y:S01]  /*17d0*/  IMAD.X R10, R10, 0x1, R27, P2 ;  /* 0x000000010a0a7824 */ /* 0x000fe200010e061b */
[----:B------:R-:W-:Y:S01]  /*17e0*/  IADD3.X R8, PT, PT, R27, R7, R29, P3, !PT ;  /* 0x000000071b087210 */ /* 0x000fe20001ffe41d */
[----:B------:R-:W-:Y:S01]  /*17f0*/  IMAD.WIDE.U32 R26, R22, R20, R26 ;  /* 0x00000014161a7225 */ /* 0x000fe200078e001a */
[----:B------:R-:W-:Y:S02]  /*1800*/  IADD3 R20, P0, PT, R232, R237, RZ ;  /* 0x000000ede8147210 */ /* 0x000fe40007f1e0ff */
[-C--:B------:R-:W-:Y:S02]  /*1810*/  LEA R24, P2, R9, R18.reuse, 0x1 ;  /* 0x0000001209187211 */ /* 0x080fe400078408ff */
[----:B------:R-:W-:Y:S01]  /*1820*/  LEA R22, P1, R11, R18, 0x1 ;  /* 0x000000120b167211 */ /* 0x000fe200078208ff */
[----:B------:R-:W-:Y:S01]  /*1830*/  IMAD.X R21, R233, 0x1, R236, P0 ;  /* 0x00000001e9157824 */ /* 0x000fe200000e06ec */
[----:B------:R-:W-:-:S02]  /*1840*/  LEA.HI.X R25, R9, R19, R8, 0x1, P2 ;  /* 0x0000001309197211 */ /* 0x000fc400010f0c08 */
[----:B------:R-:W-:Y:S01]  /*1850*/  IADD3 R8, P0, PT, R20, R232, RZ ;  /* 0x000000e814087210 */ /* 0x000fe20007f1e0ff */
[----:B------:R-:W-:Y:S01]  /*1860*/  IMAD.IADD R7, R27, 0x1, R7 ;  /* 0x000000011b077824 */ /* 0x000fe200078e0207 */
[----:B------:R-:W-:Y:S02]  /*1870*/  LEA.HI.X R23, R11, R19, R10, 0x1, P1 ;  /* 0x000000130b177211 */ /* 0x000fe400008f0c0a */
[-C--:B------:R-:W-:Y:S02]  /*1880*/  LEA R10, P2, R26, R18.reuse, 0x1 ;  /* 0x000000121a0a7211 */ /* 0x080fe400078408ff */
[----:B------:R-:W-:Y:S02]  /*1890*/  LEA R28, P1, R6, R18, 0x1 ;  /* 0x00000012061c7211 */ /* 0x000fe400078208ff */
[----:B------:R-:W-:Y:S02]  /*18a0*/  IADD3.X R9, PT, PT, R21, R233, RZ, P0, !PT ;  /* 0x000000e915097210 */ /* 0x000fe400007fe4ff */
[----:B------:R-:W-:-:S02]  /*18b0*/  IADD3 R18, P0, PT, R8, R232, RZ ;  /* 0x000000e808127210 */ /* 0x000fc40007f1e0ff */
[-C--:B------:R-:W-:Y:S02]  /*18c0*/  LEA.HI.X R11, R26, R19.reuse, R7, 0x1, P2 ;  /* 0x000000131a0b7211 */ /* 0x080fe400010f0c07 */
[----:B------:R-:W-:Y:S01]  /*18d0*/  LEA.HI.X R29, R6, R19, R5, 0x1, P1 ;  /* 0x00000013061d7211 */ /* 0x000fe200008f0c05 */
[--C-:B------:R-:W-:Y:S01]  /*18e0*/  IMAD.X R19, R9, 0x1, R233.reuse, P0 ;  /* 0x0000000109137824 */ /* 0x100fe200000e06e9 */
[-C--:B------:R-:W-:Y:S01]  /*18f0*/  IADD3 R6, P0, PT, R18, R232.reuse, RZ ;  /* 0x000000e812067210 */ /* 0x080fe20007f1e0ff */
[----:B------:R-:W-:Y:S01]  /*1900*/  @!PT LDS RZ, [RZ] ;  /* 0x00000000fffff984 */ /* 0x000fe20000000800 */
[----:B------:R-:W-:Y:S01]  /*1910*/  @!PT LDS RZ, [RZ] ;  /* 0x00000000fffff984 */ /* 0x000fe20000000800 */
[----:B------:R-:W-:Y:S01]  /*1920*/  @!PT LDS RZ, [RZ] ;  /* 0x00000000fffff984 */ /* 0x000fe20000000800 */
[----:B------:R1:W-:Y:S04]  /*1930*/  LDGSTS.E.BYPASS.LTC128B.128 [R250], desc[UR4][R10.64] ;  /* 0x000000000afa7fae */ /* 0x0003e8000b981a04 */
[----:B------:R-:W-:Y:S01]  /*1940*/  IMAD.X R7, R19, 0x1, R233, P0 ;  /* 0x0000000113077824 */ /* 0x000fe200000e06e9 */
[----:B------:R2:W-:Y:S04]  /*1950*/  LDGSTS.E.BYPASS.LTC128B.128 [R250+0x800], desc[UR4][R24.64] ;  /* 0x0080000018fa7fae */ /* 0x0005e8000b981a04 */
[----:B------:R3:W-:Y:S04]  /*1960*/  LDGSTS.E.BYPASS.LTC128B.128 [R250+0x1000], desc[UR4][R22.64] ;  /* 0x0100000016fa7fae */ /* 0x0007e8000b981a04 */
[----:B------:R-:W-:Y:S01]  /*1970*/  LDGSTS.E.BYPASS.LTC128B.128 [R250+0x1800], desc[UR4][R28.64] ;  /* 0x018000001cfa7fae */ /* 0x000fe2000b981a04 */
[----:B-1----:R-:W-:-:S05]  /*1980*/  IADD3 R10, P0, PT, R6, R232, RZ ;  /* 0x000000e8060a7210 */ /* 0x002fca0007f1e0ff */
[----:B------:R-:W-:Y:S01]  /*1990*/  IMAD.X R11, R7, 0x1, R233, P0 ;  /* 0x00000001070b7824 */ /* 0x000fe200000e06e9 */
[----:B--2---:R-:W-:Y:S01]  /*19a0*/  IADD3 R24, P0, PT, R10, R232, RZ ;  /* 0x000000e80a187210 */ /* 0x004fe20007f1e0ff */
[----:B---3--:R-:W-:Y:S02]  /*19b0*/  IMAD.MOV.U32 R22, RZ, RZ, R237 ;  /* 0x000000ffff167224 */ /* 0x008fe400078e00ed */
[----:B------:R-:W-:Y:S01]  /*19c0*/  IMAD.MOV.U32 R23, RZ, RZ, R236 ;  /* 0x000000ffff177224 */ /* 0x000fe200078e00ec */
[----:B------:R-:W-:-:S04]  /*19d0*/  IADD3.X R25, PT, PT, R11, R233, RZ, P0, !PT ;  /* 0x000000e90b197210 */ /* 0x000fc800007fe4ff */
[----:B------:R1:W-:Y:S04]  /*19e0*/  LDGSTS.E.BYPASS.LTC128B.128 [R250+0x2000], desc[UR4][R22.64] ;  /* 0x0200000016fa7fae */ /* 0x0003e8000b981a04 */
[----:B------:R2:W-:Y:S04]  /*19f0*/  LDGSTS.E.BYPASS.LTC128B.128 [R250+0x2800], desc[UR4][R20.64] ;  /* 0x0280000014fa7fae */ /* 0x0005e8000b981a04 */
[----:B------:R-:W-:Y:S04]  /*1a00*/  LDGSTS.E.BYPASS.LTC128B.128 [R250+0x3000], desc[UR4][R8.64] ;  /* 0x0300000008fa7fae */ /* 0x000fe8000b981a04 */
[----:B------:R-:W-:Y:S04]  /*1a10*/  LDGSTS.E.BYPASS.LTC128B.128 [R250+0x3800], desc[UR4][R18.64] ;  /* 0x0380000012fa7fae */ /* 0x000fe8000b981a04 */
[----:B------:R3:W-:Y:S01]  /*1a20*/  LDGSTS.E.BYPASS.LTC128B.128 [R250+0x4000], desc[UR4][R6.64] ;  /* 0x0400000006fa7fae */ /* 0x0007e2000b981a04 */
[----:B------:R-:W-:-:S03]  /*1a30*/  IMAD R14, R197, R14, RZ ;  /* 0x0000000ec50e7224 */ /* 0x000fc600078e02ff */
[----:B------:R4:W-:Y:S01]  /*1a40*/  LDGSTS.E.BYPASS.LTC128B.128 [R250+0x4800], desc[UR4][R10.64] ;  /* 0x048000000afa7fae */ /* 0x0009e2000b981a04 */
[----:B-1----:R-:W-:Y:S01]  /*1a50*/  IADD3 R22, P0, PT, R24, R232, RZ ;  /* 0x000000e818167210 */ /* 0x002fe20007f1e0ff */
[----:B------:R-:W-:Y:S01]  /*1a60*/  IMAD.IADD R14, R17, 0x1, R14 ;  /* 0x00000001110e7824 */ /* 0x000fe200078e020e */
[----:B------:R-:W-:Y:S01]  /*1a70*/  LEA R239, P1, R16, R12, 0x1 ;  /* 0x0000000c10ef7211 */ /* 0x000fe200078208ff */
[----:B------:R-:W-:Y:S02]  /*1a80*/  LDGSTS.E.BYPASS.LTC128B.128 [R250+0x5000], desc[UR4][R24.64] ;  /* 0x0500000018fa7fae */ /* 0x000fe4000b981a04 */
[--C-:B------:R-:W-:Y:S01]  /*1a90*/  IMAD.X R23, R25, 0x1, R233.reuse, P0 ;  /* 0x0000000119177824 */ /* 0x100fe200000e06e9 */
[-C--:B--2---:R-:W-:Y:S02]  /*1aa0*/  IADD3 R20, P0, PT, R22, R232.reuse, RZ ;  /* 0x000000e816147210 */ /* 0x084fe40007f1e0ff */
[----:B------:R-:W-:Y:S02]  /*1ab0*/  LEA.HI.X R238, R16, R13, R14, 0x1, P1 ;  /* 0x0000000d10ee7211 */ /* 0x000fe400008f0c0e */
[----:B------:R-:W-:Y:S01]  /*1ac0*/  LDGSTS.E.BYPASS.LTC128B.128 [R250+0x5800], desc[UR4][R22.64] ;  /* 0x0580000016fa7fae */ /* 0x000fe2000b981a04 */
[----:B------:R-:W-:Y:S01]  /*1ad0*/  IMAD.X R21, R23, 0x1, R233, P0 ;  /* 0x0000000117157824 */ /* 0x000fe200000e06e9 */
[----:B------:R-:W-:-:S04]  /*1ae0*/  IADD3 R4, P0, PT, R20, R232, RZ ;  /* 0x000000e814047210 */ /* 0x000fc80007f1e0ff */
[----:B------:R-:W-:Y:S01]  /*1af0*/  LDGSTS.E.BYPASS.LTC128B.128 [R250+0x6000], desc[UR4][R20.64] ;  /* 0x0600000014fa7fae */ /* 0x000fe2000b981a04 */
[----:B------:R-:W-:Y:S01]  /*1b00*/  IMAD.X R5, R21, 0x1, R233, P0 ;  /* 0x0000000115057824 */ /* 0x000fe200000e06e9 */
[----:B---3--:R-:W-:-:S04]  /*1b10*/  IADD3 R6, P0, PT, R4, R232, RZ ;  /* 0x000000e804067210 */ /* 0x008fc80007f1e0ff */
[----:B------:R-:W-:Y:S01]  /*1b20*/  LDGSTS.E.BYPASS.LTC128B.128 [R250+0x6800], desc[UR4][R4.64] ;  /* 0x0680000004fa7fae */ /* 0x000fe2000b981a04 */
[----:B------:R-:W-:Y:S01]  /*1b30*/  IMAD.X R7, R5, 0x1, R233, P0 ;  /* 0x0000000105077824 */ /* 0x000fe200000e06e9 */
[----:B------:R-:W-:-:S04]  /*1b40*/  IADD3 R8, P0, PT, R6, R232, RZ ;  /* 0x000000e806087210 */ /* 0x000fc80007f1e0ff */
[----:B------:R-:W-:Y:S01]  /*1b50*/  IADD3.X R9, PT, PT, R7, R233, RZ, P0, !PT ;  /* 0x000000e907097210 */ /* 0x000fe200007fe4ff */
[----:B------:R1:W-:Y:S01]  /*1b60*/  LDGSTS.E.BYPASS.LTC128B.128 [R250+0x7000], desc[UR4][R6.64] ;  /* 0x0700000006fa7fae */ /* 0x0003e2000b981a04 */
[----:B----4-:R-:W-:-:S03]  /*1b70*/  IADD3 R10, P0, PT, R8, R232, RZ ;  /* 0x000000e8080a7210 */ /* 0x010fc60007f1e0ff */
[----:B------:R-:W-:Y:S02]  /*1b80*/  LDGSTS.E.BYPASS.LTC128B.128 [R250+0x7800], desc[UR4][R8.64] ;  /* 0x0780000008fa7fae */ /* 0x000fe4000b981a04 */
[----:B------:R-:W-:Y:S01]  /*1b90*/  IMAD.X R11, R9, 0x1, R233, P0 ;  /* 0x00000001090b7824 */ /* 0x000fe200000e06e9 */
[----:B------:R-:W-:-:S04]  /*1ba0*/  IADD3 R12, P0, PT, R10, R232, RZ ;  /* 0x000000e80a0c7210 */ /* 0x000fc80007f1e0ff */
[----:B------:R2:W-:Y:S01]  /*1bb0*/  LDGSTS.E.BYPASS.LTC128B.128 [R250+0x8000], desc[UR4][R10.64] ;  /* 0x080000000afa7fae */ /* 0x0005e2000b981a04 */
[----:B------:R-:W-:-:S05]  /*1bc0*/  IMAD.X R13, R11, 0x1, R233, P0 ;  /* 0x000000010b0d7824 */ /* 0x000fca00000e06e9 */
[----:B------:R-:W-:Y:S01]  /*1bd0*/  LDGSTS.E.BYPASS.LTC128B.128 [R250+0x8800], desc[UR4][R12.64] ;  /* 0x088000000cfa7fae */ /* 0x000fe2000b981a04 */
[----:B-1----:R-:W-:-:S05]  /*1be0*/  IADD3 R6, P0, PT, R12, R232, RZ ;  /* 0x000000e80c067210 */ /* 0x002fca0007f1e0ff */
[----:B------:R-:W-:Y:S01]  /*1bf0*/  IMAD.X R7, R13, 0x1, R233, P0 ;  /* 0x000000010d077824 */ /* 0x000fe200000e06e9 */
[----:B------:R-:W-:-:S04]  /*1c00*/  IADD3 R4, P0, PT, R6, R232, RZ ;  /* 0x000000e806047210 */ /* 0x000fc80007f1e0ff */
[----:B------:R1:W-:Y:S01]  /*1c10*/  LDGSTS.E.BYPASS.LTC128B.128 [R250+0x9000], desc[UR4][R6.64] ;  /* 0x0900000006fa7fae */ /* 0x0003e2000b981a04 */
[----:B------:R-:W-:-:S05]  /*1c20*/  IMAD.X R5, R7, 0x1, R233, P0 ;  /* 0x0000000107057824 */ /* 0x000fca00000e06e9 */
[----:B------:R3:W-:Y:S04]  /*1c30*/  LDGSTS.E.BYPASS.LTC128B.128 [R250+0x9800], desc[UR4][R4.64] ;  /* 0x0980000004fa7fae */ /* 0x0007e8000b981a04 */
[----:B------:R-:W0:Y:S01]  /*1c40*/  LDGDEPBAR ;  /* 0x00000000000079af */ /* 0x000e220000000000 */
[C---:B------:R-:W-:Y:S01]  /*1c50*/  IMAD.SHL.U32 R230, R196.reuse, 0x20, RZ ;  /* 0x00000020c4e67824 */ /* 0x040fe200078e00ff */
[----:B------:R-:W-:-:S04]  /*1c60*/  SHF.L.U64.HI R231, R196, 0x5, R197 ;  /* 0x00000005c4e77819 */ /* 0x000fc800000102c5 */
[----:B--2---:R-:W-:-:S04]  /*1c70*/  IADD3 R10, P0, PT, R230, R239, RZ ;  /* 0x000000efe60a7210 */ /* 0x004fc80007f1e0ff */
[----:B------:R-:W-:Y:S02]  /*1c80*/  IADD3.X R11, PT, PT, R231, R238, RZ, P0, !PT ;  /* 0x000000eee70b7210 */ /* 0x000fe400007fe4ff */
[----:B------:R-:W-:Y:S01]  /*1c90*/  IADD3 R8, P0, PT, R10, R230, RZ ;  /* 0x000000e60a087210 */ /* 0x000fe20007f1e0ff */
[----:B------:R-:W-:-:S04]  /*1ca0*/  IMAD.SHL.U32 R194, R221, 0x40, RZ ;  /* 0x00000040ddc27824 */ /* 0x000fc800078e00ff */
[----:B------:R-:W-:Y:S01]  /*1cb0*/  IMAD.X R9, R11, 0x1, R231, P0 ;  /* 0x000000010b097824 */ /* 0x000fe200000e06e7 */
[----:B-1----:R-:W-:Y:S01]  /*1cc0*/  IADD3 R6, P0, PT, R8, R230, RZ ;  /* 0x000000e608067210 */ /* 0x002fe20007f1e0ff */
[----:B------:R-:W-:-:S12]  /*1cd0*/  DEPBAR.LE SB0, 0x0 ;  /* 0x000080000000791a */ /* 0x000fd80000000000 */
[----:B------:R-:W-:Y:S05]  /*1ce0*/  WARPSYNC.ALL ;  /* 0x0000000000007948 */ /* 0x000fea0003800000 */
[----:B---3--:R-:W-:Y:S01]  /*1cf0*/  LOP3.LUT R4, R194, 0x1c0, RZ, 0xc0, !PT ;  /* 0x000001c0c2047812 */ /* 0x008fe200078ec0ff */
[----:B------:R-:W-:Y:S01]  /*1d00*/  IMAD.X R7, R9, 0x1, R231, P0 ;  /* 0x0000000109077824 */ /* 0x000fe200000e06e7 */
[----:B------:R-:W-:Y:S02]  /*1d10*/  IADD3 R12, P0, PT, R6, R230, RZ ;  /* 0x000000e6060c7210 */ /* 0x000fe40007f1e0ff */
[----:B------:R-:W-:Y:S02]  /*1d20*/  LOP3.LUT R4, R4, 0x8, R221, 0xf8, !PT ;  /* 0x0000000804047812 */ /* 0x000fe400078ef8dd */
[----:B------:R-:W-:Y:S01]  /*1d30*/  LOP3.LUT R172, R194, 0x400, RZ, 0xc0, !PT ;  /* 0x00000400c2ac7812 */ /* 0x000fe200078ec0ff */
[----:B------:R-:W-:Y:S01]  /*1d40*/  IMAD.X R13, R7, 0x1, R231, P0 ;  /* 0x00000001070d7824 */ /* 0x000fe200000e06e7 */
[----:B------:R-:W-:-:S02]  /*1d50*/  LOP3.LUT R4, R4, R220, RZ, 0x3c, !PT ;  /* 0x000000dc04047212 */ /* 0x000fc400078e3cff */
[-C--:B------:R-:W-:Y:S01]  /*1d60*/  IADD3 R14, P0, PT, R12, R230.reuse, RZ ;  /* 0x000000e60c0e7210 */ /* 0x080fe20007f1e0ff */
[----:B------:R-:W-:Y:S02]  /*1d70*/  IMAD.MOV.U32 R16, RZ, RZ, R239 ;  /* 0x000000ffff107224 */ /* 0x000fe400078e00ef */
[----:B------:R-:W-:Y:S01]  /*1d80*/  IMAD R172, R4, 0x2, R172 ;  /* 0x0000000204ac7824 */ /* 0x000fe200078e02ac */
[----:B------:R-:W-:Y:S01]  /*1d90*/  IADD3.X R15, PT, PT, R13, R231, RZ, P0, !PT ;  /* 0x000000e70d0f7210 */ /* 0x000fe200007fe4ff */
[----:B------:R-:W-:Y:S01]  /*1da0*/  IMAD.MOV.U32 R17, RZ, RZ, R238 ;  /* 0x000000ffff117224 */ /* 0x000fe200078e00ee */
[----:B------:R-:W-:Y:S01]  /*1db0*/  BAR.SYNC.DEFER_BLOCKING 0x0 ;  /* 0x0000000000007b1d */ /* 0x000fe20000010000 */
[----:B------:R-:W-:-:S05]  /*1dc0*/  IADD3 R4, P0, PT, R14, R230, RZ ;  /* 0x000000e60e047210 */ /* 0x000fca0007f1e0ff */
[----:B------:R-:W-:Y:S01]  /*1dd0*/  IMAD.X R5, R15, 0x1, R231, P0 ;  /* 0x000000010f057824 */ /* 0x000fe200000e06e7 */
[----:B------:R-:W-:Y:S01]  /*1de0*/  @!PT LDS RZ, [RZ] ;  /* 0x00000000fffff984 */ /* 0x000fe20000000800 */
[----:B------:R-:W-:Y:S01]  /*1df0*/  @!PT LDS RZ, [RZ] ;  /* 0x00000000fffff984 */ /* 0x000fe20000000800 */
[----:B------:R-:W-:Y:S01]  /*1e00*/  @!PT LDS RZ, [RZ] ;  /* 0x00000000fffff984 */ /* 0x000fe20000000800 */
[----:B------:R-:W-:Y:S04]  /*1e10*/  LDGSTS.E.BYPASS.LTC128B.128 [R250+0xa000], desc[UR4][R16.64] ;  /* 0x0a00000010fa7fae */ /* 0x000fe8000b981a04 */
[----:B------:R1:W-:Y:S04]  /*1e20*/  LDGSTS.E.BYPASS.LTC128B.128 [R250+0xa800], desc[UR4][R10.64] ;  /* 0x0a8000000afa7fae */ /* 0x0003e8000b981a04 */
[----:B------:R-:W-:Y:S04]  /*1e30*/  LDGSTS.E.BYPASS.LTC128B.128 [R250+0xb000], desc[UR4][R8.64] ;  /* 0x0b00000008fa7fae */ /* 0x000fe8000b981a04 */
[----:B------:R2:W-:Y:S04]  /*1e40*/  LDGSTS.E.BYPASS.LTC128B.128 [R250+0xb800], desc[UR4][R6.64] ;  /* 0x0b80000006fa7fae */ /* 0x0005e8000b981a04 */
[----:B------:R3:W-:Y:S04]  /*1e50*/  LDGSTS.E.BYPASS.LTC128B.128 [R250+0xc000], desc[UR4][R12.64] ;  /* 0x0c0000000cfa7fae */ /* 0x0007e8000b981a04 */
[----:B------:R-:W-:Y:S04]  /*1e60*/  LDGSTS.E.BYPASS.LTC128B.128 [R250+0xc800], desc[UR4][R14.64] ;  /* 0x0c8000000efa7fae */ /* 0x000fe8000b981a04 */
[----:B------:R4:W-:Y:S01]  /*1e70*/  LDGSTS.E.BYPASS.LTC128B.128 [R250+0xd000], desc[UR4][R4.64] ;  /* 0x0d00000004fa7fae */ /* 0x0009e2000b981a04 */
[----:B-1----:R-:W-:-:S05]  /*1e80*/  IADD3 R10, P0, PT, R4, R230, RZ ;  /* 0x000000e6040a7210 */ /* 0x002fca0007f1e0ff */
[----:B------:R-:W-:Y:S01]  /*1e90*/  IMAD.X R11, R5, 0x1, R231, P0 ;  /* 0x00000001050b7824 */ /* 0x000fe200000e06e7 */
[----:B--2---:R-:W-:-:S04]  /*1ea0*/  IADD3 R6, P0, PT, R10, R230, RZ ;  /* 0x000000e60a067210 */ /* 0x004fc80007f1e0ff */
[----:B------:R-:W-:Y:S01]  /*1eb0*/  LDGSTS.E.BYPASS.LTC128B.128 [R250+0xd800], desc[UR4][R10.64] ;  /* 0x0d8000000afa7fae */ /* 0x000fe2000b981a04 */
[----:B------:R-:W-:Y:S01]  /*1ec0*/  IMAD.X R7, R11, 0x1, R231, P0 ;  /* 0x000000010b077824 */ /* 0x000fe200000e06e7 */
[----:B---3--:R-:W-:-:S04]  /*1ed0*/  IADD3 R12, P0, PT, R6, R230, RZ ;  /* 0x000000e6060c7210 */ /* 0x008fc80007f1e0ff */
[----:B------:R1:W-:Y:S01]  /*1ee0*/  LDGSTS.E.BYPASS.LTC128B.128 [R250+0xe000], desc[UR4][R6.64] ;  /* 0x0e00000006fa7fae */ /* 0x0003e2000b981a04 */
[----:B------:R-:W-:Y:S01]  /*1ef0*/  IMAD.X R13, R7, 0x1, R231, P0 ;  /* 0x00000001070d7824 */ /* 0x000fe200000e06e7 */
[-C--:B------:R-:W-:Y:S02]  /*1f00*/  IADD3 R8, P0, PT, R12, R230.reuse, RZ ;  /* 0x000000e60c087210 */ /* 0x080fe40007f1e0ff */
[----:B------:R-:W-:Y:S02]  /*1f10*/  SHF.R.U32.HI R224, RZ, 0x1, R221 ;  /* 0x00000001ffe07819 */ /* 0x000fe400000116dd */
[----:B------:R-:W-:Y:S01]  /*1f20*/  LDGSTS.E.BYPASS.LTC128B.128 [R250+0xe800], desc[UR4][R12.64] ;  /* 0x0e8000000cfa7fae */ /* 0x000fe2000b981a04 */
[----:B------:R-:W-:Y:S01]  /*1f30*/  IMAD.X R9, R13, 0x1, R231, P0 ;  /* 0x000000010d097824 */ /* 0x000fe200000e06e7 */
[----:B----4-:R-:W-:-:S04]  /*1f40*/  IADD3 R4, P0, PT, R8, R230, RZ ;  /* 0x000000e608047210 */ /* 0x010fc80007f1e0ff */
[----:B------:R-:W-:Y:S01]  /*1f50*/  IADD3.X R5, PT, PT, R9, R231, RZ, P0, !PT ;  /* 0x000000e709057210 */ /* 0x000fe200007fe4ff */
[----:B------:R2:W-:Y:S01]  /*1f60*/  LDGSTS.E.BYPASS.LTC128B.128 [R250+0xf000], desc[UR4][R8.64] ;  /* 0x0f00000008fa7fae */ /* 0x0005e2000b981a04 */
[----:B------:R-:W-:Y:S01]  /*1f70*/  IMAD.SHL.U32 R223, R221, 0x20, RZ ;  /* 0x00000020dddf7824 */ /* 0x000fe200078e00ff */
[----:B------:R-:W-:Y:S02]  /*1f80*/  LOP3.LUT R192, R224, 0x8, RZ, 0xc0, !PT ;  /* 0x00000008e0c07812 */ /* 0x000fe400078ec0ff */
[----:B------:R3:W-:Y:S01]  /*1f90*/  LDGSTS.E.BYPASS.LTC128B.128 [R250+0xf800], desc[UR4][R4.64] ;  /* 0x0f80000004fa7fae */ /* 0x0007e2000b981a04 */
[----:B-1----:R-:W-:-:S05]  /*1fa0*/  IADD3 R6, P0, PT, R4, R230, RZ ;  /* 0x000000e604067210 */ /* 0x002fca0007f1e0ff */
[--C-:B------:R-:W-:Y:S01]  /*1fb0*/  IMAD.X R7, R5, 0x1, R231.reuse, P0 ;  /* 0x0000000105077824 */ /* 0x100fe200000e06e7 */
[----:B------:R-:W-:Y:S02]  /*1fc0*/  LOP3.LUT R223, R223, 0x7c00, RZ, 0xc0, !PT ;  /* 0x00007c00dfdf7812 */ /* 0x000fe400078ec0ff */
[----:B------:R-:W-:Y:S02]  /*1fd0*/  LOP3.LUT R192, R192, 0x1c0, R194, 0xf8, !PT ;  /* 0x000001c0c0c07812 */ /* 0x000fe400078ef8c2 */
[-C--:B--2---:R-:W-:Y:S01]  /*1fe0*/  IADD3 R8, P0, PT, R6, R230.reuse, RZ ;  /* 0x000000e606087210 */ /* 0x084fe20007f1e0ff */
[----:B------:R1:W-:Y:S04]  /*1ff0*/  LDGSTS.E.BYPASS.LTC128B.128 [R250+0x10000], desc[UR4][R6.64] ;  /* 0x1000000006fa7fae */ /* 0x0003e8000b981a04 */
[----:B------:R-:W-:Y:S01]  /*2000*/  IMAD.X R9, R7, 0x1, R231, P0 ;  /* 0x0000000107097824 */ /* 0x000fe200000e06e7 */
[----:B---3--:R-:W-:-:S02]  /*2010*/  IADD3 R4, P0, PT, R8, R230, RZ ;  /* 0x000000e608047210 */ /* 0x008fc40007f1e0ff */
[----:B------:R-:W-:Y:S02]  /*2020*/  LOP3.LUT R173, R223, 0x200, R194, 0xf8, !PT ;  /* 0x00000200dfad7812 */ /* 0x000fe400078ef8c2 */
[----:B------:R-:W-:Y:S01]  /*2030*/  LOP3.LUT R192, R192, R220, RZ, 0x3c, !PT ;  /* 0x000000dcc0c07212 */ /* 0x000fe200078e3cff */
[----:B------:R-:W-:Y:S01]  /*2040*/  IMAD.X R5, R9, 0x1, R231, P0 ;  /* 0x0000000109057824 */ /* 0x000fe200000e06e7 */
[----:B------:R-:W-:Y:S02]  /*2050*/  LDGSTS.E.BYPASS.LTC128B.128 [R250+0x10800], desc[UR4][R8.64] ;  /* 0x1080000008fa7fae */ /* 0x000fe4000b981a04 */
[----:B------:R-:W-:Y:S01]  /*2060*/  LOP3.LUT R173, R173, R192, RZ, 0xfc, !PT ;  /* 0x000000c0adad7212 */ /* 0x000fe200078efcff */
[----:B------:R-:W-:Y:S01]  /*2070*/  IMAD.IADD R172, R222, 0x1, R172 ;  /* 0x00000001deac7824 */ /* 0x000fe200078e02ac */
[----:B------:R-:W-:Y:S03]  /*2080*/  LDGSTS.E.BYPASS.LTC128B.128 [R250+0x11000], desc[UR4][R4.64] ;  /* 0x1100000004fa7fae */ /* 0x000fe6000b981a04 */
[----:B------:R-:W-:Y:S01]  /*2090*/  IMAD R173, R173, 0x2, R222 ;  /* 0x00000002adad7824 */ /* 0x000fe200078e02de */
[----:B-1----:R-:W-:-:S05]  /*20a0*/  IADD3 R6, P0, PT, R4, R230, RZ ;  /* 0x000000e604067210 */ /* 0x002fca0007f1e0ff */
[----:B------:R-:W-:-:S05]  /*20b0*/  IMAD.X R7, R5, 0x1, R231, P0 ;  /* 0x0000000105077824 */ /* 0x000fca00000e06e7 */
[----:B------:R1:W-:Y:S04]  /*20c0*/  LDGSTS.E.BYPASS.LTC128B.128 [R250+0x11800], desc[UR4][R6.64] ;  /* 0x1180000006fa7fae */ /* 0x0003e8000b981a04 */
[----:B------:R-:W-:Y:S04]  /*20d0*/  LDSM.16.M88.4 R36, [R173] ;  /* 0x00000000ad24783b */ /* 0x000fe80000000200 */
[----:B------:R-:W2:Y:S04]  /*20e0*/  LDSM.16.M88.4 R28, [R172+0x2000] ;  /* 0x00200000ac1c783b */ /* 0x000ea80000000200 */
[----:B------:R-:W3:Y:S04]  /*20f0*/  LDSM.16.M88.4 R20, [R172+0x2800] ;  /* 0x00280000ac14783b */ /* 0x000ee80000000200 */
[----:B------:R-:W4:Y:S04]  /*2100*/  LDSM.16.M88.4 R12, [R172+0x3000] ;  /* 0x00300000ac0c783b */ /* 0x000f280000000200 */
[----:B------:R-:W-:Y:S04]  /*2110*/  LDSM.16.M88.4 R124, [R172+0x4000] ;  /* 0x00400000ac7c783b */ /* 0x000fe80000000200 */
[----:B------:R-:W-:Y:S04]  /*2120*/  LDSM.16.M88.4 R116, [R172+0x4800] ;  /* 0x00480000ac74783b */ /* 0x000fe80000000200 */
[----:B-1----:R-:W1:Y:S04]  /*2130*/  LDSM.16.M88.4 R4, [R172+0x3800] ;  /* 0x00380000ac04783b */ /* 0x002e680000000200 */
[----:B------:R-:W5:Y:S04]  /*2140*/  LDSM.16.M88.4 R108, [R172+0x5000] ;  /* 0x00500000ac6c783b */ /* 0x000f680000000200 */
        /* <DEDUP_REMOVED lines=8> */
[----:B------:R-:W5:Y:S01]  /*21d0*/  LDSM.16.M88.4 R132, [R172+0x9800] ;  /* 0x00980000ac84783b */ /* 0x000f620000000200 */
[----:B------:R-:W-:-:S02]  /*21e0*/  R2P PR, R221, 0x6 ;  /* 0x00000006dd007804 */ /* 0x000fc40000000000 */
[----:B------:R-:W-:Y:S01]  /*21f0*/  MOV R193, 0x20 ;  /* 0x0000002000c17802 */ /* 0x000fe20000000f00 */
[----:B------:R-:W-:Y:S01]  /*2200*/  IMAD.MOV.U32 R198, RZ, RZ, 0x40 ;  /* 0x00000040ffc67424 */ /* 0x000fe200078e00ff */
[----:B------:R-:W0:Y:S02]  /*2210*/  LDGDEPBAR ;  /* 0x00000000000079af */ /* 0x000e240000000000 */
[----:B------:R-:W-:Y:S01]  /*2220*/  SEL R193, R193, 0xffffffe0, !P1 ;  /* 0xffffffe0c1c17807 */ /* 0x000fe20004800000 */
[----:B--2---:R-:W-:Y:S04]  /*2230*/  HMMA.16816.F32 R32, R36, R28, RZ ;  /* 0x0000001c2420723c */ /* 0x004fe800000018ff */
[C---:B------:R-:W-:Y:S02]  /*2240*/  IMAD.IADD R156, R193.reuse, 0x1, R173 ;  /* 0x00000001c19c7824 */ /* 0x040fe400078e02ad */
[----:B------:R-:W-:-:S02]  /*2250*/  IMAD.IADD R174, R193, 0x1, R172 ;  /* 0x00000001c1ae7824 */ /* 0x000fc400078e02ac */
[C---:B---3--:R-:W-:Y:S02]  /*2260*/  HMMA.16816.F32 R24, R36.reuse, R20, RZ ;  /* 0x000000142418723c */ /* 0x048fe400000018ff */
[----:B------:R-:W-:Y:S04]  /*2270*/  LDSM.16.M88.4 R156, [R156] ;  /* 0x000000009c9c783b */ /* 0x000fe80000000200 */
[----:B------:R-:W2:Y:S02]  /*2280*/  LDSM.16.M88.4 R144, [R174+0x2000] ;  /* 0x00200000ae90783b */ /* 0x000ea40000000200 */
[C---:B----4-:R-:W-:Y:S02]  /*2290*/  HMMA.16816.F32 R16, R36.reuse, R12, RZ ;  /* 0x0000000c2410723c */ /* 0x050fe400000018ff */
[----:B------:R-:W3:Y:S04]  /*22a0*/  LDSM.16.M88.4 R140, [R174+0x3800] ;  /* 0x00380000ae8c783b */ /* 0x000ee80000000200 */
[----:B------:R-:W4:Y:S02]  /*22b0*/  LDSM.16.M88.4 R136, [R174+0x5800] ;  /* 0x00580000ae88783b */ /* 0x000f240000000200 */
[C---:B-1----:R-:W-:Y:S02]  /*22c0*/  HMMA.16816.F32 R8, R36.reuse, R4, RZ ;  /* 0x000000042408723c */ /* 0x042fe400000018ff */
[----:B------:R-:W-:Y:S04]  /*22d0*/  LDSM.16.M88.4 R168, [R174+0x2800] ;  /* 0x00280000aea8783b */ /* 0x000fe80000000200 */
[----:B------:R-:W-:Y:S02]  /*22e0*/  LDSM.16.M88.4 R164, [R174+0x3000] ;  /* 0x00300000aea4783b */ /* 0x000fe40000000200 */
[C---:B------:R-:W-:Y:S08]  /*22f0*/  HMMA.16816.F32 R128, R36.reuse, R124, RZ ;  /* 0x0000007c2480723c */ /* 0x040ff000000018ff */
        /* <DEDUP_REMOVED lines=10> */
[C---:B------:R-:W-:Y:S01]  /*23a0*/  HMMA.16816.F32 R40, R36.reuse, R132, RZ ;  /* 0x000000842428723c */ /* 0x040fe200000018ff */
[----:B------:R-:W-:Y:S01]  /*23b0*/  SEL R198, R198, 0xffffffc0, !P2 ;  /* 0xffffffc0c6c67807 */ /* 0x000fe20005000000 */
[----:B------:R-:W-:Y:S04]  /*23c0*/  LDSM.16.M88.4 R160, [R174+0x4000] ;  /* 0x00400000aea0783b */ /* 0x000fe80000000200 */
[----:B------:R-:W-:Y:S02]  /*23d0*/  LDSM.16.M88.4 R152, [R174+0x4800] ;  /* 0x00480000ae98783b */ /* 0x000fe40000000200 */
[C---:B------:R-:W-:Y:S02]  /*23e0*/  HMMA.16816.F32 R28, R36.reuse, R30, RZ ;  /* 0x0000001e241c723c */ /* 0x040fe400000018ff */
[----:B------:R-:W-:Y:S06]  /*23f0*/  LDSM.16.M88.4 R148, [R174+0x5000] ;  /* 0x00500000ae94783b */ /* 0x000fec0000000200 */
        /* <DEDUP_REMOVED lines=25> */
[C---:B-1----:R-:W-:Y:S08]  /*2590*/  HMMA.16816.F32 R96, R156.reuse, R132, R96 ;  /* 0x000000849c60723c */ /* 0x042ff00000001860 */
[----:B------:R-:W-:Y:S01]  /*25a0*/  HMMA.16816.F32 R92, R156, R134, R92 ;  /* 0x000000869c5c723c */ /* 0x000fe2000000185c */
[----:B------:R-:W1:Y:S01]  /*25b0*/  LDSM.16.M88.4 R132, [R174+0x8000] ;  /* 0x00800000ae84783b */ /* 0x000e620000000200 */
[----:B------:R-:W-:-:S02]  /*25c0*/  IMAD.IADD R181, R198, 0x1, R173 ;  /* 0x00000001c6b57824 */ /* 0x000fc400078e02ad */
[----:B------:R-:W-:-:S04]  /*25d0*/  IMAD.IADD R180, R198, 0x1, R172 ;  /* 0x00000001c6b47824 */ /* 0x000fc800078e02ac */
[C---:B--2---:R-:W-:Y:S08]  /*25e0*/  HMMA.16816.F32 R88, R156.reuse, R144, R88 ;  /* 0x000000909c58723c */ /* 0x044ff00000001858 */
[C---:B------:R-:W-:Y:S01]  /*25f0*/  HMMA.16816.F32 R84, R156.reuse, R146, R84 ;  /* 0x000000929c54723c */ /* 0x040fe20000001854 */
[----:B------:R2:W-:Y:S07]  /*2600*/  LDSM.16.M88.4 R144, [R181] ;  /* 0x00000000b590783b */ /* 0x0005ee0000000200 */
[C---:B---3--:R-:W-:Y:S08]  /*2610*/  HMMA.16816.F32 R80, R156.reuse, R140, R80 ;  /* 0x0000008c9c50723c */ /* 0x048ff00000001850 */
[C---:B------:R-:W-:Y:S01]  /*2620*/  HMMA.16816.F32 R76, R156.reuse, R142, R76 ;  /* 0x0000008e9c4c723c */ /* 0x040fe2000000184c */
[----:B------:R-:W3:Y:S07]  /*2630*/  LDSM.16.M88.4 R140, [R180+0x2800] ;  /* 0x00280000b48c783b */ /* 0x000eee0000000200 */
[C---:B----4-:R-:W-:Y:S08]  /*2640*/  HMMA.16816.F32 R72, R156.reuse, R136, R72 ;  /* 0x000000889c48723c */ /* 0x050ff00000001848 */
[C---:B------:R-:W-:Y:S01]  /*2650*/  HMMA.16816.F32 R68, R156.reuse, R138, R68 ;  /* 0x0000008a9c44723c */ /* 0x040fe20000001844 */
[----:B------:R-:W4:Y:S07]  /*2660*/  LDSM.16.M88.4 R136, [R180+0x3000] ;  /* 0x00300000b488783b */ /* 0x000f2e0000000200 */
        /* <DEDUP_REMOVED lines=16> */
[----:B------:R-:W-:Y:S01]  /*2770*/  HMMA.16816.F32 R108, R156, R150, R108 ;  /* 0x000000969c6c723c */ /* 0x000fe2000000186c */
[----:B------:R-:W5:Y:S01]  /*2780*/  LDSM.16.M88.4 R148, [R180+0x4000] ;  /* 0x00400000b494783b */ /* 0x000f620000000200 */
[C---:B--2---:R-:W-:Y:S01]  /*2790*/  IMAD.IADD R181, R193.reuse, 0x1, R181 ;  /* 0x00000001c1b57824 */ /* 0x044fe200078e02b5 */
[----:B------:R-:W-:-:S02]  /*27a0*/  IADD3 R199, PT, PT, R193, R180, RZ ;  /* 0x000000b4c1c77210 */ /* 0x000fc40007ffe0ff */
[----:B------:R-:W-:Y:S03]  /*27b0*/  LDSM.16.M88.4 R176, [R180+0x5000] ;  /* 0x00500000b4b0783b */ /* 0x000fe60000000200 */
[C---:B---3--:R-:W-:Y:S01]  /*27c0*/  HMMA.16816.F32 R24, R144.reuse, R140, R24 ;  /* 0x0000008c9018723c */ /* 0x048fe20000001818 */
[----:B------:R-:W-:Y:S04]  /*27d0*/  LDSM.16.M88.4 R172, [R180+0x5800] ;  /* 0x00580000b4ac783b */ /* 0x000fe80000000200 */
[----:B------:R-:W-:Y:S03]  /*27e0*/  LDSM.16.M88.4 R184, [R199+0x3800] ;  /* 0x00380000c7b8783b */ /* 0x000fe60000000200 */
[C---:B------:R-:W-:Y:S01]  /*27f0*/  HMMA.16816.F32 R20, R144.reuse, R142, R20 ;  /* 0x0000008e9014723c */ /* 0x040fe20000001814 */
[----:B------:R-:W2:Y:S07]  /*2800*/  LDSM.16.M88.4 R140, [R180+0x4800] ;  /* 0x00480000b48c783b */ /* 0x000eae0000000200 */
[C---:B----4-:R-:W-:Y:S08]  /*2810*/  HMMA.16816.F32 R16, R144.reuse, R136, R16 ;  /* 0x000000889010723c */ /* 0x050ff00000001810 */
[C---:B------:R-:W-:Y:S01]  /*2820*/  HMMA.16816.F32 R12, R144.reuse, R138, R12 ;  /* 0x0000008a900c723c */ /* 0x040fe2000000180c */
[----:B------:R-:W3:Y:S07]  /*2830*/  LDSM.16.M88.4 R136, [R180+0x6800] ;  /* 0x00680000b488783b */ /* 0x000eee0000000200 */
[C---:B-1----:R-:W-:Y:S08]  /*2840*/  HMMA.16816.F32 R8, R144.reuse, R132, R8 ;  /* 0x000000849008723c */ /* 0x042ff00000001808 */
[----:B------:R-:W-:Y:S01]  /*2850*/  HMMA.16816.F32 R4, R144, R134, R4 ;  /* 0x000000869004723c */ /* 0x000fe20000001804 */
[----:B------:R-:W1:Y:S07]  /*2860*/  LDSM.16.M88.4 R132, [R180+0x7000] ;  /* 0x00700000b484783b */ /* 0x000e6e0000000200 */
[C---:B-----5:R-:W-:Y:S08]  /*2870*/  HMMA.16816.F32 R56, R156.reuse, R168, R56 ;  /* 0x000000a89c38723c */ /* 0x060ff00000001838 */
        /* <DEDUP_REMOVED lines=8> */
[----:B------:R-:W5:Y:S03]  /*2900*/  LDSM.16.M88.4 R156, [R180+0x8800] ;  /* 0x00880000b49c783b */ /* 0x000f660000000200 */
[C---:B------:R-:W-:Y:S08]  /*2910*/  HMMA.16816.F32 R32, R144.reuse, R152, R32 ;  /* 0x000000989020723c */ /* 0x040ff00000001820 */
[C---:B------:R-:W-:Y:S01]  /*2920*/  HMMA.16816.F32 R28, R144.reuse, R154, R28 ;  /* 0x0000009a901c723c */ /* 0x040fe2000000181c */
[----:B------:R-:W5:Y:S07]  /*2930*/  LDSM.16.M88.4 R152, [R180+0x9000] ;  /* 0x00900000b498783b */ /* 0x000f6e0000000200 */
[C---:B------:R-:W-:Y:S08]  /*2940*/  HMMA.16816.F32 R128, R144.reuse, R148, R128 ;  /* 0x000000949080723c */ /* 0x040ff00000001880 */
[C---:B------:R-:W-:Y:S01]  /*2950*/  HMMA.16816.F32 R124, R144.reuse, R150, R124 ;  /* 0x00000096907c723c */ /* 0x040fe2000000187c */
[----:B------:R-:W5:Y:S04]  /*2960*/  LDSM.16.M88.4 R148, [R180+0x9800] ;  /* 0x00980000b494783b */ /* 0x000f680000000200 */
[----:B------:R-:W-:Y:S03]  /*2970*/  LDSM.16.M88.4 R180, [R181] ;  /* 0x00000000b5b4783b */ /* 0x000fe60000000200 */
[C---:B--2---:R-:W-:Y:S08]  /*2980*/  HMMA.16816.F32 R120, R144.reuse, R140, R120 ;  /* 0x0000008c9078723c */ /* 0x044ff00000001878 */
[C---:B------:R-:W-:Y:S01]  /*2990*/  HMMA.16816.F32 R116, R144.reuse, R142, R116 ;  /* 0x0000008e9074723c */ /* 0x040fe20000001874 */
[----:B------:R-:W2:Y:S07]  /*29a0*/  LDSM.16.M88.4 R140, [R199+0x2000] ;  /* 0x00200000c78c783b */ /* 0x000eae0000000200 */
        /* <DEDUP_REMOVED lines=29> */
[----:B------:R-:W5:Y:S04]  /*2b80*/  LDSM.16.M88.4 R148, [R199+0x7800] ;  /* 0x00780000c794783b */ /* 0x000f680000000200 */
[----:B------:R-:W5:Y:S03]  /*2b90*/  LDSM.16.M88.4 R144, [R199+0x8000] ;  /* 0x00800000c790783b */ /* 0x000f660000000200 */
[C---:B--2---:R-:W-:Y:S08]  /*2ba0*/  HMMA.16816.F32 R32, R180.reuse, R140, R32 ;  /* 0x0000008cb420723c */ /* 0x044ff00000001820 */
[C---:B------:R-:W-:Y:S01]  /*2bb0*/  HMMA.16816.F32 R28, R180.reuse, R142, R28 ;  /* 0x0000008eb41c723c */ /* 0x040fe2000000181c */
[----:B------:R-:W2:Y:S07]  /*2bc0*/  LDSM.16.M88.4 R140, [R199+0x8800] ;  /* 0x00880000c78c783b */ /* 0x000eae0000000200 */
[C---:B---3--:R-:W-:Y:S08]  /*2bd0*/  HMMA.16816.F32 R24, R180.reuse, R136, R24 ;  /* 0x00000088b418723c */ /* 0x048ff00000001818 */
[C---:B------:R-:W-:Y:S01]  /*2be0*/  HMMA.16816.F32 R20, R180.reuse, R138, R20 ;  /* 0x0000008ab414723c */ /* 0x040fe20000001814 */
[----:B------:R-:W3:Y:S07]  /*2bf0*/  LDSM.16.M88.4 R136, [R199+0x9000] ;  /* 0x00900000c788783b */ /* 0x000eee0000000200 */
[C---:B-1----:R-:W-:Y:S08]  /*2c00*/  HMMA.16816.F32 R16, R180.reuse, R132, R16 ;  /* 0x00000084b410723c */ /* 0x042ff00000001810 */
[----:B------:R-:W-:Y:S01]  /*2c10*/  HMMA.16816.F32 R12, R180, R134, R12 ;  /* 0x00000086b40c723c */ /* 0x000fe2000000180c */
[----:B------:R-:W1:Y:S01]  /*2c20*/  LDSM.16.M88.4 R132, [R199+0x9800] ;  /* 0x00980000c784783b */ /* 0x000e620000000200 */
[----:B------:R-:W-:Y:S01]  /*2c30*/  ISETP.NE.AND P0, PT, R190, 0x1, PT ;  /* 0x00000001be00780c */ /* 0x000fe20003f05270 */
[----:B------:R-:W-:-:S04]  /*2c40*/  DEPBAR.LE SB0, 0x0 ;  /* 0x000080000000791a */ /* 0x000fc80000000000 */
[----:B------:R-:W-:Y:S01]  /*2c50*/  BSSY.RECONVERGENT B1, `(.L_x_3755) ;  /* 0x00000a4000017945 */ /* 0x000fe20003800200 */
[----:B------:R-:W-:Y:S01]  /*2c60*/  HMMA.16816.F32 R8, R180, R184, R8 ;  /* 0x000000b8b408723c */ /* 0x000fe20000001808 */
[C---:B------:R-:W-:Y:S01]  /*2c70*/  SHF.L.U64.HI R235, R188.reuse, 0x4, R189 ;  /* 0x00000004bceb7819 */ /* 0x040fe200000102bd */
[----:B------:R-:W-:Y:S02]  /*2c80*/  IMAD.SHL.U32 R234, R188, 0x10, RZ ;  /* 0x00000010bcea7824 */ /* 0x000fe400078e00ff */
[----:B------:R-:W-:-:S04]  /*2c90*/  IMAD.MOV.U32 R248, RZ, RZ, R195 ;  /* 0x000000fffff87224 */ /* 0x000fc800078e00c3 */
[----:B------:R-:W-:Y:S01]  /*2ca0*/  HMMA.16816.F32 R4, R180, R186, R4 ;  /* 0x000000bab404723c */ /* 0x000fe20000001804 */
[----:B------:R-:W-:-:S07]  /*2cb0*/  IMAD.MOV.U32 R249, RZ, RZ, R0 ;  /* 0x000000fffff97224 */ /* 0x000fce00078e0000 */
[C---:B------:R-:W-:Y:S08]  /*2cc0*/  HMMA.16816.F32 R128, R180.reuse, R176, R128 ;  /* 0x000000b0b480723c */ /* 0x040ff00000001880 */
[C---:B------:R-:W-:Y:S08]  /*2cd0*/  HMMA.16816.F32 R124, R180.reuse, R178, R124 ;  /* 0x000000b2b47c723c */ /* 0x040ff0000000187c */
[C---:B------:R-:W-:Y:S08]  /*2ce0*/  HMMA.16816.F32 R120, R180.reuse, R172, R120 ;  /* 0x000000acb478723c */ /* 0x040ff00000001878 */
[C---:B------:R-:W-:Y:S08]  /*2cf0*/  HMMA.16816.F32 R116, R180.reuse, R174, R116 ;  /* 0x000000aeb474723c */ /* 0x040ff00000001874 */
[C---:B----4-:R-:W-:Y:S08]  /*2d00*/  HMMA.16816.F32 R112, R180.reuse, R168, R112 ;  /* 0x000000a8b470723c */ /* 0x050ff00000001870 */
[C---:B------:R-:W-:Y:S08]  /*2d10*/  HMMA.16816.F32 R108, R180.reuse, R170, R108 ;  /* 0x000000aab46c723c */ /* 0x040ff0000000186c */
[----:B-----5:R-:W-:Y:S01]  /*2d20*/  HMMA.16816.F32 R104, R180, R164, R104 ;  /* 0x000000a4b468723c */ /* 0x020fe20000001868 */
[----:B------:R-:W-:-:S07]  /*2d30*/  SHF.L.U64.HI R165, R196, 0x4, R197 ;  /* 0x00000004c4a57819 */ /* 0x000fce00000102c5 */
[----:B------:R-:W-:Y:S01]  /*2d40*/  HMMA.16816.F32 R100, R180, R166, R100 ;  /* 0x000000a6b464723c */ /* 0x000fe20000001864 */
[----:B------:R-:W-:-:S07]  /*2d50*/  IMAD.SHL.U32 R166, R196, 0x10, RZ ;  /* 0x00000010c4a67824 */ /* 0x000fce00078e00ff */
        /* <DEDUP_REMOVED lines=12> */
[C---:B---3--:R-:W-:Y:S08]  /*2e20*/  HMMA.16816.F32 R48, R180.reuse, R136, R48 ;  /* 0x00000088b430723c */ /* 0x048ff00000001830 */
[C---:B------:R-:W-:Y:S08]  /*2e30*/  HMMA.16816.F32 R44, R180.reuse, R138, R44 ;  /* 0x0000008ab42c723c */ /* 0x040ff0000000182c */
[C---:B-1----:R-:W-:Y:S08]  /*2e40*/  HMMA.16816.F32 R40, R180.reuse, R132, R40 ;  /* 0x00000084b428723c */ /* 0x042ff00000001828 */
[----:B------:R-:W-:Y:S01]  /*2e50*/  HMMA.16816.F32 R36, R180, R134, R36 ;  /* 0x00000086b424723c */ /* 0x000fe20000001824 */
[----:B------:R-:W-:Y:S06]  /*2e60*/  BAR.SYNC.DEFER_BLOCKING 0x0 ;  /* 0x0000000000007b1d */ /* 0x000fec0000010000 */
[----:B------:R-:W-:-:S13]  /*2e70*/  @!P0 BRA `(.L_x_3756) ;  /* 0x0000000800048947 */ /* 0x000fda0003800000 */
        /* <DEDUP_REMOVED lines=13> */
.L_x_3758:
[----:B------:R-:W2:Y:S01]  /*2f50*/  LD.E R138, desc[UR4][R2.64+0x170] ;  /* 0x00017004028a7980 */ /* 0x000ea2000c101900 */
        /* <DEDUP_REMOVED lines=27> */
[-C--:B------:R-:W-:Y:S01]  /*3110*/  ISETP.GE.U32.AND P5, PT, R0, R134.reuse, PT ;  /* 0x000000860000720c */ /* 0x080fe20003fa6070 */
[----:B------:R-:W-:Y:S01]  /*3120*/  @!P1 VIADD R137, R137, 0x1 ;  /* 0x0000000189899836 */ /* 0x000fe20000000000 */
[-C--:B------:R-:W-:Y:S02]  /*3130*/  @!P1 IADD3 R132, PT, PT, R132, -R134.reuse, RZ ;  /* 0x8000008684849210 */ /* 0x080fe40007ffe0ff */
[----:B------:R-:W-:Y:S02]  /*3140*/  ISETP.GE.AND P1, PT, R136, RZ, PT ;  /* 0x000000ff8800720c */ /* 0x000fe40003f26270 */
[----:B------:R-:W-:-:S02]  /*3150*/  ISETP.GE.U32.AND P6, PT, R132, R134, PT ;  /* 0x000000868400720c */ /* 0x000fc40003fc6070 */
[----:B------:R-:W-:-:S05]  /*3160*/  LOP3.LUT R0, RZ, R138, RZ, 0x33, !PT ;  /* 0x0000008aff007212 */ /* 0x000fca00078e33ff */
[----:B------:R-:W-:-:S05]  /*3170*/  @P5 IADD3 R135, PT, PT, R135, 0x1, RZ ;  /* 0x0000000187875810 */ /* 0x000fca0007ffe0ff */
[----:B------:R-:W-:Y:S02]  /*3180*/  IMAD.MOV.U32 R134, RZ, RZ, R135 ;  /* 0x000000ffff867224 */ /* 0x000fe400078e0087 */
[----:B------:R-:W-:-:S03]  /*3190*/  @P6 VIADD R137, R137, 0x1 ;  /* 0x0000000189896836 */ /* 0x000fc60000000000 */
[----:B------:R-:W-:Y:S01]  /*31a0*/  @!P1 IADD3 R134, PT, PT, -R134, RZ, RZ ;  /* 0x000000ff86869210 */ /* 0x000fe20007ffe1ff */
[----:B------:R-:W-:-:S03]  /*31b0*/  @!P4 IMAD.MOV R137, RZ, RZ, -R137 ;  /* 0x000000ffff89c224 */ /* 0x000fc600078e0a89 */
[C---:B------:R-:W-:Y:S02]  /*31c0*/  SEL R134, R0.reuse, R134, !P3 ;  /* 0x0000008600867207 */ /* 0x040fe40005800000 */
[----:B------:R-:W-:Y:S02]  /*31d0*/  SEL R0, R0, R137, !P3 ;  /* 0x0000008900007207 */ /* 0x000fe40005800000 */
[----:B------:R-:W2:Y:S01]  /*31e0*/  LD.E.64 R136, desc[UR4][R2.64+0x38] ;  /* 0x0000380402887980 */ /* 0x000ea2000c101b00 */
        /* <DEDUP_REMOVED lines=21> */
.L_x_3759:
[----:B------:R-:W-:Y:S05]  /*3340*/  BSYNC.RECONVERGENT B0 ;  /* 0x0000000000007941 */ /* 0x000fea0003800200 */
.L_x_3757:
[C---:B------:R-:W-:Y:S01]  /*3350*/  LEA R132, P1, R234.reuse, R237, 0x1 ;  /* 0x000000edea847211 */ /* 0x040fe200078208ff */
[----:B------:R-:W-:Y:S02]  /*3360*/  IMAD.MOV.U32 R134, RZ, RZ, R237 ;  /* 0x000000ffff867224 */ /* 0x000fe400078e00ed */
[----:B------:R-:W-:Y:S01]  /*3370*/  IMAD.MOV.U32 R135, RZ, RZ, R236 ;  /* 0x000000ffff877224 */ /* 0x000fe200078e00ec */
[----:B------:R-:W-:Y:S02]  /*3380*/  LEA.HI.X R133, R234, R236, R235, 0x1, P1 ;  /* 0x000000ecea857211 */ /* 0x000fe400008f0ceb */
[-C--:B------:R-:W-:Y:S02]  /*3390*/  IADD3 R146, P1, PT, R132, R232.reuse, RZ ;  /* 0x000000e884927210 */ /* 0x080fe40007f3e0ff */
[----:B------:R-:W-:Y:S01]  /*33a0*/  @!PT LDS RZ, [RZ] ;  /* 0x00000000fffff984 */ /* 0x000fe20000000800 */
[----:B------:R-:W-:Y:S01]  /*33b0*/  @!PT LDS RZ, [RZ] ;  /* 0x00000000fffff984 */ /* 0x000fe20000000800 */
[----:B------:R-:W-:Y:S01]  /*33c0*/  @!PT LDS RZ, [RZ] ;  /* 0x00000000fffff984 */ /* 0x000fe20000000800 */
[----:B------:R1:W-:Y:S03]  /*33d0*/  LDGSTS.E.BYPASS.LTC128B.128 [R250+0x2000], desc[UR4][R134.64] ;  /* 0x0200000086fa7fae */ /* 0x0003e6000b981a04 */
[--C-:B------:R-:W-:Y:S01]  /*33e0*/  IMAD.X R147, R133, 0x1, R233.reuse, P1 ;  /* 0x0000000185937824 */ /* 0x100fe200008e06e9 */
[-C--:B------:R-:W-:Y:S01]  /*33f0*/  IADD3 R144, P1, PT, R146, R232.reuse, RZ ;  /* 0x000000e892907210 */ /* 0x080fe20007f3e0ff */
[----:B------:R2:W-:Y:S04]  /*3400*/  LDGSTS.E.BYPASS.LTC128B.128 [R250+0x2800], desc[UR4][R132.64] ;  /* 0x0280000084fa7fae */ /* 0x0005e8000b981a04 */
[--C-:B------:R-:W-:Y:S01]  /*3410*/  IMAD.X R145, R147, 0x1, R233.reuse, P1 ;  /* 0x0000000193917824 */ /* 0x100fe200008e06e9 */
[-C--:B------:R-:W-:Y:S01]  /*3420*/  IADD3 R142, P1, PT, R144, R232.reuse, RZ ;  /* 0x000000e8908e7210 */ /* 0x080fe20007f3e0ff */
[----:B------:R-:W-:Y:S04]  /*3430*/  LDGSTS.E.BYPASS.LTC128B.128 [R250+0x3000], desc[UR4][R146.64] ;  /* 0x0300000092fa7fae */ /* 0x000fe8000b981a04 */
[--C-:B------:R-:W-:Y:S01]  /*3440*/  IMAD.X R143, R145, 0x1, R233.reuse, P1 ;  /* 0x00000001918f7824 */ /* 0x100fe200008e06e9 */
[-C--:B------:R-:W-:Y:S01]  /*3450*/  IADD3 R140, P1, PT, R142, R232.reuse, RZ ;  /* 0x000000e88e8c7210 */ /* 0x080fe20007f3e0ff */
[----:B------:R3:W-:Y:S04]  /*3460*/  LDGSTS.E.BYPASS.LTC128B.128 [R250+0x3800], desc[UR4][R144.64] ;  /* 0x0380000090fa7fae */ /* 0x0007e8000b981a04 */
[--C-:B------:R-:W-:Y:S01]  /*3470*/  IMAD.X R141, R143, 0x1, R233.reuse, P1 ;  /* 0x000000018f8d7824 */ /* 0x100fe200008e06e9 */
[-C--:B------:R-:W-:Y:S01]  /*3480*/  IADD3 R138, P1, PT, R140, R232.reuse, RZ ;  /* 0x000000e88c8a7210 */ /* 0x080fe20007f3e0ff */
[----:B------:R4:W-:Y:S04]  /*3490*/  LDGSTS.E.BYPASS.LTC128B.128 [R250+0x4000], desc[UR4][R142.64] ;  /* 0x040000008efa7fae */ /* 0x0009e8000b981a04 */
[--C-:B------:R-:W-:Y:S01]  /*34a0*/  IMAD.X R139, R141, 0x1, R233.reuse, P1 ;  /* 0x000000018d8b7824 */ /* 0x100fe200008e06e9 */
[-C--:B------:R-:W-:Y:S01]  /*34b0*/  IADD3 R136, P1, PT, R138, R232.reuse, RZ ;  /* 0x000000e88a887210 */ /* 0x080fe20007f3e0ff */
[----:B------:R-:W-:Y:S04]  /*34c0*/  LDGSTS.E.BYPASS.LTC128B.128 [R250+0x4800], desc[UR4][R140.64] ;  /* 0x048000008cfa7fae */ /* 0x000fe8000b981a04 */
[--C-:B------:R-:W-:Y:S01]  /*34d0*/  IMAD.X R137, R139, 0x1, R233.reuse, P1 ;  /* 0x000000018b897824 */ /* 0x100fe200008e06e9 */
[-C--:B-1----:R-:W-:Y:S01]  /*34e0*/  IADD3 R134, P1, PT, R136, R232.reuse, RZ ;  /* 0x000000e888867210 */ /* 0x082fe20007f3e0ff */
[----:B------:R1:W-:Y:S04]  /*34f0*/  LDGSTS.E.BYPASS.LTC128B.128 [R250+0x5000], desc[UR4][R138.64] ;  /* 0x050000008afa7fae */ /* 0x0003e8000b981a04 */
[--C-:B------:R-:W-:Y:S01]  /*3500*/  IMAD.X R135, R137, 0x1, R233.reuse, P1 ;  /* 0x0000000189877824 */ /* 0x100fe200008e06e9 */
[-C--:B--2---:R-:W-:Y:S01]  /*3510*/  IADD3 R132, P1, PT, R134, R232.reuse, RZ ;  /* 0x000000e886847210 */ /* 0x084fe20007f3e0ff */
[----:B------:R2:W-:Y:S04]  /*3520*/  LDGSTS.E.BYPASS.LTC128B.128 [R250+0x5800], desc[UR4][R136.64] ;  /* 0x0580000088fa7fae */ /* 0x0005e8000b981a04 */
[--C-:B------:R-:W-:Y:S01]  /*3530*/  IMAD.X R133, R135, 0x1, R233.reuse, P1 ;  /* 0x0000000187857824 */ /* 0x100fe200008e06e9 */
[-C--:B---3--:R-:W-:Y:S01]  /*3540*/  IADD3 R144, P1, PT, R132, R232.reuse, RZ ;  /* 0x000000e884907210 */ /* 0x088fe20007f3e0ff */
[----:B------:R-:W-:Y:S04]  /*3550*/  LDGSTS.E.BYPASS.LTC128B.128 [R250+0x6000], desc[UR4][R134.64] ;  /* 0x0600000086fa7fae */ /* 0x000fe8000b981a04 */
[--C-:B------:R-:W-:Y:S01]  /*3560*/  IMAD.X R145, R133, 0x1, R233.reuse, P1 ;  /* 0x0000000185917824 */ /* 0x100fe200008e06e9 */
[-C--:B----4-:R-:W-:Y:S01]  /*3570*/  IADD3 R142, P1, PT, R144, R232.reuse, RZ ;  /* 0x000000e8908e7210 */ /* 0x090fe20007f3e0ff */
[----:B------:R3:W-:Y:S04]  /*3580*/  LDGSTS.E.BYPASS.LTC128B.128 [R250+0x6800], desc[UR4][R132.64] ;  /* 0x0680000084fa7fae */ /* 0x0007e8000b981a04 */
[----:B------:R-:W-:Y:S01]  /*3590*/  IMAD.X R143, R145, 0x1, R233, P1 ;  /* 0x00000001918f7824 */ /* 0x000fe200008e06e9 */
[----:B------:R4:W-:Y:S01]  /*35a0*/  LDGSTS.E.BYPASS.LTC128B.128 [R250+0x7000], desc[UR4][R144.64] ;  /* 0x0700000090fa7fae */ /* 0x0009e2000b981a04 */
[----:B-1----:R-:W-:-:S03]  /*35b0*/  IADD3 R138, P1, PT, R142, R232, RZ ;  /* 0x000000e88e8a7210 */ /* 0x002fc60007f3e0ff */
[----:B------:R4:W-:Y:S02]  /*35c0*/  LDGSTS.E.BYPASS.LTC128B.128 [R250+0x7800], desc[UR4][R142.64] ;  /* 0x078000008efa7fae */ /* 0x0009e4000b981a04 */
[----:B------:R-:W-:Y:S01]  /*35d0*/  IMAD.X R139, R143, 0x1, R233, P1 ;  /* 0x000000018f8b7824 */ /* 0x000fe200008e06e9 */
[----:B--2---:R-:W-:-:S04]  /*35e0*/  IADD3 R136, P1, PT, R138, R232, RZ ;  /* 0x000000e88a887210 */ /* 0x004fc80007f3e0ff */
[----:B------:R4:W-:Y:S01]  /*35f0*/  LDGSTS.E.BYPASS.LTC128B.128 [R250+0x8000], desc[UR4][R138.64] ;  /* 0x080000008afa7fae */ /* 0x0009e2000b981a04 */
[----:B------:R-:W-:-:S05]  /*3600*/  IMAD.X R137, R139, 0x1, R233, P1 ;  /* 0x000000018b897824 */ /* 0x000fca00008e06e9 */
[----:B------:R4:W-:Y:S01]  /*3610*/  LDGSTS.E.BYPASS.LTC128B.128 [R250+0x8800], desc[UR4][R136.64] ;  /* 0x0880000088fa7fae */ /* 0x0009e2000b981a04 */
[----:B---3--:R-:W-:-:S05]  /*3620*/  IADD3 R132, P1, PT, R136, R232, RZ ;  /* 0x000000e888847210 */ /* 0x008fca0007f3e0ff */
[----:B------:R-:W-:Y:S01]  /*3630*/  IMAD.X R133, R137, 0x1, R233, P1 ;  /* 0x0000000189857824 */ /* 0x000fe200008e06e9 */
[----:B------:R-:W-:-:S04]  /*3640*/  IADD3 R134, P1, PT, R132, R232, RZ ;  /* 0x000000e884867210 */ /* 0x000fc80007f3e0ff */
[----:B------:R4:W-:Y:S01]  /*3650*/  LDGSTS.E.BYPASS.LTC128B.128 [R250+0x9000], desc[UR4][R132.64] ;  /* 0x0900000084fa7fae */ /* 0x0009e2000b981a04 */
[----:B------:R-:W-:-:S05]  /*3660*/  IMAD.X R135, R133, 0x1, R233, P1 ;  /* 0x0000000185877824 */ /* 0x000fca00008e06e9 */
[----:B------:R4:W-:Y:S04]  /*3670*/  LDGSTS.E.BYPASS.LTC128B.128 [R250+0x9800], desc[UR4][R134.64] ;  /* 0x0980000086fa7fae */ /* 0x0009e8000b981a04 */
[----:B------:R-:W0:Y:S02]  /*3680*/  LDGDEPBAR ;  /* 0x00000000000079af */ /* 0x000e240000000000 */
.L_x_3756:
[----:B------:R-:W-:Y:S05]  /*3690*/  BSYNC.RECONVERGENT B1 ;  /* 0x0000000000017941 */ /* 0x000fea0003800200 */
.L_x_3755:
[----:B------:R-:W2:Y:S01]  /*36a0*/  LD.E R172, desc[UR4][R2.64+0xdc] ;  /* 0x0000dc0402ac7980 */ /* 0x000ea2000c101900 */
[----:B------:R-:W-:Y:S02]  /*36b0*/  FMNMX3.FTZ R0, R34, R35, R30, !PT ;  /* 0x0000002322007276 */ /* 0x000fe4000781001e */
[----:B----4-:R-:W-:Y:S02]  /*36c0*/  FMNMX3.FTZ R134, R32, R33, R28, !PT ;  /* 0x0000002120867276 */ /* 0x010fe4000781001c */
        /* <DEDUP_REMOVED lines=62> */
[----:B------:R-:W-:Y:S01]  /*3ab0*/  LOP3.LUT R180, R192, 0x200, R194, 0xf8, !PT ;  /* 0x00000200c0b47812 */ /* 0x000fe200078ef8c2 */
[----:B------:R-:W1:Y:S03]  /*3ac0*/  SHFL.BFLY PT, R133, R0, 0x2, 0x1f ;  /* 0x0c401f0000857f89 */ /* 0x000e6600000e0000 */
[----:B------:R-:W-:Y:S01]  /*3ad0*/  LEA R180, R180, R222, 0x1 ;  /* 0x000000deb4b47211 */ /* 0x000fe200078e08ff */
[----:B------:R-:W3:Y:S03]  /*3ae0*/  SHFL.BFLY PT, R132, R134, 0x2, 0x1f ;  /* 0x0c401f0086847f89 */ /* 0x000ee600000e0000 */
[----:B------:R-:W-:-:S02]  /*3af0*/  IADD3 R186, PT, PT, R198, R180, RZ ;  /* 0x000000b4c6ba7210 */ /* 0x000fc40007ffe0ff */
[C---:B------:R-:W-:Y:S02]  /*3b00*/  IADD3 R183, PT, PT, R193.reuse, R180, RZ ;  /* 0x000000b4c1b77210 */ /* 0x040fe40007ffe0ff */
[----:B------:R-:W-:Y:S01]  /*3b10*/  IADD3 R178, PT, PT, R193, R186, RZ ;  /* 0x000000bac1b27210 */ /* 0x000fe20007ffe0ff */
[----:B------:R-:W-:Y:S04]  /*3b20*/  LDSM.16.MT88.4 R140, [R186+0xa000] ;  /* 0x00a00000ba8c783b */ /* 0x000fe80000004200 */
[----:B------:R-:W-:Y:S04]  /*3b30*/  LDSM.16.MT88.4 R136, [R183+0xa000] ;  /* 0x00a00000b788783b */ /* 0x000fe80000004200 */
[----:B------:R-:W-:Y:S01]  /*3b40*/  LDSM.16.MT88.4 R156, [R178+0xa000] ;  /* 0x00a00000b29c783b */ /* 0x000fe20000004200 */
[----:B-1----:R-:W-:-:S03]  /*3b50*/  FMNMX.FTZ R133, R0, R133, !PT ;  /* 0x0000008500857209 */ /* 0x002fc60007810000 */
[----:B------:R-:W-:Y:S01]  /*3b60*/  LDSM.16.MT88.4 R148, [R183+0xa800] ;  /* 0x00a80000b794783b */ /* 0x000fe20000004200 */
[----:B---3--:R-:W-:-:S03]  /*3b70*/  FMNMX.FTZ R132, R134, R132, !PT ;  /* 0x0000008486847209 */ /* 0x008fc60007810000 */
[----:B------:R-:W1:Y:S04]  /*3b80*/  SHFL.BFLY PT, R0, R133, 0x1, 0x1f ;  /* 0x0c201f0085007f89 */ /* 0x000e6800000e0000 */
[----:B------:R-:W3:Y:S04]  /*3b90*/  SHFL.BFLY PT, R164, R132, 0x1, 0x1f ;  /* 0x0c201f0084a47f89 */ /* 0x000ee800000e0000 */
[----:B------:R-:W-:Y:S01]  /*3ba0*/  LDSM.16.MT88.4 R168, [R178+0xa800] ;  /* 0x00a80000b2a8783b */ /* 0x000fe20000004200 */
[----:B-1----:R-:W-:Y:S02]  /*3bb0*/  FMNMX.FTZ R0, R133, R0, !PT ;  /* 0x0000000085007209 */ /* 0x002fe40007810000 */
[----:B---3--:R-:W-:-:S02]  /*3bc0*/  FMNMX.FTZ R164, R132, R164, !PT ;  /* 0x000000a484a47209 */ /* 0x008fc40007810000 */
[----:B------:R-:W-:Y:S01]  /*3bd0*/  FSETP.NEU.FTZ.AND P1, PT, R0, -INF , PT ;  /* 0xff8000000000780b */ /* 0x000fe20003f3d000 */
[C---:B--2---:R-:W-:Y:S02]  /*3be0*/  FMUL.FTZ R167, R172.reuse, R0 ;  /* 0x00000000aca77220 */ /* 0x044fe40000410000 */
[----:B------:R-:W-:-:S03]  /*3bf0*/  FMUL.FTZ R179, R172, R164 ;  /* 0x000000a4acb37220 */ /* 0x000fc60000410000 */
[----:B------:R-:W-:Y:S02]  /*3c00*/  FSEL R167, R167, RZ, P1 ;  /* 0x000000ffa7a77208 */ /* 0x000fe40000800000 */
[----:B------:R-:W-:-:S03]  /*3c10*/  FSETP.NEU.FTZ.AND P1, PT, R164, -INF , PT ;  /* 0xff800000a400780b */ /* 0x000fc60003f3d000 */
        /* <DEDUP_REMOVED lines=8> */
[-CC-:B------:R-:W-:Y:S01]  /*3ca0*/  FFMA.FTZ R184, R28, R172.reuse, -R179.reuse ;  /* 0x000000ac1cb87223 */ /* 0x180fe200000108b3 */
[----:B------:R-:W1:Y:S01]  /*3cb0*/  LDSM.16.MT88.4 R32, [R180+0xa000] ;  /* 0x00a00000b420783b */ /* 0x000e620000004200 */
[-C--:B------:R-:W-:Y:S01]  /*3cc0*/  FFMA.FTZ R185, R29, R172.reuse, -R179 ;  /* 0x000000ac1db97223 */ /* 0x080fe200000108b3 */
[----:B------:R-:W-:Y:S01]  /*3cd0*/  MUFU.EX2 R173, R173 ;  /* 0x000000ad00ad7308 */ /* 0x000fe20000000800 */
[-C--:B------:R-:W-:Y:S01]  /*3ce0*/  FFMA.FTZ R187, R27, R172.reuse, -R167 ;  /* 0x000000ac1bbb7223 */ /* 0x080fe200000108a7 */
[-CC-:B------:R-:W-:Y:S01]  /*3cf0*/  FFMA.FTZ R189, R24, R172.reuse, -R179.reuse ;  /* 0x000000ac18bd7223 */ /* 0x180fe200000108b3 */
[-C--:B------:R-:W-:Y:S01]  /*3d00*/  FFMA.FTZ R192, R25, R172.reuse, -R179 ;  /* 0x000000ac19c07223 */ /* 0x080fe200000108b3 */
[-C--:B------:R-:W-:Y:S01]  /*3d10*/  FFMA.FTZ R188, R22, R172.reuse, -R167 ;  /* 0x000000ac16bc7223 */ /* 0x080fe200000108a7 */
[-CC-:B------:R-:W-:Y:S01]  /*3d20*/  FFMA.FTZ R193, R20, R172.reuse, -R179.reuse ;  /* 0x000000ac14c17223 */ /* 0x180fe200000108b3 */
[-C--:B------:R-:W-:Y:S01]  /*3d30*/  FFMA.FTZ R194, R21, R172.reuse, -R179 ;  /* 0x000000ac15c27223 */ /* 0x080fe200000108b3 */
[-CC-:B------:R-:W-:Y:S01]  /*3d40*/  FFMA.FTZ R195, R23, R172.reuse, -R167.reuse ;  /* 0x000000ac17c37223 */ /* 0x180fe200000108a7 */
[----:B------:R-:W2:Y:S01]  /*3d50*/  MUFU.EX2 R174, R174 ;  /* 0x000000ae00ae7308 */ /* 0x000ea20000000800 */
[-C--:B------:R-:W-:Y:S01]  /*3d60*/  FFMA.FTZ R198, R14, R172.reuse, -R167 ;  /* 0x000000ac0ec67223 */ /* 0x080fe200000108a7 */
[-CC-:B------:R-:W-:Y:S01]  /*3d70*/  FFMA.FTZ R201, R12, R172.reuse, -R179.reuse ;  /* 0x000000ac0cc97223 */ /* 0x180fe200000108b3 */
[-C--:B------:R-:W-:Y:S01]  /*3d80*/  FFMA.FTZ R202, R13, R172.reuse, -R179 ;  /* 0x000000ac0dca7223 */ /* 0x080fe200000108b3 */
[-CC-:B------:R-:W-:Y:S01]  /*3d90*/  FFMA.FTZ R203, R15, R172.reuse, -R167.reuse ;  /* 0x000000ac0fcb7223 */ /* 0x180fe200000108a7 */
[-CC-:B------:R-:W-:Y:S01]  /*3da0*/  FFMA.FTZ R196, R18, R172.reuse, -R167.reuse ;  /* 0x000000ac12c47223 */ /* 0x180fe200000108a7 */
[----:B------:R-:W-:Y:S01]  /*3db0*/  LDSM.16.MT88.4 R12, [R183+0xb000] ;  /* 0x00b00000b70c783b */ /* 0x000fe20000004200 */
[-C--:B------:R-:W-:Y:S01]  /*3dc0*/  FFMA.FTZ R197, R19, R172.reuse, -R167 ;  /* 0x000000ac13c57223 */ /* 0x080fe200000108a7 */
[----:B------:R-:W-:Y:S01]  /*3dd0*/  MUFU.EX2 R175, R175 ;  /* 0x000000af00af7308 */ /* 0x000fe20000000800 */
[-CC-:B------:R-:W-:Y:S01]  /*3de0*/  FFMA.FTZ R199, R16, R172.reuse, -R179.reuse ;  /* 0x000000ac10c77223 */ /* 0x180fe200000108b3 */
[-C--:B------:R-:W-:Y:S01]  /*3df0*/  FFMA.FTZ R200, R17, R172.reuse, -R179 ;  /* 0x000000ac11c87223 */ /* 0x080fe200000108b3 */
[-CC-:B------:R-:W-:Y:S01]  /*3e00*/  FFMA.FTZ R10, R10, R172.reuse, -R167.reuse ;  /* 0x000000ac0a0a7223 */ /* 0x180fe200000108a7 */
[----:B------:R-:W-:Y:S01]  /*3e10*/  LDSM.16.MT88.4 R16, [R180+0xb000] ;  /* 0x00b00000b410783b */ /* 0x000fe20000004200 */
[-CC-:B------:R-:W-:Y:S01]  /*3e20*/  FFMA.FTZ R130, R130, R172.reuse, -R167.reuse ;  /* 0x000000ac82827223 */ /* 0x180fe200000108a7 */
[-CC-:B------:R-:W-:Y:S01]  /*3e30*/  FFMA.FTZ R131, R131, R172.reuse, -R167.reuse ;  /* 0x000000ac83837223 */ /* 0x180fe200000108a7 */
[-C--:B------:R-:W-:Y:S01]  /*3e40*/  FFMA.FTZ R126, R126, R172.reuse, -R167 ;  /* 0x000000ac7e7e7223 */ /* 0x080fe200000108a7 */
[----:B------:R-:W3:Y:S01]  /*3e50*/  MUFU.EX2 R176, R176 ;  /* 0x000000b000b07308 */ /* 0x000ee20000000800 */
[----:B--2---:R-:W-:Y:S01]  /*3e60*/  F2FP.F16.F32.PACK_AB R153, R174, R173 ;  /* 0x000000adae99723e */ /* 0x004fe200000000ff */
[-CC-:B------:R-:W-:Y:S01]  /*3e70*/  FFMA.FTZ R128, R128, R172.reuse, -R179.reuse ;  /* 0x000000ac80807223 */ /* 0x180fe200000108b3 */
[-CC-:B------:R-:W-:Y:S01]  /*3e80*/  FFMA.FTZ R129, R129, R172.reuse, -R179.reuse ;  /* 0x000000ac81817223 */ /* 0x180fe200000108b3 */
[-CC-:B------:R-:W-:Y:S01]  /*3e90*/  FFMA.FTZ R124, R124, R172.reuse, -R179.reuse ;  /* 0x000000ac7c7c7223 */ /* 0x180fe200000108b3 */
[-C--:B------:R-:W-:Y:S01]  /*3ea0*/  FFMA.FTZ R125, R125, R172.reuse, -R179 ;  /* 0x000000ac7d7d7223 */ /* 0x080fe200000108b3 */
[-CC-:B------:R-:W-:Y:S01]  /*3eb0*/  FFMA.FTZ R127, R127, R172.reuse, -R167.reuse ;  /* 0x000000ac7f7f7223 */ /* 0x180fe200000108a7 */
[-CC-:B------:R-:W-:Y:S01]  /*3ec0*/  FFMA.FTZ R122, R122, R172.reuse, -R167.reuse ;  /* 0x000000ac7a7a7223 */ /* 0x180fe200000108a7 */
[----:B------:R-:W-:Y:S01]  /*3ed0*/  MUFU.EX2 R181, R181 ;  /* 0x000000b500b57308 */ /* 0x000fe20000000800 */
[-CC-:B------:R-:W-:Y:S01]  /*3ee0*/  FFMA.FTZ R123, R123, R172.reuse, -R167.reuse ;  /* 0x000000ac7b7b7223 */ /* 0x180fe200000108a7 */
[-C--:B------:R-:W-:Y:S01]  /*3ef0*/  FFMA.FTZ R118, R118, R172.reuse, -R167 ;  /* 0x000000ac76767223 */ /* 0x080fe200000108a7 */
[-CC-:B------:R-:W-:Y:S01]  /*3f00*/  FFMA.FTZ R120, R120, R172.reuse, -R179.reuse ;  /* 0x000000ac78787223 */ /* 0x180fe200000108b3 */
[-CC-:B------:R-:W-:Y:S01]  /*3f10*/  FFMA.FTZ R121, R121, R172.reuse, -R179.reuse ;  /* 0x000000ac79797223 */ /* 0x180fe200000108b3 */
[-CC-:B------:R-:W-:Y:S01]  /*3f20*/  FFMA.FTZ R116, R116, R172.reuse, -R179.reuse ;  /* 0x000000ac74747223 */ /* 0x180fe200000108b3 */
[-C--:B------:R-:W-:Y:S01]  /*3f30*/  FFMA.FTZ R117, R117, R172.reuse, -R179 ;  /* 0x000000ac75757223 */ /* 0x080fe200000108b3 */
[-CC-:B------:R-:W-:Y:S01]  /*3f40*/  FFMA.FTZ R119, R119, R172.reuse, -R167.reuse ;  /* 0x000000ac77777223 */ /* 0x180fe200000108a7 */
[----:B------:R-:W2:Y:S01]  /*3f50*/  MUFU.EX2 R182, R182 ;  /* 0x000000b600b67308 */ /* 0x000ea20000000800 */
[----:B---3--:R-:W-:Y:S01]  /*3f60*/  F2FP.F16.F32.PACK_AB R155, R176, R175 ;  /* 0x000000afb09b723e */ /* 0x008fe200000000ff */
[-CC-:B------:R-:W-:Y:S01]  /*3f70*/  FFMA.FTZ R114, R114, R172.reuse, -R167.reuse ;  /* 0x000000ac72727223 */ /* 0x180fe200000108a7 */
[-CC-:B------:R-:W-:Y:S01]  /*3f80*/  FFMA.FTZ R115, R115, R172.reuse, -R167.reuse ;  /* 0x000000ac73737223 */ /* 0x180fe200000108a7 */
[-C--:B------:R-:W-:Y:S01]  /*3f90*/  FFMA.FTZ R110, R110, R172.reuse, -R167 ;  /* 0x000000ac6e6e7223 */ /* 0x080fe200000108a7 */
[-CC-:B------:R-:W-:Y:S01]  /*3fa0*/  FFMA.FTZ R112, R112, R172.reuse, -R179.reuse ;  /* 0x000000ac70707223 */ /* 0x180fe200000108b3 */
[-CC-:B------:R-:W-:Y:S01]  /*3fb0*/  FFMA.FTZ R113, R113, R172.reuse, -R179.reuse ;  /* 0x000000ac71717223 */ /* 0x180fe200000108b3 */
[-CC-:B------:R-:W-:Y:S01]  /*3fc0*/  FFMA.FTZ R108, R108, R172.reuse, -R179.reuse ;  /* 0x000000ac6c6c7223 */ /* 0x180fe200000108b3 */
[----:B------:R-:W-:Y:S01]  /*3fd0*/  MUFU.EX2 R184, R184 ;  /* 0x000000b800b87308 */ /* 0x000fe20000000800 */
[-C--:B------:R-:W-:Y:S01]  /*3fe0*/  FFMA.FTZ R109, R109, R172.reuse, -R179 ;  /* 0x000000ac6d6d7223 */ /* 0x080fe200000108b3 */
[-CC-:B------:R-:W-:Y:S01]  /*3ff0*/  FFMA.FTZ R111, R111, R172.reuse, -R167.reuse ;  /* 0x000000ac6f6f7223 */ /* 0x180fe200000108a7 */
[-CC-:B------:R-:W-:Y:S01]  /*4000*/  FFMA.FTZ R106, R106, R172.reuse, -R167.reuse ;  /* 0x000000ac6a6a7223 */ /* 0x180fe200000108a7 */
[-CC-:B------:R-:W-:Y:S01]  /*4010*/  FFMA.FTZ R107, R107, R172.reuse, -R167.reuse ;  /* 0x000000ac6b6b7223 */ /* 0x180fe200000108a7 */
[-C--:B------:R-:W-:Y:S01]  /*4020*/  FFMA.FTZ R102, R102, R172.reuse, -R167 ;  /* 0x000000ac66667223 */ /* 0x080fe200000108a7 */
[-CC-:B------:R-:W-:Y:S01]  /*4030*/  FFMA.FTZ R104, R104, R172.reuse, -R179.reuse ;  /* 0x000000ac68687223 */ /* 0x180fe200000108b3 */
[-CC-:B------:R-:W-:Y:S01]  /*4040*/  FFMA.FTZ R105, R105, R172.reuse, -R179.reuse ;  /* 0x000000ac69697223 */ /* 0x180fe200000108b3 */
[----:B------:R-:W3:Y:S01]  /*4050*/  MUFU.EX2 R185, R185 ;  /* 0x000000b900b97308 */ /* 0x000ee20000000800 */
[----:B--2---:R-:W-:Y:S01]  /*4060*/  F2FP.F16.F32.PACK_AB R152, R182, R181 ;  /* 0x000000b5b698723e */ /* 0x004fe200000000ff */
[-CC-:B------:R-:W-:Y:S01]  /*4070*/  FFMA.FTZ R100, R100, R172.reuse, -R179.reuse ;  /* 0x000000ac64647223 */ /* 0x180fe200000108b3 */
[-C--:B------:R-:W-:Y:S01]  /*4080*/  FFMA.FTZ R101, R101, R172.reuse, -R179 ;  /* 0x000000ac65657223 */ /* 0x080fe200000108b3 */
[-CC-:B------:R-:W-:Y:S01]  /*4090*/  FFMA.FTZ R103, R103, R172.reuse, -R167.reuse ;  /* 0x000000ac67677223 */ /* 0x180fe200000108a7 */
[-CC-:B------:R-:W-:Y:S01]  /*40a0*/  FFMA.FTZ R98, R98, R172.reuse, -R167.reuse ;  /* 0x000000ac62627223 */ /* 0x180fe200000108a7 */
[-CC-:B------:R-:W-:Y:S01]  /*40b0*/  FFMA.FTZ R99, R99, R172.reuse, -R167.reuse ;  /* 0x000000ac63637223 */ /* 0x180fe200000108a7 */
[-C--:B------:R-:W-:Y:S01]  /*40c0*/  FFMA.FTZ R94, R94, R172.reuse, -R167 ;  /* 0x000000ac5e5e7223 */ /* 0x080fe200000108a7 */
[----:B------:R-:W-:Y:S01]  /*40d0*/  MUFU.EX2 R177, R177 ;  /* 0x000000b100b17308 */ /* 0x000fe20000000800 */
[-CC-:B------:R-:W-:Y:S01]  /*40e0*/  FFMA.FTZ R96, R96, R172.reuse, -R179.reuse ;  /* 0x000000ac60607223 */ /* 0x180fe200000108b3 */
[-CC-:B------:R-:W-:Y:S01]  /*40f0*/  FFMA.FTZ R97, R97, R172.reuse, -R179.reuse ;  /* 0x000000ac61617223 */ /* 0x180fe200000108b3 */
[-CC-:B------:R-:W-:Y:S01]  /*4100*/  FFMA.FTZ R92, R92, R172.reuse, -R179.reuse ;  /* 0x000000ac5c5c7223 */ /* 0x180fe200000108b3 */
[-C--:B------:R-:W-:Y:S01]  /*4110*/  FFMA.FTZ R93, R93, R172.reuse, -R179 ;  /* 0x000000ac5d5d7223 */ /* 0x080fe200000108b3 */
[-CC-:B------:R-:W-:Y:S01]  /*4120*/  FFMA.FTZ R95, R95, R172.reuse, -R167.reuse ;  /* 0x000000ac5f5f7223 */ /* 0x180fe200000108a7 */
[-CC-:B------:R-:W-:Y:S01]  /*4130*/  FFMA.FTZ R90, R90, R172.reuse, -R167.reuse ;  /* 0x000000ac5a5a7223 */ /* 0x180fe200000108a7 */
[--C-:B------:R-:W-:Y:S01]  /*4140*/  FFMA.FTZ R91, R91, R172, -R167.reuse ;  /* 0x000000ac5b5b7223 */ /* 0x100fe200000108a7 */
[----:B------:R-:W2:Y:S01]  /*4150*/  MUFU.EX2 R187, R187 ;  /* 0x000000bb00bb7308 */ /* 0x000ea20000000800 */
[----:B---3--:R-:W-:Y:S01]  /*4160*/  F2FP.F16.F32.PACK_AB R154, R185, R184 ;  /* 0x000000b8b99a723e */ /* 0x008fe200000000ff */
[-C--:B------:R-:W-:Y:S01]  /*4170*/  FFMA.FTZ R86, R86, R172.reuse, -R167 ;  /* 0x000000ac56567223 */ /* 0x080fe200000108a7 */
[-CC-:B------:R-:W-:Y:S01]  /*4180*/  FFMA.FTZ R88, R88, R172.reuse, -R179.reuse ;  /* 0x000000ac58587223 */ /* 0x180fe200000108b3 */
[-CC-:B------:R-:W-:Y:S01]  /*4190*/  FFMA.FTZ R89, R89, R172.reuse, -R179.reuse ;  /* 0x000000ac59597223 */ /* 0x180fe200000108b3 */
[-CC-:B------:R-:W-:Y:S01]  /*41a0*/  FFMA.FTZ R84, R84, R172.reuse, -R179.reuse ;  /* 0x000000ac54547223 */ /* 0x180fe200000108b3 */
[-C--:B------:R-:W-:Y:S01]  /*41b0*/  FFMA.FTZ R85, R85, R172.reuse, -R179 ;  /* 0x000000ac55557223 */ /* 0x080fe200000108b3 */
[-CC-:B------:R-:W-:Y:S01]  /*41c0*/  FFMA.FTZ R87, R87, R172.reuse, -R167.reuse ;  /* 0x000000ac57577223 */ /* 0x180fe200000108a7 */
[C---:B-1----:R-:W-:Y:S01]  /*41d0*/  HMMA.16816.F32 R28, R152.reuse, R32, RZ ;  /* 0x00000020981c723c */ /* 0x042fe200000018ff */
[----:B------:R-:W-:Y:S01]  /*41e0*/  MUFU.EX2 R188, R188 ;  /* 0x000000bc00bc7308 */ /* 0x000fe20000000800 */
[-CC-:B------:R-:W-:Y:S01]  /*41f0*/  FFMA.FTZ R82, R82, R172.reuse, -R167.reuse ;  /* 0x000000ac52527223 */ /* 0x180fe200000108a7 */
[-CC-:B------:R-:W-:Y:S01]  /*4200*/  FFMA.FTZ R83, R83, R172.reuse, -R167.reuse ;  /* 0x000000ac53537223 */ /* 0x180fe200000108a7 */
[-C--:B------:R-:W-:Y:S01]  /*4210*/  FFMA.FTZ R78, R78, R172.reuse, -R167 ;  /* 0x000000ac4e4e7223 */ /* 0x080fe200000108a7 */
[-CC-:B------:R-:W-:Y:S01]  /*4220*/  FFMA.FTZ R80, R80, R172.reuse, -R179.reuse ;  /* 0x000000ac50507223 */ /* 0x180fe200000108b3 */
[-CC-:B------:R-:W-:Y:S01]  /*4230*/  FFMA.FTZ R81, R81, R172.reuse, -R179.reuse ;  /* 0x000000ac51517223 */ /* 0x180fe200000108b3 */
[-CC-:B------:R-:W-:Y:S01]  /*4240*/  FFMA.FTZ R76, R76, R172.reuse, -R179.reuse ;  /* 0x000000ac4c4c7223 */ /* 0x180fe200000108b3 */
[C---:B------:R-:W-:Y:S01]  /*4250*/  HMMA.16816.F32 R24, R152.reuse, R34, RZ ;  /* 0x000000229818723c */ /* 0x040fe200000018ff */
[----:B------:R-:W1:Y:S01]  /*4260*/  LDSM.16.MT88.4 R32, [R180+0xa800] ;  /* 0x00a80000b420783b */ /* 0x000e620000004200 */
[----:B------:R-:W-:Y:S01]  /*4270*/  MUFU.EX2 R189, R189 ;  /* 0x000000bd00bd7308 */ /* 0x000fe20000000800 */
[----:B--2---:R-:W-:Y:S01]  /*4280*/  F2FP.F16.F32.PACK_AB R161, R187, R177 ;  /* 0x000000b1bba1723e */ /* 0x004fe200000000ff */
[-C--:B------:R-:W-:Y:S01]  /*4290*/  FFMA.FTZ R77, R77, R172.reuse, -R179 ;  /* 0x000000ac4d4d7223 */ /* 0x080fe200000108b3 */
[-CC-:B------:R-:W-:Y:S01]  /*42a0*/  FFMA.FTZ R79, R79, R172.reuse, -R167.reuse ;  /* 0x000000ac4f4f7223 */ /* 0x180fe200000108a7 */
[-CC-:B------:R-:W-:Y:S01]  /*42b0*/  FFMA.FTZ R74, R74, R172.reuse, -R167.reuse ;  /* 0x000000ac4a4a7223 */ /* 0x180fe200000108a7 */
[-CC-:B------:R-:W-:Y:S01]  /*42c0*/  FFMA.FTZ R75, R75, R172.reuse, -R167.reuse ;  /* 0x000000ac4b4b7223 */ /* 0x180fe200000108a7 */
[C---:B------:R-:W-:Y:S01]  /*42d0*/  HMMA.16816.F32 R132, R152.reuse, R136, RZ ;  /* 0x000000889884723c */ /* 0x040fe200000018ff */
[-C--:B------:R-:W-:Y:S01]  /*42e0*/  FFMA.FTZ R70, R70, R172.reuse, -R167 ;  /* 0x000000ac46467223 */ /* 0x080fe200000108a7 */
[----:B------:R-:W2:Y:S01]  /*42f0*/  MUFU.EX2 R192, R192 ;  /* 0x000000c000c07308 */ /* 0x000ea20000000800 */
[-CC-:B------:R-:W-:Y:S01]  /*4300*/  FFMA.FTZ R72, R72, R172.reuse, -R179.reuse ;  /* 0x000000ac48487223 */ /* 0x180fe200000108b3 */
[-CC-:B------:R-:W-:Y:S01]  /*4310*/  FFMA.FTZ R73, R73, R172.reuse, -R179.reuse ;  /* 0x000000ac49497223 */ /* 0x180fe200000108b3 */
[-CC-:B------:R-:W-:Y:S01]  /*4320*/  FFMA.FTZ R68, R68, R172.reuse, -R179.reuse ;  /* 0x000000ac44447223 */ /* 0x180fe200000108b3 */
[-C--:B------:R-:W-:Y:S01]  /*4330*/  FFMA.FTZ R69, R69, R172.reuse, -R179 ;  /* 0x000000ac45457223 */ /* 0x080fe200000108b3 */
[-CC-:B------:R-:W-:Y:S01]  /*4340*/  FFMA.FTZ R71, R71, R172.reuse, -R167.reuse ;  /* 0x000000ac47477223 */ /* 0x180fe200000108a7 */
[C---:B------:R-:W-:Y:S01]  /*4350*/  HMMA.16816.F32 R144, R152.reuse, R140, RZ ;  /* 0x0000008c9890723c */ /* 0x040fe200000018ff */
[----:B------:R-:W-:Y:S01]  /*4360*/  FADD.FTZ R173, R173, R174 ;  /* 0x000000aeadad7221 */ /* 0x000fe20000010000 */
[----:B------:R-:W-:Y:S01]  /*4370*/  MUFU.EX2 R193, R193 ;  /* 0x000000c100c17308 */ /* 0x000fe20000000800 */
[----:B------:R-:W-:Y:S01]  /*4380*/  FADD.FTZ R181, R181, R182 ;  /* 0x000000b6b5b57221 */ /* 0x000fe20000010000 */
[-C--:B------:R-:W-:Y:S01]  /*4390*/  FFMA.FTZ R66, R66, R172.reuse, -R167 ;  /* 0x000000ac42427223 */ /* 0x080fe200000108a7 */
[----:B------:R-:W-:Y:S01]  /*43a0*/  FADD.FTZ R173, R175, R173 ;  /* 0x000000adafad7221 */ /* 0x000fe20000010000 */
[-C--:B------:R-:W-:Y:S01]  /*43b0*/  FFMA.FTZ R67, R67, R172.reuse, -R167 ;  /* 0x000000ac43437223 */ /* 0x080fe200000108a7 */
[----:B------:R-:W-:Y:S01]  /*43c0*/  FADD.FTZ R184, R184, R181 ;  /* 0x000000b5b8b87221 */ /* 0x000fe20000010000 */
[C---:B------:R-:W-:Y:S01]  /*43d0*/  HMMA.16816.F32 R136, R152.reuse, R138, RZ ;  /* 0x0000008a9888723c */ /* 0x040fe200000018ff */
[----:B------:R-:W-:Y:S01]  /*43e0*/  FADD.FTZ R176, R176, R173 ;  /* 0x000000adb0b07221 */ /* 0x000fe20000010000 */
[----:B------:R-:W3:Y:S01]  /*43f0*/  MUFU.EX2 R194, R194 ;  /* 0x000000c200c27308 */ /* 0x000ee20000000800 */
[----:B--2---:R-:W-:Y:S01]  /*4400*/  F2FP.F16.F32.PACK_AB R160, R192, R189 ;  /* 0x000000bdc0a0723e */ /* 0x004fe200000000ff */
[----:B------:R-:W-:Y:S01]  /*4410*/  FADD.FTZ R184, R185, R184 ;  /* 0x000000b8b9b87221 */ /* 0x000fe20000010000 */
[----:B------:R-:W-:Y:S01]  /*4420*/  FADD.FTZ R176, R177, R176 ;  /* 0x000000b0b1b07221 */ /* 0x000fe20000010000 */
[-C--:B------:R-:W-:Y:S01]  /*4430*/  FFMA.FTZ R62, R62, R172.reuse, -R167 ;  /* 0x000000ac3e3e7223 */ /* 0x080fe200000108a7 */
[-CC-:B------:R-:W-:Y:S01]  /*4440*/  FFMA.FTZ R64, R64, R172.reuse, -R179.reuse ;  /* 0x000000ac40407223 */ /* 0x180fe200000108b3 */
[C---:B------:R-:W-:Y:S01]  /*4450*/  HMMA.16816.F32 R140, R152.reuse, R142, RZ ;  /* 0x0000008e988c723c */ /* 0x040fe200000018ff */
[----:B------:R-:W-:Y:S01]  /*4460*/  FADD.FTZ R189, R189, R184 ;  /* 0x000000b8bdbd7221 */ /* 0x000fe20000010000 */
[----:B------:R-:W2:Y:S01]  /*4470*/  MUFU.EX2 R195, R195 ;  /* 0x000000c300c37308 */ /* 0x000ea20000000800 */
[----:B------:R-:W-:Y:S01]  /*4480*/  FADD.FTZ R187, R187, R176 ;  /* 0x000000b0bbbb7221 */ /* 0x000fe20000010000 */
[-C--:B------:R-:W-:Y:S01]  /*4490*/  FFMA.FTZ R65, R65, R172.reuse, -R179 ;  /* 0x000000ac41417223 */ /* 0x080fe200000108b3 */
[----:B------:R-:W-:Y:S01]  /*44a0*/  FADD.FTZ R189, R192, R189 ;  /* 0x000000bdc0bd7221 */ /* 0x000fe20000010000 */
[-C--:B------:R-:W-:Y:S01]  /*44b0*/  FFMA.FTZ R60, R60, R172.reuse, -R179 ;  /* 0x000000ac3c3c7223 */ /* 0x080fe200000108b3 */
[----:B------:R-:W-:Y:S01]  /*44c0*/  FADD.FTZ R187, R188, R187 ;  /* 0x000000bbbcbb7221 */ /* 0x000fe20000010000 */
[C---:B------:R-:W-:Y:S01]  /*44d0*/  HMMA.16816.F32 R20, R152.reuse, R156, RZ ;  /* 0x0000009c9814723c */ /* 0x040fe200000018ff */
[-C--:B------:R-:W-:Y:S01]  /*44e0*/  FFMA.FTZ R61, R61, R172.reuse, -R179 ;  /* 0x000000ac3d3d7223 */ /* 0x080fe200000108b3 */
[----:B------:R-:W4:Y:S01]  /*44f0*/  MUFU.EX2 R196, R196 ;  /* 0x000000c400c47308 */ /* 0x000f220000000800 */
[----:B---3--:R-:W-:Y:S01]  /*4500*/  F2FP.F16.F32.PACK_AB R162, R194, R193 ;  /* 0x000000c1c2a2723e */ /* 0x008fe200000000ff */
[----:B------:R-:W-:Y:S01]  /*4510*/  FADD.FTZ R193, R193, R189 ;  /* 0x000000bdc1c17221 */ /* 0x000fe20000010000 */
[-C--:B------:R-:W-:Y:S01]  /*4520*/  FFMA.FTZ R63, R63, R172.reuse, -R167 ;  /* 0x000000ac3f3f7223 */ /* 0x080fe200000108a7 */
[-CC-:B------:R-:W-:Y:S01]  /*4530*/  FFMA.FTZ R52, R52, R172.reuse, -R179.reuse ;  /* 0x000000ac34347223 */ /* 0x180fe200000108b3 */
[----:B------:R-:W-:Y:S01]  /*4540*/  FFMA.FTZ R53, R53, R172, -R179 ;  /* 0x000000ac35357223 */ /* 0x000fe200000108b3 */
[----:B------:R-:W-:Y:S01]  /*4550*/  HMMA.16816.F32 R152, R152, R158, RZ ;  /* 0x0000009e9898723c */ /* 0x000fe200000018ff */
[----:B------:R-:W3:Y:S01]  /*4560*/  LDSM.16.MT88.4 R156, [R186+0xa800] ;  /* 0x00a80000ba9c783b */ /* 0x000ee20000004200 */
[----:B------:R-:W5:Y:S01]  /*4570*/  MUFU.EX2 R197, R197 ;  /* 0x000000c500c57308 */ /* 0x000f620000000800 */
[C---:B--2---:R-:W-:Y:S01]  /*4580*/  F2FP.F16.F32.PACK_AB R163, R195.reuse, R188 ;  /* 0x000000bcc3a3723e */ /* 0x044fe200000000ff */
[----:B------:R-:W-:Y:S01]  /*4590*/  FADD.FTZ R195, R195, R187 ;  /* 0x000000bbc3c37221 */ /* 0x000fe20000010000 */
[----:B------:R-:W-:Y:S01]  /*45a0*/  FADD.FTZ R193, R194, R193 ;  /* 0x000000c1c2c17221 */ /* 0x000fe20000010000 */
[-CC-:B------:R-:W-:Y:S01]  /*45b0*/  FFMA.FTZ R55, R55, R172.reuse, -R167.reuse ;  /* 0x000000ac37377223 */ /* 0x180fe200000108a7 */
[-CC-:B------:R-:W-:Y:S01]  /*45c0*/  FFMA.FTZ R50, R50, R172.reuse, -R167.reuse ;  /* 0x000000ac32327223 */ /* 0x180fe200000108a7 */
[-CC-:B------:R-:W-:Y:S01]  /*45d0*/  FFMA.FTZ R51, R51, R172.reuse, -R167.reuse ;  /* 0x000000ac33337223 */ /* 0x180fe200000108a7 */
[-C--:B------:R-:W-:Y:S01]  /*45e0*/  FFMA.FTZ R46, R46, R172.reuse, -R167 ;  /* 0x000000ac2e2e7223 */ /* 0x080fe200000108a7 */
[C---:B-1----:R-:W-:Y:S01]  /*45f0*/  HMMA.16816.F32 R28, R160.reuse, R32, R28 ;  /* 0x00000020a01c723c */ /* 0x042fe2000000181c */
[----:B------:R-:W-:Y:S01]  /*4600*/  MUFU.EX2 R198, R198 ;  /* 0x000000c600c67308 */ /* 0x000fe20000000800 */
[----:B----4-:R-:W-:Y:S01]  /*4610*/  FADD.FTZ R195, R196, R195 ;  /* 0x000000c3c4c37221 */ /* 0x010fe20000010000 */
[-CC-:B------:R-:W-:Y:S01]  /*4620*/  FFMA.FTZ R48, R48, R172.reuse, -R179.reuse ;  /* 0x000000ac30307223 */ /* 0x180fe200000108b3 */
[-CC-:B------:R-:W-:Y:S01]  /*4630*/  FFMA.FTZ R49, R49, R172.reuse, -R179.reuse ;  /* 0x000000ac31317223 */ /* 0x180fe200000108b3 */
[-CC-:B------:R-:W-:Y:S01]  /*4640*/  FFMA.FTZ R44, R44, R172.reuse, -R179.reuse ;  /* 0x000000ac2c2c7223 */ /* 0x180fe200000108b3 */
[-C--:B------:R-:W-:Y:S01]  /*4650*/  FFMA.FTZ R45, R45, R172.reuse, -R179 ;  /* 0x000000ac2d2d7223 */ /* 0x080fe200000108b3 */
[-C--:B------:R-:W-:Y:S01]  /*4660*/  FFMA.FTZ R47, R47, R172.reuse, -R167 ;  /* 0x000000ac2f2f7223 */ /* 0x080fe200000108a7 */
[C---:B------:R-:W-:Y:S01]  /*4670*/  HMMA.16816.F32 R24, R160.reuse, R34, R24 ;  /* 0x00000022a018723c */ /* 0x040fe20000001818 */
[----:B------:R-:W-:Y:S01]  /*4680*/  MUFU.EX2 R199, R199 ;  /* 0x000000c700c77308 */ /* 0x000fe20000000800 */
[----:B------:R-:W1:Y:S01]  /*4690*/  LDSM.16.MT88.4 R32, [R186+0xb000] ;  /* 0x00b00000ba20783b */ /* 0x000e620000004200 */
[----:B-----5:R-:W-:Y:S01]  /*46a0*/  FADD.FTZ R195, R197, R195 ;  /* 0x000000c3c5c37221 */ /* 0x020fe20000010000 */
[-C--:B------:R-:W-:Y:S01]  /*46b0*/  FFMA.FTZ R251, R37, R172.reuse, -R179 ;  /* 0x000000ac25fb7223 */ /* 0x080fe200000108b3 */
[-CC-:B------:R-:W-:Y:S01]  /*46c0*/  FFMA.FTZ R42, R42, R172.reuse, -R167.reuse ;  /* 0x000000ac2a2a7223 */ /* 0x180fe200000108a7 */
[-CC-:B------:R-:W-:Y:S01]  /*46d0*/  FFMA.FTZ R43, R43, R172.reuse, -R167.reuse ;  /* 0x000000ac2b2b7223 */ /* 0x180fe200000108a7 */
[--C-:B------:R-:W-:Y:S01]  /*46e0*/  FFMA.FTZ R38, R38, R172, -R167.reuse ;  /* 0x000000ac26267223 */ /* 0x100fe200000108a7 */
[----:B------:R-:W-:Y:S01]  /*46f0*/  HMMA.16816.F32 R132, R160, R148, R132 ;  /* 0x00000094a084723c */ /* 0x000fe20000001884 */
[----:B------:R-:W2:Y:S01]  /*4700*/  MUFU.EX2 R200, R200 ;  /* 0x000000c800c87308 */ /* 0x000ea20000000800 */
[----:B------:R-:W-:Y:S01]  /*4710*/  F2FP.F16.F32.PACK_AB R149, R197, R196 ;  /* 0x000000c4c595723e */ /* 0x000fe200000000ff */
[----:B------:R-:W-:-:S05]  /*4720*/  FFMA.FTZ R252, R39, R172, -R167 ;  /* 0x000000ac27fc7223 */ /* 0x000fca00000108a7 */
[C---:B------:R-:W-:Y:S01]  /*4730*/  HMMA.16816.F32 R136, R160.reuse, R150, R136 ;  /* 0x00000096a088723c */ /* 0x040fe20000001888 */
[----:B------:R-:W-:Y:S07]  /*4740*/  MUFU.EX2 R201, R201 ;  /* 0x000000c900c97308 */ /* 0x000fee0000000800 */
[----:B---3--:R-:W-:Y:S01]  /*4750*/  HMMA.16816.F32 R144, R160, R156, R144 ;  /* 0x0000009ca090723c */ /* 0x008fe20000001890 */
[----:B------:R-:W3:Y:S01]  /*4760*/  MUFU.EX2 R202, R202 ;  /* 0x000000ca00ca7308 */ /* 0x000ee20000000800 */
[----:B--2---:R-:W-:Y:S01]  /*4770*/  F2FP.F16.F32.PACK_AB R148, R200, R199 ;  /* 0x000000c7c894723e */ /* 0x004fe200000000ff */
[----:B------:R-:W-:-:S04]  /*4780*/  FADD.FTZ R199, R199, R193 ;  /* 0x000000c1c7c77221 */ /* 0x000fc80000010000 */
[----:B------:R-:W-:Y:S01]  /*4790*/  FADD.FTZ R199, R200, R199 ;  /* 0x000000c7c8c77221 */ /* 0x000fe20000010000 */
[C---:B------:R-:W-:Y:S01]  /*47a0*/  HMMA.16816.F32 R140, R160.reuse, R158, R140 ;  /* 0x0000009ea08c723c */ /* 0x040fe2000000188c */
[----:B------:R-:W2:Y:S01]  /*47b0*/  MUFU.EX2 R203, R203 ;  /* 0x000000cb00cb7308 */ /* 0x000ea20000000800 */
[----:B------:R-:W4:Y:S06]  /*47c0*/  LDSM.16.MT88.4 R156, [R178+0xb000] ;  /* 0x00b00000b29c783b */ /* 0x000f2c0000004200 */
[----:B------:R-:W-:Y:S01]  /*47d0*/  HMMA.16816.F32 R20, R160, R168, R20 ;  /* 0x000000a8a014723c */ /* 0x000fe20000001814 */
[-CC-:B------:R-:W-:Y:S01]  /*47e0*/  FFMA.FTZ R169, R4, R172.reuse, -R179.reuse ;  /* 0x000000ac04a97223 */ /* 0x180fe200000108b3 */
[----:B------:R-:W-:Y:S01]  /*47f0*/  FFMA.FTZ R168, R9, R172, -R179 ;  /* 0x000000ac09a87223 */ /* 0x000fe200000108b3 */
[----:B---3--:R-:W-:Y:S01]  /*4800*/  F2FP.F16.F32.PACK_AB R150, R202, R201 ;  /* 0x000000c9ca96723e */ /* 0x008fe200000000ff */
[----:B------:R-:W-:Y:S01]  /*4810*/  MUFU.EX2 R130, R130 ;  /* 0x0000008200827308 */ /* 0x000fe20000000800 */
[----:B------:R-:W-:-:S03]  /*4820*/  FADD.FTZ R201, R201, R199 ;  /* 0x000000c7c9c97221 */ /* 0x000fc60000010000 */
[----:B------:R-:W-:Y:S01]  /*4830*/  HMMA.16816.F32 R152, R160, R170, R152 ;  /* 0x000000aaa098723c */ /* 0x000fe20000001898 */
[-C--:B------:R-:W-:Y:S01]  /*4840*/  FFMA.FTZ R162, R6, R172.reuse, -R167 ;  /* 0x000000ac06a27223 */ /* 0x080fe200000108a7 */
[-C--:B------:R-:W-:Y:S01]  /*4850*/  FFMA.FTZ R170, R5, R172.reuse, -R179 ;  /* 0x000000ac05aa7223 */ /* 0x080fe200000108b3 */
[-CC-:B------:R-:W-:Y:S01]  /*4860*/  FFMA.FTZ R171, R7, R172.reuse, -R167.reuse ;  /* 0x000000ac07ab7223 */ /* 0x180fe200000108a7 */
[----:B------:R3:W-:Y:S01]  /*4870*/  MUFU.EX2 R160, R10 ;  /* 0x0000000a00a07308 */ /* 0x0007e20000000800 */
[----:B------:R-:W5:Y:S01]  /*4880*/  LDSM.16.MT88.4 R4, [R183+0xb800] ;  /* 0x00b80000b704783b */ /* 0x000f620000004200 */
[-C--:B------:R-:W-:Y:S01]  /*4890*/  FFMA.FTZ R161, R11, R172.reuse, -R167 ;  /* 0x000000ac0ba17223 */ /* 0x080fe200000108a7 */
[----:B------:R-:W-:Y:S01]  /*48a0*/  FFMA.FTZ R163, R8, R172, -R179 ;  /* 0x000000ac08a37223 */ /* 0x000fe200000108b3 */
[----:B--2---:R-:W-:Y:S01]  /*48b0*/  F2FP.F16.F32.PACK_AB R151, R203, R198 ;  /* 0x000000c6cb97723e */ /* 0x004fe200000000ff */
[----:B------:R-:W-:Y:S01]  /*48c0*/  FADD.FTZ R198, R198, R195 ;  /* 0x000000c3c6c67221 */ /* 0x000fe20000010000 */
[----:B------:R-:W-:-:S02]  /*48d0*/  FADD.FTZ R201, R202, R201 ;  /* 0x000000c9cac97221 */ /* 0x000fc40000010000 */
[----:B------:R-:W2:Y:S01]  /*48e0*/  MUFU.EX2 R161, R161 ;  /* 0x000000a100a17308 */ /* 0x000ea20000000800 */
[----:B------:R-:W-:Y:S02]  /*48f0*/  FADD.FTZ R198, R203, R198 ;  /* 0x000000c6cbc67221 */ /* 0x000fe40000010000 */
[C---:B------:R-:W-:Y:S05]  /*4900*/  HMMA.16816.F32 R132, R148.reuse, R12, R132 ;  /* 0x0000000c9484723c */ /* 0x040fea0000001884 */
[----:B------:R-:W-:Y:S01]  /*4910*/  MUFU.EX2 R162, R162 ;  /* 0x000000a200a27308 */ /* 0x000fe20000000800 */
[----:B---3--:R-:W3:Y:S02]  /*4920*/  LDSM.16.MT88.4 R8, [R180+0xb800] ;  /* 0x00b80000b408783b */ /* 0x008ee40000004200 */
[C---:B------:R-:W-:Y:S02]  /*4930*/  HMMA.16816.F32 R136, R148.reuse, R14, R136 ;  /* 0x0000000e9488723c */ /* 0x040fe40000001888 */
[----:B------:R-:W3:Y:S03]  /*4940*/  LDSM.16.MT88.4 R12, [R186+0xb800] ;  /* 0x00b80000ba0c783b */ /* 0x000ee60000004200 */
[----:B------:R-:W1:Y:S03]  /*4950*/  MUFU.EX2 R163, R163 ;  /* 0x000000a300a37308 */ /* 0x000e660000000800 */
[----:B------:R-:W-:Y:S01]  /*4960*/  HMMA.16816.F32 R28, R148, R16, R28 ;  /* 0x00000010941c723c */ /* 0x000fe2000000181c */
[----:B--2---:R-:W-:Y:S01]  /*4970*/  F2FP.F16.F32.PACK_AB R17, R161, R160 ;  /* 0x000000a0a111723e */ /* 0x004fe200000000ff */
[----:B------:R-:W-:-:S03]  /*4980*/  FADD.FTZ R160, R160, R198 ;  /* 0x000000c6a0a07221 */ /* 0x000fc60000010000 */
[----:B------:R-:W2:Y:S01]  /*4990*/  MUFU.EX2 R168, R168 ;  /* 0x000000a800a87308 */ /* 0x000ea20000000800 */
[----:B------:R-:W-:Y:S02]  /*49a0*/  FADD.FTZ R160, R161, R160 ;  /* 0x000000a0a1a07221 */ /* 0x000fe40000010000 */
[C---:B------:R-:W-:Y:S05]  /*49b0*/  HMMA.16816.F32 R24, R148.reuse, R18, R24 ;  /* 0x000000129418723c */ /* 0x040fea0000001818 */
[----:B------:R-:W4:Y:S01]  /*49c0*/  MUFU.EX2 R169, R169 ;  /* 0x000000a900a97308 */ /* 0x000f220000000800 */
[----:B-1----:R-:W-:Y:S02]  /*49d0*/  FADD.FTZ R201, R163, R201 ;  /* 0x000000c9a3c97221 */ /* 0x002fe40000010000 */
[C---:B------:R-:W-:Y:S05]  /*49e0*/  HMMA.16816.F32 R144, R148.reuse, R32, R144 ;  /* 0x000000209490723c */ /* 0x040fea0000001890 */
[----:B------:R-:W1:Y:S01]  /*49f0*/  MUFU.EX2 R170, R170 ;  /* 0x000000aa00aa7308 */ /* 0x000e620000000800 */
[C---:B--2---:R-:W-:Y:S01]  /*4a00*/  F2FP.F16.F32.PACK_AB R16, R168.reuse, R163 ;  /* 0x000000a3a810723e */ /* 0x044fe200000000ff */
[----:B------:R-:W-:Y:S01]  /*4a10*/  FADD.FTZ R168, R168, R201 ;  /* 0x000000c9a8a87221 */ /* 0x000fe20000010000 */
[----:B------:R-:W-:Y:S01]  /*4a20*/  HMMA.16816.F32 R140, R148, R34, R140 ;  /* 0x00000022948c723c */ /* 0x000fe2000000188c */
[----:B------:R-:W2:Y:S04]  /*4a30*/  LDSM.16.MT88.4 R32, [R178+0xb800] ;  /* 0x00b80000b220783b */ /* 0x000ea80000004200 */
[----:B------:R-:W5:Y:S01]  /*4a40*/  MUFU.EX2 R171, R171 ;  /* 0x000000ab00ab7308 */ /* 0x000f620000000800 */
[----:B----4-:R-:W-:-:S02]  /*4a50*/  FADD.FTZ R168, R169, R168 ;  /* 0x000000a8a9a87221 */ /* 0x010fc40000010000 */
[C---:B------:R-:W-:Y:S05]  /*4a60*/  HMMA.16816.F32 R20, R148.reuse, R156, R20 ;  /* 0x0000009c9414723c */ /* 0x040fea0000001814 */
[----:B------:R-:W-:Y:S01]  /*4a70*/  MUFU.EX2 R131, R131 ;  /* 0x0000008300837308 */ /* 0x000fe20000000800 */
[C---:B-1----:R-:W-:Y:S01]  /*4a80*/  F2FP.F16.F32.PACK_AB R18, R170.reuse, R169 ;  /* 0x000000a9aa12723e */ /* 0x042fe200000000ff */
[----:B------:R-:W-:Y:S01]  /*4a90*/  FADD.FTZ R170, R170, R168 ;  /* 0x000000a8aaaa7221 */ /* 0x000fe20000010000 */
[----:B------:R-:W-:Y:S01]  /*4aa0*/  HMMA.16816.F32 R152, R148, R158, R152 ;  /* 0x0000009e9498723c */ /* 0x000fe20000001898 */
[----:B------:R-:W-:Y:S04]  /*4ab0*/  LDSM.16.MT88.4 R156, [R180+0x11800] ;  /* 0x01180000b49c783b */ /* 0x000fe80000004200 */
[----:B------:R-:W-:Y:S01]  /*4ac0*/  MUFU.EX2 R126, R126 ;  /* 0x0000007e007e7308 */ /* 0x000fe20000000800 */
[----:B-----5:R-:W-:Y:S01]  /*4ad0*/  F2FP.F16.F32.PACK_AB R19, R171, R162 ;  /* 0x000000a2ab13723e */ /* 0x020fe200000000ff */
[----:B------:R-:W-:-:S04]  /*4ae0*/  FADD.FTZ R162, R162, R160 ;  /* 0x000000a0a2a27221 */ /* 0x000fc80000010000 */
[----:B------:R-:W-:Y:S02]  /*4af0*/  FADD.FTZ R162, R171, R162 ;  /* 0x000000a2aba27221 */ /* 0x000fe40000010000 */
[----:B------:R-:W-:Y:S01]  /*4b00*/  HMMA.16816.F32 R132, R16, R4, R132 ;  /* 0x000000041084723c */ /* 0x000fe20000001884 */
[----:B------:R-:W1:Y:S01]  /*4b10*/  MUFU.EX2 R128, R128 ;  /* 0x0000008000807308 */ /* 0x000e620000000800 */
[----:B------:R-:W-:-:S06]  /*4b20*/  FADD.FTZ R162, R130, R162 ;  /* 0x000000a282a27221 */ /* 0x000fcc0000010000 */
[C---:B------:R-:W-:Y:S01]  /*4b30*/  HMMA.16816.F32 R136, R16.reuse, R6, R136 ;  /* 0x000000061088723c */ /* 0x040fe20000001888 */
[----:B------:R-:W4:Y:S01]  /*4b40*/  LDSM.16.MT88.4 R4, [R180+0xc000] ;  /* 0x00c00000b404783b */ /* 0x000f220000004200 */
[----:B------:R-:W5:Y:S06]  /*4b50*/  MUFU.EX2 R129, R129 ;  /* 0x0000008100817308 */ /* 0x000f6c0000000800 */
[----:B---3--:R-:W-:Y:S02]  /*4b60*/  HMMA.16816.F32 R28, R16, R8, R28 ;  /* 0x00000008101c723c */ /* 0x008fe4000000181c */
[----:B------:R-:W-:Y:S01]  /*4b70*/  MUFU.EX2 R124, R124 ;  /* 0x0000007c007c7308 */ /* 0x000fe20000000800 */
[----:B-1----:R-:W-:-:S05]  /*4b80*/  FADD.FTZ R170, R128, R170 ;  /* 0x000000aa80aa7221 */ /* 0x002fca0000010000 */
[C---:B------:R-:W-:Y:S01]  /*4b90*/  HMMA.16816.F32 R24, R16.reuse, R10, R24 ;  /* 0x0000000a1018723c */ /* 0x040fe20000001818 */
[----:B------:R-:W1:Y:S01]  /*4ba0*/  LDSM.16.MT88.4 R8, [R183+0xc000] ;  /* 0x00c00000b708783b */ /* 0x000e620000004200 */
[----:B------:R-:W3:Y:S06]  /*4bb0*/  MUFU.EX2 R125, R125 ;  /* 0x0000007d007d7308 */ /* 0x000eec0000000800 */
[C---:B------:R-:W-:Y:S02]  /*4bc0*/  HMMA.16816.F32 R144, R16.reuse, R12, R144 ;  /* 0x0000000c1090723c */ /* 0x040fe40000001890 */
[----:B------:R-:W4:Y:S06]  /*4bd0*/  MUFU.EX2 R127, R127 ;  /* 0x0000007f007f7308 */ /* 0x000f2c0000000800 */
[C---:B------:R-:W-:Y:S01]  /*4be0*/  HMMA.16816.F32 R140, R16.reuse, R14, R140 ;  /* 0x0000000e108c723c */ /* 0x040fe2000000188c */
[----:B------:R-:W1:Y:S01]  /*4bf0*/  LDSM.16.MT88.4 R12, [R186+0xc000] ;  /* 0x00c00000ba0c783b */ /* 0x000e620000004200 */
[----:B------:R-:W4:Y:S06]  /*4c00*/  MUFU.EX2 R122, R122 ;  /* 0x0000007a007a7308 */ /* 0x000f2c0000000800 */
[C---:B--2---:R-:W-:Y:S02]  /*4c10*/  HMMA.16816.F32 R20, R16.reuse, R32, R20 ;  /* 0x000000201014723c */ /* 0x044fe40000001814 */
[----:B------:R-:W-:Y:S06]  /*4c20*/  MUFU.EX2 R123, R123 ;  /* 0x0000007b007b7308 */ /* 0x000fec0000000800 */
[----:B------:R-:W-:Y:S01]  /*4c30*/  HMMA.16816.F32 R152, R16, R34, R152 ;  /* 0x000000221098723c */ /* 0x000fe20000001898 */
[----:B-----5:R-:W-:Y:S01]  /*4c40*/  F2FP.F16.F32.PACK_AB R16, R129, R128 ;  /* 0x000000808110723e */ /* 0x020fe200000000ff */
[----:B------:R-:W2:Y:S01]  /*4c50*/  LDSM.16.MT88.4 R32, [R178+0xc000] ;  /* 0x00c00000b220783b */ /* 0x000ea20000004200 */
[----:B------:R-:W-:Y:S01]  /*4c60*/  F2FP.F16.F32.PACK_AB R17, R131, R130 ;  /* 0x000000828311723e */ /* 0x000fe200000000ff */
[----:B------:R-:W-:Y:S01]  /*4c70*/  MUFU.EX2 R118, R118 ;  /* 0x0000007600767308 */ /* 0x000fe20000000800 */
[----:B---3--:R-:W-:Y:S01]  /*4c80*/  F2FP.F16.F32.PACK_AB R18, R125, R124 ;  /* 0x0000007c7d12723e */ /* 0x008fe200000000ff */
[----:B------:R-:W-:Y:S01]  /*4c90*/  FADD.FTZ R131, R131, R162 ;  /* 0x000000a283837221 */ /* 0x000fe20000010000 */
[----:B----4-:R-:W-:Y:S01]  /*4ca0*/  F2FP.F16.F32.PACK_AB R19, R127, R126 ;  /* 0x0000007e7f13723e */ /* 0x010fe200000000ff */
[----:B------:R-:W-:-:S02]  /*4cb0*/  FADD.FTZ R129, R129, R170 ;  /* 0x000000aa81817221 */ /* 0x000fc40000010000 */
[----:B------:R-:W-:Y:S02]  /*4cc0*/  FADD.FTZ R131, R126, R131 ;  /* 0x000000837e837221 */ /* 0x000fe40000010000 */
[----:B------:R-:W3:Y:S01]  /*4cd0*/  MUFU.EX2 R120, R120 ;  /* 0x0000007800787308 */ /* 0x000ee20000000800 */
[----:B------:R-:W-:Y:S01]  /*4ce0*/  FADD.FTZ R129, R124, R129 ;  /* 0x000000817c817221 */ /* 0x000fe20000010000 */
[C---:B------:R-:W-:Y:S01]  /*4cf0*/  HMMA.16816.F32 R28, R16.reuse, R4, R28 ;  /* 0x00000004101c723c */ /* 0x040fe2000000181c */
[----:B------:R-:W-:Y:S02]  /*4d00*/  FADD.FTZ R127, R127, R131 ;  /* 0x000000837f7f7221 */ /* 0x000fe40000010000 */
[----:B------:R-:W-:Y:S02]  /*4d10*/  FADD.FTZ R125, R125, R129 ;  /* 0x000000817d7d7221 */ /* 0x000fe40000010000 */
[----:B------:R-:W-:Y:S01]  /*4d20*/  FADD.FTZ R127, R122, R127 ;  /* 0x0000007f7a7f7221 */ /* 0x000fe20000010000 */
[----:B------:R-:W4:Y:S02]  /*4d30*/  MUFU.EX2 R121, R121 ;  /* 0x0000007900797308 */ /* 0x000f240000000800 */
[C---:B------:R-:W-:Y:S01]  /*4d40*/  HMMA.16816.F32 R24, R16.reuse, R6, R24 ;  /* 0x000000061018723c */ /* 0x040fe20000001818 */
[----:B------:R-:W5:Y:S05]  /*4d50*/  LDSM.16.MT88.4 R4, [R180+0xc800] ;  /* 0x00c80000b404783b */ /* 0x000f6a0000004200 */
[----:B------:R-:W-:Y:S01]  /*4d60*/  MUFU.EX2 R116, R116 ;  /* 0x0000007400747308 */ /* 0x000fe20000000800 */
[----:B---3--:R-:W-:Y:S01]  /*4d70*/  FADD.FTZ R125, R120, R125 ;  /* 0x0000007d787d7221 */ /* 0x008fe20000010000 */
[C---:B-1----:R-:W-:Y:S06]  /*4d80*/  HMMA.16816.F32 R132, R16.reuse, R8, R132 ;  /* 0x000000081084723c */ /* 0x042fec0000001884 */
[----:B------:R-:W1:Y:S02]  /*4d90*/  MUFU.EX2 R117, R117 ;  /* 0x0000007500757308 */ /* 0x000e640000000800 */
[C---:B------:R-:W-:Y:S01]  /*4da0*/  HMMA.16816.F32 R136, R16.reuse, R10, R136 ;  /* 0x0000000a1088723c */ /* 0x040fe20000001888 */
[----:B------:R-:W3:Y:S05]  /*4db0*/  LDSM.16.MT88.4 R8, [R183+0xc800] ;  /* 0x00c80000b708783b */ /* 0x000eea0000004200 */
[----:B------:R-:W1:Y:S02]  /*4dc0*/  MUFU.EX2 R119, R119 ;  /* 0x0000007700777308 */ /* 0x000e640000000800 */
[C---:B------:R-:W-:Y:S06]  /*4dd0*/  HMMA.16816.F32 R144, R16.reuse, R12, R144 ;  /* 0x0000000c1090723c */ /* 0x040fec0000001890 */
[----:B------:R-:W5:Y:S02]  /*4de0*/  MUFU.EX2 R114, R114 ;  /* 0x0000007200727308 */ /* 0x000f640000000800 */
[C---:B------:R-:W-:Y:S01]  /*4df0*/  HMMA.16816.F32 R140, R16.reuse, R14, R140 ;  /* 0x0000000e108c723c */ /* 0x040fe2000000188c */
[----:B------:R-:W3:Y:S05]  /*4e00*/  LDSM.16.MT88.4 R12, [R186+0xc800] ;  /* 0x00c80000ba0c783b */ /* 0x000eea0000004200 */
[----:B------:R-:W-:Y:S02]  /*4e10*/  MUFU.EX2 R115, R115 ;  /* 0x0000007300737308 */ /* 0x000fe40000000800 */
[C---:B--2---:R-:W-:Y:S06]  /*4e20*/  HMMA.16816.F32 R20, R16.reuse, R32, R20 ;  /* 0x000000201014723c */ /* 0x044fec0000001814 */
[----:B------:R-:W-:Y:S02]  /*4e30*/  MUFU.EX2 R110, R110 ;  /* 0x0000006e006e7308 */ /* 0x000fe40000000800 */
[----:B------:R-:W-:Y:S01]  /*4e40*/  HMMA.16816.F32 R152, R16, R34, R152 ;  /* 0x000000221098723c */ /* 0x000fe20000001898 */
[----:B----4-:R-:W-:Y:S01]  /*4e50*/  F2FP.F16.F32.PACK_AB R16, R121, R120 ;  /* 0x000000787910723e */ /* 0x010fe200000000ff */
[----:B------:R-:W2:Y:S01]  /*4e60*/  LDSM.16.MT88.4 R32, [R178+0xc800] ;  /* 0x00c80000b220783b */ /* 0x000ea20000004200 */
        /* <DEDUP_REMOVED lines=17> */
[C---:B---3--:R-:W-:Y:S02]  /*4f80*/  HMMA.16816.F32 R132, R16.reuse, R8, R132 ;  /* 0x000000081084723c */ /* 0x048fe40000001884 */
[----:B------:R-:W1:Y:S06]  /*4f90*/  MUFU.EX2 R109, R109 ;  /* 0x0000006d006d7308 */ /* 0x000e6c0000000800 */
[C---:B------:R-:W-:Y:S01]  /*4fa0*/  HMMA.16816.F32 R136, R16.reuse, R10, R136 ;  /* 0x0000000a1088723c */ /* 0x040fe20000001888 */
[----:B------:R-:W3:Y:S01]  /*4fb0*/  LDSM.16.MT88.4 R8, [R183+0xd000] ;  /* 0x00d00000b708783b */ /* 0x000ee20000004200 */
[----:B------:R-:W1:Y:S06]  /*4fc0*/  MUFU.EX2 R111, R111 ;  /* 0x0000006f006f7308 */ /* 0x000e6c0000000800 */
[C---:B------:R-:W-:Y:S02]  /*4fd0*/  HMMA.16816.F32 R144, R16.reuse, R12, R144 ;  /* 0x0000000c1090723c */ /* 0x040fe40000001890 */
[----:B------:R-:W-:Y:S06]  /*4fe0*/  MUFU.EX2 R106, R106 ;  /* 0x0000006a006a7308 */ /* 0x000fec0000000800 */
[C---:B------:R-:W-:Y:S01]  /*4ff0*/  HMMA.16816.F32 R140, R16.reuse, R14, R140 ;  /* 0x0000000e108c723c */ /* 0x040fe2000000188c */
[----:B------:R-:W3:Y:S01]  /*5000*/  LDSM.16.MT88.4 R12, [R186+0xd000] ;  /* 0x00d00000ba0c783b */ /* 0x000ee20000004200 */
[----:B------:R-:W-:Y:S06]  /*5010*/  MUFU.EX2 R107, R107 ;  /* 0x0000006b006b7308 */ /* 0x000fec0000000800 */
[C---:B--2---:R-:W-:Y:S02]  /*5020*/  HMMA.16816.F32 R20, R16.reuse, R32, R20 ;  /* 0x000000201014723c */ /* 0x044fe40000001814 */
[----:B------:R-:W-:Y:S06]  /*5030*/  MUFU.EX2 R102, R102 ;  /* 0x0000006600667308 */ /* 0x000fec0000000800 */
[----:B------:R-:W-:Y:S01]  /*5040*/  HMMA.16816.F32 R152, R16, R34, R152 ;  /* 0x000000221098723c */ /* 0x000fe20000001898 */
[----:B----4-:R-:W-:Y:S01]  /*5050*/  F2FP.F16.F32.PACK_AB R16, R113, R112 ;  /* 0x000000707110723e */ /* 0x010fe200000000ff */
[----:B------:R-:W2:Y:S01]  /*5060*/  LDSM.16.MT88.4 R32, [R178+0xd000] ;  /* 0x00d00000b220783b */ /* 0x000ea20000004200 */
[----:B------:R-:W-:Y:S01]  /*5070*/  F2FP.F16.F32.PACK_AB R17, R115, R114 ;  /* 0x000000727311723e */ /* 0x000fe200000000ff */
[----:B------:R-:W4:Y:S01]  /*5080*/  MUFU.EX2 R104, R104 ;  /* 0x0000006800687308 */ /* 0x000f220000000800 */
[----:B-1----:R-:W-:Y:S01]  /*5090*/  F2FP.F16.F32.PACK_AB R18, R109, R108 ;  /* 0x0000006c6d12723e */ /* 0x002fe200000000ff */
[----:B------:R-:W-:Y:S01]  /*50a0*/  FADD.FTZ R115, R115, R119 ;  /* 0x0000007773737221 */ /* 0x000fe20000010000 */
[----:B------:R-:W-:Y:S01]  /*50b0*/  F2FP.F16.F32.PACK_AB R19, R111, R110 ;  /* 0x0000006e6f13723e */ /* 0x000fe200000000ff */
[----:B------:R-:W-:-:S02]  /*50c0*/  FADD.FTZ R113, R113, R117 ;  /* 0x0000007571717221 */ /* 0x000fc40000010000 */
[----:B------:R-:W-:Y:S02]  /*50d0*/  FADD.FTZ R115, R110, R115 ;  /* 0x000000736e737221 */ /* 0x000fe40000010000 */
[----:B------:R-:W1:Y:S01]  /*50e0*/  MUFU.EX2 R105, R105 ;  /* 0x0000006900697308 */ /* 0x000e620000000800 */
[----:B------:R-:W-:Y:S01]  /*50f0*/  FADD.FTZ R113, R108, R113 ;  /* 0x000000716c717221 */ /* 0x000fe20000010000 */
[----:B-----5:R-:W-:Y:S01]  /*5100*/  HMMA.16816.F32 R28, R16, R4, R28 ;  /* 0x00000004101c723c */ /* 0x020fe2000000181c */
[----:B------:R-:W-:Y:S02]  /*5110*/  FADD.FTZ R115, R111, R115 ;  /* 0x000000736f737221 */ /* 0x000fe40000010000 */
[----:B------:R-:W-:-:S03]  /*5120*/  FADD.FTZ R109, R109, R113 ;  /* 0x000000716d6d7221 */ /* 0x000fc60000010000 */
[----:B------:R-:W-:Y:S01]  /*5130*/  MUFU.EX2 R100, R100 ;  /* 0x0000006400647308 */ /* 0x000fe20000000800 */
[----:B----4-:R-:W-:Y:S01]  /*5140*/  FADD.FTZ R109, R104, R109 ;  /* 0x0000006d686d7221 */ /* 0x010fe20000010000 */
[C---:B------:R-:W-:Y:S01]  /*5150*/  HMMA.16816.F32 R24, R16.reuse, R6, R24 ;  /* 0x000000061018723c */ /* 0x040fe20000001818 */
[----:B------:R-:W4:Y:S05]  /*5160*/  LDSM.16.MT88.4 R4, [R180+0xd800] ;  /* 0x00d80000b404783b */ /* 0x000f2a0000004200 */
[----:B------:R-:W5:Y:S02]  /*5170*/  MUFU.EX2 R101, R101 ;  /* 0x0000006500657308 */ /* 0x000f640000000800 */
[C---:B---3--:R-:W-:Y:S06]  /*5180*/  HMMA.16816.F32 R132, R16.reuse, R8, R132 ;  /* 0x000000081084723c */ /* 0x048fec0000001884 */
[----:B------:R-:W3:Y:S02]  /*5190*/  MUFU.EX2 R103, R103 ;  /* 0x0000006700677308 */ /* 0x000ee40000000800 */
        /* <DEDUP_REMOVED lines=8> */
[C---:B--2---:R-:W-:Y:S06]  /*5220*/  HMMA.16816.F32 R20, R16.reuse, R32, R20 ;  /* 0x000000201014723c */ /* 0x044fec0000001814 */
[----:B------:R-:W2:Y:S02]  /*5230*/  MUFU.EX2 R96, R96 ;  /* 0x0000006000607308 */ /* 0x000ea40000000800 */
[----:B------:R-:W-:Y:S01]  /*5240*/  HMMA.16816.F32 R152, R16, R34, R152 ;  /* 0x000000221098723c */ /* 0x000fe20000001898 */
[----:B-1----:R-:W-:Y:S01]  /*5250*/  F2FP.F16.F32.PACK_AB R16, R105, R104 ;  /* 0x000000686910723e */ /* 0x002fe200000000ff */
[----:B------:R-:W1:Y:S01]  /*5260*/  LDSM.16.MT88.4 R32, [R178+0xd800] ;  /* 0x00d80000b220783b */ /* 0x000e620000004200 */
[----:B------:R-:W-:Y:S01]  /*5270*/  F2FP.F16.F32.PACK_AB R17, R107, R106 ;  /* 0x0000006a6b11723e */ /* 0x000fe200000000ff */
[----:B------:R-:W-:Y:S01]  /*5280*/  FADD.FTZ R106, R106, R115 ;  /* 0x000000736a6a7221 */ /* 0x000fe20000010000 */
[----:B-----5:R-:W-:Y:S01]  /*5290*/  F2FP.F16.F32.PACK_AB R18, R101, R100 ;  /* 0x000000646512723e */ /* 0x020fe200000000ff */
[----:B------:R-:W5:Y:S01]  /*52a0*/  MUFU.EX2 R97, R97 ;  /* 0x0000006100617308 */ /* 0x000f620000000800 */
[----:B---3--:R-:W-:Y:S01]  /*52b0*/  F2FP.F16.F32.PACK_AB R19, R103, R102 ;  /* 0x000000666713723e */ /* 0x008fe200000000ff */
[----:B------:R-:W-:Y:S01]  /*52c0*/  FADD.FTZ R106, R107, R106 ;  /* 0x0000006a6b6a7221 */ /* 0x000fe20000010000 */
[----:B------:R-:W-:-:S03]  /*52d0*/  FADD.FTZ R105, R105, R109 ;  /* 0x0000006d69697221 */ /* 0x000fc60000010000 */
[----:B------:R-:W-:Y:S01]  /*52e0*/  FADD.FTZ R102, R102, R106 ;  /* 0x0000006a66667221 */ /* 0x000fe20000010000 */
[----:B------:R-:W-:Y:S01]  /*52f0*/  FADD.FTZ R105, R100, R105 ;  /* 0x0000006964697221 */ /* 0x000fe20000010000 */
[----:B----4-:R-:W-:Y:S01]  /*5300*/  HMMA.16816.F32 R28, R16, R4, R28 ;  /* 0x00000004101c723c */ /* 0x010fe2000000181c */
[----:B------:R-:W-:Y:S01]  /*5310*/  MUFU.EX2 R92, R92 ;  /* 0x0000005c005c7308 */ /* 0x000fe20000000800 */
[----:B------:R-:W-:Y:S01]  /*5320*/  FADD.FTZ R102, R103, R102 ;  /* 0x0000006667667221 */ /* 0x000fe20000010000 */
[----:B------:R-:W-:-:S04]  /*5330*/  FADD.FTZ R101, R101, R105 ;  /* 0x0000006965657221 */ /* 0x000fc80000010000 */
[----:B--2---:R-:W-:Y:S01]  /*5340*/  FADD.FTZ R101, R96, R101 ;  /* 0x0000006560657221 */ /* 0x004fe20000010000 */
        /* <DEDUP_REMOVED lines=19> */
[----:B------:R-:W1:Y:S01]  /*5480*/  MUFU.EX2 R89, R89 ;  /* 0x0000005900597308 */ /* 0x000e620000000800 */
        /* <DEDUP_REMOVED lines=13> */
[----:B------:R-:W-:Y:S01]  /*5560*/  HMMA.16816.F32 R24, R16, R6, R24 ;  /* 0x000000061018723c */ /* 0x000fe20000001818 */
[----:B------:R-:W1:Y:S02]  /*5570*/  LDSM.16.MT88.4 R4, [R180+0xe800] ;  /* 0x00e80000b404783b */ /* 0x000e640000004200 */
[----:B------:R-:W-:-:S03]  /*5580*/  FADD.FTZ R93, R89, R93 ;  /* 0x0000005d595d7221 */ /* 0x000fc60000010000 */
[----:B------:R-:W3:Y:S02]  /*5590*/  MUFU.EX2 R87, R87 ;  /* 0x0000005700577308 */ /* 0x000ee40000000800 */
[C---:B------:R-:W-:Y:S06]  /*55a0*/  HMMA.16816.F32 R132, R16.reuse, R8, R132 ;  /* 0x000000081084723c */ /* 0x040fec0000001884 */
[----:B------:R-:W4:Y:S02]  /*55b0*/  MUFU.EX2 R82, R82 ;  /* 0x0000005200527308 */ /* 0x000f240000000800 */
        /* <DEDUP_REMOVED lines=8> */
[C---:B-----5:R-:W-:Y:S06]  /*5640*/  HMMA.16816.F32 R20, R16.reuse, R32, R20 ;  /* 0x000000201014723c */ /* 0x060fec0000001814 */
[----:B------:R-:W5:Y:S02]  /*5650*/  MUFU.EX2 R81, R81 ;  /* 0x0000005100517308 */ /* 0x000f640000000800 */
[----:B------:R-:W-:Y:S01]  /*5660*/  HMMA.16816.F32 R152, R16, R34, R152 ;  /* 0x000000221098723c */ /* 0x000fe20000001898 */
[----:B------:R-:W-:Y:S01]  /*5670*/  F2FP.F16.F32.PACK_AB R16, R89, R88 ;  /* 0x000000585910723e */ /* 0x000fe200000000ff */
[----:B------:R-:W5:Y:S01]  /*5680*/  LDSM.16.MT88.4 R32, [R178+0xe800] ;  /* 0x00e80000b220783b */ /* 0x000f620000004200 */
        /* <DEDUP_REMOVED lines=11> */
[----:B------:R-:W-:-:S04]  /*5740*/  FADD.FTZ R87, R87, R90 ;  /* 0x0000005a57577221 */ /* 0x000fc80000010000 */
[----:B----4-:R-:W-:Y:S02]  /*5750*/  FADD.FTZ R87, R82, R87 ;  /* 0x0000005752577221 */ /* 0x010fe40000010000 */
[C---:B------:R-:W-:Y:S01]  /*5760*/  HMMA.16816.F32 R24, R16.reuse, R6, R24 ;  /* 0x000000061018723c */ /* 0x040fe20000001818 */
[----:B------:R-:W2:Y:S01]  /*5770*/  LDSM.16.MT88.4 R4, [R180+0xf000] ;  /* 0x00f00000b404783b */ /* 0x000ea20000004200 */
[----:B------:R-:W3:Y:S06]  /*5780*/  MUFU.EX2 R79, R79 ;  /* 0x0000004f004f7308 */ /* 0x000eec0000000800 */
[C---:B------:R-:W-:Y:S02]  /*5790*/  HMMA.16816.F32 R132, R16.reuse, R8, R132 ;  /* 0x000000081084723c */ /* 0x040fe40000001884 */
[----:B------:R-:W4:Y:S06]  /*57a0*/  MUFU.EX2 R74, R74 ;  /* 0x0000004a004a7308 */ /* 0x000f2c0000000800 */
        /* <DEDUP_REMOVED lines=8> */
[C---:B-----5:R-:W-:Y:S02]  /*5830*/  HMMA.16816.F32 R20, R16.reuse, R32, R20 ;  /* 0x000000201014723c */ /* 0x060fe40000001814 */
        /* <DEDUP_REMOVED lines=13> */
[C---:B--2---:R-:W-:Y:S01]  /*5910*/  HMMA.16816.F32 R28, R16.reuse, R4, R28 ;  /* 0x00000004101c723c */ /* 0x044fe2000000181c */
[----:B------:R-:W-:Y:S02]  /*5920*/  FADD.FTZ R76, R76, R80 ;  /* 0x000000504c4c7221 */ /* 0x000fe40000010000 */
[----:B------:R-:W-:Y:S02]  /*5930*/  FADD.FTZ R79, R79, R83 ;  /* 0x000000534f4f7221 */ /* 0x000fe40000010000 */
[----:B------:R-:W-:Y:S01]  /*5940*/  FADD.FTZ R76, R77, R76 ;  /* 0x0000004c4d4c7221 */ /* 0x000fe20000010000 */
[----:B------:R-:W2:Y:S01]  /*5950*/  MUFU.EX2 R71, R71 ;  /* 0x0000004700477308 */ /* 0x000ea20000000800 */
[----:B----4-:R-:W-:Y:S01]  /*5960*/  FADD.FTZ R79, R74, R79 ;  /* 0x0000004f4a4f7221 */ /* 0x010fe20000010000 */
[----:B------:R-:W-:Y:S01]  /*5970*/  HMMA.16816.F32 R24, R16, R6, R24 ;  /* 0x000000061018723c */ /* 0x000fe20000001818 */
[----:B------:R-:W3:Y:S01]  /*5980*/  LDSM.16.MT88.4 R4, [R180+0xf800] ;  /* 0x00f80000b404783b */ /* 0x000ee20000004200 */
[----:B------:R-:W-:-:S04]  /*5990*/  FADD.FTZ R76, R72, R76 ;  /* 0x0000004c484c7221 */ /* 0x000fc80000010000 */
[----:B------:R-:W4:Y:S02]  /*59a0*/  MUFU.EX2 R66, R66 ;  /* 0x0000004200427308 */ /* 0x000f240000000800 */
[C---:B------:R-:W-:Y:S06]  /*59b0*/  HMMA.16816.F32 R132, R16.reuse, R8, R132 ;  /* 0x000000081084723c */ /* 0x040fec0000001884 */
[----:B------:R-:W-:Y:S02]  /*59c0*/  MUFU.EX2 R67, R67 ;  /* 0x0000004300437308 */ /* 0x000fe40000000800 */
[C---:B------:R-:W-:Y:S01]  /*59d0*/  HMMA.16816.F32 R136, R16.reuse, R10, R136 ;  /* 0x0000000a1088723c */ /* 0x040fe20000001888 */
[----:B------:R-:W4:Y:S05]  /*59e0*/  LDSM.16.MT88.4 R8, [R183+0xf800] ;  /* 0x00f80000b708783b */ /* 0x000f2a0000004200 */
[----:B------:R-:W-:Y:S02]  /*59f0*/  MUFU.EX2 R62, R62 ;  /* 0x0000003e003e7308 */ /* 0x000fe40000000800 */
[C---:B------:R-:W-:Y:S06]  /*5a00*/  HMMA.16816.F32 R144, R16.reuse, R12, R144 ;  /* 0x0000000c1090723c */ /* 0x040fec0000001890 */
[----:B------:R-:W4:Y:S02]  /*5a10*/  MUFU.EX2 R64, R64 ;  /* 0x0000004000407308 */ /* 0x000f240000000800 */
[C---:B------:R-:W-:Y:S01]  /*5a20*/  HMMA.16816.F32 R140, R16.reuse, R14, R140 ;  /* 0x0000000e108c723c */ /* 0x040fe2000000188c */
[----:B------:R-:W4:Y:S05]  /*5a30*/  LDSM.16.MT88.4 R12, [R186+0xf800] ;  /* 0x00f80000ba0c783b */ /* 0x000f2a0000004200 */
[----:B------:R-:W4:Y:S02]  /*5a40*/  MUFU.EX2 R65, R65 ;  /* 0x0000004100417308 */ /* 0x000f240000000800 */
[C---:B-----5:R-:W-:Y:S06]  /*5a50*/  HMMA.16816.F32 R20, R16.reuse, R32, R20 ;  /* 0x000000201014723c */ /* 0x060fec0000001814 */
        /* <DEDUP_REMOVED lines=9> */
[----:B------:R-:W-:Y:S01]  /*5af0*/  FADD.FTZ R73, R73, R76 ;  /* 0x0000004c49497221 */ /* 0x000fe20000010000 */
[----:B------:R-:W-:-:S03]  /*5b00*/  FADD.FTZ R75, R70, R75 ;  /* 0x0000004b464b7221 */ /* 0x000fc60000010000 */
[----:B------:R-:W-:Y:S01]  /*5b10*/  FADD.FTZ R73, R68, R73 ;  /* 0x0000004944497221 */ /* 0x000fe20000010000 */
[----:B------:R-:W-:Y:S01]  /*5b20*/  FADD.FTZ R71, R71, R75 ;  /* 0x0000004b47477221 */ /* 0x000fe20000010000 */
[----:B---3--:R-:W-:Y:S01]  /*5b30*/  HMMA.16816.F32 R28, R16, R4, R28 ;  /* 0x00000004101c723c */ /* 0x008fe2000000181c */
[----:B------:R-:W2:Y:S01]  /*5b40*/  MUFU.EX2 R63, R63 ;  /* 0x0000003f003f7308 */ /* 0x000ea20000000800 */
[----:B------:R-:W-:Y:S01]  /*5b50*/  FADD.FTZ R69, R69, R73 ;  /* 0x0000004945457221 */ /* 0x000fe20000010000 */
[----:B----4-:R-:W-:-:S03]  /*5b60*/  FADD.FTZ R71, R66, R71 ;  /* 0x0000004742477221 */ /* 0x010fc60000010000 */
[----:B------:R-:W-:Y:S02]  /*5b70*/  FADD.FTZ R69, R64, R69 ;  /* 0x0000004540457221 */ /* 0x000fe40000010000 */
[C---:B------:R-:W-:Y:S01]  /*5b80*/  HMMA.16816.F32 R24, R16.reuse, R6, R24 ;  /* 0x000000061018723c */ /* 0x040fe20000001818 */
[----:B------:R-:W3:Y:S01]  /*5b90*/  LDSM.16.MT88.4 R4, [R180+0x10000] ;  /* 0x01000000b404783b */ /* 0x000ee20000004200 */
[----:B------:R-:W-:Y:S06]  /*5ba0*/  MUFU.EX2 R52, R52 ;  /* 0x0000003400347308 */ /* 0x000fec0000000800 */
[C---:B------:R-:W-:Y:S02]  /*5bb0*/  HMMA.16816.F32 R132, R16.reuse, R8, R132 ;  /* 0x000000081084723c */ /* 0x040fe40000001884 */
        /* <DEDUP_REMOVED lines=8> */
[----:B------:R-:W-:Y:S06]  /*5c40*/  MUFU.EX2 R51, R51 ;  /* 0x0000003300337308 */ /* 0x000fec0000000800 */
[C---:B-----5:R-:W-:Y:S01]  /*5c50*/  HMMA.16816.F32 R20, R16.reuse, R32, R20 ;  /* 0x000000201014723c */ /* 0x060fe20000001814 */
[-CC-:B------:R-:W-:Y:S01]  /*5c60*/  FFMA.FTZ R32, R58, R172.reuse, -R167.reuse ;  /* 0x000000ac3a207223 */ /* 0x180fe200000108a7 */
[--C-:B------:R-:W-:Y:S01]  /*5c70*/  FFMA.FTZ R33, R59, R172, -R167.reuse ;  /* 0x000000ac3b217223 */ /* 0x100fe200000108a7 */
[----:B------:R-:W-:Y:S05]  /*5c80*/  MUFU.EX2 R46, R46 ;  /* 0x0000002e002e7308 */ /* 0x000fea0000000800 */
[----:B------:R-:W-:Y:S01]  /*5c90*/  HMMA.16816.F32 R152, R16, R34, R152 ;  /* 0x000000221098723c */ /* 0x000fe20000001898 */
[----:B------:R-:W-:Y:S01]  /*5ca0*/  F2FP.F16.F32.PACK_AB R16, R65, R64 ;  /* 0x000000404110723e */ /* 0x000fe200000000ff */
[----:B------:R-:W-:Y:S01]  /*5cb0*/  FFMA.FTZ R34, R54, R172, -R167 ;  /* 0x000000ac36227223 */ /* 0x000fe200000108a7 */
[----:B------:R-:W-:Y:S01]  /*5cc0*/  F2FP.F16.F32.PACK_AB R17, R67, R66 ;  /* 0x000000424311723e */ /* 0x000fe200000000ff */
[--C-:B------:R-:W-:Y:S01]  /*5cd0*/  FFMA.FTZ R35, R56, R172, -R179.reuse ;  /* 0x000000ac38237223 */ /* 0x100fe200000108b3 */
[----:B-1----:R-:W-:Y:S01]  /*5ce0*/  F2FP.F16.F32.PACK_AB R18, R61, R60 ;  /* 0x0000003c3d12723e */ /* 0x002fe200000000ff */
[----:B------:R-:W-:Y:S01]  /*5cf0*/  FFMA.FTZ R54, R57, R172, -R179 ;  /* 0x000000ac39367223 */ /* 0x000fe200000108b3 */
[----:B--2---:R-:W-:Y:S01]  /*5d00*/  F2FP.F16.F32.PACK_AB R19, R63, R62 ;  /* 0x0000003e3f13723e */ /* 0x004fe200000000ff */
[----:B------:R-:W1:Y:S01]  /*5d10*/  MUFU.EX2 R32, R32 ;  /* 0x0000002000207308 */ /* 0x000e620000000800 */
[----:B------:R-:W-:Y:S01]  /*5d20*/  FADD.FTZ R67, R67, R71 ;  /* 0x0000004743437221 */ /* 0x000fe20000010000 */
[----:B------:R-:W-:-:S03]  /*5d30*/  FADD.FTZ R65, R65, R69 ;  /* 0x0000004541417221 */ /* 0x000fc60000010000 */
[----:B------:R-:W-:Y:S01]  /*5d40*/  FADD.FTZ R67, R62, R67 ;  /* 0x000000433e437221 */ /* 0x000fe20000010000 */
[----:B---3--:R-:W-:Y:S01]  /*5d50*/  HMMA.16816.F32 R28, R16, R4, R28 ;  /* 0x00000004101c723c */ /* 0x008fe2000000181c */
[----:B------:R-:W-:Y:S01]  /*5d60*/  FADD.FTZ R65, R60, R65 ;  /* 0x000000413c417221 */ /* 0x000fe20000010000 */
[----:B------:R-:W-:Y:S01]  /*5d70*/  MUFU.EX2 R33, R33 ;  /* 0x0000002100217308 */ /* 0x000fe20000000800 */
[----:B------:R-:W-:Y:S02]  /*5d80*/  FADD.FTZ R63, R63, R67 ;  /* 0x000000433f3f7221 */ /* 0x000fe40000010000 */
[----:B------:R-:W-:-:S03]  /*5d90*/  FADD.FTZ R61, R61, R65 ;  /* 0x000000413d3d7221 */ /* 0x000fc60000010000 */
[----:B------:R-:W-:Y:S01]  /*5da0*/  HMMA.16816.F32 R24, R16, R6, R24 ;  /* 0x000000061018723c */ /* 0x000fe20000001818 */
[----:B------:R-:W2:Y:S01]  /*5db0*/  LDSM.16.MT88.4 R4, [R178+0x10000] ;  /* 0x01000000b204783b */ /* 0x000ea20000004200 */
[----:B------:R-:W-:Y:S01]  /*5dc0*/  MUFU.EX2 R34, R34 ;  /* 0x0000002200227308 */ /* 0x000fe20000000800 */
[----:B-1----:R-:W-:-:S05]  /*5dd0*/  FADD.FTZ R63, R32, R63 ;  /* 0x0000003f203f7221 */ /* 0x002fca0000010000 */
[C---:B----4-:R-:W-:Y:S02]  /*5de0*/  HMMA.16816.F32 R132, R16.reuse, R8, R132 ;  /* 0x000000081084723c */ /* 0x050fe40000001884 */
[----:B------:R-:W1:Y:S06]  /*5df0*/  MUFU.EX2 R35, R35 ;  /* 0x0000002300237308 */ /* 0x000e6c0000000800 */
[C---:B------:R-:W-:Y:S01]  /*5e00*/  HMMA.16816.F32 R136, R16.reuse, R10, R136 ;  /* 0x0000000a1088723c */ /* 0x040fe20000001888 */
[----:B------:R-:W3:Y:S01]  /*5e10*/  LDSM.16.MT88.4 R8, [R180+0x10800] ;  /* 0x01080000b408783b */ /* 0x000ee20000004200 */
[----:B------:R-:W4:Y:S06]  /*5e20*/  MUFU.EX2 R54, R54 ;  /* 0x0000003600367308 */ /* 0x000f2c0000000800 */
[----:B------:R-:W-:Y:S02]  /*5e30*/  HMMA.16816.F32 R144, R16, R12, R144 ;  /* 0x0000000c1090723c */ /* 0x000fe40000001890 */
[----:B------:R-:W5:Y:S01]  /*5e40*/  MUFU.EX2 R48, R48 ;  /* 0x0000003000307308 */ /* 0x000f620000000800 */
[----:B-1----:R-:W-:-:S05]  /*5e50*/  FADD.FTZ R61, R35, R61 ;  /* 0x0000003d233d7221 */ /* 0x002fca0000010000 */
[C---:B------:R-:W-:Y:S01]  /*5e60*/  HMMA.16816.F32 R140, R16.reuse, R14, R140 ;  /* 0x0000000e108c723c */ /* 0x040fe2000000188c */
[----:B------:R-:W1:Y:S01]  /*5e70*/  LDSM.16.MT88.4 R12, [R183+0x10800] ;  /* 0x01080000b70c783b */ /* 0x000e620000004200 */
[----:B------:R-:W-:Y:S06]  /*5e80*/  MUFU.EX2 R49, R49 ;  /* 0x0000003100317308 */ /* 0x000fec0000000800 */
[C---:B--2---:R-:W-:Y:S02]  /*5e90*/  HMMA.16816.F32 R20, R16.reuse, R4, R20 ;  /* 0x000000041014723c */ /* 0x044fe40000001814 */
[----:B------:R-:W-:Y:S06]  /*5ea0*/  MUFU.EX2 R44, R44 ;  /* 0x0000002c002c7308 */ /* 0x000fec0000000800 */
[----:B------:R-:W-:Y:S01]  /*5eb0*/  HMMA.16816.F32 R152, R16, R6, R152 ;  /* 0x000000061098723c */ /* 0x000fe20000001898 */
[C---:B----4-:R-:W-:Y:S01]  /*5ec0*/  F2FP.F16.F32.PACK_AB R16, R54.reuse, R35 ;  /* 0x000000233610723e */ /* 0x050fe200000000ff */
[----:B------:R-:W2:Y:S01]  /*5ed0*/  LDSM.16.MT88.4 R4, [R186+0x10800] ;  /* 0x01080000ba04783b */ /* 0x000ea20000004200 */
[----:B------:R-:W-:Y:S01]  /*5ee0*/  F2FP.F16.F32.PACK_AB R17, R33, R32 ;  /* 0x000000202111723e */ /* 0x000fe200000000ff */
[----:B------:R-:W-:Y:S01]  /*5ef0*/  MUFU.EX2 R45, R45 ;  /* 0x0000002d002d7308 */ /* 0x000fe20000000800 */
[----:B------:R-:W-:Y:S01]  /*5f00*/  F2FP.F16.F32.PACK_AB R18, R53, R52 ;  /* 0x000000343512723e */ /* 0x000fe200000000ff */
[----:B------:R-:W-:Y:S01]  /*5f10*/  FADD.FTZ R33, R33, R63 ;  /* 0x0000003f21217221 */ /* 0x000fe20000010000 */
[----:B------:R-:W-:Y:S01]  /*5f20*/  F2FP.F16.F32.PACK_AB R19, R55, R34 ;  /* 0x000000223713723e */ /* 0x000fe200000000ff */
[----:B------:R-:W-:-:S02]  /*5f30*/  FADD.FTZ R54, R54, R61 ;  /* 0x0000003d36367221 */ /* 0x000fc40000010000 */
[----:B------:R-:W-:Y:S02]  /*5f40*/  FADD.FTZ R33, R34, R33 ;  /* 0x0000002122217221 */ /* 0x000fe40000010000 */
[----:B------:R-:W-:Y:S01]  /*5f50*/  MUFU.EX2 R47, R47 ;  /* 0x0000002f002f7308 */ /* 0x000fe20000000800 */
[----:B------:R-:W-:Y:S01]  /*5f60*/  FADD.FTZ R54, R52, R54 ;  /* 0x0000003634367221 */ /* 0x000fe20000010000 */
[C---:B---3--:R-:W-:Y:S01]  /*5f70*/  HMMA.16816.F32 R28, R16.reuse, R8, R28 ;  /* 0x00000008101c723c */ /* 0x048fe2000000181c */
[----:B------:R-:W-:Y:S02]  /*5f80*/  FADD.FTZ R55, R55, R33 ;  /* 0x0000002137377221 */ /* 0x000fe40000010000 */
[----:B------:R-:W-:Y:S02]  /*5f90*/  FADD.FTZ R53, R53, R54 ;  /* 0x0000003635357221 */ /* 0x000fe40000010000 */
[----:B------:R-:W-:Y:S01]  /*5fa0*/  FADD.FTZ R55, R50, R55 ;  /* 0x0000003732377221 */ /* 0x000fe20000010000 */
[----:B------:R-:W-:Y:S01]  /*5fb0*/  MUFU.EX2 R42, R42 ;  /* 0x0000002a002a7308 */ /* 0x000fe20000000800 */
[----:B-----5:R-:W-:Y:S01]  /*5fc0*/  FADD.FTZ R53, R48, R53 ;  /* 0x0000003530357221 */ /* 0x020fe20000010000 */
[C---:B------:R-:W-:Y:S01]  /*5fd0*/  HMMA.16816.F32 R24, R16.reuse, R10, R24 ;  /* 0x0000000a1018723c */ /* 0x040fe20000001818 */
[----:B------:R-:W3:Y:S05]  /*5fe0*/  LDSM.16.MT88.4 R8, [R178+0x10800] ;  /* 0x01080000b208783b */ /* 0x000eea0000004200 */
[----:B------:R-:W4:Y:S02]  /*5ff0*/  MUFU.EX2 R43, R43 ;  /* 0x0000002b002b7308 */ /* 0x000f240000000800 */
[C---:B-1----:R-:W-:Y:S06]  /*6000*/  HMMA.16816.F32 R132, R16.reuse, R12, R132 ;  /* 0x0000000c1084723c */ /* 0x042fec0000001884 */
[----:B------:R-:W-:Y:S02]  /*6010*/  MUFU.EX2 R38, R38 ;  /* 0x0000002600267308 */ /* 0x000fe40000000800 */
[C---:B------:R-:W-:Y:S01]  /*6020*/  HMMA.16816.F32 R136, R16.reuse, R14, R136 ;  /* 0x0000000e1088723c */ /* 0x040fe20000001888 */
[----:B------:R-:W1:Y:S05]  /*6030*/  LDSM.16.MT88.4 R12, [R180+0x11000] ;  /* 0x01100000b40c783b */ /* 0x000e6a0000004200 */
[----:B------:R-:W-:Y:S01]  /*6040*/  MUFU.EX2 R251, R251 ;  /* 0x000000fb00fb7308 */ /* 0x000fe20000000800 */
[----:B----4-:R-:W-:Y:S01]  /*6050*/  F2FP.F16.F32.PACK_AB R149, R43, R42 ;  /* 0x0000002a2b95723e */ /* 0x010fe200000000ff */
[C---:B--2---:R-:W-:Y:S06]  /*6060*/  HMMA.16816.F32 R144, R16.reuse, R4, R144 ;  /* 0x000000041090723c */ /* 0x044fec0000001890 */
[----:B------:R-:W2:Y:S02]  /*6070*/  MUFU.EX2 R252, R252 ;  /* 0x000000fc00fc7308 */ /* 0x000ea40000000800 */
[C---:B------:R-:W-:Y:S01]  /*6080*/  HMMA.16816.F32 R140, R16.reuse, R6, R140 ;  /* 0x00000006108c723c */ /* 0x040fe2000000188c */
[----:B------:R-:W4:Y:S04]  /*6090*/  LDSM.16.MT88.4 R4, [R183+0x11000] ;  /* 0x01100000b704783b */ /* 0x000f280000004200 */
[----:B------:R-:W-:Y:S03]  /*60a0*/  LDSM.16.MT88.4 R180, [R183+0x11800] ;  /* 0x01180000b7b4783b */ /* 0x000fe60000004200 */
[----:B---3--:R-:W-:Y:S01]  /*60b0*/  HMMA.16816.F32 R20, R16, R8, R20 ;  /* 0x000000081014723c */ /* 0x008fe20000001814 */
[----:B--2---:R-:W-:-:S07]  /*60c0*/  F2FP.F16.F32.PACK_AB R151, R252, R38 ;  /* 0x00000026fc97723e */ /* 0x004fce00000000ff */
        /* <DEDUP_REMOVED lines=8> */
[----:B------:R-:W-:Y:S02]  /*6150*/  FADD.FTZ R51, R46, R51 ;  /* 0x000000332e337221 */ /* 0x000fe40000010000 */
[----:B------:R-:W-:-:S02]  /*6160*/  FADD.FTZ R49, R44, R49 ;  /* 0x000000312c317221 */ /* 0x000fc40000010000 */
[----:B------:R-:W-:Y:S02]  /*6170*/  FADD.FTZ R47, R47, R51 ;  /* 0x000000332f2f7221 */ /* 0x000fe40000010000 */
[----:B-1----:R-:W-:Y:S01]  /*6180*/  HMMA.16816.F32 R28, R16, R12, R28 ;  /* 0x0000000c101c723c */ /* 0x002fe2000000181c */
[----:B------:R-:W-:Y:S01]  /*6190*/  FADD.FTZ R45, R45, R49 ;  /* 0x000000312d2d7221 */ /* 0x000fe20000010000 */
[----:B------:R-:W-:-:S04]  /*61a0*/  FADD.FTZ R47, R42, R47 ;  /* 0x0000002f2a2f7221 */ /* 0x000fc80000010000 */
[----:B------:R-:W-:Y:S02]  /*61b0*/  FADD.FTZ R47, R43, R47 ;  /* 0x0000002f2b2f7221 */ /* 0x000fe40000010000 */
[----:B------:R-:W-:Y:S01]  /*61c0*/  HMMA.16816.F32 R24, R16, R14, R24 ;  /* 0x0000000e1018723c */ /* 0x000fe20000001818 */
[----:B------:R-:W1:Y:S01]  /*61d0*/  LDSM.16.MT88.4 R12, [R178+0x11000] ;  /* 0x01100000b20c783b */ /* 0x000e620000004200 */
[----:B------:R-:W-:-:S04]  /*61e0*/  FADD.FTZ R47, R38, R47 ;  /* 0x0000002f262f7221 */ /* 0x000fc80000010000 */
[----:B------:R-:W-:Y:S02]  /*61f0*/  FADD.FTZ R252, R252, R47 ;  /* 0x0000002ffcfc7221 */ /* 0x000fe40000010000 */
[----:B----4-:R-:W-:Y:S01]  /*6200*/  HMMA.16816.F32 R132, R16, R4, R132 ;  /* 0x000000041084723c */ /* 0x010fe20000001884 */
[-CC-:B------:R-:W-:Y:S01]  /*6210*/  FFMA.FTZ R4, R40, R172.reuse, -R179.reuse ;  /* 0x000000ac28047223 */ /* 0x180fe200000108b3 */
[----:B------:R-:W-:-:S05]  /*6220*/  FFMA.FTZ R5, R41, R172, -R179 ;  /* 0x000000ac29057223 */ /* 0x000fca00000108b3 */
[----:B------:R-:W3:Y:S01]  /*6230*/  MUFU.EX2 R4, R4 ;  /* 0x0000000400047308 */ /* 0x000ee20000000800 */
[C---:B------:R-:W-:Y:S01]  /*6240*/  HMMA.16816.F32 R136, R16.reuse, R6, R136 ;  /* 0x000000061088723c */ /* 0x040fe20000001888 */
[----:B------:R-:W-:Y:S02]  /*6250*/  FFMA.FTZ R6, R36, R172, -R179 ;  /* 0x000000ac24067223 */ /* 0x000fe400000108b3 */
[----:B------:R-:W-:Y:S04]  /*6260*/  LDSM.16.MT88.4 R176, [R178+0x11800] ;  /* 0x01180000b2b0783b */ /* 0x000fe80000004200 */
[----:B------:R-:W4:Y:S01]  /*6270*/  MUFU.EX2 R5, R5 ;  /* 0x0000000500057308 */ /* 0x000f220000000800 */
[C---:B--2---:R-:W-:Y:S07]  /*6280*/  HMMA.16816.F32 R144, R16.reuse, R8, R144 ;  /* 0x000000081090723c */ /* 0x044fee0000001890 */
[----:B------:R-:W2:Y:S01]  /*6290*/  MUFU.EX2 R6, R6 ;  /* 0x0000000600067308 */ /* 0x000ea20000000800 */
[----:B------:R-:W-:Y:S01]  /*62a0*/  HMMA.16816.F32 R8, R16, R10, R140 ;  /* 0x0000000a1008723c */ /* 0x000fe2000000188c */
[----:B---3--:R-:W-:Y:S01]  /*62b0*/  FADD.FTZ R45, R4, R45 ;  /* 0x0000002d042d7221 */ /* 0x008fe20000010000 */
[----:B----4-:R-:W-:-:S06]  /*62c0*/  F2FP.F16.F32.PACK_AB R148, R5, R4 ;  /* 0x000000040594723e */ /* 0x010fcc00000000ff */
[----:B-1----:R-:W-:Y:S01]  /*62d0*/  HMMA.16816.F32 R20, R16, R12, R20 ;  /* 0x0000000c1014723c */ /* 0x002fe20000001814 */
[----:B------:R-:W-:Y:S01]  /*62e0*/  FADD.FTZ R45, R5, R45 ;  /* 0x0000002d052d7221 */ /* 0x000fe20000010000 */
[----:B--2---:R-:W-:-:S06]  /*62f0*/  F2FP.F16.F32.PACK_AB R150, R251, R6 ;  /* 0x00000006fb96723e */ /* 0x004fcc00000000ff */
[----:B------:R-:W-:Y:S01]  /*6300*/  HMMA.16816.F32 R12, R16, R14, R152 ;  /* 0x0000000e100c723c */ /* 0x000fe20000001898 */
[----:B------:R-:W1:Y:S01]  /*6310*/  LDSM.16.MT88.4 R152, [R186+0x11800] ;  /* 0x01180000ba98783b */ /* 0x000e620000004200 */
[----:B------:R-:W-:-:S04]  /*6320*/  FADD.FTZ R45, R6, R45 ;  /* 0x0000002d062d7221 */ /* 0x000fc80000010000 */
[----:B------:R-:W-:Y:S02]  /*6330*/  FADD.FTZ R251, R251, R45 ;  /* 0x0000002dfbfb7221 */ /* 0x000fe40000010000 */
[C---:B------:R-:W-:Y:S08]  /*6340*/  HMMA.16816.F32 R160, R148.reuse, R156, R28 ;  /* 0x0000009c94a0723c */ /* 0x040ff0000000181c */
[C---:B------:R-:W-:Y:S08]  /*6350*/  HMMA.16816.F32 R156, R148.reuse, R158, R24 ;  /* 0x0000009e949c723c */ /* 0x040ff00000001818 */
[C---:B------:R-:W-:Y:S08]  /*6360*/  HMMA.16816.F32 R132, R148.reuse, R180, R132 ;  /* 0x000000b49484723c */ /* 0x040ff00000001884 */
[C---:B------:R-:W-:Y:S08]  /*6370*/  HMMA.16816.F32 R136, R148.reuse, R182, R136 ;  /* 0x000000b69488723c */ /* 0x040ff00000001888 */
[C---:B-1----:R-:W-:Y:S08]  /*6380*/  HMMA.16816.F32 R140, R148.reuse, R152, R144 ;  /* 0x00000098948c723c */ /* 0x042ff00000001890 */
[C---:B------:R-:W-:Y:S08]  /*6390*/  HMMA.16816.F32 R152, R148.reuse, R154, R8 ;  /* 0x0000009a9498723c */ /* 0x040ff00000001808 */
[C---:B------:R-:W-:Y:S08]  /*63a0*/  HMMA.16816.F32 R144, R148.reuse, R176, R20 ;  /* 0x000000b09490723c */ /* 0x040ff00000001814 */
        /* <DEDUP_REMOVED lines=9> */
[----:B------:R-:W-:Y:S02]  /*6440*/  MOV R167, R0 ;  /* 0x0000000000a77202 */ /* 0x000fe40000000f00 */
[C---:B------:R-:W-:Y:S02]  /*6450*/  IADD3 R246, PT, PT, R190.reuse, -0x2, RZ ;  /* 0xfffffffebef67810 */ /* 0x040fe40007ffe0ff */
[----:B------:R-:W-:-:S07]  /*6460*/  IADD3 R244, PT, PT, -R190, 0x1, RZ ;  /* 0x00000001bef47810 */ /* 0x000fce0007ffe1ff */
.L_x_3767:
        /* <DEDUP_REMOVED lines=78> */
.L_x_3762:
[----:B------:R-:W-:Y:S05]  /*6950*/  BSYNC.RECONVERGENT B0 ;  /* 0x0000000000007941 */ /* 0x000fea0003800200 */
.L_x_3761:
        /* <DEDUP_REMOVED lines=8> */
[----:B------:R-:W-:Y:S01]  /*69e0*/  LOP3.LUT R220, R5, 0x38, RZ, 0xc0, !PT ;  /* 0x0000003805dc7812 */ /* 0x000fe200078ec0ff */
[----:B------:R-:W-:Y:S01]  /*69f0*/  IMAD.X R9, R229, 0x1, R238, P0 ;  /* 0x00000001e5097824 */ /* 0x000fe200000e06ee */
[----:B------:R-:W-:Y:S01]  /*6a00*/  IADD3 R6, P0, PT, R8, R230, RZ ;  /* 0x000000e608067210 */ /* 0x000fe20007f1e0ff */
[C---:B------:R-:W-:Y:S01]  /*6a10*/  IMAD.SHL.U32 R227, R221.reuse, 0x40, RZ ;  /* 0x00000040dde37824 */ /* 0x040fe200078e00ff */
[----:B------:R-:W-:Y:S01]  /*6a20*/  LOP3.LUT R250, R250, R220, RZ, 0x3c, !PT ;  /* 0x000000dcfafa7212 */ /* 0x000fe200078e3cff */
[C---:B------:R-:W-:Y:S01]  /*6a30*/  IMAD.SHL.U32 R223, R221.reuse, 0x20, RZ ;  /* 0x00000020dddf7824 */ /* 0x040fe200078e00ff */
[----:B------:R-:W-:Y:S01]  /*6a40*/  LOP3.LUT R0, R221, 0x8, RZ, 0xc0, !PT ;  /* 0x00000008dd007812 */ /* 0x000fe200078ec0ff */
[----:B------:R-:W-:Y:S01]  /*6a50*/  IMAD.X R7, R9, 0x1, R231, P0 ;  /* 0x0000000109077824 */ /* 0x000fe200000e06e7 */
[----:B------:R-:W-:Y:S01]  /*6a60*/  LOP3.LUT R250, R250, 0x1e00, R5, 0xf8, !PT ;  /* 0x00001e00fafa7812 */ /* 0x000fe200078ef805 */
[----:B------:R-:W-:Y:S01]  /*6a70*/  IMAD.MOV.U32 R225, RZ, RZ, 0x20 ;  /* 0x00000020ffe17424 */ /* 0x000fe200078e00ff */
[-C--:B------:R-:W-:Y:S01]  /*6a80*/  IADD3 R4, P0, PT, R6, R230.reuse, RZ ;  /* 0x000000e606047210 */ /* 0x080fe20007f1e0ff */
[----:B------:R-:W-:Y:S01]  /*6a90*/  VIADD R244, R244, 0x1 ;  /* 0x00000001f4f47836 */ /* 0x000fe20000000000 */
[----:B------:R-:W-:Y:S01]  /*6aa0*/  SHF.R.U32.HI R224, RZ, 0x1, R221 ;  /* 0x00000001ffe07819 */ /* 0x000fe200000116dd */
[----:B------:R-:W-:Y:S01]  /*6ab0*/  BSSY.RECONVERGENT B1, `(.L_x_3763) ;  /* 0x0000193000017945 */ /* 0x000fe20003800200 */
[----:B------:R-:W-:Y:S01]  /*6ac0*/  LOP3.LUT R0, R0, 0x1c0, R227, 0xf8, !PT ;  /* 0x000001c000007812 */ /* 0x000fe200078ef8e3 */
[--C-:B------:R-:W-:Y:S01]  /*6ad0*/  IMAD.X R5, R7, 0x1, R231.reuse, P0 ;  /* 0x0000000107057824 */ /* 0x100fe200000e06e7 */
[----:B-1----:R-:W-:Y:S01]  /*6ae0*/  ULEA UR6, UR6, UR7, 0x18 ;  /* 0x0000000706067291 */ /* 0x002fe2000f8ec0ff */
[----:B------:R-:W-:Y:S02]  /*6af0*/  IADD3 R10, P0, PT, R4, R230, RZ ;  /* 0x000000e6040a7210 */ /* 0x000fe40007f1e0ff */
[----:B------:R-:W-:Y:S02]  /*6b00*/  LOP3.LUT R226, R224, 0x8, RZ, 0xc0, !PT ;  /* 0x00000008e0e27812 */ /* 0x000fe400078ec0ff */
[----:B------:R-:W-:Y:S01]  /*6b10*/  LOP3.LUT R164, R227, 0x400, RZ, 0xc0, !PT ;  /* 0x00000400e3a47812 */ /* 0x000fe200078ec0ff */
[----:B------:R-:W-:Y:S01]  /*6b20*/  IMAD.U32 R222, RZ, RZ, UR6 ;  /* 0x00000006ffde7e24 */ /* 0x000fe2000f8e00ff */
[----:B------:R-:W-:Y:S01]  /*6b30*/  LOP3.LUT R0, R0, R220, RZ, 0x3c, !PT ;  /* 0x000000dc00007212 */ /* 0x000fe200078e3cff */
[----:B------:R-:W-:Y:S01]  /*6b40*/  IMAD.X R11, R5, 0x1, R231, P0 ;  /* 0x00000001050b7824 */ /* 0x000fe200000e06e7 */
[----:B------:R-:W-:Y:S01]  /*6b50*/  IADD3 R12, P0, PT, R10, R230, RZ ;  /* 0x000000e60a0c7210 */ /* 0x000fe20007f1e0ff */
[----:B------:R-:W-:Y:S01]  /*6b60*/  IMAD R250, R250, 0x2, R222 ;  /* 0x00000002fafa7824 */ /* 0x000fe200078e02de */
[----:B------:R-:W-:Y:S01]  /*6b70*/  LOP3.LUT R223, R223, 0x7c00, RZ, 0xc0, !PT ;  /* 0x00007c00dfdf7812 */ /* 0x000fe200078ec0ff */
[----:B------:R-:W-:Y:S01]  /*6b80*/  IMAD R164, R0, 0x2, R164 ;  /* 0x0000000200a47824 */ /* 0x000fe200078e02a4 */
[----:B------:R-:W-:Y:S01]  /*6b90*/  LOP3.LUT R226, R226, 0x1c0, R227, 0xf8, !PT ;  /* 0x000001c0e2e27812 */ /* 0x000fe200078ef8e3 */
[----:B------:R-:W-:Y:S01]  /*6ba0*/  IMAD.X R13, R11, 0x1, R231, P0 ;  /* 0x000000010b0d7824 */ /* 0x000fe200000e06e7 */
[----:B------:R-:W-:Y:S01]  /*6bb0*/  @!PT LDS RZ, [RZ] ;  /* 0x00000000fffff984 */ /* 0x000fe20000000800 */
[----:B------:R-:W-:Y:S01]  /*6bc0*/  @!PT LDS RZ, [RZ] ;  /* 0x00000000fffff984 */ /* 0x000fe20000000800 */
[----:B------:R-:W-:Y:S01]  /*6bd0*/  @!PT LDS RZ, [RZ] ;  /* 0x00000000fffff984 */ /* 0x000fe20000000800 */
[----:B------:R1:W-:Y:S01]  /*6be0*/  LDGSTS.E.BYPASS.LTC128B.128 [R250+0xa000], desc[UR4][R14.64] ;  /* 0x0a0000000efa7fae */ /* 0x0003e2000b981a04 */
[----:B------:R-:W-:Y:S01]  /*6bf0*/  LOP3.LUT R0, R223, 0x200, R227, 0xf8, !PT ;  /* 0x00000200df007812 */ /* 0x000fe200078ef8e3 */
[----:B------:R-:W-:Y:S01]  /*6c00*/  IMAD.IADD R164, R222, 0x1, R164 ;  /* 0x00000001dea47824 */ /* 0x000fe200078e02a4 */
[----:B------:R-:W-:Y:S02]  /*6c10*/  LOP3.LUT R226, R226, R220, RZ, 0x3c, !PT ;  /* 0x000000dce2e27212 */ /* 0x000fe400078e3cff */
[----:B------:R2:W-:Y:S01]  /*6c20*/  LDGSTS.E.BYPASS.LTC128B.128 [R250+0xa800], desc[UR4][R8.64] ;  /* 0x0a80000008fa7fae */ /* 0x0005e2000b981a04 */
[----:B------:R-:W-:Y:S02]  /*6c30*/  LOP3.LUT P2, RZ, R221, 0x4, RZ, 0xc0, !PT ;  /* 0x00000004ddff7812 */ /* 0x000fe4000784c0ff */
[----:B------:R-:W-:Y:S02]  /*6c40*/  LOP3.LUT R0, R0, R226, RZ, 0xfc, !PT ;  /* 0x000000e200007212 */ /* 0x000fe400078efcff */
[----:B------:R-:W-:Y:S05]  /*6c50*/  LDGSTS.E.BYPASS.LTC128B.128 [R250+0xb000], desc[UR4][R6.64] ;  /* 0x0b00000006fa7fae */ /* 0x000fea000b981a04 */
[----:B------:R3:W-:Y:S01]  /*6c60*/  LDGSTS.E.BYPASS.LTC128B.128 [R250+0xb800], desc[UR4][R4.64] ;  /* 0x0b80000004fa7fae */ /* 0x0007e2000b981a04 */
[----:B------:R-:W-:Y:S04]  /*6c70*/  IMAD R0, R0, 0x2, R222 ;  /* 0x0000000200007824 */ /* 0x000fe800078e02de */
[----:B------:R4:W-:Y:S05]  /*6c80*/  LDGSTS.E.BYPASS.LTC128B.128 [R250+0xc000], desc[UR4][R10.64] ;  /* 0x0c0000000afa7fae */ /* 0x0009ea000b981a04 */
[----:B------:R-:W-:Y:S01]  /*6c90*/  LDGSTS.E.BYPASS.LTC128B.128 [R250+0xc800], desc[UR4][R12.64] ;  /* 0x0c8000000cfa7fae */ /* 0x000fe2000b981a04 */
[-C--:B-1----:R-:W-:Y:S05]  /*6ca0*/  IADD3 R14, P0, PT, R12, R230.reuse, RZ ;  /* 0x000000e60c0e7210 */ /* 0x082fea0007f1e0ff */
[--C-:B------:R-:W-:Y:S01]  /*6cb0*/  IMAD.X R15, R13, 0x1, R231.reuse, P0 ;  /* 0x000000010d0f7824 */ /* 0x100fe200000e06e7 */
[-C--:B--2---:R-:W-:Y:S04]  /*6cc0*/  IADD3 R8, P0, PT, R14, R230.reuse, RZ ;  /* 0x000000e60e087210 */ /* 0x084fe80007f1e0ff */
[----:B------:R-:W-:Y:S01]  /*6cd0*/  LDGSTS.E.BYPASS.LTC128B.128 [R250+0xd000], desc[UR4][R14.64] ;  /* 0x0d0000000efa7fae */ /* 0x000fe2000b981a04 */
[--C-:B------:R-:W-:Y:S01]  /*6ce0*/  IMAD.X R9, R15, 0x1, R231.reuse, P0 ;  /* 0x000000010f097824 */ /* 0x100fe200000e06e7 */
[-C--:B---3--:R-:W-:Y:S04]  /*6cf0*/  IADD3 R4, P0, PT, R8, R230.reuse, RZ ;  /* 0x000000e608047210 */ /* 0x088fe80007f1e0ff */
[----:B------:R-:W-:Y:S01]  /*6d00*/  LDGSTS.E.BYPASS.LTC128B.128 [R250+0xd800], desc[UR4][R8.64] ;  /* 0x0d80000008fa7fae */ /* 0x000fe2000b981a04 */
[--C-:B------:R-:W-:Y:S01]  /*6d10*/  IMAD.X R5, R9, 0x1, R231.reuse, P0 ;  /* 0x0000000109057824 */ /* 0x100fe200000e06e7 */
[-C--:B----4-:R-:W-:Y:S04]  /*6d20*/  IADD3 R10, P0, PT, R4, R230.reuse, RZ ;  /* 0x000000e6040a7210 */ /* 0x090fe80007f1e0ff */
[----:B------:R1:W-:Y:S01]  /*6d30*/  LDGSTS.E.BYPASS.LTC128B.128 [R250+0xe000], desc[UR4][R4.64] ;  /* 0x0e00000004fa7fae */ /* 0x0003e2000b981a04 */
[--C-:B------:R-:W-:Y:S01]  /*6d40*/  IMAD.X R11, R5, 0x1, R231.reuse, P0 ;  /* 0x00000001050b7824 */ /* 0x100fe200000e06e7 */
[-C--:B------:R-:W-:Y:S04]  /*6d50*/  IADD3 R6, P0, PT, R10, R230.reuse, RZ ;  /* 0x000000e60a067210 */ /* 0x080fe80007f1e0ff */
[----:B------:R-:W-:Y:S01]  /*6d60*/  LDGSTS.E.BYPASS.LTC128B.128 [R250+0xe800], desc[UR4][R10.64] ;  /* 0x0e8000000afa7fae */ /* 0x000fe2000b981a04 */
[--C-:B------:R-:W-:Y:S05]  /*6d70*/  IMAD.X R7, R11, 0x1, R231.reuse, P0 ;  /* 0x000000010b077824 */ /* 0x100fea00000e06e7 */
[----:B------:R2:W-:Y:S01]  /*6d80*/  LDGSTS.E.BYPASS.LTC128B.128 [R250+0xf000], desc[UR4][R6.64] ;  /* 0x0f00000006fa7fae */ /* 0x0005e2000b981a04 */
[-C--:B-1----:R-:W-:Y:S05]  /*6d90*/  IADD3 R4, P0, PT, R6, R230.reuse, RZ ;  /* 0x000000e606047210 */ /* 0x082fea0007f1e0ff */
[--C-:B------:R-:W-:Y:S05]  /*6da0*/  IMAD.X R5, R7, 0x1, R231.reuse, P0 ;  /* 0x0000000107057824 */ /* 0x100fea00000e06e7 */
[----:B------:R1:W-:Y:S01]  /*6db0*/  LDGSTS.E.BYPASS.LTC128B.128 [R250+0xf800], desc[UR4][R4.64] ;  /* 0x0f80000004fa7fae */ /* 0x0003e2000b981a04 */
[-C--:B--2---:R-:W-:Y:S05]  /*6dc0*/  IADD3 R6, P0, PT, R4, R230.reuse, RZ ;  /* 0x000000e604067210 */ /* 0x084fea0007f1e0ff */
[--C-:B------:R-:W-:Y:S01]  /*6dd0*/  IMAD.X R7, R5, 0x1, R231.reuse, P0 ;  /* 0x0000000105077824 */ /* 0x100fe200000e06e7 */
[-C--:B------:R-:W-:Y:S04]  /*6de0*/  IADD3 R8, P0, PT, R6, R230.reuse, RZ ;  /* 0x000000e606087210 */ /* 0x080fe80007f1e0ff */
[----:B------:R2:W-:Y:S01]  /*6df0*/  LDGSTS.E.BYPASS.LTC128B.128 [R250+0x10000], desc[UR4][R6.64] ;  /* 0x1000000006fa7fae */ /* 0x0005e2000b981a04 */
[--C-:B------:R-:W-:Y:S05]  /*6e00*/  IMAD.X R9, R7, 0x1, R231.reuse, P0 ;  /* 0x0000000107097824 */ /* 0x100fea00000e06e7 */
[----:B------:R3:W-:Y:S01]  /*6e10*/  LDGSTS.E.BYPASS.LTC128B.128 [R250+0x10800], desc[UR4][R8.64] ;  /* 0x1080000008fa7fae */ /* 0x0007e2000b981a04 */
[-C--:B-1----:R-:W-:Y:S05]  /*6e20*/  IADD3 R4, P0, PT, R8, R230.reuse, RZ ;  /* 0x000000e608047210 */ /* 0x082fea0007f1e0ff */
[--C-:B------:R-:W-:Y:S05]  /*6e30*/  IMAD.X R5, R9, 0x1, R231.reuse, P0 ;  /* 0x0000000109057824 */ /* 0x100fea00000e06e7 */
[----:B------:R-:W-:Y:S01]  /*6e40*/  LDGSTS.E.BYPASS.LTC128B.128 [R250+0x11000], desc[UR4][R4.64] ;  /* 0x1100000004fa7fae */ /* 0x000fe2000b981a04 */
[----:B--2---:R-:W-:Y:S05]  /*6e50*/  IADD3 R6, P0, PT, R4, R230, RZ ;  /* 0x000000e604067210 */ /* 0x004fea0007f1e0ff */
[----:B------:R-:W-:Y:S01]  /*6e60*/  IMAD.X R7, R5, 0x1, R231, P0 ;  /* 0x0000000105077824 */ /* 0x000fe200000e06e7 */
[----:B------:R-:W-:Y:S04]  /*6e70*/  LOP3.LUT P0, RZ, R221, 0x2, RZ, 0xc0, !PT ;  /* 0x00000002ddff7812 */ /* 0x000fe8000780c0ff */
[----:B------:R1:W-:Y:S01]  /*6e80*/  LDGSTS.E.BYPASS.LTC128B.128 [R250+0x11800], desc[UR4][R6.64] ;  /* 0x1180000006fa7fae */ /* 0x0003e2000b981a04 */
[----:B------:R-:W-:Y:S02]  /*6e90*/  SEL R225, R225, 0xffffffe0, !P0 ;  /* 0xffffffe0e1e17807 */ /* 0x000fe40004000000 */
[----:B------:R-:W-:Y:S02]  /*6ea0*/  ISETP.NE.AND P0, PT, R244, RZ, PT ;  /* 0x000000fff400720c */ /* 0x000fe40003f05270 */
[----:B------:R-:W-:Y:S01]  /*6eb0*/  LDSM.16.M88.4 R128, [R0] ;  /* 0x000000000080783b */ /* 0x000fe20000000200 */
[C---:B------:R-:W-:Y:S02]  /*6ec0*/  IMAD.IADD R172, R225.reuse, 0x1, R0 ;  /* 0x00000001e1ac7824 */ /* 0x040fe400078e0200 */
[C---:B------:R-:W-:Y:S02]  /*6ed0*/  IMAD.IADD R165, R225.reuse, 0x1, R164 ;  /* 0x00000001e1a57824 */ /* 0x040fe400078e02a4 */
[----:B---3--:R-:W1:Y:S05]  /*6ee0*/  LDSM.16.M88.4 R8, [R164+0x2000] ;  /* 0x00200000a408783b */ /* 0x008e6a0000000200 */
[----:B------:R-:W2:Y:S05]  /*6ef0*/  LDSM.16.M88.4 R16, [R164+0x2800] ;  /* 0x00280000a410783b */ /* 0x000eaa0000000200 */
[----:B------:R-:W3:Y:S05]  /*6f00*/  LDSM.16.M88.4 R24, [R164+0x3000] ;  /* 0x00300000a418783b */ /* 0x000eea0000000200 */
[----:B------:R-:W0:Y:S05]  /*6f10*/  LDGDEPBAR ;  /* 0x00000000000079af */ /* 0x000e2a0000000000 */
[----:B------:R-:W4:Y:S05]  /*6f20*/  LDSM.16.M88.4 R32, [R164+0x3800] ;  /* 0x00380000a420783b */ /* 0x000f2a0000000200 */
        /* <DEDUP_REMOVED lines=19> */
[C---:B----4-:R-:W-:Y:S03]  /*7060*/  HMMA.16816.F32 R28, R128.reuse, R32, RZ ;  /* 0x00000020801c723c */ /* 0x050fe600000018ff */
[----:B------:R-:W4:Y:S05]  /*7070*/  LDSM.16.M88.4 R176, [R165+0x2000] ;  /* 0x00200000a5b0783b */ /* 0x000f2a0000000200 */
[C---:B------:R-:W-:Y:S01]  /*7080*/  HMMA.16816.F32 R32, R128.reuse, R34, RZ ;  /* 0x000000228020723c */ /* 0x040fe200000018ff */
[----:B------:R-:W4:Y:S05]  /*7090*/  LDSM.16.M88.4 R180, [R165+0x2800] ;  /* 0x00280000a5b4783b */ /* 0x000f2a0000000200 */
[----:B------:R-:W4:Y:S02]  /*70a0*/  LDSM.16.M88.4 R184, [R165+0x3000] ;  /* 0x00300000a5b8783b */ /* 0x000f240000000200 */
[C---:B-----5:R-:W-:Y:S03]  /*70b0*/  HMMA.16816.F32 R36, R128.reuse, R40, RZ ;  /* 0x000000288024723c */ /* 0x060fe600000018ff */
[----:B------:R-:W5:Y:S05]  /*70c0*/  LDSM.16.M88.4 R188, [R165+0x3800] ;  /* 0x00380000a5bc783b */ /* 0x000f6a0000000200 */
        /* <DEDUP_REMOVED lines=47> */
[C---:B------:R-:W-:Y:S08]  /*73c0*/  HMMA.16816.F32 R56, R172.reuse, R202, R56 ;  /* 0x000000caac38723c */ /* 0x040ff00000001838 */
[C---:B------:R-:W-:Y:S08]  /*73d0*/  HMMA.16816.F32 R60, R172.reuse, R204, R60 ;  /* 0x000000ccac3c723c */ /* 0x040ff0000000183c */
[C---:B------:R-:W-:Y:S08]  /*73e0*/  HMMA.16816.F32 R64, R172.reuse, R206, R64 ;  /* 0x000000ceac40723c */ /* 0x040ff00000001840 */
[C---:B-1----:R-:W-:Y:S01]  /*73f0*/  HMMA.16816.F32 R68, R172.reuse, R168, R68 ;  /* 0x000000a8ac44723c */ /* 0x042fe20000001844 */
[----:B------:R-:W-:Y:S05]  /*7400*/  IMAD.MOV.U32 R168, RZ, RZ, 0x40 ;  /* 0x00000040ffa87424 */ /* 0x000fea00078e00ff */
[----:B------:R-:W-:Y:S02]  /*7410*/  SEL R200, R168, 0xffffffc0, !P2 ;  /* 0xffffffc0a8c87807 */ /* 0x000fe40005000000 */
[C---:B------:R-:W-:Y:S01]  /*7420*/  HMMA.16816.F32 R72, R172.reuse, R170, R72 ;  /* 0x000000aaac48723c */ /* 0x040fe20000001848 */
[----:B------:R-:W1:Y:S02]  /*7430*/  LDSM.16.M88.4 R168, [R165+0x9800] ;  /* 0x00980000a5a8783b */ /* 0x000e640000000200 */
[C---:B------:R-:W-:Y:S02]  /*7440*/  IMAD.IADD R0, R200.reuse, 0x1, R0 ;  /* 0x00000001c8007824 */ /* 0x040fe400078e0200 */
[----:B------:R-:W-:Y:S03]  /*7450*/  IMAD.IADD R164, R200, 0x1, R164 ;  /* 0x00000001c8a47824 */ /* 0x000fe600078e02a4 */
[C---:B--2---:R-:W-:Y:S01]  /*7460*/  HMMA.16816.F32 R76, R172.reuse, R176, R76 ;  /* 0x000000b0ac4c723c */ /* 0x044fe2000000184c */
[----:B------:R-:W-:Y:S05]  /*7470*/  LDSM.16.M88.4 R200, [R0] ;  /* 0x0000000000c8783b */ /* 0x000fea0000000200 */
[----:B------:R-:W2:Y:S02]  /*7480*/  LDSM.16.M88.4 R204, [R164+0x2000] ;  /* 0x00200000a4cc783b */ /* 0x000ea40000000200 */
[C---:B------:R-:W-:Y:S03]  /*7490*/  HMMA.16816.F32 R80, R172.reuse, R178, R80 ;  /* 0x000000b2ac50723c */ /* 0x040fe60000001850 */
[----:B------:R-:W2:Y:S05]  /*74a0*/  LDSM.16.M88.4 R176, [R164+0x2800] ;  /* 0x00280000a4b0783b */ /* 0x000eaa0000000200 */
[C---:B---3--:R-:W-:Y:S08]  /*74b0*/  HMMA.16816.F32 R84, R172.reuse, R180, R84 ;  /* 0x000000b4ac54723c */ /* 0x048ff00000001854 */
[C---:B------:R-:W-:Y:S01]  /*74c0*/  HMMA.16816.F32 R88, R172.reuse, R182, R88 ;  /* 0x000000b6ac58723c */ /* 0x040fe20000001858 */
[----:B------:R-:W3:Y:S07]  /*74d0*/  LDSM.16.M88.4 R180, [R164+0x3000] ;  /* 0x00300000a4b4783b */ /* 0x000eee0000000200 */
[C---:B----4-:R-:W-:Y:S08]  /*74e0*/  HMMA.16816.F32 R92, R172.reuse, R184, R92 ;  /* 0x000000b8ac5c723c */ /* 0x050ff0000000185c */
[C---:B------:R-:W-:Y:S01]  /*74f0*/  HMMA.16816.F32 R96, R172.reuse, R186, R96 ;  /* 0x000000baac60723c */ /* 0x040fe20000001860 */
[----:B------:R-:W4:Y:S07]  /*7500*/  LDSM.16.M88.4 R184, [R164+0x3800] ;  /* 0x00380000a4b8783b */ /* 0x000f2e0000000200 */
[C---:B-----5:R-:W-:Y:S08]  /*7510*/  HMMA.16816.F32 R100, R172.reuse, R188, R100 ;  /* 0x000000bcac64723c */ /* 0x060ff00000001864 */
        /* <DEDUP_REMOVED lines=54> */
[----:B------:R-:W4:Y:S02]  /*7880*/  LDSM.16.M88.4 R172, [R164+0x4000] ;  /* 0x00400000a4ac783b */ /* 0x000f240000000200 */
        /* <DEDUP_REMOVED lines=22> */
[----:B------:R-:W4:Y:S01]  /*79f0*/  LDSM.16.M88.4 R168, [R164+0x7800] ;  /* 0x00780000a4a8783b */ /* 0x000f220000000200 */
[----:B------:R-:W-:Y:S04]  /*7a00*/  DEPBAR.LE SB0, 0x0 ;  /* 0x000080000000791a */ /* 0x000fe80000000000 */
[----:B------:R-:W-:Y:S02]  /*7a10*/  BAR.SYNC.DEFER_BLOCKING 0x0 ;  /* 0x0000000000007b1d */ /* 0x000fe40000010000 */
[C---:B------:R-:W-:Y:S08]  /*7a20*/  HMMA.16816.F32 R36, R184.reuse, R172, R36 ;  /* 0x000000acb824723c */ /* 0x040ff00000001824 */
[C---:B------:R-:W-:Y:S08]  /*7a30*/  HMMA.16816.F32 R40, R184.reuse, R174, R40 ;  /* 0x000000aeb828723c */ /* 0x040ff00000001828 */
[C---:B--2---:R-:W-:Y:S08]  /*7a40*/  HMMA.16816.F32 R44, R184.reuse, R176, R44 ;  /* 0x000000b0b82c723c */ /* 0x044ff0000000182c */
[C---:B------:R-:W-:Y:S08]  /*7a50*/  HMMA.16816.F32 R48, R184.reuse, R178, R48 ;  /* 0x000000b2b830723c */ /* 0x040ff00000001830 */
[C---:B-----5:R-:W-:Y:S08]  /*7a60*/  HMMA.16816.F32 R52, R184.reuse, R180, R52 ;  /* 0x000000b4b834723c */ /* 0x060ff00000001834 */
[C---:B------:R-:W-:Y:S08]  /*7a70*/  HMMA.16816.F32 R56, R184.reuse, R182, R56 ;  /* 0x000000b6b838723c */ /* 0x040ff00000001838 */
[C---:B-1----:R-:W-:Y:S08]  /*7a80*/  HMMA.16816.F32 R60, R184.reuse, R188, R60 ;  /* 0x000000bcb83c723c */ /* 0x042ff0000000183c */
        /* <DEDUP_REMOVED lines=19> */
[----:B------:R-:W2:Y:S01]  /*7bc0*/  LDL.64 R172, [R1] ;  /* 0x0000000001ac7983 */ /* 0x000ea20000100a00 */
[----:B------:R-:W-:Y:S01]  /*7bd0*/  BSSY.RECONVERGENT B0, `(.L_x_3765) ;  /* 0x000004c000007945 */ /* 0x000fe20003800200 */
        /* <DEDUP_REMOVED lines=75> */
.L_x_3766:
[----:B------:R-:W-:Y:S05]  /*8090*/  BSYNC.RECONVERGENT B0 ;  /* 0x0000000000007941 */ /* 0x000fea0003800200 */
.L_x_3765:
        /* <DEDUP_REMOVED lines=10> */
[----:B------:R2:W-:Y:S01]  /*8140*/  LDGSTS.E.BYPASS.LTC128B.128 [R250+0x2800], desc[UR4][R164.64] ;  /* 0x02800000a4fa7fae */ /* 0x0005e2000b981a04 */
[-C--:B------:R-:W-:Y:S03]  /*8150*/  IADD3 R178, P0, PT, R180, R232.reuse, RZ ;  /* 0x000000e8b4b27210 */ /* 0x080fe60007f1e0ff */
[----:B------:R-:W-:Y:S02]  /*8160*/  LDGSTS.E.BYPASS.LTC128B.128 [R250+0x3000], desc[UR4][R180.64] ;  /* 0x03000000b4fa7fae */ /* 0x000fe4000b981a04 */
[--C-:B------:R-:W-:Y:S01]  /*8170*/  IMAD.X R179, R181, 0x1, R233.reuse, P0 ;  /* 0x00000001b5b37824 */ /* 0x100fe200000e06e9 */
[-C--:B------:R-:W-:Y:S04]  /*8180*/  IADD3 R176, P0, PT, R178, R232.reuse, RZ ;  /* 0x000000e8b2b07210 */ /* 0x080fe80007f1e0ff */
[----:B------:R3:W-:Y:S01]  /*8190*/  LDGSTS.E.BYPASS.LTC128B.128 [R250+0x3800], desc[UR4][R178.64] ;  /* 0x03800000b2fa7fae */ /* 0x0007e2000b981a04 */
[--C-:B------:R-:W-:Y:S01]  /*81a0*/  IMAD.X R177, R179, 0x1, R233.reuse, P0 ;  /* 0x00000001b3b17824 */ /* 0x100fe200000e06e9 */
[-C--:B------:R-:W-:Y:S04]  /*81b0*/  IADD3 R174, P0, PT, R176, R232.reuse, RZ ;  /* 0x000000e8b0ae7210 */ /* 0x080fe80007f1e0ff */
[----:B------:R4:W-:Y:S01]  /*81c0*/  LDGSTS.E.BYPASS.LTC128B.128 [R250+0x4000], desc[UR4][R176.64] ;  /* 0x04000000b0fa7fae */ /* 0x0009e2000b981a04 */
[--C-:B------:R-:W-:Y:S01]  /*81d0*/  IMAD.X R175, R177, 0x1, R233.reuse, P0 ;  /* 0x00000001b1af7824 */ /* 0x100fe200000e06e9 */
[-C--:B------:R-:W-:Y:S04]  /*81e0*/  IADD3 R172, P0, PT, R174, R232.reuse, RZ ;  /* 0x000000e8aeac7210 */ /* 0x080fe80007f1e0ff */
[----:B------:R-:W-:Y:S01]  /*81f0*/  LDGSTS.E.BYPASS.LTC128B.128 [R250+0x4800], desc[UR4][R174.64] ;  /* 0x04800000aefa7fae */ /* 0x000fe2000b981a04 */
[--C-:B------:R-:W-:Y:S01]  /*8200*/  IMAD.X R173, R175, 0x1, R233.reuse, P0 ;  /* 0x00000001afad7824 */ /* 0x100fe200000e06e9 */
[-C--:B------:R-:W-:Y:S04]  /*8210*/  IADD3 R170, P0, PT, R172, R232.reuse, RZ ;  /* 0x000000e8acaa7210 */ /* 0x080fe80007f1e0ff */
[----:B------:R5:W-:Y:S01]  /*8220*/  LDGSTS.E.BYPASS.LTC128B.128 [R250+0x5000], desc[UR4][R172.64] ;  /* 0x05000000acfa7fae */ /* 0x000be2000b981a04 */
[--C-:B------:R-:W-:Y:S01]  /*8230*/  IMAD.X R171, R173, 0x1, R233.reuse, P0 ;  /* 0x00000001adab7824 */ /* 0x100fe200000e06e9 */
[-C--:B-1----:R-:W-:Y:S04]  /*8240*/  IADD3 R168, P0, PT, R170, R232.reuse, RZ ;  /* 0x000000e8aaa87210 */ /* 0x082fe80007f1e0ff */
[----:B------:R1:W-:Y:S01]  /*8250*/  LDGSTS.E.BYPASS.LTC128B.128 [R250+0x5800], desc[UR4][R170.64] ;  /* 0x05800000aafa7fae */ /* 0x0003e2000b981a04 */
[--C-:B------:R-:W-:Y:S01]  /*8260*/  IMAD.X R169, R171, 0x1, R233.reuse, P0 ;  /* 0x00000001aba97824 */ /* 0x100fe200000e06e9 */
[-C--:B--2---:R-:W-:Y:S04]  /*8270*/  IADD3 R164, P0, PT, R168, R232.reuse, RZ ;  /* 0x000000e8a8a47210 */ /* 0x084fe80007f1e0ff */
[----:B------:R-:W-:Y:S01]  /*8280*/  LDGSTS.E.BYPASS.LTC128B.128 [R250+0x6000], desc[UR4][R168.64] ;  /* 0x06000000a8fa7fae */ /* 0x000fe2000b981a04 */
[--C-:B------:R-:W-:Y:S01]  /*8290*/  IMAD.X R165, R169, 0x1, R233.reuse, P0 ;  /* 0x00000001a9a57824 */ /* 0x100fe200000e06e9 */
[-C--:B---3--:R-:W-:Y:S04]  /*82a0*/  IADD3 R178, P0, PT, R164, R232.reuse, RZ ;  /* 0x000000e8a4b27210 */ /* 0x088fe80007f1e0ff */
[----:B------:R2:W-:Y:S01]  /*82b0*/  LDGSTS.E.BYPASS.LTC128B.128 [R250+0x6800], desc[UR4][R164.64] ;  /* 0x06800000a4fa7fae */ /* 0x0005e2000b981a04 */
[--C-:B------:R-:W-:Y:S01]  /*82c0*/  IMAD.X R179, R165, 0x1, R233.reuse, P0 ;  /* 0x00000001a5b37824 */ /* 0x100fe200000e06e9 */
[-C--:B----4-:R-:W-:Y:S04]  /*82d0*/  IADD3 R176, P0, PT, R178, R232.reuse, RZ ;  /* 0x000000e8b2b07210 */ /* 0x090fe80007f1e0ff */
[----:B------:R3:W-:Y:S01]  /*82e0*/  LDGSTS.E.BYPASS.LTC128B.128 [R250+0x7000], desc[UR4][R178.64] ;  /* 0x07000000b2fa7fae */ /* 0x0007e2000b981a04 */
[--C-:B------:R-:W-:Y:S01]  /*82f0*/  IMAD.X R177, R179, 0x1, R233.reuse, P0 ;  /* 0x00000001b3b17824 */ /* 0x100fe200000e06e9 */
[-C--:B-----5:R-:W-:Y:S04]  /*8300*/  IADD3 R172, P0, PT, R176, R232.reuse, RZ ;  /* 0x000000e8b0ac7210 */ /* 0x0a0fe80007f1e0ff */
[----:B------:R3:W-:Y:S01]  /*8310*/  LDGSTS.E.BYPASS.LTC128B.128 [R250+0x7800], desc[UR4][R176.64] ;  /* 0x07800000b0fa7fae */ /* 0x0007e2000b981a04 */
[--C-:B------:R-:W-:Y:S01]  /*8320*/  IMAD.X R173, R177, 0x1, R233.reuse, P0 ;  /* 0x00000001b1ad7824 */ /* 0x100fe200000e06e9 */
[-C--:B-1----:R-:W-:Y:S04]  /*8330*/  IADD3 R170, P0, PT, R172, R232.reuse, RZ ;  /* 0x000000e8acaa7210 */ /* 0x082fe80007f1e0ff */
[----:B------:R3:W-:Y:S01]  /*8340*/  LDGSTS.E.BYPASS.LTC128B.128 [R250+0x8000], desc[UR4][R172.64] ;  /* 0x08000000acfa7fae */ /* 0x0007e2000b981a04 */
[--C-:B------:R-:W-:Y:S05]  /*8350*/  IMAD.X R171, R173, 0x1, R233.reuse, P0 ;  /* 0x00000001adab7824 */ /* 0x100fea00000e06e9 */
[----:B------:R3:W-:Y:S01]  /*8360*/  LDGSTS.E.BYPASS.LTC128B.128 [R250+0x8800], desc[UR4][R170.64] ;  /* 0x08800000aafa7fae */ /* 0x0007e2000b981a04 */
[-C--:B--2---:R-:W-:Y:S05]  /*8370*/  IADD3 R164, P0, PT, R170, R232.reuse, RZ ;  /* 0x000000e8aaa47210 */ /* 0x084fea0007f1e0ff */
[--C-:B------:R-:W-:Y:S01]  /*8380*/  IMAD.X R165, R171, 0x1, R233.reuse, P0 ;  /* 0x00000001aba57824 */ /* 0x100fe200000e06e9 */
[----:B------:R-:W-:Y:S04]  /*8390*/  IADD3 R168, P0, PT, R164, R232, RZ ;  /* 0x000000e8a4a87210 */ /* 0x000fe80007f1e0ff */
[----:B------:R3:W-:Y:S01]  /*83a0*/  LDGSTS.E.BYPASS.LTC128B.128 [R250+0x9000], desc[UR4][R164.64] ;  /* 0x09000000a4fa7fae */ /* 0x0007e2000b981a04 */
[----:B------:R-:W-:Y:S05]  /*83b0*/  IMAD.X R169, R165, 0x1, R233, P0 ;  /* 0x00000001a5a97824 */ /* 0x000fea00000e06e9 */
[----:B------:R3:W-:Y:S04]  /*83c0*/  LDGSTS.E.BYPASS.LTC128B.128 [R250+0x9800], desc[UR4][R168.64] ;  /* 0x09800000a8fa7fae */ /* 0x0007e8000b981a04 */
[----:B------:R-:W0:Y:S02]  /*83d0*/  LDGDEPBAR ;  /* 0x00000000000079af */ /* 0x000e240000000000 */
.L_x_3764:
[----:B------:R-:W-:Y:S05]  /*83e0*/  BSYNC.RECONVERGENT B1 ;  /* 0x0000000000017941 */ /* 0x000fea0003800200 */
.L_x_3763:
[----:B---3--:R-:W2:Y:S01]  /*83f0*/  LD.E R165, desc[UR4][R2.64+0xdc] ;  /* 0x0000dc0402a57980 */ /* 0x008ea2000c101900 */
        /* <DEDUP_REMOVED lines=64> */
[----:B------:R-:W-:Y:S01]  /*8800*/  LOP3.LUT R178, R226, 0x200, R227, 0xf8, !PT ;  /* 0x00000200e2b27812 */ /* 0x000fe200078ef8e3 */
[----:B------:R-:W1:Y:S01]  /*8810*/  SHFL.BFLY PT, R164, R0, 0x2, 0x1f ;  /* 0x0c401f0000a47f89 */ /* 0x000e6200000e0000 */
[----:B------:R-:W-:Y:S02]  /*8820*/  IADD3 R246, PT, PT, R246, -0x1, RZ ;  /* 0xfffffffff6f67810 */ /* 0x000fe40007ffe0ff */
[----:B------:R-:W-:Y:S05]  /*8830*/  LEA R178, R178, R222, 0x1 ;  /* 0x000000deb2b27211 */ /* 0x000fea00078e08ff */
[----:B------:R-:W3:Y:S01]  /*8840*/  SHFL.BFLY PT, R169, R168, 0x2, 0x1f ;  /* 0x0c401f00a8a97f89 */ /* 0x000ee200000e0000 */
[----:B------:R-:W-:Y:S02]  /*8850*/  IADD3 R245, PT, PT, R245, -0x100, RZ ;  /* 0xffffff00f5f57810 */ /* 0x000fe40007ffe0ff */
[----:B------:R-:W-:Y:S02]  /*8860*/  IADD3 R177, PT, PT, R225, R178, RZ ;  /* 0x000000b2e1b17210 */ /* 0x000fe40007ffe0ff */
[----:B------:R-:W-:Y:S03]  /*8870*/  IADD3 R176, PT, PT, R178, 0xa040, RZ ;  /* 0x0000a040b2b07810 */ /* 0x000fe60007ffe0ff */
[----:B------:R-:W-:Y:S01]  /*8880*/  LDSM.16.MT88.4 R172, [R177+0xa000] ;  /* 0x00a00000b1ac783b */ /* 0x000fe20000004200 */
[----:B-1----:R-:W-:Y:S02]  /*8890*/  FMNMX.FTZ R164, R0, R164, !PT ;  /* 0x000000a400a47209 */ /* 0x002fe40007810000 */
[----:B---3--:R-:W-:Y:S05]  /*88a0*/  FMNMX.FTZ R169, R168, R169, !PT ;  /* 0x000000a9a8a97209 */ /* 0x008fea0007810000 */
[----:B------:R-:W1:Y:S08]  /*88b0*/  SHFL.BFLY PT, R0, R164, 0x1, 0x1f ;  /* 0x0c201f00a4007f89 */ /* 0x000e7000000e0000 */
[----:B------:R-:W3:Y:S01]  /*88c0*/  SHFL.BFLY PT, R168, R169, 0x1, 0x1f ;  /* 0x0c201f00a9a87f89 */ /* 0x000ee200000e0000 */
[----:B-1----:R-:W-:Y:S02]  /*88d0*/  FMNMX.FTZ R0, R164, R0, !PT ;  /* 0x00000000a4007209 */ /* 0x002fe40007810000 */
[----:B---3--:R-:W-:Y:S03]  /*88e0*/  FMNMX.FTZ R164, R169, R168, !PT ;  /* 0x000000a8a9a47209 */ /* 0x008fe60007810000 */
[----:B------:R-:W-:Y:S02]  /*88f0*/  FADD.FTZ R167, -R0, R167 ;  /* 0x000000a700a77221 */ /* 0x000fe40000010100 */
[----:B------:R-:W1:Y:S01]  /*8900*/  LDSM.16.MT88.4 R168, [R178+0xa000] ;  /* 0x00a00000b2a8783b */ /* 0x000e620000004200 */
[C---:B------:R-:W-:Y:S01]  /*8910*/  FSETP.NEU.FTZ.AND P0, PT, R164.reuse, -INF , PT ;  /* 0xff800000a400780b */ /* 0x040fe20003f1d000 */
[----:B------:R-:W-:Y:S01]  /*8920*/  FADD.FTZ R166, -R164, R166 ;  /* 0x000000a6a4a67221 */ /* 0x000fe20000010100 */
[C---:B--2---:R-:W-:Y:S01]  /*8930*/  FMUL.FTZ R182, R165.reuse, R164 ;  /* 0x000000a4a5b67220 */ /* 0x044fe20000410000 */
[C---:B------:R-:W-:Y:S01]  /*8940*/  FMUL.FTZ R180, R165.reuse, R0 ;  /* 0x00000000a5b47220 */ /* 0x040fe20000410000 */
[C---:B------:R-:W-:Y:S01]  /*8950*/  FMUL.FTZ R167, R165.reuse, R167 ;  /* 0x000000a7a5a77220 */ /* 0x040fe20000410000 */
[----:B------:R-:W-:Y:S02]  /*8960*/  FMUL.FTZ R166, R165, R166 ;  /* 0x000000a6a5a67220 */ /* 0x000fe40000410000 */
[----:B------:R-:W-:Y:S02]  /*8970*/  FSEL R182, R182, RZ, P0 ;  /* 0x000000ffb6b67208 */ /* 0x000fe40000000000 */
[----:B------:R-:W-:Y:S01]  /*8980*/  FSETP.NEU.FTZ.AND P0, PT, R0, -INF , PT ;  /* 0xff8000000000780b */ /* 0x000fe20003f1d000 */
[----:B------:R-:W2:Y:S02]  /*8990*/  MUFU.EX2 R167, R167 ;  /* 0x000000a700a77308 */ /* 0x000ea40000000800 */
[-CC-:B------:R-:W-:Y:S01]  /*89a0*/  FFMA.FTZ R181, R9, R165.reuse, -R182.reuse ;  /* 0x000000a509b57223 */ /* 0x180fe200000108b6 */
[----:B------:R-:W-:Y:S01]  /*89b0*/  FSEL R180, R180, RZ, P0 ;  /* 0x000000ffb4b47208 */ /* 0x000fe20000000000 */
[-CC-:B------:R-:W-:Y:S01]  /*89c0*/  FFMA.FTZ R186, R4, R165.reuse, -R182.reuse ;  /* 0x000000a504ba7223 */ /* 0x180fe200000108b6 */
[-CC-:B------:R-:W-:Y:S01]  /*89d0*/  FFMA.FTZ R179, R5, R165.reuse, -R182.reuse ;  /* 0x000000a505b37223 */ /* 0x180fe200000108b6 */
[-CC-:B------:R-:W-:Y:S01]  /*89e0*/  FFMA.FTZ R183, R8, R165.reuse, -R182.reuse ;  /* 0x000000a508b77223 */ /* 0x180fe200000108b6 */
[-C--:B------:R-:W-:Y:S03]  /*89f0*/  FFMA.FTZ R198, R24, R165.reuse, -R182 ;  /* 0x000000a518c67223 */ /* 0x080fe600000108b6 */
[----:B------:R-:W3:Y:S01]  /*8a00*/  MUFU.EX2 R166, R166 ;  /* 0x000000a600a67308 */ /* 0x000ee20000000800 */
[-CC-:B------:R-:W-:Y:S01]  /*8a10*/  FFMA.FTZ R184, R10, R165.reuse, -R180.reuse ;  /* 0x000000a50ab87223 */ /* 0x180fe200000108b4 */
[-CC-:B------:R-:W-:Y:S01]  /*8a20*/  FFMA.FTZ R185, R11, R165.reuse, -R180.reuse ;  /* 0x000000a50bb97223 */ /* 0x180fe200000108b4 */
[-CC-:B------:R-:W-:Y:S01]  /*8a30*/  FFMA.FTZ R191, R6, R165.reuse, -R180.reuse ;  /* 0x000000a506bf7223 */ /* 0x180fe200000108b4 */
[-CC-:B------:R-:W-:Y:S01]  /*8a40*/  FFMA.FTZ R187, R7, R165.reuse, -R180.reuse ;  /* 0x000000a507bb7223 */ /* 0x180fe200000108b4 */
[-C--:B------:R-:W-:Y:S01]  /*8a50*/  FFMA.FTZ R26, R26, R165.reuse, -R180 ;  /* 0x000000a51a1a7223 */ /* 0x080fe200000108b4 */
[----:B------:R-:W-:Y:S01]  /*8a60*/  FFMA.FTZ R199, R25, R165, -R182 ;  /* 0x000000a519c77223 */ /* 0x000fe200000108b6 */
[----:B------:R-:W-:Y:S03]  /*8a70*/  IADD3 R8, PT, PT, R178, 0xa000, RZ ;  /* 0x0000a000b2087810 */ /* 0x000fe60007ffe0ff */
[----:B------:R-:W-:Y:S01]  /*8a80*/  MUFU.EX2 R186, R186 ;  /* 0x000000ba00ba7308 */ /* 0x000fe20000000800 */
[C---:B--2---:R-:W-:Y:S01]  /*8a90*/  FMUL.FTZ R6, R167.reuse, R162 ;  /* 0x000000a2a7067220 */ /* 0x044fe20000410000 */
[C---:B------:R-:W-:Y:S01]  /*8aa0*/  FMUL.FTZ R7, R167.reuse, R163 ;  /* 0x000000a3a7077220 */ /* 0x040fe20000410000 */
[----:B------:R-:W-:Y:S01]  /*8ab0*/  @P2 IADD3 R176, PT, PT, R8, -0x40, RZ ;  /* 0xffffffc008b02810 */ /* 0x000fe20007ffe0ff */
[C---:B------:R-:W-:Y:S01]  /*8ac0*/  FMUL.FTZ R10, R167.reuse, R158 ;  /* 0x0000009ea70a7220 */ /* 0x040fe20000410000 */
[C---:B------:R-:W-:Y:S01]  /*8ad0*/  FMUL.FTZ R11, R167.reuse, R159 ;  /* 0x0000009fa70b7220 */ /* 0x040fe20000410000 */
[C---:B------:R-:W-:Y:S01]  /*8ae0*/  FMUL.FTZ R134, R167.reuse, R134 ;  /* 0x00000086a7867220 */ /* 0x040fe20000410000 */
[C---:B------:R-:W-:Y:S03]  /*8af0*/  FMUL.FTZ R135, R167.reuse, R135 ;  /* 0x00000087a7877220 */ /* 0x040fe60000410000 */
[----:B------:R-:W2:Y:S01]  /*8b00*/  MUFU.EX2 R179, R179 ;  /* 0x000000b300b37308 */ /* 0x000ea20000000800 */
[C---:B---3--:R-:W-:Y:S01]  /*8b10*/  FMUL.FTZ R4, R166.reuse, R160 ;  /* 0x000000a0a6047220 */ /* 0x048fe20000410000 */
[C---:B------:R-:W-:Y:S01]  /*8b20*/  FMUL.FTZ R5, R166.reuse, R161 ;  /* 0x000000a1a6057220 */ /* 0x040fe20000410000 */
[C---:B------:R-:W-:Y:S01]  /*8b30*/  FMUL.FTZ R8, R166.reuse, R156 ;  /* 0x0000009ca6087220 */ /* 0x040fe20000410000 */
[C---:B------:R-:W-:Y:S01]  /*8b40*/  FMUL.FTZ R9, R166.reuse, R157 ;  /* 0x0000009da6097220 */ /* 0x040fe20000410000 */
[C---:B------:R-:W-:Y:S01]  /*8b50*/  FMUL.FTZ R132, R166.reuse, R132 ;  /* 0x00000084a6847220 */ /* 0x040fe20000410000 */
[C---:B------:R-:W-:Y:S01]  /*8b60*/  FMUL.FTZ R133, R166.reuse, R133 ;  /* 0x00000085a6857220 */ /* 0x040fe20000410000 */
[----:B------:R-:W3:Y:S03]  /*8b70*/  LDSM.16.MT88.4 R156, [R176] ;  /* 0x00000000b09c783b */ /* 0x000ee60000004200 */
[----:B------:R-:W-:Y:S01]  /*8b80*/  MUFU.EX2 R191, R191 ;  /* 0x000000bf00bf7308 */ /* 0x000fe20000000800 */
[C---:B------:R-:W-:Y:S01]  /*8b90*/  FMUL.FTZ R138, R167.reuse, R138 ;  /* 0x0000008aa78a7220 */ /* 0x040fe20000410000 */
[----:B------:R-:W-:Y:S01]  /*8ba0*/  FMUL.FTZ R139, R167, R139 ;  /* 0x0000008ba78b7220 */ /* 0x000fe20000410000 */
[C---:B------:R-:W-:Y:S01]  /*8bb0*/  FMUL.FTZ R136, R166.reuse, R136 ;  /* 0x00000088a6887220 */ /* 0x040fe20000410000 */
[----:B------:R-:W-:Y:S01]  /*8bc0*/  FMUL.FTZ R137, R166, R137 ;  /* 0x00000089a6897220 */ /* 0x000fe20000410000 */
[-C--:B------:R-:W-:Y:S01]  /*8bd0*/  FFMA.FTZ R14, R14, R165.reuse, -R180 ;  /* 0x000000a50e0e7223 */ /* 0x080fe200000108b4 */
[--C-:B------:R-:W-:Y:S01]  /*8be0*/  FFMA.FTZ R188, R12, R165, -R182.reuse ;  /* 0x000000a50cbc7223 */ /* 0x100fe200000108b6 */
[C---:B------:R-:W-:Y:S03]  /*8bf0*/  FMUL.FTZ R12, R166.reuse, R152 ;  /* 0x00000098a60c7220 */ /* 0x040fe60000410000 */
[----:B------:R-:W4:Y:S01]  /*8c00*/  MUFU.EX2 R187, R187 ;  /* 0x000000bb00bb7308 */ /* 0x000f220000000800 */
[----:B--2---:R-:W-:Y:S01]  /*8c10*/  F2FP.F16.F32.PACK_AB R160, R179, R186 ;  /* 0x000000bab3a0723e */ /* 0x004fe200000000ff */
[C---:B------:R-:W-:Y:S01]  /*8c20*/  FMUL.FTZ R142, R167.reuse, R142 ;  /* 0x0000008ea78e7220 */ /* 0x040fe20000410000 */
[C---:B------:R-:W-:Y:S01]  /*8c30*/  FMUL.FTZ R143, R167.reuse, R143 ;  /* 0x0000008fa78f7220 */ /* 0x040fe20000410000 */
[C---:B------:R-:W-:Y:S01]  /*8c40*/  FMUL.FTZ R140, R166.reuse, R140 ;  /* 0x0000008ca68c7220 */ /* 0x040fe20000410000 */
[C---:B------:R-:W-:Y:S01]  /*8c50*/  FMUL.FTZ R141, R166.reuse, R141 ;  /* 0x0000008da68d7220 */ /* 0x040fe20000410000 */
[C---:B------:R-:W-:Y:S01]  /*8c60*/  FMUL.FTZ R146, R167.reuse, R146 ;  /* 0x00000092a7927220 */ /* 0x040fe20000410000 */
[----:B------:R-:W-:Y:S03]  /*8c70*/  FMUL.FTZ R147, R167, R147 ;  /* 0x00000093a7937220 */ /* 0x000fe60000410000 */
[----:B------:R-:W-:Y:S01]  /*8c80*/  MUFU.EX2 R183, R183 ;  /* 0x000000b700b77308 */ /* 0x000fe20000000800 */
[C---:B------:R-:W-:Y:S01]  /*8c90*/  FMUL.FTZ R144, R166.reuse, R144 ;  /* 0x00000090a6907220 */ /* 0x040fe20000410000 */
[----:B------:R-:W-:Y:S01]  /*8ca0*/  FMUL.FTZ R145, R166, R145 ;  /* 0x00000091a6917220 */ /* 0x000fe20000410000 */
[-CC-:B------:R-:W-:Y:S01]  /*8cb0*/  FFMA.FTZ R190, R16, R165.reuse, -R182.reuse ;  /* 0x000000a510be7223 */ /* 0x180fe200000108b6 */
[C---:B------:R-:W-:Y:S01]  /*8cc0*/  FMUL.FTZ R16, R166.reuse, R148 ;  /* 0x00000094a6107220 */ /* 0x040fe20000410000 */
[----:B------:R-:W-:Y:S01]  /*8cd0*/  FFMA.FTZ R189, R17, R165, -R182 ;  /* 0x000000a511bd7223 */ /* 0x000fe200000108b6 */
[----:B------:R-:W-:Y:S01]  /*8ce0*/  FMUL.FTZ R17, R166, R149 ;  /* 0x00000095a6117220 */ /* 0x000fe20000410000 */
[--C-:B------:R-:W-:Y:S03]  /*8cf0*/  FFMA.FTZ R192, R18, R165, -R180.reuse ;  /* 0x000000a512c07223 */ /* 0x100fe600000108b4 */
[----:B------:R-:W2:Y:S01]  /*8d00*/  MUFU.EX2 R181, R181 ;  /* 0x000000b500b57308 */ /* 0x000ea20000000800 */
[----:B----4-:R-:W-:Y:S01]  /*8d10*/  F2FP.F16.F32.PACK_AB R161, R187, R191 ;  /* 0x000000bfbba1723e */ /* 0x010fe200000000ff */
[----:B------:R-:W-:Y:S01]  /*8d20*/  FMUL.FTZ R18, R167, R150 ;  /* 0x00000096a7127220 */ /* 0x000fe20000410000 */
[----:B------:R-:W-:Y:S01]  /*8d30*/  FFMA.FTZ R193, R19, R165, -R180 ;  /* 0x000000a513c17223 */ /* 0x000fe200000108b4 */
[----:B------:R-:W-:Y:S01]  /*8d40*/  FMUL.FTZ R19, R167, R151 ;  /* 0x00000097a7137220 */ /* 0x000fe20000410000 */
[-CC-:B------:R-:W-:Y:S01]  /*8d50*/  FFMA.FTZ R195, R20, R165.reuse, -R182.reuse ;  /* 0x000000a514c37223 */ /* 0x180fe200000108b6 */
[-C--:B------:R-:W-:Y:S01]  /*8d60*/  FFMA.FTZ R194, R21, R165.reuse, -R182 ;  /* 0x000000a515c27223 */ /* 0x080fe200000108b6 */
[-CC-:B------:R-:W-:Y:S03]  /*8d70*/  FFMA.FTZ R196, R22, R165.reuse, -R180.reuse ;  /* 0x000000a516c47223 */ /* 0x180fe600000108b4 */
[----:B------:R-:W4:Y:S01]  /*8d80*/  MUFU.EX2 R184, R184 ;  /* 0x000000b800b87308 */ /* 0x000f220000000800 */
[-C--:B------:R-:W-:Y:S01]  /*8d90*/  FFMA.FTZ R197, R23, R165.reuse, -R180 ;  /* 0x000000a517c57223 */ /* 0x080fe200000108b4 */
[-CC-:B------:R-:W-:Y:S01]  /*8da0*/  FFMA.FTZ R44, R44, R165.reuse, -R182.reuse ;  /* 0x000000a52c2c7223 */ /* 0x180fe200000108b6 */
[-C--:B------:R-:W-:Y:S01]  /*8db0*/  FFMA.FTZ R52, R52, R165.reuse, -R182 ;  /* 0x000000a534347223 */ /* 0x080fe200000108b6 */
[-CC-:B------:R-:W-:Y:S01]  /*8dc0*/  FFMA.FTZ R95, R95, R165.reuse, -R180.reuse ;  /* 0x000000a55f5f7223 */ /* 0x180fe200000108b4 */
[-CC-:B------:R-:W-:Y:S01]  /*8dd0*/  FFMA.FTZ R118, R118, R165.reuse, -R180.reuse ;  /* 0x000000a576767223 */ /* 0x180fe200000108b4 */
[----:B------:R-:W-:Y:S01]  /*8de0*/  FFMA.FTZ R119, R119, R165, -R180 ;  /* 0x000000a577777223 */ /* 0x000fe200000108b4 */
[----:B------:R-:W-:Y:S03]  /*8df0*/  FFMA.FTZ R191, R167, R252, R191 ;  /* 0x000000fca7bf7223 */ /* 0x000fe600000100bf */
[----:B------:R-:W5:Y:S01]  /*8e00*/  MUFU.EX2 R185, R185 ;  /* 0x000000b900b97308 */ /* 0x000f620000000800 */
[----:B--2---:R-:W-:Y:S01]  /*8e10*/  F2FP.F16.F32.PACK_AB R162, R181, R183 ;  /* 0x000000b7b5a2723e */ /* 0x004fe200000000ff */
[----:B------:R-:W-:Y:S01]  /*8e20*/  FFMA.FTZ R186, R166, R251, R186 ;  /* 0x000000fba6ba7223 */ /* 0x000fe200000100ba */
[----:B------:R-:W-:Y:S01]  /*8e30*/  FADD.FTZ R191, R187, R191 ;  /* 0x000000bfbbbf7221 */ /* 0x000fe20000010000 */
[----:B------:R-:W-:Y:S02]  /*8e40*/  ISETP.NE.AND P0, PT, R246, -0x1, PT ;  /* 0xfffffffff600780c */ /* 0x000fe40003f05270 */
[----:B------:R-:W-:Y:S04]  /*8e50*/  FADD.FTZ R186, R179, R186 ;  /* 0x000000bab3ba7221 */ /* 0x000fe80000010000 */
[----:B------:R-:W-:Y:S01]  /*8e60*/  MUFU.EX2 R188, R188 ;  /* 0x000000bc00bc7308 */ /* 0x000fe20000000800 */
[----:B----4-:R-:W-:Y:S01]  /*8e70*/  FADD.FTZ R191, R184, R191 ;  /* 0x000000bfb8bf7221 */ /* 0x010fe20000010000 */
[----:B------:R-:W-:Y:S04]  /*8e80*/  FADD.FTZ R183, R183, R186 ;  /* 0x000000bab7b77221 */ /* 0x000fe80000010000 */
[----:B------:R-:W-:Y:S04]  /*8e90*/  FADD.FTZ R183, R181, R183 ;  /* 0x000000b7b5b77221 */ /* 0x000fe80000010000 */
[----:B------:R-:W-:Y:S01]  /*8ea0*/  MUFU.EX2 R190, R190 ;  /* 0x000000be00be7308 */ /* 0x000fe20000000800 */
[C---:B-----5:R-:W-:Y:S01]  /*8eb0*/  F2FP.F16.F32.PACK_AB R163, R185.reuse, R184 ;  /* 0x000000b8b9a3723e */ /* 0x060fe200000000ff */
[----:B------:R-:W-:Y:S06]  /*8ec0*/  FADD.FTZ R185, R185, R191 ;  /* 0x000000bfb9b97221 */ /* 0x000fec0000010000 */
[C---:B-1----:R-:W-:Y:S02]  /*8ed0*/  HMMA.16816.F32 R4, R160.reuse, R168, R4 ;  /* 0x000000a8a004723c */ /* 0x042fe40000001804 */
[----:B------:R-:W1:Y:S06]  /*8ee0*/  MUFU.EX2 R189, R189 ;  /* 0x000000bd00bd7308 */ /* 0x000e6c0000000800 */
[C---:B------:R-:W-:Y:S04]  /*8ef0*/  HMMA.16816.F32 R8, R160.reuse, R170, R8 ;  /* 0x000000aaa008723c */ /* 0x040fe80000001808 */
[----:B------:R-:W-:Y:S04]  /*8f00*/  MUFU.EX2 R192, R192 ;  /* 0x000000c000c07308 */ /* 0x000fe80000000800 */
[C---:B------:R-:W-:Y:S06]  /*8f10*/  HMMA.16816.F32 R132, R160.reuse, R172, R132 ;  /* 0x000000aca084723c */ /* 0x040fec0000001884 */
[----:B------:R-:W2:Y:S01]  /*8f20*/  MUFU.EX2 R193, R193 ;  /* 0x000000c100c17308 */ /* 0x000ea20000000800 */
[----:B------:R-:W-:Y:S01]  /*8f30*/  IADD3 R172, PT, PT, R225, R176, RZ ;  /* 0x000000b0e1ac7210 */ /* 0x000fe20007ffe0ff */
[----:B------:R-:W-:Y:S01]  /*8f40*/  FFMA.FTZ R173, R13, R165, -R182 ;  /* 0x000000a50dad7223 */ /* 0x000fe200000108b6 */
[----:B------:R-:W-:Y:S01]  /*8f50*/  FMUL.FTZ R13, R166, R153 ;  /* 0x00000099a60d7220 */ /* 0x000fe20000410000 */
[----:B-1----:R-:W-:Y:S01]  /*8f60*/  F2FP.F16.F32.PACK_AB R150, R189, R190 ;  /* 0x000000bebd96723e */ /* 0x002fe200000000ff */
[C---:B------:R-:W-:Y:S05]  /*8f70*/  HMMA.16816.F32 R136, R160.reuse, R174, R136 ;  /* 0x000000aea088723c */ /* 0x040fea0000001888 */
[----:B------:R1:W4:Y:S01]  /*8f80*/  MUFU.EX2 R175, R14 ;  /* 0x0000000e00af7308 */ /* 0x0003220000000800 */
[----:B------:R-:W5:Y:S01]  /*8f90*/  LDSM.16.MT88.4 R168, [R172] ;  /* 0x00000000aca8783b */ /* 0x000f620000004200 */
[----:B------:R-:W-:Y:S01]  /*8fa0*/  FFMA.FTZ R174, R15, R165, -R180 ;  /* 0x000000a50fae7223 */ /* 0x000fe200000108b4 */
[----:B------:R-:W-:Y:S01]  /*8fb0*/  FMUL.FTZ R15, R167, R155 ;  /* 0x0000009ba70f7220 */ /* 0x000fe20000410000 */
[----:B------:R-:W-:Y:S01]  /*8fc0*/  MOV R166, R164 ;  /* 0x000000a400a67202 */ /* 0x000fe20000000f00 */
[C---:B---3--:R-:W-:Y:S05]  /*8fd0*/  HMMA.16816.F32 R140, R160.reuse, R156, R140 ;  /* 0x0000009ca08c723c */ /* 0x048fea000000188c */
[----:B------:R-:W3:Y:S01]  /*8fe0*/  MUFU.EX2 R173, R173 ;  /* 0x000000ad00ad7308 */ /* 0x000ee20000000800 */
[----:B--2---:R-:W-:Y:S09]  /*8ff0*/  F2FP.F16.F32.PACK_AB R151, R193, R192 ;  /* 0x000000c0c197723e */ /* 0x004ff200000000ff */
[----:B------:R-:W2:Y:S01]  /*9000*/  MUFU.EX2 R174, R174 ;  /* 0x000000ae00ae7308 */ /* 0x000ea20000000800 */
[----:B-1----:R-:W-:Y:S01]  /*9010*/  FMUL.FTZ R14, R167, R154 ;  /* 0x0000009aa70e7220 */ /* 0x002fe20000410000 */
[----:B----4-:R-:W-:Y:S01]  /*9020*/  FADD.FTZ R185, R175, R185 ;  /* 0x000000b9afb97221 */ /* 0x010fe20000010000 */
[----:B------:R-:W1:Y:S01]  /*9030*/  LDSM.16.MT88.4 R152, [R178+0xa800] ;  /* 0x00a80000b298783b */ /* 0x000e620000004200 */
[----:B------:R-:W-:Y:S04]  /*9040*/  MOV R167, R0 ;  /* 0x0000000000a77202 */ /* 0x000fe80000000f00 */
[C---:B------:R-:W-:Y:S02]  /*9050*/  HMMA.16816.F32 R12, R160.reuse, R158, R12 ;  /* 0x0000009ea00c723c */ /* 0x040fe4000000180c */
[----:B------:R-:W-:Y:S01]  /*9060*/  MUFU.EX2 R44, R44 ;  /* 0x0000002c002c7308 */ /* 0x000fe20000000800 */
[----:B------:R-:W4:Y:S01]  /*9070*/  LDSM.16.MT88.4 R156, [R177+0xa800] ;  /* 0x00a80000b19c783b */ /* 0x000f220000004200 */
[C---:B---3--:R-:W-:Y:S01]  /*9080*/  F2FP.F16.F32.PACK_AB R148, R173.reuse, R188 ;  /* 0x000000bcad94723e */ /* 0x048fe200000000ff */
[----:B------:R-:W-:Y:S01]  /*9090*/  FADD.FTZ R188, R188, R183 ;  /* 0x000000b7bcbc7221 */ /* 0x000fe20000010000 */
[C---:B--2---:R-:W-:Y:S06]  /*90a0*/  F2FP.F16.F32.PACK_AB R149, R174.reuse, R175 ;  /* 0x000000afae95723e */ /* 0x044fec00000000ff */
[----:B------:R-:W-:Y:S01]  /*90b0*/  MUFU.EX2 R195, R195 ;  /* 0x000000c300c37308 */ /* 0x000fe20000000800 */
[----:B------:R-:W-:Y:S01]  /*90c0*/  FADD.FTZ R185, R174, R185 ;  /* 0x000000b9aeb97221 */ /* 0x000fe20000010000 */
[----:B------:R-:W-:Y:S03]  /*90d0*/  FADD.FTZ R188, R173, R188 ;  /* 0x000000bcadbc7221 */ /* 0x000fe60000010000 */
[----:B------:R-:W-:Y:S01]  /*90e0*/  FADD.FTZ R192, R192, R185 ;  /* 0x000000b9c0c07221 */ /* 0x000fe20000010000 */
[----:B------:R-:W-:Y:S01]  /*90f0*/  FADD.FTZ R190, R190, R188 ;  /* 0x000000bcbebe7221 */ /* 0x000fe20000010000 */
[C---:B-----5:R-:W-:Y:S03]  /*9100*/  HMMA.16816.F32 R144, R160.reuse, R168, R144 ;  /* 0x000000a8a090723c */ /* 0x060fe60000001890 */
[----:B------:R-:W2:Y:S01]  /*9110*/  MUFU.EX2 R194, R194 ;  /* 0x000000c200c27308 */ /* 0x000ea20000000800 */
[----:B------:R-:W-:Y:S01]  /*9120*/  FADD.FTZ R192, R193, R192 ;  /* 0x000000c0c1c07221 */ /* 0x000fe20000010000 */
[----:B------:R-:W-:Y:S03]  /*9130*/  FADD.FTZ R190, R189, R190 ;  /* 0x000000bebdbe7221 */ /* 0x000fe60000010000 */
[----:B------:R-:W-:Y:S01]  /*9140*/  HMMA.16816.F32 R16, R160, R170, R16 ;  /* 0x000000aaa010723c */ /* 0x000fe20000001810 */
[----:B------:R-:W3:Y:S04]  /*9150*/  LDSM.16.MT88.4 R160, [R176+0x800] ;  /* 0x00080000b0a0783b */ /* 0x000ee80000004200 */
[----:B------:R-:W-:Y:S04]  /*9160*/  MUFU.EX2 R196, R196 ;  /* 0x000000c400c47308 */ /* 0x000fe80000000800 */
[----:B------:R-:W5:Y:S01]  /*9170*/  LDSM.16.MT88.4 R168, [R172+0x800] ;  /* 0x00080000aca8783b */ /* 0x000f620000004200 */
[C---:B-1----:R-:W-:Y:S05]  /*9180*/  HMMA.16816.F32 R4, R148.reuse, R152, R4 ;  /* 0x000000989404723c */ /* 0x042fea0000001804 */
[----:B------:R-:W1:Y:S01]  /*9190*/  MUFU.EX2 R197, R197 ;  /* 0x000000c500c57308 */ /* 0x000e620000000800 */
[C---:B--2---:R-:W-:Y:S01]  /*91a0*/  F2FP.F16.F32.PACK_AB R20, R194.reuse, R195 ;  /* 0x000000c3c214723e */ /* 0x044fe200000000ff */
[----:B------:R-:W-:Y:S01]  /*91b0*/  FADD.FTZ R195, R195, R190 ;  /* 0x000000bec3c37221 */ /* 0x000fe20000010000 */
[C---:B------:R-:W-:Y:S01]  /*91c0*/  HMMA.16816.F32 R8, R148.reuse, R154, R8 ;  /* 0x0000009a9408723c */ /* 0x040fe20000001808 */
[----:B------:R-:W2:Y:S06]  /*91d0*/  LDSM.16.MT88.4 R152, [R178+0xb000] ;  /* 0x00b00000b298783b */ /* 0x000eac0000004200 */
[----:B------:R-:W-:Y:S01]  /*91e0*/  MUFU.EX2 R198, R198 ;  /* 0x000000c600c67308 */ /* 0x000fe20000000800 */
[----:B------:R-:W-:Y:S01]  /*91f0*/  FADD.FTZ R195, R194, R195 ;  /* 0x000000c3c2c37221 */ /* 0x000fe20000010000 */
[C---:B----4-:R-:W-:Y:S08]  /*9200*/  HMMA.16816.F32 R132, R148.reuse, R156, R132 ;  /* 0x0000009c9484723c */ /* 0x050ff00000001884 */
[----:B------:R-:W4:Y:S01]  /*9210*/  MUFU.EX2 R199, R199 ;  /* 0x000000c700c77308 */ /* 0x000f220000000800 */
[C---:B-1----:R-:W-:Y:S01]  /*9220*/  F2FP.F16.F32.PACK_AB R21, R197.reuse, R196 ;  /* 0x000000c4c515723e */ /* 0x042fe200000000ff */
[----:B------:R-:W-:Y:S01]  /*9230*/  FADD.FTZ R196, R196, R192 ;  /* 0x000000c0c4c47221 */ /* 0x000fe20000010000 */
[C---:B------:R-:W-:Y:S01]  /*9240*/  HMMA.16816.F32 R136, R148.reuse, R158, R136 ;  /* 0x0000009e9488723c */ /* 0x040fe20000001888 */
[----:B------:R-:W-:Y:S06]  /*9250*/  LDSM.16.MT88.4 R156, [R172+0x1000] ;  /* 0x00100000ac9c783b */ /* 0x000fec0000004200 */
[----:B------:R-:W-:Y:S01]  /*9260*/  MUFU.EX2 R52, R52 ;  /* 0x0000003400347308 */ /* 0x000fe20000000800 */
[----:B------:R-:W-:Y:S01]  /*9270*/  FADD.FTZ R196, R197, R196 ;  /* 0x000000c4c5c47221 */ /* 0x000fe20000010000 */
[C---:B---3--:R-:W-:Y:S08]  /*9280*/  HMMA.16816.F32 R140, R148.reuse, R160, R140 ;  /* 0x000000a0948c723c */ /* 0x048ff0000000188c */
[----:B------:R1:W-:Y:S01]  /*9290*/  MUFU.EX2 R160, R26 ;  /* 0x0000001a00a07308 */ /* 0x0003e20000000800 */
[-C--:B------:R-:W-:Y:S01]  /*92a0*/  FFMA.FTZ R161, R27, R165.reuse, -R180 ;  /* 0x000000a51ba17223 */ /* 0x080fe200000108b4 */
        /* <DEDUP_REMOVED lines=9> */
[----:B-1----:R-:W1:Y:S01]  /*9340*/  LDSM.16.MT88.4 R24, [R177+0xb000] ;  /* 0x00b00000b118783b */ /* 0x002e620000004200 */
        /* <DEDUP_REMOVED lines=12> */
[C---:B--2---:R-:W-:Y:S05]  /*9410*/  HMMA.16816.F32 R4, R20.reuse, R152, R4 ;  /* 0x000000981404723c */ /* 0x044fea0000001804 */
        /* <DEDUP_REMOVED lines=17> */
[C---:B-1----:R-:W-:Y:S03]  /*9530*/  HMMA.16816.F32 R132, R20.reuse, R24, R132 ;  /* 0x000000181484723c */ /* 0x042fe60000001884 */
        /* <DEDUP_REMOVED lines=494> */
.L_x_3760:
        /* <DEDUP_REMOVED lines=12> */
.L_x_3775:
[----:B----4-:R-:W-:Y:S01]  /*b4e0*/  FADD.FTZ R5, R252, R5 ;  /* 0x00000005fc057221 */ /* 0x010fe20000010000 */
[----:B------:R-:W2:Y:S01]  /*b4f0*/  MUFU.RCP R4, R10 ;  /* 0x0000000a00047308 */ /* 0x000ea20000001000 */
[C---:B------:R-:W-:Y:S01]  /*b500*/  SHF.L.U32 R9, R221.reuse, 0x4, RZ ;  /* 0x00000004dd097819 */ /* 0x040fe200000006ff */
[----:B------:R-:W-:Y:S01]  /*b510*/  IMAD.SHL.U32 R6, R221, 0x2, RZ ;  /* 0x00000002dd067824 */ /* 0x000fe200078e00ff */
[----:B------:R-:W-:Y:S02]  /*b520*/  FSETP.NE.FTZ.AND P1, PT, R10, RZ, PT ;  /* 0x000000ff0a00720b */ /* 0x000fe40003f35000 */
[----:B------:R-:W-:Y:S02]  /*b530*/  LOP3.LUT R9, R9, 0x1c0, RZ, 0xc0, !PT ;  /* 0x000001c009097812 */ /* 0x000fe400078ec0ff */
[----:B------:R-:W-:Y:S01]  /*b540*/  FSETP.NE.FTZ.AND P0, PT, R5, RZ, PT ;  /* 0x000000ff0500720b */ /* 0x000fe20003f15000 */
[----:B------:R-:W4:Y:S01]  /*b550*/  MUFU.RCP R11, R5 ;  /* 0x00000005000b7308 */ /* 0x000f220000001000 */
[----:B------:R-:W-:-:S02]  /*b560*/  LOP3.LUT R223, R223, 0x6, R6, 0xf8, !PT ;  /* 0x00000006dfdf7812 */ /* 0x000fc400078ef806 */
[----:B------:R-:W-:Y:S02]  /*b570*/  LOP3.LUT R9, R9, 0x38, R6, 0xf8, !PT ;  /* 0x0000003809097812 */ /* 0x000fe400078ef806 */
[----:B------:R-:W-:Y:S02]  /*b580*/  R2P PR, R221, 0x18 ;  /* 0x00000018dd007804 */ /* 0x000fe40000000000 */
[----:B------:R-:W-:Y:S02]  /*b590*/  LOP3.LUT R9, R223, R9, RZ, 0xfc, !PT ;  /* 0x00000009df097212 */ /* 0x000fe400078efcff */
[----:B--2---:R-:W-:Y:S02]  /*b5a0*/  FSEL R4, R4, 1, P1 ;  /* 0x3f80000004047808 */ /* 0x004fe40000800000 */
[----:B------:R-:W-:Y:S01]  /*b5b0*/  MOV R6, 0x10 ;  /* 0x0000001000067802 */ /* 0x000fe20000000f00 */
[----:B------:R-:W-:Y:S01]  /*b5c0*/  IMAD R9, R9, 0x2, R222 ;  /* 0x0000000209097824 */ /* 0x000fe200078e02de */
[----:B------:R-:W-:Y:S01]  /*b5d0*/  SEL R7, R7, 0xffffffe0, !P3 ;  /* 0xffffffe007077807 */ /* 0x000fe20005800000 */
[C---:B------:R-:W-:Y:S01]  /*b5e0*/  FMUL.FTZ R160, R4.reuse, R160 ;  /* 0x000000a004a07220 */ /* 0x040fe20000410000 */
[C---:B------:R-:W-:Y:S01]  /*b5f0*/  FMUL.FTZ R161, R4.reuse, R161 ;  /* 0x000000a104a17220 */ /* 0x040fe20000410000 */
[C---:B------:R-:W-:Y:S01]  /*b600*/  FMUL.FTZ R156, R4.reuse, R156 ;  /* 0x0000009c049c7220 */ /* 0x040fe20000410000 */
[----:B----4-:R-:W-:Y:S01]  /*b610*/  FSEL R11, R11, 1, P0 ;  /* 0x3f8000000b0b7808 */ /* 0x010fe20000000000 */
[C---:B------:R-:W-:Y:S01]  /*b620*/  FMUL.FTZ R157, R4.reuse, R157 ;  /* 0x0000009d049d7220 */ /* 0x040fe20000410000 */
[----:B------:R-:W-:Y:S01]  /*b630*/  IADD3 R13, PT, PT, R9, 0x40, RZ ;  /* 0x00000040090d7810 */ /* 0x000fe20007ffe0ff */
        /* <DEDUP_REMOVED lines=19> */
[----:B------:R-:W-:-:S02]  /*b770*/  @P4 VIADD R13, R9, 0xffffffc0 ;  /* 0xffffffc0090d4836 */ /* 0x000fc40000000000 */
[C---:B------:R-:W-:Y:S01]  /*b780*/  FMUL.FTZ R136, R4.reuse, R136 ;  /* 0x0000008804887220 */ /* 0x040fe20000410000 */
[C---:B------:R-:W-:Y:S01]  /*b790*/  FMUL.FTZ R137, R4.reuse, R137 ;  /* 0x0000008904897220 */ /* 0x040fe20000410000 */
[----:B------:R-:W-:Y:S02]  /*b7a0*/  IMAD.IADD R12, R7, 0x1, R9 ;  /* 0x00000001070c7824 */ /* 0x000fe400078e0209 */
[C---:B------:R-:W-:Y:S01]  /*b7b0*/  FMUL.FTZ R140, R4.reuse, R140 ;  /* 0x0000008c048c7220 */ /* 0x040fe20000410000 */
[C---:B------:R-:W-:Y:S01]  /*b7c0*/  FMUL.FTZ R141, R4.reuse, R141 ;  /* 0x0000008d048d7220 */ /* 0x040fe20000410000 */
[----:B------:R-:W-:Y:S01]  /*b7d0*/  F2FP.F16.F32.PACK_AB R160, R161, R160 ;  /* 0x000000a0a1a0723e */ /* 0x000fe200000000ff */
[C---:B------:R-:W-:Y:S01]  /*b7e0*/  FMUL.FTZ R152, R4.reuse, R152 ;  /* 0x0000009804987220 */ /* 0x040fe20000410000 */
[----:B------:R-:W-:Y:S01]  /*b7f0*/  F2FP.F16.F32.PACK_AB R162, R163, R162 ;  /* 0x000000a2a3a2723e */ /* 0x000fe200000000ff */
[C---:B------:R-:W-:Y:S01]  /*b800*/  FMUL.FTZ R153, R4.reuse, R153 ;  /* 0x0000009904997220 */ /* 0x040fe20000410000 */
[----:B------:R-:W-:Y:S01]  /*b810*/  F2FP.F16.F32.PACK_AB R150, R11, R150 ;  /* 0x000000960b96723e */ /* 0x000fe200000000ff */
[C---:B------:R-:W-:Y:S01]  /*b820*/  FMUL.FTZ R144, R4.reuse, R144 ;  /* 0x0000009004907220 */ /* 0x040fe20000410000 */
[C---:B------:R-:W-:Y:S01]  /*b830*/  FMUL.FTZ R145, R4.reuse, R145 ;  /* 0x0000009104917220 */ /* 0x040fe20000410000 */
[C---:B------:R-:W-:Y:S01]  /*b840*/  FMUL.FTZ R148, R4.reuse, R148 ;  /* 0x0000009404947220 */ /* 0x040fe20000410000 */
[----:B------:R-:W-:Y:S01]  /*b850*/  F2FP.F16.F32.PACK_AB R156, R157, R156 ;  /* 0x0000009c9d9c723e */ /* 0x000fe200000000ff */
[----:B------:R-:W-:Y:S01]  /*b860*/  FMUL.FTZ R4, R4, R149 ;  /* 0x0000009504047220 */ /* 0x000fe20000410000 */
[----:B------:R-:W-:Y:S01]  /*b870*/  F2FP.F16.F32.PACK_AB R158, R159, R158 ;  /* 0x0000009e9f9e723e */ /* 0x000fe200000000ff */
[----:B------:R-:W-:Y:S01]  /*b880*/  STS [R9], R160 ;  /* 0x000000a009007388 */ /* 0x000fe20000000800 */
[----:B------:R-:W-:-:S02]  /*b890*/  IADD3 R11, PT, PT, R6, R9, RZ ;  /* 0x00000009060b7210 */ /* 0x000fc40007ffe0ff */
[----:B------:R-:W-:Y:S01]  /*b8a0*/  F2FP.F16.F32.PACK_AB R132, R133, R132 ;  /* 0x000000848584723e */ /* 0x000fe200000000ff */
[----:B------:R2:W-:Y:S01]  /*b8b0*/  STS [R9+0x400], R162 ;  /* 0x000400a209007388 */ /* 0x0005e20000000800 */
[----:B------:R-:W-:Y:S02]  /*b8c0*/  F2FP.F16.F32.PACK_AB R134, R135, R134 ;  /* 0x000000868786723e */ /* 0x000fe400000000ff */
[----:B------:R-:W-:Y:S01]  /*b8d0*/  IADD3 R7, PT, PT, R7, R13, RZ ;  /* 0x0000000d07077210 */ /* 0x000fe20007ffe0ff */
[----:B------:R-:W-:Y:S01]  /*b8e0*/  STS [R11], R156 ;  /* 0x0000009c0b007388 */ /* 0x000fe20000000800 */
[----:B------:R-:W-:Y:S02]  /*b8f0*/  F2FP.F16.F32.PACK_AB R136, R137, R136 ;  /* 0x000000888988723e */ /* 0x000fe400000000ff */
[----:B------:R-:W-:Y:S01]  /*b900*/  F2FP.F16.F32.PACK_AB R138, R139, R138 ;  /* 0x0000008a8b8a723e */ /* 0x000fe200000000ff */
[----:B------:R-:W-:Y:S01]  /*b910*/  STS [R11+0x400], R158 ;  /* 0x0004009e0b007388 */ /* 0x000fe20000000800 */
[----:B------:R-:W-:-:S02]  /*b920*/  IADD3 R14, PT, PT, R6, R12, RZ ;  /* 0x0000000c060e7210 */ /* 0x000fc40007ffe0ff */
[----:B------:R-:W-:Y:S01]  /*b930*/  F2FP.F16.F32.PACK_AB R140, R141, R140 ;  /* 0x0000008c8d8c723e */ /* 0x000fe200000000ff */
[----:B------:R-:W-:Y:S01]  /*b940*/  STS [R12], R132 ;  /* 0x000000840c007388 */ /* 0x000fe20000000800 */
[----:B------:R-:W-:Y:S02]  /*b950*/  F2FP.F16.F32.PACK_AB R142, R143, R142 ;  /* 0x0000008e8f8e723e */ /* 0x000fe400000000ff */
[----:B------:R-:W-:Y:S01]  /*b960*/  F2FP.F16.F32.PACK_AB R152, R153, R152 ;  /* 0x000000989998723e */ /* 0x000fe200000000ff */
[----:B------:R-:W-:Y:S01]  /*b970*/  STS [R12+0x400], R134 ;  /* 0x000400860c007388 */ /* 0x000fe20000000800 */
[----:B------:R-:W-:Y:S02]  /*b980*/  F2FP.F16.F32.PACK_AB R154, R155, R154 ;  /* 0x0000009a9b9a723e */ /* 0x000fe400000000ff */
[----:B------:R-:W-:Y:S01]  /*b990*/  F2FP.F16.F32.PACK_AB R144, R145, R144 ;  /* 0x000000909190723e */ /* 0x000fe200000000ff */
[----:B------:R-:W-:Y:S01]  /*b9a0*/  STS [R14], R136 ;  /* 0x000000880e007388 */ /* 0x000fe20000000800 */
[----:B------:R-:W-:-:S02]  /*b9b0*/  F2FP.F16.F32.PACK_AB R146, R147, R146 ;  /* 0x000000929392723e */ /* 0x000fc400000000ff */
[----:B------:R-:W-:Y:S01]  /*b9c0*/  F2FP.F16.F32.PACK_AB R4, R4, R148 ;  /* 0x000000940404723e */ /* 0x000fe200000000ff */
[----:B------:R-:W-:Y:S01]  /*b9d0*/  STS [R14+0x400], R138 ;  /* 0x0004008a0e007388 */ /* 0x000fe20000000800 */
[C---:B--2---:R-:W-:Y:S01]  /*b9e0*/  IADD3 R9, PT, PT, R6.reuse, R13, RZ ;  /* 0x0000000d06097210 */ /* 0x044fe20007ffe0ff */
[----:B------:R-:W-:Y:S02]  /*b9f0*/  IMAD.IADD R6, R6, 0x1, R7 ;  /* 0x0000000106067824 */ /* 0x000fe400078e0207 */
[----:B------:R-:W-:Y:S04]  /*ba00*/  STS [R13], R140 ;  /* 0x0000008c0d007388 */ /* 0x000fe80000000800 */
[----:B------:R2:W-:Y:S04]  /*ba10*/  STS [R13+0x400], R142 ;  /* 0x0004008e0d007388 */ /* 0x0005e80000000800 */
[----:B------:R-:W-:Y:S04]  /*ba20*/  STS [R9], R152 ;  /* 0x0000009809007388 */ /* 0x000fe80000000800 */
[----:B------:R-:W-:Y:S04]  /*ba30*/  STS [R9+0x400], R154 ;  /* 0x0004009a09007388 */ /* 0x000fe80000000800 */
[----:B------:R-:W-:Y:S04]  /*ba40*/  STS [R7], R144 ;  /* 0x0000009007007388 */ /* 0x000fe80000000800 */
[----:B------:R-:W-:Y:S04]  /*ba50*/  STS [R7+0x400], R146 ;  /* 0x0004009207007388 */ /* 0x000fe80000000800 */
[----:B------:R4:W-:Y:S04]  /*ba60*/  STS [R6], R4 ;  /* 0x0000000406007388 */ /* 0x0009e80000000800 */
[----:B------:R1:W-:Y:S04]  /*ba70*/  STS [R6+0x400], R150 ;  /* 0x0004009606007388 */ /* 0x0003e80000000800 */
[----:B--2---:R-:W2:Y:S04]  /*ba80*/  LD.E.64 R12, desc[UR4][R2.64+0x80] ;  /* 0x00008004020c7980 */ /* 0x004ea8000c101b00 */
[----:B------:R-:W3:Y:S04]  /*ba90*/  LD.E.64 R30, desc[UR4][R2.64+0x90] ;  /* 0x00009004021e7980 */ /* 0x000ee8000c101b00 */
[----:B------:R-:W2:Y:S04]  /*baa0*/  LD.E.64 R26, desc[UR4][R2.64+0x88] ;  /* 0x00008804021a7980 */ /* 0x000ea8000c101b00 */
[----:B------:R-:W2:Y:S01]  /*bab0*/  LD.E.64 R24, desc[UR4][R2.64+0x70] ;  /* 0x0000700402187980 */ /* 0x000ea2000c101b00 */
[----:B------:R-:W-:Y:S05]  /*bac0*/  WARPSYNC.ALL ;  /* 0x0000000000007948 */ /* 0x000fea0003800000 */
[----:B----4-:R-:W4:Y:S04]  /*bad0*/  LD.E.U8 R4, desc[UR4][R2.64+0x1c8] ;  /* 0x0001c80402047980 */ /* 0x010f28000c101100 */
[----:B------:R-:W5:Y:S01]  /*bae0*/  LD.E.64 R28, desc[UR4][R2.64+0xa0] ;  /* 0x0000a004021c7980 */ /* 0x000f62000c101b00 */
[----:B------:R-:W-:Y:S01]  /*baf0*/  SHF.L.U32 R243, R243, 0x6, RZ ;  /* 0x00000006f3f37819 */ /* 0x000fe200000006ff */
[----:B------:R-:W-:Y:S01]  /*bb00*/  IMAD.MOV.U32 R7, RZ, RZ, RZ ;  /* 0x000000ffff077224 */ /* 0x000fe200078e00ff */
[----:B-1----:R-:W-:Y:S01]  /*bb10*/  MOV R6, R220 ;  /* 0x000000dc00067202 */ /* 0x002fe20000000f00 */
[----:B------:R-:W1:Y:S01]  /*bb20*/  @P1 MUFU.LG2 R10, R10 ;  /* 0x0000000a000a1308 */ /* 0x000e620000000c00 */
[----:B----4-:R-:W-:-:S13]  /*bb30*/  ISETP.NE.AND P2, PT, R4, RZ, PT ;  /* 0x000000ff0400720c */ /* 0x010fda0003f45270 */
[----:B------:R-:W4:Y:S04]  /*bb40*/  @!P2 LD.E R21, desc[UR4][R2.64+0x60] ;  /* 0x000060040215a980 */ /* 0x000f28000c101900 */
[----:B------:R-:W4:Y:S04]  /*bb50*/  @!P2 LD.E R20, desc[UR4][R2.64+0xb4] ;  /* 0x0000b4040214a980 */ /* 0x000f28000c101900 */
[----:B------:R-:W4:Y:S04]  /*bb60*/  @P2 LD.E R11, desc[UR4][R2.64+0xd4] ;  /* 0x0000d404020b2980 */ /* 0x000f28000c101900 */
[----:B------:R1:W4:Y:S01]  /*bb70*/  @P2 LD.E R9, desc[UR4][R2.64+0xb4] ;  /* 0x0000b40402092980 */ /* 0x000322000c101900 */
[----:B------:R-:W-:Y:S01]  /*bb80*/  BAR.SYNC.DEFER_BLOCKING 0x0 ;  /* 0x0000000000007b1d */ /* 0x000fe20000010000 */
[----:B---3--:R-:W-:-:S02]  /*bb90*/  IMAD R4, R31, R241, RZ ;  /* 0x000000f11f047224 */ /* 0x008fc400078e02ff */
[----:B------:R-:W-:-:S04]  /*bba0*/  IMAD.WIDE.U32 R30, R30, R241, RZ ;  /* 0x000000f11e1e7225 */ /* 0x000fc800078e00ff */
[----:B--2---:R-:W-:Y:S01]  /*bbb0*/  IMAD.WIDE.U32 R6, R243, R26, R6 ;  /* 0x0000001af3067225 */ /* 0x004fe200078e0006 */
[----:B------:R-:W-:-:S03]  /*bbc0*/  IADD3 R4, PT, PT, R31, R4, RZ ;  /* 0x000000041f047210 */ /* 0x000fc60007ffe0ff */
[-C--:B-1----:R-:W-:Y:S02]  /*bbd0*/  IMAD R3, R13, R242.reuse, RZ ;  /* 0x000000f20d037224 */ /* 0x082fe400078e02ff */
[----:B------:R-:W-:Y:S01]  /*bbe0*/  IMAD.WIDE.U32 R12, R12, R242, RZ ;  /* 0x000000f20c0c7225 */ /* 0x000fe200078e00ff */
[----:B------:R1:W2:Y:S03]  /*bbf0*/  LDS.128 R16, [R250] ;  /* 0x00000000fa107984 */ /* 0x0002a60000000c00 */
[----:B------:R-:W-:Y:S01]  /*bc00*/  IMAD R2, R27, R243, RZ ;  /* 0x000000f31b027224 */ /* 0x000fe200078e02ff */
[----:B------:R-:W-:Y:S02]  /*bc10*/  IADD3 R3, PT, PT, R13, R3, RZ ;  /* 0x000000030d037210 */ /* 0x000fe40007ffe0ff */
[----:B------:R-:W-:Y:S01]  /*bc20*/  IADD3 R30, P4, P3, R30, R6, R12 ;  /* 0x000000061e1e7210 */ /* 0x000fe20007b9e00c */
[----:B------:R-:W-:Y:S01]  /*bc30*/  IMAD.IADD R2, R7, 0x1, R2 ;  /* 0x0000000107027824 */ /* 0x000fe200078e0202 */
[----:B------:R1:W3:Y:S04]  /*bc40*/  LDS.128 R12, [R250+0x800] ;  /* 0x00080000fa0c7984 */ /* 0x0002e80000000c00 */
[----:B------:R-:W-:-:S02]  /*bc50*/  IADD3.X R31, PT, PT, R4, R2, R3, P4, P3 ;  /* 0x00000002041f7210 */ /* 0x000fc400027e6403 */
[----:B------:R1:W4:Y:S02]  /*bc60*/  @P0 MUFU.LG2 R3, R5 ;  /* 0x0000000500030308 */ /* 0x0003240000000c00 */
[----:B-1----:R1:W1:Y:S04]  /*bc70*/  LDS.128 R4, [R250+0x1000] ;  /* 0x00100000fa047984 */ /* 0x0022680000000c00 */
[----:B------:R-:W1:Y:S01]  /*bc80*/  LDS.128 R248, [R250+0x1800] ;  /* 0x00180000faf87984 */ /* 0x000e620000000c00 */
[----:B------:R-:W-:Y:S01]  /*bc90*/  SHF.R.U32.HI R2, RZ, 0x3, R221 ;  /* 0x00000003ff027819 */ /* 0x000fe200000116dd */
[----:B------:R-:W-:Y:S01]  /*bca0*/  @P1 FMUL.FTZ R10, R10, 0.69314718246459960938 ;  /* 0x3f3172180a0a1820 */ /* 0x000fe20000410000 */
[----:B------:R-:W-:-:S03]  /*bcb0*/  LOP3.LUT P3, RZ, R221, 0x3, RZ, 0xc0, !PT ;  /* 0x00000003ddff7812 */ /* 0x000fc6000786c0ff */
[----:B------:R-:W-:Y:S01]  /*bcc0*/  IMAD.WIDE.U32 R30, R2, R26, R30 ;  /* 0x0000001a021e7225 */ /* 0x000fe200078e001e */
[----:B------:R-:W-:-:S03]  /*bcd0*/  MOV R22, 0x7f800000 ;  /* 0x7f80000000167802 */ /* 0x000fc60000000f00 */
[----:B------:R-:W-:Y:S02]  /*bce0*/  IMAD R2, R27, R2, RZ ;  /* 0x000000021b027224 */ /* 0x000fe400078e02ff */
[----:B-----5:R-:W-:Y:S01]  /*bcf0*/  @P1 FFMA.FTZ R22, R8, R164, R10 ;  /* 0x000000a408161223 */ /* 0x020fe2000001000a */
[----:B------:R-:W-:Y:S01]  /*bd00*/  IMAD.SHL.U32 R10, R26, 0x20, RZ ;  /* 0x000000201a0a7824 */ /* 0x000fe200078e00ff */
[----:B------:R-:W-:Y:S02]  /*bd10*/  LEA R24, P1, R30, R24, 0x1 ;  /* 0x000000181e187211 */ /* 0x000fe400078208ff */
[----:B------:R-:W-:Y:S01]  /*bd20*/  IADD3 R2, PT, PT, R31, R2, RZ ;  /* 0x000000021f027210 */ /* 0x000fe20007ffe0ff */
[----:B------:R-:W-:Y:S01]  /*bd30*/  BSSY.RECONVERGENT B0, `(.L_x_3769) ;  /* 0x000001e000007945 */ /* 0x000fe20003800200 */
[----:B------:R-:W-:Y:S02]  /*bd40*/  LOP3.LUT R224, R224, 0x30, RZ, 0xc0, !PT ;  /* 0x00000030e0e07812 */ /* 0x000fe400078ec0ff */
[----:B------:R-:W-:-:S02]  /*bd50*/  SHF.R.U32.HI R221, RZ, 0x2, R221 ;  /* 0x00000002ffdd7819 */ /* 0x000fc400000116dd */
[-C--:B------:R-:W-:Y:S02]  /*bd60*/  LEA R32, P4, R26, R24.reuse, 0x6 ;  /* 0x000000181a207211 */ /* 0x080fe400078830ff */
[----:B------:R-:W-:Y:S02]  /*bd70*/  LEA.HI.X R25, R30, R25, R2, 0x1, P1 ;  /* 0x000000191e197211 */ /* 0x000fe400008f0c02 */
[----:B------:R-:W-:Y:S02]  /*bd80*/  IADD3 R34, P5, PT, R10, R24, RZ ;  /* 0x000000180a227210 */ /* 0x000fe40007fbe0ff */
[----:B------:R-:W-:Y:S02]  /*bd90*/  MOV R2, 0x7f800000 ;  /* 0x7f80000000027802 */ /* 0x000fe40000000f00 */
[----:B------:R-:W-:Y:S02]  /*bda0*/  LOP3.LUT R221, R224, 0x7, R221, 0xf8, !PT ;  /* 0x00000007e0dd7812 */ /* 0x000fe400078ef8dd */
[----:B------:R-:W-:-:S02]  /*bdb0*/  IADD3 R30, P1, PT, R32, R10, RZ ;  /* 0x0000000a201e7210 */ /* 0x000fc40007f3e0ff */
[----:B------:R-:W-:Y:S01]  /*bdc0*/  LEA.HI.X R33, R26, R25, R27, 0x6, P4 ;  /* 0x000000191a217211 */ /* 0x000fe200020f341b */
[----:B----4-:R-:W-:-:S04]  /*bdd0*/  @!P2 IMAD R21, R21, R242, R241 ;  /* 0x000000f21515a224 */ /* 0x010fc800078e02f1 */
[----:B------:R-:W-:Y:S02]  /*bde0*/  @!P2 IMAD R20, R21, R20, RZ ;  /* 0x000000141514a224 */ /* 0x000fe400078e02ff */
[----:B------:R-:W-:Y:S01]  /*bdf0*/  @P0 FMUL.FTZ R21, R3, 0.69314718246459960938 ;  /* 0x3f31721803150820 */ /* 0x000fe20000410000 */
[----:B------:R-:W-:Y:S01]  /*be00*/  SHF.L.U64.HI R3, R26, 0x5, R27 ;  /* 0x000000051a037819 */ /* 0x000fe2000001021b */
[----:B------:R-:W-:Y:S02]  /*be10*/  @P2 IMAD R11, R11, R241, RZ ;  /* 0x000000f10b0b2224 */ /* 0x000fe400078e02ff */
[----:B------:R-:W-:Y:S01]  /*be20*/  @P0 FFMA.FTZ R2, R8, R0, R21 ;  /* 0x0000000008020223 */ /* 0x000fe20000010015 */
[----:B------:R-:W-:Y:S01]  /*be30*/  IADD3.X R35, PT, PT, R3, R25, RZ, P5, !PT ;  /* 0x0000001903237210 */ /* 0x000fe20002ffe4ff */
[----:B------:R-:W-:Y:S01]  /*be40*/  @P2 IMAD R20, R9, R242, R11 ;  /* 0x000000f209142224 */ /* 0x000fe200078e020b */
[----:B-123--:R-:W-:Y:S06]  /*be50*/  @P3 BRA `(.L_x_3770) ;  /* 0x00000000002c3947 */ /* 0x00efec0003800000 */
[----:B------:R-:W-:Y:S02]  /*be60*/  IMAD.IADD R20, R243, 0x1, R20 ;  /* 0x00000001f3147824 */ /* 0x000fe400078e0214 */
[----:B------:R-:W-:Y:S02]  /*be70*/  IMAD.IADD R243, R247, 0x1, -R243 ;  /* 0x00000001f7f37824 */ /* 0x000fe400078e0af3 */
[C---:B------:R-:W-:Y:S01]  /*be80*/  VIADD R8, R221.reuse, 0x8 ;  /* 0x00000008dd087836 */ /* 0x040fe20000000000 */
[C---:B------:R-:W-:Y:S02]  /*be90*/  IADD3 R0, P0, PT, R221.reuse, R20, RZ ;  /* 0x00000014dd007210 */ /* 0x040fe40007f1e0ff */
[-C--:B------:R-:W-:Y:S02]  /*bea0*/  ISETP.GE.AND P3, PT, R221, R243.reuse, PT ;  /* 0x000000f3dd00720c */ /* 0x080fe40003f66270 */
[----:B------:R-:W-:Y:S02]  /*beb0*/  ISETP.GE.AND P2, PT, R8, R243, PT ;  /* 0x000000f30800720c */ /* 0x000fe40003f46270 */
[----:B------:R-:W-:-:S02]  /*bec0*/  LEA.HI.X.SX32 R20, R20, RZ, 0x1, P0 ;  /* 0x000000ff14147211 */ /* 0x000fc400000f0eff */
[----:B------:R-:W-:-:S04]  /*bed0*/  LEA R8, P0, R0, R28, 0x2 ;  /* 0x0000001c00087211 */ /* 0x000fc800078010ff */
[----:B------:R-:W-:-:S05]  /*bee0*/  LEA.HI.X R9, R0, R29, R20, 0x2, P0 ;  /* 0x0000001d00097211 */ /* 0x000fca00000f1414 */
[----:B------:R1:W-:Y:S04]  /*bef0*/  @!P3 ST.E desc[UR4][R8.64], R22 ;  /* 0x000000160800b985 */ /* 0x0003e8000c101904 */
[----:B------:R1:W-:Y:S02]  /*bf00*/  @!P2 ST.E desc[UR4][R8.64+0x20], R2 ;  /* 0x000020020800a985 */ /* 0x0003e4000c101904 */
.L_x_3770:
[----:B------:R-:W-:Y:S05]  /*bf10*/  BSYNC.RECONVERGENT B0 ;  /* 0x0000000000007941 */ /* 0x000fea0003800200 */
.L_x_3769:
[----:B------:R-:W-:Y:S01]  /*bf20*/  IADD3.X R31, PT, PT, R33, R3, RZ, P1, !PT ;  /* 0x00000003211f7210 */ /* 0x000fe20000ffe4ff */
[----:B------:R-:W-:Y:S01]  /*bf30*/  ST.E.128 desc[UR4][R24.64], R16 ;  /* 0x0000001018007985 */ /* 0x000fe2000c101d04 */
[----:B------:R-:W-:-:S03]  /*bf40*/  MOV R241, 0x0 ;  /* 0x0000000000f17802 */ /* 0x000fc60000000f00 */
[----:B------:R-:W-:Y:S04]  /*bf50*/  ST.E.128 desc[UR4][R34.64], R12 ;  /* 0x0000000c22007985 */ /* 0x000fe8000c101d04 */
[----:B------:R-:W-:Y:S04]  /*bf60*/  ST.E.128 desc[UR4][R32.64], R4 ;  /* 0x0000000420007985 */ /* 0x000fe8000c101d04 */
[----:B------:R1:W-:Y:S02]  /*bf70*/  ST.E.128 desc[UR4][R30.64], R248 ;  /* 0x000000f81e007985 */ /* 0x0003e4000c101d04 */
[----:B-1----:R-:W-:Y:S05]  /*bf80*/  RET.REL.NODEC R240 `(_ZN5flash24flash_fwd_splitkv_kernelI23Flash_fwd_kernel_traitsILi64ELi64ELi256ELi4ELb0ELb0EN7cutlass6half_tE19Flash_kernel_traitsILi64ELi64ELi256ELi4ES3_EELb0ELb0ELb0ELb1ELb1ELb0ELb0ELb0EEEvNS_16Flash_fwd_paramsE) ;  /* 0xffffff40f01c7950 */ /* 0x002fea0003c3ffff */
.L_x_3768:
[----:B------:R-:W-:Y:S01]  /*bf90*/  MOV R4, 0x1f ;  /* 0x0000001f00047802 */ /* 0x000fe20000000f00 */
[----:B------:R-:W-:Y:S01]  /*bfa0*/  IMAD.MOV.U32 R5, RZ, RZ, 0x2 ;  /* 0x00000002ff057424 */ /* 0x000fe200078e00ff */
[----:B------:R-:W-:Y:S01]  /*bfb0*/  MOV R9, R251 ;  /* 0x000000fb00097202 */ /* 0x000fe20000000f00 */
[----:B------:R-:W-:-:S07]  /*bfc0*/  IMAD.MOV.U32 R6, RZ, RZ, -0x1 ;  /* 0xffffffffff067424 */ /* 0x000fce00078e00ff */
[----:B-1---5:R-:W-:Y:S05]  /*bfd0*/  WARPSYNC.COLLECTIVE R6, `(.L_x_3771) ;  /* 0x0000000006087348 */ /* 0x022fea0003c00000 */
[----:B------:R2:W3:Y:S02]  /*bfe0*/  SHFL.BFLY P0, R4, R9, R5, R4 ;  /* 0x0c00000509047389 */ /* 0x0004e40000000004 */
[----:B-123-5:R-:W-:Y:S05]  /*bff0*/  ENDCOLLECTIVE ;  /* 0x000000000000791b */ /* 0x02efea0003800000 */
.L_x_3771:
        /* <DEDUP_REMOVED lines=8> */
.L_x_3772:
[----:B------:R-:W-:Y:S01]  /*c080*/  MOV R10, R4 ;  /* 0x00000004000a7202 */ /* 0x000fe20000000f00 */
[----:B------:R-:W-:Y:S01]  /*c090*/  IMAD.MOV.U32 R5, RZ, RZ, 0x2 ;  /* 0x00000002ff057424 */ /* 0x000fe200078e00ff */
[----:B------:R-:W-:Y:S02]  /*c0a0*/  MOV R4, 0x1f ;  /* 0x0000001f00047802 */ /* 0x000fe40000000f00 */
[----:B------:R-:W-:Y:S01]  /*c0b0*/  MOV R9, R252 ;  /* 0x000000fc00097202 */ /* 0x000fe20000000f00 */
[----:B------:R-:W-:-:S07]  /*c0c0*/  FADD.FTZ R10, R251, R10 ;  /* 0x0000000afb0a7221 */ /* 0x000fce0000010000 */
[----:B------:R-:W-:Y:S05]  /*c0d0*/  WARPSYNC.COLLECTIVE R6, `(.L_x_3773) ;  /* 0x0000000006087348 */ /* 0x000fea0003c00000 */
[----:B------:R1:W2:Y:S02]  /*c0e0*/  SHFL.BFLY P0, R4, R9, R5, R4 ;  /* 0x0c00000509047389 */ /* 0x0002a40000000004 */
[----:B-12---:R-:W-:Y:S05]  /*c0f0*/  ENDCOLLECTIVE ;  /* 0x000000000000791b */ /* 0x006fea0003800000 */
.L_x_3773:
[----:B------:R-:W-:Y:S01]  /*c100*/  FADD.FTZ R252, R4, R252 ;  /* 0x000000fc04fc7221 */ /* 0x000fe20000010000 */
[----:B------:R-:W-:Y:S01]  /*c110*/  MOV R4, 0x1f ;  /* 0x0000001f00047802 */ /* 0x000fe20000000f00 */
[----:B------:R-:W-:-:S03]  /*c120*/  IMAD.MOV.U32 R5, RZ, RZ, 0x1 ;  /* 0x00000001ff057424 */ /* 0x000fc600078e00ff */
[----:B------:R-:W-:-:S07]  /*c130*/  MOV R9, R252 ;  /* 0x000000fc00097202 */ /* 0x000fce0000000f00 */
[----:B------:R-:W-:Y:S05]  /*c140*/  WARPSYNC.COLLECTIVE R6, `(.L_x_3774) ;  /* 0x0000000006087348 */ /* 0x000fea0003c00000 */
[----:B------:R1:W2:Y:S02]  /*c150*/  SHFL.BFLY P0, R4, R9, R5, R4 ;  /* 0x0c00000509047389 */ /* 0x0002a40000000004 */
[----:B-12---:R-:W-:Y:S05]  /*c160*/  ENDCOLLECTIVE ;  /* 0x000000000000791b */ /* 0x006fea0003800000 */
.L_x_3774:
[----:B------:R-:W-:Y:S01]  /*c170*/  MOV R5, R4 ;  /* 0x0000000400057202 */ /* 0x000fe20000000f00 */
[----:B------:R-:W-:Y:S06]  /*c180*/  BRA `(.L_x_3775) ;  /* 0xfffffff000d47947 */ /* 0x000fec000383ffff */
.L_x_3776:
        /* <DEDUP_REMOVED lines=15> */
.L_x_14740:


//--------------------- .text._ZN5flash24flash_fwd_splitkv_kernelI23Flash_fwd_kernel_traitsILi64ELi64ELi256ELi4ELb0ELb0EN7cutlass6half_tE19Flash_kernel_traitsILi64ELi64ELi256ELi4ES3_EELb0ELb0ELb0ELb1ELb1ELb1ELb0ELb0EEEvNS_16Flash_fwd_paramsE --------------------------
	.section	.text._ZN5flash24flash_fwd_splitkv_kernelI23Flash_fwd_kernel_traitsILi64ELi64ELi256ELi4ELb0ELb0EN7cutlass6half_tE19Flash_kernel_traitsILi64ELi64ELi256ELi4ES3_EELb0ELb0ELb0ELb1ELb1ELb1ELb0ELb0EEEvNS_16Flash_fwd_paramsE,"ax",@progbits
	.align	128
        .global         _ZN5flash24flash_fwd_splitkv_kernelI23Flash_fwd_kernel_traitsILi64ELi64ELi256ELi4ELb0ELb0EN7cutlass6half_tE19Flash_kernel_traitsILi64ELi64ELi256ELi4ES3_EELb0ELb0ELb0ELb1ELb1ELb1ELb0ELb0EEEvNS_16Flash_fwd_paramsE
        .type           _ZN5flash24flash_fwd_splitkv_kernelI23Flash_fwd_kernel_traitsILi64ELi64ELi256ELi4ELb0ELb0EN7cutlass6half_tE19Flash_kernel_traitsILi64ELi64ELi256ELi4ES3_EELb0ELb0ELb0ELb1ELb1ELb1ELb0ELb0EEEvNS_16Flash_fwd_paramsE,@function
        .size           _ZN5flash24flash_fwd_splitkv_kernelI23Flash_fwd_kernel_traitsILi64ELi64ELi256ELi4ELb0ELb0EN7cutlass6half_tE19Flash_kernel_traitsILi64ELi64ELi256ELi4ES3_EELb0ELb0ELb0ELb1ELb1ELb1ELb0ELb0EEEvNS_16Flash_fwd_paramsE,(.L_x_14741 - _ZN5flash24flash_fwd_splitkv_kernelI23Flash_fwd_kernel_traitsILi64ELi64ELi256ELi4ELb0ELb0EN7cutlass6half_tE19Flash_kernel_traitsILi64ELi64ELi256ELi4ES3_EELb0ELb0ELb0ELb1ELb1ELb1ELb0ELb0EEEvNS_16Flash_fwd_paramsE)
        .other          _ZN5flash24flash_fwd_splitkv_kernelI23Flash_fwd_kernel_traitsILi64ELi64ELi256ELi4ELb0ELb0EN7cutlass6half_tE19Flash_kernel_traitsILi64ELi64ELi256ELi4ES3_EELb0ELb0ELb0ELb1ELb1ELb1ELb0ELb0EEEvNS_16Flash_fwd_paramsE,@"STO_CUDA_ENTRY STV_DEFAULT"
_ZN5flash24flash_fwd_splitkv_kernelI23Flash_fwd_kernel_traitsILi64ELi64ELi256ELi4ELb0ELb0EN7cutlass6half_tE19Flash_kernel_traitsILi64ELi64ELi256ELi4ES3_EELb0ELb0ELb0ELb1ELb1ELb1ELb0ELb0EEEvNS_16Flash_fwd_paramsE:
.text._ZN5flash24flash_fwd_splitkv_kernelI23Flash_fwd_kernel_traitsILi64ELi64ELi256ELi4ELb0ELb0EN7cutlass6half_tE19Flash_kernel_traitsILi64ELi64ELi256ELi4ES3_EELb0ELb0ELb0ELb1ELb1ELb1ELb0ELb0EEEvNS_16Flash_fwd_paramsE:
[----:B------:R-:W1:Y:S08]  /*0000*/  LDC R1, c[0x0][0x37c] ;  /* 0x0000df00ff017b82 */ /* 0x000e700000000800 */
[----:B------:R-:W2:Y:S01]  /*0010*/  LDC.64 R134, c[0x0][0x348] ;  /* 0x0000d200ff867b82 */ /* 0x000ea20000000a00 */
[----:B------:R-:W-:Y:S01]  /*0020*/  BSSY.RECONVERGENT B2, `(.L_x_3777) ;  /* 0x0000003000027945 */ /* 0x000fe20003800200 */
[----:B-1----:R-:W-:-:S06]  /*0030*/  IADD3 R1, PT, PT, R1, -0x48, RZ ;  /* 0xffffffb801017810 */ /* 0x002fcc0007ffe0ff */
[----:B--2---:R-:W-:Y:S05]  /*0040*/  CALL.REL.NOINC `($_ZN5flash24flash_fwd_splitkv_kernelI23Flash_fwd_kernel_traitsILi64ELi64ELi256ELi4ELb0ELb0EN7cutlass6half_tE19Flash_kernel_traitsILi64ELi64ELi256ELi4ES3_EELb0ELb0ELb0ELb1ELb1ELb1ELb0ELb0EEEvNS_16Flash_fwd_paramsE$_ZN5flash30compute_attn_1rowblock_splitkvI23Flash_fwd_kernel_traitsILi64ELi64ELi256ELi4ELb0ELb0EN7cutlass6half_tE19Flash_kernel_traitsILi64ELi64ELi256ELi4ES3_EELb0ELb0ELb0ELb1ELb1ELb1ELb0ELb0ENS_16Flash_fwd_paramsEEEvRKT8_iiiii) ;  /* 0x0000000000087944 */ /* 0x004fea0003c00000 */
[----:B------:R-:W-:Y:S05]  /*0050*/  BSYNC.RECONVERGENT B2 ;  /* 0x0000000000027941 */ /* 0x000fea0003800200 */
.L_x_3777:
[----:B------:R-:W-:Y:S05]  /*0060*/  EXIT ;  /* 0x000000000000794d */ /* 0x000fea0003800000 */
        .type           $_ZN5flash24flash_fwd_splitkv_kernelI23Flash_fwd_kernel_traitsILi64ELi64ELi256ELi4ELb0ELb0EN7cutlass6half_tE19Flash_kernel_traitsILi64ELi64ELi256ELi4ES3_EELb0ELb0ELb0ELb1ELb1ELb1ELb0ELb0EEEvNS_16Flash_fwd_paramsE$_ZN5flash30compute_attn_1rowblock_splitkvI23Flash_fwd_kernel_traitsILi64ELi64ELi256ELi4ELb0ELb0EN7cutlass6half_tE19Flash_kernel_traitsILi64ELi64ELi256ELi4ES3_EELb0ELb0ELb0ELb1ELb1ELb1ELb0ELb0ENS_16Flash_fwd_paramsEEEvRKT8_iiiii,@function
        .size           $_ZN5flash24flash_fwd_splitkv_kernelI23Flash_fwd_kernel_traitsILi64ELi64ELi256ELi4ELb0ELb0EN7cutlass6half_tE19Flash_kernel_traitsILi64ELi64ELi256ELi4ES3_EELb0ELb0ELb0ELb1ELb1ELb1ELb0ELb0EEEvNS_16Flash_fwd_paramsE$_ZN5flash30compute_attn_1rowblock_splitkvI23Flash_fwd_kernel_traitsILi64ELi64ELi256ELi4ELb0ELb0EN7cutlass6half_tE19Flash_kernel_traitsILi64ELi64ELi256ELi4ES3_EELb0ELb0ELb0ELb1ELb1ELb1ELb0ELb0ENS_16Flash_fwd_paramsEEEvRKT8_iiiii,(.L_x_14741 - $_ZN5flash24flash_fwd_splitkv_kernelI23Flash_fwd_kernel_traitsILi64ELi64ELi256ELi4ELb0ELb0EN7cutlass6half_tE19Flash_kernel_traitsILi64ELi64ELi256ELi4ES3_EELb0ELb0ELb0ELb1ELb1ELb1ELb0ELb0EEEvNS_16Flash_fwd_paramsE$_ZN5flash30compute_attn_1rowblock_splitkvI23Flash_fwd_kernel_traitsILi64ELi64ELi256ELi4ELb0ELb0EN7cutlass6half_tE19Flash_kernel_traitsILi64ELi64ELi256ELi4ES3_EELb0ELb0ELb0ELb1ELb1ELb1ELb0ELb0ENS_16Flash_fwd_paramsEEEvRKT8_iiiii)
$_ZN5flash24flash_fwd_splitkv_kernelI23Flash_fwd_kernel_traitsILi64ELi64ELi256ELi4ELb0ELb0EN7cutlass6half_tE19Flash_kernel_traitsILi64ELi64ELi256ELi4ES3_EELb0ELb0ELb0ELb1ELb1ELb1ELb0ELb0EEEvNS_16Flash_fwd_paramsE$_ZN5flash30compute_attn_1rowblock_splitkvI23Flash_fwd_kernel_traitsILi64ELi64ELi256ELi4ELb0ELb0EN7cutlass6half_tE19Flash_kernel_traitsILi64ELi64ELi256ELi4ES3_EELb0ELb0ELb0ELb1ELb1ELb1ELb0ELb0ENS_16Flash_fwd_paramsEEEvRKT8_iiiii:
[----:B------:R-:W1:Y:S02]  /*0070*/  LDCU.64 UR4, c[0x0][0x358] ;  /* 0x00006b00ff0477ac */ /* 0x000e640008000a00 */
[----:B-1----:R-:W2:Y:S04]  /*0080*/  LD.E.64 R2, desc[UR4][R134.64+0xf8] ;  /* 0x0000f80486027980 */ /* 0x002ea8000c101b00 */
[----:B------:R-:W3:Y:S01]  /*0090*/  LD.E.64 R4, desc[UR4][R134.64+0xf0] ;  /* 0x0000f00486047980 */ /* 0x000ee2000c101b00 */
[----:B------:R-:W1:Y:S03]  /*00a0*/  S2R R30, SR_CTAID.Y ;  /* 0x00000000001e7919 */ /* 0x000e660000002600 */
[----:B------:R-:W4:Y:S01]  /*00b0*/  LD.E R17, desc[UR4][R134.64+0xb4] ;  /* 0x0000b40486117980 */ /* 0x000f22000c101900 */
[----:B------:R-:W-:Y:S01]  /*00c0*/  IMAD.MOV.U32 R7, RZ, RZ, RZ ;  /* 0x000000ffff077224 */ /* 0x000fe200078e00ff */
[----:B--2---:R-:W-:-:S02]  /*00d0*/  ISETP.NE.U32.AND P0, PT, R2, RZ, PT ;  /* 0x000000ff0200720c */ /* 0x004fc40003f05070 */
[----:B---3--:R-:W-:Y:S02]  /*00e0*/  ISETP.NE.U32.AND P1, PT, R4, RZ, PT ;  /* 0x000000ff0400720c */ /* 0x008fe40003f25070 */
[----:B------:R-:W-:Y:S02]  /*00f0*/  ISETP.NE.AND.EX P0, PT, R3, RZ, PT, P0 ;  /* 0x000000ff0300720c */ /* 0x000fe40003f05300 */
[----:B------:R-:W-:-:S11]  /*0100*/  ISETP.NE.AND.EX P1, PT, R5, RZ, PT, P1 ;  /* 0x000000ff0500720c */ /* 0x000fd60003f25310 */
[----:B-1----:R-:W-:-:S04]  /*0110*/  @P0 IMAD.WIDE.U32 R2, R30, 0x4, R2 ;  /* 0x000000041e020825 */ /* 0x002fc800078e0002 */
[----:B------:R-:W-:Y:S02]  /*0120*/  @P1 IMAD.WIDE.U32 R4, R30, 0x4, R4 ;  /* 0x000000041e041825 */ /* 0x000fe400078e0004 */
[----:B------:R-:W2:Y:S04]  /*0130*/  @P0 LD.E R2, desc[UR4][R2.64] ;  /* 0x0000000402020980 */ /* 0x000ea8000c101900 */
[----:B------:R-:W2:Y:S04]  /*0140*/  @P1 LD.E R7, desc[UR4][R4.64] ;  /* 0x0000000404071980 */ /* 0x000ea8000c101900 */
[----:B------:R1:W5:Y:S04]  /*0150*/  LD.E R4, desc[UR4][R134.64+0xb8] ;  /* 0x0000b80486047980 */ /* 0x000368000c101900 */
[----:B----4-:R1:W-:Y:S01]  /*0160*/  STL [R1+0x44], R17 ;  /* 0x0000441101007387 */ /* 0x0103e20000100800 */
[----:B------:R-:W-:Y:S01]  /*0170*/  BSSY.RECONVERGENT B1, `(.L_x_3778) ;  /* 0x000000c000017945 */ /* 0x000fe20003800200 */
[----:B--2---:R-:W-:-:S03]  /*0180*/  @P0 IMAD.IADD R0, R2, 0x1, -R7 ;  /* 0x0000000102000824 */ /* 0x004fc600078e0a07 */
[----:B-1----:R-:W-:Y:S05]  /*0190*/  @P0 BRA `(.L_x_3779) ;  /* 0x0000000000240947 */ /* 0x002fea0003800000 */
[----:B------:R-:W2:Y:S01]  /*01a0*/  LD.E.64 R2, desc[UR4][R134.64+0x108] ;  /* 0x0001080486027980 */ /* 0x000ea2000c101b00 */
[----:B------:R-:W-:Y:S01]  /*01b0*/  BSSY.RECONVERGENT B0, `(.L_x_3780) ;  /* 0x0000006000007945 */ /* 0x000fe20003800200 */
[----:B------:R-:W-:Y:S01]  /*01c0*/  IMAD.MOV.U32 R0, RZ, RZ, RZ ;  /* 0x000000ffff007224 */ /* 0x000fe200078e00ff */
[----:B--2---:R-:W-:-:S04]  /*01d0*/  ISETP.NE.U32.AND P0, PT, R2, RZ, PT ;  /* 0x000000ff0200720c */ /* 0x004fc80003f05070 */
[----:B------:R-:W-:-:S13]  /*01e0*/  ISETP.NE.AND.EX P0, PT, R3, RZ, PT, P0 ;  /* 0x000000ff0300720c */ /* 0x000fda0003f05300 */
[----:B------:R-:W-:Y:S05]  /*01f0*/  @!P0 BRA `(.L_x_3781) ;  /* 0x0000000000048947 */ /* 0x000fea0003800000 */
[----:B------:R1:W5:Y:S02]  /*0200*/  LD.E R0, desc[UR4][R134.64+0xbc] ;  /* 0x0000bc0486007980 */ /* 0x000364000c101900 */
.L_x_3781:
[----:B------:R-:W-:Y:S05]  /*0210*/  BSYNC.RECONVERGENT B0 ;  /* 0x0000000000007941 */ /* 0x000fea0003800200 */
.L_x_3780:
[----:B-----5:R-:W-:Y:S02]  /*0220*/  IADD3 R0, PT, PT, R0, R4, -R7 ;  /* 0x0000000400007210 */ /* 0x020fe40007ffe807 */
.L_x_3779:
[----:B------:R-:W-:Y:S05]  /*0230*/  BSYNC.RECONVERGENT B1 ;  /* 0x0000000000017941 */ /* 0x000fea0003800200 */
.L_x_3778:
[----:B------:R-:W2:Y:S01]  /*0240*/  S2R R22, SR_CTAID.X ;  /* 0x0000000000167919 */ /* 0x000ea20000002500 */
[----:B------:R-:W-:Y:S01]  /*0250*/  MOV R16, 0x50 ;  /* 0x0000005000107802 */ /* 0x000fe20000000f00 */
[----:B------:R-:W-:-:S03]  /*0260*/  IMAD.MOV.U32 R3, RZ, RZ, 0x0 ;  /* 0x00000000ff037424 */ /* 0x000fc600078e00ff */
[----:B------:R-:W-:Y:S01]  /*0270*/  MOV R2, R16 ;  /* 0x0000001000027202 */ /* 0x000fe20000000f00 */
[----:B--2---:R-:W-:-:S05]  /*0280*/  IMAD.SHL.U32 R13, R22, 0x40, RZ ;  /* 0x00000040160d7824 */ /* 0x004fca00078e00ff */
[----:B------:R-:W-:-:S13]  /*0290*/  ISETP.GT.AND P0, PT, R17, R13, PT ;  /* 0x0000000d1100720c */ /* 0x000fda0003f04270 */
[----:B-1---5:R-:W-:Y:S05]  /*02a0*/  @!P0 RET.REL.NODEC R2 `(_ZN5flash24flash_fwd_splitkv_kernelI23Flash_fwd_kernel_traitsILi64ELi64ELi256ELi4ELb0ELb0EN7cutlass6half_tE19Flash_kernel_traitsILi64ELi64ELi256ELi4ES3_EELb0ELb0ELb0ELb1ELb1ELb1ELb0ELb0EEEvNS_16Flash_fwd_paramsE) ;  /* 0xfffffffc02548950 */ /* 0x022fea0003c3ffff */
        /* <DEDUP_REMOVED lines=17> */
[----:B------:R-:W5:Y:S01]  /*03c0*/  LD.E.64 R134, desc[UR4][R134.64+0xa0] ;  /* 0x0000a00486867980 */ /* 0x000f62000c101b00 */
[C---:B------:R-:W-:Y:S01]  /*03d0*/  IMAD.SHL.U32 R2, R224.reuse, 0x8, RZ ;  /* 0x00000008e0027824 */ /* 0x040fe200078e00ff */
[----:B------:R-:W-:Y:S01]  /*03e0*/  SHF.R.U32.HI R15, RZ, 0x3, R224 ;  /* 0x00000003ff0f7819 */ /* 0x000fe200000116e0 */
[----:B------:R-:W-:Y:S01]  /*03f0*/  IMAD.MOV.U32 R3, RZ, RZ, RZ ;  /* 0x000000ffff037224 */ /* 0x000fe200078e00ff */
[----:B------:R-:W4:Y:S01]  /*0400*/  S2R R14, SR_CTAID.Z ;  /* 0x00000000000e7919 */ /* 0x000f220000002700 */
[----:B------:R-:W-:-:S02]  /*0410*/  LOP3.LUT P4, R224, R224, 0x7, RZ, 0xc0, !PT ;  /* 0x00000007e0e07812 */ /* 0x000fc4000788c0ff */
[----:B------:R-:W-:Y:S01]  /*0420*/  LOP3.LUT R2, R2, 0x38, RZ, 0xc0, !PT ;  /* 0x0000003802027812 */ /* 0x000fe200078ec0ff */
[----:B--2---:R-:W-:-:S04]  /*0430*/  IMAD R0, R9, R13, RZ ;  /* 0x0000000d09007224 */ /* 0x004fc800078e02ff */
[----:B------:R-:W-:-:S04]  /*0440*/  IMAD.WIDE.U32 R2, R13, R8, R2 ;  /* 0x000000080d027225 */ /* 0x000fc800078e0002 */
[----:B------:R-:W-:Y:S02]  /*0450*/  IMAD.IADD R3, R3, 0x1, R0 ;  /* 0x0000000103037824 */ /* 0x000fe400078e0200 */
[-C--:B---3--:R-:W-:Y:S01]  /*0460*/  IMAD R0, R5, R30.reuse, RZ ;  /* 0x0000001e05007224 */ /* 0x088fe200078e02ff */
[----:B------:R-:W-:Y:S01]  /*0470*/  IADD3 R5, PT, PT, R15, 0x20, RZ ;  /* 0x000000200f057810 */ /* 0x000fe20007ffe0ff */
[----:B------:R-:W-:-:S04]  /*0480*/  IMAD.WIDE.U32 R2, R4, R30, R2 ;  /* 0x0000001e04027225 */ /* 0x000fc800078e0002 */
[----:B------:R-:W-:Y:S01]  /*0490*/  IMAD R4, R9, R15, RZ ;  /* 0x0000000f09047224 */ /* 0x000fe200078e02ff */
[----:B------:R-:W-:Y:S01]  /*04a0*/  IADD3 R3, PT, PT, R3, R0, RZ ;  /* 0x0000000003037210 */ /* 0x000fe20007ffe0ff */
[-C--:B----4-:R-:W-:Y:S02]  /*04b0*/  IMAD R0, R7, R14.reuse, RZ ;  /* 0x0000000e07007224 */ /* 0x090fe400078e02ff */
[----:B------:R-:W-:-:S04]  /*04c0*/  IMAD.WIDE.U32 R2, R6, R14, R2 ;  /* 0x0000000e06027225 */ /* 0x000fc800078e0002 */
[----:B------:R-:W-:Y:S02]  /*04d0*/  IMAD.IADD R3, R3, 0x1, R0 ;  /* 0x0000000103037824 */ /* 0x000fe400078e0200 */
[----:B-----5:R-:W-:Y:S02]  /*04e0*/  IMAD R0, R12, R30, R14 ;  /* 0x0000001e0c007224 */ /* 0x020fe400078e020e */
[----:B------:R-:W-:-:S04]  /*04f0*/  IMAD.WIDE.U32 R2, R8, R15, R2 ;  /* 0x0000000f08027225 */ /* 0x000fc800078e0002 */
[--C-:B------:R-:W-:Y:S02]  /*0500*/  IMAD.IADD R14, R17, 0x1, -R13.reuse ;  /* 0x00000001110e7824 */ /* 0x100fe400078e0a0d */
[----:B------:R-:W-:Y:S01]  /*0510*/  IMAD.IADD R3, R3, 0x1, R4 ;  /* 0x0000000103037824 */ /* 0x000fe200078e0204 */
[C---:B------:R-:W-:Y:S01]  /*0520*/  LEA R4, P0, R2.reuse, R10, 0x1 ;  /* 0x0000000a02047211 */ /* 0x040fe200078008ff */
[----:B------:R-:W-:Y:S01]  /*0530*/  IMAD R0, R17, R0, R13 ;  /* 0x0000000011007224 */ /* 0x000fe200078e020d */
[-C--:B------:R-:W-:Y:S01]  /*0540*/  ISETP.GE.AND P2, PT, R5, R14.reuse, PT ;  /* 0x0000000e0500720c */ /* 0x080fe20003f46270 */
[----:B------:R-:W-:Y:S01]  /*0550*/  VIADD R6, R15, 0x10 ;  /* 0x000000100f067836 */ /* 0x000fe20000000000 */
[----:B------:R-:W-:Y:S01]  /*0560*/  LEA.HI.X R5, R2, R11, R3, 0x1, P0 ;  /* 0x0000000b02057211 */ /* 0x000fe200000f0c03 */
[----:B------:R-:W-:Y:S01]  /*0570*/  IMAD.SHL.U32 R12, R8, 0x20, RZ ;  /* 0x00000020080c7824 */ /* 0x000fe200078e00ff */
[----:B------:R-:W-:Y:S02]  /*0580*/  IADD3 R3, P0, PT, R0, R15, RZ ;  /* 0x0000000f00037210 */ /* 0x000fe40007f1e0ff */
[----:B------:R-:W-:Y:S01]  /*0590*/  ISETP.GE.AND P3, PT, R6, R14, PT ;  /* 0x0000000e0600720c */ /* 0x000fe20003f66270 */
[----:B------:R1:W-:Y:S01]  /*05a0*/  ST.E.128 desc[UR4][R4.64], RZ ;  /* 0x000000ff04007985 */ /* 0x0003e2000c101d04 */
[----:B------:R-:W-:-:S02]  /*05b0*/  ISETP.NE.OR P2, PT, R224, RZ, P2 ;  /* 0x000000ffe000720c */ /* 0x000fc40001745670 */
[----:B------:R-:W-:Y:S02]  /*05c0*/  LEA R6, P1, R8, R4, 0x6 ;  /* 0x0000000408067211 */ /* 0x000fe400078230ff */
[----:B------:R-:W-:Y:S02]  /*05d0*/  LEA.HI.X.SX32 R0, R0, RZ, 0x1, P0 ;  /* 0x000000ff00007211 */ /* 0x000fe400000f0eff */
[----:B------:R-:W-:Y:S02]  /*05e0*/  LEA R2, P0, R3, R134, 0x2 ;  /* 0x0000008603027211 */ /* 0x000fe400078010ff */
[C-C-:B------:R-:W-:Y:S02]  /*05f0*/  LEA.HI.X R7, R8.reuse, R5, R9.reuse, 0x6, P1 ;  /* 0x0000000508077211 */ /* 0x140fe400008f3409 */
[----:B------:R-:W-:Y:S02]  /*0600*/  SHF.L.U64.HI R13, R8, 0x5, R9 ;  /* 0x00000005080d7819 */ /* 0x000fe40000010209 */
[----:B------:R-:W-:-:S02]  /*0610*/  IADD3 R10, P1, PT, R12, R4, RZ ;  /* 0x000000040c0a7210 */ /* 0x000fc40007f3e0ff */
[----:B------:R-:W-:Y:S01]  /*0620*/  LEA.HI.X R3, R3, R135, R0, 0x2, P0 ;  /* 0x0000008703037211 */ /* 0x000fe200000f1400 */
[----:B------:R-:W-:Y:S01]  /*0630*/  @!P2 IMAD.MOV.U32 R0, RZ, RZ, 0x7f800000 ;  /* 0x7f800000ff00a424 */ /* 0x000fe200078e00ff */
[----:B------:R-:W-:Y:S02]  /*0640*/  IADD3 R8, P0, PT, R6, R12, RZ ;  /* 0x0000000c06087210 */ /* 0x000fe40007f1e0ff */
[----:B------:R-:W-:Y:S02]  /*0650*/  IADD3.X R11, PT, PT, R13, R5, RZ, P1, !PT ;  /* 0x000000050d0b7210 */ /* 0x000fe40000ffe4ff */
[----:B------:R-:W-:Y:S01]  /*0660*/  ISETP.GE.OR P4, PT, R15, R14, P4 ;  /* 0x0000000e0f00720c */ /* 0x000fe20002786670 */
[----:B------:R-:W-:Y:S01]  /*0670*/  IMAD.X R9, R7, 0x1, R13, P0 ;  /* 0x0000000107097824 */ /* 0x000fe200000e060d */
[----:B------:R-:W-:Y:S01]  /*0680*/  ISETP.NE.OR P3, PT, R224, RZ, P3 ;  /* 0x000000ffe000720c */ /* 0x000fe20001f65670 */
[----:B------:R-:W-:Y:S04]  /*0690*/  ST.E.128 desc[UR4][R10.64], RZ ;  /* 0x000000ff0a007985 */ /* 0x000fe8000c101d04 */
[----:B------:R-:W-:Y:S04]  /*06a0*/  ST.E.128 desc[UR4][R6.64], RZ ;  /* 0x000000ff06007985 */ /* 0x000fe8000c101d04 */
[----:B------:R-:W-:Y:S02]  /*06b0*/  ST.E.128 desc[UR4][R8.64], RZ ;  /* 0x000000ff08007985 */ /* 0x000fe4000c101d04 */
[----:B-1----:R-:W-:-:S02]  /*06c0*/  @!P4 IMAD.MOV.U32 R5, RZ, RZ, 0x7f800000 ;  /* 0x7f800000ff05c424 */ /* 0x002fc400078e00ff */
[----:B------:R1:W-:Y:S01]  /*06d0*/  @!P2 ST.E desc[UR4][R2.64+0x80], R0 ;  /* 0x000080000200a985 */ /* 0x0003e2000c101904 */
[----:B------:R-:W-:-:S03]  /*06e0*/  @!P3 MOV R4, 0x7f800000 ;  /* 0x7f8000000004b802 */ /* 0x000fc60000000f00 */
[----:B------:R2:W-:Y:S04]  /*06f0*/  @!P4 ST.E desc[UR4][R2.64], R5 ;  /* 0x000000050200c985 */ /* 0x0005e8000c101904 */
[----:B------:R3:W-:Y:S01]  /*0700*/  @!P3 ST.E desc[UR4][R2.64+0x40], R4 ;  /* 0x000040040200b985 */ /* 0x0007e2000c101904 */
[----:B-1----:R-:W-:Y:S02]  /*0710*/  VIADD R0, R15, 0x30 ;  /* 0x000000300f007836 */ /* 0x002fe40000000000 */
[----:B--2---:R-:W-:-:S03]  /*0720*/  IMAD.MOV.U32 R5, RZ, RZ, 0x0 ;  /* 0x00000000ff057424 */ /* 0x004fc600078e00ff */
[----:B------:R-:W-:Y:S02]  /*0730*/  ISETP.GE.AND P0, PT, R0, R14, PT ;  /* 0x0000000e0000720c */ /* 0x000fe40003f06270 */
[----:B---3--:R-:W-:Y:S02]  /*0740*/  MOV R4, R16 ;  /* 0x0000001000047202 */ /* 0x008fe40000000f00 */
[----:B------:R-:W-:-:S13]  /*0750*/  ISETP.NE.OR P0, PT, R224, RZ, P0 ;  /* 0x000000ffe000720c */ /* 0x000fda0000705670 */
[----:B------:R-:W-:Y:S05]  /*0760*/  @P0 RET.REL.NODEC R4 `(_ZN5flash24flash_fwd_splitkv_kernelI23Flash_fwd_kernel_traitsILi64ELi64ELi256ELi4ELb0ELb0EN7cutlass6half_tE19Flash_kernel_traitsILi64ELi64ELi256ELi4ES3_EELb0ELb0ELb0ELb1ELb1ELb1ELb0ELb0EEEvNS_16Flash_fwd_paramsE) ;  /* 0xfffffff804240950 */ /* 0x000fea0003c3ffff */
[----:B------:R-:W-:-:S05]  /*0770*/  MOV R0, 0x7f800000 ;  /* 0x7f80000000007802 */ /* 0x000fca0000000f00 */
[----:B------:R1:W-:Y:S02]  /*0780*/  ST.E desc[UR4][R2.64+0xc0], R0 ;  /* 0x0000c00002007985 */ /* 0x0003e4000c101904 */
[----:B-1----:R-:W-:Y:S02]  /*0790*/  MOV R2, R16 ;  /* 0x0000001000027202 */ /* 0x002fe40000000f00 */
[----:B------:R-:W-:-:S04]  /*07a0*/  MOV R3, 0x0 ;  /* 0x0000000000037802 */ /* 0x000fc80000000f00 */
[----:B------:R-:W-:Y:S05]  /*07b0*/  RET.REL.NODEC R2 `(_ZN5flash24flash_fwd_splitkv_kernelI23Flash_fwd_kernel_traitsILi64ELi64ELi256ELi4ELb0ELb0EN7cutlass6half_tE19Flash_kernel_traitsILi64ELi64ELi256ELi4ES3_EELb0ELb0ELb0ELb1ELb1ELb1ELb0ELb0EEEvNS_16Flash_fwd_paramsE) ;  /* 0xfffffff802107950 */ /* 0x000fea0003c3ffff */
.L_x_3782:
        /* <DEDUP_REMOVED lines=8> */
[----:B------:R-:W-:-:S05]  /*0840*/  @P0 IMAD.WIDE.U32 R2, R30, 0x4, R2 ;  /* 0x000000041e020825 */ /* 0x000fca00078e0002 */
[----:B------:R2:W5:Y:S01]  /*0850*/  @P0 LD.E R10, desc[UR4][R2.64] ;  /* 0x00000004020a0980 */ /* 0x000562000c101900 */
[----:B------:R-:W-:-:S04]  /*0860*/  ISETP.NE.U32.AND P0, PT, R232, RZ, PT ;  /* 0x000000ffe800720c */ /* 0x000fc80003f05070 */
[----:B------:R-:W-:-:S13]  /*0870*/  ISETP.NE.AND.EX P0, PT, R233, RZ, PT, P0 ;  /* 0x000000ffe900720c */ /* 0x000fda0003f05300 */
[----:B-1----:R-:W-:Y:S05]  /*0880*/  @!P0 BRA `(.L_x_3784) ;  /* 0x0000000400848947 */ /* 0x002fea0003800000 */
[----:B-----5:R-:W3:Y:S04]  /*0890*/  LD.E R10, desc[UR4][R134.64+0x170] ;  /* 0x00017004860a7980 */ /* 0x020ee8000c101900 */
[----:B------:R-:W4:Y:S01]  /*08a0*/  LD.E.64 R6, desc[UR4][R134.64+0x168] ;  /* 0x0001680486067980 */ /* 0x000f22000c101b00 */
[----:B------:R-:W-:Y:S02]  /*08b0*/  IMAD.MOV.U32 R48, RZ, RZ, R134 ;  /* 0x000000ffff307224 */ /* 0x000fe400078e0086 */
[----:B------:R-:W-:-:S05]  /*08c0*/  IMAD.MOV.U32 R49, RZ, RZ, R135 ;  /* 0x000000ffff317224 */ /* 0x000fca00078e0087 */
[----:B------:R-:W4:Y:S01]  /*08d0*/  LD.E R13, desc[UR4][R48.64+0x68] ;  /* 0x00006804300d7980 */ /* 0x000f22000c101900 */
[----:B------:R-:W-:-:S03]  /*08e0*/  LEA R249, R87, 0xffffff00, 0x8 ;  /* 0xffffff0057f97811 */ /* 0x000fc600078e40ff */
[----:B------:R-:W4:Y:S04]  /*08f0*/  LD.E.64 R84, desc[UR4][R48.64+0x38] ;  /* 0x0000380430547980 */ /* 0x000f28000c101b00 */
[----:B------:R-:W4:Y:S04]  /*0900*/  LD.E.64 R14, desc[UR4][R48.64+0x50] ;  /* 0x00005004300e7980 */ /* 0x000f28000c101b00 */
[----:B------:R-:W4:Y:S04]  /*0910*/  LD.E.64 R16, desc[UR4][R48.64+0x28] ;  /* 0x0000280430107980 */ /* 0x000f28000c101b00 */
[----:B------:R-:W5:Y:S04]  /*0920*/  LD.E.64 R50, desc[UR4][R48.64+0x40] ;  /* 0x0000400430327980 */ /* 0x000f68000c101b00 */
[----:B------:R-:W5:Y:S01]  /*0930*/  LD.E.64 R26, desc[UR4][R48.64+0x58] ;  /* 0x00005804301a7980 */ /* 0x000f62000c101b00 */
[----:B---3--:R-:W-:-:S04]  /*0940*/  IABS R5, R10 ;  /* 0x0000000a00057213 */ /* 0x008fc80000000000 */
[----:B--2---:R-:W1:Y:S08]  /*0950*/  I2F.RP R2, R5 ;  /* 0x0000000500027306 */ /* 0x004e700000209400 */
        /* <DEDUP_REMOVED lines=63> */
[----:B---3--:R-:W-:Y:S01]  /*0d50*/  SHF.R.S32.HI R8, RZ, 0x1f, R9 ;  /* 0x0000001fff087819 */ /* 0x008fe20000011409 */
[----:B--2---:R-:W-:-:S04]  /*0d60*/  IMAD R4, R7, R9, RZ ;  /* 0x0000000907047224 */ /* 0x004fc800078e02ff */
        /* <DEDUP_REMOVED lines=19> */
.L_x_3784:
[----:B------:R-:W3:Y:S04]  /*0ea0*/  LD.E R13, desc[UR4][R134.64+0x68] ;  /* 0x00006804860d7980 */ /* 0x000ee8000c101900 */
[----:B------:R-:W4:Y:S04]  /*0eb0*/  LD.E.64 R84, desc[UR4][R134.64+0x38] ;  /* 0x0000380486547980 */ /* 0x000f28000c101b00 */
[----:B------:R-:W4:Y:S01]  /*0ec0*/  LD.E.64 R8, desc[UR4][R134.64+0x20] ;  /* 0x0000200486087980 */ /* 0x000f22000c101b00 */
[----:B------:R-:W-:Y:S01]  /*0ed0*/  MOV R48, R134 ;  /* 0x0000008600307202 */ /* 0x000fe20000000f00 */
[----:B------:R-:W-:-:S05]  /*0ee0*/  IMAD.MOV.U32 R49, RZ, RZ, R135 ;  /* 0x000000ffff317224 */ /* 0x000fca00078e0087 */
[----:B------:R-:W4:Y:S04]  /*0ef0*/  LD.E.64 R50, desc[UR4][R48.64+0x40] ;  /* 0x0000400430327980 */ /* 0x000f28000c101b00 */
[----:B------:R-:W4:Y:S04]  /*0f00*/  LD.E.64 R14, desc[UR4][R48.64+0x50] ;  /* 0x00005004300e7980 */ /* 0x000f28000c101b00 */
[----:B------:R-:W4:Y:S04]  /*0f10*/  LD.E.64 R16, desc[UR4][R48.64+0x28] ;  /* 0x0000280430107980 */ /* 0x000f28000c101b00 */
[----:B------:R1:W5:Y:S01]  /*0f20*/  LD.E.64 R26, desc[UR4][R48.64+0x58] ;  /* 0x00005804301a7980 */ /* 0x000362000c101b00 */
[----:B------:R-:W-:-:S02]  /*0f30*/  IABS R6, R23 ;  /* 0x0000001700067213 */ /* 0x000fc40000000000 */
[----:B------:R-:W-:Y:S02]  /*0f40*/  CS2R R88, SRZ ;  /* 0x0000000000587805 */ /* 0x000fe4000001ff00 */
[----:B------:R-:W-:Y:S02]  /*0f50*/  SHF.R.S32.HI R11, RZ, 0x1f, R7 ;  /* 0x0000001fff0b7819 */ /* 0x000fe40000011407 */
[----:B-----5:R-:W-:Y:S02]  /*0f60*/  SHF.R.S32.HI R12, RZ, 0x1f, R10 ;  /* 0x0000001fff0c7819 */ /* 0x020fe4000001140a */
[----:B------:R-:W-:Y:S02]  /*0f70*/  LEA R249, R87, 0xffffff00, 0x8 ;  /* 0xffffff0057f97811 */ /* 0x000fe400078e40ff */
[----:B------:R-:W-:Y:S02]  /*0f80*/  MOV R20, RZ ;  /* 0x000000ff00147202 */ /* 0x000fe40000000f00 */
[----:B---3--:R-:W-:-:S02]  /*0f90*/  IABS R0, R13 ;  /* 0x0000000d00007213 */ /* 0x008fc40000000000 */
[----:B------:R-:W-:Y:S02]  /*0fa0*/  IABS R4, R13 ;  /* 0x0000000d00047213 */ /* 0x000fe40000000000 */
[----:B------:R-:W-:-:S04]  /*0fb0*/  MOV R5, R0 ;  /* 0x0000000000057202 */ /* 0x000fc80000000f00 */
[----:B--2---:R-:W2:Y:S08]  /*0fc0*/  I2F.RP R2, R5 ;  /* 0x0000000500027306 */ /* 0x004eb00000209400 */
[----:B--2---:R-:W2:Y:S02]  /*0fd0*/  MUFU.RCP R2, R2 ;  /* 0x0000000200027308 */ /* 0x004ea40000001000 */
[----:B--2---:R-:W-:-:S06]  /*0fe0*/  VIADD R2, R2, 0xffffffe ;  /* 0x0ffffffe02027836 */ /* 0x004fcc0000000000 */
[----:B------:R-:W2:Y:S02]  /*0ff0*/  F2I.FTZ.U32.TRUNC.NTZ R3, R2 ;  /* 0x0000000200037305 */ /* 0x000ea4000021f000 */
[----:B--2---:R-:W-:Y:S01]  /*1000*/  IADD3 R0, PT, PT, RZ, -R3, RZ ;  /* 0x80000003ff007210 */ /* 0x004fe20007ffe0ff */
[----:B------:R-:W-:-:S04]  /*1010*/  IMAD.MOV.U32 R2, RZ, RZ, RZ ;  /* 0x000000ffff027224 */ /* 0x000fc800078e00ff */
[----:B------:R-:W-:-:S04]  /*1020*/  IMAD R0, R0, R5, RZ ;  /* 0x0000000500007224 */ /* 0x000fc800078e02ff */
[----:B------:R-:W-:Y:S01]  /*1030*/  IMAD.HI.U32 R2, R3, R0, R2 ;  /* 0x0000000003027227 */ /* 0x000fe200078e0002 */
[----:B------:R-:W-:-:S03]  /*1040*/  MOV R3, R6 ;  /* 0x0000000600037202 */ /* 0x000fc60000000f00 */
[----:B------:R-:W-:Y:S02]  /*1050*/  IMAD.MOV R0, RZ, RZ, -R4 ;  /* 0x000000ffff007224 */ /* 0x000fe400078e0a04 */
[----:B------:R-:W-:-:S04]  /*1060*/  IMAD.HI.U32 R4, R2, R3, RZ ;  /* 0x0000000302047227 */ /* 0x000fc800078e00ff */
[----:B------:R-:W-:Y:S02]  /*1070*/  IMAD R0, R4, R0, R3 ;  /* 0x0000000004007224 */ /* 0x000fe400078e0203 */
[-C--:B----4-:R-:W-:Y:S02]  /*1080*/  IMAD R6, R85, R7.reuse, RZ ;  /* 0x0000000755067224 */ /* 0x090fe400078e02ff */
[----:B------:R-:W-:Y:S01]  /*1090*/  IMAD.WIDE.U32 R2, R84, R7, RZ ;  /* 0x0000000754027225 */ /* 0x000fe200078e00ff */
[----:B------:R-:W-:-:S03]  /*10a0*/  ISETP.GT.U32.AND P1, PT, R5, R0, PT ;  /* 0x000000000500720c */ /* 0x000fc60003f24070 */
[----:B------:R-:W-:-:S05]  /*10b0*/  IMAD R6, R84, R11, R6 ;  /* 0x0000000b54067224 */ /* 0x000fca00078e0206 */
[----:B------:R-:W-:-:S05]  /*10c0*/  IADD3 R3, PT, PT, R3, R6, RZ ;  /* 0x0000000603037210 */ /* 0x000fca0007ffe0ff */
[-C--:B------:R-:W-:Y:S01]  /*10d0*/  @!P1 IADD3 R0, PT, PT, R0, -R5.reuse, RZ ;  /* 0x8000000500009210 */ /* 0x080fe20007ffe0ff */
[----:B------:R-:W-:Y:S01]  /*10e0*/  @!P1 VIADD R4, R4, 0x1 ;  /* 0x0000000104049836 */ /* 0x000fe20000000000 */
[----:B------:R-:W-:Y:S01]  /*10f0*/  ISETP.NE.AND P1, PT, R13, RZ, PT ;  /* 0x000000ff0d00720c */ /* 0x000fe20003f25270 */
[-C--:B------:R-:W-:Y:S01]  /*1100*/  IMAD.WIDE.U32 R2, R8, R10.reuse, R2 ;  /* 0x0000000a08027225 */ /* 0x080fe200078e0002 */
[----:B------:R-:W-:Y:S02]  /*1110*/  ISETP.GE.U32.AND P2, PT, R0, R5, PT ;  /* 0x000000050000720c */ /* 0x000fe40003f46070 */
[----:B------:R-:W-:Y:S01]  /*1120*/  LOP3.LUT R5, R23, R13, RZ, 0x3c, !PT ;  /* 0x0000000d17057212 */ /* 0x000fe200078e3cff */
[----:B------:R-:W-:-:S03]  /*1130*/  IMAD R0, R9, R10, RZ ;  /* 0x0000000a09007224 */ /* 0x000fc600078e02ff */
[----:B------:R-:W-:Y:S01]  /*1140*/  ISETP.GE.AND P0, PT, R5, RZ, PT ;  /* 0x000000ff0500720c */ /* 0x000fe20003f06270 */
[----:B------:R-:W-:Y:S02]  /*1150*/  IMAD R0, R8, R12, R0 ;  /* 0x0000000c08007224 */ /* 0x000fe400078e0200 */
[----:B------:R-:W-:-:S03]  /*1160*/  IMAD R5, R85, R249, RZ ;  /* 0x000000f955057224 */ /* 0x000fc600078e02ff */
[----:B------:R-:W-:Y:S02]  /*1170*/  IADD3 R3, PT, PT, R3, R0, RZ ;  /* 0x0000000003037210 */ /* 0x000fe40007ffe0ff */
[----:B------:R-:W-:Y:S01]  /*1180*/  @P2 IADD3 R4, PT, PT, R4, 0x1, RZ ;  /* 0x0000000104042810 */ /* 0x000fe20007ffe0ff */
[----:B------:R-:W-:-:S04]  /*1190*/  IMAD.WIDE.U32 R2, R84, R249, R2 ;  /* 0x000000f954027225 */ /* 0x000fc800078e0002 */
[----:B------:R-:W-:Y:S01]  /*11a0*/  IMAD.MOV.U32 R0, RZ, RZ, R4 ;  /* 0x000000ffff007224 */ /* 0x000fe200078e0004 */
[----:B------:R-:W-:Y:S01]  /*11b0*/  IADD3 R5, PT, PT, R3, R5, RZ ;  /* 0x0000000503057210 */ /* 0x000fe20007ffe0ff */
[-C--:B------:R-:W-:Y:S02]  /*11c0*/  IMAD R4, R51, R7.reuse, RZ ;  /* 0x0000000733047224 */ /* 0x080fe400078e02ff */
[----:B------:R-:W-:Y:S01]  /*11d0*/  IMAD.WIDE.U32 R6, R50, R7, RZ ;  /* 0x0000000732067225 */ /* 0x000fe200078e00ff */
[----:B------:R-:W-:Y:S02]  /*11e0*/  @!P0 IADD3 R0, PT, PT, -R0, RZ, RZ ;  /* 0x000000ff00008210 */ /* 0x000fe40007ffe1ff */
[----:B------:R-:W-:Y:S01]  /*11f0*/  @!P1 LOP3.LUT R0, RZ, R13, RZ, 0x33, !PT ;  /* 0x0000000dff009212 */ /* 0x000fe200078e33ff */
[----:B------:R-:W-:-:S03]  /*1200*/  IMAD R4, R50, R11, R4 ;  /* 0x0000000b32047224 */ /* 0x000fc600078e0204 */
[----:B------:R-:W-:Y:S01]  /*1210*/  SHF.R.S32.HI R9, RZ, 0x1f, R0 ;  /* 0x0000001fff097819 */ /* 0x000fe20000011400 */
[----:B------:R-:W-:Y:S01]  /*1220*/  IMAD.IADD R3, R7, 0x1, R4 ;  /* 0x0000000107037824 */ /* 0x000fe200078e0204 */
[----:B------:R-:W-:Y:S01]  /*1230*/  MOV R4, R2 ;  /* 0x0000000200047202 */ /* 0x000fe20000000f00 */
[----:B------:R-:W-:Y:S01]  /*1240*/  IMAD R8, R15, R0, RZ ;  /* 0x000000000f087224 */ /* 0x000fe200078e02ff */
[----:B------:R-:W-:Y:S01]  /*1250*/  MOV R2, R6 ;  /* 0x0000000600027202 */ /* 0x000fe20000000f00 */
[----:B------:R-:W-:Y:S02]  /*1260*/  IMAD R7, R17, R10, RZ ;  /* 0x0000000a11077224 */ /* 0x000fe400078e02ff */
[----:B------:R-:W-:-:S04]  /*1270*/  IMAD.WIDE.U32 R4, R14, R0, R4 ;  /* 0x000000000e047225 */ /* 0x000fc800078e0004 */
[----:B------:R-:W-:Y:S02]  /*1280*/  IMAD R8, R14, R9, R8 ;  /* 0x000000090e087224 */ /* 0x000fe400078e0208 */
[C---:B------:R-:W-:Y:S01]  /*1290*/  IMAD R0, R16.reuse, R12, R7 ;  /* 0x0000000c10007224 */ /* 0x040fe200078e0207 */
[----:B------:R-:W-:Y:S01]  /*12a0*/  MOV R12, R249 ;  /* 0x000000f9000c7202 */ /* 0x000fe20000000f00 */
[----:B------:R-:W-:Y:S01]  /*12b0*/  IMAD.WIDE.U32 R2, R16, R10, R2 ;  /* 0x0000000a10027225 */ /* 0x000fe200078e0002 */
[----:B------:R-:W-:-:S03]  /*12c0*/  IADD3 R17, PT, PT, R5, R8, RZ ;  /* 0x0000000805117210 */ /* 0x000fc60007ffe0ff */
[----:B------:R-:W-:Y:S01]  /*12d0*/  IMAD.MOV.U32 R16, RZ, RZ, R4 ;  /* 0x000000ffff107224 */ /* 0x000fe200078e0004 */
[----:B------:R-:W-:Y:S01]  /*12e0*/  IADD3 R11, PT, PT, R3, R0, RZ ;  /* 0x00000000030b7210 */ /* 0x000fe20007ffe0ff */
[----:B-1----:R-:W-:Y:S02]  /*12f0*/  IMAD.MOV.U32 R10, RZ, RZ, R2 ;  /* 0x000000ffff0a7224 */ /* 0x002fe400078e0002 */
.L_x_3785:
[----:B------:R-:W-:Y:S05]  /*1300*/  BSYNC.RECONVERGENT B0 ;  /* 0x0000000000007941 */ /* 0x000fea0003800200 */
.L_x_3783:
[----:B------:R-:W2:Y:S04]  /*1310*/  LD.E.64 R14, desc[UR4][R48.64+0x18] ;  /* 0x00001804300e7980 */ /* 0x000ea8000c101b00 */
[----:B------:R-:W3:Y:S04]  /*1320*/  LD.E.64 R18, desc[UR4][R48.64+0x48] ;  /* 0x0000480430127980 */ /* 0x000ee8000c101b00 */
[----:B------:R-:W4:Y:S04]  /*1330*/  LD.E.64 R2, desc[UR4][R48.64+0x30] ;  /* 0x0000300430027980 */ /* 0x000f28000c101b00 */
[----:B------:R-:W4:Y:S04]  /*1340*/  LD.E.64 R24, desc[UR4][R48.64+0x8] ;  /* 0x0000080430187980 */ /* 0x000f28000c101b00 */
[----:B------:R-:W4:Y:S04]  /*1350*/  LD.E.64 R4, desc[UR4][R48.64] ;  /* 0x0000000430047980 */ /* 0x000f28000c101b00 */
[----:B------:R-:W4:Y:S01]  /*1360*/  LD.E.64 R28, desc[UR4][R48.64+0x10] ;  /* 0x00001004301c7980 */ /* 0x000f22000c101b00 */
[-C--:B------:R-:W-:Y:S01]  /*1370*/  IABS R8, R13.reuse ;  /* 0x0000000d00087213 */ /* 0x080fe20000000000 */
[----:B------:R-:W1:Y:S01]  /*1380*/  S2UR UR6, SR_CgaCtaId ;  /* 0x00000000000679c3 */ /* 0x000e620000008800 */
[----:B------:R-:W-:Y:S01]  /*1390*/  IABS R9, R13 ;  /* 0x0000000d00097213 */ /* 0x000fe20000000000 */
[----:B------:R-:W-:Y:S01]  /*13a0*/  UMOV UR7, 0x400 ;  /* 0x0000040000077882 */ /* 0x000fe20000000000 */
[----:B------:R-:W1:Y:S01]  /*13b0*/  I2F.RP R6, R8 ;  /* 0x0000000800067306 */ /* 0x000e620000209400 */
[----:B------:R-:W-:-:S02]  /*13c0*/  IABS R21, R23 ;  /* 0x0000001700157213 */ /* 0x000fc40000000000 */
[----:B------:R-:W-:Y:S02]  /*13d0*/  SHF.L.U32 R227, R224, 0x3, RZ ;  /* 0x00000003e0e37819 */ /* 0x000fe400000006ff */
[C---:B------:R-:W-:Y:S02]  /*13e0*/  SHF.L.U32 R228, R84.reuse, 0x5, RZ ;  /* 0x0000000554e47819 */ /* 0x040fe400000006ff */
[----:B------:R-:W-:Y:S02]  /*13f0*/  LOP3.LUT R220, R227, 0x38, RZ, 0xc0, !PT ;  /* 0x00000038e3dc7812 */ /* 0x000fe400078ec0ff */
[----:B------:R-:W-:Y:S02]  /*1400*/  SHF.L.U64.HI R226, R84, 0x5, R85 ;  /* 0x0000000554e27819 */ /* 0x000fe40000010255 */
[----:B------:R-:W-:Y:S02]  /*1410*/  IADD3 R10, P0, PT, R220, R10, RZ ;  /* 0x0000000adc0a7210 */ /* 0x000fe40007f1e0ff */
[C---:B-----5:R-:W-:Y:S01]  /*1420*/  SHF.L.U32 R230, R50.reuse, 0x5, RZ ;  /* 0x0000000532e67819 */ /* 0x060fe200000006ff */
[----:B-1----:R-:W1:Y:S02]  /*1430*/  MUFU.RCP R6, R6 ;  /* 0x0000000600067308 */ /* 0x002e640000001000 */
[----:B------:R-:W-:Y:S01]  /*1440*/  IMAD.X R11, RZ, RZ, R11, P0 ;  /* 0x000000ffff0b7224 */ /* 0x000fe200000e060b */
[----:B------:R-:W-:Y:S01]  /*1450*/  SHF.L.U64.HI R229, R50, 0x5, R51 ;  /* 0x0000000532e57819 */ /* 0x000fe20000010233 */
[----:B------:R-:W-:Y:S01]  /*1460*/  IMAD.WIDE.U32 R10, R12, R50, R10 ;  /* 0x000000320c0a7225 */ /* 0x000fe200078e000a */
[----:B------:R-:W-:-:S06]  /*1470*/  ULEA UR6, UR6, UR7, 0x18 ;  /* 0x0000000706067291 */ /* 0x000fcc000f8ec0ff */
[----:B------:R-:W-:Y:S01]  /*1480*/  IMAD.U32 R219, RZ, RZ, UR6 ;  /* 0x00000006ffdb7e24 */ /* 0x000fe2000f8e00ff */
[----:B-1----:R-:W-:-:S04]  /*1490*/  IADD3 R6, PT, PT, R6, 0xffffffe, RZ ;  /* 0x0ffffffe06067810 */ /* 0x002fc80007ffe0ff */
[----:B------:R-:W1:Y:S02]  /*14a0*/  F2I.FTZ.U32.TRUNC.NTZ R7, R6 ;  /* 0x0000000600077305 */ /* 0x000e64000021f000 */
[----:B-1----:R-:W-:Y:S02]  /*14b0*/  IADD3 R0, PT, PT, RZ, -R7, RZ ;  /* 0x80000007ff007210 */ /* 0x002fe40007ffe0ff */
[----:B------:R-:W-:-:S03]  /*14c0*/  MOV R6, RZ ;  /* 0x000000ff00067202 */ /* 0x000fc60000000f00 */
[----:B------:R-:W-:-:S04]  /*14d0*/  IMAD R0, R0, R8, RZ ;  /* 0x0000000800007224 */ /* 0x000fc800078e02ff */
[----:B------:R-:W-:Y:S01]  /*14e0*/  IMAD.HI.U32 R7, R7, R0, R6 ;  /* 0x0000000007077227 */ /* 0x000fe200078e0006 */
[----:B------:R-:W-:-:S04]  /*14f0*/  IADD3 R0, PT, PT, RZ, -R9, RZ ;  /* 0x80000009ff007210 */ /* 0x000fc80007ffe0ff */
[----:B------:R-:W-:Y:S01]  /*1500*/  MOV R6, R0 ;  /* 0x0000000000067202 */ /* 0x000fe20000000f00 */
[----:B------:R-:W-:Y:S01]  /*1510*/  IMAD.HI.U32 R0, R7, R21, RZ ;  /* 0x0000001507007227 */ /* 0x000fe200078e00ff */
[----:B------:R-:W-:-:S03]  /*1520*/  LOP3.LUT R7, R23, R13, RZ, 0x3c, !PT ;  /* 0x0000000d17077212 */ /* 0x000fc600078e3cff */
[----:B------:R-:W-:Y:S01]  /*1530*/  IMAD R6, R0, R6, R21 ;  /* 0x0000000600067224 */ /* 0x000fe200078e0215 */
[----:B------:R-:W-:Y:S02]  /*1540*/  ISETP.GE.AND P0, PT, R7, RZ, PT ;  /* 0x000000ff0700720c */ /* 0x000fe40003f06270 */
[----:B------:R-:W-:Y:S02]  /*1550*/  MOV R7, RZ ;  /* 0x000000ff00077202 */ /* 0x000fe40000000f00 */
[----:B------:R-:W-:-:S13]  /*1560*/  ISETP.GT.U32.AND P1, PT, R8, R6, PT ;  /* 0x000000060800720c */ /* 0x000fda0003f24070 */
[-C--:B------:R-:W-:Y:S02]  /*1570*/  @!P1 IADD3 R6, PT, PT, R6, -R8.reuse, RZ ;  /* 0x8000000806069210 */ /* 0x080fe40007ffe0ff */
[----:B------:R-:W-:Y:S02]  /*1580*/  @!P1 IADD3 R0, PT, PT, R0, 0x1, RZ ;  /* 0x0000000100009810 */ /* 0x000fe40007ffe0ff */
[----:B------:R-:W-:Y:S01]  /*1590*/  ISETP.GE.U32.AND P2, PT, R6, R8, PT ;  /* 0x000000080600720c */ /* 0x000fe20003f46070 */
[----:B------:R-:W-:Y:S01]  /*15a0*/  IMAD R6, R20, R50, RZ ;  /* 0x0000003214067224 */ /* 0x000fe200078e02ff */
[----:B------:R-:W-:Y:S02]  /*15b0*/  ISETP.NE.AND P1, PT, R13, RZ, PT ;  /* 0x000000ff0d00720c */ /* 0x000fe40003f25270 */
[----:B------:R-:W-:Y:S01]  /*15c0*/  LOP3.LUT R8, R227, 0x1c0, RZ, 0xc0, !PT ;  /* 0x000001c0e3087812 */ /* 0x000fe200078ec0ff */
[----:B------:R-:W-:Y:S01]  /*15d0*/  IMAD R9, R12, R51, R6 ;  /* 0x000000330c097224 */ /* 0x000fe200078e0206 */
[----:B------:R-:W-:-:S02]  /*15e0*/  MOV R6, R220 ;  /* 0x000000dc00067202 */ /* 0x000fc40000000f00 */
[----:B------:R-:W-:Y:S02]  /*15f0*/  LOP3.LUT R8, R8, 0x38, R224, 0xf8, !PT ;  /* 0x0000003808087812 */ /* 0x000fe400078ef8e0 */
[----:B------:R-:W-:Y:S02]  /*1600*/  IADD3 R11, PT, PT, R11, R9, RZ ;  /* 0x000000090b0b7210 */ /* 0x000fe40007ffe0ff */
[----:B------:R-:W-:Y:S02]  /*1610*/  LOP3.LUT R8, R8, R220, RZ, 0x3c, !PT ;  /* 0x000000dc08087212 */ /* 0x000fe400078e3cff */
[----:B------:R-:W-:Y:S02]  /*1620*/  @P2 IADD3 R0, PT, PT, R0, 0x1, RZ ;  /* 0x0000000100002810 */ /* 0x000fe40007ffe0ff */
[----:B------:R-:W-:-:S03]  /*1630*/  LOP3.LUT R227, R8, 0x1e00, R227, 0xf8, !PT ;  /* 0x00001e0008e37812 */ /* 0x000fc600078ef8e3 */
[----:B------:R-:W-:Y:S01]  /*1640*/  @!P0 IMAD.MOV R0, RZ, RZ, -R0 ;  /* 0x000000ffff008224 */ /* 0x000fe200078e0a00 */
[----:B------:R-:W-:Y:S02]  /*1650*/  @!P1 LOP3.LUT R0, RZ, R13, RZ, 0x33, !PT ;  /* 0x0000000dff009212 */ /* 0x000fe400078e33ff */
[----:B------:R-:W-:Y:S01]  /*1660*/  LEA R227, R227, R219, 0x1 ;  /* 0x000000dbe3e37211 */ /* 0x000fe200078e08ff */
[-C--:B--2---:R-:W-:Y:S01]  /*1670*/  IMAD R12, R15, R30.reuse, RZ ;  /* 0x0000001e0f0c7224 */ /* 0x084fe200078e02ff */
[----:B------:R-:W-:Y:S01]  /*1680*/  MOV R15, RZ ;  /* 0x000000ff000f7202 */ /* 0x000fe20000000f00 */
[----:B------:R-:W-:Y:S01]  /*1690*/  IMAD.WIDE.U32 R6, R14, R30, R6 ;  /* 0x0000001e0e067225 */ /* 0x000fe200078e0006 */
[----:B------:R-:W-:-:S03]  /*16a0*/  SHF.R.U32.HI R14, RZ, 0x3, R224 ;  /* 0x00000003ff0e7819 */ /* 0x000fc600000116e0 */
[----:B---3--:R-:W-:Y:S01]  /*16b0*/  IMAD R30, R19, R23, RZ ;  /* 0x00000017131e7224 */ /* 0x008fe200078e02ff */
[----:B------:R-:W-:Y:S01]  /*16c0*/  IADD3 R7, PT, PT, R7, R12, RZ ;  /* 0x0000000c07077210 */ /* 0x000fe20007ffe0ff */
[----:B------:R-:W-:Y:S01]  /*16d0*/  IMAD.WIDE.U32 R20, R22, 0x40, R14 ;  /* 0x0000004016147825 */ /* 0x000fe200078e000e */
[C---:B----4-:R-:W-:Y:S02]  /*16e0*/  SHF.L.U64.HI R13, R2.reuse, 0x5, R3 ;  /* 0x00000005020d7819 */ /* 0x050fe40000010203 */
[----:B------:R-:W-:Y:S01]  /*16f0*/  SHF.L.U32 R12, R2, 0x5, RZ ;  /* 0x00000005020c7819 */ /* 0x000fe200000006ff */
[----:B------:R-:W-:Y:S01]  /*1700*/  IMAD.WIDE.U32 R18, R23, R18, R6 ;  /* 0x0000001217127225 */ /* 0x000fe200078e0006 */
[----:B------:R-:W-:Y:S02]  /*1710*/  IADD3 R6, P0, PT, R220, R16, RZ ;  /* 0x00000010dc067210 */ /* 0x000fe40007f1e0ff */
[C---:B------:R-:W-:Y:S01]  /*1720*/  SHF.L.U64.HI R9, R2.reuse, 0x4, R3 ;  /* 0x0000000402097819 */ /* 0x040fe20000010203 */
[----:B------:R-:W-:Y:S01]  /*1730*/  IMAD R15, R85, R14, RZ ;  /* 0x0000000e550f7224 */ /* 0x000fe200078e02ff */
[----:B------:R-:W-:Y:S01]  /*1740*/  IADD3.X R7, PT, PT, RZ, R17, RZ, P0, !PT ;  /* 0x00000011ff077210 */ /* 0x000fe200007fe4ff */
[----:B------:R-:W-:Y:S01]  /*1750*/  IMAD R21, R21, R2, RZ ;  /* 0x0000000215157224 */ /* 0x000fe200078e02ff */
[----:B------:R-:W-:Y:S01]  /*1760*/  SHF.L.U32 R8, R2, 0x4, RZ ;  /* 0x0000000402087819 */ /* 0x000fe200000006ff */
[----:B------:R-:W-:-:S04]  /*1770*/  IMAD.WIDE.U32 R22, R0, R26, R10 ;  /* 0x0000001a00167225 */ /* 0x000fc800078e000a */
[----:B------:R-:W-:-:S04]  /*1780*/  IMAD.WIDE.U32 R6, R14, R84, R6 ;  /* 0x000000540e067225 */ /* 0x000fc800078e0006 */
[----:B------:R-:W-:Y:S01]  /*1790*/  IMAD.WIDE.U32 R10, R2, R20, R12 ;  /* 0x00000014020a7225 */ /* 0x000fe200078e000c */
[----:B------:R-:W-:Y:S02]  /*17a0*/  IADD3 R15, PT, PT, R7, R15, RZ ;  /* 0x0000000f070f7210 */ /* 0x000fe40007ffe0ff */
[----:B------:R-:W-:Y:S01]  /*17b0*/  SHF.R.S32.HI R7, RZ, 0x1f, R0 ;  /* 0x0000001fff077819 */ /* 0x000fe20000011400 */
[----:B------:R-:W-:Y:S01]  /*17c0*/  IMAD R0, R27, R0, RZ ;  /* 0x000000001b007224 */ /* 0x000fe200078e02ff */
[----:B------:R-:W-:Y:S01]  /*17d0*/  LEA R31, P0, R6, R24, 0x1 ;  /* 0x00000018061f7211 */ /* 0x000fe200078008ff */
[-C--:B------:R-:W-:Y:S02]  /*17e0*/  IMAD R12, R3, R20.reuse, R21 ;  /* 0x00000014030c7224 */ /* 0x080fe400078e0215 */
[----:B------:R-:W-:Y:S01]  /*17f0*/  IMAD.WIDE.U32 R16, R2, R20, R8 ;  /* 0x0000001402107225 */ /* 0x000fe200078e0008 */
[----:B------:R-:W-:Y:S01]  /*1800*/  LEA.HI.X R15, R6, R25, R15, 0x1, P0 ;  /* 0x00000019060f7211 */ /* 0x000fe200000f0c0f */
[----:B------:R-:W-:Y:S01]  /*1810*/  STL [R1+0xc], R31 ;  /* 0x00000c1f01007387 */ /* 0x000fe20000100800 */
[----:B------:R-:W-:Y:S01]  /*1820*/  MOV R6, R18 ;  /* 0x0000001200067202 */ /* 0x000fe20000000f00 */
[----:B------:R-:W-:Y:S01]  /*1830*/  IMAD R26, R7, R26, R0 ;  /* 0x0000001a071a7224 */ /* 0x000fe200078e0200 */
[----:B------:R-:W-:Y:S01]  /*1840*/  IADD3 R0, PT, PT, R12, R11, RZ ;  /* 0x0000000b0c007210 */ /* 0x000fe20007ffe0ff */
[----:B------:R1:W-:Y:S01]  /*1850*/  STL [R1+0x8], R15 ;  /* 0x0000080f01007387 */ /* 0x0003e20000100800 */
[----:B------:R-:W-:Y:S01]  /*1860*/  IADD3 R7, PT, PT, R19, R30, RZ ;  /* 0x0000001e13077210 */ /* 0x000fe20007ffe0ff */
[----:B------:R-:W-:Y:S01]  /*1870*/  IMAD.MOV.U32 R223, RZ, RZ, R15 ;  /* 0x000000ffffdf7224 */ /* 0x000fe200078e000f */
[----:B------:R-:W-:-:S02]  /*1880*/  IADD3 R11, P1, P0, R18, R10, R8 ;  /* 0x0000000a120b7210 */ /* 0x000fc4000783e008 */
[----:B------:R-:W-:Y:S01]  /*1890*/  IADD3 R13, P3, PT, R18, R16, RZ ;  /* 0x00000010120d7210 */ /* 0x000fe20007f7e0ff */
[----:B------:R-:W-:Y:S01]  /*18a0*/  IMAD.WIDE.U32 R2, R2, R20, R6 ;  /* 0x0000001402027225 */ /* 0x000fe200078e0006 */
[----:B------:R-:W-:Y:S02]  /*18b0*/  IADD3 R10, P2, PT, R18, R10, RZ ;  /* 0x0000000a120a7210 */ /* 0x000fe40007f5e0ff */
[C---:B------:R-:W-:Y:S02]  /*18c0*/  IADD3.X R17, PT, PT, R7.reuse, R12, R17, P3, !PT ;  /* 0x0000000c07117210 */ /* 0x040fe40001ffe411 */
[----:B------:R-:W-:Y:S02]  /*18d0*/  MOV R218, R31 ;  /* 0x0000001f00da7202 */ /* 0x000fe40000000f00 */
[----:B-1----:R-:W-:Y:S02]  /*18e0*/  IADD3.X R15, PT, PT, R7, R0, R9, P1, P0 ;  /* 0x00000000070f7210 */ /* 0x002fe40000fe0409 */
[----:B------:R-:W-:-:S02]  /*18f0*/  LEA R18, P1, R13, R4, 0x1 ;  /* 0x000000040d127211 */ /* 0x000fc400078208ff */
[----:B------:R-:W-:Y:S02]  /*1900*/  IADD3.X R0, PT, PT, R0, R7, RZ, P2, !PT ;  /* 0x0000000700007210 */ /* 0x000fe400017fe4ff */
[C---:B------:R-:W-:Y:S02]  /*1910*/  LEA R16, P0, R10.reuse, R4, 0x1 ;  /* 0x000000040a107211 */ /* 0x040fe400078008ff */
[-C--:B------:R-:W-:Y:S02]  /*1920*/  LEA.HI.X R19, R13, R5.reuse, R17, 0x1, P1 ;  /* 0x000000050d137211 */ /* 0x080fe400008f0c11 */
[----:B------:R-:W-:Y:S02]  /*1930*/  LEA.HI.X R17, R10, R5, R0, 0x1, P0 ;  /* 0x000000050a117211 */ /* 0x000fe400000f0c00 */
[----:B------:R-:W-:Y:S02]  /*1940*/  IADD3 R8, P0, PT, R228, R218, RZ ;  /* 0x000000dae4087210 */ /* 0x000fe40007f1e0ff */
[----:B------:R-:W-:-:S02]  /*1950*/  IADD3 R0, PT, PT, R3, R12, RZ ;  /* 0x0000000c03007210 */ /* 0x000fc40007ffe0ff */
[----:B------:R-:W-:Y:S02]  /*1960*/  LEA R12, P1, R2, R4, 0x1 ;  /* 0x00000004020c7211 */ /* 0x000fe400078208ff */
[----:B------:R-:W-:Y:S02]  /*1970*/  IADD3.X R9, PT, PT, R226, R223, RZ, P0, !PT ;  /* 0x000000dfe2097210 */ /* 0x000fe400007fe4ff */
[----:B------:R-:W-:Y:S02]  /*1980*/  IADD3 R6, P0, PT, R8, R228, RZ ;  /* 0x000000e408067210 */ /* 0x000fe40007f1e0ff */
[----:B------:R-:W-:Y:S01]  /*1990*/  LEA.HI.X R13, R2, R5, R0, 0x1, P1 ;  /* 0x00000005020d7211 */ /* 0x000fe200008f0c00 */
[----:B------:R-:W-:Y:S01]  /*19a0*/  IMAD R0, R51, R14, RZ ;  /* 0x0000000e33007224 */ /* 0x000fe200078e02ff */
[----:B------:R-:W-:Y:S02]  /*19b0*/  LEA R10, P1, R11, R4, 0x1 ;  /* 0x000000040b0a7211 */ /* 0x000fe400078208ff */
[----:B------:R-:W-:Y:S01]  /*19c0*/  IADD3.X R7, PT, PT, R9, R226, RZ, P0, !PT ;  /* 0x000000e209077210 */ /* 0x000fe200007fe4ff */
[----:B------:R-:W-:Y:S01]  /*19d0*/  @!PT LDS RZ, [RZ] ;  /* 0x00000000fffff984 */ /* 0x000fe20000000800 */
[----:B------:R-:W-:Y:S01]  /*19e0*/  @!PT LDS RZ, [RZ] ;  /* 0x00000000fffff984 */ /* 0x000fe20000000800 */
[----:B------:R-:W-:Y:S01]  /*19f0*/  @!PT LDS RZ, [RZ] ;  /* 0x00000000fffff984 */ /* 0x000fe20000000800 */
[----:B------:R1:W-:Y:S01]  /*1a00*/  LDGSTS.E.BYPASS.LTC128B.128 [R227], desc[UR4][R12.64] ;  /* 0x000000000ce37fae */ /* 0x0003e2000b981a04 */
[----:B------:R-:W-:-:S02]  /*1a10*/  IADD3 R4, P0, PT, R6, R228, RZ ;  /* 0x000000e406047210 */ /* 0x000fc40007f1e0ff */
[----:B------:R-:W-:Y:S01]  /*1a20*/  LEA.HI.X R11, R11, R5, R15, 0x1, P1 ;  /* 0x000000050b0b7211 */ /* 0x000fe200008f0c0f */
[----:B------:R-:W-:Y:S01]  /*1a30*/  LDGSTS.E.BYPASS.LTC128B.128 [R227+0x800], desc[UR4][R18.64] ;  /* 0x0080000012e37fae */ /* 0x000fe2000b981a04 */
[----:B------:R-:W-:Y:S02]  /*1a40*/  IADD3.X R5, PT, PT, R7, R226, RZ, P0, !PT ;  /* 0x000000e207057210 */ /* 0x000fe400007fe4ff */
[-C--:B------:R-:W-:Y:S01]  /*1a50*/  IADD3 R2, P0, PT, R4, R228.reuse, RZ ;  /* 0x000000e404027210 */ /* 0x080fe20007f1e0ff */
[----:B------:R-:W-:Y:S04]  /*1a60*/  LDGSTS.E.BYPASS.LTC128B.128 [R227+0x1000], desc[UR4][R16.64] ;  /* 0x0100000010e37fae */ /* 0x000fe8000b981a04 */
[----:B------:R2:W-:Y:S01]  /*1a70*/  LDGSTS.E.BYPASS.LTC128B.128 [R227+0x1800], desc[UR4][R10.64] ;  /* 0x018000000ae37fae */ /* 0x0005e2000b981a04 */
[----:B------:R-:W-:Y:S01]  /*1a80*/  IMAD.X R3, R5, 0x1, R226, P0 ;  /* 0x0000000105037824 */ /* 0x000fe200000e06e2 */
[----:B-1----:R-:W-:-:S04]  /*1a90*/  IADD3 R12, P0, PT, R2, R228, RZ ;  /* 0x000000e4020c7210 */ /* 0x002fc80007f1e0ff */
[----:B------:R-:W-:Y:S02]  /*1aa0*/  IADD3.X R13, PT, PT, R3, R226, RZ, P0, !PT ;  /* 0x000000e2030d7210 */ /* 0x000fe400007fe4ff */
[----:B--2---:R-:W-:Y:S02]  /*1ab0*/  MOV R10, R218 ;  /* 0x000000da000a7202 */ /* 0x004fe40000000f00 */
[----:B------:R-:W-:-:S05]  /*1ac0*/  MOV R11, R223 ;  /* 0x000000df000b7202 */ /* 0x000fca0000000f00 */
[----:B------:R1:W-:Y:S04]  /*1ad0*/  LDGSTS.E.BYPASS.LTC128B.128 [R227+0x2000], desc[UR4][R10.64] ;  /* 0x020000000ae37fae */ /* 0x0003e8000b981a04 */
[----:B------:R2:W-:Y:S04]  /*1ae0*/  LDGSTS.E.BYPASS.LTC128B.128 [R227+0x2800], desc[UR4][R8.64] ;  /* 0x0280000008e37fae */ /* 0x0005e8000b981a04 */
[----:B------:R3:W-:Y:S04]  /*1af0*/  LDGSTS.E.BYPASS.LTC128B.128 [R227+0x3000], desc[UR4][R6.64] ;  /* 0x0300000006e37fae */ /* 0x0007e8000b981a04 */
[----:B------:R4:W-:Y:S04]  /*1b00*/  LDGSTS.E.BYPASS.LTC128B.128 [R227+0x3800], desc[UR4][R4.64] ;  /* 0x0380000004e37fae */ /* 0x0009e8000b981a04 */
[----:B------:R4:W-:Y:S04]  /*1b10*/  LDGSTS.E.BYPASS.LTC128B.128 [R227+0x4000], desc[UR4][R2.64] ;  /* 0x0400000002e37fae */ /* 0x0009e8000b981a04 */
[----:B------:R-:W-:Y:S01]  /*1b20*/  LDGSTS.E.BYPASS.LTC128B.128 [R227+0x4800], desc[UR4][R12.64] ;  /* 0x048000000ce37fae */ /* 0x000fe2000b981a04 */
[----:B-1----:R-:W-:-:S04]  /*1b30*/  IADD3 R10, P0, PT, R12, R228, RZ ;  /* 0x000000e40c0a7210 */ /* 0x002fc80007f1e0ff */
[----:B------:R-:W-:Y:S02]  /*1b40*/  IADD3.X R11, PT, PT, R13, R226, RZ, P0, !PT ;  /* 0x000000e20d0b7210 */ /* 0x000fe400007fe4ff */
[----:B--2---:R-:W-:Y:S02]  /*1b50*/  IADD3 R8, P0, PT, R10, R228, RZ ;  /* 0x000000e40a087210 */ /* 0x004fe40007f1e0ff */
[----:B---3--:R-:W-:Y:S01]  /*1b60*/  IADD3 R7, PT, PT, R23, R26, RZ ;  /* 0x0000001a17077210 */ /* 0x008fe20007ffe0ff */
[----:B------:R-:W-:Y:S01]  /*1b70*/  LDGSTS.E.BYPASS.LTC128B.128 [R227+0x5000], desc[UR4][R10.64] ;  /* 0x050000000ae37fae */ /* 0x000fe2000b981a04 */
[----:B------:R-:W-:Y:S02]  /*1b80*/  MOV R6, R22 ;  /* 0x0000001600067202 */ /* 0x000fe40000000f00 */
[----:B------:R-:W-:Y:S02]  /*1b90*/  IADD3.X R9, PT, PT, R11, R226, RZ, P0, !PT ;  /* 0x000000e20b097210 */ /* 0x000fe400007fe4ff */
[----:B----4-:R-:W-:Y:S01]  /*1ba0*/  IADD3 R4, P0, PT, R8, R228, RZ ;  /* 0x000000e408047210 */ /* 0x010fe20007f1e0ff */
[----:B------:R-:W-:-:S02]  /*1bb0*/  IMAD.WIDE.U32 R2, R14, R50, R6 ;  /* 0x000000320e027225 */ /* 0x000fc400078e0006 */
[----:B------:R1:W-:Y:S01]  /*1bc0*/  LDGSTS.E.BYPASS.LTC128B.128 [R227+0x5800], desc[UR4][R8.64] ;  /* 0x0580000008e37fae */ /* 0x0003e2000b981a04 */
[----:B------:R-:W-:Y:S02]  /*1bd0*/  IADD3.X R5, PT, PT, R9, R226, RZ, P0, !PT ;  /* 0x000000e209057210 */ /* 0x000fe400007fe4ff */
[----:B------:R-:W-:Y:S02]  /*1be0*/  IADD3 R6, P0, PT, R4, R228, RZ ;  /* 0x000000e404067210 */ /* 0x000fe40007f1e0ff */
[----:B------:R-:W-:Y:S01]  /*1bf0*/  IADD3 R0, PT, PT, R3, R0, RZ ;  /* 0x0000000003007210 */ /* 0x000fe20007ffe0ff */
[----:B------:R-:W-:Y:S01]  /*1c00*/  LDGSTS.E.BYPASS.LTC128B.128 [R227+0x6000], desc[UR4][R4.64] ;  /* 0x0600000004e37fae */ /* 0x000fe2000b981a04 */
[----:B------:R-:W-:Y:S01]  /*1c10*/  LEA R24, P1, R2, R28, 0x1 ;  /* 0x0000001c02187211 */ /* 0x000fe200078208ff */
[----:B------:R-:W-:-:S03]  /*1c20*/  IMAD.X R7, R5, 0x1, R226, P0 ;  /* 0x0000000105077824 */ /* 0x000fc600000e06e2 */
[----:B------:R-:W-:Y:S01]  /*1c30*/  LEA.HI.X R25, R2, R29, R0, 0x1, P1 ;  /* 0x0000001d02197211 */ /* 0x000fe200008f0c00 */
[----:B------:R-:W-:Y:S01]  /*1c40*/  IMAD.MOV.U32 R22, RZ, RZ, R24 ;  /* 0x000000ffff167224 */ /* 0x000fe200078e0018 */
[----:B------:R-:W-:Y:S01]  /*1c50*/  IADD3 R2, P0, PT, R6, R228, RZ ;  /* 0x000000e406027210 */ /* 0x000fe20007f1e0ff */
[----:B------:R2:W-:Y:S01]  /*1c60*/  LDGSTS.E.BYPASS.LTC128B.128 [R227+0x6800], desc[UR4][R6.64] ;  /* 0x0680000006e37fae */ /* 0x0005e2000b981a04 */
[----:B------:R-:W-:Y:S02]  /*1c70*/  MOV R23, R25 ;  /* 0x0000001900177202 */ /* 0x000fe40000000f00 */
[----:B------:R-:W-:Y:S01]  /*1c80*/  IADD3.X R3, PT, PT, R7, R226, RZ, P0, !PT ;  /* 0x000000e207037210 */ /* 0x000fe200007fe4ff */
[----:B------:R3:W-:Y:S04]  /*1c90*/  STL [R1+0x14], R24 ;  /* 0x0000141801007387 */ /* 0x0007e80000100800 */
[----:B------:R4:W-:Y:S01]  /*1ca0*/  LDGSTS.E.BYPASS.LTC128B.128 [R227+0x7000], desc[UR4][R2.64] ;  /* 0x0700000002e37fae */ /* 0x0009e2000b981a04 */
[----:B------:R-:W-:-:S02]  /*1cb0*/  SHF.R.U32.HI R222, RZ, 0x1, R224 ;  /* 0x00000001ffde7819 */ /* 0x000fc400000116e0 */
[----:B------:R-:W-:Y:S01]  /*1cc0*/  SHF.L.U32 R217, R224, 0x6, RZ ;  /* 0x00000006e0d97819 */ /* 0x000fe200000006ff */
[----:B------:R3:W-:Y:S01]  /*1cd0*/  STL [R1+0x10], R25 ;  /* 0x0000101901007387 */ /* 0x0007e20000100800 */
[----:B-1----:R-:W-:-:S04]  /*1ce0*/  IADD3 R8, P0, PT, R2, R228, RZ ;  /* 0x000000e402087210 */ /* 0x002fc80007f1e0ff */
[----:B------:R-:W-:Y:S02]  /*1cf0*/  IADD3.X R9, PT, PT, R3, R226, RZ, P0, !PT ;  /* 0x000000e203097210 */ /* 0x000fe400007fe4ff */
[----:B------:R-:W-:-:S03]  /*1d00*/  IADD3 R14, P0, PT, R230, R24, RZ ;  /* 0x00000018e60e7210 */ /* 0x000fc60007f1e0ff */
[----:B------:R1:W-:Y:S01]  /*1d10*/  LDGSTS.E.BYPASS.LTC128B.128 [R227+0x7800], desc[UR4][R8.64] ;  /* 0x0780000008e37fae */ /* 0x0003e2000b981a04 */
[----:B------:R-:W-:Y:S02]  /*1d20*/  IADD3.X R15, PT, PT, R229, R25, RZ, P0, !PT ;  /* 0x00000019e50f7210 */ /* 0x000fe400007fe4ff */
[----:B------:R-:W-:Y:S02]  /*1d30*/  IADD3 R20, P0, PT, R14, R230, RZ ;  /* 0x000000e60e147210 */ /* 0x000fe40007f1e0ff */
[----:B--2---:R-:W-:Y:S02]  /*1d40*/  IADD3 R6, P1, PT, R8, R228, RZ ;  /* 0x000000e408067210 */ /* 0x004fe40007f3e0ff */
[----:B------:R-:W-:Y:S02]  /*1d50*/  IADD3.X R21, PT, PT, R15, R229, RZ, P0, !PT ;  /* 0x000000e50f157210 */ /* 0x000fe400007fe4ff */
[----:B------:R-:W-:Y:S02]  /*1d60*/  IADD3.X R7, PT, PT, R9, R226, RZ, P1, !PT ;  /* 0x000000e209077210 */ /* 0x000fe40000ffe4ff */
[----:B------:R-:W-:-:S03]  /*1d70*/  IADD3 R4, P1, PT, R6, R228, RZ ;  /* 0x000000e406047210 */ /* 0x000fc60007f3e0ff */
[----:B------:R2:W-:Y:S01]  /*1d80*/  LDGSTS.E.BYPASS.LTC128B.128 [R227+0x8000], desc[UR4][R6.64] ;  /* 0x0800000006e37fae */ /* 0x0005e2000b981a04 */
[----:B------:R-:W-:Y:S02]  /*1d90*/  IADD3.X R5, PT, PT, R7, R226, RZ, P1, !PT ;  /* 0x000000e207057210 */ /* 0x000fe40000ffe4ff */
[----:B----4-:R-:W-:-:S03]  /*1da0*/  IADD3 R2, P1, PT, R4, R228, RZ ;  /* 0x000000e404027210 */ /* 0x010fc60007f3e0ff */
[----:B------:R4:W-:Y:S02]  /*1db0*/  LDGSTS.E.BYPASS.LTC128B.128 [R227+0x8800], desc[UR4][R4.64] ;  /* 0x0880000004e37fae */ /* 0x0009e4000b981a04 */
[----:B------:R-:W-:Y:S01]  /*1dc0*/  IMAD.X R3, R5, 0x1, R226, P1 ;  /* 0x0000000105037824 */ /* 0x000fe200008e06e2 */
[----:B------:R-:W-:-:S04]  /*1dd0*/  IADD3 R10, P1, PT, R2, R228, RZ ;  /* 0x000000e4020a7210 */ /* 0x000fc80007f3e0ff */
[----:B------:R-:W-:Y:S01]  /*1de0*/  IADD3.X R11, PT, PT, R3, R226, RZ, P1, !PT ;  /* 0x000000e2030b7210 */ /* 0x000fe20000ffe4ff */
[----:B------:R3:W-:Y:S01]  /*1df0*/  LDGSTS.E.BYPASS.LTC128B.128 [R227+0x9000], desc[UR4][R2.64] ;  /* 0x0900000002e37fae */ /* 0x0007e2000b981a04 */
[----:B-1----:R-:W-:-:S03]  /*1e00*/  IADD3 R8, P0, PT, R20, R230, RZ ;  /* 0x000000e614087210 */ /* 0x002fc60007f1e0ff */
[----:B------:R1:W-:Y:S01]  /*1e10*/  LDGSTS.E.BYPASS.LTC128B.128 [R227+0x9800], desc[UR4][R10.64] ;  /* 0x098000000ae37fae */ /* 0x0003e2000b981a04 */
[-C--:B------:R-:W-:Y:S02]  /*1e20*/  IADD3.X R9, PT, PT, R21, R229.reuse, RZ, P0, !PT ;  /* 0x000000e515097210 */ /* 0x080fe400007fe4ff */
[-C--:B------:R-:W-:Y:S01]  /*1e30*/  IADD3 R18, P0, PT, R8, R230.reuse, RZ ;  /* 0x000000e608127210 */ /* 0x080fe20007f1e0ff */
[----:B------:R-:W0:Y:S03]  /*1e40*/  LDGDEPBAR ;  /* 0x00000000000079af */ /* 0x000e260000000000 */
[----:B------:R-:W-:Y:S02]  /*1e50*/  IADD3.X R19, PT, PT, R9, R229, RZ, P0, !PT ;  /* 0x000000e509137210 */ /* 0x000fe400007fe4ff */
[----:B--2---:R-:W-:-:S04]  /*1e60*/  IADD3 R6, P0, PT, R18, R230, RZ ;  /* 0x000000e612067210 */ /* 0x004fc80007f1e0ff */
[----:B------:R-:W-:Y:S02]  /*1e70*/  IADD3.X R7, PT, PT, R19, R229, RZ, P0, !PT ;  /* 0x000000e513077210 */ /* 0x000fe400007fe4ff */
[----:B----4-:R-:W-:-:S04]  /*1e80*/  IADD3 R4, P0, PT, R6, R230, RZ ;  /* 0x000000e606047210 */ /* 0x010fc80007f1e0ff */
[----:B------:R-:W-:Y:S02]  /*1e90*/  IADD3.X R5, PT, PT, R7, R229, RZ, P0, !PT ;  /* 0x000000e507057210 */ /* 0x000fe400007fe4ff */
[----:B---3--:R-:W-:-:S04]  /*1ea0*/  IADD3 R2, P0, PT, R4, R230, RZ ;  /* 0x000000e604027210 */ /* 0x008fc80007f1e0ff */
[----:B------:R-:W-:Y:S01]  /*1eb0*/  IADD3.X R3, PT, PT, R5, R229, RZ, P0, !PT ;  /* 0x000000e505037210 */ /* 0x000fe200007fe4ff */
[----:B-1----:R-:W-:-:S08]  /*1ec0*/  DEPBAR.LE SB0, 0x0 ;  /* 0x000080000000791a */ /* 0x002fd00000000000 */
[----:B------:R-:W-:Y:S05]  /*1ed0*/  WARPSYNC.ALL ;  /* 0x0000000000007948 */ /* 0x000fea0003800000 */
[----:B------:R-:W-:Y:S01]  /*1ee0*/  BAR.SYNC.DEFER_BLOCKING 0x0 ;  /* 0x0000000000007b1d */ /* 0x000fe20000010000 */
[----:B------:R-:W-:-:S04]  /*1ef0*/  IADD3 R12, P0, PT, R2, R230, RZ ;  /* 0x000000e6020c7210 */ /* 0x000fc80007f1e0ff */
[----:B------:R-:W-:Y:S02]  /*1f00*/  IADD3.X R13, PT, PT, R3, R229, RZ, P0, !PT ;  /* 0x000000e5030d7210 */ /* 0x000fe400007fe4ff */
[----:B------:R-:W-:-:S04]  /*1f10*/  IADD3 R10, P0, PT, R12, R230, RZ ;  /* 0x000000e60c0a7210 */ /* 0x000fc80007f1e0ff */
[----:B------:R-:W-:Y:S02]  /*1f20*/  IADD3.X R11, PT, PT, R13, R229, RZ, P0, !PT ;  /* 0x000000e50d0b7210 */ /* 0x000fe400007fe4ff */
[----:B------:R-:W-:-:S04]  /*1f30*/  IADD3 R16, P0, PT, R10, R230, RZ ;  /* 0x000000e60a107210 */ /* 0x000fc80007f1e0ff */
[----:B------:R-:W-:Y:S01]  /*1f40*/  IADD3.X R17, PT, PT, R11, R229, RZ, P0, !PT ;  /* 0x000000e50b117210 */ /* 0x000fe200007fe4ff */
[----:B------:R-:W-:Y:S01]  /*1f50*/  @!PT LDS RZ, [RZ] ;  /* 0x00000000fffff984 */ /* 0x000fe20000000800 */
[----:B------:R-:W-:Y:S01]  /*1f60*/  @!PT LDS RZ, [RZ] ;  /* 0x00000000fffff984 */ /* 0x000fe20000000800 */
[----:B------:R-:W-:Y:S01]  /*1f70*/  @!PT LDS RZ, [RZ] ;  /* 0x00000000fffff984 */ /* 0x000fe20000000800 */
[----:B------:R-:W-:Y:S04]  /*1f80*/  LDGSTS.E.BYPASS.LTC128B.128 [R227+0xa000], desc[UR4][R22.64] ;  /* 0x0a00000016e37fae */ /* 0x000fe8000b981a04 */
[----:B------:R1:W-:Y:S04]  /*1f90*/  LDGSTS.E.BYPASS.LTC128B.128 [R227+0xa800], desc[UR4][R14.64] ;  /* 0x0a8000000ee37fae */ /* 0x0003e8000b981a04 */
[----:B------:R-:W-:Y:S04]  /*1fa0*/  LDGSTS.E.BYPASS.LTC128B.128 [R227+0xb000], desc[UR4][R20.64] ;  /* 0x0b00000014e37fae */ /* 0x000fe8000b981a04 */
[----:B------:R2:W-:Y:S04]  /*1fb0*/  LDGSTS.E.BYPASS.LTC128B.128 [R227+0xb800], desc[UR4][R8.64] ;  /* 0x0b80000008e37fae */ /* 0x0005e8000b981a04 */
[----:B------:R-:W-:Y:S04]  /*1fc0*/  LDGSTS.E.BYPASS.LTC128B.128 [R227+0xc000], desc[UR4][R18.64] ;  /* 0x0c00000012e37fae */ /* 0x000fe8000b981a04 */
[----:B------:R3:W-:Y:S04]  /*1fd0*/  LDGSTS.E.BYPASS.LTC128B.128 [R227+0xc800], desc[UR4][R6.64] ;  /* 0x0c80000006e37fae */ /* 0x0007e8000b981a04 */
[----:B------:R-:W-:Y:S04]  /*1fe0*/  LDGSTS.E.BYPASS.LTC128B.128 [R227+0xd000], desc[UR4][R4.64] ;  /* 0x0d00000004e37fae */ /* 0x000fe8000b981a04 */
[----:B------:R4:W-:Y:S01]  /*1ff0*/  LDGSTS.E.BYPASS.LTC128B.128 [R227+0xd800], desc[UR4][R2.64] ;  /* 0x0d80000002e37fae */ /* 0x0009e2000b981a04 */
[----:B-1----:R-:W-:-:S03]  /*2000*/  IADD3 R14, P0, PT, R16, R230, RZ ;  /* 0x000000e6100e7210 */ /* 0x002fc60007f1e0ff */
[----:B------:R-:W-:Y:S01]  /*2010*/  LDGSTS.E.BYPASS.LTC128B.128 [R227+0xe000], desc[UR4][R12.64] ;  /* 0x0e0000000ce37fae */ /* 0x000fe2000b981a04 */
[----:B------:R-:W-:-:S03]  /*2020*/  IADD3.X R15, PT, PT, R17, R229, RZ, P0, !PT ;  /* 0x000000e5110f7210 */ /* 0x000fc600007fe4ff */
[----:B------:R-:W-:Y:S01]  /*2030*/  LDGSTS.E.BYPASS.LTC128B.128 [R227+0xe800], desc[UR4][R10.64] ;  /* 0x0e8000000ae37fae */ /* 0x000fe2000b981a04 */
[----:B--2---:R-:W-:-:S03]  /*2040*/  IADD3 R8, P0, PT, R14, R230, RZ ;  /* 0x000000e60e087210 */ /* 0x004fc60007f1e0ff */
[----:B------:R-:W-:Y:S01]  /*2050*/  LDGSTS.E.BYPASS.LTC128B.128 [R227+0xf000], desc[UR4][R16.64] ;  /* 0x0f00000010e37fae */ /* 0x000fe2000b981a04 */
[----:B------:R-:W-:-:S03]  /*2060*/  IADD3.X R9, PT, PT, R15, R229, RZ, P0, !PT ;  /* 0x000000e50f097210 */ /* 0x000fc600007fe4ff */
[----:B------:R-:W-:Y:S01]  /*2070*/  LDGSTS.E.BYPASS.LTC128B.128 [R227+0xf800], desc[UR4][R14.64] ;  /* 0x0f8000000ee37fae */ /* 0x000fe2000b981a04 */
[----:B---3--:R-:W-:-:S03]  /*2080*/  IADD3 R6, P0, PT, R8, R230, RZ ;  /* 0x000000e608067210 */ /* 0x008fc60007f1e0ff */
[----:B------:R-:W-:Y:S01]  /*2090*/  LDGSTS.E.BYPASS.LTC128B.128 [R227+0x10000], desc[UR4][R8.64] ;  /* 0x1000000008e37fae */ /* 0x000fe2000b981a04 */
[----:B------:R-:W-:Y:S02]  /*20a0*/  IADD3.X R7, PT, PT, R9, R229, RZ, P0, !PT ;  /* 0x000000e509077210 */ /* 0x000fe400007fe4ff */
[----:B----4-:R-:W-:-:S03]  /*20b0*/  IADD3 R2, P0, PT, R6, R230, RZ ;  /* 0x000000e606027210 */ /* 0x010fc60007f1e0ff */
[----:B------:R-:W-:Y:S01]  /*20c0*/  LDGSTS.E.BYPASS.LTC128B.128 [R227+0x10800], desc[UR4][R6.64] ;  /* 0x1080000006e37fae */ /* 0x000fe2000b981a04 */
[----:B------:R-:W-:Y:S02]  /*20d0*/  IADD3.X R3, PT, PT, R7, R229, RZ, P0, !PT ;  /* 0x000000e507037210 */ /* 0x000fe400007fe4ff */
[----:B------:R-:W-:-:S03]  /*20e0*/  IADD3 R4, P0, PT, R2, R230, RZ ;  /* 0x000000e602047210 */ /* 0x000fc60007f1e0ff */
[----:B------:R1:W-:Y:S02]  /*20f0*/  LDGSTS.E.BYPASS.LTC128B.128 [R227+0x11000], desc[UR4][R2.64] ;  /* 0x1100000002e37fae */ /* 0x0003e4000b981a04 */
[----:B------:R-:W-:-:S05]  /*2100*/  IMAD.X R5, R3, 0x1, R229, P0 ;  /* 0x0000000103057824 */ /* 0x000fca00000e06e5 */
[----:B------:R2:W-:Y:S04]  /*2110*/  LDGSTS.E.BYPASS.LTC128B.128 [R227+0x11800], desc[UR4][R4.64] ;  /* 0x1180000004e37fae */ /* 0x0005e8000b981a04 */
[----:B------:R-:W3:Y:S01]  /*2120*/  LD.E R0, desc[UR4][R48.64+0x18c] ;  /* 0x00018c0430007980 */ /* 0x000ee2000c101900 */
[C---:B------:R-:W-:Y:S01]  /*2130*/  SHF.L.U32 R221, R224.reuse, 0x5, RZ ;  /* 0x00000005e0dd7819 */ /* 0x040fe200000006ff */
[----:B------:R-:W-:Y:S01]  /*2140*/  BSSY.RECONVERGENT B1, `(.L_x_3786) ;  /* 0x0000274000017945 */ /* 0x000fe20003800200 */
[----:B------:R-:W-:Y:S01]  /*2150*/  LOP3.LUT R21, R217, 0x400, RZ, 0xc0, !PT ;  /* 0x00000400d9157812 */ /* 0x000fe200078ec0ff */
[----:B------:R-:W0:Y:S01]  /*2160*/  LDGDEPBAR ;  /* 0x00000000000079af */ /* 0x000e220000000000 */
[----:B------:R-:W-:Y:S02]  /*2170*/  LOP3.LUT R221, R221, 0x7c00, RZ, 0xc0, !PT ;  /* 0x00007c00dddd7812 */ /* 0x000fe400078ec0ff */
[----:B------:R-:W-:-:S02]  /*2180*/  R2P PR, R224, 0x6 ;  /* 0x00000006e0007804 */ /* 0x000fc40000000000 */
[----:B------:R-:W-:Y:S02]  /*2190*/  MOV R86, 0x20 ;  /* 0x0000002000567802 */ /* 0x000fe40000000f00 */
[----:B------:R-:W-:Y:S02]  /*21a0*/  MOV R156, 0x40 ;  /* 0x00000040009c7802 */ /* 0x000fe40000000f00 */
[----:B------:R-:W-:Y:S02]  /*21b0*/  SEL R86, R86, 0xffffffe0, !P1 ;  /* 0xffffffe056567807 */ /* 0x000fe40004800000 */
[----:B------:R-:W-:Y:S02]  /*21c0*/  SEL R156, R156, 0xffffffc0, !P2 ;  /* 0xffffffc09c9c7807 */ /* 0x000fe40005000000 */
[----:B-1----:R-:W-:Y:S02]  /*21d0*/  LOP3.LUT R2, R222, 0x8, RZ, 0xc0, !PT ;  /* 0x00000008de027812 */ /* 0x002fe400078ec0ff */
[----:B------:R-:W-:-:S02]  /*21e0*/  LOP3.LUT R89, R89, R88, RZ, 0x3c, !PT ;  /* 0x0000005859597212 */ /* 0x000fc400078e3cff */
[--C-:B------:R-:W-:Y:S02]  /*21f0*/  LOP3.LUT R3, R2, 0x1c0, R217.reuse, 0xf8, !PT ;  /* 0x000001c002037812 */ /* 0x100fe400078ef8d9 */
[----:B--2---:R-:W-:Y:S02]  /*2200*/  LOP3.LUT R4, R217, 0x1c0, RZ, 0xc0, !PT ;  /* 0x000001c0d9047812 */ /* 0x004fe400078ec0ff */
[-C--:B------:R-:W-:Y:S02]  /*2210*/  LOP3.LUT R148, R3, R220.reuse, RZ, 0x3c, !PT ;  /* 0x000000dc03947212 */ /* 0x080fe400078e3cff */
[----:B------:R-:W-:Y:S02]  /*2220*/  LOP3.LUT R2, R4, 0x8, R224, 0xf8, !PT ;  /* 0x0000000804027812 */ /* 0x000fe400078ef8e0 */
[----:B------:R-:W-:Y:S02]  /*2230*/  LOP3.LUT R4, R221, 0x200, R217, 0xf8, !PT ;  /* 0x00000200dd047812 */ /* 0x000fe400078ef8d9 */
[----:B------:R-:W-:-:S02]  /*2240*/  LOP3.LUT R2, R2, R220, RZ, 0x3c, !PT ;  /* 0x000000dc02027212 */ /* 0x000fc400078e3cff */
[----:B------:R-:W-:Y:S02]  /*2250*/  LOP3.LUT R3, R4, R148, RZ, 0xfc, !PT ;  /* 0x0000009404037212 */ /* 0x000fe400078efcff */
[----:B------:R-:W-:Y:S02]  /*2260*/  LEA R21, R2, R21, 0x1 ;  /* 0x0000001502157211 */ /* 0x000fe400078e08ff */
[----:B------:R-:W-:Y:S02]  /*2270*/  LEA R2, R3, R219, 0x1 ;  /* 0x000000db03027211 */ /* 0x000fe400078e08ff */
[----:B------:R-:W-:Y:S02]  /*2280*/  IADD3 R21, PT, PT, R219, R21, RZ ;  /* 0x00000015db157210 */ /* 0x000fe40007ffe0ff */
[----:B------:R-:W-:Y:S01]  /*2290*/  IADD3 R4, PT, PT, R86, R2, RZ ;  /* 0x0000000256047210 */ /* 0x000fe20007ffe0ff */
[----:B------:R1:W-:Y:S01]  /*22a0*/  LDSM.16.M88.4 R16, [R2] ;  /* 0x000000000210783b */ /* 0x0003e20000000200 */
[----:B------:R-:W-:Y:S01]  /*22b0*/  IADD3 R20, PT, PT, R156, R21, RZ ;  /* 0x000000159c147210 */ /* 0x000fe20007ffe0ff */
[----:B------:R-:W-:Y:S01]  /*22c0*/  IMAD.IADD R3, R86, 0x1, R21 ;  /* 0x0000000156037824 */ /* 0x000fe200078e0215 */
[----:B------:R-:W-:Y:S01]  /*22d0*/  LOP3.LUT R88, R89, R88, RZ, 0x3c, !PT ;  /* 0x0000005859587212 */ /* 0x000fe200078e3cff */
[----:B------:R-:W2:Y:S01]  /*22e0*/  LDSM.16.M88.4 R28, [R21+0x2000] ;  /* 0x00200000151c783b */ /* 0x000ea20000000200 */
[----:B------:R-:W-:-:S02]  /*22f0*/  SHF.L.U64.HI R85, R84, 0x4, R85 ;  /* 0x0000000454557819 */ /* 0x000fc40000010255 */
[----:B------:R-:W-:Y:S01]  /*2300*/  LOP3.LUT R89, R89, R88, RZ, 0x3c, !PT ;  /* 0x0000005859597212 */ /* 0x000fe200078e3cff */
[----:B------:R4:W-:Y:S01]  /*2310*/  LDSM.16.M88.4 R12, [R4] ;  /* 0x00000000040c783b */ /* 0x0009e20000000200 */
[----:B------:R-:W-:Y:S02]  /*2320*/  ISETP.NE.AND P0, PT, R87, 0x1, PT ;  /* 0x000000015700780c */ /* 0x000fe40003f05270 */
[C---:B------:R-:W-:Y:S01]  /*2330*/  SHF.L.U64.HI R247, R50.reuse, 0x4, R51 ;  /* 0x0000000432f77819 */ /* 0x040fe20000010233 */
[----:B------:R-:W-:Y:S01]  /*2340*/  LDSM.16.M88.4 R32, [R3+0x2000] ;  /* 0x002000000320783b */ /* 0x000fe20000000200 */
[----:B------:R-:W-:-:S03]  /*2350*/  SHF.L.U32 R216, R50, 0x4, RZ ;  /* 0x0000000432d87819 */ /* 0x000fc600000006ff */
[----:B------:R-:W5:Y:S04]  /*2360*/  LDSM.16.M88.4 R40, [R21+0x2800] ;  /* 0x002800001528783b */ /* 0x000f680000000200 */
[----:B------:R-:W-:Y:S01]  /*2370*/  LDSM.16.M88.4 R52, [R20+0x2000] ;  /* 0x002000001434783b */ /* 0x000fe20000000200 */
[----:B-1----:R-:W-:-:S03]  /*2380*/  IADD3 R2, PT, PT, R156, R2, RZ ;  /* 0x000000029c027210 */ /* 0x002fc60007ffe0ff */
[----:B------:R-:W1:Y:S04]  /*2390*/  LDSM.16.M88.4 R56, [R3+0x2800] ;  /* 0x002800000338783b */ /* 0x000e680000000200 */
[----:B------:R5:W1:Y:S01]  /*23a0*/  LDSM.16.M88.4 R8, [R2] ;  /* 0x000000000208783b */ /* 0x000a620000000200 */
[----:B----4-:R-:W-:-:S03]  /*23b0*/  IADD3 R4, PT, PT, R86, R2, RZ ;  /* 0x0000000256047210 */ /* 0x010fc60007ffe0ff */
[----:B------:R-:W-:Y:S04]  /*23c0*/  LDSM.16.M88.4 R76, [R21+0x3000] ;  /* 0x00300000154c783b */ /* 0x000fe80000000200 */
[----:B------:R-:W-:Y:S04]  /*23d0*/  LDSM.16.M88.4 R68, [R20+0x2800] ;  /* 0x002800001444783b */ /* 0x000fe80000000200 */
[----:B------:R-:W-:Y:S01]  /*23e0*/  LDSM.16.M88.4 R4, [R4] ;  /* 0x000000000404783b */ /* 0x000fe20000000200 */
[C---:B--2---:R-:W-:Y:S03]  /*23f0*/  HMMA.16816.F32 R24, R16.reuse, R28, RZ ;  /* 0x0000001c1018723c */ /* 0x044fe600000018ff */
[----:B------:R-:W-:Y:S04]  /*2400*/  LDSM.16.M88.4 R60, [R3+0x3000] ;  /* 0x00300000033c783b */ /* 0x000fe80000000200 */
[----:B------:R-:W-:Y:S01]  /*2410*/  LDSM.16.M88.4 R72, [R21+0x3800] ;  /* 0x003800001548783b */ /* 0x000fe20000000200 */
[----:B-----5:R-:W-:Y:S01]  /*2420*/  IADD3 R2, PT, PT, R86, R20, RZ ;  /* 0x0000001456027210 */ /* 0x020fe20007ffe0ff */
[C---:B------:R-:W-:Y:S02]  /*2430*/  HMMA.16816.F32 R28, R16.reuse, R30, RZ ;  /* 0x0000001e101c723c */ /* 0x040fe400000018ff */
[----:B------:R-:W-:Y:S04]  /*2440*/  LDSM.16.M88.4 R80, [R20+0x3000] ;  /* 0x003000001450783b */ /* 0x000fe80000000200 */
[----:B------:R-:W2:Y:S02]  /*2450*/  LDSM.16.M88.4 R64, [R2+0x2000] ;  /* 0x002000000240783b */ /* 0x000ea40000000200 */
[----:B------:R-:W-:Y:S08]  /*2460*/  HMMA.16816.F32 R36, R16, R40, RZ ;  /* 0x000000281024723c */ /* 0x000ff000000018ff */
[C---:B------:R-:W-:Y:S08]  /*2470*/  HMMA.16816.F32 R24, R12.reuse, R32, R24 ;  /* 0x000000200c18723c */ /* 0x040ff00000001818 */
[C---:B------:R-:W-:Y:S08]  /*2480*/  HMMA.16816.F32 R28, R12.reuse, R34, R28 ;  /* 0x000000220c1c723c */ /* 0x040ff0000000181c */
[----:B-1----:R-:W-:Y:S08]  /*2490*/  HMMA.16816.F32 R44, R12, R56, R36 ;  /* 0x000000380c2c723c */ /* 0x002ff00000001824 */
[----:B------:R-:W-:Y:S08]  /*24a0*/  HMMA.16816.F32 R24, R8, R52, R24 ;  /* 0x000000340818723c */ /* 0x000ff00000001818 */
[----:B------:R-:W-:-:S12]  /*24b0*/  HMMA.16816.F32 R32, R16, R42, RZ ;  /* 0x0000002a1020723c */ /* 0x000fd800000018ff */
[----:B--2---:R-:W-:Y:S08]  /*24c0*/  HMMA.16816.F32 R36, R4, R64, R24 ;  /* 0x000000400424723c */ /* 0x004ff00000001818 */
[----:B------:R-:W-:Y:S01]  /*24d0*/  HMMA.16816.F32 R24, R8, R54, R28 ;  /* 0x000000360818723c */ /* 0x000fe2000000181c */
[----:B------:R-:W1:Y:S07]  /*24e0*/  LDSM.16.M88.4 R52, [R2+0x2800] ;  /* 0x002800000234783b */ /* 0x000e6e0000000200 */
[----:B------:R-:W-:Y:S08]  /*24f0*/  HMMA.16816.F32 R28, R16, R76, RZ ;  /* 0x0000004c101c723c */ /* 0x000ff000000018ff */
[----:B------:R-:W-:Y:S01]  /*2500*/  HMMA.16816.F32 R40, R12, R58, R32 ;  /* 0x0000003a0c28723c */ /* 0x000fe20000001820 */
[----:B------:R-:W-:Y:S07]  /*2510*/  LDSM.16.M88.4 R56, [R2+0x3000] ;  /* 0x003000000238783b */ /* 0x000fee0000000200 */
[----:B------:R-:W-:Y:S01]  /*2520*/  HMMA.16816.F32 R32, R4, R66, R24 ;  /* 0x000000420420723c */ /* 0x000fe20000001818 */
[----:B------:R-:W2:Y:S07]  /*2530*/  LDSM.16.M88.4 R64, [R3+0x3800] ;  /* 0x003800000340783b */ /* 0x000eae0000000200 */
[----:B------:R-:W-:Y:S08]  /*2540*/  HMMA.16816.F32 R24, R8, R68, R44 ;  /* 0x000000440818723c */ /* 0x000ff0000000182c */
[----:B------:R-:W-:Y:S08]  /*2550*/  HMMA.16816.F32 R44, R12, R60, R28 ;  /* 0x0000003c0c2c723c */ /* 0x000ff0000000181c */
[----:B------:R-:W-:Y:S01]  /*2560*/  HMMA.16816.F32 R28, R16, R78, RZ ;  /* 0x0000004e101c723c */ /* 0x000fe200000018ff */
[----:B------:R-:W4:Y:S01]  /*2570*/  LDSM.16.M88.4 R76, [R21+0x4000] ;  /* 0x00400000154c783b */ /* 0x000f220000000200 */
[-C--:B---3--:R-:W-:Y:S01]  /*2580*/  FMUL.FTZ R36, R36, R0.reuse ;  /* 0x0000000024247220 */ /* 0x088fe20000410000 */
[-C--:B------:R-:W-:Y:S01]  /*2590*/  FMUL.FTZ R37, R37, R0.reuse ;  /* 0x0000000025257220 */ /* 0x080fe20000410000 */
[-C--:B------:R-:W-:Y:S01]  /*25a0*/  FMUL.FTZ R38, R38, R0.reuse ;  /* 0x0000000026267220 */ /* 0x080fe20000410000 */
[-C--:B------:R-:W-:Y:S01]  /*25b0*/  FMUL.FTZ R39, R39, R0.reuse ;  /* 0x0000000027277220 */ /* 0x080fe20000410000 */
[----:B------:R-:W3:Y:S01]  /*25c0*/  MUFU.TANH R140, R36 ;  /* 0x00000024008c7308 */ /* 0x000ee20000002400 */
[-C--:B------:R-:W-:Y:S01]  /*25d0*/  FMUL.FTZ R32, R32, R0.reuse ;  /* 0x0000000020207220 */ /* 0x080fe20000410000 */
[-C--:B------:R-:W-:Y:S01]  /*25e0*/  FMUL.FTZ R33, R33, R0.reuse ;  /* 0x0000000021217220 */ /* 0x080fe20000410000 */
[-C--:B------:R-:W-:Y:S01]  /*25f0*/  FMUL.FTZ R34, R34, R0.reuse ;  /* 0x0000000022227220 */ /* 0x080fe20000410000 */
[----:B------:R-:W-:-:S04]  /*2600*/  FMUL.FTZ R35, R35, R0 ;  /* 0x0000000023237220 */ /* 0x000fc80000410000 */
[----:B------:R-:W1:Y:S08]  /*2610*/  MUFU.TANH R129, R37 ;  /* 0x0000002500817308 */ /* 0x000e700000002400 */
[----:B------:R-:W1:Y:S08]  /*2620*/  MUFU.TANH R106, R38 ;  /* 0x00000026006a7308 */ /* 0x000e700000002400 */
[----:B------:R1:W1:Y:S08]  /*2630*/  MUFU.TANH R100, R39 ;  /* 0x0000002700647308 */ /* 0x0002700000002400 */
[----:B------:R-:W2:Y:S08]  /*2640*/  MUFU.TANH R111, R32 ;  /* 0x00000020006f7308 */ /* 0x000eb00000002400 */
[----:B------:R-:W2:Y:S01]  /*2650*/  MUFU.TANH R146, R33 ;  /* 0x0000002100927308 */ /* 0x000ea20000002400 */
[----:B-1----:R-:W-:Y:S07]  /*2660*/  HMMA.16816.F32 R36, R4, R52, R24 ;  /* 0x000000340424723c */ /* 0x002fee0000001818 */
[----:B------:R-:W1:Y:S01]  /*2670*/  MUFU.TANH R92, R34 ;  /* 0x00000022005c7308 */ /* 0x000e620000002400 */
[----:B------:R-:W-:Y:S01]  /*2680*/  HMMA.16816.F32 R24, R8, R70, R40 ;  /* 0x000000460818723c */ /* 0x000fe20000001828 */
[----:B------:R-:W-:Y:S06]  /*2690*/  LDSM.16.M88.4 R68, [R21+0x4800] ;  /* 0x004800001544783b */ /* 0x000fec0000000200 */
[----:B------:R5:W1:Y:S01]  /*26a0*/  MUFU.TANH R98, R35 ;  /* 0x0000002300627308 */ /* 0x000a620000002400 */
[----:B------:R-:W-:Y:S01]  /*26b0*/  HMMA.16816.F32 R40, R12, R62, R28 ;  /* 0x0000003e0c28723c */ /* 0x000fe2000000181c */
[----:B------:R-:W-:Y:S02]  /*26c0*/  LDSM.16.M88.4 R60, [R3+0x4000] ;  /* 0x00400000033c783b */ /* 0x000fe40000000200 */
        /* <DEDUP_REMOVED lines=8> */
[----:B------:R-:W-:Y:S06]  /*2750*/  LDSM.16.M88.4 R52, [R2+0x3800] ;  /* 0x003800000234783b */ /* 0x000fec0000000200 */
[----:B------:R5:W1:Y:S01]  /*2760*/  MUFU.TANH R91, R38 ;  /* 0x00000026005b7308 */ /* 0x000a620000002400 */
[----:B------:R-:W-:Y:S07]  /*2770*/  HMMA.16816.F32 R24, R8, R80, R44 ;  /* 0x000000500818723c */ /* 0x000fee000000182c */
[----:B------:R-:W1:Y:S01]  /*2780*/  MUFU.TANH R94, R22 ;  /* 0x00000016005e7308 */ /* 0x000e620000002400 */
[----:B--2---:R-:W-:Y:S03]  /*2790*/  HMMA.16816.F32 R44, R12, R64, R28 ;  /* 0x000000400c2c723c */ /* 0x004fe6000000181c */
[-C--:B------:R-:W-:Y:S01]  /*27a0*/  FMUL.FTZ R32, R32, R0.reuse ;  /* 0x0000000020207220 */ /* 0x080fe20000410000 */
[-C--:B------:R-:W-:Y:S01]  /*27b0*/  FMUL.FTZ R33, R33, R0.reuse ;  /* 0x0000000021217220 */ /* 0x080fe20000410000 */
[-C--:B------:R-:W-:Y:S01]  /*27c0*/  FMUL.FTZ R34, R34, R0.reuse ;  /* 0x0000000022227220 */ /* 0x080fe20000410000 */
[-C--:B------:R-:W-:Y:S01]  /*27d0*/  FMUL.FTZ R35, R35, R0.reuse ;  /* 0x0000000023237220 */ /* 0x080fe20000410000 */
[----:B------:R-:W2:Y:S01]  /*27e0*/  MUFU.TANH R117, R32 ;  /* 0x0000002000757308 */ /* 0x000ea20000002400 */
[----:B------:R-:W-:Y:S01]  /*27f0*/  HMMA.16816.F32 R28, R16, R74, RZ ;  /* 0x0000004a101c723c */ /* 0x000fe200000018ff */
[----:B------:R-:W3:Y:S06]  /*2800*/  LDSM.16.M88.4 R72, [R20+0x3800] ;  /* 0x003800001448783b */ /* 0x000eec0000000200 */
[----:B------:R-:W1:Y:S01]  /*2810*/  MUFU.TANH R113, R33 ;  /* 0x0000002100717308 */ /* 0x000e620000002400 */
[----:B-----5:R-:W-:Y:S07]  /*2820*/  HMMA.16816.F32 R36, R4, R56, R24 ;  /* 0x000000380424723c */ /* 0x020fee0000001818 */
[----:B------:R-:W1:Y:S01]  /*2830*/  MUFU.TANH R90, R34 ;  /* 0x00000022005a7308 */ /* 0x000e620000002400 */
[----:B------:R-:W-:Y:S01]  /*2840*/  HMMA.16816.F32 R24, R8, R82, R40 ;  /* 0x000000520818723c */ /* 0x000fe20000001828 */
[----:B------:R-:W5:Y:S06]  /*2850*/  LDSM.16.M88.4 R80, [R20+0x4000] ;  /* 0x004000001450783b */ /* 0x000f6c0000000200 */
[----:B------:R2:W1:Y:S01]  /*2860*/  MUFU.TANH R104, R35 ;  /* 0x0000002300687308 */ /* 0x0004620000002400 */
        /* <DEDUP_REMOVED lines=9> */
[----:B--2---:R-:W-:Y:S01]  /*2900*/  HMMA.16816.F32 R32, R4, R58, R24 ;  /* 0x0000003a0420723c */ /* 0x004fe20000001818 */
[----:B------:R-:W2:Y:S06]  /*2910*/  LDSM.16.M88.4 R56, [R2+0x4000] ;  /* 0x004000000238783b */ /* 0x000eac0000000200 */
[----:B------:R-:W1:Y:S01]  /*2920*/  MUFU.TANH R97, R38 ;  /* 0x0000002600617308 */ /* 0x000e620000002400 */
[----:B---3--:R-:W-:Y:S07]  /*2930*/  HMMA.16816.F32 R24, R8, R72, R44 ;  /* 0x000000480818723c */ /* 0x008fee000000182c */
[----:B------:R3:W1:Y:S01]  /*2940*/  MUFU.TANH R102, R39 ;  /* 0x0000002700667308 */ /* 0x0006620000002400 */
[----:B------:R-:W-:Y:S03]  /*2950*/  HMMA.16816.F32 R44, R12, R60, R28 ;  /* 0x0000003c0c2c723c */ /* 0x000fe6000000181c */
[-C--:B------:R-:W-:Y:S01]  /*2960*/  FMUL.FTZ R32, R32, R0.reuse ;  /* 0x0000000020207220 */ /* 0x080fe20000410000 */
[-C--:B------:R-:W-:Y:S01]  /*2970*/  FMUL.FTZ R33, R33, R0.reuse ;  /* 0x0000000021217220 */ /* 0x080fe20000410000 */
[-C--:B------:R-:W-:Y:S01]  /*2980*/  FMUL.FTZ R34, R34, R0.reuse ;  /* 0x0000000022227220 */ /* 0x080fe20000410000 */
[-C--:B------:R-:W-:Y:S01]  /*2990*/  FMUL.FTZ R35, R35, R0.reuse ;  /* 0x0000000023237220 */ /* 0x080fe20000410000 */
[----:B------:R-:W1:Y:S01]  /*29a0*/  MUFU.TANH R136, R32 ;  /* 0x0000002000887308 */ /* 0x000e620000002400 */
[----:B------:R-:W-:Y:S01]  /*29b0*/  HMMA.16816.F32 R28, R16, R78, RZ ;  /* 0x0000004e101c723c */ /* 0x000fe200000018ff */
[----:B------:R-:W4:Y:S06]  /*29c0*/  LDSM.16.M88.4 R76, [R21+0x5000] ;  /* 0x00500000154c783b */ /* 0x000f2c0000000200 */
[----:B------:R-:W1:Y:S01]  /*29d0*/  MUFU.TANH R123, R33 ;  /* 0x00000021007b7308 */ /* 0x000e620000002400 */
[----:B---3--:R-:W-:Y:S07]  /*29e0*/  HMMA.16816.F32 R36, R4, R52, R24 ;  /* 0x000000340424723c */ /* 0x008fee0000001818 */
[----:B------:R-:W3:Y:S01]  /*29f0*/  MUFU.TANH R93, R34 ;  /* 0x00000022005d7308 */ /* 0x000ee20000002400 */
[----:B------:R-:W-:Y:S01]  /*2a00*/  HMMA.16816.F32 R24, R8, R74, R40 ;  /* 0x0000004a0818723c */ /* 0x000fe20000001828 */
[----:B------:R-:W3:Y:S06]  /*2a10*/  LDSM.16.M88.4 R72, [R20+0x4800] ;  /* 0x004800001448783b */ /* 0x000eec0000000200 */
[----:B------:R5:W1:Y:S01]  /*2a20*/  MUFU.TANH R114, R35 ;  /* 0x0000002300727308 */ /* 0x000a620000002400 */
[----:B------:R-:W-:Y:S01]  /*2a30*/  HMMA.16816.F32 R40, R12, R62, R28 ;  /* 0x0000003e0c28723c */ /* 0x000fe2000000181c */
[----:B------:R-:W3:Y:S02]  /*2a40*/  LDSM.16.M88.4 R60, [R3+0x5000] ;  /* 0x00500000033c783b */ /* 0x000ee40000000200 */
        /* <DEDUP_REMOVED lines=8> */
[----:B------:R-:W5:Y:S06]  /*2ad0*/  LDSM.16.M88.4 R52, [R2+0x4800] ;  /* 0x004800000234783b */ /* 0x000f6c0000000200 */
[----:B------:R2:W2:Y:S01]  /*2ae0*/  MUFU.TANH R101, R38 ;  /* 0x0000002600657308 */ /* 0x0004a20000002400 */
[----:B------:R-:W-:Y:S07]  /*2af0*/  HMMA.16816.F32 R24, R8, R80, R44 ;  /* 0x000000500818723c */ /* 0x000fee000000182c */
[----:B------:R-:W2:Y:S01]  /*2b00*/  MUFU.TANH R107, R22 ;  /* 0x00000016006b7308 */ /* 0x000ea20000002400 */
[----:B-1----:R-:W-:Y:S03]  /*2b10*/  HMMA.16816.F32 R44, R12, R64, R28 ;  /* 0x000000400c2c723c */ /* 0x002fe6000000181c */
[-C--:B------:R-:W-:Y:S01]  /*2b20*/  FMUL.FTZ R32, R32, R0.reuse ;  /* 0x0000000020207220 */ /* 0x080fe20000410000 */
[-C--:B------:R-:W-:Y:S01]  /*2b30*/  FMUL.FTZ R33, R33, R0.reuse ;  /* 0x0000000021217220 */ /* 0x080fe20000410000 */
[-C--:B------:R-:W-:Y:S01]  /*2b40*/  FMUL.FTZ R34, R34, R0.reuse ;  /* 0x0000000022227220 */ /* 0x080fe20000410000 */
[-C--:B------:R-:W-:Y:S01]  /*2b50*/  FMUL.FTZ R35, R35, R0.reuse ;  /* 0x0000000023237220 */ /* 0x080fe20000410000 */
[----:B------:R-:W1:Y:S01]  /*2b60*/  MUFU.TANH R144, R32 ;  /* 0x0000002000907308 */ /* 0x000e620000002400 */
[----:B------:R-:W-:Y:S01]  /*2b70*/  HMMA.16816.F32 R28, R16, R70, RZ ;  /* 0x00000046101c723c */ /* 0x000fe200000018ff */
[----:B------:R-:W1:Y:S06]  /*2b80*/  LDSM.16.M88.4 R68, [R21+0x5800] ;  /* 0x005800001544783b */ /* 0x000e6c0000000200 */
[----:B------:R-:W1:Y:S01]  /*2b90*/  MUFU.TANH R128, R33 ;  /* 0x0000002100807308 */ /* 0x000e620000002400 */
[----:B--2---:R-:W-:Y:S07]  /*2ba0*/  HMMA.16816.F32 R36, R4, R56, R24 ;  /* 0x000000380424723c */ /* 0x004fee0000001818 */
[----:B------:R-:W2:Y:S01]  /*2bb0*/  MUFU.TANH R95, R34 ;  /* 0x00000022005f7308 */ /* 0x000ea20000002400 */
[----:B------:R-:W-:Y:S01]  /*2bc0*/  HMMA.16816.F32 R24, R8, R82, R40 ;  /* 0x000000520818723c */ /* 0x000fe20000001828 */
[----:B------:R-:W2:Y:S06]  /*2bd0*/  LDSM.16.M88.4 R80, [R20+0x5000] ;  /* 0x005000001450783b */ /* 0x000eac0000000200 */
[----:B------:R3:W1:Y:S01]  /*2be0*/  MUFU.TANH R119, R35 ;  /* 0x0000002300777308 */ /* 0x0006620000002400 */
[----:B------:R-:W-:Y:S01]  /*2bf0*/  HMMA.16816.F32 R40, R12, R66, R28 ;  /* 0x000000420c28723c */ /* 0x000fe2000000181c */
[----:B------:R-:W2:Y:S02]  /*2c00*/  LDSM.16.M88.4 R64, [R3+0x5800] ;  /* 0x005800000340783b */ /* 0x000ea40000000200 */
[-C--:B------:R-:W-:Y:S01]  /*2c10*/  FMUL.FTZ R36, R36, R0.reuse ;  /* 0x0000000024247220 */ /* 0x080fe20000410000 */
[-C--:B------:R-:W-:Y:S01]  /*2c20*/  FMUL.FTZ R37, R37, R0.reuse ;  /* 0x0000000025257220 */ /* 0x080fe20000410000 */
[-C--:B------:R-:W-:Y:S01]  /*2c30*/  FMUL.FTZ R38, R38, R0.reuse ;  /* 0x0000000026267220 */ /* 0x080fe20000410000 */
[-C--:B------:R-:W-:Y:S01]  /*2c40*/  FMUL.FTZ R39, R39, R0.reuse ;  /* 0x0000000027277220 */ /* 0x080fe20000410000 */
[----:B------:R-:W1:Y:S01]  /*2c50*/  MUFU.TANH R171, R36 ;  /* 0x0000002400ab7308 */ /* 0x000e620000002400 */
[----:B----4-:R-:W-:Y:S07]  /*2c60*/  HMMA.16816.F32 R28, R16, R76, RZ ;  /* 0x0000004c101c723c */ /* 0x010fee00000018ff */
[----:B------:R-:W4:Y:S01]  /*2c70*/  MUFU.TANH R168, R37 ;  /* 0x0000002500a87308 */ /* 0x000f220000002400 */
[----:B---3--:R-:W-:Y:S01]  /*2c80*/  HMMA.16816.F32 R32, R4, R58, R24 ;  /* 0x0000003a0420723c */ /* 0x008fe20000001818 */
[----:B------:R-:W3:Y:S06]  /*2c90*/  LDSM.16.M88.4 R56, [R2+0x5000] ;  /* 0x005000000238783b */ /* 0x000eec0000000200 */
[----:B------:R-:W1:Y:S01]  /*2ca0*/  MUFU.TANH R105, R38 ;  /* 0x0000002600697308 */ /* 0x000e620000002400 */
[----:B------:R-:W-:Y:S07]  /*2cb0*/  HMMA.16816.F32 R24, R8, R72, R44 ;  /* 0x000000480818723c */ /* 0x000fee000000182c */
        /* <DEDUP_REMOVED lines=10> */
[----:B-----5:R-:W-:Y:S07]  /*2d60*/  HMMA.16816.F32 R36, R4, R52, R24 ;  /* 0x000000340424723c */ /* 0x020fee0000001818 */
[----:B------:R-:W1:Y:S01]  /*2d70*/  MUFU.TANH R96, R34 ;  /* 0x0000002200607308 */ /* 0x000e620000002400 */
[----:B------:R-:W-:Y:S01]  /*2d80*/  HMMA.16816.F32 R24, R8, R74, R40 ;  /* 0x0000004a0818723c */ /* 0x000fe20000001828 */
[----:B------:R-:W5:Y:S06]  /*2d90*/  LDSM.16.M88.4 R72, [R20+0x5800] ;  /* 0x005800001448783b */ /* 0x000f6c0000000200 */
[----:B------:R2:W2:Y:S01]  /*2da0*/  MUFU.TANH R124, R35 ;  /* 0x00000023007c7308 */ /* 0x0004a20000002400 */
[----:B------:R-:W-:Y:S01]  /*2db0*/  HMMA.16816.F32 R40, R12, R62, R28 ;  /* 0x0000003e0c28723c */ /* 0x000fe2000000181c */
[----:B------:R-:W5:Y:S02]  /*2dc0*/  LDSM.16.M88.4 R60, [R3+0x6000] ;  /* 0x00600000033c783b */ /* 0x000f640000000200 */
[-C--:B------:R-:W-:Y:S01]  /*2dd0*/  FMUL.FTZ R36, R36, R0.reuse ;  /* 0x0000000024247220 */ /* 0x080fe20000410000 */
[-C--:B------:R-:W-:Y:S01]  /*2de0*/  FMUL.FTZ R37, R37, R0.reuse ;  /* 0x0000000025257220 */ /* 0x080fe20000410000 */
[-C--:B------:R-:W-:Y:S01]  /*2df0*/  FMUL.FTZ R38, R38, R0.reuse ;  /* 0x0000000026267220 */ /* 0x080fe20000410000 */
[-C--:B------:R-:W-:Y:S01]  /*2e00*/  FMUL.FTZ R22, R39, R0.reuse ;  /* 0x0000000027167220 */ /* 0x080fe20000410000 */
[----:B------:R-:W3:Y:S01]  /*2e10*/  MUFU.TANH R176, R36 ;  /* 0x0000002400b07308 */ /* 0x000ee20000002400 */
[----:B-1----:R-:W-:Y:S07]  /*2e20*/  HMMA.16816.F32 R28, R16, R68, RZ ;  /* 0x00000044101c723c */ /* 0x002fee00000018ff */
[----:B------:R-:W1:Y:S01]  /*2e30*/  MUFU.TANH R173, R37 ;  /* 0x0000002500ad7308 */ /* 0x000e620000002400 */
[----:B--2---:R-:W-:Y:S01]  /*2e40*/  HMMA.16816.F32 R32, R4, R54, R24 ;  /* 0x000000360420723c */ /* 0x004fe20000001818 */
[----:B------:R-:W2:Y:S06]  /*2e50*/  LDSM.16.M88.4 R52, [R2+0x5800] ;  /* 0x005800000234783b */ /* 0x000eac0000000200 */
[----:B------:R3:W1:Y:S01]  /*2e60*/  MUFU.TANH R109, R38 ;  /* 0x00000026006d7308 */ /* 0x0006620000002400 */
[----:B------:R-:W-:Y:S07]  /*2e70*/  HMMA.16816.F32 R24, R8, R80, R44 ;  /* 0x000000500818723c */ /* 0x000fee000000182c */
[----:B------:R-:W1:Y:S01]  /*2e80*/  MUFU.TANH R116, R22 ;  /* 0x0000001600747308 */ /* 0x000e620000002400 */
[----:B------:R-:W-:Y:S03]  /*2e90*/  HMMA.16816.F32 R44, R12, R64, R28 ;  /* 0x000000400c2c723c */ /* 0x000fe6000000181c */
        /* <DEDUP_REMOVED lines=8> */
[----:B---3--:R-:W-:Y:S07]  /*2f20*/  HMMA.16816.F32 R36, R4, R56, R24 ;  /* 0x000000380424723c */ /* 0x008fee0000001818 */
[----:B------:R-:W3:Y:S01]  /*2f30*/  MUFU.TANH R99, R34 ;  /* 0x0000002200637308 */ /* 0x000ee20000002400 */
        /* <DEDUP_REMOVED lines=10> */
[----:B----4-:R-:W-:Y:S07]  /*2fe0*/  HMMA.16816.F32 R28, R16, R76, RZ ;  /* 0x0000004c101c723c */ /* 0x010fee00000018ff */
[----:B------:R-:W4:Y:S01]  /*2ff0*/  MUFU.TANH R177, R37 ;  /* 0x0000002500b17308 */ /* 0x000f220000002400 */
[----:B-----5:R-:W-:Y:S01]  /*3000*/  HMMA.16816.F32 R32, R4, R58, R24 ;  /* 0x0000003a0420723c */ /* 0x020fe20000001818 */
[----:B------:R-:W-:Y:S06]  /*3010*/  LDSM.16.M88.4 R56, [R2+0x6000] ;  /* 0x006000000238783b */ /* 0x000fec0000000200 */
        /* <DEDUP_REMOVED lines=10> */
[----:B------:R-:W5:Y:S06]  /*30c0*/  LDSM.16.M88.4 R76, [R20+0x6000] ;  /* 0x00600000144c783b */ /* 0x000f6c0000000200 */
[----:B------:R-:W1:Y:S01]  /*30d0*/  MUFU.TANH R152, R33 ;  /* 0x0000002100987308 */ /* 0x000e620000002400 */
[----:B--2---:R-:W-:Y:S07]  /*30e0*/  HMMA.16816.F32 R36, R4, R52, R24 ;  /* 0x000000340424723c */ /* 0x004fee0000001818 */
[----:B------:R-:W2:Y:S01]  /*30f0*/  MUFU.TANH R103, R34 ;  /* 0x0000002200677308 */ /* 0x000ea20000002400 */
[----:B------:R-:W-:Y:S01]  /*3100*/  HMMA.16816.F32 R24, R8, R74, R40 ;  /* 0x0000004a0818723c */ /* 0x000fe20000001828 */
[----:B------:R-:W3:Y:S06]  /*3110*/  LDSM.16.M88.4 R72, [R21+0x7000] ;  /* 0x007000001548783b */ /* 0x000eec0000000200 */
[----:B------:R4:W2:Y:S01]  /*3120*/  MUFU.TANH R139, R35 ;  /* 0x00000023008b7308 */ /* 0x0008a20000002400 */
[----:B------:R-:W-:Y:S01]  /*3130*/  HMMA.16816.F32 R40, R12, R62, R28 ;  /* 0x0000003e0c28723c */ /* 0x000fe2000000181c */
[----:B------:R-:W-:Y:S02]  /*3140*/  LDSM.16.M88.4 R60, [R3+0x7000] ;  /* 0x00700000033c783b */ /* 0x000fe40000000200 */
[-C--:B------:R-:W-:Y:S01]  /*3150*/  FMUL.FTZ R36, R36, R0.reuse ;  /* 0x0000000024247220 */ /* 0x080fe20000410000 */
[-C--:B------:R-:W-:Y:S01]  /*3160*/  FMUL.FTZ R37, R37, R0.reuse ;  /* 0x0000000025257220 */ /* 0x080fe20000410000 */
[-C--:B------:R-:W-:Y:S01]  /*3170*/  FMUL.FTZ R38, R38, R0.reuse ;  /* 0x0000000026267220 */ /* 0x080fe20000410000 */
[-C--:B------:R-:W-:Y:S01]  /*3180*/  FMUL.FTZ R22, R39, R0.reuse ;  /* 0x0000000027167220 */ /* 0x080fe20000410000 */
[----:B------:R-:W2:Y:S01]  /*3190*/  MUFU.TANH R184, R36 ;  /* 0x0000002400b87308 */ /* 0x000ea20000002400 */
[----:B-1----:R-:W-:Y:S07]  /*31a0*/  HMMA.16816.F32 R28, R16, R68, RZ ;  /* 0x00000044101c723c */ /* 0x002fee00000018ff */
[----:B------:R-:W1:Y:S01]  /*31b0*/  MUFU.TANH R182, R37 ;  /* 0x0000002500b67308 */ /* 0x000e620000002400 */
[----:B----4-:R-:W-:Y:S01]  /*31c0*/  HMMA.16816.F32 R32, R4, R54, R24 ;  /* 0x000000360420723c */ /* 0x010fe20000001818 */
[----:B------:R-:W-:Y:S06]  /*31d0*/  LDSM.16.M88.4 R52, [R2+0x6800] ;  /* 0x006800000234783b */ /* 0x000fec0000000200 */
[----:B------:R4:W1:Y:S01]  /*31e0*/  MUFU.TANH R120, R38 ;  /* 0x0000002600787308 */ /* 0x0008620000002400 */
[----:B-----5:R-:W-:Y:S07]  /*31f0*/  HMMA.16816.F32 R24, R8, R76, R44 ;  /* 0x0000004c0818723c */ /* 0x020fee000000182c */
        /* <DEDUP_REMOVED lines=10> */
[----:B----4-:R-:W-:Y:S07]  /*32a0*/  HMMA.16816.F32 R36, R4, R56, R24 ;  /* 0x000000380424723c */ /* 0x010fee0000001818 */
[----:B------:R-:W4:Y:S01]  /*32b0*/  MUFU.TANH R108, R34 ;  /* 0x00000022006c7308 */ /* 0x000f220000002400 */
[----:B------:R-:W-:Y:S01]  /*32c0*/  HMMA.16816.F32 R24, R8, R78, R40 ;  /* 0x0000004e0818723c */ /* 0x000fe20000001828 */
[----:B------:R-:W-:Y:S06]  /*32d0*/  LDSM.16.M88.4 R76, [R21+0x8000] ;  /* 0x00800000154c783b */ /* 0x000fec0000000200 */
[----:B------:R2:W1:Y:S01]  /*32e0*/  MUFU.TANH R147, R35 ;  /* 0x0000002300937308 */ /* 0x0004620000002400 */
[----:B------:R-:W-:Y:S01]  /*32f0*/  HMMA.16816.F32 R40, R12, R66, R28 ;  /* 0x000000420c28723c */ /* 0x000fe2000000181c */
[----:B------:R-:W4:Y:S02]  /*3300*/  LDSM.16.M88.4 R64, [R21+0x7800] ;  /* 0x007800001540783b */ /* 0x000f240000000200 */
[-C--:B------:R-:W-:Y:S01]  /*3310*/  FMUL.FTZ R36, R36, R0.reuse ;  /* 0x0000000024247220 */ /* 0x080fe20000410000 */
[-C--:B------:R-:W-:Y:S01]  /*3320*/  FMUL.FTZ R37, R37, R0.reuse ;  /* 0x0000000025257220 */ /* 0x080fe20000410000 */
[-C--:B------:R-:W-:Y:S01]  /*3330*/  FMUL.FTZ R38, R38, R0.reuse ;  /* 0x0000000026267220 */ /* 0x080fe20000410000 */
[-C--:B------:R-:W-:Y:S01]  /*3340*/  FMUL.FTZ R39, R39, R0.reuse ;  /* 0x0000000027277220 */ /* 0x080fe20000410000 */
[----:B------:R-:W1:Y:S01]  /*3350*/  MUFU.TANH R187, R36 ;  /* 0x0000002400bb7308 */ /* 0x000e620000002400 */
[----:B---3--:R-:W-:Y:S07]  /*3360*/  HMMA.16816.F32 R28, R16, R72, RZ ;  /* 0x00000048101c723c */ /* 0x008fee00000018ff */
[----:B------:R-:W3:Y:S01]  /*3370*/  MUFU.TANH R185, R37 ;  /* 0x0000002500b97308 */ /* 0x000ee20000002400 */
[----:B--2---:R-:W-:Y:S01]  /*3380*/  HMMA.16816.F32 R32, R4, R58, R24 ;  /* 0x0000003a0420723c */ /* 0x004fe20000001818 */
[----:B------:R-:W2:Y:S06]  /*3390*/  LDSM.16.M88.4 R56, [R3+0x7800] ;  /* 0x007800000338783b */ /* 0x000eac0000000200 */
[----:B------:R-:W1:Y:S01]  /*33a0*/  MUFU.TANH R125, R38 ;  /* 0x00000026007d7308 */ /* 0x000e620000002400 */
[----:B-----5:R-:W-:Y:S07]  /*33b0*/  HMMA.16816.F32 R24, R8, R68, R44 ;  /* 0x000000440818723c */ /* 0x020fee000000182c */
        /* <DEDUP_REMOVED lines=8> */
[----:B------:R-:W-:Y:S06]  /*3440*/  LDSM.16.M88.4 R72, [R20+0x7800] ;  /* 0x007800001448783b */ /* 0x000fec0000000200 */
[----:B------:R-:W1:Y:S01]  /*3450*/  MUFU.TANH R164, R33 ;  /* 0x0000002100a47308 */ /* 0x000e620000002400 */
[----:B-----5:R-:W-:Y:S07]  /*3460*/  HMMA.16816.F32 R36, R4, R52, R24 ;  /* 0x000000340424723c */ /* 0x020fee0000001818 */
[----:B------:R-:W1:Y:S01]  /*3470*/  MUFU.TANH R112, R34 ;  /* 0x0000002200707308 */ /* 0x000e620000002400 */
[----:B------:R-:W-:Y:S01]  /*3480*/  HMMA.16816.F32 R24, R8, R70, R40 ;  /* 0x000000460818723c */ /* 0x000fe20000001828 */
[----:B------:R-:W-:Y:S06]  /*3490*/  LDSM.16.M88.4 R68, [R21+0x8800] ;  /* 0x008800001544783b */ /* 0x000fec0000000200 */
        /* <DEDUP_REMOVED lines=8> */
[----:B----4-:R-:W-:Y:S07]  /*3520*/  HMMA.16816.F32 R28, R16, R64, RZ ;  /* 0x00000040101c723c */ /* 0x010fee00000018ff */
[----:B------:R-:W4:Y:S01]  /*3530*/  MUFU.TANH R188, R37 ;  /* 0x0000002500bc7308 */ /* 0x000f220000002400 */
[----:B-----5:R-:W-:Y:S07]  /*3540*/  HMMA.16816.F32 R32, R4, R54, R24 ;  /* 0x000000360420723c */ /* 0x020fee0000001818 */
        /* <DEDUP_REMOVED lines=10> */
[----:B------:R-:W5:Y:S06]  /*35f0*/  LDSM.16.M88.4 R64, [R3+0x8000] ;  /* 0x008000000340783b */ /* 0x000f6c0000000200 */
[----:B------:R-:W1:Y:S01]  /*3600*/  MUFU.TANH R170, R33 ;  /* 0x0000002100aa7308 */ /* 0x000e620000002400 */
[----:B---3--:R-:W-:Y:S07]  /*3610*/  HMMA.16816.F32 R36, R4, R60, R24 ;  /* 0x0000003c0424723c */ /* 0x008fee0000001818 */
[----:B------:R-:W3:Y:S01]  /*3620*/  MUFU.TANH R118, R34 ;  /* 0x0000002200767308 */ /* 0x000ee20000002400 */
[----:B------:R-:W-:Y:S01]  /*3630*/  HMMA.16816.F32 R24, R8, R82, R40 ;  /* 0x000000520818723c */ /* 0x000fe20000001828 */
[----:B------:R-:W-:Y:S06]  /*3640*/  LDSM.16.M88.4 R80, [R20+0x8000] ;  /* 0x008000001450783b */ /* 0x000fec0000000200 */
        /* <DEDUP_REMOVED lines=8> */
[----:B------:R-:W-:Y:S07]  /*36d0*/  HMMA.16816.F32 R28, R16, R76, RZ ;  /* 0x0000004c101c723c */ /* 0x000fee00000018ff */
[----:B------:R-:W1:Y:S01]  /*36e0*/  MUFU.TANH R190, R37 ;  /* 0x0000002500be7308 */ /* 0x000e620000002400 */
[----:B----4-:R-:W-:Y:S01]  /*36f0*/  HMMA.16816.F32 R32, R4, R62, R24 ;  /* 0x0000003e0420723c */ /* 0x010fe20000001818 */
[----:B------:R-:W-:Y:S06]  /*3700*/  LDSM.16.M88.4 R60, [R2+0x8000] ;  /* 0x00800000023c783b */ /* 0x000fec0000000200 */
[----:B------:R-:W4:Y:S01]  /*3710*/  MUFU.TANH R142, R38 ;  /* 0x00000026008e7308 */ /* 0x000f220000002400 */
[----:B------:R-:W-:Y:S07]  /*3720*/  HMMA.16816.F32 R24, R8, R72, R52 ;  /* 0x000000480818723c */ /* 0x000fee0000001834 */
[----:B------:R3:W1:Y:S01]  /*3730*/  MUFU.TANH R150, R39 ;  /* 0x0000002700967308 */ /* 0x0006620000002400 */
[----:B-----5:R-:W-:Y:S03]  /*3740*/  HMMA.16816.F32 R52, R12, R64, R28 ;  /* 0x000000400c34723c */ /* 0x020fe6000000181c */
        /* <DEDUP_REMOVED lines=22> */
[----:B---3--:R-:W-:Y:S01]  /*38b0*/  HMMA.16816.F32 R36, R4, R58, R24 ;  /* 0x0000003a0424723c */ /* 0x008fe20000001818 */
[----:B------:R-:W3:Y:S06]  /*38c0*/  LDSM.16.M88.4 R56, [R21+0x9000] ;  /* 0x009000001538783b */ /* 0x000eec0000000200 */
[----:B------:R-:W1:Y:S01]  /*38d0*/  MUFU.TANH R149, R42 ;  /* 0x0000002a00957308 */ /* 0x000e620000002400 */
        /* <DEDUP_REMOVED lines=14> */
[----:B------:R1:W4:Y:S06]  /*39c0*/  LDSM.16.M88.4 R80, [R21+0x9800] ;  /* 0x009800001550783b */ /* 0x00032c0000000200 */
[----:B------:R-:W1:Y:S01]  /*39d0*/  MUFU.TANH R172, R39 ;  /* 0x0000002700ac7308 */ /* 0x000e620000002400 */
[----:B------:R-:W-:Y:S01]  /*39e0*/  HMMA.16816.F32 R44, R12, R78, R28 ;  /* 0x0000004e0c2c723c */ /* 0x000fe2000000181c */
[----:B------:R4:W-:Y:S02]  /*39f0*/  LDSM.16.M88.4 R76, [R3+0x9800] ;  /* 0x00980000034c783b */ /* 0x0009e40000000200 */
[-C--:B------:R-:W-:Y:S01]  /*3a00*/  FMUL.FTZ R32, R32, R0.reuse ;  /* 0x0000000020207220 */ /* 0x080fe20000410000 */
[----:B------:R-:W-:-:S03]  /*3a10*/  FMUL.FTZ R33, R33, R0 ;  /* 0x0000000021217220 */ /* 0x000fc60000410000 */
[----:B------:R-:W4:Y:S01]  /*3a20*/  MUFU.TANH R200, R32 ;  /* 0x0000002000c87308 */ /* 0x000f220000002400 */
[----:B---3--:R-:W-:Y:S07]  /*3a30*/  HMMA.16816.F32 R28, R16, R56, RZ ;  /* 0x00000038101c723c */ /* 0x008fee00000018ff */
[----:B------:R-:W3:Y:S01]  /*3a40*/  MUFU.TANH R198, R33 ;  /* 0x0000002100c67308 */ /* 0x000ee20000002400 */
[----:B--2---:R-:W-:Y:S01]  /*3a50*/  HMMA.16816.F32 R40, R4, R62, R24 ;  /* 0x0000003e0428723c */ /* 0x004fe20000001818 */
[-C--:B-1----:R-:W-:Y:S01]  /*3a60*/  FMUL.FTZ R21, R34, R0.reuse ;  /* 0x0000000022157220 */ /* 0x082fe20000410000 */
[----:B------:R-:W-:Y:S05]  /*3a70*/  LDSM.16.M88.4 R60, [R20+0x9800] ;  /* 0x00980000143c783b */ /* 0x000fea0000000200 */
[----:B------:R1:W2:Y:S01]  /*3a80*/  MUFU.TANH R162, R21 ;  /* 0x0000001500a27308 */ /* 0x0002a20000002400 */
[----:B-----5:R-:W-:Y:S08]  /*3a90*/  HMMA.16816.F32 R24, R8, R68, R52 ;  /* 0x000000440818723c */ /* 0x020ff00000001834 */
[----:B------:R-:W-:Y:S03]  /*3aa0*/  HMMA.16816.F32 R52, R12, R64, R28 ;  /* 0x000000400c34723c */ /* 0x000fe6000000181c */
[----:B----4-:R-:W-:-:S04]  /*3ab0*/  FMUL.FTZ R3, R41, R0 ;  /* 0x0000000029037220 */ /* 0x010fc80000410000 */
[----:B------:R4:W2:Y:S01]  /*3ac0*/  MUFU.TANH R191, R3 ;  /* 0x0000000300bf7308 */ /* 0x0008a20000002400 */
[----:B------:R-:W-:Y:S01]  /*3ad0*/  HMMA.16816.F32 R28, R16, R58, RZ ;  /* 0x0000003a101c723c */ /* 0x000fe200000018ff */
[----:B------:R-:W5:Y:S01]  /*3ae0*/  LDSM.16.M88.4 R56, [R20+0x9000] ;  /* 0x009000001438783b */ /* 0x000f620000000200 */
[----:B-1----:R-:W-:-:S05]  /*3af0*/  FMUL.FTZ R21, R35, R0 ;  /* 0x0000000023157220 */ /* 0x002fca0000410000 */
[----:B------:R1:W1:Y:S01]  /*3b00*/  MUFU.TANH R165, R21 ;  /* 0x0000001500a57308 */ /* 0x0002620000002400 */
[----:B------:R-:W-:Y:S08]  /*3b10*/  HMMA.16816.F32 R32, R4, R72, R24 ;  /* 0x000000480420723c */ /* 0x000ff00000001818 */
[----:B------:R-:W-:Y:S01]  /*3b20*/  HMMA.16816.F32 R24, R8, R70, R44 ;  /* 0x000000460818723c */ /* 0x000fe2000000182c */
[----:B------:R-:W3:Y:S01]  /*3b30*/  LDSM.16.M88.4 R44, [R2+0x9000] ;  /* 0x00900000022c783b */ /* 0x000ee20000000200 */
[----:B----4-:R-:W-:-:S04]  /*3b40*/  FMUL.FTZ R3, R42, R0 ;  /* 0x000000002a037220 */ /* 0x010fc80000410000 */
[----:B------:R4:W2:Y:S02]  /*3b50*/  MUFU.TANH R137, R3 ;  /* 0x0000000300897308 */ /* 0x0008a40000002400 */
[----:B------:R-:W-:Y:S01]  /*3b60*/  HMMA.16816.F32 R36, R12, R66, R28 ;  /* 0x000000420c24723c */ /* 0x000fe2000000181c */
[----:B-1----:R-:W-:-:S05]  /*3b70*/  FMUL.FTZ R21, R40, R0 ;  /* 0x0000000028157220 */ /* 0x002fca0000410000 */
[----:B------:R5:W1:Y:S02]  /*3b80*/  MUFU.TANH R194, R21 ;  /* 0x0000001500c27308 */ /* 0x000a640000002400 */
[----:B------:R-:W-:Y:S01]  /*3b90*/  HMMA.16816.F32 R28, R16, R80, RZ ;  /* 0x00000050101c723c */ /* 0x000fe200000018ff */
[----:B----4-:R-:W-:-:S07]  /*3ba0*/  FMUL.FTZ R3, R43, R0 ;  /* 0x000000002b037220 */ /* 0x010fce0000410000 */
[----:B------:R-:W-:Y:S01]  /*3bb0*/  HMMA.16816.F32 R16, R16, R82, RZ ;  /* 0x000000521010723c */ /* 0x000fe200000018ff */
[----:B------:R4:W1:Y:S07]  /*3bc0*/  MUFU.TANH R180, R3 ;  /* 0x0000000300b47308 */ /* 0x00086e0000002400 */
[----:B-----5:R-:W-:Y:S08]  /*3bd0*/  HMMA.16816.F32 R20, R8, R56, R52 ;  /* 0x000000380814723c */ /* 0x020ff00000001834 */
[----:B------:R-:W-:Y:S01]  /*3be0*/  HMMA.16816.F32 R40, R4, R74, R24 ;  /* 0x0000004a0428723c */ /* 0x000fe20000001818 */
[----:B----4-:R-:W-:-:S07]  /*3bf0*/  FMUL.FTZ R3, R32, R0 ;  /* 0x0000000020037220 */ /* 0x010fce0000410000 */
[----:B------:R-:W-:Y:S01]  /*3c00*/  HMMA.16816.F32 R24, R12, R76, R28 ;  /* 0x0000004c0c18723c */ /* 0x000fe2000000181c */
[----:B------:R4:W1:Y:S07]  /*3c10*/  MUFU.TANH R203, R3 ;  /* 0x0000000300cb7308 */ /* 0x00086e0000002400 */
[----:B------:R-:W-:Y:S01]  /*3c20*/  HMMA.16816.F32 R28, R8, R58, R36 ;  /* 0x0000003a081c723c */ /* 0x000fe20000001824 */
[----:B------:R5:W2:Y:S01]  /*3c30*/  LDSM.16.M88.4 R36, [R2+0x9800] ;  /* 0x009800000224783b */ /* 0x000aa20000000200 */
[----:B------:R-:W-:-:S04]  /*3c40*/  DEPBAR.LE SB0, 0x0 ;  /* 0x000080000000791a */ /* 0x000fc80000000000 */
[-C--:B------:R-:W-:Y:S02]  /*3c50*/  FMUL.FTZ R43, R43, R0.reuse ;  /* 0x000000002b2b7220 */ /* 0x080fe40000410000 */
[----:B------:R-:W-:Y:S01]  /*3c60*/  HMMA.16816.F32 R12, R12, R78, R16 ;  /* 0x0000004e0c0c723c */ /* 0x000fe20000001810 */
[-C--:B----4-:R-:W-:Y:S01]  /*3c70*/  FMUL.FTZ R3, R33, R0.reuse ;  /* 0x0000000021037220 */ /* 0x090fe20000410000 */
[----:B------:R-:W4:Y:S08]  /*3c80*/  MUFU.TANH R197, R43 ;  /* 0x0000002b00c57308 */ /* 0x000f300000002400 */
[----:B------:R3:W1:Y:S01]  /*3c90*/  MUFU.TANH R202, R3 ;  /* 0x0000000300ca7308 */ /* 0x0006620000002400 */
[----:B-----5:R-:W-:-:S07]  /*3ca0*/  FMUL.FTZ R2, R41, R0 ;  /* 0x0000000029027220 */ /* 0x020fce0000410000 */
[----:B------:R5:W1:Y:S01]  /*3cb0*/  MUFU.TANH R199, R2 ;  /* 0x0000000200c77308 */ /* 0x000a620000002400 */
[----:B---3--:R-:W-:-:S07]  /*3cc0*/  FMUL.FTZ R3, R34, R0 ;  /* 0x0000000022037220 */ /* 0x008fce0000410000 */
[----:B------:R3:W1:Y:S01]  /*3cd0*/  MUFU.TANH R80, R3 ;  /* 0x0000000300507308 */ /* 0x0006620000002400 */
[----:B-----5:R-:W-:-:S07]  /*3ce0*/  FMUL.FTZ R2, R42, R0 ;  /* 0x000000002a027220 */ /* 0x020fce0000410000 */
[----:B------:R5:W1:Y:S01]  /*3cf0*/  MUFU.TANH R76, R2 ;  /* 0x00000002004c7308 */ /* 0x000a620000002400 */
[-C--:B---3--:R-:W-:Y:S02]  /*3d00*/  FMUL.FTZ R3, R35, R0.reuse ;  /* 0x0000000023037220 */ /* 0x088fe40000410000 */
[----:B------:R-:W-:Y:S05]  /*3d10*/  HMMA.16816.F32 R32, R4, R44, R20 ;  /* 0x0000002c0420723c */ /* 0x000fea0000001814 */
[----:B------:R3:W1:Y:S03]  /*3d20*/  MUFU.TANH R77, R3 ;  /* 0x00000003004d7308 */ /* 0x0006660000002400 */
[----:B------:R-:W-:Y:S08]  /*3d30*/  HMMA.16816.F32 R20, R8, R60, R24 ;  /* 0x0000003c0814723c */ /* 0x000ff00000001818 */
[----:B------:R-:W-:Y:S03]  /*3d40*/  HMMA.16816.F32 R24, R4, R46, R28 ;  /* 0x0000002e0418723c */ /* 0x000fe6000000181c */
[-C--:B-----5:R-:W-:Y:S01]  /*3d50*/  FMUL.FTZ R2, R34, R0.reuse ;  /* 0x0000000022027220 */ /* 0x0a0fe20000410000 */
[-C--:B---3--:R-:W-:Y:S01]  /*3d60*/  FMUL.FTZ R3, R40, R0.reuse ;  /* 0x0000000028037220 */ /* 0x088fe20000410000 */
[-C--:B------:R-:W-:Y:S01]  /*3d70*/  FMUL.FTZ R32, R32, R0.reuse ;  /* 0x0000000020207220 */ /* 0x080fe20000410000 */
[-C--:B------:R-:W-:Y:S01]  /*3d80*/  FMUL.FTZ R33, R33, R0.reuse ;  /* 0x0000000021217220 */ /* 0x080fe20000410000 */
[----:B------:R3:W1:Y:S01]  /*3d90*/  MUFU.TANH R78, R2 ;  /* 0x00000002004e7308 */ /* 0x0006620000002400 */
[----:B------:R-:W-:Y:S07]  /*3da0*/  HMMA.16816.F32 R8, R8, R62, R12 ;  /* 0x0000003e0808723c */ /* 0x000fee000000180c */
[----:B------:R-:W1:Y:S01]  /*3db0*/  MUFU.TANH R81, R3 ;  /* 0x0000000300517308 */ /* 0x000e620000002400 */
[----:B--2---:R-:W-:Y:S03]  /*3dc0*/  HMMA.16816.F32 R16, R4, R36, R20 ;  /* 0x000000240410723c */ /* 0x004fe60000001814 */
[----:B------:R-:W-:-:S04]  /*3dd0*/  FMUL.FTZ R24, R24, R0 ;  /* 0x0000000018187220 */ /* 0x000fc80000410000 */
[----:B------:R-:W2:Y:S01]  /*3de0*/  MUFU.TANH R207, R32 ;  /* 0x0000002000cf7308 */ /* 0x000ea20000002400 */
[----:B---3--:R-:W-:-:S04]  /*3df0*/  FMUL.FTZ R2, R35, R0 ;  /* 0x0000000023027220 */ /* 0x008fc80000410000 */
[----:B------:R-:W-:Y:S01]  /*3e00*/  HMMA.16816.F32 R4, R4, R38, R8 ;  /* 0x000000260404723c */ /* 0x000fe20000001808 */
[----:B------:R-:W-:Y:S02]  /*3e10*/  SHF.L.U32 R11, R84, 0x4, RZ ;  /* 0x00000004540b7819 */ /* 0x000fe400000006ff */
[----:B------:R3:W1:Y:S03]  /*3e20*/  MUFU.TANH R201, R2 ;  /* 0x0000000200c97308 */ /* 0x0006660000002400 */
[----:B------:R1:W-:Y:S01]  /*3e30*/  STL [R1+0x28], R11 ;  /* 0x0000280b01007387 */ /* 0x0003e20000100800 */
[----:B------:R-:W-:-:S03]  /*3e40*/  FMUL.FTZ R16, R16, R0 ;  /* 0x0000000010107220 */ /* 0x000fc60000410000 */
[----:B------:R1:W-:Y:S01]  /*3e50*/  STL [R1+0x40], R85 ;  /* 0x0000405501007387 */ /* 0x0003e20000100800 */
[----:B------:R-:W1:Y:S03]  /*3e60*/  MUFU.TANH R206, R33 ;  /* 0x0000002100ce7308 */ /* 0x000e660000002400 */
[----:B------:R1:W-:Y:S05]  /*3e70*/  STL.64 [R1], R88 ;  /* 0x0000005801007387 */ /* 0x0003ea0000100a00 */
[-C--:B------:R-:W-:Y:S01]  /*3e80*/  FMUL.FTZ R4, R4, R0.reuse ;  /* 0x0000000004047220 */ /* 0x080fe20000410000 */
[-C--:B---3--:R-:W-:Y:S01]  /*3e90*/  FMUL.FTZ R2, R25, R0.reuse ;  /* 0x0000000019027220 */ /* 0x088fe20000410000 */
[-C--:B------:R-:W-:Y:S01]  /*3ea0*/  FMUL.FTZ R5, R5, R0.reuse ;  /* 0x0000000005057220 */ /* 0x080fe20000410000 */
[-C--:B------:R-:W-:Y:S01]  /*3eb0*/  FMUL.FTZ R6, R6, R0.reuse ;  /* 0x0000000006067220 */ /* 0x080fe20000410000 */
[-C--:B------:R-:W-:Y:S01]  /*3ec0*/  FMUL.FTZ R7, R7, R0.reuse ;  /* 0x0000000007077220 */ /* 0x080fe20000410000 */
[----:B------:R3:W1:Y:S08]  /*3ed0*/  MUFU.TANH R205, R2 ;  /* 0x0000000200cd7308 */ /* 0x0006700000002400 */
[----:B------:R-:W1:Y:S08]  /*3ee0*/  MUFU.TANH R204, R24 ;  /* 0x0000001800cc7308 */ /* 0x000e700000002400 */
[----:B------:R-:W1:Y:S01]  /*3ef0*/  MUFU.TANH R212, R16 ;  /* 0x0000001000d47308 */ /* 0x000e620000002400 */
[----:B---3--:R-:W-:-:S07]  /*3f00*/  FMUL.FTZ R2, R26, R0 ;  /* 0x000000001a027220 */ /* 0x008fce0000410000 */
        /* <DEDUP_REMOVED lines=8> */
[----:B------:R3:W1:Y:S02]  /*3f90*/  MUFU.TANH R211, R2 ;  /* 0x0000000200d37308 */ /* 0x0006640000002400 */
[----:B---3--:R-:W-:-:S06]  /*3fa0*/  FMUL.FTZ R2, R18, R0 ;  /* 0x0000000012027220 */ /* 0x008fcc0000410000 */
[----:B------:R3:W1:Y:S02]  /*3fb0*/  MUFU.TANH R39, R2 ;  /* 0x0000000200277308 */ /* 0x0006640000002400 */
[----:B---3--:R-:W-:-:S06]  /*3fc0*/  FMUL.FTZ R2, R19, R0 ;  /* 0x0000000013027220 */ /* 0x008fcc0000410000 */
[----:B------:R3:W1:Y:S01]  /*3fd0*/  MUFU.TANH R209, R2 ;  /* 0x0000000200d17308 */ /* 0x0006620000002400 */
[----:B------:R-:W-:Y:S06]  /*3fe0*/  BAR.SYNC.DEFER_BLOCKING 0x0 ;  /* 0x0000000000007b1d */ /* 0x000fec0000010000 */
[----:B--2-4-:R-:W-:Y:S05]  /*3ff0*/  @!P0 BRA `(.L_x_3787) ;  /* 0x0000000800208947 */ /* 0x014fea0003800000 */
[----:B------:R-:W-:Y:S01]  /*4000*/  ISETP.NE.U32.AND P1, PT, R232, RZ, PT ;  /* 0x000000ffe800720c */ /* 0x000fe20003f25070 */
[----:B------:R-:W-:Y:S03]  /*4010*/  BSSY.RECONVERGENT B0, `(.L_x_3788) ;  /* 0x0000050000007945 */ /* 0x000fe60003800200 */
[----:B------:R-:W-:-:S13]  /*4020*/  ISETP.NE.AND.EX P1, PT, R233, RZ, PT, P1 ;  /* 0x000000ffe900720c */ /* 0x000fda0003f25310 */
[----:B------:R-:W-:Y:S05]  /*4030*/  @P1 BRA `(.L_x_3789) ;  /* 0x00000000002c1947 */ /* 0x000fea0003800000 */
[----:B------:R-:W2:Y:S01]  /*4040*/  LD.E R0, desc[UR4][R134.64+0x38] ;  /* 0x0000380486007980 */ /* 0x000ea2000c101900 */
[----:B------:R-:W-:Y:S02]  /*4050*/  UMOV UR6, URZ ;  /* 0x000000ff00067c82 */ /* 0x000fe40008000000 */
[----:B---3--:R-:W-:Y:S01]  /*4060*/  IADD3 R2, P1, PT, RZ, -UR6, RZ ;  /* 0x80000006ff027c10 */ /* 0x008fe2000ff3e0ff */
        /* <DEDUP_REMOVED lines=8> */
.L_x_3789:
[----:B---3--:R-:W2:Y:S01]  /*40f0*/  LD.E R2, desc[UR4][R134.64+0x170] ;  /* 0x0001700486027980 */ /* 0x008ea2000c101900 */
[C---:B------:R-:W-:Y:S01]  /*4100*/  LEA R8, R87.reuse, 0xfffffe00, 0x8 ;  /* 0xfffffe0057087811 */ /* 0x040fe200078e40ff */
[----:B------:R-:W-:Y:S01]  /*4110*/  IMAD.MOV.U32 R13, RZ, RZ, R218 ;  /* 0x000000ffff0d7224 */ /* 0x000fe200078e00da */
[----:B------:R-:W-:Y:S01]  /*4120*/  LEA R9, R87, 0xffffff00, 0x8 ;  /* 0xffffff0057097811 */ /* 0x000fe200078e40ff */
[----:B------:R-:W-:Y:S01]  /*4130*/  IMAD.MOV.U32 R12, RZ, RZ, R223 ;  /* 0x000000ffff0c7224 */ /* 0x000fe200078e00df */
[----:B------:R-:W-:Y:S02]  /*4140*/  IABS R6, R8 ;  /* 0x0000000800067213 */ /* 0x000fe40000000000 */
[----:B------:R-:W-:Y:S02]  /*4150*/  IABS R7, R9 ;  /* 0x0000000900077213 */ /* 0x000fe40000000000 */
[----:B--2---:R-:W-:-:S04]  /*4160*/  IABS R0, R2 ;  /* 0x0000000200007213 */ /* 0x004fc80000000000 */
[----:B------:R-:W2:Y:S08]  /*4170*/  I2F.RP R4, R0 ;  /* 0x0000000000047306 */ /* 0x000eb00000209400 */
[----:B--2---:R-:W2:Y:S02]  /*4180*/  MUFU.RCP R4, R4 ;  /* 0x0000000400047308 */ /* 0x004ea40000001000 */
[----:B--2---:R-:W-:-:S06]  /*4190*/  IADD3 R4, PT, PT, R4, 0xffffffe, RZ ;  /* 0x0ffffffe04047810 */ /* 0x004fcc0007ffe0ff */
        /* <DEDUP_REMOVED lines=18> */
[-C--:B------:R-:W-:Y:S01]  /*42c0*/  LOP3.LUT R0, R8, R2.reuse, RZ, 0x3c, !PT ;  /* 0x0000000208007212 */ /* 0x080fe200078e3cff */
[----:B------:R-:W-:Y:S01]  /*42d0*/  @!P1 VIADD R4, R4, 0x1 ;  /* 0x0000000104049836 */ /* 0x000fe20000000000 */
[----:B------:R-:W-:Y:S02]  /*42e0*/  LOP3.LUT R5, R9, R2, RZ, 0x3c, !PT ;  /* 0x0000000209057212 */ /* 0x000fe400078e3cff */
[----:B------:R-:W-:Y:S01]  /*42f0*/  ISETP.GE.AND P1, PT, R0, RZ, PT ;  /* 0x000000ff0000720c */ /* 0x000fe20003f26270 */
[----:B------:R-:W-:Y:S01]  /*4300*/  @!P3 VIADD R3, R3, 0x1 ;  /* 0x000000010303b836 */ /* 0x000fe20000000000 */
[----:B------:R-:W-:-:S04]  /*4310*/  ISETP.GE.AND P4, PT, R5, RZ, PT ;  /* 0x000000ff0500720c */ /* 0x000fc80003f86270 */
[----:B------:R-:W-:Y:S01]  /*4320*/  @P5 IADD3 R3, PT, PT, R3, 0x1, RZ ;  /* 0x0000000103035810 */ /* 0x000fe20007ffe0ff */
[----:B------:R-:W-:Y:S01]  /*4330*/  @P6 VIADD R4, R4, 0x1 ;  /* 0x0000000104046836 */ /* 0x000fe20000000000 */
[----:B------:R-:W-:Y:S02]  /*4340*/  ISETP.NE.AND P3, PT, R2, RZ, PT ;  /* 0x000000ff0200720c */ /* 0x000fe40003f65270 */
[----:B------:R-:W-:-:S03]  /*4350*/  LOP3.LUT R0, RZ, R2, RZ, 0x33, !PT ;  /* 0x00000002ff007212 */ /* 0x000fc600078e33ff */
[----:B------:R-:W-:Y:S02]  /*4360*/  @!P1 IMAD.MOV R3, RZ, RZ, -R3 ;  /* 0x000000ffff039224 */ /* 0x000fe400078e0a03 */
[----:B------:R-:W-:-:S03]  /*4370*/  @!P4 IADD3 R4, PT, PT, -R4, RZ, RZ ;  /* 0x000000ff0404c210 */ /* 0x000fc60007ffe1ff */
[C---:B------:R-:W-:Y:S02]  /*4380*/  SEL R3, R0.reuse, R3, !P3 ;  /* 0x0000000300037207 */ /* 0x040fe40005800000 */
[----:B------:R-:W-:Y:S02]  /*4390*/  SEL R0, R0, R4, !P3 ;  /* 0x0000000400007207 */ /* 0x000fe40005800000 */
[----:B------:R-:W2:Y:S01]  /*43a0*/  LD.E.64 R4, desc[UR4][R48.64+0x38] ;  /* 0x0000380430047980 */ /* 0x000ea2000c101b00 */
[----:B------:R-:W-:-:S04]  /*43b0*/  IMAD.WIDE R8, R3, 0x4, R88 ;  /* 0x0000000403087825 */ /* 0x000fc800078e0258 */
[C---:B------:R-:W-:Y:S01]  /*43c0*/  IMAD.WIDE R6, R0.reuse, 0x4, R88 ;  /* 0x0000000400067825 */ /* 0x040fe200078e0258 */
[----:B------:R3:W4:Y:S04]  /*43d0*/  LD.E R10, desc[UR4][R8.64] ;  /* 0x00000004080a7980 */ /* 0x000728000c101900 */
[----:B------:R-:W4:Y:S04]  /*43e0*/  LD.E R9, desc[UR4][R6.64] ;  /* 0x0000000406097980 */ /* 0x000f28000c101900 */
[----:B------:R-:W5:Y:S01]  /*43f0*/  LD.E.64 R6, desc[UR4][R48.64+0x20] ;  /* 0x0000200430067980 */ /* 0x000f62000c101b00 */
        /* <DEDUP_REMOVED lines=9> */
[----:B-----5:R-:W-:Y:S02]  /*4490*/  IMAD R4, R7, R0, RZ ;  /* 0x0000000007047224 */ /* 0x020fe400078e02ff */
[----:B------:R-:W-:-:S04]  /*44a0*/  IMAD.WIDE.U32 R2, R0, R6, R2 ;  /* 0x0000000600027225 */ /* 0x000fc800078e0002 */
[----:B------:R-:W-:Y:S01]  /*44b0*/  IMAD R0, R6, R5, R4 ;  /* 0x0000000506007224 */ /* 0x000fe200078e0204 */
[----:B------:R-:W-:-:S04]  /*44c0*/  LEA R13, P1, R2, R13, 0x1 ;  /* 0x0000000d020d7211 */ /* 0x000fc800078208ff */
[----:B------:R-:W-:-:S04]  /*44d0*/  IADD3 R0, PT, PT, R3, R0, RZ ;  /* 0x0000000003007210 */ /* 0x000fc80007ffe0ff */
[----:B------:R-:W-:-:S05]  /*44e0*/  LEA.HI.X R12, R2, R12, R0, 0x1, P1 ;  /* 0x0000000c020c7211 */ /* 0x000fca00008f0c00 */
[----:B------:R2:W-:Y:S04]  /*44f0*/  STL [R1+0x8], R12 ;  /* 0x0000080c01007387 */ /* 0x0005e80000100800 */
[----:B------:R2:W-:Y:S02]  /*4500*/  STL [R1+0xc], R13 ;  /* 0x00000c0d01007387 */ /* 0x0005e40000100800 */
.L_x_3790:
[----:B------:R-:W-:Y:S05]  /*4510*/  BSYNC.RECONVERGENT B0 ;  /* 0x0000000000007941 */ /* 0x000fea0003800200 */
.L_x_3788:
[----:B------:R-:W4:Y:S04]  /*4520*/  LDL R0, [R1+0xc] ;  /* 0x00000c0001007983 */ /* 0x000f280000100800 */
[----:B------:R-:W5:Y:S01]  /*4530*/  LDL R10, [R1+0x8] ;  /* 0x00000800010a7983 */ /* 0x000f620000100800 */
[----:B----4-:R-:W-:-:S04]  /*4540*/  LEA R8, P1, R11, R0, 0x1 ;  /* 0x000000000b087211 */ /* 0x010fc800078208ff */
[----:B-----5:R-:W-:Y:S02]  /*4550*/  LEA.HI.X R9, R11, R10, R85, 0x1, P1 ;  /* 0x0000000a0b097211 */ /* 0x020fe400008f0c55 */
[----:B------:R-:W-:-:S05]  /*4560*/  IADD3 R6, P1, PT, R8, R228, RZ ;  /* 0x000000e408067210 */ /* 0x000fca0007f3e0ff */
[----:B------:R-:W-:Y:S01]  /*4570*/  IMAD.X R7, R9, 0x1, R226, P1 ;  /* 0x0000000109077824 */ /* 0x000fe200008e06e2 */
[----:B------:R-:W-:-:S05]  /*4580*/  IADD3 R4, P1, PT, R6, R228, RZ ;  /* 0x000000e406047210 */ /* 0x000fca0007f3e0ff */
[----:B------:R-:W-:Y:S01]  /*4590*/  IMAD.X R5, R7, 0x1, R226, P1 ;  /* 0x0000000107057824 */ /* 0x000fe200008e06e2 */
[----:B------:R-:W-:-:S05]  /*45a0*/  IADD3 R2, P1, PT, R4, R228, RZ ;  /* 0x000000e404027210 */ /* 0x000fca0007f3e0ff */
[----:B------:R-:W-:Y:S01]  /*45b0*/  IMAD.X R3, R5, 0x1, R226, P1 ;  /* 0x0000000105037824 */ /* 0x000fe200008e06e2 */
[----:B------:R-:W-:-:S05]  /*45c0*/  IADD3 R14, P1, PT, R2, R228, RZ ;  /* 0x000000e4020e7210 */ /* 0x000fca0007f3e0ff */
[----:B------:R-:W-:Y:S01]  /*45d0*/  IMAD.X R15, R3, 0x1, R226, P1 ;  /* 0x00000001030f7824 */ /* 0x000fe200008e06e2 */
[----:B--2---:R-:W-:-:S05]  /*45e0*/  IADD3 R12, P1, PT, R14, R228, RZ ;  /* 0x000000e40e0c7210 */ /* 0x004fca0007f3e0ff */
[----:B------:R-:W-:Y:S01]  /*45f0*/  IMAD.X R13, R15, 0x1, R226, P1 ;  /* 0x000000010f0d7824 */ /* 0x000fe200008e06e2 */
[----:B------:R-:W-:-:S05]  /*4600*/  IADD3 R18, P1, PT, R12, R228, RZ ;  /* 0x000000e40c127210 */ /* 0x000fca0007f3e0ff */
[----:B------:R-:W-:Y:S01]  /*4610*/  IMAD.X R19, R13, 0x1, R226, P1 ;  /* 0x000000010d137824 */ /* 0x000fe200008e06e2 */
[-C--:B------:R-:W-:Y:S01]  /*4620*/  IADD3 R20, P1, PT, R18, R228.reuse, RZ ;  /* 0x000000e412147210 */ /* 0x080fe20007f3e0ff */
[----:B-1----:R-:W-:Y:S02]  /*4630*/  IMAD.MOV.U32 R11, RZ, RZ, R10 ;  /* 0x000000ffff0b7224 */ /* 0x002fe400078e000a */
[----:B------:R-:W-:Y:S02]  /*4640*/  IMAD.MOV.U32 R10, RZ, RZ, R0 ;  /* 0x000000ffff0a7224 */ /* 0x000fe400078e0000 */
[--C-:B------:R-:W-:Y:S01]  /*4650*/  IMAD.X R21, R19, 0x1, R226.reuse, P1 ;  /* 0x0000000113157824 */ /* 0x100fe200008e06e2 */
[-C--:B------:R-:W-:Y:S02]  /*4660*/  IADD3 R16, P1, PT, R20, R228.reuse, RZ ;  /* 0x000000e414107210 */ /* 0x080fe40007f3e0ff */
[----:B------:R-:W-:Y:S01]  /*4670*/  @!PT LDS RZ, [RZ] ;  /* 0x00000000fffff984 */ /* 0x000fe20000000800 */
[----:B------:R-:W-:Y:S01]  /*4680*/  @!PT LDS RZ, [RZ] ;  /* 0x00000000fffff984 */ /* 0x000fe20000000800 */
[----:B------:R-:W-:Y:S01]  /*4690*/  @!PT LDS RZ, [RZ] ;  /* 0x00000000fffff984 */ /* 0x000fe20000000800 */
[----:B------:R1:W-:Y:S03]  /*46a0*/  LDGSTS.E.BYPASS.LTC128B.128 [R227+0x2000], desc[UR4][R10.64] ;  /* 0x020000000ae37fae */ /* 0x0003e6000b981a04 */
[----:B------:R-:W-:Y:S01]  /*46b0*/  IMAD.X R17, R21, 0x1, R226, P1 ;  /* 0x0000000115117824 */ /* 0x000fe200008e06e2 */
[----:B------:R2:W-:Y:S04]  /*46c0*/  LDGSTS.E.BYPASS.LTC128B.128 [R227+0x2800], desc[UR4][R8.64] ;  /* 0x0280000008e37fae */ /* 0x0005e8000b981a04 */
[----:B------:R4:W-:Y:S04]  /*46d0*/  LDGSTS.E.BYPASS.LTC128B.128 [R227+0x3000], desc[UR4][R6.64] ;  /* 0x0300000006e37fae */ /* 0x0009e8000b981a04 */
[----:B------:R5:W-:Y:S04]  /*46e0*/  LDGSTS.E.BYPASS.LTC128B.128 [R227+0x3800], desc[UR4][R4.64] ;  /* 0x0380000004e37fae */ /* 0x000be8000b981a04 */
[----:B------:R3:W-:Y:S04]  /*46f0*/  LDGSTS.E.BYPASS.LTC128B.128 [R227+0x4000], desc[UR4][R2.64] ;  /* 0x0400000002e37fae */ /* 0x0007e8000b981a04 */
[----:B------:R-:W-:Y:S04]  /*4700*/  LDGSTS.E.BYPASS.LTC128B.128 [R227+0x4800], desc[UR4][R14.64] ;  /* 0x048000000ee37fae */ /* 0x000fe8000b981a04 */
[----:B------:R-:W-:Y:S01]  /*4710*/  LDGSTS.E.BYPASS.LTC128B.128 [R227+0x5000], desc[UR4][R12.64] ;  /* 0x050000000ce37fae */ /* 0x000fe2000b981a04 */
[----:B-1----:R-:W-:-:S03]  /*4720*/  IADD3 R10, P1, PT, R16, R228, RZ ;  /* 0x000000e4100a7210 */ /* 0x002fc60007f3e0ff */
[----:B------:R-:W-:Y:S02]  /*4730*/  LDGSTS.E.BYPASS.LTC128B.128 [R227+0x5800], desc[UR4][R18.64] ;  /* 0x0580000012e37fae */ /* 0x000fe4000b981a04 */
[--C-:B------:R-:W-:Y:S01]  /*4740*/  IMAD.X R11, R17, 0x1, R226.reuse, P1 ;  /* 0x00000001110b7824 */ /* 0x100fe200008e06e2 */
[-C--:B--2---:R-:W-:Y:S01]  /*4750*/  IADD3 R8, P1, PT, R10, R228.reuse, RZ ;  /* 0x000000e40a087210 */ /* 0x084fe20007f3e0ff */
[----:B------:R-:W-:Y:S04]  /*4760*/  LDGSTS.E.BYPASS.LTC128B.128 [R227+0x6000], desc[UR4][R20.64] ;  /* 0x0600000014e37fae */ /* 0x000fe8000b981a04 */
[--C-:B------:R-:W-:Y:S01]  /*4770*/  IMAD.X R9, R11, 0x1, R226.reuse, P1 ;  /* 0x000000010b097824 */ /* 0x100fe200008e06e2 */
[-C--:B----4-:R-:W-:Y:S01]  /*4780*/  IADD3 R6, P1, PT, R8, R228.reuse, RZ ;  /* 0x000000e408067210 */ /* 0x090fe20007f3e0ff */
[----:B------:R-:W-:Y:S04]  /*4790*/  LDGSTS.E.BYPASS.LTC128B.128 [R227+0x6800], desc[UR4][R16.64] ;  /* 0x0680000010e37fae */ /* 0x000fe8000b981a04 */
[--C-:B------:R-:W-:Y:S01]  /*47a0*/  IMAD.X R7, R9, 0x1, R226.reuse, P1 ;  /* 0x0000000109077824 */ /* 0x100fe200008e06e2 */
[-C--:B-----5:R-:W-:Y:S01]  /*47b0*/  IADD3 R4, P1, PT, R6, R228.reuse, RZ ;  /* 0x000000e406047210 */ /* 0x0a0fe20007f3e0ff */
[----:B------:R1:W-:Y:S04]  /*47c0*/  LDGSTS.E.BYPASS.LTC128B.128 [R227+0x7000], desc[UR4][R10.64] ;  /* 0x070000000ae37fae */ /* 0x0003e8000b981a04 */
[--C-:B------:R-:W-:Y:S01]  /*47d0*/  IMAD.X R5, R7, 0x1, R226.reuse, P1 ;  /* 0x0000000107057824 */ /* 0x100fe200008e06e2 */
[-C--:B---3--:R-:W-:Y:S01]  /*47e0*/  IADD3 R2, P1, PT, R4, R228.reuse, RZ ;  /* 0x000000e404027210 */ /* 0x088fe20007f3e0ff */
[----:B------:R2:W-:Y:S04]  /*47f0*/  LDGSTS.E.BYPASS.LTC128B.128 [R227+0x7800], desc[UR4][R8.64] ;  /* 0x0780000008e37fae */ /* 0x0005e8000b981a04 */
[----:B------:R-:W-:Y:S01]  /*4800*/  IMAD.X R3, R5, 0x1, R226, P1 ;  /* 0x0000000105037824 */ /* 0x000fe200008e06e2 */
[----:B------:R2:W-:Y:S04]  /*4810*/  LDGSTS.E.BYPASS.LTC128B.128 [R227+0x8000], desc[UR4][R6.64] ;  /* 0x0800000006e37fae */ /* 0x0005e8000b981a04 */
[----:B------:R2:W-:Y:S04]  /*4820*/  LDGSTS.E.BYPASS.LTC128B.128 [R227+0x8800], desc[UR4][R4.64] ;  /* 0x0880000004e37fae */ /* 0x0005e8000b981a04 */
[----:B------:R2:W-:Y:S01]  /*4830*/  LDGSTS.E.BYPASS.LTC128B.128 [R227+0x9000], desc[UR4][R2.64] ;  /* 0x0900000002e37fae */ /* 0x0005e2000b981a04 */
[----:B-1----:R-:W-:-:S05]  /*4840*/  IADD3 R10, P1, PT, R2, R228, RZ ;  /* 0x000000e4020a7210 */ /* 0x002fca0007f3e0ff */
[----:B------:R-:W-:-:S05]  /*4850*/  IMAD.X R11, R3, 0x1, R226, P1 ;  /* 0x00000001030b7824 */ /* 0x000fca00008e06e2 */
[----:B------:R2:W-:Y:S04]  /*4860*/  LDGSTS.E.BYPASS.LTC128B.128 [R227+0x9800], desc[UR4][R10.64] ;  /* 0x098000000ae37fae */ /* 0x0005e8000b981a04 */
[----:B------:R-:W0:Y:S02]  /*4870*/  LDGDEPBAR ;  /* 0x00000000000079af */ /* 0x000e240000000000 */
.L_x_3787:
[----:B------:R-:W-:Y:S05]  /*4880*/  BSYNC.RECONVERGENT B1 ;  /* 0x0000000000017941 */ /* 0x000fea0003800200 */
.L_x_3786:
[----:B------:R-:W4:Y:S01]  /*4890*/  LD.E R0, desc[UR4][R134.64+0xdc] ;  /* 0x0000dc0486007980 */ /* 0x000f22000c101900 */
[----:B--23--:R-:W-:Y:S02]  /*48a0*/  FMNMX3.FTZ R2, R106, R100, R92, !PT ;  /* 0x000000646a027276 */ /* 0x00cfe4000781005c */
        /* <DEDUP_REMOVED lines=48> */
[----:B-1----:R-:W-:Y:S02]  /*4bb0*/  FMNMX3.FTZ R3, R3, R198, R194, !PT ;  /* 0x000000c603037276 */ /* 0x002fe400078100c2 */
        /* <DEDUP_REMOVED lines=17> */
[----:B------:R-:W2:Y:S01]  /*4cd0*/  SHFL.BFLY PT, R4, R37, 0x1, 0x1f ;  /* 0x0c201f0025047f89 */ /* 0x000ea200000e0000 */
[----:B-1----:R-:W-:Y:S02]  /*4ce0*/  FMNMX.FTZ R2, R2, R3, !PT ;  /* 0x0000000302027209 */ /* 0x002fe40007810000 */
[----:B--2---:R-:W-:-:S03]  /*4cf0*/  FMNMX.FTZ R37, R37, R4, !PT ;  /* 0x0000000425257209 */ /* 0x004fc60007810000 */
        /* <DEDUP_REMOVED lines=18> */
[----:B--2---:R-:W-:Y:S01]  /*4e20*/  LOP3.LUT R2, R148, 0x200, R217, 0xf8, !PT ;  /* 0x0000020094027812 */ /* 0x004fe200078ef8d9 */
[----:B-1----:R-:W-:-:S03]  /*4e30*/  FFMA.FTZ R4, R140, R0, -R5 ;  /* 0x000000008c047223 */ /* 0x002fc60000010805 */
[----:B------:R-:W-:Y:S01]  /*4e40*/  LEA R140, R2, R219, 0x1 ;  /* 0x000000db028c7211 */ /* 0x000fe200078e08ff */
[----:B------:R-:W-:Y:S01]  /*4e50*/  FFMA.FTZ R2, R129, R0, -R5 ;  /* 0x0000000081027223 */ /* 0x000fe20000010805 */
[----:B---3--:R-:W-:Y:S01]  /*4e60*/  F2FP.F16.F32.PACK_AB R11, R106, R88 ;  /* 0x000000586a0b723e */ /* 0x008fe200000000ff */
[----:B------:R1:W-:Y:S01]  /*4e70*/  MUFU.EX2 R82, R4 ;  /* 0x0000000400527308 */ /* 0x0003e20000000800 */
[-C--:B------:R-:W-:Y:S01]  /*4e80*/  IADD3 R148, PT, PT, R86, R140.reuse, RZ ;  /* 0x0000008c56947210 */ /* 0x080fe20007ffe0ff */
[----:B------:R-:W2:Y:S01]  /*4e90*/  LDSM.16.MT88.4 R24, [R140+0xa000] ;  /* 0x00a000008c18783b */ /* 0x000ea20000004200 */
[----:B------:R-:W-:-:S03]  /*4ea0*/  IADD3 R156, PT, PT, R156, R140, RZ ;  /* 0x0000008c9c9c7210 */ /* 0x000fc60007ffe0ff */
[----:B------:R-:W3:Y:S01]  /*4eb0*/  LDSM.16.MT88.4 R20, [R148+0xa000] ;  /* 0x00a000009414783b */ /* 0x000ee20000004200 */
[----:B------:R-:W-:-:S03]  /*4ec0*/  IADD3 R36, PT, PT, R86, R156, RZ ;  /* 0x0000009c56247210 */ /* 0x000fc60007ffe0ff */
[----:B------:R-:W4:Y:S04]  /*4ed0*/  LDSM.16.MT88.4 R12, [R156+0xa000] ;  /* 0x00a000009c0c783b */ /* 0x000f280000004200 */
[----:B------:R-:W5:Y:S01]  /*4ee0*/  LDSM.16.MT88.4 R16, [R36+0xa000] ;  /* 0x00a000002410783b */ /* 0x000f620000004200 */
[----:B-1----:R-:W-:-:S03]  /*4ef0*/  MOV R4, R6 ;  /* 0x0000000600047202 */ /* 0x002fc60000000f00 */
[----:B------:R-:W1:Y:S01]  /*4f00*/  LDSM.16.MT88.4 R28, [R140+0xa800] ;  /* 0x00a800008c1c783b */ /* 0x000e620000004200 */
[----:B------:R2:W2:Y:S01]  /*4f10*/  MUFU.EX2 R6, R2 ;  /* 0x0000000200067308 */ /* 0x0004a20000000800 */
[----:B------:R-:W-:Y:S01]  /*4f20*/  F2FP.F16.F32.PACK_AB R9, R83, R4 ;  /* 0x000000045309723e */ /* 0x000fe200000000ff */
[----:B--2---:R-:W-:Y:S01]  /*4f30*/  FFMA.FTZ R2, R111, R0, -R5 ;  /* 0x000000006f027223 */ /* 0x004fe20000010805 */
[----:B------:R-:W-:Y:S01]  /*4f40*/  F2FP.F16.F32.PACK_AB R8, R6, R82 ;  /* 0x000000520608723e */ /* 0x000fe200000000ff */
[----:B------:R-:W-:-:S04]  /*4f50*/  FADD.FTZ R6, R82, R6 ;  /* 0x0000000652067221 */ /* 0x000fc80000010000 */
[----:B------:R2:W3:Y:S02]  /*4f60*/  MUFU.EX2 R7, R2 ;  /* 0x0000000200077308 */ /* 0x0004e40000000800 */
[----:B--2---:R-:W-:Y:S01]  /*4f70*/  FFMA.FTZ R2, R146, R0, -R5 ;  /* 0x0000000092027223 */ /* 0x004fe20000010805 */
[----:B---3--:R-:W-:-:S05]  /*4f80*/  FADD.FTZ R6, R7, R6 ;  /* 0x0000000607067221 */ /* 0x008fca0000010000 */
[----:B------:R2:W3:Y:S02]  /*4f90*/  MUFU.EX2 R91, R2 ;  /* 0x00000002005b7308 */ /* 0x0004e40000000800 */
[-C--:B--2---:R-:W-:Y:S01]  /*4fa0*/  FFMA.FTZ R2, R94, R0.reuse, -R3 ;  /* 0x000000005e027223 */ /* 0x084fe20000010803 */
[----:B---3--:R-:W-:Y:S01]  /*4fb0*/  F2FP.F16.F32.PACK_AB R10, R91, R7 ;  /* 0x000000075b0a723e */ /* 0x008fe200000000ff */
[----:B------:R-:W-:-:S04]  /*4fc0*/  FFMA.FTZ R7, R199, R0, -R5 ;  /* 0x00000000c7077223 */ /* 0x000fc80000010805 */
[----:B------:R2:W3:Y:S02]  /*4fd0*/  MUFU.EX2 R129, R2 ;  /* 0x0000000200817308 */ /* 0x0004e40000000800 */
[C---:B------:R-:W-:Y:S08]  /*4fe0*/  HMMA.16816.F32 R40, R8.reuse, R24, RZ ;  /* 0x000000180828723c */ /* 0x040ff000000018ff */
[----:B------:R-:W-:Y:S01]  /*4ff0*/  HMMA.16816.F32 R44, R8, R26, RZ ;  /* 0x0000001a082c723c */ /* 0x000fe200000018ff */
[----:B--2---:R-:W-:-:S07]  /*5000*/  FFMA.FTZ R2, R90, R0, -R3 ;  /* 0x000000005a027223 */ /* 0x004fce0000010803 */
[C---:B------:R-:W-:Y:S01]  /*5010*/  HMMA.16816.F32 R32, R8.reuse, R20, RZ ;  /* 0x000000140820723c */ /* 0x040fe200000018ff */
[----:B------:R2:W-:Y:S07]  /*5020*/  MUFU.EX2 R94, R2 ;  /* 0x00000002005e7308 */ /* 0x0005ee0000000800 */
[C---:B------:R-:W-:Y:S01]  /*5030*/  HMMA.16816.F32 R24, R8.reuse, R22, RZ ;  /* 0x000000160818723c */ /* 0x040fe200000018ff */
[----:B------:R-:W1:Y:S07]  /*5040*/  LDSM.16.MT88.4 R20, [R148+0xa800] ;  /* 0x00a800009414783b */ /* 0x000e6e0000004200 */
[----:B----4-:R-:W-:Y:S01]  /*5050*/  HMMA.16816.F32 R56, R8, R12, RZ ;  /* 0x0000000c0838723c */ /* 0x010fe200000018ff */
[----:B--2---:R-:W-:-:S04]  /*5060*/  FFMA.FTZ R2, R141, R0, -R5 ;  /* 0x000000008d027223 */ /* 0x004fc80000010805 */
[----:B------:R2:W-:Y:S03]  /*5070*/  MUFU.EX2 R92, R2 ;  /* 0x00000002005c7308 */ /* 0x0005e60000000800 */
[C---:B------:R-:W-:Y:S01]  /*5080*/  HMMA.16816.F32 R60, R8.reuse, R14, RZ ;  /* 0x0000000e083c723c */ /* 0x040fe200000018ff */
[----:B------:R-:W4:Y:S07]  /*5090*/  LDSM.16.MT88.4 R12, [R36+0xa800] ;  /* 0x00a80000240c783b */ /* 0x000f2e0000004200 */
[----:B-----5:R-:W-:Y:S01]  /*50a0*/  HMMA.16816.F32 R52, R8, R16, RZ ;  /* 0x000000100834723c */ /* 0x020fe200000018ff */
[----:B--2---:R-:W-:-:S07]  /*50b0*/  FFMA.FTZ R2, R132, R0, -R5 ;  /* 0x0000000084027223 */ /* 0x004fce0000010805 */
[----:B------:R-:W-:Y:S01]  /*50c0*/  HMMA.16816.F32 R48, R8, R18, RZ ;  /* 0x000000120830723c */ /* 0x000fe200000018ff */
[----:B------:R-:W2:Y:S01]  /*50d0*/  LDSM.16.MT88.4 R16, [R156+0xa800] ;  /* 0x00a800009c10783b */ /* 0x000ea20000004200 */
[----:B---3--:R-:W-:Y:S01]  /*50e0*/  F2FP.F16.F32.PACK_AB R9, R129, R100 ;  /* 0x000000648109723e */ /* 0x008fe200000000ff */
        /* <DEDUP_REMOVED lines=12> */
[C---:B-1----:R-:W-:Y:S08]  /*51b0*/  HMMA.16816.F32 R64, R8.reuse, R28, R40 ;  /* 0x0000001c0840723c */ /* 0x042ff00000001828 */
[----:B------:R-:W-:Y:S01]  /*51c0*/  HMMA.16816.F32 R40, R8, R20, R32 ;  /* 0x000000140828723c */ /* 0x000fe20000001820 */
[----:B---3--:R-:W-:-:S07]  /*51d0*/  FFMA.FTZ R2, R102, R0, -R3 ;  /* 0x0000000066027223 */ /* 0x008fce0000010803 */
[C---:B------:R-:W-:Y:S01]  /*51e0*/  HMMA.16816.F32 R68, R8.reuse, R30, R44 ;  /* 0x0000001e0844723c */ /* 0x040fe2000000182c */
[----:B------:R1:W3:Y:S01]  /*51f0*/  MUFU.EX2 R85, R2 ;  /* 0x0000000200557308 */ /* 0x0002e20000000800 */
[----:B------:R-:W5:Y:S06]  /*5200*/  LDSM.16.MT88.4 R28, [R140+0xb000] ;  /* 0x00b000008c1c783b */ /* 0x000f6c0000004200 */
[C---:B------:R-:W-:Y:S01]  /*5210*/  HMMA.16816.F32 R32, R8.reuse, R22, R24 ;  /* 0x000000160820723c */ /* 0x040fe20000001818 */
[----:B------:R-:W5:Y:S07]  /*5220*/  LDSM.16.MT88.4 R24, [R148+0xb000] ;  /* 0x00b000009418783b */ /* 0x000f6e0000004200 */
[----:B----4-:R-:W-:Y:S01]  /*5230*/  HMMA.16816.F32 R44, R8, R12, R52 ;  /* 0x0000000c082c723c */ /* 0x010fe20000001834 */
[----:B-1----:R-:W-:-:S04]  /*5240*/  FFMA.FTZ R2, R93, R0, -R3 ;  /* 0x000000005d027223 */ /* 0x002fc80000010803 */
[----:B------:R1:W-:Y:S03]  /*5250*/  MUFU.EX2 R89, R2 ;  /* 0x0000000200597308 */ /* 0x0003e60000000800 */
[C---:B------:R-:W-:Y:S01]  /*5260*/  HMMA.16816.F32 R20, R8.reuse, R14, R48 ;  /* 0x0000000e0814723c */ /* 0x040fe20000001830 */
[----:B------:R-:W4:Y:S07]  /*5270*/  LDSM.16.MT88.4 R12, [R36+0xb000] ;  /* 0x00b00000240c783b */ /* 0x000f2e0000004200 */
[----:B--2---:R-:W-:Y:S01]  /*5280*/  HMMA.16816.F32 R56, R8, R16, R56 ;  /* 0x000000100838723c */ /* 0x004fe20000001838 */
[----:B-1----:R-:W-:-:S07]  /*5290*/  FFMA.FTZ R2, R160, R0, -R5 ;  /* 0x00000000a0027223 */ /* 0x002fce0000010805 */
[----:B------:R-:W-:Y:S01]  /*52a0*/  HMMA.16816.F32 R60, R8, R18, R60 ;  /* 0x00000012083c723c */ /* 0x000fe2000000183c */
[----:B------:R-:W1:Y:S01]  /*52b0*/  LDSM.16.MT88.4 R16, [R156+0xb000] ;  /* 0x00b000009c10783b */ /* 0x000e620000004200 */
        /* <DEDUP_REMOVED lines=181> */
[----:B-----5:R-:W-:-:S05]  /*5e10*/  F2FP.F16.F32.PACK_AB R11, R130, R141 ;  /* 0x0000008d820b723e */ /* 0x020fca00000000ff */
        /* <DEDUP_REMOVED lines=31> */
[----:B--2---:R-:W-:Y:S01]  /*6010*/  FFMA.FTZ R2, R164, R0, -R5 ;  /* 0x00000000a4027223 */ /* 0x004fe20000010805 */
[----:B------:R-:W-:-:S03]  /*6020*/  MOV R164, R106 ;  /* 0x0000006a00a47202 */ /* 0x000fc60000000f00 */
        /* <DEDUP_REMOVED lines=9> */
[----:B---3--:R-:W-:Y:S01]  /*60c0*/  HMMA.16816.F32 R52, R8, R28, R52 ;  /* 0x0000001c0834723c */ /* 0x008fe20000001834 */
[----:B------:R-:W-:-:S04]  /*60d0*/  FADD.FTZ R4, R4, R131 ;  /* 0x0000008304047221 */ /* 0x000fc80000010000 */
[----:B------:R-:W-:-:S03]  /*60e0*/  FADD.FTZ R4, R153, R4 ;  /* 0x0000000499047221 */ /* 0x000fc60000010000 */
[----:B------:R-:W-:Y:S01]  /*60f0*/  HMMA.16816.F32 R68, R8, R30, R68 ;  /* 0x0000001e0844723c */ /* 0x000fe20000001844 */
[----:B------:R-:W3:Y:S01]  /*6100*/  LDSM.16.MT88.4 R28, [R140+0xe800] ;  /* 0x00e800008c1c783b */ /* 0x000ee20000004200 */
[----:B------:R-:W-:Y:S01]  /*6110*/  FADD.FTZ R4, R164, R4 ;  /* 0x00000004a4047221 */ /* 0x000fe20000010000 */
[----:B--2---:R-:W-:-:S03]  /*6120*/  FFMA.FTZ R2, R143, R0, -R3 ;  /* 0x000000008f027223 */ /* 0x004fc60000010803 */
[----:B------:R-:W-:Y:S02]  /*6130*/  FADD.FTZ R4, R185, R4 ;  /* 0x00000004b9047221 */ /* 0x000fe40000010000 */
        /* <DEDUP_REMOVED lines=124> */
[C---:B-1----:R-:W-:Y:S06]  /*6900*/  HMMA.16816.F32 R64, R8.reuse, R16, R64 ;  /* 0x000000100840723c */ /* 0x042fec0000001840 */
[----:B------:R1:W-:Y:S02]  /*6910*/  MUFU.EX2 R85, R2 ;  /* 0x0000000200557308 */ /* 0x0003e40000000800 */
[C---:B------:R-:W-:Y:S01]  /*6920*/  HMMA.16816.F32 R60, R8.reuse, R18, R20 ;  /* 0x00000012083c723c */ /* 0x040fe20000001814 */
[----:B------:R-:W2:Y:S04]  /*6930*/  LDSM.16.MT88.4 R16, [R36+0x10000] ;  /* 0x010000002410783b */ /* 0x000ea80000004200 */
[----:B------:R-:W4:Y:S03]  /*6940*/  LDSM.16.MT88.4 R20, [R148+0x10800] ;  /* 0x010800009414783b */ /* 0x000f260000004200 */
[----:B---3--:R-:W-:Y:S01]  /*6950*/  HMMA.16816.F32 R68, R8, R24, R28 ;  /* 0x000000180844723c */ /* 0x008fe2000000181c */
[----:B-1----:R-:W-:-:S04]  /*6960*/  FFMA.FTZ R2, R77, R0, -R3 ;  /* 0x000000004d027223 */ /* 0x002fc80000010803 */
[----:B------:R1:W3:Y:S03]  /*6970*/  MUFU.EX2 R86, R2 ;  /* 0x0000000200567308 */ /* 0x0002e60000000800 */
[C---:B------:R-:W-:Y:S08]  /*6980*/  HMMA.16816.F32 R72, R8.reuse, R40, R44 ;  /* 0x000000280848723c */ /* 0x040ff0000000182c */
[----:B------:R-:W-:Y:S01]  /*6990*/  HMMA.16816.F32 R28, R8, R26, R32 ;  /* 0x0000001a081c723c */ /* 0x000fe20000001820 */
[----:B-1----:R-:W-:-:S07]  /*69a0*/  FFMA.FTZ R2, R76, R0, -R3 ;  /* 0x000000004c027223 */ /* 0x002fce0000010803 */
[C---:B------:R-:W-:Y:S01]  /*69b0*/  HMMA.16816.F32 R44, R8.reuse, R42, R56 ;  /* 0x0000002a082c723c */ /* 0x040fe20000001838 */
[----:B------:R1:W-:Y:S07]  /*69c0*/  MUFU.EX2 R84, R2 ;  /* 0x0000000200547308 */ /* 0x0003ee0000000800 */
[C---:B--2---:R-:W-:Y:S08]  /*69d0*/  HMMA.16816.F32 R56, R8.reuse, R16, R48 ;  /* 0x000000100838723c */ /* 0x044ff00000001830 */
[----:B------:R-:W-:Y:S01]  /*69e0*/  HMMA.16816.F32 R24, R8, R18, R52 ;  /* 0x000000120818723c */ /* 0x000fe20000001834 */
[----:B------:R-:W2:Y:S01]  /*69f0*/  LDSM.16.MT88.4 R16, [R156+0x10800] ;  /* 0x010800009c10783b */ /* 0x000ea20000004200 */
[----:B---3--:R-:W-:Y:S01]  /*6a00*/  F2FP.F16.F32.PACK_AB R9, R86, R85 ;  /* 0x000000555609723e */ /* 0x008fe200000000ff */
[----:B-1----:R-:W-:-:S04]  /*6a10*/  FFMA.FTZ R2, R203, R0, -R5 ;  /* 0x00000000cb027223 */ /* 0x002fc80000010805 */
[----:B------:R1:W-:Y:S02]  /*6a20*/  MUFU.EX2 R83, R2 ;  /* 0x0000000200537308 */ /* 0x0003e40000000800 */
[----:B-1----:R-:W-:-:S06]  /*6a30*/  FFMA.FTZ R2, R202, R0, -R5 ;  /* 0x00000000ca027223 */ /* 0x002fcc0000010805 */
[----:B------:R1:W3:Y:S02]  /*6a40*/  MUFU.EX2 R82, R2 ;  /* 0x0000000200527308 */ /* 0x0002e40000000800 */
[----:B-1----:R-:W-:Y:S01]  /*6a50*/  FFMA.FTZ R2, R81, R0, -R5 ;  /* 0x0000000051027223 */ /* 0x002fe20000010805 */
[----:B---3--:R-:W-:-:S05]  /*6a60*/  F2FP.F16.F32.PACK_AB R8, R82, R83 ;  /* 0x000000535208723e */ /* 0x008fca00000000ff */
[----:B------:R1:W3:Y:S02]  /*6a70*/  MUFU.EX2 R81, R2 ;  /* 0x0000000200517308 */ /* 0x0002e40000000800 */
[----:B-1----:R-:W-:Y:S01]  /*6a80*/  FADD.FTZ R2, R133, R4 ;  /* 0x0000000485027221 */ /* 0x002fe20000010000 */
[----:B------:R-:W-:Y:S01]  /*6a90*/  FADD.FTZ R4, R147, R6 ;  /* 0x0000000693047221 */ /* 0x000fe20000010000 */
[----:B------:R-:W-:Y:S01]  /*6aa0*/  FFMA.FTZ R6, R197, R0, -R3 ;  /* 0x00000000c5067223 */ /* 0x000fe20000010803 */
[----:B---3--:R-:W-:Y:S01]  /*6ab0*/  F2FP.F16.F32.PACK_AB R10, R80, R81 ;  /* 0x00000051500a723e */ /* 0x008fe200000000ff */
[----:B------:R-:W-:Y:S01]  /*6ac0*/  FADD.FTZ R2, R158, R2 ;  /* 0x000000029e027221 */ /* 0x000fe20000010000 */
[----:B------:R-:W-:-:S03]  /*6ad0*/  FADD.FTZ R4, R169, R4 ;  /* 0x00000004a9047221 */ /* 0x000fc60000010000 */
[----:B------:R-:W-:Y:S01]  /*6ae0*/  FADD.FTZ R2, R79, R2 ;  /* 0x000000024f027221 */ /* 0x000fe20000010000 */
[----:B------:R-:W-:Y:S01]  /*6af0*/  FADD.FTZ R4, R182, R4 ;  /* 0x00000004b6047221 */ /* 0x000fe20000010000 */
[----:B------:R1:W3:Y:S02]  /*6b00*/  MUFU.EX2 R79, R6 ;  /* 0x00000006004f7308 */ /* 0x0002e40000000800 */
[----:B------:R-:W-:Y:S01]  /*6b10*/  FADD.FTZ R2, R184, R2 ;  /* 0x00000002b8027221 */ /* 0x000fe20000010000 */
[----:B------:R-:W-:-:S03]  /*6b20*/  FADD.FTZ R4, R252, R4 ;  /* 0x00000004fc047221 */ /* 0x000fc60000010000 */
[----:B-1----:R-:W-:Y:S01]  /*6b30*/  FADD.FTZ R6, R163, R2 ;  /* 0x00000002a3067221 */ /* 0x002fe20000010000 */
[----:B------:R-:W-:Y:S01]  /*6b40*/  FADD.FTZ R2, R251, R4 ;  /* 0x00000004fb027221 */ /* 0x000fe20000010000 */
[--C-:B------:R-:W-:Y:S01]  /*6b50*/  FFMA.FTZ R4, R78, R0, -R3.reuse ;  /* 0x000000004e047223 */ /* 0x100fe20000010803 */
[----:B---3--:R-:W-:Y:S01]  /*6b60*/  F2FP.F16.F32.PACK_AB R11, R79, R84 ;  /* 0x000000544f0b723e */ /* 0x008fe200000000ff */
        /* <DEDUP_REMOVED lines=12> */
[----:B-1----:R-:W-:-:S03]  /*6c30*/  FADD.FTZ R4, R179, R7 ;  /* 0x00000007b3047221 */ /* 0x002fc60000010000 */
[----:B------:R-:W-:Y:S02]  /*6c40*/  FADD.FTZ R2, R239, R2 ;  /* 0x00000002ef027221 */ /* 0x000fe40000010000 */
[----:B----4-:R-:W-:Y:S01]  /*6c50*/  HMMA.16816.F32 R40, R8, R22, R28 ;  /* 0x000000160828723c */ /* 0x010fe2000000181c */
[----:B------:R-:W-:Y:S01]  /*6c60*/  FADD.FTZ R4, R243, R4 ;  /* 0x00000004f3047221 */ /* 0x000fe20000010000 */
[----:B------:R-:W-:-:S03]  /*6c70*/  FADD.FTZ R2, R237, R2 ;  /* 0x00000002ed027221 */ /* 0x000fc60000010000 */
[----:B------:R-:W-:Y:S01]  /*6c80*/  FADD.FTZ R4, R242, R4 ;  /* 0x00000004f2047221 */ /* 0x000fe20000010000 */
[----:B------:R-:W-:Y:S01]  /*6c90*/  FADD.FTZ R2, R238, R2 ;  /* 0x00000002ee027221 */ /* 0x000fe20000010000 */
[----:B---3--:R-:W-:Y:S01]  /*6ca0*/  FFMA.FTZ R6, R196, R0, -R3 ;  /* 0x00000000c4067223 */ /* 0x008fe20000010803 */
[C---:B--2---:R-:W-:Y:S01]  /*6cb0*/  HMMA.16816.F32 R28, R8.reuse, R16, R72 ;  /* 0x00000010081c723c */ /* 0x044fe20000001848 */
[----:B------:R-:W-:Y:S01]  /*6cc0*/  FADD.FTZ R4, R241, R4 ;  /* 0x00000004f1047221 */ /* 0x000fe20000010000 */
[----:B------:R-:W-:Y:S01]  /*6cd0*/  FADD.FTZ R2, R236, R2 ;  /* 0x00000002ec027221 */ /* 0x000fe20000010000 */
[----:B------:R1:W-:Y:S02]  /*6ce0*/  MUFU.EX2 R76, R6 ;  /* 0x00000006004c7308 */ /* 0x0003e40000000800 */
[----:B------:R-:W-:Y:S01]  /*6cf0*/  FADD.FTZ R4, R240, R4 ;  /* 0x00000004f0047221 */ /* 0x000fe20000010000 */
[----:B------:R-:W-:Y:S02]  /*6d00*/  FADD.FTZ R2, R231, R2 ;  /* 0x00000002e7027221 */ /* 0x000fe40000010000 */
[----:B------:R-:W-:Y:S01]  /*6d10*/  HMMA.16816.F32 R44, R8, R18, R44 ;  /* 0x00000012082c723c */ /* 0x000fe2000000182c */
[----:B------:R-:W-:Y:S01]  /*6d20*/  FADD.FTZ R4, R235, R4 ;  /* 0x00000004eb047221 */ /* 0x000fe20000010000 */
[----:B------:R-:W-:Y:S01]  /*6d30*/  FADD.FTZ R2, R223, R2 ;  /* 0x00000002df027221 */ /* 0x000fe20000010000 */
[----:B------:R-:W2:Y:S02]  /*6d40*/  LDSM.16.MT88.4 R16, [R148+0x11000] ;  /* 0x011000009410783b */ /* 0x000ea40000004200 */
[----:B------:R-:W-:Y:S01]  /*6d50*/  FADD.FTZ R4, R234, R4 ;  /* 0x00000004ea047221 */ /* 0x000fe20000010000 */
[----:B------:R-:W-:-:S02]  /*6d60*/  FADD.FTZ R2, R225, R2 ;  /* 0x00000002e1027221 */ /* 0x000fc40000010000 */
[C---:B------:R-:W-:Y:S01]  /*6d70*/  HMMA.16816.F32 R48, R8.reuse, R20, R68 ;  /* 0x000000140830723c */ /* 0x040fe20000001844 */
[----:B------:R-:W-:Y:S01]  /*6d80*/  FADD.FTZ R4, R233, R4 ;  /* 0x00000004e9047221 */ /* 0x000fe20000010000 */
[----:B------:R-:W-:Y:S01]  /*6d90*/  FADD.FTZ R2, R218, R2 ;  /* 0x00000002da027221 */ /* 0x000fe20000010000 */
[----:B------:R-:W3:Y:S01]  /*6da0*/  LDSM.16.MT88.4 R20, [R140+0x11000] ;  /* 0x011000008c14783b */ /* 0x000ee20000004200 */
[----:B-1----:R-:W-:Y:S01]  /*6db0*/  FFMA.FTZ R6, R207, R0, -R5 ;  /* 0x00000000cf067223 */ /* 0x002fe20000010805 */
        /* <DEDUP_REMOVED lines=26> */
[----:B------:R-:W-:Y:S01]  /*6f60*/  FADD.FTZ R2, R130, R2 ;  /* 0x0000000282027221 */ /* 0x000fe20000010000 */
[----:B------:R-:W-:Y:S02]  /*6f70*/  LDSM.16.MT88.4 R140, [R140+0x11800] ;  /* 0x011800008c8c783b */ /* 0x000fe40000004200 */
        /* <DEDUP_REMOVED lines=120> */
[----:B-1----:R-:W-:Y:S02]  /*7700*/  IMAD.SHL.U32 R0, R216, 0x2, RZ ;  /* 0x00000002d8007824 */ /* 0x002fe400078e00ff */
[----:B------:R-:W-:Y:S02]  /*7710*/  IMAD.MOV.U32 R132, RZ, RZ, R37 ;  /* 0x000000ffff847224 */ /* 0x000fe400078e0025 */
[----:B------:R1:W-:Y:S01]  /*7720*/  STL [R1+0x3c], R2 ;  /* 0x00003c0201007387 */ /* 0x0003e20000100800 */
[----:B------:R-:W-:-:S03]  /*7730*/  IMAD.MOV.U32 R133, RZ, RZ, R38 ;  /* 0x000000ffff857224 */ /* 0x000fc600078e0026 */
[----:B------:R3:W-:Y:S01]  /*7740*/  STL [R1+0x38], R0 ;  /* 0x0000380001007387 */ /* 0x0007e20000100800 */
[C---:B-1----:R-:W-:Y:S01]  /*7750*/  VIADD R2, R87.reuse, 0xfffffffe ;  /* 0xfffffffe57027836 */ /* 0x042fe20000000000 */
[----:B---3--:R-:W-:-:S05]  /*7760*/  IADD3 R0, PT, PT, -R87, 0x1, RZ ;  /* 0x0000000157007810 */ /* 0x008fca0007ffe1ff */
[----:B------:R1:W-:Y:S04]  /*7770*/  STL [R1+0x18], R0 ;  /* 0x0000180001007387 */ /* 0x0003e80000100800 */
[----:B------:R1:W-:Y:S01]  /*7780*/  STL [R1+0x1c], R2 ;  /* 0x00001c0201007387 */ /* 0x0003e20000100800 */
[----:B--2---:R-:W-:-:S04]  /*7790*/  ISETP.NE.U32.AND P1, PT, R184, RZ, PT ;  /* 0x000000ffb800720c */ /* 0x004fc80003f25070 */
[----:B-1----:R-:W-:-:S13]  /*77a0*/  ISETP.NE.AND.EX P1, PT, R185, RZ, PT, P1 ;  /* 0x000000ffb900720c */ /* 0x002fda0003f25310 */
.L_x_3798:
        /* <DEDUP_REMOVED lines=24> */
[----:B------:R-:W4:Y:S01]  /*7930*/  LDL.64 R14, [R1] ;  /* 0x00000000010e7983 */ /* 0x000f220000100a00 */
        /* <DEDUP_REMOVED lines=61> */
.L_x_3793:
[----:B------:R-:W-:Y:S05]  /*7d10*/  BSYNC.RECONVERGENT B0 ;  /* 0x0000000000007941 */ /* 0x000fea0003800200 */
.L_x_3792:
[----:B------:R-:W3:Y:S01]  /*7d20*/  LDL R2, [R1+0x10] ;  /* 0x0000100001027983 */ /* 0x000ee20000100800 */
[----:B------:R-:W4:Y:S01]  /*7d30*/  S2UR UR6, SR_CgaCtaId ;  /* 0x00000000000679c3 */ /* 0x000f220000008800 */
[C---:B------:R-:W-:Y:S01]  /*7d40*/  SHF.L.U32 R3, R224.reuse, 0x3, RZ ;  /* 0x00000003e0037819 */ /* 0x040fe200000006ff */
[----:B------:R-:W-:Y:S01]  /*7d50*/  UMOV UR7, 0x400 ;  /* 0x0000040000077882 */ /* 0x000fe20000000000 */
[----:B--2---:R-:W2:Y:S01]  /*7d60*/  LDL R4, [R1+0x38] ;  /* 0x0000380001047983 */ /* 0x004ea20000100800 */
[C---:B------:R-:W-:Y:S01]  /*7d70*/  SHF.L.U32 R223, R224.reuse, 0x6, RZ ;  /* 0x00000006e0df7819 */ /* 0x040fe200000006ff */
[----:B------:R-:W-:Y:S01]  /*7d80*/  BSSY.RECONVERGENT B1, `(.L_x_3794) ;  /* 0x00002b3000017945 */ /* 0x000fe20003800200 */
[----:B------:R-:W-:Y:S01]  /*7d90*/  LOP3.LUT R220, R3, 0x38, RZ, 0xc0, !PT ;  /* 0x0000003803dc7812 */ /* 0x000fe200078ec0ff */
[----:B-1----:R-:W5:Y:S01]  /*7da0*/  LDL R0, [R1+0x3c] ;  /* 0x00003c0001007983 */ /* 0x002f620000100800 */
[----:B------:R-:W-:Y:S02]  /*7db0*/  SHF.R.U32.HI R222, RZ, 0x1, R224 ;  /* 0x00000001ffde7819 */ /* 0x000fe400000116e0 */
[C---:B------:R-:W-:Y:S02]  /*7dc0*/  SHF.L.U32 R221, R224.reuse, 0x5, RZ ;  /* 0x00000005e0dd7819 */ /* 0x040fe400000006ff */
[----:B------:R-:W-:Y:S02]  /*7dd0*/  MOV R217, 0x20 ;  /* 0x0000002000d97802 */ /* 0x000fe40000000f00 */
[----:B------:R-:W-:Y:S02]  /*7de0*/  LOP3.LUT R221, R221, 0x7c00, RZ, 0xc0, !PT ;  /* 0x00007c00dddd7812 */ /* 0x000fe400078ec0ff */
[C---:B------:R-:W-:Y:S01]  /*7df0*/  LOP3.LUT P2, RZ, R224.reuse, 0x4, RZ, 0xc0, !PT ;  /* 0x00000004e0ff7812 */ /* 0x040fe2000784c0ff */
[----:B----4-:R-:W-:Y:S06]  /*7e00*/  ULEA UR6, UR6, UR7, 0x18 ;  /* 0x0000000706067291 */ /* 0x010fec000f8ec0ff */
[----:B------:R-:W-:Y:S02]  /*7e10*/  MOV R219, UR6 ;  /* 0x0000000600db7c02 */ /* 0x000fe40008000f00 */
[----:B---3--:R-:W-:Y:S02]  /*7e20*/  MOV R6, R2 ;  /* 0x0000000200067202 */ /* 0x008fe40000000f00 */
[----:B------:R-:W-:Y:S02]  /*7e30*/  LOP3.LUT R2, R224, 0x38, RZ, 0xc0, !PT ;  /* 0x00000038e0027812 */ /* 0x000fe400078ec0ff */
[----:B--2---:R-:W-:Y:S02]  /*7e40*/  IADD3 R4, P0, PT, R4, R16, RZ ;  /* 0x0000001004047210 */ /* 0x004fe40007f1e0ff */
[--C-:B------:R-:W-:Y:S02]  /*7e50*/  LOP3.LUT R2, R2, 0x1c0, R3.reuse, 0xf8, !PT ;  /* 0x000001c002027812 */ /* 0x100fe400078ef803 */
[----:B-----5:R-:W-:Y:S02]  /*7e60*/  IADD3.X R5, PT, PT, R0, R6, RZ, P0, !PT ;  /* 0x0000000600057210 */ /* 0x020fe400007fe4ff */
[----:B------:R-:W-:Y:S02]  /*7e70*/  LOP3.LUT R2, R2, R220, RZ, 0x3c, !PT ;  /* 0x000000dc02027212 */ /* 0x000fe400078e3cff */
[----:B------:R-:W-:Y:S02]  /*7e80*/  MOV R7, R6 ;  /* 0x0000000600077202 */ /* 0x000fe40000000f00 */
[----:B------:R-:W-:Y:S02]  /*7e90*/  LOP3.LUT R2, R2, 0x1e00, R3, 0xf8, !PT ;  /* 0x00001e0002027812 */ /* 0x000fe400078ef803 */
[----:B------:R-:W-:Y:S02]  /*7ea0*/  MOV R6, R16 ;  /* 0x0000001000067202 */ /* 0x000fe40000000f00 */
[----:B------:R-:W-:Y:S02]  /*7eb0*/  LEA R227, R2, R219, 0x1 ;  /* 0x000000db02e37211 */ /* 0x000fe400078e08ff */
[-C--:B------:R-:W-:Y:S02]  /*7ec0*/  IADD3 R14, P0, PT, R4, R230.reuse, RZ ;  /* 0x000000e6040e7210 */ /* 0x080fe40007f1e0ff */
[----:B------:R-:W-:Y:S01]  /*7ed0*/  LOP3.LUT R0, R224, 0x8, RZ, 0xc0, !PT ;  /* 0x00000008e0007812 */ /* 0x000fe200078ec0ff */
[----:B------:R-:W-:Y:S01]  /*7ee0*/  @!PT LDS RZ, [RZ] ;  /* 0x00000000fffff984 */ /* 0x000fe20000000800 */
[----:B------:R-:W-:Y:S01]  /*7ef0*/  @!PT LDS RZ, [RZ] ;  /* 0x00000000fffff984 */ /* 0x000fe20000000800 */
[----:B------:R-:W-:Y:S01]  /*7f00*/  @!PT LDS RZ, [RZ] ;  /* 0x00000000fffff984 */ /* 0x000fe20000000800 */
[----:B------:R1:W-:Y:S01]  /*7f10*/  LDGSTS.E.BYPASS.LTC128B.128 [R227+0xa000], desc[UR4][R6.64] ;  /* 0x0a00000006e37fae */ /* 0x0003e2000b981a04 */
[-C--:B------:R-:W-:Y:S02]  /*7f20*/  IADD3.X R15, PT, PT, R5, R229.reuse, RZ, P0, !PT ;  /* 0x000000e5050f7210 */ /* 0x080fe400007fe4ff */
[-C--:B------:R-:W-:Y:S02]  /*7f30*/  IADD3 R10, P0, PT, R14, R230.reuse, RZ ;  /* 0x000000e60e0a7210 */ /* 0x080fe40007f1e0ff */
[--C-:B------:R-:W-:Y:S02]  /*7f40*/  LOP3.LUT R0, R0, 0x1c0, R223.reuse, 0xf8, !PT ;  /* 0x000001c000007812 */ /* 0x100fe400078ef8df */
[-C--:B------:R-:W-:Y:S01]  /*7f50*/  IADD3.X R11, PT, PT, R15, R229.reuse, RZ, P0, !PT ;  /* 0x000000e50f0b7210 */ /* 0x080fe200007fe4ff */
[----:B------:R2:W-:Y:S01]  /*7f60*/  LDGSTS.E.BYPASS.LTC128B.128 [R227+0xa800], desc[UR4][R4.64] ;  /* 0x0a80000004e37fae */ /* 0x0005e2000b981a04 */
[-C--:B------:R-:W-:Y:S02]  /*7f70*/  IADD3 R12, P0, PT, R10, R230.reuse, RZ ;  /* 0x000000e60a0c7210 */ /* 0x080fe40007f1e0ff */
[----:B------:R-:W-:Y:S02]  /*7f80*/  LOP3.LUT R3, R223, 0x400, RZ, 0xc0, !PT ;  /* 0x00000400df037812 */ /* 0x000fe400078ec0ff */
[-C--:B------:R-:W-:Y:S02]  /*7f90*/  IADD3.X R13, PT, PT, R11, R229.reuse, RZ, P0, !PT ;  /* 0x000000e50b0d7210 */ /* 0x080fe400007fe4ff */
[----:B------:R-:W-:Y:S01]  /*7fa0*/  IADD3 R8, P0, PT, R12, R230, RZ ;  /* 0x000000e60c087210 */ /* 0x000fe20007f1e0ff */
[----:B------:R-:W-:Y:S01]  /*7fb0*/  LDGSTS.E.BYPASS.LTC128B.128 [R227+0xb000], desc[UR4][R14.64] ;  /* 0x0b0000000ee37fae */ /* 0x000fe2000b981a04 */
[----:B------:R-:W-:Y:S02]  /*7fc0*/  LOP3.LUT R0, R0, R220, RZ, 0x3c, !PT ;  /* 0x000000dc00007212 */ /* 0x000fe400078e3cff */
[----:B------:R-:W-:Y:S02]  /*7fd0*/  IADD3.X R9, PT, PT, R13, R229, RZ, P0, !PT ;  /* 0x000000e50d097210 */ /* 0x000fe400007fe4ff */
[----:B------:R-:W-:Y:S02]  /*7fe0*/  LEA R3, R0, R3, 0x1 ;  /* 0x0000000300037211 */ /* 0x000fe400078e08ff */
[----:B------:R-:W-:Y:S01]  /*7ff0*/  LOP3.LUT R0, R222, 0x8, RZ, 0xc0, !PT ;  /* 0x00000008de007812 */ /* 0x000fe200078ec0ff */
[----:B------:R3:W-:Y:S01]  /*8000*/  LDGSTS.E.BYPASS.LTC128B.128 [R227+0xb800], desc[UR4][R10.64] ;  /* 0x0b8000000ae37fae */ /* 0x0007e2000b981a04 */
[--C-:B------:R-:W-:Y:S02]  /*8010*/  LOP3.LUT R2, R221, 0x200, R223.reuse, 0xf8, !PT ;  /* 0x00000200dd027812 */ /* 0x100fe400078ef8df */
[----:B-1----:R-:W-:Y:S02]  /*8020*/  IADD3 R6, P0, PT, R8, R230, RZ ;  /* 0x000000e608067210 */ /* 0x002fe40007f1e0ff */
[----:B------:R-:W-:Y:S02]  /*8030*/  LOP3.LUT R0, R0, 0x1c0, R223, 0xf8, !PT ;  /* 0x000001c000007812 */ /* 0x000fe400078ef8df */
[-C--:B------:R-:W-:Y:S01]  /*8040*/  IADD3.X R7, PT, PT, R9, R229.reuse, RZ, P0, !PT ;  /* 0x000000e509077210 */ /* 0x080fe200007fe4ff */
[----:B------:R-:W-:Y:S01]  /*8050*/  LDGSTS.E.BYPASS.LTC128B.128 [R227+0xc000], desc[UR4][R12.64] ;  /* 0x0c0000000ce37fae */ /* 0x000fe2000b981a04 */
[----:B------:R-:W-:Y:S02]  /*8060*/  LOP3.LUT R218, R0, R220, RZ, 0x3c, !PT ;  /* 0x000000dc00da7212 */ /* 0x000fe400078e3cff */
[----:B--2---:R-:W-:Y:S02]  /*8070*/  IADD3 R4, P0, PT, R6, R230, RZ ;  /* 0x000000e606047210 */ /* 0x004fe40007f1e0ff */
[----:B------:R-:W-:Y:S02]  /*8080*/  LOP3.LUT R0, R2, R218, RZ, 0xfc, !PT ;  /* 0x000000da02007212 */ /* 0x000fe400078efcff */
[----:B------:R-:W-:Y:S01]  /*8090*/  IADD3.X R5, PT, PT, R7, R229, RZ, P0, !PT ;  /* 0x000000e507057210 */ /* 0x000fe200007fe4ff */
[----:B------:R1:W-:Y:S01]  /*80a0*/  LDGSTS.E.BYPASS.LTC128B.128 [R227+0xc800], desc[UR4][R8.64] ;  /* 0x0c80000008e37fae */ /* 0x0003e2000b981a04 */
[----:B------:R-:W-:Y:S02]  /*80b0*/  LEA R208, R0, R219, 0x1 ;  /* 0x000000db00d07211 */ /* 0x000fe400078e08ff */
[----:B------:R-:W-:Y:S02]  /*80c0*/  IADD3 R3, PT, PT, R219, R3, RZ ;  /* 0x00000003db037210 */ /* 0x000fe40007ffe0ff */
[----:B------:R-:W-:Y:S03]  /*80d0*/  MOV R0, 0x40 ;  /* 0x0000004000007802 */ /* 0x000fe60000000f00 */
[----:B------:R-:W-:Y:S01]  /*80e0*/  LDGSTS.E.BYPASS.LTC128B.128 [R227+0xd000], desc[UR4][R6.64] ;  /* 0x0d00000006e37fae */ /* 0x000fe2000b981a04 */
[----:B------:R-:W-:Y:S02]  /*80f0*/  SEL R0, R0, 0xffffffc0, !P2 ;  /* 0xffffffc000007807 */ /* 0x000fe40005000000 */
[----:B---3--:R-:W-:Y:S02]  /*8100*/  IADD3 R10, P0, PT, R4, R230, RZ ;  /* 0x000000e6040a7210 */ /* 0x008fe40007f1e0ff */
[C---:B------:R-:W-:Y:S02]  /*8110*/  IADD3 R216, PT, PT, R0.reuse, R208, RZ ;  /* 0x000000d000d87210 */ /* 0x040fe40007ffe0ff */
[----:B------:R-:W-:Y:S01]  /*8120*/  IADD3.X R11, PT, PT, R5, R229, RZ, P0, !PT ;  /* 0x000000e5050b7210 */ /* 0x000fe200007fe4ff */
[----:B------:R2:W-:Y:S01]  /*8130*/  LDGSTS.E.BYPASS.LTC128B.128 [R227+0xd800], desc[UR4][R4.64] ;  /* 0x0d80000004e37fae */ /* 0x0005e2000b981a04 */
[----:B------:R-:W-:Y:S07]  /*8140*/  IADD3 R0, PT, PT, R0, R3, RZ ;  /* 0x0000000300007210 */ /* 0x000fee0007ffe0ff */
[----:B------:R-:W-:Y:S01]  /*8150*/  LDGSTS.E.BYPASS.LTC128B.128 [R227+0xe000], desc[UR4][R10.64] ;  /* 0x0e0000000ae37fae */ /* 0x000fe2000b981a04 */
[-C--:B-1----:R-:W-:Y:S04]  /*8160*/  IADD3 R8, P0, PT, R10, R230.reuse, RZ ;  /* 0x000000e60a087210 */ /* 0x082fe80007f1e0ff */
[-C--:B------:R-:W-:Y:S05]  /*8170*/  IADD3.X R9, PT, PT, R11, R229.reuse, RZ, P0, !PT ;  /* 0x000000e50b097210 */ /* 0x080fea00007fe4ff */
[----:B------:R-:W-:Y:S01]  /*8180*/  LDGSTS.E.BYPASS.LTC128B.128 [R227+0xe800], desc[UR4][R8.64] ;  /* 0x0e80000008e37fae */ /* 0x000fe2000b981a04 */
[-C--:B--2---:R-:W-:Y:S04]  /*8190*/  IADD3 R4, P0, PT, R8, R230.reuse, RZ ;  /* 0x000000e608047210 */ /* 0x084fe80007f1e0ff */
[-C--:B------:R-:W-:Y:S02]  /*81a0*/  IADD3.X R5, PT, PT, R9, R229.reuse, RZ, P0, !PT ;  /* 0x000000e509057210 */ /* 0x080fe400007fe4ff */
[-C--:B------:R-:W-:Y:S03]  /*81b0*/  IADD3 R6, P0, PT, R4, R230.reuse, RZ ;  /* 0x000000e604067210 */ /* 0x080fe60007f1e0ff */
[----:B------:R1:W-:Y:S01]  /*81c0*/  LDGSTS.E.BYPASS.LTC128B.128 [R227+0xf000], desc[UR4][R4.64] ;  /* 0x0f00000004e37fae */ /* 0x0003e2000b981a04 */
[-C--:B------:R-:W-:Y:S07]  /*81d0*/  IADD3.X R7, PT, PT, R5, R229.reuse, RZ, P0, !PT ;  /* 0x000000e505077210 */ /* 0x080fee00007fe4ff */
[----:B------:R2:W-:Y:S01]  /*81e0*/  LDGSTS.E.BYPASS.LTC128B.128 [R227+0xf800], desc[UR4][R6.64] ;  /* 0x0f80000006e37fae */ /* 0x0005e2000b981a04 */
[-C--:B-1----:R-:W-:Y:S04]  /*81f0*/  IADD3 R4, P0, PT, R6, R230.reuse, RZ ;  /* 0x000000e606047210 */ /* 0x082fe80007f1e0ff */
[-C--:B------:R-:W-:Y:S02]  /*8200*/  IADD3.X R5, PT, PT, R7, R229.reuse, RZ, P0, !PT ;  /* 0x000000e507057210 */ /* 0x080fe400007fe4ff */
[-C--:B------:R-:W-:Y:S03]  /*8210*/  IADD3 R8, P0, PT, R4, R230.reuse, RZ ;  /* 0x000000e604087210 */ /* 0x080fe60007f1e0ff */
[----:B------:R1:W-:Y:S01]  /*8220*/  LDGSTS.E.BYPASS.LTC128B.128 [R227+0x10000], desc[UR4][R4.64] ;  /* 0x1000000004e37fae */ /* 0x0003e2000b981a04 */
[-C--:B------:R-:W-:Y:S02]  /*8230*/  IADD3.X R9, PT, PT, R5, R229.reuse, RZ, P0, !PT ;  /* 0x000000e505097210 */ /* 0x080fe400007fe4ff */
[-C--:B--2---:R-:W-:Y:S04]  /*8240*/  IADD3 R6, P0, PT, R8, R230.reuse, RZ ;  /* 0x000000e608067210 */ /* 0x084fe80007f1e0ff */
[-C--:B------:R-:W-:Y:S01]  /*8250*/  IADD3.X R7, PT, PT, R9, R229.reuse, RZ, P0, !PT ;  /* 0x000000e509077210 */ /* 0x080fe200007fe4ff */
[----:B------:R2:W-:Y:S08]  /*8260*/  LDGSTS.E.BYPASS.LTC128B.128 [R227+0x10800], desc[UR4][R8.64] ;  /* 0x1080000008e37fae */ /* 0x0005f0000b981a04 */
[----:B------:R-:W-:Y:S01]  /*8270*/  LDGSTS.E.BYPASS.LTC128B.128 [R227+0x11000], desc[UR4][R6.64] ;  /* 0x1100000006e37fae */ /* 0x000fe2000b981a04 */
[----:B-1----:R-:W-:Y:S04]  /*8280*/  IADD3 R4, P0, PT, R6, R230, RZ ;  /* 0x000000e606047210 */ /* 0x002fe80007f1e0ff */
[----:B------:R-:W-:Y:S02]  /*8290*/  IADD3.X R5, PT, PT, R7, R229, RZ, P0, !PT ;  /* 0x000000e507057210 */ /* 0x000fe400007fe4ff */
[----:B------:R-:W-:Y:S03]  /*82a0*/  LOP3.LUT P0, RZ, R224, 0x2, RZ, 0xc0, !PT ;  /* 0x00000002e0ff7812 */ /* 0x000fe6000780c0ff */
[----:B------:R1:W-:Y:S01]  /*82b0*/  LDGSTS.E.BYPASS.LTC128B.128 [R227+0x11800], desc[UR4][R4.64] ;  /* 0x1180000004e37fae */ /* 0x0003e2000b981a04 */
[----:B------:R-:W-:Y:S04]  /*82c0*/  SEL R217, R217, 0xffffffe0, !P0 ;  /* 0xffffffe0d9d97807 */ /* 0x000fe80004000000 */
[C---:B------:R-:W-:Y:S02]  /*82d0*/  IADD3 R172, PT, PT, R217.reuse, R208, RZ ;  /* 0x000000d0d9ac7210 */ /* 0x040fe40007ffe0ff */
[----:B------:R-:W-:Y:S01]  /*82e0*/  IADD3 R2, PT, PT, R217, R3, RZ ;  /* 0x00000003d9027210 */ /* 0x000fe20007ffe0ff */
[----:B------:R-:W-:Y:S08]  /*82f0*/  LDSM.16.M88.4 R128, [R208] ;  /* 0x00000000d080783b */ /* 0x000ff00000000200 */
[----:B--2---:R-:W1:Y:S08]  /*8300*/  LDSM.16.M88.4 R8, [R3+0x2000] ;  /* 0x002000000308783b */ /* 0x004e700000000200 */
        /* <DEDUP_REMOVED lines=15> */
[----:B------:R-:W3:Y:S01]  /*8400*/  LDSM.16.M88.4 R88, [R3+0x7000] ;  /* 0x007000000358783b */ /* 0x000ee20000000200 */
        /* <DEDUP_REMOVED lines=9> */
[----:B------:R1:W5:Y:S01]  /*84a0*/  LDSM.16.M88.4 R168, [R3+0x9800] ;  /* 0x0098000003a8783b */ /* 0x0003620000000200 */
[C---:B------:R-:W-:Y:S07]  /*84b0*/  HMMA.16816.F32 R48, R128.reuse, R50, RZ ;  /* 0x000000328030723c */ /* 0x040fee00000018ff */
[----:B------:R-:W0:Y:S08]  /*84c0*/  LDGDEPBAR ;  /* 0x00000000000079af */ /* 0x000e300000000000 */
[----:B------:R-:W-:Y:S01]  /*84d0*/  LDSM.16.M88.4 R172, [R172] ;  /* 0x00000000acac783b */ /* 0x000fe20000000200 */
[C---:B------:R-:W-:Y:S07]  /*84e0*/  HMMA.16816.F32 R52, R128.reuse, R56, RZ ;  /* 0x000000388034723c */ /* 0x040fee00000018ff */
[----:B------:R-:W5:Y:S01]  /*84f0*/  LDSM.16.M88.4 R176, [R2+0x2000] ;  /* 0x0020000002b0783b */ /* 0x000f620000000200 */
[C---:B------:R-:W-:Y:S07]  /*8500*/  HMMA.16816.F32 R56, R128.reuse, R58, RZ ;  /* 0x0000003a8038723c */ /* 0x040fee00000018ff */
[----:B-1----:R-:W5:Y:S01]  /*8510*/  LDL.LU R3, [R1+0x18] ;  /* 0x0000180001037983 */ /* 0x002f620000300800 */
[C---:B--2---:R-:W-:Y:S03]  /*8520*/  HMMA.16816.F32 R60, R128.reuse, R64, RZ ;  /* 0x00000040803c723c */ /* 0x044fe600000018ff */
[----:B------:R-:W1:Y:S05]  /*8530*/  LDSM.16.M88.4 R180, [R2+0x2800] ;  /* 0x0028000002b4783b */ /* 0x000e6a0000000200 */
[C---:B------:R-:W-:Y:S03]  /*8540*/  HMMA.16816.F32 R64, R128.reuse, R66, RZ ;  /* 0x000000428040723c */ /* 0x040fe600000018ff */
[----:B------:R-:W2:Y:S05]  /*8550*/  LDSM.16.M88.4 R184, [R2+0x3000] ;  /* 0x0030000002b8783b */ /* 0x000eaa0000000200 */
[C---:B------:R-:W-:Y:S03]  /*8560*/  HMMA.16816.F32 R68, R128.reuse, R72, RZ ;  /* 0x000000488044723c */ /* 0x040fe600000018ff */
[----:B------:R-:W-:Y:S05]  /*8570*/  LDSM.16.M88.4 R188, [R2+0x4000] ;  /* 0x0040000002bc783b */ /* 0x000fea0000000200 */
[C---:B------:R-:W-:Y:S03]  /*8580*/  HMMA.16816.F32 R72, R128.reuse, R74, RZ ;  /* 0x0000004a8048723c */ /* 0x040fe600000018ff */
[----:B------:R-:W-:Y:S05]  /*8590*/  LDSM.16.M88.4 R192, [R2+0x4800] ;  /* 0x0048000002c0783b */ /* 0x000fea0000000200 */
[C---:B---3--:R-:W-:Y:S03]  /*85a0*/  HMMA.16816.F32 R76, R128.reuse, R80, RZ ;  /* 0x00000050804c723c */ /* 0x048fe600000018ff */
[----:B------:R-:W-:Y:S05]  /*85b0*/  LDSM.16.M88.4 R196, [R2+0x5000] ;  /* 0x0050000002c4783b */ /* 0x000fea0000000200 */
[C---:B------:R-:W-:Y:S03]  /*85c0*/  HMMA.16816.F32 R80, R128.reuse, R82, RZ ;  /* 0x000000528050723c */ /* 0x040fe600000018ff */
[----:B------:R-:W-:Y:S05]  /*85d0*/  LDSM.16.M88.4 R200, [R2+0x5800] ;  /* 0x0058000002c8783b */ /* 0x000fea0000000200 */
[C---:B------:R-:W-:Y:S03]  /*85e0*/  HMMA.16816.F32 R84, R128.reuse, R88, RZ ;  /* 0x000000588054723c */ /* 0x040fe600000018ff */
[----:B------:R-:W-:Y:S05]  /*85f0*/  LDSM.16.M88.4 R204, [R2+0x6800] ;  /* 0x0068000002cc783b */ /* 0x000fea0000000200 */
[C---:B------:R-:W-:Y:S03]  /*8600*/  HMMA.16816.F32 R88, R128.reuse, R90, RZ ;  /* 0x0000005a8058723c */ /* 0x040fe600000018ff */
[----:B------:R-:W3:Y:S04]  /*8610*/  LD.E R225, desc[UR4][R134.64+0x18c] ;  /* 0x00018c0486e17980 */ /* 0x000ee8000c101900 */
[----:B------:R-:W-:Y:S01]  /*8620*/  LDSM.16.M88.4 R208, [R0+0x4000] ;  /* 0x0040000000d0783b */ /* 0x000fe20000000200 */
[C---:B----4-:R-:W-:Y:S07]  /*8630*/  HMMA.16816.F32 R92, R128.reuse, R96, RZ ;  /* 0x00000060805c723c */ /* 0x050fee00000018ff */
[----:B------:R-:W-:Y:S01]  /*8640*/  LDSM.16.M88.4 R212, [R0+0x4800] ;  /* 0x0048000000d4783b */ /* 0x000fe20000000200 */
[C---:B------:R-:W-:Y:S08]  /*8650*/  HMMA.16816.F32 R96, R128.reuse, R98, RZ ;  /* 0x000000628060723c */ /* 0x040ff000000018ff */
        /* <DEDUP_REMOVED lines=8> */
[----:B------:R-:W4:Y:S07]  /*86e0*/  LDSM.16.M88.4 R168, [R2+0x3800] ;  /* 0x0038000002a8783b */ /* 0x000f2e0000000200 */
        /* <DEDUP_REMOVED lines=11> */
[----:B------:R-:W4:Y:S07]  /*87a0*/  LDSM.16.M88.4 R168, [R2+0x8000] ;  /* 0x0080000002a8783b */ /* 0x000f2e0000000200 */
        /* <DEDUP_REMOVED lines=12> */
[C---:B-----5:R-:W-:Y:S08]  /*8870*/  HMMA.16816.F32 R68, R172.reuse, R176, R68 ;  /* 0x000000b0ac44723c */ /* 0x060ff00000001844 */
[C---:B------:R-:W-:Y:S01]  /*8880*/  HMMA.16816.F32 R72, R172.reuse, R178, R72 ;  /* 0x000000b2ac48723c */ /* 0x040fe20000001848 */
[----:B------:R-:W5:Y:S07]  /*8890*/  LDSM.16.M88.4 R176, [R2+0x8800] ;  /* 0x0088000002b0783b */ /* 0x000f6e0000000200 */
[C---:B------:R-:W-:Y:S08]  /*88a0*/  HMMA.16816.F32 R76, R172.reuse, R204, R76 ;  /* 0x000000ccac4c723c */ /* 0x040ff0000000184c */
[C---:B------:R-:W-:Y:S01]  /*88b0*/  HMMA.16816.F32 R80, R172.reuse, R206, R80 ;  /* 0x000000ceac50723c */ /* 0x040fe20000001850 */
[----:B------:R-:W-:Y:S02]  /*88c0*/  LDSM.16.M88.4 R204, [R0+0x3800] ;  /* 0x0038000000cc783b */ /* 0x000fe40000000200 */
[----:B------:R-:W-:Y:S04]  /*88d0*/  IADD3 R3, PT, PT, R3, 0x1, RZ ;  /* 0x0000000103037810 */ /* 0x000fe80007ffe0ff */
[----:B------:R-:W-:Y:S01]  /*88e0*/  ISETP.NE.AND P0, PT, R3, RZ, PT ;  /* 0x000000ff0300720c */ /* 0x000fe20003f05270 */
[C---:B-1----:R-:W-:Y:S01]  /*88f0*/  HMMA.16816.F32 R84, R172.reuse, R180, R84 ;  /* 0x000000b4ac54723c */ /* 0x042fe20000001854 */
[----:B------:R-:W-:Y:S07]  /*8900*/  STL [R1+0x18], R3 ;  /* 0x0000180301007387 */ /* 0x000fee0000100800 */
[C---:B------:R-:W-:Y:S01]  /*8910*/  HMMA.16816.F32 R88, R172.reuse, R182, R88 ;  /* 0x000000b6ac58723c */ /* 0x040fe20000001858 */
[----:B------:R1:W3:Y:S07]  /*8920*/  LDSM.16.M88.4 R180, [R2+0x9000] ;  /* 0x0090000002b4783b */ /* 0x0002ee0000000200 */
[C---:B--2---:R-:W-:Y:S08]  /*8930*/  HMMA.16816.F32 R92, R172.reuse, R184, R92 ;  /* 0x000000b8ac5c723c */ /* 0x044ff0000000185c */
[C---:B------:R-:W-:Y:S01]  /*8940*/  HMMA.16816.F32 R96, R172.reuse, R186, R96 ;  /* 0x000000baac60723c */ /* 0x040fe20000001860 */
[----:B------:R-:W2:Y:S02]  /*8950*/  LDSM.16.M88.4 R184, [R0+0x2800] ;  /* 0x0028000000b8783b */ /* 0x000ea40000000200 */
[C---:B-1----:R-:W-:Y:S05]  /*8960*/  IADD3 R2, PT, PT, R217.reuse, R0, RZ ;  /* 0x00000000d9027210 */ /* 0x042fea0007ffe0ff */
[C---:B----4-:R-:W-:Y:S08]  /*8970*/  HMMA.16816.F32 R100, R172.reuse, R168, R100 ;  /* 0x000000a8ac64723c */ /* 0x050ff00000001864 */
[C---:B------:R-:W-:Y:S01]  /*8980*/  HMMA.16816.F32 R104, R172.reuse, R170, R104 ;  /* 0x000000aaac68723c */ /* 0x040fe20000001868 */
[----:B------:R-:W1:Y:S07]  /*8990*/  LDSM.16.M88.4 R168, [R0+0x5000] ;  /* 0x0050000000a8783b */ /* 0x000e6e0000000200 */
[C---:B-----5:R-:W-:Y:S08]  /*89a0*/  HMMA.16816.F32 R108, R172.reuse, R176, R108 ;  /* 0x000000b0ac6c723c */ /* 0x060ff0000000186c */
[C---:B------:R-:W-:Y:S01]  /*89b0*/  HMMA.16816.F32 R112, R172.reuse, R178, R112 ;  /* 0x000000b2ac70723c */ /* 0x040fe20000001870 */
[----:B------:R-:W-:Y:S07]  /*89c0*/  LDSM.16.M88.4 R176, [R0+0x6000] ;  /* 0x0060000000b0783b */ /* 0x000fee0000000200 */
[C---:B---3--:R-:W-:Y:S08]  /*89d0*/  HMMA.16816.F32 R116, R172.reuse, R180, R116 ;  /* 0x000000b4ac74723c */ /* 0x048ff00000001874 */
[C---:B------:R-:W-:Y:S01]  /*89e0*/  HMMA.16816.F32 R120, R172.reuse, R182, R120 ;  /* 0x000000b6ac78723c */ /* 0x040fe20000001878 */
[----:B------:R-:W-:Y:S07]  /*89f0*/  LDSM.16.M88.4 R180, [R0+0x6800] ;  /* 0x0068000000b4783b */ /* 0x000fee0000000200 */
[C---:B------:R-:W-:Y:S08]  /*8a00*/  HMMA.16816.F32 R124, R172.reuse, R188, R124 ;  /* 0x000000bcac7c723c */ /* 0x040ff0000000187c */
[----:B------:R-:W-:Y:S01]  /*8a10*/  HMMA.16816.F32 R128, R172, R190, R128 ;  /* 0x000000beac80723c */ /* 0x000fe20000001880 */
[----:B------:R-:W3:Y:S07]  /*8a20*/  LDSM.16.M88.4 R172, [R0+0x5800] ;  /* 0x0058000000ac783b */ /* 0x000eee0000000200 */
[C---:B------:R-:W-:Y:S01]  /*8a30*/  HMMA.16816.F32 R4, R192.reuse, R196, R4 ;  /* 0x000000c4c004723c */ /* 0x040fe20000001804 */
[----:B------:R-:W-:Y:S07]  /*8a40*/  LDSM.16.M88.4 R188, [R0+0x7800] ;  /* 0x0078000000bc783b */ /* 0x000fee0000000200 */
[C---:B------:R-:W-:Y:S01]  /*8a50*/  HMMA.16816.F32 R8, R192.reuse, R198, R8 ;  /* 0x000000c6c008723c */ /* 0x040fe20000001808 */
[----:B------:R-:W-:Y:S07]  /*8a60*/  LDSM.16.M88.4 R196, [R0+0x8000] ;  /* 0x0080000000c4783b */ /* 0x000fee0000000200 */
        /* <DEDUP_REMOVED lines=44> */
[----:B------:R-:W2:Y:S04]  /*8d30*/  MUFU.TANH R175, R4 ;  /* 0x0000000400af7308 */ /* 0x000ea80000002400 */
[-C--:B------:R-:W-:Y:S01]  /*8d40*/  FMUL.FTZ R8, R8, R225.reuse ;  /* 0x000000e108087220 */ /* 0x080fe20000410000 */
[-C--:B------:R-:W-:Y:S01]  /*8d50*/  FMUL.FTZ R9, R9, R225.reuse ;  /* 0x000000e109097220 */ /* 0x080fe20000410000 */
[-C--:B------:R-:W-:Y:S01]  /*8d60*/  FMUL.FTZ R10, R10, R225.reuse ;  /* 0x000000e10a0a7220 */ /* 0x080fe20000410000 */
[-C--:B------:R-:W-:Y:S03]  /*8d70*/  FMUL.FTZ R11, R11, R225.reuse ;  /* 0x000000e10b0b7220 */ /* 0x080fe60000410000 */
[----:B------:R-:W3:Y:S01]  /*8d80*/  MUFU.TANH R174, R5 ;  /* 0x0000000500ae7308 */ /* 0x000ee20000002400 */
[C---:B-1----:R-:W-:Y:S09]  /*8d90*/  HMMA.16816.F32 R12, R208.reuse, R168, R12 ;  /* 0x000000a8d00c723c */ /* 0x042ff2000000180c */
[----:B------:R-:W1:Y:S01]  /*8da0*/  MUFU.TANH R173, R6 ;  /* 0x0000000600ad7308 */ /* 0x000e620000002400 */
[C---:B------:R-:W-:Y:S09]  /*8db0*/  HMMA.16816.F32 R16, R208.reuse, R170, R16 ;  /* 0x000000aad010723c */ /* 0x040ff20000001810 */
[----:B------:R4:W1:Y:S01]  /*8dc0*/  MUFU.TANH R172, R7 ;  /* 0x0000000700ac7308 */ /* 0x0008620000002400 */
        /* <DEDUP_REMOVED lines=9> */
[----:B----4-:R-:W4:Y:S01]  /*8e60*/  LDSM.16.M88.4 R4, [R2+0x3000] ;  /* 0x003000000204783b */ /* 0x010f220000000200 */
[-C--:B------:R-:W-:Y:S08]  /*8e70*/  FMUL.FTZ R19, R19, R225.reuse ;  /* 0x000000e113137220 */ /* 0x080ff00000410000 */
        /* <DEDUP_REMOVED lines=297> */
[C---:B------:R-:W-:Y:S01]  /*a110*/  VIADD R10, R249.reuse, 0xfffffe00 ;  /* 0xfffffe00f90a7836 */ /* 0x040fe20000000000 */
[----:B------:R-:W2:Y:S01]  /*a120*/  LD.E R2, desc[UR4][R134.64+0x170] ;  /* 0x0001700486027980 */ /* 0x000ea2000c101900 */
[----:B------:R-:W-:Y:S03]  /*a130*/  IADD3 R9, PT, PT, R249, -0x100, RZ ;  /* 0xffffff00f9097810 */ /* 0x000fe60007ffe0ff */
[----:B------:R-:W3:Y:S01]  /*a140*/  LDL.64 R14, [R1] ;  /* 0x00000000010e7983 */ /* 0x000ee20000100a00 */
[----:B------:R-:W-:Y:S02]  /*a150*/  IABS R7, R10 ;  /* 0x0000000a00077213 */ /* 0x000fe40000000000 */
[----:B------:R-:W-:Y:S02]  /*a160*/  IABS R6, R9 ;  /* 0x0000000900067213 */ /* 0x000fe40000000000 */
[-C--:B--2---:R-:W-:Y:S02]  /*a170*/  IABS R0, R2.reuse ;  /* 0x0000000200007213 */ /* 0x084fe40000000000 */
[-C--:B------:R-:W-:Y:S02]  /*a180*/  IABS R8, R2.reuse ;  /* 0x0000000200087213 */ /* 0x080fe40000000000 */
[----:B------:R-:W2:Y:S01]  /*a190*/  I2F.RP R4, R0 ;  /* 0x0000000000047306 */ /* 0x000ea20000209400 */
[-C--:B------:R-:W-:Y:S02]  /*a1a0*/  LOP3.LUT R10, R10, R2.reuse, RZ, 0x3c, !PT ;  /* 0x000000020a0a7212 */ /* 0x080fe400078e3cff */
[----:B------:R-:W-:Y:S01]  /*a1b0*/  IMAD.MOV R8, RZ, RZ, -R8 ;  /* 0x000000ffff087224 */ /* 0x000fe200078e0a08 */
[----:B------:R-:W-:Y:S02]  /*a1c0*/  LOP3.LUT R9, R9, R2, RZ, 0x3c, !PT ;  /* 0x0000000209097212 */ /* 0x000fe400078e3cff */
[----:B------:R-:W-:Y:S04]  /*a1d0*/  ISETP.GE.AND P0, PT, R10, RZ, PT ;  /* 0x000000ff0a00720c */ /* 0x000fe80003f06270 */
[----:B--2---:R-:W2:Y:S02]  /*a1e0*/  MUFU.RCP R4, R4 ;  /* 0x0000000400047308 */ /* 0x004ea40000001000 */
[----:B--2---:R-:W-:Y:S08]  /*a1f0*/  VIADD R4, R4, 0xffffffe ;  /* 0x0ffffffe04047836 */ /* 0x004ff00000000000 */
[----:B------:R-:W2:Y:S02]  /*a200*/  F2I.FTZ.U32.TRUNC.NTZ R5, R4 ;  /* 0x0000000400057305 */ /* 0x000ea4000021f000 */
[--C-:B--2---:R-:W-:Y:S02]  /*a210*/  IMAD.MOV R3, RZ, RZ, -R5.reuse ;  /* 0x000000ffff037224 */ /* 0x104fe400078e0a05 */
        /* <DEDUP_REMOVED lines=16> */
[----:B------:R-:W-:Y:S02]  /*a320*/  ISETP.NE.AND P4, PT, R2, RZ, PT ;  /* 0x000000ff0200720c */ /* 0x000fe40003f85270 */
[----:B------:R-:W-:Y:S07]  /*a330*/  LOP3.LUT R0, RZ, R2, RZ, 0x33, !PT ;  /* 0x00000002ff007212 */ /* 0x000fee00078e33ff */
[----:B------:R-:W-:Y:S02]  /*a340*/  @P5 IADD3 R3, PT, PT, R3, 0x1, RZ ;  /* 0x0000000103035810 */ /* 0x000fe40007ffe0ff */
[----:B------:R-:W-:Y:S03]  /*a350*/  @P6 VIADD R4, R4, 0x1 ;  /* 0x0000000104046836 */ /* 0x000fe60000000000 */
[----:B------:R-:W-:Y:S02]  /*a360*/  @!P0 IMAD.MOV R3, RZ, RZ, -R3 ;  /* 0x000000ffff038224 */ /* 0x000fe400078e0a03 */
[----:B------:R-:W-:Y:S03]  /*a370*/  @!P3 IADD3 R4, PT, PT, -R4, RZ, RZ ;  /* 0x000000ff0404b210 */ /* 0x000fe60007ffe1ff */
        /* <DEDUP_REMOVED lines=8> */
[----:B------:R3:W4:Y:S02]  /*a400*/  LD.E R10, desc[UR4][R8.64] ;  /* 0x00000004080a7980 */ /* 0x000724000c101900 */
[----:B------:R-:W-:Y:S02]  /*a410*/  IMAD R2, R2, R0, -0x100 ;  /* 0xffffff0002027424 */ /* 0x000fe400078e0200 */
[----:B------:R-:W4:Y:S03]  /*a420*/  LD.E R9, desc[UR4][R6.64] ;  /* 0x0000000406097980 */ /* 0x000f26000c101900 */
[----:B---3--:R-:W-:Y:S01]  /*a430*/  SHF.R.S32.HI R8, RZ, 0x1f, R2 ;  /* 0x0000001fff087819 */ /* 0x008fe20000011402 */
        /* <DEDUP_REMOVED lines=13> */
[----:B-1----:R-:W-:Y:S05]  /*a510*/  LEA.HI.X R12, R2, R12, R0, 0x1, P0 ;  /* 0x0000000c020c7211 */ /* 0x002fea00000f0c00 */
[----:B------:R2:W-:Y:S02]  /*a520*/  STL [R1+0x8], R12 ;  /* 0x0000080c01007387 */ /* 0x0005e40000100800 */
.L_x_3797:
[----:B------:R-:W-:Y:S05]  /*a530*/  BSYNC.RECONVERGENT B0 ;  /* 0x0000000000007941 */ /* 0x000fea0003800200 */
.L_x_3796:
[----:B------:R-:W3:Y:S01]  /*a540*/  LDL R2, [R1+0x28] ;  /* 0x0000280001027983 */ /* 0x000ee20000100800 */
[----:B------:R-:W-:Y:S03]  /*a550*/  IMAD.MOV.U32 R10, RZ, RZ, R11 ;  /* 0x000000ffff0a7224 */ /* 0x000fe600078e000b */
[----:B------:R-:W2:Y:S04]  /*a560*/  LDL R0, [R1+0x8] ;  /* 0x0000080001007983 */ /* 0x000ea80000100800 */
[----:B------:R-:W4:Y:S01]  /*a570*/  LDL R3, [R1+0x40] ;  /* 0x0000400001037983 */ /* 0x000f220000100800 */
[C---:B---3--:R-:W-:Y:S01]  /*a580*/  LEA R8, P0, R2.reuse, R11, 0x1 ;  /* 0x0000000b02087211 */ /* 0x048fe200078008ff */
[----:B--2---:R-:W-:Y:S03]  /*a590*/  IMAD.MOV.U32 R11, RZ, RZ, R0 ;  /* 0x000000ffff0b7224 */ /* 0x004fe600078e0000 */
[----:B----4-:R-:W-:Y:S02]  /*a5a0*/  LEA.HI.X R9, R2, R0, R3, 0x1, P0 ;  /* 0x0000000002097211 */ /* 0x010fe400000f0c03 */
[----:B------:R-:W-:Y:S01]  /*a5b0*/  @!PT LDS RZ, [RZ] ;  /* 0x00000000fffff984 */ /* 0x000fe20000000800 */
[----:B------:R-:W-:Y:S01]  /*a5c0*/  @!PT LDS RZ, [RZ] ;  /* 0x00000000fffff984 */ /* 0x000fe20000000800 */
[----:B------:R-:W-:Y:S01]  /*a5d0*/  @!PT LDS RZ, [RZ] ;  /* 0x00000000fffff984 */ /* 0x000fe20000000800 */
[----:B------:R2:W-:Y:S01]  /*a5e0*/  LDGSTS.E.BYPASS.LTC128B.128 [R227+0x2000], desc[UR4][R10.64] ;  /* 0x020000000ae37fae */ /* 0x0005e2000b981a04 */
[-C--:B------:R-:W-:Y:S03]  /*a5f0*/  IADD3 R6, P0, PT, R8, R228.reuse, RZ ;  /* 0x000000e408067210 */ /* 0x080fe60007f1e0ff */
[----:B------:R3:W-:Y:S02]  /*a600*/  LDGSTS.E.BYPASS.LTC128B.128 [R227+0x2800], desc[UR4][R8.64] ;  /* 0x0280000008e37fae */ /* 0x0007e4000b981a04 */
        /* <DEDUP_REMOVED lines=8> */
[----:B------:R5:W-:Y:S01]  /*a690*/  LDGSTS.E.BYPASS.LTC128B.128 [R227+0x4000], desc[UR4][R2.64] ;  /* 0x0400000002e37fae */ /* 0x000be2000b981a04 */
[--C-:B------:R-:W-:Y:S01]  /*a6a0*/  IMAD.X R15, R3, 0x1, R226.reuse, P0 ;  /* 0x00000001030f7824 */ /* 0x100fe200000e06e2 */
[-C--:B-1----:R-:W-:Y:S04]  /*a6b0*/  IADD3 R12, P0, PT, R14, R228.reuse, RZ ;  /* 0x000000e40e0c7210 */ /* 0x082fe80007f1e0ff */
[----:B------:R-:W-:Y:S01]  /*a6c0*/  LDGSTS.E.BYPASS.LTC128B.128 [R227+0x4800], desc[UR4][R14.64] ;  /* 0x048000000ee37fae */ /* 0x000fe2000b981a04 */
[--C-:B------:R-:W-:Y:S01]  /*a6d0*/  IMAD.X R13, R15, 0x1, R226.reuse, P0 ;  /* 0x000000010f0d7824 */ /* 0x100fe200000e06e2 */
[-C--:B------:R-:W-:Y:S04]  /*a6e0*/  IADD3 R18, P0, PT, R12, R228.reuse, RZ ;  /* 0x000000e40c127210 */ /* 0x080fe80007f1e0ff */
        /* <DEDUP_REMOVED lines=20> */
[-C--:B------:R-:W-:Y:S04]  /*a830*/  IADD3 R2, P0, PT, R4, R228.reuse, RZ ;  /* 0x000000e404027210 */ /* 0x080fe80007f1e0ff */
[----:B------:R2:W-:Y:S01]  /*a840*/  LDGSTS.E.BYPASS.LTC128B.128 [R227+0x8800], desc[UR4][R4.64] ;  /* 0x0880000004e37fae */ /* 0x0005e2000b981a04 */
[--C-:B------:R-:W-:Y:S05]  /*a850*/  IMAD.X R3, R5, 0x1, R226.reuse, P0 ;  /* 0x0000000105037824 */ /* 0x100fea00000e06e2 */
[----:B------:R2:W-:Y:S01]  /*a860*/  LDGSTS.E.BYPASS.LTC128B.128 [R227+0x9000], desc[UR4][R2.64] ;  /* 0x0900000002e37fae */ /* 0x0005e2000b981a04 */
[----:B-1----:R-:W-:Y:S05]  /*a870*/  IADD3 R10, P0, PT, R2, R228, RZ ;  /* 0x000000e4020a7210 */ /* 0x002fea0007f1e0ff */
[----:B------:R-:W-:Y:S05]  /*a880*/  IMAD.X R11, R3, 0x1, R226, P0 ;  /* 0x00000001030b7824 */ /* 0x000fea00000e06e2 */
[----:B------:R2:W-:Y:S04]  /*a890*/  LDGSTS.E.BYPASS.LTC128B.128 [R227+0x9800], desc[UR4][R10.64] ;  /* 0x098000000ae37fae */ /* 0x0005e8000b981a04 */
[----:B------:R-:W0:Y:S02]  /*a8a0*/  LDGDEPBAR ;  /* 0x00000000000079af */ /* 0x000e240000000000 */
.L_x_3795:
[----:B------:R-:W-:Y:S05]  /*a8b0*/  BSYNC.RECONVERGENT B1 ;  /* 0x0000000000017941 */ /* 0x000fea0003800200 */
.L_x_3794:
        /* <DEDUP_REMOVED lines=65> */
[----:B------:R-:W-:Y:S01]  /*acd0*/  IADD3 R249, PT, PT, R249, -0x100, RZ ;  /* 0xffffff00f9f97810 */ /* 0x000fe20007ffe0ff */
[----:B------:R-:W1:Y:S01]  /*ace0*/  SHFL.BFLY PT, R2, R0, 0x2, 0x1f ;  /* 0x0c401f0000027f89 */ /* 0x000e6200000e0000 */
        /* <DEDUP_REMOVED lines=30> */
[----:B------:R-:W1:Y:S01]  /*aed0*/  MUFU.EX2 R5, R4 ;  /* 0x0000000400057308 */ /* 0x000e620000000800 */
        /* <DEDUP_REMOVED lines=11> */
[----:B------:R-:W-:Y:S06]  /*af90*/  FFMA.FTZ R42, R42, R3, -R68 ;  /* 0x000000032a2a7223 */ /* 0x000fec0000010844 */
[----:B------:R-:W3:Y:S01]  /*afa0*/  MUFU.EX2 R0, R0 ;  /* 0x0000000000007308 */ /* 0x000ee20000000800 */
[----:B-1----:R-:W-:Y:S09]  /*afb0*/  MOV R139, R5 ;  /* 0x00000005008b7202 */ /* 0x002ff20000000f00 */
[----:B------:R1:W-:Y:S01]  /*afc0*/  MUFU.EX2 R132, R16 ;  /* 0x0000001000847308 */ /* 0x0003e20000000800 */
[----:B--2---:R-:W-:Y:S09]  /*afd0*/  FFMA.FTZ R2, R174, R3, -R66 ;  /* 0x00000003ae027223 */ /* 0x004ff20000010842 */
[----:B------:R2:W4:Y:S01]  /*afe0*/  MUFU.EX2 R126, R2 ;  /* 0x00000002007e7308 */ /* 0x0005220000000800 */
[C---:B---3--:R-:W-:Y:S01]  /*aff0*/  FMUL.FTZ R5, R0.reuse, R137 ;  /* 0x0000008900057220 */ /* 0x048fe20000410000 */
[----:B------:R-:W-:Y:S01]  /*b000*/  MOV R137, R9 ;  /* 0x0000000900897202 */ /* 0x000fe20000000f00 */
[C---:B------:R-:W-:Y:S01]  /*b010*/  FMUL.FTZ R4, R0.reuse, R136 ;  /* 0x0000008800047220 */ /* 0x040fe20000410000 */
[C---:B------:R-:W-:Y:S01]  /*b020*/  FMUL.FTZ R9, R0.reuse, R141 ;  /* 0x0000008d00097220 */ /* 0x040fe20000410000 */
[----:B------:R-:W-:Y:S01]  /*b030*/  MOV R136, R24 ;  /* 0x0000001800887202 */ /* 0x000fe20000000f00 */
[--C-:B------:R-:W-:Y:S01]  /*b040*/  FFMA.FTZ R24, R181, R3, -R68.reuse ;  /* 0x00000003b5187223 */ /* 0x100fe20000010844 */
[C---:B------:R-:W-:Y:S01]  /*b050*/  FMUL.FTZ R17, R0.reuse, R149 ;  /* 0x0000009500117220 */ /* 0x040fe20000410000 */
[C---:B------:R-:W-:Y:S01]  /*b060*/  FMUL.FTZ R25, R0.reuse, R157 ;  /* 0x0000009d00197220 */ /* 0x040fe20000410000 */
[C---:B-1----:R-:W-:Y:S01]  /*b070*/  FMUL.FTZ R16, R0.reuse, R148 ;  /* 0x0000009400107220 */ /* 0x042fe20000410000 */
[----:B------:R1:W-:Y:S01]  /*b080*/  MUFU.EX2 R131, R24 ;  /* 0x0000001800837308 */ /* 0x0003e20000000800 */
[----:B------:R-:W-:Y:S01]  /*b090*/  FMUL.FTZ R33, R0, R165 ;  /* 0x000000a500217220 */ /* 0x000fe20000410000 */
[----:B--2---:R-:W-:Y:S01]  /*b0a0*/  FFMA.FTZ R2, R173, R3, -R68 ;  /* 0x00000003ad027223 */ /* 0x004fe20000010844 */
[----:B----4-:R-:W-:Y:S07]  /*b0b0*/  F2FP.F16.F32.PACK_AB R44, R126, R137 ;  /* 0x000000897e2c723e */ /* 0x010fee00000000ff */
[----:B------:R2:W-:Y:S10]  /*b0c0*/  MUFU.EX2 R211, R60 ;  /* 0x0000003c00d37308 */ /* 0x0005f40000000800 */
[----:B------:R3:W4:Y:S01]  /*b0d0*/  MUFU.EX2 R67, R2 ;  /* 0x0000000200437308 */ /* 0x0007220000000800 */
[-CC-:B-1----:R-:W-:Y:S09]  /*b0e0*/  FFMA.FTZ R24, R178, R3.reuse, -R66.reuse ;  /* 0x00000003b2187223 */ /* 0x182ff20000010842 */
[----:B------:R1:W-:Y:S01]  /*b0f0*/  MUFU.EX2 R130, R24 ;  /* 0x0000001800827308 */ /* 0x0003e20000000800 */
[--C-:B--2---:R-:W-:Y:S09]  /*b100*/  FFMA.FTZ R60, R185, R3, -R66.reuse ;  /* 0x00000003b93c7223 */ /* 0x104ff20000010842 */
[----:B------:R-:W-:Y:S01]  /*b110*/  MUFU.EX2 R40, R40 ;  /* 0x0000002800287308 */ /* 0x000fe20000000800 */
[----:B---3--:R-:W-:Y:S02]  /*b120*/  LOP3.LUT R2, R218, 0x200, R223, 0xf8, !PT ;  /* 0x00000200da027812 */ /* 0x008fe400078ef8df */
[----:B----4-:R-:W-:Y:S02]  /*b130*/  F2FP.F16.F32.PACK_AB R45, R139, R67 ;  /* 0x000000438b2d723e */ /* 0x010fe400000000ff */
[----:B------:R-:W-:Y:S01]  /*b140*/  LEA R65, R2, R219, 0x1 ;  /* 0x000000db02417211 */ /* 0x000fe200078e08ff */
[----:B------:R-:W-:Y:S04]  /*b150*/  FFMA.FTZ R2, R168, R3, -R66 ;  /* 0x00000003a8027223 */ /* 0x000fe80000010842 */
[----:B------:R2:W-:Y:S01]  /*b160*/  MUFU.EX2 R223, R32 ;  /* 0x0000002000df7308 */ /* 0x0005e20000000800 */
[----:B------:R-:W-:Y:S01]  /*b170*/  IADD3 R43, PT, PT, R217, R65, RZ ;  /* 0x00000041d92b7210 */ /* 0x000fe20007ffe0ff */
[----:B------:R-:W3:Y:S01]  /*b180*/  LDSM.16.MT88.4 R12, [R65+0xa000] ;  /* 0x00a00000410c783b */ /* 0x000ee20000004200 */
[----:B------:R-:W-:Y:S01]  /*b190*/  IADD3 R8, PT, PT, R65, 0xa000, RZ ;  /* 0x0000a00041087810 */ /* 0x000fe20007ffe0ff */
[----:B-1----:R-:W-:Y:S06]  /*b1a0*/  FMUL.FTZ R24, R0, R156 ;  /* 0x0000009c00187220 */ /* 0x002fec0000410000 */
[----:B------:R1:W4:Y:S01]  /*b1b0*/  MUFU.EX2 R109, R2 ;  /* 0x00000002006d7308 */ /* 0x0003220000000800 */
[----:B------:R-:W5:Y:S09]  /*b1c0*/  LDSM.16.MT88.4 R20, [R43+0xa000] ;  /* 0x00a000002b14783b */ /* 0x000f720000004200 */
[----:B------:R-:W-:Y:S01]  /*b1d0*/  MUFU.EX2 R42, R42 ;  /* 0x0000002a002a7308 */ /* 0x000fe20000000800 */
[-CC-:B--2---:R-:W-:Y:S01]  /*b1e0*/  FFMA.FTZ R32, R183, R3.reuse, -R68.reuse ;  /* 0x00000003b7207223 */ /* 0x184fe20000010844 */
[----:B------:R-:W-:Y:S08]  /*b1f0*/  LDSM.16.MT88.4 R52, [R65+0xa800] ;  /* 0x00a800004134783b */ /* 0x000ff00000004200 */
[----:B------:R2:W-:Y:S01]  /*b200*/  MUFU.EX2 R218, R32 ;  /* 0x0000002000da7308 */ /* 0x0005e20000000800 */
[--C-:B-1----:R-:W-:Y:S01]  /*b210*/  FFMA.FTZ R2, R176, R3, -R68.reuse ;  /* 0x00000003b0027223 */ /* 0x102fe20000010844 */
[----:B----4-:R-:W-:Y:S01]  /*b220*/  F2FP.F16.F32.PACK_AB R46, R101, R109 ;  /* 0x0000006d652e723e */ /* 0x010fe200000000ff */
[----:B------:R-:W-:Y:S07]  /*b230*/  LDSM.16.MT88.4 R56, [R43+0xa800] ;  /* 0x00a800002b38783b */ /* 0x000fee0000004200 */
[----:B------:R1:W-:Y:S01]  /*b240*/  MUFU.EX2 R111, R2 ;  /* 0x00000002006f7308 */ /* 0x0003e20000000800 */
[----:B--2---:R-:W-:Y:S01]  /*b250*/  FMUL.FTZ R32, R0, R164 ;  /* 0x000000a400207220 */ /* 0x004fe20000410000 */
        /* <DEDUP_REMOVED lines=68> */
[----:B----4-:R-:W-:Y:S09]  /*b6a0*/  F2FP.F16.F32.PACK_AB R45, R188, R209 ;  /* 0x000000d1bc2d723e */ /* 0x010ff200000000ff */
        /* <DEDUP_REMOVED lines=99> */
[----:B------:R-:W5:Y:S04]  /*bce0*/  LDL.LU R216, [R1+0x20] ;  /* 0x0000200001d87983 */ /* 0x000f680000300800 */
[----:B------:R1:W3:Y:S01]  /*bcf0*/  MUFU.EX2 R164, R52 ;  /* 0x0000003400a47308 */ /* 0x0002e20000000800 */
        /* <DEDUP_REMOVED lines=13> */
[----:B------:R-:W-:Y:S04]  /*bdd0*/  F2FP.F16.F32.PACK_AB R45, R164, R167 ;  /* 0x000000a7a42d723e */ /* 0x000fe800000000ff */
[----:B------:R2:W-:Y:S01]  /*bde0*/  MUFU.EX2 R160, R60 ;  /* 0x0000003c00a07308 */ /* 0x0005e20000000800 */
[----:B----4-:R-:W-:Y:S01]  /*bdf0*/  F2FP.F16.F32.PACK_AB R47, R161, R163 ;  /* 0x000000a3a12f723e */ /* 0x010fe200000000ff */
[----:B------:R-:W-:Y:S01]  /*be00*/  LDSM.16.MT88.4 R56, [R43+0xc800] ;  /* 0x00c800002b38783b */ /* 0x000fe20000004200 */
[----:B-1----:R-:W-:Y:S07]  /*be10*/  F2FP.F16.F32.PACK_AB R46, R165, R166 ;  /* 0x000000a6a52e723e */ /* 0x002fee00000000ff */
[----:B------:R-:W1:Y:S01]  /*be20*/  LDSM.16.MT88.4 R52, [R65+0xc800] ;  /* 0x00c800004134783b */ /* 0x000e620000004200 */
[-C--:B--2---:R-:W-:Y:S04]  /*be30*/  FFMA.FTZ R60, R235, R3.reuse, -R66 ;  /* 0x00000003eb3c7223 */ /* 0x084fe80000010842 */
[----:B------:R2:W-:Y:S03]  /*be40*/  MUFU.EX2 R162, R60 ;  /* 0x0000003c00a27308 */ /* 0x0005e60000000800 */
        /* <DEDUP_REMOVED lines=15> */
[-C--:B---3--:R-:W-:Y:S06]  /*bf40*/  FFMA.FTZ R56, R239, R3.reuse, -R68 ;  /* 0x00000003ef387223 */ /* 0x088fec0000010844 */
[----:B------:R-:W3:Y:S01]  /*bf50*/  MUFU.EX2 R155, R56 ;  /* 0x00000038009b7308 */ /* 0x000ee20000000800 */
[C---:B--2---:R-:W-:Y:S03]  /*bf60*/  HMMA.16816.F32 R28, R44.reuse, R60, R28 ;  /* 0x0000003c2c1c723c */ /* 0x044fe6000000181c */
        /* <DEDUP_REMOVED lines=8> */
[----:B---3--:R-:W-:Y:S01]  /*bff0*/  F2FP.F16.F32.PACK_AB R47, R154, R155 ;  /* 0x0000009b9a2f723e */ /* 0x008fe200000000ff */
        /* <DEDUP_REMOVED lines=35> */
[-CC-:B--2---:R-:W-:Y:S07]  /*c230*/  FFMA.FTZ R60, R69, R3.reuse, -R66.reuse ;  /* 0x00000003453c7223 */ /* 0x184fee0000010842 */
[----:B------:R-:W2:Y:S01]  /*c240*/  LDL.LU R69, [R1+0x24] ;  /* 0x0000240001457983 */ /* 0x000ea20000300800 */
[----:B------:R3:W-:Y:S03]  /*c250*/  MUFU.EX2 R146, R60 ;  /* 0x0000003c00927308 */ /* 0x0007e60000000800 */
[----:B---3--:R-:W3:Y:S01]  /*c260*/  LDSM.16.MT88.4 R60, [R64+0x3800] ;  /* 0x00380000403c783b */ /* 0x008ee20000004200 */
[----:B-----5:R-:W-:Y:S01]  /*c270*/  FFMA.FTZ R67, R36, R216, R67 ;  /* 0x000000d824437223 */ /* 0x020fe20000010043 */
[-C--:B------:R-:W-:Y:S01]  /*c280*/  FFMA.FTZ R36, R252, R3.reuse, -R66 ;  /* 0x00000003fc247223 */ /* 0x080fe20000010842 */
        /* <DEDUP_REMOVED lines=90> */
[----:B------:R-:W-:Y:S08]  /*c830*/  LDSM.16.MT88.4 R56, [R43+0xf000] ;  /* 0x00f000002b38783b */ /* 0x000ff00000004200 */
[----:B------:R3:W-:Y:S01]  /*c840*/  MUFU.EX2 R90, R36 ;  /* 0x00000024005a7308 */ /* 0x0007e20000000800 */
[----:B-1----:R-:W-:Y:S01]  /*c850*/  F2FP.F16.F32.PACK_AB R46, R119, R121 ;  /* 0x00000079772e723e */ /* 0x002fe200000000ff */
[----:B------:R-:W1:Y:S01]  /*c860*/  LDSM.16.MT88.4 R52, [R65+0xf000] ;  /* 0x00f000004134783b */ /* 0x000e620000004200 */
[-C--:B--2---:R-:W-:Y:S07]  /*c870*/  FFMA.FTZ R60, R93, R3.reuse, -R66 ;  /* 0x000000035d3c7223 */ /* 0x084fee0000010842 */
[----:B------:R2:W4:Y:S01]  /*c880*/  MUFU.EX2 R108, R60 ;  /* 0x0000003c006c7308 */ /* 0x0005220000000800 */
[-CC-:B---3--:R-:W-:Y:S09]  /*c890*/  FFMA.FTZ R36, R102, R3.reuse, -R68.reuse ;  /* 0x0000000366247223 */ /* 0x188ff20000010844 */
[----:B------:R3:W-:Y:S01]  /*c8a0*/  MUFU.EX2 R88, R36 ;  /* 0x0000002400587308 */ /* 0x0007e20000000800 */
[----:B--2---:R-:W2:Y:S01]  /*c8b0*/  LDSM.16.MT88.4 R60, [R64+0x5000] ;  /* 0x00500000403c783b */ /* 0x004ea20000004200 */
[-CC-:B---3--:R-:W-:Y:S01]  /*c8c0*/  FFMA.FTZ R36, R103, R3.reuse, -R68.reuse ;  /* 0x0000000367247223 */ /* 0x188fe20000010844 */
[C---:B-1----:R-:W-:Y:S07]  /*c8d0*/  HMMA.16816.F32 R4, R44.reuse, R52, R4 ;  /* 0x000000342c04723c */ /* 0x042fee0000001804 */
[----:B------:R1:W-:Y:S01]  /*c8e0*/  MUFU.EX2 R85, R36 ;  /* 0x0000002400557308 */ /* 0x0003e20000000800 */
[-C--:B------:R-:W-:Y:S01]  /*c8f0*/  FFMA.FTZ R52, R94, R3.reuse, -R68 ;  /* 0x000000035e347223 */ /* 0x080fe20000010844 */
[C---:B------:R-:W-:Y:S08]  /*c900*/  HMMA.16816.F32 R8, R44.reuse, R54, R8 ;  /* 0x000000362c08723c */ /* 0x040ff00000001808 */
[----:B------:R3:W-:Y:S01]  /*c910*/  MUFU.EX2 R101, R52 ;  /* 0x0000003400657308 */ /* 0x0007e20000000800 */
[C---:B------:R-:W-:Y:S03]  /*c920*/  HMMA.16816.F32 R12, R44.reuse, R56, R12 ;  /* 0x000000382c0c723c */ /* 0x040fe6000000180c */
[-CC-:B------:R-:W-:Y:S01]  /*c930*/  FFMA.FTZ R56, R97, R3.reuse, -R66.reuse ;  /* 0x0000000361387223 */ /* 0x180fe20000010842 */
[-C--:B-1----:R-:W-:Y:S05]  /*c940*/  FFMA.FTZ R36, R104, R3.reuse, -R66 ;  /* 0x0000000368247223 */ /* 0x082fea0000010842 */
[----:B------:R1:W-:Y:S01]  /*c950*/  MUFU.EX2 R94, R56 ;  /* 0x00000038005e7308 */ /* 0x0003e20000000800 */
[C---:B------:R-:W-:Y:S03]  /*c960*/  HMMA.16816.F32 R16, R44.reuse, R58, R16 ;  /* 0x0000003a2c10723c */ /* 0x040fe60000001810 */
[-CC-:B---3--:R-:W-:Y:S06]  /*c970*/  FFMA.FTZ R52, R95, R3.reuse, -R68.reuse ;  /* 0x000000035f347223 */ /* 0x188fec0000010844 */
[----:B------:R3:W5:Y:S01]  /*c980*/  MUFU.EX2 R93, R52 ;  /* 0x00000034005d7308 */ /* 0x0007620000000800 */
[C---:B------:R-:W-:Y:S03]  /*c990*/  HMMA.16816.F32 R20, R44.reuse, R48, R20 ;  /* 0x000000302c14723c */ /* 0x040fe60000001814 */
[-CC-:B------:R-:W-:Y:S06]  /*c9a0*/  FFMA.FTZ R48, R99, R3.reuse, -R68.reuse ;  /* 0x0000000363307223 */ /* 0x180fec0000010844 */
[----:B------:R4:W-:Y:S01]  /*c9b0*/  MUFU.EX2 R91, R48 ;  /* 0x00000030005b7308 */ /* 0x0009e20000000800 */
[C---:B------:R-:W-:Y:S03]  /*c9c0*/  HMMA.16816.F32 R24, R44.reuse, R50, R24 ;  /* 0x000000322c18723c */ /* 0x040fe60000001818 */
[-C--:B-1----:R-:W-:Y:S06]  /*c9d0*/  FFMA.FTZ R56, R98, R3.reuse, -R68 ;  /* 0x0000000362387223 */ /* 0x082fec0000010844 */
[----:B------:R-:W1:Y:S01]  /*c9e0*/  MUFU.EX2 R92, R56 ;  /* 0x00000038005c7308 */ /* 0x000e620000000800 */
[C---:B--2---:R-:W-:Y:S03]  /*c9f0*/  HMMA.16816.F32 R28, R44.reuse, R60, R28 ;  /* 0x0000003c2c1c723c */ /* 0x044fe6000000181c */
[-CC-:B---3--:R-:W-:Y:S01]  /*ca00*/  FFMA.FTZ R52, R96, R3.reuse, -R66.reuse ;  /* 0x0000000360347223 */ /* 0x188fe20000010842 */
[--C-:B------:R-:W-:Y:S01]  /*ca10*/  FFMA.FTZ R60, R100, R3, -R66.reuse ;  /* 0x00000003643c7223 */ /* 0x100fe20000010842 */
[----:B------:R-:W2:Y:S04]  /*ca20*/  LDL.LU R96, [R1+0x1c] ;  /* 0x00001c0001607983 */ /* 0x000ea80000300800 */
[----:B------:R-:W3:Y:S01]  /*ca30*/  MUFU.EX2 R95, R52 ;  /* 0x00000034005f7308 */ /* 0x000ee20000000800 */
[----:B------:R-:W-:Y:S01]  /*ca40*/  HMMA.16816.F32 R32, R44, R62, R32 ;  /* 0x0000003e2c20723c */ /* 0x000fe20000001820 */
[----:B----4-:R-:W-:Y:S02]  /*ca50*/  LDSM.16.MT88.4 R48, [R2+0x5800] ;  /* 0x005800000230783b */ /* 0x010fe40000004200 */
[----:B------:R-:W-:Y:S02]  /*ca60*/  F2FP.F16.F32.PACK_AB R44, R108, R109 ;  /* 0x0000006d6c2c723e */ /* 0x000fe400000000ff */
[----:B-----5:R-:W-:Y:S04]  /*ca70*/  F2FP.F16.F32.PACK_AB R45, R93, R101 ;  /* 0x000000655d2d723e */ /* 0x020fe800000000ff */
[----:B------:R4:W5:Y:S01]  /*ca80*/  MUFU.EX2 R89, R60 ;  /* 0x0000003c00597308 */ /* 0x0009620000000800 */
[----:B-1----:R-:W-:Y:S01]  /*ca90*/  F2FP.F16.F32.PACK_AB R47, R91, R92 ;  /* 0x0000005c5b2f723e */ /* 0x002fe200000000ff */
[----:B------:R-:W-:Y:S08]  /*caa0*/  LDSM.16.MT88.4 R56, [R43+0xf800] ;  /* 0x00f800002b38783b */ /* 0x000ff00000004200 */
[----:B------:R1:W-:Y:S01]  /*cab0*/  MUFU.EX2 R87, R36 ;  /* 0x0000002400577308 */ /* 0x0003e20000000800 */
[----:B---3--:R-:W-:Y:S01]  /*cac0*/  F2FP.F16.F32.PACK_AB R46, R94, R95 ;  /* 0x0000005f5e2e723e */ /* 0x008fe200000000ff */
[----:B------:R-:W3:Y:S08]  /*cad0*/  LDSM.16.MT88.4 R52, [R65+0xf800] ;  /* 0x00f800004134783b */ /* 0x000ef00000004200 */
[----:B----4-:R-:W4:Y:S01]  /*cae0*/  LDSM.16.MT88.4 R60, [R64+0x5800] ;  /* 0x00580000403c783b */ /* 0x010f220000004200 */
[-C--:B-1----:R-:W-:Y:S04]  /*caf0*/  FFMA.FTZ R36, R105, R3.reuse, -R66 ;  /* 0x0000000369247223 */ /* 0x082fe80000010842 */
[----:B------:R1:W5:Y:S02]  /*cb00*/  MUFU.EX2 R86, R36 ;  /* 0x0000002400567308 */ /* 0x0003640000000800 */
[-CC-:B-1----:R-:W-:Y:S01]  /*cb10*/  FFMA.FTZ R36, R106, R3.reuse, -R68.reuse ;  /* 0x000000036a247223 */ /* 0x182fe20000010844 */
[C---:B---3--:R-:W-:Y:S07]  /*cb20*/  HMMA.16816.F32 R4, R44.reuse, R52, R4 ;  /* 0x000000342c04723c */ /* 0x048fee0000001804 */
[----:B------:R1:W-:Y:S01]  /*cb30*/  MUFU.EX2 R84, R36 ;  /* 0x0000002400547308 */ /* 0x0003e20000000800 */
[C---:B------:R-:W-:Y:S01]  /*cb40*/  HMMA.16816.F32 R8, R44.reuse, R54, R8 ;  /* 0x000000362c08723c */ /* 0x040fe20000001808 */
[----:B------:R-:W3:Y:S07]  /*cb50*/  LDSM.16.MT88.4 R52, [R65+0x10000] ;  /* 0x010000004134783b */ /* 0x000eee0000004200 */
[C---:B------:R-:W-:Y:S03]  /*cb60*/  HMMA.16816.F32 R12, R44.reuse, R56, R12 ;  /* 0x000000382c0c723c */ /* 0x040fe6000000180c */
[----:B-1----:R-:W-:Y:S04]  /*cb70*/  FFMA.FTZ R36, R107, R3, -R68 ;  /* 0x000000036b247223 */ /* 0x002fe80000010844 */
[----:B------:R1:W3:Y:S01]  /*cb80*/  MUFU.EX2 R83, R36 ;  /* 0x0000002400537308 */ /* 0x0002e20000000800 */
[C---:B------:R-:W-:Y:S01]  /*cb90*/  HMMA.16816.F32 R16, R44.reuse, R58, R16 ;  /* 0x0000003a2c10723c */ /* 0x040fe20000001810 */
[----:B------:R-:W-:Y:S07]  /*cba0*/  LDSM.16.MT88.4 R56, [R2+0x6000] ;  /* 0x006000000238783b */ /* 0x000fee0000004200 */
[C---:B------:R-:W-:Y:S08]  /*cbb0*/  HMMA.16816.F32 R20, R44.reuse, R48, R20 ;  /* 0x000000302c14723c */ /* 0x040ff00000001814 */
[C---:B------:R-:W-:Y:S01]  /*cbc0*/  HMMA.16816.F32 R24, R44.reuse, R50, R24 ;  /* 0x000000322c18723c */ /* 0x040fe20000001818 */
[----:B------:R-:W3:Y:S02]  /*cbd0*/  LDSM.16.MT88.4 R48, [R43+0x10000] ;  /* 0x010000002b30783b */ /* 0x000ee40000004200 */
[----:B-1----:R-:W-:Y:S05]  /*cbe0*/  FADD.FTZ R36, R212, R67 ;  /* 0x00000043d4247221 */ /* 0x002fea0000010000 */
[C---:B----4-:R-:W-:Y:S03]  /*cbf0*/  HMMA.16816.F32 R28, R44.reuse, R60, R28 ;  /* 0x0000003c2c1c723c */ /* 0x050fe6000000181c */
[----:B------:R-:W-:Y:S01]  /*cc00*/  FFMA.FTZ R60, R0, R69, R214 ;  /* 0x00000045003c7223 */ /* 0x000fe200000100d6 */
[----:B------:R-:W-:Y:S03]  /*cc10*/  FFMA.FTZ R0, R213, R3, -R66 ;  /* 0x00000003d5007223 */ /* 0x000fe60000010842 */
[----:B------:R-:W-:Y:S01]  /*cc20*/  FADD.FTZ R60, R205, R60 ;  /* 0x0000003ccd3c7221 */ /* 0x000fe20000010000 */
[----:B------:R-:W-:Y:S01]  /*cc30*/  HMMA.16816.F32 R32, R44, R62, R32 ;  /* 0x0000003e2c20723c */ /* 0x000fe20000001820 */
[----:B------:R1:W-:Y:S02]  /*cc40*/  MUFU.EX2 R81, R0 ;  /* 0x0000000000517308 */ /* 0x0003e40000000800 */
[----:B-----5:R-:W-:Y:S02]  /*cc50*/  F2FP.F16.F32.PACK_AB R44, R90, R89 ;  /* 0x000000595a2c723e */ /* 0x020fe400000000ff */
[----:B------:R-:W-:Y:S02]  /*cc60*/  F2FP.F16.F32.PACK_AB R45, R85, R88 ;  /* 0x00000058552d723e */ /* 0x000fe400000000ff */
[----:B------:R-:W-:Y:S02]  /*cc70*/  F2FP.F16.F32.PACK_AB R46, R86, R87 ;  /* 0x00000057562e723e */ /* 0x000fe400000000ff */
[----:B---3--:R-:W-:Y:S07]  /*cc80*/  F2FP.F16.F32.PACK_AB R47, R83, R84 ;  /* 0x00000054532f723e */ /* 0x008fee00000000ff */
[C---:B------:R-:W-:Y:S03]  /*cc90*/  HMMA.16816.F32 R4, R44.reuse, R52, R4 ;  /* 0x000000342c04723c */ /* 0x040fe60000001804 */
[-C--:B-1----:R-:W-:Y:S01]  /*cca0*/  FFMA.FTZ R0, R207, R3.reuse, -R66 ;  /* 0x00000003cf007223 */ /* 0x082fe20000010842 */
[----:B------:R-:W-:Y:S01]  /*ccb0*/  FADD.FTZ R52, R203, R60 ;  /* 0x0000003ccb347221 */ /* 0x000fe20000010000 */
[-C--:B------:R-:W-:Y:S02]  /*ccc0*/  FFMA.FTZ R60, R201, R3.reuse, -R68 ;  /* 0x00000003c93c7223 */ /* 0x080fe40000010844 */
[----:B------:R1:W3:Y:S01]  /*ccd0*/  MUFU.EX2 R82, R0 ;  /* 0x0000000000527308 */ /* 0x0002e20000000800 */
[C---:B------:R-:W-:Y:S03]  /*cce0*/  HMMA.16816.F32 R8, R44.reuse, R54, R8 ;  /* 0x000000362c08723c */ /* 0x040fe60000001808 */
[----:B------:R-:W-:Y:S02]  /*ccf0*/  FADD.FTZ R61, R202, R52 ;  /* 0x00000034ca3d7221 */ /* 0x000fe40000010000 */
[----:B------:R-:W4:Y:S04]  /*cd00*/  LDSM.16.MT88.4 R52, [R64+0x6000] ;  /* 0x006000004034783b */ /* 0x000f280000004200 */
[----:B------:R5:W-:Y:S01]  /*cd10*/  MUFU.EX2 R79, R60 ;  /* 0x0000003c004f7308 */ /* 0x000be20000000800 */
[C---:B------:R-:W-:Y:S03]  /*cd20*/  HMMA.16816.F32 R12, R44.reuse, R48, R12 ;  /* 0x000000302c0c723c */ /* 0x040fe6000000180c */
[-C--:B------:R-:W-:Y:S06]  /*cd30*/  FFMA.FTZ R48, R112, R3.reuse, -R66 ;  /* 0x0000000370307223 */ /* 0x080fec0000010842 */
[----:B------:R3:W-:Y:S01]  /*cd40*/  MUFU.EX2 R78, R48 ;  /* 0x00000030004e7308 */ /* 0x0007e20000000800 */
[C---:B------:R-:W-:Y:S03]  /*cd50*/  HMMA.16816.F32 R16, R44.reuse, R50, R16 ;  /* 0x000000322c10723c */ /* 0x040fe60000001810 */
[----:B-1----:R-:W-:Y:S01]  /*cd60*/  FADD.FTZ R0, R206, R36 ;  /* 0x00000024ce007221 */ /* 0x002fe20000010000 */
[-C--:B------:R-:W-:Y:S03]  /*cd70*/  FFMA.FTZ R36, R110, R3.reuse, -R68 ;  /* 0x000000036e247223 */ /* 0x080fe60000010844 */
[----:B------:R-:W-:Y:S01]  /*cd80*/  FADD.FTZ R0, R204, R0 ;  /* 0x00000000cc007221 */ /* 0x000fe20000010000 */
[C---:B------:R-:W-:Y:S01]  /*cd90*/  HMMA.16816.F32 R20, R44.reuse, R56, R20 ;  /* 0x000000382c14723c */ /* 0x040fe20000001814 */
[----:B------:R1:W4:Y:S02]  /*cda0*/  MUFU.EX2 R80, R36 ;  /* 0x0000002400507308 */ /* 0x0003240000000800 */
[----:B------:R-:W-:Y:S01]  /*cdb0*/  FADD.FTZ R0, R225, R0 ;  /* 0x00000000e1007221 */ /* 0x000fe20000010000 */
[-C--:B------:R-:W-:Y:S01]  /*cdc0*/  FFMA.FTZ R56, R114, R3.reuse, -R68 ;  /* 0x0000000372387223 */ /* 0x080fe20000010844 */
[----:B-----5:R-:W-:Y:S02]  /*cdd0*/  FFMA.FTZ R60, R196, R3, -R66 ;  /* 0x00000003c43c7223 */ /* 0x020fe40000010842 */
[----:B------:R-:W-:Y:S01]  /*cde0*/  FADD.FTZ R0, R199, R0 ;  /* 0x00000000c7007221 */ /* 0x000fe20000010000 */
[C---:B------:R-:W-:Y:S03]  /*cdf0*/  HMMA.16816.F32 R24, R44.reuse, R58, R24 ;  /* 0x0000003a2c18723c */ /* 0x040fe60000001818 */
[----:B------:R5:W-:Y:S01]  /*ce00*/  MUFU.EX2 R76, R56 ;  /* 0x00000038004c7308 */ /* 0x000be20000000800 */
[----:B---3--:R-:W3:Y:S01]  /*ce10*/  LDSM.16.MT88.4 R48, [R65+0x10800] ;  /* 0x010800004130783b */ /* 0x008ee20000004200 */
[----:B------:R-:W-:Y:S04]  /*ce20*/  FADD.FTZ R0, R223, R0 ;  /* 0x00000000df007221 */ /* 0x000fe80000010000 */
[----:B------:R-:W-:Y:S04]  /*ce30*/  FADD.FTZ R0, R218, R0 ;  /* 0x00000000da007221 */ /* 0x000fe80000010000 */
[----:B------:R5:W5:Y:S01]  /*ce40*/  MUFU.EX2 R77, R60 ;  /* 0x0000003c004d7308 */ /* 0x000b620000000800 */
[----:B-1----:R-:W-:Y:S01]  /*ce50*/  FADD.FTZ R36, R200, R61 ;  /* 0x0000003dc8247221 */ /* 0x002fe20000010000 */
[----:B------:R-:W-:Y:S01]  /*ce60*/  FADD.FTZ R0, R209, R0 ;  /* 0x00000000d1007221 */ /* 0x000fe20000010000 */
[C---:B----4-:R-:W-:Y:S03]  /*ce70*/  HMMA.16816.F32 R28, R44.reuse, R52, R28 ;  /* 0x000000342c1c723c */ /* 0x050fe6000000181c */
[----:B------:R-:W-:Y:S01]  /*ce80*/  FADD.FTZ R0, R188, R0 ;  /* 0x00000000bc007221 */ /* 0x000fe20000010000 */
[----:B------:R-:W-:Y:S03]  /*ce90*/  FADD.FTZ R36, R197, R36 ;  /* 0x00000024c5247221 */ /* 0x000fe60000010000 */
[----:B------:R-:W-:Y:S01]  /*cea0*/  FADD.FTZ R0, R187, R0 ;  /* 0x00000000bb007221 */ /* 0x000fe20000010000 */
[----:B------:R-:W-:Y:S01]  /*ceb0*/  HMMA.16816.F32 R32, R44, R54, R32 ;  /* 0x000000362c20723c */ /* 0x000fe20000001820 */
[----:B------:R-:W-:Y:S02]  /*cec0*/  LDSM.16.MT88.4 R52, [R2+0x6800] ;  /* 0x006800000234783b */ /* 0x000fe40000004200 */
[----:B------:R-:W-:Y:S01]  /*ced0*/  FADD.FTZ R0, R186, R0 ;  /* 0x00000000ba007221 */ /* 0x000fe20000010000 */
[----:B------:R-:W-:Y:S01]  /*cee0*/  FADD.FTZ R36, R198, R36 ;  /* 0x00000024c6247221 */ /* 0x000fe20000010000 */
[----:B------:R-:W-:Y:S02]  /*cef0*/  F2FP.F16.F32.PACK_AB R44, R82, R81 ;  /* 0x00000051522c723e */ /* 0x000fe400000000ff */
[----:B-----5:R-:W-:Y:S01]  /*cf00*/  FADD.FTZ R56, R182, R0 ;  /* 0x00000000b6387221 */ /* 0x020fe20000010000 */
[-C--:B------:R-:W-:Y:S01]  /*cf10*/  FFMA.FTZ R0, R115, R3.reuse, -R68 ;  /* 0x0000000373007223 */ /* 0x080fe20000010844 */
[----:B------:R-:W-:Y:S01]  /*cf20*/  FADD.FTZ R36, R195, R36 ;  /* 0x00000024c3247221 */ /* 0x000fe20000010000 */
[----:B------:R-:W-:Y:S01]  /*cf30*/  F2FP.F16.F32.PACK_AB R45, R79, R80 ;  /* 0x000000504f2d723e */ /* 0x000fe200000000ff */
[----:B------:R-:W-:Y:S01]  /*cf40*/  FADD.FTZ R60, R181, R56 ;  /* 0x00000038b53c7221 */ /* 0x000fe20000010000 */
[----:B------:R1:W4:Y:S01]  /*cf50*/  MUFU.EX2 R75, R0 ;  /* 0x00000000004b7308 */ /* 0x0003220000000800 */
[----:B------:R-:W5:Y:S01]  /*cf60*/  LDSM.16.MT88.4 R56, [R43+0x10800] ;  /* 0x010800002b38783b */ /* 0x000f620000004200 */
[----:B------:R-:W-:Y:S01]  /*cf70*/  FADD.FTZ R36, R211, R36 ;  /* 0x00000024d3247221 */ /* 0x000fe20000010000 */
[----:B------:R-:W-:Y:S03]  /*cf80*/  F2FP.F16.F32.PACK_AB R46, R77, R78 ;  /* 0x0000004e4d2e723e */ /* 0x000fe600000000ff */
[----:B------:R-:W-:Y:S04]  /*cf90*/  FADD.FTZ R36, R217, R36 ;  /* 0x00000024d9247221 */ /* 0x000fe80000010000 */
[----:B------:R-:W-:Y:S04]  /*cfa0*/  FADD.FTZ R36, R210, R36 ;  /* 0x00000024d2247221 */ /* 0x000fe80000010000 */
[----:B------:R-:W-:Y:S01]  /*cfb0*/  FADD.FTZ R36, R190, R36 ;  /* 0x00000024be247221 */ /* 0x000fe20000010000 */
[----:B-1----:R-:W-:Y:S01]  /*cfc0*/  FADD.FTZ R0, R179, R60 ;  /* 0x0000003cb3007221 */ /* 0x002fe20000010000 */
[----:B----4-:R-:W-:Y:S02]  /*cfd0*/  F2FP.F16.F32.PACK_AB R47, R75, R76 ;  /* 0x0000004c4b2f723e */ /* 0x010fe400000000ff */
[----:B------:R-:W-:Y:S01]  /*cfe0*/  FADD.FTZ R36, R184, R36 ;  /* 0x00000024b8247221 */ /* 0x000fe20000010000 */
[----:B------:R-:W-:Y:S01]  /*cff0*/  FADD.FTZ R60, R176, R0 ;  /* 0x00000000b03c7221 */ /* 0x000fe20000010000 */
[-C--:B------:R-:W-:Y:S02]  /*d000*/  FFMA.FTZ R0, R116, R3.reuse, -R66 ;  /* 0x0000000374007223 */ /* 0x080fe40000010842 */
[----:B------:R-:W-:Y:S01]  /*d010*/  FADD.FTZ R36, R185, R36 ;  /* 0x00000024b9247221 */ /* 0x000fe20000010000 */
[C---:B---3--:R-:W-:Y:S01]  /*d020*/  HMMA.16816.F32 R4, R44.reuse, R48, R4 ;  /* 0x000000302c04723c */ /* 0x048fe20000001804 */
[----:B------:R1:W-:Y:S02]  /*d030*/  MUFU.EX2 R73, R0 ;  /* 0x0000000000497308 */ /* 0x0003e40000000800 */
[----:B------:R-:W-:Y:S01]  /*d040*/  FADD.FTZ R36, R183, R36 ;  /* 0x00000024b7247221 */ /* 0x000fe20000010000 */
[-C--:B------:R-:W-:Y:S03]  /*d050*/  FFMA.FTZ R48, R194, R3.reuse, -R68 ;  /* 0x00000003c2307223 */ /* 0x080fe60000010844 */
[----:B------:R-:W-:Y:S01]  /*d060*/  FADD.FTZ R61, R180, R36 ;  /* 0x00000024b43d7221 */ /* 0x000fe20000010000 */
[C---:B------:R-:W-:Y:S03]  /*d070*/  HMMA.16816.F32 R8, R44.reuse, R50, R8 ;  /* 0x000000322c08723c */ /* 0x040fe60000001808 */
[----:B------:R3:W-:Y:S01]  /*d080*/  MUFU.EX2 R72, R48 ;  /* 0x0000003000487308 */ /* 0x0007e20000000800 */
[-C--:B------:R-:W-:Y:S04]  /*d090*/  FFMA.FTZ R36, R117, R3.reuse, -R66 ;  /* 0x0000000375247223 */ /* 0x080fe80000010842 */
[C---:B-----5:R-:W-:Y:S05]  /*d0a0*/  HMMA.16816.F32 R12, R44.reuse, R56, R12 ;  /* 0x000000382c0c723c */ /* 0x060fea000000180c */
[----:B------:R4:W5:Y:S01]  /*d0b0*/  MUFU.EX2 R74, R36 ;  /* 0x00000024004a7308 */ /* 0x0009620000000800 */
[----:B-1----:R-:W-:Y:S01]  /*d0c0*/  FADD.FTZ R0, R175, R60 ;  /* 0x0000003caf007221 */ /* 0x002fe20000010000 */
[-C--:B------:R-:W-:Y:S01]  /*d0d0*/  FFMA.FTZ R56, R192, R3.reuse, -R66 ;  /* 0x00000003c0387223 */ /* 0x080fe20000010842 */
[----:B------:R-:W-:Y:S02]  /*d0e0*/  FADD.FTZ R60, R177, R61 ;  /* 0x0000003db13c7221 */ /* 0x000fe40000010000 */
[----:B------:R-:W-:Y:S01]  /*d0f0*/  FADD.FTZ R0, R172, R0 ;  /* 0x00000000ac007221 */ /* 0x000fe20000010000 */
[C---:B------:R-:W-:Y:S04]  /*d100*/  HMMA.16816.F32 R16, R44.reuse, R58, R16 ;  /* 0x0000003a2c10723c */ /* 0x040fe80000001810 */
[----:B------:R1:W-:Y:S01]  /*d110*/  MUFU.EX2 R70, R56 ;  /* 0x0000003800467308 */ /* 0x0003e20000000800 */
[----:B---3--:R-:W3:Y:S01]  /*d120*/  LDSM.16.MT88.4 R48, [R64+0x6800] ;  /* 0x006800004030783b */ /* 0x008ee20000004200 */
[----:B------:R-:W-:Y:S04]  /*d130*/  FADD.FTZ R0, R171, R0 ;  /* 0x00000000ab007221 */ /* 0x000fe80000010000 */
[----:B------:R-:W-:Y:S01]  /*d140*/  FADD.FTZ R0, R169, R0 ;  /* 0x00000000a9007221 */ /* 0x000fe20000010000 */
[C---:B------:R-:W-:Y:S03]  /*d150*/  HMMA.16816.F32 R20, R44.reuse, R52, R20 ;  /* 0x000000342c14723c */ /* 0x040fe60000001814 */
[----:B------:R-:W-:Y:S01]  /*d160*/  FADD.FTZ R0, R167, R0 ;  /* 0x00000000a7007221 */ /* 0x000fe20000010000 */
[----:B----4-:R-:W-:Y:S01]  /*d170*/  FADD.FTZ R36, R178, R60 ;  /* 0x0000003cb2247221 */ /* 0x010fe20000010000 */
        /* <DEDUP_REMOVED lines=18> */
[----:B------:R4:W1:Y:S03]  /*d2a0*/  MUFU.EX2 R69, R60 ;  /* 0x0000003c00457308 */ /* 0x0008660000000800 */
[----:B------:R-:W-:Y:S01]  /*d2b0*/  FADD.FTZ R36, R165, R36 ;  /* 0x00000024a5247221 */ /* 0x000fe20000010000 */
[C---:B---3--:R-:W-:Y:S03]  /*d2c0*/  HMMA.16816.F32 R28, R44.reuse, R48, R28 ;  /* 0x000000302c1c723c */ /* 0x048fe6000000181c */
[----:B--2---:R-:W-:Y:S01]  /*d2d0*/  FADD.FTZ R52, R154, R0 ;  /* 0x000000009a347221 */ /* 0x004fe20000010000 */
[-C--:B------:R-:W-:Y:S01]  /*d2e0*/  FFMA.FTZ R0, R123, R3.reuse, -R68 ;  /* 0x000000037b007223 */ /* 0x080fe20000010844 */
[----:B------:R-:W-:Y:S01]  /*d2f0*/  FADD.FTZ R36, R160, R36 ;  /* 0x00000024a0247221 */ /* 0x000fe20000010000 */
[----:B------:R-:W-:Y:S01]  /*d300*/  IADD3 R96, PT, PT, R96, -0x1, RZ ;  /* 0xffffffff60607810 */ /* 0x000fe20007ffe0ff */
[----:B------:R-:W-:Y:S01]  /*d310*/  FFMA.FTZ R68, R41, R3, -R68 ;  /* 0x0000000329447223 */ /* 0x000fe20000010844 */
[----:B------:R-:W-:Y:S01]  /*d320*/  HMMA.16816.F32 R32, R44, R50, R32 ;  /* 0x000000322c20723c */ /* 0x000fe20000001820 */
[----:B------:R2:W3:Y:S01]  /*d330*/  MUFU.EX2 R63, R0 ;  /* 0x00000000003f7308 */ /* 0x0004e20000000800 */
[----:B------:R-:W-:Y:S01]  /*d340*/  LDSM.16.MT88.4 R48, [R2+0x7000] ;  /* 0x007000000230783b */ /* 0x000fe20000004200 */
[----:B------:R-:W-:Y:S01]  /*d350*/  FADD.FTZ R36, R162, R36 ;  /* 0x00000024a2247221 */ /* 0x000fe20000010000 */
[----:B-----5:R-:W-:Y:S01]  /*d360*/  F2FP.F16.F32.PACK_AB R44, R74, R73 ;  /* 0x000000494a2c723e */ /* 0x020fe200000000ff */
[----:B----4-:R-:W-:Y:S01]  /*d370*/  FADD.FTZ R60, R149, R52 ;  /* 0x00000034953c7221 */ /* 0x010fe20000010000 */
[----:B------:R-:W-:Y:S01]  /*d380*/  F2FP.F16.F32.PACK_AB R45, R71, R72 ;  /* 0x00000048472d723e */ /* 0x000fe200000000ff */
[----:B------:R-:W-:Y:S01]  /*d390*/  FADD.FTZ R36, R159, R36 ;  /* 0x000000249f247221 */ /* 0x000fe20000010000 */
[----:B-1----:R-:W-:Y:S03]  /*d3a0*/  F2FP.F16.F32.PACK_AB R46, R69, R70 ;  /* 0x00000046452e723e */ /* 0x002fe600000000ff */
[----:B------:R-:W1:Y:S01]  /*d3b0*/  MUFU.EX2 R68, R68 ;  /* 0x0000004400447308 */ /* 0x000e620000000800 */
[----:B------:R-:W4:Y:S01]  /*d3c0*/  LDSM.16.MT88.4 R52, [R43+0x11000] ;  /* 0x011000002b34783b */ /* 0x000f220000004200 */
[----:B------:R-:W-:Y:S01]  /*d3d0*/  FADD.FTZ R36, R157, R36 ;  /* 0x000000249d247221 */ /* 0x000fe20000010000 */
[----:B------:R-:W-:Y:S03]  /*d3e0*/  ISETP.NE.AND P0, PT, R96, -0x1, PT ;  /* 0xffffffff6000780c */ /* 0x000fe60003f05270 */
[----:B------:R-:W-:Y:S01]  /*d3f0*/  FADD.FTZ R36, R152, R36 ;  /* 0x0000002498247221 */ /* 0x000fe20000010000 */
[----:B--2---:R-:W-:Y:S03]  /*d400*/  FADD.FTZ R0, R150, R60 ;  /* 0x0000003c96007221 */ /* 0x004fe60000010000 */
[----:B------:R-:W-:Y:S01]  /*d410*/  FADD.FTZ R36, R153, R36 ;  /* 0x0000002499247221 */ /* 0x000fe20000010000 */
[----:B---3--:R-:W-:Y:S01]  /*d420*/  F2FP.F16.F32.PACK_AB R47, R63, R67 ;  /* 0x000000433f2f723e */ /* 0x008fe200000000ff */
[----:B------:R-:W-:Y:S01]  /*d430*/  LDSM.16.MT88.4 R156, [R2+0x7800] ;  /* 0x00780000029c783b */ /* 0x000fe20000004200 */
[----:B------:R-:W-:Y:S01]  /*d440*/  FADD.FTZ R60, R145, R0 ;  /* 0x00000000913c7221 */ /* 0x000fe20000010000 */
[-C--:B------:R-:W-:Y:S01]  /*d450*/  FFMA.FTZ R0, R189, R3.reuse, -R66 ;  /* 0x00000003bd007223 */ /* 0x080fe20000010842 */
[----:B------:R-:W-:Y:S01]  /*d460*/  FADD.FTZ R61, R148, R36 ;  /* 0x00000024943d7221 */ /* 0x000fe20000010000 */
[----:B------:R-:W-:Y:S01]  /*d470*/  FFMA.FTZ R36, R125, R3, -R66 ;  /* 0x000000037d247223 */ /* 0x000fe20000010842 */
[----:B-1----:R-:W-:Y:S01]  /*d480*/  F2FP.F16.F32.PACK_AB R167, R68, R42 ;  /* 0x0000002a44a7723e */ /* 0x002fe200000000ff */
[C---:B------:R-:W-:Y:S01]  /*d490*/  HMMA.16816.F32 R4, R44.reuse, R56, R4 ;  /* 0x000000382c04723c */ /* 0x040fe20000001804 */
[----:B------:R1:W-:Y:S01]  /*d4a0*/  MUFU.EX2 R62, R0 ;  /* 0x00000000003e7308 */ /* 0x0003e20000000800 */
[----:B------:R-:W-:Y:S06]  /*d4b0*/  STL [R1+0x1c], R96 ;  /* 0x00001c6001007387 */ /* 0x000fec0000100800 */
[C---:B------:R-:W-:Y:S01]  /*d4c0*/  HMMA.16816.F32 R8, R44.reuse, R58, R8 ;  /* 0x0000003a2c08723c */ /* 0x040fe20000001808 */
[----:B------:R-:W2:Y:S02]  /*d4d0*/  LDSM.16.MT88.4 R56, [R64+0x7000] ;  /* 0x007000004038783b */ /* 0x000ea40000004200 */
[----:B-1----:R-:W-:Y:S01]  /*d4e0*/  FADD.FTZ R0, R147, R60 ;  /* 0x0000003c93007221 */ /* 0x002fe20000010000 */
[----:B------:R-:W-:Y:S02]  /*d4f0*/  FADD.FTZ R60, R151, R61 ;  /* 0x0000003d973c7221 */ /* 0x000fe40000010000 */
[----:B------:R1:W3:Y:S01]  /*d500*/  MUFU.EX2 R61, R36 ;  /* 0x00000024003d7308 */ /* 0x0002e20000000800 */
[----:B------:R-:W-:Y:S01]  /*d510*/  FADD.FTZ R0, R142, R0 ;  /* 0x000000008e007221 */ /* 0x000fe20000010000 */
[C---:B----4-:R-:W-:Y:S01]  /*d520*/  HMMA.16816.F32 R12, R44.reuse, R52, R12 ;  /* 0x000000342c0c723c */ /* 0x050fe2000000180c */
[----:B------:R-:W-:Y:S02]  /*d530*/  LDSM.16.MT88.4 R148, [R43+0x11800] ;  /* 0x011800002b94783b */ /* 0x000fe40000004200 */
[----:B------:R-:W-:Y:S04]  /*d540*/  FADD.FTZ R0, R140, R0 ;  /* 0x000000008c007221 */ /* 0x000fe80000010000 */
[----:B------:R-:W-:Y:S01]  /*d550*/  FADD.FTZ R0, R138, R0 ;  /* 0x000000008a007221 */ /* 0x000fe20000010000 */
[C---:B------:R-:W-:Y:S03]  /*d560*/  HMMA.16816.F32 R16, R44.reuse, R54, R16 ;  /* 0x000000362c10723c */ /* 0x040fe60000001810 */
[----:B------:R-:W-:Y:S01]  /*d570*/  FADD.FTZ R0, R139, R0 ;  /* 0x000000008b007221 */ /* 0x000fe20000010000 */
[----:B-1----:R-:W-:Y:S04]  /*d580*/  FADD.FTZ R36, R144, R60 ;  /* 0x0000003c90247221 */ /* 0x002fe80000010000 */
[C---:B------:R-:W-:Y:S01]  /*d590*/  HMMA.16816.F32 R20, R44.reuse, R48, R20 ;  /* 0x000000302c14723c */ /* 0x040fe20000001814 */
[----:B------:R1:W4:Y:S02]  /*d5a0*/  MUFU.EX2 R60, R39 ;  /* 0x00000027003c7308 */ /* 0x0003240000000800 */
[----:B------:R-:W-:Y:S01]  /*d5b0*/  FADD.FTZ R36, R146, R36 ;  /* 0x0000002492247221 */ /* 0x000fe20000010000 */
[----:B------:R-:W-:Y:S01]  /*d5c0*/  FADD.FTZ R0, R132, R0 ;  /* 0x0000000084007221 */ /* 0x000fe20000010000 */
[----:B---3--:R-:W-:Y:S02]  /*d5d0*/  F2FP.F16.F32.PACK_AB R164, R61, R62 ;  /* 0x0000003e3da4723e */ /* 0x008fe400000000ff */
[----:B------:R-:W-:Y:S01]  /*d5e0*/  FADD.FTZ R36, R143, R36 ;  /* 0x000000248f247221 */ /* 0x000fe20000010000 */
[C---:B------:R-:W-:Y:S03]  /*d5f0*/  HMMA.16816.F32 R24, R44.reuse, R50, R24 ;  /* 0x000000322c18723c */ /* 0x040fe60000001818 */
[----:B------:R-:W-:Y:S01]  /*d600*/  FADD.FTZ R36, R141, R36 ;  /* 0x000000248d247221 */ /* 0x000fe20000010000 */
[----:B------:R-:W-:Y:S01]  /*d610*/  FADD.FTZ R0, R130, R0 ;  /* 0x0000000082007221 */ /* 0x000fe20000010000 */
[----:B------:R-:W3:Y:S01]  /*d620*/  LDSM.16.MT88.4 R140, [R65+0x11800] ;  /* 0x01180000418c783b */ /* 0x000ee20000004200 */
[----:B------:R-:W-:Y:S01]  /*d630*/  MOV R132, R37 ;  /* 0x0000002500847202 */ /* 0x000fe20000000f00 */
[----:B------:R-:W-:Y:S01]  /*d640*/  FADD.FTZ R36, R136, R36 ;  /* 0x0000002488247221 */ /* 0x000fe20000010000 */
[C---:B--2---:R-:W-:Y:S03]  /*d650*/  HMMA.16816.F32 R28, R44.reuse, R56, R28 ;  /* 0x000000382c1c723c */ /* 0x044fe6000000181c */
        /* <DEDUP_REMOVED lines=11> */
[----:B------:R-:W-:Y:S01]  /*d710*/  FADD.FTZ R36, R124, R36 ;  /* 0x000000247c247221 */ /* 0x000fe20000010000 */
[----:B------:R-:W-:Y:S02]  /*d720*/  MOV R133, R38 ;  /* 0x0000002600857202 */ /* 0x000fe40000000f00 */
        /* <DEDUP_REMOVED lines=60> */
.L_x_3791:
        /* <DEDUP_REMOVED lines=13> */
.L_x_3806:
[----:B------:R-:W1:Y:S01]  /*dbc0*/  MUFU.RCP R0, R21 ;  /* 0x0000001500007308 */ /* 0x000e620000001000 */
[----:B------:R-:W-:Y:S01]  /*dbd0*/  FSETP.NE.FTZ.AND P1, PT, R21, RZ, PT ;  /* 0x000000ff1500720b */ /* 0x000fe20003f35000 */
[----:B----4-:R-:W-:Y:S01]  /*dbe0*/  FADD.FTZ R22, R2, R3 ;  /* 0x0000000302167221 */ /* 0x010fe20000010000 */
[C---:B------:R-:W-:Y:S01]  /*dbf0*/  SHF.L.U32 R5, R224.reuse, 0x4, RZ ;  /* 0x00000004e0057819 */ /* 0x040fe200000006ff */
[----:B------:R-:W-:Y:S01]  /*dc00*/  IMAD.SHL.U32 R3, R224, 0x2, RZ ;  /* 0x00000002e0037824 */ /* 0x000fe200078e00ff */
[----:B------:R-:W-:Y:S02]  /*dc10*/  MOV R16, 0x10 ;  /* 0x0000001000107802 */ /* 0x000fe40000000f00 */
[----:B------:R-:W-:Y:S02]  /*dc20*/  LOP3.LUT R5, R5, 0x1c0, RZ, 0xc0, !PT ;  /* 0x000001c005057812 */ /* 0x000fe400078ec0ff */
[----:B------:R-:W-:Y:S02]  /*dc30*/  FSETP.NE.FTZ.AND P0, PT, R22, RZ, PT ;  /* 0x000000ff1600720b */ /* 0x000fe40003f15000 */
[----:B------:R-:W-:-:S02]  /*dc40*/  LOP3.LUT R221, R221, 0x6, R3, 0xf8, !PT ;  /* 0x00000006dddd7812 */ /* 0x000fc400078ef803 */
        /* <DEDUP_REMOVED lines=41> */
[----:B------:R-:W-:Y:S01]  /*dee0*/  IMAD R219, R2, 0x2, R219 ;  /* 0x0000000202db7824 */ /* 0x000fe200078e02db */
[----:B------:R-:W-:-:S02]  /*def0*/  F2FP.F16.F32.PACK_AB R0, R137, R136 ;  /* 0x000000888900723e */ /* 0x000fc400000000ff */
[----:B------:R-:W-:Y:S01]  /*df00*/  F2FP.F16.F32.PACK_AB R3, R3, R138 ;  /* 0x0000008a0303723e */ /* 0x000fe200000000ff */
[----:B------:R-:W-:Y:S01]  /*df10*/  IMAD.IADD R2, R6, 0x1, R219 ;  /* 0x0000000106027824 */ /* 0x000fe200078e02db */
[----:B------:R-:W-:Y:S01]  /*df20*/  IADD3 R5, PT, PT, R16, R219, RZ ;  /* 0x000000db10057210 */ /* 0x000fe20007ffe0ff */
[----:B------:R1:W-:Y:S01]  /*df30*/  STS [R219], R0 ;  /* 0x00000000db007388 */ /* 0x0003e20000000800 */
[----:B------:R-:W-:Y:S02]  /*df40*/  F2FP.F16.F32.PACK_AB R10, R10, R142 ;  /* 0x0000008e0a0a723e */ /* 0x000fe400000000ff */
        /* <DEDUP_REMOVED lines=16> */
[C---:B-1----:R-:W-:Y:S01]  /*e050*/  IADD3 R0, PT, PT, R219.reuse, 0x40, RZ ;  /* 0x00000040db007810 */ /* 0x042fe20007ffe0ff */
[----:B------:R-:W-:Y:S01]  /*e060*/  @P4 VIADD R0, R219, 0xffffffc0 ;  /* 0xffffffc0db004836 */ /* 0x000fe20000000000 */
[----:B------:R-:W-:-:S04]  /*e070*/  F2FP.F16.F32.PACK_AB R11, R11, R166 ;  /* 0x000000a60b0b723e */ /* 0x000fc800000000ff */
[C---:B--2---:R-:W-:Y:S02]  /*e080*/  IADD3 R3, PT, PT, R16.reuse, R0, RZ ;  /* 0x0000000010037210 */ /* 0x044fe40007ffe0ff */
[----:B----4-:R-:W-:-:S05]  /*e090*/  IADD3 R4, PT, PT, R16, R2, RZ ;  /* 0x0000000210047210 */ /* 0x010fca0007ffe0ff */
        /* <DEDUP_REMOVED lines=8> */
[----:B------:R2:W-:Y:S01]  /*e120*/  STS [R2+0x400], R12 ;  /* 0x0004000c02007388 */ /* 0x0005e20000000800 */
[----:B-1----:R-:W-:-:S05]  /*e130*/  IMAD.IADD R0, R16, 0x1, R2 ;  /* 0x0000000110007824 */ /* 0x002fca00078e0202 */
[----:B------:R-:W-:Y:S04]  /*e140*/  STS [R0], R17 ;  /* 0x0000001100007388 */ /* 0x000fe80000000800 */
[----:B------:R1:W-:Y:S04]  /*e150*/  STS [R0+0x400], R11 ;  /* 0x0004000b00007388 */ /* 0x0003e80000000800 */
[----:B------:R-:W3:Y:S04]  /*e160*/  LD.E.64 R4, desc[UR4][R134.64+0x80] ;  /* 0x0000800486047980 */ /* 0x000ee8000c101b00 */
[----:B--2---:R-:W2:Y:S04]  /*e170*/  LD.E.64 R2, desc[UR4][R134.64+0x90] ;  /* 0x0000900486027980 */ /* 0x004ea8000c101b00 */
[----:B------:R-:W4:Y:S01]  /*e180*/  LD.E.64 R6, desc[UR4][R134.64+0x88] ;  /* 0x0000880486067980 */ /* 0x000f22000c101b00 */
[----:B------:R-:W1:Y:S01]  /*e190*/  S2R R24, SR_CTAID.X ;  /* 0x0000000000187919 */ /* 0x000e620000002500 */
[----:B------:R-:W3:Y:S01]  /*e1a0*/  S2R R41, SR_CTAID.Y ;  /* 0x0000000000297919 */ /* 0x000ee20000002600 */
[----:B------:R-:W2:Y:S01]  /*e1b0*/  S2R R42, SR_CTAID.Z ;  /* 0x00000000002a7919 */ /* 0x000ea20000002700 */
[----:B-1----:R-:W3:Y:S04]  /*e1c0*/  LD.E.U8 R0, desc[UR4][R134.64+0x1c8] ;  /* 0x0001c80486007980 */ /* 0x002ee8000c101100 */
[----:B------:R-:W4:Y:S01]  /*e1d0*/  LD.E.64 R10, desc[UR4][R134.64+0x70] ;  /* 0x00007004860a7980 */ /* 0x000f22000c101b00 */
[----:B------:R-:W-:Y:S05]  /*e1e0*/  WARPSYNC.ALL ;  /* 0x0000000000007948 */ /* 0x000fea0003800000 */
[----:B------:R1:W5:Y:S01]  /*e1f0*/  LD.E.64 R14, desc[UR4][R134.64+0xa0] ;  /* 0x0000a004860e7980 */ /* 0x000362000c101b00 */
[----:B------:R-:W-:Y:S01]  /*e200*/  MOV R8, R220 ;  /* 0x000000dc00087202 */ /* 0x000fe20000000f00 */
[----:B------:R-:W-:Y:S01]  /*e210*/  IMAD.MOV.U32 R9, RZ, RZ, RZ ;  /* 0x000000ffff097224 */ /* 0x000fe200078e00ff */
[----:B------:R-:W-:-:S02]  /*e220*/  SHF.L.U32 R40, R24, 0x6, RZ ;  /* 0x0000000618287819 */ /* 0x000fc400000006ff */
[----:B---3--:R-:W-:-:S13]  /*e230*/  ISETP.NE.AND P2, PT, R0, RZ, PT ;  /* 0x000000ff0000720c */ /* 0x008fda0003f45270 */
[----:B------:R-:W3:Y:S04]  /*e240*/  @!P2 LD.E R33, desc[UR4][R134.64+0x60] ;  /* 0x000060048621a980 */ /* 0x000ee8000c101900 */
[----:B------:R-:W3:Y:S04]  /*e250*/  @P2 LD.E R35, desc[UR4][R134.64+0xd4] ;  /* 0x0000d40486232980 */ /* 0x000ee8000c101900 */
[----:B------:R-:W3:Y:S04]  /*e260*/  @!P2 LD.E R34, desc[UR4][R134.64+0xb4] ;  /* 0x0000b4048622a980 */ /* 0x000ee8000c101900 */
[----:B------:R-:W3:Y:S01]  /*e270*/  @P2 LD.E R36, desc[UR4][R134.64+0xb4] ;  /* 0x0000b40486242980 */ /* 0x000ee2000c101900 */
[----:B------:R-:W-:Y:S01]  /*e280*/  BAR.SYNC.DEFER_BLOCKING 0x0 ;  /* 0x0000000000007b1d */ /* 0x000fe20000010000 */
[----:B------:R-:W-:-:S02]  /*e290*/  IMAD R12, R5, R41, RZ ;  /* 0x00000029050c7224 */ /* 0x000fc400078e02ff */
[----:B--2---:R-:W-:Y:S02]  /*e2a0*/  IMAD R0, R3, R42, RZ ;  /* 0x0000002a03007224 */ /* 0x004fe400078e02ff */
[----:B------:R-:W-:-:S04]  /*e2b0*/  IMAD.WIDE.U32 R4, R4, R41, RZ ;  /* 0x0000002904047225 */ /* 0x000fc800078e00ff */
[----:B------:R-:W-:-:S04]  /*e2c0*/  IMAD.WIDE.U32 R2, R2, R42, RZ ;  /* 0x0000002a02027225 */ /* 0x000fc800078e00ff */
[----:B----4-:R-:W-:-:S04]  /*e2d0*/  IMAD.WIDE.U32 R8, R40, R6, R8 ;  /* 0x0000000628087225 */ /* 0x010fc800078e0008 */
[----:B------:R-:W-:Y:S01]  /*e2e0*/  IMAD R13, R7, R40, RZ ;  /* 0x00000028070d7224 */ /* 0x000fe200078e02ff */
[----:B------:R-:W-:Y:S02]  /*e2f0*/  IADD3 R2, P4, P3, R2, R8, R4 ;  /* 0x0000000802027210 */ /* 0x000fe40007b9e004 */
[----:B------:R-:W-:Y:S01]  /*e300*/  IADD3 R5, PT, PT, R5, R12, RZ ;  /* 0x0000000c05057210 */ /* 0x000fe20007ffe0ff */
[----:B------:R-:W-:Y:S01]  /*e310*/  IMAD.IADD R8, R9, 0x1, R13 ;  /* 0x0000000109087824 */ /* 0x000fe200078e020d */
[----:B------:R-:W-:Y:S01]  /*e320*/  IADD3 R0, PT, PT, R3, R0, RZ ;  /* 0x0000000003007210 */ /* 0x000fe20007ffe0ff */
[----:B------:R1:W2:Y:S03]  /*e330*/  LDS.128 R28, [R227] ;  /* 0x00000000e31c7984 */ /* 0x0002a60000000c00 */
[----:B------:R-:W-:Y:S02]  /*e340*/  IADD3.X R3, PT, PT, R0, R8, R5, P4, P3 ;  /* 0x0000000800037210 */ /* 0x000fe400027e6405 */
[----:B------:R-:W4:Y:S01]  /*e350*/  @P1 MUFU.LG2 R0, R21 ;  /* 0x0000001500001308 */ /* 0x000f220000000c00 */
[----:B------:R1:W1:Y:S04]  /*e360*/  LDS.128 R24, [R227+0x800] ;  /* 0x00080000e3187984 */ /* 0x0002680000000c00 */
[----:B------:R1:W1:Y:S03]  /*e370*/  LDS.128 R16, [R227+0x1800] ;  /* 0x00180000e3107984 */ /* 0x0002660000000c00 */
[----:B------:R4:W2:Y:S01]  /*e380*/  @P0 MUFU.LG2 R5, R22 ;  /* 0x0000001600050308 */ /* 0x0008a20000000c00 */
[----:B------:R-:W-:Y:S01]  /*e390*/  SHF.R.U32.HI R12, RZ, 0x3, R224 ;  /* 0x00000003ff0c7819 */ /* 0x000fe200000116e0 */
[----:B----4-:R4:W1:Y:S01]  /*e3a0*/  LDS.128 R20, [R227+0x1000] ;  /* 0x00100000e3147984 */ /* 0x0108620000000c00 */
[----:B------:R-:W-:-:S03]  /*e3b0*/  @P1 FMUL.FTZ R4, R0, 0.69314718246459960938 ;  /* 0x3f31721800041820 */ /* 0x000fc60000410000 */
[----:B------:R-:W-:Y:S01]  /*e3c0*/  IMAD.WIDE.U32 R8, R12, R6, R2 ;  /* 0x000000060c087225 */ /* 0x000fe200078e0002 */
[----:B------:R-:W-:Y:S02]  /*e3d0*/  LOP3.LUT P3, RZ, R224, 0x3, RZ, 0xc0, !PT ;  /* 0x00000003e0ff7812 */ /* 0x000fe4000786c0ff */
[----:B------:R-:W-:Y:S01]  /*e3e0*/  MOV R32, 0x7f800000 ;  /* 0x7f80000000207802 */ /* 0x000fe20000000f00 */
[----:B------:R-:W-:Y:S02]  /*e3f0*/  IMAD R3, R7, R12, RZ ;  /* 0x0000000c07037224 */ /* 0x000fe400078e02ff */
[----:B------:R-:W-:Y:S01]  /*e400*/  @P1 FFMA.FTZ R32, R39, R38, R4 ;  /* 0x0000002627201223 */ /* 0x000fe20000010004 */
[----:B------:R-:W-:Y:S01]  /*e410*/  LEA R2, P1, R8, R10, 0x1 ;  /* 0x0000000a08027211 */ /* 0x000fe200078208ff */
[C---:B------:R-:W-:Y:S01]  /*e420*/  IMAD.SHL.U32 R10, R6.reuse, 0x20, RZ ;  /* 0x00000020060a7824 */ /* 0x040fe200078e00ff */
[----:B------:R-:W-:Y:S02]  /*e430*/  IADD3 R3, PT, PT, R9, R3, RZ ;  /* 0x0000000309037210 */ /* 0x000fe40007ffe0ff */
[----:B------:R-:W-:Y:S01]  /*e440*/  LEA R4, P4, R6, R2, 0x6 ;  /* 0x0000000206047211 */ /* 0x000fe200078830ff */
[----:B--2---:R-:W-:Y:S01]  /*e450*/  @P0 FMUL.FTZ R5, R5, 0.69314718246459960938 ;  /* 0x3f31721805050820 */ /* 0x004fe20000410000 */
[----:B------:R-:W-:-:S02]  /*e460*/  LEA.HI.X R3, R8, R11, R3, 0x1, P1 ;  /* 0x0000000b08037211 */ /* 0x000fc400008f0c03 */
[----:B------:R-:W-:Y:S01]  /*e470*/  IADD3 R8, P1, PT, R4, R10, RZ ;  /* 0x0000000a04087210 */ /* 0x000fe20007f3e0ff */
[----:B------:R-:W-:Y:S01]  /*e480*/  BSSY.RECONVERGENT B0, `(.L_x_3800) ;  /* 0x000001b000007945 */ /* 0x000fe20003800200 */
[----:B------:R-:W-:Y:S02]  /*e490*/  LOP3.LUT R222, R222, 0x30, RZ, 0xc0, !PT ;  /* 0x00000030dede7812 */ /* 0x000fe400078ec0ff */
[----:B------:R-:W-:Y:S02]  /*e4a0*/  SHF.R.U32.HI R224, RZ, 0x2, R224 ;  /* 0x00000002ffe07819 */ /* 0x000fe400000116e0 */
[----:B------:R-:W-:Y:S02]  /*e4b0*/  SHF.L.U64.HI R12, R6, 0x5, R7 ;  /* 0x00000005060c7819 */ /* 0x000fe40000010207 */
[----:B------:R-:W-:Y:S02]  /*e4c0*/  IADD3 R10, P5, PT, R10, R2, RZ ;  /* 0x000000020a0a7210 */ /* 0x000fe40007fbe0ff */
[----:B------:R-:W-:Y:S01]  /*e4d0*/  MOV R13, 0x7f800000 ;  /* 0x7f800000000d7802 */ /* 0x000fe20000000f00 */
[----:B------:R-:W-:Y:S01]  /*e4e0*/  @P0 FFMA.FTZ R13, R39, R37, R5 ;  /* 0x00000025270d0223 */ /* 0x000fe20000010005 */
[----:B------:R-:W-:-:S02]  /*e4f0*/  LOP3.LUT R222, R222, 0x7, R224, 0xf8, !PT ;  /* 0x00000007dede7812 */ /* 0x000fc400078ef8e0 */
[-C--:B------:R-:W-:Y:S02]  /*e500*/  LEA.HI.X R5, R6, R3.reuse, R7, 0x6, P4 ;  /* 0x0000000306057211 */ /* 0x080fe400020f3407 */
[----:B------:R-:W-:Y:S01]  /*e510*/  IADD3.X R11, PT, PT, R12, R3, RZ, P5, !PT ;  /* 0x000000030c0b7210 */ /* 0x000fe20002ffe4ff */
[-C--:B---3--:R-:W-:Y:S02]  /*e520*/  @!P2 IMAD R0, R33, R41.reuse, R42 ;  /* 0x000000292100a224 */ /* 0x088fe400078e022a */
[----:B------:R-:W-:Y:S02]  /*e530*/  @P2 IMAD R33, R35, R42, RZ ;  /* 0x0000002a23212224 */ /* 0x000fe400078e02ff */
[----:B------:R-:W-:Y:S02]  /*e540*/  @!P2 IMAD R0, R0, R34, RZ ;  /* 0x000000220000a224 */ /* 0x000fe400078e02ff */
[----:B------:R-:W-:Y:S01]  /*e550*/  @P2 IMAD R0, R36, R41, R33 ;  /* 0x0000002924002224 */ /* 0x000fe200078e0221 */
[----:B-1--4-:R-:W-:Y:S06]  /*e560*/  @P3 BRA `(.L_x_3801) ;  /* 0x0000000000303947 */ /* 0x012fec0003800000 */
[----:B------:R-:W2:Y:S01]  /*e570*/  LDL.LU R41, [R1+0x44] ;  /* 0x0000440001297983 */ /* 0x000ea20000300800 */
[----:B------:R-:W-:Y:S02]  /*e580*/  IMAD.IADD R0, R40, 0x1, R0 ;  /* 0x0000000128007824 */ /* 0x000fe400078e0200 */
[----:B------:R-:W-:-:S03]  /*e590*/  VIADD R6, R222, 0x8 ;  /* 0x00000008de067836 */ /* 0x000fc60000000000 */
[----:B------:R-:W-:-:S04]  /*e5a0*/  IADD3 R7, P0, PT, R222, R0, RZ ;  /* 0x00000000de077210 */ /* 0x000fc80007f1e0ff */
[----:B------:R-:W-:Y:S01]  /*e5b0*/  LEA.HI.X.SX32 R0, R0, RZ, 0x1, P0 ;  /* 0x000000ff00007211 */ /* 0x000fe200000f0eff */
[----:B--2---:R-:W-:-:S05]  /*e5c0*/  IMAD.IADD R33, R41, 0x1, -R40 ;  /* 0x0000000129217824 */ /* 0x004fca00078e0a28 */
[-C--:B------:R-:W-:Y:S02]  /*e5d0*/  ISETP.GE.AND P3, PT, R222, R33.reuse, PT ;  /* 0x00000021de00720c */ /* 0x080fe40003f66270 */
[----:B------:R-:W-:Y:S02]  /*e5e0*/  ISETP.GE.AND P2, PT, R6, R33, PT ;  /* 0x000000210600720c */ /* 0x000fe40003f46270 */
[----:B-----5:R-:W-:-:S04]  /*e5f0*/  LEA R6, P0, R7, R14, 0x2 ;  /* 0x0000000e07067211 */ /* 0x020fc800078010ff */
[----:B------:R-:W-:-:S05]  /*e600*/  LEA.HI.X R7, R7, R15, R0, 0x2, P0 ;  /* 0x0000000f07077211 */ /* 0x000fca00000f1400 */
[----:B------:R1:W-:Y:S04]  /*e610*/  @!P3 ST.E desc[UR4][R6.64], R32 ;  /* 0x000000200600b985 */ /* 0x0003e8000c101904 */
[----:B------:R1:W-:Y:S02]  /*e620*/  @!P2 ST.E desc[UR4][R6.64+0x20], R13 ;  /* 0x0000200d0600a985 */ /* 0x0003e4000c101904 */
.L_x_3801:
[----:B------:R-:W-:Y:S05]  /*e630*/  BSYNC.RECONVERGENT B0 ;  /* 0x0000000000007941 */ /* 0x000fea0003800200 */
.L_x_3800:
[----:B------:R-:W-:Y:S01]  /*e640*/  MOV R0, 0x50 ;  /* 0x0000005000007802 */ /* 0x000fe20000000f00 */
[----:B------:R-:W-:Y:S01]  /*e650*/  IMAD.X R9, R5, 0x1, R12, P1 ;  /* 0x0000000105097824 */ /* 0x000fe200008e060c */
[----:B------:R2:W-:Y:S04]  /*e660*/  ST.E.128 desc[UR4][R2.64], R28 ;  /* 0x0000001c02007985 */ /* 0x0005e8000c101d04 */
[----:B------:R-:W-:Y:S04]  /*e670*/  ST.E.128 desc[UR4][R10.64], R24 ;  /* 0x000000180a007985 */ /* 0x000fe8000c101d04 */
[----:B------:R-:W-:Y:S04]  /*e680*/  ST.E.128 desc[UR4][R4.64], R20 ;  /* 0x0000001404007985 */ /* 0x000fe8000c101d04 */
[----:B------:R1:W-:Y:S01]  /*e690*/  ST.E.128 desc[UR4][R8.64], R16 ;  /* 0x0000001008007985 */ /* 0x0003e2000c101d04 */
[----:B--2---:R-:W-:Y:S01]  /*e6a0*/  MOV R2, R0 ;  /* 0x0000000000027202 */ /* 0x004fe20000000f00 */
[----:B------:R-:W-:-:S04]  /*e6b0*/  IMAD.MOV.U32 R3, RZ, RZ, 0x0 ;  /* 0x00000000ff037424 */ /* 0x000fc800078e00ff */
[----:B-1---5:R-:W-:Y:S05]  /*e6c0*/  RET.REL.NODEC R2 `(_ZN5flash24flash_fwd_splitkv_kernelI23Flash_fwd_kernel_traitsILi64ELi64ELi256ELi4ELb0ELb0EN7cutlass6half_tE19Flash_kernel_traitsILi64ELi64ELi256ELi4ES3_EELb0ELb0ELb0ELb1ELb1ELb1ELb0ELb0EEEvNS_16Flash_fwd_paramsE) ;  /* 0xffffff18024c7950 */ /* 0x022fea0003c3ffff */
.L_x_3799:
[----:B-12---:R-:W-:Y:S01]  /*e6d0*/  IMAD.MOV.U32 R0, RZ, RZ, 0x2 ;  /* 0x00000002ff007424 */ /* 0x006fe200078e00ff */
[----:B-----5:R-:W-:Y:S01]  /*e6e0*/  MOV R2, R8 ;  /* 0x0000000800027202 */ /* 0x020fe20000000f00 */
[----:B------:R-:W-:Y:S01]  /*e6f0*/  IMAD.MOV.U32 R4, RZ, RZ, -0x1 ;  /* 0xffffffffff047424 */ /* 0x000fe200078e00ff */
[----:B------:R-:W-:-:S07]  /*e700*/  MOV R3, 0x1f ;  /* 0x0000001f00037802 */ /* 0x000fce0000000f00 */
[----:B---3--:R-:W-:Y:S05]  /*e710*/  WARPSYNC.COLLECTIVE R4, `(.L_x_3802) ;  /* 0x0000000004087348 */ /* 0x008fea0003c00000 */
[----:B------:R1:W2:Y:S02]  /*e720*/  SHFL.BFLY P0, R0, R2, R0, R3 ;  /* 0x0c00000002007389 */ /* 0x0002a40000000003 */
[----:B-123--:R-:W-:Y:S05]  /*e730*/  ENDCOLLECTIVE ;  /* 0x000000000000791b */ /* 0x00efea0003800000 */
.L_x_3802:
[----:B------:R-:W-:Y:S02]  /*e740*/  MOV R5, R0 ;  /* 0x0000000000057202 */ /* 0x000fe40000000f00 */
[----:B------:R-:W-:-:S03]  /*e750*/  MOV R0, 0x1 ;  /* 0x0000000100007802 */ /* 0x000fc60000000f00 */
[----:B------:R-:W-:-:S04]  /*e760*/  FADD.FTZ R5, R5, R8 ;  /* 0x0000000805057221 */ /* 0x000fc80000010000 */
[----:B------:R-:W-:-:S07]  /*e770*/  IMAD.MOV.U32 R2, RZ, RZ, R5 ;  /* 0x000000ffff027224 */ /* 0x000fce00078e0005 */
[----:B------:R-:W-:Y:S05]  /*e780*/  WARPSYNC.COLLECTIVE R4, `(.L_x_3803) ;  /* 0x0000000004087348 */ /* 0x000fea0003c00000 */
[----:B------:R1:W2:Y:S02]  /*e790*/  SHFL.BFLY P0, R0, R2, R0, R3 ;  /* 0x0c00000002007389 */ /* 0x0002a40000000003 */
[----:B-12---:R-:W-:Y:S05]  /*e7a0*/  ENDCOLLECTIVE ;  /* 0x000000000000791b */ /* 0x006fea0003800000 */
.L_x_3803:
[----:B------:R-:W-:Y:S01]  /*e7b0*/  IMAD.MOV.U32 R6, RZ, RZ, R0 ;  /* 0x000000ffff067224 */ /* 0x000fe200078e0000 */
[----:B------:R-:W-:Y:S02]  /*e7c0*/  MOV R0, 0x2 ;  /* 0x0000000200007802 */ /* 0x000fe40000000f00 */
[----:B------:R-:W-:Y:S01]  /*e7d0*/  MOV R2, R7 ;  /* 0x0000000700027202 */ /* 0x000fe20000000f00 */
[----:B------:R-:W-:-:S07]  /*e7e0*/  FADD.FTZ R21, R5, R6 ;  /* 0x0000000605157221 */ /* 0x000fce0000010000 */
[----:B------:R-:W-:Y:S05]  /*e7f0*/  WARPSYNC.COLLECTIVE R4, `(.L_x_3804) ;  /* 0x0000000004087348 */ /* 0x000fea0003c00000 */
[----:B------:R1:W2:Y:S02]  /*e800*/  SHFL.BFLY P0, R0, R2, R0, R3 ;  /* 0x0c00000002007389 */ /* 0x0002a40000000003 */
[----:B-12---:R-:W-:Y:S05]  /*e810*/  ENDCOLLECTIVE ;  /* 0x000000000000791b */ /* 0x006fea0003800000 */
.L_x_3804:
[----:B------:R-:W-:Y:S01]  /*e820*/  IMAD.MOV.U32 R2, RZ, RZ, R0 ;  /* 0x000000ffff027224 */ /* 0x000fe200078e0000 */
[----:B------:R-:W-:-:S03]  /*e830*/  MOV R0, 0x1 ;  /* 0x0000000100007802 */ /* 0x000fc60000000f00 */
[----:B------:R-:W-:-:S07]  /*e840*/  FADD.FTZ R2, R2, R7 ;  /* 0x0000000702027221 */ /* 0x000fce0000010000 */
[----:B------:R-:W-:Y:S05]  /*e850*/  WARPSYNC.COLLECTIVE R4, `(.L_x_3805) ;  /* 0x0000000004087348 */ /* 0x000fea0003c00000 */
[----:B------:R1:W2:Y:S02]  /*e860*/  SHFL.BFLY P0, R0, R2, R0, R3 ;  /* 0x0c00000002007389 */ /* 0x0002a40000000003 */
[----:B-12---:R-:W-:Y:S05]  /*e870*/  ENDCOLLECTIVE ;  /* 0x000000000000791b */ /* 0x006fea0003800000 */
.L_x_3805:
[----:B------:R-:W-:Y:S01]  /*e880*/  MOV R3, R0 ;  /* 0x0000000000037202 */ /* 0x000fe20000000f00 */
[----:B------:R-:W-:Y:S06]  /*e890*/  BRA `(.L_x_3806) ;  /* 0xfffffff000c87947 */ /* 0x000fec000383ffff */
.L_x_3807:
        /* <DEDUP_REMOVED lines=14> */
.L_x_14741:


//--------------------- .text._ZN5flash24flash_fwd_splitkv_kernelI23Flash_fwd_kernel_traitsILi64ELi64ELi256ELi4ELb0ELb0EN7cutlass6half_tE19Flash_kernel_traitsILi64ELi64ELi256ELi4ES3_EELb0ELb0ELb1ELb0ELb0ELb0ELb0ELb0EEEvNS_16Flash_fwd_paramsE --------------------------
	.section	.text._ZN5flash24flash_fwd_splitkv_kernelI23Flash_fwd_kernel_traitsILi64ELi64ELi256ELi4ELb0ELb0EN7cutlass6half_tE19Flash_kernel_traitsILi64ELi64ELi256ELi4ES3_EELb0ELb0ELb1ELb0ELb0ELb0ELb0ELb0EEEvNS_16Flash_fwd_paramsE,"ax",@progbits
	.align	128
        .global         _ZN5flash24flash_fwd_splitkv_kernelI23Flash_fwd_kernel_traitsILi64ELi64ELi256ELi4ELb0ELb0EN7cutlass6half_tE19Flash_kernel_traitsILi64ELi64ELi256ELi4ES3_EELb0ELb0ELb1ELb0ELb0ELb0ELb0ELb0EEEvNS_16Flash_fwd_paramsE
        .type           _ZN5flash24flash_fwd_splitkv_kernelI23Flash_fwd_kernel_traitsILi64ELi64ELi256ELi4ELb0ELb0EN7cutlass6half_tE19Flash_kernel_traitsILi64ELi64ELi256ELi4ES3_EELb0ELb0ELb1ELb0ELb0ELb0ELb0ELb0EEEvNS_16Flash_fwd_paramsE,@function
        .size           _ZN5flash24flash_fwd_splitkv_kernelI23Flash_fwd_kernel_traitsILi64ELi64ELi256ELi4ELb0ELb0EN7cutlass6half_tE19Flash_kernel_traitsILi64ELi64ELi256ELi4ES3_EELb0ELb0ELb1ELb0ELb0ELb0ELb0ELb0EEEvNS_16Flash_fwd_paramsE,(.L_x_14742 - _ZN5flash24flash_fwd_splitkv_kernelI23Flash_fwd_kernel_traitsILi64ELi64ELi256ELi4ELb0ELb0EN7cutlass6half_tE19Flash_kernel_traitsILi64ELi64ELi256ELi4ES3_EELb0ELb0ELb1ELb0ELb0ELb0ELb0ELb0EEEvNS_16Flash_fwd_paramsE)
        .other          _ZN5flash24flash_fwd_splitkv_kernelI23Flash_fwd_kernel_traitsILi64ELi64ELi256ELi4ELb0ELb0EN7cutlass6half_tE19Flash_kernel_traitsILi64ELi64ELi256ELi4ES3_EELb0ELb0ELb1ELb0ELb0ELb0ELb0ELb0EEEvNS_16Flash_fwd_paramsE,@"STO_CUDA_ENTRY STV_DEFAULT"
_ZN5flash24flash_fwd_splitkv_kernelI23Flash_fwd_kernel_traitsILi64ELi64ELi256ELi4ELb0ELb0EN7cutlass6half_tE19Flash_kernel_traitsILi64ELi64ELi256ELi4ES3_EELb0ELb0ELb1ELb0ELb0ELb0ELb0ELb0EEEvNS_16Flash_fwd_paramsE:
.text._ZN5flash24flash_fwd_splitkv_kernelI23Flash_fwd_kernel_traitsILi64ELi64ELi256ELi4ELb0ELb0EN7cutlass6half_tE19Flash_kernel_traitsILi64ELi64ELi256ELi4ES3_EELb0ELb0ELb1ELb0ELb0ELb0ELb0ELb0EEEvNS_16Flash_fwd_paramsE:
        /* <DEDUP_REMOVED lines=8> */
[----:B-1-34-:R-:W-:Y:S05]  /*0080*/  CALL.REL.NOINC `($_ZN5flash24flash_fwd_splitkv_kernelI23Flash_fwd_kernel_traitsILi64ELi64ELi256ELi4ELb0ELb0EN7cutlass6half_tE19Flash_kernel_traitsILi64ELi64ELi256ELi4ES3_EELb0ELb0ELb1ELb0ELb0ELb0ELb0ELb0EEEvNS_16Flash_fwd_paramsE$_ZN5flash30compute_attn_1rowblock_splitkvI23Flash_fwd_kernel_traitsILi64ELi64ELi256ELi4ELb0ELb0EN7cutlass6half_tE19Flash_kernel_traitsILi64ELi64ELi256ELi4ES3_EELb0ELb0ELb1ELb0ELb0ELb0ELb0ELb0ENS_16Flash_fwd_paramsEEEvRKT8_iiiii) ;  /* 0x0000000000087944 */ /* 0x01afea0003c00000 */
[----:B------:R-:W-:Y:S05]  /*0090*/  BSYNC.RECONVERGENT B2 ;  /* 0x0000000000027941 */ /* 0x000fea0003800200 */
.L_x_3808:
[----:B------:R-:W-:Y:S05]  /*00a0*/  EXIT ;  /* 0x000000000000794d */ /* 0x000fea0003800000 */
        .type           $_ZN5flash24flash_fwd_splitkv_kernelI23Flash_fwd_kernel_traitsILi64ELi64ELi256ELi4ELb0ELb0EN7cutlass6half_tE19Flash_kernel_traitsILi64ELi64ELi256ELi4ES3_EELb0ELb0ELb1ELb0ELb0ELb0ELb0ELb0EEEvNS_16Flash_fwd_paramsE$_ZN5flash30compute_attn_1rowblock_splitkvI23Flash_fwd_kernel_traitsILi64ELi64ELi256ELi4ELb0ELb0EN7cutlass6half_tE19Flash_kernel_traitsILi64ELi64ELi256ELi4ES3_EELb0ELb0ELb1ELb0ELb0ELb0ELb0ELb0ENS_16Flash_fwd_paramsEEEvRKT8_iiiii,@function
        .size           $_ZN5flash24flash_fwd_splitkv_kernelI23Flash_fwd_kernel_traitsILi64ELi64ELi256ELi4ELb0ELb0EN7cutlass6half_tE19Flash_kernel_traitsILi64ELi64ELi256ELi4ES3_EELb0ELb0ELb1ELb0ELb0ELb0ELb0ELb0EEEvNS_16Flash_fwd_paramsE$_ZN5flash30compute_attn_1rowblock_splitkvI23Flash_fwd_kernel_traitsILi64ELi64ELi256ELi4ELb0ELb0EN7cutlass6half_tE19Flash_kernel_traitsILi64ELi64ELi256ELi4ES3_EELb0ELb0ELb1ELb0ELb0ELb0ELb0ELb0ENS_16Flash_fwd_paramsEEEvRKT8_iiiii,(.L_x_14742 - $_ZN5flash24flash_fwd_splitkv_kernelI23Flash_fwd_kernel_traitsILi64ELi64ELi256ELi4ELb0ELb0EN7cutlass6half_tE19Flash_kernel_traitsILi64ELi64ELi256ELi4ES3_EELb0ELb0ELb1ELb0ELb0ELb0ELb0ELb0EEEvNS_16Flash_fwd_paramsE$_ZN5flash30compute_attn_1rowblock_splitkvI23Flash_fwd_kernel_traitsILi64ELi64ELi256ELi4ELb0ELb0EN7cutlass6half_tE19Flash_kernel_traitsILi64ELi64ELi256ELi4ES3_EELb0ELb0ELb1ELb0ELb0ELb0ELb0ELb0ENS_16Flash_fwd_paramsEEEvRKT8_iiiii)
$_ZN5flash24flash_fwd_splitkv_kernelI23Flash_fwd_kernel_traitsILi64ELi64ELi256ELi4ELb0ELb0EN7cutlass6half_tE19Flash_kernel_traitsILi64ELi64ELi256ELi4ES3_EELb0ELb0ELb1ELb0ELb0ELb0ELb0ELb0EEEvNS_16Flash_fwd_paramsE$_ZN5flash30compute_attn_1rowblock_splitkvI23Flash_fwd_kernel_traitsILi64ELi64ELi256ELi4ELb0ELb0EN7cutlass6half_tE19Flash_kernel_traitsILi64ELi64ELi256ELi4ES3_EELb0ELb0ELb1ELb0ELb0ELb0ELb0ELb0ENS_16Flash_fwd_paramsEEEvRKT8_iiiii:
        /* <DEDUP_REMOVED lines=9> */
[----:B------:R-:W-:Y:S02]  /*0140*/  ISETP.NE.AND.EX P3, PT, R7, RZ, PT, P3 ;  /* 0x000000ff0700720c */ /* 0x000fe40003f65330 */
[----:B------:R-:W-:-:S04]  /*0150*/  ISETP.NE.U32.AND P2, PT, R14, RZ, PT ;  /* 0x000000ff0e00720c */ /* 0x000fc80003f45070 */
[----:B------:R-:W-:Y:S01]  /*0160*/  ISETP.NE.AND.EX P2, PT, R15, RZ, PT, P2 ;  /* 0x000000ff0f00720c */ /* 0x000fe20003f45320 */
[----:B------:R-:W-:-:S04]  /*0170*/  IMAD.WIDE.U32 R14, R240, 0x4, R14 ;  /* 0x00000004f00e7825 */ /* 0x000fc800078e000e */
[----:B------:R-:W5:Y:S04]  /*0180*/  @!P4 LD.E R193, desc[UR4][R2.64+0xb4] ;  /* 0x0000b40402c1c980 */ /* 0x000f68000c101900 */
[----:B------:R-:W5:Y:S04]  /*0190*/  @P4 LD.E R5, desc[UR4][R14.64+0x4] ;  /* 0x000004040e054980 */ /* 0x000f68000c101900 */
[----:B------:R-:W5:Y:S01]  /*01a0*/  @!P3 LD.E R168, desc[UR4][R2.64+0xb8] ;  /* 0x0000b80402a8b980 */ /* 0x000f62000c101900 */
[----:B----4-:R-:W-:Y:S01]  /*01b0*/  ISETP.NE.U32.AND P1, PT, R10, RZ, PT ;  /* 0x000000ff0a00720c */ /* 0x010fe20003f25070 */
[----:B------:R-:W-:-:S02]  /*01c0*/  IMAD.SHL.U32 R4, R240, 0x4, RZ ;  /* 0x00000004f0047824 */ /* 0x000fc400078e00ff */
[----:B------:R-:W5:Y:S01]  /*01d0*/  @P2 LD.E R246, desc[UR4][R14.64] ;  /* 0x000000040ef62980 */ /* 0x000f62000c101900 */
[----:B------:R-:W-:Y:S02]  /*01e0*/  ISETP.NE.AND.EX P1, PT, R11, RZ, PT, P1 ;  /* 0x000000ff0b00720c */ /* 0x000fe40003f25310 */
[----:B------:R-:W-:Y:S02]  /*01f0*/  ISETP.NE.U32.AND P2, PT, R6, RZ, PT ;  /* 0x000000ff0600720c */ /* 0x000fe40003f45070 */
[----:B------:R-:W-:Y:S02]  /*0200*/  SHF.R.U32.HI R0, RZ, 0x1e, R240 ;  /* 0x0000001eff007819 */ /* 0x000fe400000116f0 */
[----:B------:R-:W-:-:S07]  /*0210*/  ISETP.NE.AND.EX P2, PT, R7, RZ, PT, P2 ;  /* 0x000000ff0700720c */ /* 0x000fce0003f45320 */
[----:B------:R-:W-:Y:S01]  /*0220*/  @P1 IADD3 R12, P0, PT, R10, R4, RZ ;  /* 0x000000040a0c1210 */ /* 0x000fe20007f1e0ff */
[----:B------:R-:W-:-:S04]  /*0230*/  IMAD.MOV.U32 R10, RZ, RZ, RZ ;  /* 0x000000ffff0a7224 */ /* 0x000fc800078e00ff */
[----:B------:R-:W-:Y:S01]  /*0240*/  @P1 IMAD.X R13, R11, 0x1, R0, P0 ;  /* 0x000000010b0d1824 */ /* 0x000fe200000e0600 */
[----:B------:R-:W-:Y:S01]  /*0250*/  ISETP.NE.U32.AND P0, PT, R8, RZ, PT ;  /* 0x000000ff0800720c */ /* 0x000fe20003f05070 */
[----:B------:R-:W-:Y:S03]  /*0260*/  BSSY.RECONVERGENT B0, `(.L_x_3809) ;  /* 0x000000b000007945 */ /* 0x000fe60003800200 */
[----:B------:R1:W5:Y:S01]  /*0270*/  @P1 LD.E R10, desc[UR4][R12.64] ;  /* 0x000000040c0a1980 */ /* 0x000362000c101900 */
[----:B------:R-:W-:Y:S01]  /*0280*/  ISETP.NE.AND.EX P0, PT, R9, RZ, PT, P0 ;  /* 0x000000ff0900720c */ /* 0x000fe20003f05300 */
[----:B------:R-:W-:Y:S01]  /*0290*/  IMAD.MOV.U32 R11, RZ, RZ, -0x1 ;  /* 0xffffffffff0b7424 */ /* 0x000fe200078e00ff */
[----:B-1----:R-:W-:-:S05]  /*02a0*/  IADD3 R12, P1, PT, R6, R4, RZ ;  /* 0x00000004060c7210 */ /* 0x002fca0007f3e0ff */
[----:B------:R-:W-:Y:S01]  /*02b0*/  IMAD.X R13, R7, 0x1, R0, P1 ;  /* 0x00000001070d7824 */ /* 0x000fe200008e0600 */
[----:B------:R-:W-:Y:S07]  /*02c0*/  @!P2 BRA `(.L_x_3810) ;  /* 0x000000000010a947 */ /* 0x000fee0003800000 */
[----:B------:R-:W2:Y:S02]  /*02d0*/  LD.E.U8 R6, desc[UR4][R2.64+0x1b2] ;  /* 0x0001b20402067980 */ /* 0x000ea4000c101100 */
[----:B--2---:R-:W-:-:S13]  /*02e0*/  ISETP.NE.AND P1, PT, R6, RZ, PT ;  /* 0x000000ff0600720c */ /* 0x004fda0003f25270 */
[----:B------:R-:W-:Y:S05]  /*02f0*/  @!P1 BRA `(.L_x_3810) ;  /* 0x0000000000049947 */ /* 0x000fea0003800000 */
[----:B------:R1:W5:Y:S02]  /*0300*/  LD.E R11, desc[UR4][R12.64] ;  /* 0x000000040c0b7980 */ /* 0x000364000c101900 */
.L_x_3810:
[----:B------:R-:W-:Y:S05]  /*0310*/  BSYNC.RECONVERGENT B0 ;  /* 0x0000000000007941 */ /* 0x000fea0003800200 */
.L_x_3809:
[----:B------:R-:W-:Y:S04]  /*0320*/  BSSY.RECONVERGENT B0, `(.L_x_3811) ;  /* 0x0000007000007945 */ /* 0x000fe80003800200 */
[----:B------:R-:W-:Y:S05]  /*0330*/  @!P3 BRA `(.L_x_3812) ;  /* 0x000000000014b947 */ /* 0x000fea0003800000 */
[----:B------:R-:W2:Y:S02]  /*0340*/  LD.E.U8 R6, desc[UR4][R2.64+0x1b2] ;  /* 0x0001b20402067980 */ /* 0x000ea4000c101100 */
[----:B--2---:R-:W-:-:S13]  /*0350*/  ISETP.NE.AND P1, PT, R6, RZ, PT ;  /* 0x000000ff0600720c */ /* 0x004fda0003f25270 */
[----:B-----5:R-:W2:Y:S02]  /*0360*/  @P1 LD.E R168, desc[UR4][R12.64+0x4] ;  /* 0x000004040ca81980 */ /* 0x020ea4000c101900 */
[----:B--2---:R-:W-:-:S06]  /*0370*/  @P1 IADD3 R168, PT, PT, R168, -R11, RZ ;  /* 0x8000000ba8a81210 */ /* 0x004fcc0007ffe0ff */
[----:B------:R2:W5:Y:S02]  /*0380*/  @!P1 LD.E R168, desc[UR4][R12.64] ;  /* 0x000000040ca89980 */ /* 0x000564000c101900 */
.L_x_3812:
[----:B------:R-:W-:Y:S05]  /*0390*/  BSYNC.RECONVERGENT B0 ;  /* 0x0000000000007941 */ /* 0x000fea0003800200 */
.L_x_3811:
[----:B------:R-:W-:Y:S01]  /*03a0*/  BSSY.RECONVERGENT B1, `(.L_x_3813) ;  /* 0x0000011000017945 */ /* 0x000fe20003800200 */
[----:B-----5:R-:W-:-:S03]  /*03b0*/  @P4 IADD3 R193, PT, PT, -R246, R5, RZ ;  /* 0x00000005f6c14210 */ /* 0x020fc60007ffe1ff */
[----:B------:R-:W-:Y:S05]  /*03c0*/  @!P0 BRA `(.L_x_3814) ;  /* 0x0000000000148947 */ /* 0x000fea0003800000 */
[----:B------:R-:W-:-:S05]  /*03d0*/  IADD3 R168, P0, PT, R8, R4, RZ ;  /* 0x0000000408a87210 */ /* 0x000fca0007f1e0ff */
[----:B------:R-:W-:-:S05]  /*03e0*/  IMAD.X R169, R9, 0x1, R0, P0 ;  /* 0x0000000109a97824 */ /* 0x000fca00000e0600 */
[----:B------:R-:W3:Y:S02]  /*03f0*/  LD.E R168, desc[UR4][R168.64] ;  /* 0x00000004a8a87980 */ /* 0x000ee4000c101900 */
[----:B---3--:R-:W-:Y:S01]  /*0400*/  IADD3 R168, PT, PT, R168, -R10, RZ ;  /* 0x8000000aa8a87210 */ /* 0x008fe20007ffe0ff */
[----:B------:R-:W-:Y:S05]  /*0410*/  BRA `(.L_x_3815) ;  /* 0x0000000000247947 */ /* 0x000fea0003800000 */
.L_x_3814:
[----:B------:R-:W3:Y:S01]  /*0420*/  LD.E.64 R6, desc[UR4][R2.64+0x108] ;  /* 0x0001080402067980 */ /* 0x000ee2000c101b00 */
[----:B------:R-:W-:Y:S01]  /*0430*/  BSSY.RECONVERGENT B0, `(.L_x_3816) ;  /* 0x0000006000007945 */ /* 0x000fe20003800200 */
[----:B------:R-:W-:Y:S01]  /*0440*/  IMAD.MOV.U32 R5, RZ, RZ, RZ ;  /* 0x000000ffff057224 */ /* 0x000fe200078e00ff */
[----:B---3--:R-:W-:-:S04]  /*0450*/  ISETP.NE.U32.AND P0, PT, R6, RZ, PT ;  /* 0x000000ff0600720c */ /* 0x008fc80003f05070 */
[----:B------:R-:W-:-:S13]  /*0460*/  ISETP.NE.AND.EX P0, PT, R7, RZ, PT, P0 ;  /* 0x000000ff0700720c */ /* 0x000fda0003f05300 */
[----:B------:R-:W-:Y:S05]  /*0470*/  @!P0 BRA `(.L_x_3817) ;  /* 0x0000000000048947 */ /* 0x000fea0003800000 */
[----:B------:R3:W5:Y:S02]  /*0480*/  LD.E R5, desc[UR4][R2.64+0xbc] ;  /* 0x0000bc0402057980 */ /* 0x000764000c101900 */
.L_x_3817:
[----:B------:R-:W-:Y:S05]  /*0490*/  BSYNC.RECONVERGENT B0 ;  /* 0x0000000000007941 */ /* 0x000fea0003800200 */
.L_x_3816:
[----:B-----5:R-:W-:Y:S02]  /*04a0*/  IADD3 R168, PT, PT, R5, R168, -R10 ;  /* 0x000000a805a87210 */ /* 0x020fe40007ffe80a */
.L_x_3815:
[----:B------:R-:W-:Y:S05]  /*04b0*/  BSYNC.RECONVERGENT B1 ;  /* 0x0000000000017941 */ /* 0x000fea0003800200 */
.L_x_3813:
[----:B------:R-:W-:Y:S01]  /*04c0*/  IMAD.SHL.U32 R229, R241, 0x40, RZ ;  /* 0x00000040f1e57824 */ /* 0x000fe200078e00ff */
[----:B------:R-:W-:Y:S01]  /*04d0*/  MOV R6, R238 ;  /* 0x000000ee00067202 */ /* 0x000fe20000000f00 */
[----:B------:R-:W-:-:S03]  /*04e0*/  IMAD.MOV.U32 R7, RZ, RZ, 0x0 ;  /* 0x00000000ff077424 */ /* 0x000fc600078e00ff */
[----:B------:R-:W-:-:S13]  /*04f0*/  ISETP.GT.AND P0, PT, R193, R229, PT ;  /* 0x000000e5c100720c */ /* 0x000fda0003f04270 */
[----:B-123--:R-:W-:Y:S05]  /*0500*/  @!P0 RET.REL.NODEC R6 `(_ZN5flash24flash_fwd_splitkv_kernelI23Flash_fwd_kernel_traitsILi64ELi64ELi256ELi4ELb0ELb0EN7cutlass6half_tE19Flash_kernel_traitsILi64ELi64ELi256ELi4ES3_EELb0ELb0ELb1ELb0ELb0ELb0ELb0ELb0EEEvNS_16Flash_fwd_paramsE) ;  /* 0xfffffff806bc8950 */ /* 0x00efea0003c3ffff */
[----:B------:R-:W2:Y:S01]  /*0510*/  LD.E R8, desc[UR4][R2.64+0xb8] ;  /* 0x0000b80402087980 */ /* 0x000ea2000c101900 */
[----:B------:R-:W-:Y:S01]  /*0520*/  VIADD R6, R168, 0xff ;  /* 0x000000ffa8067836 */ /* 0x000fe20000000000 */
[----:B------:R-:W1:Y:S04]  /*0530*/  S2R R170, SR_TID.X ;  /* 0x0000000000aa7919 */ /* 0x000e680000002100 */
[----:B------:R-:W-:-:S04]  /*0540*/  SHF.R.S32.HI R5, RZ, 0x1f, R6 ;  /* 0x0000001fff057819 */ /* 0x000fc80000011406 */
[----:B------:R-:W-:-:S04]  /*0550*/  LEA.HI R5, R5, R6, RZ, 0x8 ;  /* 0x0000000605057211 */ /* 0x000fc800078f40ff */
[----:B------:R-:W-:Y:S01]  /*0560*/  SHF.R.S32.HI R5, RZ, 0x8, R5 ;  /* 0x00000008ff057819 */ /* 0x000fe20000011405 */
[----:B--2---:R-:W-:-:S05]  /*0570*/  VIADD R8, R8, 0xff ;  /* 0x000000ff08087836 */ /* 0x004fca0000000000 */
[----:B------:R-:W-:-:S04]  /*0580*/  SHF.R.S32.HI R7, RZ, 0x1f, R8 ;  /* 0x0000001fff077819 */ /* 0x000fc80000011408 */
[----:B------:R-:W-:-:S04]  /*0590*/  LEA.HI R7, R7, R8, RZ, 0x8 ;  /* 0x0000000807077211 */ /* 0x000fc800078f40ff */
        /* <DEDUP_REMOVED lines=22> */
[----:B------:R-:W-:Y:S01]  /*0700*/  @P0 IMAD.WIDE.U32 R246, R12, R246, RZ ;  /* 0x000000f60cf60225 */ /* 0x000fe200078e00ff */
[----:B---3--:R-:W-:-:S03]  /*0710*/  ISETP.GE.AND P6, PT, R14, R4, PT ;  /* 0x000000040e00720c */ /* 0x008fc60003fc6270 */
[----:B-----5:R-:W-:Y:S01]  /*0720*/  @!P0 IMAD.WIDE.U32 R8, R18, R240, RZ ;  /* 0x000000f012088225 */ /* 0x020fe200078e00ff */
[----:B------:R-:W-:-:S03]  /*0730*/  @P0 MOV R8, R246 ;  /* 0x000000f600080202 */ /* 0x000fc60000000f00 */
[----:B------:R-:W-:Y:S02]  /*0740*/  @!P0 IMAD R3, R19, R240, RZ ;  /* 0x000000f013038224 */ /* 0x000fe400078e02ff */
[----:B------:R-:W-:-:S04]  /*0750*/  IMAD.WIDE.U32 R18, R229, R12, R14 ;  /* 0x0000000ce5127225 */ /* 0x000fc800078e000e */
        /* <DEDUP_REMOVED lines=14> */
[----:B------:R-:W-:Y:S02]  /*0840*/  IMAD R5, R5, R240, R239 ;  /* 0x000000f005057224 */ /* 0x000fe400078e02ef */
[----:B------:R-:W-:Y:S01]  /*0850*/  VIADD R4, R170, 0x10 ;  /* 0x00000010aa047836 */ /* 0x000fe20000000000 */
        /* <DEDUP_REMOVED lines=30> */
.L_x_3820:
[----:B------:R-:W-:Y:S05]  /*0a40*/  BSYNC.RECONVERGENT B0 ;  /* 0x0000000000007941 */ /* 0x000fea0003800200 */
.L_x_3819:
[----:B------:R-:W-:Y:S04]  /*0a50*/  BSSY.RECONVERGENT B0, `(.L_x_3821) ;  /* 0x000000d000007945 */ /* 0x000fe80003800200 */
[----:B------:R-:W-:Y:S05]  /*0a60*/  @P0 BRA `(.L_x_3822) ;  /* 0x00000000002c0947 */ /* 0x000fea0003800000 */
[----:B------:R-:W-:Y:S01]  /*0a70*/  IADD3 R5, P0, PT, R170, 0x20, RZ ;  /* 0x00000020aa057810 */ /* 0x000fe20007f1e0ff */
[----:B------:R-:W-:Y:S01]  /*0a80*/  IMAD.MOV.U32 R16, RZ, RZ, R8 ;  /* 0x000000ffff107224 */ /* 0x000fe200078e0008 */
        /* <DEDUP_REMOVED lines=9> */
.L_x_3822:
[----:B------:R-:W-:Y:S05]  /*0b20*/  BSYNC.RECONVERGENT B0 ;  /* 0x0000000000007941 */ /* 0x000fea0003800200 */
.L_x_3821:
        /* <DEDUP_REMOVED lines=12> */
.L_x_3824:
[----:B------:R-:W-:Y:S05]  /*0bf0*/  BSYNC.RECONVERGENT B0 ;  /* 0x0000000000007941 */ /* 0x000fea0003800200 */
.L_x_3823:
[----:B------:R5:W-:Y:S04]  /*0c00*/  @!P3 ST.E desc[UR4][R14.64], R3 ;  /* 0x000000030e00b985 */ /* 0x000be8000c101904 */
[----:B------:R1:W-:Y:S04]  /*0c10*/  @!P2 ST.E desc[UR4][R14.64+0x40], R2 ;  /* 0x000040020e00a985 */ /* 0x0003e8000c101904 */
[----:B------:R2:W-:Y:S01]  /*0c20*/  @!P1 ST.E desc[UR4][R14.64+0x80], R0 ;  /* 0x000080000e009985 */ /* 0x0005e2000c101904 */
[----:B-----5:R-:W-:Y:S02]  /*0c30*/  MOV R3, 0x0 ;  /* 0x0000000000037802 */ /* 0x020fe40000000f00 */
[----:B-1----:R-:W-:-:S04]  /*0c40*/  MOV R2, R238 ;  /* 0x000000ee00027202 */ /* 0x002fc80000000f00 */
[----:B--234-:R-:W-:Y:S05]  /*0c50*/  @P4 RET.REL.NODEC R2 `(_ZN5flash24flash_fwd_splitkv_kernelI23Flash_fwd_kernel_traitsILi64ELi64ELi256ELi4ELb0ELb0EN7cutlass6half_tE19Flash_kernel_traitsILi64ELi64ELi256ELi4ES3_EELb0ELb0ELb1ELb0ELb0ELb0ELb0ELb0EEEvNS_16Flash_fwd_paramsE) ;  /* 0xfffffff002e84950 */ /* 0x01cfea0003c3ffff */
[----:B------:R-:W-:Y:S02]  /*0c60*/  MOV R0, 0x7f800000 ;  /* 0x7f80000000007802 */ /* 0x000fe40000000f00 */
[----:B------:R-:W-:-:S03]  /*0c70*/  MOV R239, 0x0 ;  /* 0x0000000000ef7802 */ /* 0x000fc60000000f00 */
[----:B------:R1:W-:Y:S02]  /*0c80*/  ST.E desc[UR4][R14.64+0xc0], R0 ;  /* 0x0000c0000e007985 */ /* 0x0003e4000c101904 */
[----:B-1----:R-:W-:Y:S05]  /*0c90*/  RET.REL.NODEC R238 `(_ZN5flash24flash_fwd_splitkv_kernelI23Flash_fwd_kernel_traitsILi64ELi64ELi256ELi4ELb0ELb0EN7cutlass6half_tE19Flash_kernel_traitsILi64ELi64ELi256ELi4ES3_EELb0ELb0ELb1ELb0ELb0ELb0ELb0ELb0EEEvNS_16Flash_fwd_paramsE) ;  /* 0xfffffff0eed87950 */ /* 0x002fea0003c3ffff */
.L_x_3818:
        /* <DEDUP_REMOVED lines=40> */
[----:B------:R-:W-:Y:S01]  /*0f20*/  @!P2 IADD3 R6, PT, PT, R6, 0x1, RZ ;  /* 0x000000010606a810 */ /* 0x000fe20007ffe0ff */
[-C--:B---3--:R-:W-:Y:S01]  /*0f30*/  IMAD.WIDE.U32 R248, R8, R240.reuse, RZ ;  /* 0x000000f008f87225 */ /* 0x088fe200078e00ff */
[----:B------:R-:W-:Y:S02]  /*0f40*/  ISETP.GE.AND P1, PT, R0, RZ, PT ;  /* 0x000000ff0000720c */ /* 0x000fe40003f26270 */
[----:B------:R-:W-:Y:S01]  /*0f50*/  ISETP.NE.AND P2, PT, R17, RZ, PT ;  /* 0x000000ff1100720c */ /* 0x000fe20003f45270 */
[----:B------:R-:W-:-:S04]  /*0f60*/  IMAD R0, R9, R240, RZ ;  /* 0x000000f009007224 */ /* 0x000fc800078e02ff */
[----:B------:R-:W-:Y:S02]  /*0f70*/  @P0 VIADD R6, R6, 0x1 ;  /* 0x0000000106060836 */ /* 0x000fe40000000000 */
[----:B------:R-:W-:Y:S01]  /*0f80*/  IMAD.IADD R0, R249, 0x1, R0 ;  /* 0x00000001f9007824 */ /* 0x000fe200078e0200 */
[C---:B------:R-:W-:Y:S02]  /*0f90*/  LEA R249, P0, R248.reuse, R250, 0x2 ;  /* 0x000000faf8f97211 */ /* 0x040fe400078010ff */
[----:B------:R-:W-:Y:S02]  /*0fa0*/  MOV R8, R6 ;  /* 0x0000000600087202 */ /* 0x000fe40000000f00 */
[----:B------:R-:W-:Y:S02]  /*0fb0*/  LEA.HI.X R248, R248, R251, R0, 0x2, P0 ;  /* 0x000000fbf8f87211 */ /* 0x000fe400000f1400 */
[----:B------:R-:W-:Y:S01]  /*0fc0*/  @!P1 IADD3 R8, PT, PT, -R8, RZ, RZ ;  /* 0x000000ff08089210 */ /* 0x000fe20007ffe1ff */
[----:B------:R-:W-:Y:S01]  /*0fd0*/  IMAD.MOV.U32 R4, RZ, RZ, R249 ;  /* 0x000000ffff047224 */ /* 0x000fe200078e00f9 */
[----:B------:R-:W-:-:S02]  /*0fe0*/  @!P2 LOP3.LUT R8, RZ, R17, RZ, 0x33, !PT ;  /* 0x00000011ff08a212 */ /* 0x000fc400078e33ff */
[----:B------:R-:W-:-:S03]  /*0ff0*/  MOV R5, R248 ;  /* 0x000000f800057202 */ /* 0x000fc60000000f00 */
[----:B------:R-:W-:-:S05]  /*1000*/  IMAD.WIDE R4, R8, 0x4, R4 ;  /* 0x0000000408047825 */ /* 0x000fca00078e0204 */
[----:B------:R1:W3:Y:S01]  /*1010*/  LD.E R0, desc[UR4][R4.64] ;  /* 0x0000000404007980 */ /* 0x0002e2000c101900 */
        /* <DEDUP_REMOVED lines=27> */
[----:B------:R-:W-:Y:S02]  /*11d0*/  IMAD R4, R230, R16, R4 ;  /* 0x00000010e6047224 */ /* 0x000fe400078e0204 */
[----:B------:R-:W-:Y:S01]  /*11e0*/  @!P0 IMAD.MOV R7, RZ, RZ, -R7 ;  /* 0x000000ffff078224 */ /* 0x000fe200078e0a07 */
[----:B------:R-:W-:Y:S02]  /*11f0*/  @!P1 LOP3.LUT R7, RZ, R19, RZ, 0x33, !PT ;  /* 0x00000013ff079212 */ /* 0x000fe400078e33ff */
[----:B---3--:R-:W-:Y:S01]  /*1200*/  SHF.R.S32.HI R5, RZ, 0x1f, R0 ;  /* 0x0000001fff057819 */ /* 0x008fe20000011400 */
[-C--:B------:R-:W-:Y:S02]  /*1210*/  IMAD R6, R15, R0.reuse, RZ ;  /* 0x000000000f067224 */ /* 0x080fe400078e02ff */
[----:B------:R-:W-:-:S04]  /*1220*/  IMAD.WIDE.U32 R8, R14, R0, RZ ;  /* 0x000000000e087225 */ /* 0x000fc800078e00ff */
[----:B------:R-:W-:-:S04]  /*1230*/  IMAD R6, R14, R5, R6 ;  /* 0x000000050e067224 */ /* 0x000fc800078e0206 */
[----:B------:R-:W-:Y:S02]  /*1240*/  IMAD.IADD R9, R9, 0x1, R6 ;  /* 0x0000000109097824 */ /* 0x000fe400078e0206 */
[----:B------:R-:W-:-:S05]  /*1250*/  IMAD.WIDE.U32 R8, R17, R230, R8 ;  /* 0x000000e611087225 */ /* 0x000fca00078e0008 */
[----:B------:R-:W-:Y:S01]  /*1260*/  IADD3 R9, PT, PT, R9, R4, RZ ;  /* 0x0000000409097210 */ /* 0x000fe20007ffe0ff */
[----:B------:R-:W-:Y:S01]  /*1270*/  IMAD R6, R13, R7, RZ ;  /* 0x000000070d067224 */ /* 0x000fe200078e02ff */
[----:B------:R-:W-:-:S05]  /*1280*/  SHF.R.S32.HI R4, RZ, 0x1f, R7 ;  /* 0x0000001fff047819 */ /* 0x000fca0000011407 */
[----:B------:R-:W-:Y:S02]  /*1290*/  IMAD R6, R12, R4, R6 ;  /* 0x000000040c067224 */ /* 0x000fe400078e0206 */
[----:B--2---:R-:W-:Y:S02]  /*12a0*/  IMAD R4, R11, R0, RZ ;  /* 0x000000000b047224 */ /* 0x004fe400078e02ff */
[----:B------:R-:W-:-:S04]  /*12b0*/  IMAD.WIDE.U32 R12, R7, R12, R8 ;  /* 0x0000000c070c7225 */ /* 0x000fc800078e0008 */
[----:B------:R-:W-:-:S04]  /*12c0*/  IMAD.WIDE.U32 R8, R10, R0, RZ ;  /* 0x000000000a087225 */ /* 0x000fc800078e00ff */
[----:B------:R-:W-:Y:S01]  /*12d0*/  IMAD R5, R10, R5, R4 ;  /* 0x000000050a057224 */ /* 0x000fe200078e0204 */
[----:B------:R-:W-:Y:S01]  /*12e0*/  MOV R4, R12 ;  /* 0x0000000c00047202 */ /* 0x000fe20000000f00 */
[----:B------:R-:W-:Y:S02]  /*12f0*/  IMAD.IADD R0, R13, 0x1, R6 ;  /* 0x000000010d007824 */ /* 0x000fe400078e0206 */
[----:B------:R-:W-:Y:S01]  /*1300*/  IMAD.IADD R5, R9, 0x1, R5 ;  /* 0x0000000109057824 */ /* 0x000fe200078e0205 */
[----:B------:R-:W-:Y:S05]  /*1310*/  BRA `(.L_x_3827) ;  /* 0x0000000400447947 */ /* 0x000fea0003800000 */
.L_x_3826:
[----:B------:R-:W2:Y:S01]  /*1320*/  LD.E R19, desc[UR4][R2.64+0x68] ;  /* 0x0000680402137980 */ /* 0x000ea2000c101900 */
[----:B------:R-:W-:-:S03]  /*1330*/  ISETP.NE.AND P2, PT, R11, -0x1, PT ;  /* 0xffffffff0b00780c */ /* 0x000fc60003f45270 */
[----:B------:R-:W3:Y:S04]  /*1340*/  LD.E.64 R230, desc[UR4][R2.64+0x38] ;  /* 0x0000380402e67980 */ /* 0x000ee8000c101b00 */
[----:B------:R-:W4:Y:S04]  /*1350*/  LD.E.64 R232, desc[UR4][R2.64+0x40] ;  /* 0x0000400402e87980 */ /* 0x000f28000c101b00 */
[----:B------:R-:W4:Y:S04]  /*1360*/  LD.E.64 R12, desc[UR4][R2.64+0x50] ;  /* 0x00005004020c7980 */ /* 0x000f28000c101b00 */
[----:B------:R-:W4:Y:S04]  /*1370*/  @!P2 LD.E.64 R16, desc[UR4][R2.64+0x20] ;  /* 0x000020040210a980 */ /* 0x000f28000c101b00 */
[----:B------:R-:W4:Y:S04]  /*1380*/  @!P2 LD.E.64 R14, desc[UR4][R2.64+0x28] ;  /* 0x00002804020ea980 */ /* 0x000f28000c101b00 */
[----:B------:R1:W5:Y:S01]  /*1390*/  LD.E.64 R22, desc[UR4][R2.64+0x58] ;  /* 0x0000580402167980 */ /* 0x000362000c101b00 */
[----:B------:R-:W-:-:S02]  /*13a0*/  MOV R6, RZ ;  /* 0x000000ff00067202 */ /* 0x000fc40000000f00 */
[----:B------:R-:W-:Y:S02]  /*13b0*/  LEA R197, R192, 0xffffff00, 0x8 ;  /* 0xffffff00c0c57811 */ /* 0x000fe400078e40ff */
[----:B------:R-:W-:Y:S02]  /*13c0*/  CS2R R248, SRZ ;  /* 0x0000000000f87805 */ /* 0x000fe4000001ff00 */
[----:B--2---:R-:W-:-:S04]  /*13d0*/  IABS R0, R19 ;  /* 0x0000001300007213 */ /* 0x004fc80000000000 */
[----:B-1----:R-:W1:Y:S08]  /*13e0*/  I2F.RP R4, R0 ;  /* 0x0000000000047306 */ /* 0x002e700000209400 */
[----:B-1----:R-:W1:Y:S02]  /*13f0*/  MUFU.RCP R4, R4 ;  /* 0x0000000400047308 */ /* 0x002e640000001000 */
[----:B-1----:R-:W-:-:S06]  /*1400*/  IADD3 R4, PT, PT, R4, 0xffffffe, RZ ;  /* 0x0ffffffe04047810 */ /* 0x002fcc0007ffe0ff */
[----:B------:R-:W1:Y:S01]  /*1410*/  F2I.FTZ.U32.TRUNC.NTZ R7, R4 ;  /* 0x0000000400077305 */ /* 0x000e62000021f000 */
[----:B------:R-:W-:Y:S01]  /*1420*/  IABS R5, R19 ;  /* 0x0000001300057213 */ /* 0x000fe20000000000 */
[----:B-1----:R-:W-:-:S04]  /*1430*/  IMAD.MOV R4, RZ, RZ, -R7 ;  /* 0x000000ffff047224 */ /* 0x002fc800078e0a07 */
[----:B------:R-:W-:Y:S01]  /*1440*/  IMAD R8, R4, R0, RZ ;  /* 0x0000000004087224 */ /* 0x000fe200078e02ff */
[----:B------:R-:W-:-:S03]  /*1450*/  IABS R4, R239 ;  /* 0x000000ef00047213 */ /* 0x000fc60000000000 */
[----:B------:R-:W-:-:S04]  /*1460*/  IMAD.HI.U32 R8, R7, R8, R6 ;  /* 0x0000000807087227 */ /* 0x000fc800078e0006 */
[----:B------:R-:W-:Y:S02]  /*1470*/  IMAD.MOV R5, RZ, RZ, -R5 ;  /* 0x000000ffff057224 */ /* 0x000fe400078e0a05 */
[----:B------:R-:W-:-:S04]  /*1480*/  IMAD.HI.U32 R8, R8, R4, RZ ;  /* 0x0000000408087227 */ /* 0x000fc800078e00ff */
[----:B------:R-:W-:Y:S01]  /*1490*/  IMAD R5, R8, R5, R4 ;  /* 0x0000000508057224 */ /* 0x000fe200078e0204 */
[----:B------:R-:W-:Y:S01]  /*14a0*/  @!P2 SHF.R.S32.HI R6, RZ, 0x1f, R10 ;  /* 0x0000001fff06a819 */ /* 0x000fe2000001140a */
        /* <DEDUP_REMOVED lines=23> */
[----:B------:R-:W-:Y:S01]  /*1620*/  LOP3.LUT R6, R7, R6, RZ, 0x3c, !PT ;  /* 0x0000000607067212 */ /* 0x000fe200078e3cff */
[----:B------:R-:W-:Y:S01]  /*1630*/  @!P2 IMAD R4, R233, R10, RZ ;  /* 0x0000000ae904a224 */ /* 0x000fe200078e02ff */
[----:B------:R-:W-:Y:S02]  /*1640*/  @!P2 SHF.R.S32.HI R0, RZ, 0x1f, R10 ;  /* 0x0000001fff00a819 */ /* 0x000fe4000001140a */
[----:B------:R-:W-:-:S02]  /*1650*/  LOP3.LUT R7, R7, R6, RZ, 0x3c, !PT ;  /* 0x0000000607077212 */ /* 0x000fc400078e3cff */
[----:B------:R-:W-:Y:S01]  /*1660*/  @P3 IADD3 R8, PT, PT, R8, 0x1, RZ ;  /* 0x0000000108083810 */ /* 0x000fe20007ffe0ff */
[----:B------:R-:W-:Y:S02]  /*1670*/  @!P2 IMAD R0, R0, R232, R4 ;  /* 0x000000e80000a224 */ /* 0x000fe400078e0204 */
[----:B------:R-:W-:-:S04]  /*1680*/  IMAD.WIDE.U32 R16, R230, R197, R6 ;  /* 0x000000c5e6107225 */ /* 0x000fc800078e0006 */
[----:B------:R-:W-:-:S04]  /*1690*/  @!P2 IMAD.WIDE.U32 R6, R232, R10, RZ ;  /* 0x0000000ae806a225 */ /* 0x000fc800078e00ff */
[----:B------:R-:W-:Y:S02]  /*16a0*/  IMAD R5, R231, R197, RZ ;  /* 0x000000c5e7057224 */ /* 0x000fe400078e02ff */
[----:B------:R-:W-:Y:S01]  /*16b0*/  @!P0 IMAD.MOV R8, RZ, RZ, -R8 ;  /* 0x000000ffff088224 */ /* 0x000fe200078e0a08 */
[----:B------:R-:W-:Y:S01]  /*16c0*/  @!P1 LOP3.LUT R8, RZ, R19, RZ, 0x33, !PT ;  /* 0x00000013ff089212 */ /* 0x000fe200078e33ff */
[----:B------:R-:W-:Y:S01]  /*16d0*/  @!P2 IMAD.MOV.U32 R20, RZ, RZ, R6 ;  /* 0x000000ffff14a224 */ /* 0x000fe200078e0006 */
[----:B------:R-:W-:Y:S01]  /*16e0*/  @!P2 IADD3 R21, PT, PT, R7, R0, RZ ;  /* 0x000000000715a210 */ /* 0x000fe20007ffe0ff */
[----:B------:R-:W-:Y:S01]  /*16f0*/  @!P2 IMAD R4, R15, R9, RZ ;  /* 0x000000090f04a224 */ /* 0x000fe200078e02ff */
[----:B------:R-:W-:Y:S02]  /*1700*/  IADD3 R17, PT, PT, R17, R5, RZ ;  /* 0x0000000511117210 */ /* 0x000fe40007ffe0ff */
[----:B------:R-:W-:Y:S01]  /*1710*/  @!P2 SHF.R.S32.HI R0, RZ, 0x1f, R9 ;  /* 0x0000001fff00a819 */ /* 0x000fe20000011409 */
[----:B------:R-:W-:Y:S01]  /*1720*/  IMAD R5, R13, R8, RZ ;  /* 0x000000080d057224 */ /* 0x000fe200078e02ff */
[----:B------:R-:W-:-:S02]  /*1730*/  SHF.R.S32.HI R6, RZ, 0x1f, R8 ;  /* 0x0000001fff067819 */ /* 0x000fc40000011408 */
[----:B------:R-:W-:Y:S01]  /*1740*/  @P2 IADD3 R10, PT, PT, R10, R11, RZ ;  /* 0x0000000b0a0a2210 */ /* 0x000fe20007ffe0ff */
[----:B------:R-:W-:Y:S02]  /*1750*/  @!P2 IMAD R0, R14, R0, R4 ;  /* 0x000000000e00a224 */ /* 0x000fe400078e0204 */
[----:B------:R-:W-:-:S04]  /*1760*/  IMAD.WIDE.U32 R16, R12, R8, R16 ;  /* 0x000000080c107225 */ /* 0x000fc800078e0010 */
[----:B------:R-:W-:-:S04]  /*1770*/  @!P2 IMAD.WIDE.U32 R14, R14, R9, R20 ;  /* 0x000000090e0ea225 */ /* 0x000fc800078e0014 */
        /* <DEDUP_REMOVED lines=11> */
.L_x_3827:
[----:B------:R-:W-:Y:S05]  /*1830*/  BSYNC.RECONVERGENT B0 ;  /* 0x0000000000007941 */ /* 0x000fea0003800200 */
.L_x_3825:
        /* <DEDUP_REMOVED lines=29> */
[----:B------:R-:W-:-:S04]  /*1a10*/  @P3 VIADD R18, R18, 0x1 ;  /* 0x0000000112123836 */ /* 0x000fc80000000000 */
[----:B------:R-:W-:Y:S01]  /*1a20*/  IMAD.MOV.U32 R9, RZ, RZ, R18 ;  /* 0x000000ffff097224 */ /* 0x000fe200078e0012 */
[----:B------:R-:W-:Y:S01]  /*1a30*/  SHF.L.U32 R14, R170, 0x3, RZ ;  /* 0x00000003aa0e7819 */ /* 0x000fe200000006ff */
[-C--:B-----5:R-:W-:Y:S02]  /*1a40*/  IMAD R15, R16, R232.reuse, RZ ;  /* 0x000000e8100f7224 */ /* 0x0a0fe400078e02ff */
[----:B------:R-:W-:Y:S01]  /*1a50*/  @!P1 IMAD.MOV R9, RZ, RZ, -R9 ;  /* 0x000000ffff099224 */ /* 0x000fe200078e0a09 */
[----:B------:R-:W-:Y:S01]  /*1a60*/  @!P2 LOP3.LUT R9, RZ, R19, RZ, 0x33, !PT ;  /* 0x00000013ff09a212 */ /* 0x000fe200078e33ff */
[C---:B------:R-:W-:Y:S01]  /*1a70*/  IMAD.WIDE.U32 R28, R17.reuse, R232, RZ ;  /* 0x000000e8111c7225 */ /* 0x040fe200078e00ff */
[----:B------:R-:W-:Y:S02]  /*1a80*/  LOP3.LUT R169, R14, 0x38, RZ, 0xc0, !PT ;  /* 0x000000380ea97812 */ /* 0x000fe400078ec0ff */
[----:B------:R-:W-:Y:S01]  /*1a90*/  SHF.R.S32.HI R18, RZ, 0x1f, R9 ;  /* 0x0000001fff127819 */ /* 0x000fe20000011409 */
[----:B------:R-:W-:-:S02]  /*1aa0*/  IMAD R15, R17, R233, R15 ;  /* 0x000000e9110f7224 */ /* 0x000fc400078e020f */
[-C--:B------:R-:W-:Y:S01]  /*1ab0*/  IMAD R17, R23, R9.reuse, RZ ;  /* 0x0000000917117224 */ /* 0x080fe200078e02ff */
[----:B------:R-:W-:Y:S01]  /*1ac0*/  LOP3.LUT R16, R14, 0x1c0, RZ, 0xc0, !PT ;  /* 0x000001c00e107812 */ /* 0x000fe200078ec0ff */
[----:B------:R-:W-:Y:S01]  /*1ad0*/  IMAD.IADD R15, R29, 0x1, R15 ;  /* 0x000000011d0f7824 */ /* 0x000fe200078e020f */
[----:B------:R-:W-:Y:S01]  /*1ae0*/  IADD3 R8, P2, P1, R28, R8, R169 ;  /* 0x000000081c087210 */ /* 0x000fe2000795e0a9 */
[----:B------:R-:W-:Y:S01]  /*1af0*/  IMAD.WIDE.U32 R28, R22, R9, RZ ;  /* 0x00000009161c7225 */ /* 0x000fe200078e00ff */
[----:B------:R-:W-:-:S03]  /*1b00*/  LOP3.LUT R16, R16, 0x38, R170, 0xf8, !PT ;  /* 0x0000003810107812 */ /* 0x000fc600078ef8aa */
[----:B------:R-:W-:Y:S01]  /*1b10*/  IMAD R17, R18, R22, R17 ;  /* 0x0000001612117224 */ /* 0x000fe200078e0211 */
[----:B------:R-:W-:Y:S02]  /*1b20*/  IADD3.X R5, PT, PT, R15, R5, RZ, P2, P1 ;  /* 0x000000050f057210 */ /* 0x000fe400017e24ff */
[----:B------:R-:W-:Y:S02]  /*1b30*/  IADD3 R8, P1, PT, R8, R28, RZ ;  /* 0x0000001c08087210 */ /* 0x000fe40007f3e0ff */
[----:B------:R-:W-:Y:S02]  /*1b40*/  IADD3 R17, PT, PT, R29, R17, RZ ;  /* 0x000000111d117210 */ /* 0x000fe40007ffe0ff */
[----:B------:R-:W-:Y:S01]  /*1b50*/  LOP3.LUT R16, R16, R169, RZ, 0x3c, !PT ;  /* 0x000000a910107212 */ /* 0x000fe200078e3cff */
[----:B------:R-:W1:Y:S02]  /*1b60*/  S2UR UR6, SR_CgaCtaId ;  /* 0x00000000000679c3 */ /* 0x000e640000008800 */
[----:B------:R-:W-:Y:S01]  /*1b70*/  IMAD.X R9, R5, 0x1, R17, P1 ;  /* 0x0000000105097824 */ /* 0x000fe200008e0611 */
[----:B------:R-:W-:-:S02]  /*1b80*/  LOP3.LUT R14, R16, 0x1e00, R14, 0xf8, !PT ;  /* 0x00001e00100e7812 */ /* 0x000fc400078ef80e */
[----:B------:R-:W-:-:S05]  /*1b90*/  IADD3 R16, P1, PT, R169, R4, RZ ;  /* 0x00000004a9107210 */ /* 0x000fca0007f3e0ff */
[----:B------:R-:W-:Y:S01]  /*1ba0*/  IMAD.X R17, RZ, RZ, R0, P1 ;  /* 0x000000ffff117224 */ /* 0x000fe200008e0600 */
[----:B------:R-:W-:Y:S02]  /*1bb0*/  SHF.R.U32.HI R22, RZ, 0x3, R170 ;  /* 0x00000003ff167819 */ /* 0x000fe400000116aa */
[----:B------:R-:W-:Y:S01]  /*1bc0*/  IADD3 R229, PT, PT, -R229, R193, RZ ;  /* 0x000000c1e5e57210 */ /* 0x000fe20007ffe1ff */
[----:B------:R-:W-:Y:S02]  /*1bd0*/  UMOV UR7, 0x400 ;  /* 0x0000040000077882 */ /* 0x000fe40000000000 */
[----:B------:R-:W-:Y:S02]  /*1be0*/  IMAD R234, R231, R22, RZ ;  /* 0x00000016e7ea7224 */ /* 0x000fe400078e02ff */
[----:B------:R-:W-:Y:S01]  /*1bf0*/  IMAD.WIDE.U32 R16, R22, R230, R16 ;  /* 0x000000e616107225 */ /* 0x000fe200078e0010 */
[----:B------:R-:W-:-:S03]  /*1c00*/  LOP3.LUT R249, R249, R248, RZ, 0x3c, !PT ;  /* 0x000000f8f9f97212 */ /* 0x000fc600078e3cff */
[----:B------:R-:W-:Y:S01]  /*1c10*/  IMAD R236, R233, R22, RZ ;  /* 0x00000016e9ec7224 */ /* 0x000fe200078e02ff */
[----:B-1----:R-:W-:Y:S01]  /*1c20*/  ULEA UR6, UR6, UR7, 0x18 ;  /* 0x0000000706067291 */ /* 0x002fe2000f8ec0ff */
[----:B------:R-:W-:Y:S01]  /*1c30*/  IMAD.WIDE.U32 R8, R22, R232, R8 ;  /* 0x000000e816087225 */ /* 0x000fe200078e0008 */
[----:B------:R-:W-:Y:S02]  /*1c40*/  IADD3 R234, PT, PT, R17, R234, RZ ;  /* 0x000000ea11ea7210 */ /* 0x000fe40007ffe0ff */
[----:B------:R-:W-:Y:S01]  /*1c50*/  MOV R23, RZ ;  /* 0x000000ff00177202 */ /* 0x000fe20000000f00 */
[----:B------:R-:W-:Y:S01]  /*1c60*/  IMAD.IADD R236, R9, 0x1, R236 ;  /* 0x0000000109ec7824 */ /* 0x000fe200078e02ec */
[C---:B------:R-:W-:Y:S01]  /*1c70*/  LOP3.LUT R248, R249.reuse, R248, RZ, 0x3c, !PT ;  /* 0x000000f8f9f87212 */ /* 0x040fe200078e3cff */
[----:B------:R-:W-:Y:S01]  /*1c80*/  IMAD.U32 R225, RZ, RZ, UR6 ;  /* 0x00000006ffe17e24 */ /* 0x000fe2000f8e00ff */
[----:B------:R-:W-:Y:S02]  /*1c90*/  BSSY.RECONVERGENT B0, `(.L_x_3828) ;  /* 0x000002a000007945 */ /* 0x000fe40003800200 */
[----:B------:R-:W-:Y:S01]  /*1ca0*/  LOP3.LUT R249, R249, R248, RZ, 0x3c, !PT ;  /* 0x000000f8f9f97212 */ /* 0x000fe200078e3cff */
[----:B------:R-:W-:-:S02]  /*1cb0*/  IMAD R247, R14, 0x2, R225 ;  /* 0x000000020ef77824 */ /* 0x000fc400078e02e1 */
[----:B--2---:R-:W-:-:S04]  /*1cc0*/  @P0 IMAD.WIDE.U32 R18, R6, R246, RZ ;  /* 0x000000f606120225 */ /* 0x004fc800078e00ff */
[-C--:B---3--:R-:W-:Y:S02]  /*1cd0*/  @!P0 IMAD R4, R27, R240.reuse, RZ ;  /* 0x000000f01b048224 */ /* 0x088fe400078e02ff */
[----:B------:R-:W-:-:S04]  /*1ce0*/  @!P0 IMAD.WIDE.U32 R26, R26, R240, RZ ;  /* 0x000000f01a1a8225 */ /* 0x000fc800078e00ff */
[----:B------:R-:W-:Y:S01]  /*1cf0*/  @!P0 IMAD.IADD R0, R27, 0x1, R4 ;  /* 0x000000011b008824 */ /* 0x000fe200078e0204 */
[----:B------:R-:W-:Y:S01]  /*1d00*/  @!P0 MOV R5, R26 ;  /* 0x0000001a00058202 */ /* 0x000fe20000000f00 */
[----:B------:R-:W-:Y:S02]  /*1d10*/  @P0 IMAD R4, R7, R246, RZ ;  /* 0x000000f607040224 */ /* 0x000fe400078e02ff */
[----:B------:R-:W-:-:S03]  /*1d20*/  @P0 IMAD.MOV.U32 R5, RZ, RZ, R18 ;  /* 0x000000ffff050224 */ /* 0x000fc600078e0012 */
[----:B------:R-:W-:Y:S02]  /*1d30*/  @P0 IADD3 R0, PT, PT, R19, R4, RZ ;  /* 0x0000000413000210 */ /* 0x000fe40007ffe0ff */
[----:B------:R-:W-:-:S05]  /*1d40*/  IADD3 R4, P1, PT, R169, R5, RZ ;  /* 0x00000005a9047210 */ /* 0x000fca0007f3e0ff */
[----:B------:R-:W-:Y:S01]  /*1d50*/  IMAD.X R5, RZ, RZ, R0, P1 ;  /* 0x000000ffff057224 */ /* 0x000fe200008e0600 */
[----:B------:R-:W-:Y:S01]  /*1d60*/  ISETP.GE.AND P1, PT, R22, R229, PT ;  /* 0x000000e51600720c */ /* 0x000fe20003f26270 */
[-C--:B----4-:R-:W-:Y:S01]  /*1d70*/  IMAD R15, R13, R239.reuse, RZ ;  /* 0x000000ef0d0f7224 */ /* 0x090fe200078e02ff */
[----:B------:R-:W-:Y:S01]  /*1d80*/  LEA R235, P3, R16, R20, 0x1 ;  /* 0x0000001410eb7211 */ /* 0x000fe200078608ff */
[----:B------:R-:W-:Y:S01]  /*1d90*/  IMAD.WIDE.U32 R12, R12, R239, R4 ;  /* 0x000000ef0c0c7225 */ /* 0x000fe200078e0004 */
[----:B------:R-:W-:Y:S02]  /*1da0*/  LEA R237, P2, R8, R24, 0x1 ;  /* 0x0000001808ed7211 */ /* 0x000fe400078408ff */
[----:B------:R-:W-:Y:S01]  /*1db0*/  LEA.HI.X R234, R16, R21, R234, 0x1, P3 ;  /* 0x0000001510ea7211 */ /* 0x000fe200018f0cea */
[----:B------:R-:W-:Y:S01]  /*1dc0*/  @!P0 IMAD.MOV.U32 R16, RZ, RZ, R6 ;  /* 0x000000ffff108224 */ /* 0x000fe200078e0006 */
[----:B------:R-:W-:Y:S01]  /*1dd0*/  @!P0 MOV R17, R7 ;  /* 0x0000000700118202 */ /* 0x000fe20000000f00 */
[----:B------:R-:W-:Y:S01]  /*1de0*/  @P0 IMAD.MOV.U32 R17, RZ, RZ, R7 ;  /* 0x000000ffff110224 */ /* 0x000fe200078e0007 */
[----:B------:R-:W-:Y:S01]  /*1df0*/  LEA.HI.X R236, R8, R25, R236, 0x1, P2 ;  /* 0x0000001908ec7211 */ /* 0x000fe200010f0cec */
[----:B------:R-:W-:Y:S01]  /*1e00*/  IMAD.WIDE.U32 R18, R241, 0x40, R22 ;  /* 0x00000040f1127825 */ /* 0x000fe200078e0016 */
[----:B------:R-:W-:-:S02]  /*1e10*/  @P0 MOV R16, R6 ;  /* 0x0000000600100202 */ /* 0x000fc40000000f00 */
        /* <DEDUP_REMOVED lines=16> */
.L_x_3830:
[----:B------:R1:W-:Y:S02]  /*1f20*/  STS.128 [R247], RZ ;  /* 0x000000fff7007388 */ /* 0x0003e40000000c00 */
.L_x_3829:
[----:B------:R-:W-:Y:S05]  /*1f30*/  BSYNC.RECONVERGENT B0 ;  /* 0x0000000000007941 */ /* 0x000fea0003800200 */
.L_x_3828:
        /* <DEDUP_REMOVED lines=28> */
.L_x_3832:
[----:B------:R-:W-:Y:S05]  /*2100*/  BSYNC.RECONVERGENT B0 ;  /* 0x0000000000007941 */ /* 0x000fea0003800200 */
.L_x_3831:
[----:B------:R-:W-:Y:S04]  /*2110*/  BSSY.RECONVERGENT B0, `(.L_x_3833) ;  /* 0x0000013000007945 */ /* 0x000fe80003800200 */
[----:B------:R-:W-:Y:S05]  /*2120*/  @P2 BRA `(.L_x_3834) ;  /* 0x0000000000442947 */ /* 0x000fea0003800000 */
        /* <DEDUP_REMOVED lines=9> */
[----:B---3--:R-:W-:-:S03]  /*21c0*/  LEA R24, P0, R20, R10, 0x1 ;  /* 0x0000000a14187211 */ /* 0x008fc600078008ff */
[----:B------:R-:W-:-:S05]  /*21d0*/  IMAD R0, R17, R5, R0 ;  /* 0x0000000511007224 */ /* 0x000fca00078e0200 */
[----:B------:R-:W-:-:S04]  /*21e0*/  IADD3 R0, PT, PT, R21, R0, RZ ;  /* 0x0000000015007210 */ /* 0x000fc80007ffe0ff */
[----:B------:R-:W-:-:S05]  /*21f0*/  LEA.HI.X R25, R20, R11, R0, 0x1, P0 ;  /* 0x0000000b14197211 */ /* 0x000fca00000f0c00 */
[----:B------:R-:W-:Y:S01]  /*2200*/  @!PT LDS RZ, [RZ] ;  /* 0x00000000fffff984 */ /* 0x000fe20000000800 */
[----:B------:R-:W-:Y:S01]  /*2210*/  @!PT LDS RZ, [RZ] ;  /* 0x00000000fffff984 */ /* 0x000fe20000000800 */
[----:B------:R-:W-:Y:S01]  /*2220*/  @!PT LDS RZ, [RZ] ;  /* 0x00000000fffff984 */ /* 0x000fe20000000800 */
[----:B------:R3:W-:Y:S02]  /*2230*/  LDGSTS.E.BYPASS.LTC128B.128 [R247+0x1000], desc[UR4][R24.64] ;  /* 0x0100000018f77fae */ /* 0x0007e4000b981a04 */
.L_x_3834:
[----:B------:R-:W-:Y:S05]  /*2240*/  BSYNC.RECONVERGENT B0 ;  /* 0x0000000000007941 */ /* 0x000fea0003800200 */
.L_x_3833:
        /* <DEDUP_REMOVED lines=18> */
.L_x_3836:
[----:B------:R-:W-:Y:S05]  /*2370*/  BSYNC.RECONVERGENT B0 ;  /* 0x0000000000007941 */ /* 0x000fea0003800200 */
.L_x_3835:
        /* <DEDUP_REMOVED lines=13> */
.L_x_3839:
[----:B------:R1:W-:Y:S02]  /*2450*/  STS.128 [R247+0x2000], RZ ;  /* 0x002000fff7007388 */ /* 0x0003e40000000c00 */
.L_x_3838:
[----:B------:R-:W-:Y:S05]  /*2460*/  BSYNC.RECONVERGENT B0 ;  /* 0x0000000000007941 */ /* 0x000fea0003800200 */
.L_x_3837:
[----:B------:R-:W-:Y:S01]  /*2470*/  ISETP.GE.AND P3, PT, R9, R4, PT ;  /* 0x000000040900720c */ /* 0x000fe20003f66270 */
[----:B------:R-:W-:Y:S01]  /*2480*/  VIADD R21, R22, 0x40 ;  /* 0x0000004016157836 */ /* 0x000fe20000000000 */
[----:B-1----:R-:W-:Y:S01]  /*2490*/  LEA R10, P0, R0, R235, 0x1 ;  /* 0x000000eb000a7211 */ /* 0x002fe200078008ff */
[C---:B------:R-:W-:Y:S01]  /*24a0*/  VIADD R20, R22.reuse, 0x50 ;  /* 0x0000005016147836 */ /* 0x040fe20000000000 */
        /* <DEDUP_REMOVED lines=17> */
.L_x_3841:
[----:B------:R-:W-:Y:S05]  /*25c0*/  BSYNC.RECONVERGENT B0 ;  /* 0x0000000000007941 */ /* 0x000fea0003800200 */
.L_x_3840:
        /* <DEDUP_REMOVED lines=13> */
.L_x_3843:
[----:B------:R-:W-:Y:S05]  /*26a0*/  BSYNC.RECONVERGENT B0 ;  /* 0x0000000000007941 */ /* 0x000fea0003800200 */
.L_x_3842:
        /* <DEDUP_REMOVED lines=13> */
.L_x_3845:
[----:B------:R-:W-:Y:S05]  /*2780*/  BSYNC.RECONVERGENT B0 ;  /* 0x0000000000007941 */ /* 0x000fea0003800200 */
.L_x_3844:
        /* <DEDUP_REMOVED lines=16> */
.L_x_3847:
[----:B------:R-:W-:Y:S05]  /*2890*/  BSYNC.RECONVERGENT B0 ;  /* 0x0000000000007941 */ /* 0x000fea0003800200 */
.L_x_3846:
        /* <DEDUP_REMOVED lines=13> */
.L_x_3849:
[----:B------:R-:W-:Y:S05]  /*2970*/  BSYNC.RECONVERGENT B0 ;  /* 0x0000000000007941 */ /* 0x000fea0003800200 */
.L_x_3848:
[----:B------:R-:W-:Y:S01]  /*2980*/  BSSY.RECONVERGENT B0, `(.L_x_3850) ;  /* 0x0000010000007945 */ /* 0x000fe20003800200 */
[----:B------:R-:W-:Y:S02]  /*2990*/  ISETP.GE.AND P5, PT, R14, R4, PT ;  /* 0x000000040e00720c */ /* 0x000fe40003fa6270 */
[----:B-1----:R-:W-:Y:S01]  /*29a0*/  IADD3 R13, PT, PT, R22, 0xc0, RZ ;  /* 0x000000c0160d7810 */ /* 0x002fe20007ffe0ff */
[----:B------:R-:W-:Y:S05]  /*29b0*/  @P4 BRA `(.L_x_3851) ;  /* 0x0000000000304947 */ /* 0x000fea0003800000 */
[----:B------:R-:W-:-:S13]  /*29c0*/  ISETP.GE.AND P4, PT, R169, R245, PT ;  /* 0x000000f5a900720c */ /* 0x000fda0003f86270 */
[----:B------:R1:W-:Y:S01]  /*29d0*/  @P4 STS.128 [R247+0x5000], RZ ;  /* 0x005000fff7004388 */ /* 0x0003e20000000c00 */
[----:B------:R-:W-:Y:S05]  /*29e0*/  @P4 BRA `(.L_x_3851) ;  /* 0x0000000000244947 */ /* 0x000fea0003800000 */
[----:B---3--:R-:W-:Y:S01]  /*29f0*/  MOV R24, R10 ;  /* 0x0000000a00187202 */ /* 0x008fe20000000f00 */
        /* <DEDUP_REMOVED lines=8> */
.L_x_3851:
[----:B------:R-:W-:Y:S05]  /*2a80*/  BSYNC.RECONVERGENT B0 ;  /* 0x0000000000007941 */ /* 0x000fea0003800200 */
.L_x_3850:
[----:B------:R-:W-:Y:S01]  /*2a90*/  BSSY.RECONVERGENT B0, `(.L_x_3852) ;  /* 0x0000010000007945 */ /* 0x000fe20003800200 */
[----:B------:R-:W-:Y:S02]  /*2aa0*/  ISETP.GE.AND P4, PT, R13, R4, PT ;  /* 0x000000040d00720c */ /* 0x000fe40003f86270 */
[----:B------:R-:W-:Y:S01]  /*2ab0*/  IADD3 R12, PT, PT, R22, 0xd0, RZ ;  /* 0x000000d0160c7810 */ /* 0x000fe20007ffe0ff */
        /* <DEDUP_REMOVED lines=13> */
.L_x_3853:
[----:B------:R-:W-:Y:S05]  /*2b90*/  BSYNC.RECONVERGENT B0 ;  /* 0x0000000000007941 */ /* 0x000fea0003800200 */
.L_x_3852:
        /* <DEDUP_REMOVED lines=16> */
.L_x_3855:
[----:B------:R-:W-:Y:S05]  /*2ca0*/  BSYNC.RECONVERGENT B0 ;  /* 0x0000000000007941 */ /* 0x000fea0003800200 */
.L_x_3854:
        /* <DEDUP_REMOVED lines=13> */
.L_x_3857:
[----:B------:R-:W-:Y:S05]  /*2d80*/  BSYNC.RECONVERGENT B0 ;  /* 0x0000000000007941 */ /* 0x000fea0003800200 */
.L_x_3856:
        /* <DEDUP_REMOVED lines=15> */
.L_x_3859:
[----:B------:R-:W-:Y:S05]  /*2e80*/  BSYNC.RECONVERGENT B0 ;  /* 0x0000000000007941 */ /* 0x000fea0003800200 */
.L_x_3858:
        /* <DEDUP_REMOVED lines=14> */
.L_x_3861:
[----:B------:R-:W-:Y:S05]  /*2f70*/  BSYNC.RECONVERGENT B0 ;  /* 0x0000000000007941 */ /* 0x000fea0003800200 */
.L_x_3860:
        /* <DEDUP_REMOVED lines=14> */
.L_x_3863:
[----:B------:R-:W-:Y:S05]  /*3060*/  BSYNC.RECONVERGENT B0 ;  /* 0x0000000000007941 */ /* 0x000fea0003800200 */
.L_x_3862:
        /* <DEDUP_REMOVED lines=14> */
.L_x_3865:
[----:B------:R-:W-:Y:S05]  /*3150*/  BSYNC.RECONVERGENT B0 ;  /* 0x0000000000007941 */ /* 0x000fea0003800200 */
.L_x_3864:
        /* <DEDUP_REMOVED lines=14> */
.L_x_3867:
[----:B------:R-:W-:Y:S05]  /*3240*/  BSYNC.RECONVERGENT B0 ;  /* 0x0000000000007941 */ /* 0x000fea0003800200 */
.L_x_3866:
        /* <DEDUP_REMOVED lines=12> */
.L_x_3869:
[----:B------:R-:W-:Y:S05]  /*3310*/  BSYNC.RECONVERGENT B0 ;  /* 0x0000000000007941 */ /* 0x000fea0003800200 */
.L_x_3868:
[----:B-1----:R-:W2:Y:S04]  /*3320*/  LD.E.64 R10, desc[UR4][R2.64+0x1c0] ;  /* 0x0001c004020a7980 */ /* 0x002ea8000c101b00 */
[----:B---3--:R-:W3:Y:S01]  /*3330*/  LD.E.64 R24, desc[UR4][R2.64+0x1b8] ;  /* 0x0001b80402187980 */ /* 0x008ee2000c101b00 */
[----:B------:R-:W-:Y:S02]  /*3340*/  IMAD.MOV.U32 R22, RZ, RZ, R239 ;  /* 0x000000ffff167224 */ /* 0x000fe400078e00ef */
[----:B------:R-:W-:Y:S01]  /*3350*/  IMAD.MOV.U32 R23, RZ, RZ, RZ ;  /* 0x000000ffff177224 */ /* 0x000fe200078e00ff */
[----:B------:R-:W4:Y:S04]  /*3360*/  LD.E R0, desc[UR4][R2.64+0xd8] ;  /* 0x0000d80402007980 */ /* 0x000f28000c101900 */
[----:B------:R-:W0:Y:S01]  /*3370*/  LDGDEPBAR ;  /* 0x00000000000079af */ /* 0x000e220000000000 */
[----:B--2---:R-:W-:-:S04]  /*3380*/  IMAD.WIDE.U32 R22, R240, R10, R22 ;  /* 0x0000000af0167225 */ /* 0x004fc800078e0016 */
[----:B------:R-:W-:Y:S01]  /*3390*/  IMAD R10, R11, R240, RZ ;  /* 0x000000f00b0a7224 */ /* 0x000fe200078e02ff */
[----:B---3--:R-:W-:-:S04]  /*33a0*/  LEA R24, P0, R22, R24, 0x2 ;  /* 0x0000001816187211 */ /* 0x008fc800078010ff */
[----:B------:R-:W-:-:S04]  /*33b0*/  IADD3 R10, PT, PT, R23, R10, RZ ;  /* 0x0000000a170a7210 */ /* 0x000fc80007ffe0ff */
[----:B------:R-:W-:-:S05]  /*33c0*/  LEA.HI.X R25, R22, R25, R10, 0x2, P0 ;  /* 0x0000001916197211 */ /* 0x000fca00000f140a */
[----:B------:R1:W5:Y:S01]  /*33d0*/  LD.E R10, desc[UR4][R24.64] ;  /* 0x00000004180a7980 */ /* 0x000362000c101900 */
[----:B----4-:R-:W2:Y:S01]  /*33e0*/  MUFU.RCP R0, R0 ;  /* 0x0000000000007308 */ /* 0x010ea20000001000 */
[----:B------:R-:W-:-:S04]  /*33f0*/  DEPBAR.LE SB0, 0x0 ;  /* 0x000080000000791a */ /* 0x000fc80000000000 */
[----:B------:R-:W-:Y:S05]  /*3400*/  WARPSYNC.ALL ;  /* 0x0000000000007948 */ /* 0x000fea0003800000 */
[----:B------:R-:W-:Y:S01]  /*3410*/  BSSY.RECONVERGENT B0, `(.L_x_3870) ;  /* 0x0000012000007945 */ /* 0x000fe20003800200 */
[----:B------:R-:W-:Y:S01]  /*3420*/  SHF.L.U64.HI R11, R232, 0x4, R233 ;  /* 0x00000004e80b7819 */ /* 0x000fe200000102e9 */
[----:B------:R-:W-:Y:S01]  /*3430*/  BAR.SYNC.DEFER_BLOCKING 0x0 ;  /* 0x0000000000007b1d */ /* 0x000fe20000010000 */
[----:B--2--5:R-:W-:Y:S01]  /*3440*/  FMUL.FTZ R0, R10, R0 ;  /* 0x000000000a007220 */ /* 0x024fe20000410000 */
[----:B------:R-:W-:-:S04]  /*3450*/  SHF.L.U32 R10, R232, 0x4, RZ ;  /* 0x00000004e80a7819 */ /* 0x000fc800000006ff */
[----:B------:R-:W-:Y:S05]  /*3460*/  @P6 BRA `(.L_x_3871) ;  /* 0x00000000002c6947 */ /* 0x000fea0003800000 */
[----:B------:R-:W-:-:S13]  /*3470*/  ISETP.GE.AND P0, PT, R169, R245, PT ;  /* 0x000000f5a900720c */ /* 0x000fda0003f06270 */
[----:B------:R-:W-:Y:S05]  /*3480*/  @P0 BRA `(.L_x_3872) ;  /* 0x00000000001c0947 */ /* 0x000fea0003800000 */
[----:B------:R-:W-:Y:S02]  /*3490*/  MOV R22, R237 ;  /* 0x000000ed00167202 */ /* 0x000fe40000000f00 */
[----:B------:R-:W-:-:S05]  /*34a0*/  MOV R23, R236 ;  /* 0x000000ec00177202 */ /* 0x000fca0000000f00 */
[----:B------:R-:W-:Y:S01]  /*34b0*/  @!PT LDS RZ, [RZ] ;  /* 0x00000000fffff984 */ /* 0x000fe20000000800 */
[----:B------:R-:W-:Y:S01]  /*34c0*/  @!PT LDS RZ, [RZ] ;  /* 0x00000000fffff984 */ /* 0x000fe20000000800 */
[----:B------:R-:W-:Y:S01]  /*34d0*/  @!PT LDS RZ, [RZ] ;  /* 0x00000000fffff984 */ /* 0x000fe20000000800 */
[----:B------:R3:W-:Y:S01]  /*34e0*/  LDGSTS.E.BYPASS.LTC128B.128 [R247+0xa000], desc[UR4][R22.64] ;  /* 0x0a00000016f77fae */ /* 0x0007e2000b981a04 */
[----:B------:R-:W-:Y:S05]  /*34f0*/  BRA `(.L_x_3873) ;  /* 0x00000000000c7947 */ /* 0x000fea0003800000 */
.L_x_3872:
[----:B------:R4:W-:Y:S01]  /*3500*/  STS.128 [R247+0xa000], RZ ;  /* 0x00a000fff7007388 */ /* 0x0009e20000000c00 */
[----:B------:R-:W-:Y:S05]  /*3510*/  BRA `(.L_x_3873) ;  /* 0x0000000000047947 */ /* 0x000fea0003800000 */
.L_x_3871:
[----:B------:R2:W-:Y:S02]  /*3520*/  STS.128 [R247+0xa000], RZ ;  /* 0x00a000fff7007388 */ /* 0x0005e40000000c00 */
.L_x_3873:
[----:B------:R-:W-:Y:S05]  /*3530*/  BSYNC.RECONVERGENT B0 ;  /* 0x0000000000007941 */ /* 0x000fea0003800200 */
.L_x_3870:
[-C--:B------:R-:W-:Y:S01]  /*3540*/  ISETP.GE.AND P1, PT, R9, R4.reuse, PT ;  /* 0x000000040900720c */ /* 0x080fe20003f26270 */
[----:B------:R-:W-:Y:S01]  /*3550*/  BSSY.RECONVERGENT B0, `(.L_x_3874) ;  /* 0x0000012000007945 */ /* 0x000fe20003800200 */
[-C--:B------:R-:W-:Y:S02]  /*3560*/  ISETP.GE.AND P0, PT, R8, R4.reuse, PT ;  /* 0x000000040800720c */ /* 0x080fe40003f06270 */
[C---:B------:R-:W-:Y:S02]  /*3570*/  LEA R8, P2, R10.reuse, R237, 0x1 ;  /* 0x000000ed0a087211 */ /* 0x040fe400078408ff */
[----:B------:R-:W-:Y:S02]  /*3580*/  ISETP.GE.AND P6, PT, R7, R4, PT ;  /* 0x000000040700720c */ /* 0x000fe40003fc6270 */
[----:B------:R-:W-:Y:S02]  /*3590*/  LEA.HI.X R9, R10, R236, R11, 0x1, P2 ;  /* 0x000000ec0a097211 */ /* 0x000fe400010f0c0b */
        /* <DEDUP_REMOVED lines=13> */
.L_x_3875:
[----:B------:R-:W-:Y:S05]  /*3670*/  BSYNC.RECONVERGENT B0 ;  /* 0x0000000000007941 */ /* 0x000fea0003800200 */
.L_x_3874:
        /* <DEDUP_REMOVED lines=13> */
.L_x_3877:
[----:B------:R-:W-:Y:S05]  /*3750*/  BSYNC.RECONVERGENT B0 ;  /* 0x0000000000007941 */ /* 0x000fea0003800200 */
.L_x_3876:
        /* <DEDUP_REMOVED lines=13> */
.L_x_3879:
[----:B------:R-:W-:Y:S05]  /*3830*/  BSYNC.RECONVERGENT B0 ;  /* 0x0000000000007941 */ /* 0x000fea0003800200 */
.L_x_3878:
        /* <DEDUP_REMOVED lines=16> */
.L_x_3881:
[----:B------:R-:W-:Y:S05]  /*3940*/  BSYNC.RECONVERGENT B0 ;  /* 0x0000000000007941 */ /* 0x000fea0003800200 */
.L_x_3880:
        /* <DEDUP_REMOVED lines=13> */
.L_x_3883:
[----:B------:R-:W-:Y:S05]  /*3a20*/  BSYNC.RECONVERGENT B0 ;  /* 0x0000000000007941 */ /* 0x000fea0003800200 */
.L_x_3882:
        /* <DEDUP_REMOVED lines=16> */
.L_x_3885:
[----:B------:R-:W-:Y:S05]  /*3b30*/  BSYNC.RECONVERGENT B0 ;  /* 0x0000000000007941 */ /* 0x000fea0003800200 */
.L_x_3884:
[----:B------:R2:W-:Y:S01]  /*3b40*/  @P2 STS.128 [R247+0xd800], RZ ;  /* 0x00d800fff7002388 */ /* 0x0005e20000000c00 */
[----:B------:R-:W-:Y:S01]  /*3b50*/  IMAD.SHL.U32 R196, R170, 0x40, RZ ;  /* 0x00000040aac47824 */ /* 0x000fe200078e00ff */
[----:B------:R-:W-:Y:S01]  /*3b60*/  SHF.R.U32.HI R171, RZ, 0x1, R170 ;  /* 0x00000001ffab7819 */ /* 0x000fe200000116aa */
[----:B------:R-:W-:Y:S01]  /*3b70*/  BSSY.RECONVERGENT B0, `(.L_x_3886) ;  /* 0x0000012000007945 */ /* 0x000fe20003800200 */
[----:B------:R-:W-:Y:S01]  /*3b80*/  ISETP.GE.AND P3, PT, R12, R4, PT ;  /* 0x000000040c00720c */ /* 0x000fe20003f66270 */
[----:B------:R-:W-:Y:S01]  /*3b90*/  IMAD.SHL.U32 R224, R170, 0x20, RZ ;  /* 0x00000020aae07824 */ /* 0x000fe200078e00ff */
[----:B-1----:R-:W-:Y:S02]  /*3ba0*/  LOP3.LUT R10, R196, 0x1c0, RZ, 0xc0, !PT ;  /* 0x000001c0c40a7812 */ /* 0x002fe400078ec0ff */
[----:B------:R-:W-:Y:S01]  /*3bb0*/  LOP3.LUT R195, R171, 0x8, RZ, 0xc0, !PT ;  /* 0x00000008abc37812 */ /* 0x000fe200078ec0ff */
        /* <DEDUP_REMOVED lines=13> */
.L_x_3887:
[----:B------:R-:W-:Y:S05]  /*3c90*/  BSYNC.RECONVERGENT B0 ;  /* 0x0000000000007941 */ /* 0x000fea0003800200 */
.L_x_3886:
[----:B------:R1:W-:Y:S01]  /*3ca0*/  @P1 STS.128 [R247+0xe000], RZ ;  /* 0x00e000fff7001388 */ /* 0x0003e20000000c00 */
[----:B------:R-:W-:Y:S01]  /*3cb0*/  LOP3.LUT R224, R224, 0x7c00, RZ, 0xc0, !PT ;  /* 0x00007c00e0e07812 */ /* 0x000fe200078ec0ff */
[----:B------:R-:W-:Y:S01]  /*3cc0*/  BSSY.RECONVERGENT B0, `(.L_x_3888) ;  /* 0x0000015000007945 */ /* 0x000fe20003800200 */
[----:B------:R-:W-:Y:S02]  /*3cd0*/  LOP3.LUT R10, R10, 0x8, R170, 0xf8, !PT ;  /* 0x000000080a0a7812 */ /* 0x000fe400078ef8aa */
[--C-:B------:R-:W-:Y:S02]  /*3ce0*/  LOP3.LUT R195, R195, 0x1c0, R196.reuse, 0xf8, !PT ;  /* 0x000001c0c3c37812 */ /* 0x100fe400078ef8c4 */
        /* <DEDUP_REMOVED lines=18> */
.L_x_3889:
[----:B------:R-:W-:Y:S05]  /*3e10*/  BSYNC.RECONVERGENT B0 ;  /* 0x0000000000007941 */ /* 0x000fea0003800200 */
.L_x_3888:
[----:B------:R1:W-:Y:S01]  /*3e20*/  @P0 STS.128 [R247+0xe800], RZ ;  /* 0x00e800fff7000388 */ /* 0x0003e20000000c00 */
[----:B------:R-:W-:Y:S01]  /*3e30*/  IMAD R7, R10, 0x2, R7 ;  /* 0x000000020a077824 */ /* 0x000fe200078e0207 */
[----:B------:R-:W-:Y:S01]  /*3e40*/  LOP3.LUT R11, R11, R195, RZ, 0xfc, !PT ;  /* 0x000000c30b0b7212 */ /* 0x000fe200078efcff */
[----:B------:R-:W-:Y:S01]  /*3e50*/  BSSY.RECONVERGENT B0, `(.L_x_3890) ;  /* 0x000000e000007945 */ /* 0x000fe20003800200 */
[----:B------:R-:W-:Y:S02]  /*3e60*/  ISETP.GE.AND P1, PT, R5, R4, PT ;  /* 0x000000040500720c */ /* 0x000fe40003f26270 */
[----:B------:R-:W-:Y:S01]  /*3e70*/  IADD3 R176, PT, PT, R225, R7, RZ ;  /* 0x00000007e1b07210 */ /* 0x000fe20007ffe0ff */
[----:B------:R-:W-:Y:S01]  /*3e80*/  IMAD R177, R11, 0x2, R225 ;  /* 0x000000020bb17824 */ /* 0x000fe200078e02e1 */
        /* <DEDUP_REMOVED lines=10> */
.L_x_3891:
[----:B------:R-:W-:Y:S05]  /*3f30*/  BSYNC.RECONVERGENT B0 ;  /* 0x0000000000007941 */ /* 0x000fea0003800200 */
.L_x_3890:
[----:B------:R1:W-:Y:S01]  /*3f40*/  @P6 STS.128 [R247+0xf000], RZ ;  /* 0x00f000fff7006388 */ /* 0x0003e20000000c00 */
[----:B------:R-:W-:Y:S04]  /*3f50*/  BSSY.RECONVERGENT B0, `(.L_x_3892) ;  /* 0x000000f000007945 */ /* 0x000fe80003800200 */
[----:B------:R-:W-:Y:S05]  /*3f60*/  @P6 BRA `(.L_x_3893) ;  /* 0x0000000000346947 */ /* 0x000fea0003800000 */
[----:B------:R-:W-:-:S13]  /*3f70*/  ISETP.GE.AND P0, PT, R169, R245, PT ;  /* 0x000000f5a900720c */ /* 0x000fda0003f06270 */
[----:B------:R1:W-:Y:S01]  /*3f80*/  @P0 STS.128 [R247+0xf000], RZ ;  /* 0x00f000fff7000388 */ /* 0x0003e20000000c00 */
        /* <DEDUP_REMOVED lines=10> */
[----:B------:R1:W-:Y:S02]  /*4030*/  LDGSTS.E.BYPASS.LTC128B.128 [R247+0xf000], desc[UR4][R4.64] ;  /* 0x0f00000004f77fae */ /* 0x0003e4000b981a04 */
.L_x_3893:
[----:B------:R-:W-:Y:S05]  /*4040*/  BSYNC.RECONVERGENT B0 ;  /* 0x0000000000007941 */ /* 0x000fea0003800200 */
.L_x_3892:
        /* <DEDUP_REMOVED lines=16> */
.L_x_3895:
[----:B------:R-:W-:Y:S05]  /*4150*/  BSYNC.RECONVERGENT B0 ;  /* 0x0000000000007941 */ /* 0x000fea0003800200 */
.L_x_3894:
        /* <DEDUP_REMOVED lines=16> */
.L_x_3897:
[----:B------:R-:W-:Y:S05]  /*4260*/  BSYNC.RECONVERGENT B0 ;  /* 0x0000000000007941 */ /* 0x000fea0003800200 */
.L_x_3896:
        /* <DEDUP_REMOVED lines=16> */
.L_x_3899:
[----:B------:R-:W-:Y:S05]  /*4370*/  BSYNC.RECONVERGENT B0 ;  /* 0x0000000000007941 */ /* 0x000fea0003800200 */
.L_x_3898:
        /* <DEDUP_REMOVED lines=16> */
.L_x_3901:
[----:B------:R-:W-:Y:S05]  /*4480*/  BSYNC.RECONVERGENT B0 ;  /* 0x0000000000007941 */ /* 0x000fea0003800200 */
.L_x_3900:
        /* <DEDUP_REMOVED lines=14> */
.L_x_3903:
[----:B------:R-:W-:Y:S05]  /*4570*/  BSYNC.RECONVERGENT B0 ;  /* 0x0000000000007941 */ /* 0x000fea0003800200 */
.L_x_3902:
[----:B------:R-:W-:Y:S01]  /*4580*/  LDSM.16.M88.4 R28, [R177] ;  /* 0x00000000b11c783b */ /* 0x000fe20000000200 */
[----:B------:R-:W-:Y:S01]  /*4590*/  R2P PR, R170, 0x6 ;  /* 0x00000006aa007804 */ /* 0x000fe20000000000 */
[----:B------:R-:W-:Y:S01]  /*45a0*/  IMAD.MOV.U32 R194, RZ, RZ, 0x20 ;  /* 0x00000020ffc27424 */ /* 0x000fe200078e00ff */
[----:B------:R-:W-:Y:S01]  /*45b0*/  ISETP.NE.AND P6, PT, R192, 0x1, PT ;  /* 0x00000001c000780c */ /* 0x000fe20003fc5270 */
[----:B---3--:R-:W3:Y:S01]  /*45c0*/  LDSM.16.M88.4 R20, [R176+0x2000] ;  /* 0x00200000b014783b */ /* 0x008ee20000000200 */
[----:B------:R-:W-:Y:S01]  /*45d0*/  IMAD.MOV.U32 R184, RZ, RZ, 0x40 ;  /* 0x00000040ffb87424 */ /* 0x000fe200078e00ff */
[----:B------:R-:W-:Y:S01]  /*45e0*/  BSSY.RECONVERGENT B1, `(.L_x_3904) ;  /* 0x00001b5000017945 */ /* 0x000fe20003800200 */
[----:B------:R-:W-:Y:S01]  /*45f0*/  SEL R194, R194, 0xffffffe0, !P1 ;  /* 0xffffffe0c2c27807 */ /* 0x000fe20004800000 */
[----:B-1----:R-:W1:Y:S01]  /*4600*/  LDSM.16.M88.4 R12, [R176+0x2800] ;  /* 0x00280000b00c783b */ /* 0x002e620000000200 */
[----:B------:R-:W-:Y:S02]  /*4610*/  MOV R244, R197 ;  /* 0x000000c500f47202 */ /* 0x000fe40000000f00 */
[----:B------:R-:W-:Y:S01]  /*4620*/  IADD3 R178, PT, PT, R176, R194, RZ ;  /* 0x000000c2b0b27210 */ /* 0x000fe20007ffe0ff */
[----:B------:R-:W5:Y:S01]  /*4630*/  LDSM.16.M88.4 R4, [R176+0x3000] ;  /* 0x00300000b004783b */ /* 0x000f620000000200 */
[----:B------:R-:W-:Y:S01]  /*4640*/  IMAD.IADD R156, R177, 0x1, R194 ;  /* 0x00000001b19c7824 */ /* 0x000fe200078e02c2 */
[----:B------:R-:W-:-:S02]  /*4650*/  SEL R184, R184, 0xffffffc0, !P2 ;  /* 0xffffffc0b8b87807 */ /* 0x000fc40005000000 */
[----:B------:R-:W2:Y:S02]  /*4660*/  LDSM.16.M88.4 R124, [R176+0x3800] ;  /* 0x00380000b07c783b */ /* 0x000ea40000000200 */
[----:B------:R-:W-:Y:S01]  /*4670*/  IADD3 R185, PT, PT, R177, R184, RZ ;  /* 0x000000b8b1b97210 */ /* 0x000fe20007ffe0ff */
[----:B------:R-:W-:Y:S01]  /*4680*/  IMAD.IADD R184, R176, 0x1, R184 ;  /* 0x00000001b0b87824 */ /* 0x000fe200078e02b8 */
[----:B------:R-:W4:Y:S02]  /*4690*/  LDSM.16.M88.4 R116, [R176+0x4000] ;  /* 0x00400000b074783b */ /* 0x000f240000000200 */
[C---:B------:R-:W-:Y:S01]  /*46a0*/  IADD3 R188, PT, PT, R194.reuse, R185, RZ ;  /* 0x000000b9c2bc7210 */ /* 0x040fe20007ffe0ff */
[----:B------:R-:W-:Y:S01]  /*46b0*/  IMAD.IADD R198, R194, 0x1, R184 ;  /* 0x00000001c2c67824 */ /* 0x000fe200078e02b8 */
[----:B------:R-:W4:Y:S04]  /*46c0*/  LDSM.16.M88.4 R108, [R176+0x4800] ;  /* 0x00480000b06c783b */ /* 0x000f280000000200 */
[----:B------:R-:W4:Y:S04]  /*46d0*/  LDSM.16.M88.4 R100, [R176+0x5000] ;  /* 0x00500000b064783b */ /* 0x000f280000000200 */
[----:B------:R-:W4:Y:S04]  /*46e0*/  LDSM.16.M88.4 R92, [R176+0x5800] ;  /* 0x00580000b05c783b */ /* 0x000f280000000200 */
[----:B------:R-:W4:Y:S04]  /*46f0*/  LDSM.16.M88.4 R84, [R176+0x6000] ;  /* 0x00600000b054783b */ /* 0x000f280000000200 */
[----:B------:R-:W4:Y:S04]  /*4700*/  LDSM.16.M88.4 R76, [R176+0x6800] ;  /* 0x00680000b04c783b */ /* 0x000f280000000200 */
[----:B------:R-:W4:Y:S01]  /*4710*/  LDSM.16.M88.4 R68, [R176+0x7000] ;  /* 0x00700000b044783b */ /* 0x000f220000000200 */
[C---:B---3--:R-:W-:Y:S03]  /*4720*/  HMMA.16816.F32 R24, R28.reuse, R20, RZ ;  /* 0x000000141c18723c */ /* 0x048fe600000018ff */
[----:B------:R-:W3:Y:S04]  /*4730*/  LDSM.16.M88.4 R60, [R176+0x7800] ;  /* 0x00780000b03c783b */ /* 0x000ee80000000200 */
[----:B------:R-:W3:Y:S01]  /*4740*/  LDSM.16.M88.4 R52, [R176+0x8000] ;  /* 0x00800000b034783b */ /* 0x000ee20000000200 */
[C---:B-1----:R-:W-:Y:S03]  /*4750*/  HMMA.16816.F32 R16, R28.reuse, R12, RZ ;  /* 0x0000000c1c10723c */ /* 0x042fe600000018ff */
[----:B------:R-:W1:Y:S04]  /*4760*/  LDSM.16.M88.4 R44, [R176+0x8800] ;  /* 0x00880000b02c783b */ /* 0x000e680000000200 */
[----:B------:R-:W1:Y:S01]  /*4770*/  LDSM.16.M88.4 R36, [R176+0x9000] ;  /* 0x00900000b024783b */ /* 0x000e620000000200 */
[C---:B-----5:R-:W-:Y:S03]  /*4780*/  HMMA.16816.F32 R8, R28.reuse, R4, RZ ;  /* 0x000000041c08723c */ /* 0x060fe600000018ff */
[----:B------:R-:W5:Y:S04]  /*4790*/  LDSM.16.M88.4 R132, [R176+0x9800] ;  /* 0x00980000b084783b */ /* 0x000f680000000200 */
[----:B------:R-:W-:Y:S01]  /*47a0*/  LDSM.16.M88.4 R156, [R156] ;  /* 0x000000009c9c783b */ /* 0x000fe20000000200 */
[C---:B--2---:R-:W-:Y:S03]  /*47b0*/  HMMA.16816.F32 R128, R28.reuse, R124, RZ ;  /* 0x0000007c1c80723c */ /* 0x044fe600000018ff */
[----:B------:R-:W2:Y:S04]  /*47c0*/  LDSM.16.M88.4 R144, [R178+0x2000] ;  /* 0x00200000b290783b */ /* 0x000ea80000000200 */
[----:B------:R-:W2:Y:S01]  /*47d0*/  LDSM.16.M88.4 R140, [R178+0x3800] ;  /* 0x00380000b28c783b */ /* 0x000ea20000000200 */
[C---:B----4-:R-:W-:Y:S03]  /*47e0*/  HMMA.16816.F32 R120, R28.reuse, R116, RZ ;  /* 0x000000741c78723c */ /* 0x050fe600000018ff */
        /* <DEDUP_REMOVED lines=9> */
[----:B------:R-:W-:Y:S04]  /*4880*/  LDSM.16.M88.4 R180, [R184+0x5000] ;  /* 0x00500000b8b4783b */ /* 0x000fe80000000200 */
[----:B------:R-:W-:Y:S01]  /*4890*/  LDSM.16.M88.4 R188, [R188] ;  /* 0x00000000bcbc783b */ /* 0x000fe20000000200 */
[C---:B------:R-:W-:Y:S03]  /*48a0*/  HMMA.16816.F32 R88, R28.reuse, R84, RZ ;  /* 0x000000541c58723c */ /* 0x040fe600000018ff */
[----:B------:R-:W0:Y:S05]  /*48b0*/  LDGDEPBAR ;  /* 0x00000000000079af */ /* 0x000e2a0000000000 */
[C---:B------:R-:W-:Y:S08]  /*48c0*/  HMMA.16816.F32 R80, R28.reuse, R76, RZ ;  /* 0x0000004c1c50723c */ /* 0x040ff000000018ff */
[C---:B------:R-:W-:Y:S08]  /*48d0*/  HMMA.16816.F32 R72, R28.reuse, R68, RZ ;  /* 0x000000441c48723c */ /* 0x040ff000000018ff */
[C---:B---3--:R-:W-:Y:S08]  /*48e0*/  HMMA.16816.F32 R64, R28.reuse, R60, RZ ;  /* 0x0000003c1c40723c */ /* 0x048ff000000018ff */
        /* <DEDUP_REMOVED lines=18> */
[C---:B-----5:R-:W-:Y:S08]  /*4a10*/  HMMA.16816.F32 R32, R28.reuse, R132, RZ ;  /* 0x000000841c20723c */ /* 0x060ff000000018ff */
[----:B------:R-:W-:Y:S01]  /*4a20*/  HMMA.16816.F32 R28, R28, R134, RZ ;  /* 0x000000861c1c723c */ /* 0x000fe200000018ff */
[----:B------:R-:W1:Y:S07]  /*4a30*/  LDSM.16.M88.4 R132, [R178+0x6000] ;  /* 0x00600000b284783b */ /* 0x000e6e0000000200 */
[C---:B--2---:R-:W-:Y:S08]  /*4a40*/  HMMA.16816.F32 R24, R156.reuse, R144, R24 ;  /* 0x000000909c18723c */ /* 0x044ff00000001818 */
[C---:B------:R-:W-:Y:S01]  /*4a50*/  HMMA.16816.F32 R20, R156.reuse, R146, R20 ;  /* 0x000000929c14723c */ /* 0x040fe20000001814 */
[----:B------:R-:W2:Y:S07]  /*4a60*/  LDSM.16.M88.4 R144, [R178+0x6800] ;  /* 0x00680000b290783b */ /* 0x000eae0000000200 */
[C---:B------:R-:W-:Y:S08]  /*4a70*/  HMMA.16816.F32 R128, R156.reuse, R140, R128 ;  /* 0x0000008c9c80723c */ /* 0x040ff00000001880 */
        /* <DEDUP_REMOVED lines=8> */
[C---:B--2---:R-:W-:Y:S08]  /*4b00*/  HMMA.16816.F32 R80, R156.reuse, R144, R80 ;  /* 0x000000909c50723c */ /* 0x044ff00000001850 */
[C---:B------:R-:W-:Y:S01]  /*4b10*/  HMMA.16816.F32 R76, R156.reuse, R146, R76 ;  /* 0x000000929c4c723c */ /* 0x040fe2000000184c */
[----:B------:R-:W-:Y:S07]  /*4b20*/  LDSM.16.M88.4 R144, [R185] ;  /* 0x00000000b990783b */ /* 0x000fee0000000200 */
[C---:B---3--:R-:W-:Y:S08]  /*4b30*/  HMMA.16816.F32 R72, R156.reuse, R140, R72 ;  /* 0x0000008c9c48723c */ /* 0x048ff00000001848 */
[C---:B------:R-:W-:Y:S01]  /*4b40*/  HMMA.16816.F32 R68, R156.reuse, R142, R68 ;  /* 0x0000008e9c44723c */ /* 0x040fe20000001844 */
[----:B------:R-:W2:Y:S07]  /*4b50*/  LDSM.16.M88.4 R140, [R184+0x2800] ;  /* 0x00280000b88c783b */ /* 0x000eae0000000200 */
[C---:B----4-:R-:W-:Y:S08]  /*4b60*/  HMMA.16816.F32 R64, R156.reuse, R136, R64 ;  /* 0x000000889c40723c */ /* 0x050ff00000001840 */
[C---:B------:R-:W-:Y:S01]  /*4b70*/  HMMA.16816.F32 R60, R156.reuse, R138, R60 ;  /* 0x0000008a9c3c723c */ /* 0x040fe2000000183c */
[----:B------:R-:W3:Y:S07]  /*4b80*/  LDSM.16.M88.4 R136, [R184+0x3000] ;  /* 0x00300000b888783b */ /* 0x000eee0000000200 */
        /* <DEDUP_REMOVED lines=11> */
[----:B------:R-:W5:Y:S04]  /*4c40*/  LDSM.16.M88.4 R160, [R178+0x9800] ;  /* 0x00980000b2a0783b */ /* 0x000f680000000200 */
[----:B------:R-:W-:Y:S03]  /*4c50*/  LDSM.16.M88.4 R176, [R184+0x5800] ;  /* 0x00580000b8b0783b */ /* 0x000fe60000000200 */
[C---:B------:R-:W-:Y:S08]  /*4c60*/  HMMA.16816.F32 R112, R156.reuse, R152, R112 ;  /* 0x000000989c70723c */ /* 0x040ff00000001870 */
[C---:B------:R-:W-:Y:S01]  /*4c70*/  HMMA.16816.F32 R108, R156.reuse, R154, R108 ;  /* 0x0000009a9c6c723c */ /* 0x040fe2000000186c */
[----:B------:R-:W5:Y:S07]  /*4c80*/  LDSM.16.M88.4 R152, [R184+0x2000] ;  /* 0x00200000b898783b */ /* 0x000f6e0000000200 */
[C---:B------:R-:W-:Y:S08]  /*4c90*/  HMMA.16816.F32 R104, R156.reuse, R148, R104 ;  /* 0x000000949c68723c */ /* 0x040ff00000001868 */
[----:B------:R-:W-:Y:S01]  /*4ca0*/  HMMA.16816.F32 R100, R156, R150, R100 ;  /* 0x000000969c64723c */ /* 0x000fe20000001864 */
[----:B------:R-:W5:Y:S07]  /*4cb0*/  LDSM.16.M88.4 R148, [R184+0x4000] ;  /* 0x00400000b894783b */ /* 0x000f6e0000000200 */
        /* <DEDUP_REMOVED lines=25> */
[----:B------:R-:W-:Y:S03]  /*4e50*/  LDSM.16.M88.4 R184, [R198+0x3800] ;  /* 0x00380000c6b8783b */ /* 0x000fe60000000200 */
        /* <DEDUP_REMOVED lines=43> */
[----:B------:R-:W-:-:S06]  /*5110*/  DEPBAR.LE SB0, 0x0 ;  /* 0x000080000000791a */ /* 0x000fcc0000000000 */
        /* <DEDUP_REMOVED lines=41> */
.L_x_3907:
[----:B------:R-:W2:Y:S01]  /*53b0*/  LD.E R139, desc[UR4][R2.64+0x170] ;  /* 0x00017004028b7980 */ /* 0x000ea2000c101900 */
[----:B------:R-:W-:Y:S02]  /*53c0*/  LEA R137, R192, 0xfffffe00, 0x8 ;  /* 0xfffffe00c0897811 */ /* 0x000fe400078e40ff */
        /* <DEDUP_REMOVED lines=26> */
[----:B------:R-:W-:Y:S02]  /*5570*/  @!P3 IADD3 R133, PT, PT, R133, -R135, RZ ;  /* 0x800000878585b210 */ /* 0x000fe40007ffe0ff */
[----:B------:R-:W-:Y:S02]  /*5580*/  LOP3.LUT R132, R244, R139, RZ, 0x3c, !PT ;  /* 0x0000008bf4847212 */ /* 0x000fe400078e3cff */
[----:B------:R-:W-:-:S02]  /*5590*/  ISETP.GE.U32.AND P5, PT, R133, R135, PT ;  /* 0x000000878500720c */ /* 0x000fc40003fa6070 */
[----:B------:R-:W-:Y:S02]  /*55a0*/  ISETP.GE.AND P3, PT, R132, RZ, PT ;  /* 0x000000ff8400720c */ /* 0x000fe40003f66270 */
[----:B------:R-:W-:-:S03]  /*55b0*/  LOP3.LUT R132, RZ, R139, RZ, 0x33, !PT ;  /* 0x0000008bff847212 */ /* 0x000fc600078e33ff */
        /* <DEDUP_REMOVED lines=29> */
.L_x_3908:
[----:B------:R-:W-:Y:S05]  /*5790*/  BSYNC.RECONVERGENT B0 ;  /* 0x0000000000007941 */ /* 0x000fea0003800200 */
.L_x_3906:
[CC--:B------:R-:W-:Y:S01]  /*57a0*/  ISETP.GE.AND P0, PT, R169.reuse, R245.reuse, PT ;  /* 0x000000f5a900720c */ /* 0x0c0fe20003f06270 */
[----:B------:R-:W-:Y:S01]  /*57b0*/  BSSY.RECONVERGENT B0, `(.L_x_3909) ;  /* 0x0000096000007945 */ /* 0x000fe20003800200 */
[C---:B------:R-:W-:Y:S02]  /*57c0*/  SHF.L.U32 R133, R230.reuse, 0x5, RZ ;  /* 0x00000005e6857819 */ /* 0x040fe400000006ff */
[----:B------:R-:W-:Y:S02]  /*57d0*/  ISETP.GE.AND P1, PT, R169, R245, PT ;  /* 0x000000f5a900720c */ /* 0x000fe40003f26270 */
[----:B------:R-:W-:Y:S02]  /*57e0*/  IADD3 R136, P4, PT, R133, R235, RZ ;  /* 0x000000eb85887210 */ /* 0x000fe40007f9e0ff */
[----:B------:R-:W-:-:S05]  /*57f0*/  SHF.L.U64.HI R132, R230, 0x5, R231 ;  /* 0x00000005e6847819 */ /* 0x000fca00000102e7 */
[----:B------:R-:W-:Y:S01]  /*5800*/  IMAD.X R137, R132, 0x1, R234, P4 ;  /* 0x0000000184897824 */ /* 0x000fe200020e06ea */
[----:B------:R-:W-:Y:S01]  /*5810*/  @!P0 IADD3 R134, P3, PT, R136, R133, RZ ;  /* 0x0000008588868210 */ /* 0x000fe20007f7e0ff */
[--C-:B------:R-:W-:Y:S02]  /*5820*/  @!P0 IMAD.MOV.U32 R152, RZ, RZ, R136.reuse ;  /* 0x000000ffff988224 */ /* 0x100fe400078e0088 */
[----:B------:R-:W-:Y:S01]  /*5830*/  @!P1 IMAD.MOV.U32 R138, RZ, RZ, R235 ;  /* 0x000000ffff8a9224 */ /* 0x000fe200078e00eb */
[----:B------:R-:W-:Y:S01]  /*5840*/  @!P1 MOV R139, R234 ;  /* 0x000000ea008b9202 */ /* 0x000fe20000000f00 */
[----:B------:R-:W-:Y:S01]  /*5850*/  @!P0 IMAD R150, R231, 0x60, RZ ;  /* 0x00000060e7968824 */ /* 0x000fe200078e02ff */
[-C--:B------:R-:W-:Y:S01]  /*5860*/  @!P0 MOV R153, R137.reuse ;  /* 0x0000008900998202 */ /* 0x080fe20000000f00 */
[--C-:B------:R-:W-:Y:S01]  /*5870*/  @!P0 IMAD.MOV.U32 R140, RZ, RZ, R136.reuse ;  /* 0x000000ffff8c8224 */ /* 0x100fe200078e0088 */
[----:B------:R-:W-:Y:S01]  /*5880*/  @!P0 IADD3.X R135, PT, PT, R137, R132, RZ, P3, !PT ;  /* 0x0000008489878210 */ /* 0x000fe20001ffe4ff */
[----:B------:R-:W-:Y:S01]  /*5890*/  @!P0 IMAD.MOV.U32 R132, RZ, RZ, R136 ;  /* 0x000000ffff848224 */ /* 0x000fe200078e0088 */
[-C--:B------:R-:W-:Y:S01]  /*58a0*/  @!P0 MOV R133, R137.reuse ;  /* 0x0000008900858202 */ /* 0x080fe20000000f00 */
[----:B------:R-:W-:Y:S01]  /*58b0*/  @!PT LDS RZ, [RZ] ;  /* 0x00000000fffff984 */ /* 0x000fe20000000800 */
[----:B------:R-:W-:Y:S01]  /*58c0*/  @!PT LDS RZ, [RZ] ;  /* 0x00000000fffff984 */ /* 0x000fe20000000800 */
[----:B------:R-:W-:Y:S01]  /*58d0*/  @!PT LDS RZ, [RZ] ;  /* 0x00000000fffff984 */ /* 0x000fe20000000800 */
[----:B------:R1:W-:Y:S01]  /*58e0*/  @!P1 LDGSTS.E.BYPASS.LTC128B.128 [R247+0x2000], desc[UR4][R138.64] ;  /* 0x020000008af79fae */ /* 0x0003e2000b981a04 */
[-C--:B------:R-:W-:Y:S01]  /*58f0*/  @!P0 MOV R141, R137.reuse ;  /* 0x00000089008d8202 */ /* 0x080fe20000000f00 */
[C---:B------:R-:W-:Y:S01]  /*5900*/  @!P0 IMAD.WIDE.U32 R152, R230.reuse, 0x60, R152 ;  /* 0x00000060e6988825 */ /* 0x040fe200078e0098 */
[C---:B------:R-:W-:Y:S01]  /*5910*/  @!P0 LEA R156, P3, R230.reuse, R136, 0x6 ;  /* 0x00000088e69c8211 */ /* 0x040fe200078630ff */
[----:B------:R2:W-:Y:S02]  /*5920*/  @P1 STS.128 [R247+0x2000], RZ ;  /* 0x002000fff7001388 */ /* 0x0005e40000000c00 */
[----:B------:R-:W-:Y:S01]  /*5930*/  @!P0 IMAD R142, R231, 0x120, RZ ;  /* 0x00000120e78e8824 */ /* 0x000fe200078e02ff */
[C---:B------:R-:W-:Y:S01]  /*5940*/  @!P0 LEA.HI.X R157, R230.reuse, R137, R231, 0x6, P3 ;  /* 0x00000089e69d8211 */ /* 0x040fe200018f34e7 */
[----:B------:R2:W-:Y:S01]  /*5950*/  @P0 STS.128 [R247+0x2800], RZ ;  /* 0x002800fff7000388 */ /* 0x0005e20000000c00 */
[----:B------:R-:W-:-:S03]  /*5960*/  @!P0 IMAD.WIDE.U32 R132, R230, 0x120, R132 ;  /* 0x00000120e6848825 */ /* 0x000fc600078e0084 */
[----:B------:R-:W-:Y:S01]  /*5970*/  @!PT LDS RZ, [RZ] ;  /* 0x00000000fffff984 */ /* 0x000fe20000000800 */
[----:B------:R-:W-:Y:S01]  /*5980*/  @!PT LDS RZ, [RZ] ;  /* 0x00000000fffff984 */ /* 0x000fe20000000800 */
[----:B------:R-:W-:Y:S01]  /*5990*/  @!PT LDS RZ, [RZ] ;  /* 0x00000000fffff984 */ /* 0x000fe20000000800 */
[----:B------:R-:W-:Y:S01]  /*59a0*/  @!P0 LDGSTS.E.BYPASS.LTC128B.128 [R247+0x2800], desc[UR4][R136.64] ;  /* 0x0280000088f78fae */ /* 0x000fe2000b981a04 */
[C---:B------:R-:W-:Y:S01]  /*59b0*/  @!P0 IMAD R148, R231.reuse, 0xa0, RZ ;  /* 0x000000a0e7948824 */ /* 0x040fe200078e02ff */
[----:B------:R-:W-:Y:S01]  /*59c0*/  @!P0 IADD3 R143, PT, PT, R142, R133, RZ ;  /* 0x000000858e8f8210 */ /* 0x000fe20007ffe0ff */
[----:B------:R-:W-:Y:S01]  /*59d0*/  @!P0 IMAD.WIDE.U32 R140, R230, 0xa0, R140 ;  /* 0x000000a0e68c8825 */ /* 0x000fe200078e008c */
[----:B------:R2:W-:Y:S03]  /*59e0*/  @P0 STS.128 [R247+0x3000], RZ ;  /* 0x003000fff7000388 */ /* 0x0005e60000000c00 */
[----:B------:R-:W-:Y:S01]  /*59f0*/  @!P0 IMAD.IADD R151, R150, 0x1, R153 ;  /* 0x0000000196978824 */ /* 0x000fe200078e0299 */
[----:B------:R-:W-:Y:S01]  /*5a00*/  @!PT LDS RZ, [RZ] ;  /* 0x00000000fffff984 */ /* 0x000fe20000000800 */
[----:B------:R-:W-:Y:S01]  /*5a10*/  @!PT LDS RZ, [RZ] ;  /* 0x00000000fffff984 */ /* 0x000fe20000000800 */
[----:B------:R-:W-:Y:S01]  /*5a20*/  @!PT LDS RZ, [RZ] ;  /* 0x00000000fffff984 */ /* 0x000fe20000000800 */
[----:B------:R3:W-:Y:S01]  /*5a30*/  @!P0 LDGSTS.E.BYPASS.LTC128B.128 [R247+0x3000], desc[UR4][R134.64] ;  /* 0x0300000086f78fae */ /* 0x0007e2000b981a04 */
[----:B------:R-:W-:Y:S01]  /*5a40*/  @!P0 MOV R150, R152 ;  /* 0x0000009800968202 */ /* 0x000fe20000000f00 */
[C---:B------:R-:W-:Y:S01]  /*5a50*/  @!P0 IMAD R146, R231.reuse, 0xc0, RZ ;  /* 0x000000c0e7928824 */ /* 0x040fe200078e02ff */
[----:B------:R-:W-:Y:S01]  /*5a60*/  @!P0 MOV R153, R137 ;  /* 0x0000008900998202 */ /* 0x000fe20000000f00 */
[----:B------:R-:W-:Y:S01]  /*5a70*/  @!P0 IMAD.MOV.U32 R152, RZ, RZ, R136 ;  /* 0x000000ffff988224 */ /* 0x000fe200078e0088 */
[----:B------:R-:W-:Y:S01]  /*5a80*/  @!P0 IADD3 R149, PT, PT, R148, R141, RZ ;  /* 0x0000008d94958210 */ /* 0x000fe20007ffe0ff */
[----:B------:R-:W-:Y:S01]  /*5a90*/  @!P0 IMAD.MOV.U32 R142, RZ, RZ, R132 ;  /* 0x000000ffff8e8224 */ /* 0x000fe200078e0084 */
[-C--:B-1----:R-:W-:Y:S01]  /*5aa0*/  @!P0 MOV R139, R137.reuse ;  /* 0x00000089008b8202 */ /* 0x082fe20000000f00 */
[----:B------:R-:W-:Y:S01]  /*5ab0*/  @!P0 IMAD.MOV.U32 R138, RZ, RZ, R136 ;  /* 0x000000ffff8a8224 */ /* 0x000fe200078e0088 */
[----:B------:R-:W-:Y:S01]  /*5ac0*/  @!P0 MOV R141, R137 ;  /* 0x00000089008d8202 */ /* 0x000fe20000000f00 */
[----:B------:R-:W-:Y:S01]  /*5ad0*/  @!P0 IMAD.MOV.U32 R148, RZ, RZ, R140 ;  /* 0x000000ffff948224 */ /* 0x000fe200078e008c */
[----:B------:R-:W-:Y:S01]  /*5ae0*/  @!P0 MOV R140, R136 ;  /* 0x00000088008c8202 */ /* 0x000fe20000000f00 */
[----:B------:R-:W-:Y:S01]  /*5af0*/  @!P0 IMAD.WIDE.U32 R138, R230, 0xc0, R138 ;  /* 0x000000c0e68a8825 */ /* 0x000fe200078e008a */
[----:B------:R2:W-:Y:S03]  /*5b00*/  @P0 STS.128 [R247+0x3800], RZ ;  /* 0x003800fff7000388 */ /* 0x0005e60000000c00 */
[C---:B------:R-:W-:Y:S01]  /*5b10*/  @!P0 IMAD R132, R231.reuse, 0x1a0, RZ ;  /* 0x000001a0e7848824 */ /* 0x040fe200078e02ff */
[----:B------:R-:W-:Y:S01]  /*5b20*/  @!P0 IADD3 R147, PT, PT, R146, R139, RZ ;  /* 0x0000008b92938210 */ /* 0x000fe20007ffe0ff */
[----:B------:R-:W-:Y:S01]  /*5b30*/  @!P0 IMAD.WIDE.U32 R152, R230, 0x1a0, R152 ;  /* 0x000001a0e6988825 */ /* 0x000fe200078e0098 */
[----:B------:R-:W-:Y:S01]  /*5b40*/  @!P0 MOV R146, R138 ;  /* 0x0000008a00928202 */ /* 0x000fe20000000f00 */
[----:B------:R-:W-:Y:S01]  /*5b50*/  @!PT LDS RZ, [RZ] ;  /* 0x00000000fffff984 */ /* 0x000fe20000000800 */
[----:B------:R-:W-:Y:S01]  /*5b60*/  @!PT LDS RZ, [RZ] ;  /* 0x00000000fffff984 */ /* 0x000fe20000000800 */
[----:B------:R-:W-:Y:S01]  /*5b70*/  @!PT LDS RZ, [RZ] ;  /* 0x00000000fffff984 */ /* 0x000fe20000000800 */
[----:B------:R2:W-:Y:S01]  /*5b80*/  @!P0 LDGSTS.E.BYPASS.LTC128B.128 [R247+0x3800], desc[UR4][R156.64] ;  /* 0x038000009cf78fae */ /* 0x0005e2000b981a04 */
[----:B------:R-:W-:Y:S01]  /*5b90*/  @!P0 MOV R139, R137 ;  /* 0x00000089008b8202 */ /* 0x000fe20000000f00 */
[C---:B------:R-:W-:Y:S01]  /*5ba0*/  @!P0 IMAD R144, R231.reuse, 0xe0, RZ ;  /* 0x000000e0e7908824 */ /* 0x040fe200078e02ff */
[----:B------:R-:W-:Y:S01]  /*5bb0*/  @!P0 IADD3 R153, PT, PT, R132, R153, RZ ;  /* 0x0000009984998210 */ /* 0x000fe20007ffe0ff */
[--C-:B------:R-:W-:Y:S01]  /*5bc0*/  @!P0 IMAD.MOV.U32 R138, RZ, RZ, R136.reuse ;  /* 0x000000ffff8a8224 */ /* 0x100fe200078e0088 */
[C---:B------:R-:W-:Y:S01]  /*5bd0*/  @!P0 LEA R132, P1, R230.reuse, R136, 0x7 ;  /* 0x00000088e6848211 */ /* 0x040fe200078238ff */
[----:B------:R-:W-:Y:S01]  /*5be0*/  @!P0 IMAD R133, R231, 0x180, RZ ;  /* 0x00000180e7858824 */ /* 0x000fe200078e02ff */
[----:B---3--:R-:W-:Y:S01]  /*5bf0*/  @!P0 MOV R135, R137 ;  /* 0x0000008900878202 */ /* 0x008fe20000000f00 */
[--C-:B------:R-:W-:Y:S01]  /*5c00*/  @!P0 IMAD.MOV.U32 R134, RZ, RZ, R136.reuse ;  /* 0x000000ffff868224 */ /* 0x100fe200078e0088 */
[----:B------:R2:W-:Y:S01]  /*5c10*/  @P0 STS.128 [R247+0x4000], RZ ;  /* 0x004000fff7000388 */ /* 0x0005e20000000c00 */
[----:B------:R-:W-:-:S03]  /*5c20*/  @!P0 IMAD.WIDE.U32 R154, R230, 0x180, R136 ;  /* 0x00000180e69a8825 */ /* 0x000fc600078e0088 */
[----:B------:R-:W-:Y:S01]  /*5c30*/  @!PT LDS RZ, [RZ] ;  /* 0x00000000fffff984 */ /* 0x000fe20000000800 */
[----:B------:R-:W-:Y:S01]  /*5c40*/  @!PT LDS RZ, [RZ] ;  /* 0x00000000fffff984 */ /* 0x000fe20000000800 */
[----:B------:R-:W-:Y:S01]  /*5c50*/  @!PT LDS RZ, [RZ] ;  /* 0x00000000fffff984 */ /* 0x000fe20000000800 */
[----:B------:R2:W-:Y:S01]  /*5c60*/  @!P0 LDGSTS.E.BYPASS.LTC128B.128 [R247+0x4000], desc[UR4][R150.64] ;  /* 0x0400000096f78fae */ /* 0x0005e2000b981a04 */
[----:B------:R-:W-:-:S03]  /*5c70*/  @!P0 IMAD.WIDE.U32 R134, R230, 0xe0, R134 ;  /* 0x000000e0e6868825 */ /* 0x000fc600078e0086 */
[----:B------:R2:W-:Y:S01]  /*5c80*/  @P0 STS.128 [R247+0x4800], RZ ;  /* 0x004800fff7000388 */ /* 0x0005e20000000c00 */
[----:B------:R-:W-:Y:S01]  /*5c90*/  @!P0 IMAD.IADD R145, R144, 0x1, R135 ;  /* 0x0000000190918824 */ /* 0x000fe200078e0287 */
[----:B------:R-:W-:Y:S01]  /*5ca0*/  @!P0 MOV R144, R134 ;  /* 0x0000008600908202 */ /* 0x000fe20000000f00 */
[----:B------:R-:W-:Y:S02]  /*5cb0*/  @!P0 IMAD R135, R231, 0x140, RZ ;  /* 0x00000140e7878824 */ /* 0x000fe400078e02ff */
        /* <DEDUP_REMOVED lines=63> */
[----:B------:R-:W-:Y:S02]  /*60b0*/  IADD3 R133, PT, PT, R132, R137, RZ ;  /* 0x0000008984857210 */ /* 0x000fe40007ffe0ff */
[----:B------:R-:W-:-:S05]  /*60c0*/  MOV R132, R136 ;  /* 0x0000008800847202 */ /* 0x000fca0000000f00 */
[----:B------:R-:W-:Y:S01]  /*60d0*/  @!PT LDS RZ, [RZ] ;  /* 0x00000000fffff984 */ /* 0x000fe20000000800 */
[----:B------:R-:W-:Y:S01]  /*60e0*/  @!PT LDS RZ, [RZ] ;  /* 0x00000000fffff984 */ /* 0x000fe20000000800 */
[----:B------:R-:W-:Y:S01]  /*60f0*/  @!PT LDS RZ, [RZ] ;  /* 0x00000000fffff984 */ /* 0x000fe20000000800 */
[----:B------:R1:W-:Y:S02]  /*6100*/  LDGSTS.E.BYPASS.LTC128B.128 [R247+0x9800], desc[UR4][R132.64] ;  /* 0x0980000084f77fae */ /* 0x0003e4000b981a04 */
.L_x_3910:
[----:B------:R-:W-:Y:S05]  /*6110*/  BSYNC.RECONVERGENT B0 ;  /* 0x0000000000007941 */ /* 0x000fea0003800200 */
.L_x_3909:
[----:B------:R-:W0:Y:S02]  /*6120*/  LDGDEPBAR ;  /* 0x00000000000079af */ /* 0x000e240000000000 */
.L_x_3905:
[----:B------:R-:W-:Y:S05]  /*6130*/  BSYNC.RECONVERGENT B1 ;  /* 0x0000000000017941 */ /* 0x000fea0003800200 */
.L_x_3904:
[----:B------:R-:W-:Y:S01]  /*6140*/  SHF.R.U32.HI R166, RZ, 0x2, R170 ;  /* 0x00000002ffa67819 */ /* 0x000fe200000116aa */
[----:B------:R-:W-:-:S03]  /*6150*/  IMAD.SHL.U32 R167, R170, 0x2, RZ ;  /* 0x00000002aaa77824 */ /* 0x000fc600078e00ff */
[----:B------:R-:W-:Y:S02]  /*6160*/  LOP3.LUT R166, R166, 0x7, RZ, 0xc0, !PT ;  /* 0x00000007a6a67812 */ /* 0x000fe400078ec0ff */
[----:B------:R-:W-:Y:S02]  /*6170*/  LOP3.LUT R167, R167, 0x6, RZ, 0xc0, !PT ;  /* 0x00000006a7a77812 */ /* 0x000fe400078ec0ff */
[----:B------:R-:W-:-:S03]  /*6180*/  LOP3.LUT R164, R166, 0x1f0, R171, 0xf8, !PT ;  /* 0x000001f0a6a47812 */ /* 0x000fc600078ef8ab */
[----:B------:R-:W-:Y:S02]  /*6190*/  IMAD.IADD R165, R244, 0x1, R167 ;  /* 0x00000001f4a57824 */ /* 0x000fe400078e02a7 */
[----:B------:R-:W-:Y:S02]  /*61a0*/  IMAD R164, R241, 0x40, R164 ;  /* 0x00000040f1a47824 */ /* 0x000fe400078e02a4 */
[C---:B-12---:R-:W-:Y:S02]  /*61b0*/  VIADD R133, R165.reuse, 0x20 ;  /* 0x00000020a5857836 */ /* 0x046fe40000000000 */
[C---:B------:R-:W-:Y:S01]  /*61c0*/  VIADD R142, R165.reuse, 0x49 ;  /* 0x00000049a58e7836 */ /* 0x040fe20000000000 */
[----:B------:R-:W-:Y:S01]  /*61d0*/  IADD3 R164, PT, PT, R168, R164, -R193 ;  /* 0x000000a4a8a47210 */ /* 0x000fe20007ffe8c1 */
[C---:B------:R-:W-:Y:S02]  /*61e0*/  VIADD R158, R165.reuse, 0x59 ;  /* 0x00000059a59e7836 */ /* 0x040fe40000000000 */
[----:B------:R-:W-:-:S02]  /*61f0*/  VIADD R180, R165, 0x90 ;  /* 0x00000090a5b47836 */ /* 0x000fc40000000000 */
[C---:B------:R-:W-:Y:S02]  /*6200*/  IMAD.IADD R207, R164.reuse, 0x1, -R133 ;  /* 0x00000001a4cf7824 */ /* 0x040fe400078e0a85 */
[C---:B------:R-:W-:Y:S02]  /*6210*/  IMAD.IADD R150, R164.reuse, 0x1, -R142 ;  /* 0x00000001a4967824 */ /* 0x040fe400078e0a8e */
[C---:B------:R-:W-:Y:S01]  /*6220*/  VIADD R214, R165.reuse, 0x9 ;  /* 0x00000009a5d67836 */ /* 0x040fe20000000000 */
[----:B------:R-:W-:Y:S01]  /*6230*/  IABS R207, R207 ;  /* 0x000000cf00cf7213 */ /* 0x000fe20000000000 */
[C---:B------:R-:W-:Y:S01]  /*6240*/  VIADD R209, R165.reuse, 0x28 ;  /* 0x00000028a5d17836 */ /* 0x040fe20000000000 */
[----:B------:R-:W-:Y:S01]  /*6250*/  IABS R150, R150 ;  /* 0x0000009600967213 */ /* 0x000fe20000000000 */
[----:B------:R-:W-:Y:S01]  /*6260*/  IMAD.IADD R174, R164, 0x1, -R158 ;  /* 0x00000001a4ae7824 */ /* 0x000fe200078e0a9e */
[----:B------:R-:W-:Y:S01]  /*6270*/  I2FP.F32.S32 R207, R207 ;  /* 0x000000cf00cf7245 */ /* 0x000fe20000201400 */
[C---:B------:R-:W-:Y:S01]  /*6280*/  VIADD R186, R165.reuse, 0x61 ;  /* 0x00000061a5ba7836 */ /* 0x040fe20000000000 */
[----:B------:R-:W-:Y:S01]  /*6290*/  I2FP.F32.S32 R150, R150 ;  /* 0x0000009600967245 */ /* 0x000fe20000201400 */
[C---:B------:R-:W-:Y:S01]  /*62a0*/  VIADD R212, R165.reuse, 0x10 ;  /* 0x00000010a5d47836 */ /* 0x040fe20000000000 */
[----:B------:R-:W-:Y:S01]  /*62b0*/  IABS R174, R174 ;  /* 0x000000ae00ae7213 */ /* 0x000fe20000000000 */
[----:B------:R-:W-:-:S02]  /*62c0*/  VIADD R179, R165, 0x80 ;  /* 0x00000080a5b37836 */ /* 0x000fc40000000000 */
[----:B------:R-:W-:Y:S01]  /*62d0*/  FFMA.FTZ R207, -R0, R207, R8 ;  /* 0x000000cf00cf7223 */ /* 0x000fe20000010108 */
[----:B------:R-:W-:Y:S02]  /*62e0*/  IMAD.IADD R173, R164, 0x1, -R180 ;  /* 0x00000001a4ad7824 */ /* 0x000fe400078e0ab4 */
[----:B------:R-:W-:Y:S01]  /*62f0*/  FFMA.FTZ R150, -R0, R150, R117 ;  /* 0x0000009600967223 */ /* 0x000fe20000010175 */
[C---:B------:R-:W-:Y:S01]  /*6300*/  VIADD R215, R165.reuse, 0x1 ;  /* 0x00000001a5d77836 */ /* 0x040fe20000000000 */
[----:B------:R-:W-:Y:S01]  /*6310*/  I2FP.F32.S32 R174, R174 ;  /* 0x000000ae00ae7245 */ /* 0x000fe20000201400 */
[----:B------:R-:W-:Y:S01]  /*6320*/  IMAD.IADD R213, R164, 0x1, -R214 ;  /* 0x00000001a4d57824 */ /* 0x000fe200078e0ad6 */
[----:B------:R-:W-:Y:S01]  /*6330*/  IABS R173, R173 ;  /* 0x000000ad00ad7213 */ /* 0x000fe20000000000 */
[C---:B------:R-:W-:Y:S01]  /*6340*/  VIADD R162, R165.reuse, 0x50 ;  /* 0x00000050a5a27836 */ /* 0x040fe20000000000 */
[----:B------:R-:W-:Y:S01]  /*6350*/  ISETP.GE.AND P4, PT, R212, R168, PT ;  /* 0x000000a8d400720c */ /* 0x000fe20003f86270 */
[C---:B------:R-:W-:Y:S01]  /*6360*/  IMAD.IADD R132, R164.reuse, 0x1, -R209 ;  /* 0x00000001a4847824 */ /* 0x040fe200078e0ad1 */
[----:B------:R-:W-:Y:S01]  /*6370*/  IABS R213, R213 ;  /* 0x000000d500d57213 */ /* 0x000fe20000000000 */
[C---:B------:R-:W-:Y:S01]  /*6380*/  IMAD.IADD R176, R164.reuse, 0x1, -R186 ;  /* 0x00000001a4b07824 */ /* 0x040fe200078e0aba */
[----:B------:R-:W-:Y:S01]  /*6390*/  I2FP.F32.S32 R173, R173 ;  /* 0x000000ad00ad7245 */ /* 0x000fe20000201400 */
[C---:B------:R-:W-:Y:S01]  /*63a0*/  VIADD R154, R165.reuse, 0xa1 ;  /* 0x000000a1a59a7836 */ /* 0x040fe20000000000 */
[----:B------:R-:W-:Y:S01]  /*63b0*/  IABS R132, R132 ;  /* 0x0000008400847213 */ /* 0x000fe20000000000 */
[C---:B------:R-:W-:Y:S01]  /*63c0*/  IMAD.IADD R211, R164.reuse, 0x1, -R212 ;  /* 0x00000001a4d37824 */ /* 0x040fe200078e0ad4 */
[----:B------:R-:W-:Y:S01]  /*63d0*/  IABS R176, R176 ;  /* 0x000000b000b07213 */ /* 0x000fe20000000000 */
[C---:B------:R-:W-:Y:S01]  /*63e0*/  IMAD.IADD R197, R164.reuse, 0x1, -R179 ;  /* 0x00000001a4c57824 */ /* 0x040fe200078e0ab3 */
[----:B------:R-:W-:Y:S01]  /*63f0*/  I2FP.F32.S32 R213, R213 ;  /* 0x000000d500d57245 */ /* 0x000fe20000201400 */
[C---:B------:R-:W-:Y:S01]  /*6400*/  IMAD.IADD R216, R164.reuse, 0x1, -R215 ;  /* 0x00000001a4d87824 */ /* 0x040fe200078e0ad7 */
[----:B------:R-:W-:Y:S01]  /*6410*/  IABS R211, R211 ;  /* 0x000000d300d37213 */ /* 0x000fe20000000000 */
[C---:B------:R-:W-:Y:S01]  /*6420*/  VIADD R8, R165.reuse, 0x29 ;  /* 0x00000029a5087836 */ /* 0x040fe20000000000 */
[----:B------:R-:W-:Y:S01]  /*6430*/  IABS R197, R197 ;  /* 0x000000c500c57213 */ /* 0x000fe20000000000 */
[C---:B------:R-:W-:Y:S01]  /*6440*/  IMAD.IADD R152, R164.reuse, 0x1, -R162 ;  /* 0x00000001a4987824 */ /* 0x040fe200078e0aa2 */
[----:B------:R-:W-:Y:S01]  /*6450*/  IABS R216, R216 ;  /* 0x000000d800d87213 */ /* 0x000fe20000000000 */
[C---:B------:R-:W-:Y:S01]  /*6460*/  IMAD.IADD R117, R164.reuse, 0x1, -R154 ;  /* 0x00000001a4757824 */ /* 0x040fe200078e0a9a */
[----:B------:R-:W-:Y:S01]  /*6470*/  I2FP.F32.S32 R132, R132 ;  /* 0x0000008400847245 */ /* 0x000fe20000201400 */
[----:B------:R-:W-:Y:S01]  /*6480*/  IMAD.IADD R204, R164, 0x1, -R8 ;  /* 0x00000001a4cc7824 */ /* 0x000fe200078e0a08 */
[----:B------:R-:W-:Y:S01]  /*6490*/  IABS R152, R152 ;  /* 0x0000009800987213 */ /* 0x000fe20000000000 */
[C---:B------:R-:W-:Y:S01]  /*64a0*/  FFMA.FTZ R174, -R0.reuse, R174, R109 ;  /* 0x000000ae00ae7223 */ /* 0x040fe2000001016d */
[----:B------:R-:W-:Y:S01]  /*64b0*/  I2FP.F32.S32 R176, R176 ;  /* 0x000000b000b07245 */ /* 0x000fe20000201400 */
[C---:B------:R-:W-:Y:S01]  /*64c0*/  VIADD R200, R165.reuse, 0x79 ;  /* 0x00000079a5c87836 */ /* 0x040fe20000000000 */
[----:B------:R-:W-:Y:S01]  /*64d0*/  IABS R117, R117 ;  /* 0x0000007500757213 */ /* 0x000fe20000000000 */
[C---:B------:R-:W-:Y:S01]  /*64e0*/  FFMA.FTZ R173, -R0.reuse, R173, R80 ;  /* 0x000000ad00ad7223 */ /* 0x040fe20000010150 */
[----:B------:R-:W-:Y:S01]  /*64f0*/  I2FP.F32.S32 R211, R211 ;  /* 0x000000d300d37245 */ /* 0x000fe20000201400 */
[C---:B------:R-:W-:Y:S01]  /*6500*/  VIADD R109, R165.reuse, 0xb0 ;  /* 0x000000b0a56d7836 */ /* 0x040fe20000000000 */
[----:B------:R-:W-:Y:S01]  /*6510*/  I2FP.F32.S32 R197, R197 ;  /* 0x000000c500c57245 */ /* 0x000fe20000201400 */
[C---:B------:R-:W-:Y:S01]  /*6520*/  VIADD R80, R165.reuse, 0xd8 ;  /* 0x000000d8a5507836 */ /* 0x040fe20000000000 */
[----:B------:R-:W-:Y:S01]  /*6530*/  I2FP.F32.S32 R216, R216 ;  /* 0x000000d800d87245 */ /* 0x000fe20000201400 */
[C---:B------:R-:W-:Y:S01]  /*6540*/  FFMA.FTZ R213, -R0.reuse, R213, R21 ;  /* 0x000000d500d57223 */ /* 0x040fe20000010115 */
[----:B------:R-:W-:Y:S01]  /*6550*/  IABS R204, R204 ;  /* 0x000000cc00cc7213 */ /* 0x000fe20000000000 */
[C---:B------:R-:W-:Y:S01]  /*6560*/  VIADD R217, R165.reuse, 0x11 ;  /* 0x00000011a5d97836 */ /* 0x040fe20000000000 */
[----:B------:R-:W-:Y:S01]  /*6570*/  I2FP.F32.S32 R152, R152 ;  /* 0x0000009800987245 */ /* 0x000fe20000201400 */
[----:B------:R-:W-:Y:S01]  /*6580*/  VIADD R21, R165, 0x18 ;  /* 0x00000018a5157836 */ /* 0x000fe20000000000 */
[----:B------:R-:W-:Y:S01]  /*6590*/  I2FP.F32.S32 R117, R117 ;  /* 0x0000007500757245 */ /* 0x000fe20000201400 */
[C---:B------:R-:W-:Y:S01]  /*65a0*/  FFMA.FTZ R132, -R0.reuse, R132, R4 ;  /* 0x0000008400847223 */ /* 0x040fe20000010104 */
[C---:B------:R-:W-:Y:S01]  /*65b0*/  FFMA.FTZ R176, -R0.reuse, R176, R105 ;  /* 0x000000b000b07223 */ /* 0x040fe20000010169 */
[----:B------:R-:W-:Y:S01]  /*65c0*/  FFMA.FTZ R211, -R0, R211, R16 ;  /* 0x000000d300d37223 */ /* 0x000fe20000010110 */
[----:B------:R-:W-:-:S02]  /*65d0*/  IMAD.IADD R202, R164, 0x1, -R200 ;  /* 0x00000001a4ca7824 */ /* 0x000fc400078e0ac8 */
[----:B------:R-:W-:Y:S01]  /*65e0*/  FFMA.FTZ R197, -R0, R197, R88 ;  /* 0x000000c500c57223 */ /* 0x000fe20000010158 */
[----:B------:R-:W-:Y:S01]  /*65f0*/  IMAD.IADD R4, R164, 0x1, -R109 ;  /* 0x00000001a4047824 */ /* 0x000fe200078e0a6d */
[----:B------:R-:W-:Y:S01]  /*6600*/  I2FP.F32.S32 R204, R204 ;  /* 0x000000cc00cc7245 */ /* 0x000fe20000201400 */
[C---:B------:R-:W-:Y:S02]  /*6610*/  VIADD R105, R165.reuse, 0xc9 ;  /* 0x000000c9a5697836 */ /* 0x040fe40000000000 */
[C---:B------:R-:W-:Y:S01]  /*6620*/  FFMA.FTZ R216, -R0.reuse, R216, R25 ;  /* 0x000000d800d87223 */ /* 0x040fe20000010119 */
[C---:B------:R-:W-:Y:S02]  /*6630*/  VIADD R16, R165.reuse, 0x21 ;  /* 0x00000021a5107836 */ /* 0x040fe40000000000 */
[----:B------:R-:W-:Y:S01]  /*6640*/  FFMA.FTZ R152, -R0, R152, R112 ;  /* 0x0000009800987223 */ /* 0x000fe20000010170 */
[----:B------:R-:W-:Y:S02]  /*6650*/  IMAD.IADD R88, R164, 0x1, -R80 ;  /* 0x00000001a4587824 */ /* 0x000fe400078e0a50 */
[----:B------:R-:W-:Y:S01]  /*6660*/  FFMA.FTZ R117, -R0, R117, R73 ;  /* 0x0000007500757223 */ /* 0x000fe20000010149 */
[C---:B------:R-:W-:Y:S01]  /*6670*/  IMAD.IADD R210, R164.reuse, 0x1, -R217 ;  /* 0x00000001a4d27824 */ /* 0x040fe200078e0ad9 */
[----:B------:R-:W-:Y:S01]  /*6680*/  IABS R202, R202 ;  /* 0x000000ca00ca7213 */ /* 0x000fe20000000000 */
[----:B------:R-:W-:Y:S01]  /*6690*/  IMAD.IADD R25, R164, 0x1, -R21 ;  /* 0x00000001a4197824 */ /* 0x000fe200078e0a15 */
[----:B------:R-:W-:Y:S01]  /*66a0*/  IABS R4, R4 ;  /* 0x0000000400047213 */ /* 0x000fe20000000000 */
[----:B------:R-:W-:-:S02]  /*66b0*/  VIADD R112, R165, 0xa9 ;  /* 0x000000a9a5707836 */ /* 0x000fc40000000000 */
[----:B------:R-:W-:Y:S01]  /*66c0*/  FFMA.FTZ R204, -R0, R204, R5 ;  /* 0x000000cc00cc7223 */ /* 0x000fe20000010105 */
[C---:B------:R-:W-:Y:S01]  /*66d0*/  VIADD R153, R165.reuse, 0x91 ;  /* 0x00000091a5997836 */ /* 0x040fe20000000000 */
[----:B------:R-:W-:Y:S01]  /*66e0*/  IABS R88, R88 ;  /* 0x0000005800587213 */ /* 0x000fe20000000000 */
[C---:B------:R-:W-:Y:S01]  /*66f0*/  IMAD.IADD R73, R164.reuse, 0x1, -R105 ;  /* 0x00000001a4497824 */ /* 0x040fe200078e0a69 */
[----:B------:R-:W-:Y:S01]  /*6700*/  IABS R210, R210 ;  /* 0x000000d200d27213 */ /* 0x000fe20000000000 */
[C---:B------:R-:W-:Y:S01]  /*6710*/  IMAD.IADD R206, R164.reuse, 0x1, -R16 ;  /* 0x00000001a4ce7824 */ /* 0x040fe200078e0a10 */
[----:B------:R-:W-:Y:S01]  /*6720*/  IABS R25, R25 ;  /* 0x0000001900197213 */ /* 0x000fe20000000000 */
[C---:B------:R-:W-:Y:S01]  /*6730*/  IMAD.IADD R5, R164.reuse, 0x1, -R112 ;  /* 0x00000001a4057824 */ /* 0x040fe200078e0a70 */
[----:B------:R-:W-:Y:S01]  /*6740*/  I2FP.F32.S32 R202, R202 ;  /* 0x000000ca00ca7245 */ /* 0x000fe20000201400 */
[C---:B------:R-:W-:Y:S01]  /*6750*/  VIADD R172, R165.reuse, 0x58 ;  /* 0x00000058a5ac7836 */ /* 0x040fe20000000000 */
[----:B------:R-:W-:Y:S01]  /*6760*/  I2FP.F32.S32 R4, R4 ;  /* 0x0000000400047245 */ /* 0x000fe20000201400 */
[C---:B------:R-:W-:Y:S01]  /*6770*/  VIADD R175, R165.reuse, 0x81 ;  /* 0x00000081a5af7836 */ /* 0x040fe20000000000 */
[----:B------:R-:W-:Y:S01]  /*6780*/  IABS R73, R73 ;  /* 0x0000004900497213 */ /* 0x000fe20000000000 */
[C---:B------:R-:W-:Y:S01]  /*6790*/  IMAD.IADD R163, R164.reuse, 0x1, -R153 ;  /* 0x00000001a4a37824 */ /* 0x040fe200078e0a99 */
[----:B------:R-:W-:Y:S01]  /*67a0*/  IABS R206, R206 ;  /* 0x000000ce00ce7213 */ /* 0x000fe20000000000 */
[C---:B------:R-:W-:Y:S01]  /*67b0*/  VIADD R201, R165.reuse, 0x78 ;  /* 0x00000078a5c97836 */ /* 0x040fe20000000000 */
[----:B------:R-:W-:Y:S01]  /*67c0*/  I2FP.F32.S32 R88, R88 ;  /* 0x0000005800587245 */ /* 0x000fe20000201400 */
[C---:B------:R-:W-:Y:S01]  /*67d0*/  IMAD.IADD R184, R164.reuse, 0x1, -R172 ;  /* 0x00000001a4b87824 */ /* 0x040fe200078e0aac */
[----:B------:R-:W-:Y:S01]  /*67e0*/  I2FP.F32.S32 R210, R210 ;  /* 0x000000d200d27245 */ /* 0x000fe20000201400 */
[C---:B------:R-:W-:Y:S01]  /*67f0*/  VIADD R189, R165.reuse, 0x70 ;  /* 0x00000070a5bd7836 */ /* 0x040fe20000000000 */
[----:B------:R-:W-:Y:S01]  /*6800*/  I2FP.F32.S32 R25, R25 ;  /* 0x0000001900197245 */ /* 0x000fe20000201400 */
[C---:B------:R-:W-:Y:S01]  /*6810*/  IMAD.IADD R188, R164.reuse, 0x1, -R175 ;  /* 0x00000001a4bc7824 */ /* 0x040fe200078e0aaf */
[----:B------:R-:W-:Y:S01]  /*6820*/  IABS R5, R5 ;  /* 0x0000000500057213 */ /* 0x000fe20000000000 */
[----:B------:R-:W-:Y:S01]  /*6830*/  IMAD.IADD R203, R164, 0x1, -R201 ;  /* 0x00000001a4cb7824 */ /* 0x000fe200078e0ac9 */
[----:B------:R-:W-:Y:S01]  /*6840*/  IABS R163, R163 ;  /* 0x000000a300a37213 */ /* 0x000fe20000000000 */
[C---:B------:R-:W-:Y:S01]  /*6850*/  FFMA.FTZ R202, -R0.reuse, R202, R93 ;  /* 0x000000ca00ca7223 */ /* 0x040fe2000001015d */
[----:B------:R-:W-:Y:S01]  /*6860*/  I2FP.F32.S32 R73, R73 ;  /* 0x0000004900497245 */ /* 0x000fe20000201400 */
[C---:B------:R-:W-:Y:S01]  /*6870*/  FFMA.FTZ R64, -R0.reuse, R4, R64 ;  /* 0x0000000400407223 */ /* 0x040fe20000010140 */
[----:B------:R-:W-:Y:S01]  /*6880*/  I2FP.F32.S32 R206, R206 ;  /* 0x000000ce00ce7245 */ /* 0x000fe20000201400 */
[----:B------:R-:W-:Y:S01]  /*6890*/  FFMA.FTZ R88, -R0, R88, R44 ;  /* 0x0000005800587223 */ /* 0x000fe2000001012c */
[----:B------:R-:W-:-:S02]  /*68a0*/  VIADD R93, R165, 0xd9 ;  /* 0x000000d9a55d7836 */ /* 0x000fc40000000000 */
[----:B------:R-:W-:Y:S01]  /*68b0*/  FFMA.FTZ R210, -R0, R210, R17 ;  /* 0x000000d200d27223 */ /* 0x000fe20000010111 */
[C---:B------:R-:W-:Y:S01]  /*68c0*/  IMAD.IADD R4, R164.reuse, 0x1, -R165 ;  /* 0x00000001a4047824 */ /* 0x040fe200078e0aa5 */
[----:B------:R-:W-:Y:S01]  /*68d0*/  I2FP.F32.S32 R5, R5 ;  /* 0x0000000500057245 */ /* 0x000fe20000201400 */
[----:B------:R-:W-:Y:S02]  /*68e0*/  IMAD.IADD R191, R164, 0x1, -R189 ;  /* 0x00000001a4bf7824 */ /* 0x000fe400078e0abd */
[C---:B------:R-:W-:Y:S01]  /*68f0*/  FFMA.FTZ R17, -R0.reuse, R25, R12 ;  /* 0x0000001900117223 */ /* 0x040fe2000001010c */
[C---:B------:R-:W-:Y:S01]  /*6900*/  VIADD R44, R165.reuse, 0xe1 ;  /* 0x000000e1a52c7836 */ /* 0x040fe20000000000 */
[----:B------:R-:W-:Y:S01]  /*6910*/  IABS R184, R184 ;  /* 0x000000b800b87213 */ /* 0x000fe20000000000 */
[C---:B------:R-:W-:Y:S01]  /*6920*/  VIADD R205, R165.reuse, 0x19 ;  /* 0x00000019a5cd7836 */ /* 0x040fe20000000000 */
[----:B------:R-:W-:Y:S01]  /*6930*/  IABS R188, R188 ;  /* 0x000000bc00bc7213 */ /* 0x000fe20000000000 */
[----:B------:R-:W-:Y:S01]  /*6940*/  FFMA.FTZ R73, -R0, R73, R53 ;  /* 0x0000004900497223 */ /* 0x000fe20000010135 */
[----:B------:R-:W-:Y:S01]  /*6950*/  I2FP.F32.S32 R163, R163 ;  /* 0x000000a300a37245 */ /* 0x000fe20000201400 */
[----:B------:R-:W-:-:S02]  /*6960*/  VIADD R25, R165, 0xe8 ;  /* 0x000000e8a5197836 */ /* 0x000fc40000000000 */
[----:B------:R-:W-:Y:S01]  /*6970*/  FFMA.FTZ R206, -R0, R206, R9 ;  /* 0x000000ce00ce7223 */ /* 0x000fe20000010109 */
        /* <DEDUP_REMOVED lines=9> */
[----:B------:R-:W-:Y:S01]  /*6a10*/  FFMA.FTZ R163, -R0, R163, R81 ;  /* 0x000000a300a37223 */ /* 0x000fe20000010151 */
[----:B------:R-:W-:Y:S01]  /*6a20*/  IMAD.IADD R5, R164, 0x1, -R25 ;  /* 0x00000001a4057824 */ /* 0x000fe200078e0a19 */
[----:B------:R-:W-:Y:S01]  /*6a30*/  I2FP.F32.S32 R203, R203 ;  /* 0x000000cb00cb7245 */ /* 0x000fe20000201400 */
[C---:B------:R-:W-:Y:S01]  /*6a40*/  VIADD R81, R165.reuse, 0xd1 ;  /* 0x000000d1a5517836 */ /* 0x040fe20000000000 */
[----:B------:R-:W-:Y:S01]  /*6a50*/  IABS R53, R53 ;  /* 0x0000003500357213 */ /* 0x000fe20000000000 */
[C---:B------:R-:W-:Y:S01]  /*6a60*/  FFMA.FTZ R184, -R0.reuse, R184, R108 ;  /* 0x000000b800b87223 */ /* 0x040fe2000001016c */
[----:B------:R-:W-:Y:S01]  /*6a70*/  I2FP.F32.S32 R4, R4 ;  /* 0x0000000400047245 */ /* 0x000fe20000201400 */
[----:B------:R-:W-:Y:S01]  /*6a80*/  FFMA.FTZ R188, -R0, R188, R89 ;  /* 0x000000bc00bc7223 */ /* 0x000fe20000010159 */
[----:B------:R-:W-:Y:S01]  /*6a90*/  I2FP.F32.S32 R191, R191 ;  /* 0x000000bf00bf7245 */ /* 0x000fe20000201400 */
[----:B------:R-:W-:Y:S01]  /*6aa0*/  VIADD R108, R165, 0xc8 ;  /* 0x000000c8a56c7836 */ /* 0x000fe20000000000 */
[----:B------:R-:W-:Y:S01]  /*6ab0*/  IABS R9, R9 ;  /* 0x0000000900097213 */ /* 0x000fe20000000000 */
[----:B------:R-:W-:Y:S01]  /*6ac0*/  IMAD.IADD R89, R164, 0x1, -R81 ;  /* 0x00000001a4597824 */ /* 0x000fe200078e0a51 */
[----:B------:R-:W-:Y:S01]  /*6ad0*/  IABS R208, R208 ;  /* 0x000000d000d07213 */ /* 0x000fe20000000000 */
[C---:B------:R-:W-:Y:S01]  /*6ae0*/  FFMA.FTZ R203, -R0.reuse, R203, R92 ;  /* 0x000000cb00cb7223 */ /* 0x040fe2000001015c */
[----:B------:R-:W-:Y:S01]  /*6af0*/  IABS R5, R5 ;  /* 0x0000000500057213 */ /* 0x000fe20000000000 */
[CC--:B------:R-:W-:Y:S01]  /*6b00*/  FFMA.FTZ R92, -R0.reuse, R4.reuse, R24 ;  /* 0x00000004005c7223 */ /* 0x0c0fe20000010118 */
[----:B------:R-:W-:Y:S01]  /*6b10*/  I2FP.F32.S32 R53, R53 ;  /* 0x0000003500357245 */ /* 0x000fe20000201400 */
[C---:B------:R-:W-:Y:S01]  /*6b20*/  FFMA.FTZ R191, -R0.reuse, R191, R96 ;  /* 0x000000bf00bf7223 */ /* 0x040fe20000010160 */
[----:B------:R-:W-:Y:S01]  /*6b30*/  I2FP.F32.S32 R9, R9 ;  /* 0x0000000900097245 */ /* 0x000fe20000201400 */
[----:B------:R-:W-:Y:S01]  /*6b40*/  FFMA.FTZ R24, -R0, R4, R22 ;  /* 0x0000000400187223 */ /* 0x000fe20000010116 */
[----:B------:R-:W-:Y:S01]  /*6b50*/  I2FP.F32.S32 R208, R208 ;  /* 0x000000d000d07245 */ /* 0x000fe20000201400 */
[C---:B------:R-:W-:Y:S01]  /*6b60*/  IMAD.IADD R96, R164.reuse, 0x1, -R108 ;  /* 0x00000001a4607824 */ /* 0x040fe200078e0a6c */
[----:B------:R-:W-:Y:S01]  /*6b70*/  I2FP.F32.S32 R5, R5 ;  /* 0x0000000500057245 */ /* 0x000fe20000201400 */
[----:B------:R-:W-:Y:S01]  /*6b80*/  VIADD R22, R164, 0x8 ;  /* 0x00000008a4167836 */ /* 0x000fe20000000000 */
[----:B------:R-:W-:Y:S01]  /*6b90*/  IABS R89, R89 ;  /* 0x0000005900597213 */ /* 0x000fe20000000000 */
[C---:B------:R-:W-:Y:S01]  /*6ba0*/  FFMA.FTZ R53, -R0.reuse, R53, R45 ;  /* 0x0000003500357223 */ /* 0x040fe2000001012d */
[C---:B------:R-:W-:Y:S01]  /*6bb0*/  FFMA.FTZ R45, -R0.reuse, R9, R41 ;  /* 0x00000009002d7223 */ /* 0x040fe20000010129 */
[----:B------:R-:W-:Y:S01]  /*6bc0*/  FFMA.FTZ R208, -R0, R208, R13 ;  /* 0x000000d000d07223 */ /* 0x000fe2000001010d */
[----:B------:R-:W-:Y:S01]  /*6bd0*/  IMAD.IADD R9, R22, 0x1, -R212 ;  /* 0x0000000116097824 */ /* 0x000fe200078e0ad4 */
[----:B------:R-:W-:Y:S01]  /*6be0*/  IABS R96, R96 ;  /* 0x0000006000607213 */ /* 0x000fe20000000000 */
[----:B------:R-:W-:Y:S01]  /*6bf0*/  FFMA.FTZ R36, -R0, R5, R36 ;  /* 0x0000000500247223 */ /* 0x000fe20000010124 */
[----:B------:R-:W-:Y:S01]  /*6c00*/  I2FP.F32.S32 R89, R89 ;  /* 0x0000005900597245 */ /* 0x000fe20000201400 */
[C---:B------:R-:W-:Y:S01]  /*6c10*/  IMAD.IADD R13, R22.reuse, 0x1, -R214 ;  /* 0x00000001160d7824 */ /* 0x040fe200078e0ad6 */
[----:B------:R-:W-:Y:S01]  /*6c20*/  I2FP.F32.S32 R96, R96 ;  /* 0x0000006000607245 */ /* 0x000fe20000201400 */
[C---:B------:R-:W-:Y:S01]  /*6c30*/  IMAD.IADD R5, R22.reuse, 0x1, -R21 ;  /* 0x0000000116057824 */ /* 0x040fe200078e0a15 */
[----:B------:R-:W-:Y:S01]  /*6c40*/  IABS R9, R9 ;  /* 0x0000000900097213 */ /* 0x000fe20000000000 */
[----:B------:R-:W-:-:S02]  /*6c50*/  IMAD.IADD R12, R22, 0x1, -R217 ;  /* 0x00000001160c7824 */ /* 0x000fc400078e0ad9 */
[----:B------:R-:W-:Y:S01]  /*6c60*/  FFMA.FTZ R89, -R0, R89, R49 ;  /* 0x0000005900597223 */ /* 0x000fe20000010131 */
[----:B------:R-:W-:Y:S01]  /*6c70*/  IMAD.IADD R4, R22, 0x1, -R215 ;  /* 0x0000000116047824 */ /* 0x000fe200078e0ad7 */
[----:B------:R-:W-:Y:S01]  /*6c80*/  IABS R13, R13 ;  /* 0x0000000d000d7213 */ /* 0x000fe20000000000 */
[C---:B------:R-:W-:Y:S01]  /*6c90*/  VIADD R49, R165.reuse, 0xe0 ;  /* 0x000000e0a5317836 */ /* 0x040fe20000000000 */
[----:B------:R-:W-:Y:S01]  /*6ca0*/  IABS R5, R5 ;  /* 0x0000000500057213 */ /* 0x000fe20000000000 */
[----:B------:R-:W-:Y:S01]  /*6cb0*/  FFMA.FTZ R96, -R0, R96, R52 ;  /* 0x0000006000607223 */ /* 0x000fe20000010134 */
[----:B------:R-:W-:Y:S01]  /*6cc0*/  IABS R12, R12 ;  /* 0x0000000c000c7213 */ /* 0x000fe20000000000 */
[----:B------:R-:W-:Y:S01]  /*6cd0*/  IMAD.IADD R52, R164, 0x1, -R49 ;  /* 0x00000001a4347824 */ /* 0x000fe200078e0a31 */
[----:B------:R-:W-:Y:S01]  /*6ce0*/  I2FP.F32.S32 R9, R9 ;  /* 0x0000000900097245 */ /* 0x000fe20000201400 */
[C---:B------:R-:W-:Y:S01]  /*6cf0*/  VIADD R136, R165.reuse, 0x30 ;  /* 0x00000030a5887836 */ /* 0x040fe20000000000 */
[----:B------:R-:W-:Y:S01]  /*6d00*/  IABS R4, R4 ;  /* 0x0000000400047213 */ /* 0x000fe20000000000 */
[----:B------:R-:W-:Y:S01]  /*6d10*/  VIADD R134, R165, 0x38 ;  /* 0x00000038a5867836 */ /* 0x000fe20000000000 */
[----:B------:R-:W-:Y:S01]  /*6d20*/  I2FP.F32.S32 R13, R13 ;  /* 0x0000000d000d7245 */ /* 0x000fe20000201400 */
[----:B------:R-:W-:Y:S01]  /*6d30*/  FFMA.FTZ R9, -R0, R9, R18 ;  /* 0x0000000900097223 */ /* 0x000fe20000010112 */
[----:B------:R-:W-:Y:S01]  /*6d40*/  I2FP.F32.S32 R5, R5 ;  /* 0x0000000500057245 */ /* 0x000fe20000201400 */
[----:B------:R-:W-:Y:S01]  /*6d50*/  IMAD.IADD R138, R164, 0x1, -R136 ;  /* 0x00000001a48a7824 */ /* 0x000fe200078e0a88 */
[----:B------:R-:W-:Y:S01]  /*6d60*/  I2FP.F32.S32 R12, R12 ;  /* 0x0000000c000c7245 */ /* 0x000fe20000201400 */
[C---:B------:R-:W-:Y:S01]  /*6d70*/  FFMA.FTZ R13, -R0.reuse, R13, R23 ;  /* 0x0000000d000d7223 */ /* 0x040fe20000010117 */
[----:B------:R-:W-:Y:S01]  /*6d80*/  I2FP.F32.S32 R4, R4 ;  /* 0x0000000400047245 */ /* 0x000fe20000201400 */
[C---:B------:R-:W-:Y:S01]  /*6d90*/  FFMA.FTZ R23, -R0.reuse, R5, R14 ;  /* 0x0000000500177223 */ /* 0x040fe2000001010e */
[----:B------:R-:W-:Y:S01]  /*6da0*/  IABS R52, R52 ;  /* 0x0000003400347213 */ /* 0x000fe20000000000 */
[C---:B------:R-:W-:Y:S01]  /*6db0*/  FFMA.FTZ R18, -R0.reuse, R12, R19 ;  /* 0x0000000c00127223 */ /* 0x040fe20000010113 */
[----:B------:R-:W-:Y:S01]  /*6dc0*/  ISETP.GE.AND P1, PT, R21, R168, PT ;  /* 0x000000a81500720c */ /* 0x000fe20003f26270 */
[----:B------:R-:W-:Y:S01]  /*6dd0*/  FFMA.FTZ R4, -R0, R4, R27 ;  /* 0x0000000400047223 */ /* 0x000fe2000001011b */
[----:B------:R-:W-:Y:S01]  /*6de0*/  FSEL R19, R9, -INF , !P4 ;  /* 0xff80000009137808 */ /* 0x000fe20006000000 */
[----:B------:R-:W-:Y:S01]  /*6df0*/  IMAD.IADD R27, R22, 0x1, -R133 ;  /* 0x00000001161b7824 */ /* 0x000fe200078e0a85 */
[----:B------:R-:W-:Y:S01]  /*6e00*/  I2FP.F32.S32 R52, R52 ;  /* 0x0000003400347245 */ /* 0x000fe20000201400 */
[----:B------:R-:W-:Y:S01]  /*6e10*/  VIADD R141, R165, 0x40 ;  /* 0x00000040a58d7836 */ /* 0x000fe20000000000 */
[----:B------:R-:W-:Y:S01]  /*6e20*/  FSEL R9, R17, -INF , !P1 ;  /* 0xff80000011097808 */ /* 0x000fe20004800000 */
[----:B------:R-:W-:Y:S01]  /*6e30*/  VIADD R135, R165, 0x31 ;  /* 0x00000031a5877836 */ /* 0x000fe20000000000 */
[----:B------:R-:W-:Y:S01]  /*6e40*/  FSEL R5, R211, -INF , !P4 ;  /* 0xff800000d3057808 */ /* 0x000fe20006000000 */
[----:B------:R-:W-:Y:S01]  /*6e50*/  FFMA.FTZ R52, -R0, R52, R40 ;  /* 0x0000003400347223 */ /* 0x000fe20000010128 */
[----:B------:R-:W-:Y:S01]  /*6e60*/  FSEL R17, R23, -INF , !P1 ;  /* 0xff80000017117808 */ /* 0x000fe20004800000 */
[----:B------:R-:W-:Y:S01]  /*6e70*/  IMAD.IADD R23, R22, 0x1, -R16 ;  /* 0x0000000116177824 */ /* 0x000fe200078e0a10 */
[----:B------:R-:W-:Y:S01]  /*6e80*/  ISETP.GE.AND P4, PT, R16, R168, PT ;  /* 0x000000a81000720c */ /* 0x000fe20003f86270 */
[C---:B------:R-:W-:Y:S01]  /*6e90*/  IMAD.IADD R16, R22.reuse, 0x1, -R209 ;  /* 0x0000000116107824 */ /* 0x040fe200078e0ad1 */
[----:B------:R-:W-:Y:S01]  /*6ea0*/  IABS R27, R27 ;  /* 0x0000001b001b7213 */ /* 0x000fe20000000000 */
[----:B------:R-:W-:Y:S01]  /*6eb0*/  IMAD.IADD R40, R22, 0x1, -R205 ;  /* 0x0000000116287824 */ /* 0x000fe200078e0acd */
[----:B------:R-:W-:Y:S01]  /*6ec0*/  IABS R138, R138 ;  /* 0x0000008a008a7213 */ /* 0x000fe20000000000 */
[C---:B------:R-:W-:Y:S01]  /*6ed0*/  VIADD R147, R165.reuse, 0x39 ;  /* 0x00000039a5937836 */ /* 0x040fe20000000000 */
[----:B------:R-:W-:Y:S01]  /*6ee0*/  IABS R16, R16 ;  /* 0x0000001000107213 */ /* 0x000fe20000000000 */
[----:B------:R-:W-:Y:S01]  /*6ef0*/  IMAD.IADD R139, R164, 0x1, -R135 ;  /* 0x00000001a48b7824 */ /* 0x000fe200078e0a87 */
[----:B------:R-:W-:Y:S01]  /*6f00*/  I2FP.F32.S32 R27, R27 ;  /* 0x0000001b001b7245 */ /* 0x000fe20000201400 */
[C---:B------:R-:W-:Y:S01]  /*6f10*/  VIADD R160, R165.reuse, 0x51 ;  /* 0x00000051a5a07836 */ /* 0x040fe20000000000 */
[----:B------:R-:W-:Y:S01]  /*6f20*/  ISETP.GE.AND P5, PT, R214, R168, PT ;  /* 0x000000a8d600720c */ /* 0x000fe20003fa6270 */
[----:B------:R-:W-:Y:S01]  /*6f30*/  VIADD R145, R165, 0x41 ;  /* 0x00000041a5917836 */ /* 0x000fe20000000000 */
[----:B------:R-:W-:Y:S01]  /*6f40*/  IABS R40, R40 ;  /* 0x0000002800287213 */ /* 0x000fe20000000000 */
[----:B------:R-:W-:Y:S01]  /*6f50*/  FFMA.FTZ R10, -R0, R27, R10 ;  /* 0x0000001b000a7223 */ /* 0x000fe2000001010a */
[-C--:B------:R-:W-:Y:S01]  /*6f60*/  ISETP.GE.AND P0, PT, R217, R168.reuse, PT ;  /* 0x000000a8d900720c */ /* 0x080fe20003f06270 */
[C---:B------:R-:W-:Y:S01]  /*6f70*/  VIADD R157, R165.reuse, 0x60 ;  /* 0x00000060a59d7836 */ /* 0x040fe20000000000 */
[----:B------:R-:W-:Y:S01]  /*6f80*/  ISETP.GE.AND P1, PT, R8, R168, PT ;  /* 0x000000a80800720c */ /* 0x000fe20003f26270 */
[----:B------:R-:W-:Y:S01]  /*6f90*/  IMAD.IADD R8, R22, 0x1, -R8 ;  /* 0x0000000116087824 */ /* 0x000fe200078e0a08 */
[----:B------:R-:W-:Y:S01]  /*6fa0*/  I2FP.F32.S32 R16, R16 ;  /* 0x0000001000107245 */ /* 0x000fe20000201400 */
[C---:B------:R-:W-:Y:S01]  /*6fb0*/  VIADD R156, R165.reuse, 0x88 ;  /* 0x00000088a59c7836 */ /* 0x040fe20000000000 */
[----:B------:R-:W-:Y:S01]  /*6fc0*/  I2FP.F32.S32 R138, R138 ;  /* 0x0000008a008a7245 */ /* 0x000fe20000201400 */
[----:B------:R-:W-:Y:S01]  /*6fd0*/  VIADD R185, R165, 0x68 ;  /* 0x00000068a5b97836 */ /* 0x000fe20000000000 */
[----:B------:R-:W-:Y:S01]  /*6fe0*/  FSEL R14, R213, -INF , !P5 ;  /* 0xff800000d50e7808 */ /* 0x000fe20006800000 */
[C---:B------:R-:W-:Y:S01]  /*6ff0*/  FFMA.FTZ R6, -R0.reuse, R16, R6 ;  /* 0x0000001000067223 */ /* 0x040fe20000010106 */
[----:B------:R-:W-:Y:S01]  /*7000*/  FSEL R13, R13, -INF , !P5 ;  /* 0xff8000000d0d7808 */ /* 0x000fe20006800000 */
[----:B------:R-:W-:Y:S01]  /*7010*/  FFMA.FTZ R138, -R0, R138, R128 ;  /* 0x0000008a008a7223 */ /* 0x000fe20000010180 */
[----:B------:R-:W-:Y:S01]  /*7020*/  ISETP.GE.AND P5, PT, R133, R168, PT ;  /* 0x000000a88500720c */ /* 0x000fe20003fa6270 */
[----:B------:R-:W-:Y:S01]  /*7030*/  IMAD.IADD R187, R164, 0x1, -R156 ;  /* 0x00000001a4bb7824 */ /* 0x000fe200078e0a9c */
[----:B------:R-:W-:Y:S01]  /*7040*/  I2FP.F32.S32 R40, R40 ;  /* 0x0000002800287245 */ /* 0x000fe20000201400 */
[----:B------:R-:W-:Y:S01]  /*7050*/  VIADD R181, R165, 0x89 ;  /* 0x00000089a5b57836 */ /* 0x000fe20000000000 */
[----:B------:R-:W-:Y:S01]  /*7060*/  FSEL R12, R210, -INF , !P0 ;  /* 0xff800000d20c7808 */ /* 0x000fe20004000000 */
[----:B------:R-:W-:Y:S01]  /*7070*/  IMAD.IADD R143, R164, 0x1, -R141 ;  /* 0x00000001a48f7824 */ /* 0x000fe200078e0a8d */
[----:B------:R-:W-:Y:S01]  /*7080*/  FSEL R18, R18, -INF , !P0 ;  /* 0xff80000012127808 */ /* 0x000fe20004000000 */
[----:B------:R-:W-:Y:S01]  /*7090*/  FFMA.FTZ R15, -R0, R40, R15 ;  /* 0x00000028000f7223 */ /* 0x000fe2000001010f */
[----:B------:R-:W-:Y:S01]  /*70a0*/  ISETP.GE.AND P0, PT, R209, R168, PT ;  /* 0x000000a8d100720c */ /* 0x000fe20003f06270 */
[----:B------:R-:W-:Y:S01]  /*70b0*/  IMAD.IADD R183, R164, 0x1, -R181 ;  /* 0x00000001a4b77824 */ /* 0x000fe200078e0ab5 */
[----:B------:R-:W-:Y:S01]  /*70c0*/  IABS R8, R8 ;  /* 0x0000000800087213 */ /* 0x000fe20000000000 */
[----:B------:R-:W-:Y:S01]  /*70d0*/  VIADD R144, R165, 0x48 ;  /* 0x00000048a5907836 */ /* 0x000fe20000000000 */
[----:B------:R-:W-:Y:S01]  /*70e0*/  FSEL R128, R10, -INF , !P5 ;  /* 0xff8000000a807808 */ /* 0x000fe20006800000 */
[--C-:B------:R-:W-:Y:S01]  /*70f0*/  IMAD.IADD R10, R22, 0x1, -R134.reuse ;  /* 0x00000001160a7824 */ /* 0x100fe200078e0a86 */
[----:B------:R-:W-:Y:S01]  /*7100*/  ISETP.GE.AND P3, PT, R215, R168, PT ;  /* 0x000000a8d700720c */ /* 0x000fe20003f66270 */
[----:B------:R-:W-:Y:S01]  /*7110*/  IMAD.IADD R137, R164, 0x1, -R147 ;  /* 0x00000001a4897824 */ /* 0x000fe200078e0a93 */
[----:B------:R-:W-:Y:S01]  /*7120*/  FSEL R40, R132, -INF , !P0 ;  /* 0xff80000084287808 */ /* 0x000fe20004000000 */
[----:B------:R-:W-:Y:S01]  /*7130*/  IMAD.IADD R177, R164, 0x1, -R157 ;  /* 0x00000001a4b17824 */ /* 0x000fe200078e0a9d */
[----:B------:R-:W-:Y:S01]  /*7140*/  I2FP.F32.S32 R8, R8 ;  /* 0x0000000800087245 */ /* 0x000fe20000201400 */
[----:B------:R-:W-:Y:S01]  /*7150*/  VIADD R182, R165, 0x71 ;  /* 0x00000071a5b67836 */ /* 0x000fe20000000000 */
[----:B------:R-:W-:Y:S01]  /*7160*/  FSEL R132, R6, -INF , !P0 ;  /* 0xff80000006847808 */ /* 0x000fe20004000000 */
[----:B------:R-:W-:Y:S01]  /*7170*/  IMAD.IADD R6, R22, 0x1, -R141 ;  /* 0x0000000116067824 */ /* 0x000fe200078e0a8d */
[----:B------:R-:W-:Y:S01]  /*7180*/  FSEL R21, R216, -INF , !P3 ;  /* 0xff800000d8157808 */ /* 0x000fe20005800000 */
[----:B------:R-:W-:Y:S01]  /*7190*/  FFMA.FTZ R7, -R0, R8, R7 ;  /* 0x0000000800077223 */ /* 0x000fe20000010107 */
[----:B------:R-:W-:Y:S01]  /*71a0*/  FSEL R4, R4, -INF , !P3 ;  /* 0xff80000004047808 */ /* 0x000fe20005800000 */
[C---:B------:R-:W-:Y:S01]  /*71b0*/  IMAD.IADD R140, R164.reuse, 0x1, -R134 ;  /* 0x00000001a48c7824 */ /* 0x040fe200078e0a86 */
[----:B------:R-:W-:Y:S01]  /*71c0*/  ISETP.GE.AND P3, PT, R205, R168, PT ;  /* 0x000000a8cd00720c */ /* 0x000fe20003f66270 */
[C---:B------:R-:W-:Y:S01]  /*71d0*/  VIADD R190, R165.reuse, 0x69 ;  /* 0x00000069a5be7836 */ /* 0x040fe20000000000 */
[----:B------:R-:W-:Y:S01]  /*71e0*/  IABS R10, R10 ;  /* 0x0000000a000a7213 */ /* 0x000fe20000000000 */
[----:B------:R-:W-:Y:S01]  /*71f0*/  IMAD.IADD R148, R164, 0x1, -R145 ;  /* 0x00000001a4947824 */ /* 0x000fe200078e0a91 */
[----:B------:R-:W-:Y:S01]  /*7200*/  IABS R6, R6 ;  /* 0x0000000600067213 */ /* 0x000fe20000000000 */
[----:B------:R-:W-:Y:S01]  /*7210*/  VIADD R155, R165, 0xa0 ;  /* 0x000000a0a59b7836 */ /* 0x000fe20000000000 */
[----:B------:R-:W-:Y:S01]  /*7220*/  FSEL R16, R15, -INF , !P3 ;  /* 0xff8000000f107808 */ /* 0x000fe20005800000 */
[----:B------:R-:W-:Y:S01]  /*7230*/  IMAD.IADD R15, R22, 0x1, -R136 ;  /* 0x00000001160f7824 */ /* 0x000fe200078e0a88 */
[----:B------:R-:W-:Y:S01]  /*7240*/  I2FP.F32.S32 R10, R10 ;  /* 0x0000000a000a7245 */ /* 0x000fe20000201400 */
[C---:B------:R-:W-:Y:S01]  /*7250*/  IMAD.IADD R149, R164.reuse, 0x1, -R144 ;  /* 0x00000001a4957824 */ /* 0x040fe200078e0a90 */
[----:B------:R-:W-:Y:S01]  /*7260*/  IABS R23, R23 ;  /* 0x0000001700177213 */ /* 0x000fe20000000000 */
[----:B------:R-:W-:Y:S01]  /*7270*/  IMAD.IADD R146, R164, 0x1, -R155 ;  /* 0x00000001a4927824 */ /* 0x000fe200078e0a9b */
[----:B------:R-:W-:Y:S01]  /*7280*/  FSEL R133, R7, -INF , !P1 ;  /* 0xff80000007857808 */ /* 0x000fe20004800000 */
[----:B------:R-:W-:Y:S01]  /*7290*/  IMAD.IADD R7, R22, 0x1, -R147 ;  /* 0x0000000116077824 */ /* 0x000fe200078e0a93 */
[----:B------:R-:W-:Y:S01]  /*72a0*/  I2FP.F32.S32 R6, R6 ;  /* 0x0000000600067245 */ /* 0x000fe20000201400 */
[----:B------:R-:W-:Y:S01]  /*72b0*/  FFMA.FTZ R126, -R0, R10, R126 ;  /* 0x0000000a007e7223 */ /* 0x000fe2000001017e */
[----:B------:R-:W-:Y:S01]  /*72c0*/  IABS R139, R139 ;  /* 0x0000008b008b7213 */ /* 0x000fe20000000000 */
[----:B------:R-:W-:Y:S01]  /*72d0*/  IMAD.IADD R10, R22, 0x1, -R142 ;  /* 0x00000001160a7824 */ /* 0x000fe200078e0a8e */
[----:B------:R-:W-:Y:S01]  /*72e0*/  I2FP.F32.S32 R23, R23 ;  /* 0x0000001700177245 */ /* 0x000fe20000201400 */
[----:B------:R-:W-:Y:S01]  /*72f0*/  FFMA.FTZ R122, -R0, R6, R122 ;  /* 0x00000006007a7223 */ /* 0x000fe2000001017a */
[----:B------:R-:W-:Y:S01]  /*7300*/  IABS R15, R15 ;  /* 0x0000000f000f7213 */ /* 0x000fe20000000000 */
[--C-:B------:R-:W-:Y:S01]  /*7310*/  IMAD.IADD R6, R22, 0x1, -R160.reuse ;  /* 0x0000000116067824 */ /* 0x100fe200078e0aa0 */
[----:B------:R-:W-:Y:S01]  /*7320*/  IABS R7, R7 ;  /* 0x0000000700077213 */ /* 0x000fe20000000000 */
[----:B------:R-:W-:Y:S01]  /*7330*/  FFMA.FTZ R11, -R0, R23, R11 ;  /* 0x00000017000b7223 */ /* 0x000fe2000001010b */
[----:B------:R-:W-:Y:S01]  /*7340*/  I2FP.F32.S32 R139, R139 ;  /* 0x0000008b008b7245 */ /* 0x000fe20000201400 */
[C---:B------:R-:W-:Y:S01]  /*7350*/  IMAD.IADD R151, R164.reuse, 0x1, -R160 ;  /* 0x00000001a4977824 */ /* 0x040fe200078e0aa0 */
[----:B------:R-:W-:Y:S01]  /*7360*/  I2FP.F32.S32 R15, R15 ;  /* 0x0000000f000f7245 */ /* 0x000fe20000201400 */
[----:B------:R-:W-:Y:S01]  /*7370*/  IMAD.IADD R198, R164, 0x1, -R182 ;  /* 0x00000001a4c67824 */ /* 0x000fe200078e0ab6 */
[----:B------:R-:W-:Y:S01]  /*7380*/  IABS R10, R10 ;  /* 0x0000000a000a7213 */ /* 0x000fe20000000000 */
[C---:B------:R-:W-:Y:S01]  /*7390*/  FFMA.FTZ R139, -R0.reuse, R139, R129 ;  /* 0x0000008b008b7223 */ /* 0x040fe20000010181 */
[----:B------:R-:W-:Y:S01]  /*73a0*/  I2FP.F32.S32 R7, R7 ;  /* 0x0000000700077245 */ /* 0x000fe20000201400 */
[----:B------:R-:W-:Y:S01]  /*73b0*/  FFMA.FTZ R130, -R0, R15, R130 ;  /* 0x0000000f00827223 */ /* 0x000fe20000010182 */
[----:B------:R-:W-:Y:S01]  /*73c0*/  IABS R6, R6 ;  /* 0x0000000600067213 */ /* 0x000fe20000000000 */
[----:B------:R-:W-:Y:S01]  /*73d0*/  IMAD.IADD R15, R22, 0x1, -R145 ;  /* 0x00000001160f7824 */ /* 0x000fe200078e0a91 */
[----:B------:R-:W-:Y:S01]  /*73e0*/  I2FP.F32.S32 R10, R10 ;  /* 0x0000000a000a7245 */ /* 0x000fe20000201400 */
[----:B------:R-:W-:Y:S01]  /*73f0*/  FFMA.FTZ R127, -R0, R7, R127 ;  /* 0x00000007007f7223 */ /* 0x000fe2000001017f */
[----:B------:R-:W-:Y:S01]  /*7400*/  FSEL R129, R11, -INF , !P4 ;  /* 0xff8000000b817808 */ /* 0x000fe20006000000 */
[C---:B------:R-:W-:Y:S01]  /*7410*/  IMAD.IADD R11, R22.reuse, 0x1, -R135 ;  /* 0x00000001160b7824 */ /* 0x040fe200078e0a87 */
[----:B------:R-:W-:Y:S01]  /*7420*/  I2FP.F32.S32 R6, R6 ;  /* 0x0000000600067245 */ /* 0x000fe20000201400 */
[----:B------:R-:W-:-:S02]  /*7430*/  IMAD.IADD R7, R22, 0x1, -R162 ;  /* 0x0000000116077824 */ /* 0x000fc400078e0aa2 */
[----:B------:R-:W-:Y:S01]  /*7440*/  FFMA.FTZ R119, -R0, R10, R119 ;  /* 0x0000000a00777223 */ /* 0x000fe20000010177 */
[----:B------:R-:W-:Y:S01]  /*7450*/  IABS R15, R15 ;  /* 0x0000000f000f7213 */ /* 0x000fe20000000000 */
[----:B------:R-:W-:Y:S01]  /*7460*/  IMAD.IADD R10, R22, 0x1, -R157 ;  /* 0x00000001160a7824 */ /* 0x000fe200078e0a9d */
[----:B------:R-:W-:Y:S01]  /*7470*/  IABS R11, R11 ;  /* 0x0000000b000b7213 */ /* 0x000fe20000000000 */
[----:B------:R-:W-:Y:S01]  /*7480*/  FFMA.FTZ R115, -R0, R6, R115 ;  /* 0x0000000600737223 */ /* 0x000fe20000010173 */
[----:B------:R-:W-:Y:S01]  /*7490*/  IABS R7, R7 ;  /* 0x0000000700077213 */ /* 0x000fe20000000000 */
[--C-:B------:R-:W-:Y:S01]  /*74a0*/  IMAD.IADD R6, R22, 0x1, -R185.reuse ;  /* 0x0000000116067824 */ /* 0x100fe200078e0ab9 */
[----:B------:R-:W-:Y:S01]  /*74b0*/  I2FP.F32.S32 R15, R15 ;  /* 0x0000000f000f7245 */ /* 0x000fe20000201400 */
[C---:B------:R-:W-:Y:S01]  /*74c0*/  IMAD.IADD R178, R164.reuse, 0x1, -R185 ;  /* 0x00000001a4b27824 */ /* 0x040fe200078e0ab9 */
[----:B------:R-:W-:Y:S01]  /*74d0*/  IABS R187, R187 ;  /* 0x000000bb00bb7213 */ /* 0x000fe20000000000 */
        /* <DEDUP_REMOVED lines=14> */
[C---:B------:R-:W-:Y:S01]  /*75c0*/  FFMA.FTZ R187, -R0.reuse, R187, R84 ;  /* 0x000000bb00bb7223 */ /* 0x040fe20000010154 */
[----:B------:R-:W-:Y:S01]  /*75d0*/  IABS R143, R143 ;  /* 0x0000008f008f7213 */ /* 0x000fe20000000000 */
[C---:B------:R-:W-:Y:S01]  /*75e0*/  VIADD R84, R165.reuse, 0xd0 ;  /* 0x000000d0a5547836 */ /* 0x040fe20000000000 */
[----:B------:R-:W-:Y:S01]  /*75f0*/  I2FP.F32.S32 R6, R6 ;  /* 0x0000000600067245 */ /* 0x000fe20000201400 */
[----:B------:R-:W-:Y:S01]  /*7600*/  FFMA.FTZ R106, -R0, R10, R106 ;  /* 0x0000000a006a7223 */ /* 0x000fe2000001016a */
        /* <DEDUP_REMOVED lines=8> */
[----:B------:R-:W-:Y:S01]  /*7690*/  IABS R15, R15 ;  /* 0x0000000f000f7213 */ /* 0x000fe20000000000 */
[----:B------:R-:W-:Y:S01]  /*76a0*/  IMAD.IADD R85, R164, 0x1, -R84 ;  /* 0x00000001a4557824 */ /* 0x000fe200078e0a54 */
[----:B------:R-:W-:Y:S01]  /*76b0*/  IABS R11, R11 ;  /* 0x0000000b000b7213 */ /* 0x000fe20000000000 */
[----:B------:R-:W-:Y:S01]  /*76c0*/  FFMA.FTZ R143, -R0, R143, R120 ;  /* 0x0000008f008f7223 */ /* 0x000fe20000010178 */
[----:B------:R-:W-:Y:S01]  /*76d0*/  IABS R7, R7 ;  /* 0x0000000700077213 */ /* 0x000fe20000000000 */
[----:B------:R-:W-:Y:S01]  /*76e0*/  VIADD R120, R165, 0xb8 ;  /* 0x000000b8a5787836 */ /* 0x000fe20000000000 */
[----:B------:R-:W-:-:S02]  /*76f0*/  I2FP.F32.S32 R137, R137 ;  /* 0x0000008900897245 */ /* 0x000fc40000201400 */
[----:B------:R-:W-:Y:S02]  /*7700*/  I2FP.F32.S32 R177, R177 ;  /* 0x000000b100b17245 */ /* 0x000fe40000201400 */
[----:B------:R-:W-:Y:S01]  /*7710*/  I2FP.F32.S32 R15, R15 ;  /* 0x0000000f000f7245 */ /* 0x000fe20000201400 */
[C---:B------:R-:W-:Y:S01]  /*7720*/  FFMA.FTZ R137, -R0.reuse, R137, R125 ;  /* 0x0000008900897223 */ /* 0x040fe2000001017d */
[----:B------:R-:W-:Y:S01]  /*7730*/  I2FP.F32.S32 R11, R11 ;  /* 0x0000000b000b7245 */ /* 0x000fe20000201400 */
[C---:B------:R-:W-:Y:S01]  /*7740*/  FFMA.FTZ R177, -R0.reuse, R177, R104 ;  /* 0x000000b100b17223 */ /* 0x040fe20000010168 */
[----:B------:R-:W-:Y:S01]  /*7750*/  IABS R10, R10 ;  /* 0x0000000a000a7213 */ /* 0x000fe20000000000 */
[----:B------:R-:W-:Y:S01]  /*7760*/  FFMA.FTZ R110, -R0, R15, R110 ;  /* 0x0000000f006e7223 */ /* 0x000fe2000001016e */
[----:B------:R-:W-:Y:S01]  /*7770*/  I2FP.F32.S32 R7, R7 ;  /* 0x0000000700077245 */ /* 0x000fe20000201400 */
[----:B------:R-:W-:Y:S01]  /*7780*/  VIADD R125, R165, 0x98 ;  /* 0x00000098a57d7836 */ /* 0x000fe20000000000 */
[----:B------:R-:W-:Y:S01]  /*7790*/  IABS R6, R6 ;  /* 0x0000000600067213 */ /* 0x000fe20000000000 */
[----:B------:R-:W-:Y:S01]  /*77a0*/  IMAD.IADD R104, R164, 0x1, -R120 ;  /* 0x00000001a4687824 */ /* 0x000fe200078e0a78 */
[----:B------:R-:W-:Y:S01]  /*77b0*/  IABS R85, R85 ;  /* 0x0000005500557213 */ /* 0x000fe20000000000 */
[----:B------:R-:W-:Y:S01]  /*77c0*/  FFMA.FTZ R118, -R0, R11, R118 ;  /* 0x0000000b00767223 */ /* 0x000fe20000010176 */
[----:B------:R-:W-:Y:S01]  /*77d0*/  I2FP.F32.S32 R10, R10 ;  /* 0x0000000a000a7245 */ /* 0x000fe20000201400 */
[C---:B------:R-:W-:Y:S01]  /*77e0*/  IMAD.IADD R15, R22.reuse, 0x1, -R190 ;  /* 0x00000001160f7824 */ /* 0x040fe200078e0abe */
[----:B------:R-:W-:Y:S01]  /*77f0*/  IABS R140, R140 ;  /* 0x0000008c008c7213 */ /* 0x000fe20000000000 */
[----:B------:R-:W-:-:S02]  /*7800*/  IMAD.IADD R11, R22, 0x1, -R158 ;  /* 0x00000001160b7824 */ /* 0x000fc400078e0a9e */
[----:B------:R-:W-:Y:S01]  /*7810*/  FFMA.FTZ R107, -R0, R7, R107 ;  /* 0x00000007006b7223 */ /* 0x000fe2000001016b */
[----:B------:R-:W-:Y:S01]  /*7820*/  I2FP.F32.S32 R6, R6 ;  /* 0x0000000600067245 */ /* 0x000fe20000201400 */
[----:B------:R-:W-:Y:S01]  /*7830*/  IMAD.IADD R7, R22, 0x1, -R201 ;  /* 0x0000000116077824 */ /* 0x000fe200078e0ac9 */
[----:B------:R-:W-:Y:S01]  /*7840*/  I2FP.F32.S32 R85, R85 ;  /* 0x0000005500557245 */ /* 0x000fe20000201400 */
[----:B------:R-:W-:Y:S01]  /*7850*/  IMAD.IADD R161, R164, 0x1, -R125 ;  /* 0x00000001a4a17824 */ /* 0x000fe200078e0a7d */
[----:B------:R-:W-:Y:S01]  /*7860*/  IABS R148, R148 ;  /* 0x0000009400947213 */ /* 0x000fe20000000000 */
[----:B------:R-:W-:Y:S01]  /*7870*/  FFMA.FTZ R99, -R0, R10, R99 ;  /* 0x0000000a00637223 */ /* 0x000fe20000010163 */
[----:B------:R-:W-:Y:S01]  /*7880*/  I2FP.F32.S32 R140, R140 ;  /* 0x0000008c008c7245 */ /* 0x000fe20000201400 */
[----:B------:R-:W-:Y:S01]  /*7890*/  IMAD.IADD R10, R22, 0x1, -R156 ;  /* 0x00000001160a7824 */ /* 0x000fe200078e0a9c */
[----:B------:R-:W-:Y:S01]  /*78a0*/  IABS R104, R104 ;  /* 0x0000006800687213 */ /* 0x000fe20000000000 */
[C---:B------:R-:W-:Y:S01]  /*78b0*/  FFMA.FTZ R95, -R0.reuse, R6, R95 ;  /* 0x00000006005f7223 */ /* 0x040fe2000001015f */
[----:B------:R-:W-:Y:S01]  /*78c0*/  IABS R15, R15 ;  /* 0x0000000f000f7213 */ /* 0x000fe20000000000 */
[----:B------:R-:W-:Y:S01]  /*78d0*/  FFMA.FTZ R85, -R0, R85, R48 ;  /* 0x0000005500557223 */ /* 0x000fe20000010130 */
[----:B------:R-:W-:Y:S01]  /*78e0*/  IABS R149, R149 ;  /* 0x0000009500957213 */ /* 0x000fe20000000000 */
[----:B------:R-:W-:Y:S01]  /*78f0*/  IMAD.IADD R6, R22, 0x1, -R180 ;  /* 0x0000000116067824 */ /* 0x000fe200078e0ab4 */
[----:B------:R-:W-:Y:S01]  /*7900*/  IABS R11, R11 ;  /* 0x0000000b000b7213 */ /* 0x000fe20000000000 */
[----:B------:R-:W-:Y:S01]  /*7910*/  FFMA.FTZ R140, -R0, R140, R124 ;  /* 0x0000008c008c7223 */ /* 0x000fe2000001017c */
[----:B------:R-:W-:Y:S01]  /*7920*/  FSEL R8, R208, -INF , !P3 ;  /* 0xff800000d0087808 */ /* 0x000fe20005800000 */
[----:B------:R-:W-:Y:S01]  /*7930*/  VIADD R124, R165, 0x99 ;  /* 0x00000099a57c7836 */ /* 0x000fe20000000000 */
[----:B------:R-:W-:-:S02]  /*7940*/  I2FP.F32.S32 R148, R148 ;  /* 0x0000009400947245 */ /* 0x000fc40000201400 */
[----:B------:R-:W-:Y:S01]  /*7950*/  IABS R146, R146 ;  /* 0x0000009200927213 */ /* 0x000fe20000000000 */
[----:B------:R-:W-:Y:S01]  /*7960*/  IMAD.IADD R159, R164, 0x1, -R124 ;  /* 0x00000001a49f7824 */ /* 0x000fe200078e0a7c */
[----:B------:R-:W-:Y:S01]  /*7970*/  ISETP.GE.AND P3, PT, R136, R168, PT ;  /* 0x000000a88800720c */ /* 0x000fe20003f66270 */
[----:B------:R-:W-:Y:S01]  /*7980*/  FFMA.FTZ R148, -R0, R148, R121 ;  /* 0x0000009400947223 */ /* 0x000fe20000010179 */
[----:B------:R-:W-:Y:S01]  /*7990*/  IABS R7, R7 ;  /* 0x0000000700077213 */ /* 0x000fe20000000000 */
[----:B------:R-:W-:Y:S01]  /*79a0*/  VIADD R121, R165, 0xb1 ;  /* 0x000000b1a5797836 */ /* 0x000fe20000000000 */
[----:B------:R-:W-:Y:S02]  /*79b0*/  IABS R161, R161 ;  /* 0x000000a100a17213 */ /* 0x000fe40000000000 */
[----:B------:R-:W-:Y:S02]  /*79c0*/  I2FP.F32.S32 R104, R104 ;  /* 0x0000006800687245 */ /* 0x000fe40000201400 */
[----:B------:R-:W-:-:S02]  /*79d0*/  FSEL R48, R207, -INF , !P5 ;  /* 0xff800000cf307808 */ /* 0x000fc40006800000 */
[----:B------:R-:W-:Y:S01]  /*79e0*/  I2FP.F32.S32 R15, R15 ;  /* 0x0000000f000f7245 */ /* 0x000fe20000201400 */
[C---:B------:R-:W-:Y:S01]  /*79f0*/  FFMA.FTZ R104, -R0.reuse, R104, R60 ;  /* 0x0000006800687223 */ /* 0x040fe2000001013c */
[----:B------:R-:W-:Y:S01]  /*7a00*/  I2FP.F32.S32 R149, R149 ;  /* 0x0000009500957245 */ /* 0x000fe20000201400 */
[----:B------:R-:W2:Y:S01]  /*7a10*/  LD.E R60, desc[UR4][R2.64+0xdc] ;  /* 0x0000dc04023c7980 */ /* 0x000ea2000c101900 */
[----:B------:R-:W-:Y:S01]  /*7a20*/  ISETP.GE.AND P5, PT, R135, R168, PT ;  /* 0x000000a88700720c */ /* 0x000fe20003fa6270 */
[----:B------:R-:W-:Y:S01]  /*7a30*/  FFMA.FTZ R103, -R0, R15, R103 ;  /* 0x0000000f00677223 */ /* 0x000fe20000010167 */
[----:B------:R-:W-:Y:S01]  /*7a40*/  FSEL R41, R206, -INF , !P4 ;  /* 0xff800000ce297808 */ /* 0x000fe20006000000 */
[----:B------:R-:W-:Y:S01]  /*7a50*/  FFMA.FTZ R149, -R0, R149, R116 ;  /* 0x0000009500957223 */ /* 0x000fe20000010174 */
[----:B------:R-:W-:Y:S01]  /*7a60*/  I2FP.F32.S32 R11, R11 ;  /* 0x0000000b000b7245 */ /* 0x000fe20000201400 */
[----:B------:R-:W-:Y:S01]  /*7a70*/  IMAD.IADD R15, R22, 0x1, -R179 ;  /* 0x00000001160f7824 */ /* 0x000fe200078e0ab3 */
[----:B------:R-:W-:-:S02]  /*7a80*/  IABS R10, R10 ;  /* 0x0000000a000a7213 */ /* 0x000fc40000000000 */
[----:B------:R-:W-:Y:S01]  /*7a90*/  IABS R151, R151 ;  /* 0x0000009700977213 */ /* 0x000fe20000000000 */
[----:B------:R-:W-:Y:S01]  /*7aa0*/  FFMA.FTZ R111, -R0, R11, R111 ;  /* 0x0000000b006f7223 */ /* 0x000fe2000001016f */
[----:B------:R-:W-:Y:S01]  /*7ab0*/  ISETP.GE.AND P4, PT, R134, R168, PT ;  /* 0x000000a88600720c */ /* 0x000fe20003f86270 */
[----:B------:R-:W-:Y:S01]  /*7ac0*/  IMAD.IADD R11, R22, 0x1, -R189 ;  /* 0x00000001160b7824 */ /* 0x000fe200078e0abd */
[----:B------:R-:W-:Y:S02]  /*7ad0*/  IABS R198, R198 ;  /* 0x000000c600c67213 */ /* 0x000fe40000000000 */
[----:B------:R-:W-:Y:S02]  /*7ae0*/  I2FP.F32.S32 R146, R146 ;  /* 0x0000009200927245 */ /* 0x000fe40000201400 */
[----:B------:R-:W-:Y:S02]  /*7af0*/  FSEL R135, R138, -INF , !P3 ;  /* 0xff8000008a877808 */ /* 0x000fe40005800000 */
[----:B------:R-:W-:Y:S01]  /*7b00*/  I2FP.F32.S32 R7, R7 ;  /* 0x0000000700077245 */ /* 0x000fe20000201400 */
[C---:B------:R-:W-:Y:S01]  /*7b10*/  FFMA.FTZ R146, -R0.reuse, R146, R72 ;  /* 0x0000009200927223 */ /* 0x040fe20000010148 */
[----:B------:R-:W-:Y:S01]  /*7b20*/  IABS R178, R178 ;  /* 0x000000b200b27213 */ /* 0x000fe20000000000 */
[----:B------:R-:W-:Y:S01]  /*7b30*/  VIADD R72, R165, 0xc1 ;  /* 0x000000c1a5487836 */ /* 0x000fe20000000000 */
[----:B------:R-:W-:Y:S01]  /*7b40*/  I2FP.F32.S32 R161, R161 ;  /* 0x000000a100a17245 */ /* 0x000fe20000201400 */
[----:B------:R-:W-:Y:S01]  /*7b50*/  FFMA.FTZ R94, -R0, R7, R94 ;  /* 0x00000007005e7223 */ /* 0x000fe2000001015e */
[----:B------:R-:W-:Y:S01]  /*7b60*/  ISETP.GE.AND P0, PT, R147, R168, PT ;  /* 0x000000a89300720c */ /* 0x000fe20003f06270 */
[----:B------:R-:W-:Y:S01]  /*7b70*/  IMAD.IADD R7, R22, 0x1, -R181 ;  /* 0x0000000116077824 */ /* 0x000fe200078e0ab5 */
[----:B------:R-:W-:Y:S01]  /*7b80*/  FSEL R138, R130, -INF , !P3 ;  /* 0xff800000828a7808 */ /* 0x000fe20005800000 */
[----:B------:R-:W-:Y:S01]  /*7b90*/  FFMA.FTZ R161, -R0, R161, R76 ;  /* 0x000000a100a17223 */ /* 0x000fe2000001014c */
[----:B------:R-:W-:Y:S01]  /*7ba0*/  IABS R6, R6 ;  /* 0x0000000600067213 */ /* 0x000fe20000000000 */
[----:B------:R-:W-:Y:S01]  /*7bb0*/  VIADD R76, R165, 0xc0 ;  /* 0x000000c0a54c7836 */ /* 0x000fe20000000000 */
[----:B------:R-:W-:-:S02]  /*7bc0*/  ISETP.GE.AND P3, PT, R145, R168, PT ;  /* 0x000000a89100720c */ /* 0x000fc40003f66270 */
[----:B------:R-:W-:Y:S02]  /*7bd0*/  FSEL R134, R139, -INF , !P5 ;  /* 0xff8000008b867808 */ /* 0x000fe40006800000 */
[----:B------:R-:W-:Y:S02]  /*7be0*/  I2FP.F32.S32 R10, R10 ;  /* 0x0000000a000a7245 */ /* 0x000fe40000201400 */
[----:B------:R-:W-:Y:S02]  /*7bf0*/  I2FP.F32.S32 R151, R151 ;  /* 0x0000009700977245 */ /* 0x000fe40000201400 */
[----:B------:R-:W-:Y:S01]  /*7c00*/  IABS R199, R199 ;  /* 0x000000c700c77213 */ /* 0x000fe20000000000 */
[----:B------:R-:W-:Y:S01]  /*7c10*/  FFMA.FTZ R86, -R0, R10, R86 ;  /* 0x0000000a00567223 */ /* 0x000fe20000010156 */
[----:B------:R-:W-:Y:S01]  /*7c20*/  FSEL R204, R204, -INF , !P1 ;  /* 0xff800000cccc7808 */ /* 0x000fe20004800000 */
[----:B------:R-:W-:Y:S01]  /*7c30*/  FFMA.FTZ R151, -R0, R151, R113 ;  /* 0x0000009700977223 */ /* 0x000fe20000010171 */
[----:B------:R-:W-:Y:S01]  /*7c40*/  FSEL R139, R131, -INF , !P5 ;  /* 0xff800000838b7808 */ /* 0x000fe20006800000 */
[----:B------:R-:W-:Y:S01]  /*7c50*/  IMAD.IADD R10, R22, 0x1, -R153 ;  /* 0x00000001160a7824 */ /* 0x000fe200078e0a99 */
[----:B------:R-:W-:Y:S01]  /*7c60*/  FSEL R136, R140, -INF , !P4 ;  /* 0xff8000008c887808 */ /* 0x000fe20006000000 */
[----:B------:R-:W-:Y:S01]  /*7c70*/  VIADD R113, R165, 0xa8 ;  /* 0x000000a8a5717836 */ /* 0x000fe20000000000 */
[----:B------:R-:W-:-:S02]  /*7c80*/  I2FP.F32.S32 R198, R198 ;  /* 0x000000c600c67245 */ /* 0x000fc40000201400 */
[-C--:B------:R-:W-:Y:S01]  /*7c90*/  ISETP.GE.AND P1, PT, R141, R168.reuse, PT ;  /* 0x000000a88d00720c */ /* 0x080fe20003f26270 */
[----:B------:R-:W-:Y:S01]  /*7ca0*/  IMAD.IADD R116, R164, 0x1, -R113 ;  /* 0x00000001a4747824 */ /* 0x000fe200078e0a71 */
[----:B------:R-:W-:Y:S01]  /*7cb0*/  ISETP.GE.AND P5, PT, R144, R168, PT ;  /* 0x000000a89000720c */ /* 0x000fe20003fa6270 */
[----:B------:R-:W-:Y:S01]  /*7cc0*/  FFMA.FTZ R198, -R0, R198, R97 ;  /* 0x000000c600c67223 */ /* 0x000fe20000010161 */
[----:B------:R-:W-:Y:S01]  /*7cd0*/  FSEL R140, R126, -INF , !P4 ;  /* 0xff8000007e8c7808 */ /* 0x000fe20006000000 */
[----:B------:R-:W-:Y:S01]  /*7ce0*/  IMAD.IADD R97, R164, 0x1, -R72 ;  /* 0x00000001a4617824 */ /* 0x000fe200078e0a48 */
[----:B------:R-:W-:Y:S02]  /*7cf0*/  I2FP.F32.S32 R178, R178 ;  /* 0x000000b200b27245 */ /* 0x000fe40000201400 */
[----:B------:R-:W-:Y:S02]  /*7d00*/  ISETP.GE.AND P4, PT, R142, R168, PT ;  /* 0x000000a88e00720c */ /* 0x000fe40003f86270 */
[----:B------:R-:W-:Y:S01]  /*7d10*/  FSEL R137, R137, -INF , !P0 ;  /* 0xff80000089897808 */ /* 0x000fe20004000000 */
[----:B------:R-:W-:Y:S01]  /*7d20*/  FFMA.FTZ R178, -R0, R178, R100 ;  /* 0x000000b200b27223 */ /* 0x000fe20000010164 */
[----:B------:R-:W-:Y:S01]  /*7d30*/  FSEL R141, R127, -INF , !P0 ;  /* 0xff8000007f8d7808 */ /* 0x000fe20004000000 */
[----:B------:R-:W-:Y:S01]  /*7d40*/  IMAD.IADD R100, R164, 0x1, -R76 ;  /* 0x00000001a4647824 */ /* 0x000fe200078e0a4c */
[----:B------:R-:W-:-:S02]  /*7d50*/  I2FP.F32.S32 R6, R6 ;  /* 0x0000000600067245 */ /* 0x000fc40000201400 */
[----:B------:R-:W-:Y:S02]  /*7d60*/  ISETP.GE.AND P0, PT, R162, R168, PT ;  /* 0x000000a8a200720c */ /* 0x000fe40003f06270 */
[----:B------:R-:W-:Y:S01]  /*7d70*/  FSEL R142, R148, -INF , !P3 ;  /* 0xff800000948e7808 */ /* 0x000fe20005800000 */
[----:B------:R-:W-:Y:S01]  /*7d80*/  FFMA.FTZ R82, -R0, R6, R82 ;  /* 0x0000000600527223 */ /* 0x000fe20000010152 */
[----:B------:R-:W-:Y:S01]  /*7d90*/  I2FP.F32.S32 R199, R199 ;  /* 0x000000c700c77245 */ /* 0x000fe20000201400 */
[----:B------:R-:W-:Y:S01]  /*7da0*/  IMAD.IADD R6, R22, 0x1, -R124 ;  /* 0x0000000116067824 */ /* 0x000fe200078e0a7c */
[----:B------:R-:W-:Y:S02]  /*7db0*/  FSEL R148, R123, -INF , !P3 ;  /* 0xff8000007b947808 */ /* 0x000fe40005800000 */
[----:B------:R-:W-:Y:S01]  /*7dc0*/  FSEL R143, R143, -INF , !P1 ;  /* 0xff8000008f8f7808 */ /* 0x000fe20004800000 */
[----:B------:R-:W-:Y:S01]  /*7dd0*/  FFMA.FTZ R199, -R0, R199, R101 ;  /* 0x000000c700c77223 */ /* 0x000fe20000010165 */
[----:B------:R-:W-:-:S02]  /*7de0*/  FSEL R147, R122, -INF , !P1 ;  /* 0xff8000007a937808 */ /* 0x000fc40004800000 */
[-C--:B------:R-:W-:Y:S02]  /*7df0*/  ISETP.GE.AND P3, PT, R172, R168.reuse, PT ;  /* 0x000000a8ac00720c */ /* 0x080fe40003f66270 */
[----:B------:R-:W-:Y:S02]  /*7e00*/  FSEL R144, R149, -INF , !P5 ;  /* 0xff80000095907808 */ /* 0x000fe40006800000 */
[----:B------:R-:W-:Y:S02]  /*7e10*/  IABS R15, R15 ;  /* 0x0000000f000f7213 */ /* 0x000fe40000000000 */
[----:B------:R-:W-:Y:S02]  /*7e20*/  ISETP.GE.AND P1, PT, R160, R168, PT ;  /* 0x000000a8a000720c */ /* 0x000fe40003f26270 */
[----:B------:R-:W-:Y:S02]  /*7e30*/  FSEL R149, R118, -INF , !P5 ;  /* 0xff80000076957808 */ /* 0x000fe40006800000 */
[----:B------:R-:W-:-:S02]  /*7e40*/  FSEL R145, R150, -INF , !P4 ;  /* 0xff80000096917808 */ /* 0x000fc40006000000 */
[----:B------:R-:W-:Y:S02]  /*7e50*/  IABS R11, R11 ;  /* 0x0000000b000b7213 */ /* 0x000fe40000000000 */
[-C--:B------:R-:W-:Y:S02]  /*7e60*/  ISETP.GE.AND P5, PT, R158, R168.reuse, PT ;  /* 0x000000a89e00720c */ /* 0x080fe40003fa6270 */
[----:B------:R-:W-:Y:S02]  /*7e70*/  FSEL R150, R119, -INF , !P4 ;  /* 0xff80000077967808 */ /* 0x000fe40006000000 */
[----:B------:R-:W-:Y:S02]  /*7e80*/  FSEL R152, R152, -INF , !P0 ;  /* 0xff80000098987808 */ /* 0x000fe40004000000 */
[----:B------:R-:W-:Y:S02]  /*7e90*/  FSEL R160, R114, -INF , !P0 ;  /* 0xff80000072a07808 */ /* 0x000fe40004000000 */
[----:B------:R-:W-:-:S02]  /*7ea0*/  ISETP.GE.AND P4, PT, R157, R168, PT ;  /* 0x000000a89d00720c */ /* 0x000fc40003f86270 */
[----:B------:R-:W-:Y:S02]  /*7eb0*/  ISETP.GE.AND P0, PT, R186, R168, PT ;  /* 0x000000a8ba00720c */ /* 0x000fe40003f06270 */
[----:B------:R-:W-:Y:S02]  /*7ec0*/  IABS R7, R7 ;  /* 0x0000000700077213 */ /* 0x000fe40000000000 */
[----:B------:R-:W-:Y:S02]  /*7ed0*/  FSEL R157, R184, -INF , !P3 ;  /* 0xff800000b89d7808 */ /* 0x000fe40005800000 */
[----:B------:R-:W-:Y:S02]  /*7ee0*/  FSEL R172, R110, -INF , !P3 ;  /* 0xff8000006eac7808 */ /* 0x000fe40005800000 */
[----:B------:R-:W-:Y:S02]  /*7ef0*/  I2FP.F32.S32 R15, R15 ;  /* 0x0000000f000f7245 */ /* 0x000fe40000201400 */
[----:B------:R-:W-:-:S02]  /*7f00*/  FSEL R151, R151, -INF , !P1 ;  /* 0xff80000097977808 */ /* 0x000fc40004800000 */
[----:B------:R-:W-:Y:S01]  /*7f10*/  FSEL R162, R115, -INF , !P1 ;  /* 0xff80000073a27808 */ /* 0x000fe20004800000 */
[----:B------:R-:W-:Y:S01]  /*7f20*/  FFMA.FTZ R90, -R0, R15, R90 ;  /* 0x0000000f005a7223 */ /* 0x000fe2000001015a */
[----:B------:R-:W-:Y:S02]  /*7f30*/  ISETP.GE.AND P3, PT, R190, R168, PT ;  /* 0x000000a8be00720c */ /* 0x000fe40003f66270 */
[----:B------:R-:W-:Y:S02]  /*7f40*/  I2FP.F32.S32 R11, R11 ;  /* 0x0000000b000b7245 */ /* 0x000fe40000201400 */
[----:B------:R-:W-:Y:S02]  /*7f50*/  IABS R10, R10 ;  /* 0x0000000a000a7213 */ /* 0x000fe40000000000 */
[----:B------:R-:W-:Y:S01]  /*7f60*/  ISETP.GE.AND P1, PT, R185, R168, PT ;  /* 0x000000a8b900720c */ /* 0x000fe20003f26270 */
[----:B------:R-:W-:Y:S01]  /*7f70*/  FFMA.FTZ R98, -R0, R11, R98 ;  /* 0x0000000b00627223 */ /* 0x000fe20000010162 */
[----:B------:R-:W-:Y:S01]  /*7f80*/  FSEL R158, R174, -INF , !P5 ;  /* 0xff800000ae9e7808 */ /* 0x000fe20006800000 */
[----:B------:R-:W-:Y:S01]  /*7f90*/  IMAD.IADD R11, R22, 0x1, -R175 ;  /* 0x00000001160b7824 */ /* 0x000fe200078e0aaf */
[----:B------:R-:W-:-:S02]  /*7fa0*/  IABS R97, R97 ;  /* 0x0000006100617213 */ /* 0x000fc40000000000 */
[----:B------:R-:W-:Y:S02]  /*7fb0*/  FSEL R174, R111, -INF , !P5 ;  /* 0xff8000006fae7808 */ /* 0x000fe40006800000 */
[----:B------:R-:W-:Y:S02]  /*7fc0*/  FSEL R177, R177, -INF , !P4 ;  /* 0xff800000b1b17808 */ /* 0x000fe40006000000 */
[----:B------:R-:W-:Y:S02]  /*7fd0*/  FSEL R184, R106, -INF , !P4 ;  /* 0xff8000006ab87808 */ /* 0x000fe40006000000 */
[----:B------:R-:W-:Y:S02]  /*7fe0*/  FSEL R176, R176, -INF , !P0 ;  /* 0xff800000b0b07808 */ /* 0x000fe40004000000 */
[----:B------:R-:W-:Y:S02]  /*7ff0*/  FSEL R185, R107, -INF , !P0 ;  /* 0xff8000006bb97808 */ /* 0x000fe40004000000 */
[----:B------:R-:W-:-:S02]  /*8000*/  I2FP.F32.S32 R7, R7 ;  /* 0x0000000700077245 */ /* 0x000fc40000201400 */
[----:B------:R-:W-:Y:S02]  /*8010*/  IABS R159, R159 ;  /* 0x0000009f009f7213 */ /* 0x000fe40000000000 */
[----:B------:R-:W-:Y:S01]  /*8020*/  IABS R100, R100 ;  /* 0x0000006400647213 */ /* 0x000fe20000000000 */
[----:B------:R-:W-:Y:S01]  /*8030*/  FFMA.FTZ R87, -R0, R7, R87 ;  /* 0x0000000700577223 */ /* 0x000fe20000010157 */
[-C--:B------:R-:W-:Y:S01]  /*8040*/  ISETP.GE.AND P5, PT, R189, R168.reuse, PT ;  /* 0x000000a8bd00720c */ /* 0x080fe20003fa6270 */
[----:B------:R-:W-:Y:S01]  /*8050*/  IMAD.IADD R7, R22, 0x1, -R125 ;  /* 0x0000000116077824 */ /* 0x000fe200078e0a7d */
[-C--:B------:R-:W-:Y:S02]  /*8060*/  ISETP.GE.AND P4, PT, R182, R168.reuse, PT ;  /* 0x000000a8b600720c */ /* 0x080fe40003f86270 */
[----:B------:R-:W-:Y:S02]  /*8070*/  ISETP.GE.AND P0, PT, R201, R168, PT ;  /* 0x000000a8c900720c */ /* 0x000fe40003f06270 */
[----:B------:R-:W-:-:S02]  /*8080*/  IABS R6, R6 ;  /* 0x0000000600067213 */ /* 0x000fc40000000000 */
[----:B------:R-:W-:Y:S02]  /*8090*/  FSEL R182, R199, -INF , !P3 ;  /* 0xff800000c7b67808 */ /* 0x000fe40005800000 */
[----:B------:R-:W-:Y:S02]  /*80a0*/  FSEL R189, R103, -INF , !P3 ;  /* 0xff80000067bd7808 */ /* 0x000fe40005800000 */
[----:B------:R-:W-:Y:S02]  /*80b0*/  I2FP.F32.S32 R10, R10 ;  /* 0x0000000a000a7245 */ /* 0x000fe40000201400 */
[----:B------:R-:W-:Y:S02]  /*80c0*/  FSEL R178, R178, -INF , !P1 ;  /* 0xff800000b2b27808 */ /* 0x000fe40004800000 */
[----:B------:R-:W-:Y:S01]  /*80d0*/  FSEL R186, R102, -INF , !P1 ;  /* 0xff80000066ba7808 */ /* 0x000fe20004800000 */
[----:B------:R-:W-:Y:S01]  /*80e0*/  FFMA.FTZ R83, -R0, R10, R83 ;  /* 0x0000000a00537223 */ /* 0x000fe20000010153 */
[----:B------:R-:W-:-:S02]  /*80f0*/  ISETP.GE.AND P3, PT, R179, R168, PT ;  /* 0x000000a8b300720c */ /* 0x000fc40003f66270 */
[----:B------:R-:W-:Y:S02]  /*8100*/  I2FP.F32.S32 R97, R97 ;  /* 0x0000006100617245 */ /* 0x000fe40000201400 */
[----:B------:R-:W-:Y:S02]  /*8110*/  ISETP.GE.AND P1, PT, R200, R168, PT ;  /* 0x000000a8c800720c */ /* 0x000fe40003f26270 */
[----:B------:R-:W-:Y:S01]  /*8120*/  I2FP.F32.S32 R159, R159 ;  /* 0x0000009f009f7245 */ /* 0x000fe20000201400 */
[----:B------:R-:W-:Y:S01]  /*8130*/  FFMA.FTZ R97, -R0, R97, R57 ;  /* 0x0000006100617223 */ /* 0x000fe20000010139 */
[----:B------:R-:W-:Y:S01]  /*8140*/  I2FP.F32.S32 R100, R100 ;  /* 0x0000006400647245 */ /* 0x000fe20000201400 */
[----:B------:R-:W-:Y:S01]  /*8150*/  IMAD.IADD R57, R22, 0x1, -R155 ;  /* 0x0000000116397824 */ /* 0x000fe200078e0a9b */
[----:B------:R-:W-:Y:S01]  /*8160*/  FSEL R190, R198, -INF , !P4 ;  /* 0xff800000c6be7808 */ /* 0x000fe20006000000 */
[C---:B------:R-:W-:Y:S01]  /*8170*/  FFMA.FTZ R159, -R0.reuse, R159, R77 ;  /* 0x0000009f009f7223 */ /* 0x040fe2000001014d */
        /* <DEDUP_REMOVED lines=11> */
[----:B------:R-:W-:Y:S02]  /*8230*/  FSEL R197, R197, -INF , !P3 ;  /* 0xff800000c5c57808 */ /* 0x000fe40005800000 */
[----:B------:R-:W-:Y:S02]  /*8240*/  FSEL R181, R90, -INF , !P3 ;  /* 0xff8000005ab57808 */ /* 0x000fe40005800000 */
[----:B------:R-:W-:Y:S02]  /*8250*/  FSEL R191, R191, -INF , !P5 ;  /* 0xff800000bfbf7808 */ /* 0x000fe40006800000 */
[----:B------:R-:W-:-:S02]  /*8260*/  FSEL R201, R98, -INF , !P5 ;  /* 0xff80000062c97808 */ /* 0x000fc40006800000 */
[-C--:B------:R-:W-:Y:S02]  /*8270*/  ISETP.GE.AND P3, PT, R153, R168.reuse, PT ;  /* 0x000000a89900720c */ /* 0x080fe40003f66270 */
[----:B------:R-:W-:Y:S02]  /*8280*/  ISETP.GE.AND P5, PT, R175, R168, PT ;  /* 0x000000a8af00720c */ /* 0x000fe40003fa6270 */
[----:B------:R-:W-:Y:S02]  /*8290*/  IABS R11, R11 ;  /* 0x0000000b000b7213 */ /* 0x000fe40000000000 */
[----:B------:R-:W-:Y:S02]  /*82a0*/  FSEL R187, R187, -INF , !P4 ;  /* 0xff800000bbbb7808 */ /* 0x000fe40006000000 */
[----:B------:R-:W-:Y:S02]  /*82b0*/  FSEL R179, R86, -INF , !P4 ;  /* 0xff80000056b37808 */ /* 0x000fe40006000000 */
[----:B------:R-:W-:-:S02]  /*82c0*/  FSEL R183, R183, -INF , !P0 ;  /* 0xff800000b7b77808 */ /* 0x000fc40004000000 */
[----:B------:R-:W-:Y:S02]  /*82d0*/  FSEL R175, R87, -INF , !P0 ;  /* 0xff80000057af7808 */ /* 0x000fe40004000000 */
[-C--:B------:R-:W-:Y:S02]  /*82e0*/  ISETP.GE.AND P4, PT, R124, R168.reuse, PT ;  /* 0x000000a87c00720c */ /* 0x080fe40003f86270 */
[-C--:B------:R-:W-:Y:S02]  /*82f0*/  ISETP.GE.AND P0, PT, R155, R168.reuse, PT ;  /* 0x000000a89b00720c */ /* 0x080fe40003f06270 */
[----:B------:R-:W-:Y:S02]  /*8300*/  FSEL R163, R163, -INF , !P3 ;  /* 0xff800000a3a37808 */ /* 0x000fe40005800000 */
[----:B------:R-:W-:Y:S02]  /*8310*/  FSEL R155, R83, -INF , !P3 ;  /* 0xff800000539b7808 */ /* 0x000fe40005800000 */
[----:B------:R-:W-:Y:S01]  /*8320*/  ISETP.GE.AND P3, PT, R113, R168, PT ;  /* 0x000000a87100720c */ /* 0x000fe20003f66270 */
[----:B------:R-:W-:Y:S01]  /*8330*/  IMAD.IADD R113, R22, 0x1, -R113 ;  /* 0x0000000116717824 */ /* 0x000fe200078e0a71 */
[----:B------:R-:W-:-:S02]  /*8340*/  I2FP.F32.S32 R11, R11 ;  /* 0x0000000b000b7245 */ /* 0x000fc40000201400 */
[----:B------:R-:W-:Y:S02]  /*8350*/  IABS R116, R116 ;  /* 0x0000007400747213 */ /* 0x000fe40000000000 */
[----:B------:R-:W-:Y:S01]  /*8360*/  IABS R7, R7 ;  /* 0x0000000700077213 */ /* 0x000fe20000000000 */
[----:B------:R-:W-:Y:S01]  /*8370*/  FFMA.FTZ R91, -R0, R11, R91 ;  /* 0x0000000b005b7223 */ /* 0x000fe2000001015b */
[----:B------:R-:W-:Y:S02]  /*8380*/  IABS R57, R57 ;  /* 0x0000003900397213 */ /* 0x000fe40000000000 */
[----:B------:R-:W-:Y:S02]  /*8390*/  FSEL R159, R159, -INF , !P4 ;  /* 0xff8000009f9f7808 */ /* 0x000fe40006000000 */
[----:B------:R-:W-:Y:S02]  /*83a0*/  FSEL R153, R79, -INF , !P4 ;  /* 0xff8000004f997808 */ /* 0x000fe40006000000 */
[----:B------:R-:W-:-:S02]  /*83b0*/  IABS R56, R56 ;  /* 0x0000003800387213 */ /* 0x000fc40000000000 */
[----:B------:R-:W-:Y:S01]  /*83c0*/  ISETP.GE.AND P4, PT, R109, R168, PT ;  /* 0x000000a86d00720c */ /* 0x000fe20003f86270 */
[----:B------:R-:W-:Y:S01]  /*83d0*/  IMAD.IADD R109, R22, 0x1, -R109 ;  /* 0x00000001166d7824 */ /* 0x000fe200078e0a6d */
[----:B------:R-:W-:Y:S02]  /*83e0*/  I2FP.F32.S32 R116, R116 ;  /* 0x0000007400747245 */ /* 0x000fe40000201400 */
[----:B------:R-:W-:Y:S02]  /*83f0*/  I2FP.F32.S32 R7, R7 ;  /* 0x0000000700077245 */ /* 0x000fe40000201400 */
[----:B------:R-:W-:Y:S01]  /*8400*/  I2FP.F32.S32 R57, R57 ;  /* 0x0000003900397245 */ /* 0x000fe20000201400 */
[C---:B------:R-:W-:Y:S01]  /*8410*/  FFMA.FTZ R116, -R0.reuse, R116, R68 ;  /* 0x0000007400747223 */ /* 0x040fe20000010144 */
[----:B------:R-:W-:Y:S01]  /*8420*/  IABS R113, R113 ;  /* 0x0000007100717213 */ /* 0x000fe20000000000 */
[----:B------:R-:W-:Y:S01]  /*8430*/  FFMA.FTZ R78, -R0, R7, R78 ;  /* 0x00000007004e7223 */ /* 0x000fe2000001014e */
[----:B------:R-:W-:Y:S01]  /*8440*/  FSEL R202, R202, -INF , !P1 ;  /* 0xff800000caca7808 */ /* 0x000fe20004800000 */
[----:B------:R-:W-:Y:S01]  /*8450*/  FFMA.FTZ R57, -R0, R57, R74 ;  /* 0x0000003900397223 */ /* 0x000fe2000001014a */
[----:B------:R-:W-:Y:S01]  /*8460*/  FSEL R198, R95, -INF , !P1 ;  /* 0xff8000005fc67808 */ /* 0x000fe20004800000 */
[----:B------:R-:W-:Y:S01]  /*8470*/  IMAD.IADD R68, R164, 0x1, -R121 ;  /* 0x00000001a4447824 */ /* 0x000fe200078e0a79 */
[----:B------:R-:W-:-:S02]  /*8480*/  I2FP.F32.S32 R56, R56 ;  /* 0x0000003800387245 */ /* 0x000fc40000201400 */
[----:B------:R-:W-:Y:S02]  /*8490*/  ISETP.GE.AND P1, PT, R180, R168, PT ;  /* 0x000000a8b400720c */ /* 0x000fe40003f26270 */
[----:B------:R-:W-:Y:S01]  /*84a0*/  IABS R109, R109 ;  /* 0x0000006d006d7213 */ /* 0x000fe20000000000 */
[----:B------:R-:W-:Y:S01]  /*84b0*/  FFMA.FTZ R56, -R0, R56, R75 ;  /* 0x0000003800387223 */ /* 0x000fe2000001014b */
[----:B------:R-:W-:Y:S02]  /*84c0*/  I2FP.F32.S32 R113, R113 ;  /* 0x0000007100717245 */ /* 0x000fe40000201400 */
[----:B------:R-:W-:Y:S02]  /*84d0*/  FSEL R188, R188, -INF , !P5 ;  /* 0xff800000bcbc7808 */ /* 0x000fe40006800000 */
[----:B------:R-:W-:Y:S01]  /*84e0*/  FSEL R180, R91, -INF , !P5 ;  /* 0xff8000005bb47808 */ /* 0x000fe20006800000 */
[----:B------:R-:W-:Y:S01]  /*84f0*/  FFMA.FTZ R70, -R0, R113, R70 ;  /* 0x0000007100467223 */ /* 0x000fe20000010146 */
[----:B------:R-:W-:-:S02]  /*8500*/  ISETP.GE.AND P5, PT, R125, R168, PT ;  /* 0x000000a87d00720c */ /* 0x000fc40003fa6270 */
[----:B------:R-:W-:Y:S02]  /*8510*/  FSEL R173, R173, -INF , !P1 ;  /* 0xff800000adad7808 */ /* 0x000fe40004800000 */
[----:B------:R-:W-:Y:S02]  /*8520*/  FSEL R156, R82, -INF , !P1 ;  /* 0xff800000529c7808 */ /* 0x000fe40004800000 */
[----:B------:R-:W-:Y:S02]  /*8530*/  ISETP.GE.AND P1, PT, R154, R168, PT ;  /* 0x000000a89a00720c */ /* 0x000fe40003f26270 */
[----:B------:R-:W-:Y:S02]  /*8540*/  I2FP.F32.S32 R6, R109 ;  /* 0x0000006d00067245 */ /* 0x000fe40000201400 */
[----:B------:R-:W-:Y:S02]  /*8550*/  FSEL R161, R161, -INF , !P5 ;  /* 0xff800000a1a17808 */ /* 0x000fe40006800000 */
[----:B------:R-:W-:Y:S01]  /*8560*/  FSEL R154, R78, -INF , !P5 ;  /* 0xff8000004e9a7808 */ /* 0x000fe20006800000 */
[----:B------:R-:W-:Y:S01]  /*8570*/  FFMA.FTZ R6, -R0, R6, R66 ;  /* 0x0000000600067223 */ /* 0x000fe20000010142 */
[----:B------:R-:W-:-:S02]  /*8580*/  FSEL R146, R146, -INF , !P0 ;  /* 0xff80000092927808 */ /* 0x000fc40004000000 */
[----:B------:R-:W-:Y:S02]  /*8590*/  FSEL R57, R57, -INF , !P0 ;  /* 0xff80000039397808 */ /* 0x000fe40004000000 */
[----:B------:R-:W-:Y:S02]  /*85a0*/  IABS R68, R68 ;  /* 0x0000004400447213 */ /* 0x000fe40000000000 */
[-C--:B------:R-:W-:Y:S01]  /*85b0*/  ISETP.GE.AND P5, PT, R112, R168.reuse, PT ;  /* 0x000000a87000720c */ /* 0x080fe20003fa6270 */
[C---:B------:R-:W-:Y:S01]  /*85c0*/  IMAD.IADD R112, R22.reuse, 0x1, -R112 ;  /* 0x0000000116707824 */ /* 0x040fe200078e0a70 */
[----:B------:R-:W-:Y:S01]  /*85d0*/  ISETP.GE.AND P0, PT, R121, R168, PT ;  /* 0x000000a87900720c */ /* 0x000fe20003f06270 */
[----:B------:R-:W-:Y:S01]  /*85e0*/  IMAD.IADD R121, R22, 0x1, -R121 ;  /* 0x0000000116797824 */ /* 0x000fe200078e0a79 */
[----:B------:R-:W-:Y:S02]  /*85f0*/  FSEL R130, R117, -INF , !P1 ;  /* 0xff80000075827808 */ /* 0x000fe40004800000 */
[----:B------:R-:W-:Y:S01]  /*8600*/  FSEL R56, R56, -INF , !P1 ;  /* 0xff80000038387808 */ /* 0x000fe20004800000 */
[----:B------:R-:W-:Y:S01]  /*8610*/  IMAD.IADD R15, R22, 0x1, -R77 ;  /* 0x00000001160f7824 */ /* 0x000fe200078e0a4d */
[----:B------:R-:W-:-:S02]  /*8620*/  IABS R101, R101 ;  /* 0x0000006500657213 */ /* 0x000fc40000000000 */
[----:B------:R-:W-:Y:S01]  /*8630*/  ISETP.GE.AND P1, PT, R120, R168, PT ;  /* 0x000000a87800720c */ /* 0x000fe20003f26270 */
[----:B------:R-:W-:Y:S01]  /*8640*/  IMAD.IADD R120, R22, 0x1, -R120 ;  /* 0x0000000116787824 */ /* 0x000fe200078e0a78 */
[----:B------:R-:W-:Y:S02]  /*8650*/  FSEL R66, R70, -INF , !P3 ;  /* 0xff80000046427808 */ /* 0x000fe40005800000 */
[----:B------:R-:W-:Y:S02]  /*8660*/  I2FP.F32.S32 R68, R68 ;  /* 0x0000004400447245 */ /* 0x000fe40000201400 */
[----:B------:R-:W-:Y:S01]  /*8670*/  FSEL R70, R69, -INF , !P5 ;  /* 0xff80000045467808 */ /* 0x000fe20006800000 */
[----:B------:R-:W-:Y:S01]  /*8680*/  IMAD.IADD R11, R22, 0x1, -R76 ;  /* 0x00000001160b7824 */ /* 0x000fe200078e0a4c */
[----:B------:R-:W-:Y:S01]  /*8690*/  I2FP.F32.S32 R101, R101 ;  /* 0x0000006500657245 */ /* 0x000fe20000201400 */
[----:B------:R-:W-:Y:S01]  /*86a0*/  FFMA.FTZ R68, -R0, R68, R65 ;  /* 0x0000004400447223 */ /* 0x000fe20000010141 */
[----:B------:R-:W-:-:S02]  /*86b0*/  FSEL R69, R64, -INF , !P4 ;  /* 0xff80000040457808 */ /* 0x000fc40006000000 */
[----:B------:R-:W-:Y:S01]  /*86c0*/  IABS R112, R112 ;  /* 0x0000007000707213 */ /* 0x000fe20000000000 */
[----:B------:R-:W-:Y:S01]  /*86d0*/  FFMA.FTZ R101, -R0, R101, R61 ;  /* 0x0000006500657223 */ /* 0x000fe2000001013d */
[----:B------:R-:W-:Y:S02]  /*86e0*/  IABS R121, R121 ;  /* 0x0000007900797213 */ /* 0x000fe40000000000 */
[----:B------:R-:W-:Y:S01]  /*86f0*/  FSEL R64, R6, -INF , !P4 ;  /* 0xff80000006407808 */ /* 0x000fe20006000000 */
[----:B------:R-:W-:Y:S01]  /*8700*/  IMAD.IADD R6, R22, 0x1, -R105 ;  /* 0x0000000116067824 */ /* 0x000fe200078e0a69 */
[----:B------:R-:W-:Y:S02]  /*8710*/  IABS R120, R120 ;  /* 0x0000007800787213 */ /* 0x000fe40000000000 */
[----:B------:R-:W-:Y:S02]  /*8720*/  IABS R15, R15 ;  /* 0x0000000f000f7213 */ /* 0x000fe40000000000 */
[----:B------:R-:W-:-:S02]  /*8730*/  I2FP.F32.S32 R65, R112 ;  /* 0x0000007000417245 */ /* 0x000fc40000201400 */
[----:B------:R-:W-:Y:S02]  /*8740*/  I2FP.F32.S32 R121, R121 ;  /* 0x0000007900797245 */ /* 0x000fe40000201400 */
[----:B------:R-:W-:Y:S01]  /*8750*/  I2FP.F32.S32 R61, R120 ;  /* 0x00000078003d7245 */ /* 0x000fe20000201400 */
[C---:B------:R-:W-:Y:S01]  /*8760*/  FFMA.FTZ R65, -R0.reuse, R65, R71 ;  /* 0x0000004100417223 */ /* 0x040fe20000010147 */
[----:B------:R-:W-:Y:S02]  /*8770*/  IABS R11, R11 ;  /* 0x0000000b000b7213 */ /* 0x000fe40000000000 */
[----:B------:R-:W-:Y:S02]  /*8780*/  I2FP.F32.S32 R15, R15 ;  /* 0x0000000f000f7245 */ /* 0x000fe40000201400 */
[----:B------:R-:W-:Y:S01]  /*8790*/  IABS R6, R6 ;  /* 0x0000000600067213 */ /* 0x000fe20000000000 */
[C---:B------:R-:W-:Y:S01]  /*87a0*/  FFMA.FTZ R67, -R0.reuse, R121, R67 ;  /* 0x0000007900437223 */ /* 0x040fe20000010143 */
[----:B------:R-:W-:Y:S01]  /*87b0*/  I2FP.F32.S32 R11, R11 ;  /* 0x0000000b000b7245 */ /* 0x000fe20000201400 */
[----:B------:R-:W-:Y:S01]  /*87c0*/  FFMA.FTZ R61, -R0, R61, R62 ;  /* 0x0000003d003d7223 */ /* 0x000fe2000001013e */
[----:B------:R-:W-:Y:S01]  /*87d0*/  FSEL R131, R116, -INF , !P3 ;  /* 0xff80000074837808 */ /* 0x000fe20005800000 */
[----:B------:R-:W-:Y:S01]  /*87e0*/  FFMA.FTZ R63, -R0, R15, R63 ;  /* 0x0000000f003f7223 */ /* 0x000fe2000001013f */
[----:B------:R-:W-:-:S02]  /*87f0*/  I2FP.F32.S32 R6, R6 ;  /* 0x0000000600067245 */ /* 0x000fc40000201400 */
[-C--:B------:R-:W-:Y:S01]  /*8800*/  ISETP.GE.AND P3, PT, R77, R168.reuse, PT ;  /* 0x000000a84d00720c */ /* 0x080fe20003f66270 */
[----:B------:R-:W-:Y:S01]  /*8810*/  IMAD.IADD R10, R22, 0x1, -R72 ;  /* 0x00000001160a7824 */ /* 0x000fe200078e0a48 */
[----:B------:R-:W-:Y:S01]  /*8820*/  FSEL R65, R65, -INF , !P5 ;  /* 0xff80000041417808 */ /* 0x000fe20006800000 */
[----:B------:R-:W-:Y:S01]  /*8830*/  FFMA.FTZ R58, -R0, R11, R58 ;  /* 0x0000000b003a7223 */ /* 0x000fe2000001013a */
[----:B------:R-:W-:Y:S01]  /*8840*/  ISETP.GE.AND P4, PT, R72, R168, PT ;  /* 0x000000a84800720c */ /* 0x000fe20003f86270 */
[----:B------:R-:W-:Y:S01]  /*8850*/  FFMA.FTZ R55, -R0, R6, R55 ;  /* 0x0000000600377223 */ /* 0x000fe20000010137 */
[----:B------:R-:W-:Y:S01]  /*8860*/  FSEL R62, R67, -INF , !P0 ;  /* 0xff800000433e7808 */ /* 0x000fe20004000000 */
[----:B------:R-:W-:Y:S01]  /*8870*/  VIADD R6, R165, 0x8 ;  /* 0x00000008a5067836 */ /* 0x000fe20000000000 */
[----:B------:R-:W-:Y:S02]  /*8880*/  ISETP.GE.AND P5, PT, R76, R168, PT ;  /* 0x000000a84c00720c */ /* 0x000fe40003fa6270 */
[----:B------:R-:W-:-:S02]  /*8890*/  FSEL R67, R104, -INF , !P1 ;  /* 0xff80000068437808 */ /* 0x000fc40004800000 */
[----:B------:R-:W-:Y:S02]  /*88a0*/  FSEL R61, R61, -INF , !P1 ;  /* 0xff8000003d3d7808 */ /* 0x000fe40004800000 */
[----:B------:R-:W-:Y:S02]  /*88b0*/  FSEL R77, R101, -INF , !P3 ;  /* 0xff800000654d7808 */ /* 0x000fe40005800000 */
[----:B------:R-:W-:Y:S02]  /*88c0*/  FSEL R72, R63, -INF , !P3 ;  /* 0xff8000003f487808 */ /* 0x000fe40005800000 */
[-C--:B------:R-:W-:Y:S02]  /*88d0*/  ISETP.GE.AND P1, PT, R105, R168.reuse, PT ;  /* 0x000000a86900720c */ /* 0x080fe40003f26270 */
[----:B------:R-:W-:Y:S01]  /*88e0*/  ISETP.GE.AND P3, PT, R84, R168, PT ;  /* 0x000000a85400720c */ /* 0x000fe20003f66270 */
[----:B------:R-:W-:Y:S01]  /*88f0*/  IMAD.IADD R84, R22, 0x1, -R84 ;  /* 0x0000000116547824 */ /* 0x000fe200078e0a54 */
[----:B------:R-:W-:-:S02]  /*8900*/  FSEL R76, R100, -INF , !P5 ;  /* 0xff800000644c7808 */ /* 0x000fc40006800000 */
[----:B------:R-:W-:Y:S02]  /*8910*/  FSEL R71, R58, -INF , !P5 ;  /* 0xff8000003a477808 */ /* 0x000fe40006800000 */
[-C--:B------:R-:W-:Y:S01]  /*8920*/  ISETP.GE.AND P5, PT, R81, R168.reuse, PT ;  /* 0x000000a85100720c */ /* 0x080fe20003fa6270 */
[----:B------:R-:W-:Y:S01]  /*8930*/  IMAD.IADD R81, R22, 0x1, -R81 ;  /* 0x0000000116517824 */ /* 0x000fe200078e0a51 */
[----:B------:R-:W-:Y:S02]  /*8940*/  FSEL R73, R73, -INF , !P1 ;  /* 0xff80000049497808 */ /* 0x000fe40004800000 */
[----:B------:R-:W-:Y:S02]  /*8950*/  FSEL R58, R55, -INF , !P1 ;  /* 0xff800000373a7808 */ /* 0x000fe40004800000 */
[----:B------:R-:W-:Y:S01]  /*8960*/  ISETP.GE.AND P1, PT, R6, R168, PT ;  /* 0x000000a80600720c */ /* 0x000fe20003f26270 */
[----:B------:R-:W-:Y:S01]  /*8970*/  IMAD.IADD R6, R164, 0x1, -R6 ;  /* 0x00000001a4067824 */ /* 0x000fe200078e0a06 */
[----:B------:R-:W-:Y:S01]  /*8980*/  IABS R84, R84 ;  /* 0x0000005400547213 */ /* 0x000fe20000000000 */
[----:B------:R-:W-:Y:S01]  /*8990*/  IMAD.IADD R7, R22, 0x1, -R108 ;  /* 0x0000000116077824 */ /* 0x000fe200078e0a6c */
[----:B------:R-:W-:-:S02]  /*89a0*/  IABS R81, R81 ;  /* 0x0000005100517213 */ /* 0x000fc40000000000 */
[----:B------:R-:W-:Y:S02]  /*89b0*/  I2FP.F32.S32 R84, R84 ;  /* 0x0000005400547245 */ /* 0x000fe40000201400 */
[----:B------:R-:W-:Y:S02]  /*89c0*/  IABS R6, R6 ;  /* 0x0000000600067213 */ /* 0x000fe40000000000 */
        /* <DEDUP_REMOVED lines=8> */
[----:B------:R-:W-:-:S02]  /*8a50*/  I2FP.F32.S32 R7, R7 ;  /* 0x0000000700077245 */ /* 0x000fc40000201400 */
[----:B------:R-:W-:Y:S02]  /*8a60*/  FSEL R85, R85, -INF , !P3 ;  /* 0xff80000055557808 */ /* 0x000fe40005800000 */
[----:B------:R-:W-:Y:S02]  /*8a70*/  FSEL R81, R50, -INF , !P3 ;  /* 0xff80000032517808 */ /* 0x000fe40005800000 */
[----:B------:R-:W-:Y:S01]  /*8a80*/  ISETP.GE.AND P3, PT, R165, R168, PT ;  /* 0x000000a8a500720c */ /* 0x000fe20003f66270 */
[----:B------:R-:W-:Y:S01]  /*8a90*/  FFMA.FTZ R59, -R0, R10, R59 ;  /* 0x0000000a003b7223 */ /* 0x000fe2000001013b */
[----:B------:R-:W-:Y:S01]  /*8aa0*/  FSEL R68, R68, -INF , !P0 ;  /* 0xff80000044447808 */ /* 0x000fe20004000000 */
[----:B------:R-:W-:Y:S01]  /*8ab0*/  FFMA.FTZ R54, -R0, R7, R54 ;  /* 0x0000000700367223 */ /* 0x000fe20000010136 */
[----:B------:R-:W-:Y:S02]  /*8ac0*/  FSEL R6, R6, -INF , !P1 ;  /* 0xff80000006067808 */ /* 0x000fe40004800000 */
[----:B------:R-:W-:-:S02]  /*8ad0*/  FSEL R92, R92, -INF , !P3 ;  /* 0xff8000005c5c7808 */ /* 0x000fc40005800000 */
[-C--:B------:R-:W-:Y:S02]  /*8ae0*/  ISETP.GE.AND P0, PT, R108, R168.reuse, PT ;  /* 0x000000a86c00720c */ /* 0x080fe40003f06270 */
[----:B------:R-:W-:Y:S02]  /*8af0*/  FSEL R63, R59, -INF , !P4 ;  /* 0xff8000003b3f7808 */ /* 0x000fe40006000000 */
[----:B------:R-:W-:Y:S01]  /*8b00*/  FMNMX3.FTZ R11, R92, R21, R6, !PT ;  /* 0x000000155c0b7276 */ /* 0x000fe20007810006 */
[----:B------:R-:W-:Y:S01]  /*8b10*/  IMAD.IADD R7, R22, 0x1, -R165 ;  /* 0x0000000116077824 */ /* 0x000fe200078e0aa5 */
[----:B------:R-:W-:Y:S02]  /*8b20*/  FSEL R74, R96, -INF , !P0 ;  /* 0xff800000604a7808 */ /* 0x000fe40004000000 */
[----:B------:R-:W-:Y:S02]  /*8b30*/  FSEL R59, R54, -INF , !P0 ;  /* 0xff800000363b7808 */ /* 0x000fe40004000000 */
[----:B------:R-:W-:Y:S01]  /*8b40*/  ISETP.GE.AND P0, PT, R93, R168, PT ;  /* 0x000000a85d00720c */ /* 0x000fe20003f06270 */
[----:B------:R-:W-:Y:S01]  /*8b50*/  IMAD.IADD R93, R22, 0x1, -R93 ;  /* 0x00000001165d7824 */ /* 0x000fe200078e0a5d */
[----:B------:R-:W-:-:S02]  /*8b60*/  FMNMX3.FTZ R11, R11, R14, R5, !PT ;  /* 0x0000000e0b0b7276 */ /* 0x000fc40007810005 */
[----:B------:R-:W-:Y:S02]  /*8b70*/  IABS R7, R7 ;  /* 0x0000000700077213 */ /* 0x000fe40000000000 */
[----:B------:R-:W-:Y:S02]  /*8b80*/  IABS R93, R93 ;  /* 0x0000005d005d7213 */ /* 0x000fe40000000000 */
[----:B------:R-:W-:Y:S02]  /*8b90*/  FMNMX3.FTZ R23, R11, R12, R9, !PT ;  /* 0x0000000c0b177276 */ /* 0x000fe40007810009 */
[----:B------:R-:W-:Y:S02]  /*8ba0*/  I2FP.F32.S32 R7, R7 ;  /* 0x0000000700077245 */ /* 0x000fe40000201400 */
[----:B------:R-:W-:Y:S02]  /*8bb0*/  I2FP.F32.S32 R93, R93 ;  /* 0x0000005d005d7245 */ /* 0x000fe40000201400 */
[----:B------:R-:W-:Y:S01]  /*8bc0*/  FMNMX3.FTZ R23, R23, R8, R48, !PT ;  /* 0x0000000817177276 */ /* 0x000fe20007810030 */
[----:B------:R-:W-:-:S02]  /*8bd0*/  IMAD.IADD R10, R22, 0x1, -R25 ;  /* 0x00000001160a7824 */ /* 0x000fc400078e0a19 */
[C---:B------:R-:W-:Y:S01]  /*8be0*/  FFMA.FTZ R7, -R0.reuse, R7, R26 ;  /* 0x0000000700077223 */ /* 0x040fe2000001011a */
[----:B------:R-:W-:Y:S01]  /*8bf0*/  FFMA.FTZ R47, -R0, R93, R47 ;  /* 0x0000005d002f7223 */ /* 0x000fe2000001012f */
[----:B------:R-:W-:Y:S02]  /*8c00*/  FMNMX3.FTZ R23, R23, R41, R40, !PT ;  /* 0x0000002917177276 */ /* 0x000fe40007810028 */
[----:B------:R-:W-:Y:S02]  /*8c10*/  IABS R10, R10 ;  /* 0x0000000a000a7213 */ /* 0x000fe40000000000 */
[----:B------:R-:W-:Y:S02]  /*8c20*/  FMNMX3.FTZ R23, R23, R204, R135, !PT ;  /* 0x000000cc17177276 */ /* 0x000fe40007810087 */
[----:B------:R-:W-:Y:S02]  /*8c30*/  FSEL R24, R24, -INF , !P1 ;  /* 0xff80000018187808 */ /* 0x000fe40004800000 */
[----:B------:R-:W-:-:S02]  /*8c40*/  FSEL R7, R7, -INF , !P3 ;  /* 0xff80000007077808 */ /* 0x000fc40005800000 */
[----:B------:R-:W-:Y:S02]  /*8c50*/  FSEL R82, R53, -INF , !P0 ;  /* 0xff80000035527808 */ /* 0x000fe40004000000 */
[----:B------:R-:W-:Y:S02]  /*8c60*/  FSEL R78, R47, -INF , !P0 ;  /* 0xff8000002f4e7808 */ /* 0x000fe40004000000 */
[----:B------:R-:W-:Y:S02]  /*8c70*/  ISETP.GE.AND P0, PT, R25, R168, PT ;  /* 0x000000a81900720c */ /* 0x000fe40003f06270 */
[----:B------:R-:W-:Y:S02]  /*8c80*/  FMNMX3.FTZ R25, R23, R134, R136, !PT ;  /* 0x0000008617197276 */ /* 0x000fe40007810088 */
[----:B------:R-:W-:Y:S02]  /*8c90*/  I2FP.F32.S32 R10, R10 ;  /* 0x0000000a000a7245 */ /* 0x000fe40000201400 */
[----:B------:R-:W-:-:S02]  /*8ca0*/  FMNMX3.FTZ R23, R7, R4, R24, !PT ;  /* 0x0000000407177276 */ /* 0x000fc40007810018 */
[----:B------:R-:W-:Y:S01]  /*8cb0*/  FMNMX3.FTZ R25, R25, R137, R143, !PT ;  /* 0x0000008919197276 */ /* 0x000fe2000781008f */
[----:B------:R-:W-:Y:S01]  /*8cc0*/  FFMA.FTZ R38, -R0, R10, R38 ;  /* 0x0000000a00267223 */ /* 0x000fe20000010126 */
[----:B------:R-:W-:Y:S02]  /*8cd0*/  FMNMX3.FTZ R23, R23, R13, R19, !PT ;  /* 0x0000000d17177276 */ /* 0x000fe40007810013 */
[----:B------:R-:W-:Y:S02]  /*8ce0*/  FSEL R84, R89, -INF , !P5 ;  /* 0xff80000059547808 */ /* 0x000fe40006800000 */
[----:B------:R-:W-:Y:S02]  /*8cf0*/  FSEL R89, R36, -INF , !P0 ;  /* 0xff80000024597808 */ /* 0x000fe40004000000 */
[----:B------:R-:W-:Y:S02]  /*8d00*/  FMNMX3.FTZ R25, R25, R142, R144, !PT ;  /* 0x0000008e19197276 */ /* 0x000fe40007810090 */
        /* <DEDUP_REMOVED lines=20> */
[----:B------:R-:W-:Y:S01]  /*8e50*/  FMNMX3.FTZ R38, R38, R163, R161, !PT ;  /* 0x000000a326267276 */ /* 0x000fe200078100a1 */
[----:B------:R-:W-:Y:S01]  /*8e60*/  IMAD.IADD R20, R22, 0x1, -R49 ;  /* 0x0000000116147824 */ /* 0x000fe200078e0a31 */
[----:B------:R-:W-:Y:S01]  /*8e70*/  FMNMX3.FTZ R36, R36, R185, R186, !PT ;  /* 0x000000b924247276 */ /* 0x000fe200078100ba */
[----:B------:R-:W-:Y:S01]  /*8e80*/  IMAD.IADD R15, R22, 0x1, -R44 ;  /* 0x00000001160f7824 */ /* 0x000fe200078e0a2c */
[----:B------:R-:W-:Y:S02]  /*8e90*/  FMNMX3.FTZ R38, R38, R159, R146, !PT ;  /* 0x0000009f26267276 */ /* 0x000fe40007810092 */
[----:B------:R-:W-:Y:S02]  /*8ea0*/  FMNMX3.FTZ R36, R36, R189, R201, !PT ;  /* 0x000000bd24247276 */ /* 0x000fe400078100c9 */
[----:B------:R-:W-:-:S02]  /*8eb0*/  IABS R20, R20 ;  /* 0x0000001400147213 */ /* 0x000fc40000000000 */
[----:B------:R-:W-:Y:S02]  /*8ec0*/  IABS R15, R15 ;  /* 0x0000000f000f7213 */ /* 0x000fe40000000000 */
[----:B------:R-:W-:Y:S02]  /*8ed0*/  FMNMX3.FTZ R38, R38, R130, R131, !PT ;  /* 0x0000008226267276 */ /* 0x000fe40007810083 */
[----:B------:R-:W-:Y:S02]  /*8ee0*/  FSEL R75, R97, -INF , !P4 ;  /* 0xff800000614b7808 */ /* 0x000fe40006000000 */
[----:B------:R-:W-:Y:S02]  /*8ef0*/  FMNMX3.FTZ R36, R36, R200, R199, !PT ;  /* 0x000000c824247276 */ /* 0x000fe400078100c7 */
[----:B------:R-:W-:Y:S01]  /*8f00*/  ISETP.GE.AND P4, PT, R80, R168, PT ;  /* 0x000000a85000720c */ /* 0x000fe20003f86270 */
[----:B------:R-:W-:Y:S01]  /*8f10*/  IMAD.IADD R80, R22, 0x1, -R80 ;  /* 0x0000000116507824 */ /* 0x000fe200078e0a50 */
[----:B------:R-:W-:-:S02]  /*8f20*/  I2FP.F32.S32 R20, R20 ;  /* 0x0000001400147245 */ /* 0x000fc40000201400 */
[----:B------:R-:W-:Y:S02]  /*8f30*/  I2FP.F32.S32 R15, R15 ;  /* 0x0000000f000f7245 */ /* 0x000fe40000201400 */
[----:B------:R-:W-:Y:S02]  /*8f40*/  FMNMX3.FTZ R38, R38, R70, R69, !PT ;  /* 0x0000004626267276 */ /* 0x000fe40007810045 */
[----:B------:R-:W-:Y:S01]  /*8f50*/  FMNMX3.FTZ R36, R36, R198, R181, !PT ;  /* 0x000000c624247276 */ /* 0x000fe200078100b5 */
[C---:B------:R-:W-:Y:S01]  /*8f60*/  FFMA.FTZ R42, -R0.reuse, R20, R42 ;  /* 0x00000014002a7223 */ /* 0x040fe2000001012a */
[----:B------:R-:W-:Y:S01]  /*8f70*/  IABS R80, R80 ;  /* 0x0000005000507213 */ /* 0x000fe20000000000 */
[----:B------:R-:W-:Y:S01]  /*8f80*/  FFMA.FTZ R43, -R0, R15, R43 ;  /* 0x0000000f002b7223 */ /* 0x000fe2000001012b */
[----:B------:R-:W-:Y:S01]  /*8f90*/  FMNMX3.FTZ R38, R38, R68, R67, !PT ;  /* 0x0000004426267276 */ /* 0x000fe20007810043 */
[C---:B------:R-:W-:Y:S01]  /*8fa0*/  VIADD R20, R165.reuse, 0xe9 ;  /* 0x000000e9a5147836 */ /* 0x040fe20000000000 */
[----:B------:R-:W-:Y:S01]  /*8fb0*/  FMNMX3.FTZ R36, R36, R180, R179, !PT ;  /* 0x000000b424247276 */ /* 0x000fe200078100b3 */
[C---:B------:R-:W-:Y:S01]  /*8fc0*/  VIADD R15, R165.reuse, 0xf0 ;  /* 0x000000f0a50f7836 */ /* 0x040fe20000000000 */
[----:B------:R-:W-:Y:S01]  /*8fd0*/  I2FP.F32.S32 R80, R80 ;  /* 0x0000005000507245 */ /* 0x000fe20000201400 */
[C---:B------:R-:W-:Y:S01]  /*8fe0*/  VIADD R11, R165.reuse, 0xf1 ;  /* 0x000000f1a50b7836 */ /* 0x040fe20000000000 */
[----:B------:R-:W-:Y:S01]  /*8ff0*/  FMNMX3.FTZ R38, R38, R77, R76, !PT ;  /* 0x0000004d26267276 */ /* 0x000fe2000781004c */
[----:B------:R-:W-:Y:S01]  /*9000*/  VIADD R10, R165, 0xf8 ;  /* 0x000000f8a50a7836 */ /* 0x000fe20000000000 */
[----:B------:R-:W-:Y:S01]  /*9010*/  FMNMX3.FTZ R36, R36, R175, R156, !PT ;  /* 0x000000af24247276 */ /* 0x000fe2000781009c */
[----:B------:R-:W-:-:S02]  /*9020*/  IMAD.IADD R27, R164, 0x1, -R20 ;  /* 0x00000001a41b7824 */ /* 0x000fc400078e0a14 */
[----:B------:R-:W-:Y:S01]  /*9030*/  IMAD.IADD R26, R164, 0x1, -R15 ;  /* 0x00000001a41a7824 */ /* 0x000fe200078e0a0f */
[----:B------:R-:W-:Y:S01]  /*9040*/  FMNMX3.FTZ R38, R38, R75, R74, !PT ;  /* 0x0000004b26267276 */ /* 0x000fe2000781004a */
[----:B------:R-:W-:Y:S01]  /*9050*/  FFMA.FTZ R46, -R0, R80, R46 ;  /* 0x00000050002e7223 */ /* 0x000fe2000001012e */
[----:B------:R-:W-:Y:S01]  /*9060*/  VIADD R165, R165, 0xf9 ;  /* 0x000000f9a5a57836 */ /* 0x000fe20000000000 */
[----:B------:R-:W-:Y:S01]  /*9070*/  FMNMX3.FTZ R36, R36, R155, R154, !PT ;  /* 0x0000009b24247276 */ /* 0x000fe2000781009a */
[C---:B------:R-:W-:Y:S01]  /*9080*/  IMAD.IADD R25, R164.reuse, 0x1, -R11 ;  /* 0x00000001a4197824 */ /* 0x040fe200078e0a0b */
[----:B------:R-:W-:Y:S01]  /*9090*/  IABS R27, R27 ;  /* 0x0000001b001b7213 */ /* 0x000fe20000000000 */
[C---:B------:R-:W-:Y:S01]  /*90a0*/  IMAD.IADD R23, R164.reuse, 0x1, -R10 ;  /* 0x00000001a4177824 */ /* 0x040fe200078e0a0a */
[----:B------:R-:W-:Y:S02]  /*90b0*/  IABS R26, R26 ;  /* 0x0000001a001a7213 */ /* 0x000fe40000000000 */
[----:B------:R-:W-:Y:S01]  /*90c0*/  FSEL R80, R51, -INF , !P5 ;  /* 0xff80000033507808 */ /* 0x000fe20006800000 */
[----:B------:R-:W-:Y:S01]  /*90d0*/  IMAD.IADD R164, R164, 0x1, -R165 ;  /* 0x00000001a4a47824 */ /* 0x000fe200078e0aa5 */
[----:B------:R-:W-:-:S02]  /*90e0*/  ISETP.GE.AND P5, PT, R49, R168, PT ;  /* 0x000000a83100720c */ /* 0x000fc40003fa6270 */
[----:B------:R-:W-:Y:S02]  /*90f0*/  FSEL R83, R88, -INF , !P4 ;  /* 0xff80000058537808 */ /* 0x000fe40006000000 */
[----:B------:R-:W-:Y:S02]  /*9100*/  FMNMX3.FTZ R38, R38, R73, R85, !PT ;  /* 0x0000004926267276 */ /* 0x000fe40007810055 */
[----:B------:R-:W-:Y:S02]  /*9110*/  FMNMX3.FTZ R36, R36, R153, R57, !PT ;  /* 0x0000009924247276 */ /* 0x000fe40007810039 */
[----:B------:R-:W-:Y:S02]  /*9120*/  FSEL R79, R46, -INF , !P4 ;  /* 0xff8000002e4f7808 */ /* 0x000fe40006000000 */
[----:B------:R-:W-:Y:S02]  /*9130*/  IABS R25, R25 ;  /* 0x0000001900197213 */ /* 0x000fe40000000000 */
[----:B------:R-:W-:-:S02]  /*9140*/  I2FP.F32.S32 R27, R27 ;  /* 0x0000001b001b7245 */ /* 0x000fc40000201400 */
[----:B------:R-:W-:Y:S02]  /*9150*/  I2FP.F32.S32 R26, R26 ;  /* 0x0000001a001a7245 */ /* 0x000fe40000201400 */
[----:B------:R-:W-:Y:S02]  /*9160*/  IABS R23, R23 ;  /* 0x0000001700177213 */ /* 0x000fe40000000000 */
[----:B------:R-:W-:Y:S02]  /*9170*/  ISETP.GE.AND P4, PT, R44, R168, PT ;  /* 0x000000a82c00720c */ /* 0x000fe40003f86270 */
[----:B------:R-:W-:Y:S02]  /*9180*/  FSEL R91, R52, -INF , !P5 ;  /* 0xff800000345b7808 */ /* 0x000fe40006800000 */
[----:B------:R-:W-:Y:S02]  /*9190*/  FMNMX3.FTZ R38, R38, R84, R83, !PT ;  /* 0x0000005426267276 */ /* 0x000fe40007810053 */
[----:B------:R-:W-:Y:S01]  /*91a0*/  FMNMX3.FTZ R36, R36, R56, R66, !PT ;  /* 0x0000003824247276 */ /* 0x000fe20007810042 */
[C---:B------:R-:W-:Y:S01]  /*91b0*/  FFMA.FTZ R27, -R0.reuse, R27, R37 ;  /* 0x0000001b001b7223 */ /* 0x040fe20000010125 */
[----:B------:R-:W-:Y:S01]  /*91c0*/  I2FP.F32.S32 R25, R25 ;  /* 0x0000001900197245 */ /* 0x000fe20000201400 */
[----:B------:R-:W-:Y:S01]  /*91d0*/  FFMA.FTZ R26, -R0, R26, R32 ;  /* 0x0000001a001a7223 */ /* 0x000fe20000010120 */
[----:B------:R-:W-:-:S02]  /*91e0*/  IABS R164, R164 ;  /* 0x000000a400a47213 */ /* 0x000fc40000000000 */
[----:B------:R-:W-:Y:S02]  /*91f0*/  I2FP.F32.S32 R23, R23 ;  /* 0x0000001700177245 */ /* 0x000fe40000201400 */
[----:B------:R-:W-:Y:S02]  /*9200*/  FSEL R88, R42, -INF , !P5 ;  /* 0xff8000002a587808 */ /* 0x000fe40006800000 */
[----:B------:R-:W-:Y:S02]  /*9210*/  FSEL R90, R45, -INF , !P4 ;  /* 0xff8000002d5a7808 */ /* 0x000fe40006000000 */
[----:B------:R-:W-:Y:S02]  /*9220*/  FSEL R87, R43, -INF , !P4 ;  /* 0xff8000002b577808 */ /* 0x000fe40006000000 */
[-C--:B------:R-:W-:Y:S02]  /*9230*/  ISETP.GE.AND P5, PT, R20, R168.reuse, PT ;  /* 0x000000a81400720c */ /* 0x080fe40003fa6270 */
[----:B------:R-:W-:-:S02]  /*9240*/  ISETP.GE.AND P4, PT, R15, R168, PT ;  /* 0x000000a80f00720c */ /* 0x000fc40003f86270 */
[----:B------:R-:W-:Y:S02]  /*9250*/  FMNMX3.FTZ R38, R38, R82, R91, !PT ;  /* 0x0000005226267276 */ /* 0x000fe4000781005b */
[----:B------:R-:W-:Y:S01]  /*9260*/  FMNMX3.FTZ R36, R36, R65, R64, !PT ;  /* 0x0000004124247276 */ /* 0x000fe20007810040 */
[C---:B------:R-:W-:Y:S01]  /*9270*/  FFMA.FTZ R25, -R0.reuse, R25, R33 ;  /* 0x0000001900197223 */ /* 0x040fe20000010121 */
[----:B------:R-:W-:Y:S01]  /*9280*/  I2FP.F32.S32 R164, R164 ;  /* 0x000000a400a47245 */ /* 0x000fe20000201400 */
[----:B------:R-:W-:Y:S01]  /*9290*/  FFMA.FTZ R23, -R0, R23, R28 ;  /* 0x0000001700177223 */ /* 0x000fe2000001011c */
[-C--:B------:R-:W-:Y:S01]  /*92a0*/  ISETP.GE.AND P3, PT, R11, R168.reuse, PT ;  /* 0x000000a80b00720c */ /* 0x080fe20003f66270 */
[----:B------:R-:W-:Y:S01]  /*92b0*/  IMAD.IADD R11, R22, 0x1, -R11 ;  /* 0x00000001160b7824 */ /* 0x000fe200078e0a0b */
[----:B------:R-:W-:Y:S02]  /*92c0*/  ISETP.GE.AND P1, PT, R10, R168, PT ;  /* 0x000000a80a00720c */ /* 0x000fe40003f26270 */
[----:B------:R-:W-:-:S02]  /*92d0*/  FSEL R97, R27, -INF , !P5 ;  /* 0xff8000001b617808 */ /* 0x000fc40006800000 */
[----:B------:R-:W-:Y:S02]  /*92e0*/  FSEL R96, R26, -INF , !P4 ;  /* 0xff8000001a607808 */ /* 0x000fe40006000000 */
[----:B------:R-:W-:Y:S02]  /*92f0*/  FMNMX3.FTZ R38, R38, R90, R89, !PT ;  /* 0x0000005a26267276 */ /* 0x000fe40007810059 */
[----:B------:R-:W-:Y:S01]  /*9300*/  FMNMX3.FTZ R36, R36, R62, R61, !PT ;  /* 0x0000003e24247276 */ /* 0x000fe2000781003d */
[----:B------:R-:W-:Y:S01]  /*9310*/  FFMA.FTZ R29, -R0, R164, R29 ;  /* 0x000000a4001d7223 */ /* 0x000fe2000001011d */
[----:B------:R-:W-:Y:S01]  /*9320*/  ISETP.GE.AND P0, PT, R165, R168, PT ;  /* 0x000000a8a500720c */ /* 0x000fe20003f06270 */
[----:B------:R-:W-:Y:S01]  /*9330*/  IMAD.IADD R10, R22, 0x1, -R10 ;  /* 0x00000001160a7824 */ /* 0x000fe200078e0a0a */
[----:B------:R-:W-:Y:S02]  /*9340*/  FSEL R95, R25, -INF , !P3 ;  /* 0xff800000195f7808 */ /* 0x000fe40005800000 */
[----:B------:R-:W-:-:S02]  /*9350*/  FSEL R94, R23, -INF , !P1 ;  /* 0xff800000175e7808 */ /* 0x000fc40004800000 */
[----:B------:R-:W-:Y:S01]  /*9360*/  FMNMX3.FTZ R38, R38, R97, R96, !PT ;  /* 0x0000006126267276 */ /* 0x000fe20007810060 */
[----:B------:R-:W-:Y:S01]  /*9370*/  IMAD.IADD R20, R22, 0x1, -R20 ;  /* 0x0000000116147824 */ /* 0x000fe200078e0a14 */
[----:B------:R-:W-:Y:S01]  /*9380*/  FMNMX3.FTZ R36, R36, R72, R71, !PT ;  /* 0x0000004824247276 */ /* 0x000fe20007810047 */
[----:B------:R-:W-:Y:S01]  /*9390*/  IMAD.IADD R15, R22, 0x1, -R15 ;  /* 0x00000001160f7824 */ /* 0x000fe200078e0a0f */
[----:B------:R-:W-:Y:S02]  /*93a0*/  IABS R11, R11 ;  /* 0x0000000b000b7213 */ /* 0x000fe40000000000 */
[----:B------:R-:W-:Y:S02]  /*93b0*/  FSEL R93, R29, -INF , !P0 ;  /* 0xff8000001d5d7808 */ /* 0x000fe40004000000 */
[----:B------:R-:W-:Y:S02]  /*93c0*/  FMNMX3.FTZ R38, R38, R95, R94, !PT ;  /* 0x0000005f26267276 */ /* 0x000fe4000781005e */
[----:B------:R-:W-:-:S02]  /*93d0*/  IABS R10, R10 ;  /* 0x0000000a000a7213 */ /* 0x000fc40000000000 */
[----:B------:R-:W-:Y:S01]  /*93e0*/  FMNMX3.FTZ R36, R36, R63, R59, !PT ;  /* 0x0000003f24247276 */ /* 0x000fe2000781003b */
[----:B------:R-:W-:Y:S01]  /*93f0*/  IMAD.MOV.U32 R23, RZ, RZ, R11 ;  /* 0x000000ffff177224 */ /* 0x000fe200078e000b */
[----:B------:R-:W-:Y:S02]  /*9400*/  IABS R20, R20 ;  /* 0x0000001400147213 */ /* 0x000fe40000000000 */
[----:B------:R-:W-:Y:S02]  /*9410*/  IABS R15, R15 ;  /* 0x0000000f000f7213 */ /* 0x000fe40000000000 */
[----:B------:R-:W-:Y:S01]  /*9420*/  FMNMX.FTZ R11, R93, R38, !PT ;  /* 0x000000265d0b7209 */ /* 0x000fe20007810000 */
[----:B------:R-:W-:Y:S01]  /*9430*/  IMAD.IADD R22, R22, 0x1, -R165 ;  /* 0x0000000116167824 */ /* 0x000fe200078e0aa5 */
[----:B------:R-:W-:Y:S01]  /*9440*/  FMNMX3.FTZ R36, R36, R58, R81, !PT ;  /* 0x0000003a24247276 */ /* 0x000fe20007810051 */
[----:B------:R-:W-:Y:S01]  /*9450*/  IMAD.MOV.U32 R25, RZ, RZ, R10 ;  /* 0x000000ffff197224 */ /* 0x000fe200078e000a */
[----:B------:R-:W-:-:S02]  /*9460*/  I2FP.F32.S32 R20, R20 ;  /* 0x0000001400147245 */ /* 0x000fc40000201400 */
[----:B------:R-:W-:Y:S01]  /*9470*/  I2FP.F32.S32 R15, R15 ;  /* 0x0000000f000f7245 */ /* 0x000fe20000201400 */
[----:B------:R-:W1:Y:S01]  /*9480*/  SHFL.BFLY PT, R10, R11, 0x2, 0x1f ;  /* 0x0c401f000b0a7f89 */ /* 0x000e6200000e0000 */
[----:B------:R-:W-:Y:S01]  /*9490*/  FMNMX3.FTZ R36, R36, R80, R79, !PT ;  /* 0x0000005024247276 */ /* 0x000fe2000781004f */
[C---:B------:R-:W-:Y:S01]  /*94a0*/  FFMA.FTZ R20, -R0.reuse, R20, R39 ;  /* 0x0000001400147223 */ /* 0x040fe20000010127 */
[----:B------:R-:W-:Y:S01]  /*94b0*/  IABS R22, R22 ;  /* 0x0000001600167213 */ /* 0x000fe20000000000 */
[----:B------:R-:W-:Y:S01]  /*94c0*/  FFMA.FTZ R15, -R0, R15, R34 ;  /* 0x0000000f000f7223 */ /* 0x000fe20000010122 */
[----:B------:R-:W-:Y:S02]  /*94d0*/  I2FP.F32.S32 R23, R23 ;  /* 0x0000001700177245 */ /* 0x000fe40000201400 */
[----:B------:R-:W-:Y:S02]  /*94e0*/  I2FP.F32.S32 R25, R25 ;  /* 0x0000001900197245 */ /* 0x000fe40000201400 */
[----:B------:R-:W-:Y:S01]  /*94f0*/  FMNMX3.FTZ R36, R36, R78, R88, !PT ;  /* 0x0000004e24247276 */ /* 0x000fe20007810058 */
[C---:B------:R-:W-:Y:S01]  /*9500*/  FFMA.FTZ R23, -R0.reuse, R23, R35 ;  /* 0x0000001700177223 */ /* 0x040fe20000010123 */
[----:B------:R-:W-:Y:S01]  /*9510*/  I2FP.F32.S32 R22, R22 ;  /* 0x0000001600167245 */ /* 0x000fe20000201400 */
[----:B------:R-:W-:Y:S01]  /*9520*/  FFMA.FTZ R25, -R0, R25, R30 ;  /* 0x0000001900197223 */ /* 0x000fe2000001011e */
[----:B------:R-:W-:-:S02]  /*9530*/  FSEL R99, R20, -INF , !P5 ;  /* 0xff80000014637808 */ /* 0x000fc40006800000 */
[----:B------:R-:W-:Y:S02]  /*9540*/  FSEL R98, R15, -INF , !P4 ;  /* 0xff8000000f627808 */ /* 0x000fe40006000000 */
[----:B------:R-:W-:Y:S01]  /*9550*/  FMNMX3.FTZ R36, R36, R87, R86, !PT ;  /* 0x0000005724247276 */ /* 0x000fe20007810056 */
[----:B------:R-:W-:Y:S01]  /*9560*/  FFMA.FTZ R22, -R0, R22, R31 ;  /* 0x0000001600167223 */ /* 0x000fe2000001011f */
[----:B------:R-:W-:Y:S02]  /*9570*/  FSEL R109, R23, -INF , !P3 ;  /* 0xff800000176d7808 */ /* 0x000fe40005800000 */
[----:B------:R-:W-:Y:S02]  /*9580*/  FSEL R108, R25, -INF , !P1 ;  /* 0xff800000196c7808 */ /* 0x000fe40004800000 */
[----:B------:R-:W-:Y:S02]  /*9590*/  FMNMX3.FTZ R36, R36, R99, R98, !PT ;  /* 0x0000006324247276 */ /* 0x000fe40007810062 */
[----:B------:R-:W-:-:S02]  /*95a0*/  FSEL R106, R22, -INF , !P0 ;  /* 0xff800000166a7808 */ /* 0x000fc40004000000 */
[----:B------:R-:W-:-:S04]  /*95b0*/  FMNMX3.FTZ R15, R36, R109, R108, !PT ;  /* 0x0000006d240f7276 */ /* 0x000fc8000781006c */
[----:B------:R-:W-:Y:S02]  /*95c0*/  FMNMX.FTZ R15, R106, R15, !PT ;  /* 0x0000000f6a0f7209 */ /* 0x000fe40007810000 */
[----:B-1----:R-:W-:-:S03]  /*95d0*/  FMNMX.FTZ R11, R11, R10, !PT ;  /* 0x0000000a0b0b7209 */ /* 0x002fc60007810000 */
[----:B------:R-:W1:Y:S04]  /*95e0*/  SHFL.BFLY PT, R10, R15, 0x2, 0x1f ;  /* 0x0c401f000f0a7f89 */ /* 0x000e6800000e0000 */
[----:B------:R-:W3:Y:S01]  /*95f0*/  SHFL.BFLY PT, R165, R11, 0x1, 0x1f ;  /* 0x0c201f000ba57f89 */ /* 0x000ee200000e0000 */
[----:B-1----:R-:W-:-:S05]  /*9600*/  FMNMX.FTZ R10, R15, R10, !PT ;  /* 0x0000000a0f0a7209 */ /* 0x002fca0007810000 */
[----:B------:R-:W1:Y:S01]  /*9610*/  SHFL.BFLY PT, R164, R10, 0x1, 0x1f ;  /* 0x0c201f000aa47f89 */ /* 0x000e6200000e0000 */
[----:B------:R-:W-:Y:S02]  /*9620*/  LOP3.LUT R112, R195, 0x200, R196, 0xf8, !PT ;  /* 0x00000200c3707812 */ /* 0x000fe400078ef8c4 */
[----:B---3--:R-:W-:-:S03]  /*9630*/  FMNMX.FTZ R165, R11, R165, !PT ;  /* 0x000000a50ba57209 */ /* 0x008fc60007810000 */
[----:B------:R-:W-:Y:S01]  /*9640*/  IMAD R112, R112, 0x2, R225 ;  /* 0x0000000270707824 */ /* 0x000fe200078e02e1 */
[----:B------:R-:W-:Y:S01]  /*9650*/  FSETP.NEU.FTZ.AND P0, PT, R165, -INF , PT ;  /* 0xff800000a500780b */ /* 0x000fe20003f1d000 */
[----:B--2---:R-:W-:Y:S02]  /*9660*/  FMUL.FTZ R107, R60, R165 ;  /* 0x000000a53c6b7220 */ /* 0x004fe40000410000 */
[----:B------:R-:W-:Y:S01]  /*9670*/  IMAD.IADD R110, R194, 0x1, R112 ;  /* 0x00000001c26e7824 */ /* 0x000fe200078e0270 */
[----:B------:R-:W-:Y:S02]  /*9680*/  LDSM.16.MT88.4 R52, [R112+0xa800] ;  /* 0x00a800007034783b */ /* 0x000fe40000004200 */
[----:B------:R-:W-:Y:S02]  /*9690*/  FSEL R107, R107, RZ, P0 ;  /* 0x000000ff6b6b7208 */ /* 0x000fe40000000000 */
[----:B------:R-:W2:Y:S01]  /*96a0*/  LDSM.16.MT88.4 R28, [R110+0xa000] ;  /* 0x00a000006e1c783b */ /* 0x000ea20000004200 */
[----:B------:R-:W-:Y:S01]  /*96b0*/  VIADD R111, R112, 0xa040 ;  /* 0x0000a040706f7836 */ /* 0x000fe20000000000 */
[----:B-1----:R-:W-:Y:S01]  /*96c0*/  FMNMX.FTZ R164, R10, R164, !PT ;  /* 0x000000a40aa47209 */ /* 0x002fe20007810000 */
[----:B------:R-:W-:Y:S01]  /*96d0*/  VIADD R10, R112, 0xa000 ;  /* 0x0000a000700a7836 */ /* 0x000fe20000000000 */
[----:B------:R-:W-:Y:S02]  /*96e0*/  LDSM.16.MT88.4 R44, [R110+0xa800] ;  /* 0x00a800006e2c783b */ /* 0x000fe40000004200 */
[----:B------:R-:W-:Y:S01]  /*96f0*/  FSETP.NEU.FTZ.AND P0, PT, R164, -INF , PT ;  /* 0xff800000a400780b */ /* 0x000fe20003f1d000 */
[----:B------:R-:W-:Y:S01]  /*9700*/  FMUL.FTZ R101, R60, R164 ;  /* 0x000000a43c657220 */ /* 0x000fe20000410000 */
[----:B------:R-:W-:-:S02]  /*9710*/  @P2 VIADD R111, R10, 0xffffffc0 ;  /* 0xffffffc00a6f2836 */ /* 0x000fc40000000000 */
[-C--:B------:R-:W-:Y:S02]  /*9720*/  FFMA.FTZ R105, R92, R60.reuse, -R107 ;  /* 0x0000003c5c697223 */ /* 0x080fe4000001086b */
[----:B------:R-:W-:Y:S01]  /*9730*/  FSEL R101, R101, RZ, P0 ;  /* 0x000000ff65657208 */ /* 0x000fe20000000000 */
[----:B------:R-:W-:Y:S02]  /*9740*/  IMAD.IADD R92, R194, 0x1, R111 ;  /* 0x00000001c25c7824 */ /* 0x000fe400078e026f */
        /* <DEDUP_REMOVED lines=9> */
[----:B------:R-:W3:Y:S04]  /*97e0*/  LDSM.16.MT88.4 R20, [R111] ;  /* 0x000000006f14783b */ /* 0x000ee80000004200 */
[----:B------:R-:W4:Y:S01]  /*97f0*/  LDSM.16.MT88.4 R36, [R92] ;  /* 0x000000005c24783b */ /* 0x000f220000004200 */
        /* <DEDUP_REMOVED lines=19> */
[----:B---3--:R-:W-:-:S07]  /*9930*/  F2FP.F16.F32.PACK_AB R15, R113, R114 ;  /* 0x00000072710f723e */ /* 0x008fce00000000ff */
[----:B------:R-:W1:Y:S01]  /*9940*/  MUFU.EX2 R117, R117 ;  /* 0x0000007500757308 */ /* 0x000e620000000800 */
[C---:B------:R-:W-:Y:S07]  /*9950*/  HMMA.16816.F32 R32, R12.reuse, R28, RZ ;  /* 0x0000001c0c20723c */ /* 0x040fee00000018ff */
[----:B------:R-:W-:Y:S01]  /*9960*/  MUFU.EX2 R125, R125 ;  /* 0x0000007d007d7308 */ /* 0x000fe20000000800 */
[C---:B------:R-:W-:Y:S07]  /*9970*/  HMMA.16816.F32 R28, R12.reuse, R30, RZ ;  /* 0x0000001e0c1c723c */ /* 0x040fee00000018ff */
[----:B------:R-:W-:Y:S08]  /*9980*/  MUFU.EX2 R124, R124 ;  /* 0x0000007c007c7308 */ /* 0x000ff00000000800 */
[----:B------:R-:W-:Y:S08]  /*9990*/  MUFU.EX2 R121, R121 ;  /* 0x0000007900797308 */ /* 0x000ff00000000800 */
[----:B------:R-:W2:Y:S08]  /*99a0*/  MUFU.EX2 R120, R120 ;  /* 0x0000007800787308 */ /* 0x000eb00000000800 */
[----:B------:R-:W-:Y:S08]  /*99b0*/  MUFU.EX2 R119, R119 ;  /* 0x0000007700777308 */ /* 0x000ff00000000800 */
[----:B------:R-:W3:Y:S01]  /*99c0*/  MUFU.EX2 R118, R118 ;  /* 0x0000007600767308 */ /* 0x000ee20000000800 */
[C---:B------:R-:W-:Y:S01]  /*99d0*/  HMMA.16816.F32 R8, R12.reuse, R4, RZ ;  /* 0x000000040c08723c */ /* 0x040fe200000018ff */
[-CC-:B------:R-:W-:Y:S01]  /*99e0*/  FFMA.FTZ R123, R48, R60.reuse, -R107.reuse ;  /* 0x0000003c307b7223 */ /* 0x180fe2000001086b */
[-CC-:B------:R-:W-:Y:S01]  /*99f0*/  FFMA.FTZ R122, R41, R60.reuse, -R107.reuse ;  /* 0x0000003c297a7223 */ /* 0x180fe2000001086b */
[----:B------:R-:W-:Y:S01]  /*9a00*/  FFMA.FTZ R126, R40, R60, -R107 ;  /* 0x0000003c287e7223 */ /* 0x000fe2000001086b */
[----:B------:R-:W5:Y:S04]  /*9a10*/  LDSM.16.MT88.4 R48, [R111+0x800] ;  /* 0x000800006f30783b */ /* 0x000f680000004200 */
[C---:B------:R-:W-:Y:S01]  /*9a20*/  HMMA.16816.F32 R24, R12.reuse, R20, RZ ;  /* 0x000000140c18723c */ /* 0x040fe200000018ff */
[----:B------:R-:W5:Y:S07]  /*9a30*/  LDSM.16.MT88.4 R40, [R92+0x800] ;  /* 0x000800005c28783b */ /* 0x000f6e0000004200 */
        /* <DEDUP_REMOVED lines=9> */
[C---:B------:R-:W-:Y:S01]  /*9ad0*/  HMMA.16816.F32 R28, R36.reuse, R46, R28 ;  /* 0x0000002e241c723c */ /* 0x040fe2000000181c */
[----:B------:R-:W1:Y:S01]  /*9ae0*/  LDSM.16.MT88.4 R44, [R110+0xb000] ;  /* 0x00b000006e2c783b */ /* 0x000e620000004200 */
[-C--:B------:R-:W-:Y:S01]  /*9af0*/  FFMA.FTZ R127, R204, R60.reuse, -R107 ;  /* 0x0000003ccc7f7223 */ /* 0x080fe2000001086b */
[-CC-:B------:R-:W-:Y:S01]  /*9b00*/  FFMA.FTZ R128, R128, R60.reuse, -R101.reuse ;  /* 0x0000003c80807223 */ /* 0x180fe20000010865 */
[-CC-:B------:R-:W-:Y:S01]  /*9b10*/  FFMA.FTZ R129, R129, R60.reuse, -R101.reuse ;  /* 0x0000003c81817223 */ /* 0x180fe20000010865 */
[-CC-:B------:R-:W-:Y:S01]  /*9b20*/  FFMA.FTZ R132, R132, R60.reuse, -R101.reuse ;  /* 0x0000003c84847223 */ /* 0x180fe20000010865 */
[----:B------:R-:W-:Y:S01]  /*9b30*/  FFMA.FTZ R133, R133, R60, -R101 ;  /* 0x0000003c85857223 */ /* 0x000fe20000010865 */
[----:B------:R-:W-:Y:S01]  /*9b40*/  MUFU.EX2 R123, R123 ;  /* 0x0000007b007b7308 */ /* 0x000fe20000000800 */
[C---:B------:R-:W-:Y:S07]  /*9b50*/  HMMA.16816.F32 R8, R36.reuse, R52, R8 ;  /* 0x000000342408723c */ /* 0x040fee0000001808 */
[----:B------:R-:W2:Y:S01]  /*9b60*/  MUFU.EX2 R122, R122 ;  /* 0x0000007a007a7308 */ /* 0x000ea20000000800 */
[C---:B------:R-:W-:Y:S01]  /*9b70*/  HMMA.16816.F32 R4, R36.reuse, R54, R4 ;  /* 0x000000362404723c */ /* 0x040fe20000001804 */
[----:B------:R-:W3:Y:S06]  /*9b80*/  LDSM.16.MT88.4 R52, [R112+0xb000] ;  /* 0x00b000007034783b */ /* 0x000eec0000004200 */
[----:B------:R-:W-:Y:S08]  /*9b90*/  MUFU.EX2 R126, R126 ;  /* 0x0000007e007e7308 */ /* 0x000ff00000000800 */
[----:B------:R-:W4:Y:S08]  /*9ba0*/  MUFU.EX2 R127, R127 ;  /* 0x0000007f007f7308 */ /* 0x000f300000000800 */
[----:B------:R-:W-:Y:S08]  /*9bb0*/  MUFU.EX2 R128, R128 ;  /* 0x0000008000807308 */ /* 0x000ff00000000800 */
[----:B------:R-:W1:Y:S08]  /*9bc0*/  MUFU.EX2 R129, R129 ;  /* 0x0000008100817308 */ /* 0x000e700000000800 */
[----:B------:R-:W-:Y:S08]  /*9bd0*/  MUFU.EX2 R132, R132 ;  /* 0x0000008400847308 */ /* 0x000ff00000000800 */
[----:B------:R-:W3:Y:S01]  /*9be0*/  MUFU.EX2 R133, R133 ;  /* 0x0000008500857308 */ /* 0x000ee20000000800 */
[C---:B-----5:R-:W-:Y:S08]  /*9bf0*/  HMMA.16816.F32 R24, R36.reuse, R48, R24 ;  /* 0x000000302418723c */ /* 0x060ff00000001818 */
[C---:B------:R-:W-:Y:S01]  /*9c00*/  HMMA.16816.F32 R20, R36.reuse, R50, R20 ;  /* 0x000000322414723c */ /* 0x040fe20000001814 */
[----:B------:R-:W5:Y:S07]  /*9c10*/  LDSM.16.MT88.4 R48, [R111+0x1000] ;  /* 0x001000006f30783b */ /* 0x000f6e0000004200 */
[C---:B------:R-:W-:Y:S08]  /*9c20*/  HMMA.16816.F32 R16, R36.reuse, R40, R16 ;  /* 0x000000282410723c */ /* 0x040ff00000001810 */
[----:B------:R-:W-:Y:S01]  /*9c30*/  HMMA.16816.F32 R12, R36, R42, R12 ;  /* 0x0000002a240c723c */ /* 0x000fe2000000180c */
[----:B--2---:R-:W-:Y:S01]  /*9c40*/  F2FP.F16.F32.PACK_AB R36, R122, R123 ;  /* 0x0000007b7a24723e */ /* 0x004fe200000000ff */
[----:B------:R-:W2:Y:S01]  /*9c50*/  LDSM.16.MT88.4 R40, [R92+0x1000] ;  /* 0x001000005c28783b */ /* 0x000ea20000004200 */
[----:B----4-:R-:W-:-:S02]  /*9c60*/  F2FP.F16.F32.PACK_AB R38, R127, R126 ;  /* 0x0000007e7f26723e */ /* 0x010fc400000000ff */
[----:B-1----:R-:W-:Y:S02]  /*9c70*/  F2FP.F16.F32.PACK_AB R37, R129, R128 ;  /* 0x000000808125723e */ /* 0x002fe400000000ff */
[----:B---3--:R-:W-:-:S07]  /*9c80*/  F2FP.F16.F32.PACK_AB R39, R133, R132 ;  /* 0x000000848527723e */ /* 0x008fce00000000ff */
[C---:B------:R-:W-:Y:S08]  /*9c90*/  HMMA.16816.F32 R32, R36.reuse, R44, R32 ;  /* 0x0000002c2420723c */ /* 0x040ff00000001820 */
[C---:B------:R-:W-:Y:S01]  /*9ca0*/  HMMA.16816.F32 R28, R36.reuse, R46, R28 ;  /* 0x0000002e241c723c */ /* 0x040fe2000000181c */
[----:B------:R-:W1:Y:S01]  /*9cb0*/  LDSM.16.MT88.4 R44, [R110+0xb800] ;  /* 0x00b800006e2c783b */ /* 0x000e620000004200 */
        /* <DEDUP_REMOVED lines=8> */
[----:B------:R-:W-:Y:S01]  /*9d40*/  MUFU.EX2 R135, R135 ;  /* 0x0000008700877308 */ /* 0x000fe20000000800 */
[C---:B------:R-:W-:Y:S07]  /*9d50*/  HMMA.16816.F32 R8, R36.reuse, R52, R8 ;  /* 0x000000342408723c */ /* 0x040fee0000001808 */
[----:B------:R-:W3:Y:S01]  /*9d60*/  MUFU.EX2 R134, R134 ;  /* 0x0000008600867308 */ /* 0x000ee20000000800 */
[C---:B------:R-:W-:Y:S01]  /*9d70*/  HMMA.16816.F32 R4, R36.reuse, R54, R4 ;  /* 0x000000362404723c */ /* 0x040fe20000001804 */
[----:B------:R-:W4:Y:S06]  /*9d80*/  LDSM.16.MT88.4 R52, [R112+0xb800] ;  /* 0x00b800007034783b */ /* 0x000f2c0000004200 */
[----:B------:R-:W-:Y:S08]  /*9d90*/  MUFU.EX2 R136, R136 ;  /* 0x0000008800887308 */ /* 0x000ff00000000800 */
[----:B------:R-:W1:Y:S08]  /*9da0*/  MUFU.EX2 R137, R137 ;  /* 0x0000008900897308 */ /* 0x000e700000000800 */
[----:B------:R-:W-:Y:S08]  /*9db0*/  MUFU.EX2 R138, R138 ;  /* 0x0000008a008a7308 */ /* 0x000ff00000000800 */
[----:B------:R-:W4:Y:S08]  /*9dc0*/  MUFU.EX2 R139, R139 ;  /* 0x0000008b008b7308 */ /* 0x000f300000000800 */
[----:B------:R-:W-:Y:S08]  /*9dd0*/  MUFU.EX2 R140, R140 ;  /* 0x0000008c008c7308 */ /* 0x000ff00000000800 */
[----:B------:R-:W4:Y:S01]  /*9de0*/  MUFU.EX2 R141, R141 ;  /* 0x0000008d008d7308 */ /* 0x000f220000000800 */
[C---:B-----5:R-:W-:Y:S08]  /*9df0*/  HMMA.16816.F32 R24, R36.reuse, R48, R24 ;  /* 0x000000302418723c */ /* 0x060ff00000001818 */
[C---:B------:R-:W-:Y:S01]  /*9e00*/  HMMA.16816.F32 R20, R36.reuse, R50, R20 ;  /* 0x000000322414723c */ /* 0x040fe20000001814 */
[----:B------:R-:W5:Y:S07]  /*9e10*/  LDSM.16.MT88.4 R48, [R111+0x1800] ;  /* 0x001800006f30783b */ /* 0x000f6e0000004200 */
[C---:B--2---:R-:W-:Y:S08]  /*9e20*/  HMMA.16816.F32 R16, R36.reuse, R40, R16 ;  /* 0x000000282410723c */ /* 0x044ff00000001810 */
[----:B------:R-:W-:Y:S01]  /*9e30*/  HMMA.16816.F32 R12, R36, R42, R12 ;  /* 0x0000002a240c723c */ /* 0x000fe2000000180c */
[----:B---3--:R-:W-:Y:S01]  /*9e40*/  F2FP.F16.F32.PACK_AB R36, R134, R135 ;  /* 0x000000878624723e */ /* 0x008fe200000000ff */
[----:B------:R-:W2:Y:S01]  /*9e50*/  LDSM.16.MT88.4 R40, [R92+0x1800] ;  /* 0x001800005c28783b */ /* 0x000ea20000004200 */
[----:B-1----:R-:W-:-:S02]  /*9e60*/  F2FP.F16.F32.PACK_AB R38, R137, R136 ;  /* 0x000000888926723e */ /* 0x002fc400000000ff */
[----:B----4-:R-:W-:Y:S02]  /*9e70*/  F2FP.F16.F32.PACK_AB R37, R139, R138 ;  /* 0x0000008a8b25723e */ /* 0x010fe400000000ff */
[----:B------:R-:W-:-:S07]  /*9e80*/  F2FP.F16.F32.PACK_AB R39, R141, R140 ;  /* 0x0000008c8d27723e */ /* 0x000fce00000000ff */
        /* <DEDUP_REMOVED lines=177> */
[----:B------:R-:W-:Y:S08]  /*a9a0*/  MUFU.EX2 R159, R159 ;  /* 0x0000009f009f7308 */ /* 0x000ff00000000800 */
[----:B------:R-:W-:Y:S08]  /*a9b0*/  MUFU.EX2 R156, R156 ;  /* 0x0000009c009c7308 */ /* 0x000ff00000000800 */
[----:B------:R-:W2:Y:S08]  /*a9c0*/  MUFU.EX2 R155, R155 ;  /* 0x0000009b009b7308 */ /* 0x000eb00000000800 */
[----:B------:R-:W-:Y:S08]  /*a9d0*/  MUFU.EX2 R154, R154 ;  /* 0x0000009a009a7308 */ /* 0x000ff00000000800 */
[----:B------:R-:W1:Y:S01]  /*a9e0*/  MUFU.EX2 R153, R153 ;  /* 0x0000009900997308 */ /* 0x000e620000000800 */
[----:B-----5:R-:W-:Y:S01]  /*a9f0*/  HMMA.16816.F32 R24, R36, R48, R24 ;  /* 0x000000302418723c */ /* 0x020fe20000001818 */
[----:B---3--:R-:W-:-:S02]  /*aa00*/  F2FP.F16.F32.PACK_AB R48, R163, R173 ;  /* 0x000000ada330723e */ /* 0x008fc400000000ff */
[----:B--2---:R-:W-:-:S05]  /*aa10*/  F2FP.F16.F32.PACK_AB R49, R155, R156 ;  /* 0x0000009c9b31723e */ /* 0x004fca00000000ff */
[----:B------:R-:W-:Y:S01]  /*aa20*/  HMMA.16816.F32 R20, R36, R50, R20 ;  /* 0x000000322414723c */ /* 0x000fe20000001814 */
[----:B------:R-:W-:-:S07]  /*aa30*/  F2FP.F16.F32.PACK_AB R50, R159, R161 ;  /* 0x000000a19f32723e */ /* 0x000fce00000000ff */
[----:B------:R-:W-:Y:S01]  /*aa40*/  HMMA.16816.F32 R16, R36, R40, R16 ;  /* 0x000000282410723c */ /* 0x000fe20000001810 */
[----:B-1----:R-:W-:-:S07]  /*aa50*/  F2FP.F16.F32.PACK_AB R51, R153, R154 ;  /* 0x0000009a9933723e */ /* 0x002fce00000000ff */
[----:B------:R-:W-:Y:S01]  /*aa60*/  HMMA.16816.F32 R12, R36, R42, R12 ;  /* 0x0000002a240c723c */ /* 0x000fe2000000180c */
[----:B------:R-:W1:Y:S04]  /*aa70*/  LDSM.16.MT88.4 R40, [R111+0x4800] ;  /* 0x004800006f28783b */ /* 0x000e680000004200 */
[----:B------:R-:W2:Y:S03]  /*aa80*/  LDSM.16.MT88.4 R36, [R92+0x4800] ;  /* 0x004800005c24783b */ /* 0x000ea60000004200 */
[C---:B------:R-:W-:Y:S08]  /*aa90*/  HMMA.16816.F32 R32, R48.reuse, R44, R32 ;  /* 0x0000002c3020723c */ /* 0x040ff00000001820 */
[C---:B------:R-:W-:Y:S01]  /*aaa0*/  HMMA.16816.F32 R28, R48.reuse, R46, R28 ;  /* 0x0000002e301c723c */ /* 0x040fe2000000181c */
[----:B------:R-:W3:Y:S01]  /*aab0*/  LDSM.16.MT88.4 R44, [R112+0xf000] ;  /* 0x00f00000702c783b */ /* 0x000ee20000004200 */
        /* <DEDUP_REMOVED lines=9> */
[C---:B----4-:R-:W-:Y:S07]  /*ab50*/  HMMA.16816.F32 R8, R48.reuse, R52, R8 ;  /* 0x000000343008723c */ /* 0x050fee0000001808 */
[----:B------:R-:W4:Y:S01]  /*ab60*/  MUFU.EX2 R130, R130 ;  /* 0x0000008200827308 */ /* 0x000f220000000800 */
[C---:B------:R-:W-:Y:S01]  /*ab70*/  HMMA.16816.F32 R4, R48.reuse, R54, R4 ;  /* 0x000000363004723c */ /* 0x040fe20000001804 */
[----:B------:R-:W5:Y:S06]  /*ab80*/  LDSM.16.MT88.4 R52, [R110+0xf000] ;  /* 0x00f000006e34783b */ /* 0x000f6c0000004200 */
[----:B------:R-:W-:Y:S08]  /*ab90*/  MUFU.EX2 R131, R131 ;  /* 0x0000008300837308 */ /* 0x000ff00000000800 */
[----:B------:R-:W-:Y:S08]  /*aba0*/  MUFU.EX2 R70, R70 ;  /* 0x0000004600467308 */ /* 0x000ff00000000800 */
[----:B------:R-:W-:Y:S08]  /*abb0*/  MUFU.EX2 R57, R57 ;  /* 0x0000003900397308 */ /* 0x000ff00000000800 */
[----:B------:R-:W2:Y:S08]  /*abc0*/  MUFU.EX2 R56, R56 ;  /* 0x0000003800387308 */ /* 0x000eb00000000800 */
[----:B------:R-:W-:Y:S08]  /*abd0*/  MUFU.EX2 R66, R66 ;  /* 0x0000004200427308 */ /* 0x000ff00000000800 */
[----:B------:R-:W3:Y:S01]  /*abe0*/  MUFU.EX2 R65, R65 ;  /* 0x0000004100417308 */ /* 0x000ee20000000800 */
[----:B-1----:R-:W-:Y:S01]  /*abf0*/  HMMA.16816.F32 R24, R48, R40, R24 ;  /* 0x000000283018723c */ /* 0x002fe20000001818 */
[----:B----4-:R-:W-:Y:S01]  /*ac00*/  F2FP.F16.F32.PACK_AB R40, R130, R146 ;  /* 0x000000928228723e */ /* 0x010fe200000000ff */
[----:B------:R-:W-:Y:S01]  /*ac10*/  FADD.FTZ R115, R116, R115 ;  /* 0x0000007374737221 */ /* 0x000fe20000010000 */
[----:B--2---:R-:W-:-:S05]  /*ac20*/  F2FP.F16.F32.PACK_AB R41, R56, R57 ;  /* 0x000000393829723e */ /* 0x004fca00000000ff */
[----:B------:R-:W-:Y:S01]  /*ac30*/  HMMA.16816.F32 R20, R48, R42, R20 ;  /* 0x0000002a3014723c */ /* 0x000fe20000001814 */
[----:B------:R-:W-:Y:S01]  /*ac40*/  F2FP.F16.F32.PACK_AB R42, R70, R131 ;  /* 0x00000083462a723e */ /* 0x000fe200000000ff */
[----:B------:R-:W-:-:S06]  /*ac50*/  FADD.FTZ R114, R114, R115 ;  /* 0x0000007372727221 */ /* 0x000fcc0000010000 */
[----:B------:R-:W-:Y:S01]  /*ac60*/  HMMA.16816.F32 R16, R48, R36, R16 ;  /* 0x000000243010723c */ /* 0x000fe20000001810 */
[----:B---3--:R-:W-:-:S07]  /*ac70*/  F2FP.F16.F32.PACK_AB R43, R65, R66 ;  /* 0x00000042412b723e */ /* 0x008fce00000000ff */
[----:B------:R-:W-:Y:S01]  /*ac80*/  HMMA.16816.F32 R12, R48, R38, R12 ;  /* 0x00000026300c723c */ /* 0x000fe2000000180c */
[----:B------:R-:W1:Y:S04]  /*ac90*/  LDSM.16.MT88.4 R36, [R111+0x5000] ;  /* 0x005000006f24783b */ /* 0x000e680000004200 */
[----:B------:R-:W2:Y:S01]  /*aca0*/  LDSM.16.MT88.4 R48, [R92+0x5000] ;  /* 0x005000005c30783b */ /* 0x000ea20000004200 */
[----:B------:R-:W-:Y:S02]  /*acb0*/  FADD.FTZ R114, R113, R114 ;  /* 0x0000007271727221 */ /* 0x000fe40000010000 */
[----:B------:R-:W-:Y:S02]  /*acc0*/  HMMA.16816.F32 R8, R40, R44, R8 ;  /* 0x0000002c2808723c */ /* 0x000fe40000001808 */
[----:B------:R-:W-:-:S06]  /*acd0*/  FADD.FTZ R121, R121, R114 ;  /* 0x0000007279797221 */ /* 0x000fcc0000010000 */
[----:B------:R-:W-:Y:S01]  /*ace0*/  HMMA.16816.F32 R4, R40, R46, R4 ;  /* 0x0000002e2804723c */ /* 0x000fe20000001804 */
[----:B------:R-:W3:Y:S01]  /*acf0*/  LDSM.16.MT88.4 R44, [R112+0xf800] ;  /* 0x00f80000702c783b */ /* 0x000ee20000004200 */
[----:B------:R-:W-:Y:S01]  /*ad00*/  FADD.FTZ R121, R120, R121 ;  /* 0x0000007978797221 */ /* 0x000fe20000010000 */
        /* <DEDUP_REMOVED lines=8> */
[----:B------:R-:W-:Y:S01]  /*ad90*/  FADD.FTZ R119, R119, R121 ;  /* 0x0000007977777221 */ /* 0x000fe20000010000 */
[----:B------:R-:W-:Y:S01]  /*ada0*/  MUFU.EX2 R69, R69 ;  /* 0x0000004500457308 */ /* 0x000fe20000000800 */
[----:B------:R-:W-:-:S02]  /*adb0*/  FADD.FTZ R104, R105, R104 ;  /* 0x0000006869687221 */ /* 0x000fc40000010000 */
[----:B------:R-:W-:-:S05]  /*adc0*/  FADD.FTZ R119, R118, R119 ;  /* 0x0000007776777221 */ /* 0x000fca0000010000 */
[----:B------:R-:W4:Y:S01]  /*add0*/  MUFU.EX2 R68, R68 ;  /* 0x0000004400447308 */ /* 0x000f220000000800 */
[----:B------:R-:W-:Y:S01]  /*ade0*/  FADD.FTZ R128, R128, R119 ;  /* 0x0000007780807221 */ /* 0x000fe20000010000 */
[----:B------:R-:W-:-:S06]  /*adf0*/  FADD.FTZ R104, R103, R104 ;  /* 0x0000006867687221 */ /* 0x000fcc0000010000 */
[----:B------:R-:W-:Y:S08]  /*ae00*/  MUFU.EX2 R67, R67 ;  /* 0x0000004300437308 */ /* 0x000ff00000000800 */
[----:B------:R-:W3:Y:S08]  /*ae10*/  MUFU.EX2 R77, R77 ;  /* 0x0000004d004d7308 */ /* 0x000ef00000000800 */
        /* <DEDUP_REMOVED lines=15> */
[C---:B-1----:R-:W-:Y:S08]  /*af10*/  HMMA.16816.F32 R24, R40.reuse, R36, R24 ;  /* 0x000000242818723c */ /* 0x042ff00000001818 */
[C---:B------:R-:W-:Y:S01]  /*af20*/  HMMA.16816.F32 R20, R40.reuse, R38, R20 ;  /* 0x000000262814723c */ /* 0x040fe20000001814 */
[----:B------:R-:W1:Y:S07]  /*af30*/  LDSM.16.MT88.4 R36, [R111+0x5800] ;  /* 0x005800006f24783b */ /* 0x000e6e0000004200 */
[C---:B--2---:R-:W-:Y:S08]  /*af40*/  HMMA.16816.F32 R16, R40.reuse, R48, R16 ;  /* 0x000000302810723c */ /* 0x044ff00000001810 */
[----:B------:R-:W-:Y:S01]  /*af50*/  HMMA.16816.F32 R12, R40, R50, R12 ;  /* 0x00000032280c723c */ /* 0x000fe2000000180c */
[----:B----4-:R-:W-:Y:S01]  /*af60*/  F2FP.F16.F32.PACK_AB R40, R68, R69 ;  /* 0x000000454428723e */ /* 0x010fe200000000ff */
[----:B------:R-:W2:Y:S01]  /*af70*/  LDSM.16.MT88.4 R48, [R92+0x5800] ;  /* 0x005800005c30783b */ /* 0x000ea20000004200 */
[----:B---3--:R-:W-:-:S02]  /*af80*/  F2FP.F16.F32.PACK_AB R42, R77, R67 ;  /* 0x000000434d2a723e */ /* 0x008fc400000000ff */
[----:B------:R-:W-:Y:S02]  /*af90*/  F2FP.F16.F32.PACK_AB R41, R62, R64 ;  /* 0x000000403e29723e */ /* 0x000fe400000000ff */
[----:B------:R-:W-:Y:S01]  /*afa0*/  F2FP.F16.F32.PACK_AB R43, R72, R61 ;  /* 0x0000003d482b723e */ /* 0x000fe200000000ff */
[----:B------:R-:W-:Y:S01]  /*afb0*/  FADD.FTZ R139, R139, R132 ;  /* 0x000000848b8b7221 */ /* 0x000fe20000010000 */
[----:B------:R-:W-:-:S05]  /*afc0*/  FADD.FTZ R124, R124, R117 ;  /* 0x000000757c7c7221 */ /* 0x000fca0000010000 */
[----:B------:R-:W-:Y:S01]  /*afd0*/  HMMA.16816.F32 R8, R40, R44, R8 ;  /* 0x0000002c2808723c */ /* 0x000fe20000001808 */
[----:B------:R-:W-:Y:S01]  /*afe0*/  FADD.FTZ R139, R140, R139 ;  /* 0x0000008b8c8b7221 */ /* 0x000fe20000010000 */
[----:B------:R-:W-:-:S06]  /*aff0*/  FADD.FTZ R124, R123, R124 ;  /* 0x0000007c7b7c7221 */ /* 0x000fcc0000010000 */
[----:B------:R-:W-:Y:S01]  /*b000*/  HMMA.16816.F32 R4, R40, R46, R4 ;  /* 0x0000002e2804723c */ /* 0x000fe20000001804 */
[----:B------:R-:W3:Y:S01]  /*b010*/  LDSM.16.MT88.4 R44, [R112+0x10000] ;  /* 0x01000000702c783b */ /* 0x000ee20000004200 */
[----:B------:R-:W-:Y:S01]  /*b020*/  FADD.FTZ R141, R141, R139 ;  /* 0x0000008b8d8d7221 */ /* 0x000fe20000010000 */
        /* <DEDUP_REMOVED lines=17> */
[----:B------:R-:W-:Y:S01]  /*b140*/  MUFU.EX2 R74, R74 ;  /* 0x0000004a004a7308 */ /* 0x000fe20000000800 */
[----:B------:R-:W-:-:S07]  /*b150*/  FADD.FTZ R150, R150, R148 ;  /* 0x0000009496967221 */ /* 0x000fce0000010000 */
        /* <DEDUP_REMOVED lines=12> */
[C---:B------:R-:W-:Y:S01]  /*b220*/  HMMA.16816.F32 R28, R40.reuse, R54, R28 ;  /* 0x00000036281c723c */ /* 0x040fe2000000181c */
[----:B------:R-:W-:Y:S01]  /*b230*/  FADD.FTZ R136, R143, R136 ;  /* 0x000000888f887221 */ /* 0x000fe20000010000 */
[----:B------:R-:W-:Y:S06]  /*b240*/  LDSM.16.MT88.4 R52, [R110+0x10000] ;  /* 0x010000006e34783b */ /* 0x000fec0000004200 */
[----:B-1----:R-:W-:Y:S01]  /*b250*/  HMMA.16816.F32 R24, R40, R36, R24 ;  /* 0x000000242818723c */ /* 0x002fe20000001818 */
[----:B------:R-:W-:-:S07]  /*b260*/  FADD.FTZ R174, R174, R162 ;  /* 0x000000a2aeae7221 */ /* 0x000fce0000010000 */
[C---:B------:R-:W-:Y:S01]  /*b270*/  HMMA.16816.F32 R20, R40.reuse, R38, R20 ;  /* 0x000000262814723c */ /* 0x040fe20000001814 */
[----:B------:R-:W1:Y:S07]  /*b280*/  LDSM.16.MT88.4 R36, [R111+0x6000] ;  /* 0x006000006f24783b */ /* 0x000e6e0000004200 */
[C---:B--2---:R-:W-:Y:S08]  /*b290*/  HMMA.16816.F32 R16, R40.reuse, R48, R16 ;  /* 0x000000302810723c */ /* 0x044ff00000001810 */
[----:B------:R-:W-:Y:S01]  /*b2a0*/  HMMA.16816.F32 R12, R40, R50, R12 ;  /* 0x00000032280c723c */ /* 0x000fe2000000180c */
[----:B----4-:R-:W-:Y:S01]  /*b2b0*/  F2FP.F16.F32.PACK_AB R40, R75, R76 ;  /* 0x0000004c4b28723e */ /* 0x010fe200000000ff */
[----:B------:R-:W-:Y:S01]  /*b2c0*/  FADD.FTZ R142, R142, R136 ;  /* 0x000000888e8e7221 */ /* 0x000fe20000010000 */
[----:B---3--:R-:W-:Y:S01]  /*b2d0*/  F2FP.F16.F32.PACK_AB R42, R73, R74 ;  /* 0x0000004a492a723e */ /* 0x008fe200000000ff */
[----:B------:R-:W-:Y:S01]  /*b2e0*/  FADD.FTZ R174, R184, R174 ;  /* 0x000000aeb8ae7221 */ /* 0x000fe20000010000 */
[----:B------:R-:W-:-:S02]  /*b2f0*/  F2FP.F16.F32.PACK_AB R41, R63, R71 ;  /* 0x000000473f29723e */ /* 0x000fc400000000ff */
[----:B------:R-:W-:Y:S01]  /*b300*/  F2FP.F16.F32.PACK_AB R43, R58, R59 ;  /* 0x0000003b3a2b723e */ /* 0x000fe200000000ff */
[----:B------:R-:W-:Y:S01]  /*b310*/  FADD.FTZ R142, R144, R142 ;  /* 0x0000008e908e7221 */ /* 0x000fe20000010000 */
[----:B------:R-:W-:Y:S01]  /*b320*/  LDSM.16.MT88.4 R48, [R112+0x10800] ;  /* 0x010800007030783b */ /* 0x000fe20000004200 */
[-CC-:B------:R-:W-:Y:S01]  /*b330*/  FFMA.FTZ R85, R85, R60.reuse, -R107.reuse ;  /* 0x0000003c55557223 */ /* 0x180fe2000001086b */
[-CC-:B------:R-:W-:Y:S01]  /*b340*/  FFMA.FTZ R84, R84, R60.reuse, -R107.reuse ;  /* 0x0000003c54547223 */ /* 0x180fe2000001086b */
[-CC-:B------:R-:W-:Y:S01]  /*b350*/  FFMA.FTZ R83, R83, R60.reuse, -R107.reuse ;  /* 0x0000003c53537223 */ /* 0x180fe2000001086b */
[-C--:B------:R-:W-:Y:S01]  /*b360*/  FFMA.FTZ R82, R82, R60.reuse, -R107 ;  /* 0x0000003c52527223 */ /* 0x080fe2000001086b */
[C---:B------:R-:W-:Y:S01]  /*b370*/  HMMA.16816.F32 R8, R40.reuse, R44, R8 ;  /* 0x0000002c2808723c */ /* 0x040fe20000001808 */
[----:B------:R-:W-:Y:S01]  /*b380*/  FADD.FTZ R185, R185, R174 ;  /* 0x000000aeb9b97221 */ /* 0x000fe20000010000 */
[-CC-:B------:R-:W-:Y:S01]  /*b390*/  FFMA.FTZ R88, R88, R60.reuse, -R101.reuse ;  /* 0x0000003c58587223 */ /* 0x180fe20000010865 */
[-CC-:B------:R-:W-:Y:S01]  /*b3a0*/  FFMA.FTZ R87, R87, R60.reuse, -R101.reuse ;  /* 0x0000003c57577223 */ /* 0x180fe20000010865 */
[-C--:B------:R-:W-:Y:S01]  /*b3b0*/  FFMA.FTZ R86, R86, R60.reuse, -R101 ;  /* 0x0000003c56567223 */ /* 0x080fe20000010865 */
[----:B------:R-:W-:Y:S01]  /*b3c0*/  FFMA.FTZ R252, R93, R60, -R107 ;  /* 0x0000003c5dfc7223 */ /* 0x000fe2000001086b */
[----:B------:R-:W-:Y:S02]  /*b3d0*/  LDSM.16.MT88.4 R136, [R110+0x11800] ;  /* 0x011800006e88783b */ /* 0x000fe40000004200 */
[----:B------:R-:W-:Y:S02]  /*b3e0*/  HMMA.16816.F32 R4, R40, R46, R4 ;  /* 0x0000002e2804723c */ /* 0x000fe40000001804 */
        /* <DEDUP_REMOVED lines=19> */
[----:B------:R-:W1:Y:S01]  /*b520*/  LDSM.16.MT88.4 R36, [R110+0x10800] ;  /* 0x010800006e24783b */ /* 0x000e620000004200 */
[----:B------:R-:W-:Y:S01]  /*b530*/  FADD.FTZ R176, R182, R176 ;  /* 0x000000b0b6b07221 */ /* 0x000fe20000010000 */
[----:B------:R-:W-:-:S05]  /*b540*/  FADD.FTZ R180, R179, R180 ;  /* 0x000000b4b3b47221 */ /* 0x000fca0000010000 */
[----:B------:R-:W-:Y:S01]  /*b550*/  HMMA.16816.F32 R32, R40, R52, R32 ;  /* 0x000000342820723c */ /* 0x000fe20000001820 */
[-CC-:B------:R-:W-:Y:S01]  /*b560*/  FFMA.FTZ R52, R81, R60.reuse, -R101.reuse ;  /* 0x0000003c51347223 */ /* 0x180fe20000010865 */
[----:B------:R-:W-:Y:S01]  /*b570*/  FFMA.FTZ R53, R80, R60, -R101 ;  /* 0x0000003c50357223 */ /* 0x000fe20000010865 */
[----:B------:R-:W-:-:S05]  /*b580*/  FADD.FTZ R191, R191, R176 ;  /* 0x000000b0bfbf7221 */ /* 0x000fca0000010000 */
[C---:B------:R-:W-:Y:S01]  /*b590*/  HMMA.16816.F32 R28, R40.reuse, R54, R28 ;  /* 0x00000036281c723c */ /* 0x040fe2000000181c */
[-CC-:B------:R-:W-:Y:S01]  /*b5a0*/  FFMA.FTZ R54, R79, R60.reuse, -R101.reuse ;  /* 0x0000003c4f367223 */ /* 0x180fe20000010865 */
[----:B------:R-:W-:Y:S01]  /*b5b0*/  FFMA.FTZ R55, R78, R60, -R101 ;  /* 0x0000003c4e377223 */ /* 0x000fe20000010865 */
[----:B------:R-:W-:Y:S05]  /*b5c0*/  MUFU.EX2 R85, R85 ;  /* 0x0000005500557308 */ /* 0x000fea0000000800 */
[C---:B--2---:R-:W-:Y:S01]  /*b5d0*/  HMMA.16816.F32 R16, R40.reuse, R44, R16 ;  /* 0x0000002c2810723c */ /* 0x044fe20000001810 */
[----:B------:R-:W-:Y:S02]  /*b5e0*/  FADD.FTZ R175, R175, R180 ;  /* 0x000000b4afaf7221 */ /* 0x000fe40000010000 */
[----:B------:R-:W2:Y:S05]  /*b5f0*/  MUFU.EX2 R84, R84 ;  /* 0x0000005400547308 */ /* 0x000eaa0000000800 */
[----:B------:R-:W-:Y:S01]  /*b600*/  HMMA.16816.F32 R12, R40, R46, R12 ;  /* 0x0000002e280c723c */ /* 0x000fe2000000180c */
[----:B------:R-:W3:Y:S02]  /*b610*/  LDSM.16.MT88.4 R40, [R111+0x6800] ;  /* 0x006800006f28783b */ /* 0x000ee40000004200 */
[----:B------:R-:W-:Y:S01]  /*b620*/  MUFU.EX2 R83, R83 ;  /* 0x0000005300537308 */ /* 0x000fe20000000800 */
[----:B------:R-:W-:Y:S01]  /*b630*/  FADD.FTZ R191, R190, R191 ;  /* 0x000000bfbebf7221 */ /* 0x000fe20000010000 */
[----:B------:R-:W-:-:S06]  /*b640*/  FADD.FTZ R175, R156, R175 ;  /* 0x000000af9caf7221 */ /* 0x000fcc0000010000 */
[----:B------:R-:W4:Y:S01]  /*b650*/  MUFU.EX2 R82, R82 ;  /* 0x0000005200527308 */ /* 0x000f220000000800 */
[----:B------:R-:W-:-:S07]  /*b660*/  FADD.FTZ R194, R194, R191 ;  /* 0x000000bfc2c27221 */ /* 0x000fce0000010000 */
[----:B------:R-:W-:Y:S08]  /*b670*/  MUFU.EX2 R52, R52 ;  /* 0x0000003400347308 */ /* 0x000ff00000000800 */
[----:B------:R-:W5:Y:S08]  /*b680*/  MUFU.EX2 R53, R53 ;  /* 0x0000003500357308 */ /* 0x000f700000000800 */
[----:B------:R-:W-:Y:S08]  /*b690*/  MUFU.EX2 R54, R54 ;  /* 0x0000003600367308 */ /* 0x000ff00000000800 */
[----:B------:R-:W1:Y:S01]  /*b6a0*/  MUFU.EX2 R55, R55 ;  /* 0x0000003700377308 */ /* 0x000e620000000800 */
[----:B------:R-:W-:Y:S01]  /*b6b0*/  FADD.FTZ R175, R155, R175 ;  /* 0x000000af9baf7221 */ /* 0x000fe20000010000 */
[----:B------:R-:W-:-:S03]  /*b6c0*/  FADD.FTZ R194, R195, R194 ;  /* 0x000000c2c3c27221 */ /* 0x000fc60000010000 */
[----:B------:R-:W-:Y:S01]  /*b6d0*/  FADD.FTZ R154, R154, R175 ;  /* 0x000000af9a9a7221 */ /* 0x000fe20000010000 */
[----:B------:R-:W-:Y:S01]  /*b6e0*/  FADD.FTZ R197, R197, R194 ;  /* 0x000000c2c5c57221 */ /* 0x000fe20000010000 */
[----:B--2---:R-:W-:Y:S02]  /*b6f0*/  F2FP.F16.F32.PACK_AB R44, R84, R85 ;  /* 0x00000055542c723e */ /* 0x004fe400000000ff */
[----:B----4-:R-:W-:Y:S01]  /*b700*/  F2FP.F16.F32.PACK_AB R46, R82, R83 ;  /* 0x00000053522e723e */ /* 0x010fe200000000ff */
[----:B------:R-:W-:Y:S01]  /*b710*/  FADD.FTZ R154, R153, R154 ;  /* 0x0000009a999a7221 */ /* 0x000fe20000010000 */
[----:B-----5:R-:W-:Y:S01]  /*b720*/  F2FP.F16.F32.PACK_AB R45, R53, R52 ;  /* 0x00000034352d723e */ /* 0x020fe200000000ff */
[----:B------:R-:W-:Y:S01]  /*b730*/  FADD.FTZ R197, R188, R197 ;  /* 0x000000c5bcc57221 */ /* 0x000fe20000010000 */
[----:B-1----:R-:W-:Y:S01]  /*b740*/  F2FP.F16.F32.PACK_AB R47, R55, R54 ;  /* 0x00000036372f723e */ /* 0x002fe200000000ff */
[----:B------:R-:W-:Y:S02]  /*b750*/  FADD.FTZ R57, R57, R154 ;  /* 0x0000009a39397221 */ /* 0x000fe40000010000 */
[----:B------:R-:W-:-:S02]  /*b760*/  FADD.FTZ R187, R187, R197 ;  /* 0x000000c5bbbb7221 */ /* 0x000fc40000010000 */
        /* <DEDUP_REMOVED lines=13> */
[----:B------:R-:W2:Y:S01]  /*b840*/  LDSM.16.MT88.4 R36, [R112+0x11000] ;  /* 0x011000007024783b */ /* 0x000ea20000004200 */
[----:B------:R-:W-:-:S06]  /*b850*/  FADD.FTZ R62, R62, R66 ;  /* 0x000000423e3e7221 */ /* 0x000fcc0000010000 */
[----:B---3--:R-:W-:Y:S01]  /*b860*/  HMMA.16816.F32 R24, R44, R40, R24 ;  /* 0x000000282c18723c */ /* 0x008fe20000001818 */
[----:B------:R-:W-:Y:S01]  /*b870*/  FFMA.FTZ R80, R89, R60, -R107 ;  /* 0x0000003c59507223 */ /* 0x000fe2000001086b */
[----:B------:R-:W-:-:S06]  /*b880*/  FADD.FTZ R159, R159, R173 ;  /* 0x000000ad9f9f7221 */ /* 0x000fcc0000010000 */
[----:B------:R-:W-:Y:S01]  /*b890*/  HMMA.16816.F32 R20, R44, R42, R20 ;  /* 0x0000002a2c14723c */ /* 0x000fe20000001814 */
[----:B------:R-:W3:Y:S01]  /*b8a0*/  LDSM.16.MT88.4 R40, [R110+0x11000] ;  /* 0x011000006e28783b */ /* 0x000ee20000004200 */
[-CC-:B------:R-:W-:Y:S01]  /*b8b0*/  FFMA.FTZ R78, R91, R60.reuse, -R107.reuse ;  /* 0x0000003c5b4e7223 */ /* 0x180fe2000001086b */
[-CC-:B------:R-:W-:Y:S01]  /*b8c0*/  FFMA.FTZ R79, R90, R60.reuse, -R107.reuse ;  /* 0x0000003c5a4f7223 */ /* 0x180fe2000001086b */
[-C--:B------:R-:W-:Y:S01]  /*b8d0*/  FFMA.FTZ R81, R97, R60.reuse, -R107 ;  /* 0x0000003c61517223 */ /* 0x080fe2000001086b */
[----:B------:R-:W-:Y:S01]  /*b8e0*/  FFMA.FTZ R89, R99, R60, -R101 ;  /* 0x0000003c63597223 */ /* 0x000fe20000010865 */
[----:B------:R-:W-:Y:S01]  /*b8f0*/  FADD.FTZ R62, R61, R62 ;  /* 0x0000003e3d3e7221 */ /* 0x000fe20000010000 */
[----:B------:R-:W-:Y:S01]  /*b900*/  FADD.FTZ R159, R146, R159 ;  /* 0x0000009f929f7221 */ /* 0x000fe20000010000 */
[----:B------:R-:W-:Y:S08]  /*b910*/  MUFU.EX2 R78, R78 ;  /* 0x0000004e004e7308 */ /* 0x000ff00000000800 */
[----:B------:R-:W-:Y:S01]  /*b920*/  MUFU.EX2 R88, R88 ;  /* 0x0000005800587308 */ /* 0x000fe20000000800 */
[----:B------:R-:W-:Y:S01]  /*b930*/  FADD.FTZ R72, R72, R62 ;  /* 0x0000003e48487221 */ /* 0x000fe20000010000 */
[----:B------:R-:W-:-:S06]  /*b940*/  FADD.FTZ R130, R130, R159 ;  /* 0x0000009f82827221 */ /* 0x000fcc0000010000 */
[----:B------:R-:W-:Y:S01]  /*b950*/  MUFU.EX2 R87, R87 ;  /* 0x0000005700577308 */ /* 0x000fe20000000800 */
[----:B------:R-:W-:Y:S01]  /*b960*/  FADD.FTZ R72, R71, R72 ;  /* 0x0000004847487221 */ /* 0x000fe20000010000 */
[----:B------:R-:W-:-:S06]  /*b970*/  FADD.FTZ R130, R131, R130 ;  /* 0x0000008283827221 */ /* 0x000fcc0000010000 */
[----:B------:R-:W-:Y:S01]  /*b980*/  MUFU.EX2 R86, R86 ;  /* 0x0000005600567308 */ /* 0x000fe20000000800 */
[C---:B-1----:R-:W-:Y:S01]  /*b990*/  HMMA.16816.F32 R16, R44.reuse, R48, R16 ;  /* 0x000000302c10723c */ /* 0x042fe20000001810 */
[----:B------:R-:W-:Y:S06]  /*b9a0*/  LDSM.16.MT88.4 R112, [R112+0x11800] ;  /* 0x011800007070783b */ /* 0x000fec0000004200 */
[----:B------:R-:W1:Y:S08]  /*b9b0*/  MUFU.EX2 R79, R79 ;  /* 0x0000004f004f7308 */ /* 0x000e700000000800 */
[----:B------:R-:W-:Y:S08]  /*b9c0*/  MUFU.EX2 R80, R80 ;  /* 0x0000005000507308 */ /* 0x000ff00000000800 */
[----:B------:R-:W4:Y:S08]  /*b9d0*/  MUFU.EX2 R81, R81 ;  /* 0x0000005100517308 */ /* 0x000f300000000800 */
[----:B------:R-:W5:Y:S01]  /*b9e0*/  MUFU.EX2 R89, R89 ;  /* 0x0000005900597308 */ /* 0x000f620000000800 */
[----:B------:R-:W-:Y:S01]  /*b9f0*/  FADD.FTZ R63, R63, R72 ;  /* 0x000000483f3f7221 */ /* 0x000fe20000010000 */
[----:B------:R-:W-:Y:S01]  /*ba00*/  FADD.FTZ R70, R70, R130 ;  /* 0x0000008246467221 */ /* 0x000fe20000010000 */
[----:B------:R-:W-:Y:S01]  /*ba10*/  HMMA.16816.F32 R12, R44, R50, R12 ;  /* 0x000000322c0c723c */ /* 0x000fe2000000180c */
[----:B-1----:R-:W-:Y:S01]  /*ba20*/  F2FP.F16.F32.PACK_AB R48, R79, R78 ;  /* 0x0000004e4f30723e */ /* 0x002fe200000000ff */
[----:B------:R-:W-:Y:S01]  /*ba30*/  FADD.FTZ R63, R59, R63 ;  /* 0x0000003f3b3f7221 */ /* 0x000fe20000010000 */
[----:B------:R-:W-:Y:S01]  /*ba40*/  FADD.FTZ R70, R69, R70 ;  /* 0x0000004645467221 */ /* 0x000fe20000010000 */
[----:B------:R-:W-:Y:S01]  /*ba50*/  F2FP.F16.F32.PACK_AB R49, R87, R88 ;  /* 0x000000585731723e */ /* 0x000fe200000000ff */
[----:B------:R-:W1:Y:S01]  /*ba60*/  LDSM.16.MT88.4 R44, [R111+0x7000] ;  /* 0x007000006f2c783b */ /* 0x000e620000004200 */
[----:B------:R-:W-:Y:S01]  /*ba70*/  FADD.FTZ R58, R58, R63 ;  /* 0x0000003f3a3a7221 */ /* 0x000fe20000010000 */
[----:B----4-:R-:W-:Y:S01]  /*ba80*/  F2FP.F16.F32.PACK_AB R50, R81, R80 ;  /* 0x000000505132723e */ /* 0x010fe200000000ff */
[----:B------:R-:W-:Y:S01]  /*ba90*/  FADD.FTZ R68, R68, R70 ;  /* 0x0000004644447221 */ /* 0x000fe20000010000 */
[-CC-:B------:R-:W-:Y:S01]  /*baa0*/  FFMA.FTZ R90, R96, R60.reuse, -R107.reuse ;  /* 0x0000003c605a7223 */ /* 0x180fe2000001086b */
[----:B------:R-:W-:Y:S01]  /*bab0*/  FADD.FTZ R58, R52, R58 ;  /* 0x0000003a343a7221 */ /* 0x000fe20000010000 */
[----:B------:R-:W-:Y:S01]  /*bac0*/  FFMA.FTZ R91, R95, R60, -R107 ;  /* 0x0000003c5f5b7223 */ /* 0x000fe2000001086b */
[----:B------:R-:W-:Y:S01]  /*bad0*/  MUFU.EX2 R252, R252 ;  /* 0x000000fc00fc7308 */ /* 0x000fe20000000800 */
[----:B------:R-:W-:Y:S01]  /*bae0*/  LDSM.16.MT88.4 R144, [R111+0x7800] ;  /* 0x007800006f90783b */ /* 0x000fe20000004200 */
[----:B-----5:R-:W-:Y:S01]  /*baf0*/  F2FP.F16.F32.PACK_AB R51, R89, R86 ;  /* 0x000000565933723e */ /* 0x020fe200000000ff */
[----:B------:R-:W-:Y:S01]  /*bb00*/  FADD.FTZ R68, R67, R68 ;  /* 0x0000004443447221 */ /* 0x000fe20000010000 */
[----:B------:R-:W-:-:S03]  /*bb10*/  FADD.FTZ R53, R53, R58 ;  /* 0x0000003a35357221 */ /* 0x000fc60000010000 */
[----:B------:R-:W-:Y:S02]  /*bb20*/  FADD.FTZ R77, R77, R68 ;  /* 0x000000444d4d7221 */ /* 0x000fe40000010000 */
[----:B--2---:R-:W-:Y:S01]  /*bb30*/  HMMA.16816.F32 R8, R48, R36, R8 ;  /* 0x000000243008723c */ /* 0x004fe20000001808 */
[----:B------:R-:W-:Y:S01]  /*bb40*/  FADD.FTZ R53, R54, R53 ;  /* 0x0000003536357221 */ /* 0x000fe20000010000 */
[----:B------:R-:W-:-:S06]  /*bb50*/  FADD.FTZ R77, R76, R77 ;  /* 0x0000004d4c4d7221 */ /* 0x000fcc0000010000 */
[----:B------:R-:W-:Y:S01]  /*bb60*/  HMMA.16816.F32 R4, R48, R38, R4 ;  /* 0x000000263004723c */ /* 0x000fe20000001804 */
[----:B------:R-:W2:Y:S01]  /*bb70*/  LDSM.16.MT88.4 R36, [R92+0x7000] ;  /* 0x007000005c24783b */ /* 0x000ea20000004200 */
[----:B------:R-:W-:Y:S01]  /*bb80*/  FADD.FTZ R55, R55, R53 ;  /* 0x0000003537377221 */ /* 0x000fe20000010000 */
[----:B------:R-:W-:-:S05]  /*bb90*/  FFMA.FTZ R96, R94, R60, -R107 ;  /* 0x0000003c5e607223 */ /* 0x000fca000001086b */
[C---:B---3--:R-:W-:Y:S01]  /*bba0*/  HMMA.16816.F32 R32, R48.reuse, R40, R32 ;  /* 0x000000283020723c */ /* 0x048fe20000001820 */
[-CC-:B------:R-:W-:Y:S01]  /*bbb0*/  FFMA.FTZ R40, R98, R60.reuse, -R101.reuse ;  /* 0x0000003c62287223 */ /* 0x180fe20000010865 */
[-C--:B------:R-:W-:Y:S01]  /*bbc0*/  FFMA.FTZ R41, R109, R60.reuse, -R101 ;  /* 0x0000003c6d297223 */ /* 0x080fe20000010865 */
[----:B------:R-:W-:Y:S01]  /*bbd0*/  FADD.FTZ R75, R75, R77 ;  /* 0x0000004d4b4b7221 */ /* 0x000fe20000010000 */
[----:B------:R-:W-:Y:S01]  /*bbe0*/  FADD.FTZ R55, R88, R55 ;  /* 0x0000003758377221 */ /* 0x000fe20000010000 */
[----:B------:R-:W-:Y:S01]  /*bbf0*/  MUFU.EX2 R90, R90 ;  /* 0x0000005a005a7308 */ /* 0x000fe20000000800 */
[----:B------:R-:W3:Y:S02]  /*bc00*/  LDSM.16.MT88.4 R92, [R92+0x7800] ;  /* 0x007800005c5c783b */ /* 0x000ee40000004200 */
[----:B------:R-:W-:Y:S01]  /*bc10*/  HMMA.16816.F32 R28, R48, R42, R28 ;  /* 0x0000002a301c723c */ /* 0x000fe2000000181c */
[-CC-:B------:R-:W-:Y:S01]  /*bc20*/  FFMA.FTZ R42, R108, R60.reuse, -R101.reuse ;  /* 0x0000003c6c2a7223 */ /* 0x180fe20000010865 */
[----:B------:R-:W-:Y:S01]  /*bc30*/  FFMA.FTZ R43, R106, R60, -R101 ;  /* 0x0000003c6a2b7223 */ /* 0x000fe20000010865 */
[----:B------:R-:W-:-:S02]  /*bc40*/  FADD.FTZ R75, R74, R75 ;  /* 0x0000004b4a4b7221 */ /* 0x000fc40000010000 */
[----:B------:R-:W4:Y:S01]  /*bc50*/  MUFU.EX2 R40, R40 ;  /* 0x0000002800287308 */ /* 0x000f220000000800 */
[----:B------:R-:W-:Y:S01]  /*bc60*/  FADD.FTZ R87, R87, R55 ;  /* 0x0000003757577221 */ /* 0x000fe20000010000 */
[----:B------:R-:W-:-:S06]  /*bc70*/  FADD.FTZ R73, R73, R75 ;  /* 0x0000004b49497221 */ /* 0x000fcc0000010000 */
[----:B------:R-:W5:Y:S01]  /*bc80*/  MUFU.EX2 R91, R91 ;  /* 0x0000005b005b7308 */ /* 0x000f620000000800 */
[----:B------:R-:W-:Y:S01]  /*bc90*/  FADD.FTZ R87, R86, R87 ;  /* 0x0000005756577221 */ /* 0x000fe20000010000 */
[----:B------:R-:W-:-:S06]  /*bca0*/  FADD.FTZ R73, R85, R73 ;  /* 0x0000004955497221 */ /* 0x000fcc0000010000 */
[----:B------:R-:W1:Y:S08]  /*bcb0*/  MUFU.EX2 R96, R96 ;  /* 0x0000006000607308 */ /* 0x000e700000000800 */
[----:B------:R-:W2:Y:S08]  /*bcc0*/  MUFU.EX2 R41, R41 ;  /* 0x0000002900297308 */ /* 0x000eb00000000800 */
[----:B------:R-:W-:Y:S08]  /*bcd0*/  MUFU.EX2 R42, R42 ;  /* 0x0000002a002a7308 */ /* 0x000ff00000000800 */
[----:B------:R-:W3:Y:S01]  /*bce0*/  MUFU.EX2 R43, R43 ;  /* 0x0000002b002b7308 */ /* 0x000ee20000000800 */
[----:B------:R-:W-:Y:S01]  /*bcf0*/  FADD.FTZ R89, R89, R87 ;  /* 0x0000005759597221 */ /* 0x000fe20000010000 */
[----:B------:R-:W-:-:S03]  /*bd00*/  FADD.FTZ R84, R84, R73 ;  /* 0x0000004954547221 */ /* 0x000fc60000010000 */
[----:B----4-:R-:W-:Y:S01]  /*bd10*/  FADD.FTZ R89, R40, R89 ;  /* 0x0000005928597221 */ /* 0x010fe20000010000 */
[----:B------:R-:W-:Y:S01]  /*bd20*/  FADD.FTZ R84, R83, R84 ;  /* 0x0000005453547221 */ /* 0x000fe20000010000 */
[----:B-----5:R-:W-:Y:S02]  /*bd30*/  F2FP.F16.F32.PACK_AB R148, R91, R90 ;  /* 0x0000005a5b94723e */ /* 0x020fe400000000ff */
[----:B-1----:R-:W-:Y:S01]  /*bd40*/  F2FP.F16.F32.PACK_AB R150, R252, R96 ;  /* 0x00000060fc96723e */ /* 0x002fe200000000ff */
[C---:B--2---:R-:W-:Y:S01]  /*bd50*/  FADD.FTZ R89, R41.reuse, R89 ;  /* 0x0000005929597221 */ /* 0x044fe20000010000 */
[----:B------:R-:W-:Y:S01]  /*bd60*/  F2FP.F16.F32.PACK_AB R149, R41, R40 ;  /* 0x000000282995723e */ /* 0x000fe200000000ff */
[----:B------:R-:W-:Y:S01]  /*bd70*/  FADD.FTZ R82, R82, R84 ;  /* 0x0000005452527221 */ /* 0x000fe20000010000 */
[----:B---3--:R-:W-:Y:S01]  /*bd80*/  F2FP.F16.F32.PACK_AB R151, R43, R42 ;  /* 0x0000002a2b97723e */ /* 0x008fe200000000ff */
[----:B------:R-:W-:Y:S02]  /*bd90*/  FADD.FTZ R89, R42, R89 ;  /* 0x000000592a597221 */ /* 0x000fe40000010000 */
[----:B------:R-:W-:Y:S01]  /*bda0*/  FADD.FTZ R82, R78, R82 ;  /* 0x000000524e527221 */ /* 0x000fe20000010000 */
[----:B------:R-:W-:Y:S03]  /*bdb0*/  HMMA.16816.F32 R24, R48, R44, R24 ;  /* 0x0000002c3018723c */ /* 0x000fe60000001818 */
[----:B------:R-:W-:-:S05]  /*bdc0*/  FADD.FTZ R79, R79, R82 ;  /* 0x000000524f4f7221 */ /* 0x000fca0000010000 */
[----:B------:R-:W-:Y:S01]  /*bdd0*/  HMMA.16816.F32 R156, R148, R114, R4 ;  /* 0x00000072949c723c */ /* 0x000fe20000001804 */
[----:B------:R-:W-:Y:S01]  /*bde0*/  FADD.FTZ R4, R43, R89 ;  /* 0x000000592b047221 */ /* 0x000fe20000010000 */
[----:B------:R-:W-:-:S06]  /*bdf0*/  FADD.FTZ R79, R80, R79 ;  /* 0x0000004f504f7221 */ /* 0x000fcc0000010000 */
[C---:B------:R-:W-:Y:S01]  /*be00*/  HMMA.16816.F32 R20, R48.reuse, R46, R20 ;  /* 0x0000002e3014723c */ /* 0x040fe20000001814 */
[----:B------:R1:W-:Y:S07]  /*be10*/  STL [R1], R4 ;  /* 0x0000000401007387 */ /* 0x0003ee0000100800 */
[----:B------:R-:W-:Y:S01]  /*be20*/  HMMA.16816.F32 R16, R48, R36, R16 ;  /* 0x000000243010723c */ /* 0x000fe20000001810 */
[----:B------:R-:W-:-:S07]  /*be30*/  FADD.FTZ R81, R81, R79 ;  /* 0x0000004f51517221 */ /* 0x000fce0000010000 */
[----:B------:R-:W-:Y:S01]  /*be40*/  HMMA.16816.F32 R12, R48, R38, R12 ;  /* 0x00000026300c723c */ /* 0x000fe2000000180c */
[----:B------:R-:W-:-:S04]  /*be50*/  FADD.FTZ R81, R90, R81 ;  /* 0x000000515a517221 */ /* 0x000fc80000010000 */
[----:B------:R-:W-:-:S03]  /*be60*/  FADD.FTZ R81, R91, R81 ;  /* 0x000000515b517221 */ /* 0x000fc60000010000 */
[----:B------:R-:W-:Y:S01]  /*be70*/  HMMA.16816.F32 R132, R148, R136, R32 ;  /* 0x000000889484723c */ /* 0x000fe20000001820 */
[----:B------:R-:W-:-:S07]  /*be80*/  FADD.FTZ R81, R96, R81 ;  /* 0x0000005160517221 */ /* 0x000fce0000010000 */
[----:B------:R-:W-:Y:S01]  /*be90*/  HMMA.16816.F32 R140, R148, R144, R24 ;  /* 0x00000090948c723c */ /* 0x000fe20000001818 */
[----:B------:R-:W-:-:S07]  /*bea0*/  FADD.FTZ R252, R252, R81 ;  /* 0x00000051fcfc7221 */ /* 0x000fce0000010000 */
[C---:B------:R-:W-:Y:S08]  /*beb0*/  HMMA.16816.F32 R160, R148.reuse, R112, R8 ;  /* 0x0000007094a0723c */ /* 0x040ff00000001808 */
[C---:B------:R-:W-:Y:S08]  /*bec0*/  HMMA.16816.F32 R136, R148.reuse, R138, R28 ;  /* 0x0000008a9488723c */ /* 0x040ff0000000181c */
[C---:B------:R-:W-:Y:S08]  /*bed0*/  HMMA.16816.F32 R144, R148.reuse, R146, R20 ;  /* 0x000000929490723c */ /* 0x040ff00000001814 */
[C---:B------:R-:W-:Y:S08]  /*bee0*/  HMMA.16816.F32 R152, R148.reuse, R92, R16 ;  /* 0x0000005c9498723c */ /* 0x040ff00000001810 */
[----:B------:R-:W-:Y:S01]  /*bef0*/  HMMA.16816.F32 R148, R148, R94, R12 ;  /* 0x0000005e9494723c */ /* 0x000fe2000000180c */
[----:B------:R-:W-:-:S04]  /*bf00*/  NOP ;  /* 0x0000000000007918 */ /* 0x000fc80000000000 */
[----:B-1----:R-:W-:-:S15]  /*bf10*/  @!P6 BRA `(.L_x_3911) ;  /* 0x0000006c00f0e947 */ /* 0x002fde0003800000 */
[----:B------:R-:W-:Y:S01]  /*bf20*/  IMAD R168, R241, 0x40, R168 ;  /* 0x00000040f1a87824 */ /* 0x000fe200078e02a8 */
[----:B------:R-:W-:Y:S01]  /*bf30*/  LOP3.LUT R171, R171, 0x1f0, RZ, 0xc0, !PT ;  /* 0x000001f0abab7812 */ /* 0x000fe200078ec0ff */
[----:B------:R-:W-:Y:S01]  /*bf40*/  VIADD R243, R192, 0xfffffffe ;  /* 0xfffffffec0f37836 */ /* 0x000fe20000000000 */
[----:B------:R-:W-:Y:S02]  /*bf50*/  ISETP.NE.U32.AND P4, PT, R250, RZ, PT ;  /* 0x000000fffa00720c */ /* 0x000fe40003f85070 */
[----:B------:R-:W-:Y:S02]  /*bf60*/  IADD3 R168, PT, PT, R166, R168, R171 ;  /* 0x000000a8a6a87210 */ /* 0x000fe40007ffe0ab */
[----:B------:R-:W-:Y:S02]  /*bf70*/  ISETP.NE.AND.EX P4, PT, R251, RZ, PT, P4 ;  /* 0x000000fffb00720c */ /* 0x000fe40003f85340 */
[----:B------:R-:W-:Y:S02]  /*bf80*/  IADD3 R168, PT, PT, -R167, R168, -R193 ;  /* 0x000000a8a7a87210 */ /* 0x000fe40007ffe9c1 */
[----:B------:R-:W-:-:S03]  /*bf90*/  MOV R167, R165 ;  /* 0x000000a500a77202 */ /* 0x000fc60000000f00 */
[----:B------:R-:W-:Y:S02]  /*bfa0*/  IMAD R242, R192, -0x100, R168 ;  /* 0xffffff00c0f27824 */ /* 0x000fe400078e02a8 */
[----:B------:R-:W-:-:S03]  /*bfb0*/  IMAD.MOV.U32 R168, RZ, RZ, R164 ;  /* 0x000000ffffa87224 */ /* 0x000fc600078e00a4 */
[----:B------:R-:W-:-:S07]  /*bfc0*/  IADD3 R242, PT, PT, R242, 0x208, RZ ;  /* 0x00000208f2f27810 */ /* 0x000fce0007ffe0ff */
.L_x_3918:
[----:B-1----:R-:W1:Y:S01]  /*bfd0*/  S2R R170, SR_TID.X ;  /* 0x0000000000aa7919 */ /* 0x002e620000002100 */
        /* <DEDUP_REMOVED lines=77> */
.L_x_3913:
[----:B------:R-:W-:Y:S05]  /*c4b0*/  BSYNC.RECONVERGENT B0 ;  /* 0x0000000000007941 */ /* 0x000fea0003800200 */
.L_x_3912:
[----:B------:R-:W1:Y:S01]  /*c4c0*/  S2UR UR6, SR_CgaCtaId ;  /* 0x00000000000679c3 */ /* 0x000e620000008800 */
[C---:B------:R-:W-:Y:S01]  /*c4d0*/  IMAD.SHL.U32 R5, R170.reuse, 0x8, RZ ;  /* 0x00000008aa057824 */ /* 0x040fe200078e00ff */
[C---:B------:R-:W-:Y:S01]  /*c4e0*/  LOP3.LUT R247, R170.reuse, 0x38, RZ, 0xc0, !PT ;  /* 0x00000038aaf77812 */ /* 0x040fe200078ec0ff */
[----:B------:R-:W-:Y:S01]  /*c4f0*/  IMAD.SHL.U32 R227, R170, 0x40, RZ ;  /* 0x00000040aae37824 */ /* 0x000fe200078e00ff */
[----:B------:R-:W-:Y:S01]  /*c500*/  UMOV UR7, 0x400 ;  /* 0x0000040000077882 */ /* 0x000fe20000000000 */
[----:B------:R-:W-:Y:S01]  /*c510*/  IMAD.SHL.U32 R8, R232, 0x20, RZ ;  /* 0x00000020e8087824 */ /* 0x000fe200078e00ff */
[----:B------:R-:W-:Y:S01]  /*c520*/  LOP3.LUT R169, R5, 0x38, RZ, 0xc0, !PT ;  /* 0x0000003805a97812 */ /* 0x000fe200078ec0ff */
[----:B------:R-:W-:Y:S01]  /*c530*/  IMAD.MOV.U32 R228, RZ, RZ, 0x20 ;  /* 0x00000020ffe47424 */ /* 0x000fe200078e00ff */
[--C-:B------:R-:W-:Y:S01]  /*c540*/  LOP3.LUT R247, R247, 0x1c0, R5.reuse, 0xf8, !PT ;  /* 0x000001c0f7f77812 */ /* 0x100fe200078ef805 */
[----:B------:R-:W-:Y:S01]  /*c550*/  BSSY.RECONVERGENT B1, `(.L_x_3914) ;  /* 0x000024d000017945 */ /* 0x000fe20003800200 */
[----:B------:R-:W-:Y:S02]  /*c560*/  ISETP.GE.AND P3, PT, R169, R245, PT ;  /* 0x000000f5a900720c */ /* 0x000fe40003f66270 */
[----:B------:R-:W-:Y:S02]  /*c570*/  LOP3.LUT R4, R227, 0x1c0, RZ, 0xc0, !PT ;  /* 0x000001c0e3047812 */ /* 0x000fe400078ec0ff */
[-C--:B------:R-:W-:Y:S02]  /*c580*/  LOP3.LUT R247, R247, R169.reuse, RZ, 0x3c, !PT ;  /* 0x000000a9f7f77212 */ /* 0x080fe400078e3cff */
[----:B------:R-:W-:Y:S02]  /*c590*/  LOP3.LUT R4, R4, 0x8, R170, 0xf8, !PT ;  /* 0x0000000804047812 */ /* 0x000fe400078ef8aa */
[----:B------:R-:W-:Y:S02]  /*c5a0*/  LOP3.LUT R247, R247, 0x1e00, R5, 0xf8, !PT ;  /* 0x00001e00f7f77812 */ /* 0x000fe400078ef805 */
[----:B------:R-:W-:Y:S02]  /*c5b0*/  LOP3.LUT R4, R4, R169, RZ, 0x3c, !PT ;  /* 0x000000a904047212 */ /* 0x000fe400078e3cff */
[----:B------:R-:W-:Y:S01]  /*c5c0*/  LOP3.LUT R164, R227, 0x400, RZ, 0xc0, !PT ;  /* 0x00000400e3a47812 */ /* 0x000fe200078ec0ff */
[----:B------:R-:W-:Y:S01]  /*c5d0*/  @!P3 IMAD.MOV.U32 R5, RZ, RZ, R236 ;  /* 0x000000ffff05b224 */ /* 0x000fe200078e00ec */
[----:B-1----:R-:W-:Y:S01]  /*c5e0*/  ULEA UR6, UR6, UR7, 0x18 ;  /* 0x0000000706067291 */ /* 0x002fe2000f8ec0ff */
[----:B------:R-:W-:Y:S02]  /*c5f0*/  ISETP.GE.AND P1, PT, R169, R245, PT ;  /* 0x000000f5a900720c */ /* 0x000fe40003f26270 */
[----:B------:R-:W-:Y:S01]  /*c600*/  LEA R164, R4, R164, 0x1 ;  /* 0x000000a404a47211 */ /* 0x000fe200078e08ff */
[----:B------:R-:W-:Y:S01]  /*c610*/  @!P3 IMAD.MOV.U32 R4, RZ, RZ, R237 ;  /* 0x000000ffff04b224 */ /* 0x000fe200078e00ed */
[----:B------:R-:W-:Y:S02]  /*c620*/  IADD3 R22, P0, PT, R8, R237, RZ ;  /* 0x000000ed08167210 */ /* 0x000fe40007f1e0ff */
[----:B------:R-:W-:Y:S02]  /*c630*/  MOV R225, UR6 ;  /* 0x0000000600e17c02 */ /* 0x000fe40008000f00 */
[----:B------:R-:W-:Y:S02]  /*c640*/  SHF.L.U64.HI R9, R232, 0x5, R233 ;  /* 0x00000005e8097819 */ /* 0x000fe400000102e9 */
[----:B------:R-:W-:Y:S01]  /*c650*/  SHF.R.U32.HI R171, RZ, 0x1, R170 ;  /* 0x00000001ffab7819 */ /* 0x000fe200000116aa */
[----:B------:R-:W-:Y:S01]  /*c660*/  IMAD R247, R247, 0x2, R225 ;  /* 0x00000002f7f77824 */ /* 0x000fe200078e02e1 */
[----:B------:R-:W-:Y:S01]  /*c670*/  IADD3.X R23, PT, PT, R9, R236, RZ, P0, !PT ;  /* 0x000000ec09177210 */ /* 0x000fe200007fe4ff */
[--C-:B------:R-:W-:Y:S01]  /*c680*/  @!P1 IMAD.MOV.U32 R18, RZ, RZ, R22.reuse ;  /* 0x000000ffff129224 */ /* 0x100fe200078e0016 */
[----:B------:R-:W-:Y:S01]  /*c690*/  @!P1 MOV R24, R22 ;  /* 0x0000001600189202 */ /* 0x000fe20000000f00 */
[----:B------:R-:W-:Y:S01]  /*c6a0*/  @!P1 IMAD.MOV.U32 R28, RZ, RZ, R22 ;  /* 0x000000ffff1c9224 */ /* 0x000fe200078e0016 */
[----:B------:R-:W-:Y:S01]  /*c6b0*/  @!PT LDS RZ, [RZ] ;  /* 0x00000000fffff984 */ /* 0x000fe20000000800 */
[----:B------:R-:W-:Y:S01]  /*c6c0*/  @!PT LDS RZ, [RZ] ;  /* 0x00000000fffff984 */ /* 0x000fe20000000800 */
[----:B------:R-:W-:Y:S01]  /*c6d0*/  @!PT LDS RZ, [RZ] ;  /* 0x00000000fffff984 */ /* 0x000fe20000000800 */
[----:B------:R1:W-:Y:S01]  /*c6e0*/  @!P3 LDGSTS.E.BYPASS.LTC128B.128 [R247+0xa000], desc[UR4][R4.64] ;  /* 0x0a00000004f7bfae */ /* 0x0003e2000b981a04 */
[-C--:B------:R-:W-:Y:S01]  /*c6f0*/  @!P1 MOV R19, R23.reuse ;  /* 0x0000001700139202 */ /* 0x080fe20000000f00 */
[--C-:B------:R-:W-:Y:S01]  /*c700*/  @!P1 IMAD.MOV.U32 R25, RZ, RZ, R23.reuse ;  /* 0x000000ffff199224 */ /* 0x100fe200078e0017 */
[----:B------:R-:W-:Y:S01]  /*c710*/  @!P1 IADD3 R8, P0, PT, R22, R8, RZ ;  /* 0x0000000816089210 */ /* 0x000fe20007f1e0ff */
[----:B------:R-:W-:Y:S01]  /*c720*/  @!P1 IMAD.MOV.U32 R29, RZ, RZ, R23 ;  /* 0x000000ffff1d9224 */ /* 0x000fe200078e0017 */
[----:B------:R-:W-:Y:S01]  /*c730*/  @P3 STS.128 [R247+0xa000], RZ ;  /* 0x00a000fff7003388 */ /* 0x000fe20000000c00 */
[C---:B------:R-:W-:Y:S01]  /*c740*/  @!P1 IMAD.WIDE.U32 R18, R232.reuse, 0x120, R18 ;  /* 0x00000120e8129825 */ /* 0x040fe200078e0012 */
[----:B------:R-:W-:Y:S03]  /*c750*/  @!P1 MOV R13, R23 ;  /* 0x00000017000d9202 */ /* 0x000fe60000000f00 */
[----:B------:R-:W-:Y:S01]  /*c760*/  @P1 STS.128 [R247+0xa800], RZ ;  /* 0x00a800fff7001388 */ /* 0x000fe20000000c00 */
[C---:B------:R-:W-:Y:S01]  /*c770*/  @!P1 IMAD.WIDE.U32 R24, R232.reuse, 0xe0, R24 ;  /* 0x000000e0e8189825 */ /* 0x040fe200078e0018 */
[-C--:B------:R-:W-:Y:S03]  /*c780*/  @!P1 MOV R14, R22.reuse ;  /* 0x00000016000e9202 */ /* 0x080fe60000000f00 */
[----:B------:R-:W-:Y:S01]  /*c790*/  @!PT LDS RZ, [RZ] ;  /* 0x00000000fffff984 */ /* 0x000fe20000000800 */
[----:B------:R-:W-:Y:S01]  /*c7a0*/  @!PT LDS RZ, [RZ] ;  /* 0x00000000fffff984 */ /* 0x000fe20000000800 */
[----:B------:R-:W-:Y:S01]  /*c7b0*/  @!PT LDS RZ, [RZ] ;  /* 0x00000000fffff984 */ /* 0x000fe20000000800 */
[----:B------:R-:W-:Y:S01]  /*c7c0*/  @!P1 LDGSTS.E.BYPASS.LTC128B.128 [R247+0xa800], desc[UR4][R22.64] ;  /* 0x0a80000016f79fae */ /* 0x000fe2000b981a04 */
[----:B------:R-:W-:Y:S01]  /*c7d0*/  @!P1 IMAD.WIDE.U32 R28, R232, 0xc0, R28 ;  /* 0x000000c0e81c9825 */ /* 0x000fe200078e001c */
[----:B------:R-:W-:Y:S03]  /*c7e0*/  SHF.L.U32 R224, R170, 0x5, RZ ;  /* 0x00000005aae07819 */ /* 0x000fe600000006ff */
[----:B------:R-:W-:Y:S01]  /*c7f0*/  @P1 STS.128 [R247+0xb000], RZ ;  /* 0x00b000fff7001388 */ /* 0x000fe20000000c00 */
[----:B------:R-:W-:Y:S01]  /*c800*/  @!P1 IMAD R6, R233, 0xc0, RZ ;  /* 0x000000c0e9069824 */ /* 0x000fe200078e02ff */
[----:B------:R-:W-:Y:S01]  /*c810*/  LOP3.LUT R226, R171, 0x8, RZ, 0xc0, !PT ;  /* 0x00000008abe27812 */ /* 0x000fe200078ec0ff */
[----:B------:R-:W-:Y:S01]  /*c820*/  @!P1 IMAD.WIDE.U32 R30, R232, 0xa0, R22 ;  /* 0x000000a0e81e9825 */ /* 0x000fe200078e0016 */
[----:B------:R-:W-:Y:S02]  /*c830*/  LOP3.LUT R224, R224, 0x7c00, RZ, 0xc0, !PT ;  /* 0x00007c00e0e07812 */ /* 0x000fe400078ec0ff */
[----:B------:R-:W-:Y:S01]  /*c840*/  @!P1 IADD3 R29, PT, PT, R6, R29, RZ ;  /* 0x0000001d061d9210 */ /* 0x000fe20007ffe0ff */
[C---:B------:R-:W-:Y:S01]  /*c850*/  @!P1 IMAD R7, R233.reuse, 0xa0, RZ ;  /* 0x000000a0e9079824 */ /* 0x040fe200078e02ff */
[-C--:B------:R-:W-:Y:S01]  /*c860*/  @!P1 MOV R6, R22.reuse ;  /* 0x0000001600069202 */ /* 0x080fe20000000f00 */
[C---:B------:R-:W-:Y:S01]  /*c870*/  @!P1 IMAD R16, R233.reuse, 0x1c0, RZ ;  /* 0x000001c0e9109824 */ /* 0x040fe200078e02ff */
[--C-:B------:R-:W-:Y:S01]  /*c880*/  LOP3.LUT R226, R226, 0x1c0, R227.reuse, 0xf8, !PT ;  /* 0x000001c0e2e27812 */ /* 0x100fe200078ef8e3 */
[C---:B-1----:R-:W-:Y:S01]  /*c890*/  @!P1 IMAD R4, R233.reuse, 0x120, RZ ;  /* 0x00000120e9049824 */ /* 0x042fe200078e02ff */
[----:B------:R-:W-:Y:S01]  /*c8a0*/  LOP3.LUT R165, R224, 0x200, R227, 0xf8, !PT ;  /* 0x00000200e0a57812 */ /* 0x000fe200078ef8e3 */
[----:B------:R-:W-:Y:S01]  /*c8b0*/  @!P1 IMAD R5, R233, 0xe0, RZ ;  /* 0x000000e0e9059824 */ /* 0x000fe200078e02ff */
[----:B------:R-:W-:Y:S01]  /*c8c0*/  LOP3.LUT R226, R226, R169, RZ, 0x3c, !PT ;  /* 0x000000a9e2e27212 */ /* 0x000fe200078e3cff */
[----:B------:R-:W-:Y:S01]  /*c8d0*/  @!P1 IMAD.IADD R19, R4, 0x1, R19 ;  /* 0x0000000104139824 */ /* 0x000fe200078e0213 */
[----:B------:R-:W-:Y:S01]  /*c8e0*/  @!P1 MOV R4, R22 ;  /* 0x0000001600049202 */ /* 0x000fe20000000f00 */
[----:B------:R-:W-:Y:S01]  /*c8f0*/  @!P1 IMAD.IADD R25, R5, 0x1, R25 ;  /* 0x0000000105199824 */ /* 0x000fe200078e0219 */
[----:B------:R-:W-:Y:S01]  /*c900*/  LOP3.LUT R165, R165, R226, RZ, 0xfc, !PT ;  /* 0x000000e2a5a57212 */ /* 0x000fe200078efcff */
[----:B------:R-:W-:Y:S01]  /*c910*/  @!P1 IMAD.MOV.U32 R5, RZ, RZ, R23 ;  /* 0x000000ffff059224 */ /* 0x000fe200078e0017 */
[----:B------:R-:W-:Y:S01]  /*c920*/  IADD3 R164, PT, PT, R225, R164, RZ ;  /* 0x000000a4e1a47210 */ /* 0x000fe20007ffe0ff */
[----:B------:R-:W-:Y:S02]  /*c930*/  @!P1 IMAD.IADD R31, R7, 0x1, R31 ;  /* 0x00000001071f9824 */ /* 0x000fe400078e021f */
[----:B------:R-:W-:Y:S04]  /*c940*/  @!P1 IMAD.WIDE.U32 R4, R232, 0x1c0, R4 ;  /* 0x000001c0e8049825 */ /* 0x000fe800078e0004 */
        /* <DEDUP_REMOVED lines=8> */
[----:B------:R1:W-:Y:S01]  /*c9d0*/  @!P1 LDGSTS.E.BYPASS.LTC128B.128 [R247+0xb000], desc[UR4][R8.64] ;  /* 0x0b00000008f79fae */ /* 0x0003e2000b981a04 */
[C---:B------:R-:W-:Y:S02]  /*c9e0*/  @!P1 IMAD R17, R233.reuse, 0x1a0, RZ ;  /* 0x000001a0e9119824 */ /* 0x040fe400078e02ff */
[C---:B------:R-:W-:Y:S02]  /*c9f0*/  @!P1 IMAD.WIDE.U32 R32, R232.reuse, 0x60, R22 ;  /* 0x00000060e8209825 */ /* 0x040fe400078e0016 */
[----:B------:R-:W-:Y:S02]  /*ca00*/  @P1 STS.128 [R247+0xb800], RZ ;  /* 0x00b800fff7001388 */ /* 0x000fe40000000c00 */
[----:B------:R-:W-:Y:S02]  /*ca10*/  @!P1 IMAD R10, R233, 0x60, RZ ;  /* 0x00000060e90a9824 */ /* 0x000fe400078e02ff */
[----:B------:R-:W-:Y:S01]  /*ca20*/  @!P1 IMAD.IADD R7, R17, 0x1, R7 ;  /* 0x0000000111079824 */ /* 0x000fe200078e0207 */
[----:B------:R-:W-:Y:S01]  /*ca30*/  @!P1 LEA.HI.X R17, R232, R23, R233, 0x6, P2 ;  /* 0x00000017e8119211 */ /* 0x000fe200010f34e9 */
[----:B------:R-:W-:Y:S01]  /*ca40*/  @!P1 IMAD.IADD R33, R10, 0x1, R33 ;  /* 0x000000010a219824 */ /* 0x000fe200078e0221 */
[----:B------:R-:W-:Y:S01]  /*ca50*/  LOP3.LUT P2, RZ, R170, 0x4, RZ, 0xc0, !PT ;  /* 0x00000004aaff7812 */ /* 0x000fe2000784c0ff */
[----:B------:R-:W-:Y:S02]  /*ca60*/  @!P1 IMAD.MOV.U32 R10, RZ, RZ, R22 ;  /* 0x000000ffff0a9224 */ /* 0x000fe400078e0016 */
[----:B------:R-:W-:Y:S01]  /*ca70*/  @!P1 IMAD.MOV.U32 R11, RZ, RZ, R23 ;  /* 0x000000ffff0b9224 */ /* 0x000fe200078e0017 */
[----:B------:R-:W-:Y:S01]  /*ca80*/  @!PT LDS RZ, [RZ] ;  /* 0x00000000fffff984 */ /* 0x000fe20000000800 */
[----:B------:R-:W-:Y:S01]  /*ca90*/  @!PT LDS RZ, [RZ] ;  /* 0x00000000fffff984 */ /* 0x000fe20000000800 */
[----:B------:R-:W-:Y:S01]  /*caa0*/  @!PT LDS RZ, [RZ] ;  /* 0x00000000fffff984 */ /* 0x000fe20000000800 */
[----:B------:R-:W-:Y:S01]  /*cab0*/  @!P1 LDGSTS.E.BYPASS.LTC128B.128 [R247+0xb800], desc[UR4][R16.64] ;  /* 0x0b80000010f79fae */ /* 0x000fe2000b981a04 */
[C---:B------:R-:W-:Y:S02]  /*cac0*/  @!P1 IMAD R20, R233.reuse, 0x180, RZ ;  /* 0x00000180e9149824 */ /* 0x040fe400078e02ff */
[----:B------:R-:W-:Y:S02]  /*cad0*/  @!P1 IMAD.WIDE.U32 R10, R232, 0x180, R10 ;  /* 0x00000180e80a9825 */ /* 0x000fe400078e000a */
[----:B------:R-:W-:Y:S02]  /*cae0*/  @P1 STS.128 [R247+0xc000], RZ ;  /* 0x00c000fff7001388 */ /* 0x000fe40000000c00 */
[----:B------:R-:W-:Y:S01]  /*caf0*/  @!P1 IMAD.MOV.U32 R12, RZ, RZ, R22 ;  /* 0x000000ffff0c9224 */ /* 0x000fe200078e0016 */
[----:B------:R-:W-:Y:S01]  /*cb00*/  @!P1 IADD3 R11, PT, PT, R20, R11, RZ ;  /* 0x0000000b140b9210 */ /* 0x000fe20007ffe0ff */
[----:B------:R-:W-:Y:S01]  /*cb10*/  @!P1 IMAD R21, R233, 0x160, RZ ;  /* 0x00000160e9159824 */ /* 0x000fe200078e02ff */
[CC--:B------:R-:W-:Y:S01]  /*cb20*/  @!P1 LEA R20, P0, R232.reuse, R22.reuse, 0x7 ;  /* 0x00000016e8149211 */ /* 0x0c0fe200078038ff */
[C---:B------:R-:W-:Y:S01]  /*cb30*/  @!P1 IMAD.WIDE.U32 R12, R232.reuse, 0x160, R12 ;  /* 0x00000160e80c9825 */ /* 0x040fe200078e000c */
[----:B------:R-:W-:Y:S01]  /*cb40*/  @!PT LDS RZ, [RZ] ;  /* 0x00000000fffff984 */ /* 0x000fe20000000800 */
[----:B------:R-:W-:Y:S01]  /*cb50*/  @!PT LDS RZ, [RZ] ;  /* 0x00000000fffff984 */ /* 0x000fe20000000800 */
[----:B------:R-:W-:Y:S01]  /*cb60*/  @!PT LDS RZ, [RZ] ;  /* 0x00000000fffff984 */ /* 0x000fe20000000800 */
[----:B------:R-:W-:Y:S03]  /*cb70*/  @!P1 LDGSTS.E.BYPASS.LTC128B.128 [R247+0xc000], desc[UR4][R32.64] ;  /* 0x0c00000020f79fae */ /* 0x000fe6000b981a04 */
[----:B------:R-:W-:Y:S01]  /*cb80*/  @!P1 IMAD.IADD R13, R21, 0x1, R13 ;  /* 0x00000001150d9824 */ /* 0x000fe200078e020d */
[CC--:B------:R-:W-:Y:S01]  /*cb90*/  @!P1 LEA.HI.X R21, R232.reuse, R23.reuse, R233, 0x7, P0 ;  /* 0x00000017e8159211 */ /* 0x0c0fe200000f3ce9 */
[----:B------:R-:W-:Y:S01]  /*cba0*/  @P1 STS.128 [R247+0xc800], RZ ;  /* 0x00c800fff7001388 */ /* 0x000fe20000000c00 */
[C---:B-1----:R-:W-:Y:S01]  /*cbb0*/  @!P1 LEA R8, P0, R232.reuse, R22, 0x8 ;  /* 0x00000016e8089211 */ /* 0x042fe200078040ff */
[----:B------:R-:W-:Y:S03]  /*cbc0*/  @!P1 IMAD.MOV.U32 R15, RZ, RZ, R23 ;  /* 0x000000ffff0f9224 */ /* 0x000fe600078e0017 */
[----:B------:R-:W-:Y:S01]  /*cbd0*/  @!PT LDS RZ, [RZ] ;  /* 0x00000000fffff984 */ /* 0x000fe20000000800 */
[----:B------:R-:W-:Y:S01]  /*cbe0*/  @!PT LDS RZ, [RZ] ;  /* 0x00000000fffff984 */ /* 0x000fe20000000800 */
[----:B------:R-:W-:Y:S01]  /*cbf0*/  @!PT LDS RZ, [RZ] ;  /* 0x00000000fffff984 */ /* 0x000fe20000000800 */
[----:B------:R-:W-:Y:S01]  /*cc00*/  @!P1 LDGSTS.E.BYPASS.LTC128B.128 [R247+0xc800], desc[UR4][R20.64] ;  /* 0x0c80000014f79fae */ /* 0x000fe2000b981a04 */
[----:B------:R-:W-:Y:S01]  /*cc10*/  @!P1 LEA.HI.X R9, R232, R23, R233, 0x8, P0 ;  /* 0x00000017e8099211 */ /* 0x000fe200000f44e9 */
[----:B------:R-:W-:Y:S01]  /*cc20*/  @!P1 IMAD R26, R233, 0x140, RZ ;  /* 0x00000140e91a9824 */ /* 0x000fe200078e02ff */
[----:B------:R-:W-:Y:S02]  /*cc30*/  LOP3.LUT P0, RZ, R170, 0x2, RZ, 0xc0, !PT ;  /* 0x00000002aaff7812 */ /* 0x000fe4000780c0ff */
[----:B------:R-:W-:Y:S01]  /*cc40*/  @P1 STS.128 [R247+0xd000], RZ ;  /* 0x00d000fff7001388 */ /* 0x000fe20000000c00 */
[----:B------:R-:W-:Y:S04]  /*cc50*/  @!P1 IMAD.WIDE.U32 R14, R232, 0x140, R14 ;  /* 0x00000140e80e9825 */ /* 0x000fe800078e000e */
[----:B------:R-:W-:Y:S01]  /*cc60*/  @!PT LDS RZ, [RZ] ;  /* 0x00000000fffff984 */ /* 0x000fe20000000800 */
[----:B------:R-:W-:Y:S01]  /*cc70*/  @!PT LDS RZ, [RZ] ;  /* 0x00000000fffff984 */ /* 0x000fe20000000800 */
[----:B------:R-:W-:Y:S01]  /*cc80*/  @!PT LDS RZ, [RZ] ;  /* 0x00000000fffff984 */ /* 0x000fe20000000800 */
[----:B------:R-:W-:Y:S01]  /*cc90*/  @!P1 LDGSTS.E.BYPASS.LTC128B.128 [R247+0xd000], desc[UR4][R30.64] ;  /* 0x0d0000001ef79fae */ /* 0x000fe2000b981a04 */
[----:B------:R-:W-:Y:S01]  /*cca0*/  IMAD R165, R165, 0x2, R225 ;  /* 0x00000002a5a57824 */ /* 0x000fe200078e02e1 */
[----:B------:R-:W-:Y:S03]  /*ccb0*/  @!P1 IADD3 R15, PT, PT, R26, R15, RZ ;  /* 0x0000000f1a0f9210 */ /* 0x000fe60007ffe0ff */
[----:B------:R-:W-:Y:S01]  /*ccc0*/  @P1 STS.128 [R247+0xd800], RZ ;  /* 0x00d800fff7001388 */ /* 0x000fe20000000c00 */
[----:B------:R-:W-:Y:S02]  /*ccd0*/  SEL R228, R228, 0xffffffe0, !P0 ;  /* 0xffffffe0e4e47807 */ /* 0x000fe40004000000 */
[----:B------:R-:W-:Y:S02]  /*cce0*/  ISETP.NE.AND P0, PT, R243, RZ, PT ;  /* 0x000000fff300720c */ /* 0x000fe40003f05270 */
[----:B------:R-:W-:Y:S01]  /*ccf0*/  @!PT LDS RZ, [RZ] ;  /* 0x00000000fffff984 */ /* 0x000fe20000000800 */
[----:B------:R-:W-:Y:S01]  /*cd00*/  @!PT LDS RZ, [RZ] ;  /* 0x00000000fffff984 */ /* 0x000fe20000000800 */
[----:B------:R-:W-:Y:S01]  /*cd10*/  @!PT LDS RZ, [RZ] ;  /* 0x00000000fffff984 */ /* 0x000fe20000000800 */
[----:B------:R-:W-:Y:S01]  /*cd20*/  @!P1 LDGSTS.E.BYPASS.LTC128B.128 [R247+0xd800], desc[UR4][R28.64] ;  /* 0x0d8000001cf79fae */ /* 0x000fe2000b981a04 */
[C---:B------:R-:W-:Y:S01]  /*cd30*/  IADD3 R176, PT, PT, R165.reuse, R228, RZ ;  /* 0x000000e4a5b07210 */ /* 0x040fe20007ffe0ff */
[----:B------:R-:W-:Y:S03]  /*cd40*/  IMAD.IADD R212, R164, 0x1, R228 ;  /* 0x00000001a4d47824 */ /* 0x000fe600078e02e4 */
        /* <DEDUP_REMOVED lines=41> */
[----:B-1----:R-:W-:Y:S05]  /*cfe0*/  LDSM.16.M88.4 R16, [R164+0x2800] ;  /* 0x00280000a410783b */ /* 0x002fea0000000200 */
[----:B--2---:R-:W3:Y:S05]  /*cff0*/  LDSM.16.M88.4 R8, [R164+0x2000] ;  /* 0x00200000a408783b */ /* 0x004eea0000000200 */
[----:B------:R-:W1:Y:S05]  /*d000*/  LDSM.16.M88.4 R24, [R164+0x3000] ;  /* 0x00300000a418783b */ /* 0x000e6a0000000200 */
[----:B------:R-:W0:Y:S05]  /*d010*/  LDGDEPBAR ;  /* 0x00000000000079af */ /* 0x000e2a0000000000 */
[----:B------:R-:W2:Y:S05]  /*d020*/  LDSM.16.M88.4 R32, [R164+0x3800] ;  /* 0x00380000a420783b */ /* 0x000eaa0000000200 */
[----:B------:R-:W4:Y:S05]  /*d030*/  LDSM.16.M88.4 R40, [R164+0x4000] ;  /* 0x00400000a428783b */ /* 0x000f2a0000000200 */
[----:B------:R-:W5:Y:S05]  /*d040*/  LDSM.16.M88.4 R48, [R164+0x4800] ;  /* 0x00480000a430783b */ /* 0x000f6a0000000200 */
[----:B------:R-:W5:Y:S05]  /*d050*/  LDSM.16.M88.4 R56, [R164+0x5000] ;  /* 0x00500000a438783b */ /* 0x000f6a0000000200 */
[----:B------:R-:W5:Y:S05]  /*d060*/  LDSM.16.M88.4 R64, [R164+0x5800] ;  /* 0x00580000a440783b */ /* 0x000f6a0000000200 */
[----:B------:R-:W5:Y:S01]  /*d070*/  LDSM.16.M88.4 R72, [R164+0x6000] ;  /* 0x00600000a448783b */ /* 0x000f620000000200 */
[C---:B---3--:R-:W-:Y:S04]  /*d080*/  HMMA.16816.F32 R4, R128.reuse, R8, RZ ;  /* 0x000000088004723c */ /* 0x048fe800000018ff */
[----:B------:R-:W3:Y:S04]  /*d090*/  LDSM.16.M88.4 R80, [R164+0x6800] ;  /* 0x00680000a450783b */ /* 0x000ee80000000200 */
        /* <DEDUP_REMOVED lines=8> */
[C---:B-1----:R-:W-:Y:S03]  /*d120*/  HMMA.16816.F32 R20, R128.reuse, R24, RZ ;  /* 0x000000188014723c */ /* 0x042fe600000018ff */
[----:B------:R-:W1:Y:S05]  /*d130*/  LDSM.16.M88.4 R172, [R164+0x9800] ;  /* 0x00980000a4ac783b */ /* 0x000e6a0000000200 */
[C---:B------:R-:W-:Y:S01]  /*d140*/  HMMA.16816.F32 R24, R128.reuse, R26, RZ ;  /* 0x0000001a8018723c */ /* 0x040fe200000018ff */
[----:B------:R-:W-:Y:S05]  /*d150*/  LDSM.16.M88.4 R176, [R176] ;  /* 0x00000000b0b0783b */ /* 0x000fea0000000200 */
        /* <DEDUP_REMOVED lines=12> */
[----:B------:R-:W5:Y:S05]  /*d220*/  LDSM.16.M88.4 R208, [R212+0x5800] ;  /* 0x00580000d4d0783b */ /* 0x000f6a0000000200 */
        /* <DEDUP_REMOVED lines=20> */
[----:B------:R-:W-:Y:S01]  /*d370*/  HMMA.16816.F32 R128, R128, R174, RZ ;  /* 0x000000ae8080723c */ /* 0x000fe200000018ff */
[----:B------:R-:W1:Y:S07]  /*d380*/  LDSM.16.M88.4 R172, [R212+0x6000] ;  /* 0x00600000d4ac783b */ /* 0x000e6e0000000200 */
[C---:B------:R-:W-:Y:S08]  /*d390*/  HMMA.16816.F32 R4, R176.reuse, R180, R4 ;  /* 0x000000b4b004723c */ /* 0x040ff00000001804 */
[C---:B------:R-:W-:Y:S01]  /*d3a0*/  HMMA.16816.F32 R8, R176.reuse, R182, R8 ;  /* 0x000000b6b008723c */ /* 0x040fe20000001808 */
[----:B------:R-:W3:Y:S07]  /*d3b0*/  LDSM.16.M88.4 R180, [R212+0x6800] ;  /* 0x00680000d4b4783b */ /* 0x000eee0000000200 */
        /* <DEDUP_REMOVED lines=9> */
[C---:B----4-:R-:W-:Y:S08]  /*d450*/  HMMA.16816.F32 R36, R176.reuse, R196, R36 ;  /* 0x000000c4b024723c */ /* 0x050ff00000001824 */
[C---:B------:R-:W-:Y:S01]  /*d460*/  HMMA.16816.F32 R40, R176.reuse, R198, R40 ;  /* 0x000000c6b028723c */ /* 0x040fe20000001828 */
[----:B------:R-:W-:Y:S07]  /*d470*/  LDSM.16.M88.4 R196, [R212+0x9000] ;  /* 0x00900000d4c4783b */ /* 0x000fee0000000200 */
[C---:B------:R-:W-:Y:S01]  /*d480*/  HMMA.16816.F32 R44, R176.reuse, R200, R44 ;  /* 0x000000c8b02c723c */ /* 0x040fe2000000182c */
[----:B------:R-:W-:Y:S04]  /*d490*/  MOV R200, 0x40 ;  /* 0x0000004000c87802 */ /* 0x000fe80000000f00 */
[----:B------:R-:W-:Y:S03]  /*d4a0*/  SEL R200, R200, 0xffffffc0, !P2 ;  /* 0xffffffc0c8c87807 */ /* 0x000fe60005000000 */
[C---:B------:R-:W-:Y:S03]  /*d4b0*/  HMMA.16816.F32 R48, R176.reuse, R202, R48 ;  /* 0x000000cab030723c */ /* 0x040fe60000001830 */
[----:B------:R-:W-:Y:S01]  /*d4c0*/  IMAD.IADD R166, R165, 0x1, R200 ;  /* 0x00000001a5a67824 */ /* 0x000fe200078e02c8 */
[----:B------:R-:W-:Y:S02]  /*d4d0*/  IADD3 R165, PT, PT, R164, R200, RZ ;  /* 0x000000c8a4a57210 */ /* 0x000fe40007ffe0ff */
[----:B------:R-:W-:Y:S02]  /*d4e0*/  LDSM.16.M88.4 R200, [R212+0x9800] ;  /* 0x00980000d4c8783b */ /* 0x000fe40000000200 */
[C---:B------:R-:W-:Y:S03]  /*d4f0*/  HMMA.16816.F32 R52, R176.reuse, R204, R52 ;  /* 0x000000ccb034723c */ /* 0x040fe60000001834 */
[C---:B------:R-:W-:Y:S05]  /*d500*/  IADD3 R164, PT, PT, R228.reuse, R165, RZ ;  /* 0x000000a5e4a47210 */ /* 0x040fea0007ffe0ff */
[C---:B------:R-:W-:Y:S01]  /*d510*/  HMMA.16816.F32 R56, R176.reuse, R206, R56 ;  /* 0x000000ceb038723c */ /* 0x040fe20000001838 */
[----:B------:R-:W-:Y:S05]  /*d520*/  LDSM.16.M88.4 R204, [R165+0x2000] ;  /* 0x00200000a5cc783b */ /* 0x000fea0000000200 */
[----:B------:R-:W-:Y:S02]  /*d530*/  LDSM.16.M88.4 R216, [R164+0x2000] ;  /* 0x00200000a4d8783b */ /* 0x000fe40000000200 */
[C---:B-----5:R-:W-:Y:S03]  /*d540*/  HMMA.16816.F32 R60, R176.reuse, R208, R60 ;  /* 0x000000d0b03c723c */ /* 0x060fe6000000183c */
[----:B------:R-:W-:Y:S05]  /*d550*/  LDSM.16.M88.4 R220, [R164+0x2800] ;  /* 0x00280000a4dc783b */ /* 0x000fea0000000200 */
[C---:B------:R-:W-:Y:S01]  /*d560*/  HMMA.16816.F32 R64, R176.reuse, R210, R64 ;  /* 0x000000d2b040723c */ /* 0x040fe20000001840 */
[----:B------:R-:W-:Y:S07]  /*d570*/  LDSM.16.M88.4 R208, [R165+0x3800] ;  /* 0x00380000a5d0783b */ /* 0x000fee0000000200 */
[C---:B-1----:R-:W-:Y:S08]  /*d580*/  HMMA.16816.F32 R68, R176.reuse, R172, R68 ;  /* 0x000000acb044723c */ /* 0x042ff00000001844 */
[C---:B------:R-:W-:Y:S01]  /*d590*/  HMMA.16816.F32 R72, R176.reuse, R174, R72 ;  /* 0x000000aeb048723c */ /* 0x040fe20000001848 */
[----:B------:R1:W4:Y:S07]  /*d5a0*/  LDSM.16.M88.4 R172, [R212+0x8800] ;  /* 0x00880000d4ac783b */ /* 0x00032e0000000200 */
[C---:B---3--:R-:W-:Y:S08]  /*d5b0*/  HMMA.16816.F32 R76, R176.reuse, R180, R76 ;  /* 0x000000b4b04c723c */ /* 0x048ff0000000184c */
[C---:B------:R-:W-:Y:S01]  /*d5c0*/  HMMA.16816.F32 R80, R176.reuse, R182, R80 ;  /* 0x000000b6b050723c */ /* 0x040fe20000001850 */
[----:B------:R-:W3:Y:S07]  /*d5d0*/  LDSM.16.M88.4 R180, [R166] ;  /* 0x00000000a6b4783b */ /* 0x000eee0000000200 */
[C---:B--2---:R-:W-:Y:S03]  /*d5e0*/  HMMA.16816.F32 R84, R176.reuse, R184, R84 ;  /* 0x000000b8b054723c */ /* 0x044fe60000001854 */
[----:B-1----:R-:W-:Y:S05]  /*d5f0*/  IMAD.IADD R212, R228, 0x1, R166 ;  /* 0x00000001e4d47824 */ /* 0x002fea00078e02a6 */
[C---:B------:R-:W-:Y:S01]  /*d600*/  HMMA.16816.F32 R88, R176.reuse, R186, R88 ;  /* 0x000000bab058723c */ /* 0x040fe20000001858 */
[----:B------:R-:W1:Y:S05]  /*d610*/  LDSM.16.M88.4 R184, [R165+0x2800] ;  /* 0x00280000a5b8783b */ /* 0x000e6a0000000200 */
[----:B------:R-:W-:Y:S02]  /*d620*/  LDSM.16.M88.4 R212, [R212] ;  /* 0x00000000d4d4783b */ /* 0x000fe40000000200 */
[C---:B------:R-:W-:Y:S08]  /*d630*/  HMMA.16816.F32 R92, R176.reuse, R188, R92 ;  /* 0x000000bcb05c723c */ /* 0x040ff0000000185c */
[C---:B------:R-:W-:Y:S01]  /*d640*/  HMMA.16816.F32 R96, R176.reuse, R190, R96 ;  /* 0x000000beb060723c */ /* 0x040fe20000001860 */
[----:B------:R-:W2:Y:S07]  /*d650*/  LDSM.16.M88.4 R188, [R165+0x3000] ;  /* 0x00300000a5bc783b */ /* 0x000eae0000000200 */
[C---:B------:R-:W-:Y:S08]  /*d660*/  HMMA.16816.F32 R100, R176.reuse, R192, R100 ;  /* 0x000000c0b064723c */ /* 0x040ff00000001864 */
[C---:B------:R-:W-:Y:S01]  /*d670*/  HMMA.16816.F32 R104, R176.reuse, R194, R104 ;  /* 0x000000c2b068723c */ /* 0x040fe20000001868 */
[----:B------:R-:W-:Y:S07]  /*d680*/  LDSM.16.M88.4 R192, [R165+0x5000] ;  /* 0x00500000a5c0783b */ /* 0x000fee0000000200 */
[C---:B----4-:R-:W-:Y:S08]  /*d690*/  HMMA.16816.F32 R108, R176.reuse, R172, R108 ;  /* 0x000000acb06c723c */ /* 0x050ff0000000186c */
[C---:B------:R-:W-:Y:S01]  /*d6a0*/  HMMA.16816.F32 R112, R176.reuse, R174, R112 ;  /* 0x000000aeb070723c */ /* 0x040fe20000001870 */
[----:B------:R-:W4:Y:S07]  /*d6b0*/  LDSM.16.M88.4 R172, [R165+0x4000] ;  /* 0x00400000a5ac783b */ /* 0x000f2e0000000200 */
[C---:B------:R-:W-:Y:S08]  /*d6c0*/  HMMA.16816.F32 R116, R176.reuse, R196, R116 ;  /* 0x000000c4b074723c */ /* 0x040ff00000001874 */
[C---:B------:R-:W-:Y:S01]  /*d6d0*/  HMMA.16816.F32 R120, R176.reuse, R198, R120 ;  /* 0x000000c6b078723c */ /* 0x040fe20000001878 */
[----:B------:R-:W-:Y:S07]  /*d6e0*/  LDSM.16.M88.4 R196, [R165+0x6800] ;  /* 0x00680000a5c4783b */ /* 0x000fee0000000200 */
[C---:B------:R-:W-:Y:S08]  /*d6f0*/  HMMA.16816.F32 R124, R176.reuse, R200, R124 ;  /* 0x000000c8b07c723c */ /* 0x040ff0000000187c */
[----:B------:R-:W-:Y:S01]  /*d700*/  HMMA.16816.F32 R128, R176, R202, R128 ;  /* 0x000000cab080723c */ /* 0x000fe20000001880 */
[----:B------:R-:W5:Y:S05]  /*d710*/  LDSM.16.M88.4 R176, [R165+0x4800] ;  /* 0x00480000a5b0783b */ /* 0x000f6a0000000200 */
[----:B------:R-:W-:Y:S02]  /*d720*/  LDSM.16.M88.4 R200, [R165+0x7000] ;  /* 0x00700000a5c8783b */ /* 0x000fe40000000200 */
[C---:B---3--:R-:W-:Y:S08]  /*d730*/  HMMA.16816.F32 R4, R180.reuse, R204, R4 ;  /* 0x000000ccb404723c */ /* 0x048ff00000001804 */
        /* <DEDUP_REMOVED lines=45> */
[----:B------:R-:W-:Y:S01]  /*da10*/  HMMA.16816.F32 R128, R180, R210, R128 ;  /* 0x000000d2b480723c */ /* 0x000fe20000001880 */
[----:B------:R-:W5:Y:S05]  /*da20*/  LDSM.16.M88.4 R180, [R164+0x5000] ;  /* 0x00500000a4b4783b */ /* 0x000f6a0000000200 */
        /* <DEDUP_REMOVED lines=12> */
[----:B------:R-:W2:Y:S01]  /*daf0*/  LDSM.16.M88.4 R188, [R164+0x9800] ;  /* 0x00980000a4bc783b */ /* 0x000ea20000000200 */
[----:B------:R-:W-:Y:S04]  /*db00*/  DEPBAR.LE SB0, 0x0 ;  /* 0x000080000000791a */ /* 0x000fe80000000000 */
[----:B------:R-:W-:Y:S02]  /*db10*/  BAR.SYNC.DEFER_BLOCKING 0x0 ;  /* 0x0000000000007b1d */ /* 0x000fe40000010000 */
        /* <DEDUP_REMOVED lines=57> */
[----:B------:R-:W-:Y:S02]  /*deb0*/  IMAD.HI.U32 R177, R181, R177, R180 ;  /* 0x000000b1b5b17227 */ /* 0x000fe400078e00b4 */
[----:B------:R-:W2:Y:S04]  /*dec0*/  LD.E.64 R180, desc[UR4][R2.64+0x38] ;  /* 0x0000380402b47980 */ /* 0x000ea8000c101b00 */
        /* <DEDUP_REMOVED lines=18> */
[C---:B------:R-:W-:Y:S04]  /*dff0*/  ISETP.NE.AND P6, PT, R178.reuse, RZ, PT ;  /* 0x000000ffb200720c */ /* 0x040fe80003fc5270 */
[----:B------:R-:W-:Y:S03]  /*e000*/  SEL R175, R165, R175, !P6 ;  /* 0x000000afa5af7207 */ /* 0x000fe60007000000 */
[----:B------:R-:W-:Y:S02]  /*e010*/  @!P5 IADD3 R177, PT, PT, -R177, RZ, RZ ;  /* 0x000000ffb1b1d210 */ /* 0x000fe40007ffe1ff */
[-C--:B------:R-:W-:Y:S02]  /*e020*/  LEA R182, P5, R175, R248.reuse, 0x2 ;  /* 0x000000f8afb67211 */ /* 0x080fe400078a10ff */
        /* <DEDUP_REMOVED lines=22> */
.L_x_3917:
[----:B------:R-:W-:Y:S05]  /*e190*/  BSYNC.RECONVERGENT B0 ;  /* 0x0000000000007941 */ /* 0x000fea0003800200 */
.L_x_3916:
[-C--:B------:R-:W-:Y:S01]  /*e1a0*/  @!P3 MOV R172, R235.reuse ;  /* 0x000000eb00acb202 */ /* 0x080fe20000000f00 */
[----:B------:R-:W-:Y:S01]  /*e1b0*/  @!P3 IMAD.MOV.U32 R173, RZ, RZ, R234 ;  /* 0x000000ffffadb224 */ /* 0x000fe200078e00ea */
[----:B------:R-:W-:Y:S01]  /*e1c0*/  IADD3 R174, P5, PT, R164, R235, RZ ;  /* 0x000000eba4ae7210 */ /* 0x000fe20007fbe0ff */
[----:B------:R-:W-:Y:S01]  /*e1d0*/  @!P1 IMAD R166, R231, 0xe0, RZ ;  /* 0x000000e0e7a69824 */ /* 0x000fe200078e02ff */
[----:B------:R-:W-:Y:S02]  /*e1e0*/  SHF.L.U64.HI R165, R230, 0x5, R231 ;  /* 0x00000005e6a57819 */ /* 0x000fe400000102e7 */
[----:B------:R-:W-:Y:S01]  /*e1f0*/  @!PT LDS RZ, [RZ] ;  /* 0x00000000fffff984 */ /* 0x000fe20000000800 */
[----:B------:R-:W-:Y:S01]  /*e200*/  @!PT LDS RZ, [RZ] ;  /* 0x00000000fffff984 */ /* 0x000fe20000000800 */
[----:B------:R-:W-:Y:S01]  /*e210*/  @!PT LDS RZ, [RZ] ;  /* 0x00000000fffff984 */ /* 0x000fe20000000800 */
[----:B------:R1:W-:Y:S01]  /*e220*/  @!P3 LDGSTS.E.BYPASS.LTC128B.128 [R247+0x2000], desc[UR4][R172.64] ;  /* 0x02000000acf7bfae */ /* 0x0003e2000b981a04 */
[----:B------:R-:W-:Y:S01]  /*e230*/  @!P1 IADD3 R176, P0, PT, R174, R164, RZ ;  /* 0x000000a4aeb09210 */ /* 0x000fe20007f1e0ff */
[--C-:B------:R-:W-:Y:S01]  /*e240*/  @!P1 IMAD.MOV.U32 R178, RZ, RZ, R174.reuse ;  /* 0x000000ffffb29224 */ /* 0x100fe200078e00ae */
[----:B------:R-:W-:Y:S01]  /*e250*/  IADD3.X R175, PT, PT, R165, R234, RZ, P5, !PT ;  /* 0x000000eaa5af7210 */ /* 0x000fe20002ffe4ff */
[----:B------:R2:W-:Y:S01]  /*e260*/  @P3 STS.128 [R247+0x2000], RZ ;  /* 0x002000fff7003388 */ /* 0x0005e20000000c00 */
[CC--:B------:R-:W-:Y:S01]  /*e270*/  @!P1 LEA R194, P3, R230.reuse, R174.reuse, 0x6 ;  /* 0x000000aee6c29211 */ /* 0x0c0fe200078630ff */
[----:B------:R-:W-:Y:S01]  /*e280*/  @!P1 IMAD R164, R231, 0x60, RZ ;  /* 0x00000060e7a49824 */ /* 0x000fe200078e02ff */
[----:B------:R-:W-:Y:S01]  /*e290*/  @!P1 IADD3.X R177, PT, PT, R175, R165, RZ, P0, !PT ;  /* 0x000000a5afb19210 */ /* 0x000fe200007fe4ff */
[----:B------:R2:W-:Y:S01]  /*e2a0*/  @P1 STS.128 [R247+0x2800], RZ ;  /* 0x002800fff7001388 */ /* 0x0005e20000000c00 */
[-C--:B------:R-:W-:Y:S01]  /*e2b0*/  @!P1 MOV R179, R175.reuse ;  /* 0x000000af00b39202 */ /* 0x080fe20000000f00 */
[C---:B------:R-:W-:Y:S01]  /*e2c0*/  @!P1 IMAD.WIDE.U32 R182, R230.reuse, 0x60, R174 ;  /* 0x00000060e6b69825 */ /* 0x040fe200078e00ae */
[CC--:B------:R-:W-:Y:S01]  /*e2d0*/  @!P1 LEA.HI.X R195, R230.reuse, R175.reuse, R231, 0x6, P3 ;  /* 0x000000afe6c39211 */ /* 0x0c0fe200018f34e7 */
[----:B------:R-:W-:Y:S01]  /*e2e0*/  @!PT LDS RZ, [RZ] ;  /* 0x00000000fffff984 */ /* 0x000fe20000000800 */
[----:B------:R-:W-:Y:S01]  /*e2f0*/  @!PT LDS RZ, [RZ] ;  /* 0x00000000fffff984 */ /* 0x000fe20000000800 */
[----:B------:R-:W-:Y:S01]  /*e300*/  @!PT LDS RZ, [RZ] ;  /* 0x00000000fffff984 */ /* 0x000fe20000000800 */
[----:B------:R-:W-:Y:S01]  /*e310*/  @!P1 LDGSTS.E.BYPASS.LTC128B.128 [R247+0x2800], desc[UR4][R174.64] ;  /* 0x02800000aef79fae */ /* 0x000fe2000b981a04 */
[----:B------:R-:W-:Y:S01]  /*e320*/  @!P1 MOV R189, R175 ;  /* 0x000000af00bd9202 */ /* 0x000fe20000000f00 */
[----:B------:R-:W-:Y:S01]  /*e330*/  @!P1 IMAD.WIDE.U32 R178, R230, 0xc0, R178 ;  /* 0x000000c0e6b29825 */ /* 0x000fe200078e00b2 */
[----:B------:R-:W-:Y:S01]  /*e340*/  @!P1 IADD3 R183, PT, PT, R164, R183, RZ ;  /* 0x000000b7a4b79210 */ /* 0x000fe20007ffe0ff */
[----:B------:R2:W-:Y:S01]  /*e350*/  @P1 STS.128 [R247+0x3000], RZ ;  /* 0x003000fff7001388 */ /* 0x0005e20000000c00 */
[-C--:B------:R-:W-:Y:S01]  /*e360*/  @!P1 MOV R184, R174.reuse ;  /* 0x000000ae00b89202 */ /* 0x080fe20000000f00 */
[C-C-:B------:R-:W-:Y:S01]  /*e370*/  @!P1 IMAD.WIDE.U32 R186, R230.reuse, 0x160, R174.reuse ;  /* 0x00000160e6ba9825 */ /* 0x140fe200078e00ae */
[-C--:B------:R-:W-:Y:S01]  /*e380*/  @!P1 MOV R185, R175.reuse ;  /* 0x000000af00b99202 */ /* 0x080fe20000000f00 */
[----:B------:R-:W-:Y:S01]  /*e390*/  @!PT LDS RZ, [RZ] ;  /* 0x00000000fffff984 */ /* 0x000fe20000000800 */
[----:B------:R-:W-:Y:S01]  /*e3a0*/  @!PT LDS RZ, [RZ] ;  /* 0x00000000fffff984 */ /* 0x000fe20000000800 */
[----:B------:R-:W-:Y:S01]  /*e3b0*/  @!PT LDS RZ, [RZ] ;  /* 0x00000000fffff984 */ /* 0x000fe20000000800 */
[----:B------:R3:W-:Y:S01]  /*e3c0*/  @!P1 LDGSTS.E.BYPASS.LTC128B.128 [R247+0x3000], desc[UR4][R176.64] ;  /* 0x03000000b0f79fae */ /* 0x0007e2000b981a04 */
[----:B------:R-:W-:Y:S01]  /*e3d0*/  @!P1 MOV R191, R175 ;  /* 0x000000af00bf9202 */ /* 0x000fe20000000f00 */
[----:B------:R-:W-:Y:S02]  /*e3e0*/  @!P1 IMAD.WIDE.U32 R180, R230, 0xa0, R174 ;  /* 0x000000a0e6b49825 */ /* 0x000fe400078e00ae */
[----:B------:R2:W-:Y:S02]  /*e3f0*/  @P1 STS.128 [R247+0x3800], RZ ;  /* 0x003800fff7001388 */ /* 0x0005e40000000c00 */
[----:B------:R-:W-:Y:S02]  /*e400*/  @!P1 IMAD.MOV.U32 R188, RZ, RZ, R174 ;  /* 0x000000ffffbc9224 */ /* 0x000fe400078e00ae */
[----:B------:R-:W-:Y:S01]  /*e410*/  @!PT LDS RZ, [RZ] ;  /* 0x00000000fffff984 */ /* 0x000fe20000000800 */
[----:B------:R-:W-:Y:S01]  /*e420*/  @!PT LDS RZ, [RZ] ;  /* 0x00000000fffff984 */ /* 0x000fe20000000800 */
[----:B------:R-:W-:Y:S01]  /*e430*/  @!PT LDS RZ, [RZ] ;  /* 0x00000000fffff984 */ /* 0x000fe20000000800 */
[----:B------:R2:W-:Y:S01]  /*e440*/  @!P1 LDGSTS.E.BYPASS.LTC128B.128 [R247+0x3800], desc[UR4][R194.64] ;  /* 0x03800000c2f79fae */ /* 0x0005e2000b981a04 */
[C---:B-1----:R-:W-:Y:S02]  /*e450*/  @!P1 IMAD R172, R231.reuse, 0xc0, RZ ;  /* 0x000000c0e7ac9824 */ /* 0x042fe400078e02ff */
[C---:B------:R-:W-:Y:S01]  /*e460*/  @!P1 IMAD R173, R231.reuse, 0xa0, RZ ;  /* 0x000000a0e7ad9824 */ /* 0x040fe200078e02ff */
[----:B------:R2:W-:Y:S01]  /*e470*/  @P1 STS.128 [R247+0x4000], RZ ;  /* 0x004000fff7001388 */ /* 0x0005e20000000c00 */
[----:B------:R-:W-:Y:S02]  /*e480*/  @!P1 IMAD.IADD R179, R172, 0x1, R179 ;  /* 0x00000001acb39824 */ /* 0x000fe400078e02b3 */
[----:B------:R-:W-:Y:S01]  /*e490*/  @!P1 IMAD R172, R231, 0x160, RZ ;  /* 0x00000160e7ac9824 */ /* 0x000fe200078e02ff */
[----:B------:R-:W-:Y:S01]  /*e4a0*/  @!PT LDS RZ, [RZ] ;  /* 0x00000000fffff984 */ /* 0x000fe20000000800 */
[----:B------:R-:W-:Y:S01]  /*e4b0*/  @!PT LDS RZ, [RZ] ;  /* 0x00000000fffff984 */ /* 0x000fe20000000800 */
[----:B------:R-:W-:Y:S01]  /*e4c0*/  @!PT LDS RZ, [RZ] ;  /* 0x00000000fffff984 */ /* 0x000fe20000000800 */
[----:B------:R2:W-:Y:S01]  /*e4d0*/  @!P1 LDGSTS.E.BYPASS.LTC128B.128 [R247+0x4000], desc[UR4][R182.64] ;  /* 0x04000000b6f79fae */ /* 0x0005e2000b981a04 */
[----:B------:R-:W-:Y:S01]  /*e4e0*/  @!P1 IMAD.WIDE.U32 R188, R230, 0x140, R188 ;  /* 0x00000140e6bc9825 */ /* 0x000fe200078e00bc */
[----:B------:R-:W-:Y:S02]  /*e4f0*/  @!P1 IADD3 R181, PT, PT, R173, R181, RZ ;  /* 0x000000b5adb59210 */ /* 0x000fe40007ffe0ff */
[----:B------:R2:W-:Y:S01]  /*e500*/  @P1 STS.128 [R247+0x4800], RZ ;  /* 0x004800fff7001388 */ /* 0x0005e20000000c00 */
[----:B------:R-:W-:Y:S01]  /*e510*/  @!P1 IADD3 R187, PT, PT, R172, R187, RZ ;  /* 0x000000bbacbb9210 */ /* 0x000fe20007ffe0ff */
[C---:B------:R-:W-:Y:S01]  /*e520*/  @!P1 IMAD R164, R231.reuse, 0x140, RZ ;  /* 0x00000140e7a49824 */ /* 0x040fe200078e02ff */
[-C--:B------:R-:W-:Y:S01]  /*e530*/  @!P1 MOV R172, R174.reuse ;  /* 0x000000ae00ac9202 */ /* 0x080fe20000000f00 */
[----:B------:R-:W-:Y:S02]  /*e540*/  @!P1 IMAD.MOV.U32 R173, RZ, RZ, R175 ;  /* 0x000000ffffad9224 */ /* 0x000fe400078e00af */
[----:B------:R-:W-:Y:S01]  /*e550*/  @!P1 IMAD.WIDE.U32 R184, R230, 0x120, R184 ;  /* 0x00000120e6b89825 */ /* 0x000fe200078e00b8 */
[----:B------:R-:W-:Y:S02]  /*e560*/  @!P1 IADD3 R189, PT, PT, R164, R189, RZ ;  /* 0x000000bda4bd9210 */ /* 0x000fe40007ffe0ff */
[-C--:B---3--:R-:W-:Y:S01]  /*e570*/  @!P1 MOV R176, R174.reuse ;  /* 0x000000ae00b09202 */ /* 0x088fe20000000f00 */
[----:B------:R-:W-:Y:S02]  /*e580*/  @!P1 IMAD R165, R231, 0x120, RZ ;  /* 0x00000120e7a59824 */ /* 0x000fe400078e02ff */
[----:B------:R-:W-:Y:S03]  /*e590*/  @!P1 IMAD.WIDE.U32 R172, R230, 0x1c0, R172 ;  /* 0x000001c0e6ac9825 */ /* 0x000fe600078e00ac */
[----:B------:R-:W-:Y:S01]  /*e5a0*/  @!P1 IADD3 R185, PT, PT, R165, R185, RZ ;  /* 0x000000b9a5b99210 */ /* 0x000fe20007ffe0ff */
[C---:B------:R-:W-:Y:S02]  /*e5b0*/  @!P1 IMAD R164, R231.reuse, 0x1c0, RZ ;  /* 0x000001c0e7a49824 */ /* 0x040fe400078e02ff */
[----:B------:R-:W-:Y:S02]  /*e5c0*/  @!P1 IMAD.MOV.U32 R190, RZ, RZ, R174 ;  /* 0x000000ffffbe9224 */ /* 0x000fe400078e00ae */
[----:B------:R-:W-:Y:S01]  /*e5d0*/  @!P1 IMAD R165, R231, 0x1a0, RZ ;  /* 0x000001a0e7a59824 */ /* 0x000fe200078e02ff */
[----:B------:R-:W-:Y:S01]  /*e5e0*/  @!P1 IADD3 R173, PT, PT, R164, R173, RZ ;  /* 0x000000ada4ad9210 */ /* 0x000fe20007ffe0ff */
[C---:B------:R-:W-:Y:S01]  /*e5f0*/  @!P1 IMAD.WIDE.U32 R190, R230.reuse, 0x1a0, R190 ;  /* 0x000001a0e6be9825 */ /* 0x040fe200078e00be */
[CC--:B------:R-:W-:Y:S03]  /*e600*/  @!P1 LEA R164, P0, R230.reuse, R174.reuse, 0x7 ;  /* 0x000000aee6a49211 */ /* 0x0c0fe600078038ff */
[--C-:B------:R-:W-:Y:S01]  /*e610*/  @!P1 IMAD.MOV.U32 R177, RZ, RZ, R175.reuse ;  /* 0x000000ffffb19224 */ /* 0x100fe200078e00af */
[----:B------:R-:W-:Y:S01]  /*e620*/  @!P1 IADD3 R191, PT, PT, R165, R191, RZ ;  /* 0x000000bfa5bf9210 */ /* 0x000fe20007ffe0ff */
[C---:B------:R-:W-:Y:S01]  /*e630*/  @!P1 IMAD.WIDE.U32 R192, R230.reuse, 0x180, R174 ;  /* 0x00000180e6c09825 */ /* 0x040fe200078e00ae */
[CC--:B------:R-:W-:Y:S02]  /*e640*/  @!P1 LEA.HI.X R165, R230.reuse, R175.reuse, R231, 0x7, P0 ;  /* 0x000000afe6a59211 */ /* 0x0c0fe400000f3ce7 */
[C---:B------:R-:W-:Y:S01]  /*e650*/  @!P1 LEA R174, P0, R230.reuse, R174, 0x8 ;  /* 0x000000aee6ae9211 */ /* 0x040fe200078040ff */
[C---:B------:R-:W-:Y:S02]  /*e660*/  @!P1 IMAD.WIDE.U32 R176, R230.reuse, 0xe0, R176 ;  /* 0x000000e0e6b09825 */ /* 0x040fe400078e00b0 */
[----:B------:R-:W-:Y:S01]  /*e670*/  @!PT LDS RZ, [RZ] ;  /* 0x00000000fffff984 */ /* 0x000fe20000000800 */
[----:B------:R-:W-:Y:S01]  /*e680*/  @!PT LDS RZ, [RZ] ;  /* 0x00000000fffff984 */ /* 0x000fe20000000800 */
[----:B------:R-:W-:Y:S01]  /*e690*/  @!PT LDS RZ, [RZ] ;  /* 0x00000000fffff984 */ /* 0x000fe20000000800 */
[----:B------:R2:W-:Y:S01]  /*e6a0*/  @!P1 LDGSTS.E.BYPASS.LTC128B.128 [R247+0x4800], desc[UR4][R164.64] ;  /* 0x04800000a4f79fae */ /* 0x0005e2000b981a04 */
[----:B------:R-:W-:Y:S02]  /*e6b0*/  @!P1 LEA.HI.X R175, R230, R175, R231, 0x8, P0 ;  /* 0x000000afe6af9211 */ /* 0x000fe400000f44e7 */
[----:B------:R-:W-:Y:S01]  /*e6c0*/  @!P1 IADD3 R177, PT, PT, R166, R177, RZ ;  /* 0x000000b1a6b19210 */ /* 0x000fe20007ffe0ff */
        /* <DEDUP_REMOVED lines=53> */
.L_x_3915:
[----:B------:R-:W-:Y:S05]  /*ea20*/  BSYNC.RECONVERGENT B1 ;  /* 0x0000000000017941 */ /* 0x000fea0003800200 */
.L_x_3914:
[C---:B------:R-:W-:Y:S01]  /*ea30*/  IADD3 R166, PT, PT, R242.reuse, -0x1, RZ ;  /* 0xfffffffff2a67810 */ /* 0x040fe20007ffe0ff */
[----:B------:R-:W3:Y:S01]  /*ea40*/  LDL.LU R204, [R1] ;  /* 0x0000000001cc7983 */ /* 0x000ee20000300800 */
[----:B--2---:R-:W-:Y:S02]  /*ea50*/  IABS R172, R242 ;  /* 0x000000f200ac7213 */ /* 0x004fe40000000000 */
[C---:B------:R-:W-:Y:S02]  /*ea60*/  IADD3 R165, PT, PT, R242.reuse, -0x9, RZ ;  /* 0xfffffff7f2a57810 */ /* 0x040fe40007ffe0ff */
[----:B------:R-:W-:Y:S02]  /*ea70*/  IABS R166, R166 ;  /* 0x000000a600a67213 */ /* 0x000fe40000000000 */
[----:B------:R-:W-:Y:S02]  /*ea80*/  IABS R165, R165 ;  /* 0x000000a500a57213 */ /* 0x000fe40000000000 */
[----:B------:R-:W-:Y:S02]  /*ea90*/  I2FP.F32.S32 R172, R172 ;  /* 0x000000ac00ac7245 */ /* 0x000fe40000201400 */
[----:B------:R-:W-:Y:S02]  /*eaa0*/  I2FP.F32.S32 R166, R166 ;  /* 0x000000a600a67245 */ /* 0x000fe40000201400 */
[----:B------:R-:W-:Y:S01]  /*eab0*/  IADD3 R173, PT, PT, R242, -0x11, RZ ;  /* 0xffffffeff2ad7810 */ /* 0x000fe20007ffe0ff */
[C---:B------:R-:W-:Y:S01]  /*eac0*/  FFMA.FTZ R6, -R0.reuse, R172, R6 ;  /* 0x000000ac00067223 */ /* 0x040fe20000010106 */
[----:B------:R-:W-:Y:S01]  /*ead0*/  I2FP.F32.S32 R165, R165 ;  /* 0x000000a500a57245 */ /* 0x000fe20000201400 */
[----:B------:R-:W-:Y:S01]  /*eae0*/  FFMA.FTZ R7, -R0, R166, R7 ;  /* 0x000000a600077223 */ /* 0x000fe20000010107 */
[----:B------:R-:W-:Y:S02]  /*eaf0*/  IABS R173, R173 ;  /* 0x000000ad00ad7213 */ /* 0x000fe40000000000 */
[----:B------:R-:W-:Y:S01]  /*eb00*/  IADD3 R172, PT, PT, R242, -0x10, RZ ;  /* 0xfffffff0f2ac7810 */ /* 0x000fe20007ffe0ff */
[-C--:B------:R-:W-:Y:S01]  /*eb10*/  FFMA.FTZ R11, -R0, R165.reuse, R11 ;  /* 0x000000a5000b7223 */ /* 0x080fe2000001010b */
[----:B------:R-:W-:Y:S01]  /*eb20*/  IADD3 R166, PT, PT, R242, -0x19, RZ ;  /* 0xffffffe7f2a67810 */ /* 0x000fe20007ffe0ff */
[C---:B------:R-:W-:Y:S01]  /*eb30*/  FFMA.FTZ R5, -R0.reuse, R165, R5 ;  /* 0x000000a500057223 */ /* 0x040fe20000010105 */
[----:B------:R-:W-:Y:S02]  /*eb40*/  I2FP.F32.S32 R165, R173 ;  /* 0x000000ad00a57245 */ /* 0x000fe40000201400 */
[----:B------:R-:W-:Y:S02]  /*eb50*/  IABS R172, R172 ;  /* 0x000000ac00ac7213 */ /* 0x000fe40000000000 */
[----:B------:R-:W-:Y:S01]  /*eb60*/  IABS R166, R166 ;  /* 0x000000a600a67213 */ /* 0x000fe20000000000 */
[-C--:B------:R-:W-:Y:S01]  /*eb70*/  FFMA.FTZ R9, -R0, R165.reuse, R9 ;  /* 0x000000a500097223 */ /* 0x080fe20000010109 */
[----:B------:R-:W-:Y:S01]  /*eb80*/  IADD3 R173, PT, PT, R242, -0x21, RZ ;  /* 0xffffffdff2ad7810 */ /* 0x000fe20007ffe0ff */
[----:B------:R-:W-:Y:S01]  /*eb90*/  FFMA.FTZ R15, -R0, R165, R15 ;  /* 0x000000a5000f7223 */ /* 0x000fe2000001010f */
[----:B------:R-:W-:Y:S02]  /*eba0*/  I2FP.F32.S32 R172, R172 ;  /* 0x000000ac00ac7245 */ /* 0x000fe40000201400 */
[----:B------:R-:W-:Y:S02]  /*ebb0*/  I2FP.F32.S32 R166, R166 ;  /* 0x000000a600a67245 */ /* 0x000fe40000201400 */
[----:B------:R-:W-:Y:S01]  /*ebc0*/  IADD3 R165, PT, PT, R242, -0x20, RZ ;  /* 0xffffffe0f2a57810 */ /* 0x000fe20007ffe0ff */
[C---:B------:R-:W-:Y:S01]  /*ebd0*/  FFMA.FTZ R14, -R0.reuse, R172, R14 ;  /* 0x000000ac000e7223 */ /* 0x040fe2000001010e */
[----:B------:R-:W-:Y:S01]  /*ebe0*/  IABS R173, R173 ;  /* 0x000000ad00ad7213 */ /* 0x000fe20000000000 */
[C---:B------:R-:W-:Y:S01]  /*ebf0*/  FFMA.FTZ R13, -R0.reuse, R166, R13 ;  /* 0x000000a6000d7223 */ /* 0x040fe2000001010d */
[C---:B------:R-:W-:Y:S01]  /*ec00*/  FFMA.FTZ R8, -R0.reuse, R172, R8 ;  /* 0x000000ac00087223 */ /* 0x040fe20000010108 */
[----:B------:R-:W-:Y:S01]  /*ec10*/  FFMA.FTZ R19, -R0, R166, R19 ;  /* 0x000000a600137223 */ /* 0x000fe20000010113 */
[----:B------:R-:W-:Y:S02]  /*ec20*/  IABS R172, R165 ;  /* 0x000000a500ac7213 */ /* 0x000fe40000000000 */
[----:B------:R-:W-:Y:S02]  /*ec30*/  I2FP.F32.S32 R166, R173 ;  /* 0x000000ad00a67245 */ /* 0x000fe40000201400 */
[C---:B------:R-:W-:Y:S02]  /*ec40*/  IADD3 R165, PT, PT, R242.reuse, -0x29, RZ ;  /* 0xffffffd7f2a57810 */ /* 0x040fe40007ffe0ff */
[----:B------:R-:W-:Y:S01]  /*ec50*/  IADD3 R164, PT, PT, R242, -0x8, RZ ;  /* 0xfffffff8f2a47810 */ /* 0x000fe20007ffe0ff */
[C---:B------:R-:W-:Y:S01]  /*ec60*/  FFMA.FTZ R17, -R0.reuse, R166, R17 ;  /* 0x000000a600117223 */ /* 0x040fe20000010111 */
[----:B------:R-:W-:Y:S01]  /*ec70*/  I2FP.F32.S32 R172, R172 ;  /* 0x000000ac00ac7245 */ /* 0x000fe20000201400 */
[----:B------:R-:W-:Y:S01]  /*ec80*/  FFMA.FTZ R23, -R0, R166, R23 ;  /* 0x000000a600177223 */ /* 0x000fe20000010117 */
[----:B------:R-:W-:Y:S02]  /*ec90*/  IABS R165, R165 ;  /* 0x000000a500a57213 */ /* 0x000fe40000000000 */
[----:B------:R-:W-:Y:S01]  /*eca0*/  IADD3 R166, PT, PT, R242, -0x30, RZ ;  /* 0xffffffd0f2a67810 */ /* 0x000fe20007ffe0ff */
[C---:B------:R-:W-:Y:S01]  /*ecb0*/  FFMA.FTZ R22, -R0.reuse, R172, R22 ;  /* 0x000000ac00167223 */ /* 0x040fe20000010116 */
[----:B------:R-:W-:Y:S01]  /*ecc0*/  IABS R164, R164 ;  /* 0x000000a400a47213 */ /* 0x000fe20000000000 */
[----:B------:R-:W-:Y:S01]  /*ecd0*/  FFMA.FTZ R16, -R0, R172, R16 ;  /* 0x000000ac00107223 */ /* 0x000fe20000010110 */
[----:B------:R-:W-:Y:S02]  /*ece0*/  IADD3 R173, PT, PT, R242, -0x31, RZ ;  /* 0xffffffcff2ad7810 */ /* 0x000fe40007ffe0ff */
[----:B------:R-:W-:Y:S02]  /*ecf0*/  I2FP.F32.S32 R165, R165 ;  /* 0x000000a500a57245 */ /* 0x000fe40000201400 */
[----:B------:R-:W-:Y:S02]  /*ed00*/  IABS R172, R166 ;  /* 0x000000a600ac7213 */ /* 0x000fe40000000000 */
[----:B------:R-:W-:Y:S01]  /*ed10*/  I2FP.F32.S32 R164, R164 ;  /* 0x000000a400a47245 */ /* 0x000fe20000201400 */
[C---:B------:R-:W-:Y:S01]  /*ed20*/  FFMA.FTZ R27, -R0.reuse, R165, R27 ;  /* 0x000000a5001b7223 */ /* 0x040fe2000001011b */
[----:B------:R-:W-:Y:S01]  /*ed30*/  IABS R173, R173 ;  /* 0x000000ad00ad7213 */ /* 0x000fe20000000000 */
[----:B------:R-:W-:Y:S01]  /*ed40*/  FFMA.FTZ R21, -R0, R165, R21 ;  /* 0x000000a500157223 */ /* 0x000fe20000010115 */
[----:B------:R-:W-:Y:S01]  /*ed50*/  IADD3 R166, PT, PT, R242, -0x39, RZ ;  /* 0xffffffc7f2a67810 */ /* 0x000fe20007ffe0ff */
[CC--:B------:R-:W-:Y:S01]  /*ed60*/  FFMA.FTZ R10, -R0.reuse, R164.reuse, R10 ;  /* 0x000000a4000a7223 */ /* 0x0c0fe2000001010a */
        /* <DEDUP_REMOVED lines=8> */
[----:B------:R-:W-:Y:S02]  /*edf0*/  I2FP.F32.S32 R166, R166 ;  /* 0x000000a600a67245 */ /* 0x000fe40000201400 */
[----:B------:R-:W-:Y:S01]  /*ee00*/  IABS R173, R173 ;  /* 0x000000ad00ad7213 */ /* 0x000fe20000000000 */
[C---:B------:R-:W-:Y:S01]  /*ee10*/  FFMA.FTZ R30, -R0.reuse, R172, R30 ;  /* 0x000000ac001e7223 */ /* 0x040fe2000001011e */
[----:B------:R-:W-:Y:S01]  /*ee20*/  IABS R164, R164 ;  /* 0x000000a400a47213 */ /* 0x000fe20000000000 */
[-C--:B------:R-:W-:Y:S01]  /*ee30*/  FFMA.FTZ R29, -R0, R166.reuse, R29 ;  /* 0x000000a6001d7223 */ /* 0x080fe2000001011d */
[----:B------:R-:W-:Y:S01]  /*ee40*/  IADD3 R165, PT, PT, R242, -0x40, RZ ;  /* 0xffffffc0f2a57810 */ /* 0x000fe20007ffe0ff */
[C---:B------:R-:W-:Y:S01]  /*ee50*/  FFMA.FTZ R35, -R0.reuse, R166, R35 ;  /* 0x000000a600237223 */ /* 0x040fe20000010123 */
[C---:B------:R-:W-:Y:S01]  /*ee60*/  FFMA.FTZ R24, -R0.reuse, R172, R24 ;  /* 0x000000ac00187223 */ /* 0x040fe20000010118 */
[----:B------:R-:W-:Y:S02]  /*ee70*/  I2FP.F32.S32 R166, R173 ;  /* 0x000000ad00a67245 */ /* 0x000fe40000201400 */
[----:B------:R-:W-:Y:S02]  /*ee80*/  I2FP.F32.S32 R164, R164 ;  /* 0x000000a400a47245 */ /* 0x000fe40000201400 */
[----:B------:R-:W-:Y:S01]  /*ee90*/  IABS R172, R165 ;  /* 0x000000a500ac7213 */ /* 0x000fe20000000000 */
[-C--:B------:R-:W-:Y:S01]  /*eea0*/  FFMA.FTZ R33, -R0, R166.reuse, R33 ;  /* 0x000000a600217223 */ /* 0x080fe20000010121 */
[----:B------:R-:W-:Y:S01]  /*eeb0*/  IADD3 R165, PT, PT, R242, -0x49, RZ ;  /* 0xffffffb7f2a57810 */ /* 0x000fe20007ffe0ff */
[C---:B------:R-:W-:Y:S01]  /*eec0*/  FFMA.FTZ R39, -R0.reuse, R166, R39 ;  /* 0x000000a600277223 */ /* 0x040fe20000010127 */
[----:B------:R-:W-:Y:S01]  /*eed0*/  I2FP.F32.S32 R172, R172 ;  /* 0x000000ac00ac7245 */ /* 0x000fe20000201400 */
[CC--:B------:R-:W-:Y:S01]  /*eee0*/  FFMA.FTZ R12, -R0.reuse, R164.reuse, R12 ;  /* 0x000000a4000c7223 */ /* 0x0c0fe2000001010c */
[----:B------:R-:W-:Y:S01]  /*eef0*/  FFMA.FTZ R18, -R0, R164, R18 ;  /* 0x000000a400127223 */ /* 0x000fe20000010112 */
[----:B------:R-:W-:Y:S02]  /*ef00*/  IABS R165, R165 ;  /* 0x000000a500a57213 */ /* 0x000fe40000000000 */
[----:B------:R-:W-:Y:S01]  /*ef10*/  IADD3 R164, PT, PT, R242, -0x28, RZ ;  /* 0xffffffd8f2a47810 */ /* 0x000fe20007ffe0ff */
[-C--:B------:R-:W-:Y:S01]  /*ef20*/  FFMA.FTZ R32, -R0, R172.reuse, R32 ;  /* 0x000000ac00207223 */ /* 0x080fe20000010120 */
[----:B------:R-:W-:Y:S01]  /*ef30*/  IADD3 R166, PT, PT, R242, -0x50, RZ ;  /* 0xffffffb0f2a67810 */ /* 0x000fe20007ffe0ff */
[----:B------:R-:W-:Y:S01]  /*ef40*/  FFMA.FTZ R38, -R0, R172, R38 ;  /* 0x000000ac00267223 */ /* 0x000fe20000010126 */
[----:B------:R-:W-:Y:S02]  /*ef50*/  IADD3 R173, PT, PT, R242, -0x51, RZ ;  /* 0xffffffaff2ad7810 */ /* 0x000fe40007ffe0ff */
[----:B------:R-:W-:Y:S02]  /*ef60*/  I2FP.F32.S32 R165, R165 ;  /* 0x000000a500a57245 */ /* 0x000fe40000201400 */
[----:B------:R-:W-:Y:S02]  /*ef70*/  IABS R164, R164 ;  /* 0x000000a400a47213 */ /* 0x000fe40000000000 */
[----:B------:R-:W-:Y:S01]  /*ef80*/  IABS R172, R166 ;  /* 0x000000a600ac7213 */ /* 0x000fe20000000000 */
[C---:B------:R-:W-:Y:S01]  /*ef90*/  FFMA.FTZ R37, -R0.reuse, R165, R37 ;  /* 0x000000a500257223 */ /* 0x040fe20000010125 */
[----:B------:R-:W-:Y:S01]  /*efa0*/  IABS R173, R173 ;  /* 0x000000ad00ad7213 */ /* 0x000fe20000000000 */
[----:B------:R-:W-:Y:S01]  /*efb0*/  FFMA.FTZ R43, -R0, R165, R43 ;  /* 0x000000a5002b7223 */ /* 0x000fe2000001012b */
[----:B------:R-:W-:Y:S02]  /*efc0*/  IADD3 R166, PT, PT, R242, -0x59, RZ ;  /* 0xffffffa7f2a67810 */ /* 0x000fe40007ffe0ff */
        /* <DEDUP_REMOVED lines=8> */
[----:B------:R-:W-:Y:S01]  /*f050*/  I2FP.F32.S32 R166, R166 ;  /* 0x000000a600a67245 */ /* 0x000fe20000201400 */
[----:B------:R-:W-:Y:S01]  /*f060*/  FFMA.FTZ R47, -R0, R165, R47 ;  /* 0x000000a5002f7223 */ /* 0x000fe2000001012f */
[----:B------:R-:W-:Y:S01]  /*f070*/  IADD3 R164, PT, PT, R242, -0x38, RZ ;  /* 0xffffffc8f2a47810 */ /* 0x000fe20007ffe0ff */
[CC--:B------:R-:W-:Y:S01]  /*f080*/  FFMA.FTZ R40, -R0.reuse, R172.reuse, R40 ;  /* 0x000000ac00287223 */ /* 0x0c0fe20000010128 */
[----:B------:R-:W-:Y:S01]  /*f090*/  IABS R173, R173 ;  /* 0x000000ad00ad7213 */ /* 0x000fe20000000000 */
[----:B------:R-:W-:Y:S01]  /*f0a0*/  FFMA.FTZ R46, -R0, R172, R46 ;  /* 0x000000ac002e7223 */ /* 0x000fe2000001012e */
[----:B------:R-:W-:Y:S01]  /*f0b0*/  IADD3 R165, PT, PT, R242, -0x60, RZ ;  /* 0xffffffa0f2a57810 */ /* 0x000fe20007ffe0ff */
[C---:B------:R-:W-:Y:S01]  /*f0c0*/  FFMA.FTZ R45, -R0.reuse, R166, R45 ;  /* 0x000000a6002d7223 */ /* 0x040fe2000001012d */
[----:B------:R-:W-:Y:S01]  /*f0d0*/  IABS R164, R164 ;  /* 0x000000a400a47213 */ /* 0x000fe20000000000 */
[----:B------:R-:W-:Y:S01]  /*f0e0*/  FFMA.FTZ R51, -R0, R166, R51 ;  /* 0x000000a600337223 */ /* 0x000fe20000010133 */
[----:B------:R-:W-:Y:S02]  /*f0f0*/  I2FP.F32.S32 R166, R173 ;  /* 0x000000ad00a67245 */ /* 0x000fe40000201400 */
[----:B------:R-:W-:Y:S02]  /*f100*/  IABS R172, R165 ;  /* 0x000000a500ac7213 */ /* 0x000fe40000000000 */
[----:B------:R-:W-:Y:S01]  /*f110*/  IADD3 R165, PT, PT, R242, -0x69, RZ ;  /* 0xffffff97f2a57810 */ /* 0x000fe20007ffe0ff */
[C---:B------:R-:W-:Y:S01]  /*f120*/  FFMA.FTZ R49, -R0.reuse, R166, R49 ;  /* 0x000000a600317223 */ /* 0x040fe20000010131 */
[----:B------:R-:W-:Y:S01]  /*f130*/  I2FP.F32.S32 R164, R164 ;  /* 0x000000a400a47245 */ /* 0x000fe20000201400 */
[----:B------:R-:W-:Y:S01]  /*f140*/  FFMA.FTZ R55, -R0, R166, R55 ;  /* 0x000000a600377223 */ /* 0x000fe20000010137 */
[----:B------:R-:W-:Y:S02]  /*f150*/  I2FP.F32.S32 R172, R172 ;  /* 0x000000ac00ac7245 */ /* 0x000fe40000201400 */
[----:B------:R-:W-:Y:S01]  /*f160*/  IADD3 R166, PT, PT, R242, -0x70, RZ ;  /* 0xffffff90f2a67810 */ /* 0x000fe20007ffe0ff */
[CC--:B------:R-:W-:Y:S01]  /*f170*/  FFMA.FTZ R28, -R0.reuse, R164.reuse, R28 ;  /* 0x000000a4001c7223 */ /* 0x0c0fe2000001011c */
[----:B------:R-:W-:Y:S01]  /*f180*/  IABS R165, R165 ;  /* 0x000000a500a57213 */ /* 0x000fe20000000000 */
[----:B------:R-:W-:Y:S01]  /*f190*/  FFMA.FTZ R34, -R0, R164, R34 ;  /* 0x000000a400227223 */ /* 0x000fe20000010122 */
[----:B------:R-:W-:Y:S01]  /*f1a0*/  IADD3 R173, PT, PT, R242, -0x71, RZ ;  /* 0xffffff8ff2ad7810 */ /* 0x000fe20007ffe0ff */
[-C--:B------:R-:W-:Y:S01]  /*f1b0*/  FFMA.FTZ R48, -R0, R172.reuse, R48 ;  /* 0x000000ac00307223 */ /* 0x080fe20000010130 */
[----:B------:R-:W-:Y:S01]  /*f1c0*/  IADD3 R164, PT, PT, R242, -0x48, RZ ;  /* 0xffffffb8f2a47810 */ /* 0x000fe20007ffe0ff */
[----:B------:R-:W-:Y:S01]  /*f1d0*/  FFMA.FTZ R54, -R0, R172, R54 ;  /* 0x000000ac00367223 */ /* 0x000fe20000010136 */
[----:B------:R-:W-:Y:S02]  /*f1e0*/  I2FP.F32.S32 R165, R165 ;  /* 0x000000a500a57245 */ /* 0x000fe40000201400 */
[----:B------:R-:W-:Y:S02]  /*f1f0*/  IABS R172, R166 ;  /* 0x000000a600ac7213 */ /* 0x000fe40000000000 */
[----:B------:R-:W-:Y:S01]  /*f200*/  IADD3 R166, PT, PT, R242, -0x79, RZ ;  /* 0xffffff87f2a67810 */ /* 0x000fe20007ffe0ff */
[C---:B------:R-:W-:Y:S01]  /*f210*/  FFMA.FTZ R53, -R0.reuse, R165, R53 ;  /* 0x000000a500357223 */ /* 0x040fe20000010135 */
[----:B------:R-:W-:Y:S01]  /*f220*/  IABS R173, R173 ;  /* 0x000000ad00ad7213 */ /* 0x000fe20000000000 */
[----:B------:R-:W-:Y:S01]  /*f230*/  FFMA.FTZ R59, -R0, R165, R59 ;  /* 0x000000a5003b7223 */ /* 0x000fe2000001013b */
[----:B------:R-:W-:Y:S02]  /*f240*/  IABS R164, R164 ;  /* 0x000000a400a47213 */ /* 0x000fe40000000000 */
[----:B------:R-:W-:Y:S02]  /*f250*/  IABS R166, R166 ;  /* 0x000000a600a67213 */ /* 0x000fe40000000000 */
[----:B------:R-:W-:Y:S02]  /*f260*/  I2FP.F32.S32 R165, R173 ;  /* 0x000000ad00a57245 */ /* 0x000fe40000201400 */
[----:B------:R-:W-:Y:S02]  /*f270*/  I2FP.F32.S32 R164, R164 ;  /* 0x000000a400a47245 */ /* 0x000fe40000201400 */
[----:B------:R-:W-:Y:S01]  /*f280*/  IADD3 R173, PT, PT, R242, -0x81, RZ ;  /* 0xffffff7ff2ad7810 */ /* 0x000fe20007ffe0ff */
[C---:B------:R-:W-:Y:S01]  /*f290*/  FFMA.FTZ R57, -R0.reuse, R165, R57 ;  /* 0x000000a500397223 */ /* 0x040fe20000010139 */
[----:B------:R-:W-:Y:S01]  /*f2a0*/  I2FP.F32.S32 R166, R166 ;  /* 0x000000a600a67245 */ /* 0x000fe20000201400 */
[CC--:B------:R-:W-:Y:S01]  /*f2b0*/  FFMA.FTZ R36, -R0.reuse, R164.reuse, R36 ;  /* 0x000000a400247223 */ /* 0x0c0fe20000010124 */
[----:B------:R-:W-:Y:S01]  /*f2c0*/  IABS R173, R173 ;  /* 0x000000ad00ad7213 */ /* 0x000fe20000000000 */
[----:B------:R-:W-:Y:S01]  /*f2d0*/  FFMA.FTZ R42, -R0, R164, R42 ;  /* 0x000000a4002a7223 */ /* 0x000fe2000001012a */
[----:B------:R-:W-:Y:S01]  /*f2e0*/  IADD3 R164, PT, PT, R242, -0x58, RZ ;  /* 0xffffffa8f2a47810 */ /* 0x000fe20007ffe0ff */
[CC--:B------:R-:W-:Y:S01]  /*f2f0*/  FFMA.FTZ R61, -R0.reuse, R166.reuse, R61 ;  /* 0x000000a6003d7223 */ /* 0x0c0fe2000001013d */
[C---:B------:R-:W-:Y:S01]  /*f300*/  FFMA.FTZ R67, -R0.reuse, R166, R67 ;  /* 0x000000a600437223 */ /* 0x040fe20000010143 */
[----:B------:R-:W-:Y:S01]  /*f310*/  I2FP.F32.S32 R166, R173 ;  /* 0x000000ad00a67245 */ /* 0x000fe20000201400 */
[C---:B------:R-:W-:Y:S01]  /*f320*/  FFMA.FTZ R63, -R0.reuse, R165, R63 ;  /* 0x000000a5003f7223 */ /* 0x040fe2000001013f */
[----:B------:R-:W-:Y:S02]  /*f330*/  IABS R164, R164 ;  /* 0x000000a400a47213 */ /* 0x000fe40000000000 */
[----:B------:R-:W-:Y:S01]  /*f340*/  I2FP.F32.S32 R172, R172 ;  /* 0x000000ac00ac7245 */ /* 0x000fe20000201400 */
[CC--:B------:R-:W-:Y:S01]  /*f350*/  FFMA.FTZ R65, -R0.reuse, R166.reuse, R65 ;  /* 0x000000a600417223 */ /* 0x0c0fe20000010141 */
[----:B------:R-:W-:Y:S01]  /*f360*/  FFMA.FTZ R71, -R0, R166, R71 ;  /* 0x000000a600477223 */ /* 0x000fe20000010147 */
[----:B------:R-:W-:Y:S01]  /*f370*/  I2FP.F32.S32 R164, R164 ;  /* 0x000000a400a47245 */ /* 0x000fe20000201400 */
[----:B------:R-:W2:Y:S01]  /*f380*/  LD.E R166, desc[UR4][R2.64+0xdc] ;  /* 0x0000dc0402a67980 */ /* 0x000ea2000c101900 */
[----:B------:R-:W-:Y:S01]  /*f390*/  IADD3 R165, PT, PT, R242, -0x80, RZ ;  /* 0xffffff80f2a57810 */ /* 0x000fe20007ffe0ff */
[CC--:B------:R-:W-:Y:S01]  /*f3a0*/  FFMA.FTZ R56, -R0.reuse, R172.reuse, R56 ;  /* 0x000000ac00387223 */ /* 0x0c0fe20000010138 */
[C---:B------:R-:W-:Y:S01]  /*f3b0*/  FFMA.FTZ R62, -R0.reuse, R172, R62 ;  /* 0x000000ac003e7223 */ /* 0x040fe2000001013e */
[CC--:B------:R-:W-:Y:S01]  /*f3c0*/  FFMA.FTZ R44, -R0.reuse, R164.reuse, R44 ;  /* 0x000000a4002c7223 */ /* 0x0c0fe2000001012c */
[----:B------:R-:W-:Y:S01]  /*f3d0*/  FFMA.FTZ R50, -R0, R164, R50 ;  /* 0x000000a400327223 */ /* 0x000fe20000010132 */
[C---:B------:R-:W-:Y:S02]  /*f3e0*/  IADD3 R164, PT, PT, R242.reuse, -0x68, RZ ;  /* 0xffffff98f2a47810 */ /* 0x040fe40007ffe0ff */
[----:B------:R-:W-:Y:S02]  /*f3f0*/  IABS R172, R165 ;  /* 0x000000a500ac7213 */ /* 0x000fe40000000000 */
[----:B------:R-:W-:Y:S02]  /*f400*/  IABS R164, R164 ;  /* 0x000000a400a47213 */ /* 0x000fe40000000000 */
[C---:B------:R-:W-:Y:S02]  /*f410*/  IADD3 R174, PT, PT, R242.reuse, -0x91, RZ ;  /* 0xffffff6ff2ae7810 */ /* 0x040fe40007ffe0ff */
[----:B------:R-:W-:Y:S02]  /*f420*/  I2FP.F32.S32 R164, R164 ;  /* 0x000000a400a47245 */ /* 0x000fe40000201400 */
[----:B------:R-:W-:Y:S02]  /*f430*/  IADD3 R165, PT, PT, R242, -0x88, RZ ;  /* 0xffffff78f2a57810 */ /* 0x000fe40007ffe0ff */
[----:B------:R-:W-:Y:S01]  /*f440*/  I2FP.F32.S32 R172, R172 ;  /* 0x000000ac00ac7245 */ /* 0x000fe20000201400 */
[CC--:B------:R-:W-:Y:S01]  /*f450*/  FFMA.FTZ R52, -R0.reuse, R164.reuse, R52 ;  /* 0x000000a400347223 */ /* 0x0c0fe20000010134 */
[----:B------:R-:W-:Y:S01]  /*f460*/  FFMA.FTZ R58, -R0, R164, R58 ;  /* 0x000000a4003a7223 */ /* 0x000fe2000001013a */
[----:B------:R-:W-:Y:S02]  /*f470*/  IADD3 R164, PT, PT, R242, -0x78, RZ ;  /* 0xffffff88f2a47810 */ /* 0x000fe40007ffe0ff */
[----:B------:R-:W-:Y:S01]  /*f480*/  IABS R174, R174 ;  /* 0x000000ae00ae7213 */ /* 0x000fe20000000000 */
[C---:B------:R-:W-:Y:S01]  /*f490*/  FFMA.FTZ R64, -R0.reuse, R172, R64 ;  /* 0x000000ac00407223 */ /* 0x040fe20000010140 */
[----:B------:R-:W-:Y:S01]  /*f4a0*/  IABS R164, R164 ;  /* 0x000000a400a47213 */ /* 0x000fe20000000000 */
[----:B------:R-:W-:Y:S01]  /*f4b0*/  FFMA.FTZ R70, -R0, R172, R70 ;  /* 0x000000ac00467223 */ /* 0x000fe20000010146 */
[----:B------:R-:W-:Y:S02]  /*f4c0*/  IADD3 R173, PT, PT, R242, -0x90, RZ ;  /* 0xffffff70f2ad7810 */ /* 0x000fe40007ffe0ff */
[----:B------:R-:W-:Y:S02]  /*f4d0*/  I2FP.F32.S32 R164, R164 ;  /* 0x000000a400a47245 */ /* 0x000fe40000201400 */
[----:B------:R-:W-:Y:S02]  /*f4e0*/  IABS R165, R165 ;  /* 0x000000a500a57213 */ /* 0x000fe40000000000 */
[----:B------:R-:W-:Y:S01]  /*f4f0*/  IABS R173, R173 ;  /* 0x000000ad00ad7213 */ /* 0x000fe20000000000 */
[CC--:B------:R-:W-:Y:S01]  /*f500*/  FFMA.FTZ R60, -R0.reuse, R164.reuse, R60 ;  /* 0x000000a4003c7223 */ /* 0x0c0fe2000001013c */
[----:B------:R-:W-:Y:S01]  /*f510*/  FFMA.FTZ R66, -R0, R164, R66 ;  /* 0x000000a400427223 */ /* 0x000fe20000010142 */
[C---:B------:R-:W-:Y:S02]  /*f520*/  IADD3 R164, PT, PT, R242.reuse, -0x89, RZ ;  /* 0xffffff77f2a47810 */ /* 0x040fe40007ffe0ff */
[----:B------:R-:W-:Y:S02]  /*f530*/  IADD3 R172, PT, PT, R242, -0x98, RZ ;  /* 0xffffff68f2ac7810 */ /* 0x000fe40007ffe0ff */
[----:B------:R-:W-:Y:S02]  /*f540*/  IABS R164, R164 ;  /* 0x000000a400a47213 */ /* 0x000fe40000000000 */
[----:B------:R-:W-:Y:S02]  /*f550*/  I2FP.F32.S32 R165, R165 ;  /* 0x000000a500a57245 */ /* 0x000fe40000201400 */
[----:B------:R-:W-:Y:S02]  /*f560*/  I2FP.F32.S32 R164, R164 ;  /* 0x000000a400a47245 */ /* 0x000fe40000201400 */
[----:B------:R-:W-:Y:S01]  /*f570*/  I2FP.F32.S32 R173, R173 ;  /* 0x000000ad00ad7245 */ /* 0x000fe20000201400 */
[CC--:B------:R-:W-:Y:S01]  /*f580*/  FFMA.FTZ R68, -R0.reuse, R165.reuse, R68 ;  /* 0x000000a500447223 */ /* 0x0c0fe20000010144 */
[----:B------:R-:W-:Y:S01]  /*f590*/  IABS R172, R172 ;  /* 0x000000ac00ac7213 */ /* 0x000fe20000000000 */
[CC--:B------:R-:W-:Y:S01]  /*f5a0*/  FFMA.FTZ R69, -R0.reuse, R164.reuse, R69 ;  /* 0x000000a400457223 */ /* 0x0c0fe20000010145 */
[C---:B------:R-:W-:Y:S01]  /*f5b0*/  FFMA.FTZ R75, -R0.reuse, R164, R75 ;  /* 0x000000a4004b7223 */ /* 0x040fe2000001014b */
[----:B------:R-:W-:Y:S01]  /*f5c0*/  I2FP.F32.S32 R164, R174 ;  /* 0x000000ae00a47245 */ /* 0x000fe20000201400 */
[----:B------:R-:W-:Y:S01]  /*f5d0*/  FFMA.FTZ R74, -R0, R165, R74 ;  /* 0x000000a5004a7223 */ /* 0x000fe2000001014a */
[----:B------:R-:W-:Y:S01]  /*f5e0*/  IADD3 R165, PT, PT, R242, -0x99, RZ ;  /* 0xffffff67f2a57810 */ /* 0x000fe20007ffe0ff */
[-C--:B------:R-:W-:Y:S01]  /*f5f0*/  FFMA.FTZ R72, -R0, R173.reuse, R72 ;  /* 0x000000ad00487223 */ /* 0x080fe20000010148 */
[----:B------:R-:W-:Y:S01]  /*f600*/  IADD3 R174, PT, PT, R242, -0xa1, RZ ;  /* 0xffffff5ff2ae7810 */ /* 0x000fe20007ffe0ff */
[CC--:B------:R-:W-:Y:S01]  /*f610*/  FFMA.FTZ R73, -R0.reuse, R164.reuse, R73 ;  /* 0x000000a400497223 */ /* 0x0c0fe20000010149 */
[----:B------:R-:W-:Y:S01]  /*f620*/  FFMA.FTZ R79, -R0, R164, R79 ;  /* 0x000000a4004f7223 */ /* 0x000fe2000001014f */
[----:B------:R-:W-:Y:S01]  /*f630*/  IADD3 R164, PT, PT, R242, -0xa0, RZ ;  /* 0xffffff60f2a47810 */ /* 0x000fe20007ffe0ff */
[C---:B------:R-:W-:Y:S01]  /*f640*/  FFMA.FTZ R78, -R0.reuse, R173, R78 ;  /* 0x000000ad004e7223 */ /* 0x040fe2000001014e */
[----:B------:R-:W-:Y:S02]  /*f650*/  I2FP.F32.S32 R172, R172 ;  /* 0x000000ac00ac7245 */ /* 0x000fe40000201400 */
[----:B------:R-:W-:Y:S02]  /*f660*/  IABS R173, R164 ;  /* 0x000000a400ad7213 */ /* 0x000fe40000000000 */
[----:B------:R-:W-:Y:S01]  /*f670*/  IABS R165, R165 ;  /* 0x000000a500a57213 */ /* 0x000fe20000000000 */
[C---:B------:R-:W-:Y:S01]  /*f680*/  FFMA.FTZ R76, -R0.reuse, R172, R76 ;  /* 0x000000ac004c7223 */ /* 0x040fe2000001014c */
[----:B------:R-:W-:Y:S01]  /*f690*/  IABS R164, R174 ;  /* 0x000000ae00a47213 */ /* 0x000fe20000000000 */
[----:B------:R-:W-:Y:S01]  /*f6a0*/  FFMA.FTZ R82, -R0, R172, R82 ;  /* 0x000000ac00527223 */ /* 0x000fe20000010152 */
[C---:B------:R-:W-:Y:S02]  /*f6b0*/  IADD3 R172, PT, PT, R242.reuse, -0xa8, RZ ;  /* 0xffffff58f2ac7810 */ /* 0x040fe40007ffe0ff */
[----:B------:R-:W-:Y:S02]  /*f6c0*/  I2FP.F32.S32 R165, R165 ;  /* 0x000000a500a57245 */ /* 0x000fe40000201400 */
[----:B------:R-:W-:Y:S02]  /*f6d0*/  I2FP.F32.S32 R164, R164 ;  /* 0x000000a400a47245 */ /* 0x000fe40000201400 */
[----:B------:R-:W-:Y:S01]  /*f6e0*/  IADD3 R174, PT, PT, R242, -0xa9, RZ ;  /* 0xffffff57f2ae7810 */ /* 0x000fe20007ffe0ff */
[CC--:B------:R-:W-:Y:S01]  /*f6f0*/  FFMA.FTZ R77, -R0.reuse, R165.reuse, R77 ;  /* 0x000000a5004d7223 */ /* 0x0c0fe2000001014d */
[----:B------:R-:W-:Y:S01]  /*f700*/  IABS R172, R172 ;  /* 0x000000ac00ac7213 */ /* 0x000fe20000000000 */
[C---:B------:R-:W-:Y:S01]  /*f710*/  FFMA.FTZ R83, -R0.reuse, R165, R83 ;  /* 0x000000a500537223 */ /* 0x040fe20000010153 */
[----:B------:R-:W-:Y:S01]  /*f720*/  I2FP.F32.S32 R173, R173 ;  /* 0x000000ad00ad7245 */ /* 0x000fe20000201400 */
[CC--:B------:R-:W-:Y:S01]  /*f730*/  FFMA.FTZ R81, -R0.reuse, R164.reuse, R81 ;  /* 0x000000a400517223 */ /* 0x0c0fe20000010151 */
[----:B------:R-:W-:Y:S01]  /*f740*/  FFMA.FTZ R87, -R0, R164, R87 ;  /* 0x000000a400577223 */ /* 0x000fe20000010157 */
[----:B------:R-:W-:Y:S02]  /*f750*/  IABS R165, R174 ;  /* 0x000000ae00a57213 */ /* 0x000fe40000000000 */
[----:B------:R-:W-:Y:S01]  /*f760*/  IADD3 R164, PT, PT, R242, -0xb0, RZ ;  /* 0xffffff50f2a47810 */ /* 0x000fe20007ffe0ff */
[CC--:B------:R-:W-:Y:S01]  /*f770*/  FFMA.FTZ R80, -R0.reuse, R173.reuse, R80 ;  /* 0x000000ad00507223 */ /* 0x0c0fe20000010150 */
[----:B------:R-:W-:Y:S01]  /*f780*/  I2FP.F32.S32 R172, R172 ;  /* 0x000000ac00ac7245 */ /* 0x000fe20000201400 */
        /* <DEDUP_REMOVED lines=15> */
[C---:B------:R-:W-:Y:S01]  /*f880*/  FFMA.FTZ R95, -R0.reuse, R164, R95 ;  /* 0x000000a4005f7223 */ /* 0x040fe2000001015f */
[----:B------:R-:W-:Y:S02]  /*f890*/  I2FP.F32.S32 R172, R172 ;  /* 0x000000ac00ac7245 */ /* 0x000fe40000201400 */
[----:B------:R-:W-:Y:S01]  /*f8a0*/  IABS R165, R174 ;  /* 0x000000ae00a57213 */ /* 0x000fe20000000000 */
[-C--:B------:R-:W-:Y:S01]  /*f8b0*/  FFMA.FTZ R88, -R0, R173.reuse, R88 ;  /* 0x000000ad00587223 */ /* 0x080fe20000010158 */
[----:B------:R-:W-:Y:S01]  /*f8c0*/  IADD3 R164, PT, PT, R242, -0xc0, RZ ;  /* 0xffffff40f2a47810 */ /* 0x000fe20007ffe0ff */
[----:B------:R-:W-:Y:S01]  /*f8d0*/  FFMA.FTZ R94, -R0, R173, R94 ;  /* 0x000000ad005e7223 */ /* 0x000fe2000001015e */
[----:B------:R-:W-:Y:S01]  /*f8e0*/  IADD3 R174, PT, PT, R242, -0xc1, RZ ;  /* 0xffffff3ff2ae7810 */ /* 0x000fe20007ffe0ff */
[C---:B------:R-:W-:Y:S01]  /*f8f0*/  FFMA.FTZ R92, -R0.reuse, R172, R92 ;  /* 0x000000ac005c7223 */ /* 0x040fe2000001015c */
[----:B------:R-:W-:Y:S01]  /*f900*/  IABS R173, R164 ;  /* 0x000000a400ad7213 */ /* 0x000fe20000000000 */
[----:B------:R-:W-:Y:S01]  /*f910*/  FFMA.FTZ R98, -R0, R172, R98 ;  /* 0x000000ac00627223 */ /* 0x000fe20000010162 */
[----:B------:R-:W-:Y:S02]  /*f920*/  IABS R164, R174 ;  /* 0x000000ae00a47213 */ /* 0x000fe40000000000 */
        /* <DEDUP_REMOVED lines=10> */
[----:B------:R-:W-:Y:S02]  /*f9d0*/  I2FP.F32.S32 R172, R172 ;  /* 0x000000ac00ac7245 */ /* 0x000fe40000201400 */
[----:B------:R-:W-:Y:S01]  /*f9e0*/  IADD3 R164, PT, PT, R242, -0xd0, RZ ;  /* 0xffffff30f2a47810 */ /* 0x000fe20007ffe0ff */
[CC--:B------:R-:W-:Y:S01]  /*f9f0*/  FFMA.FTZ R96, -R0.reuse, R173.reuse, R96 ;  /* 0x000000ad00607223 */ /* 0x0c0fe20000010160 */
[----:B------:R-:W-:Y:S01]  /*fa00*/  IABS R165, R174 ;  /* 0x000000ae00a57213 */ /* 0x000fe20000000000 */
[----:B------:R-:W-:Y:S01]  /*fa10*/  FFMA.FTZ R102, -R0, R173, R102 ;  /* 0x000000ad00667223 */ /* 0x000fe20000010166 */
[----:B------:R-:W-:Y:S01]  /*fa20*/  IADD3 R174, PT, PT, R242, -0xd1, RZ ;  /* 0xffffff2ff2ae7810 */ /* 0x000fe20007ffe0ff */
[CC--:B------:R-:W-:Y:S01]  /*fa30*/  FFMA.FTZ R100, -R0.reuse, R172.reuse, R100 ;  /* 0x000000ac00647223 */ /* 0x0c0fe20000010164 */
[----:B------:R-:W-:Y:S01]  /*fa40*/  FFMA.FTZ R106, -R0, R172, R106 ;  /* 0x000000ac006a7223 */ /* 0x000fe2000001016a */
[----:B------:R-:W-:Y:S02]  /*fa50*/  IABS R173, R164 ;  /* 0x000000a400ad7213 */ /* 0x000fe40000000000 */
[----:B------:R-:W-:Y:S02]  /*fa60*/  IADD3 R172, PT, PT, R242, -0xd8, RZ ;  /* 0xffffff28f2ac7810 */ /* 0x000fe40007ffe0ff */
[----:B------:R-:W-:Y:S02]  /*fa70*/  IABS R164, R174 ;  /* 0x000000ae00a47213 */ /* 0x000fe40000000000 */
[----:B------:R-:W-:Y:S02]  /*fa80*/  IABS R172, R172 ;  /* 0x000000ac00ac7213 */ /* 0x000fe40000000000 */
[----:B------:R-:W-:Y:S02]  /*fa90*/  I2FP.F32.S32 R164, R164 ;  /* 0x000000a400a47245 */ /* 0x000fe40000201400 */
[----:B------:R-:W-:Y:S02]  /*faa0*/  I2FP.F32.S32 R173, R173 ;  /* 0x000000ad00ad7245 */ /* 0x000fe40000201400 */
[----:B------:R-:W-:Y:S01]  /*fab0*/  I2FP.F32.S32 R172, R172 ;  /* 0x000000ac00ac7245 */ /* 0x000fe20000201400 */
[CC--:B------:R-:W-:Y:S01]  /*fac0*/  FFMA.FTZ R105, -R0.reuse, R164.reuse, R105 ;  /* 0x000000a400697223 */ /* 0x0c0fe20000010169 */
[----:B------:R-:W-:Y:S01]  /*fad0*/  FFMA.FTZ R111, -R0, R164, R111 ;  /* 0x000000a4006f7223 */ /* 0x000fe2000001016f */
[----:B------:R-:W-:Y:S01]  /*fae0*/  FMNMX3.FTZ R164, R168, R6, R7, !PT ;  /* 0x00000006a8a47276 */ /* 0x000fe20007810007 */
[CC--:B------:R-:W-:Y:S01]  /*faf0*/  FFMA.FTZ R104, -R0.reuse, R173.reuse, R104 ;  /* 0x000000ad00687223 */ /* 0x0c0fe20000010168 */
[C---:B------:R-:W-:Y:S01]  /*fb00*/  FFMA.FTZ R110, -R0.reuse, R173, R110 ;  /* 0x000000ad006e7223 */ /* 0x040fe2000001016e */
[CC--:B------:R-:W-:Y:S01]  /*fb10*/  FFMA.FTZ R108, -R0.reuse, R172.reuse, R108 ;  /* 0x000000ac006c7223 */ /* 0x0c0fe2000001016c */
[----:B------:R-:W-:Y:S01]  /*fb20*/  FFMA.FTZ R114, -R0, R172, R114 ;  /* 0x000000ac00727223 */ /* 0x000fe20000010172 */
        /* <DEDUP_REMOVED lines=22> */
[----:B------:R-:W-:Y:S02]  /*fc90*/  IADD3 R164, PT, PT, R242, -0xe0, RZ ;  /* 0xffffff20f2a47810 */ /* 0x000fe40007ffe0ff */
[----:B------:R-:W-:Y:S02]  /*fca0*/  FMNMX3.FTZ R173, R173, R48, R49, !PT ;  /* 0x00000030adad7276 */ /* 0x000fe40007810031 */
[----:B------:R-:W-:Y:S02]  /*fcb0*/  IABS R164, R164 ;  /* 0x000000a400a47213 */ /* 0x000fe40000000000 */
[----:B------:R-:W-:Y:S02]  /*fcc0*/  FMNMX3.FTZ R172, R172, R54, R55, !PT ;  /* 0x00000036acac7276 */ /* 0x000fe40007810037 */
[----:B------:R-:W-:Y:S02]  /*fcd0*/  FMNMX3.FTZ R173, R173, R52, R53, !PT ;  /* 0x00000034adad7276 */ /* 0x000fe40007810035 */
[----:B------:R-:W-:Y:S02]  /*fce0*/  I2FP.F32.S32 R164, R164 ;  /* 0x000000a400a47245 */ /* 0x000fe40000201400 */
[----:B------:R-:W-:Y:S02]  /*fcf0*/  FMNMX3.FTZ R172, R172, R58, R59, !PT ;  /* 0x0000003aacac7276 */ /* 0x000fe4000781003b */
[----:B------:R-:W-:Y:S01]  /*fd00*/  FMNMX3.FTZ R173, R173, R56, R57, !PT ;  /* 0x00000038adad7276 */ /* 0x000fe20007810039 */
[CC--:B------:R-:W-:Y:S01]  /*fd10*/  FFMA.FTZ R112, -R0.reuse, R164.reuse, R112 ;  /* 0x000000a400707223 */ /* 0x0c0fe20000010170 */
[----:B------:R-:W-:Y:S01]  /*fd20*/  I2FP.F32.S32 R165, R165 ;  /* 0x000000a500a57245 */ /* 0x000fe20000201400 */
[----:B------:R-:W-:Y:S01]  /*fd30*/  FFMA.FTZ R118, -R0, R164, R118 ;  /* 0x000000a400767223 */ /* 0x000fe20000010176 */
[----:B------:R-:W-:Y:S02]  /*fd40*/  FMNMX3.FTZ R172, R172, R62, R63, !PT ;  /* 0x0000003eacac7276 */ /* 0x000fe4000781003f */
[----:B------:R-:W-:Y:S01]  /*fd50*/  IADD3 R174, PT, PT, R242, -0xd9, RZ ;  /* 0xffffff27f2ae7810 */ /* 0x000fe20007ffe0ff */
[-C--:B------:R-:W-:Y:S01]  /*fd60*/  FFMA.FTZ R101, -R0, R165.reuse, R101 ;  /* 0x000000a500657223 */ /* 0x080fe20000010165 */
[----:B------:R-:W-:Y:S01]  /*fd70*/  IADD3 R164, PT, PT, R242, -0xe8, RZ ;  /* 0xffffff18f2a47810 */ /* 0x000fe20007ffe0ff */
[----:B------:R-:W-:Y:S01]  /*fd80*/  FFMA.FTZ R107, -R0, R165, R107 ;  /* 0x000000a5006b7223 */ /* 0x000fe2000001016b */
[----:B------:R-:W-:Y:S02]  /*fd90*/  FMNMX3.FTZ R173, R173, R60, R61, !PT ;  /* 0x0000003cadad7276 */ /* 0x000fe4000781003d */
[----:B------:R-:W-:Y:S02]  /*fda0*/  FMNMX3.FTZ R172, R172, R66, R67, !PT ;  /* 0x00000042acac7276 */ /* 0x000fe40007810043 */
[----:B------:R-:W-:Y:S02]  /*fdb0*/  IABS R165, R174 ;  /* 0x000000ae00a57213 */ /* 0x000fe40000000000 */
[----:B------:R-:W-:Y:S02]  /*fdc0*/  IABS R164, R164 ;  /* 0x000000a400a47213 */ /* 0x000fe40000000000 */
[----:B------:R-:W-:Y:S02]  /*fdd0*/  FMNMX3.FTZ R173, R173, R64, R65, !PT ;  /* 0x00000040adad7276 */ /* 0x000fe40007810041 */
[----:B------:R-:W-:Y:S02]  /*fde0*/  IADD3 R174, PT, PT, R242, -0xe1, RZ ;  /* 0xffffff1ff2ae7810 */ /* 0x000fe40007ffe0ff */
[----:B------:R-:W-:Y:S02]  /*fdf0*/  FMNMX3.FTZ R172, R172, R70, R71, !PT ;  /* 0x00000046acac7276 */ /* 0x000fe40007810047 */
[----:B------:R-:W-:Y:S02]  /*fe00*/  I2FP.F32.S32 R165, R165 ;  /* 0x000000a500a57245 */ /* 0x000fe40000201400 */
[----:B------:R-:W-:Y:S02]  /*fe10*/  I2FP.F32.S32 R164, R164 ;  /* 0x000000a400a47245 */ /* 0x000fe40000201400 */
[----:B------:R-:W-:Y:S01]  /*fe20*/  IABS R174, R174 ;  /* 0x000000ae00ae7213 */ /* 0x000fe20000000000 */
[CC--:B------:R-:W-:Y:S01]  /*fe30*/  FFMA.FTZ R109, -R0.reuse, R165.reuse, R109 ;  /* 0x000000a5006d7223 */ /* 0x0c0fe2000001016d */
[----:B------:R-:W-:Y:S01]  /*fe40*/  FMNMX3.FTZ R173, R173, R68, R69, !PT ;  /* 0x00000044adad7276 */ /* 0x000fe20007810045 */
[----:B------:R-:W-:Y:S01]  /*fe50*/  FFMA.FTZ R115, -R0, R165, R115 ;  /* 0x000000a500737223 */ /* 0x000fe20000010173 */
[----:B------:R-:W-:Y:S01]  /*fe60*/  FMNMX3.FTZ R172, R172, R74, R75, !PT ;  /* 0x0000004aacac7276 */ /* 0x000fe2000781004b */
[C---:B------:R-:W-:Y:S01]  /*fe70*/  FFMA.FTZ R116, -R0.reuse, R164, R116 ;  /* 0x000000a400747223 */ /* 0x040fe20000010174 */
        /* <DEDUP_REMOVED lines=12> */
[----:B------:R-:W-:Y:S02]  /*ff40*/  FMNMX3.FTZ R173, R173, R80, R81, !PT ;  /* 0x00000050adad7276 */ /* 0x000fe40007810051 */
[----:B------:R-:W-:Y:S02]  /*ff50*/  I2FP.F32.S32 R165, R174 ;  /* 0x000000ae00a57245 */ /* 0x000fe40000201400 */
[----:B------:R-:W-:Y:S02]  /*ff60*/  I2FP.F32.S32 R164, R164 ;  /* 0x000000a400a47245 */ /* 0x000fe40000201400 */
[----:B------:R-:W-:Y:S01]  /*ff70*/  FMNMX3.FTZ R172, R172, R86, R87, !PT ;  /* 0x00000056acac7276 */ /* 0x000fe20007810057 */
[-C--:B------:R-:W-:Y:S01]  /*ff80*/  FFMA.FTZ R117, -R0, R165.reuse, R117 ;  /* 0x000000a500757223 */ /* 0x080fe20000010175 */
[----:B------:R-:W-:Y:S01]  /*ff90*/  IADD3 R174, PT, PT, R242, -0xf1, RZ ;  /* 0xffffff0ff2ae7810 */ /* 0x000fe20007ffe0ff */
[C---:B------:R-:W-:Y:S01]  /*ffa0*/  FFMA.FTZ R120, -R0.reuse, R164, R120 ;  /* 0x000000a400787223 */ /* 0x040fe20000010178 */
[----:B------:R-:W-:Y:S01]  /*ffb0*/  FMNMX3.FTZ R173, R173, R84, R85, !PT ;  /* 0x00000054adad7276 */ /* 0x000fe20007810055 */
[----:B------:R-:W-:Y:S01]  /*ffc0*/  FFMA.FTZ R126, -R0, R164, R126 ;  /* 0x000000a4007e7223 */ /* 0x000fe2000001017e */
[----:B------:R-:W-:Y:S01]  /*ffd0*/  FMNMX3.FTZ R172, R172, R90, R91, !PT ;  /* 0x0000005aacac7276 */ /* 0x000fe2000781005b */
[----:B------:R-:W-:Y:S01]  /*ffe0*/  FFMA.FTZ R123, -R0, R165, R123 ;  /* 0x000000a5007b7223 */ /* 0x000fe2000001017b */
[----:B------:R-:W-:Y:S02]  /*fff0*/  IABS R174, R174 ;  /* 0x000000ae00ae7213 */ /* 0x000fe40000000000 */
[----:B------:R-:W-:Y:S02]  /*10000*/  IADD3 R164, PT, PT, R242, -0xf8, RZ ;  /* 0xffffff08f2a47810 */ /* 0x000fe40007ffe0ff */
[----:B------:R-:W-:Y:S02]  /*10010*/  FMNMX3.FTZ R173, R173, R88, R89, !PT ;  /* 0x00000058adad7276 */ /* 0x000fe40007810059 */
[----:B------:R-:W-:Y:S02]  /*10020*/  FMNMX3.FTZ R172, R172, R94, R95, !PT ;  /* 0x0000005eacac7276 */ /* 0x000fe4000781005f */
[----:B------:R-:W-:Y:S02]  /*10030*/  I2FP.F32.S32 R165, R174 ;  /* 0x000000ae00a57245 */ /* 0x000fe40000201400 */
[----:B------:R-:W-:Y:S02]  /*10040*/  IADD3 R174, PT, PT, R242, -0xf9, RZ ;  /* 0xffffff07f2ae7810 */ /* 0x000fe40007ffe0ff */
[----:B------:R-:W-:Y:S01]  /*10050*/  IABS R164, R164 ;  /* 0x000000a400a47213 */ /* 0x000fe20000000000 */
[CC--:B------:R-:W-:Y:S01]  /*10060*/  FFMA.FTZ R121, -R0.reuse, R165.reuse, R121 ;  /* 0x000000a500797223 */ /* 0x0c0fe20000010179 */
[----:B------:R-:W-:Y:S01]  /*10070*/  FMNMX3.FTZ R173, R173, R92, R93, !PT ;  /* 0x0000005cadad7276 */ /* 0x000fe2000781005d */
[----:B------:R-:W-:Y:S01]  /*10080*/  FFMA.FTZ R127, -R0, R165, R127 ;  /* 0x000000a5007f7223 */ /* 0x000fe2000001017f */
[----:B------:R-:W-:Y:S02]  /*10090*/  FMNMX3.FTZ R172, R172, R98, R99, !PT ;  /* 0x00000062acac7276 */ /* 0x000fe40007810063 */
[----:B------:R-:W-:Y:S02]  /*100a0*/  IABS R174, R174 ;  /* 0x000000ae00ae7213 */ /* 0x000fe40000000000 */
[----:B------:R-:W-:Y:S02]  /*100b0*/  I2FP.F32.S32 R164, R164 ;  /* 0x000000a400a47245 */ /* 0x000fe40000201400 */
[----:B------:R-:W-:Y:S02]  /*100c0*/  FMNMX3.FTZ R173, R173, R96, R97, !PT ;  /* 0x00000060adad7276 */ /* 0x000fe40007810061 */
[----:B------:R-:W-:Y:S01]  /*100d0*/  FMNMX3.FTZ R172, R172, R102, R103, !PT ;  /* 0x00000066acac7276 */ /* 0x000fe20007810067 */
[C---:B------:R-:W-:Y:S01]  /*100e0*/  FFMA.FTZ R124, -R0.reuse, R164, R124 ;  /* 0x000000a4007c7223 */ /* 0x040fe2000001017c */
[----:B------:R-:W-:Y:S01]  /*100f0*/  I2FP.F32.S32 R165, R174 ;  /* 0x000000ae00a57245 */ /* 0x000fe20000201400 */
[----:B------:R-:W-:Y:S01]  /*10100*/  FFMA.FTZ R130, -R0, R164, R130 ;  /* 0x000000a400827223 */ /* 0x000fe20000010182 */
[----:B------:R-:W-:Y:S02]  /*10110*/  FMNMX3.FTZ R174, R173, R100, R101, !PT ;  /* 0x00000064adae7276 */ /* 0x000fe40007810065 */
[----:B------:R-:W-:Y:S01]  /*10120*/  FMNMX3.FTZ R164, R172, R106, R107, !PT ;  /* 0x0000006aaca47276 */ /* 0x000fe2000781006b */
[-C--:B------:R-:W-:Y:S01]  /*10130*/  FFMA.FTZ R125, -R0, R165.reuse, R125 ;  /* 0x000000a5007d7223 */ /* 0x080fe2000001017d */
[----:B------:R-:W-:Y:S01]  /*10140*/  FMNMX3.FTZ R174, R174, R104, R105, !PT ;  /* 0x00000068aeae7276 */ /* 0x000fe20007810069 */
[----:B------:R-:W-:Y:S01]  /*10150*/  FFMA.FTZ R131, -R0, R165, R131 ;  /* 0x000000a500837223 */ /* 0x000fe20000010183 */
[----:B------:R-:W-:Y:S02]  /*10160*/  FMNMX3.FTZ R164, R164, R110, R111, !PT ;  /* 0x0000006ea4a47276 */ /* 0x000fe4000781006f */
[----:B------:R-:W-:Y:S02]  /*10170*/  FMNMX3.FTZ R174, R174, R108, R109, !PT ;  /* 0x0000006caeae7276 */ /* 0x000fe4000781006d */
[----:B------:R-:W-:Y:S02]  /*10180*/  FMNMX3.FTZ R164, R164, R114, R115, !PT ;  /* 0x00000072a4a47276 */ /* 0x000fe40007810073 */
[C---:B------:R-:W-:Y:S02]  /*10190*/  IADD3 R173, PT, PT, R242.reuse, -0x101, RZ ;  /* 0xfffffefff2ad7810 */ /* 0x040fe40007ffe0ff */
[----:B------:R-:W-:Y:S02]  /*101a0*/  IADD3 R172, PT, PT, R242, -0x100, RZ ;  /* 0xffffff00f2ac7810 */ /* 0x000fe40007ffe0ff */
        /* <DEDUP_REMOVED lines=9> */
[----:B------:R-:W-:Y:S01]  /*10240*/  FFMA.FTZ R129, -R0, R173, R129 ;  /* 0x000000ad00817223 */ /* 0x000fe20000010181 */
[----:B------:R-:W-:Y:S01]  /*10250*/  FMNMX3.FTZ R164, R164, R126, R127, !PT ;  /* 0x0000007ea4a47276 */ /* 0x000fe2000781007f */
[----:B------:R-:W-:Y:S01]  /*10260*/  FFMA.FTZ R128, -R0, R172, R128 ;  /* 0x000000ac00807223 */ /* 0x000fe20000010180 */
[----:B------:R-:W-:Y:S02]  /*10270*/  FMNMX3.FTZ R165, R165, R124, R125, !PT ;  /* 0x0000007ca5a57276 */ /* 0x000fe4000781007d */
[----:B------:R-:W-:Y:S02]  /*10280*/  FMNMX3.FTZ R164, R164, R130, R131, !PT ;  /* 0x00000082a4a47276 */ /* 0x000fe40007810083 */
[----:B------:R-:W-:Y:S02]  /*10290*/  FMNMX3.FTZ R172, R165, R128, R129, !PT ;  /* 0x00000080a5ac7276 */ /* 0x000fe40007810081 */
[----:B------:R-:W-:Y:S01]  /*102a0*/  LOP3.LUT R183, R226, 0x200, R227, 0xf8, !PT ;  /* 0x00000200e2b77812 */ /* 0x000fe200078ef8e3 */
[----:B------:R-:W1:Y:S01]  /*102b0*/  SHFL.BFLY PT, R165, R164, 0x2, 0x1f ;  /* 0x0c401f00a4a57f89 */ /* 0x000e6200000e0000 */
[----:B------:R-:W-:Y:S02]  /*102c0*/  IADD3 R244, PT, PT, R244, -0x100, RZ ;  /* 0xffffff00f4f47810 */ /* 0x000fe40007ffe0ff */
[----:B------:R-:W-:Y:S05]  /*102d0*/  LEA R183, R183, R225, 0x1 ;  /* 0x000000e1b7b77211 */ /* 0x000fea00078e08ff */
[----:B------:R-:W4:Y:S01]  /*102e0*/  SHFL.BFLY PT, R173, R172, 0x2, 0x1f ;  /* 0x0c401f00acad7f89 */ /* 0x000f2200000e0000 */
[----:B------:R-:W-:Y:S02]  /*102f0*/  IADD3 R242, PT, PT, R242, 0x100, RZ ;  /* 0x00000100f2f27810 */ /* 0x000fe40007ffe0ff */
[----:B------:R-:W-:Y:S02]  /*10300*/  IADD3 R181, PT, PT, R228, R183, RZ ;  /* 0x000000b7e4b57210 */ /* 0x000fe40007ffe0ff */
[----:B------:R-:W-:Y:S03]  /*10310*/  IADD3 R180, PT, PT, R183, 0xa040, RZ ;  /* 0x0000a040b7b47810 */ /* 0x000fe60007ffe0ff */
[----:B------:R-:W-:Y:S01]  /*10320*/  LDSM.16.MT88.4 R176, [R181+0xa000] ;  /* 0x00a00000b5b0783b */ /* 0x000fe20000004200 */
[----:B-1----:R-:W-:Y:S02]  /*10330*/  FMNMX.FTZ R165, R164, R165, !PT ;  /* 0x000000a5a4a57209 */ /* 0x002fe40007810000 */
[----:B----4-:R-:W-:Y:S05]  /*10340*/  FMNMX.FTZ R173, R172, R173, !PT ;  /* 0x000000adacad7209 */ /* 0x010fea0007810000 */
[----:B------:R-:W1:Y:S08]  /*10350*/  SHFL.BFLY PT, R164, R165, 0x1, 0x1f ;  /* 0x0c201f00a5a47f89 */ /* 0x000e7000000e0000 */
[----:B------:R-:W4:Y:S01]  /*10360*/  SHFL.BFLY PT, R172, R173, 0x1, 0x1f ;  /* 0x0c201f00adac7f89 */ /* 0x000f2200000e0000 */
[----:B-1----:R-:W-:Y:S02]  /*10370*/  FMNMX.FTZ R164, R165, R164, !PT ;  /* 0x000000a4a5a47209 */ /* 0x002fe40007810000 */
[----:B----4-:R-:W-:Y:S03]  /*10380*/  FMNMX.FTZ R165, R173, R172, !PT ;  /* 0x000000acada57209 */ /* 0x010fe60007810000 */
[----:B--2---:R-:W-:Y:S01]  /*10390*/  FMUL.FTZ R187, R166, R164 ;  /* 0x000000a4a6bb7220 */ /* 0x004fe20000410000 */
[C---:B------:R-:W-:Y:S01]  /*103a0*/  FSETP.NEU.FTZ.AND P0, PT, R164.reuse, -INF , PT ;  /* 0xff800000a400780b */ /* 0x040fe20003f1d000 */
[----:B------:R-:W1:Y:S01]  /*103b0*/  LDSM.16.MT88.4 R172, [R183+0xa000] ;  /* 0x00a00000b7ac783b */ /* 0x000e620000004200 */
[----:B------:R-:W-:Y:S01]  /*103c0*/  FADD.FTZ R168, -R164, R168 ;  /* 0x000000a8a4a87221 */ /* 0x000fe20000010100 */
[C---:B------:R-:W-:Y:S01]  /*103d0*/  FMUL.FTZ R185, R166.reuse, R165 ;  /* 0x000000a5a6b97220 */ /* 0x040fe20000410000 */
[----:B------:R-:W-:Y:S01]  /*103e0*/  FSEL R187, R187, RZ, P0 ;  /* 0x000000ffbbbb7208 */ /* 0x000fe20000000000 */
[C---:B------:R-:W-:Y:S01]  /*103f0*/  FADD.FTZ R167, -R165.reuse, R167 ;  /* 0x000000a7a5a77221 */ /* 0x040fe20000010100 */
[----:B------:R-:W-:Y:S01]  /*10400*/  FSETP.NEU.FTZ.AND P0, PT, R165, -INF , PT ;  /* 0xff800000a500780b */ /* 0x000fe20003f1d000 */
[C---:B------:R-:W-:Y:S02]  /*10410*/  FMUL.FTZ R168, R166.reuse, R168 ;  /* 0x000000a8a6a87220 */ /* 0x040fe40000410000 */
[----:B------:R-:W-:Y:S01]  /*10420*/  FMUL.FTZ R167, R166, R167 ;  /* 0x000000a7a6a77220 */ /* 0x000fe20000410000 */
[----:B------:R-:W-:Y:S01]  /*10430*/  FSEL R185, R185, RZ, P0 ;  /* 0x000000ffb9b97208 */ /* 0x000fe20000000000 */
[-CC-:B------:R-:W-:Y:S01]  /*10440*/  FFMA.FTZ R189, R10, R166.reuse, -R187.reuse ;  /* 0x000000a60abd7223 */ /* 0x180fe200000108bb */
[-CC-:B------:R-:W-:Y:S01]  /*10450*/  FFMA.FTZ R184, R11, R166.reuse, -R187.reuse ;  /* 0x000000a60bb87223 */ /* 0x180fe200000108bb */
[----:B------:R-:W2:Y:S01]  /*10460*/  MUFU.EX2 R168, R168 ;  /* 0x000000a800a87308 */ /* 0x000ea20000000800 */
[-C--:B------:R-:W-:Y:S01]  /*10470*/  FFMA.FTZ R193, R6, R166.reuse, -R187 ;  /* 0x000000a606c17223 */ /* 0x080fe200000108bb */
[-C--:B------:R-:W-:Y:S01]  /*10480*/  FFMA.FTZ R186, R9, R166.reuse, -R185 ;  /* 0x000000a609ba7223 */ /* 0x080fe200000108b9 */
[-C--:B------:R-:W-:Y:S01]  /*10490*/  FFMA.FTZ R190, R7, R166.reuse, -R187 ;  /* 0x000000a607be7223 */ /* 0x080fe200000108bb */
[-CC-:B------:R-:W-:Y:S01]  /*104a0*/  FFMA.FTZ R192, R4, R166.reuse, -R185.reuse ;  /* 0x000000a604c07223 */ /* 0x180fe200000108b9 */
[-CC-:B------:R-:W-:Y:S01]  /*104b0*/  FFMA.FTZ R191, R5, R166.reuse, -R185.reuse ;  /* 0x000000a605bf7223 */ /* 0x180fe200000108b9 */
[-CC-:B------:R-:W-:Y:S01]  /*104c0*/  FFMA.FTZ R188, R8, R166.reuse, -R185.reuse ;  /* 0x000000a608bc7223 */ /* 0x180fe200000108b9 */
[-C--:B------:R-:W-:Y:S03]  /*104d0*/  FFMA.FTZ R24, R24, R166.reuse, -R185 ;  /* 0x000000a618187223 */ /* 0x080fe600000108b9 */
[----:B------:R-:W4:Y:S01]  /*104e0*/  MUFU.EX2 R167, R167 ;  /* 0x000000a700a77308 */ /* 0x000f220000000800 */
[----:B------:R-:W-:Y:S01]  /*104f0*/  IADD3 R8, PT, PT, R183, 0xa000, RZ ;  /* 0x0000a000b7087810 */ /* 0x000fe20007ffe0ff */
[-CC-:B------:R-:W-:Y:S01]  /*10500*/  FFMA.FTZ R194, R14, R166.reuse, -R187.reuse ;  /* 0x000000a60ec27223 */ /* 0x180fe200000108bb */
[-C--:B------:R-:W-:Y:S01]  /*10510*/  FFMA.FTZ R196, R15, R166.reuse, -R187 ;  /* 0x000000a60fc47223 */ /* 0x080fe200000108bb */
[-CC-:B------:R-:W-:Y:S01]  /*10520*/  FFMA.FTZ R198, R12, R166.reuse, -R185.reuse ;  /* 0x000000a60cc67223 */ /* 0x180fe200000108b9 */
[----:B------:R-:W-:Y:S01]  /*10530*/  @P2 IADD3 R180, PT, PT, R8, -0x40, RZ ;  /* 0xffffffc008b42810 */ /* 0x000fe20007ffe0ff */
[-C--:B------:R-:W-:Y:S01]  /*10540*/  FFMA.FTZ R199, R13, R166.reuse, -R185 ;  /* 0x000000a60dc77223 */ /* 0x080fe200000108b9 */
[--C-:B------:R-:W-:Y:S03]  /*10550*/  FFMA.FTZ R203, R22, R166, -R187.reuse ;  /* 0x000000a616cb7223 */ /* 0x100fe600000108bb */
[----:B------:R-:W-:Y:S01]  /*10560*/  MUFU.EX2 R193, R193 ;  /* 0x000000c100c17308 */ /* 0x000fe20000000800 */
[C---:B--2---:R-:W-:Y:S01]  /*10570*/  FMUL.FTZ R10, R168.reuse, R158 ;  /* 0x0000009ea80a7220 */ /* 0x044fe20000410000 */
[C---:B------:R-:W-:Y:S01]  /*10580*/  FMUL.FTZ R11, R168.reuse, R159 ;  /* 0x0000009fa80b7220 */ /* 0x040fe20000410000 */
[C---:B------:R-:W-:Y:S01]  /*10590*/  FMUL.FTZ R6, R168.reuse, R162 ;  /* 0x000000a2a8067220 */ /* 0x040fe20000410000 */
[----:B------:R-:W-:Y:S01]  /*105a0*/  FMUL.FTZ R7, R168, R163 ;  /* 0x000000a3a8077220 */ /* 0x000fe20000410000 */
[----:B------:R-:W-:Y:S01]  /*105b0*/  IADD3 R182, PT, PT, R228, R180, RZ ;  /* 0x000000b4e4b67210 */ /* 0x000fe20007ffe0ff */
[C---:B------:R-:W-:Y:S01]  /*105c0*/  FMUL.FTZ R134, R168.reuse, R134 ;  /* 0x00000086a8867220 */ /* 0x040fe20000410000 */
[C---:B------:R-:W-:Y:S03]  /*105d0*/  FMUL.FTZ R135, R168.reuse, R135 ;  /* 0x00000087a8877220 */ /* 0x040fe60000410000 */
[----:B------:R-:W2:Y:S01]  /*105e0*/  MUFU.EX2 R190, R190 ;  /* 0x000000be00be7308 */ /* 0x000ea20000000800 */
[C---:B----4-:R-:W-:Y:S01]  /*105f0*/  FMUL.FTZ R8, R167.reuse, R156 ;  /* 0x0000009ca7087220 */ /* 0x050fe20000410000 */
[C---:B------:R-:W-:Y:S01]  /*10600*/  FMUL.FTZ R9, R167.reuse, R157 ;  /* 0x0000009da7097220 */ /* 0x040fe20000410000 */
[C---:B------:R-:W-:Y:S01]  /*10610*/  FMUL.FTZ R4, R167.reuse, R160 ;  /* 0x000000a0a7047220 */ /* 0x040fe20000410000 */
[C---:B------:R-:W-:Y:S01]  /*10620*/  FMUL.FTZ R5, R167.reuse, R161 ;  /* 0x000000a1a7057220 */ /* 0x040fe20000410000 */
[----:B------:R-:W4:Y:S01]  /*10630*/  LDSM.16.MT88.4 R156, [R180] ;  /* 0x00000000b49c783b */ /* 0x000f220000004200 */
        /* <DEDUP_REMOVED lines=8> */
[----:B------:R-:W-:Y:S01]  /*106c0*/  FMUL.FTZ R15, R168, R155 ;  /* 0x0000009ba80f7220 */ /* 0x000fe20000410000 */
[C---:B------:R-:W-:Y:S03]  /*106d0*/  FMUL.FTZ R12, R167.reuse, R152 ;  /* 0x00000098a70c7220 */ /* 0x040fe60000410000 */
[----:B------:R-:W5:Y:S01]  /*106e0*/  MUFU.EX2 R184, R184 ;  /* 0x000000b800b87308 */ /* 0x000f620000000800 */
[----:B--2---:R-:W-:Y:S01]  /*106f0*/  F2FP.F16.F32.PACK_AB R161, R190, R193 ;  /* 0x000000c1bea1723e */ /* 0x004fe200000000ff */
[C---:B------:R-:W-:Y:S01]  /*10700*/  FMUL.FTZ R13, R167.reuse, R153 ;  /* 0x00000099a70d7220 */ /* 0x040fe20000410000 */
[C---:B------:R-:W-:Y:S01]  /*10710*/  FMUL.FTZ R142, R168.reuse, R142 ;  /* 0x0000008ea88e7220 */ /* 0x040fe20000410000 */
[----:B------:R-:W-:Y:S01]  /*10720*/  LDSM.16.MT88.4 R152, [R181+0xa800] ;  /* 0x00a80000b598783b */ /* 0x000fe20000004200 */
[C---:B------:R-:W-:Y:S01]  /*10730*/  FMUL.FTZ R143, R168.reuse, R143 ;  /* 0x0000008fa88f7220 */ /* 0x040fe20000410000 */
[C---:B------:R-:W-:Y:S01]  /*10740*/  FMUL.FTZ R140, R167.reuse, R140 ;  /* 0x0000008ca78c7220 */ /* 0x040fe20000410000 */
[C---:B------:R-:W-:Y:S03]  /*10750*/  FMUL.FTZ R141, R167.reuse, R141 ;  /* 0x0000008da78d7220 */ /* 0x040fe60000410000 */
[----:B------:R-:W-:Y:S01]  /*10760*/  MUFU.EX2 R192, R192 ;  /* 0x000000c000c07308 */ /* 0x000fe20000000800 */
[C---:B------:R-:W-:Y:S01]  /*10770*/  FMUL.FTZ R146, R168.reuse, R146 ;  /* 0x00000092a8927220 */ /* 0x040fe20000410000 */
[----:B------:R-:W-:Y:S01]  /*10780*/  FMUL.FTZ R147, R168, R147 ;  /* 0x00000093a8937220 */ /* 0x000fe20000410000 */
[C---:B------:R-:W-:Y:S01]  /*10790*/  FMUL.FTZ R144, R167.reuse, R144 ;  /* 0x00000090a7907220 */ /* 0x040fe20000410000 */
[----:B------:R-:W-:Y:S01]  /*107a0*/  FMUL.FTZ R145, R167, R145 ;  /* 0x00000091a7917220 */ /* 0x000fe20000410000 */
[--C-:B------:R-:W-:Y:S01]  /*107b0*/  FFMA.FTZ R195, R18, R166, -R187.reuse ;  /* 0x000000a612c37223 */ /* 0x100fe200000108bb */
[----:B------:R-:W-:Y:S01]  /*107c0*/  FMUL.FTZ R18, R168, R150 ;  /* 0x00000096a8127220 */ /* 0x000fe20000410000 */
[-C--:B------:R-:W-:Y:S03]  /*107d0*/  FFMA.FTZ R197, R19, R166.reuse, -R187 ;  /* 0x000000a613c57223 */ /* 0x080fe600000108bb */
[----:B------:R-:W2:Y:S01]  /*107e0*/  MUFU.EX2 R191, R191 ;  /* 0x000000bf00bf7308 */ /* 0x000ea20000000800 */
[----:B-----5:R-:W-:Y:S01]  /*107f0*/  F2FP.F16.F32.PACK_AB R163, R184, R189 ;  /* 0x000000bdb8a3723e */ /* 0x020fe200000000ff */
[----:B------:R-:W-:Y:S01]  /*10800*/  FMUL.FTZ R19, R168, R151 ;  /* 0x00000097a8137220 */ /* 0x000fe20000410000 */
[--C-:B------:R-:W-:Y:S01]  /*10810*/  FFMA.FTZ R200, R16, R166, -R185.reuse ;  /* 0x000000a610c87223 */ /* 0x100fe200000108b9 */
[----:B------:R-:W-:Y:S01]  /*10820*/  FMUL.FTZ R16, R167, R148 ;  /* 0x00000094a7107220 */ /* 0x000fe20000410000 */
[-C--:B------:R-:W-:Y:S01]  /*10830*/  FFMA.FTZ R201, R17, R166.reuse, -R185 ;  /* 0x000000a611c97223 */ /* 0x080fe200000108b9 */
[----:B------:R-:W-:Y:S01]  /*10840*/  FMUL.FTZ R17, R167, R149 ;  /* 0x00000095a7117220 */ /* 0x000fe20000410000 */
[-CC-:B------:R-:W-:Y:S03]  /*10850*/  FFMA.FTZ R202, R23, R166.reuse, -R187.reuse ;  /* 0x000000a617ca7223 */ /* 0x180fe600000108bb */
[----:B------:R-:W-:Y:S01]  /*10860*/  MUFU.EX2 R188, R188 ;  /* 0x000000bc00bc7308 */ /* 0x000fe20000000800 */
[-CC-:B------:R-:W-:Y:S01]  /*10870*/  FFMA.FTZ R122, R122, R166.reuse, -R187.reuse ;  /* 0x000000a67a7a7223 */ /* 0x180fe200000108bb */
[-CC-:B------:R-:W-:Y:S01]  /*10880*/  FFMA.FTZ R123, R123, R166.reuse, -R187.reuse ;  /* 0x000000a67b7b7223 */ /* 0x180fe200000108bb */
[-CC-:B------:R-:W-:Y:S01]  /*10890*/  FFMA.FTZ R42, R42, R166.reuse, -R187.reuse ;  /* 0x000000a62a2a7223 */ /* 0x180fe200000108bb */
[-C--:B------:R-:W-:Y:S01]  /*108a0*/  FFMA.FTZ R43, R43, R166.reuse, -R187 ;  /* 0x000000a62b2b7223 */ /* 0x080fe200000108bb */
[-CC-:B------:R-:W-:Y:S01]  /*108b0*/  FFMA.FTZ R40, R40, R166.reuse, -R185.reuse ;  /* 0x000000a628287223 */ /* 0x180fe200000108b9 */
[-CC-:B------:R-:W-:Y:S01]  /*108c0*/  FFMA.FTZ R41, R41, R166.reuse, -R185.reuse ;  /* 0x000000a629297223 */ /* 0x180fe200000108b9 */
[--C-:B------:R-:W-:Y:S03]  /*108d0*/  FFMA.FTZ R44, R44, R166, -R185.reuse ;  /* 0x000000a62c2c7223 */ /* 0x100fe600000108b9 */
[----:B------:R-:W5:Y:S01]  /*108e0*/  MUFU.EX2 R186, R186 ;  /* 0x000000ba00ba7308 */ /* 0x000f620000000800 */
[----:B--2---:R-:W-:Y:S01]  /*108f0*/  F2FP.F16.F32.PACK_AB R160, R191, R192 ;  /* 0x000000c0bfa0723e */ /* 0x004fe200000000ff */
[-CC-:B------:R-:W-:Y:S01]  /*10900*/  FFMA.FTZ R45, R45, R166.reuse, -R185.reuse ;  /* 0x000000a62d2d7223 */ /* 0x180fe200000108b9 */
[-CC-:B------:R-:W-:Y:S01]  /*10910*/  FFMA.FTZ R48, R48, R166.reuse, -R185.reuse ;  /* 0x000000a630307223 */ /* 0x180fe200000108b9 */
[-CC-:B------:R-:W-:Y:S01]  /*10920*/  FFMA.FTZ R49, R49, R166.reuse, -R185.reuse ;  /* 0x000000a631317223 */ /* 0x180fe200000108b9 */
[-CC-:B------:R-:W-:Y:S01]  /*10930*/  FFMA.FTZ R52, R52, R166.reuse, -R185.reuse ;  /* 0x000000a634347223 */ /* 0x180fe200000108b9 */
[-CC-:B------:R-:W-:Y:S01]  /*10940*/  FFMA.FTZ R53, R53, R166.reuse, -R185.reuse ;  /* 0x000000a635357223 */ /* 0x180fe200000108b9 */
[-CC-:B------:R-:W-:Y:S03]  /*10950*/  FFMA.FTZ R56, R56, R166.reuse, -R185.reuse ;  /* 0x000000a638387223 */ /* 0x180fe600000108b9 */
[----:B------:R-:W-:Y:S01]  /*10960*/  MUFU.EX2 R194, R194 ;  /* 0x000000c200c27308 */ /* 0x000fe20000000800 */
[-C--:B------:R-:W-:Y:S01]  /*10970*/  FFMA.FTZ R57, R57, R166.reuse, -R185 ;  /* 0x000000a639397223 */ /* 0x080fe200000108b9 */
[-C--:B------:R-:W-:Y:S01]  /*10980*/  FFMA.FTZ R62, R62, R166.reuse, -R187 ;  /* 0x000000a63e3e7223 */ /* 0x080fe200000108bb */
[-CC-:B------:R-:W-:Y:S01]  /*10990*/  FFMA.FTZ R64, R64, R166.reuse, -R185.reuse ;  /* 0x000000a640407223 */ /* 0x180fe200000108b9 */
[-CC-:B------:R-:W-:Y:S01]  /*109a0*/  FFMA.FTZ R68, R68, R166.reuse, -R185.reuse ;  /* 0x000000a644447223 */ /* 0x180fe200000108b9 */
[-CC-:B------:R-:W-:Y:S01]  /*109b0*/  FFMA.FTZ R69, R69, R166.reuse, -R185.reuse ;  /* 0x000000a645457223 */ /* 0x180fe200000108b9 */
[-CC-:B------:R-:W-:Y:S01]  /*109c0*/  FFMA.FTZ R76, R76, R166.reuse, -R185.reuse ;  /* 0x000000a64c4c7223 */ /* 0x180fe200000108b9 */
[--C-:B------:R-:W-:Y:S03]  /*109d0*/  FFMA.FTZ R77, R77, R166, -R185.reuse ;  /* 0x000000a64d4d7223 */ /* 0x100fe600000108b9 */
[----:B------:R-:W2:Y:S01]  /*109e0*/  MUFU.EX2 R196, R196 ;  /* 0x000000c400c47308 */ /* 0x000ea20000000800 */
[----:B-----5:R-:W-:Y:S01]  /*109f0*/  F2FP.F16.F32.PACK_AB R162, R186, R188 ;  /* 0x000000bcbaa2723e */ /* 0x020fe200000000ff */
[-CC-:B------:R-:W-:Y:S01]  /*10a00*/  FFMA.FTZ R80, R80, R166.reuse, -R185.reuse ;  /* 0x000000a650507223 */ /* 0x180fe200000108b9 */
[-C--:B------:R-:W-:Y:S01]  /*10a10*/  FFMA.FTZ R81, R81, R166.reuse, -R185 ;  /* 0x000000a651517223 */ /* 0x080fe200000108b9 */
[-C--:B------:R-:W-:Y:S01]  /*10a20*/  FFMA.FTZ R86, R86, R166.reuse, -R187 ;  /* 0x000000a656567223 */ /* 0x080fe200000108bb */
[-CC-:B------:R-:W-:Y:S01]  /*10a30*/  FFMA.FTZ R84, R84, R166.reuse, -R185.reuse ;  /* 0x000000a654547223 */ /* 0x180fe200000108b9 */
[-CC-:B------:R-:W-:Y:S01]  /*10a40*/  FFMA.FTZ R85, R85, R166.reuse, -R185.reuse ;  /* 0x000000a655557223 */ /* 0x180fe200000108b9 */
[-CC-:B------:R-:W-:Y:S01]  /*10a50*/  FFMA.FTZ R88, R88, R166.reuse, -R185.reuse ;  /* 0x000000a658587223 */ /* 0x180fe200000108b9 */
[C---:B-1----:R-:W-:Y:S02]  /*10a60*/  HMMA.16816.F32 R4, R160.reuse, R172, R4 ;  /* 0x000000aca004723c */ /* 0x042fe40000001804 */
[----:B------:R-:W-:Y:S03]  /*10a70*/  MUFU.EX2 R195, R195 ;  /* 0x000000c300c37308 */ /* 0x000fe60000000800 */
[-C--:B------:R-:W-:Y:S01]  /*10a80*/  FFMA.FTZ R89, R89, R166.reuse, -R185 ;  /* 0x000000a659597223 */ /* 0x080fe200000108b9 */
[-C--:B------:R-:W-:Y:S01]  /*10a90*/  FFMA.FTZ R94, R94, R166.reuse, -R187 ;  /* 0x000000a65e5e7223 */ /* 0x080fe200000108bb */
[--C-:B------:R-:W-:Y:S01]  /*10aa0*/  FFMA.FTZ R92, R92, R166, -R185.reuse ;  /* 0x000000a65c5c7223 */ /* 0x100fe200000108b9 */
[C---:B------:R-:W-:Y:S01]  /*10ab0*/  HMMA.16816.F32 R8, R160.reuse, R174, R8 ;  /* 0x000000aea008723c */ /* 0x040fe20000001808 */
[----:B------:R-:W1:Y:S03]  /*10ac0*/  LDSM.16.MT88.4 R172, [R182] ;  /* 0x00000000b6ac783b */ /* 0x000e660000004200 */
[----:B------:R-:W5:Y:S01]  /*10ad0*/  MUFU.EX2 R197, R197 ;  /* 0x000000c500c57308 */ /* 0x000f620000000800 */
[----:B--2---:R-:W-:Y:S01]  /*10ae0*/  F2FP.F16.F32.PACK_AB R149, R196, R194 ;  /* 0x000000c2c495723e */ /* 0x004fe200000000ff */
[-CC-:B------:R-:W-:Y:S01]  /*10af0*/  FFMA.FTZ R93, R93, R166.reuse, -R185.reuse ;  /* 0x000000a65d5d7223 */ /* 0x180fe200000108b9 */
[-CC-:B------:R-:W-:Y:S01]  /*10b00*/  FFMA.FTZ R100, R100, R166.reuse, -R185.reuse ;  /* 0x000000a664647223 */ /* 0x180fe200000108b9 */
[-CC-:B------:R-:W-:Y:S01]  /*10b10*/  FFMA.FTZ R108, R108, R166.reuse, -R185.reuse ;  /* 0x000000a66c6c7223 */ /* 0x180fe200000108b9 */
[-CC-:B------:R-:W-:Y:S01]  /*10b20*/  FFMA.FTZ R109, R109, R166.reuse, -R185.reuse ;  /* 0x000000a66d6d7223 */ /* 0x180fe200000108b9 */
[C---:B------:R-:W-:Y:S04]  /*10b30*/  HMMA.16816.F32 R132, R160.reuse, R176, R132 ;  /* 0x000000b0a084723c */ /* 0x040fe80000001884 */
[----:B------:R-:W-:Y:S01]  /*10b40*/  MUFU.EX2 R198, R198 ;  /* 0x000000c600c67308 */ /* 0x000fe20000000800 */
[-CC-:B------:R-:W-:Y:S01]  /*10b50*/  FFMA.FTZ R112, R112, R166.reuse, -R185.reuse ;  /* 0x000000a670707223 */ /* 0x180fe200000108b9 */
[----:B------:R-:W-:Y:S01]  /*10b60*/  FFMA.FTZ R113, R113, R166, -R185 ;  /* 0x000000a671717223 */ /* 0x000fe200000108b9 */
[----:B------:R-:W-:Y:S01]  /*10b70*/  FFMA.FTZ R192, R167, R252, R192 ;  /* 0x000000fca7c07223 */ /* 0x000fe200000100c0 */
[----:B---3--:R-:W-:Y:S01]  /*10b80*/  FFMA.FTZ R193, R168, R204, R193 ;  /* 0x000000cca8c17223 */ /* 0x008fe200000100c1 */
[----:B------:R-:W-:Y:S01]  /*10b90*/  ISETP.GT.AND P0, PT, R243, RZ, PT ;  /* 0x000000fff300720c */ /* 0x000fe20003f04270 */
[C---:B------:R-:W-:Y:S01]  /*10ba0*/  HMMA.16816.F32 R136, R160.reuse, R178, R136 ;  /* 0x000000b2a088723c */ /* 0x040fe20000001888 */
[----:B------:R-:W2:Y:S03]  /*10bb0*/  LDSM.16.MT88.4 R176, [R183+0xa800] ;  /* 0x00a80000b7b0783b */ /* 0x000ea60000004200 */
[----:B------:R-:W3:Y:S01]  /*10bc0*/  MUFU.EX2 R199, R199 ;  /* 0x000000c700c77308 */ /* 0x000ee20000000800 */
[----:B-----5:R-:W-:Y:S01]  /*10bd0*/  F2FP.F16.F32.PACK_AB R151, R197, R195 ;  /* 0x000000c3c597723e */ /* 0x020fe200000000ff */
[----:B------:R-:W-:Y:S01]  /*10be0*/  FADD.FTZ R192, R191, R192 ;  /* 0x000000c0bfc07221 */ /* 0x000fe20000010000 */
[----:B------:R-:W-:Y:S01]  /*10bf0*/  FADD.FTZ R193, R190, R193 ;  /* 0x000000c1bec17221 */ /* 0x000fe20000010000 */
[----:B------:R-:W-:Y:S01]  /*10c00*/  IADD3 R243, PT, PT, R243, -0x1, RZ ;  /* 0xfffffffff3f37810 */ /* 0x000fe20007ffe0ff */
[C---:B----4-:R-:W-:Y:S05]  /*10c10*/  HMMA.16816.F32 R140, R160.reuse, R156, R140 ;  /* 0x0000009ca08c723c */ /* 0x050fea000000188c */
[----:B------:R-:W4:Y:S01]  /*10c20*/  MUFU.EX2 R200, R200 ;  /* 0x000000c800c87308 */ /* 0x000f220000000800 */
[----:B------:R-:W-:Y:S01]  /*10c30*/  FADD.FTZ R192, R188, R192 ;  /* 0x000000c0bcc07221 */ /* 0x000fe20000010000 */
[----:B------:R-:W-:Y:S01]  /*10c40*/  FADD.FTZ R189, R189, R193 ;  /* 0x000000c1bdbd7221 */ /* 0x000fe20000010000 */
[----:B------:R-:W-:Y:S02]  /*10c50*/  MOV R168, R164 ;  /* 0x000000a400a87202 */ /* 0x000fe40000000f00 */
[----:B------:R-:W-:Y:S01]  /*10c60*/  FADD.FTZ R186, R186, R192 ;  /* 0x000000c0baba7221 */ /* 0x000fe20000010000 */
[C---:B------:R-:W-:Y:S01]  /*10c70*/  HMMA.16816.F32 R144, R160.reuse, R158, R144 ;  /* 0x0000009ea090723c */ /* 0x040fe20000001890 */
[----:B------:R-:W5:Y:S03]  /*10c80*/  LDSM.16.MT88.4 R156, [R180+0x800] ;  /* 0x00080000b49c783b */ /* 0x000f660000004200 */
[----:B------:R-:W2:Y:S01]  /*10c90*/  MUFU.EX2 R201, R201 ;  /* 0x000000c900c97308 */ /* 0x000ea20000000800 */
[C---:B---3--:R-:W-:Y:S01]  /*10ca0*/  F2FP.F16.F32.PACK_AB R148, R199.reuse, R198 ;  /* 0x000000c6c794723e */ /* 0x048fe200000000ff */
[----:B------:R-:W-:Y:S01]  /*10cb0*/  FADD.FTZ R186, R198, R186 ;  /* 0x000000bac6ba7221 */ /* 0x000fe20000010000 */
[----:B------:R-:W-:Y:S01]  /*10cc0*/  FADD.FTZ R189, R184, R189 ;  /* 0x000000bdb8bd7221 */ /* 0x000fe20000010000 */
[----:B------:R-:W-:Y:S02]  /*10cd0*/  MOV R167, R165 ;  /* 0x000000a500a77202 */ /* 0x000fe40000000f00 */
[----:B------:R-:W-:Y:S01]  /*10ce0*/  FADD.FTZ R199, R199, R186 ;  /* 0x000000bac7c77221 */ /* 0x000fe20000010000 */
[C---:B-1----:R-:W-:Y:S03]  /*10cf0*/  HMMA.16816.F32 R12, R160.reuse, R172, R12 ;  /* 0x000000aca00c723c */ /* 0x042fe6000000180c */
[----:B------:R-:W-:Y:S01]  /*10d00*/  MUFU.EX2 R203, R203 ;  /* 0x000000cb00cb7308 */ /* 0x000fe20000000800 */
[----:B----4-:R-:W-:Y:S01]  /*10d10*/  FADD.FTZ R199, R200, R199 ;  /* 0x000000c7c8c77221 */ /* 0x010fe20000010000 */
[----:B------:R-:W-:Y:S03]  /*10d20*/  FADD.FTZ R194, R194, R189 ;  /* 0x000000bdc2c27221 */ /* 0x000fe60000010000 */
[----:B------:R-:W-:Y:S01]  /*10d30*/  HMMA.16816.F32 R16, R160, R174, R16 ;  /* 0x000000aea010723c */ /* 0x000fe20000001810 */
[----:B------:R-:W1:Y:S04]  /*10d40*/  LDSM.16.MT88.4 R160, [R182+0x800] ;  /* 0x00080000b6a0783b */ /* 0x000e680000004200 */
[----:B------:R-:W3:Y:S01]  /*10d50*/  MUFU.EX2 R202, R202 ;  /* 0x000000ca00ca7308 */ /* 0x000ee20000000800 */
[C---:B--2---:R-:W-:Y:S01]  /*10d60*/  F2FP.F16.F32.PACK_AB R150, R201.reuse, R200 ;  /* 0x000000c8c996723e */ /* 0x044fe200000000ff */
[----:B------:R-:W-:Y:S01]  /*10d70*/  FADD.FTZ R201, R201, R199 ;  /* 0x000000c7c9c97221 */ /* 0x000fe20000010000 */
[----:B------:R-:W-:Y:S01]  /*10d80*/  FADD.FTZ R194, R196, R194 ;  /* 0x000000c2c4c27221 */ /* 0x000fe20000010000 */
[----:B------:R-:W-:Y:S04]  /*10d90*/  LDSM.16.MT88.4 R172, [R181+0xb000] ;  /* 0x00b00000b5ac783b */ /* 0x000fe80000004200 */
[C---:B------:R-:W-:Y:S02]  /*10da0*/  HMMA.16816.F32 R4, R148.reuse, R176, R4 ;  /* 0x000000b09404723c */ /* 0x040fe40000001804 */
[----:B------:R-:W-:Y:S03]  /*10db0*/  MUFU.EX2 R42, R42 ;  /* 0x0000002a002a7308 */ /* 0x000fe60000000800 */
[-CC-:B------:R-:W-:Y:S01]  /*10dc0*/  FFMA.FTZ R176, R26, R166.reuse, -R187.reuse ;  /* 0x000000a61ab07223 */ /* 0x180fe200000108bb */
[-C--:B------:R-:W-:Y:S01]  /*10dd0*/  FFMA.FTZ R177, R27, R166.reuse, -R187 ;  /* 0x000000a61bb17223 */ /* 0x080fe200000108bb */
[----:B------:R-:W-:Y:S01]  /*10de0*/  FADD.FTZ R194, R195, R194 ;  /* 0x000000c2c3c27221 */ /* 0x000fe20000010000 */
[C---:B------:R-:W-:Y:S04]  /*10df0*/  HMMA.16816.F32 R8, R148.reuse, R178, R8 ;  /* 0x000000b29408723c */ /* 0x040fe80000001808 */
[----:B------:R-:W-:Y:S01]  /*10e00*/  MUFU.EX2 R43, R43 ;  /* 0x0000002b002b7308 */ /* 0x000fe20000000800 */
[-CC-:B------:R-:W-:Y:S01]  /*10e10*/  FFMA.FTZ R178, R20, R166.reuse, -R185.reuse ;  /* 0x000000a614b27223 */ /* 0x180fe200000108b9 */
[-C--:B------:R-:W-:Y:S01]  /*10e20*/  FFMA.FTZ R179, R21, R166.reuse, -R185 ;  /* 0x000000a615b37223 */ /* 0x080fe200000108b9 */
[C---:B---3--:R-:W-:Y:S01]  /*10e30*/  F2FP.F16.F32.PACK_AB R21, R202.reuse, R203 ;  /* 0x000000cbca15723e */ /* 0x048fe200000000ff */
[----:B------:R-:W-:Y:S01]  /*10e40*/  FADD.FTZ R197, R197, R194 ;  /* 0x000000c2c5c57221 */ /* 0x000fe20000010000 */
[C---:B------:R-:W-:Y:S05]  /*10e50*/  HMMA.16816.F32 R132, R148.reuse, R152, R132 ;  /* 0x000000989484723c */ /* 0x040fea0000001884 */
[----:B------:R-:W2:Y:S01]  /*10e60*/  MUFU.EX2 R176, R176 ;  /* 0x000000b000b07308 */ /* 0x000ea20000000800 */
[----:B------:R-:W-:Y:S04]  /*10e70*/  FADD.FTZ R197, R203, R197 ;  /* 0x000000c5cbc57221 */ /* 0x000fe80000010000 */
[----:B------:R-:W-:Y:S01]  /*10e80*/  FADD.FTZ R202, R202, R197 ;  /* 0x000000c5caca7221 */ /* 0x000fe20000010000 */
[C---:B------:R-:W-:Y:S01]  /*10e90*/  HMMA.16816.F32 R136, R148.reuse, R154, R136 ;  /* 0x0000009a9488723c */ /* 0x040fe20000001888 */
[----:B------:R-:W3:Y:S03]  /*10ea0*/  LDSM.16.MT88.4 R152, [R183+0xb000] ;  /* 0x00b00000b798783b */ /* 0x000ee60000004200 */
[----:B------:R-:W4:Y:S04]  /*10eb0*/  MUFU.EX2 R177, R177 ;  /* 0x000000b100b17308 */ /* 0x000f280000000800 */
[C---:B-----5:R-:W-:Y:S06]  /*10ec0*/  HMMA.16816.F32 R140, R148.reuse, R156, R140 ;  /* 0x0000009c948c723c */ /* 0x060fec000000188c */
[----:B------:R5:W-:Y:S01]  /*10ed0*/  MUFU.EX2 R156, R24 ;  /* 0x00000018009c7308 */ /* 0x000be20000000800 */
[-C--:B------:R-:W-:Y:S01]  /*10ee0*/  FFMA.FTZ R157, R25, R166.reuse, -R185 ;  /* 0x000000a6199d7223 */ /* 0x080fe200000108b9 */
[----:B--2---:R-:W-:Y:S01]  /*10ef0*/  FADD.FTZ R202, R176, R202 ;  /* 0x000000cab0ca7221 */ /* 0x004fe20000010000 */
[C---:B------:R-:W-:Y:S07]  /*10f00*/  HMMA.16816.F32 R144, R148.reuse, R158, R144 ;  /* 0x0000009e9490723c */ /* 0x040fee0000001890 */
[----:B------:R-:W2:Y:S01]  /*10f10*/  MUFU.EX2 R157, R157 ;  /* 0x0000009d009d7308 */ /* 0x000ea20000000800 */
[-CC-:B------:R-:W-:Y:S01]  /*10f20*/  FFMA.FTZ R159, R31, R166.reuse, -R187.reuse ;  /* 0x000000a61f9f7223 */ /* 0x180fe200000108bb */
[--C-:B------:R-:W-:Y:S01]  /*10f30*/  FFMA.FTZ R158, R35, R166, -R187.reuse ;  /* 0x000000a6239e7223 */ /* 0x100fe200000108bb */
[C---:B----4-:R-:W-:Y:S01]  /*10f40*/  F2FP.F16.F32.PACK_AB R23, R177.reuse, R176 ;  /* 0x000000b0b117723e */ /* 0x050fe200000000ff */
[----:B------:R-:W-:Y:S01]  /*10f50*/  FADD.FTZ R177, R177, R202 ;  /* 0x000000cab1b17221 */ /* 0x000fe20000010000 */
[C---:B-1----:R-:W-:Y:S05]  /*10f60*/  HMMA.16816.F32 R12, R148.reuse, R160, R12 ;  /* 0x000000a0940c723c */ /* 0x042fea000000180c */
[----:B------:R-:W1:Y:S01]  /*10f70*/  MUFU.EX2 R178, R178 ;  /* 0x000000b200b27308 */ /* 0x000e620000000800 */
[----:B-----5:R-:W4:Y:S01]  /*10f80*/  LDSM.16.MT88.4 R24, [R180+0x1000] ;  /* 0x00100000b418783b */ /* 0x020f220000004200 */
[-CC-:B------:R-:W-:Y:S01]  /*10f90*/  FFMA.FTZ R160, R30, R166.reuse, -R187.reuse ;  /* 0x000000a61ea07223 */ /* 0x180fe200000108bb */
[----:B------:R-:W-:Y:S01]  /*10fa0*/  FFMA.FTZ R161, R34, R166, -R187 ;  /* 0x000000a622a17223 */ /* 0x000fe200000108bb */
[----:B------:R-:W-:Y:S06]  /*10fb0*/  HMMA.16816.F32 R16, R148, R162, R16 ;  /* 0x000000a29410723c */ /* 0x000fec0000001810 */
[----:B------:R-:W5:Y:S01]  /*10fc0*/  MUFU.EX2 R179, R179 ;  /* 0x000000b300b37308 */ /* 0x000f620000000800 */
[----:B--2---:R-:W-:Y:S01]  /*10fd0*/  F2FP.F16.F32.PACK_AB R22, R157, R156 ;  /* 0x0000009c9d16723e */ /* 0x004fe200000000ff */
[----:B------:R-:W2:Y:S01]  /*10fe0*/  LDSM.16.MT88.4 R148, [R182+0x1000] ;  /* 0x00100000b694783b */ /* 0x000ea20000004200 */
[-CC-:B------:R-:W-:Y:S01]  /*10ff0*/  FFMA.FTZ R162, R28, R166.reuse, -R185.reuse ;  /* 0x000000a61ca27223 */ /* 0x180fe200000108b9 */
[----:B------:R-:W-:Y:S06]  /*11000*/  FFMA.FTZ R163, R33, R166, -R185 ;  /* 0x000000a621a37223 */ /* 0x000fec00000108b9 */
[----:B------:R-:W-:Y:S01]  /*11010*/  MUFU.EX2 R158, R158 ;  /* 0x0000009e009e7308 */ /* 0x000fe20000000800 */
[----:B-1----:R-:W-:Y:S09]  /*11020*/  FADD.FTZ R201, R178, R201 ;  /* 0x000000c9b2c97221 */ /* 0x002ff20000010000 */
[----:B------:R-:W1:Y:S01]  /*11030*/  MUFU.EX2 R160, R160 ;  /* 0x000000a000a07308 */ /* 0x000e620000000800 */
[C---:B-----5:R-:W-:Y:S01]  /*11040*/  F2FP.F16.F32.PACK_AB R20, R179.reuse, R178 ;  /* 0x000000b2b314723e */ /* 0x060fe200000000ff */
[----:B------:R-:W-:Y:S04]  /*11050*/  FADD.FTZ R179, R179, R201 ;  /* 0x000000c9b3b37221 */ /* 0x000fe80000010000 */
[----:B------:R-:W-:Y:S02]  /*11060*/  FADD.FTZ R179, R156, R179 ;  /* 0x000000b39cb37221 */ /* 0x000fe40000010000 */
[C---:B---3--:R-:W-:Y:S02]  /*11070*/  HMMA.16816.F32 R4, R20.reuse, R152, R4 ;  /* 0x000000981404723c */ /* 0x048fe40000001804 */
[----:B------:R-:W-:Y:S03]  /*11080*/  MUFU.EX2 R159, R159 ;  /* 0x0000009f009f7308 */ /* 0x000fe60000000800 */
[----:B------:R-:W-:Y:S03]  /*11090*/  FADD.FTZ R157, R157, R179 ;  /* 0x000000b39d9d7221 */ /* 0x000fe60000010000 */
[C---:B------:R-:W-:Y:S01]  /*110a0*/  HMMA.16816.F32 R8, R20.reuse, R154, R8 ;  /* 0x0000009a1408723c */ /* 0x040fe20000001808 */
[----:B------:R-:W3:Y:S03]  /*110b0*/  LDSM.16.MT88.4 R152, [R183+0xb800] ;  /* 0x00b80000b798783b */ /* 0x000ee60000004200 */
[----:B------:R-:W-:Y:S01]  /*110c0*/  MUFU.EX2 R161, R161 ;  /* 0x000000a100a17308 */ /* 0x000fe20000000800 */
[----:B-1----:R-:W-:Y:S03]  /*110d0*/  FADD.FTZ R177, R160, R177 ;  /* 0x000000b1a0b17221 */ /* 0x002fe60000010000 */
[C---:B------:R-:W-:Y:S06]  /*110e0*/  HMMA.16816.F32 R132, R20.reuse, R172, R132 ;  /* 0x000000ac1484723c */ /* 0x040fec0000001884 */
[----:B------:R-:W1:Y:S01]  /*110f0*/  MUFU.EX2 R162, R162 ;  /* 0x000000a200a27308 */ /* 0x000e620000000800 */
[-CC-:B------:R-:W-:Y:S01]  /*11100*/  FFMA.FTZ R172, R29, R166.reuse, -R185.reuse ;  /* 0x000000a61dac7223 */ /* 0x180fe200000108b9 */
[-C--:B------:R-:W-:Y:S01]  /*11110*/  FFMA.FTZ R173, R32, R166.reuse, -R185 ;  /* 0x000000a620ad7223 */ /* 0x080fe200000108b9 */
[----:B------:R-:W5:Y:S01]  /*11120*/  LDSM.16.MT88.4 R28, [R181+0xb800] ;  /* 0x00b80000b51c783b */ /* 0x000f620000004200 */
[C---:B------:R-:W-:Y:S06]  /*11130*/  HMMA.16816.F32 R136, R20.reuse, R174, R136 ;  /* 0x000000ae1488723c */ /* 0x040fec0000001888 */
[----:B------:R-:W3:Y:S01]  /*11140*/  MUFU.EX2 R172, R172 ;  /* 0x000000ac00ac7308 */ /* 0x000ee20000000800 */
[----:B------:R-:W-:Y:S01]  /*11150*/  LDSM.16.MT88.4 R32, [R182+0x1800] ;  /* 0x00180000b620783b */ /* 0x000fe20000004200 */
[C---:B----4-:R-:W-:Y:S08]  /*11160*/  HMMA.16816.F32 R140, R20.reuse, R24, R140 ;  /* 0x00000018148c723c */ /* 0x050ff0000000188c */
[----:B------:R-:W-:Y:S01]  /*11170*/  MUFU.EX2 R163, R163 ;  /* 0x000000a300a37308 */ /* 0x000fe20000000800 */
[----:B-1----:R-:W-:Y:S01]  /*11180*/  FADD.FTZ R157, R162, R157 ;  /* 0x0000009da29d7221 */ /* 0x002fe20000010000 */
[C---:B------:R-:W-:Y:S01]  /*11190*/  HMMA.16816.F32 R144, R20.reuse, R26, R144 ;  /* 0x0000001a1490723c */ /* 0x040fe20000001890 */
[----:B------:R-:W1:Y:S07]  /*111a0*/  LDSM.16.MT88.4 R24, [R180+0x1800] ;  /* 0x00180000b418783b */ /* 0x000e6e0000004200 */
[----:B------:R-:W4:Y:S01]  /*111b0*/  MUFU.EX2 R173, R173 ;  /* 0x000000ad00ad7308 */ /* 0x000f220000000800 */
[C---:B--2---:R-:W-:Y:S09]  /*111c0*/  HMMA.16816.F32 R12, R20.reuse, R148, R12 ;  /* 0x00000094140c723c */ /* 0x044ff2000000180c */
[----:B------:R-:W-:Y:S01]  /*111d0*/  MUFU.EX2 R40, R40 ;  /* 0x0000002800287308 */ /* 0x000fe20000000800 */
[-CC-:B------:R-:W-:Y:S01]  /*111e0*/  FFMA.FTZ R149, R38, R166.reuse, -R187.reuse ;  /* 0x000000a626957223 */ /* 0x180fe200000108bb */
[-C--:B------:R-:W-:Y:S01]  /*111f0*/  FFMA.FTZ R148, R39, R166.reuse, -R187 ;  /* 0x000000a627947223 */ /* 0x080fe200000108bb */
[----:B------:R-:W-:Y:S07]  /*11200*/  HMMA.16816.F32 R16, R20, R150, R16 ;  /* 0x000000961410723c */ /* 0x000fee0000001810 */
[----:B------:R-:W-:Y:S01]  /*11210*/  MUFU.EX2 R149, R149 ;  /* 0x0000009500957308 */ /* 0x000fe20000000800 */
[----:B------:R-:W-:Y:S01]  /*11220*/  F2FP.F16.F32.PACK_AB R23, R158, R161 ;  /* 0x000000a19e17723e */ /* 0x000fe200000000ff */
[--C-:B------:R-:W-:Y:S01]  /*11230*/  FFMA.FTZ R151, R36, R166, -R185.reuse ;  /* 0x000000a624977223 */ /* 0x100fe200000108b9 */
[----:B------:R-:W-:Y:S01]  /*11240*/  F2FP.F16.F32.PACK_AB R21, R159, R160 ;  /* 0x000000a09f15723e */ /* 0x000fe200000000ff */
[----:B------:R-:W-:Y:S01]  /*11250*/  FFMA.FTZ R150, R37, R166, -R185 ;  /* 0x000000a625967223 */ /* 0x000fe200000108b9 */
[C---:B---3--:R-:W-:Y:S01]  /*11260*/  F2FP.F16.F32.PACK_AB R20, R172.reuse, R162 ;  /* 0x000000a2ac14723e */ /* 0x048fe200000000ff */
[----:B------:R-:W-:Y:S01]  /*11270*/  LDSM.16.MT88.4 R36, [R181+0xc000] ;  /* 0x00c00000b524783b */ /* 0x000fe20000004200 */
[----:B----4-:R-:W-:Y:S01]  /*11280*/  F2FP.F16.F32.PACK_AB R22, R163, R173 ;  /* 0x000000ada316723e */ /* 0x010fe200000000ff */
[----:B------:R-:W-:Y:S01]  /*11290*/  FADD.FTZ R159, R159, R177 ;  /* 0x000000b19f9f7221 */ /* 0x000fe20000010000 */
[----:B------:R-:W-:Y:S01]  /*112a0*/  FADD.FTZ R172, R172, R157 ;  /* 0x0000009dacac7221 */ /* 0x000fe20000010000 */
[----:B------:R-:W2:Y:S02]  /*112b0*/  MUFU.EX2 R148, R148 ;  /* 0x0000009400947308 */ /* 0x000ea40000000800 */
[----:B------:R-:W-:Y:S01]  /*112c0*/  FADD.FTZ R161, R161, R159 ;  /* 0x0000009fa1a17221 */ /* 0x000fe20000010000 */
[----:B------:R-:W-:Y:S01]  /*112d0*/  FADD.FTZ R172, R173, R172 ;  /* 0x000000acadac7221 */ /* 0x000fe20000010000 */
[C---:B------:R-:W-:Y:S03]  /*112e0*/  HMMA.16816.F32 R4, R20.reuse, R152, R4 ;  /* 0x000000981404723c */ /* 0x040fe60000001804 */
[----:B------:R-:W-:Y:S01]  /*112f0*/  FADD.FTZ R161, R158, R161 ;  /* 0x000000a19ea17221 */ /* 0x000fe20000010000 */
[----:B------:R-:W-:Y:S01]  /*11300*/  FADD.FTZ R172, R163, R172 ;  /* 0x000000aca3ac7221 */ /* 0x000fe20000010000 */
[----:B------:R-:W-:Y:S01]  /*11310*/  LDSM.16.MT88.4 R156, [R183+0x11800] ;  /* 0x01180000b79c783b */ /* 0x000fe20000004200 */
[----:B------:R-:W-:Y:S01]  /*11320*/  MUFU.EX2 R151, R151 ;  /* 0x0000009700977308 */ /* 0x000fe20000000800 */
[-CC-:B------:R-:W-:Y:S01]  /*11330*/  FFMA.FTZ R152, R46, R166.reuse, -R187.reuse ;  /* 0x000000a62e987223 */ /* 0x180fe200000108bb */
[C---:B------:R-:W-:Y:S03]  /*11340*/  HMMA.16816.F32 R8, R20.reuse, R154, R8 ;  /* 0x0000009a1408723c */ /* 0x040fe60000001808 */
[-CC-:B------:R-:W-:Y:S01]  /*11350*/  FFMA.FTZ R46, R47, R166.reuse, -R187.reuse ;  /* 0x000000a62f2e7223 */ /* 0x180fe200000108bb */
[-CC-:B------:R-:W-:Y:S01]  /*11360*/  FFMA.FTZ R47, R50, R166.reuse, -R187.reuse ;  /* 0x000000a6322f7223 */ /* 0x180fe200000108bb */
[-CC-:B------:R-:W-:Y:S03]  /*11370*/  FFMA.FTZ R50, R51, R166.reuse, -R187.reuse ;  /* 0x000000a633327223 */ /* 0x180fe600000108bb */
[----:B------:R-:W3:Y:S01]  /*11380*/  MUFU.EX2 R150, R150 ;  /* 0x0000009600967308 */ /* 0x000ee20000000800 */
[-CC-:B------:R-:W-:Y:S01]  /*11390*/  FFMA.FTZ R153, R54, R166.reuse, -R187.reuse ;  /* 0x000000a636997223 */ /* 0x180fe200000108bb */
[C---:B-----5:R-:W-:Y:S03]  /*113a0*/  HMMA.16816.F32 R132, R20.reuse, R28, R132 ;  /* 0x0000001c1484723c */ /* 0x060fe60000001884 */
[-CC-:B------:R-:W-:Y:S01]  /*113b0*/  FFMA.FTZ R51, R55, R166.reuse, -R187.reuse ;  /* 0x000000a637337223 */ /* 0x180fe200000108bb */
[-CC-:B------:R-:W-:Y:S01]  /*113c0*/  FFMA.FTZ R54, R58, R166.reuse, -R187.reuse ;  /* 0x000000a63a367223 */ /* 0x180fe200000108bb */
[-CC-:B------:R-:W-:Y:S03]  /*113d0*/  FFMA.FTZ R55, R59, R166.reuse, -R187.reuse ;  /* 0x000000a63b377223 */ /* 0x180fe600000108bb */
[----:B------:R-:W4:Y:S01]  /*113e0*/  MUFU.EX2 R41, R41 ;  /* 0x0000002900297308 */ /* 0x000f220000000800 */
[-C--:B------:R-:W-:Y:S01]  /*113f0*/  FFMA.FTZ R58, R66, R166.reuse, -R187 ;  /* 0x000000a6423a7223 */ /* 0x080fe200000108bb */
[C---:B------:R-:W-:Y:S01]  /*11400*/  HMMA.16816.F32 R136, R20.reuse, R30, R136 ;  /* 0x0000001e1488723c */ /* 0x040fe20000001888 */
[----:B------:R-:W5:Y:S02]  /*11410*/  LDSM.16.MT88.4 R28, [R183+0xc000] ;  /* 0x00c00000b71c783b */ /* 0x000f640000004200 */
[-C--:B------:R-:W-:Y:S01]  /*11420*/  FFMA.FTZ R66, R60, R166.reuse, -R185 ;  /* 0x000000a63c427223 */ /* 0x080fe200000108b9 */
[-C--:B------:R-:W-:Y:S01]  /*11430*/  FFMA.FTZ R59, R63, R166.reuse, -R187 ;  /* 0x000000a63f3b7223 */ /* 0x080fe200000108bb */
[-C--:B------:R-:W-:Y:S03]  /*11440*/  FFMA.FTZ R60, R61, R166.reuse, -R185 ;  /* 0x000000a63d3c7223 */ /* 0x080fe600000108b9 */
[----:B------:R-:W-:Y:S01]  /*11450*/  MUFU.EX2 R152, R152 ;  /* 0x0000009800987308 */ /* 0x000fe20000000800 */
[-C--:B------:R-:W-:Y:S01]  /*11460*/  FFMA.FTZ R63, R67, R166.reuse, -R187 ;  /* 0x000000a6433f7223 */ /* 0x080fe200000108bb */
[C---:B-1----:R-:W-:Y:S03]  /*11470*/  HMMA.16816.F32 R140, R20.reuse, R24, R140 ;  /* 0x00000018148c723c */ /* 0x042fe6000000188c */
[-C--:B------:R-:W-:Y:S01]  /*11480*/  FFMA.FTZ R61, R65, R166.reuse, -R185 ;  /* 0x000000a6413d7223 */ /* 0x080fe200000108b9 */
[-CC-:B------:R-:W-:Y:S01]  /*11490*/  FFMA.FTZ R65, R70, R166.reuse, -R187.reuse ;  /* 0x000000a646417223 */ /* 0x180fe200000108bb */
[-CC-:B------:R-:W-:Y:S03]  /*114a0*/  FFMA.FTZ R70, R74, R166.reuse, -R187.reuse ;  /* 0x000000a64a467223 */ /* 0x180fe600000108bb */
[----:B------:R-:W1:Y:S01]  /*114b0*/  MUFU.EX2 R46, R46 ;  /* 0x0000002e002e7308 */ /* 0x000e620000000800 */
[-C--:B------:R-:W-:Y:S01]  /*114c0*/  FFMA.FTZ R67, R71, R166.reuse, -R187 ;  /* 0x000000a647437223 */ /* 0x080fe200000108bb */
[C---:B------:R-:W-:Y:S01]  /*114d0*/  HMMA.16816.F32 R144, R20.reuse, R26, R144 ;  /* 0x0000001a1490723c */ /* 0x040fe20000001890 */
[----:B------:R-:W1:Y:S02]  /*114e0*/  LDSM.16.MT88.4 R24, [R180+0x2000] ;  /* 0x00200000b418783b */ /* 0x000e640000004200 */
[-C--:B------:R-:W-:Y:S01]  /*114f0*/  FFMA.FTZ R74, R72, R166.reuse, -R185 ;  /* 0x000000a6484a7223 */ /* 0x080fe200000108b9 */
[-C--:B------:R-:W-:Y:S01]  /*11500*/  FFMA.FTZ R71, R75, R166.reuse, -R187 ;  /* 0x000000a64b477223 */ /* 0x080fe200000108bb */
[-C--:B------:R-:W-:Y:S03]  /*11510*/  FFMA.FTZ R72, R73, R166.reuse, -R185 ;  /* 0x000000a649487223 */ /* 0x080fe600000108b9 */
[----:B------:R-:W-:Y:S01]  /*11520*/  MUFU.EX2 R47, R47 ;  /* 0x0000002f002f7308 */ /* 0x000fe20000000800 */
[-CC-:B------:R-:W-:Y:S01]  /*11530*/  FFMA.FTZ R73, R78, R166.reuse, -R187.reuse ;  /* 0x000000a64e497223 */ /* 0x180fe200000108bb */
[C---:B------:R-:W-:Y:S03]  /*11540*/  HMMA.16816.F32 R12, R20.reuse, R32, R12 ;  /* 0x00000020140c723c */ /* 0x040fe6000000180c */
[-CC-:B------:R-:W-:Y:S01]  /*11550*/  FFMA.FTZ R75, R79, R166.reuse, -R187.reuse ;  /* 0x000000a64f4b7223 */ /* 0x180fe200000108bb */
[-CC-:B------:R-:W-:Y:S01]  /*11560*/  FFMA.FTZ R78, R82, R166.reuse, -R187.reuse ;  /* 0x000000a6524e7223 */ /* 0x180fe200000108bb */
[-CC-:B------:R-:W-:Y:S03]  /*11570*/  FFMA.FTZ R79, R83, R166.reuse, -R187.reuse ;  /* 0x000000a6534f7223 */ /* 0x180fe600000108bb */
[----:B------:R-:W1:Y:S01]  /*11580*/  MUFU.EX2 R50, R50 ;  /* 0x0000003200327308 */ /* 0x000e620000000800 */
[----:B------:R-:W-:Y:S01]  /*11590*/  FFMA.FTZ R82, R87, R166, -R187 ;  /* 0x000000a657527223 */ /* 0x000fe200000108bb */
[----:B------:R-:W-:Y:S01]  /*115a0*/  HMMA.16816.F32 R16, R20, R34, R16 ;  /* 0x000000221410723c */ /* 0x000fe20000001810 */
[----:B------:R-:W1:Y:S02]  /*115b0*/  LDSM.16.MT88.4 R32, [R182+0x2000] ;  /* 0x00200000b620783b */ /* 0x000e640000004200 */
[----:B--2---:R-:W-:Y:S01]  /*115c0*/  F2FP.F16.F32.PACK_AB R21, R148, R149 ;  /* 0x000000959415723e */ /* 0x004fe200000000ff */
[----:B------:R-:W-:Y:S01]  /*115d0*/  FADD.FTZ R149, R149, R161 ;  /* 0x000000a195957221 */ /* 0x000fe20000010000 */
[----:B------:R-:W-:Y:S03]  /*115e0*/  F2FP.F16.F32.PACK_AB R23, R43, R42 ;  /* 0x0000002a2b17723e */ /* 0x000fe600000000ff */
[----:B------:R-:W-:Y:S01]  /*115f0*/  MUFU.EX2 R44, R44 ;  /* 0x0000002c002c7308 */ /* 0x000fe20000000800 */
[----:B---3--:R-:W-:Y:S01]  /*11600*/  F2FP.F16.F32.PACK_AB R20, R150, R151 ;  /* 0x000000979614723e */ /* 0x008fe200000000ff */
[----:B------:R-:W-:Y:S01]  /*11610*/  FADD.FTZ R149, R148, R149 ;  /* 0x0000009594957221 */ /* 0x000fe20000010000 */
[----:B----4-:R-:W-:Y:S01]  /*11620*/  F2FP.F16.F32.PACK_AB R22, R41, R40 ;  /* 0x000000282916723e */ /* 0x010fe200000000ff */
[-CC-:B------:R-:W-:Y:S01]  /*11630*/  FFMA.FTZ R83, R90, R166.reuse, -R187.reuse ;  /* 0x000000a65a537223 */ /* 0x180fe200000108bb */
[-C--:B------:R-:W-:Y:S01]  /*11640*/  FFMA.FTZ R87, R91, R166.reuse, -R187 ;  /* 0x000000a65b577223 */ /* 0x080fe200000108bb */
[----:B------:R-:W-:Y:S01]  /*11650*/  FADD.FTZ R42, R42, R149 ;  /* 0x000000952a2a7221 */ /* 0x000fe20000010000 */
[-CC-:B------:R-:W-:Y:S03]  /*11660*/  FFMA.FTZ R90, R95, R166.reuse, -R187.reuse ;  /* 0x000000a65f5a7223 */ /* 0x180fe600000108bb */
[----:B------:R-:W2:Y:S01]  /*11670*/  MUFU.EX2 R45, R45 ;  /* 0x0000002d002d7308 */ /* 0x000ea20000000800 */
[-C--:B------:R-:W-:Y:S01]  /*11680*/  FFMA.FTZ R95, R98, R166.reuse, -R187 ;  /* 0x000000a6625f7223 */ /* 0x080fe200000108bb */
[C---:B-----5:R-:W-:Y:S03]  /*11690*/  HMMA.16816.F32 R4, R20.reuse, R28, R4 ;  /* 0x0000001c1404723c */ /* 0x060fe60000001804 */
[-C--:B------:R-:W-:Y:S01]  /*116a0*/  FFMA.FTZ R98, R96, R166.reuse, -R185 ;  /* 0x000000a660627223 */ /* 0x080fe200000108b9 */
[-C--:B------:R-:W-:Y:S01]  /*116b0*/  FFMA.FTZ R91, R99, R166.reuse, -R187 ;  /* 0x000000a6635b7223 */ /* 0x080fe200000108bb */
[-C--:B------:R-:W-:Y:S03]  /*116c0*/  FFMA.FTZ R96, R97, R166.reuse, -R185 ;  /* 0x000000a661607223 */ /* 0x080fe600000108b9 */
[----:B------:R-:W-:Y:S01]  /*116d0*/  MUFU.EX2 R48, R48 ;  /* 0x0000003000307308 */ /* 0x000fe20000000800 */
[-CC-:B------:R-:W-:Y:S01]  /*116e0*/  FFMA.FTZ R97, R102, R166.reuse, -R187.reuse ;  /* 0x000000a666617223 */ /* 0x180fe200000108bb */
[C---:B------:R-:W-:Y:S01]  /*116f0*/  HMMA.16816.F32 R8, R20.reuse, R30, R8 ;  /* 0x0000001e1408723c */ /* 0x040fe20000001808 */
[----:B------:R-:W3:Y:S02]  /*11700*/  LDSM.16.MT88.4 R28, [R183+0xc800] ;  /* 0x00c80000b71c783b */ /* 0x000ee40000004200 */
[-CC-:B------:R-:W-:Y:S01]  /*11710*/  FFMA.FTZ R102, R103, R166.reuse, -R187.reuse ;  /* 0x000000a667667223 */ /* 0x180fe200000108bb */
[-C--:B------:R-:W-:Y:S01]  /*11720*/  FFMA.FTZ R103, R106, R166.reuse, -R187 ;  /* 0x000000a66a677223 */ /* 0x080fe200000108bb */
[-CC-:B------:R-:W-:Y:S03]  /*11730*/  FFMA.FTZ R106, R101, R166.reuse, -R185.reuse ;  /* 0x000000a6656a7223 */ /* 0x180fe600000108b9 */
[----:B------:R-:W4:Y:S01]  /*11740*/  MUFU.EX2 R49, R49 ;  /* 0x0000003100317308 */ /* 0x000f220000000800 */
[-C--:B------:R-:W-:Y:S01]  /*11750*/  FFMA.FTZ R101, R104, R166.reuse, -R185 ;  /* 0x000000a668657223 */ /* 0x080fe200000108b9 */
[C---:B------:R-:W-:Y:S03]  /*11760*/  HMMA.16816.F32 R132, R20.reuse, R36, R132 ;  /* 0x000000241484723c */ /* 0x040fe60000001884 */
[-C--:B------:R-:W-:Y:S01]  /*11770*/  FFMA.FTZ R99, R107, R166.reuse, -R187 ;  /* 0x000000a66b637223 */ /* 0x080fe200000108bb */
[-C--:B------:R-:W-:Y:S01]  /*11780*/  FFMA.FTZ R104, R105, R166.reuse, -R185 ;  /* 0x000000a669687223 */ /* 0x080fe200000108b9 */
[-CC-:B------:R-:W-:Y:S03]  /*11790*/  FFMA.FTZ R107, R110, R166.reuse, -R187.reuse ;  /* 0x000000a66e6b7223 */ /* 0x180fe600000108bb */
[----:B------:R-:W-:Y:S01]  /*117a0*/  MUFU.EX2 R153, R153 ;  /* 0x0000009900997308 */ /* 0x000fe20000000800 */
[-CC-:B------:R-:W-:Y:S01]  /*117b0*/  FFMA.FTZ R105, R111, R166.reuse, -R187.reuse ;  /* 0x000000a66f697223 */ /* 0x180fe200000108bb */
[C---:B------:R-:W-:Y:S01]  /*117c0*/  HMMA.16816.F32 R136, R20.reuse, R38, R136 ;  /* 0x000000261488723c */ /* 0x040fe20000001888 */
[----:B------:R-:W5:Y:S02]  /*117d0*/  LDSM.16.MT88.4 R36, [R181+0xc800] ;  /* 0x00c80000b524783b */ /* 0x000f640000004200 */
[-CC-:B------:R-:W-:Y:S01]  /*117e0*/  FFMA.FTZ R110, R114, R166.reuse, -R187.reuse ;  /* 0x000000a6726e7223 */ /* 0x180fe200000108bb */
[-CC-:B------:R-:W-:Y:S01]  /*117f0*/  FFMA.FTZ R114, R119, R166.reuse, -R187.reuse ;  /* 0x000000a677727223 */ /* 0x180fe200000108bb */
[-CC-:B------:R-:W-:Y:S03]  /*11800*/  FFMA.FTZ R111, R115, R166.reuse, -R187.reuse ;  /* 0x000000a6736f7223 */ /* 0x180fe600000108bb */
[----:B------:R-:W5:Y:S01]  /*11810*/  MUFU.EX2 R51, R51 ;  /* 0x0000003300337308 */ /* 0x000f620000000800 */
[-C--:B------:R-:W-:Y:S01]  /*11820*/  FFMA.FTZ R115, R118, R166.reuse, -R187 ;  /* 0x000000a676737223 */ /* 0x080fe200000108bb */
[C---:B-1----:R-:W-:Y:S03]  /*11830*/  HMMA.16816.F32 R140, R20.reuse, R24, R140 ;  /* 0x00000018148c723c */ /* 0x042fe6000000188c */
[----:B------:R-:W-:Y:S01]  /*11840*/  FADD.FTZ R42, R43, R42 ;  /* 0x0000002a2b2a7221 */ /* 0x000fe20000010000 */
[----:B------:R-:W-:Y:S01]  /*11850*/  FFMA.FTZ R43, R117, R166, -R185 ;  /* 0x000000a6752b7223 */ /* 0x000fe200000108b9 */
[----:B------:R-:W-:Y:S03]  /*11860*/  FADD.FTZ R151, R151, R172 ;  /* 0x000000ac97977221 */ /* 0x000fe60000010000 */
[----:B------:R-:W-:Y:S01]  /*11870*/  MUFU.EX2 R115, R115 ;  /* 0x0000007300737308 */ /* 0x000fe20000000800 */
[C---:B------:R-:W-:Y:S01]  /*11880*/  HMMA.16816.F32 R144, R20.reuse, R26, R144 ;  /* 0x0000001a1490723c */ /* 0x040fe20000001890 */
[----:B------:R-:W1:Y:S02]  /*11890*/  LDSM.16.MT88.4 R24, [R180+0x2800] ;  /* 0x00280000b418783b */ /* 0x000e640000004200 */
[----:B------:R-:W-:Y:S06]  /*118a0*/  FADD.FTZ R151, R150, R151 ;  /* 0x0000009796977221 */ /* 0x000fec0000010000 */
[----:B------:R-:W-:Y:S01]  /*118b0*/  MUFU.EX2 R114, R114 ;  /* 0x0000007200727308 */ /* 0x000fe20000000800 */
[----:B------:R-:W-:Y:S01]  /*118c0*/  FADD.FTZ R40, R40, R151 ;  /* 0x0000009728287221 */ /* 0x000fe20000010000 */
[C---:B------:R-:W-:Y:S03]  /*118d0*/  HMMA.16816.F32 R12, R20.reuse, R32, R12 ;  /* 0x00000020140c723c */ /* 0x040fe6000000180c */
[----:B------:R-:W-:Y:S05]  /*118e0*/  FADD.FTZ R41, R41, R40 ;  /* 0x0000002829297221 */ /* 0x000fea0000010000 */
[----:B------:R-:W-:Y:S01]  /*118f0*/  MUFU.EX2 R40, R122 ;  /* 0x0000007a00287308 */ /* 0x000fe20000000800 */
[----:B------:R-:W-:Y:S01]  /*11900*/  HMMA.16816.F32 R16, R20, R34, R16 ;  /* 0x000000221410723c */ /* 0x000fe20000001810 */
[----:B------:R-:W1:Y:S02]  /*11910*/  LDSM.16.MT88.4 R32, [R182+0x2800] ;  /* 0x00280000b620783b */ /* 0x000e640000004200 */
[----:B------:R-:W-:Y:S01]  /*11920*/  F2FP.F16.F32.PACK_AB R21, R46, R152 ;  /* 0x000000982e15723e */ /* 0x000fe200000000ff */
[----:B------:R-:W-:Y:S01]  /*11930*/  FADD.FTZ R152, R152, R42 ;  /* 0x0000002a98987221 */ /* 0x000fe20000010000 */
[----:B------:R-:W-:Y:S04]  /*11940*/  F2FP.F16.F32.PACK_AB R23, R50, R47 ;  /* 0x0000002f3217723e */ /* 0x000fe800000000ff */
[----:B------:R-:W-:Y:S01]  /*11950*/  MUFU.EX2 R43, R43 ;  /* 0x0000002b002b7308 */ /* 0x000fe20000000800 */
[----:B--2---:R-:W-:Y:S01]  /*11960*/  F2FP.F16.F32.PACK_AB R20, R45, R44 ;  /* 0x0000002c2d14723e */ /* 0x004fe200000000ff */
[----:B------:R-:W-:Y:S01]  /*11970*/  FADD.FTZ R152, R46, R152 ;  /* 0x000000982e987221 */ /* 0x000fe20000010000 */
[----:B----4-:R-:W-:Y:S01]  /*11980*/  F2FP.F16.F32.PACK_AB R22, R49, R48 ;  /* 0x000000303116723e */ /* 0x010fe200000000ff */
[----:B------:R-:W-:Y:S01]  /*11990*/  FADD.FTZ R44, R44, R41 ;  /* 0x000000292c2c7221 */ /* 0x000fe20000010000 */
[-CC-:B------:R-:W-:Y:S01]  /*119a0*/  FFMA.FTZ R42, R116, R166.reuse, -R185.reuse ;  /* 0x000000a6742a7223 */ /* 0x180fe200000108b9 */
[----:B------:R-:W-:Y:S01]  /*119b0*/  FADD.FTZ R47, R47, R152 ;  /* 0x000000982f2f7221 */ /* 0x000fe20000010000 */
[-CC-:B------:R-:W-:Y:S03]  /*119c0*/  FFMA.FTZ R46, R125, R166.reuse, -R185.reuse ;  /* 0x000000a67d2e7223 */ /* 0x180fe600000108b9 */
[----:B------:R-:W-:Y:S01]  /*119d0*/  MUFU.EX2 R41, R123 ;  /* 0x0000007b00297308 */ /* 0x000fe20000000800 */
[----:B------:R-:W-:Y:S01]  /*119e0*/  FADD.FTZ R45, R45, R44 ;  /* 0x0000002c2d2d7221 */ /* 0x000fe20000010000 */
[C---:B---3--:R-:W-:Y:S03]  /*119f0*/  HMMA.16816.F32 R4, R20.reuse, R28, R4 ;  /* 0x0000001c1404723c */ /* 0x048fe60000001804 */
[-C--:B------:R-:W-:Y:S01]  /*11a00*/  FFMA.FTZ R44, R120, R166.reuse, -R185 ;  /* 0x000000a6782c7223 */ /* 0x080fe200000108b9 */
[----:B------:R-:W-:Y:S01]  /*11a10*/  FADD.FTZ R45, R48, R45 ;  /* 0x0000002d302d7221 */ /* 0x000fe20000010000 */
[----:B------:R-:W-:Y:S03]  /*11a20*/  FADD.FTZ R47, R50, R47 ;  /* 0x0000002f322f7221 */ /* 0x000fe60000010000 */
[----:B------:R-:W-:Y:S01]  /*11a30*/  MUFU.EX2 R42, R42 ;  /* 0x0000002a002a7308 */ /* 0x000fe20000000800 */
[C---:B------:R-:W-:Y:S01]  /*11a40*/  HMMA.16816.F32 R8, R20.reuse, R30, R8 ;  /* 0x0000001e1408723c */ /* 0x040fe20000001808 */
[----:B------:R-:W2:Y:S02]  /*11a50*/  LDSM.16.MT88.4 R28, [R183+0xd000] ;  /* 0x00d00000b71c783b */ /* 0x000ea40000004200 */
[----:B------:R-:W-:Y:S01]  /*11a60*/  FADD.FTZ R49, R49, R45 ;  /* 0x0000002d31317221 */ /* 0x000fe20000010000 */
[----:B------:R-:W-:Y:S05]  /*11a70*/  FFMA.FTZ R45, R121, R166, -R185 ;  /* 0x000000a6792d7223 */ /* 0x000fea00000108b9 */
[----:B------:R-:W-:Y:S01]  /*11a80*/  MUFU.EX2 R44, R44 ;  /* 0x0000002c002c7308 */ /* 0x000fe20000000800 */
[C---:B-----5:R-:W-:Y:S09]  /*11a90*/  HMMA.16816.F32 R132, R20.reuse, R36, R132 ;  /* 0x000000241484723c */ /* 0x060ff20000001884 */
[----:B------:R-:W-:Y:S01]  /*11aa0*/  MUFU.EX2 R45, R45 ;  /* 0x0000002d002d7308 */ /* 0x000fe20000000800 */
[C---:B------:R-:W-:Y:S01]  /*11ab0*/  HMMA.16816.F32 R136, R20.reuse, R38, R136 ;  /* 0x000000261488723c */ /* 0x040fe20000001888 */
[----:B------:R-:W3:Y:S08]  /*11ac0*/  LDSM.16.MT88.4 R36, [R181+0xd000] ;  /* 0x00d00000b524783b */ /* 0x000ef00000004200 */
[----:B------:R-:W-:Y:S01]  /*11ad0*/  MUFU.EX2 R54, R54 ;  /* 0x0000003600367308 */ /* 0x000fe20000000800 */
[C---:B-1----:R-:W-:Y:S09]  /*11ae0*/  HMMA.16816.F32 R140, R20.reuse, R24, R140 ;  /* 0x00000018148c723c */ /* 0x042ff2000000188c */
[----:B------:R-:W1:Y:S01]  /*11af0*/  MUFU.EX2 R55, R55 ;  /* 0x0000003700377308 */ /* 0x000e620000000800 */
[C---:B------:R-:W-:Y:S01]  /*11b00*/  HMMA.16816.F32 R144, R20.reuse, R26, R144 ;  /* 0x0000001a1490723c */ /* 0x040fe20000001890 */
[----:B------:R-:W4:Y:S08]  /*11b10*/  LDSM.16.MT88.4 R24, [R180+0x3000] ;  /* 0x00300000b418783b */ /* 0x000f300000004200 */
[----:B------:R-:W5:Y:S01]  /*11b20*/  MUFU.EX2 R52, R52 ;  /* 0x0000003400347308 */ /* 0x000f620000000800 */
[C---:B------:R-:W-:Y:S09]  /*11b30*/  HMMA.16816.F32 R12, R20.reuse, R32, R12 ;  /* 0x00000020140c723c */ /* 0x040ff2000000180c */
[----:B------:R-:W2:Y:S01]  /*11b40*/  MUFU.EX2 R53, R53 ;  /* 0x0000003500357308 */ /* 0x000ea20000000800 */
[----:B------:R-:W-:Y:S01]  /*11b50*/  HMMA.16816.F32 R16, R20, R34, R16 ;  /* 0x000000221410723c */ /* 0x000fe20000001810 */
[----:B------:R-:W4:Y:S02]  /*11b60*/  LDSM.16.MT88.4 R32, [R182+0x3000] ;  /* 0x00300000b620783b */ /* 0x000f240000004200 */
[----:B------:R-:W-:Y:S01]  /*11b70*/  F2FP.F16.F32.PACK_AB R21, R51, R153 ;  /* 0x000000993315723e */ /* 0x000fe200000000ff */
[----:B------:R-:W-:Y:S01]  /*11b80*/  FADD.FTZ R153, R153, R47 ;  /* 0x0000002f99997221 */ /* 0x000fe20000010000 */
[----:B-1----:R-:W-:Y:S04]  /*11b90*/  F2FP.F16.F32.PACK_AB R23, R55, R54 ;  /* 0x000000363717723e */ /* 0x002fe800000000ff */
[----:B------:R-:W1:Y:S01]  /*11ba0*/  MUFU.EX2 R56, R56 ;  /* 0x0000003800387308 */ /* 0x000e620000000800 */
[----:B-----5:R-:W-:Y:S01]  /*11bb0*/  FADD.FTZ R49, R52, R49 ;  /* 0x0000003134317221 */ /* 0x020fe20000010000 */
[----:B------:R-:W-:Y:S04]  /*11bc0*/  FADD.FTZ R153, R51, R153 ;  /* 0x0000009933997221 */ /* 0x000fe80000010000 */
[----:B------:R-:W-:Y:S04]  /*11bd0*/  FADD.FTZ R54, R54, R153 ;  /* 0x0000009936367221 */ /* 0x000fe80000010000 */
[----:B------:R-:W5:Y:S01]  /*11be0*/  MUFU.EX2 R57, R57 ;  /* 0x0000003900397308 */ /* 0x000f620000000800 */
[----:B--2---:R-:W-:Y:S01]  /*11bf0*/  F2FP.F16.F32.PACK_AB R20, R53, R52 ;  /* 0x000000343514723e */ /* 0x004fe200000000ff */
[----:B------:R-:W-:Y:S01]  /*11c00*/  FADD.FTZ R54, R55, R54 ;  /* 0x0000003637367221 */ /* 0x000fe20000010000 */
[----:B------:R-:W-:Y:S07]  /*11c10*/  FADD.FTZ R53, R53, R49 ;  /* 0x0000003135357221 */ /* 0x000fee0000010000 */
[----:B------:R-:W-:Y:S01]  /*11c20*/  MUFU.EX2 R62, R62 ;  /* 0x0000003e003e7308 */ /* 0x000fe20000000800 */
[----:B-1----:R-:W-:Y:S09]  /*11c30*/  FADD.FTZ R53, R56, R53 ;  /* 0x0000003538357221 */ /* 0x002ff20000010000 */
[----:B------:R-:W1:Y:S01]  /*11c40*/  MUFU.EX2 R59, R59 ;  /* 0x0000003b003b7308 */ /* 0x000e620000000800 */
[C---:B-----5:R-:W-:Y:S01]  /*11c50*/  F2FP.F16.F32.PACK_AB R22, R57.reuse, R56 ;  /* 0x000000383916723e */ /* 0x060fe200000000ff */
[----:B------:R-:W-:Y:S06]  /*11c60*/  FADD.FTZ R57, R57, R53 ;  /* 0x0000003539397221 */ /* 0x000fec0000010000 */
[C---:B------:R-:W-:Y:S02]  /*11c70*/  HMMA.16816.F32 R4, R20.reuse, R28, R4 ;  /* 0x0000001c1404723c */ /* 0x040fe40000001804 */
[----:B------:R-:W-:Y:S06]  /*11c80*/  MUFU.EX2 R58, R58 ;  /* 0x0000003a003a7308 */ /* 0x000fec0000000800 */
[C---:B------:R-:W-:Y:S01]  /*11c90*/  HMMA.16816.F32 R8, R20.reuse, R30, R8 ;  /* 0x0000001e1408723c */ /* 0x040fe20000001808 */
[----:B------:R-:W2:Y:S03]  /*11ca0*/  LDSM.16.MT88.4 R28, [R183+0xd800] ;  /* 0x00d80000b71c783b */ /* 0x000ea60000004200 */
[----:B------:R-:W5:Y:S04]  /*11cb0*/  MUFU.EX2 R63, R63 ;  /* 0x0000003f003f7308 */ /* 0x000f680000000800 */
[C---:B---3--:R-:W-:Y:S06]  /*11cc0*/  HMMA.16816.F32 R132, R20.reuse, R36, R132 ;  /* 0x000000241484723c */ /* 0x048fec0000001884 */
[----:B------:R-:W-:Y:S02]  /*11cd0*/  MUFU.EX2 R66, R66 ;  /* 0x0000004200427308 */ /* 0x000fe40000000800 */
[C---:B------:R-:W-:Y:S01]  /*11ce0*/  HMMA.16816.F32 R136, R20.reuse, R38, R136 ;  /* 0x000000261488723c */ /* 0x040fe20000001888 */
[----:B------:R-:W3:Y:S07]  /*11cf0*/  LDSM.16.MT88.4 R36, [R181+0xd800] ;  /* 0x00d80000b524783b */ /* 0x000eee0000004200 */
[----:B------:R-:W2:Y:S01]  /*11d00*/  MUFU.EX2 R60, R60 ;  /* 0x0000003c003c7308 */ /* 0x000ea20000000800 */
[C---:B----4-:R-:W-:Y:S09]  /*11d10*/  HMMA.16816.F32 R140, R20.reuse, R24, R140 ;  /* 0x00000018148c723c */ /* 0x050ff2000000188c */
[----:B------:R-:W-:Y:S01]  /*11d20*/  MUFU.EX2 R64, R64 ;  /* 0x0000004000407308 */ /* 0x000fe20000000800 */
[C---:B------:R-:W-:Y:S01]  /*11d30*/  HMMA.16816.F32 R144, R20.reuse, R26, R144 ;  /* 0x0000001a1490723c */ /* 0x040fe20000001890 */
[----:B------:R-:W4:Y:S08]  /*11d40*/  LDSM.16.MT88.4 R24, [R180+0x3800] ;  /* 0x00380000b418783b */ /* 0x000f300000004200 */
[----:B------:R-:W3:Y:S01]  /*11d50*/  MUFU.EX2 R61, R61 ;  /* 0x0000003d003d7308 */ /* 0x000ee20000000800 */
[C---:B------:R-:W-:Y:S09]  /*11d60*/  HMMA.16816.F32 R12, R20.reuse, R32, R12 ;  /* 0x00000020140c723c */ /* 0x040ff2000000180c */
[----:B------:R-:W4:Y:S01]  /*11d70*/  MUFU.EX2 R65, R65 ;  /* 0x0000004100417308 */ /* 0x000f220000000800 */
[----:B------:R-:W-:Y:S01]  /*11d80*/  HMMA.16816.F32 R16, R20, R34, R16 ;  /* 0x000000221410723c */ /* 0x000fe20000001810 */
[----:B------:R-:W4:Y:S08]  /*11d90*/  LDSM.16.MT88.4 R32, [R182+0x3800] ;  /* 0x00380000b620783b */ /* 0x000f300000004200 */
[----:B------:R-:W4:Y:S01]  /*11da0*/  MUFU.EX2 R67, R67 ;  /* 0x0000004300437308 */ /* 0x000f220000000800 */
[----:B-1----:R-:W-:Y:S01]  /*11db0*/  F2FP.F16.F32.PACK_AB R21, R59, R62 ;  /* 0x0000003e3b15723e */ /* 0x002fe200000000ff */
[----:B------:R-:W-:Y:S01]  /*11dc0*/  FADD.FTZ R62, R62, R54 ;  /* 0x000000363e3e7221 */ /* 0x000fe20000010000 */
[----:B-----5:R-:W-:Y:S02]  /*11dd0*/  F2FP.F16.F32.PACK_AB R23, R63, R58 ;  /* 0x0000003a3f17723e */ /* 0x020fe400000000ff */
[----:B--2---:R-:W-:Y:S01]  /*11de0*/  F2FP.F16.F32.PACK_AB R20, R60, R66 ;  /* 0x000000423c14723e */ /* 0x004fe200000000ff */
[----:B------:R-:W-:Y:S01]  /*11df0*/  FADD.FTZ R62, R59, R62 ;  /* 0x0000003e3b3e7221 */ /* 0x000fe20000010000 */
[----:B---3--:R-:W-:Y:S03]  /*11e00*/  F2FP.F16.F32.PACK_AB R22, R61, R64 ;  /* 0x000000403d16723e */ /* 0x008fe600000000ff */
[----:B------:R-:W-:Y:S01]  /*11e10*/  MUFU.EX2 R70, R70 ;  /* 0x0000004600467308 */ /* 0x000fe20000000800 */
[----:B------:R-:W-:Y:S01]  /*11e20*/  FADD.FTZ R66, R66, R57 ;  /* 0x0000003942427221 */ /* 0x000fe20000010000 */
[----:B------:R-:W-:Y:S03]  /*11e30*/  FADD.FTZ R62, R58, R62 ;  /* 0x0000003e3a3e7221 */ /* 0x000fe60000010000 */
[----:B------:R-:W-:Y:S01]  /*11e40*/  FADD.FTZ R66, R60, R66 ;  /* 0x000000423c427221 */ /* 0x000fe20000010000 */
[C---:B------:R-:W-:Y:S04]  /*11e50*/  HMMA.16816.F32 R4, R20.reuse, R28, R4 ;  /* 0x0000001c1404723c */ /* 0x040fe80000001804 */
[----:B------:R-:W1:Y:S01]  /*11e60*/  MUFU.EX2 R71, R71 ;  /* 0x0000004700477308 */ /* 0x000e620000000800 */
[----:B------:R-:W-:Y:S01]  /*11e70*/  FADD.FTZ R63, R63, R62 ;  /* 0x0000003e3f3f7221 */ /* 0x000fe20000010000 */
[----:B------:R-:W-:Y:S03]  /*11e80*/  FADD.FTZ R64, R64, R66 ;  /* 0x0000004240407221 */ /* 0x000fe60000010000 */
[----:B----4-:R-:W-:Y:S01]  /*11e90*/  FADD.FTZ R63, R65, R63 ;  /* 0x0000003f413f7221 */ /* 0x010fe20000010000 */
[C---:B------:R-:W-:Y:S01]  /*11ea0*/  HMMA.16816.F32 R8, R20.reuse, R30, R8 ;  /* 0x0000001e1408723c */ /* 0x040fe20000001808 */
[----:B------:R-:W2:Y:S03]  /*11eb0*/  LDSM.16.MT88.4 R28, [R183+0xe000] ;  /* 0x00e00000b71c783b */ /* 0x000ea60000004200 */
[----:B------:R-:W-:Y:S01]  /*11ec0*/  MUFU.EX2 R68, R68 ;  /* 0x0000004400447308 */ /* 0x000fe20000000800 */
[----:B------:R-:W-:Y:S03]  /*11ed0*/  FADD.FTZ R64, R61, R64 ;  /* 0x000000403d407221 */ /* 0x000fe60000010000 */
[C---:B------:R-:W-:Y:S06]  /*11ee0*/  HMMA.16816.F32 R132, R20.reuse, R36, R132 ;  /* 0x000000241484723c */ /* 0x040fec0000001884 */
[----:B------:R-:W3:Y:S02]  /*11ef0*/  MUFU.EX2 R69, R69 ;  /* 0x0000004500457308 */ /* 0x000ee40000000800 */
[C---:B------:R-:W-:Y:S01]  /*11f00*/  HMMA.16816.F32 R136, R20.reuse, R38, R136 ;  /* 0x000000261488723c */ /* 0x040fe20000001888 */
[----:B------:R-:W4:Y:S07]  /*11f10*/  LDSM.16.MT88.4 R36, [R181+0xe000] ;  /* 0x00e00000b524783b */ /* 0x000f2e0000004200 */
[----:B------:R-:W-:Y:S01]  /*11f20*/  MUFU.EX2 R74, R74 ;  /* 0x0000004a004a7308 */ /* 0x000fe20000000800 */
[C---:B------:R-:W-:Y:S09]  /*11f30*/  HMMA.16816.F32 R140, R20.reuse, R24, R140 ;  /* 0x00000018148c723c */ /* 0x040ff2000000188c */
[----:B------:R-:W5:Y:S01]  /*11f40*/  MUFU.EX2 R72, R72 ;  /* 0x0000004800487308 */ /* 0x000f620000000800 */
[C---:B------:R-:W-:Y:S01]  /*11f50*/  HMMA.16816.F32 R144, R20.reuse, R26, R144 ;  /* 0x0000001a1490723c */ /* 0x040fe20000001890 */
[----:B------:R-:W4:Y:S08]  /*11f60*/  LDSM.16.MT88.4 R24, [R180+0x4000] ;  /* 0x00400000b418783b */ /* 0x000f300000004200 */
[----:B------:R-:W2:Y:S01]  /*11f70*/  MUFU.EX2 R73, R73 ;  /* 0x0000004900497308 */ /* 0x000ea20000000800 */
[C---:B------:R-:W-:Y:S09]  /*11f80*/  HMMA.16816.F32 R12, R20.reuse, R32, R12 ;  /* 0x00000020140c723c */ /* 0x040ff2000000180c */
[----:B------:R-:W4:Y:S01]  /*11f90*/  MUFU.EX2 R75, R75 ;  /* 0x0000004b004b7308 */ /* 0x000f220000000800 */
[----:B------:R-:W-:Y:S01]  /*11fa0*/  HMMA.16816.F32 R16, R20, R34, R16 ;  /* 0x000000221410723c */ /* 0x000fe20000001810 */
[----:B------:R-:W4:Y:S08]  /*11fb0*/  LDSM.16.MT88.4 R32, [R182+0x4000] ;  /* 0x00400000b620783b */ /* 0x000f300000004200 */
[----:B------:R-:W-:Y:S01]  /*11fc0*/  MUFU.EX2 R78, R78 ;  /* 0x0000004e004e7308 */ /* 0x000fe20000000800 */
[C---:B------:R-:W-:Y:S01]  /*11fd0*/  F2FP.F16.F32.PACK_AB R21, R67.reuse, R65 ;  /* 0x000000414315723e */ /* 0x040fe200000000ff */
[----:B------:R-:W-:Y:S01]  /*11fe0*/  FADD.FTZ R67, R67, R63 ;  /* 0x0000003f43437221 */ /* 0x000fe20000010000 */
[----:B-1----:R-:W-:Y:S02]  /*11ff0*/  F2FP.F16.F32.PACK_AB R23, R71, R70 ;  /* 0x000000464717723e */ /* 0x002fe400000000ff */
[----:B---3--:R-:W-:Y:S01]  /*12000*/  F2FP.F16.F32.PACK_AB R20, R69, R68 ;  /* 0x000000444514723e */ /* 0x008fe200000000ff */
[----:B------:R-:W-:Y:S01]  /*12010*/  FADD.FTZ R67, R70, R67 ;  /* 0x0000004346437221 */ /* 0x000fe20000010000 */
[----:B-----5:R-:W-:Y:S03]  /*12020*/  F2FP.F16.F32.PACK_AB R22, R72, R74 ;  /* 0x0000004a4816723e */ /* 0x020fe600000000ff */
[----:B------:R-:W1:Y:S01]  /*12030*/  MUFU.EX2 R79, R79 ;  /* 0x0000004f004f7308 */ /* 0x000e620000000800 */
[----:B------:R-:W-:Y:S01]  /*12040*/  FADD.FTZ R68, R68, R64 ;  /* 0x0000004044447221 */ /* 0x000fe20000010000 */
[----:B------:R-:W-:Y:S03]  /*12050*/  FADD.FTZ R71, R71, R67 ;  /* 0x0000004347477221 */ /* 0x000fe60000010000 */
[----:B------:R-:W-:Y:S01]  /*12060*/  FADD.FTZ R68, R69, R68 ;  /* 0x0000004445447221 */ /* 0x000fe20000010000 */
[C---:B--2---:R-:W-:Y:S04]  /*12070*/  HMMA.16816.F32 R4, R20.reuse, R28, R4 ;  /* 0x0000001c1404723c */ /* 0x044fe80000001804 */
[----:B------:R-:W-:Y:S01]  /*12080*/  MUFU.EX2 R76, R76 ;  /* 0x0000004c004c7308 */ /* 0x000fe20000000800 */
[----:B------:R-:W-:Y:S01]  /*12090*/  FADD.FTZ R71, R73, R71 ;  /* 0x0000004749477221 */ /* 0x000fe20000010000 */
[----:B------:R-:W-:Y:S02]  /*120a0*/  FADD.FTZ R74, R74, R68 ;  /* 0x000000444a4a7221 */ /* 0x000fe40000010000 */
[C---:B------:R-:W-:Y:S01]  /*120b0*/  HMMA.16816.F32 R8, R20.reuse, R30, R8 ;  /* 0x0000001e1408723c */ /* 0x040fe20000001808 */
[----:B------:R-:W2:Y:S05]  /*120c0*/  LDSM.16.MT88.4 R28, [R183+0xe800] ;  /* 0x00e80000b71c783b */ /* 0x000eaa0000004200 */
[----:B------:R-:W3:Y:S01]  /*120d0*/  MUFU.EX2 R77, R77 ;  /* 0x0000004d004d7308 */ /* 0x000ee20000000800 */
[----:B------:R-:W-:Y:S01]  /*120e0*/  FADD.FTZ R74, R72, R74 ;  /* 0x0000004a484a7221 */ /* 0x000fe20000010000 */
[C---:B----4-:R-:W-:Y:S08]  /*120f0*/  HMMA.16816.F32 R132, R20.reuse, R36, R132 ;  /* 0x000000241484723c */ /* 0x050ff00000001884 */
[----:B------:R-:W-:Y:S01]  /*12100*/  MUFU.EX2 R80, R80 ;  /* 0x0000005000507308 */ /* 0x000fe20000000800 */
[C---:B------:R-:W-:Y:S01]  /*12110*/  HMMA.16816.F32 R136, R20.reuse, R38, R136 ;  /* 0x000000261488723c */ /* 0x040fe20000001888 */
[----:B------:R-:W4:Y:S08]  /*12120*/  LDSM.16.MT88.4 R36, [R181+0xe800] ;  /* 0x00e80000b524783b */ /* 0x000f300000004200 */
[----:B------:R-:W5:Y:S01]  /*12130*/  MUFU.EX2 R81, R81 ;  /* 0x0000005100517308 */ /* 0x000f620000000800 */
[C---:B------:R-:W-:Y:S09]  /*12140*/  HMMA.16816.F32 R140, R20.reuse, R24, R140 ;  /* 0x00000018148c723c */ /* 0x040ff2000000188c */
[----:B------:R-:W2:Y:S01]  /*12150*/  MUFU.EX2 R86, R86 ;  /* 0x0000005600567308 */ /* 0x000ea20000000800 */
        /* <DEDUP_REMOVED lines=24> */
[----:B------:R-:W3:Y:S03]  /*122e0*/  LDSM.16.MT88.4 R28, [R183+0xf000] ;  /* 0x00f00000b71c783b */ /* 0x000ee60000004200 */
[----:B------:R-:W-:Y:S01]  /*122f0*/  MUFU.EX2 R88, R88 ;  /* 0x0000005800587308 */ /* 0x000fe20000000800 */
[----:B----4-:R-:W-:Y:S01]  /*12300*/  FADD.FTZ R79, R83, R79 ;  /* 0x0000004f534f7221 */ /* 0x010fe20000010000 */
[----:B------:R-:W-:Y:S02]  /*12310*/  FADD.FTZ R80, R81, R80 ;  /* 0x0000005051507221 */ /* 0x000fe40000010000 */
[C---:B------:R-:W-:Y:S06]  /*12320*/  HMMA.16816.F32 R132, R20.reuse, R36, R132 ;  /* 0x000000241484723c */ /* 0x040fec0000001884 */
[----:B------:R-:W4:Y:S01]  /*12330*/  MUFU.EX2 R89, R89 ;  /* 0x0000005900597308 */ /* 0x000f220000000800 */
[----:B-1----:R-:W-:Y:S04]  /*12340*/  FADD.FTZ R80, R84, R80 ;  /* 0x0000005054507221 */ /* 0x002fe80000010000 */
[----:B--2---:R-:W-:Y:S01]  /*12350*/  FADD.FTZ R80, R85, R80 ;  /* 0x0000005055507221 */ /* 0x004fe20000010000 */
[C---:B------:R-:W-:Y:S01]  /*12360*/  HMMA.16816.F32 R136, R20.reuse, R38, R136 ;  /* 0x000000261488723c */ /* 0x040fe20000001888 */
[----:B------:R-:W1:Y:S03]  /*12370*/  LDSM.16.MT88.4 R36, [R181+0xf000] ;  /* 0x00f00000b524783b */ /* 0x000e660000004200 */
[----:B------:R-:W2:Y:S04]  /*12380*/  MUFU.EX2 R94, R94 ;  /* 0x0000005e005e7308 */ /* 0x000ea80000000800 */
[C---:B------:R-:W-:Y:S06]  /*12390*/  HMMA.16816.F32 R140, R20.reuse, R24, R140 ;  /* 0x00000018148c723c */ /* 0x040fec000000188c */
[----:B------:R-:W5:Y:S02]  /*123a0*/  MUFU.EX2 R90, R90 ;  /* 0x0000005a005a7308 */ /* 0x000f640000000800 */
[C---:B------:R-:W-:Y:S01]  /*123b0*/  HMMA.16816.F32 R144, R20.reuse, R26, R144 ;  /* 0x0000001a1490723c */ /* 0x040fe20000001890 */
[----:B------:R-:W1:Y:S07]  /*123c0*/  LDSM.16.MT88.4 R24, [R180+0x5000] ;  /* 0x00500000b418783b */ /* 0x000e6e0000004200 */
[----:B------:R-:W-:Y:S01]  /*123d0*/  MUFU.EX2 R95, R95 ;  /* 0x0000005f005f7308 */ /* 0x000fe20000000800 */
[C---:B------:R-:W-:Y:S09]  /*123e0*/  HMMA.16816.F32 R12, R20.reuse, R32, R12 ;  /* 0x00000020140c723c */ /* 0x040ff2000000180c */
[----:B------:R-:W-:Y:S01]  /*123f0*/  MUFU.EX2 R91, R91 ;  /* 0x0000005b005b7308 */ /* 0x000fe20000000800 */
[----:B------:R-:W-:Y:S01]  /*12400*/  HMMA.16816.F32 R16, R20, R34, R16 ;  /* 0x000000221410723c */ /* 0x000fe20000001810 */
[----:B------:R-:W1:Y:S08]  /*12410*/  LDSM.16.MT88.4 R32, [R182+0x5000] ;  /* 0x00500000b620783b */ /* 0x000e700000004200 */
[----:B------:R-:W3:Y:S01]  /*12420*/  MUFU.EX2 R92, R92 ;  /* 0x0000005c005c7308 */ /* 0x000ee20000000800 */
[----:B------:R-:W-:Y:S02]  /*12430*/  F2FP.F16.F32.PACK_AB R21, R82, R86 ;  /* 0x000000565215723e */ /* 0x000fe400000000ff */
[C---:B------:R-:W-:Y:S01]  /*12440*/  F2FP.F16.F32.PACK_AB R23, R87.reuse, R83 ;  /* 0x000000535717723e */ /* 0x040fe200000000ff */
[----:B------:R-:W-:Y:S01]  /*12450*/  FADD.FTZ R87, R87, R79 ;  /* 0x0000004f57577221 */ /* 0x000fe20000010000 */
[----:B------:R-:W-:Y:S02]  /*12460*/  F2FP.F16.F32.PACK_AB R20, R85, R84 ;  /* 0x000000545514723e */ /* 0x000fe400000000ff */
[C---:B----4-:R-:W-:Y:S03]  /*12470*/  F2FP.F16.F32.PACK_AB R22, R89.reuse, R88 ;  /* 0x000000585916723e */ /* 0x050fe600000000ff */
[----:B------:R-:W4:Y:S01]  /*12480*/  MUFU.EX2 R93, R93 ;  /* 0x0000005d005d7308 */ /* 0x000f220000000800 */
[----:B--2---:R-:W-:Y:S01]  /*12490*/  FADD.FTZ R87, R94, R87 ;  /* 0x000000575e577221 */ /* 0x004fe20000010000 */
[----:B------:R-:W-:Y:S03]  /*124a0*/  FADD.FTZ R88, R88, R80 ;  /* 0x0000005058587221 */ /* 0x000fe60000010000 */
[----:B-----5:R-:W-:Y:S01]  /*124b0*/  FADD.FTZ R87, R90, R87 ;  /* 0x000000575a577221 */ /* 0x020fe20000010000 */
[C---:B---3--:R-:W-:Y:S04]  /*124c0*/  HMMA.16816.F32 R4, R20.reuse, R28, R4 ;  /* 0x0000001c1404723c */ /* 0x048fe80000001804 */
[----:B------:R-:W-:Y:S01]  /*124d0*/  MUFU.EX2 R98, R98 ;  /* 0x0000006200627308 */ /* 0x000fe20000000800 */
[----:B------:R-:W-:Y:S04]  /*124e0*/  FADD.FTZ R88, R89, R88 ;  /* 0x0000005859587221 */ /* 0x000fe80000010000 */
[----:B------:R-:W-:Y:S01]  /*124f0*/  FADD.FTZ R88, R92, R88 ;  /* 0x000000585c587221 */ /* 0x000fe20000010000 */
[C---:B------:R-:W-:Y:S01]  /*12500*/  HMMA.16816.F32 R8, R20.reuse, R30, R8 ;  /* 0x0000001e1408723c */ /* 0x040fe20000001808 */
[----:B------:R-:W2:Y:S03]  /*12510*/  LDSM.16.MT88.4 R28, [R183+0xf800] ;  /* 0x00f80000b71c783b */ /* 0x000ea60000004200 */
[----:B------:R-:W3:Y:S01]  /*12520*/  MUFU.EX2 R96, R96 ;  /* 0x0000006000607308 */ /* 0x000ee20000000800 */
[----:B----4-:R-:W-:Y:S03]  /*12530*/  FADD.FTZ R88, R93, R88 ;  /* 0x000000585d587221 */ /* 0x010fe60000010000 */
[C---:B-1----:R-:W-:Y:S06]  /*12540*/  HMMA.16816.F32 R132, R20.reuse, R36, R132 ;  /* 0x000000241484723c */ /* 0x042fec0000001884 */
[----:B------:R-:W-:Y:S02]  /*12550*/  MUFU.EX2 R97, R97 ;  /* 0x0000006100617308 */ /* 0x000fe40000000800 */
[C---:B------:R-:W-:Y:S01]  /*12560*/  HMMA.16816.F32 R136, R20.reuse, R38, R136 ;  /* 0x000000261488723c */ /* 0x040fe20000001888 */
[----:B------:R-:W-:Y:S07]  /*12570*/  LDSM.16.MT88.4 R36, [R182+0x5800] ;  /* 0x00580000b624783b */ /* 0x000fee0000004200 */
[----:B------:R-:W-:Y:S01]  /*12580*/  MUFU.EX2 R102, R102 ;  /* 0x0000006600667308 */ /* 0x000fe20000000800 */
[C---:B------:R-:W-:Y:S09]  /*12590*/  HMMA.16816.F32 R140, R20.reuse, R24, R140 ;  /* 0x00000018148c723c */ /* 0x040ff2000000188c */
[----:B------:R-:W-:Y:S01]  /*125a0*/  MUFU.EX2 R103, R103 ;  /* 0x0000006700677308 */ /* 0x000fe20000000800 */
[C---:B------:R-:W-:Y:S01]  /*125b0*/  HMMA.16816.F32 R144, R20.reuse, R26, R144 ;  /* 0x0000001a1490723c */ /* 0x040fe20000001890 */
[----:B------:R-:W1:Y:S08]  /*125c0*/  LDSM.16.MT88.4 R24, [R181+0xf800] ;  /* 0x00f80000b518783b */ /* 0x000e700000004200 */
[----:B------:R-:W-:Y:S01]  /*125d0*/  MUFU.EX2 R99, R99 ;  /* 0x0000006300637308 */ /* 0x000fe20000000800 */
[C---:B------:R-:W-:Y:S09]  /*125e0*/  HMMA.16816.F32 R12, R20.reuse, R32, R12 ;  /* 0x00000020140c723c */ /* 0x040ff2000000180c */
[----:B------:R-:W4:Y:S01]  /*125f0*/  MUFU.EX2 R100, R100 ;  /* 0x0000006400647308 */ /* 0x000f220000000800 */
[----:B------:R-:W-:Y:S01]  /*12600*/  HMMA.16816.F32 R16, R20, R34, R16 ;  /* 0x000000221410723c */ /* 0x000fe20000001810 */
[----:B------:R-:W5:Y:S08]  /*12610*/  LDSM.16.MT88.4 R32, [R180+0x5800] ;  /* 0x00580000b420783b */ /* 0x000f700000004200 */
[----:B------:R-:W5:Y:S01]  /*12620*/  MUFU.EX2 R106, R106 ;  /* 0x0000006a006a7308 */ /* 0x000f620000000800 */
[----:B------:R-:W-:Y:S02]  /*12630*/  F2FP.F16.F32.PACK_AB R21, R90, R94 ;  /* 0x0000005e5a15723e */ /* 0x000fe400000000ff */
[----:B------:R-:W-:Y:S01]  /*12640*/  F2FP.F16.F32.PACK_AB R23, R91, R95 ;  /* 0x0000005f5b17723e */ /* 0x000fe200000000ff */
[----:B------:R-:W-:Y:S01]  /*12650*/  FADD.FTZ R95, R95, R87 ;  /* 0x000000575f5f7221 */ /* 0x000fe20000010000 */
[----:B------:R-:W-:Y:S02]  /*12660*/  F2FP.F16.F32.PACK_AB R20, R93, R92 ;  /* 0x0000005c5d14723e */ /* 0x000fe400000000ff */
[----:B---3--:R-:W-:Y:S03]  /*12670*/  F2FP.F16.F32.PACK_AB R22, R96, R98 ;  /* 0x000000626016723e */ /* 0x008fe600000000ff */
[----:B------:R-:W-:Y:S01]  /*12680*/  MUFU.EX2 R101, R101 ;  /* 0x0000006500657308 */ /* 0x000fe20000000800 */
[----:B------:R-:W-:Y:S01]  /*12690*/  FADD.FTZ R95, R91, R95 ;  /* 0x0000005f5b5f7221 */ /* 0x000fe20000010000 */
[----:B------:R-:W-:Y:S02]  /*126a0*/  FADD.FTZ R98, R98, R88 ;  /* 0x0000005862627221 */ /* 0x000fe40000010000 */
[C---:B--2---:R-:W-:Y:S06]  /*126b0*/  HMMA.16816.F32 R4, R20.reuse, R28, R4 ;  /* 0x0000001c1404723c */ /* 0x044fec0000001804 */
[----:B------:R-:W2:Y:S01]  /*126c0*/  MUFU.EX2 R104, R104 ;  /* 0x0000006800687308 */ /* 0x000ea20000000800 */
[----:B------:R-:W-:Y:S04]  /*126d0*/  FADD.FTZ R98, R96, R98 ;  /* 0x0000006260627221 */ /* 0x000fe80000010000 */
[----:B----4-:R-:W-:Y:S01]  /*126e0*/  FADD.FTZ R98, R100, R98 ;  /* 0x0000006264627221 */ /* 0x010fe20000010000 */
[C---:B------:R-:W-:Y:S01]  /*126f0*/  HMMA.16816.F32 R8, R20.reuse, R30, R8 ;  /* 0x0000001e1408723c */ /* 0x040fe20000001808 */
[----:B------:R-:W-:Y:S03]  /*12700*/  LDSM.16.MT88.4 R28, [R181+0x10000] ;  /* 0x01000000b51c783b */ /* 0x000fe60000004200 */
[----:B------:R-:W-:Y:S04]  /*12710*/  MUFU.EX2 R107, R107 ;  /* 0x0000006b006b7308 */ /* 0x000fe80000000800 */
[C---:B-1----:R-:W-:Y:S06]  /*12720*/  HMMA.16816.F32 R132, R20.reuse, R24, R132 ;  /* 0x000000181484723c */ /* 0x042fec0000001884 */
[----:B------:R-:W-:Y:S02]  /*12730*/  MUFU.EX2 R105, R105 ;  /* 0x0000006900697308 */ /* 0x000fe40000000800 */
[C---:B------:R-:W-:Y:S01]  /*12740*/  HMMA.16816.F32 R136, R20.reuse, R26, R136 ;  /* 0x0000001a1488723c */ /* 0x040fe20000001888 */
[----:B------:R-:W1:Y:S07]  /*12750*/  LDSM.16.MT88.4 R24, [R183+0x10000] ;  /* 0x01000000b718783b */ /* 0x000e6e0000004200 */
[----:B------:R-:W-:Y:S01]  /*12760*/  MUFU.EX2 R110, R110 ;  /* 0x0000006e006e7308 */ /* 0x000fe20000000800 */
[C---:B-----5:R-:W-:Y:S09]  /*12770*/  HMMA.16816.F32 R140, R20.reuse, R32, R140 ;  /* 0x00000020148c723c */ /* 0x060ff2000000188c */
[----:B------:R-:W-:Y:S01]  /*12780*/  MUFU.EX2 R111, R111 ;  /* 0x0000006f006f7308 */ /* 0x000fe20000000800 */
[C---:B------:R-:W-:Y:S01]  /*12790*/  HMMA.16816.F32 R144, R20.reuse, R34, R144 ;  /* 0x000000221490723c */ /* 0x040fe20000001890 */
[----:B------:R-:W3:Y:S08]  /*127a0*/  LDSM.16.MT88.4 R32, [R180+0x6000] ;  /* 0x00600000b420783b */ /* 0x000ef00000004200 */
[----:B------:R-:W4:Y:S01]  /*127b0*/  MUFU.EX2 R108, R108 ;  /* 0x0000006c006c7308 */ /* 0x000f220000000800 */
[C---:B------:R-:W-:Y:S09]  /*127c0*/  HMMA.16816.F32 R12, R20.reuse, R36, R12 ;  /* 0x00000024140c723c */ /* 0x040ff2000000180c */
[----:B------:R-:W5:Y:S01]  /*127d0*/  MUFU.EX2 R109, R109 ;  /* 0x0000006d006d7308 */ /* 0x000f620000000800 */
[----:B------:R-:W-:Y:S01]  /*127e0*/  HMMA.16816.F32 R16, R20, R38, R16 ;  /* 0x000000261410723c */ /* 0x000fe20000001810 */
[----:B------:R-:W5:Y:S08]  /*127f0*/  LDSM.16.MT88.4 R36, [R182+0x6000] ;  /* 0x00600000b624783b */ /* 0x000f700000004200 */
[----:B------:R-:W-:Y:S01]  /*12800*/  MUFU.EX2 R112, R112 ;  /* 0x0000007000707308 */ /* 0x000fe20000000800 */
[----:B------:R-:W-:Y:S01]  /*12810*/  F2FP.F16.F32.PACK_AB R21, R102, R97 ;  /* 0x000000616615723e */ /* 0x000fe200000000ff */
[----:B------:R-:W-:Y:S01]  /*12820*/  FADD.FTZ R97, R97, R95 ;  /* 0x0000005f61617221 */ /* 0x000fe20000010000 */
[----:B------:R-:W-:Y:S02]  /*12830*/  F2FP.F16.F32.PACK_AB R23, R99, R103 ;  /* 0x000000676317723e */ /* 0x000fe400000000ff */
[----:B------:R-:W-:Y:S01]  /*12840*/  F2FP.F16.F32.PACK_AB R20, R106, R100 ;  /* 0x000000646a14723e */ /* 0x000fe200000000ff */
[----:B------:R-:W-:Y:S01]  /*12850*/  FADD.FTZ R97, R102, R97 ;  /* 0x0000006166617221 */ /* 0x000fe20000010000 */
[----:B--2---:R-:W-:Y:S03]  /*12860*/  F2FP.F16.F32.PACK_AB R22, R104, R101 ;  /* 0x000000656816723e */ /* 0x004fe600000000ff */
[----:B------:R-:W2:Y:S01]  /*12870*/  MUFU.EX2 R113, R113 ;  /* 0x0000007100717308 */ /* 0x000ea20000000800 */
[----:B------:R-:W-:Y:S01]  /*12880*/  FADD.FTZ R106, R106, R98 ;  /* 0x000000626a6a7221 */ /* 0x000fe20000010000 */
[----:B------:R-:W-:Y:S03]  /*12890*/  FADD.FTZ R103, R103, R97 ;  /* 0x0000006167677221 */ /* 0x000fe60000010000 */
[----:B------:R-:W-:Y:S01]  /*128a0*/  FADD.FTZ R106, R101, R106 ;  /* 0x0000006a656a7221 */ /* 0x000fe20000010000 */
[C---:B-1----:R-:W-:Y:S04]  /*128b0*/  HMMA.16816.F32 R4, R20.reuse, R24, R4 ;  /* 0x000000181404723c */ /* 0x042fe80000001804 */
[----:B------:R-:W-:Y:S01]  /*128c0*/  MUFU.EX2 R46, R46 ;  /* 0x0000002e002e7308 */ /* 0x000fe20000000800 */
[----:B------:R-:W-:Y:S01]  /*128d0*/  FADD.FTZ R103, R99, R103 ;  /* 0x0000006763677221 */ /* 0x000fe20000010000 */
[----:B------:R-:W-:Y:S02]  /*128e0*/  FADD.FTZ R104, R104, R106 ;  /* 0x0000006a68687221 */ /* 0x000fe40000010000 */
[C---:B------:R-:W-:Y:S01]  /*128f0*/  HMMA.16816.F32 R8, R20.reuse, R26, R8 ;  /* 0x0000001a1408723c */ /* 0x040fe20000001808 */
[----:B------:R-:W1:Y:S02]  /*12900*/  LDSM.16.MT88.4 R24, [R183+0x10800] ;  /* 0x01080000b718783b */ /* 0x000e640000004200 */
[----:B----4-:R-:W-:Y:S05]  /*12910*/  FADD.FTZ R104, R108, R104 ;  /* 0x000000686c687221 */ /* 0x010fea0000010000 */
[C---:B------:R-:W-:Y:S08]  /*12920*/  HMMA.16816.F32 R132, R20.reuse, R28, R132 ;  /* 0x0000001c1484723c */ /* 0x040ff00000001884 */
[C---:B------:R-:W-:Y:S01]  /*12930*/  HMMA.16816.F32 R136, R20.reuse, R30, R136 ;  /* 0x0000001e1488723c */ /* 0x040fe20000001888 */
[----:B------:R-:W4:Y:S07]  /*12940*/  LDSM.16.MT88.4 R28, [R181+0x10800] ;  /* 0x01080000b51c783b */ /* 0x000f2e0000004200 */
[C---:B---3--:R-:W-:Y:S08]  /*12950*/  HMMA.16816.F32 R140, R20.reuse, R32, R140 ;  /* 0x00000020148c723c */ /* 0x048ff0000000188c */
[C---:B------:R-:W-:Y:S01]  /*12960*/  HMMA.16816.F32 R144, R20.reuse, R34, R144 ;  /* 0x000000221490723c */ /* 0x040fe20000001890 */
[----:B------:R-:W3:Y:S07]  /*12970*/  LDSM.16.MT88.4 R32, [R180+0x6800] ;  /* 0x00680000b420783b */ /* 0x000eee0000004200 */
[C---:B-----5:R-:W-:Y:S08]  /*12980*/  HMMA.16816.F32 R12, R20.reuse, R36, R12 ;  /* 0x00000024140c723c */ /* 0x060ff0000000180c */
[----:B------:R-:W-:Y:S01]  /*12990*/  HMMA.16816.F32 R16, R20, R38, R16 ;  /* 0x000000261410723c */ /* 0x000fe20000001810 */
[----:B------:R-:W5:Y:S02]  /*129a0*/  LDSM.16.MT88.4 R36, [R182+0x6800] ;  /* 0x00680000b624783b */ /* 0x000f640000004200 */
[----:B------:R-:W-:Y:S01]  /*129b0*/  F2FP.F16.F32.PACK_AB R21, R105, R107 ;  /* 0x0000006b6915723e */ /* 0x000fe200000000ff */
[----:B------:R-:W-:Y:S01]  /*129c0*/  FADD.FTZ R107, R107, R103 ;  /* 0x000000676b6b7221 */ /* 0x000fe20000010000 */
[----:B------:R-:W-:Y:S02]  /*129d0*/  F2FP.F16.F32.PACK_AB R23, R111, R110 ;  /* 0x0000006e6f17723e */ /* 0x000fe400000000ff */
        /* <DEDUP_REMOVED lines=8> */
[----:B------:R-:W-:Y:S04]  /*12a60*/  FADD.FTZ R113, R113, R109 ;  /* 0x0000006d71717221 */ /* 0x000fe80000010000 */
[C---:B------:R-:W-:Y:S01]  /*12a70*/  HMMA.16816.F32 R8, R20.reuse, R26, R8 ;  /* 0x0000001a1408723c */ /* 0x040fe20000001808 */
[----:B------:R-:W1:Y:S02]  /*12a80*/  LDSM.16.MT88.4 R24, [R183+0x11000] ;  /* 0x01100000b718783b */ /* 0x000e640000004200 */
[----:B------:R-:W-:Y:S05]  /*12a90*/  FADD.FTZ R113, R42, R113 ;  /* 0x000000712a717221 */ /* 0x000fea0000010000 */
[C---:B----4-:R-:W-:Y:S08]  /*12aa0*/  HMMA.16816.F32 R132, R20.reuse, R28, R132 ;  /* 0x0000001c1484723c */ /* 0x050ff00000001884 */
[C---:B------:R-:W-:Y:S01]  /*12ab0*/  HMMA.16816.F32 R136, R20.reuse, R30, R136 ;  /* 0x0000001e1488723c */ /* 0x040fe20000001888 */
[----:B------:R-:W2:Y:S07]  /*12ac0*/  LDSM.16.MT88.4 R28, [R181+0x11000] ;  /* 0x01100000b51c783b */ /* 0x000eae0000004200 */
[C---:B---3--:R-:W-:Y:S08]  /*12ad0*/  HMMA.16816.F32 R140, R20.reuse, R32, R140 ;  /* 0x00000020148c723c */ /* 0x048ff0000000188c */
[C---:B------:R-:W-:Y:S01]  /*12ae0*/  HMMA.16816.F32 R144, R20.reuse, R34, R144 ;  /* 0x000000221490723c */ /* 0x040fe20000001890 */
[----:B------:R-:W3:Y:S07]  /*12af0*/  LDSM.16.MT88.4 R32, [R180+0x7000] ;  /* 0x00700000b420783b */ /* 0x000eee0000004200 */
[C---:B-----5:R-:W-:Y:S03]  /*12b00*/  HMMA.16816.F32 R12, R20.reuse, R36, R12 ;  /* 0x00000024140c723c */ /* 0x060fe6000000180c */
[-CC-:B------:R-:W-:Y:S01]  /*12b10*/  FFMA.FTZ R37, R126, R166.reuse, -R187.reuse ;  /* 0x000000a67e257223 */ /* 0x180fe200000108bb */
[-CC-:B------:R-:W-:Y:S04]  /*12b20*/  FFMA.FTZ R36, R127, R166.reuse, -R187.reuse ;  /* 0x000000a67f247223 */ /* 0x180fe800000108bb */
[----:B------:R-:W-:Y:S01]  /*12b30*/  HMMA.16816.F32 R16, R20, R38, R16 ;  /* 0x000000261410723c */ /* 0x000fe20000001810 */
[----:B------:R-:W-:Y:S02]  /*12b40*/  MUFU.EX2 R37, R37 ;  /* 0x0000002500257308 */ /* 0x000fe40000000800 */
[----:B------:R-:W-:Y:S01]  /*12b50*/  F2FP.F16.F32.PACK_AB R21, R114, R115 ;  /* 0x000000737215723e */ /* 0x000fe200000000ff */
[--C-:B------:R-:W-:Y:S01]  /*12b60*/  FFMA.FTZ R38, R130, R166, -R187.reuse ;  /* 0x000000a682267223 */ /* 0x100fe200000108bb */
[----:B------:R-:W-:Y:S01]  /*12b70*/  F2FP.F16.F32.PACK_AB R23, R41, R40 ;  /* 0x000000282917723e */ /* 0x000fe200000000ff */
[----:B------:R-:W-:Y:S01]  /*12b80*/  FFMA.FTZ R187, R131, R166, -R187 ;  /* 0x000000a683bb7223 */ /* 0x000fe200000108bb */
[----:B------:R-:W-:Y:S01]  /*12b90*/  F2FP.F16.F32.PACK_AB R20, R43, R42 ;  /* 0x0000002a2b14723e */ /* 0x000fe200000000ff */
[----:B------:R-:W-:Y:S01]  /*12ba0*/  FFMA.FTZ R39, R124, R166, -R185 ;  /* 0x000000a67c277223 */ /* 0x000fe200000108b9 */
[----:B------:R-:W-:Y:S02]  /*12bb0*/  F2FP.F16.F32.PACK_AB R22, R45, R44 ;  /* 0x0000002c2d16723e */ /* 0x000fe400000000ff */
[----:B------:R-:W4:Y:S01]  /*12bc0*/  MUFU.EX2 R36, R36 ;  /* 0x0000002400247308 */ /* 0x000f220000000800 */
[----:B------:R-:W-:Y:S01]  /*12bd0*/  FADD.FTZ R115, R115, R110 ;  /* 0x0000006e73737221 */ /* 0x000fe20000010000 */
[----:B------:R-:W-:Y:S03]  /*12be0*/  FADD.FTZ R43, R43, R113 ;  /* 0x000000712b2b7221 */ /* 0x000fe60000010000 */
[----:B------:R-:W-:Y:S01]  /*12bf0*/  FADD.FTZ R115, R114, R115 ;  /* 0x0000007372737221 */ /* 0x000fe20000010000 */
[C---:B-1----:R-:W-:Y:S04]  /*12c00*/  HMMA.16816.F32 R4, R20.reuse, R24, R4 ;  /* 0x000000181404723c */ /* 0x042fe80000001804 */
[----:B------:R-:W-:Y:S01]  /*12c10*/  MUFU.EX2 R187, R187 ;  /* 0x000000bb00bb7308 */ /* 0x000fe20000000800 */
[----:B------:R-:W-:Y:S01]  /*12c20*/  FADD.FTZ R40, R40, R115 ;  /* 0x0000007328287221 */ /* 0x000fe20000010000 */
[----:B------:R-:W-:Y:S03]  /*12c30*/  FADD.FTZ R43, R44, R43 ;  /* 0x0000002b2c2b7221 */ /* 0x000fe60000010000 */
[----:B------:R-:W-:Y:S01]  /*12c40*/  FADD.FTZ R40, R41, R40 ;  /* 0x0000002829287221 */ /* 0x000fe20000010000 */
[C---:B------:R-:W-:Y:S01]  /*12c50*/  HMMA.16816.F32 R8, R20.reuse, R26, R8 ;  /* 0x0000001a1408723c */ /* 0x040fe20000001808 */
[----:B------:R-:W1:Y:S03]  /*12c60*/  LDSM.16.MT88.4 R24, [R182+0x7000] ;  /* 0x00700000b618783b */ /* 0x000e660000004200 */
[----:B------:R-:W5:Y:S01]  /*12c70*/  MUFU.EX2 R38, R38 ;  /* 0x0000002600267308 */ /* 0x000f620000000800 */
[C---:B----4-:R-:W-:Y:S01]  /*12c80*/  F2FP.F16.F32.PACK_AB R149, R36.reuse, R37 ;  /* 0x000000252495723e */ /* 0x050fe200000000ff */
[----:B------:R-:W-:Y:S01]  /*12c90*/  FADD.FTZ R37, R37, R40 ;  /* 0x0000002825257221 */ /* 0x000fe20000010000 */
[----:B------:R-:W-:Y:S01]  /*12ca0*/  FADD.FTZ R45, R45, R43 ;  /* 0x0000002b2d2d7221 */ /* 0x000fe20000010000 */
[C---:B--2---:R-:W-:Y:S06]  /*12cb0*/  HMMA.16816.F32 R132, R20.reuse, R28, R132 ;  /* 0x0000001c1484723c */ /* 0x044fec0000001884 */
[----:B------:R-:W2:Y:S01]  /*12cc0*/  MUFU.EX2 R39, R39 ;  /* 0x0000002700277308 */ /* 0x000ea20000000800 */
[----:B------:R-:W-:Y:S01]  /*12cd0*/  FADD.FTZ R37, R36, R37 ;  /* 0x0000002524257221 */ /* 0x000fe20000010000 */
[C---:B------:R-:W-:Y:S01]  /*12ce0*/  HMMA.16816.F32 R136, R20.reuse, R30, R136 ;  /* 0x0000001e1488723c */ /* 0x040fe20000001888 */
[----:B------:R-:W4:Y:S02]  /*12cf0*/  LDSM.16.MT88.4 R28, [R181+0x11800] ;  /* 0x01180000b51c783b */ /* 0x000f240000004200 */
[----:B-----5:R-:W-:Y:S01]  /*12d00*/  F2FP.F16.F32.PACK_AB R151, R187, R38 ;  /* 0x00000026bb97723e */ /* 0x020fe200000000ff */
[----:B------:R-:W-:Y:S04]  /*12d10*/  FADD.FTZ R38, R38, R37 ;  /* 0x0000002526267221 */ /* 0x000fe80000010000 */
[C---:B---3--:R-:W-:Y:S03]  /*12d20*/  HMMA.16816.F32 R140, R20.reuse, R32, R140 ;  /* 0x00000020148c723c */ /* 0x048fe6000000188c */
[-CC-:B------:R-:W-:Y:S01]  /*12d30*/  FFMA.FTZ R32, R128, R166.reuse, -R185.reuse ;  /* 0x000000a680207223 */ /* 0x180fe200000108b9 */
[----:B------:R-:W-:Y:S01]  /*12d40*/  FFMA.FTZ R185, R129, R166, -R185 ;  /* 0x000000a681b97223 */ /* 0x000fe200000108b9 */
[C---:B--2---:R-:W-:Y:S01]  /*12d50*/  F2FP.F16.F32.PACK_AB R148, R46.reuse, R39 ;  /* 0x000000272e94723e */ /* 0x044fe200000000ff */
[----:B------:R-:W-:Y:S02]  /*12d60*/  FADD.FTZ R45, R39, R45 ;  /* 0x0000002d272d7221 */ /* 0x000fe40000010000 */
[C---:B------:R-:W-:Y:S01]  /*12d70*/  HMMA.16816.F32 R144, R20.reuse, R34, R144 ;  /* 0x000000221490723c */ /* 0x040fe20000001890 */
[----:B------:R-:W2:Y:S02]  /*12d80*/  MUFU.EX2 R32, R32 ;  /* 0x0000002000207308 */ /* 0x000ea40000000800 */
[----:B------:R-:W-:Y:S05]  /*12d90*/  FADD.FTZ R46, R46, R45 ;  /* 0x0000002d2e2e7221 */ /* 0x000fea0000010000 */
[C---:B-1----:R-:W-:Y:S03]  /*12da0*/  HMMA.16816.F32 R12, R20.reuse, R24, R12 ;  /* 0x00000018140c723c */ /* 0x042fe6000000180c */
[----:B------:R-:W1:Y:S05]  /*12db0*/  MUFU.EX2 R185, R185 ;  /* 0x000000b900b97308 */ /* 0x000e6a0000000800 */
[----:B------:R-:W-:Y:S01]  /*12dc0*/  HMMA.16816.F32 R16, R20, R26, R16 ;  /* 0x0000001a1410723c */ /* 0x000fe20000001810 */
[----:B------:R-:W3:Y:S02]  /*12dd0*/  LDSM.16.MT88.4 R20, [R180+0x7800] ;  /* 0x00780000b414783b */ /* 0x000ee40000004200 */
[----:B--2---:R-:W-:Y:S01]  /*12de0*/  FADD.FTZ R46, R32, R46 ;  /* 0x0000002e202e7221 */ /* 0x004fe20000010000 */
[C---:B-1----:R-:W-:Y:S03]  /*12df0*/  F2FP.F16.F32.PACK_AB R150, R185.reuse, R32 ;  /* 0x00000020b996723e */ /* 0x042fe600000000ff */
[----:B------:R-:W-:Y:S04]  /*12e00*/  FADD.FTZ R252, R185, R46 ;  /* 0x0000002eb9fc7221 */ /* 0x000fe80000010000 */
[C---:B------:R-:W-:Y:S01]  /*12e10*/  HMMA.16816.F32 R160, R148.reuse, R156, R4 ;  /* 0x0000009c94a0723c */ /* 0x040fe20000001804 */
[----:B------:R-:W1:Y:S07]  /*12e20*/  LDSM.16.MT88.4 R4, [R182+0x7800] ;  /* 0x00780000b604783b */ /* 0x000e6e0000004200 */
[C---:B------:R-:W-:Y:S08]  /*12e30*/  HMMA.16816.F32 R156, R148.reuse, R158, R8 ;  /* 0x0000009e949c723c */ /* 0x040ff00000001808 */
[C---:B----4-:R-:W-:Y:S08]  /*12e40*/  HMMA.16816.F32 R132, R148.reuse, R28, R132 ;  /* 0x0000001c9484723c */ /* 0x050ff00000001884 */
[C---:B------:R-:W-:Y:S08]  /*12e50*/  HMMA.16816.F32 R136, R148.reuse, R30, R136 ;  /* 0x0000001e9488723c */ /* 0x040ff00000001888 */
[C---:B---3--:R-:W-:Y:S08]  /*12e60*/  HMMA.16816.F32 R140, R148.reuse, R20, R140 ;  /* 0x00000014948c723c */ /* 0x048ff0000000188c */
[C---:B------:R-:W-:Y:S08]  /*12e70*/  HMMA.16816.F32 R144, R148.reuse, R22, R144 ;  /* 0x000000169490723c */ /* 0x040ff00000001890 */
[C---:B-1----:R-:W-:Y:S03]  /*12e80*/  HMMA.16816.F32 R152, R148.reuse, R4, R12 ;  /* 0x000000049498723c */ /* 0x042fe6000000180c */
[----:B------:R-:W-:Y:S05]  /*12e90*/  FADD.FTZ R4, R187, R38 ;  /* 0x00000026bb047221 */ /* 0x000fea0000010000 */
[----:B------:R-:W-:Y:S01]  /*12ea0*/  HMMA.16816.F32 R148, R148, R6, R16 ;  /* 0x000000069494723c */ /* 0x000fe20000001810 */
[----:B------:R1:W-:Y:S01]  /*12eb0*/  STL [R1], R4 ;  /* 0x0000000401007387 */ /* 0x0003e20000100800 */
[----:B------:R-:W-:Y:S07]  /*12ec0*/  @!UPT UIADD3 URZ, UPT, UPT, URZ, URZ, URZ ;  /* 0x000000fffffff290 */ /* 0x000fee000fffe0ff */
[----:B------:R-:W-:Y:S11]  /*12ed0*/  @P0 BRA `(.L_x_3918) ;  /* 0xffffff90003c0947 */ /* 0x000ff6000383ffff */
.L_x_3911:
[----:B------:R2:W5:Y:S04]  /*12ee0*/  LDL R10, [R1] ;  /* 0x00000000010a7983 */ /* 0x0005680000100800 */
[----:B------:R2:W5:Y:S01]  /*12ef0*/  LD.E R7, desc[UR4][R2.64+0xd8] ;  /* 0x0000d80402077980 */ /* 0x000562000c101900 */
[----:B------:R-:W-:Y:S01]  /*12f00*/  UMOV UR6, 0xffffffff ;  /* 0xffffffff00067882 */ /* 0x000fe20000000000 */
[----:B------:R-:W-:Y:S02]  /*12f10*/  MOV R6, 0x20 ;  /* 0x0000002000067802 */ /* 0x000fe40000000f00 */
[----:B------:R-:W-:Y:S05]  /*12f20*/  BRA.DIV UR6, `(.L_x_3919) ;  /* 0x0000000e068c7947 */ /* 0x000fea000b800000 */
[----:B------:R-:W3:Y:S04]  /*12f30*/  SHFL.BFLY PT, R0, R252, 0x2, 0x1f ;  /* 0x0c401f00fc007f89 */ /* 0x000ee800000e0000 */
[----:B-----5:R-:W4:Y:S01]  /*12f40*/  SHFL.BFLY PT, R8, R10, 0x2, 0x1f ;  /* 0x0c401f000a087f89 */ /* 0x020f2200000e0000 */
[----:B---3--:R-:W-:Y:S01]  /*12f50*/  FADD.FTZ R252, R0, R252 ;  /* 0x000000fc00fc7221 */ /* 0x008fe20000010000 */
[----:B----4-:R-:W-:-:S04]  /*12f60*/  FADD.FTZ R8, R8, R10 ;  /* 0x0000000a08087221 */ /* 0x010fc80000010000 */
[----:B------:R-:W3:Y:S04]  /*12f70*/  SHFL.BFLY PT, R9, R252, 0x1, 0x1f ;  /* 0x0c201f00fc097f89 */ /* 0x000ee800000e0000 */
[----:B------:R4:W1:Y:S01]  /*12f80*/  SHFL.BFLY PT, R0, R8, 0x1, 0x1f ;  /* 0x0c201f0008007f89 */ /* 0x00086200000e0000 */
[----:B---3--:R-:W-:-:S07]  /*12f90*/  FADD.FTZ R9, R252, R9 ;  /* 0x00000009fc097221 */ /* 0x008fce0000010000 */
.L_x_3932:
[----:B-1--4-:R-:W-:Y:S01]  /*12fa0*/  FADD.FTZ R8, R8, R0 ;  /* 0x0000000008087221 */ /* 0x012fe20000010000 */
[----:B------:R-:W1:Y:S01]  /*12fb0*/  MUFU.RCP R4, R9 ;  /* 0x0000000900047308 */ /* 0x000e620000001000 */
[C---:B------:R-:W-:Y:S02]  /*12fc0*/  SHF.L.U32 R5, R170.reuse, 0x4, RZ ;  /* 0x00000004aa057819 */ /* 0x040fe400000006ff */
[----:B------:R-:W-:Y:S02]  /*12fd0*/  SHF.L.U32 R0, R170, 0x1, RZ ;  /* 0x00000001aa007819 */ /* 0x000fe400000006ff */
[----:B------:R-:W-:Y:S02]  /*12fe0*/  LOP3.LUT R5, R5, 0x1c0, RZ, 0xc0, !PT ;  /* 0x000001c005057812 */ /* 0x000fe400078ec0ff */
[----:B------:R-:W-:Y:S01]  /*12ff0*/  FSETP.NE.FTZ.AND P1, PT, R9, RZ, PT ;  /* 0x000000ff0900720b */ /* 0x000fe20003f35000 */
[----:B------:R-:W3:Y:S01]  /*13000*/  MUFU.RCP R10, R8 ;  /* 0x00000008000a7308 */ /* 0x000ee20000001000 */
[----:B------:R-:W-:-:S02]  /*13010*/  FSETP.NE.FTZ.AND P0, PT, R8, RZ, PT ;  /* 0x000000ff0800720b */ /* 0x000fc40003f15000 */
[--C-:B------:R-:W-:Y:S02]  /*13020*/  LOP3.LUT R224, R224, 0x6, R0.reuse, 0xf8, !PT ;  /* 0x00000006e0e07812 */ /* 0x100fe400078ef800 */
[----:B------:R-:W-:Y:S02]  /*13030*/  LOP3.LUT R5, R5, 0x38, R0, 0xf8, !PT ;  /* 0x0000003805057812 */ /* 0x000fe400078ef800 */
[----:B------:R-:W-:Y:S02]  /*13040*/  R2P PR, R170, 0x18 ;  /* 0x00000018aa007804 */ /* 0x000fe40000000000 */
[----:B-1----:R-:W-:Y:S02]  /*13050*/  FSEL R4, R4, 1, P1 ;  /* 0x3f80000004047808 */ /* 0x002fe40000800000 */
[----:B------:R-:W-:Y:S02]  /*13060*/  LOP3.LUT R5, R224, R5, RZ, 0xfc, !PT ;  /* 0x00000005e0057212 */ /* 0x000fe400078efcff */
[----:B------:R-:W-:Y:S01]  /*13070*/  MOV R0, 0x10 ;  /* 0x0000001000007802 */ /* 0x000fe20000000f00 */
[C---:B------:R-:W-:Y:S01]  /*13080*/  FMUL.FTZ R160, R4.reuse, R160 ;  /* 0x000000a004a07220 */ /* 0x040fe20000410000 */
[----:B------:R-:W-:Y:S01]  /*13090*/  LEA R5, R5, R225, 0x1 ;  /* 0x000000e105057211 */ /* 0x000fe200078e08ff */
[----:B------:R-:W-:Y:S01]  /*130a0*/  FMUL.FTZ R161, R4, R161 ;  /* 0x000000a104a17220 */ /* 0x000fe20000410000 */
[----:B---3--:R-:W-:Y:S01]  /*130b0*/  FSEL R10, R10, 1, P0 ;  /* 0x3f8000000a0a7808 */ /* 0x008fe20000000000 */
[----:B------:R-:W-:Y:S01]  /*130c0*/  FMUL.FTZ R156, R4, R156 ;  /* 0x0000009c049c7220 */ /* 0x000fe20000410000 */
[----:B------:R-:W-:Y:S01]  /*130d0*/  SEL R6, R6, 0xffffffe0, !P3 ;  /* 0xffffffe006067807 */ /* 0x000fe20005800000 */
        /* <DEDUP_REMOVED lines=18> */
[----:B------:R-:W-:Y:S01]  /*13200*/  FMUL.FTZ R133, R4, R133 ;  /* 0x0000008504857220 */ /* 0x000fe20000410000 */
[----:B------:R-:W-:Y:S01]  /*13210*/  SEL R0, R0, 0xfffffff0, !P2 ;  /* 0xfffffff000007807 */ /* 0x000fe20005000000 */
[C---:B------:R-:W-:Y:S01]  /*13220*/  FMUL.FTZ R136, R4.reuse, R136 ;  /* 0x0000008804887220 */ /* 0x040fe20000410000 */
[----:B------:R-:W-:Y:S01]  /*13230*/  FMUL.FTZ R137, R4, R137 ;  /* 0x0000008904897220 */ /* 0x000fe20000410000 */
[----:B------:R-:W-:-:S02]  /*13240*/  VIADD R12, R5, 0x40 ;  /* 0x00000040050c7836 */ /* 0x000fc40000000000 */
[C---:B------:R-:W-:Y:S01]  /*13250*/  FMUL.FTZ R140, R4.reuse, R140 ;  /* 0x0000008c048c7220 */ /* 0x040fe20000410000 */
[C---:B------:R-:W-:Y:S01]  /*13260*/  FMUL.FTZ R141, R4.reuse, R141 ;  /* 0x0000008d048d7220 */ /* 0x040fe20000410000 */
[----:B------:R-:W-:Y:S01]  /*13270*/  F2FP.F16.F32.PACK_AB R160, R161, R160 ;  /* 0x000000a0a1a0723e */ /* 0x000fe200000000ff */
[C---:B------:R-:W-:Y:S01]  /*13280*/  FMUL.FTZ R144, R4.reuse, R144 ;  /* 0x0000009004907220 */ /* 0x040fe20000410000 */
[----:B------:R-:W-:Y:S01]  /*13290*/  F2FP.F16.F32.PACK_AB R162, R163, R162 ;  /* 0x000000a2a3a2723e */ /* 0x000fe200000000ff */
[----:B------:R-:W-:Y:S01]  /*132a0*/  FMUL.FTZ R145, R4, R145 ;  /* 0x0000009104917220 */ /* 0x000fe20000410000 */
[----:B------:R-:W-:Y:S01]  /*132b0*/  IADD3 R11, PT, PT, R6, R5, RZ ;  /* 0x00000005060b7210 */ /* 0x000fe20007ffe0ff */
[C---:B------:R-:W-:Y:S01]  /*132c0*/  FMUL.FTZ R152, R4.reuse, R152 ;  /* 0x0000009804987220 */ /* 0x040fe20000410000 */
[----:B------:R-:W-:Y:S01]  /*132d0*/  @P4 IADD3 R12, PT, PT, R5, -0x40, RZ ;  /* 0xffffffc0050c4810 */ /* 0x000fe20007ffe0ff */
[----:B------:R-:W-:Y:S01]  /*132e0*/  FMUL.FTZ R153, R4, R153 ;  /* 0x0000009904997220 */ /* 0x000fe20000410000 */
[----:B------:R-:W-:Y:S01]  /*132f0*/  F2FP.F16.F32.PACK_AB R150, R10, R150 ;  /* 0x000000960a96723e */ /* 0x000fe200000000ff */
        /* <DEDUP_REMOVED lines=9> */
[----:B------:R-:W-:Y:S01]  /*13390*/  F2FP.F16.F32.PACK_AB R136, R137, R136 ;  /* 0x000000888988723e */ /* 0x000fe200000000ff */
[----:B------:R-:W-:Y:S01]  /*133a0*/  STS [R10], R156 ;  /* 0x0000009c0a007388 */ /* 0x000fe20000000800 */
[----:B------:R-:W-:Y:S02]  /*133b0*/  F2FP.F16.F32.PACK_AB R138, R139, R138 ;  /* 0x0000008a8b8a723e */ /* 0x000fe400000000ff */
[----:B------:R-:W-:Y:S01]  /*133c0*/  IADD3 R13, PT, PT, R0, R11, RZ ;  /* 0x0000000b000d7210 */ /* 0x000fe20007ffe0ff */
        /* <DEDUP_REMOVED lines=13> */
[C---:B-1----:R-:W-:Y:S01]  /*134a0*/  IMAD.IADD R5, R0.reuse, 0x1, R12 ;  /* 0x0000000100057824 */ /* 0x042fe200078e020c */
[----:B------:R-:W-:Y:S02]  /*134b0*/  IADD3 R0, PT, PT, R0, R6, RZ ;  /* 0x0000000600007210 */ /* 0x000fe40007ffe0ff */
[----:B------:R-:W-:Y:S04]  /*134c0*/  STS [R12], R140 ;  /* 0x0000008c0c007388 */ /* 0x000fe80000000800 */
[----:B------:R-:W-:Y:S04]  /*134d0*/  STS [R12+0x400], R142 ;  /* 0x0004008e0c007388 */ /* 0x000fe80000000800 */
[----:B------:R-:W-:Y:S04]  /*134e0*/  STS [R5], R144 ;  /* 0x0000009005007388 */ /* 0x000fe80000000800 */
[----:B------:R-:W-:Y:S04]  /*134f0*/  STS [R5+0x400], R146 ;  /* 0x0004009205007388 */ /* 0x000fe80000000800 */
[----:B------:R-:W-:Y:S04]  /*13500*/  STS [R6], R152 ;  /* 0x0000009806007388 */ /* 0x000fe80000000800 */
[----:B------:R-:W-:Y:S04]  /*13510*/  STS [R6+0x400], R154 ;  /* 0x0004009a06007388 */ /* 0x000fe80000000800 */
[----:B------:R-:W-:Y:S04]  /*13520*/  STS [R0], R4 ;  /* 0x0000000400007388 */ /* 0x000fe80000000800 */
[----:B------:R1:W-:Y:S04]  /*13530*/  STS [R0+0x400], R150 ;  /* 0x0004009600007388 */ /* 0x0003e80000000800 */
[----:B------:R-:W3:Y:S04]  /*13540*/  LD.E.64 R26, desc[UR4][R2.64+0x88] ;  /* 0x00008804021a7980 */ /* 0x000ee8000c101b00 */
[----:B-1----:R-:W4:Y:S01]  /*13550*/  LD.E.U8 R0, desc[UR4][R2.64+0x1c8] ;  /* 0x0001c80402007980 */ /* 0x002f22000c101100 */
[----:B------:R-:W1:Y:S01]  /*13560*/  @P1 MUFU.LG2 R9, R9 ;  /* 0x0000000900091308 */ /* 0x000e620000000c00 */
[----:B----4-:R-:W-:-:S13]  /*13570*/  ISETP.NE.AND P3, PT, R0, RZ, PT ;  /* 0x000000ff0000720c */ /* 0x010fda0003f65270 */
[----:B------:R-:W4:Y:S04]  /*13580*/  @!P3 LD.E R0, desc[UR4][R2.64+0x60] ;  /* 0x000060040200b980 */ /* 0x000f28000c101900 */
[----:B------:R-:W5:Y:S01]  /*13590*/  @!P3 LD.E R23, desc[UR4][R2.64+0xb4] ;  /* 0x0000b4040217b980 */ /* 0x000f62000c101900 */
[----:B------:R-:W2:Y:S01]  /*135a0*/  @P0 MUFU.LG2 R8, R8 ;  /* 0x0000000800080308 */ /* 0x000ea20000000c00 */
[----:B------:R-:W-:Y:S01]  /*135b0*/  ISETP.NE.AND P2, PT, R246, -0x1, PT ;  /* 0xfffffffff600780c */ /* 0x000fe20003f45270 */
[----:B-1----:R-:W-:Y:S01]  /*135c0*/  @P1 FMUL.FTZ R9, R9, 0.69314718246459960938 ;  /* 0x3f31721809091820 */ /* 0x002fe20000410000 */
[----:B------:R-:W-:Y:S01]  /*135d0*/  LOP3.LUT R171, R171, 0x30, RZ, 0xc0, !PT ;  /* 0x00000030abab7812 */ /* 0x000fe200078ec0ff */
[----:B------:R-:W-:Y:S01]  /*135e0*/  BSSY.RECONVERGENT B0, `(.L_x_3920) ;  /* 0x0000012000007945 */ /* 0x000fe20003800200 */
[----:B------:R-:W-:-:S02]  /*135f0*/  SHF.R.U32.HI R4, RZ, 0x2, R170 ;  /* 0x00000002ff047819 */ /* 0x000fc400000116aa */
[----:B------:R-:W-:Y:S01]  /*13600*/  MOV R21, 0x7f800000 ;  /* 0x7f80000000157802 */ /* 0x000fe20000000f00 */
[----:B------:R-:W-:Y:S01]  /*13610*/  @P1 FFMA.FTZ R21, R7, R165, R9 ;  /* 0x000000a507151223 */ /* 0x000fe20000010009 */
[----:B------:R-:W-:Y:S01]  /*13620*/  MOV R20, 0x7f800000 ;  /* 0x7f80000000147802 */ /* 0x000fe20000000f00 */
[----:B--2---:R-:W-:-:S04]  /*13630*/  @P0 FMUL.FTZ R8, R8, 0.69314718246459960938 ;  /* 0x3f31721808080820 */ /* 0x004fc80000410000 */
[-C--:B---3--:R-:W-:Y:S02]  /*13640*/  @P2 IMAD R22, R27, R246.reuse, RZ ;  /* 0x000000f61b162224 */ /* 0x088fe400078e02ff */
[----:B------:R-:W-:-:S04]  /*13650*/  @P2 IMAD.WIDE.U32 R28, R26, R246, RZ ;  /* 0x000000f61a1c2225 */ /* 0x000fc800078e00ff */
[----:B------:R-:W-:Y:S01]  /*13660*/  @P0 FFMA.FTZ R20, R7, R164, R8 ;  /* 0x000000a407140223 */ /* 0x000fe20000010008 */
[----:B----4-:R-:W-:Y:S01]  /*13670*/  @!P3 IMAD R5, R0, R240, R239 ;  /* 0x000000f00005b224 */ /* 0x010fe200078e02ef */
[----:B------:R-:W-:-:S03]  /*13680*/  LOP3.LUT R0, R171, 0x7, R4, 0xf8, !PT ;  /* 0x00000007ab007812 */ /* 0x000fc600078ef804 */
[----:B-----5:R-:W-:Y:S01]  /*13690*/  @!P3 IMAD R23, R5, R23, RZ ;  /* 0x000000170517b224 */ /* 0x020fe200078e02ff */
[----:B------:R-:W-:Y:S06]  /*136a0*/  @!P3 BRA `(.L_x_3921) ;  /* 0x000000000014b947 */ /* 0x000fec0003800000 */
[----:B------:R-:W2:Y:S04]  /*136b0*/  @!P2 LD.E R4, desc[UR4][R2.64+0xb4] ;  /* 0x0000b4040204a980 */ /* 0x000ea8000c101900 */
[----:B------:R-:W3:Y:S01]  /*136c0*/  LD.E R5, desc[UR4][R2.64+0xd4] ;  /* 0x0000d40402057980 */ /* 0x000ee2000c101900 */
[----:B--2---:R-:W-:Y:S02]  /*136d0*/  @!P2 IMAD R246, R4, R240, RZ ;  /* 0x000000f004f6a224 */ /* 0x004fe400078e02ff */
[----:B---3--:R-:W-:-:S05]  /*136e0*/  IMAD R5, R5, R239, RZ ;  /* 0x000000ef05057224 */ /* 0x008fca00078e02ff */
[----:B------:R-:W-:Y:S02]  /*136f0*/  IADD3 R23, PT, PT, R5, R246, RZ ;  /* 0x000000f605177210 */ /* 0x000fe40007ffe0ff */
.L_x_3921:
[----:B------:R-:W-:Y:S05]  /*13700*/  BSYNC.RECONVERGENT B0 ;  /* 0x0000000000007941 */ /* 0x000fea0003800200 */
.L_x_3920:
        /* <DEDUP_REMOVED lines=17> */
[----:B------:R-:W-:Y:S02]  /*13820*/  IADD3 R24, P0, PT, R23, R0, RZ ;  /* 0x0000000017187210 */ /* 0x000fe40007f1e0ff */
[----:B------:R-:W-:Y:S02]  /*13830*/  ISETP.GE.AND P1, PT, R25, R229, PT ;  /* 0x000000e51900720c */ /* 0x000fe40003f26270 */
[----:B------:R-:W-:Y:S02]  /*13840*/  LEA.HI.X.SX32 R23, R23, RZ, 0x1, P0 ;  /* 0x000000ff17177211 */ /* 0x000fe400000f0eff */
[----:B-----5:R-:W-:-:S04]  /*13850*/  LEA R36, P0, R24, R36, 0x2 ;  /* 0x0000002418247211 */ /* 0x020fc800078010ff */
[----:B------:R-:W-:-:S05]  /*13860*/  LEA.HI.X R37, R24, R37, R23, 0x2, P0 ;  /* 0x0000002518257211 */ /* 0x000fca00000f1417 */
[----:B------:R1:W-:Y:S04]  /*13870*/  @!P3 ST.E desc[UR4][R36.64], R21 ;  /* 0x000000152400b985 */ /* 0x0003e8000c101904 */
[----:B------:R1:W-:Y:S02]  /*13880*/  @!P1 ST.E desc[UR4][R36.64+0x20], R20 ;  /* 0x0000201424009985 */ /* 0x0003e4000c101904 */
.L_x_3923:
[----:B------:R-:W-:Y:S05]  /*13890*/  BSYNC.RECONVERGENT B0 ;  /* 0x0000000000007941 */ /* 0x000fea0003800200 */
.L_x_3922:
[----:B-1----:R1:W2:Y:S01]  /*138a0*/  LD.E R2, desc[UR4][R2.64+0xc0] ;  /* 0x0000c00402027980 */ /* 0x0022a2000c101900 */
[----:B------:R-:W-:Y:S01]  /*138b0*/  MOV R20, R169 ;  /* 0x000000a900147202 */ /* 0x000fe20000000f00 */
[-C--:B-----5:R-:W-:Y:S01]  /*138c0*/  @!P2 IMAD R0, R35, R240.reuse, RZ ;  /* 0x000000f02300a224 */ /* 0x0a0fe200078e02ff */
[----:B------:R-:W-:Y:S01]  /*138d0*/  SHF.R.U32.HI R170, RZ, 0x3, R170 ;  /* 0x00000003ffaa7819 */ /* 0x000fe200000116aa */
[----:B------:R-:W-:Y:S01]  /*138e0*/  IMAD.MOV.U32 R21, RZ, RZ, RZ ;  /* 0x000000ffff157224 */ /* 0x000fe200078e00ff */
[----:B------:R-:W-:Y:S01]  /*138f0*/  BSSY.RECONVERGENT B0, `(.L_x_3924) ;  /* 0x0000028000007945 */ /* 0x000fe20003800200 */
[----:B------:R-:W-:-:S04]  /*13900*/  @!P2 IMAD.WIDE.U32 R34, R34, R240, RZ ;  /* 0x000000f02222a225 */ /* 0x000fc800078e00ff */
[----:B------:R-:W-:-:S04]  /*13910*/  IMAD.WIDE.U32 R20, R241, R26, R20 ;  /* 0x0000001af1147225 */ /* 0x000fc800078e0014 */
[----:B------:R-:W-:Y:S02]  /*13920*/  IMAD R241, R27, R241, RZ ;  /* 0x000000f11bf17224 */ /* 0x000fe400078e02ff */
[----:B------:R-:W-:Y:S02]  /*13930*/  @!P2 IMAD.IADD R0, R35, 0x1, R0 ;  /* 0x000000012300a824 */ /* 0x000fe400078e0200 */
[----:B------:R-:W-:Y:S01]  /*13940*/  @P2 IMAD.IADD R0, R29, 0x1, R22 ;  /* 0x000000011d002824 */ /* 0x000fe200078e0216 */
[----:B------:R-:W-:Y:S01]  /*13950*/  IADD3 R241, PT, PT, R21, R241, RZ ;  /* 0x000000f115f17210 */ /* 0x000fe20007ffe0ff */
[----:B-1----:R-:W-:Y:S01]  /*13960*/  @!P2 IMAD.MOV.U32 R3, RZ, RZ, R34 ;  /* 0x000000ffff03a224 */ /* 0x002fe200078e0022 */
[----:B------:R-:W-:Y:S02]  /*13970*/  @P2 MOV R3, R28 ;  /* 0x0000001c00032202 */ /* 0x000fe40000000f00 */
[----:B--2---:R-:W-:Y:S01]  /*13980*/  ISETP.GE.AND P1, PT, R169, R2, PT ;  /* 0x00000002a900720c */ /* 0x004fe20003f26270 */
[----:B------:R-:W-:-:S02]  /*13990*/  IMAD R2, R33, R239, RZ ;  /* 0x000000ef21027224 */ /* 0x000fc400078e02ff */
[----:B------:R-:W-:Y:S01]  /*139a0*/  IMAD.WIDE.U32 R32, R32, R239, RZ ;  /* 0x000000ef20207225 */ /* 0x000fe200078e00ff */
[----:B------:R-:W-:-:S03]  /*139b0*/  ISETP.GE.OR P0, PT, R170, R229, P1 ;  /* 0x000000e5aa00720c */ /* 0x000fc60000f06670 */
[----:B------:R-:W-:Y:S01]  /*139c0*/  IMAD.IADD R2, R33, 0x1, R2 ;  /* 0x0000000121027824 */ /* 0x000fe200078e0202 */
[----:B------:R-:W-:Y:S02]  /*139d0*/  IADD3 R32, P3, P2, R32, R20, R3 ;  /* 0x0000001420207210 */ /* 0x000fe40007a7e003 */
[----:B------:R-:W-:Y:S02]  /*139e0*/  IADD3 R3, PT, PT, R170, 0x10, RZ ;  /* 0x00000010aa037810 */ /* 0x000fe40007ffe0ff */
[----:B------:R-:W-:Y:S01]  /*139f0*/  IADD3.X R33, PT, PT, R2, R241, R0, P3, P2 ;  /* 0x000000f102217210 */ /* 0x000fe20001fe4400 */
[C---:B------:R-:W-:Y:S01]  /*13a00*/  VIADD R2, R170.reuse, 0x20 ;  /* 0x00000020aa027836 */ /* 0x040fe20000000000 */
[-C--:B------:R-:W-:Y:S02]  /*13a10*/  ISETP.GE.OR P4, PT, R3, R229.reuse, P1 ;  /* 0x000000e50300720c */ /* 0x080fe40000f86670 */
[----:B------:R-:W-:Y:S01]  /*13a20*/  IADD3 R0, PT, PT, R170, 0x30, RZ ;  /* 0x00000030aa007810 */ /* 0x000fe20007ffe0ff */
[----:B------:R-:W-:Y:S01]  /*13a30*/  @!P0 IMAD R20, R27, R170, RZ ;  /* 0x000000aa1b148224 */ /* 0x000fe200078e02ff */
[-C--:B------:R-:W-:Y:S01]  /*13a40*/  ISETP.GE.OR P3, PT, R2, R229.reuse, P1 ;  /* 0x000000e50200720c */ /* 0x080fe20000f66670 */
[----:B------:R-:W-:Y:S01]  /*13a50*/  @!P0 IMAD.WIDE.U32 R22, R170, R26, R32 ;  /* 0x0000001aaa168225 */ /* 0x000fe200078e0020 */
[----:B------:R-:W-:-:S03]  /*13a60*/  ISETP.GE.OR P1, PT, R0, R229, P1 ;  /* 0x000000e50000720c */ /* 0x000fc60000f26670 */
        /* <DEDUP_REMOVED lines=16> */
.L_x_3925:
[----:B------:R-:W-:Y:S05]  /*13b70*/  BSYNC.RECONVERGENT B0 ;  /* 0x0000000000007941 */ /* 0x000fea0003800200 */
.L_x_3924:
        /* <DEDUP_REMOVED lines=13> */
.L_x_3927:
[----:B------:R-:W-:Y:S05]  /*13c50*/  BSYNC.RECONVERGENT B0 ;  /* 0x0000000000007941 */ /* 0x000fea0003800200 */
.L_x_3926:
[----:B--2---:R-:W-:Y:S02]  /*13c60*/  MOV R2, R238 ;  /* 0x000000ee00027202 */ /* 0x004fe40000000f00 */
[----:B------:R-:W-:-:S04]  /*13c70*/  MOV R3, 0x0 ;  /* 0x0000000000037802 */ /* 0x000fc80000000f00 */
[----:B-1-34-:R-:W-:Y:S05]  /*13c80*/  @P1 RET.REL.NODEC R2 `(_ZN5flash24flash_fwd_splitkv_kernelI23Flash_fwd_kernel_traitsILi64ELi64ELi256ELi4ELb0ELb0EN7cutlass6half_tE19Flash_kernel_traitsILi64ELi64ELi256ELi4ES3_EELb0ELb0ELb1ELb0ELb0ELb0ELb0ELb0EEEvNS_16Flash_fwd_paramsE) ;  /* 0xfffffec002dc1950 */ /* 0x01afea0003c3ffff */
        /* <DEDUP_REMOVED lines=12> */
[----:B-1----:R-:W-:Y:S05]  /*13d50*/  RET.REL.NODEC R238 `(_ZN5flash24flash_fwd_splitkv_kernelI23Flash_fwd_kernel_traitsILi64ELi64ELi256ELi4ELb0ELb0EN7cutlass6half_tE19Flash_kernel_traitsILi64ELi64ELi256ELi4ES3_EELb0ELb0ELb1ELb0ELb0ELb0ELb0ELb0EEEvNS_16Flash_fwd_paramsE) ;  /* 0xfffffec0eea87950 */ /* 0x002fea0003c3ffff */
.L_x_3919:
[----:B------:R-:W-:Y:S01]  /*13d60*/  MOV R0, 0x1f ;  /* 0x0000001f00007802 */ /* 0x000fe20000000f00 */
[----:B-1----:R-:W-:Y:S01]  /*13d70*/  IMAD.MOV.U32 R4, RZ, RZ, 0x2 ;  /* 0x00000002ff047424 */ /* 0x002fe200078e00ff */
[----:B------:R-:W-:Y:S01]  /*13d80*/  MOV R8, R252 ;  /* 0x000000fc00087202 */ /* 0x000fe20000000f00 */
[----:B------:R-:W-:-:S07]  /*13d90*/  IMAD.MOV.U32 R5, RZ, RZ, -0x1 ;  /* 0xffffffffff057424 */ /* 0x000fce00078e00ff */
[----:B--2--5:R-:W-:Y:S05]  /*13da0*/  WARPSYNC.COLLECTIVE R5, `(.L_x_3928) ;  /* 0x0000000005087348 */ /* 0x024fea0003c00000 */
[----:B------:R1:W3:Y:S02]  /*13db0*/  SHFL.BFLY P0, R0, R8, R4, R0 ;  /* 0x0c00000408007389 */ /* 0x0002e40000000000 */
[----:B-123-5:R-:W-:Y:S05]  /*13dc0*/  ENDCOLLECTIVE ;  /* 0x000000000000791b */ /* 0x02efea0003800000 */
.L_x_3928:
[----:B------:R-:W-:Y:S01]  /*13dd0*/  FADD.FTZ R252, R0, R252 ;  /* 0x000000fc00fc7221 */ /* 0x000fe20000010000 */
[----:B------:R-:W-:Y:S01]  /*13de0*/  MOV R0, 0x1f ;  /* 0x0000001f00007802 */ /* 0x000fe20000000f00 */
[----:B------:R-:W-:-:S03]  /*13df0*/  IMAD.MOV.U32 R4, RZ, RZ, 0x1 ;  /* 0x00000001ff047424 */ /* 0x000fc600078e00ff */
[----:B------:R-:W-:-:S07]  /*13e00*/  MOV R8, R252 ;  /* 0x000000fc00087202 */ /* 0x000fce0000000f00 */
[----:B------:R-:W-:Y:S05]  /*13e10*/  WARPSYNC.COLLECTIVE R5, `(.L_x_3929) ;  /* 0x0000000005087348 */ /* 0x000fea0003c00000 */
[----:B------:R1:W2:Y:S02]  /*13e20*/  SHFL.BFLY P0, R0, R8, R4, R0 ;  /* 0x0c00000408007389 */ /* 0x0002a40000000000 */
[----:B-12---:R-:W-:Y:S05]  /*13e30*/  ENDCOLLECTIVE ;  /* 0x000000000000791b */ /* 0x006fea0003800000 */
.L_x_3929:
        /* <DEDUP_REMOVED lines=8> */
.L_x_3930:
[----:B------:R-:W-:Y:S01]  /*13ec0*/  IMAD.MOV.U32 R8, RZ, RZ, R0 ;  /* 0x000000ffff087224 */ /* 0x000fe200078e0000 */
[----:B------:R-:W-:Y:S02]  /*13ed0*/  MOV R0, 0x1f ;  /* 0x0000001f00007802 */ /* 0x000fe40000000f00 */
[----:B------:R-:W-:Y:S01]  /*13ee0*/  MOV R4, 0x1 ;  /* 0x0000000100047802 */ /* 0x000fe20000000f00 */
[----:B------:R-:W-:-:S07]  /*13ef0*/  FADD.FTZ R8, R8, R10 ;  /* 0x0000000a08087221 */ /* 0x000fce0000010000 */
[----:B------:R-:W-:Y:S05]  /*13f00*/  WARPSYNC.COLLECTIVE R5, `(.L_x_3931) ;  /* 0x0000000005087348 */ /* 0x000fea0003c00000 */
[----:B------:R1:W2:Y:S02]  /*13f10*/  SHFL.BFLY P0, R0, R8, R4, R0 ;  /* 0x0c00000408007389 */ /* 0x0002a40000000000 */
[----:B-12---:R-:W-:Y:S05]  /*13f20*/  ENDCOLLECTIVE ;  /* 0x000000000000791b */ /* 0x006fea0003800000 */
.L_x_3931:
[----:B------:R-:W-:Y:S05]  /*13f30*/  BRA `(.L_x_3932) ;  /* 0xfffffff000187947 */ /* 0x000fea000383ffff */
.L_x_3933:
        /* <DEDUP_REMOVED lines=12> */
.L_x_14742:


//--------------------- .text._ZN5flash24flash_fwd_splitkv_kernelI23Flash_fwd_kernel_traitsILi64ELi64ELi256ELi4ELb0ELb0EN7cutlass6half_tE19Flash_kernel_traitsILi64ELi64ELi256ELi4ES3_EELb0ELb0ELb1ELb0ELb0ELb1ELb0ELb0EEEvNS_16Flash_fwd_paramsE --------------------------
	.section	.text._ZN5flash24flash_fwd_splitkv_kernelI23Flash_fwd_kernel_traitsILi64ELi64ELi256ELi4ELb0ELb0EN7cutlass6half_tE19Flash_kernel_traitsILi64ELi64ELi256ELi4ES3_EELb0ELb0ELb1ELb0ELb0ELb1ELb0ELb0EEEvNS_16Flash_fwd_paramsE,"ax",@progbits
	.align	128
        .global         _ZN5flash24flash_fwd_splitkv_kernelI23Flash_fwd_kernel_traitsILi64ELi64ELi256ELi4ELb0ELb0EN7cutlass6half_tE19Flash_kernel_traitsILi64ELi64ELi256ELi4ES3_EELb0ELb0ELb1ELb0ELb0ELb1ELb0ELb0EEEvNS_16Flash_fwd_paramsE
        .type           _ZN5flash24flash_fwd_splitkv_kernelI23Flash_fwd_kernel_traitsILi64ELi64ELi256ELi4ELb0ELb0EN7cutlass6half_tE19Flash_kernel_traitsILi64ELi64ELi256ELi4ES3_EELb0ELb0ELb1ELb0ELb0ELb1ELb0ELb0EEEvNS_16Flash_fwd_paramsE,@function
        .size           _ZN5flash24flash_fwd_splitkv_kernelI23Flash_fwd_kernel_traitsILi64ELi64ELi256ELi4ELb0ELb0EN7cutlass6half_tE19Flash_kernel_traitsILi64ELi64ELi256ELi4ES3_EELb0ELb0ELb1ELb0ELb0ELb1ELb0ELb0EEEvNS_16Flash_fwd_paramsE,(.L_x_14743 - _ZN5flash24flash_fwd_splitkv_kernelI23Flash_fwd_kernel_traitsILi64ELi64ELi256ELi4ELb0ELb0EN7cutlass6half_tE19Flash_kernel_traitsILi64ELi64ELi256ELi4ES3_EELb0ELb0ELb1ELb0ELb0ELb1ELb0ELb0EEEvNS_16Flash_fwd_paramsE)
        .other          _ZN5flash24flash_fwd_splitkv_kernelI23Flash_fwd_kernel_traitsILi64ELi64ELi256ELi4ELb0ELb0EN7cutlass6half_tE19Flash_kernel_traitsILi64ELi64ELi256ELi4ES3_EELb0ELb0ELb1ELb0ELb0ELb1ELb0ELb0EEEvNS_16Flash_fwd_paramsE,@"STO_CUDA_ENTRY STV_DEFAULT"
_ZN5flash24flash_fwd_splitkv_kernelI23Flash_fwd_kernel_traitsILi64ELi64ELi256ELi4ELb0ELb0EN7cutlass6half_tE19Flash_kernel_traitsILi64ELi64ELi256ELi4ES3_EELb0ELb0ELb1ELb0ELb0ELb1ELb0ELb0EEEvNS_16Flash_fwd_paramsE:
.text._ZN5flash24flash_fwd_splitkv_kernelI23Flash_fwd_kernel_traitsILi64ELi64ELi256ELi4ELb0ELb0EN7cutlass6half_tE19Flash_kernel_traitsILi64ELi64ELi256ELi4ES3_EELb0ELb0ELb1ELb0ELb0ELb1ELb0ELb0EEEvNS_16Flash_fwd_paramsE:
        /* <DEDUP_REMOVED lines=8> */
[----:B-1-34-:R-:W-:Y:S05]  /*0080*/  CALL.REL.NOINC `($_ZN5flash24flash_fwd_splitkv_kernelI23Flash_fwd_kernel_traitsILi64ELi64ELi256ELi4ELb0ELb0EN7cutlass6half_tE19Flash_kernel_traitsILi64ELi64ELi256ELi4ES3_EELb0ELb0ELb1ELb0ELb0ELb1ELb0ELb0EEEvNS_16Flash_fwd_paramsE$_ZN5flash30compute_attn_1rowblock_splitkvI23Flash_fwd_kernel_traitsILi64ELi64ELi256ELi4ELb0ELb0EN7cutlass6half_tE19Flash_kernel_traitsILi64ELi64ELi256ELi4ES3_EELb0ELb0ELb1ELb0ELb0ELb1ELb0ELb0ENS_16Flash_fwd_paramsEEEvRKT8_iiiii) ;  /* 0x0000000000087944 */ /* 0x01afea0003c00000 */
[----:B------:R-:W-:Y:S05]  /*0090*/  BSYNC.RECONVERGENT B2 ;  /* 0x0000000000027941 */ /* 0x000fea0003800200 */
.L_x_3934:
[----:B------:R-:W-:Y:S05]  /*00a0*/  EXIT ;  /* 0x000000000000794d */ /* 0x000fea0003800000 */
        .type           $_ZN5flash24flash_fwd_splitkv_kernelI23Flash_fwd_kernel_traitsILi64ELi64ELi256ELi4ELb0ELb0EN7cutlass6half_tE19Flash_kernel_traitsILi64ELi64ELi256ELi4ES3_EELb0ELb0ELb1ELb0ELb0ELb1ELb0ELb0EEEvNS_16Flash_fwd_paramsE$_ZN5flash30compute_attn_1rowblock_splitkvI23Flash_fwd_kernel_traitsILi64ELi64ELi256ELi4ELb0ELb0EN7cutlass6half_tE19Flash_kernel_traitsILi64ELi64ELi256ELi4ES3_EELb0ELb0ELb1ELb0ELb0ELb1ELb0ELb0ENS_16Flash_fwd_paramsEEEvRKT8_iiiii,@function
        .size           $_ZN5flash24flash_fwd_splitkv_kernelI23Flash_fwd_kernel_traitsILi64ELi64ELi256ELi4ELb0ELb0EN7cutlass6half_tE19Flash_kernel_traitsILi64ELi64ELi256ELi4ES3_EELb0ELb0ELb1ELb0ELb0ELb1ELb0ELb0EEEvNS_16Flash_fwd_paramsE$_ZN5flash30compute_attn_1rowblock_splitkvI23Flash_fwd_kernel_traitsILi64ELi64ELi256ELi4ELb0ELb0EN7cutlass6half_tE19Flash_kernel_traitsILi64ELi64ELi256ELi4ES3_EELb0ELb0ELb1ELb0ELb0ELb1ELb0ELb0ENS_16Flash_fwd_paramsEEEvRKT8_iiiii,(.L_x_14743 - $_ZN5flash24flash_fwd_splitkv_kernelI23Flash_fwd_kernel_traitsILi64ELi64ELi256ELi4ELb0ELb0EN7cutlass6half_tE19Flash_kernel_traitsILi64ELi64ELi256ELi4ES3_EELb0ELb0ELb1ELb0ELb0ELb1ELb0ELb0EEEvNS_16Flash_fwd_paramsE$_ZN5flash30compute_attn_1rowblock_splitkvI23Flash_fwd_kernel_traitsILi64ELi64ELi256ELi4ELb0ELb0EN7cutlass6half_tE19Flash_kernel_traitsILi64ELi64ELi256ELi4ES3_EELb0ELb0ELb1ELb0ELb0ELb1ELb0ELb0ENS_16Flash_fwd_paramsEEEvRKT8_iiiii)
$_ZN5flash24flash_fwd_splitkv_kernelI23Flash_fwd_kernel_traitsILi64ELi64ELi256ELi4ELb0ELb0EN7cutlass6half_tE19Flash_kernel_traitsILi64ELi64ELi256ELi4ES3_EELb0ELb0ELb1ELb0ELb0ELb1ELb0ELb0EEEvNS_16Flash_fwd_paramsE$_ZN5flash30compute_attn_1rowblock_splitkvI23Flash_fwd_kernel_traitsILi64ELi64ELi256ELi4ELb0ELb0EN7cutlass6half_tE19Flash_kernel_traitsILi64ELi64ELi256ELi4ES3_EELb0ELb0ELb1ELb0ELb0ELb1ELb0ELb0ENS_16Flash_fwd_paramsEEEvRKT8_iiiii:
        /* <DEDUP_REMOVED lines=14> */
[----:B------:R-:W-:Y:S02]  /*0190*/  @P1 IADD3 R14, P0, PT, R6, R4, RZ ;  /* 0x00000004060e1210 */ /* 0x000fe40007f1e0ff */
[----:B------:R-:W-:Y:S01]  /*01a0*/  ISETP.NE.AND.EX P2, PT, R17, RZ, PT, P2 ;  /* 0x000000ff1100720c */ /* 0x000fe20003f45320 */
[----:B------:R-:W-:-:S03]  /*01b0*/  IMAD.WIDE.U32 R16, R239, 0x4, R16 ;  /* 0x00000004ef107825 */ /* 0x000fc600078e0010 */
[----:B------:R1:W5:Y:S01]  /*01c0*/  @!P4 LD.E R62, desc[UR4][R2.64+0xb4] ;  /* 0x0000b404023ec980 */ /* 0x000362000c101900 */
[----:B------:R-:W-:-:S03]  /*01d0*/  @P1 IMAD.X R15, R7, 0x1, R0, P0 ;  /* 0x00000001070f1824 */ /* 0x000fc600000e0600 */
[----:B------:R1:W5:Y:S04]  /*01e0*/  @P4 LD.E R7, desc[UR4][R16.64+0x4] ;  /* 0x0000040410074980 */ /* 0x000368000c101900 */
[----:B------:R1:W5:Y:S01]  /*01f0*/  @!P3 LD.E R5, desc[UR4][R2.64+0xb8] ;  /* 0x0000b8040205b980 */ /* 0x000362000c101900 */
[----:B------:R-:W-:-:S06]  /*0200*/  IMAD.MOV.U32 R246, RZ, RZ, -0x1 ;  /* 0xfffffffffff67424 */ /* 0x000fcc00078e00ff */
[----:B------:R1:W5:Y:S01]  /*0210*/  @P2 LD.E R246, desc[UR4][R16.64] ;  /* 0x0000000410f62980 */ /* 0x000362000c101900 */
[----:B------:R-:W-:Y:S01]  /*0220*/  ISETP.NE.U32.AND P2, PT, R12, RZ, PT ;  /* 0x000000ff0c00720c */ /* 0x000fe20003f45070 */
[----:B------:R-:W-:-:S03]  /*0230*/  IMAD.MOV.U32 R10, RZ, RZ, RZ ;  /* 0x000000ffff0a7224 */ /* 0x000fc600078e00ff */
[----:B------:R-:W-:-:S03]  /*0240*/  ISETP.NE.AND.EX P2, PT, R13, RZ, PT, P2 ;  /* 0x000000ff0d00720c */ /* 0x000fc60003f45320 */
[----:B------:R1:W5:Y:S01]  /*0250*/  @P1 LD.E R10, desc[UR4][R14.64] ;  /* 0x000000040e0a1980 */ /* 0x000362000c101900 */
[----:B------:R-:W-:Y:S01]  /*0260*/  IADD3 R12, P1, PT, R12, R4, RZ ;  /* 0x000000040c0c7210 */ /* 0x000fe20007f3e0ff */
[----:B------:R-:W-:Y:S01]  /*0270*/  BSSY.RECONVERGENT B0, `(.L_x_3935) ;  /* 0x000000a000007945 */ /* 0x000fe20003800200 */
[----:B------:R-:W-:Y:S01]  /*0280*/  ISETP.NE.U32.AND P0, PT, R8, RZ, PT ;  /* 0x000000ff0800720c */ /* 0x000fe20003f05070 */
[----:B------:R-:W-:Y:S02]  /*0290*/  IMAD.MOV.U32 R11, RZ, RZ, -0x1 ;  /* 0xffffffffff0b7424 */ /* 0x000fe400078e00ff */
[----:B------:R-:W-:Y:S01]  /*02a0*/  IMAD.X R13, R13, 0x1, R0, P1 ;  /* 0x000000010d0d7824 */ /* 0x000fe200008e0600 */
[----:B------:R-:W-:-:S03]  /*02b0*/  ISETP.NE.AND.EX P0, PT, R9, RZ, PT, P0 ;  /* 0x000000ff0900720c */ /* 0x000fc60003f05300 */
[----:B------:R-:W-:Y:S10]  /*02c0*/  @!P2 BRA `(.L_x_3936) ;  /* 0x000000000010a947 */ /* 0x000ff40003800000 */
[----:B------:R-:W2:Y:S02]  /*02d0*/  LD.E.U8 R6, desc[UR4][R2.64+0x1b2] ;  /* 0x0001b20402067980 */ /* 0x000ea4000c101100 */
[----:B--2---:R-:W-:-:S13]  /*02e0*/  ISETP.NE.AND P1, PT, R6, RZ, PT ;  /* 0x000000ff0600720c */ /* 0x004fda0003f25270 */
[----:B------:R-:W-:Y:S05]  /*02f0*/  @!P1 BRA `(.L_x_3936) ;  /* 0x0000000000049947 */ /* 0x000fea0003800000 */
[----:B------:R2:W5:Y:S02]  /*0300*/  LD.E R11, desc[UR4][R12.64] ;  /* 0x000000040c0b7980 */ /* 0x000564000c101900 */
.L_x_3936:
[----:B------:R-:W-:Y:S05]  /*0310*/  BSYNC.RECONVERGENT B0 ;  /* 0x0000000000007941 */ /* 0x000fea0003800200 */
.L_x_3935:
[----:B------:R-:W-:Y:S04]  /*0320*/  BSSY.RECONVERGENT B0, `(.L_x_3937) ;  /* 0x0000007000007945 */ /* 0x000fe80003800200 */
[----:B------:R-:W-:Y:S05]  /*0330*/  @!P3 BRA `(.L_x_3938) ;  /* 0x000000000014b947 */ /* 0x000fea0003800000 */
[----:B-----5:R-:W3:Y:S02]  /*0340*/  LD.E.U8 R5, desc[UR4][R2.64+0x1b2] ;  /* 0x0001b20402057980 */ /* 0x020ee4000c101100 */
[----:B---3--:R-:W-:-:S13]  /*0350*/  ISETP.NE.AND P1, PT, R5, RZ, PT ;  /* 0x000000ff0500720c */ /* 0x008fda0003f25270 */
[----:B------:R-:W3:Y:S02]  /*0360*/  @P1 LD.E R6, desc[UR4][R12.64+0x4] ;  /* 0x000004040c061980 */ /* 0x000ee4000c101900 */
[----:B---3--:R-:W-:-:S06]  /*0370*/  @P1 IADD3 R5, PT, PT, R6, -R11, RZ ;  /* 0x8000000b06051210 */ /* 0x008fcc0007ffe0ff */
[----:B------:R3:W5:Y:S02]  /*0380*/  @!P1 LD.E R5, desc[UR4][R12.64] ;  /* 0x000000040c059980 */ /* 0x000764000c101900 */
.L_x_3938:
[----:B------:R-:W-:Y:S05]  /*0390*/  BSYNC.RECONVERGENT B0 ;  /* 0x0000000000007941 */ /* 0x000fea0003800200 */
.L_x_3937:
        /* <DEDUP_REMOVED lines=8> */
.L_x_3940:
[----:B------:R-:W4:Y:S01]  /*0420*/  LD.E.64 R6, desc[UR4][R2.64+0x108] ;  /* 0x0001080402067980 */ /* 0x000f22000c101b00 */
[----:B------:R-:W-:Y:S01]  /*0430*/  BSSY.RECONVERGENT B0, `(.L_x_3942) ;  /* 0x0000006000007945 */ /* 0x000fe20003800200 */
[----:B------:R-:W-:Y:S01]  /*0440*/  IMAD.MOV.U32 R60, RZ, RZ, RZ ;  /* 0x000000ffff3c7224 */ /* 0x000fe200078e00ff */
[----:B----4-:R-:W-:-:S04]  /*0450*/  ISETP.NE.U32.AND P0, PT, R6, RZ, PT ;  /* 0x000000ff0600720c */ /* 0x010fc80003f05070 */
[----:B------:R-:W-:-:S13]  /*0460*/  ISETP.NE.AND.EX P0, PT, R7, RZ, PT, P0 ;  /* 0x000000ff0700720c */ /* 0x000fda0003f05300 */
[----:B------:R-:W-:Y:S05]  /*0470*/  @!P0 BRA `(.L_x_3943) ;  /* 0x0000000000048947 */ /* 0x000fea0003800000 */
[----:B------:R4:W5:Y:S02]  /*0480*/  LD.E R60, desc[UR4][R2.64+0xbc] ;  /* 0x0000bc04023c7980 */ /* 0x000964000c101900 */
.L_x_3943:
[----:B------:R-:W-:Y:S05]  /*0490*/  BSYNC.RECONVERGENT B0 ;  /* 0x0000000000007941 */ /* 0x000fea0003800200 */
.L_x_3942:
[----:B-----5:R-:W-:Y:S02]  /*04a0*/  IADD3 R60, PT, PT, R60, R5, -R10 ;  /* 0x000000053c3c7210 */ /* 0x020fe40007ffe80a */
.L_x_3941:
[----:B------:R-:W-:Y:S05]  /*04b0*/  BSYNC.RECONVERGENT B1 ;  /* 0x0000000000017941 */ /* 0x000fea0003800200 */
.L_x_3939:
[----:B------:R-:W-:Y:S01]  /*04c0*/  IMAD.SHL.U32 R227, R241, 0x40, RZ ;  /* 0x00000040f1e37824 */ /* 0x000fe200078e00ff */
[----:B------:R-:W-:Y:S01]  /*04d0*/  MOV R6, R238 ;  /* 0x000000ee00067202 */ /* 0x000fe20000000f00 */
[----:B------:R-:W-:-:S03]  /*04e0*/  IMAD.MOV.U32 R7, RZ, RZ, 0x0 ;  /* 0x00000000ff077424 */ /* 0x000fc600078e00ff */
[----:B------:R-:W-:-:S13]  /*04f0*/  ISETP.GT.AND P0, PT, R62, R227, PT ;  /* 0x000000e33e00720c */ /* 0x000fda0003f04270 */
[----:B-1234-:R-:W-:Y:S05]  /*0500*/  @!P0 RET.REL.NODEC R6 `(_ZN5flash24flash_fwd_splitkv_kernelI23Flash_fwd_kernel_traitsILi64ELi64ELi256ELi4ELb0ELb0EN7cutlass6half_tE19Flash_kernel_traitsILi64ELi64ELi256ELi4ES3_EELb0ELb0ELb1ELb0ELb0ELb1ELb0ELb0EEEvNS_16Flash_fwd_paramsE) ;  /* 0xfffffff806bc8950 */ /* 0x01efea0003c3ffff */
        /* <DEDUP_REMOVED lines=35> */
[----:B------:R-:W-:Y:S01]  /*0740*/  @P0 MOV R10, R246 ;  /* 0x000000f6000a0202 */ /* 0x000fe20000000f00 */
        /* <DEDUP_REMOVED lines=47> */
.L_x_3946:
[----:B------:R-:W-:Y:S05]  /*0a40*/  BSYNC.RECONVERGENT B0 ;  /* 0x0000000000007941 */ /* 0x000fea0003800200 */
.L_x_3945:
        /* <DEDUP_REMOVED lines=13> */
.L_x_3948:
[----:B------:R-:W-:Y:S05]  /*0b20*/  BSYNC.RECONVERGENT B0 ;  /* 0x0000000000007941 */ /* 0x000fea0003800200 */
.L_x_3947:
        /* <DEDUP_REMOVED lines=12> */
.L_x_3950:
[----:B------:R-:W-:Y:S05]  /*0bf0*/  BSYNC.RECONVERGENT B0 ;  /* 0x0000000000007941 */ /* 0x000fea0003800200 */
.L_x_3949:
[----:B------:R-:W-:Y:S01]  /*0c00*/  MOV R239, 0x0 ;  /* 0x0000000000ef7802 */ /* 0x000fe20000000f00 */
[----:B------:R-:W-:Y:S04]  /*0c10*/  @!P3 ST.E desc[UR4][R4.64], R17 ;  /* 0x000000110400b985 */ /* 0x000fe8000c101904 */
[----:B------:R-:W-:Y:S04]  /*0c20*/  @!P2 ST.E desc[UR4][R4.64+0x40], R13 ;  /* 0x0000400d0400a985 */ /* 0x000fe8000c101904 */
[----:B------:R1:W-:Y:S02]  /*0c30*/  @!P1 ST.E desc[UR4][R4.64+0x80], R3 ;  /* 0x0000800304009985 */ /* 0x0003e4000c101904 */
[----:B-123--:R-:W-:Y:S05]  /*0c40*/  @P4 RET.REL.NODEC R238 `(_ZN5flash24flash_fwd_splitkv_kernelI23Flash_fwd_kernel_traitsILi64ELi64ELi256ELi4ELb0ELb0EN7cutlass6half_tE19Flash_kernel_traitsILi64ELi64ELi256ELi4ES3_EELb0ELb0ELb1ELb0ELb0ELb1ELb0ELb0EEEvNS_16Flash_fwd_paramsE) ;  /* 0xfffffff0eeec4950 */ /* 0x00efea0003c3ffff */
[----:B------:R-:W-:Y:S02]  /*0c50*/  MOV R3, 0x7f800000 ;  /* 0x7f80000000037802 */ /* 0x000fe40000000f00 */
[----:B------:R-:W-:-:S03]  /*0c60*/  MOV R239, 0x0 ;  /* 0x0000000000ef7802 */ /* 0x000fc60000000f00 */
[----:B------:R1:W-:Y:S02]  /*0c70*/  ST.E desc[UR4][R4.64+0xc0], R3 ;  /* 0x0000c00304007985 */ /* 0x0003e4000c101904 */
[----:B-1----:R-:W-:Y:S05]  /*0c80*/  RET.REL.NODEC R238 `(_ZN5flash24flash_fwd_splitkv_kernelI23Flash_fwd_kernel_traitsILi64ELi64ELi256ELi4ELb0ELb0EN7cutlass6half_tE19Flash_kernel_traitsILi64ELi64ELi256ELi4ES3_EELb0ELb0ELb1ELb0ELb0ELb1ELb0ELb0EEEvNS_16Flash_fwd_paramsE) ;  /* 0xfffffff0eedc7950 */ /* 0x002fea0003c3ffff */
.L_x_3944:
        /* <DEDUP_REMOVED lines=28> */
[----:B------:R-:W1:Y:S02]  /*0e50*/  F2I.FTZ.U32.TRUNC.NTZ R13, R12 ;  /* 0x0000000c000d7305 */ /* 0x000e64000021f000 */
[----:B-1----:R-:W-:Y:S01]  /*0e60*/  IMAD.MOV R0, RZ, RZ, -R13 ;  /* 0x000000ffff007224 */ /* 0x002fe200078e0a0d */
[----:B------:R-:W-:-:S03]  /*0e70*/  MOV R12, RZ ;  /* 0x000000ff000c7202 */ /* 0x000fc60000000f00 */
[----:B------:R-:W-:Y:S01]  /*0e80*/  IMAD R7, R0, R5, RZ ;  /* 0x0000000500077224 */ /* 0x000fe200078e02ff */
[----:B------:R-:W-:-:S03]  /*0e90*/  IABS R0, R9 ;  /* 0x0000000900007213 */ /* 0x000fc60000000000 */
        /* <DEDUP_REMOVED lines=14> */
[----:B------:R-:W-:Y:S01]  /*0f80*/  @P0 IADD3 R8, PT, PT, R8, 0x1, RZ ;  /* 0x0000000108080810 */ /* 0x000fe20007ffe0ff */
[----:B------:R-:W-:Y:S01]  /*0f90*/  IMAD.IADD R249, R11, 0x1, R0 ;  /* 0x000000010bf97824 */ /* 0x000fe200078e0200 */
[----:B------:R-:W-:-:S04]  /*0fa0*/  LEA R248, P0, R10, R250, 0x2 ;  /* 0x000000fa0af87211 */ /* 0x000fc800078010ff */
[----:B------:R-:W-:Y:S02]  /*0fb0*/  @!P1 IADD3 R8, PT, PT, -R8, RZ, RZ ;  /* 0x000000ff08089210 */ /* 0x000fe40007ffe1ff */
[----:B------:R-:W-:Y:S02]  /*0fc0*/  LEA.HI.X R249, R10, R251, R249, 0x2, P0 ;  /* 0x000000fb0af97211 */ /* 0x000fe400000f14f9 */
        /* <DEDUP_REMOVED lines=9> */
[----:B------:R-:W-:Y:S02]  /*1060*/  IABS R6, R240 ;  /* 0x000000f000067213 */ /* 0x000fe40000000000 */
[----:B-1----:R-:W-:Y:S02]  /*1070*/  IABS R5, R21 ;  /* 0x0000001500057213 */ /* 0x002fe40000000000 */
        /* <DEDUP_REMOVED lines=24> */
[-C--:B------:R-:W-:Y:S02]  /*1200*/  IMAD R6, R19, R0.reuse, RZ ;  /* 0x0000000013067224 */ /* 0x080fe400078e02ff */
[----:B------:R-:W-:-:S04]  /*1210*/  IMAD.WIDE.U32 R10, R18, R0, RZ ;  /* 0x00000000120a7225 */ /* 0x000fc800078e00ff */
[----:B------:R-:W-:-:S04]  /*1220*/  IMAD R6, R18, R5, R6 ;  /* 0x0000000512067224 */ /* 0x000fc800078e0206 */
        /* <DEDUP_REMOVED lines=10> */
[----:B------:R-:W-:-:S03]  /*12d0*/  IMAD.IADD R0, R11, 0x1, R6 ;  /* 0x000000010b007824 */ /* 0x000fc600078e0206 */
[----:B------:R-:W-:Y:S01]  /*12e0*/  IADD3 R5, PT, PT, R9, R5, RZ ;  /* 0x0000000509057210 */ /* 0x000fe20007ffe0ff */
[----:B------:R-:W-:Y:S05]  /*12f0*/  BRA `(.L_x_3953) ;  /* 0x0000000400407947 */ /* 0x000fea0003800000 */
.L_x_3952:
        /* <DEDUP_REMOVED lines=11> */
[----:B------:R-:W-:Y:S02]  /*13b0*/  LEA R244, R38, 0xffffff00, 0x8 ;  /* 0xffffff0026f47811 */ /* 0x000fe400078e40ff */
[----:B------:R-:W-:Y:S02]  /*13c0*/  CS2R R248, SRZ ;  /* 0x0000000000f87805 */ /* 0x000fe4000001ff00 */
[----:B--2---:R-:W-:-:S04]  /*13d0*/  IABS R0, R21 ;  /* 0x0000001500007213 */ /* 0x004fc80000000000 */
[----:B------:R-:W2:Y:S08]  /*13e0*/  I2F.RP R8, R0 ;  /* 0x0000000000087306 */ /* 0x000eb00000209400 */
[----:B--2---:R-:W2:Y:S02]  /*13f0*/  MUFU.RCP R6, R8 ;  /* 0x0000000800067308 */ /* 0x004ea40000001000 */
[----:B--2---:R-:W-:-:S06]  /*1400*/  IADD3 R6, PT, PT, R6, 0xffffffe, RZ ;  /* 0x0ffffffe06067810 */ /* 0x004fcc0007ffe0ff */
[----:B------:R-:W2:Y:S01]  /*1410*/  F2I.FTZ.U32.TRUNC.NTZ R19, R6 ;  /* 0x0000000600137305 */ /* 0x000ea2000021f000 */
[----:B-1----:R-:W-:Y:S01]  /*1420*/  IABS R5, R21 ;  /* 0x0000001500057213 */ /* 0x002fe20000000000 */
[----:B--2---:R-:W-:-:S04]  /*1430*/  IMAD.MOV R4, RZ, RZ, -R19 ;  /* 0x000000ffff047224 */ /* 0x004fc800078e0a13 */
        /* <DEDUP_REMOVED lines=15> */
[----:B------:R-:W-:Y:S01]  /*1530*/  @!P1 IADD3 R5, PT, PT, R5, -R0, RZ ;  /* 0x8000000005059210 */ /* 0x000fe20007ffe0ff */
[C---:B------:R-:W-:Y:S02]  /*1540*/  @!P2 IMAD R7, R16.reuse, R6, R7 ;  /* 0x000000061007a224 */ /* 0x040fe400078e0207 */
[----:B------:R-:W-:Y:S01]  /*1550*/  @!P2 IMAD.WIDE.U32 R18, R16, R9, R18 ;  /* 0x000000091012a225 */ /* 0x000fe200078e0012 */
[----:B------:R-:W-:-:S03]  /*1560*/  ISETP.GE.U32.AND P3, PT, R5, R0, PT ;  /* 0x000000000500720c */ /* 0x000fc60003f66070 */
[-C--:B------:R-:W-:Y:S02]  /*1570*/  @P2 IMAD R0, R231, R4.reuse, RZ ;  /* 0x00000004e7002224 */ /* 0x080fe400078e02ff */
[----:B------:R-:W-:Y:S01]  /*1580*/  @P2 IMAD.WIDE.U32 R16, R230, R4, RZ ;  /* 0x00000004e6102225 */ /* 0x000fe200078e00ff */
[----:B------:R-:W-:-:S03]  /*1590*/  LOP3.LUT R4, R240, R21, RZ, 0x3c, !PT ;  /* 0x00000015f0047212 */ /* 0x000fc600078e3cff */
[----:B------:R-:W-:Y:S01]  /*15a0*/  @!P1 VIADD R8, R8, 0x1 ;  /* 0x0000000108089836 */ /* 0x000fe20000000000 */
[----:B------:R-:W-:Y:S02]  /*15b0*/  ISETP.GE.AND P0, PT, R4, RZ, PT ;  /* 0x000000ff0400720c */ /* 0x000fe40003f06270 */
[----:B------:R-:W-:Y:S01]  /*15c0*/  ISETP.NE.AND P1, PT, R21, RZ, PT ;  /* 0x000000ff1500720c */ /* 0x000fe20003f25270 */
[----:B------:R-:W-:Y:S01]  /*15d0*/  @!P2 IMAD.MOV.U32 R6, RZ, RZ, R18 ;  /* 0x000000ffff06a224 */ /* 0x000fe200078e0012 */
[----:B------:R-:W-:Y:S02]  /*15e0*/  @!P2 IADD3 R7, PT, PT, R19, R7, RZ ;  /* 0x000000071307a210 */ /* 0x000fe40007ffe0ff */
[----:B------:R-:W-:Y:S02]  /*15f0*/  @P2 IADD3 R7, PT, PT, R17, R0, RZ ;  /* 0x0000000011072210 */ /* 0x000fe40007ffe0ff */
[----:B------:R-:W-:Y:S01]  /*1600*/  @P2 MOV R6, R16 ;  /* 0x0000001000062202 */ /* 0x000fe20000000f00 */
[----:B------:R-:W-:Y:S01]  /*1610*/  @!P2 IMAD R0, R233, R10, RZ ;  /* 0x0000000ae900a224 */ /* 0x000fe200078e02ff */
[----:B------:R-:W-:-:S02]  /*1620*/  @!P2 SHF.R.S32.HI R5, RZ, 0x1f, R10 ;  /* 0x0000001fff05a819 */ /* 0x000fc4000001140a */
[----:B------:R-:W-:Y:S01]  /*1630*/  @P3 IADD3 R8, PT, PT, R8, 0x1, RZ ;  /* 0x0000000108083810 */ /* 0x000fe20007ffe0ff */
[----:B------:R-:W-:-:S04]  /*1640*/  IMAD.WIDE.U32 R16, R230, R244, R6 ;  /* 0x000000f4e6107225 */ /* 0x000fc800078e0006 */
[----:B------:R-:W-:Y:S02]  /*1650*/  IMAD R4, R231, R244, RZ ;  /* 0x000000f4e7047224 */ /* 0x000fe400078e02ff */
[----:B------:R-:W-:Y:S02]  /*1660*/  @!P2 IMAD R0, R5, R232, R0 ;  /* 0x000000e80500a224 */ /* 0x000fe400078e0200 */
[----:B------:R-:W-:-:S04]  /*1670*/  @!P2 IMAD.WIDE.U32 R6, R232, R10, RZ ;  /* 0x0000000ae806a225 */ /* 0x000fc800078e00ff */
[----:B------:R-:W-:Y:S01]  /*1680*/  @!P0 IMAD.MOV R8, RZ, RZ, -R8 ;  /* 0x000000ffff088224 */ /* 0x000fe200078e0a08 */
[----:B------:R-:W-:Y:S02]  /*1690*/  @!P1 LOP3.LUT R8, RZ, R21, RZ, 0x33, !PT ;  /* 0x00000015ff089212 */ /* 0x000fe400078e33ff */
[----:B------:R-:W-:Y:S02]  /*16a0*/  IADD3 R17, PT, PT, R17, R4, RZ ;  /* 0x0000000411117210 */ /* 0x000fe40007ffe0ff */
[----:B------:R-:W-:Y:S01]  /*16b0*/  @!P2 IADD3 R19, PT, PT, R7, R0, RZ ;  /* 0x000000000713a210 */ /* 0x000fe20007ffe0ff */
[----:B------:R-:W-:Y:S01]  /*16c0*/  @!P2 IMAD R0, R15, R9, RZ ;  /* 0x000000090f00a224 */ /* 0x000fe200078e02ff */
[----:B------:R-:W-:Y:S01]  /*16d0*/  @!P2 SHF.R.S32.HI R5, RZ, 0x1f, R9 ;  /* 0x0000001fff05a819 */ /* 0x000fe20000011409 */
[----:B------:R-:W-:Y:S01]  /*16e0*/  @!P2 IMAD.MOV.U32 R18, RZ, RZ, R6 ;  /* 0x000000ffff12a224 */ /* 0x000fe200078e0006 */
[----:B------:R-:W-:Y:S01]  /*16f0*/  @P2 IADD3 R10, PT, PT, R10, R11, RZ ;  /* 0x0000000b0a0a2210 */ /* 0x000fe20007ffe0ff */
[----:B------:R-:W-:Y:S01]  /*1700*/  IMAD R7, R13, R8, RZ ;  /* 0x000000080d077224 */ /* 0x000fe200078e02ff */
[----:B------:R-:W-:Y:S01]  /*1710*/  SHF.R.S32.HI R4, RZ, 0x1f, R8 ;  /* 0x0000001fff047819 */ /* 0x000fe20000011408 */
[----:B------:R-:W-:-:S02]  /*1720*/  @!P2 IMAD R5, R14, R5, R0 ;  /* 0x000000050e05a224 */ /* 0x000fc400078e0200 */
        /* <DEDUP_REMOVED lines=13> */
.L_x_3953:
[----:B------:R-:W-:Y:S05]  /*1800*/  BSYNC.RECONVERGENT B0 ;  /* 0x0000000000007941 */ /* 0x000fea0003800200 */
.L_x_3951:
        /* <DEDUP_REMOVED lines=22> */
[----:B------:R-:W-:Y:S02]  /*1970*/  ISETP.GT.U32.AND P2, PT, R13, R12, PT ;  /* 0x0000000c0d00720c */ /* 0x000fe40003f44070 */
[----:B------:R-:W-:-:S11]  /*1980*/  LOP3.LUT R9, R240, R21, RZ, 0x3c, !PT ;  /* 0x00000015f0097212 */ /* 0x000fd600078e3cff */
[----:B------:R-:W-:-:S05]  /*1990*/  @!P2 IMAD.IADD R12, R12, 0x1, -R13 ;  /* 0x000000010c0ca824 */ /* 0x000fca00078e0a0d */
[----:B------:R-:W-:Y:S02]  /*19a0*/  ISETP.GE.U32.AND P3, PT, R12, R13, PT ;  /* 0x0000000d0c00720c */ /* 0x000fe40003f66070 */
[----:B------:R-:W-:Y:S02]  /*19b0*/  ISETP.GE.AND P1, PT, R9, RZ, PT ;  /* 0x000000ff0900720c */ /* 0x000fe40003f26270 */
[----:B------:R-:W-:Y:S02]  /*19c0*/  @!P2 IADD3 R19, PT, PT, R19, 0x1, RZ ;  /* 0x000000011313a810 */ /* 0x000fe40007ffe0ff */
[----:B------:R-:W-:Y:S01]  /*19d0*/  ISETP.NE.AND P2, PT, R21, RZ, PT ;  /* 0x000000ff1500720c */ /* 0x000fe20003f45270 */
[----:B-----5:R-:W-:-:S06]  /*19e0*/  IMAD R13, R17, R232, RZ ;  /* 0x000000e8110d7224 */ /* 0x020fcc00078e02ff */
[----:B------:R-:W-:-:S04]  /*19f0*/  @P3 VIADD R19, R19, 0x1 ;  /* 0x0000000113133836 */ /* 0x000fc80000000000 */
[----:B------:R-:W-:Y:S01]  /*1a00*/  IMAD.MOV.U32 R9, RZ, RZ, R19 ;  /* 0x000000ffff097224 */ /* 0x000fe200078e0013 */
[----:B------:R-:W-:Y:S01]  /*1a10*/  SHF.L.U32 R12, R167, 0x3, RZ ;  /* 0x00000003a70c7819 */ /* 0x000fe200000006ff */
[C---:B------:R-:W-:Y:S02]  /*1a20*/  IMAD R13, R16.reuse, R233, R13 ;  /* 0x000000e9100d7224 */ /* 0x040fe400078e020d */
[----:B------:R-:W-:Y:S01]  /*1a30*/  @!P1 IMAD.MOV R9, RZ, RZ, -R9 ;  /* 0x000000ffff099224 */ /* 0x000fe200078e0a09 */
[----:B------:R-:W-:Y:S01]  /*1a40*/  @!P2 LOP3.LUT R9, RZ, R21, RZ, 0x33, !PT ;  /* 0x00000015ff09a212 */ /* 0x000fe200078e33ff */
[----:B------:R-:W-:Y:S01]  /*1a50*/  IMAD.WIDE.U32 R30, R16, R232, RZ ;  /* 0x000000e8101e7225 */ /* 0x000fe200078e00ff */
[----:B------:R-:W-:Y:S02]  /*1a60*/  LOP3.LUT R166, R12, 0x38, RZ, 0xc0, !PT ;  /* 0x000000380ca67812 */ /* 0x000fe400078ec0ff */
[----:B------:R-:W-:Y:S01]  /*1a70*/  SHF.R.S32.HI R17, RZ, 0x1f, R9 ;  /* 0x0000001fff117819 */ /* 0x000fe20000011409 */
[----:B------:R-:W-:-:S02]  /*1a80*/  IMAD.IADD R18, R31, 0x1, R13 ;  /* 0x000000011f127824 */ /* 0x000fc400078e020d */
[-C--:B------:R-:W-:Y:S01]  /*1a90*/  IMAD R13, R29, R9.reuse, RZ ;  /* 0x000000091d0d7224 */ /* 0x080fe200078e02ff */
[----:B------:R-:W-:Y:S01]  /*1aa0*/  LOP3.LUT R16, R12, 0x1c0, RZ, 0xc0, !PT ;  /* 0x000001c00c107812 */ /* 0x000fe200078ec0ff */
[----:B------:R-:W-:Y:S01]  /*1ab0*/  IMAD.WIDE.U32 R20, R28, R9, RZ ;  /* 0x000000091c147225 */ /* 0x000fe200078e00ff */
[----:B------:R-:W-:-:S03]  /*1ac0*/  IADD3 R8, P2, P1, R30, R8, R166 ;  /* 0x000000081e087210 */ /* 0x000fc6000795e0a6 */
[----:B------:R-:W-:Y:S01]  /*1ad0*/  IMAD R13, R17, R28, R13 ;  /* 0x0000001c110d7224 */ /* 0x000fe200078e020d */
[----:B------:R-:W-:Y:S02]  /*1ae0*/  LOP3.LUT R19, R16, 0x38, R167, 0xf8, !PT ;  /* 0x0000003810137812 */ /* 0x000fe400078ef8a7 */
[----:B------:R-:W-:Y:S02]  /*1af0*/  IADD3.X R5, PT, PT, R18, R5, RZ, P2, P1 ;  /* 0x0000000512057210 */ /* 0x000fe400017e24ff */
[----:B------:R-:W-:Y:S02]  /*1b00*/  IADD3 R16, P1, PT, R8, R20, RZ ;  /* 0x0000001408107210 */ /* 0x000fe40007f3e0ff */
[----:B------:R-:W-:Y:S01]  /*1b10*/  IADD3 R8, PT, PT, R21, R13, RZ ;  /* 0x0000000d15087210 */ /* 0x000fe20007ffe0ff */
[----:B------:R-:W1:Y:S01]  /*1b20*/  S2UR UR6, SR_CgaCtaId ;  /* 0x00000000000679c3 */ /* 0x000e620000008800 */
[----:B------:R-:W-:-:S03]  /*1b30*/  LOP3.LUT R19, R19, R166, RZ, 0x3c, !PT ;  /* 0x000000a613137212 */ /* 0x000fc600078e3cff */
[----:B------:R-:W-:Y:S01]  /*1b40*/  IMAD.X R17, R5, 0x1, R8, P1 ;  /* 0x0000000105117824 */ /* 0x000fe200008e0608 */
[----:B------:R-:W-:Y:S02]  /*1b50*/  IADD3 R8, P1, PT, R166, R4, RZ ;  /* 0x00000004a6087210 */ /* 0x000fe40007f3e0ff */
[----:B------:R-:W-:Y:S02]  /*1b60*/  LOP3.LUT R247, R19, 0x1e00, R12, 0xf8, !PT ;  /* 0x00001e0013f77812 */ /* 0x000fe400078ef80c */
[----:B------:R-:W-:Y:S02]  /*1b70*/  IADD3.X R9, PT, PT, RZ, R0, RZ, P1, !PT ;  /* 0x00000000ff097210 */ /* 0x000fe40000ffe4ff */
[----:B------:R-:W-:Y:S02]  /*1b80*/  SHF.R.U32.HI R12, RZ, 0x3, R167 ;  /* 0x00000003ff0c7819 */ /* 0x000fe400000116a7 */
[----:B------:R-:W-:Y:S01]  /*1b90*/  IADD3 R227, PT, PT, -R227, R62, RZ ;  /* 0x0000003ee3e37210 */ /* 0x000fe20007ffe1ff */
[----:B------:R-:W-:-:S02]  /*1ba0*/  UMOV UR7, 0x400 ;  /* 0x0000040000077882 */ /* 0x000fc40000000000 */
[----:B------:R-:W-:Y:S02]  /*1bb0*/  IMAD R235, R233, R12, RZ ;  /* 0x0000000ce9eb7224 */ /* 0x000fe400078e02ff */
[----:B------:R-:W-:-:S04]  /*1bc0*/  IMAD.WIDE.U32 R16, R12, R232, R16 ;  /* 0x000000e80c107225 */ /* 0x000fc800078e0010 */
[----:B------:R-:W-:Y:S01]  /*1bd0*/  IMAD R229, R231, R12, RZ ;  /* 0x0000000ce7e57224 */ /* 0x000fe200078e02ff */
[----:B-1----:R-:W-:Y:S01]  /*1be0*/  ULEA UR6, UR6, UR7, 0x18 ;  /* 0x0000000706067291 */ /* 0x002fe2000f8ec0ff */
[----:B------:R-:W-:Y:S01]  /*1bf0*/  IMAD.WIDE.U32 R8, R12, R230, R8 ;  /* 0x000000e60c087225 */ /* 0x000fe200078e0008 */
[----:B------:R-:W-:-:S03]  /*1c00*/  MOV R13, RZ ;  /* 0x000000ff000d7202 */ /* 0x000fc60000000f00 */
[----:B------:R-:W-:Y:S01]  /*1c10*/  IMAD.IADD R235, R17, 0x1, R235 ;  /* 0x0000000111eb7824 */ /* 0x000fe200078e02eb */
[----:B------:R-:W-:Y:S01]  /*1c20*/  IADD3 R229, PT, PT, R9, R229, RZ ;  /* 0x000000e509e57210 */ /* 0x000fe20007ffe0ff */
[----:B------:R-:W-:Y:S01]  /*1c30*/  IMAD.U32 R222, RZ, RZ, UR6 ;  /* 0x00000006ffde7e24 */ /* 0x000fe2000f8e00ff */
[----:B------:R-:W-:Y:S03]  /*1c40*/  BSSY.RECONVERGENT B0, `(.L_x_3954) ;  /* 0x0000029000007945 */ /* 0x000fe60003800200 */
[----:B------:R-:W-:Y:S02]  /*1c50*/  IMAD R247, R247, 0x2, R222 ;  /* 0x00000002f7f77824 */ /* 0x000fe400078e02de */
[----:B--2---:R-:W-:-:S04]  /*1c60*/  @P0 IMAD.WIDE.U32 R18, R6, R246, RZ ;  /* 0x000000f606120225 */ /* 0x004fc800078e00ff */
[-C--:B---3--:R-:W-:Y:S02]  /*1c70*/  @!P0 IMAD R4, R27, R239.reuse, RZ ;  /* 0x000000ef1b048224 */ /* 0x088fe400078e02ff */
[----:B------:R-:W-:-:S04]  /*1c80*/  @!P0 IMAD.WIDE.U32 R26, R26, R239, RZ ;  /* 0x000000ef1a1a8225 */ /* 0x000fc800078e00ff */
[----:B------:R-:W-:Y:S01]  /*1c90*/  @!P0 IMAD.MOV.U32 R5, RZ, RZ, R26 ;  /* 0x000000ffff058224 */ /* 0x000fe200078e001a */
[----:B------:R-:W-:Y:S01]  /*1ca0*/  @!P0 IADD3 R0, PT, PT, R27, R4, RZ ;  /* 0x000000041b008210 */ /* 0x000fe20007ffe0ff */
[----:B------:R-:W-:Y:S02]  /*1cb0*/  @P0 IMAD R4, R7, R246, RZ ;  /* 0x000000f607040224 */ /* 0x000fe400078e02ff */
[----:B------:R-:W-:-:S03]  /*1cc0*/  @P0 IMAD.MOV.U32 R5, RZ, RZ, R18 ;  /* 0x000000ffff050224 */ /* 0x000fc600078e0012 */
[----:B------:R-:W-:Y:S02]  /*1cd0*/  @P0 IADD3 R0, PT, PT, R19, R4, RZ ;  /* 0x0000000413000210 */ /* 0x000fe40007ffe0ff */
[----:B------:R-:W-:-:S05]  /*1ce0*/  IADD3 R4, P1, PT, R166, R5, RZ ;  /* 0x00000005a6047210 */ /* 0x000fca0007f3e0ff */
[----:B------:R-:W-:Y:S01]  /*1cf0*/  IMAD.X R5, RZ, RZ, R0, P1 ;  /* 0x000000ffff057224 */ /* 0x000fe200008e0600 */
[----:B------:R-:W-:Y:S01]  /*1d00*/  ISETP.GE.AND P1, PT, R12, R227, PT ;  /* 0x000000e30c00720c */ /* 0x000fe20003f26270 */
[----:B----4-:R-:W-:Y:S01]  /*1d10*/  IMAD R21, R15, R240, RZ ;  /* 0x000000f00f157224 */ /* 0x010fe200078e02ff */
        /* <DEDUP_REMOVED lines=26> */
.L_x_3956:
[----:B------:R1:W-:Y:S02]  /*1ec0*/  STS.128 [R247], RZ ;  /* 0x000000fff7007388 */ /* 0x0003e40000000c00 */
.L_x_3955:
[----:B------:R-:W-:Y:S05]  /*1ed0*/  BSYNC.RECONVERGENT B0 ;  /* 0x0000000000007941 */ /* 0x000fea0003800200 */
.L_x_3954:
        /* <DEDUP_REMOVED lines=28> */
.L_x_3958:
[----:B------:R-:W-:Y:S05]  /*20a0*/  BSYNC.RECONVERGENT B0 ;  /* 0x0000000000007941 */ /* 0x000fea0003800200 */
.L_x_3957:
        /* <DEDUP_REMOVED lines=19> */
.L_x_3960:
[----:B------:R-:W-:Y:S05]  /*21e0*/  BSYNC.RECONVERGENT B0 ;  /* 0x0000000000007941 */ /* 0x000fea0003800200 */
.L_x_3959:
        /* <DEDUP_REMOVED lines=18> */
.L_x_3962:
[----:B------:R-:W-:Y:S05]  /*2310*/  BSYNC.RECONVERGENT B0 ;  /* 0x0000000000007941 */ /* 0x000fea0003800200 */
.L_x_3961:
        /* <DEDUP_REMOVED lines=12> */
.L_x_3965:
[----:B------:R1:W-:Y:S02]  /*23e0*/  STS.128 [R247+0x2000], RZ ;  /* 0x002000fff7007388 */ /* 0x0003e40000000c00 */
.L_x_3964:
[----:B------:R-:W-:Y:S05]  /*23f0*/  BSYNC.RECONVERGENT B0 ;  /* 0x0000000000007941 */ /* 0x000fea0003800200 */
.L_x_3963:
        /* <DEDUP_REMOVED lines=21> */
.L_x_3967:
[----:B------:R-:W-:Y:S05]  /*2550*/  BSYNC.RECONVERGENT B0 ;  /* 0x0000000000007941 */ /* 0x000fea0003800200 */
.L_x_3966:
        /* <DEDUP_REMOVED lines=13> */
.L_x_3969:
[----:B------:R-:W-:Y:S05]  /*2630*/  BSYNC.RECONVERGENT B0 ;  /* 0x0000000000007941 */ /* 0x000fea0003800200 */
.L_x_3968:
[----:B------:R-:W-:Y:S01]  /*2640*/  BSSY.RECONVERGENT B0, `(.L_x_3970) ;  /* 0x000000d000007945 */ /* 0x000fe20003800200 */
[----:B------:R-:W-:Y:S02]  /*2650*/  ISETP.GE.AND P2, PT, R26, R7, PT ;  /* 0x000000071a00720c */ /* 0x000fe40003f46270 */
[----:B---3--:R-:W-:Y:S01]  /*2660*/  IADD3 R24, PT, PT, R12, 0x90, RZ ;  /* 0x000000900c187810 */ /* 0x008fe20007ffe0ff */
        /* <DEDUP_REMOVED lines=10> */
.L_x_3971:
[----:B------:R-:W-:Y:S05]  /*2710*/  BSYNC.RECONVERGENT B0 ;  /* 0x0000000000007941 */ /* 0x000fea0003800200 */
.L_x_3970:
        /* <DEDUP_REMOVED lines=16> */
.L_x_3973:
[----:B------:R-:W-:Y:S05]  /*2820*/  BSYNC.RECONVERGENT B0 ;  /* 0x0000000000007941 */ /* 0x000fea0003800200 */
.L_x_3972:
        /* <DEDUP_REMOVED lines=13> */
.L_x_3975:
[----:B------:R-:W-:Y:S05]  /*2900*/  BSYNC.RECONVERGENT B0 ;  /* 0x0000000000007941 */ /* 0x000fea0003800200 */
.L_x_3974:
        /* <DEDUP_REMOVED lines=16> */
.L_x_3977:
[----:B------:R-:W-:Y:S05]  /*2a10*/  BSYNC.RECONVERGENT B0 ;  /* 0x0000000000007941 */ /* 0x000fea0003800200 */
.L_x_3976:
        /* <DEDUP_REMOVED lines=16> */
.L_x_3979:
[----:B------:R-:W-:Y:S05]  /*2b20*/  BSYNC.RECONVERGENT B0 ;  /* 0x0000000000007941 */ /* 0x000fea0003800200 */
.L_x_3978:
[----:B------:R-:W-:Y:S01]  /*2b30*/  BSSY.RECONVERGENT B0, `(.L_x_3980) ;  /* 0x0000010000007945 */ /* 0x000fe20003800200 */
[----:B------:R-:W-:Y:S02]  /*2b40*/  ISETP.GE.AND P3, PT, R16, R7, PT ;  /* 0x000000071000720c */ /* 0x000fe40003f66270 */
[----:B-1----:R-:W-:Y:S01]  /*2b50*/  IADD3 R14, PT, PT, R12, 0xe0, RZ ;  /* 0x000000e00c0e7810 */ /* 0x002fe20007ffe0ff */
        /* <DEDUP_REMOVED lines=13> */
.L_x_3981:
[----:B------:R-:W-:Y:S05]  /*2c30*/  BSYNC.RECONVERGENT B0 ;  /* 0x0000000000007941 */ /* 0x000fea0003800200 */
.L_x_3980:
        /* <DEDUP_REMOVED lines=13> */
.L_x_3983:
[----:B------:R-:W-:Y:S05]  /*2d10*/  BSYNC.RECONVERGENT B0 ;  /* 0x0000000000007941 */ /* 0x000fea0003800200 */
.L_x_3982:
        /* <DEDUP_REMOVED lines=15> */
.L_x_3985:
[----:B------:R-:W-:Y:S05]  /*2e10*/  BSYNC.RECONVERGENT B0 ;  /* 0x0000000000007941 */ /* 0x000fea0003800200 */
.L_x_3984:
        /* <DEDUP_REMOVED lines=14> */
.L_x_3987:
[----:B------:R-:W-:Y:S05]  /*2f00*/  BSYNC.RECONVERGENT B0 ;  /* 0x0000000000007941 */ /* 0x000fea0003800200 */
.L_x_3986:
        /* <DEDUP_REMOVED lines=14> */
.L_x_3989:
[----:B------:R-:W-:Y:S05]  /*2ff0*/  BSYNC.RECONVERGENT B0 ;  /* 0x0000000000007941 */ /* 0x000fea0003800200 */
.L_x_3988:
        /* <DEDUP_REMOVED lines=14> */
.L_x_3991:
[----:B------:R-:W-:Y:S05]  /*30e0*/  BSYNC.RECONVERGENT B0 ;  /* 0x0000000000007941 */ /* 0x000fea0003800200 */
.L_x_3990:
        /* <DEDUP_REMOVED lines=14> */
.L_x_3993:
[----:B------:R-:W-:Y:S05]  /*31d0*/  BSYNC.RECONVERGENT B0 ;  /* 0x0000000000007941 */ /* 0x000fea0003800200 */
.L_x_3992:
        /* <DEDUP_REMOVED lines=12> */
.L_x_3995:
[----:B------:R-:W-:Y:S05]  /*32a0*/  BSYNC.RECONVERGENT B0 ;  /* 0x0000000000007941 */ /* 0x000fea0003800200 */
.L_x_3994:
[----:B------:R-:W2:Y:S04]  /*32b0*/  LD.E.64 R40, desc[UR4][R2.64+0x1c0] ;  /* 0x0001c00402287980 */ /* 0x000ea8000c101b00 */
[----:B-1----:R-:W3:Y:S01]  /*32c0*/  LD.E.64 R36, desc[UR4][R2.64+0x1b8] ;  /* 0x0001b80402247980 */ /* 0x002ee2000c101b00 */
        /* <DEDUP_REMOVED lines=10> */
[----:B----4-:R1:W2:Y:S01]  /*3370*/  MUFU.RCP R0, R9 ;  /* 0x0000000900007308 */ /* 0x0102a20000001000 */
[----:B------:R-:W-:-:S04]  /*3380*/  DEPBAR.LE SB0, 0x0 ;  /* 0x000080000000791a */ /* 0x000fc80000000000 */
[----:B------:R-:W-:Y:S05]  /*3390*/  WARPSYNC.ALL ;  /* 0x0000000000007948 */ /* 0x000fea0003800000 */
[----:B------:R-:W-:Y:S01]  /*33a0*/  BSSY.RECONVERGENT B0, `(.L_x_3996) ;  /* 0x0000011000007945 */ /* 0x000fe20003800200 */
[C---:B------:R-:W-:Y:S01]  /*33b0*/  SHF.L.U64.HI R10, R232.reuse, 0x4, R233 ;  /* 0x00000004e80a7819 */ /* 0x040fe200000102e9 */
[----:B------:R-:W-:Y:S01]  /*33c0*/  BAR.SYNC.DEFER_BLOCKING 0x0 ;  /* 0x0000000000007b1d */ /* 0x000fe20000010000 */
[----:B--2--5:R-:W-:Y:S01]  /*33d0*/  FMUL.FTZ R0, R5, R0 ;  /* 0x0000000005007220 */ /* 0x024fe20000410000 */
[----:B------:R-:W-:-:S04]  /*33e0*/  SHF.L.U32 R5, R232, 0x4, RZ ;  /* 0x00000004e8057819 */ /* 0x000fc800000006ff */
        /* <DEDUP_REMOVED lines=9> */
.L_x_3998:
[----:B------:R4:W-:Y:S01]  /*3480*/  STS.128 [R247+0xa000], RZ ;  /* 0x00a000fff7007388 */ /* 0x0009e20000000c00 */
[----:B------:R-:W-:Y:S05]  /*3490*/  BRA `(.L_x_3999) ;  /* 0x0000000000047947 */ /* 0x000fea0003800000 */
.L_x_3997:
[----:B------:R2:W-:Y:S02]  /*34a0*/  STS.128 [R247+0xa000], RZ ;  /* 0x00a000fff7007388 */ /* 0x0005e40000000c00 */
.L_x_3999:
[----:B------:R-:W-:Y:S05]  /*34b0*/  BSYNC.RECONVERGENT B0 ;  /* 0x0000000000007941 */ /* 0x000fea0003800200 */
.L_x_3996:
        /* <DEDUP_REMOVED lines=19> */
.L_x_4001:
[----:B------:R-:W-:Y:S05]  /*35f0*/  BSYNC.RECONVERGENT B0 ;  /* 0x0000000000007941 */ /* 0x000fea0003800200 */
.L_x_4000:
        /* <DEDUP_REMOVED lines=8> */
[----:B-1----:R-:W-:-:S05]  /*3680*/  LEA.HI.X R9, R232, R5, R233, 0x5, P0 ;  /* 0x00000005e8097211 */ /* 0x002fca00000f2ce9 */
[----:B------:R-:W-:Y:S01]  /*3690*/  @!PT LDS RZ, [RZ] ;  /* 0x00000000fffff984 */ /* 0x000fe20000000800 */
[----:B------:R-:W-:Y:S01]  /*36a0*/  @!PT LDS RZ, [RZ] ;  /* 0x00000000fffff984 */ /* 0x000fe20000000800 */
[----:B------:R-:W-:Y:S01]  /*36b0*/  @!PT LDS RZ, [RZ] ;  /* 0x00000000fffff984 */ /* 0x000fe20000000800 */
[----:B------:R1:W-:Y:S04]  /*36c0*/  LDGSTS.E.BYPASS.LTC128B.128 [R247+0xb000], desc[UR4][R8.64] ;  /* 0x0b00000008f77fae */ /* 0x0003e8000b981a04 */
.L_x_4003:
[----:B------:R-:W-:Y:S05]  /*36d0*/  BSYNC.RECONVERGENT B0 ;  /* 0x0000000000007941 */ /* 0x000fea0003800200 */
.L_x_4002:
        /* <DEDUP_REMOVED lines=13> */
.L_x_4005:
[----:B------:R-:W-:Y:S05]  /*37b0*/  BSYNC.RECONVERGENT B0 ;  /* 0x0000000000007941 */ /* 0x000fea0003800200 */
.L_x_4004:
        /* <DEDUP_REMOVED lines=16> */
.L_x_4007:
[----:B------:R-:W-:Y:S05]  /*38c0*/  BSYNC.RECONVERGENT B0 ;  /* 0x0000000000007941 */ /* 0x000fea0003800200 */
.L_x_4006:
        /* <DEDUP_REMOVED lines=13> */
.L_x_4009:
[----:B------:R-:W-:Y:S05]  /*39a0*/  BSYNC.RECONVERGENT B0 ;  /* 0x0000000000007941 */ /* 0x000fea0003800200 */
.L_x_4008:
        /* <DEDUP_REMOVED lines=16> */
.L_x_4011:
[----:B------:R-:W-:Y:S05]  /*3ab0*/  BSYNC.RECONVERGENT B0 ;  /* 0x0000000000007941 */ /* 0x000fea0003800200 */
.L_x_4010:
        /* <DEDUP_REMOVED lines=16> */
.L_x_4013:
[----:B------:R-:W-:Y:S05]  /*3bc0*/  BSYNC.RECONVERGENT B0 ;  /* 0x0000000000007941 */ /* 0x000fea0003800200 */
.L_x_4012:
        /* <DEDUP_REMOVED lines=16> */
.L_x_4015:
[----:B------:R-:W-:Y:S05]  /*3cd0*/  BSYNC.RECONVERGENT B0 ;  /* 0x0000000000007941 */ /* 0x000fea0003800200 */
.L_x_4014:
        /* <DEDUP_REMOVED lines=13> */
.L_x_4017:
[----:B------:R-:W-:Y:S05]  /*3db0*/  BSYNC.RECONVERGENT B0 ;  /* 0x0000000000007941 */ /* 0x000fea0003800200 */
.L_x_4016:
        /* <DEDUP_REMOVED lines=15> */
.L_x_4019:
[----:B------:R-:W-:Y:S05]  /*3eb0*/  BSYNC.RECONVERGENT B0 ;  /* 0x0000000000007941 */ /* 0x000fea0003800200 */
.L_x_4018:
        /* <DEDUP_REMOVED lines=15> */
.L_x_4021:
[----:B------:R-:W-:Y:S05]  /*3fb0*/  BSYNC.RECONVERGENT B0 ;  /* 0x0000000000007941 */ /* 0x000fea0003800200 */
.L_x_4020:
        /* <DEDUP_REMOVED lines=15> */
.L_x_4023:
[----:B------:R-:W-:Y:S05]  /*40b0*/  BSYNC.RECONVERGENT B0 ;  /* 0x0000000000007941 */ /* 0x000fea0003800200 */
.L_x_4022:
        /* <DEDUP_REMOVED lines=15> */
.L_x_4025:
[----:B------:R-:W-:Y:S05]  /*41b0*/  BSYNC.RECONVERGENT B0 ;  /* 0x0000000000007941 */ /* 0x000fea0003800200 */
.L_x_4024:
        /* <DEDUP_REMOVED lines=15> */
.L_x_4027:
[----:B------:R-:W-:Y:S05]  /*42b0*/  BSYNC.RECONVERGENT B0 ;  /* 0x0000000000007941 */ /* 0x000fea0003800200 */
.L_x_4026:
        /* <DEDUP_REMOVED lines=15> */
.L_x_4029:
[----:B------:R-:W-:Y:S05]  /*43b0*/  BSYNC.RECONVERGENT B0 ;  /* 0x0000000000007941 */ /* 0x000fea0003800200 */
.L_x_4028:
[----:B------:R-:W5:Y:S01]  /*43c0*/  LD.E R39, desc[UR4][R2.64+0x18c] ;  /* 0x00018c0402277980 */ /* 0x000f62000c101900 */
[----:B------:R-:W-:Y:S01]  /*43d0*/  SHF.R.U32.HI R220, RZ, 0x1, R167 ;  /* 0x00000001ffdc7819 */ /* 0x000fe200000116a7 */
[----:B------:R-:W-:Y:S01]  /*43e0*/  BSSY.RECONVERGENT B1, `(.L_x_4030) ;  /* 0x00002d8000017945 */ /* 0x000fe20003800200 */
[C---:B------:R-:W-:Y:S01]  /*43f0*/  SHF.L.U32 R73, R167.reuse, 0x6, RZ ;  /* 0x00000006a7497819 */ /* 0x040fe200000006ff */
[----:B------:R-:W0:Y:S01]  /*4400*/  LDGDEPBAR ;  /* 0x00000000000079af */ /* 0x000e220000000000 */
[----:B------:R-:W-:Y:S02]  /*4410*/  SHF.L.U32 R221, R167, 0x5, RZ ;  /* 0x00000005a7dd7819 */ /* 0x000fe400000006ff */
[----:B-1----:R-:W-:Y:S02]  /*4420*/  LOP3.LUT R6, R220, 0x8, RZ, 0xc0, !PT ;  /* 0x00000008dc067812 */ /* 0x002fe400078ec0ff */
        /* <DEDUP_REMOVED lines=12> */
[----:B------:R-:W-:Y:S01]  /*44f0*/  R2P PR, R167, 0x6 ;  /* 0x00000006a7007804 */ /* 0x000fe20000000000 */
[----:B------:R1:W-:Y:S01]  /*4500*/  LDSM.16.M88.4 R52, [R56] ;  /* 0x000000003834783b */ /* 0x0003e20000000200 */
[----:B------:R-:W-:-:S02]  /*4510*/  MOV R63, 0x20 ;  /* 0x00000020003f7802 */ /* 0x000fc40000000f00 */
[----:B------:R-:W-:Y:S01]  /*4520*/  MOV R5, 0x40 ;  /* 0x0000004000057802 */ /* 0x000fe20000000f00 */
[----:B------:R-:W2:Y:S01]  /*4530*/  LDSM.16.M88.4 R16, [R76+0x2000] ;  /* 0x002000004c10783b */ /* 0x000ea20000000200 */
[----:B------:R-:W-:Y:S02]  /*4540*/  SEL R63, R63, 0xffffffe0, !P1 ;  /* 0xffffffe03f3f7807 */ /* 0x000fe40004800000 */
[----:B------:R-:W-:Y:S01]  /*4550*/  SEL R5, R5, 0xffffffc0, !P2 ;  /* 0xffffffc005057807 */ /* 0x000fe20005000000 */
[----:B------:R-:W3:Y:S01]  /*4560*/  LDSM.16.M88.4 R20, [R76+0x2800] ;  /* 0x002800004c14783b */ /* 0x000ee20000000200 */
[-C--:B------:R-:W-:Y:S02]  /*4570*/  IADD3 R48, PT, PT, R56, R63.reuse, RZ ;  /* 0x0000003f38307210 */ /* 0x080fe40007ffe0ff */
[C---:B------:R-:W-:Y:S02]  /*4580*/  IADD3 R61, PT, PT, R76.reuse, R63, RZ ;  /* 0x0000003f4c3d7210 */ /* 0x040fe40007ffe0ff */
[----:B------:R-:W-:-:S02]  /*4590*/  IADD3 R74, PT, PT, R76, R5, RZ ;  /* 0x000000054c4a7210 */ /* 0x000fc40007ffe0ff */
[----:B------:R-:W-:Y:S01]  /*45a0*/  LDSM.16.M88.4 R48, [R48] ;  /* 0x000000003030783b */ /* 0x000fe20000000200 */
[----:B------:R-:W-:Y:S02]  /*45b0*/  ISETP.NE.AND P6, PT, R38, 0x1, PT ;  /* 0x000000012600780c */ /* 0x000fe40003fc5270 */
[----:B------:R-:W-:Y:S01]  /*45c0*/  IADD3 R36, PT, PT, R63, R74, RZ ;  /* 0x0000004a3f247210 */ /* 0x000fe20007ffe0ff */
[----:B------:R-:W4:Y:S01]  /*45d0*/  LDSM.16.M88.4 R28, [R61+0x2000] ;  /* 0x002000003d1c783b */ /* 0x000f220000000200 */
[----:B-1----:R-:W-:-:S03]  /*45e0*/  IADD3 R56, PT, PT, R56, R5, RZ ;  /* 0x0000000538387210 */ /* 0x002fc60007ffe0ff */
[----:B------:R-:W-:Y:S01]  /*45f0*/  LDSM.16.M88.4 R40, [R74+0x2000] ;  /* 0x002000004a28783b */ /* 0x000fe20000000200 */
[----:B------:R-:W-:-:S03]  /*4600*/  IADD3 R12, PT, PT, R63, R56, RZ ;  /* 0x000000383f0c7210 */ /* 0x000fc60007ffe0ff */
[----:B------:R-:W1:Y:S04]  /*4610*/  LDSM.16.M88.4 R32, [R56] ;  /* 0x000000003820783b */ /* 0x000e680000000200 */
[----:B------:R-:W-:Y:S04]  /*4620*/  LDSM.16.M88.4 R44, [R36+0x2000] ;  /* 0x00200000242c783b */ /* 0x000fe80000000200 */
[----:B------:R-:W-:Y:S04]  /*4630*/  LDSM.16.M88.4 R12, [R12] ;  /* 0x000000000c0c783b */ /* 0x000fe80000000200 */
[----:B------:R-:W1:Y:S01]  /*4640*/  LDSM.16.M88.4 R8, [R61+0x2800] ;  /* 0x002800003d08783b */ /* 0x000e620000000200 */
[C---:B--2---:R-:W-:Y:S03]  /*4650*/  HMMA.16816.F32 R24, R52.reuse, R16, RZ ;  /* 0x000000103418723c */ /* 0x044fe600000018ff */
[----:B------:R-:W2:Y:S04]  /*4660*/  LDSM.16.M88.4 R56, [R76+0x3000] ;  /* 0x003000004c38783b */ /* 0x000ea80000000200 */
[----:B------:R-:W2:Y:S01]  /*4670*/  LDSM.16.M88.4 R68, [R74+0x2800] ;  /* 0x002800004a44783b */ /* 0x000ea20000000200 */
[C---:B------:R-:W-:Y:S03]  /*4680*/  HMMA.16816.F32 R16, R52.reuse, R18, RZ ;  /* 0x000000123410723c */ /* 0x040fe600000018ff */
[----:B------:R-:W-:Y:S05]  /*4690*/  LDSM.16.M88.4 R64, [R74+0x3000] ;  /* 0x003000004a40783b */ /* 0x000fea0000000200 */
[----:B---3--:R-:W-:Y:S08]  /*46a0*/  HMMA.16816.F32 R4, R52, R20, RZ ;  /* 0x000000143404723c */ /* 0x008ff000000018ff */
[C---:B----4-:R-:W-:Y:S08]  /*46b0*/  HMMA.16816.F32 R24, R48.reuse, R28, R24 ;  /* 0x0000001c3018723c */ /* 0x050ff00000001818 */
[----:B------:R-:W-:Y:S01]  /*46c0*/  HMMA.16816.F32 R16, R48, R30, R16 ;  /* 0x0000001e3010723c */ /* 0x000fe20000001810 */
[----:B------:R-:W3:Y:S07]  /*46d0*/  LDSM.16.M88.4 R28, [R61+0x3000] ;  /* 0x003000003d1c783b */ /* 0x000eee0000000200 */
[----:B------:R-:W-:Y:S08]  /*46e0*/  HMMA.16816.F32 R20, R52, R22, RZ ;  /* 0x000000163414723c */ /* 0x000ff000000018ff */
[----:B-1----:R-:W-:Y:S08]  /*46f0*/  HMMA.16816.F32 R24, R32, R40, R24 ;  /* 0x000000282018723c */ /* 0x002ff00000001818 */
[----:B------:R-:W-:Y:S08]  /*4700*/  HMMA.16816.F32 R4, R48, R8, R4 ;  /* 0x000000083004723c */ /* 0x000ff00000001804 */
[----:B------:R-:W-:Y:S01]  /*4710*/  HMMA.16816.F32 R16, R32, R42, R16 ;  /* 0x0000002a2010723c */ /* 0x000fe20000001810 */
[----:B------:R-:W1:Y:S07]  /*4720*/  LDSM.16.M88.4 R40, [R36+0x2800] ;  /* 0x002800002428783b */ /* 0x000e6e0000000200 */
[----:B------:R-:W-:Y:S08]  /*4730*/  HMMA.16816.F32 R24, R12, R44, R24 ;  /* 0x0000002c0c18723c */ /* 0x000ff00000001818 */
[----:B------:R-:W-:Y:S08]  /*4740*/  HMMA.16816.F32 R20, R48, R10, R20 ;  /* 0x0000000a3014723c */ /* 0x000ff00000001814 */
[----:B--2---:R-:W-:Y:S08]  /*4750*/  HMMA.16816.F32 R8, R52, R56, RZ ;  /* 0x000000383408723c */ /* 0x004ff000000018ff */
[----:B------:R-:W-:Y:S08]  /*4760*/  HMMA.16816.F32 R4, R32, R68, R4 ;  /* 0x000000442004723c */ /* 0x000ff00000001804 */
[----:B------:R-:W-:Y:S01]  /*4770*/  HMMA.16816.F32 R16, R12, R46, R16 ;  /* 0x0000002e0c10723c */ /* 0x000fe20000001810 */
[----:B------:R-:W2:Y:S07]  /*4780*/  LDSM.16.M88.4 R44, [R76+0x3800] ;  /* 0x003800004c2c783b */ /* 0x000eae0000000200 */
[----:B---3--:R-:W-:Y:S08]  /*4790*/  HMMA.16816.F32 R8, R48, R28, R8 ;  /* 0x0000001c3008723c */ /* 0x008ff00000001808 */
[----:B------:R-:W-:Y:S01]  /*47a0*/  HMMA.16816.F32 R20, R32, R70, R20 ;  /* 0x000000462014723c */ /* 0x000fe20000001814 */
[----:B------:R-:W-:Y:S07]  /*47b0*/  LDSM.16.M88.4 R68, [R74+0x3800] ;  /* 0x003800004a44783b */ /* 0x000fee0000000200 */
[----:B-1----:R-:W-:Y:S08]  /*47c0*/  HMMA.16816.F32 R4, R12, R40, R4 ;  /* 0x000000280c04723c */ /* 0x002ff00000001804 */
[----:B------:R-:W-:Y:S08]  /*47d0*/  HMMA.16816.F32 R8, R32, R64, R8 ;  /* 0x000000402008723c */ /* 0x000ff00000001808 */
[----:B------:R-:W-:Y:S01]  /*47e0*/  HMMA.16816.F32 R20, R12, R42, R20 ;  /* 0x0000002a0c14723c */ /* 0x000fe20000001814 */
[----:B------:R-:W1:Y:S01]  /*47f0*/  LDSM.16.M88.4 R40, [R76+0x4000] ;  /* 0x004000004c28783b */ /* 0x000e620000000200 */
[-C--:B-----5:R-:W-:Y:S01]  /*4800*/  FMUL.FTZ R24, R24, R39.reuse ;  /* 0x0000002718187220 */ /* 0x0a0fe20000410000 */
[-C--:B------:R-:W-:Y:S01]  /*4810*/  FMUL.FTZ R151, R25, R39.reuse ;  /* 0x0000002719977220 */ /* 0x080fe20000410000 */
[-C--:B------:R-:W-:Y:S01]  /*4820*/  FMUL.FTZ R37, R26, R39.reuse ;  /* 0x000000271a257220 */ /* 0x080fe20000410000 */
[-C--:B------:R-:W-:Y:S01]  /*4830*/  FMUL.FTZ R149, R27, R39.reuse ;  /* 0x000000271b957220 */ /* 0x080fe20000410000 */
[----:B------:R3:W4:Y:S01]  /*4840*/  MUFU.TANH R153, R24 ;  /* 0x0000001800997308 */ /* 0x0007220000002400 */
[-C--:B------:R-:W-:Y:S01]  /*4850*/  FMUL.FTZ R16, R16, R39.reuse ;  /* 0x0000002710107220 */ /* 0x080fe20000410000 */
[-C--:B------:R-:W-:Y:S01]  /*4860*/  FMUL.FTZ R4, R4, R39.reuse ;  /* 0x0000002704047220 */ /* 0x080fe20000410000 */
[-C--:B------:R-:W-:Y:S01]  /*4870*/  FMUL.FTZ R147, R17, R39.reuse ;  /* 0x0000002711937220 */ /* 0x080fe20000410000 */
[-C--:B------:R-:W-:Y:S01]  /*4880*/  FMUL.FTZ R145, R18, R39.reuse ;  /* 0x0000002712917220 */ /* 0x080fe20000410000 */
[-C--:B------:R-:W-:Y:S01]  /*4890*/  FMUL.FTZ R143, R19, R39.reuse ;  /* 0x00000027138f7220 */ /* 0x080fe20000410000 */
[-C--:B------:R-:W-:Y:S01]  /*48a0*/  FMUL.FTZ R139, R5, R39.reuse ;  /* 0x00000027058b7220 */ /* 0x080fe20000410000 */
[-C--:B------:R-:W-:Y:S01]  /*48b0*/  FMUL.FTZ R137, R6, R39.reuse ;  /* 0x0000002706897220 */ /* 0x080fe20000410000 */
[----:B------:R2:W1:Y:S01]  /*48c0*/  MUFU.TANH R75, R16 ;  /* 0x00000010004b7308 */ /* 0x0004620000002400 */
[----:B------:R-:W-:-:S04]  /*48d0*/  FMUL.FTZ R135, R7, R39 ;  /* 0x0000002707877220 */ /* 0x000fc80000410000 */
[-C--:B------:R-:W-:Y:S01]  /*48e0*/  FMUL.FTZ R20, R20, R39.reuse ;  /* 0x0000002714147220 */ /* 0x080fe20000410000 */
[-C--:B------:R-:W-:Y:S01]  /*48f0*/  FMUL.FTZ R131, R21, R39.reuse ;  /* 0x0000002715837220 */ /* 0x080fe20000410000 */
[-C--:B------:R-:W-:Y:S01]  /*4900*/  FMUL.FTZ R129, R22, R39.reuse ;  /* 0x0000002716817220 */ /* 0x080fe20000410000 */
[-C--:B------:R-:W-:Y:S01]  /*4910*/  FMUL.FTZ R127, R23, R39.reuse ;  /* 0x00000027177f7220 */ /* 0x080fe20000410000 */
[----:B------:R5:W1:Y:S01]  /*4920*/  MUFU.TANH R141, R4 ;  /* 0x00000004008d7308 */ /* 0x000a620000002400 */
[C---:B---3--:R-:W-:Y:S01]  /*4930*/  HMMA.16816.F32 R24, R52.reuse, R58, RZ ;  /* 0x0000003a3418723c */ /* 0x048fe200000018ff */
[----:B------:R-:W3:Y:S06]  /*4940*/  LDSM.16.M88.4 R56, [R61+0x3800] ;  /* 0x003800003d38783b */ /* 0x000eec0000000200 */
[----:B------:R1:W1:Y:S01]  /*4950*/  MUFU.TANH R133, R20 ;  /* 0x0000001400857308 */ /* 0x0002620000002400 */
[C---:B--2---:R-:W-:Y:S07]  /*4960*/  HMMA.16816.F32 R16, R52.reuse, R44, RZ ;  /* 0x0000002c3410723c */ /* 0x044fee00000018ff */
[----:B------:R-:W2:Y:S01]  /*4970*/  MUFU.TANH R151, R151 ;  /* 0x0000009700977308 */ /* 0x000ea20000002400 */
[----:B-----5:R-:W-:Y:S01]  /*4980*/  HMMA.16816.F32 R4, R52, R46, RZ ;  /* 0x0000002e3404723c */ /* 0x020fe200000018ff */
[----:B------:R-:W-:Y:S06]  /*4990*/  LDSM.16.M88.4 R44, [R61+0x4000] ;  /* 0x004000003d2c783b */ /* 0x000fec0000000200 */
[----:B------:R-:W2:Y:S01]  /*49a0*/  MUFU.TANH R37, R37 ;  /* 0x0000002500257308 */ /* 0x000ea20000002400 */
[----:B------:R-:W-:Y:S01]  /*49b0*/  HMMA.16816.F32 R24, R48, R30, R24 ;  /* 0x0000001e3018723c */ /* 0x000fe20000001818 */
[----:B------:R-:W5:Y:S06]  /*49c0*/  LDSM.16.M88.4 R28, [R36+0x3000] ;  /* 0x00300000241c783b */ /* 0x000f6c0000000200 */
[----:B------:R-:W2:Y:S01]  /*49d0*/  MUFU.TANH R149, R149 ;  /* 0x0000009500957308 */ /* 0x000ea20000002400 */
[----:B-1----:R-:W-:Y:S07]  /*49e0*/  HMMA.16816.F32 R20, R52, R40, RZ ;  /* 0x000000283414723c */ /* 0x002fee00000018ff */
[----:B------:R-:W1:Y:S01]  /*49f0*/  MUFU.TANH R147, R147 ;  /* 0x0000009300937308 */ /* 0x000e620000002400 */
[C---:B---3--:R-:W-:Y:S07]  /*4a00*/  HMMA.16816.F32 R16, R48.reuse, R56, R16 ;  /* 0x000000383010723c */ /* 0x048fee0000001810 */
[----:B------:R-:W3:Y:S01]  /*4a10*/  MUFU.TANH R145, R145 ;  /* 0x0000009100917308 */ /* 0x000ee20000002400 */
[----:B------:R-:W-:Y:S01]  /*4a20*/  HMMA.16816.F32 R4, R48, R58, R4 ;  /* 0x0000003a3004723c */ /* 0x000fe20000001804 */
[----:B------:R-:W4:Y:S06]  /*4a30*/  LDSM.16.M88.4 R56, [R36+0x3800] ;  /* 0x003800002438783b */ /* 0x000f2c0000000200 */
[----:B------:R-:W1:Y:S01]  /*4a40*/  MUFU.TANH R143, R143 ;  /* 0x0000008f008f7308 */ /* 0x000e620000002400 */
[----:B------:R-:W-:Y:S01]  /*4a50*/  HMMA.16816.F32 R24, R32, R66, R24 ;  /* 0x000000422018723c */ /* 0x000fe20000001818 */
[----:B------:R-:W2:Y:S06]  /*4a60*/  LDSM.16.M88.4 R64, [R74+0x4000] ;  /* 0x004000004a40783b */ /* 0x000eac0000000200 */
[----:B------:R-:W1:Y:S01]  /*4a70*/  MUFU.TANH R139, R139 ;  /* 0x0000008b008b7308 */ /* 0x000e620000002400 */
[----:B-----5:R-:W-:Y:S07]  /*4a80*/  HMMA.16816.F32 R8, R12, R28, R8 ;  /* 0x0000001c0c08723c */ /* 0x020fee0000001808 */
[----:B------:R-:W1:Y:S01]  /*4a90*/  MUFU.TANH R137, R137 ;  /* 0x0000008900897308 */ /* 0x000e620000002400 */
        /* <DEDUP_REMOVED lines=18> */
[----:B---3--:R-:W-:Y:S01]  /*4bc0*/  HMMA.16816.F32 R8, R52, R42, RZ ;  /* 0x0000002a3408723c */ /* 0x008fe200000018ff */
[----:B------:R-:W-:Y:S06]  /*4bd0*/  LDSM.16.M88.4 R40, [R61+0x4800] ;  /* 0x004800003d28783b */ /* 0x000fec0000000200 */
[----:B------:R-:W3:Y:S01]  /*4be0*/  MUFU.TANH R129, R129 ;  /* 0x0000008100817308 */ /* 0x000ee20000002400 */
[----:B----4-:R-:W-:Y:S07]  /*4bf0*/  HMMA.16816.F32 R16, R12, R56, R16 ;  /* 0x000000380c10723c */ /* 0x010fee0000001810 */
[----:B------:R-:W4:Y:S01]  /*4c00*/  MUFU.TANH R127, R127 ;  /* 0x0000007f007f7308 */ /* 0x000f220000002400 */
[----:B--2---:R-:W-:Y:S07]  /*4c10*/  HMMA.16816.F32 R20, R32, R64, R20 ;  /* 0x000000402014723c */ /* 0x004fee0000001814 */
[----:B------:R-:W2:Y:S01]  /*4c20*/  MUFU.TANH R123, R123 ;  /* 0x0000007b007b7308 */ /* 0x000ea20000002400 */
[----:B------:R-:W-:Y:S01]  /*4c30*/  HMMA.16816.F32 R8, R48, R46, R8 ;  /* 0x0000002e3008723c */ /* 0x000fe20000001808 */
[----:B------:R-:W1:Y:S02]  /*4c40*/  LDSM.16.M88.4 R44, [R36+0x4000] ;  /* 0x00400000242c783b */ /* 0x000e640000000200 */
[-C--:B------:R-:W-:Y:S01]  /*4c50*/  FMUL.FTZ R16, R16, R39.reuse ;  /* 0x0000002710107220 */ /* 0x080fe20000410000 */
[-C--:B------:R-:W-:Y:S01]  /*4c60*/  FMUL.FTZ R17, R17, R39.reuse ;  /* 0x0000002711117220 */ /* 0x080fe20000410000 */
[-C--:B------:R-:W-:Y:S01]  /*4c70*/  FMUL.FTZ R105, R18, R39.reuse ;  /* 0x0000002712697220 */ /* 0x080fe20000410000 */
[-C--:B------:R-:W-:Y:S01]  /*4c80*/  FMUL.FTZ R103, R19, R39.reuse ;  /* 0x0000002713677220 */ /* 0x080fe20000410000 */
[----:B------:R-:W1:Y:S01]  /*4c90*/  MUFU.TANH R109, R16 ;  /* 0x00000010006d7308 */ /* 0x000e620000002400 */
[----:B------:R-:W-:Y:S01]  /*4ca0*/  HMMA.16816.F32 R4, R12, R58, R4 ;  /* 0x0000003a0c04723c */ /* 0x000fe20000001804 */
[----:B------:R-:W3:Y:S06]  /*4cb0*/  LDSM.16.M88.4 R56, [R76+0x5000] ;  /* 0x005000004c38783b */ /* 0x000eec0000000200 */
[----:B------:R4:W1:Y:S01]  /*4cc0*/  MUFU.TANH R107, R17 ;  /* 0x00000011006b7308 */ /* 0x0008620000002400 */
[C---:B-----5:R-:W-:Y:S07]  /*4cd0*/  HMMA.16816.F32 R24, R52.reuse, R28, RZ ;  /* 0x0000001c3418723c */ /* 0x060fee00000018ff */
[----:B------:R-:W1:Y:S01]  /*4ce0*/  MUFU.TANH R121, R121 ;  /* 0x0000007900797308 */ /* 0x000e620000002400 */
[----:B------:R-:W-:Y:S03]  /*4cf0*/  HMMA.16816.F32 R28, R52, R30, RZ ;  /* 0x0000001e341c723c */ /* 0x000fe600000018ff */
[-C--:B------:R-:W-:Y:S01]  /*4d00*/  FMUL.FTZ R4, R4, R39.reuse ;  /* 0x0000002704047220 */ /* 0x080fe20000410000 */
[-C--:B------:R-:W-:Y:S01]  /*4d10*/  FMUL.FTZ R99, R5, R39.reuse ;  /* 0x0000002705637220 */ /* 0x080fe20000410000 */
[-C--:B------:R-:W-:Y:S01]  /*4d20*/  FMUL.FTZ R97, R6, R39.reuse ;  /* 0x0000002706617220 */ /* 0x080fe20000410000 */
[-C--:B------:R-:W-:Y:S01]  /*4d30*/  FMUL.FTZ R95, R7, R39.reuse ;  /* 0x00000027075f7220 */ /* 0x080fe20000410000 */
[----:B------:R3:W2:Y:S01]  /*4d40*/  MUFU.TANH R101, R4 ;  /* 0x0000000400657308 */ /* 0x0006a20000002400 */
[----:B----4-:R-:W4:Y:S01]  /*4d50*/  LDSM.16.M88.4 R16, [R61+0x5000] ;  /* 0x005000003d10783b */ /* 0x010f220000000200 */
[----:B------:R-:W-:Y:S03]  /*4d60*/  HMMA.16816.F32 R8, R32, R66, R8 ;  /* 0x000000422008723c */ /* 0x000fe60000001808 */
[----:B------:R-:W-:Y:S03]  /*4d70*/  LDSM.16.M88.4 R64, [R74+0x5000] ;  /* 0x005000004a40783b */ /* 0x000fe60000000200 */
[----:B------:R-:W2:Y:S02]  /*4d80*/  MUFU.TANH R119, R119 ;  /* 0x0000007700777308 */ /* 0x000ea40000002400 */
[----:B-1----:R-:W-:Y:S06]  /*4d90*/  HMMA.16816.F32 R20, R12, R44, R20 ;  /* 0x0000002c0c14723c */ /* 0x002fec0000001814 */
[----:B------:R-:W1:Y:S02]  /*4da0*/  MUFU.TANH R115, R115 ;  /* 0x0000007300737308 */ /* 0x000e640000002400 */
[C---:B------:R-:W-:Y:S06]  /*4db0*/  HMMA.16816.F32 R24, R48.reuse, R40, R24 ;  /* 0x000000283018723c */ /* 0x040fec0000001818 */
[----:B------:R-:W1:Y:S02]  /*4dc0*/  MUFU.TANH R113, R113 ;  /* 0x0000007100717308 */ /* 0x000e640000002400 */
[----:B------:R-:W-:Y:S01]  /*4dd0*/  HMMA.16816.F32 R28, R48, R42, R28 ;  /* 0x0000002a301c723c */ /* 0x000fe2000000181c */
[----:B------:R-:W5:Y:S02]  /*4de0*/  LDSM.16.M88.4 R40, [R36+0x4800] ;  /* 0x004800002428783b */ /* 0x000f640000000200 */
[-C--:B------:R-:W-:Y:S01]  /*4df0*/  FMUL.FTZ R20, R20, R39.reuse ;  /* 0x0000002714147220 */ /* 0x080fe20000410000 */
[-C--:B------:R-:W-:Y:S01]  /*4e00*/  FMUL.FTZ R91, R21, R39.reuse ;  /* 0x00000027155b7220 */ /* 0x080fe20000410000 */
[-C--:B------:R-:W-:Y:S01]  /*4e10*/  FMUL.FTZ R89, R22, R39.reuse ;  /* 0x0000002716597220 */ /* 0x080fe20000410000 */
[-C--:B------:R-:W-:Y:S01]  /*4e20*/  FMUL.FTZ R87, R23, R39.reuse ;  /* 0x0000002717577220 */ /* 0x080fe20000410000 */
[----:B------:R2:W1:Y:S01]  /*4e30*/  MUFU.TANH R93, R20 ;  /* 0x00000014005d7308 */ /* 0x0004620000002400 */
[----:B---3--:R-:W-:Y:S07]  /*4e40*/  HMMA.16816.F32 R4, R52, R56, RZ ;  /* 0x000000383404723c */ /* 0x008fee00000018ff */
[----:B------:R-:W3:Y:S01]  /*4e50*/  MUFU.TANH R111, R111 ;  /* 0x0000006f006f7308 */ /* 0x000ee20000002400 */
[----:B------:R-:W-:Y:S07]  /*4e60*/  HMMA.16816.F32 R24, R32, R68, R24 ;  /* 0x000000442018723c */ /* 0x000fee0000001818 */
[----:B------:R-:W1:Y:S01]  /*4e70*/  MUFU.TANH R105, R105 ;  /* 0x0000006900697308 */ /* 0x000e620000002400 */
[----:B--2---:R-:W-:Y:S01]  /*4e80*/  HMMA.16816.F32 R20, R52, R58, RZ ;  /* 0x0000003a3414723c */ /* 0x004fe200000018ff */
[----:B------:R-:W-:Y:S06]  /*4e90*/  LDSM.16.M88.4 R56, [R61+0x5800] ;  /* 0x005800003d38783b */ /* 0x000fec0000000200 */
[----:B------:R-:W2:Y:S01]  /*4ea0*/  MUFU.TANH R103, R103 ;  /* 0x0000006700677308 */ /* 0x000ea20000002400 */
[----:B----4-:R-:W-:Y:S07]  /*4eb0*/  HMMA.16816.F32 R4, R48, R16, R4 ;  /* 0x000000103004723c */ /* 0x010fee0000001804 */
[----:B------:R-:W4:Y:S01]  /*4ec0*/  MUFU.TANH R99, R99 ;  /* 0x0000006300637308 */ /* 0x000f220000002400 */
[----:B------:R-:W-:Y:S01]  /*4ed0*/  HMMA.16816.F32 R8, R12, R46, R8 ;  /* 0x0000002e0c08723c */ /* 0x000fe20000001808 */
[----:B------:R-:W-:Y:S06]  /*4ee0*/  LDSM.16.M88.4 R44, [R76+0x5800] ;  /* 0x005800004c2c783b */ /* 0x000fec0000000200 */
[----:B------:R-:W1:Y:S01]  /*4ef0*/  MUFU.TANH R97, R97 ;  /* 0x0000006100617308 */ /* 0x000e620000002400 */
[----:B------:R-:W-:Y:S01]  /*4f00*/  HMMA.16816.F32 R20, R48, R18, R20 ;  /* 0x000000123014723c */ /* 0x000fe20000001814 */
[----:B------:R-:W3:Y:S06]  /*4f10*/  LDSM.16.M88.4 R16, [R36+0x5000] ;  /* 0x005000002410783b */ /* 0x000eec0000000200 */
        /* <DEDUP_REMOVED lines=27> */
[----:B------:R5:W3:Y:S01]  /*50d0*/  MUFU.TANH R163, R28 ;  /* 0x0000001c00a37308 */ /* 0x000ae20000002400 */
[C---:B--2---:R-:W-:Y:S07]  /*50e0*/  HMMA.16816.F32 R8, R52.reuse, R44, RZ ;  /* 0x0000002c3408723c */ /* 0x044fee00000018ff */
[----:B------:R-:W2:Y:S01]  /*50f0*/  MUFU.TANH R83, R83 ;  /* 0x0000005300537308 */ /* 0x000ea20000002400 */
[----:B----4-:R-:W-:Y:S01]  /*5100*/  HMMA.16816.F32 R24, R52, R46, RZ ;  /* 0x0000002e3418723c */ /* 0x010fe200000018ff */
[----:B------:R-:W4:Y:S02]  /*5110*/  LDSM.16.M88.4 R44, [R61+0x6000] ;  /* 0x006000003d2c783b */ /* 0x000f240000000200 */
[-C--:B------:R-:W-:Y:S01]  /*5120*/  FMUL.FTZ R4, R4, R39.reuse ;  /* 0x0000002704047220 */ /* 0x080fe20000410000 */
[-C--:B------:R-:W-:Y:S01]  /*5130*/  FMUL.FTZ R175, R5, R39.reuse ;  /* 0x0000002705af7220 */ /* 0x080fe20000410000 */
[-C--:B------:R-:W-:Y:S01]  /*5140*/  FMUL.FTZ R177, R6, R39.reuse ;  /* 0x0000002706b17220 */ /* 0x080fe20000410000 */
[-C--:B------:R-:W-:Y:S01]  /*5150*/  FMUL.FTZ R179, R7, R39.reuse ;  /* 0x0000002707b37220 */ /* 0x080fe20000410000 */
[----:B------:R1:W1:Y:S01]  /*5160*/  MUFU.TANH R173, R4 ;  /* 0x0000000400ad7308 */ /* 0x0002620000002400 */
[----:B------:R-:W-:Y:S01]  /*5170*/  HMMA.16816.F32 R20, R12, R18, R20 ;  /* 0x000000120c14723c */ /* 0x000fe20000001814 */
[----:B------:R-:W3:Y:S06]  /*5180*/  LDSM.16.M88.4 R16, [R76+0x6800] ;  /* 0x006800004c10783b */ /* 0x000eec0000000200 */
[----:B------:R-:W1:Y:S01]  /*5190*/  MUFU.TANH R81, R81 ;  /* 0x0000005100517308 */ /* 0x000e620000002400 */
[C---:B------:R-:W-:Y:S07]  /*51a0*/  HMMA.16816.F32 R8, R48.reuse, R56, R8 ;  /* 0x000000383008723c */ /* 0x040fee0000001808 */
[----:B------:R-:W1:Y:S01]  /*51b0*/  MUFU.TANH R79, R79 ;  /* 0x0000004f004f7308 */ /* 0x000e620000002400 */
[----:B------:R-:W-:Y:S01]  /*51c0*/  HMMA.16816.F32 R24, R48, R58, R24 ;  /* 0x0000003a3018723c */ /* 0x000fe20000001818 */
[----:B------:R-:W2:Y:S02]  /*51d0*/  LDSM.16.M88.4 R56, [R36+0x5800] ;  /* 0x005800002438783b */ /* 0x000ea40000000200 */
[-C--:B------:R-:W-:Y:S01]  /*51e0*/  FMUL.FTZ R20, R20, R39.reuse ;  /* 0x0000002714147220 */ /* 0x080fe20000410000 */
[-C--:B------:R-:W-:Y:S01]  /*51f0*/  FMUL.FTZ R183, R21, R39.reuse ;  /* 0x0000002715b77220 */ /* 0x080fe20000410000 */
[-C--:B------:R-:W-:Y:S01]  /*5200*/  FMUL.FTZ R185, R22, R39.reuse ;  /* 0x0000002716b97220 */ /* 0x080fe20000410000 */
[-C--:B------:R-:W-:Y:S01]  /*5210*/  FMUL.FTZ R187, R23, R39.reuse ;  /* 0x0000002717bb7220 */ /* 0x080fe20000410000 */
[----:B------:R3:W2:Y:S01]  /*5220*/  MUFU.TANH R181, R20 ;  /* 0x0000001400b57308 */ /* 0x0006a20000002400 */
[C---:B-----5:R-:W-:Y:S07]  /*5230*/  HMMA.16816.F32 R28, R52.reuse, R40, RZ ;  /* 0x00000028341c723c */ /* 0x060fee00000018ff */
[----:B------:R-:W2:Y:S01]  /*5240*/  MUFU.TANH R157, R157 ;  /* 0x0000009d009d7308 */ /* 0x000ea20000002400 */
[----:B-1----:R-:W-:Y:S01]  /*5250*/  HMMA.16816.F32 R4, R52, R42, RZ ;  /* 0x0000002a3404723c */ /* 0x002fe200000018ff */
[----:B------:R-:W1:Y:S06]  /*5260*/  LDSM.16.M88.4 R40, [R61+0x6800] ;  /* 0x006800003d28783b */ /* 0x000e6c0000000200 */
[----:B------:R-:W1:Y:S01]  /*5270*/  MUFU.TANH R159, R159 ;  /* 0x0000009f009f7308 */ /* 0x000e620000002400 */
[----:B------:R-:W-:Y:S07]  /*5280*/  HMMA.16816.F32 R8, R32, R68, R8 ;  /* 0x000000442008723c */ /* 0x000fee0000001808 */
[----:B------:R-:W1:Y:S01]  /*5290*/  MUFU.TANH R161, R161 ;  /* 0x000000a100a17308 */ /* 0x000e620000002400 */
[C---:B----4-:R-:W-:Y:S07]  /*52a0*/  HMMA.16816.F32 R28, R48.reuse, R44, R28 ;  /* 0x0000002c301c723c */ /* 0x050fee000000181c */
[----:B------:R-:W4:Y:S01]  /*52b0*/  MUFU.TANH R165, R165 ;  /* 0x000000a500a57308 */ /* 0x000f220000002400 */
[----:B------:R-:W-:Y:S01]  /*52c0*/  HMMA.16816.F32 R4, R48, R46, R4 ;  /* 0x0000002e3004723c */ /* 0x000fe20000001804 */
[----:B------:R-:W5:Y:S06]  /*52d0*/  LDSM.16.M88.4 R44, [R36+0x6000] ;  /* 0x00600000242c783b */ /* 0x000f6c0000000200 */
[----:B------:R-:W1:Y:S01]  /*52e0*/  MUFU.TANH R169, R169 ;  /* 0x000000a900a97308 */ /* 0x000e620000002400 */
[----:B---3--:R-:W-:Y:S07]  /*52f0*/  HMMA.16816.F32 R20, R52, R16, RZ ;  /* 0x000000103414723c */ /* 0x008fee00000018ff */
[----:B------:R-:W3:Y:S01]  /*5300*/  MUFU.TANH R171, R171 ;  /* 0x000000ab00ab7308 */ /* 0x000ee20000002400 */
[----:B------:R-:W-:Y:S01]  /*5310*/  HMMA.16816.F32 R24, R32, R70, R24 ;  /* 0x000000462018723c */ /* 0x000fe20000001818 */
[----:B------:R-:W4:Y:S06]  /*5320*/  LDSM.16.M88.4 R68, [R74+0x6800] ;  /* 0x006800004a44783b */ /* 0x000f2c0000000200 */
[----:B------:R-:W1:Y:S01]  /*5330*/  MUFU.TANH R175, R175 ;  /* 0x000000af00af7308 */ /* 0x000e620000002400 */
[----:B------:R-:W-:Y:S07]  /*5340*/  HMMA.16816.F32 R16, R52, R18, RZ ;  /* 0x000000123410723c */ /* 0x000fee00000018ff */
[----:B------:R-:W1:Y:S01]  /*5350*/  MUFU.TANH R177, R177 ;  /* 0x000000b100b17308 */ /* 0x000e620000002400 */
[C---:B--2---:R-:W-:Y:S07]  /*5360*/  HMMA.16816.F32 R8, R12.reuse, R56, R8 ;  /* 0x000000380c08723c */ /* 0x044fee0000001808 */
[----:B------:R-:W2:Y:S01]  /*5370*/  MUFU.TANH R179, R179 ;  /* 0x000000b300b37308 */ /* 0x000ea20000002400 */
[----:B------:R-:W-:Y:S01]  /*5380*/  HMMA.16816.F32 R24, R12, R58, R24 ;  /* 0x0000003a0c18723c */ /* 0x000fe20000001818 */
[----:B------:R-:W3:Y:S06]  /*5390*/  LDSM.16.M88.4 R56, [R76+0x7000] ;  /* 0x007000004c38783b */ /* 0x000eec0000000200 */
[----:B------:R-:W2:Y:S01]  /*53a0*/  MUFU.TANH R183, R183 ;  /* 0x000000b700b77308 */ /* 0x000ea20000002400 */
[----:B------:R-:W-:Y:S03]  /*53b0*/  HMMA.16816.F32 R28, R32, R64, R28 ;  /* 0x00000040201c723c */ /* 0x000fe6000000181c */
[-C--:B------:R-:W-:Y:S01]  /*53c0*/  FMUL.FTZ R8, R8, R39.reuse ;  /* 0x0000002708087220 */ /* 0x080fe20000410000 */
[-C--:B------:R-:W-:Y:S01]  /*53d0*/  FMUL.FTZ R9, R9, R39.reuse ;  /* 0x0000002709097220 */ /* 0x080fe20000410000 */
[-C--:B------:R-:W-:Y:S01]  /*53e0*/  FMUL.FTZ R193, R10, R39.reuse ;  /* 0x000000270ac17220 */ /* 0x080fe20000410000 */
[-C--:B------:R-:W-:Y:S01]  /*53f0*/  FMUL.FTZ R195, R11, R39.reuse ;  /* 0x000000270bc37220 */ /* 0x080fe20000410000 */
[----:B------:R-:W2:Y:S01]  /*5400*/  MUFU.TANH R189, R8 ;  /* 0x0000000800bd7308 */ /* 0x000ea20000002400 */
[C---:B-1----:R-:W-:Y:S03]  /*5410*/  HMMA.16816.F32 R20, R48.reuse, R40, R20 ;  /* 0x000000283014723c */ /* 0x042fe60000001814 */
[-C--:B------:R-:W-:Y:S01]  /*5420*/  FMUL.FTZ R24, R24, R39.reuse ;  /* 0x0000002718187220 */ /* 0x080fe20000410000 */
[-C--:B------:R-:W-:Y:S01]  /*5430*/  FMUL.FTZ R199, R25, R39.reuse ;  /* 0x0000002719c77220 */ /* 0x080fe20000410000 */
[-C--:B------:R-:W-:Y:S01]  /*5440*/  FMUL.FTZ R201, R26, R39.reuse ;  /* 0x000000271ac97220 */ /* 0x080fe20000410000 */
[-C--:B------:R-:W-:Y:S01]  /*5450*/  FMUL.FTZ R203, R27, R39.reuse ;  /* 0x000000271bcb7220 */ /* 0x080fe20000410000 */
[----:B------:R1:W1:Y:S01]  /*5460*/  MUFU.TANH R191, R9 ;  /* 0x0000000900bf7308 */ /* 0x0002620000002400 */
[----:B------:R-:W-:Y:S01]  /*5470*/  HMMA.16816.F32 R16, R48, R42, R16 ;  /* 0x0000002a3010723c */ /* 0x000fe20000001810 */
[----:B------:R-:W2:Y:S06]  /*5480*/  LDSM.16.M88.4 R40, [R36+0x6800] ;  /* 0x006800002428783b */ /* 0x000eac0000000200 */
[----:B------:R3:W2:Y:S01]  /*5490*/  MUFU.TANH R197, R24 ;  /* 0x0000001800c57308 */ /* 0x0006a20000002400 */
[----:B------:R-:W-:Y:S01]  /*54a0*/  HMMA.16816.F32 R4, R32, R66, R4 ;  /* 0x000000422004723c */ /* 0x000fe20000001804 */
[----:B------:R-:W-:Y:S06]  /*54b0*/  LDSM.16.M88.4 R64, [R74+0x7000] ;  /* 0x007000004a40783b */ /* 0x000fec0000000200 */
[----:B------:R-:W2:Y:S01]  /*54c0*/  MUFU.TANH R185, R185 ;  /* 0x000000b900b97308 */ /* 0x000ea20000002400 */
[----:B-----5:R-:W-:Y:S01]  /*54d0*/  HMMA.16816.F32 R28, R12, R44, R28 ;  /* 0x0000002c0c1c723c */ /* 0x020fe2000000181c */
[----:B-1----:R-:W1:Y:S06]  /*54e0*/  LDSM.16.M88.4 R8, [R61+0x7000] ;  /* 0x007000003d08783b */ /* 0x002e6c0000000200 */
[----:B------:R-:W1:Y:S01]  /*54f0*/  MUFU.TANH R187, R187 ;  /* 0x000000bb00bb7308 */ /* 0x000e620000002400 */
[----:B----4-:R-:W-:Y:S07]  /*5500*/  HMMA.16816.F32 R20, R32, R68, R20 ;  /* 0x000000442014723c */ /* 0x010fee0000001814 */
[----:B------:R-:W4:Y:S01]  /*5510*/  MUFU.TANH R193, R193 ;  /* 0x000000c100c17308 */ /* 0x000f220000002400 */
[----:B------:R-:W-:Y:S01]  /*5520*/  HMMA.16816.F32 R4, R12, R46, R4 ;  /* 0x0000002e0c04723c */ /* 0x000fe20000001804 */
[----:B------:R-:W5:Y:S02]  /*5530*/  LDSM.16.M88.4 R44, [R76+0x7800] ;  /* 0x007800004c2c783b */ /* 0x000f640000000200 */
[-C--:B------:R-:W-:Y:S01]  /*5540*/  FMUL.FTZ R28, R28, R39.reuse ;  /* 0x000000271c1c7220 */ /* 0x080fe20000410000 */
[-C--:B------:R-:W-:Y:S01]  /*5550*/  FMUL.FTZ R29, R29, R39.reuse ;  /* 0x000000271d1d7220 */ /* 0x080fe20000410000 */
[-C--:B------:R-:W-:Y:S01]  /*5560*/  FMUL.FTZ R205, R30, R39.reuse ;  /* 0x000000271ecd7220 */ /* 0x080fe20000410000 */
[-C--:B------:R-:W-:Y:S01]  /*5570*/  FMUL.FTZ R209, R31, R39.reuse ;  /* 0x000000271fd17220 */ /* 0x080fe20000410000 */
[----:B------:R-:W1:Y:S01]  /*5580*/  MUFU.TANH R207, R28 ;  /* 0x0000001c00cf7308 */ /* 0x000e620000002400 */
[----:B---3--:R-:W-:Y:S07]  /*5590*/  HMMA.16816.F32 R24, R52, R56, RZ ;  /* 0x000000383418723c */ /* 0x008fee00000018ff */
[----:B------:R3:W1:Y:S01]  /*55a0*/  MUFU.TANH R211, R29 ;  /* 0x0000001d00d37308 */ /* 0x0006620000002400 */
[----:B--2---:R-:W-:Y:S03]  /*55b0*/  HMMA.16816.F32 R20, R12, R40, R20 ;  /* 0x000000280c14723c */ /* 0x004fe60000001814 */
[-C--:B------:R-:W-:Y:S01]  /*55c0*/  FMUL.FTZ R4, R4, R39.reuse ;  /* 0x0000002704047220 */ /* 0x080fe20000410000 */
[-C--:B------:R-:W-:Y:S01]  /*55d0*/  FMUL.FTZ R219, R5, R39.reuse ;  /* 0x0000002705db7220 */ /* 0x080fe20000410000 */
[-C--:B------:R-:W-:Y:S01]  /*55e0*/  FMUL.FTZ R213, R6, R39.reuse ;  /* 0x0000002706d57220 */ /* 0x080fe20000410000 */
[-C--:B------:R-:W-:Y:S01]  /*55f0*/  FMUL.FTZ R217, R7, R39.reuse ;  /* 0x0000002707d97220 */ /* 0x080fe20000410000 */
[----:B------:R5:W2:Y:S01]  /*5600*/  MUFU.TANH R215, R4 ;  /* 0x0000000400d77308 */ /* 0x000aa20000002400 */
[----:B------:R-:W-:Y:S07]  /*5610*/  HMMA.16816.F32 R56, R52, R58, RZ ;  /* 0x0000003a3438723c */ /* 0x000fee00000018ff */
[----:B------:R-:W2:Y:S01]  /*5620*/  MUFU.TANH R195, R195 ;  /* 0x000000c300c37308 */ /* 0x000ea20000002400 */
[----:B------:R-:W-:Y:S01]  /*5630*/  HMMA.16816.F32 R16, R32, R70, R16 ;  /* 0x000000462010723c */ /* 0x000fe20000001810 */
[----:B---3--:R-:W3:Y:S02]  /*5640*/  LDSM.16.M88.4 R28, [R61+0x7800] ;  /* 0x007800003d1c783b */ /* 0x008ee40000000200 */
[-C--:B------:R-:W-:Y:S01]  /*5650*/  FMUL.FTZ R20, R20, R39.reuse ;  /* 0x0000002714147220 */ /* 0x080fe20000410000 */
[-C--:B------:R-:W-:Y:S01]  /*5660*/  FMUL.FTZ R78, R21, R39.reuse ;  /* 0x00000027154e7220 */ /* 0x080fe20000410000 */
[-C--:B------:R-:W-:Y:S01]  /*5670*/  FMUL.FTZ R225, R22, R39.reuse ;  /* 0x0000002716e17220 */ /* 0x080fe20000410000 */
[-C--:B------:R-:W-:Y:S01]  /*5680*/  FMUL.FTZ R223, R23, R39.reuse ;  /* 0x0000002717df7220 */ /* 0x080fe20000410000 */
[----:B------:R4:W2:Y:S01]  /*5690*/  MUFU.TANH R237, R20 ;  /* 0x0000001400ed7308 */ /* 0x0008a20000002400 */
[C---:B-1----:R-:W-:Y:S01]  /*56a0*/  HMMA.16816.F32 R24, R48.reuse, R8, R24 ;  /* 0x000000083018723c */ /* 0x042fe20000001818 */
[----:B------:R-:W-:Y:S06]  /*56b0*/  LDSM.16.M88.4 R68, [R74+0x7800] ;  /* 0x007800004a44783b */ /* 0x000fec0000000200 */
[----:B------:R-:W1:Y:S01]  /*56c0*/  MUFU.TANH R199, R199 ;  /* 0x000000c700c77308 */ /* 0x000e620000002400 */
[----:B------:R-:W-:Y:S01]  /*56d0*/  HMMA.16816.F32 R56, R48, R10, R56 ;  /* 0x0000000a3038723c */ /* 0x000fe20000001838 */
[----:B------:R-:W2:Y:S06]  /*56e0*/  LDSM.16.M88.4 R8, [R36+0x7000] ;  /* 0x007000002408783b */ /* 0x000eac0000000200 */
[----:B------:R-:W1:Y:S01]  /*56f0*/  MUFU.TANH R201, R201 ;  /* 0x000000c900c97308 */ /* 0x000e620000002400 */
[----:B------:R-:W-:Y:S01]  /*5700*/  HMMA.16816.F32 R16, R12, R42, R16 ;  /* 0x0000002a0c10723c */ /* 0x000fe20000001810 */
[----:B------:R-:W1:Y:S06]  /*5710*/  LDSM.16.M88.4 R40, [R76+0x8000] ;  /* 0x008000004c28783b */ /* 0x000e6c0000000200 */
[----:B------:R-:W1:Y:S01]  /*5720*/  MUFU.TANH R203, R203 ;  /* 0x000000cb00cb7308 */ /* 0x000e620000002400 */
[C---:B-----5:R-:W-:Y:S07]  /*5730*/  HMMA.16816.F32 R4, R52.reuse, R44, RZ ;  /* 0x0000002c3404723c */ /* 0x060fee00000018ff */
[----:B------:R-:W1:Y:S01]  /*5740*/  MUFU.TANH R205, R205 ;  /* 0x000000cd00cd7308 */ /* 0x000e620000002400 */
[----:B----4-:R-:W-:Y:S01]  /*5750*/  HMMA.16816.F32 R20, R52, R46, RZ ;  /* 0x0000002e3414723c */ /* 0x010fe200000018ff */
[----:B------:R-:W4:Y:S02]  /*5760*/  LDSM.16.M88.4 R44, [R61+0x8000] ;  /* 0x008000003d2c783b */ /* 0x000f240000000200 */
[-C--:B------:R-:W-:Y:S01]  /*5770*/  FMUL.FTZ R16, R16, R39.reuse ;  /* 0x0000002710107220 */ /* 0x080fe20000410000 */
[-C--:B------:R-:W-:Y:S01]  /*5780*/  FMUL.FTZ R86, R17, R39.reuse ;  /* 0x0000002711567220 */ /* 0x080fe20000410000 */
[-C--:B------:R-:W-:Y:S01]  /*5790*/  FMUL.FTZ R243, R18, R39.reuse ;  /* 0x0000002712f37220 */ /* 0x080fe20000410000 */
[-C--:B------:R-:W-:Y:S01]  /*57a0*/  FMUL.FTZ R80, R19, R39.reuse ;  /* 0x0000002713507220 */ /* 0x080fe20000410000 */
[----:B------:R1:W1:Y:S01]  /*57b0*/  MUFU.TANH R82, R16 ;  /* 0x0000001000527308 */ /* 0x0002620000002400 */
[----:B------:R-:W-:Y:S07]  /*57c0*/  HMMA.16816.F32 R24, R32, R64, R24 ;  /* 0x000000402018723c */ /* 0x000fee0000001818 */
[----:B------:R-:W1:Y:S01]  /*57d0*/  MUFU.TANH R209, R209 ;  /* 0x000000d100d17308 */ /* 0x000e620000002400 */
[C---:B---3--:R-:W-:Y:S07]  /*57e0*/  HMMA.16816.F32 R4, R48.reuse, R28, R4 ;  /* 0x0000001c3004723c */ /* 0x048fee0000001804 */
[----:B------:R-:W3:Y:S01]  /*57f0*/  MUFU.TANH R219, R219 ;  /* 0x000000db00db7308 */ /* 0x000ee20000002400 */
[----:B------:R-:W-:Y:S01]  /*5800*/  HMMA.16816.F32 R20, R48, R30, R20 ;  /* 0x0000001e3014723c */ /* 0x000fe20000001814 */
[----:B------:R-:W5:Y:S06]  /*5810*/  LDSM.16.M88.4 R28, [R36+0x7800] ;  /* 0x00780000241c783b */ /* 0x000f6c0000000200 */
[----:B------:R-:W1:Y:S01]  /*5820*/  MUFU.TANH R213, R213 ;  /* 0x000000d500d57308 */ /* 0x000e620000002400 */
[----:B------:R-:W-:Y:S01]  /*5830*/  HMMA.16816.F32 R56, R32, R66, R56 ;  /* 0x000000422038723c */ /* 0x000fe20000001838 */
[----:B------:R-:W3:Y:S06]  /*5840*/  LDSM.16.M88.4 R64, [R74+0x8000] ;  /* 0x008000004a40783b */ /* 0x000eec0000000200 */
[----:B------:R-:W3:Y:S01]  /*5850*/  MUFU.TANH R217, R217 ;  /* 0x000000d900d97308 */ /* 0x000ee20000002400 */
[----:B--2---:R-:W-:Y:S07]  /*5860*/  HMMA.16816.F32 R24, R12, R8, R24 ;  /* 0x000000080c18723c */ /* 0x004fee0000001818 */
[----:B------:R-:W2:Y:S01]  /*5870*/  MUFU.TANH R78, R78 ;  /* 0x0000004e004e7308 */ /* 0x000ea20000002400 */
[C---:B-1----:R-:W-:Y:S07]  /*5880*/  HMMA.16816.F32 R16, R52.reuse, R40, RZ ;  /* 0x000000283410723c */ /* 0x042fee00000018ff */
[----:B------:R-:W1:Y:S01]  /*5890*/  MUFU.TANH R225, R225 ;  /* 0x000000e100e17308 */ /* 0x000e620000002400 */
[----:B------:R-:W-:Y:S03]  /*58a0*/  HMMA.16816.F32 R40, R52, R42, RZ ;  /* 0x0000002a3428723c */ /* 0x000fe600000018ff */
[-C--:B------:R-:W-:Y:S01]  /*58b0*/  FMUL.FTZ R24, R24, R39.reuse ;  /* 0x0000002718187220 */ /* 0x080fe20000410000 */
[-C--:B------:R-:W-:Y:S01]  /*58c0*/  FMUL.FTZ R25, R25, R39.reuse ;  /* 0x0000002719197220 */ /* 0x080fe20000410000 */
[-C--:B------:R-:W-:Y:S01]  /*58d0*/  FMUL.FTZ R84, R26, R39.reuse ;  /* 0x000000271a547220 */ /* 0x080fe20000410000 */
[-C--:B------:R-:W-:Y:S01]  /*58e0*/  FMUL.FTZ R88, R27, R39.reuse ;  /* 0x000000271b587220 */ /* 0x080fe20000410000 */
[----:B------:R-:W1:Y:S01]  /*58f0*/  MUFU.TANH R94, R24 ;  /* 0x00000018005e7308 */ /* 0x000e620000002400 */
[----:B------:R-:W-:Y:S07]  /*5900*/  HMMA.16816.F32 R4, R32, R68, R4 ;  /* 0x000000442004723c */ /* 0x000fee0000001804 */
[----:B------:R2:W1:Y:S01]  /*5910*/  MUFU.TANH R96, R25 ;  /* 0x0000001900607308 */ /* 0x0004620000002400 */
[----:B------:R-:W-:Y:S01]  /*5920*/  HMMA.16816.F32 R56, R12, R10, R56 ;  /* 0x0000000a0c38723c */ /* 0x000fe20000001838 */
[----:B------:R-:W1:Y:S06]  /*5930*/  LDSM.16.M88.4 R8, [R76+0x8800] ;  /* 0x008800004c08783b */ /* 0x000e6c0000000200 */
[----:B------:R-:W1:Y:S01]  /*5940*/  MUFU.TANH R223, R223 ;  /* 0x000000df00df7308 */ /* 0x000e620000002400 */
[C---:B----4-:R-:W-:Y:S07]  /*5950*/  HMMA.16816.F32 R16, R48.reuse, R44, R16 ;  /* 0x0000002c3010723c */ /* 0x050fee0000001810 */
[----:B------:R-:W4:Y:S01]  /*5960*/  MUFU.TANH R86, R86 ;  /* 0x0000005600567308 */ /* 0x000f220000002400 */
[----:B------:R-:W-:Y:S01]  /*5970*/  HMMA.16816.F32 R40, R48, R46, R40 ;  /* 0x0000002e3028723c */ /* 0x000fe20000001828 */
[----:B------:R-:W4:Y:S02]  /*5980*/  LDSM.16.M88.4 R44, [R36+0x8000] ;  /* 0x00800000242c783b */ /* 0x000f240000000200 */
[-C--:B------:R-:W-:Y:S01]  /*5990*/  FMUL.FTZ R56, R56, R39.reuse ;  /* 0x0000002738387220 */ /* 0x080fe20000410000 */
[-C--:B------:R-:W-:Y:S01]  /*59a0*/  FMUL.FTZ R106, R57, R39.reuse ;  /* 0x00000027396a7220 */ /* 0x080fe20000410000 */
[----:B--2---:R-:W2:Y:S01]  /*59b0*/  LDSM.16.M88.4 R24, [R61+0x8800] ;  /* 0x008800003d18783b */ /* 0x004ea20000000200 */
[-C--:B------:R-:W-:Y:S01]  /*59c0*/  FMUL.FTZ R90, R58, R39.reuse ;  /* 0x000000273a5a7220 */ /* 0x080fe20000410000 */
[----:B------:R1:W1:Y:S01]  /*59d0*/  MUFU.TANH R102, R56 ;  /* 0x0000003800667308 */ /* 0x0002620000002400 */
[----:B-----5:R-:W-:Y:S01]  /*59e0*/  HMMA.16816.F32 R4, R12, R28, R4 ;  /* 0x0000001c0c04723c */ /* 0x020fe20000001804 */
[----:B------:R-:W-:-:S06]  /*59f0*/  FMUL.FTZ R92, R59, R39 ;  /* 0x000000273b5c7220 */ /* 0x000fcc0000410000 */
[----:B------:R-:W1:Y:S01]  /*5a00*/  MUFU.TANH R243, R243 ;  /* 0x000000f300f37308 */ /* 0x000e620000002400 */
[C---:B------:R-:W-:Y:S01]  /*5a10*/  HMMA.16816.F32 R20, R32.reuse, R70, R20 ;  /* 0x000000462014723c */ /* 0x040fe20000001814 */
[----:B------:R-:W5:Y:S06]  /*5a20*/  LDSM.16.M88.4 R68, [R74+0x8800] ;  /* 0x008800004a44783b */ /* 0x000f6c0000000200 */
[----:B------:R-:W2:Y:S01]  /*5a30*/  MUFU.TANH R80, R80 ;  /* 0x0000005000507308 */ /* 0x000ea20000002400 */
[----:B---3--:R-:W-:Y:S03]  /*5a40*/  HMMA.16816.F32 R16, R32, R64, R16 ;  /* 0x000000402010723c */ /* 0x008fe60000001810 */
[-C--:B------:R-:W-:Y:S01]  /*5a50*/  FMUL.FTZ R4, R4, R39.reuse ;  /* 0x0000002704047220 */ /* 0x080fe20000410000 */
[-C--:B------:R-:W-:Y:S01]  /*5a60*/  FMUL.FTZ R114, R5, R39.reuse ;  /* 0x0000002705727220 */ /* 0x080fe20000410000 */
[-C--:B------:R-:W-:Y:S01]  /*5a70*/  FMUL.FTZ R98, R6, R39.reuse ;  /* 0x0000002706627220 */ /* 0x080fe20000410000 */
[-C--:B------:R-:W-:Y:S01]  /*5a80*/  FMUL.FTZ R100, R7, R39.reuse ;  /* 0x0000002707647220 */ /* 0x080fe20000410000 */
[----:B------:R3:W2:Y:S01]  /*5a90*/  MUFU.TANH R110, R4 ;  /* 0x00000004006e7308 */ /* 0x0006a20000002400 */
[----:B-1----:R-:W-:Y:S07]  /*5aa0*/  HMMA.16816.F32 R56, R52, R8, RZ ;  /* 0x000000083438723c */ /* 0x002fee00000018ff */
[----:B------:R-:W1:Y:S01]  /*5ab0*/  MUFU.TANH R84, R84 ;  /* 0x0000005400547308 */ /* 0x000e620000002400 */
[----:B------:R-:W-:Y:S01]  /*5ac0*/  HMMA.16816.F32 R20, R12, R30, R20 ;  /* 0x0000001e0c14723c */ /* 0x000fe20000001814 */
[----:B------:R-:W1:Y:S06]  /*5ad0*/  LDSM.16.M88.4 R28, [R76+0x9000] ;  /* 0x009000004c1c783b */ /* 0x000e6c0000000200 */
[----:B------:R-:W1:Y:S01]  /*5ae0*/  MUFU.TANH R88, R88 ;  /* 0x0000005800587308 */ /* 0x000e620000002400 */
[----:B---3--:R-:W-:Y:S01]  /*5af0*/  HMMA.16816.F32 R4, R52, R10, RZ ;  /* 0x0000000a3404723c */ /* 0x008fe200000018ff */
[----:B------:R-:W3:Y:S06]  /*5b00*/  LDSM.16.M88.4 R8, [R61+0x9000] ;  /* 0x009000003d08783b */ /* 0x000eec0000000200 */
[----:B------:R-:W1:Y:S01]  /*5b10*/  MUFU.TANH R106, R106 ;  /* 0x0000006a006a7308 */ /* 0x000e620000002400 */
[----:B----4-:R-:W-:Y:S03]  /*5b20*/  HMMA.16816.F32 R16, R12, R44, R16 ;  /* 0x0000002c0c10723c */ /* 0x010fe60000001810 */
[-C--:B------:R-:W-:Y:S01]  /*5b30*/  FMUL.FTZ R20, R20, R39.reuse ;  /* 0x0000002714147220 */ /* 0x080fe20000410000 */
[-C--:B------:R-:W-:Y:S01]  /*5b40*/  FMUL.FTZ R118, R21, R39.reuse ;  /* 0x0000002715767220 */ /* 0x080fe20000410000 */
[-C--:B------:R-:W-:Y:S01]  /*5b50*/  FMUL.FTZ R108, R22, R39.reuse ;  /* 0x00000027166c7220 */ /* 0x080fe20000410000 */
[-C--:B------:R-:W-:Y:S01]  /*5b60*/  FMUL.FTZ R104, R23, R39.reuse ;  /* 0x0000002717687220 */ /* 0x080fe20000410000 */
[----:B------:R1:W4:Y:S01]  /*5b70*/  MUFU.TANH R116, R20 ;  /* 0x0000001400747308 */ /* 0x0003220000002400 */
[----:B------:R-:W-:Y:S01]  /*5b80*/  HMMA.16816.F32 R40, R32, R66, R40 ;  /* 0x000000422028723c */ /* 0x000fe20000001828 */
[----:B------:R4:W-:Y:S06]  /*5b90*/  LDSM.16.M88.4 R64, [R76+0x9800] ;  /* 0x009800004c40783b */ /* 0x0009ec0000000200 */
[----:B------:R-:W1:Y:S01]  /*5ba0*/  MUFU.TANH R90, R90 ;  /* 0x0000005a005a7308 */ /* 0x000e620000002400 */
[----:B--2---:R-:W-:Y:S03]  /*5bb0*/  HMMA.16816.F32 R56, R48, R24, R56 ;  /* 0x000000183038723c */ /* 0x004fe60000001838 */
[-C--:B------:R-:W-:Y:S01]  /*5bc0*/  FMUL.FTZ R16, R16, R39.reuse ;  /* 0x0000002710107220 */ /* 0x080fe20000410000 */
[-C--:B------:R-:W-:Y:S01]  /*5bd0*/  FMUL.FTZ R122, R17, R39.reuse ;  /* 0x00000027117a7220 */ /* 0x080fe20000410000 */
[----:B------:R-:W-:-:S02]  /*5be0*/  FMUL.FTZ R112, R19, R39 ;  /* 0x0000002713707220 */ /* 0x000fc40000410000 */
[----:B------:R2:W1:Y:S01]  /*5bf0*/  MUFU.TANH R120, R16 ;  /* 0x0000001000787308 */ /* 0x0004620000002400 */
[----:B------:R-:W-:Y:S01]  /*5c00*/  HMMA.16816.F32 R4, R48, R26, R4 ;  /* 0x0000001a3004723c */ /* 0x000fe20000001804 */
[----:B------:R-:W3:Y:S06]  /*5c10*/  LDSM.16.M88.4 R24, [R36+0x8800] ;  /* 0x008800002418783b */ /* 0x000eec0000000200 */
[----:B------:R-:W1:Y:S01]  /*5c20*/  MUFU.TANH R92, R92 ;  /* 0x0000005c005c7308 */ /* 0x000e620000002400 */
[----:B------:R-:W-:Y:S01]  /*5c30*/  HMMA.16816.F32 R40, R12, R46, R40 ;  /* 0x0000002e0c28723c */ /* 0x000fe20000001828 */
[----:B------:R-:W-:Y:S06]  /*5c40*/  LDSM.16.M88.4 R44, [R61+0x9800] ;  /* 0x009800003d2c783b */ /* 0x000fec0000000200 */
[----:B------:R-:W2:Y:S01]  /*5c50*/  MUFU.TANH R114, R114 ;  /* 0x0000007200727308 */ /* 0x000ea20000002400 */
[----:B-----5:R-:W-:Y:S01]  /*5c60*/  HMMA.16816.F32 R56, R32, R68, R56 ;  /* 0x000000442038723c */ /* 0x020fe20000001838 */
[----:B------:R-:W-:-:S06]  /*5c70*/  FMUL.FTZ R69, R18, R39 ;  /* 0x0000002712457220 */ /* 0x000fcc0000410000 */
[----:B------:R-:W3:Y:S01]  /*5c80*/  MUFU.TANH R98, R98 ;  /* 0x0000006200627308 */ /* 0x000ee20000002400 */
[----:B-1----:R-:W-:Y:S03]  /*5c90*/  HMMA.16816.F32 R20, R52, R28, RZ ;  /* 0x0000001c3414723c */ /* 0x002fe600000018ff */
[-C--:B------:R-:W-:Y:S01]  /*5ca0*/  FMUL.FTZ R40, R40, R39.reuse ;  /* 0x0000002728287220 */ /* 0x080fe20000410000 */
[----:B----4-:R-:W-:-:S03]  /*5cb0*/  FMUL.FTZ R76, R41, R39 ;  /* 0x00000027294c7220 */ /* 0x010fc60000410000 */
[----:B------:R1:W4:Y:S01]  /*5cc0*/  MUFU.TANH R68, R40 ;  /* 0x0000002800447308 */ /* 0x0003220000002400 */
[----:B--2---:R-:W-:Y:S01]  /*5cd0*/  HMMA.16816.F32 R16, R52, R30, RZ ;  /* 0x0000001e3410723c */ /* 0x004fe200000018ff */
[----:B------:R-:W2:Y:S06]  /*5ce0*/  LDSM.16.M88.4 R28, [R74+0x9000] ;  /* 0x009000004a1c783b */ /* 0x000eac0000000200 */
[----:B------:R-:W1:Y:S01]  /*5cf0*/  MUFU.TANH R100, R100 ;  /* 0x0000006400647308 */ /* 0x000e620000002400 */
[----:B------:R-:W-:Y:S01]  /*5d00*/  HMMA.16816.F32 R4, R32, R70, R4 ;  /* 0x000000462004723c */ /* 0x000fe20000001804 */
[-C--:B------:R-:W-:Y:S01]  /*5d10*/  FMUL.FTZ R71, R42, R39.reuse ;  /* 0x000000272a477220 */ /* 0x080fe20000410000 */
[----:B------:R-:W-:-:S05]  /*5d20*/  FMUL.FTZ R70, R43, R39 ;  /* 0x000000272b467220 */ /* 0x000fca0000410000 */
[----:B------:R-:W1:Y:S01]  /*5d30*/  MUFU.TANH R118, R118 ;  /* 0x0000007600767308 */ /* 0x000e620000002400 */
[----:B---3--:R-:W-:Y:S07]  /*5d40*/  HMMA.16816.F32 R20, R48, R8, R20 ;  /* 0x000000083014723c */ /* 0x008fee0000001814 */
[----:B------:R-:W3:Y:S01]  /*5d50*/  MUFU.TANH R108, R108 ;  /* 0x0000006c006c7308 */ /* 0x000ee20000002400 */
[----:B------:R-:W-:Y:S07]  /*5d60*/  HMMA.16816.F32 R56, R12, R24, R56 ;  /* 0x000000180c38723c */ /* 0x000fee0000001838 */
[----:B------:R-:W2:Y:S01]  /*5d70*/  MUFU.TANH R104, R104 ;  /* 0x0000006800687308 */ /* 0x000ea20000002400 */
[----:B------:R-:W-:Y:S01]  /*5d80*/  HMMA.16816.F32 R16, R48, R10, R16 ;  /* 0x0000000a3010723c */ /* 0x000fe20000001810 */
[----:B------:R-:W5:Y:S06]  /*5d90*/  LDSM.16.M88.4 R8, [R36+0x9000] ;  /* 0x009000002408783b */ /* 0x000f6c0000000200 */
[----:B------:R-:W2:Y:S01]  /*5da0*/  MUFU.TANH R122, R122 ;  /* 0x0000007a007a7308 */ /* 0x000ea20000002400 */
[----:B-1----:R-:W-:Y:S03]  /*5db0*/  HMMA.16816.F32 R40, R52, R64, RZ ;  /* 0x000000403428723c */ /* 0x002fe600000018ff */
[-C--:B------:R-:W-:Y:S01]  /*5dc0*/  FMUL.FTZ R65, R56, R39.reuse ;  /* 0x0000002738417220 */ /* 0x080fe20000410000 */
[-C--:B------:R-:W-:Y:S01]  /*5dd0*/  FMUL.FTZ R56, R57, R39.reuse ;  /* 0x0000002739387220 */ /* 0x080fe20000410000 */
[----:B------:R-:W-:-:S02]  /*5de0*/  FMUL.FTZ R57, R58, R39 ;  /* 0x000000273a397220 */ /* 0x000fc40000410000 */
[----:B------:R-:W1:Y:S01]  /*5df0*/  MUFU.TANH R69, R69 ;  /* 0x0000004500457308 */ /* 0x000e620000002400 */
[----:B------:R-:W-:Y:S01]  /*5e00*/  HMMA.16816.F32 R4, R12, R26, R4 ;  /* 0x0000001a0c04723c */ /* 0x000fe20000001804 */
[----:B------:R-:W4:Y:S06]  /*5e10*/  LDSM.16.M88.4 R24, [R74+0x9800] ;  /* 0x009800004a18783b */ /* 0x000f2c0000000200 */
[----:B------:R-:W1:Y:S01]  /*5e20*/  MUFU.TANH R112, R112 ;  /* 0x0000007000707308 */ /* 0x000e620000002400 */
[----:B------:R-:W-:Y:S07]  /*5e30*/  HMMA.16816.F32 R52, R52, R66, RZ ;  /* 0x000000423434723c */ /* 0x000fee00000018ff */
[----:B------:R-:W1:Y:S01]  /*5e40*/  MUFU.TANH R76, R76 ;  /* 0x0000004c004c7308 */ /* 0x000e620000002400 */
[----:B--2---:R-:W-:Y:S03]  /*5e50*/  HMMA.16816.F32 R20, R32, R28, R20 ;  /* 0x0000001c2014723c */ /* 0x004fe60000001814 */
[-C--:B------:R-:W-:Y:S01]  /*5e60*/  FMUL.FTZ R7, R7, R39.reuse ;  /* 0x0000002707077220 */ /* 0x080fe20000410000 */
[----:B------:R-:W-:-:S03]  /*5e70*/  FMUL.FTZ R4, R4, R39 ;  /* 0x0000002704047220 */ /* 0x000fc60000410000 */
[----:B------:R-:W2:Y:S01]  /*5e80*/  MUFU.TANH R71, R71 ;  /* 0x0000004700477308 */ /* 0x000ea20000002400 */
[----:B------:R-:W-:Y:S01]  /*5e90*/  HMMA.16816.F32 R16, R32, R30, R16 ;  /* 0x0000001e2010723c */ /* 0x000fe20000001810 */
[----:B------:R-:W3:Y:S01]  /*5ea0*/  LDSM.16.M88.4 R28, [R36+0x9800] ;  /* 0x00980000241c783b */ /* 0x000ee20000000200 */
[----:B------:R-:W-:-:S05]  /*5eb0*/  DEPBAR.LE SB0, 0x0 ;  /* 0x000080000000791a */ /* 0x000fca0000000000 */
[----:B------:R-:W1:Y:S01]  /*5ec0*/  MUFU.TANH R70, R70 ;  /* 0x0000004600467308 */ /* 0x000e620000002400 */
[----:B------:R-:W-:Y:S01]  /*5ed0*/  HMMA.16816.F32 R40, R48, R44, R40 ;  /* 0x0000002c3028723c */ /* 0x000fe20000001828 */
[----:B------:R-:W-:-:S06]  /*5ee0*/  FMUL.FTZ R45, R59, R39 ;  /* 0x000000273b2d7220 */ /* 0x000fcc0000410000 */
[----:B------:R-:W1:Y:S01]  /*5ef0*/  MUFU.TANH R65, R65 ;  /* 0x0000004100417308 */ /* 0x000e620000002400 */
[----:B------:R-:W-:Y:S07]  /*5f00*/  HMMA.16816.F32 R52, R48, R46, R52 ;  /* 0x0000002e3034723c */ /* 0x000fee0000001834 */
[----:B------:R-:W1:Y:S01]  /*5f10*/  MUFU.TANH R56, R56 ;  /* 0x0000003800387308 */ /* 0x000e620000002400 */
[----:B-----5:R-:W-:Y:S01]  /*5f20*/  HMMA.16816.F32 R20, R12, R8, R20 ;  /* 0x000000080c14723c */ /* 0x020fe20000001814 */
[-C--:B------:R-:W-:Y:S01]  /*5f30*/  FMUL.FTZ R8, R5, R39.reuse ;  /* 0x0000002705087220 */ /* 0x080fe20000410000 */
[----:B------:R-:W-:-:S05]  /*5f40*/  FMUL.FTZ R5, R6, R39 ;  /* 0x0000002706057220 */ /* 0x000fca0000410000 */
[----:B------:R-:W1:Y:S01]  /*5f50*/  MUFU.TANH R57, R57 ;  /* 0x0000003900397308 */ /* 0x000e620000002400 */
[C---:B----4-:R-:W-:Y:S07]  /*5f60*/  HMMA.16816.F32 R40, R32.reuse, R24, R40 ;  /* 0x000000182028723c */ /* 0x050fee0000001828 */
[----:B------:R-:W4:Y:S01]  /*5f70*/  MUFU.TANH R45, R45 ;  /* 0x0000002d002d7308 */ /* 0x000f220000002400 */
[----:B------:R-:W-:Y:S03]  /*5f80*/  HMMA.16816.F32 R52, R32, R26, R52 ;  /* 0x0000001a2034723c */ /* 0x000fe60000001834 */
[-C--:B------:R-:W-:Y:S01]  /*5f90*/  FMUL.FTZ R21, R21, R39.reuse ;  /* 0x0000002715157220 */ /* 0x080fe20000410000 */
[-C--:B------:R-:W-:Y:S01]  /*5fa0*/  FMUL.FTZ R9, R22, R39.reuse ;  /* 0x0000002716097220 */ /* 0x080fe20000410000 */
[----:B------:R-:W-:-:S02]  /*5fb0*/  FMUL.FTZ R20, R20, R39 ;  /* 0x0000002714147220 */ /* 0x000fc40000410000 */
[----:B------:R5:W1:Y:S01]  /*5fc0*/  MUFU.TANH R47, R21 ;  /* 0x00000015002f7308 */ /* 0x000a620000002400 */
[----:B------:R-:W-:Y:S01]  /*5fd0*/  HMMA.16816.F32 R16, R12, R10, R16 ;  /* 0x0000000a0c10723c */ /* 0x000fe20000001810 */
[----:B------:R-:W-:-:S06]  /*5fe0*/  FMUL.FTZ R11, R23, R39 ;  /* 0x00000027170b7220 */ /* 0x000fcc0000410000 */
[----:B------:R1:W1:Y:S01]  /*5ff0*/  MUFU.TANH R59, R4 ;  /* 0x00000004003b7308 */ /* 0x0002620000002400 */
[C---:B---3--:R-:W-:Y:S07]  /*6000*/  HMMA.16816.F32 R40, R12.reuse, R28, R40 ;  /* 0x0000001c0c28723c */ /* 0x048fee0000001828 */
[----:B------:R-:W3:Y:S01]  /*6010*/  MUFU.TANH R8, R8 ;  /* 0x0000000800087308 */ /* 0x000ee20000002400 */
[----:B------:R-:W-:Y:S03]  /*6020*/  HMMA.16816.F32 R52, R12, R30, R52 ;  /* 0x0000001e0c34723c */ /* 0x000fe60000001834 */
[-C--:B------:R-:W-:Y:S01]  /*6030*/  FMUL.FTZ R17, R17, R39.reuse ;  /* 0x0000002711117220 */ /* 0x080fe20000410000 */
[-C--:B------:R-:W-:Y:S01]  /*6040*/  FMUL.FTZ R19, R19, R39.reuse ;  /* 0x0000002713137220 */ /* 0x080fe20000410000 */
[-C--:B------:R-:W-:Y:S01]  /*6050*/  FMUL.FTZ R16, R16, R39.reuse ;  /* 0x0000002710107220 */ /* 0x080fe20000410000 */
[-C--:B------:R-:W-:Y:S01]  /*6060*/  FMUL.FTZ R18, R18, R39.reuse ;  /* 0x0000002712127220 */ /* 0x080fe20000410000 */
[----:B------:R-:W1:Y:S04]  /*6070*/  MUFU.TANH R5, R5 ;  /* 0x0000000500057308 */ /* 0x000e680000002400 */
[-C--:B-----5:R-:W-:Y:S01]  /*6080*/  FMUL.FTZ R21, R40, R39.reuse ;  /* 0x0000002728157220 */ /* 0x0a0fe20000410000 */
[-C--:B------:R-:W-:Y:S01]  /*6090*/  FMUL.FTZ R29, R41, R39.reuse ;  /* 0x00000027291d7220 */ /* 0x080fe20000410000 */
[-C--:B------:R-:W-:Y:S01]  /*60a0*/  FMUL.FTZ R13, R42, R39.reuse ;  /* 0x000000272a0d7220 */ /* 0x080fe20000410000 */
[-C--:B------:R-:W-:Y:S01]  /*60b0*/  FMUL.FTZ R15, R43, R39.reuse ;  /* 0x000000272b0f7220 */ /* 0x080fe20000410000 */
[----:B------:R-:W1:Y:S04]  /*60c0*/  MUFU.TANH R7, R7 ;  /* 0x0000000700077308 */ /* 0x000e680000002400 */
[-C--:B------:R-:W-:Y:S01]  /*60d0*/  FMUL.FTZ R31, R52, R39.reuse ;  /* 0x00000027341f7220 */ /* 0x080fe20000410000 */
[-C--:B------:R-:W-:Y:S01]  /*60e0*/  FMUL.FTZ R33, R53, R39.reuse ;  /* 0x0000002735217220 */ /* 0x080fe20000410000 */
[-C--:B------:R-:W-:Y:S01]  /*60f0*/  FMUL.FTZ R27, R54, R39.reuse ;  /* 0x00000027361b7220 */ /* 0x080fe20000410000 */
[----:B------:R-:W-:Y:S01]  /*6100*/  FMUL.FTZ R25, R55, R39 ;  /* 0x0000002737197220 */ /* 0x000fe20000410000 */
[----:B------:R1:W1:Y:S08]  /*6110*/  MUFU.TANH R67, R20 ;  /* 0x0000001400437308 */ /* 0x0002700000002400 */
[----:B------:R-:W1:Y:S08]  /*6120*/  MUFU.TANH R9, R9 ;  /* 0x0000000900097308 */ /* 0x000e700000002400 */
[----:B------:R-:W1:Y:S08]  /*6130*/  MUFU.TANH R11, R11 ;  /* 0x0000000b000b7308 */ /* 0x000e700000002400 */
[----:B------:R1:W1:Y:S08]  /*6140*/  MUFU.TANH R49, R16 ;  /* 0x0000001000317308 */ /* 0x0002700000002400 */
        /* <DEDUP_REMOVED lines=17> */
[----:B-1----:R-:W2:Y:S01]  /*6260*/  LD.E R4, desc[UR4][R2.64+0x38] ;  /* 0x0000380402047980 */ /* 0x002ea2000c101900 */
        /* <DEDUP_REMOVED lines=8> */
.L_x_4033:
[----:B------:R-:W2:Y:S01]  /*62f0*/  LD.E R39, desc[UR4][R2.64+0x170] ;  /* 0x0001700402277980 */ /* 0x000ea2000c101900 */
[----:B------:R-:W-:Y:S02]  /*6300*/  LEA R14, R38, 0xfffffe00, 0x8 ;  /* 0xfffffe00260e7811 */ /* 0x000fe400078e40ff */
[----:B------:R-:W-:Y:S01]  /*6310*/  IABS R6, R244 ;  /* 0x000000f400067213 */ /* 0x000fe20000000000 */
[----:B------:R-:W3:Y:S01]  /*6320*/  LD.E.64 R50, desc[UR4][R154.64+0x20] ;  /* 0x000020049a327980 */ /* 0x000ee2000c101b00 */
[----:B-1----:R-:W-:Y:S02]  /*6330*/  IABS R4, R14 ;  /* 0x0000000e00047213 */ /* 0x002fe40000000000 */
        /* <DEDUP_REMOVED lines=15> */
[----:B------:R-:W-:-:S04]  /*6430*/  IMAD.HI.U32 R16, R41, R6, RZ ;  /* 0x0000000629107227 */ /* 0x000fc800078e00ff */
[----:B------:R-:W-:Y:S01]  /*6440*/  IMAD R41, R12, R35, R4 ;  /* 0x000000230c297224 */ /* 0x000fe200078e0204 */
[----:B------:R-:W-:Y:S01]  /*6450*/  LOP3.LUT R4, R244, R39, RZ, 0x3c, !PT ;  /* 0x00000027f4047212 */ /* 0x000fe200078e3cff */
[----:B------:R-:W-:-:S03]  /*6460*/  IMAD R35, R16, R35, R6 ;  /* 0x0000002310237224 */ /* 0x000fc600078e0206 */
[C---:B------:R-:W-:Y:S02]  /*6470*/  ISETP.GT.U32.AND P1, PT, R10.reuse, R41, PT ;  /* 0x000000290a00720c */ /* 0x040fe40003f24070 */
[----:B------:R-:W-:-:S11]  /*6480*/  ISETP.GT.U32.AND P3, PT, R10, R35, PT ;  /* 0x000000230a00720c */ /* 0x000fd60003f64070 */
[----:B------:R-:W-:Y:S02]  /*6490*/  @!P1 IMAD.IADD R41, R41, 0x1, -R10 ;  /* 0x0000000129299824 */ /* 0x000fe400078e0a0a */
[-C--:B------:R-:W-:Y:S01]  /*64a0*/  @!P3 IADD3 R35, PT, PT, R35, -R10.reuse, RZ ;  /* 0x8000000a2323b210 */ /* 0x080fe20007ffe0ff */
[----:B------:R-:W-:Y:S01]  /*64b0*/  @!P3 VIADD R16, R16, 0x1 ;  /* 0x000000011010b836 */ /* 0x000fe20000000000 */
[----:B------:R-:W-:Y:S01]  /*64c0*/  ISETP.GE.AND P3, PT, R4, RZ, PT ;  /* 0x000000ff0400720c */ /* 0x000fe20003f66270 */
[----:B------:R-:W-:Y:S01]  /*64d0*/  @!P1 VIADD R12, R12, 0x1 ;  /* 0x000000010c0c9836 */ /* 0x000fe20000000000 */
[-C--:B------:R-:W-:Y:S02]  /*64e0*/  ISETP.GE.U32.AND P4, PT, R41, R10.reuse, PT ;  /* 0x0000000a2900720c */ /* 0x080fe40003f86070 */
[----:B------:R-:W-:Y:S02]  /*64f0*/  ISETP.GE.U32.AND P5, PT, R35, R10, PT ;  /* 0x0000000a2300720c */ /* 0x000fe40003fa6070 */
[----:B------:R-:W-:-:S02]  /*6500*/  ISETP.NE.AND P1, PT, R39, RZ, PT ;  /* 0x000000ff2700720c */ /* 0x000fc40003f25270 */
[----:B------:R-:W-:-:S07]  /*6510*/  LOP3.LUT R35, RZ, R39, RZ, 0x33, !PT ;  /* 0x00000027ff237212 */ /* 0x000fce00078e33ff */
[----:B------:R-:W-:Y:S02]  /*6520*/  @P4 IADD3 R12, PT, PT, R12, 0x1, RZ ;  /* 0x000000010c0c4810 */ /* 0x000fe40007ffe0ff */
[----:B------:R-:W-:-:S03]  /*6530*/  @P5 VIADD R16, R16, 0x1 ;  /* 0x0000000110105836 */ /* 0x000fc60000000000 */
[----:B------:R-:W-:Y:S02]  /*6540*/  @!P0 IMAD.MOV R12, RZ, RZ, -R12 ;  /* 0x000000ffff0c8224 */ /* 0x000fe400078e0a0c */
[----:B------:R-:W-:-:S03]  /*6550*/  @!P3 IADD3 R16, PT, PT, -R16, RZ, RZ ;  /* 0x000000ff1010b210 */ /* 0x000fc60007ffe1ff */
[C---:B------:R-:W-:Y:S02]  /*6560*/  SEL R6, R35.reuse, R12, !P1 ;  /* 0x0000000c23067207 */ /* 0x040fe40004800000 */
[----:B------:R-:W-:-:S03]  /*6570*/  SEL R35, R35, R16, !P1 ;  /* 0x0000001023237207 */ /* 0x000fc60004800000 */
[----:B------:R-:W-:-:S04]  /*6580*/  IMAD.WIDE R40, R6, 0x4, R248 ;  /* 0x0000000406287825 */ /* 0x000fc800078e02f8 */
        /* <DEDUP_REMOVED lines=8> */
[----:B------:R-:W-:-:S04]  /*6610*/  IMAD R6, R42, R35, R6 ;  /* 0x000000232a067224 */ /* 0x000fc800078e0206 */
[----:B------:R-:W-:Y:S01]  /*6620*/  IMAD.IADD R53, R53, 0x1, R6 ;  /* 0x0000000135357824 */ /* 0x000fe200078e0206 */
[----:B----4-:R-:W-:-:S04]  /*6630*/  IADD3 R41, PT, PT, R41, -R4, RZ ;  /* 0x8000000429297210 */ /* 0x010fc80007ffe0ff */
[----:B------:R-:W-:Y:S01]  /*6640*/  SHF.R.S32.HI R4, RZ, 0x1f, R41 ;  /* 0x0000001fff047819 */ /* 0x000fe20000011429 */
[----:B---3--:R-:W-:Y:S02]  /*6650*/  IMAD R35, R51, R41, RZ ;  /* 0x0000002933237224 */ /* 0x008fe400078e02ff */
[----:B------:R-:W-:-:S04]  /*6660*/  IMAD.WIDE.U32 R40, R41, R50, R52 ;  /* 0x0000003229287225 */ /* 0x000fc800078e0034 */
[----:B------:R-:W-:Y:S01]  /*6670*/  IMAD R4, R50, R4, R35 ;  /* 0x0000000432047224 */ /* 0x000fe200078e0223 */
[----:B------:R-:W-:-:S04]  /*6680*/  LEA R234, P0, R40, R234, 0x1 ;  /* 0x000000ea28ea7211 */ /* 0x000fc800078008ff */
[----:B------:R-:W-:-:S04]  /*6690*/  IADD3 R4, PT, PT, R41, R4, RZ ;  /* 0x0000000429047210 */ /* 0x000fc80007ffe0ff */
[----:B------:R-:W-:Y:S02]  /*66a0*/  LEA.HI.X R229, R40, R229, R4, 0x1, P0 ;  /* 0x000000e528e57211 */ /* 0x000fe400000f0c04 */
.L_x_4034:
[----:B------:R-:W-:Y:S05]  /*66b0*/  BSYNC.RECONVERGENT B0 ;  /* 0x0000000000007941 */ /* 0x000fea0003800200 */
.L_x_4032:
[-C--:B------:R-:W-:Y:S01]  /*66c0*/  ISETP.GE.AND P0, PT, R166, R245.reuse, PT ;  /* 0x000000f5a600720c */ /* 0x080fe20003f06270 */
[----:B------:R1:W-:Y:S01]  /*66d0*/  STL [R1+0x48], R23 ;  /* 0x0000481701007387 */ /* 0x0003e20000100800 */
[C---:B------:R-:W-:Y:S02]  /*66e0*/  SHF.L.U32 R35, R230.reuse, 0x5, RZ ;  /* 0x00000005e6237819 */ /* 0x040fe400000006ff */
[----:B------:R-:W-:Y:S01]  /*66f0*/  SHF.L.U64.HI R6, R230, 0x5, R231 ;  /* 0x00000005e6067819 */ /* 0x000fe200000102e7 */
[----:B------:R2:W-:Y:S01]  /*6700*/  STL [R1+0x44], R21 ;  /* 0x0000441501007387 */ /* 0x0005e20000100800 */
[----:B------:R-:W-:Y:S02]  /*6710*/  IADD3 R34, P4, PT, R35, R234, RZ ;  /* 0x000000ea23227210 */ /* 0x000fe40007f9e0ff */
[----:B------:R-:W-:Y:S01]  /*6720*/  ISETP.GE.AND P1, PT, R166, R245, PT ;  /* 0x000000f5a600720c */ /* 0x000fe20003f26270 */
[----:B------:R3:W-:Y:S04]  /*6730*/  STL [R1+0x40], R19 ;  /* 0x0000401301007387 */ /* 0x0007e80000100800 */
[----:B------:R-:W-:Y:S01]  /*6740*/  @!P0 IADD3 R40, P3, PT, R34, R35, RZ ;  /* 0x0000002322288210 */ /* 0x000fe20007f7e0ff */
[----:B------:R4:W-:Y:S01]  /*6750*/  STL [R1+0x3c], R17 ;  /* 0x00003c1101007387 */ /* 0x0009e20000100800 */
[----:B------:R-:W-:Y:S01]  /*6760*/  IADD3.X R35, PT, PT, R6, R229, RZ, P4, !PT ;  /* 0x000000e506237210 */ /* 0x000fe200027fe4ff */
[C---:B------:R-:W-:Y:S01]  /*6770*/  @!P0 IMAD R54, R231.reuse, 0xc0, RZ ;  /* 0x000000c0e7368824 */ /* 0x040fe200078e02ff */
[-C--:B------:R-:W-:Y:S01]  /*6780*/  @!P0 MOV R22, R34.reuse ;  /* 0x0000002200168202 */ /* 0x080fe20000000f00 */
[C---:B------:R-:W-:Y:S01]  /*6790*/  @!P0 IMAD R154, R231.reuse, 0xa0, RZ ;  /* 0x000000a0e79a8824 */ /* 0x040fe200078e02ff */
[-C--:B------:R-:W-:Y:S01]  /*67a0*/  @!P0 MOV R20, R34.reuse ;  /* 0x0000002200148202 */ /* 0x080fe20000000f00 */
[----:B------:R-:W-:Y:S01]  /*67b0*/  @!P0 IMAD R4, R231, 0x60, RZ ;  /* 0x00000060e7048824 */ /* 0x000fe200078e02ff */
[----:B------:R-:W-:Y:S01]  /*67c0*/  STL [R1+0x38], R15 ;  /* 0x0000380f01007387 */ /* 0x000fe20000100800 */
[----:B------:R-:W-:Y:S01]  /*67d0*/  @!P1 IMAD.MOV.U32 R228, RZ, RZ, R234 ;  /* 0x000000ffffe49224 */ /* 0x000fe200078e00ea */
[----:B------:R-:W-:Y:S01]  /*67e0*/  @!P0 MOV R42, R34 ;  /* 0x00000022002a8202 */ /* 0x000fe20000000f00 */
[----:B------:R-:W-:Y:S01]  /*67f0*/  @!P0 IMAD.X R41, R35, 0x1, R6, P3 ;  /* 0x0000000123298824 */ /* 0x000fe200018e0606 */
[----:B------:R-:W-:Y:S01]  /*6800*/  STL.64 [R1+0x30], R8 ;  /* 0x0000300801007387 */ /* 0x000fe20000100a00 */
[----:B-1----:R-:W-:-:S02]  /*6810*/  @!P0 IMAD.MOV.U32 R23, RZ, RZ, R35 ;  /* 0x000000ffff178224 */ /* 0x002fc400078e0023 */
[--C-:B------:R-:W-:Y:S01]  /*6820*/  @!P0 IMAD.MOV.U32 R43, RZ, RZ, R35.reuse ;  /* 0x000000ffff2b8224 */ /* 0x100fe200078e0023 */
[----:B------:R1:W-:Y:S01]  /*6830*/  STL.64 [R1+0x28], R2 ;  /* 0x0000280201007387 */ /* 0x0003e20000100a00 */
[----:B--2---:R-:W-:Y:S02]  /*6840*/  @!P0 IMAD.MOV.U32 R21, RZ, RZ, R35 ;  /* 0x000000ffff158224 */ /* 0x004fe400078e0023 */
[----:B------:R-:W-:Y:S01]  /*6850*/  @!P0 IMAD R52, R231, 0xe0, RZ ;  /* 0x000000e0e7348824 */ /* 0x000fe200078e02ff */
[----:B------:R-:W-:Y:S01]  /*6860*/  @!PT LDS RZ, [RZ] ;  /* 0x00000000fffff984 */ /* 0x000fe20000000800 */
[----:B------:R-:W-:Y:S01]  /*6870*/  @!PT LDS RZ, [RZ] ;  /* 0x00000000fffff984 */ /* 0x000fe20000000800 */
[----:B------:R-:W-:Y:S01]  /*6880*/  @!PT LDS RZ, [RZ] ;  /* 0x00000000fffff984 */ /* 0x000fe20000000800 */
[----:B------:R-:W-:Y:S01]  /*6890*/  @!P1 LDGSTS.E.BYPASS.LTC128B.128 [R247+0x2000], desc[UR4][R228.64] ;  /* 0x02000000e4f79fae */ /* 0x000fe2000b981a04 */
[----:B---3--:R-:W-:-:S03]  /*68a0*/  @!P0 IMAD.WIDE.U32 R18, R230, 0xa0, R22 ;  /* 0x000000a0e6128825 */ /* 0x008fc600078e0016 */
[----:B------:R2:W-:Y:S01]  /*68b0*/  @P1 STS.128 [R247+0x2000], RZ ;  /* 0x002000fff7001388 */ /* 0x0005e20000000c00 */
[----:B------:R-:W-:-:S03]  /*68c0*/  @!P0 IMAD.WIDE.U32 R20, R230, 0x60, R20 ;  /* 0x00000060e6148825 */ /* 0x000fc600078e0014 */
[----:B------:R2:W-:Y:S01]  /*68d0*/  @P0 STS.128 [R247+0x2800], RZ ;  /* 0x002800fff7000388 */ /* 0x0005e20000000c00 */
[----:B----4-:R-:W-:-:S03]  /*68e0*/  @!P0 IMAD.WIDE.U32 R16, R230, 0xc0, R34 ;  /* 0x000000c0e6108825 */ /* 0x010fc600078e0022 */
[----:B------:R-:W-:Y:S01]  /*68f0*/  @!PT LDS RZ, [RZ] ;  /* 0x00000000fffff984 */ /* 0x000fe20000000800 */
[----:B------:R-:W-:Y:S01]  /*6900*/  @!PT LDS RZ, [RZ] ;  /* 0x00000000fffff984 */ /* 0x000fe20000000800 */
[----:B------:R-:W-:Y:S01]  /*6910*/  @!PT LDS RZ, [RZ] ;  /* 0x00000000fffff984 */ /* 0x000fe20000000800 */
[----:B------:R-:W-:Y:S01]  /*6920*/  @!P0 LDGSTS.E.BYPASS.LTC128B.128 [R247+0x2800], desc[UR4][R34.64] ;  /* 0x0280000022f78fae */ /* 0x000fe2000b981a04 */
[----:B------:R-:W-:Y:S01]  /*6930*/  @!P0 IMAD.IADD R155, R154, 0x1, R19 ;  /* 0x000000019a9b8824 */ /* 0x000fe200078e0213 */
[----:B------:R-:W-:Y:S01]  /*6940*/  @!P0 IADD3 R55, PT, PT, R54, R17, RZ ;  /* 0x0000001136378210 */ /* 0x000fe20007ffe0ff */
[----:B------:R-:W-:Y:S01]  /*6950*/  @!P0 IMAD.MOV.U32 R54, RZ, RZ, R16 ;  /* 0x000000ffff368224 */ /* 0x000fe200078e0010 */
[----:B------:R-:W-:Y:S01]  /*6960*/  @!P0 MOV R154, R18 ;  /* 0x00000012009a8202 */ /* 0x000fe20000000f00 */
[----:B------:R-:W-:Y:S01]  /*6970*/  @!P0 IMAD.MOV.U32 R17, RZ, RZ, R35 ;  /* 0x000000ffff118224 */ /* 0x000fe200078e0023 */
[-C--:B------:R-:W-:Y:S01]  /*6980*/  @!P0 MOV R16, R34.reuse ;  /* 0x0000002200108202 */ /* 0x080fe20000000f00 */
[----:B------:R2:W-:Y:S01]  /*6990*/  @P0 STS.128 [R247+0x3000], RZ ;  /* 0x003000fff7000388 */ /* 0x0005e20000000c00 */
[CC--:B------:R-:W-:Y:S01]  /*69a0*/  @!P0 LEA R18, P3, R230.reuse, R34.reuse, 0x6 ;  /* 0x00000022e6128211 */ /* 0x0c0fe200078630ff */
[----:B------:R-:W-:Y:S01]  /*69b0*/  @!P0 IMAD.WIDE.U32 R42, R230, 0xe0, R42 ;  /* 0x000000e0e62a8825 */ /* 0x000fe200078e002a */
[----:B-1----:R-:W-:Y:S01]  /*69c0*/  @!P0 IADD3 R3, PT, PT, R4, R21, RZ ;  /* 0x0000001504038210 */ /* 0x002fe20007ffe0ff */
[----:B------:R-:W-:Y:S01]  /*69d0*/  @!PT LDS RZ, [RZ] ;  /* 0x00000000fffff984 */ /* 0x000fe20000000800 */
[----:B------:R-:W-:Y:S01]  /*69e0*/  @!PT LDS RZ, [RZ] ;  /* 0x00000000fffff984 */ /* 0x000fe20000000800 */
[----:B------:R-:W-:Y:S01]  /*69f0*/  @!PT LDS RZ, [RZ] ;  /* 0x00000000fffff984 */ /* 0x000fe20000000800 */
[----:B------:R1:W-:Y:S02]  /*6a00*/  @!P0 LDGSTS.E.BYPASS.LTC128B.128 [R247+0x3000], desc[UR4][R40.64] ;  /* 0x0300000028f78fae */ /* 0x0003e4000b981a04 */
[----:B------:R-:W-:Y:S01]  /*6a10*/  @!P0 IMAD.MOV.U32 R2, RZ, RZ, R20 ;  /* 0x000000ffff028224 */ /* 0x000fe200078e0014 */
[CC--:B------:R-:W-:Y:S01]  /*6a20*/  @!P0 LEA.HI.X R19, R230.reuse, R35.reuse, R231, 0x6, P3 ;  /* 0x00000023e6138211 */ /* 0x0c0fe200018f34e7 */
[C---:B------:R-:W-:Y:S01]  /*6a30*/  @!P0 IMAD.WIDE.U32 R20, R230.reuse, 0x1a0, R16 ;  /* 0x000001a0e6148825 */ /* 0x040fe200078e0010 */
[C---:B------:R-:W-:Y:S01]  /*6a40*/  @!P0 LEA R16, P1, R230.reuse, R34, 0x7 ;  /* 0x00000022e6108211 */ /* 0x040fe200078238ff */
[----:B------:R2:W-:Y:S02]  /*6a50*/  @P0 STS.128 [R247+0x3800], RZ ;  /* 0x003800fff7000388 */ /* 0x0005e40000000c00 */
[C---:B------:R-:W-:Y:S01]  /*6a60*/  @!P0 IMAD R6, R231.reuse, 0x180, RZ ;  /* 0x00000180e7068824 */ /* 0x040fe200078e02ff */
[----:B------:R-:W-:Y:S01]  /*6a70*/  @!P0 LEA.HI.X R17, R230, R35, R231, 0x7, P1 ;  /* 0x00000023e6118211 */ /* 0x000fe200008f3ce7 */
[----:B------:R-:W-:Y:S01]  /*6a80*/  @!PT LDS RZ, [RZ] ;  /* 0x00000000fffff984 */ /* 0x000fe20000000800 */
[----:B------:R-:W-:Y:S01]  /*6a90*/  @!PT LDS RZ, [RZ] ;  /* 0x00000000fffff984 */ /* 0x000fe20000000800 */
[----:B------:R-:W-:Y:S01]  /*6aa0*/  @!PT LDS RZ, [RZ] ;  /* 0x00000000fffff984 */ /* 0x000fe20000000800 */
[----:B------:R-:W-:Y:S01]  /*6ab0*/  @!P0 LDGSTS.E.BYPASS.LTC128B.128 [R247+0x3800], desc[UR4][R18.64] ;  /* 0x0380000012f78fae */ /* 0x000fe2000b981a04 */
[----:B------:R-:W-:-:S02]  /*6ac0*/  @!P0 IMAD R4, R231, 0x1a0, RZ ;  /* 0x000001a0e7048824 */ /* 0x000fc400078e02ff */
[----:B------:R-:W-:Y:S01]  /*6ad0*/  @!P0 IMAD.WIDE.U32 R22, R230, 0x180, R34 ;  /* 0x00000180e6168825 */ /* 0x000fe200078e0022 */
[----:B------:R2:W-:Y:S03]  /*6ae0*/  @P0 STS.128 [R247+0x4000], RZ ;  /* 0x004000fff7000388 */ /* 0x0005e60000000c00 */
[----:B------:R-:W-:Y:S01]  /*6af0*/  @!P0 IMAD.IADD R53, R52, 0x1, R43 ;  /* 0x0000000134358824 */ /* 0x000fe200078e022b */
[----:B------:R-:W-:Y:S01]  /*6b00*/  @!PT LDS RZ, [RZ] ;  /* 0x00000000fffff984 */ /* 0x000fe20000000800 */
[----:B------:R-:W-:Y:S01]  /*6b10*/  @!PT LDS RZ, [RZ] ;  /* 0x00000000fffff984 */ /* 0x000fe20000000800 */
[----:B------:R-:W-:Y:S01]  /*6b20*/  @!PT LDS RZ, [RZ] ;  /* 0x00000000fffff984 */ /* 0x000fe20000000800 */
[----:B------:R3:W-:Y:S01]  /*6b30*/  @!P0 LDGSTS.E.BYPASS.LTC128B.128 [R247+0x4000], desc[UR4][R2.64] ;  /* 0x0400000002f78fae */ /* 0x0007e2000b981a04 */
[----:B------:R-:W-:Y:S01]  /*6b40*/  @!P0 IMAD.IADD R15, R4, 0x1, R21 ;  /* 0x00000001040f8824 */ /* 0x000fe200078e0215 */
[----:B------:R-:W-:Y:S01]  /*6b50*/  @!P0 MOV R52, R42 ;  /* 0x0000002a00348202 */ /* 0x000fe20000000f00 */
[C---:B------:R-:W-:Y:S01]  /*6b60*/  @!P0 IMAD R50, R231.reuse, 0x120, RZ ;  /* 0x00000120e7328824 */ /* 0x040fe200078e02ff */
[----:B------:R2:W-:Y:S01]  /*6b70*/  @P0 STS.128 [R247+0x4800], RZ ;  /* 0x004800fff7000388 */ /* 0x0005e20000000c00 */
[----:B------:R-:W-:Y:S01]  /*6b80*/  @!P0 IADD3 R9, PT, PT, R6, R23, RZ ;  /* 0x0000001706098210 */ /* 0x000fe20007ffe0ff */
[----:B------:R-:W-:Y:S01]  /*6b90*/  @!P0 IMAD.MOV.U32 R42, RZ, RZ, R34 ;  /* 0x000000ffff2a8224 */ /* 0x000fe200078e0022 */
[----:B------:R-:W-:Y:S01]  /*6ba0*/  @!P0 MOV R8, R22 ;  /* 0x0000001600088202 */ /* 0x000fe20000000f00 */
[----:B------:R-:W-:Y:S01]  /*6bb0*/  @!PT LDS RZ, [RZ] ;  /* 0x00000000fffff984 */ /* 0x000fe20000000800 */
[----:B------:R-:W-:Y:S01]  /*6bc0*/  @!PT LDS RZ, [RZ] ;  /* 0x00000000fffff984 */ /* 0x000fe20000000800 */
[----:B------:R-:W-:Y:S01]  /*6bd0*/  @!PT LDS RZ, [RZ] ;  /* 0x00000000fffff984 */ /* 0x000fe20000000800 */
[----:B------:R-:W-:Y:S01]  /*6be0*/  @!P0 LDGSTS.E.BYPASS.LTC128B.128 [R247+0x4800], desc[UR4][R16.64] ;  /* 0x0480000010f78fae */ /* 0x000fe2000b981a04 */
[----:B------:R-:W-:Y:S01]  /*6bf0*/  @!P0 MOV R43, R35 ;  /* 0x00000023002b8202 */ /* 0x000fe20000000f00 */
[----:B-1----:R-:W-:Y:S01]  /*6c00*/  @!P0 IMAD.MOV.U32 R41, RZ, RZ, R35 ;  /* 0x000000ffff298224 */ /* 0x002fe200078e0023 */
[----:B------:R-:W-:Y:S01]  /*6c10*/  @!P0 MOV R40, R34 ;  /* 0x0000002200288202 */ /* 0x000fe20000000f00 */
[----:B------:R2:W-:Y:S01]  /*6c20*/  @P0 STS.128 [R247+0x5000], RZ ;  /* 0x005000fff7000388 */ /* 0x0005e20000000c00 */
[----:B------:R-:W-:-:S02]  /*6c30*/  @!P0 IMAD R12, R231, 0x140, RZ ;  /* 0x00000140e70c8824 */ /* 0x000fc400078e02ff */
[C---:B------:R-:W-:Y:S01]  /*6c40*/  @!P0 IMAD.WIDE.U32 R42, R230.reuse, 0x140, R42 ;  /* 0x00000140e62a8825 */ /* 0x040fe200078e002a */
[----:B------:R-:W5:Y:S03]  /*6c50*/  LDL.LU R23, [R1+0x48] ;  /* 0x0000480001177983 */ /* 0x000f660000300800 */
[----:B------:R-:W-:Y:S01]  /*6c60*/  @!P0 IMAD.WIDE.U32 R40, R230, 0x120, R40 ;  /* 0x00000120e6288825 */ /* 0x000fe200078e0028 */
[----:B------:R-:W-:Y:S01]  /*6c70*/  @!PT LDS RZ, [RZ] ;  /* 0x00000000fffff984 */ /* 0x000fe20000000800 */
[----:B------:R-:W-:Y:S01]  /*6c80*/  @!PT LDS RZ, [RZ] ;  /* 0x00000000fffff984 */ /* 0x000fe20000000800 */
[----:B------:R-:W-:Y:S01]  /*6c90*/  @!PT LDS RZ, [RZ] ;  /* 0x00000000fffff984 */ /* 0x000fe20000000800 */
[----:B------:R1:W-:Y:S01]  /*6ca0*/  @!P0 LDGSTS.E.BYPASS.LTC128B.128 [R247+0x5000], desc[UR4][R154.64] ;  /* 0x050000009af78fae */ /* 0x0003e2000b981a04 */
[----:B------:R-:W-:Y:S02]  /*6cb0*/  @!P0 IADD3 R43, PT, PT, R12, R43, RZ ;  /* 0x0000002b0c2b8210 */ /* 0x000fe40007ffe0ff */
[----:B------:R-:W-:Y:S01]  /*6cc0*/  @!P0 IMAD R10, R231, 0x160, RZ ;  /* 0x00000160e70a8824 */ /* 0x000fe200078e02ff */
[----:B------:R-:W5:Y:S01]  /*6cd0*/  LDL.LU R21, [R1+0x44] ;  /* 0x0000440001157983 */ /* 0x000f620000300800 */
[----:B------:R-:W-:Y:S01]  /*6ce0*/  @!P0 IADD3 R51, PT, PT, R50, R41, RZ ;  /* 0x0000002932338210 */ /* 0x000fe20007ffe0ff */
[----:B------:R-:W-:Y:S01]  /*6cf0*/  @!P0 IMAD.MOV.U32 R41, RZ, RZ, R35 ;  /* 0x000000ffff298224 */ /* 0x000fe200078e0023 */
[----:B---3--:R-:W-:Y:S01]  /*6d00*/  @!P0 LEA R2, P1, R230, R34, 0x8 ;  /* 0x00000022e6028211 */ /* 0x008fe200078240ff */
[----:B------:R2:W-:Y:S01]  /*6d10*/  @P0 STS.128 [R247+0x5800], RZ ;  /* 0x005800fff7000388 */ /* 0x0005e20000000c00 */
[----:B------:R-:W-:-:S02]  /*6d20*/  @!P0 MOV R50, R40 ;  /* 0x0000002800328202 */ /* 0x000fc40000000f00 */
[----:B------:R-:W-:Y:S01]  /*6d30*/  @!P0 LEA.HI.X R3, R230, R35, R231, 0x8, P1 ;  /* 0x00000023e6038211 */ /* 0x000fe200008f44e7 */
[----:B------:R-:W5:Y:S01]  /*6d40*/  LDL.LU R19, [R1+0x40] ;  /* 0x0000400001137983 */ /* 0x000f620000300800 */
[----:B------:R-:W-:-:S03]  /*6d50*/  @!P0 MOV R40, R34 ;  /* 0x0000002200288202 */ /* 0x000fc60000000f00 */
[----:B------:R-:W-:Y:S01]  /*6d60*/  @!PT LDS RZ, [RZ] ;  /* 0x00000000fffff984 */ /* 0x000fe20000000800 */
[----:B------:R-:W-:Y:S01]  /*6d70*/  @!PT LDS RZ, [RZ] ;  /* 0x00000000fffff984 */ /* 0x000fe20000000800 */
[----:B------:R-:W-:Y:S01]  /*6d80*/  @!PT LDS RZ, [RZ] ;  /* 0x00000000fffff984 */ /* 0x000fe20000000800 */
[----:B------:R3:W-:Y:S02]  /*6d90*/  @!P0 LDGSTS.E.BYPASS.LTC128B.128 [R247+0x5800], desc[UR4][R54.64] ;  /* 0x0580000036f78fae */ /* 0x0007e4000b981a04 */
[----:B------:R-:W-:Y:S02]  /*6da0*/  @!P0 IMAD.WIDE.U32 R40, R230, 0x160, R40 ;  /* 0x00000160e6288825 */ /* 0x000fe400078e0028 */
[----:B------:R-:W5:Y:S01]  /*6db0*/  LDL.LU R17, [R1+0x3c] ;  /* 0x00003c0001117983 */ /* 0x000f620000300800 */
[----:B------:R-:W-:Y:S02]  /*6dc0*/  @!P0 MOV R14, R20 ;  /* 0x00000014000e8202 */ /* 0x000fe40000000f00 */
[----:B------:R-:W-:Y:S01]  /*6dd0*/  @!P0 IADD3 R41, PT, PT, R10, R41, RZ ;  /* 0x000000290a298210 */ /* 0x000fe20007ffe0ff */
[----:B------:R2:W-:Y:S01]  /*6de0*/  @P0 STS.128 [R247+0x6000], RZ ;  /* 0x006000fff7000388 */ /* 0x0005e20000000c00 */
[----:B-1----:R-:W-:-:S03]  /*6df0*/  MOV R155, R15 ;  /* 0x0000000f009b7202 */ /* 0x002fc60000000f00 */
[----:B------:R-:W-:Y:S01]  /*6e00*/  @!PT LDS RZ, [RZ] ;  /* 0x00000000fffff984 */ /* 0x000fe20000000800 */
[----:B------:R-:W-:Y:S01]  /*6e10*/  @!PT LDS RZ, [RZ] ;  /* 0x00000000fffff984 */ /* 0x000fe20000000800 */
[----:B------:R-:W-:Y:S01]  /*6e20*/  @!PT LDS RZ, [RZ] ;  /* 0x00000000fffff984 */ /* 0x000fe20000000800 */
[----:B------:R1:W-:Y:S04]  /*6e30*/  @!P0 LDGSTS.E.BYPASS.LTC128B.128 [R247+0x6000], desc[UR4][R52.64] ;  /* 0x0600000034f78fae */ /* 0x0003e8000b981a04 */
[----:B------:R2:W5:Y:S01]  /*6e40*/  LDL.LU R15, [R1+0x38] ;  /* 0x00003800010f7983 */ /* 0x0005620000300800 */
[----:B---3--:R-:W-:Y:S01]  /*6e50*/  MOV R54, R8 ;  /* 0x0000000800367202 */ /* 0x008fe20000000f00 */
[----:B------:R-:W-:Y:S02]  /*6e60*/  IMAD.MOV.U32 R55, RZ, RZ, R9 ;  /* 0x000000ffff377224 */ /* 0x000fe400078e0009 */
[----:B------:R2:W5:Y:S01]  /*6e70*/  LDL.LU.64 R8, [R1+0x30] ;  /* 0x0000300001087983 */ /* 0x0005620000300a00 */
[----:B-1----:R-:W-:Y:S02]  /*6e80*/  MOV R52, R2 ;  /* 0x0000000200347202 */ /* 0x002fe40000000f00 */
[----:B------:R-:W-:-:S02]  /*6e90*/  MOV R53, R3 ;  /* 0x0000000300357202 */ /* 0x000fc40000000f00 */
[----:B------:R2:W5:Y:S04]  /*6ea0*/  LDL.LU.64 R2, [R1+0x28] ;  /* 0x0000280001027983 */ /* 0x0005680000300a00 */
[----:B------:R2:W-:Y:S04]  /*6eb0*/  @P0 STS.128 [R247+0x6800], RZ ;  /* 0x006800fff7000388 */ /* 0x0005e80000000c00 */
[----:B------:R-:W-:Y:S01]  /*6ec0*/  @!PT LDS RZ, [RZ] ;  /* 0x00000000fffff984 */ /* 0x000fe20000000800 */
[----:B------:R-:W-:Y:S01]  /*6ed0*/  @!PT LDS RZ, [RZ] ;  /* 0x00000000fffff984 */ /* 0x000fe20000000800 */
[----:B------:R-:W-:Y:S01]  /*6ee0*/  @!PT LDS RZ, [RZ] ;  /* 0x00000000fffff984 */ /* 0x000fe20000000800 */
[----:B------:R2:W-:Y:S04]  /*6ef0*/  @!P0 LDGSTS.E.BYPASS.LTC128B.128 [R247+0x6800], desc[UR4][R52.64] ;  /* 0x0680000034f78fae */ /* 0x0005e8000b981a04 */
[----:B------:R2:W-:Y:S01]  /*6f00*/  @P0 STS.128 [R247+0x7000], RZ ;  /* 0x007000fff7000388 */ /* 0x0005e20000000c00 */
[----:B------:R-:W-:-:S03]  /*6f10*/  IMAD.MOV.U32 R154, RZ, RZ, R14 ;  /* 0x000000ffff9a7224 */ /* 0x000fc600078e000e */
        /* <DEDUP_REMOVED lines=25> */
[----:B------:R-:W-:Y:S04]  /*70b0*/  BSSY.RECONVERGENT B0, `(.L_x_4035) ;  /* 0x0000009000007945 */ /* 0x000fe80003800200 */
        /* <DEDUP_REMOVED lines=8> */
.L_x_4036:
[----:B------:R-:W-:Y:S05]  /*7140*/  BSYNC.RECONVERGENT B0 ;  /* 0x0000000000007941 */ /* 0x000fea0003800200 */
.L_x_4035:
[----:B------:R-:W0:Y:S02]  /*7150*/  LDGDEPBAR ;  /* 0x00000000000079af */ /* 0x000e240000000000 */
.L_x_4031:
[----:B------:R-:W-:Y:S05]  /*7160*/  BSYNC.RECONVERGENT B1 ;  /* 0x0000000000017941 */ /* 0x000fea0003800200 */
.L_x_4030:
[----:B------:R-:W-:Y:S01]  /*7170*/  SHF.R.U32.HI R39, RZ, 0x2, R167 ;  /* 0x00000002ff277819 */ /* 0x000fe200000116a7 */
[----:B------:R-:W-:-:S03]  /*7180*/  IMAD.SHL.U32 R61, R167, 0x2, RZ ;  /* 0x00000002a73d7824 */ /* 0x000fc600078e00ff */
[----:B------:R-:W-:Y:S02]  /*7190*/  LOP3.LUT R39, R39, 0x7, RZ, 0xc0, !PT ;  /* 0x0000000727277812 */ /* 0x000fe400078ec0ff */
[----:B------:R-:W-:Y:S02]  /*71a0*/  LOP3.LUT R61, R61, 0x6, RZ, 0xc0, !PT ;  /* 0x000000063d3d7812 */ /* 0x000fe400078ec0ff */
[----:B-1----:R-:W-:-:S03]  /*71b0*/  LOP3.LUT R4, R39, 0x1f0, R220, 0xf8, !PT ;  /* 0x000001f027047812 */ /* 0x002fc600078ef8dc */
[----:B------:R-:W-:Y:S02]  /*71c0*/  IMAD.IADD R35, R244, 0x1, R61 ;  /* 0x00000001f4237824 */ /* 0x000fe400078e023d */
[----:B--2---:R-:W-:Y:S02]  /*71d0*/  IMAD R41, R241, 0x40, R4 ;  /* 0x00000040f1297824 */ /* 0x004fe400078e0204 */
[C---:B------:R-:W-:Y:S02]  /*71e0*/  VIADD R55, R35.reuse, 0x10 ;  /* 0x0000001023377836 */ /* 0x040fe40000000000 */
[C---:B------:R-:W-:Y:S01]  /*71f0*/  VIADD R202, R35.reuse, 0x18 ;  /* 0x0000001823ca7836 */ /* 0x040fe20000000000 */
[----:B------:R-:W-:Y:S01]  /*7200*/  IADD3 R4, PT, PT, R60, R41, -R62 ;  /* 0x000000293c047210 */ /* 0x000fe20007ffe83e */
[----:B------:R-:W-:Y:S01]  /*7210*/  VIADD R6, R35, 0x9 ;  /* 0x0000000923067836 */ /* 0x000fe20000000000 */
[-C--:B------:R-:W-:Y:S01]  /*7220*/  ISETP.GE.AND P4, PT, R55, R60.reuse, PT ;  /* 0x0000003c3700720c */ /* 0x080fe20003f86270 */
[----:B------:R-:W-:Y:S01]  /*7230*/  VIADD R184, R35, 0x40 ;  /* 0x0000004023b87836 */ /* 0x000fe20000000000 */
[-C--:B------:R-:W-:Y:S01]  /*7240*/  ISETP.GE.AND P1, PT, R202, R60.reuse, PT ;  /* 0x0000003cca00720c */ /* 0x080fe20003f26270 */
[----:B------:R-:W-:Y:S01]  /*7250*/  IMAD.IADD R10, R4, 0x1, -R55 ;  /* 0x00000001040a7824 */ /* 0x000fe200078e0a37 */
[----:B------:R-:W-:Y:S01]  /*7260*/  ISETP.GE.AND P5, PT, R6, R60, PT ;  /* 0x0000003c0600720c */ /* 0x000fe20003fa6270 */
[----:B------:R-:W-:-:S02]  /*7270*/  IMAD.IADD R18, R4, 0x1, -R6 ;  /* 0x0000000104127824 */ /* 0x000fc400078e0a06 */
        /* <DEDUP_REMOVED lines=8> */
[----:B------:R-:W-:Y:S01]  /*7300*/  VIADD R174, R35, 0x50 ;  /* 0x0000005023ae7836 */ /* 0x000fe20000000000 */
[----:B------:R-:W-:Y:S01]  /*7310*/  IABS R26, R26 ;  /* 0x0000001a001a7213 */ /* 0x000fe20000000000 */
[----:B------:R-:W-:Y:S01]  /*7320*/  FFMA.FTZ R51, -R0, R10, R141 ;  /* 0x0000000a00337223 */ /* 0x000fe2000001018d */
[----:B------:R-:W-:-:S02]  /*7330*/  IMAD.IADD R10, R4, 0x1, -R202 ;  /* 0x00000001040a7824 */ /* 0x000fc400078e0aca */
[----:B------:R-:W-:Y:S01]  /*7340*/  FFMA.FTZ R18, -R0, R18, R147 ;  /* 0x0000001200127223 */ /* 0x000fe20000010193 */
[C---:B------:R-:W-:Y:S01]  /*7350*/  IMAD.IADD R152, R4.reuse, 0x1, -R138 ;  /* 0x0000000104987824 */ /* 0x040fe200078e0a8a */
[----:B------:R-:W-:Y:S01]  /*7360*/  I2FP.F32.S32 R26, R26 ;  /* 0x0000001a001a7245 */ /* 0x000fe20000201400 */
[----:B------:R-:W-:Y:S01]  /*7370*/  IMAD.IADD R162, R4, 0x1, -R174 ;  /* 0x0000000104a27824 */ /* 0x000fe200078e0aae */
[----:B------:R-:W-:Y:S01]  /*7380*/  IABS R10, R10 ;  /* 0x0000000a000a7213 */ /* 0x000fe20000000000 */
[C---:B------:R-:W-:Y:S01]  /*7390*/  VIADD R155, R35.reuse, 0x60 ;  /* 0x00000060239b7836 */ /* 0x040fe20000000000 */
[----:B------:R-:W-:Y:S01]  /*73a0*/  IABS R152, R152 ;  /* 0x0000009800987213 */ /* 0x000fe20000000000 */
[C---:B------:R-:W-:Y:S01]  /*73b0*/  VIADD R156, R35.reuse, 0x68 ;  /* 0x00000068239c7836 */ /* 0x040fe20000000000 */
[----:B------:R-:W-:Y:S01]  /*73c0*/  I2FP.F32.S32 R10, R10 ;  /* 0x0000000a000a7245 */ /* 0x000fe20000201400 */
[----:B------:R-:W-:Y:S01]  /*73d0*/  FFMA.FTZ R26, -R0, R26, R151 ;  /* 0x0000001a001a7223 */ /* 0x000fe20000010197 */
[----:B------:R-:W-:Y:S01]  /*73e0*/  IABS R162, R162 ;  /* 0x000000a200a27213 */ /* 0x000fe20000000000 */
[----:B------:R-:W-:Y:S01]  /*73f0*/  IMAD.IADD R148, R4, 0x1, -R155 ;  /* 0x0000000104947824 */ /* 0x000fe200078e0a9b */
[----:B------:R-:W-:Y:S01]  /*7400*/  I2FP.F32.S32 R152, R152 ;  /* 0x0000009800987245 */ /* 0x000fe20000201400 */
[----:B------:R-:W-:Y:S01]  /*7410*/  FFMA.FTZ R41, -R0, R10, R133 ;  /* 0x0000000a00297223 */ /* 0x000fe20000010185 */
[----:B------:R-:W-:Y:S01]  /*7420*/  IMAD.IADD R10, R4, 0x1, -R184 ;  /* 0x00000001040a7824 */ /* 0x000fe200078e0ab8 */
[----:B------:R-:W-:Y:S01]  /*7430*/  I2FP.F32.S32 R162, R162 ;  /* 0x000000a200a27245 */ /* 0x000fe20000201400 */
[----:B------:R-:W-:-:S02]  /*7440*/  VIADD R186, R35, 0x39 ;  /* 0x0000003923ba7836 */ /* 0x000fc40000000000 */
[----:B------:R-:W-:Y:S01]  /*7450*/  FFMA.FTZ R152, -R0, R152, R163 ;  /* 0x0000009800987223 */ /* 0x000fe200000101a3 */
[----:B------:R-:W-:Y:S01]  /*7460*/  IABS R148, R148 ;  /* 0x0000009400947213 */ /* 0x000fe20000000000 */
[C---:B------:R-:W-:Y:S01]  /*7470*/  VIADD R163, R35.reuse, 0x99 ;  /* 0x0000009923a37836 */ /* 0x040fe20000000000 */
[----:B------:R-:W-:Y:S01]  /*7480*/  IABS R10, R10 ;  /* 0x0000000a000a7213 */ /* 0x000fe20000000000 */
[----:B------:R-:W-:Y:S02]  /*7490*/  IMAD.IADD R140, R4, 0x1, -R186 ;  /* 0x00000001048c7824 */ /* 0x000fe400078e0aba */
[----:B------:R-:W-:Y:S01]  /*74a0*/  FFMA.FTZ R162, -R0, R162, R77 ;  /* 0x000000a200a27223 */ /* 0x000fe2000001014d */
[----:B------:R-:W-:Y:S01]  /*74b0*/  I2FP.F32.S32 R148, R148 ;  /* 0x0000009400947245 */ /* 0x000fe20000201400 */
[----:B------:R-:W-:Y:S01]  /*74c0*/  IMAD.IADD R77, R4, 0x1, -R163 ;  /* 0x00000001044d7824 */ /* 0x000fe200078e0aa3 */
[----:B------:R-:W-:Y:S01]  /*74d0*/  I2FP.F32.S32 R10, R10 ;  /* 0x0000000a000a7245 */ /* 0x000fe20000201400 */
[C---:B------:R-:W-:Y:S01]  /*74e0*/  VIADD R132, R35.reuse, 0x78 ;  /* 0x0000007823847836 */ /* 0x040fe20000000000 */
[----:B------:R-:W-:Y:S01]  /*74f0*/  IABS R140, R140 ;  /* 0x0000008c008c7213 */ /* 0x000fe20000000000 */
[----:B------:R-:W-:-:S02]  /*7500*/  VIADD R46, R35, 0x81 ;  /* 0x00000081232e7836 */ /* 0x000fc40000000000 */
[C---:B------:R-:W-:Y:S01]  /*7510*/  FFMA.FTZ R148, -R0.reuse, R148, R173 ;  /* 0x0000009400947223 */ /* 0x040fe200000101ad */
[----:B------:R-:W-:Y:S01]  /*7520*/  FFMA.FTZ R147, -R0, R10, R93 ;  /* 0x0000000a00937223 */ /* 0x000fe2000001015d */
[C---:B------:R-:W-:Y:S01]  /*7530*/  IMAD.IADD R10, R4.reuse, 0x1, -R172 ;  /* 0x00000001040a7824 */ /* 0x040fe200078e0aac */
[----:B------:R-:W-:Y:S01]  /*7540*/  I2FP.F32.S32 R140, R140 ;  /* 0x0000008c008c7245 */ /* 0x000fe20000201400 */
[C---:B------:R-:W-:Y:S01]  /*7550*/  VIADD R146, R35.reuse, 0x48 ;  /* 0x0000004823927836 */ /* 0x040fe20000000000 */
[----:B------:R-:W-:Y:S01]  /*7560*/  IABS R77, R77 ;  /* 0x0000004d004d7213 */ /* 0x000fe20000000000 */
[C---:B------:R-:W-:Y:S01]  /*7570*/  IMAD.IADD R58, R4.reuse, 0x1, -R132 ;  /* 0x00000001043a7824 */ /* 0x040fe200078e0a84 */
[----:B------:R-:W-:Y:S01]  /*7580*/  IABS R10, R10 ;  /* 0x0000000a000a7213 */ /* 0x000fe20000000000 */
[C---:B------:R-:W-:Y:S01]  /*7590*/  VIADD R16, R35.reuse, 0x20 ;  /* 0x0000002023107836 */ /* 0x040fe20000000000 */
[----:B------:R-:W-:Y:S01]  /*75a0*/  I2FP.F32.S32 R77, R77 ;  /* 0x0000004d004d7245 */ /* 0x000fe20000201400 */
[----:B------:R-:W-:Y:S01]  /*75b0*/  VIADD R154, R35, 0x41 ;  /* 0x00000041239a7836 */ /* 0x000fe20000000000 */
[----:B------:R-:W-:Y:S01]  /*75c0*/  I2FP.F32.S32 R10, R10 ;  /* 0x0000000a000a7245 */ /* 0x000fe20000201400 */
[----:B------:R-:W-:-:S02]  /*75d0*/  IMAD.IADD R158, R4, 0x1, -R146 ;  /* 0x00000001049e7824 */ /* 0x000fc400078e0a92 */
[----:B------:R-:W-:Y:S01]  /*75e0*/  FFMA.FTZ R140, -R0, R140, R99 ;  /* 0x0000008c008c7223 */ /* 0x000fe20000010163 */
[----:B------:R-:W-:Y:S01]  /*75f0*/  IMAD.IADD R194, R4, 0x1, -R16 ;  /* 0x0000000104c27824 */ /* 0x000fe200078e0a10 */
[----:B------:R-:W-:Y:S01]  /*7600*/  IABS R58, R58 ;  /* 0x0000003a003a7213 */ /* 0x000fe20000000000 */
[----:B------:R-:W-:Y:S01]  /*7610*/  FFMA.FTZ R151, -R0, R10, R157 ;  /* 0x0000000a00977223 */ /* 0x000fe2000001019d */
[C---:B------:R-:W-:Y:S01]  /*7620*/  IMAD.IADD R10, R4.reuse, 0x1, -R156 ;  /* 0x00000001040a7824 */ /* 0x040fe200078e0a9c */
[----:B------:R-:W-:Y:S01]  /*7630*/  IABS R158, R158 ;  /* 0x0000009e009e7213 */ /* 0x000fe20000000000 */
[----:B------:R-:W-:Y:S02]  /*7640*/  IMAD.IADD R170, R4, 0x1, -R154 ;  /* 0x0000000104aa7824 */ /* 0x000fe400078e0a9a */
[----:B------:R-:W-:Y:S01]  /*7650*/  FFMA.FTZ R86, -R0, R77, R86 ;  /* 0x0000004d00567223 */ /* 0x000fe20000010156 */
[C---:B------:R-:W-:Y:S01]  /*7660*/  VIADD R99, R35.reuse, 0xb0 ;  /* 0x000000b023637836 */ /* 0x040fe20000000000 */
[----:B------:R-:W-:Y:S01]  /*7670*/  IABS R10, R10 ;  /* 0x0000000a000a7213 */ /* 0x000fe20000000000 */
[C---:B------:R-:W-:Y:S01]  /*7680*/  VIADD R74, R35.reuse, 0x69 ;  /* 0x00000069234a7836 */ /* 0x040fe20000000000 */
[----:B------:R-:W-:Y:S01]  /*7690*/  I2FP.F32.S32 R58, R58 ;  /* 0x0000003a003a7245 */ /* 0x000fe20000201400 */
[----:B------:R-:W-:Y:S01]  /*76a0*/  IMAD.IADD R77, R4, 0x1, -R99 ;  /* 0x00000001044d7824 */ /* 0x000fe200078e0a63 */
[----:B------:R-:W-:Y:S01]  /*76b0*/  I2FP.F32.S32 R10, R10 ;  /* 0x0000000a000a7245 */ /* 0x000fe20000201400 */
[C---:B------:R-:W-:Y:S01]  /*76c0*/  VIADD R52, R35.reuse, 0x90 ;  /* 0x0000009023347836 */ /* 0x040fe20000000000 */
[----:B------:R-:W-:Y:S01]  /*76d0*/  IABS R194, R194 ;  /* 0x000000c200c27213 */ /* 0x000fe20000000000 */
[C---:B------:R-:W-:Y:S01]  /*76e0*/  FFMA.FTZ R58, -R0.reuse, R58, R197 ;  /* 0x0000003a003a7223 */ /* 0x040fe200000101c5 */
[----:B------:R-:W-:Y:S01]  /*76f0*/  IABS R170, R170 ;  /* 0x000000aa00aa7213 */ /* 0x000fe20000000000 */
[----:B------:R-:W-:Y:S01]  /*7700*/  FFMA.FTZ R173, -R0, R10, R181 ;  /* 0x0000000a00ad7223 */ /* 0x000fe200000101b5 */
[C---:B------:R-:W-:Y:S01]  /*7710*/  IMAD.IADD R10, R4.reuse, 0x1, -R46 ;  /* 0x00000001040a7824 */ /* 0x040fe200078e0a2e */
[----:B------:R-:W-:Y:S01]  /*7720*/  I2FP.F32.S32 R158, R158 ;  /* 0x0000009e009e7245 */ /* 0x000fe20000201400 */
[C---:B------:R-:W-:Y:S01]  /*7730*/  VIADD R34, R35.reuse, 0x91 ;  /* 0x0000009123227836 */ /* 0x040fe20000000000 */
[----:B------:R-:W-:Y:S01]  /*7740*/  I2FP.F32.S32 R194, R194 ;  /* 0x000000c200c27245 */ /* 0x000fe20000201400 */
[----:B------:R-:W-:Y:S01]  /*7750*/  IMAD.IADD R128, R4, 0x1, -R74 ;  /* 0x0000000104807824 */ /* 0x000fe200078e0a4a */
[----:B------:R-:W-:Y:S01]  /*7760*/  IABS R10, R10 ;  /* 0x0000000a000a7213 */ /* 0x000fe20000000000 */
[C---:B------:R-:W-:Y:S01]  /*7770*/  VIADD R144, R35.reuse, 0x31 ;  /* 0x0000003123907836 */ /* 0x040fe20000000000 */
        /* <DEDUP_REMOVED lines=8> */
[----:B------:R-:W-:Y:S01]  /*7800*/  IMAD.IADD R10, R4, 0x1, -R52 ;  /* 0x00000001040a7824 */ /* 0x000fe200078e0a34 */
[----:B------:R-:W-:Y:S01]  /*7810*/  I2FP.F32.S32 R77, R77 ;  /* 0x0000004d004d7245 */ /* 0x000fe20000201400 */
[C---:B------:R-:W-:Y:S01]  /*7820*/  FFMA.FTZ R194, -R0.reuse, R194, R125 ;  /* 0x000000c200c27223 */ /* 0x040fe2000001017d */
[----:B------:R-:W-:Y:S01]  /*7830*/  FFMA.FTZ R170, -R0, R170, R91 ;  /* 0x000000aa00aa7223 */ /* 0x000fe2000001015b */
[C---:B------:R-:W-:Y:S01]  /*7840*/  IMAD.IADD R178, R4.reuse, 0x1, -R144 ;  /* 0x0000000104b27824 */ /* 0x040fe200078e0a90 */
[----:B------:R-:W-:Y:S01]  /*7850*/  IABS R128, R128 ;  /* 0x0000008000807213 */ /* 0x000fe20000000000 */
[C---:B------:R-:W-:Y:S01]  /*7860*/  IMAD.IADD R176, R4.reuse, 0x1, -R142 ;  /* 0x0000000104b07824 */ /* 0x040fe200078e0a8e */
[----:B------:R-:W-:Y:S01]  /*7870*/  IABS R10, R10 ;  /* 0x0000000a000a7213 */ /* 0x000fe20000000000 */
[----:B------:R-:W-:Y:S01]  /*7880*/  IMAD.IADD R91, R4, 0x1, -R40 ;  /* 0x00000001045b7824 */ /* 0x000fe200078e0a28 */
[----:B------:R-:W-:Y:S01]  /*7890*/  IABS R85, R85 ;  /* 0x0000005500557213 */ /* 0x000fe20000000000 */
[----:B------:R-:W-:-:S02]  /*78a0*/  VIADD R125, R35, 0xc1 ;  /* 0x000000c1237d7836 */ /* 0x000fc40000000000 */
[----:B------:R-:W-:Y:S01]  /*78b0*/  FFMA.FTZ R110, -R0, R77, R110 ;  /* 0x0000004d006e7223 */ /* 0x000fe2000001016e */
[----:B------:R-:W-:Y:S01]  /*78c0*/  I2FP.F32.S32 R128, R128 ;  /* 0x0000008000807245 */ /* 0x000fe20000201400 */
[C---:B------:R-:W-:Y:S01]  /*78d0*/  VIADD R64, R35.reuse, 0x71 ;  /* 0x0000007123407836 */ /* 0x040fe20000000000 */
[----:B------:R-:W-:Y:S01]  /*78e0*/  IABS R178, R178 ;  /* 0x000000b200b27213 */ /* 0x000fe20000000000 */
[C---:B------:R-:W-:Y:S01]  /*78f0*/  IMAD.IADD R77, R4.reuse, 0x1, -R125 ;  /* 0x00000001044d7824 */ /* 0x040fe200078e0a7d */
[----:B------:R-:W-:Y:S01]  /*7900*/  IABS R176, R176 ;  /* 0x000000b000b07213 */ /* 0x000fe20000000000 */
[----:B------:R-:W-:Y:S01]  /*7910*/  IMAD.IADD R124, R4, 0x1, -R64 ;  /* 0x00000001047c7824 */ /* 0x000fe200078e0a40 */
[----:B------:R-:W-:Y:S01]  /*7920*/  I2FP.F32.S32 R10, R10 ;  /* 0x0000000a000a7245 */ /* 0x000fe20000201400 */
[C---:B------:R-:W-:Y:S01]  /*7930*/  FFMA.FTZ R128, -R0.reuse, R128, R183 ;  /* 0x0000008000807223 */ /* 0x040fe200000101b7 */
[----:B------:R-:W-:Y:S01]  /*7940*/  IABS R91, R91 ;  /* 0x0000005b005b7213 */ /* 0x000fe20000000000 */
[C---:B------:R-:W-:Y:S01]  /*7950*/  VIADD R157, R35.reuse, 0xa8 ;  /* 0x000000a8239d7836 */ /* 0x040fe20000000000 */
[----:B------:R-:W-:Y:S01]  /*7960*/  I2FP.F32.S32 R85, R85 ;  /* 0x0000005500557245 */ /* 0x000fe20000201400 */
[C---:B------:R-:W-:Y:S01]  /*7970*/  FFMA.FTZ R183, -R0.reuse, R10, R237 ;  /* 0x0000000a00b77223 */ /* 0x040fe200000101ed */
[----:B------:R-:W-:Y:S01]  /*7980*/  I2FP.F32.S32 R178, R178 ;  /* 0x000000b200b27245 */ /* 0x000fe20000201400 */
[C---:B------:R-:W-:Y:S01]  /*7990*/  VIADD R237, R35.reuse, 0xb8 ;  /* 0x000000b823ed7836 */ /* 0x040fe20000000000 */
[----:B------:R-:W-:Y:S01]  /*79a0*/  I2FP.F32.S32 R176, R176 ;  /* 0x000000b000b07245 */ /* 0x000fe20000201400 */
[----:B------:R-:W-:Y:S01]  /*79b0*/  FFMA.FTZ R78, -R0, R85, R78 ;  /* 0x00000055004e7223 */ /* 0x000fe2000001014e */
[----:B------:R-:W-:Y:S01]  /*79c0*/  I2FP.F32.S32 R91, R91 ;  /* 0x0000005b005b7245 */ /* 0x000fe20000201400 */
[----:B------:R-:W-:Y:S01]  /*79d0*/  IMAD.IADD R85, R4, 0x1, -R157 ;  /* 0x0000000104557824 */ /* 0x000fe200078e0a9d */
[----:B------:R-:W-:Y:S01]  /*79e0*/  IABS R77, R77 ;  /* 0x0000004d004d7213 */ /* 0x000fe20000000000 */
[----:B------:R-:W-:-:S02]  /*79f0*/  VIADD R53, R35, 0x21 ;  /* 0x0000002123357836 */ /* 0x000fc40000000000 */
[C---:B------:R-:W-:Y:S01]  /*7a00*/  FFMA.FTZ R178, -R0.reuse, R178, R107 ;  /* 0x000000b200b27223 */ /* 0x040fe2000001016b */
[C---:B------:R-:W-:Y:S01]  /*7a10*/  FFMA.FTZ R176, -R0.reuse, R176, R101 ;  /* 0x000000b000b07223 */ /* 0x040fe20000010165 */
[----:B------:R-:W-:Y:S01]  /*7a20*/  I2FP.F32.S32 R77, R77 ;  /* 0x0000004d004d7245 */ /* 0x000fe20000201400 */
[----:B------:R-:W-:Y:S01]  /*7a30*/  FFMA.FTZ R96, -R0, R91, R96 ;  /* 0x0000005b00607223 */ /* 0x000fe20000010160 */
[----:B------:R-:W-:Y:S01]  /*7a40*/  IABS R124, R124 ;  /* 0x0000007c007c7213 */ /* 0x000fe20000000000 */
[----:B------:R-:W-:Y:S01]  /*7a50*/  IMAD.IADD R91, R4, 0x1, -R237 ;  /* 0x00000001045b7824 */ /* 0x000fe200078e0aed */
[----:B------:R-:W-:Y:S01]  /*7a60*/  IABS R85, R85 ;  /* 0x0000005500557213 */ /* 0x000fe20000000000 */
[C---:B------:R-:W-:Y:S01]  /*7a70*/  VIADD R107, R35.reuse, 0xd0 ;  /* 0x000000d0236b7836 */ /* 0x040fe20000000000 */
[----:B------:R-:W-:Y:S01]  /*7a80*/  I2FP.F32.S32 R124, R124 ;  /* 0x0000007c007c7245 */ /* 0x000fe20000201400 */
[C---:B------:R-:W-:Y:S02]  /*7a90*/  VIADD R101, R35.reuse, 0xd1 ;  /* 0x000000d123657836 */ /* 0x040fe40000000000 */
[----:B------:R-:W-:Y:S01]  /*7aa0*/  FFMA.FTZ R122, -R0, R77, R122 ;  /* 0x0000004d007a7223 */ /* 0x000fe2000001017a */
[C---:B------:R-:W-:Y:S01]  /*7ab0*/  VIADD R160, R35.reuse, 0x30 ;  /* 0x0000003023a07836 */ /* 0x040fe20000000000 */
[----:B------:R-:W-:Y:S01]  /*7ac0*/  IABS R91, R91 ;  /* 0x0000005b005b7213 */ /* 0x000fe20000000000 */
[----:B------:R-:W-:Y:S01]  /*7ad0*/  IMAD.IADD R192, R4, 0x1, -R53 ;  /* 0x0000000104c07824 */ /* 0x000fe200078e0a35 */
[----:B------:R-:W-:Y:S01]  /*7ae0*/  I2FP.F32.S32 R85, R85 ;  /* 0x0000005500557245 */ /* 0x000fe20000201400 */
[----:B------:R-:W-:-:S02]  /*7af0*/  VIADD R42, R35, 0xa0 ;  /* 0x000000a0232a7836 */ /* 0x000fc40000000000 */
[----:B------:R-:W-:Y:S01]  /*7b00*/  FFMA.FTZ R124, -R0, R124, R191 ;  /* 0x0000007c007c7223 */ /* 0x000fe200000101bf */
        /* <DEDUP_REMOVED lines=8> */
[----:B------:R-:W-:Y:S01]  /*7b90*/  VIADD R54, R35, 0x89 ;  /* 0x0000008923367836 */ /* 0x000fe20000000000 */
[----:B------:R-:W-:Y:S01]  /*7ba0*/  I2FP.F32.S32 R192, R192 ;  /* 0x000000c000c07245 */ /* 0x000fe20000201400 */
[C---:B------:R-:W-:Y:S01]  /*7bb0*/  IMAD.IADD R93, R4.reuse, 0x1, -R42 ;  /* 0x00000001045d7824 */ /* 0x040fe200078e0a2a */
[----:B------:R-:W-:Y:S01]  /*7bc0*/  IABS R180, R180 ;  /* 0x000000b400b47213 */ /* 0x000fe20000000000 */
[----:B------:R-:W-:-:S02]  /*7bd0*/  IMAD.IADD R188, R4, 0x1, -R200 ;  /* 0x0000000104bc7824 */ /* 0x000fc400078e0ac8 */
[----:B------:R-:W-:Y:S01]  /*7be0*/  FFMA.FTZ R102, -R0, R85, R102 ;  /* 0x0000005500667223 */ /* 0x000fe20000010166 */
[C---:B------:R-:W-:Y:S01]  /*7bf0*/  IMAD.IADD R191, R4.reuse, 0x1, -R54 ;  /* 0x0000000104bf7824 */ /* 0x040fe200078e0a36 */
[----:B------:R-:W-:Y:S01]  /*7c00*/  IABS R93, R93 ;  /* 0x0000005d005d7213 */ /* 0x000fe20000000000 */
[C---:B------:R-:W-:Y:S01]  /*7c10*/  VIADD R133, R35.reuse, 0xb9 ;  /* 0x000000b923857836 */ /* 0x040fe20000000000 */
[----:B------:R-:W-:Y:S01]  /*7c20*/  I2FP.F32.S32 R10, R10 ;  /* 0x0000000a000a7245 */ /* 0x000fe20000201400 */
[C---:B------:R-:W-:Y:S01]  /*7c30*/  VIADD R164, R35.reuse, 0x61 ;  /* 0x0000006123a47836 */ /* 0x040fe20000000000 */
[----:B------:R-:W-:Y:S01]  /*7c40*/  I2FP.F32.S32 R77, R77 ;  /* 0x0000004d004d7245 */ /* 0x000fe20000201400 */
[C---:B------:R-:W-:Y:S01]  /*7c50*/  IMAD.IADD R85, R4.reuse, 0x1, -R133 ;  /* 0x0000000104557824 */ /* 0x040fe200078e0a85 */
[----:B------:R-:W-:Y:S01]  /*7c60*/  IABS R188, R188 ;  /* 0x000000bc00bc7213 */ /* 0x000fe20000000000 */
[C---:B------:R-:W-:Y:S01]  /*7c70*/  VIADD R198, R35.reuse, 0x29 ;  /* 0x0000002923c67836 */ /* 0x040fe20000000000 */
[----:B------:R-:W-:Y:S01]  /*7c80*/  I2FP.F32.S32 R180, R180 ;  /* 0x000000b400b47245 */ /* 0x000fe20000201400 */
[----:B------:R-:W-:Y:S01]  /*7c90*/  VIADD R141, R35, 0x49 ;  /* 0x00000049238d7836 */ /* 0x000fe20000000000 */
[----:B------:R-:W-:Y:S01]  /*7ca0*/  IABS R191, R191 ;  /* 0x000000bf00bf7213 */ /* 0x000fe20000000000 */
[----:B------:R-:W-:-:S02]  /*7cb0*/  IMAD.IADD R134, R4, 0x1, -R164 ;  /* 0x0000000104867824 */ /* 0x000fc400078e0aa4 */
[C---:B------:R-:W-:Y:S01]  /*7cc0*/  FFMA.FTZ R116, -R0.reuse, R91, R116 ;  /* 0x0000005b00747223 */ /* 0x040fe20000010174 */
[C---:B------:R-:W-:Y:S02]  /*7cd0*/  VIADD R91, R35.reuse, 0xe0 ;  /* 0x000000e0235b7836 */ /* 0x040fe40000000000 */
[----:B------:R-:W-:Y:S01]  /*7ce0*/  FFMA.FTZ R192, -R0, R192, R123 ;  /* 0x000000c000c07223 */ /* 0x000fe2000001017b */
[----:B------:R-:W-:Y:S01]  /*7cf0*/  I2FP.F32.S32 R93, R93 ;  /* 0x0000005d005d7245 */ /* 0x000fe20000201400 */
[C---:B------:R-:W-:Y:S01]  /*7d00*/  IMAD.IADD R182, R4.reuse, 0x1, -R198 ;  /* 0x0000000104b67824 */ /* 0x040fe200078e0ac6 */
[----:B------:R-:W-:Y:S01]  /*7d10*/  I2FP.F32.S32 R188, R188 ;  /* 0x000000bc00bc7245 */ /* 0x000fe20000201400 */
[----:B------:R-:W-:Y:S01]  /*7d20*/  IMAD.IADD R168, R4, 0x1, -R141 ;  /* 0x0000000104a87824 */ /* 0x000fe200078e0a8d */
[----:B------:R-:W-:Y:S01]  /*7d30*/  I2FP.F32.S32 R191, R191 ;  /* 0x000000bf00bf7245 */ /* 0x000fe20000201400 */
[C---:B------:R-:W-:Y:S01]  /*7d40*/  FFMA.FTZ R123, -R0.reuse, R10, R65 ;  /* 0x0000000a007b7223 */ /* 0x040fe20000010141 */
[----:B------:R-:W-:Y:S01]  /*7d50*/  IABS R85, R85 ;  /* 0x0000005500557213 */ /* 0x000fe20000000000 */
[C---:B------:R-:W-:Y:S01]  /*7d60*/  FFMA.FTZ R56, -R0.reuse, R77, R56 ;  /* 0x0000004d00387223 */ /* 0x040fe20000010138 */
[----:B------:R-:W-:Y:S01]  /*7d70*/  FFMA.FTZ R180, -R0, R180, R109 ;  /* 0x000000b400b47223 */ /* 0x000fe2000001016d */
[C---:B------:R-:W-:Y:S01]  /*7d80*/  VIADD R66, R35.reuse, 0x70 ;  /* 0x0000007023427836 */ /* 0x040fe20000000000 */
[----:B------:R-:W-:Y:S01]  /*7d90*/  IABS R134, R134 ;  /* 0x0000008600867213 */ /* 0x000fe20000000000 */
[----:B------:R-:W-:-:S02]  /*7da0*/  VIADD R32, R35, 0xb1 ;  /* 0x000000b123207836 */ /* 0x000fc40000000000 */
[----:B------:R-:W-:Y:S01]  /*7db0*/  FFMA.FTZ R94, -R0, R93, R94 ;  /* 0x0000005d005e7223 */ /* 0x000fe2000001015e */
[C---:B------:R-:W-:Y:S01]  /*7dc0*/  VIADD R77, R35.reuse, 0xe1 ;  /* 0x000000e1234d7836 */ /* 0x040fe20000000000 */
[----:B------:R-:W-:Y:S01]  /*7dd0*/  I2FP.F32.S32 R85, R85 ;  /* 0x0000005500557245 */ /* 0x000fe20000201400 */
[----:B------:R-:W-:Y:S01]  /*7de0*/  IMAD.IADD R10, R4, 0x1, -R91 ;  /* 0x00000001040a7824 */ /* 0x000fe200078e0a5b */
[----:B------:R-:W-:Y:S01]  /*7df0*/  IABS R182, R182 ;  /* 0x000000b600b67213 */ /* 0x000fe20000000000 */
[C---:B------:R-:W-:Y:S02]  /*7e00*/  VIADD R130, R35.reuse, 0x79 ;  /* 0x0000007923827836 */ /* 0x040fe40000000000 */
[----:B------:R-:W-:Y:S01]  /*7e10*/  FFMA.FTZ R188, -R0, R188, R117 ;  /* 0x000000bc00bc7223 */ /* 0x000fe20000010175 */
[C---:B------:R-:W-:Y:S01]  /*7e20*/  VIADD R109, R35.reuse, 0xd9 ;  /* 0x000000d9236d7836 */ /* 0x040fe20000000000 */
[----:B------:R-:W-:Y:S01]  /*7e30*/  IABS R168, R168 ;  /* 0x000000a800a87213 */ /* 0x000fe20000000000 */
[----:B------:R-:W-:Y:S01]  /*7e40*/  VIADD R48, R35, 0x80 ;  /* 0x0000008023307836 */ /* 0x000fe20000000000 */
[----:B------:R-:W-:Y:S01]  /*7e50*/  I2FP.F32.S32 R134, R134 ;  /* 0x0000008600867245 */ /* 0x000fe20000201400 */
[----:B------:R-:W-:-:S02]  /*7e60*/  IMAD.IADD R126, R4, 0x1, -R66 ;  /* 0x00000001047e7824 */ /* 0x000fc400078e0a42 */
[----:B------:R-:W-:Y:S01]  /*7e70*/  FFMA.FTZ R191, -R0, R191, R219 ;  /* 0x000000bf00bf7223 */ /* 0x000fe200000101db */
[C---:B------:R-:W-:Y:S01]  /*7e80*/  IMAD.IADD R93, R4.reuse, 0x1, -R32 ;  /* 0x00000001045d7824 */ /* 0x040fe200078e0a20 */
[----:B------:R-:W-:Y:S01]  /*7e90*/  IABS R10, R10 ;  /* 0x0000000a000a7213 */ /* 0x000fe20000000000 */
[C---:B------:R-:W-:Y:S01]  /*7ea0*/  IMAD.IADD R20, R4.reuse, 0x1, -R77 ;  /* 0x0000000104147824 */ /* 0x040fe200078e0a4d */
[----:B------:R-:W-:Y:S01]  /*7eb0*/  I2FP.F32.S32 R182, R182 ;  /* 0x000000b600b67245 */ /* 0x000fe20000201400 */
[----:B------:R-:W-:Y:S01]  /*7ec0*/  IMAD.IADD R14, R4, 0x1, -R130 ;  /* 0x00000001040e7824 */ /* 0x000fe200078e0a82 */
[----:B------:R-:W-:Y:S01]  /*7ed0*/  I2FP.F32.S32 R168, R168 ;  /* 0x000000a800a87245 */ /* 0x000fe20000201400 */
[----:B------:R-:W-:Y:S02]  /*7ee0*/  VIADD R219, R35, 0xc8 ;  /* 0x000000c823db7836 */ /* 0x000fe40000000000 */
[----:B------:R-:W-:Y:S01]  /*7ef0*/  FFMA.FTZ R118, -R0, R85, R118 ;  /* 0x0000005500767223 */ /* 0x000fe20000010176 */
[C---:B------:R-:W-:Y:S01]  /*7f00*/  IMAD.IADD R117, R4.reuse, 0x1, -R109 ;  /* 0x0000000104757824 */ /* 0x040fe200078e0a6d */
[----:B------:R-:W-:Y:S01]  /*7f10*/  IABS R126, R126 ;  /* 0x0000007e007e7213 */ /* 0x000fe20000000000 */
[----:B------:R-:W-:-:S02]  /*7f20*/  IMAD.IADD R12, R4, 0x1, -R48 ;  /* 0x00000001040c7824 */ /* 0x000fc400078e0a30 */
[----:B------:R-:W-:Y:S01]  /*7f30*/  FFMA.FTZ R134, -R0, R134, R175 ;  /* 0x0000008600867223 */ /* 0x000fe200000101af */
[C---:B------:R-:W-:Y:S01]  /*7f40*/  VIADD R204, R35.reuse, 0x11 ;  /* 0x0000001123cc7836 */ /* 0x040fe20000000000 */
[----:B------:R-:W-:Y:S01]  /*7f50*/  IABS R93, R93 ;  /* 0x0000005d005d7213 */ /* 0x000fe20000000000 */
[C---:B------:R-:W-:Y:S01]  /*7f60*/  IMAD.IADD R85, R4.reuse, 0x1, -R219 ;  /* 0x0000000104557824 */ /* 0x040fe200078e0adb */
[----:B------:R-:W-:Y:S01]  /*7f70*/  IABS R20, R20 ;  /* 0x0000001400147213 */ /* 0x000fe20000000000 */
[C---:B------:R-:W-:Y:S01]  /*7f80*/  VIADD R175, R35.reuse, 0x98 ;  /* 0x0000009823af7836 */ /* 0x040fe20000000000 */
        /* <DEDUP_REMOVED lines=8> */
[----:B------:R-:W-:Y:S01]  /*8010*/  I2FP.F32.S32 R126, R126 ;  /* 0x0000007e007e7245 */ /* 0x000fe20000201400 */
[----:B------:R-:W-:Y:S01]  /*8020*/  FFMA.FTZ R115, -R0, R10, R67 ;  /* 0x0000000a00737223 */ /* 0x000fe20000010143 */
[----:B------:R-:W-:Y:S01]  /*8030*/  I2FP.F32.S32 R93, R93 ;  /* 0x0000005d005d7245 */ /* 0x000fe20000201400 */
[----:B------:R-:W-:Y:S01]  /*8040*/  VIADD R10, R4, 0x8 ;  /* 0x00000008040a7836 */ /* 0x000fe20000000000 */
[----:B------:R-:W-:Y:S01]  /*8050*/  I2FP.F32.S32 R20, R20 ;  /* 0x0000001400147245 */ /* 0x000fe20000201400 */
[C---:B------:R-:W-:Y:S01]  /*8060*/  VIADD R65, R35.reuse, 0xe8 ;  /* 0x000000e823417836 */ /* 0x040fe20000000000 */
[----:B------:R-:W-:Y:S01]  /*8070*/  I2FP.F32.S32 R14, R14 ;  /* 0x0000000e000e7245 */ /* 0x000fe20000201400 */
[C---:B------:R-:W-:Y:S01]  /*8080*/  FFMA.FTZ R126, -R0.reuse, R126, R189 ;  /* 0x0000007e007e7223 */ /* 0x040fe200000101bd */
[----:B------:R-:W-:Y:S01]  /*8090*/  IABS R85, R85 ;  /* 0x0000005500557213 */ /* 0x000fe20000000000 */
[C---:B------:R-:W-:Y:S01]  /*80a0*/  FFMA.FTZ R114, -R0.reuse, R93, R114 ;  /* 0x0000005d00727223 */ /* 0x040fe20000010172 */
[----:B------:R-:W-:Y:S01]  /*80b0*/  I2FP.F32.S32 R117, R117 ;  /* 0x0000007500757245 */ /* 0x000fe20000201400 */
[C---:B------:R-:W-:Y:S01]  /*80c0*/  FFMA.FTZ R20, -R0.reuse, R20, R47 ;  /* 0x0000001400147223 */ /* 0x040fe2000001012f */
[----:B------:R-:W-:Y:S01]  /*80d0*/  I2FP.F32.S32 R12, R12 ;  /* 0x0000000c000c7245 */ /* 0x000fe20000201400 */
[C---:B------:R-:W-:Y:S01]  /*80e0*/  FFMA.FTZ R189, -R0.reuse, R14, R199 ;  /* 0x0000000e00bd7223 */ /* 0x040fe200000101c7 */
[----:B------:R-:W-:Y:S01]  /*80f0*/  IABS R43, R43 ;  /* 0x0000002b002b7213 */ /* 0x000fe20000000000 */
[----:B------:R-:W-:Y:S01]  /*8100*/  VIADD R93, R35, 0xd8 ;  /* 0x000000d8235d7836 */ /* 0x000fe20000000000 */
[----:B------:R-:W-:Y:S01]  /*8110*/  I2FP.F32.S32 R85, R85 ;  /* 0x0000005500557245 */ /* 0x000fe20000201400 */
[----:B-----5:R-:W-:Y:S01]  /*8120*/  FFMA.FTZ R117, -R0, R117, R8 ;  /* 0x0000007500757223 */ /* 0x020fe20000010108 */
[----:B------:R-:W-:Y:S01]  /*8130*/  IABS R83, R83 ;  /* 0x0000005300537213 */ /* 0x000fe20000000000 */
[----:B------:R-:W-:-:S02]  /*8140*/  IMAD.IADD R47, R10, 0x1, -R24 ;  /* 0x000000010a2f7824 */ /* 0x000fc400078e0a18 */
[----:B------:R-:W-:Y:S01]  /*8150*/  FFMA.FTZ R199, -R0, R12, R207 ;  /* 0x0000000c00c77223 */ /* 0x000fe200000101cf */
[----:B------:R-:W-:Y:S01]  /*8160*/  IMAD.IADD R8, R10, 0x1, -R6 ;  /* 0x000000010a087824 */ /* 0x000fe200078e0a06 */
[----:B------:R-:W-:Y:S01]  /*8170*/  I2FP.F32.S32 R43, R43 ;  /* 0x0000002b002b7245 */ /* 0x000fe20000201400 */
[----:B------:R-:W-:Y:S01]  /*8180*/  IMAD.IADD R12, R4, 0x1, -R65 ;  /* 0x00000001040c7824 */ /* 0x000fe200078e0a41 */
[----:B------:R-:W-:Y:S01]  /*8190*/  I2FP.F32.S32 R83, R83 ;  /* 0x0000005300537245 */ /* 0x000fe20000201400 */
[----:B------:R-:W-:Y:S02]  /*81a0*/  VIADD R190, R35, 0x19 ;  /* 0x0000001923be7836 */ /* 0x000fe40000000000 */
[----:B------:R-:W-:Y:S01]  /*81b0*/  FFMA.FTZ R30, -R0, R85, R68 ;  /* 0x00000055001e7223 */ /* 0x000fe20000010144 */
[----:B------:R-:W-:Y:S01]  /*81c0*/  IMAD.IADD R28, R4, 0x1, -R93 ;  /* 0x00000001041c7824 */ /* 0x000fe200078e0a5d */
[----:B------:R-:W-:Y:S01]  /*81d0*/  IABS R6, R47 ;  /* 0x0000002f00067213 */ /* 0x000fe20000000000 */
[----:B------:R-:W-:Y:S01]  /*81e0*/  IMAD.IADD R68, R10, 0x1, -R202 ;  /* 0x000000010a447824 */ /* 0x000fe200078e0aca */
[----:B------:R-:W-:Y:S01]  /*81f0*/  IABS R8, R8 ;  /* 0x0000000800087213 */ /* 0x000fe20000000000 */
[----:B------:R-:W-:Y:S01]  /*8200*/  FFMA.FTZ R43, -R0, R43, R139 ;  /* 0x0000002b002b7223 */ /* 0x000fe2000001018b */
[----:B------:R-:W-:Y:S01]  /*8210*/  IABS R12, R12 ;  /* 0x0000000c000c7213 */ /* 0x000fe20000000000 */
[----:B------:R-:W-:-:S02]  /*8220*/  IMAD.IADD R196, R4, 0x1, -R190 ;  /* 0x0000000104c47824 */ /* 0x000fc400078e0abe */
[----:B------:R-:W-:Y:S01]  /*8230*/  FFMA.FTZ R36, -R0, R83, R82 ;  /* 0x0000005300247223 */ /* 0x000fe20000010152 */
[C---:B------:R-:W-:Y:S01]  /*8240*/  VIADD R139, R35.reuse, 0xa9 ;  /* 0x000000a9238b7836 */ /* 0x040fe20000000000 */
[----:B------:R-:W-:Y:S01]  /*8250*/  IABS R28, R28 ;  /* 0x0000001c001c7213 */ /* 0x000fe20000000000 */
[----:B------:R-:W-:Y:S01]  /*8260*/  IMAD.IADD R82, R10, 0x1, -R55 ;  /* 0x000000010a527824 */ /* 0x000fe200078e0a37 */
[----:B------:R-:W-:Y:S01]  /*8270*/  I2FP.F32.S32 R6, R6 ;  /* 0x0000000600067245 */ /* 0x000fe20000201400 */
[----:B------:R-:W-:Y:S01]  /*8280*/  IMAD.IADD R83, R4, 0x1, -R139 ;  /* 0x0000000104537824 */ /* 0x000fe200078e0a8b */
        /* <DEDUP_REMOVED lines=10> */
[----:B------:R-:W-:Y:S01]  /*8330*/  I2FP.F32.S32 R68, R68 ;  /* 0x0000004400447245 */ /* 0x000fe20000201400 */
[----:B------:R-:W-:Y:S01]  /*8340*/  IMAD.IADD R49, R10, 0x1, -R190 ;  /* 0x000000010a317824 */ /* 0x000fe200078e0abe */
[----:B------:R-:W-:Y:S01]  /*8350*/  ISETP.GE.AND P3, PT, R24, R60, PT ;  /* 0x0000003c1800720c */ /* 0x000fe20003f66270 */
[C---:B------:R-:W-:Y:S01]  /*8360*/  FFMA.FTZ R28, -R0.reuse, R28, R59 ;  /* 0x0000001c001c7223 */ /* 0x040fe2000001013b */
[----:B------:R-:W-:Y:S01]  /*8370*/  IABS R82, R82 ;  /* 0x0000005200527213 */ /* 0x000fe20000000000 */
[----:B------:R-:W-:Y:S01]  /*8380*/  FFMA.FTZ R129, -R0, R68, R129 ;  /* 0x0000004400817223 */ /* 0x000fe20000010181 */
[----:B------:R-:W-:Y:S01]  /*8390*/  I2FP.F32.S32 R196, R196 ;  /* 0x000000c400c47245 */ /* 0x000fe20000201400 */
[----:B------:R-:W-:Y:S01]  /*83a0*/  IMAD.IADD R68, R10, 0x1, -R200 ;  /* 0x000000010a447824 */ /* 0x000fe200078e0ac8 */
[----:B------:R-:W-:Y:S01]  /*83b0*/  IABS R83, R83 ;  /* 0x0000005300537213 */ /* 0x000fe20000000000 */
[----:B------:R-:W-:Y:S01]  /*83c0*/  IMAD.IADD R50, R4, 0x1, -R44 ;  /* 0x0000000104327824 */ /* 0x000fe200078e0a2c */
[----:B------:R-:W-:Y:S01]  /*83d0*/  I2FP.F32.S32 R82, R82 ;  /* 0x0000005200527245 */ /* 0x000fe20000201400 */
[----:B------:R-:W-:Y:S01]  /*83e0*/  FFMA.FTZ R196, -R0, R196, R131 ;  /* 0x000000c400c47223 */ /* 0x000fe20000010183 */
[----:B------:R-:W-:Y:S01]  /*83f0*/  FSEL R59, R26, -INF , !P3 ;  /* 0xff8000001a3b7808 */ /* 0x000fe20005800000 */
[C---:B------:R-:W-:Y:S01]  /*8400*/  VIADD R131, R35.reuse, 0xc0 ;  /* 0x000000c023837836 */ /* 0x040fe20000000000 */
[----:B------:R-:W-:Y:S01]  /*8410*/  FSEL R6, R6, -INF , !P3 ;  /* 0xff80000006067808 */ /* 0x000fe20005800000 */
[----:B------:R-:W-:Y:S01]  /*8420*/  FFMA.FTZ R137, -R0, R82, R137 ;  /* 0x0000005200897223 */ /* 0x000fe20000010189 */
[-C--:B------:R-:W-:Y:S01]  /*8430*/  ISETP.GE.AND P3, PT, R190, R60.reuse, PT ;  /* 0x0000003cbe00720c */ /* 0x080fe20003f66270 */
[----:B------:R-:W-:Y:S01]  /*8440*/  IMAD.IADD R190, R10, 0x1, -R53 ;  /* 0x000000010abe7824 */ /* 0x000fe200078e0a35 */
[----:B------:R-:W-:Y:S01]  /*8450*/  FSEL R55, R18, -INF , !P5 ;  /* 0xff80000012377808 */ /* 0x000fe20006800000 */
[----:B------:R-:W-:Y:S01]  /*8460*/  IMAD.IADD R82, R10, 0x1, -R198 ;  /* 0x000000010a527824 */ /* 0x000fe200078e0ac6 */
[----:B------:R-:W-:Y:S01]  /*8470*/  FSEL R8, R8, -INF , !P5 ;  /* 0xff80000008087808 */ /* 0x000fe20006800000 */
[----:B------:R-:W-:Y:S01]  /*8480*/  IMAD.IADD R24, R10, 0x1, -R204 ;  /* 0x000000010a187824 */ /* 0x000fe200078e0acc */
[----:B------:R-:W-:Y:S01]  /*8490*/  I2FP.F32.S32 R83, R83 ;  /* 0x0000005300537245 */ /* 0x000fe20000201400 */
[----:B------:R-:W-:Y:S01]  /*84a0*/  VIADD R136, R35, 0x59 ;  /* 0x0000005923887836 */ /* 0x000fe20000000000 */
[-C--:B------:R-:W-:Y:S01]  /*84b0*/  ISETP.GE.AND P5, PT, R16, R60.reuse, PT ;  /* 0x0000003c1000720c */ /* 0x080fe20003fa6270 */
[----:B------:R-:W-:Y:S01]  /*84c0*/  IMAD.IADD R14, R4, 0x1, -R35 ;  /* 0x00000001040e7824 */ /* 0x000fe200078e0a23 */
[----:B------:R-:W-:Y:S01]  /*84d0*/  IABS R16, R49 ;  /* 0x0000003100107213 */ /* 0x000fe20000000000 */
[----:B------:R-:W-:Y:S01]  /*84e0*/  FFMA.FTZ R106, -R0, R83, R106 ;  /* 0x00000053006a7223 */ /* 0x000fe2000001016a */
[----:B------:R-:W-:Y:S01]  /*84f0*/  FSEL R41, R41, -INF , !P1 ;  /* 0xff80000029297808 */ /* 0x000fe20004800000 */
[C---:B------:R-:W-:Y:S01]  /*8500*/  IMAD.IADD R83, R4.reuse, 0x1, -R131 ;  /* 0x0000000104537824 */ /* 0x040fe200078e0a83 */
[----:B------:R-:W-:Y:S01]  /*8510*/  FSEL R18, R129, -INF , !P1 ;  /* 0xff80000081127808 */ /* 0x000fe20004800000 */
[----:B------:R-:W-:Y:S01]  /*8520*/  IMAD.IADD R150, R4, 0x1, -R136 ;  /* 0x0000000104967824 */ /* 0x000fe200078e0a88 */
[----:B------:R-:W-:-:S02]  /*8530*/  ISETP.GE.AND P1, PT, R198, R60, PT ;  /* 0x0000003cc600720c */ /* 0x000fc40003f26270 */
[----:B------:R-:W-:Y:S02]  /*8540*/  IABS R198, R47 ;  /* 0x0000002f00c67213 */ /* 0x000fe40000000000 */
[----:B------:R-:W-:Y:S02]  /*8550*/  IABS R190, R190 ;  /* 0x000000be00be7213 */ /* 0x000fe40000000000 */
[----:B------:R-:W-:Y:S02]  /*8560*/  I2FP.F32.S32 R16, R16 ;  /* 0x0000001000107245 */ /* 0x000fe40000201400 */
[----:B------:R-:W-:Y:S02]  /*8570*/  IABS R68, R68 ;  /* 0x0000004400447213 */ /* 0x000fe40000000000 */
[----:B------:R-:W-:Y:S01]  /*8580*/  IABS R50, R50 ;  /* 0x0000003200327213 */ /* 0x000fe20000000000 */
[----:B------:R-:W-:Y:S01]  /*8590*/  FFMA.FTZ R16, -R0, R16, R127 ;  /* 0x0000001000107223 */ /* 0x000fe2000001017f */
[----:B------:R-:W-:-:S02]  /*85a0*/  I2FP.F32.S32 R198, R198 ;  /* 0x000000c600c67245 */ /* 0x000fc40000201400 */
[----:B------:R-:W-:Y:S02]  /*85b0*/  I2FP.F32.S32 R190, R190 ;  /* 0x000000be00be7245 */ /* 0x000fe40000201400 */
[----:B------:R-:W-:Y:S01]  /*85c0*/  I2FP.F32.S32 R68, R68 ;  /* 0x0000004400447245 */ /* 0x000fe20000201400 */
[C---:B------:R-:W-:Y:S01]  /*85d0*/  FFMA.FTZ R121, -R0.reuse, R198, R121 ;  /* 0x000000c600797223 */ /* 0x040fe20000010179 */
[----:B------:R-:W-:Y:S01]  /*85e0*/  I2FP.F32.S32 R50, R50 ;  /* 0x0000003200327245 */ /* 0x000fe20000201400 */
[C---:B------:R-:W-:Y:S01]  /*85f0*/  FFMA.FTZ R119, -R0.reuse, R190, R119 ;  /* 0x000000be00777223 */ /* 0x040fe20000010177 */
[----:B------:R-:W-:Y:S01]  /*8600*/  IABS R83, R83 ;  /* 0x0000005300537213 */ /* 0x000fe20000000000 */
[C---:B------:R-:W-:Y:S01]  /*8610*/  FFMA.FTZ R113, -R0.reuse, R68, R113 ;  /* 0x0000004400717223 */ /* 0x040fe20000010171 */
[----:B------:R-:W-:Y:S01]  /*8620*/  FSEL R51, R51, -INF , !P4 ;  /* 0xff80000033337808 */ /* 0x000fe20006000000 */
[----:B------:R-:W-:Y:S01]  /*8630*/  FFMA.FTZ R50, -R0, R50, R215 ;  /* 0x0000003200327223 */ /* 0x000fe200000101d7 */
[----:B------:R-:W-:Y:S01]  /*8640*/  FSEL R26, R137, -INF , !P4 ;  /* 0xff800000891a7808 */ /* 0x000fe20006000000 */
[C---:B------:R-:W-:Y:S01]  /*8650*/  IMAD.IADD R68, R10.reuse, 0x1, -R160 ;  /* 0x000000010a447824 */ /* 0x040fe200078e0aa0 */
[----:B------:R-:W-:Y:S01]  /*8660*/  I2FP.F32.S32 R83, R83 ;  /* 0x0000005300537245 */ /* 0x000fe20000201400 */
[----:B------:R-:W-:Y:S01]  /*8670*/  VIADD R215, R35, 0xc9 ;  /* 0x000000c923d77836 */ /* 0x000fe20000000000 */
[----:B------:R-:W-:Y:S01]  /*8680*/  IABS R24, R24 ;  /* 0x0000001800187213 */ /* 0x000fe20000000000 */
[----:B------:R-:W-:Y:S01]  /*8690*/  IMAD.IADD R190, R10, 0x1, -R44 ;  /* 0x000000010abe7824 */ /* 0x000fe200078e0a2c */
[-C--:B------:R-:W-:Y:S01]  /*86a0*/  ISETP.GE.AND P4, PT, R53, R60.reuse, PT ;  /* 0x0000003c3500720c */ /* 0x080fe20003f86270 */
[----:B------:R-:W-:Y:S01]  /*86b0*/  FFMA.FTZ R120, -R0, R83, R120 ;  /* 0x0000005300787223 */ /* 0x000fe20000010178 */
[----:B------:R-:W-:Y:S01]  /*86c0*/  FSEL R49, R196, -INF , !P3 ;  /* 0xff800000c4317808 */ /* 0x000fe20005800000 */
[----:B------:R-:W-:Y:S01]  /*86d0*/  IMAD.IADD R83, R4, 0x1, -R215 ;  /* 0x0000000104537824 */ /* 0x000fe200078e0ad7 */
[----:B------:R-:W-:Y:S01]  /*86e0*/  FSEL R16, R16, -INF , !P3 ;  /* 0xff80000010107808 */ /* 0x000fe20005800000 */
[----:B------:R-:W-:Y:S01]  /*86f0*/  IMAD.IADD R198, R10, 0x1, -R130 ;  /* 0x000000010ac67824 */ /* 0x000fe200078e0a82 */
[----:B------:R-:W-:Y:S01]  /*8700*/  ISETP.GE.AND P3, PT, R160, R60, PT ;  /* 0x0000003ca000720c */ /* 0x000fe20003f66270 */
[C---:B------:R-:W-:Y:S01]  /*8710*/  IMAD.IADD R160, R10.reuse, 0x1, -R142 ;  /* 0x000000010aa07824 */ /* 0x040fe200078e0a8e */
[----:B------:R-:W-:Y:S01]  /*8720*/  I2FP.F32.S32 R24, R24 ;  /* 0x0000001800187245 */ /* 0x000fe20000201400 */
[----:B------:R-:W-:Y:S01]  /*8730*/  IMAD.IADD R196, R10, 0x1, -R48 ;  /* 0x000000010ac47824 */ /* 0x000fe200078e0a30 */
[----:B------:R-:W-:Y:S01]  /*8740*/  FSEL R53, R194, -INF , !P5 ;  /* 0xff800000c2357808 */ /* 0x000fe20006800000 */
[----:B------:R-:W-:Y:S01]  /*8750*/  IMAD.IADD R194, R10, 0x1, -R64 ;  /* 0x000000010ac27824 */ /* 0x000fe200078e0a40 */
[----:B------:R-:W-:Y:S01]  /*8760*/  FSEL R208, R121, -INF , !P5 ;  /* 0xff80000079d07808 */ /* 0x000fe20006800000 */
[----:B------:R-:W-:Y:S01]  /*8770*/  FFMA.FTZ R24, -R0, R24, R135 ;  /* 0x0000001800187223 */ /* 0x000fe20000010187 */
[----:B------:R-:W-:Y:S01]  /*8780*/  FSEL R211, R192, -INF , !P4 ;  /* 0xff800000c0d37808 */ /* 0x000fe20006000000 */
[----:B------:R-:W-:Y:S01]  /*8790*/  IMAD.IADD R192, R10, 0x1, -R46 ;  /* 0x000000010ac07824 */ /* 0x000fe200078e0a2e */
[----:B------:R-:W-:-:S02]  /*87a0*/  FSEL R206, R119, -INF , !P4 ;  /* 0xff80000077ce7808 */ /* 0x000fc40006000000 */
[----:B------:R-:W-:Y:S01]  /*87b0*/  FSEL R207, R182, -INF , !P1 ;  /* 0xff800000b6cf7808 */ /* 0x000fe20004800000 */
[----:B------:R-:W-:Y:S01]  /*87c0*/  IMAD.IADD R182, R10, 0x1, -R144 ;  /* 0x000000010ab67824 */ /* 0x000fe200078e0a90 */
[-C--:B------:R-:W-:Y:S01]  /*87d0*/  ISETP.GE.AND P5, PT, R144, R60.reuse, PT ;  /* 0x0000003c9000720c */ /* 0x080fe20003fa6270 */
[----:B------:R-:W-:Y:S01]  /*87e0*/  IMAD.IADD R144, R10, 0x1, -R186 ;  /* 0x000000010a907824 */ /* 0x000fe200078e0aba */
[----:B------:R-:W-:Y:S01]  /*87f0*/  ISETP.GE.AND P4, PT, R142, R60, PT ;  /* 0x0000003c8e00720c */ /* 0x000fe20003f86270 */
[----:B------:R-:W-:Y:S01]  /*8800*/  IMAD.IADD R142, R10, 0x1, -R184 ;  /* 0x000000010a8e7824 */ /* 0x000fe200078e0ab8 */
[----:B------:R-:W-:Y:S02]  /*8810*/  IABS R82, R82 ;  /* 0x0000005200527213 */ /* 0x000fe40000000000 */
[----:B------:R-:W-:Y:S02]  /*8820*/  IABS R160, R160 ;  /* 0x000000a000a07213 */ /* 0x000fe40000000000 */
[----:B------:R-:W-:-:S02]  /*8830*/  ISETP.GE.AND P0, PT, R204, R60, PT ;  /* 0x0000003ccc00720c */ /* 0x000fc40003f06270 */
[----:B------:R-:W-:Y:S02]  /*8840*/  I2FP.F32.S32 R82, R82 ;  /* 0x0000005200527245 */ /* 0x000fe40000201400 */
[----:B------:R-:W-:Y:S02]  /*8850*/  IABS R83, R83 ;  /* 0x0000005300537213 */ /* 0x000fe40000000000 */
[----:B------:R-:W-:Y:S01]  /*8860*/  IABS R68, R68 ;  /* 0x0000004400447213 */ /* 0x000fe20000000000 */
[----:B------:R-:W-:Y:S01]  /*8870*/  FFMA.FTZ R82, -R0, R82, R111 ;  /* 0x0000005200527223 */ /* 0x000fe2000001016f */
[----:B------:R-:W-:Y:S02]  /*8880*/  IABS R182, R182 ;  /* 0x000000b600b67213 */ /* 0x000fe40000000000 */
[----:B------:R-:W-:Y:S02]  /*8890*/  IABS R144, R144 ;  /* 0x0000009000907213 */ /* 0x000fe40000000000 */
[----:B------:R-:W-:-:S02]  /*88a0*/  IABS R142, R142 ;  /* 0x0000008e008e7213 */ /* 0x000fc40000000000 */
[----:B------:R-:W-:Y:S02]  /*88b0*/  I2FP.F32.S32 R160, R160 ;  /* 0x000000a000a07245 */ /* 0x000fe40000201400 */
[----:B------:R-:W-:Y:S02]  /*88c0*/  FSEL R43, R43, -INF , !P0 ;  /* 0xff8000002b2b7808 */ /* 0x000fe40004000000 */
[----:B------:R-:W-:Y:S01]  /*88d0*/  FSEL R24, R24, -INF , !P0 ;  /* 0xff80000018187808 */ /* 0x000fe20004000000 */
[----:B------:R-:W-:Y:S01]  /*88e0*/  FFMA.FTZ R97, -R0, R160, R97 ;  /* 0x000000a000617223 */ /* 0x000fe20000010161 */
[----:B------:R-:W-:Y:S02]  /*88f0*/  I2FP.F32.S32 R83, R83 ;  /* 0x0000005300537245 */ /* 0x000fe40000201400 */
[----:B------:R-:W-:Y:S01]  /*8900*/  ISETP.GE.AND P0, PT, R200, R60, PT ;  /* 0x0000003cc800720c */ /* 0x000fe20003f06270 */
[----:B------:R-:W-:Y:S01]  /*8910*/  IMAD.IADD R200, R10, 0x1, -R132 ;  /* 0x000000010ac87824 */ /* 0x000fe200078e0a84 */
[----:B------:R-:W-:Y:S01]  /*8920*/  I2FP.F32.S32 R68, R68 ;  /* 0x0000004400447245 */ /* 0x000fe20000201400 */
[----:B------:R-:W-:Y:S01]  /*8930*/  FFMA.FTZ R76, -R0, R83, R76 ;  /* 0x00000053004c7223 */ /* 0x000fe2000001014c */
[----:B------:R-:W-:-:S02]  /*8940*/  I2FP.F32.S32 R182, R182 ;  /* 0x000000b600b67245 */ /* 0x000fc40000201400 */
[----:B------:R-:W-:Y:S01]  /*8950*/  I2FP.F32.S32 R144, R144 ;  /* 0x0000009000907245 */ /* 0x000fe20000201400 */
[C---:B------:R-:W-:Y:S01]  /*8960*/  FFMA.FTZ R68, -R0.reuse, R68, R105 ;  /* 0x0000004400447223 */ /* 0x040fe20000010169 */
[----:B------:R-:W-:Y:S01]  /*8970*/  I2FP.F32.S32 R142, R142 ;  /* 0x0000008e008e7245 */ /* 0x000fe20000201400 */
[----:B------:R-:W-:Y:S01]  /*8980*/  FFMA.FTZ R103, -R0, R182, R103 ;  /* 0x000000b600677223 */ /* 0x000fe20000010167 */
[----:B------:R-:W-:Y:S01]  /*8990*/  FSEL R47, R188, -INF , !P0 ;  /* 0xff800000bc2f7808 */ /* 0x000fe20004000000 */
[C---:B------:R-:W-:Y:S01]  /*89a0*/  FFMA.FTZ R95, -R0.reuse, R144, R95 ;  /* 0x00000090005f7223 */ /* 0x040fe2000001015f */
[----:B------:R-:W-:Y:S01]  /*89b0*/  FSEL R204, R113, -INF , !P0 ;  /* 0xff80000071cc7808 */ /* 0x000fe20004000000 */
[----:B------:R-:W-:Y:S01]  /*89c0*/  FFMA.FTZ R89, -R0, R142, R89 ;  /* 0x0000008e00597223 */ /* 0x000fe20000010159 */
[-C--:B------:R-:W-:Y:S01]  /*89d0*/  ISETP.GE.AND P0, PT, R186, R60.reuse, PT ;  /* 0x0000003cba00720c */ /* 0x080fe20003f06270 */
[----:B------:R-:W-:Y:S01]  /*89e0*/  IMAD.IADD R182, R10, 0x1, -R74 ;  /* 0x000000010ab67824 */ /* 0x000fe200078e0a4a */
[----:B------:R-:W-:Y:S01]  /*89f0*/  FSEL R82, R82, -INF , !P1 ;  /* 0xff80000052527808 */ /* 0x000fe20004800000 */
[----:B------:R-:W-:Y:S01]  /*8a00*/  IMAD.IADD R186, R10, 0x1, -R54 ;  /* 0x000000010aba7824 */ /* 0x000fe200078e0a36 */
[----:B------:R-:W-:Y:S01]  /*8a10*/  ISETP.GE.AND P1, PT, R184, R60, PT ;  /* 0x0000003cb800720c */ /* 0x000fe20003f26270 */
[----:B------:R-:W-:Y:S01]  /*8a20*/  IMAD.IADD R184, R10, 0x1, -R156 ;  /* 0x000000010ab87824 */ /* 0x000fe200078e0a9c */
[----:B------:R-:W-:-:S02]  /*8a30*/  FSEL R83, R176, -INF , !P4 ;  /* 0xff800000b0537808 */ /* 0x000fc40006000000 */
[----:B------:R-:W-:Y:S02]  /*8a40*/  FSEL R142, R97, -INF , !P4 ;  /* 0xff800000618e7808 */ /* 0x000fe40006000000 */
[----:B------:R-:W-:Y:S01]  /*8a50*/  ISETP.GE.AND P4, PT, R141, R60, PT ;  /* 0x0000003c8d00720c */ /* 0x000fe20003f86270 */
[----:B------:R-:W-:Y:S01]  /*8a60*/  IMAD.IADD R141, R10, 0x1, -R141 ;  /* 0x000000010a8d7824 */ /* 0x000fe200078e0a8d */
[----:B------:R-:W-:Y:S02]  /*8a70*/  FSEL R67, R140, -INF , !P0 ;  /* 0xff8000008c437808 */ /* 0x000fe40004000000 */
[----:B------:R-:W-:Y:S02]  /*8a80*/  FSEL R85, R180, -INF , !P3 ;  /* 0xff800000b4557808 */ /* 0x000fe40005800000 */
[----:B------:R-:W-:Y:S02]  /*8a90*/  FSEL R68, R68, -INF , !P3 ;  /* 0xff80000044447808 */ /* 0x000fe40005800000 */
[----:B------:R-:W-:-:S02]  /*8aa0*/  FSEL R127, R178, -INF , !P5 ;  /* 0xff800000b27f7808 */ /* 0x000fc40006800000 */
[----:B------:R-:W-:Y:S02]  /*8ab0*/  FSEL R144, R103, -INF , !P5 ;  /* 0xff80000067907808 */ /* 0x000fe40006800000 */
[----:B------:R-:W-:Y:S01]  /*8ac0*/  FSEL R140, R95, -INF , !P0 ;  /* 0xff8000005f8c7808 */ /* 0x000fe20004000000 */
[C---:B------:R-:W-:Y:S01]  /*8ad0*/  IMAD.IADD R95, R10.reuse, 0x1, -R146 ;  /* 0x000000010a5f7824 */ /* 0x040fe200078e0a92 */
[----:B------:R-:W-:Y:S01]  /*8ae0*/  FSEL R160, R89, -INF , !P1 ;  /* 0xff80000059a07808 */ /* 0x000fe20004800000 */
[----:B------:R-:W-:Y:S01]  /*8af0*/  IMAD.IADD R89, R10, 0x1, -R154 ;  /* 0x000000010a597824 */ /* 0x000fe200078e0a9a */
[-C--:B------:R-:W-:Y:S01]  /*8b00*/  ISETP.GE.AND P3, PT, R154, R60.reuse, PT ;  /* 0x0000003c9a00720c */ /* 0x080fe20003f66270 */
[----:B------:R-:W-:Y:S01]  /*8b10*/  IMAD.IADD R154, R10, 0x1, -R174 ;  /* 0x000000010a9a7824 */ /* 0x000fe200078e0aae */
[----:B------:R-:W-:Y:S01]  /*8b20*/  ISETP.GE.AND P5, PT, R146, R60, PT ;  /* 0x0000003c9200720c */ /* 0x000fe20003fa6270 */
[----:B------:R-:W-:Y:S01]  /*8b30*/  IMAD.IADD R146, R10, 0x1, -R172 ;  /* 0x000000010a927824 */ /* 0x000fe200078e0aac */
[----:B------:R-:W-:-:S02]  /*8b40*/  FSEL R147, R147, -INF , !P1 ;  /* 0xff80000093937808 */ /* 0x000fc40004800000 */
[-C--:B------:R-:W-:Y:S02]  /*8b50*/  ISETP.GE.AND P1, PT, R172, R60.reuse, PT ;  /* 0x0000003cac00720c */ /* 0x080fe40003f26270 */
[----:B------:R-:W-:Y:S02]  /*8b60*/  IABS R172, R141 ;  /* 0x0000008d00ac7213 */ /* 0x000fe40000000000 */
[----:B------:R-:W-:Y:S02]  /*8b70*/  ISETP.GE.AND P0, PT, R174, R60, PT ;  /* 0x0000003cae00720c */ /* 0x000fe40003f06270 */
[----:B------:R-:W-:Y:S02]  /*8b80*/  IABS R89, R89 ;  /* 0x0000005900597213 */ /* 0x000fe40000000000 */
[----:B------:R-:W-:Y:S02]  /*8b90*/  IABS R174, R95 ;  /* 0x0000005f00ae7213 */ /* 0x000fe40000000000 */
[----:B------:R-:W-:-:S02]  /*8ba0*/  IABS R154, R154 ;  /* 0x0000009a009a7213 */ /* 0x000fc40000000000 */
[----:B------:R-:W-:Y:S02]  /*8bb0*/  IABS R146, R146 ;  /* 0x0000009200927213 */ /* 0x000fe40000000000 */
[----:B------:R-:W-:Y:S02]  /*8bc0*/  I2FP.F32.S32 R172, R172 ;  /* 0x000000ac00ac7245 */ /* 0x000fe40000201400 */
[----:B------:R-:W-:Y:S02]  /*8bd0*/  IABS R150, R150 ;  /* 0x0000009600967213 */ /* 0x000fe40000000000 */
        /* <DEDUP_REMOVED lines=8> */
[----:B------:R-:W-:Y:S01]  /*8c60*/  I2FP.F32.S32 R150, R150 ;  /* 0x0000009600967245 */ /* 0x000fe20000201400 */
[C---:B------:R-:W-:Y:S01]  /*8c70*/  FFMA.FTZ R159, -R0.reuse, R154, R159 ;  /* 0x0000009a009f7223 */ /* 0x040fe2000001019f */
[----:B------:R-:W-:Y:S01]  /*8c80*/  FSEL R154, R79, -INF , !P4 ;  /* 0xff8000004f9a7808 */ /* 0x000fe20006000000 */
[----:B------:R-:W-:Y:S01]  /*8c90*/  FFMA.FTZ R161, -R0, R146, R161 ;  /* 0x0000009200a17223 */ /* 0x000fe200000101a1 */
[----:B------:R-:W-:-:S02]  /*8ca0*/  IMAD.IADD R79, R10, 0x1, -R136 ;  /* 0x000000010a4f7824 */ /* 0x000fc400078e0a88 */
[----:B------:R-:W-:Y:S01]  /*8cb0*/  FFMA.FTZ R150, -R0, R150, R165 ;  /* 0x0000009600967223 */ /* 0x000fe200000101a5 */
[----:B------:R-:W-:Y:S01]  /*8cc0*/  FSEL R143, R158, -INF , !P5 ;  /* 0xff8000009e8f7808 */ /* 0x000fe20006800000 */
[----:B------:R-:W-:Y:S01]  /*8cd0*/  IMAD.IADD R174, R10, 0x1, -R52 ;  /* 0x000000010aae7824 */ /* 0x000fe200078e0a34 */
[----:B------:R-:W-:Y:S02]  /*8ce0*/  FSEL R165, R162, -INF , !P0 ;  /* 0xff800000a2a57808 */ /* 0x000fe40004000000 */
[----:B------:R-:W-:Y:S01]  /*8cf0*/  FSEL R141, R170, -INF , !P3 ;  /* 0xff800000aa8d7808 */ /* 0x000fe20005800000 */
[C---:B------:R-:W-:Y:S01]  /*8d00*/  IMAD.IADD R170, R10.reuse, 0x1, -R175 ;  /* 0x000000010aaa7824 */ /* 0x040fe200078e0aaf */
[----:B------:R-:W-:Y:S01]  /*8d10*/  FSEL R146, R87, -INF , !P3 ;  /* 0xff80000057927808 */ /* 0x000fe20005800000 */
[C---:B------:R-:W-:Y:S01]  /*8d20*/  IMAD.IADD R87, R10.reuse, 0x1, -R163 ;  /* 0x000000010a577824 */ /* 0x040fe200078e0aa3 */
[----:B------:R-:W-:Y:S01]  /*8d30*/  FSEL R158, R81, -INF , !P5 ;  /* 0xff800000519e7808 */ /* 0x000fe20006800000 */
[----:B------:R-:W-:Y:S01]  /*8d40*/  IMAD.IADD R81, R10, 0x1, -R138 ;  /* 0x000000010a517824 */ /* 0x000fe200078e0a8a */
[----:B------:R-:W-:-:S02]  /*8d50*/  FSEL R151, R151, -INF , !P1 ;  /* 0xff80000097977808 */ /* 0x000fc40004800000 */
[----:B------:R-:W-:Y:S02]  /*8d60*/  FSEL R162, R161, -INF , !P1 ;  /* 0xff800000a1a27808 */ /* 0x000fe40004800000 */
[-C--:B------:R-:W-:Y:S01]  /*8d70*/  ISETP.GE.AND P3, PT, R138, R60.reuse, PT ;  /* 0x0000003c8a00720c */ /* 0x080fe20003f66270 */
[----:B------:R-:W-:Y:S01]  /*8d80*/  IMAD.IADD R138, R10, 0x1, -R155 ;  /* 0x000000010a8a7824 */ /* 0x000fe200078e0a9b */
[----:B------:R-:W-:Y:S02]  /*8d90*/  ISETP.GE.AND P1, PT, R156, R60, PT ;  /* 0x0000003c9c00720c */ /* 0x000fe40003f26270 */
[----:B------:R-:W-:Y:S01]  /*8da0*/  IABS R156, R79 ;  /* 0x0000004f009c7213 */ /* 0x000fe20000000000 */
[----:B------:R-:W-:Y:S01]  /*8db0*/  IMAD.IADD R79, R10, 0x1, -R40 ;  /* 0x000000010a4f7824 */ /* 0x000fe200078e0a28 */
[----:B------:R-:W-:Y:S02]  /*8dc0*/  IABS R14, R14 ;  /* 0x0000000e000e7213 */ /* 0x000fe40000000000 */
[----:B------:R-:W-:-:S02]  /*8dd0*/  I2FP.F32.S32 R156, R156 ;  /* 0x0000009c009c7245 */ /* 0x000fc40000201400 */
[----:B------:R-:W-:Y:S02]  /*8de0*/  IABS R138, R138 ;  /* 0x0000008a008a7213 */ /* 0x000fe40000000000 */
[----:B------:R-:W-:Y:S01]  /*8df0*/  I2FP.F32.S32 R14, R14 ;  /* 0x0000000e000e7245 */ /* 0x000fe20000201400 */
[----:B------:R-:W-:Y:S01]  /*8e00*/  FFMA.FTZ R171, -R0, R156, R171 ;  /* 0x0000009c00ab7223 */ /* 0x000fe200000101ab */
[----:B------:R-:W-:Y:S02]  /*8e10*/  I2FP.F32.S32 R138, R138 ;  /* 0x0000008a008a7245 */ /* 0x000fe40000201400 */
[----:B------:R-:W-:Y:S01]  /*8e20*/  ISETP.GE.AND P5, PT, R136, R60, PT ;  /* 0x0000003c8800720c */ /* 0x000fe20003fa6270 */
[CC--:B------:R-:W-:Y:S01]  /*8e30*/  FFMA.FTZ R22, -R0.reuse, R14.reuse, R153 ;  /* 0x0000000e00167223 */ /* 0x0c0fe20000010199 */
[----:B------:R-:W-:Y:S01]  /*8e40*/  FFMA.FTZ R14, -R0, R14, R145 ;  /* 0x0000000e000e7223 */ /* 0x000fe20000010191 */
[----:B------:R-:W-:Y:S01]  /*8e50*/  FSEL R145, R168, -INF , !P4 ;  /* 0xff800000a8917808 */ /* 0x000fe20006000000 */
[----:B------:R-:W-:Y:S01]  /*8e60*/  FFMA.FTZ R177, -R0, R138, R177 ;  /* 0x0000008a00b17223 */ /* 0x000fe200000101b1 */
[----:B------:R-:W-:Y:S01]  /*8e70*/  FSEL R161, R150, -INF , !P5 ;  /* 0xff80000096a17808 */ /* 0x000fe20006800000 */
[----:B------:R-:W-:Y:S01]  /*8e80*/  IMAD.IADD R136, R10, 0x1, -R164 ;  /* 0x000000010a887824 */ /* 0x000fe200078e0aa4 */
[----:B------:R-:W-:-:S02]  /*8e90*/  FSEL R176, R171, -INF , !P5 ;  /* 0xff800000abb07808 */ /* 0x000fc40006800000 */
[-C--:B------:R-:W-:Y:S02]  /*8ea0*/  ISETP.GE.AND P4, PT, R155, R60.reuse, PT ;  /* 0x0000003c9b00720c */ /* 0x080fe40003f86270 */
[-C--:B------:R-:W-:Y:S01]  /*8eb0*/  ISETP.GE.AND P5, PT, R66, R60.reuse, PT ;  /* 0x0000003c4200720c */ /* 0x080fe20003fa6270 */
[----:B------:R-:W-:Y:S01]  /*8ec0*/  IMAD.IADD R66, R10, 0x1, -R66 ;  /* 0x000000010a427824 */ /* 0x000fe200078e0a42 */
[----:B------:R-:W-:Y:S02]  /*8ed0*/  FSEL R181, R148, -INF , !P4 ;  /* 0xff80000094b57808 */ /* 0x000fe40006000000 */
[----:B------:R-:W-:Y:S02]  /*8ee0*/  FSEL R188, R177, -INF , !P4 ;  /* 0xff800000b1bc7808 */ /* 0x000fe40006000000 */
[----:B------:R-:W-:Y:S02]  /*8ef0*/  ISETP.GE.AND P4, PT, R64, R60, PT ;  /* 0x0000003c4000720c */ /* 0x000fe40003f86270 */
[----:B------:R-:W-:-:S02]  /*8f00*/  IABS R64, R66 ;  /* 0x0000004200407213 */ /* 0x000fc40000000000 */
[----:B------:R-:W-:Y:S02]  /*8f10*/  IABS R194, R194 ;  /* 0x000000c200c27213 */ /* 0x000fe40000000000 */
[----:B------:R-:W-:Y:S02]  /*8f20*/  I2FP.F32.S32 R64, R64 ;  /* 0x0000004000407245 */ /* 0x000fe40000201400 */
[----:B------:R-:W-:Y:S02]  /*8f30*/  I2FP.F32.S32 R194, R194 ;  /* 0x000000c200c27245 */ /* 0x000fe40000201400 */
[----:B------:R-:W-:Y:S01]  /*8f40*/  IABS R190, R190 ;  /* 0x000000be00be7213 */ /* 0x000fe20000000000 */
[C---:B------:R-:W-:Y:S01]  /*8f50*/  FFMA.FTZ R193, -R0.reuse, R64, R193 ;  /* 0x0000004000c17223 */ /* 0x040fe200000101c1 */
[----:B------:R-:W-:Y:S01]  /*8f60*/  IABS R87, R87 ;  /* 0x0000005700577213 */ /* 0x000fe20000000000 */
[----:B------:R-:W-:Y:S01]  /*8f70*/  FFMA.FTZ R194, -R0, R194, R195 ;  /* 0x000000c200c27223 */ /* 0x000fe200000101c3 */
[----:B------:R-:W-:-:S02]  /*8f80*/  I2FP.F32.S32 R190, R190 ;  /* 0x000000be00be7245 */ /* 0x000fc40000201400 */
[----:B------:R-:W-:Y:S02]  /*8f90*/  FSEL R202, R193, -INF , !P5 ;  /* 0xff800000c1ca7808 */ /* 0x000fe40006800000 */
[----:B------:R-:W-:Y:S01]  /*8fa0*/  FSEL R193, R124, -INF , !P4 ;  /* 0xff8000007cc17808 */ /* 0x000fe20006000000 */
[----:B------:R-:W-:Y:S01]  /*8fb0*/  FFMA.FTZ R190, -R0, R190, R213 ;  /* 0x000000be00be7223 */ /* 0x000fe200000101d5 */
[----:B------:R-:W-:Y:S02]  /*8fc0*/  FSEL R194, R194, -INF , !P4 ;  /* 0xff800000c2c27808 */ /* 0x000fe40006000000 */
[----:B------:R-:W-:Y:S02]  /*8fd0*/  I2FP.F32.S32 R87, R87 ;  /* 0x0000005700577245 */ /* 0x000fe40000201400 */
[----:B------:R-:W-:Y:S02]  /*8fe0*/  ISETP.GE.AND P4, PT, R44, R60, PT ;  /* 0x0000003c2c00720c */ /* 0x000fe40003f86270 */
[----:B------:R-:W-:Y:S01]  /*8ff0*/  IABS R136, R136 ;  /* 0x0000008800887213 */ /* 0x000fe20000000000 */
[----:B------:R-:W-:Y:S01]  /*9000*/  FFMA.FTZ R80, -R0, R87, R80 ;  /* 0x0000005700507223 */ /* 0x000fe20000010150 */
[----:B------:R-:W-:-:S02]  /*9010*/  FSEL R195, R50, -INF , !P4 ;  /* 0xff80000032c37808 */ /* 0x000fc40006000000 */
[----:B------:R-:W-:Y:S02]  /*9020*/  FSEL R190, R190, -INF , !P4 ;  /* 0xff800000bebe7808 */ /* 0x000fe40006000000 */
[-C--:B------:R-:W-:Y:S02]  /*9030*/  ISETP.GE.AND P4, PT, R163, R60.reuse, PT ;  /* 0x0000003ca300720c */ /* 0x080fe40003f86270 */
[----:B------:R-:W-:Y:S02]  /*9040*/  FSEL R178, R159, -INF , !P0 ;  /* 0xff8000009fb27808 */ /* 0x000fe40004000000 */
[----:B------:R-:W-:Y:S02]  /*9050*/  FSEL R171, R86, -INF , !P4 ;  /* 0xff80000056ab7808 */ /* 0x000fe40006000000 */
[----:B------:R-:W-:Y:S02]  /*9060*/  FSEL R168, R80, -INF , !P4 ;  /* 0xff80000050a87808 */ /* 0x000fe40006000000 */
[-C--:B------:R-:W-:Y:S01]  /*9070*/  ISETP.GE.AND P4, PT, R99, R60.reuse, PT ;  /* 0x0000003c6300720c */ /* 0x080fe20003f86270 */
[----:B------:R-:W-:Y:S01]  /*9080*/  IMAD.IADD R99, R10, 0x1, -R99 ;  /* 0x000000010a637824 */ /* 0x000fe200078e0a63 */
[----:B------:R-:W-:-:S02]  /*9090*/  ISETP.GE.AND P0, PT, R164, R60, PT ;  /* 0x0000003ca400720c */ /* 0x000fc40003f06270 */
[----:B------:R-:W-:Y:S01]  /*90a0*/  IABS R164, R81 ;  /* 0x0000005100a47213 */ /* 0x000fe20000000000 */
[----:B------:R-:W-:Y:S01]  /*90b0*/  IMAD.IADD R81, R10, 0x1, -R42 ;  /* 0x000000010a517824 */ /* 0x000fe200078e0a2a */
[----:B------:R-:W-:Y:S02]  /*90c0*/  IABS R99, R99 ;  /* 0x0000006300637213 */ /* 0x000fe40000000000 */
[----:B------:R-:W-:Y:S02]  /*90d0*/  I2FP.F32.S32 R136, R136 ;  /* 0x0000008800887245 */ /* 0x000fe40000201400 */
[----:B------:R-:W-:Y:S02]  /*90e0*/  I2FP.F32.S32 R99, R99 ;  /* 0x0000006300637245 */ /* 0x000fe40000201400 */
[----:B------:R-:W-:Y:S01]  /*90f0*/  IABS R200, R200 ;  /* 0x000000c800c87213 */ /* 0x000fe20000000000 */
[C---:B------:R-:W-:Y:S01]  /*9100*/  FFMA.FTZ R179, -R0.reuse, R136, R179 ;  /* 0x0000008800b37223 */ /* 0x040fe200000101b3 */
[----:B------:R-:W-:Y:S01]  /*9110*/  I2FP.F32.S32 R164, R164 ;  /* 0x000000a400a47245 */ /* 0x000fe20000201400 */
[C---:B------:R-:W-:Y:S01]  /*9120*/  FFMA.FTZ R98, -R0.reuse, R99, R98 ;  /* 0x0000006300627223 */ /* 0x040fe20000010162 */
[----:B------:R-:W-:Y:S01]  /*9130*/  IABS R182, R182 ;  /* 0x000000b600b67213 */ /* 0x000fe20000000000 */
[----:B------:R-:W2:Y:S01]  /*9140*/  LD.E R99, desc[UR4][R2.64+0xdc] ;  /* 0x0000dc0402637980 */ /* 0x000ea2000c101900 */
[----:B------:R-:W-:Y:S01]  /*9150*/  I2FP.F32.S32 R200, R200 ;  /* 0x000000c800c87245 */ /* 0x000fe20000201400 */
[----:B------:R-:W-:Y:S01]  /*9160*/  FFMA.FTZ R164, -R0, R164, R169 ;  /* 0x000000a400a47223 */ /* 0x000fe200000101a9 */
[----:B------:R-:W-:-:S02]  /*9170*/  IABS R186, R186 ;  /* 0x000000ba00ba7213 */ /* 0x000fc40000000000 */
[----:B------:R-:W-:Y:S01]  /*9180*/  I2FP.F32.S32 R182, R182 ;  /* 0x000000b600b67245 */ /* 0x000fe20000201400 */
[----:B------:R-:W-:Y:S01]  /*9190*/  FFMA.FTZ R200, -R0, R200, R201 ;  /* 0x000000c800c87223 */ /* 0x000fe200000101c9 */
[----:B------:R-:W-:Y:S02]  /*91a0*/  FSEL R169, R134, -INF , !P0 ;  /* 0xff80000086a97808 */ /* 0x000fe40004000000 */
[----:B------:R-:W-:Y:S01]  /*91b0*/  FSEL R180, R179, -INF , !P0 ;  /* 0xff800000b3b47808 */ /* 0x000fe20004000000 */
[----:B------:R-:W-:Y:S01]  /*91c0*/  FFMA.FTZ R182, -R0, R182, R187 ;  /* 0x000000b600b67223 */ /* 0x000fe200000101bb */
[----:B------:R-:W-:Y:S02]  /*91d0*/  I2FP.F32.S32 R186, R186 ;  /* 0x000000ba00ba7245 */ /* 0x000fe40000201400 */
[----:B------:R-:W-:Y:S02]  /*91e0*/  ISETP.GE.AND P0, PT, R132, R60, PT ;  /* 0x0000003c8400720c */ /* 0x000fe40003f06270 */
[----:B------:R-:W-:Y:S01]  /*91f0*/  IABS R81, R81 ;  /* 0x0000005100517213 */ /* 0x000fe20000000000 */
[----:B------:R-:W-:Y:S01]  /*9200*/  FFMA.FTZ R186, -R0, R186, R217 ;  /* 0x000000ba00ba7223 */ /* 0x000fe200000101d9 */
[----:B------:R-:W-:-:S02]  /*9210*/  IABS R184, R184 ;  /* 0x000000b800b87213 */ /* 0x000fc40000000000 */
[----:B------:R-:W-:Y:S02]  /*9220*/  FSEL R187, R58, -INF , !P0 ;  /* 0xff8000003abb7808 */ /* 0x000fe40004000000 */
[----:B------:R-:W-:Y:S02]  /*9230*/  FSEL R200, R200, -INF , !P0 ;  /* 0xff800000c8c87808 */ /* 0x000fe40004000000 */
[----:B------:R-:W-:Y:S02]  /*9240*/  IABS R192, R192 ;  /* 0x000000c000c07213 */ /* 0x000fe40000000000 */
[----:B------:R-:W-:Y:S02]  /*9250*/  I2FP.F32.S32 R81, R81 ;  /* 0x0000005100517245 */ /* 0x000fe40000201400 */
[----:B------:R-:W-:Y:S02]  /*9260*/  ISETP.GE.AND P0, PT, R54, R60, PT ;  /* 0x0000003c3600720c */ /* 0x000fe40003f06270 */
[----:B------:R-:W-:Y:S01]  /*9270*/  I2FP.F32.S32 R184, R184 ;  /* 0x000000b800b87245 */ /* 0x000fe20000201400 */
[----:B------:R-:W-:Y:S01]  /*9280*/  FFMA.FTZ R84, -R0, R81, R84 ;  /* 0x0000005100547223 */ /* 0x000fe20000010154 */
[----:B------:R-:W-:-:S02]  /*9290*/  I2FP.F32.S32 R192, R192 ;  /* 0x000000c000c07245 */ /* 0x000fc40000201400 */
[----:B------:R-:W-:Y:S01]  /*92a0*/  FSEL R191, R191, -INF , !P0 ;  /* 0xff800000bfbf7808 */ /* 0x000fe20004000000 */
[----:B------:R-:W-:Y:S01]  /*92b0*/  FFMA.FTZ R184, -R0, R184, R185 ;  /* 0x000000b800b87223 */ /* 0x000fe200000101b9 */
[----:B------:R-:W-:Y:S01]  /*92c0*/  FSEL R186, R186, -INF , !P0 ;  /* 0xff800000baba7808 */ /* 0x000fe20004000000 */
[----:B------:R-:W-:Y:S01]  /*92d0*/  FFMA.FTZ R192, -R0, R192, R209 ;  /* 0x000000c000c07223 */ /* 0x000fe200000101d1 */
[----:B------:R-:W-:Y:S02]  /*92e0*/  IABS R170, R170 ;  /* 0x000000aa00aa7213 */ /* 0x000fe40000000000 */
[----:B------:R-:W-:Y:S02]  /*92f0*/  IABS R198, R198 ;  /* 0x000000c600c67213 */ /* 0x000fe40000000000 */
[----:B------:R-:W-:Y:S02]  /*9300*/  IABS R196, R196 ;  /* 0x000000c400c47213 */ /* 0x000fe40000000000 */
[----:B------:R-:W-:-:S02]  /*9310*/  ISETP.GE.AND P0, PT, R42, R60, PT ;  /* 0x0000003c2a00720c */ /* 0x000fc40003f06270 */
[----:B------:R-:W-:Y:S02]  /*9320*/  FSEL R185, R126, -INF , !P5 ;  /* 0xff8000007eb97808 */ /* 0x000fe40006800000 */
[----:B------:R-:W-:Y:S02]  /*9330*/  I2FP.F32.S32 R170, R170 ;  /* 0x000000aa00aa7245 */ /* 0x000fe40000201400 */
[----:B------:R-:W-:Y:S02]  /*9340*/  FSEL R155, R152, -INF , !P3 ;  /* 0xff800000989b7808 */ /* 0x000fe40005800000 */
[----:B------:R-:W-:Y:S01]  /*9350*/  FSEL R164, R164, -INF , !P3 ;  /* 0xff800000a4a47808 */ /* 0x000fe20005800000 */
[----:B------:R-:W-:Y:S01]  /*9360*/  FFMA.FTZ R170, -R0, R170, R243 ;  /* 0x000000aa00aa7223 */ /* 0x000fe200000101f3 */
[----:B------:R-:W-:Y:S02]  /*9370*/  I2FP.F32.S32 R198, R198 ;  /* 0x000000c600c67245 */ /* 0x000fe40000201400 */
[----:B------:R-:W-:-:S02]  /*9380*/  ISETP.GE.AND P5, PT, R46, R60, PT ;  /* 0x0000003c2e00720c */ /* 0x000fc40003fa6270 */
[----:B------:R-:W-:Y:S01]  /*9390*/  I2FP.F32.S32 R196, R196 ;  /* 0x000000c400c47245 */ /* 0x000fe20000201400 */
[----:B------:R-:W-:Y:S01]  /*93a0*/  FFMA.FTZ R198, -R0, R198, R203 ;  /* 0x000000c600c67223 */ /* 0x000fe200000101cb */
[----:B------:R-:W-:Y:S02]  /*93b0*/  FSEL R163, R94, -INF , !P0 ;  /* 0xff8000005ea37808 */ /* 0x000fe40004000000 */
[----:B------:R-:W-:Y:S01]  /*93c0*/  FSEL R156, R84, -INF , !P0 ;  /* 0xff800000549c7808 */ /* 0x000fe20004000000 */
[----:B------:R-:W-:Y:S01]  /*93d0*/  FFMA.FTZ R196, -R0, R196, R205 ;  /* 0x000000c400c47223 */ /* 0x000fe200000101cd */
[----:B------:R-:W-:Y:S02]  /*93e0*/  ISETP.GE.AND P3, PT, R74, R60, PT ;  /* 0x0000003c4a00720c */ /* 0x000fe40003f66270 */
[----:B------:R-:W-:Y:S02]  /*93f0*/  IABS R174, R174 ;  /* 0x000000ae00ae7213 */ /* 0x000fe40000000000 */
[----:B------:R-:W-:-:S02]  /*9400*/  IABS R172, R172 ;  /* 0x000000ac00ac7213 */ /* 0x000fc40000000000 */
[----:B------:R-:W-:Y:S02]  /*9410*/  IABS R79, R79 ;  /* 0x0000004f004f7213 */ /* 0x000fe40000000000 */
[----:B------:R-:W-:Y:S01]  /*9420*/  ISETP.GE.AND P0, PT, R32, R60, PT ;  /* 0x0000003c2000720c */ /* 0x000fe20003f06270 */
[----:B------:R-:W-:Y:S01]  /*9430*/  IMAD.IADD R32, R10, 0x1, -R32 ;  /* 0x000000010a207824 */ /* 0x000fe200078e0a20 */
[----:B------:R-:W-:Y:S02]  /*9440*/  FSEL R197, R197, -INF , !P5 ;  /* 0xff800000c5c57808 */ /* 0x000fe40006800000 */
[----:B------:R-:W-:Y:S02]  /*9450*/  FSEL R192, R192, -INF , !P5 ;  /* 0xff800000c0c07808 */ /* 0x000fe40006800000 */
[----:B------:R-:W-:Y:S02]  /*9460*/  FSEL R173, R173, -INF , !P1 ;  /* 0xff800000adad7808 */ /* 0x000fe40004800000 */
[----:B------:R-:W-:-:S02]  /*9470*/  FSEL R184, R184, -INF , !P1 ;  /* 0xff800000b8b87808 */ /* 0x000fc40004800000 */
[----:B------:R-:W-:Y:S02]  /*9480*/  FSEL R177, R128, -INF , !P3 ;  /* 0xff80000080b17808 */ /* 0x000fe40005800000 */
[----:B------:R-:W-:Y:S02]  /*9490*/  FSEL R182, R182, -INF , !P3 ;  /* 0xff800000b6b67808 */ /* 0x000fe40005800000 */
[----:B------:R-:W-:Y:S02]  /*94a0*/  I2FP.F32.S32 R174, R174 ;  /* 0x000000ae00ae7245 */ /* 0x000fe40000201400 */
[----:B------:R-:W-:Y:S02]  /*94b0*/  ISETP.GE.AND P5, PT, R175, R60, PT ;  /* 0x0000003caf00720c */ /* 0x000fe40003fa6270 */
[----:B------:R-:W-:Y:S01]  /*94c0*/  I2FP.F32.S32 R172, R172 ;  /* 0x000000ac00ac7245 */ /* 0x000fe20000201400 */
[----:B------:R-:W-:Y:S01]  /*94d0*/  FFMA.FTZ R174, -R0, R174, R225 ;  /* 0x000000ae00ae7223 */ /* 0x000fe200000101e1 */
[----:B------:R-:W-:-:S02]  /*94e0*/  I2FP.F32.S32 R79, R79 ;  /* 0x0000004f004f7245 */ /* 0x000fc40000201400 */
[----:B------:R-:W-:Y:S01]  /*94f0*/  ISETP.GE.AND P1, PT, R130, R60, PT ;  /* 0x0000003c8200720c */ /* 0x000fe20003f26270 */
[----:B------:R-:W-:Y:S01]  /*9500*/  FFMA.FTZ R172, -R0, R172, R223 ;  /* 0x000000ac00ac7223 */ /* 0x000fe200000101df */
[----:B------:R-:W-:Y:S01]  /*9510*/  ISETP.GE.AND P3, PT, R48, R60, PT ;  /* 0x0000003c3000720c */ /* 0x000fe20003f66270 */
[----:B------:R-:W-:Y:S01]  /*9520*/  FFMA.FTZ R88, -R0, R79, R88 ;  /* 0x0000004f00587223 */ /* 0x000fe20000010158 */
[----:B------:R-:W-:Y:S02]  /*9530*/  IABS R32, R32 ;  /* 0x0000002000207213 */ /* 0x000fe40000000000 */
[----:B------:R-:W-:Y:S02]  /*9540*/  FSEL R175, R36, -INF , !P5 ;  /* 0xff80000024af7808 */ /* 0x000fe40006800000 */
[----:B------:R-:W-:Y:S02]  /*9550*/  FSEL R170, R170, -INF , !P5 ;  /* 0xff800000aaaa7808 */ /* 0x000fe40006800000 */
[----:B------:R-:W-:-:S02]  /*9560*/  FSEL R189, R189, -INF , !P1 ;  /* 0xff800000bdbd7808 */ /* 0x000fc40004800000 */
[----:B------:R-:W-:Y:S02]  /*9570*/  FSEL R198, R198, -INF , !P1 ;  /* 0xff800000c6c67808 */ /* 0x000fe40004800000 */
[----:B------:R-:W-:Y:S02]  /*9580*/  FSEL R199, R199, -INF , !P3 ;  /* 0xff800000c7c77808 */ /* 0x000fe40005800000 */
[----:B------:R-:W-:Y:S02]  /*9590*/  FSEL R196, R196, -INF , !P3 ;  /* 0xff800000c4c47808 */ /* 0x000fe40005800000 */
[-C--:B------:R-:W-:Y:S01]  /*95a0*/  ISETP.GE.AND P5, PT, R139, R60.reuse, PT ;  /* 0x0000003c8b00720c */ /* 0x080fe20003fa6270 */
[----:B------:R-:W-:Y:S01]  /*95b0*/  IMAD.IADD R139, R10, 0x1, -R139 ;  /* 0x000000010a8b7824 */ /* 0x000fe200078e0a8b */
[-C--:B------:R-:W-:Y:S02]  /*95c0*/  ISETP.GE.AND P1, PT, R52, R60.reuse, PT ;  /* 0x0000003c3400720c */ /* 0x080fe40003f26270 */
[----:B------:R-:W-:-:S02]  /*95d0*/  ISETP.GE.AND P3, PT, R34, R60, PT ;  /* 0x0000003c2200720c */ /* 0x000fc40003f66270 */
[----:B------:R-:W-:Y:S01]  /*95e0*/  I2FP.F32.S32 R79, R32 ;  /* 0x00000020004f7245 */ /* 0x000fe20000201400 */
[----:B------:R-:W-:Y:S01]  /*95f0*/  IMAD.IADD R32, R10, 0x1, -R219 ;  /* 0x000000010a207824 */ /* 0x000fe200078e0adb */
[----:B------:R-:W-:Y:S02]  /*9600*/  FSEL R183, R183, -INF , !P1 ;  /* 0xff800000b7b77808 */ /* 0x000fe40004800000 */
[----:B------:R-:W-:Y:S02]  /*9610*/  FSEL R174, R174, -INF , !P1 ;  /* 0xff800000aeae7808 */ /* 0x000fe40004800000 */
[----:B------:R-:W-:Y:S02]  /*9620*/  FSEL R179, R78, -INF , !P3 ;  /* 0xff8000004eb37808 */ /* 0x000fe40005800000 */
[----:B------:R-:W-:Y:S02]  /*9630*/  FSEL R172, R172, -INF , !P3 ;  /* 0xff800000acac7808 */ /* 0x000fe40005800000 */
[----:B------:R-:W-:-:S02]  /*9640*/  ISETP.GE.AND P1, PT, R40, R60, PT ;  /* 0x0000003c2800720c */ /* 0x000fc40003f26270 */
[----:B------:R-:W-:Y:S01]  /*9650*/  ISETP.GE.AND P3, PT, R157, R60, PT ;  /* 0x0000003c9d00720c */ /* 0x000fe20003f66270 */
[----:B------:R-:W-:Y:S01]  /*9660*/  IMAD.IADD R157, R10, 0x1, -R157 ;  /* 0x000000010a9d7824 */ /* 0x000fe200078e0a9d */
[----:B------:R-:W-:Y:S02]  /*9670*/  IABS R139, R139 ;  /* 0x0000008b008b7213 */ /* 0x000fe40000000000 */
[----:B------:R-:W-:Y:S01]  /*9680*/  IABS R32, R32 ;  /* 0x0000002000207213 */ /* 0x000fe20000000000 */
[----:B------:R-:W-:Y:S01]  /*9690*/  FFMA.FTZ R100, -R0, R79, R100 ;  /* 0x0000004f00647223 */ /* 0x000fe20000010164 */
[----:B------:R-:W-:Y:S02]  /*96a0*/  FSEL R159, R96, -INF , !P1 ;  /* 0xff800000609f7808 */ /* 0x000fe40004800000 */
[----:B------:R-:W-:Y:S02]  /*96b0*/  FSEL R152, R88, -INF , !P1 ;  /* 0xff80000058987808 */ /* 0x000fe40004800000 */
[----:B------:R-:W-:Y:S01]  /*96c0*/  I2FP.F32.S32 R139, R139 ;  /* 0x0000008b008b7245 */ /* 0x000fe20000201400 */
[C---:B------:R-:W-:Y:S01]  /*96d0*/  IMAD.IADD R87, R10.reuse, 0x1, -R133 ;  /* 0x000000010a577824 */ /* 0x040fe200078e0a85 */
[----:B------:R-:W-:Y:S01]  /*96e0*/  ISETP.GE.AND P1, PT, R237, R60, PT ;  /* 0x0000003ced00720c */ /* 0x000fe20003f26270 */
[----:B------:R-:W-:Y:S01]  /*96f0*/  IMAD.IADD R237, R10, 0x1, -R237 ;  /* 0x000000010aed7824 */ /* 0x000fe200078e0aed */
[----:B------:R-:W-:Y:S01]  /*9700*/  I2FP.F32.S32 R32, R32 ;  /* 0x0000002000207245 */ /* 0x000fe20000201400 */
[----:B------:R-:W-:Y:S01]  /*9710*/  FFMA.FTZ R92, -R0, R139, R92 ;  /* 0x0000008b005c7223 */ /* 0x000fe2000001015c */
[----:B------:R-:W-:Y:S01]  /*9720*/  IABS R157, R157 ;  /* 0x0000009d009d7213 */ /* 0x000fe20000000000 */
[----:B------:R-:W-:Y:S01]  /*9730*/  IMAD.IADD R81, R10, 0x1, -R125 ;  /* 0x000000010a517824 */ /* 0x000fe200078e0a7d */
[----:B------:R-:W-:Y:S01]  /*9740*/  FSEL R139, R114, -INF , !P0 ;  /* 0xff800000728b7808 */ /* 0x000fe20004000000 */
[----:B------:R-:W-:Y:S01]  /*9750*/  FFMA.FTZ R71, -R0, R32, R71 ;  /* 0x0000002000477223 */ /* 0x000fe20000010147 */
[----:B------:R-:W-:Y:S01]  /*9760*/  I2FP.F32.S32 R157, R157 ;  /* 0x0000009d009d7245 */ /* 0x000fe20000201400 */
[----:B------:R-:W-:Y:S01]  /*9770*/  IMAD.IADD R130, R10, 0x1, -R131 ;  /* 0x000000010a827824 */ /* 0x000fe200078e0a83 */
[----:B------:R-:W-:Y:S01]  /*9780*/  FSEL R136, R100, -INF , !P0 ;  /* 0xff80000064887808 */ /* 0x000fe20004000000 */
[----:B------:R-:W-:Y:S01]  /*9790*/  IMAD.IADD R79, R10, 0x1, -R215 ;  /* 0x000000010a4f7824 */ /* 0x000fe200078e0ad7 */
[----:B------:R-:W-:Y:S01]  /*97a0*/  IABS R237, R237 ;  /* 0x000000ed00ed7213 */ /* 0x000fe20000000000 */
[----:B------:R-:W-:Y:S01]  /*97b0*/  FFMA.FTZ R90, -R0, R157, R90 ;  /* 0x0000009d005a7223 */ /* 0x000fe2000001015a */
[----:B------:R-:W-:-:S02]  /*97c0*/  ISETP.GE.AND P0, PT, R219, R60, PT ;  /* 0x0000003cdb00720c */ /* 0x000fc40003f06270 */
[----:B------:R-:W-:Y:S02]  /*97d0*/  IABS R87, R87 ;  /* 0x0000005700577213 */ /* 0x000fe40000000000 */
[----:B------:R-:W-:Y:S02]  /*97e0*/  I2FP.F32.S32 R237, R237 ;  /* 0x000000ed00ed7245 */ /* 0x000fe40000201400 */
[----:B------:R-:W-:Y:S02]  /*97f0*/  IABS R81, R81 ;  /* 0x0000005100517213 */ /* 0x000fe40000000000 */
[----:B------:R-:W-:Y:S02]  /*9800*/  I2FP.F32.S32 R87, R87 ;  /* 0x0000005700577245 */ /* 0x000fe40000201400 */
[----:B------:R-:W-:Y:S02]  /*9810*/  FSEL R129, R30, -INF , !P0 ;  /* 0xff8000001e817808 */ /* 0x000fe40004000000 */
[----:B------:R-:W-:-:S02]  /*9820*/  FSEL R126, R71, -INF , !P0 ;  /* 0xff800000477e7808 */ /* 0x000fc40004000000 */
[----:B------:R-:W-:Y:S02]  /*9830*/  IABS R130, R130 ;  /* 0x0000008200827213 */ /* 0x000fe40000000000 */
[----:B------:R-:W-:Y:S02]  /*9840*/  IABS R79, R79 ;  /* 0x0000004f004f7213 */ /* 0x000fe40000000000 */
[----:B------:R-:W-:Y:S01]  /*9850*/  ISETP.GE.AND P0, PT, R109, R60, PT ;  /* 0x0000003c6d00720c */ /* 0x000fe20003f06270 */
[----:B------:R-:W-:Y:S01]  /*9860*/  IMAD.IADD R109, R10, 0x1, -R109 ;  /* 0x000000010a6d7824 */ /* 0x000fe200078e0a6d */
[----:B------:R-:W-:Y:S01]  /*9870*/  I2FP.F32.S32 R81, R81 ;  /* 0x0000005100517245 */ /* 0x000fe20000201400 */
[----:B------:R-:W-:Y:S01]  /*9880*/  FFMA.FTZ R108, -R0, R237, R108 ;  /* 0x000000ed006c7223 */ /* 0x000fe2000001016c */
[----:B------:R-:W-:Y:S01]  /*9890*/  FSEL R157, R102, -INF , !P3 ;  /* 0xff800000669d7808 */ /* 0x000fe20005800000 */
[----:B------:R-:W-:Y:S01]  /*98a0*/  FFMA.FTZ R104, -R0, R87, R104 ;  /* 0x0000005700687223 */ /* 0x000fe20000010168 */
[----:B------:R-:W-:-:S02]  /*98b0*/  FSEL R150, R90, -INF , !P3 ;  /* 0xff8000005a967808 */ /* 0x000fc40005800000 */
[----:B------:R-:W-:Y:S02]  /*98c0*/  I2FP.F32.S32 R130, R130 ;  /* 0x0000008200827245 */ /* 0x000fe40000201400 */
[----:B------:R-:W-:Y:S02]  /*98d0*/  I2FP.F32.S32 R79, R79 ;  /* 0x0000004f004f7245 */ /* 0x000fe40000201400 */
[----:B------:R-:W-:Y:S02]  /*98e0*/  ISETP.GE.AND P3, PT, R133, R60, PT ;  /* 0x0000003c8500720c */ /* 0x000fe40003f66270 */
[----:B------:R-:W-:Y:S01]  /*98f0*/  IABS R109, R109 ;  /* 0x0000006d006d7213 */ /* 0x000fe20000000000 */
[----:B------:R-:W-:Y:S01]  /*9900*/  FFMA.FTZ R112, -R0, R81, R112 ;  /* 0x0000005100707223 */ /* 0x000fe20000010170 */
[----:B------:R-:W-:Y:S01]  /*9910*/  FSEL R149, R110, -INF , !P4 ;  /* 0xff8000006e957808 */ /* 0x000fe20006000000 */
[----:B------:R-:W-:Y:S01]  /*9920*/  FFMA.FTZ R130, -R0, R130, R69 ;  /* 0x0000008200827223 */ /* 0x000fe20000010145 */
[----:B------:R-:W-:Y:S01]  /*9930*/  FSEL R138, R98, -INF , !P4 ;  /* 0xff800000628a7808 */ /* 0x000fe20006000000 */
[----:B------:R-:W-:Y:S01]  /*9940*/  FFMA.FTZ R70, -R0, R79, R70 ;  /* 0x0000004f00467223 */ /* 0x000fe20000010146 */
[----:B------:R-:W-:Y:S01]  /*9950*/  ISETP.GE.AND P4, PT, R125, R60, PT ;  /* 0x0000003c7d00720c */ /* 0x000fe20003f86270 */
[----:B------:R-:W-:Y:S01]  /*9960*/  VIADD R69, R35, 0x8 ;  /* 0x0000000823457836 */ /* 0x000fe20000000000 */
[----:B------:R-:W-:-:S02]  /*9970*/  FSEL R137, R116, -INF , !P1 ;  /* 0xff80000074897808 */ /* 0x000fc40004800000 */
[----:B------:R-:W-:Y:S02]  /*9980*/  FSEL R134, R108, -INF , !P1 ;  /* 0xff8000006c867808 */ /* 0x000fe40004800000 */
[----:B------:R-:W-:Y:S02]  /*9990*/  FSEL R135, R118, -INF , !P3 ;  /* 0xff80000076877808 */ /* 0x000fe40005800000 */
[----:B------:R-:W-:Y:S02]  /*99a0*/  FSEL R132, R104, -INF , !P3 ;  /* 0xff80000068847808 */ /* 0x000fe40005800000 */
[-C--:B------:R-:W-:Y:S02]  /*99b0*/  ISETP.GE.AND P1, PT, R215, R60.reuse, PT ;  /* 0x0000003cd700720c */ /* 0x080fe40003f26270 */
[----:B------:R-:W-:Y:S01]  /*99c0*/  ISETP.GE.AND P3, PT, R107, R60, PT ;  /* 0x0000003c6b00720c */ /* 0x000fe20003f66270 */
[----:B------:R-:W-:Y:S01]  /*99d0*/  IMAD.IADD R107, R10, 0x1, -R107 ;  /* 0x000000010a6b7824 */ /* 0x000fe200078e0a6b */
[----:B------:R-:W-:-:S02]  /*99e0*/  I2FP.F32.S32 R36, R109 ;  /* 0x0000006d00247245 */ /* 0x000fc40000201400 */
[----:B------:R-:W-:Y:S02]  /*99f0*/  FSEL R153, R106, -INF , !P5 ;  /* 0xff8000006a997808 */ /* 0x000fe40006800000 */
[----:B------:R-:W-:Y:S02]  /*9a00*/  FSEL R148, R92, -INF , !P5 ;  /* 0xff8000005c947808 */ /* 0x000fe40006800000 */
[----:B------:R-:W-:Y:S02]  /*9a10*/  ISETP.GE.AND P5, PT, R131, R60, PT ;  /* 0x0000003c8300720c */ /* 0x000fe40003fa6270 */
[----:B------:R-:W-:Y:S02]  /*9a20*/  FSEL R131, R122, -INF , !P4 ;  /* 0xff8000007a837808 */ /* 0x000fe40006000000 */
[----:B------:R-:W-:Y:S01]  /*9a30*/  FSEL R128, R112, -INF , !P4 ;  /* 0xff80000070807808 */ /* 0x000fe20006000000 */
[----:B------:R-:W-:Y:S01]  /*9a40*/  FFMA.FTZ R7, -R0, R36, R7 ;  /* 0x0000002400077223 */ /* 0x000fe20000010107 */
[----:B------:R-:W-:Y:S01]  /*9a50*/  ISETP.GE.AND P4, PT, R93, R60, PT ;  /* 0x0000003c5d00720c */ /* 0x000fe20003f86270 */
[----:B------:R-:W-:Y:S01]  /*9a60*/  IMAD.IADD R93, R10, 0x1, -R93 ;  /* 0x000000010a5d7824 */ /* 0x000fe200078e0a5d */
[----:B------:R-:W-:-:S02]  /*9a70*/  FSEL R125, R76, -INF , !P1 ;  /* 0xff8000004c7d7808 */ /* 0x000fc40004800000 */
[----:B------:R-:W-:Y:S02]  /*9a80*/  FSEL R124, R70, -INF , !P1 ;  /* 0xff800000467c7808 */ /* 0x000fe40004800000 */
[----:B------:R-:W-:Y:S01]  /*9a90*/  ISETP.GE.AND P1, PT, R69, R60, PT ;  /* 0x0000003c4500720c */ /* 0x000fe20003f26270 */
[----:B------:R-:W-:Y:S01]  /*9aa0*/  IMAD.IADD R69, R4, 0x1, -R69 ;  /* 0x0000000104457824 */ /* 0x000fe200078e0a45 */
[----:B------:R-:W-:Y:S02]  /*9ab0*/  IABS R107, R107 ;  /* 0x0000006b006b7213 */ /* 0x000fe40000000000 */
[----:B------:R-:W-:Y:S02]  /*9ac0*/  IABS R93, R93 ;  /* 0x0000005d005d7213 */ /* 0x000fe40000000000 */
[----:B------:R-:W-:Y:S02]  /*9ad0*/  I2FP.F32.S32 R30, R107 ;  /* 0x0000006b001e7245 */ /* 0x000fe40000201400 */
[----:B------:R-:W-:Y:S01]  /*9ae0*/  FSEL R116, R7, -INF , !P0 ;  /* 0xff80000007747808 */ /* 0x000fe20004000000 */
[----:B------:R-:W-:Y:S01]  /*9af0*/  IMAD.IADD R7, R10, 0x1, -R35 ;  /* 0x000000010a077824 */ /* 0x000fe200078e0a23 */
[----:B------:R-:W-:Y:S01]  /*9b00*/  IABS R69, R69 ;  /* 0x0000004500457213 */ /* 0x000fe20000000000 */
[----:B------:R-:W-:Y:S01]  /*9b10*/  FFMA.FTZ R30, -R0, R30, R57 ;  /* 0x0000001e001e7223 */ /* 0x000fe20000010139 */
[----:B------:R-:W-:-:S02]  /*9b20*/  I2FP.F32.S32 R34, R93 ;  /* 0x0000005d00227245 */ /* 0x000fc40000201400 */
[----:B------:R-:W-:Y:S02]  /*9b30*/  I2FP.F32.S32 R69, R69 ;  /* 0x0000004500457245 */ /* 0x000fe40000201400 */
[----:B------:R-:W-:Y:S01]  /*9b40*/  IABS R7, R7 ;  /* 0x0000000700077213 */ /* 0x000fe20000000000 */
[C---:B------:R-:W-:Y:S01]  /*9b50*/  FFMA.FTZ R5, -R0.reuse, R34, R5 ;  /* 0x0000002200057223 */ /* 0x040fe20000010105 */
[----:B------:R-:W-:Y:S01]  /*9b60*/  FSEL R123, R123, -INF , !P3 ;  /* 0xff8000007b7b7808 */ /* 0x000fe20005800000 */
[----:B------:R-:W-:Y:S01]  /*9b70*/  FFMA.FTZ R75, -R0, R69, R75 ;  /* 0x00000045004b7223 */ /* 0x000fe2000001014b */
[----:B------:R-:W-:Y:S02]  /*9b80*/  FSEL R122, R30, -INF , !P3 ;  /* 0xff8000001e7a7808 */ /* 0x000fe40005800000 */
[----:B------:R-:W-:Y:S02]  /*9b90*/  I2FP.F32.S32 R7, R7 ;  /* 0x0000000700077245 */ /* 0x000fe40000201400 */
[----:B------:R-:W-:-:S02]  /*9ba0*/  ISETP.GE.AND P3, PT, R35, R60, PT ;  /* 0x0000003c2300720c */ /* 0x000fc40003f66270 */
[----:B------:R-:W-:Y:S01]  /*9bb0*/  FSEL R119, R28, -INF , !P4 ;  /* 0xff8000001c777808 */ /* 0x000fe20006000000 */
[----:B------:R-:W-:Y:S01]  /*9bc0*/  FFMA.FTZ R37, -R0, R7, R37 ;  /* 0x0000000700257223 */ /* 0x000fe20000010125 */
[----:B------:R-:W-:Y:S02]  /*9bd0*/  FSEL R118, R5, -INF , !P4 ;  /* 0xff80000005767808 */ /* 0x000fe40006000000 */
[----:B------:R-:W-:Y:S02]  /*9be0*/  ISETP.GE.AND P4, PT, R77, R60, PT ;  /* 0x0000003c4d00720c */ /* 0x000fe40003f86270 */
[----:B------:R-:W-:Y:S02]  /*9bf0*/  FSEL R5, R75, -INF , !P1 ;  /* 0xff8000004b057808 */ /* 0x000fe40004800000 */
[----:B------:R-:W-:Y:S02]  /*9c00*/  FSEL R22, R22, -INF , !P3 ;  /* 0xff80000016167808 */ /* 0x000fe40005800000 */
[----:B------:R-:W-:-:S02]  /*9c10*/  FSEL R113, R20, -INF , !P4 ;  /* 0xff80000014717808 */ /* 0x000fc40006000000 */
[----:B------:R-:W-:Y:S02]  /*9c20*/  FMNMX3.FTZ R28, R22, R59, R5, !PT ;  /* 0x0000003b161c7276 */ /* 0x000fe40007810005 */
[----:B------:R-:W-:Y:S02]  /*9c30*/  FSEL R14, R14, -INF , !P1 ;  /* 0xff8000000e0e7808 */ /* 0x000fe40004800000 */
[----:B------:R-:W-:Y:S02]  /*9c40*/  FSEL R20, R37, -INF , !P3 ;  /* 0xff80000025147808 */ /* 0x000fe40005800000 */
        /* <DEDUP_REMOVED lines=9> */
[----:B------:R-:W-:Y:S02]  /*9ce0*/  FSEL R133, R120, -INF , !P5 ;  /* 0xff80000078857808 */ /* 0x000fe40006800000 */
[----:B------:R-:W-:Y:S02]  /*9cf0*/  FSEL R130, R130, -INF , !P5 ;  /* 0xff80000082827808 */ /* 0x000fe40006800000 */
[----:B------:R-:W-:Y:S01]  /*9d00*/  FMNMX3.FTZ R37, R37, R206, R204, !PT ;  /* 0x000000ce25257276 */ /* 0x000fe200078100cc */
[C---:B------:R-:W-:Y:S01]  /*9d10*/  IMAD.IADD R114, R10.reuse, 0x1, -R91 ;  /* 0x000000010a727824 */ /* 0x040fe200078e0a5b */
[----:B------:R-:W-:Y:S01]  /*9d20*/  ISETP.GE.AND P5, PT, R101, R60, PT ;  /* 0x0000003c6500720c */ /* 0x000fe20003fa6270 */
[----:B------:R-:W-:Y:S01]  /*9d30*/  IMAD.IADD R101, R10, 0x1, -R101 ;  /* 0x000000010a657824 */ /* 0x000fe200078e0a65 */
[----:B------:R-:W-:Y:S01]  /*9d40*/  FMNMX3.FTZ R28, R28, R127, R83, !PT ;  /* 0x0000007f1c1c7276 */ /* 0x000fe20007810053 */
[C---:B------:R-:W-:Y:S02]  /*9d50*/  IMAD.IADD R112, R10.reuse, 0x1, -R77 ;  /* 0x000000010a707824 */ /* 0x040fe400078e0a4d */
[----:B------:R-:W-:Y:S01]  /*9d60*/  IMAD.IADD R110, R10, 0x1, -R65 ;  /* 0x000000010a6e7824 */ /* 0x000fe200078e0a41 */
[----:B------:R-:W-:-:S02]  /*9d70*/  FMNMX3.FTZ R37, R37, R82, R68, !PT ;  /* 0x0000005225257276 */ /* 0x000fc40007810044 */
[----:B------:R-:W-:Y:S02]  /*9d80*/  IABS R101, R101 ;  /* 0x0000006500657213 */ /* 0x000fe40000000000 */
[----:B------:R-:W-:Y:S02]  /*9d90*/  IABS R114, R114 ;  /* 0x0000007200727213 */ /* 0x000fe40000000000 */
[----:B------:R-:W-:Y:S02]  /*9da0*/  IABS R112, R112 ;  /* 0x0000007000707213 */ /* 0x000fe40000000000 */
[----:B------:R-:W-:Y:S02]  /*9db0*/  IABS R110, R110 ;  /* 0x0000006e006e7213 */ /* 0x000fe40000000000 */
[----:B------:R-:W-:Y:S02]  /*9dc0*/  FMNMX3.FTZ R28, R28, R67, R147, !PT ;  /* 0x000000431c1c7276 */ /* 0x000fe40007810093 */
[----:B------:R-:W-:-:S02]  /*9dd0*/  FMNMX3.FTZ R37, R37, R144, R142, !PT ;  /* 0x0000009025257276 */ /* 0x000fc4000781008e */
[----:B------:R-:W-:Y:S02]  /*9de0*/  I2FP.F32.S32 R32, R101 ;  /* 0x0000006500207245 */ /* 0x000fe40000201400 */
[----:B------:R-:W-:Y:S02]  /*9df0*/  I2FP.F32.S32 R114, R114 ;  /* 0x0000007200727245 */ /* 0x000fe40000201400 */
[----:B------:R-:W-:Y:S02]  /*9e00*/  I2FP.F32.S32 R112, R112 ;  /* 0x0000007000707245 */ /* 0x000fe40000201400 */
[----:B------:R-:W-:Y:S02]  /*9e10*/  I2FP.F32.S32 R110, R110 ;  /* 0x0000006e006e7245 */ /* 0x000fe40000201400 */
[----:B------:R-:W-:Y:S02]  /*9e20*/  FMNMX3.FTZ R28, R28, R141, R143, !PT ;  /* 0x0000008d1c1c7276 */ /* 0x000fe4000781008f */
[----:B------:R-:W-:Y:S01]  /*9e30*/  FMNMX3.FTZ R37, R37, R140, R160, !PT ;  /* 0x0000008c25257276 */ /* 0x000fe200078100a0 */
[----:B------:R-:W-:Y:S01]  /*9e40*/  FFMA.FTZ R32, -R0, R32, R45 ;  /* 0x0000002000207223 */ /* 0x000fe2000001012d */
[----:B------:R-:W-:Y:S01]  /*9e50*/  FMNMX3.FTZ R36, R28, R145, R165, !PT ;  /* 0x000000911c247276 */ /* 0x000fe200078100a5 */
[C---:B------:R-:W-:Y:S01]  /*9e60*/  FFMA.FTZ R114, -R0.reuse, R114, R9 ;  /* 0x0000007200727223 */ /* 0x040fe20000010109 */
[----:B------:R-:W-:Y:S01]  /*9e70*/  FSEL R117, R117, -INF , !P0 ;  /* 0xff80000075757808 */ /* 0x000fe20004000000 */
[C---:B------:R-:W-:Y:S01]  /*9e80*/  FFMA.FTZ R112, -R0.reuse, R112, R11 ;  /* 0x0000007000707223 */ /* 0x040fe2000001010b */
[----:B------:R-:W-:Y:S01]  /*9e90*/  FFMA.FTZ R110, -R0, R110, R23 ;  /* 0x0000006e006e7223 */ /* 0x000fe20000010117 */
[----:B------:R-:W-:Y:S01]  /*9ea0*/  FMNMX3.FTZ R37, R37, R146, R158, !PT ;  /* 0x0000009225257276 */ /* 0x000fe2000781009e */
[----:B------:R-:W-:Y:S01]  /*9eb0*/  VIADD R23, R35, 0xe9 ;  /* 0x000000e923177836 */ /* 0x000fe20000000000 */
[----:B------:R-:W-:Y:S01]  /*9ec0*/  ISETP.GE.AND P0, PT, R65, R60, PT ;  /* 0x0000003c4100720c */ /* 0x000fe20003f06270 */
[----:B------:R-:W-:-:S02]  /*9ed0*/  VIADD R11, R35, 0xf0 ;  /* 0x000000f0230b7836 */ /* 0x000fc40000000000 */
[C---:B------:R-:W-:Y:S02]  /*9ee0*/  VIADD R9, R35.reuse, 0xf1 ;  /* 0x000000f123097836 */ /* 0x040fe40000000000 */
[C---:B------:R-:W-:Y:S01]  /*9ef0*/  VIADD R7, R35.reuse, 0xf8 ;  /* 0x000000f823077836 */ /* 0x040fe20000000000 */
[----:B------:R-:W-:Y:S01]  /*9f00*/  FMNMX3.FTZ R36, R36, R151, R155, !PT ;  /* 0x0000009724247276 */ /* 0x000fe2000781009b */
[----:B------:R-:W-:Y:S01]  /*9f10*/  VIADD R35, R35, 0xf9 ;  /* 0x000000f923237836 */ /* 0x000fe20000000000 */
[----:B------:R-:W-:Y:S01]  /*9f20*/  FMNMX3.FTZ R37, R37, R154, R178, !PT ;  /* 0x0000009a25257276 */ /* 0x000fe200078100b2 */
[----:B------:R-:W-:Y:S01]  /*9f30*/  IMAD.IADD R30, R4, 0x1, -R11 ;  /* 0x00000001041e7824 */ /* 0x000fe200078e0a0b */
[----:B------:R-:W-:Y:S01]  /*9f40*/  FSEL R120, R32, -INF , !P5 ;  /* 0xff80000020787808 */ /* 0x000fe20006800000 */
[----:B------:R-:W-:Y:S01]  /*9f50*/  IMAD.IADD R32, R4, 0x1, -R23 ;  /* 0x0000000104207824 */ /* 0x000fe200078e0a17 */
[----:B------:R-:W-:Y:S01]  /*9f60*/  FSEL R111, R12, -INF , !P0 ;  /* 0xff8000000c6f7808 */ /* 0x000fe20004000000 */
[----:B------:R-:W-:-:S02]  /*9f70*/  IMAD.IADD R28, R4, 0x1, -R9 ;  /* 0x00000001041c7824 */ /* 0x000fc400078e0a09 */
[C---:B------:R-:W-:Y:S02]  /*9f80*/  IMAD.IADD R12, R4.reuse, 0x1, -R7 ;  /* 0x00000001040c7824 */ /* 0x040fe400078e0a07 */
[----:B------:R-:W-:Y:S01]  /*9f90*/  IMAD.IADD R34, R4, 0x1, -R35 ;  /* 0x0000000104227824 */ /* 0x000fe200078e0a23 */
        /* <DEDUP_REMOVED lines=24> */
[----:B------:R-:W-:Y:S02]  /*a120*/  FSEL R121, R56, -INF , !P5 ;  /* 0xff80000038797808 */ /* 0x000fe40006800000 */
[----:B------:R-:W-:Y:S02]  /*a130*/  IABS R12, R12 ;  /* 0x0000000c000c7213 */ /* 0x000fe40000000000 */
[----:B------:R-:W-:Y:S02]  /*a140*/  ISETP.GE.AND P5, PT, R91, R60, PT ;  /* 0x0000003c5b00720c */ /* 0x000fe40003fa6270 */
[----:B------:R-:W-:Y:S02]  /*a150*/  FMNMX3.FTZ R4, R4, R135, R133, !PT ;  /* 0x0000008704047276 */ /* 0x000fe40007810085 */
[----:B------:R-:W-:-:S02]  /*a160*/  FMNMX3.FTZ R37, R37, R136, R134, !PT ;  /* 0x0000008825257276 */ /* 0x000fc40007810086 */
[----:B------:R-:W-:Y:S01]  /*a170*/  ISETP.GE.AND P1, PT, R7, R60, PT ;  /* 0x0000003c0700720c */ /* 0x000fe20003f26270 */
[----:B------:R-:W-:Y:S01]  /*a180*/  IMAD.IADD R7, R10, 0x1, -R7 ;  /* 0x000000010a077824 */ /* 0x000fe200078e0a07 */
[----:B------:R-:W-:Y:S02]  /*a190*/  I2FP.F32.S32 R12, R12 ;  /* 0x0000000c000c7245 */ /* 0x000fe40000201400 */
[----:B------:R-:W-:Y:S02]  /*a1a0*/  FSEL R115, R115, -INF , !P5 ;  /* 0xff80000073737808 */ /* 0x000fe40006800000 */
[----:B------:R-:W-:Y:S02]  /*a1b0*/  FSEL R114, R114, -INF , !P5 ;  /* 0xff80000072727808 */ /* 0x000fe40006800000 */
[----:B------:R-:W-:Y:S02]  /*a1c0*/  FSEL R112, R112, -INF , !P4 ;  /* 0xff80000070707808 */ /* 0x000fe40006000000 */
[----:B------:R-:W-:-:S02]  /*a1d0*/  IABS R28, R28 ;  /* 0x0000001c001c7213 */ /* 0x000fc40000000000 */
[----:B------:R-:W-:Y:S02]  /*a1e0*/  FMNMX3.FTZ R4, R4, R131, R129, !PT ;  /* 0x0000008304047276 */ /* 0x000fe40007810081 */
[-C--:B------:R-:W-:Y:S01]  /*a1f0*/  ISETP.GE.AND P5, PT, R23, R60.reuse, PT ;  /* 0x0000003c1700720c */ /* 0x080fe20003fa6270 */
[C---:B------:R-:W-:Y:S01]  /*a200*/  IMAD.IADD R23, R10.reuse, 0x1, -R23 ;  /* 0x000000010a177824 */ /* 0x040fe200078e0a17 */
[----:B------:R-:W-:Y:S01]  /*a210*/  ISETP.GE.AND P4, PT, R11, R60, PT ;  /* 0x0000003c0b00720c */ /* 0x000fe20003f86270 */
[----:B------:R-:W-:Y:S01]  /*a220*/  IMAD.IADD R11, R10, 0x1, -R11 ;  /* 0x000000010a0b7824 */ /* 0x000fe200078e0a0b */
[----:B------:R-:W-:Y:S02]  /*a230*/  IABS R30, R30 ;  /* 0x0000001e001e7213 */ /* 0x000fe40000000000 */
[----:B------:R-:W-:Y:S02]  /*a240*/  FMNMX3.FTZ R37, R37, R132, R130, !PT ;  /* 0x0000008425257276 */ /* 0x000fe40007810082 */
[----:B------:R-:W-:Y:S01]  /*a250*/  IABS R32, R32 ;  /* 0x0000002000207213 */ /* 0x000fe20000000000 */
[----:B------:R-:W-:Y:S01]  /*a260*/  FFMA.FTZ R12, -R0, R12, R31 ;  /* 0x0000000c000c7223 */ /* 0x000fe2000001011f */
[----:B------:R-:W-:-:S02]  /*a270*/  I2FP.F32.S32 R28, R28 ;  /* 0x0000001c001c7245 */ /* 0x000fc40000201400 */
[----:B------:R-:W-:Y:S02]  /*a280*/  FMNMX3.FTZ R4, R4, R125, R123, !PT ;  /* 0x0000007d04047276 */ /* 0x000fe4000781007b */
[----:B------:R-:W-:Y:S01]  /*a290*/  ISETP.GE.AND P3, PT, R9, R60, PT ;  /* 0x0000003c0900720c */ /* 0x000fe20003f66270 */
[----:B------:R-:W-:Y:S01]  /*a2a0*/  IMAD.IADD R9, R10, 0x1, -R9 ;  /* 0x000000010a097824 */ /* 0x000fe200078e0a09 */
[----:B------:R-:W-:Y:S02]  /*a2b0*/  I2FP.F32.S32 R30, R30 ;  /* 0x0000001e001e7245 */ /* 0x000fe40000201400 */
[----:B------:R-:W-:Y:S02]  /*a2c0*/  IABS R7, R7 ;  /* 0x0000000700077213 */ /* 0x000fe40000000000 */
[----:B------:R-:W-:Y:S02]  /*a2d0*/  FMNMX3.FTZ R37, R37, R128, R126, !PT ;  /* 0x0000008025257276 */ /* 0x000fe4000781007e */
[----:B------:R-:W-:-:S02]  /*a2e0*/  I2FP.F32.S32 R32, R32 ;  /* 0x0000002000207245 */ /* 0x000fc40000201400 */
[----:B------:R-:W-:Y:S02]  /*a2f0*/  IABS R23, R23 ;  /* 0x0000001700177213 */ /* 0x000fe40000000000 */
[----:B------:R-:W-:Y:S01]  /*a300*/  IABS R11, R11 ;  /* 0x0000000b000b7213 */ /* 0x000fe20000000000 */
[----:B------:R-:W-:Y:S01]  /*a310*/  FFMA.FTZ R28, -R0, R28, R29 ;  /* 0x0000001c001c7223 */ /* 0x000fe2000001011d */
[----:B------:R-:W-:Y:S01]  /*a320*/  FMNMX3.FTZ R4, R4, R121, R119, !PT ;  /* 0x0000007904047276 */ /* 0x000fe20007810077 */
[----:B------:R-:W-:Y:S01]  /*a330*/  IMAD.IADD R10, R10, 0x1, -R35 ;  /* 0x000000010a0a7824 */ /* 0x000fe200078e0a23 */
[----:B------:R-:W-:Y:S01]  /*a340*/  FSEL R103, R12, -INF , !P1 ;  /* 0xff8000000c677808 */ /* 0x000fe20004800000 */
[C---:B------:R-:W-:Y:S01]  /*a350*/  FFMA.FTZ R21, -R0.reuse, R30, R21 ;  /* 0x0000001e00157223 */ /* 0x040fe20000010115 */
[----:B------:R-:W-:Y:S01]  /*a360*/  FMNMX3.FTZ R37, R37, R124, R122, !PT ;  /* 0x0000007c25257276 */ /* 0x000fe2000781007a */
[----:B------:R-:W-:Y:S01]  /*a370*/  IMAD.MOV.U32 R12, RZ, RZ, R7 ;  /* 0x000000ffff0c7224 */ /* 0x000fe200078e0007 */
[----:B------:R-:W-:Y:S01]  /*a380*/  IABS R34, R34 ;  /* 0x0000002200227213 */ /* 0x000fe20000000000 */
[----:B------:R-:W-:Y:S01]  /*a390*/  FFMA.FTZ R17, -R0, R32, R17 ;  /* 0x0000002000117223 */ /* 0x000fe20000010111 */
[----:B------:R-:W-:-:S02]  /*a3a0*/  I2FP.F32.S32 R30, R23 ;  /* 0x00000017001e7245 */ /* 0x000fc40000201400 */
[----:B------:R-:W-:Y:S02]  /*a3b0*/  IABS R9, R9 ;  /* 0x0000000900097213 */ /* 0x000fe40000000000 */
[----:B------:R-:W-:Y:S02]  /*a3c0*/  I2FP.F32.S32 R11, R11 ;  /* 0x0000000b000b7245 */ /* 0x000fe40000201400 */
[----:B------:R-:W-:Y:S02]  /*a3d0*/  FMNMX3.FTZ R4, R4, R117, R115, !PT ;  /* 0x0000007504047276 */ /* 0x000fe40007810073 */
[----:B------:R-:W-:Y:S02]  /*a3e0*/  FMNMX3.FTZ R37, R37, R120, R118, !PT ;  /* 0x0000007825257276 */ /* 0x000fe40007810076 */
[----:B------:R-:W-:Y:S02]  /*a3f0*/  I2FP.F32.S32 R34, R34 ;  /* 0x0000002200227245 */ /* 0x000fe40000201400 */
[----:B------:R-:W-:Y:S01]  /*a400*/  FSEL R105, R28, -INF , !P3 ;  /* 0xff8000001c697808 */ /* 0x000fe20005800000 */
[C---:B------:R-:W-:Y:S01]  /*a410*/  FFMA.FTZ R19, -R0.reuse, R30, R19 ;  /* 0x0000001e00137223 */ /* 0x040fe20000010113 */
[----:B------:R-:W-:Y:S01]  /*a420*/  IABS R10, R10 ;  /* 0x0000000a000a7213 */ /* 0x000fe20000000000 */
[----:B------:R-:W-:Y:S01]  /*a430*/  FFMA.FTZ R11, -R0, R11, R13 ;  /* 0x0000000b000b7223 */ /* 0x000fe2000001010d */
[----:B------:R-:W-:-:S02]  /*a440*/  I2FP.F32.S32 R28, R9 ;  /* 0x00000009001c7245 */ /* 0x000fc40000201400 */
[----:B------:R-:W-:Y:S02]  /*a450*/  I2FP.F32.S32 R12, R12 ;  /* 0x0000000c000c7245 */ /* 0x000fe40000201400 */
[----:B------:R-:W-:Y:S02]  /*a460*/  FSEL R109, R17, -INF , !P5 ;  /* 0xff800000116d7808 */ /* 0x000fe40006800000 */
[----:B------:R-:W-:Y:S02]  /*a470*/  FSEL R107, R21, -INF , !P4 ;  /* 0xff800000156b7808 */ /* 0x000fe40006000000 */
[----:B------:R-:W-:Y:S02]  /*a480*/  FMNMX3.FTZ R4, R4, R113, R111, !PT ;  /* 0x0000007104047276 */ /* 0x000fe4000781006f */
[----:B------:R-:W-:Y:S02]  /*a490*/  FSEL R110, R110, -INF , !P0 ;  /* 0xff8000006e6e7808 */ /* 0x000fe40004000000 */
[----:B------:R-:W-:Y:S01]  /*a4a0*/  FMNMX3.FTZ R37, R37, R116, R114, !PT ;  /* 0x0000007425257276 */ /* 0x000fe20007810072 */
[C---:B------:R-:W-:Y:S01]  /*a4b0*/  FFMA.FTZ R33, -R0.reuse, R34, R33 ;  /* 0x0000002200217223 */ /* 0x040fe20000010121 */
[----:B------:R-:W-:Y:S01]  /*a4c0*/  I2FP.F32.S32 R10, R10 ;  /* 0x0000000a000a7245 */ /* 0x000fe20000201400 */
[C---:B------:R-:W-:Y:S01]  /*a4d0*/  FFMA.FTZ R15, -R0.reuse, R28, R15 ;  /* 0x0000001c000f7223 */ /* 0x040fe2000001010f */
[----:B------:R-:W-:Y:S01]  /*a4e0*/  ISETP.GE.AND P0, PT, R35, R60, PT ;  /* 0x0000003c2300720c */ /* 0x000fe20003f06270 */
[----:B------:R-:W-:Y:S01]  /*a4f0*/  FFMA.FTZ R12, -R0, R12, R27 ;  /* 0x0000000c000c7223 */ /* 0x000fe2000001011b */
[----:B------:R-:W-:-:S02]  /*a500*/  FMNMX3.FTZ R4, R4, R109, R107, !PT ;  /* 0x0000006d04047276 */ /* 0x000fc4000781006b */
[----:B------:R-:W-:Y:S02]  /*a510*/  FSEL R108, R19, -INF , !P5 ;  /* 0xff800000136c7808 */ /* 0x000fe40006800000 */
[----:B------:R-:W-:Y:S02]  /*a520*/  FSEL R106, R11, -INF , !P4 ;  /* 0xff8000000b6a7808 */ /* 0x000fe40006000000 */
[----:B------:R-:W-:Y:S01]  /*a530*/  FMNMX3.FTZ R37, R37, R112, R110, !PT ;  /* 0x0000007025257276 */ /* 0x000fe2000781006e */
[----:B------:R-:W-:Y:S01]  /*a540*/  FFMA.FTZ R10, -R0, R10, R25 ;  /* 0x0000000a000a7223 */ /* 0x000fe20000010119 */
[----:B------:R-:W-:Y:S02]  /*a550*/  FSEL R101, R33, -INF , !P0 ;  /* 0xff80000021657808 */ /* 0x000fe40004000000 */
[----:B------:R-:W-:Y:S02]  /*a560*/  FMNMX3.FTZ R4, R4, R105, R103, !PT ;  /* 0x0000006904047276 */ /* 0x000fe40007810067 */
[----:B------:R-:W-:-:S02]  /*a570*/  FSEL R104, R15, -INF , !P3 ;  /* 0xff8000000f687808 */ /* 0x000fc40005800000 */
[----:B------:R-:W-:Y:S02]  /*a580*/  FSEL R102, R12, -INF , !P1 ;  /* 0xff8000000c667808 */ /* 0x000fe40004800000 */
[----:B------:R-:W-:Y:S02]  /*a590*/  FMNMX3.FTZ R37, R37, R108, R106, !PT ;  /* 0x0000006c25257276 */ /* 0x000fe4000781006a */
[----:B------:R-:W-:Y:S02]  /*a5a0*/  FMNMX.FTZ R4, R101, R4, !PT ;  /* 0x0000000465047209 */ /* 0x000fe40007810000 */
[----:B------:R-:W-:Y:S02]  /*a5b0*/  FSEL R100, R10, -INF , !P0 ;  /* 0xff8000000a647808 */ /* 0x000fe40004000000 */
[----:B------:R-:W-:Y:S01]  /*a5c0*/  FMNMX3.FTZ R9, R37, R104, R102, !PT ;  /* 0x0000006825097276 */ /* 0x000fe20007810066 */
[----:B------:R-:W1:Y:S03]  /*a5d0*/  SHFL.BFLY PT, R7, R4, 0x2, 0x1f ;  /* 0x0c401f0004077f89 */ /* 0x000e6600000e0000 */
[----:B------:R-:W-:-:S05]  /*a5e0*/  FMNMX.FTZ R9, R100, R9, !PT ;  /* 0x0000000964097209 */ /* 0x000fca0007810000 */
[----:B------:R-:W3:Y:S01]  /*a5f0*/  SHFL.BFLY PT, R10, R9, 0x2, 0x1f ;  /* 0x0c401f00090a7f89 */ /* 0x000ee200000e0000 */
[----:B-1----:R-:W-:-:S05]  /*a600*/  FMNMX.FTZ R4, R4, R7, !PT ;  /* 0x0000000704047209 */ /* 0x002fca0007810000 */
[----:B------:R-:W1:Y:S01]  /*a610*/  SHFL.BFLY PT, R37, R4, 0x1, 0x1f ;  /* 0x0c201f0004257f89 */ /* 0x000e6200000e0000 */
[----:B---3--:R-:W-:-:S05]  /*a620*/  FMNMX.FTZ R7, R9, R10, !PT ;  /* 0x0000000a09077209 */ /* 0x008fca0007810000 */
[----:B------:R-:W3:Y:S01]  /*a630*/  SHFL.BFLY PT, R36, R7, 0x1, 0x1f ;  /* 0x0c201f0007247f89 */ /* 0x000ee200000e0000 */
[----:B------:R-:W-:-:S05]  /*a640*/  LOP3.LUT R73, R72, 0x200, R73, 0xf8, !PT ;  /* 0x0000020048497812 */ /* 0x000fca00078ef849 */
[----:B------:R-:W-:-:S04]  /*a650*/  IMAD R66, R73, 0x2, R222 ;  /* 0x0000000249427824 */ /* 0x000fc800078e02de */
[----:B------:R-:W-:Y:S01]  /*a660*/  IMAD.IADD R64, R63, 0x1, R66 ;  /* 0x000000013f407824 */ /* 0x000fe200078e0242 */
[----:B-1----:R-:W-:Y:S01]  /*a670*/  FMNMX.FTZ R37, R4, R37, !PT ;  /* 0x0000002504257209 */ /* 0x002fe20007810000 */
[----:B------:R-:W-:-:S03]  /*a680*/  VIADD R9, R66, 0xa000 ;  /* 0x0000a00042097836 */ /* 0x000fc60000000000 */
[----:B------:R-:W1:Y:S01]  /*a690*/  LDSM.16.MT88.4 R28, [R64+0xa000] ;  /* 0x00a00000401c783b */ /* 0x000e620000004200 */
[----:B------:R-:W-:Y:S01]  /*a6a0*/  FSETP.NEU.FTZ.AND P0, PT, R37, -INF , PT ;  /* 0xff8000002500780b */ /* 0x000fe20003f1d000 */
[----:B--2---:R-:W-:Y:S01]  /*a6b0*/  FMUL.FTZ R98, R99, R37 ;  /* 0x0000002563627220 */ /* 0x004fe20000410000 */
[----:B---3--:R-:W-:-:S04]  /*a6c0*/  FMNMX.FTZ R36, R7, R36, !PT ;  /* 0x0000002407247209 */ /* 0x008fc80007810000 */
[----:B------:R-:W-:Y:S01]  /*a6d0*/  FSEL R98, R98, RZ, P0 ;  /* 0x000000ff62627208 */ /* 0x000fe20000000000 */
[----:B------:R-:W-:Y:S01]  /*a6e0*/  VIADD R65, R66, 0xa040 ;  /* 0x0000a04042417836 */ /* 0x000fe20000000000 */
[----:B------:R-:W-:Y:S01]  /*a6f0*/  FSETP.NEU.FTZ.AND P0, PT, R36, -INF , PT ;  /* 0xff8000002400780b */ /* 0x000fe20003f1d000 */
[----:B------:R-:W-:Y:S01]  /*a700*/  FMUL.FTZ R81, R99, R36 ;  /* 0x0000002463517220 */ /* 0x000fe20000410000 */
[----:B------:R-:W-:-:S04]  /*a710*/  @P2 VIADD R65, R9, 0xffffffc0 ;  /* 0xffffffc009412836 */ /* 0x000fc80000000000 */
[----:B------:R-:W-:Y:S01]  /*a720*/  FSEL R81, R81, RZ, P0 ;  /* 0x000000ff51517208 */ /* 0x000fe20000000000 */
[----:B------:R-:W-:Y:S02]  /*a730*/  IMAD.IADD R63, R63, 0x1, R65 ;  /* 0x000000013f3f7824 */ /* 0x000fe400078e0241 */
        /* <DEDUP_REMOVED lines=8> */
[----:B------:R-:W2:Y:S01]  /*a7c0*/  LDSM.16.MT88.4 R4, [R66+0xa000] ;  /* 0x00a000004204783b */ /* 0x000ea20000004200 */
[-CC-:B------:R-:W-:Y:S01]  /*a7d0*/  FFMA.FTZ R92, R43, R99.reuse, -R98.reuse ;  /* 0x000000632b5c7223 */ /* 0x180fe20000010862 */
[----:B------:R-:W-:-:S02]  /*a7e0*/  FFMA.FTZ R91, R41, R99, -R98 ;  /* 0x00000063295b7223 */ /* 0x000fc40000010862 */
[----:B------:R-:W3:Y:S04]  /*a7f0*/  LDSM.16.MT88.4 R20, [R65] ;  /* 0x000000004114783b */ /* 0x000ee80000004200 */
[----:B------:R-:W4:Y:S01]  /*a800*/  LDSM.16.MT88.4 R40, [R63] ;  /* 0x000000003f28783b */ /* 0x000f220000004200 */
[----:B------:R-:W-:Y:S01]  /*a810*/  MUFU.EX2 R97, R97 ;  /* 0x0000006100617308 */ /* 0x000fe20000000800 */
[-CC-:B------:R-:W-:Y:S01]  /*a820*/  FFMA.FTZ R93, R51, R99.reuse, -R98.reuse ;  /* 0x00000063335d7223 */ /* 0x180fe20000010862 */
[-C--:B------:R-:W-:Y:S01]  /*a830*/  FFMA.FTZ R90, R49, R99.reuse, -R98 ;  /* 0x00000063315a7223 */ /* 0x080fe20000010862 */
[-CC-:B------:R-:W-:Y:S01]  /*a840*/  FFMA.FTZ R76, R26, R99.reuse, -R81.reuse ;  /* 0x000000631a4c7223 */ /* 0x180fe20000010851 */
[----:B------:R-:W4:Y:S04]  /*a850*/  LDSM.16.MT88.4 R48, [R64+0xa800] ;  /* 0x00a800004030783b */ /* 0x000f280000004200 */
[----:B------:R-:W1:Y:S01]  /*a860*/  MUFU.EX2 R96, R96 ;  /* 0x0000006000607308 */ /* 0x000e620000000800 */
[-CC-:B------:R-:W-:Y:S01]  /*a870*/  FFMA.FTZ R75, R24, R99.reuse, -R81.reuse ;  /* 0x00000063184b7223 */ /* 0x180fe20000010851 */
[-CC-:B------:R-:W-:Y:S01]  /*a880*/  FFMA.FTZ R74, R18, R99.reuse, -R81.reuse ;  /* 0x00000063124a7223 */ /* 0x180fe20000010851 */
[----:B------:R-:W-:Y:S01]  /*a890*/  FFMA.FTZ R73, R16, R99, -R81 ;  /* 0x0000006310497223 */ /* 0x000fe20000010851 */
[----:B------:R-:W4:Y:S04]  /*a8a0*/  LDSM.16.MT88.4 R56, [R66+0xa800] ;  /* 0x00a800004238783b */ /* 0x000f280000004200 */
[----:B------:R-:W-:Y:S08]  /*a8b0*/  MUFU.EX2 R95, R95 ;  /* 0x0000005f005f7308 */ /* 0x000ff00000000800 */
[----:B------:R-:W2:Y:S08]  /*a8c0*/  MUFU.EX2 R94, R94 ;  /* 0x0000005e005e7308 */ /* 0x000eb00000000800 */
[----:B------:R-:W-:Y:S08]  /*a8d0*/  MUFU.EX2 R80, R80 ;  /* 0x0000005000507308 */ /* 0x000ff00000000800 */
[----:B------:R-:W3:Y:S08]  /*a8e0*/  MUFU.EX2 R79, R79 ;  /* 0x0000004f004f7308 */ /* 0x000ef00000000800 */
[----:B------:R-:W-:Y:S08]  /*a8f0*/  MUFU.EX2 R78, R78 ;  /* 0x0000004e004e7308 */ /* 0x000ff00000000800 */
[----:B------:R-:W4:Y:S01]  /*a900*/  MUFU.EX2 R77, R77 ;  /* 0x0000004d004d7308 */ /* 0x000f220000000800 */
[----:B-1----:R-:W-:-:S02]  /*a910*/  F2FP.F16.F32.PACK_AB R12, R96, R97 ;  /* 0x00000061600c723e */ /* 0x002fc400000000ff */
[----:B--2---:R-:W-:Y:S02]  /*a920*/  F2FP.F16.F32.PACK_AB R14, R94, R95 ;  /* 0x0000005f5e0e723e */ /* 0x004fe400000000ff */
[----:B---3--:R-:W-:-:S03]  /*a930*/  F2FP.F16.F32.PACK_AB R13, R79, R80 ;  /* 0x000000504f0d723e */ /* 0x008fc600000000ff */
[----:B------:R-:W-:Y:S01]  /*a940*/  MUFU.EX2 R93, R93 ;  /* 0x0000005d005d7308 */ /* 0x000fe20000000800 */
[----:B----4-:R-:W-:-:S07]  /*a950*/  F2FP.F16.F32.PACK_AB R15, R77, R78 ;  /* 0x0000004e4d0f723e */ /* 0x010fce00000000ff */
        /* <DEDUP_REMOVED lines=9> */
[-CC-:B------:R-:W-:Y:S01]  /*a9f0*/  FFMA.FTZ R89, R53, R99.reuse, -R98.reuse ;  /* 0x0000006335597223 */ /* 0x180fe20000010862 */
[----:B------:R-:W-:Y:S01]  /*aa00*/  FFMA.FTZ R87, R47, R99, -R98 ;  /* 0x000000632f577223 */ /* 0x000fe20000010862 */
[----:B------:R-:W4:Y:S04]  /*aa10*/  LDSM.16.MT88.4 R52, [R65+0x800] ;  /* 0x000800004134783b */ /* 0x000f280000004200 */
[----:B------:R-:W4:Y:S01]  /*aa20*/  LDSM.16.MT88.4 R44, [R63+0x800] ;  /* 0x000800003f2c783b */ /* 0x000f220000004200 */
[C---:B------:R-:W-:Y:S08]  /*aa30*/  HMMA.16816.F32 R8, R12.reuse, R4, RZ ;  /* 0x000000040c08723c */ /* 0x040ff000000018ff */
[C---:B------:R-:W-:Y:S08]  /*aa40*/  HMMA.16816.F32 R24, R12.reuse, R20, RZ ;  /* 0x000000140c18723c */ /* 0x040ff000000018ff */
[C---:B------:R-:W-:Y:S08]  /*aa50*/  HMMA.16816.F32 R4, R12.reuse, R6, RZ ;  /* 0x000000060c04723c */ /* 0x040ff000000018ff */
[C---:B------:R-:W-:Y:S08]  /*aa60*/  HMMA.16816.F32 R20, R12.reuse, R22, RZ ;  /* 0x000000160c14723c */ /* 0x040ff000000018ff */
[----:B------:R-:W-:Y:S01]  /*aa70*/  HMMA.16816.F32 R16, R12, R40, RZ ;  /* 0x000000280c10723c */ /* 0x000fe200000018ff */
        /* <DEDUP_REMOVED lines=20> */
[----:B------:R-:W1:Y:S08]  /*abc0*/  MUFU.EX2 R86, R86 ;  /* 0x0000005600567308 */ /* 0x000e700000000800 */
[----:B------:R-:W-:Y:S08]  /*abd0*/  MUFU.EX2 R72, R72 ;  /* 0x0000004800487308 */ /* 0x000ff00000000800 */
[----:B------:R-:W3:Y:S08]  /*abe0*/  MUFU.EX2 R71, R71 ;  /* 0x0000004700477308 */ /* 0x000ef00000000800 */
[----:B------:R-:W-:Y:S08]  /*abf0*/  MUFU.EX2 R70, R70 ;  /* 0x0000004600467308 */ /* 0x000ff00000000800 */
[----:B------:R-:W3:Y:S01]  /*ac00*/  MUFU.EX2 R69, R69 ;  /* 0x0000004500457308 */ /* 0x000ee20000000800 */
[C---:B----4-:R-:W-:Y:S08]  /*ac10*/  HMMA.16816.F32 R24, R40.reuse, R52, R24 ;  /* 0x000000342818723c */ /* 0x050ff00000001818 */
[C---:B------:R-:W-:Y:S01]  /*ac20*/  HMMA.16816.F32 R20, R40.reuse, R54, R20 ;  /* 0x000000362814723c */ /* 0x040fe20000001814 */
[----:B------:R-:W4:Y:S07]  /*ac30*/  LDSM.16.MT88.4 R52, [R65+0x1000] ;  /* 0x001000004134783b */ /* 0x000f2e0000004200 */
[C---:B------:R-:W-:Y:S08]  /*ac40*/  HMMA.16816.F32 R16, R40.reuse, R44, R16 ;  /* 0x0000002c2810723c */ /* 0x040ff00000001810 */
[----:B------:R-:W-:Y:S01]  /*ac50*/  HMMA.16816.F32 R12, R40, R46, R12 ;  /* 0x0000002e280c723c */ /* 0x000fe2000000180c */
[----:B------:R-:W4:Y:S01]  /*ac60*/  LDSM.16.MT88.4 R44, [R63+0x1000] ;  /* 0x001000003f2c783b */ /* 0x000f220000004200 */
[----:B--2---:R-:W-:-:S02]  /*ac70*/  F2FP.F16.F32.PACK_AB R40, R88, R89 ;  /* 0x000000595828723e */ /* 0x004fc400000000ff */
[----:B-1----:R-:W-:Y:S02]  /*ac80*/  F2FP.F16.F32.PACK_AB R42, R86, R87 ;  /* 0x00000057562a723e */ /* 0x002fe400000000ff */
[----:B---3--:R-:W-:Y:S02]  /*ac90*/  F2FP.F16.F32.PACK_AB R41, R71, R72 ;  /* 0x000000484729723e */ /* 0x008fe400000000ff */
        /* <DEDUP_REMOVED lines=249> */
[----:B------:R-:W-:Y:S07]  /*bc30*/  LDSM.16.MT88.4 R52, [R63+0x5000] ;  /* 0x005000003f34783b */ /* 0x000fee0000004200 */
        /* <DEDUP_REMOVED lines=56> */
[----:B------:R-:W-:Y:S08]  /*bfc0*/  MUFU.EX2 R138, R138 ;  /* 0x0000008a008a7308 */ /* 0x000ff00000000800 */
[----:B------:R-:W-:Y:S08]  /*bfd0*/  MUFU.EX2 R125, R125 ;  /* 0x0000007d007d7308 */ /* 0x000ff00000000800 */
[----:B------:R-:W1:Y:S08]  /*bfe0*/  MUFU.EX2 R128, R128 ;  /* 0x0000008000807308 */ /* 0x000e700000000800 */
[----:B------:R-:W-:Y:S08]  /*bff0*/  MUFU.EX2 R126, R126 ;  /* 0x0000007e007e7308 */ /* 0x000ff00000000800 */
[----:B------:R-:W3:Y:S01]  /*c000*/  MUFU.EX2 R133, R133 ;  /* 0x0000008500857308 */ /* 0x000ee20000000800 */
[C---:B----4-:R-:W-:Y:S08]  /*c010*/  HMMA.16816.F32 R16, R52.reuse, R40, R16 ;  /* 0x000000283410723c */ /* 0x050ff00000001810 */
[C---:B------:R-:W-:Y:S01]  /*c020*/  HMMA.16816.F32 R12, R52.reuse, R42, R12 ;  /* 0x0000002a340c723c */ /* 0x040fe2000000180c */
[----:B------:R-:W4:Y:S07]  /*c030*/  LDSM.16.MT88.4 R40, [R65+0x6000] ;  /* 0x006000004128783b */ /* 0x000f2e0000004200 */
[----:B------:R-:W-:Y:S01]  /*c040*/  HMMA.16816.F32 R24, R52, R44, R24 ;  /* 0x0000002c3418723c */ /* 0x000fe20000001818 */
[----:B--2---:R-:W-:-:S02]  /*c050*/  F2FP.F16.F32.PACK_AB R44, R131, R132 ;  /* 0x00000084832c723e */ /* 0x004fc400000000ff */
[----:B-1----:R-:W-:-:S05]  /*c060*/  F2FP.F16.F32.PACK_AB R45, R128, R125 ;  /* 0x0000007d802d723e */ /* 0x002fca00000000ff */
[----:B------:R-:W-:Y:S01]  /*c070*/  HMMA.16816.F32 R20, R52, R46, R20 ;  /* 0x0000002e3414723c */ /* 0x000fe20000001814 */
[----:B------:R-:W-:Y:S01]  /*c080*/  F2FP.F16.F32.PACK_AB R46, R138, R129 ;  /* 0x000000818a2e723e */ /* 0x000fe200000000ff */
[----:B------:R-:W-:Y:S01]  /*c090*/  FADD.FTZ R96, R97, R96 ;  /* 0x0000006061607221 */ /* 0x000fe20000010000 */
[----:B---3--:R-:W-:Y:S01]  /*c0a0*/  F2FP.F16.F32.PACK_AB R47, R133, R126 ;  /* 0x0000007e852f723e */ /* 0x008fe200000000ff */
[----:B------:R-:W-:Y:S01]  /*c0b0*/  FADD.FTZ R79, R80, R79 ;  /* 0x0000004f504f7221 */ /* 0x000fe20000010000 */
[----:B------:R-:W-:Y:S05]  /*c0c0*/  LDSM.16.MT88.4 R52, [R66+0x10800] ;  /* 0x010800004234783b */ /* 0x000fea0000004200 */
[C---:B------:R-:W-:Y:S08]  /*c0d0*/  HMMA.16816.F32 R8, R44.reuse, R48, R8 ;  /* 0x000000302c08723c */ /* 0x040ff00000001808 */
[----:B------:R-:W-:Y:S01]  /*c0e0*/  HMMA.16816.F32 R4, R44, R50, R4 ;  /* 0x000000322c04723c */ /* 0x000fe20000001804 */
[----:B------:R-:W1:Y:S01]  /*c0f0*/  LDSM.16.MT88.4 R48, [R63+0x6000] ;  /* 0x006000003f30783b */ /* 0x000e620000004200 */
[----:B------:R-:W-:Y:S01]  /*c100*/  FADD.FTZ R95, R95, R96 ;  /* 0x000000605f5f7221 */ /* 0x000fe20000010000 */
[----:B------:R-:W-:-:S03]  /*c110*/  FADD.FTZ R78, R78, R79 ;  /* 0x0000004f4e4e7221 */ /* 0x000fc60000010000 */
        /* <DEDUP_REMOVED lines=9> */
[-CC-:B------:R-:W-:Y:S01]  /*c1b0*/  FFMA.FTZ R56, R122, R99.reuse, -R81.reuse ;  /* 0x000000637a387223 */ /* 0x180fe20000010851 */
[C---:B------:R-:W-:Y:S01]  /*c1c0*/  HMMA.16816.F32 R28, R44.reuse, R58, R28 ;  /* 0x0000003a2c1c723c */ /* 0x040fe2000000181c */
[-CC-:B------:R-:W-:Y:S01]  /*c1d0*/  FFMA.FTZ R57, R120, R99.reuse, -R81.reuse ;  /* 0x0000006378397223 */ /* 0x180fe20000010851 */
[-CC-:B------:R-:W-:Y:S01]  /*c1e0*/  FFMA.FTZ R58, R118, R99.reuse, -R81.reuse ;  /* 0x00000063763a7223 */ /* 0x180fe20000010851 */
[----:B------:R-:W-:Y:S01]  /*c1f0*/  FFMA.FTZ R59, R116, R99, -R81 ;  /* 0x00000063743b7223 */ /* 0x000fe20000010851 */
[----:B------:R-:W-:Y:S01]  /*c200*/  FADD.FTZ R92, R92, R93 ;  /* 0x0000005d5c5c7221 */ /* 0x000fe20000010000 */
[----:B------:R-:W-:Y:S01]  /*c210*/  FADD.FTZ R75, R75, R76 ;  /* 0x0000004c4b4b7221 */ /* 0x000fe20000010000 */
[----:B------:R-:W-:Y:S02]  /*c220*/  MUFU.EX2 R123, R123 ;  /* 0x0000007b007b7308 */ /* 0x000fe40000000800 */
[----:B----4-:R-:W-:Y:S01]  /*c230*/  HMMA.16816.F32 R24, R44, R40, R24 ;  /* 0x000000282c18723c */ /* 0x010fe20000001818 */
[----:B------:R-:W-:Y:S01]  /*c240*/  FADD.FTZ R91, R91, R92 ;  /* 0x0000005c5b5b7221 */ /* 0x000fe20000010000 */
[----:B------:R-:W-:-:S04]  /*c250*/  FADD.FTZ R74, R74, R75 ;  /* 0x0000004b4a4a7221 */ /* 0x000fc80000010000 */
[----:B------:R-:W2:Y:S02]  /*c260*/  MUFU.EX2 R124, R124 ;  /* 0x0000007c007c7308 */ /* 0x000ea40000000800 */
[----:B------:R-:W-:Y:S01]  /*c270*/  HMMA.16816.F32 R20, R44, R42, R20 ;  /* 0x0000002a2c14723c */ /* 0x000fe20000001814 */
[----:B------:R-:W3:Y:S05]  /*c280*/  LDSM.16.MT88.4 R40, [R64+0x10800] ;  /* 0x010800004028783b */ /* 0x000eea0000004200 */
[----:B------:R-:W-:Y:S01]  /*c290*/  MUFU.EX2 R119, R119 ;  /* 0x0000007700777308 */ /* 0x000fe20000000800 */
[----:B------:R-:W-:Y:S01]  /*c2a0*/  FADD.FTZ R90, R90, R91 ;  /* 0x0000005b5a5a7221 */ /* 0x000fe20000010000 */
[----:B------:R-:W-:-:S06]  /*c2b0*/  FADD.FTZ R73, R73, R74 ;  /* 0x0000004a49497221 */ /* 0x000fcc0000010000 */
[----:B------:R-:W4:Y:S08]  /*c2c0*/  MUFU.EX2 R130, R130 ;  /* 0x0000008200827308 */ /* 0x000f300000000800 */
[----:B------:R-:W-:Y:S08]  /*c2d0*/  MUFU.EX2 R56, R56 ;  /* 0x0000003800387308 */ /* 0x000ff00000000800 */
[----:B------:R-:W3:Y:S08]  /*c2e0*/  MUFU.EX2 R57, R57 ;  /* 0x0000003900397308 */ /* 0x000ef00000000800 */
[----:B------:R-:W-:Y:S08]  /*c2f0*/  MUFU.EX2 R58, R58 ;  /* 0x0000003a003a7308 */ /* 0x000ff00000000800 */
[----:B------:R-:W3:Y:S01]  /*c300*/  MUFU.EX2 R59, R59 ;  /* 0x0000003b003b7308 */ /* 0x000ee20000000800 */
[----:B------:R-:W-:Y:S01]  /*c310*/  FADD.FTZ R89, R89, R90 ;  /* 0x0000005a59597221 */ /* 0x000fe20000010000 */
[----:B------:R-:W-:Y:S01]  /*c320*/  FADD.FTZ R72, R72, R73 ;  /* 0x0000004948487221 */ /* 0x000fe20000010000 */
[----:B-1----:R-:W-:Y:S02]  /*c330*/  HMMA.16816.F32 R16, R44, R48, R16 ;  /* 0x000000302c10723c */ /* 0x002fe40000001810 */
[----:B------:R-:W-:Y:S01]  /*c340*/  FADD.FTZ R88, R88, R89 ;  /* 0x0000005958587221 */ /* 0x000fe20000010000 */
[----:B------:R-:W-:Y:S01]  /*c350*/  FADD.FTZ R71, R71, R72 ;  /* 0x0000004847477221 */ /* 0x000fe20000010000 */
[----:B--2---:R-:W-:-:S02]  /*c360*/  F2FP.F16.F32.PACK_AB R48, R124, R123 ;  /* 0x0000007b7c30723e */ /* 0x004fc400000000ff */
[----:B------:R-:W-:Y:S02]  /*c370*/  FADD.FTZ R87, R87, R88 ;  /* 0x0000005857577221 */ /* 0x000fe40000010000 */
[----:B------:R-:W-:Y:S01]  /*c380*/  HMMA.16816.F32 R12, R44, R50, R12 ;  /* 0x000000322c0c723c */ /* 0x000fe2000000180c */
[----:B------:R-:W1:Y:S01]  /*c390*/  LDSM.16.MT88.4 R44, [R65+0x6800] ;  /* 0x00680000412c783b */ /* 0x000e620000004200 */
[----:B------:R-:W-:Y:S01]  /*c3a0*/  FADD.FTZ R72, R70, R71 ;  /* 0x0000004746487221 */ /* 0x000fe20000010000 */
[----:B----4-:R-:W-:Y:S02]  /*c3b0*/  F2FP.F16.F32.PACK_AB R50, R130, R119 ;  /* 0x000000778232723e */ /* 0x010fe400000000ff */
[----:B---3--:R-:W-:Y:S02]  /*c3c0*/  F2FP.F16.F32.PACK_AB R49, R57, R56 ;  /* 0x000000383931723e */ /* 0x008fe400000000ff */
[----:B------:R-:W-:Y:S01]  /*c3d0*/  F2FP.F16.F32.PACK_AB R51, R59, R58 ;  /* 0x0000003a3b33723e */ /* 0x000fe200000000ff */
[----:B------:R-:W-:Y:S01]  /*c3e0*/  FADD.FTZ R86, R86, R87 ;  /* 0x0000005756567221 */ /* 0x000fe20000010000 */
[----:B------:R-:W-:-:S03]  /*c3f0*/  FADD.FTZ R71, R69, R72 ;  /* 0x0000004845477221 */ /* 0x000fc60000010000 */
[----:B------:R-:W-:Y:S02]  /*c400*/  FADD.FTZ R85, R85, R86 ;  /* 0x0000005655557221 */ /* 0x000fe40000010000 */
[----:B------:R-:W-:Y:S01]  /*c410*/  HMMA.16816.F32 R8, R48, R52, R8 ;  /* 0x000000343008723c */ /* 0x000fe20000001808 */
[----:B------:R-:W-:Y:S01]  /*c420*/  FADD.FTZ R52, R68, R71 ;  /* 0x0000004744347221 */ /* 0x000fe20000010000 */
[----:B------:R-:W-:-:S03]  /*c430*/  FADD.FTZ R84, R84, R85 ;  /* 0x0000005554547221 */ /* 0x000fc60000010000 */
[----:B------:R-:W-:Y:S01]  /*c440*/  FADD.FTZ R52, R67, R52 ;  /* 0x0000003443347221 */ /* 0x000fe20000010000 */
[----:B------:R-:W-:-:S03]  /*c450*/  FADD.FTZ R83, R83, R84 ;  /* 0x0000005453537221 */ /* 0x000fc60000010000 */
[----:B------:R-:W-:Y:S01]  /*c460*/  FADD.FTZ R127, R127, R52 ;  /* 0x000000347f7f7221 */ /* 0x000fe20000010000 */
[----:B------:R-:W-:Y:S01]  /*c470*/  HMMA.16816.F32 R4, R48, R54, R4 ;  /* 0x000000363004723c */ /* 0x000fe20000001804 */
[----:B------:R-:W2:Y:S01]  /*c480*/  LDSM.16.MT88.4 R52, [R63+0x6800] ;  /* 0x006800003f34783b */ /* 0x000ea20000004200 */
        /* <DEDUP_REMOVED lines=9> */
[----:B------:R-:W-:Y:S01]  /*c520*/  FADD.FTZ R154, R154, R147 ;  /* 0x000000939a9a7221 */ /* 0x000fe20000010000 */
[----:B-1----:R-:W-:Y:S01]  /*c530*/  HMMA.16816.F32 R24, R48, R44, R24 ;  /* 0x0000002c3018723c */ /* 0x002fe20000001818 */
[----:B------:R-:W-:-:S07]  /*c540*/  FADD.FTZ R73, R144, R73 ;  /* 0x0000004990497221 */ /* 0x000fce0000010000 */
[----:B------:R-:W-:Y:S01]  /*c550*/  HMMA.16816.F32 R20, R48, R46, R20 ;  /* 0x0000002e3014723c */ /* 0x000fe20000001814 */
[----:B------:R-:W-:Y:S01]  /*c560*/  FADD.FTZ R44, R158, R73 ;  /* 0x000000499e2c7221 */ /* 0x000fe20000010000 */
[----:B------:R-:W-:-:S06]  /*c570*/  FADD.FTZ R45, R161, R154 ;  /* 0x0000009aa12d7221 */ /* 0x000fcc0000010000 */
[C---:B------:R-:W-:Y:S01]  /*c580*/  HMMA.16816.F32 R28, R48.reuse, R42, R28 ;  /* 0x0000002a301c723c */ /* 0x040fe2000000181c */
[----:B------:R-:W-:Y:S01]  /*c590*/  FADD.FTZ R44, R151, R44 ;  /* 0x0000002c972c7221 */ /* 0x000fe20000010000 */
[----:B------:R-:W-:Y:S01]  /*c5a0*/  FADD.FTZ R45, R162, R45 ;  /* 0x0000002da22d7221 */ /* 0x000fe20000010000 */
[----:B------:R-:W-:Y:S02]  /*c5b0*/  LDSM.16.MT88.4 R40, [R66+0x11000] ;  /* 0x011000004228783b */ /* 0x000fe40000004200 */
[----:B------:R-:W-:Y:S01]  /*c5c0*/  FADD.FTZ R75, R155, R44 ;  /* 0x0000002c9b4b7221 */ /* 0x000fe20000010000 */
[----:B------:R-:W-:Y:S01]  /*c5d0*/  FADD.FTZ R76, R164, R45 ;  /* 0x0000002da44c7221 */ /* 0x000fe20000010000 */
[-C--:B------:R-:W-:Y:S01]  /*c5e0*/  FFMA.FTZ R68, R109, R99.reuse, -R98 ;  /* 0x000000636d447223 */ /* 0x080fe20000010862 */
[----:B------:R-:W1:Y:S02]  /*c5f0*/  LDSM.16.MT88.4 R44, [R64+0x11000] ;  /* 0x01100000402c783b */ /* 0x000e640000004200 */
[----:B------:R-:W-:Y:S01]  /*c600*/  FADD.FTZ R76, R165, R76 ;  /* 0x0000004ca54c7221 */ /* 0x000fe20000010000 */
[----:B------:R-:W-:Y:S01]  /*c610*/  FADD.FTZ R75, R160, R75 ;  /* 0x0000004ba04b7221 */ /* 0x000fe20000010000 */
[-CC-:B------:R-:W-:Y:S01]  /*c620*/  FFMA.FTZ R71, R114, R99.reuse, -R81.reuse ;  /* 0x0000006372477223 */ /* 0x180fe20000010851 */
[-CC-:B------:R-:W-:Y:S01]  /*c630*/  FFMA.FTZ R72, R112, R99.reuse, -R81.reuse ;  /* 0x0000006370487223 */ /* 0x180fe20000010851 */
[----:B------:R-:W-:Y:S01]  /*c640*/  FADD.FTZ R177, R177, R76 ;  /* 0x0000004cb1b17221 */ /* 0x000fe20000010000 */
[-CC-:B------:R-:W-:Y:S01]  /*c650*/  FFMA.FTZ R73, R110, R99.reuse, -R81.reuse ;  /* 0x000000636e497223 */ /* 0x180fe20000010851 */
[-C--:B------:R-:W-:Y:S01]  /*c660*/  FFMA.FTZ R74, R108, R99.reuse, -R81 ;  /* 0x000000636c4a7223 */ /* 0x080fe20000010851 */
[C---:B--2---:R-:W-:Y:S01]  /*c670*/  HMMA.16816.F32 R16, R48.reuse, R52, R16 ;  /* 0x000000343010723c */ /* 0x044fe20000001810 */
[----:B------:R-:W-:Y:S01]  /*c680*/  FADD.FTZ R52, R176, R75 ;  /* 0x0000004bb0347221 */ /* 0x000fe20000010000 */
[-CC-:B------:R-:W-:Y:S01]  /*c690*/  FFMA.FTZ R115, R115, R99.reuse, -R98.reuse ;  /* 0x0000006373737223 */ /* 0x180fe20000010862 */
[-CC-:B------:R-:W-:Y:S01]  /*c6a0*/  FFMA.FTZ R113, R113, R99.reuse, -R98.reuse ;  /* 0x0000006371717223 */ /* 0x180fe20000010862 */
[-C--:B------:R-:W-:Y:S01]  /*c6b0*/  FFMA.FTZ R111, R111, R99.reuse, -R98 ;  /* 0x000000636f6f7223 */ /* 0x080fe20000010862 */
[----:B------:R-:W-:Y:S01]  /*c6c0*/  FADD.FTZ R180, R180, R177 ;  /* 0x000000b1b4b47221 */ /* 0x000fe20000010000 */
[----:B------:R-:W-:Y:S01]  /*c6d0*/  FADD.FTZ R52, R169, R52 ;  /* 0x00000034a9347221 */ /* 0x000fe20000010000 */
[----:B------:R-:W-:Y:S01]  /*c6e0*/  MUFU.EX2 R70, R115 ;  /* 0x0000007300467308 */ /* 0x000fe20000000800 */
[----:B------:R-:W-:Y:S01]  /*c6f0*/  HMMA.16816.F32 R12, R48, R54, R12 ;  /* 0x00000036300c723c */ /* 0x000fe2000000180c */
[----:B------:R-:W-:Y:S01]  /*c700*/  FADD.FTZ R181, R181, R180 ;  /* 0x000000b4b5b57221 */ /* 0x000fe20000010000 */
[----:B------:R-:W-:Y:S01]  /*c710*/  FADD.FTZ R173, R173, R52 ;  /* 0x00000034adad7221 */ /* 0x000fe20000010000 */
[----:B------:R-:W-:Y:S04]  /*c720*/  LDSM.16.MT88.4 R48, [R65+0x7000] ;  /* 0x007000004130783b */ /* 0x000fe80000004200 */
[----:B------:R-:W2:Y:S01]  /*c730*/  MUFU.EX2 R69, R113 ;  /* 0x0000007100457308 */ /* 0x000ea20000000800 */
[----:B------:R-:W-:Y:S01]  /*c740*/  FADD.FTZ R182, R182, R181 ;  /* 0x000000b5b6b67221 */ /* 0x000fe20000010000 */
[-CC-:B------:R-:W-:Y:S01]  /*c750*/  FFMA.FTZ R78, R106, R99.reuse, -R81.reuse ;  /* 0x000000636a4e7223 */ /* 0x180fe20000010851 */
[-CC-:B------:R-:W-:Y:S01]  /*c760*/  FFMA.FTZ R79, R104, R99.reuse, -R81.reuse ;  /* 0x00000063684f7223 */ /* 0x180fe20000010851 */
[-C--:B------:R-:W-:Y:S01]  /*c770*/  FFMA.FTZ R80, R102, R99.reuse, -R81 ;  /* 0x0000006366507223 */ /* 0x080fe20000010851 */
[-CC-:B------:R-:W-:Y:S01]  /*c780*/  FFMA.FTZ R77, R103, R99.reuse, -R98.reuse ;  /* 0x00000063674d7223 */ /* 0x180fe20000010862 */
[----:B------:R-:W-:Y:S01]  /*c790*/  FFMA.FTZ R252, R101, R99, -R98 ;  /* 0x0000006365fc7223 */ /* 0x000fe20000010862 */
[----:B------:R-:W-:Y:S01]  /*c7a0*/  LDSM.16.MT88.4 R140, [R65+0x7800] ;  /* 0x00780000418c783b */ /* 0x000fe20000004200 */
[----:B------:R-:W-:Y:S01]  /*c7b0*/  MUFU.EX2 R67, R111 ;  /* 0x0000006f00437308 */ /* 0x000fe20000000800 */
[----:B------:R-:W-:-:S07]  /*c7c0*/  FADD.FTZ R178, R178, R173 ;  /* 0x000000adb2b27221 */ /* 0x000fce0000010000 */
[----:B------:R-:W3:Y:S08]  /*c7d0*/  MUFU.EX2 R68, R68 ;  /* 0x0000004400447308 */ /* 0x000ef00000000800 */
[----:B------:R-:W-:Y:S08]  /*c7e0*/  MUFU.EX2 R71, R71 ;  /* 0x0000004700477308 */ /* 0x000ff00000000800 */
[----:B------:R-:W4:Y:S08]  /*c7f0*/  MUFU.EX2 R72, R72 ;  /* 0x0000004800487308 */ /* 0x000f300000000800 */
[----:B------:R-:W-:Y:S08]  /*c800*/  MUFU.EX2 R73, R73 ;  /* 0x0000004900497308 */ /* 0x000ff00000000800 */
[----:B------:R-:W1:Y:S01]  /*c810*/  MUFU.EX2 R74, R74 ;  /* 0x0000004a004a7308 */ /* 0x000e620000000800 */
[----:B------:R-:W-:Y:S01]  /*c820*/  FADD.FTZ R189, R189, R182 ;  /* 0x000000b6bdbd7221 */ /* 0x000fe20000010000 */
[----:B------:R-:W-:-:S03]  /*c830*/  FADD.FTZ R185, R185, R178 ;  /* 0x000000b2b9b97221 */ /* 0x000fc60000010000 */
[----:B------:R-:W-:Y:S01]  /*c840*/  FADD.FTZ R194, R194, R189 ;  /* 0x000000bdc2c27221 */ /* 0x000fe20000010000 */
[----:B------:R-:W-:Y:S01]  /*c850*/  FADD.FTZ R184, R184, R185 ;  /* 0x000000b9b8b87221 */ /* 0x000fe20000010000 */
[----:B--2---:R-:W-:Y:S02]  /*c860*/  F2FP.F16.F32.PACK_AB R52, R69, R70 ;  /* 0x000000464534723e */ /* 0x004fe400000000ff */
[----:B---3--:R-:W-:Y:S01]  /*c870*/  F2FP.F16.F32.PACK_AB R54, R68, R67 ;  /* 0x000000434436723e */ /* 0x008fe200000000ff */
[----:B------:R-:W-:Y:S01]  /*c880*/  FADD.FTZ R193, R193, R194 ;  /* 0x000000c2c1c17221 */ /* 0x000fe20000010000 */
[----:B----4-:R-:W-:Y:S01]  /*c890*/  F2FP.F16.F32.PACK_AB R53, R72, R71 ;  /* 0x000000474835723e */ /* 0x010fe200000000ff */
[----:B------:R-:W-:Y:S01]  /*c8a0*/  FADD.FTZ R187, R187, R184 ;  /* 0x000000b8bbbb7221 */ /* 0x000fe20000010000 */
[----:B-1----:R-:W-:Y:S01]  /*c8b0*/  F2FP.F16.F32.PACK_AB R55, R74, R73 ;  /* 0x000000494a37723e */ /* 0x002fe200000000ff */
[----:B------:R-:W-:Y:S02]  /*c8c0*/  FADD.FTZ R198, R198, R193 ;  /* 0x000000c1c6c67221 */ /* 0x000fe40000010000 */
[----:B------:R-:W-:-:S04]  /*c8d0*/  FADD.FTZ R188, R188, R187 ;  /* 0x000000bbbcbc7221 */ /* 0x000fc80000010000 */
[----:B------:R-:W-:Y:S01]  /*c8e0*/  HMMA.16816.F32 R32, R52, R44, R32 ;  /* 0x0000002c3420723c */ /* 0x000fe20000001820 */
[----:B------:R-:W-:Y:S01]  /*c8f0*/  FADD.FTZ R45, R191, R198 ;  /* 0x000000c6bf2d7221 */ /* 0x000fe20000010000 */
[----:B------:R-:W-:-:S06]  /*c900*/  FADD.FTZ R199, R199, R188 ;  /* 0x000000bcc7c77221 */ /* 0x000fcc0000010000 */
        /* <DEDUP_REMOVED lines=8> */
[----:B------:R-:W-:Y:S01]  /*c990*/  FADD.FTZ R202, R202, R195 ;  /* 0x000000c3caca7221 */ /* 0x000fe20000010000 */
[----:B------:R-:W-:Y:S02]  /*c9a0*/  HMMA.16816.F32 R28, R52, R46, R28 ;  /* 0x0000002e341c723c */ /* 0x000fe4000000181c */
[----:B------:R-:W-:Y:S01]  /*c9b0*/  FADD.FTZ R171, R171, R44 ;  /* 0x0000002cabab7221 */ /* 0x000fe20000010000 */
[----:B------:R-:W-:Y:S01]  /*c9c0*/  FADD.FTZ R183, R183, R202 ;  /* 0x000000cab7b77221 */ /* 0x000fe20000010000 */
[----:B------:R-:W2:Y:S03]  /*c9d0*/  LDSM.16.MT88.4 R44, [R66+0x11800] ;  /* 0x01180000422c783b */ /* 0x000ea60000004200 */
[----:B------:R-:W-:Y:S01]  /*c9e0*/  FADD.FTZ R186, R186, R183 ;  /* 0x000000b7baba7221 */ /* 0x000fe20000010000 */
[----:B------:R-:W-:Y:S01]  /*c9f0*/  FADD.FTZ R171, R172, R171 ;  /* 0x000000abacab7221 */ /* 0x000fe20000010000 */
[----:B------:R-:W-:-:S02]  /*ca00*/  FFMA.FTZ R75, R107, R99, -R98 ;  /* 0x000000636b4b7223 */ /* 0x000fc40000010862 */
[----:B------:R-:W-:Y:S01]  /*ca10*/  FADD.FTZ R175, R175, R186 ;  /* 0x000000baafaf7221 */ /* 0x000fe20000010000 */
[-C--:B------:R-:W-:Y:S01]  /*ca20*/  FFMA.FTZ R76, R105, R99.reuse, -R98 ;  /* 0x00000063694c7223 */ /* 0x080fe20000010862 */
[----:B------:R-:W-:Y:S01]  /*ca30*/  FADD.FTZ R170, R170, R171 ;  /* 0x000000abaaaa7221 */ /* 0x000fe20000010000 */
[----:B------:R-:W-:Y:S01]  /*ca40*/  FFMA.FTZ R81, R100, R99, -R81 ;  /* 0x0000006364517223 */ /* 0x000fe20000010851 */
[----:B------:R-:W-:Y:S02]  /*ca50*/  FADD.FTZ R196, R196, R175 ;  /* 0x000000afc4c47221 */ /* 0x000fe40000010000 */
[----:B------:R-:W-:Y:S01]  /*ca60*/  FADD.FTZ R170, R179, R170 ;  /* 0x000000aab3aa7221 */ /* 0x000fe20000010000 */
[----:B------:R-:W-:Y:S01]  /*ca70*/  MUFU.EX2 R75, R75 ;  /* 0x0000004b004b7308 */ /* 0x000fe20000000800 */
[----:B------:R-:W-:Y:S02]  /*ca80*/  FADD.FTZ R163, R163, R196 ;  /* 0x000000c4a3a37221 */ /* 0x000fe40000010000 */
[----:B------:R-:W-:-:S05]  /*ca90*/  FADD.FTZ R153, R153, R170 ;  /* 0x000000aa99997221 */ /* 0x000fca0000010000 */
[----:B------:R-:W3:Y:S01]  /*caa0*/  MUFU.EX2 R76, R76 ;  /* 0x0000004c004c7308 */ /* 0x000ee20000000800 */
[----:B------:R-:W-:Y:S01]  /*cab0*/  FADD.FTZ R168, R168, R163 ;  /* 0x000000a3a8a87221 */ /* 0x000fe20000010000 */
[----:B------:R-:W-:-:S06]  /*cac0*/  FADD.FTZ R153, R152, R153 ;  /* 0x0000009998997221 */ /* 0x000fcc0000010000 */
[----:B------:R-:W-:Y:S01]  /*cad0*/  MUFU.EX2 R77, R77 ;  /* 0x0000004d004d7308 */ /* 0x000fe20000000800 */
[----:B-1----:R-:W-:Y:S07]  /*cae0*/  HMMA.16816.F32 R16, R52, R40, R16 ;  /* 0x000000283410723c */ /* 0x002fee0000001810 */
[----:B------:R-:W1:Y:S08]  /*caf0*/  MUFU.EX2 R252, R252 ;  /* 0x000000fc00fc7308 */ /* 0x000e700000000800 */
[----:B------:R-:W-:Y:S08]  /*cb00*/  MUFU.EX2 R78, R78 ;  /* 0x0000004e004e7308 */ /* 0x000ff00000000800 */
[----:B------:R-:W4:Y:S08]  /*cb10*/  MUFU.EX2 R79, R79 ;  /* 0x0000004f004f7308 */ /* 0x000f300000000800 */
[----:B------:R-:W-:Y:S08]  /*cb20*/  MUFU.EX2 R80, R80 ;  /* 0x0000005000507308 */ /* 0x000ff00000000800 */
[----:B------:R-:W2:Y:S01]  /*cb30*/  MUFU.EX2 R81, R81 ;  /* 0x0000005100517308 */ /* 0x000ea20000000800 */
[----:B------:R-:W-:Y:S01]  /*cb40*/  FADD.FTZ R41, R157, R168 ;  /* 0x000000a89d297221 */ /* 0x000fe20000010000 */
[----:B------:R-:W-:-:S03]  /*cb50*/  FADD.FTZ R150, R150, R153 ;  /* 0x0000009996967221 */ /* 0x000fc60000010000 */
[----:B------:R-:W-:Y:S01]  /*cb60*/  FADD.FTZ R41, R174, R41 ;  /* 0x00000029ae297221 */ /* 0x000fe20000010000 */
[----:B------:R-:W-:Y:S01]  /*cb70*/  FADD.FTZ R150, R159, R150 ;  /* 0x000000969f967221 */ /* 0x000fe20000010000 */
[----:B------:R-:W-:Y:S01]  /*cb80*/  HMMA.16816.F32 R24, R52, R48, R24 ;  /* 0x000000303418723c */ /* 0x000fe20000001818 */
[----:B---3--:R-:W-:-:S07]  /*cb90*/  F2FP.F16.F32.PACK_AB R40, R76, R75 ;  /* 0x0000004b4c28723e */ /* 0x008fce00000000ff */
[C---:B------:R-:W-:Y:S01]  /*cba0*/  HMMA.16816.F32 R20, R52.reuse, R50, R20 ;  /* 0x000000323414723c */ /* 0x040fe20000001814 */
[----:B------:R-:W-:Y:S07]  /*cbb0*/  LDSM.16.MT88.4 R48, [R64+0x11800] ;  /* 0x011800004030783b */ /* 0x000fee0000004200 */
[----:B------:R-:W-:Y:S01]  /*cbc0*/  HMMA.16816.F32 R12, R52, R42, R12 ;  /* 0x0000002a340c723c */ /* 0x000fe2000000180c */
[----:B------:R-:W-:Y:S01]  /*cbd0*/  FADD.FTZ R52, R148, R41 ;  /* 0x0000002994347221 */ /* 0x000fe20000010000 */
[----:B-1----:R-:W-:Y:S01]  /*cbe0*/  F2FP.F16.F32.PACK_AB R42, R252, R77 ;  /* 0x0000004dfc2a723e */ /* 0x002fe200000000ff */
[----:B------:R-:W-:Y:S01]  /*cbf0*/  FADD.FTZ R53, R135, R150 ;  /* 0x0000009687357221 */ /* 0x000fe20000010000 */
[----:B----4-:R-:W-:-:S02]  /*cc00*/  F2FP.F16.F32.PACK_AB R41, R79, R78 ;  /* 0x0000004e4f29723e */ /* 0x010fc400000000ff */
[----:B--2---:R-:W-:Y:S01]  /*cc10*/  F2FP.F16.F32.PACK_AB R43, R81, R80 ;  /* 0x00000050512b723e */ /* 0x004fe200000000ff */
[----:B------:R-:W-:Y:S01]  /*cc20*/  FADD.FTZ R52, R139, R52 ;  /* 0x000000348b347221 */ /* 0x000fe20000010000 */
[----:B------:R-:W-:-:S05]  /*cc30*/  FADD.FTZ R53, R136, R53 ;  /* 0x0000003588357221 */ /* 0x000fca0000010000 */
[----:B------:R-:W-:Y:S01]  /*cc40*/  HMMA.16816.F32 R160, R40, R44, R8 ;  /* 0x0000002c28a0723c */ /* 0x000fe20000001808 */
[----:B------:R-:W-:Y:S01]  /*cc50*/  FADD.FTZ R9, R137, R52 ;  /* 0x0000003489097221 */ /* 0x000fe20000010000 */
[----:B------:R-:W-:-:S03]  /*cc60*/  FADD.FTZ R8, R134, R53 ;  /* 0x0000003586087221 */ /* 0x000fc60000010000 */
[----:B------:R-:W-:Y:S01]  /*cc70*/  FADD.FTZ R9, R156, R9 ;  /* 0x000000099c097221 */ /* 0x000fe20000010000 */
[----:B------:R-:W-:Y:S02]  /*cc80*/  FADD.FTZ R8, R149, R8 ;  /* 0x0000000895087221 */ /* 0x000fe40000010000 */
[----:B------:R-:W-:Y:S01]  /*cc90*/  HMMA.16816.F32 R156, R40, R46, R4 ;  /* 0x0000002e289c723c */ /* 0x000fe20000001804 */
[----:B------:R-:W1:Y:S01]  /*cca0*/  LDSM.16.MT88.4 R4, [R63+0x7800] ;  /* 0x007800003f04783b */ /* 0x000e620000004200 */
[----:B------:R-:W-:Y:S01]  /*ccb0*/  FADD.FTZ R132, R132, R9 ;  /* 0x0000000984847221 */ /* 0x000fe20000010000 */
[----:B------:R-:W-:-:S04]  /*ccc0*/  FADD.FTZ R9, R125, R8 ;  /* 0x000000087d097221 */ /* 0x000fc80000010000 */
[----:B------:R-:W-:-:S04]  /*ccd0*/  FADD.FTZ R9, R128, R9 ;  /* 0x0000000980097221 */ /* 0x000fc80000010000 */
[----:B------:R-:W-:-:S04]  /*cce0*/  FADD.FTZ R126, R126, R9 ;  /* 0x000000097e7e7221 */ /* 0x000fc80000010000 */
[----:B------:R-:W-:Y:S01]  /*ccf0*/  FADD.FTZ R133, R133, R126 ;  /* 0x0000007e85857221 */ /* 0x000fe20000010000 */
[----:B------:R-:W-:-:S03]  /*cd00*/  FADD.FTZ R8, R131, R132 ;  /* 0x0000008483087221 */ /* 0x000fc60000010000 */
[----:B------:R-:W-:Y:S01]  /*cd10*/  FADD.FTZ R56, R56, R133 ;  /* 0x0000008538387221 */ /* 0x000fe20000010000 */
[----:B------:R-:W-:-:S03]  /*cd20*/  FADD.FTZ R129, R129, R8 ;  /* 0x0000000881817221 */ /* 0x000fc60000010000 */
[----:B------:R-:W-:-:S04]  /*cd30*/  FADD.FTZ R57, R57, R56 ;  /* 0x0000003839397221 */ /* 0x000fc80000010000 */
[----:B------:R-:W-:-:S04]  /*cd40*/  FADD.FTZ R8, R58, R57 ;  /* 0x000000393a087221 */ /* 0x000fc80000010000 */
[----:B------:R-:W-:Y:S01]  /*cd50*/  FADD.FTZ R8, R59, R8 ;  /* 0x000000083b087221 */ /* 0x000fe20000010000 */
[----:B------:R-:W-:-:S03]  /*cd60*/  FADD.FTZ R138, R138, R129 ;  /* 0x000000818a8a7221 */ /* 0x000fc60000010000 */
[----:B------:R-:W-:Y:S01]  /*cd70*/  FADD.FTZ R71, R71, R8 ;  /* 0x0000000847477221 */ /* 0x000fe20000010000 */
[----:B------:R-:W-:-:S03]  /*cd80*/  FADD.FTZ R123, R123, R138 ;  /* 0x0000008a7b7b7221 */ /* 0x000fc60000010000 */
[----:B------:R-:W-:Y:S01]  /*cd90*/  FADD.FTZ R72, R72, R71 ;  /* 0x0000004748487221 */ /* 0x000fe20000010000 */
[----:B-1----:R-:W-:Y:S03]  /*cda0*/  HMMA.16816.F32 R136, R40, R4, R16 ;  /* 0x000000042888723c */ /* 0x002fe60000001810 */
        /* <DEDUP_REMOVED lines=11> */
[----:B------:R-:W-:-:S04]  /*ce60*/  FADD.FTZ R67, R67, R8 ;  /* 0x0000000843437221 */ /* 0x000fc80000010000 */
[----:B------:R1:W-:Y:S01]  /*ce70*/  STL [R1], R4 ;  /* 0x0000000401007387 */ /* 0x0003e20000100800 */
[----:B------:R-:W-:-:S04]  /*ce80*/  FADD.FTZ R68, R68, R67 ;  /* 0x0000004344447221 */ /* 0x000fc80000010000 */
[----:B------:R-:W-:-:S04]  /*ce90*/  FADD.FTZ R75, R75, R68 ;  /* 0x000000444b4b7221 */ /* 0x000fc80000010000 */
[----:B------:R-:W-:Y:S01]  /*cea0*/  FADD.FTZ R76, R76, R75 ;  /* 0x0000004b4c4c7221 */ /* 0x000fe20000010000 */
[----:B------:R-:W-:Y:S03]  /*ceb0*/  HMMA.16816.F32 R144, R40, R140, R24 ;  /* 0x0000008c2890723c */ /* 0x000fe60000001818 */
[----:B------:R-:W-:-:S05]  /*cec0*/  FADD.FTZ R77, R77, R76 ;  /* 0x0000004c4d4d7221 */ /* 0x000fca0000010000 */
[----:B------:R-:W-:Y:S01]  /*ced0*/  HMMA.16816.F32 R152, R40, R48, R32 ;  /* 0x000000302898723c */ /* 0x000fe20000001820 */
[----:B------:R-:W-:-:S07]  /*cee0*/  FADD.FTZ R252, R252, R77 ;  /* 0x0000004dfcfc7221 */ /* 0x000fce0000010000 */
[C---:B------:R-:W-:Y:S08]  /*cef0*/  HMMA.16816.F32 R148, R40.reuse, R50, R28 ;  /* 0x000000322894723c */ /* 0x040ff0000000181c */
[C---:B------:R-:W-:Y:S08]  /*cf00*/  HMMA.16816.F32 R140, R40.reuse, R142, R20 ;  /* 0x0000008e288c723c */ /* 0x040ff00000001814 */
[----:B------:R-:W-:Y:S01]  /*cf10*/  HMMA.16816.F32 R132, R40, R6, R12 ;  /* 0x000000062884723c */ /* 0x000fe2000000180c */
[----:B------:R-:W-:-:S04]  /*cf20*/  NOP ;  /* 0x0000000000007918 */ /* 0x000fc80000000000 */
[----:B-1----:R-:W-:-:S15]  /*cf30*/  @!P6 BRA `(.L_x_4037) ;  /* 0x000000800054e947 */ /* 0x002fde0003800000 */
[----:B------:R-:W-:Y:S01]  /*cf40*/  IMAD R60, R241, 0x40, R60 ;  /* 0x00000040f13c7824 */ /* 0x000fe200078e023c */
[----:B------:R-:W-:Y:S01]  /*cf50*/  LOP3.LUT R220, R220, 0x1f0, RZ, 0xc0, !PT ;  /* 0x000001f0dcdc7812 */ /* 0x000fe200078ec0ff */
[----:B------:R-:W-:Y:S01]  /*cf60*/  IMAD.MOV.U32 R165, RZ, RZ, R36 ;  /* 0x000000ffffa57224 */ /* 0x000fe200078e0024 */
[----:B------:R-:W-:Y:S01]  /*cf70*/  ISETP.NE.U32.AND P4, PT, R250, RZ, PT ;  /* 0x000000fffa00720c */ /* 0x000fe20003f85070 */
[----:B------:R-:W-:Y:S01]  /*cf80*/  VIADD R243, R38, 0xfffffffe ;  /* 0xfffffffe26f37836 */ /* 0x000fe20000000000 */
[----:B------:R-:W-:Y:S02]  /*cf90*/  IADD3 R60, PT, PT, R39, R60, R220 ;  /* 0x0000003c273c7210 */ /* 0x000fe40007ffe0dc */
[----:B------:R-:W-:Y:S02]  /*cfa0*/  ISETP.NE.AND.EX P4, PT, R251, RZ, PT, P4 ;  /* 0x000000fffb00720c */ /* 0x000fe40003f85340 */
[----:B------:R-:W-:Y:S02]  /*cfb0*/  IADD3 R61, PT, PT, -R61, R60, -R62 ;  /* 0x0000003c3d3d7210 */ /* 0x000fe40007ffe93e */
[----:B------:R-:W-:-:S03]  /*cfc0*/  MOV R164, R37 ;  /* 0x0000002500a47202 */ /* 0x000fc60000000f00 */
[----:B------:R-:W-:-:S05]  /*cfd0*/  IMAD R242, R38, -0x100, R61 ;  /* 0xffffff0026f27824 */ /* 0x000fca00078e023d */
[----:B------:R-:W-:-:S07]  /*cfe0*/  IADD3 R242, PT, PT, R242, 0x208, RZ ;  /* 0x00000208f2f27810 */ /* 0x000fce0007ffe0ff */
.L_x_4044:
        /* <DEDUP_REMOVED lines=16> */
[----:B------:R-:W2:Y:S01]  /*d0f0*/  LD.E R13, desc[UR4][R2.64+0x170] ;  /* 0x00017004020d7980 */ /* 0x000ea2000c101900 */
[----:B------:R-:W-:Y:S03]  /*d100*/  IABS R9, R244 ;  /* 0x000000f400097213 */ /* 0x000fe60000000000 */
[----:B------:R-:W3:Y:S01]  /*d110*/  LD.E.64 R16, desc[UR4][R2.64+0x28] ;  /* 0x0000280402107980 */ /* 0x000ee2000c101b00 */
[-C--:B--2---:R-:W-:Y:S02]  /*d120*/  IABS R10, R13.reuse ;  /* 0x0000000d000a7213 */ /* 0x084fe40000000000 */
[-C--:B------:R-:W-:Y:S02]  /*d130*/  IABS R8, R13.reuse ;  /* 0x0000000d00087213 */ /* 0x080fe40000000000 */
[----:B------:R-:W1:Y:S02]  /*d140*/  I2F.RP R11, R10 ;  /* 0x0000000a000b7306 */ /* 0x000e640000209400 */
[----:B------:R-:W-:Y:S08]  /*d150*/  IADD3 R8, PT, PT, RZ, -R8, RZ ;  /* 0x80000008ff087210 */ /* 0x000ff00007ffe0ff */
[----:B-1----:R-:W1:Y:S02]  /*d160*/  MUFU.RCP R6, R11 ;  /* 0x0000000b00067308 */ /* 0x002e640000001000 */
[----:B-1----:R-:W-:Y:S02]  /*d170*/  VIADD R14, R6, 0xffffffe ;  /* 0x0ffffffe060e7836 */ /* 0x002fe40000000000 */
[----:B------:R-:W-:Y:S06]  /*d180*/  VIADD R6, R244, 0xffffff00 ;  /* 0xffffff00f4067836 */ /* 0x000fec0000000000 */
[----:B------:R-:W1:Y:S02]  /*d190*/  F2I.FTZ.U32.TRUNC.NTZ R15, R14 ;  /* 0x0000000e000f7305 */ /* 0x000e64000021f000 */
[--C-:B-1----:R-:W-:Y:S02]  /*d1a0*/  IMAD.MOV R7, RZ, RZ, -R15.reuse ;  /* 0x000000ffff077224 */ /* 0x102fe400078e0a0f */
[----:B------:R-:W-:Y:S02]  /*d1b0*/  IMAD.MOV.U32 R14, RZ, RZ, RZ ;  /* 0x000000ffff0e7224 */ /* 0x000fe400078e00ff */
[----:B------:R-:W-:Y:S01]  /*d1c0*/  IMAD R12, R7, R10, RZ ;  /* 0x0000000a070c7224 */ /* 0x000fe200078e02ff */
[----:B------:R-:W-:Y:S02]  /*d1d0*/  IABS R7, R6 ;  /* 0x0000000600077213 */ /* 0x000fe40000000000 */
[----:B------:R-:W-:Y:S01]  /*d1e0*/  LOP3.LUT R6, R6, R13, RZ, 0x3c, !PT ;  /* 0x0000000d06067212 */ /* 0x000fe200078e3cff */
[----:B------:R-:W-:Y:S02]  /*d1f0*/  IMAD.HI.U32 R12, R15, R12, R14 ;  /* 0x0000000c0f0c7227 */ /* 0x000fe400078e000e */
[----:B------:R-:W2:Y:S01]  /*d200*/  LD.E.64 R14, desc[UR4][R2.64+0x40] ;  /* 0x00004004020e7980 */ /* 0x000ea2000c101b00 */
[----:B------:R-:W-:Y:S03]  /*d210*/  ISETP.GE.AND P0, PT, R6, RZ, PT ;  /* 0x000000ff0600720c */ /* 0x000fe60003f06270 */
        /* <DEDUP_REMOVED lines=11> */
[-C--:B------:R-:W-:Y:S02]  /*d2d0*/  LOP3.LUT R7, R244, R13.reuse, RZ, 0x3c, !PT ;  /* 0x0000000df4077212 */ /* 0x080fe400078e3cff */
[----:B------:R-:W-:Y:S02]  /*d2e0*/  ISETP.GE.U32.AND P6, PT, R9, R10, PT ;  /* 0x0000000a0900720c */ /* 0x000fe40003fc6070 */
[----:B------:R-:W-:Y:S02]  /*d2f0*/  ISETP.GE.AND P2, PT, R7, RZ, PT ;  /* 0x000000ff0700720c */ /* 0x000fe40003f46270 */
[----:B------:R-:W-:Y:S02]  /*d300*/  ISETP.NE.AND P1, PT, R13, RZ, PT ;  /* 0x000000ff0d00720c */ /* 0x000fe40003f25270 */
[----:B------:R-:W-:Y:S03]  /*d310*/  LOP3.LUT R7, RZ, R13, RZ, 0x33, !PT ;  /* 0x0000000dff077212 */ /* 0x000fe600078e33ff */
[----:B------:R-:W-:Y:S04]  /*d320*/  @P5 VIADD R11, R11, 0x1 ;  /* 0x000000010b0b5836 */ /* 0x000fe80000000000 */
[----:B------:R-:W-:Y:S02]  /*d330*/  @P6 VIADD R12, R12, 0x1 ;  /* 0x000000010c0c6836 */ /* 0x000fe40000000000 */
[----:B------:R-:W-:Y:S03]  /*d340*/  @!P0 IMAD.MOV R11, RZ, RZ, -R11 ;  /* 0x000000ffff0b8224 */ /* 0x000fe600078e0a0b */
[----:B------:R-:W-:Y:S02]  /*d350*/  @!P2 IADD3 R12, PT, PT, -R12, RZ, RZ ;  /* 0x000000ff0c0ca210 */ /* 0x000fe40007ffe1ff */
        /* <DEDUP_REMOVED lines=23> */
.L_x_4039:
[----:B------:R-:W-:Y:S05]  /*d4d0*/  BSYNC.RECONVERGENT B0 ;  /* 0x0000000000007941 */ /* 0x000fea0003800200 */
.L_x_4038:
[----:B------:R-:W1:Y:S01]  /*d4e0*/  S2UR UR6, SR_CgaCtaId ;  /* 0x00000000000679c3 */ /* 0x000e620000008800 */
[C---:B------:R-:W-:Y:S01]  /*d4f0*/  SHF.L.U32 R12, R167.reuse, 0x3, RZ ;  /* 0x00000003a70c7819 */ /* 0x040fe200000006ff */
[----:B------:R-:W-:Y:S01]  /*d500*/  UMOV UR7, 0x400 ;  /* 0x0000040000077882 */ /* 0x000fe20000000000 */
[----:B------:R-:W-:Y:S01]  /*d510*/  LOP3.LUT R13, R167, 0x38, RZ, 0xc0, !PT ;  /* 0x00000038a70d7812 */ /* 0x000fe200078ec0ff */
[----:B------:R-:W-:Y:S01]  /*d520*/  BSSY.RECONVERGENT B1, `(.L_x_4040) ;  /* 0x0000359000017945 */ /* 0x000fe20003800200 */
[----:B------:R-:W-:Y:S02]  /*d530*/  LOP3.LUT R166, R12, 0x38, RZ, 0xc0, !PT ;  /* 0x000000380ca67812 */ /* 0x000fe400078ec0ff */
[--C-:B------:R-:W-:Y:S02]  /*d540*/  LOP3.LUT R13, R13, 0x1c0, R12.reuse, 0xf8, !PT ;  /* 0x000001c00d0d7812 */ /* 0x100fe400078ef80c */
[CC--:B------:R-:W-:Y:S02]  /*d550*/  ISETP.GE.AND P3, PT, R166.reuse, R245.reuse, PT ;  /* 0x000000f5a600720c */ /* 0x0c0fe40003f66270 */
[----:B------:R-:W-:Y:S02]  /*d560*/  LOP3.LUT R13, R13, R166, RZ, 0x3c, !PT ;  /* 0x000000a60d0d7212 */ /* 0x000fe400078e3cff */
[----:B------:R-:W-:Y:S02]  /*d570*/  ISETP.GE.AND P1, PT, R166, R245, PT ;  /* 0x000000f5a600720c */ /* 0x000fe40003f26270 */
[----:B------:R-:W-:Y:S02]  /*d580*/  LOP3.LUT R13, R13, 0x1e00, R12, 0xf8, !PT ;  /* 0x00001e000d0d7812 */ /* 0x000fe400078ef80c */
[C---:B------:R-:W-:Y:S02]  /*d590*/  SHF.L.U32 R17, R232.reuse, 0x5, RZ ;  /* 0x00000005e8117819 */ /* 0x040fe400000006ff */
[----:B------:R-:W-:Y:S02]  /*d5a0*/  SHF.L.U64.HI R16, R232, 0x5, R233 ;  /* 0x00000005e8107819 */ /* 0x000fe400000102e9 */
[----:B------:R-:W-:Y:S02]  /*d5b0*/  IADD3 R32, P0, PT, R17, R236, RZ ;  /* 0x000000ec11207210 */ /* 0x000fe40007f1e0ff */
[-C--:B------:R-:W-:Y:S01]  /*d5c0*/  @!P3 MOV R237, R235.reuse ;  /* 0x000000eb00edb202 */ /* 0x080fe20000000f00 */
[----:B-1----:R-:W-:Y:S01]  /*d5d0*/  ULEA UR6, UR6, UR7, 0x18 ;  /* 0x0000000706067291 */ /* 0x002fe2000f8ec0ff */
[----:B------:R-:W-:Y:S01]  /*d5e0*/  IADD3.X R33, PT, PT, R16, R235, RZ, P0, !PT ;  /* 0x000000eb10217210 */ /* 0x000fe200007fe4ff */
[C---:B------:R-:W-:Y:S01]  /*d5f0*/  @!P1 IMAD R25, R233.reuse, 0x1c0, RZ ;  /* 0x000001c0e9199824 */ /* 0x040fe200078e02ff */
[-C--:B------:R-:W-:Y:S01]  /*d600*/  @!P1 MOV R26, R32.reuse ;  /* 0x00000020001a9202 */ /* 0x080fe20000000f00 */
[C---:B------:R-:W-:Y:S01]  /*d610*/  @!P1 IMAD R15, R233.reuse, 0xe0, RZ ;  /* 0x000000e0e90f9824 */ /* 0x040fe200078e02ff */
[-C--:B------:R-:W-:Y:S01]  /*d620*/  @!P1 MOV R27, R33.reuse ;  /* 0x00000021001b9202 */ /* 0x080fe20000000f00 */
[----:B------:R-:W-:Y:S01]  /*d630*/  @!P1 IMAD R29, R233, 0x1a0, RZ ;  /* 0x000001a0e91d9824 */ /* 0x000fe200078e02ff */
[----:B------:R-:W-:Y:S01]  /*d640*/  MOV R222, UR6 ;  /* 0x0000000600de7c02 */ /* 0x000fe20008000f00 */
[C---:B------:R-:W-:Y:S01]  /*d650*/  @!P1 IMAD.WIDE.U32 R44, R232.reuse, 0x60, R32 ;  /* 0x00000060e82c9825 */ /* 0x040fe200078e0020 */
[----:B------:R-:W-:Y:S02]  /*d660*/  @!P1 MOV R12, R32 ;  /* 0x00000020000c9202 */ /* 0x000fe40000000f00 */
[----:B------:R-:W-:Y:S01]  /*d670*/  LEA R247, R13, R222, 0x1 ;  /* 0x000000de0df77211 */ /* 0x000fe200078e08ff */
[----:B------:R-:W-:Y:S01]  /*d680*/  @!P1 IMAD.WIDE.U32 R26, R232, 0x120, R26 ;  /* 0x00000120e81a9825 */ /* 0x000fe200078e001a */
[-C--:B------:R-:W-:Y:S02]  /*d690*/  @!P1 MOV R36, R32.reuse ;  /* 0x0000002000249202 */ /* 0x080fe40000000f00 */
[----:B------:R-:W-:Y:S01]  /*d6a0*/  @!P1 MOV R37, R33 ;  /* 0x0000002100259202 */ /* 0x000fe20000000f00 */
[----:B------:R-:W-:Y:S01]  /*d6b0*/  @!PT LDS RZ, [RZ] ;  /* 0x00000000fffff984 */ /* 0x000fe20000000800 */
[----:B------:R-:W-:Y:S01]  /*d6c0*/  @!PT LDS RZ, [RZ] ;  /* 0x00000000fffff984 */ /* 0x000fe20000000800 */
[----:B------:R-:W-:Y:S01]  /*d6d0*/  @!PT LDS RZ, [RZ] ;  /* 0x00000000fffff984 */ /* 0x000fe20000000800 */
[----:B------:R-:W-:Y:S01]  /*d6e0*/  @!P3 LDGSTS.E.BYPASS.LTC128B.128 [R247+0xa000], desc[UR4][R236.64] ;  /* 0x0a000000ecf7bfae */ /* 0x000fe2000b981a04 */
[C---:B------:R-:W-:Y:S01]  /*d6f0*/  @!P1 IMAD R13, R233.reuse, 0x120, RZ ;  /* 0x00000120e90d9824 */ /* 0x040fe200078e02ff */
[----:B------:R-:W-:Y:S01]  /*d700*/  @!P1 IADD3 R24, P0, PT, R32, R17, RZ ;  /* 0x0000001120189210 */ /* 0x000fe20007f1e0ff */
[----:B------:R-:W-:Y:S01]  /*d710*/  @!P1 IMAD R23, R233, 0x60, RZ ;  /* 0x00000060e9179824 */ /* 0x000fe200078e02ff */
[-C--:B------:R-:W-:Y:S01]  /*d720*/  @!P1 MOV R14, R32.reuse ;  /* 0x00000020000e9202 */ /* 0x080fe20000000f00 */
[C---:B------:R-:W-:Y:S01]  /*d730*/  @!P1 IMAD.WIDE.U32 R36, R232.reuse, 0xe0, R36 ;  /* 0x000000e0e8249825 */ /* 0x040fe200078e0024 */
[----:B------:R-:W-:Y:S02]  /*d740*/  @!P1 IADD3 R27, PT, PT, R13, R27, RZ ;  /* 0x0000001b0d1b9210 */ /* 0x000fe40007ffe0ff */
[----:B------:R-:W-:Y:S01]  /*d750*/  @P3 STS.128 [R247+0xa000], RZ ;  /* 0x00a000fff7003388 */ /* 0x000fe20000000c00 */
[----:B------:R-:W-:Y:S01]  /*d760*/  @!P1 MOV R13, R33 ;  /* 0x00000021000d9202 */ /* 0x000fe20000000f00 */
[----:B------:R-:W-:Y:S01]  /*d770*/  @!P1 IMAD R19, R233, 0xc0, RZ ;  /* 0x000000c0e9139824 */ /* 0x000fe200078e02ff */
[----:B------:R-:W-:Y:S01]  /*d780*/  @!P1 IADD3 R37, PT, PT, R15, R37, RZ ;  /* 0x000000250f259210 */ /* 0x000fe20007ffe0ff */
[----:B------:R-:W-:Y:S01]  /*d790*/  @!P1 IMAD R31, R233, 0x180, RZ ;  /* 0x00000180e91f9824 */ /* 0x000fe200078e02ff */
[----:B------:R-:W-:Y:S01]  /*d7a0*/  @!P1 MOV R15, R33 ;  /* 0x00000021000f9202 */ /* 0x000fe20000000f00 */
[C---:B------:R-:W-:Y:S01]  /*d7b0*/  @!P1 IMAD.WIDE.U32 R12, R232.reuse, 0x1c0, R12 ;  /* 0x000001c0e80c9825 */ /* 0x040fe200078e000c */
[CC--:B------:R-:W-:Y:S01]  /*d7c0*/  @!P1 LEA R28, P2, R232.reuse, R32.reuse, 0x6 ;  /* 0x00000020e81c9211 */ /* 0x0c0fe200078430ff */
[----:B------:R-:W-:Y:S01]  /*d7d0*/  @P1 STS.128 [R247+0xa800], RZ ;  /* 0x00a800fff7001388 */ /* 0x000fe20000000c00 */
[----:B------:R-:W-:Y:S01]  /*d7e0*/  @!P1 MOV R40, R32 ;  /* 0x0000002000289202 */ /* 0x000fe20000000f00 */
[C---:B------:R-:W-:Y:S01]  /*d7f0*/  @!P1 IMAD.WIDE.U32 R14, R232.reuse, 0x1a0, R14 ;  /* 0x000001a0e80e9825 */ /* 0x040fe200078e000e */
[----:B------:R-:W-:Y:S02]  /*d800*/  @!P1 IADD3 R13, PT, PT, R25, R13, RZ ;  /* 0x0000000d190d9210 */ /* 0x000fe40007ffe0ff */
[----:B------:R-:W-:Y:S01]  /*d810*/  @!P1 IADD3.X R25, PT, PT, R33, R16, RZ, P0, !PT ;  /* 0x0000001021199210 */ /* 0x000fe200007fe4ff */
[C---:B------:R-:W-:Y:S01]  /*d820*/  @!P1 IMAD.WIDE.U32 R42, R232.reuse, 0xa0, R32 ;  /* 0x000000a0e82a9825 */ /* 0x040fe200078e0020 */
[----:B------:R-:W-:Y:S01]  /*d830*/  @!P1 IADD3 R15, PT, PT, R29, R15, RZ ;  /* 0x0000000f1d0f9210 */ /* 0x000fe20007ffe0ff */
[----:B------:R-:W-:Y:S01]  /*d840*/  @!PT LDS RZ, [RZ] ;  /* 0x00000000fffff984 */ /* 0x000fe20000000800 */
[----:B------:R-:W-:Y:S01]  /*d850*/  @!PT LDS RZ, [RZ] ;  /* 0x00000000fffff984 */ /* 0x000fe20000000800 */
[----:B------:R-:W-:Y:S01]  /*d860*/  @!PT LDS RZ, [RZ] ;  /* 0x00000000fffff984 */ /* 0x000fe20000000800 */
[----:B------:R-:W-:Y:S01]  /*d870*/  @!P1 LDGSTS.E.BYPASS.LTC128B.128 [R247+0xa800], desc[UR4][R32.64] ;  /* 0x0a80000020f79fae */ /* 0x000fe2000b981a04 */
[CC--:B------:R-:W-:Y:S01]  /*d880*/  @!P1 LEA.HI.X R29, R232.reuse, R33.reuse, R233, 0x6, P2 ;  /* 0x00000021e81d9211 */ /* 0x0c0fe200010f34e9 */
[C---:B------:R-:W-:Y:S01]  /*d890*/  @!P1 IMAD R21, R233.reuse, 0xa0, RZ ;  /* 0x000000a0e9159824 */ /* 0x040fe200078e02ff */
[----:B------:R-:W-:Y:S01]  /*d8a0*/  @!P1 MOV R41, R33 ;  /* 0x0000002100299202 */ /* 0x000fe20000000f00 */
[----:B------:R-:W-:Y:S01]  /*d8b0*/  @!P1 IMAD R39, R233, 0x140, RZ ;  /* 0x00000140e9279824 */ /* 0x000fe200078e02ff */
[----:B------:R-:W-:Y:S01]  /*d8c0*/  @!P1 IADD3 R45, PT, PT, R23, R45, RZ ;  /* 0x0000002d172d9210 */ /* 0x000fe20007ffe0ff */
[----:B------:R-:W-:Y:S01]  /*d8d0*/  @!P1 IMAD R35, R233, 0x160, RZ ;  /* 0x00000160e9239824 */ /* 0x000fe200078e02ff */
[-C--:B------:R-:W-:Y:S01]  /*d8e0*/  @!P1 MOV R18, R32.reuse ;  /* 0x0000002000129202 */ /* 0x080fe20000000f00 */
[----:B------:R-:W-:Y:S01]  /*d8f0*/  @P1 STS.128 [R247+0xb000], RZ ;  /* 0x00b000fff7001388 */ /* 0x000fe20000000c00 */
[C---:B------:R-:W-:Y:S01]  /*d900*/  @!P1 IMAD.WIDE.U32 R40, R232.reuse, 0xc0, R40 ;  /* 0x000000c0e8289825 */ /* 0x040fe200078e0028 */
[CC--:B------:R-:W-:Y:S02]  /*d910*/  @!P1 LEA R30, P0, R232.reuse, R32.reuse, 0x7 ;  /* 0x00000020e81e9211 */ /* 0x0c0fe400078038ff */
[----:B------:R-:W-:Y:S02]  /*d920*/  @!P1 IADD3 R43, PT, PT, R21, R43, RZ ;  /* 0x0000002b152b9210 */ /* 0x000fe40007ffe0ff */
[----:B------:R-:W-:Y:S02]  /*d930*/  @!P1 IADD3 R41, PT, PT, R19, R41, RZ ;  /* 0x0000002913299210 */ /* 0x000fe40007ffe0ff */
[----:B------:R-:W-:Y:S01]  /*d940*/  @!PT LDS RZ, [RZ] ;  /* 0x00000000fffff984 */ /* 0x000fe20000000800 */
[----:B------:R-:W-:Y:S01]  /*d950*/  @!PT LDS RZ, [RZ] ;  /* 0x00000000fffff984 */ /* 0x000fe20000000800 */
[----:B------:R-:W-:Y:S01]  /*d960*/  @!PT LDS RZ, [RZ] ;  /* 0x00000000fffff984 */ /* 0x000fe20000000800 */
[----:B------:R1:W-:Y:S01]  /*d970*/  @!P1 LDGSTS.E.BYPASS.LTC128B.128 [R247+0xb000], desc[UR4][R24.64] ;  /* 0x0b00000018f79fae */ /* 0x0003e2000b981a04 */
[-C--:B------:R-:W-:Y:S02]  /*d980*/  @!P1 MOV R19, R33.reuse ;  /* 0x0000002100139202 */ /* 0x080fe40000000f00 */
[-C--:B------:R-:W-:Y:S02]  /*d990*/  @!P1 MOV R22, R32.reuse ;  /* 0x0000002000169202 */ /* 0x080fe40000000f00 */
[-C--:B------:R-:W-:Y:S01]  /*d9a0*/  @!P1 MOV R23, R33.reuse ;  /* 0x0000002100179202 */ /* 0x080fe20000000f00 */
[C---:B------:R-:W-:Y:S01]  /*d9b0*/  @!P1 IMAD.WIDE.U32 R18, R232.reuse, 0x180, R18 ;  /* 0x00000180e8129825 */ /* 0x040fe200078e0012 */
[-C--:B------:R-:W-:Y:S01]  /*d9c0*/  @!P1 MOV R20, R32.reuse ;  /* 0x0000002000149202 */ /* 0x080fe20000000f00 */
[----:B------:R-:W-:Y:S01]  /*d9d0*/  @P1 STS.128 [R247+0xb800], RZ ;  /* 0x00b800fff7001388 */ /* 0x000fe20000000c00 */
[----:B------:R-:W-:Y:S01]  /*d9e0*/  @!P1 MOV R21, R33 ;  /* 0x0000002100159202 */ /* 0x000fe20000000f00 */
[C---:B------:R-:W-:Y:S01]  /*d9f0*/  @!P1 IMAD.WIDE.U32 R22, R232.reuse, 0x140, R22 ;  /* 0x00000140e8169825 */ /* 0x040fe200078e0016 */
[----:B------:R-:W-:Y:S02]  /*da00*/  @!P1 IADD3 R19, PT, PT, R31, R19, RZ ;  /* 0x000000131f139210 */ /* 0x000fe40007ffe0ff */
[C---:B------:R-:W-:Y:S01]  /*da10*/  @!P1 LEA.HI.X R31, R232.reuse, R33, R233, 0x7, P0 ;  /* 0x00000021e81f9211 */ /* 0x040fe200000f3ce9 */
[----:B------:R-:W-:Y:S01]  /*da20*/  @!P1 IMAD.WIDE.U32 R20, R232, 0x160, R20 ;  /* 0x00000160e8149825 */ /* 0x000fe200078e0014 */
[----:B------:R-:W-:Y:S01]  /*da30*/  @!P1 IADD3 R23, PT, PT, R39, R23, RZ ;  /* 0x0000001727179210 */ /* 0x000fe20007ffe0ff */
[----:B------:R-:W-:Y:S01]  /*da40*/  @!PT LDS RZ, [RZ] ;  /* 0x00000000fffff984 */ /* 0x000fe20000000800 */
[----:B------:R-:W-:Y:S01]  /*da50*/  @!PT LDS RZ, [RZ] ;  /* 0x00000000fffff984 */ /* 0x000fe20000000800 */
[----:B------:R-:W-:Y:S01]  /*da60*/  @!PT LDS RZ, [RZ] ;  /* 0x00000000fffff984 */ /* 0x000fe20000000800 */
[----:B------:R-:W-:Y:S01]  /*da70*/  @!P1 LDGSTS.E.BYPASS.LTC128B.128 [R247+0xb800], desc[UR4][R28.64] ;  /* 0x0b8000001cf79fae */ /* 0x000fe2000b981a04 */
[----:B------:R-:W-:Y:S02]  /*da80*/  SHF.L.U32 R224, R167, 0x6, RZ ;  /* 0x00000006a7e07819 */ /* 0x000fe400000006ff */
[----:B------:R-:W-:Y:S02]  /*da90*/  @!P1 IADD3 R21, PT, PT, R35, R21, RZ ;  /* 0x0000001523159210 */ /* 0x000fe40007ffe0ff */
[----:B------:R-:W-:Y:S02]  /*daa0*/  LOP3.LUT R168, R224, 0x1c0, RZ, 0xc0, !PT ;  /* 0x000001c0e0a87812 */ /* 0x000fe400078ec0ff */
[--C-:B------:R-:W-:Y:S01]  /*dab0*/  SHF.R.U32.HI R220, RZ, 0x1, R167.reuse ;  /* 0x00000001ffdc7819 */ /* 0x100fe200000116a7 */
[----:B------:R-:W-:Y:S01]  /*dac0*/  @P1 STS.128 [R247+0xc000], RZ ;  /* 0x00c000fff7001388 */ /* 0x000fe20000000c00 */
[----:B------:R-:W-:Y:S02]  /*dad0*/  LOP3.LUT R171, R168, 0x8, R167, 0xf8, !PT ;  /* 0x00000008a8ab7812 */ /* 0x000fe400078ef8a7 */
[C---:B-1----:R-:W-:Y:S02]  /*dae0*/  @!P1 LEA R24, P0, R232.reuse, R32, 0x8 ;  /* 0x00000020e8189211 */ /* 0x042fe400078040ff */
[----:B------:R-:W-:Y:S02]  /*daf0*/  SHF.L.U32 R16, R167, 0x5, RZ ;  /* 0x00000005a7107819 */ /* 0x000fe400000006ff */
[----:B------:R-:W-:Y:S01]  /*db00*/  @!P1 LEA.HI.X R25, R232, R33, R233, 0x8, P0 ;  /* 0x00000021e8199211 */ /* 0x000fe200000f44e9 */
[----:B------:R-:W-:Y:S01]  /*db10*/  @!PT LDS RZ, [RZ] ;  /* 0x00000000fffff984 */ /* 0x000fe20000000800 */
[----:B------:R-:W-:Y:S01]  /*db20*/  @!PT LDS RZ, [RZ] ;  /* 0x00000000fffff984 */ /* 0x000fe20000000800 */
[----:B------:R-:W-:Y:S01]  /*db30*/  @!PT LDS RZ, [RZ] ;  /* 0x00000000fffff984 */ /* 0x000fe20000000800 */
[----:B------:R-:W-:Y:S01]  /*db40*/  @!P1 LDGSTS.E.BYPASS.LTC128B.128 [R247+0xc000], desc[UR4][R44.64] ;  /* 0x0c0000002cf79fae */ /* 0x000fe2000b981a04 */
[----:B------:R-:W-:Y:S02]  /*db50*/  LOP3.LUT R223, R220, 0x8, RZ, 0xc0, !PT ;  /* 0x00000008dcdf7812 */ /* 0x000fe400078ec0ff */
[----:B------:R-:W-:Y:S02]  /*db60*/  LOP3.LUT R169, R224, 0x400, RZ, 0xc0, !PT ;  /* 0x00000400e0a97812 */ /* 0x000fe400078ec0ff */
[-C--:B------:R-:W-:Y:S02]  /*db70*/  LOP3.LUT R168, R171, R166.reuse, RZ, 0x3c, !PT ;  /* 0x000000a6aba87212 */ /* 0x080fe400078e3cff */
[----:B------:R-:W-:Y:S01]  /*db80*/  LOP3.LUT R221, R16, 0x7c00, RZ, 0xc0, !PT ;  /* 0x00007c0010dd7812 */ /* 0x000fe200078ec0ff */
[----:B------:R-:W-:Y:S01]  /*db90*/  @P1 STS.128 [R247+0xc800], RZ ;  /* 0x00c800fff7001388 */ /* 0x000fe20000000c00 */
[--C-:B------:R-:W-:Y:S02]  /*dba0*/  LOP3.LUT R223, R223, 0x1c0, R224.reuse, 0xf8, !PT ;  /* 0x000001c0dfdf7812 */ /* 0x100fe400078ef8e0 */
[----:B------:R-:W-:Y:S02]  /*dbb0*/  LEA R169, R168, R169, 0x1 ;  /* 0x000000a9a8a97211 */ /* 0x000fe400078e08ff */
[----:B------:R-:W-:Y:S02]  /*dbc0*/  LOP3.LUT R168, R221, 0x200, R224, 0xf8, !PT ;  /* 0x00000200dda87812 */ /* 0x000fe400078ef8e0 */
[----:B------:R-:W-:Y:S01]  /*dbd0*/  LOP3.LUT R223, R223, R166, RZ, 0x3c, !PT ;  /* 0x000000a6dfdf7212 */ /* 0x000fe200078e3cff */
[----:B------:R-:W-:Y:S01]  /*dbe0*/  @!PT LDS RZ, [RZ] ;  /* 0x00000000fffff984 */ /* 0x000fe20000000800 */
[----:B------:R-:W-:Y:S01]  /*dbf0*/  @!PT LDS RZ, [RZ] ;  /* 0x00000000fffff984 */ /* 0x000fe20000000800 */
[----:B------:R-:W-:Y:S01]  /*dc00*/  @!PT LDS RZ, [RZ] ;  /* 0x00000000fffff984 */ /* 0x000fe20000000800 */
[----:B------:R-:W-:Y:S01]  /*dc10*/  @!P1 LDGSTS.E.BYPASS.LTC128B.128 [R247+0xc800], desc[UR4][R30.64] ;  /* 0x0c8000001ef79fae */ /* 0x000fe2000b981a04 */
[----:B------:R-:W-:Y:S02]  /*dc20*/  IADD3 R216, PT, PT, R222, R169, RZ ;  /* 0x000000a9ded87210 */ /* 0x000fe40007ffe0ff */
[----:B------:R-:W-:Y:S02]  /*dc30*/  LOP3.LUT R171, R168, R223, RZ, 0xfc, !PT ;  /* 0x000000dfa8ab7212 */ /* 0x000fe400078efcff */
[----:B------:R-:W-:Y:S02]  /*dc40*/  MOV R225, 0x20 ;  /* 0x0000002000e17802 */ /* 0x000fe40000000f00 */
[----:B------:R-:W-:Y:S01]  /*dc50*/  LEA R218, R171, R222, 0x1 ;  /* 0x000000deabda7211 */ /* 0x000fe200078e08ff */
[----:B------:R-:W-:Y:S01]  /*dc60*/  @P1 STS.128 [R247+0xd000], RZ ;  /* 0x00d000fff7001388 */ /* 0x000fe20000000c00 */
[C---:B------:R-:W-:Y:S02]  /*dc70*/  LOP3.LUT P0, RZ, R167.reuse, 0x2, RZ, 0xc0, !PT ;  /* 0x00000002a7ff7812 */ /* 0x040fe4000780c0ff */
[----:B------:R-:W-:Y:S02]  /*dc80*/  LOP3.LUT P2, RZ, R167, 0x4, RZ, 0xc0, !PT ;  /* 0x00000004a7ff7812 */ /* 0x000fe4000784c0ff */
[----:B------:R-:W-:Y:S02]  /*dc90*/  SEL R225, R225, 0xffffffe0, !P0 ;  /* 0xffffffe0e1e17807 */ /* 0x000fe40004000000 */
[----:B------:R-:W-:Y:S01]  /*dca0*/  ISETP.NE.AND P0, PT, R243, RZ, PT ;  /* 0x000000fff300720c */ /* 0x000fe20003f05270 */
        /* <DEDUP_REMOVED lines=51> */
[----:B------:R-:W2:Y:S08]  /*dfe0*/  LDSM.16.M88.4 R172, [R216+0x2000] ;  /* 0x00200000d8ac783b */ /* 0x000eb00000000200 */
[----:B------:R-:W1:Y:S08]  /*dff0*/  LDSM.16.M88.4 R176, [R216+0x2800] ;  /* 0x00280000d8b0783b */ /* 0x000e700000000200 */
[----:B------:R-:W3:Y:S08]  /*e000*/  LDSM.16.M88.4 R180, [R216+0x3000] ;  /* 0x00300000d8b4783b */ /* 0x000ef00000000200 */
[----:B------:R-:W4:Y:S08]  /*e010*/  LDSM.16.M88.4 R184, [R216+0x3800] ;  /* 0x00380000d8b8783b */ /* 0x000f300000000200 */
[----:B------:R-:W5:Y:S01]  /*e020*/  LDSM.16.M88.4 R188, [R216+0x4000] ;  /* 0x00400000d8bc783b */ /* 0x000f620000000200 */
[C---:B--2---:R-:W-:Y:S07]  /*e030*/  HMMA.16816.F32 R4, R168.reuse, R172, RZ ;  /* 0x000000aca804723c */ /* 0x044fee00000018ff */
[----:B------:R-:W2:Y:S01]  /*e040*/  LDSM.16.M88.4 R192, [R216+0x4800] ;  /* 0x00480000d8c0783b */ /* 0x000ea20000000200 */
[C---:B------:R-:W-:Y:S01]  /*e050*/  IADD3 R172, PT, PT, R218.reuse, R225, RZ ;  /* 0x000000e1daac7210 */ /* 0x040fe20007ffe0ff */
[C---:B------:R-:W-:Y:S06]  /*e060*/  HMMA.16816.F32 R8, R168.reuse, R174, RZ ;  /* 0x000000aea808723c */ /* 0x040fec00000018ff */
[----:B------:R-:W2:Y:S02]  /*e070*/  LDSM.16.M88.4 R196, [R216+0x5000] ;  /* 0x00500000d8c4783b */ /* 0x000ea40000000200 */
[C---:B-1----:R-:W-:Y:S06]  /*e080*/  HMMA.16816.F32 R12, R168.reuse, R176, RZ ;  /* 0x000000b0a80c723c */ /* 0x042fec00000018ff */
[----:B------:R-:W1:Y:S02]  /*e090*/  LDSM.16.M88.4 R200, [R216+0x5800] ;  /* 0x00580000d8c8783b */ /* 0x000e640000000200 */
[C---:B------:R-:W-:Y:S06]  /*e0a0*/  HMMA.16816.F32 R16, R168.reuse, R178, RZ ;  /* 0x000000b2a810723c */ /* 0x040fec00000018ff */
[----:B------:R-:W1:Y:S02]  /*e0b0*/  LDSM.16.M88.4 R72, [R216+0x6000] ;  /* 0x00600000d848783b */ /* 0x000e640000000200 */
[C---:B---3--:R-:W-:Y:S06]  /*e0c0*/  HMMA.16816.F32 R20, R168.reuse, R180, RZ ;  /* 0x000000b4a814723c */ /* 0x048fec00000018ff */
[----:B------:R-:W3:Y:S02]  /*e0d0*/  LDSM.16.M88.4 R80, [R216+0x6800] ;  /* 0x00680000d850783b */ /* 0x000ee40000000200 */
[C---:B------:R-:W-:Y:S06]  /*e0e0*/  HMMA.16816.F32 R24, R168.reuse, R182, RZ ;  /* 0x000000b6a818723c */ /* 0x040fec00000018ff */
[----:B------:R-:W3:Y:S02]  /*e0f0*/  LDSM.16.M88.4 R88, [R216+0x7000] ;  /* 0x00700000d858783b */ /* 0x000ee40000000200 */
[C---:B----4-:R-:W-:Y:S06]  /*e100*/  HMMA.16816.F32 R28, R168.reuse, R184, RZ ;  /* 0x000000b8a81c723c */ /* 0x050fec00000018ff */
[----:B------:R-:W4:Y:S02]  /*e110*/  LDSM.16.M88.4 R96, [R216+0x7800] ;  /* 0x00780000d860783b */ /* 0x000f240000000200 */
[C---:B------:R-:W-:Y:S06]  /*e120*/  HMMA.16816.F32 R32, R168.reuse, R186, RZ ;  /* 0x000000baa820723c */ /* 0x040fec00000018ff */
[----:B------:R-:W4:Y:S02]  /*e130*/  LDSM.16.M88.4 R104, [R216+0x8000] ;  /* 0x00800000d868783b */ /* 0x000f240000000200 */
[C---:B-----5:R-:W-:Y:S06]  /*e140*/  HMMA.16816.F32 R36, R168.reuse, R188, RZ ;  /* 0x000000bca824723c */ /* 0x060fec00000018ff */
[----:B------:R-:W5:Y:S02]  /*e150*/  LDSM.16.M88.4 R112, [R216+0x8800] ;  /* 0x00880000d870783b */ /* 0x000f640000000200 */
[C---:B------:R-:W-:Y:S06]  /*e160*/  HMMA.16816.F32 R40, R168.reuse, R190, RZ ;  /* 0x000000bea828723c */ /* 0x040fec00000018ff */
[----:B------:R-:W5:Y:S02]  /*e170*/  LDSM.16.M88.4 R120, [R216+0x9000] ;  /* 0x00900000d878783b */ /* 0x000f640000000200 */
[C---:B--2---:R-:W-:Y:S06]  /*e180*/  HMMA.16816.F32 R44, R168.reuse, R192, RZ ;  /* 0x000000c0a82c723c */ /* 0x044fec00000018ff */
[----:B------:R-:W2:Y:S02]  /*e190*/  LDSM.16.M88.4 R128, [R216+0x9800] ;  /* 0x00980000d880783b */ /* 0x000ea40000000200 */
[C---:B------:R-:W-:Y:S06]  /*e1a0*/  HMMA.16816.F32 R48, R168.reuse, R194, RZ ;  /* 0x000000c2a830723c */ /* 0x040fec00000018ff */
[----:B------:R-:W-:Y:S02]  /*e1b0*/  LDSM.16.M88.4 R172, [R172] ;  /* 0x00000000acac783b */ /* 0x000fe40000000200 */
[C---:B------:R-:W-:Y:S06]  /*e1c0*/  HMMA.16816.F32 R52, R168.reuse, R196, RZ ;  /* 0x000000c4a834723c */ /* 0x040fec00000018ff */
[----:B------:R-:W2:Y:S02]  /*e1d0*/  LDSM.16.M88.4 R176, [R217+0x2000] ;  /* 0x00200000d9b0783b */ /* 0x000ea40000000200 */
[C---:B------:R-:W-:Y:S06]  /*e1e0*/  HMMA.16816.F32 R56, R168.reuse, R198, RZ ;  /* 0x000000c6a838723c */ /* 0x040fec00000018ff */
[----:B------:R-:W2:Y:S02]  /*e1f0*/  LDSM.16.M88.4 R180, [R217+0x2800] ;  /* 0x00280000d9b4783b */ /* 0x000ea40000000200 */
[C---:B-1----:R-:W-:Y:S06]  /*e200*/  HMMA.16816.F32 R60, R168.reuse, R200, RZ ;  /* 0x000000c8a83c723c */ /* 0x042fec00000018ff */
[----:B------:R-:W1:Y:S02]  /*e210*/  LDSM.16.M88.4 R184, [R217+0x3000] ;  /* 0x00300000d9b8783b */ /* 0x000e640000000200 */
[C---:B------:R-:W-:Y:S06]  /*e220*/  HMMA.16816.F32 R64, R168.reuse, R202, RZ ;  /* 0x000000caa840723c */ /* 0x040fec00000018ff */
[----:B------:R-:W1:Y:S02]  /*e230*/  LDSM.16.M88.4 R188, [R217+0x3800] ;  /* 0x00380000d9bc783b */ /* 0x000e640000000200 */
[C---:B------:R-:W-:Y:S06]  /*e240*/  HMMA.16816.F32 R68, R168.reuse, R72, RZ ;  /* 0x00000048a844723c */ /* 0x040fec00000018ff */
[----:B------:R-:W1:Y:S02]  /*e250*/  LDSM.16.M88.4 R192, [R217+0x4000] ;  /* 0x00400000d9c0783b */ /* 0x000e640000000200 */
[C---:B------:R-:W-:Y:S06]  /*e260*/  HMMA.16816.F32 R72, R168.reuse, R74, RZ ;  /* 0x0000004aa848723c */ /* 0x040fec00000018ff */
[----:B------:R-:W1:Y:S02]  /*e270*/  LDSM.16.M88.4 R196, [R217+0x4800] ;  /* 0x00480000d9c4783b */ /* 0x000e640000000200 */
[C---:B---3--:R-:W-:Y:S06]  /*e280*/  HMMA.16816.F32 R76, R168.reuse, R80, RZ ;  /* 0x00000050a84c723c */ /* 0x048fec00000018ff */
[----:B------:R-:W3:Y:S02]  /*e290*/  LDSM.16.M88.4 R200, [R217+0x5000] ;  /* 0x00500000d9c8783b */ /* 0x000ee40000000200 */
[C---:B------:R-:W-:Y:S06]  /*e2a0*/  HMMA.16816.F32 R80, R168.reuse, R82, RZ ;  /* 0x00000052a850723c */ /* 0x040fec00000018ff */
[----:B------:R-:W0:Y:S08]  /*e2b0*/  LDGDEPBAR ;  /* 0x00000000000079af */ /* 0x000e300000000000 */
[----:B------:R-:W3:Y:S01]  /*e2c0*/  LDSM.16.M88.4 R204, [R217+0x5800] ;  /* 0x00580000d9cc783b */ /* 0x000ee20000000200 */
[C---:B------:R-:W-:Y:S07]  /*e2d0*/  HMMA.16816.F32 R84, R168.reuse, R88, RZ ;  /* 0x00000058a854723c */ /* 0x040fee00000018ff */
[----:B------:R-:W3:Y:S01]  /*e2e0*/  LDSM.16.M88.4 R208, [R217+0x6000] ;  /* 0x00600000d9d0783b */ /* 0x000ee20000000200 */
[C---:B------:R-:W-:Y:S07]  /*e2f0*/  HMMA.16816.F32 R88, R168.reuse, R90, RZ ;  /* 0x0000005aa858723c */ /* 0x040fee00000018ff */
[----:B------:R-:W3:Y:S01]  /*e300*/  LDSM.16.M88.4 R212, [R217+0x6800] ;  /* 0x00680000d9d4783b */ /* 0x000ee20000000200 */
[C---:B----4-:R-:W-:Y:S07]  /*e310*/  HMMA.16816.F32 R92, R168.reuse, R96, RZ ;  /* 0x00000060a85c723c */ /* 0x050fee00000018ff */
[----:B------:R-:W4:Y:S01]  /*e320*/  LD.E R237, desc[UR4][R2.64+0x18c] ;  /* 0x00018c0402ed7980 */ /* 0x000f22000c101900 */
[C---:B------:R-:W-:Y:S08]  /*e330*/  HMMA.16816.F32 R96, R168.reuse, R98, RZ ;  /* 0x00000062a860723c */ /* 0x040ff000000018ff */
[C---:B------:R-:W-:Y:S08]  /*e340*/  HMMA.16816.F32 R100, R168.reuse, R104, RZ ;  /* 0x00000068a864723c */ /* 0x040ff000000018ff */
[C---:B------:R-:W-:Y:S08]  /*e350*/  HMMA.16816.F32 R104, R168.reuse, R106, RZ ;  /* 0x0000006aa868723c */ /* 0x040ff000000018ff */
[C---:B-----5:R-:W-:Y:S08]  /*e360*/  HMMA.16816.F32 R108, R168.reuse, R112, RZ ;  /* 0x00000070a86c723c */ /* 0x060ff000000018ff */
[C---:B------:R-:W-:Y:S08]  /*e370*/  HMMA.16816.F32 R112, R168.reuse, R114, RZ ;  /* 0x00000072a870723c */ /* 0x040ff000000018ff */
[C---:B------:R-:W-:Y:S08]  /*e380*/  HMMA.16816.F32 R116, R168.reuse, R120, RZ ;  /* 0x00000078a874723c */ /* 0x040ff000000018ff */
[C---:B------:R-:W-:Y:S08]  /*e390*/  HMMA.16816.F32 R120, R168.reuse, R122, RZ ;  /* 0x0000007aa878723c */ /* 0x040ff000000018ff */
[C---:B--2---:R-:W-:Y:S08]  /*e3a0*/  HMMA.16816.F32 R124, R168.reuse, R128, RZ ;  /* 0x00000080a87c723c */ /* 0x044ff000000018ff */
[----:B------:R-:W-:Y:S01]  /*e3b0*/  HMMA.16816.F32 R128, R168, R130, RZ ;  /* 0x00000082a880723c */ /* 0x000fe200000018ff */
[----:B------:R-:W2:Y:S07]  /*e3c0*/  LDSM.16.M88.4 R168, [R217+0x7000] ;  /* 0x00700000d9a8783b */ /* 0x000eae0000000200 */
[C---:B------:R-:W-:Y:S08]  /*e3d0*/  HMMA.16816.F32 R4, R172.reuse, R176, R4 ;  /* 0x000000b0ac04723c */ /* 0x040ff00000001804 */
[C---:B------:R-:W-:Y:S01]  /*e3e0*/  HMMA.16816.F32 R8, R172.reuse, R178, R8 ;  /* 0x000000b2ac08723c */ /* 0x040fe20000001808 */
[----:B------:R-:W5:Y:S07]  /*e3f0*/  LDSM.16.M88.4 R176, [R217+0x7800] ;  /* 0x00780000d9b0783b */ /* 0x000f6e0000000200 */
[C---:B------:R-:W-:Y:S08]  /*e400*/  HMMA.16816.F32 R12, R172.reuse, R180, R12 ;  /* 0x000000b4ac0c723c */ /* 0x040ff0000000180c */
[C---:B------:R-:W-:Y:S01]  /*e410*/  HMMA.16816.F32 R16, R172.reuse, R182, R16 ;  /* 0x000000b6ac10723c */ /* 0x040fe20000001810 */
[----:B------:R-:W5:Y:S07]  /*e420*/  LDSM.16.M88.4 R180, [R217+0x8000] ;  /* 0x00800000d9b4783b */ /* 0x000f6e0000000200 */
[C---:B-1----:R-:W-:Y:S01]  /*e430*/  HMMA.16816.F32 R20, R172.reuse, R184, R20 ;  /* 0x000000b8ac14723c */ /* 0x042fe20000001814 */
[----:B------:R-:W-:Y:S04]  /*e440*/  MOV R185, 0x40 ;  /* 0x0000004000b97802 */ /* 0x000fe80000000f00 */
[----:B------:R-:W-:Y:S03]  /*e450*/  SEL R185, R185, 0xffffffc0, !P2 ;  /* 0xffffffc0b9b97807 */ /* 0x000fe60005000000 */
[C---:B------:R-:W-:Y:S03]  /*e460*/  HMMA.16816.F32 R24, R172.reuse, R186, R24 ;  /* 0x000000baac18723c */ /* 0x040fe60000001818 */
[-C--:B------:R-:W-:Y:S02]  /*e470*/  IADD3 R218, PT, PT, R218, R185.reuse, RZ ;  /* 0x000000b9dada7210 */ /* 0x080fe40007ffe0ff */
[----:B------:R-:W-:Y:S02]  /*e480*/  IADD3 R228, PT, PT, R216, R185, RZ ;  /* 0x000000b9d8e47210 */ /* 0x000fe40007ffe0ff */
[----:B------:R-:W-:Y:S01]  /*e490*/  LDSM.16.M88.4 R184, [R217+0x9000] ;  /* 0x00900000d9b8783b */ /* 0x000fe20000000200 */
[C---:B------:R-:W-:Y:S03]  /*e4a0*/  HMMA.16816.F32 R28, R172.reuse, R188, R28 ;  /* 0x000000bcac1c723c */ /* 0x040fe6000000181c */
[C---:B------:R-:W-:Y:S05]  /*e4b0*/  IADD3 R226, PT, PT, R225.reuse, R228, RZ ;  /* 0x000000e4e1e27210 */ /* 0x040fea0007ffe0ff */
        /* <DEDUP_REMOVED lines=8> */
[C---:B---3--:R-:W-:Y:S08]  /*e540*/  HMMA.16816.F32 R52, R172.reuse, R200, R52 ;  /* 0x000000c8ac34723c */ /* 0x048ff00000001834 */
        /* <DEDUP_REMOVED lines=13> */
[----:B------:R-:W1:Y:S07]  /*e620*/  LDSM.16.M88.4 R168, [R217+0x8800] ;  /* 0x00880000d9a8783b */ /* 0x000e6e0000000200 */
[C---:B-----5:R-:W-:Y:S08]  /*e630*/  HMMA.16816.F32 R92, R172.reuse, R176, R92 ;  /* 0x000000b0ac5c723c */ /* 0x060ff0000000185c */
        /* <DEDUP_REMOVED lines=8> */
[C---:B------:R-:W-:Y:S08]  /*e6c0*/  HMMA.16816.F32 R116, R172.reuse, R184, R116 ;  /* 0x000000b8ac74723c */ /* 0x040ff00000001874 */
[C---:B------:R-:W-:Y:S01]  /*e6d0*/  HMMA.16816.F32 R120, R172.reuse, R186, R120 ;  /* 0x000000baac78723c */ /* 0x040fe20000001878 */
[----:B------:R-:W-:Y:S07]  /*e6e0*/  LDSM.16.M88.4 R184, [R228+0x6800] ;  /* 0x00680000e4b8783b */ /* 0x000fee0000000200 */
[C---:B------:R-:W-:Y:S08]  /*e6f0*/  HMMA.16816.F32 R124, R172.reuse, R188, R124 ;  /* 0x000000bcac7c723c */ /* 0x040ff0000000187c */
[----:B------:R-:W-:Y:S01]  /*e700*/  HMMA.16816.F32 R128, R172, R190, R128 ;  /* 0x000000beac80723c */ /* 0x000fe20000001880 */
[----:B------:R-:W5:Y:S07]  /*e710*/  LDSM.16.M88.4 R172, [R228+0x6000] ;  /* 0x00600000e4ac783b */ /* 0x000f6e0000000200 */
[C---:B------:R-:W-:Y:S01]  /*e720*/  HMMA.16816.F32 R4, R192.reuse, R196, R4 ;  /* 0x000000c4c004723c */ /* 0x040fe20000001804 */
[----:B------:R-:W4:Y:S07]  /*e730*/  LDSM.16.M88.4 R188, [R228+0x7000] ;  /* 0x00700000e4bc783b */ /* 0x000f2e0000000200 */
        /* <DEDUP_REMOVED lines=13> */
[----:B------:R-:W-:Y:S03]  /*e810*/  LDSM.16.M88.4 R216, [R226+0x2000] ;  /* 0x00200000e2d8783b */ /* 0x000fe60000000200 */
[C---:B------:R-:W-:Y:S05]  /*e820*/  HMMA.16816.F32 R40, R192.reuse, R214, R40 ;  /* 0x000000d6c028723c */ /* 0x040fea0000001828 */
[----:B------:R-:W-:Y:S03]  /*e830*/  LDSM.16.M88.4 R212, [R212] ;  /* 0x00000000d4d4783b */ /* 0x000fe60000000200 */
[C---:B--2---:R-:W-:Y:S08]  /*e840*/  HMMA.16816.F32 R44, R192.reuse, R176, R44 ;  /* 0x000000b0c02c723c */ /* 0x044ff0000000182c */
[C---:B------:R-:W-:Y:S01]  /*e850*/  HMMA.16816.F32 R48, R192.reuse, R178, R48 ;  /* 0x000000b2c030723c */ /* 0x040fe20000001830 */
[----:B------:R-:W2:Y:S07]  /*e860*/  LDSM.16.M88.4 R176, [R228+0x7800] ;  /* 0x00780000e4b0783b */ /* 0x000eae0000000200 */
[C---:B---3--:R-:W-:Y:S08]  /*e870*/  HMMA.16816.F32 R52, R192.reuse, R180, R52 ;  /* 0x000000b4c034723c */ /* 0x048ff00000001834 */
[C---:B------:R-:W-:Y:S08]  /*e880*/  HMMA.16816.F32 R56, R192.reuse, R182, R56 ;  /* 0x000000b6c038723c */ /* 0x040ff00000001838 */
[C---:B-1----:R-:W-:Y:S08]  /*e890*/  HMMA.16816.F32 R60, R192.reuse, R168, R60 ;  /* 0x000000a8c03c723c */ /* 0x042ff0000000183c */
[C---:B------:R-:W-:Y:S01]  /*e8a0*/  HMMA.16816.F32 R64, R192.reuse, R170, R64 ;  /* 0x000000aac040723c */ /* 0x040fe20000001840 */
[----:B------:R-:W1:Y:S07]  /*e8b0*/  LDSM.16.M88.4 R168, [R226+0x2800] ;  /* 0x00280000e2a8783b */ /* 0x000e6e0000000200 */
[C---:B-----5:R-:W-:Y:S08]  /*e8c0*/  HMMA.16816.F32 R68, R192.reuse, R172, R68 ;  /* 0x000000acc044723c */ /* 0x060ff00000001844 */
[C---:B------:R-:W-:Y:S01]  /*e8d0*/  HMMA.16816.F32 R72, R192.reuse, R174, R72 ;  /* 0x000000aec048723c */ /* 0x040fe20000001848 */
[----:B------:R-:W3:Y:S07]  /*e8e0*/  LDSM.16.M88.4 R172, [R226+0x3000] ;  /* 0x00300000e2ac783b */ /* 0x000eee0000000200 */
[C---:B------:R-:W-:Y:S08]  /*e8f0*/  HMMA.16816.F32 R76, R192.reuse, R184, R76 ;  /* 0x000000b8c04c723c */ /* 0x040ff0000000184c */
[C---:B------:R-:W-:Y:S08]  /*e900*/  HMMA.16816.F32 R80, R192.reuse, R186, R80 ;  /* 0x000000bac050723c */ /* 0x040ff00000001850 */
[C---:B----4-:R-:W-:Y:S08]  /*e910*/  HMMA.16816.F32 R84, R192.reuse, R188, R84 ;  /* 0x000000bcc054723c */ /* 0x050ff00000001854 */
        /* <DEDUP_REMOVED lines=18> */
[----:B------:R1:W-:Y:S01]  /*ea40*/  MUFU.TANH R7, R209 ;  /* 0x000000d100077308 */ /* 0x0003e20000002400 */
[C---:B------:R-:W-:Y:S03]  /*ea50*/  HMMA.16816.F32 R16, R212.reuse, R170, R16 ;  /* 0x000000aad410723c */ /* 0x040fe60000001810 */
[-C--:B------:R-:W-:Y:S01]  /*ea60*/  FMUL.FTZ R208, R9, R237.reuse ;  /* 0x000000ed09d07220 */ /* 0x080fe20000410000 */
[-C--:B------:R-:W-:Y:S05]  /*ea70*/  FMUL.FTZ R205, R8, R237.reuse ;  /* 0x000000ed08cd7220 */ /* 0x080fea0000410000 */
[----:B------:R2:W-:Y:S01]  /*ea80*/  MUFU.TANH R4, R204 ;  /* 0x000000cc00047308 */ /* 0x0005e20000002400 */
[C---:B---3--:R-:W-:Y:S03]  /*ea90*/  HMMA.16816.F32 R20, R212.reuse, R172, R20 ;  /* 0x000000acd414723c */ /* 0x048fe60000001814 */
[-C--:B------:R-:W-:Y:S06]  /*eaa0*/  FMUL.FTZ R210, R13, R237.reuse ;  /* 0x000000ed0dd27220 */ /* 0x080fec0000410000 */
[----:B------:R3:W-:Y:S01]  /*eab0*/  MUFU.TANH R9, R208 ;  /* 0x000000d000097308 */ /* 0x0007e20000002400 */
[-C--:B-1----:R-:W-:Y:S01]  /*eac0*/  FMUL.FTZ R209, R14, R237.reuse ;  /* 0x000000ed0ed17220 */ /* 0x082fe20000410000 */
[C---:B------:R-:W-:Y:S03]  /*ead0*/  HMMA.16816.F32 R24, R212.reuse, R174, R24 ;  /* 0x000000aed418723c */ /* 0x040fe60000001818 */
[-C--:B------:R-:W-:Y:S01]  /*eae0*/  FMUL.FTZ R18, R18, R237.reuse ;  /* 0x000000ed12127220 */ /* 0x080fe20000410000 */
[-C--:B------:R-:W-:Y:S01]  /*eaf0*/  FMUL.FTZ R19, R19, R237.reuse ;  /* 0x000000ed13137220 */ /* 0x080fe20000410000 */
[-C--:B------:R-:W-:Y:S03]  /*eb00*/  FMUL.FTZ R17, R17, R237.reuse ;  /* 0x000000ed11117220 */ /* 0x080fe60000410000 */
[----:B------:R1:W-:Y:S01]  /*eb10*/  MUFU.TANH R8, R205 ;  /* 0x000000cd00087308 */ /* 0x0003e20000002400 */
[-C--:B--2---:R-:W-:Y:S01]  /*eb20*/  FMUL.FTZ R204, R12, R237.reuse ;  /* 0x000000ed0ccc7220 */ /* 0x084fe20000410000 */
[-C--:B------:R-:W-:Y:S01]  /*eb30*/  FMUL.FTZ R20, R20, R237.reuse ;  /* 0x000000ed14147220 */ /* 0x080fe20000410000 */
[-C--:B------:R-:W-:Y:S01]  /*eb40*/  FMUL.FTZ R21, R21, R237.reuse ;  /* 0x000000ed15157220 */ /* 0x080fe20000410000 */
[-C--:B------:R-:W-:Y:S01]  /*eb50*/  FMUL.FTZ R22, R22, R237.reuse ;  /* 0x000000ed16167220 */ /* 0x080fe20000410000 */
[-C--:B------:R-:W-:Y:S05]  /*eb60*/  FMUL.FTZ R23, R23, R237.reuse ;  /* 0x000000ed17177220 */ /* 0x080fea0000410000 */
[----:B------:R-:W-:Y:S01]  /*eb70*/  MUFU.TANH R12, R210 ;  /* 0x000000d2000c7308 */ /* 0x000fe20000002400 */
[-C--:B---3--:R-:W-:Y:S01]  /*eb80*/  FMUL.FTZ R208, R15, R237.reuse ;  /* 0x000000ed0fd07220 */ /* 0x088fe20000410000 */
[-C--:B------:R-:W-:Y:S01]  /*eb90*/  FMUL.FTZ R25, R25, R237.reuse ;  /* 0x000000ed19197220 */ /* 0x080fe20000410000 */
[-C--:B------:R-:W-:Y:S01]  /*eba0*/  FMUL.FTZ R26, R26, R237.reuse ;  /* 0x000000ed1a1a7220 */ /* 0x080fe20000410000 */
[-C--:B------:R-:W-:Y:S06]  /*ebb0*/  FMUL.FTZ R27, R27, R237.reuse ;  /* 0x000000ed1b1b7220 */ /* 0x080fec0000410000 */
[----:B------:R-:W-:Y:S01]  /*ebc0*/  MUFU.TANH R13, R209 ;  /* 0x000000d1000d7308 */ /* 0x000fe20000002400 */
[-C--:B-1----:R-:W-:Y:S09]  /*ebd0*/  FMUL.FTZ R205, R16, R237.reuse ;  /* 0x000000ed10cd7220 */ /* 0x082ff20000410000 */
[----:B------:R-:W-:Y:S10]  /*ebe0*/  MUFU.TANH R16, R205 ;  /* 0x000000cd00107308 */ /* 0x000ff40000002400 */
[----:B------:R1:W-:Y:S10]  /*ebf0*/  MUFU.TANH R5, R207 ;  /* 0x000000cf00057308 */ /* 0x0003f40000002400 */
[----:B------:R-:W2:Y:S10]  /*ec00*/  MUFU.TANH R168, R204 ;  /* 0x000000cc00a87308 */ /* 0x000eb40000002400 */
[----:B------:R3:W-:Y:S01]  /*ec10*/  MUFU.TANH R6, R206 ;  /* 0x000000ce00067308 */ /* 0x0007e20000002400 */
[-C--:B-1----:R-:W-:Y:S09]  /*ec20*/  FMUL.FTZ R207, R10, R237.reuse ;  /* 0x000000ed0acf7220 */ /* 0x082ff20000410000 */
[----:B------:R-:W-:Y:S01]  /*ec30*/  MUFU.TANH R10, R207 ;  /* 0x000000cf000a7308 */ /* 0x000fe20000002400 */
[----:B--2---:R-:W-:Y:S01]  /*ec40*/  STL [R1+0x4], R168 ;  /* 0x000004a801007387 */ /* 0x004fe20000100800 */
[-C--:B------:R-:W-:Y:S03]  /*ec50*/  FMUL.FTZ R204, R24, R237.reuse ;  /* 0x000000ed18cc7220 */ /* 0x080fe60000410000 */
[----:B------:R1:W-:Y:S05]  /*ec60*/  STL [R1+0x8], R12 ;  /* 0x0000080c01007387 */ /* 0x0003ea0000100800 */
[----:B------:R-:W-:Y:S01]  /*ec70*/  MUFU.TANH R24, R204 ;  /* 0x000000cc00187308 */ /* 0x000fe20000002400 */
[----:B------:R-:W-:Y:S01]  /*ec80*/  STL [R1+0xc], R13 ;  /* 0x00000c0d01007387 */ /* 0x000fe20000100800 */
[-C--:B---3--:R-:W-:Y:S08]  /*ec90*/  FMUL.FTZ R206, R11, R237.reuse ;  /* 0x000000ed0bce7220 */ /* 0x088ff00000410000 */
[----:B------:R-:W-:Y:S10]  /*eca0*/  MUFU.TANH R11, R206 ;  /* 0x000000ce000b7308 */ /* 0x000ff40000002400 */
[----:B------:R-:W-:Y:S10]  /*ecb0*/  MUFU.TANH R20, R20 ;  /* 0x0000001400147308 */ /* 0x000ff40000002400 */
[----:B-1----:R-:W1:Y:S10]  /*ecc0*/  MUFU.TANH R12, R208 ;  /* 0x000000d0000c7308 */ /* 0x002e740000002400 */
[----:B------:R-:W-:Y:S10]  /*ecd0*/  MUFU.TANH R21, R21 ;  /* 0x0000001500157308 */ /* 0x000ff40000002400 */
[----:B------:R-:W-:Y:S01]  /*ece0*/  MUFU.TANH R22, R22 ;  /* 0x0000001600167308 */ /* 0x000fe20000002400 */
[----:B-1----:R-:W-:Y:S04]  /*ecf0*/  STL [R1+0x10], R12 ;  /* 0x0000100c01007387 */ /* 0x002fe80000100800 */
[----:B------:R-:W1:Y:S05]  /*ed00*/  LDSM.16.M88.4 R12, [R226+0x3800] ;  /* 0x00380000e20c783b */ /* 0x000e6a0000000200 */
[----:B------:R-:W-:Y:S03]  /*ed10*/  MUFU.TANH R23, R23 ;  /* 0x0000001700177308 */ /* 0x000fe60000002400 */
[----:B------:R2:W-:Y:S07]  /*ed20*/  STL [R1+0x14], R16 ;  /* 0x0000141001007387 */ /* 0x0005ee0000100800 */
[----:B------:R-:W-:Y:S10]  /*ed30*/  MUFU.TANH R25, R25 ;  /* 0x0000001900197308 */ /* 0x000ff40000002400 */
[----:B------:R-:W-:Y:S10]  /*ed40*/  MUFU.TANH R26, R26 ;  /* 0x0000001a001a7308 */ /* 0x000ff40000002400 */
[----:B------:R-:W-:Y:S10]  /*ed50*/  MUFU.TANH R27, R27 ;  /* 0x0000001b001b7308 */ /* 0x000ff40000002400 */
[----:B--2---:R-:W2:Y:S01]  /*ed60*/  MUFU.TANH R16, R17 ;  /* 0x0000001100107308 */ /* 0x004ea20000002400 */
[C---:B-1----:R-:W-:Y:S09]  /*ed70*/  HMMA.16816.F32 R28, R212.reuse, R12, R28 ;  /* 0x0000000cd41c723c */ /* 0x042ff2000000181c */
[----:B------:R-:W1:Y:S01]  /*ed80*/  MUFU.TANH R17, R18 ;  /* 0x0000001200117308 */ /* 0x000e620000002400 */
[C---:B------:R-:W-:Y:S01]  /*ed90*/  HMMA.16816.F32 R32, R212.reuse, R14, R32 ;  /* 0x0000000ed420723c */ /* 0x040fe20000001820 */
[----:B------:R-:W-:Y:S08]  /*eda0*/  LDSM.16.M88.4 R12, [R226+0x4800] ;  /* 0x00480000e20c783b */ /* 0x000ff00000000200 */
[----:B--2---:R2:W-:Y:S01]  /*edb0*/  STL [R1+0x18], R16 ;  /* 0x0000181001007387 */ /* 0x0045e20000100800 */
[-C--:B------:R-:W-:Y:S01]  /*edc0*/  FMUL.FTZ R28, R28, R237.reuse ;  /* 0x000000ed1c1c7220 */ /* 0x080fe20000410000 */
[-C--:B------:R-:W-:Y:S02]  /*edd0*/  FMUL.FTZ R29, R29, R237.reuse ;  /* 0x000000ed1d1d7220 */ /* 0x080fe40000410000 */
[----:B-1----:R-:W-:Y:S01]  /*ede0*/  STL [R1+0x1c], R17 ;  /* 0x00001c1101007387 */ /* 0x002fe20000100800 */
[-C--:B------:R-:W-:Y:S01]  /*edf0*/  FMUL.FTZ R30, R30, R237.reuse ;  /* 0x000000ed1e1e7220 */ /* 0x080fe20000410000 */
[-C--:B------:R-:W-:Y:S01]  /*ee00*/  FMUL.FTZ R31, R31, R237.reuse ;  /* 0x000000ed1f1f7220 */ /* 0x080fe20000410000 */
[----:B------:R-:W-:Y:S03]  /*ee10*/  MUFU.TANH R28, R28 ;  /* 0x0000001c001c7308 */ /* 0x000fe60000002400 */
[-C--:B------:R-:W-:Y:S01]  /*ee20*/  FMUL.FTZ R219, R32, R237.reuse ;  /* 0x000000ed20db7220 */ /* 0x080fe20000410000 */
[-C--:B------:R-:W-:Y:S01]  /*ee30*/  FMUL.FTZ R32, R34, R237.reuse ;  /* 0x000000ed22207220 */ /* 0x080fe20000410000 */
[-C--:B------:R-:W-:Y:S01]  /*ee40*/  FMUL.FTZ R33, R33, R237.reuse ;  /* 0x000000ed21217220 */ /* 0x080fe20000410000 */
[-C--:B------:R-:W-:Y:S04]  /*ee50*/  FMUL.FTZ R35, R35, R237.reuse ;  /* 0x000000ed23237220 */ /* 0x080fe80000410000 */
[----:B------:R-:W-:Y:S10]  /*ee60*/  MUFU.TANH R29, R29 ;  /* 0x0000001d001d7308 */ /* 0x000ff40000002400 */
[----:B------:R-:W-:Y:S10]  /*ee70*/  MUFU.TANH R30, R30 ;  /* 0x0000001e001e7308 */ /* 0x000ff40000002400 */
[----:B--2---:R-:W1:Y:S10]  /*ee80*/  MUFU.TANH R16, R19 ;  /* 0x0000001300107308 */ /* 0x004e740000002400 */
[----:B------:R-:W-:Y:S10]  /*ee90*/  MUFU.TANH R31, R31 ;  /* 0x0000001f001f7308 */ /* 0x000ff40000002400 */
[----:B------:R-:W-:Y:S01]  /*eea0*/  MUFU.TANH R219, R219 ;  /* 0x000000db00db7308 */ /* 0x000fe20000002400 */
[----:B-1----:R-:W-:Y:S04]  /*eeb0*/  STL [R1+0x20], R16 ;  /* 0x0000201001007387 */ /* 0x002fe80000100800 */
[----:B------:R-:W1:Y:S05]  /*eec0*/  LDSM.16.M88.4 R16, [R226+0x4000] ;  /* 0x00400000e210783b */ /* 0x000e6a0000000200 */
[----:B------:R-:W-:Y:S10]  /*eed0*/  MUFU.TANH R33, R33 ;  /* 0x0000002100217308 */ /* 0x000ff40000002400 */
[----:B------:R-:W-:Y:S10]  /*eee0*/  MUFU.TANH R32, R32 ;  /* 0x0000002000207308 */ /* 0x000ff40000002400 */
[----:B------:R-:W-:Y:S01]  /*eef0*/  MUFU.TANH R35, R35 ;  /* 0x0000002300237308 */ /* 0x000fe20000002400 */
[C---:B-1----:R-:W-:Y:S08]  /*ef00*/  HMMA.16816.F32 R36, R212.reuse, R16, R36 ;  /* 0x00000010d424723c */ /* 0x042ff00000001824 */
[C---:B------:R-:W-:Y:S01]  /*ef10*/  HMMA.16816.F32 R40, R212.reuse, R18, R40 ;  /* 0x00000012d428723c */ /* 0x040fe20000001828 */
[----:B------:R-:W1:Y:S07]  /*ef20*/  LDSM.16.M88.4 R16, [R226+0x5000] ;  /* 0x00500000e210783b */ /* 0x000e6e0000000200 */
[C---:B------:R-:W-:Y:S03]  /*ef30*/  HMMA.16816.F32 R44, R212.reuse, R12, R44 ;  /* 0x0000000cd42c723c */ /* 0x040fe6000000182c */
[-C--:B------:R-:W-:Y:S01]  /*ef40*/  FMUL.FTZ R34, R36, R237.reuse ;  /* 0x000000ed24227220 */ /* 0x080fe20000410000 */
[-C--:B------:R-:W-:Y:S01]  /*ef50*/  FMUL.FTZ R36, R39, R237.reuse ;  /* 0x000000ed27247220 */ /* 0x080fe20000410000 */
[-C--:B------:R-:W-:Y:S01]  /*ef60*/  FMUL.FTZ R217, R38, R237.reuse ;  /* 0x000000ed26d97220 */ /* 0x080fe20000410000 */
[-C--:B------:R-:W-:Y:S02]  /*ef70*/  FMUL.FTZ R37, R37, R237.reuse ;  /* 0x000000ed25257220 */ /* 0x080fe40000410000 */
[C---:B------:R-:W-:Y:S01]  /*ef80*/  HMMA.16816.F32 R48, R212.reuse, R14, R48 ;  /* 0x0000000ed430723c */ /* 0x040fe20000001830 */
[----:B------:R-:W-:Y:S02]  /*ef90*/  MUFU.TANH R34, R34 ;  /* 0x0000002200227308 */ /* 0x000fe40000002400 */
[-C--:B------:R-:W-:Y:S01]  /*efa0*/  FMUL.FTZ R42, R42, R237.reuse ;  /* 0x000000ed2a2a7220 */ /* 0x080fe20000410000 */
[-C--:B------:R-:W-:Y:S01]  /*efb0*/  FMUL.FTZ R38, R40, R237.reuse ;  /* 0x000000ed28267220 */ /* 0x080fe20000410000 */
[-C--:B------:R-:W-:Y:S01]  /*efc0*/  FMUL.FTZ R41, R41, R237.reuse ;  /* 0x000000ed29297220 */ /* 0x080fe20000410000 */
[-C--:B------:R-:W-:Y:S05]  /*efd0*/  FMUL.FTZ R43, R43, R237.reuse ;  /* 0x000000ed2b2b7220 */ /* 0x080fea0000410000 */
[----:B------:R-:W2:Y:S01]  /*efe0*/  MUFU.TANH R12, R42 ;  /* 0x0000002a000c7308 */ /* 0x000ea20000002400 */
[-C--:B------:R-:W-:Y:S01]  /*eff0*/  FMUL.FTZ R46, R46, R237.reuse ;  /* 0x000000ed2e2e7220 */ /* 0x080fe20000410000 */
[-C--:B------:R-:W-:Y:S01]  /*f000*/  FMUL.FTZ R205, R45, R237.reuse ;  /* 0x000000ed2dcd7220 */ /* 0x080fe20000410000 */
[-C--:B------:R-:W-:Y:S01]  /*f010*/  FMUL.FTZ R45, R47, R237.reuse ;  /* 0x000000ed2f2d7220 */ /* 0x080fe20000410000 */
[-C--:B------:R-:W-:Y:S06]  /*f020*/  FMUL.FTZ R44, R44, R237.reuse ;  /* 0x000000ed2c2c7220 */ /* 0x080fec0000410000 */
[----:B------:R-:W3:Y:S01]  /*f030*/  MUFU.TANH R211, R41 ;  /* 0x0000002900d37308 */ /* 0x000ee20000002400 */
[-C--:B------:R-:W-:Y:S01]  /*f040*/  FMUL.FTZ R207, R51, R237.reuse ;  /* 0x000000ed33cf7220 */ /* 0x080fe20000410000 */
[-C--:B------:R-:W-:Y:S08]  /*f050*/  FMUL.FTZ R47, R48, R237.reuse ;  /* 0x000000ed302f7220 */ /* 0x080ff00000410000 */
[----:B------:R-:W4:Y:S01]  /*f060*/  MUFU.TANH R209, R46 ;  /* 0x0000002e00d17308 */ /* 0x000f220000002400 */
[----:B--2---:R-:W-:Y:S01]  /*f070*/  STL [R1+0x24], R12 ;  /* 0x0000240c01007387 */ /* 0x004fe20000100800 */
[C---:B-1----:R-:W-:Y:S03]  /*f080*/  HMMA.16816.F32 R52, R212.reuse, R16, R52 ;  /* 0x00000010d434723c */ /* 0x042fe60000001834 */
[----:B------:R-:W1:Y:S01]  /*f090*/  LDSM.16.M88.4 R12, [R226+0x5800] ;  /* 0x00580000e20c783b */ /* 0x000e620000000200 */
[-C--:B------:R-:W-:Y:S01]  /*f0a0*/  FMUL.FTZ R16, R49, R237.reuse ;  /* 0x000000ed31107220 */ /* 0x080fe20000410000 */
[-C--:B------:R-:W-:Y:S03]  /*f0b0*/  FMUL.FTZ R49, R50, R237.reuse ;  /* 0x000000ed32317220 */ /* 0x080fe60000410000 */
[----:B------:R-:W2:Y:S01]  /*f0c0*/  MUFU.TANH R37, R37 ;  /* 0x0000002500257308 */ /* 0x000ea20000002400 */
        /* <DEDUP_REMOVED lines=10> */
[----:B------:R-:W2:Y:S01]  /*f170*/  MUFU.TANH R199, R40 ;  /* 0x0000002800c77308 */ /* 0x000ea20000002400 */
[----:B-----5:R-:W5:Y:S01]  /*f180*/  LDSM.16.M88.4 R16, [R226+0x6000] ;  /* 0x00600000e210783b */ /* 0x020f620000000200 */
[-C--:B------:R-:W-:Y:S08]  /*f190*/  FMUL.FTZ R55, R58, R237.reuse ;  /* 0x000000ed3a377220 */ /* 0x080ff00000410000 */
[----:B------:R3:W2:Y:S01]  /*f1a0*/  MUFU.TANH R197, R39 ;  /* 0x0000002700c57308 */ /* 0x0006a20000002400 */
[C---:B-1----:R-:W-:Y:S09]  /*f1b0*/  HMMA.16816.F32 R60, R212.reuse, R12, R60 ;  /* 0x0000000cd43c723c */ /* 0x042ff2000000183c */
[----:B------:R1:W1:Y:S01]  /*f1c0*/  MUFU.TANH R195, R57 ;  /* 0x0000003900c37308 */ /* 0x0002620000002400 */
[C---:B------:R-:W-:Y:S01]  /*f1d0*/  HMMA.16816.F32 R64, R212.reuse, R14, R64 ;  /* 0x0000000ed440723c */ /* 0x040fe20000001840 */
[----:B------:R-:W4:Y:S08]  /*f1e0*/  LDSM.16.M88.4 R12, [R226+0x6800] ;  /* 0x00680000e20c783b */ /* 0x000f300000000200 */
[----:B------:R2:W1:Y:S10]  /*f1f0*/  MUFU.TANH R203, R59 ;  /* 0x0000003b00cb7308 */ /* 0x0004740000002400 */
[----:B------:R-:W1:Y:S01]  /*f200*/  MUFU.TANH R36, R36 ;  /* 0x0000002400247308 */ /* 0x000e620000002400 */
[-C--:B------:R-:W-:Y:S01]  /*f210*/  FMUL.FTZ R61, R61, R237.reuse ;  /* 0x000000ed3d3d7220 */ /* 0x080fe20000410000 */
[-C--:B------:R-:W-:Y:S01]  /*f220*/  FMUL.FTZ R63, R63, R237.reuse ;  /* 0x000000ed3f3f7220 */ /* 0x080fe20000410000 */
[-C--:B------:R-:W-:Y:S01]  /*f230*/  FMUL.FTZ R60, R60, R237.reuse ;  /* 0x000000ed3c3c7220 */ /* 0x080fe20000410000 */
[-C--:B------:R-:W-:Y:S06]  /*f240*/  FMUL.FTZ R62, R62, R237.reuse ;  /* 0x000000ed3e3e7220 */ /* 0x080fec0000410000 */
[----:B------:R-:W1:Y:S01]  /*f250*/  MUFU.TANH R183, R61 ;  /* 0x0000003d00b77308 */ /* 0x000e620000002400 */
[C---:B-----5:R-:W-:Y:S03]  /*f260*/  HMMA.16816.F32 R68, R212.reuse, R16, R68 ;  /* 0x00000010d444723c */ /* 0x060fe60000001844 */
[-C--:B---3--:R-:W-:Y:S01]  /*f270*/  FMUL.FTZ R39, R64, R237.reuse ;  /* 0x000000ed40277220 */ /* 0x088fe20000410000 */
[-C--:B------:R-:W-:Y:S01]  /*f280*/  FMUL.FTZ R65, R65, R237.reuse ;  /* 0x000000ed41417220 */ /* 0x080fe20000410000 */
[-C--:B------:R-:W-:Y:S01]  /*f290*/  FMUL.FTZ R66, R66, R237.reuse ;  /* 0x000000ed42427220 */ /* 0x080fe20000410000 */
[-C--:B------:R-:W-:Y:S03]  /*f2a0*/  FMUL.FTZ R67, R67, R237.reuse ;  /* 0x000000ed43437220 */ /* 0x080fe60000410000 */
[----:B------:R-:W3:Y:S01]  /*f2b0*/  MUFU.TANH R181, R39 ;  /* 0x0000002700b57308 */ /* 0x000ee20000002400 */
[C---:B------:R-:W-:Y:S01]  /*f2c0*/  HMMA.16816.F32 R72, R212.reuse, R18, R72 ;  /* 0x00000012d448723c */ /* 0x040fe20000001848 */
[----:B------:R-:W5:Y:S08]  /*f2d0*/  LDSM.16.M88.4 R16, [R226+0x7000] ;  /* 0x00700000e210783b */ /* 0x000f700000000200 */
[----:B------:R3:W2:Y:S01]  /*f2e0*/  MUFU.TANH R191, R63 ;  /* 0x0000003f00bf7308 */ /* 0x0006a20000002400 */
[-C--:B------:R-:W-:Y:S01]  /*f2f0*/  FMUL.FTZ R71, R71, R237.reuse ;  /* 0x000000ed47477220 */ /* 0x080fe20000410000 */
[-C--:B-1----:R-:W-:Y:S01]  /*f300*/  FMUL.FTZ R57, R69, R237.reuse ;  /* 0x000000ed45397220 */ /* 0x082fe20000410000 */
[C---:B----4-:R-:W-:Y:S07]  /*f310*/  HMMA.16816.F32 R76, R212.reuse, R12, R76 ;  /* 0x0000000cd44c723c */ /* 0x050fee000000184c */
[----:B------:R-:W1:Y:S01]  /*f320*/  MUFU.TANH R175, R71 ;  /* 0x0000004700af7308 */ /* 0x000e620000002400 */
        /* <DEDUP_REMOVED lines=8> */
[-C--:B--2---:R-:W-:Y:S08]  /*f3b0*/  FMUL.FTZ R59, R72, R237.reuse ;  /* 0x000000ed483b7220 */ /* 0x084ff00000410000 */
[----:B------:R-:W2:Y:S01]  /*f3c0*/  MUFU.TANH R173, R74 ;  /* 0x0000004a00ad7308 */ /* 0x000ea20000002400 */
[-C--:B------:R-:W-:Y:S01]  /*f3d0*/  FMUL.FTZ R76, R76, R237.reuse ;  /* 0x000000ed4c4c7220 */ /* 0x080fe20000410000 */
[-C--:B------:R-:W-:Y:S01]  /*f3e0*/  FMUL.FTZ R77, R77, R237.reuse ;  /* 0x000000ed4d4d7220 */ /* 0x080fe20000410000 */
[-C--:B---3--:R-:W-:Y:S01]  /*f3f0*/  FMUL.FTZ R63, R78, R237.reuse ;  /* 0x000000ed4e3f7220 */ /* 0x088fe20000410000 */
[-C--:B------:R-:W-:Y:S06]  /*f400*/  FMUL.FTZ R61, R79, R237.reuse ;  /* 0x000000ed4f3d7220 */ /* 0x080fec0000410000 */
[----:B------:R-:W3:Y:S01]  /*f410*/  MUFU.TANH R171, R75 ;  /* 0x0000004b00ab7308 */ /* 0x000ee20000002400 */
[-C--:B------:R-:W-:Y:S01]  /*f420*/  FMUL.FTZ R39, R80, R237.reuse ;  /* 0x000000ed50277220 */ /* 0x080fe20000410000 */
[C---:B-----5:R-:W-:Y:S03]  /*f430*/  HMMA.16816.F32 R84, R212.reuse, R16, R84 ;  /* 0x00000010d454723c */ /* 0x060fe60000001854 */
[-C--:B------:R-:W-:Y:S01]  /*f440*/  FMUL.FTZ R81, R81, R237.reuse ;  /* 0x000000ed51517220 */ /* 0x080fe20000410000 */
[-C--:B------:R-:W-:Y:S01]  /*f450*/  FMUL.FTZ R83, R83, R237.reuse ;  /* 0x000000ed53537220 */ /* 0x080fe20000410000 */
[-C--:B------:R-:W-:Y:S03]  /*f460*/  FMUL.FTZ R82, R82, R237.reuse ;  /* 0x000000ed52527220 */ /* 0x080fe60000410000 */
[----:B------:R5:W1:Y:S01]  /*f470*/  MUFU.TANH R202, R39 ;  /* 0x0000002700ca7308 */ /* 0x000a620000002400 */
[C---:B------:R-:W-:Y:S01]  /*f480*/  HMMA.16816.F32 R88, R212.reuse, R18, R88 ;  /* 0x00000012d458723c */ /* 0x040fe20000001858 */
[----:B------:R-:W2:Y:S08]  /*f490*/  LDSM.16.M88.4 R16, [R226+0x8000] ;  /* 0x00800000e210783b */ /* 0x000eb00000000200 */
[----:B------:R-:W1:Y:S01]  /*f4a0*/  MUFU.TANH R200, R81 ;  /* 0x0000005100c87308 */ /* 0x000e620000002400 */
[-C--:B------:R-:W-:Y:S01]  /*f4b0*/  FMUL.FTZ R84, R84, R237.reuse ;  /* 0x000000ed54547220 */ /* 0x080fe20000410000 */
[-C--:B------:R-:W-:Y:S01]  /*f4c0*/  FMUL.FTZ R85, R85, R237.reuse ;  /* 0x000000ed55557220 */ /* 0x080fe20000410000 */
[C---:B----4-:R-:W-:Y:S07]  /*f4d0*/  HMMA.16816.F32 R92, R212.reuse, R12, R92 ;  /* 0x0000000cd45c723c */ /* 0x050fee000000185c */
[----:B------:R-:W4:Y:S01]  /*f4e0*/  MUFU.TANH R208, R83 ;  /* 0x0000005300d07308 */ /* 0x000f220000002400 */
[-C--:B------:R-:W-:Y:S01]  /*f4f0*/  FMUL.FTZ R86, R86, R237.reuse ;  /* 0x000000ed56567220 */ /* 0x080fe20000410000 */
[-C--:B------:R-:W-:Y:S01]  /*f500*/  FMUL.FTZ R87, R87, R237.reuse ;  /* 0x000000ed57577220 */ /* 0x080fe20000410000 */
[-C--:B-----5:R-:W-:Y:S01]  /*f510*/  FMUL.FTZ R39, R88, R237.reuse ;  /* 0x000000ed58277220 */ /* 0x0a0fe20000410000 */
[-C--:B------:R-:W-:Y:S01]  /*f520*/  FMUL.FTZ R90, R90, R237.reuse ;  /* 0x000000ed5a5a7220 */ /* 0x080fe20000410000 */
[C---:B------:R-:W-:Y:S05]  /*f530*/  HMMA.16816.F32 R96, R212.reuse, R14, R96 ;  /* 0x0000000ed460723c */ /* 0x040fea0000001860 */
[----:B------:R-:W1:Y:S01]  /*f540*/  MUFU.TANH R206, R76 ;  /* 0x0000004c00ce7308 */ /* 0x000e620000002400 */
[----:B------:R-:W5:Y:S01]  /*f550*/  LDSM.16.M88.4 R12, [R226+0x8800] ;  /* 0x00880000e20c783b */ /* 0x000f620000000200 */
[-C--:B------:R-:W-:Y:S01]  /*f560*/  FMUL.FTZ R89, R89, R237.reuse ;  /* 0x000000ed59597220 */ /* 0x080fe20000410000 */
[-C--:B------:R-:W-:Y:S07]  /*f570*/  FMUL.FTZ R91, R91, R237.reuse ;  /* 0x000000ed5b5b7220 */ /* 0x080fee0000410000 */
[----:B------:R3:W1:Y:S01]  /*f580*/  MUFU.TANH R186, R39 ;  /* 0x0000002700ba7308 */ /* 0x0006620000002400 */
[-C--:B------:R-:W-:Y:S01]  /*f590*/  FMUL.FTZ R92, R92, R237.reuse ;  /* 0x000000ed5c5c7220 */ /* 0x080fe20000410000 */
[-C--:B------:R-:W-:Y:S01]  /*f5a0*/  FMUL.FTZ R94, R94, R237.reuse ;  /* 0x000000ed5e5e7220 */ /* 0x080fe20000410000 */
[-C--:B------:R-:W-:Y:S01]  /*f5b0*/  FMUL.FTZ R93, R93, R237.reuse ;  /* 0x000000ed5d5d7220 */ /* 0x080fe20000410000 */
[-C--:B------:R-:W-:Y:S06]  /*f5c0*/  FMUL.FTZ R95, R95, R237.reuse ;  /* 0x000000ed5f5f7220 */ /* 0x080fec0000410000 */
[----:B------:R4:W1:Y:S01]  /*f5d0*/  MUFU.TANH R204, R77 ;  /* 0x0000004d00cc7308 */ /* 0x0008620000002400 */
[-C--:B------:R-:W-:Y:S01]  /*f5e0*/  FMUL.FTZ R98, R98, R237.reuse ;  /* 0x000000ed62627220 */ /* 0x080fe20000410000 */
[C---:B--2---:R-:W-:Y:S03]  /*f5f0*/  HMMA.16816.F32 R100, R212.reuse, R16, R100 ;  /* 0x00000010d464723c */ /* 0x044fe60000001864 */
[-C--:B------:R-:W-:Y:S01]  /*f600*/  FMUL.FTZ R97, R97, R237.reuse ;  /* 0x000000ed61617220 */ /* 0x080fe20000410000 */
[-C--:B------:R-:W-:Y:S04]  /*f610*/  FMUL.FTZ R99, R99, R237.reuse ;  /* 0x000000ed63637220 */ /* 0x080fe80000410000 */
[----:B------:R-:W2:Y:S01]  /*f620*/  MUFU.TANH R210, R82 ;  /* 0x0000005200d27308 */ /* 0x000ea20000002400 */
[-C--:B---3--:R-:W-:Y:S01]  /*f630*/  FMUL.FTZ R39, R96, R237.reuse ;  /* 0x000000ed60277220 */ /* 0x088fe20000410000 */
[C---:B------:R-:W-:Y:S01]  /*f640*/  HMMA.16816.F32 R104, R212.reuse, R18, R104 ;  /* 0x00000012d468723c */ /* 0x040fe20000001868 */
[----:B------:R-:W3:Y:S07]  /*f650*/  LDSM.16.M88.4 R16, [R226+0x9000] ;  /* 0x00900000e210783b */ /* 0x000eee0000000200 */
[----:B------:R-:W1:Y:S01]  /*f660*/  MUFU.TANH R190, R84 ;  /* 0x0000005400be7308 */ /* 0x000e620000002400 */
[-C--:B------:R-:W-:Y:S01]  /*f670*/  FMUL.FTZ R71, R100, R237.reuse ;  /* 0x000000ed64477220 */ /* 0x080fe20000410000 */
[-C--:B------:R-:W-:Y:S08]  /*f680*/  FMUL.FTZ R81, R102, R237.reuse ;  /* 0x000000ed66517220 */ /* 0x080ff00000410000 */
[----:B------:R2:W1:Y:S01]  /*f690*/  MUFU.TANH R188, R85 ;  /* 0x0000005500bc7308 */ /* 0x0004620000002400 */
[C---:B-----5:R-:W-:Y:S03]  /*f6a0*/  HMMA.16816.F32 R108, R212.reuse, R12, R108 ;  /* 0x0000000cd46c723c */ /* 0x060fe6000000186c */
[-C--:B------:R-:W-:Y:S01]  /*f6b0*/  FMUL.FTZ R69, R101, R237.reuse ;  /* 0x000000ed65457220 */ /* 0x080fe20000410000 */
[-C--:B----4-:R-:W-:Y:S01]  /*f6c0*/  FMUL.FTZ R77, R103, R237.reuse ;  /* 0x000000ed674d7220 */ /* 0x090fe20000410000 */
[-C--:B------:R-:W-:Y:S01]  /*f6d0*/  FMUL.FTZ R83, R104, R237.reuse ;  /* 0x000000ed68537220 */ /* 0x080fe20000410000 */
[-C--:B------:R-:W-:Y:S03]  /*f6e0*/  FMUL.FTZ R79, R105, R237.reuse ;  /* 0x000000ed694f7220 */ /* 0x080fe60000410000 */
[----:B------:R-:W4:Y:S01]  /*f6f0*/  MUFU.TANH R198, R86 ;  /* 0x0000005600c67308 */ /* 0x000f220000002400 */
[C---:B------:R-:W-:Y:S01]  /*f700*/  HMMA.16816.F32 R112, R212.reuse, R14, R112 ;  /* 0x0000000ed470723c */ /* 0x040fe20000001870 */
[----:B------:R-:W5:Y:S01]  /*f710*/  LDSM.16.M88.4 R12, [R226+0x9800] ;  /* 0x00980000e20c783b */ /* 0x000f620000000200 */
[----:B------:R-:W-:Y:S07]  /*f720*/  DEPBAR.LE SB0, 0x0 ;  /* 0x000080000000791a */ /* 0x000fee0000000000 */
[----:B------:R1:W1:Y:S01]  /*f730*/  MUFU.TANH R196, R87 ;  /* 0x0000005700c47308 */ /* 0x0002620000002400 */
[-C--:B--2---:R-:W-:Y:S01]  /*f740*/  FMUL.FTZ R85, R107, R237.reuse ;  /* 0x000000ed6b557220 */ /* 0x084fe20000410000 */
[-C--:B------:R-:W-:Y:S01]  /*f750*/  FMUL.FTZ R96, R109, R237.reuse ;  /* 0x000000ed6d607220 */ /* 0x080fe20000410000 */
[-C--:B------:R-:W-:Y:S01]  /*f760*/  FMUL.FTZ R104, R110, R237.reuse ;  /* 0x000000ed6e687220 */ /* 0x080fe20000410000 */
[-C--:B------:R-:W-:Y:S06]  /*f770*/  FMUL.FTZ R46, R111, R237.reuse ;  /* 0x000000ed6f2e7220 */ /* 0x080fec0000410000 */
[----:B------:R-:W2:Y:S01]  /*f780*/  MUFU.TANH R194, R90 ;  /* 0x0000005a00c27308 */ /* 0x000ea20000002400 */
[----:B------:R-:W-:Y:S01]  /*f790*/  BAR.SYNC.DEFER_BLOCKING 0x0 ;  /* 0x0000000000007b1d */ /* 0x000fe20000010000 */
[C---:B---3--:R-:W-:Y:S08]  /*f7a0*/  HMMA.16816.F32 R116, R212.reuse, R16, R116 ;  /* 0x00000010d474723c */ /* 0x048ff00000001874 */
[----:B------:R3:W2:Y:S01]  /*f7b0*/  MUFU.TANH R174, R92 ;  /* 0x0000005c00ae7308 */ /* 0x0006a20000002400 */
[-C--:B-1----:R-:W-:Y:S01]  /*f7c0*/  FMUL.FTZ R87, R106, R237.reuse ;  /* 0x000000ed6a577220 */ /* 0x082fe20000410000 */
[-C--:B------:R-:W-:Y:S01]  /*f7d0*/  FMUL.FTZ R102, R114, R237.reuse ;  /* 0x000000ed72667220 */ /* 0x080fe20000410000 */
[-C--:B------:R-:W-:Y:S01]  /*f7e0*/  FMUL.FTZ R100, R115, R237.reuse ;  /* 0x000000ed73647220 */ /* 0x080fe20000410000 */
[C---:B------:R-:W-:Y:S06]  /*f7f0*/  HMMA.16816.F32 R120, R212.reuse, R18, R120 ;  /* 0x00000012d478723c */ /* 0x040fec0000001878 */
[----:B------:R1:W1:Y:S01]  /*f800*/  MUFU.TANH R182, R94 ;  /* 0x0000005e00b67308 */ /* 0x0002620000002400 */
[-C--:B------:R-:W-:Y:S09]  /*f810*/  FMUL.FTZ R82, R116, R237.reuse ;  /* 0x000000ed74527220 */ /* 0x080ff20000410000 */
[----:B------:R-:W2:Y:S01]  /*f820*/  MUFU.TANH R170, R39 ;  /* 0x0000002700aa7308 */ /* 0x000ea20000002400 */
[-C--:B---3--:R-:W-:Y:S01]  /*f830*/  FMUL.FTZ R92, R113, R237.reuse ;  /* 0x000000ed715c7220 */ /* 0x088fe20000410000 */
[C---:B-----5:R-:W-:Y:S03]  /*f840*/  HMMA.16816.F32 R124, R212.reuse, R12, R124 ;  /* 0x0000000cd47c723c */ /* 0x060fe6000000187c */
[-C--:B------:R-:W-:Y:S01]  /*f850*/  FMUL.FTZ R80, R117, R237.reuse ;  /* 0x000000ed75507220 */ /* 0x080fe20000410000 */
[-C--:B------:R-:W-:Y:S01]  /*f860*/  FMUL.FTZ R90, R118, R237.reuse ;  /* 0x000000ed765a7220 */ /* 0x080fe20000410000 */
[-C--:B------:R-:W-:Y:S03]  /*f870*/  FMUL.FTZ R88, R119, R237.reuse ;  /* 0x000000ed77587220 */ /* 0x080fe60000410000 */
[----:B------:R3:W2:Y:S01]  /*f880*/  MUFU.TANH R178, R98 ;  /* 0x0000006200b27308 */ /* 0x0006a20000002400 */
[-C--:B-1----:R-:W-:Y:S01]  /*f890*/  FMUL.FTZ R94, R112, R237.reuse ;  /* 0x000000ed705e7220 */ /* 0x082fe20000410000 */
[----:B------:R-:W-:Y:S03]  /*f8a0*/  HMMA.16816.F32 R128, R212, R14, R128 ;  /* 0x0000000ed480723c */ /* 0x000fe60000001880 */
        /* <DEDUP_REMOVED lines=9> */
[-C--:B---3--:R-:W-:Y:S01]  /*f940*/  FMUL.FTZ R98, R108, R237.reuse ;  /* 0x000000ed6c627220 */ /* 0x088fe20000410000 */
[-C--:B------:R-:W-:Y:S01]  /*f950*/  FMUL.FTZ R41, R127, R237.reuse ;  /* 0x000000ed7f297220 */ /* 0x080fe20000410000 */
[-C--:B------:R-:W-:Y:S01]  /*f960*/  FMUL.FTZ R72, R128, R237.reuse ;  /* 0x000000ed80487220 */ /* 0x080fe20000410000 */
[-C--:B------:R-:W-:Y:S01]  /*f970*/  FMUL.FTZ R73, R129, R237.reuse ;  /* 0x000000ed81497220 */ /* 0x080fe20000410000 */
[-C--:B------:R-:W-:Y:S05]  /*f980*/  FMUL.FTZ R40, R130, R237.reuse ;  /* 0x000000ed82287220 */ /* 0x080fea0000410000 */
[----:B------:R-:W3:Y:S01]  /*f990*/  MUFU.TANH R44, R44 ;  /* 0x0000002c002c7308 */ /* 0x000ee20000002400 */
[----:B------:R-:W-:Y:S09]  /*f9a0*/  FMUL.FTZ R39, R131, R237 ;  /* 0x000000ed83277220 */ /* 0x000ff20000410000 */
        /* <DEDUP_REMOVED lines=76> */
[----:B------:R-:W-:Y:S01]  /*fe70*/  IABS R15, R19 ;  /* 0x00000013000f7213 */ /* 0x000fe20000000000 */
[----:B-1----:R-:W3:Y:S01]  /*fe80*/  LD.E.64 R66, desc[UR4][R2.64+0x20] ;  /* 0x0000200402427980 */ /* 0x002ee2000c101b00 */
[-C--:B--2---:R-:W-:Y:S02]  /*fe90*/  IABS R17, R50.reuse ;  /* 0x0000003200117213 */ /* 0x084fe40000000000 */
[-C--:B------:R-:W-:Y:S02]  /*fea0*/  IABS R16, R50.reuse ;  /* 0x0000003200107213 */ /* 0x080fe40000000000 */
[----:B------:R-:W1:Y:S01]  /*feb0*/  I2F.RP R12, R17 ;  /* 0x00000011000c7306 */ /* 0x000e620000209400 */
[----:B------:R-:W-:Y:S02]  /*fec0*/  LOP3.LUT R19, R19, R50, RZ, 0x3c, !PT ;  /* 0x0000003213137212 */ /* 0x000fe400078e3cff */
[----:B------:R-:W-:Y:S07]  /*fed0*/  IMAD.MOV R16, RZ, RZ, -R16 ;  /* 0x000000ffff107224 */ /* 0x000fee00078e0a10 */
[----:B-1----:R-:W1:Y:S02]  /*fee0*/  MUFU.RCP R12, R12 ;  /* 0x0000000c000c7308 */ /* 0x002e640000001000 */
[----:B-1----:R-:W-:Y:S01]  /*fef0*/  VIADD R64, R12, 0xffffffe ;  /* 0x0ffffffe0c407836 */ /* 0x002fe20000000000 */
[----:B------:R-:W-:Y:S02]  /*ff00*/  IABS R12, R14 ;  /* 0x0000000e000c7213 */ /* 0x000fe40000000000 */
[----:B------:R-:W-:Y:S05]  /*ff10*/  LOP3.LUT R14, R14, R50, RZ, 0x3c, !PT ;  /* 0x000000320e0e7212 */ /* 0x000fea00078e3cff */
[----:B------:R-:W1:Y:S02]  /*ff20*/  F2I.FTZ.U32.TRUNC.NTZ R65, R64 ;  /* 0x0000004000417305 */ /* 0x000e64000021f000 */
[--C-:B-1----:R-:W-:Y:S01]  /*ff30*/  IMAD.MOV R48, RZ, RZ, -R65.reuse ;  /* 0x000000ffff307224 */ /* 0x102fe200078e0a41 */
[----:B------:R-:W-:Y:S03]  /*ff40*/  MOV R64, RZ ;  /* 0x000000ff00407202 */ /* 0x000fe60000000f00 */
        /* <DEDUP_REMOVED lines=21> */
[C---:B------:R-:W-:Y:S02]  /*100a0*/  SEL R17, R12.reuse, R18, !P6 ;  /* 0x000000120c117207 */ /* 0x040fe40007000000 */
[----:B------:R-:W2:Y:S01]  /*100b0*/  LD.E.64 R18, desc[UR4][R2.64+0x38] ;  /* 0x0000380402127980 */ /* 0x000ea2000c101b00 */
        /* <DEDUP_REMOVED lines=23> */
.L_x_4043:
[----:B------:R-:W-:Y:S05]  /*10230*/  BSYNC.RECONVERGENT B0 ;  /* 0x0000000000007941 */ /* 0x000fea0003800200 */
.L_x_4042:
[-C--:B------:R-:W-:Y:S01]  /*10240*/  @!P3 MOV R228, R234.reuse ;  /* 0x000000ea00e4b202 */ /* 0x080fe20000000f00 */
[----:B-1----:R-:W-:Y:S01]  /*10250*/  @!P1 IMAD R91, R231, 0xa0, RZ ;  /* 0x000000a0e75b9824 */ /* 0x002fe200078e02ff */
[----:B------:R-:W-:Y:S01]  /*10260*/  IADD3 R16, P5, PT, R13, R234, RZ ;  /* 0x000000ea0d107210 */ /* 0x000fe20007fbe0ff */
[C---:B------:R-:W-:Y:S01]  /*10270*/  @!P1 IMAD R89, R231.reuse, 0xc0, RZ ;  /* 0x000000c0e7599824 */ /* 0x040fe200078e02ff */
[--C-:B------:R-:W-:Y:S01]  /*10280*/  SHF.L.U64.HI R12, R230, 0x5, R231.reuse ;  /* 0x00000005e60c7819 */ /* 0x100fe200000102e7 */
        /* <DEDUP_REMOVED lines=8> */
[CC--:B------:R-:W-:Y:S01]  /*10310*/  @!P1 LEA R120, P3, R230.reuse, R16.reuse, 0x6 ;  /* 0x00000010e6789211 */ /* 0x0c0fe200078630ff */
[----:B------:R-:W-:Y:S01]  /*10320*/  @!P1 IMAD.MOV.U32 R108, RZ, RZ, R16 ;  /* 0x000000ffff6c9224 */ /* 0x000fe200078e0010 */
[-C--:B------:R-:W-:Y:S01]  /*10330*/  @!P1 MOV R112, R16.reuse ;  /* 0x0000001000709202 */ /* 0x080fe20000000f00 */
[----:B------:R2:W-:Y:S01]  /*10340*/  @P1 STS.128 [R247+0x2800], RZ ;  /* 0x002800fff7001388 */ /* 0x0005e20000000c00 */
[----:B------:R-:W-:Y:S01]  /*10350*/  @!P1 IMAD.X R19, R17, 0x1, R12, P0 ;  /* 0x0000000111139824 */ /* 0x000fe200000e060c */
[CC--:B------:R-:W-:Y:S01]  /*10360*/  @!P1 LEA.HI.X R121, R230.reuse, R17.reuse, R231, 0x6, P3 ;  /* 0x00000011e6799211 */ /* 0x0c0fe200018f34e7 */
[C-C-:B------:R-:W-:Y:S01]  /*10370*/  @!P1 IMAD.WIDE.U32 R106, R230.reuse, 0x60, R16.reuse ;  /* 0x00000060e66a9825 */ /* 0x140fe200078e0010 */
[----:B------:R-:W-:Y:S01]  /*10380*/  @!PT LDS RZ, [RZ] ;  /* 0x00000000fffff984 */ /* 0x000fe20000000800 */
[----:B------:R-:W-:Y:S01]  /*10390*/  @!PT LDS RZ, [RZ] ;  /* 0x00000000fffff984 */ /* 0x000fe20000000800 */
[----:B------:R-:W-:Y:S01]  /*103a0*/  @!PT LDS RZ, [RZ] ;  /* 0x00000000fffff984 */ /* 0x000fe20000000800 */
[----:B------:R-:W-:Y:S02]  /*103b0*/  @!P1 LDGSTS.E.BYPASS.LTC128B.128 [R247+0x2800], desc[UR4][R16.64] ;  /* 0x0280000010f79fae */ /* 0x000fe4000b981a04 */
[----:B------:R-:W-:Y:S01]  /*103c0*/  @!P1 MOV R109, R17 ;  /* 0x00000011006d9202 */ /* 0x000fe20000000f00 */
[C---:B------:R-:W-:Y:S01]  /*103d0*/  @!P1 IMAD.WIDE.U32 R66, R230.reuse, 0xa0, R16 ;  /* 0x000000a0e6429825 */ /* 0x040fe200078e0010 */
[----:B------:R2:W-:Y:S02]  /*103e0*/  @P1 STS.128 [R247+0x3000], RZ ;  /* 0x003000fff7001388 */ /* 0x0005e40000000c00 */
[----:B------:R-:W-:Y:S01]  /*103f0*/  @!P1 IADD3 R107, PT, PT, R13, R107, RZ ;  /* 0x0000006b0d6b9210 */ /* 0x000fe20007ffe0ff */
        /* <DEDUP_REMOVED lines=8> */
[----:B------:R2:W-:Y:S02]  /*10480*/  @P1 STS.128 [R247+0x3800], RZ ;  /* 0x003800fff7001388 */ /* 0x0005e40000000c00 */
[-C--:B------:R-:W-:Y:S01]  /*10490*/  @!P1 MOV R116, R16.reuse ;  /* 0x0000001000749202 */ /* 0x080fe20000000f00 */
[----:B------:R-:W-:Y:S01]  /*104a0*/  @!P1 IMAD.MOV.U32 R117, RZ, RZ, R17 ;  /* 0x000000ffff759224 */ /* 0x000fe200078e0011 */
[----:B------:R-:W-:Y:S01]  /*104b0*/  @!PT LDS RZ, [RZ] ;  /* 0x00000000fffff984 */ /* 0x000fe20000000800 */
[----:B------:R-:W-:Y:S01]  /*104c0*/  @!PT LDS RZ, [RZ] ;  /* 0x00000000fffff984 */ /* 0x000fe20000000800 */
[----:B------:R-:W-:Y:S01]  /*104d0*/  @!PT LDS RZ, [RZ] ;  /* 0x00000000fffff984 */ /* 0x000fe20000000800 */
[----:B------:R2:W-:Y:S01]  /*104e0*/  @!P1 LDGSTS.E.BYPASS.LTC128B.128 [R247+0x3800], desc[UR4][R120.64] ;  /* 0x0380000078f79fae */ /* 0x0005e2000b981a04 */
[----:B------:R-:W-:Y:S01]  /*104f0*/  @!P1 IMAD.WIDE.U32 R108, R230, 0x120, R108 ;  /* 0x00000120e66c9825 */ /* 0x000fe200078e006c */
[----:B------:R-:W-:Y:S02]  /*10500*/  @!P1 IADD3 R113, PT, PT, R12, R113, RZ ;  /* 0x000000710c719210 */ /* 0x000fe40007ffe0ff */
[----:B------:R2:W-:Y:S01]  /*10510*/  @P1 STS.128 [R247+0x4000], RZ ;  /* 0x004000fff7001388 */ /* 0x0005e20000000c00 */
[----:B------:R-:W-:Y:S01]  /*10520*/  @!P1 IMAD R13, R231, 0x120, RZ ;  /* 0x00000120e70d9824 */ /* 0x000fe200078e02ff */
[----:B------:R-:W-:Y:S01]  /*10530*/  @!P1 MOV R115, R17 ;  /* 0x0000001100739202 */ /* 0x000fe20000000f00 */
[----:B------:R-:W-:Y:S01]  /*10540*/  @!P1 IMAD.WIDE.U32 R116, R230, 0x1c0, R116 ;  /* 0x000001c0e6749825 */ /* 0x000fe200078e0074 */
[----:B------:R-:W-:Y:S01]  /*10550*/  @!PT LDS RZ, [RZ] ;  /* 0x00000000fffff984 */ /* 0x000fe20000000800 */
[----:B------:R-:W-:Y:S01]  /*10560*/  @!PT LDS RZ, [RZ] ;  /* 0x00000000fffff984 */ /* 0x000fe20000000800 */
[----:B------:R-:W-:Y:S01]  /*10570*/  @!PT LDS RZ, [RZ] ;  /* 0x00000000fffff984 */ /* 0x000fe20000000800 */
[----:B------:R2:W-:Y:S02]  /*10580*/  @!P1 LDGSTS.E.BYPASS.LTC128B.128 [R247+0x4000], desc[UR4][R106.64] ;  /* 0x040000006af79fae */ /* 0x0005e4000b981a04 */
[----:B------:R-:W-:Y:S01]  /*10590*/  @!P1 IADD3 R109, PT, PT, R13, R109, RZ ;  /* 0x0000006d0d6d9210 */ /* 0x000fe20007ffe0ff */
[C---:B------:R-:W-:Y:S01]  /*105a0*/  @!P1 IMAD R12, R231.reuse, 0x1c0, RZ ;  /* 0x000001c0e70c9824 */ /* 0x040fe200078e02ff */
[----:B------:R2:W-:Y:S01]  /*105b0*/  @P1 STS.128 [R247+0x4800], RZ ;  /* 0x004800fff7001388 */ /* 0x0005e20000000c00 */
[----:B------:R-:W-:Y:S01]  /*105c0*/  @!P1 IMAD.MOV.U32 R114, RZ, RZ, R16 ;  /* 0x000000ffff729224 */ /* 0x000fe200078e0010 */
[-C--:B------:R-:W-:Y:S01]  /*105d0*/  @!P1 MOV R64, R16.reuse ;  /* 0x0000001000409202 */ /* 0x080fe20000000f00 */
[----:B------:R-:W-:Y:S01]  /*105e0*/  @!P1 IMAD R13, R231, 0x1a0, RZ ;  /* 0x000001a0e70d9824 */ /* 0x000fe200078e02ff */
[----:B------:R-:W-:Y:S01]  /*105f0*/  @!P1 IADD3 R117, PT, PT, R12, R117, RZ ;  /* 0x000000750c759210 */ /* 0x000fe20007ffe0ff */
[C---:B------:R-:W-:Y:S01]  /*10600*/  @!P1 IMAD.WIDE.U32 R114, R230.reuse, 0x1a0, R114 ;  /* 0x000001a0e6729825 */ /* 0x040fe200078e0072 */
[CC--:B------:R-:W-:Y:S02]  /*10610*/  @!P1 LEA R12, P0, R230.reuse, R16.reuse, 0x7 ;  /* 0x00000010e60c9211 */ /* 0x0c0fe400078038ff */
[-C--:B-1----:R-:W-:Y:S01]  /*10620*/  @!P1 MOV R18, R16.reuse ;  /* 0x0000001000129202 */ /* 0x082fe20000000f00 */
[----:B------:R-:W-:Y:S01]  /*10630*/  @!P1 IMAD.MOV.U32 R65, RZ, RZ, R17 ;  /* 0x000000ffff419224 */ /* 0x000fe200078e0011 */
[----:B------:R-:W-:Y:S01]  /*10640*/  @!P1 IADD3 R115, PT, PT, R13, R115, RZ ;  /* 0x000000730d739210 */ /* 0x000fe20007ffe0ff */
[----:B------:R-:W-:Y:S01]  /*10650*/  @!P1 IMAD R15, R231, 0xe0, RZ ;  /* 0x000000e0e70f9824 */ /* 0x000fe200078e02ff */
[CC--:B------:R-:W-:Y:S01]  /*10660*/  @!P1 LEA.HI.X R13, R230.reuse, R17.reuse, R231, 0x7, P0 ;  /* 0x00000011e60d9211 */ /* 0x0c0fe200000f3ce7 */
[C---:B------:R-:W-:Y:S01]  /*10670*/  @!P1 IMAD.WIDE.U32 R64, R230.reuse, 0xc0, R64 ;  /* 0x000000c0e6409825 */ /* 0x040fe200078e0040 */
[----:B------:R-:W-:Y:S03]  /*10680*/  @!P1 MOV R19, R17 ;  /* 0x0000001100139202 */ /* 0x000fe60000000f00 */
[----:B------:R-:W-:Y:S01]  /*10690*/  @!PT LDS RZ, [RZ] ;  /* 0x00000000fffff984 */ /* 0x000fe20000000800 */
[----:B------:R-:W-:Y:S01]  /*106a0*/  @!PT LDS RZ, [RZ] ;  /* 0x00000000fffff984 */ /* 0x000fe20000000800 */
[----:B------:R-:W-:Y:S01]  /*106b0*/  @!PT LDS RZ, [RZ] ;  /* 0x00000000fffff984 */ /* 0x000fe20000000800 */
[----:B------:R2:W-:Y:S01]  /*106c0*/  @!P1 LDGSTS.E.BYPASS.LTC128B.128 [R247+0x4800], desc[UR4][R12.64] ;  /* 0x048000000cf79fae */ /* 0x0005e2000b981a04 */
[----:B------:R-:W-:Y:S01]  /*106d0*/  @!P1 IADD3 R65, PT, PT, R89, R65, RZ ;  /* 0x0000004159419210 */ /* 0x000fe20007ffe0ff */
[C---:B------:R-:W-:Y:S02]  /*106e0*/  @!P1 IMAD.WIDE.U32 R18, R230.reuse, 0xe0, R18 ;  /* 0x000000e0e6129825 */ /* 0x040fe400078e0012 */
[----:B------:R2:W-:Y:S02]  /*106f0*/  @P1 STS.128 [R247+0x5000], RZ ;  /* 0x005000fff7001388 */ /* 0x0005e40000000c00 */
[C---:B------:R-:W-:Y:S02]  /*10700*/  @!P1 IMAD.WIDE.U32 R118, R230.reuse, 0x180, R16 ;  /* 0x00000180e6769825 */ /* 0x040fe400078e0010 */
[----:B------:R-:W-:Y:S01]  /*10710*/  @!PT LDS RZ, [RZ] ;  /* 0x00000000fffff984 */ /* 0x000fe20000000800 */
[----:B------:R-:W-:Y:S01]  /*10720*/  @!PT LDS RZ, [RZ] ;  /* 0x00000000fffff984 */ /* 0x000fe20000000800 */
[----:B------:R-:W-:Y:S01]  /*10730*/  @!PT LDS RZ, [RZ] ;  /* 0x00000000fffff984 */ /* 0x000fe20000000800 */
[----:B------:R2:W-:Y:S02]  /*10740*/  @!P1 LDGSTS.E.BYPASS.LTC128B.128 [R247+0x5000], desc[UR4][R66.64] ;  /* 0x0500000042f79fae */ /* 0x0005e4000b981a04 */
[----:B------:R-:W-:Y:S02]  /*10750*/  @!P1 IMAD.IADD R19, R15, 0x1, R19 ;  /* 0x000000010f139824 */ /* 0x000fe400078e0213 */
[----:B------:R2:W-:Y:S01]  /*10760*/  @P1 STS.128 [R247+0x5800], RZ ;  /* 0x005800fff7001388 */ /* 0x0005e20000000c00 */
[----:B------:R-:W-:Y:S03]  /*10770*/  @!P1 IMAD.WIDE.U32 R110, R230, 0x160, R16 ;  /* 0x00000160e66e9825 */ /* 0x000fe600078e0010 */
[----:B------:R-:W-:Y:S01]  /*10780*/  @!PT LDS RZ, [RZ] ;  /* 0x00000000fffff984 */ /* 0x000fe20000000800 */
[----:B------:R-:W-:Y:S01]  /*10790*/  @!PT LDS RZ, [RZ] ;  /* 0x00000000fffff984 */ /* 0x000fe20000000800 */
[----:B------:R-:W-:Y:S01]  /*107a0*/  @!PT LDS RZ, [RZ] ;  /* 0x00000000fffff984 */ /* 0x000fe20000000800 */
[----:B------:R2:W-:Y:S01]  /*107b0*/  @!P1 LDGSTS.E.BYPASS.LTC128B.128 [R247+0x5800], desc[UR4][R64.64] ;  /* 0x0580000040f79fae */ /* 0x0005e2000b981a04 */
[C---:B------:R-:W-:Y:S02]  /*107c0*/  @!P1 IMAD R14, R231.reuse, 0x180, RZ ;  /* 0x00000180e70e9824 */ /* 0x040fe400078e02ff */
[----:B------:R-:W-:Y:S01]  /*107d0*/  @!P1 IMAD R15, R231, 0x160, RZ ;  /* 0x00000160e70f9824 */ /* 0x000fe200078e02ff */
[----:B------:R2:W-:Y:S02]  /*107e0*/  @P1 STS.128 [R247+0x6000], RZ ;  /* 0x006000fff7001388 */ /* 0x0005e40000000c00 */
[----:B------:R-:W-:Y:S02]  /*107f0*/  @!P1 IADD3 R119, PT, PT, R14, R119, RZ ;  /* 0x000000770e779210 */ /* 0x000fe40007ffe0ff */
[----:B------:R-:W-:Y:S01]  /*10800*/  @!PT LDS RZ, [RZ] ;  /* 0x00000000fffff984 */ /* 0x000fe20000000800 */
[----:B------:R-:W-:Y:S01]  /*10810*/  @!PT LDS RZ, [RZ] ;  /* 0x00000000fffff984 */ /* 0x000fe20000000800 */
[----:B------:R-:W-:Y:S01]  /*10820*/  @!PT LDS RZ, [RZ] ;  /* 0x00000000fffff984 */ /* 0x000fe20000000800 */
[----:B------:R2:W-:Y:S01]  /*10830*/  @!P1 LDGSTS.E.BYPASS.LTC128B.128 [R247+0x6000], desc[UR4][R18.64] ;  /* 0x0600000012f79fae */ /* 0x0005e2000b981a04 */
[C---:B------:R-:W-:Y:S02]  /*10840*/  @!P1 LEA R14, P0, R230.reuse, R16, 0x8 ;  /* 0x00000010e60e9211 */ /* 0x040fe400078040ff */
[----:B------:R-:W-:Y:S01]  /*10850*/  @!P1 IADD3 R111, PT, PT, R15, R111, RZ ;  /* 0x0000006f0f6f9210 */ /* 0x000fe20007ffe0ff */
[----:B------:R2:W-:Y:S01]  /*10860*/  @P1 STS.128 [R247+0x6800], RZ ;  /* 0x006800fff7001388 */ /* 0x0005e20000000c00 */
[----:B------:R-:W-:Y:S05]  /*10870*/  @!P1 LEA.HI.X R15, R230, R17, R231, 0x8, P0 ;  /* 0x00000011e60f9211 */ /* 0x000fea00000f44e7 */
        /* <DEDUP_REMOVED lines=35> */
.L_x_4041:
[----:B------:R-:W-:Y:S05]  /*10ab0*/  BSYNC.RECONVERGENT B1 ;  /* 0x0000000000017941 */ /* 0x000fea0003800200 */
.L_x_4040:
[----:B--2---:R-:W2:Y:S01]  /*10ac0*/  LDL.LU R19, [R1+0x24] ;  /* 0x0000240001137983 */ /* 0x004ea20000300800 */
[C---:B------:R-:W-:Y:S02]  /*10ad0*/  IADD3 R13, PT, PT, R242.reuse, -0x8, RZ ;  /* 0xfffffff8f20d7810 */ /* 0x040fe40007ffe0ff */
[C---:B------:R-:W-:Y:S01]  /*10ae0*/  IADD3 R14, PT, PT, R242.reuse, -0x1, RZ ;  /* 0xfffffffff20e7810 */ /* 0x040fe20007ffe0ff */
[----:B------:R-:W3:Y:S01]  /*10af0*/  LDL.LU R54, [R1+0x18] ;  /* 0x0000180001367983 */ /* 0x000ee20000300800 */
[----:B------:R-:W-:Y:S02]  /*10b00*/  IABS R13, R13 ;  /* 0x0000000d000d7213 */ /* 0x000fe40000000000 */
[----:B-1----:R-:W-:Y:S01]  /*10b10*/  IADD3 R52, PT, PT, R242, -0x9, RZ ;  /* 0xfffffff7f2347810 */ /* 0x002fe20007ffe0ff */
[----:B------:R-:W4:Y:S01]  /*10b20*/  LDL.LU R60, [R1+0x14] ;  /* 0x00001400013c7983 */ /* 0x000f220000300800 */
[----:B------:R-:W-:Y:S02]  /*10b30*/  IABS R14, R14 ;  /* 0x0000000e000e7213 */ /* 0x000fe40000000000 */
[----:B------:R-:W-:Y:S01]  /*10b40*/  I2FP.F32.S32 R13, R13 ;  /* 0x0000000d000d7245 */ /* 0x000fe20000201400 */
[----:B------:R-:W5:Y:S01]  /*10b50*/  LDL.LU R62, [R1+0x20] ;  /* 0x00002000013e7983 */ /* 0x000f620000300800 */
[----:B------:R-:W-:Y:S02]  /*10b60*/  IABS R52, R52 ;  /* 0x0000003400347213 */ /* 0x000fe40000000000 */
[----:B------:R-:W-:Y:S01]  /*10b70*/  I2FP.F32.S32 R14, R14 ;  /* 0x0000000e000e7245 */ /* 0x000fe20000201400 */
[----:B------:R-:W2:Y:S01]  /*10b80*/  LDL.LU R56, [R1+0x8] ;  /* 0x0000080001387983 */ /* 0x000ea20000300800 */
[CC--:B------:R-:W-:Y:S01]  /*10b90*/  FFMA.FTZ R12, -R0.reuse, R13.reuse, R4 ;  /* 0x0000000d000c7223 */ /* 0x0c0fe20000010104 */
[----:B------:R-:W-:Y:S01]  /*10ba0*/  I2FP.F32.S32 R52, R52 ;  /* 0x0000003400347245 */ /* 0x000fe20000201400 */
[----:B------:R-:W-:Y:S01]  /*10bb0*/  FFMA.FTZ R10, -R0, R13, R10 ;  /* 0x0000000d000a7223 */ /* 0x000fe2000001010a */
[----:B------:R-:W3:Y:S01]  /*10bc0*/  LDL.LU R64, [R1+0x1c] ;  /* 0x00001c0001407983 */ /* 0x000ee20000300800 */
[----:B------:R-:W-:Y:S01]  /*10bd0*/  IADD3 R13, PT, PT, R242, -0x11, RZ ;  /* 0xffffffeff20d7810 */ /* 0x000fe20007ffe0ff */
[----:B------:R-:W-:Y:S01]  /*10be0*/  FFMA.FTZ R14, -R0, R14, R7 ;  /* 0x0000000e000e7223 */ /* 0x000fe20000010107 */
[----:B------:R-:W-:Y:S01]  /*10bf0*/  IADD3 R7, PT, PT, R242, -0x18, RZ ;  /* 0xffffffe8f2077810 */ /* 0x000fe20007ffe0ff */
[----:B------:R-:W4:Y:S01]  /*10c00*/  LDL.LU R58, [R1+0x4] ;  /* 0x00000400013a7983 */ /* 0x000f220000300800 */
[CC--:B------:R-:W-:Y:S01]  /*10c10*/  FFMA.FTZ R48, -R0.reuse, R52.reuse, R5 ;  /* 0x0000003400307223 */ /* 0x0c0fe20000010105 */
[----:B------:R-:W-:Y:S01]  /*10c20*/  IABS R13, R13 ;  /* 0x0000000d000d7213 */ /* 0x000fe20000000000 */
[----:B------:R-:W-:Y:S01]  /*10c30*/  FFMA.FTZ R52, -R0, R52, R11 ;  /* 0x0000003400347223 */ /* 0x000fe2000001010b */
[----:B------:R-:W5:Y:S01]  /*10c40*/  LDL.LU R18, [R1+0xc] ;  /* 0x00000c0001127983 */ /* 0x000f620000300800 */
[C---:B------:R-:W-:Y:S02]  /*10c50*/  IADD3 R11, PT, PT, R242.reuse, -0x20, RZ ;  /* 0xffffffe0f20b7810 */ /* 0x040fe40007ffe0ff */
[----:B------:R-:W-:Y:S01]  /*10c60*/  IABS R7, R7 ;  /* 0x0000000700077213 */ /* 0x000fe20000000000 */
[----:B------:R-:W2:Y:S01]  /*10c70*/  LDL.LU R16, [R1+0x10] ;  /* 0x0000100001107983 */ /* 0x000ea20000300800 */
[C---:B------:R-:W-:Y:S02]  /*10c80*/  IADD3 R5, PT, PT, R242.reuse, -0x19, RZ ;  /* 0xffffffe7f2057810 */ /* 0x040fe40007ffe0ff */
[----:B------:R-:W-:Y:S02]  /*10c90*/  I2FP.F32.S32 R13, R13 ;  /* 0x0000000d000d7245 */ /* 0x000fe40000201400 */
[----:B------:R-:W-:Y:S02]  /*10ca0*/  IADD3 R4, PT, PT, R242, -0x21, RZ ;  /* 0xffffffdff2047810 */ /* 0x000fe40007ffe0ff */
[----:B------:R-:W-:Y:S01]  /*10cb0*/  IABS R11, R11 ;  /* 0x0000000b000b7213 */ /* 0x000fe20000000000 */
[----:B------:R-:W-:Y:S01]  /*10cc0*/  FFMA.FTZ R50, -R0, R13, R9 ;  /* 0x0000000d00327223 */ /* 0x000fe20000010109 */
[----:B------:R-:W-:Y:S02]  /*10cd0*/  I2FP.F32.S32 R7, R7 ;  /* 0x0000000700077245 */ /* 0x000fe40000201400 */
[----:B------:R-:W-:Y:S02]  /*10ce0*/  IABS R5, R5 ;  /* 0x0000000500057213 */ /* 0x000fe40000000000 */
[----:B------:R-:W-:Y:S02]  /*10cf0*/  IABS R4, R4 ;  /* 0x0000000400047213 */ /* 0x000fe40000000000 */
[----:B------:R-:W-:Y:S02]  /*10d00*/  MOV R9, R11 ;  /* 0x0000000b00097202 */ /* 0x000fe40000000f00 */
[----:B------:R-:W-:Y:S02]  /*10d10*/  I2FP.F32.S32 R5, R5 ;  /* 0x0000000500057245 */ /* 0x000fe40000201400 */
[----:B------:R-:W-:Y:S02]  /*10d20*/  I2FP.F32.S32 R9, R9 ;  /* 0x0000000900097245 */ /* 0x000fe40000201400 */
[----:B------:R-:W-:Y:S02]  /*10d30*/  IABS R17, R242 ;  /* 0x000000f200117213 */ /* 0x000fe40000000000 */
[----:B------:R-:W-:Y:S01]  /*10d40*/  IADD3 R15, PT, PT, R242, -0x10, RZ ;  /* 0xfffffff0f20f7810 */ /* 0x000fe20007ffe0ff */
[----:B------:R-:W-:Y:S01]  /*10d50*/  FFMA.FTZ R65, -R0, R9, R22 ;  /* 0x0000000900417223 */ /* 0x000fe20000010116 */
        /* <DEDUP_REMOVED lines=11> */
[CC--:B------:R-:W-:Y:S01]  /*10e10*/  FFMA.FTZ R109, -R0.reuse, R111.reuse, R33 ;  /* 0x0000006f006d7223 */ /* 0x0c0fe20000010121 */
[----:B------:R-:W-:Y:S01]  /*10e20*/  FFMA.FTZ R111, -R0, R111, R36 ;  /* 0x0000006f006f7223 */ /* 0x000fe20000010124 */
[----:B------:R-:W-:Y:S02]  /*10e30*/  I2FP.F32.S32 R119, R119 ;  /* 0x0000007700777245 */ /* 0x000fe40000201400 */
[----:B------:R-:W-:Y:S02]  /*10e40*/  IABS R121, R121 ;  /* 0x0000007900797213 */ /* 0x000fe40000000000 */
[----:B------:R-:W-:Y:S01]  /*10e50*/  IADD3 R129, PT, PT, R242, -0x68, RZ ;  /* 0xffffff98f2817810 */ /* 0x000fe20007ffe0ff */
[C---:B------:R-:W-:Y:S01]  /*10e60*/  FFMA.FTZ R211, -R0.reuse, R119, R211 ;  /* 0x0000007700d37223 */ /* 0x040fe200000101d3 */
[----:B------:R-:W-:Y:S01]  /*10e70*/  I2FP.F32.S32 R121, R121 ;  /* 0x0000007900797245 */ /* 0x000fe20000201400 */
[----:B------:R-:W-:Y:S01]  /*10e80*/  FFMA.FTZ R119, -R0, R119, R45 ;  /* 0x0000007700777223 */ /* 0x000fe2000001012d */
[----:B------:R-:W-:Y:S02]  /*10e90*/  IABS R129, R129 ;  /* 0x0000008100817213 */ /* 0x000fe40000000000 */
[----:B------:R-:W-:Y:S01]  /*10ea0*/  IADD3 R214, PT, PT, R242, -0x90, RZ ;  /* 0xffffff70f2d67810 */ /* 0x000fe20007ffe0ff */
[CC--:B------:R-:W-:Y:S01]  /*10eb0*/  FFMA.FTZ R123, -R0.reuse, R121.reuse, R44 ;  /* 0x00000079007b7223 */ /* 0x0c0fe2000001012c */
[----:B------:R-:W-:Y:S01]  /*10ec0*/  FFMA.FTZ R121, -R0, R121, R49 ;  /* 0x0000007900797223 */ /* 0x000fe20000010131 */
[----:B------:R-:W-:Y:S02]  /*10ed0*/  I2FP.F32.S32 R129, R129 ;  /* 0x0000008100817245 */ /* 0x000fe40000201400 */
[----:B------:R-:W-:Y:S02]  /*10ee0*/  IABS R214, R214 ;  /* 0x000000d600d67213 */ /* 0x000fe40000000000 */
[----:B------:R-:W-:Y:S01]  /*10ef0*/  IADD3 R122, PT, PT, R242, -0xc8, RZ ;  /* 0xffffff38f27a7810 */ /* 0x000fe20007ffe0ff */
[CC--:B------:R-:W-:Y:S01]  /*10f00*/  FFMA.FTZ R201, -R0.reuse, R129.reuse, R201 ;  /* 0x0000008100c97223 */ /* 0x0c0fe200000101c9 */
[----:B------:R-:W-:Y:S01]  /*10f10*/  FFMA.FTZ R129, -R0, R129, R55 ;  /* 0x0000008100817223 */ /* 0x000fe20000010137 */
[----:B------:R-:W-:Y:S02]  /*10f20*/  I2FP.F32.S32 R214, R214 ;  /* 0x000000d600d67245 */ /* 0x000fe40000201400 */
[----:B------:R-:W-:Y:S02]  /*10f30*/  IADD3 R120, PT, PT, R242, -0xc9, RZ ;  /* 0xffffff37f2787810 */ /* 0x000fe40007ffe0ff */
[----:B------:R-:W-:Y:S01]  /*10f40*/  IABS R122, R122 ;  /* 0x0000007a007a7213 */ /* 0x000fe20000000000 */
[CC--:B------:R-:W-:Y:S01]  /*10f50*/  FFMA.FTZ R226, -R0.reuse, R214.reuse, R59 ;  /* 0x000000d600e27223 */ /* 0x0c0fe2000001013b */
[C---:B------:R-:W-:Y:S01]  /*10f60*/  FFMA.FTZ R214, -R0.reuse, R214, R63 ;  /* 0x000000d600d67223 */ /* 0x040fe2000001013f */
[----:B------:R-:W-:Y:S02]  /*10f70*/  IABS R120, R120 ;  /* 0x0000007800787213 */ /* 0x000fe40000000000 */
[----:B------:R-:W-:Y:S02]  /*10f80*/  I2FP.F32.S32 R122, R122 ;  /* 0x0000007a007a7245 */ /* 0x000fe40000201400 */
[----:B------:R-:W-:Y:S02]  /*10f90*/  I2FP.F32.S32 R120, R120 ;  /* 0x0000007800787245 */ /* 0x000fe40000201400 */
[----:B------:R-:W-:Y:S01]  /*10fa0*/  LOP3.LUT R223, R223, 0x200, R224, 0xf8, !PT ;  /* 0x00000200dfdf7812 */ /* 0x000fe200078ef8e0 */
[CC--:B------:R-:W-:Y:S01]  /*10fb0*/  FFMA.FTZ R118, -R0.reuse, R122.reuse, R71 ;  /* 0x0000007a00767223 */ /* 0x0c0fe20000010147 */
[C---:B------:R-:W-:Y:S01]  /*10fc0*/  FFMA.FTZ R122, -R0.reuse, R122, R87 ;  /* 0x0000007a007a7223 */ /* 0x040fe20000010157 */
[CC--:B------:R-:W-:Y:S01]  /*10fd0*/  FFMA.FTZ R114, -R0.reuse, R120.reuse, R69 ;  /* 0x0000007800727223 */ /* 0x0c0fe20000010145 */
[----:B------:R-:W-:Y:S01]  /*10fe0*/  FFMA.FTZ R120, -R0, R120, R85 ;  /* 0x0000007800787223 */ /* 0x000fe20000010155 */
[----:B------:R-:W-:Y:S02]  /*10ff0*/  LEA R71, R223, R222, 0x1 ;  /* 0x000000dedf477211 */ /* 0x000fe400078e08ff */
[----:B------:R-:W-:Y:S02]  /*11000*/  IADD3 R244, PT, PT, R244, -0x100, RZ ;  /* 0xffffff00f4f47810 */ /* 0x000fe40007ffe0ff */
[----:B------:R-:W-:Y:S02]  /*11010*/  IADD3 R69, PT, PT, R225, R71, RZ ;  /* 0x00000047e1457210 */ /* 0x000fe40007ffe0ff */
[----:B------:R-:W-:Y:S01]  /*11020*/  IADD3 R68, PT, PT, R71, 0xa040, RZ ;  /* 0x0000a04047447810 */ /* 0x000fe20007ffe0ff */
[C---:B--2---:R-:W-:Y:S01]  /*11030*/  FFMA.FTZ R16, -R0.reuse, R13, R16 ;  /* 0x0000000d00107223 */ /* 0x044fe20000010110 */
[CC--:B----4-:R-:W-:Y:S01]  /*11040*/  FFMA.FTZ R58, -R0.reuse, R7.reuse, R58 ;  /* 0x00000007003a7223 */ /* 0x0d0fe2000001013a */
[C---:B---3--:R-:W-:Y:S01]  /*11050*/  FFMA.FTZ R126, -R0.reuse, R7, R64 ;  /* 0x00000007007e7223 */ /* 0x048fe20000010140 */
[----:B------:R-:W-:Y:S01]  /*11060*/  I2FP.F32.S32 R7, R4 ;  /* 0x0000000400077245 */ /* 0x000fe20000201400 */
[-C--:B------:R-:W-:Y:S01]  /*11070*/  FFMA.FTZ R56, -R0, R5.reuse, R56 ;  /* 0x0000000500387223 */ /* 0x080fe20000010138 */
[----:B------:R-:W-:Y:S01]  /*11080*/  IADD3 R4, PT, PT, R242, -0x29, RZ ;  /* 0xffffffd7f2047810 */ /* 0x000fe20007ffe0ff */
[----:B-----5:R-:W-:Y:S01]  /*11090*/  FFMA.FTZ R62, -R0, R5, R62 ;  /* 0x00000005003e7223 */ /* 0x020fe2000001013e */
[----:B------:R-:W-:Y:S01]  /*110a0*/  IADD3 R5, PT, PT, R242, -0x28, RZ ;  /* 0xffffffd8f2057810 */ /* 0x000fe20007ffe0ff */
[C---:B------:R-:W-:Y:S01]  /*110b0*/  FFMA.FTZ R60, -R0.reuse, R9, R60 ;  /* 0x00000009003c7223 */ /* 0x040fe2000001013c */
[----:B------:R-:W-:Y:S01]  /*110c0*/  IABS R4, R4 ;  /* 0x0000000400047213 */ /* 0x000fe20000000000 */
[-C--:B------:R-:W-:Y:S01]  /*110d0*/  FFMA.FTZ R67, -R0, R7.reuse, R54 ;  /* 0x0000000700437223 */ /* 0x080fe20000010136 */
[----:B------:R-:W-:Y:S01]  /*110e0*/  IADD3 R9, PT, PT, R242, -0x31, RZ ;  /* 0xffffffcff2097810 */ /* 0x000fe20007ffe0ff */
[C---:B------:R-:W-:Y:S01]  /*110f0*/  FFMA.FTZ R66, -R0.reuse, R7, R23 ;  /* 0x0000000700427223 */ /* 0x040fe20000010117 */
[----:B------:R-:W-:Y:S01]  /*11100*/  I2FP.F32.S32 R4, R4 ;  /* 0x0000000400047245 */ /* 0x000fe20000201400 */
[----:B------:R-:W-:Y:S01]  /*11110*/  FFMA.FTZ R18, -R0, R15, R18 ;  /* 0x0000000f00127223 */ /* 0x000fe20000010112 */
[----:B------:R-:W-:Y:S02]  /*11120*/  IABS R5, R5 ;  /* 0x0000000500057213 */ /* 0x000fe40000000000 */
[----:B------:R-:W-:Y:S01]  /*11130*/  IADD3 R7, PT, PT, R242, -0x30, RZ ;  /* 0xffffffd0f2077810 */ /* 0x000fe20007ffe0ff */
[CC--:B------:R-:W-:Y:S01]  /*11140*/  FFMA.FTZ R101, -R0.reuse, R4.reuse, R21 ;  /* 0x0000000400657223 */ /* 0x0c0fe20000010115 */
[----:B------:R-:W-:Y:S01]  /*11150*/  IABS R9, R9 ;  /* 0x0000000900097213 */ /* 0x000fe20000000000 */
[----:B------:R-:W-:Y:S01]  /*11160*/  FFMA.FTZ R17, -R0, R4, R27 ;  /* 0x0000000400117223 */ /* 0x000fe2000001011b */
[----:B------:R-:W-:Y:S02]  /*11170*/  MOV R11, R5 ;  /* 0x00000005000b7202 */ /* 0x000fe40000000f00 */
[----:B------:R-:W-:Y:S02]  /*11180*/  IABS R5, R7 ;  /* 0x0000000700057213 */ /* 0x000fe40000000000 */
[----:B------:R-:W-:Y:S02]  /*11190*/  I2FP.F32.S32 R4, R9 ;  /* 0x0000000900047245 */ /* 0x000fe40000201400 */
[----:B------:R-:W-:Y:S02]  /*111a0*/  IADD3 R7, PT, PT, R242, -0x38, RZ ;  /* 0xffffffc8f2077810 */ /* 0x000fe40007ffe0ff */
[----:B------:R-:W-:Y:S01]  /*111b0*/  MOV R54, R19 ;  /* 0x0000001300367202 */ /* 0x000fe20000000f00 */
[CC--:B------:R-:W-:Y:S01]  /*111c0*/  FFMA.FTZ R105, -R0.reuse, R4.reuse, R31 ;  /* 0x0000000400697223 */ /* 0x0c0fe2000001011f */
[----:B------:R-:W-:Y:S01]  /*111d0*/  IABS R7, R7 ;  /* 0x0000000700077213 */ /* 0x000fe20000000000 */
[----:B------:R-:W-:Y:S01]  /*111e0*/  FFMA.FTZ R19, -R0, R4, R25 ;  /* 0x0000000400137223 */ /* 0x000fe20000010119 */
[----:B------:R-:W-:Y:S02]  /*111f0*/  IADD3 R4, PT, PT, R242, -0x40, RZ ;  /* 0xffffffc0f2047810 */ /* 0x000fe40007ffe0ff */
[----:B------:R-:W-:Y:S02]  /*11200*/  I2FP.F32.S32 R7, R7 ;  /* 0x0000000700077245 */ /* 0x000fe40000201400 */
[----:B------:R-:W-:Y:S02]  /*11210*/  IABS R4, R4 ;  /* 0x0000000400047213 */ /* 0x000fe40000000000 */
[----:B------:R-:W-:Y:S01]  /*11220*/  I2FP.F32.S32 R5, R5 ;  /* 0x0000000500057245 */ /* 0x000fe20000201400 */
[CC--:B------:R-:W-:Y:S01]  /*11230*/  FFMA.FTZ R107, -R0.reuse, R7.reuse, R28 ;  /* 0x00000007006b7223 */ /* 0x0c0fe2000001011c */
[----:B------:R-:W-:Y:S01]  /*11240*/  FFMA.FTZ R32, -R0, R7, R32 ;  /* 0x0000000700207223 */ /* 0x000fe20000010120 */
[----:B------:R-:W-:Y:S02]  /*11250*/  IADD3 R7, PT, PT, R242, -0x48, RZ ;  /* 0xffffffb8f2077810 */ /* 0x000fe40007ffe0ff */
[----:B------:R-:W-:Y:S01]  /*11260*/  I2FP.F32.S32 R4, R4 ;  /* 0x0000000400047245 */ /* 0x000fe20000201400 */
[CC--:B------:R-:W-:Y:S01]  /*11270*/  FFMA.FTZ R15, -R0.reuse, R5.reuse, R24 ;  /* 0x00000005000f7223 */ /* 0x0c0fe20000010118 */
[----:B------:R-:W-:Y:S01]  /*11280*/  FFMA.FTZ R30, -R0, R5, R30 ;  /* 0x00000005001e7223 */ /* 0x000fe2000001011e */
[----:B------:R-:W-:Y:S02]  /*11290*/  IABS R7, R7 ;  /* 0x0000000700077213 */ /* 0x000fe40000000000 */
[----:B------:R-:W-:Y:S01]  /*112a0*/  IADD3 R5, PT, PT, R242, -0x39, RZ ;  /* 0xffffffc7f2057810 */ /* 0x000fe20007ffe0ff */
[CC--:B------:R-:W-:Y:S01]  /*112b0*/  FFMA.FTZ R219, -R0.reuse, R4.reuse, R219 ;  /* 0x0000000400db7223 */ /* 0x0c0fe200000101db */
[----:B------:R-:W-:Y:S01]  /*112c0*/  FFMA.FTZ R217, -R0, R4, R217 ;  /* 0x0000000400d97223 */ /* 0x000fe200000101d9 */
[----:B------:R-:W-:Y:S02]  /*112d0*/  IADD3 R4, PT, PT, R242, -0x50, RZ ;  /* 0xffffffb0f2047810 */ /* 0x000fe40007ffe0ff */
[----:B------:R-:W-:Y:S02]  /*112e0*/  I2FP.F32.S32 R7, R7 ;  /* 0x0000000700077245 */ /* 0x000fe40000201400 */
[----:B------:R-:W-:Y:S02]  /*112f0*/  IABS R5, R5 ;  /* 0x0000000500057213 */ /* 0x000fe40000000000 */
[----:B------:R-:W-:Y:S01]  /*11300*/  IABS R4, R4 ;  /* 0x0000000400047213 */ /* 0x000fe20000000000 */
[C---:B------:R-:W-:Y:S01]  /*11310*/  FFMA.FTZ R113, -R0.reuse, R7, R54 ;  /* 0x0000000700717223 */ /* 0x040fe20000010136 */
[----:B------:R-:W-:Y:S01]  /*11320*/  I2FP.F32.S32 R103, R5 ;  /* 0x0000000500677245 */ /* 0x000fe20000201400 */
[----:B------:R-:W-:Y:S01]  /*11330*/  FFMA.FTZ R213, -R0, R7, R34 ;  /* 0x0000000700d57223 */ /* 0x000fe20000010122 */
[----:B------:R-:W-:Y:S02]  /*11340*/  IADD3 R5, PT, PT, R242, -0x49, RZ ;  /* 0xffffffb7f2057810 */ /* 0x000fe40007ffe0ff */
[----:B------:R-:W-:Y:S01]  /*11350*/  I2FP.F32.S32 R7, R4 ;  /* 0x0000000400077245 */ /* 0x000fe20000201400 */
[C---:B------:R-:W-:Y:S01]  /*11360*/  FFMA.FTZ R237, -R0.reuse, R103, R29 ;  /* 0x0000006700ed7223 */ /* 0x040fe2000001011d */
[----:B------:R-:W-:Y:S01]  /*11370*/  I2FP.F32.S32 R11, R11 ;  /* 0x0000000b000b7245 */ /* 0x000fe20000201400 */
[C---:B------:R-:W-:Y:S01]  /*11380*/  FFMA.FTZ R103, -R0.reuse, R103, R35 ;  /* 0x0000006700677223 */ /* 0x040fe20000010123 */
[----:B------:R-:W-:Y:S01]  /*11390*/  IABS R5, R5 ;  /* 0x0000000500057213 */ /* 0x000fe20000000000 */
[----:B------:R-:W-:Y:S01]  /*113a0*/  FFMA.FTZ R117, -R0, R7, R38 ;  /* 0x0000000700757223 */ /* 0x000fe20000010126 */
[----:B------:R-:W-:Y:S01]  /*113b0*/  IADD3 R4, PT, PT, R242, -0x60, RZ ;  /* 0xffffffa0f2047810 */ /* 0x000fe20007ffe0ff */
[C---:B------:R-:W-:Y:S01]  /*113c0*/  FFMA.FTZ R99, -R0.reuse, R11, R20 ;  /* 0x0000000b00637223 */ /* 0x040fe20000010114 */
[----:B------:R-:W2:Y:S01]  /*113d0*/  LD.E R38, desc[UR4][R2.64+0xdc] ;  /* 0x0000dc0402267980 */ /* 0x000ea2000c101900 */
[----:B------:R-:W-:Y:S01]  /*113e0*/  I2FP.F32.S32 R20, R5 ;  /* 0x0000000500147245 */ /* 0x000fe20000201400 */
[C---:B------:R-:W-:Y:S01]  /*113f0*/  FFMA.FTZ R209, -R0.reuse, R7, R209 ;  /* 0x0000000700d17223 */ /* 0x040fe200000101d1 */
[----:B------:R-:W-:Y:S01]  /*11400*/  IABS R4, R4 ;  /* 0x0000000400047213 */ /* 0x000fe20000000000 */
[----:B------:R-:W-:Y:S01]  /*11410*/  FFMA.FTZ R64, -R0, R11, R26 ;  /* 0x0000000b00407223 */ /* 0x000fe2000001011a */
[----:B------:R-:W-:Y:S01]  /*11420*/  IADD3 R5, PT, PT, R242, -0x59, RZ ;  /* 0xffffffa7f2057810 */ /* 0x000fe20007ffe0ff */
[C---:B------:R-:W-:Y:S01]  /*11430*/  FFMA.FTZ R115, -R0.reuse, R20, R37 ;  /* 0x0000001400737223 */ /* 0x040fe20000010125 */
[----:B------:R-:W-:Y:S01]  /*11440*/  I2FP.F32.S32 R4, R4 ;  /* 0x0000000400047245 */ /* 0x000fe20000201400 */
[----:B------:R-:W-:Y:S01]  /*11450*/  FFMA.FTZ R215, -R0, R20, R43 ;  /* 0x0000001400d77223 */ /* 0x000fe2000001012b */
[----:B------:R-:W-:Y:S02]  /*11460*/  IABS R5, R5 ;  /* 0x0000000500057213 */ /* 0x000fe40000000000 */
[----:B------:R-:W-:Y:S01]  /*11470*/  IADD3 R7, PT, PT, R242, -0x70, RZ ;  /* 0xffffff90f2077810 */ /* 0x000fe20007ffe0ff */
[CC--:B------:R-:W-:Y:S01]  /*11480*/  FFMA.FTZ R131, -R0.reuse, R4.reuse, R53 ;  /* 0x0000000400837223 */ /* 0x0c0fe20000010135 */
[----:B------:R-:W-:Y:S01]  /*11490*/  I2FP.F32.S32 R20, R5 ;  /* 0x0000000500147245 */ /* 0x000fe20000201400 */
[----:B------:R-:W-:Y:S01]  /*114a0*/  FFMA.FTZ R125, -R0, R4, R47 ;  /* 0x00000004007d7223 */ /* 0x000fe2000001012f */
[C---:B------:R-:W-:Y:S02]  /*114b0*/  IADD3 R5, PT, PT, R242.reuse, -0x61, RZ ;  /* 0xffffff9ff2057810 */ /* 0x040fe40007ffe0ff */
[----:B------:R-:W-:Y:S01]  /*114c0*/  IADD3 R4, PT, PT, R242, -0x69, RZ ;  /* 0xffffff97f2047810 */ /* 0x000fe20007ffe0ff */
[CC--:B------:R-:W-:Y:S01]  /*114d0*/  FFMA.FTZ R207, -R0.reuse, R20.reuse, R207 ;  /* 0x0000001400cf7223 */ /* 0x0c0fe200000101cf */
[----:B------:R-:W-:Y:S01]  /*114e0*/  IABS R5, R5 ;  /* 0x0000000500057213 */ /* 0x000fe20000000000 */
[----:B------:R-:W-:Y:S01]  /*114f0*/  FFMA.FTZ R205, -R0, R20, R205 ;  /* 0x0000001400cd7223 */ /* 0x000fe200000101cd */
[----:B------:R-:W-:Y:S02]  /*11500*/  IABS R4, R4 ;  /* 0x0000000400047213 */ /* 0x000fe40000000000 */
[----:B------:R-:W-:Y:S02]  /*11510*/  I2FP.F32.S32 R127, R5 ;  /* 0x00000005007f7245 */ /* 0x000fe40000201400 */
[----:B------:R-:W-:Y:S02]  /*11520*/  IADD3 R5, PT, PT, R242, -0x71, RZ ;  /* 0xffffff8ff2057810 */ /* 0x000fe40007ffe0ff */
[----:B------:R-:W-:Y:S01]  /*11530*/  I2FP.F32.S32 R4, R4 ;  /* 0x0000000400047245 */ /* 0x000fe20000201400 */
[C---:B------:R-:W-:Y:S01]  /*11540*/  FFMA.FTZ R216, -R0.reuse, R127, R216 ;  /* 0x0000007f00d87223 */ /* 0x040fe200000101d8 */
[----:B------:R-:W-:Y:S01]  /*11550*/  IABS R5, R5 ;  /* 0x0000000500057213 */ /* 0x000fe20000000000 */
[C---:B------:R-:W-:Y:S01]  /*11560*/  FFMA.FTZ R127, -R0.reuse, R127, R51 ;  /* 0x0000007f007f7223 */ /* 0x040fe20000010133 */
[----:B------:R-:W-:Y:S01]  /*11570*/  IABS R7, R7 ;  /* 0x0000000700077213 */ /* 0x000fe20000000000 */
[CC--:B------:R-:W-:Y:S01]  /*11580*/  FFMA.FTZ R199, -R0.reuse, R4.reuse, R199 ;  /* 0x0000000400c77223 */ /* 0x0c0fe200000101c7 */
[----:B------:R-:W-:Y:S01]  /*11590*/  FFMA.FTZ R203, -R0, R4, R203 ;  /* 0x0000000400cb7223 */ /* 0x000fe200000101cb */
[C---:B------:R-:W-:Y:S02]  /*115a0*/  IADD3 R4, PT, PT, R242.reuse, -0x78, RZ ;  /* 0xffffff88f2047810 */ /* 0x040fe40007ffe0ff */
[----:B------:R-:W-:Y:S02]  /*115b0*/  I2FP.F32.S32 R22, R5 ;  /* 0x0000000500167245 */ /* 0x000fe40000201400 */
[----:B------:R-:W-:Y:S02]  /*115c0*/  IADD3 R5, PT, PT, R242, -0x79, RZ ;  /* 0xffffff87f2057810 */ /* 0x000fe40007ffe0ff */
[----:B------:R-:W-:Y:S01]  /*115d0*/  I2FP.F32.S32 R20, R7 ;  /* 0x0000000700147245 */ /* 0x000fe20000201400 */
[C---:B------:R-:W-:Y:S01]  /*115e0*/  FFMA.FTZ R195, -R0.reuse, R22, R195 ;  /* 0x0000001600c37223 */ /* 0x040fe200000101c3 */
[----:B------:R-:W-:Y:S01]  /*115f0*/  IABS R4, R4 ;  /* 0x0000000400047213 */ /* 0x000fe20000000000 */
[----:B------:R-:W-:Y:S01]  /*11600*/  FFMA.FTZ R191, -R0, R22, R191 ;  /* 0x0000001600bf7223 */ /* 0x000fe200000101bf */
[----:B------:R-:W-:Y:S01]  /*11610*/  IADD3 R7, PT, PT, R242, -0x80, RZ ;  /* 0xffffff80f2077810 */ /* 0x000fe20007ffe0ff */
[CC--:B------:R-:W-:Y:S01]  /*11620*/  FFMA.FTZ R197, -R0.reuse, R20.reuse, R197 ;  /* 0x0000001400c57223 */ /* 0x0c0fe200000101c5 */
[----:B------:R-:W-:Y:S01]  /*11630*/  IABS R5, R5 ;  /* 0x0000000500057213 */ /* 0x000fe20000000000 */
[----:B------:R-:W-:Y:S01]  /*11640*/  FFMA.FTZ R193, -R0, R20, R193 ;  /* 0x0000001400c17223 */ /* 0x000fe200000101c1 */
[----:B------:R-:W-:Y:S02]  /*11650*/  MOV R11, R4 ;  /* 0x00000004000b7202 */ /* 0x000fe40000000f00 */
[----:B------:R-:W-:Y:S02]  /*11660*/  IABS R4, R7 ;  /* 0x0000000700047213 */ /* 0x000fe40000000000 */
        /* <DEDUP_REMOVED lines=8> */
[-C--:B------:R-:W-:Y:S01]  /*116f0*/  FFMA.FTZ R177, -R0, R4.reuse, R177 ;  /* 0x0000000400b17223 */ /* 0x080fe200000101b1 */
[----:B------:R-:W-:Y:S01]  /*11700*/  IADD3 R7, PT, PT, R242, -0x91, RZ ;  /* 0xffffff6ff2077810 */ /* 0x000fe20007ffe0ff */
[C---:B------:R-:W-:Y:S01]  /*11710*/  FFMA.FTZ R181, -R0.reuse, R4, R181 ;  /* 0x0000000400b57223 */ /* 0x040fe200000101b5 */
[----:B------:R-:W-:Y:S01]  /*11720*/  IABS R5, R5 ;  /* 0x0000000500057213 */ /* 0x000fe20000000000 */
[CC--:B------:R-:W-:Y:S01]  /*11730*/  FFMA.FTZ R169, -R0.reuse, R22.reuse, R169 ;  /* 0x0000001600a97223 */ /* 0x0c0fe200000101a9 */
[----:B------:R-:W-:Y:S01]  /*11740*/  IABS R7, R7 ;  /* 0x0000000700077213 */ /* 0x000fe20000000000 */
[----:B------:R-:W-:Y:S01]  /*11750*/  FFMA.FTZ R173, -R0, R22, R173 ;  /* 0x0000001600ad7223 */ /* 0x000fe200000101ad */
[----:B------:R-:W-:Y:S02]  /*11760*/  IADD3 R4, PT, PT, R242, -0x89, RZ ;  /* 0xffffff77f2047810 */ /* 0x000fe40007ffe0ff */
[----:B------:R-:W-:Y:S02]  /*11770*/  I2FP.F32.S32 R5, R5 ;  /* 0x0000000500057245 */ /* 0x000fe40000201400 */
[----:B------:R-:W-:Y:S02]  /*11780*/  I2FP.F32.S32 R7, R7 ;  /* 0x0000000700077245 */ /* 0x000fe40000201400 */
[----:B------:R-:W-:Y:S01]  /*11790*/  IABS R4, R4 ;  /* 0x0000000400047213 */ /* 0x000fe20000000000 */
[CC--:B------:R-:W-:Y:S01]  /*117a0*/  FFMA.FTZ R206, -R0.reuse, R5.reuse, R206 ;  /* 0x0000000500ce7223 */ /* 0x0c0fe200000101ce */
[----:B------:R-:W-:Y:S01]  /*117b0*/  FFMA.FTZ R210, -R0, R5, R210 ;  /* 0x0000000500d27223 */ /* 0x000fe200000101d2 */
[----:B------:R-:W-:Y:S01]  /*117c0*/  IADD3 R5, PT, PT, R242, -0xa1, RZ ;  /* 0xffffff5ff2057810 */ /* 0x000fe20007ffe0ff */
[CC--:B------:R-:W-:Y:S01]  /*117d0*/  FFMA.FTZ R212, -R0.reuse, R7.reuse, R61 ;  /* 0x0000000700d47223 */ /* 0x0c0fe2000001013d */
[----:B------:R-:W-:Y:S01]  /*117e0*/  FFMA.FTZ R218, -R0, R7, R218 ;  /* 0x0000000700da7223 */ /* 0x000fe200000101da */
[----:B------:R-:W-:Y:S02]  /*117f0*/  I2FP.F32.S32 R4, R4 ;  /* 0x0000000400047245 */ /* 0x000fe40000201400 */
[----:B------:R-:W-:Y:S02]  /*11800*/  I2FP.F32.S32 R11, R11 ;  /* 0x0000000b000b7245 */ /* 0x000fe40000201400 */
[----:B------:R-:W-:Y:S01]  /*11810*/  IADD3 R7, PT, PT, R242, -0xa0, RZ ;  /* 0xffffff60f2077810 */ /* 0x000fe20007ffe0ff */
[-C--:B------:R-:W-:Y:S01]  /*11820*/  FFMA.FTZ R228, -R0, R4.reuse, R57 ;  /* 0x0000000400e47223 */ /* 0x080fe20000010139 */
[----:B------:R-:W-:Y:S01]  /*11830*/  IADD3 R9, PT, PT, R242, -0x81, RZ ;  /* 0xffffff7ff2097810 */ /* 0x000fe20007ffe0ff */
[C---:B------:R-:W-:Y:S01]  /*11840*/  FFMA.FTZ R185, -R0.reuse, R11, R185 ;  /* 0x0000000b00b97223 */ /* 0x040fe200000101b9 */
[----:B------:R-:W-:Y:S01]  /*11850*/  IABS R5, R5 ;  /* 0x0000000500057213 */ /* 0x000fe20000000000 */
[C---:B------:R-:W-:Y:S01]  /*11860*/  FFMA.FTZ R189, -R0.reuse, R11, R189 ;  /* 0x0000000b00bd7223 */ /* 0x040fe200000101bd */
[----:B------:R-:W-:Y:S01]  /*11870*/  IABS R7, R7 ;  /* 0x0000000700077213 */ /* 0x000fe20000000000 */
[----:B------:R-:W-:Y:S01]  /*11880*/  FFMA.FTZ R171, -R0, R4, R171 ;  /* 0x0000000400ab7223 */ /* 0x000fe200000101ab */
[----:B------:R-:W-:Y:S02]  /*11890*/  IABS R9, R9 ;  /* 0x0000000900097213 */ /* 0x000fe40000000000 */
[C---:B------:R-:W-:Y:S02]  /*118a0*/  IADD3 R11, PT, PT, R242.reuse, -0x99, RZ ;  /* 0xffffff67f20b7810 */ /* 0x040fe40007ffe0ff */
[----:B------:R-:W-:Y:S02]  /*118b0*/  I2FP.F32.S32 R5, R5 ;  /* 0x0000000500057245 */ /* 0x000fe40000201400 */
[----:B------:R-:W-:Y:S02]  /*118c0*/  IADD3 R4, PT, PT, R242, -0xa9, RZ ;  /* 0xffffff57f2047810 */ /* 0x000fe40007ffe0ff */
[----:B------:R-:W-:Y:S01]  /*118d0*/  I2FP.F32.S32 R7, R7 ;  /* 0x0000000700077245 */ /* 0x000fe20000201400 */
[C---:B------:R-:W-:Y:S01]  /*118e0*/  FFMA.FTZ R200, -R0.reuse, R5, R200 ;  /* 0x0000000500c87223 */ /* 0x040fe200000101c8 */
[----:B------:R-:W-:Y:S01]  /*118f0*/  I2FP.F32.S32 R20, R9 ;  /* 0x0000000900147245 */ /* 0x000fe20000201400 */
[C---:B------:R-:W-:Y:S01]  /*11900*/  FFMA.FTZ R196, -R0.reuse, R5, R196 ;  /* 0x0000000500c47223 */ /* 0x040fe200000101c4 */
[----:B------:R-:W-:Y:S01]  /*11910*/  IABS R11, R11 ;  /* 0x0000000b000b7213 */ /* 0x000fe20000000000 */
[CC--:B------:R-:W-:Y:S01]  /*11920*/  FFMA.FTZ R202, -R0.reuse, R7.reuse, R202 ;  /* 0x0000000700ca7223 */ /* 0x0c0fe200000101ca */
[----:B------:R-:W-:Y:S01]  /*11930*/  IABS R4, R4 ;  /* 0x0000000400047213 */ /* 0x000fe20000000000 */
[----:B------:R-:W-:Y:S01]  /*11940*/  FFMA.FTZ R198, -R0, R7, R198 ;  /* 0x0000000700c67223 */ /* 0x000fe200000101c6 */
        /* <DEDUP_REMOVED lines=9> */
[----:B------:R-:W-:Y:S01]  /*119e0*/  FFMA.FTZ R208, -R0, R11, R208 ;  /* 0x0000000b00d07223 */ /* 0x000fe200000101d0 */
[----:B------:R-:W-:Y:S01]  /*119f0*/  IADD3 R4, PT, PT, R242, -0xb1, RZ ;  /* 0xffffff4ff2047810 */ /* 0x000fe20007ffe0ff */
[-C--:B------:R-:W-:Y:S01]  /*11a00*/  FFMA.FTZ R188, -R0, R7.reuse, R188 ;  /* 0x0000000700bc7223 */ /* 0x080fe200000101bc */
[----:B------:R-:W-:Y:S01]  /*11a10*/  IADD3 R13, PT, PT, R242, -0xb8, RZ ;  /* 0xffffff48f20d7810 */ /* 0x000fe20007ffe0ff */
[C---:B------:R-:W-:Y:S01]  /*11a20*/  FFMA.FTZ R192, -R0.reuse, R7, R192 ;  /* 0x0000000700c07223 */ /* 0x040fe200000101c0 */
[----:B------:R-:W-:Y:S02]  /*11a30*/  I2FP.F32.S32 R9, R9 ;  /* 0x0000000900097245 */ /* 0x000fe40000201400 */
[----:B------:R-:W-:Y:S02]  /*11a40*/  MOV R11, R5 ;  /* 0x00000005000b7202 */ /* 0x000fe40000000f00 */
        /* <DEDUP_REMOVED lines=11> */
[----:B------:R-:W-:Y:S01]  /*11b00*/  IABS R9, R9 ;  /* 0x0000000900097213 */ /* 0x000fe20000000000 */
[CC--:B------:R-:W-:Y:S01]  /*11b10*/  FFMA.FTZ R174, -R0.reuse, R5.reuse, R174 ;  /* 0x0000000500ae7223 */ /* 0x0c0fe200000101ae */
[----:B------:R-:W-:Y:S01]  /*11b20*/  I2FP.F32.S32 R7, R4 ;  /* 0x0000000400077245 */ /* 0x000fe20000201400 */
        /* <DEDUP_REMOVED lines=17> */
[C---:B------:R-:W-:Y:S01]  /*11c40*/  FFMA.FTZ R110, -R0.reuse, R7, R83 ;  /* 0x00000007006e7223 */ /* 0x040fe20000010153 */
[----:B------:R-:W-:Y:S01]  /*11c50*/  I2FP.F32.S32 R5, R5 ;  /* 0x0000000500057245 */ /* 0x000fe20000201400 */
[----:B------:R-:W-:Y:S01]  /*11c60*/  FFMA.FTZ R104, -R0, R7, R104 ;  /* 0x0000000700687223 */ /* 0x000fe20000010168 */
[----:B------:R-:W-:Y:S02]  /*11c70*/  IADD3 R7, PT, PT, R242, -0xe0, RZ ;  /* 0xffffff20f2077810 */ /* 0x000fe40007ffe0ff */
[----:B------:R-:W-:Y:S01]  /*11c80*/  I2FP.F32.S32 R11, R11 ;  /* 0x0000000b000b7245 */ /* 0x000fe20000201400 */
[CC--:B------:R-:W-:Y:S01]  /*11c90*/  FFMA.FTZ R108, -R0.reuse, R5.reuse, R79 ;  /* 0x00000005006c7223 */ /* 0x0c0fe2000001014f */
[C---:B------:R-:W-:Y:S01]  /*11ca0*/  FFMA.FTZ R46, -R0.reuse, R5, R46 ;  /* 0x00000005002e7223 */ /* 0x040fe2000001012e */
[----:B------:R-:W-:Y:S02]  /*11cb0*/  IABS R9, R9 ;  /* 0x0000000900097213 */ /* 0x000fe40000000000 */
[----:B------:R-:W-:Y:S01]  /*11cc0*/  IABS R5, R7 ;  /* 0x0000000700057213 */ /* 0x000fe20000000000 */
[CC--:B------:R-:W-:Y:S01]  /*11cd0*/  FFMA.FTZ R186, -R0.reuse, R11.reuse, R186 ;  /* 0x0000000b00ba7223 */ /* 0x0c0fe200000101ba */
[----:B------:R-:W-:Y:S01]  /*11ce0*/  FMNMX3.FTZ R7, R165, R6, R14, !PT ;  /* 0x00000006a5077276 */ /* 0x000fe2000781000e */
[----:B------:R-:W-:Y:S01]  /*11cf0*/  FFMA.FTZ R182, -R0, R11, R182 ;  /* 0x0000000b00b67223 */ /* 0x000fe200000101b6 */
[----:B------:R-:W-:Y:S02]  /*11d00*/  FMNMX3.FTZ R11, R164, R12, R48, !PT ;  /* 0x0000000ca40b7276 */ /* 0x000fe40007810030 */
[----:B------:R-:W-:Y:S02]  /*11d10*/  I2FP.F32.S32 R13, R9 ;  /* 0x00000009000d7245 */ /* 0x000fe40000201400 */
[----:B------:R-:W-:Y:S02]  /*11d20*/  FMNMX3.FTZ R9, R7, R10, R52, !PT ;  /* 0x0000000a07097276 */ /* 0x000fe40007810034 */
[----:B------:R-:W-:Y:S01]  /*11d30*/  IADD3 R4, PT, PT, R242, -0xd9, RZ ;  /* 0xffffff27f2047810 */ /* 0x000fe20007ffe0ff */
[CC--:B------:R-:W-:Y:S01]  /*11d40*/  FFMA.FTZ R98, -R0.reuse, R13.reuse, R98 ;  /* 0x0000000d00627223 */ /* 0x0c0fe20000010162 */
[----:B------:R-:W-:Y:S01]  /*11d50*/  FMNMX3.FTZ R11, R11, R8, R50, !PT ;  /* 0x000000080b0b7276 */ /* 0x000fe20007810032 */
[C---:B------:R-:W-:Y:S01]  /*11d60*/  FFMA.FTZ R102, -R0.reuse, R13, R102 ;  /* 0x0000000d00667223 */ /* 0x040fe20000010166 */
[----:B------:R-:W-:Y:S02]  /*11d70*/  FMNMX3.FTZ R9, R9, R18, R16, !PT ;  /* 0x0000001209097276 */ /* 0x000fe40007810010 */
[----:B------:R-:W-:Y:S02]  /*11d80*/  IABS R4, R4 ;  /* 0x0000000400047213 */ /* 0x000fe40000000000 */
[----:B------:R-:W-:Y:S02]  /*11d90*/  FMNMX3.FTZ R11, R11, R58, R56, !PT ;  /* 0x0000003a0b0b7276 */ /* 0x000fe40007810038 */
[----:B------:R-:W-:Y:S02]  /*11da0*/  FMNMX3.FTZ R9, R9, R126, R62, !PT ;  /* 0x0000007e09097276 */ /* 0x000fe4000781003e */
[----:B------:R-:W-:Y:S02]  /*11db0*/  I2FP.F32.S32 R7, R4 ;  /* 0x0000000400077245 */ /* 0x000fe40000201400 */
[----:B------:R-:W-:Y:S02]  /*11dc0*/  FMNMX3.FTZ R4, R11, R60, R67, !PT ;  /* 0x0000003c0b047276 */ /* 0x000fe40007810043 */
[----:B------:R-:W-:Y:S01]  /*11dd0*/  FMNMX3.FTZ R9, R9, R65, R66, !PT ;  /* 0x0000004109097276 */ /* 0x000fe20007810042 */
[----:B------:R-:W-:Y:S01]  /*11de0*/  FFMA.FTZ R100, -R0, R7, R100 ;  /* 0x0000000700647223 */ /* 0x000fe20000010164 */
[----:B------:R-:W-:Y:S01]  /*11df0*/  FMNMX3.FTZ R20, R4, R99, R101, !PT ;  /* 0x0000006304147276 */ /* 0x000fe20007810065 */
        /* <DEDUP_REMOVED lines=20> */
[----:B------:R-:W-:Y:S02]  /*11f40*/  FMNMX3.FTZ R4, R4, R193, R191, !PT ;  /* 0x000000c104047276 */ /* 0x000fe400078100bf */
[----:B------:R-:W-:Y:S02]  /*11f50*/  IABS R9, R9 ;  /* 0x0000000900097213 */ /* 0x000fe40000000000 */
[----:B------:R-:W-:Y:S02]  /*11f60*/  FMNMX3.FTZ R20, R20, R185, R183, !PT ;  /* 0x000000b914147276 */ /* 0x000fe400078100b7 */
[----:B------:R-:W-:Y:S02]  /*11f70*/  FMNMX3.FTZ R4, R4, R189, R187, !PT ;  /* 0x000000bd04047276 */ /* 0x000fe400078100bb */
[----:B------:R-:W-:Y:S02]  /*11f80*/  I2FP.F32.S32 R9, R9 ;  /* 0x0000000900097245 */ /* 0x000fe40000201400 */
[----:B------:R-:W-:Y:S02]  /*11f90*/  FMNMX3.FTZ R11, R20, R181, R179, !PT ;  /* 0x000000b5140b7276 */ /* 0x000fe400078100b3 */
[----:B------:R-:W-:Y:S01]  /*11fa0*/  IADD3 R7, PT, PT, R242, -0xe8, RZ ;  /* 0xffffff18f2077810 */ /* 0x000fe20007ffe0ff */
[----:B------:R-:W-:Y:S01]  /*11fb0*/  FFMA.FTZ R88, -R0, R9, R88 ;  /* 0x0000000900587223 */ /* 0x000fe20000010158 */
[----:B------:R-:W-:Y:S01]  /*11fc0*/  FMNMX3.FTZ R4, R4, R177, R175, !PT ;  /* 0x000000b104047276 */ /* 0x000fe200078100af */
[----:B------:R-:W-:Y:S01]  /*11fd0*/  FFMA.FTZ R92, -R0, R9, R92 ;  /* 0x00000009005c7223 */ /* 0x000fe2000001015c */
[----:B------:R-:W-:Y:S02]  /*11fe0*/  IABS R7, R7 ;  /* 0x0000000700077213 */ /* 0x000fe40000000000 */
[----:B------:R-:W-:Y:S02]  /*11ff0*/  FMNMX3.FTZ R11, R11, R169, R228, !PT ;  /* 0x000000a90b0b7276 */ /* 0x000fe400078100e4 */
[----:B------:R-:W-:Y:S02]  /*12000*/  FMNMX3.FTZ R9, R4, R173, R171, !PT ;  /* 0x000000ad04097276 */ /* 0x000fe400078100ab */
[----:B------:R-:W-:Y:S02]  /*12010*/  I2FP.F32.S32 R7, R7 ;  /* 0x0000000700077245 */ /* 0x000fe40000201400 */
[----:B------:R-:W-:Y:S02]  /*12020*/  FMNMX3.FTZ R11, R11, R226, R218, !PT ;  /* 0x000000e20b0b7276 */ /* 0x000fe400078100da */
[----:B------:R-:W-:Y:S01]  /*12030*/  I2FP.F32.S32 R5, R5 ;  /* 0x0000000500057245 */ /* 0x000fe20000201400 */
[CC--:B------:R-:W-:Y:S01]  /*12040*/  FFMA.FTZ R86, -R0.reuse, R7.reuse, R86 ;  /* 0x0000000700567223 */ /* 0x0c0fe20000010156 */
[----:B------:R-:W-:Y:S01]  /*12050*/  FMNMX3.FTZ R9, R9, R214, R212, !PT ;  /* 0x000000d609097276 */ /* 0x000fe200078100d4 */
[C---:B------:R-:W-:Y:S01]  /*12060*/  FFMA.FTZ R82, -R0.reuse, R7, R82 ;  /* 0x0000000700527223 */ /* 0x040fe20000010152 */
[----:B------:R-:W-:Y:S01]  /*12070*/  FMNMX3.FTZ R11, R11, R206, R204, !PT ;  /* 0x000000ce0b0b7276 */ /* 0x000fe200078100cc */
[CC--:B------:R-:W-:Y:S01]  /*12080*/  FFMA.FTZ R90, -R0.reuse, R5.reuse, R90 ;  /* 0x00000005005a7223 */ /* 0x0c0fe2000001015a */
[----:B------:R-:W-:Y:S01]  /*12090*/  FMNMX3.FTZ R9, R9, R210, R208, !PT ;  /* 0x000000d209097276 */ /* 0x000fe200078100d0 */
[----:B------:R-:W-:Y:S01]  /*120a0*/  FFMA.FTZ R94, -R0, R5, R94 ;  /* 0x00000005005e7223 */ /* 0x000fe2000001015e */
        /* <DEDUP_REMOVED lines=11> */
[CC--:B------:R-:W-:Y:S01]  /*12160*/  FFMA.FTZ R76, -R0.reuse, R7.reuse, R76 ;  /* 0x00000007004c7223 */ /* 0x0c0fe2000001014c */
[----:B------:R-:W-:Y:S01]  /*12170*/  FMNMX3.FTZ R9, R9, R182, R180, !PT ;  /* 0x000000b609097276 */ /* 0x000fe200078100b4 */
[C---:B------:R-:W-:Y:S01]  /*12180*/  FFMA.FTZ R41, -R0.reuse, R7, R41 ;  /* 0x0000000700297223 */ /* 0x040fe20000010129 */
[CC--:B------:R-:W-:Y:S01]  /*12190*/  FFMA.FTZ R84, -R0.reuse, R5.reuse, R84 ;  /* 0x0000000500547223 */ /* 0x0c0fe20000010154 */
[----:B------:R-:W-:Y:S01]  /*121a0*/  FFMA.FTZ R80, -R0, R5, R80 ;  /* 0x0000000500507223 */ /* 0x000fe20000010150 */
        /* <DEDUP_REMOVED lines=9> */
[-C--:B------:R-:W-:Y:S01]  /*12240*/  FFMA.FTZ R40, -R0, R5.reuse, R40 ;  /* 0x0000000500287223 */ /* 0x080fe20000010128 */
[----:B------:R-:W-:Y:S01]  /*12250*/  IADD3 R13, PT, PT, R242, -0xf0, RZ ;  /* 0xffffff10f20d7810 */ /* 0x000fe20007ffe0ff */
[----:B------:R-:W-:Y:S01]  /*12260*/  FFMA.FTZ R74, -R0, R5, R74 ;  /* 0x00000005004a7223 */ /* 0x000fe2000001014a */
[----:B------:R-:W-:Y:S02]  /*12270*/  FMNMX3.FTZ R11, R11, R104, R46, !PT ;  /* 0x000000680b0b7276 */ /* 0x000fe4000781002e */
[----:B------:R-:W-:Y:S02]  /*12280*/  FMNMX3.FTZ R9, R9, R110, R108, !PT ;  /* 0x0000006e09097276 */ /* 0x000fe4000781006c */
[----:B------:R-:W-:Y:S02]  /*12290*/  IABS R13, R13 ;  /* 0x0000000d000d7213 */ /* 0x000fe40000000000 */
[C---:B------:R-:W-:Y:S02]  /*122a0*/  IADD3 R5, PT, PT, R242.reuse, -0xf9, RZ ;  /* 0xffffff07f2057810 */ /* 0x040fe40007ffe0ff */
[----:B------:R-:W-:Y:S02]  /*122b0*/  FMNMX3.FTZ R11, R11, R102, R100, !PT ;  /* 0x000000660b0b7276 */ /* 0x000fe40007810064 */
[----:B------:R-:W-:Y:S02]  /*122c0*/  FMNMX3.FTZ R9, R9, R98, R96, !PT ;  /* 0x0000006209097276 */ /* 0x000fe40007810060 */
[----:B------:R-:W-:Y:S02]  /*122d0*/  I2FP.F32.S32 R13, R13 ;  /* 0x0000000d000d7245 */ /* 0x000fe40000201400 */
[----:B------:R-:W-:Y:S02]  /*122e0*/  IABS R5, R5 ;  /* 0x0000000500057213 */ /* 0x000fe40000000000 */
[----:B------:R-:W-:Y:S01]  /*122f0*/  IADD3 R20, PT, PT, R242, -0x101, RZ ;  /* 0xfffffefff2147810 */ /* 0x000fe20007ffe0ff */
[-C--:B------:R-:W-:Y:S01]  /*12300*/  FFMA.FTZ R42, -R0, R13.reuse, R42 ;  /* 0x0000000d002a7223 */ /* 0x080fe2000001012a */
[----:B------:R-:W-:Y:S01]  /*12310*/  IADD3 R7, PT, PT, R242, -0x100, RZ ;  /* 0xffffff00f2077810 */ /* 0x000fe20007ffe0ff */
[C---:B------:R-:W-:Y:S01]  /*12320*/  FFMA.FTZ R78, -R0.reuse, R13, R78 ;  /* 0x0000000d004e7223 */ /* 0x040fe2000001014e */
[----:B------:R-:W-:Y:S02]  /*12330*/  FMNMX3.FTZ R11, R11, R90, R88, !PT ;  /* 0x0000005a0b0b7276 */ /* 0x000fe40007810058 */
[----:B------:R-:W-:Y:S02]  /*12340*/  FMNMX3.FTZ R9, R9, R94, R92, !PT ;  /* 0x0000005e09097276 */ /* 0x000fe4000781005c */
[----:B------:R-:W-:Y:S02]  /*12350*/  I2FP.F32.S32 R5, R5 ;  /* 0x0000000500057245 */ /* 0x000fe40000201400 */
[----:B------:R-:W-:Y:S02]  /*12360*/  IABS R20, R20 ;  /* 0x0000001400147213 */ /* 0x000fe40000000000 */
[----:B------:R-:W-:Y:S01]  /*12370*/  IABS R7, R7 ;  /* 0x0000000700077213 */ /* 0x000fe20000000000 */
[CC--:B------:R-:W-:Y:S01]  /*12380*/  FFMA.FTZ R39, -R0.reuse, R5.reuse, R39 ;  /* 0x0000000500277223 */ /* 0x0c0fe20000010127 */
[----:B------:R-:W-:Y:S01]  /*12390*/  FMNMX3.FTZ R4, R11, R86, R84, !PT ;  /* 0x000000560b047276 */ /* 0x000fe20007810054 */
[----:B------:R-:W-:Y:S01]  /*123a0*/  FFMA.FTZ R75, -R0, R5, R75 ;  /* 0x00000005004b7223 */ /* 0x000fe2000001014b */
[----:B------:R-:W-:Y:S02]  /*123b0*/  FMNMX3.FTZ R9, R9, R82, R80, !PT ;  /* 0x0000005209097276 */ /* 0x000fe40007810050 */
[----:B------:R-:W-:Y:S02]  /*123c0*/  I2FP.F32.S32 R20, R20 ;  /* 0x0000001400147245 */ /* 0x000fe40000201400 */
[----:B------:R-:W-:Y:S02]  /*123d0*/  I2FP.F32.S32 R7, R7 ;  /* 0x0000000700077245 */ /* 0x000fe40000201400 */
[----:B------:R-:W-:Y:S01]  /*123e0*/  FMNMX3.FTZ R4, R4, R42, R41, !PT ;  /* 0x0000002a04047276 */ /* 0x000fe20007810029 */
[C---:B------:R-:W-:Y:S01]  /*123f0*/  FFMA.FTZ R73, -R0.reuse, R20, R73 ;  /* 0x0000001400497223 */ /* 0x040fe20000010149 */
[----:B------:R-:W-:Y:S01]  /*12400*/  FMNMX3.FTZ R5, R9, R78, R76, !PT ;  /* 0x0000004e09057276 */ /* 0x000fe2000781004c */
[----:B------:R-:W-:Y:S01]  /*12410*/  FFMA.FTZ R72, -R0, R7, R72 ;  /* 0x0000000700487223 */ /* 0x000fe20000010148 */
[----:B------:R-:W-:Y:S02]  /*12420*/  FMNMX3.FTZ R11, R4, R40, R39, !PT ;  /* 0x00000028040b7276 */ /* 0x000fe40007810027 */
[----:B------:R-:W-:Y:S02]  /*12430*/  FMNMX3.FTZ R5, R5, R74, R75, !PT ;  /* 0x0000004a05057276 */ /* 0x000fe4000781004b */
[----:B------:R-:W-:Y:S01]  /*12440*/  MOV R223, R15 ;  /* 0x0000000f00df7202 */ /* 0x000fe20000000f00 */
[----:B------:R-:W1:Y:S01]  /*12450*/  SHFL.BFLY PT, R4, R11, 0x2, 0x1f ;  /* 0x0c401f000b047f89 */ /* 0x000e6200000e0000 */
[----:B------:R-:W-:Y:S02]  /*12460*/  FMNMX3.FTZ R22, R5, R72, R73, !PT ;  /* 0x0000004805167276 */ /* 0x000fe40007810049 */
[----:B------:R-:W-:Y:S02]  /*12470*/  MOV R224, R19 ;  /* 0x0000001300e07202 */ /* 0x000fe40000000f00 */
[----:B------:R-:W-:Y:S03]  /*12480*/  IADD3 R242, PT, PT, R242, 0x100, RZ ;  /* 0x00000100f2f27810 */ /* 0x000fe60007ffe0ff */
[----:B------:R-:W3:Y:S01]  /*12490*/  SHFL.BFLY PT, R5, R22, 0x2, 0x1f ;  /* 0x0c401f0016057f89 */ /* 0x000ee200000e0000 */
[----:B-1----:R-:W-:Y:S07]  /*124a0*/  FMNMX.FTZ R9, R11, R4, !PT ;  /* 0x000000040b097209 */ /* 0x002fee0007810000 */
[----:B------:R-:W1:Y:S01]  /*124b0*/  SHFL.BFLY PT, R36, R9, 0x1, 0x1f ;  /* 0x0c201f0009247f89 */ /* 0x000e6200000e0000 */
[----:B---3--:R-:W-:Y:S07]  /*124c0*/  FMNMX.FTZ R20, R22, R5, !PT ;  /* 0x0000000516147209 */ /* 0x008fee0007810000 */
[----:B------:R-:W3:Y:S01]  /*124d0*/  SHFL.BFLY PT, R37, R20, 0x1, 0x1f ;  /* 0x0c201f0014257f89 */ /* 0x000ee200000e0000 */
[----:B-1----:R-:W-:Y:S04]  /*124e0*/  FMNMX.FTZ R36, R9, R36, !PT ;  /* 0x0000002409247209 */ /* 0x002fe80007810000 */
[----:B------:R-:W-:Y:S01]  /*124f0*/  FSETP.NEU.FTZ.AND P0, PT, R36, -INF , PT ;  /* 0xff8000002400780b */ /* 0x000fe20003f1d000 */
[----:B--2---:R-:W-:Y:S01]  /*12500*/  FMUL.FTZ R79, R38, R36 ;  /* 0x00000024264f7220 */ /* 0x004fe20000410000 */
[----:B---3--:R-:W-:Y:S01]  /*12510*/  FMNMX.FTZ R37, R20, R37, !PT ;  /* 0x0000002514257209 */ /* 0x008fe20007810000 */
[----:B------:R-:W-:Y:S01]  /*12520*/  FADD.FTZ R5, -R36, R165 ;  /* 0x000000a524057221 */ /* 0x000fe20000010100 */
[----:B------:R-:W-:Y:S01]  /*12530*/  LDSM.16.MT88.4 R20, [R69+0xa000] ;  /* 0x00a000004514783b */ /* 0x000fe20000004200 */
[----:B------:R-:W-:Y:S02]  /*12540*/  MOV R165, R32 ;  /* 0x0000002000a57202 */ /* 0x000fe40000000f00 */
[----:B------:R-:W-:Y:S01]  /*12550*/  FSEL R79, R79, RZ, P0 ;  /* 0x000000ff4f4f7208 */ /* 0x000fe20000000000 */
[C---:B------:R-:W-:Y:S01]  /*12560*/  FMUL.FTZ R77, R38.reuse, R37 ;  /* 0x00000025264d7220 */ /* 0x040fe20000410000 */
[C---:B------:R-:W-:Y:S01]  /*12570*/  FSETP.NEU.FTZ.AND P0, PT, R37.reuse, -INF , PT ;  /* 0xff8000002500780b */ /* 0x040fe20003f1d000 */
[----:B------:R-:W-:Y:S01]  /*12580*/  FADD.FTZ R7, -R37, R164 ;  /* 0x000000a425077221 */ /* 0x000fe20000010100 */
[----:B------:R-:W-:Y:S01]  /*12590*/  FMUL.FTZ R44, R38, R5 ;  /* 0x00000005262c7220 */ /* 0x000fe20000410000 */
[-CC-:B------:R-:W-:Y:S01]  /*125a0*/  FFMA.FTZ R45, R14, R38.reuse, -R79.reuse ;  /* 0x000000260e2d7223 */ /* 0x180fe2000001084f */
[----:B------:R-:W-:Y:S01]  /*125b0*/  FSEL R77, R77, RZ, P0 ;  /* 0x000000ff4d4d7208 */ /* 0x000fe20000000000 */
[-CC-:B------:R-:W-:Y:S01]  /*125c0*/  FFMA.FTZ R81, R52, R38.reuse, -R79.reuse ;  /* 0x0000002634517223 */ /* 0x180fe2000001084f */
[----:B------:R-:W-:Y:S01]  /*125d0*/  FMUL.FTZ R43, R38, R7 ;  /* 0x00000007262b7220 */ /* 0x000fe20000410000 */
[-C--:B------:R-:W-:Y:S01]  /*125e0*/  FFMA.FTZ R85, R6, R38.reuse, -R79 ;  /* 0x0000002606557223 */ /* 0x080fe2000001084f */
[----:B------:R-:W1:Y:S01]  /*125f0*/  MUFU.EX2 R44, R44 ;  /* 0x0000002c002c7308 */ /* 0x000e620000000800 */
[-CC-:B------:R-:W-:Y:S01]  /*12600*/  FFMA.FTZ R116, R12, R38.reuse, -R77.reuse ;  /* 0x000000260c747223 */ /* 0x180fe2000001084d */
[-CC-:B------:R-:W-:Y:S01]  /*12610*/  FFMA.FTZ R47, R48, R38.reuse, -R77.reuse ;  /* 0x00000026302f7223 */ /* 0x180fe2000001084d */
[----:B------:R-:W2:Y:S01]  /*12620*/  LDSM.16.MT88.4 R12, [R71+0xa000] ;  /* 0x00a00000470c783b */ /* 0x000ea20000004200 */
[-CC-:B------:R-:W-:Y:S01]  /*12630*/  FFMA.FTZ R106, R8, R38.reuse, -R77.reuse ;  /* 0x00000026086a7223 */ /* 0x180fe2000001084d */
[-C--:B------:R-:W-:Y:S01]  /*12640*/  FFMA.FTZ R83, R50, R38.reuse, -R77 ;  /* 0x0000002632537223 */ /* 0x080fe2000001084d */
[----:B------:R-:W-:Y:S01]  /*12650*/  FFMA.FTZ R112, R10, R38, -R79 ;  /* 0x000000260a707223 */ /* 0x000fe2000001084f */
[----:B------:R-:W-:Y:S03]  /*12660*/  MOV R164, R30 ;  /* 0x0000001e00a47202 */ /* 0x000fe60000000f00 */
[----:B------:R-:W3:Y:S01]  /*12670*/  MUFU.EX2 R43, R43 ;  /* 0x0000002b002b7308 */ /* 0x000ee20000000800 */
[-CC-:B------:R-:W-:Y:S01]  /*12680*/  FFMA.FTZ R91, R58, R38.reuse, -R77.reuse ;  /* 0x000000263a5b7223 */ /* 0x180fe2000001084d */
[-C--:B------:R-:W-:Y:S01]  /*12690*/  FFMA.FTZ R93, R60, R38.reuse, -R77 ;  /* 0x000000263c5d7223 */ /* 0x080fe2000001084d */
[-CC-:B------:R-:W-:Y:S01]  /*126a0*/  FFMA.FTZ R95, R66, R38.reuse, -R79.reuse ;  /* 0x00000026425f7223 */ /* 0x180fe2000001084f */
[-CC-:B------:R-:W-:Y:S01]  /*126b0*/  FFMA.FTZ R97, R64, R38.reuse, -R79.reuse ;  /* 0x0000002640617223 */ /* 0x180fe2000001084f */
[-CC-:B------:R-:W-:Y:S01]  /*126c0*/  FFMA.FTZ R41, R41, R38.reuse, -R79.reuse ;  /* 0x0000002629297223 */ /* 0x180fe2000001084f */
[----:B------:R-:W-:Y:S01]  /*126d0*/  IADD3 R8, PT, PT, R71, 0xa000, RZ ;  /* 0x0000a00047087810 */ /* 0x000fe20007ffe0ff */
[--C-:B------:R-:W-:Y:S03]  /*126e0*/  FFMA.FTZ R89, R126, R38, -R79.reuse ;  /* 0x000000267e597223 */ /* 0x100fe6000001084f */
[----:B------:R-:W-:Y:S01]  /*126f0*/  MUFU.EX2 R85, R85 ;  /* 0x0000005500557308 */ /* 0x000fe20000000800 */
[----:B-1----:R-:W-:Y:S01]  /*12700*/  FMUL.FTZ R6, R44, R162 ;  /* 0x000000a22c067220 */ /* 0x002fe20000410000 */
[----:B------:R-:W-:Y:S01]  /*12710*/  @P2 IADD3 R68, PT, PT, R8, -0x40, RZ ;  /* 0xffffffc008442810 */ /* 0x000fe20007ffe0ff */
[C---:B------:R-:W-:Y:S01]  /*12720*/  FMUL.FTZ R7, R44.reuse, R163 ;  /* 0x000000a32c077220 */ /* 0x040fe20000410000 */
[C---:B------:R-:W-:Y:S01]  /*12730*/  FMUL.FTZ R10, R44.reuse, R158 ;  /* 0x0000009e2c0a7220 */ /* 0x040fe20000410000 */
[----:B------:R-:W-:Y:S01]  /*12740*/  FMUL.FTZ R11, R44, R159 ;  /* 0x0000009f2c0b7220 */ /* 0x000fe20000410000 */
[----:B------:R-:W-:Y:S01]  /*12750*/  IADD3 R70, PT, PT, R225, R68, RZ ;  /* 0x00000044e1467210 */ /* 0x000fe20007ffe0ff */
[----:B------:R-:W1:Y:S03]  /*12760*/  LDSM.16.MT88.4 R28, [R68] ;  /* 0x00000000441c783b */ /* 0x000e660000004200 */
[----:B------:R-:W-:Y:S01]  /*12770*/  MUFU.EX2 R83, R83 ;  /* 0x0000005300537308 */ /* 0x000fe20000000800 */
[C---:B---3--:R-:W-:Y:S01]  /*12780*/  FMUL.FTZ R4, R43.reuse, R160 ;  /* 0x000000a02b047220 */ /* 0x048fe20000410000 */
[C---:B------:R-:W-:Y:S01]  /*12790*/  FMUL.FTZ R5, R43.reuse, R161 ;  /* 0x000000a12b057220 */ /* 0x040fe20000410000 */
[C---:B------:R-:W-:Y:S01]  /*127a0*/  FMUL.FTZ R8, R43.reuse, R156 ;  /* 0x0000009c2b087220 */ /* 0x040fe20000410000 */
[C---:B------:R-:W-:Y:S01]  /*127b0*/  FMUL.FTZ R9, R43.reuse, R157 ;  /* 0x0000009d2b097220 */ /* 0x040fe20000410000 */
[----:B------:R-:W-:Y:S01]  /*127c0*/  MOV R162, R17 ;  /* 0x0000001100a27202 */ /* 0x000fe20000000f00 */
[-CC-:B------:R-:W-:Y:S01]  /*127d0*/  FFMA.FTZ R87, R18, R38.reuse, -R79.reuse ;  /* 0x0000002612577223 */ /* 0x180fe2000001084f */
[----:B------:R-:W3:Y:S03]  /*127e0*/  LDSM.16.MT88.4 R52, [R70] ;  /* 0x000000004634783b */ /* 0x000ee60000004200 */
[----:B------:R-:W4:Y:S01]  /*127f0*/  MUFU.EX2 R45, R45 ;  /* 0x0000002d002d7308 */ /* 0x000f220000000800 */
[--C-:B------:R-:W-:Y:S01]  /*12800*/  FFMA.FTZ R124, R16, R38, -R79.reuse ;  /* 0x00000026107c7223 */ /* 0x100fe2000001084f */
[C---:B------:R-:W-:Y:S01]  /*12810*/  FMUL.FTZ R18, R44.reuse, R150 ;  /* 0x000000962c127220 */ /* 0x040fe20000410000 */
[----:B------:R-:W-:Y:S01]  /*12820*/  FMUL.FTZ R19, R44, R151 ;  /* 0x000000972c137220 */ /* 0x000fe20000410000 */
[C---:B------:R-:W-:Y:S01]  /*12830*/  FMUL.FTZ R16, R43.reuse, R148 ;  /* 0x000000942b107220 */ /* 0x040fe20000410000 */
[C---:B------:R-:W-:Y:S01]  /*12840*/  FMUL.FTZ R17, R43.reuse, R149 ;  /* 0x000000952b117220 */ /* 0x040fe20000410000 */
[----:B------:R-:W-:Y:S01]  /*12850*/  FFMA.FTZ R126, R62, R38, -R79 ;  /* 0x000000263e7e7223 */ /* 0x000fe2000001084f */
[C---:B------:R-:W-:Y:S03]  /*12860*/  FMUL.FTZ R24, R43.reuse, R140 ;  /* 0x0000008c2b187220 */ /* 0x040fe60000410000 */
[----:B------:R-:W-:Y:S01]  /*12870*/  MUFU.EX2 R112, R112 ;  /* 0x0000007000707308 */ /* 0x000fe20000000800 */
[----:B------:R-:W-:Y:S01]  /*12880*/  LDSM.16.MT88.4 R60, [R69+0xa800] ;  /* 0x00a80000453c783b */ /* 0x000fe20000004200 */
[----:B------:R-:W-:Y:S01]  /*12890*/  FFMA.FTZ R140, R56, R38, -R77 ;  /* 0x00000026388c7223 */ /* 0x000fe2000001084d */
[C---:B------:R-:W-:Y:S01]  /*128a0*/  FMUL.FTZ R34, R44.reuse, R134 ;  /* 0x000000862c227220 */ /* 0x040fe20000410000 */
[C---:B------:R-:W-:Y:S01]  /*128b0*/  FMUL.FTZ R35, R44.reuse, R135 ;  /* 0x000000872c237220 */ /* 0x040fe20000410000 */
[----:B------:R-:W-:Y:S01]  /*128c0*/  FMUL.FTZ R32, R43, R132 ;  /* 0x000000842b207220 */ /* 0x000fe20000410000 */
[-C--:B------:R-:W-:Y:S01]  /*128d0*/  FFMA.FTZ R132, R65, R38.reuse, -R79 ;  /* 0x0000002641847223 */ /* 0x080fe2000001084f */
[----:B------:R-:W-:Y:S03]  /*128e0*/  FMUL.FTZ R33, R43, R133 ;  /* 0x000000852b217220 */ /* 0x000fe60000410000 */
[----:B------:R-:W5:Y:S01]  /*128f0*/  MUFU.EX2 R81, R81 ;  /* 0x0000005100517308 */ /* 0x000f620000000800 */
[----:B----4-:R-:W-:Y:S01]  /*12900*/  F2FP.F16.F32.PACK_AB R49, R45, R85 ;  /* 0x000000552d31723e */ /* 0x010fe200000000ff */
[----:B------:R-:W4:Y:S01]  /*12910*/  LDSM.16.MT88.4 R56, [R71+0xa800] ;  /* 0x00a800004738783b */ /* 0x000f220000004200 */
[-CC-:B------:R-:W-:Y:S01]  /*12920*/  FFMA.FTZ R148, R237, R38.reuse, -R77.reuse ;  /* 0x00000026ed947223 */ /* 0x180fe2000001084d */
[-CC-:B------:R-:W-:Y:S01]  /*12930*/  FFMA.FTZ R151, R185, R38.reuse, -R77.reuse ;  /* 0x00000026b9977223 */ /* 0x180fe2000001084d */
[-C--:B------:R-:W-:Y:S01]  /*12940*/  FFMA.FTZ R149, R183, R38.reuse, -R77 ;  /* 0x00000026b7957223 */ /* 0x080fe2000001084d */
[-CC-:B------:R-:W-:Y:S01]  /*12950*/  FFMA.FTZ R157, R177, R38.reuse, -R79.reuse ;  /* 0x00000026b19d7223 */ /* 0x180fe2000001084f */
[--C-:B------:R-:W-:Y:S03]  /*12960*/  FFMA.FTZ R159, R175, R38, -R79.reuse ;  /* 0x00000026af9f7223 */ /* 0x100fe6000001084f */
[----:B------:R-:W-:Y:S01]  /*12970*/  MUFU.EX2 R116, R116 ;  /* 0x0000007400747308 */ /* 0x000fe20000000800 */
[C---:B------:R-:W-:Y:S01]  /*12980*/  FMUL.FTZ R26, R44.reuse, R142 ;  /* 0x0000008e2c1a7220 */ /* 0x040fe20000410000 */
[----:B------:R-:W-:Y:S01]  /*12990*/  FMUL.FTZ R27, R44, R143 ;  /* 0x0000008f2c1b7220 */ /* 0x000fe20000410000 */
[-CC-:B------:R-:W-:Y:S01]  /*129a0*/  FFMA.FTZ R143, R191, R38.reuse, -R79.reuse ;  /* 0x00000026bf8f7223 */ /* 0x180fe2000001084f */
[----:B------:R-:W-:Y:S01]  /*129b0*/  FMUL.FTZ R25, R43, R141 ;  /* 0x0000008d2b197220 */ /* 0x000fe20000410000 */
[-C--:B------:R-:W-:Y:S01]  /*129c0*/  FFMA.FTZ R141, R189, R38.reuse, -R79 ;  /* 0x00000026bd8d7223 */ /* 0x080fe2000001084f */
[-CC-:B------:R-:W-:Y:S01]  /*129d0*/  FFMA.FTZ R142, R224, R38.reuse, -R77.reuse ;  /* 0x00000026e08e7223 */ /* 0x180fe2000001084d */
[--C-:B------:R-:W-:Y:S03]  /*129e0*/  FFMA.FTZ R107, R107, R38, -R77.reuse ;  /* 0x000000266b6b7223 */ /* 0x100fe6000001084d */
[----:B------:R-:W2:Y:S01]  /*129f0*/  MUFU.EX2 R47, R47 ;  /* 0x0000002f002f7308 */ /* 0x000ea20000000800 */
[----:B-----5:R-:W-:Y:S01]  /*12a00*/  F2FP.F16.F32.PACK_AB R51, R81, R112 ;  /* 0x000000705133723e */ /* 0x020fe200000000ff */
[-CC-:B------:R-:W-:Y:S01]  /*12a10*/  FFMA.FTZ R150, R219, R38.reuse, -R77.reuse ;  /* 0x00000026db967223 */ /* 0x180fe2000001084d */
[-CC-:B------:R-:W-:Y:S01]  /*12a20*/  FFMA.FTZ R109, R109, R38.reuse, -R77.reuse ;  /* 0x000000266d6d7223 */ /* 0x180fe2000001084d */
[-CC-:B------:R-:W-:Y:S01]  /*12a30*/  FFMA.FTZ R115, R115, R38.reuse, -R77.reuse ;  /* 0x0000002673737223 */ /* 0x180fe2000001084d */
[-CC-:B------:R-:W-:Y:S01]  /*12a40*/  FFMA.FTZ R117, R117, R38.reuse, -R77.reuse ;  /* 0x0000002675757223 */ /* 0x180fe2000001084d */
[-C--:B------:R-:W-:Y:S01]  /*12a50*/  FFMA.FTZ R158, R211, R38.reuse, -R77 ;  /* 0x00000026d39e7223 */ /* 0x080fe2000001084d */
[-C--:B------:R-:W-:Y:S03]  /*12a60*/  FFMA.FTZ R160, R207, R38.reuse, -R79 ;  /* 0x00000026cfa07223 */ /* 0x080fe6000001084f */
[----:B------:R-:W5:Y:S01]  /*12a70*/  MUFU.EX2 R106, R106 ;  /* 0x0000006a006a7308 */ /* 0x000f620000000800 */
[-C--:B------:R-:W-:Y:S01]  /*12a80*/  FFMA.FTZ R123, R123, R38.reuse, -R77 ;  /* 0x000000267b7b7223 */ /* 0x080fe2000001084d */
        /* <DEDUP_REMOVED lines=9> */
[-C--:B------:R-:W-:Y:S01]  /*12b20*/  FFMA.FTZ R176, R176, R38.reuse, -R79 ;  /* 0x00000026b0b07223 */ /* 0x080fe2000001084f */
[-CC-:B------:R-:W-:Y:S01]  /*12b30*/  FFMA.FTZ R174, R174, R38.reuse, -R77.reuse ;  /* 0x00000026aeae7223 */ /* 0x180fe2000001084d */
[-CC-:B------:R-:W-:Y:S01]  /*12b40*/  FFMA.FTZ R191, R172, R38.reuse, -R77.reuse ;  /* 0x00000026acbf7223 */ /* 0x180fe2000001084d */
[-C--:B------:R-:W-:Y:S01]  /*12b50*/  FFMA.FTZ R168, R168, R38.reuse, -R77 ;  /* 0x00000026a8a87223 */ /* 0x080fe2000001084d */
[----:B------:R-:W-:Y:S03]  /*12b60*/  FFMA.FTZ R134, R162, R38, -R79 ;  /* 0x00000026a2867223 */ /* 0x000fe6000001084f */
[----:B------:R-:W-:Y:S01]  /*12b70*/  MUFU.EX2 R143, R143 ;  /* 0x0000008f008f7308 */ /* 0x000fe20000000800 */
[----:B-----5:R-:W-:Y:S01]  /*12b80*/  F2FP.F16.F32.PACK_AB R50, R83, R106 ;  /* 0x0000006a5332723e */ /* 0x020fe200000000ff */
[-C--:B------:R-:W-:Y:S01]  /*12b90*/  FFMA.FTZ R99, R99, R38.reuse, -R77 ;  /* 0x0000002663637223 */ /* 0x080fe2000001084d */
[-CC-:B------:R-:W-:Y:S01]  /*12ba0*/  FFMA.FTZ R105, R105, R38.reuse, -R79.reuse ;  /* 0x0000002669697223 */ /* 0x180fe2000001084f */
[-CC-:B------:R-:W-:Y:S01]  /*12bb0*/  FFMA.FTZ R103, R103, R38.reuse, -R79.reuse ;  /* 0x0000002667677223 */ /* 0x180fe2000001084f */
[-CC-:B------:R-:W-:Y:S01]  /*12bc0*/  FFMA.FTZ R111, R111, R38.reuse, -R79.reuse ;  /* 0x000000266f6f7223 */ /* 0x180fe2000001084f */
[-C--:B------:R-:W-:Y:S01]  /*12bd0*/  FFMA.FTZ R113, R113, R38.reuse, -R79 ;  /* 0x0000002671717223 */ /* 0x080fe2000001084f */
[----:B------:R-:W-:Y:S01]  /*12be0*/  FFMA.FTZ R156, R213, R38, -R77 ;  /* 0x00000026d59c7223 */ /* 0x000fe2000001084d */
[C---:B------:R-:W-:Y:S02]  /*12bf0*/  HMMA.16816.F32 R4, R48.reuse, R12, R4 ;  /* 0x0000000c3004723c */ /* 0x040fe40000001804 */
[----:B------:R-:W-:Y:S03]  /*12c00*/  MUFU.EX2 R141, R141 ;  /* 0x0000008d008d7308 */ /* 0x000fe60000000800 */
[C---:B------:R-:W-:Y:S01]  /*12c10*/  FMUL.FTZ R12, R43.reuse, R152 ;  /* 0x000000982b0c7220 */ /* 0x040fe20000410000 */
[----:B------:R-:W-:Y:S01]  /*12c20*/  FMUL.FTZ R13, R43, R153 ;  /* 0x000000992b0d7220 */ /* 0x000fe20000410000 */
[----:B------:R-:W-:Y:S01]  /*12c30*/  FFMA.FTZ R152, R215, R38, -R79 ;  /* 0x00000026d7987223 */ /* 0x000fe2000001084f */
[C---:B------:R-:W-:Y:S04]  /*12c40*/  HMMA.16816.F32 R8, R48.reuse, R14, R8 ;  /* 0x0000000e3008723c */ /* 0x040fe80000001808 */
[----:B------:R-:W-:Y:S01]  /*12c50*/  MUFU.EX2 R151, R151 ;  /* 0x0000009700977308 */ /* 0x000fe20000000800 */
[C---:B------:R-:W-:Y:S01]  /*12c60*/  FMUL.FTZ R14, R44.reuse, R154 ;  /* 0x0000009a2c0e7220 */ /* 0x040fe20000410000 */
[----:B------:R-:W-:Y:S01]  /*12c70*/  FMUL.FTZ R15, R44, R155 ;  /* 0x0000009b2c0f7220 */ /* 0x000fe20000410000 */
[-C--:B------:R-:W-:Y:S01]  /*12c80*/  FFMA.FTZ R155, R181, R38.reuse, -R77 ;  /* 0x00000026b59b7223 */ /* 0x080fe2000001084d */
[-CC-:B------:R-:W-:Y:S01]  /*12c90*/  FFMA.FTZ R154, R217, R38.reuse, -R79.reuse ;  /* 0x00000026d99a7223 */ /* 0x180fe2000001084f */
[-CC-:B------:R-:W-:Y:S01]  /*12ca0*/  FFMA.FTZ R162, R209, R38.reuse, -R79.reuse ;  /* 0x00000026d1a27223 */ /* 0x180fe2000001084f */
[-CC-:B------:R-:W-:Y:S04]  /*12cb0*/  FFMA.FTZ R119, R119, R38.reuse, -R79.reuse ;  /* 0x0000002677777223 */ /* 0x180fe8000001084f */
[----:B------:R-:W-:Y:S01]  /*12cc0*/  MUFU.EX2 R149, R149 ;  /* 0x0000009500957308 */ /* 0x000fe20000000800 */
[--C-:B------:R-:W-:Y:S01]  /*12cd0*/  FFMA.FTZ R121, R121, R38, -R79.reuse ;  /* 0x0000002679797223 */ /* 0x100fe2000001084f */
[C---:B------:R-:W-:Y:S03]  /*12ce0*/  HMMA.16816.F32 R12, R48.reuse, R20, R12 ;  /* 0x00000014300c723c */ /* 0x040fe6000000180c */
[C---:B------:R-:W-:Y:S01]  /*12cf0*/  FMUL.FTZ R20, R43.reuse, R144 ;  /* 0x000000902b147220 */ /* 0x040fe20000410000 */
[----:B------:R-:W-:Y:S01]  /*12d00*/  FMUL.FTZ R21, R43, R145 ;  /* 0x000000912b157220 */ /* 0x000fe20000410000 */
[-CC-:B------:R-:W-:Y:S03]  /*12d10*/  FFMA.FTZ R145, R187, R38.reuse, -R79.reuse ;  /* 0x00000026bb917223 */ /* 0x180fe6000001084f */
[----:B------:R-:W-:Y:S01]  /*12d20*/  MUFU.EX2 R157, R157 ;  /* 0x0000009d009d7308 */ /* 0x000fe20000000800 */
[--C-:B------:R-:W-:Y:S01]  /*12d30*/  FFMA.FTZ R187, R182, R38, -R79.reuse ;  /* 0x00000026b6bb7223 */ /* 0x100fe2000001084f */
[C---:B------:R-:W-:Y:S03]  /*12d40*/  HMMA.16816.F32 R16, R48.reuse, R22, R16 ;  /* 0x000000163010723c */ /* 0x040fe60000001810 */
[C---:B------:R-:W-:Y:S01]  /*12d50*/  FMUL.FTZ R22, R44.reuse, R146 ;  /* 0x000000922c167220 */ /* 0x040fe20000410000 */
[----:B------:R-:W-:Y:S01]  /*12d60*/  FMUL.FTZ R23, R44, R147 ;  /* 0x000000932c177220 */ /* 0x000fe20000410000 */
[-C--:B------:R-:W-:Y:S03]  /*12d70*/  FFMA.FTZ R147, R193, R38.reuse, -R79 ;  /* 0x00000026c1937223 */ /* 0x080fe6000001084f */
[----:B------:R-:W-:Y:S01]  /*12d80*/  MUFU.EX2 R159, R159 ;  /* 0x0000009f009f7308 */ /* 0x000fe20000000800 */
[-C--:B------:R-:W-:Y:S01]  /*12d90*/  FFMA.FTZ R193, R170, R38.reuse, -R77 ;  /* 0x00000026aac17223 */ /* 0x080fe2000001084d */
[-CC-:B------:R-:W-:Y:S01]  /*12da0*/  FFMA.FTZ R144, R164, R38.reuse, -R79.reuse ;  /* 0x00000026a4907223 */ /* 0x180fe2000001084f */
[-C--:B------:R-:W-:Y:S01]  /*12db0*/  FFMA.FTZ R146, R165, R38.reuse, -R79 ;  /* 0x00000026a5927223 */ /* 0x080fe2000001084f */
[--C-:B------:R-:W-:Y:S01]  /*12dc0*/  FFMA.FTZ R164, R205, R38, -R77.reuse ;  /* 0x00000026cda47223 */ /* 0x100fe2000001084d */
[C---:B-1----:R-:W-:Y:S03]  /*12dd0*/  HMMA.16816.F32 R20, R48.reuse, R28, R20 ;  /* 0x0000001c3014723c */ /* 0x042fe60000001814 */
[----:B------:R-:W-:Y:S01]  /*12de0*/  FMUL.FTZ R28, R43, R136 ;  /* 0x000000882b1c7220 */ /* 0x000fe20000410000 */
[--C-:B------:R-:W-:Y:S01]  /*12df0*/  FFMA.FTZ R136, R67, R38, -R77.reuse ;  /* 0x0000002643887223 */ /* 0x100fe2000001084d */
[----:B------:R-:W-:Y:S01]  /*12e00*/  MUFU.EX2 R91, R91 ;  /* 0x0000005b005b7308 */ /* 0x000fe20000000800 */
[----:B------:R-:W-:Y:S01]  /*12e10*/  LDSM.16.MT88.4 R64, [R70+0x800] ;  /* 0x000800004640783b */ /* 0x000fe20000004200 */
[----:B------:R-:W-:Y:S01]  /*12e20*/  FMUL.FTZ R29, R43, R137 ;  /* 0x000000892b1d7220 */ /* 0x000fe20000410000 */
[C---:B------:R-:W-:Y:S03]  /*12e30*/  HMMA.16816.F32 R24, R48.reuse, R30, R24 ;  /* 0x0000001e3018723c */ /* 0x040fe60000001818 */
[C---:B------:R-:W-:Y:S01]  /*12e40*/  FMUL.FTZ R30, R44.reuse, R138 ;  /* 0x0000008a2c1e7220 */ /* 0x040fe20000410000 */
[----:B------:R-:W-:Y:S03]  /*12e50*/  FMUL.FTZ R31, R44, R139 ;  /* 0x0000008b2c1f7220 */ /* 0x000fe60000410000 */
[----:B------:R-:W1:Y:S01]  /*12e60*/  MUFU.EX2 R140, R140 ;  /* 0x0000008c008c7308 */ /* 0x000e620000000800 */
[-CC-:B------:R-:W-:Y:S01]  /*12e70*/  FFMA.FTZ R138, R101, R38.reuse, -R77.reuse ;  /* 0x00000026658a7223 */ /* 0x180fe2000001084d */
[-CC-:B------:R-:W-:Y:S01]  /*12e80*/  FFMA.FTZ R101, R223, R38.reuse, -R77.reuse ;  /* 0x00000026df657223 */ /* 0x180fe2000001084d */
[-CC-:B------:R-:W-:Y:S01]  /*12e90*/  FFMA.FTZ R125, R125, R38.reuse, -R77.reuse ;  /* 0x000000267d7d7223 */ /* 0x180fe2000001084d */
[----:B------:R-:W2:Y:S01]  /*12ea0*/  LDL.LU R223, [R1] ;  /* 0x0000000001df7983 */ /* 0x000ea20000300800 */
[-C--:B------:R-:W-:Y:S01]  /*12eb0*/  FFMA.FTZ R216, R216, R38.reuse, -R77 ;  /* 0x00000026d8d87223 */ /* 0x080fe2000001084d */
[C---:B---3--:R-:W-:Y:S04]  /*12ec0*/  HMMA.16816.F32 R28, R48.reuse, R52, R28 ;  /* 0x00000034301c723c */ /* 0x048fe8000000181c */
[----:B------:R-:W-:Y:S01]  /*12ed0*/  MUFU.EX2 R93, R93 ;  /* 0x0000005d005d7308 */ /* 0x000fe20000000800 */
[-C--:B------:R-:W-:Y:S01]  /*12ee0*/  FFMA.FTZ R224, R203, R38.reuse, -R79 ;  /* 0x00000026cbe07223 */ /* 0x080fe2000001084f */
[-CC-:B------:R-:W-:Y:S01]  /*12ef0*/  FFMA.FTZ R133, R201, R38.reuse, -R77.reuse ;  /* 0x00000026c9857223 */ /* 0x180fe2000001084d */
[-CC-:B------:R-:W-:Y:S01]  /*12f00*/  FFMA.FTZ R135, R199, R38.reuse, -R77.reuse ;  /* 0x00000026c7877223 */ /* 0x180fe2000001084d */
[-CC-:B------:R-:W-:Y:S01]  /*12f10*/  FFMA.FTZ R137, R197, R38.reuse, -R77.reuse ;  /* 0x00000026c5897223 */ /* 0x180fe2000001084d */
[-CC-:B------:R-:W-:Y:S01]  /*12f20*/  FFMA.FTZ R139, R195, R38.reuse, -R77.reuse ;  /* 0x00000026c38b7223 */ /* 0x180fe2000001084d */
[----:B------:R-:W-:Y:S01]  /*12f30*/  HMMA.16816.F32 R32, R48, R54, R32 ;  /* 0x000000363020723c */ /* 0x000fe20000001820 */
[----:B------:R-:W3:Y:S03]  /*12f40*/  LDSM.16.MT88.4 R52, [R68+0x800] ;  /* 0x000800004434783b */ /* 0x000ee60000004200 */
[----:B------:R-:W-:Y:S01]  /*12f50*/  MUFU.EX2 R87, R87 ;  /* 0x0000005700577308 */ /* 0x000fe20000000800 */
[----:B-1----:R-:W-:Y:S01]  /*12f60*/  F2FP.F16.F32.PACK_AB R48, R140, R91 ;  /* 0x0000005b8c30723e */ /* 0x002fe200000000ff */
[-CC-:B------:R-:W-:Y:S01]  /*12f70*/  FFMA.FTZ R153, R179, R38.reuse, -R77.reuse ;  /* 0x00000026b3997223 */ /* 0x180fe2000001084d */
[-CC-:B------:R-:W-:Y:S01]  /*12f80*/  FFMA.FTZ R165, R169, R38.reuse, -R77.reuse ;  /* 0x00000026a9a57223 */ /* 0x180fe2000001084d */
[-CC-:B------:R-:W-:Y:S01]  /*12f90*/  FFMA.FTZ R228, R228, R38.reuse, -R77.reuse ;  /* 0x00000026e4e47223 */ /* 0x180fe2000001084d */
[-CC-:B------:R-:W-:Y:S01]  /*12fa0*/  FFMA.FTZ R226, R226, R38.reuse, -R77.reuse ;  /* 0x00000026e2e27223 */ /* 0x180fe2000001084d */
[-C--:B------:R-:W-:Y:S01]  /*12fb0*/  FFMA.FTZ R169, R218, R38.reuse, -R77 ;  /* 0x00000026daa97223 */ /* 0x080fe2000001084d */
[-CC-:B------:R-:W-:Y:S03]  /*12fc0*/  FFMA.FTZ R171, R214, R38.reuse, -R79.reuse ;  /* 0x00000026d6ab7223 */ /* 0x180fe6000001084f */
[----:B------:R-:W1:Y:S01]  /*12fd0*/  MUFU.EX2 R124, R124 ;  /* 0x0000007c007c7308 */ /* 0x000e620000000800 */
[-CC-:B------:R-:W-:Y:S01]  /*12fe0*/  FFMA.FTZ R212, R212, R38.reuse, -R79.reuse ;  /* 0x00000026d4d47223 */ /* 0x180fe2000001084f */
[-CC-:B------:R-:W-:Y:S01]  /*12ff0*/  FFMA.FTZ R173, R210, R38.reuse, -R79.reuse ;  /* 0x00000026d2ad7223 */ /* 0x180fe2000001084f */
[-C--:B------:R-:W-:Y:S01]  /*13000*/  FFMA.FTZ R208, R208, R38.reuse, -R79 ;  /* 0x00000026d0d07223 */ /* 0x080fe2000001084f */
[-CC-:B------:R-:W-:Y:S01]  /*13010*/  FFMA.FTZ R175, R206, R38.reuse, -R77.reuse ;  /* 0x00000026ceaf7223 */ /* 0x180fe2000001084d */
[-CC-:B------:R-:W-:Y:S01]  /*13020*/  FFMA.FTZ R204, R204, R38.reuse, -R77.reuse ;  /* 0x00000026cccc7223 */ /* 0x180fe2000001084d */
[-CC-:B------:R-:W-:Y:S01]  /*13030*/  FFMA.FTZ R177, R202, R38.reuse, -R77.reuse ;  /* 0x00000026cab17223 */ /* 0x180fe2000001084d */
[-C--:B------:R-:W-:Y:S03]  /*13040*/  FFMA.FTZ R200, R200, R38.reuse, -R77 ;  /* 0x00000026c8c87223 */ /* 0x080fe6000001084d */
[----:B------:R-:W-:Y:S01]  /*13050*/  MUFU.EX2 R89, R89 ;  /* 0x0000005900597308 */ /* 0x000fe20000000800 */
[-CC-:B------:R-:W-:Y:S01]  /*13060*/  FFMA.FTZ R198, R198, R38.reuse, -R79.reuse ;  /* 0x00000026c6c67223 */ /* 0x180fe2000001084f */
[-CC-:B------:R-:W-:Y:S01]  /*13070*/  FFMA.FTZ R179, R196, R38.reuse, -R79.reuse ;  /* 0x00000026c4b37223 */ /* 0x180fe2000001084f */
[-CC-:B------:R-:W-:Y:S01]  /*13080*/  FFMA.FTZ R181, R194, R38.reuse, -R79.reuse ;  /* 0x00000026c2b57223 */ /* 0x180fe2000001084f */
[-C--:B------:R-:W-:Y:S01]  /*13090*/  FFMA.FTZ R192, R192, R38.reuse, -R79 ;  /* 0x00000026c0c07223 */ /* 0x080fe2000001084f */
[-CC-:B------:R-:W-:Y:S01]  /*130a0*/  FFMA.FTZ R183, R190, R38.reuse, -R77.reuse ;  /* 0x00000026beb77223 */ /* 0x180fe2000001084d */
[-CC-:B------:R-:W-:Y:S01]  /*130b0*/  FFMA.FTZ R188, R188, R38.reuse, -R77.reuse ;  /* 0x00000026bcbc7223 */ /* 0x180fe2000001084d */
[-CC-:B------:R-:W-:Y:S03]  /*130c0*/  FFMA.FTZ R185, R186, R38.reuse, -R77.reuse ;  /* 0x00000026bab97223 */ /* 0x180fe6000001084d */
[----:B------:R-:W5:Y:S01]  /*130d0*/  MUFU.EX2 R126, R126 ;  /* 0x0000007e007e7308 */ /* 0x000f620000000800 */
[----:B-1----:R-:W-:Y:S01]  /*130e0*/  F2FP.F16.F32.PACK_AB R49, R124, R87 ;  /* 0x000000577c31723e */ /* 0x002fe200000000ff */
[-C--:B------:R-:W-:Y:S01]  /*130f0*/  FFMA.FTZ R184, R184, R38.reuse, -R77 ;  /* 0x00000026b8b87223 */ /* 0x080fe2000001084d */
        /* <DEDUP_REMOVED lines=8> */
[--C-:B------:R-:W-:Y:S01]  /*13180*/  FFMA.FTZ R201, R108, R38, -R77.reuse ;  /* 0x000000266cc97223 */ /* 0x100fe2000001084d */
[----:B------:R-:W-:Y:S01]  /*13190*/  FFMA.FTZ R116, R43, R252, R116 ;  /* 0x000000fc2b747223 */ /* 0x000fe20000010074 */
[-CC-:B------:R-:W-:Y:S01]  /*131a0*/  FFMA.FTZ R96, R96, R38.reuse, -R77.reuse ;  /* 0x0000002660607223 */ /* 0x180fe2000001084d */
[-C--:B------:R-:W-:Y:S01]  /*131b0*/  FFMA.FTZ R92, R92, R38.reuse, -R77 ;  /* 0x000000265c5c7223 */ /* 0x080fe2000001084d */
[-C--:B------:R-:W-:Y:S03]  /*131c0*/  FFMA.FTZ R86, R86, R38.reuse, -R79 ;  /* 0x0000002656567223 */ /* 0x080fe6000001084f */
[----:B------:R-:W-:Y:S01]  /*131d0*/  MUFU.EX2 R95, R95 ;  /* 0x0000005f005f7308 */ /* 0x000fe20000000800 */
[----:B-----5:R-:W-:Y:S01]  /*131e0*/  F2FP.F16.F32.PACK_AB R51, R126, R89 ;  /* 0x000000597e33723e */ /* 0x020fe200000000ff */
[----:B------:R-:W-:Y:S01]  /*131f0*/  FADD.FTZ R43, R47, R116 ;  /* 0x000000742f2b7221 */ /* 0x000fe20000010000 */
[-CC-:B------:R-:W-:Y:S01]  /*13200*/  FFMA.FTZ R82, R82, R38.reuse, -R77.reuse ;  /* 0x0000002652527223 */ /* 0x180fe2000001084d */
[-C--:B------:R-:W-:Y:S01]  /*13210*/  FFMA.FTZ R78, R78, R38.reuse, -R77 ;  /* 0x000000264e4e7223 */ /* 0x080fe2000001084d */
[----:B------:R-:W-:Y:S01]  /*13220*/  FFMA.FTZ R90, R90, R38, -R79 ;  /* 0x000000265a5a7223 */ /* 0x000fe2000001084f */
[C---:B------:R-:W-:Y:S04]  /*13230*/  ISETP.GT.AND P0, PT, R243.reuse, RZ, PT ;  /* 0x000000fff300720c */ /* 0x040fe80003f04270 */
[----:B------:R-:W-:Y:S01]  /*13240*/  MUFU.EX2 R97, R97 ;  /* 0x0000006100617308 */ /* 0x000fe20000000800 */
[----:B-1----:R-:W-:Y:S02]  /*13250*/  F2FP.F16.F32.PACK_AB R50, R136, R93 ;  /* 0x0000005d8832723e */ /* 0x002fe400000000ff */
[----:B------:R-:W-:Y:S05]  /*13260*/  IADD3 R243, PT, PT, R243, -0x1, RZ ;  /* 0xfffffffff3f37810 */ /* 0x000fea0007ffe0ff */
[C---:B----4-:R-:W-:Y:S02]  /*13270*/  HMMA.16816.F32 R4, R48.reuse, R56, R4 ;  /* 0x000000383004723c */ /* 0x050fe40000001804 */
[----:B------:R-:W-:Y:S06]  /*13280*/  MUFU.EX2 R142, R142 ;  /* 0x0000008e008e7308 */ /* 0x000fec0000000800 */
[C---:B------:R-:W-:Y:S01]  /*13290*/  HMMA.16816.F32 R8, R48.reuse, R58, R8 ;  /* 0x0000003a3008723c */ /* 0x040fe20000001808 */
[----:B------:R-:W1:Y:S03]  /*132a0*/  LDSM.16.MT88.4 R56, [R71+0xb000] ;  /* 0x00b000004738783b */ /* 0x000e660000004200 */
[----:B------:R-:W-:Y:S04]  /*132b0*/  MUFU.EX2 R107, R107 ;  /* 0x0000006b006b7308 */ /* 0x000fe80000000800 */
[C---:B------:R-:W-:Y:S06]  /*132c0*/  HMMA.16816.F32 R12, R48.reuse, R60, R12 ;  /* 0x0000003c300c723c */ /* 0x040fec000000180c */
[----:B------:R-:W-:Y:S02]  /*132d0*/  MUFU.EX2 R150, R150 ;  /* 0x0000009600967308 */ /* 0x000fe40000000800 */
[C---:B------:R-:W-:Y:S01]  /*132e0*/  HMMA.16816.F32 R16, R48.reuse, R62, R16 ;  /* 0x0000003e3010723c */ /* 0x040fe20000001810 */
[----:B------:R-:W4:Y:S07]  /*132f0*/  LDSM.16.MT88.4 R60, [R69+0xb000] ;  /* 0x00b00000453c783b */ /* 0x000f2e0000004200 */
[----:B------:R-:W-:Y:S01]  /*13300*/  MUFU.EX2 R109, R109 ;  /* 0x0000006d006d7308 */ /* 0x000fe20000000800 */
[C---:B---3--:R-:W-:Y:S09]  /*13310*/  HMMA.16816.F32 R20, R48.reuse, R52, R20 ;  /* 0x000000343014723c */ /* 0x048ff20000001814 */
[----:B------:R-:W-:Y:S01]  /*13320*/  MUFU.EX2 R115, R115 ;  /* 0x0000007300737308 */ /* 0x000fe20000000800 */
[C---:B------:R-:W-:Y:S01]  /*13330*/  HMMA.16816.F32 R24, R48.reuse, R54, R24 ;  /* 0x000000363018723c */ /* 0x040fe20000001818 */
[----:B------:R-:W3:Y:S08]  /*13340*/  LDSM.16.MT88.4 R52, [R68+0x1000] ;  /* 0x001000004434783b */ /* 0x000ef00000004200 */
[----:B------:R-:W5:Y:S01]  /*13350*/  MUFU.EX2 R132, R132 ;  /* 0x0000008400847308 */ /* 0x000f620000000800 */
[C---:B------:R-:W-:Y:S09]  /*13360*/  HMMA.16816.F32 R28, R48.reuse, R64, R28 ;  /* 0x00000040301c723c */ /* 0x040ff2000000181c */
[----:B------:R-:W1:Y:S01]  /*13370*/  MUFU.EX2 R134, R134 ;  /* 0x0000008600867308 */ /* 0x000e620000000800 */
[----:B------:R-:W-:Y:S01]  /*13380*/  HMMA.16816.F32 R32, R48, R66, R32 ;  /* 0x000000423020723c */ /* 0x000fe20000001820 */
[----:B------:R-:W3:Y:S08]  /*13390*/  LDSM.16.MT88.4 R64, [R70+0x1000] ;  /* 0x001000004640783b */ /* 0x000ef00000004200 */
[----:B------:R-:W-:Y:S01]  /*133a0*/  MUFU.EX2 R99, R99 ;  /* 0x0000006300637308 */ /* 0x000fe20000000800 */
[----:B-----5:R-:W-:Y:S09]  /*133b0*/  F2FP.F16.F32.PACK_AB R49, R95, R132 ;  /* 0x000000845f31723e */ /* 0x020ff200000000ff */
[----:B------:R-:W5:Y:S01]  /*133c0*/  MUFU.EX2 R138, R138 ;  /* 0x0000008a008a7308 */ /* 0x000f620000000800 */
[----:B-1----:R-:W-:Y:S09]  /*133d0*/  F2FP.F16.F32.PACK_AB R51, R134, R97 ;  /* 0x000000618633723e */ /* 0x002ff200000000ff */
[----:B------:R-:W1:Y:S10]  /*133e0*/  MUFU.EX2 R101, R101 ;  /* 0x0000006500657308 */ /* 0x000e740000000800 */
[----:B------:R-:W-:Y:S01]  /*133f0*/  MUFU.EX2 R117, R117 ;  /* 0x0000007500757308 */ /* 0x000fe20000000800 */
[----:B-----5:R-:W-:Y:S09]  /*13400*/  F2FP.F16.F32.PACK_AB R48, R138, R99 ;  /* 0x000000638a30723e */ /* 0x020ff200000000ff */
[----:B------:R-:W-:Y:S01]  /*13410*/  MUFU.EX2 R158, R158 ;  /* 0x0000009e009e7308 */ /* 0x000fe20000000800 */
[----:B-1----:R-:W-:Y:S07]  /*13420*/  F2FP.F16.F32.PACK_AB R50, R142, R101 ;  /* 0x000000658e32723e */ /* 0x002fee00000000ff */
        /* <DEDUP_REMOVED lines=14> */
[----:B------:R-:W-:Y:S01]  /*13510*/  MUFU.EX2 R144, R144 ;  /* 0x0000009000907308 */ /* 0x000fe20000000800 */
[C---:B------:R-:W-:Y:S09]  /*13520*/  HMMA.16816.F32 R28, R48.reuse, R64, R28 ;  /* 0x00000040301c723c */ /* 0x040ff2000000181c */
[----:B------:R-:W5:Y:S01]  /*13530*/  MUFU.EX2 R105, R105 ;  /* 0x0000006900697308 */ /* 0x000f620000000800 */
[----:B------:R-:W-:Y:S01]  /*13540*/  HMMA.16816.F32 R32, R48, R66, R32 ;  /* 0x000000423020723c */ /* 0x000fe20000001820 */
[----:B------:R-:W2:Y:S08]  /*13550*/  LDSM.16.MT88.4 R64, [R70+0x1800] ;  /* 0x001800004640783b */ /* 0x000eb00000004200 */
[----:B------:R-:W-:Y:S01]  /*13560*/  MUFU.EX2 R146, R146 ;  /* 0x0000009200927308 */ /* 0x000fe20000000800 */
[----:B------:R-:W-:Y:S02]  /*13570*/  F2FP.F16.F32.PACK_AB R48, R148, R107 ;  /* 0x0000006b9430723e */ /* 0x000fe400000000ff */
[----:B------:R-:W-:Y:S07]  /*13580*/  F2FP.F16.F32.PACK_AB R50, R109, R150 ;  /* 0x000000966d32723e */ /* 0x000fee00000000ff */
[----:B------:R-:W1:Y:S01]  /*13590*/  MUFU.EX2 R103, R103 ;  /* 0x0000006700677308 */ /* 0x000e620000000800 */
[----:B-----5:R-:W-:Y:S09]  /*135a0*/  F2FP.F16.F32.PACK_AB R49, R105, R144 ;  /* 0x000000906931723e */ /* 0x020ff200000000ff */
        /* <DEDUP_REMOVED lines=18> */
[----:B--2---:R-:W-:Y:S01]  /*136d0*/  FFMA.FTZ R85, R44, R223, R85 ;  /* 0x000000df2c557223 */ /* 0x004fe20000010055 */
[C---:B------:R-:W-:Y:S08]  /*136e0*/  HMMA.16816.F32 R28, R48.reuse, R64, R28 ;  /* 0x00000040301c723c */ /* 0x040ff0000000181c */
[----:B------:R-:W2:Y:S01]  /*136f0*/  MUFU.EX2 R111, R111 ;  /* 0x0000006f006f7308 */ /* 0x000ea20000000800 */
[----:B------:R-:W-:Y:S04]  /*13700*/  FADD.FTZ R85, R45, R85 ;  /* 0x000000552d557221 */ /* 0x000fe80000010000 */
[----:B------:R-:W-:Y:S01]  /*13710*/  FADD.FTZ R112, R112, R85 ;  /* 0x0000005570707221 */ /* 0x000fe20000010000 */
[----:B------:R-:W-:Y:S01]  /*13720*/  HMMA.16816.F32 R32, R48, R66, R32 ;  /* 0x000000423020723c */ /* 0x000fe20000001820 */
[----:B------:R-:W5:Y:S03]  /*13730*/  LDSM.16.MT88.4 R64, [R70+0x2000] ;  /* 0x002000004640783b */ /* 0x000f660000004200 */
[----:B------:R-:W-:Y:S01]  /*13740*/  MUFU.EX2 R113, R113 ;  /* 0x0000007100717308 */ /* 0x000fe20000000800 */
[----:B------:R-:W-:Y:S01]  /*13750*/  F2FP.F16.F32.PACK_AB R50, R158, R117 ;  /* 0x000000759e32723e */ /* 0x000fe200000000ff */
[-C--:B------:R-:W-:Y:S01]  /*13760*/  FFMA.FTZ R85, R88, R38.reuse, -R79 ;  /* 0x0000002658557223 */ /* 0x080fe2000001084f */
[----:B------:R-:W-:Y:S01]  /*13770*/  FADD.FTZ R112, R81, R112 ;  /* 0x0000007051707221 */ /* 0x000fe20000010000 */
[----:B------:R-:W-:Y:S03]  /*13780*/  FFMA.FTZ R81, R98, R38, -R77 ;  /* 0x0000002662517223 */ /* 0x000fe6000001084d */
[----:B------:R-:W-:Y:S03]  /*13790*/  FADD.FTZ R87, R87, R112 ;  /* 0x0000007057577221 */ /* 0x000fe60000010000 */
[----:B------:R-:W1:Y:S01]  /*137a0*/  MUFU.EX2 R152, R152 ;  /* 0x0000009800987308 */ /* 0x000e620000000800 */
[----:B--2---:R-:W-:Y:S01]  /*137b0*/  F2FP.F16.F32.PACK_AB R49, R111, R154 ;  /* 0x0000009a6f31723e */ /* 0x004fe200000000ff */
[----:B------:R-:W-:Y:S01]  /*137c0*/  FADD.FTZ R124, R124, R87 ;  /* 0x000000577c7c7221 */ /* 0x000fe20000010000 */
[----:B------:R-:W-:Y:S07]  /*137d0*/  FFMA.FTZ R87, R84, R38, -R79 ;  /* 0x0000002654577223 */ /* 0x000fee000001084f */
[----:B------:R-:W2:Y:S10]  /*137e0*/  MUFU.EX2 R156, R156 ;  /* 0x0000009c009c7308 */ /* 0x000eb40000000800 */
[----:B------:R-:W-:Y:S01]  /*137f0*/  MUFU.EX2 R189, R189 ;  /* 0x000000bd00bd7308 */ /* 0x000fe20000000800 */
[----:B-1----:R-:W-:Y:S09]  /*13800*/  F2FP.F16.F32.PACK_AB R51, R152, R113 ;  /* 0x000000719833723e */ /* 0x002ff200000000ff */
[----:B------:R-:W-:Y:S01]  /*13810*/  MUFU.EX2 R176, R176 ;  /* 0x000000b000b07308 */ /* 0x000fe20000000800 */
[----:B--2---:R-:W-:Y:S07]  /*13820*/  F2FP.F16.F32.PACK_AB R48, R115, R156 ;  /* 0x0000009c7330723e */ /* 0x004fee00000000ff */
        /* <DEDUP_REMOVED lines=15> */
[C---:B-----5:R-:W-:Y:S09]  /*13920*/  HMMA.16816.F32 R28, R48.reuse, R64, R28 ;  /* 0x00000040301c723c */ /* 0x060ff2000000181c */
[----:B------:R-:W5:Y:S01]  /*13930*/  MUFU.EX2 R121, R121 ;  /* 0x0000007900797308 */ /* 0x000f620000000800 */
[----:B------:R-:W-:Y:S01]  /*13940*/  HMMA.16816.F32 R32, R48, R66, R32 ;  /* 0x000000423020723c */ /* 0x000fe20000001820 */
[----:B------:R-:W3:Y:S08]  /*13950*/  LDSM.16.MT88.4 R64, [R70+0x2800] ;  /* 0x002800004640783b */ /* 0x000ef00000004200 */
[----:B------:R-:W1:Y:S01]  /*13960*/  MUFU.EX2 R164, R164 ;  /* 0x000000a400a47308 */ /* 0x000e620000000800 */
[----:B----4-:R-:W-:Y:S09]  /*13970*/  F2FP.F16.F32.PACK_AB R49, R119, R162 ;  /* 0x000000a27731723e */ /* 0x010ff200000000ff */
[----:B------:R-:W-:Y:S01]  /*13980*/  MUFU.EX2 R125, R125 ;  /* 0x0000007d007d7308 */ /* 0x000fe20000000800 */
[----:B-----5:R-:W-:Y:S09]  /*13990*/  F2FP.F16.F32.PACK_AB R51, R160, R121 ;  /* 0x00000079a033723e */ /* 0x020ff200000000ff */
[----:B------:R-:W4:Y:S01]  /*139a0*/  MUFU.EX2 R216, R216 ;  /* 0x000000d800d87308 */ /* 0x000f220000000800 */
[----:B-1----:R-:W-:Y:S09]  /*139b0*/  F2FP.F16.F32.PACK_AB R48, R164, R123 ;  /* 0x0000007ba430723e */ /* 0x002ff200000000ff */
[----:B------:R-:W1:Y:S10]  /*139c0*/  MUFU.EX2 R224, R224 ;  /* 0x000000e000e07308 */ /* 0x000e740000000800 */
[----:B------:R-:W-:Y:S01]  /*139d0*/  MUFU.EX2 R133, R133 ;  /* 0x0000008500857308 */ /* 0x000fe20000000800 */
[----:B----4-:R-:W-:Y:S07]  /*139e0*/  F2FP.F16.F32.PACK_AB R50, R216, R125 ;  /* 0x0000007dd832723e */ /* 0x010fee00000000ff */
[C---:B------:R-:W-:Y:S02]  /*139f0*/  HMMA.16816.F32 R4, R48.reuse, R56, R4 ;  /* 0x000000383004723c */ /* 0x040fe40000001804 */
[----:B------:R-:W4:Y:S06]  /*13a00*/  MUFU.EX2 R135, R135 ;  /* 0x0000008700877308 */ /* 0x000f2c0000000800 */
[C---:B------:R-:W-:Y:S01]  /*13a10*/  HMMA.16816.F32 R8, R48.reuse, R58, R8 ;  /* 0x0000003a3008723c */ /* 0x040fe20000001808 */
[----:B------:R-:W5:Y:S03]  /*13a20*/  LDSM.16.MT88.4 R56, [R71+0xd000] ;  /* 0x00d000004738783b */ /* 0x000f660000004200 */
[----:B------:R-:W-:Y:S04]  /*13a30*/  MUFU.EX2 R137, R137 ;  /* 0x0000008900897308 */ /* 0x000fe80000000800 */
[C---:B--2---:R-:W-:Y:S06]  /*13a40*/  HMMA.16816.F32 R12, R48.reuse, R60, R12 ;  /* 0x0000003c300c723c */ /* 0x044fec000000180c */
[----:B------:R-:W2:Y:S02]  /*13a50*/  MUFU.EX2 R139, R139 ;  /* 0x0000008b008b7308 */ /* 0x000ea40000000800 */
[C---:B------:R-:W-:Y:S01]  /*13a60*/  HMMA.16816.F32 R16, R48.reuse, R62, R16 ;  /* 0x0000003e3010723c */ /* 0x040fe20000001810 */
[----:B------:R-:W5:Y:S07]  /*13a70*/  LDSM.16.MT88.4 R60, [R69+0xd000] ;  /* 0x00d00000453c783b */ /* 0x000f6e0000004200 */
[----:B------:R-:W5:Y:S01]  /*13a80*/  MUFU.EX2 R153, R153 ;  /* 0x0000009900997308 */ /* 0x000f620000000800 */
        /* <DEDUP_REMOVED lines=11> */
[----:B-1----:R-:W-:Y:S02]  /*13b40*/  F2FP.F16.F32.PACK_AB R51, R224, R129 ;  /* 0x00000081e033723e */ /* 0x002fe400000000ff */
[----:B----4-:R-:W-:Y:S02]  /*13b50*/  F2FP.F16.F32.PACK_AB R48, R135, R133 ;  /* 0x000000858730723e */ /* 0x010fe400000000ff */
[----:B--2---:R-:W-:Y:S03]  /*13b60*/  F2FP.F16.F32.PACK_AB R50, R139, R137 ;  /* 0x000000898b32723e */ /* 0x004fe600000000ff */
[----:B------:R-:W-:Y:S04]  /*13b70*/  MUFU.EX2 R171, R171 ;  /* 0x000000ab00ab7308 */ /* 0x000fe80000000800 */
[C---:B-----5:R-:W-:Y:S06]  /*13b80*/  HMMA.16816.F32 R4, R48.reuse, R56, R4 ;  /* 0x000000383004723c */ /* 0x060fec0000001804 */
[----:B------:R-:W-:Y:S02]  /*13b90*/  MUFU.EX2 R212, R212 ;  /* 0x000000d400d47308 */ /* 0x000fe40000000800 */
[C---:B------:R-:W-:Y:S01]  /*13ba0*/  HMMA.16816.F32 R8, R48.reuse, R58, R8 ;  /* 0x0000003a3008723c */ /* 0x040fe20000001808 */
[----:B------:R-:W1:Y:S07]  /*13bb0*/  LDSM.16.MT88.4 R56, [R71+0xd800] ;  /* 0x00d800004738783b */ /* 0x000e6e0000004200 */
[----:B------:R-:W-:Y:S01]  /*13bc0*/  MUFU.EX2 R173, R173 ;  /* 0x000000ad00ad7308 */ /* 0x000fe20000000800 */
[C---:B------:R-:W-:Y:S09]  /*13bd0*/  HMMA.16816.F32 R12, R48.reuse, R60, R12 ;  /* 0x0000003c300c723c */ /* 0x040ff2000000180c */
        /* <DEDUP_REMOVED lines=9> */
[C---:B------:R-:W-:Y:S09]  /*13c70*/  HMMA.16816.F32 R28, R48.reuse, R64, R28 ;  /* 0x00000040301c723c */ /* 0x040ff2000000181c */
        /* <DEDUP_REMOVED lines=26> */
[----:B------:R-:W-:Y:S01]  /*13e20*/  HMMA.16816.F32 R32, R48, R66, R32 ;  /* 0x000000423020723c */ /* 0x000fe20000001820 */
[----:B------:R-:W4:Y:S08]  /*13e30*/  LDSM.16.MT88.4 R64, [R70+0x4000] ;  /* 0x004000004640783b */ /* 0x000f300000004200 */
[----:B------:R-:W5:Y:S01]  /*13e40*/  MUFU.EX2 R195, R195 ;  /* 0x000000c300c37308 */ /* 0x000f620000000800 */
[----:B------:R-:W-:Y:S02]  /*13e50*/  F2FP.F16.F32.PACK_AB R49, R159, R157 ;  /* 0x0000009d9f31723e */ /* 0x000fe400000000ff */
[----:B------:R-:W-:Y:S02]  /*13e60*/  F2FP.F16.F32.PACK_AB R51, R163, R161 ;  /* 0x000000a1a333723e */ /* 0x000fe400000000ff */
[----:B------:R-:W-:Y:S02]  /*13e70*/  F2FP.F16.F32.PACK_AB R48, R228, R165 ;  /* 0x000000a5e430723e */ /* 0x000fe400000000ff */
[----:B------:R-:W-:Y:S03]  /*13e80*/  F2FP.F16.F32.PACK_AB R50, R169, R226 ;  /* 0x000000e2a932723e */ /* 0x000fe600000000ff */
[----:B------:R-:W-:Y:S04]  /*13e90*/  MUFU.EX2 R197, R197 ;  /* 0x000000c500c57308 */ /* 0x000fe80000000800 */
[C---:B-1----:R-:W-:Y:S06]  /*13ea0*/  HMMA.16816.F32 R4, R48.reuse, R56, R4 ;  /* 0x000000383004723c */ /* 0x042fec0000001804 */
[----:B------:R-:W1:Y:S01]  /*13eb0*/  MUFU.EX2 R120, R120 ;  /* 0x0000007800787308 */ /* 0x000e620000000800 */
[----:B-----5:R-:W-:Y:S01]  /*13ec0*/  F2FP.F16.F32.PACK_AB R45, R195, R130 ;  /* 0x00000082c32d723e */ /* 0x020fe200000000ff */
[C---:B------:R-:W-:Y:S01]  /*13ed0*/  HMMA.16816.F32 R8, R48.reuse, R58, R8 ;  /* 0x0000003a3008723c */ /* 0x040fe20000001808 */
[----:B------:R-:W5:Y:S07]  /*13ee0*/  LDSM.16.MT88.4 R56, [R71+0xe800] ;  /* 0x00e800004738783b */ /* 0x000f6e0000004200 */
[----:B------:R-:W-:Y:S01]  /*13ef0*/  MUFU.EX2 R118, R118 ;  /* 0x0000007600767308 */ /* 0x000fe20000000800 */
[C---:B--2---:R-:W-:Y:S09]  /*13f00*/  HMMA.16816.F32 R12, R48.reuse, R60, R12 ;  /* 0x0000003c300c723c */ /* 0x044ff2000000180c */
[----:B------:R-:W2:Y:S01]  /*13f10*/  MUFU.EX2 R199, R199 ;  /* 0x000000c700c77308 */ /* 0x000ea20000000800 */
[----:B-1----:R-:W-:Y:S01]  /*13f20*/  F2FP.F16.F32.PACK_AB R47, R120, R197 ;  /* 0x000000c5782f723e */ /* 0x002fe200000000ff */
[C---:B------:R-:W-:Y:S01]  /*13f30*/  HMMA.16816.F32 R16, R48.reuse, R62, R16 ;  /* 0x0000003e3010723c */ /* 0x040fe20000001810 */
[----:B------:R-:W1:Y:S07]  /*13f40*/  LDSM.16.MT88.4 R60, [R69+0xe800] ;  /* 0x00e80000453c783b */ /* 0x000e6e0000004200 */
[----:B------:R-:W-:Y:S01]  /*13f50*/  MUFU.EX2 R110, R110 ;  /* 0x0000006e006e7308 */ /* 0x000fe20000000800 */
[C---:B---3--:R-:W-:Y:S09]  /*13f60*/  HMMA.16816.F32 R20, R48.reuse, R52, R20 ;  /* 0x000000343014723c */ /* 0x048ff20000001814 */
[----:B------:R-:W3:Y:S01]  /*13f70*/  MUFU.EX2 R201, R201 ;  /* 0x000000c900c97308 */ /* 0x000ee20000000800 */
[----:B--2---:R-:W-:Y:S01]  /*13f80*/  F2FP.F16.F32.PACK_AB R44, R199, R118 ;  /* 0x00000076c72c723e */ /* 0x004fe200000000ff */
[C---:B------:R-:W-:Y:S01]  /*13f90*/  HMMA.16816.F32 R24, R48.reuse, R54, R24 ;  /* 0x000000363018723c */ /* 0x040fe20000001818 */
[----:B------:R-:W2:Y:S07]  /*13fa0*/  LDSM.16.MT88.4 R52, [R68+0x4800] ;  /* 0x004800004434783b */ /* 0x000eae0000004200 */
[----:B------:R-:W-:Y:S01]  /*13fb0*/  MUFU.EX2 R81, R81 ;  /* 0x0000005100517308 */ /* 0x000fe20000000800 */
[C---:B----4-:R-:W-:Y:S09]  /*13fc0*/  HMMA.16816.F32 R28, R48.reuse, R64, R28 ;  /* 0x00000040301c723c */ /* 0x050ff2000000181c */
        /* <DEDUP_REMOVED lines=9> */
[C---:B-----5:R-:W-:Y:S06]  /*14060*/  HMMA.16816.F32 R4, R48.reuse, R56, R4 ;  /* 0x000000383004723c */ /* 0x060fec0000001804 */
[----:B------:R-:W-:Y:S02]  /*14070*/  MUFU.EX2 R85, R85 ;  /* 0x0000005500557308 */ /* 0x000fe40000000800 */
[C---:B------:R-:W-:Y:S01]  /*14080*/  HMMA.16816.F32 R8, R48.reuse, R58, R8 ;  /* 0x0000003a3008723c */ /* 0x040fe20000001808 */
[----:B------:R-:W5:Y:S07]  /*14090*/  LDSM.16.MT88.4 R56, [R71+0xf000] ;  /* 0x00f000004738783b */ /* 0x000f6e0000004200 */
        /* <DEDUP_REMOVED lines=8> */
[C---:B------:R-:W-:Y:S01]  /*14120*/  HMMA.16816.F32 R24, R48.reuse, R54, R24 ;  /* 0x000000363018723c */ /* 0x040fe20000001818 */
[----:B------:R-:W2:Y:S07]  /*14130*/  LDSM.16.MT88.4 R52, [R68+0x5000] ;  /* 0x005000004434783b */ /* 0x000eae0000004200 */
[C---:B----4-:R-:W-:Y:S08]  /*14140*/  HMMA.16816.F32 R28, R48.reuse, R64, R28 ;  /* 0x00000040301c723c */ /* 0x050ff0000000181c */
[----:B------:R-:W-:Y:S01]  /*14150*/  HMMA.16816.F32 R32, R48, R66, R32 ;  /* 0x000000423020723c */ /* 0x000fe20000001820 */
[----:B------:R-:W4:Y:S02]  /*14160*/  LDSM.16.MT88.4 R64, [R70+0x5000] ;  /* 0x005000004640783b */ /* 0x000f240000004200 */
[----:B------:R-:W-:Y:S02]  /*14170*/  F2FP.F16.F32.PACK_AB R49, R179, R198 ;  /* 0x000000c6b331723e */ /* 0x000fe400000000ff */
[----:B------:R-:W-:Y:S02]  /*14180*/  F2FP.F16.F32.PACK_AB R51, R192, R181 ;  /* 0x000000b5c033723e */ /* 0x000fe400000000ff */
[----:B------:R-:W-:Y:S02]  /*14190*/  F2FP.F16.F32.PACK_AB R48, R188, R183 ;  /* 0x000000b7bc30723e */ /* 0x000fe400000000ff */
[----:B------:R-:W-:Y:S07]  /*141a0*/  F2FP.F16.F32.PACK_AB R50, R184, R185 ;  /* 0x000000b9b832723e */ /* 0x000fee00000000ff */
[C---:B-----5:R-:W-:Y:S08]  /*141b0*/  HMMA.16816.F32 R4, R48.reuse, R56, R4 ;  /* 0x000000383004723c */ /* 0x060ff00000001804 */
[C---:B------:R-:W-:Y:S01]  /*141c0*/  HMMA.16816.F32 R8, R48.reuse, R58, R8 ;  /* 0x0000003a3008723c */ /* 0x040fe20000001808 */
[----:B------:R-:W5:Y:S07]  /*141d0*/  LDSM.16.MT88.4 R56, [R71+0xf800] ;  /* 0x00f800004738783b */ /* 0x000f6e0000004200 */
[C---:B-1----:R-:W-:Y:S08]  /*141e0*/  HMMA.16816.F32 R12, R48.reuse, R60, R12 ;  /* 0x0000003c300c723c */ /* 0x042ff0000000180c */
[C---:B------:R-:W-:Y:S01]  /*141f0*/  HMMA.16816.F32 R16, R48.reuse, R62, R16 ;  /* 0x0000003e3010723c */ /* 0x040fe20000001810 */
[----:B------:R-:W-:Y:S07]  /*14200*/  LDSM.16.MT88.4 R60, [R68+0x5800] ;  /* 0x00580000443c783b */ /* 0x000fee0000004200 */
[C---:B--2---:R-:W-:Y:S08]  /*14210*/  HMMA.16816.F32 R20, R48.reuse, R52, R20 ;  /* 0x000000343014723c */ /* 0x044ff00000001814 */
[C---:B------:R-:W-:Y:S01]  /*14220*/  HMMA.16816.F32 R24, R48.reuse, R54, R24 ;  /* 0x000000363018723c */ /* 0x040fe20000001818 */
[----:B------:R-:W1:Y:S07]  /*14230*/  LDSM.16.MT88.4 R52, [R69+0xf800] ;  /* 0x00f800004534783b */ /* 0x000e6e0000004200 */
[C---:B----4-:R-:W-:Y:S08]  /*14240*/  HMMA.16816.F32 R28, R48.reuse, R64, R28 ;  /* 0x00000040301c723c */ /* 0x050ff0000000181c */
[----:B------:R-:W-:Y:S01]  /*14250*/  HMMA.16816.F32 R32, R48, R66, R32 ;  /* 0x000000423020723c */ /* 0x000fe20000001820 */
[----:B------:R-:W2:Y:S02]  /*14260*/  LDSM.16.MT88.4 R64, [R70+0x5800] ;  /* 0x005800004640783b */ /* 0x000ea40000004200 */
[----:B------:R-:W-:Y:S02]  /*14270*/  F2FP.F16.F32.PACK_AB R49, R180, R187 ;  /* 0x000000bbb431723e */ /* 0x000fe400000000ff */
[----:B------:R-:W-:Y:S02]  /*14280*/  F2FP.F16.F32.PACK_AB R51, R176, R189 ;  /* 0x000000bdb033723e */ /* 0x000fe400000000ff */
[----:B------:R-:W-:Y:S02]  /*14290*/  F2FP.F16.F32.PACK_AB R48, R191, R174 ;  /* 0x000000aebf30723e */ /* 0x000fe400000000ff */
[----:B------:R-:W-:Y:S07]  /*142a0*/  F2FP.F16.F32.PACK_AB R50, R168, R193 ;  /* 0x000000c1a832723e */ /* 0x000fee00000000ff */
[C---:B-----5:R-:W-:Y:S08]  /*142b0*/  HMMA.16816.F32 R4, R48.reuse, R56, R4 ;  /* 0x000000383004723c */ /* 0x060ff00000001804 */
[C---:B------:R-:W-:Y:S01]  /*142c0*/  HMMA.16816.F32 R8, R48.reuse, R58, R8 ;  /* 0x0000003a3008723c */ /* 0x040fe20000001808 */
[----:B------:R-:W-:Y:S07]  /*142d0*/  LDSM.16.MT88.4 R56, [R69+0x10000] ;  /* 0x010000004538783b */ /* 0x000fee0000004200 */
[C---:B-1----:R-:W-:Y:S08]  /*142e0*/  HMMA.16816.F32 R12, R48.reuse, R52, R12 ;  /* 0x00000034300c723c */ /* 0x042ff0000000180c */
[C---:B------:R-:W-:Y:S01]  /*142f0*/  HMMA.16816.F32 R16, R48.reuse, R54, R16 ;  /* 0x000000363010723c */ /* 0x040fe20000001810 */
[----:B------:R-:W1:Y:S07]  /*14300*/  LDSM.16.MT88.4 R52, [R71+0x10000] ;  /* 0x010000004734783b */ /* 0x000e6e0000004200 */
[C---:B------:R-:W-:Y:S03]  /*14310*/  HMMA.16816.F32 R20, R48.reuse, R60, R20 ;  /* 0x0000003c3014723c */ /* 0x040fe60000001814 */
[----:B------:R-:W-:Y:S01]  /*14320*/  FADD.FTZ R60, R106, R43 ;  /* 0x0000002b6a3c7221 */ /* 0x000fe20000010000 */
[----:B------:R-:W-:Y:S01]  /*14330*/  FADD.FTZ R43, R89, R124 ;  /* 0x0000007c592b7221 */ /* 0x000fe20000010000 */
[-C--:B------:R-:W-:Y:S02]  /*14340*/  FFMA.FTZ R89, R80, R38.reuse, -R77 ;  /* 0x0000002650597223 */ /* 0x080fe4000001084d */
[----:B------:R-:W-:Y:S01]  /*14350*/  FADD.FTZ R60, R83, R60 ;  /* 0x0000003c533c7221 */ /* 0x000fe20000010000 */
[C---:B------:R-:W-:Y:S03]  /*14360*/  HMMA.16816.F32 R24, R48.reuse, R62, R24 ;  /* 0x0000003e3018723c */ /* 0x040fe60000001818 */
[----:B------:R-:W-:Y:S01]  /*14370*/  FADD.FTZ R91, R91, R60 ;  /* 0x0000003c5b5b7221 */ /* 0x000fe20000010000 */
[----:B------:R-:W-:Y:S01]  /*14380*/  FADD.FTZ R43, R126, R43 ;  /* 0x0000002b7e2b7221 */ /* 0x000fe20000010000 */
[----:B------:R-:W-:Y:S01]  /*14390*/  LDSM.16.MT88.4 R60, [R70+0x6000] ;  /* 0x00600000463c783b */ /* 0x000fe20000004200 */
[----:B------:R-:W-:Y:S01]  /*143a0*/  MUFU.EX2 R89, R89 ;  /* 0x0000005900597308 */ /* 0x000fe20000000800 */
[----:B------:R-:W-:Y:S01]  /*143b0*/  FADD.FTZ R140, R140, R91 ;  /* 0x0000005b8c8c7221 */ /* 0x000fe20000010000 */
[C---:B--2---:R-:W-:Y:S03]  /*143c0*/  HMMA.16816.F32 R28, R48.reuse, R64, R28 ;  /* 0x00000040301c723c */ /* 0x044fe6000000181c */
[----:B------:R-:W-:Y:S01]  /*143d0*/  FADD.FTZ R93, R93, R140 ;  /* 0x0000008c5d5d7221 */ /* 0x000fe20000010000 */
[-C--:B------:R-:W-:Y:S01]  /*143e0*/  FFMA.FTZ R91, R76, R38.reuse, -R77 ;  /* 0x000000264c5b7223 */ /* 0x080fe2000001084d */
[----:B------:R-:W-:Y:S01]  /*143f0*/  FFMA.FTZ R64, R46, R38, -R79 ;  /* 0x000000262e407223 */ /* 0x000fe2000001084f */
[----:B---3--:R-:W-:Y:S01]  /*14400*/  F2FP.F16.F32.PACK_AB R46, R201, R110 ;  /* 0x0000006ec92e723e */ /* 0x008fe200000000ff */
[----:B------:R-:W-:Y:S01]  /*14410*/  FADD.FTZ R136, R136, R93 ;  /* 0x0000005d88887221 */ /* 0x000fe20000010000 */
[----:B------:R-:W-:Y:S01]  /*14420*/  HMMA.16816.F32 R32, R48, R66, R32 ;  /* 0x000000423020723c */ /* 0x000fe20000001820 */
[----:B------:R-:W2:Y:S01]  /*14430*/  LDSM.16.MT88.4 R48, [R68+0x6000] ;  /* 0x006000004430783b */ /* 0x000ea20000004200 */
[----:B------:R-:W-:Y:S01]  /*14440*/  MUFU.EX2 R91, R91 ;  /* 0x0000005b005b7308 */ /* 0x000fe20000000800 */
[----:B------:R-:W-:Y:S01]  /*14450*/  FADD.FTZ R99, R99, R136 ;  /* 0x0000008863637221 */ /* 0x000fe20000010000 */
[-CC-:B------:R-:W-:Y:S01]  /*14460*/  FFMA.FTZ R65, R104, R38.reuse, -R79.reuse ;  /* 0x0000002668417223 */ /* 0x180fe2000001084f */
[-CC-:B------:R-:W-:Y:S01]  /*14470*/  FFMA.FTZ R66, R102, R38.reuse, -R79.reuse ;  /* 0x0000002666427223 */ /* 0x180fe2000001084f */
[-C--:B------:R-:W-:Y:S01]  /*14480*/  FFMA.FTZ R67, R100, R38.reuse, -R79 ;  /* 0x0000002664437223 */ /* 0x080fe2000001084f */
[----:B------:R-:W-:Y:S01]  /*14490*/  FADD.FTZ R138, R138, R99 ;  /* 0x000000638a8a7221 */ /* 0x000fe20000010000 */
[----:B------:R-:W-:Y:S01]  /*144a0*/  FFMA.FTZ R83, R94, R38, -R77 ;  /* 0x000000265e537223 */ /* 0x000fe2000001084d */
[C---:B-1----:R-:W-:Y:S03]  /*144b0*/  HMMA.16816.F32 R4, R44.reuse, R52, R4 ;  /* 0x000000342c04723c */ /* 0x042fe60000001804 */
[----:B------:R-:W-:Y:S02]  /*144c0*/  MUFU.EX2 R65, R65 ;  /* 0x0000004100417308 */ /* 0x000fe40000000800 */
[----:B------:R-:W-:Y:S01]  /*144d0*/  FADD.FTZ R52, R132, R43 ;  /* 0x0000002b84347221 */ /* 0x000fe20000010000 */
[----:B------:R-:W-:Y:S02]  /*144e0*/  FADD.FTZ R101, R101, R138 ;  /* 0x0000008a65657221 */ /* 0x000fe40000010000 */
[C---:B------:R-:W-:Y:S05]  /*144f0*/  HMMA.16816.F32 R8, R44.reuse, R54, R8 ;  /* 0x000000362c08723c */ /* 0x040fea0000001808 */
[----:B------:R-:W1:Y:S01]  /*14500*/  MUFU.EX2 R64, R64 ;  /* 0x0000004000407308 */ /* 0x000e620000000800 */
[----:B------:R-:W-:Y:S01]  /*14510*/  FADD.FTZ R52, R95, R52 ;  /* 0x000000345f347221 */ /* 0x000fe20000010000 */
[----:B------:R-:W-:Y:S03]  /*14520*/  FADD.FTZ R142, R142, R101 ;  /* 0x000000658e8e7221 */ /* 0x000fe60000010000 */
[----:B------:R-:W-:Y:S01]  /*14530*/  FADD.FTZ R43, R97, R52 ;  /* 0x00000034612b7221 */ /* 0x000fe20000010000 */
[C---:B------:R-:W-:Y:S01]  /*14540*/  HMMA.16816.F32 R12, R44.reuse, R56, R12 ;  /* 0x000000382c0c723c */ /* 0x040fe2000000180c */
[----:B------:R-:W3:Y:S03]  /*14550*/  LDSM.16.MT88.4 R52, [R71+0x10800] ;  /* 0x010800004734783b */ /* 0x000ee60000004200 */
[----:B------:R-:W-:Y:S01]  /*14560*/  MUFU.EX2 R66, R66 ;  /* 0x0000004200427308 */ /* 0x000fe20000000800 */
[----:B------:R-:W-:Y:S04]  /*14570*/  FADD.FTZ R43, R134, R43 ;  /* 0x0000002b862b7221 */ /* 0x000fe80000010000 */
[----:B------:R-:W-:Y:S01]  /*14580*/  FADD.FTZ R144, R144, R43 ;  /* 0x0000002b90907221 */ /* 0x000fe20000010000 */
[C---:B------:R-:W-:Y:S01]  /*14590*/  HMMA.16816.F32 R16, R44.reuse, R58, R16 ;  /* 0x0000003a2c10723c */ /* 0x040fe20000001810 */
[----:B------:R-:W-:Y:S03]  /*145a0*/  LDSM.16.MT88.4 R56, [R68+0x6800] ;  /* 0x006800004438783b */ /* 0x000fe60000004200 */
[----:B------:R-:W4:Y:S01]  /*145b0*/  MUFU.EX2 R67, R67 ;  /* 0x0000004300437308 */ /* 0x000f220000000800 */
        /* <DEDUP_REMOVED lines=9> */
[----:B------:R-:W5:Y:S02]  /*14650*/  LDSM.16.MT88.4 R48, [R69+0x10800] ;  /* 0x010800004530783b */ /* 0x000f640000004200 */
[----:B------:R-:W-:Y:S01]  /*14660*/  FADD.FTZ R156, R156, R109 ;  /* 0x0000006d9c9c7221 */ /* 0x000fe20000010000 */
[----:B------:R-:W-:Y:S03]  /*14670*/  FADD.FTZ R103, R103, R146 ;  /* 0x0000009267677221 */ /* 0x000fe60000010000 */
[----:B------:R-:W-:Y:S01]  /*14680*/  FADD.FTZ R156, R115, R156 ;  /* 0x0000009c739c7221 */ /* 0x000fe20000010000 */
[C---:B------:R-:W-:Y:S03]  /*14690*/  HMMA.16816.F32 R28, R44.reuse, R60, R28 ;  /* 0x0000003c2c1c723c */ /* 0x040fe6000000181c */
[----:B------:R-:W-:Y:S01]  /*146a0*/  FADD.FTZ R154, R154, R103 ;  /* 0x000000679a9a7221 */ /* 0x000fe20000010000 */
[----:B------:R-:W-:Y:S03]  /*146b0*/  FADD.FTZ R117, R117, R156 ;  /* 0x0000009c75757221 */ /* 0x000fe60000010000 */
[----:B------:R-:W-:Y:S01]  /*146c0*/  FADD.FTZ R154, R111, R154 ;  /* 0x0000009a6f9a7221 */ /* 0x000fe20000010000 */
[----:B------:R-:W-:Y:S01]  /*146d0*/  HMMA.16816.F32 R32, R44, R62, R32 ;  /* 0x0000003e2c20723c */ /* 0x000fe20000001820 */
[----:B------:R-:W5:Y:S02]  /*146e0*/  LDSM.16.MT88.4 R60, [R70+0x6800] ;  /* 0x00680000463c783b */ /* 0x000f640000004200 */
[----:B-1----:R-:W-:Y:S01]  /*146f0*/  F2FP.F16.F32.PACK_AB R45, R64, R65 ;  /* 0x00000041402d723e */ /* 0x002fe200000000ff */
[----:B------:R-:W-:Y:S01]  /*14700*/  FADD.FTZ R113, R113, R154 ;  /* 0x0000009a71717221 */ /* 0x000fe20000010000 */
[----:B----4-:R-:W-:Y:S01]  /*14710*/  F2FP.F16.F32.PACK_AB R47, R67, R66 ;  /* 0x00000042432f723e */ /* 0x010fe200000000ff */
[----:B------:R-:W-:Y:S01]  /*14720*/  FADD.FTZ R158, R158, R117 ;  /* 0x000000759e9e7221 */ /* 0x000fe20000010000 */
[----:B------:R-:W-:Y:S01]  /*14730*/  F2FP.F16.F32.PACK_AB R44, R96, R81 ;  /* 0x00000051602c723e */ /* 0x000fe200000000ff */
[----:B------:R-:W-:Y:S01]  /*14740*/  FADD.FTZ R113, R152, R113 ;  /* 0x0000007198717221 */ /* 0x000fe20000010000 */
[----:B--2---:R-:W-:Y:S01]  /*14750*/  F2FP.F16.F32.PACK_AB R46, R92, R83 ;  /* 0x000000535c2e723e */ /* 0x004fe200000000ff */
[----:B------:R-:W-:Y:S02]  /*14760*/  FADD.FTZ R123, R123, R158 ;  /* 0x0000009e7b7b7221 */ /* 0x000fe40000010000 */
[----:B------:R-:W-:Y:S02]  /*14770*/  FADD.FTZ R162, R162, R113 ;  /* 0x00000071a2a27221 */ /* 0x000fe40000010000 */
[----:B------:R-:W-:Y:S02]  /*14780*/  FADD.FTZ R164, R164, R123 ;  /* 0x0000007ba4a47221 */ /* 0x000fe40000010000 */
[C---:B---3--:R-:W-:Y:S03]  /*14790*/  HMMA.16816.F32 R4, R44.reuse, R52, R4 ;  /* 0x000000342c04723c */ /* 0x048fe60000001804 */
[----:B------:R-:W-:Y:S01]  /*147a0*/  FADD.FTZ R162, R119, R162 ;  /* 0x000000a277a27221 */ /* 0x000fe20000010000 */
[----:B------:R-:W-:Y:S01]  /*147b0*/  FADD.FTZ R125, R125, R164 ;  /* 0x000000a47d7d7221 */ /* 0x000fe20000010000 */
[----:B------:R-:W-:Y:S02]  /*147c0*/  MOV R164, R37 ;  /* 0x0000002500a47202 */ /* 0x000fe40000000f00 */
[----:B------:R-:W-:Y:S01]  /*147d0*/  FADD.FTZ R121, R121, R162 ;  /* 0x000000a279797221 */ /* 0x000fe20000010000 */
[C---:B------:R-:W-:Y:S03]  /*147e0*/  HMMA.16816.F32 R8, R44.reuse, R54, R8 ;  /* 0x000000362c08723c */ /* 0x040fe60000001808 */
[----:B------:R-:W-:Y:S04]  /*147f0*/  FADD.FTZ R216, R216, R125 ;  /* 0x0000007dd8d87221 */ /* 0x000fe80000010000 */
[----:B------:R-:W-:Y:S01]  /*14800*/  FADD.FTZ R52, R133, R216 ;  /* 0x000000d885347221 */ /* 0x000fe20000010000 */
[C---:B-----5:R-:W-:Y:S03]  /*14810*/  HMMA.16816.F32 R12, R44.reuse, R48, R12 ;  /* 0x000000302c0c723c */ /* 0x060fe6000000180c */
[----:B------:R-:W-:Y:S01]  /*14820*/  FADD.FTZ R48, R160, R121 ;  /* 0x00000079a0307221 */ /* 0x000fe20000010000 */
[----:B------:R-:W-:Y:S03]  /*14830*/  FADD.FTZ R52, R135, R52 ;  /* 0x0000003487347221 */ /* 0x000fe60000010000 */
[----:B------:R-:W-:Y:S01]  /*14840*/  FADD.FTZ R48, R131, R48 ;  /* 0x0000003083307221 */ /* 0x000fe20000010000 */
[C---:B------:R-:W-:Y:S03]  /*14850*/  HMMA.16816.F32 R16, R44.reuse, R50, R16 ;  /* 0x000000322c10723c */ /* 0x040fe60000001810 */
[----:B------:R-:W-:Y:S01]  /*14860*/  FADD.FTZ R54, R127, R48 ;  /* 0x000000307f367221 */ /* 0x000fe20000010000 */
[----:B------:R-:W-:Y:S01]  /*14870*/  FADD.FTZ R52, R137, R52 ;  /* 0x0000003489347221 */ /* 0x000fe20000010000 */
[----:B------:R-:W1:Y:S02]  /*14880*/  LDSM.16.MT88.4 R48, [R71+0x11000] ;  /* 0x011000004730783b */ /* 0x000e640000004200 */
[----:B------:R-:W-:Y:S01]  /*14890*/  FADD.FTZ R129, R129, R54 ;  /* 0x0000003681817221 */ /* 0x000fe20000010000 */
[C---:B------:R-:W-:Y:S03]  /*148a0*/  HMMA.16816.F32 R20, R44.reuse, R56, R20 ;  /* 0x000000382c14723c */ /* 0x040fe60000001814 */
[----:B------:R-:W-:Y:S01]  /*148b0*/  FADD.FTZ R224, R224, R129 ;  /* 0x00000081e0e07221 */ /* 0x000fe20000010000 */
[----:B------:R-:W-:Y:S03]  /*148c0*/  FADD.FTZ R56, R139, R52 ;  /* 0x000000348b387221 */ /* 0x000fe60000010000 */
[----:B------:R-:W-:Y:S01]  /*148d0*/  FADD.FTZ R52, R147, R224 ;  /* 0x000000e093347221 */ /* 0x000fe20000010000 */
[C---:B------:R-:W-:Y:S03]  /*148e0*/  HMMA.16816.F32 R24, R44.reuse, R58, R24 ;  /* 0x0000003a2c18723c */ /* 0x040fe60000001818 */
[----:B------:R-:W-:Y:S01]  /*148f0*/  FADD.FTZ R58, R143, R52 ;  /* 0x000000348f3a7221 */ /* 0x000fe20000010000 */
[----:B------:R-:W-:Y:S01]  /*14900*/  FADD.FTZ R56, R151, R56 ;  /* 0x0000003897387221 */ /* 0x000fe20000010000 */
[----:B------:R-:W2:Y:S02]  /*14910*/  LDSM.16.MT88.4 R52, [R69+0x11000] ;  /* 0x011000004534783b */ /* 0x000ea40000004200 */
[----:B------:R-:W-:Y:S01]  /*14920*/  FADD.FTZ R58, R141, R58 ;  /* 0x0000003a8d3a7221 */ /* 0x000fe20000010000 */
[C---:B------:R-:W-:Y:S03]  /*14930*/  HMMA.16816.F32 R28, R44.reuse, R60, R28 ;  /* 0x0000003c2c1c723c */ /* 0x040fe6000000181c */
[----:B------:R-:W-:Y:S01]  /*14940*/  FADD.FTZ R56, R149, R56 ;  /* 0x0000003895387221 */ /* 0x000fe20000010000 */
[----:B------:R-:W-:Y:S01]  /*14950*/  FADD.FTZ R76, R145, R58 ;  /* 0x0000003a914c7221 */ /* 0x000fe20000010000 */
[----:B------:R-:W-:Y:S01]  /*14960*/  FFMA.FTZ R61, R42, R38, -R79 ;  /* 0x000000262a3d7223 */ /* 0x000fe2000001084f */
[----:B------:R-:W-:Y:S01]  /*14970*/  LDSM.16.MT88.4 R148, [R69+0x11800] ;  /* 0x011800004594783b */ /* 0x000fe20000004200 */
[----:B------:R-:W-:Y:S01]  /*14980*/  FADD.FTZ R60, R155, R56 ;  /* 0x000000389b3c7221 */ /* 0x000fe20000010000 */
[----:B------:R-:W-:Y:S03]  /*14990*/  HMMA.16816.F32 R32, R44, R62, R32 ;  /* 0x0000003e2c20723c */ /* 0x000fe60000001820 */
[----:B------:R-:W-:Y:S01]  /*149a0*/  FADD.FTZ R42, R153, R60 ;  /* 0x0000003c992a7221 */ /* 0x000fe20000010000 */
[----:B------:R-:W-:Y:S01]  /*149b0*/  FADD.FTZ R76, R157, R76 ;  /* 0x0000004c9d4c7221 */ /* 0x000fe20000010000 */
[----:B------:R3:W-:Y:S01]  /*149c0*/  MUFU.EX2 R60, R41 ;  /* 0x00000029003c7308 */ /* 0x0007e20000000800 */
[----:B------:R-:W4:Y:S01]  /*149d0*/  LDSM.16.MT88.4 R56, [R68+0x7000] ;  /* 0x007000004438783b */ /* 0x000f220000004200 */
[----:B------:R-:W-:Y:S01]  /*149e0*/  FADD.FTZ R165, R165, R42 ;  /* 0x0000002aa5a57221 */ /* 0x000fe20000010000 */
[----:B------:R-:W-:Y:S01]  /*149f0*/  FADD.FTZ R42, R159, R76 ;  /* 0x0000004c9f2a7221 */ /* 0x000fe20000010000 */
[----:B------:R-:W-:Y:S02]  /*14a00*/  F2FP.F16.F32.PACK_AB R45, R85, R88 ;  /* 0x00000058552d723e */ /* 0x000fe400000000ff */
[----:B------:R-:W-:Y:S01]  /*14a10*/  F2FP.F16.F32.PACK_AB R47, R87, R86 ;  /* 0x00000056572f723e */ /* 0x000fe200000000ff */
[----:B------:R-:W-:Y:S01]  /*14a20*/  FADD.FTZ R42, R161, R42 ;  /* 0x0000002aa12a7221 */ /* 0x000fe20000010000 */
[----:B------:R-:W-:Y:S01]  /*14a30*/  F2FP.F16.F32.PACK_AB R44, R89, R82 ;  /* 0x00000052592c723e */ /* 0x000fe200000000ff */
[----:B------:R-:W-:Y:S01]  /*14a40*/  LDSM.16.MT88.4 R156, [R71+0x11800] ;  /* 0x01180000479c783b */ /* 0x000fe20000004200 */
[----:B------:R-:W-:Y:S01]  /*14a50*/  F2FP.F16.F32.PACK_AB R46, R91, R78 ;  /* 0x0000004e5b2e723e */ /* 0x000fe200000000ff */
[----:B------:R-:W5:Y:S01]  /*14a60*/  MUFU.EX2 R61, R61 ;  /* 0x0000003d003d7308 */ /* 0x000f620000000800 */
[----:B------:R-:W-:Y:S04]  /*14a70*/  FADD.FTZ R165, R228, R165 ;  /* 0x000000a5e4a57221 */ /* 0x000fe80000010000 */
[----:B------:R-:W-:Y:S01]  /*14a80*/  FADD.FTZ R226, R226, R165 ;  /* 0x000000a5e2e27221 */ /* 0x000fe20000010000 */
[C---:B-1----:R-:W-:Y:S01]  /*14a90*/  HMMA.16816.F32 R4, R44.reuse, R48, R4 ;  /* 0x000000302c04723c */ /* 0x042fe20000001804 */
[----:B------:R-:W-:Y:S02]  /*14aa0*/  LDSM.16.MT88.4 R140, [R68+0x7800] ;  /* 0x00780000448c783b */ /* 0x000fe40000004200 */
[----:B------:R-:W-:Y:S01]  /*14ab0*/  FADD.FTZ R48, R163, R42 ;  /* 0x0000002aa3307221 */ /* 0x000fe20000010000 */
[-CC-:B------:R-:W-:Y:S01]  /*14ac0*/  FFMA.FTZ R49, R40, R38.reuse, -R79.reuse ;  /* 0x0000002628317223 */ /* 0x180fe2000001084f */
[-C--:B------:R-:W-:Y:S01]  /*14ad0*/  FFMA.FTZ R79, R39, R38.reuse, -R79 ;  /* 0x00000026274f7223 */ /* 0x080fe2000001084f */
[----:B------:R-:W-:Y:S01]  /*14ae0*/  FADD.FTZ R226, R169, R226 ;  /* 0x000000e2a9e27221 */ /* 0x000fe20000010000 */
[----:B------:R-:W-:Y:S01]  /*14af0*/  FADD.FTZ R171, R171, R48 ;  /* 0x00000030abab7221 */ /* 0x000fe20000010000 */
[C---:B------:R-:W-:Y:S01]  /*14b00*/  HMMA.16816.F32 R8, R44.reuse, R50, R8 ;  /* 0x000000322c08723c */ /* 0x040fe20000001808 */
[----:B---3--:R-:W1:Y:S01]  /*14b10*/  LDSM.16.MT88.4 R40, [R70+0x7000] ;  /* 0x007000004628783b */ /* 0x008e620000004200 */
[----:B------:R-:W-:Y:S01]  /*14b20*/  MUFU.EX2 R48, R79 ;  /* 0x0000004f00307308 */ /* 0x000fe20000000800 */
[----:B------:R-:W-:Y:S01]  /*14b30*/  FADD.FTZ R212, R212, R171 ;  /* 0x000000abd4d47221 */ /* 0x000fe20000010000 */
[----:B-----5:R-:W-:Y:S01]  /*14b40*/  F2FP.F16.F32.PACK_AB R133, R60, R61 ;  /* 0x0000003d3c85723e */ /* 0x020fe200000000ff */
[----:B------:R-:W-:Y:S01]  /*14b50*/  FFMA.FTZ R50, R75, R38, -R77 ;  /* 0x000000264b327223 */ /* 0x000fe2000001084d */
[----:B------:R-:W-:Y:S01]  /*14b60*/  FADD.FTZ R175, R175, R226 ;  /* 0x000000e2afaf7221 */ /* 0x000fe20000010000 */
[----:B------:R-:W-:Y:S01]  /*14b70*/  FADD.FTZ R51, R173, R212 ;  /* 0x000000d4ad337221 */ /* 0x000fe20000010000 */
[C---:B--2---:R-:W-:Y:S04]  /*14b80*/  HMMA.16816.F32 R12, R44.reuse, R52, R12 ;  /* 0x000000342c0c723c */ /* 0x044fe8000000180c */
[----:B------:R2:W3:Y:S01]  /*14b90*/  MUFU.EX2 R39, R49 ;  /* 0x0000003100277308 */ /* 0x0004e20000000800 */
[----:B------:R-:W-:Y:S01]  /*14ba0*/  FADD.FTZ R51, R208, R51 ;  /* 0x00000033d0337221 */ /* 0x000fe20000010000 */
[----:B------:R-:W-:Y:S01]  /*14bb0*/  FADD.FTZ R204, R204, R175 ;  /* 0x000000afcccc7221 */ /* 0x000fe20000010000 */
[----:B------:R-:W-:Y:S02]  /*14bc0*/  MOV R165, R36 ;  /* 0x0000002400a57202 */ /* 0x000fe40000000f00 */
[----:B------:R-:W-:Y:S01]  /*14bd0*/  FADD.FTZ R198, R198, R51 ;  /* 0x00000033c6c67221 */ /* 0x000fe20000010000 */
[C---:B------:R-:W-:Y:S04]  /*14be0*/  HMMA.16816.F32 R16, R44.reuse, R54, R16 ;  /* 0x000000362c10723c */ /* 0x040fe80000001810 */
[----:B------:R-:W-:Y:S01]  /*14bf0*/  MUFU.EX2 R50, R50 ;  /* 0x0000003200327308 */ /* 0x000fe20000000800 */
[----:B------:R-:W-:Y:S01]  /*14c00*/  FADD.FTZ R198, R179, R198 ;  /* 0x000000c6b3c67221 */ /* 0x000fe20000010000 */
[-C--:B------:R-:W-:Y:S01]  /*14c10*/  FFMA.FTZ R51, R72, R38.reuse, -R77 ;  /* 0x0000002648337223 */ /* 0x080fe2000001084d */
[----:B------:R-:W-:Y:S02]  /*14c20*/  FADD.FTZ R177, R177, R204 ;  /* 0x000000ccb1b17221 */ /* 0x000fe40000010000 */
[----:B------:R-:W-:Y:S01]  /*14c30*/  FADD.FTZ R181, R181, R198 ;  /* 0x000000c6b5b57221 */ /* 0x000fe20000010000 */
[C---:B----4-:R-:W-:Y:S04]  /*14c40*/  HMMA.16816.F32 R20, R44.reuse, R56, R20 ;  /* 0x000000382c14723c */ /* 0x050fe80000001814 */
[----:B------:R-:W-:Y:S01]  /*14c50*/  MUFU.EX2 R51, R51 ;  /* 0x0000003300337308 */ /* 0x000fe20000000800 */
[----:B------:R-:W-:Y:S01]  /*14c60*/  FADD.FTZ R192, R192, R181 ;  /* 0x000000b5c0c07221 */ /* 0x000fe20000010000 */
[-CC-:B--2---:R-:W-:Y:S01]  /*14c70*/  FFMA.FTZ R49, R74, R38.reuse, -R77.reuse ;  /* 0x000000264a317223 */ /* 0x184fe2000001084d */
[----:B------:R-:W-:Y:S01]  /*14c80*/  FFMA.FTZ R77, R73, R38, -R77 ;  /* 0x00000026494d7223 */ /* 0x000fe2000001084d */
[----:B---3--:R-:W-:Y:S01]  /*14c90*/  F2FP.F16.F32.PACK_AB R135, R48, R39 ;  /* 0x000000273087723e */ /* 0x008fe200000000ff */
[----:B------:R-:W-:Y:S01]  /*14ca0*/  FADD.FTZ R187, R187, R192 ;  /* 0x000000c0bbbb7221 */ /* 0x000fe20000010000 */
[C---:B------:R-:W-:Y:S04]  /*14cb0*/  HMMA.16816.F32 R24, R44.reuse, R58, R24 ;  /* 0x0000003a2c18723c */ /* 0x040fe80000001818 */
[----:B------:R-:W2:Y:S01]  /*14cc0*/  MUFU.EX2 R49, R49 ;  /* 0x0000003100317308 */ /* 0x000ea20000000800 */
[----:B------:R-:W-:Y:S01]  /*14cd0*/  FADD.FTZ R180, R180, R187 ;  /* 0x000000bbb4b47221 */ /* 0x000fe20000010000 */
[----:B------:R-:W-:Y:S03]  /*14ce0*/  FADD.FTZ R200, R200, R177 ;  /* 0x000000b1c8c87221 */ /* 0x000fe60000010000 */
[----:B------:R-:W-:Y:S01]  /*14cf0*/  FADD.FTZ R189, R189, R180 ;  /* 0x000000b4bdbd7221 */ /* 0x000fe20000010000 */
[----:B------:R-:W-:Y:S01]  /*14d00*/  FADD.FTZ R183, R183, R200 ;  /* 0x000000c8b7b77221 */ /* 0x000fe20000010000 */
[C---:B-1----:R-:W-:Y:S03]  /*14d10*/  HMMA.16816.F32 R28, R44.reuse, R40, R28 ;  /* 0x000000282c1c723c */ /* 0x042fe6000000181c */
[----:B------:R-:W1:Y:S01]  /*14d20*/  MUFU.EX2 R252, R77 ;  /* 0x0000004d00fc7308 */ /* 0x000e620000000800 */
[----:B------:R-:W-:Y:S01]  /*14d30*/  FADD.FTZ R189, R176, R189 ;  /* 0x000000bdb0bd7221 */ /* 0x000fe20000010000 */
[----:B------:R-:W-:Y:S03]  /*14d40*/  FADD.FTZ R188, R188, R183 ;  /* 0x000000b7bcbc7221 */ /* 0x000fe60000010000 */
[----:B------:R-:W-:Y:S01]  /*14d50*/  FADD.FTZ R130, R130, R189 ;  /* 0x000000bd82827221 */ /* 0x000fe20000010000 */
[----:B------:R-:W-:Y:S03]  /*14d60*/  HMMA.16816.F32 R32, R44, R42, R32 ;  /* 0x0000002a2c20723c */ /* 0x000fe60000001820 */
[----:B------:R-:W-:Y:S01]  /*14d70*/  FADD.FTZ R185, R185, R188 ;  /* 0x000000bcb9b97221 */ /* 0x000fe20000010000 */
[----:B--2---:R-:W-:Y:S01]  /*14d80*/  F2FP.F16.F32.PACK_AB R132, R50, R49 ;  /* 0x000000313284723e */ /* 0x004fe200000000ff */
[----:B------:R-:W-:Y:S02]  /*14d90*/  FADD.FTZ R130, R195, R130 ;  /* 0x00000082c3827221 */ /* 0x000fe40000010000 */
[----:B------:R-:W-:Y:S02]  /*14da0*/  FADD.FTZ R185, R184, R185 ;  /* 0x000000b9b8b97221 */ /* 0x000fe40000010000 */
[----:B------:R-:W-:Y:S01]  /*14db0*/  FADD.FTZ R197, R197, R130 ;  /* 0x00000082c5c57221 */ /* 0x000fe20000010000 */
[----:B-1----:R-:W-:Y:S01]  /*14dc0*/  F2FP.F16.F32.PACK_AB R134, R252, R51 ;  /* 0x00000033fc86723e */ /* 0x002fe200000000ff */
[----:B------:R-:W-:Y:S02]  /*14dd0*/  FADD.FTZ R174, R174, R185 ;  /* 0x000000b9aeae7221 */ /* 0x000fe40000010000 */
[----:B------:R-:W-:Y:S02]  /*14de0*/  FADD.FTZ R120, R120, R197 ;  /* 0x000000c578787221 */ /* 0x000fe40000010000 */
[----:B------:R-:W-:Y:S02]  /*14df0*/  FADD.FTZ R174, R191, R174 ;  /* 0x000000aebfae7221 */ /* 0x000fe40000010000 */
        /* <DEDUP_REMOVED lines=31> */
[----:B------:R-:W-:Y:S04]  /*14ff0*/  FADD.FTZ R82, R82, R9 ;  /* 0x0000000952527221 */ /* 0x000fe80000010000 */
[----:B------:R1:W-:Y:S01]  /*15000*/  STL [R1], R4 ;  /* 0x0000000401007387 */ /* 0x0003e20000100800 */
[----:B------:R-:W-:Y:S04]  /*15010*/  FADD.FTZ R89, R89, R82 ;  /* 0x0000005259597221 */ /* 0x000fe80000010000 */
[----:B------:R-:W-:Y:S04]  /*15020*/  FADD.FTZ R8, R78, R89 ;  /* 0x000000594e087221 */ /* 0x000fe80000010000 */
[----:B------:R-:W-:Y:S04]  /*15030*/  FADD.FTZ R8, R91, R8 ;  /* 0x000000085b087221 */ /* 0x000fe80000010000 */
[----:B------:R-:W-:Y:S04]  /*15040*/  FADD.FTZ R49, R49, R8 ;  /* 0x0000000831317221 */ /* 0x000fe80000010000 */
[----:B------:R-:W-:Y:S04]  /*15050*/  FADD.FTZ R50, R50, R49 ;  /* 0x0000003132327221 */ /* 0x000fe80000010000 */
[----:B------:R-:W-:Y:S04]  /*15060*/  FADD.FTZ R51, R51, R50 ;  /* 0x0000003233337221 */ /* 0x000fe80000010000 */
[----:B------:R-:W-:Y:S01]  /*15070*/  FADD.FTZ R252, R252, R51 ;  /* 0x00000033fcfc7221 */ /* 0x000fe20000010000 */
[----:B-1----:R-:W-:Y:S06]  /*15080*/  @P0 BRA `(.L_x_4044) ;  /* 0xffffff7c00d80947 */ /* 0x002fec000383ffff */
.L_x_4037:
[----:B------:R1:W5:Y:S04]  /*15090*/  LDL R12, [R1] ;  /* 0x00000000010c7983 */ /* 0x0003680000100800 */
[----:B------:R1:W5:Y:S01]  /*150a0*/  LD.E R7, desc[UR4][R2.64+0xd8] ;  /* 0x0000d80402077980 */ /* 0x000362000c101900 */
[----:B------:R-:W-:Y:S01]  /*150b0*/  UMOV UR6, 0xffffffff ;  /* 0xffffffff00067882 */ /* 0x000fe20000000000 */
[----:B------:R-:W-:Y:S02]  /*150c0*/  MOV R6, 0x20 ;  /* 0x0000002000067802 */ /* 0x000fe40000000f00 */
[----:B------:R-:W-:Y:S05]  /*150d0*/  BRA.DIV UR6, `(.L_x_4045) ;  /* 0x0000000e06847947 */ /* 0x000fea000b800000 */
[----:B------:R-:W2:Y:S04]  /*150e0*/  SHFL.BFLY PT, R9, R252, 0x2, 0x1f ;  /* 0x0c401f00fc097f89 */ /* 0x000ea800000e0000 */
[----:B-----5:R-:W3:Y:S01]  /*150f0*/  SHFL.BFLY PT, R11, R12, 0x2, 0x1f ;  /* 0x0c401f000c0b7f89 */ /* 0x020ee200000e0000 */
[----:B--2---:R-:W-:Y:S01]  /*15100*/  FADD.FTZ R9, R9, R252 ;  /* 0x000000fc09097221 */ /* 0x004fe20000010000 */
[----:B---3--:R-:W-:-:S04]  /*15110*/  FADD.FTZ R10, R11, R12 ;  /* 0x0000000c0b0a7221 */ /* 0x008fc80000010000 */
[----:B------:R-:W2:Y:S04]  /*15120*/  SHFL.BFLY PT, R8, R9, 0x1, 0x1f ;  /* 0x0c201f0009087f89 */ /* 0x000ea800000e0000 */
[----:B------:R3:W4:Y:S01]  /*15130*/  SHFL.BFLY PT, R11, R10, 0x1, 0x1f ;  /* 0x0c201f000a0b7f89 */ /* 0x00072200000e0000 */
[----:B--2---:R-:W-:-:S07]  /*15140*/  FADD.FTZ R8, R9, R8 ;  /* 0x0000000809087221 */ /* 0x004fce0000010000 */
.L_x_4058:
[----:B---34-:R-:W-:Y:S01]  /*15150*/  FADD.FTZ R10, R10, R11 ;  /* 0x0000000b0a0a7221 */ /* 0x018fe20000010000 */
[----:B------:R-:W2:Y:S01]  /*15160*/  MUFU.RCP R4, R8 ;  /* 0x0000000800047308 */ /* 0x000ea20000001000 */
        /* <DEDUP_REMOVED lines=9> */
[----:B------:R-:W-:Y:S02]  /*15200*/  LOP3.LUT R221, R221, R0, RZ, 0xfc, !PT ;  /* 0x00000000dddd7212 */ /* 0x000fe400078efcff */
[----:B--2---:R-:W-:Y:S02]  /*15210*/  FSEL R4, R4, 1, P1 ;  /* 0x3f80000004047808 */ /* 0x004fe40000800000 */
[----:B------:R-:W-:-:S02]  /*15220*/  MOV R0, 0x10 ;  /* 0x0000001000007802 */ /* 0x000fc40000000f00 */
[----:B------:R-:W-:Y:S01]  /*15230*/  LEA R221, R221, R222, 0x1 ;  /* 0x000000dedddd7211 */ /* 0x000fe200078e08ff */
[C---:B------:R-:W-:Y:S01]  /*15240*/  FMUL.FTZ R160, R4.reuse, R160 ;  /* 0x000000a004a07220 */ /* 0x040fe20000410000 */
[----:B---3--:R-:W-:Y:S01]  /*15250*/  FSEL R9, R9, 1, P0 ;  /* 0x3f80000009097808 */ /* 0x008fe20000000000 */
        /* <DEDUP_REMOVED lines=12> */
[----:B------:R-:W-:Y:S01]  /*15320*/  SEL R0, R0, 0xfffffff0, !P2 ;  /* 0xfffffff000007807 */ /* 0x000fe20005000000 */
[C---:B------:R-:W-:Y:S01]  /*15330*/  FMUL.FTZ R148, R4.reuse, R148 ;  /* 0x0000009404947220 */ /* 0x040fe20000410000 */
[----:B------:R-:W-:Y:S01]  /*15340*/  FMUL.FTZ R149, R4, R149 ;  /* 0x0000009504957220 */ /* 0x000fe20000410000 */
[C---:B------:R-:W-:Y:S01]  /*15350*/  FMUL.FTZ R150, R9.reuse, R150 ;  /* 0x0000009609967220 */ /* 0x040fe20000410000 */
[----:B------:R-:W-:Y:S01]  /*15360*/  FMUL.FTZ R151, R9, R151 ;  /* 0x0000009709977220 */ /* 0x000fe20000410000 */
[----:B------:R-:W-:-:S02]  /*15370*/  VIADD R13, R221, 0x40 ;  /* 0x00000040dd0d7836 */ /* 0x000fc40000000000 */
[C---:B------:R-:W-:Y:S01]  /*15380*/  FMUL.FTZ R144, R4.reuse, R144 ;  /* 0x0000009004907220 */ /* 0x040fe20000410000 */
[----:B------:R-:W-:Y:S01]  /*15390*/  FMUL.FTZ R145, R4, R145 ;  /* 0x0000009104917220 */ /* 0x000fe20000410000 */
[C---:B------:R-:W-:Y:S01]  /*153a0*/  FMUL.FTZ R146, R9.reuse, R146 ;  /* 0x0000009209927220 */ /* 0x040fe20000410000 */
[----:B------:R-:W-:Y:S01]  /*153b0*/  FMUL.FTZ R147, R9, R147 ;  /* 0x0000009309937220 */ /* 0x000fe20000410000 */
[----:B------:R-:W-:Y:S01]  /*153c0*/  IADD3 R11, PT, PT, R6, R221, RZ ;  /* 0x000000dd060b7210 */ /* 0x000fe20007ffe0ff */
[C---:B------:R-:W-:Y:S01]  /*153d0*/  FMUL.FTZ R140, R4.reuse, R140 ;  /* 0x0000008c048c7220 */ /* 0x040fe20000410000 */
[----:B------:R-:W-:Y:S01]  /*153e0*/  @P4 IADD3 R13, PT, PT, R221, -0x40, RZ ;  /* 0xffffffc0dd0d4810 */ /* 0x000fe20007ffe0ff */
[C---:B------:R-:W-:Y:S01]  /*153f0*/  FMUL.FTZ R141, R4.reuse, R141 ;  /* 0x0000008d048d7220 */ /* 0x040fe20000410000 */
[C---:B------:R-:W-:Y:S01]  /*15400*/  FMUL.FTZ R142, R9.reuse, R142 ;  /* 0x0000008e098e7220 */ /* 0x040fe20000410000 */
[----:B------:R-:W-:Y:S01]  /*15410*/  FMUL.FTZ R143, R9, R143 ;  /* 0x0000008f098f7220 */ /* 0x000fe20000410000 */
[----:B------:R-:W-:Y:S01]  /*15420*/  F2FP.F16.F32.PACK_AB R160, R161, R160 ;  /* 0x000000a0a1a0723e */ /* 0x000fe200000000ff */
[C---:B------:R-:W-:Y:S01]  /*15430*/  FMUL.FTZ R136, R4.reuse, R136 ;  /* 0x0000008804887220 */ /* 0x040fe20000410000 */
[----:B------:R-:W-:Y:S01]  /*15440*/  F2FP.F16.F32.PACK_AB R162, R163, R162 ;  /* 0x000000a2a3a2723e */ /* 0x000fe200000000ff */
[C---:B------:R-:W-:Y:S01]  /*15450*/  FMUL.FTZ R137, R4.reuse, R137 ;  /* 0x0000008904897220 */ /* 0x040fe20000410000 */
[C---:B------:R-:W-:Y:S01]  /*15460*/  FMUL.FTZ R138, R9.reuse, R138 ;  /* 0x0000008a098a7220 */ /* 0x040fe20000410000 */
[C---:B------:R-:W-:Y:S01]  /*15470*/  FMUL.FTZ R139, R9.reuse, R139 ;  /* 0x0000008b098b7220 */ /* 0x040fe20000410000 */
[----:B------:R-:W-:Y:S01]  /*15480*/  FMUL.FTZ R134, R9, R134 ;  /* 0x0000008609867220 */ /* 0x000fe20000410000 */
[----:B------:R-:W-:Y:S01]  /*15490*/  F2FP.F16.F32.PACK_AB R156, R157, R156 ;  /* 0x0000009c9d9c723e */ /* 0x000fe200000000ff */
[C---:B------:R-:W-:Y:S01]  /*154a0*/  FMUL.FTZ R132, R4.reuse, R132 ;  /* 0x0000008404847220 */ /* 0x040fe20000410000 */
[----:B------:R-:W-:Y:S01]  /*154b0*/  F2FP.F16.F32.PACK_AB R158, R159, R158 ;  /* 0x0000009e9f9e723e */ /* 0x000fe200000000ff */
[----:B------:R-:W-:Y:S01]  /*154c0*/  FMUL.FTZ R133, R4, R133 ;  /* 0x0000008504857220 */ /* 0x000fe20000410000 */
[C---:B------:R-:W-:Y:S01]  /*154d0*/  IADD3 R5, PT, PT, R0.reuse, R221, RZ ;  /* 0x000000dd00057210 */ /* 0x040fe20007ffe0ff */
[----:B------:R-:W-:Y:S01]  /*154e0*/  FMUL.FTZ R9, R9, R135 ;  /* 0x0000008709097220 */ /* 0x000fe20000410000 */
[----:B------:R-:W-:Y:S01]  /*154f0*/  F2FP.F16.F32.PACK_AB R152, R153, R152 ;  /* 0x000000989998723e */ /* 0x000fe200000000ff */
[----:B------:R-:W-:Y:S01]  /*15500*/  STS [R221], R160 ;  /* 0x000000a0dd007388 */ /* 0x000fe20000000800 */
[----:B------:R-:W-:Y:S01]  /*15510*/  F2FP.F16.F32.PACK_AB R154, R155, R154 ;  /* 0x0000009a9b9a723e */ /* 0x000fe200000000ff */
[----:B------:R-:W-:Y:S01]  /*15520*/  IMAD.IADD R19, R0, 0x1, R13 ;  /* 0x0000000100137824 */ /* 0x000fe200078e020d */
[----:B------:R-:W-:Y:S01]  /*15530*/  F2FP.F16.F32.PACK_AB R148, R149, R148 ;  /* 0x000000949594723e */ /* 0x000fe200000000ff */
[----:B------:R-:W-:Y:S01]  /*15540*/  STS [R221+0x400], R162 ;  /* 0x000400a2dd007388 */ /* 0x000fe20000000800 */
[----:B------:R-:W-:-:S02]  /*15550*/  F2FP.F16.F32.PACK_AB R150, R151, R150 ;  /* 0x000000969796723e */ /* 0x000fc400000000ff */
[----:B------:R-:W-:Y:S01]  /*15560*/  IADD3 R15, PT, PT, R0, R11, RZ ;  /* 0x0000000b000f7210 */ /* 0x000fe20007ffe0ff */
[----:B------:R-:W-:Y:S01]  /*15570*/  STS [R5], R156 ;  /* 0x0000009c05007388 */ /* 0x000fe20000000800 */
[----:B------:R-:W-:Y:S02]  /*15580*/  IADD3 R17, PT, PT, R6, R13, RZ ;  /* 0x0000000d06117210 */ /* 0x000fe40007ffe0ff */
[----:B------:R-:W-:Y:S01]  /*15590*/  F2FP.F16.F32.PACK_AB R144, R145, R144 ;  /* 0x000000909190723e */ /* 0x000fe200000000ff */
[----:B------:R2:W-:Y:S01]  /*155a0*/  STS [R5+0x400], R158 ;  /* 0x0004009e05007388 */ /* 0x0005e20000000800 */
[----:B------:R-:W-:Y:S02]  /*155b0*/  F2FP.F16.F32.PACK_AB R146, R147, R146 ;  /* 0x000000929392723e */ /* 0x000fe400000000ff */
        /* <DEDUP_REMOVED lines=10> */
[----:B------:R-:W-:Y:S04]  /*15660*/  STS [R15+0x400], R150 ;  /* 0x000400960f007388 */ /* 0x000fe80000000800 */
        /* <DEDUP_REMOVED lines=8> */
[----:B------:R-:W4:Y:S04]  /*156f0*/  LD.E.U8 R4, desc[UR4][R2.64+0x1c8] ;  /* 0x0001c80402047980 */ /* 0x000f28000c101100 */
[----:B------:R-:W5:Y:S01]  /*15700*/  LD.E.64 R28, desc[UR4][R2.64+0x88] ;  /* 0x00008804021c7980 */ /* 0x000f62000c101b00 */
[----:B----4-:R-:W-:-:S13]  /*15710*/  ISETP.NE.AND P3, PT, R4, RZ, PT ;  /* 0x000000ff0400720c */ /* 0x010fda0003f65270 */
[----:B------:R-:W4:Y:S04]  /*15720*/  @!P3 LD.E R4, desc[UR4][R2.64+0x60] ;  /* 0x000060040204b980 */ /* 0x000f28000c101900 */
[----:B------:R-:W4:Y:S01]  /*15730*/  @!P3 LD.E R23, desc[UR4][R2.64+0xb4] ;  /* 0x0000b4040217b980 */ /* 0x000f22000c101900 */
[----:B------:R-:W1:Y:S08]  /*15740*/  @P1 MUFU.LG2 R8, R8 ;  /* 0x0000000800081308 */ /* 0x000e700000000c00 */
[----:B------:R-:W5:Y:S01]  /*15750*/  @P0 MUFU.LG2 R10, R10 ;  /* 0x0000000a000a0308 */ /* 0x000f620000000c00 */
[----:B------:R-:W-:Y:S01]  /*15760*/  ISETP.NE.AND P2, PT, R246, -0x1, PT ;  /* 0xfffffffff600780c */ /* 0x000fe20003f45270 */
[----:B------:R-:W-:Y:S01]  /*15770*/  BSSY.RECONVERGENT B0, `(.L_x_4046) ;  /* 0x0000014000007945 */ /* 0x000fe20003800200 */
[----:B--2---:R-:W-:-:S02]  /*15780*/  LOP3.LUT R5, R220, 0x30, RZ, 0xc0, !PT ;  /* 0x00000030dc057812 */ /* 0x004fc400078ec0ff */
[----:B---3--:R-:W-:Y:S01]  /*15790*/  SHF.R.U32.HI R0, RZ, 0x2, R167 ;  /* 0x00000002ff007819 */ /* 0x008fe200000116a7 */
[----:B-1----:R-:W-:Y:S01]  /*157a0*/  @P1 FMUL.FTZ R6, R8, 0.69314718246459960938 ;  /* 0x3f31721808061820 */ /* 0x002fe20000410000 */
[----:B------:R-:W-:Y:S02]  /*157b0*/  MOV R21, 0x7f800000 ;  /* 0x7f80000000157802 */ /* 0x000fe40000000f00 */
[----:B------:R-:W-:Y:S01]  /*157c0*/  MOV R20, 0x7f800000 ;  /* 0x7f80000000147802 */ /* 0x000fe20000000f00 */
[----:B------:R-:W-:Y:S01]  /*157d0*/  @P1 FFMA.FTZ R21, R7, R37, R6 ;  /* 0x0000002507151223 */ /* 0x000fe20000010006 */
[----:B-----5:R-:W-:Y:S01]  /*157e0*/  @P0 FMUL.FTZ R9, R10, 0.69314718246459960938 ;  /* 0x3f3172180a090820 */ /* 0x020fe20000410000 */
[----:B------:R-:W-:Y:S02]  /*157f0*/  LOP3.LUT R0, R5, 0x7, R0, 0xf8, !PT ;  /* 0x0000000705007812 */ /* 0x000fe400078ef800 */
[----:B------:R-:W-:Y:S02]  /*15800*/  @P2 IMAD R22, R29, R246, RZ ;  /* 0x000000f61d162224 */ /* 0x000fe400078e02ff */
[----:B------:R-:W-:Y:S01]  /*15810*/  @P0 FFMA.FTZ R20, R7, R36, R9 ;  /* 0x0000002407140223 */ /* 0x000fe20000010009 */
[----:B------:R-:W-:-:S04]  /*15820*/  @P2 IMAD.WIDE.U32 R30, R28, R246, RZ ;  /* 0x000000f61c1e2225 */ /* 0x000fc800078e00ff */
[----:B----4-:R-:W-:-:S04]  /*15830*/  @!P3 IMAD R4, R4, R239, R240 ;  /* 0x000000ef0404b224 */ /* 0x010fc800078e02f0 */
[----:B------:R-:W-:Y:S01]  /*15840*/  @!P3 IMAD R23, R4, R23, RZ ;  /* 0x000000170417b224 */ /* 0x000fe200078e02ff */
[----:B------:R-:W-:Y:S06]  /*15850*/  @!P3 BRA `(.L_x_4047) ;  /* 0x000000000014b947 */ /* 0x000fec0003800000 */
[----:B------:R-:W2:Y:S04]  /*15860*/  @!P2 LD.E R4, desc[UR4][R2.64+0xb4] ;  /* 0x0000b4040204a980 */ /* 0x000ea8000c101900 */
[----:B------:R-:W3:Y:S01]  /*15870*/  LD.E R5, desc[UR4][R2.64+0xd4] ;  /* 0x0000d40402057980 */ /* 0x000ee2000c101900 */
[----:B--2---:R-:W-:Y:S02]  /*15880*/  @!P2 IMAD R246, R4, R239, RZ ;  /* 0x000000ef04f6a224 */ /* 0x004fe400078e02ff */
[----:B---3--:R-:W-:-:S05]  /*15890*/  IMAD R5, R5, R240, RZ ;  /* 0x000000f005057224 */ /* 0x008fca00078e02ff */
[----:B------:R-:W-:Y:S02]  /*158a0*/  IADD3 R23, PT, PT, R5, R246, RZ ;  /* 0x000000f605177210 */ /* 0x000fe40007ffe0ff */
.L_x_4047:
[----:B------:R-:W-:Y:S05]  /*158b0*/  BSYNC.RECONVERGENT B0 ;  /* 0x0000000000007941 */ /* 0x000fea0003800200 */
.L_x_4046:
        /* <DEDUP_REMOVED lines=17> */
[C---:B------:R-:W-:Y:S02]  /*159d0*/  IADD3 R25, P0, PT, R23.reuse, R0, RZ ;  /* 0x0000000017197210 */ /* 0x040fe40007f1e0ff */
[----:B------:R-:W-:Y:S02]  /*159e0*/  ISETP.GE.AND P1, PT, R26, R227, PT ;  /* 0x000000e31a00720c */ /* 0x000fe40003f26270 */
[----:B------:R-:W-:Y:S02]  /*159f0*/  LEA.HI.X.SX32 R0, R23, RZ, 0x1, P0 ;  /* 0x000000ff17007211 */ /* 0x000fe400000f0eff */
[----:B-----5:R-:W-:-:S04]  /*15a00*/  LEA R26, P0, R25, R38, 0x2 ;  /* 0x00000026191a7211 */ /* 0x020fc800078010ff */
[----:B------:R-:W-:-:S05]  /*15a10*/  LEA.HI.X R27, R25, R39, R0, 0x2, P0 ;  /* 0x00000027191b7211 */ /* 0x000fca00000f1400 */
[----:B------:R1:W-:Y:S04]  /*15a20*/  @!P3 ST.E desc[UR4][R26.64], R21 ;  /* 0x000000151a00b985 */ /* 0x0003e8000c101904 */
[----:B------:R1:W-:Y:S02]  /*15a30*/  @!P1 ST.E desc[UR4][R26.64+0x20], R20 ;  /* 0x000020141a009985 */ /* 0x0003e4000c101904 */
.L_x_4049:
[----:B------:R-:W-:Y:S05]  /*15a40*/  BSYNC.RECONVERGENT B0 ;  /* 0x0000000000007941 */ /* 0x000fea0003800200 */
.L_x_4048:
[----:B-1----:R1:W2:Y:S01]  /*15a50*/  LD.E R3, desc[UR4][R2.64+0xc0] ;  /* 0x0000c00402037980 */ /* 0x0022a2000c101900 */
[-C--:B-----5:R-:W-:Y:S01]  /*15a60*/  @!P2 IMAD R0, R37, R239.reuse, RZ ;  /* 0x000000ef2500a224 */ /* 0x0a0fe200078e02ff */
[----:B------:R-:W-:Y:S01]  /*15a70*/  MOV R26, R166 ;  /* 0x000000a6001a7202 */ /* 0x000fe20000000f00 */
[----:B------:R-:W-:Y:S01]  /*15a80*/  @!P2 IMAD.WIDE.U32 R20, R36, R239, RZ ;  /* 0x000000ef2414a225 */ /* 0x000fe200078e00ff */
[----:B------:R-:W-:Y:S01]  /*15a90*/  SHF.R.U32.HI R167, RZ, 0x3, R167 ;  /* 0x00000003ffa77819 */ /* 0x000fe200000116a7 */
[----:B------:R-:W-:Y:S01]  /*15aa0*/  BSSY.RECONVERGENT B0, `(.L_x_4050) ;  /* 0x0000027000007945 */ /* 0x000fe20003800200 */
[----:B------:R-:W-:Y:S01]  /*15ab0*/  @P2 MOV R20, R30 ;  /* 0x0000001e00142202 */ /* 0x000fe20000000f00 */
[----:B------:R-:W-:Y:S02]  /*15ac0*/  IMAD.MOV.U32 R27, RZ, RZ, RZ ;  /* 0x000000ffff1b7224 */ /* 0x000fe400078e00ff */
[----:B------:R-:W-:Y:S02]  /*15ad0*/  @!P2 IMAD.IADD R0, R21, 0x1, R0 ;  /* 0x000000011500a824 */ /* 0x000fe400078e0200 */
[----:B------:R-:W-:-:S04]  /*15ae0*/  IMAD.WIDE.U32 R26, R24, R28, R26 ;  /* 0x0000001c181a7225 */ /* 0x000fc800078e001a */
[----:B------:R-:W-:Y:S02]  /*15af0*/  IMAD R21, R35, R240, RZ ;  /* 0x000000f023157224 */ /* 0x000fe400078e02ff */
[----:B------:R-:W-:Y:S02]  /*15b00*/  IMAD R24, R29, R24, RZ ;  /* 0x000000181d187224 */ /* 0x000fe400078e02ff */
[----:B------:R-:W-:-:S04]  /*15b10*/  IMAD.WIDE.U32 R34, R34, R240, RZ ;  /* 0x000000f022227225 */ /* 0x000fc800078e00ff */
[----:B------:R-:W-:Y:S01]  /*15b20*/  @P2 IMAD.IADD R0, R31, 0x1, R22 ;  /* 0x000000011f002824 */ /* 0x000fe200078e0216 */
[----:B------:R-:W-:Y:S01]  /*15b30*/  IADD3 R26, P3, P2, R34, R26, R20 ;  /* 0x0000001a221a7210 */ /* 0x000fe20007a7e014 */
[----:B------:R-:W-:Y:S01]  /*15b40*/  IMAD.IADD R21, R35, 0x1, R21 ;  /* 0x0000000123157824 */ /* 0x000fe200078e0215 */
[C---:B------:R-:W-:Y:S01]  /*15b50*/  IADD3 R20, PT, PT, R167.reuse, 0x10, RZ ;  /* 0x00000010a7147810 */ /* 0x040fe20007ffe0ff */
[----:B-1----:R-:W-:Y:S01]  /*15b60*/  VIADD R2, R167, 0x20 ;  /* 0x00000020a7027836 */ /* 0x002fe20000000000 */
[----:B--2---:R-:W-:Y:S02]  /*15b70*/  ISETP.GE.AND P1, PT, R166, R3, PT ;  /* 0x00000003a600720c */ /* 0x004fe40003f26270 */
[----:B------:R-:W-:Y:S02]  /*15b80*/  IADD3 R3, PT, PT, R27, R24, RZ ;  /* 0x000000181b037210 */ /* 0x000fe40007ffe0ff */
[----:B------:R-:W-:Y:S02]  /*15b90*/  ISETP.GE.OR P0, PT, R167, R227, P1 ;  /* 0x000000e3a700720c */ /* 0x000fe40000f06670 */
[----:B------:R-:W-:-:S02]  /*15ba0*/  IADD3.X R27, PT, PT, R21, R3, R0, P3, P2 ;  /* 0x00000003151b7210 */ /* 0x000fc40001fe4400 */
[-C--:B------:R-:W-:Y:S02]  /*15bb0*/  ISETP.GE.OR P4, PT, R20, R227.reuse, P1 ;  /* 0x000000e31400720c */ /* 0x080fe40000f86670 */
[----:B------:R-:W-:Y:S02]  /*15bc0*/  IADD3 R0, PT, PT, R167, 0x30, RZ ;  /* 0x00000030a7007810 */ /* 0x000fe40007ffe0ff */
[-C--:B------:R-:W-:Y:S02]  /*15bd0*/  ISETP.GE.OR P3, PT, R2, R227.reuse, P1 ;  /* 0x000000e30200720c */ /* 0x080fe40000f66670 */
[----:B------:R-:W-:-:S03]  /*15be0*/  ISETP.GE.OR P1, PT, R0, R227, P1 ;  /* 0x000000e30000720c */ /* 0x000fc60000f26670 */
[----:B------:R-:W-:Y:S02]  /*15bf0*/  @!P0 IMAD R3, R29, R167, RZ ;  /* 0x000000a71d038224 */ /* 0x000fe400078e02ff */
        /* <DEDUP_REMOVED lines=16> */
[----:B---3--:R2:W-:Y:S02]  /*15d00*/  ST.E.128 desc[UR4][R2.64], R8 ;  /* 0x0000000802007985 */ /* 0x0085e4000c101d04 */
.L_x_4051:
[----:B------:R-:W-:Y:S05]  /*15d10*/  BSYNC.RECONVERGENT B0 ;  /* 0x0000000000007941 */ /* 0x000fea0003800200 */
.L_x_4050:
[----:B------:R-:W-:Y:S04]  /*15d20*/  BSSY.RECONVERGENT B0, `(.L_x_4052) ;  /* 0x000000d000007945 */ /* 0x000fe80003800200 */
[----:B------:R-:W-:Y:S05]  /*15d30*/  @P3 BRA `(.L_x_4053) ;  /* 0x00000000002c3947 */ /* 0x000fea0003800000 */
[----:B--23--:R-:W-:Y:S01]  /*15d40*/  IADD3 R9, P0, PT, R167, 0x20, RZ ;  /* 0x00000020a7097810 */ /* 0x00cfe20007f1e0ff */
        /* <DEDUP_REMOVED lines=9> */
[----:B----4-:R2:W-:Y:S02]  /*15de0*/  ST.E.128 desc[UR4][R2.64], R4 ;  /* 0x0000000402007985 */ /* 0x0105e4000c101d04 */
.L_x_4053:
[----:B------:R-:W-:Y:S05]  /*15df0*/  BSYNC.RECONVERGENT B0 ;  /* 0x0000000000007941 */ /* 0x000fea0003800200 */
.L_x_4052:
[----:B------:R-:W-:-:S04]  /*15e00*/  MOV R239, 0x0 ;  /* 0x0000000000ef7802 */ /* 0x000fc80000000f00 */
[----:B-1234-:R-:W-:Y:S05]  /*15e10*/  @P1 RET.REL.NODEC R238 `(_ZN5flash24flash_fwd_splitkv_kernelI23Flash_fwd_kernel_traitsILi64ELi64ELi256ELi4ELb0ELb0EN7cutlass6half_tE19Flash_kernel_traitsILi64ELi64ELi256ELi4ES3_EELb0ELb0ELb1ELb0ELb0ELb1ELb0ELb0EEEvNS_16Flash_fwd_paramsE) ;  /* 0xfffffea0ee781950 */ /* 0x01efea0003c3ffff */
        /* <DEDUP_REMOVED lines=12> */
[----:B-1----:R-:W-:Y:S05]  /*15ee0*/  RET.REL.NODEC R238 `(_ZN5flash24flash_fwd_splitkv_kernelI23Flash_fwd_kernel_traitsILi64ELi64ELi256ELi4ELb0ELb0EN7cutlass6half_tE19Flash_kernel_traitsILi64ELi64ELi256ELi4ES3_EELb0ELb0ELb1ELb0ELb0ELb1ELb0ELb0EEEvNS_16Flash_fwd_paramsE) ;  /* 0xfffffea0ee447950 */ /* 0x002fea0003c3ffff */
.L_x_4045:
[----:B------:R-:W-:Y:S01]  /*15ef0*/  MOV R5, 0x2 ;  /* 0x0000000200057802 */ /* 0x000fe20000000f00 */
[----:B------:R-:W-:Y:S01]  /*15f00*/  IMAD.MOV.U32 R0, RZ, RZ, 0x1f ;  /* 0x0000001fff007424 */ /* 0x000fe200078e00ff */
[----:B------:R-:W-:-:S07]  /*15f10*/  MOV R4, 0xffffffff ;  /* 0xffffffff00047802 */ /* 0x000fce0000000f00 */
[----:B-1---5:R-:W-:Y:S05]  /*15f20*/  WARPSYNC.COLLECTIVE R4, `(.L_x_4054) ;  /* 0x0000000004087348 */ /* 0x022fea0003c00000 */
[----:B------:R2:W3:Y:S02]  /*15f30*/  SHFL.BFLY P0, R11, R252, R5, R0 ;  /* 0x0c000005fc0b7389 */ /* 0x0004e40000000000 */
[----:B-123-5:R-:W-:Y:S05]  /*15f40*/  ENDCOLLECTIVE ;  /* 0x000000000000791b */ /* 0x02efea0003800000 */
.L_x_4054:
[----:B------:R-:W-:Y:S02]  /*15f50*/  IMAD.MOV.U32 R9, RZ, RZ, R11 ;  /* 0x000000ffff097224 */ /* 0x000fe400078e000b */
[----:B------:R-:W-:Y:S02]  /*15f60*/  IMAD.MOV.U32 R5, RZ, RZ, 0x1 ;  /* 0x00000001ff057424 */ /* 0x000fe400078e00ff */
[----:B------:R-:W-:-:S05]  /*15f70*/  FADD.FTZ R9, R9, R252 ;  /* 0x000000fc09097221 */ /* 0x000fca0000010000 */
[----:B------:R-:W-:-:S07]  /*15f80*/  MOV R252, R9 ;  /* 0x0000000900fc7202 */ /* 0x000fce0000000f00 */
[----:B------:R-:W-:Y:S05]  /*15f90*/  WARPSYNC.COLLECTIVE R4, `(.L_x_4055) ;  /* 0x0000000004087348 */ /* 0x000fea0003c00000 */
[----:B------:R1:W2:Y:S02]  /*15fa0*/  SHFL.BFLY P0, R11, R252, R5, R0 ;  /* 0x0c000005fc0b7389 */ /* 0x0002a40000000000 */
[----:B-12---:R-:W-:Y:S05]  /*15fb0*/  ENDCOLLECTIVE ;  /* 0x000000000000791b */ /* 0x006fea0003800000 */
.L_x_4055:
[----:B------:R-:W-:Y:S01]  /*15fc0*/  MOV R252, R12 ;  /* 0x0000000c00fc7202 */ /* 0x000fe20000000f00 */
[----:B------:R-:W-:Y:S01]  /*15fd0*/  IMAD.MOV.U32 R5, RZ, RZ, 0x2 ;  /* 0x00000002ff057424 */ /* 0x000fe200078e00ff */
[----:B------:R-:W-:-:S07]  /*15fe0*/  MOV R8, R11 ;  /* 0x0000000b00087202 */ /* 0x000fce0000000f00 */
[----:B------:R-:W-:Y:S05]  /*15ff0*/  WARPSYNC.COLLECTIVE R4, `(.L_x_4056) ;  /* 0x0000000004087348 */ /* 0x000fea0003c00000 */
[----:B------:R1:W2:Y:S02]  /*16000*/  SHFL.BFLY P0, R11, R252, R5, R0 ;  /* 0x0c000005fc0b7389 */ /* 0x0002a40000000000 */
[----:B-12---:R-:W-:Y:S05]  /*16010*/  ENDCOLLECTIVE ;  /* 0x000000000000791b */ /* 0x006fea0003800000 */
.L_x_4056:
[----:B------:R-:W-:Y:S01]  /*16020*/  FADD.FTZ R8, R9, R8 ;  /* 0x0000000809087221 */ /* 0x000fe20000010000 */
[----:B------:R-:W-:Y:S01]  /*16030*/  FADD.FTZ R10, R11, R12 ;  /* 0x0000000c0b0a7221 */ /* 0x000fe20000010000 */
[----:B------:R-:W-:-:S04]  /*16040*/  MOV R5, 0x1 ;  /* 0x0000000100057802 */ /* 0x000fc80000000f00 */
[----:B------:R-:W-:-:S07]  /*16050*/  MOV R252, R10 ;  /* 0x0000000a00fc7202 */ /* 0x000fce0000000f00 */
[----:B------:R-:W-:Y:S05]  /*16060*/  WARPSYNC.COLLECTIVE R4, `(.L_x_4057) ;  /* 0x0000000004087348 */ /* 0x000fea0003c00000 */
[----:B------:R1:W2:Y:S02]  /*16070*/  SHFL.BFLY P0, R11, R252, R5, R0 ;  /* 0x0c000005fc0b7389 */ /* 0x0002a40000000000 */
[----:B-12---:R-:W-:Y:S05]  /*16080*/  ENDCOLLECTIVE ;  /* 0x000000000000791b */ /* 0x006fea0003800000 */
.L_x_4057:
[----:B------:R-:W-:Y:S05]  /*16090*/  BRA `(.L_x_4058) ;  /* 0xfffffff0002c7947 */ /* 0x000fea000383ffff */
.L_x_4059:
        /* <DEDUP_REMOVED lines=14> */
.L_x_14743:


//--------------------- .text._ZN5flash24flash_fwd_splitkv_kernelI23Flash_fwd_kernel_traitsILi64ELi64ELi256ELi4ELb0ELb0EN7cutlass6half_tE19Flash_kernel_traitsILi64ELi64ELi256ELi4ES3_EELb0ELb0ELb0ELb0ELb1ELb0ELb0ELb1EEEvNS_16Flash_fwd_paramsE --------------------------
	.section	.text._ZN5flash24flash_fwd_splitkv_kernelI23Flash_fwd_kernel_traitsILi64ELi64ELi256ELi4ELb0ELb0EN7cutlass6half_tE19Flash_kernel_traitsILi64ELi64ELi256ELi4ES3_EELb0ELb0ELb0ELb0ELb1ELb0ELb0ELb1EEEvNS_16Flash_fwd_paramsE,"ax",@progbits
	.align	128
        .global         _ZN5flash24flash_fwd_splitkv_kernelI23Flash_fwd_kernel_traitsILi64ELi64ELi256ELi4ELb0ELb0EN7cutlass6half_tE19Flash_kernel_traitsILi64ELi64ELi256ELi4ES3_EELb0ELb0ELb0ELb0ELb1ELb0ELb0ELb1EEEvNS_16Flash_fwd_paramsE
        .type           _ZN5flash24flash_fwd_splitkv_kernelI23Flash_fwd_kernel_traitsILi64ELi64ELi256ELi4ELb0ELb0EN7cutlass6half_tE19Flash_kernel_traitsILi64ELi64ELi256ELi4ES3_EELb0ELb0ELb0ELb0ELb1ELb0ELb0ELb1EEEvNS_16Flash_fwd_paramsE,@function
        .size           _ZN5flash24flash_fwd_splitkv_kernelI23Flash_fwd_kernel_traitsILi64ELi64ELi256ELi4ELb0ELb0EN7cutlass6half_tE19Flash_kernel_traitsILi64ELi64ELi256ELi4ES3_EELb0ELb0ELb0ELb0ELb1ELb0ELb0ELb1EEEvNS_16Flash_fwd_paramsE,(.L_x_14744 - _ZN5flash24flash_fwd_splitkv_kernelI23Flash_fwd_kernel_traitsILi64ELi64ELi256ELi4ELb0ELb0EN7cutlass6half_tE19Flash_kernel_traitsILi64ELi64ELi256ELi4ES3_EELb0ELb0ELb0ELb0ELb1ELb0ELb0ELb1EEEvNS_16Flash_fwd_paramsE)
        .other          _ZN5flash24flash_fwd_splitkv_kernelI23Flash_fwd_kernel_traitsILi64ELi64ELi256ELi4ELb0ELb0EN7cutlass6half_tE19Flash_kernel_traitsILi64ELi64ELi256ELi4ES3_EELb0ELb0ELb0ELb0ELb1ELb0ELb0ELb1EEEvNS_16Flash_fwd_paramsE,@"STO_CUDA_ENTRY STV_DEFAULT"
_ZN5flash24flash_fwd_splitkv_kernelI23Flash_fwd_kernel_traitsILi64ELi64ELi256ELi4ELb0ELb0EN7cutlass6half_tE19Flash_kernel_traitsILi64ELi64ELi256ELi4ES3_EELb0ELb0ELb0ELb0ELb1ELb0ELb0ELb1EEEvNS_16Flash_fwd_paramsE:
.text._ZN5flash24flash_fwd_splitkv_kernelI23Flash_fwd_kernel_traitsILi64ELi64ELi256ELi4ELb0ELb0EN7cutlass6half_tE19Flash_kernel_traitsILi64ELi64ELi256ELi4ES3_EELb0ELb0ELb0ELb0ELb1ELb0ELb0ELb1EEEvNS_16Flash_fwd_paramsE:
[----:B------:R-:W1:Y:S08]  /*0000*/  LDC R1, c[0x0][0x37c] ;  /* 0x0000df00ff017b82 */ /* 0x000e700000000800 */
[----:B------:R-:W2:Y:S01]  /*0010*/  LDC.64 R168, c[0x0][0x348] ;  /* 0x0000d200ffa87b82 */ /* 0x000ea20000000a00 */
[----:B------:R-:W-:Y:S01]  /*0020*/  BSSY.RECONVERGENT B3, `(.L_x_4060) ;  /* 0x0000003000037945 */ /* 0x000fe20003800200 */
[----:B-1----:R-:W-:-:S06]  /*0030*/  IADD3 R1, PT, PT, R1, -0x8, RZ ;  /* 0xfffffff801017810 */ /* 0x002fcc0007ffe0ff */
[----:B--2---:R-:W-:Y:S05]  /*0040*/  CALL.REL.NOINC `($_ZN5flash24flash_fwd_splitkv_kernelI23Flash_fwd_kernel_traitsILi64ELi64ELi256ELi4ELb0ELb0EN7cutlass6half_tE19Flash_kernel_traitsILi64ELi64ELi256ELi4ES3_EELb0ELb0ELb0ELb0ELb1ELb0ELb0ELb1EEEvNS_16Flash_fwd_paramsE$_ZN5flash30compute_attn_1rowblock_splitkvI23Flash_fwd_kernel_traitsILi64ELi64ELi256ELi4ELb0ELb0EN7cutlass6half_tE19Flash_kernel_traitsILi64ELi64ELi256ELi4ES3_EELb0ELb0ELb0ELb0ELb1ELb0ELb0ELb1ENS_16Flash_fwd_paramsEEEvRKT8_iiiii) ;  /* 0x0000000000087944 */ /* 0x004fea0003c00000 */
[----:B------:R-:W-:Y:S05]  /*0050*/  BSYNC.RECONVERGENT B3 ;  /* 0x0000000000037941 */ /* 0x000fea0003800200 */
.L_x_4060:
[----:B------:R-:W-:Y:S05]  /*0060*/  EXIT ;  /* 0x000000000000794d */ /* 0x000fea0003800000 */
        .type           $_ZN5flash24flash_fwd_splitkv_kernelI23Flash_fwd_kernel_traitsILi64ELi64ELi256ELi4ELb0ELb0EN7cutlass6half_tE19Flash_kernel_traitsILi64ELi64ELi256ELi4ES3_EELb0ELb0ELb0ELb0ELb1ELb0ELb0ELb1EEEvNS_16Flash_fwd_paramsE$_ZN5flash30compute_attn_1rowblock_splitkvI23Flash_fwd_kernel_traitsILi64ELi64ELi256ELi4ELb0ELb0EN7cutlass6half_tE19Flash_kernel_traitsILi64ELi64ELi256ELi4ES3_EELb0ELb0ELb0ELb0ELb1ELb0ELb0ELb1ENS_16Flash_fwd_paramsEEEvRKT8_iiiii,@function
        .size           $_ZN5flash24flash_fwd_splitkv_kernelI23Flash_fwd_kernel_traitsILi64ELi64ELi256ELi4ELb0ELb0EN7cutlass6half_tE19Flash_kernel_traitsILi64ELi64ELi256ELi4ES3_EELb0ELb0ELb0ELb0ELb1ELb0ELb0ELb1EEEvNS_16Flash_fwd_paramsE$_ZN5flash30compute_attn_1rowblock_splitkvI23Flash_fwd_kernel_traitsILi64ELi64ELi256ELi4ELb0ELb0EN7cutlass6half_tE19Flash_kernel_traitsILi64ELi64ELi256ELi4ES3_EELb0ELb0ELb0ELb0ELb1ELb0ELb0ELb1ENS_16Flash_fwd_paramsEEEvRKT8_iiiii,(.L_x_14744 - $_ZN5flash24flash_fwd_splitkv_kernelI23Flash_fwd_kernel_traitsILi64ELi64ELi256ELi4ELb0ELb0EN7cutlass6half_tE19Flash_kernel_traitsILi64ELi64ELi256ELi4ES3_EELb0ELb0ELb0ELb0ELb1ELb0ELb0ELb1EEEvNS_16Flash_fwd_paramsE$_ZN5flash30compute_attn_1rowblock_splitkvI23Flash_fwd_kernel_traitsILi64ELi64ELi256ELi4ELb0ELb0EN7cutlass6half_tE19Flash_kernel_traitsILi64ELi64ELi256ELi4ES3_EELb0ELb0ELb0ELb0ELb1ELb0ELb0ELb1ENS_16Flash_fwd_paramsEEEvRKT8_iiiii)
$_ZN5flash24flash_fwd_splitkv_kernelI23Flash_fwd_kernel_traitsILi64ELi64ELi256ELi4ELb0ELb0EN7cutlass6half_tE19Flash_kernel_traitsILi64ELi64ELi256ELi4ES3_EELb0ELb0ELb0ELb0ELb1ELb0ELb0ELb1EEEvNS_16Flash_fwd_paramsE$_ZN5flash30compute_attn_1rowblock_splitkvI23Flash_fwd_kernel_traitsILi64ELi64ELi256ELi4ELb0ELb0EN7cutlass6half_tE19Flash_kernel_traitsILi64ELi64ELi256ELi4ES3_EELb0ELb0ELb0ELb0ELb1ELb0ELb0ELb1ENS_16Flash_fwd_paramsEEEvRKT8_iiiii:
        /* <DEDUP_REMOVED lines=40> */
.L_x_4062:
[----:B------:R-:W-:Y:S05]  /*02f0*/  BSYNC.RECONVERGENT B0 ;  /* 0x0000000000007941 */ /* 0x000fea0003800200 */
.L_x_4061:
[----:B------:R-:W-:Y:S04]  /*0300*/  BSSY.RECONVERGENT B0, `(.L_x_4063) ;  /* 0x0000007000007945 */ /* 0x000fe80003800200 */
[----:B------:R-:W-:Y:S05]  /*0310*/  @!P4 BRA `(.L_x_4064) ;  /* 0x000000000014c947 */ /* 0x000fea0003800000 */
[----:B-----5:R-:W3:Y:S02]  /*0320*/  LD.E.U8 R0, desc[UR6][R168.64+0x1b2] ;  /* 0x0001b206a8007980 */ /* 0x020ee4000c101100 */
[----:B---3--:R-:W-:-:S13]  /*0330*/  ISETP.NE.AND P0, PT, R0, RZ, PT ;  /* 0x000000ff0000720c */ /* 0x008fda0003f05270 */
[----:B------:R-:W3:Y:S02]  /*0340*/  @P0 LD.E R0, desc[UR6][R2.64+0x4] ;  /* 0x0000040602000980 */ /* 0x000ee4000c101900 */
[----:B---3--:R-:W-:-:S06]  /*0350*/  @P0 IADD3 R0, PT, PT, R0, -R12, RZ ;  /* 0x8000000c00000210 */ /* 0x008fcc0007ffe0ff */
[----:B------:R3:W5:Y:S02]  /*0360*/  @!P0 LD.E R0, desc[UR6][R2.64] ;  /* 0x0000000602008980 */ /* 0x000764000c101900 */
.L_x_4064:
[----:B------:R-:W-:Y:S05]  /*0370*/  BSYNC.RECONVERGENT B0 ;  /* 0x0000000000007941 */ /* 0x000fea0003800200 */
.L_x_4063:
[----:B-1---5:R-:W-:Y:S01]  /*0380*/  @P3 IADD3 R14, PT, PT, -R252, R5, RZ ;  /* 0x00000005fc0e3210 */ /* 0x022fe20007ffe1ff */
        /* <DEDUP_REMOVED lines=9> */
.L_x_4066:
[----:B--23--:R-:W2:Y:S01]  /*0420*/  LD.E.64 R2, desc[UR6][R168.64+0x108] ;  /* 0x00010806a8027980 */ /* 0x00cea2000c101b00 */
[----:B------:R-:W-:Y:S01]  /*0430*/  BSSY.RECONVERGENT B0, `(.L_x_4068) ;  /* 0x0000006000007945 */ /* 0x000fe20003800200 */
[----:B------:R-:W-:Y:S01]  /*0440*/  IMAD.MOV.U32 R0, RZ, RZ, RZ ;  /* 0x000000ffff007224 */ /* 0x000fe200078e00ff */
[----:B--2---:R-:W-:-:S04]  /*0450*/  ISETP.NE.U32.AND P0, PT, R2, RZ, PT ;  /* 0x000000ff0200720c */ /* 0x004fc80003f05070 */
[----:B------:R-:W-:-:S13]  /*0460*/  ISETP.NE.AND.EX P0, PT, R3, RZ, PT, P0 ;  /* 0x000000ff0300720c */ /* 0x000fda0003f05300 */
[----:B------:R-:W-:Y:S05]  /*0470*/  @!P0 BRA `(.L_x_4069) ;  /* 0x0000000000048947 */ /* 0x000fea0003800000 */
[----:B------:R2:W5:Y:S02]  /*0480*/  LD.E R0, desc[UR6][R168.64+0xbc] ;  /* 0x0000bc06a8007980 */ /* 0x000564000c101900 */
.L_x_4069:
[----:B------:R-:W-:Y:S05]  /*0490*/  BSYNC.RECONVERGENT B0 ;  /* 0x0000000000007941 */ /* 0x000fea0003800200 */
.L_x_4068:
[----:B-----5:R-:W-:Y:S02]  /*04a0*/  IADD3 R90, PT, PT, R115, R0, RZ ;  /* 0x00000000735a7210 */ /* 0x020fe40007ffe0ff */
.L_x_4067:
[----:B------:R-:W-:Y:S05]  /*04b0*/  BSYNC.RECONVERGENT B1 ;  /* 0x0000000000017941 */ /* 0x000fea0003800200 */
.L_x_4065:
[----:B------:R-:W3:Y:S01]  /*04c0*/  S2R R30, SR_CTAID.X ;  /* 0x00000000001e7919 */ /* 0x000ee20000002500 */
[----:B------:R-:W-:Y:S01]  /*04d0*/  MOV R21, 0x50 ;  /* 0x0000005000157802 */ /* 0x000fe20000000f00 */
[----:B------:R-:W-:-:S03]  /*04e0*/  IMAD.MOV.U32 R3, RZ, RZ, 0x0 ;  /* 0x00000000ff037424 */ /* 0x000fc600078e00ff */
[----:B------:R-:W-:Y:S01]  /*04f0*/  MOV R2, R21 ;  /* 0x0000001500027202 */ /* 0x000fe20000000f00 */
[----:B---3--:R-:W-:-:S05]  /*0500*/  IMAD.SHL.U32 R163, R30, 0x40, RZ ;  /* 0x000000401ea37824 */ /* 0x008fca00078e00ff */
[----:B------:R-:W-:-:S13]  /*0510*/  ISETP.GT.AND P0, PT, R14, R163, PT ;  /* 0x000000a30e00720c */ /* 0x000fda0003f04270 */
[----:B-12---:R-:W-:Y:S05]  /*0520*/  @!P0 RET.REL.NODEC R2 `(_ZN5flash24flash_fwd_splitkv_kernelI23Flash_fwd_kernel_traitsILi64ELi64ELi256ELi4ELb0ELb0EN7cutlass6half_tE19Flash_kernel_traitsILi64ELi64ELi256ELi4ES3_EELb0ELb0ELb0ELb0ELb1ELb0ELb0ELb1EEEvNS_16Flash_fwd_paramsE) ;  /* 0xfffffff802b48950 */ /* 0x006fea0003c3ffff */
        /* <DEDUP_REMOVED lines=24> */
[----:B------:R-:W-:-:S04]  /*06b0*/  IMAD.IADD R14, R14, 0x1, -R163 ;  /* 0x000000010e0e7824 */ /* 0x000fc800078e0aa3 */
[----:B------:R-:W-:-:S05]  /*06c0*/  VIADD R17, R20, 0x10 ;  /* 0x0000001014117836 */ /* 0x000fca0000000000 */
[----:B------:R-:W-:Y:S01]  /*06d0*/  ISETP.GE.AND P2, PT, R17, R14, PT ;  /* 0x0000000e1100720c */ /* 0x000fe20003f46270 */
[----:B------:R-:W-:Y:S01]  /*06e0*/  BSSY.RECONVERGENT B0, `(.L_x_4071) ;  /* 0x0000038000007945 */ /* 0x000fe20003800200 */
        /* <DEDUP_REMOVED lines=15> */
[----:B------:R-:W-:-:S04]  /*07e0*/  IMAD.WIDE.U32 R6, R8, R18, R6 ;  /* 0x0000001208067225 */ /* 0x000fc800078e0006 */
[----:B------:R-:W-:-:S06]  /*07f0*/  IMAD.IADD R3, R7, 0x1, R2 ;  /* 0x0000000107037824 */ /* 0x000fcc00078e0202 */
[----:B------:R-:W-:Y:S01]  /*0800*/  @!P0 MOV R2, R6 ;  /* 0x0000000600028202 */ /* 0x000fe20000000f00 */
[----:B------:R-:W-:-:S04]  /*0810*/  @!P0 IMAD R0, R5, R20, RZ ;  /* 0x0000001405008224 */ /* 0x000fc800078e02ff */
[----:B------:R-:W-:-:S04]  /*0820*/  @!P0 IMAD.WIDE.U32 R8, R4, R20, R2 ;  /* 0x0000001404088225 */ /* 0x000fc800078e0002 */
[----:B------:R-:W-:Y:S01]  /*0830*/  @!P0 IMAD.IADD R0, R9, 0x1, R0 ;  /* 0x0000000109008824 */ /* 0x000fe200078e0200 */
[----:B----4-:R-:W-:Y:S01]  /*0840*/  @!P0 LEA R12, P1, R8, R10, 0x1 ;  /* 0x0000000a080c8211 */ /* 0x010fe200078208ff */
[----:B------:R-:W-:Y:S01]  /*0850*/  IMAD R9, R15, R33, R18 ;  /* 0x000000210f097224 */ /* 0x000fe200078e0212 */
[----:B------:R-:W-:Y:S02]  /*0860*/  IADD3 R15, PT, PT, R20, 0x20, RZ ;  /* 0x00000020140f7810 */ /* 0x000fe40007ffe0ff */
[----:B------:R-:W-:Y:S01]  /*0870*/  @!P0 LEA.HI.X R13, R8, R11, R0, 0x1, P1 ;  /* 0x0000000b080d8211 */ /* 0x000fe200008f0c00 */
[----:B------:R-:W-:Y:S01]  /*0880*/  IMAD R8, R16, R9, R163 ;  /* 0x0000000910087224 */ /* 0x000fe200078e02a3 */
[----:B------:R-:W-:Y:S02]  /*0890*/  LOP3.LUT P1, R0, R164, 0x7, RZ, 0xc0, !PT ;  /* 0x00000007a4007812 */ /* 0x000fe4000782c0ff */
[----:B------:R-:W-:Y:S01]  /*08a0*/  ISETP.GE.AND P3, PT, R15, R14, PT ;  /* 0x0000000e0f00720c */ /* 0x000fe20003f66270 */
[----:B------:R1:W-:Y:S01]  /*08b0*/  @!P0 ST.E.128 desc[UR6][R12.64], RZ ;  /* 0x000000ff0c008985 */ /* 0x0003e2000c101d06 */
[----:B------:R-:W-:-:S02]  /*08c0*/  IADD3 R9, P0, PT, R8, R20, RZ ;  /* 0x0000001408097210 */ /* 0x000fc40007f1e0ff */
[----:B------:R-:W-:Y:S02]  /*08d0*/  ISETP.GE.OR P6, PT, R20, R14, P1 ;  /* 0x0000000e1400720c */ /* 0x000fe40000fc6670 */
[C---:B------:R-:W-:Y:S02]  /*08e0*/  ISETP.NE.OR P5, PT, R0.reuse, RZ, P2 ;  /* 0x000000ff0000720c */ /* 0x040fe400017a5670 */
[----:B------:R-:W-:Y:S01]  /*08f0*/  ISETP.NE.OR P4, PT, R0, RZ, P3 ;  /* 0x000000ff0000720c */ /* 0x000fe20001f85670 */
[----:B-1----:R-:W-:Y:S01]  /*0900*/  VIADD R13, R20, 0x30 ;  /* 0x00000030140d7836 */ /* 0x002fe20000000000 */
[----:B------:R-:W-:Y:S02]  /*0910*/  LEA.HI.X.SX32 R12, R8, RZ, 0x1, P0 ;  /* 0x000000ff080c7211 */ /* 0x000fe400000f0eff */
[----:B------:R-:W-:Y:S02]  /*0920*/  LEA R8, P0, R9, R168, 0x2 ;  /* 0x000000a809087211 */ /* 0x000fe400078010ff */
[----:B------:R-:W-:-:S02]  /*0930*/  ISETP.GE.AND P1, PT, R13, R14, PT ;  /* 0x0000000e0d00720c */ /* 0x000fc40003f26270 */
[----:B------:R-:W-:Y:S02]  /*0940*/  LEA.HI.X R9, R9, R169, R12, 0x2, P0 ;  /* 0x000000a909097211 */ /* 0x000fe400000f140c */
[----:B------:R-:W-:Y:S01]  /*0950*/  ISETP.NE.OR P0, PT, R0, RZ, P1 ;  /* 0x000000ff0000720c */ /* 0x000fe20000f05670 */
[----:B------:R-:W-:Y:S01]  /*0960*/  @!P6 IMAD.MOV.U32 R18, RZ, RZ, 0x7f800000 ;  /* 0x7f800000ff12e424 */ /* 0x000fe200078e00ff */
[----:B------:R-:W-:Y:S01]  /*0970*/  @!P5 MOV R17, 0x7f800000 ;  /* 0x7f8000000011d802 */ /* 0x000fe20000000f00 */
[----:B------:R-:W-:Y:S01]  /*0980*/  @!P4 IMAD.MOV.U32 R16, RZ, RZ, 0x7f800000 ;  /* 0x7f800000ff10c424 */ /* 0x000fe200078e00ff */
[----:B------:R-:W-:Y:S01]  /*0990*/  P2R R19, PR, RZ, 0x1 ;  /* 0x00000001ff137803 */ /* 0x000fe20000000000 */
[----:B------:R-:W-:Y:S08]  /*09a0*/  @P2 BRA `(.L_x_4072) ;  /* 0x00000000002c2947 */ /* 0x000ff00003800000 */
        /* <DEDUP_REMOVED lines=11> */
.L_x_4072:
[----:B------:R-:W-:Y:S05]  /*0a60*/  BSYNC.RECONVERGENT B0 ;  /* 0x0000000000007941 */ /* 0x000fea0003800200 */
.L_x_4071:
        /* <DEDUP_REMOVED lines=13> */
.L_x_4074:
[----:B------:R-:W-:Y:S05]  /*0b40*/  BSYNC.RECONVERGENT B0 ;  /* 0x0000000000007941 */ /* 0x000fea0003800200 */
.L_x_4073:
[----:B------:R-:W-:Y:S04]  /*0b50*/  BSSY.RECONVERGENT B0, `(.L_x_4075) ;  /* 0x000000c000007945 */ /* 0x000fe80003800200 */
[----:B------:R-:W-:Y:S05]  /*0b60*/  @P1 BRA `(.L_x_4076) ;  /* 0x0000000000281947 */ /* 0x000fea0003800000 */
[----:B------:R-:W-:-:S04]  /*0b70*/  IADD3 R0, P0, PT, R20, 0x30, RZ ;  /* 0x0000003014007810 */ /* 0x000fc80007f1e0ff */
[----:B------:R-:W-:-:S05]  /*0b80*/  IADD3.X R2, PT, PT, RZ, RZ, RZ, P0, !PT ;  /* 0x000000ffff027210 */ /* 0x000fca00007fe4ff */
[----:B------:R-:W-:Y:S01]  /*0b90*/  IMAD R12, R2, R4, RZ ;  /* 0x00000004020c7224 */ /* 0x000fe200078e02ff */
[----:B------:R-:W-:-:S05]  /*0ba0*/  MOV R2, R6 ;  /* 0x0000000600027202 */ /* 0x000fca0000000f00 */
[----:B------:R-:W-:-:S04]  /*0bb0*/  IMAD.WIDE.U32 R6, R4, R0, R2 ;  /* 0x0000000004067225 */ /* 0x000fc800078e0002 */
[----:B------:R-:W-:Y:S01]  /*0bc0*/  IMAD R4, R5, R0, R12 ;  /* 0x0000000005047224 */ /* 0x000fe200078e020c */
[----:B------:R-:W-:-:S04]  /*0bd0*/  LEA R2, P0, R6, R10, 0x1 ;  /* 0x0000000a06027211 */ /* 0x000fc800078008ff */
[----:B------:R-:W-:-:S04]  /*0be0*/  IADD3 R4, PT, PT, R7, R4, RZ ;  /* 0x0000000407047210 */ /* 0x000fc80007ffe0ff */
[----:B------:R-:W-:-:S05]  /*0bf0*/  LEA.HI.X R3, R6, R11, R4, 0x1, P0 ;  /* 0x0000000b06037211 */ /* 0x000fca00000f0c04 */
[----:B------:R3:W-:Y:S02]  /*0c00*/  ST.E.128 desc[UR6][R2.64], RZ ;  /* 0x000000ff02007985 */ /* 0x0007e4000c101d06 */
.L_x_4076:
[----:B------:R-:W-:Y:S05]  /*0c10*/  BSYNC.RECONVERGENT B0 ;  /* 0x0000000000007941 */ /* 0x000fea0003800200 */
.L_x_4075:
[----:B------:R-:W-:Y:S01]  /*0c20*/  ISETP.NE.AND P0, PT, R19, RZ, PT ;  /* 0x000000ff1300720c */ /* 0x000fe20003f05270 */
[----:B---3--:R-:W-:Y:S01]  /*0c30*/  IMAD.MOV.U32 R2, RZ, RZ, R21 ;  /* 0x000000ffff027224 */ /* 0x008fe200078e0015 */
[----:B------:R-:W-:Y:S01]  /*0c40*/  MOV R3, 0x0 ;  /* 0x0000000000037802 */ /* 0x000fe20000000f00 */
[----:B------:R-:W-:Y:S04]  /*0c50*/  @!P6 ST.E desc[UR6][R8.64], R18 ;  /* 0x000000120800e985 */ /* 0x000fe8000c101906 */
[----:B------:R-:W-:Y:S04]  /*0c60*/  @!P5 ST.E desc[UR6][R8.64+0x40], R17 ;  /* 0x000040110800d985 */ /* 0x000fe8000c101906 */
[----:B------:R1:W-:Y:S02]  /*0c70*/  @!P4 ST.E desc[UR6][R8.64+0x80], R16 ;  /* 0x000080100800c985 */ /* 0x0003e4000c101906 */
[----:B-12---:R-:W-:Y:S05]  /*0c80*/  @P0 RET.REL.NODEC R2 `(_ZN5flash24flash_fwd_splitkv_kernelI23Flash_fwd_kernel_traitsILi64ELi64ELi256ELi4ELb0ELb0EN7cutlass6half_tE19Flash_kernel_traitsILi64ELi64ELi256ELi4ES3_EELb0ELb0ELb0ELb0ELb1ELb0ELb0ELb1EEEvNS_16Flash_fwd_paramsE) ;  /* 0xfffffff002dc0950 */ /* 0x006fea0003c3ffff */
[----:B------:R-:W-:Y:S02]  /*0c90*/  MOV R0, 0x7f800000 ;  /* 0x7f80000000007802 */ /* 0x000fe40000000f00 */
[----:B------:R-:W-:Y:S02]  /*0ca0*/  MOV R2, R21 ;  /* 0x0000001500027202 */ /* 0x000fe40000000f00 */
[----:B------:R-:W-:Y:S01]  /*0cb0*/  MOV R3, 0x0 ;  /* 0x0000000000037802 */ /* 0x000fe20000000f00 */
[----:B------:R1:W-:Y:S03]  /*0cc0*/  ST.E desc[UR6][R8.64+0xc0], R0 ;  /* 0x0000c00008007985 */ /* 0x0003e6000c101906 */
[----:B-1----:R-:W-:Y:S05]  /*0cd0*/  RET.REL.NODEC R2 `(_ZN5flash24flash_fwd_splitkv_kernelI23Flash_fwd_kernel_traitsILi64ELi64ELi256ELi4ELb0ELb0EN7cutlass6half_tE19Flash_kernel_traitsILi64ELi64ELi256ELi4ES3_EELb0ELb0ELb0ELb0ELb1ELb0ELb0ELb1EEEvNS_16Flash_fwd_paramsE) ;  /* 0xfffffff002c87950 */ /* 0x002fea0003c3ffff */
.L_x_4070:
        /* <DEDUP_REMOVED lines=111> */
.L_x_4078:
        /* <DEDUP_REMOVED lines=83> */
.L_x_4079:
[----:B------:R-:W-:Y:S05]  /*1900*/  BSYNC.RECONVERGENT B0 ;  /* 0x0000000000007941 */ /* 0x000fea0003800200 */
.L_x_4077:
[----:B------:R-:W-:Y:S01]  /*1910*/  ISETP.NE.AND P0, PT, R252, -0x1, PT ;  /* 0xfffffffffc00780c */ /* 0x000fe20003f05270 */
[----:B------:R-:W2:Y:S04]  /*1920*/  LD.E.64 R8, desc[UR6][R168.64+0x30] ;  /* 0x00003006a8087980 */ /* 0x000ea8000c101b00 */
[----:B------:R-:W3:Y:S04]  /*1930*/  LD.E.64 R20, desc[UR6][R168.64+0x48] ;  /* 0x00004806a8147980 */ /* 0x000ee8000c101b00 */
[----:B------:R-:W4:Y:S04]  /*1940*/  LD.E.64 R22, desc[UR6][R168.64+0x8] ;  /* 0x00000806a8167980 */ /* 0x000f28000c101b00 */
[----:B------:R-:W3:Y:S04]  /*1950*/  @!P0 LD.E.64 R10, desc[UR6][R168.64+0x18] ;  /* 0x00001806a80a8980 */ /* 0x000ee8000c101b00 */
[----:B------:R-:W4:Y:S04]  /*1960*/  LD.E.64 R24, desc[UR6][R168.64+0x10] ;  /* 0x00001006a8187980 */ /* 0x000f28000c101b00 */
        /* <DEDUP_REMOVED lines=18> */
[----:B------:R-:W-:-:S06]  /*1a90*/  IMAD.MOV.U32 R31, RZ, RZ, RZ ;  /* 0x000000ffff1f7224 */ /* 0x000fcc00078e00ff */
[----:B------:R1:W5:Y:S06]  /*1aa0*/  @P6 LD.E R31, desc[UR6][R28.64] ;  /* 0x000000061c1f6980 */ /* 0x00036c000c101900 */
[----:B------:R-:W-:-:S05]  /*1ab0*/  @!P1 IMAD.IADD R0, R0, 0x1, -R4 ;  /* 0x0000000100009824 */ /* 0x000fca00078e0a04 */
[----:B------:R-:W-:Y:S01]  /*1ac0*/  ISETP.GE.U32.AND P4, PT, R0, R4, PT ;  /* 0x000000040000720c */ /* 0x000fe20003f86070 */
[----:B-1----:R-:W-:-:S05]  /*1ad0*/  IMAD.SHL.U32 R28, R164, 0x8, RZ ;  /* 0x00000008a41c7824 */ /* 0x002fca00078e00ff */
[C---:B------:R-:W-:Y:S02]  /*1ae0*/  LOP3.LUT R2, R28.reuse, 0x1c0, RZ, 0xc0, !PT ;  /* 0x000001c01c027812 */ /* 0x040fe400078ec0ff */
[----:B------:R-:W-:Y:S02]  /*1af0*/  LOP3.LUT R18, R28, 0x38, RZ, 0xc0, !PT ;  /* 0x000000381c127812 */ /* 0x000fe400078ec0ff */
[----:B------:R-:W-:Y:S02]  /*1b00*/  LOP3.LUT R2, R2, 0x38, R164, 0xf8, !PT ;  /* 0x0000003802027812 */ /* 0x000fe400078ef8a4 */
[----:B------:R-:W-:Y:S02]  /*1b10*/  LOP3.LUT R3, R34, R17, RZ, 0x3c, !PT ;  /* 0x0000001122037212 */ /* 0x000fe400078e3cff */
[----:B------:R-:W-:Y:S01]  /*1b20*/  LOP3.LUT R0, R2, 0x38, R28, 0x78, !PT ;  /* 0x0000003802007812 */ /* 0x000fe200078e781c */
[----:B------:R-:W-:Y:S01]  /*1b30*/  @!P1 VIADD R5, R5, 0x1 ;  /* 0x0000000105059836 */ /* 0x000fe20000000000 */
[----:B------:R-:W-:-:S02]  /*1b40*/  IADD3 R2, P2, PT, R18, R6, RZ ;  /* 0x0000000612027210 */ /* 0x000fc40007f5e0ff */
[----:B------:R-:W-:Y:S01]  /*1b50*/  ISETP.GE.AND P3, PT, R3, RZ, PT ;  /* 0x000000ff0300720c */ /* 0x000fe20003f66270 */
[----:B------:R-:W-:Y:S01]  /*1b60*/  @P4 VIADD R5, R5, 0x1 ;  /* 0x0000000105054836 */ /* 0x000fe20000000000 */
[----:B------:R-:W-:Y:S01]  /*1b70*/  LOP3.LUT R28, R0, 0x1e00, R28, 0xf8, !PT ;  /* 0x00001e00001c7812 */ /* 0x000fe200078ef81c */
[----:B------:R-:W-:Y:S01]  /*1b80*/  IMAD R0, R7, R62, RZ ;  /* 0x0000003e07007224 */ /* 0x000fe200078e02ff */
[----:B------:R-:W-:Y:S02]  /*1b90*/  IADD3.X R3, PT, PT, RZ, R12, RZ, P2, !PT ;  /* 0x0000000cff037210 */ /* 0x000fe400017fe4ff */
[----:B------:R-:W-:Y:S01]  /*1ba0*/  ISETP.NE.AND P1, PT, R17, RZ, PT ;  /* 0x000000ff1100720c */ /* 0x000fe20003f25270 */
[C---:B------:R-:W-:Y:S02]  /*1bb0*/  IMAD R12, R16.reuse, R63, R0 ;  /* 0x0000003f100c7224 */ /* 0x040fe400078e0200 */
[----:B------:R-:W-:Y:S01]  /*1bc0*/  IMAD.WIDE.U32 R2, R16, R62, R2 ;  /* 0x0000003e10027225 */ /* 0x000fe200078e0002 */
[----:B------:R-:W-:-:S04]  /*1bd0*/  MOV R16, R5 ;  /* 0x0000000500107202 */ /* 0x000fc80000000f00 */
[----:B------:R-:W-:-:S05]  /*1be0*/  @!P3 IADD3 R16, PT, PT, -R16, RZ, RZ ;  /* 0x000000ff1010b210 */ /* 0x000fca0007ffe1ff */
[----:B------:R-:W-:Y:S01]  /*1bf0*/  @!P1 LOP3.LUT R16, RZ, R17, RZ, 0x33, !PT ;  /* 0x00000011ff109212 */ /* 0x000fe200078e33ff */
[----:B------:R-:W-:Y:S01]  /*1c00*/  IMAD.IADD R3, R3, 0x1, R12 ;  /* 0x0000000103037824 */ /* 0x000fe200078e020c */
[----:B------:R-:W-:Y:S02]  /*1c10*/  SHF.R.U32.HI R76, RZ, 0x3, R164 ;  /* 0x00000003ff4c7819 */ /* 0x000fe400000116a4 */
[----:B------:R-:W-:Y:S01]  /*1c20*/  SHF.R.S32.HI R17, RZ, 0x1f, R16 ;  /* 0x0000001fff117819 */ /* 0x000fe20000011410 */
[----:B------:R-:W-:Y:S02]  /*1c30*/  IMAD.MOV.U32 R77, RZ, RZ, RZ ;  /* 0x000000ffff4d7224 */ /* 0x000fe400078e00ff */
[----:B------:R-:W-:Y:S01]  /*1c40*/  IMAD.WIDE.U32 R2, R16, R26, R2 ;  /* 0x0000001a10027225 */ /* 0x000fe200078e0002 */
[----:B------:R-:W1:Y:S03]  /*1c50*/  S2UR UR4, SR_CgaCtaId ;  /* 0x00000000000479c3 */ /* 0x000e660000008800 */
[----:B------:R-:W-:-:S05]  /*1c60*/  IMAD.SHL.U32 R12, R249, 0x100, RZ ;  /* 0x00000100f90c7824 */ /* 0x000fca00078e00ff */
[----:B------:R2:W-:Y:S01]  /*1c70*/  STL [R1+0x4], R12 ;  /* 0x0000040c01007387 */ /* 0x0005e20000100800 */
[----:B------:R-:W-:Y:S01]  /*1c80*/  UMOV UR5, 0x400 ;  /* 0x0000040000057882 */ /* 0x000fe20000000000 */
[----:B------:R-:W-:-:S04]  /*1c90*/  LOP3.LUT R241, R241, R240, RZ, 0x3c, !PT ;  /* 0x000000f0f1f17212 */ /* 0x000fc800078e3cff */
[----:B------:R-:W-:Y:S01]  /*1ca0*/  LOP3.LUT R240, R241, R240, RZ, 0x3c, !PT ;  /* 0x000000f0f1f07212 */ /* 0x000fe200078e3cff */
[----:B------:R-:W-:Y:S01]  /*1cb0*/  IMAD.SHL.U32 R108, R62, 0x10, RZ ;  /* 0x000000103e6c7824 */ /* 0x000fe200078e00ff */
[----:B-1----:R-:W-:Y:S01]  /*1cc0*/  ULEA UR4, UR4, UR5, 0x18 ;  /* 0x0000000504047291 */ /* 0x002fe2000f8ec0ff */
[C---:B------:R-:W-:Y:S02]  /*1cd0*/  SHF.L.U64.HI R91, R234.reuse, 0x4, R235 ;  /* 0x00000004ea5b7819 */ /* 0x040fe400000102eb */
[----:B------:R-:W-:-:S03]  /*1ce0*/  SHF.L.U32 R75, R234, 0x4, RZ ;  /* 0x00000004ea4b7819 */ /* 0x000fc600000006ff */
[----:B------:R-:W-:Y:S02]  /*1cf0*/  LEA R89, R28, UR4, 0x1 ;  /* 0x000000041c597c11 */ /* 0x000fe4000f8e08ff */
[----:B------:R-:W-:Y:S02]  /*1d00*/  SHF.L.U64.HI R114, R62, 0x4, R63 ;  /* 0x000000043e727819 */ /* 0x000fe4000001023f */
[----:B------:R-:W-:Y:S02]  /*1d10*/  IADD3 R116, PT, PT, R12, -0x100, RZ ;  /* 0xffffff000c747810 */ /* 0x000fe40007ffe0ff */
        /* <DEDUP_REMOVED lines=29> */
[----:B------:R-:W-:Y:S02]  /*1ef0*/  IMAD.IADD R0, R7, 0x1, R10 ;  /* 0x0000000107007824 */ /* 0x000fe400078e020a */
[----:B------:R-:W-:Y:S01]  /*1f00*/  IMAD.WIDE.U32 R4, R8, R110, R4 ;  /* 0x0000006e08047225 */ /* 0x000fe200078e0004 */
[----:B------:R-:W-:Y:S02]  /*1f10*/  SHF.R.S32.HI R8, RZ, 0x1f, R115 ;  /* 0x0000001fff087819 */ /* 0x000fe40000011473 */
[----:B------:R-:W-:Y:S01]  /*1f20*/  LEA.HI.X R245, R6, R23, R0, 0x1, P1 ;  /* 0x0000001706f57211 */ /* 0x000fe200008f0c00 */
[----:B------:R-:W-:Y:S02]  /*1f30*/  IMAD R9, R63, R76, RZ ;  /* 0x0000004c3f097224 */ /* 0x000fe400078e02ff */
[----:B------:R-:W-:Y:S01]  /*1f40*/  IMAD.WIDE.U32 R2, R76, R62, R2 ;  /* 0x0000003e4c027225 */ /* 0x000fe200078e0002 */
[----:B------:R-:W-:-:S04]  /*1f50*/  LEA.HI R0, R8, R115, RZ, 0x8 ;  /* 0x0000007308007211 */ /* 0x000fc800078f40ff */
[----:B------:R-:W-:Y:S02]  /*1f60*/  IADD3 R3, PT, PT, R3, R9, RZ ;  /* 0x0000000903037210 */ /* 0x000fe40007ffe0ff */
[C---:B------:R-:W-:Y:S02]  /*1f70*/  LEA R248, P0, R2.reuse, R24, 0x1 ;  /* 0x0000001802f87211 */ /* 0x040fe400078008ff */
[----:B------:R-:W-:Y:S02]  /*1f80*/  SHF.R.S32.HI R30, RZ, 0x8, R0 ;  /* 0x00000008ff1e7819 */ /* 0x000fe40000011400 */
[----:B------:R-:W-:Y:S02]  /*1f90*/  LEA.HI.X R247, R2, R25, R3, 0x1, P0 ;  /* 0x0000001902f77211 */ /* 0x000fe400000f0c03 */
[----:B------:R-:W-:Y:S01]  /*1fa0*/  ISETP.GE.AND P0, PT, R30, R249, PT ;  /* 0x000000f91e00720c */ /* 0x000fe20003f06270 */
[----:B------:R-:W-:Y:S01]  /*1fb0*/  IMAD.IADD R5, R5, 0x1, R11 ;  /* 0x0000000105057824 */ /* 0x000fe200078e020b */
[----:B------:R-:W-:-:S02]  /*1fc0*/  LEA R112, P2, R4, R14, 0x1 ;  /* 0x0000000e04707211 */ /* 0x000fc400078408ff */
        /* <DEDUP_REMOVED lines=17> */
[----:B------:R-:W-:Y:S01]  /*20e0*/  IADD3 R0, P0, PT, -R115, R76, RZ ;  /* 0x0000004c73007210 */ /* 0x000fe20007f1e1ff */
[C---:B------:R-:W-:Y:S01]  /*20f0*/  VIADD R105, R76.reuse, 0x60 ;  /* 0x000000604c697836 */ /* 0x040fe20000000000 */
[C---:B------:R-:W-:Y:S01]  /*2100*/  SHF.L.U32 R107, R25.reuse, 0x4, RZ ;  /* 0x00000004196b7819 */ /* 0x040fe200000006ff */
[C---:B------:R-:W-:Y:S01]  /*2110*/  IMAD R130, R25.reuse, 0x30, RZ ;  /* 0x0000003019827824 */ /* 0x040fe200078e02ff */
[C---:B------:R-:W-:Y:S01]  /*2120*/  SHF.L.U32 R118, R25.reuse, 0x6, RZ ;  /* 0x0000000619767819 */ /* 0x040fe200000006ff */
[C---:B------:R-:W-:Y:S01]  /*2130*/  IMAD R129, R25.reuse, 0x50, RZ ;  /* 0x0000005019817824 */ /* 0x040fe200078e02ff */
[----:B------:R-:W-:Y:S01]  /*2140*/  VIMNMX R95, PT, PT, RZ, R30, !PT ;  /* 0x0000001eff5f7248 */ /* 0x000fe20007fe0100 */
[C---:B------:R-:W-:Y:S01]  /*2150*/  IMAD R128, R25.reuse, 0x60, RZ ;  /* 0x0000006019807824 */ /* 0x040fe200078e02ff */
[C---:B------:R-:W-:Y:S01]  /*2160*/  IADD3 R94, PT, PT, R76.reuse, 0x10, RZ ;  /* 0x000000104c5e7810 */ /* 0x040fe20007ffe0ff */
        /* <DEDUP_REMOVED lines=16> */
[C---:B------:R-:W-:Y:S01]  /*2270*/  IMAD.SHL.U32 R119, R25.reuse, 0x20, RZ ;  /* 0x0000002019777824 */ /* 0x040fe200078e00ff */
        /* <DEDUP_REMOVED lines=28> */
[----:B------:R-:W-:-:S04]  /*2440*/  IMAD.WIDE.U32 R2, R33, R2, R18 ;  /* 0x0000000221027225 */ /* 0x000fc800078e0012 */
[----:B------:R-:W-:Y:S02]  /*2450*/  IMAD.IADD R3, R3, 0x1, R4 ;  /* 0x0000000103037824 */ /* 0x000fe400078e0204 */
[----:B---3--:R-:W-:Y:S01]  /*2460*/  IMAD.WIDE.U32 R4, R33, R6, R18 ;  /* 0x0000000621047225 */ /* 0x008fe200078e0012 */
[C---:B----4-:R-:W-:Y:S02]  /*2470*/  SHF.L.U64.HI R147, R52.reuse, 0x5, R53 ;  /* 0x0000000534937819 */ /* 0x050fe40000010235 */
[----:B------:R-:W-:Y:S01]  /*2480*/  SHF.L.U32 R148, R52, 0x5, RZ ;  /* 0x0000000534947819 */ /* 0x000fe200000006ff */
[----:B------:R-:W-:Y:S02]  /*2490*/  IMAD R6, R7, R33, RZ ;  /* 0x0000002107067224 */ /* 0x000fe400078e02ff */
[----:B------:R-:W-:Y:S02]  /*24a0*/  IMAD R7, R53, R116, RZ ;  /* 0x0000007435077224 */ /* 0x000fe400078e02ff */
[----:B------:R-:W-:Y:S01]  /*24b0*/  IMAD.WIDE.U32 R2, R116, R52, R2 ;  /* 0x0000003474027225 */ /* 0x000fe200078e0002 */
[----:B------:R-:W-:-:S02]  /*24c0*/  IADD3 R5, PT, PT, R5, R6, RZ ;  /* 0x0000000605057210 */ /* 0x000fc40007ffe0ff */
[C-C-:B------:R-:W-:Y:S01]  /*24d0*/  SHF.L.U64.HI R140, R48.reuse, 0x5, R49.reuse ;  /* 0x00000005308c7819 */ /* 0x140fe20000010231 */
[----:B------:R-:W-:Y:S01]  /*24e0*/  IMAD R6, R9, R16, RZ ;  /* 0x0000001009067224 */ /* 0x000fe200078e02ff */
[C---:B------:R-:W-:Y:S01]  /*24f0*/  SHF.L.U64.HI R142, R48.reuse, 0x6, R49 ;  /* 0x00000006308e7819 */ /* 0x040fe20000010231 */
[----:B------:R-:W-:Y:S01]  /*2500*/  IMAD.IADD R3, R3, 0x1, R7 ;  /* 0x0000000103037824 */ /* 0x000fe200078e0207 */
[C---:B------:R-:W-:Y:S01]  /*2510*/  SHF.L.U32 R143, R48.reuse, 0x6, RZ ;  /* 0x00000006308f7819 */ /* 0x040fe200000006ff */
[----:B------:R-:W-:Y:S01]  /*2520*/  IMAD R9, R49, R116, RZ ;  /* 0x0000007431097224 */ /* 0x000fe200078e02ff */
[----:B------:R-:W-:Y:S01]  /*2530*/  SHF.L.U64.HI R144, R48, 0x7, R49 ;  /* 0x0000000730907819 */ /* 0x000fe20000010231 */
[----:B------:R-:W-:Y:S01]  /*2540*/  IMAD.WIDE.U32 R4, R116, R48, R4 ;  /* 0x0000003074047225 */ /* 0x000fe200078e0004 */
[C---:B------:R-:W-:Y:S02]  /*2550*/  SHF.L.U64.HI R146, R48.reuse, 0x4, R49 ;  /* 0x0000000430927819 */ /* 0x040fe40000010231 */
[----:B------:R-:W-:Y:S01]  /*2560*/  SHF.L.U32 R131, R48, 0x4, RZ ;  /* 0x0000000430837819 */ /* 0x000fe200000006ff */
[----:B------:R-:W-:-:S02]  /*2570*/  IMAD R26, R8, R17, R6 ;  /* 0x00000011081a7224 */ /* 0x000fc400078e0206 */
[----:B------:R-:W-:Y:S01]  /*2580*/  IMAD.WIDE.U32 R6, R16, R8, R2 ;  /* 0x0000000810067225 */ /* 0x000fe200078e0002 */
[----:B------:R-:W-:-:S03]  /*2590*/  IADD3 R3, PT, PT, R5, R9, RZ ;  /* 0x0000000905037210 */ /* 0x000fc60007ffe0ff */
[----:B------:R-:W-:Y:S01]  /*25a0*/  IMAD R5, R11, R16, RZ ;  /* 0x000000100b057224 */ /* 0x000fe200078e02ff */
[----:B------:R-:W-:Y:S01]  /*25b0*/  SHF.L.U32 R11, R164, 0x2, RZ ;  /* 0x00000002a40b7819 */ /* 0x000fe200000006ff */
[----:B-----5:R-:W-:Y:S02]  /*25c0*/  IMAD.IADD R8, R116, 0x1, R31 ;  /* 0x0000000174087824 */ /* 0x020fe400078e021f */
[----:B------:R-:W-:Y:S01]  /*25d0*/  IMAD.MOV.U32 R2, RZ, RZ, R4 ;  /* 0x000000ffff027224 */ /* 0x000fe200078e0004 */
[----:B------:R-:W-:Y:S01]  /*25e0*/  LOP3.LUT R11, R11, 0x1c, RZ, 0xc0, !PT ;  /* 0x0000001c0b0b7812 */ /* 0x000fe200078ec0ff */
[----:B------:R-:W-:Y:S01]  /*25f0*/  IMAD R24, R10, R17, R5 ;  /* 0x000000110a187224 */ /* 0x000fe200078e0205 */
[----:B------:R-:W-:Y:S01]  /*2600*/  SHF.R.S32.HI R17, RZ, 0x1f, R115 ;  /* 0x0000001fff117819 */ /* 0x000fe20000011473 */
[-C--:B------:R-:W-:Y:S02]  /*2610*/  IMAD R5, R8, R25.reuse, RZ ;  /* 0x0000001908057224 */ /* 0x080fe400078e02ff */
[C---:B------:R-:W-:Y:S01]  /*2620*/  IMAD R4, R76.reuse, R25, R18 ;  /* 0x000000194c047224 */ /* 0x040fe200078e0212 */
[----:B------:R-:W-:Y:S01]  /*2630*/  IADD3.X R8, PT, PT, RZ, ~R17, RZ, P0, !PT ;  /* 0x80000011ff087210 */ /* 0x000fe200007fe4ff */
[----:B------:R-:W-:-:S02]  /*2640*/  IMAD R11, R76, R25, R11 ;  /* 0x000000194c0b7224 */ /* 0x000fc400078e020b */
[----:B------:R-:W-:Y:S01]  /*2650*/  IMAD.WIDE.U32 R2, R16, R10, R2 ;  /* 0x0000000a10027225 */ /* 0x000fe200078e0002 */
[----:B------:R-:W-:Y:S02]  /*2660*/  SHF.R.S32.HI R16, RZ, 0x1f, R5 ;  /* 0x0000001fff107819 */ /* 0x000fe40000011405 */
[C---:B------:R-:W-:Y:S01]  /*2670*/  IADD3 R9, P1, PT, R5.reuse, R4, RZ ;  /* 0x0000000405097210 */ /* 0x040fe20007f3e0ff */
[----:B------:R-:W-:Y:S01]  /*2680*/  IMAD.WIDE.U32 R138, R48, 0x60, RZ ;  /* 0x00000060308a7825 */ /* 0x000fe200078e00ff */
[----:B------:R-:W-:Y:S02]  /*2690*/  IADD3 R10, P0, PT, R5, R11, RZ ;  /* 0x0000000b050a7210 */ /* 0x000fe40007f1e0ff */
[----:B------:R-:W-:Y:S01]  /*26a0*/  IADD3 R3, PT, PT, R3, R24, RZ ;  /* 0x0000001803037210 */ /* 0x000fe20007ffe0ff */
[----:B------:R-:W-:Y:S01]  /*26b0*/  IMAD.IADD R5, R7, 0x1, R26 ;  /* 0x0000000107057824 */ /* 0x000fe200078e021a */
[----:B------:R-:W-:Y:S01]  /*26c0*/  LEA.HI.X.SX32 R17, R4, R16, 0x1, P1 ;  /* 0x0000001004117211 */ /* 0x000fe200008f0eff */
[C---:B------:R-:W-:Y:S01]  /*26d0*/  IMAD R26, R8.reuse, R48, RZ ;  /* 0x00000030081a7224 */ /* 0x040fe200078e02ff */
[----:B------:R-:W-:Y:S01]  /*26e0*/  LEA.HI.X.SX32 R11, R11, R16, 0x1, P0 ;  /* 0x000000100b0b7211 */ /* 0x000fe200000f0eff */
[----:B------:R-:W-:-:S02]  /*26f0*/  IMAD R7, R8, R52, RZ ;  /* 0x0000003408077224 */ /* 0x000fc400078e02ff */
[----:B------:R-:W-:Y:S02]  /*2700*/  IMAD.MOV.U32 R4, RZ, RZ, R6 ;  /* 0x000000ffff047224 */ /* 0x000fe400078e0006 */
[-C--:B------:R-:W-:Y:S02]  /*2710*/  IMAD R26, R49, R0.reuse, R26 ;  /* 0x00000000311a7224 */ /* 0x080fe400078e021a */
[----:B------:R-:W-:-:S04]  /*2720*/  IMAD.WIDE.U32 R2, R48, R0, R2 ;  /* 0x0000000030027225 */ /* 0x000fc800078e0002 */
[----:B------:R-:W-:Y:S01]  /*2730*/  IMAD R7, R53, R0, R7 ;  /* 0x0000000035077224 */ /* 0x000fe200078e0207 */
[----:B------:R-:W-:Y:S01]  /*2740*/  IADD3 R26, PT, PT, R3, R26, RZ ;  /* 0x0000001a031a7210 */ /* 0x000fe20007ffe0ff */
[----:B------:R-:W-:Y:S01]  /*2750*/  IMAD.WIDE.U32 R4, R52, R0, R4 ;  /* 0x0000000034047225 */ /* 0x000fe200078e0004 */
[----:B------:R-:W-:Y:S02]  /*2760*/  SHF.L.U64.HI R3, R10, 0x1, R11 ;  /* 0x000000010a037819 */ /* 0x000fe4000001020b */
[----:B------:R-:W-:Y:S01]  /*2770*/  SHF.L.U64.HI R0, R9, 0x1, R17 ;  /* 0x0000000109007819 */ /* 0x000fe20000010211 */
[----:B------:R-:W-:Y:S01]  /*2780*/  IMAD.IADD R5, R5, 0x1, R7 ;  /* 0x0000000105057824 */ /* 0x000fe200078e0207 */
[----:B------:R-:W-:Y:S01]  /*2790*/  LEA R80, P1, R4, R20, 0x1 ;  /* 0x0000001404507211 */ /* 0x000fe200078208ff */
[----:B------:R-:W-:Y:S01]  /*27a0*/  IMAD.SHL.U32 R10, R10, 0x2, RZ ;  /* 0x000000020a0a7824 */ /* 0x000fe200078e00ff */
[----:B------:R-:W-:Y:S01]  /*27b0*/  LEA R27, P0, R2, R22, 0x1 ;  /* 0x00000016021b7211 */ /* 0x000fe200078008ff */
[----:B------:R-:W-:Y:S01]  /*27c0*/  IMAD.WIDE.U32 R134, R48, 0xc0, RZ ;  /* 0x000000c030867825 */ /* 0x000fe200078e00ff */
[----:B------:R-:W-:-:S02]  /*27d0*/  SHF.L.U32 R9, R9, 0x1, RZ ;  /* 0x0000000109097819 */ /* 0x000fc400000006ff */
[----:B------:R-:W-:Y:S01]  /*27e0*/  LEA.HI.X R79, R4, R21, R5, 0x1, P1 ;  /* 0x00000015044f7211 */ /* 0x000fe200008f0c05 */
[C---:B------:R-:W-:Y:S01]  /*27f0*/  IMAD R4, R49.reuse, 0x60, RZ ;  /* 0x0000006031047824 */ /* 0x040fe200078e02ff */
[----:B------:R-:W-:Y:S01]  /*2800*/  LEA.HI.X R26, R2, R23, R26, 0x1, P0 ;  /* 0x00000017021a7211 */ /* 0x000fe200000f0c1a */
[----:B------:R-:W-:Y:S01]  /*2810*/  IMAD R2, R49, 0xc0, RZ ;  /* 0x000000c031027824 */ /* 0x000fe200078e02ff */
[-C--:B------:R-:W-:Y:S01]  /*2820*/  IADD3 R58, P3, PT, R12, R9.reuse, RZ ;  /* 0x000000090c3a7210 */ /* 0x080fe20007f7e0ff */
[----:B------:R-:W-:Y:S01]  /*2830*/  IMAD.WIDE.U32 R132, R48, 0xe0, RZ ;  /* 0x000000e030847825 */ /* 0x000fe200078e00ff */
[-C--:B------:R-:W-:Y:S02]  /*2840*/  IADD3 R44, P1, PT, R12, R10.reuse, RZ ;  /* 0x0000000a0c2c7210 */ /* 0x080fe40007f3e0ff */
[----:B------:R-:W-:Y:S01]  /*2850*/  IADD3 R59, P2, PT, R14, R9, RZ ;  /* 0x000000090e3b7210 */ /* 0x000fe20007f5e0ff */
[----:B------:R-:W-:Y:S01]  /*2860*/  IMAD.WIDE.U32 R136, R48, 0xa0, RZ ;  /* 0x000000a030887825 */ /* 0x000fe200078e00ff */
[----:B------:R-:W-:-:S02]  /*2870*/  IADD3 R28, P0, PT, R14, R10, RZ ;  /* 0x0000000a0e1c7210 */ /* 0x000fc40007f1e0ff */
[CC--:B------:R-:W-:Y:S01]  /*2880*/  IADD3.X R57, PT, PT, R13.reuse, R0.reuse, RZ, P3, !PT ;  /* 0x000000000d397210 */ /* 0x0c0fe20001ffe4ff */
[--C-:B------:R-:W-:Y:S01]  /*2890*/  IMAD.X R45, R13, 0x1, R3.reuse, P1 ;  /* 0x000000010d2d7824 */ /* 0x100fe200008e0603 */
[C---:B------:R-:W-:Y:S01]  /*28a0*/  IADD3.X R56, PT, PT, R15.reuse, R0, RZ, P2, !PT ;  /* 0x000000000f387210 */ /* 0x040fe200017fe4ff */
[----:B------:R-:W-:Y:S01]  /*28b0*/  IMAD.X R29, R15, 0x1, R3, P0 ;  /* 0x000000010f1d7824 */ /* 0x000fe200000e0603 */
[----:B------:R-:W-:Y:S01]  /*28c0*/  IADD3 R88, PT, PT, R139, R4, RZ ;  /* 0x000000048b587210 */ /* 0x000fe20007ffe0ff */
[----:B------:R-:W-:Y:S01]  /*28d0*/  IMAD R0, R49, 0xe0, RZ ;  /* 0x000000e031007824 */ /* 0x000fe200078e02ff */
[----:B------:R-:W-:Y:S01]  /*28e0*/  IADD3 R86, PT, PT, R135, R2, RZ ;  /* 0x0000000287567210 */ /* 0x000fe20007ffe0ff */
[----:B------:R-:W-:Y:S02]  /*28f0*/  IMAD R3, R49, 0xa0, RZ ;  /* 0x000000a031037824 */ /* 0x000fe400078e02ff */
[C---:B------:R-:W-:Y:S01]  /*2900*/  IMAD.SHL.U32 R141, R48.reuse, 0x20, RZ ;  /* 0x00000020308d7824 */ /* 0x040fe200078e00ff */
[----:B------:R-:W-:Y:S01]  /*2910*/  IADD3 R85, PT, PT, R133, R0, RZ ;  /* 0x0000000085557210 */ /* 0x000fe20007ffe0ff */
[----:B------:R-:W-:-:S02]  /*2920*/  IMAD.SHL.U32 R145, R48, 0x80, RZ ;  /* 0x0000008030917824 */ /* 0x000fc400078e00ff */
[----:B------:R-:W-:-:S07]  /*2930*/  IMAD.IADD R87, R137, 0x1, R3 ;  /* 0x0000000189577824 */ /* 0x000fce00078e0203 */
.L_x_4151:
[----:B------:R-:W-:Y:S01]  /*2940*/  VIADD R54, R54, 0x100 ;  /* 0x0000010036367836 */ /* 0x000fe20000000000 */
[----:B------:R-:W-:Y:S01]  /*2950*/  UMOV UR4, URZ ;  /* 0x000000ff00047c82 */ /* 0x000fe20008000000 */
[----:B------:R-:W-:Y:S01]  /*2960*/  VIADD R55, R55, 0x100 ;  /* 0x0000010037377836 */ /* 0x000fe20000000000 */
[----:B------:R-:W-:Y:S01]  /*2970*/  BSSY.RECONVERGENT B1, `(.L_x_4081) ;  /* 0x0000b71000017945 */ /* 0x000fe20003800200 */
[----:B------:R-:W-:Y:S01]  /*2980*/  IMAD.MOV.U32 R82, RZ, RZ, R74 ;  /* 0x000000ffff527224 */ /* 0x000fe200078e004a */
[-C--:B------:R-:W-:Y:S01]  /*2990*/  ISETP.GE.AND P0, PT, R76, R54.reuse, PT ;  /* 0x000000364c00720c */ /* 0x080fe20003f06270 */
[----:B------:R-:W-:Y:S02]  /*29a0*/  VIADD R83, R83, 0xffffffff ;  /* 0xffffffff53537836 */ /* 0x000fe40000000000 */
[----:B------:R-:W-:Y:S01]  /*29b0*/  VIADD R74, R74, 0xffffff00 ;  /* 0xffffff004a4a7836 */ /* 0x000fe20000000000 */
[-C--:B------:R-:W-:Y:S02]  /*29c0*/  ISETP.GE.AND P2, PT, R76, R55.reuse, !P0 ;  /* 0x000000374c00720c */ /* 0x080fe40004746270 */
[C---:B------:R-:W-:Y:S04]  /*29d0*/  ISETP.GE.AND P0, PT, R94.reuse, R54, PT ;  /* 0x000000365e00720c */ /* 0x040fe80003f06270 */
[-C--:B------:R-:W-:Y:S02]  /*29e0*/  ISETP.GE.AND P3, PT, R94, R55.reuse, !P0 ;  /* 0x000000375e00720c */ /* 0x080fe40004766270 */
[----:B------:R-:W-:Y:S02]  /*29f0*/  IADD3 R4, P0, PT, R80, R148, RZ ;  /* 0x0000009450047210 */ /* 0x000fe40007f1e0ff */
[----:B------:R-:W-:Y:S03]  /*2a00*/  P2R R35, PR, RZ, 0x8 ;  /* 0x00000008ff237803 */ /* 0x000fe60000000000 */
[----:B------:R-:W-:Y:S02]  /*2a10*/  @P2 IMAD.MOV.U32 R2, RZ, RZ, R80 ;  /* 0x000000ffff022224 */ /* 0x000fe400078e0050 */
[----:B------:R-:W-:Y:S02]  /*2a20*/  @P2 IMAD.MOV.U32 R3, RZ, RZ, R79 ;  /* 0x000000ffff032224 */ /* 0x000fe400078e004f */
[--C-:B------:R-:W-:Y:S01]  /*2a30*/  IMAD.X R5, R79, 0x1, R147.reuse, P0 ;  /* 0x000000014f057824 */ /* 0x100fe200000e0693 */
[C---:B------:R-:W-:Y:S02]  /*2a40*/  ISETP.GE.AND P0, PT, R93.reuse, R54, PT ;  /* 0x000000365d00720c */ /* 0x040fe40003f06270 */
[----:B----4-:R1:W2:Y:S02]  /*2a50*/  @P2 LD.E.128 R8, desc[UR6][R2.64] ;  /* 0x0000000602082980 */ /* 0x0102a4000c101d00 */
[----:B------:R-:W-:Y:S04]  /*2a60*/  ISETP.GE.AND P4, PT, R93, R55, !P0 ;  /* 0x000000375d00720c */ /* 0x000fe80004786270 */
[----:B------:R-:W-:Y:S09]  /*2a70*/  P2R R46, PR, RZ, 0x10 ;  /* 0x00000010ff2e7803 */ /* 0x000ff20000000000 */
[----:B------:R-:W-:Y:S05]  /*2a80*/  @P4 IADD3 R6, P0, PT, R4, R148, RZ ;  /* 0x0000009404064210 */ /* 0x000fea0007f1e0ff */
[----:B------:R-:W-:Y:S01]  /*2a90*/  @P4 IMAD.X R7, R5, 0x1, R147, P0 ;  /* 0x0000000105074824 */ /* 0x000fe200000e0693 */
[----:B------:R-:W-:Y:S01]  /*2aa0*/  ISETP.GE.AND P0, PT, R92, R54, PT ;  /* 0x000000365c00720c */ /* 0x000fe20003f06270 */
[----:B-1----:R-:W-:Y:S02]  /*2ab0*/  @P2 IMAD.MOV.U32 R2, RZ, RZ, R70 ;  /* 0x000000ffff022224 */ /* 0x002fe400078e0046 */
[----:B------:R-:W-:Y:S05]  /*2ac0*/  @P2 IMAD.MOV.U32 R3, RZ, RZ, R69 ;  /* 0x000000ffff032224 */ /* 0x000fea00078e0045 */
[----:B--2---:R1:W-:Y:S04]  /*2ad0*/  @P2 ST.E.128 desc[UR6][R2.64], R8 ;  /* 0x0000000802002985 */ /* 0x0043e8000c101d06 */
[----:B-1----:R-:W2:Y:S01]  /*2ae0*/  @P3 LD.E.128 R8, desc[UR6][R4.64] ;  /* 0x0000000604083980 */ /* 0x002ea2000c101d00 */
[C---:B------:R-:W-:Y:S04]  /*2af0*/  LEA R2, P1, R108.reuse, R70, 0x1 ;  /* 0x000000466c027211 */ /* 0x040fe800078208ff */
[----:B------:R-:W-:Y:S05]  /*2b00*/  LEA.HI.X R3, R108, R69, R114, 0x1, P1 ;  /* 0x000000456c037211 */ /* 0x000fea00008f0c72 */
[----:B--2---:R1:W-:Y:S01]  /*2b10*/  @P3 ST.E.128 desc[UR6][R2.64], R8 ;  /* 0x0000000802003985 */ /* 0x0043e2000c101d06 */
[----:B------:R-:W-:Y:S03]  /*2b20*/  ISETP.GE.AND P3, PT, R92, R55, !P0 ;  /* 0x000000375c00720c */ /* 0x000fe60004766270 */
[----:B------:R2:W3:Y:S01]  /*2b30*/  @P4 LD.E.128 R12, desc[UR6][R6.64] ;  /* 0x00000006060c4980 */ /* 0x0004e2000c101d00 */
[----:B------:R-:W-:Y:S09]  /*2b40*/  P2R R60, PR, RZ, 0x8 ;  /* 0x00000008ff3c7803 */ /* 0x000ff20000000000 */
[----:B--2---:R-:W-:Y:S02]  /*2b50*/  @P3 LEA R6, P0, R52, R4, 0x6 ;  /* 0x0000000434063211 */ /* 0x004fe400078030ff */
[----:B-1----:R-:W-:Y:S02]  /*2b60*/  @P4 LEA R8, P1, R62, R2, 0x5 ;  /* 0x000000023e084211 */ /* 0x002fe400078228ff */
[----:B------:R-:W-:Y:S02]  /*2b70*/  @P3 LEA.HI.X R7, R52, R5, R53, 0x6, P0 ;  /* 0x0000000534073211 */ /* 0x000fe400000f3435 */
[--C-:B------:R-:W-:Y:S02]  /*2b80*/  @P4 LEA.HI.X R9, R62, R3, R63.reuse, 0x5, P1 ;  /* 0x000000033e094211 */ /* 0x100fe400008f2c3f */
[C---:B------:R-:W-:Y:S04]  /*2b90*/  ISETP.GE.AND P0, PT, R78.reuse, R54, PT ;  /* 0x000000364e00720c */ /* 0x040fe80003f06270 */
[----:B------:R-:W-:Y:S11]  /*2ba0*/  ISETP.LT.OR P0, PT, R78, R55, P0 ;  /* 0x000000374e00720c */ /* 0x000ff60000701670 */
[----:B------:R-:W-:Y:S02]  /*2bb0*/  @!UPT UIADD3 URZ, UPT, UPT, URZ, URZ, URZ ;  /* 0x000000fffffff290 */ /* 0x000fe4000fffe0ff */
[----:B------:R-:W-:Y:S01]  /*2bc0*/  @!P0 IMAD R0, R53, 0x60, RZ ;  /* 0x0000006035008824 */ /* 0x000fe200078e02ff */
[----:B---3--:R1:W-:Y:S04]  /*2bd0*/  @P4 ST.E.128 desc[UR6][R8.64], R12 ;  /* 0x0000000c08004985 */ /* 0x0083e8000c101d06 */
[----:B-1----:R1:W2:Y:S01]  /*2be0*/  @P3 LD.E.128 R12, desc[UR6][R6.64] ;  /* 0x00000006060c3980 */ /* 0x0022a2000c101d00 */
[C---:B------:R-:W-:Y:S04]  /*2bf0*/  @P3 LEA R8, P1, R62.reuse, R2, 0x6 ;  /* 0x000000023e083211 */ /* 0x040fe800078230ff */
[----:B------:R-:W-:Y:S02]  /*2c00*/  @P3 LEA.HI.X R9, R62, R3, R63, 0x6, P1 ;  /* 0x000000033e093211 */ /* 0x000fe400008f343f */
[C---:B------:R-:W-:Y:S04]  /*2c10*/  ISETP.GE.AND P1, PT, R106.reuse, R54, PT ;  /* 0x000000366a00720c */ /* 0x040fe80003f26270 */
[----:B------:R-:W-:Y:S04]  /*2c20*/  ISETP.LT.OR P4, PT, R106, R55, P1 ;  /* 0x000000376a00720c */ /* 0x000fe80000f81670 */
[----:B------:R-:W-:Y:S01]  /*2c30*/  P2R R61, PR, RZ, 0x10 ;  /* 0x00000010ff3d7803 */ /* 0x000fe20000000000 */
[C---:B-1----:R-:W-:Y:S05]  /*2c40*/  @!P0 IMAD.WIDE.U32 R6, R52.reuse, 0x60, R4 ;  /* 0x0000006034068825 */ /* 0x042fea00078e0004 */
[----:B------:R-:W-:Y:S01]  /*2c50*/  @!P0 IADD3 R7, PT, PT, R7, R0, RZ ;  /* 0x0000000007078210 */ /* 0x000fe20007ffe0ff */
[----:B------:R-:W-:Y:S01]  /*2c60*/  @!P0 IMAD R0, R63, 0x60, RZ ;  /* 0x000000603f008824 */ /* 0x000fe200078e02ff */
[----:B--2---:R1:W-:Y:S04]  /*2c70*/  @P3 ST.E.128 desc[UR6][R8.64], R12 ;  /* 0x0000000c08003985 */ /* 0x0043e8000c101d06 */
[----:B-1----:R1:W2:Y:S01]  /*2c80*/  @!P0 LD.E.128 R12, desc[UR6][R6.64] ;  /* 0x00000006060c8980 */ /* 0x0022a2000c101d00 */
[C---:B------:R-:W-:Y:S04]  /*2c90*/  @!P4 LEA R8, P1, R52.reuse, R4, 0x7 ;  /* 0x000000043408c211 */ /* 0x040fe800078238ff */
[----:B------:R-:W-:Y:S01]  /*2ca0*/  @!P4 LEA.HI.X R9, R52, R5, R53, 0x7, P1 ;  /* 0x000000053409c211 */ /* 0x000fe200008f3c35 */
[----:B-1----:R-:W-:Y:S04]  /*2cb0*/  @!P0 IMAD.WIDE.U32 R6, R62, 0x60, R2 ;  /* 0x000000603e068825 */ /* 0x002fe800078e0002 */
[----:B------:R-:W-:Y:S05]  /*2cc0*/  @!P0 IMAD.IADD R7, R7, 0x1, R0 ;  /* 0x0000000107078824 */ /* 0x000fea00078e0200 */
[----:B--2---:R1:W-:Y:S01]  /*2cd0*/  @!P0 ST.E.128 desc[UR6][R6.64], R12 ;  /* 0x0000000c06008985 */ /* 0x0043e2000c101d06 */
[C---:B------:R-:W-:Y:S04]  /*2ce0*/  ISETP.GE.AND P0, PT, R102.reuse, R54, PT ;  /* 0x000000366600720c */ /* 0x040fe80003f06270 */
[----:B------:R-:W-:Y:S04]  /*2cf0*/  ISETP.LT.OR P1, PT, R102, R55, P0 ;  /* 0x000000376600720c */ /* 0x000fe80000721670 */
[----:B------:R-:W-:Y:S01]  /*2d00*/  P2R R66, PR, RZ, 0x2 ;  /* 0x00000002ff427803 */ /* 0x000fe20000000000 */
[----:B-1----:R1:W2:Y:S02]  /*2d10*/  @!P4 LD.E.128 R12, desc[UR6][R8.64] ;  /* 0x00000006080cc980 */ /* 0x0022a4000c101d00 */
[C---:B-1----:R-:W-:Y:S04]  /*2d20*/  @!P4 LEA R8, P0, R62.reuse, R2, 0x7 ;  /* 0x000000023e08c211 */ /* 0x042fe800078038ff */
[----:B------:R-:W-:Y:S02]  /*2d30*/  @!P4 LEA.HI.X R9, R62, R3, R63, 0x7, P0 ;  /* 0x000000033e09c211 */ /* 0x000fe400000f3c3f */
[C---:B------:R-:W-:Y:S04]  /*2d40*/  @!P1 LEA R16, P0, R52.reuse, R4, 0x8 ;  /* 0x0000000434109211 */ /* 0x040fe800078040ff */
[----:B------:R-:W-:Y:S02]  /*2d50*/  @!P1 LEA.HI.X R17, R52, R5, R53, 0x8, P0 ;  /* 0x0000000534119211 */ /* 0x000fe400000f4435 */
[C---:B------:R-:W-:Y:S04]  /*2d60*/  @!P1 LEA R20, P0, R62.reuse, R2, 0x8 ;  /* 0x000000023e149211 */ /* 0x040fe800078040ff */
[----:B------:R-:W-:Y:S02]  /*2d70*/  @!P1 LEA.HI.X R21, R62, R3, R63, 0x8, P0 ;  /* 0x000000033e159211 */ /* 0x000fe400000f443f */
[CC--:B------:R-:W-:Y:S04]  /*2d80*/  ISETP.GE.AND P0, PT, R105.reuse, R54.reuse, PT ;  /* 0x000000366900720c */ /* 0x0c0fe80003f06270 */
[-C--:B------:R-:W-:Y:S02]  /*2d90*/  ISETP.LT.OR P3, PT, R105, R55.reuse, P0 ;  /* 0x000000376900720c */ /* 0x080fe40000761670 */
[-C--:B------:R-:W-:Y:S11]  /*2da0*/  ISETP.GE.AND P0, PT, R104, R54.reuse, PT ;  /* 0x000000366800720c */ /* 0x080ff60003f06270 */
[----:B------:R-:W-:Y:S02]  /*2db0*/  @!P3 IMAD R0, R53, 0xa0, RZ ;  /* 0x000000a03500b824 */ /* 0x000fe400078e02ff */
[----:B------:R-:W-:Y:S04]  /*2dc0*/  @!P3 IMAD.WIDE.U32 R6, R52, 0xa0, R4 ;  /* 0x000000a03406b825 */ /* 0x000fe800078e0004 */
[----:B------:R-:W-:Y:S02]  /*2dd0*/  @!P3 IMAD.IADD R7, R7, 0x1, R0 ;  /* 0x000000010707b824 */ /* 0x000fe400078e0200 */
[----:B------:R-:W-:Y:S01]  /*2de0*/  @!P3 IMAD R0, R63, 0xa0, RZ ;  /* 0x000000a03f00b824 */ /* 0x000fe200078e02ff */
[----:B--2---:R1:W-:Y:S01]  /*2df0*/  @!P4 ST.E.128 desc[UR6][R8.64], R12 ;  /* 0x0000000c0800c985 */ /* 0x0043e2000c101d06 */
[-C--:B------:R-:W-:Y:S02]  /*2e00*/  ISETP.LT.OR P4, PT, R104, R55.reuse, P0 ;  /* 0x000000376800720c */ /* 0x080fe40000781670 */
[CC--:B------:R-:W-:Y:S04]  /*2e10*/  ISETP.GE.AND P0, PT, R103.reuse, R54.reuse, PT ;  /* 0x000000366700720c */ /* 0x0c0fe80003f06270 */
[-C--:B------:R-:W-:Y:S02]  /*2e20*/  ISETP.LT.OR P5, PT, R103, R55.reuse, P0 ;  /* 0x000000376700720c */ /* 0x080fe400007a1670 */
[CC--:B------:R-:W-:Y:S04]  /*2e30*/  ISETP.GE.AND P0, PT, R101.reuse, R54.reuse, PT ;  /* 0x000000366500720c */ /* 0x0c0fe80003f06270 */
[-C--:B------:R-:W-:Y:S01]  /*2e40*/  ISETP.LT.OR P6, PT, R101, R55.reuse, P0 ;  /* 0x000000376500720c */ /* 0x080fe200007c1670 */
[----:B------:R-:W-:Y:S01]  /*2e50*/  @!P4 IMAD R10, R53, 0xc0, RZ ;  /* 0x000000c0350ac824 */ /* 0x000fe200078e02ff */
[----:B------:R-:W-:Y:S02]  /*2e60*/  ISETP.GE.AND P0, PT, R100, R54, PT ;  /* 0x000000366400720c */ /* 0x000fe40003f06270 */
[----:B------:R-:W-:Y:S01]  /*2e70*/  P2R R67, PR, RZ, 0x40 ;  /* 0x00000040ff437803 */ /* 0x000fe20000000000 */
        /* <DEDUP_REMOVED lines=13> */
[----:B------:R-:W-:Y:S01]  /*2f50*/  @!P5 IMAD.IADD R7, R7, 0x1, R10 ;  /* 0x000000010707d824 */ /* 0x000fe200078e020a */
[----:B--2---:R1:W-:Y:S04]  /*2f60*/  @!P4 ST.E.128 desc[UR6][R8.64], R12 ;  /* 0x0000000c0800c985 */ /* 0x0043e8000c101d06 */
[----:B-1----:R1:W2:Y:S02]  /*2f70*/  @!P5 LD.E.128 R8, desc[UR6][R6.64] ;  /* 0x000000060608d980 */ /* 0x0022a4000c101d00 */
[----:B-1----:R-:W-:Y:S05]  /*2f80*/  @!P5 IMAD.WIDE.U32 R6, R62, 0xe0, R2 ;  /* 0x000000e03e06d825 */ /* 0x002fea00078e0002 */
[----:B------:R-:W-:Y:S01]  /*2f90*/  @!P5 IADD3 R7, PT, PT, R7, R0, RZ ;  /* 0x000000000707d210 */ /* 0x000fe20007ffe0ff */
[----:B------:R-:W-:Y:S04]  /*2fa0*/  @!P6 IMAD R0, R53, 0x120, RZ ;  /* 0x000001203500e824 */ /* 0x000fe800078e02ff */
[----:B--2---:R1:W-:Y:S02]  /*2fb0*/  @!P5 ST.E.128 desc[UR6][R6.64], R8 ;  /* 0x000000080600d985 */ /* 0x0043e4000c101d06 */
[----:B-1----:R-:W-:Y:S02]  /*2fc0*/  @!P6 IMAD.WIDE.U32 R6, R52, 0x120, R4 ;  /* 0x000001203406e825 */ /* 0x002fe400078e0004 */
[----:B------:R-:W2:Y:S02]  /*2fd0*/  @!P1 LD.E.128 R8, desc[UR6][R16.64] ;  /* 0x0000000610089980 */ /* 0x000ea4000c101d00 */
[----:B------:R-:W-:Y:S02]  /*2fe0*/  @!P6 IMAD.IADD R7, R7, 0x1, R0 ;  /* 0x000000010707e824 */ /* 0x000fe400078e0200 */
[----:B------:R-:W-:Y:S01]  /*2ff0*/  @!P6 IMAD R0, R63, 0x120, RZ ;  /* 0x000001203f00e824 */ /* 0x000fe200078e02ff */
[----:B--2---:R1:W-:Y:S01]  /*3000*/  @!P1 ST.E.128 desc[UR6][R20.64], R8 ;  /* 0x0000000814009985 */ /* 0x0043e2000c101d06 */
[-C--:B------:R-:W-:Y:S02]  /*3010*/  ISETP.LT.OR P1, PT, R100, R55.reuse, P0 ;  /* 0x000000376400720c */ /* 0x080fe40000721670 */
[-C--:B------:R-:W-:Y:S01]  /*3020*/  ISETP.GE.AND P0, PT, R99, R54.reuse, PT ;  /* 0x000000366300720c */ /* 0x080fe20003f06270 */
[----:B------:R2:W3:Y:S01]  /*3030*/  @!P6 LD.E.128 R12, desc[UR6][R6.64] ;  /* 0x00000006060ce980 */ /* 0x0004e2000c101d00 */
[----:B------:R-:W-:Y:S01]  /*3040*/  P2R R68, PR, RZ, 0x2 ;  /* 0x00000002ff447803 */ /* 0x000fe20000000000 */
[----:B-1----:R-:W-:Y:S04]  /*3050*/  @!P6 IMAD.WIDE.U32 R8, R62, 0x120, R2 ;  /* 0x000001203e08e825 */ /* 0x002fe800078e0002 */
[----:B------:R-:W-:Y:S04]  /*3060*/  @!P6 IMAD.IADD R9, R9, 0x1, R0 ;  /* 0x000000010909e824 */ /* 0x000fe800078e0200 */
[----:B------:R-:W-:Y:S02]  /*3070*/  @!P1 IMAD R10, R53, 0x140, RZ ;  /* 0x00000140350a9824 */ /* 0x000fe400078e02ff */
[----:B--2---:R-:W-:Y:S04]  /*3080*/  @!P1 IMAD.WIDE.U32 R6, R52, 0x140, R4 ;  /* 0x0000014034069825 */ /* 0x004fe800078e0004 */
[----:B------:R-:W-:Y:S02]  /*3090*/  @!P1 IMAD.IADD R7, R7, 0x1, R10 ;  /* 0x0000000107079824 */ /* 0x000fe400078e020a */
[----:B------:R-:W-:Y:S01]  /*30a0*/  @!P1 IMAD R0, R63, 0x140, RZ ;  /* 0x000001403f009824 */ /* 0x000fe200078e02ff */
[----:B---3--:R1:W-:Y:S01]  /*30b0*/  @!P6 ST.E.128 desc[UR6][R8.64], R12 ;  /* 0x0000000c0800e985 */ /* 0x0083e2000c101d06 */
[-C--:B------:R-:W-:Y:S02]  /*30c0*/  ISETP.LT.OR P6, PT, R99, R55.reuse, P0 ;  /* 0x000000376300720c */ /* 0x080fe400007c1670 */
[-C--:B------:R-:W-:Y:S02]  /*30d0*/  ISETP.GE.AND P0, PT, R98, R54.reuse, PT ;  /* 0x000000366200720c */ /* 0x080fe40003f06270 */
        /* <DEDUP_REMOVED lines=10> */
[----:B------:R-:W-:Y:S02]  /*3180*/  ISETP.GE.AND P0, PT, R97, R54, PT ;  /* 0x000000366100720c */ /* 0x000fe40003f06270 */
[----:B------:R-:W-:Y:S09]  /*3190*/  P2R R72, PR, RZ, 0x2 ;  /* 0x00000002ff487803 */ /* 0x000ff20000000000 */
[----:B------:R-:W-:Y:S02]  /*31a0*/  @!P1 IMAD R10, R53, 0x180, RZ ;  /* 0x00000180350a9824 */ /* 0x000fe400078e02ff */
[----:B-1----:R-:W-:Y:S01]  /*31b0*/  @!P6 IMAD.WIDE.U32 R8, R62, 0x160, R2 ;  /* 0x000001603e08e825 */ /* 0x002fe200078e0002 */
[----:B------:R1:W2:Y:S03]  /*31c0*/  @!P6 LD.E.128 R12, desc[UR6][R6.64] ;  /* 0x00000006060ce980 */ /* 0x0002a6000c101d00 */
[----:B------:R-:W-:Y:S02]  /*31d0*/  @!P6 IMAD.IADD R9, R9, 0x1, R0 ;  /* 0x000000010909e824 */ /* 0x000fe400078e0200 */
[----:B------:R-:W-:Y:S02]  /*31e0*/  @!P1 IMAD R0, R63, 0x180, RZ ;  /* 0x000001803f009824 */ /* 0x000fe400078e02ff */
[----:B-1----:R-:W-:Y:S05]  /*31f0*/  @!P1 IMAD.WIDE.U32 R6, R52, 0x180, R4 ;  /* 0x0000018034069825 */ /* 0x002fea00078e0004 */
[----:B------:R-:W-:Y:S01]  /*3200*/  @!P1 IADD3 R7, PT, PT, R7, R10, RZ ;  /* 0x0000000a07079210 */ /* 0x000fe20007ffe0ff */
[----:B--2---:R1:W-:Y:S01]  /*3210*/  @!P6 ST.E.128 desc[UR6][R8.64], R12 ;  /* 0x0000000c0800e985 */ /* 0x0043e2000c101d06 */
        /* <DEDUP_REMOVED lines=11> */
[-C--:B------:R-:W-:Y:S04]  /*32d0*/  ISETP.LT.OR P1, PT, R96, R55.reuse, P0 ;  /* 0x000000376000720c */ /* 0x080fe80000721670 */
[----:B------:R-:W-:Y:S09]  /*32e0*/  P2R R81, PR, RZ, 0x2 ;  /* 0x00000002ff517803 */ /* 0x000ff20000000000 */
[----:B------:R-:W-:Y:S01]  /*32f0*/  @!P1 IMAD.WIDE.U32 R4, R52, 0x1c0, R4 ;  /* 0x000001c034049825 */ /* 0x000fe200078e0004 */
[----:B-1----:R1:W2:Y:S03]  /*3300*/  @!P6 LD.E.128 R8, desc[UR6][R6.64] ;  /* 0x000000060608e980 */ /* 0x0022a6000c101d00 */
[----:B------:R-:W-:Y:S04]  /*3310*/  @!P1 IMAD R12, R53, 0x1c0, RZ ;  /* 0x000001c0350c9824 */ /* 0x000fe800078e02ff */
[----:B------:R-:W-:Y:S02]  /*3320*/  @!P1 IMAD.IADD R5, R5, 0x1, R12 ;  /* 0x0000000105059824 */ /* 0x000fe400078e020c */
[C---:B-1----:R-:W-:Y:S04]  /*3330*/  @!P6 IMAD.WIDE.U32 R6, R62.reuse, 0x1a0, R2 ;  /* 0x000001a03e06e825 */ /* 0x042fe800078e0002 */
[----:B------:R-:W-:Y:S02]  /*3340*/  @!P6 IMAD.IADD R7, R7, 0x1, R0 ;  /* 0x000000010707e824 */ /* 0x000fe400078e0200 */
[----:B------:R-:W-:Y:S02]  /*3350*/  @!P1 IMAD R0, R63, 0x1c0, RZ ;  /* 0x000001c03f009824 */ /* 0x000fe400078e02ff */
[----:B------:R-:W-:Y:S04]  /*3360*/  @!P1 IMAD.WIDE.U32 R2, R62, 0x1c0, R2 ;  /* 0x000001c03e029825 */ /* 0x000fe800078e0002 */
[----:B------:R-:W-:Y:S01]  /*3370*/  @!P1 IMAD.IADD R3, R3, 0x1, R0 ;  /* 0x0000000103039824 */ /* 0x000fe200078e0200 */
[----:B--2---:R1:W-:Y:S01]  /*3380*/  @!P6 ST.E.128 desc[UR6][R6.64], R8 ;  /* 0x000000080600e985 */ /* 0x0043e2000c101d06 */
[C---:B------:R-:W-:Y:S04]  /*3390*/  ISETP.GE.AND P6, PT, R78.reuse, R54, PT ;  /* 0x000000364e00720c */ /* 0x040fe80003fc6270 */
[----:B------:R-:W-:Y:S01]  /*33a0*/  ISETP.GE.AND P6, PT, R78, R55, !P6 ;  /* 0x000000374e00720c */ /* 0x000fe200077c6270 */
[----:B-1----:R-:W2:Y:S04]  /*33b0*/  @!P1 LD.E.128 R4, desc[UR6][R4.64] ;  /* 0x0000000604049980 */ /* 0x002ea8000c101d00 */
[----:B--2---:R1:W-:Y:S04]  /*33c0*/  @!P1 ST.E.128 desc[UR6][R2.64], R4 ;  /* 0x0000000402009985 */ /* 0x0043e8000c101d06 */
[----:B------:R-:W2:Y:S04]  /*33d0*/  LD.E R0, desc[UR6][R168.64+0x130] ;  /* 0x00013006a8007980 */ /* 0x000ea8000c101900 */
[----:B------:R-:W3:Y:S01]  /*33e0*/  LD.E R17, desc[UR6][R168.64+0xd0] ;  /* 0x0000d006a8117980 */ /* 0x000ee2000c101900 */
[----:B-1----:R-:W-:Y:S02]  /*33f0*/  IADD3 R2, P0, PT, RZ, -UR4, RZ ;  /* 0x80000004ff027c10 */ /* 0x002fe4000ff1e0ff */
[----:B--2---:R-:W-:Y:S05]  /*3400*/  SHF.L.U32 R0, R0, 0x8, RZ ;  /* 0x0000000800007819 */ /* 0x004fea00000006ff */
[----:B------:R-:W-:Y:S05]  /*3410*/  IMAD.X R0, RZ, RZ, ~R0, P0 ;  /* 0x000000ffff007224 */ /* 0x000fea00000e0e00 */
[----:B------:R-:W-:Y:S04]  /*3420*/  SHF.R.S64 R2, R2, 0x1f, R0 ;  /* 0x0000001f02027819 */ /* 0x000fe80000001000 */
[----:B------:R-:W-:Y:S04]  /*3430*/  IADD3 R80, P0, PT, R80, R2, RZ ;  /* 0x0000000250507210 */ /* 0x000fe80007f1e0ff */
[----:B------:R-:W-:Y:S02]  /*3440*/  LEA.HI.X.SX32 R79, R0, R79, 0x1, P0 ;  /* 0x0000004f004f7211 */ /* 0x000fe400000f0eff */
[----:B---3--:R-:W-:Y:S11]  /*3450*/  ISETP.NE.AND P0, PT, R17, RZ, PT ;  /* 0x000000ff1100720c */ /* 0x008ff60003f05270 */
[----:B------:R-:W-:Y:S02]  /*3460*/  @!UPT UIADD3 URZ, UPT, UPT, URZ, URZ, URZ ;  /* 0x000000fffffff290 */ /* 0x000fe4000fffe0ff */
[----:B------:R-:W-:Y:S05]  /*3470*/  @P0 BRA `(.L_x_4082) ;  /* 0x0000000800080947 */ /* 0x000fea0003800000 */
[----:B------:R-:W-:Y:S01]  /*3480*/  @P2 IMAD.MOV.U32 R6, RZ, RZ, R27 ;  /* 0x000000ffff062224 */ /* 0x000fe200078e001b */
[C---:B------:R-:W-:Y:S01]  /*3490*/  LEA R2, P0, R131.reuse, R27, 0x1 ;  /* 0x0000001b83027211 */ /* 0x040fe200078008ff */
[----:B------:R-:W-:Y:S01]  /*34a0*/  @P2 IMAD.MOV.U32 R7, RZ, RZ, R26 ;  /* 0x000000ffff072224 */ /* 0x000fe200078e001a */
[----:B------:R-:W-:Y:S02]  /*34b0*/  P2R R0, PR, RZ, 0x20 ;  /* 0x00000020ff007803 */ /* 0x000fe40000000000 */
[----:B------:R-:W-:Y:S02]  /*34c0*/  LEA.HI.X R3, R131, R26, R146, 0x1, P0 ;  /* 0x0000001a83037211 */ /* 0x000fe400000f0c92 */
[----:B------:R1:W2:Y:S01]  /*34d0*/  @P2 LD.E.128 R8, desc[UR6][R6.64] ;  /* 0x0000000606082980 */ /* 0x0002a2000c101d00 */
[CC--:B------:R-:W-:Y:S02]  /*34e0*/  LEA R4, P0, R75.reuse, R65.reuse, 0x1 ;  /* 0x000000414b047211 */ /* 0x0c0fe400078008ff */
[----:B------:R-:W-:Y:S02]  /*34f0*/  ISETP.NE.AND P5, PT, R60, RZ, PT ;  /* 0x000000ff3c00720c */ /* 0x000fe40003fa5270 */
[----:B------:R-:W-:Y:S02]  /*3500*/  LEA.HI.X R5, R75, R64, R91, 0x1, P0 ;  /* 0x000000404b057211 */ /* 0x000fe400000f0c5b */
[----:B------:R-:W-:Y:S02]  /*3510*/  P2R R16, PR, RZ, 0x2 ;  /* 0x00000002ff107803 */ /* 0x000fe40000000000 */
[----:B------:R-:W-:Y:S02]  /*3520*/  ISETP.NE.AND P1, PT, R61, RZ, PT ;  /* 0x000000ff3d00720c */ /* 0x000fe40003f25270 */
[----:B-1----:R-:W-:Y:S01]  /*3530*/  @P2 MOV R6, R65 ;  /* 0x0000004100062202 */ /* 0x002fe20000000f00 */
[----:B------:R-:W-:Y:S05]  /*3540*/  @P2 IMAD.MOV.U32 R7, RZ, RZ, R64 ;  /* 0x000000ffff072224 */ /* 0x000fea00078e0040 */
[----:B--2---:R1:W-:Y:S01]  /*3550*/  @P2 ST.E.128 desc[UR6][R6.64], R8 ;  /* 0x0000000806002985 */ /* 0x0043e2000c101d06 */
[----:B------:R-:W-:Y:S11]  /*3560*/  ISETP.NE.AND P2, PT, R46, RZ, PT ;  /* 0x000000ff2e00720c */ /* 0x000ff60003f45270 */
[----:B------:R-:W-:Y:S02]  /*3570*/  @!UPT UIADD3 URZ, UPT, UPT, URZ, URZ, URZ ;  /* 0x000000fffffff290 */ /* 0x000fe4000fffe0ff */
[----:B-1----:R-:W-:Y:S05]  /*3580*/  @P2 IADD3 R8, P0, PT, R2, R141, RZ ;  /* 0x0000008d02082210 */ /* 0x002fea0007f1e0ff */
[----:B------:R-:W-:Y:S01]  /*3590*/  @P2 IMAD.X R9, R3, 0x1, R140, P0 ;  /* 0x0000000103092824 */ /* 0x000fe200000e068c */
[C---:B------:R-:W-:Y:S04]  /*35a0*/  @P2 LEA R6, P0, R234.reuse, R4, 0x5 ;  /* 0x00000004ea062211 */ /* 0x040fe800078028ff */
[--C-:B------:R-:W-:Y:S02]  /*35b0*/  @P2 LEA.HI.X R7, R234, R5, R235.reuse, 0x5, P0 ;  /* 0x00000005ea072211 */ /* 0x100fe400000f2ceb */
[----:B------:R-:W-:Y:S11]  /*35c0*/  ISETP.NE.AND P0, PT, R35, RZ, PT ;  /* 0x000000ff2300720c */ /* 0x000ff60003f05270 */
[----:B------:R-:W-:Y:S02]  /*35d0*/  @!UPT UIADD3 URZ, UPT, UPT, URZ, URZ, URZ ;  /* 0x000000fffffff290 */ /* 0x000fe4000fffe0ff */
[----:B------:R-:W2:Y:S04]  /*35e0*/  @P0 LD.E.128 R12, desc[UR6][R2.64] ;  /* 0x00000006020c0980 */ /* 0x000ea8000c101d00 */
[----:B--2---:R1:W-:Y:S04]  /*35f0*/  @P0 ST.E.128 desc[UR6][R4.64], R12 ;  /* 0x0000000c04000985 */ /* 0x0043e8000c101d06 */
[----:B------:R-:W2:Y:S01]  /*3600*/  @P2 LD.E.128 R20, desc[UR6][R8.64] ;  /* 0x0000000608142980 */ /* 0x000ea2000c101d00 */
[----:B-1----:R-:W-:Y:S04]  /*3610*/  @P5 IADD3 R12, P0, PT, R2, R143, RZ ;  /* 0x0000008f020c5210 */ /* 0x002fe80007f1e0ff */
[C---:B------:R-:W-:Y:S02]  /*3620*/  @P5 IADD3.X R13, PT, PT, R3.reuse, R142, RZ, P0, !PT ;  /* 0x0000008e030d5210 */ /* 0x040fe400007fe4ff */
[C---:B------:R-:W-:Y:S04]  /*3630*/  @P5 LEA R10, P0, R234.reuse, R4, 0x6 ;  /* 0x00000004ea0a5211 */ /* 0x040fe800078030ff */
[----:B------:R-:W-:Y:S01]  /*3640*/  @P5 LEA.HI.X R11, R234, R5, R235, 0x6, P0 ;  /* 0x00000005ea0b5211 */ /* 0x000fe200000f34eb */
[----:B--2---:R1:W-:Y:S01]  /*3650*/  @P2 ST.E.128 desc[UR6][R6.64], R20 ;  /* 0x0000001406002985 */ /* 0x0043e2000c101d06 */
[----:B------:R-:W-:Y:S03]  /*3660*/  ISETP.NE.AND P2, PT, R66, RZ, PT ;  /* 0x000000ff4200720c */ /* 0x000fe60003f45270 */
[----:B-1----:R-:W2:Y:S01]  /*3670*/  @P5 LD.E.128 R20, desc[UR6][R12.64] ;  /* 0x000000060c145980 */ /* 0x002ea2000c101d00 */
[C---:B------:R-:W-:Y:S05]  /*3680*/  @P6 IADD3 R6, P0, PT, R2.reuse, R138, RZ ;  /* 0x0000008a02066210 */ /* 0x040fea0007f1e0ff */
[C---:B------:R-:W-:Y:S01]  /*3690*/  @P6 IMAD.X R7, R3.reuse, 0x1, R88, P0 ;  /* 0x0000000103076824 */ /* 0x040fe200000e0658 */
[----:B------:R-:W-:Y:S05]  /*36a0*/  @!P1 IADD3 R14, P0, PT, R2, R145, RZ ;  /* 0x00000091020e9210 */ /* 0x000fea0007f1e0ff */
[----:B------:R-:W-:Y:S01]  /*36b0*/  @!P1 IMAD.X R15, R3, 0x1, R144, P0 ;  /* 0x00000001030f9824 */ /* 0x000fe200000e0690 */
[----:B--2---:R1:W-:Y:S01]  /*36c0*/  @P5 ST.E.128 desc[UR6][R10.64], R20 ;  /* 0x000000140a005985 */ /* 0x0043e2000c101d06 */
[----:B------:R-:W-:Y:S01]  /*36d0*/  ISETP.NE.AND P5, PT, R0, RZ, PT ;  /* 0x000000ff0000720c */ /* 0x000fe20003fa5270 */
[----:B------:R-:W-:Y:S02]  /*36e0*/  @P6 IMAD R0, R235, 0x60, RZ ;  /* 0x00000060eb006824 */ /* 0x000fe400078e02ff */
[----:B------:R2:W3:Y:S02]  /*36f0*/  @P6 LD.E.128 R32, desc[UR6][R6.64] ;  /* 0x0000000606206980 */ /* 0x0004e4000c101d00 */
[C---:B--2---:R-:W-:Y:S01]  /*3700*/  @P6 IMAD.WIDE.U32 R6, R234.reuse, 0x60, R4 ;  /* 0x00000060ea066825 */ /* 0x044fe200078e0004 */
[C---:B-1----:R-:W-:Y:S04]  /*3710*/  @!P1 LEA R10, P0, R234.reuse, R4, 0x7 ;  /* 0x00000004ea0a9211 */ /* 0x042fe800078038ff */
[----:B------:R-:W-:Y:S01]  /*3720*/  @P6 IADD3 R7, PT, PT, R7, R0, RZ ;  /* 0x0000000007076210 */ /* 0x000fe20007ffe0ff */
[----:B------:R-:W-:Y:S01]  /*3730*/  @!P3 IMAD R0, R235, 0xa0, RZ ;  /* 0x000000a0eb00b824 */ /* 0x000fe200078e02ff */
[----:B------:R-:W-:Y:S03]  /*3740*/  @!P1 LEA.HI.X R11, R234, R5, R235, 0x7, P0 ;  /* 0x00000005ea0b9211 */ /* 0x000fe600000f3ceb */
[----:B---3--:R1:W-:Y:S01]  /*3750*/  @P6 ST.E.128 desc[UR6][R6.64], R32 ;  /* 0x0000002006006985 */ /* 0x0083e2000c101d06 */
[----:B------:R-:W-:Y:S03]  /*3760*/  ISETP.NE.AND P6, PT, R72, RZ, PT ;  /* 0x000000ff4800720c */ /* 0x000fe60003fc5270 */
[----:B------:R-:W2:Y:S01]  /*3770*/  @!P1 LD.E.128 R12, desc[UR6][R14.64] ;  /* 0x000000060e0c9980 */ /* 0x000ea2000c101d00 */
[C---:B-1----:R-:W-:Y:S05]  /*3780*/  @!P3 IADD3 R6, P0, PT, R2.reuse, R136, RZ ;  /* 0x000000880206b210 */ /* 0x042fea0007f1e0ff */
[C---:B------:R-:W-:Y:S01]  /*3790*/  @!P3 IMAD.X R7, R3.reuse, 0x1, R87, P0 ;  /* 0x000000010307b824 */ /* 0x040fe200000e0657 */
[----:B------:R-:W-:Y:S05]  /*37a0*/  @!P4 IADD3 R8, P0, PT, R2, R134, RZ ;  /* 0x000000860208c210 */ /* 0x000fea0007f1e0ff */
[----:B------:R-:W-:Y:S01]  /*37b0*/  @!P4 IMAD.X R9, R3, 0x1, R86, P0 ;  /* 0x000000010309c824 */ /* 0x000fe200000e0656 */
[----:B--2---:R1:W-:Y:S01]  /*37c0*/  @!P1 ST.E.128 desc[UR6][R10.64], R12 ;  /* 0x0000000c0a009985 */ /* 0x0043e2000c101d06 */
[----:B------:R-:W-:Y:S03]  /*37d0*/  ISETP.NE.AND P1, PT, R16, RZ, PT ;  /* 0x000000ff1000720c */ /* 0x000fe60003f25270 */
[----:B------:R2:W3:Y:S02]  /*37e0*/  @!P3 LD.E.128 R20, desc[UR6][R6.64] ;  /* 0x000000060614b980 */ /* 0x0004e4000c101d00 */
[----:B--2---:R-:W-:Y:S04]  /*37f0*/  @!P3 IMAD.WIDE.U32 R6, R234, 0xa0, R4 ;  /* 0x000000a0ea06b825 */ /* 0x004fe800078e0004 */
[----:B------:R-:W-:Y:S01]  /*3800*/  @!P3 IMAD.IADD R7, R7, 0x1, R0 ;  /* 0x000000010707b824 */ /* 0x000fe200078e0200 */
[----:B-1----:R-:W-:Y:S01]  /*3810*/  @!P5 IADD3 R12, P0, PT, R2, R132, RZ ;  /* 0x00000084020cd210 */ /* 0x002fe20007f1e0ff */
[----:B------:R-:W-:Y:S03]  /*3820*/  @!P4 IMAD R0, R235, 0xc0, RZ ;  /* 0x000000c0eb00c824 */ /* 0x000fe600078e02ff */
[----:B------:R-:W-:Y:S02]  /*3830*/  @!P5 IADD3.X R13, PT, PT, R3, R85, RZ, P0, !PT ;  /* 0x00000055030dd210 */ /* 0x000fe400007fe4ff */
[C---:B------:R-:W-:Y:S04]  /*3840*/  @!P2 LEA R10, P0, R48.reuse, R2, 0x8 ;  /* 0x00000002300aa211 */ /* 0x040fe800078040ff */
[----:B------:R-:W-:Y:S01]  /*3850*/  @!P2 LEA.HI.X R11, R48, R3, R49, 0x8, P0 ;  /* 0x00000003300ba211 */ /* 0x000fe200000f4431 */
[----:B---3--:R1:W-:Y:S01]  /*3860*/  @!P3 ST.E.128 desc[UR6][R6.64], R20 ;  /* 0x000000140600b985 */ /* 0x0083e2000c101d06 */
        /* <DEDUP_REMOVED lines=9> */
[----:B------:R-:W-:Y:S03]  /*3900*/  ISETP.NE.AND P4, PT, R68, RZ, PT ;  /* 0x000000ff4400720c */ /* 0x000fe60003f85270 */
[----:B------:R-:W2:Y:S01]  /*3910*/  @!P5 LD.E.128 R12, desc[UR6][R12.64] ;  /* 0x000000060c0cd980 */ /* 0x000ea2000c101d00 */
[----:B-1----:R-:W-:Y:S05]  /*3920*/  @!P5 IMAD.WIDE.U32 R6, R234, 0xe0, R4 ;  /* 0x000000e0ea06d825 */ /* 0x002fea00078e0004 */
[----:B------:R-:W-:Y:S02]  /*3930*/  @!P5 IADD3 R7, PT, PT, R7, R0, RZ ;  /* 0x000000000707d210 */ /* 0x000fe40007ffe0ff */
        /* <DEDUP_REMOVED lines=32> */
[----:B--2---:R1:W-:Y:S04]  /*3b40*/  @!P3 ST.E.128 desc[UR6][R8.64], R12 ;  /* 0x0000000c0800b985 */ /* 0x0043e8000c101d06 */
[----:B-1----:R1:W2:Y:S01]  /*3b50*/  @!P6 LD.E.128 R12, desc[UR6][R6.64] ;  /* 0x00000006060ce980 */ /* 0x0022a2000c101d00 */
[----:B------:R-:W-:Y:S05]  /*3b60*/  @!P6 IMAD.WIDE.U32 R8, R234, 0x180, R4 ;  /* 0x00000180ea08e825 */ /* 0x000fea00078e0004 */
[----:B------:R-:W-:Y:S01]  /*3b70*/  @!P6 IADD3 R9, PT, PT, R9, R0, RZ ;  /* 0x000000000909e210 */ /* 0x000fe20007ffe0ff */
[----:B------:R-:W-:Y:S02]  /*3b80*/  @!P2 IMAD R0, R235, 0x1a0, RZ ;  /* 0x000001a0eb00a824 */ /* 0x000fe400078e02ff */
[----:B-1----:R-:W-:Y:S04]  /*3b90*/  @!P2 IMAD.WIDE.U32 R6, R48, 0x1a0, R2 ;  /* 0x000001a03006a825 */ /* 0x002fe800078e0002 */
[----:B------:R-:W-:Y:S01]  /*3ba0*/  @!P2 IMAD.IADD R7, R7, 0x1, R10 ;  /* 0x000000010707a824 */ /* 0x000fe200078e020a */
[----:B--2---:R1:W-:Y:S04]  /*3bb0*/  @!P6 ST.E.128 desc[UR6][R8.64], R12 ;  /* 0x0000000c0800e985 */ /* 0x0043e8000c101d06 */
[----:B-1----:R1:W2:Y:S02]  /*3bc0*/  @!P2 LD.E.128 R8, desc[UR6][R6.64] ;  /* 0x000000060608a980 */ /* 0x0022a4000c101d00 */
[----:B-1----:R-:W-:Y:S05]  /*3bd0*/  @!P2 IMAD.WIDE.U32 R6, R234, 0x1a0, R4 ;  /* 0x000001a0ea06a825 */ /* 0x002fea00078e0004 */
[----:B------:R-:W-:Y:S05]  /*3be0*/  @!P2 IADD3 R7, PT, PT, R7, R0, RZ ;  /* 0x000000000707a210 */ /* 0x000fea0007ffe0ff */
        /* <DEDUP_REMOVED lines=11> */
.L_x_4082:
[----:B------:R-:W2:Y:S02]  /*3ca0*/  LD.E.U8 R0, desc[UR6][R168.64+0x1b3] ;  /* 0x0001b306a8007980 */ /* 0x000ea4000c101100 */
[----:B--2---:R-:W-:Y:S11]  /*3cb0*/  ISETP.NE.AND P0, PT, R0, RZ, PT ;  /* 0x000000ff0000720c */ /* 0x004ff60003f05270 */
[----:B------:R-:W-:Y:S02]  /*3cc0*/  @!UPT UIADD3 URZ, UPT, UPT, URZ, URZ, URZ ;  /* 0x000000fffffff290 */ /* 0x000fe4000fffe0ff */
[----:B------:R-:W-:Y:S05]  /*3cd0*/  @!P0 BRA `(.L_x_4084) ;  /* 0x0000003c00e88947 */ /* 0x000fea0003800000 */
[----:B------:R-:W-:Y:S01]  /*3ce0*/  LEA R36, P0, R131, R27, 0x1 ;  /* 0x0000001b83247211 */ /* 0x000fe200078008ff */
[C---:B------:R-:W-:Y:S01]  /*3cf0*/  IMAD.SHL.U32 R30, R107.reuse, 0x2, RZ ;  /* 0x000000026b1e7824 */ /* 0x040fe200078e00ff */
[----:B------:R-:W-:Y:S01]  /*3d00*/  SHF.L.U64.HI R0, R107, 0x1, R109 ;  /* 0x000000016b007819 */ /* 0x000fe2000001026d */
[----:B------:R-:W-:Y:S01]  /*3d10*/  BSSY.RECONVERGENT B0, `(.L_x_4085) ;  /* 0x000003e000007945 */ /* 0x000fe20003800200 */
[----:B------:R-:W-:Y:S02]  /*3d20*/  LEA.HI.X R37, R131, R26, R146, 0x1, P0 ;  /* 0x0000001a83257211 */ /* 0x000fe400000f0c92 */
[C---:B------:R-:W-:Y:S04]  /*3d30*/  LEA R38, P0, R75.reuse, R65, 0x1 ;  /* 0x000000414b267211 */ /* 0x040fe800078008ff */
[----:B------:R-:W-:Y:S02]  /*3d40*/  LEA.HI.X R39, R75, R64, R91, 0x1, P0 ;  /* 0x000000404b277211 */ /* 0x000fe400000f0c5b */
[-C--:B------:R-:W-:Y:S05]  /*3d50*/  IADD3 R20, P0, PT, R28, R30.reuse, RZ ;  /* 0x0000001e1c147210 */ /* 0x080fea0007f1e0ff */
[--C-:B------:R-:W-:Y:S01]  /*3d60*/  IMAD.X R21, R29, 0x1, R0.reuse, P0 ;  /* 0x000000011d157824 */ /* 0x100fe200000e0600 */
[----:B------:R-:W-:Y:S05]  /*3d70*/  IADD3 R30, P0, PT, R44, R30, RZ ;  /* 0x0000001e2c1e7210 */ /* 0x000fea0007f1e0ff */
[----:B------:R-:W-:Y:S01]  /*3d80*/  IMAD.X R31, R45, 0x1, R0, P0 ;  /* 0x000000012d1f7824 */ /* 0x000fe200000e0600 */
[----:B------:R-:W-:Y:S07]  /*3d90*/  @!P2 BRA `(.L_x_4086) ;  /* 0x0000000000d4a947 */ /* 0x000fee0003800000 */
[----:B------:R-:W-:Y:S02]  /*3da0*/  MOV R2, R27 ;  /* 0x0000001b00027202 */ /* 0x000fe40000000f00 */
[----:B------:R-:W-:Y:S02]  /*3db0*/  MOV R3, R26 ;  /* 0x0000001a00037202 */ /* 0x000fe40000000f00 */
[----:B------:R-:W-:Y:S03]  /*3dc0*/  ISETP.GE.AND P0, PT, R18, R17, PT ;  /* 0x000000111200720c */ /* 0x000fe60003f06270 */
[----:B------:R-:W2:Y:S10]  /*3dd0*/  LD.E.128 R8, desc[UR6][R2.64] ;  /* 0x0000000602087980 */ /* 0x000eb4000c101d00 */
[----:B------:R-:W3:Y:S06]  /*3de0*/  @!P0 LD.E.64 R22, desc[UR6][R44.64] ;  /* 0x000000062c168980 */ /* 0x000eec000c101b00 */
[----:B------:R-:W4:Y:S01]  /*3df0*/  @!P0 LD.E.64 R2, desc[UR6][R28.64] ;  /* 0x000000061c028980 */ /* 0x000f22000c101b00 */
[--C-:B---3--:R-:W-:Y:S01]  /*3e00*/  @!P0 HADD2.F32 R15, -RZ, R22.reuse.H0_H0 ;  /* 0x20000016ff0f8230 */ /* 0x108fe20000004100 */
[----:B--2---:R-:W-:Y:S01]  /*3e10*/  @!P0 MOV R4, R8 ;  /* 0x0000000800048202 */ /* 0x004fe20000000f00 */
[----:B------:R-:W-:Y:S01]  /*3e20*/  @!P0 HADD2.F32 R16, -RZ, R22.H1_H1 ;  /* 0x30000016ff108230 */ /* 0x000fe20000004100 */
[----:B------:R-:W-:Y:S01]  /*3e30*/  @!P0 MOV R7, R10 ;  /* 0x0000000a00078202 */ /* 0x000fe20000000f00 */
[--C-:B------:R-:W-:Y:S01]  /*3e40*/  @!P0 HADD2.F32 R22, -RZ, R23.reuse.H0_H0 ;  /* 0x20000017ff168230 */ /* 0x100fe20000004100 */
[----:B------:R-:W-:Y:S01]  /*3e50*/  @!P0 MOV R6, R11 ;  /* 0x0000000b00068202 */ /* 0x000fe20000000f00 */
[----:B------:R-:W-:Y:S02]  /*3e60*/  @!P0 HADD2.F32 R0, -RZ, R4.H1_H1 ;  /* 0x30000004ff008230 */ /* 0x000fe40000004100 */
        /* <DEDUP_REMOVED lines=8> */
[-C--:B------:R-:W-:Y:S03]  /*3ef0*/  @!P0 FMUL.FTZ R0, R0, R5.reuse ;  /* 0x0000000500008220 */ /* 0x080fe60000410000 */
        /* <DEDUP_REMOVED lines=27> */
[----:B------:R-:W-:Y:S02]  /*40b0*/  @!P0 MOV R11, R4 ;  /* 0x00000004000b8202 */ /* 0x000fe40000000f00 */
[----:B------:R-:W-:Y:S02]  /*40c0*/  MOV R2, R65 ;  /* 0x0000004100027202 */ /* 0x000fe40000000f00 */
[----:B------:R-:W-:Y:S05]  /*40d0*/  MOV R3, R64 ;  /* 0x0000004000037202 */ /* 0x000fea0000000f00 */
[----:B------:R1:W-:Y:S02]  /*40e0*/  ST.E.128 desc[UR6][R2.64], R8 ;  /* 0x0000000802007985 */ /* 0x0003e4000c101d06 */
.L_x_4086:
[----:B------:R-:W-:Y:S05]  /*40f0*/  BSYNC.RECONVERGENT B0 ;  /* 0x0000000000007941 */ /* 0x000fea0003800200 */
.L_x_4085:
[----:B------:R-:W-:Y:S01]  /*4100*/  ISETP.NE.AND P0, PT, R35, RZ, PT ;  /* 0x000000ff2300720c */ /* 0x000fe20003f05270 */
[----:B------:R-:W-:Y:S11]  /*4110*/  BSSY.RECONVERGENT B0, `(.L_x_4087) ;  /* 0x0000035000007945 */ /* 0x000ff60003800200 */
[----:B------:R-:W-:Y:S01]  /*4120*/  @!UPT UIADD3 URZ, UPT, UPT, URZ, URZ, URZ ;  /* 0x000000fffffff290 */ /* 0x000fe2000fffe0ff */
[----:B------:R-:W-:Y:S05]  /*4130*/  @!P0 BRA `(.L_x_4088) ;  /* 0x0000000000c88947 */ /* 0x000fea0003800000 */
        /* <DEDUP_REMOVED lines=50> */
.L_x_4088:
[----:B------:R-:W-:Y:S05]  /*4460*/  BSYNC.RECONVERGENT B0 ;  /* 0x0000000000007941 */ /* 0x000fea0003800200 */
.L_x_4087:
[----:B------:R-:W-:Y:S01]  /*4470*/  ISETP.NE.AND P0, PT, R46, RZ, PT ;  /* 0x000000ff2e00720c */ /* 0x000fe20003f05270 */
[----:B------:R-:W-:Y:S11]  /*4480*/  BSSY.RECONVERGENT B0, `(.L_x_4089) ;  /* 0x000003b000007945 */ /* 0x000ff60003800200 */
[----:B------:R-:W-:Y:S01]  /*4490*/  @!UPT UIADD3 URZ, UPT, UPT, URZ, URZ, URZ ;  /* 0x000000fffffff290 */ /* 0x000fe2000fffe0ff */
[----:B------:R-:W-:Y:S05]  /*44a0*/  @!P0 BRA `(.L_x_4090) ;  /* 0x0000000000e08947 */ /* 0x000fea0003800000 */
[----:B-12---:R-:W-:Y:S04]  /*44b0*/  IADD3 R8, P0, PT, R36, R141, RZ ;  /* 0x0000008d24087210 */ /* 0x006fe80007f1e0ff */
[----:B------:R-:W-:Y:S02]  /*44c0*/  IADD3.X R9, PT, PT, R37, R140, RZ, P0, !PT ;  /* 0x0000008c25097210 */ /* 0x000fe400007fe4ff */
[C---:B------:R-:W-:Y:S04]  /*44d0*/  LEA R32, P0, R234.reuse, R38, 0x5 ;  /* 0x00000026ea207211 */ /* 0x040fe800078028ff */
[----:B------:R-:W-:Y:S01]  /*44e0*/  LEA.HI.X R33, R234, R39, R235, 0x5, P0 ;  /* 0x00000027ea217211 */ /* 0x000fe200000f2ceb */
[----:B------:R-:W2:Y:S01]  /*44f0*/  LD.E.128 R8, desc[UR6][R8.64] ;  /* 0x0000000608087980 */ /* 0x000ea2000c101d00 */
[----:B------:R-:W-:Y:S11]  /*4500*/  ISETP.GE.AND P0, PT, R18, R17, PT ;  /* 0x000000111200720c */ /* 0x000ff60003f06270 */
[----:B------:R-:W-:Y:S02]  /*4510*/  @!UPT UIADD3 URZ, UPT, UPT, URZ, URZ, URZ ;  /* 0x000000fffffff290 */ /* 0x000fe4000fffe0ff */
[C---:B------:R-:W-:Y:S04]  /*4520*/  @!P0 IMAD.WIDE R4, R25.reuse, 0x20, R30 ;  /* 0x0000002019048825 */ /* 0x040fe800078e021e */
[----:B------:R-:W-:Y:S01]  /*4530*/  @!P0 IMAD.WIDE R2, R25, 0x20, R20 ;  /* 0x0000002019028825 */ /* 0x000fe200078e0214 */
        /* <DEDUP_REMOVED lines=47> */
.L_x_4090:
[----:B------:R-:W-:Y:S05]  /*4830*/  BSYNC.RECONVERGENT B0 ;  /* 0x0000000000007941 */ /* 0x000fea0003800200 */
.L_x_4089:
[----:B------:R-:W-:Y:S01]  /*4840*/  ISETP.NE.AND P0, PT, R60, RZ, PT ;  /* 0x000000ff3c00720c */ /* 0x000fe20003f05270 */
[----:B------:R-:W-:Y:S11]  /*4850*/  BSSY.RECONVERGENT B0, `(.L_x_4091) ;  /* 0x000003b000007945 */ /* 0x000ff60003800200 */
[----:B------:R-:W-:Y:S01]  /*4860*/  @!UPT UIADD3 URZ, UPT, UPT, URZ, URZ, URZ ;  /* 0x000000fffffff290 */ /* 0x000fe2000fffe0ff */
[----:B------:R-:W-:Y:S05]  /*4870*/  @!P0 BRA `(.L_x_4092) ;  /* 0x0000000000e08947 */ /* 0x000fea0003800000 */
[----:B-123--:R-:W-:Y:S04]  /*4880*/  IADD3 R8, P0, PT, R36, R143, RZ ;  /* 0x0000008f24087210 */ /* 0x00efe80007f1e0ff */
        /* <DEDUP_REMOVED lines=55> */
.L_x_4092:
[----:B------:R-:W-:Y:S05]  /*4c00*/  BSYNC.RECONVERGENT B0 ;  /* 0x0000000000007941 */ /* 0x000fea0003800200 */
.L_x_4091:
[----:B------:R-:W-:Y:S04]  /*4c10*/  BSSY.RECONVERGENT B0, `(.L_x_4093) ;  /* 0x000003c000007945 */ /* 0x000fe80003800200 */
[----:B------:R-:W-:Y:S05]  /*4c20*/  @!P6 BRA `(.L_x_4094) ;  /* 0x0000000000e8e947 */ /* 0x000fea0003800000 */
[----:B-1234-:R-:W-:Y:S04]  /*4c30*/  IADD3 R8, P0, PT, R36, R138, RZ ;  /* 0x0000008a24087210 */ /* 0x01efe80007f1e0ff */
[----:B------:R-:W-:Y:S02]  /*4c40*/  IADD3.X R9, PT, PT, R37, R88, RZ, P0, !PT ;  /* 0x0000005825097210 */ /* 0x000fe400007fe4ff */
[----:B------:R-:W-:Y:S04]  /*4c50*/  ISETP.GE.AND P0, PT, R18, R17, PT ;  /* 0x000000111200720c */ /* 0x000fe80003f06270 */
[----:B------:R-:W2:Y:S09]  /*4c60*/  LD.E.128 R8, desc[UR6][R8.64] ;  /* 0x0000000608087980 */ /* 0x000eb2000c101d00 */
        /* <DEDUP_REMOVED lines=27> */
[-C--:B------:R-:W-:Y:S01]  /*4e20*/  @!P0 FMUL.FTZ R2, R5, R12.reuse ;  /* 0x0000000c05028220 */ /* 0x080fe20000410000 */
[----:B------:R-:W-:Y:S02]  /*4e30*/  @!P0 HADD2.F32 R5, -RZ, R7.H0_H0 ;  /* 0x20000007ff058230 */ /* 0x000fe40000004100 */
[----:B------:R-:W-:Y:S01]  /*4e40*/  @!P0 FFMA.FTZ R24, R15, R12, -R24 ;  /* 0x0000000c0f188223 */ /* 0x000fe20000010818 */
[----:B------:R-:W-:Y:S01]  /*4e50*/  @!P0 MOV R8, R0 ;  /* 0x0000000000088202 */ /* 0x000fe20000000f00 */
[C---:B------:R-:W-:Y:S01]  /*4e60*/  @!P0 FMUL.FTZ R12, R3.reuse, R22 ;  /* 0x00000016030c8220 */ /* 0x040fe20000410000 */
[-C--:B------:R-:W-:Y:S01]  /*4e70*/  @!P0 FMUL.FTZ R3, R3, R14.reuse ;  /* 0x0000000e03038220 */ /* 0x080fe20000410000 */
[----:B------:R-:W-:Y:S01]  /*4e80*/  @!P0 FFMA.FTZ R2, R16, R15, R2 ;  /* 0x0000000f10028223 */ /* 0x000fe20000010002 */
[--C-:B------:R-:W-:Y:S02]  /*4e90*/  @!P0 HADD2.F32 R4, -RZ, R6.reuse.H1_H1 ;  /* 0x30000006ff048230 */ /* 0x100fe40000004100 */
[----:B------:R-:W-:Y:S01]  /*4ea0*/  @!P0 FFMA.FTZ R12, R5, R14, -R12 ;  /* 0x0000000e050c8223 */ /* 0x000fe2000001080c */
[----:B------:R-:W-:Y:S01]  /*4eb0*/  @!P0 FFMA.FTZ R3, R22, R5, R3 ;  /* 0x0000000516038223 */ /* 0x000fe20000010003 */
[----:B------:R-:W-:Y:S01]  /*4ec0*/  IMAD R0, R235, 0x60, RZ ;  /* 0x00000060eb007824 */ /* 0x000fe200078e02ff */
[----:B------:R-:W-:Y:S01]  /*4ed0*/  @!P0 F2FP.F16.F32.PACK_AB R2, R2, R24 ;  /* 0x000000180202823e */ /* 0x000fe200000000ff */
[----:B------:R-:W-:Y:S02]  /*4ee0*/  @!P0 HADD2.F32 R6, -RZ, R6.H0_H0 ;  /* 0x20000006ff068230 */ /* 0x000fe40000004100 */
[C---:B------:R-:W-:Y:S01]  /*4ef0*/  @!P0 FMUL.FTZ R7, R4.reuse, R23 ;  /* 0x0000001704078220 */ /* 0x040fe20000410000 */
[----:B------:R-:W-:Y:S01]  /*4f00*/  @!P0 F2FP.F16.F32.PACK_AB R3, R3, R12 ;  /* 0x0000000c0303823e */ /* 0x000fe200000000ff */
[-C--:B------:R-:W-:Y:S01]  /*4f10*/  @!P0 FMUL.FTZ R4, R4, R13.reuse ;  /* 0x0000000d04048220 */ /* 0x080fe20000410000 */
[----:B------:R-:W-:Y:S01]  /*4f20*/  @!P0 MOV R9, R2 ;  /* 0x0000000200098202 */ /* 0x000fe20000000f00 */
[----:B------:R-:W-:Y:S01]  /*4f30*/  @!P0 FFMA.FTZ R7, R6, R13, -R7 ;  /* 0x0000000d06078223 */ /* 0x000fe20000010807 */
[----:B------:R-:W-:Y:S01]  /*4f40*/  @!P0 MOV R10, R3 ;  /* 0x00000003000a8202 */ /* 0x000fe20000000f00 */
[----:B------:R-:W-:Y:S01]  /*4f50*/  @!P0 FFMA.FTZ R4, R23, R6, R4 ;  /* 0x0000000617048223 */ /* 0x000fe20000010004 */
[----:B------:R-:W-:Y:S02]  /*4f60*/  MOV R2, R38 ;  /* 0x0000002600027202 */ /* 0x000fe40000000f00 */
[----:B------:R-:W-:Y:S02]  /*4f70*/  MOV R3, R39 ;  /* 0x0000002700037202 */ /* 0x000fe40000000f00 */
[----:B------:R-:W-:Y:S01]  /*4f80*/  @!P0 F2FP.F16.F32.PACK_AB R4, R4, R7 ;  /* 0x000000070404823e */ /* 0x000fe200000000ff */
[----:B------:R-:W-:Y:S03]  /*4f90*/  IMAD.WIDE.U32 R2, R234, 0x60, R2 ;  /* 0x00000060ea027825 */ /* 0x000fe600078e0002 */
[----:B------:R-:W-:Y:S02]  /*4fa0*/  @!P0 MOV R11, R4 ;  /* 0x00000004000b8202 */ /* 0x000fe40000000f00 */
[----:B------:R-:W-:Y:S05]  /*4fb0*/  IADD3 R3, PT, PT, R0, R3, RZ ;  /* 0x0000000300037210 */ /* 0x000fea0007ffe0ff */
[----:B------:R1:W-:Y:S02]  /*4fc0*/  ST.E.128 desc[UR6][R2.64], R8 ;  /* 0x0000000802007985 */ /* 0x0003e4000c101d06 */
.L_x_4094:
[----:B------:R-:W-:Y:S05]  /*4fd0*/  BSYNC.RECONVERGENT B0 ;  /* 0x0000000000007941 */ /* 0x000fea0003800200 */
.L_x_4093:
[----:B------:R-:W-:Y:S01]  /*4fe0*/  ISETP.NE.AND P0, PT, R61, RZ, PT ;  /* 0x000000ff3d00720c */ /* 0x000fe20003f05270 */
[----:B------:R-:W-:Y:S11]  /*4ff0*/  BSSY.RECONVERGENT B0, `(.L_x_4095) ;  /* 0x000003b000007945 */ /* 0x000ff60003800200 */
[----:B------:R-:W-:Y:S01]  /*5000*/  @!UPT UIADD3 URZ, UPT, UPT, URZ, URZ, URZ ;  /* 0x000000fffffff290 */ /* 0x000fe2000fffe0ff */
[----:B------:R-:W-:Y:S05]  /*5010*/  @P0 BRA `(.L_x_4096) ;  /* 0x0000000000e00947 */ /* 0x000fea0003800000 */
[----:B-1234-:R-:W-:Y:S04]  /*5020*/  IADD3 R8, P0, PT, R36, R145, RZ ;  /* 0x0000009124087210 */ /* 0x01efe80007f1e0ff */
        /* <DEDUP_REMOVED lines=55> */
.L_x_4096:
[----:B------:R-:W-:Y:S05]  /*53a0*/  BSYNC.RECONVERGENT B0 ;  /* 0x0000000000007941 */ /* 0x000fea0003800200 */
.L_x_4095:
[----:B------:R-:W-:Y:S04]  /*53b0*/  BSSY.RECONVERGENT B0, `(.L_x_4097) ;  /* 0x000003c000007945 */ /* 0x000fe80003800200 */
[----:B------:R-:W-:Y:S05]  /*53c0*/  @P3 BRA `(.L_x_4098) ;  /* 0x0000000000e83947 */ /* 0x000fea0003800000 */
        /* <DEDUP_REMOVED lines=58> */
.L_x_4098:
[----:B------:R-:W-:Y:S05]  /*5770*/  BSYNC.RECONVERGENT B0 ;  /* 0x0000000000007941 */ /* 0x000fea0003800200 */
.L_x_4097:
        /* <DEDUP_REMOVED lines=60> */
.L_x_4100:
[----:B------:R-:W-:Y:S05]  /*5b40*/  BSYNC.RECONVERGENT B0 ;  /* 0x0000000000007941 */ /* 0x000fea0003800200 */
.L_x_4099:
        /* <DEDUP_REMOVED lines=60> */
.L_x_4102:
[----:B------:R-:W-:Y:S05]  /*5f10*/  BSYNC.RECONVERGENT B0 ;  /* 0x0000000000007941 */ /* 0x000fea0003800200 */
.L_x_4101:
[----:B------:R-:W-:Y:S01]  /*5f20*/  ISETP.NE.AND P0, PT, R66, RZ, PT ;  /* 0x000000ff4200720c */ /* 0x000fe20003f05270 */
[----:B------:R-:W-:Y:S11]  /*5f30*/  BSSY.RECONVERGENT B0, `(.L_x_4103) ;  /* 0x000003b000007945 */ /* 0x000ff60003800200 */
[----:B------:R-:W-:Y:S01]  /*5f40*/  @!UPT UIADD3 URZ, UPT, UPT, URZ, URZ, URZ ;  /* 0x000000fffffff290 */ /* 0x000fe2000fffe0ff */
[----:B------:R-:W-:Y:S05]  /*5f50*/  @P0 BRA `(.L_x_4104) ;  /* 0x0000000000e00947 */ /* 0x000fea0003800000 */
[C---:B-1234-:R-:W-:Y:S04]  /*5f60*/  LEA R8, P0, R48.reuse, R36, 0x8 ;  /* 0x0000002430087211 */ /* 0x05efe800078040ff */
[----:B------:R-:W-:Y:S02]  /*5f70*/  LEA.HI.X R9, R48, R37, R49, 0x8, P0 ;  /* 0x0000002530097211 */ /* 0x000fe400000f4431 */
        /* <DEDUP_REMOVED lines=54> */
.L_x_4104:
[----:B------:R-:W-:Y:S05]  /*62e0*/  BSYNC.RECONVERGENT B0 ;  /* 0x0000000000007941 */ /* 0x000fea0003800200 */
.L_x_4103:
[----:B------:R-:W-:Y:S01]  /*62f0*/  ISETP.NE.AND P0, PT, R67, RZ, PT ;  /* 0x000000ff4300720c */ /* 0x000fe20003f05270 */
[----:B------:R-:W-:Y:S11]  /*6300*/  BSSY.RECONVERGENT B0, `(.L_x_4105) ;  /* 0x0000041000007945 */ /* 0x000ff60003800200 */
[----:B------:R-:W-:Y:S01]  /*6310*/  @!UPT UIADD3 URZ, UPT, UPT, URZ, URZ, URZ ;  /* 0x000000fffffff290 */ /* 0x000fe2000fffe0ff */
        /* <DEDUP_REMOVED lines=63> */
.L_x_4106:
[----:B------:R-:W-:Y:S05]  /*6710*/  BSYNC.RECONVERGENT B0 ;  /* 0x0000000000007941 */ /* 0x000fea0003800200 */
.L_x_4105:
        /* <DEDUP_REMOVED lines=66> */
.L_x_4108:
[----:B------:R-:W-:Y:S05]  /*6b40*/  BSYNC.RECONVERGENT B0 ;  /* 0x0000000000007941 */ /* 0x000fea0003800200 */
.L_x_4107:
        /* <DEDUP_REMOVED lines=66> */
.L_x_4110:
[----:B------:R-:W-:Y:S05]  /*6f70*/  BSYNC.RECONVERGENT B0 ;  /* 0x0000000000007941 */ /* 0x000fea0003800200 */
.L_x_4109:
        /* <DEDUP_REMOVED lines=66> */
.L_x_4112:
[----:B------:R-:W-:Y:S05]  /*73a0*/  BSYNC.RECONVERGENT B0 ;  /* 0x0000000000007941 */ /* 0x000fea0003800200 */
.L_x_4111:
        /* <DEDUP_REMOVED lines=66> */
.L_x_4114:
[----:B------:R-:W-:Y:S05]  /*77d0*/  BSYNC.RECONVERGENT B0 ;  /* 0x0000000000007941 */ /* 0x000fea0003800200 */
.L_x_4113:
        /* <DEDUP_REMOVED lines=66> */
.L_x_4116:
[----:B------:R-:W-:Y:S05]  /*7c00*/  BSYNC.RECONVERGENT B0 ;  /* 0x0000000000007941 */ /* 0x000fea0003800200 */
.L_x_4115:
[----:B------:R-:W5:Y:S02]  /*7c10*/  LD.E R0, desc[UR6][R168.64+0xd0] ;  /* 0x0000d006a8007980 */ /* 0x000f64000c101900 */
[----:B-----5:R-:W-:Y:S05]  /*7c20*/  IMAD.U32 R0, R0, -0x80, RZ ;  /* 0xffffff8000007824 */ /* 0x020fea00078e00ff */
[C---:B------:R-:W-:Y:S02]  /*7c30*/  LEA R28, P1, R0.reuse, R28, 0x1 ;  /* 0x0000001c001c7211 */ /* 0x040fe400078208ff */
[C---:B------:R-:W-:Y:S02]  /*7c40*/  LEA R44, P0, R0.reuse, R44, 0x1 ;  /* 0x0000002c002c7211 */ /* 0x040fe400078008ff */
[C---:B------:R-:W-:Y:S02]  /*7c50*/  LEA.HI.X.SX32 R29, R0.reuse, R29, 0x1, P1 ;  /* 0x0000001d001d7211 */ /* 0x040fe400008f0eff */
[----:B------:R-:W-:Y:S01]  /*7c60*/  LEA.HI.X.SX32 R45, R0, R45, 0x1, P0 ;  /* 0x0000002d002d7211 */ /* 0x000fe200000f0eff */
[----:B------:R-:W-:Y:S05]  /*7c70*/  BRA `(.L_x_4083) ;  /* 0x0000006400007947 */ /* 0x000fea0003800000 */
.L_x_4084:
[----:B------:R-:W-:Y:S01]  /*7c80*/  LEA.HI R0, R17, R17, RZ, 0x1 ;  /* 0x0000001111007211 */ /* 0x000fe200078f08ff */
[----:B------:R-:W-:Y:S01]  /*7c90*/  BSSY.RECONVERGENT B0, `(.L_x_4117) ;  /* 0x0000064000007945 */ /* 0x000fe20003800200 */
[C---:B------:R-:W-:Y:S02]  /*7ca0*/  LEA R20, P0, R131.reuse, R27, 0x1 ;  /* 0x0000001b83147211 */ /* 0x040fe400078008ff */
[----:B------:R-:W-:Y:S02]  /*7cb0*/  SHF.R.S32.HI R0, RZ, 0x1, R0 ;  /* 0x00000001ff007819 */ /* 0x000fe40000011400 */
[----:B------:R-:W-:Y:S02]  /*7cc0*/  LEA.HI.X R21, R131, R26, R146, 0x1, P0 ;  /* 0x0000001a83157211 */ /* 0x000fe400000f0c92 */
[C---:B------:R-:W-:Y:S01]  /*7cd0*/  LEA R50, P0, R75.reuse, R65, 0x1 ;  /* 0x000000414b327211 */ /* 0x040fe200078008ff */
[----:B------:R-:W-:Y:S01]  /*7ce0*/  IMAD.MOV R23, RZ, RZ, -R0 ;  /* 0x000000ffff177224 */ /* 0x000fe200078e0a00 */
[----:B------:R-:W-:Y:S02]  /*7cf0*/  ISETP.GE.AND P1, PT, R18, R0, PT ;  /* 0x000000001200720c */ /* 0x000fe40003f26270 */
[----:B------:R-:W-:Y:S02]  /*7d00*/  LEA.HI.X R51, R75, R64, R91, 0x1, P0 ;  /* 0x000000404b337211 */ /* 0x000fe400000f0c5b */
[----:B------:R-:W-:Y:S02]  /*7d10*/  SEL R24, R0, R23, !P1 ;  /* 0x0000001700187207 */ /* 0x000fe40004800000 */
[----:B------:R-:W-:Y:S01]  /*7d20*/  SHF.R.S32.HI R84, RZ, 0x1f, R23 ;  /* 0x0000001fff547819 */ /* 0x000fe20000011417 */
[----:B------:R-:W-:Y:S06]  /*7d30*/  @!P2 BRA `(.L_x_4118) ;  /* 0x000000040064a947 */ /* 0x000fec0003800000 */
[----:B------:R-:W-:Y:S02]  /*7d40*/  ISETP.GE.AND P0, PT, R18, R17, PT ;  /* 0x000000111200720c */ /* 0x000fe40003f06270 */
[----:B------:R-:W-:Y:S02]  /*7d50*/  MOV R8, R27 ;  /* 0x0000001b00087202 */ /* 0x000fe40000000f00 */
[----:B------:R-:W-:Y:S05]  /*7d60*/  MOV R9, R26 ;  /* 0x0000001a00097202 */ /* 0x000fea0000000f00 */
[----:B------:R-:W2:Y:S04]  /*7d70*/  LD.E.128 R36, desc[UR6][R8.64] ;  /* 0x0000000608247980 */ /* 0x000ea8000c101d00 */
[----:B------:R-:W-:Y:S02]  /*7d80*/  @!P0 SEL R0, R23, RZ, P1 ;  /* 0x000000ff17008207 */ /* 0x000fe40000800000 */
[----:B------:R-:W-:Y:S02]  /*7d90*/  @!P0 SEL R2, R84, RZ, P1 ;  /* 0x000000ff54028207 */ /* 0x000fe40000800000 */
[C---:B------:R-:W-:Y:S02]  /*7da0*/  @!P0 SHF.L.U32 R30, R0.reuse, 0x1, RZ ;  /* 0x00000001001e8819 */ /* 0x040fe400000006ff */
[----:B------:R-:W-:Y:S02]  /*7db0*/  @!P0 SHF.L.U64.HI R0, R0, 0x1, R2 ;  /* 0x0000000100008819 */ /* 0x000fe40000010202 */
[----:B------:R-:W-:Y:S04]  /*7dc0*/  @!P0 IADD3 R2, P2, PT, R30, R58, RZ ;  /* 0x0000003a1e028210 */ /* 0x000fe80007f5e0ff */
[----:B------:R-:W-:Y:S02]  /*7dd0*/  @!P0 IADD3.X R3, PT, PT, R0, R57, RZ, P2, !PT ;  /* 0x0000003900038210 */ /* 0x000fe400017fe4ff */
[----:B------:R-:W-:Y:S03]  /*7de0*/  @!P0 IADD3 R30, P2, PT, R30, R59, RZ ;  /* 0x0000003b1e1e8210 */ /* 0x000fe60007f5e0ff */
[----:B------:R1:W3:Y:S01]  /*7df0*/  @!P0 LD.E.128 R4, desc[UR6][R2.64] ;  /* 0x0000000602048980 */ /* 0x0002e2000c101d00 */
[----:B------:R-:W-:Y:S02]  /*7e00*/  @!P0 IADD3.X R31, PT, PT, R0, R56, RZ, P2, !PT ;  /* 0x00000038001f8210 */ /* 0x000fe400017fe4ff */
[----:B------:R-:W-:Y:S02]  /*7e10*/  PLOP3.LUT P2, PT, PT, PT, PT, 0x80, 0x8 ;  /* 0x000000000008781c */ /* 0x000fe40003f4f070 */
[----:B------:R-:W-:Y:S03]  /*7e20*/  @!P0 PLOP3.LUT P2, PT, P1, PT, PT, 0x80, 0x8 ;  /* 0x000000000008881c */ /* 0x000fe60000f4f070 */
[----:B------:R-:W4:Y:S01]  /*7e30*/  @!P0 LD.E.128 R40, desc[UR6][R30.64] ;  /* 0x000000061e288980 */ /* 0x000f22000c101d00 */
[----:B-1----:R-:W-:Y:S04]  /*7e40*/  @!P0 IMAD.WIDE R2, R24, 0x2, R8 ;  /* 0x0000000218028825 */ /* 0x002fe800078e0208 */
[--C-:B---3--:R-:W-:Y:S01]  /*7e50*/  @!P0 HADD2.F32 R0, -RZ, R4.reuse.H0_H0 ;  /* 0x20000004ff008230 */ /* 0x108fe20000004100 */
[----:B--2---:R-:W-:Y:S01]  /*7e60*/  @!P0 MOV R34, R37 ;  /* 0x0000002500228202 */ /* 0x004fe20000000f00 */
[----:B------:R-:W-:Y:S01]  /*7e70*/  @!P0 HADD2.F32 R10, -RZ, R4.H1_H1 ;  /* 0x30000004ff0a8230 */ /* 0x000fe20000004100 */
[----:B------:R-:W-:Y:S01]  /*7e80*/  @!P0 MOV R33, R38 ;  /* 0x0000002600218202 */ /* 0x000fe20000000f00 */
[--C-:B------:R-:W-:Y:S01]  /*7e90*/  @!P0 HADD2.F32 R11, -RZ, R5.reuse.H0_H0 ;  /* 0x20000005ff0b8230 */ /* 0x100fe20000004100 */
[----:B------:R-:W-:Y:S01]  /*7ea0*/  @!P0 MOV R32, R39 ;  /* 0x0000002700208202 */ /* 0x000fe20000000f00 */
[----:B------:R-:W-:Y:S02]  /*7eb0*/  @!P0 HADD2.F32 R12, -RZ, R5.H1_H1 ;  /* 0x30000005ff0c8230 */ /* 0x000fe40000004100 */
[----:B------:R-:W-:Y:S01]  /*7ec0*/  @!P2 FADD.FTZ R10, -R10, -RZ ;  /* 0x800000ff0a0aa221 */ /* 0x000fe20000010100 */
[--C-:B------:R-:W-:Y:S02]  /*7ed0*/  @!P0 HADD2.F32 R13, -RZ, R6.reuse.H0_H0 ;  /* 0x20000006ff0d8230 */ /* 0x100fe40000004100 */
[----:B------:R-:W-:Y:S01]  /*7ee0*/  @!P2 FADD.FTZ R11, -R11, -RZ ;  /* 0x800000ff0b0ba221 */ /* 0x000fe20000010100 */
[----:B------:R-:W-:Y:S02]  /*7ef0*/  @!P0 HADD2.F32 R14, -RZ, R6.H1_H1 ;  /* 0x30000006ff0e8230 */ /* 0x000fe40000004100 */
[----:B------:R-:W-:Y:S01]  /*7f00*/  @!P2 FADD.FTZ R12, -R12, -RZ ;  /* 0x800000ff0c0ca221 */ /* 0x000fe20000010100 */
[--C-:B------:R-:W-:Y:S02]  /*7f10*/  @!P0 HADD2.F32 R15, -RZ, R7.reuse.H0_H0 ;  /* 0x20000007ff0f8230 */ /* 0x100fe40000004100 */
[----:B------:R-:W-:Y:S01]  /*7f20*/  @!P2 FADD.FTZ R0, -R0, -RZ ;  /* 0x800000ff0000a221 */ /* 0x000fe20000010100 */
[----:B------:R-:W-:Y:S02]  /*7f30*/  @!P0 HADD2.F32 R16, -RZ, R7.H1_H1 ;  /* 0x30000007ff108230 */ /* 0x000fe40000004100 */
[----:B------:R-:W-:Y:S01]  /*7f40*/  @!P2 FADD.FTZ R13, -R13, -RZ ;  /* 0x800000ff0d0da221 */ /* 0x000fe20000010100 */
[--C-:B----4-:R-:W-:Y:S01]  /*7f50*/  @!P0 HADD2.F32 R30, -RZ, R43.reuse.H0_H0 ;  /* 0x2000002bff1e8230 */ /* 0x110fe20000004100 */
[----:B------:R-:W2:Y:S01]  /*7f60*/  @!P0 LD.E.128 R4, desc[UR6][R2.64] ;  /* 0x0000000602048980 */ /* 0x000ea2000c101d00 */
[----:B------:R-:W-:Y:S02]  /*7f70*/  @!P0 HADD2.F32 R31, -RZ, R43.H1_H1 ;  /* 0x3000002bff1f8230 */ /* 0x000fe40000004100 */
[----:B------:R-:W-:Y:S01]  /*7f80*/  @!P2 FADD.FTZ R16, -R16, -RZ ;  /* 0x800000ff1010a221 */ /* 0x000fe20000010100 */
[----:B------:R-:W-:Y:S01]  /*7f90*/  @!P2 FADD.FTZ R14, -R14, -RZ ;  /* 0x800000ff0e0ea221 */ /* 0x000fe20000010100 */
[----:B------:R-:W-:Y:S01]  /*7fa0*/  @!P2 FADD.FTZ R15, -R15, -RZ ;  /* 0x800000ff0f0fa221 */ /* 0x000fe20000010100 */
[--C-:B--2---:R-:W-:Y:S02]  /*7fb0*/  @!P0 HADD2.F32 R2, -RZ, R4.reuse.H1_H1 ;  /* 0x30000004ff028230 */ /* 0x104fe40000004100 */
[----:B------:R-:W-:Y:S02]  /*7fc0*/  @!P0 HADD2.F32 R3, -RZ, R4.H0_H0 ;  /* 0x20000004ff038230 */ /* 0x000fe40000004100 */
[----:B------:R-:W-:Y:S02]  /*7fd0*/  @!P0 HADD2.F32 R8, -RZ, R5.H0_H0 ;  /* 0x20000005ff088230 */ /* 0x000fe40000004100 */
[----:B------:R-:W-:Y:S01]  /*7fe0*/  @!P0 FMUL.FTZ R2, R2, R10 ;  /* 0x0000000a02028220 */ /* 0x000fe20000410000 */
[----:B------:R-:W-:Y:S01]  /*7ff0*/  @!P0 HADD2.F32 R9, -RZ, R7.H1_H1 ;  /* 0x30000007ff098230 */ /* 0x000fe20000004100 */
[----:B------:R-:W-:Y:S01]  /*8000*/  @!P0 MOV R10, R36 ;  /* 0x00000024000a8202 */ /* 0x000fe20000000f00 */
[----:B------:R-:W-:Y:S02]  /*8010*/  @!P0 HADD2.F32 R4, -RZ, R5.H1_H1 ;  /* 0x30000005ff048230 */ /* 0x000fe40000004100 */
[----:B------:R-:W-:Y:S01]  /*8020*/  @!P0 FMUL.FTZ R0, R3, R0 ;  /* 0x0000000003008220 */ /* 0x000fe20000410000 */
[--C-:B------:R-:W-:Y:S02]  /*8030*/  @!P0 HADD2.F32 R5, -RZ, R6.reuse.H0_H0 ;  /* 0x20000006ff058230 */ /* 0x100fe40000004100 */
[----:B------:R-:W-:Y:S01]  /*8040*/  @!P0 FMUL.FTZ R3, R8, R11 ;  /* 0x0000000b08038220 */ /* 0x000fe20000410000 */
[----:B------:R-:W-:Y:S02]  /*8050*/  @!P0 HADD2.F32 R6, -RZ, R6.H1_H1 ;  /* 0x30000006ff068230 */ /* 0x000fe40000004100 */
[----:B------:R-:W-:Y:S01]  /*8060*/  @!P0 FMUL.FTZ R8, R9, R16 ;  /* 0x0000001009088220 */ /* 0x000fe20000410000 */
[--C-:B------:R-:W-:Y:S02]  /*8070*/  @!P0 HADD2.F32 R9, -RZ, R10.reuse.H0_H0 ;  /* 0x2000000aff098230 */ /* 0x100fe40000004100 */
[----:B------:R-:W-:Y:S01]  /*8080*/  @!P0 FMUL.FTZ R4, R4, R12 ;  /* 0x0000000c04048220 */ /* 0x000fe20000410000 */
[----:B------:R-:W-:Y:S02]  /*8090*/  @!P0 HADD2.F32 R11, -RZ, R10.H1_H1 ;  /* 0x3000000aff0b8230 */ /* 0x000fe40000004100 */
[----:B------:R-:W-:Y:S01]  /*80a0*/  @!P0 FMUL.FTZ R5, R5, R13 ;  /* 0x0000000d05058220 */ /* 0x000fe20000410000 */
[----:B------:R-:W-:Y:S02]  /*80b0*/  @!P0 HADD2.F32 R22, -RZ, R7.H0_H0 ;  /* 0x20000007ff168230 */ /* 0x000fe40000004100 */
[----:B------:R-:W-:Y:S01]  /*80c0*/  @!P0 FMUL.FTZ R6, R6, R14 ;  /* 0x0000000e06068220 */ /* 0x000fe20000410000 */
[--C-:B------:R-:W-:Y:S02]  /*80d0*/  @!P0 HADD2.F32 R10, -RZ, R40.reuse.H0_H0 ;  /* 0x20000028ff0a8230 */ /* 0x100fe40000004100 */
[----:B------:R-:W-:Y:S02]  /*80e0*/  @!P0 HADD2.F32 R12, -RZ, R40.H1_H1 ;  /* 0x30000028ff0c8230 */ /* 0x000fe40000004100 */
        /* <DEDUP_REMOVED lines=9> */
[--C-:B------:R-:W-:Y:S01]  /*8180*/  @!P0 HADD2.F32 R16, -RZ, R42.reuse.H0_H0 ;  /* 0x2000002aff108230 */ /* 0x100fe20000004100 */
[----:B------:R-:W-:Y:S01]  /*8190*/  MOV R2, R65 ;  /* 0x0000004100027202 */ /* 0x000fe20000000f00 */
[--C-:B------:R-:W-:Y:S01]  /*81a0*/  @!P0 HADD2.F32 R10, -RZ, R33.reuse.H0_H0 ;  /* 0x20000021ff0a8230 */ /* 0x100fe20000004100 */
[----:B------:R-:W-:Y:S01]  /*81b0*/  @!P0 MOV R36, R0 ;  /* 0x0000000000248202 */ /* 0x000fe20000000f00 */
[----:B------:R-:W-:Y:S02]  /*81c0*/  @!P0 HADD2.F32 R22, -RZ, R42.H1_H1 ;  /* 0x3000002aff168230 */ /* 0x000fe40000004100 */
[----:B------:R-:W-:Y:S01]  /*81d0*/  @!P0 FFMA.FTZ R4, R9, R15, R4 ;  /* 0x0000000f09048223 */ /* 0x000fe20000010004 */
[----:B------:R-:W-:Y:S02]  /*81e0*/  @!P0 HADD2.F32 R11, -RZ, R33.H1_H1 ;  /* 0x30000021ff0b8230 */ /* 0x000fe40000004100 */
[----:B------:R-:W-:Y:S01]  /*81f0*/  @!P0 FFMA.FTZ R5, R10, R16, R5 ;  /* 0x000000100a058223 */ /* 0x000fe20000010005 */
[--C-:B------:R-:W-:Y:S01]  /*8200*/  @!P0 HADD2.F32 R12, -RZ, R32.reuse.H0_H0 ;  /* 0x20000020ff0c8230 */ /* 0x100fe20000004100 */
[----:B------:R-:W-:Y:S01]  /*8210*/  @!P0 F2FP.F16.F32.PACK_AB R3, R4, R3 ;  /* 0x000000030403823e */ /* 0x000fe200000000ff */
[----:B------:R-:W-:Y:S02]  /*8220*/  @!P0 HADD2.F32 R13, -RZ, R32.H1_H1 ;  /* 0x30000020ff0d8230 */ /* 0x000fe40000004100 */
[----:B------:R-:W-:Y:S01]  /*8230*/  @!P0 FFMA.FTZ R6, R11, R22, R6 ;  /* 0x000000160b068223 */ /* 0x000fe20000010006 */
[----:B------:R-:W-:Y:S01]  /*8240*/  @!P0 FFMA.FTZ R7, R12, R30, R7 ;  /* 0x0000001e0c078223 */ /* 0x000fe20000010007 */
[----:B------:R-:W-:Y:S02]  /*8250*/  @!P0 MOV R37, R3 ;  /* 0x0000000300258202 */ /* 0x000fe40000000f00 */
[----:B------:R-:W-:Y:S01]  /*8260*/  MOV R3, R64 ;  /* 0x0000004000037202 */ /* 0x000fe20000000f00 */
[----:B------:R-:W-:Y:S01]  /*8270*/  @!P0 FFMA.FTZ R8, R13, R31, R8 ;  /* 0x0000001f0d088223 */ /* 0x000fe20000010008 */
[----:B------:R-:W-:Y:S04]  /*8280*/  @!P0 F2FP.F16.F32.PACK_AB R5, R6, R5 ;  /* 0x000000050605823e */ /* 0x000fe800000000ff */
[----:B------:R-:W-:Y:S02]  /*8290*/  @!P0 F2FP.F16.F32.PACK_AB R7, R8, R7 ;  /* 0x000000070807823e */ /* 0x000fe400000000ff */
[----:B------:R-:W-:Y:S02]  /*82a0*/  @!P0 MOV R38, R5 ;  /* 0x0000000500268202 */ /* 0x000fe40000000f00 */
[----:B------:R-:W-:Y:S05]  /*82b0*/  @!P0 MOV R39, R7 ;  /* 0x0000000700278202 */ /* 0x000fea0000000f00 */
[----:B------:R1:W-:Y:S02]  /*82c0*/  ST.E.128 desc[UR6][R2.64], R36 ;  /* 0x0000002402007985 */ /* 0x0003e4000c101d06 */
.L_x_4118:
[----:B------:R-:W-:Y:S05]  /*82d0*/  BSYNC.RECONVERGENT B0 ;  /* 0x0000000000007941 */ /* 0x000fea0003800200 */
.L_x_4117:
[----:B------:R-:W-:Y:S01]  /*82e0*/  ISETP.NE.AND P0, PT, R35, RZ, PT ;  /* 0x000000ff2300720c */ /* 0x000fe20003f05270 */
[----:B------:R-:W-:Y:S11]  /*82f0*/  BSSY.RECONVERGENT B0, `(.L_x_4119) ;  /* 0x000005b000007945 */ /* 0x000ff60003800200 */
[----:B------:R-:W-:Y:S01]  /*8300*/  @!UPT UIADD3 URZ, UPT, UPT, URZ, URZ, URZ ;  /* 0x000000fffffff290 */ /* 0x000fe2000fffe0ff */
[----:B------:R-:W-:Y:S05]  /*8310*/  @!P0 BRA `(.L_x_4120) ;  /* 0x0000000400608947 */ /* 0x000fea0003800000 */
[----:B------:R-:W-:Y:S01]  /*8320*/  ISETP.GE.AND P0, PT, R18, R17, PT ;  /* 0x000000111200720c */ /* 0x000fe20003f06270 */
[----:B-1----:R-:W2:Y:S11]  /*8330*/  LD.E.128 R36, desc[UR6][R20.64] ;  /* 0x0000000614247980 */ /* 0x002eb6000c101d00 */
[----:B------:R-:W-:Y:S01]  /*8340*/  @!UPT UIADD3 URZ, UPT, UPT, URZ, URZ, URZ ;  /* 0x000000fffffff290 */ /* 0x000fe2000fffe0ff */
[----:B------:R-:W-:Y:S02]  /*8350*/  @!P0 SEL R0, R23, RZ, P1 ;  /* 0x000000ff17008207 */ /* 0x000fe40000800000 */
[----:B------:R-:W-:Y:S02]  /*8360*/  @!P0 SEL R2, R84, RZ, P1 ;  /* 0x000000ff54028207 */ /* 0x000fe40000800000 */
[----:B------:R-:W-:Y:S04]  /*8370*/  @!P0 IADD3 R0, P2, PT, R107, R0, RZ ;  /* 0x000000006b008210 */ /* 0x000fe80007f5e0ff */
[----:B------:R-:W-:Y:S02]  /*8380*/  @!P0 IADD3.X R2, PT, PT, R109, R2, RZ, P2, !PT ;  /* 0x000000026d028210 */ /* 0x000fe400017fe4ff */
        /* <DEDUP_REMOVED lines=33> */
[--C-:B--2---:R-:W-:Y:S02]  /*85a0*/  @!P0 HADD2.F32 R3, -RZ, R4.reuse.H0_H0 ;  /* 0x20000004ff038230 */ /* 0x104fe40000004100 */
[----:B------:R-:W-:Y:S02]  /*85b0*/  @!P0 HADD2.F32 R2, -RZ, R4.H1_H1 ;  /* 0x30000004ff028230 */ /* 0x000fe40000004100 */
[--C-:B------:R-:W-:Y:S02]  /*85c0*/  @!P0 HADD2.F32 R4, -RZ, R5.reuse.H1_H1 ;  /* 0x30000005ff048230 */ /* 0x100fe40000004100 */
[----:B------:R-:W-:Y:S01]  /*85d0*/  @!P0 FMUL.FTZ R0, R3, R0 ;  /* 0x0000000003008220 */ /* 0x000fe20000410000 */
[----:B------:R-:W-:Y:S02]  /*85e0*/  @!P0 HADD2.F32 R15, -RZ, R5.H0_H0 ;  /* 0x20000005ff0f8230 */ /* 0x000fe40000004100 */
[----:B------:R-:W-:Y:S01]  /*85f0*/  @!P0 FMUL.FTZ R2, R2, R8 ;  /* 0x0000000802028220 */ /* 0x000fe20000410000 */
[--C-:B------:R-:W-:Y:S02]  /*8600*/  @!P0 HADD2.F32 R5, -RZ, R6.reuse.H0_H0 ;  /* 0x20000006ff058230 */ /* 0x100fe40000004100 */
[----:B------:R-:W-:Y:S01]  /*8610*/  @!P0 FMUL.FTZ R4, R4, R10 ;  /* 0x0000000a04048220 */ /* 0x000fe20000410000 */
[----:B------:R-:W-:Y:S01]  /*8620*/  @!P0 HADD2.F32 R6, -RZ, R6.H1_H1 ;  /* 0x30000006ff068230 */ /* 0x000fe20000004100 */
[----:B------:R-:W-:Y:S01]  /*8630*/  @!P0 MOV R10, R36 ;  /* 0x00000024000a8202 */ /* 0x000fe20000000f00 */
        /* <DEDUP_REMOVED lines=38> */
.L_x_4120:
[----:B------:R-:W-:Y:S05]  /*88a0*/  BSYNC.RECONVERGENT B0 ;  /* 0x0000000000007941 */ /* 0x000fea0003800200 */
.L_x_4119:
[----:B------:R-:W-:Y:S01]  /*88b0*/  ISETP.NE.AND P0, PT, R46, RZ, PT ;  /* 0x000000ff2e00720c */ /* 0x000fe20003f05270 */
[----:B------:R-:W-:Y:S11]  /*88c0*/  BSSY.RECONVERGENT B0, `(.L_x_4121) ;  /* 0x000005f000007945 */ /* 0x000ff60003800200 */
[----:B------:R-:W-:Y:S01]  /*88d0*/  @!UPT UIADD3 URZ, UPT, UPT, URZ, URZ, URZ ;  /* 0x000000fffffff290 */ /* 0x000fe2000fffe0ff */
[----:B------:R-:W-:Y:S05]  /*88e0*/  @!P0 BRA `(.L_x_4122) ;  /* 0x0000000400708947 */ /* 0x000fea0003800000 */
[----:B-1----:R-:W-:Y:S04]  /*88f0*/  IADD3 R2, P0, PT, R20, R141, RZ ;  /* 0x0000008d14027210 */ /* 0x002fe80007f1e0ff */
[----:B------:R-:W-:Y:S02]  /*8900*/  IADD3.X R3, PT, PT, R21, R140, RZ, P0, !PT ;  /* 0x0000008c15037210 */ /* 0x000fe400007fe4ff */
[C---:B------:R-:W-:Y:S03]  /*8910*/  LEA R46, P0, R234.reuse, R50, 0x5 ;  /* 0x00000032ea2e7211 */ /* 0x040fe600078028ff */
[----:B--2---:R-:W2:Y:S01]  /*8920*/  LD.E.128 R36, desc[UR6][R2.64] ;  /* 0x0000000602247980 */ /* 0x004ea2000c101d00 */
[----:B------:R-:W-:Y:S02]  /*8930*/  LEA.HI.X R47, R234, R51, R235, 0x5, P0 ;  /* 0x00000033ea2f7211 */ /* 0x000fe400000f2ceb */
[----:B------:R-:W-:Y:S11]  /*8940*/  ISETP.GE.AND P0, PT, R18, R17, PT ;  /* 0x000000111200720c */ /* 0x000ff60003f06270 */
[----:B------:R-:W-:Y:S02]  /*8950*/  @!UPT UIADD3 URZ, UPT, UPT, URZ, URZ, URZ ;  /* 0x000000fffffff290 */ /* 0x000fe4000fffe0ff */
        /* <DEDUP_REMOVED lines=8> */
[----:B------:R-:W-:Y:S04]  /*89e0*/  @!P0 IADD3 R30, P2, PT, R30, R59, RZ ;  /* 0x0000003b1e1e8210 */ /* 0x000fe80007f5e0ff */
[----:B------:R-:W3:Y:S01]  /*89f0*/  @!P0 LD.E.128 R4, desc[UR6][R4.64] ;  /* 0x0000000604048980 */ /* 0x000ee2000c101d00 */
[----:B------:R-:W-:Y:S02]  /*8a00*/  @!P0 IADD3.X R31, PT, PT, R0, R56, RZ, P2, !PT ;  /* 0x00000038001f8210 */ /* 0x000fe400017fe4ff */
[----:B------:R-:W-:Y:S02]  /*8a10*/  PLOP3.LUT P2, PT, PT, PT, PT, 0x80, 0x8 ;  /* 0x000000000008781c */ /* 0x000fe40003f4f070 */
[----:B------:R-:W-:Y:S03]  /*8a20*/  @!P0 PLOP3.LUT P2, PT, P1, PT, PT, 0x80, 0x8 ;  /* 0x000000000008881c */ /* 0x000fe60000f4f070 */
[----:B------:R-:W4:Y:S01]  /*8a30*/  @!P0 LD.E.128 R40, desc[UR6][R30.64] ;  /* 0x000000061e288980 */ /* 0x000f22000c101d00 */
[--C-:B---3--:R-:W-:Y:S01]  /*8a40*/  @!P0 HADD2.F32 R0, -RZ, R4.reuse.H0_H0 ;  /* 0x20000004ff008230 */ /* 0x108fe20000004100 */
[----:B--2---:R-:W-:Y:S01]  /*8a50*/  @!P0 MOV R34, R37 ;  /* 0x0000002500228202 */ /* 0x004fe20000000f00 */
[----:B------:R-:W-:Y:S01]  /*8a60*/  @!P0 HADD2.F32 R8, -RZ, R4.H1_H1 ;  /* 0x30000004ff088230 */ /* 0x000fe20000004100 */
[----:B------:R-:W-:Y:S01]  /*8a70*/  @!P0 MOV R33, R38 ;  /* 0x0000002600218202 */ /* 0x000fe20000000f00 */
[--C-:B------:R-:W-:Y:S01]  /*8a80*/  @!P0 HADD2.F32 R9, -RZ, R5.reuse.H0_H0 ;  /* 0x20000005ff098230 */ /* 0x100fe20000004100 */
[----:B------:R-:W-:Y:S01]  /*8a90*/  @!P0 MOV R32, R39 ;  /* 0x0000002700208202 */ /* 0x000fe20000000f00 */
[----:B------:R-:W-:Y:S03]  /*8aa0*/  @!P0 HADD2.F32 R10, -RZ, R5.H1_H1 ;  /* 0x30000005ff0a8230 */ /* 0x000fe60000004100 */
[----:B------:R-:W-:Y:S01]  /*8ab0*/  @!P2 FADD.FTZ R0, -R0, -RZ ;  /* 0x800000ff0000a221 */ /* 0x000fe20000010100 */
[----:B------:R-:W-:Y:S04]  /*8ac0*/  @!P0 IMAD.WIDE R4, R24, 0x2, R2 ;  /* 0x0000000218048825 */ /* 0x000fe800078e0202 */
[----:B------:R-:W-:Y:S01]  /*8ad0*/  @!P2 FADD.FTZ R9, -R9, -RZ ;  /* 0x800000ff0909a221 */ /* 0x000fe20000010100 */
[----:B------:R-:W-:Y:S01]  /*8ae0*/  @!P2 FADD.FTZ R10, -R10, -RZ ;  /* 0x800000ff0a0aa221 */ /* 0x000fe20000010100 */
[--C-:B------:R-:W-:Y:S02]  /*8af0*/  @!P0 HADD2.F32 R11, -RZ, R6.reuse.H0_H0 ;  /* 0x20000006ff0b8230 */ /* 0x100fe40000004100 */
[----:B------:R-:W-:Y:S01]  /*8b00*/  @!P2 FADD.FTZ R8, -R8, -RZ ;  /* 0x800000ff0808a221 */ /* 0x000fe20000010100 */
[----:B------:R-:W-:Y:S02]  /*8b10*/  @!P0 HADD2.F32 R12, -RZ, R6.H1_H1 ;  /* 0x30000006ff0c8230 */ /* 0x000fe40000004100 */
        /* <DEDUP_REMOVED lines=57> */
.L_x_4122:
[----:B------:R-:W-:Y:S05]  /*8eb0*/  BSYNC.RECONVERGENT B0 ;  /* 0x0000000000007941 */ /* 0x000fea0003800200 */
.L_x_4121:
[----:B------:R-:W-:Y:S01]  /*8ec0*/  ISETP.NE.AND P0, PT, R60, RZ, PT ;  /* 0x000000ff3c00720c */ /* 0x000fe20003f05270 */
[----:B------:R-:W-:Y:S11]  /*8ed0*/  BSSY.RECONVERGENT B0, `(.L_x_4123) ;  /* 0x000005f000007945 */ /* 0x000ff60003800200 */
[----:B------:R-:W-:Y:S01]  /*8ee0*/  @!UPT UIADD3 URZ, UPT, UPT, URZ, URZ, URZ ;  /* 0x000000fffffff290 */ /* 0x000fe2000fffe0ff */
[----:B------:R-:W-:Y:S05]  /*8ef0*/  @!P0 BRA `(.L_x_4124) ;  /* 0x0000000400708947 */ /* 0x000fea0003800000 */
[----:B-1----:R-:W-:Y:S04]  /*8f00*/  IADD3 R2, P0, PT, R20, R143, RZ ;  /* 0x0000008f14027210 */ /* 0x002fe80007f1e0ff */
[----:B------:R-:W-:Y:S02]  /*8f10*/  IADD3.X R3, PT, PT, R21, R142, RZ, P0, !PT ;  /* 0x0000008e15037210 */ /* 0x000fe400007fe4ff */
[C---:B---3--:R-:W-:Y:S03]  /*8f20*/  LEA R46, P0, R234.reuse, R50, 0x6 ;  /* 0x00000032ea2e7211 */ /* 0x048fe600078030ff */
        /* <DEDUP_REMOVED lines=89> */
.L_x_4124:
[----:B------:R-:W-:Y:S05]  /*94c0*/  BSYNC.RECONVERGENT B0 ;  /* 0x0000000000007941 */ /* 0x000fea0003800200 */
.L_x_4123:
[----:B------:R-:W-:Y:S04]  /*94d0*/  BSSY.RECONVERGENT B0, `(.L_x_4125) ;  /* 0x0000060000007945 */ /* 0x000fe80003800200 */
[----:B------:R-:W-:Y:S05]  /*94e0*/  @!P6 BRA `(.L_x_4126) ;  /* 0x000000040078e947 */ /* 0x000fea0003800000 */
[----:B-1----:R-:W-:Y:S04]  /*94f0*/  IADD3 R2, P0, PT, R20, R138, RZ ;  /* 0x0000008a14027210 */ /* 0x002fe80007f1e0ff */
[----:B------:R-:W-:Y:S02]  /*9500*/  IADD3.X R3, PT, PT, R21, R88, RZ, P0, !PT ;  /* 0x0000005815037210 */ /* 0x000fe400007fe4ff */
[----:B------:R-:W-:Y:S03]  /*9510*/  ISETP.GE.AND P0, PT, R18, R17, PT ;  /* 0x000000111200720c */ /* 0x000fe60003f06270 */
[----:B--234-:R-:W2:Y:S10]  /*9520*/  LD.E.128 R36, desc[UR6][R2.64] ;  /* 0x0000000602247980 */ /* 0x01ceb4000c101d00 */
        /* <DEDUP_REMOVED lines=68> */
[----:B------:R-:W-:Y:S01]  /*9970*/  @!P0 FFMA.FTZ R4, R9, R15, R4 ;  /* 0x0000000f09048223 */ /* 0x000fe20000010004 */
[----:B------:R-:W-:Y:S01]  /*9980*/  @!P0 MOV R36, R0 ;  /* 0x0000000000248202 */ /* 0x000fe20000000f00 */
[--C-:B------:R-:W-:Y:S02]  /*9990*/  @!P0 HADD2.F32 R10, -RZ, R33.reuse.H0_H0 ;  /* 0x20000021ff0a8230 */ /* 0x100fe40000004100 */
[----:B------:R-:W-:Y:S01]  /*99a0*/  @!P0 HADD2.F32 R22, -RZ, R42.H1_H1 ;  /* 0x3000002aff168230 */ /* 0x000fe20000004100 */
[----:B------:R-:W-:Y:S01]  /*99b0*/  @!P0 F2FP.F16.F32.PACK_AB R3, R4, R3 ;  /* 0x000000030403823e */ /* 0x000fe200000000ff */
[----:B------:R-:W-:Y:S02]  /*99c0*/  @!P0 HADD2.F32 R11, -RZ, R33.H1_H1 ;  /* 0x30000021ff0b8230 */ /* 0x000fe40000004100 */
[----:B------:R-:W-:Y:S01]  /*99d0*/  @!P0 FFMA.FTZ R5, R10, R16, R5 ;  /* 0x000000100a058223 */ /* 0x000fe20000010005 */
[--C-:B------:R-:W-:Y:S01]  /*99e0*/  @!P0 HADD2.F32 R12, -RZ, R32.reuse.H0_H0 ;  /* 0x20000020ff0c8230 */ /* 0x100fe20000004100 */
[----:B------:R-:W-:Y:S01]  /*99f0*/  @!P0 MOV R37, R3 ;  /* 0x0000000300258202 */ /* 0x000fe20000000f00 */
[----:B------:R-:W-:Y:S01]  /*9a00*/  @!P0 HADD2.F32 R13, -RZ, R32.H1_H1 ;  /* 0x30000020ff0d8230 */ /* 0x000fe20000004100 */
[----:B------:R-:W-:Y:S01]  /*9a10*/  MOV R3, R51 ;  /* 0x0000003300037202 */ /* 0x000fe20000000f00 */
[----:B------:R-:W-:Y:S01]  /*9a20*/  @!P0 FFMA.FTZ R6, R11, R22, R6 ;  /* 0x000000160b068223 */ /* 0x000fe20000010006 */
[----:B------:R-:W-:Y:S01]  /*9a30*/  @!P0 FFMA.FTZ R7, R12, R30, R7 ;  /* 0x0000001e0c078223 */ /* 0x000fe20000010007 */
[----:B------:R-:W-:Y:S02]  /*9a40*/  IMAD R0, R235, 0x60, RZ ;  /* 0x00000060eb007824 */ /* 0x000fe400078e02ff */
[----:B------:R-:W-:Y:S01]  /*9a50*/  @!P0 FFMA.FTZ R8, R13, R31, R8 ;  /* 0x0000001f0d088223 */ /* 0x000fe20000010008 */
[----:B------:R-:W-:Y:S01]  /*9a60*/  IMAD.WIDE.U32 R2, R234, 0x60, R2 ;  /* 0x00000060ea027825 */ /* 0x000fe200078e0002 */
[----:B------:R-:W-:Y:S03]  /*9a70*/  @!P0 F2FP.F16.F32.PACK_AB R5, R6, R5 ;  /* 0x000000050605823e */ /* 0x000fe600000000ff */
[----:B------:R-:W-:Y:S02]  /*9a80*/  @!P0 F2FP.F16.F32.PACK_AB R7, R8, R7 ;  /* 0x000000070807823e */ /* 0x000fe400000000ff */
[----:B------:R-:W-:Y:S02]  /*9a90*/  @!P0 MOV R38, R5 ;  /* 0x0000000500268202 */ /* 0x000fe40000000f00 */
[----:B------:R-:W-:Y:S02]  /*9aa0*/  @!P0 MOV R39, R7 ;  /* 0x0000000700278202 */ /* 0x000fe40000000f00 */
[----:B------:R-:W-:Y:S05]  /*9ab0*/  IADD3 R3, PT, PT, R0, R3, RZ ;  /* 0x0000000300037210 */ /* 0x000fea0007ffe0ff */
[----:B------:R1:W-:Y:S02]  /*9ac0*/  ST.E.128 desc[UR6][R2.64], R36 ;  /* 0x0000002402007985 */ /* 0x0003e4000c101d06 */
.L_x_4126:
[----:B------:R-:W-:Y:S05]  /*9ad0*/  BSYNC.RECONVERGENT B0 ;  /* 0x0000000000007941 */ /* 0x000fea0003800200 */
.L_x_4125:
[----:B------:R-:W-:Y:S01]  /*9ae0*/  ISETP.NE.AND P0, PT, R61, RZ, PT ;  /* 0x000000ff3d00720c */ /* 0x000fe20003f05270 */
[----:B------:R-:W-:Y:S11]  /*9af0*/  BSSY.RECONVERGENT B0, `(.L_x_4127) ;  /* 0x000005f000007945 */ /* 0x000ff60003800200 */
[----:B------:R-:W-:Y:S01]  /*9b00*/  @!UPT UIADD3 URZ, UPT, UPT, URZ, URZ, URZ ;  /* 0x000000fffffff290 */ /* 0x000fe2000fffe0ff */
[----:B------:R-:W-:Y:S05]  /*9b10*/  @P0 BRA `(.L_x_4128) ;  /* 0x0000000400700947 */ /* 0x000fea0003800000 */
[----:B-1----:R-:W-:Y:S04]  /*9b20*/  IADD3 R2, P0, PT, R20, R145, RZ ;  /* 0x0000009114027210 */ /* 0x002fe80007f1e0ff */
[----:B------:R-:W-:Y:S02]  /*9b30*/  IADD3.X R3, PT, PT, R21, R144, RZ, P0, !PT ;  /* 0x0000009015037210 */ /* 0x000fe400007fe4ff */
[C---:B---34-:R-:W-:Y:S03]  /*9b40*/  LEA R46, P0, R234.reuse, R50, 0x7 ;  /* 0x00000032ea2e7211 */ /* 0x058fe600078038ff */
        /* <DEDUP_REMOVED lines=89> */
.L_x_4128:
[----:B------:R-:W-:Y:S05]  /*a0e0*/  BSYNC.RECONVERGENT B0 ;  /* 0x0000000000007941 */ /* 0x000fea0003800200 */
.L_x_4127:
[----:B------:R-:W-:Y:S04]  /*a0f0*/  BSSY.RECONVERGENT B0, `(.L_x_4129) ;  /* 0x0000060000007945 */ /* 0x000fe80003800200 */
[----:B------:R-:W-:Y:S05]  /*a100*/  @P3 BRA `(.L_x_4130) ;  /* 0x0000000400783947 */ /* 0x000fea0003800000 */
        /* <DEDUP_REMOVED lines=94> */
.L_x_4130:
[----:B------:R-:W-:Y:S05]  /*a6f0*/  BSYNC.RECONVERGENT B0 ;  /* 0x0000000000007941 */ /* 0x000fea0003800200 */
.L_x_4129:
        /* <DEDUP_REMOVED lines=96> */
.L_x_4132:
[----:B------:R-:W-:Y:S05]  /*ad00*/  BSYNC.RECONVERGENT B0 ;  /* 0x0000000000007941 */ /* 0x000fea0003800200 */
.L_x_4131:
        /* <DEDUP_REMOVED lines=96> */
.L_x_4134:
[----:B------:R-:W-:Y:S05]  /*b310*/  BSYNC.RECONVERGENT B0 ;  /* 0x0000000000007941 */ /* 0x000fea0003800200 */
.L_x_4133:
[----:B------:R-:W-:Y:S01]  /*b320*/  ISETP.NE.AND P0, PT, R66, RZ, PT ;  /* 0x000000ff4200720c */ /* 0x000fe20003f05270 */
[----:B------:R-:W-:Y:S11]  /*b330*/  BSSY.RECONVERGENT B0, `(.L_x_4135) ;  /* 0x000005f000007945 */ /* 0x000ff60003800200 */
[----:B------:R-:W-:Y:S01]  /*b340*/  @!UPT UIADD3 URZ, UPT, UPT, URZ, URZ, URZ ;  /* 0x000000fffffff290 */ /* 0x000fe2000fffe0ff */
[----:B------:R-:W-:Y:S05]  /*b350*/  @P0 BRA `(.L_x_4136) ;  /* 0x0000000400700947 */ /* 0x000fea0003800000 */
[C---:B-1----:R-:W-:Y:S04]  /*b360*/  LEA R2, P0, R48.reuse, R20, 0x8 ;  /* 0x0000001430027211 */ /* 0x042fe800078040ff */
[----:B------:R-:W-:Y:S02]  /*b370*/  LEA.HI.X R3, R48, R21, R49, 0x8, P0 ;  /* 0x0000001530037211 */ /* 0x000fe400000f4431 */
        /* <DEDUP_REMOVED lines=90> */
.L_x_4136:
[----:B------:R-:W-:Y:S05]  /*b920*/  BSYNC.RECONVERGENT B0 ;  /* 0x0000000000007941 */ /* 0x000fea0003800200 */
.L_x_4135:
[----:B------:R-:W-:Y:S01]  /*b930*/  ISETP.NE.AND P0, PT, R67, RZ, PT ;  /* 0x000000ff4300720c */ /* 0x000fe20003f05270 */
[----:B------:R-:W-:Y:S11]  /*b940*/  BSSY.RECONVERGENT B0, `(.L_x_4137) ;  /* 0x0000066000007945 */ /* 0x000ff60003800200 */
[----:B------:R-:W-:Y:S01]  /*b950*/  @!UPT UIADD3 URZ, UPT, UPT, URZ, URZ, URZ ;  /* 0x000000fffffff290 */ /* 0x000fe2000fffe0ff */
[----:B------:R-:W-:Y:S05]  /*b960*/  @P0 BRA `(.L_x_4138) ;  /* 0x00000004008c0947 */ /* 0x000fea0003800000 */
[----:B------:R-:W-:Y:S11]  /*b970*/  ISETP.GE.AND P0, PT, R18, R17, PT ;  /* 0x000000111200720c */ /* 0x000ff60003f06270 */
[----:B------:R-:W-:Y:S02]  /*b980*/  @!UPT UIADD3 URZ, UPT, UPT, URZ, URZ, URZ ;  /* 0x000000fffffff290 */ /* 0x000fe4000fffe0ff */
[----:B------:R-:W-:Y:S02]  /*b990*/  @!P0 SEL R0, R23, RZ, P1 ;  /* 0x000000ff17008207 */ /* 0x000fe40000800000 */
[----:B-1----:R-:W-:Y:S02]  /*b9a0*/  @!P0 SEL R2, R84, RZ, P1 ;  /* 0x000000ff54028207 */ /* 0x002fe40000800000 */
[----:B------:R-:W-:Y:S04]  /*b9b0*/  @!P0 IADD3 R0, P2, PT, R125, R0, RZ ;  /* 0x000000007d008210 */ /* 0x000fe80007f5e0ff */
[----:B------:R-:W-:Y:S02]  /*b9c0*/  @!P0 IADD3.X R2, PT, PT, R154, R2, RZ, P2, !PT ;  /* 0x000000029a028210 */ /* 0x000fe400017fe4ff */
[C---:B------:R-:W-:Y:S02]  /*b9d0*/  @!P0 SHF.L.U32 R30, R0.reuse, 0x1, RZ ;  /* 0x00000001001e8819 */ /* 0x040fe400000006ff */
[----:B------:R-:W-:Y:S02]  /*b9e0*/  @!P0 SHF.L.U64.HI R0, R0, 0x1, R2 ;  /* 0x0000000100008819 */ /* 0x000fe40000010202 */
[----:B------:R-:W-:Y:S04]  /*b9f0*/  @!P0 IADD3 R2, P2, PT, R30, R58, RZ ;  /* 0x0000003a1e028210 */ /* 0x000fe80007f5e0ff */
[----:B------:R-:W-:Y:S02]  /*ba00*/  @!P0 IADD3.X R3, PT, PT, R0, R57, RZ, P2, !PT ;  /* 0x0000003900038210 */ /* 0x000fe400017fe4ff */
[----:B------:R-:W-:Y:S03]  /*ba10*/  @!P0 IADD3 R30, P2, PT, R30, R59, RZ ;  /* 0x0000003b1e1e8210 */ /* 0x000fe60007f5e0ff */
[----:B------:R1:W5:Y:S01]  /*ba20*/  @!P0 LD.E.128 R4, desc[UR6][R2.64] ;  /* 0x0000000602048980 */ /* 0x000362000c101d00 */
[----:B------:R-:W-:Y:S02]  /*ba30*/  @!P0 IADD3.X R31, PT, PT, R0, R56, RZ, P2, !PT ;  /* 0x00000038001f8210 */ /* 0x000fe400017fe4ff */
[----:B------:R-:W-:Y:S02]  /*ba40*/  PLOP3.LUT P2, PT, PT, PT, PT, 0x80, 0x8 ;  /* 0x000000000008781c */ /* 0x000fe40003f4f070 */
[----:B------:R-:W-:Y:S03]  /*ba50*/  @!P0 PLOP3.LUT P2, PT, P1, PT, PT, 0x80, 0x8 ;  /* 0x000000000008881c */ /* 0x000fe60000f4f070 */
[----:B--234-:R-:W2:Y:S01]  /*ba60*/  @!P0 LD.E.128 R36, desc[UR6][R30.64] ;  /* 0x000000061e248980 */ /* 0x01cea2000c101d00 */
[----:B-1----:R-:W-:Y:S02]  /*ba70*/  MOV R2, R20 ;  /* 0x0000001400027202 */ /* 0x002fe40000000f00 */
[----:B------:R-:W-:Y:S03]  /*ba80*/  MOV R3, R21 ;  /* 0x0000001500037202 */ /* 0x000fe60000000f00 */
[----:B------:R-:W-:Y:S04]  /*ba90*/  IMAD.WIDE.U32 R2, R48, 0x120, R2 ;  /* 0x0000012030027825 */ /* 0x000fe800078e0002 */
[--C-:B-----5:R-:W-:Y:S02]  /*baa0*/  @!P0 HADD2.F32 R0, -RZ, R4.reuse.H0_H0 ;  /* 0x20000004ff008230 */ /* 0x120fe40000004100 */
[----:B------:R-:W-:Y:S02]  /*bab0*/  @!P0 HADD2.F32 R8, -RZ, R4.H1_H1 ;  /* 0x30000004ff088230 */ /* 0x000fe40000004100 */
[----:B------:R-:W-:Y:S02]  /*bac0*/  IMAD R4, R49, 0x120, RZ ;  /* 0x0000012031047824 */ /* 0x000fe400078e02ff */
[----:B------:R-:W-:Y:S01]  /*bad0*/  @!P2 FADD.FTZ R0, -R0, -RZ ;  /* 0x800000ff0000a221 */ /* 0x000fe20000010100 */
[--C-:B------:R-:W-:Y:S02]  /*bae0*/  @!P0 HADD2.F32 R9, -RZ, R5.reuse.H0_H0 ;  /* 0x20000005ff098230 */ /* 0x100fe40000004100 */
[----:B------:R-:W-:Y:S01]  /*baf0*/  @!P2 FADD.FTZ R8, -R8, -RZ ;  /* 0x800000ff0808a221 */ /* 0x000fe20000010100 */
[----:B------:R-:W-:Y:S01]  /*bb00*/  @!P0 HADD2.F32 R10, -RZ, R5.H1_H1 ;  /* 0x30000005ff0a8230 */ /* 0x000fe20000004100 */
[----:B------:R-:W-:Y:S01]  /*bb10*/  IADD3 R3, PT, PT, R4, R3, RZ ;  /* 0x0000000304037210 */ /* 0x000fe20007ffe0ff */
[--C-:B------:R-:W-:Y:S02]  /*bb20*/  @!P0 HADD2.F32 R11, -RZ, R6.reuse.H0_H0 ;  /* 0x20000006ff0b8230 */ /* 0x100fe40000004100 */
[----:B------:R-:W-:Y:S01]  /*bb30*/  @!P2 FADD.FTZ R9, -R9, -RZ ;  /* 0x800000ff0909a221 */ /* 0x000fe20000010100 */
[----:B------:R-:W-:Y:S02]  /*bb40*/  @!P0 HADD2.F32 R12, -RZ, R6.H1_H1 ;  /* 0x30000006ff0c8230 */ /* 0x000fe40000004100 */
[----:B------:R-:W-:Y:S01]  /*bb50*/  @!P2 FADD.FTZ R10, -R10, -RZ ;  /* 0x800000ff0a0aa221 */ /* 0x000fe20000010100 */
[----:B------:R-:W-:Y:S01]  /*bb60*/  @!P0 IMAD.WIDE R4, R24, 0x2, R2 ;  /* 0x0000000218048825 */ /* 0x000fe200078e0202 */
[----:B------:R-:W3:Y:S03]  /*bb70*/  LD.E.128 R32, desc[UR6][R2.64] ;  /* 0x0000000602207980 */ /* 0x000ee6000c101d00 */
[----:B------:R-:W-:Y:S01]  /*bb80*/  @!P2 FADD.FTZ R11, -R11, -RZ ;  /* 0x800000ff0b0ba221 */ /* 0x000fe20000010100 */
[--C-:B------:R-:W-:Y:S02]  /*bb90*/  @!P0 HADD2.F32 R13, -RZ, R7.reuse.H0_H0 ;  /* 0x20000007ff0d8230 */ /* 0x100fe40000004100 */
[----:B------:R-:W-:Y:S01]  /*bba0*/  @!P2 FADD.FTZ R12, -R12, -RZ ;  /* 0x800000ff0c0ca221 */ /* 0x000fe20000010100 */
[----:B------:R-:W-:Y:S02]  /*bbb0*/  @!P0 HADD2.F32 R14, -RZ, R7.H1_H1 ;  /* 0x30000007ff0e8230 */ /* 0x000fe40000004100 */
[----:B--2---:R-:W-:Y:S01]  /*bbc0*/  @!P0 HADD2.F32 R30, -RZ, R39.H1_H1 ;  /* 0x30000027ff1e8230 */ /* 0x004fe20000004100 */
[----:B------:R-:W2:Y:S01]  /*bbd0*/  @!P0 LD.E.128 R4, desc[UR6][R4.64] ;  /* 0x0000000604048980 */ /* 0x000ea2000c101d00 */
[----:B------:R-:W-:Y:S01]  /*bbe0*/  @!P2 FADD.FTZ R13, -R13, -RZ ;  /* 0x800000ff0d0da221 */ /* 0x000fe20000010100 */
[----:B------:R-:W-:Y:S01]  /*bbf0*/  @!P2 FADD.FTZ R14, -R14, -RZ ;  /* 0x800000ff0e0ea221 */ /* 0x000fe20000010100 */
[----:B---3--:R-:W-:Y:S01]  /*bc00*/  @!P0 MOV R31, R33 ;  /* 0x00000021001f8202 */ /* 0x008fe20000000f00 */
        /* <DEDUP_REMOVED lines=29> */
[----:B------:R-:W-:Y:S01]  /*bde0*/  @!P0 FFMA.FTZ R3, R9, R13, R3 ;  /* 0x0000000d09038223 */ /* 0x000fe20000010003 */
[----:B------:R-:W-:Y:S01]  /*bdf0*/  MOV R13, R51 ;  /* 0x00000033000d7202 */ /* 0x000fe20000000f00 */
[----:B------:R-:W-:Y:S01]  /*be00*/  @!P0 HADD2.F32 R11, -RZ, R36.H0_H0 ;  /* 0x20000024ff0b8230 */ /* 0x000fe20000004100 */
[----:B------:R-:W-:Y:S01]  /*be10*/  @!P0 F2FP.F16.F32.PACK_AB R0, R2, R0 ;  /* 0x000000000200823e */ /* 0x000fe200000000ff */
[--C-:B------:R-:W-:Y:S02]  /*be20*/  @!P0 HADD2.F32 R15, -RZ, R38.reuse.H0_H0 ;  /* 0x20000026ff0f8230 */ /* 0x100fe40000004100 */
[----:B------:R-:W-:Y:S01]  /*be30*/  @!P0 FFMA.FTZ R4, R10, R14, R4 ;  /* 0x0000000e0a048223 */ /* 0x000fe20000010004 */
[----:B------:R-:W-:Y:S01]  /*be40*/  @!P0 HADD2.F32 R16, -RZ, R38.H1_H1 ;  /* 0x30000026ff108230 */ /* 0x000fe20000004100 */
[----:B------:R-:W-:Y:S01]  /*be50*/  @!P0 MOV R32, R0 ;  /* 0x0000000000208202 */ /* 0x000fe20000000f00 */
        /* <DEDUP_REMOVED lines=8> */
[----:B------:R-:W-:Y:S01]  /*bee0*/  MOV R12, R50 ;  /* 0x00000032000c7202 */ /* 0x000fe20000000f00 */
[----:B------:R-:W-:Y:S01]  /*bef0*/  @!P0 FFMA.FTZ R7, R9, R22, R7 ;  /* 0x0000001609078223 */ /* 0x000fe20000010007 */
[----:B------:R-:W-:Y:S02]  /*bf00*/  IMAD R11, R235, 0x120, RZ ;  /* 0x00000120eb0b7824 */ /* 0x000fe400078e02ff */
[----:B------:R-:W-:Y:S01]  /*bf10*/  @!P0 FFMA.FTZ R8, R10, R30, R8 ;  /* 0x0000001e0a088223 */ /* 0x000fe20000010008 */
[----:B------:R-:W-:Y:S01]  /*bf20*/  @!P0 F2FP.F16.F32.PACK_AB R5, R6, R5 ;  /* 0x000000050605823e */ /* 0x000fe200000000ff */
[----:B------:R-:W-:Y:S03]  /*bf30*/  IMAD.WIDE.U32 R12, R234, 0x120, R12 ;  /* 0x00000120ea0c7825 */ /* 0x000fe600078e000c */
[----:B------:R-:W-:Y:S02]  /*bf40*/  @!P0 F2FP.F16.F32.PACK_AB R7, R8, R7 ;  /* 0x000000070807823e */ /* 0x000fe400000000ff */
[----:B------:R-:W-:Y:S02]  /*bf50*/  IADD3 R3, PT, PT, R11, R13, RZ ;  /* 0x0000000d0b037210 */ /* 0x000fe40007ffe0ff */
[----:B------:R-:W-:Y:S02]  /*bf60*/  MOV R2, R12 ;  /* 0x0000000c00027202 */ /* 0x000fe40000000f00 */
[----:B------:R-:W-:Y:S02]  /*bf70*/  @!P0 MOV R34, R5 ;  /* 0x0000000500228202 */ /* 0x000fe40000000f00 */
[----:B------:R-:W-:Y:S05]  /*bf80*/  @!P0 MOV R35, R7 ;  /* 0x0000000700238202 */ /* 0x000fea0000000f00 */
[----:B------:R1:W-:Y:S02]  /*bf90*/  ST.E.128 desc[UR6][R2.64], R32 ;  /* 0x0000002002007985 */ /* 0x0003e4000c101d06 */
.L_x_4138:
[----:B------:R-:W-:Y:S05]  /*bfa0*/  BSYNC.RECONVERGENT B0 ;  /* 0x0000000000007941 */ /* 0x000fea0003800200 */
.L_x_4137:
[----:B------:R-:W-:Y:S01]  /*bfb0*/  ISETP.NE.AND P0, PT, R68, RZ, PT ;  /* 0x000000ff4400720c */ /* 0x000fe20003f05270 */
[----:B------:R-:W-:Y:S11]  /*bfc0*/  BSSY.RECONVERGENT B0, `(.L_x_4139) ;  /* 0x0000065000007945 */ /* 0x000ff60003800200 */
[----:B------:R-:W-:Y:S01]  /*bfd0*/  @!UPT UIADD3 URZ, UPT, UPT, URZ, URZ, URZ ;  /* 0x000000fffffff290 */ /* 0x000fe2000fffe0ff */
        /* <DEDUP_REMOVED lines=11> */
[----:B------:R-:W-:Y:S01]  /*c090*/  @!P0 SHF.L.U32 R10, R0, 0x1, RZ ;  /* 0x00000001000a8819 */ /* 0x000fe200000006ff */
[----:B------:R-:W-:Y:S01]  /*c0a0*/  @!P0 IMAD.WIDE R4, R24, 0x2, R2 ;  /* 0x0000000218048825 */ /* 0x000fe200078e0202 */
[----:B------:R-:W-:Y:S01]  /*c0b0*/  @!P0 SHF.L.U64.HI R0, R0, 0x1, R6 ;  /* 0x0000000100008819 */ /* 0x000fe20000010206 */
[----:B------:R-:W5:Y:S01]  /*c0c0*/  LD.E.128 R32, desc[UR6][R2.64] ;  /* 0x0000000602207980 */ /* 0x000f62000c101d00 */
[----:B------:R-:W-:Y:S04]  /*c0d0*/  @!P0 IADD3 R8, P2, PT, R10, R58, RZ ;  /* 0x0000003a0a088210 */ /* 0x000fe80007f5e0ff */
[----:B------:R-:W-:Y:S03]  /*c0e0*/  @!P0 IADD3.X R9, PT, PT, R0, R57, RZ, P2, !PT ;  /* 0x0000003900098210 */ /* 0x000fe600017fe4ff */
[----:B------:R-:W5:Y:S08]  /*c0f0*/  @!P0 LD.E.128 R4, desc[UR6][R4.64] ;  /* 0x0000000604048980 */ /* 0x000f70000c101d00 */
[----:B------:R1:W5:Y:S02]  /*c100*/  @!P0 LD.E.128 R40, desc[UR6][R8.64] ;  /* 0x0000000608288980 */ /* 0x000364000c101d00 */
[----:B-1----:R-:W-:Y:S04]  /*c110*/  @!P0 IADD3 R8, P2, PT, R10, R59, RZ ;  /* 0x0000003b0a088210 */ /* 0x002fe80007f5e0ff */
[----:B------:R-:W-:Y:S02]  /*c120*/  @!P0 IADD3.X R9, PT, PT, R0, R56, RZ, P2, !PT ;  /* 0x0000003800098210 */ /* 0x000fe400017fe4ff */
[----:B------:R-:W-:Y:S02]  /*c130*/  PLOP3.LUT P2, PT, PT, PT, PT, 0x80, 0x8 ;  /* 0x000000000008781c */ /* 0x000fe40003f4f070 */
[----:B------:R-:W-:Y:S01]  /*c140*/  @!P0 PLOP3.LUT P2, PT, P1, PT, PT, 0x80, 0x8 ;  /* 0x000000000008881c */ /* 0x000fe20000f4f070 */
[----:B--234-:R1:W2:Y:S01]  /*c150*/  @!P0 LD.E.128 R36, desc[UR6][R8.64] ;  /* 0x0000000608248980 */ /* 0x01c2a2000c101d00 */
[--C-:B-----5:R-:W-:Y:S01]  /*c160*/  @!P0 HADD2.F32 R10, -RZ, R4.reuse.H0_H0 ;  /* 0x20000004ff0a8230 */ /* 0x120fe20000004100 */
[----:B------:R-:W-:Y:S01]  /*c170*/  @!P0 MOV R31, R33 ;  /* 0x00000021001f8202 */ /* 0x000fe20000000f00 */
[----:B-1----:R-:W-:Y:S02]  /*c180*/  @!P0 HADD2.F32 R9, -RZ, R4.H1_H1 ;  /* 0x30000004ff098230 */ /* 0x002fe40000004100 */
[----:B------:R-:W-:Y:S02]  /*c190*/  @!P0 HADD2.F32 R11, -RZ, R5.H1_H1 ;  /* 0x30000005ff0b8230 */ /* 0x000fe40000004100 */
[----:B------:R-:W-:Y:S02]  /*c1a0*/  @!P0 HADD2.F32 R14, -RZ, R6.H0_H0 ;  /* 0x20000006ff0e8230 */ /* 0x000fe40000004100 */
[--C-:B------:R-:W-:Y:S02]  /*c1b0*/  @!P0 HADD2.F32 R0, -RZ, R40.reuse.H0_H0 ;  /* 0x20000028ff008230 */ /* 0x100fe40000004100 */
        /* <DEDUP_REMOVED lines=69> */
.L_x_4140:
[----:B------:R-:W-:Y:S05]  /*c610*/  BSYNC.RECONVERGENT B0 ;  /* 0x0000000000007941 */ /* 0x000fea0003800200 */
.L_x_4139:
        /* <DEDUP_REMOVED lines=102> */
.L_x_4142:
[----:B------:R-:W-:Y:S05]  /*cc80*/  BSYNC.RECONVERGENT B0 ;  /* 0x0000000000007941 */ /* 0x000fea0003800200 */
.L_x_4141:
        /* <DEDUP_REMOVED lines=102> */
.L_x_4144:
[----:B------:R-:W-:Y:S05]  /*d2f0*/  BSYNC.RECONVERGENT B0 ;  /* 0x0000000000007941 */ /* 0x000fea0003800200 */
.L_x_4143:
        /* <DEDUP_REMOVED lines=102> */
.L_x_4146:
[----:B------:R-:W-:Y:S05]  /*d960*/  BSYNC.RECONVERGENT B0 ;  /* 0x0000000000007941 */ /* 0x000fea0003800200 */
.L_x_4145:
        /* <DEDUP_REMOVED lines=13> */
[----:B------:R-:W5:Y:S03]  /*da40*/  LD.E.128 R32, desc[UR6][R2.64] ;  /* 0x0000000602207980 */ /* 0x000f66000c101d00 */
[----:B------:R-:W-:Y:S01]  /*da50*/  @!P0 IADD3.X R6, PT, PT, R149, R4, RZ, P2, !PT ;  /* 0x0000000495068210 */ /* 0x000fe200017fe4ff */
[----:B------:R-:W-:Y:S01]  /*da60*/  @!P0 IMAD.WIDE R4, R24, 0x2, R2 ;  /* 0x0000000218048825 */ /* 0x000fe200078e0202 */
[C---:B------:R-:W-:Y:S02]  /*da70*/  @!P0 SHF.L.U32 R10, R0.reuse, 0x1, RZ ;  /* 0x00000001000a8819 */ /* 0x040fe400000006ff */
[----:B------:R-:W-:Y:S02]  /*da80*/  @!P0 SHF.L.U64.HI R0, R0, 0x1, R6 ;  /* 0x0000000100008819 */ /* 0x000fe40000010206 */
[----:B------:R-:W-:Y:S01]  /*da90*/  @!P0 IADD3 R8, P2, PT, R10, R58, RZ ;  /* 0x0000003a0a088210 */ /* 0x000fe20007f5e0ff */
[----:B------:R-:W5:Y:S03]  /*daa0*/  @!P0 LD.E.128 R4, desc[UR6][R4.64] ;  /* 0x0000000604048980 */ /* 0x000f66000c101d00 */
[----:B------:R-:W-:Y:S05]  /*dab0*/  @!P0 IADD3.X R9, PT, PT, R0, R57, RZ, P2, !PT ;  /* 0x0000003900098210 */ /* 0x000fea00017fe4ff */
[----:B------:R1:W5:Y:S02]  /*dac0*/  @!P0 LD.E.128 R20, desc[UR6][R8.64] ;  /* 0x0000000608148980 */ /* 0x000364000c101d00 */
[----:B-1----:R-:W-:Y:S04]  /*dad0*/  @!P0 IADD3 R8, P2, PT, R10, R59, RZ ;  /* 0x0000003b0a088210 */ /* 0x002fe80007f5e0ff */
[----:B------:R-:W-:Y:S02]  /*dae0*/  @!P0 IADD3.X R9, PT, PT, R0, R56, RZ, P2, !PT ;  /* 0x0000003800098210 */ /* 0x000fe400017fe4ff */
[----:B------:R-:W-:Y:S02]  /*daf0*/  PLOP3.LUT P2, PT, PT, PT, PT, 0x80, 0x8 ;  /* 0x000000000008781c */ /* 0x000fe40003f4f070 */
[----:B------:R-:W-:Y:S01]  /*db00*/  @!P0 PLOP3.LUT P2, PT, P1, PT, PT, 0x80, 0x8 ;  /* 0x000000000008881c */ /* 0x000fe20000f4f070 */
[----:B--234-:R1:W2:Y:S01]  /*db10*/  @!P0 LD.E.128 R36, desc[UR6][R8.64] ;  /* 0x0000000608248980 */ /* 0x01c2a2000c101d00 */
[--C-:B-----5:R-:W-:Y:S02]  /*db20*/  @!P0 HADD2.F32 R10, -RZ, R4.reuse.H0_H0 ;  /* 0x20000004ff0a8230 */ /* 0x120fe40000004100 */
        /* <DEDUP_REMOVED lines=74> */
.L_x_4148:
[----:B------:R-:W-:Y:S05]  /*dfd0*/  BSYNC.RECONVERGENT B0 ;  /* 0x0000000000007941 */ /* 0x000fea0003800200 */
.L_x_4147:
        /* <DEDUP_REMOVED lines=10> */
.L_x_4083:
[----:B------:R-:W-:Y:S05]  /*e080*/  BSYNC.RECONVERGENT B1 ;  /* 0x0000000000017941 */ /* 0x000fea0003800200 */
.L_x_4081:
        /* <DEDUP_REMOVED lines=32> */
[----:B----4-:R-:W-:Y:S02]  /*e290*/  IABS R8, R2 ;  /* 0x0000000200087213 */ /* 0x010fe40000000000 */
        /* <DEDUP_REMOVED lines=22> */
[----:B------:R-:W-:Y:S01]  /*e400*/  ISETP.GE.U32.AND P3, PT, R5, R4, PT ;  /* 0x000000040500720c */ /* 0x000fe20003f66070 */
[----:B------:R-:W2:Y:S01]  /*e410*/  LD.E.64 R6, desc[UR6][R168.64+0x40] ;  /* 0x00004006a8067980 */ /* 0x000ea2000c101b00 */
[-C--:B------:R-:W-:Y:S02]  /*e420*/  LOP3.LUT R4, R74, R2.reuse, RZ, 0x3c, !PT ;  /* 0x000000024a047212 */ /* 0x080fe400078e3cff */
        /* <DEDUP_REMOVED lines=43> */
.L_x_4150:
[----:B------:R-:W-:Y:S05]  /*e6e0*/  BSYNC.RECONVERGENT B0 ;  /* 0x0000000000007941 */ /* 0x000fea0003800200 */
.L_x_4149:
[----:B------:R-:W-:Y:S11]  /*e6f0*/  ISETP.GT.AND P0, PT, R83, R95, PT ;  /* 0x0000005f5300720c */ /* 0x000ff60003f04270 */
[----:B------:R-:W-:Y:S02]  /*e700*/  @!UPT UIADD3 URZ, UPT, UPT, URZ, URZ, URZ ;  /* 0x000000fffffff290 */ /* 0x000fe4000fffe0ff */
[----:B------:R-:W-:Y:S05]  /*e710*/  @P0 BRA `(.L_x_4151) ;  /* 0xffffff4000880947 */ /* 0x000fea000383ffff */
.L_x_4080:
[----:B------:R-:W-:Y:S05]  /*e720*/  WARPSYNC.ALL ;  /* 0x0000000000007948 */ /* 0x000fea0003800000 */
[----:B------:R-:W-:Y:S06]  /*e730*/  BAR.SYNC.DEFER_BLOCKING 0x0 ;  /* 0x0000000000007b1d */ /* 0x000fec0000010000 */
[----:B------:R-:W2:Y:S01]  /*e740*/  LD.E R34, desc[UR6][R168.64+0xd0] ;  /* 0x0000d006a8227980 */ /* 0x000ea2000c101900 */
[----:B------:R-:W-:Y:S01]  /*e750*/  BSSY.RECONVERGENT B2, `(.L_x_4152) ;  /* 0x00002c4000027945 */ /* 0x000fe20003800200 */
[C---:B----4-:R-:W-:Y:S01]  /*e760*/  SHF.L.U64.HI R36, R110.reuse, 0x4, R111 ;  /* 0x000000046e247819 */ /* 0x050fe2000001026f */
[----:B------:R-:W-:Y:S01]  /*e770*/  IMAD.SHL.U32 R26, R110, 0x10, RZ ;  /* 0x000000106e1a7824 */ /* 0x000fe200078e00ff */
[----:B--2---:R-:W-:-:S13]  /*e780*/  ISETP.NE.AND P0, PT, R34, RZ, PT ;  /* 0x000000ff2200720c */ /* 0x004fda0003f05270 */
[----:B------:R-:W-:Y:S05]  /*e790*/  @P0 BRA `(.L_x_4153) ;  /* 0x0000000000840947 */ /* 0x000fea0003800000 */
[----:B------:R-:W2:Y:S01]  /*e7a0*/  LDL R0, [R1] ;  /* 0x0000000001007983 */ /* 0x000ea20000100800 */
[----:B------:R-:W-:Y:S01]  /*e7b0*/  LEA R2, P0, R26, R112, 0x1 ;  /* 0x000000701a027211 */ /* 0x000fe200078008ff */
[C---:B------:R-:W-:Y:S01]  /*e7c0*/  VIADD R40, R76.reuse, 0x20 ;  /* 0x000000204c287836 */ /* 0x040fe20000000000 */
[----:B------:R-:W-:Y:S01]  /*e7d0*/  BSSY.RECONVERGENT B0, `(.L_x_4154) ;  /* 0x0000015000007945 */ /* 0x000fe20003800200 */
[----:B------:R-:W-:Y:S01]  /*e7e0*/  VIADD R46, R76, 0x10 ;  /* 0x000000104c2e7836 */ /* 0x000fe20000000000 */
[----:B------:R-:W-:Y:S01]  /*e7f0*/  LEA.HI.X R3, R26, R113, R36, 0x1, P0 ;  /* 0x000000711a037211 */ /* 0x000fe200000f0c24 */
[----:B------:R-:W-:Y:S02]  /*e800*/  VIADD R26, R76, 0x30 ;  /* 0x000000304c1a7836 */ /* 0x000fe40000000000 */
[----:B--2---:R-:W-:-:S05]  /*e810*/  IMAD.IADD R0, R0, 0x1, -R163 ;  /* 0x0000000100007824 */ /* 0x004fca00078e0aa3 */
[-C--:B------:R-:W-:Y:S02]  /*e820*/  ISETP.GE.AND P2, PT, R76, R0.reuse, PT ;  /* 0x000000004c00720c */ /* 0x080fe40003f46270 */
[-C--:B------:R-:W-:Y:S02]  /*e830*/  ISETP.GE.AND P0, PT, R40, R0.reuse, PT ;  /* 0x000000002800720c */ /* 0x080fe40003f06270 */
[----:B------:R-:W-:-:S09]  /*e840*/  ISETP.GE.AND P1, PT, R46, R0, PT ;  /* 0x000000002e00720c */ /* 0x000fd20003f26270 */
[----:B------:R-:W-:Y:S01]  /*e850*/  @!PT LDS RZ, [RZ] ;  /* 0x00000000fffff984 */ /* 0x000fe20000000800 */
[----:B------:R-:W-:Y:S01]  /*e860*/  @!PT LDS RZ, [RZ] ;  /* 0x00000000fffff984 */ /* 0x000fe20000000800 */
[----:B------:R-:W-:Y:S01]  /*e870*/  @!PT LDS RZ, [RZ] ;  /* 0x00000000fffff984 */ /* 0x000fe20000000800 */
[----:B------:R1:W-:Y:S04]  /*e880*/  @!P2 LDGSTS.E.BYPASS.LTC128B.128 [R89], desc[UR6][R112.64] ;  /* 0x000000007059afae */ /* 0x0003e8000b981a06 */
[----:B------:R1:W-:Y:S01]  /*e890*/  @!P1 LDGSTS.E.BYPASS.LTC128B.128 [R89+0x800], desc[UR6][R2.64] ;  /* 0x0080000002599fae */ /* 0x0003e2000b981a06 */
[----:B------:R-:W-:Y:S01]  /*e8a0*/  ISETP.GE.AND P1, PT, R26, R0, PT ;  /* 0x000000001a00720c */ /* 0x000fe20003f26270 */
[----:B------:R-:W-:-:S12]  /*e8b0*/  @P0 BRA `(.L_x_4155) ;  /* 0x0000000000180947 */ /* 0x000fd80003800000 */
[----:B------:R-:W-:-:S04]  /*e8c0*/  LEA R4, P0, R110, R2, 0x5 ;  /* 0x000000026e047211 */ /* 0x000fc800078028ff */
[----:B------:R-:W-:-:S05]  /*e8d0*/  LEA.HI.X R5, R110, R3, R111, 0x5, P0 ;  /* 0x000000036e057211 */ /* 0x000fca00000f2c6f */
[----:B------:R-:W-:Y:S01]  /*e8e0*/  @!PT LDS RZ, [RZ] ;  /* 0x00000000fffff984 */ /* 0x000fe20000000800 */
[----:B------:R-:W-:Y:S01]  /*e8f0*/  @!PT LDS RZ, [RZ] ;  /* 0x00000000fffff984 */ /* 0x000fe20000000800 */
[----:B------:R-:W-:Y:S01]  /*e900*/  @!PT LDS RZ, [RZ] ;  /* 0x00000000fffff984 */ /* 0x000fe20000000800 */
[----:B------:R2:W-:Y:S04]  /*e910*/  LDGSTS.E.BYPASS.LTC128B.128 [R89+0x1000], desc[UR6][R4.64] ;  /* 0x0100000004597fae */ /* 0x0005e8000b981a06 */
.L_x_4155:
[----:B------:R-:W-:Y:S05]  /*e920*/  BSYNC.RECONVERGENT B0 ;  /* 0x0000000000007941 */ /* 0x000fea0003800200 */
.L_x_4154:
        /* <DEDUP_REMOVED lines=8> */
.L_x_4153:
[----:B------:R-:W2:Y:S01]  /*e9b0*/  LD.E.64 R2, desc[UR6][R168.64+0xf0] ;  /* 0x0000f006a8027980 */ /* 0x000ea2000c101b00 */
[----:B------:R-:W1:Y:S03]  /*e9c0*/  S2R R0, SR_CTAID.Y ;  /* 0x0000000000007919 */ /* 0x000e660000002600 */
[----:B------:R-:W3:Y:S04]  /*e9d0*/  LD.E.U8 R4, desc[UR6][R168.64+0x1b3] ;  /* 0x0001b306a8047980 */ /* 0x000ee8000c101100 */
[----:B------:R-:W5:Y:S04]  /*e9e0*/  LD.E.64 R32, desc[UR6][R168.64+0x148] ;  /* 0x00014806a8207980 */ /* 0x000f68000c101b00 */
[----:B-----5:R-:W5:Y:S01]  /*e9f0*/  LD.E.64 R30, desc[UR6][R168.64+0x150] ;  /* 0x00015006a81e7980 */ /* 0x020f62000c101b00 */
        /* <DEDUP_REMOVED lines=18> */
[----:B------:R-:W2:Y:S01]  /*eb20*/  LDL R5, [R1] ;  /* 0x0000000001057983 */ /* 0x000ea20000100800 */
[C---:B------:R-:W-:Y:S01]  /*eb30*/  IMAD.SHL.U32 R0, R2.reuse, 0x2, RZ ;  /* 0x0000000202007824 */ /* 0x040fe200078e00ff */
[----:B------:R-:W-:Y:S01]  /*eb40*/  SHF.L.U64.HI R2, R2, 0x1, R3 ;  /* 0x0000000102027819 */ /* 0x000fe20000010203 */
[----:B------:R-:W-:Y:S03]  /*eb50*/  BSSY.RECONVERGENT B1, `(.L_x_4158) ;  /* 0x0000040000017945 */ /* 0x000fe60003800200 */
[-C--:B------:R-:W-:Y:S02]  /*eb60*/  IADD3 R22, P1, PT, R32, R0.reuse, RZ ;  /* 0x0000000020167210 */ /* 0x080fe40007f3e0ff */
[----:B-----5:R-:W-:-:S03]  /*eb70*/  IADD3 R20, P0, PT, R30, R0, RZ ;  /* 0x000000001e147210 */ /* 0x020fc60007f1e0ff */
[--C-:B------:R-:W-:Y:S02]  /*eb80*/  IMAD.X R23, R33, 0x1, R2.reuse, P1 ;  /* 0x0000000121177824 */ /* 0x100fe400008e0602 */
[----:B------:R-:W-:Y:S02]  /*eb90*/  IMAD.X R21, R31, 0x1, R2, P0 ;  /* 0x000000011f157824 */ /* 0x000fe400000e0602 */
[----:B--2---:R-:W-:-:S05]  /*eba0*/  IMAD.IADD R25, R5, 0x1, -R163 ;  /* 0x0000000105197824 */ /* 0x004fca00078e0aa3 */
        /* <DEDUP_REMOVED lines=56> */
.L_x_4161:
[----:B------:R-:W-:Y:S05]  /*ef30*/  BSYNC.RECONVERGENT B0 ;  /* 0x0000000000007941 */ /* 0x000fea0003800200 */
.L_x_4160:
[----:B-----5:R1:W-:Y:S02]  /*ef40*/  STS.128 [R89], R4 ;  /* 0x0000000459007388 */ /* 0x0203e40000000c00 */
.L_x_4159:
[----:B------:R-:W-:Y:S05]  /*ef50*/  BSYNC.RECONVERGENT B1 ;  /* 0x0000000000017941 */ /* 0x000fea0003800200 */
.L_x_4158:
[----:B------:R-:W-:Y:S01]  /*ef60*/  VIADD R46, R76, 0x10 ;  /* 0x000000104c2e7836 */ /* 0x000fe20000000000 */
[----:B------:R-:W-:Y:S01]  /*ef70*/  LEA R12, P0, R26, R112, 0x1 ;  /* 0x000000701a0c7211 */ /* 0x000fe200078008ff */
[----:B------:R-:W-:Y:S03]  /*ef80*/  BSSY.RECONVERGENT B1, `(.L_x_4162) ;  /* 0x000003a000017945 */ /* 0x000fe60003800200 */
[----:B------:R-:W-:Y:S02]  /*ef90*/  ISETP.GE.AND P1, PT, R46, R25, PT ;  /* 0x000000192e00720c */ /* 0x000fe40003f26270 */
[----:B------:R-:W-:-:S11]  /*efa0*/  LEA.HI.X R13, R26, R113, R36, 0x1, P0 ;  /* 0x000000711a0d7211 */ /* 0x000fd600000f0c24 */
[----:B------:R-:W-:Y:S05]  /*efb0*/  @P1 BRA `(.L_x_4163) ;  /* 0x0000000000d81947 */ /* 0x000fea0003800000 */
[----:B-1----:R1:W5:Y:S01]  /*efc0*/  LD.E.128 R4, desc[UR6][R12.64] ;  /* 0x000000060c047980 */ /* 0x002362000c101d00 */
        /* <DEDUP_REMOVED lines=51> */
.L_x_4165:
[----:B------:R-:W-:Y:S05]  /*f300*/  BSYNC.RECONVERGENT B0 ;  /* 0x0000000000007941 */ /* 0x000fea0003800200 */
.L_x_4164:
[----:B-----5:R2:W-:Y:S02]  /*f310*/  STS.128 [R89+0x800], R4 ;  /* 0x0008000459007388 */ /* 0x0205e40000000c00 */
.L_x_4163:
[----:B------:R-:W-:Y:S05]  /*f320*/  BSYNC.RECONVERGENT B1 ;  /* 0x0000000000017941 */ /* 0x000fea0003800200 */
.L_x_4162:
[----:B------:R-:W-:Y:S01]  /*f330*/  IADD3 R40, PT, PT, R76, 0x20, RZ ;  /* 0x000000204c287810 */ /* 0x000fe20007ffe0ff */
[----:B------:R-:W-:Y:S03]  /*f340*/  BSSY.RECONVERGENT B1, `(.L_x_4166) ;  /* 0x000003b000017945 */ /* 0x000fe60003800200 */
[----:B------:R-:W-:-:S13]  /*f350*/  ISETP.GE.AND P0, PT, R40, R25, PT ;  /* 0x000000192800720c */ /* 0x000fda0003f06270 */
[----:B------:R-:W-:Y:S05]  /*f360*/  @P0 BRA `(.L_x_4167) ;  /* 0x0000000000e00947 */ /* 0x000fea0003800000 */
[----:B-12---:R-:W-:-:S04]  /*f370*/  LEA R4, P0, R110, R12, 0x5 ;  /* 0x0000000c6e047211 */ /* 0x006fc800078028ff */
[----:B------:R-:W-:-:S06]  /*f380*/  LEA.HI.X R5, R110, R13, R111, 0x5, P0 ;  /* 0x0000000d6e057211 */ /* 0x000fcc00000f2c6f */
        /* <DEDUP_REMOVED lines=52> */
.L_x_4169:
[----:B------:R-:W-:Y:S05]  /*f6d0*/  BSYNC.RECONVERGENT B0 ;  /* 0x0000000000007941 */ /* 0x000fea0003800200 */
.L_x_4168:
[----:B-----5:R3:W-:Y:S02]  /*f6e0*/  STS.128 [R89+0x1000], R4 ;  /* 0x0010000459007388 */ /* 0x0207e40000000c00 */
.L_x_4167:
[----:B------:R-:W-:Y:S05]  /*f6f0*/  BSYNC.RECONVERGENT B1 ;  /* 0x0000000000017941 */ /* 0x000fea0003800200 */
.L_x_4166:
[----:B------:R-:W-:-:S04]  /*f700*/  IADD3 R26, PT, PT, R76, 0x30, RZ ;  /* 0x000000304c1a7810 */ /* 0x000fc80007ffe0ff */
[----:B------:R-:W-:-:S13]  /*f710*/  ISETP.GE.AND P0, PT, R26, R25, PT ;  /* 0x000000191a00720c */ /* 0x000fda0003f06270 */
[----:B------:R-:W-:Y:S05]  /*f720*/  @P0 BRA `(.L_x_4156) ;  /* 0x0000001c00180947 */ /* 0x000fea0003800000 */
[----:B-123--:R-:W-:-:S04]  /*f730*/  LEA R4, P0, R110, R12, 0x6 ;  /* 0x0000000c6e047211 */ /* 0x00efc800078030ff */
        /* <DEDUP_REMOVED lines=10> */
[----:B------:R-:W-:-:S02]  /*f7e0*/  HADD2.F32 R4, -RZ, R3.H0_H0 ;  /* 0x20000003ff047230 */ /* 0x000fc40000004100 */
[----:B------:R-:W-:Y:S02]  /*f7f0*/  HADD2.F32 R3, -RZ, R3.H1_H1 ;  /* 0x30000003ff037230 */ /* 0x000fe40000004100 */
[--C-:B------:R-:W-:Y:S02]  /*f800*/  HADD2.F32 R0, -RZ, R2.reuse.H1_H1 ;  /* 0x30000002ff007230 */ /* 0x100fe40000004100 */
[----:B------:R-:W-:Y:S02]  /*f810*/  HADD2.F32 R2, -RZ, R2.H0_H0 ;  /* 0x20000002ff027230 */ /* 0x000fe40000004100 */
[----:B--2---:R-:W-:Y:S02]  /*f820*/  HADD2.F32 R14, -RZ, R10.H1_H1 ;  /* 0x3000000aff0e7230 */ /* 0x004fe40000004100 */
[----:B------:R-:W-:Y:S02]  /*f830*/  HADD2.F32 R16, -RZ, R11.H1_H1 ;  /* 0x3000000bff107230 */ /* 0x000fe40000004100 */
[----:B---3--:R-:W-:-:S02]  /*f840*/  HADD2.F32 R15, -RZ, R8.H1_H1 ;  /* 0x30000008ff0f7230 */ /* 0x008fc40000004100 */
[C---:B------:R-:W-:Y:S01]  /*f850*/  FMUL.FTZ R12, R3.reuse, R14 ;  /* 0x0000000e030c7220 */ /* 0x040fe20000410000 */
[----:B------:R-:W-:Y:S02]  /*f860*/  HADD2.F32 R13, -RZ, R9.H1_H1 ;  /* 0x30000009ff0d7230 */ /* 0x000fe40000004100 */
        /* <DEDUP_REMOVED lines=11> */
[--C-:B------:R-:W-:Y:S02]  /*f920*/  HADD2.F32 R0, -RZ, R6.reuse.H1_H1 ;  /* 0x30000006ff007230 */ /* 0x100fe40000004100 */
        /* <DEDUP_REMOVED lines=21> */
.L_x_4171:
[----:B------:R-:W-:Y:S05]  /*fa80*/  BSYNC.RECONVERGENT B0 ;  /* 0x0000000000007941 */ /* 0x000fea0003800200 */
.L_x_4170:
[----:B-----5:R4:W-:Y:S01]  /*fa90*/  STS.128 [R89+0x1800], R4 ;  /* 0x0018000459007388 */ /* 0x0209e20000000c00 */
[----:B------:R-:W-:Y:S05]  /*faa0*/  BRA `(.L_x_4156) ;  /* 0x0000001800387947 */ /* 0x000fea0003800000 */
.L_x_4157:
[----:B------:R-:W2:Y:S01]  /*fab0*/  LDL R2, [R1] ;  /* 0x0000000001027983 */ /* 0x000ea20000100800 */
[----:B------:R-:W-:Y:S01]  /*fac0*/  IMAD.MOV R37, RZ, RZ, -R0 ;  /* 0x000000ffff257224 */ /* 0x000fe200078e0a00 */
[----:B------:R-:W-:Y:S01]  /*fad0*/  ISETP.GE.AND P1, PT, R18, R0, PT ;  /* 0x000000001200720c */ /* 0x000fe20003f26270 */
[----:B------:R-:W-:Y:S03]  /*fae0*/  BSSY.RECONVERGENT B1, `(.L_x_4172) ;  /* 0x0000064000017945 */ /* 0x000fe60003800200 */
[----:B------:R-:W-:Y:S02]  /*faf0*/  SEL R28, R0, R37, !P1 ;  /* 0x00000025001c7207 */ /* 0x000fe40004800000 */
[----:B------:R-:W-:Y:S02]  /*fb00*/  SHF.R.S32.HI R47, RZ, 0x1f, R37 ;  /* 0x0000001fff2f7819 */ /* 0x000fe40000011425 */
[----:B------:R-:W-:Y:S01]  /*fb10*/  SHF.R.S32.HI R29, RZ, 0x1f, R28 ;  /* 0x0000001fff1d7819 */ /* 0x000fe2000001141c */
        /* <DEDUP_REMOVED lines=16> */
[----:B-----5:R-:W-:Y:S02]  /*fc20*/  IADD3 R2, P0, PT, R30, R16, RZ ;  /* 0x000000101e027210 */ /* 0x020fe40007f1e0ff */
[----:B------:R-:W-:Y:S02]  /*fc30*/  LEA.HI.X R9, R28, R113, R29, 0x1, P2 ;  /* 0x000000711c097211 */ /* 0x000fe400010f0c1d */
[----:B------:R-:W-:-:S04]  /*fc40*/  IADD3.X R3, PT, PT, R31, R0, RZ, P0, !PT ;  /* 0x000000001f037210 */ /* 0x000fc800007fe4ff */
[----:B------:R-:W2:Y:S04]  /*fc50*/  LD.E.128 R8, desc[UR6][R8.64] ;  /* 0x0000000608087980 */ /* 0x000ea8000c101d00 */
[----:B------:R1:W3:Y:S02]  /*fc60*/  LD.E.128 R12, desc[UR6][R2.64] ;  /* 0x00000006020c7980 */ /* 0x0002e4000c101d00 */
[----:B-1----:R-:W-:-:S04]  /*fc70*/  IADD3 R2, P0, PT, R32, R16, RZ ;  /* 0x0000001020027210 */ /* 0x002fc80007f1e0ff */
[----:B------:R-:W-:-:S05]  /*fc80*/  IADD3.X R3, PT, PT, R33, R0, RZ, P0, !PT ;  /* 0x0000000021037210 */ /* 0x000fca00007fe4ff */
[----:B------:R3:W4:Y:S01]  /*fc90*/  LD.E.128 R20, desc[UR6][R2.64] ;  /* 0x0000000602147980 */ /* 0x000722000c101d00 */
[----:B------:R-:W-:Y:S02]  /*fca0*/  MOV R24, R5 ;  /* 0x0000000500187202 */ /* 0x000fe40000000f00 */
        /* <DEDUP_REMOVED lines=69> */
.L_x_4175:
[----:B------:R-:W-:Y:S05]  /*10100*/  BSYNC.RECONVERGENT B0 ;  /* 0x0000000000007941 */ /* 0x000fea0003800200 */
.L_x_4174:
[----:B-----5:R1:W-:Y:S02]  /*10110*/  STS.128 [R89], R4 ;  /* 0x0000000459007388 */ /* 0x0203e40000000c00 */
.L_x_4173:
[----:B------:R-:W-:Y:S05]  /*10120*/  BSYNC.RECONVERGENT B1 ;  /* 0x0000000000017941 */ /* 0x000fea0003800200 */
.L_x_4172:
        /* <DEDUP_REMOVED lines=21> */
[----:B------:R3:W4:Y:S02]  /*10280*/  LD.E.128 R12, desc[UR6][R2.64] ;  /* 0x00000006020c7980 */ /* 0x000724000c101d00 */
[----:B---3--:R-:W-:-:S04]  /*10290*/  IADD3 R2, P0, PT, R32, R16, RZ ;  /* 0x0000001020027210 */ /* 0x008fc80007f1e0ff */
[----:B------:R-:W-:-:S05]  /*102a0*/  IADD3.X R3, PT, PT, R33, R0, RZ, P0, !PT ;  /* 0x0000000021037210 */ /* 0x000fca00007fe4ff */
[----:B------:R4:W3:Y:S01]  /*102b0*/  LD.E.128 R24, desc[UR6][R2.64] ;  /* 0x0000000602187980 */ /* 0x0008e2000c101d00 */
[----:B------:R-:W-:Y:S02]  /*102c0*/  MOV R22, R5 ;  /* 0x0000000500167202 */ /* 0x000fe40000000f00 */
        /* <DEDUP_REMOVED lines=69> */
.L_x_4179:
[----:B------:R-:W-:Y:S05]  /*10720*/  BSYNC.RECONVERGENT B0 ;  /* 0x0000000000007941 */ /* 0x000fea0003800200 */
.L_x_4178:
[----:B-----5:R2:W-:Y:S02]  /*10730*/  STS.128 [R89+0x800], R4 ;  /* 0x0008000459007388 */ /* 0x0205e40000000c00 */
.L_x_4177:
[----:B------:R-:W-:Y:S05]  /*10740*/  BSYNC.RECONVERGENT B1 ;  /* 0x0000000000017941 */ /* 0x000fea0003800200 */
.L_x_4176:
[----:B------:R-:W-:Y:S01]  /*10750*/  IADD3 R40, PT, PT, R76, 0x20, RZ ;  /* 0x000000204c287810 */ /* 0x000fe20007ffe0ff */
[----:B------:R-:W-:Y:S03]  /*10760*/  BSSY.RECONVERGENT B1, `(.L_x_4180) ;  /* 0x0000060000017945 */ /* 0x000fe60003800200 */
[----:B------:R-:W-:-:S13]  /*10770*/  ISETP.GE.AND P0, PT, R40, R43, PT ;  /* 0x0000002b2800720c */ /* 0x000fda0003f06270 */
[----:B------:R-:W-:Y:S05]  /*10780*/  @P0 BRA `(.L_x_4181) ;  /* 0x0000000400740947 */ /* 0x000fea0003800000 */
[----:B------:R-:W-:-:S04]  /*10790*/  LEA R2, P0, R110, R20, 0x5 ;  /* 0x000000146e027211 */ /* 0x000fc800078028ff */
[----:B------:R-:W-:-:S05]  /*107a0*/  LEA.HI.X R3, R110, R21, R111, 0x5, P0 ;  /* 0x000000156e037211 */ /* 0x000fca00000f2c6f */
[----:B-12---:R1:W5:Y:S01]  /*107b0*/  LD.E.128 R4, desc[UR6][R2.64] ;  /* 0x0000000602047980 */ /* 0x006362000c101d00 */
        /* <DEDUP_REMOVED lines=11> */
[----:B------:R-:W2:Y:S01]  /*10870*/  LD.E.128 R8, desc[UR6][R8.64] ;  /* 0x0000000608087980 */ /* 0x000ea2000c101d00 */
[----:B-----5:R-:W-:-:S04]  /*10880*/  IADD3 R2, P0, PT, R30, R16, RZ ;  /* 0x000000101e027210 */ /* 0x020fc80007f1e0ff */
[----:B------:R-:W-:-:S05]  /*10890*/  IADD3.X R3, PT, PT, R31, R0, RZ, P0, !PT ;  /* 0x000000001f037210 */ /* 0x000fca00007fe4ff */
        /* <DEDUP_REMOVED lines=41> */
[--C-:B----4-:R-:W-:Y:S02]  /*10b30*/  HADD2.F32 R4, -RZ, R24.reuse.H0_H0 ;  /* 0x20000018ff047230 */ /* 0x110fe40000004100 */
        /* <DEDUP_REMOVED lines=32> */
.L_x_4183:
[----:B------:R-:W-:Y:S05]  /*10d40*/  BSYNC.RECONVERGENT B0 ;  /* 0x0000000000007941 */ /* 0x000fea0003800200 */
.L_x_4182:
[----:B-----5:R3:W-:Y:S02]  /*10d50*/  STS.128 [R89+0x1000], R4 ;  /* 0x0010000459007388 */ /* 0x0207e40000000c00 */
.L_x_4181:
[----:B------:R-:W-:Y:S05]  /*10d60*/  BSYNC.RECONVERGENT B1 ;  /* 0x0000000000017941 */ /* 0x000fea0003800200 */
.L_x_4180:
[----:B------:R-:W-:-:S04]  /*10d70*/  IADD3 R26, PT, PT, R76, 0x30, RZ ;  /* 0x000000304c1a7810 */ /* 0x000fc80007ffe0ff */
[----:B------:R-:W-:-:S13]  /*10d80*/  ISETP.GE.AND P0, PT, R26, R43, PT ;  /* 0x0000002b1a00720c */ /* 0x000fda0003f06270 */
[----:B------:R-:W-:Y:S05]  /*10d90*/  @P0 BRA `(.L_x_4156) ;  /* 0x00000004007c0947 */ /* 0x000fea0003800000 */
[----:B-1----:R-:W-:-:S04]  /*10da0*/  LEA R2, P0, R110, R20, 0x6 ;  /* 0x000000146e027211 */ /* 0x002fc800078030ff */
[----:B------:R-:W-:-:S05]  /*10db0*/  LEA.HI.X R3, R110, R21, R111, 0x6, P0 ;  /* 0x000000156e037211 */ /* 0x000fca00000f346f */
[----:B--23--:R1:W5:Y:S01]  /*10dc0*/  LD.E.128 R4, desc[UR6][R2.64] ;  /* 0x0000000602047980 */ /* 0x00c362000c101d00 */
[----:B------:R-:W-:Y:S01]  /*10dd0*/  ISETP.GE.AND P0, PT, R18, R34, PT ;  /* 0x000000221200720c */ /* 0x000fe20003f06270 */
[----:B------:R-:W-:-:S12]  /*10de0*/  BSSY.RECONVERGENT B0, `(.L_x_4184) ;  /* 0x0000059000007945 */ /* 0x000fd80003800200 */
[----:B------:R-:W-:Y:S05]  /*10df0*/  @P0 BRA `(.L_x_4185) ;  /* 0x00000004005c0947 */ /* 0x000fea0003800000 */
[----:B------:R-:W-:Y:S01]  /*10e00*/  SEL R0, R37, RZ, P1 ;  /* 0x000000ff25007207 */ /* 0x000fe20000800000 */
[----:B------:R-:W-:Y:S01]  /*10e10*/  IMAD R8, R111, 0x30, RZ ;  /* 0x000000306f087824 */ /* 0x000fe200078e02ff */
[----:B------:R-:W-:Y:S01]  /*10e20*/  SEL R9, R47, RZ, P1 ;  /* 0x000000ff2f097207 */ /* 0x000fe20000800000 */
[----:B-1----:R-:W-:Y:S01]  /*10e30*/  IMAD.WIDE.U32 R2, R110, 0x30, R28 ;  /* 0x000000306e027825 */ /* 0x002fe200078e001c */
[----:B------:R-:W-:-:S04]  /*10e40*/  IADD3 R0, P0, PT, R0, R44, RZ ;  /* 0x0000002c00007210 */ /* 0x000fc80007f1e0ff */
[----:B------:R-:W-:Y:S02]  /*10e50*/  IADD3 R10, PT, PT, R3, R8, RZ ;  /* 0x00000008030a7210 */ /* 0x000fe40007ffe0ff */
[----:B------:R-:W-:Y:S02]  /*10e60*/  LEA R8, P2, R2, R112, 0x1 ;  /* 0x0000007002087211 */ /* 0x000fe400078408ff */
[----:B------:R-:W-:Y:S02]  /*10e70*/  IADD3.X R3, PT, PT, R9, R45, RZ, P0, !PT ;  /* 0x0000002d09037210 */ /* 0x000fe400007fe4ff */
[----:B------:R-:W-:Y:S02]  /*10e80*/  SHF.L.U32 R16, R0, 0x1, RZ ;  /* 0x0000000100107819 */ /* 0x000fe400000006ff */
[----:B------:R-:W-:Y:S02]  /*10e90*/  LEA.HI.X R9, R2, R113, R10, 0x1, P2 ;  /* 0x0000007102097211 */ /* 0x000fe400010f0c0a */
[----:B------:R-:W-:-:S02]  /*10ea0*/  SHF.L.U64.HI R0, R0, 0x1, R3 ;  /* 0x0000000100007819 */ /* 0x000fc40000010203 */
[----:B-----5:R-:W-:Y:S02]  /*10eb0*/  IADD3 R2, P0, PT, R30, R16, RZ ;  /* 0x000000101e027210 */ /* 0x020fe40007f1e0ff */
[----:B------:R-:W2:Y:S02]  /*10ec0*/  LD.E.128 R8, desc[UR6][R8.64] ;  /* 0x0000000608087980 */ /* 0x000ea4000c101d00 */
        /* <DEDUP_REMOVED lines=11> */
[--C-:B------:R-:W-:Y:S02]  /*10f80*/  HADD2.F32 R28, -RZ, R10.reuse.H0_H0 ;  /* 0x2000000aff1c7230 */ /* 0x100fe40000004100 */
[----:B------:R-:W-:Y:S02]  /*10f90*/  HADD2.F32 R10, -RZ, R10.H1_H1 ;  /* 0x3000000aff0a7230 */ /* 0x000fe40000004100 */
[--C-:B---3--:R-:W-:Y:S02]  /*10fa0*/  HADD2.F32 R3, -RZ, R14.reuse.H1_H1 ;  /* 0x3000000eff037230 */ /* 0x108fe40000004100 */
[----:B------:R-:W-:Y:S02]  /*10fb0*/  HADD2.F32 R4, -RZ, R14.H0_H0 ;  /* 0x2000000eff047230 */ /* 0x000fe40000004100 */
[----:B------:R-:W-:Y:S02]  /*10fc0*/  HADD2.F32 R0, -RZ, R15.H1_H1 ;  /* 0x3000000fff007230 */ /* 0x000fe40000004100 */
[----:B------:R-:W-:Y:S01]  /*10fd0*/  @!P1 FADD.FTZ R3, -R3, -RZ ;  /* 0x800000ff03039221 */ /* 0x000fe20000010100 */
[----:B------:R-:W-:-:S02]  /*10fe0*/  HADD2.F32 R8, -RZ, R12.H0_H0 ;  /* 0x2000000cff087230 */ /* 0x000fc40000004100 */
[----:B------:R-:W-:Y:S01]  /*10ff0*/  @!P1 FADD.FTZ R4, -R4, -RZ ;  /* 0x800000ff04049221 */ /* 0x000fe20000010100 */
[--C-:B------:R-:W-:Y:S02]  /*11000*/  HADD2.F32 R6, -RZ, R13.reuse.H0_H0 ;  /* 0x2000000dff067230 */ /* 0x100fe40000004100 */
[----:B------:R-:W-:Y:S01]  /*11010*/  @!P1 FADD.FTZ R0, -R0, -RZ ;  /* 0x800000ff00009221 */ /* 0x000fe20000010100 */
[----:B------:R-:W-:Y:S02]  /*11020*/  HADD2.F32 R5, -RZ, R13.H1_H1 ;  /* 0x3000000dff057230 */ /* 0x000fe40000004100 */
[----:B------:R-:W-:Y:S01]  /*11030*/  @!P1 FADD.FTZ R8, -R8, -RZ ;  /* 0x800000ff08089221 */ /* 0x000fe20000010100 */
[----:B------:R-:W-:Y:S02]  /*11040*/  HADD2.F32 R2, -RZ, R15.H0_H0 ;  /* 0x2000000fff027230 */ /* 0x000fe40000004100 */
[----:B------:R-:W-:Y:S01]  /*11050*/  @!P1 FADD.FTZ R6, -R6, -RZ ;  /* 0x800000ff06069221 */ /* 0x000fe20000010100 */
[----:B------:R-:W-:-:S02]  /*11060*/  HADD2.F32 R29, -RZ, R11.H0_H0 ;  /* 0x2000000bff1d7230 */ /* 0x000fc40000004100 */
[----:B------:R-:W-:Y:S01]  /*11070*/  @!P1 FADD.FTZ R5, -R5, -RZ ;  /* 0x800000ff05059221 */ /* 0x000fe20000010100 */
[----:B------:R-:W-:Y:S02]  /*11080*/  HADD2.F32 R11, -RZ, R11.H1_H1 ;  /* 0x3000000bff0b7230 */ /* 0x000fe40000004100 */
[----:B------:R-:W-:Y:S01]  /*11090*/  @!P1 FADD.FTZ R2, -R2, -RZ ;  /* 0x800000ff02029221 */ /* 0x000fe20000010100 */
[----:B------:R-:W-:Y:S02]  /*110a0*/  HADD2.F32 R7, -RZ, R12.H1_H1 ;  /* 0x3000000cff077230 */ /* 0x000fe40000004100 */
[----:B------:R-:W-:Y:S01]  /*110b0*/  FMUL.FTZ R13, R10, R3 ;  /* 0x000000030a0d7220 */ /* 0x000fe20000410000 */
[--C-:B------:R-:W-:Y:S02]  /*110c0*/  HADD2.F32 R27, -RZ, R9.reuse.H0_H0 ;  /* 0x20000009ff1b7230 */ /* 0x100fe40000004100 */
[----:B------:R-:W-:Y:S01]  /*110d0*/  FMUL.FTZ R14, R28, R4 ;  /* 0x000000041c0e7220 */ /* 0x000fe20000410000 */
[----:B------:R-:W-:-:S02]  /*110e0*/  HADD2.F32 R9, -RZ, R9.H1_H1 ;  /* 0x30000009ff097230 */ /* 0x000fc40000004100 */
[----:B------:R-:W-:Y:S01]  /*110f0*/  @!P1 FADD.FTZ R7, -R7, -RZ ;  /* 0x800000ff07079221 */ /* 0x000fe20000010100 */
[----:B------:R-:W-:Y:S01]  /*11100*/  FMUL.FTZ R11, R11, R0 ;  /* 0x000000000b0b7220 */ /* 0x000fe20000410000 */
[----:B------:R-:W-:Y:S02]  /*11110*/  HADD2.F32 R3, -RZ, R16.H0_H0 ;  /* 0x20000010ff037230 */ /* 0x000fe40000004100 */
[----:B------:R-:W-:Y:S01]  /*11120*/  FMUL.FTZ R8, R25, R8 ;  /* 0x0000000819087220 */ /* 0x000fe20000410000 */
[----:B------:R-:W-:Y:S02]  /*11130*/  HADD2.F32 R0, -RZ, R18.H0_H0 ;  /* 0x20000012ff007230 */ /* 0x000fe40000004100 */
[----:B------:R-:W-:Y:S01]  /*11140*/  FMUL.FTZ R6, R27, R6 ;  /* 0x000000061b067220 */ /* 0x000fe20000410000 */
[----:B------:R-:W-:Y:S01]  /*11150*/  FMUL.FTZ R5, R9, R5 ;  /* 0x0000000509057220 */ /* 0x000fe20000410000 */
[----:B------:R-:W-:Y:S01]  /*11160*/  FMUL.FTZ R12, R29, R2 ;  /* 0x000000021d0c7220 */ /* 0x000fe20000410000 */
[----:B------:R-:W-:-:S02]  /*11170*/  HADD2.F32 R2, -RZ, R16.H1_H1 ;  /* 0x30000010ff027230 */ /* 0x000fc40000004100 */
[----:B------:R-:W-:Y:S01]  /*11180*/  FMUL.FTZ R7, R24, R7 ;  /* 0x0000000718077220 */ /* 0x000fe20000410000 */
[--C-:B----4-:R-:W-:Y:S02]  /*11190*/  HADD2.F32 R10, -RZ, R20.reuse.H0_H0 ;  /* 0x20000014ff0a7230 */ /* 0x110fe40000004100 */
[--C-:B------:R-:W-:Y:S02]  /*111a0*/  HADD2.F32 R4, -RZ, R21.reuse.H0_H0 ;  /* 0x20000015ff047230 */ /* 0x100fe40000004100 */
[----:B------:R-:W-:Y:S02]  /*111b0*/  HADD2.F32 R9, -RZ, R20.H1_H1 ;  /* 0x30000014ff097230 */ /* 0x000fe40000004100 */
[----:B------:R-:W-:Y:S01]  /*111c0*/  FFMA.FTZ R10, R3, R10, R8 ;  /* 0x0000000a030a7223 */ /* 0x000fe20000010008 */
[----:B------:R-:W-:Y:S02]  /*111d0*/  HADD2.F32 R21, -RZ, R21.H1_H1 ;  /* 0x30000015ff157230 */ /* 0x000fe40000004100 */
[----:B------:R-:W-:Y:S01]  /*111e0*/  FFMA.FTZ R8, R0, R4, R6 ;  /* 0x0000000400087223 */ /* 0x000fe20000010006 */
[----:B------:R-:W-:-:S02]  /*111f0*/  HADD2.F32 R4, -RZ, R18.H1_H1 ;  /* 0x30000012ff047230 */ /* 0x000fc40000004100 */
[----:B------:R-:W-:Y:S01]  /*11200*/  FFMA.FTZ R9, R2, R9, R7 ;  /* 0x0000000902097223 */ /* 0x000fe20000010007 */
[--C-:B------:R-:W-:Y:S02]  /*11210*/  HADD2.F32 R15, -RZ, R22.reuse.H0_H0 ;  /* 0x20000016ff0f7230 */ /* 0x100fe40000004100 */
[----:B------:R-:W-:Y:S02]  /*11220*/  HADD2.F32 R16, -RZ, R23.H0_H0 ;  /* 0x20000017ff107230 */ /* 0x000fe40000004100 */
[----:B------:R-:W-:Y:S01]  /*11230*/  FFMA.FTZ R5, R4, R21, R5 ;  /* 0x0000001504057223 */ /* 0x000fe20000010005 */
[----:B------:R-:W-:Y:S02]  /*11240*/  HADD2.F32 R3, -RZ, R17.H0_H0 ;  /* 0x20000011ff037230 */ /* 0x000fe40000004100 */
[----:B------:R-:W-:Y:S02]  /*11250*/  HADD2.F32 R22, -RZ, R22.H1_H1 ;  /* 0x30000016ff167230 */ /* 0x000fe40000004100 */
[----:B------:R-:W-:-:S02]  /*11260*/  HADD2.F32 R23, -RZ, R23.H1_H1 ;  /* 0x30000017ff177230 */ /* 0x000fc40000004100 */
[----:B------:R-:W-:Y:S01]  /*11270*/  FFMA.FTZ R4, R3, R15, R14 ;  /* 0x0000000f03047223 */ /* 0x000fe2000001000e */
[----:B------:R-:W-:Y:S02]  /*11280*/  HADD2.F32 R2, -RZ, R17.H1_H1 ;  /* 0x30000011ff027230 */ /* 0x000fe40000004100 */
[--C-:B------:R-:W-:Y:S02]  /*11290*/  HADD2.F32 R0, -RZ, R19.reuse.H0_H0 ;  /* 0x20000013ff007230 */ /* 0x100fe40000004100 */
[----:B------:R-:W-:Y:S02]  /*112a0*/  HADD2.F32 R6, -RZ, R19.H1_H1 ;  /* 0x30000013ff067230 */ /* 0x000fe40000004100 */
[----:B------:R-:W-:Y:S01]  /*112b0*/  FFMA.FTZ R7, R2, R22, R13 ;  /* 0x0000001602077223 */ /* 0x000fe2000001000d */
[----:B------:R-:W-:Y:S01]  /*112c0*/  F2FP.F16.F32.PACK_AB R2, R9, R10 ;  /* 0x0000000a0902723e */ /* 0x000fe200000000ff */
[----:B------:R-:W-:Y:S01]  /*112d0*/  FFMA.FTZ R3, R0, R16, R12 ;  /* 0x0000001000037223 */ /* 0x000fe2000001000c */
[----:B------:R-:W-:Y:S01]  /*112e0*/  F2FP.F16.F32.PACK_AB R0, R5, R8 ;  /* 0x000000080500723e */ /* 0x000fe200000000ff */
[----:B------:R-:W-:Y:S01]  /*112f0*/  FFMA.FTZ R6, R6, R23, R11 ;  /* 0x0000001706067223 */ /* 0x000fe2000001000b */
[----:B------:R-:W-:-:S02]  /*11300*/  F2FP.F16.F32.PACK_AB R7, R7, R4 ;  /* 0x000000040707723e */ /* 0x000fc400000000ff */
[----:B------:R-:W-:Y:S02]  /*11310*/  MOV R4, R2 ;  /* 0x0000000200047202 */ /* 0x000fe40000000f00 */
[----:B------:R-:W-:Y:S02]  /*11320*/  F2FP.F16.F32.PACK_AB R6, R6, R3 ;  /* 0x000000030606723e */ /* 0x000fe400000000ff */
[----:B------:R-:W-:Y:S02]  /*11330*/  MOV R5, R0 ;  /* 0x0000000000057202 */ /* 0x000fe40000000f00 */
[----:B------:R-:W-:-:S04]  /*11340*/  LOP3.LUT R7, R7, R6, RZ, 0x3c, !PT ;  /* 0x0000000607077212 */ /* 0x000fc800078e3cff */
[----:B------:R-:W-:-:S04]  /*11350*/  LOP3.LUT R6, R7, R6, RZ, 0x3c, !PT ;  /* 0x0000000607067212 */ /* 0x000fc800078e3cff */
[----:B------:R-:W-:Y:S02]  /*11360*/  LOP3.LUT R7, R7, R6, RZ, 0x3c, !PT ;  /* 0x0000000607077212 */ /* 0x000fe400078e3cff */
.L_x_4185:
[----:B------:R-:W-:Y:S05]  /*11370*/  BSYNC.RECONVERGENT B0 ;  /* 0x0000000000007941 */ /* 0x000fea0003800200 */
.L_x_4184:
[----:B-----5:R2:W-:Y:S02]  /*11380*/  STS.128 [R89+0x1800], R4 ;  /* 0x0018000459007388 */ /* 0x0205e40000000c00 */
.L_x_4156:
[----:B------:R-:W-:Y:S05]  /*11390*/  BSYNC.RECONVERGENT B2 ;  /* 0x0000000000027941 */ /* 0x000fea0003800200 */
.L_x_4152:
[----:B-1----:R-:W-:Y:S01]  /*113a0*/  IMAD.IADD R20, R90, 0x1, -R116 ;  /* 0x000000015a147824 */ /* 0x002fe200078e0a74 */
[C---:B---3--:R-:W-:Y:S01]  /*113b0*/  LEA R2, P1, R75.reuse, R246, 0x1 ;  /* 0x000000f64b027211 */ /* 0x048fe200078208ff */
[C---:B------:R-:W-:Y:S01]  /*113c0*/  VIADD R28, R76.reuse, 0x40 ;  /* 0x000000404c1c7836 */ /* 0x040fe20000000000 */
[C---:B------:R-:W-:Y:S01]  /*113d0*/  LOP3.LUT R33, R76.reuse, 0x80, RZ, 0xfc, !PT ;  /* 0x000000804c217812 */ /* 0x040fe200078efcff */
[C---:B------:R-:W-:Y:S01]  /*113e0*/  VIADD R32, R76.reuse, 0x70 ;  /* 0x000000704c207836 */ /* 0x040fe20000000000 */
[CC--:B------:R-:W-:Y:S01]  /*113f0*/  ISETP.GE.AND P4, PT, R76.reuse, R20.reuse, PT ;  /* 0x000000144c00720c */ /* 0x0c0fe20003f86270 */
[----:B-----5:R-:W-:Y:S01]  /*11400*/  VIADD R31, R76, 0x60 ;  /* 0x000000604c1f7836 */ /* 0x020fe20000000000 */
[-C--:B------:R-:W-:Y:S01]  /*11410*/  ISETP.GE.AND P0, PT, R40, R20.reuse, PT ;  /* 0x000000142800720c */ /* 0x080fe20003f06270 */
[C---:B------:R-:W-:Y:S01]  /*11420*/  VIADD R29, R76.reuse, 0x50 ;  /* 0x000000504c1d7836 */ /* 0x040fe20000000000 */
[----:B------:R-:W-:Y:S01]  /*11430*/  P2R R15, PR, RZ, 0x10 ;  /* 0x00000010ff0f7803 */ /* 0x000fe20000000000 */
[----:B------:R-:W-:Y:S01]  /*11440*/  VIADD R34, R76, 0x90 ;  /* 0x000000904c227836 */ /* 0x000fe20000000000 */
[-C--:B------:R-:W-:Y:S01]  /*11450*/  ISETP.GE.AND P2, PT, R46, R20.reuse, PT ;  /* 0x000000142e00720c */ /* 0x080fe20003f46270 */
[C---:B------:R-:W-:Y:S01]  /*11460*/  VIADD R24, R76.reuse, 0xa0 ;  /* 0x000000a04c187836 */ /* 0x040fe20000000000 */
[----:B------:R-:W-:Y:S01]  /*11470*/  LEA.HI.X R3, R75, R245, R91, 0x1, P1 ;  /* 0x000000f54b037211 */ /* 0x000fe200008f0c5b */
[----:B------:R-:W-:Y:S01]  /*11480*/  VIADD R22, R76, 0xc0 ;  /* 0x000000c04c167836 */ /* 0x000fe20000000000 */
[-C--:B------:R-:W-:Y:S01]  /*11490*/  ISETP.GE.AND P3, PT, R28, R20.reuse, PT ;  /* 0x000000141c00720c */ /* 0x080fe20003f66270 */
[----:B------:R-:W-:Y:S01]  /*114a0*/  VIADD R25, R76, 0xd0 ;  /* 0x000000d04c197836 */ /* 0x000fe20000000000 */
[----:B------:R-:W-:Y:S01]  /*114b0*/  ISETP.GE.AND P6, PT, R34, R20, PT ;  /* 0x000000142200720c */ /* 0x000fe20003fc6270 */
[----:B--2-4-:R-:W-:Y:S01]  /*114c0*/  @!P4 IMAD.MOV.U32 R6, RZ, RZ, R246 ;  /* 0x000000ffff06c224 */ /* 0x014fe200078e00f6 */
[----:B------:R-:W1:Y:S01]  /*114d0*/  S2R R232, SR_TID.X ;  /* 0x0000000000e87919 */ /* 0x000e620000002100 */
[----:B------:R-:W-:Y:S01]  /*114e0*/  @!P4 IMAD.MOV.U32 R7, RZ, RZ, R245 ;  /* 0x000000ffff07c224 */ /* 0x000fe200078e00f5 */
[----:B------:R-:W-:Y:S01]  /*114f0*/  @!P0 LEA R4, P1, R234, R2, 0x5 ;  /* 0x00000002ea048211 */ /* 0x000fe200078228ff */
[C---:B------:R-:W-:Y:S01]  /*11500*/  VIADD R23, R76.reuse, 0xb0 ;  /* 0x000000b04c177836 */ /* 0x040fe20000000000 */
[----:B------:R-:W2:Y:S01]  /*11510*/  S2UR UR8, SR_CgaCtaId ;  /* 0x00000000000879c3 */ /* 0x000ea20000008800 */
[----:B------:R-:W-:Y:S01]  /*11520*/  VIADD R27, R76, 0xe0 ;  /* 0x000000e04c1b7836 */ /* 0x000fe20000000000 */
[----:B------:R-:W-:Y:S01]  /*11530*/  @!PT LDS RZ, [RZ] ;  /* 0x00000000fffff984 */ /* 0x000fe20000000800 */
[----:B------:R-:W-:Y:S01]  /*11540*/  @!PT LDS RZ, [RZ] ;  /* 0x00000000fffff984 */ /* 0x000fe20000000800 */
[----:B------:R-:W-:Y:S01]  /*11550*/  @!PT LDS RZ, [RZ] ;  /* 0x00000000fffff984 */ /* 0x000fe20000000800 */
[----:B------:R3:W-:Y:S01]  /*11560*/  @!P4 LDGSTS.E.BYPASS.LTC128B.128 [R89+0x2000], desc[UR6][R6.64] ;  /* 0x020000000659cfae */ /* 0x0007e2000b981a06 */
[-C--:B------:R-:W-:Y:S01]  /*11570*/  ISETP.GE.AND P4, PT, R26, R20.reuse, PT ;  /* 0x000000141a00720c */ /* 0x080fe20003f86270 */
[----:B------:R-:W-:Y:S01]  /*11580*/  VIADD R30, R76, 0xf0 ;  /* 0x000000f04c1e7836 */ /* 0x000fe20000000000 */
[----:B------:R-:W-:Y:S01]  /*11590*/  @!P0 LEA.HI.X R5, R234, R3, R235, 0x5, P1 ;  /* 0x00000003ea058211 */ /* 0x000fe200008f2ceb */
[----:B------:R-:W-:Y:S01]  /*115a0*/  @!P2 LDGSTS.E.BYPASS.LTC128B.128 [R89+0x2800], desc[UR6][R2.64] ;  /* 0x028000000259afae */ /* 0x000fe2000b981a06 */
[-C--:B------:R-:W-:Y:S01]  /*115b0*/  ISETP.GE.AND P1, PT, R32, R20.reuse, PT ;  /* 0x000000142000720c */ /* 0x080fe20003f26270 */
[----:B------:R-:W-:Y:S01]  /*115c0*/  @!P3 IMAD R0, R235, 0x60, RZ ;  /* 0x00000060eb00b824 */ /* 0x000fe200078e02ff */
[-C--:B------:R-:W-:Y:S01]  /*115d0*/  ISETP.GE.AND P2, PT, R31, R20.reuse, PT ;  /* 0x000000141f00720c */ /* 0x080fe20003f46270 */
[----:B------:R4:W-:Y:S01]  /*115e0*/  @!P0 LDGSTS.E.BYPASS.LTC128B.128 [R89+0x3000], desc[UR6][R4.64] ;  /* 0x0300000004598fae */ /* 0x0009e2000b981a06 */
[----:B------:R-:W-:Y:S01]  /*115f0*/  ISETP.GE.AND P0, PT, R33, R20, PT ;  /* 0x000000142100720c */ /* 0x000fe20003f06270 */
[----:B------:R-:W-:Y:S01]  /*11600*/  UMOV UR4, 0x400 ;  /* 0x0000040000047882 */ /* 0x000fe20000000000 */
[----:B------:R-:W-:Y:S01]  /*11610*/  IMAD.MOV.U32 R60, RZ, RZ, 0x20 ;  /* 0x00000020ff3c7424 */ /* 0x000fe200078e00ff */
[----:B------:R-:W-:Y:S01]  /*11620*/  BSSY.RECONVERGENT B1, `(.L_x_4186) ;  /* 0x000037c000017945 */ /* 0x000fe20003800200 */
[----:B------:R-:W-:-:S05]  /*11630*/  IMAD.MOV.U32 R170, RZ, RZ, 0x40 ;  /* 0x00000040ffaa7424 */ /* 0x000fca00078e00ff */
[----:B------:R-:W-:Y:S02]  /*11640*/  @!P1 IMAD R13, R235, 0xc0, RZ ;  /* 0x000000c0eb0d9824 */ /* 0x000fe400078e02ff */
[--C-:B------:R-:W-:Y:S02]  /*11650*/  @!P2 IMAD.MOV.U32 R8, RZ, RZ, R2.reuse ;  /* 0x000000ffff08a224 */ /* 0x100fe400078e0002 */
[--C-:B------:R-:W-:Y:S01]  /*11660*/  @!P2 IMAD.MOV.U32 R9, RZ, RZ, R3.reuse ;  /* 0x000000ffff09a224 */ /* 0x100fe200078e0003 */
[----:B--2---:R-:W-:Y:S01]  /*11670*/  ULEA UR8, UR8, UR4, 0x18 ;  /* 0x0000000408087291 */ /* 0x004fe2000f8ec0ff */
[C---:B------:R-:W-:Y:S01]  /*11680*/  @!P0 IMAD.WIDE.U32 R10, R234.reuse, 0xe0, R2 ;  /* 0x000000e0ea0a8825 */ /* 0x040fe200078e0002 */
[----:B-1----:R-:W-:Y:S02]  /*11690*/  SHF.R.U32.HI R229, RZ, 0x1, R232 ;  /* 0x00000001ffe57819 */ /* 0x002fe400000116e8 */
[C---:B---3--:R-:W-:Y:S01]  /*116a0*/  @!P4 LEA R6, P5, R234.reuse, R2, 0x6 ;  /* 0x00000002ea06c211 */ /* 0x048fe200078a30ff */
[----:B------:R-:W-:-:S03]  /*116b0*/  @!P2 IMAD.WIDE.U32 R8, R234, 0xa0, R8 ;  /* 0x000000a0ea08a825 */ /* 0x000fc600078e0008 */
[----:B------:R-:W-:Y:S01]  /*116c0*/  @!P4 LEA.HI.X R7, R234, R3, R235, 0x6, P5 ;  /* 0x00000003ea07c211 */ /* 0x000fe200028f34eb */
[----:B------:R-:W-:Y:S01]  /*116d0*/  @!P0 IMAD R14, R235, 0xe0, RZ ;  /* 0x000000e0eb0e8824 */ /* 0x000fe200078e02ff */
[-C--:B------:R-:W-:Y:S01]  /*116e0*/  ISETP.GE.AND P5, PT, R24, R20.reuse, PT ;  /* 0x000000141800720c */ /* 0x080fe20003fa6270 */
[----:B----4-:R-:W-:Y:S02]  /*116f0*/  @!P3 IMAD.WIDE.U32 R4, R234, 0x60, R2 ;  /* 0x00000060ea04b825 */ /* 0x010fe400078e0002 */
[----:B------:R1:W-:Y:S01]  /*11700*/  @!P4 LDGSTS.E.BYPASS.LTC128B.128 [R89+0x3800], desc[UR6][R6.64] ;  /* 0x038000000659cfae */ /* 0x0003e2000b981a06 */
[----:B------:R-:W-:Y:S01]  /*11710*/  ISETP.GE.AND P4, PT, R29, R20, PT ;  /* 0x000000141d00720c */ /* 0x000fe20003f86270 */
[----:B------:R-:W-:Y:S02]  /*11720*/  @!P3 IMAD.IADD R5, R0, 0x1, R5 ;  /* 0x000000010005b824 */ /* 0x000fe400078e0205 */
[----:B------:R-:W-:Y:S02]  /*11730*/  @!P2 IMAD R0, R235, 0xa0, RZ ;  /* 0x000000a0eb00a824 */ /* 0x000fe400078e02ff */
[----:B------:R-:W-:Y:S01]  /*11740*/  IMAD.SHL.U32 R243, R232, 0x40, RZ ;  /* 0x00000040e8f37824 */ /* 0x000fe200078e00ff */
[----:B------:R2:W-:Y:S01]  /*11750*/  @!P3 LDGSTS.E.BYPASS.LTC128B.128 [R89+0x4000], desc[UR6][R4.64] ;  /* 0x040000000459bfae */ /* 0x0005e2000b981a06 */
[----:B------:R-:W-:-:S02]  /*11760*/  @!P2 IMAD.IADD R9, R0, 0x1, R9 ;  /* 0x000000010009a824 */ /* 0x000fc400078e0209 */
[----:B------:R-:W-:Y:S02]  /*11770*/  @!P5 IMAD R16, R235, 0x120, RZ ;  /* 0x00000120eb10d824 */ /* 0x000fe400078e02ff */
[----:B------:R-:W-:Y:S02]  /*11780*/  IMAD.SHL.U32 R242, R232, 0x8, RZ ;  /* 0x00000008e8f27824 */ /* 0x000fe400078e00ff */
[----:B------:R-:W-:Y:S01]  /*11790*/  @!P4 LEA R12, P3, R234, R2, 0x7 ;  /* 0x00000002ea0cc211 */ /* 0x000fe200078638ff */
[----:B------:R-:W-:Y:S02]  /*117a0*/  IMAD.SHL.U32 R230, R232, 0x20, RZ ;  /* 0x00000020e8e67824 */ /* 0x000fe400078e00ff */
[----:B------:R-:W-:-:S03]  /*117b0*/  LOP3.LUT R228, R242, 0x38, RZ, 0xc0, !PT ;  /* 0x00000038f2e47812 */ /* 0x000fc600078ec0ff */
[----:B------:R-:W-:Y:S01]  /*117c0*/  LOP3.LUT R230, R230, 0x7c00, RZ, 0xc0, !PT ;  /* 0x00007c00e6e67812 */ /* 0x000fe200078ec0ff */
[----:B-1----:R-:W-:Y:S02]  /*117d0*/  @!P1 IMAD.MOV.U32 R6, RZ, RZ, R2 ;  /* 0x000000ffff069224 */ /* 0x002fe400078e0002 */
[----:B------:R-:W-:Y:S02]  /*117e0*/  @!P1 IMAD.MOV.U32 R7, RZ, RZ, R3 ;  /* 0x000000ffff079224 */ /* 0x000fe400078e0003 */
[----:B------:R-:W-:-:S04]  /*117f0*/  @!P1 IMAD.WIDE.U32 R6, R234, 0xc0, R6 ;  /* 0x000000c0ea069825 */ /* 0x000fc800078e0006 */
[----:B------:R-:W-:Y:S01]  /*11800*/  @!P1 IMAD.IADD R7, R13, 0x1, R7 ;  /* 0x000000010d079824 */ /* 0x000fe200078e0207 */
[CC--:B------:R-:W-:Y:S01]  /*11810*/  @!P4 LEA.HI.X R13, R234.reuse, R3.reuse, R235, 0x7, P3 ;  /* 0x00000003ea0dc211 */ /* 0x0c0fe200018f3ceb */
[----:B--2---:R-:W-:Y:S01]  /*11820*/  @!P0 IMAD.MOV.U32 R4, RZ, RZ, R10 ;  /* 0x000000ffff048224 */ /* 0x004fe200078e000a */
[----:B------:R-:W-:Y:S01]  /*11830*/  @!P6 LEA R10, P3, R234, R2, 0x8 ;  /* 0x00000002ea0ae211 */ /* 0x000fe200078640ff */
[----:B------:R-:W-:Y:S02]  /*11840*/  @!P0 IMAD.IADD R5, R14, 0x1, R11 ;  /* 0x000000010e058824 */ /* 0x000fe400078e020b */
[----:B------:R1:W-:Y:S01]  /*11850*/  @!P4 LDGSTS.E.BYPASS.LTC128B.128 [R89+0x4800], desc[UR6][R12.64] ;  /* 0x048000000c59cfae */ /* 0x0003e2000b981a06 */
[----:B------:R-:W-:Y:S02]  /*11860*/  @!P6 LEA.HI.X R11, R234, R3, R235, 0x8, P3 ;  /* 0x00000003ea0be211 */ /* 0x000fe400018f44eb */
[-C--:B------:R-:W-:Y:S01]  /*11870*/  ISETP.GE.AND P3, PT, R22, R20.reuse, PT ;  /* 0x000000141600720c */ /* 0x080fe20003f66270 */
[----:B------:R2:W-:Y:S01]  /*11880*/  @!P2 LDGSTS.E.BYPASS.LTC128B.128 [R89+0x5000], desc[UR6][R8.64] ;  /* 0x050000000859afae */ /* 0x0005e2000b981a06 */
[----:B------:R-:W-:-:S02]  /*11890*/  ISETP.GE.AND P2, PT, R25, R20, PT ;  /* 0x000000141900720c */ /* 0x000fc40003f46270 */
[-C--:B------:R-:W-:Y:S01]  /*118a0*/  ISETP.GE.AND P4, PT, R23, R20.reuse, PT ;  /* 0x000000141700720c */ /* 0x080fe20003f86270 */
[----:B------:R3:W-:Y:S01]  /*118b0*/  @!P1 LDGSTS.E.BYPASS.LTC128B.128 [R89+0x5800], desc[UR6][R6.64] ;  /* 0x0580000006599fae */ /* 0x0007e2000b981a06 */
[----:B------:R-:W-:-:S03]  /*118c0*/  ISETP.GE.AND P1, PT, R27, R20, PT ;  /* 0x000000141b00720c */ /* 0x000fc60003f26270 */
[----:B------:R4:W-:Y:S01]  /*118d0*/  @!P0 LDGSTS.E.BYPASS.LTC128B.128 [R89+0x6000], desc[UR6][R4.64] ;  /* 0x0600000004598fae */ /* 0x0009e2000b981a06 */
[----:B------:R-:W-:-:S03]  /*118e0*/  ISETP.GE.AND P0, PT, R30, R20, PT ;  /* 0x000000141e00720c */ /* 0x000fc60003f06270 */
[----:B------:R4:W-:Y:S01]  /*118f0*/  @!P6 LDGSTS.E.BYPASS.LTC128B.128 [R89+0x6800], desc[UR6][R10.64] ;  /* 0x068000000a59efae */ /* 0x0009e2000b981a06 */
[----:B------:R-:W-:Y:S01]  /*11900*/  ISETP.NE.AND P6, PT, R15, RZ, PT ;  /* 0x000000ff0f00720c */ /* 0x000fe20003fc5270 */
[C---:B------:R-:W-:Y:S02]  /*11910*/  @!P3 IMAD R0, R235.reuse, 0x160, RZ ;  /* 0x00000160eb00b824 */ /* 0x040fe400078e02ff */
[C---:B------:R-:W-:Y:S02]  /*11920*/  @!P2 IMAD R18, R235.reuse, 0x180, RZ ;  /* 0x00000180eb12a824 */ /* 0x040fe400078e02ff */
[----:B------:R-:W-:-:S04]  /*11930*/  @!P1 IMAD R19, R235, 0x1a0, RZ ;  /* 0x000001a0eb139824 */ /* 0x000fc800078e02ff */
[--C-:B------:R-:W-:Y:S02]  /*11940*/  @!P0 IMAD.MOV.U32 R14, RZ, RZ, R2.reuse ;  /* 0x000000ffff0e8224 */ /* 0x100fe400078e0002 */
[--C-:B-1----:R-:W-:Y:S02]  /*11950*/  @!P1 IMAD.MOV.U32 R12, RZ, RZ, R2.reuse ;  /* 0x000000ffff0c9224 */ /* 0x102fe400078e0002 */
[--C-:B------:R-:W-:Y:S02]  /*11960*/  @!P1 IMAD.MOV.U32 R13, RZ, RZ, R3.reuse ;  /* 0x000000ffff0d9224 */ /* 0x100fe400078e0003 */
[--C-:B--2---:R-:W-:Y:S02]  /*11970*/  @!P2 IMAD.MOV.U32 R8, RZ, RZ, R2.reuse ;  /* 0x000000ffff08a224 */ /* 0x104fe400078e0002 */
[----:B------:R-:W-:Y:S02]  /*11980*/  @!P2 IMAD.MOV.U32 R9, RZ, RZ, R3 ;  /* 0x000000ffff09a224 */ /* 0x000fe400078e0003 */
[----:B---3--:R-:W-:-:S02]  /*11990*/  @!P3 IMAD.MOV.U32 R6, RZ, RZ, R2 ;  /* 0x000000ffff06b224 */ /* 0x008fc400078e0002 */
[--C-:B------:R-:W-:Y:S02]  /*119a0*/  @!P3 IMAD.MOV.U32 R7, RZ, RZ, R3.reuse ;  /* 0x000000ffff07b224 */ /* 0x100fe400078e0003 */
[----:B----4-:R-:W-:-:S04]  /*119b0*/  @!P5 IMAD.WIDE.U32 R4, R234, 0x120, R2 ;  /* 0x00000120ea04d825 */ /* 0x010fc800078e0002 */
[----:B------:R-:W-:Y:S02]  /*119c0*/  @!P5 IMAD.IADD R17, R16, 0x1, R5 ;  /* 0x000000011011d824 */ /* 0x000fe400078e0205 */
[----:B------:R-:W-:Y:S02]  /*119d0*/  @!P5 IMAD.MOV.U32 R16, RZ, RZ, R4 ;  /* 0x000000ffff10d224 */ /* 0x000fe400078e0004 */
[----:B------:R-:W-:Y:S02]  /*119e0*/  @!P4 IMAD R10, R235, 0x140, RZ ;  /* 0x00000140eb0ac824 */ /* 0x000fe400078e02ff */
[----:B------:R-:W-:Y:S01]  /*119f0*/  @!P4 IMAD.WIDE.U32 R4, R234, 0x140, R2 ;  /* 0x00000140ea04c825 */ /* 0x000fe200078e0002 */
[----:B------:R1:W-:Y:S01]  /*11a00*/  @!P5 LDGSTS.E.BYPASS.LTC128B.128 [R89+0x7000], desc[UR6][R16.64] ;  /* 0x070000001059dfae */ /* 0x0003e2000b981a06 */
[----:B------:R-:W-:Y:S02]  /*11a10*/  ISETP.GE.AND P5, PT, R24, R20, PT ;  /* 0x000000141800720c */ /* 0x000fe40003fa6270 */
[----:B------:R-:W-:-:S02]  /*11a20*/  @!P0 IMAD.MOV.U32 R15, RZ, RZ, R3 ;  /* 0x000000ffff0f8224 */ /* 0x000fc400078e0003 */
[----:B------:R-:W-:-:S04]  /*11a30*/  @!P3 IMAD.WIDE.U32 R2, R234, 0x160, R6 ;  /* 0x00000160ea02b825 */ /* 0x000fc800078e0006 */
[----:B------:R-:W-:-:S04]  /*11a40*/  @!P2 IMAD.WIDE.U32 R6, R234, 0x180, R8 ;  /* 0x00000180ea06a825 */ /* 0x000fc800078e0008 */
[----:B------:R-:W-:-:S04]  /*11a50*/  @!P1 IMAD.WIDE.U32 R12, R234, 0x1a0, R12 ;  /* 0x000001a0ea0c9825 */ /* 0x000fc800078e000c */
[----:B------:R-:W-:Y:S02]  /*11a60*/  @!P4 IMAD.IADD R11, R10, 0x1, R5 ;  /* 0x000000010a0bc824 */ /* 0x000fe400078e0205 */
[----:B------:R-:W-:Y:S02]  /*11a70*/  @!P0 IMAD R21, R235, 0x1c0, RZ ;  /* 0x000001c0eb158824 */ /* 0x000fe400078e02ff */
[----:B------:R-:W-:-:S04]  /*11a80*/  @!P0 IMAD.WIDE.U32 R14, R234, 0x1c0, R14 ;  /* 0x000001c0ea0e8825 */ /* 0x000fc800078e000e */
[----:B------:R-:W-:Y:S02]  /*11a90*/  @!P4 IMAD.MOV.U32 R10, RZ, RZ, R4 ;  /* 0x000000ffff0ac224 */ /* 0x000fe400078e0004 */
[----:B------:R-:W-:Y:S02]  /*11aa0*/  @!P3 IMAD.IADD R9, R0, 0x1, R3 ;  /* 0x000000010009b824 */ /* 0x000fe400078e0203 */
[----:B------:R-:W-:Y:S01]  /*11ab0*/  @!P3 IMAD.MOV.U32 R8, RZ, RZ, R2 ;  /* 0x000000ffff08b224 */ /* 0x000fe200078e0002 */
[----:B------:R-:W-:Y:S01]  /*11ac0*/  @!P4 LDGSTS.E.BYPASS.LTC128B.128 [R89+0x7800], desc[UR6][R10.64] ;  /* 0x078000000a59cfae */ /* 0x000fe2000b981a06 */
[----:B------:R-:W-:Y:S02]  /*11ad0*/  @!P2 IMAD.IADD R7, R18, 0x1, R7 ;  /* 0x000000011207a824 */ /* 0x000fe400078e0207 */
[----:B------:R-:W-:Y:S01]  /*11ae0*/  @!P1 IMAD.IADD R5, R19, 0x1, R13 ;  /* 0x0000000113059824 */ /* 0x000fe200078e020d */
[----:B------:R-:W-:Y:S01]  /*11af0*/  @!P3 LDGSTS.E.BYPASS.LTC128B.128 [R89+0x8000], desc[UR6][R8.64] ;  /* 0x080000000859bfae */ /* 0x000fe2000b981a06 */
[----:B------:R-:W-:Y:S01]  /*11b00*/  @!P1 IMAD.MOV.U32 R4, RZ, RZ, R12 ;  /* 0x000000ffff049224 */ /* 0x000fe200078e000c */
[-C--:B------:R-:W-:Y:S01]  /*11b10*/  ISETP.GE.AND P3, PT, R46, R20.reuse, PT ;  /* 0x000000142e00720c */ /* 0x080fe20003f66270 */
[----:B------:R-:W-:Y:S01]  /*11b20*/  @!P0 IMAD.IADD R3, R21, 0x1, R15 ;  /* 0x0000000115038824 */ /* 0x000fe200078e020f */
[----:B------:R-:W-:Y:S01]  /*11b30*/  @!P2 LDGSTS.E.BYPASS.LTC128B.128 [R89+0x8800], desc[UR6][R6.64] ;  /* 0x088000000659afae */ /* 0x000fe2000b981a06 */
[----:B------:R-:W-:Y:S01]  /*11b40*/  @!P0 IMAD.MOV.U32 R2, RZ, RZ, R14 ;  /* 0x000000ffff028224 */ /* 0x000fe200078e000e */
[-C--:B------:R-:W-:Y:S01]  /*11b50*/  ISETP.GE.AND P2, PT, R40, R20.reuse, PT ;  /* 0x000000142800720c */ /* 0x080fe20003f46270 */
[----:B-1----:R-:W-:Y:S01]  /*11b60*/  @!P5 IMAD R16, R63, 0x120, RZ ;  /* 0x000001203f10d824 */ /* 0x002fe200078e02ff */
[----:B------:R1:W-:Y:S01]  /*11b70*/  @!P1 LDGSTS.E.BYPASS.LTC128B.128 [R89+0x9000], desc[UR6][R4.64] ;  /* 0x0900000004599fae */ /* 0x0003e2000b981a06 */
[----:B------:R-:W-:-:S03]  /*11b80*/  ISETP.GE.AND P1, PT, R26, R20, PT ;  /* 0x000000141a00720c */ /* 0x000fc60003f26270 */
[----:B------:R2:W-:Y:S04]  /*11b90*/  @!P0 LDGSTS.E.BYPASS.LTC128B.128 [R89+0x9800], desc[UR6][R2.64] ;  /* 0x0980000002598fae */ /* 0x0005e8000b981a06 */
[----:B------:R-:W0:Y:S01]  /*11ba0*/  LDGDEPBAR ;  /* 0x00000000000079af */ /* 0x000e220000000000 */
[----:B-1----:R-:W-:Y:S02]  /*11bb0*/  @!P6 IMAD.MOV.U32 R4, RZ, RZ, R248 ;  /* 0x000000ffff04e224 */ /* 0x002fe400078e00f8 */
[----:B------:R-:W-:Y:S01]  /*11bc0*/  @!P6 IMAD.MOV.U32 R5, RZ, RZ, R247 ;  /* 0x000000ffff05e224 */ /* 0x000fe200078e00f7 */
[----:B--2---:R-:W-:Y:S01]  /*11bd0*/  LEA R2, P0, R108, R248, 0x1 ;  /* 0x000000f86c027211 */ /* 0x004fe200078008ff */
[----:B------:R-:W-:-:S04]  /*11be0*/  DEPBAR.LE SB0, 0x0 ;  /* 0x000080000000791a */ /* 0x000fc80000000000 */
[----:B------:R-:W-:Y:S01]  /*11bf0*/  BAR.SYNC.DEFER_BLOCKING 0x0 ;  /* 0x0000000000007b1d */ /* 0x000fe20000010000 */
[----:B------:R-:W-:Y:S02]  /*11c00*/  LEA.HI.X R3, R108, R247, R114, 0x1, P0 ;  /* 0x000000f76c037211 */ /* 0x000fe400000f0c72 */
[----:B------:R-:W-:Y:S02]  /*11c10*/  ISETP.GE.AND P0, PT, R28, R20, PT ;  /* 0x000000141c00720c */ /* 0x000fe40003f06270 */
[----:B------:R-:W-:-:S04]  /*11c20*/  @!P1 LEA R6, P4, R62, R2, 0x6 ;  /* 0x000000023e069211 */ /* 0x000fc800078830ff */
[----:B------:R-:W-:Y:S02]  /*11c30*/  @!P1 LEA.HI.X R7, R62, R3, R63, 0x6, P4 ;  /* 0x000000033e079211 */ /* 0x000fe400020f343f */
[----:B------:R-:W-:-:S05]  /*11c40*/  ISETP.GE.AND P4, PT, R23, R20, PT ;  /* 0x000000141700720c */ /* 0x000fca0003f86270 */
[----:B------:R-:W-:Y:S01]  /*11c50*/  @!P0 IMAD R0, R63, 0x60, RZ ;  /* 0x000000603f008824 */ /* 0x000fe200078e02ff */
        /* <DEDUP_REMOVED lines=11> */
[----:B------:R-:W-:-:S03]  /*11d10*/  @!P2 LEA R8, P3, R62, R2, 0x5 ;  /* 0x000000023e08a211 */ /* 0x000fc600078628ff */
[----:B------:R-:W-:Y:S01]  /*11d20*/  @P2 STS.128 [R89+0xb000], RZ ;  /* 0x00b000ff59002388 */ /* 0x000fe20000000c00 */
[----:B------:R-:W-:Y:S02]  /*11d30*/  @!P2 LEA.HI.X R9, R62, R3, R63, 0x5, P3 ;  /* 0x000000033e09a211 */ /* 0x000fe400018f2c3f */
[----:B------:R-:W-:-:S03]  /*11d40*/  ISETP.GE.AND P3, PT, R29, R20, PT ;  /* 0x000000141d00720c */ /* 0x000fc60003f66270 */
[----:B------:R-:W-:Y:S01]  /*11d50*/  @!PT LDS RZ, [RZ] ;  /* 0x00000000fffff984 */ /* 0x000fe20000000800 */
[----:B------:R-:W-:Y:S01]  /*11d60*/  @!PT LDS RZ, [RZ] ;  /* 0x00000000fffff984 */ /* 0x000fe20000000800 */
[----:B------:R-:W-:Y:S01]  /*11d70*/  @!PT LDS RZ, [RZ] ;  /* 0x00000000fffff984 */ /* 0x000fe20000000800 */
[----:B------:R2:W-:Y:S01]  /*11d80*/  @!P2 LDGSTS.E.BYPASS.LTC128B.128 [R89+0xb000], desc[UR6][R8.64] ;  /* 0x0b0000000859afae */ /* 0x0005e2000b981a06 */
[----:B------:R-:W-:-:S03]  /*11d90*/  ISETP.GE.AND P2, PT, R25, R20, PT ;  /* 0x000000141900720c */ /* 0x000fc60003f46270 */
[----:B------:R-:W-:Y:S01]  /*11da0*/  @P1 STS.128 [R89+0xb800], RZ ;  /* 0x00b800ff59001388 */ /* 0x000fe20000000c00 */
[----:B-1----:R-:W-:-:S03]  /*11db0*/  @!P0 IMAD.WIDE.U32 R4, R62, 0x60, R2 ;  /* 0x000000603e048825 */ /* 0x002fc600078e0002 */
[----:B------:R-:W-:Y:S01]  /*11dc0*/  @!PT LDS RZ, [RZ] ;  /* 0x00000000fffff984 */ /* 0x000fe20000000800 */
[----:B------:R-:W-:Y:S01]  /*11dd0*/  @!PT LDS RZ, [RZ] ;  /* 0x00000000fffff984 */ /* 0x000fe20000000800 */
[----:B------:R-:W-:Y:S01]  /*11de0*/  @!PT LDS RZ, [RZ] ;  /* 0x00000000fffff984 */ /* 0x000fe20000000800 */
[----:B------:R1:W-:Y:S01]  /*11df0*/  @!P1 LDGSTS.E.BYPASS.LTC128B.128 [R89+0xb800], desc[UR6][R6.64] ;  /* 0x0b80000006599fae */ /* 0x0003e2000b981a06 */
[----:B------:R-:W-:Y:S02]  /*11e00*/  @!P0 IMAD.IADD R5, R0, 0x1, R5 ;  /* 0x0000000100058824 */ /* 0x000fe400078e0205 */
[C---:B------:R-:W-:Y:S01]  /*11e10*/  @!P6 IMAD R0, R63.reuse, 0xa0, RZ ;  /* 0x000000a03f00e824 */ /* 0x040fe200078e02ff */
[----:B------:R-:W-:Y:S02]  /*11e20*/  @P0 STS.128 [R89+0xc000], RZ ;  /* 0x00c000ff59000388 */ /* 0x000fe40000000c00 */
[----:B------:R-:W-:Y:S02]  /*11e30*/  @!P2 IMAD R21, R63, 0x180, RZ ;  /* 0x000001803f15a824 */ /* 0x000fe400078e02ff */
[----:B------:R-:W-:Y:S01]  /*11e40*/  @!PT LDS RZ, [RZ] ;  /* 0x00000000fffff984 */ /* 0x000fe20000000800 */
[----:B------:R-:W-:Y:S01]  /*11e50*/  @!PT LDS RZ, [RZ] ;  /* 0x00000000fffff984 */ /* 0x000fe20000000800 */
[----:B------:R-:W-:Y:S01]  /*11e60*/  @!PT LDS RZ, [RZ] ;  /* 0x00000000fffff984 */ /* 0x000fe20000000800 */
[----:B------:R3:W-:Y:S01]  /*11e70*/  @!P0 LDGSTS.E.BYPASS.LTC128B.128 [R89+0xc000], desc[UR6][R4.64] ;  /* 0x0c00000004598fae */ /* 0x0007e2000b981a06 */
[----:B------:R-:W-:-:S03]  /*11e80*/  ISETP.GE.AND P0, PT, R33, R20, PT ;  /* 0x000000142100720c */ /* 0x000fc60003f06270 */
[----:B------:R-:W-:Y:S10]  /*11e90*/  @P3 STS.128 [R89+0xc800], RZ ;  /* 0x00c800ff59003388 */ /* 0x000ff40000000c00 */
[C---:B--2---:R-:W-:Y:S01]  /*11ea0*/  @!P0 IMAD.WIDE.U32 R8, R62.reuse, 0xe0, R2 ;  /* 0x000000e03e088825 */ /* 0x044fe200078e0002 */
[----:B-1----:R-:W-:-:S04]  /*11eb0*/  @!P3 LEA R6, P1, R62, R2, 0x7 ;  /* 0x000000023e06b211 */ /* 0x002fc800078238ff */
[----:B------:R-:W-:Y:S02]  /*11ec0*/  @!P3 LEA.HI.X R7, R62, R3, R63, 0x7, P1 ;  /* 0x000000033e07b211 */ /* 0x000fe400008f3c3f */
[-C--:B------:R-:W-:Y:S01]  /*11ed0*/  ISETP.GE.AND P1, PT, R32, R20.reuse, PT ;  /* 0x000000142000720c */ /* 0x080fe20003f26270 */
[----:B---3--:R-:W-:Y:S02]  /*11ee0*/  @!P6 IMAD.MOV.U32 R4, RZ, RZ, R2 ;  /* 0x000000ffff04e224 */ /* 0x008fe400078e0002 */
[----:B------:R-:W-:Y:S01]  /*11ef0*/  @!PT LDS RZ, [RZ] ;  /* 0x00000000fffff984 */ /* 0x000fe20000000800 */
[----:B------:R-:W-:Y:S01]  /*11f00*/  @!PT LDS RZ, [RZ] ;  /* 0x00000000fffff984 */ /* 0x000fe20000000800 */
[----:B------:R-:W-:Y:S01]  /*11f10*/  @!PT LDS RZ, [RZ] ;  /* 0x00000000fffff984 */ /* 0x000fe20000000800 */
[----:B------:R1:W-:Y:S01]  /*11f20*/  @!P3 LDGSTS.E.BYPASS.LTC128B.128 [R89+0xc800], desc[UR6][R6.64] ;  /* 0x0c8000000659bfae */ /* 0x0003e2000b981a06 */
[----:B------:R-:W-:Y:S01]  /*11f30*/  @!P6 IMAD.MOV.U32 R5, RZ, RZ, R3 ;  /* 0x000000ffff05e224 */ /* 0x000fe200078e0003 */
[----:B------:R-:W-:Y:S02]  /*11f40*/  ISETP.GE.AND P3, PT, R22, R20, PT ;  /* 0x000000141600720c */ /* 0x000fe40003f66270 */
[----:B------:R-:W-:Y:S01]  /*11f50*/  @P6 STS.128 [R89+0xd000], RZ ;  /* 0x00d000ff59006388 */ /* 0x000fe20000000c00 */
[----:B------:R-:W-:-:S04]  /*11f60*/  @!P6 IMAD.WIDE.U32 R4, R62, 0xa0, R4 ;  /* 0x000000a03e04e825 */ /* 0x000fc800078e0004 */
[----:B------:R-:W-:Y:S02]  /*11f70*/  @!P6 IMAD.IADD R5, R0, 0x1, R5 ;  /* 0x000000010005e824 */ /* 0x000fe400078e0205 */
[C---:B------:R-:W-:Y:S02]  /*11f80*/  @!P1 IMAD R10, R63.reuse, 0xc0, RZ ;  /* 0x000000c03f0a9824 */ /* 0x040fe400078e02ff */
[----:B------:R-:W-:Y:S01]  /*11f90*/  @!P0 IMAD R0, R63, 0xe0, RZ ;  /* 0x000000e03f008824 */ /* 0x000fe200078e02ff */
[----:B------:R-:W-:Y:S01]  /*11fa0*/  @!PT LDS RZ, [RZ] ;  /* 0x00000000fffff984 */ /* 0x000fe20000000800 */
[----:B------:R-:W-:Y:S01]  /*11fb0*/  @!PT LDS RZ, [RZ] ;  /* 0x00000000fffff984 */ /* 0x000fe20000000800 */
[----:B------:R-:W-:Y:S01]  /*11fc0*/  @!PT LDS RZ, [RZ] ;  /* 0x00000000fffff984 */ /* 0x000fe20000000800 */
[----:B------:R2:W-:Y:S01]  /*11fd0*/  @!P6 LDGSTS.E.BYPASS.LTC128B.128 [R89+0xd000], desc[UR6][R4.64] ;  /* 0x0d0000000459efae */ /* 0x0005e2000b981a06 */
[----:B------:R-:W-:-:S03]  /*11fe0*/  ISETP.GE.AND P6, PT, R34, R20, PT ;  /* 0x000000142200720c */ /* 0x000fc60003fc6270 */
[----:B------:R-:W-:Y:S01]  /*11ff0*/  @P1 STS.128 [R89+0xd800], RZ ;  /* 0x00d800ff59001388 */ /* 0x000fe20000000c00 */
[----:B-1----:R-:W-:-:S04]  /*12000*/  @!P1 IMAD.WIDE.U32 R6, R62, 0xc0, R2 ;  /* 0x000000c03e069825 */ /* 0x002fc800078e0002 */
[----:B------:R-:W-:Y:S02]  /*12010*/  @!P1 IMAD.IADD R7, R10, 0x1, R7 ;  /* 0x000000010a079824 */ /* 0x000fe400078e0207 */
[----:B------:R-:W-:-:S03]  /*12020*/  @!P4 IMAD R10, R63, 0x140, RZ ;  /* 0x000001403f0ac824 */ /* 0x000fc600078e02ff */
[----:B------:R-:W-:Y:S01]  /*12030*/  @!PT LDS RZ, [RZ] ;  /* 0x00000000fffff984 */ /* 0x000fe20000000800 */
[----:B------:R-:W-:Y:S01]  /*12040*/  @!PT LDS RZ, [RZ] ;  /* 0x00000000fffff984 */ /* 0x000fe20000000800 */
[----:B------:R-:W-:Y:S01]  /*12050*/  @!PT LDS RZ, [RZ] ;  /* 0x00000000fffff984 */ /* 0x000fe20000000800 */
[----:B------:R1:W-:Y:S01]  /*12060*/  @!P1 LDGSTS.E.BYPASS.LTC128B.128 [R89+0xd800], desc[UR6][R6.64] ;  /* 0x0d80000006599fae */ /* 0x0003e2000b981a06 */
[----:B------:R-:W-:-:S03]  /*12070*/  ISETP.GE.AND P1, PT, R27, R20, PT ;  /* 0x000000141b00720c */ /* 0x000fc60003f26270 */
[----:B------:R-:W-:Y:S01]  /*12080*/  @P0 STS.128 [R89+0xe000], RZ ;  /* 0x00e000ff59000388 */ /* 0x000fe20000000c00 */
[----:B--2---:R-:W-:Y:S01]  /*12090*/  @!P0 IMAD.IADD R5, R0, 0x1, R9 ;  /* 0x0000000100058824 */ /* 0x004fe200078e0209 */
[----:B------:R-:W-:Y:S01]  /*120a0*/  LOP3.LUT R0, R232, 0x8, RZ, 0xc0, !PT ;  /* 0x00000008e8007812 */ /* 0x000fe200078ec0ff */
[----:B------:R-:W-:Y:S02]  /*120b0*/  @!P0 IMAD.MOV.U32 R4, RZ, RZ, R8 ;  /* 0x000000ffff048224 */ /* 0x000fe400078e0008 */
[C---:B------:R-:W-:Y:S01]  /*120c0*/  @!P3 IMAD R8, R63.reuse, 0x160, RZ ;  /* 0x000001603f08b824 */ /* 0x040fe200078e02ff */
[----:B------:R-:W-:Y:S02]  /*120d0*/  LOP3.LUT R0, R0, 0x1c0, R243, 0xf8, !PT ;  /* 0x000001c000007812 */ /* 0x000fe400078ef8f3 */
[----:B------:R-:W-:Y:S01]  /*120e0*/  @!PT LDS RZ, [RZ] ;  /* 0x00000000fffff984 */ /* 0x000fe20000000800 */
[----:B------:R-:W-:Y:S01]  /*120f0*/  @!PT LDS RZ, [RZ] ;  /* 0x00000000fffff984 */ /* 0x000fe20000000800 */
[----:B------:R-:W-:Y:S01]  /*12100*/  @!PT LDS RZ, [RZ] ;  /* 0x00000000fffff984 */ /* 0x000fe20000000800 */
[----:B------:R2:W-:Y:S01]  /*12110*/  @!P0 LDGSTS.E.BYPASS.LTC128B.128 [R89+0xe000], desc[UR6][R4.64] ;  /* 0x0e00000004598fae */ /* 0x0005e2000b981a06 */
[----:B------:R-:W-:Y:S01]  /*12120*/  @!P6 LEA R18, P0, R62, R2, 0x8 ;  /* 0x000000023e12e211 */ /* 0x000fe200078040ff */
[----:B------:R-:W-:Y:S01]  /*12130*/  @!P1 IMAD.MOV.U32 R12, RZ, RZ, R2 ;  /* 0x000000ffff0c9224 */ /* 0x000fe200078e0002 */
[----:B------:R-:W-:Y:S01]  /*12140*/  LOP3.LUT R0, R0, R228, RZ, 0x3c, !PT ;  /* 0x000000e400007212 */ /* 0x000fe200078e3cff */
[----:B------:R-:W-:Y:S01]  /*12150*/  @!P1 IMAD.MOV.U32 R13, RZ, RZ, R3 ;  /* 0x000000ffff0d9224 */ /* 0x000fe200078e0003 */
[----:B------:R-:W-:Y:S01]  /*12160*/  @!P6 LEA.HI.X R19, R62, R3, R63, 0x8, P0 ;  /* 0x000000033e13e211 */ /* 0x000fe200000f443f */
[----:B------:R-:W-:Y:S01]  /*12170*/  @P6 STS.128 [R89+0xe800], RZ ;  /* 0x00e800ff59006388 */ /* 0x000fe20000000c00 */
[----:B------:R-:W-:Y:S01]  /*12180*/  ISETP.GE.AND P0, PT, R30, R20, PT ;  /* 0x000000141e00720c */ /* 0x000fe20003f06270 */
[----:B------:R-:W-:-:S02]  /*12190*/  @!P1 IMAD R20, R63, 0x1a0, RZ ;  /* 0x000001a03f149824 */ /* 0x000fc400078e02ff */
[----:B------:R-:W-:Y:S01]  /*121a0*/  @!P1 IMAD.WIDE.U32 R12, R62, 0x1a0, R12 ;  /* 0x000001a03e0c9825 */ /* 0x000fe200078e000c */
[----:B------:R-:W-:Y:S01]  /*121b0*/  @!PT LDS RZ, [RZ] ;  /* 0x00000000fffff984 */ /* 0x000fe20000000800 */
[----:B------:R-:W-:Y:S01]  /*121c0*/  @!PT LDS RZ, [RZ] ;  /* 0x00000000fffff984 */ /* 0x000fe20000000800 */
[----:B------:R-:W-:Y:S01]  /*121d0*/  @!PT LDS RZ, [RZ] ;  /* 0x00000000fffff984 */ /* 0x000fe20000000800 */
[----:B------:R-:W-:Y:S01]  /*121e0*/  @!P6 LDGSTS.E.BYPASS.LTC128B.128 [R89+0xe800], desc[UR6][R18.64] ;  /* 0x0e8000001259efae */ /* 0x000fe2000b981a06 */
[----:B-1----:R-:W-:Y:S02]  /*121f0*/  LOP3.LUT R6, R243, 0x400, RZ, 0xc0, !PT ;  /* 0x00000400f3067812 */ /* 0x002fe400078ec0ff */
[----:B------:R-:W-:Y:S01]  /*12200*/  @!P4 IMAD.MOV.U32 R7, RZ, RZ, R3 ;  /* 0x000000ffff07c224 */ /* 0x000fe200078e0003 */
[----:B------:R-:W-:Y:S02]  /*12210*/  @P5 STS.128 [R89+0xf000], RZ ;  /* 0x00f000ff59005388 */ /* 0x000fe40000000c00 */
[----:B------:R-:W-:Y:S02]  /*12220*/  IMAD R0, R0, 0x2, R6 ;  /* 0x0000000200007824 */ /* 0x000fe400078e0206 */
[--C-:B------:R-:W-:Y:S02]  /*12230*/  @!P4 IMAD.MOV.U32 R6, RZ, RZ, R2.reuse ;  /* 0x000000ffff06c224 */ /* 0x100fe400078e0002 */
[----:B------:R-:W-:-:S02]  /*12240*/  @!P0 IMAD.MOV.U32 R14, RZ, RZ, R2 ;  /* 0x000000ffff0e8224 */ /* 0x000fc400078e0002 */
[----:B------:R-:W-:-:S04]  /*12250*/  @!P4 IMAD.WIDE.U32 R6, R62, 0x140, R6 ;  /* 0x000001403e06c825 */ /* 0x000fc800078e0006 */
[----:B--2---:R-:W-:-:S04]  /*12260*/  @!P5 IMAD.WIDE.U32 R4, R62, 0x120, R2 ;  /* 0x000001203e04d825 */ /* 0x004fc800078e0002 */
[----:B------:R-:W-:Y:S02]  /*12270*/  @!P5 IMAD.IADD R17, R16, 0x1, R5 ;  /* 0x000000011011d824 */ /* 0x000fe400078e0205 */
[----:B------:R-:W-:Y:S02]  /*12280*/  @!P5 IMAD.MOV.U32 R16, RZ, RZ, R4 ;  /* 0x000000ffff10d224 */ /* 0x000fe400078e0004 */
[----:B------:R-:W-:Y:S02]  /*12290*/  @!P3 IMAD.MOV.U32 R4, RZ, RZ, R2 ;  /* 0x000000ffff04b224 */ /* 0x000fe400078e0002 */
[----:B------:R-:W-:Y:S01]  /*122a0*/  @!P3 IMAD.MOV.U32 R5, RZ, RZ, R3 ;  /* 0x000000ffff05b224 */ /* 0x000fe200078e0003 */
[----:B------:R-:W-:Y:S01]  /*122b0*/  @!PT LDS RZ, [RZ] ;  /* 0x00000000fffff984 */ /* 0x000fe20000000800 */
[----:B------:R-:W-:Y:S01]  /*122c0*/  @!PT LDS RZ, [RZ] ;  /* 0x00000000fffff984 */ /* 0x000fe20000000800 */
[----:B------:R-:W-:Y:S01]  /*122d0*/  @!PT LDS RZ, [RZ] ;  /* 0x00000000fffff984 */ /* 0x000fe20000000800 */
[----:B------:R-:W-:Y:S01]  /*122e0*/  @!P5 LDGSTS.E.BYPASS.LTC128B.128 [R89+0xf000], desc[UR6][R16.64] ;  /* 0x0f0000001059dfae */ /* 0x000fe2000b981a06 */
[----:B------:R-:W-:Y:S02]  /*122f0*/  @!P4 IMAD.IADD R11, R10, 0x1, R7 ;  /* 0x000000010a0bc824 */ /* 0x000fe400078e0207 */
[----:B------:R-:W-:Y:S01]  /*12300*/  @!P3 IMAD.WIDE.U32 R4, R62, 0x160, R4 ;  /* 0x000001603e04b825 */ /* 0x000fe200078e0004 */
[----:B------:R-:W-:Y:S03]  /*12310*/  @P4 STS.128 [R89+0xf800], RZ ;  /* 0x00f800ff59004388 */ /* 0x000fe60000000c00 */
[----:B------:R-:W-:-:S02]  /*12320*/  @!P3 IMAD.IADD R9, R8, 0x1, R5 ;  /* 0x000000010809b824 */ /* 0x000fc400078e0205 */
[----:B------:R-:W-:Y:S01]  /*12330*/  @!P1 IMAD.IADD R5, R20, 0x1, R13 ;  /* 0x0000000114059824 */ /* 0x000fe200078e020d */
[----:B------:R-:W-:Y:S01]  /*12340*/  LOP3.LUT R13, R229, 0x8, RZ, 0xc0, !PT ;  /* 0x00000008e50d7812 */ /* 0x000fe200078ec0ff */
[----:B------:R-:W-:Y:S02]  /*12350*/  @!P0 IMAD.MOV.U32 R15, RZ, RZ, R3 ;  /* 0x000000ffff0f8224 */ /* 0x000fe400078e0003 */
[----:B------:R-:W-:Y:S01]  /*12360*/  @!P4 IMAD.MOV.U32 R10, RZ, RZ, R6 ;  /* 0x000000ffff0ac224 */ /* 0x000fe200078e0006 */
[----:B------:R-:W-:Y:S01]  /*12370*/  LOP3.LUT R13, R13, 0x1c0, R243, 0xf8, !PT ;  /* 0x000001c00d0d7812 */ /* 0x000fe200078ef8f3 */
[----:B------:R-:W-:Y:S02]  /*12380*/  @!P3 IMAD.MOV.U32 R8, RZ, RZ, R4 ;  /* 0x000000ffff08b224 */ /* 0x000fe400078e0004 */
[----:B------:R-:W-:Y:S01]  /*12390*/  @!P2 IMAD.WIDE.U32 R2, R62, 0x180, R2 ;  /* 0x000001803e02a825 */ /* 0x000fe200078e0002 */
[----:B------:R-:W-:Y:S01]  /*123a0*/  LOP3.LUT R233, R13, R228, RZ, 0x3c, !PT ;  /* 0x000000e40de97212 */ /* 0x000fe200078e3cff */
[----:B------:R-:W-:Y:S01]  /*123b0*/  @!PT LDS RZ, [RZ] ;  /* 0x00000000fffff984 */ /* 0x000fe20000000800 */
[----:B------:R-:W-:Y:S01]  /*123c0*/  @!PT LDS RZ, [RZ] ;  /* 0x00000000fffff984 */ /* 0x000fe20000000800 */
[----:B------:R-:W-:Y:S01]  /*123d0*/  @!PT LDS RZ, [RZ] ;  /* 0x00000000fffff984 */ /* 0x000fe20000000800 */
[----:B------:R1:W-:Y:S02]  /*123e0*/  @!P4 LDGSTS.E.BYPASS.LTC128B.128 [R89+0xf800], desc[UR6][R10.64] ;  /* 0x0f8000000a59cfae */ /* 0x0003e4000b981a06 */
[----:B------:R-:W-:Y:S01]  /*123f0*/  @!P1 IMAD.MOV.U32 R4, RZ, RZ, R12 ;  /* 0x000000ffff049224 */ /* 0x000fe200078e000c */
[----:B------:R-:W-:Y:S01]  /*12400*/  LOP3.LUT R12, R230, 0x200, R243, 0xf8, !PT ;  /* 0x00000200e60c7812 */ /* 0x000fe200078ef8f3 */
[----:B------:R-:W-:Y:S01]  /*12410*/  @!P0 IMAD R22, R63, 0x1c0, RZ ;  /* 0x000001c03f168824 */ /* 0x000fe200078e02ff */
[----:B------:R-:W-:Y:S01]  /*12420*/  @P3 STS.128 [R89+0x10000], RZ ;  /* 0x010000ff59003388 */ /* 0x000fe20000000c00 */
[----:B------:R-:W-:Y:S01]  /*12430*/  @!P0 IMAD.WIDE.U32 R14, R62, 0x1c0, R14 ;  /* 0x000001c03e0e8825 */ /* 0x000fe200078e000e */
[----:B------:R-:W-:-:S02]  /*12440*/  LOP3.LUT R243, R243, 0x200, RZ, 0xc0, !PT ;  /* 0x00000200f3f37812 */ /* 0x000fc400078ec0ff */
[----:B------:R-:W-:Y:S01]  /*12450*/  @!PT LDS RZ, [RZ] ;  /* 0x00000000fffff984 */ /* 0x000fe20000000800 */
[----:B------:R-:W-:Y:S01]  /*12460*/  @!PT LDS RZ, [RZ] ;  /* 0x00000000fffff984 */ /* 0x000fe20000000800 */
[----:B------:R-:W-:Y:S01]  /*12470*/  @!PT LDS RZ, [RZ] ;  /* 0x00000000fffff984 */ /* 0x000fe20000000800 */
[----:B------:R2:W-:Y:S01]  /*12480*/  @!P3 LDGSTS.E.BYPASS.LTC128B.128 [R89+0x10000], desc[UR6][R8.64] ;  /* 0x100000000859bfae */ /* 0x0005e2000b981a06 */
[----:B------:R-:W-:Y:S02]  /*12490*/  @!P2 IMAD.IADD R7, R21, 0x1, R3 ;  /* 0x000000011507a824 */ /* 0x000fe400078e0203 */
        /* <DEDUP_REMOVED lines=12> */
[----:B------:R3:W-:Y:S01]  /*12560*/  @!P1 LDGSTS.E.BYPASS.LTC128B.128 [R89+0x11000], desc[UR6][R4.64] ;  /* 0x1100000004599fae */ /* 0x0007e2000b981a06 */
[----:B------:R-:W-:-:S02]  /*12570*/  R2P PR, R232, 0x6 ;  /* 0x00000006e8007804 */ /* 0x000fc40000000000 */
[----:B-1----:R-:W-:Y:S01]  /*12580*/  LOP3.LUT R10, R12, R233, RZ, 0xfc, !PT ;  /* 0x000000e90c0a7212 */ /* 0x002fe200078efcff */
[----:B------:R-:W-:Y:S02]  /*12590*/  @P0 STS.128 [R89+0x11800], RZ ;  /* 0x011800ff59000388 */ /* 0x000fe40000000c00 */
[----:B------:R-:W-:Y:S02]  /*125a0*/  SEL R60, R60, 0xffffffe0, !P1 ;  /* 0xffffffe03c3c7807 */ /* 0x000fe40004800000 */
[----:B------:R-:W-:Y:S01]  /*125b0*/  LEA R44, R10, UR8, 0x1 ;  /* 0x000000080a2c7c11 */ /* 0x000fe2000f8e08ff */
[----:B------:R-:W-:Y:S01]  /*125c0*/  @!PT LDS RZ, [RZ] ;  /* 0x00000000fffff984 */ /* 0x000fe20000000800 */
[----:B------:R-:W-:Y:S01]  /*125d0*/  @!PT LDS RZ, [RZ] ;  /* 0x00000000fffff984 */ /* 0x000fe20000000800 */
[----:B------:R-:W-:Y:S01]  /*125e0*/  @!PT LDS RZ, [RZ] ;  /* 0x00000000fffff984 */ /* 0x000fe20000000800 */
[----:B------:R1:W-:Y:S01]  /*125f0*/  @!P0 LDGSTS.E.BYPASS.LTC128B.128 [R89+0x11800], desc[UR6][R2.64] ;  /* 0x1180000002598fae */ /* 0x0003e2000b981a06 */
[----:B------:R-:W-:Y:S02]  /*12600*/  SEL R170, R170, 0xffffffc0, !P2 ;  /* 0xffffffc0aaaa7807 */ /* 0x000fe40005000000 */
[----:B------:R-:W-:Y:S01]  /*12610*/  P2R R231, PR, RZ, 0x4 ;  /* 0x00000004ffe77803 */ /* 0x000fe20000000000 */
[----:B--2---:R-:W-:Y:S04]  /*12620*/  LDSM.16.M88.4 R8, [R0+UR8+0x2000] ;  /* 0x002000080008783b */ /* 0x004fe80008000200 */
[----:B------:R-:W-:Y:S04]  /*12630*/  LDSM.16.M88.4 R36, [R0+UR8+0x3000] ;  /* 0x003000080024783b */ /* 0x000fe80008000200 */
[----:B------:R-:W-:Y:S04]  /*12640*/  LDSM.16.M88.4 R16, [R0+UR8+0x2800] ;  /* 0x002800080010783b */ /* 0x000fe80008000200 */
[----:B------:R-:W-:Y:S04]  /*12650*/  LDSM.16.M88.4 R32, [R0+UR8+0x3800] ;  /* 0x003800080020783b */ /* 0x000fe80008000200 */
[----:B---3--:R-:W2:Y:S04]  /*12660*/  LDSM.16.M88.4 R4, [R44] ;  /* 0x000000002c04783b */ /* 0x008ea80000000200 */
[----:B------:R-:W3:Y:S01]  /*12670*/  LDSM.16.M88.4 R24, [R0+UR8+0x4800] ;  /* 0x004800080018783b */ /* 0x000ee20008000200 */
[----:B-1----:R-:W-:-:S03]  /*12680*/  IMAD.IADD R2, R44, 0x1, R60 ;  /* 0x000000012c027824 */ /* 0x002fc600078e023c */
[----:B------:R-:W1:Y:S01]  /*12690*/  LDSM.16.M88.4 R20, [R0+UR8+0x5000] ;  /* 0x005000080014783b */ /* 0x000e620008000200 */
[----:B------:R-:W-:-:S03]  /*126a0*/  IMAD.IADD R3, R44, 0x1, R170 ;  /* 0x000000012c037824 */ /* 0x000fc600078e02aa */
[----:B------:R-:W-:Y:S04]  /*126b0*/  LDSM.16.M88.4 R40, [R0+UR8+0x6800] ;  /* 0x006800080028783b */ /* 0x000fe80008000200 */
[----:B------:R-:W-:Y:S04]  /*126c0*/  LDSM.16.M88.4 R28, [R0+UR8+0x4000] ;  /* 0x00400008001c783b */ /* 0x000fe80008000200 */
[----:B------:R-:W-:Y:S04]  /*126d0*/  LDSM.16.M88.4 R12, [R0+UR8+0x5800] ;  /* 0x00580008000c783b */ /* 0x000fe80008000200 */
[----:B------:R-:W0:Y:S01]  /*126e0*/  LDGDEPBAR ;  /* 0x00000000000079af */ /* 0x000e220000000000 */
[C---:B--2---:R-:W-:Y:S08]  /*126f0*/  HMMA.16816.F32 R96, R4.reuse, R8, RZ ;  /* 0x000000080460723c */ /* 0x044ff000000018ff */
[C---:B------:R-:W-:Y:S01]  /*12700*/  HMMA.16816.F32 R72, R4.reuse, R10, RZ ;  /* 0x0000000a0448723c */ /* 0x040fe200000018ff */
[----:B------:R-:W2:Y:S07]  /*12710*/  LDSM.16.M88.4 R8, [R0+UR8+0x6000] ;  /* 0x006000080008783b */ /* 0x000eae0008000200 */
[C---:B------:R-:W-:Y:S08]  /*12720*/  HMMA.16816.F32 R84, R4.reuse, R36, RZ ;  /* 0x000000240454723c */ /* 0x040ff000000018ff */
[C---:B------:R-:W-:Y:S01]  /*12730*/  HMMA.16816.F32 R128, R4.reuse, R38, RZ ;  /* 0x000000260480723c */ /* 0x040fe200000018ff */
[----:B------:R-:W4:Y:S07]  /*12740*/  LDSM.16.M88.4 R36, [R0+UR8+0x7000] ;  /* 0x007000080024783b */ /* 0x000f2e0008000200 */
[C---:B------:R-:W-:Y:S08]  /*12750*/  HMMA.16816.F32 R92, R4.reuse, R16, RZ ;  /* 0x00000010045c723c */ /* 0x040ff000000018ff */
[C---:B------:R-:W-:Y:S01]  /*12760*/  HMMA.16816.F32 R108, R4.reuse, R18, RZ ;  /* 0x00000012046c723c */ /* 0x040fe200000018ff */
[----:B------:R-:W-:Y:S07]  /*12770*/  LDSM.16.M88.4 R16, [R0+UR8+0x9000] ;  /* 0x009000080010783b */ /* 0x000fee0008000200 */
[C---:B------:R-:W-:Y:S08]  /*12780*/  HMMA.16816.F32 R148, R4.reuse, R32, RZ ;  /* 0x000000200494723c */ /* 0x040ff000000018ff */
[C---:B------:R-:W-:Y:S01]  /*12790*/  HMMA.16816.F32 R124, R4.reuse, R34, RZ ;  /* 0x00000022047c723c */ /* 0x040fe200000018ff */
[----:B------:R-:W4:Y:S07]  /*127a0*/  LDSM.16.M88.4 R32, [R0+UR8+0x7800] ;  /* 0x007800080020783b */ /* 0x000f2e0008000200 */
[C---:B---3--:R-:W-:Y:S08]  /*127b0*/  HMMA.16816.F32 R140, R4.reuse, R24, RZ ;  /* 0x00000018048c723c */ /* 0x048ff000000018ff */
[C---:B------:R-:W-:Y:S01]  /*127c0*/  HMMA.16816.F32 R152, R4.reuse, R26, RZ ;  /* 0x0000001a0498723c */ /* 0x040fe200000018ff */
[----:B------:R-:W3:Y:S07]  /*127d0*/  LDSM.16.M88.4 R24, [R0+UR8+0x8000] ;  /* 0x008000080018783b */ /* 0x000eee0008000200 */
[C---:B-1----:R-:W-:Y:S08]  /*127e0*/  HMMA.16816.F32 R136, R4.reuse, R20, RZ ;  /* 0x000000140488723c */ /* 0x042ff000000018ff */
[C---:B------:R-:W-:Y:S01]  /*127f0*/  HMMA.16816.F32 R116, R4.reuse, R22, RZ ;  /* 0x000000160474723c */ /* 0x040fe200000018ff */
[----:B------:R-:W1:Y:S07]  /*12800*/  LDSM.16.M88.4 R20, [R0+UR8+0x8800] ;  /* 0x008800080014783b */ /* 0x000e6e0008000200 */
[C---:B--2---:R-:W-:Y:S08]  /*12810*/  HMMA.16816.F32 R80, R4.reuse, R8, RZ ;  /* 0x000000080450723c */ /* 0x044ff000000018ff */
[C---:B------:R-:W-:Y:S01]  /*12820*/  HMMA.16816.F32 R100, R4.reuse, R10, RZ ;  /* 0x0000000a0464723c */ /* 0x040fe200000018ff */
[----:B------:R2:W1:Y:S07]  /*12830*/  LDSM.16.M88.4 R8, [R0+UR8+0x9800] ;  /* 0x009800080008783b */ /* 0x00046e0008000200 */
[----:B------:R-:W-:Y:S01]  /*12840*/  HMMA.16816.F32 R76, R4, R40, RZ ;  /* 0x00000028044c723c */ /* 0x000fe200000018ff */
[----:B------:R-:W-:-:S07]  /*12850*/  VIADD R40, R0, UR8 ;  /* 0x0000000800287c36 */ /* 0x000fce0008000000 */
[----:B------:R-:W-:Y:S01]  /*12860*/  HMMA.16816.F32 R144, R4, R28, RZ ;  /* 0x0000001c0490723c */ /* 0x000fe200000018ff */
[----:B--2---:R-:W-:-:S07]  /*12870*/  IMAD.IADD R0, R40, 0x1, R60 ;  /* 0x0000000128007824 */ /* 0x004fce00078e023c */
[C---:B------:R-:W-:Y:S01]  /*12880*/  HMMA.16816.F32 R120, R4.reuse, R30, RZ ;  /* 0x0000001e0478723c */ /* 0x040fe200000018ff */
[----:B------:R-:W-:Y:S07]  /*12890*/  LDSM.16.M88.4 R28, [R0+0x2000] ;  /* 0x00200000001c783b */ /* 0x000fee0000000200 */
[C---:B------:R-:W-:Y:S08]  /*128a0*/  HMMA.16816.F32 R112, R4.reuse, R12, RZ ;  /* 0x0000000c0470723c */ /* 0x040ff000000018ff */
[C---:B------:R-:W-:Y:S01]  /*128b0*/  HMMA.16816.F32 R104, R4.reuse, R14, RZ ;  /* 0x0000000e0468723c */ /* 0x040fe200000018ff */
[----:B------:R-:W2:Y:S07]  /*128c0*/  LDSM.16.M88.4 R12, [R2] ;  /* 0x00000000020c783b */ /* 0x000eae0000000200 */
[C---:B----4-:R-:W-:Y:S08]  /*128d0*/  HMMA.16816.F32 R68, R4.reuse, R36, RZ ;  /* 0x000000240444723c */ /* 0x050ff000000018ff */
[C---:B------:R-:W-:Y:S01]  /*128e0*/  HMMA.16816.F32 R52, R4.reuse, R38, RZ ;  /* 0x000000260434723c */ /* 0x040fe200000018ff */
[----:B------:R-:W4:Y:S07]  /*128f0*/  LDSM.16.M88.4 R36, [R0+0x2800] ;  /* 0x002800000024783b */ /* 0x000f2e0000000200 */
[C---:B------:R-:W-:Y:S08]  /*12900*/  HMMA.16816.F32 R56, R4.reuse, R42, RZ ;  /* 0x0000002a0438723c */ /* 0x040ff000000018ff */
[C---:B------:R-:W-:Y:S08]  /*12910*/  HMMA.16816.F32 R64, R4.reuse, R32, RZ ;  /* 0x000000200440723c */ /* 0x040ff000000018ff */
[C---:B------:R-:W-:Y:S01]  /*12920*/  HMMA.16816.F32 R48, R4.reuse, R34, RZ ;  /* 0x000000220430723c */ /* 0x040fe200000018ff */
[----:B------:R-:W4:Y:S07]  /*12930*/  LDSM.16.M88.4 R32, [R0+0x3000] ;  /* 0x003000000020783b */ /* 0x000f2e0000000200 */
[C---:B---3--:R-:W-:Y:S08]  /*12940*/  HMMA.16816.F32 R132, R4.reuse, R24, RZ ;  /* 0x000000180484723c */ /* 0x048ff000000018ff */
[C---:B------:R-:W-:Y:S01]  /*12950*/  HMMA.16816.F32 R156, R4.reuse, R26, RZ ;  /* 0x0000001a049c723c */ /* 0x040fe200000018ff */
[----:B------:R-:W-:Y:S07]  /*12960*/  LDSM.16.M88.4 R24, [R0+0x5000] ;  /* 0x005000000018783b */ /* 0x000fee0000000200 */
[C---:B-1----:R-:W-:Y:S08]  /*12970*/  HMMA.16816.F32 R160, R4.reuse, R20, RZ ;  /* 0x0000001404a0723c */ /* 0x042ff000000018ff */
[C---:B------:R-:W-:Y:S01]  /*12980*/  HMMA.16816.F32 R164, R4.reuse, R22, RZ ;  /* 0x0000001604a4723c */ /* 0x040fe200000018ff */
[----:B------:R-:W-:Y:S07]  /*12990*/  LDSM.16.M88.4 R20, [R0+0x5800] ;  /* 0x005800000014783b */ /* 0x000fee0000000200 */
[C---:B------:R-:W-:Y:S08]  /*129a0*/  HMMA.16816.F32 R172, R4.reuse, R16, RZ ;  /* 0x0000001004ac723c */ /* 0x040ff000000018ff */
[C---:B------:R-:W-:Y:S01]  /*129b0*/  HMMA.16816.F32 R176, R4.reuse, R18, RZ ;  /* 0x0000001204b0723c */ /* 0x040fe200000018ff */
[----:B------:R-:W-:Y:S07]  /*129c0*/  LDSM.16.M88.4 R16, [R0+0x4000] ;  /* 0x004000000010783b */ /* 0x000fee0000000200 */
[C---:B------:R-:W-:Y:S08]  /*129d0*/  HMMA.16816.F32 R180, R4.reuse, R8, RZ ;  /* 0x0000000804b4723c */ /* 0x040ff000000018ff */
[----:B------:R-:W-:Y:S01]  /*129e0*/  HMMA.16816.F32 R184, R4, R10, RZ ;  /* 0x0000000a04b8723c */ /* 0x000fe200000018ff */
[----:B------:R-:W1:Y:S04]  /*129f0*/  LDSM.16.M88.4 R4, [R0+0x3800] ;  /* 0x003800000004783b */ /* 0x000e680000000200 */
[----:B------:R-:W3:Y:S03]  /*12a00*/  LDSM.16.M88.4 R8, [R0+0x6800] ;  /* 0x006800000008783b */ /* 0x000ee60000000200 */
[C---:B--2---:R-:W-:Y:S08]  /*12a10*/  HMMA.16816.F32 R200, R12.reuse, R28, R96 ;  /* 0x0000001c0cc8723c */ /* 0x044ff00000001860 */
[C---:B----4-:R-:W-:Y:S08]  /*12a20*/  HMMA.16816.F32 R96, R12.reuse, R36, R92 ;  /* 0x000000240c60723c */ /* 0x050ff0000000185c */
[C---:B------:R-:W-:Y:S01]  /*12a30*/  HMMA.16816.F32 R216, R12.reuse, R38, R108 ;  /* 0x000000260cd8723c */ /* 0x040fe2000000186c */
[----:B------:R-:W2:Y:S07]  /*12a40*/  LDSM.16.M88.4 R36, [R0+0x6000] ;  /* 0x006000000024783b */ /* 0x000eae0000000200 */
[C---:B------:R-:W-:Y:S01]  /*12a50*/  HMMA.16816.F32 R220, R12.reuse, R30, R72 ;  /* 0x0000001e0cdc723c */ /* 0x040fe20000001848 */
[----:B------:R-:W4:Y:S07]  /*12a60*/  LDSM.16.M88.4 R28, [R0+0x4800] ;  /* 0x00480000001c783b */ /* 0x000f2e0000000200 */
[C---:B------:R-:W-:Y:S08]  /*12a70*/  HMMA.16816.F32 R212, R12.reuse, R34, R128 ;  /* 0x000000220cd4723c */ /* 0x040ff00000001880 */
[C---:B-1----:R-:W-:Y:S08]  /*12a80*/  HMMA.16816.F32 R192, R12.reuse, R4, R148 ;  /* 0x000000040cc0723c */ /* 0x042ff00000001894 */
[C---:B------:R-:W-:Y:S01]  /*12a90*/  HMMA.16816.F32 R124, R12.reuse, R6, R124 ;  /* 0x000000060c7c723c */ /* 0x040fe2000000187c */
[----:B------:R-:W1:Y:S07]  /*12aa0*/  LDSM.16.M88.4 R4, [R0+0x7000] ;  /* 0x007000000004783b */ /* 0x000e6e0000000200 */
[C---:B------:R-:W-:Y:S08]  /*12ab0*/  HMMA.16816.F32 R128, R12.reuse, R16, R144 ;  /* 0x000000100c80723c */ /* 0x040ff00000001890 */
[C---:B------:R-:W-:Y:S08]  /*12ac0*/  HMMA.16816.F32 R148, R12.reuse, R18, R120 ;  /* 0x000000120c94723c */ /* 0x040ff00000001878 */
[C---:B---3--:R-:W-:Y:S08]  /*12ad0*/  HMMA.16816.F32 R16, R12.reuse, R8, R76 ;  /* 0x000000080c10723c */ /* 0x048ff0000000184c */
[C---:B--2---:R-:W-:Y:S08]  /*12ae0*/  HMMA.16816.F32 R224, R12.reuse, R36, R80 ;  /* 0x000000240ce0723c */ /* 0x044ff00000001850 */
[----:B------:R-:W-:Y:S03]  /*12af0*/  HMMA.16816.F32 R8, R12, R10, R56 ;  /* 0x0000000a0c08723c */ /* 0x000fe60000001838 */
[----:B------:R-:W-:-:S02]  /*12b00*/  IMAD.MOV.U32 R43, RZ, RZ, R16 ;  /* 0x000000ffff2b7224 */ /* 0x000fc400078e0010 */
[----:B------:R-:W-:-:S03]  /*12b10*/  IMAD.MOV.U32 R42, RZ, RZ, R17 ;  /* 0x000000ffff2a7224 */ /* 0x000fc600078e0011 */
[C---:B------:R-:W-:Y:S01]  /*12b20*/  HMMA.16816.F32 R236, R12.reuse, R38, R100 ;  /* 0x000000260cec723c */ /* 0x040fe20000001864 */
[----:B------:R-:W-:Y:S02]  /*12b30*/  IMAD.MOV.U32 R39, RZ, RZ, R18 ;  /* 0x000000ffff277224 */ /* 0x000fe400078e0012 */
[----:B------:R-:W-:Y:S02]  /*12b40*/  IMAD.MOV.U32 R38, RZ, RZ, R19 ;  /* 0x000000ffff267224 */ /* 0x000fe400078e0013 */
[----:B------:R-:W2:Y:S01]  /*12b50*/  LDSM.16.M88.4 R16, [R0+0x9000] ;  /* 0x009000000010783b */ /* 0x000ea20000000200 */
[----:B------:R-:W-:Y:S02]  /*12b60*/  IMAD.MOV.U32 R41, RZ, RZ, R224 ;  /* 0x000000ffff297224 */ /* 0x000fe400078e00e0 */
[----:B----4-:R-:W-:Y:S01]  /*12b70*/  HMMA.16816.F32 R144, R12, R28, R140 ;  /* 0x0000001c0c90723c */ /* 0x010fe2000000188c */
[----:B------:R-:W-:Y:S02]  /*12b80*/  IMAD.MOV.U32 R37, RZ, RZ, R225 ;  /* 0x000000ffff257224 */ /* 0x000fe400078e00e1 */
[----:B------:R-:W-:-:S02]  /*12b90*/  IMAD.MOV.U32 R36, RZ, RZ, R226 ;  /* 0x000000ffff247224 */ /* 0x000fc400078e00e2 */
[----:B------:R-:W-:Y:S02]  /*12ba0*/  IMAD.MOV.U32 R2, RZ, RZ, R227 ;  /* 0x000000ffff027224 */ /* 0x000fe400078e00e3 */
[----:B------:R-:W-:Y:S01]  /*12bb0*/  IMAD.MOV.U32 R56, RZ, RZ, R8 ;  /* 0x000000ffff387224 */ /* 0x000fe200078e0008 */
[----:B------:R-:W-:Y:S01]  /*12bc0*/  HMMA.16816.F32 R140, R12, R30, R152 ;  /* 0x0000001e0c8c723c */ /* 0x000fe20000001898 */
[----:B------:R-:W-:Y:S02]  /*12bd0*/  IMAD.MOV.U32 R47, RZ, RZ, R9 ;  /* 0x000000ffff2f7224 */ /* 0x000fe400078e0009 */
[----:B------:R-:W-:Y:S02]  /*12be0*/  IMAD.MOV.U32 R46, RZ, RZ, R10 ;  /* 0x000000ffff2e7224 */ /* 0x000fe400078e000a */
[----:B------:R-:W-:-:S03]  /*12bf0*/  IMAD.MOV.U32 R45, RZ, RZ, R11 ;  /* 0x000000ffff2d7224 */ /* 0x000fc600078e000b */
        /* <DEDUP_REMOVED lines=10> */
[----:B------:R1:W4:Y:S07]  /*12ca0*/  LDSM.16.M88.4 R4, [R0+0x9800] ;  /* 0x009800000004783b */ /* 0x00032e0000000200 */
[----:B--2---:R-:W-:Y:S01]  /*12cb0*/  HMMA.16816.F32 R72, R12, R16, R172 ;  /* 0x000000100c48723c */ /* 0x004fe200000018ac */
[----:B------:R-:W-:-:S02]  /*12cc0*/  IMAD.MOV.U32 R172, RZ, RZ, R56 ;  /* 0x000000ffffac7224 */ /* 0x000fc400078e0038 */
[----:B------:R-:W-:Y:S02]  /*12cd0*/  IMAD.MOV.U32 R61, RZ, RZ, R8 ;  /* 0x000000ffff3d7224 */ /* 0x000fe400078e0008 */
[----:B------:R-:W-:Y:S02]  /*12ce0*/  IMAD.MOV.U32 R59, RZ, RZ, R9 ;  /* 0x000000ffff3b7224 */ /* 0x000fe400078e0009 */
[----:B------:R-:W-:Y:S01]  /*12cf0*/  IMAD.MOV.U32 R58, RZ, RZ, R10 ;  /* 0x000000ffff3a7224 */ /* 0x000fe200078e000a */
[----:B------:R-:W-:Y:S01]  /*12d00*/  HMMA.16816.F32 R68, R12, R18, R176 ;  /* 0x000000120c44723c */ /* 0x000fe200000018b0 */
[----:B------:R-:W-:Y:S02]  /*12d10*/  IMAD.MOV.U32 R57, RZ, RZ, R11 ;  /* 0x000000ffff397224 */ /* 0x000fe400078e000b */
[----:B------:R2:W-:Y:S01]  /*12d20*/  LDSM.16.M88.4 R8, [R3] ;  /* 0x000000000308783b */ /* 0x0005e20000000200 */
[----:B------:R-:W-:Y:S02]  /*12d30*/  IMAD.MOV.U32 R177, RZ, RZ, R59 ;  /* 0x000000ffffb17224 */ /* 0x000fe400078e003b */
[----:B------:R-:W-:-:S02]  /*12d40*/  IMAD.MOV.U32 R178, RZ, RZ, R58 ;  /* 0x000000ffffb27224 */ /* 0x000fc400078e003a */
[----:B-1----:R-:W-:Y:S01]  /*12d50*/  IMAD.IADD R0, R40, 0x1, R170 ;  /* 0x0000000128007824 */ /* 0x002fe200078e02aa */
[C---:B---3--:R-:W-:Y:S01]  /*12d60*/  HMMA.16816.F32 R100, R12.reuse, R34, R48 ;  /* 0x000000220c64723c */ /* 0x048fe20000001830 */
[----:B------:R-:W-:Y:S02]  /*12d70*/  IMAD.MOV.U32 R179, RZ, RZ, R57 ;  /* 0x000000ffffb37224 */ /* 0x000fe400078e0039 */
[----:B------:R-:W-:Y:S01]  /*12d80*/  IMAD.MOV.U32 R173, RZ, RZ, R47 ;  /* 0x000000ffffad7224 */ /* 0x000fe200078e002f */
[----:B------:R-:W1:Y:S01]  /*12d90*/  LDSM.16.M88.4 R28, [R0+0x2800] ;  /* 0x00280000001c783b */ /* 0x000e620000000200 */
[----:B------:R-:W-:Y:S02]  /*12da0*/  IMAD.MOV.U32 R174, RZ, RZ, R46 ;  /* 0x000000ffffae7224 */ /* 0x000fe400078e002e */
[----:B------:R-:W-:Y:S01]  /*12db0*/  IMAD.MOV.U32 R175, RZ, RZ, R45 ;  /* 0x000000ffffaf7224 */ /* 0x000fe200078e002d */
[----:B------:R-:W3:Y:S01]  /*12dc0*/  LDSM.16.M88.4 R16, [R0+0x4000] ;  /* 0x004000000010783b */ /* 0x000ee20000000200 */
[----:B----4-:R-:W-:Y:S01]  /*12dd0*/  HMMA.16816.F32 R80, R12, R20, R160 ;  /* 0x000000140c50723c */ /* 0x010fe200000018a0 */
[----:B------:R-:W-:-:S02]  /*12de0*/  IMAD.MOV.U32 R160, RZ, RZ, R41 ;  /* 0x000000ffffa07224 */ /* 0x000fc400078e0029 */
[----:B------:R-:W-:Y:S01]  /*12df0*/  IMAD.MOV.U32 R163, RZ, RZ, R2 ;  /* 0x000000ffffa37224 */ /* 0x000fe200078e0002 */
[----:B------:R-:W-:Y:S01]  /*12e00*/  LDSM.16.M88.4 R44, [R0+0x6000] ;  /* 0x00600000002c783b */ /* 0x000fe20000000200 */
[C---:B------:R-:W-:Y:S02]  /*12e10*/  IMAD.IADD R2, R60.reuse, 0x1, R0 ;  /* 0x000000013c027824 */ /* 0x040fe400078e0200 */
[----:B------:R-:W-:Y:S01]  /*12e20*/  IMAD.MOV.U32 R161, RZ, RZ, R37 ;  /* 0x000000ffffa17224 */ /* 0x000fe200078e0025 */
[C---:B------:R-:W-:Y:S01]  /*12e30*/  HMMA.16816.F32 R76, R12.reuse, R22, R164 ;  /* 0x000000160c4c723c */ /* 0x040fe200000018a4 */
[----:B------:R-:W4:Y:S01]  /*12e40*/  LDSM.16.M88.4 R20, [R0+0x3800] ;  /* 0x003800000014783b */ /* 0x000f220000000200 */
[----:B------:R-:W-:Y:S02]  /*12e50*/  IMAD.MOV.U32 R164, RZ, RZ, R43 ;  /* 0x000000ffffa47224 */ /* 0x000fe400078e002b */
[----:B------:R-:W-:Y:S02]  /*12e60*/  IMAD.MOV.U32 R165, RZ, RZ, R42 ;  /* 0x000000ffffa57224 */ /* 0x000fe400078e002a */
[----:B------:R-:W-:Y:S01]  /*12e70*/  LDSM.16.M88.4 R40, [R0+0x5800] ;  /* 0x005800000028783b */ /* 0x000fe20000000200 */
[----:B--2---:R-:W-:Y:S01]  /*12e80*/  IMAD.IADD R3, R60, 0x1, R3 ;  /* 0x000000013c037824 */ /* 0x004fe200078e0203 */
[----:B------:R-:W-:Y:S01]  /*12e90*/  HMMA.16816.F32 R108, R12, R32, R64 ;  /* 0x000000200c6c723c */ /* 0x000fe20000001840 */
[----:B------:R-:W-:Y:S01]  /*12ea0*/  IMAD.MOV.U32 R166, RZ, RZ, R39 ;  /* 0x000000ffffa67224 */ /* 0x000fe200078e0027 */
[----:B------:R-:W2:Y:S01]  /*12eb0*/  LDSM.16.M88.4 R32, [R0+0x2000] ;  /* 0x002000000020783b */ /* 0x000ea20000000200 */
[----:B------:R-:W-:-:S02]  /*12ec0*/  IMAD.MOV.U32 R167, RZ, RZ, R38 ;  /* 0x000000ffffa77224 */ /* 0x000fc400078e0026 */
[----:B------:R-:W-:Y:S02]  /*12ed0*/  IMAD.MOV.U32 R162, RZ, RZ, R36 ;  /* 0x000000ffffa27224 */ /* 0x000fe400078e0024 */
[----:B------:R-:W-:Y:S01]  /*12ee0*/  LDSM.16.M88.4 R36, [R0+0x6800] ;  /* 0x006800000024783b */ /* 0x000fe20000000200 */
[----:B------:R-:W-:Y:S01]  /*12ef0*/  HMMA.16816.F32 R84, R12, R24, R132 ;  /* 0x000000180c54723c */ /* 0x000fe20000001884 */
[----:B------:R-:W-:-:S07]  /*12f00*/  IMAD.MOV.U32 R176, RZ, RZ, R61 ;  /* 0x000000ffffb07224 */ /* 0x000fce00078e003d */
[C---:B------:R-:W-:Y:S01]  /*12f10*/  HMMA.16816.F32 R92, R12.reuse, R26, R156 ;  /* 0x0000001a0c5c723c */ /* 0x040fe2000000189c */
[----:B------:R-:W2:Y:S07]  /*12f20*/  LDSM.16.M88.4 R24, [R0+0x3000] ;  /* 0x003000000018783b */ /* 0x000eae0000000200 */
[C---:B------:R-:W-:Y:S08]  /*12f30*/  HMMA.16816.F32 R56, R12.reuse, R4, R180 ;  /* 0x000000040c38723c */ /* 0x040ff000000018b4 */
[----:B------:R-:W-:Y:S01]  /*12f40*/  HMMA.16816.F32 R48, R12, R6, R184 ;  /* 0x000000060c30723c */ /* 0x000fe200000018b8 */
[----:B------:R-:W2:Y:S04]  /*12f50*/  LDSM.16.M88.4 R12, [R0+0x4800] ;  /* 0x00480000000c783b */ /* 0x000ea80000000200 */
[----:B------:R-:W2:Y:S03]  /*12f60*/  LDSM.16.M88.4 R4, [R0+0x5000] ;  /* 0x005000000004783b */ /* 0x000ea60000000200 */
        /* <DEDUP_REMOVED lines=18> */
[C---:B------:R-:W-:Y:S08]  /*13090*/  HMMA.16816.F32 R144, R8.reuse, R4, R188 ;  /* 0x000000040890723c */ /* 0x040ff000000018bc */
[C---:B------:R-:W-:Y:S01]  /*130a0*/  HMMA.16816.F32 R148, R8.reuse, R6, R208 ;  /* 0x000000060894723c */ /* 0x040fe200000018d0 */
[----:B------:R3:W-:Y:S07]  /*130b0*/  LDSM.16.M88.4 R4, [R3] ;  /* 0x000000000304783b */ /* 0x0007ee0000000200 */
[----:B------:R-:W-:Y:S01]  /*130c0*/  HMMA.16816.F32 R152, R8, R40, R152 ;  /* 0x000000280898723c */ /* 0x000fe20000001898 */
[----:B-1----:R-:W-:-:S05]  /*130d0*/  IMAD.SHL.U32 R0, R232, 0x2, RZ ;  /* 0x00000002e8007824 */ /* 0x002fca00078e00ff */
[----:B------:R-:W-:Y:S02]  /*130e0*/  LOP3.LUT R0, R0, 0x6, RZ, 0xc0, !PT ;  /* 0x0000000600007812 */ /* 0x000fe400078ec0ff */
[----:B------:R-:W-:Y:S01]  /*130f0*/  HMMA.16816.F32 R156, R8, R42, R204 ;  /* 0x0000002a089c723c */ /* 0x000fe200000018cc */
[----:B------:R-:W1:Y:S01]  /*13100*/  LDSM.16.M88.4 R40, [R2+0x2000] ;  /* 0x002000000228783b */ /* 0x000e620000000200 */
[----:B------:R-:W-:-:S06]  /*13110*/  PRMT R0, R0, 0x6540, R249 ;  /* 0x0000654000007816 */ /* 0x000fcc00000000f9 */
[----:B------:R-:W-:Y:S01]  /*13120*/  HMMA.16816.F32 R108, R8, R28, R108 ;  /* 0x0000001c086c723c */ /* 0x000fe2000000186c */
[----:B---3--:R-:W-:-:S05]  /*13130*/  VIADD R3, R0, 0xffffff00 ;  /* 0xffffff0000037836 */ /* 0x008fca0000000000 */
[-C--:B------:R-:W-:Y:S01]  /*13140*/  ISETP.GE.AND P0, PT, R3, R90.reuse, PT ;  /* 0x0000005a0300720c */ /* 0x080fe20003f06270 */
[C---:B------:R-:W-:Y:S01]  /*13150*/  VIADD R3, R0.reuse, 0xffffff09 ;  /* 0xffffff0900037836 */ /* 0x040fe20000000000 */
[----:B------:R-:W-:Y:S01]  /*13160*/  HMMA.16816.F32 R100, R8, R30, R100 ;  /* 0x0000001e0864723c */ /* 0x000fe20000001864 */
[----:B------:R-:W3:Y:S03]  /*13170*/  LDSM.16.M88.4 R28, [R2+0x2800] ;  /* 0x00280000021c783b */ /* 0x000ee60000000200 */
[----:B------:R-:W-:Y:S01]  /*13180*/  ISETP.GE.AND P4, PT, R3, R90, PT ;  /* 0x0000005a0300720c */ /* 0x000fe20003f86270 */
[----:B------:R-:W-:-:S03]  /*13190*/  VIADD R3, R0, 0xffffff18 ;  /* 0xffffff1800037836 */ /* 0x000fc60000000000 */
[C---:B------:R-:W-:Y:S08]  /*131a0*/  HMMA.16816.F32 R184, R8.reuse, R16, R72 ;  /* 0x0000001008b8723c */ /* 0x040ff00000001848 */
[C---:B------:R-:W-:Y:S01]  /*131b0*/  HMMA.16816.F32 R180, R8.reuse, R18, R68 ;  /* 0x0000001208b4723c */ /* 0x040fe20000001844 */
[----:B------:R-:W3:Y:S07]  /*131c0*/  LDSM.16.M88.4 R16, [R2+0x3000] ;  /* 0x003000000210783b */ /* 0x000eee0000000200 */
[C---:B------:R-:W-:Y:S08]  /*131d0*/  HMMA.16816.F32 R160, R8.reuse, R44, R160 ;  /* 0x0000002c08a0723c */ /* 0x040ff000000018a0 */
[----:B----4-:R-:W-:Y:S01]  /*131e0*/  HMMA.16816.F32 R192, R8, R20, R80 ;  /* 0x0000001408c0723c */ /* 0x010fe20000001850 */
[----:B------:R-:W-:-:S02]  /*131f0*/  VIADD R21, R0, 0xffffff01 ;  /* 0xffffff0100157836 */ /* 0x000fc40000000000 */
[----:B------:R-:W-:-:S03]  /*13200*/  VIADD R20, R0, 0xffffff08 ;  /* 0xffffff0800147836 */ /* 0x000fc60000000000 */
[-C--:B------:R-:W-:Y:S02]  /*13210*/  ISETP.GE.AND P1, PT, R21, R90.reuse, PT ;  /* 0x0000005a1500720c */ /* 0x080fe40003f26270 */
[----:B------:R-:W-:Y:S01]  /*13220*/  HMMA.16816.F32 R44, R8, R46, R236 ;  /* 0x0000002e082c723c */ /* 0x000fe200000018ec */
[----:B------:R-:W-:-:S07]  /*13230*/  ISETP.GE.AND P3, PT, R20, R90, PT ;  /* 0x0000005a1400720c */ /* 0x000fce0003f66270 */
[C---:B------:R-:W-:Y:S08]  /*13240*/  HMMA.16816.F32 R164, R8.reuse, R36, R164 ;  /* 0x0000002408a4723c */ /* 0x040ff000000018a4 */
[C---:B------:R-:W-:Y:S01]  /*13250*/  HMMA.16816.F32 R172, R8.reuse, R38, R172 ;  /* 0x0000002608ac723c */ /* 0x040fe200000018ac */
[----:B------:R-:W-:Y:S07]  /*13260*/  LDSM.16.M88.4 R36, [R2+0x4000] ;  /* 0x004000000224783b */ /* 0x000fee0000000200 */
[C---:B--2---:R-:W-:Y:S08]  /*13270*/  HMMA.16816.F32 R176, R8.reuse, R32, R176 ;  /* 0x0000002008b0723c */ /* 0x044ff000000018b0 */
[C---:B------:R-:W-:Y:S01]  /*13280*/  HMMA.16816.F32 R224, R8.reuse, R34, R224 ;  /* 0x0000002208e0723c */ /* 0x040fe200000018e0 */
[----:B------:R-:W2:Y:S07]  /*13290*/  LDSM.16.M88.4 R32, [R2+0x3800] ;  /* 0x003800000220783b */ /* 0x000eae0000000200 */
[----:B------:R-:W-:Y:S01]  /*132a0*/  HMMA.16816.F32 R84, R8, R24, R84 ;  /* 0x000000180854723c */ /* 0x000fe20000001854 */
[----:B------:R-:W-:-:S02]  /*132b0*/  VIADD R25, R0, 0xffffff10 ;  /* 0xffffff1000197836 */ /* 0x000fc40000000000 */
[----:B------:R-:W-:-:S03]  /*132c0*/  VIADD R24, R0, 0xffffff11 ;  /* 0xffffff1100187836 */ /* 0x000fc60000000000 */
[-C--:B------:R-:W-:Y:S02]  /*132d0*/  ISETP.GE.AND P5, PT, R25, R90.reuse, PT ;  /* 0x0000005a1900720c */ /* 0x080fe40003fa6270 */
[----:B------:R-:W-:Y:S01]  /*132e0*/  HMMA.16816.F32 R92, R8, R26, R92 ;  /* 0x0000001a085c723c */ /* 0x000fe2000000185c */
[----:B------:R-:W-:-:S07]  /*132f0*/  ISETP.GE.AND P2, PT, R24, R90, PT ;  /* 0x0000005a1800720c */ /* 0x000fce0003f46270 */
[C---:B------:R-:W-:Y:S08]  /*13300*/  HMMA.16816.F32 R188, R8.reuse, R22, R76 ;  /* 0x0000001608bc723c */ /* 0x040ff0000000184c */
[C---:B------:R-:W-:Y:S08]  /*13310*/  HMMA.16816.F32 R80, R8.reuse, R12, R56 ;  /* 0x0000000c0850723c */ /* 0x040ff00000001838 */
[----:B------:R-:W-:Y:S08]  /*13320*/  HMMA.16816.F32 R72, R8, R14, R48 ;  /* 0x0000000e0848723c */ /* 0x000ff00000001830 */
[C---:B-1----:R-:W-:Y:S08]  /*13330*/  HMMA.16816.F32 R8, R4.reuse, R40, R52 ;  /* 0x000000280408723c */ /* 0x042ff00000001834 */
[C---:B------:R-:W-:Y:S01]  /*13340*/  HMMA.16816.F32 R12, R4.reuse, R42, R64 ;  /* 0x0000002a040c723c */ /* 0x040fe20000001840 */
[----:B------:R-:W-:Y:S07]  /*13350*/  LDSM.16.M88.4 R40, [R2+0x7000] ;  /* 0x007000000228783b */ /* 0x000fee0000000200 */
[----:B---3--:R-:W-:Y:S03]  /*13360*/  HMMA.16816.F32 R20, R4, R28, R96 ;  /* 0x0000001c0414723c */ /* 0x008fe60000001860 */
[----:B------:R-:W-:-:S02]  /*13370*/  FSEL R52, R10, -INF , !P0 ;  /* 0xff8000000a347808 */ /* 0x000fc40004000000 */
[----:B------:R-:W-:Y:S02]  /*13380*/  FSEL R57, R8, -INF , !P0 ;  /* 0xff80000008397808 */ /* 0x000fe40004000000 */
[-C--:B------:R-:W-:Y:S01]  /*13390*/  ISETP.GE.AND P0, PT, R3, R90.reuse, PT ;  /* 0x0000005a0300720c */ /* 0x080fe20003f06270 */
[C---:B------:R-:W-:Y:S01]  /*133a0*/  VIADD R3, R0.reuse, 0xffffff19 ;  /* 0xffffff1900037836 */ /* 0x040fe20000000000 */
[----:B------:R-:W-:Y:S01]  /*133b0*/  FSEL R49, R11, -INF , !P1 ;  /* 0xff8000000b317808 */ /* 0x000fe20004800000 */
[----:B------:R-:W-:Y:S01]  /*133c0*/  HMMA.16816.F32 R24, R4, R30, R104 ;  /* 0x0000001e0418723c */ /* 0x000fe20000001868 */
[----:B------:R-:W-:Y:S01]  /*133d0*/  FSEL R53, R9, -INF , !P1 ;  /* 0xff80000009357808 */ /* 0x000fe20004800000 */
[----:B------:R-:W1:Y:S01]  /*133e0*/  LDSM.16.M88.4 R28, [R2+0x4800] ;  /* 0x00480000021c783b */ /* 0x000e620000000200 */
[----:B------:R-:W-:Y:S01]  /*133f0*/  ISETP.GE.AND P1, PT, R3, R90, PT ;  /* 0x0000005a0300720c */ /* 0x000fe20003f26270 */
[----:B------:R-:W-:Y:S01]  /*13400*/  VIADD R3, R0, 0xffffff20 ;  /* 0xffffff2000037836 */ /* 0x000fe20000000000 */
[----:B------:R-:W-:-:S02]  /*13410*/  FSEL R48, R14, -INF , !P3 ;  /* 0xff8000000e307808 */ /* 0x000fc40005800000 */
[----:B------:R-:W-:Y:S01]  /*13420*/  FSEL R55, R12, -INF , !P3 ;  /* 0xff8000000c377808 */ /* 0x000fe20005800000 */
[----:B------:R-:W-:Y:S01]  /*13430*/  HMMA.16816.F32 R8, R4, R16, R112 ;  /* 0x000000100408723c */ /* 0x000fe20000001870 */
[-C--:B------:R-:W-:Y:S01]  /*13440*/  ISETP.GE.AND P3, PT, R3, R90.reuse, PT ;  /* 0x0000005a0300720c */ /* 0x080fe20003f66270 */
[C---:B------:R-:W-:Y:S01]  /*13450*/  VIADD R3, R0.reuse, 0xffffff28 ;  /* 0xffffff2800037836 */ /* 0x040fe20000000000 */
[----:B------:R-:W-:Y:S01]  /*13460*/  FSEL R54, R23, -INF , !P2 ;  /* 0xff80000017367808 */ /* 0x000fe20005000000 */
[C---:B------:R-:W-:Y:S01]  /*13470*/  VIADD R12, R0.reuse, 0xffffff21 ;  /* 0xffffff21000c7836 */ /* 0x040fe20000000000 */
[----:B------:R-:W-:Y:S02]  /*13480*/  FSEL R59, R21, -INF , !P2 ;  /* 0xff800000153b7808 */ /* 0x000fe40005000000 */
[----:B------:R-:W-:Y:S01]  /*13490*/  ISETP.GE.AND P6, PT, R3, R90, PT ;  /* 0x0000005a0300720c */ /* 0x000fe20003fc6270 */
[----:B------:R-:W-:Y:S01]  /*134a0*/  VIADD R3, R0, 0xffffff29 ;  /* 0xffffff2900037836 */ /* 0x000fe20000000000 */
[----:B------:R-:W-:-:S02]  /*134b0*/  FSEL R51, R15, -INF , !P4 ;  /* 0xff8000000f337808 */ /* 0x000fc40006000000 */
[----:B------:R-:W-:Y:S02]  /*134c0*/  FSEL R58, R13, -INF , !P4 ;  /* 0xff8000000d3a7808 */ /* 0x000fe40006000000 */
[-C--:B------:R-:W-:Y:S01]  /*134d0*/  ISETP.GE.AND P2, PT, R3, R90.reuse, PT ;  /* 0x0000005a0300720c */ /* 0x080fe20003f46270 */
[----:B------:R-:W-:Y:S01]  /*134e0*/  VIADD R3, R0, 0xffffff30 ;  /* 0xffffff3000037836 */ /* 0x000fe20000000000 */
[-C--:B------:R-:W-:Y:S02]  /*134f0*/  ISETP.GE.AND P4, PT, R12, R90.reuse, PT ;  /* 0x0000005a0c00720c */ /* 0x080fe40003f86270 */
[C---:B------:R-:W-:Y:S01]  /*13500*/  HMMA.16816.F32 R12, R4.reuse, R18, R116 ;  /* 0x00000012040c723c */ /* 0x040fe20000001874 */
[----:B------:R-:W-:Y:S02]  /*13510*/  FSEL R56, R26, -INF , !P0 ;  /* 0xff8000001a387808 */ /* 0x000fe40004000000 */
[----:B------:R-:W-:Y:S02]  /*13520*/  FSEL R65, R24, -INF , !P0 ;  /* 0xff80000018417808 */ /* 0x000fe40004000000 */
[----:B------:R-:W-:Y:S01]  /*13530*/  ISETP.GE.AND P0, PT, R3, R90, PT ;  /* 0x0000005a0300720c */ /* 0x000fe20003f06270 */
[----:B------:R-:W-:Y:S01]  /*13540*/  VIADD R3, R0, 0xffffff38 ;  /* 0xffffff3800037836 */ /* 0x000fe20000000000 */
[----:B------:R-:W-:Y:S01]  /*13550*/  FSEL R67, R10, -INF , !P3 ;  /* 0xff8000000a437808 */ /* 0x000fe20005800000 */
[----:B--2---:R-:W-:Y:S01]  /*13560*/  HMMA.16816.F32 R16, R4, R32, R120 ;  /* 0x000000200410723c */ /* 0x004fe20000001878 */
[----:B------:R-:W-:-:S02]  /*13570*/  FSEL R78, R8, -INF , !P3 ;  /* 0xff800000084e7808 */ /* 0x000fc40005800000 */
[-C--:B------:R-:W-:Y:S01]  /*13580*/  ISETP.GE.AND P3, PT, R3, R90.reuse, PT ;  /* 0x0000005a0300720c */ /* 0x080fe20003f66270 */
[----:B------:R-:W-:Y:S01]  /*13590*/  VIADD R3, R0, 0xffffff39 ;  /* 0xffffff3900037836 */ /* 0x000fe20000000000 */
[----:B------:R-:W-:Y:S02]  /*135a0*/  FSEL R50, R22, -INF , !P5 ;  /* 0xff80000016327808 */ /* 0x000fe40006800000 */
[----:B------:R-:W-:Y:S01]  /*135b0*/  FSEL R64, R20, -INF , !P5 ;  /* 0xff80000014407808 */ /* 0x000fe20006800000 */
[C---:B------:R-:W-:Y:S01]  /*135c0*/  VIADD R20, R0.reuse, 0xffffff31 ;  /* 0xffffff3100147836 */ /* 0x040fe20000000000 */
[-C--:B------:R-:W-:Y:S01]  /*135d0*/  ISETP.GE.AND P5, PT, R3, R90.reuse, PT ;  /* 0x0000005a0300720c */ /* 0x080fe20003fa6270 */
[----:B------:R-:W-:Y:S01]  /*135e0*/  VIADD R3, R0, 0xffffff40 ;  /* 0xffffff4000037836 */ /* 0x000fe20000000000 */
[----:B------:R-:W-:Y:S02]  /*135f0*/  FSEL R69, R14, -INF , !P6 ;  /* 0xff8000000e457808 */ /* 0x000fe40007000000 */
[----:B------:R-:W-:Y:S01]  /*13600*/  FSEL R79, R12, -INF , !P6 ;  /* 0xff8000000c4f7808 */ /* 0x000fe20007000000 */
[C---:B------:R-:W-:Y:S01]  /*13610*/  VIADD R12, R0.reuse, 0xffffff41 ;  /* 0xffffff41000c7836 */ /* 0x040fe20000000000 */
[----:B------:R-:W-:Y:S01]  /*13620*/  ISETP.GE.AND P6, PT, R3, R90, PT ;  /* 0x0000005a0300720c */ /* 0x000fe20003fc6270 */
[----:B------:R-:W-:Y:S01]  /*13630*/  VIADD R3, R0, 0xffffff48 ;  /* 0xffffff4800037836 */ /* 0x000fe20000000000 */
[----:B------:R-:W-:-:S02]  /*13640*/  FSEL R68, R11, -INF , !P4 ;  /* 0xff8000000b447808 */ /* 0x000fc40006000000 */
[----:B------:R-:W-:Y:S02]  /*13650*/  FSEL R77, R9, -INF , !P4 ;  /* 0xff800000094d7808 */ /* 0x000fe40006000000 */
[----:B------:R-:W-:Y:S01]  /*13660*/  FSEL R66, R27, -INF , !P1 ;  /* 0xff8000001b427808 */ /* 0x000fe20004800000 */
[C---:B------:R-:W-:Y:S01]  /*13670*/  HMMA.16816.F32 R8, R4.reuse, R36, R128 ;  /* 0x000000240408723c */ /* 0x040fe20000001880 */
[----:B------:R-:W-:Y:S02]  /*13680*/  FSEL R61, R25, -INF , !P1 ;  /* 0xff800000193d7808 */ /* 0x000fe40004800000 */
[----:B------:R-:W-:Y:S02]  /*13690*/  FSEL R89, R18, -INF , !P0 ;  /* 0xff80000012597808 */ /* 0x000fe40004000000 */
[----:B------:R-:W-:Y:S01]  /*136a0*/  FSEL R99, R16, -INF , !P0 ;  /* 0xff80000010637808 */ /* 0x000fe20004000000 */
[----:B------:R-:W-:Y:S01]  /*136b0*/  VIADD R16, R0, 0xffffff51 ;  /* 0xffffff5100107836 */ /* 0x000fe20000000000 */
[-C--:B------:R-:W-:Y:S01]  /*136c0*/  ISETP.GE.AND P0, PT, R3, R90.reuse, PT ;  /* 0x0000005a0300720c */ /* 0x080fe20003f06270 */
[----:B------:R-:W-:Y:S01]  /*136d0*/  HMMA.16816.F32 R24, R4, R34, R124 ;  /* 0x000000220418723c */ /* 0x000fe2000000187c */
[----:B------:R-:W2:Y:S01]  /*136e0*/  LDSM.16.M88.4 R32, [R2+0x5000] ;  /* 0x005000000220783b */ /* 0x000ea20000000200 */
[----:B------:R-:W-:Y:S01]  /*136f0*/  ISETP.GE.AND P1, PT, R20, R90, PT ;  /* 0x0000005a1400720c */ /* 0x000fe20003f26270 */
[----:B------:R-:W-:Y:S01]  /*13700*/  VIADD R3, R0, 0xffffff49 ;  /* 0xffffff4900037836 */ /* 0x000fe20000000000 */
[----:B------:R-:W-:-:S02]  /*13710*/  FSEL R88, R15, -INF , !P2 ;  /* 0xff8000000f587808 */ /* 0x000fc40005000000 */
[----:B------:R-:W-:Y:S02]  /*13720*/  FSEL R91, R19, -INF , !P1 ;  /* 0xff800000135b7808 */ /* 0x000fe40004800000 */
[----:B------:R-:W-:Y:S01]  /*13730*/  FSEL R98, R17, -INF , !P1 ;  /* 0xff80000011627808 */ /* 0x000fe20004800000 */
[C---:B-1----:R-:W-:Y:S01]  /*13740*/  HMMA.16816.F32 R20, R4.reuse, R28, R136 ;  /* 0x0000001c0414723c */ /* 0x042fe20000001888 */
[-C--:B------:R-:W-:Y:S01]  /*13750*/  ISETP.GE.AND P1, PT, R3, R90.reuse, PT ;  /* 0x0000005a0300720c */ /* 0x080fe20003f26270 */
[----:B------:R-:W-:Y:S01]  /*13760*/  VIADD R3, R0, 0xffffff50 ;  /* 0xffffff5000037836 */ /* 0x000fe20000000000 */
[----:B------:R-:W-:Y:S02]  /*13770*/  FSEL R76, R13, -INF , !P2 ;  /* 0xff8000000d4c7808 */ /* 0x000fe40005000000 */
[-C--:B------:R-:W-:Y:S02]  /*13780*/  ISETP.GE.AND P2, PT, R12, R90.reuse, PT ;  /* 0x0000005a0c00720c */ /* 0x080fe40003f46270 */
[----:B------:R-:W-:Y:S01]  /*13790*/  ISETP.GE.AND P4, PT, R3, R90, PT ;  /* 0x0000005a0300720c */ /* 0x000fe20003f86270 */
[----:B------:R-:W-:Y:S01]  /*137a0*/  HMMA.16816.F32 R12, R4, R38, R132 ;  /* 0x00000026040c723c */ /* 0x000fe20000001884 */
[----:B------:R-:W1:Y:S01]  /*137b0*/  LDSM.16.M88.4 R36, [R2+0x5800] ;  /* 0x005800000224783b */ /* 0x000e620000000200 */
[----:B------:R-:W-:Y:S01]  /*137c0*/  VIADD R3, R0, 0xffffff58 ;  /* 0xffffff5800037836 */ /* 0x000fe20000000000 */
[----:B------:R-:W-:-:S02]  /*137d0*/  FSEL R106, R10, -INF , !P6 ;  /* 0xff8000000a6a7808 */ /* 0x000fc40007000000 */
[----:B------:R-:W-:Y:S02]  /*137e0*/  FSEL R115, R8, -INF , !P6 ;  /* 0xff80000008737808 */ /* 0x000fe40007000000 */
[-C--:B------:R-:W-:Y:S01]  /*137f0*/  ISETP.GE.AND P6, PT, R3, R90.reuse, PT ;  /* 0x0000005a0300720c */ /* 0x080fe20003fc6270 */
[C---:B------:R-:W-:Y:S01]  /*13800*/  VIADD R3, R0.reuse, 0xffffff59 ;  /* 0xffffff5900037836 */ /* 0x040fe20000000000 */
[----:B------:R-:W-:Y:S02]  /*13810*/  FSEL R107, R11, -INF , !P2 ;  /* 0xff8000000b6b7808 */ /* 0x000fe40005000000 */
[----:B------:R-:W-:Y:S02]  /*13820*/  FSEL R114, R9, -INF , !P2 ;  /* 0xff80000009727808 */ /* 0x000fe40005000000 */
[----:B------:R-:W-:Y:S01]  /*13830*/  ISETP.GE.AND P2, PT, R3, R90, PT ;  /* 0x0000005a0300720c */ /* 0x000fe20003f46270 */
[----:B------:R-:W-:Y:S01]  /*13840*/  VIADD R3, R0, 0xffffff60 ;  /* 0xffffff6000037836 */ /* 0x000fe20000000000 */
[----:B------:R-:W-:-:S02]  /*13850*/  FSEL R96, R26, -INF , !P3 ;  /* 0xff8000001a607808 */ /* 0x000fc40005800000 */
[----:B------:R-:W-:Y:S02]  /*13860*/  FSEL R104, R24, -INF , !P3 ;  /* 0xff80000018687808 */ /* 0x000fe40005800000 */
[----:B------:R-:W-:Y:S02]  /*13870*/  FSEL R105, R27, -INF , !P5 ;  /* 0xff8000001b697808 */ /* 0x000fe40006800000 */
[----:B------:R-:W-:Y:S02]  /*13880*/  FSEL R97, R25, -INF , !P5 ;  /* 0xff80000019617808 */ /* 0x000fe40006800000 */
[C---:B------:R-:W-:Y:S01]  /*13890*/  HMMA.16816.F32 R24, R4.reuse, R30, R140 ;  /* 0x0000001e0418723c */ /* 0x040fe2000000188c */
[----:B------:R-:W-:Y:S01]  /*138a0*/  FSEL R112, R14, -INF , !P0 ;  /* 0xff8000000e707808 */ /* 0x000fe20004000000 */
[----:B------:R-:W3:Y:S01]  /*138b0*/  LDSM.16.M88.4 R28, [R2+0x6000] ;  /* 0x00600000021c783b */ /* 0x000ee20000000200 */
[----:B------:R-:W-:Y:S01]  /*138c0*/  FSEL R116, R12, -INF , !P0 ;  /* 0xff8000000c747808 */ /* 0x000fe20004000000 */
[C---:B------:R-:W-:Y:S01]  /*138d0*/  VIADD R12, R0.reuse, 0xffffff61 ;  /* 0xffffff61000c7836 */ /* 0x040fe20000000000 */
[----:B------:R-:W-:Y:S01]  /*138e0*/  ISETP.GE.AND P0, PT, R3, R90, PT ;  /* 0x0000005a0300720c */ /* 0x000fe20003f06270 */
[----:B------:R-:W-:Y:S01]  /*138f0*/  VIADD R3, R0, 0xffffff68 ;  /* 0xffffff6800037836 */ /* 0x000fe20000000000 */
[----:B------:R-:W-:Y:S01]  /*13900*/  FSEL R118, R22, -INF , !P4 ;  /* 0xff80000016767808 */ /* 0x000fe20006000000 */
[----:B--2---:R-:W-:Y:S01]  /*13910*/  HMMA.16816.F32 R8, R4, R32, R144 ;  /* 0x000000200408723c */ /* 0x004fe20000001890 */
[----:B------:R-:W-:-:S02]  /*13920*/  FSEL R123, R20, -INF , !P4 ;  /* 0xff800000147b7808 */ /* 0x000fc40006000000 */
[-C--:B------:R-:W-:Y:S01]  /*13930*/  ISETP.GE.AND P4, PT, R3, R90.reuse, PT ;  /* 0x0000005a0300720c */ /* 0x080fe20003f86270 */
[----:B------:R-:W-:Y:S01]  /*13940*/  VIADD R3, R0, 0xffffff69 ;  /* 0xffffff6900037836 */ /* 0x000fe20000000000 */
[-C--:B------:R-:W-:Y:S02]  /*13950*/  ISETP.GE.AND P5, PT, R16, R90.reuse, PT ;  /* 0x0000005a1000720c */ /* 0x080fe40003fa6270 */
[----:B------:R-:W-:Y:S01]  /*13960*/  FSEL R117, R15, -INF , !P1 ;  /* 0xff8000000f757808 */ /* 0x000fe20004800000 */
[C---:B------:R-:W-:Y:S01]  /*13970*/  HMMA.16816.F32 R16, R4.reuse, R34, R148 ;  /* 0x000000220410723c */ /* 0x040fe20000001894 */
[----:B------:R-:W-:Y:S01]  /*13980*/  FSEL R119, R23, -INF , !P5 ;  /* 0xff80000017777808 */ /* 0x000fe20006800000 */
[----:B------:R-:W2:Y:S01]  /*13990*/  LDSM.16.M88.4 R32, [R2+0x6800] ;  /* 0x006800000220783b */ /* 0x000ea20000000200 */
[----:B------:R-:W-:Y:S02]  /*139a0*/  FSEL R122, R21, -INF , !P5 ;  /* 0xff800000157a7808 */ /* 0x000fe40006800000 */
[----:B------:R-:W-:Y:S01]  /*139b0*/  ISETP.GE.AND P5, PT, R3, R90, PT ;  /* 0x0000005a0300720c */ /* 0x000fe20003fa6270 */
[----:B------:R-:W-:Y:S01]  /*139c0*/  VIADD R3, R0, 0xffffff70 ;  /* 0xffffff7000037836 */ /* 0x000fe20000000000 */
[----:B------:R-:W-:Y:S01]  /*139d0*/  FSEL R120, R26, -INF , !P6 ;  /* 0xff8000001a787808 */ /* 0x000fe20007000000 */
[----:B-1----:R-:W-:Y:S01]  /*139e0*/  HMMA.16816.F32 R20, R4, R36, R152 ;  /* 0x000000240414723c */ /* 0x002fe20000001898 */
[----:B------:R-:W-:-:S02]  /*139f0*/  FSEL R124, R24, -INF , !P6 ;  /* 0xff800000187c7808 */ /* 0x000fc40007000000 */
[-C--:B------:R-:W-:Y:S01]  /*13a00*/  ISETP.GE.AND P6, PT, R3, R90.reuse, PT ;  /* 0x0000005a0300720c */ /* 0x080fe20003fc6270 */
[----:B------:R-:W-:Y:S01]  /*13a10*/  VIADD R3, R0, 0xffffff78 ;  /* 0xffffff7800037836 */ /* 0x000fe20000000000 */
[----:B------:R-:W-:Y:S02]  /*13a20*/  FSEL R113, R13, -INF , !P1 ;  /* 0xff8000000d717808 */ /* 0x000fe40004800000 */
[----:B------:R-:W-:Y:S02]  /*13a30*/  FSEL R126, R10, -INF , !P0 ;  /* 0xff8000000a7e7808 */ /* 0x000fe40004000000 */
[----:B------:R-:W-:Y:S01]  /*13a40*/  ISETP.GE.AND P1, PT, R3, R90, PT ;  /* 0x0000005a0300720c */ /* 0x000fe20003f26270 */
[----:B------:R-:W-:Y:S01]  /*13a50*/  VIADD R3, R0, 0xffffff79 ;  /* 0xffffff7900037836 */ /* 0x000fe20000000000 */
[----:B------:R-:W-:Y:S01]  /*13a60*/  FSEL R131, R8, -INF , !P0 ;  /* 0xff80000008837808 */ /* 0x000fe20004000000 */
[----:B------:R-:W-:Y:S01]  /*13a70*/  VIADD R8, R0, 0xffffff81 ;  /* 0xffffff8100087836 */ /* 0x000fe20000000000 */
[----:B------:R-:W-:-:S02]  /*13a80*/  FSEL R128, R18, -INF , !P4 ;  /* 0xff80000012807808 */ /* 0x000fc40006000000 */
[-C--:B------:R-:W-:Y:S01]  /*13a90*/  ISETP.GE.AND P0, PT, R3, R90.reuse, PT ;  /* 0x0000005a0300720c */ /* 0x080fe20003f06270 */
[----:B------:R-:W-:Y:S01]  /*13aa0*/  VIADD R3, R0, 0xffffff80 ;  /* 0xffffff8000037836 */ /* 0x000fe20000000000 */
[----:B------:R-:W-:Y:S01]  /*13ab0*/  FSEL R132, R16, -INF , !P4 ;  /* 0xff80000010847808 */ /* 0x000fe20006000000 */
[----:B------:R-:W-:Y:S01]  /*13ac0*/  VIADD R16, R0, 0xffffff91 ;  /* 0xffffff9100107836 */ /* 0x000fe20000000000 */
[-C--:B------:R-:W-:Y:S01]  /*13ad0*/  ISETP.GE.AND P3, PT, R12, R90.reuse, PT ;  /* 0x0000005a0c00720c */ /* 0x080fe20003f66270 */
[C---:B------:R-:W-:Y:S01]  /*13ae0*/  VIADD R12, R0.reuse, 0xffffff71 ;  /* 0xffffff71000c7836 */ /* 0x040fe20000000000 */
[----:B------:R-:W-:Y:S01]  /*13af0*/  ISETP.GE.AND P4, PT, R3, R90, PT ;  /* 0x0000005a0300720c */ /* 0x000fe20003f86270 */
[----:B------:R-:W-:Y:S01]  /*13b00*/  VIADD R3, R0, 0xffffff88 ;  /* 0xffffff8800037836 */ /* 0x000fe20000000000 */
[----:B------:R-:W-:Y:S02]  /*13b10*/  FSEL R125, R27, -INF , !P2 ;  /* 0xff8000001b7d7808 */ /* 0x000fe40005000000 */
[----:B------:R-:W-:-:S02]  /*13b20*/  FSEL R121, R25, -INF , !P2 ;  /* 0xff80000019797808 */ /* 0x000fc40005000000 */
[C---:B------:R-:W-:Y:S01]  /*13b30*/  HMMA.16816.F32 R24, R4.reuse, R38, R156 ;  /* 0x000000260418723c */ /* 0x040fe2000000189c */
[----:B------:R-:W-:Y:S01]  /*13b40*/  FSEL R134, R22, -INF , !P6 ;  /* 0xff80000016867808 */ /* 0x000fe20007000000 */
[----:B------:R-:W-:Y:S01]  /*13b50*/  LDSM.16.M88.4 R36, [R2+0x8000] ;  /* 0x008000000224783b */ /* 0x000fe20000000200 */
[----:B------:R-:W-:Y:S02]  /*13b60*/  FSEL R140, R20, -INF , !P6 ;  /* 0xff800000148c7808 */ /* 0x000fe40007000000 */
[-C--:B------:R-:W-:Y:S01]  /*13b70*/  ISETP.GE.AND P6, PT, R3, R90.reuse, PT ;  /* 0x0000005a0300720c */ /* 0x080fe20003fc6270 */
[----:B------:R-:W-:Y:S01]  /*13b80*/  VIADD R3, R0, 0xffffff89 ;  /* 0xffffff8900037836 */ /* 0x000fe20000000000 */
[----:B------:R-:W-:Y:S02]  /*13b90*/  ISETP.GE.AND P2, PT, R12, R90, PT ;  /* 0x0000005a0c00720c */ /* 0x000fe40003f46270 */
[----:B---3--:R-:W-:Y:S01]  /*13ba0*/  HMMA.16816.F32 R12, R4, R28, R160 ;  /* 0x0000001c040c723c */ /* 0x008fe200000018a0 */
[----:B------:R-:W-:-:S02]  /*13bb0*/  FSEL R133, R19, -INF , !P5 ;  /* 0xff80000013857808 */ /* 0x000fc40006800000 */
[----:B------:R-:W-:Y:S02]  /*13bc0*/  FSEL R135, R23, -INF , !P2 ;  /* 0xff80000017877808 */ /* 0x000fe40005000000 */
[----:B------:R-:W-:Y:S02]  /*13bd0*/  FSEL R139, R21, -INF , !P2 ;  /* 0xff800000158b7808 */ /* 0x000fe40005000000 */
[----:B------:R-:W-:Y:S01]  /*13be0*/  ISETP.GE.AND P2, PT, R3, R90, PT ;  /* 0x0000005a0300720c */ /* 0x000fe20003f46270 */
[----:B------:R-:W-:Y:S01]  /*13bf0*/  VIADD R3, R0, 0xffffff90 ;  /* 0xffffff9000037836 */ /* 0x000fe20000000000 */
[----:B------:R-:W-:Y:S01]  /*13c00*/  FSEL R129, R17, -INF , !P5 ;  /* 0xff80000011817808 */ /* 0x000fe20006800000 */
[----:B--2---:R-:W-:Y:S01]  /*13c10*/  HMMA.16816.F32 R20, R4, R32, R164 ;  /* 0x000000200414723c */ /* 0x004fe200000018a4 */
[----:B------:R-:W-:Y:S02]  /*13c20*/  FSEL R127, R11, -INF , !P3 ;  /* 0xff8000000b7f7808 */ /* 0x000fe40005800000 */
[----:B------:R-:W-:-:S02]  /*13c30*/  FSEL R130, R9, -INF , !P3 ;  /* 0xff80000009827808 */ /* 0x000fc40005800000 */
[-C--:B------:R-:W-:Y:S02]  /*13c40*/  ISETP.GE.AND P5, PT, R8, R90.reuse, PT ;  /* 0x0000005a0800720c */ /* 0x080fe40003fa6270 */
[-C--:B------:R-:W-:Y:S01]  /*13c50*/  ISETP.GE.AND P3, PT, R3, R90.reuse, PT ;  /* 0x0000005a0300720c */ /* 0x080fe20003f66270 */
[----:B------:R-:W-:Y:S01]  /*13c60*/  HMMA.16816.F32 R8, R4, R30, R44 ;  /* 0x0000001e0408723c */ /* 0x000fe2000000182c */
[----:B------:R-:W1:Y:S01]  /*13c70*/  LDSM.16.M88.4 R28, [R2+0x7800] ;  /* 0x00780000021c783b */ /* 0x000e620000000200 */
[C---:B------:R-:W-:Y:S01]  /*13c80*/  VIADD R3, R0.reuse, 0xffffff98 ;  /* 0xffffff9800037836 */ /* 0x040fe20000000000 */
[----:B------:R-:W-:Y:S02]  /*13c90*/  FSEL R142, R27, -INF , !P0 ;  /* 0xff8000001b8e7808 */ /* 0x000fe40004000000 */
[----:B------:R-:W-:Y:S02]  /*13ca0*/  FSEL R138, R25, -INF , !P0 ;  /* 0xff800000198a7808 */ /* 0x000fe40004000000 */
[----:B------:R-:W-:Y:S01]  /*13cb0*/  ISETP.GE.AND P0, PT, R3, R90, PT ;  /* 0x0000005a0300720c */ /* 0x000fe20003f06270 */
[----:B------:R-:W-:Y:S01]  /*13cc0*/  VIADD R3, R0, 0xffffff99 ;  /* 0xffffff9900037836 */ /* 0x000fe20000000000 */
[----:B------:R-:W-:-:S02]  /*13cd0*/  FSEL R144, R15, -INF , !P5 ;  /* 0xff8000000f907808 */ /* 0x000fc40006800000 */
[----:B------:R-:W-:Y:S02]  /*13ce0*/  FSEL R147, R13, -INF , !P5 ;  /* 0xff8000000d937808 */ /* 0x000fe40006800000 */
[-C--:B------:R-:W-:Y:S01]  /*13cf0*/  ISETP.GE.AND P5, PT, R3, R90.reuse, PT ;  /* 0x0000005a0300720c */ /* 0x080fe20003fa6270 */
[----:B------:R-:W-:Y:S01]  /*13d00*/  VIADD R3, R0, 0xffffffa0 ;  /* 0xffffffa000037836 */ /* 0x000fe20000000000 */
[----:B------:R-:W-:Y:S02]  /*13d10*/  FSEL R137, R26, -INF , !P1 ;  /* 0xff8000001a897808 */ /* 0x000fe40004800000 */
[----:B------:R-:W-:Y:S02]  /*13d20*/  FSEL R141, R24, -INF , !P1 ;  /* 0xff800000188d7808 */ /* 0x000fe40004800000 */
[----:B------:R-:W-:Y:S01]  /*13d30*/  FSEL R145, R10, -INF , !P6 ;  /* 0xff8000000a917808 */ /* 0x000fe20007000000 */
[C---:B------:R-:W-:Y:S01]  /*13d40*/  HMMA.16816.F32 R24, R4.reuse, R34, R172 ;  /* 0x000000220418723c */ /* 0x040fe200000018ac */
[----:B------:R-:W-:Y:S01]  /*13d50*/  FSEL R151, R8, -INF , !P6 ;  /* 0xff80000008977808 */ /* 0x000fe20007000000 */
[----:B------:R-:W-:Y:S01]  /*13d60*/  LDSM.16.M88.4 R32, [R2+0x9000] ;  /* 0x009000000220783b */ /* 0x000fe20000000200 */
[-C--:B------:R-:W-:Y:S01]  /*13d70*/  ISETP.GE.AND P6, PT, R3, R90.reuse, PT ;  /* 0x0000005a0300720c */ /* 0x080fe20003fc6270 */
[----:B------:R-:W-:Y:S01]  /*13d80*/  VIADD R3, R0, 0xffffffa8 ;  /* 0xffffffa800037836 */ /* 0x000fe20000000000 */
[----:B------:R-:W-:Y:S01]  /*13d90*/  ISETP.GE.AND P1, PT, R16, R90, PT ;  /* 0x0000005a1000720c */ /* 0x000fe20003f26270 */
[----:B------:R-:W-:Y:S01]  /*13da0*/  VIADD R8, R0, 0xffffffa1 ;  /* 0xffffffa100087836 */ /* 0x000fe20000000000 */
[----:B------:R-:W-:Y:S01]  /*13db0*/  FSEL R143, R14, -INF , !P4 ;  /* 0xff8000000e8f7808 */ /* 0x000fe20006000000 */
[----:B------:R-:W-:Y:S01]  /*13dc0*/  HMMA.16816.F32 R16, R4, R40, R176 ;  /* 0x000000280410723c */ /* 0x000fe200000018b0 */
[----:B------:R-:W-:-:S02]  /*13dd0*/  FSEL R148, R12, -INF , !P4 ;  /* 0xff8000000c947808 */ /* 0x000fc40006000000 */
[-C--:B------:R-:W-:Y:S01]  /*13de0*/  ISETP.GE.AND P4, PT, R3, R90.reuse, PT ;  /* 0x0000005a0300720c */ /* 0x080fe20003f86270 */
[----:B------:R-:W-:Y:S01]  /*13df0*/  VIADD R3, R0, 0xffffffa9 ;  /* 0xffffffa900037836 */ /* 0x000fe20000000000 */
[----:B------:R-:W-:Y:S02]  /*13e00*/  FSEL R153, R22, -INF , !P3 ;  /* 0xff80000016997808 */ /* 0x000fe40005800000 */
[----:B------:R-:W-:Y:S01]  /*13e10*/  FSEL R158, R20, -INF , !P3 ;  /* 0xff800000149e7808 */ /* 0x000fe20005800000 */
[----:B------:R-:W-:Y:S01]  /*13e20*/  HMMA.16816.F32 R12, R4, R42, R224 ;  /* 0x0000002a040c723c */ /* 0x000fe200000018e0 */
[----:B------:R-:W2:Y:S01]  /*13e30*/  LDSM.16.M88.4 R40, [R2+0x8800] ;  /* 0x008800000228783b */ /* 0x000ea20000000200 */
[----:B------:R-:W-:Y:S01]  /*13e40*/  ISETP.GE.AND P3, PT, R3, R90, PT ;  /* 0x0000005a0300720c */ /* 0x000fe20003f66270 */
[C---:B------:R-:W-:Y:S01]  /*13e50*/  VIADD R3, R0.reuse, 0xffffffb0 ;  /* 0xffffffb000037836 */ /* 0x040fe20000000000 */
[----:B------:R-:W-:Y:S01]  /*13e60*/  FSEL R154, R23, -INF , !P1 ;  /* 0xff800000179a7808 */ /* 0x000fe20004800000 */
[----:B------:R-:W-:Y:S01]  /*13e70*/  VIADD R20, R0, 0xffffffb1 ;  /* 0xffffffb100147836 */ /* 0x000fe20000000000 */
[----:B------:R-:W-:-:S02]  /*13e80*/  FSEL R157, R21, -INF , !P1 ;  /* 0xff800000159d7808 */ /* 0x000fc40004800000 */
[-C--:B------:R-:W-:Y:S01]  /*13e90*/  ISETP.GE.AND P1, PT, R3, R90.reuse, PT ;  /* 0x0000005a0300720c */ /* 0x080fe20003f26270 */
[----:B------:R-:W-:Y:S01]  /*13ea0*/  VIADD R3, R0, 0xffffffb8 ;  /* 0xffffffb800037836 */ /* 0x000fe20000000000 */
[----:B------:R-:W-:Y:S02]  /*13eb0*/  FSEL R152, R11, -INF , !P2 ;  /* 0xff8000000b987808 */ /* 0x000fe40005000000 */
[----:B------:R-:W-:Y:S02]  /*13ec0*/  FSEL R146, R9, -INF , !P2 ;  /* 0xff80000009927808 */ /* 0x000fe40005000000 */
[----:B------:R-:W-:Y:S02]  /*13ed0*/  ISETP.GE.AND P2, PT, R8, R90, PT ;  /* 0x0000005a0800720c */ /* 0x000fe40003f46270 */
[----:B-1----:R-:W-:Y:S01]  /*13ee0*/  HMMA.16816.F32 R8, R4, R28, R108 ;  /* 0x0000001c0408723c */ /* 0x002fe2000000186c */
[----:B------:R-:W-:Y:S02]  /*13ef0*/  FSEL R110, R18, -INF , !P6 ;  /* 0xff800000126e7808 */ /* 0x000fe40007000000 */
[----:B------:R-:W-:-:S02]  /*13f00*/  FSEL R111, R16, -INF , !P6 ;  /* 0xff800000106f7808 */ /* 0x000fc40007000000 */
[----:B------:R-:W-:Y:S01]  /*13f10*/  ISETP.GE.AND P6, PT, R3, R90, PT ;  /* 0x0000005a0300720c */ /* 0x000fe20003fc6270 */
[----:B------:R-:W-:Y:S01]  /*13f20*/  VIADD R3, R0, 0xffffffb9 ;  /* 0xffffffb900037836 */ /* 0x000fe20000000000 */
[----:B------:R-:W-:Y:S02]  /*13f30*/  FSEL R155, R26, -INF , !P0 ;  /* 0xff8000001a9b7808 */ /* 0x000fe40004000000 */
[----:B------:R-:W-:Y:S02]  /*13f40*/  FSEL R159, R24, -INF , !P0 ;  /* 0xff800000189f7808 */ /* 0x000fe40004000000 */
[----:B------:R-:W-:Y:S02]  /*13f50*/  FSEL R109, R27, -INF , !P5 ;  /* 0xff8000001b6d7808 */ /* 0x000fe40006800000 */
[----:B------:R-:W-:Y:S02]  /*13f60*/  FSEL R108, R25, -INF , !P5 ;  /* 0xff800000196c7808 */ /* 0x000fe40006800000 */
[----:B------:R-:W-:Y:S01]  /*13f70*/  HMMA.16816.F32 R24, R4, R30, R100 ;  /* 0x0000001e0418723c */ /* 0x000fe20000001864 */
[----:B------:R1:W3:Y:S01]  /*13f80*/  LDSM.16.M88.4 R28, [R2+0x9800] ;  /* 0x00980000021c783b */ /* 0x0002e20000000200 */
[----:B------:R-:W-:Y:S01]  /*13f90*/  FSEL R100, R19, -INF , !P2 ;  /* 0xff80000013647808 */ /* 0x000fe20005000000 */
[----:B------:R-:W-:-:S04]  /*13fa0*/  DEPBAR.LE SB0, 0x0 ;  /* 0x000080000000791a */ /* 0x000fc80000000000 */
[----:B------:R-:W-:Y:S01]  /*13fb0*/  FSEL R102, R17, -INF , !P2 ;  /* 0xff80000011667808 */ /* 0x000fe20005000000 */
[----:B------:R-:W-:Y:S01]  /*13fc0*/  BAR.SYNC.DEFER_BLOCKING 0x0 ;  /* 0x0000000000007b1d */ /* 0x000fe20000010000 */
[-C--:B------:R-:W-:Y:S01]  /*13fd0*/  ISETP.GE.AND P2, PT, R3, R90.reuse, PT ;  /* 0x0000005a0300720c */ /* 0x080fe20003f46270 */
[----:B------:R-:W-:Y:S01]  /*13fe0*/  VIADD R3, R0, 0xffffffc0 ;  /* 0xffffffc000037836 */ /* 0x000fe20000000000 */
[C---:B------:R-:W-:Y:S01]  /*13ff0*/  HMMA.16816.F32 R16, R4.reuse, R38, R92 ;  /* 0x000000260410723c */ /* 0x040fe2000000185c */
[-C--:B------:R-:W-:Y:S02]  /*14000*/  ISETP.GE.AND P0, PT, R20, R90.reuse, PT ;  /* 0x0000005a1400720c */ /* 0x080fe40003f06270 */
[----:B------:R-:W-:Y:S02]  /*14010*/  FSEL R161, R8, -INF , !P1 ;  /* 0xff80000008a17808 */ /* 0x000fe40004800000 */
[----:B------:R-:W-:Y:S01]  /*14020*/  ISETP.GE.AND P5, PT, R3, R90, PT ;  /* 0x0000005a0300720c */ /* 0x000fe20003fa6270 */
[----:B------:R-:W-:Y:S01]  /*14030*/  VIADD R3, R0, 0xffffffc8 ;  /* 0xffffffc800037836 */ /* 0x000fe20000000000 */
[----:B------:R-:W-:Y:S01]  /*14040*/  FSEL R94, R9, -INF , !P0 ;  /* 0xff800000095e7808 */ /* 0x000fe20004000000 */
[----:B------:R-:W-:Y:S01]  /*14050*/  HMMA.16816.F32 R20, R4, R36, R84 ;  /* 0x000000240414723c */ /* 0x000fe20000001854 */
[----:B------:R-:W-:-:S02]  /*14060*/  FSEL R85, R15, -INF , !P3 ;  /* 0xff8000000f557808 */ /* 0x000fc40005800000 */
[----:B------:R-:W-:Y:S02]  /*14070*/  FSEL R84, R13, -INF , !P3 ;  /* 0xff8000000d547808 */ /* 0x000fe40005800000 */
[-C--:B------:R-:W-:Y:S01]  /*14080*/  ISETP.GE.AND P3, PT, R3, R90.reuse, PT ;  /* 0x0000005a0300720c */ /* 0x080fe20003f66270 */
[----:B------:R-:W-:Y:S01]  /*14090*/  VIADD R3, R0, 0xffffffc9 ;  /* 0xffffffc900037836 */ /* 0x000fe20000000000 */
[----:B------:R-:W-:Y:S01]  /*140a0*/  FSEL R86, R10, -INF , !P1 ;  /* 0xff8000000a567808 */ /* 0x000fe20004800000 */
[----:B-1----:R-:W-:Y:S01]  /*140b0*/  VIADD R2, R0, 0xffffffe8 ;  /* 0xffffffe800027836 */ /* 0x002fe20000000000 */
[----:B------:R-:W-:Y:S02]  /*140c0*/  FSEL R87, R11, -INF , !P0 ;  /* 0xff8000000b577808 */ /* 0x000fe40004000000 */
[----:B------:R-:W-:Y:S01]  /*140d0*/  ISETP.GE.AND P1, PT, R3, R90, PT ;  /* 0x0000005a0300720c */ /* 0x000fe20003f26270 */
[----:B--2---:R-:W-:Y:S01]  /*140e0*/  HMMA.16816.F32 R8, R4, R40, R192 ;  /* 0x000000280408723c */ /* 0x004fe200000018c0 */
[----:B------:R-:W-:Y:S01]  /*140f0*/  FSEL R103, R12, -INF , !P4 ;  /* 0xff8000000c677808 */ /* 0x000fe20006000000 */
[----:B------:R-:W-:Y:S01]  /*14100*/  VIADD R12, R0, 0xffffffc1 ;  /* 0xffffffc1000c7836 */ /* 0x000fe20000000000 */
[----:B------:R-:W-:Y:S01]  /*14110*/  FSEL R165, R18, -INF , !P3 ;  /* 0xff80000012a57808 */ /* 0x000fe20005800000 */
[----:B------:R-:W-:Y:S01]  /*14120*/  VIADD R3, R0, 0xffffffd0 ;  /* 0xffffffd000037836 */ /* 0x000fe20000000000 */
[----:B------:R-:W-:-:S02]  /*14130*/  FSEL R172, R16, -INF , !P3 ;  /* 0xff80000010ac7808 */ /* 0x000fc40005800000 */
[----:B------:R-:W-:Y:S02]  /*14140*/  FSEL R173, R19, -INF , !P1 ;  /* 0xff80000013ad7808 */ /* 0x000fe40004800000 */
[----:B------:R-:W-:Y:S02]  /*14150*/  FSEL R171, R17, -INF , !P1 ;  /* 0xff80000011ab7808 */ /* 0x000fe40004800000 */
[C---:B------:R-:W-:Y:S01]  /*14160*/  HMMA.16816.F32 R16, R4.reuse, R34, R180 ;  /* 0x000000220410723c */ /* 0x040fe200000018b4 */
[----:B------:R-:W-:Y:S02]  /*14170*/  FSEL R101, R14, -INF , !P4 ;  /* 0xff8000000e657808 */ /* 0x000fe40006000000 */
[----:B------:R-:W-:Y:S02]  /*14180*/  ISETP.GE.AND P4, PT, R12, R90, PT ;  /* 0x0000005a0c00720c */ /* 0x000fe40003f86270 */
[----:B------:R-:W-:Y:S01]  /*14190*/  FSEL R95, R24, -INF , !P6 ;  /* 0xff800000185f7808 */ /* 0x000fe20007000000 */
[----:B------:R-:W-:Y:S01]  /*141a0*/  VIADD R24, R0, 0xffffffd1 ;  /* 0xffffffd100187836 */ /* 0x000fe20000000000 */
[----:B------:R-:W-:Y:S01]  /*141b0*/  FSEL R163, R22, -INF , !P5 ;  /* 0xff80000016a37808 */ /* 0x000fe20006800000 */
[----:B------:R-:W-:Y:S01]  /*141c0*/  HMMA.16816.F32 R12, R4, R42, R188 ;  /* 0x0000002a040c723c */ /* 0x000fe200000018bc */
[----:B------:R-:W-:-:S02]  /*141d0*/  FSEL R167, R20, -INF , !P5 ;  /* 0xff80000014a77808 */ /* 0x000fc40006800000 */
[-C--:B------:R-:W-:Y:S01]  /*141e0*/  ISETP.GE.AND P0, PT, R3, R90.reuse, PT ;  /* 0x0000005a0300720c */ /* 0x080fe20003f06270 */
[----:B------:R-:W-:Y:S01]  /*141f0*/  VIADD R3, R0, 0xffffffe1 ;  /* 0xffffffe100037836 */ /* 0x000fe20000000000 */
[----:B------:R-:W-:Y:S02]  /*14200*/  FSEL R164, R23, -INF , !P4 ;  /* 0xff80000017a47808 */ /* 0x000fe40006000000 */
[----:B------:R-:W-:Y:S02]  /*14210*/  FSEL R166, R21, -INF , !P4 ;  /* 0xff80000015a67808 */ /* 0x000fe40006000000 */
[----:B------:R-:W-:Y:S01]  /*14220*/  ISETP.GE.AND P5, PT, R24, R90, PT ;  /* 0x0000005a1800720c */ /* 0x000fe20003fa6270 */
[----:B------:R-:W-:Y:S01]  /*14230*/  HMMA.16816.F32 R20, R4, R32, R184 ;  /* 0x000000200414723c */ /* 0x000fe200000018b8 */
[----:B------:R-:W-:Y:S01]  /*14240*/  FSEL R162, R27, -INF , !P2 ;  /* 0xff8000001ba27808 */ /* 0x000fe20005000000 */
[----:B------:R-:W-:Y:S01]  /*14250*/  VIADD R27, R0, 0xffffffd8 ;  /* 0xffffffd8001b7836 */ /* 0x000fe20000000000 */
[----:B------:R-:W-:Y:S01]  /*14260*/  FSEL R92, R26, -INF , !P6 ;  /* 0xff8000001a5c7808 */ /* 0x000fe20007000000 */
[----:B------:R-:W-:Y:S01]  /*14270*/  VIADD R26, R0, 0xffffffe0 ;  /* 0xffffffe0001a7836 */ /* 0x000fe20000000000 */
[----:B------:R-:W-:-:S02]  /*14280*/  FSEL R174, R10, -INF , !P0 ;  /* 0xff8000000aae7808 */ /* 0x000fc40004000000 */
[----:B------:R-:W-:Y:S02]  /*14290*/  FSEL R178, R8, -INF , !P0 ;  /* 0xff80000008b27808 */ /* 0x000fe40004000000 */
[----:B------:R-:W-:Y:S02]  /*142a0*/  FSEL R175, R11, -INF , !P5 ;  /* 0xff8000000baf7808 */ /* 0x000fe40006800000 */
[----:B------:R-:W-:Y:S02]  /*142b0*/  FSEL R177, R9, -INF , !P5 ;  /* 0xff80000009b17808 */ /* 0x000fe40006800000 */
[-C--:B------:R-:W-:Y:S01]  /*142c0*/  ISETP.GE.AND P6, PT, R2, R90.reuse, PT ;  /* 0x0000005a0200720c */ /* 0x080fe20003fc6270 */
[C---:B---3--:R-:W-:Y:S01]  /*142d0*/  HMMA.16816.F32 R8, R4.reuse, R28, R80 ;  /* 0x0000001c0408723c */ /* 0x048fe20000001850 */
[----:B------:R-:W-:Y:S01]  /*142e0*/  FSEL R93, R25, -INF , !P2 ;  /* 0xff800000195d7808 */ /* 0x000fe20005000000 */
[C---:B------:R-:W-:Y:S01]  /*142f0*/  VIADD R2, R0.reuse, 0xfffffff0 ;  /* 0xfffffff000027836 */ /* 0x040fe20000000000 */
[-C--:B------:R-:W-:Y:S01]  /*14300*/  ISETP.GE.AND P2, PT, R3, R90.reuse, PT ;  /* 0x0000005a0300720c */ /* 0x080fe20003f46270 */
[C---:B------:R-:W-:Y:S01]  /*14310*/  VIADD R3, R0.reuse, 0xffffffe9 ;  /* 0xffffffe900037836 */ /* 0x040fe20000000000 */
[----:B------:R-:W-:Y:S01]  /*14320*/  ISETP.GE.AND P4, PT, R27, R90, PT ;  /* 0x0000005a1b00720c */ /* 0x000fe20003f86270 */
[----:B------:R-:W-:Y:S01]  /*14330*/  VIADD R25, R0, 0xffffffd9 ;  /* 0xffffffd900197836 */ /* 0x000fe20000000000 */
[----:B------:R-:W-:Y:S01]  /*14340*/  FSEL R183, R18, -INF , !P6 ;  /* 0xff80000012b77808 */ /* 0x000fe20007000000 */
[----:B------:R-:W-:Y:S01]  /*14350*/  HMMA.16816.F32 R4, R4, R30, R72 ;  /* 0x0000001e0404723c */ /* 0x000fe20000001848 */
[----:B------:R-:W-:-:S02]  /*14360*/  FSEL R186, R16, -INF , !P6 ;  /* 0xff80000010ba7808 */ /* 0x000fc40007000000 */
[----:B------:R-:W-:Y:S02]  /*14370*/  ISETP.NE.AND P6, PT, R249, 0x1, PT ;  /* 0x00000001f900780c */ /* 0x000fe40003fc5270 */
[----:B------:R-:W-:Y:S02]  /*14380*/  FSEL R176, R14, -INF , !P4 ;  /* 0xff8000000eb07808 */ /* 0x000fe40006000000 */
[----:B------:R-:W-:Y:S02]  /*14390*/  FSEL R179, R12, -INF , !P4 ;  /* 0xff8000000cb37808 */ /* 0x000fe40006000000 */
[-C--:B------:R-:W-:Y:S01]  /*143a0*/  ISETP.GE.AND P5, PT, R3, R90.reuse, PT ;  /* 0x0000005a0300720c */ /* 0x080fe20003fa6270 */
[----:B------:R-:W-:Y:S01]  /*143b0*/  VIADD R3, R0, 0xfffffff1 ;  /* 0xfffffff100037836 */ /* 0x000fe20000000000 */
[-C--:B------:R-:W-:Y:S01]  /*143c0*/  ISETP.GE.AND P4, PT, R2, R90.reuse, PT ;  /* 0x0000005a0200720c */ /* 0x080fe20003f86270 */
[C---:B------:R-:W-:Y:S01]  /*143d0*/  VIADD R2, R0.reuse, 0xfffffff8 ;  /* 0xfffffff800027836 */ /* 0x040fe20000000000 */
[-C--:B------:R-:W-:Y:S01]  /*143e0*/  ISETP.GE.AND P3, PT, R25, R90.reuse, PT ;  /* 0x0000005a1900720c */ /* 0x080fe20003f66270 */
[----:B------:R-:W-:Y:S01]  /*143f0*/  VIADD R0, R0, 0xfffffff9 ;  /* 0xfffffff900007836 */ /* 0x000fe20000000000 */
[----:B------:R-:W-:-:S02]  /*14400*/  ISETP.GE.AND P1, PT, R26, R90, PT ;  /* 0x0000005a1a00720c */ /* 0x000fc40003f26270 */
[----:B------:R-:W-:Y:S02]  /*14410*/  FSEL R180, R15, -INF , !P3 ;  /* 0xff8000000fb47808 */ /* 0x000fe40005800000 */
[----:B------:R-:W-:Y:S02]  /*14420*/  FSEL R80, R13, -INF , !P3 ;  /* 0xff8000000d507808 */ /* 0x000fe40005800000 */
[----:B------:R-:W-:Y:S02]  /*14430*/  FSEL R181, R22, -INF , !P1 ;  /* 0xff80000016b57808 */ /* 0x000fe40004800000 */
[----:B------:R-:W-:Y:S02]  /*14440*/  FSEL R185, R20, -INF , !P1 ;  /* 0xff80000014b97808 */ /* 0x000fe40004800000 */
[-C--:B------:R-:W-:Y:S02]  /*14450*/  ISETP.GE.AND P3, PT, R3, R90.reuse, PT ;  /* 0x0000005a0300720c */ /* 0x080fe40003f66270 */
[----:B------:R-:W-:-:S02]  /*14460*/  ISETP.GE.AND P1, PT, R2, R90, PT ;  /* 0x0000005a0200720c */ /* 0x000fc40003f26270 */
[----:B------:R-:W-:Y:S02]  /*14470*/  ISETP.GE.AND P0, PT, R0, R90, PT ;  /* 0x0000005a0000720c */ /* 0x000fe40003f06270 */
[----:B------:R-:W-:Y:S02]  /*14480*/  FSEL R182, R23, -INF , !P2 ;  /* 0xff80000017b67808 */ /* 0x000fe40005000000 */
[----:B------:R-:W-:Y:S02]  /*14490*/  FSEL R184, R21, -INF , !P2 ;  /* 0xff80000015b87808 */ /* 0x000fe40005000000 */
[----:B------:R-:W-:Y:S02]  /*144a0*/  ISETP.NE.AND P2, PT, R231, RZ, PT ;  /* 0x000000ffe700720c */ /* 0x000fe40003f45270 */
        /* <DEDUP_REMOVED lines=24> */
.L_x_4189:
[----:B------:R-:W2:Y:S04]  /*14630*/  LD.E R2, desc[UR6][R168.64+0x170] ;  /* 0x00017006a8027980 */ /* 0x000ea8000c101900 */
[----:B------:R-:W3:Y:S01]  /*14640*/  LDL R6, [R1+0x4] ;  /* 0x0000040001067983 */ /* 0x000ee20000100800 */
[----:B--2---:R-:W-:-:S04]  /*14650*/  IABS R0, R2 ;  /* 0x0000000200007213 */ /* 0x004fc80000000000 */
[----:B------:R-:W1:Y:S08]  /*14660*/  I2F.RP R4, R0 ;  /* 0x0000000000047306 */ /* 0x000e700000209400 */
[----:B-1----:R-:W1:Y:S02]  /*14670*/  MUFU.RCP R4, R4 ;  /* 0x0000000400047308 */ /* 0x002e640000001000 */
[----:B-1----:R-:W-:-:S06]  /*14680*/  VIADD R4, R4, 0xffffffe ;  /* 0x0ffffffe04047836 */ /* 0x002fcc0000000000 */
[----:B------:R-:W1:Y:S01]  /*14690*/  F2I.FTZ.U32.TRUNC.NTZ R5, R4 ;  /* 0x0000000400057305 */ /* 0x000e62000021f000 */
[C---:B---3--:R-:W-:Y:S01]  /*146a0*/  VIADD R9, R6.reuse, 0xfffffe00 ;  /* 0xfffffe0006097836 */ /* 0x048fe20000000000 */
[----:B------:R-:W-:-:S04]  /*146b0*/  IADD3 R8, PT, PT, R6, -0x100, RZ ;  /* 0xffffff0006087810 */ /* 0x000fc80007ffe0ff */
[----:B------:R-:W-:Y:S01]  /*146c0*/  IABS R6, R9 ;  /* 0x0000000900067213 */ /* 0x000fe20000000000 */
[----:B-1----:R-:W-:Y:S02]  /*146d0*/  IMAD.MOV R3, RZ, RZ, -R5 ;  /* 0x000000ffff037224 */ /* 0x002fe400078e0a05 */
[----:B------:R-:W-:Y:S02]  /*146e0*/  IMAD.MOV.U32 R4, RZ, RZ, RZ ;  /* 0x000000ffff047224 */ /* 0x000fe400078e00ff */
[----:B------:R-:W-:Y:S01]  /*146f0*/  IMAD R3, R3, R0, RZ ;  /* 0x0000000003037224 */ /* 0x000fe200078e02ff */
[----:B------:R-:W-:-:S03]  /*14700*/  IABS R10, R2 ;  /* 0x00000002000a7213 */ /* 0x000fc60000000000 */
        /* <DEDUP_REMOVED lines=49> */
.L_x_4190:
[----:B------:R-:W-:Y:S05]  /*14a20*/  BSYNC.RECONVERGENT B0 ;  /* 0x0000000000007941 */ /* 0x000fea0003800200 */
.L_x_4188:
[C---:B------:R-:W-:Y:S01]  /*14a30*/  IMAD.SHL.U32 R23, R234.reuse, 0x20, RZ ;  /* 0x00000020ea177824 */ /* 0x040fe200078e00ff */
[----:B------:R-:W-:Y:S01]  /*14a40*/  SHF.L.U64.HI R22, R234, 0x5, R235 ;  /* 0x00000005ea167819 */ /* 0x000fe200000102eb */
[----:B------:R-:W-:Y:S01]  /*14a50*/  IMAD.MOV.U32 R10, RZ, RZ, R246 ;  /* 0x000000ffff0a7224 */ /* 0x000fe200078e00f6 */
[----:B------:R-:W-:Y:S01]  /*14a60*/  LOP3.LUT R0, R242, 0x1c0, RZ, 0xc0, !PT ;  /* 0x000001c0f2007812 */ /* 0x000fe200078ec0ff */
[--C-:B------:R-:W-:Y:S01]  /*14a70*/  IMAD.MOV.U32 R11, RZ, RZ, R245.reuse ;  /* 0x000000ffff0b7224 */ /* 0x100fe200078e00f5 */
[----:B------:R-:W-:Y:S02]  /*14a80*/  IADD3 R8, P0, PT, R23, R246, RZ ;  /* 0x000000f617087210 */ /* 0x000fe40007f1e0ff */
[----:B------:R-:W-:Y:S02]  /*14a90*/  LOP3.LUT R0, R0, 0x38, R232, 0xf8, !PT ;  /* 0x0000003800007812 */ /* 0x000fe400078ef8e8 */
[----:B------:R-:W-:Y:S01]  /*14aa0*/  IADD3 R6, P1, PT, R8, R23, RZ ;  /* 0x0000001708067210 */ /* 0x000fe20007f3e0ff */
[----:B------:R-:W-:Y:S01]  /*14ab0*/  IMAD.X R9, R22, 0x1, R245, P0 ;  /* 0x0000000116097824 */ /* 0x000fe200000e06f5 */
[----:B------:R-:W-:-:S02]  /*14ac0*/  LOP3.LUT R0, R0, R228, RZ, 0x3c, !PT ;  /* 0x000000e400007212 */ /* 0x000fc400078e3cff */
[-C--:B------:R-:W-:Y:S01]  /*14ad0*/  IADD3 R4, P0, PT, R6, R23.reuse, RZ ;  /* 0x0000001706047210 */ /* 0x080fe20007f1e0ff */
[----:B------:R-:W-:Y:S01]  /*14ae0*/  IMAD.X R7, R9, 0x1, R22, P1 ;  /* 0x0000000109077824 */ /* 0x000fe200008e0616 */
[----:B------:R-:W-:Y:S02]  /*14af0*/  LOP3.LUT R0, R0, 0x1e00, R242, 0xf8, !PT ;  /* 0x00001e0000007812 */ /* 0x000fe400078ef8f2 */
[-C--:B------:R-:W-:Y:S01]  /*14b00*/  IADD3 R2, P1, PT, R4, R23.reuse, RZ ;  /* 0x0000001704027210 */ /* 0x080fe20007f3e0ff */
[--C-:B------:R-:W-:Y:S01]  /*14b10*/  IMAD.X R5, R7, 0x1, R22.reuse, P0 ;  /* 0x0000000107057824 */ /* 0x100fe200000e0616 */
[----:B------:R-:W-:Y:S02]  /*14b20*/  LEA R0, R0, UR8, 0x1 ;  /* 0x0000000800007c11 */ /* 0x000fe4000f8e08ff */
[-C--:B------:R-:W-:Y:S01]  /*14b30*/  IADD3 R12, P0, PT, R2, R23.reuse, RZ ;  /* 0x00000017020c7210 */ /* 0x080fe20007f1e0ff */
[--C-:B------:R-:W-:Y:S02]  /*14b40*/  IMAD.X R3, R5, 0x1, R22.reuse, P1 ;  /* 0x0000000105037824 */ /* 0x100fe400008e0616 */
[----:B------:R-:W-:Y:S01]  /*14b50*/  @!PT LDS RZ, [RZ] ;  /* 0x00000000fffff984 */ /* 0x000fe20000000800 */
[----:B------:R-:W-:Y:S01]  /*14b60*/  @!PT LDS RZ, [RZ] ;  /* 0x00000000fffff984 */ /* 0x000fe20000000800 */
[----:B------:R-:W-:Y:S01]  /*14b70*/  @!PT LDS RZ, [RZ] ;  /* 0x00000000fffff984 */ /* 0x000fe20000000800 */
[----:B------:R1:W-:Y:S01]  /*14b80*/  LDGSTS.E.BYPASS.LTC128B.128 [R0+0x2000], desc[UR6][R10.64] ;  /* 0x020000000a007fae */ /* 0x0003e2000b981a06 */
[----:B------:R-:W-:Y:S01]  /*14b90*/  IADD3 R20, P1, PT, R12, R23, RZ ;  /* 0x000000170c147210 */ /* 0x000fe20007f3e0ff */
[----:B------:R-:W-:-:S02]  /*14ba0*/  IMAD.X R13, R3, 0x1, R22, P0 ;  /* 0x00000001030d7824 */ /* 0x000fc400000e0616 */
[----:B------:R2:W-:Y:S01]  /*14bb0*/  LDGSTS.E.BYPASS.LTC128B.128 [R0+0x2800], desc[UR6][R8.64] ;  /* 0x0280000008007fae */ /* 0x0005e2000b981a06 */
[-C--:B------:R-:W-:Y:S01]  /*14bc0*/  IADD3 R18, P0, PT, R20, R23.reuse, RZ ;  /* 0x0000001714127210 */ /* 0x080fe20007f1e0ff */
[--C-:B------:R-:W-:Y:S02]  /*14bd0*/  IMAD.X R21, R13, 0x1, R22.reuse, P1 ;  /* 0x000000010d157824 */ /* 0x100fe400008e0616 */
[----:B------:R3:W-:Y:S01]  /*14be0*/  LDGSTS.E.BYPASS.LTC128B.128 [R0+0x3000], desc[UR6][R6.64] ;  /* 0x0300000006007fae */ /* 0x0007e2000b981a06 */
[-C--:B------:R-:W-:Y:S01]  /*14bf0*/  IADD3 R16, P1, PT, R18, R23.reuse, RZ ;  /* 0x0000001712107210 */ /* 0x080fe20007f3e0ff */
[--C-:B------:R-:W-:Y:S02]  /*14c00*/  IMAD.X R19, R21, 0x1, R22.reuse, P0 ;  /* 0x0000000115137824 */ /* 0x100fe400000e0616 */
[----:B------:R4:W-:Y:S01]  /*14c10*/  LDGSTS.E.BYPASS.LTC128B.128 [R0+0x3800], desc[UR6][R4.64] ;  /* 0x0380000004007fae */ /* 0x0009e2000b981a06 */
[----:B------:R-:W-:Y:S01]  /*14c20*/  IADD3 R14, P0, PT, R16, R23, RZ ;  /* 0x00000017100e7210 */ /* 0x000fe20007f1e0ff */
[----:B------:R-:W-:-:S02]  /*14c30*/  IMAD.X R17, R19, 0x1, R22, P1 ;  /* 0x0000000113117824 */ /* 0x000fc400008e0616 */
[----:B------:R5:W-:Y:S02]  /*14c40*/  LDGSTS.E.BYPASS.LTC128B.128 [R0+0x4000], desc[UR6][R2.64] ;  /* 0x0400000002007fae */ /* 0x000be4000b981a06 */
[----:B------:R-:W-:Y:S02]  /*14c50*/  IMAD.X R15, R17, 0x1, R22, P0 ;  /* 0x00000001110f7824 */ /* 0x000fe400000e0616 */
[----:B------:R5:W-:Y:S04]  /*14c60*/  LDGSTS.E.BYPASS.LTC128B.128 [R0+0x4800], desc[UR6][R12.64] ;  /* 0x048000000c007fae */ /* 0x000be8000b981a06 */
[----:B------:R5:W-:Y:S01]  /*14c70*/  LDGSTS.E.BYPASS.LTC128B.128 [R0+0x5000], desc[UR6][R20.64] ;  /* 0x0500000014007fae */ /* 0x000be2000b981a06 */
[----:B-1----:R-:W-:-:S03]  /*14c80*/  IADD3 R10, P1, PT, R14, R23, RZ ;  /* 0x000000170e0a7210 */ /* 0x002fc60007f3e0ff */
[----:B------:R1:W-:Y:S01]  /*14c90*/  LDGSTS.E.BYPASS.LTC128B.128 [R0+0x5800], desc[UR6][R18.64] ;  /* 0x0580000012007fae */ /* 0x0003e2000b981a06 */
[-C--:B--2---:R-:W-:Y:S01]  /*14ca0*/  IADD3 R8, P0, PT, R10, R23.reuse, RZ ;  /* 0x000000170a087210 */ /* 0x084fe20007f1e0ff */
[--C-:B------:R-:W-:Y:S02]  /*14cb0*/  IMAD.X R11, R15, 0x1, R22.reuse, P1 ;  /* 0x000000010f0b7824 */ /* 0x100fe400008e0616 */
[----:B------:R1:W-:Y:S01]  /*14cc0*/  LDGSTS.E.BYPASS.LTC128B.128 [R0+0x6000], desc[UR6][R16.64] ;  /* 0x0600000010007fae */ /* 0x0003e2000b981a06 */
[-C--:B---3--:R-:W-:Y:S01]  /*14cd0*/  IADD3 R6, P1, PT, R8, R23.reuse, RZ ;  /* 0x0000001708067210 */ /* 0x088fe20007f3e0ff */
[--C-:B------:R-:W-:Y:S02]  /*14ce0*/  IMAD.X R9, R11, 0x1, R22.reuse, P0 ;  /* 0x000000010b097824 */ /* 0x100fe400000e0616 */
[----:B------:R1:W-:Y:S01]  /*14cf0*/  LDGSTS.E.BYPASS.LTC128B.128 [R0+0x6800], desc[UR6][R14.64] ;  /* 0x068000000e007fae */ /* 0x0003e2000b981a06 */
[----:B----4-:R-:W-:Y:S01]  /*14d00*/  IADD3 R4, P0, PT, R6, R23, RZ ;  /* 0x0000001706047210 */ /* 0x010fe20007f1e0ff */
[----:B------:R-:W-:-:S02]  /*14d10*/  IMAD.X R7, R9, 0x1, R22, P1 ;  /* 0x0000000109077824 */ /* 0x000fc400008e0616 */
[----:B------:R1:W-:Y:S01]  /*14d20*/  LDGSTS.E.BYPASS.LTC128B.128 [R0+0x7000], desc[UR6][R10.64] ;  /* 0x070000000a007fae */ /* 0x0003e2000b981a06 */
[-C--:B-----5:R-:W-:Y:S01]  /*14d30*/  IADD3 R2, P1, PT, R4, R23.reuse, RZ ;  /* 0x0000001704027210 */ /* 0x0a0fe20007f3e0ff */
[--C-:B------:R-:W-:Y:S02]  /*14d40*/  IMAD.X R5, R7, 0x1, R22.reuse, P0 ;  /* 0x0000000107057824 */ /* 0x100fe400000e0616 */
[----:B------:R1:W-:Y:S01]  /*14d50*/  LDGSTS.E.BYPASS.LTC128B.128 [R0+0x7800], desc[UR6][R8.64] ;  /* 0x0780000008007fae */ /* 0x0003e2000b981a06 */
[----:B------:R-:W-:Y:S01]  /*14d60*/  IADD3 R12, P0, PT, R2, R23, RZ ;  /* 0x00000017020c7210 */ /* 0x000fe20007f1e0ff */
[--C-:B------:R-:W-:Y:S02]  /*14d70*/  IMAD.X R3, R5, 0x1, R22.reuse, P1 ;  /* 0x0000000105037824 */ /* 0x100fe400008e0616 */
[----:B------:R1:W-:Y:S02]  /*14d80*/  LDGSTS.E.BYPASS.LTC128B.128 [R0+0x8000], desc[UR6][R6.64] ;  /* 0x0800000006007fae */ /* 0x0003e4000b981a06 */
[----:B------:R-:W-:-:S02]  /*14d90*/  IMAD.X R13, R3, 0x1, R22, P0 ;  /* 0x00000001030d7824 */ /* 0x000fc400000e0616 */
[----:B------:R1:W-:Y:S04]  /*14da0*/  LDGSTS.E.BYPASS.LTC128B.128 [R0+0x8800], desc[UR6][R4.64] ;  /* 0x0880000004007fae */ /* 0x0003e8000b981a06 */
[----:B------:R1:W-:Y:S04]  /*14db0*/  LDGSTS.E.BYPASS.LTC128B.128 [R0+0x9000], desc[UR6][R2.64] ;  /* 0x0900000002007fae */ /* 0x0003e8000b981a06 */
[----:B------:R1:W-:Y:S04]  /*14dc0*/  LDGSTS.E.BYPASS.LTC128B.128 [R0+0x9800], desc[UR6][R12.64] ;  /* 0x098000000c007fae */ /* 0x0003e8000b981a06 */
[----:B------:R-:W0:Y:S02]  /*14dd0*/  LDGDEPBAR ;  /* 0x00000000000079af */ /* 0x000e240000000000 */
.L_x_4187:
[----:B------:R-:W-:Y:S05]  /*14de0*/  BSYNC.RECONVERGENT B1 ;  /* 0x0000000000017941 */ /* 0x000fea0003800200 */
.L_x_4186:
[----:B-1----:R-:W2:Y:S01]  /*14df0*/  LD.E R0, desc[UR6][R168.64+0xdc] ;  /* 0x0000dc06a8007980 */ /* 0x002ea2000c101900 */
        /* <DEDUP_REMOVED lines=114> */
[----:B----4-:R-:W-:Y:S01]  /*15520*/  F2FP.F16.F32.PACK_AB R10, R75, R7 ;  /* 0x000000074b0a723e */ /* 0x010fe200000000ff */
[----:B------:R-:W-:-:S04]  /*15530*/  FFMA.FTZ R7, R80, R0, -R5 ;  /* 0x0000000050077223 */ /* 0x000fc80000010805 */
        /* <DEDUP_REMOVED lines=12> */
[C---:B---3--:R-:W-:Y:S08]  /*15600*/  HMMA.16816.F32 R48, R8.reuse, R16, RZ ;  /* 0x000000100830723c */ /* 0x048ff000000018ff */
[----:B------:R-:W-:Y:S01]  /*15610*/  HMMA.16816.F32 R44, R8, R18, RZ ;  /* 0x00000012082c723c */ /* 0x000fe200000018ff */
[----:B------:R-:W-:Y:S01]  /*15620*/  LDSM.16.MT88.4 R16, [R160+0xa800] ;  /* 0x00a80000a010783b */ /* 0x000fe20000004200 */
[----:B-1----:R-:W-:-:S06]  /*15630*/  FFMA.FTZ R2, R59, R0, -R5 ;  /* 0x000000003b027223 */ /* 0x002fcc0000010805 */
[----:B------:R-:W-:Y:S01]  /*15640*/  HMMA.16816.F32 R56, R8, R14, RZ ;  /* 0x0000000e0838723c */ /* 0x000fe200000018ff */
[----:B------:R-:W1:Y:S01]  /*15650*/  LDSM.16.MT88.4 R12, [R60+0xa800] ;  /* 0x00a800003c0c783b */ /* 0x000e620000004200 */
[----:B------:R3:W5:Y:S01]  /*15660*/  MUFU.EX2 R244, R2 ;  /* 0x0000000200f47308 */ /* 0x0007620000000800 */
[----:B----4-:R-:W-:Y:S01]  /*15670*/  F2FP.F16.F32.PACK_AB R9, R73, R74 ;  /* 0x0000004a4909723e */ /* 0x010fe200000000ff */
[----:B---3--:R-:W-:Y:S01]  /*15680*/  FFMA.FTZ R2, R65, R0, -R5 ;  /* 0x0000000041027223 */ /* 0x008fe20000010805 */
[----:B-----5:R-:W-:-:S05]  /*15690*/  F2FP.F16.F32.PACK_AB R8, R244, R239 ;  /* 0x000000eff408723e */ /* 0x020fca00000000ff */
        /* <DEDUP_REMOVED lines=14> */
[----:B------:R-:W-:Y:S06]  /*15780*/  LDSM.16.MT88.4 R24, [R136+0xb000] ;  /* 0x00b000008818783b */ /* 0x000fec0000004200 */
[C---:B-1----:R-:W-:Y:S08]  /*15790*/  HMMA.16816.F32 R20, R8.reuse, R14, R44 ;  /* 0x0000000e0814723c */ /* 0x042ff0000000182c */
[----:B------:R-:W-:Y:S01]  /*157a0*/  HMMA.16816.F32 R52, R8, R16, R52 ;  /* 0x000000100834723c */ /* 0x000fe20000001834 */
[----:B--2---:R-:W-:-:S04]  /*157b0*/  FFMA.FTZ R2, R69, R0, -R3 ;  /* 0x0000000045027223 */ /* 0x004fc80000010803 */
[----:B------:R1:W-:Y:S03]  /*157c0*/  MUFU.EX2 R233, R2 ;  /* 0x0000000200e97308 */ /* 0x0003e60000000800 */
[C---:B------:R-:W-:Y:S01]  /*157d0*/  HMMA.16816.F32 R68, R8.reuse, R30, R40 ;  /* 0x0000001e0844723c */ /* 0x040fe20000001828 */
[----:B------:R-:W2:Y:S07]  /*157e0*/  LDSM.16.MT88.4 R28, [R156+0xb000] ;  /* 0x00b000009c1c783b */ /* 0x000eae0000004200 */
[----:B------:R-:W-:Y:S01]  /*157f0*/  HMMA.16816.F32 R40, R8, R12, R48 ;  /* 0x0000000c0828723c */ /* 0x000fe20000001830 */
[----:B------:R-:W4:Y:S01]  /*15800*/  LDSM.16.MT88.4 R12, [R60+0xb000] ;  /* 0x00b000003c0c783b */ /* 0x000f220000004200 */
[----:B-1----:R-:W-:-:S06]  /*15810*/  FFMA.FTZ R2, R78, R0, -R5 ;  /* 0x000000004e027223 */ /* 0x002fcc0000010805 */
[----:B------:R-:W-:Y:S01]  /*15820*/  HMMA.16816.F32 R56, R8, R18, R56 ;  /* 0x000000120838723c */ /* 0x000fe20000001838 */
[----:B------:R-:W1:Y:S01]  /*15830*/  LDSM.16.MT88.4 R16, [R160+0xb000] ;  /* 0x00b00000a010783b */ /* 0x000e620000004200 */
[----:B---3--:R-:W-:Y:S01]  /*15840*/  F2FP.F16.F32.PACK_AB R9, R238, R236 ;  /* 0x000000ecee09723e */ /* 0x008fe200000000ff */
[----:B------:R3:W-:Y:S02]  /*15850*/  MUFU.EX2 R227, R2 ;  /* 0x0000000200e37308 */ /* 0x0007e40000000800 */
[----:B---3--:R-:W-:-:S06]  /*15860*/  FFMA.FTZ R2, R77, R0, -R5 ;  /* 0x000000004d027223 */ /* 0x008fcc0000010805 */
[----:B------:R3:W5:Y:S02]  /*15870*/  MUFU.EX2 R226, R2 ;  /* 0x0000000200e27308 */ /* 0x0007640000000800 */
[----:B---3--:R-:W-:Y:S01]  /*15880*/  FFMA.FTZ R2, R79, R0, -R5 ;  /* 0x000000004f027223 */ /* 0x008fe20000010805 */
[----:B-----5:R-:W-:Y:S02]  /*15890*/  F2FP.F16.F32.PACK_AB R8, R226, R227 ;  /* 0x000000e3e208723e */ /* 0x020fe400000000ff */
[----:B------:R-:W-:-:S03]  /*158a0*/  MOV R79, R197 ;  /* 0x000000c5004f7202 */ /* 0x000fc60000000f00 */
[----:B------:R3:W-:Y:S02]  /*158b0*/  MUFU.EX2 R78, R2 ;  /* 0x00000002004e7308 */ /* 0x0007e40000000800 */
[----:B---3--:R-:W-:-:S06]  /*158c0*/  FFMA.FTZ R2, R76, R0, -R5 ;  /* 0x000000004c027223 */ /* 0x008fcc0000010805 */
[----:B------:R3:W5:Y:S02]  /*158d0*/  MUFU.EX2 R231, R2 ;  /* 0x0000000200e77308 */ /* 0x0007640000000800 */
[----:B---3--:R-:W-:Y:S01]  /*158e0*/  FFMA.FTZ R2, R88, R0, -R3 ;  /* 0x0000000058027223 */ /* 0x008fe20000010803 */
[----:B-----5:R-:W-:Y:S02]  /*158f0*/  F2FP.F16.F32.PACK_AB R10, R231, R78 ;  /* 0x0000004ee70a723e */ /* 0x020fe400000000ff */
[----:B------:R-:W-:-:S03]  /*15900*/  MOV R88, R75 ;  /* 0x0000004b00587202 */ /* 0x000fc60000000f00 */
[----:B------:R3:W5:Y:S02]  /*15910*/  MUFU.EX2 R225, R2 ;  /* 0x0000000200e17308 */ /* 0x0007640000000800 */
[----:B---3--:R-:W-:Y:S01]  /*15920*/  FFMA.FTZ R2, R89, R0, -R3 ;  /* 0x0000000059027223 */ /* 0x008fe20000010803 */
[----:B-----5:R-:W-:Y:S02]  /*15930*/  F2FP.F16.F32.PACK_AB R11, R225, R233 ;  /* 0x000000e9e10b723e */ /* 0x020fe400000000ff */
[----:B------:R-:W-:-:S03]  /*15940*/  MOV R89, R74 ;  /* 0x0000004a00597202 */ /* 0x000fc60000000f00 */
[----:B------:R3:W-:Y:S02]  /*15950*/  MUFU.EX2 R77, R2 ;  /* 0x00000002004d7308 */ /* 0x0007e40000000800 */
[----:B--2---:R-:W-:Y:S01]  /*15960*/  HMMA.16816.F32 R48, R8, R28, R64 ;  /* 0x0000001c0830723c */ /* 0x004fe20000001840 */
[----:B------:R-:W-:-:S07]  /*15970*/  MOV R67, R72 ;  /* 0x0000004800437202 */ /* 0x000fce0000000f00 */
[----:B------:R-:W-:Y:S01]  /*15980*/  HMMA.16816.F32 R68, R8, R30, R68 ;  /* 0x0000001e0844723c */ /* 0x000fe20000001844 */
[----:B------:R-:W2:Y:S01]  /*15990*/  LDSM.16.MT88.4 R28, [R156+0xb800] ;  /* 0x00b800009c1c783b */ /* 0x000ea20000004200 */
[----:B---3--:R-:W-:Y:S01]  /*159a0*/  FFMA.FTZ R2, R91, R0, -R3 ;  /* 0x000000005b027223 */ /* 0x008fe20000010803 */
[----:B------:R-:W-:-:S05]  /*159b0*/  MOV R91, R73 ;  /* 0x00000049005b7202 */ /* 0x000fca0000000f00 */
[C---:B------:R-:W-:Y:S01]  /*159c0*/  HMMA.16816.F32 R36, R8.reuse, R24, R36 ;  /* 0x000000180824723c */ /* 0x040fe20000001824 */
[----:B------:R3:W5:Y:S07]  /*159d0*/  MUFU.EX2 R224, R2 ;  /* 0x0000000200e07308 */ /* 0x00076e0000000800 */
[C---:B------:R-:W-:Y:S01]  /*159e0*/  HMMA.16816.F32 R32, R8.reuse, R26, R32 ;  /* 0x0000001a0820723c */ /* 0x040fe20000001820 */
[----:B------:R-:W2:Y:S07]  /*159f0*/  LDSM.16.MT88.4 R24, [R136+0xb800] ;  /* 0x00b800008818783b */ /* 0x000eae0000004200 */
[----:B----4-:R-:W-:Y:S01]  /*15a00*/  HMMA.16816.F32 R44, R8, R12, R40 ;  /* 0x0000000c082c723c */ /* 0x010fe20000001828 */
[----:B---3--:R-:W-:-:S04]  /*15a10*/  FFMA.FTZ R2, R96, R0, -R3 ;  /* 0x0000000060027223 */ /* 0x008fc80000010803 */
[----:B------:R3:W-:Y:S03]  /*15a20*/  MUFU.EX2 R223, R2 ;  /* 0x0000000200df7308 */ /* 0x0007e60000000800 */
[C---:B------:R-:W-:Y:S01]  /*15a30*/  HMMA.16816.F32 R20, R8.reuse, R14, R20 ;  /* 0x0000000e0814723c */ /* 0x040fe20000001814 */
[----:B------:R-:W4:Y:S07]  /*15a40*/  LDSM.16.MT88.4 R12, [R60+0xb800] ;  /* 0x00b800003c0c783b */ /* 0x000f2e0000004200 */
[----:B-1----:R-:W-:Y:S01]  /*15a50*/  HMMA.16816.F32 R52, R8, R16, R52 ;  /* 0x000000100834723c */ /* 0x002fe20000001834 */
[----:B---3--:R-:W-:-:S07]  /*15a60*/  FFMA.FTZ R2, R99, R0, -R5 ;  /* 0x0000000063027223 */ /* 0x008fce0000010805 */
[----:B------:R-:W-:Y:S01]  /*15a70*/  HMMA.16816.F32 R72, R8, R18, R56 ;  /* 0x000000120848723c */ /* 0x000fe20000001838 */
[----:B------:R-:W1:Y:S01]  /*15a80*/  LDSM.16.MT88.4 R16, [R160+0xb800] ;  /* 0x00b80000a010783b */ /* 0x000e620000004200 */
[----:B-----5:R-:W-:Y:S01]  /*15a90*/  F2FP.F16.F32.PACK_AB R9, R224, R77 ;  /* 0x0000004de009723e */ /* 0x020fe200000000ff */
[----:B------:R3:W-:Y:S02]  /*15aa0*/  MUFU.EX2 R222, R2 ;  /* 0x0000000200de7308 */ /* 0x0007e40000000800 */
[----:B---3--:R-:W-:-:S06]  /*15ab0*/  FFMA.FTZ R2, R98, R0, -R5 ;  /* 0x0000000062027223 */ /* 0x008fcc0000010805 */
        /* <DEDUP_REMOVED lines=12> */
[C---:B--2---:R-:W-:Y:S08]  /*15b80*/  HMMA.16816.F32 R48, R8.reuse, R28, R48 ;  /* 0x0000001c0830723c */ /* 0x044ff00000001830 */
[----:B------:R-:W-:Y:S01]  /*15b90*/  HMMA.16816.F32 R68, R8, R30, R68 ;  /* 0x0000001e0844723c */ /* 0x000fe20000001844 */
[----:B------:R-:W2:Y:S01]  /*15ba0*/  LDSM.16.MT88.4 R28, [R156+0xc000] ;  /* 0x00c000009c1c783b */ /* 0x000ea20000004200 */
[----:B---3--:R-:W-:-:S06]  /*15bb0*/  FFMA.FTZ R2, R107, R0, -R3 ;  /* 0x000000006b027223 */ /* 0x008fcc0000010803 */
        /* <DEDUP_REMOVED lines=101> */
[----:B---3--:R-:W-:Y:S01]  /*16210*/  FFMA.FTZ R2, R137, R0, -R3 ;  /* 0x0000000089027223 */ /* 0x008fe20000010803 */
[----:B------:R-:W-:-:S03]  /*16220*/  MOV R137, R67 ;  /* 0x0000004300897202 */ /* 0x000fc60000000f00 */
        /* <DEDUP_REMOVED lines=8> */
[----:B------:R3:W-:Y:S01]  /*162b0*/  MUFU.EX2 R132, R2 ;  /* 0x0000000200847308 */ /* 0x0007e20000000800 */
[----:B------:R-:W-:Y:S01]  /*162c0*/  MOV R140, R91 ;  /* 0x0000005b008c7202 */ /* 0x000fe20000000f00 */
[----:B---3--:R-:W-:Y:S01]  /*162d0*/  FFMA.FTZ R2, R139, R0, -R5 ;  /* 0x000000008b027223 */ /* 0x008fe20000010805 */
[----:B------:R-:W-:-:S05]  /*162e0*/  MOV R139, R89 ;  /* 0x00000059008b7202 */ /* 0x000fca0000000f00 */
[----:B------:R3:W5:Y:S02]  /*162f0*/  MUFU.EX2 R131, R2 ;  /* 0x0000000200837308 */ /* 0x0007640000000800 */
[----:B---3--:R-:W-:Y:S01]  /*16300*/  FFMA.FTZ R2, R141, R0, -R5 ;  /* 0x000000008d027223 */ /* 0x008fe20000010805 */
[----:B-----5:R-:W-:Y:S02]  /*16310*/  F2FP.F16.F32.PACK_AB R8, R131, R132 ;  /* 0x000000848308723e */ /* 0x020fe400000000ff */
[----:B------:R-:W-:-:S03]  /*16320*/  MOV R141, R88 ;  /* 0x00000058008d7202 */ /* 0x000fc60000000f00 */
[----:B------:R3:W-:Y:S02]  /*16330*/  MUFU.EX2 R130, R2 ;  /* 0x0000000200827308 */ /* 0x0007e40000000800 */
[----:B------:R-:W-:-:S04]  /*16340*/  FADD.FTZ R6, R141, R6 ;  /* 0x000000068d067221 */ /* 0x000fc80000010000 */
[----:B------:R-:W-:Y:S01]  /*16350*/  FADD.FTZ R6, R239, R6 ;  /* 0x00000006ef067221 */ /* 0x000fe20000010000 */
[----:B---3--:R-:W-:Y:S01]  /*16360*/  FFMA.FTZ R2, R138, R0, -R5 ;  /* 0x000000008a027223 */ /* 0x008fe20000010805 */
[----:B------:R-:W-:-:S03]  /*16370*/  MOV R138, R90 ;  /* 0x0000005a008a7202 */ /* 0x000fc60000000f00 */
[----:B------:R3:W5:Y:S02]  /*16380*/  MUFU.EX2 R129, R2 ;  /* 0x0000000200817308 */ /* 0x0007640000000800 */
[----:B---3--:R-:W-:Y:S01]  /*16390*/  FFMA.FTZ R2, R142, R0, -R3 ;  /* 0x000000008e027223 */ /* 0x008fe20000010803 */
[----:B-----5:R-:W-:Y:S02]  /*163a0*/  F2FP.F16.F32.PACK_AB R10, R129, R130 ;  /* 0x00000082810a723e */ /* 0x020fe400000000ff */
[----:B------:R-:W-:-:S03]  /*163b0*/  MOV R142, R83 ;  /* 0x00000053008e7202 */ /* 0x000fc60000000f00 */
[----:B------:R3:W5:Y:S02]  /*163c0*/  MUFU.EX2 R128, R2 ;  /* 0x0000000200807308 */ /* 0x0007640000000800 */
[----:B------:R-:W-:-:S04]  /*163d0*/  FADD.FTZ R4, R142, R4 ;  /* 0x000000048e047221 */ /* 0x000fc80000010000 */
[----:B------:R-:W-:-:S04]  /*163e0*/  FADD.FTZ R4, R138, R4 ;  /* 0x000000048a047221 */ /* 0x000fc80000010000 */
[----:B------:R-:W-:Y:S01]  /*163f0*/  FADD.FTZ R4, R139, R4 ;  /* 0x000000048b047221 */ /* 0x000fe20000010000 */
[----:B---3--:R-:W-:Y:S01]  /*16400*/  FFMA.FTZ R2, R143, R0, -R3 ;  /* 0x000000008f027223 */ /* 0x008fe20000010803 */
[----:B-----5:R-:W-:-:S03]  /*16410*/  F2FP.F16.F32.PACK_AB R11, R128, R133 ;  /* 0x00000085800b723e */ /* 0x020fc600000000ff */
[----:B------:R3:W-:Y:S04]  /*16420*/  MUFU.EX2 R125, R2 ;  /* 0x00000002007d7308 */ /* 0x0007e80000000800 */
        /* <DEDUP_REMOVED lines=66> */
[----:B------:R-:W-:Y:S01]  /*16850*/  LDSM.16.MT88.4 R44, [R136+0xf000] ;  /* 0x00f00000882c783b */ /* 0x000fe20000004200 */
[----:B---3--:R-:W-:-:S06]  /*16860*/  FFMA.FTZ R2, R100, R0, -R3 ;  /* 0x0000000064027223 */ /* 0x008fcc0000010803 */
        /* <DEDUP_REMOVED lines=122> */
[----:B------:R-:W-:Y:S02]  /*17010*/  FADD.FTZ R4, R79, R4 ;  /* 0x000000044f047221 */ /* 0x000fe40000010000 */
[----:B------:R3:W4:Y:S01]  /*17020*/  MUFU.EX2 R79, R6 ;  /* 0x00000006004f7308 */ /* 0x0007220000000800 */
[----:B------:R-:W-:Y:S01]  /*17030*/  FADD.FTZ R2, R236, R2 ;  /* 0x00000002ec027221 */ /* 0x000fe20000010000 */
[----:B------:R-:W-:-:S03]  /*17040*/  FADD.FTZ R4, R227, R4 ;  /* 0x00000004e3047221 */ /* 0x000fc60000010000 */
[----:B---3--:R-:W-:Y:S01]  /*17050*/  FADD.FTZ R6, R238, R2 ;  /* 0x00000002ee067221 */ /* 0x008fe20000010000 */
[----:B------:R-:W-:Y:S01]  /*17060*/  FADD.FTZ R2, R226, R4 ;  /* 0x00000004e2027221 */ /* 0x000fe20000010000 */
[--C-:B------:R-:W-:Y:S01]  /*17070*/  FFMA.FTZ R4, R181, R0, -R3.reuse ;  /* 0x00000000b5047223 */ /* 0x100fe20000010803 */
        /* <DEDUP_REMOVED lines=34> */
[C---:B------:R-:W-:Y:S01]  /*172a0*/  HMMA.16816.F32 R44, R8.reuse, R20, R68 ;  /* 0x00000014082c723c */ /* 0x040fe20000001844 */
[----:B------:R-:W-:Y:S01]  /*172b0*/  FADD.FTZ R4, R214, R4 ;  /* 0x00000004d6047221 */ /* 0x000fe20000010000 */
[----:B------:R-:W-:Y:S01]  /*172c0*/  FADD.FTZ R2, R209, R2 ;  /* 0x00000002d1027221 */ /* 0x000fe20000010000 */
[----:B------:R-:W3:Y:S01]  /*172d0*/  LDSM.16.MT88.4 R20, [R156+0x11000] ;  /* 0x011000009c14783b */ /* 0x000ee20000004200 */
[----:B-1----:R-:W-:Y:S01]  /*172e0*/  FFMA.FTZ R6, R185, R0, -R5 ;  /* 0x00000000b9067223 */ /* 0x002fe20000010805 */
        /* <DEDUP_REMOVED lines=65> */
[C---:B----4-:R-:W-:Y:S08]  /*17700*/  HMMA.16816.F32 R28, R8.reuse, R12, R28 ;  /* 0x0000000c081c723c */ /* 0x050ff0000000181c */
        /* <DEDUP_REMOVED lines=78> */
[----:B------:R-:W2:Y:S01]  /*17bf0*/  LDL.LU R148, [R1+0x4] ;  /* 0x0000040001947983 */ /* 0x000ea20000300800 */
[----:B------:R-:W-:Y:S01]  /*17c00*/  ISETP.NE.U32.AND P0, PT, R250, RZ, PT ;  /* 0x000000fffa00720c */ /* 0x000fe20003f05070 */
[C---:B------:R-:W-:Y:S01]  /*17c10*/  IMAD.SHL.U32 R236, R62.reuse, 0x20, RZ ;  /* 0x000000203eec7824 */ /* 0x040fe200078e00ff */
[----:B------:R-:W-:Y:S02]  /*17c20*/  SHF.L.U64.HI R237, R62, 0x5, R63 ;  /* 0x000000053eed7819 */ /* 0x000fe4000001023f */
[----:B------:R-:W-:Y:S02]  /*17c30*/  ISETP.NE.AND.EX P5, PT, R251, RZ, PT, P0 ;  /* 0x000000fffb00720c */ /* 0x000fe40003fa5300 */
[----:B------:R-:W-:Y:S02]  /*17c40*/  IADD3 R239, PT, PT, R249, -0x2, RZ ;  /* 0xfffffffef9ef7810 */ /* 0x000fe40007ffe0ff */
[----:B------:R-:W-:Y:S01]  /*17c50*/  MOV R151, R150 ;  /* 0x0000009600977202 */ /* 0x000fe20000000f00 */
[----:B--2---:R-:W-:-:S02]  /*17c60*/  VIADD R238, R148, 0xffffff00 ;  /* 0xffffff0094ee7836 */ /* 0x004fc40000000000 */
[----:B------:R-:W-:-:S07]  /*17c70*/  IMAD.MOV.U32 R148, RZ, RZ, R149 ;  /* 0x000000ffff947224 */ /* 0x000fce00078e0095 */
.L_x_4198:
[----:B------:R-:W1:Y:S01]  /*17c80*/  LDC.64 R14, c[0x0][0x358] ;  /* 0x0000d600ff0e7b82 */ /* 0x000e620000000a00 */
[----:B------:R-:W-:Y:S04]  /*17c90*/  DEPBAR.LE SB0, 0x0 ;  /* 0x000080000000791a */ /* 0x000fe80000000000 */
[----:B------:R-:W-:Y:S05]  /*17ca0*/  WARPSYNC.ALL ;  /* 0x0000000000007948 */ /* 0x000fea0003800000 */
[----:B------:R-:W-:Y:S01]  /*17cb0*/  BAR.SYNC.DEFER_BLOCKING 0x0 ;  /* 0x0000000000007b1d */ /* 0x000fe20000010000 */
[----:B------:R-:W-:Y:S02]  /*17cc0*/  @!P5 IMAD.MOV.U32 R0, RZ, RZ, RZ ;  /* 0x000000ffff00d224 */ /* 0x000fe400078e00ff */
[----:B------:R-:W-:Y:S02]  /*17cd0*/  IMAD.MOV.U32 R12, RZ, RZ, R248 ;  /* 0x000000ffff0c7224 */ /* 0x000fe400078e00f8 */
[----:B------:R-:W-:Y:S01]  /*17ce0*/  IMAD.MOV.U32 R11, RZ, RZ, R247 ;  /* 0x000000ffff0b7224 */ /* 0x000fe200078e00f7 */
[----:B------:R-:W-:Y:S02]  /*17cf0*/  @!P5 IADD3 R3, P0, PT, RZ, -R0, RZ ;  /* 0x80000000ff03d210 */ /* 0x000fe40007f1e0ff */
[----:B-1----:R-:W-:Y:S02]  /*17d00*/  @!P5 R2UR UR4, R14 ;  /* 0x000000000e04d2ca */ /* 0x002fe400000e0000 */
[----:B------:R-:W-:Y:S11]  /*17d10*/  @!P5 R2UR UR5, R15 ;  /* 0x000000000f05d2ca */ /* 0x000ff600000e0000 */
[----:B------:R-:W-:Y:S02]  /*17d20*/  @!UPT UIADD3 URZ, UPT, UPT, URZ, URZ, URZ ;  /* 0x000000fffffff290 */ /* 0x000fe4000fffe0ff */
[----:B------:R-:W2:Y:S01]  /*17d30*/  @!P5 LD.E R2, desc[UR4][R168.64+0x40] ;  /* 0x00004004a802d980 */ /* 0x000ea2000c101900 */
[----:B------:R-:W-:Y:S01]  /*17d40*/  BSSY.RECONVERGENT B0, `(.L_x_4192) ;  /* 0x0000056000007945 */ /* 0x000fe20003800200 */
[----:B------:R-:W1:Y:S02]  /*17d50*/  S2R R232, SR_TID.X ;  /* 0x0000000000e87919 */ /* 0x000e640000002100 */
[C---:B-1----:R-:W-:Y:S01]  /*17d60*/  LOP3.LUT R13, R232.reuse, 0x38, RZ, 0xc0, !PT ;  /* 0x00000038e80d7812 */ /* 0x042fe200078ec0ff */
[C---:B------:R-:W-:Y:S01]  /*17d70*/  IMAD.SHL.U32 R242, R232.reuse, 0x8, RZ ;  /* 0x00000008e8f27824 */ /* 0x040fe200078e00ff */
[C---:B------:R-:W-:Y:S01]  /*17d80*/  LOP3.LUT R172, R232.reuse, 0x8, RZ, 0xc0, !PT ;  /* 0x00000008e8ac7812 */ /* 0x040fe200078ec0ff */
[----:B------:R-:W-:Y:S03]  /*17d90*/  IMAD.SHL.U32 R231, R232, 0x40, RZ ;  /* 0x00000040e8e77824 */ /* 0x000fe600078e00ff */
[----:B------:R-:W-:Y:S02]  /*17da0*/  LOP3.LUT R228, R242, 0x38, RZ, 0xc0, !PT ;  /* 0x00000038f2e47812 */ /* 0x000fe400078ec0ff */
[----:B------:R-:W-:Y:S01]  /*17db0*/  LOP3.LUT R172, R172, 0x1c0, R231, 0xf8, !PT ;  /* 0x000001c0acac7812 */ /* 0x000fe200078ef8e7 */
[----:B--2---:R-:W-:Y:S01]  /*17dc0*/  @!P5 IMAD.SHL.U32 R0, R2, 0x100, RZ ;  /* 0x000001000200d824 */ /* 0x004fe200078e00ff */
[----:B------:R-:W-:Y:S03]  /*17dd0*/  LOP3.LUT R2, R242, 0x1c0, RZ, 0xc0, !PT ;  /* 0x000001c0f2027812 */ /* 0x000fe600078ec0ff */
[----:B------:R-:W-:Y:S01]  /*17de0*/  @!P5 IMAD.X R0, RZ, RZ, ~R0, P0 ;  /* 0x000000ffff00d224 */ /* 0x000fe200000e0e00 */
[----:B------:R-:W-:Y:S04]  /*17df0*/  LOP3.LUT R13, R228, R2, R13, 0x1e, !PT ;  /* 0x00000002e40d7212 */ /* 0x000fe800078e1e0d */
        /* <DEDUP_REMOVED lines=74> */
.L_x_4193:
[----:B------:R-:W-:Y:S05]  /*182a0*/  BSYNC.RECONVERGENT B0 ;  /* 0x0000000000007941 */ /* 0x000fea0003800200 */
.L_x_4192:
[----:B------:R-:W1:Y:S01]  /*182b0*/  S2UR UR9, SR_CgaCtaId ;  /* 0x00000000000979c3 */ /* 0x000e620000008800 */
[----:B------:R-:W-:Y:S01]  /*182c0*/  R2UR UR34, R14 ;  /* 0x000000000e2272ca */ /* 0x000fe200000e0000 */
[----:B------:R-:W-:Y:S01]  /*182d0*/  UMOV UR10, 0x400 ;  /* 0x00000400000a7882 */ /* 0x000fe20000000000 */
[----:B------:R-:W-:Y:S01]  /*182e0*/  R2UR UR35, R15 ;  /* 0x000000000f2372ca */ /* 0x000fe200000e0000 */
[----:B------:R-:W-:Y:S01]  /*182f0*/  IMAD.MOV.U32 R12, RZ, RZ, R248 ;  /* 0x000000ffff0c7224 */ /* 0x000fe200078e00f8 */
[----:B------:R-:W-:Y:S01]  /*18300*/  LOP3.LUT R2, R242, 0x1e00, RZ, 0xc0, !PT ;  /* 0x00001e00f2027812 */ /* 0x000fe200078ec0ff */
[----:B------:R-:W-:Y:S01]  /*18310*/  IMAD.SHL.U32 R230, R232, 0x20, RZ ;  /* 0x00000020e8e67824 */ /* 0x000fe200078e00ff */
[----:B------:R-:W-:Y:S01]  /*18320*/  IADD3 R4, P0, PT, R236, R248, RZ ;  /* 0x000000f8ec047210 */ /* 0x000fe20007f1e0ff */
[----:B------:R-:W-:Y:S01]  /*18330*/  IMAD.MOV.U32 R170, RZ, RZ, 0x20 ;  /* 0x00000020ffaa7424 */ /* 0x000fe200078e00ff */
[----:B------:R-:W-:Y:S01]  /*18340*/  LOP3.LUT R8, R13, R2, RZ, 0xfc, !PT ;  /* 0x000000020d087212 */ /* 0x000fe200078efcff */
[--C-:B------:R-:W-:Y:S01]  /*18350*/  IMAD.MOV.U32 R13, RZ, RZ, R247.reuse ;  /* 0x000000ffff0d7224 */ /* 0x100fe200078e00f7 */
[----:B------:R-:W-:Y:S01]  /*18360*/  R2UR UR32, R14 ;  /* 0x000000000e2072ca */ /* 0x000fe200000e0000 */
[----:B------:R-:W-:Y:S01]  /*18370*/  IMAD.X R5, R237, 0x1, R247, P0 ;  /* 0x00000001ed057824 */ /* 0x000fe200000e06f7 */
[C---:B------:R-:W-:Y:S01]  /*18380*/  R2UR UR33, R15.reuse ;  /* 0x000000000f2172ca */ /* 0x040fe200000e0000 */
[----:B------:R-:W-:Y:S01]  /*18390*/  IMAD.MOV.U32 R224, RZ, RZ, 0x40 ;  /* 0x00000040ffe07424 */ /* 0x000fe200078e00ff */
[-C--:B------:R-:W-:Y:S01]  /*183a0*/  IADD3 R2, P0, PT, R4, R236.reuse, RZ ;  /* 0x000000ec04027210 */ /* 0x080fe20007f1e0ff */
[----:B------:R-:W-:Y:S01]  /*183b0*/  BSSY.RECONVERGENT B1, `(.L_x_4194) ;  /* 0x00001b2000017945 */ /* 0x000fe20003800200 */
[----:B------:R-:W-:Y:S01]  /*183c0*/  R2UR UR30, R14 ;  /* 0x000000000e1e72ca */ /* 0x000fe200000e0000 */
[----:B------:R-:W2:Y:S01]  /*183d0*/  LDCU.64 UR4, c[0x0][0x358] ;  /* 0x00006b00ff0477ac */ /* 0x000ea20008000a00 */
[----:B------:R-:W-:Y:S01]  /*183e0*/  R2UR UR31, R15 ;  /* 0x000000000f1f72ca */ /* 0x000fe200000e0000 */
[--C-:B------:R-:W-:Y:S01]  /*183f0*/  IMAD.X R3, R5, 0x1, R237.reuse, P0 ;  /* 0x0000000105037824 */ /* 0x100fe200000e06ed */
[-C--:B------:R-:W-:Y:S02]  /*18400*/  IADD3 R6, P0, PT, R2, R236.reuse, RZ ;  /* 0x000000ec02067210 */ /* 0x080fe40007f1e0ff */
[C---:B------:R-:W-:Y:S01]  /*18410*/  R2UR UR28, R14.reuse ;  /* 0x000000000e1c72ca */ /* 0x040fe200000e0000 */
[----:B-1----:R-:W-:Y:S01]  /*18420*/  ULEA UR8, UR9, UR10, 0x18 ;  /* 0x0000000a09087291 */ /* 0x002fe2000f8ec0ff */
[----:B------:R-:W-:Y:S01]  /*18430*/  R2UR UR29, R15 ;  /* 0x000000000f1d72ca */ /* 0x000fe200000e0000 */
[--C-:B------:R-:W-:Y:S01]  /*18440*/  IMAD.X R7, R3, 0x1, R237.reuse, P0 ;  /* 0x0000000103077824 */ /* 0x100fe200000e06ed */
[----:B------:R-:W-:Y:S02]  /*18450*/  R2UR UR26, R14 ;  /* 0x000000000e1a72ca */ /* 0x000fe400000e0000 */
[C---:B------:R-:W-:Y:S02]  /*18460*/  R2UR UR27, R15.reuse ;  /* 0x000000000f1b72ca */ /* 0x040fe400000e0000 */
[----:B------:R-:W-:Y:S02]  /*18470*/  LEA R233, R8, UR8, 0x1 ;  /* 0x0000000808e97c11 */ /* 0x000fe4000f8e08ff */
[-C--:B------:R-:W-:Y:S02]  /*18480*/  IADD3 R10, P0, PT, R6, R236.reuse, RZ ;  /* 0x000000ec060a7210 */ /* 0x080fe40007f1e0ff */
[----:B------:R-:W-:Y:S01]  /*18490*/  R2UR UR24, R14 ;  /* 0x000000000e1872ca */ /* 0x000fe200000e0000 */
[----:B------:R-:W-:Y:S01]  /*184a0*/  @!PT LDS RZ, [RZ] ;  /* 0x00000000fffff984 */ /* 0x000fe20000000800 */
[----:B------:R-:W-:Y:S01]  /*184b0*/  @!PT LDS RZ, [RZ] ;  /* 0x00000000fffff984 */ /* 0x000fe20000000800 */
[----:B------:R-:W-:Y:S01]  /*184c0*/  @!PT LDS RZ, [RZ] ;  /* 0x00000000fffff984 */ /* 0x000fe20000000800 */
[----:B------:R1:W-:Y:S01]  /*184d0*/  LDGSTS.E.BYPASS.LTC128B.128 [R233+0xa000], desc[UR34][R12.64] ;  /* 0x0a0000000ce97fae */ /* 0x0003e2000b981a22 */
[----:B------:R-:W-:Y:S01]  /*184e0*/  R2UR UR25, R15 ;  /* 0x000000000f1972ca */ /* 0x000fe200000e0000 */
[--C-:B------:R-:W-:Y:S01]  /*184f0*/  IMAD.X R11, R7, 0x1, R237.reuse, P0 ;  /* 0x00000001070b7824 */ /* 0x100fe200000e06ed */
[-C--:B------:R-:W-:Y:S02]  /*18500*/  IADD3 R8, P0, PT, R10, R236.reuse, RZ ;  /* 0x000000ec0a087210 */ /* 0x080fe40007f1e0ff */
[----:B------:R3:W-:Y:S01]  /*18510*/  LDGSTS.E.BYPASS.LTC128B.128 [R233+0xa800], desc[UR32][R4.64] ;  /* 0x0a80000004e97fae */ /* 0x0007e2000b981a20 */
[C---:B------:R-:W-:Y:S02]  /*18520*/  R2UR UR22, R14.reuse ;  /* 0x000000000e1672ca */ /* 0x040fe400000e0000 */
[----:B------:R-:W-:Y:S02]  /*18530*/  R2UR UR23, R15 ;  /* 0x000000000f1772ca */ /* 0x000fe400000e0000 */
[----:B------:R4:W-:Y:S01]  /*18540*/  LDGSTS.E.BYPASS.LTC128B.128 [R233+0xb000], desc[UR30][R2.64] ;  /* 0x0b00000002e97fae */ /* 0x0009e2000b981a1e */
[--C-:B------:R-:W-:Y:S01]  /*18550*/  IMAD.X R9, R11, 0x1, R237.reuse, P0 ;  /* 0x000000010b097824 */ /* 0x100fe200000e06ed */
[C---:B------:R-:W-:Y:S03]  /*18560*/  R2UR UR20, R14.reuse ;  /* 0x000000000e1472ca */ /* 0x040fe600000e0000 */
[----:B------:R5:W-:Y:S01]  /*18570*/  LDGSTS.E.BYPASS.LTC128B.128 [R233+0xb800], desc[UR28][R6.64] ;  /* 0x0b80000006e97fae */ /* 0x000be2000b981a1c */
[C---:B------:R-:W-:Y:S02]  /*18580*/  R2UR UR21, R15.reuse ;  /* 0x000000000f1572ca */ /* 0x040fe400000e0000 */
[C---:B------:R-:W-:Y:S02]  /*18590*/  R2UR UR18, R14.reuse ;  /* 0x000000000e1272ca */ /* 0x040fe400000e0000 */
[----:B------:R-:W-:Y:S01]  /*185a0*/  LDGSTS.E.BYPASS.LTC128B.128 [R233+0xc000], desc[UR26][R10.64] ;  /* 0x0c0000000ae97fae */ /* 0x000fe2000b981a1a */
[C---:B------:R-:W-:Y:S02]  /*185b0*/  R2UR UR19, R15.reuse ;  /* 0x000000000f1372ca */ /* 0x040fe400000e0000 */
[C---:B------:R-:W-:Y:S02]  /*185c0*/  R2UR UR16, R14.reuse ;  /* 0x000000000e1072ca */ /* 0x040fe400000e0000 */
[----:B------:R2:W-:Y:S01]  /*185d0*/  LDGSTS.E.BYPASS.LTC128B.128 [R233+0xc800], desc[UR24][R8.64] ;  /* 0x0c80000008e97fae */ /* 0x0005e2000b981a18 */
[C---:B------:R-:W-:Y:S02]  /*185e0*/  R2UR UR17, R15.reuse ;  /* 0x000000000f1172ca */ /* 0x040fe400000e0000 */
[----:B------:R-:W-:Y:S02]  /*185f0*/  R2UR UR14, R14 ;  /* 0x000000000e0e72ca */ /* 0x000fe400000e0000 */
[C---:B------:R-:W-:Y:S02]  /*18600*/  R2UR UR15, R15.reuse ;  /* 0x000000000f0f72ca */ /* 0x040fe400000e0000 */
[-C--:B-1----:R-:W-:Y:S02]  /*18610*/  IADD3 R12, P0, PT, R8, R236.reuse, RZ ;  /* 0x000000ec080c7210 */ /* 0x082fe40007f1e0ff */
[----:B------:R-:W-:Y:S02]  /*18620*/  R2UR UR12, R14 ;  /* 0x000000000e0c72ca */ /* 0x000fe400000e0000 */
[----:B------:R-:W-:Y:S01]  /*18630*/  R2UR UR13, R15 ;  /* 0x000000000f0d72ca */ /* 0x000fe200000e0000 */
[--C-:B------:R-:W-:Y:S01]  /*18640*/  IMAD.X R13, R9, 0x1, R237.reuse, P0 ;  /* 0x00000001090d7824 */ /* 0x100fe200000e06ed */
[-C--:B---3--:R-:W-:Y:S02]  /*18650*/  IADD3 R4, P0, PT, R12, R236.reuse, RZ ;  /* 0x000000ec0c047210 */ /* 0x088fe40007f1e0ff */
[----:B------:R-:W-:Y:S02]  /*18660*/  R2UR UR40, R14 ;  /* 0x000000000e2872ca */ /* 0x000fe400000e0000 */
[----:B------:R-:W-:Y:S01]  /*18670*/  LDGSTS.E.BYPASS.LTC128B.128 [R233+0xd000], desc[UR22][R12.64] ;  /* 0x0d0000000ce97fae */ /* 0x000fe2000b981a16 */
[--C-:B------:R-:W-:Y:S01]  /*18680*/  IMAD.X R5, R13, 0x1, R237.reuse, P0 ;  /* 0x000000010d057824 */ /* 0x100fe200000e06ed */
[-C--:B----4-:R-:W-:Y:S02]  /*18690*/  IADD3 R2, P0, PT, R4, R236.reuse, RZ ;  /* 0x000000ec04027210 */ /* 0x090fe40007f1e0ff */
[----:B------:R-:W-:Y:S02]  /*186a0*/  R2UR UR41, R15 ;  /* 0x000000000f2972ca */ /* 0x000fe400000e0000 */
[----:B------:R-:W-:Y:S01]  /*186b0*/  LDGSTS.E.BYPASS.LTC128B.128 [R233+0xd800], desc[UR20][R4.64] ;  /* 0x0d80000004e97fae */ /* 0x000fe2000b981a14 */
[--C-:B------:R-:W-:Y:S01]  /*186c0*/  IMAD.X R3, R5, 0x1, R237.reuse, P0 ;  /* 0x0000000105037824 */ /* 0x100fe200000e06ed */
[-C--:B-----5:R-:W-:Y:S02]  /*186d0*/  IADD3 R6, P0, PT, R2, R236.reuse, RZ ;  /* 0x000000ec02067210 */ /* 0x0a0fe40007f1e0ff */
[----:B------:R-:W-:Y:S02]  /*186e0*/  R2UR UR38, R14 ;  /* 0x000000000e2672ca */ /* 0x000fe400000e0000 */
[----:B------:R1:W-:Y:S01]  /*186f0*/  LDGSTS.E.BYPASS.LTC128B.128 [R233+0xe000], desc[UR18][R2.64] ;  /* 0x0e00000002e97fae */ /* 0x0003e2000b981a12 */
[--C-:B------:R-:W-:Y:S01]  /*18700*/  IMAD.X R7, R3, 0x1, R237.reuse, P0 ;  /* 0x0000000103077824 */ /* 0x100fe200000e06ed */
[----:B--2---:R-:W-:Y:S02]  /*18710*/  IADD3 R8, P0, PT, R6, R236, RZ ;  /* 0x000000ec06087210 */ /* 0x004fe40007f1e0ff */
[----:B------:R-:W-:Y:S02]  /*18720*/  R2UR UR39, R15 ;  /* 0x000000000f2772ca */ /* 0x000fe400000e0000 */
[----:B------:R2:W-:Y:S01]  /*18730*/  LDGSTS.E.BYPASS.LTC128B.128 [R233+0xe800], desc[UR16][R6.64] ;  /* 0x0e80000006e97fae */ /* 0x0005e2000b981a10 */
[----:B------:R-:W-:Y:S01]  /*18740*/  IMAD.X R9, R7, 0x1, R237, P0 ;  /* 0x0000000107097824 */ /* 0x000fe200000e06ed */
[C---:B------:R-:W-:Y:S02]  /*18750*/  R2UR UR36, R14.reuse ;  /* 0x000000000e2472ca */ /* 0x040fe400000e0000 */
[C---:B------:R-:W-:Y:S02]  /*18760*/  R2UR UR37, R15.reuse ;  /* 0x000000000f2572ca */ /* 0x040fe400000e0000 */
[----:B------:R3:W-:Y:S01]  /*18770*/  LDGSTS.E.BYPASS.LTC128B.128 [R233+0xf000], desc[UR14][R8.64] ;  /* 0x0f00000008e97fae */ /* 0x0007e2000b981a0e */
[----:B------:R-:W-:Y:S02]  /*18780*/  R2UR UR10, R14 ;  /* 0x000000000e0a72ca */ /* 0x000fe400000e0000 */
[----:B------:R-:W-:Y:S02]  /*18790*/  R2UR UR11, R15 ;  /* 0x000000000f0b72ca */ /* 0x000fe400000e0000 */
[----:B------:R-:W-:Y:S02]  /*187a0*/  LOP3.LUT R0, R231, 0x400, RZ, 0xc0, !PT ;  /* 0x00000400e7007812 */ /* 0x000fe400078ec0ff */
[----:B------:R-:W-:Y:S02]  /*187b0*/  LOP3.LUT R172, R172, R228, RZ, 0x3c, !PT ;  /* 0x000000e4acac7212 */ /* 0x000fe400078e3cff */
[----:B------:R-:W-:Y:S02]  /*187c0*/  SHF.R.U32.HI R229, RZ, 0x1, R232 ;  /* 0x00000001ffe57819 */ /* 0x000fe400000116e8 */
[----:B------:R-:W-:Y:S01]  /*187d0*/  LOP3.LUT R230, R230, 0x7c00, RZ, 0xc0, !PT ;  /* 0x00007c00e6e67812 */ /* 0x000fe200078ec0ff */
[----:B------:R-:W-:Y:S01]  /*187e0*/  IMAD R172, R172, 0x2, R0 ;  /* 0x00000002acac7824 */ /* 0x000fe200078e0200 */
[----:B------:R-:W-:Y:S02]  /*187f0*/  LOP3.LUT R0, R229, 0x8, RZ, 0xc0, !PT ;  /* 0x00000008e5007812 */ /* 0x000fe400078ec0ff */
[-C--:B-1----:R-:W-:Y:S02]  /*18800*/  IADD3 R2, P0, PT, R8, R236.reuse, RZ ;  /* 0x000000ec08027210 */ /* 0x082fe40007f1e0ff */
[----:B------:R-:W-:Y:S02]  /*18810*/  LOP3.LUT R0, R0, 0x1c0, R231, 0xf8, !PT ;  /* 0x000001c000007812 */ /* 0x000fe400078ef8e7 */
[----:B------:R-:W-:Y:S01]  /*18820*/  LOP3.LUT P2, RZ, R232, 0x4, RZ, 0xc0, !PT ;  /* 0x00000004e8ff7812 */ /* 0x000fe2000784c0ff */
[--C-:B------:R-:W-:Y:S01]  /*18830*/  IMAD.X R3, R9, 0x1, R237.reuse, P0 ;  /* 0x0000000109037824 */ /* 0x100fe200000e06ed */
[----:B--2---:R-:W-:Y:S02]  /*18840*/  IADD3 R6, P0, PT, R2, R236, RZ ;  /* 0x000000ec02067210 */ /* 0x004fe40007f1e0ff */
[----:B------:R-:W-:Y:S02]  /*18850*/  LOP3.LUT R171, R0, R228, RZ, 0x3c, !PT ;  /* 0x000000e400ab7212 */ /* 0x000fe400078e3cff */
[----:B------:R1:W-:Y:S01]  /*18860*/  LDGSTS.E.BYPASS.LTC128B.128 [R233+0xf800], desc[UR12][R2.64] ;  /* 0x0f80000002e97fae */ /* 0x0003e2000b981a0c */
[--C-:B------:R-:W-:Y:S01]  /*18870*/  IMAD.X R7, R3, 0x1, R237.reuse, P0 ;  /* 0x0000000103077824 */ /* 0x100fe200000e06ed */
[-C--:B---3--:R-:W-:Y:S02]  /*18880*/  IADD3 R8, P0, PT, R6, R236.reuse, RZ ;  /* 0x000000ec06087210 */ /* 0x088fe40007f1e0ff */
[----:B------:R-:W-:Y:S02]  /*18890*/  SEL R224, R224, 0xffffffc0, !P2 ;  /* 0xffffffc0e0e07807 */ /* 0x000fe40005000000 */
[----:B------:R-:W-:Y:S01]  /*188a0*/  LDGSTS.E.BYPASS.LTC128B.128 [R233+0x10000], desc[UR40][R6.64] ;  /* 0x1000000006e97fae */ /* 0x000fe2000b981a28 */
[--C-:B------:R-:W-:Y:S01]  /*188b0*/  IMAD.X R9, R7, 0x1, R237.reuse, P0 ;  /* 0x0000000107097824 */ /* 0x100fe200000e06ed */
[-C--:B------:R-:W-:Y:S04]  /*188c0*/  IADD3 R4, P0, PT, R8, R236.reuse, RZ ;  /* 0x000000ec08047210 */ /* 0x080fe80007f1e0ff */
[----:B------:R-:W-:Y:S01]  /*188d0*/  LDGSTS.E.BYPASS.LTC128B.128 [R233+0x10800], desc[UR38][R8.64] ;  /* 0x1080000008e97fae */ /* 0x000fe2000b981a26 */
[--C-:B------:R-:W-:Y:S01]  /*188e0*/  IMAD.X R5, R9, 0x1, R237.reuse, P0 ;  /* 0x0000000109057824 */ /* 0x100fe200000e06ed */
[----:B------:R-:W-:Y:S04]  /*188f0*/  IADD3 R10, P0, PT, R4, R236, RZ ;  /* 0x000000ec040a7210 */ /* 0x000fe80007f1e0ff */
[----:B------:R-:W-:Y:S01]  /*18900*/  LDGSTS.E.BYPASS.LTC128B.128 [R233+0x11000], desc[UR36][R4.64] ;  /* 0x1100000004e97fae */ /* 0x000fe2000b981a24 */
[----:B------:R-:W-:Y:S01]  /*18910*/  IMAD.X R11, R5, 0x1, R237, P0 ;  /* 0x00000001050b7824 */ /* 0x000fe200000e06ed */
[----:B------:R-:W-:Y:S04]  /*18920*/  LOP3.LUT P0, RZ, R232, 0x2, RZ, 0xc0, !PT ;  /* 0x00000002e8ff7812 */ /* 0x000fe8000780c0ff */
[----:B------:R2:W-:Y:S01]  /*18930*/  LDGSTS.E.BYPASS.LTC128B.128 [R233+0x11800], desc[UR10][R10.64] ;  /* 0x118000000ae97fae */ /* 0x0005e2000b981a0a */
[----:B------:R-:W-:Y:S02]  /*18940*/  SEL R170, R170, 0xffffffe0, !P0 ;  /* 0xffffffe0aaaa7807 */ /* 0x000fe40004000000 */
[----:B-1----:R-:W-:Y:S02]  /*18950*/  LOP3.LUT R2, R230, 0x200, R231, 0xf8, !PT ;  /* 0x00000200e6027812 */ /* 0x002fe400078ef8e7 */
[----:B------:R-:W-:Y:S01]  /*18960*/  LDSM.16.M88.4 R16, [R172+UR8+0x2800] ;  /* 0x00280008ac10783b */ /* 0x000fe20008000200 */
[----:B------:R-:W-:Y:S01]  /*18970*/  VIADD R3, R172, UR8 ;  /* 0x00000008ac037c36 */ /* 0x000fe20008000000 */
[----:B------:R-:W-:Y:S02]  /*18980*/  ISETP.NE.AND P0, PT, R239, RZ, PT ;  /* 0x000000ffef00720c */ /* 0x000fe40003f05270 */
[----:B------:R-:W-:Y:S01]  /*18990*/  LOP3.LUT R0, R2, R171, RZ, 0xfc, !PT ;  /* 0x000000ab02007212 */ /* 0x000fe200078efcff */
[----:B------:R-:W-:Y:S03]  /*189a0*/  LDSM.16.M88.4 R24, [R172+UR8+0x3000] ;  /* 0x00300008ac18783b */ /* 0x000fe60008000200 */
[----:B------:R-:W-:Y:S01]  /*189b0*/  LEA R2, R0, UR8, 0x1 ;  /* 0x0000000800027c11 */ /* 0x000fe2000f8e08ff */
[C-C-:B------:R-:W-:Y:S01]  /*189c0*/  IMAD.IADD R0, R3.reuse, 0x1, R170.reuse ;  /* 0x0000000103007824 */ /* 0x140fe200078e02aa */
[----:B------:R-:W-:Y:S03]  /*189d0*/  LDSM.16.M88.4 R32, [R172+UR8+0x3800] ;  /* 0x00380008ac20783b */ /* 0x000fe60008000200 */
[C---:B------:R-:W-:Y:S02]  /*189e0*/  IMAD.IADD R176, R2.reuse, 0x1, R170 ;  /* 0x0000000102b07824 */ /* 0x040fe400078e02aa */
[----:B------:R1:W-:Y:S05]  /*189f0*/  LDSM.16.M88.4 R128, [R2] ;  /* 0x000000000280783b */ /* 0x0003ea0000000200 */
[----:B------:R-:W0:Y:S05]  /*18a00*/  LDGDEPBAR ;  /* 0x00000000000079af */ /* 0x000e2a0000000000 */
[----:B--2---:R-:W2:Y:S05]  /*18a10*/  LDSM.16.M88.4 R8, [R172+UR8+0x2000] ;  /* 0x00200008ac08783b */ /* 0x004eaa0008000200 */
[----:B------:R-:W3:Y:S05]  /*18a20*/  LDSM.16.M88.4 R40, [R172+UR8+0x4000] ;  /* 0x00400008ac28783b */ /* 0x000eea0008000200 */
[----:B------:R-:W4:Y:S01]  /*18a30*/  LDSM.16.M88.4 R48, [R172+UR8+0x4800] ;  /* 0x00480008ac30783b */ /* 0x000f220008000200 */
[--C-:B-1----:R-:W-:Y:S04]  /*18a40*/  IMAD.IADD R2, R2, 0x1, R224.reuse ;  /* 0x0000000102027824 */ /* 0x102fe800078e02e0 */
[----:B------:R-:W1:Y:S01]  /*18a50*/  LDSM.16.M88.4 R56, [R172+UR8+0x5000] ;  /* 0x00500008ac38783b */ /* 0x000e620008000200 */
[----:B------:R-:W-:Y:S04]  /*18a60*/  IMAD.IADD R224, R3, 0x1, R224 ;  /* 0x0000000103e07824 */ /* 0x000fe800078e02e0 */
[----:B------:R-:W5:Y:S05]  /*18a70*/  LDSM.16.M88.4 R64, [R172+UR8+0x5800] ;  /* 0x00580008ac40783b */ /* 0x000f6a0008000200 */
[----:B------:R-:W5:Y:S05]  /*18a80*/  LDSM.16.M88.4 R72, [R172+UR8+0x6000] ;  /* 0x00600008ac48783b */ /* 0x000f6a0008000200 */
[----:B------:R-:W5:Y:S05]  /*18a90*/  LDSM.16.M88.4 R80, [R172+UR8+0x6800] ;  /* 0x00680008ac50783b */ /* 0x000f6a0008000200 */
[----:B------:R-:W5:Y:S01]  /*18aa0*/  LDSM.16.M88.4 R88, [R172+UR8+0x7000] ;  /* 0x00700008ac58783b */ /* 0x000f620008000200 */
[C---:B--2---:R-:W-:Y:S04]  /*18ab0*/  HMMA.16816.F32 R4, R128.reuse, R8, RZ ;  /* 0x000000088004723c */ /* 0x044fe800000018ff */
[----:B------:R-:W2:Y:S05]  /*18ac0*/  LDSM.16.M88.4 R96, [R172+UR8+0x7800] ;  /* 0x00780008ac60783b */ /* 0x000eaa0008000200 */
[----:B------:R-:W2:Y:S01]  /*18ad0*/  LDSM.16.M88.4 R104, [R172+UR8+0x8000] ;  /* 0x00800008ac68783b */ /* 0x000ea20008000200 */
[C---:B------:R-:W-:Y:S04]  /*18ae0*/  HMMA.16816.F32 R8, R128.reuse, R10, RZ ;  /* 0x0000000a8008723c */ /* 0x040fe800000018ff */
[----:B------:R-:W2:Y:S04]  /*18af0*/  LDSM.16.M88.4 R112, [R172+UR8+0x8800] ;  /* 0x00880008ac70783b */ /* 0x000ea80008000200 */
[C---:B------:R-:W-:Y:S01]  /*18b00*/  HMMA.16816.F32 R12, R128.reuse, R16, RZ ;  /* 0x00000010800c723c */ /* 0x040fe200000018ff */
[----:B------:R-:W2:Y:S05]  /*18b10*/  LDSM.16.M88.4 R120, [R172+UR8+0x9000] ;  /* 0x00900008ac78783b */ /* 0x000eaa0008000200 */
[----:B------:R-:W2:Y:S02]  /*18b20*/  LDSM.16.M88.4 R172, [R172+UR8+0x9800] ;  /* 0x00980008acac783b */ /* 0x000ea40008000200 */
[C---:B------:R-:W-:Y:S03]  /*18b30*/  HMMA.16816.F32 R16, R128.reuse, R18, RZ ;  /* 0x000000128010723c */ /* 0x040fe600000018ff */
[----:B------:R-:W-:Y:S05]  /*18b40*/  LDSM.16.M88.4 R176, [R176] ;  /* 0x00000000b0b0783b */ /* 0x000fea0000000200 */
        /* <DEDUP_REMOVED lines=9> */
[----:B------:R-:W2:Y:S05]  /*18be0*/  LDSM.16.M88.4 R200, [R0+0x4800] ;  /* 0x0048000000c8783b */ /* 0x000eaa0000000200 */
[C---:B---3--:R-:W-:Y:S01]  /*18bf0*/  HMMA.16816.F32 R36, R128.reuse, R40, RZ ;  /* 0x000000288024723c */ /* 0x048fe200000018ff */
[----:B------:R-:W3:Y:S05]  /*18c00*/  LDSM.16.M88.4 R204, [R0+0x5000] ;  /* 0x0050000000cc783b */ /* 0x000eea0000000200 */
[----:B------:R-:W3:Y:S02]  /*18c10*/  LDSM.16.M88.4 R208, [R0+0x5800] ;  /* 0x0058000000d0783b */ /* 0x000ee40000000200 */
[C---:B------:R-:W-:Y:S08]  /*18c20*/  HMMA.16816.F32 R40, R128.reuse, R42, RZ ;  /* 0x0000002a8028723c */ /* 0x040ff000000018ff */
[C---:B----4-:R-:W-:Y:S08]  /*18c30*/  HMMA.16816.F32 R44, R128.reuse, R48, RZ ;  /* 0x00000030802c723c */ /* 0x050ff000000018ff */
[C---:B------:R-:W-:Y:S08]  /*18c40*/  HMMA.16816.F32 R48, R128.reuse, R50, RZ ;  /* 0x000000328030723c */ /* 0x040ff000000018ff */
[C---:B-1----:R-:W-:Y:S08]  /*18c50*/  HMMA.16816.F32 R52, R128.reuse, R56, RZ ;  /* 0x000000388034723c */ /* 0x042ff000000018ff */
        /* <DEDUP_REMOVED lines=203> */
[-C--:B------:R-:W-:Y:S01]  /*19910*/  @!P0 IADD3 R172, PT, PT, R172, -R2.reuse, RZ ;  /* 0x80000002acac8210 */ /* 0x080fe20007ffe0ff */
[----:B------:R-:W-:Y:S01]  /*19920*/  @!P0 VIADD R149, R149, 0x1 ;  /* 0x0000000195958836 */ /* 0x000fe20000000000 */
[----:B------:R-:W-:Y:S01]  /*19930*/  ISETP.GE.AND P0, PT, R176, RZ, PT ;  /* 0x000000ffb000720c */ /* 0x000fe20003f06270 */
[----:B------:R-:W-:Y:S01]  /*19940*/  @!P1 IMAD.IADD R173, R173, 0x1, -R2 ;  /* 0x00000001adad9824 */ /* 0x000fe200078e0a02 */
[-C--:B------:R-:W-:Y:S01]  /*19950*/  ISETP.GE.U32.AND P3, PT, R172, R2.reuse, PT ;  /* 0x00000002ac00720c */ /* 0x080fe20003f66070 */
[----:B------:R-:W-:Y:S01]  /*19960*/  @!P1 VIADD R150, R150, 0x1 ;  /* 0x0000000196969836 */ /* 0x000fe20000000000 */
[----:B------:R-:W-:Y:S02]  /*19970*/  ISETP.NE.AND P1, PT, R3, RZ, PT ;  /* 0x000000ff0300720c */ /* 0x000fe40003f25270 */
[----:B------:R-:W-:Y:S02]  /*19980*/  ISETP.GE.U32.AND P4, PT, R173, R2, PT ;  /* 0x00000002ad00720c */ /* 0x000fe40003f86070 */
[----:B------:R-:W-:Y:S01]  /*19990*/  LOP3.LUT R2, RZ, R3, RZ, 0x33, !PT ;  /* 0x00000003ff027212 */ /* 0x000fe200078e33ff */
[----:B------:R-:W2:Y:S06]  /*199a0*/  LD.E.64 R172, desc[UR4][R168.64+0x38] ;  /* 0x00003804a8ac7980 */ /* 0x000eac000c101b00 */
[----:B------:R-:W-:Y:S04]  /*199b0*/  @P3 IADD3 R149, PT, PT, R149, 0x1, RZ ;  /* 0x0000000195953810 */ /* 0x000fe80007ffe0ff */
        /* <DEDUP_REMOVED lines=27> */
.L_x_4197:
[----:B------:R-:W-:Y:S05]  /*19b70*/  BSYNC.RECONVERGENT B0 ;  /* 0x0000000000007941 */ /* 0x000fea0003800200 */
.L_x_4196:
        /* <DEDUP_REMOVED lines=53> */
.L_x_4195:
[----:B------:R-:W-:Y:S05]  /*19ed0*/  BSYNC.RECONVERGENT B1 ;  /* 0x0000000000017941 */ /* 0x000fea0003800200 */
.L_x_4194:
        /* <DEDUP_REMOVED lines=771> */
.L_x_4191:
        /* <DEDUP_REMOVED lines=14> */
.L_x_4212:
        /* <DEDUP_REMOVED lines=103> */
[----:B------:R-:W-:Y:S01]  /*1d660*/  ISETP.NE.AND P0, PT, R252, -0x1, PT ;  /* 0xfffffffffc00780c */ /* 0x000fe20003f05270 */
[----:B------:R-:W2:Y:S01]  /*1d670*/  S2R R25, SR_CTAID.Z ;  /* 0x0000000000197919 */ /* 0x000ea20000002700 */
[----:B------:R-:W2:Y:S11]  /*1d680*/  S2R R26, SR_CTAID.Y ;  /* 0x00000000001a7919 */ /* 0x000eb60000002600 */
[----:B------:R-:W-:-:S02]  /*1d690*/  @!P0 R2UR UR4, R40 ;  /* 0x00000000280482ca */ /* 0x000fc400000e0000 */
[----:B------:R-:W-:-:S13]  /*1d6a0*/  @!P0 R2UR UR5, R41 ;  /* 0x00000000290582ca */ /* 0x000fda00000e0000 */
[----:B------:R1:W5:Y:S01]  /*1d6b0*/  @!P0 LD.E.64 R2, desc[UR4][R168.64+0x80] ;  /* 0x00008004a8028980 */ /* 0x000362000c101b00 */
[----:B------:R-:W-:Y:S02]  /*1d6c0*/  R2UR UR4, R40 ;  /* 0x00000000280472ca */ /* 0x000fe400000e0000 */
[----:B------:R-:W-:Y:S01]  /*1d6d0*/  R2UR UR5, R41 ;  /* 0x00000000290572ca */ /* 0x000fe200000e0000 */
[----:B------:R-:W-:Y:S01]  /*1d6e0*/  BSSY.RECONVERGENT B0, `(.L_x_4200) ;  /* 0x0000010000007945 */ /* 0x000fe20003800200 */
[----:B---3--:R-:W-:-:S11]  /*1d6f0*/  @P0 IMAD R14, R7, R252, RZ ;  /* 0x000000fc070e0224 */ /* 0x008fd600078e02ff */
[----:B------:R1:W5:Y:S01]  /*1d700*/  LD.E.64 R8, desc[UR4][R168.64+0x90] ;  /* 0x00009004a8087980 */ /* 0x000362000c101b00 */
[----:B--2---:R-:W-:-:S04]  /*1d710*/  @!P1 IMAD R0, R0, R26, R25 ;  /* 0x0000001a00009224 */ /* 0x004fc800078e0219 */
[----:B----4-:R-:W-:Y:S02]  /*1d720*/  @!P1 IMAD R32, R0, R4, RZ ;  /* 0x0000000400209224 */ /* 0x010fe400078e02ff */
[----:B------:R-:W-:Y:S01]  /*1d730*/  @P0 IMAD.WIDE.U32 R4, R6, R252, RZ ;  /* 0x000000fc06040225 */ /* 0x000fe200078e00ff */
[----:B-1----:R-:W-:Y:S06]  /*1d740*/  @!P1 BRA `(.L_x_4201) ;  /* 0x0000000000249947 */ /* 0x002fec0003800000 */
        /* <DEDUP_REMOVED lines=9> */
.L_x_4201:
[----:B------:R-:W-:Y:S05]  /*1d7e0*/  BSYNC.RECONVERGENT B0 ;  /* 0x0000000000007941 */ /* 0x000fea0003800200 */
.L_x_4200:
[----:B------:R-:W2:Y:S01]  /*1d7f0*/  LDL R35, [R1] ;  /* 0x0000000001237983 */ /* 0x000ea20000100800 */
[----:B------:R-:W-:Y:S02]  /*1d800*/  R2UR UR4, R40 ;  /* 0x00000000280472ca */ /* 0x000fe400000e0000 */
[----:B------:R-:W-:Y:S01]  /*1d810*/  R2UR UR5, R41 ;  /* 0x00000000290572ca */ /* 0x000fe200000e0000 */
[----:B------:R-:W1:Y:S01]  /*1d820*/  S2R R15, SR_CTAID.X ;  /* 0x00000000000f7919 */ /* 0x000e620000002500 */
[-C--:B-----5:R-:W-:Y:S01]  /*1d830*/  @!P0 IMAD R10, R3, R26.reuse, RZ ;  /* 0x0000001a030a8224 */ /* 0x0a0fe200078e02ff */
[----:B------:R-:W3:Y:S01]  /*1d840*/  @P6 MUFU.LG2 R18, R22 ;  /* 0x0000001600126308 */ /* 0x000ee20000000c00 */
[----:B------:R-:W-:Y:S01]  /*1d850*/  LOP3.LUT R0, R242, 0x1c0, RZ, 0xc0, !PT ;  /* 0x000001c0f2007812 */ /* 0x000fe200078ec0ff */
[----:B------:R-:W-:-:S08]  /*1d860*/  @!P0 IMAD.WIDE.U32 R2, R2, R26, RZ ;  /* 0x0000001a02028225 */ /* 0x000fd000078e00ff */
[----:B------:R4:W5:Y:S04]  /*1d870*/  LD.E.64 R12, desc[UR4][R168.64+0x70] ;  /* 0x00007004a80c7980 */ /* 0x000968000c101b00 */
[----:B------:R4:W5:Y:S01]  /*1d880*/  LD.E.64 R16, desc[UR4][R168.64+0xa0] ;  /* 0x0000a004a8107980 */ /* 0x000962000c101b00 */
[----:B------:R-:W-:Y:S05]  /*1d890*/  WARPSYNC.ALL ;  /* 0x0000000000007948 */ /* 0x000fea0003800000 */
[----:B------:R-:W-:Y:S01]  /*1d8a0*/  LOP3.LUT R0, R0, 0x38, R232, 0xf8, !PT ;  /* 0x0000003800007812 */ /* 0x000fe200078ef8e8 */
[----:B------:R-:W-:Y:S01]  /*1d8b0*/  @!P0 IMAD.IADD R11, R3, 0x1, R10 ;  /* 0x00000001030b8824 */ /* 0x000fe200078e020a */
[----:B------:R-:W-:Y:S01]  /*1d8c0*/  MOV R3, RZ ;  /* 0x000000ff00037202 */ /* 0x000fe20000000f00 */
[----:B------:R-:W-:Y:S01]  /*1d8d0*/  @!P0 IMAD.MOV.U32 R10, RZ, RZ, R2 ;  /* 0x000000ffff0a8224 */ /* 0x000fe200078e0002 */
[----:B------:R-:W-:Y:S01]  /*1d8e0*/  LOP3.LUT R0, R0, R228, RZ, 0x3c, !PT ;  /* 0x000000e400007212 */ /* 0x000fe200078e3cff */
[----:B------:R-:W-:Y:S01]  /*1d8f0*/  IMAD.MOV.U32 R2, RZ, RZ, R228 ;  /* 0x000000ffff027224 */ /* 0x000fe200078e00e4 */
[----:B------:R-:W-:Y:S01]  /*1d900*/  @P0 MOV R10, R4 ;  /* 0x00000004000a0202 */ /* 0x000fe20000000f00 */
[----:B------:R-:W-:Y:S01]  /*1d910*/  @P0 IMAD.IADD R11, R5, 0x1, R14 ;  /* 0x00000001050b0824 */ /* 0x000fe200078e020e */
[----:B------:R-:W-:Y:S01]  /*1d920*/  LOP3.LUT R0, R0, 0x1e00, R242, 0xf8, !PT ;  /* 0x00001e0000007812 */ /* 0x000fe200078ef8f2 */
[-C--:B------:R-:W-:Y:S01]  /*1d930*/  IMAD.WIDE.U32 R4, R8, R25.reuse, RZ ;  /* 0x0000001908047225 */ /* 0x080fe200078e00ff */
[----:B-1----:R-:W-:Y:S01]  /*1d940*/  SHF.L.U32 R34, R15, 0x6, RZ ;  /* 0x000000060f227819 */ /* 0x002fe200000006ff */
[----:B------:R-:W-:Y:S01]  /*1d950*/  BSSY.RECONVERGENT B0, `(.L_x_4202) ;  /* 0x000002e000007945 */ /* 0x000fe20003800200 */
[----:B------:R-:W1:Y:S01]  /*1d960*/  @P5 MUFU.LG2 R15, R23 ;  /* 0x00000017000f5308 */ /* 0x000e620000000c00 */
[----:B------:R-:W-:Y:S01]  /*1d970*/  IMAD R9, R9, R25, RZ ;  /* 0x0000001909097224 */ /* 0x000fe200078e02ff */
[----:B------:R-:W-:Y:S01]  /*1d980*/  LEA R0, R0, UR8, 0x1 ;  /* 0x0000000800007c11 */ /* 0x000fe2000f8e08ff */
[----:B------:R-:W-:Y:S01]  /*1d990*/  BAR.SYNC.DEFER_BLOCKING 0x0 ;  /* 0x0000000000007b1d */ /* 0x000fe20000010000 */
[----:B------:R-:W-:Y:S01]  /*1d9a0*/  IMAD.WIDE.U32 R2, R34, R6, R2 ;  /* 0x0000000622027225 */ /* 0x000fe200078e0002 */
[----:B------:R-:W-:-:S02]  /*1d9b0*/  MOV R14, 0x7f800000 ;  /* 0x7f800000000e7802 */ /* 0x000fc40000000f00 */
[----:B------:R-:W-:Y:S01]  /*1d9c0*/  SHF.R.U32.HI R33, RZ, 0x3, R232 ;  /* 0x00000003ff217819 */ /* 0x000fe200000116e8 */
[----:B------:R-:W-:Y:S01]  /*1d9d0*/  IMAD R19, R7, R34, RZ ;  /* 0x0000002207137224 */ /* 0x000fe200078e02ff */
[----:B------:R-:W-:Y:S01]  /*1d9e0*/  IADD3 R10, P2, P1, R4, R2, R10 ;  /* 0x00000002040a7210 */ /* 0x000fe2000795e00a */
[----:B------:R-:W-:Y:S01]  /*1d9f0*/  IMAD.IADD R5, R5, 0x1, R9 ;  /* 0x0000000105057824 */ /* 0x000fe200078e0209 */
[----:B------:R-:W-:Y:S01]  /*1da00*/  LOP3.LUT P3, RZ, R232, 0x3, RZ, 0xc0, !PT ;  /* 0x00000003e8ff7812 */ /* 0x000fe2000786c0ff */
[----:B------:R-:W-:Y:S01]  /*1da10*/  IMAD.MOV.U32 R9, RZ, RZ, 0x7f800000 ;  /* 0x7f800000ff097424 */ /* 0x000fe200078e00ff */
[----:B------:R-:W-:Y:S01]  /*1da20*/  IADD3 R19, PT, PT, R3, R19, RZ ;  /* 0x0000001303137210 */ /* 0x000fe20007ffe0ff */
[----:B---3--:R-:W-:Y:S01]  /*1da30*/  @P6 FMUL.FTZ R3, R18, 0.69314718246459960938 ;  /* 0x3f31721812036820 */ /* 0x008fe20000410000 */
[----:B------:R-:W-:Y:S01]  /*1da40*/  LOP3.LUT R4, R229, 0x30, RZ, 0xc0, !PT ;  /* 0x00000030e5047812 */ /* 0x000fe200078ec0ff */
[----:B-1----:R-:W-:Y:S02]  /*1da50*/  @P5 FMUL.FTZ R2, R15, 0.69314718246459960938 ;  /* 0x3f3172180f025820 */ /* 0x002fe40000410000 */
[C---:B------:R-:W-:Y:S01]  /*1da60*/  @P6 FFMA.FTZ R14, R24.reuse, R150, R3 ;  /* 0x00000096180e6223 */ /* 0x040fe20000010003 */
[----:B------:R-:W-:Y:S01]  /*1da70*/  SHF.R.U32.HI R232, RZ, 0x2, R232 ;  /* 0x00000002ffe87819 */ /* 0x000fe200000116e8 */
[----:B------:R-:W-:Y:S01]  /*1da80*/  @P5 FFMA.FTZ R9, R24, R149, R2 ;  /* 0x0000009518095223 */ /* 0x000fe20000010002 */
[----:B------:R-:W-:-:S02]  /*1da90*/  IADD3.X R11, PT, PT, R5, R19, R11, P2, P1 ;  /* 0x00000013050b7210 */ /* 0x000fc400017e240b */
[----:B------:R-:W-:Y:S01]  /*1daa0*/  LOP3.LUT R18, R4, 0x7, R232, 0xf8, !PT ;  /* 0x0000000704127812 */ /* 0x000fe200078ef8e8 */
[----:B------:R4:W1:Y:S04]  /*1dab0*/  LDS.128 R20, [R0] ;  /* 0x0000000000147984 */ /* 0x0008680000000c00 */
[----:B------:R4:W3:Y:S04]  /*1dac0*/  LDS.128 R24, [R0+0x800] ;  /* 0x0008000000187984 */ /* 0x0008e80000000c00 */
[----:B------:R4:W1:Y:S04]  /*1dad0*/  LDS.128 R28, [R0+0x1000] ;  /* 0x00100000001c7984 */ /* 0x0008680000000c00 */
[----:B------:R4:W1:Y:S01]  /*1dae0*/  LDS.128 R36, [R0+0x1800] ;  /* 0x0018000000247984 */ /* 0x0008620000000c00 */
[----:B--2---:R-:W-:-:S05]  /*1daf0*/  IMAD.IADD R8, R35, 0x1, -R34 ;  /* 0x0000000123087824 */ /* 0x004fca00078e0a22 */
[----:B------:R-:W-:-:S13]  /*1db00*/  ISETP.GE.AND P0, PT, R33, R8, PT ;  /* 0x000000082100720c */ /* 0x000fda0003f06270 */
[----:B------:R-:W-:Y:S02]  /*1db10*/  @!P0 IMAD R15, R7, R33, RZ ;  /* 0x00000021070f8224 */ /* 0x000fe400078e02ff */
[----:B------:R-:W-:Y:S01]  /*1db20*/  @!P0 IMAD.WIDE.U32 R4, R33, R6, R10 ;  /* 0x0000000621048225 */ /* 0x000fe200078e000a */
[----:B-1-34-:R-:W-:Y:S06]  /*1db30*/  @P3 BRA `(.L_x_4203) ;  /* 0x00000000003c3947 */ /* 0x01afec0003800000 */
[----:B------:R-:W-:Y:S02]  /*1db40*/  IMAD.IADD R0, R35, 0x1, -R34 ;  /* 0x0000000123007824 */ /* 0x000fe400078e0a22 */
        /* <DEDUP_REMOVED lines=14> */
.L_x_4203:
[----:B------:R-:W-:Y:S05]  /*1dc30*/  BSYNC.RECONVERGENT B0 ;  /* 0x0000000000007941 */ /* 0x000fea0003800200 */
.L_x_4202:
[C---:B-1----:R-:W-:Y:S01]  /*1dc40*/  VIADD R14, R33.reuse, 0x10 ;  /* 0x00000010210e7836 */ /* 0x042fe20000000000 */
[----:B------:R-:W-:Y:S01]  /*1dc50*/  @!P0 R2UR UR4, R40 ;  /* 0x00000000280482ca */ /* 0x000fe200000e0000 */
[----:B------:R-:W-:Y:S01]  /*1dc60*/  VIADD R3, R33, 0x30 ;  /* 0x0000003021037836 */ /* 0x000fe20000000000 */
[----:B------:R-:W-:Y:S01]  /*1dc70*/  @!P0 R2UR UR5, R41 ;  /* 0x00000000290582ca */ /* 0x000fe200000e0000 */
[----:B------:R-:W-:Y:S01]  /*1dc80*/  @!P0 IMAD.IADD R0, R5, 0x1, R15 ;  /* 0x0000000105008824 */ /* 0x000fe200078e020f */
[----:B------:R-:W-:Y:S01]  /*1dc90*/  ISETP.GE.AND P2, PT, R14, R8, PT ;  /* 0x000000080e00720c */ /* 0x000fe20003f46270 */
[----:B------:R-:W-:Y:S01]  /*1dca0*/  VIADD R9, R33, 0x20 ;  /* 0x0000002021097836 */ /* 0x000fe20000000000 */
[C---:B-----5:R-:W-:Y:S01]  /*1dcb0*/  @!P0 LEA R2, P1, R4.reuse, R12, 0x1 ;  /* 0x0000000c04028211 */ /* 0x060fe200078208ff */
[----:B------:R-:W-:Y:S01]  /*1dcc0*/  BSSY.RECONVERGENT B0, `(.L_x_4204) ;  /* 0x0000013000007945 */ /* 0x000fe20003800200 */
[----:B------:R-:W-:Y:S02]  /*1dcd0*/  ISETP.GE.AND P4, PT, R3, R8, PT ;  /* 0x000000080300720c */ /* 0x000fe40003f86270 */
[----:B------:R-:W-:-:S02]  /*1dce0*/  @!P0 LEA.HI.X R3, R4, R13, R0, 0x1, P1 ;  /* 0x0000000d04038211 */ /* 0x000fc400008f0c00 */
[----:B------:R-:W-:-:S03]  /*1dcf0*/  ISETP.GE.AND P3, PT, R9, R8, PT ;  /* 0x000000080900720c */ /* 0x000fc60003f66270 */
[----:B------:R1:W-:Y:S02]  /*1dd00*/  @!P0 ST.E.128 desc[UR4][R2.64], R20 ;  /* 0x0000001402008985 */ /* 0x0003e4000c101d04 */
[----:B------:R-:W-:Y:S08]  /*1dd10*/  @P2 BRA `(.L_x_4205) ;  /* 0x0000000000342947 */ /* 0x000ff00003800000 */
[----:B------:R-:W-:Y:S01]  /*1dd20*/  IADD3 R4, P0, PT, R33, 0x10, RZ ;  /* 0x0000001021047810 */ /* 0x000fe20007f1e0ff */
[----:B-1----:R-:W-:Y:S01]  /*1dd30*/  IMAD.MOV.U32 R2, RZ, RZ, R10 ;  /* 0x000000ffff027224 */ /* 0x002fe200078e000a */
        /* <DEDUP_REMOVED lines=10> */
[----:B------:R2:W-:Y:S02]  /*1dde0*/  ST.E.128 desc[UR4][R4.64], R24 ;  /* 0x0000001804007985 */ /* 0x0005e4000c101d04 */
.L_x_4205:
[----:B------:R-:W-:Y:S05]  /*1ddf0*/  BSYNC.RECONVERGENT B0 ;  /* 0x0000000000007941 */ /* 0x000fea0003800200 */
.L_x_4204:
[----:B------:R-:W-:Y:S04]  /*1de00*/  BSSY.RECONVERGENT B0, `(.L_x_4206) ;  /* 0x000000f000007945 */ /* 0x000fe80003800200 */
[----:B------:R-:W-:Y:S05]  /*1de10*/  @P3 BRA `(.L_x_4207) ;  /* 0x0000000000343947 */ /* 0x000fea0003800000 */
[----:B--2---:R-:W-:Y:S01]  /*1de20*/  IADD3 R4, P0, PT, R33, 0x20, RZ ;  /* 0x0000002021047810 */ /* 0x004fe20007f1e0ff */
        /* <DEDUP_REMOVED lines=12> */
.L_x_4207:
[----:B------:R-:W-:Y:S05]  /*1def0*/  BSYNC.RECONVERGENT B0 ;  /* 0x0000000000007941 */ /* 0x000fea0003800200 */
.L_x_4206:
[----:B--23--:R-:W-:Y:S02]  /*1df00*/  MOV R5, 0x50 ;  /* 0x0000005000057802 */ /* 0x00cfe40000000f00 */
[----:B-1----:R-:W-:-:S03]  /*1df10*/  MOV R3, 0x0 ;  /* 0x0000000000037802 */ /* 0x002fc60000000f00 */
[----:B------:R-:W-:-:S04]  /*1df20*/  IMAD.MOV.U32 R2, RZ, RZ, R5 ;  /* 0x000000ffff027224 */ /* 0x000fc800078e0005 */
[----:B------:R-:W-:Y:S05]  /*1df30*/  @P4 RET.REL.NODEC R2 `(_ZN5flash24flash_fwd_splitkv_kernelI23Flash_fwd_kernel_traitsILi64ELi64ELi256ELi4ELb0ELb0EN7cutlass6half_tE19Flash_kernel_traitsILi64ELi64ELi256ELi4ES3_EELb0ELb0ELb0ELb0ELb1ELb0ELb0ELb1EEEvNS_16Flash_fwd_paramsE) ;  /* 0xfffffe2002304950 */ /* 0x000fea0003c3ffff */
        /* <DEDUP_REMOVED lines=15> */
[----:B------:R-:W-:Y:S05]  /*1e030*/  RET.REL.NODEC R2 `(_ZN5flash24flash_fwd_splitkv_kernelI23Flash_fwd_kernel_traitsILi64ELi64ELi256ELi4ELb0ELb0EN7cutlass6half_tE19Flash_kernel_traitsILi64ELi64ELi256ELi4ES3_EELb0ELb0ELb0ELb0ELb1ELb0ELb0ELb1EEEvNS_16Flash_fwd_paramsE) ;  /* 0xfffffe1c02f07950 */ /* 0x000fea0003c3ffff */
.L_x_4199:
[----:B------:R-:W-:Y:S01]  /*1e040*/  IMAD.MOV.U32 R0, RZ, RZ, 0x2 ;  /* 0x00000002ff007424 */ /* 0x000fe200078e00ff */
[----:B------:R-:W-:Y:S01]  /*1e050*/  MOV R2, R243 ;  /* 0x000000f300027202 */ /* 0x000fe20000000f00 */
[----:B------:R-:W-:Y:S01]  /*1e060*/  IMAD.MOV.U32 R4, RZ, RZ, -0x1 ;  /* 0xffffffffff047424 */ /* 0x000fe200078e00ff */
[----:B------:R-:W-:-:S07]  /*1e070*/  MOV R3, 0x1f ;  /* 0x0000001f00037802 */ /* 0x000fce0000000f00 */
[----:B-1---5:R-:W-:Y:S05]  /*1e080*/  WARPSYNC.COLLECTIVE R4, `(.L_x_4208) ;  /* 0x0000000004087348 */ /* 0x022fea0003c00000 */
[----:B------:R2:W3:Y:S02]  /*1e090*/  SHFL.BFLY P0, R0, R2, R0, R3 ;  /* 0x0c00000002007389 */ /* 0x0004e40000000003 */
[----:B-123-5:R-:W-:Y:S05]  /*1e0a0*/  ENDCOLLECTIVE ;  /* 0x000000000000791b */ /* 0x02efea0003800000 */
.L_x_4208:
[----:B------:R-:W-:Y:S02]  /*1e0b0*/  MOV R5, R0 ;  /* 0x0000000000057202 */ /* 0x000fe40000000f00 */
[----:B------:R-:W-:-:S03]  /*1e0c0*/  MOV R0, 0x1 ;  /* 0x0000000100007802 */ /* 0x000fc60000000f00 */
[----:B------:R-:W-:-:S04]  /*1e0d0*/  FADD.FTZ R5, R5, R243 ;  /* 0x000000f305057221 */ /* 0x000fc80000010000 */
[----:B------:R-:W-:-:S07]  /*1e0e0*/  IMAD.MOV.U32 R2, RZ, RZ, R5 ;  /* 0x000000ffff027224 */ /* 0x000fce00078e0005 */
[----:B------:R-:W-:Y:S05]  /*1e0f0*/  WARPSYNC.COLLECTIVE R4, `(.L_x_4209) ;  /* 0x0000000004087348 */ /* 0x000fea0003c00000 */
[----:B------:R1:W2:Y:S02]  /*1e100*/  SHFL.BFLY P0, R0, R2, R0, R3 ;  /* 0x0c00000002007389 */ /* 0x0002a40000000003 */
[----:B-12---:R-:W-:Y:S05]  /*1e110*/  ENDCOLLECTIVE ;  /* 0x000000000000791b */ /* 0x006fea0003800000 */
.L_x_4209:
[----:B------:R-:W-:Y:S01]  /*1e120*/  IMAD.MOV.U32 R6, RZ, RZ, R0 ;  /* 0x000000ffff067224 */ /* 0x000fe200078e0000 */
[----:B------:R-:W-:Y:S02]  /*1e130*/  MOV R0, 0x2 ;  /* 0x0000000200007802 */ /* 0x000fe40000000f00 */
[----:B------:R-:W-:Y:S01]  /*1e140*/  MOV R2, R244 ;  /* 0x000000f400027202 */ /* 0x000fe20000000f00 */
[----:B------:R-:W-:-:S07]  /*1e150*/  FADD.FTZ R22, R5, R6 ;  /* 0x0000000605167221 */ /* 0x000fce0000010000 */
[----:B------:R-:W-:Y:S05]  /*1e160*/  WARPSYNC.COLLECTIVE R4, `(.L_x_4210) ;  /* 0x0000000004087348 */ /* 0x000fea0003c00000 */
[----:B------:R1:W2:Y:S02]  /*1e170*/  SHFL.BFLY P0, R0, R2, R0, R3 ;  /* 0x0c00000002007389 */ /* 0x0002a40000000003 */
[----:B-12---:R-:W-:Y:S05]  /*1e180*/  ENDCOLLECTIVE ;  /* 0x000000000000791b */ /* 0x006fea0003800000 */
.L_x_4210:
[----:B------:R-:W-:Y:S01]  /*1e190*/  IMAD.MOV.U32 R2, RZ, RZ, R0 ;  /* 0x000000ffff027224 */ /* 0x000fe200078e0000 */
[----:B------:R-:W-:-:S03]  /*1e1a0*/  MOV R0, 0x1 ;  /* 0x0000000100007802 */ /* 0x000fc60000000f00 */
[----:B------:R-:W-:-:S07]  /*1e1b0*/  FADD.FTZ R2, R2, R244 ;  /* 0x000000f402027221 */ /* 0x000fce0000010000 */
[----:B------:R-:W-:Y:S05]  /*1e1c0*/  WARPSYNC.COLLECTIVE R4, `(.L_x_4211) ;  /* 0x0000000004087348 */ /* 0x000fea0003c00000 */
[----:B------:R1:W2:Y:S02]  /*1e1d0*/  SHFL.BFLY P0, R0, R2, R0, R3 ;  /* 0x0c00000002007389 */ /* 0x0002a40000000003 */
[----:B-12---:R-:W-:Y:S05]  /*1e1e0*/  ENDCOLLECTIVE ;  /* 0x000000000000791b */ /* 0x006fea0003800000 */
.L_x_4211:
[----:B------:R-:W-:Y:S01]  /*1e1f0*/  MOV R3, R0 ;  /* 0x0000000000037202 */ /* 0x000fe20000000f00 */
[----:B------:R-:W-:Y:S06]  /*1e200*/  BRA `(.L_x_4212) ;  /* 0xffffffec00787947 */ /* 0x000fec000383ffff */
.L_x_4213:
        /* <DEDUP_REMOVED lines=15> */
.L_x_14744:


//--------------------- .text._ZN5flash24flash_fwd_splitkv_kernelI23Flash_fwd_kernel_traitsILi64ELi64ELi256ELi4ELb0ELb0EN7cutlass6half_tE19Flash_kernel_traitsILi64ELi64ELi256ELi4ES3_EELb0ELb0ELb0ELb0ELb1ELb1ELb0ELb1EEEvNS_16Flash_fwd_paramsE --------------------------
	.section	.text._ZN5flash24flash_fwd_splitkv_kernelI23Flash_fwd_kernel_traitsILi64ELi64ELi256ELi4ELb0ELb0EN7cutlass6half_tE19Flash_kernel_traitsILi64ELi64ELi256ELi4ES3_EELb0ELb0ELb0ELb0ELb1ELb1ELb0ELb1EEEvNS_16Flash_fwd_paramsE,"ax",@progbits
	.align	128
        .global         _ZN5flash24flash_fwd_splitkv_kernelI23Flash_fwd_kernel_traitsILi64ELi64ELi256ELi4ELb0ELb0EN7cutlass6half_tE19Flash_kernel_traitsILi64ELi64ELi256ELi4ES3_EELb0ELb0ELb0ELb0ELb1ELb1ELb0ELb1EEEvNS_16Flash_fwd_paramsE
        .type           _ZN5flash24flash_fwd_splitkv_kernelI23Flash_fwd_kernel_traitsILi64ELi64ELi256ELi4ELb0ELb0EN7cutlass6half_tE19Flash_kernel_traitsILi64ELi64ELi256ELi4ES3_EELb0ELb0ELb0ELb0ELb1ELb1ELb0ELb1EEEvNS_16Flash_fwd_paramsE,@function
        .size           _ZN5flash24flash_fwd_splitkv_kernelI23Flash_fwd_kernel_traitsILi64ELi64ELi256ELi4ELb0ELb0EN7cutlass6half_tE19Flash_kernel_traitsILi64ELi64ELi256ELi4ES3_EELb0ELb0ELb0ELb0ELb1ELb1ELb0ELb1EEEvNS_16Flash_fwd_paramsE,(.L_x_14745 - _ZN5flash24flash_fwd_splitkv_kernelI23Flash_fwd_kernel_traitsILi64ELi64ELi256ELi4ELb0ELb0EN7cutlass6half_tE19Flash_kernel_traitsILi64ELi64ELi256ELi4ES3_EELb0ELb0ELb0ELb0ELb1ELb1ELb0ELb1EEEvNS_16Flash_fwd_paramsE)
        .other          _ZN5flash24flash_fwd_splitkv_kernelI23Flash_fwd_kernel_traitsILi64ELi64ELi256ELi4ELb0ELb0EN7cutlass6half_tE19Flash_kernel_traitsILi64ELi64ELi256ELi4ES3_EELb0ELb0ELb0ELb0ELb1ELb1ELb0ELb1EEEvNS_16Flash_fwd_paramsE,@"STO_CUDA_ENTRY STV_DEFAULT"
_ZN5flash24flash_fwd_splitkv_kernelI23Flash_fwd_kernel_traitsILi64ELi64ELi256ELi4ELb0ELb0EN7cutlass6half_tE19Flash_kernel_traitsILi64ELi64ELi256ELi4ES3_EELb0ELb0ELb0ELb0ELb1ELb1ELb0ELb1EEEvNS_16Flash_fwd_paramsE:
.text._ZN5flash24flash_fwd_splitkv_kernelI23Flash_fwd_kernel_traitsILi64ELi64ELi256ELi4ELb0ELb0EN7cutlass6half_tE19Flash_kernel_traitsILi64ELi64ELi256ELi4ES3_EELb0ELb0ELb0ELb0ELb1ELb1ELb0ELb1EEEvNS_16Flash_fwd_paramsE:
[----:B------:R-:W1:Y:S08]  /*0000*/  LDC R1, c[0x0][0x37c] ;  /* 0x0000df00ff017b82 */ /* 0x000e700000000800 */
[----:B------:R-:W2:Y:S01]  /*0010*/  LDC.64 R134, c[0x0][0x348] ;  /* 0x0000d200ff867b82 */ /* 0x000ea20000000a00 */
[----:B------:R-:W-:Y:S01]  /*0020*/  BSSY.RECONVERGENT B3, `(.L_x_4214) ;  /* 0x0000003000037945 */ /* 0x000fe20003800200 */
[----:B-1----:R-:W-:-:S06]  /*0030*/  IADD3 R1, PT, PT, R1, -0x48, RZ ;  /* 0xffffffb801017810 */ /* 0x002fcc0007ffe0ff */
[----:B--2---:R-:W-:Y:S05]  /*0040*/  CALL.REL.NOINC `($_ZN5flash24flash_fwd_splitkv_kernelI23Flash_fwd_kernel_traitsILi64ELi64ELi256ELi4ELb0ELb0EN7cutlass6half_tE19Flash_kernel_traitsILi64ELi64ELi256ELi4ES3_EELb0ELb0ELb0ELb0ELb1ELb1ELb0ELb1EEEvNS_16Flash_fwd_paramsE$_ZN5flash30compute_attn_1rowblock_splitkvI23Flash_fwd_kernel_traitsILi64ELi64ELi256ELi4ELb0ELb0EN7cutlass6half_tE19Flash_kernel_traitsILi64ELi64ELi256ELi4ES3_EELb0ELb0ELb0ELb0ELb1ELb1ELb0ELb1ENS_16Flash_fwd_paramsEEEvRKT8_iiiii) ;  /* 0x0000000000087944 */ /* 0x004fea0003c00000 */
[----:B------:R-:W-:Y:S05]  /*0050*/  BSYNC.RECONVERGENT B3 ;  /* 0x0000000000037941 */ /* 0x000fea0003800200 */
.L_x_4214:
[----:B------:R-:W-:Y:S05]  /*0060*/  EXIT ;  /* 0x000000000000794d */ /* 0x000fea0003800000 */
        .type           $_ZN5flash24flash_fwd_splitkv_kernelI23Flash_fwd_kernel_traitsILi64ELi64ELi256ELi4ELb0ELb0EN7cutlass6half_tE19Flash_kernel_traitsILi64ELi64ELi256ELi4ES3_EELb0ELb0ELb0ELb0ELb1ELb1ELb0ELb1EEEvNS_16Flash_fwd_paramsE$_ZN5flash30compute_attn_1rowblock_splitkvI23Flash_fwd_kernel_traitsILi64ELi64ELi256ELi4ELb0ELb0EN7cutlass6half_tE19Flash_kernel_traitsILi64ELi64ELi256ELi4ES3_EELb0ELb0ELb0ELb0ELb1ELb1ELb0ELb1ENS_16Flash_fwd_paramsEEEvRKT8_iiiii,@function
        .size           $_ZN5flash24flash_fwd_splitkv_kernelI23Flash_fwd_kernel_traitsILi64ELi64ELi256ELi4ELb0ELb0EN7cutlass6half_tE19Flash_kernel_traitsILi64ELi64ELi256ELi4ES3_EELb0ELb0ELb0ELb0ELb1ELb1ELb0ELb1EEEvNS_16Flash_fwd_paramsE$_ZN5flash30compute_attn_1rowblock_splitkvI23Flash_fwd_kernel_traitsILi64ELi64ELi256ELi4ELb0ELb0EN7cutlass6half_tE19Flash_kernel_traitsILi64ELi64ELi256ELi4ES3_EELb0ELb0ELb0ELb0ELb1ELb1ELb0ELb1ENS_16Flash_fwd_paramsEEEvRKT8_iiiii,(.L_x_14745 - $_ZN5flash24flash_fwd_splitkv_kernelI23Flash_fwd_kernel_traitsILi64ELi64ELi256ELi4ELb0ELb0EN7cutlass6half_tE19Flash_kernel_traitsILi64ELi64ELi256ELi4ES3_EELb0ELb0ELb0ELb0ELb1ELb1ELb0ELb1EEEvNS_16Flash_fwd_paramsE$_ZN5flash30compute_attn_1rowblock_splitkvI23Flash_fwd_kernel_traitsILi64ELi64ELi256ELi4ELb0ELb0EN7cutlass6half_tE19Flash_kernel_traitsILi64ELi64ELi256ELi4ES3_EELb0ELb0ELb0ELb0ELb1ELb1ELb0ELb1ENS_16Flash_fwd_paramsEEEvRKT8_iiiii)
$_ZN5flash24flash_fwd_splitkv_kernelI23Flash_fwd_kernel_traitsILi64ELi64ELi256ELi4ELb0ELb0EN7cutlass6half_tE19Flash_kernel_traitsILi64ELi64ELi256ELi4ES3_EELb0ELb0ELb0ELb0ELb1ELb1ELb0ELb1EEEvNS_16Flash_fwd_paramsE$_ZN5flash30compute_attn_1rowblock_splitkvI23Flash_fwd_kernel_traitsILi64ELi64ELi256ELi4ELb0ELb0EN7cutlass6half_tE19Flash_kernel_traitsILi64ELi64ELi256ELi4ES3_EELb0ELb0ELb0ELb0ELb1ELb1ELb0ELb1ENS_16Flash_fwd_paramsEEEvRKT8_iiiii:
        /* <DEDUP_REMOVED lines=41> */
.L_x_4216:
[----:B------:R-:W-:Y:S05]  /*0300*/  BSYNC.RECONVERGENT B0 ;  /* 0x0000000000007941 */ /* 0x000fea0003800200 */
.L_x_4215:
[----:B------:R-:W-:Y:S04]  /*0310*/  BSSY.RECONVERGENT B0, `(.L_x_4217) ;  /* 0x0000007000007945 */ /* 0x000fe80003800200 */
[----:B------:R-:W-:Y:S05]  /*0320*/  @!P4 BRA `(.L_x_4218) ;  /* 0x000000000014c947 */ /* 0x000fea0003800000 */
[----:B-----5:R-:W3:Y:S02]  /*0330*/  LD.E.U8 R0, desc[UR6][R134.64+0x1b2] ;  /* 0x0001b20686007980 */ /* 0x020ee4000c101100 */
[----:B---3--:R-:W-:-:S13]  /*0340*/  ISETP.NE.AND P0, PT, R0, RZ, PT ;  /* 0x000000ff0000720c */ /* 0x008fda0003f05270 */
[----:B------:R-:W3:Y:S02]  /*0350*/  @P0 LD.E R0, desc[UR6][R2.64+0x4] ;  /* 0x0000040602000980 */ /* 0x000ee4000c101900 */
[----:B---3--:R-:W-:-:S06]  /*0360*/  @P0 IADD3 R0, PT, PT, R0, -R12, RZ ;  /* 0x8000000c00000210 */ /* 0x008fcc0007ffe0ff */
[----:B------:R3:W5:Y:S02]  /*0370*/  @!P0 LD.E R0, desc[UR6][R2.64] ;  /* 0x0000000602008980 */ /* 0x000764000c101900 */
.L_x_4218:
[----:B------:R-:W-:Y:S05]  /*0380*/  BSYNC.RECONVERGENT B0 ;  /* 0x0000000000007941 */ /* 0x000fea0003800200 */
.L_x_4217:
[----:B-1---5:R-:W-:Y:S01]  /*0390*/  @P3 IADD3 R14, PT, PT, -R36, R5, RZ ;  /* 0x00000005240e3210 */ /* 0x022fe20007ffe1ff */
        /* <DEDUP_REMOVED lines=9> */
.L_x_4220:
[----:B--23--:R-:W2:Y:S01]  /*0430*/  LD.E.64 R2, desc[UR6][R134.64+0x108] ;  /* 0x0001080686027980 */ /* 0x00cea2000c101b00 */
[----:B------:R-:W-:Y:S01]  /*0440*/  BSSY.RECONVERGENT B0, `(.L_x_4222) ;  /* 0x0000006000007945 */ /* 0x000fe20003800200 */
[----:B------:R-:W-:Y:S01]  /*0450*/  IMAD.MOV.U32 R0, RZ, RZ, RZ ;  /* 0x000000ffff007224 */ /* 0x000fe200078e00ff */
[----:B--2---:R-:W-:-:S04]  /*0460*/  ISETP.NE.U32.AND P0, PT, R2, RZ, PT ;  /* 0x000000ff0200720c */ /* 0x004fc80003f05070 */
[----:B------:R-:W-:-:S13]  /*0470*/  ISETP.NE.AND.EX P0, PT, R3, RZ, PT, P0 ;  /* 0x000000ff0300720c */ /* 0x000fda0003f05300 */
[----:B------:R-:W-:Y:S05]  /*0480*/  @!P0 BRA `(.L_x_4223) ;  /* 0x0000000000048947 */ /* 0x000fea0003800000 */
[----:B------:R2:W5:Y:S02]  /*0490*/  LD.E R0, desc[UR6][R134.64+0xbc] ;  /* 0x0000bc0686007980 */ /* 0x000564000c101900 */
.L_x_4223:
[----:B------:R-:W-:Y:S05]  /*04a0*/  BSYNC.RECONVERGENT B0 ;  /* 0x0000000000007941 */ /* 0x000fea0003800200 */
.L_x_4222:
[----:B-----5:R-:W-:Y:S02]  /*04b0*/  IADD3 R92, PT, PT, R115, R0, RZ ;  /* 0x00000000735c7210 */ /* 0x020fe40007ffe0ff */
.L_x_4221:
[----:B------:R-:W-:Y:S05]  /*04c0*/  BSYNC.RECONVERGENT B1 ;  /* 0x0000000000017941 */ /* 0x000fea0003800200 */
.L_x_4219:
[----:B------:R-:W3:Y:S01]  /*04d0*/  S2R R34, SR_CTAID.X ;  /* 0x0000000000227919 */ /* 0x000ee20000002500 */
[----:B------:R-:W-:Y:S01]  /*04e0*/  MOV R21, 0x50 ;  /* 0x0000005000157802 */ /* 0x000fe20000000f00 */
[----:B------:R-:W-:-:S03]  /*04f0*/  IMAD.MOV.U32 R3, RZ, RZ, 0x0 ;  /* 0x00000000ff037424 */ /* 0x000fc600078e00ff */
[----:B------:R-:W-:Y:S01]  /*0500*/  MOV R2, R21 ;  /* 0x0000001500027202 */ /* 0x000fe20000000f00 */
[----:B---3--:R-:W-:-:S05]  /*0510*/  IMAD.SHL.U32 R165, R34, 0x40, RZ ;  /* 0x0000004022a57824 */ /* 0x008fca00078e00ff */
[----:B------:R-:W-:-:S13]  /*0520*/  ISETP.GT.AND P0, PT, R14, R165, PT ;  /* 0x000000a50e00720c */ /* 0x000fda0003f04270 */
[----:B-12---:R-:W-:Y:S05]  /*0530*/  @!P0 RET.REL.NODEC R2 `(_ZN5flash24flash_fwd_splitkv_kernelI23Flash_fwd_kernel_traitsILi64ELi64ELi256ELi4ELb0ELb0EN7cutlass6half_tE19Flash_kernel_traitsILi64ELi64ELi256ELi4ES3_EELb0ELb0ELb0ELb0ELb1ELb1ELb0ELb1EEEvNS_16Flash_fwd_paramsE) ;  /* 0xfffffff802b08950 */ /* 0x006fea0003c3ffff */
        /* <DEDUP_REMOVED lines=83> */
.L_x_4226:
[----:B------:R-:W-:Y:S05]  /*0a70*/  BSYNC.RECONVERGENT B0 ;  /* 0x0000000000007941 */ /* 0x000fea0003800200 */
.L_x_4225:
        /* <DEDUP_REMOVED lines=13> */
.L_x_4228:
[----:B------:R-:W-:Y:S05]  /*0b50*/  BSYNC.RECONVERGENT B0 ;  /* 0x0000000000007941 */ /* 0x000fea0003800200 */
.L_x_4227:
        /* <DEDUP_REMOVED lines=12> */
.L_x_4230:
[----:B------:R-:W-:Y:S05]  /*0c20*/  BSYNC.RECONVERGENT B0 ;  /* 0x0000000000007941 */ /* 0x000fea0003800200 */
.L_x_4229:
[----:B------:R-:W-:Y:S01]  /*0c30*/  ISETP.NE.AND P0, PT, R19, RZ, PT ;  /* 0x000000ff1300720c */ /* 0x000fe20003f05270 */
[----:B---3--:R-:W-:Y:S01]  /*0c40*/  IMAD.MOV.U32 R2, RZ, RZ, R21 ;  /* 0x000000ffff027224 */ /* 0x008fe200078e0015 */
[----:B------:R-:W-:Y:S01]  /*0c50*/  MOV R3, 0x0 ;  /* 0x0000000000037802 */ /* 0x000fe20000000f00 */
[----:B------:R-:W-:Y:S04]  /*0c60*/  @!P6 ST.E desc[UR6][R8.64], R18 ;  /* 0x000000120800e985 */ /* 0x000fe8000c101906 */
[----:B------:R-:W-:Y:S04]  /*0c70*/  @!P5 ST.E desc[UR6][R8.64+0x40], R17 ;  /* 0x000040110800d985 */ /* 0x000fe8000c101906 */
[----:B------:R1:W-:Y:S02]  /*0c80*/  @!P4 ST.E desc[UR6][R8.64+0x80], R16 ;  /* 0x000080100800c985 */ /* 0x0003e4000c101906 */
[----:B-12---:R-:W-:Y:S05]  /*0c90*/  @P0 RET.REL.NODEC R2 `(_ZN5flash24flash_fwd_splitkv_kernelI23Flash_fwd_kernel_traitsILi64ELi64ELi256ELi4ELb0ELb0EN7cutlass6half_tE19Flash_kernel_traitsILi64ELi64ELi256ELi4ES3_EELb0ELb0ELb0ELb0ELb1ELb1ELb0ELb1EEEvNS_16Flash_fwd_paramsE) ;  /* 0xfffffff002d80950 */ /* 0x006fea0003c3ffff */
[----:B------:R-:W-:Y:S02]  /*0ca0*/  MOV R0, 0x7f800000 ;  /* 0x7f80000000007802 */ /* 0x000fe40000000f00 */
[----:B------:R-:W-:Y:S02]  /*0cb0*/  MOV R2, R21 ;  /* 0x0000001500027202 */ /* 0x000fe40000000f00 */
[----:B------:R-:W-:Y:S01]  /*0cc0*/  MOV R3, 0x0 ;  /* 0x0000000000037802 */ /* 0x000fe20000000f00 */
[----:B------:R1:W-:Y:S03]  /*0cd0*/  ST.E desc[UR6][R8.64+0xc0], R0 ;  /* 0x0000c00008007985 */ /* 0x0003e6000c101906 */
[----:B-1----:R-:W-:Y:S05]  /*0ce0*/  RET.REL.NODEC R2 `(_ZN5flash24flash_fwd_splitkv_kernelI23Flash_fwd_kernel_traitsILi64ELi64ELi256ELi4ELb0ELb0EN7cutlass6half_tE19Flash_kernel_traitsILi64ELi64ELi256ELi4ES3_EELb0ELb0ELb0ELb0ELb1ELb1ELb0ELb1EEEvNS_16Flash_fwd_paramsE) ;  /* 0xfffffff002c47950 */ /* 0x002fea0003c3ffff */
.L_x_4224:
        /* <DEDUP_REMOVED lines=112> */
.L_x_4232:
        /* <DEDUP_REMOVED lines=83> */
.L_x_4233:
[----:B------:R-:W-:Y:S05]  /*1920*/  BSYNC.RECONVERGENT B0 ;  /* 0x0000000000007941 */ /* 0x000fea0003800200 */
.L_x_4231:
        /* <DEDUP_REMOVED lines=47> */
[----:B------:R-:W-:-:S03]  /*1c20*/  IMAD.IADD R3, R3, 0x1, R12 ;  /* 0x0000000103037824 */ /* 0x000fc600078e020c */
[----:B------:R-:W-:Y:S01]  /*1c30*/  SHF.R.S32.HI R17, RZ, 0x1f, R16 ;  /* 0x0000001fff117819 */ /* 0x000fe20000011410 */
[----:B------:R-:W-:Y:S01]  /*1c40*/  IMAD.WIDE.U32 R2, R16, R26, R2 ;  /* 0x0000001a10027225 */ /* 0x000fe200078e0002 */
[----:B------:R-:W-:-:S03]  /*1c50*/  SHF.R.U32.HI R76, RZ, 0x3, R166 ;  /* 0x00000003ff4c7819 */ /* 0x000fc600000116a6 */
[----:B------:R-:W-:Y:S01]  /*1c60*/  IMAD.MOV.U32 R77, RZ, RZ, RZ ;  /* 0x000000ffff4d7224 */ /* 0x000fe200078e00ff */
[----:B------:R-:W1:Y:S01]  /*1c70*/  S2UR UR4, SR_CgaCtaId ;  /* 0x00000000000479c3 */ /* 0x000e620000008800 */
[----:B------:R-:W-:Y:S01]  /*1c80*/  IMAD.SHL.U32 R12, R209, 0x100, RZ ;  /* 0x00000100d10c7824 */ /* 0x000fe200078e00ff */
[----:B------:R-:W-:Y:S01]  /*1c90*/  UMOV UR5, 0x400 ;  /* 0x0000040000057882 */ /* 0x000fe20000000000 */
[----:B------:R-:W-:Y:S01]  /*1ca0*/  SHF.L.U64.HI R90, R230, 0x4, R231 ;  /* 0x00000004e65a7819 */ /* 0x000fe200000102e7 */
[----:B------:R-:W-:Y:S01]  /*1cb0*/  IMAD.SHL.U32 R108, R62, 0x10, RZ ;  /* 0x000000103e6c7824 */ /* 0x000fe200078e00ff */
[----:B------:R-:W-:Y:S02]  /*1cc0*/  SHF.L.U32 R75, R230, 0x4, RZ ;  /* 0x00000004e64b7819 */ /* 0x000fe400000006ff */
[----:B------:R-:W-:Y:S02]  /*1cd0*/  SHF.L.U64.HI R114, R62, 0x4, R63 ;  /* 0x000000043e727819 */ /* 0x000fe4000001023f */
[----:B------:R-:W-:Y:S01]  /*1ce0*/  IADD3 R116, PT, PT, R12, -0x100, RZ ;  /* 0xffffff000c747810 */ /* 0x000fe20007ffe0ff */
[----:B-1----:R-:W-:-:S06]  /*1cf0*/  ULEA UR4, UR4, UR5, 0x18 ;  /* 0x0000000504047291 */ /* 0x002fcc000f8ec0ff */
[----:B------:R-:W-:Y:S01]  /*1d00*/  LEA R89, R31, UR4, 0x1 ;  /* 0x000000041f597c11 */ /* 0x000fe2000f8e08ff */
        /* <DEDUP_REMOVED lines=34> */
[----:B------:R-:W-:Y:S02]  /*1f30*/  LEA.HI.X R36, R6, R23, R0, 0x1, P1 ;  /* 0x0000001706247211 */ /* 0x000fe400008f0c00 */
[----:B------:R-:W-:Y:S02]  /*1f40*/  SHF.R.S32.HI R8, RZ, 0x1f, R115 ;  /* 0x0000001fff087819 */ /* 0x000fe40000011473 */
[----:B------:R-:W-:Y:S01]  /*1f50*/  LEA.HI.X R34, R2, R25, R3, 0x1, P0 ;  /* 0x0000001902227211 */ /* 0x000fe200000f0c03 */
[----:B------:R1:W-:Y:S01]  /*1f60*/  STL [R1+0x24], R37 ;  /* 0x0000242501007387 */ /* 0x0003e20000100800 */
[----:B------:R-:W-:Y:S01]  /*1f70*/  IMAD.MOV.U32 R2, RZ, RZ, R29 ;  /* 0x000000ffff027224 */ /* 0x000fe200078e001d */
[----:B------:R-:W-:-:S02]  /*1f80*/  MOV R3, R28 ;  /* 0x0000001c00037202 */ /* 0x000fc40000000f00 */
        /* <DEDUP_REMOVED lines=161> */
.L_x_4305:
        /* <DEDUP_REMOVED lines=17> */
[----:B---34-:R1:W2:Y:S02]  /*2ab0*/  @P2 LD.E.128 R8, desc[UR6][R2.64] ;  /* 0x0000000602082980 */ /* 0x0182a4000c101d00 */
[----:B------:R-:W-:Y:S04]  /*2ac0*/  ISETP.GE.AND P4, PT, R93, R55, !P0 ;  /* 0x000000375d00720c */ /* 0x000fe80004786270 */
[----:B------:R-:W-:Y:S09]  /*2ad0*/  P2R R46, PR, RZ, 0x10 ;  /* 0x00000010ff2e7803 */ /* 0x000ff20000000000 */
[----:B------:R-:W-:Y:S05]  /*2ae0*/  @P4 IADD3 R6, P0, PT, R4, R150, RZ ;  /* 0x0000009604064210 */ /* 0x000fea0007f1e0ff */
[----:B------:R-:W-:Y:S01]  /*2af0*/  @P4 IMAD.X R7, R5, 0x1, R149, P0 ;  /* 0x0000000105074824 */ /* 0x000fe200000e0695 */
[C---:B------:R-:W-:Y:S01]  /*2b00*/  ISETP.GE.AND P0, PT, R91.reuse, R54, PT ;  /* 0x000000365b00720c */ /* 0x040fe20003f06270 */
        /* <DEDUP_REMOVED lines=287> */
.L_x_4236:
        /* <DEDUP_REMOVED lines=69> */
.L_x_4240:
[----:B------:R-:W-:Y:S05]  /*4150*/  BSYNC.RECONVERGENT B0 ;  /* 0x0000000000007941 */ /* 0x000fea0003800200 */
.L_x_4239:
        /* <DEDUP_REMOVED lines=54> */
.L_x_4242:
[----:B------:R-:W-:Y:S05]  /*44c0*/  BSYNC.RECONVERGENT B0 ;  /* 0x0000000000007941 */ /* 0x000fea0003800200 */
.L_x_4241:
        /* <DEDUP_REMOVED lines=60> */
.L_x_4244:
[----:B------:R-:W-:Y:S05]  /*4890*/  BSYNC.RECONVERGENT B0 ;  /* 0x0000000000007941 */ /* 0x000fea0003800200 */
.L_x_4243:
        /* <DEDUP_REMOVED lines=60> */
.L_x_4246:
[----:B------:R-:W-:Y:S05]  /*4c60*/  BSYNC.RECONVERGENT B0 ;  /* 0x0000000000007941 */ /* 0x000fea0003800200 */
.L_x_4245:
        /* <DEDUP_REMOVED lines=60> */
.L_x_4248:
[----:B------:R-:W-:Y:S05]  /*5030*/  BSYNC.RECONVERGENT B0 ;  /* 0x0000000000007941 */ /* 0x000fea0003800200 */
.L_x_4247:
        /* <DEDUP_REMOVED lines=60> */
.L_x_4250:
[----:B------:R-:W-:Y:S05]  /*5400*/  BSYNC.RECONVERGENT B0 ;  /* 0x0000000000007941 */ /* 0x000fea0003800200 */
.L_x_4249:
        /* <DEDUP_REMOVED lines=60> */
.L_x_4252:
[----:B------:R-:W-:Y:S05]  /*57d0*/  BSYNC.RECONVERGENT B0 ;  /* 0x0000000000007941 */ /* 0x000fea0003800200 */
.L_x_4251:
        /* <DEDUP_REMOVED lines=60> */
.L_x_4254:
[----:B------:R-:W-:Y:S05]  /*5ba0*/  BSYNC.RECONVERGENT B0 ;  /* 0x0000000000007941 */ /* 0x000fea0003800200 */
.L_x_4253:
        /* <DEDUP_REMOVED lines=60> */
.L_x_4256:
[----:B------:R-:W-:Y:S05]  /*5f70*/  BSYNC.RECONVERGENT B0 ;  /* 0x0000000000007941 */ /* 0x000fea0003800200 */
.L_x_4255:
        /* <DEDUP_REMOVED lines=60> */
.L_x_4258:
[----:B------:R-:W-:Y:S05]  /*6340*/  BSYNC.RECONVERGENT B0 ;  /* 0x0000000000007941 */ /* 0x000fea0003800200 */
.L_x_4257:
        /* <DEDUP_REMOVED lines=66> */
.L_x_4260:
[----:B------:R-:W-:Y:S05]  /*6770*/  BSYNC.RECONVERGENT B0 ;  /* 0x0000000000007941 */ /* 0x000fea0003800200 */
.L_x_4259:
        /* <DEDUP_REMOVED lines=66> */
.L_x_4262:
[----:B------:R-:W-:Y:S05]  /*6ba0*/  BSYNC.RECONVERGENT B0 ;  /* 0x0000000000007941 */ /* 0x000fea0003800200 */
.L_x_4261:
        /* <DEDUP_REMOVED lines=66> */
.L_x_4264:
[----:B------:R-:W-:Y:S05]  /*6fd0*/  BSYNC.RECONVERGENT B0 ;  /* 0x0000000000007941 */ /* 0x000fea0003800200 */
.L_x_4263:
        /* <DEDUP_REMOVED lines=66> */
.L_x_4266:
[----:B------:R-:W-:Y:S05]  /*7400*/  BSYNC.RECONVERGENT B0 ;  /* 0x0000000000007941 */ /* 0x000fea0003800200 */
.L_x_4265:
        /* <DEDUP_REMOVED lines=66> */
.L_x_4268:
[----:B------:R-:W-:Y:S05]  /*7830*/  BSYNC.RECONVERGENT B0 ;  /* 0x0000000000007941 */ /* 0x000fea0003800200 */
.L_x_4267:
        /* <DEDUP_REMOVED lines=66> */
.L_x_4270:
[----:B------:R-:W-:Y:S05]  /*7c60*/  BSYNC.RECONVERGENT B0 ;  /* 0x0000000000007941 */ /* 0x000fea0003800200 */
.L_x_4269:
[----:B------:R-:W5:Y:S02]  /*7c70*/  LD.E R0, desc[UR6][R134.64+0xd0] ;  /* 0x0000d00686007980 */ /* 0x000f64000c101900 */
[----:B-----5:R-:W-:Y:S05]  /*7c80*/  IMAD.U32 R0, R0, -0x80, RZ ;  /* 0xffffff8000007824 */ /* 0x020fea00078e00ff */
[C---:B------:R-:W-:Y:S02]  /*7c90*/  LEA R28, P1, R0.reuse, R28, 0x1 ;  /* 0x0000001c001c7211 */ /* 0x040fe400078208ff */
[C---:B------:R-:W-:Y:S02]  /*7ca0*/  LEA R44, P0, R0.reuse, R44, 0x1 ;  /* 0x0000002c002c7211 */ /* 0x040fe400078008ff */
[C---:B------:R-:W-:Y:S02]  /*7cb0*/  LEA.HI.X.SX32 R29, R0.reuse, R29, 0x1, P1 ;  /* 0x0000001d001d7211 */ /* 0x040fe400008f0eff */
[----:B------:R-:W-:Y:S01]  /*7cc0*/  LEA.HI.X.SX32 R45, R0, R45, 0x1, P0 ;  /* 0x0000002d002d7211 */ /* 0x000fe200000f0eff */
[----:B------:R-:W-:Y:S05]  /*7cd0*/  BRA `(.L_x_4237) ;  /* 0x0000006400007947 */ /* 0x000fea0003800000 */
.L_x_4238:
        /* <DEDUP_REMOVED lines=101> */
.L_x_4272:
[----:B------:R-:W-:Y:S05]  /*8330*/  BSYNC.RECONVERGENT B0 ;  /* 0x0000000000007941 */ /* 0x000fea0003800200 */
.L_x_4271:
        /* <DEDUP_REMOVED lines=92> */
.L_x_4274:
[----:B------:R-:W-:Y:S05]  /*8900*/  BSYNC.RECONVERGENT B0 ;  /* 0x0000000000007941 */ /* 0x000fea0003800200 */
.L_x_4273:
        /* <DEDUP_REMOVED lines=96> */
.L_x_4276:
[----:B------:R-:W-:Y:S05]  /*8f10*/  BSYNC.RECONVERGENT B0 ;  /* 0x0000000000007941 */ /* 0x000fea0003800200 */
.L_x_4275:
        /* <DEDUP_REMOVED lines=96> */
.L_x_4278:
[----:B------:R-:W-:Y:S05]  /*9520*/  BSYNC.RECONVERGENT B0 ;  /* 0x0000000000007941 */ /* 0x000fea0003800200 */
.L_x_4277:
        /* <DEDUP_REMOVED lines=96> */
.L_x_4280:
[----:B------:R-:W-:Y:S05]  /*9b30*/  BSYNC.RECONVERGENT B0 ;  /* 0x0000000000007941 */ /* 0x000fea0003800200 */
.L_x_4279:
        /* <DEDUP_REMOVED lines=96> */
.L_x_4282:
[----:B------:R-:W-:Y:S05]  /*a140*/  BSYNC.RECONVERGENT B0 ;  /* 0x0000000000007941 */ /* 0x000fea0003800200 */
.L_x_4281:
        /* <DEDUP_REMOVED lines=96> */
.L_x_4284:
[----:B------:R-:W-:Y:S05]  /*a750*/  BSYNC.RECONVERGENT B0 ;  /* 0x0000000000007941 */ /* 0x000fea0003800200 */
.L_x_4283:
        /* <DEDUP_REMOVED lines=96> */
.L_x_4286:
[----:B------:R-:W-:Y:S05]  /*ad60*/  BSYNC.RECONVERGENT B0 ;  /* 0x0000000000007941 */ /* 0x000fea0003800200 */
.L_x_4285:
        /* <DEDUP_REMOVED lines=96> */
.L_x_4288:
[----:B------:R-:W-:Y:S05]  /*b370*/  BSYNC.RECONVERGENT B0 ;  /* 0x0000000000007941 */ /* 0x000fea0003800200 */
.L_x_4287:
        /* <DEDUP_REMOVED lines=96> */
.L_x_4290:
[----:B------:R-:W-:Y:S05]  /*b980*/  BSYNC.RECONVERGENT B0 ;  /* 0x0000000000007941 */ /* 0x000fea0003800200 */
.L_x_4289:
        /* <DEDUP_REMOVED lines=103> */
.L_x_4292:
[----:B------:R-:W-:Y:S05]  /*c000*/  BSYNC.RECONVERGENT B0 ;  /* 0x0000000000007941 */ /* 0x000fea0003800200 */
.L_x_4291:
        /* <DEDUP_REMOVED lines=102> */
.L_x_4294:
[----:B------:R-:W-:Y:S05]  /*c670*/  BSYNC.RECONVERGENT B0 ;  /* 0x0000000000007941 */ /* 0x000fea0003800200 */
.L_x_4293:
        /* <DEDUP_REMOVED lines=102> */
.L_x_4296:
[----:B------:R-:W-:Y:S05]  /*cce0*/  BSYNC.RECONVERGENT B0 ;  /* 0x0000000000007941 */ /* 0x000fea0003800200 */
.L_x_4295:
        /* <DEDUP_REMOVED lines=102> */
.L_x_4298:
[----:B------:R-:W-:Y:S05]  /*d350*/  BSYNC.RECONVERGENT B0 ;  /* 0x0000000000007941 */ /* 0x000fea0003800200 */
.L_x_4297:
        /* <DEDUP_REMOVED lines=102> */
.L_x_4300:
[----:B------:R-:W-:Y:S05]  /*d9c0*/  BSYNC.RECONVERGENT B0 ;  /* 0x0000000000007941 */ /* 0x000fea0003800200 */
.L_x_4299:
        /* <DEDUP_REMOVED lines=102> */
.L_x_4302:
[----:B------:R-:W-:Y:S05]  /*e030*/  BSYNC.RECONVERGENT B0 ;  /* 0x0000000000007941 */ /* 0x000fea0003800200 */
.L_x_4301:
        /* <DEDUP_REMOVED lines=10> */
.L_x_4237:
[----:B------:R-:W-:Y:S05]  /*e0e0*/  BSYNC.RECONVERGENT B1 ;  /* 0x0000000000017941 */ /* 0x000fea0003800200 */
.L_x_4235:
        /* <DEDUP_REMOVED lines=18> */
[C---:B------:R-:W-:Y:S02]  /*e210*/  @!P0 SHF.R.S64 R6, R0.reuse, 0x1f, R3 ;  /* 0x0000001f00068819 */ /* 0x040fe40000001003 */
        /* <DEDUP_REMOVED lines=12> */
[----:B------:R-:W5:Y:S01]  /*e2e0*/  LDL.64 R12, [R1+0x8] ;  /* 0x00000800010c7983 */ /* 0x000f620000100a00 */
[-C--:B--2---:R-:W-:Y:S02]  /*e2f0*/  IABS R4, R2.reuse ;  /* 0x0000000200047213 */ /* 0x084fe40000000000 */
[----:B---34-:R-:W-:Y:S02]  /*e300*/  IABS R8, R2 ;  /* 0x0000000200087213 */ /* 0x018fe40000000000 */
        /* <DEDUP_REMOVED lines=35> */
[-C--:B-----5:R-:W-:Y:S02]  /*e540*/  LEA R10, P1, R4, R12.reuse, 0x2 ;  /* 0x0000000c040a7211 */ /* 0x0a0fe400078210ff */
        /* <DEDUP_REMOVED lines=33> */
.L_x_4304:
[----:B------:R-:W-:Y:S05]  /*e760*/  BSYNC.RECONVERGENT B0 ;  /* 0x0000000000007941 */ /* 0x000fea0003800200 */
.L_x_4303:
[----:B------:R-:W-:Y:S11]  /*e770*/  ISETP.GT.AND P0, PT, R83, R95, PT ;  /* 0x0000005f5300720c */ /* 0x000ff60003f04270 */
[----:B------:R-:W-:Y:S02]  /*e780*/  @!UPT UIADD3 URZ, UPT, UPT, URZ, URZ, URZ ;  /* 0x000000fffffff290 */ /* 0x000fe4000fffe0ff */
[----:B------:R-:W-:Y:S05]  /*e790*/  @P0 BRA `(.L_x_4305) ;  /* 0xffffff4000800947 */ /* 0x000fea000383ffff */
.L_x_4234:
[----:B------:R-:W-:Y:S05]  /*e7a0*/  WARPSYNC.ALL ;  /* 0x0000000000007948 */ /* 0x000fea0003800000 */
[----:B------:R-:W-:Y:S06]  /*e7b0*/  BAR.SYNC.DEFER_BLOCKING 0x0 ;  /* 0x0000000000007b1d */ /* 0x000fec0000010000 */
[----:B-1----:R-:W2:Y:S01]  /*e7c0*/  LD.E R34, desc[UR6][R134.64+0xd0] ;  /* 0x0000d00686227980 */ /* 0x002ea2000c101900 */
[----:B------:R-:W-:Y:S01]  /*e7d0*/  BSSY.RECONVERGENT B2, `(.L_x_4306) ;  /* 0x00002c4000027945 */ /* 0x000fe20003800200 */
[C---:B---34-:R-:W-:Y:S01]  /*e7e0*/  SHF.L.U64.HI R36, R110.reuse, 0x4, R111 ;  /* 0x000000046e247819 */ /* 0x058fe2000001026f */
[----:B------:R-:W-:Y:S01]  /*e7f0*/  IMAD.SHL.U32 R26, R110, 0x10, RZ ;  /* 0x000000106e1a7824 */ /* 0x000fe200078e00ff */
[----:B--2---:R-:W-:-:S13]  /*e800*/  ISETP.NE.AND P0, PT, R34, RZ, PT ;  /* 0x000000ff2200720c */ /* 0x004fda0003f05270 */
[----:B------:R-:W-:Y:S05]  /*e810*/  @P0 BRA `(.L_x_4307) ;  /* 0x0000000000840947 */ /* 0x000fea0003800000 */
[----:B------:R-:W2:Y:S01]  /*e820*/  LDL R0, [R1+0x40] ;  /* 0x0000400001007983 */ /* 0x000ea20000100800 */
        /* <DEDUP_REMOVED lines=23> */
.L_x_4309:
[----:B------:R-:W-:Y:S05]  /*e9a0*/  BSYNC.RECONVERGENT B0 ;  /* 0x0000000000007941 */ /* 0x000fea0003800200 */
.L_x_4308:
        /* <DEDUP_REMOVED lines=8> */
.L_x_4307:
        /* <DEDUP_REMOVED lines=23> */
[----:B------:R-:W2:Y:S01]  /*eba0*/  LDL R5, [R1+0x40] ;  /* 0x0000400001057983 */ /* 0x000ea20000100800 */
[C---:B------:R-:W-:Y:S01]  /*ebb0*/  IMAD.SHL.U32 R0, R2.reuse, 0x2, RZ ;  /* 0x0000000202007824 */ /* 0x040fe200078e00ff */
[----:B------:R-:W-:Y:S01]  /*ebc0*/  SHF.L.U64.HI R2, R2, 0x1, R3 ;  /* 0x0000000102027819 */ /* 0x000fe20000010203 */
[----:B------:R-:W-:Y:S03]  /*ebd0*/  BSSY.RECONVERGENT B1, `(.L_x_4312) ;  /* 0x0000040000017945 */ /* 0x000fe60003800200 */
[-C--:B-----5:R-:W-:Y:S02]  /*ebe0*/  IADD3 R22, P1, PT, R32, R0.reuse, RZ ;  /* 0x0000000020167210 */ /* 0x0a0fe40007f3e0ff */
[----:B------:R-:W-:-:S03]  /*ebf0*/  IADD3 R20, P0, PT, R30, R0, RZ ;  /* 0x000000001e147210 */ /* 0x000fc60007f1e0ff */
        /* <DEDUP_REMOVED lines=59> */
.L_x_4315:
[----:B------:R-:W-:Y:S05]  /*efb0*/  BSYNC.RECONVERGENT B0 ;  /* 0x0000000000007941 */ /* 0x000fea0003800200 */
.L_x_4314:
[----:B-----5:R1:W-:Y:S02]  /*efc0*/  STS.128 [R89], R4 ;  /* 0x0000000459007388 */ /* 0x0203e40000000c00 */
.L_x_4313:
[----:B------:R-:W-:Y:S05]  /*efd0*/  BSYNC.RECONVERGENT B1 ;  /* 0x0000000000017941 */ /* 0x000fea0003800200 */
.L_x_4312:
        /* <DEDUP_REMOVED lines=58> */
.L_x_4319:
[----:B------:R-:W-:Y:S05]  /*f380*/  BSYNC.RECONVERGENT B0 ;  /* 0x0000000000007941 */ /* 0x000fea0003800200 */
.L_x_4318:
[----:B-----5:R2:W-:Y:S02]  /*f390*/  STS.128 [R89+0x800], R4 ;  /* 0x0008000459007388 */ /* 0x0205e40000000c00 */
.L_x_4317:
[----:B------:R-:W-:Y:S05]  /*f3a0*/  BSYNC.RECONVERGENT B1 ;  /* 0x0000000000017941 */ /* 0x000fea0003800200 */
.L_x_4316:
        /* <DEDUP_REMOVED lines=58> */
.L_x_4323:
[----:B------:R-:W-:Y:S05]  /*f750*/  BSYNC.RECONVERGENT B0 ;  /* 0x0000000000007941 */ /* 0x000fea0003800200 */
.L_x_4322:
[----:B-----5:R3:W-:Y:S02]  /*f760*/  STS.128 [R89+0x1000], R4 ;  /* 0x0010000459007388 */ /* 0x0207e40000000c00 */
.L_x_4321:
[----:B------:R-:W-:Y:S05]  /*f770*/  BSYNC.RECONVERGENT B1 ;  /* 0x0000000000017941 */ /* 0x000fea0003800200 */
.L_x_4320:
        /* <DEDUP_REMOVED lines=56> */
.L_x_4325:
[----:B------:R-:W-:Y:S05]  /*fb00*/  BSYNC.RECONVERGENT B0 ;  /* 0x0000000000007941 */ /* 0x000fea0003800200 */
.L_x_4324:
[----:B-----5:R4:W-:Y:S01]  /*fb10*/  STS.128 [R89+0x1800], R4 ;  /* 0x0018000459007388 */ /* 0x0209e20000000c00 */
[----:B------:R-:W-:Y:S05]  /*fb20*/  BRA `(.L_x_4310) ;  /* 0x0000001800387947 */ /* 0x000fea0003800000 */
.L_x_4311:
[----:B------:R-:W2:Y:S01]  /*fb30*/  LDL R2, [R1+0x40] ;  /* 0x0000400001027983 */ /* 0x000ea20000100800 */
        /* <DEDUP_REMOVED lines=100> */
.L_x_4329:
[----:B------:R-:W-:Y:S05]  /*10180*/  BSYNC.RECONVERGENT B0 ;  /* 0x0000000000007941 */ /* 0x000fea0003800200 */
.L_x_4328:
[----:B-----5:R1:W-:Y:S02]  /*10190*/  STS.128 [R89], R4 ;  /* 0x0000000459007388 */ /* 0x0203e40000000c00 */
.L_x_4327:
[----:B------:R-:W-:Y:S05]  /*101a0*/  BSYNC.RECONVERGENT B1 ;  /* 0x0000000000017941 */ /* 0x000fea0003800200 */
.L_x_4326:
        /* <DEDUP_REMOVED lines=95> */
.L_x_4333:
[----:B------:R-:W-:Y:S05]  /*107a0*/  BSYNC.RECONVERGENT B0 ;  /* 0x0000000000007941 */ /* 0x000fea0003800200 */
.L_x_4332:
[----:B-----5:R2:W-:Y:S02]  /*107b0*/  STS.128 [R89+0x800], R4 ;  /* 0x0008000459007388 */ /* 0x0205e40000000c00 */
.L_x_4331:
[----:B------:R-:W-:Y:S05]  /*107c0*/  BSYNC.RECONVERGENT B1 ;  /* 0x0000000000017941 */ /* 0x000fea0003800200 */
.L_x_4330:
        /* <DEDUP_REMOVED lines=95> */
.L_x_4337:
[----:B------:R-:W-:Y:S05]  /*10dc0*/  BSYNC.RECONVERGENT B0 ;  /* 0x0000000000007941 */ /* 0x000fea0003800200 */
.L_x_4336:
[----:B-----5:R3:W-:Y:S02]  /*10dd0*/  STS.128 [R89+0x1000], R4 ;  /* 0x0010000459007388 */ /* 0x0207e40000000c00 */
.L_x_4335:
[----:B------:R-:W-:Y:S05]  /*10de0*/  BSYNC.RECONVERGENT B1 ;  /* 0x0000000000017941 */ /* 0x000fea0003800200 */
.L_x_4334:
        /* <DEDUP_REMOVED lines=96> */
.L_x_4339:
[----:B------:R-:W-:Y:S05]  /*113f0*/  BSYNC.RECONVERGENT B0 ;  /* 0x0000000000007941 */ /* 0x000fea0003800200 */
.L_x_4338:
[----:B-----5:R2:W-:Y:S02]  /*11400*/  STS.128 [R89+0x1800], R4 ;  /* 0x0018000459007388 */ /* 0x0205e40000000c00 */
.L_x_4310:
[----:B------:R-:W-:Y:S05]  /*11410*/  BSYNC.RECONVERGENT B2 ;  /* 0x0000000000027941 */ /* 0x000fea0003800200 */
.L_x_4306:
[----:B------:R-:W2:Y:S04]  /*11420*/  LDL R212, [R1+0x20] ;  /* 0x0000200001d47983 */ /* 0x000ea80000100800 */
[----:B------:R-:W2:Y:S04]  /*11430*/  LDL R211, [R1+0x24] ;  /* 0x0000240001d37983 */ /* 0x000ea80000100800 */
[----:B------:R-:W2:Y:S04]  /*11440*/  LDL R35, [R1+0x2c] ;  /* 0x00002c0001237983 */ /* 0x000ea80000100800 */
[----:B------:R-:W2:Y:S01]  /*11450*/  LDL R36, [R1+0x28] ;  /* 0x0000280001247983 */ /* 0x000ea20000100800 */
[----:B-1----:R-:W-:-:S05]  /*11460*/  IMAD.IADD R20, R92, 0x1, -R116 ;  /* 0x000000015c147824 */ /* 0x002fca00078e0a74 */
[-C--:B------:R-:W-:Y:S02]  /*11470*/  ISETP.GE.AND P4, PT, R76, R20.reuse, PT ;  /* 0x000000144c00720c */ /* 0x080fe40003f86270 */
[-C--:B------:R-:W-:Y:S02]  /*11480*/  ISETP.GE.AND P0, PT, R40, R20.reuse, PT ;  /* 0x000000142800720c */ /* 0x080fe40003f06270 */
[----:B------:R-:W-:Y:S02]  /*11490*/  P2R R15, PR, RZ, 0x10 ;  /* 0x00000010ff0f7803 */ /* 0x000fe40000000000 */
[----:B------:R-:W-:Y:S01]  /*114a0*/  ISETP.GE.AND P2, PT, R46, R20, PT ;  /* 0x000000142e00720c */ /* 0x000fe20003f46270 */
[C---:B------:R-:W-:Y:S02]  /*114b0*/  VIADD R28, R76.reuse, 0x40 ;  /* 0x000000404c1c7836 */ /* 0x040fe40000000000 */
[----:B-----5:R-:W-:-:S03]  /*114c0*/  VIADD R32, R76, 0x70 ;  /* 0x000000704c207836 */ /* 0x020fc60000000000 */
[----:B------:R-:W-:Y:S01]  /*114d0*/  ISETP.GE.AND P3, PT, R28, R20, PT ;  /* 0x000000141c00720c */ /* 0x000fe20003f66270 */
[C---:B------:R-:W-:Y:S01]  /*114e0*/  VIADD R31, R76.reuse, 0x60 ;  /* 0x000000604c1f7836 */ /* 0x040fe20000000000 */
[C---:B------:R-:W-:Y:S01]  /*114f0*/  LOP3.LUT R33, R76.reuse, 0x80, RZ, 0xfc, !PT ;  /* 0x000000804c217812 */ /* 0x040fe200078efcff */
[C---:B------:R-:W-:Y:S02]  /*11500*/  VIADD R30, R76.reuse, 0x50 ;  /* 0x000000504c1e7836 */ /* 0x040fe40000000000 */
[----:B------:R-:W-:-:S05]  /*11510*/  VIADD R34, R76, 0x90 ;  /* 0x000000904c227836 */ /* 0x000fca0000000000 */
[----:B------:R-:W-:-:S03]  /*11520*/  ISETP.GE.AND P6, PT, R34, R20, PT ;  /* 0x000000142200720c */ /* 0x000fc60003fc6270 */
[----:B------:R-:W-:Y:S02]  /*11530*/  @!P3 IMAD R0, R231, 0x60, RZ ;  /* 0x00000060e700b824 */ /* 0x000fe400078e02ff */
[C---:B------:R-:W-:Y:S02]  /*11540*/  VIADD R24, R76.reuse, 0xa0 ;  /* 0x000000a04c187836 */ /* 0x040fe40000000000 */
[C---:B------:R-:W-:Y:S01]  /*11550*/  VIADD R22, R76.reuse, 0xc0 ;  /* 0x000000c04c167836 */ /* 0x040fe20000000000 */
[C---:B------:R-:W-:Y:S01]  /*11560*/  IADD3 R25, PT, PT, R76.reuse, 0xd0, RZ ;  /* 0x000000d04c197810 */ /* 0x040fe20007ffe0ff */
[C---:B------:R-:W-:Y:S02]  /*11570*/  VIADD R23, R76.reuse, 0xb0 ;  /* 0x000000b04c177836 */ /* 0x040fe40000000000 */
[C---:B------:R-:W-:Y:S02]  /*11580*/  VIADD R27, R76.reuse, 0xe0 ;  /* 0x000000e04c1b7836 */ /* 0x040fe40000000000 */
[----:B------:R-:W-:-:S02]  /*11590*/  VIADD R29, R76, 0xf0 ;  /* 0x000000f04c1d7836 */ /* 0x000fc40000000000 */
[----:B--234-:R-:W-:Y:S02]  /*115a0*/  @!P4 IMAD.MOV.U32 R7, RZ, RZ, R212 ;  /* 0x000000ffff07c224 */ /* 0x01cfe400078e00d4 */
[----:B------:R-:W-:-:S05]  /*115b0*/  @!P4 IMAD.MOV.U32 R6, RZ, RZ, R211 ;  /* 0x000000ffff06c224 */ /* 0x000fca00078e00d3 */
[----:B------:R-:W-:Y:S01]  /*115c0*/  @!PT LDS RZ, [RZ] ;  /* 0x00000000fffff984 */ /* 0x000fe20000000800 */
[----:B------:R-:W-:Y:S01]  /*115d0*/  @!PT LDS RZ, [RZ] ;  /* 0x00000000fffff984 */ /* 0x000fe20000000800 */
[----:B------:R-:W-:Y:S01]  /*115e0*/  @!PT LDS RZ, [RZ] ;  /* 0x00000000fffff984 */ /* 0x000fe20000000800 */
[----:B------:R1:W-:Y:S01]  /*115f0*/  @!P4 LDGSTS.E.BYPASS.LTC128B.128 [R89+0x2000], desc[UR6][R6.64] ;  /* 0x020000000659cfae */ /* 0x0003e2000b981a06 */
[----:B------:R-:W-:Y:S02]  /*11600*/  ISETP.GE.AND P4, PT, R26, R20, PT ;  /* 0x000000141a00720c */ /* 0x000fe40003f86270 */
[----:B------:R-:W-:-:S04]  /*11610*/  LEA R2, P1, R75, R211, 0x1 ;  /* 0x000000d34b027211 */ /* 0x000fc800078208ff */
[----:B------:R-:W-:Y:S02]  /*11620*/  LEA.HI.X R3, R75, R212, R90, 0x1, P1 ;  /* 0x000000d44b037211 */ /* 0x000fe400008f0c5a */
[----:B------:R-:W-:-:S03]  /*11630*/  @!P0 LEA R4, P1, R230, R2, 0x5 ;  /* 0x00000002e6048211 */ /* 0x000fc600078228ff */
[----:B------:R-:W-:Y:S01]  /*11640*/  @!P2 LDGSTS.E.BYPASS.LTC128B.128 [R89+0x2800], desc[UR6][R2.64] ;  /* 0x028000000259afae */ /* 0x000fe2000b981a06 */
[----:B------:R-:W-:Y:S02]  /*11650*/  @!P0 LEA.HI.X R5, R230, R3, R231, 0x5, P1 ;  /* 0x00000003e6058211 */ /* 0x000fe400008f2ce7 */
[-C--:B------:R-:W-:Y:S02]  /*11660*/  ISETP.GE.AND P1, PT, R32, R20.reuse, PT ;  /* 0x000000142000720c */ /* 0x080fe40003f26270 */
[----:B------:R-:W-:Y:S01]  /*11670*/  ISETP.GE.AND P2, PT, R31, R20, PT ;  /* 0x000000141f00720c */ /* 0x000fe20003f46270 */
[----:B------:R2:W-:Y:S01]  /*11680*/  @!P0 LDGSTS.E.BYPASS.LTC128B.128 [R89+0x3000], desc[UR6][R4.64] ;  /* 0x0300000004598fae */ /* 0x0005e2000b981a06 */
[----:B-1----:R-:W-:-:S04]  /*11690*/  @!P4 LEA R6, P5, R230, R2, 0x6 ;  /* 0x00000002e606c211 */ /* 0x002fc800078a30ff */
[----:B------:R-:W-:Y:S02]  /*116a0*/  @!P4 LEA.HI.X R7, R230, R3, R231, 0x6, P5 ;  /* 0x00000003e607c211 */ /* 0x000fe400028f34e7 */
[----:B------:R-:W-:-:S03]  /*116b0*/  ISETP.GE.AND P0, PT, R33, R20, PT ;  /* 0x000000142100720c */ /* 0x000fc60003f06270 */
[----:B------:R1:W-:Y:S01]  /*116c0*/  @!P4 LDGSTS.E.BYPASS.LTC128B.128 [R89+0x3800], desc[UR6][R6.64] ;  /* 0x038000000659cfae */ /* 0x0003e2000b981a06 */
[----:B------:R-:W-:Y:S01]  /*116d0*/  ISETP.GE.AND P4, PT, R30, R20, PT ;  /* 0x000000141e00720c */ /* 0x000fe20003f86270 */
[--C-:B------:R-:W-:Y:S02]  /*116e0*/  @!P2 IMAD.MOV.U32 R8, RZ, RZ, R2.reuse ;  /* 0x000000ffff08a224 */ /* 0x100fe400078e0002 */
[----:B--2---:R-:W-:-:S05]  /*116f0*/  @!P3 IMAD.WIDE.U32 R4, R230, 0x60, R2 ;  /* 0x00000060e604b825 */ /* 0x004fca00078e0002 */
[----:B------:R-:W-:Y:S01]  /*11700*/  @!P3 IADD3 R5, PT, PT, R0, R5, RZ ;  /* 0x000000050005b210 */ /* 0x000fe20007ffe0ff */
[----:B------:R-:W-:Y:S02]  /*11710*/  @!P2 IMAD.MOV.U32 R9, RZ, RZ, R3 ;  /* 0x000000ffff09a224 */ /* 0x000fe400078e0003 */
[C---:B------:R-:W-:Y:S02]  /*11720*/  @!P1 IMAD R13, R231.reuse, 0xc0, RZ ;  /* 0x000000c0e70d9824 */ /* 0x040fe400078e02ff */
[----:B------:R2:W-:Y:S01]  /*11730*/  @!P3 LDGSTS.E.BYPASS.LTC128B.128 [R89+0x4000], desc[UR6][R4.64] ;  /* 0x040000000459bfae */ /* 0x0005e2000b981a06 */
[----:B------:R-:W-:Y:S01]  /*11740*/  @!P2 IMAD R0, R231, 0xa0, RZ ;  /* 0x000000a0e700a824 */ /* 0x000fe200078e02ff */
[C---:B------:R-:W-:Y:S01]  /*11750*/  @!P4 LEA R12, P3, R230.reuse, R2, 0x7 ;  /* 0x00000002e60cc211 */ /* 0x040fe200078638ff */
[----:B------:R-:W-:-:S04]  /*11760*/  @!P2 IMAD.WIDE.U32 R8, R230, 0xa0, R8 ;  /* 0x000000a0e608a825 */ /* 0x000fc800078e0008 */
[--C-:B-1----:R-:W-:Y:S02]  /*11770*/  @!P1 IMAD.MOV.U32 R6, RZ, RZ, R2.reuse ;  /* 0x000000ffff069224 */ /* 0x102fe400078e0002 */
[--C-:B------:R-:W-:Y:S02]  /*11780*/  @!P1 IMAD.MOV.U32 R7, RZ, RZ, R3.reuse ;  /* 0x000000ffff079224 */ /* 0x100fe400078e0003 */
[----:B------:R-:W-:-:S04]  /*11790*/  @!P0 IMAD.WIDE.U32 R10, R230, 0xe0, R2 ;  /* 0x000000e0e60a8825 */ /* 0x000fc800078e0002 */
[----:B------:R-:W-:Y:S01]  /*117a0*/  @!P1 IMAD.WIDE.U32 R6, R230, 0xc0, R6 ;  /* 0x000000c0e6069825 */ /* 0x000fe200078e0006 */
[----:B------:R-:W-:-:S03]  /*117b0*/  @!P2 IADD3 R9, PT, PT, R0, R9, RZ ;  /* 0x000000090009a210 */ /* 0x000fc60007ffe0ff */
[----:B------:R-:W-:Y:S02]  /*117c0*/  @!P0 IMAD R14, R231, 0xe0, RZ ;  /* 0x000000e0e70e8824 */ /* 0x000fe400078e02ff */
[----:B------:R-:W-:Y:S01]  /*117d0*/  @!P1 IMAD.IADD R7, R13, 0x1, R7 ;  /* 0x000000010d079824 */ /* 0x000fe200078e0207 */
[-C--:B------:R-:W-:Y:S02]  /*117e0*/  @!P4 LEA.HI.X R13, R230, R3.reuse, R231, 0x7, P3 ;  /* 0x00000003e60dc211 */ /* 0x080fe400018f3ce7 */
[----:B------:R-:W-:Y:S01]  /*117f0*/  ISETP.GE.AND P5, PT, R24, R20, PT ;  /* 0x000000141800720c */ /* 0x000fe20003fa6270 */
[----:B--2---:R-:W-:Y:S01]  /*11800*/  @!P0 IMAD.MOV.U32 R4, RZ, RZ, R10 ;  /* 0x000000ffff048224 */ /* 0x004fe200078e000a */
[----:B------:R-:W-:Y:S01]  /*11810*/  @!P6 LEA R10, P3, R230, R2, 0x8 ;  /* 0x00000002e60ae211 */ /* 0x000fe200078640ff */
[----:B------:R-:W-:Y:S01]  /*11820*/  @!P0 IMAD.IADD R5, R14, 0x1, R11 ;  /* 0x000000010e058824 */ /* 0x000fe200078e020b */
[----:B------:R1:W-:Y:S02]  /*11830*/  @!P4 LDGSTS.E.BYPASS.LTC128B.128 [R89+0x4800], desc[UR6][R12.64] ;  /* 0x048000000c59cfae */ /* 0x0003e4000b981a06 */
[----:B------:R-:W-:-:S02]  /*11840*/  @!P6 LEA.HI.X R11, R230, R3, R231, 0x8, P3 ;  /* 0x00000003e60be211 */ /* 0x000fc400018f44e7 */
[----:B------:R2:W-:Y:S01]  /*11850*/  @!P2 LDGSTS.E.BYPASS.LTC128B.128 [R89+0x5000], desc[UR6][R8.64] ;  /* 0x050000000859afae */ /* 0x0005e2000b981a06 */
[-C--:B------:R-:W-:Y:S02]  /*11860*/  ISETP.GE.AND P3, PT, R22, R20.reuse, PT ;  /* 0x000000141600720c */ /* 0x080fe40003f66270 */
[-C--:B------:R-:W-:Y:S01]  /*11870*/  ISETP.GE.AND P2, PT, R25, R20.reuse, PT ;  /* 0x000000141900720c */ /* 0x080fe20003f46270 */
[----:B------:R3:W-:Y:S01]  /*11880*/  @!P1 LDGSTS.E.BYPASS.LTC128B.128 [R89+0x5800], desc[UR6][R6.64] ;  /* 0x0580000006599fae */ /* 0x0007e2000b981a06 */
[-C--:B------:R-:W-:Y:S02]  /*11890*/  ISETP.GE.AND P4, PT, R23, R20.reuse, PT ;  /* 0x000000141700720c */ /* 0x080fe40003f86270 */
[-C--:B------:R-:W-:Y:S01]  /*118a0*/  ISETP.GE.AND P1, PT, R27, R20.reuse, PT ;  /* 0x000000141b00720c */ /* 0x080fe20003f26270 */
[----:B------:R4:W-:Y:S01]  /*118b0*/  @!P0 LDGSTS.E.BYPASS.LTC128B.128 [R89+0x6000], desc[UR6][R4.64] ;  /* 0x0600000004598fae */ /* 0x0009e2000b981a06 */
[----:B------:R-:W-:Y:S01]  /*118c0*/  ISETP.GE.AND P0, PT, R29, R20, PT ;  /* 0x000000141d00720c */ /* 0x000fe20003f06270 */
[----:B------:R-:W-:-:S02]  /*118d0*/  @!P5 IMAD R16, R231, 0x120, RZ ;  /* 0x00000120e710d824 */ /* 0x000fc400078e02ff */
[----:B------:R4:W-:Y:S01]  /*118e0*/  @!P6 LDGSTS.E.BYPASS.LTC128B.128 [R89+0x6800], desc[UR6][R10.64] ;  /* 0x068000000a59efae */ /* 0x0009e2000b981a06 */
[----:B------:R-:W-:Y:S01]  /*118f0*/  ISETP.NE.AND P6, PT, R15, RZ, PT ;  /* 0x000000ff0f00720c */ /* 0x000fe20003fc5270 */
[C---:B------:R-:W-:Y:S02]  /*11900*/  @!P3 IMAD R0, R231.reuse, 0x160, RZ ;  /* 0x00000160e700b824 */ /* 0x040fe400078e02ff */
[----:B------:R-:W-:-:S06]  /*11910*/  @!P2 IMAD R18, R231, 0x180, RZ ;  /* 0x00000180e712a824 */ /* 0x000fcc00078e02ff */
[--C-:B------:R-:W-:Y:S02]  /*11920*/  @!P0 IMAD.MOV.U32 R14, RZ, RZ, R2.reuse ;  /* 0x000000ffff0e8224 */ /* 0x100fe400078e0002 */
[--C-:B-1----:R-:W-:Y:S01]  /*11930*/  @!P1 IMAD.MOV.U32 R12, RZ, RZ, R2.reuse ;  /* 0x000000ffff0c9224 */ /* 0x102fe200078e0002 */
[----:B--2---:R-:W-:Y:S01]  /*11940*/  @!P2 MOV R8, R2 ;  /* 0x000000020008a202 */ /* 0x004fe20000000f00 */
[--C-:B------:R-:W-:Y:S02]  /*11950*/  @!P2 IMAD.MOV.U32 R9, RZ, RZ, R3.reuse ;  /* 0x000000ffff09a224 */ /* 0x100fe400078e0003 */
[--C-:B---3--:R-:W-:Y:S02]  /*11960*/  @!P3 IMAD.MOV.U32 R6, RZ, RZ, R2.reuse ;  /* 0x000000ffff06b224 */ /* 0x108fe400078e0002 */
[----:B----4-:R-:W-:-:S04]  /*11970*/  @!P5 IMAD.WIDE.U32 R4, R230, 0x120, R2 ;  /* 0x00000120e604d825 */ /* 0x010fc800078e0002 */
[----:B------:R-:W-:Y:S02]  /*11980*/  @!P5 IMAD.IADD R17, R16, 0x1, R5 ;  /* 0x000000011011d824 */ /* 0x000fe400078e0205 */
[--C-:B------:R-:W-:Y:S02]  /*11990*/  @!P3 IMAD.MOV.U32 R7, RZ, RZ, R3.reuse ;  /* 0x000000ffff07b224 */ /* 0x100fe400078e0003 */
[----:B------:R-:W-:Y:S02]  /*119a0*/  @!P5 IMAD.MOV.U32 R16, RZ, RZ, R4 ;  /* 0x000000ffff10d224 */ /* 0x000fe400078e0004 */
[----:B------:R-:W-:Y:S02]  /*119b0*/  @!P4 IMAD R10, R231, 0x140, RZ ;  /* 0x00000140e70ac824 */ /* 0x000fe400078e02ff */
[----:B------:R-:W-:Y:S01]  /*119c0*/  @!P4 IMAD.WIDE.U32 R4, R230, 0x140, R2 ;  /* 0x00000140e604c825 */ /* 0x000fe200078e0002 */
[----:B------:R-:W-:Y:S03]  /*119d0*/  @!P5 LDGSTS.E.BYPASS.LTC128B.128 [R89+0x7000], desc[UR6][R16.64] ;  /* 0x070000001059dfae */ /* 0x000fe6000b981a06 */
[----:B------:R-:W-:-:S02]  /*119e0*/  @!P1 IMAD.MOV.U32 R13, RZ, RZ, R3 ;  /* 0x000000ffff0d9224 */ /* 0x000fc400078e0003 */
[----:B------:R-:W-:Y:S02]  /*119f0*/  @!P0 IMAD.MOV.U32 R15, RZ, RZ, R3 ;  /* 0x000000ffff0f8224 */ /* 0x000fe400078e0003 */
[----:B------:R-:W-:Y:S01]  /*11a00*/  @!P3 IMAD.WIDE.U32 R2, R230, 0x160, R6 ;  /* 0x00000160e602b825 */ /* 0x000fe200078e0006 */
[----:B------:R-:W-:-:S03]  /*11a10*/  @!P4 IADD3 R11, PT, PT, R10, R5, RZ ;  /* 0x000000050a0bc210 */ /* 0x000fc60007ffe0ff */
[----:B------:R-:W-:Y:S01]  /*11a20*/  @!P2 IMAD.WIDE.U32 R6, R230, 0x180, R8 ;  /* 0x00000180e606a825 */ /* 0x000fe200078e0008 */
[----:B------:R-:W-:-:S03]  /*11a30*/  @!P3 MOV R8, R2 ;  /* 0x000000020008b202 */ /* 0x000fc60000000f00 */
[----:B------:R-:W-:Y:S02]  /*11a40*/  @!P1 IMAD R19, R231, 0x1a0, RZ ;  /* 0x000001a0e7139824 */ /* 0x000fe400078e02ff */
[----:B------:R-:W-:-:S04]  /*11a50*/  @!P1 IMAD.WIDE.U32 R12, R230, 0x1a0, R12 ;  /* 0x000001a0e60c9825 */ /* 0x000fc800078e000c */
[----:B------:R-:W-:Y:S02]  /*11a60*/  @!P0 IMAD R21, R231, 0x1c0, RZ ;  /* 0x000001c0e7158824 */ /* 0x000fe400078e02ff */
[----:B------:R-:W-:-:S04]  /*11a70*/  @!P0 IMAD.WIDE.U32 R14, R230, 0x1c0, R14 ;  /* 0x000001c0e60e8825 */ /* 0x000fc800078e000e */
[----:B------:R-:W-:Y:S02]  /*11a80*/  @!P4 IMAD.MOV.U32 R10, RZ, RZ, R4 ;  /* 0x000000ffff0ac224 */ /* 0x000fe400078e0004 */
[----:B------:R-:W-:Y:S02]  /*11a90*/  @!P3 IMAD.IADD R9, R0, 0x1, R3 ;  /* 0x000000010009b824 */ /* 0x000fe400078e0203 */
[----:B------:R-:W-:Y:S01]  /*11aa0*/  @!P2 IMAD.IADD R7, R18, 0x1, R7 ;  /* 0x000000011207a824 */ /* 0x000fe200078e0207 */
[----:B------:R-:W-:Y:S01]  /*11ab0*/  @!P4 LDGSTS.E.BYPASS.LTC128B.128 [R89+0x7800], desc[UR6][R10.64] ;  /* 0x078000000a59cfae */ /* 0x000fe2000b981a06 */
[----:B------:R-:W-:Y:S02]  /*11ac0*/  @!P1 IMAD.IADD R5, R19, 0x1, R13 ;  /* 0x0000000113059824 */ /* 0x000fe400078e020d */
[----:B------:R-:W-:Y:S01]  /*11ad0*/  @!P1 IMAD.MOV.U32 R4, RZ, RZ, R12 ;  /* 0x000000ffff049224 */ /* 0x000fe200078e000c */
[----:B------:R-:W-:Y:S01]  /*11ae0*/  @!P3 LDGSTS.E.BYPASS.LTC128B.128 [R89+0x8000], desc[UR6][R8.64] ;  /* 0x080000000859bfae */ /* 0x000fe2000b981a06 */
[----:B------:R-:W-:-:S02]  /*11af0*/  @!P0 IMAD.IADD R3, R21, 0x1, R15 ;  /* 0x0000000115038824 */ /* 0x000fc400078e020f */
[----:B------:R-:W-:Y:S01]  /*11b00*/  @!P0 IMAD.MOV.U32 R2, RZ, RZ, R14 ;  /* 0x000000ffff028224 */ /* 0x000fe200078e000e */
[----:B------:R-:W-:Y:S04]  /*11b10*/  @!P2 LDGSTS.E.BYPASS.LTC128B.128 [R89+0x8800], desc[UR6][R6.64] ;  /* 0x088000000659afae */ /* 0x000fe8000b981a06 */
[----:B------:R-:W-:Y:S04]  /*11b20*/  @!P1 LDGSTS.E.BYPASS.LTC128B.128 [R89+0x9000], desc[UR6][R4.64] ;  /* 0x0900000004599fae */ /* 0x000fe8000b981a06 */
[----:B------:R1:W-:Y:S04]  /*11b30*/  @!P0 LDGSTS.E.BYPASS.LTC128B.128 [R89+0x9800], desc[UR6][R2.64] ;  /* 0x0980000002598fae */ /* 0x0003e8000b981a06 */
[----:B------:R-:W0:Y:S01]  /*11b40*/  LDGDEPBAR ;  /* 0x00000000000079af */ /* 0x000e220000000000 */
[----:B------:R-:W-:-:S02]  /*11b50*/  ISETP.GE.AND P3, PT, R46, R20, PT ;  /* 0x000000142e00720c */ /* 0x000fc40003f66270 */
[----:B------:R-:W-:Y:S01]  /*11b60*/  ISETP.GE.AND P2, PT, R40, R20, PT ;  /* 0x000000142800720c */ /* 0x000fe20003f46270 */
[----:B------:R-:W-:-:S04]  /*11b70*/  DEPBAR.LE SB0, 0x0 ;  /* 0x000080000000791a */ /* 0x000fc80000000000 */
[C---:B-1----:R-:W-:Y:S01]  /*11b80*/  LEA R2, P0, R108.reuse, R35, 0x1 ;  /* 0x000000236c027211 */ /* 0x042fe200078008ff */
[----:B------:R-:W-:Y:S02]  /*11b90*/  @!P6 IMAD.MOV.U32 R4, RZ, RZ, R35 ;  /* 0x000000ffff04e224 */ /* 0x000fe400078e0023 */
[----:B------:R-:W-:Y:S01]  /*11ba0*/  @!P6 IMAD.MOV.U32 R5, RZ, RZ, R36 ;  /* 0x000000ffff05e224 */ /* 0x000fe200078e0024 */
[----:B------:R-:W-:Y:S01]  /*11bb0*/  BAR.SYNC.DEFER_BLOCKING 0x0 ;  /* 0x0000000000007b1d */ /* 0x000fe20000010000 */
[----:B------:R-:W-:Y:S02]  /*11bc0*/  LEA.HI.X R3, R108, R36, R114, 0x1, P0 ;  /* 0x000000246c037211 */ /* 0x000fe400000f0c72 */
[-C--:B------:R-:W-:Y:S02]  /*11bd0*/  ISETP.GE.AND P1, PT, R26, R20.reuse, PT ;  /* 0x000000141a00720c */ /* 0x080fe40003f26270 */
        /* <DEDUP_REMOVED lines=11> */
[----:B------:R-:W-:-:S04]  /*11c90*/  @!P2 LEA R8, P3, R62, R2, 0x5 ;  /* 0x000000023e08a211 */ /* 0x000fc800078628ff */
[-CC-:B------:R-:W-:Y:S02]  /*11ca0*/  @!P2 LEA.HI.X R9, R62, R3.reuse, R63.reuse, 0x5, P3 ;  /* 0x000000033e09a211 */ /* 0x180fe400018f2c3f */
[----:B------:R-:W-:Y:S02]  /*11cb0*/  ISETP.GE.AND P3, PT, R30, R20, PT ;  /* 0x000000141e00720c */ /* 0x000fe40003f66270 */
[C---:B------:R-:W-:Y:S02]  /*11cc0*/  @!P1 LEA R6, P4, R62.reuse, R2, 0x6 ;  /* 0x000000023e069211 */ /* 0x040fe400078830ff */
[----:B------:R-:W-:Y:S02]  /*11cd0*/  ISETP.GE.AND P6, PT, R31, R20, PT ;  /* 0x000000141f00720c */ /* 0x000fe40003fc6270 */
[C---:B------:R-:W-:Y:S01]  /*11ce0*/  @!P1 LEA.HI.X R7, R62.reuse, R3, R63, 0x6, P4 ;  /* 0x000000033e079211 */ /* 0x040fe200020f343f */
[----:B------:R-:W-:Y:S01]  /*11cf0*/  @!P0 IMAD R0, R63, 0x60, RZ ;  /* 0x000000603f008824 */ /* 0x000fe200078e02ff */
[----:B------:R-:W-:Y:S01]  /*11d00*/  @P2 STS.128 [R89+0xb000], RZ ;  /* 0x00b000ff59002388 */ /* 0x000fe20000000c00 */
[----:B-1----:R-:W-:-:S03]  /*11d10*/  @!P0 IMAD.WIDE.U32 R4, R62, 0x60, R2 ;  /* 0x000000603e048825 */ /* 0x002fc600078e0002 */
        /* <DEDUP_REMOVED lines=9> */
[----:B------:R1:W-:Y:S01]  /*11db0*/  @!P1 LDGSTS.E.BYPASS.LTC128B.128 [R89+0xb800], desc[UR6][R6.64] ;  /* 0x0b80000006599fae */ /* 0x0003e2000b981a06 */
[----:B------:R-:W-:-:S03]  /*11dc0*/  @!P6 IMAD R0, R63, 0xa0, RZ ;  /* 0x000000a03f00e824 */ /* 0x000fc600078e02ff */
[----:B------:R-:W-:Y:S04]  /*11dd0*/  @P0 STS.128 [R89+0xc000], RZ ;  /* 0x00c000ff59000388 */ /* 0x000fe80000000c00 */
[----:B------:R-:W-:Y:S01]  /*11de0*/  @!PT LDS RZ, [RZ] ;  /* 0x00000000fffff984 */ /* 0x000fe20000000800 */
[----:B------:R-:W-:Y:S01]  /*11df0*/  @!PT LDS RZ, [RZ] ;  /* 0x00000000fffff984 */ /* 0x000fe20000000800 */
[----:B------:R-:W-:Y:S01]  /*11e00*/  @!PT LDS RZ, [RZ] ;  /* 0x00000000fffff984 */ /* 0x000fe20000000800 */
[----:B------:R2:W-:Y:S01]  /*11e10*/  @!P0 LDGSTS.E.BYPASS.LTC128B.128 [R89+0xc000], desc[UR6][R4.64] ;  /* 0x0c00000004598fae */ /* 0x0005e2000b981a06 */
[----:B------:R-:W-:-:S03]  /*11e20*/  ISETP.GE.AND P0, PT, R33, R20, PT ;  /* 0x000000142100720c */ /* 0x000fc60003f06270 */
[----:B------:R-:W-:Y:S01]  /*11e30*/  @P3 STS.128 [R89+0xc800], RZ ;  /* 0x00c800ff59003388 */ /* 0x000fe20000000c00 */
[----:B-1----:R-:W-:-:S04]  /*11e40*/  @!P3 LEA R6, P1, R62, R2, 0x7 ;  /* 0x000000023e06b211 */ /* 0x002fc800078238ff */
[----:B------:R-:W-:Y:S02]  /*11e50*/  @!P3 LEA.HI.X R7, R62, R3, R63, 0x7, P1 ;  /* 0x000000033e07b211 */ /* 0x000fe400008f3c3f */
[-C--:B------:R-:W-:Y:S01]  /*11e60*/  ISETP.GE.AND P1, PT, R32, R20.reuse, PT ;  /* 0x000000142000720c */ /* 0x080fe20003f26270 */
[----:B--2---:R-:W-:Y:S02]  /*11e70*/  @!P6 IMAD.WIDE.U32 R4, R62, 0xa0, R2 ;  /* 0x000000a03e04e825 */ /* 0x004fe400078e0002 */
[----:B------:R-:W-:Y:S01]  /*11e80*/  @!PT LDS RZ, [RZ] ;  /* 0x00000000fffff984 */ /* 0x000fe20000000800 */
[----:B------:R-:W-:Y:S01]  /*11e90*/  @!PT LDS RZ, [RZ] ;  /* 0x00000000fffff984 */ /* 0x000fe20000000800 */
[----:B------:R-:W-:Y:S01]  /*11ea0*/  @!PT LDS RZ, [RZ] ;  /* 0x00000000fffff984 */ /* 0x000fe20000000800 */
[----:B------:R1:W-:Y:S03]  /*11eb0*/  @!P3 LDGSTS.E.BYPASS.LTC128B.128 [R89+0xc800], desc[UR6][R6.64] ;  /* 0x0c8000000659bfae */ /* 0x0003e6000b981a06 */
[----:B------:R-:W-:Y:S01]  /*11ec0*/  @!P6 IADD3 R5, PT, PT, R0, R5, RZ ;  /* 0x000000050005e210 */ /* 0x000fe20007ffe0ff */
[----:B------:R-:W-:Y:S04]  /*11ed0*/  @P6 STS.128 [R89+0xd000], RZ ;  /* 0x00d000ff59006388 */ /* 0x000fe80000000c00 */
[----:B------:R-:W-:Y:S01]  /*11ee0*/  @!PT LDS RZ, [RZ] ;  /* 0x00000000fffff984 */ /* 0x000fe20000000800 */
[----:B------:R-:W-:Y:S01]  /*11ef0*/  @!PT LDS RZ, [RZ] ;  /* 0x00000000fffff984 */ /* 0x000fe20000000800 */
[----:B------:R-:W-:Y:S01]  /*11f00*/  @!PT LDS RZ, [RZ] ;  /* 0x00000000fffff984 */ /* 0x000fe20000000800 */
[----:B------:R2:W-:Y:S01]  /*11f10*/  @!P6 LDGSTS.E.BYPASS.LTC128B.128 [R89+0xd000], desc[UR6][R4.64] ;  /* 0x0d0000000459efae */ /* 0x0005e2000b981a06 */
[----:B------:R-:W-:Y:S01]  /*11f20*/  ISETP.GE.AND P6, PT, R34, R20, PT ;  /* 0x000000142200720c */ /* 0x000fe20003fc6270 */
[----:B------:R-:W-:-:S02]  /*11f30*/  @!P1 IMAD R10, R63, 0xc0, RZ ;  /* 0x000000c03f0a9824 */ /* 0x000fc400078e02ff */
[----:B------:R-:W-:Y:S02]  /*11f40*/  @!P0 IMAD R0, R63, 0xe0, RZ ;  /* 0x000000e03f008824 */ /* 0x000fe400078e02ff */
[--C-:B------:R-:W-:Y:S01]  /*11f50*/  @!P0 IMAD.WIDE.U32 R8, R62, 0xe0, R2.reuse ;  /* 0x000000e03e088825 */ /* 0x100fe200078e0002 */
[----:B------:R-:W-:Y:S01]  /*11f60*/  @P1 STS.128 [R89+0xd800], RZ ;  /* 0x00d800ff59001388 */ /* 0x000fe20000000c00 */
[----:B------:R-:W-:Y:S02]  /*11f70*/  ISETP.GE.AND P5, PT, R24, R20, PT ;  /* 0x000000141800720c */ /* 0x000fe40003fa6270 */
[----:B-1----:R-:W-:-:S04]  /*11f80*/  @!P1 IMAD.WIDE.U32 R6, R62, 0xc0, R2 ;  /* 0x000000c03e069825 */ /* 0x002fc800078e0002 */
[----:B------:R-:W-:Y:S02]  /*11f90*/  @!P1 IMAD.IADD R7, R10, 0x1, R7 ;  /* 0x000000010a079824 */ /* 0x000fe400078e0207 */
[----:B--2---:R-:W-:-:S03]  /*11fa0*/  @!P0 IMAD.IADD R5, R0, 0x1, R9 ;  /* 0x0000000100058824 */ /* 0x004fc600078e0209 */
[----:B------:R-:W-:Y:S01]  /*11fb0*/  @!PT LDS RZ, [RZ] ;  /* 0x00000000fffff984 */ /* 0x000fe20000000800 */
[----:B------:R-:W-:Y:S01]  /*11fc0*/  @!PT LDS RZ, [RZ] ;  /* 0x00000000fffff984 */ /* 0x000fe20000000800 */
[----:B------:R-:W-:Y:S01]  /*11fd0*/  @!PT LDS RZ, [RZ] ;  /* 0x00000000fffff984 */ /* 0x000fe20000000800 */
[----:B------:R1:W-:Y:S01]  /*11fe0*/  @!P1 LDGSTS.E.BYPASS.LTC128B.128 [R89+0xd800], desc[UR6][R6.64] ;  /* 0x0d80000006599fae */ /* 0x0003e2000b981a06 */
[----:B------:R-:W-:-:S03]  /*11ff0*/  @!P0 IMAD.MOV.U32 R4, RZ, RZ, R8 ;  /* 0x000000ffff048224 */ /* 0x000fc600078e0008 */
[----:B------:R-:W-:Y:S01]  /*12000*/  @P0 STS.128 [R89+0xe000], RZ ;  /* 0x00e000ff59000388 */ /* 0x000fe20000000c00 */
[----:B------:R-:W-:-:S03]  /*12010*/  ISETP.GE.AND P3, PT, R22, R20, PT ;  /* 0x000000141600720c */ /* 0x000fc60003f66270 */
[----:B------:R-:W-:Y:S01]  /*12020*/  @!PT LDS RZ, [RZ] ;  /* 0x00000000fffff984 */ /* 0x000fe20000000800 */
[----:B------:R-:W-:Y:S01]  /*12030*/  @!PT LDS RZ, [RZ] ;  /* 0x00000000fffff984 */ /* 0x000fe20000000800 */
[----:B------:R-:W-:Y:S01]  /*12040*/  @!PT LDS RZ, [RZ] ;  /* 0x00000000fffff984 */ /* 0x000fe20000000800 */
[----:B------:R2:W-:Y:S01]  /*12050*/  @!P0 LDGSTS.E.BYPASS.LTC128B.128 [R89+0xe000], desc[UR6][R4.64] ;  /* 0x0e00000004598fae */ /* 0x0005e2000b981a06 */
[C---:B------:R-:W-:Y:S02]  /*12060*/  @!P6 LEA R18, P0, R62.reuse, R2, 0x8 ;  /* 0x000000023e12e211 */ /* 0x040fe400078040ff */
[-C--:B------:R-:W-:Y:S02]  /*12070*/  ISETP.GE.AND P4, PT, R23, R20.reuse, PT ;  /* 0x000000141700720c */ /* 0x080fe40003f86270 */
[-C--:B------:R-:W-:Y:S02]  /*12080*/  ISETP.GE.AND P2, PT, R25, R20.reuse, PT ;  /* 0x000000141900720c */ /* 0x080fe40003f46270 */
[----:B------:R-:W-:Y:S02]  /*12090*/  @!P6 LEA.HI.X R19, R62, R3, R63, 0x8, P0 ;  /* 0x000000033e13e211 */ /* 0x000fe400000f443f */
[-C--:B------:R-:W-:Y:S02]  /*120a0*/  ISETP.GE.AND P1, PT, R27, R20.reuse, PT ;  /* 0x000000141b00720c */ /* 0x080fe40003f26270 */
[----:B------:R-:W-:Y:S01]  /*120b0*/  ISETP.GE.AND P0, PT, R29, R20, PT ;  /* 0x000000141d00720c */ /* 0x000fe20003f06270 */
[----:B------:R-:W-:-:S04]  /*120c0*/  @!P5 IMAD R16, R63, 0x120, RZ ;  /* 0x000001203f10d824 */ /* 0x000fc800078e02ff */
[----:B------:R-:W-:Y:S01]  /*120d0*/  @!P4 IMAD R10, R63, 0x140, RZ ;  /* 0x000001403f0ac824 */ /* 0x000fe200078e02ff */
[----:B-1----:R-:W-:Y:S01]  /*120e0*/  @!P3 MOV R6, R2 ;  /* 0x000000020006b202 */ /* 0x002fe20000000f00 */
[--C-:B------:R-:W-:Y:S02]  /*120f0*/  @!P3 IMAD.MOV.U32 R7, RZ, RZ, R3.reuse ;  /* 0x000000ffff07b224 */ /* 0x100fe400078e0003 */
[----:B--2---:R-:W-:-:S04]  /*12100*/  @!P5 IMAD.WIDE.U32 R4, R62, 0x120, R2 ;  /* 0x000001203e04d825 */ /* 0x004fc800078e0002 */
[----:B------:R-:W-:Y:S02]  /*12110*/  @!P5 IMAD.IADD R17, R16, 0x1, R5 ;  /* 0x000000011011d824 */ /* 0x000fe400078e0205 */
[----:B------:R-:W-:Y:S02]  /*12120*/  @!P5 IMAD.MOV.U32 R16, RZ, RZ, R4 ;  /* 0x000000ffff10d224 */ /* 0x000fe400078e0004 */
[----:B------:R-:W-:Y:S01]  /*12130*/  @!P4 IMAD.WIDE.U32 R4, R62, 0x140, R2 ;  /* 0x000001403e04c825 */ /* 0x000fe200078e0002 */
[----:B------:R-:W-:-:S03]  /*12140*/  @!P0 MOV R14, R2 ;  /* 0x00000002000e8202 */ /* 0x000fc60000000f00 */
[--C-:B------:R-:W-:Y:S02]  /*12150*/  @!P2 IMAD.MOV.U32 R8, RZ, RZ, R2.reuse ;  /* 0x000000ffff08a224 */ /* 0x100fe400078e0002 */
[--C-:B------:R-:W-:Y:S02]  /*12160*/  @!P2 IMAD.MOV.U32 R9, RZ, RZ, R3.reuse ;  /* 0x000000ffff09a224 */ /* 0x100fe400078e0003 */
[----:B------:R-:W-:Y:S02]  /*12170*/  @!P1 IMAD.MOV.U32 R12, RZ, RZ, R2 ;  /* 0x000000ffff0c9224 */ /* 0x000fe400078e0002 */
[--C-:B------:R-:W-:Y:S02]  /*12180*/  @!P1 IMAD.MOV.U32 R13, RZ, RZ, R3.reuse ;  /* 0x000000ffff0d9224 */ /* 0x100fe400078e0003 */
[----:B------:R-:W-:Y:S02]  /*12190*/  @!P0 IMAD.MOV.U32 R15, RZ, RZ, R3 ;  /* 0x000000ffff0f8224 */ /* 0x000fe400078e0003 */
[----:B------:R-:W-:-:S02]  /*121a0*/  @!P3 IMAD R0, R63, 0x160, RZ ;  /* 0x000001603f00b824 */ /* 0x000fc400078e02ff */
[----:B------:R-:W-:Y:S01]  /*121b0*/  @!P3 IMAD.WIDE.U32 R2, R62, 0x160, R6 ;  /* 0x000001603e02b825 */ /* 0x000fe200078e0006 */
[----:B------:R-:W-:Y:S03]  /*121c0*/  @P6 STS.128 [R89+0xe800], RZ ;  /* 0x00e800ff59006388 */ /* 0x000fe60000000c00 */
[----:B------:R-:W-:Y:S01]  /*121d0*/  @!P4 IMAD.IADD R11, R10, 0x1, R5 ;  /* 0x000000010a0bc824 */ /* 0x000fe200078e0205 */
[----:B------:R-:W-:Y:S01]  /*121e0*/  @!PT LDS RZ, [RZ] ;  /* 0x00000000fffff984 */ /* 0x000fe20000000800 */
[----:B------:R-:W-:Y:S01]  /*121f0*/  @!PT LDS RZ, [RZ] ;  /* 0x00000000fffff984 */ /* 0x000fe20000000800 */
[----:B------:R-:W-:Y:S01]  /*12200*/  @!PT LDS RZ, [RZ] ;  /* 0x00000000fffff984 */ /* 0x000fe20000000800 */
[----:B------:R-:W-:Y:S01]  /*12210*/  @!P6 LDGSTS.E.BYPASS.LTC128B.128 [R89+0xe800], desc[UR6][R18.64] ;  /* 0x0e8000001259efae */ /* 0x000fe2000b981a06 */
[C---:B------:R-:W-:Y:S02]  /*12220*/  @!P2 IMAD R20, R63.reuse, 0x180, RZ ;  /* 0x000001803f14a824 */ /* 0x040fe400078e02ff */
[----:B------:R-:W-:Y:S01]  /*12230*/  @!P2 IMAD.WIDE.U32 R6, R62, 0x180, R8 ;  /* 0x000001803e06a825 */ /* 0x000fe200078e0008 */
[----:B------:R-:W-:Y:S03]  /*12240*/  @P5 STS.128 [R89+0xf000], RZ ;  /* 0x00f000ff59005388 */ /* 0x000fe60000000c00 */
[----:B------:R-:W-:Y:S01]  /*12250*/  @!P4 IMAD.MOV.U32 R10, RZ, RZ, R4 ;  /* 0x000000ffff0ac224 */ /* 0x000fe200078e0004 */
[----:B------:R-:W-:Y:S01]  /*12260*/  @!PT LDS RZ, [RZ] ;  /* 0x00000000fffff984 */ /* 0x000fe20000000800 */
[----:B------:R-:W-:Y:S01]  /*12270*/  @!PT LDS RZ, [RZ] ;  /* 0x00000000fffff984 */ /* 0x000fe20000000800 */
[----:B------:R-:W-:Y:S01]  /*12280*/  @!PT LDS RZ, [RZ] ;  /* 0x00000000fffff984 */ /* 0x000fe20000000800 */
[----:B------:R-:W-:Y:S01]  /*12290*/  @!P5 LDGSTS.E.BYPASS.LTC128B.128 [R89+0xf000], desc[UR6][R16.64] ;  /* 0x0f0000001059dfae */ /* 0x000fe2000b981a06 */
        /* <DEDUP_REMOVED lines=8> */
[----:B------:R-:W-:Y:S02]  /*12320*/  @!P3 IMAD.MOV.U32 R8, RZ, RZ, R2 ;  /* 0x000000ffff08b224 */ /* 0x000fe400078e0002 */
        /* <DEDUP_REMOVED lines=10> */
[----:B------:R-:W-:Y:S01]  /*123d0*/  @!P0 IADD3 R3, PT, PT, R22, R15, RZ ;  /* 0x0000000f16038210 */ /* 0x000fe20007ffe0ff */
[----:B------:R-:W-:Y:S01]  /*123e0*/  @!P0 IMAD.MOV.U32 R2, RZ, RZ, R14 ;  /* 0x000000ffff028224 */ /* 0x000fe200078e000e */
        /* <DEDUP_REMOVED lines=15> */
[----:B------:R-:W2:Y:S01]  /*124e0*/  LD.E R0, desc[UR6][R134.64+0x18c] ;  /* 0x00018c0686007980 */ /* 0x000ea2000c101900 */
[----:B------:R-:W3:Y:S01]  /*124f0*/  S2R R226, SR_TID.X ;  /* 0x0000000000e27919 */ /* 0x000ee20000002100 */
[----:B------:R-:W4:Y:S01]  /*12500*/  S2UR UR8, SR_CgaCtaId ;  /* 0x00000000000879c3 */ /* 0x000f220000008800 */
[----:B------:R-:W-:Y:S01]  /*12510*/  UMOV UR4, 0x400 ;  /* 0x0000040000047882 */ /* 0x000fe20000000000 */
[----:B------:R-:W-:Y:S01]  /*12520*/  IMAD.MOV.U32 R94, RZ, RZ, 0x20 ;  /* 0x00000020ff5e7424 */ /* 0x000fe200078e00ff */
[----:B------:R-:W0:Y:S01]  /*12530*/  LDGDEPBAR ;  /* 0x00000000000079af */ /* 0x000e220000000000 */
[----:B---3--:R-:W-:Y:S01]  /*12540*/  SHF.R.U32.HI R223, RZ, 0x1, R226 ;  /* 0x00000001ffdf7819 */ /* 0x008fe200000116e2 */
[C---:B------:R-:W-:Y:S01]  /*12550*/  IMAD.SHL.U32 R224, R226.reuse, 0x20, RZ ;  /* 0x00000020e2e07824 */ /* 0x040fe200078e00ff */
[C---:B------:R-:W-:Y:S01]  /*12560*/  SHF.L.U32 R198, R226.reuse, 0x6, RZ ;  /* 0x00000006e2c67819 */ /* 0x040fe200000006ff */
[----:B------:R-:W-:Y:S01]  /*12570*/  IMAD.SHL.U32 R210, R226, 0x8, RZ ;  /* 0x00000008e2d27824 */ /* 0x000fe200078e00ff */
[----:B-1----:R-:W-:-:S02]  /*12580*/  LOP3.LUT R2, R223, 0x8, RZ, 0xc0, !PT ;  /* 0x00000008df027812 */ /* 0x002fc400078ec0ff */
[----:B------:R-:W-:Y:S02]  /*12590*/  LOP3.LUT R224, R224, 0x7c00, RZ, 0xc0, !PT ;  /* 0x00007c00e0e07812 */ /* 0x000fe400078ec0ff */
[----:B------:R-:W-:Y:S02]  /*125a0*/  LOP3.LUT R222, R210, 0x38, RZ, 0xc0, !PT ;  /* 0x00000038d2de7812 */ /* 0x000fe400078ec0ff */
[--C-:B------:R-:W-:Y:S02]  /*125b0*/  LOP3.LUT R2, R2, 0x1c0, R198.reuse, 0xf8, !PT ;  /* 0x000001c002027812 */ /* 0x100fe400078ef8c6 */
[----:B------:R-:W-:Y:S02]  /*125c0*/  LOP3.LUT R4, R226, 0x8, RZ, 0xc0, !PT ;  /* 0x00000008e2047812 */ /* 0x000fe400078ec0ff */
[----:B------:R-:W-:Y:S02]  /*125d0*/  LOP3.LUT R3, R224, 0x200, R198, 0xf8, !PT ;  /* 0x00000200e0037812 */ /* 0x000fe400078ef8c6 */
[----:B------:R-:W-:-:S02]  /*125e0*/  LOP3.LUT R208, R2, R222, RZ, 0x3c, !PT ;  /* 0x000000de02d07212 */ /* 0x000fc400078e3cff */
[----:B------:R-:W-:Y:S01]  /*125f0*/  LOP3.LUT R4, R4, 0x1c0, R198, 0xf8, !PT ;  /* 0x000001c004047812 */ /* 0x000fe200078ef8c6 */
[----:B----4-:R-:W-:Y:S01]  /*12600*/  ULEA UR8, UR8, UR4, 0x18 ;  /* 0x0000000408087291 */ /* 0x010fe2000f8ec0ff */
[----:B------:R-:W-:Y:S02]  /*12610*/  LOP3.LUT R2, R3, R208, RZ, 0xfc, !PT ;  /* 0x000000d003027212 */ /* 0x000fe400078efcff */
[----:B------:R-:W-:Y:S02]  /*12620*/  LOP3.LUT R60, R198, 0x400, RZ, 0xc0, !PT ;  /* 0x00000400c63c7812 */ /* 0x000fe400078ec0ff */
[----:B------:R-:W-:Y:S02]  /*12630*/  LOP3.LUT R3, R4, R222, RZ, 0x3c, !PT ;  /* 0x000000de04037212 */ /* 0x000fe400078e3cff */
[----:B------:R-:W-:-:S03]  /*12640*/  LEA R2, R2, UR8, 0x1 ;  /* 0x0000000802027c11 */ /* 0x000fc6000f8e08ff */
[----:B------:R-:W-:Y:S02]  /*12650*/  IMAD R60, R3, 0x2, R60 ;  /* 0x00000002033c7824 */ /* 0x000fe400078e023c */
[----:B------:R1:W-:Y:S04]  /*12660*/  LDSM.16.M88.4 R16, [R2] ;  /* 0x000000000210783b */ /* 0x0003e80000000200 */
[----:B------:R-:W3:Y:S01]  /*12670*/  LDSM.16.M88.4 R8, [R60+UR8+0x2000] ;  /* 0x002000083c08783b */ /* 0x000ee20008000200 */
[----:B------:R-:W-:Y:S01]  /*12680*/  R2P PR, R226, 0x6 ;  /* 0x00000006e2007804 */ /* 0x000fe20000000000 */
[----:B------:R-:W-:Y:S02]  /*12690*/  VIADD R3, R60, UR8 ;  /* 0x000000083c037c36 */ /* 0x000fe40008000000 */
[----:B------:R-:W4:Y:S02]  /*126a0*/  LDSM.16.M88.4 R36, [R60+UR8+0x2800] ;  /* 0x002800083c24783b */ /* 0x000f240008000200 */
[----:B------:R-:W-:Y:S01]  /*126b0*/  SEL R94, R94, 0xffffffe0, !P1 ;  /* 0xffffffe05e5e7807 */ /* 0x000fe20004800000 */
[----:B------:R-:W-:Y:S01]  /*126c0*/  IMAD.MOV.U32 R181, RZ, RZ, 0x40 ;  /* 0x00000040ffb57424 */ /* 0x000fe200078e00ff */
[----:B------:R-:W-:Y:S02]  /*126d0*/  LDSM.16.M88.4 R44, [R60+UR8+0x3000] ;  /* 0x003000083c2c783b */ /* 0x000fe40008000200 */
[----:B------:R-:W-:Y:S01]  /*126e0*/  IADD3 R21, PT, PT, R3, R94, RZ ;  /* 0x0000005e03157210 */ /* 0x000fe20007ffe0ff */
[----:B------:R-:W-:Y:S01]  /*126f0*/  IMAD.IADD R4, R2, 0x1, R94 ;  /* 0x0000000102047824 */ /* 0x000fe200078e025e */
[----:B------:R-:W-:Y:S04]  /*12700*/  LDSM.16.M88.4 R56, [R60+UR8+0x3800] ;  /* 0x003800083c38783b */ /* 0x000fe80008000200 */
[----:B------:R4:W-:Y:S04]  /*12710*/  LDSM.16.M88.4 R12, [R4] ;  /* 0x00000000040c783b */ /* 0x0009e80000000200 */
[----:B------:R-:W4:Y:S01]  /*12720*/  LDSM.16.M88.4 R32, [R21+0x2000] ;  /* 0x002000001520783b */ /* 0x000f220000000200 */
[----:B------:R-:W-:-:S03]  /*12730*/  SEL R181, R181, 0xffffffc0, !P2 ;  /* 0xffffffc0b5b57807 */ /* 0x000fc60005000000 */
[----:B------:R-:W4:Y:S02]  /*12740*/  LDSM.16.M88.4 R52, [R21+0x2800] ;  /* 0x002800001534783b */ /* 0x000f240000000200 */
[--C-:B-1----:R-:W-:Y:S02]  /*12750*/  IMAD.IADD R2, R2, 0x1, R181.reuse ;  /* 0x0000000102027824 */ /* 0x102fe400078e02b5 */
[----:B------:R-:W-:Y:S01]  /*12760*/  IMAD.IADD R3, R3, 0x1, R181 ;  /* 0x0000000103037824 */ /* 0x000fe200078e02b5 */
[----:B------:R-:W-:Y:S04]  /*12770*/  LDSM.16.M88.4 R48, [R21+0x3000] ;  /* 0x003000001530783b */ /* 0x000fe80000000200 */
[----:B------:R-:W-:Y:S04]  /*12780*/  LDSM.16.M88.4 R80, [R3+0x2000] ;  /* 0x002000000350783b */ /* 0x000fe80000000200 */
[----:B------:R-:W-:Y:S01]  /*12790*/  LDSM.16.M88.4 R72, [R21+0x3800] ;  /* 0x003800001548783b */ /* 0x000fe20000000200 */
[C---:B---3--:R-:W-:Y:S03]  /*127a0*/  HMMA.16816.F32 R24, R16.reuse, R8, RZ ;  /* 0x000000081018723c */ /* 0x048fe600000018ff */
[----:B------:R-:W-:Y:S05]  /*127b0*/  LDSM.16.M88.4 R64, [R60+UR8+0x4000] ;  /* 0x004000083c40783b */ /* 0x000fea0008000200 */
[----:B----4-:R-:W-:Y:S01]  /*127c0*/  HMMA.16816.F32 R4, R16, R10, RZ ;  /* 0x0000000a1004723c */ /* 0x010fe200000018ff */
[----:B------:R1:W3:Y:S01]  /*127d0*/  LDSM.16.M88.4 R8, [R2] ;  /* 0x000000000208783b */ /* 0x0002e20000000200 */
        /* <DEDUP_REMOVED lines=10> */
[----:B------:R-:W4:Y:S07]  /*12880*/  LDSM.16.M88.4 R44, [R3+0x2800] ;  /* 0x00280000032c783b */ /* 0x000f2e0000000200 */
[----:B---3--:R-:W-:Y:S08]  /*12890*/  HMMA.16816.F32 R40, R8, R80, R40 ;  /* 0x000000500828723c */ /* 0x008ff00000001828 */
[----:B------:R-:W-:Y:S08]  /*128a0*/  HMMA.16816.F32 R24, R16, R56, RZ ;  /* 0x000000381018723c */ /* 0x000ff000000018ff */
[C---:B------:R-:W-:Y:S08]  /*128b0*/  HMMA.16816.F32 R96, R12.reuse, R48, R32 ;  /* 0x000000300c60723c */ /* 0x040ff00000001820 */
[----:B------:R-:W-:Y:S01]  /*128c0*/  HMMA.16816.F32 R100, R12, R50, R28 ;  /* 0x000000320c64723c */ /* 0x000fe2000000181c */
[----:B------:R-:W-:Y:S07]  /*128d0*/  LDSM.16.M88.4 R48, [R20+0x2800] ;  /* 0x002800001430783b */ /* 0x000fee0000000200 */
[----:B------:R-:W-:Y:S01]  /*128e0*/  HMMA.16816.F32 R28, R16, R58, RZ ;  /* 0x0000003a101c723c */ /* 0x000fe200000018ff */
[----:B------:R-:W-:Y:S07]  /*128f0*/  LDSM.16.M88.4 R56, [R21+0x4800] ;  /* 0x004800001538783b */ /* 0x000fee0000000200 */
[----:B-1----:R-:W-:Y:S01]  /*12900*/  HMMA.16816.F32 R32, R4, R76, R40 ;  /* 0x0000004c0420723c */ /* 0x002fe20000001828 */
[----:B------:R-:W1:Y:S07]  /*12910*/  LDSM.16.M88.4 R40, [R21+0x4000] ;  /* 0x004000001528783b */ /* 0x000e6e0000000200 */
[----:B------:R-:W-:Y:S08]  /*12920*/  HMMA.16816.F32 R36, R16, R38, RZ ;  /* 0x000000261024723c */ /* 0x000ff000000018ff */
[----:B------:R-:W-:Y:S08]  /*12930*/  HMMA.16816.F32 R104, R12, R72, R24 ;  /* 0x000000480c68723c */ /* 0x000ff00000001818 */
[----:B------:R-:W-:Y:S08]  /*12940*/  HMMA.16816.F32 R24, R8, R82, R68 ;  /* 0x000000520818723c */ /* 0x000ff00000001844 */
[----:B------:R-:W-:Y:S01]  /*12950*/  HMMA.16816.F32 R108, R12, R74, R28 ;  /* 0x0000004a0c6c723c */ /* 0x000fe2000000181c */
[----:B------:R-:W-:Y:S07]  /*12960*/  LDSM.16.M88.4 R72, [R60+UR8+0x5800] ;  /* 0x005800083c48783b */ /* 0x000fee0008000200 */
[----:B------:R-:W-:Y:S08]  /*12970*/  HMMA.16816.F32 R28, R16, R64, RZ ;  /* 0x00000040101c723c */ /* 0x000ff000000018ff */
[----:B------:R-:W-:Y:S01]  /*12980*/  HMMA.16816.F32 R88, R12, R54, R36 ;  /* 0x000000360c58723c */ /* 0x000fe20000001824 */
[----:B------:R-:W3:Y:S07]  /*12990*/  LDSM.16.M88.4 R52, [R60+UR8+0x4800] ;  /* 0x004800083c34783b */ /* 0x000eee0008000200 */
[----:B------:R-:W-:Y:S08]  /*129a0*/  HMMA.16816.F32 R36, R4, R78, R24 ;  /* 0x0000004e0424723c */ /* 0x000ff00000001818 */
[----:B----4-:R-:W-:Y:S08]  /*129b0*/  HMMA.16816.F32 R24, R8, R44, R84 ;  /* 0x0000002c0818723c */ /* 0x010ff00000001854 */
[----:B-1----:R-:W-:Y:S08]  /*129c0*/  HMMA.16816.F32 R112, R12, R40, R28 ;  /* 0x000000280c70723c */ /* 0x002ff0000000181c */
[----:B------:R-:W-:Y:S01]  /*129d0*/  HMMA.16816.F32 R28, R16, R66, RZ ;  /* 0x00000042101c723c */ /* 0x000fe200000018ff */
[----:B------:R-:W1:Y:S01]  /*129e0*/  LDSM.16.M88.4 R64, [R3+0x3000] ;  /* 0x003000000340783b */ /* 0x000e620000000200 */
[----:B--2---:R-:W-:-:S04]  /*129f0*/  FMUL.FTZ R2, R32, R0 ;  /* 0x0000000020027220 */ /* 0x004fc80000410000 */
[----:B------:R2:W-:Y:S02]  /*12a00*/  MUFU.TANH R166, R2 ;  /* 0x0000000200a67308 */ /* 0x0005e40000002400 */
[----:B--2---:R-:W-:-:S06]  /*12a10*/  FMUL.FTZ R2, R33, R0 ;  /* 0x0000000021027220 */ /* 0x004fcc0000410000 */
[----:B------:R2:W-:Y:S06]  /*12a20*/  MUFU.TANH R194, R2 ;  /* 0x0000000200c27308 */ /* 0x0005ec0000002400 */
[----:B------:R-:W-:Y:S01]  /*12a30*/  HMMA.16816.F32 R68, R12, R42, R28 ;  /* 0x0000002a0c44723c */ /* 0x000fe2000000181c */
[----:B------:R-:W-:Y:S07]  /*12a40*/  LDSM.16.M88.4 R40, [R20+0x3000] ;  /* 0x003000001428783b */ /* 0x000fee0000000200 */
[----:B---3--:R-:W-:Y:S01]  /*12a50*/  HMMA.16816.F32 R28, R16, R52, RZ ;  /* 0x00000034101c723c */ /* 0x008fe200000018ff */
[----:B--2---:R-:W-:-:S04]  /*12a60*/  FMUL.FTZ R2, R34, R0 ;  /* 0x0000000022027220 */ /* 0x004fc80000410000 */
[----:B------:R2:W3:Y:S02]  /*12a70*/  MUFU.TANH R163, R2 ;  /* 0x0000000200a37308 */ /* 0x0004e40000002400 */
[-C--:B--2---:R-:W-:Y:S02]  /*12a80*/  FMUL.FTZ R2, R35, R0.reuse ;  /* 0x0000000023027220 */ /* 0x084fe40000410000 */
[----:B------:R-:W-:Y:S04]  /*12a90*/  HMMA.16816.F32 R32, R4, R48, R24 ;  /* 0x000000300420723c */ /* 0x000fe80000001818 */
[----:B------:R2:W4:Y:S04]  /*12aa0*/  MUFU.TANH R168, R2 ;  /* 0x0000000200a87308 */ /* 0x0005280000002400 */
[----:B------:R-:W-:Y:S01]  /*12ab0*/  HMMA.16816.F32 R24, R8, R46, R88 ;  /* 0x0000002e0818723c */ /* 0x000fe20000001858 */
[----:B------:R-:W3:Y:S01]  /*12ac0*/  LDSM.16.M88.4 R44, [R60+UR8+0x5000] ;  /* 0x005000083c2c783b */ /* 0x000ee20008000200 */
[----:B--2---:R-:W-:-:S04]  /*12ad0*/  FMUL.FTZ R2, R36, R0 ;  /* 0x0000000024027220 */ /* 0x004fc80000410000 */
[----:B------:R2:W-:Y:S02]  /*12ae0*/  MUFU.TANH R192, R2 ;  /* 0x0000000200c07308 */ /* 0x0005e40000002400 */
[----:B------:R-:W-:Y:S01]  /*12af0*/  HMMA.16816.F32 R76, R12, R56, R28 ;  /* 0x000000380c4c723c */ /* 0x000fe2000000181c */
[----:B--2---:R-:W-:-:S05]  /*12b00*/  FMUL.FTZ R2, R37, R0 ;  /* 0x0000000025027220 */ /* 0x004fca0000410000 */
        /* <DEDUP_REMOVED lines=9> */
[----:B-1----:R-:W-:Y:S01]  /*12ba0*/  HMMA.16816.F32 R24, R8, R64, R96 ;  /* 0x000000400818723c */ /* 0x002fe20000001860 */
[----:B---3--:R-:W-:-:S04]  /*12bb0*/  FMUL.FTZ R2, R32, R0 ;  /* 0x0000000020027220 */ /* 0x008fc80000410000 */
[----:B------:R1:W-:Y:S03]  /*12bc0*/  MUFU.TANH R156, R2 ;  /* 0x00000002009c7308 */ /* 0x0003e60000002400 */
[----:B------:R-:W-:Y:S01]  /*12bd0*/  HMMA.16816.F32 R80, R12, R58, R28 ;  /* 0x0000003a0c50723c */ /* 0x000fe2000000181c */
[----:B------:R-:W3:Y:S01]  /*12be0*/  LDSM.16.M88.4 R56, [R20+0x3800] ;  /* 0x003800001438783b */ /* 0x000ee20000000200 */
[----:B-1----:R-:W-:-:S04]  /*12bf0*/  FMUL.FTZ R2, R33, R0 ;  /* 0x0000000021027220 */ /* 0x002fc80000410000 */
[----:B------:R1:W-:Y:S02]  /*12c00*/  MUFU.TANH R191, R2 ;  /* 0x0000000200bf7308 */ /* 0x0003e40000002400 */
[----:B------:R-:W-:Y:S01]  /*12c10*/  HMMA.16816.F32 R28, R16, R44, RZ ;  /* 0x0000002c101c723c */ /* 0x000fe200000018ff */
[----:B-1----:R-:W-:-:S05]  /*12c20*/  FMUL.FTZ R2, R34, R0 ;  /* 0x0000000022027220 */ /* 0x002fca0000410000 */
[----:B------:R1:W-:Y:S02]  /*12c30*/  MUFU.TANH R148, R2 ;  /* 0x0000000200947308 */ /* 0x0003e40000002400 */
[-C--:B-1----:R-:W-:Y:S02]  /*12c40*/  FMUL.FTZ R2, R35, R0.reuse ;  /* 0x0000000023027220 */ /* 0x082fe40000410000 */
[----:B------:R-:W-:Y:S04]  /*12c50*/  HMMA.16816.F32 R32, R4, R40, R24 ;  /* 0x000000280420723c */ /* 0x000fe80000001818 */
[----:B------:R1:W4:Y:S04]  /*12c60*/  MUFU.TANH R188, R2 ;  /* 0x0000000200bc7308 */ /* 0x0003280000002400 */
[----:B------:R-:W-:Y:S01]  /*12c70*/  HMMA.16816.F32 R24, R8, R66, R100 ;  /* 0x000000420818723c */ /* 0x000fe20000001864 */
[----:B------:R-:W-:Y:S01]  /*12c80*/  LDSM.16.M88.4 R64, [R21+0x5800] ;  /* 0x005800001540783b */ /* 0x000fe20000000200 */
[----:B-1----:R-:W-:-:S04]  /*12c90*/  FMUL.FTZ R2, R36, R0 ;  /* 0x0000000024027220 */ /* 0x002fc80000410000 */
[----:B------:R1:W4:Y:S02]  /*12ca0*/  MUFU.TANH R190, R2 ;  /* 0x0000000200be7308 */ /* 0x0003240000002400 */
[----:B--2---:R-:W-:Y:S01]  /*12cb0*/  HMMA.16816.F32 R96, R12, R48, R28 ;  /* 0x000000300c60723c */ /* 0x004fe2000000181c */
[----:B-1----:R-:W-:-:S05]  /*12cc0*/  FMUL.FTZ R2, R37, R0 ;  /* 0x0000000025027220 */ /* 0x002fca0000410000 */
[----:B------:R1:W-:Y:S02]  /*12cd0*/  MUFU.TANH R189, R2 ;  /* 0x0000000200bd7308 */ /* 0x0003e40000002400 */
[----:B------:R-:W-:Y:S01]  /*12ce0*/  HMMA.16816.F32 R28, R16, R46, RZ ;  /* 0x0000002e101c723c */ /* 0x000fe200000018ff */
[----:B------:R-:W2:Y:S01]  /*12cf0*/  LDSM.16.M88.4 R44, [R3+0x4000] ;  /* 0x00400000032c783b */ /* 0x000ea20000000200 */
[----:B-1----:R-:W-:-:S04]  /*12d00*/  FMUL.FTZ R2, R38, R0 ;  /* 0x0000000026027220 */ /* 0x002fc80000410000 */
[----:B------:R1:W-:Y:S02]  /*12d10*/  MUFU.TANH R140, R2 ;  /* 0x00000002008c7308 */ /* 0x0003e40000002400 */
[-C--:B-1----:R-:W-:Y:S02]  /*12d20*/  FMUL.FTZ R2, R39, R0.reuse ;  /* 0x0000000027027220 */ /* 0x082fe40000410000 */
[----:B------:R-:W-:Y:S04]  /*12d30*/  HMMA.16816.F32 R36, R4, R42, R24 ;  /* 0x0000002a0424723c */ /* 0x000fe80000001818 */
[----:B------:R1:W4:Y:S04]  /*12d40*/  MUFU.TANH R138, R2 ;  /* 0x00000002008a7308 */ /* 0x0003280000002400 */
[----:B------:R-:W-:Y:S01]  /*12d50*/  HMMA.16816.F32 R24, R8, R52, R104 ;  /* 0x000000340818723c */ /* 0x000fe20000001868 */
[----:B-1----:R-:W-:-:S04]  /*12d60*/  FMUL.FTZ R2, R32, R0 ;  /* 0x0000000020027220 */ /* 0x002fc80000410000 */
[----:B------:R1:W-:Y:S03]  /*12d70*/  MUFU.TANH R187, R2 ;  /* 0x0000000200bb7308 */ /* 0x0003e60000002400 */
[----:B------:R-:W-:Y:S01]  /*12d80*/  HMMA.16816.F32 R84, R12, R50, R28 ;  /* 0x000000320c54723c */ /* 0x000fe2000000181c */
[----:B------:R-:W4:Y:S01]  /*12d90*/  LDSM.16.M88.4 R48, [R20+0x4000] ;  /* 0x004000001430783b */ /* 0x000f220000000200 */
[----:B-1----:R-:W-:-:S04]  /*12da0*/  FMUL.FTZ R2, R33, R0 ;  /* 0x0000000021027220 */ /* 0x002fc80000410000 */
[----:B------:R1:W-:Y:S02]  /*12db0*/  MUFU.TANH R186, R2 ;  /* 0x0000000200ba7308 */ /* 0x0003e40000002400 */
[----:B-1----:R-:W-:-:S06]  /*12dc0*/  FMUL.FTZ R2, R34, R0 ;  /* 0x0000000022027220 */ /* 0x002fcc0000410000 */
[----:B------:R1:W4:Y:S02]  /*12dd0*/  MUFU.TANH R127, R2 ;  /* 0x00000002007f7308 */ /* 0x0003240000002400 */
[-C--:B-1----:R-:W-:Y:S02]  /*12de0*/  FMUL.FTZ R2, R35, R0.reuse ;  /* 0x0000000023027220 */ /* 0x082fe40000410000 */
[----:B---3--:R-:W-:Y:S04]  /*12df0*/  HMMA.16816.F32 R32, R4, R56, R24 ;  /* 0x000000380420723c */ /* 0x008fe80000001818 */
[----:B------:R1:W-:Y:S04]  /*12e00*/  MUFU.TANH R117, R2 ;  /* 0x0000000200757308 */ /* 0x0003e80000002400 */
[----:B------:R-:W-:Y:S01]  /*12e10*/  HMMA.16816.F32 R24, R8, R54, R108 ;  /* 0x000000360818723c */ /* 0x000fe2000000186c */
[----:B------:R-:W3:Y:S01]  /*12e20*/  LDSM.16.M88.4 R52, [R3+0x4800] ;  /* 0x004800000334783b */ /* 0x000ee20000000200 */
[----:B-1----:R-:W-:-:S04]  /*12e30*/  FMUL.FTZ R2, R36, R0 ;  /* 0x0000000024027220 */ /* 0x002fc80000410000 */
[----:B------:R1:W-:Y:S02]  /*12e40*/  MUFU.TANH R185, R2 ;  /* 0x0000000200b97308 */ /* 0x0003e40000002400 */
[----:B-1----:R-:W-:-:S06]  /*12e50*/  FMUL.FTZ R2, R37, R0 ;  /* 0x0000000025027220 */ /* 0x002fcc0000410000 */
[----:B------:R1:W-:Y:S06]  /*12e60*/  MUFU.TANH R121, R2 ;  /* 0x0000000200797308 */ /* 0x0003ec0000002400 */
[----:B------:R-:W-:Y:S01]  /*12e70*/  HMMA.16816.F32 R40, R4, R58, R24 ;  /* 0x0000003a0428723c */ /* 0x000fe20000001818 */
[----:B------:R-:W-:Y:S01]  /*12e80*/  LDSM.16.M88.4 R56, [R21+0x6000] ;  /* 0x006000001538783b */ /* 0x000fe20000000200 */
[----:B-1----:R-:W-:-:S04]  /*12e90*/  FMUL.FTZ R2, R38, R0 ;  /* 0x0000000026027220 */ /* 0x002fc80000410000 */
[----:B------:R1:W3:Y:S02]  /*12ea0*/  MUFU.TANH R110, R2 ;  /* 0x00000002006e7308 */ /* 0x0002e40000002400 */
[----:B--2---:R-:W-:Y:S01]  /*12eb0*/  HMMA.16816.F32 R24, R8, R44, R112 ;  /* 0x0000002c0818723c */ /* 0x004fe20000001870 */
[----:B-1----:R-:W-:-:S07]  /*12ec0*/  FMUL.FTZ R2, R39, R0 ;  /* 0x0000000027027220 */ /* 0x002fce0000410000 */
[----:B------:R-:W-:Y:S01]  /*12ed0*/  HMMA.16816.F32 R28, R16, R72, RZ ;  /* 0x00000048101c723c */ /* 0x000fe200000018ff */
[----:B------:R-:W-:Y:S01]  /*12ee0*/  LDSM.16.M88.4 R36, [R60+UR8+0x6000] ;  /* 0x006000083c24783b */ /* 0x000fe20008000200 */
[----:B------:R1:W2:Y:S02]  /*12ef0*/  MUFU.TANH R108, R2 ;  /* 0x00000002006c7308 */ /* 0x0002a40000002400 */
[----:B-1----:R-:W-:-:S06]  /*12f00*/  FMUL.FTZ R2, R32, R0 ;  /* 0x0000000020027220 */ /* 0x002fcc0000410000 */
[----:B------:R1:W2:Y:S01]  /*12f10*/  MUFU.TANH R116, R2 ;  /* 0x0000000200747308 */ /* 0x0002a20000002400 */
[----:B------:R-:W-:Y:S01]  /*12f20*/  HMMA.16816.F32 R44, R8, R46, R68 ;  /* 0x0000002e082c723c */ /* 0x000fe20000001844 */
[----:B------:R-:W2:Y:S01]  /*12f30*/  LDSM.16.M88.4 R68, [R20+0x4800] ;  /* 0x004800001444783b */ /* 0x000ea20000000200 */
[----:B-1----:R-:W-:-:S05]  /*12f40*/  FMUL.FTZ R2, R33, R0 ;  /* 0x0000000021027220 */ /* 0x002fca0000410000 */
[----:B------:R1:W-:Y:S01]  /*12f50*/  MUFU.TANH R184, R2 ;  /* 0x0000000200b87308 */ /* 0x0003e20000002400 */
[----:B----4-:R-:W-:Y:S01]  /*12f60*/  HMMA.16816.F32 R24, R4, R48, R24 ;  /* 0x000000300418723c */ /* 0x010fe20000001818 */
[----:B-1----:R-:W-:-:S06]  /*12f70*/  FMUL.FTZ R2, R34, R0 ;  /* 0x0000000022027220 */ /* 0x002fcc0000410000 */
[----:B------:R1:W4:Y:S02]  /*12f80*/  MUFU.TANH R109, R2 ;  /* 0x00000002006d7308 */ /* 0x0003240000002400 */
[----:B-1----:R-:W-:-:S06]  /*12f90*/  FMUL.FTZ R2, R35, R0 ;  /* 0x0000000023027220 */ /* 0x002fcc0000410000 */
[----:B------:R1:W4:Y:S02]  /*12fa0*/  MUFU.TANH R111, R2 ;  /* 0x00000002006f7308 */ /* 0x0003240000002400 */
[----:B-1----:R-:W-:-:S06]  /*12fb0*/  FMUL.FTZ R2, R40, R0 ;  /* 0x0000000028027220 */ /* 0x002fcc0000410000 */
[----:B------:R1:W-:Y:S01]  /*12fc0*/  MUFU.TANH R183, R2 ;  /* 0x0000000200b77308 */ /* 0x0003e20000002400 */
[----:B------:R-:W-:Y:S01]  /*12fd0*/  HMMA.16816.F32 R104, R12, R64, R28 ;  /* 0x000000400c68723c */ /* 0x000fe2000000181c */
[----:B-1----:R-:W-:-:S06]  /*12fe0*/  FMUL.FTZ R2, R41, R0 ;  /* 0x0000000029027220 */ /* 0x002fcc0000410000 */
[----:B------:R1:W-:Y:S01]  /*12ff0*/  MUFU.TANH R182, R2 ;  /* 0x0000000200b67308 */ /* 0x0003e20000002400 */
[----:B---3--:R-:W-:Y:S01]  /*13000*/  HMMA.16816.F32 R28, R8, R52, R76 ;  /* 0x00000034081c723c */ /* 0x008fe2000000184c */
[----:B-1----:R-:W-:-:S06]  /*13010*/  FMUL.FTZ R2, R42, R0 ;  /* 0x000000002a027220 */ /* 0x002fcc0000410000 */
[----:B------:R1:W-:Y:S01]  /*13020*/  MUFU.TANH R61, R2 ;  /* 0x00000002003d7308 */ /* 0x0003e20000002400 */
[----:B------:R-:W-:Y:S01]  /*13030*/  HMMA.16816.F32 R48, R4, R50, R44 ;  /* 0x000000320430723c */ /* 0x000fe2000000182c */
[-C--:B-1----:R-:W-:Y:S02]  /*13040*/  FMUL.FTZ R2, R43, R0.reuse ;  /* 0x000000002b027220 */ /* 0x082fe40000410000 */
[----:B------:R-:W1:Y:S04]  /*13050*/  LDSM.16.M88.4 R40, [R3+0x5000] ;  /* 0x005000000328783b */ /* 0x000e680000000200 */
[----:B------:R3:W4:Y:S01]  /*13060*/  MUFU.TANH R112, R2 ;  /* 0x0000000200707308 */ /* 0x0007220000002400 */
[----:B------:R-:W-:Y:S01]  /*13070*/  HMMA.16816.F32 R32, R16, R74, RZ ;  /* 0x0000004a1020723c */ /* 0x000fe200000018ff */
[----:B------:R-:W-:Y:S01]  /*13080*/  LDSM.16.M88.4 R72, [R60+UR8+0x7000] ;  /* 0x007000083c48783b */ /* 0x000fe20008000200 */
[----:B---3--:R-:W-:-:S05]  /*13090*/  FMUL.FTZ R2, R24, R0 ;  /* 0x0000000018027220 */ /* 0x008fca0000410000 */
[----:B------:R3:W-:Y:S01]  /*130a0*/  MUFU.TANH R120, R2 ;  /* 0x0000000200787308 */ /* 0x0007e20000002400 */
[----:B--2---:R-:W-:Y:S01]  /*130b0*/  HMMA.16816.F32 R44, R4, R68, R28 ;  /* 0x00000044042c723c */ /* 0x004fe2000000181c */
[----:B---3--:R-:W-:-:S06]  /*130c0*/  FMUL.FTZ R2, R25, R0 ;  /* 0x0000000019027220 */ /* 0x008fcc0000410000 */
[----:B------:R2:W-:Y:S01]  /*130d0*/  MUFU.TANH R119, R2 ;  /* 0x0000000200777308 */ /* 0x0005e20000002400 */
[----:B------:R-:W-:Y:S01]  /*130e0*/  HMMA.16816.F32 R28, R16, R38, RZ ;  /* 0x00000026101c723c */ /* 0x000fe200000018ff */
[----:B--2---:R-:W-:-:S06]  /*130f0*/  FMUL.FTZ R2, R26, R0 ;  /* 0x000000001a027220 */ /* 0x004fcc0000410000 */
[----:B------:R2:W3:Y:S02]  /*13100*/  MUFU.TANH R113, R2 ;  /* 0x0000000200717308 */ /* 0x0004e40000002400 */
[-C--:B--2---:R-:W-:Y:S02]  /*13110*/  FMUL.FTZ R2, R27, R0.reuse ;  /* 0x000000001b027220 */ /* 0x084fe40000410000 */
[----:B------:R-:W-:Y:S01]  /*13120*/  HMMA.16816.F32 R24, R8, R54, R80 ;  /* 0x000000360818723c */ /* 0x000fe20000001850 */
[----:B------:R-:W2:Y:S03]  /*13130*/  LDSM.16.M88.4 R52, [R20+0x5000] ;  /* 0x005000001434783b */ /* 0x000ea60000000200 */
[----:B------:R4:W3:Y:S02]  /*13140*/  MUFU.TANH R114, R2 ;  /* 0x0000000200727308 */ /* 0x0008e40000002400 */
[----:B----4-:R-:W-:-:S06]  /*13150*/  FMUL.FTZ R2, R48, R0 ;  /* 0x0000000030027220 */ /* 0x010fcc0000410000 */
[----:B------:R4:W-:Y:S01]  /*13160*/  MUFU.TANH R123, R2 ;  /* 0x00000002007b7308 */ /* 0x0009e20000002400 */
[----:B------:R-:W-:Y:S01]  /*13170*/  HMMA.16816.F32 R88, R12, R66, R32 ;  /* 0x000000420c58723c */ /* 0x000fe20000001820 */
[----:B------:R-:W3:Y:S01]  /*13180*/  LDSM.16.M88.4 R64, [R60+UR8+0x6800] ;  /* 0x006800083c40783b */ /* 0x000ee20008000200 */
[----:B----4-:R-:W-:-:S05]  /*13190*/  FMUL.FTZ R2, R49, R0 ;  /* 0x0000000031027220 */ /* 0x010fca0000410000 */
[----:B------:R4:W-:Y:S01]  /*131a0*/  MUFU.TANH R118, R2 ;  /* 0x0000000200767308 */ /* 0x0009e20000002400 */
[----:B------:R-:W-:Y:S01]  /*131b0*/  HMMA.16816.F32 R32, R16, R36, RZ ;  /* 0x000000241020723c */ /* 0x000fe200000018ff */
[----:B----4-:R-:W-:-:S06]  /*131c0*/  FMUL.FTZ R2, R50, R0 ;  /* 0x0000000032027220 */ /* 0x010fcc0000410000 */
[----:B------:R4:W3:Y:S01]  /*131d0*/  MUFU.TANH R115, R2 ;  /* 0x0000000200737308 */ /* 0x0008e20000002400 */
[----:B------:R-:W-:Y:S08]  /*131e0*/  HMMA.16816.F32 R80, R12, R58, R28 ;  /* 0x0000003a0c50723c */ /* 0x000ff0000000181c */
[----:B------:R-:W-:Y:S01]  /*131f0*/  HMMA.16816.F32 R24, R4, R70, R24 ;  /* 0x000000460418723c */ /* 0x000fe20000001818 */
[----:B------:R-:W3:Y:S01]  /*13200*/  LDSM.16.M88.4 R68, [R3+0x5800] ;  /* 0x005800000344783b */ /* 0x000ee20000000200 */
[----:B----4-:R-:W-:-:S06]  /*13210*/  FMUL.FTZ R2, R51, R0 ;  /* 0x0000000033027220 */ /* 0x010fcc0000410000 */
[----:B-1----:R-:W-:Y:S01]  /*13220*/  HMMA.16816.F32 R28, R8, R40, R96 ;  /* 0x00000028081c723c */ /* 0x002fe20000001860 */
[----:B------:R-:W-:Y:S01]  /*13230*/  LDSM.16.M88.4 R48, [R20+0x5800] ;  /* 0x005800001430783b */ /* 0x000fe20000000200 */
[----:B------:R1:W-:Y:S02]  /*13240*/  MUFU.TANH R122, R2 ;  /* 0x00000002007a7308 */ /* 0x0003e40000002400 */
[----:B-1----:R-:W-:-:S06]  /*13250*/  FMUL.FTZ R2, R44, R0 ;  /* 0x000000002c027220 */ /* 0x002fcc0000410000 */
[----:B------:R1:W-:Y:S01]  /*13260*/  MUFU.TANH R130, R2 ;  /* 0x0000000200827308 */ /* 0x0003e20000002400 */
[----:B------:R-:W-:Y:S01]  /*13270*/  HMMA.16816.F32 R76, R12, R56, R32 ;  /* 0x000000380c4c723c */ /* 0x000fe20000001820 */
[----:B------:R-:W4:Y:S01]  /*13280*/  LDSM.16.M88.4 R56, [R21+0x6800] ;  /* 0x006800001538783b */ /* 0x000f220000000200 */
[----:B-1----:R-:W-:-:S05]  /*13290*/  FMUL.FTZ R2, R45, R0 ;  /* 0x000000002d027220 */ /* 0x002fca0000410000 */
[----:B------:R1:W-:Y:S01]  /*132a0*/  MUFU.TANH R129, R2 ;  /* 0x0000000200817308 */ /* 0x0003e20000002400 */
[----:B------:R-:W-:Y:S01]  /*132b0*/  HMMA.16816.F32 R40, R8, R42, R84 ;  /* 0x0000002a0828723c */ /* 0x000fe20000001854 */
[----:B-1----:R-:W-:-:S06]  /*132c0*/  FMUL.FTZ R2, R46, R0 ;  /* 0x000000002e027220 */ /* 0x002fcc0000410000 */
[----:B------:R1:W4:Y:S01]  /*132d0*/  MUFU.TANH R124, R2 ;  /* 0x00000002007c7308 */ /* 0x0003220000002400 */
[----:B--2---:R-:W-:Y:S01]  /*132e0*/  HMMA.16816.F32 R36, R4, R52, R28 ;  /* 0x000000340424723c */ /* 0x004fe2000000181c */
[----:B-1----:R-:W-:-:S07]  /*132f0*/  FMUL.FTZ R2, R47, R0 ;  /* 0x000000002f027220 */ /* 0x002fce0000410000 */
[----:B---3--:R-:W-:Y:S01]  /*13300*/  HMMA.16816.F32 R28, R16, R66, RZ ;  /* 0x00000042101c723c */ /* 0x008fe200000018ff */
[----:B------:R-:W1:Y:S01]  /*13310*/  LDSM.16.M88.4 R44, [R3+0x6000] ;  /* 0x00600000032c783b */ /* 0x000e620000000200 */
[----:B------:R2:W3:Y:S02]  /*13320*/  MUFU.TANH R125, R2 ;  /* 0x00000002007d7308 */ /* 0x0004e40000002400 */
[----:B--2---:R-:W-:-:S06]  /*13330*/  FMUL.FTZ R2, R24, R0 ;  /* 0x0000000018027220 */ /* 0x004fcc0000410000 */
[----:B------:R2:W-:Y:S01]  /*13340*/  MUFU.TANH R131, R2 ;  /* 0x0000000200837308 */ /* 0x0005e20000002400 */
[----:B------:R-:W-:Y:S01]  /*13350*/  HMMA.16816.F32 R32, R16, R64, RZ ;  /* 0x000000401020723c */ /* 0x000fe200000018ff */
[----:B------:R-:W-:Y:S01]  /*13360*/  LDSM.16.M88.4 R64, [R60+UR8+0x7800] ;  /* 0x007800083c40783b */ /* 0x000fe20008000200 */
[----:B--2---:R-:W-:-:S05]  /*13370*/  FMUL.FTZ R2, R25, R0 ;  /* 0x0000000019027220 */ /* 0x004fca0000410000 */
[----:B------:R2:W-:Y:S01]  /*13380*/  MUFU.TANH R128, R2 ;  /* 0x0000000200807308 */ /* 0x0005e20000002400 */
[----:B------:R-:W-:Y:S01]  /*13390*/  HMMA.16816.F32 R40, R4, R54, R40 ;  /* 0x000000360428723c */ /* 0x000fe20000001828 */
[----:B------:R-:W3:Y:S01]  /*133a0*/  LDSM.16.M88.4 R52, [R21+0x7000] ;  /* 0x007000001534783b */ /* 0x000ee20000000200 */
[----:B--2---:R-:W-:-:S05]  /*133b0*/  FMUL.FTZ R2, R26, R0 ;  /* 0x000000001a027220 */ /* 0x004fca0000410000 */
[----:B------:R2:W3:Y:S02]  /*133c0*/  MUFU.TANH R126, R2 ;  /* 0x00000002007e7308 */ /* 0x0004e40000002400 */
[-C--:B--2---:R-:W-:Y:S02]  /*133d0*/  FMUL.FTZ R2, R27, R0.reuse ;  /* 0x000000001b027220 */ /* 0x084fe40000410000 */
[----:B------:R-:W-:Y:S04]  /*133e0*/  HMMA.16816.F32 R24, R8, R68, R104 ;  /* 0x000000440818723c */ /* 0x000fe80000001868 */
[----:B------:R2:W3:Y:S02]  /*133f0*/  MUFU.TANH R132, R2 ;  /* 0x0000000200847308 */ /* 0x0004e40000002400 */
[----:B--2---:R-:W-:-:S06]  /*13400*/  FMUL.FTZ R2, R36, R0 ;  /* 0x0000000024027220 */ /* 0x004fcc0000410000 */
[----:B------:R2:W-:Y:S01]  /*13410*/  MUFU.TANH R139, R2 ;  /* 0x00000002008b7308 */ /* 0x0005e20000002400 */
[----:B----4-:R-:W-:Y:S01]  /*13420*/  HMMA.16816.F32 R84, R12, R58, R28 ;  /* 0x0000003a0c54723c */ /* 0x010fe2000000181c */
[----:B--2---:R-:W-:-:S06]  /*13430*/  FMUL.FTZ R2, R37, R0 ;  /* 0x0000000025027220 */ /* 0x004fcc0000410000 */
[----:B------:R2:W-:Y:S01]  /*13440*/  MUFU.TANH R141, R2 ;  /* 0x00000002008d7308 */ /* 0x0005e20000002400 */
[----:B------:R-:W-:Y:S01]  /*13450*/  HMMA.16816.F32 R28, R8, R70, R88 ;  /* 0x00000046081c723c */ /* 0x000fe20000001858 */
[----:B------:R-:W-:Y:S01]  /*13460*/  LDSM.16.M88.4 R68, [R21+0x7800] ;  /* 0x007800001544783b */ /* 0x000fe20000000200 */
[----:B--2---:R-:W-:-:S05]  /*13470*/  FMUL.FTZ R2, R38, R0 ;  /* 0x0000000026027220 */ /* 0x004fca0000410000 */
[----:B------:R2:W4:Y:S01]  /*13480*/  MUFU.TANH R133, R2 ;  /* 0x0000000200857308 */ /* 0x0005220000002400 */
[----:B------:R-:W-:Y:S01]  /*13490*/  HMMA.16816.F32 R100, R12, R56, R32 ;  /* 0x000000380c64723c */ /* 0x000fe20000001820 */
[----:B------:R-:W4:Y:S07]  /*134a0*/  LDSM.16.M88.4 R56, [R20+0x6000] ;  /* 0x006000001438783b */ /* 0x000f2e0000000200 */
[----:B------:R-:W-:Y:S01]  /*134b0*/  HMMA.16816.F32 R24, R4, R48, R24 ;  /* 0x000000300418723c */ /* 0x000fe20000001818 */
[----:B--2---:R-:W-:-:S04]  /*134c0*/  FMUL.FTZ R2, R39, R0 ;  /* 0x0000000027027220 */ /* 0x004fc80000410000 */
[----:B------:R2:W-:Y:S02]  /*134d0*/  MUFU.TANH R136, R2 ;  /* 0x0000000200887308 */ /* 0x0005e40000002400 */
[----:B--2---:R-:W-:-:S06]  /*134e0*/  FMUL.FTZ R2, R40, R0 ;  /* 0x0000000028027220 */ /* 0x004fcc0000410000 */
[----:B------:R2:W-:Y:S01]  /*134f0*/  MUFU.TANH R143, R2 ;  /* 0x00000002008f7308 */ /* 0x0005e20000002400 */
[----:B------:R-:W-:Y:S01]  /*13500*/  HMMA.16816.F32 R32, R16, R72, RZ ;  /* 0x000000481020723c */ /* 0x000fe200000018ff */
[----:B--2---:R-:W-:-:S06]  /*13510*/  FMUL.FTZ R2, R41, R0 ;  /* 0x0000000029027220 */ /* 0x004fcc0000410000 */
[----:B------:R2:W-:Y:S01]  /*13520*/  MUFU.TANH R142, R2 ;  /* 0x00000002008e7308 */ /* 0x0005e20000002400 */
[----:B------:R-:W-:Y:S01]  /*13530*/  HMMA.16816.F32 R36, R4, R50, R28 ;  /* 0x000000320424723c */ /* 0x000fe2000000181c */
[----:B------:R-:W4:Y:S01]  /*13540*/  LDSM.16.M88.4 R48, [R3+0x6800] ;  /* 0x006800000330783b */ /* 0x000f220000000200 */
[----:B--2---:R-:W-:-:S05]  /*13550*/  FMUL.FTZ R2, R42, R0 ;  /* 0x000000002a027220 */ /* 0x004fca0000410000 */
[----:B------:R2:W-:Y:S01]  /*13560*/  MUFU.TANH R137, R2 ;  /* 0x0000000200897308 */ /* 0x0005e20000002400 */
[----:B------:R-:W-:Y:S01]  /*13570*/  HMMA.16816.F32 R28, R16, R74, RZ ;  /* 0x0000004a101c723c */ /* 0x000fe200000018ff */
[----:B--2---:R-:W-:-:S07]  /*13580*/  FMUL.FTZ R2, R43, R0 ;  /* 0x000000002b027220 */ /* 0x004fce0000410000 */
[----:B-1----:R-:W-:Y:S01]  /*13590*/  HMMA.16816.F32 R40, R8, R44, R76 ;  /* 0x0000002c0828723c */ /* 0x002fe2000000184c */
[----:B------:R1:W-:Y:S02]  /*135a0*/  MUFU.TANH R145, R2 ;  /* 0x0000000200917308 */ /* 0x0003e40000002400 */
[----:B-1----:R-:W-:-:S06]  /*135b0*/  FMUL.FTZ R2, R24, R0 ;  /* 0x0000000018027220 */ /* 0x002fcc0000410000 */
[----:B------:R1:W-:Y:S01]  /*135c0*/  MUFU.TANH R151, R2 ;  /* 0x0000000200977308 */ /* 0x0003e20000002400 */
[----:B---3--:R-:W-:Y:S01]  /*135d0*/  HMMA.16816.F32 R88, R12, R52, R32 ;  /* 0x000000340c58723c */ /* 0x008fe20000001820 */
[----:B-1----:R-:W-:-:S06]  /*135e0*/  FMUL.FTZ R2, R25, R0 ;  /* 0x0000000019027220 */ /* 0x002fcc0000410000 */
[----:B------:R1:W-:Y:S01]  /*135f0*/  MUFU.TANH R150, R2 ;  /* 0x0000000200967308 */ /* 0x0003e20000002400 */
[----:B------:R-:W-:Y:S01]  /*13600*/  HMMA.16816.F32 R32, R8, R46, R80 ;  /* 0x0000002e0820723c */ /* 0x000fe20000001850 */
[----:B------:R-:W-:Y:S01]  /*13610*/  LDSM.16.M88.4 R44, [R60+UR8+0x8000] ;  /* 0x008000083c2c783b */ /* 0x000fe20008000200 */
[----:B-1----:R-:W-:-:S05]  /*13620*/  FMUL.FTZ R2, R26, R0 ;  /* 0x000000001a027220 */ /* 0x002fca0000410000 */
[----:B------:R1:W-:Y:S01]  /*13630*/  MUFU.TANH R144, R2 ;  /* 0x0000000200907308 */ /* 0x0003e20000002400 */
[----:B------:R-:W-:Y:S01]  /*13640*/  HMMA.16816.F32 R80, R12, R54, R28 ;  /* 0x000000360c50723c */ /* 0x000fe2000000181c */
[----:B------:R-:W2:Y:S07]  /*13650*/  LDSM.16.M88.4 R52, [R20+0x6800] ;  /* 0x006800001434783b */ /* 0x000eae0000000200 */
[----:B----4-:R-:W-:Y:S01]  /*13660*/  HMMA.16816.F32 R40, R4, R56, R40 ;  /* 0x000000380428723c */ /* 0x010fe20000001828 */
[----:B-1----:R-:W-:-:S07]  /*13670*/  FMUL.FTZ R2, R27, R0 ;  /* 0x000000001b027220 */ /* 0x002fce0000410000 */
[----:B------:R-:W-:Y:S01]  /*13680*/  HMMA.16816.F32 R24, R16, R64, RZ ;  /* 0x000000401018723c */ /* 0x000fe200000018ff */
[----:B------:R1:W3:Y:S02]  /*13690*/  MUFU.TANH R146, R2 ;  /* 0x0000000200927308 */ /* 0x0002e40000002400 */
[----:B-1----:R-:W-:-:S06]  /*136a0*/  FMUL.FTZ R2, R36, R0 ;  /* 0x0000000024027220 */ /* 0x002fcc0000410000 */
[----:B------:R1:W-:Y:S11]  /*136b0*/  MUFU.TANH R153, R2 ;  /* 0x0000000200997308 */ /* 0x0003f60000002400 */
[----:B------:R-:W-:Y:S01]  /*136c0*/  HMMA.16816.F32 R96, R12, R68, R24 ;  /* 0x000000440c60723c */ /* 0x000fe20000001818 */
[----:B-1----:R-:W-:-:S04]  /*136d0*/  FMUL.FTZ R2, R37, R0 ;  /* 0x0000000025027220 */ /* 0x002fc80000410000 */
[----:B------:R1:W-:Y:S03]  /*136e0*/  MUFU.TANH R149, R2 ;  /* 0x0000000200957308 */ /* 0x0003e60000002400 */
[----:B------:R-:W-:Y:S01]  /*136f0*/  HMMA.16816.F32 R28, R16, R66, RZ ;  /* 0x00000042101c723c */ /* 0x000fe200000018ff */
[----:B------:R-:W4:Y:S01]  /*13700*/  LDSM.16.M88.4 R64, [R3+0x7000] ;  /* 0x007000000340783b */ /* 0x000f220000000200 */
[----:B-1----:R-:W-:-:S04]  /*13710*/  FMUL.FTZ R2, R38, R0 ;  /* 0x0000000026027220 */ /* 0x002fc80000410000 */
[----:B------:R1:W-:Y:S02]  /*13720*/  MUFU.TANH R147, R2 ;  /* 0x0000000200937308 */ /* 0x0003e40000002400 */
[----:B------:R-:W-:Y:S01]  /*13730*/  HMMA.16816.F32 R32, R4, R58, R32 ;  /* 0x0000003a0420723c */ /* 0x000fe20000001820 */
[----:B------:R-:W-:Y:S07]  /*13740*/  LDSM.16.M88.4 R56, [R20+0x7000] ;  /* 0x007000001438783b */ /* 0x000fee0000000200 */
[----:B------:R-:W-:Y:S01]  /*13750*/  HMMA.16816.F32 R24, R8, R48, R100 ;  /* 0x000000300818723c */ /* 0x000fe20000001864 */
[----:B-1----:R-:W-:-:S04]  /*13760*/  FMUL.FTZ R2, R39, R0 ;  /* 0x0000000027027220 */ /* 0x002fc80000410000 */
[----:B------:R1:W3:Y:S02]  /*13770*/  MUFU.TANH R152, R2 ;  /* 0x0000000200987308 */ /* 0x0002e40000002400 */
[----:B-1----:R-:W-:-:S06]  /*13780*/  FMUL.FTZ R2, R40, R0 ;  /* 0x0000000028027220 */ /* 0x002fcc0000410000 */
[----:B------:R1:W-:Y:S01]  /*13790*/  MUFU.TANH R159, R2 ;  /* 0x00000002009f7308 */ /* 0x0003e20000002400 */
[----:B------:R-:W-:Y:S01]  /*137a0*/  HMMA.16816.F32 R36, R8, R50, R84 ;  /* 0x000000320824723c */ /* 0x000fe20000001854 */
[----:B------:R-:W3:Y:S01]  /*137b0*/  LDSM.16.M88.4 R48, [R21+0x8000] ;  /* 0x008000001530783b */ /* 0x000ee20000000200 */
[----:B-1----:R-:W-:-:S05]  /*137c0*/  FMUL.FTZ R2, R41, R0 ;  /* 0x0000000029027220 */ /* 0x002fca0000410000 */
[----:B------:R1:W-:Y:S02]  /*137d0*/  MUFU.TANH R158, R2 ;  /* 0x00000002009e7308 */ /* 0x0003e40000002400 */
[----:B-1----:R-:W-:-:S06]  /*137e0*/  FMUL.FTZ R2, R42, R0 ;  /* 0x000000002a027220 */ /* 0x002fcc0000410000 */
[----:B------:R1:W-:Y:S02]  /*137f0*/  MUFU.TANH R154, R2 ;  /* 0x00000002009a7308 */ /* 0x0003e40000002400 */
[-C--:B-1----:R-:W-:Y:S02]  /*13800*/  FMUL.FTZ R2, R43, R0.reuse ;  /* 0x000000002b027220 */ /* 0x082fe40000410000 */
[----:B--2---:R-:W-:Y:S04]  /*13810*/  HMMA.16816.F32 R40, R4, R52, R24 ;  /* 0x000000340428723c */ /* 0x004fe80000001818 */
[----:B------:R1:W-:Y:S02]  /*13820*/  MUFU.TANH R157, R2 ;  /* 0x00000002009d7308 */ /* 0x0003e40000002400 */
[----:B-1----:R-:W-:-:S06]  /*13830*/  FMUL.FTZ R2, R32, R0 ;  /* 0x0000000020027220 */ /* 0x002fcc0000410000 */
[----:B------:R1:W-:Y:S01]  /*13840*/  MUFU.TANH R161, R2 ;  /* 0x0000000200a17308 */ /* 0x0003e20000002400 */
[----:B------:R-:W-:Y:S01]  /*13850*/  HMMA.16816.F32 R76, R12, R70, R28 ;  /* 0x000000460c4c723c */ /* 0x000fe2000000181c */
[----:B------:R-:W-:Y:S01]  /*13860*/  LDSM.16.M88.4 R68, [R60+UR8+0x8800] ;  /* 0x008800083c44783b */ /* 0x000fe20008000200 */
[----:B-1----:R-:W-:-:S05]  /*13870*/  FMUL.FTZ R2, R33, R0 ;  /* 0x0000000021027220 */ /* 0x002fca0000410000 */
[----:B------:R1:W-:Y:S01]  /*13880*/  MUFU.TANH R180, R2 ;  /* 0x0000000200b47308 */ /* 0x0003e20000002400 */
[----:B------:R-:W-:Y:S01]  /*13890*/  HMMA.16816.F32 R28, R16, R44, RZ ;  /* 0x0000002c101c723c */ /* 0x000fe200000018ff */
[----:B-1----:R-:W-:-:S06]  /*138a0*/  FMUL.FTZ R2, R34, R0 ;  /* 0x0000000022027220 */ /* 0x002fcc0000410000 */
[----:B------:R1:W-:Y:S01]  /*138b0*/  MUFU.TANH R155, R2 ;  /* 0x00000002009b7308 */ /* 0x0003e20000002400 */
[----:B----4-:R-:W-:Y:S01]  /*138c0*/  HMMA.16816.F32 R24, R8, R64, R88 ;  /* 0x000000400818723c */ /* 0x010fe20000001858 */
[----:B-1----:R-:W-:-:S07]  /*138d0*/  FMUL.FTZ R2, R35, R0 ;  /* 0x0000000023027220 */ /* 0x002fce0000410000 */
[----:B------:R-:W-:Y:S01]  /*138e0*/  HMMA.16816.F32 R32, R4, R54, R36 ;  /* 0x000000360420723c */ /* 0x000fe20000001824 */
[----:B------:R-:W-:Y:S01]  /*138f0*/  LDSM.16.M88.4 R52, [R21+0x8800] ;  /* 0x008800001534783b */ /* 0x000fe20000000200 */
[----:B------:R1:W2:Y:S02]  /*13900*/  MUFU.TANH R160, R2 ;  /* 0x0000000200a07308 */ /* 0x0002a40000002400 */
[----:B-1----:R-:W-:-:S06]  /*13910*/  FMUL.FTZ R2, R40, R0 ;  /* 0x0000000028027220 */ /* 0x002fcc0000410000 */
[----:B------:R1:W-:Y:S01]  /*13920*/  MUFU.TANH R169, R2 ;  /* 0x0000000200a97308 */ /* 0x0003e20000002400 */
[----:B---3--:R-:W-:Y:S01]  /*13930*/  HMMA.16816.F32 R72, R12, R48, R28 ;  /* 0x000000300c48723c */ /* 0x008fe2000000181c */
[----:B-1----:R-:W-:-:S06]  /*13940*/  FMUL.FTZ R2, R41, R0 ;  /* 0x0000000029027220 */ /* 0x002fcc0000410000 */
[----:B------:R1:W-:Y:S01]  /*13950*/  MUFU.TANH R172, R2 ;  /* 0x0000000200ac7308 */ /* 0x0003e20000002400 */
[----:B------:R-:W-:Y:S01]  /*13960*/  HMMA.16816.F32 R28, R16, R46, RZ ;  /* 0x0000002e101c723c */ /* 0x000fe200000018ff */
[----:B------:R-:W-:Y:S01]  /*13970*/  LDSM.16.M88.4 R44, [R20+0x7800] ;  /* 0x00780000142c783b */ /* 0x000fe20000000200 */
[----:B-1----:R-:W-:-:S05]  /*13980*/  FMUL.FTZ R2, R42, R0 ;  /* 0x000000002a027220 */ /* 0x002fca0000410000 */
[----:B------:R1:W3:Y:S01]  /*13990*/  MUFU.TANH R162, R2 ;  /* 0x0000000200a27308 */ /* 0x0002e20000002400 */
[----:B------:R-:W-:Y:S08]  /*139a0*/  HMMA.16816.F32 R36, R4, R56, R24 ;  /* 0x000000380424723c */ /* 0x000ff00000001818 */
[----:B------:R-:W-:Y:S01]  /*139b0*/  HMMA.16816.F32 R24, R8, R66, R80 ;  /* 0x000000420818723c */ /* 0x000fe20000001850 */
[----:B------:R-:W-:Y:S01]  /*139c0*/  LDSM.16.M88.4 R64, [R3+0x8000] ;  /* 0x008000000340783b */ /* 0x000fe20000000200 */
[----:B-1----:R-:W-:-:S03]  /*139d0*/  FMUL.FTZ R2, R43, R0 ;  /* 0x000000002b027220 */ /* 0x002fc60000410000 */
[----:B------:R-:W1:Y:S01]  /*139e0*/  LDSM.16.M88.4 R40, [R3+0x7800] ;  /* 0x007800000328783b */ /* 0x000e620000000200 */
[----:B------:R4:W3:Y:S02]  /*139f0*/  MUFU.TANH R165, R2 ;  /* 0x0000000200a57308 */ /* 0x0008e40000002400 */
[----:B----4-:R-:W-:-:S06]  /*13a00*/  FMUL.FTZ R2, R32, R0 ;  /* 0x0000000020027220 */ /* 0x010fcc0000410000 */
[----:B------:R4:W-:Y:S01]  /*13a10*/  MUFU.TANH R171, R2 ;  /* 0x0000000200ab7308 */ /* 0x0009e20000002400 */
[----:B------:R-:W-:Y:S01]  /*13a20*/  HMMA.16816.F32 R84, R12, R50, R28 ;  /* 0x000000320c54723c */ /* 0x000fe2000000181c */
[----:B------:R-:W-:Y:S01]  /*13a30*/  SHF.L.U32 R22, R226, 0x1, RZ ;  /* 0x00000001e2167819 */ /* 0x000fe200000006ff */
[----:B------:R-:W-:Y:S01]  /*13a40*/  LDSM.16.M88.4 R48, [R20+0x8000] ;  /* 0x008000001430783b */ /* 0x000fe20000000200 */
[----:B----4-:R-:W-:-:S04]  /*13a50*/  FMUL.FTZ R2, R33, R0 ;  /* 0x0000000021027220 */ /* 0x010fc80000410000 */
[----:B------:R4:W-:Y:S01]  /*13a60*/  MUFU.TANH R170, R2 ;  /* 0x0000000200aa7308 */ /* 0x0009e20000002400 */
[----:B------:R-:W-:Y:S01]  /*13a70*/  HMMA.16816.F32 R28, R4, R58, R24 ;  /* 0x0000003a041c723c */ /* 0x000fe20000001818 */
[----:B----4-:R-:W-:-:S06]  /*13a80*/  FMUL.FTZ R2, R34, R0 ;  /* 0x0000000022027220 */ /* 0x010fcc0000410000 */
[----:B------:R4:W3:Y:S02]  /*13a90*/  MUFU.TANH R164, R2 ;  /* 0x0000000200a47308 */ /* 0x0008e40000002400 */
[----:B----4-:R-:W-:-:S06]  /*13aa0*/  FMUL.FTZ R2, R35, R0 ;  /* 0x0000000023027220 */ /* 0x010fcc0000410000 */
[----:B------:R4:W-:Y:S01]  /*13ab0*/  MUFU.TANH R174, R2 ;  /* 0x0000000200ae7308 */ /* 0x0009e20000002400 */
[----:B------:R-:W-:Y:S01]  /*13ac0*/  LOP3.LUT R22, R22, 0x6, RZ, 0xc0, !PT ;  /* 0x0000000616167812 */ /* 0x000fe200078ec0ff */
[----:B----4-:R-:W-:-:S06]  /*13ad0*/  FMUL.FTZ R2, R36, R0 ;  /* 0x0000000024027220 */ /* 0x010fcc0000410000 */
[----:B------:R4:W-:Y:S01]  /*13ae0*/  MUFU.TANH R176, R2 ;  /* 0x0000000200b07308 */ /* 0x0009e20000002400 */
[----:B-1----:R-:W-:Y:S01]  /*13af0*/  HMMA.16816.F32 R24, R8, R40, R96 ;  /* 0x000000280818723c */ /* 0x002fe20000001860 */
[----:B----4-:R-:W-:-:S06]  /*13b00*/  FMUL.FTZ R2, R37, R0 ;  /* 0x0000000025027220 */ /* 0x010fcc0000410000 */
[----:B------:R1:W-:Y:S01]  /*13b10*/  MUFU.TANH R178, R2 ;  /* 0x0000000200b27308 */ /* 0x0003e20000002400 */
[----:B------:R-:W-:Y:S01]  /*13b20*/  HMMA.16816.F32 R32, R16, R68, RZ ;  /* 0x000000441020723c */ /* 0x000fe200000018ff */
[----:B-1----:R-:W-:-:S06]  /*13b30*/  FMUL.FTZ R2, R38, R0 ;  /* 0x0000000026027220 */ /* 0x002fcc0000410000 */
[----:B------:R1:W4:Y:S02]  /*13b40*/  MUFU.TANH R173, R2 ;  /* 0x0000000200ad7308 */ /* 0x0003240000002400 */
[----:B-1----:R-:W-:-:S06]  /*13b50*/  FMUL.FTZ R2, R39, R0 ;  /* 0x0000000027027220 */ /* 0x002fcc0000410000 */
[----:B------:R1:W4:Y:S01]  /*13b60*/  MUFU.TANH R175, R2 ;  /* 0x0000000200af7308 */ /* 0x0003220000002400 */
[----:B------:R-:W-:Y:S01]  /*13b70*/  HMMA.16816.F32 R36, R8, R64, R72 ;  /* 0x000000400824723c */ /* 0x000fe20000001848 */
[----:B------:R-:W-:Y:S01]  /*13b80*/  P2R R197, PR, RZ, 0x4 ;  /* 0x00000004ffc57803 */ /* 0x000fe20000000000 */
[----:B------:R-:W2:Y:S01]  /*13b90*/  LDSM.16.M88.4 R72, [R60+UR8+0x9000] ;  /* 0x009000083c48783b */ /* 0x000ea20008000200 */
[----:B-1----:R-:W-:Y:S01]  /*13ba0*/  PRMT R2, R22, 0x6540, R209 ;  /* 0x0000654016027816 */ /* 0x002fe200000000d1 */
[----:B------:R-:W-:-:S04]  /*13bb0*/  FMUL.FTZ R22, R28, R0 ;  /* 0x000000001c167220 */ /* 0x000fc80000410000 */
[----:B------:R1:W-:Y:S01]  /*13bc0*/  MUFU.TANH R177, R22 ;  /* 0x0000001600b17308 */ /* 0x0003e20000002400 */
[C---:B------:R-:W-:Y:S02]  /*13bd0*/  VIADD R28, R2.reuse, 0xffffff00 ;  /* 0xffffff00021c7836 */ /* 0x040fe40000000000 */
[----:B------:R-:W-:-:S03]  /*13be0*/  VIADD R23, R2, 0xffffff01 ;  /* 0xffffff0102177836 */ /* 0x000fc60000000000 */
[----:B------:R-:W-:Y:S01]  /*13bf0*/  ISETP.GE.AND P0, PT, R28, R92, PT ;  /* 0x0000005c1c00720c */ /* 0x000fe20003f06270 */
[----:B-1----:R-:W-:-:S05]  /*13c00*/  VIADD R22, R2, 0xffffff08 ;  /* 0xffffff0802167836 */ /* 0x002fca0000000000 */
[----:B------:R-:W-:Y:S02]  /*13c10*/  ISETP.GE.AND P3, PT, R22, R92, PT ;  /* 0x0000005c1600720c */ /* 0x000fe40003f66270 */
[----:B------:R-:W-:-:S04]  /*13c20*/  IADD3 R22, PT, PT, R2, -0xef, RZ ;  /* 0xffffff1102167810 */ /* 0x000fc80007ffe0ff */
[-C--:B------:R-:W-:Y:S01]  /*13c30*/  ISETP.GE.AND P2, PT, R22, R92.reuse, PT ;  /* 0x0000005c1600720c */ /* 0x080fe20003f46270 */
[----:B------:R-:W-:Y:S01]  /*13c40*/  VIADD R22, R2, 0xffffff18 ;  /* 0xffffff1802167836 */ /* 0x000fe20000000000 */
[----:B------:R-:W-:Y:S01]  /*13c50*/  HMMA.16816.F32 R24, R4, R44, R24 ;  /* 0x0000002c0418723c */ /* 0x000fe20000001818 */
[----:B------:R-:W-:Y:S02]  /*13c60*/  FSEL R88, R163, -INF , !P0 ;  /* 0xff800000a3587808 */ /* 0x000fe40004000000 */
[----:B------:R-:W-:Y:S02]  /*13c70*/  FSEL R91, R166, -INF , !P0 ;  /* 0xff800000a65b7808 */ /* 0x000fe40004000000 */
[----:B------:R-:W-:Y:S01]  /*13c80*/  ISETP.GE.AND P1, PT, R23, R92, PT ;  /* 0x0000005c1700720c */ /* 0x000fe20003f26270 */
[----:B------:R-:W-:Y:S01]  /*13c90*/  FMUL.FTZ R23, R29, R0 ;  /* 0x000000001d177220 */ /* 0x000fe20000410000 */
[----:B------:R-:W-:Y:S01]  /*13ca0*/  ISETP.GE.AND P0, PT, R22, R92, PT ;  /* 0x0000005c1600720c */ /* 0x000fe20003f06270 */
[----:B------:R-:W-:Y:S01]  /*13cb0*/  VIADD R22, R2, 0xffffff19 ;  /* 0xffffff1902167836 */ /* 0x000fe20000000000 */
[----:B------:R-:W-:Y:S01]  /*13cc0*/  HMMA.16816.F32 R80, R12, R52, R32 ;  /* 0x000000340c50723c */ /* 0x000fe20000001820 */
[----:B------:R1:W-:Y:S01]  /*13cd0*/  MUFU.TANH R179, R23 ;  /* 0x0000001700b37308 */ /* 0x0003e20000002400 */
[----:B------:R-:W-:Y:S01]  /*13ce0*/  FSEL R89, R194, -INF , !P1 ;  /* 0xff800000c2597808 */ /* 0x000fe20004800000 */
[----:B------:R-:W-:-:S05]  /*13cf0*/  VIADD R28, R2, 0xffffff09 ;  /* 0xffffff09021c7836 */ /* 0x000fca0000000000 */
[----:B------:R-:W-:Y:S01]  /*13d00*/  HMMA.16816.F32 R32, R8, R42, R76 ;  /* 0x0000002a0820723c */ /* 0x000fe2000000184c */
[----:B------:R-:W-:Y:S01]  /*13d10*/  FSEL R77, R168, -INF , !P1 ;  /* 0xff800000a84d7808 */ /* 0x000fe20004800000 */
[----:B------:R-:W-:Y:S01]  /*13d20*/  FMUL.FTZ R30, R30, R0 ;  /* 0x000000001e1e7220 */ /* 0x000fe20000410000 */
[-C--:B------:R-:W-:Y:S01]  /*13d30*/  ISETP.GE.AND P1, PT, R22, R92.reuse, PT ;  /* 0x0000005c1600720c */ /* 0x080fe20003f26270 */
[C---:B------:R-:W-:Y:S01]  /*13d40*/  VIADD R22, R2.reuse, 0xffffff20 ;  /* 0xffffff2002167836 */ /* 0x040fe20000000000 */
[----:B------:R-:W-:Y:S01]  /*13d50*/  FSEL R76, R93, -INF , !P3 ;  /* 0xff8000005d4c7808 */ /* 0x000fe20005800000 */
[----:B------:R-:W-:Y:S01]  /*13d60*/  LDSM.16.M88.4 R40, [R20+0x8800] ;  /* 0x008800001428783b */ /* 0x000fe20000000200 */
[----:B-1----:R-:W-:Y:S01]  /*13d70*/  VIADD R23, R2, 0xffffff10 ;  /* 0xffffff1002177836 */ /* 0x002fe20000000000 */
[----:B------:R-:W-:Y:S02]  /*13d80*/  FSEL R93, R192, -INF , !P3 ;  /* 0xff800000c05d7808 */ /* 0x000fe40005800000 */
[----:B------:R-:W-:-:S02]  /*13d90*/  ISETP.GE.AND P4, PT, R28, R92, PT ;  /* 0x0000005c1c00720c */ /* 0x000fc40003f86270 */
[----:B------:R-:W-:Y:S01]  /*13da0*/  ISETP.GE.AND P5, PT, R23, R92, PT ;  /* 0x0000005c1700720c */ /* 0x000fe20003fa6270 */
[----:B------:R-:W-:Y:S01]  /*13db0*/  FMUL.FTZ R23, R31, R0 ;  /* 0x000000001f177220 */ /* 0x000fe20000410000 */
[-C--:B------:R-:W-:Y:S01]  /*13dc0*/  ISETP.GE.AND P3, PT, R22, R92.reuse, PT ;  /* 0x0000005c1600720c */ /* 0x080fe20003f66270 */
[----:B------:R-:W-:Y:S01]  /*13dd0*/  VIADD R22, R2, 0xffffff21 ;  /* 0xffffff2102167836 */ /* 0x000fe20000000000 */
[----:B------:R-:W-:Y:S01]  /*13de0*/  FSEL R79, R95, -INF , !P4 ;  /* 0xff8000005f4f7808 */ /* 0x000fe20006000000 */
[----:B------:R1:W-:Y:S01]  /*13df0*/  MUFU.TANH R166, R23 ;  /* 0x0000001700a67308 */ /* 0x0003e20000002400 */
[----:B------:R-:W-:Y:S02]  /*13e00*/  FSEL R95, R193, -INF , !P4 ;  /* 0xff800000c15f7808 */ /* 0x000fe40006000000 */
[----:B------:R-:W-:Y:S01]  /*13e10*/  ISETP.GE.AND P4, PT, R22, R92, PT ;  /* 0x0000005c1600720c */ /* 0x000fe20003f86270 */
[----:B------:R-:W-:Y:S01]  /*13e20*/  VIADD R22, R2, 0xffffff28 ;  /* 0xffffff2802167836 */ /* 0x000fe20000000000 */
[----:B------:R-:W-:-:S03]  /*13e30*/  FSEL R90, R188, -INF , !P2 ;  /* 0xff800000bc5a7808 */ /* 0x000fc60005000000 */
[----:B------:R3:W4:Y:S01]  /*13e40*/  MUFU.TANH R167, R30 ;  /* 0x0000001e00a77308 */ /* 0x0007220000002400 */
[----:B------:R-:W-:Y:S01]  /*13e50*/  ISETP.GE.AND P6, PT, R22, R92, PT ;  /* 0x0000005c1600720c */ /* 0x000fe20003fc6270 */
[----:B-1----:R-:W-:-:S06]  /*13e60*/  FMUL.FTZ R23, R24, R0 ;  /* 0x0000000018177220 */ /* 0x002fcc0000410000 */
[----:B------:R1:W-:Y:S01]  /*13e70*/  MUFU.TANH R168, R23 ;  /* 0x0000001700a87308 */ /* 0x0003e20000002400 */
[----:B------:R-:W-:Y:S01]  /*13e80*/  IADD3 R22, PT, PT, R2, -0xd7, RZ ;  /* 0xffffff2902167810 */ /* 0x000fe20007ffe0ff */
[----:B---3--:R-:W-:Y:S01]  /*13e90*/  HMMA.16816.F32 R28, R16, R70, RZ ;  /* 0x00000046101c723c */ /* 0x008fe200000018ff */
[----:B------:R-:W3:Y:S01]  /*13ea0*/  LDSM.16.M88.4 R68, [R21+0x9000] ;  /* 0x009000001544783b */ /* 0x000ee20000000200 */
[----:B------:R-:W-:Y:S02]  /*13eb0*/  FSEL R96, R191, -INF , !P2 ;  /* 0xff800000bf607808 */ /* 0x000fe40005000000 */
[----:B------:R-:W-:Y:S01]  /*13ec0*/  ISETP.GE.AND P2, PT, R22, R92, PT ;  /* 0x0000005c1600720c */ /* 0x000fe20003f46270 */
[----:B------:R-:W-:Y:S02]  /*13ed0*/  VIADD R22, R2, 0xffffff30 ;  /* 0xffffff3002167836 */ /* 0x000fe40000000000 */
[----:B-1----:R-:W-:-:S04]  /*13ee0*/  FMUL.FTZ R23, R25, R0 ;  /* 0x0000000019177220 */ /* 0x002fc80000410000 */
[----:B------:R1:W-:Y:S01]  /*13ef0*/  MUFU.TANH R163, R23 ;  /* 0x0000001700a37308 */ /* 0x0003e20000002400 */
[----:B------:R-:W-:Y:S01]  /*13f00*/  FSEL R98, R156, -INF , !P5 ;  /* 0xff8000009c627808 */ /* 0x000fe20006800000 */
[----:B------:R-:W-:Y:S01]  /*13f10*/  HMMA.16816.F32 R32, R4, R46, R32 ;  /* 0x0000002e0420723c */ /* 0x000fe20000001820 */
[----:B------:R-:W4:Y:S01]  /*13f20*/  LDSM.16.M88.4 R44, [R3+0x8800] ;  /* 0x00880000032c783b */ /* 0x000f220000000200 */
[----:B------:R-:W-:Y:S01]  /*13f30*/  FSEL R97, R190, -INF , !P0 ;  /* 0xff800000be617808 */ /* 0x000fe20004000000 */
[----:B-1----:R-:W-:-:S04]  /*13f40*/  FMUL.FTZ R23, R26, R0 ;  /* 0x000000001a177220 */ /* 0x002fc80000410000 */
[----:B------:R1:W4:Y:S01]  /*13f50*/  MUFU.TANH R156, R23 ;  /* 0x00000017009c7308 */ /* 0x0003220000002400 */
[----:B------:R-:W-:Y:S02]  /*13f60*/  FSEL R100, R138, -INF , !P1 ;  /* 0xff8000008a647808 */ /* 0x000fe40004800000 */
[----:B------:R-:W-:Y:S01]  /*13f70*/  FSEL R99, R189, -INF , !P1 ;  /* 0xff800000bd637808 */ /* 0x000fe20004800000 */
[----:B-1----:R-:W-:Y:S02]  /*13f80*/  FMUL.FTZ R23, R27, R0 ;  /* 0x000000001b177220 */ /* 0x002fe40000410000 */
[----:B--2---:R-:W-:Y:S01]  /*13f90*/  HMMA.16816.F32 R24, R16, R72, RZ ;  /* 0x000000481018723c */ /* 0x004fe200000018ff */
[----:B------:R-:W-:Y:S02]  /*13fa0*/  FSEL R73, R140, -INF , !P0 ;  /* 0xff8000008c497808 */ /* 0x000fe40004000000 */
[----:B------:R-:W-:Y:S01]  /*13fb0*/  ISETP.GE.AND P0, PT, R22, R92, PT ;  /* 0x0000005c1600720c */ /* 0x000fe20003f06270 */
[----:B------:R-:W-:-:S05]  /*13fc0*/  VIADD R22, R2, 0xffffff31 ;  /* 0xffffff3102167836 */ /* 0x000fca0000000000 */
[-C--:B------:R-:W-:Y:S01]  /*13fd0*/  ISETP.GE.AND P1, PT, R22, R92.reuse, PT ;  /* 0x0000005c1600720c */ /* 0x080fe20003f26270 */
[----:B------:R-:W-:Y:S01]  /*13fe0*/  VIADD R22, R2, 0xffffff38 ;  /* 0xffffff3802167836 */ /* 0x000fe20000000000 */
[----:B------:R-:W-:Y:S02]  /*13ff0*/  FSEL R101, R127, -INF , !P3 ;  /* 0xff8000007f657808 */ /* 0x000fe40005800000 */
[----:B------:R-:W-:Y:S02]  /*14000*/  FSEL R104, R187, -INF , !P3 ;  /* 0xff800000bb687808 */ /* 0x000fe40005800000 */
[----:B------:R-:W-:Y:S01]  /*14010*/  ISETP.GE.AND P3, PT, R22, R92, PT ;  /* 0x0000005c1600720c */ /* 0x000fe20003f66270 */
[----:B------:R-:W-:Y:S01]  /*14020*/  VIADD R22, R2, 0xffffff39 ;  /* 0xffffff3902167836 */ /* 0x000fe20000000000 */
[----:B------:R-:W-:-:S04]  /*14030*/  FSEL R78, R148, -INF , !P5 ;  /* 0xff800000944e7808 */ /* 0x000fc80006800000 */
[-C--:B------:R-:W-:Y:S01]  /*14040*/  ISETP.GE.AND P5, PT, R22, R92.reuse, PT ;  /* 0x0000005c1600720c */ /* 0x080fe20003fa6270 */
[----:B------:R-:W-:Y:S01]  /*14050*/  VIADD R22, R2, 0xffffff40 ;  /* 0xffffff4002167836 */ /* 0x000fe20000000000 */
[----:B------:R-:W-:Y:S02]  /*14060*/  FSEL R102, R110, -INF , !P6 ;  /* 0xff8000006e667808 */ /* 0x000fe40007000000 */
[----:B------:R-:W-:Y:S02]  /*14070*/  FSEL R107, R185, -INF , !P6 ;  /* 0xff800000b96b7808 */ /* 0x000fe40007000000 */
[----:B------:R-:W-:Y:S02]  /*14080*/  ISETP.GE.AND P6, PT, R22, R92, PT ;  /* 0x0000005c1600720c */ /* 0x000fe40003fc6270 */
[----:B------:R-:W-:Y:S02]  /*14090*/  IADD3 R22, PT, PT, R2, -0xbf, RZ ;  /* 0xffffff4102167810 */ /* 0x000fe40007ffe0ff */
[----:B------:R-:W-:-:S02]  /*140a0*/  FSEL R108, R108, -INF , !P2 ;  /* 0xff8000006c6c7808 */ /* 0x000fc40005000000 */
[----:B------:R-:W-:Y:S02]  /*140b0*/  FSEL R105, R121, -INF , !P2 ;  /* 0xff80000079697808 */ /* 0x000fe40005000000 */
[----:B------:R-:W-:Y:S01]  /*140c0*/  ISETP.GE.AND P2, PT, R22, R92, PT ;  /* 0x0000005c1600720c */ /* 0x000fe20003f46270 */
[----:B------:R-:W-:Y:S01]  /*140d0*/  VIADD R22, R2, 0xffffff48 ;  /* 0xffffff4802167836 */ /* 0x000fe20000000000 */
[----:B------:R-:W-:Y:S01]  /*140e0*/  HMMA.16816.F32 R56, R12, R54, R28 ;  /* 0x000000360c38723c */ /* 0x000fe2000000181c */
[----:B------:R-:W-:-:S07]  /*140f0*/  FSEL R110, R116, -INF , !P0 ;  /* 0xff800000746e7808 */ /* 0x000fce0004000000 */
[----:B---3--:R-:W-:Y:S08]  /*14100*/  HMMA.16816.F32 R52, R12, R68, R24 ;  /* 0x000000440c34723c */ /* 0x008ff00000001818 */
[----:B------:R-:W-:Y:S01]  /*14110*/  HMMA.16816.F32 R24, R8, R66, R84 ;  /* 0x000000420818723c */ /* 0x000fe20000001854 */
[----:B------:R-:W-:Y:S02]  /*14120*/  FSEL R84, R109, -INF , !P0 ;  /* 0xff8000006d547808 */ /* 0x000fe40004000000 */
[----:B------:R-:W-:-:S02]  /*14130*/  FSEL R103, R117, -INF , !P4 ;  /* 0xff80000075677808 */ /* 0x000fc40006000000 */
[----:B------:R-:W-:Y:S01]  /*14140*/  FSEL R106, R186, -INF , !P4 ;  /* 0xff800000ba6a7808 */ /* 0x000fe20006000000 */
[----:B------:R1:W2:Y:S01]  /*14150*/  MUFU.TANH R148, R23 ;  /* 0x0000001700947308 */ /* 0x0002a20000002400 */
[-C--:B------:R-:W-:Y:S01]  /*14160*/  ISETP.GE.AND P0, PT, R22, R92.reuse, PT ;  /* 0x0000005c1600720c */ /* 0x080fe20003f06270 */
[----:B------:R-:W-:Y:S01]  /*14170*/  VIADD R22, R2, 0xffffff49 ;  /* 0xffffff4902167836 */ /* 0x000fe20000000000 */
[----:B----4-:R-:W-:Y:S01]  /*14180*/  HMMA.16816.F32 R28, R8, R44, R80 ;  /* 0x0000002c081c723c */ /* 0x010fe20000001850 */
[----:B------:R-:W-:Y:S01]  /*14190*/  FSEL R83, R111, -INF , !P1 ;  /* 0xff8000006f537808 */ /* 0x000fe20004800000 */
[----:B------:R-:W3:Y:S01]  /*141a0*/  LDSM.16.M88.4 R64, [R3+0x9000] ;  /* 0x009000000340783b */ /* 0x000ee20000000200 */
[----:B------:R-:W-:Y:S02]  /*141b0*/  FSEL R109, R184, -INF , !P1 ;  /* 0xff800000b86d7808 */ /* 0x000fe40004800000 */
[----:B------:R-:W-:Y:S01]  /*141c0*/  ISETP.GE.AND P1, PT, R22, R92, PT ;  /* 0x0000005c1600720c */ /* 0x000fe20003f26270 */
[----:B------:R-:W-:-:S05]  /*141d0*/  VIADD R22, R2, 0xffffff50 ;  /* 0xffffff5002167836 */ /* 0x000fca0000000000 */
[----:B------:R-:W-:Y:S01]  /*141e0*/  ISETP.GE.AND P4, PT, R22, R92, PT ;  /* 0x0000005c1600720c */ /* 0x000fe20003f86270 */
[----:B------:R-:W-:Y:S01]  /*141f0*/  VIADD R22, R2, 0xffffff51 ;  /* 0xffffff5102167836 */ /* 0x000fe20000000000 */
[----:B------:R-:W-:Y:S01]  /*14200*/  HMMA.16816.F32 R36, R4, R48, R36 ;  /* 0x000000300424723c */ /* 0x000fe20000001824 */
[----:B-1----:R-:W-:Y:S01]  /*14210*/  FMUL.FTZ R23, R32, R0 ;  /* 0x0000000020177220 */ /* 0x002fe20000410000 */
[----:B------:R-:W-:Y:S02]  /*14220*/  FSEL R112, R112, -INF , !P5 ;  /* 0xff80000070707808 */ /* 0x000fe40006800000 */
[----:B------:R-:W-:Y:S02]  /*14230*/  FSEL R87, R182, -INF , !P5 ;  /* 0xff800000b6577808 */ /* 0x000fe40006800000 */
[----:B------:R-:W-:Y:S01]  /*14240*/  ISETP.GE.AND P5, PT, R22, R92, PT ;  /* 0x0000005c1600720c */ /* 0x000fe20003fa6270 */
[----:B------:R-:W-:Y:S01]  /*14250*/  VIADD R22, R2, 0xffffff58 ;  /* 0xffffff5802167836 */ /* 0x000fe20000000000 */
[----:B------:R1:W-:Y:S01]  /*14260*/  MUFU.TANH R140, R23 ;  /* 0x00000017008c7308 */ /* 0x0003e20000002400 */
[----:B------:R-:W-:-:S02]  /*14270*/  FSEL R113, R113, -INF , !P6 ;  /* 0xff80000071717808 */ /* 0x000fc40007000000 */
[----:B------:R-:W-:Y:S02]  /*14280*/  FSEL R120, R120, -INF , !P6 ;  /* 0xff80000078787808 */ /* 0x000fe40007000000 */
[----:B------:R-:W-:Y:S02]  /*14290*/  ISETP.GE.AND P6, PT, R22, R92, PT ;  /* 0x0000005c1600720c */ /* 0x000fe40003fc6270 */
[----:B------:R-:W-:Y:S02]  /*142a0*/  IADD3 R22, PT, PT, R2, -0xa7, RZ ;  /* 0xffffff5902167810 */ /* 0x000fe40007ffe0ff */
[----:B------:R-:W-:Y:S01]  /*142b0*/  FSEL R114, R114, -INF , !P2 ;  /* 0xff80000072727808 */ /* 0x000fe20005000000 */
[----:B-1----:R-:W-:Y:S01]  /*142c0*/  FMUL.FTZ R23, R33, R0 ;  /* 0x0000000021177220 */ /* 0x002fe20000410000 */
[----:B------:R-:W-:-:S03]  /*142d0*/  FSEL R119, R119, -INF , !P2 ;  /* 0xff80000077777808 */ /* 0x000fc60005000000 */
[----:B------:R1:W-:Y:S01]  /*142e0*/  MUFU.TANH R138, R23 ;  /* 0x00000017008a7308 */ /* 0x0003e20000002400 */
[-C--:B------:R-:W-:Y:S01]  /*142f0*/  ISETP.GE.AND P2, PT, R22, R92.reuse, PT ;  /* 0x0000005c1600720c */ /* 0x080fe20003f46270 */
[----:B------:R-:W-:Y:S01]  /*14300*/  VIADD R22, R2, 0xffffff60 ;  /* 0xffffff6002167836 */ /* 0x000fe20000000000 */
[----:B------:R-:W-:Y:S02]  /*14310*/  FSEL R115, R115, -INF , !P0 ;  /* 0xff80000073737808 */ /* 0x000fe40004000000 */
[----:B------:R-:W-:Y:S02]  /*14320*/  FSEL R123, R123, -INF , !P0 ;  /* 0xff8000007b7b7808 */ /* 0x000fe40004000000 */
[----:B------:R-:W-:Y:S01]  /*14330*/  ISETP.GE.AND P0, PT, R22, R92, PT ;  /* 0x0000005c1600720c */ /* 0x000fe20003f06270 */
[----:B-1----:R-:W-:-:S04]  /*14340*/  FMUL.FTZ R23, R34, R0 ;  /* 0x0000000022177220 */ /* 0x002fc80000410000 */
[----:B------:R1:W-:Y:S01]  /*14350*/  MUFU.TANH R127, R23 ;  /* 0x00000017007f7308 */ /* 0x0003e20000002400 */
[----:B------:R-:W-:Y:S01]  /*14360*/  VIADD R22, R2, 0xffffff61 ;  /* 0xffffff6102167836 */ /* 0x000fe20000000000 */
[----:B------:R-:W-:Y:S01]  /*14370*/  HMMA.16816.F32 R24, R4, R50, R24 ;  /* 0x000000320418723c */ /* 0x000fe20000001818 */
[----:B------:R-:W-:Y:S01]  /*14380*/  FSEL R85, R61, -INF , !P3 ;  /* 0xff8000003d557808 */ /* 0x000fe20005800000 */
[----:B------:R-:W4:Y:S01]  /*14390*/  LDSM.16.M88.4 R48, [R20+0x9000] ;  /* 0x009000001430783b */ /* 0x000f220000000200 */
[----:B------:R-:W-:Y:S02]  /*143a0*/  FSEL R111, R183, -INF , !P3 ;  /* 0xff800000b76f7808 */ /* 0x000fe40005800000 */
[----:B------:R-:W-:Y:S01]  /*143b0*/  ISETP.GE.AND P3, PT, R22, R92, PT ;  /* 0x0000005c1600720c */ /* 0x000fe20003f66270 */
[----:B-1----:R-:W-:Y:S01]  /*143c0*/  FMUL.FTZ R23, R35, R0 ;  /* 0x0000000023177220 */ /* 0x002fe20000410000 */
[----:B------:R-:W-:Y:S01]  /*143d0*/  VIADD R22, R2, 0xffffff68 ;  /* 0xffffff6802167836 */ /* 0x000fe20000000000 */
[----:B------:R-:W-:Y:S01]  /*143e0*/  FSEL R124, R124, -INF , !P4 ;  /* 0xff8000007c7c7808 */ /* 0x000fe20006000000 */
[----:B------:R-:W1:Y:S01]  /*143f0*/  LDSM.16.M88.4 R32, [R60+UR8+0x9800] ;  /* 0x009800083c20783b */ /* 0x000e620008000200 */
[----:B------:R2:W1:Y:S01]  /*14400*/  MUFU.TANH R121, R23 ;  /* 0x0000001700797308 */ /* 0x0004620000002400 */
[----:B------:R-:W-:-:S02]  /*14410*/  FSEL R130, R130, -INF , !P4 ;  /* 0xff80000082827808 */ /* 0x000fc40006000000 */
[----:B------:R-:W-:Y:S01]  /*14420*/  ISETP.GE.AND P4, PT, R22, R92, PT ;  /* 0x0000005c1600720c */ /* 0x000fe20003f86270 */
[----:B------:R-:W-:Y:S02]  /*14430*/  VIADD R22, R2, 0xffffff69 ;  /* 0xffffff6902167836 */ /* 0x000fe40000000000 */
[----:B--2---:R-:W-:-:S04]  /*14440*/  FMUL.FTZ R23, R36, R0 ;  /* 0x0000000024177220 */ /* 0x004fc80000410000 */
[----:B------:R2:W-:Y:S01]  /*14450*/  MUFU.TANH R117, R23 ;  /* 0x0000001700757308 */ /* 0x0005e20000002400 */
[----:B------:R-:W-:Y:S02]  /*14460*/  FSEL R125, R125, -INF , !P5 ;  /* 0xff8000007d7d7808 */ /* 0x000fe40006800000 */
[----:B------:R-:W-:Y:S02]  /*14470*/  FSEL R129, R129, -INF , !P5 ;  /* 0xff80000081817808 */ /* 0x000fe40006800000 */
[----:B------:R-:W-:Y:S01]  /*14480*/  ISETP.GE.AND P5, PT, R22, R92, PT ;  /* 0x0000005c1600720c */ /* 0x000fe20003fa6270 */
[----:B--2---:R-:W-:-:S04]  /*14490*/  FMUL.FTZ R23, R37, R0 ;  /* 0x0000000025177220 */ /* 0x004fc80000410000 */
[----:B------:R2:W-:Y:S01]  /*144a0*/  MUFU.TANH R116, R23 ;  /* 0x0000001700747308 */ /* 0x0005e20000002400 */
[----:B------:R-:W-:Y:S01]  /*144b0*/  VIADD R22, R2, 0xffffff70 ;  /* 0xffffff7002167836 */ /* 0x000fe20000000000 */
[----:B------:R-:W-:Y:S01]  /*144c0*/  HMMA.16816.F32 R28, R4, R40, R28 ;  /* 0x00000028041c723c */ /* 0x000fe2000000181c */
[----:B------:R-:W-:Y:S02]  /*144d0*/  FSEL R126, R126, -INF , !P6 ;  /* 0xff8000007e7e7808 */ /* 0x000fe40007000000 */
[----:B------:R-:W-:Y:S01]  /*144e0*/  FSEL R131, R131, -INF , !P6 ;  /* 0xff80000083837808 */ /* 0x000fe20007000000 */
[----:B--2---:R-:W-:-:S04]  /*144f0*/  FMUL.FTZ R23, R38, R0 ;  /* 0x0000000026177220 */ /* 0x004fc80000410000 */
[----:B------:R2:W1:Y:S01]  /*14500*/  MUFU.TANH R86, R23 ;  /* 0x0000001700567308 */ /* 0x0004620000002400 */
[----:B------:R-:W-:Y:S02]  /*14510*/  ISETP.GE.AND P6, PT, R22, R92, PT ;  /* 0x0000005c1600720c */ /* 0x000fe40003fc6270 */
[----:B------:R-:W-:Y:S02]  /*14520*/  IADD3 R22, PT, PT, R2, -0x8f, RZ ;  /* 0xffffff7102167810 */ /* 0x000fe40007ffe0ff */
[----:B------:R-:W-:Y:S01]  /*14530*/  FSEL R132, R132, -INF , !P2 ;  /* 0xff80000084847808 */ /* 0x000fe20005000000 */
[----:B--2---:R-:W-:Y:S02]  /*14540*/  FMUL.FTZ R23, R39, R0 ;  /* 0x0000000027177220 */ /* 0x004fe40000410000 */
[----:B------:R-:W-:Y:S01]  /*14550*/  HMMA.16816.F32 R36, R8, R46, R56 ;  /* 0x0000002e0824723c */ /* 0x000fe20000001838 */
[----:B------:R-:W-:Y:S01]  /*14560*/  FSEL R128, R128, -INF , !P2 ;  /* 0xff80000080807808 */ /* 0x000fe20005000000 */
[----:B------:R2:W-:Y:S01]  /*14570*/  MUFU.TANH R82, R23 ;  /* 0x0000001700527308 */ /* 0x0005e20000002400 */
[----:B------:R-:W-:-:S05]  /*14580*/  ISETP.GE.AND P2, PT, R22, R92, PT ;  /* 0x0000005c1600720c */ /* 0x000fca0003f46270 */
[----:B---3--:R-:W-:Y:S01]  /*14590*/  HMMA.16816.F32 R44, R8, R64, R52 ;  /* 0x00000040082c723c */ /* 0x008fe20000001834 */
[----:B------:R-:W-:Y:S01]  /*145a0*/  VIADD R22, R2, 0xffffff78 ;  /* 0xffffff7802167836 */ /* 0x000fe20000000000 */
[----:B------:R-:W-:Y:S02]  /*145b0*/  FSEL R122, R122, -INF , !P1 ;  /* 0xff8000007a7a7808 */ /* 0x000fe40004800000 */
[----:B------:R-:W-:Y:S01]  /*145c0*/  FSEL R118, R118, -INF , !P1 ;  /* 0xff80000076767808 */ /* 0x000fe20004800000 */
[-C--:B------:R-:W-:Y:S01]  /*145d0*/  FMUL.FTZ R27, R27, R0.reuse ;  /* 0x000000001b1b7220 */ /* 0x080fe20000410000 */
[----:B--2---:R-:W-:Y:S01]  /*145e0*/  FMUL.FTZ R23, R24, R0 ;  /* 0x0000000018177220 */ /* 0x004fe20000410000 */
[----:B------:R-:W-:-:S05]  /*145f0*/  ISETP.GE.AND P1, PT, R22, R92, PT ;  /* 0x0000005c1600720c */ /* 0x000fca0003f26270 */
[----:B------:R-:W-:Y:S01]  /*14600*/  HMMA.16816.F32 R36, R4, R42, R36 ;  /* 0x0000002a0424723c */ /* 0x000fe20000001824 */
[----:B------:R2:W3:Y:S01]  /*14610*/  LDSM.16.M88.4 R52, [R21+0x9800] ;  /* 0x009800001534783b */ /* 0x0004e20000000200 */
[----:B------:R4:W-:Y:S01]  /*14620*/  MUFU.TANH R81, R23 ;  /* 0x0000001700517308 */ /* 0x0009e20000002400 */
[----:B------:R-:W-:Y:S02]  /*14630*/  VIADD R22, R2, 0xffffff79 ;  /* 0xffffff7902167836 */ /* 0x000fe40000000000 */
[-C--:B------:R-:W-:Y:S01]  /*14640*/  FMUL.FTZ R28, R28, R0.reuse ;  /* 0x000000001c1c7220 */ /* 0x080fe20000410000 */
[-C--:B------:R-:W-:Y:S01]  /*14650*/  FMUL.FTZ R29, R29, R0.reuse ;  /* 0x000000001d1d7220 */ /* 0x080fe20000410000 */
[----:B------:R-:W-:Y:S01]  /*14660*/  FSEL R133, R133, -INF , !P0 ;  /* 0xff80000085857808 */ /* 0x000fe20004000000 */
[----:B------:R-:W-:Y:S01]  /*14670*/  FMUL.FTZ R30, R30, R0 ;  /* 0x000000001e1e7220 */ /* 0x000fe20000410000 */
[----:B------:R-:W-:Y:S01]  /*14680*/  FSEL R139, R139, -INF , !P0 ;  /* 0xff8000008b8b7808 */ /* 0x000fe20004000000 */
[----:B------:R-:W-:Y:S01]  /*14690*/  MUFU.TANH R69, R27 ;  /* 0x0000001b00457308 */ /* 0x000fe20000002400 */
[----:B------:R-:W-:Y:S01]  /*146a0*/  ISETP.GE.AND P0, PT, R22, R92, PT ;  /* 0x0000005c1600720c */ /* 0x000fe20003f06270 */
[----:B----4-:R-:W-:-:S06]  /*146b0*/  FMUL.FTZ R23, R25, R0 ;  /* 0x0000000019177220 */ /* 0x010fcc0000410000 */
[----:B------:R4:W-:Y:S01]  /*146c0*/  MUFU.TANH R80, R23 ;  /* 0x0000001700507308 */ /* 0x0009e20000002400 */
[C---:B--2---:R-:W-:Y:S01]  /*146d0*/  IADD3 R21, PT, PT, R2.reuse, -0x77, RZ ;  /* 0xffffff8902157810 */ /* 0x044fe20007ffe0ff */
[----:B------:R-:W-:Y:S01]  /*146e0*/  VIADD R22, R2, 0xffffff80 ;  /* 0xffffff8002167836 */ /* 0x000fe20000000000 */
[----:B------:R-:W-:Y:S02]  /*146f0*/  FSEL R146, R146, -INF , !P2 ;  /* 0xff80000092927808 */ /* 0x000fe40005000000 */
[----:B------:R-:W-:Y:S02]  /*14700*/  FSEL R150, R150, -INF , !P2 ;  /* 0xff80000096967808 */ /* 0x000fe40005000000 */
[----:B------:R-:W-:Y:S01]  /*14710*/  ISETP.GE.AND P2, PT, R21, R92, PT ;  /* 0x0000005c1500720c */ /* 0x000fe20003f46270 */
[----:B------:R-:W-:Y:S01]  /*14720*/  MUFU.TANH R68, R28 ;  /* 0x0000001c00447308 */ /* 0x000fe20000002400 */
[----:B------:R-:W-:Y:S01]  /*14730*/  VIADD R21, R2, 0xffffff90 ;  /* 0xffffff9002157836 */ /* 0x000fe20000000000 */
[----:B------:R-:W-:Y:S01]  /*14740*/  FSEL R137, R137, -INF , !P4 ;  /* 0xff80000089897808 */ /* 0x000fe20006000000 */
[----:B----4-:R-:W-:-:S02]  /*14750*/  FMUL.FTZ R23, R26, R0 ;  /* 0x000000001a177220 */ /* 0x010fc40000410000 */
[----:B------:R-:W-:Y:S03]  /*14760*/  HMMA.16816.F32 R24, R16, R74, RZ ;  /* 0x0000004a1018723c */ /* 0x000fe600000018ff */
[----:B------:R-:W-:Y:S01]  /*14770*/  MUFU.TANH R65, R29 ;  /* 0x0000001d00417308 */ /* 0x000fe20000002400 */
[----:B------:R-:W-:Y:S02]  /*14780*/  FSEL R143, R143, -INF , !P4 ;  /* 0xff8000008f8f7808 */ /* 0x000fe40006000000 */
[----:B------:R-:W-:-:S05]  /*14790*/  ISETP.GE.AND P4, PT, R22, R92, PT ;  /* 0x0000005c1600720c */ /* 0x000fca0003f86270 */
[----:B------:R2:W-:Y:S01]  /*147a0*/  MUFU.TANH R72, R23 ;  /* 0x0000001700487308 */ /* 0x0005e20000002400 */
[----:B------:R-:W-:Y:S01]  /*147b0*/  FSEL R136, R136, -INF , !P3 ;  /* 0xff80000088887808 */ /* 0x000fe20005800000 */
[----:B------:R-:W-:Y:S01]  /*147c0*/  VIADD R22, R2, 0xffffff81 ;  /* 0xffffff8102167836 */ /* 0x000fe20000000000 */
[----:B------:R-:W-:-:S05]  /*147d0*/  FSEL R141, R141, -INF , !P3 ;  /* 0xff8000008d8d7808 */ /* 0x000fca0005800000 */
[----:B------:R4:W-:Y:S01]  /*147e0*/  MUFU.TANH R64, R30 ;  /* 0x0000001e00407308 */ /* 0x0009e20000002400 */
[----:B------:R-:W-:Y:S01]  /*147f0*/  ISETP.GE.AND P3, PT, R21, R92, PT ;  /* 0x0000005c1500720c */ /* 0x000fe20003f66270 */
[----:B------:R-:W-:Y:S02]  /*14800*/  VIADD R21, R2, 0xffffff91 ;  /* 0xffffff9102157836 */ /* 0x000fe40000000000 */
[----:B--2---:R-:W-:Y:S01]  /*14810*/  FMUL.FTZ R23, R31, R0 ;  /* 0x000000001f177220 */ /* 0x004fe20000410000 */
[----:B------:R-:W-:Y:S01]  /*14820*/  FSEL R152, R152, -INF , !P0 ;  /* 0xff80000098987808 */ /* 0x000fe20004000000 */
[----:B----4-:R-:W-:Y:S01]  /*14830*/  HMMA.16816.F32 R28, R4, R48, R44 ;  /* 0x00000030041c723c */ /* 0x010fe2000000182c */
[----:B------:R2:W4:Y:S01]  /*14840*/  LDSM.16.M88.4 R44, [R3+0x9800] ;  /* 0x00980000032c783b */ /* 0x0005220000000200 */
[----:B------:R-:W-:Y:S02]  /*14850*/  FSEL R149, R149, -INF , !P0 ;  /* 0xff80000095957808 */ /* 0x000fe40004000000 */
[----:B------:R-:W-:-:S02]  /*14860*/  FSEL R145, R145, -INF , !P5 ;  /* 0xff80000091917808 */ /* 0x000fc40006800000 */
[----:B------:R-:W-:Y:S02]  /*14870*/  FSEL R142, R142, -INF , !P5 ;  /* 0xff8000008e8e7808 */ /* 0x000fe40006800000 */
[----:B-1----:R-:W-:Y:S01]  /*14880*/  HMMA.16816.F32 R40, R16, R32, RZ ;  /* 0x000000201028723c */ /* 0x002fe200000018ff */
[----:B------:R-:W-:Y:S02]  /*14890*/  ISETP.GE.AND P5, PT, R22, R92, PT ;  /* 0x0000005c1600720c */ /* 0x000fe40003fa6270 */
[----:B------:R-:W-:Y:S02]  /*148a0*/  FSEL R147, R147, -INF , !P1 ;  /* 0xff80000093937808 */ /* 0x000fe40004800000 */
[----:B------:R-:W-:-:S03]  /*148b0*/  FSEL R153, R153, -INF , !P1 ;  /* 0xff80000099997808 */ /* 0x000fc60004800000 */
[----:B------:R-:W-:Y:S01]  /*148c0*/  HMMA.16816.F32 R56, R16, R34, RZ ;  /* 0x000000221038723c */ /* 0x000fe200000018ff */
[C---:B------:R-:W-:Y:S02]  /*148d0*/  VIADD R16, R2.reuse, 0xffffff88 ;  /* 0xffffff8802107836 */ /* 0x040fe40000000000 */
[----:B--2---:R-:W-:Y:S01]  /*148e0*/  VIADD R3, R2, 0xffffff98 ;  /* 0xffffff9802037836 */ /* 0x004fe20000000000 */
[----:B------:R-:W-:Y:S02]  /*148f0*/  ISETP.GE.AND P1, PT, R21, R92, PT ;  /* 0x0000005c1500720c */ /* 0x000fe40003f26270 */
[----:B------:R-:W-:Y:S02]  /*14900*/  FSEL R144, R144, -INF , !P6 ;  /* 0xff80000090907808 */ /* 0x000fe40007000000 */
[----:B------:R-:W-:Y:S02]  /*14910*/  FSEL R151, R151, -INF , !P6 ;  /* 0xff80000097977808 */ /* 0x000fe40007000000 */
[----:B------:R-:W-:-:S02]  /*14920*/  FSEL R160, R160, -INF , !P2 ;  /* 0xff800000a0a07808 */ /* 0x000fc40005000000 */
[----:B------:R-:W-:Y:S02]  /*14930*/  FSEL R154, R154, -INF , !P4 ;  /* 0xff8000009a9a7808 */ /* 0x000fe40006000000 */
[----:B------:R-:W-:Y:S02]  /*14940*/  FSEL R159, R159, -INF , !P4 ;  /* 0xff8000009f9f7808 */ /* 0x000fe40006000000 */
[----:B------:R-:W-:Y:S02]  /*14950*/  FSEL R162, R162, -INF , !P3 ;  /* 0xff800000a2a27808 */ /* 0x000fe40005800000 */
[----:B------:R-:W-:Y:S01]  /*14960*/  FSEL R169, R169, -INF , !P3 ;  /* 0xff800000a9a97808 */ /* 0x000fe20005800000 */
[----:B------:R-:W-:Y:S01]  /*14970*/  FMUL.FTZ R22, R36, R0 ;  /* 0x0000000024167220 */ /* 0x000fe20000410000 */
[----:B------:R-:W-:Y:S01]  /*14980*/  ISETP.GE.AND P0, PT, R3, R92, PT ;  /* 0x0000005c0300720c */ /* 0x000fe20003f06270 */
[----:B------:R-:W-:Y:S02]  /*14990*/  VIADD R3, R2, 0xffffff99 ;  /* 0xffffff9902037836 */ /* 0x000fe40000000000 */
[----:B------:R-:W-:Y:S01]  /*149a0*/  FMUL.FTZ R21, R39, R0 ;  /* 0x0000000027157220 */ /* 0x000fe20000410000 */
[----:B------:R-:W-:Y:S01]  /*149b0*/  FSEL R39, R157, -INF , !P5 ;  /* 0xff8000009d277808 */ /* 0x000fe20006800000 */
[----:B------:R1:W2:Y:S01]  /*149c0*/  LDSM.16.M88.4 R32, [R20+0x9800] ;  /* 0x009800001420783b */ /* 0x0002a20000000200 */
[----:B------:R-:W-:-:S02]  /*149d0*/  FSEL R158, R158, -INF , !P5 ;  /* 0xff8000009e9e7808 */ /* 0x000fc40006800000 */
[-C--:B------:R-:W-:Y:S02]  /*149e0*/  ISETP.GE.AND P6, PT, R16, R92.reuse, PT ;  /* 0x0000005c1000720c */ /* 0x080fe40003fc6270 */
[----:B------:R-:W-:Y:S02]  /*149f0*/  FSEL R165, R165, -INF , !P1 ;  /* 0xff800000a5a57808 */ /* 0x000fe40004800000 */
[----:B------:R-:W-:Y:S01]  /*14a00*/  FSEL R172, R172, -INF , !P1 ;  /* 0xff800000acac7808 */ /* 0x000fe20004800000 */
[----:B------:R4:W-:Y:S01]  /*14a10*/  MUFU.TANH R60, R22 ;  /* 0x00000016003c7308 */ /* 0x0009e20000002400 */
[----:B------:R-:W-:Y:S01]  /*14a20*/  ISETP.GE.AND P5, PT, R3, R92, PT ;  /* 0x0000005c0300720c */ /* 0x000fe20003fa6270 */
[----:B------:R-:W-:Y:S01]  /*14a30*/  VIADD R3, R2, 0xffffffa0 ;  /* 0xffffffa002037836 */ /* 0x000fe20000000000 */
[----:B------:R-:W-:Y:S01]  /*14a40*/  HMMA.16816.F32 R16, R12, R70, R24 ;  /* 0x000000460c10723c */ /* 0x000fe20000001818 */
[----:B------:R-:W-:-:S04]  /*14a50*/  FSEL R155, R155, -INF , !P6 ;  /* 0xff8000009b9b7808 */ /* 0x000fc80007000000 */
[----:B------:R-:W2:Y:S01]  /*14a60*/  MUFU.TANH R61, R23 ;  /* 0x00000017003d7308 */ /* 0x000ea20000002400 */
[----:B------:R-:W-:Y:S01]  /*14a70*/  FSEL R161, R161, -INF , !P6 ;  /* 0xff800000a1a17808 */ /* 0x000fe20007000000 */
[----:B------:R-:W-:Y:S01]  /*14a80*/  FMUL.FTZ R29, R29, R0 ;  /* 0x000000001d1d7220 */ /* 0x000fe20000410000 */
[----:B------:R-:W-:Y:S01]  /*14a90*/  ISETP.GE.AND P6, PT, R3, R92, PT ;  /* 0x0000005c0300720c */ /* 0x000fe20003fc6270 */
[----:B------:R1:W-:Y:S01]  /*14aa0*/  STL [R1+0x1c], R210 ;  /* 0x00001cd201007387 */ /* 0x0003e20000100800 */
[----:B------:R-:W-:Y:S02]  /*14ab0*/  IADD3 R3, PT, PT, R2, -0x5f, RZ ;  /* 0xffffffa102037810 */ /* 0x000fe40007ffe0ff */
[----:B------:R-:W-:Y:S01]  /*14ac0*/  FSEL R157, R180, -INF , !P2 ;  /* 0xff800000b49d7808 */ /* 0x000fe20005000000 */
[----:B------:R-:W-:-:S04]  /*14ad0*/  DEPBAR.LE SB0, 0x0 ;  /* 0x000080000000791a */ /* 0x000fc80000000000 */
[----:B------:R-:W-:Y:S01]  /*14ae0*/  ISETP.GE.AND P2, PT, R3, R92, PT ;  /* 0x0000005c0300720c */ /* 0x000fe20003f46270 */
[----:B------:R-:W-:-:S05]  /*14af0*/  VIADD R3, R2, 0xffffffa8 ;  /* 0xffffffa802037836 */ /* 0x000fca0000000000 */
[-C--:B------:R-:W-:Y:S01]  /*14b00*/  ISETP.GE.AND P4, PT, R3, R92.reuse, PT ;  /* 0x0000005c0300720c */ /* 0x080fe20003f86270 */
[C---:B------:R-:W-:Y:S01]  /*14b10*/  VIADD R3, R2.reuse, 0xffffffa9 ;  /* 0xffffffa902037836 */ /* 0x040fe20000000000 */
[----:B------:R-:W-:Y:S04]  /*14b20*/  HMMA.16816.F32 R16, R8, R66, R16 ;  /* 0x000000420810723c */ /* 0x000fe80000001810 */
[----:B------:R-:W-:Y:S01]  /*14b30*/  ISETP.GE.AND P3, PT, R3, R92, PT ;  /* 0x0000005c0300720c */ /* 0x000fe20003f66270 */
[----:B------:R-:W-:-:S03]  /*14b40*/  VIADD R3, R2, 0xffffffb0 ;  /* 0xffffffb002037836 */ /* 0x000fc60000000000 */
[----:B---3--:R-:W-:Y:S02]  /*14b50*/  HMMA.16816.F32 R24, R12, R52, R40 ;  /* 0x000000340c18723c */ /* 0x008fe40000001828 */
[----:B------:R-:W-:Y:S01]  /*14b60*/  ISETP.GE.AND P1, PT, R3, R92, PT ;  /* 0x0000005c0300720c */ /* 0x000fe20003f26270 */
[----:B------:R-:W-:Y:S02]  /*14b70*/  VIADD R3, R2, 0xffffffb1 ;  /* 0xffffffb102037836 */ /* 0x000fe40000000000 */
[----:B----4-:R-:W-:Y:S01]  /*14b80*/  FMUL.FTZ R22, R37, R0 ;  /* 0x0000000025167220 */ /* 0x010fe20000410000 */
[----:B------:R-:W-:Y:S02]  /*14b90*/  FSEL R164, R164, -INF , !P0 ;  /* 0xff800000a4a47808 */ /* 0x000fe40004000000 */
[----:B------:R-:W-:Y:S02]  /*14ba0*/  FSEL R171, R171, -INF , !P0 ;  /* 0xff800000abab7808 */ /* 0x000fe40004000000 */
[----:B------:R-:W-:Y:S01]  /*14bb0*/  ISETP.GE.AND P0, PT, R3, R92, PT ;  /* 0x0000005c0300720c */ /* 0x000fe20003f06270 */
[----:B------:R-:W-:Y:S01]  /*14bc0*/  VIADD R3, R2, 0xffffffb8 ;  /* 0xffffffb802037836 */ /* 0x000fe20000000000 */
[----:B------:R3:W-:Y:S01]  /*14bd0*/  MUFU.TANH R48, R22 ;  /* 0x0000001600307308 */ /* 0x0007e20000002400 */
[----:B------:R-:W-:-:S02]  /*14be0*/  FSEL R173, R173, -INF , !P6 ;  /* 0xff800000adad7808 */ /* 0x000fc40007000000 */
[----:B------:R-:W-:-:S05]  /*14bf0*/  FSEL R176, R176, -INF , !P6 ;  /* 0xff800000b0b07808 */ /* 0x000fca0007000000 */
[----:B------:R4:W-:Y:S01]  /*14c00*/  MUFU.TANH R37, R21 ;  /* 0x0000001500257308 */ /* 0x0009e20000002400 */
[----:B------:R-:W-:Y:S02]  /*14c10*/  ISETP.GE.AND P6, PT, R3, R92, PT ;  /* 0x0000005c0300720c */ /* 0x000fe40003fc6270 */
[----:B------:R-:W-:Y:S01]  /*14c20*/  IADD3 R3, PT, PT, R2, -0x47, RZ ;  /* 0xffffffb902037810 */ /* 0x000fe20007ffe0ff */
[----:B---3--:R-:W-:Y:S01]  /*14c30*/  FMUL.FTZ R22, R38, R0 ;  /* 0x0000000026167220 */ /* 0x008fe20000410000 */
[----:B------:R-:W-:-:S03]  /*14c40*/  FSEL R175, R175, -INF , !P2 ;  /* 0xff800000afaf7808 */ /* 0x000fc60005000000 */
[----:B------:R-:W-:Y:S01]  /*14c50*/  MUFU.TANH R38, R22 ;  /* 0x0000001600267308 */ /* 0x000fe20000002400 */
[----:B----4-:R-:W-:Y:S01]  /*14c60*/  FMUL.FTZ R21, R28, R0 ;  /* 0x000000001c157220 */ /* 0x010fe20000410000 */
[----:B------:R-:W-:-:S06]  /*14c70*/  FSEL R178, R178, -INF , !P2 ;  /* 0xff800000b2b27808 */ /* 0x000fcc0005000000 */
[----:B------:R1:W-:Y:S01]  /*14c80*/  MUFU.TANH R36, R21 ;  /* 0x0000001500247308 */ /* 0x0003e20000002400 */
[-C--:B------:R-:W-:Y:S01]  /*14c90*/  ISETP.GE.AND P2, PT, R3, R92.reuse, PT ;  /* 0x0000005c0300720c */ /* 0x080fe20003f46270 */
[----:B------:R-:W-:Y:S01]  /*14ca0*/  VIADD R3, R2, 0xffffffc0 ;  /* 0xffffffc002037836 */ /* 0x000fe20000000000 */
[----:B------:R-:W-:Y:S01]  /*14cb0*/  FSEL R174, R174, -INF , !P5 ;  /* 0xff800000aeae7808 */ /* 0x000fe20006800000 */
[----:B------:R-:W-:Y:S01]  /*14cc0*/  HMMA.16816.F32 R12, R12, R54, R56 ;  /* 0x000000360c0c723c */ /* 0x000fe20000001838 */
[----:B------:R-:W-:Y:S02]  /*14cd0*/  FSEL R170, R170, -INF , !P5 ;  /* 0xff800000aaaa7808 */ /* 0x000fe40006800000 */
[----:B------:R-:W-:-:S05]  /*14ce0*/  ISETP.GE.AND P5, PT, R3, R92, PT ;  /* 0x0000005c0300720c */ /* 0x000fca0003fa6270 */
[----:B-1----:R-:W-:Y:S01]  /*14cf0*/  HMMA.16816.F32 R20, R4, R50, R16 ;  /* 0x000000320414723c */ /* 0x002fe20000001810 */
[----:B------:R-:W-:-:S04]  /*14d00*/  FMUL.FTZ R16, R30, R0 ;  /* 0x000000001e107220 */ /* 0x000fc80000410000 */
[----:B------:R1:W-:Y:S01]  /*14d10*/  MUFU.TANH R28, R16 ;  /* 0x00000010001c7308 */ /* 0x0003e20000002400 */
[C---:B------:R-:W-:Y:S01]  /*14d20*/  VIADD R3, R2.reuse, 0xffffffc1 ;  /* 0xffffffc102037836 */ /* 0x040fe20000000000 */
[----:B------:R-:W-:Y:S02]  /*14d30*/  FSEL R167, R167, -INF , !P4 ;  /* 0xff800000a7a77808 */ /* 0x000fe40006000000 */
[----:B------:R-:W-:Y:S02]  /*14d40*/  FSEL R177, R177, -INF , !P4 ;  /* 0xff800000b1b17808 */ /* 0x000fe40006000000 */
[----:B------:R-:W-:Y:S01]  /*14d50*/  ISETP.GE.AND P4, PT, R3, R92, PT ;  /* 0x0000005c0300720c */ /* 0x000fe20003f86270 */
[----:B------:R-:W-:Y:S01]  /*14d60*/  VIADD R3, R2, 0xffffffc8 ;  /* 0xffffffc802037836 */ /* 0x000fe20000000000 */
[----:B-1----:R-:W-:Y:S01]  /*14d70*/  HMMA.16816.F32 R16, R8, R44, R24 ;  /* 0x0000002c0810723c */ /* 0x002fe20000001818 */
[----:B------:R-:W-:Y:S02]  /*14d80*/  FSEL R180, R166, -INF , !P3 ;  /* 0xff800000a6b47808 */ /* 0x000fe40005800000 */
[----:B------:R-:W-:-:S02]  /*14d90*/  FSEL R166, R179, -INF , !P3 ;  /* 0xff800000b3a67808 */ /* 0x000fc40005800000 */
[-C--:B------:R-:W-:Y:S01]  /*14da0*/  ISETP.GE.AND P3, PT, R3, R92.reuse, PT ;  /* 0x0000005c0300720c */ /* 0x080fe20003f66270 */
[----:B------:R-:W-:Y:S01]  /*14db0*/  VIADD R3, R2, 0xffffffc9 ;  /* 0xffffffc902037836 */ /* 0x000fe20000000000 */
[----:B------:R-:W-:Y:S02]  /*14dc0*/  FSEL R179, R156, -INF , !P1 ;  /* 0xff8000009cb37808 */ /* 0x000fe40004800000 */
[----:B------:R-:W-:Y:S01]  /*14dd0*/  FSEL R182, R168, -INF , !P1 ;  /* 0xff800000a8b67808 */ /* 0x000fe20004800000 */
[----:B------:R-:W-:Y:S01]  /*14de0*/  HMMA.16816.F32 R8, R8, R46, R12 ;  /* 0x0000002e0808723c */ /* 0x000fe2000000180c */
[----:B------:R-:W-:Y:S01]  /*14df0*/  ISETP.GE.AND P1, PT, R3, R92, PT ;  /* 0x0000005c0300720c */ /* 0x000fe20003f26270 */
[----:B------:R-:W-:Y:S01]  /*14e00*/  VIADD R3, R2, 0xffffffd0 ;  /* 0xffffffd002037836 */ /* 0x000fe20000000000 */
[----:B------:R-:W-:-:S07]  /*14e10*/  FSEL R168, R148, -INF , !P0 ;  /* 0xff80000094a87808 */ /* 0x000fce0004000000 */
[----:B--2---:R-:W-:Y:S01]  /*14e20*/  HMMA.16816.F32 R16, R4, R32, R16 ;  /* 0x000000200410723c */ /* 0x004fe20000001810 */
[----:B------:R-:W-:Y:S02]  /*14e30*/  FSEL R163, R163, -INF , !P0 ;  /* 0xff800000a3a37808 */ /* 0x000fe40004000000 */
[-C--:B------:R-:W-:Y:S02]  /*14e40*/  ISETP.GE.AND P0, PT, R3, R92.reuse, PT ;  /* 0x0000005c0300720c */ /* 0x080fe40003f06270 */
[----:B------:R-:W-:Y:S02]  /*14e50*/  IADD3 R3, PT, PT, R2, -0x2f, RZ ;  /* 0xffffffd102037810 */ /* 0x000fe40007ffe0ff */
[----:B------:R-:W-:Y:S02]  /*14e60*/  FSEL R121, R121, -INF , !P2 ;  /* 0xff80000079797808 */ /* 0x000fe40005000000 */
[----:B------:R-:W-:Y:S02]  /*14e70*/  FSEL R138, R138, -INF , !P2 ;  /* 0xff8000008a8a7808 */ /* 0x000fe40005000000 */
[----:B------:R-:W-:Y:S01]  /*14e80*/  ISETP.GE.AND P2, PT, R3, R92, PT ;  /* 0x0000005c0300720c */ /* 0x000fe20003f46270 */
[----:B------:R-:W-:-:S03]  /*14e90*/  FMUL.FTZ R12, R23, R0 ;  /* 0x00000000170c7220 */ /* 0x000fc60000410000 */
[----:B------:R-:W-:Y:S01]  /*14ea0*/  P2R R3, PR, RZ, 0x4 ;  /* 0x00000004ff037803 */ /* 0x000fe20000000000 */
[----:B------:R1:W-:Y:S01]  /*14eb0*/  MUFU.TANH R14, R12 ;  /* 0x0000000c000e7308 */ /* 0x0003e20000002400 */
[-C--:B------:R-:W-:Y:S01]  /*14ec0*/  FMUL.FTZ R24, R31, R0.reuse ;  /* 0x000000001f187220 */ /* 0x080fe20000410000 */
[----:B------:R-:W-:Y:S02]  /*14ed0*/  FSEL R86, R86, -INF , !P5 ;  /* 0xff80000056567808 */ /* 0x000fe40006800000 */
[----:B------:R-:W-:Y:S01]  /*14ee0*/  FSEL R117, R117, -INF , !P5 ;  /* 0xff80000075757808 */ /* 0x000fe20006800000 */
[-C--:B------:R-:W-:Y:S01]  /*14ef0*/  FMUL.FTZ R20, R20, R0.reuse ;  /* 0x0000000014147220 */ /* 0x080fe20000410000 */
[----:B------:R-:W-:Y:S01]  /*14f00*/  ISETP.NE.AND P5, PT, R3, RZ, PT ;  /* 0x000000ff0300720c */ /* 0x000fe20003fa5270 */
[-C--:B------:R-:W-:Y:S01]  /*14f10*/  FMUL.FTZ R3, R17, R0.reuse ;  /* 0x0000000011037220 */ /* 0x080fe20000410000 */
[----:B------:R-:W-:Y:S01]  /*14f20*/  HMMA.16816.F32 R4, R4, R34, R8 ;  /* 0x000000220404723c */ /* 0x000fe20000001808 */
[----:B------:R-:W2:Y:S01]  /*14f30*/  MUFU.TANH R25, R24 ;  /* 0x0000001800197308 */ /* 0x000ea20000002400 */
[----:B-1----:R-:W-:-:S07]  /*14f40*/  FMUL.FTZ R12, R16, R0 ;  /* 0x00000000100c7220 */ /* 0x002fce0000410000 */
[----:B------:R1:W-:Y:S08]  /*14f50*/  MUFU.TANH R24, R20 ;  /* 0x0000001400187308 */ /* 0x0003f00000002400 */
[----:B------:R-:W-:Y:S08]  /*14f60*/  MUFU.TANH R13, R12 ;  /* 0x0000000c000d7308 */ /* 0x000ff00000002400 */
[----:B------:R3:W-:Y:S01]  /*14f70*/  MUFU.TANH R12, R3 ;  /* 0x00000003000c7308 */ /* 0x0007e20000002400 */
[----:B-1----:R-:W-:Y:S01]  /*14f80*/  FMUL.FTZ R20, R22, R0 ;  /* 0x0000000016147220 */ /* 0x002fe20000410000 */
[----:B------:R-:W-:-:S06]  /*14f90*/  FSEL R127, R127, -INF , !P6 ;  /* 0xff8000007f7f7808 */ /* 0x000fcc0007000000 */
[----:B------:R-:W1:Y:S01]  /*14fa0*/  MUFU.TANH R29, R29 ;  /* 0x0000001d001d7308 */ /* 0x000e620000002400 */
[----:B---3--:R-:W-:-:S07]  /*14fb0*/  VIADD R3, R2, 0xffffffe1 ;  /* 0xffffffe102037836 */ /* 0x008fce0000000000 */
[----:B------:R-:W3:Y:S01]  /*14fc0*/  MUFU.TANH R20, R20 ;  /* 0x0000001400147308 */ /* 0x000ee20000002400 */
[----:B------:R-:W-:Y:S01]  /*14fd0*/  ISETP.GE.AND P2, PT, R3, R92, PT ;  /* 0x0000005c0300720c */ /* 0x000fe20003f46270 */
[----:B------:R-:W-:Y:S01]  /*14fe0*/  VIADD R3, R2, 0xffffffe8 ;  /* 0xffffffe802037836 */ /* 0x000fe20000000000 */
[----:B------:R-:W-:Y:S01]  /*14ff0*/  FSEL R183, R140, -INF , !P6 ;  /* 0xff8000008cb77808 */ /* 0x000fe20007000000 */
[----:B------:R-:W-:-:S03]  /*15000*/  VIADD R9, R2, 0xffffffd8 ;  /* 0xffffffd802097836 */ /* 0x000fc60000000000 */
[----:B------:R-:W-:Y:S02]  /*15010*/  ISETP.GE.AND P6, PT, R3, R92, PT ;  /* 0x0000005c0300720c */ /* 0x000fe40003fc6270 */
[----:B------:R-:W-:Y:S01]  /*15020*/  IADD3 R3, PT, PT, R2, -0x17, RZ ;  /* 0xffffffe902037810 */ /* 0x000fe20007ffe0ff */
[-C--:B------:R-:W-:Y:S01]  /*15030*/  FMUL.FTZ R21, R21, R0.reuse ;  /* 0x0000000015157220 */ /* 0x080fe20000410000 */
[-C--:B------:R-:W-:Y:S01]  /*15040*/  FMUL.FTZ R18, R18, R0.reuse ;  /* 0x0000000012127220 */ /* 0x080fe20000410000 */
[-C--:B------:R-:W-:Y:S01]  /*15050*/  FMUL.FTZ R8, R19, R0.reuse ;  /* 0x0000000013087220 */ /* 0x080fe20000410000 */
[-C--:B------:R-:W-:Y:S01]  /*15060*/  FMUL.FTZ R4, R4, R0.reuse ;  /* 0x0000000004047220 */ /* 0x080fe20000410000 */
[----:B------:R-:W-:Y:S01]  /*15070*/  FSEL R61, R61, -INF , !P5 ;  /* 0xff8000003d3d7808 */ /* 0x000fe20006800000 */
[-C--:B------:R-:W-:Y:S01]  /*15080*/  FMUL.FTZ R6, R6, R0.reuse ;  /* 0x0000000006067220 */ /* 0x080fe20000410000 */
[----:B------:R-:W-:Y:S01]  /*15090*/  FSEL R189, R65, -INF , !P5 ;  /* 0xff80000041bd7808 */ /* 0x000fe20006800000 */
[-C--:B------:R-:W-:Y:S01]  /*150a0*/  FMUL.FTZ R7, R7, R0.reuse ;  /* 0x0000000007077220 */ /* 0x080fe20000410000 */
[----:B------:R-:W-:Y:S01]  /*150b0*/  FSEL R82, R82, -INF , !P4 ;  /* 0xff80000052527808 */ /* 0x000fe20006000000 */
[----:B------:R-:W-:Y:S01]  /*150c0*/  FMUL.FTZ R0, R5, R0 ;  /* 0x0000000005007220 */ /* 0x000fe20000410000 */
[----:B------:R-:W-:-:S02]  /*150d0*/  FSEL R184, R116, -INF , !P4 ;  /* 0xff80000074b87808 */ /* 0x000fc40006000000 */
[-C--:B------:R-:W-:Y:S01]  /*150e0*/  ISETP.GE.AND P5, PT, R3, R92.reuse, PT ;  /* 0x0000005c0300720c */ /* 0x080fe20003fa6270 */
[C---:B------:R-:W-:Y:S01]  /*150f0*/  VIADD R3, R2.reuse, 0xfffffff0 ;  /* 0xfffffff002037836 */ /* 0x040fe20000000000 */
[----:B------:R-:W-:Y:S01]  /*15100*/  ISETP.GE.AND P4, PT, R9, R92, PT ;  /* 0x0000005c0900720c */ /* 0x000fe20003f86270 */
[----:B------:R-:W-:Y:S01]  /*15110*/  VIADD R10, R2, 0xffffffd9 ;  /* 0xffffffd9020a7836 */ /* 0x000fe20000000000 */
[----:B--2---:R-:W-:Y:S01]  /*15120*/  FSEL R193, R25, -INF , !P2 ;  /* 0xff80000019c17808 */ /* 0x004fe20005000000 */
[----:B------:R-:W2:Y:S01]  /*15130*/  MUFU.TANH R21, R21 ;  /* 0x0000001500157308 */ /* 0x000ea20000002400 */
[----:B------:R-:W-:Y:S02]  /*15140*/  FSEL R187, R38, -INF , !P4 ;  /* 0xff80000026bb7808 */ /* 0x000fe40006000000 */
[----:B------:R-:W-:Y:S02]  /*15150*/  FSEL R60, R60, -INF , !P4 ;  /* 0xff8000003c3c7808 */ /* 0x000fe40006000000 */
[----:B-1----:R-:W-:-:S02]  /*15160*/  FSEL R196, R29, -INF , !P2 ;  /* 0xff8000001dc47808 */ /* 0x002fc40005000000 */
[----:B------:R-:W-:Y:S01]  /*15170*/  FSEL R116, R72, -INF , !P3 ;  /* 0xff80000048747808 */ /* 0x000fe20005800000 */
[----:B------:R-:W1:Y:S01]  /*15180*/  MUFU.TANH R18, R18 ;  /* 0x0000001200127308 */ /* 0x000e620000002400 */
[----:B------:R-:W-:Y:S02]  /*15190*/  FSEL R81, R81, -INF , !P3 ;  /* 0xff80000051517808 */ /* 0x000fe40005800000 */
[-C--:B------:R-:W-:Y:S01]  /*151a0*/  ISETP.GE.AND P4, PT, R3, R92.reuse, PT ;  /* 0x0000005c0300720c */ /* 0x080fe20003f86270 */
[----:B------:R-:W-:Y:S01]  /*151b0*/  VIADD R3, R2, 0xfffffff1 ;  /* 0xfffffff102037836 */ /* 0x000fe20000000000 */
[----:B------:R-:W-:Y:S02]  /*151c0*/  ISETP.NE.AND P2, PT, R197, RZ, PT ;  /* 0x000000ffc500720c */ /* 0x000fe40003f45270 */
[----:B------:R-:W-:Y:S01]  /*151d0*/  ISETP.GE.AND P3, PT, R10, R92, PT ;  /* 0x0000005c0a00720c */ /* 0x000fe20003f66270 */
[----:B------:R-:W4:Y:S01]  /*151e0*/  MUFU.TANH R8, R8 ;  /* 0x0000000800087308 */ /* 0x000f220000002400 */
[----:B---3--:R-:W-:-:S02]  /*151f0*/  FSEL R194, R20, -INF , !P6 ;  /* 0xff80000014c27808 */ /* 0x008fc40007000000 */
[----:B------:R-:W-:Y:S01]  /*15200*/  FSEL R197, R24, -INF , !P6 ;  /* 0xff80000018c57808 */ /* 0x000fe20007000000 */
[----:B------:R-:W-:Y:S01]  /*15210*/  VIADD R11, R2, 0xffffffe0 ;  /* 0xffffffe0020b7836 */ /* 0x000fe20000000000 */
[----:B------:R-:W-:-:S03]  /*15220*/  ISETP.NE.AND P6, PT, R209, 0x1, PT ;  /* 0x00000001d100780c */ /* 0x000fc60003fc5270 */
[----:B------:R-:W-:Y:S01]  /*15230*/  MUFU.TANH R4, R4 ;  /* 0x0000000400047308 */ /* 0x000fe20000002400 */
[----:B------:R-:W-:Y:S02]  /*15240*/  FSEL R191, R37, -INF , !P3 ;  /* 0xff80000025bf7808 */ /* 0x000fe40005800000 */
[----:B------:R-:W-:-:S05]  /*15250*/  FSEL R190, R48, -INF , !P3 ;  /* 0xff80000030be7808 */ /* 0x000fca0005800000 */
[----:B------:R-:W3:Y:S01]  /*15260*/  MUFU.TANH R6, R6 ;  /* 0x0000000600067308 */ /* 0x000ee20000002400 */
[----:B------:R-:W-:-:S07]  /*15270*/  ISETP.GE.AND P3, PT, R3, R92, PT ;  /* 0x0000005c0300720c */ /* 0x000fce0003f66270 */
[----:B------:R-:W3:Y:S01]  /*15280*/  MUFU.TANH R7, R7 ;  /* 0x0000000700077308 */ /* 0x000ee20000002400 */
[----:B------:R-:W-:-:S07]  /*15290*/  FSEL R185, R69, -INF , !P1 ;  /* 0xff80000045b97808 */ /* 0x000fce0004800000 */
[----:B------:R-:W3:Y:S01]  /*152a0*/  MUFU.TANH R0, R0 ;  /* 0x0000000000007308 */ /* 0x000ee20000002400 */
[----:B------:R-:W-:Y:S01]  /*152b0*/  FSEL R80, R80, -INF , !P1 ;  /* 0xff80000050507808 */ /* 0x000fe20004800000 */
[C---:B------:R-:W-:Y:S01]  /*152c0*/  VIADD R3, R2.reuse, 0xfffffff8 ;  /* 0xfffffff802037836 */ /* 0x040fe20000000000 */
[-C--:B------:R-:W-:Y:S01]  /*152d0*/  ISETP.GE.AND P1, PT, R11, R92.reuse, PT ;  /* 0x0000005c0b00720c */ /* 0x080fe20003f26270 */
[----:B------:R-:W-:Y:S01]  /*152e0*/  VIADD R2, R2, 0xfffffff9 ;  /* 0xfffffff902027836 */ /* 0x000fe20000000000 */
[----:B------:R-:W-:Y:S02]  /*152f0*/  FSEL R186, R64, -INF , !P0 ;  /* 0xff80000040ba7808 */ /* 0x000fe40004000000 */
[----:B------:R-:W-:Y:S02]  /*15300*/  FSEL R188, R68, -INF , !P0 ;  /* 0xff80000044bc7808 */ /* 0x000fe40004000000 */
[----:B------:R-:W-:Y:S02]  /*15310*/  FSEL R192, R28, -INF , !P1 ;  /* 0xff8000001cc07808 */ /* 0x000fe40004800000 */
[----:B------:R-:W-:Y:S01]  /*15320*/  FSEL R195, R36, -INF , !P1 ;  /* 0xff80000024c37808 */ /* 0x000fe20004800000 */
[----:B------:R-:W-:Y:S01]  /*15330*/  BSSY.RECONVERGENT B1, `(.L_x_4340) ;  /* 0x00000a4000017945 */ /* 0x000fe20003800200 */
[----:B------:R-:W-:-:S02]  /*15340*/  ISETP.GE.AND P1, PT, R3, R92, PT ;  /* 0x0000005c0300720c */ /* 0x000fc40003f26270 */
[----:B------:R-:W-:Y:S02]  /*15350*/  ISETP.GE.AND P0, PT, R2, R92, PT ;  /* 0x0000005c0200720c */ /* 0x000fe40003f06270 */
[----:B------:R-:W-:Y:S02]  /*15360*/  LOP3.LUT R24, R198, 0x200, RZ, 0xc0, !PT ;  /* 0x00000200c6187812 */ /* 0x000fe400078ec0ff */
[----:B------:R-:W-:Y:S02]  /*15370*/  FSEL R199, R14, -INF , !P5 ;  /* 0xff8000000ec77808 */ /* 0x000fe40006800000 */
[----:B--2---:R-:W-:Y:S02]  /*15380*/  FSEL R198, R21, -INF , !P5 ;  /* 0xff80000015c67808 */ /* 0x004fe40006800000 */
[----:B-1----:R-:W-:Y:S02]  /*15390*/  FSEL R200, R18, -INF , !P4 ;  /* 0xff80000012c87808 */ /* 0x002fe40006000000 */
[----:B------:R-:W-:-:S02]  /*153a0*/  FSEL R203, R13, -INF , !P4 ;  /* 0xff8000000dcb7808 */ /* 0x000fc40006000000 */
[----:B----4-:R-:W-:Y:S02]  /*153b0*/  FSEL R201, R8, -INF , !P3 ;  /* 0xff80000008c97808 */ /* 0x010fe40005800000 */
[----:B------:R-:W-:Y:S02]  /*153c0*/  FSEL R204, R12, -INF , !P3 ;  /* 0xff8000000ccc7808 */ /* 0x000fe40005800000 */
[----:B---3--:R-:W-:Y:S02]  /*153d0*/  FSEL R202, R6, -INF , !P1 ;  /* 0xff80000006ca7808 */ /* 0x008fe40004800000 */
[----:B------:R-:W-:Y:S02]  /*153e0*/  FSEL R205, R4, -INF , !P1 ;  /* 0xff80000004cd7808 */ /* 0x000fe40004800000 */
[----:B------:R-:W-:Y:S02]  /*153f0*/  FSEL R207, R7, -INF , !P0 ;  /* 0xff80000007cf7808 */ /* 0x000fe40004000000 */
[----:B------:R-:W-:Y:S01]  /*15400*/  FSEL R206, R0, -INF , !P0 ;  /* 0xff80000000ce7808 */ /* 0x000fe20004000000 */
[----:B------:R-:W-:Y:S06]  /*15410*/  BAR.SYNC.DEFER_BLOCKING 0x0 ;  /* 0x0000000000007b1d */ /* 0x000fec0000010000 */
[----:B------:R-:W-:Y:S05]  /*15420*/  @!P6 BRA `(.L_x_4341) ;  /* 0x000000080050e947 */ /* 0x000fea0003800000 */
        /* <DEDUP_REMOVED lines=16> */
.L_x_4343:
[----:B------:R-:W2:Y:S04]  /*15530*/  LDL.64 R2, [R1+0x8] ;  /* 0x0000080001027983 */ /* 0x000ea80000100a00 */
[----:B------:R-:W3:Y:S01]  /*15540*/  LDL R9, [R1+0x10] ;  /* 0x0000100001097983 */ /* 0x000ee20000100800 */
[----:B--2---:R-:W-:-:S03]  /*15550*/  IMAD.MOV.U32 R6, RZ, RZ, R2 ;  /* 0x000000ffff067224 */ /* 0x004fc600078e0002 */
[----:B------:R-:W2:Y:S01]  /*15560*/  LD.E R2, desc[UR6][R134.64+0x170] ;  /* 0x0001700686027980 */ /* 0x000ea2000c101900 */
[----:B------:R-:W-:Y:S02]  /*15570*/  IMAD.MOV.U32 R7, RZ, RZ, R3 ;  /* 0x000000ffff077224 */ /* 0x000fe400078e0003 */
[C---:B---3--:R-:W-:Y:S01]  /*15580*/  VIADD R8, R9.reuse, 0xffffff00 ;  /* 0xffffff0009087836 */ /* 0x048fe20000000000 */
[----:B------:R-:W-:Y:S02]  /*15590*/  IADD3 R9, PT, PT, R9, -0x200, RZ ;  /* 0xfffffe0009097810 */ /* 0x000fe40007ffe0ff */
        /* <DEDUP_REMOVED lines=65> */
.L_x_4344:
[----:B------:R-:W-:Y:S05]  /*159b0*/  BSYNC.RECONVERGENT B0 ;  /* 0x0000000000007941 */ /* 0x000fea0003800200 */
.L_x_4342:
[----:B------:R-:W3:Y:S04]  /*159c0*/  LDL R10, [R1+0x24] ;  /* 0x00002400010a7983 */ /* 0x000ee80000100800 */
[----:B-1----:R-:W4:Y:S01]  /*159d0*/  LDL R11, [R1+0x20] ;  /* 0x00002000010b7983 */ /* 0x002f220000100800 */
[C---:B------:R-:W-:Y:S01]  /*159e0*/  IMAD.SHL.U32 R23, R230.reuse, 0x20, RZ ;  /* 0x00000020e6177824 */ /* 0x040fe200078e00ff */
[----:B------:R-:W-:Y:S02]  /*159f0*/  SHF.L.U64.HI R22, R230, 0x5, R231 ;  /* 0x00000005e6167819 */ /* 0x000fe400000102e7 */
[----:B------:R-:W-:-:S04]  /*15a00*/  LOP3.LUT R0, R210, 0x1c0, RZ, 0xc0, !PT ;  /* 0x000001c0d2007812 */ /* 0x000fc800078ec0ff */
[----:B------:R-:W-:-:S04]  /*15a10*/  LOP3.LUT R0, R0, 0x38, R226, 0xf8, !PT ;  /* 0x0000003800007812 */ /* 0x000fc800078ef8e2 */
[----:B------:R-:W-:-:S04]  /*15a20*/  LOP3.LUT R0, R0, R222, RZ, 0x3c, !PT ;  /* 0x000000de00007212 */ /* 0x000fc800078e3cff */
[----:B------:R-:W-:-:S04]  /*15a30*/  LOP3.LUT R0, R0, 0x1e00, R210, 0xf8, !PT ;  /* 0x00001e0000007812 */ /* 0x000fc800078ef8d2 */
[----:B------:R-:W-:Y:S02]  /*15a40*/  LEA R0, R0, UR8, 0x1 ;  /* 0x0000000800007c11 */ /* 0x000fe4000f8e08ff */
        /* <DEDUP_REMOVED lines=28> */
[-C--:B-1----:R-:W-:Y:S01]  /*15c10*/  IADD3 R10, P1, PT, R14, R23.reuse, RZ ;  /* 0x000000170e0a7210 */ /* 0x082fe20007f3e0ff */
[--C-:B------:R-:W-:Y:S01]  /*15c20*/  IMAD.X R15, R17, 0x1, R22.reuse, P0 ;  /* 0x00000001110f7824 */ /* 0x100fe200000e0616 */
[----:B------:R1:W-:Y:S02]  /*15c30*/  LDGSTS.E.BYPASS.LTC128B.128 [R0+0x6000], desc[UR6][R16.64] ;  /* 0x0600000010007fae */ /* 0x0003e4000b981a06 */
[-C--:B---3--:R-:W-:Y:S01]  /*15c40*/  IADD3 R8, P0, PT, R10, R23.reuse, RZ ;  /* 0x000000170a087210 */ /* 0x088fe20007f1e0ff */
[--C-:B------:R-:W-:Y:S01]  /*15c50*/  IMAD.X R11, R15, 0x1, R22.reuse, P1 ;  /* 0x000000010f0b7824 */ /* 0x100fe200008e0616 */
[----:B------:R1:W-:Y:S02]  /*15c60*/  LDGSTS.E.BYPASS.LTC128B.128 [R0+0x6800], desc[UR6][R14.64] ;  /* 0x068000000e007fae */ /* 0x0003e4000b981a06 */
[-C--:B----4-:R-:W-:Y:S01]  /*15c70*/  IADD3 R6, P1, PT, R8, R23.reuse, RZ ;  /* 0x0000001708067210 */ /* 0x090fe20007f3e0ff */
[--C-:B------:R-:W-:Y:S01]  /*15c80*/  IMAD.X R9, R11, 0x1, R22.reuse, P0 ;  /* 0x000000010b097824 */ /* 0x100fe200000e0616 */
[----:B------:R1:W-:Y:S02]  /*15c90*/  LDGSTS.E.BYPASS.LTC128B.128 [R0+0x7000], desc[UR6][R10.64] ;  /* 0x070000000a007fae */ /* 0x0003e4000b981a06 */
[-C--:B-----5:R-:W-:Y:S01]  /*15ca0*/  IADD3 R4, P0, PT, R6, R23.reuse, RZ ;  /* 0x0000001706047210 */ /* 0x0a0fe20007f1e0ff */
[--C-:B------:R-:W-:Y:S01]  /*15cb0*/  IMAD.X R7, R9, 0x1, R22.reuse, P1 ;  /* 0x0000000109077824 */ /* 0x100fe200008e0616 */
[----:B------:R1:W-:Y:S02]  /*15cc0*/  LDGSTS.E.BYPASS.LTC128B.128 [R0+0x7800], desc[UR6][R8.64] ;  /* 0x0780000008007fae */ /* 0x0003e4000b981a06 */
[-C--:B--2---:R-:W-:Y:S01]  /*15cd0*/  IADD3 R2, P1, PT, R4, R23.reuse, RZ ;  /* 0x0000001704027210 */ /* 0x084fe20007f3e0ff */
[--C-:B------:R-:W-:Y:S01]  /*15ce0*/  IMAD.X R5, R7, 0x1, R22.reuse, P0 ;  /* 0x0000000107057824 */ /* 0x100fe200000e0616 */
[----:B------:R1:W-:Y:S02]  /*15cf0*/  LDGSTS.E.BYPASS.LTC128B.128 [R0+0x8000], desc[UR6][R6.64] ;  /* 0x0800000006007fae */ /* 0x0003e4000b981a06 */
[----:B------:R-:W-:Y:S01]  /*15d00*/  IADD3 R12, P0, PT, R2, R23, RZ ;  /* 0x00000017020c7210 */ /* 0x000fe20007f1e0ff */
[--C-:B------:R-:W-:Y:S01]  /*15d10*/  IMAD.X R3, R5, 0x1, R22.reuse, P1 ;  /* 0x0000000105037824 */ /* 0x100fe200008e0616 */
[----:B------:R1:W-:Y:S03]  /*15d20*/  LDGSTS.E.BYPASS.LTC128B.128 [R0+0x8800], desc[UR6][R4.64] ;  /* 0x0880000004007fae */ /* 0x0003e6000b981a06 */
[----:B------:R-:W-:Y:S01]  /*15d30*/  IMAD.X R13, R3, 0x1, R22, P0 ;  /* 0x00000001030d7824 */ /* 0x000fe200000e0616 */
[----:B------:R1:W-:Y:S04]  /*15d40*/  LDGSTS.E.BYPASS.LTC128B.128 [R0+0x9000], desc[UR6][R2.64] ;  /* 0x0900000002007fae */ /* 0x0003e8000b981a06 */
[----:B------:R1:W-:Y:S04]  /*15d50*/  LDGSTS.E.BYPASS.LTC128B.128 [R0+0x9800], desc[UR6][R12.64] ;  /* 0x098000000c007fae */ /* 0x0003e8000b981a06 */
[----:B------:R-:W0:Y:S02]  /*15d60*/  LDGDEPBAR ;  /* 0x00000000000079af */ /* 0x000e240000000000 */
.L_x_4341:
[----:B------:R-:W-:Y:S05]  /*15d70*/  BSYNC.RECONVERGENT B1 ;  /* 0x0000000000017941 */ /* 0x000fea0003800200 */
.L_x_4340:
        /* <DEDUP_REMOVED lines=90> */
[----:B------:R-:W-:Y:S01]  /*16320*/  LEA R140, R2, UR8, 0x1 ;  /* 0x00000008028c7c11 */ /* 0x000fe2000f8e08ff */
[----:B------:R-:W-:-:S03]  /*16330*/  FFMA.FTZ R2, R89, R0, -R5 ;  /* 0x0000000059027223 */ /* 0x000fc60000010805 */
[CC--:B------:R-:W-:Y:S01]  /*16340*/  IADD3 R148, PT, PT, R94.reuse, R140.reuse, RZ ;  /* 0x0000008c5e947210 */ /* 0x0c0fe20007ffe0ff */
        /* <DEDUP_REMOVED lines=8> */
[----:B------:R4:W5:Y:S01]  /*163d0*/  MUFU.EX2 R91, R4 ;  /* 0x00000004005b7308 */ /* 0x0009620000000800 */
[----:B------:R-:W3:Y:S01]  /*163e0*/  LDSM.16.MT88.4 R16, [R36+0xa000] ;  /* 0x00a000002410783b */ /* 0x000ee20000004200 */
[----:B-1----:R-:W-:Y:S01]  /*163f0*/  FFMA.FTZ R2, R93, R0, -R5 ;  /* 0x000000005d027223 */ /* 0x002fe20000010805 */
[----:B------:R-:W-:-:S05]  /*16400*/  MOV R93, R7 ;  /* 0x00000007005d7202 */ /* 0x000fca0000000f00 */
[----:B------:R1:W-:Y:S01]  /*16410*/  MUFU.EX2 R7, R2 ;  /* 0x0000000200077308 */ /* 0x0003e20000000800 */
[----:B------:R-:W-:Y:S02]  /*16420*/  F2FP.F16.F32.PACK_AB R11, R93, R89 ;  /* 0x000000595d0b723e */ /* 0x000fe400000000ff */
[----:B----4-:R-:W-:-:S04]  /*16430*/  MOV R4, R9 ;  /* 0x0000000900047202 */ /* 0x010fc80000000f00 */
[----:B------:R-:W-:Y:S01]  /*16440*/  F2FP.F16.F32.PACK_AB R9, R92, R4 ;  /* 0x000000045c09723e */ /* 0x000fe200000000ff */
[----:B-1----:R-:W-:-:S04]  /*16450*/  FFMA.FTZ R2, R95, R0, -R5 ;  /* 0x000000005f027223 */ /* 0x002fc80000010805 */
[----:B------:R1:W4:Y:S02]  /*16460*/  MUFU.EX2 R95, R2 ;  /* 0x00000002005f7308 */ /* 0x0003240000000800 */
[----:B-1----:R-:W-:Y:S01]  /*16470*/  FFMA.FTZ R2, R90, R0, -R3 ;  /* 0x000000005a027223 */ /* 0x002fe20000010803 */
[----:B------:R-:W-:Y:S02]  /*16480*/  MOV R90, R8 ;  /* 0x00000008005a7202 */ /* 0x000fe40000000f00 */
[----:B-----5:R-:W-:-:S03]  /*16490*/  F2FP.F16.F32.PACK_AB R8, R6, R91 ;  /* 0x0000005b0608723e */ /* 0x020fc600000000ff */
[----:B------:R1:W5:Y:S01]  /*164a0*/  MUFU.EX2 R28, R2 ;  /* 0x00000002001c7308 */ /* 0x0003620000000800 */
[----:B----4-:R-:W-:-:S07]  /*164b0*/  F2FP.F16.F32.PACK_AB R10, R95, R7 ;  /* 0x000000075f0a723e */ /* 0x010fce00000000ff */
[C---:B--2---:R-:W-:Y:S08]  /*164c0*/  HMMA.16816.F32 R40, R8.reuse, R24, RZ ;  /* 0x000000180828723c */ /* 0x044ff000000018ff */
[----:B------:R-:W-:Y:S01]  /*164d0*/  HMMA.16816.F32 R44, R8, R26, RZ ;  /* 0x0000001a082c723c */ /* 0x000fe200000018ff */
[----:B-1----:R-:W-:-:S04]  /*164e0*/  FFMA.FTZ R2, R73, R0, -R3 ;  /* 0x0000000049027223 */ /* 0x002fc80000010803 */
[----:B------:R1:W2:Y:S03]  /*164f0*/  MUFU.EX2 R32, R2 ;  /* 0x0000000200207308 */ /* 0x0002a60000000800 */
[C---:B---3--:R-:W-:Y:S08]  /*16500*/  HMMA.16816.F32 R56, R8.reuse, R12, RZ ;  /* 0x0000000c0838723c */ /* 0x048ff000000018ff */
[----:B------:R-:W-:Y:S01]  /*16510*/  HMMA.16816.F32 R64, R8, R14, RZ ;  /* 0x0000000e0840723c */ /* 0x000fe200000018ff */
[----:B------:R-:W-:Y:S01]  /*16520*/  LDSM.16.MT88.4 R12, [R36+0xa800] ;  /* 0x00a80000240c783b */ /* 0x000fe20000004200 */
[----:B-1----:R-:W-:Y:S01]  /*16530*/  FFMA.FTZ R2, R98, R0, -R5 ;  /* 0x0000000062027223 */ /* 0x002fe20000010805 */
[----:B-----5:R-:W-:-:S05]  /*16540*/  MOV R98, R28 ;  /* 0x0000001c00627202 */ /* 0x020fca0000000f00 */
[----:B------:R-:W-:Y:S01]  /*16550*/  HMMA.16816.F32 R52, R8, R16, RZ ;  /* 0x000000100834723c */ /* 0x000fe200000018ff */
[----:B------:R-:W1:Y:S01]  /*16560*/  LDSM.16.MT88.4 R28, [R140+0xa800] ;  /* 0x00a800008c1c783b */ /* 0x000e620000004200 */
[----:B------:R3:W-:Y:S02]  /*16570*/  MUFU.EX2 R94, R2 ;  /* 0x00000002005e7308 */ /* 0x0007e40000000800 */
[----:B---3--:R-:W-:-:S06]  /*16580*/  FFMA.FTZ R2, R96, R0, -R5 ;  /* 0x0000000060027223 */ /* 0x008fcc0000010805 */
[----:B------:R3:W-:Y:S02]  /*16590*/  MUFU.EX2 R96, R2 ;  /* 0x0000000200607308 */ /* 0x0007e40000000800 */
[--C-:B---3--:R-:W-:Y:S01]  /*165a0*/  FFMA.FTZ R2, R97, R0, -R5.reuse ;  /* 0x0000000061027223 */ /* 0x108fe20000010805 */
[----:B--2---:R-:W-:Y:S02]  /*165b0*/  MOV R97, R32 ;  /* 0x0000002000617202 */ /* 0x004fe40000000f00 */
[----:B------:R-:W-:Y:S03]  /*165c0*/  HMMA.16816.F32 R32, R8, R20, RZ ;  /* 0x000000140820723c */ /* 0x000fe600000018ff */
[----:B------:R2:W3:Y:S02]  /*165d0*/  MUFU.EX2 R24, R2 ;  /* 0x0000000200187308 */ /* 0x0004e40000000800 */
[----:B--2---:R-:W-:Y:S01]  /*165e0*/  FFMA.FTZ R2, R99, R0, -R5 ;  /* 0x0000000063027223 */ /* 0x004fe20000010805 */
[----:B---3--:R-:W-:-:S02]  /*165f0*/  MOV R99, R24 ;  /* 0x0000001800637202 */ /* 0x008fc40000000f00 */
[C---:B------:R-:W-:Y:S03]  /*16600*/  HMMA.16816.F32 R24, R8.reuse, R22, RZ ;  /* 0x000000160818723c */ /* 0x040fe600000018ff */
[----:B------:R2:W3:Y:S01]  /*16610*/  MUFU.EX2 R48, R2 ;  /* 0x0000000200307308 */ /* 0x0004e20000000800 */
[----:B------:R-:W4:Y:S01]  /*16620*/  LDSM.16.MT88.4 R20, [R148+0xa800] ;  /* 0x00a800009414783b */ /* 0x000f220000004200 */
[----:B--2---:R-:W-:Y:S01]  /*16630*/  FFMA.FTZ R2, R100, R0, -R3 ;  /* 0x0000000064027223 */ /* 0x004fe20000010803 */
[----:B---3--:R-:W-:Y:S02]  /*16640*/  MOV R100, R48 ;  /* 0x0000003000647202 */ /* 0x008fe40000000f00 */
[----:B------:R-:W-:Y:S03]  /*16650*/  HMMA.16816.F32 R48, R8, R18, RZ ;  /* 0x000000120830723c */ /* 0x000fe600000018ff */
[----:B------:R2:W3:Y:S01]  /*16660*/  MUFU.EX2 R252, R2 ;  /* 0x0000000200fc7308 */ /* 0x0004e20000000800 */
[----:B------:R-:W5:Y:S01]  /*16670*/  LDSM.16.MT88.4 R16, [R156+0xa800] ;  /* 0x00a800009c10783b */ /* 0x000f620000004200 */
[----:B------:R-:W-:-:S02]  /*16680*/  F2FP.F16.F32.PACK_AB R8, R96, R94 ;  /* 0x0000005e6008723e */ /* 0x000fc400000000ff */
[----:B------:R-:W-:Y:S02]  /*16690*/  F2FP.F16.F32.PACK_AB R9, R98, R90 ;  /* 0x0000005a6209723e */ /* 0x000fe400000000ff */
[----:B------:R-:W-:Y:S01]  /*166a0*/  F2FP.F16.F32.PACK_AB R10, R100, R99 ;  /* 0x00000063640a723e */ /* 0x000fe200000000ff */
[----:B--2---:R-:W-:Y:S01]  /*166b0*/  FFMA.FTZ R2, R101, R0, -R3 ;  /* 0x0000000065027223 */ /* 0x004fe20000010803 */
[----:B---3--:R-:W-:-:S03]  /*166c0*/  F2FP.F16.F32.PACK_AB R11, R252, R97 ;  /* 0x00000061fc0b723e */ /* 0x008fc600000000ff */
[----:B------:R2:W-:Y:S04]  /*166d0*/  MUFU.EX2 R251, R2 ;  /* 0x0000000200fb7308 */ /* 0x0005e80000000800 */
[C---:B-1----:R-:W-:Y:S08]  /*166e0*/  HMMA.16816.F32 R68, R8.reuse, R28, R40 ;  /* 0x0000001c0844723c */ /* 0x042ff00000001828 */
[----:B----4-:R-:W-:Y:S01]  /*166f0*/  HMMA.16816.F32 R40, R8, R20, R32 ;  /* 0x000000140828723c */ /* 0x010fe20000001820 */
[----:B--2---:R-:W-:-:S07]  /*16700*/  FFMA.FTZ R2, R103, R0, -R3 ;  /* 0x0000000067027223 */ /* 0x004fce0000010803 */
[C---:B------:R-:W-:Y:S01]  /*16710*/  HMMA.16816.F32 R72, R8.reuse, R30, R44 ;  /* 0x0000001e0848723c */ /* 0x040fe2000000182c */
[----:B------:R1:W2:Y:S01]  /*16720*/  MUFU.EX2 R88, R2 ;  /* 0x0000000200587308 */ /* 0x0002a20000000800 */
[----:B------:R-:W3:Y:S06]  /*16730*/  LDSM.16.MT88.4 R28, [R140+0xb000] ;  /* 0x00b000008c1c783b */ /* 0x000eec0000004200 */
[C---:B------:R-:W-:Y:S01]  /*16740*/  HMMA.16816.F32 R32, R8.reuse, R22, R24 ;  /* 0x000000160820723c */ /* 0x040fe20000001818 */
[----:B------:R-:W4:Y:S07]  /*16750*/  LDSM.16.MT88.4 R24, [R148+0xb000] ;  /* 0x00b000009418783b */ /* 0x000f2e0000004200 */
[----:B------:R-:W-:Y:S01]  /*16760*/  HMMA.16816.F32 R44, R8, R12, R52 ;  /* 0x0000000c082c723c */ /* 0x000fe20000001834 */
        /* <DEDUP_REMOVED lines=29> */
[C---:B----4-:R-:W-:Y:S01]  /*16940*/  HMMA.16816.F32 R40, R8.reuse, R24, R40 ;  /* 0x000000180828723c */ /* 0x050fe20000001828 */
        /* <DEDUP_REMOVED lines=176> */
[----:B------:R-:W-:Y:S01]  /*17450*/  HMMA.16816.F32 R20, R8, R14, R20 ;  /* 0x0000000e0814723c */ /* 0x000fe20000001814 */
[----:B------:R-:W5:Y:S01]  /*17460*/  LDSM.16.MT88.4 R12, [R36+0xe000] ;  /* 0x00e00000240c783b */ /* 0x000f620000004200 */
        /* <DEDUP_REMOVED lines=9> */
[----:B----4-:R-:W-:Y:S01]  /*17500*/  F2FP.F16.F32.PACK_AB R9, R132, R130 ;  /* 0x000000828409723e */ /* 0x010fe200000000ff */
[----:B------:R2:W-:Y:S01]  /*17510*/  MUFU.EX2 R39, R2 ;  /* 0x0000000200277308 */ /* 0x0005e20000000800 */
[----:B------:R-:W-:-:S05]  /*17520*/  MOV R159, R92 ;  /* 0x0000005c009f7202 */ /* 0x000fca0000000f00 */
[----:B------:R-:W-:-:S04]  /*17530*/  FADD.FTZ R4, R4, R159 ;  /* 0x0000009f04047221 */ /* 0x000fc80000010000 */
[----:B------:R-:W-:-:S04]  /*17540*/  FADD.FTZ R4, R85, R4 ;  /* 0x0000000455047221 */ /* 0x000fc80000010000 */
        /* <DEDUP_REMOVED lines=171> */
[----:B------:R3:W4:Y:S02]  /*18000*/  MUFU.EX2 R82, R6 ;  /* 0x0000000600527308 */ /* 0x0007240000000800 */
[----:B------:R-:W-:Y:S01]  /*18010*/  FADD.FTZ R2, R252, R2 ;  /* 0x00000002fc027221 */ /* 0x000fe20000010000 */
[----:B------:R-:W-:-:S03]  /*18020*/  FADD.FTZ R4, R147, R4 ;  /* 0x0000000493047221 */ /* 0x000fc60000010000 */
[----:B------:R-:W-:Y:S01]  /*18030*/  FADD.FTZ R2, R251, R2 ;  /* 0x00000002fb027221 */ /* 0x000fe20000010000 */
[----:B------:R-:W-:Y:S01]  /*18040*/  FADD.FTZ R4, R248, R4 ;  /* 0x00000004f8047221 */ /* 0x000fe20000010000 */
[----:B------:R5:W2:Y:S02]  /*18050*/  MUFU.EX2 R83, R7 ;  /* 0x0000000700537308 */ /* 0x000aa40000000800 */
[----:B---3--:R-:W-:Y:S01]  /*18060*/  FADD.FTZ R6, R146, R2 ;  /* 0x0000000292067221 */ /* 0x008fe20000010000 */
[----:B------:R-:W-:Y:S01]  /*18070*/  FADD.FTZ R2, R247, R4 ;  /* 0x00000004f7027221 */ /* 0x000fe20000010000 */
[-CC-:B------:R-:W-:Y:S01]  /*18080*/  FFMA.FTZ R4, R192, R0.reuse, -R3.reuse ;  /* 0x00000000c0047223 */ /* 0x180fe20000010803 */
[----:B----4-:R-:W-:Y:S01]  /*18090*/  F2FP.F16.F32.PACK_AB R11, R82, R87 ;  /* 0x00000057520b723e */ /* 0x010fe200000000ff */
[----:B------:R-:W-:Y:S02]  /*180a0*/  FADD.FTZ R6, R250, R6 ;  /* 0x00000006fa067221 */ /* 0x000fe40000010000 */
[----:B------:R3:W-:Y:S01]  /*180b0*/  MUFU.EX2 R81, R4 ;  /* 0x0000000400517308 */ /* 0x0007e20000000800 */
[----:B-----5:R-:W-:Y:S01]  /*180c0*/  FADD.FTZ R7, R246, R2 ;  /* 0x00000002f6077221 */ /* 0x020fe20000010000 */
[----:B------:R-:W-:Y:S01]  /*180d0*/  FADD.FTZ R2, R245, R6 ;  /* 0x00000006f5027221 */ /* 0x000fe20000010000 */
[----:B------:R-:W-:Y:S01]  /*180e0*/  FFMA.FTZ R6, R193, R0, -R3 ;  /* 0x00000000c1067223 */ /* 0x000fe20000010803 */
[----:B--2---:R-:W-:-:S02]  /*180f0*/  F2FP.F16.F32.PACK_AB R10, R83, R84 ;  /* 0x00000054530a723e */ /* 0x004fc400000000ff */
[----:B------:R-:W-:Y:S02]  /*18100*/  FADD.FTZ R2, R243, R2 ;  /* 0x00000002f3027221 */ /* 0x000fe40000010000 */
[----:B------:R2:W4:Y:S02]  /*18110*/  MUFU.EX2 R80, R6 ;  /* 0x0000000600507308 */ /* 0x0005240000000800 */
[----:B------:R-:W-:Y:S01]  /*18120*/  FADD.FTZ R2, R244, R2 ;  /* 0x00000002f4027221 */ /* 0x000fe20000010000 */
[----:B------:R-:W-:Y:S03]  /*18130*/  HMMA.16816.F32 R32, R8, R14, R64 ;  /* 0x0000000e0820723c */ /* 0x000fe60000001840 */
[----:B------:R-:W-:Y:S01]  /*18140*/  FADD.FTZ R2, R242, R2 ;  /* 0x00000002f2027221 */ /* 0x000fe20000010000 */
[----:B---3--:R-:W-:-:S03]  /*18150*/  FADD.FTZ R4, R249, R7 ;  /* 0x00000007f9047221 */ /* 0x008fc60000010000 */
[----:B------:R-:W-:Y:S01]  /*18160*/  FADD.FTZ R2, R237, R2 ;  /* 0x00000002ed027221 */ /* 0x000fe20000010000 */
[C---:B------:R-:W-:Y:S01]  /*18170*/  HMMA.16816.F32 R68, R8.reuse, R12, R68 ;  /* 0x0000000c0844723c */ /* 0x040fe20000001844 */
[----:B------:R-:W-:Y:S01]  /*18180*/  FADD.FTZ R4, R241, R4 ;  /* 0x00000004f1047221 */ /* 0x000fe20000010000 */
[----:B------:R-:W3:Y:S01]  /*18190*/  LDSM.16.MT88.4 R12, [R36+0x10800] ;  /* 0x01080000240c783b */ /* 0x000ee20000004200 */
[----:B------:R-:W-:Y:S02]  /*181a0*/  FADD.FTZ R2, R235, R2 ;  /* 0x00000002eb027221 */ /* 0x000fe40000010000 */
[----:B------:R-:W-:Y:S01]  /*181b0*/  FADD.FTZ R4, R240, R4 ;  /* 0x00000004f0047221 */ /* 0x000fe20000010000 */
[----:B--2---:R-:W-:Y:S01]  /*181c0*/  FFMA.FTZ R6, R194, R0, -R3 ;  /* 0x00000000c2067223 */ /* 0x004fe20000010803 */
[----:B------:R-:W-:Y:S01]  /*181d0*/  FADD.FTZ R2, R236, R2 ;  /* 0x00000002ec027221 */ /* 0x000fe20000010000 */
[----:B------:R-:W-:Y:S01]  /*181e0*/  HMMA.16816.F32 R40, R8, R22, R28 ;  /* 0x000000160828723c */ /* 0x000fe2000000181c */
[----:B------:R-:W-:Y:S01]  /*181f0*/  FADD.FTZ R4, R239, R4 ;  /* 0x00000004ef047221 */ /* 0x000fe20000010000 */
[----:B------:R2:W-:Y:S01]  /*18200*/  MUFU.EX2 R66, R6 ;  /* 0x0000000600427308 */ /* 0x0005e20000000800 */
[----:B------:R-:W-:-:S02]  /*18210*/  FADD.FTZ R2, R234, R2 ;  /* 0x00000002ea027221 */ /* 0x000fc40000010000 */
[----:B------:R-:W-:Y:S02]  /*18220*/  FADD.FTZ R4, R238, R4 ;  /* 0x00000004ee047221 */ /* 0x000fe40000010000 */
[----:B------:R-:W-:Y:S01]  /*18230*/  FADD.FTZ R2, R227, R2 ;  /* 0x00000002e3027221 */ /* 0x000fe20000010000 */
[C---:B-1----:R-:W-:Y:S01]  /*18240*/  HMMA.16816.F32 R28, R8.reuse, R16, R76 ;  /* 0x00000010081c723c */ /* 0x042fe2000000184c */
[----:B------:R-:W-:Y:S02]  /*18250*/  FADD.FTZ R4, R233, R4 ;  /* 0x00000004e9047221 */ /* 0x000fe40000010000 */
[----:B------:R-:W-:Y:S02]  /*18260*/  FADD.FTZ R2, R221, R2 ;  /* 0x00000002dd027221 */ /* 0x000fe40000010000 */
[----:B------:R-:W-:Y:S02]  /*18270*/  FADD.FTZ R4, R232, R4 ;  /* 0x00000004e8047221 */ /* 0x000fe40000010000 */
[----:B------:R-:W-:Y:S01]  /*18280*/  FADD.FTZ R2, R225, R2 ;  /* 0x00000002e1027221 */ /* 0x000fe20000010000 */
[C---:B------:R-:W-:Y:S01]  /*18290*/  HMMA.16816.F32 R44, R8.reuse, R18, R44 ;  /* 0x00000012082c723c */ /* 0x040fe2000000182c */
[----:B------:R-:W-:Y:S01]  /*182a0*/  FADD.FTZ R4, R229, R4 ;  /* 0x00000004e5047221 */ /* 0x000fe20000010000 */
[----:B------:R-:W1:Y:S01]  /*182b0*/  LDSM.16.MT88.4 R16, [R148+0x11000] ;  /* 0x011000009410783b */ /* 0x000e620000004200 */
[----:B------:R-:W-:Y:S01]  /*182c0*/  FADD.FTZ R2, R220, R2 ;  /* 0x00000002dc027221 */ /* 0x000fe20000010000 */
[----:B--2---:R-:W-:Y:S01]  /*182d0*/  FFMA.FTZ R6, R195, R0, -R5 ;  /* 0x00000000c3067223 */ /* 0x004fe20000010805 */
[----:B------:R-:W-:Y:S01]  /*182e0*/  FADD.FTZ R4, R228, R4 ;  /* 0x00000004e4047221 */ /* 0x000fe20000010000 */
[----:B------:R-:W-:Y:S01]  /*182f0*/  LDSM.16.MT88.4 R148, [R148+0x11800] ;  /* 0x011800009494783b */ /* 0x000fe20000004200 */
[----:B------:R-:W-:Y:S01]  /*18300*/  FADD.FTZ R2, R215, R2 ;  /* 0x00000002d7027221 */ /* 0x000fe20000010000 */
[----:B------:R2:W-:Y:S01]  /*18310*/  MUFU.EX2 R65, R6 ;  /* 0x0000000600417308 */ /* 0x0005e20000000800 */
[----:B------:R-:W-:Y:S01]  /*18320*/  FADD.FTZ R4, R219, R4 ;  /* 0x00000004db047221 */ /* 0x000fe20000010000 */
[----:B------:R-:W-:Y:S01]  /*18330*/  HMMA.16816.F32 R48, R8, R20, R72 ;  /* 0x000000140830723c */ /* 0x000fe20000001848 */
[----:B------:R-:W-:Y:S01]  /*18340*/  FADD.FTZ R2, R214, R2 ;  /* 0x00000002d6027221 */ /* 0x000fe20000010000 */
[----:B------:R-:W5:Y:S01]  /*18350*/  LDSM.16.MT88.4 R20, [R140+0x11000] ;  /* 0x011000008c14783b */ /* 0x000f620000004200 */
[----:B------:R-:W-:-:S02]  /*18360*/  FADD.FTZ R4, R218, R4 ;  /* 0x00000004da047221 */ /* 0x000fc40000010000 */
[----:B------:R-:W-:Y:S02]  /*18370*/  FADD.FTZ R2, R213, R2 ;  /* 0x00000002d5027221 */ /* 0x000fe40000010000 */
[----:B------:R-:W-:Y:S01]  /*18380*/  FADD.FTZ R4, R217, R4 ;  /* 0x00000004d9047221 */ /* 0x000fe20000010000 */
[C---:B---3--:R-:W-:Y:S01]  /*18390*/  HMMA.16816.F32 R56, R8.reuse, R12, R56 ;  /* 0x0000000c0838723c */ /* 0x048fe20000001838 */
[----:B------:R-:W-:Y:S02]  /*183a0*/  FADD.FTZ R2, R212, R2 ;  /* 0x00000002d4027221 */ /* 0x000fe40000010000 */
[----:B------:R-:W-:Y:S02]  /*183b0*/  FADD.FTZ R4, R216, R4 ;  /* 0x00000004d8047221 */ /* 0x000fe40000010000 */
[----:B------:R-:W-:Y:S02]  /*183c0*/  FADD.FTZ R2, R145, R2 ;  /* 0x0000000291027221 */ /* 0x000fe40000010000 */
[----:B------:R-:W-:Y:S01]  /*183d0*/  FADD.FTZ R4, R211, R4 ;  /* 0x00000004d3047221 */ /* 0x000fe20000010000 */
[----:B--2---:R-:W-:Y:S01]  /*183e0*/  FFMA.FTZ R6, R196, R0, -R5 ;  /* 0x00000000c4067223 */ /* 0x004fe20000010805 */
[----:B------:R-:W-:Y:S01]  /*183f0*/  FADD.FTZ R2, R143, R2 ;  /* 0x000000028f027221 */ /* 0x000fe20000010000 */
[----:B------:R-:W-:Y:S01]  /*18400*/  HMMA.16816.F32 R24, R8, R14, R24 ;  /* 0x0000000e0818723c */ /* 0x000fe20000001818 */
[----:B------:R-:W-:Y:S01]  /*18410*/  FADD.FTZ R4, R208, R4 ;  /* 0x00000004d0047221 */ /* 0x000fe20000010000 */
[----:B------:R2:W3:Y:S01]  /*18420*/  MUFU.EX2 R61, R6 ;  /* 0x00000006003d7308 */ /* 0x0004e20000000800 */
[----:B------:R-:W-:Y:S01]  /*18430*/  FADD.FTZ R2, R144, R2 ;  /* 0x0000000290027221 */ /* 0x000fe20000010000 */
[----:B----4-:R-:W-:Y:S01]  /*18440*/  F2FP.F16.F32.PACK_AB R9, R80, R81 ;  /* 0x000000515009723e */ /* 0x010fe200000000ff */
[----:B------:R-:W-:Y:S01]  /*18450*/  FADD.FTZ R4, R181, R4 ;  /* 0x00000004b5047221 */ /* 0x000fe20000010000 */
[----:B------:R-:W4:Y:S01]  /*18460*/  LDSM.16.MT88.4 R12, [R156+0x11000] ;  /* 0x011000009c0c783b */ /* 0x000f220000004200 */
[----:B------:R-:W-:-:S02]  /*18470*/  FADD.FTZ R2, R142, R2 ;  /* 0x000000028e027221 */ /* 0x000fc40000010000 */
[----:B------:R-:W-:Y:S01]  /*18480*/  FADD.FTZ R4, R210, R4 ;  /* 0x00000004d2047221 */ /* 0x000fe20000010000 */
[----:B------:R-:W-:Y:S01]  /*18490*/  LDSM.16.MT88.4 R156, [R156+0x11800] ;  /* 0x011800009c9c783b */ /* 0x000fe20000004200 */
[----:B------:R-:W-:Y:S02]  /*184a0*/  FADD.FTZ R2, R133, R2 ;  /* 0x0000000285027221 */ /* 0x000fe40000010000 */
[----:B------:R-:W-:Y:S02]  /*184b0*/  FADD.FTZ R4, R141, R4 ;  /* 0x000000048d047221 */ /* 0x000fe40000010000 */
[----:B------:R-:W-:Y:S01]  /*184c0*/  FADD.FTZ R2, R130, R2 ;  /* 0x0000000282027221 */ /* 0x000fe20000010000 */
[----:B------:R-:W-:Y:S01]  /*184d0*/  LDSM.16.MT88.4 R140, [R140+0x11800] ;  /* 0x011800008c8c783b */ /* 0x000fe20000004200 */
[----:B------:R-:W-:Y:S01]  /*184e0*/  FADD.FTZ R4, R139, R4 ;  /* 0x000000048b047221 */ /* 0x000fe20000010000 */
[----:B--2---:R-:W-:Y:S01]  /*184f0*/  FFMA.FTZ R6, R197, R0, -R5 ;  /* 0x00000000c5067223 */ /* 0x004fe20000010805 */
[----:B------:R-:W-:-:S02]  /*18500*/  FADD.FTZ R2, R132, R2 ;  /* 0x0000000284027221 */ /* 0x000fc40000010000 */
[----:B------:R-:W-:Y:S01]  /*18510*/  FADD.FTZ R4, R137, R4 ;  /* 0x0000000489047221 */ /* 0x000fe20000010000 */
[----:B---3--:R-:W-:Y:S01]  /*18520*/  F2FP.F16.F32.PACK_AB R8, R61, R65 ;  /* 0x000000413d08723e */ /* 0x008fe200000000ff */
        /* <DEDUP_REMOVED lines=9> */
[----:B--2---:R-:W-:-:S03]  /*185c0*/  FFMA.FTZ R6, R198, R0, -R5 ;  /* 0x00000000c6067223 */ /* 0x004fc60000010805 */
[----:B------:R-:W-:Y:S01]  /*185d0*/  FADD.FTZ R4, R126, R4 ;  /* 0x000000047e047221 */ /* 0x000fe20000010000 */
[----:B------:R-:W-:Y:S01]  /*185e0*/  FADD.FTZ R2, R123, R2 ;  /* 0x000000027b027221 */ /* 0x000fe20000010000 */
[----:B------:R2:W3:Y:S02]  /*185f0*/  MUFU.EX2 R60, R6 ;  /* 0x00000006003c7308 */ /* 0x0004e40000000800 */
[----:B------:R-:W-:Y:S01]  /*18600*/  FADD.FTZ R4, R120, R4 ;  /* 0x0000000478047221 */ /* 0x000fe20000010000 */
[----:B------:R-:W-:-:S03]  /*18610*/  FADD.FTZ R2, R114, R2 ;  /* 0x0000000272027221 */ /* 0x000fc60000010000 */
[----:B------:R-:W-:Y:S01]  /*18620*/  FADD.FTZ R4, R119, R4 ;  /* 0x0000000477047221 */ /* 0x000fe20000010000 */
[----:B------:R-:W-:-:S03]  /*18630*/  FADD.FTZ R2, R111, R2 ;  /* 0x000000026f027221 */ /* 0x000fc60000010000 */
[----:B------:R-:W-:-:S04]  /*18640*/  FADD.FTZ R4, R118, R4 ;  /* 0x0000000476047221 */ /* 0x000fc80000010000 */
[----:B------:R-:W-:Y:S01]  /*18650*/  FADD.FTZ R4, R115, R4 ;  /* 0x0000000473047221 */ /* 0x000fe20000010000 */
[----:B--2---:R-:W-:Y:S01]  /*18660*/  FFMA.FTZ R6, R199, R0, -R3 ;  /* 0x00000000c7067223 */ /* 0x004fe20000010803 */
[----:B---3--:R-:W-:-:S03]  /*18670*/  F2FP.F16.F32.PACK_AB R10, R60, R64 ;  /* 0x000000403c0a723e */ /* 0x008fc600000000ff */
[----:B------:R2:W3:Y:S02]  /*18680*/  MUFU.EX2 R55, R6 ;  /* 0x0000000600377308 */ /* 0x0004e40000000800 */
[----:B--2---:R-:W-:Y:S01]  /*18690*/  FFMA.FTZ R6, R200, R0, -R3 ;  /* 0x00000000c8067223 */ /* 0x004fe20000010803 */
[----:B---3--:R-:W-:-:S05]  /*186a0*/  F2FP.F16.F32.PACK_AB R11, R55, R66 ;  /* 0x00000042370b723e */ /* 0x008fca00000000ff */
[----:B------:R2:W-:Y:S02]  /*186b0*/  MUFU.EX2 R54, R6 ;  /* 0x0000000600367308 */ /* 0x0005e40000000800 */
[C---:B-1----:R-:W-:Y:S08]  /*186c0*/  HMMA.16816.F32 R40, R8.reuse, R18, R40 ;  /* 0x000000120828723c */ /* 0x042ff00000001828 */
[----:B-----5:R-:W-:Y:S01]  /*186d0*/  HMMA.16816.F32 R68, R8, R20, R68 ;  /* 0x000000140844723c */ /* 0x020fe20000001844 */
[----:B--2---:R-:W-:-:S07]  /*186e0*/  FFMA.FTZ R6, R201, R0, -R3 ;  /* 0x00000000c9067223 */ /* 0x004fce0000010803 */
        /* <DEDUP_REMOVED lines=83> */
[----:B------:R-:W2:Y:S04]  /*18c20*/  LDL.64 R170, [R1+0x38] ;  /* 0x0000380001aa7983 */ /* 0x000ea80000100a00 */
[----:B------:R-:W3:Y:S01]  /*18c30*/  LDL.LU R169, [R1+0x10] ;  /* 0x0000100001a97983 */ /* 0x000ee20000300800 */
[----:B-1----:R-:W-:Y:S01]  /*18c40*/  IADD3 R0, PT, PT, R209, -0x2, RZ ;  /* 0xfffffffed1007810 */ /* 0x002fe20007ffe0ff */
[C---:B------:R-:W-:Y:S01]  /*18c50*/  IMAD.SHL.U32 R229, R62.reuse, 0x20, RZ ;  /* 0x000000203ee57824 */ /* 0x040fe200078e00ff */
[----:B------:R-:W-:Y:S01]  /*18c60*/  SHF.L.U64.HI R232, R62, 0x5, R63 ;  /* 0x000000053ee87819 */ /* 0x000fe2000001023f */
[----:B------:R-:W-:Y:S01]  /*18c70*/  IMAD.MOV.U32 R132, RZ, RZ, R37 ;  /* 0x000000ffff847224 */ /* 0x000fe200078e0025 */
[----:B------:R-:W-:Y:S01]  /*18c80*/  MOV R133, R38 ;  /* 0x0000002600857202 */ /* 0x000fe20000000f00 */
[----:B------:R1:W-:Y:S01]  /*18c90*/  STL [R1], R0 ;  /* 0x0000000001007387 */ /* 0x0003e20000100800 */
[----:B--2---:R-:W-:-:S04]  /*18ca0*/  ISETP.NE.U32.AND P0, PT, R170, RZ, PT ;  /* 0x000000ffaa00720c */ /* 0x004fc80003f05070 */
[----:B------:R-:W-:Y:S01]  /*18cb0*/  ISETP.NE.AND.EX P5, PT, R171, RZ, PT, P0 ;  /* 0x000000ffab00720c */ /* 0x000fe20003fa5300 */
[----:B-1-3--:R-:W-:-:S12]  /*18cc0*/  VIADD R248, R169, 0xffffff00 ;  /* 0xffffff00a9f87836 */ /* 0x00afd80000000000 */
.L_x_4352:
[----:B--2---:R-:W2:Y:S01]  /*18cd0*/  LDL R5, [R1+0x2c] ;  /* 0x00002c0001057983 */ /* 0x004ea20000100800 */
[----:B------:R-:W1:Y:S01]  /*18ce0*/  LDC.64 R14, c[0x0][0x358] ;  /* 0x0000d600ff0e7b82 */ /* 0x000e620000000a00 */
[----:B------:R-:W-:Y:S04]  /*18cf0*/  DEPBAR.LE SB0, 0x0 ;  /* 0x000080000000791a */ /* 0x000fe80000000000 */
[----:B------:R-:W3:Y:S01]  /*18d00*/  LDL R4, [R1+0x28] ;  /* 0x0000280001047983 */ /* 0x000ee20000100800 */
[----:B------:R-:W-:Y:S05]  /*18d10*/  WARPSYNC.ALL ;  /* 0x0000000000007948 */ /* 0x000fea0003800000 */
[----:B------:R-:W-:Y:S01]  /*18d20*/  BAR.SYNC.DEFER_BLOCKING 0x0 ;  /* 0x0000000000007b1d */ /* 0x000fe20000010000 */
[----:B------:R-:W-:Y:S05]  /*18d30*/  @!P5 IMAD.MOV.U32 R0, RZ, RZ, RZ ;  /* 0x000000ffff00d224 */ /* 0x000fea00078e00ff */
[----:B------:R-:W-:Y:S02]  /*18d40*/  @!P5 IADD3 R3, P0, PT, RZ, -R0, RZ ;  /* 0x80000000ff03d210 */ /* 0x000fe40007f1e0ff */
[----:B-1----:R-:W-:Y:S01]  /*18d50*/  @!P5 R2UR UR4, R14 ;  /* 0x000000000e04d2ca */ /* 0x002fe200000e0000 */
[----:B------:R-:W1:Y:S01]  /*18d60*/  S2R R226, SR_TID.X ;  /* 0x0000000000e27919 */ /* 0x000e620000002100 */
[----:B------:R-:W-:Y:S01]  /*18d70*/  @!P5 R2UR UR5, R15 ;  /* 0x000000000f05d2ca */ /* 0x000fe200000e0000 */
[----:B------:R-:W-:Y:S11]  /*18d80*/  BSSY.RECONVERGENT B0, `(.L_x_4346) ;  /* 0x0000060000007945 */ /* 0x000ff60003800200 */
[----:B------:R-:W-:Y:S01]  /*18d90*/  @!UPT UIADD3 URZ, UPT, UPT, URZ, URZ, URZ ;  /* 0x000000fffffff290 */ /* 0x000fe2000fffe0ff */
[----:B------:R-:W4:Y:S01]  /*18da0*/  @!P5 LD.E R2, desc[UR4][R134.64+0x40] ;  /* 0x000040048602d980 */ /* 0x000f22000c101900 */
[C---:B-1----:R-:W-:Y:S01]  /*18db0*/  LOP3.LUT R13, R226.reuse, 0x38, RZ, 0xc0, !PT ;  /* 0x00000038e20d7812 */ /* 0x042fe200078ec0ff */
[C---:B------:R-:W-:Y:S01]  /*18dc0*/  IMAD.SHL.U32 R17, R226.reuse, 0x8, RZ ;  /* 0x00000008e2117824 */ /* 0x040fe200078e00ff */
[C---:B------:R-:W-:Y:S01]  /*18dd0*/  LOP3.LUT R168, R226.reuse, 0x8, RZ, 0xc0, !PT ;  /* 0x00000008e2a87812 */ /* 0x040fe200078ec0ff */
[----:B------:R-:W-:Y:S03]  /*18de0*/  IMAD.SHL.U32 R225, R226, 0x40, RZ ;  /* 0x00000040e2e17824 */ /* 0x000fe600078e00ff */
[C---:B------:R-:W-:Y:S01]  /*18df0*/  LOP3.LUT R222, R17.reuse, 0x38, RZ, 0xc0, !PT ;  /* 0x0000003811de7812 */ /* 0x040fe200078ec0ff */
[----:B------:R1:W-:Y:S01]  /*18e00*/  STL [R1+0x1c], R17 ;  /* 0x00001c1101007387 */ /* 0x0003e20000100800 */
[----:B------:R-:W-:Y:S01]  /*18e10*/  LOP3.LUT R168, R168, 0x1c0, R225, 0xf8, !PT ;  /* 0x000001c0a8a87812 */ /* 0x000fe200078ef8e1 */
[----:B--2---:R-:W-:Y:S02]  /*18e20*/  IMAD.MOV.U32 R12, RZ, RZ, R5 ;  /* 0x000000ffff0c7224 */ /* 0x004fe400078e0005 */
[----:B---3--:R-:W-:Y:S02]  /*18e30*/  IMAD.MOV.U32 R11, RZ, RZ, R4 ;  /* 0x000000ffff0b7224 */ /* 0x008fe400078e0004 */
[----:B----4-:R-:W-:Y:S01]  /*18e40*/  @!P5 IMAD.SHL.U32 R0, R2, 0x100, RZ ;  /* 0x000001000200d824 */ /* 0x010fe200078e00ff */
[----:B------:R-:W-:Y:S03]  /*18e50*/  LOP3.LUT R2, R17, 0x1c0, RZ, 0xc0, !PT ;  /* 0x000001c011027812 */ /* 0x000fe600078ec0ff */
[----:B------:R-:W-:Y:S01]  /*18e60*/  @!P5 IMAD.X R0, RZ, RZ, ~R0, P0 ;  /* 0x000000ffff00d224 */ /* 0x000fe200000e0e00 */
[----:B------:R-:W-:Y:S04]  /*18e70*/  LOP3.LUT R13, R222, R2, R13, 0x1e, !PT ;  /* 0x00000002de0d7212 */ /* 0x000fe800078e1e0d */
[----:B------:R-:W-:Y:S04]  /*18e80*/  @!P5 SHF.R.S64 R3, R3, 0x1f, R0 ;  /* 0x0000001f0303d819 */ /* 0x000fe80000001000 */
[----:B------:R-:W-:Y:S04]  /*18e90*/  @!P5 IADD3 R5, P0, PT, R5, R3, RZ ;  /* 0x000000030505d210 */ /* 0x000fe80007f1e0ff */
[----:B------:R-:W-:Y:S01]  /*18ea0*/  @!P5 LEA.HI.X.SX32 R4, R0, R4, 0x1, P0 ;  /* 0x000000040004d211 */ /* 0x000fe200000f0eff */
[----:B------:R1:W-:Y:S01]  /*18eb0*/  @!P5 STL [R1+0x2c], R5 ;  /* 0x00002c050100d387 */ /* 0x0003e20000100800 */
[----:B------:R-:W-:Y:S03]  /*18ec0*/  IMAD.MOV.U32 R16, RZ, RZ, R5 ;  /* 0x000000ffff107224 */ /* 0x000fe600078e0005 */
[----:B------:R1:W-:Y:S01]  /*18ed0*/  @!P5 STL [R1+0x28], R4 ;  /* 0x000028040100d387 */ /* 0x0003e20000100800 */
[----:B------:R-:W-:Y:S05]  /*18ee0*/  @!P5 BRA `(.L_x_4347) ;  /* 0x000000040024d947 */ /* 0x000fea0003800000 */
[----:B------:R-:W-:Y:S01]  /*18ef0*/  VIADD R9, R248, 0xffffff00 ;  /* 0xffffff00f8097836 */ /* 0x000fe20000000000 */
        /* <DEDUP_REMOVED lines=72> */
.L_x_4347:
[----:B------:R-:W-:Y:S05]  /*19380*/  BSYNC.RECONVERGENT B0 ;  /* 0x0000000000007941 */ /* 0x000fea0003800200 */
.L_x_4346:
[----:B------:R-:W3:Y:S01]  /*19390*/  LDL R12, [R1+0x28] ;  /* 0x00002800010c7983 */ /* 0x000ee20000100800 */
[----:B------:R-:W4:Y:S01]  /*193a0*/  S2UR UR9, SR_CgaCtaId ;  /* 0x00000000000979c3 */ /* 0x000f220000008800 */
[----:B------:R-:W-:Y:S01]  /*193b0*/  LOP3.LUT R2, R17, 0x1e00, RZ, 0xc0, !PT ;  /* 0x00001e0011027812 */ /* 0x000fe200078ec0ff */
[----:B------:R-:W-:Y:S01]  /*193c0*/  UMOV UR10, 0x400 ;  /* 0x00000400000a7882 */ /* 0x000fe20000000000 */
[C---:B------:R-:W-:Y:S01]  /*193d0*/  R2UR UR34, R14.reuse ;  /* 0x000000000e2272ca */ /* 0x040fe200000e0000 */
[----:B------:R-:W5:Y:S01]  /*193e0*/  LDCU.64 UR4, c[0x0][0x358] ;  /* 0x00006b00ff0477ac */ /* 0x000f620008000a00 */
[----:B------:R-:W-:Y:S01]  /*193f0*/  R2UR UR35, R15 ;  /* 0x000000000f2372ca */ /* 0x000fe200000e0000 */
[----:B------:R-:W-:Y:S01]  /*19400*/  BSSY.RECONVERGENT B1, `(.L_x_4348) ;  /* 0x00002c6000017945 */ /* 0x000fe20003800200 */
[----:B-1----:R-:W-:Y:S02]  /*19410*/  IADD3 R4, P0, PT, R229, R16, RZ ;  /* 0x00000010e5047210 */ /* 0x002fe40007f1e0ff */
[----:B------:R-:W-:Y:S02]  /*19420*/  LOP3.LUT R8, R13, R2, RZ, 0xfc, !PT ;  /* 0x000000020d087212 */ /* 0x000fe400078efcff */
[C---:B------:R-:W-:Y:S02]  /*19430*/  R2UR UR32, R14.reuse ;  /* 0x000000000e2072ca */ /* 0x040fe400000e0000 */
        /* <DEDUP_REMOVED lines=25> */
[----:B------:R-:W-:Y:S02]  /*195d0*/  R2UR UR36, R14 ;  /* 0x000000000e2472ca */ /* 0x000fe400000e0000 */
[C---:B------:R-:W-:Y:S02]  /*195e0*/  R2UR UR37, R15.reuse ;  /* 0x000000000f2572ca */ /* 0x040fe400000e0000 */
[----:B------:R-:W-:Y:S02]  /*195f0*/  R2UR UR11, R15 ;  /* 0x000000000f0b72ca */ /* 0x000fe400000e0000 */
[----:B--2---:R-:W-:Y:S02]  /*19600*/  LOP3.LUT R0, R225, 0x400, RZ, 0xc0, !PT ;  /* 0x00000400e1007812 */ /* 0x004fe400078ec0ff */
[----:B------:R-:W-:Y:S02]  /*19610*/  LOP3.LUT R168, R168, R222, RZ, 0x3c, !PT ;  /* 0x000000dea8a87212 */ /* 0x000fe400078e3cff */
[----:B------:R-:W-:Y:S02]  /*19620*/  SHF.R.U32.HI R223, RZ, 0x1, R226 ;  /* 0x00000001ffdf7819 */ /* 0x000fe400000116e2 */
[----:B------:R-:W-:Y:S02]  /*19630*/  LEA R168, R168, R0, 0x1 ;  /* 0x00000000a8a87211 */ /* 0x000fe400078e08ff */
[----:B------:R-:W-:Y:S02]  /*19640*/  LOP3.LUT R0, R223, 0x8, RZ, 0xc0, !PT ;  /* 0x00000008df007812 */ /* 0x000fe400078ec0ff */
[----:B------:R-:W-:Y:S02]  /*19650*/  SHF.L.U32 R224, R226, 0x5, RZ ;  /* 0x00000005e2e07819 */ /* 0x000fe400000006ff */
[--C-:B------:R-:W-:Y:S02]  /*19660*/  LOP3.LUT R0, R0, 0x1c0, R225.reuse, 0xf8, !PT ;  /* 0x000001c000007812 */ /* 0x100fe400078ef8e1 */
[----:B------:R-:W-:Y:S02]  /*19670*/  LOP3.LUT R224, R224, 0x7c00, RZ, 0xc0, !PT ;  /* 0x00007c00e0e07812 */ /* 0x000fe400078ec0ff */
[----:B------:R-:W-:Y:S02]  /*19680*/  LOP3.LUT R221, R0, R222, RZ, 0x3c, !PT ;  /* 0x000000de00dd7212 */ /* 0x000fe400078e3cff */
[----:B------:R-:W-:Y:S02]  /*19690*/  MOV R220, 0x20 ;  /* 0x0000002000dc7802 */ /* 0x000fe40000000f00 */
[----:B------:R-:W-:Y:S02]  /*196a0*/  LOP3.LUT P2, RZ, R226, 0x4, RZ, 0xc0, !PT ;  /* 0x00000004e2ff7812 */ /* 0x000fe4000784c0ff */
[-C--:B---3--:R-:W-:Y:S01]  /*196b0*/  IADD3.X R5, PT, PT, R232, R12.reuse, RZ, P0, !PT ;  /* 0x0000000ce8057210 */ /* 0x088fe200007fe4ff */
[----:B----4-:R-:W-:Y:S01]  /*196c0*/  ULEA UR8, UR9, UR10, 0x18 ;  /* 0x0000000a09087291 */ /* 0x010fe2000f8ec0ff */
[----:B------:R-:W-:Y:S02]  /*196d0*/  MOV R13, R12 ;  /* 0x0000000c000d7202 */ /* 0x000fe40000000f00 */
[----:B------:R-:W-:Y:S02]  /*196e0*/  MOV R12, R16 ;  /* 0x00000010000c7202 */ /* 0x000fe40000000f00 */
[-C--:B------:R-:W-:Y:S02]  /*196f0*/  IADD3 R2, P0, PT, R4, R229.reuse, RZ ;  /* 0x000000e504027210 */ /* 0x080fe40007f1e0ff */
[----:B------:R-:W-:Y:S02]  /*19700*/  LEA R228, R8, UR8, 0x1 ;  /* 0x0000000808e47c11 */ /* 0x000fe4000f8e08ff */
[-C--:B------:R-:W-:Y:S02]  /*19710*/  IADD3.X R3, PT, PT, R5, R232.reuse, RZ, P0, !PT ;  /* 0x000000e805037210 */ /* 0x080fe400007fe4ff */
[-C--:B------:R-:W-:Y:S01]  /*19720*/  IADD3 R6, P0, PT, R2, R229.reuse, RZ ;  /* 0x000000e502067210 */ /* 0x080fe20007f1e0ff */
[----:B------:R-:W-:Y:S01]  /*19730*/  @!PT LDS RZ, [RZ] ;  /* 0x00000000fffff984 */ /* 0x000fe20000000800 */
[----:B------:R-:W-:Y:S01]  /*19740*/  @!PT LDS RZ, [RZ] ;  /* 0x00000000fffff984 */ /* 0x000fe20000000800 */
[----:B------:R-:W-:Y:S01]  /*19750*/  @!PT LDS RZ, [RZ] ;  /* 0x00000000fffff984 */ /* 0x000fe20000000800 */
[----:B------:R1:W-:Y:S01]  /*19760*/  LDGSTS.E.BYPASS.LTC128B.128 [R228+0xa000], desc[UR34][R12.64] ;  /* 0x0a0000000ce47fae */ /* 0x0003e2000b981a22 */
[----:B------:R-:W-:Y:S02]  /*19770*/  R2UR UR10, R14 ;  /* 0x000000000e0a72ca */ /* 0x000fe400000e0000 */
[-C--:B------:R-:W-:Y:S02]  /*19780*/  IADD3.X R7, PT, PT, R3, R232.reuse, RZ, P0, !PT ;  /* 0x000000e803077210 */ /* 0x080fe400007fe4ff */
[-C--:B------:R-:W-:Y:S02]  /*19790*/  IADD3 R10, P0, PT, R6, R229.reuse, RZ ;  /* 0x000000e5060a7210 */ /* 0x080fe40007f1e0ff */
[----:B------:R-:W-:Y:S01]  /*197a0*/  IADD3 R212, PT, PT, R168, UR8, RZ ;  /* 0x00000008a8d47c10 */ /* 0x000fe2000fffe0ff */
[----:B------:R2:W-:Y:S01]  /*197b0*/  LDGSTS.E.BYPASS.LTC128B.128 [R228+0xa800], desc[UR32][R4.64] ;  /* 0x0a80000004e47fae */ /* 0x0005e2000b981a20 */
[-C--:B------:R-:W-:Y:S02]  /*197c0*/  IADD3.X R11, PT, PT, R7, R232.reuse, RZ, P0, !PT ;  /* 0x000000e8070b7210 */ /* 0x080fe400007fe4ff */
[-C--:B------:R-:W-:Y:S04]  /*197d0*/  IADD3 R8, P0, PT, R10, R229.reuse, RZ ;  /* 0x000000e50a087210 */ /* 0x080fe80007f1e0ff */
[-C--:B------:R-:W-:Y:S01]  /*197e0*/  IADD3.X R9, PT, PT, R11, R232.reuse, RZ, P0, !PT ;  /* 0x000000e80b097210 */ /* 0x080fe200007fe4ff */
[----:B------:R3:W-:Y:S08]  /*197f0*/  LDGSTS.E.BYPASS.LTC128B.128 [R228+0xb000], desc[UR30][R2.64] ;  /* 0x0b00000002e47fae */ /* 0x0007f0000b981a1e */
[----:B------:R4:W-:Y:S01]  /*19800*/  LDGSTS.E.BYPASS.LTC128B.128 [R228+0xb800], desc[UR28][R6.64] ;  /* 0x0b80000006e47fae */ /* 0x0009e2000b981a1c */
[-C--:B-1----:R-:W-:Y:S04]  /*19810*/  IADD3 R12, P0, PT, R8, R229.reuse, RZ ;  /* 0x000000e5080c7210 */ /* 0x082fe80007f1e0ff */
[-C--:B------:R-:W-:Y:S03]  /*19820*/  IADD3.X R13, PT, PT, R9, R232.reuse, RZ, P0, !PT ;  /* 0x000000e8090d7210 */ /* 0x080fe600007fe4ff */
[----:B------:R-:W-:Y:S01]  /*19830*/  LDGSTS.E.BYPASS.LTC128B.128 [R228+0xc000], desc[UR26][R10.64] ;  /* 0x0c0000000ae47fae */ /* 0x000fe2000b981a1a */
[-C--:B--2---:R-:W-:Y:S04]  /*19840*/  IADD3 R4, P0, PT, R12, R229.reuse, RZ ;  /* 0x000000e50c047210 */ /* 0x084fe80007f1e0ff */
[-C--:B------:R-:W-:Y:S03]  /*19850*/  IADD3.X R5, PT, PT, R13, R232.reuse, RZ, P0, !PT ;  /* 0x000000e80d057210 */ /* 0x080fe600007fe4ff */
[----:B------:R1:W-:Y:S01]  /*19860*/  LDGSTS.E.BYPASS.LTC128B.128 [R228+0xc800], desc[UR24][R8.64] ;  /* 0x0c80000008e47fae */ /* 0x0003e2000b981a18 */
[-C--:B---3--:R-:W-:Y:S04]  /*19870*/  IADD3 R2, P0, PT, R4, R229.reuse, RZ ;  /* 0x000000e504027210 */ /* 0x088fe80007f1e0ff */
[-C--:B------:R-:W-:Y:S03]  /*19880*/  IADD3.X R3, PT, PT, R5, R232.reuse, RZ, P0, !PT ;  /* 0x000000e805037210 */ /* 0x080fe600007fe4ff */
[----:B------:R-:W-:Y:S01]  /*19890*/  LDGSTS.E.BYPASS.LTC128B.128 [R228+0xd000], desc[UR22][R12.64] ;  /* 0x0d0000000ce47fae */ /* 0x000fe2000b981a16 */
[-C--:B----4-:R-:W-:Y:S04]  /*198a0*/  IADD3 R6, P0, PT, R2, R229.reuse, RZ ;  /* 0x000000e502067210 */ /* 0x090fe80007f1e0ff */
[-C--:B------:R-:W-:Y:S03]  /*198b0*/  IADD3.X R7, PT, PT, R3, R232.reuse, RZ, P0, !PT ;  /* 0x000000e803077210 */ /* 0x080fe600007fe4ff */
[----:B------:R-:W-:Y:S08]  /*198c0*/  LDGSTS.E.BYPASS.LTC128B.128 [R228+0xd800], desc[UR20][R4.64] ;  /* 0x0d80000004e47fae */ /* 0x000ff0000b981a14 */
[----:B------:R2:W-:Y:S01]  /*198d0*/  LDGSTS.E.BYPASS.LTC128B.128 [R228+0xe000], desc[UR18][R2.64] ;  /* 0x0e00000002e47fae */ /* 0x0005e2000b981a12 */
[-C--:B-1----:R-:W-:Y:S04]  /*198e0*/  IADD3 R8, P0, PT, R6, R229.reuse, RZ ;  /* 0x000000e506087210 */ /* 0x082fe80007f1e0ff */
[-C--:B------:R-:W-:Y:S03]  /*198f0*/  IADD3.X R9, PT, PT, R7, R232.reuse, RZ, P0, !PT ;  /* 0x000000e807097210 */ /* 0x080fe600007fe4ff */
[----:B------:R1:W-:Y:S08]  /*19900*/  LDGSTS.E.BYPASS.LTC128B.128 [R228+0xe800], desc[UR16][R6.64] ;  /* 0x0e80000006e47fae */ /* 0x0003f0000b981a10 */
[----:B------:R3:W-:Y:S01]  /*19910*/  LDGSTS.E.BYPASS.LTC128B.128 [R228+0xf000], desc[UR14][R8.64] ;  /* 0x0f00000008e47fae */ /* 0x0007e2000b981a0e */
[-C--:B--2---:R-:W-:Y:S04]  /*19920*/  IADD3 R2, P0, PT, R8, R229.reuse, RZ ;  /* 0x000000e508027210 */ /* 0x084fe80007f1e0ff */
[-C--:B------:R-:W-:Y:S02]  /*19930*/  IADD3.X R3, PT, PT, R9, R232.reuse, RZ, P0, !PT ;  /* 0x000000e809037210 */ /* 0x080fe400007fe4ff */
[-C--:B-1----:R-:W-:Y:S03]  /*19940*/  IADD3 R6, P0, PT, R2, R229.reuse, RZ ;  /* 0x000000e502067210 */ /* 0x082fe60007f1e0ff */
[----:B------:R1:W-:Y:S01]  /*19950*/  LDGSTS.E.BYPASS.LTC128B.128 [R228+0xf800], desc[UR12][R2.64] ;  /* 0x0f80000002e47fae */ /* 0x0003e2000b981a0c */
[-C--:B------:R-:W-:Y:S02]  /*19960*/  IADD3.X R7, PT, PT, R3, R232.reuse, RZ, P0, !PT ;  /* 0x000000e803077210 */ /* 0x080fe400007fe4ff */
[-C--:B---3--:R-:W-:Y:S05]  /*19970*/  IADD3 R8, P0, PT, R6, R229.reuse, RZ ;  /* 0x000000e506087210 */ /* 0x088fea0007f1e0ff */
[----:B------:R-:W-:Y:S01]  /*19980*/  LDGSTS.E.BYPASS.LTC128B.128 [R228+0x10000], desc[UR40][R6.64] ;  /* 0x1000000006e47fae */ /* 0x000fe2000b981a28 */
[-C--:B------:R-:W-:Y:S02]  /*19990*/  IADD3.X R9, PT, PT, R7, R232.reuse, RZ, P0, !PT ;  /* 0x000000e807097210 */ /* 0x080fe400007fe4ff */
[-C--:B------:R-:W-:Y:S05]  /*199a0*/  IADD3 R4, P0, PT, R8, R229.reuse, RZ ;  /* 0x000000e508047210 */ /* 0x080fea0007f1e0ff */
[----:B------:R-:W-:Y:S01]  /*199b0*/  LDGSTS.E.BYPASS.LTC128B.128 [R228+0x10800], desc[UR38][R8.64] ;  /* 0x1080000008e47fae */ /* 0x000fe2000b981a26 */
[-C--:B------:R-:W-:Y:S02]  /*199c0*/  IADD3.X R5, PT, PT, R9, R232.reuse, RZ, P0, !PT ;  /* 0x000000e809057210 */ /* 0x080fe400007fe4ff */
[----:B------:R-:W-:Y:S04]  /*199d0*/  IADD3 R10, P0, PT, R4, R229, RZ ;  /* 0x000000e5040a7210 */ /* 0x000fe80007f1e0ff */
[----:B------:R-:W-:Y:S01]  /*199e0*/  IADD3.X R11, PT, PT, R5, R232, RZ, P0, !PT ;  /* 0x000000e8050b7210 */ /* 0x000fe200007fe4ff */
[----:B------:R-:W-:Y:S01]  /*199f0*/  LDGSTS.E.BYPASS.LTC128B.128 [R228+0x11000], desc[UR36][R4.64] ;  /* 0x1100000004e47fae */ /* 0x000fe2000b981a24 */
[----:B------:R-:W-:Y:S02]  /*19a00*/  LOP3.LUT P0, RZ, R226, 0x2, RZ, 0xc0, !PT ;  /* 0x00000002e2ff7812 */ /* 0x000fe4000780c0ff */
[----:B-1----:R-:W-:Y:S02]  /*19a10*/  LOP3.LUT R2, R224, 0x200, R225, 0xf8, !PT ;  /* 0x00000200e0027812 */ /* 0x002fe400078ef8e1 */
[----:B------:R-:W-:Y:S02]  /*19a20*/  SEL R220, R220, 0xffffffe0, !P0 ;  /* 0xffffffe0dcdc7807 */ /* 0x000fe40004000000 */
[----:B------:R-:W-:Y:S01]  /*19a30*/  LOP3.LUT R0, R2, R221, RZ, 0xfc, !PT ;  /* 0x000000dd02007212 */ /* 0x000fe200078efcff */
[----:B------:R1:W-:Y:S01]  /*19a40*/  LDGSTS.E.BYPASS.LTC128B.128 [R228+0x11800], desc[UR10][R10.64] ;  /* 0x118000000ae47fae */ /* 0x0003e2000b981a0a */
[----:B------:R-:W-:Y:S02]  /*19a50*/  MOV R2, 0x40 ;  /* 0x0000004000027802 */ /* 0x000fe40000000f00 */
[----:B------:R-:W-:Y:S02]  /*19a60*/  LEA R3, R0, UR8, 0x1 ;  /* 0x0000000800037c11 */ /* 0x000fe4000f8e08ff */
[-C--:B------:R-:W-:Y:S02]  /*19a70*/  IADD3 R0, PT, PT, R212, R220.reuse, RZ ;  /* 0x000000dcd4007210 */ /* 0x080fe40007ffe0ff */
[C---:B------:R-:W-:Y:S01]  /*19a80*/  IADD3 R172, PT, PT, R3.reuse, R220, RZ ;  /* 0x000000dc03ac7210 */ /* 0x040fe20007ffe0ff */
[----:B------:R2:W-:Y:S01]  /*19a90*/  LDSM.16.M88.4 R128, [R3] ;  /* 0x000000000380783b */ /* 0x0005e20000000200 */
[----:B------:R-:W-:Y:S07]  /*19aa0*/  SEL R2, R2, 0xffffffc0, !P2 ;  /* 0xffffffc002027807 */ /* 0x000fee0005000000 */
[----:B------:R-:W-:Y:S08]  /*19ab0*/  LDSM.16.M88.4 R16, [R168+UR8+0x2800] ;  /* 0x00280008a810783b */ /* 0x000ff00008000200 */
[----:B------:R-:W-:Y:S01]  /*19ac0*/  LDSM.16.M88.4 R24, [R168+UR8+0x3000] ;  /* 0x00300008a818783b */ /* 0x000fe20008000200 */
[-C--:B--2---:R-:W-:Y:S07]  /*19ad0*/  IADD3 R3, PT, PT, R3, R2.reuse, RZ ;  /* 0x0000000203037210 */ /* 0x084fee0007ffe0ff */
[----:B-1----:R-:W1:Y:S01]  /*19ae0*/  LDSM.16.M88.4 R8, [R168+UR8+0x2000] ;  /* 0x00200008a808783b */ /* 0x002e620008000200 */
[----:B------:R-:W-:Y:S07]  /*19af0*/  IADD3 R2, PT, PT, R212, R2, RZ ;  /* 0x00000002d4027210 */ /* 0x000fee0007ffe0ff */
[----:B------:R-:W2:Y:S08]  /*19b00*/  LDSM.16.M88.4 R32, [R168+UR8+0x3800] ;  /* 0x00380008a820783b */ /* 0x000eb00008000200 */
[----:B------:R-:W3:Y:S08]  /*19b10*/  LDSM.16.M88.4 R40, [R168+UR8+0x4000] ;  /* 0x00400008a828783b */ /* 0x000ef00008000200 */
[----:B------:R-:W4:Y:S08]  /*19b20*/  LDSM.16.M88.4 R48, [R168+UR8+0x4800] ;  /* 0x00480008a830783b */ /* 0x000f300008000200 */
[----:B------:R-:W5:Y:S01]  /*19b30*/  LDSM.16.M88.4 R56, [R168+UR8+0x5000] ;  /* 0x00500008a838783b */ /* 0x000f620008000200 */
        /* <DEDUP_REMOVED lines=12> */
[C---:B--2---:R-:W-:Y:S07]  /*19c00*/  HMMA.16816.F32 R28, R128.reuse, R32, RZ ;  /* 0x00000020801c723c */ /* 0x044fee00000018ff */
[----:B------:R-:W2:Y:S01]  /*19c10*/  LDSM.16.M88.4 R112, [R168+UR8+0x8800] ;  /* 0x00880008a870783b */ /* 0x000ea20008000200 */
[C---:B------:R-:W-:Y:S07]  /*19c20*/  HMMA.16816.F32 R32, R128.reuse, R34, RZ ;  /* 0x000000228020723c */ /* 0x040fee00000018ff */
[----:B------:R-:W2:Y:S01]  /*19c30*/  LDSM.16.M88.4 R120, [R168+UR8+0x9000] ;  /* 0x00900008a878783b */ /* 0x000ea20008000200 */
[C---:B---3--:R-:W-:Y:S07]  /*19c40*/  HMMA.16816.F32 R36, R128.reuse, R40, RZ ;  /* 0x000000288024723c */ /* 0x048fee00000018ff */
[----:B------:R-:W3:Y:S01]  /*19c50*/  LDSM.16.M88.4 R168, [R168+UR8+0x9800] ;  /* 0x00980008a8a8783b */ /* 0x000ee20008000200 */
[C---:B------:R-:W-:Y:S07]  /*19c60*/  HMMA.16816.F32 R40, R128.reuse, R42, RZ ;  /* 0x0000002a8028723c */ /* 0x040fee00000018ff */
        /* <DEDUP_REMOVED lines=20> */
[----:B------:R-:W5:Y:S04]  /*19db0*/  LD.E R227, desc[UR4][R134.64+0x18c] ;  /* 0x00018c0486e37980 */ /* 0x000f68000c101900 */
[----:B------:R-:W0:Y:S01]  /*19dc0*/  LDGDEPBAR ;  /* 0x00000000000079af */ /* 0x000e220000000000 */
[C---:B------:R-:W-:Y:S07]  /*19dd0*/  HMMA.16816.F32 R84, R128.reuse, R88, RZ ;  /* 0x000000588054723c */ /* 0x040fee00000018ff */
[----:B------:R-:W-:Y:S01]  /*19de0*/  LDSM.16.M88.4 R212, [R2+0x3000] ;  /* 0x0030000002d4783b */ /* 0x000fe20000000200 */
[C---:B------:R-:W-:Y:S07]  /*19df0*/  HMMA.16816.F32 R88, R128.reuse, R90, RZ ;  /* 0x0000005a8058723c */ /* 0x040fee00000018ff */
[----:B------:R-:W-:Y:S01]  /*19e00*/  LDSM.16.M88.4 R216, [R2+0x3800] ;  /* 0x0038000002d8783b */ /* 0x000fe20000000200 */
        /* <DEDUP_REMOVED lines=178> */
[----:B------:R-:W1:Y:S01]  /*1a930*/  MUFU.TANH R205, R42 ;  /* 0x0000002a00cd7308 */ /* 0x000e620000002400 */
[C---:B------:R-:W-:Y:S01]  /*1a940*/  HMMA.16816.F32 R48, R212.reuse, R10, R48 ;  /* 0x0000000ad430723c */ /* 0x040fe20000001830 */
[----:B------:R-:W5:Y:S08]  /*1a950*/  LDSM.16.M88.4 R8, [R0+0x5800] ;  /* 0x005800000008783b */ /* 0x000f700000000200 */
[----:B------:R2:W1:Y:S01]  /*1a960*/  MUFU.TANH R203, R40 ;  /* 0x0000002800cb7308 */ /* 0x0004620000002400 */
        /* <DEDUP_REMOVED lines=23> */
[C---:B-----5:R-:W-:Y:S07]  /*1aae0*/  HMMA.16816.F32 R60, R212.reuse, R8, R60 ;  /* 0x00000008d43c723c */ /* 0x060fee000000183c */
[----:B------:R-:W1:Y:S01]  /*1aaf0*/  MUFU.TANH R191, R27 ;  /* 0x0000001b00bf7308 */ /* 0x000e620000002400 */
        /* <DEDUP_REMOVED lines=10> */
[----:B------:R-:W2:Y:S02]  /*1aba0*/  LDSM.16.M88.4 R4, [R0+0x7000] ;  /* 0x007000000004783b */ /* 0x000ea40000000200 */
        /* <DEDUP_REMOVED lines=27> */
[----:B------:R-:W3:Y:S04]  /*1ad60*/  LDSM.16.M88.4 R4, [R0+0x8000] ;  /* 0x008000000004783b */ /* 0x000ee80000000200 */
        /* <DEDUP_REMOVED lines=88> */
[----:B-----5:R-:W-:Y:S02]  /*1b2f0*/  FMUL.FTZ R0, R131, R227 ;  /* 0x000000e383007220 */ /* 0x020fe40000410000 */
[----:B------:R-:W5:Y:S07]  /*1b300*/  LDL R131, [R1] ;  /* 0x0000000001837983 */ /* 0x000f6e0000100800 */
        /* <DEDUP_REMOVED lines=36> */
[----:B------:R-:W1:Y:S01]  /*1b550*/  MUFU.TANH R96, R96 ;  /* 0x0000006000607308 */ /* 0x000e620000002400 */
[----:B-----5:R-:W-:Y:S09]  /*1b560*/  ISETP.NE.AND P0, PT, R131, RZ, PT ;  /* 0x000000ff8300720c */ /* 0x020ff20003f05270 */
        /* <DEDUP_REMOVED lines=50> */
[----:B------:R1:W-:Y:S04]  /*1b890*/  @!P5 STL [R1+0x24], R12 ;  /* 0x0000240c0100d387 */ /* 0x0003e80000100800 */
[----:B------:R1:W-:Y:S01]  /*1b8a0*/  @!P5 STL [R1+0x20], R3 ;  /* 0x000020030100d387 */ /* 0x0003e20000100800 */
[----:B------:R-:W-:Y:S05]  /*1b8b0*/  @!P5 BRA `(.L_x_4351) ;  /* 0x00000004000cd947 */ /* 0x000fea0003800000 */
[----:B------:R-:W-:Y:S01]  /*1b8c0*/  IMAD.MOV.U32 R13, RZ, RZ, R3 ;  /* 0x000000ffff0d7224 */ /* 0x000fe200078e0003 */
[----:B------:R-:W2:Y:S01]  /*1b8d0*/  LDL.64 R24, [R1+0x8] ;  /* 0x0000080001187983 */ /* 0x000ea20000100a00 */
[C---:B------:R-:W-:Y:S01]  /*1b8e0*/  VIADD R9, R248.reuse, 0xffffff00 ;  /* 0xffffff00f8097836 */ /* 0x040fe20000000000 */
[----:B------:R-:W-:Y:S04]  /*1b8f0*/  IADD3 R10, PT, PT, R248, -0x200, RZ ;  /* 0xfffffe00f80a7810 */ /* 0x000fe80007ffe0ff */
[----:B-1----:R-:W3:Y:S01]  /*1b900*/  LD.E R3, desc[UR4][R134.64+0x170] ;  /* 0x0001700486037980 */ /* 0x002ee2000c101900 */
[----:B------:R-:W-:Y:S02]  /*1b910*/  IABS R6, R10 ;  /* 0x0000000a00067213 */ /* 0x000fe40000000000 */
[----:B------:R-:W-:Y:S02]  /*1b920*/  IABS R7, R9 ;  /* 0x0000000900077213 */ /* 0x000fe40000000000 */
[-C--:B---3--:R-:W-:Y:S02]  /*1b930*/  IABS R2, R3.reuse ;  /* 0x0000000300027213 */ /* 0x088fe40000000000 */
        /* <DEDUP_REMOVED lines=27> */
[----:B------:R-:W-:Y:S07]  /*1baf0*/  LOP3.LUT R2, RZ, R3, RZ, 0x33, !PT ;  /* 0x00000003ff027212 */ /* 0x000fee00078e33ff */
[----:B------:R-:W-:Y:S04]  /*1bb00*/  @P3 IADD3 R4, PT, PT, R4, 0x1, RZ ;  /* 0x0000000104043810 */ /* 0x000fe80007ffe0ff */
[----:B------:R-:W-:Y:S02]  /*1bb10*/  @P4 VIADD R5, R5, 0x1 ;  /* 0x0000000105054836 */ /* 0x000fe40000000000 */
[----:B------:R-:W-:Y:S03]  /*1bb20*/  @!P6 IMAD.MOV R4, RZ, RZ, -R4 ;  /* 0x000000ffff04e224 */ /* 0x000fe600078e0a04 */
[----:B------:R-:W-:Y:S02]  /*1bb30*/  @!P0 IADD3 R5, PT, PT, -R5, RZ, RZ ;  /* 0x000000ff05058210 */ /* 0x000fe40007ffe1ff */
[C---:B------:R-:W-:Y:S02]  /*1bb40*/  SEL R8, R2.reuse, R4, !P1 ;  /* 0x0000000402087207 */ /* 0x040fe40004800000 */
[----:B------:R-:W-:Y:S02]  /*1bb50*/  SEL R2, R2, R5, !P1 ;  /* 0x0000000502027207 */ /* 0x000fe40004800000 */
[----:B------:R-:W3:Y:S01]  /*1bb60*/  LD.E.64 R4, desc[UR4][R134.64+0x38] ;  /* 0x0000380486047980 */ /* 0x000ee2000c101b00 */
[-C--:B--2---:R-:W-:Y:S02]  /*1bb70*/  LEA R10, P1, R8, R24.reuse, 0x2 ;  /* 0x00000018080a7211 */ /* 0x084fe400078210ff */
[----:B------:R-:W-:Y:S02]  /*1bb80*/  LEA R6, P0, R2, R24, 0x2 ;  /* 0x0000001802067211 */ /* 0x000fe400078010ff */
[-C--:B------:R-:W-:Y:S02]  /*1bb90*/  LEA.HI.X.SX32 R11, R8, R25.reuse, 0x2, P1 ;  /* 0x00000019080b7211 */ /* 0x080fe400008f16ff */
[C---:B------:R-:W-:Y:S01]  /*1bba0*/  LEA.HI.X.SX32 R7, R2.reuse, R25, 0x2, P0 ;  /* 0x0000001902077211 */ /* 0x040fe200000f16ff */
[----:B------:R-:W-:Y:S02]  /*1bbb0*/  IMAD.IADD R2, R2, 0x1, -R8 ;  /* 0x0000000102027824 */ /* 0x000fe400078e0a08 */
[----:B------:R-:W2:Y:S02]  /*1bbc0*/  LD.E R10, desc[UR4][R10.64] ;  /* 0x000000040a0a7980 */ /* 0x000ea4000c101900 */
[----:B------:R-:W-:Y:S02]  /*1bbd0*/  IMAD R3, R3, R2, -0x100 ;  /* 0xffffff0003037424 */ /* 0x000fe400078e0202 */
[----:B------:R-:W2:Y:S03]  /*1bbe0*/  LD.E R9, desc[UR4][R6.64] ;  /* 0x0000000406097980 */ /* 0x000ea6000c101900 */
[----:B------:R-:W-:Y:S01]  /*1bbf0*/  SHF.R.S32.HI R8, RZ, 0x1f, R3 ;  /* 0x0000001fff087819 */ /* 0x000fe20000011403 */
[----:B------:R-:W4:Y:S01]  /*1bc00*/  LD.E.64 R6, desc[UR4][R134.64+0x20] ;  /* 0x0000200486067980 */ /* 0x000f22000c101b00 */
[-C--:B---3--:R-:W-:Y:S02]  /*1bc10*/  IMAD R5, R5, R3.reuse, RZ ;  /* 0x0000000305057224 */ /* 0x088fe400078e02ff */
[C---:B------:R-:W-:Y:S04]  /*1bc20*/  IMAD.WIDE.U32 R2, R4.reuse, R3, RZ ;  /* 0x0000000304027225 */ /* 0x040fe800078e00ff */
[----:B------:R-:W-:Y:S05]  /*1bc30*/  IMAD R4, R4, R8, R5 ;  /* 0x0000000804047224 */ /* 0x000fea00078e0205 */
[----:B------:R-:W-:Y:S01]  /*1bc40*/  IADD3 R3, PT, PT, R3, R4, RZ ;  /* 0x0000000403037210 */ /* 0x000fe20007ffe0ff */
        /* <DEDUP_REMOVED lines=10> */
.L_x_4351:
[----:B------:R-:W-:Y:S05]  /*1bcf0*/  BSYNC.RECONVERGENT B0 ;  /* 0x0000000000007941 */ /* 0x000fea0003800200 */
.L_x_4350:
[----:B------:R-:W3:Y:S01]  /*1bd00*/  LDL R6, [R1+0x20] ;  /* 0x0000200001067983 */ /* 0x000ee20000100800 */
[----:B------:R-:W-:Y:S02]  /*1bd10*/  IADD3 R4, P0, PT, R0, R12, RZ ;  /* 0x0000000c00047210 */ /* 0x000fe40007f1e0ff */
[----:B------:R-:W-:Y:S02]  /*1bd20*/  SHF.L.U64.HI R14, R230, 0x5, R231 ;  /* 0x00000005e60e7819 */ /* 0x000fe400000102e7 */
[-C--:B------:R-:W-:Y:S03]  /*1bd30*/  IADD3 R2, P1, PT, R4, R0.reuse, RZ ;  /* 0x0000000004027210 */ /* 0x080fe60007f3e0ff */
[--C-:B---3--:R-:W-:Y:S01]  /*1bd40*/  IMAD.X R5, R14, 0x1, R6.reuse, P0 ;  /* 0x000000010e057824 */ /* 0x108fe200000e0606 */
[-C--:B------:R-:W-:Y:S01]  /*1bd50*/  IADD3 R8, P0, PT, R2, R0.reuse, RZ ;  /* 0x0000000002087210 */ /* 0x080fe20007f1e0ff */
[----:B------:R-:W-:Y:S02]  /*1bd60*/  IMAD.MOV.U32 R7, RZ, RZ, R6 ;  /* 0x000000ffff077224 */ /* 0x000fe400078e0006 */
[----:B------:R-:W-:Y:S02]  /*1bd70*/  IMAD.MOV.U32 R6, RZ, RZ, R12 ;  /* 0x000000ffff067224 */ /* 0x000fe400078e000c */
[--C-:B-1----:R-:W-:Y:S01]  /*1bd80*/  IMAD.X R3, R5, 0x1, R14.reuse, P1 ;  /* 0x0000000105037824 */ /* 0x102fe200008e060e */
[-C--:B------:R-:W-:Y:S02]  /*1bd90*/  IADD3 R10, P1, PT, R8, R0.reuse, RZ ;  /* 0x00000000080a7210 */ /* 0x080fe40007f3e0ff */
[----:B------:R-:W-:Y:S01]  /*1bda0*/  @!PT LDS RZ, [RZ] ;  /* 0x00000000fffff984 */ /* 0x000fe20000000800 */
[----:B------:R-:W-:Y:S01]  /*1bdb0*/  @!PT LDS RZ, [RZ] ;  /* 0x00000000fffff984 */ /* 0x000fe20000000800 */
[----:B------:R-:W-:Y:S01]  /*1bdc0*/  @!PT LDS RZ, [RZ] ;  /* 0x00000000fffff984 */ /* 0x000fe20000000800 */
[----:B------:R1:W-:Y:S01]  /*1bdd0*/  LDGSTS.E.BYPASS.LTC128B.128 [R228+0x2000], desc[UR4][R6.64] ;  /* 0x0200000006e47fae */ /* 0x0003e2000b981a04 */
[--C-:B------:R-:W-:Y:S01]  /*1bde0*/  IMAD.X R9, R3, 0x1, R14.reuse, P0 ;  /* 0x0000000103097824 */ /* 0x100fe200000e060e */
[-C--:B--2---:R-:W-:Y:S02]  /*1bdf0*/  IADD3 R12, P0, PT, R10, R0.reuse, RZ ;  /* 0x000000000a0c7210 */ /* 0x084fe40007f1e0ff */
[----:B------:R2:W-:Y:S01]  /*1be00*/  LDGSTS.E.BYPASS.LTC128B.128 [R228+0x2800], desc[UR4][R4.64] ;  /* 0x0280000004e47fae */ /* 0x0005e2000b981a04 */
[--C-:B------:R-:W-:Y:S03]  /*1be10*/  IMAD.X R11, R9, 0x1, R14.reuse, P1 ;  /* 0x00000001090b7824 */ /* 0x100fe600008e060e */
[----:B------:R3:W-:Y:S01]  /*1be20*/  LDGSTS.E.BYPASS.LTC128B.128 [R228+0x3000], desc[UR4][R2.64] ;  /* 0x0300000002e47fae */ /* 0x0007e2000b981a04 */
[--C-:B------:R-:W-:Y:S03]  /*1be30*/  IMAD.X R13, R11, 0x1, R14.reuse, P0 ;  /* 0x000000010b0d7824 */ /* 0x100fe600000e060e */
[----:B------:R-:W-:Y:S04]  /*1be40*/  LDGSTS.E.BYPASS.LTC128B.128 [R228+0x3800], desc[UR4][R8.64] ;  /* 0x0380000008e47fae */ /* 0x000fe8000b981a04 */
[----:B------:R4:W-:Y:S04]  /*1be50*/  LDGSTS.E.BYPASS.LTC128B.128 [R228+0x4000], desc[UR4][R10.64] ;  /* 0x040000000ae47fae */ /* 0x0009e8000b981a04 */
[----:B------:R5:W-:Y:S01]  /*1be60*/  LDGSTS.E.BYPASS.LTC128B.128 [R228+0x4800], desc[UR4][R12.64] ;  /* 0x048000000ce47fae */ /* 0x000be2000b981a04 */
[-C--:B-1----:R-:W-:Y:S04]  /*1be70*/  IADD3 R6, P1, PT, R12, R0.reuse, RZ ;  /* 0x000000000c067210 */ /* 0x082fe80007f3e0ff */
[-C--:B--2---:R-:W-:Y:S01]  /*1be80*/  IADD3 R4, P0, PT, R6, R0.reuse, RZ ;  /* 0x0000000006047210 */ /* 0x084fe20007f1e0ff */
[--C-:B------:R-:W-:Y:S03]  /*1be90*/  IMAD.X R7, R13, 0x1, R14.reuse, P1 ;  /* 0x000000010d077824 */ /* 0x100fe600008e060e */
[----:B---3--:R-:W-:Y:S02]  /*1bea0*/  IADD3 R2, P1, PT, R4, R0, RZ ;  /* 0x0000000004027210 */ /* 0x008fe40007f3e0ff */
        /* <DEDUP_REMOVED lines=27> */
.L_x_4349:
[----:B------:R-:W-:Y:S05]  /*1c060*/  BSYNC.RECONVERGENT B1 ;  /* 0x0000000000017941 */ /* 0x000fea0003800200 */
.L_x_4348:
        /* <DEDUP_REMOVED lines=137> */
[----:B------:R-:W-:Y:S03]  /*1c900*/  MOV R168, R15 ;  /* 0x0000000f00a87202 */ /* 0x000fe60000000f00 */
        /* <DEDUP_REMOVED lines=11> */
[--C-:B--2---:R-:W-:Y:S01]  /*1c9c0*/  FFMA.FTZ R2, R176, R3, -R68.reuse ;  /* 0x00000003b0027223 */ /* 0x104fe20000010844 */
[----:B----4-:R-:W-:Y:S01]  /*1c9d0*/  F2FP.F16.F32.PACK_AB R46, R109, R175 ;  /* 0x000000af6d2e723e */ /* 0x010fe200000000ff */
[----:B------:R-:W-:Y:S07]  /*1c9e0*/  LDSM.16.MT88.4 R56, [R43+0xa800] ;  /* 0x00a800002b38783b */ /* 0x000fee0000004200 */
[----:B------:R2:W-:Y:S01]  /*1c9f0*/  MUFU.EX2 R173, R2 ;  /* 0x0000000200ad7308 */ /* 0x0005e20000000800 */
[C---:B-1----:R-:W-:Y:S01]  /*1ca00*/  FMUL.FTZ R32, R0.reuse, R164 ;  /* 0x000000a400207220 */ /* 0x042fe20000410000 */
[----:B--2---:R-:W-:Y:S01]  /*1ca10*/  FFMA.FTZ R2, R169, R3, -R68 ;  /* 0x00000003a9027223 */ /* 0x004fe20000010844 */
[----:B------:R-:W-:Y:S01]  /*1ca20*/  MOV R169, R5 ;  /* 0x0000000500a97202 */ /* 0x000fe20000000f00 */
[----:B------:R-:W-:Y:S06]  /*1ca30*/  FMUL.FTZ R5, R0, R137 ;  /* 0x0000008900057220 */ /* 0x000fec0000410000 */
[----:B------:R-:W1:Y:S01]  /*1ca40*/  MUFU.EX2 R101, R2 ;  /* 0x0000000200657308 */ /* 0x000e620000000800 */
[----:B------:R-:W-:Y:S02]  /*1ca50*/  F2FP.F16.F32.PACK_AB R44, R169, R110 ;  /* 0x0000006ea92c723e */ /* 0x000fe400000000ff */
        /* <DEDUP_REMOVED lines=49> */
[----:B------:R-:W-:Y:S01]  /*1cd70*/  ISETP.GT.AND P0, PT, R190, RZ, PT ;  /* 0x000000ffbe00720c */ /* 0x000fe20003f04270 */
[----:B------:R2:W-:Y:S03]  /*1cd80*/  MUFU.EX2 R188, R56 ;  /* 0x0000003800bc7308 */ /* 0x0005e60000000800 */
[C---:B-1----:R-:W-:Y:S03]  /*1cd90*/  HMMA.16816.F32 R20, R44.reuse, R48, R20 ;  /* 0x000000302c14723c */ /* 0x042fe60000001814 */
[-CC-:B------:R-:W-:Y:S01]  /*1cda0*/  FFMA.FTZ R48, R191, R3.reuse, -R68.reuse ;  /* 0x00000003bf307223 */ /* 0x180fe20000010844 */
[----:B------:R-:W-:Y:S03]  /*1cdb0*/  MOV R191, R126 ;  /* 0x0000007e00bf7202 */ /* 0x000fe60000000f00 */
[----:B------:R1:W3:Y:S01]  /*1cdc0*/  MUFU.EX2 R212, R52 ;  /* 0x0000003400d47308 */ /* 0x0002e20000000800 */
[C---:B------:R-:W-:Y:S09]  /*1cdd0*/  HMMA.16816.F32 R24, R44.reuse, R50, R24 ;  /* 0x000000322c18723c */ /* 0x040ff20000001818 */
[----:B------:R4:W-:Y:S01]  /*1cde0*/  MUFU.EX2 R186, R48 ;  /* 0x0000003000ba7308 */ /* 0x0009e20000000800 */
[-C--:B--2---:R-:W-:Y:S01]  /*1cdf0*/  FFMA.FTZ R56, R189, R3.reuse, -R68 ;  /* 0x00000003bd387223 */ /* 0x084fe20000010844 */
[----:B------:R-:W-:Y:S01]  /*1ce00*/  MOV R189, R132 ;  /* 0x0000008400bd7202 */ /* 0x000fe20000000f00 */
[C---:B------:R-:W-:Y:S03]  /*1ce10*/  HMMA.16816.F32 R28, R44.reuse, R60, R28 ;  /* 0x0000003c2c1c723c */ /* 0x040fe6000000181c */
[-CC-:B------:R-:W-:Y:S01]  /*1ce20*/  FFMA.FTZ R60, R192, R3.reuse, -R66.reuse ;  /* 0x00000003c03c7223 */ /* 0x180fe20000010842 */
[----:B------:R-:W-:Y:S01]  /*1ce30*/  MOV R192, R130 ;  /* 0x0000008200c07202 */ /* 0x000fe20000000f00 */
[--C-:B-1----:R-:W-:Y:S02]  /*1ce40*/  FFMA.FTZ R52, R187, R3, -R66.reuse ;  /* 0x00000003bb347223 */ /* 0x102fe40000010842 */
[----:B------:R1:W-:Y:S01]  /*1ce50*/  MUFU.EX2 R184, R60 ;  /* 0x0000003c00b87308 */ /* 0x0003e20000000800 */
[----:B------:R-:W-:Y:S03]  /*1ce60*/  HMMA.16816.F32 R32, R44, R62, R32 ;  /* 0x0000003e2c20723c */ /* 0x000fe60000001820 */
[----:B------:R-:W-:Y:S02]  /*1ce70*/  F2FP.F16.F32.PACK_AB R44, R220, R215 ;  /* 0x000000d7dc2c723e */ /* 0x000fe400000000ff */
[----:B---3--:R-:W-:Y:S01]  /*1ce80*/  F2FP.F16.F32.PACK_AB R45, R212, R214 ;  /* 0x000000d6d42d723e */ /* 0x008fe200000000ff */
[----:B----4-:R-:W-:Y:S03]  /*1ce90*/  LDSM.16.MT88.4 R48, [R2+0x1000] ;  /* 0x001000000230783b */ /* 0x010fe60000004200 */
[----:B------:R2:W3:Y:S10]  /*1cea0*/  MUFU.EX2 R213, R52 ;  /* 0x0000003400d57308 */ /* 0x0004f40000000800 */
[----:B------:R-:W4:Y:S01]  /*1ceb0*/  MUFU.EX2 R187, R56 ;  /* 0x0000003800bb7308 */ /* 0x000f220000000800 */
[----:B-1----:R-:W-:Y:S01]  /*1cec0*/  FFMA.FTZ R60, R193, R3, -R66 ;  /* 0x00000003c13c7223 */ /* 0x002fe20000010842 */
[----:B------:R-:W-:Y:S08]  /*1ced0*/  MOV R193, R127 ;  /* 0x0000007f00c17202 */ /* 0x000ff00000000f00 */
[----:B------:R1:W5:Y:S01]  /*1cee0*/  MUFU.EX2 R185, R60 ;  /* 0x0000003c00b97308 */ /* 0x0003620000000800 */
[----:B--2---:R-:W2:Y:S01]  /*1cef0*/  LDSM.16.MT88.4 R52, [R65+0xb000] ;  /* 0x00b000004134783b */ /* 0x004ea20000004200 */
[----:B---3--:R-:W-:Y:S02]  /*1cf00*/  F2FP.F16.F32.PACK_AB R46, R188, R213 ;  /* 0x000000d5bc2e723e */ /* 0x008fe400000000ff */
[----:B----4-:R-:W-:Y:S05]  /*1cf10*/  F2FP.F16.F32.PACK_AB R47, R186, R187 ;  /* 0x000000bbba2f723e */ /* 0x010fea00000000ff */
[----:B------:R-:W3:Y:S08]  /*1cf20*/  LDSM.16.MT88.4 R56, [R43+0xb000] ;  /* 0x00b000002b38783b */ /* 0x000ef00000004200 */
[----:B-1----:R-:W1:Y:S01]  /*1cf30*/  LDSM.16.MT88.4 R60, [R64+0x1000] ;  /* 0x00100000403c783b */ /* 0x002e620000004200 */
[C---:B--2---:R-:W-:Y:S03]  /*1cf40*/  HMMA.16816.F32 R4, R44.reuse, R52, R4 ;  /* 0x000000342c04723c */ /* 0x044fe60000001804 */
[-C--:B------:R-:W-:Y:S01]  /*1cf50*/  FFMA.FTZ R52, R194, R3.reuse, -R68 ;  /* 0x00000003c2347223 */ /* 0x080fe20000010844 */
[----:B------:R-:W-:Y:S03]  /*1cf60*/  MOV R194, R124 ;  /* 0x0000007c00c27202 */ /* 0x000fe60000000f00 */
[----:B------:R2:W-:Y:S01]  /*1cf70*/  MUFU.EX2 R182, R52 ;  /* 0x0000003400b67308 */ /* 0x0005e20000000800 */
[C---:B------:R-:W-:Y:S08]  /*1cf80*/  HMMA.16816.F32 R8, R44.reuse, R54, R8 ;  /* 0x000000362c08723c */ /* 0x040ff00000001808 */
[C---:B---3--:R-:W-:Y:S03]  /*1cf90*/  HMMA.16816.F32 R12, R44.reuse, R56, R12 ;  /* 0x000000382c0c723c */ /* 0x048fe6000000180c */
[-C--:B------:R-:W-:Y:S01]  /*1cfa0*/  FFMA.FTZ R56, R198, R3.reuse, -R66 ;  /* 0x00000003c6387223 */ /* 0x080fe20000010842 */
[----:B------:R-:W-:Y:S03]  /*1cfb0*/  MOV R198, R122 ;  /* 0x0000007a00c67202 */ /* 0x000fe60000000f00 */
[----:B------:R3:W-:Y:S01]  /*1cfc0*/  MUFU.EX2 R180, R56 ;  /* 0x0000003800b47308 */ /* 0x0007e20000000800 */
[C---:B------:R-:W-:Y:S03]  /*1cfd0*/  HMMA.16816.F32 R16, R44.reuse, R58, R16 ;  /* 0x0000003a2c10723c */ /* 0x040fe60000001810 */
[-CC-:B--2---:R-:W-:Y:S01]  /*1cfe0*/  FFMA.FTZ R52, R196, R3.reuse, -R68.reuse ;  /* 0x00000003c4347223 */ /* 0x184fe20000010844 */
[----:B------:R-:W-:Y:S05]  /*1cff0*/  MOV R196, R118 ;  /* 0x0000007600c47202 */ /* 0x000fea0000000f00 */
[----:B------:R2:W4:Y:S01]  /*1d000*/  MUFU.EX2 R181, R52 ;  /* 0x0000003400b57308 */ /* 0x0005220000000800 */
[C---:B------:R-:W-:Y:S03]  /*1d010*/  HMMA.16816.F32 R20, R44.reuse, R48, R20 ;  /* 0x000000302c14723c */ /* 0x040fe60000001814 */
[--C-:B------:R-:W-:Y:S01]  /*1d020*/  FFMA.FTZ R48, R199, R3, -R68.reuse ;  /* 0x00000003c7307223 */ /* 0x100fe20000010844 */
[----:B------:R-:W-:Y:S05]  /*1d030*/  MOV R199, R119 ;  /* 0x0000007700c77202 */ /* 0x000fea0000000f00 */
[----:B------:R5:W-:Y:S01]  /*1d040*/  MUFU.EX2 R176, R48 ;  /* 0x0000003000b07308 */ /* 0x000be20000000800 */
[C---:B------:R-:W-:Y:S03]  /*1d050*/  HMMA.16816.F32 R24, R44.reuse, R50, R24 ;  /* 0x000000322c18723c */ /* 0x040fe60000001818 */
[-C--:B---3--:R-:W-:Y:S01]  /*1d060*/  FFMA.FTZ R56, R197, R3.reuse, -R68 ;  /* 0x00000003c5387223 */ /* 0x088fe20000010844 */
[----:B------:R-:W-:Y:S05]  /*1d070*/  MOV R197, R120 ;  /* 0x0000007800c57202 */ /* 0x000fea0000000f00 */
[----:B------:R-:W3:Y:S01]  /*1d080*/  MUFU.EX2 R179, R56 ;  /* 0x0000003800b37308 */ /* 0x000ee20000000800 */
[C---:B-1----:R-:W-:Y:S03]  /*1d090*/  HMMA.16816.F32 R28, R44.reuse, R60, R28 ;  /* 0x0000003c2c1c723c */ /* 0x042fe6000000181c */
[-CC-:B--2---:R-:W-:Y:S01]  /*1d0a0*/  FFMA.FTZ R52, R195, R3.reuse, -R66.reuse ;  /* 0x00000003c3347223 */ /* 0x184fe20000010842 */
[--C-:B------:R-:W-:Y:S01]  /*1d0b0*/  FFMA.FTZ R60, R200, R3, -R66.reuse ;  /* 0x00000003c83c7223 */ /* 0x100fe20000010842 */
[----:B------:R-:W-:Y:S04]  /*1d0c0*/  MOV R200, R111 ;  /* 0x0000006f00c87202 */ /* 0x000fe80000000f00 */
[----:B------:R-:W1:Y:S01]  /*1d0d0*/  MUFU.EX2 R183, R52 ;  /* 0x0000003400b77308 */ /* 0x000e620000000800 */
[----:B------:R-:W-:Y:S01]  /*1d0e0*/  HMMA.16816.F32 R32, R44, R62, R32 ;  /* 0x0000003e2c20723c */ /* 0x000fe20000001820 */
[----:B-----5:R-:W-:Y:S02]  /*1d0f0*/  LDSM.16.MT88.4 R48, [R2+0x1800] ;  /* 0x001800000230783b */ /* 0x020fe40000004200 */
[----:B------:R-:W-:Y:S02]  /*1d100*/  F2FP.F16.F32.PACK_AB R44, R185, R184 ;  /* 0x000000b8b92c723e */ /* 0x000fe400000000ff */
[----:B----4-:R-:W-:Y:S04]  /*1d110*/  F2FP.F16.F32.PACK_AB R45, R181, R182 ;  /* 0x000000b6b52d723e */ /* 0x010fe800000000ff */
[----:B------:R2:W-:Y:S01]  /*1d120*/  MUFU.EX2 R177, R60 ;  /* 0x0000003c00b17308 */ /* 0x0005e20000000800 */
[----:B---3--:R-:W-:Y:S01]  /*1d130*/  F2FP.F16.F32.PACK_AB R47, R176, R179 ;  /* 0x000000b3b02f723e */ /* 0x008fe200000000ff */
        /* <DEDUP_REMOVED lines=30> */
[--C-:B-1----:R-:W-:Y:S01]  /*1d320*/  FFMA.FTZ R52, R203, R3, -R66.reuse ;  /* 0x00000003cb347223 */ /* 0x102fe20000010842 */
        /* <DEDUP_REMOVED lines=102> */
[-CC-:B------:R-:W-:Y:S05]  /*1d990*/  FFMA.FTZ R60, R249, R3.reuse, -R66.reuse ;  /* 0x00000003f93c7223 */ /* 0x180fea0000010842 */
        /* <DEDUP_REMOVED lines=284> */
[----:B------:R-:W-:Y:S04]  /*1eb60*/  FADD.FTZ R36, R158, R36 ;  /* 0x000000249e247221 */ /* 0x000fe80000010000 */
[----:B------:R-:W-:Y:S01]  /*1eb70*/  FADD.FTZ R53, R156, R36 ;  /* 0x000000249c357221 */ /* 0x000fe20000010000 */
[----:B------:R-:W-:Y:S01]  /*1eb80*/  FADD.FTZ R36, R150, R52 ;  /* 0x0000003496247221 */ /* 0x000fe20000010000 */
[----:B-1----:R-:W-:Y:S01]  /*1eb90*/  F2FP.F16.F32.PACK_AB R46, R70, R71 ;  /* 0x00000047462e723e */ /* 0x002fe200000000ff */
[----:B------:R-:W-:Y:S01]  /*1eba0*/  LDSM.16.MT88.4 R156, [R2+0x7800] ;  /* 0x00780000029c783b */ /* 0x000fe20000004200 */
[----:B------:R-:W-:Y:S01]  /*1ebb0*/  FADD.FTZ R60, R152, R53 ;  /* 0x00000035983c7221 */ /* 0x000fe20000010000 */
[----:B------:R-:W1:Y:S06]  /*1ebc0*/  MUFU.EX2 R68, R68 ;  /* 0x0000004400447308 */ /* 0x000e6c0000000800 */
        /* <DEDUP_REMOVED lines=21> */
[----:B-1----:R-:W-:Y:S01]  /*1ed20*/  F2FP.F16.F32.PACK_AB R165, R40, R61 ;  /* 0x0000003d28a5723e */ /* 0x002fe200000000ff */
[-CC-:B------:R-:W-:Y:S01]  /*1ed30*/  FFMA.FTZ R39, R128, R3.reuse, -R66.reuse ;  /* 0x0000000380277223 */ /* 0x180fe20000010842 */
[----:B------:R-:W-:Y:S01]  /*1ed40*/  FFMA.FTZ R66, R129, R3, -R66 ;  /* 0x0000000381427223 */ /* 0x000fe20000010842 */
[C---:B-----5:R-:W-:Y:S06]  /*1ed50*/  HMMA.16816.F32 R12, R44.reuse, R52, R12 ;  /* 0x000000342c0c723c */ /* 0x060fec000000180c */
[----:B------:R-:W-:Y:S02]  /*1ed60*/  MUFU.EX2 R39, R39 ;  /* 0x0000002700277308 */ /* 0x000fe40000000800 */
[C---:B------:R-:W-:Y:S03]  /*1ed70*/  HMMA.16816.F32 R16, R44.reuse, R54, R16 ;  /* 0x000000362c10723c */ /* 0x040fe60000001810 */
[----:B--2---:R-:W-:Y:S05]  /*1ed80*/  FADD.FTZ R36, R141, R60 ;  /* 0x0000003c8d247221 */ /* 0x004fea0000010000 */
[----:B------:R-:W1:Y:S01]  /*1ed90*/  MUFU.EX2 R66, R66 ;  /* 0x0000004200427308 */ /* 0x000e620000000800 */
[----:B----4-:R-:W-:Y:S01]  /*1eda0*/  F2FP.F16.F32.PACK_AB R164, R62, R63 ;  /* 0x0000003f3ea4723e */ /* 0x010fe200000000ff */
[----:B------:R-:W-:Y:S01]  /*1edb0*/  FADD.FTZ R60, R138, R36 ;  /* 0x000000248a3c7221 */ /* 0x000fe20000010000 */
[C---:B------:R-:W-:Y:S03]  /*1edc0*/  HMMA.16816.F32 R20, R44.reuse, R48, R20 ;  /* 0x000000302c14723c */ /* 0x040fe60000001814 */
[----:B------:R-:W-:Y:S01]  /*1edd0*/  FADD.FTZ R36, R140, R0 ;  /* 0x000000008c247221 */ /* 0x000fe20000010000 */
[----:B------:R-:W-:Y:S03]  /*1ede0*/  FADD.FTZ R0, R139, R60 ;  /* 0x0000003c8b007221 */ /* 0x000fe60000010000 */
[----:B------:R-:W-:Y:S01]  /*1edf0*/  FADD.FTZ R36, R142, R36 ;  /* 0x000000248e247221 */ /* 0x000fe20000010000 */
[C---:B------:R-:W-:Y:S01]  /*1ee00*/  HMMA.16816.F32 R24, R44.reuse, R50, R24 ;  /* 0x000000322c18723c */ /* 0x040fe20000001818 */
[----:B------:R-:W2:Y:S02]  /*1ee10*/  LDSM.16.MT88.4 R140, [R65+0x11800] ;  /* 0x01180000418c783b */ /* 0x000ea40000004200 */
[----:B------:R-:W-:Y:S01]  /*1ee20*/  FADD.FTZ R0, R133, R0 ;  /* 0x0000000085007221 */ /* 0x000fe20000010000 */
[----:B------:R-:W-:Y:S01]  /*1ee30*/  FADD.FTZ R36, R136, R36 ;  /* 0x0000002488247221 */ /* 0x000fe20000010000 */
[----:B-1----:R-:W-:Y:S02]  /*1ee40*/  F2FP.F16.F32.PACK_AB R166, R66, R39 ;  /* 0x0000002742a6723e */ /* 0x002fe400000000ff */
[----:B------:R-:W-:Y:S01]  /*1ee50*/  FADD.FTZ R0, R132, R0 ;  /* 0x0000000084007221 */ /* 0x000fe20000010000 */
[C---:B---3--:R-:W-:Y:S03]  /*1ee60*/  HMMA.16816.F32 R28, R44.reuse, R56, R28 ;  /* 0x000000382c1c723c */ /* 0x048fe6000000181c */
[----:B------:R-:W-:Y:S01]  /*1ee70*/  FADD.FTZ R36, R137, R36 ;  /* 0x0000002489247221 */ /* 0x000fe20000010000 */
[----:B------:R-:W-:Y:S01]  /*1ee80*/  FADD.FTZ R0, R127, R0 ;  /* 0x000000007f007221 */ /* 0x000fe20000010000 */
[----:B------:R-:W-:Y:S02]  /*1ee90*/  MOV R132, R37 ;  /* 0x0000002500847202 */ /* 0x000fe40000000f00 */
        /* <DEDUP_REMOVED lines=65> */
[----:B------:R2:W-:Y:S01]  /*1f2b0*/  STL [R1], R0 ;  /* 0x0000000001007387 */ /* 0x0005e20000100800 */
[----:B------:R-:W-:Y:S05]  /*1f2c0*/  @P0 BRA `(.L_x_4352) ;  /* 0xffffff9800800947 */ /* 0x000fea000383ffff */
.L_x_4345:
        /* <DEDUP_REMOVED lines=16> */
.L_x_4366:
        /* <DEDUP_REMOVED lines=104> */
[----:B--2---:R-:W-:Y:S01]  /*1fa50*/  ISETP.NE.AND P0, PT, R27, -0x1, PT ;  /* 0xffffffff1b00780c */ /* 0x004fe20003f05270 */
[----:B------:R-:W3:Y:S01]  /*1fa60*/  S2R R25, SR_CTAID.Z ;  /* 0x0000000000197919 */ /* 0x000ee20000002700 */
[----:B------:R-:W3:Y:S11]  /*1fa70*/  S2R R26, SR_CTAID.Y ;  /* 0x00000000001a7919 */ /* 0x000ef60000002600 */
[----:B------:R-:W-:-:S02]  /*1fa80*/  @!P0 R2UR UR4, R40 ;  /* 0x00000000280482ca */ /* 0x000fc400000e0000 */
[----:B------:R-:W-:-:S13]  /*1fa90*/  @!P0 R2UR UR5, R41 ;  /* 0x00000000290582ca */ /* 0x000fda00000e0000 */
[----:B------:R1:W5:Y:S01]  /*1faa0*/  @!P0 LD.E.64 R2, desc[UR4][R134.64+0x80] ;  /* 0x0000800486028980 */ /* 0x000362000c101b00 */
[----:B------:R-:W-:Y:S02]  /*1fab0*/  R2UR UR4, R40 ;  /* 0x00000000280472ca */ /* 0x000fe400000e0000 */
[----:B------:R-:W-:Y:S01]  /*1fac0*/  R2UR UR5, R41 ;  /* 0x00000000290572ca */ /* 0x000fe200000e0000 */
[----:B------:R-:W-:Y:S01]  /*1fad0*/  BSSY.RECONVERGENT B0, `(.L_x_4354) ;  /* 0x0000011000007945 */ /* 0x000fe20003800200 */
[----:B----4-:R-:W-:-:S11]  /*1fae0*/  @P0 IMAD R14, R7, R27, RZ ;  /* 0x0000001b070e0224 */ /* 0x010fd600078e02ff */
[----:B------:R1:W5:Y:S01]  /*1faf0*/  LD.E.64 R8, desc[UR4][R134.64+0x90] ;  /* 0x0000900486087980 */ /* 0x000362000c101b00 */
[----:B---3--:R-:W-:-:S04]  /*1fb00*/  @!P1 IMAD R0, R0, R26, R25 ;  /* 0x0000001a00009224 */ /* 0x008fc800078e0219 */
[----:B------:R-:W-:Y:S02]  /*1fb10*/  @!P1 IMAD R32, R0, R4, RZ ;  /* 0x0000000400209224 */ /* 0x000fe400078e02ff */
        /* <DEDUP_REMOVED lines=12> */
.L_x_4355:
[----:B------:R-:W-:Y:S05]  /*1fbe0*/  BSYNC.RECONVERGENT B0 ;  /* 0x0000000000007941 */ /* 0x000fea0003800200 */
.L_x_4354:
[----:B------:R-:W2:Y:S04]  /*1fbf0*/  LDL.LU R18, [R1+0x1c] ;  /* 0x00001c0001127983 */ /* 0x000ea80000300800 */
[----:B------:R-:W3:Y:S01]  /*1fc00*/  LDL R35, [R1+0x40] ;  /* 0x0000400001237983 */ /* 0x000ee20000100800 */
[----:B------:R-:W-:Y:S02]  /*1fc10*/  R2UR UR4, R40 ;  /* 0x00000000280472ca */ /* 0x000fe400000e0000 */
[----:B------:R-:W-:Y:S01]  /*1fc20*/  R2UR UR5, R41 ;  /* 0x00000000290572ca */ /* 0x000fe200000e0000 */
[----:B------:R-:W4:Y:S01]  /*1fc30*/  S2R R15, SR_CTAID.X ;  /* 0x00000000000f7919 */ /* 0x000f220000002500 */
[-C--:B-----5:R-:W-:Y:S02]  /*1fc40*/  @!P0 IMAD R10, R3, R26.reuse, RZ ;  /* 0x0000001a030a8224 */ /* 0x0a0fe400078e02ff */
[----:B------:R-:W-:-:S09]  /*1fc50*/  @!P0 IMAD.WIDE.U32 R2, R2, R26, RZ ;  /* 0x0000001a02028225 */ /* 0x000fd200078e00ff */
[----:B------:R1:W5:Y:S04]  /*1fc60*/  LD.E.64 R12, desc[UR4][R134.64+0x70] ;  /* 0x00007004860c7980 */ /* 0x000368000c101b00 */
[----:B------:R1:W5:Y:S01]  /*1fc70*/  LD.E.64 R16, desc[UR4][R134.64+0xa0] ;  /* 0x0000a00486107980 */ /* 0x000362000c101b00 */
[----:B------:R-:W-:Y:S05]  /*1fc80*/  WARPSYNC.ALL ;  /* 0x0000000000007948 */ /* 0x000fea0003800000 */
[----:B------:R-:W-:Y:S01]  /*1fc90*/  @!P0 IMAD.IADD R11, R3, 0x1, R10 ;  /* 0x00000001030b8824 */ /* 0x000fe200078e020a */
[----:B------:R-:W-:Y:S01]  /*1fca0*/  MOV R3, RZ ;  /* 0x000000ff00037202 */ /* 0x000fe20000000f00 */
[----:B------:R-:W-:Y:S01]  /*1fcb0*/  @!P0 IMAD.MOV.U32 R10, RZ, RZ, R2 ;  /* 0x000000ffff0a8224 */ /* 0x000fe200078e0002 */
[----:B------:R-:W-:Y:S01]  /*1fcc0*/  @P0 MOV R10, R4 ;  /* 0x00000004000a0202 */ /* 0x000fe20000000f00 */
[----:B------:R-:W-:Y:S01]  /*1fcd0*/  IMAD.MOV.U32 R2, RZ, RZ, R222 ;  /* 0x000000ffff027224 */ /* 0x000fe200078e00de */
[----:B------:R-:W-:Y:S01]  /*1fce0*/  SHF.R.U32.HI R33, RZ, 0x3, R226 ;  /* 0x00000003ff217819 */ /* 0x000fe200000116e2 */
[----:B------:R-:W-:Y:S01]  /*1fcf0*/  @P0 IMAD.IADD R11, R5, 0x1, R14 ;  /* 0x00000001050b0824 */ /* 0x000fe200078e020e */
[----:B------:R-:W-:Y:S01]  /*1fd00*/  MOV R14, 0x7f800000 ;  /* 0x7f800000000e7802 */ /* 0x000fe20000000f00 */
[----:B------:R-:W-:Y:S01]  /*1fd10*/  IMAD.WIDE.U32 R4, R8, R25, RZ ;  /* 0x0000001908047225 */ /* 0x000fe200078e00ff */
[----:B------:R-:W-:Y:S01]  /*1fd20*/  BAR.SYNC.DEFER_BLOCKING 0x0 ;  /* 0x0000000000007b1d */ /* 0x000fe20000010000 */
[----:B----4-:R-:W-:-:S02]  /*1fd30*/  SHF.L.U32 R34, R15, 0x6, RZ ;  /* 0x000000060f227819 */ /* 0x010fc400000006ff */
[----:B------:R-:W-:Y:S01]  /*1fd40*/  IMAD R9, R9, R25, RZ ;  /* 0x0000001909097224 */ /* 0x000fe200078e02ff */
[----:B------:R-:W-:Y:S02]  /*1fd50*/  LOP3.LUT P3, RZ, R226, 0x3, RZ, 0xc0, !PT ;  /* 0x00000003e2ff7812 */ /* 0x000fe4000786c0ff */
[----:B------:R-:W4:Y:S01]  /*1fd60*/  @P5 MUFU.LG2 R15, R23 ;  /* 0x00000017000f5308 */ /* 0x000f220000000c00 */
[----:B------:R-:W-:Y:S01]  /*1fd70*/  IMAD.WIDE.U32 R2, R34, R6, R2 ;  /* 0x0000000622027225 */ /* 0x000fe200078e0002 */
[----:B------:R-:W-:Y:S03]  /*1fd80*/  BSSY.RECONVERGENT B0, `(.L_x_4356) ;  /* 0x000002c000007945 */ /* 0x000fe60003800200 */
[----:B------:R-:W-:Y:S01]  /*1fd90*/  IMAD R19, R7, R34, RZ ;  /* 0x0000002207137224 */ /* 0x000fe200078e02ff */
[----:B------:R-:W-:Y:S01]  /*1fda0*/  IADD3 R10, P2, P1, R4, R2, R10 ;  /* 0x00000002040a7210 */ /* 0x000fe2000795e00a */
[----:B------:R-:W-:Y:S01]  /*1fdb0*/  IMAD.IADD R5, R5, 0x1, R9 ;  /* 0x0000000105057824 */ /* 0x000fe200078e0209 */
[----:B------:R-:W-:Y:S01]  /*1fdc0*/  LOP3.LUT R4, R223, 0x30, RZ, 0xc0, !PT ;  /* 0x00000030df047812 */ /* 0x000fe200078ec0ff */
[----:B------:R-:W-:Y:S01]  /*1fdd0*/  IMAD.MOV.U32 R9, RZ, RZ, 0x7f800000 ;  /* 0x7f800000ff097424 */ /* 0x000fe200078e00ff */
[----:B------:R-:W-:-:S04]  /*1fde0*/  IADD3 R19, PT, PT, R3, R19, RZ ;  /* 0x0000001303137210 */ /* 0x000fc80007ffe0ff */
[----:B------:R-:W-:Y:S01]  /*1fdf0*/  IADD3.X R11, PT, PT, R5, R19, R11, P2, P1 ;  /* 0x00000013050b7210 */ /* 0x000fe200017e240b */
[----:B----4-:R-:W-:-:S04]  /*1fe00*/  @P5 FMUL.FTZ R2, R15, 0.69314718246459960938 ;  /* 0x3f3172180f025820 */ /* 0x010fc80000410000 */
[----:B------:R-:W-:Y:S01]  /*1fe10*/  @P5 FFMA.FTZ R9, R24, R37, R2 ;  /* 0x0000002518095223 */ /* 0x000fe20000010002 */
[----:B--2---:R-:W-:-:S04]  /*1fe20*/  LOP3.LUT R0, R18, 0x1c0, RZ, 0xc0, !PT ;  /* 0x000001c012007812 */ /* 0x004fc800078ec0ff */
[----:B------:R-:W-:Y:S01]  /*1fe30*/  LOP3.LUT R0, R0, 0x38, R226, 0xf8, !PT ;  /* 0x0000003800007812 */ /* 0x000fe200078ef8e2 */
[----:B---3--:R-:W-:Y:S01]  /*1fe40*/  IMAD.IADD R8, R35, 0x1, -R34 ;  /* 0x0000000123087824 */ /* 0x008fe200078e0a22 */
[----:B------:R-:W-:Y:S02]  /*1fe50*/  SHF.R.U32.HI R226, RZ, 0x2, R226 ;  /* 0x00000002ffe27819 */ /* 0x000fe400000116e2 */
[----:B------:R-:W-:Y:S02]  /*1fe60*/  LOP3.LUT R0, R0, R222, RZ, 0x3c, !PT ;  /* 0x000000de00007212 */ /* 0x000fe400078e3cff */
[----:B------:R-:W-:Y:S02]  /*1fe70*/  ISETP.GE.AND P0, PT, R33, R8, PT ;  /* 0x000000082100720c */ /* 0x000fe40003f06270 */
[----:B------:R-:W-:Y:S02]  /*1fe80*/  LOP3.LUT R0, R0, 0x1e00, R18, 0xf8, !PT ;  /* 0x00001e0000007812 */ /* 0x000fe400078ef812 */
[----:B------:R-:W2:Y:S02]  /*1fe90*/  @P6 MUFU.LG2 R18, R22 ;  /* 0x0000001600126308 */ /* 0x000ea40000000c00 */
[----:B------:R-:W-:-:S05]  /*1fea0*/  LEA R0, R0, UR8, 0x1 ;  /* 0x0000000800007c11 */ /* 0x000fca000f8e08ff */
[----:B------:R3:W4:Y:S02]  /*1feb0*/  LDS.128 R28, [R0+0x1000] ;  /* 0x00100000001c7984 */ /* 0x0007240000000c00 */
[----:B------:R-:W-:Y:S02]  /*1fec0*/  @!P0 IMAD R15, R7, R33, RZ ;  /* 0x00000021070f8224 */ /* 0x000fe400078e02ff */
[----:B--2---:R-:W-:Y:S01]  /*1fed0*/  @P6 FMUL.FTZ R3, R18, 0.69314718246459960938 ;  /* 0x3f31721812036820 */ /* 0x004fe20000410000 */
[----:B------:R3:W2:Y:S01]  /*1fee0*/  LDS.128 R20, [R0] ;  /* 0x0000000000147984 */ /* 0x0006a20000000c00 */
[----:B------:R-:W-:Y:S01]  /*1fef0*/  LOP3.LUT R18, R4, 0x7, R226, 0xf8, !PT ;  /* 0x0000000704127812 */ /* 0x000fe200078ef8e2 */
[----:B------:R-:W-:-:S04]  /*1ff00*/  @!P0 IMAD.WIDE.U32 R4, R33, R6, R10 ;  /* 0x0000000621048225 */ /* 0x000fc800078e000a */
[----:B------:R-:W-:Y:S02]  /*1ff10*/  @P6 FFMA.FTZ R14, R24, R38, R3 ;  /* 0x00000026180e6223 */ /* 0x000fe40000010003 */
[----:B-1----:R3:W1:Y:S04]  /*1ff20*/  LDS.128 R24, [R0+0x800] ;  /* 0x0008000000187984 */ /* 0x0026680000000c00 */
[----:B------:R3:W1:Y:S01]  /*1ff30*/  LDS.128 R36, [R0+0x1800] ;  /* 0x0018000000247984 */ /* 0x0006620000000c00 */
[----:B------:R-:W-:Y:S05]  /*1ff40*/  @P3 BRA `(.L_x_4357) ;  /* 0x00000000003c3947 */ /* 0x000fea0003800000 */
[----:B---3--:R-:W-:Y:S02]  /*1ff50*/  IMAD.IADD R0, R35, 0x1, -R34 ;  /* 0x0000000123007824 */ /* 0x008fe400078e0a22 */
        /* <DEDUP_REMOVED lines=14> */
.L_x_4357:
[----:B------:R-:W-:Y:S05]  /*20040*/  BSYNC.RECONVERGENT B0 ;  /* 0x0000000000007941 */ /* 0x000fea0003800200 */
.L_x_4356:
[C---:B---3--:R-:W-:Y:S01]  /*20050*/  VIADD R14, R33.reuse, 0x10 ;  /* 0x00000010210e7836 */ /* 0x048fe20000000000 */
        /* <DEDUP_REMOVED lines=11> */
[----:B--2---:R2:W-:Y:S02]  /*20110*/  @!P0 ST.E.128 desc[UR4][R2.64], R20 ;  /* 0x0000001402008985 */ /* 0x0045e4000c101d04 */
[----:B------:R-:W-:Y:S08]  /*20120*/  @P2 BRA `(.L_x_4359) ;  /* 0x0000000000342947 */ /* 0x000ff00003800000 */
[----:B------:R-:W-:Y:S01]  /*20130*/  IADD3 R4, P0, PT, R33, 0x10, RZ ;  /* 0x0000001021047810 */ /* 0x000fe20007f1e0ff */
[----:B--2---:R-:W-:Y:S01]  /*20140*/  IMAD.MOV.U32 R2, RZ, RZ, R10 ;  /* 0x000000ffff027224 */ /* 0x004fe200078e000a */
        /* <DEDUP_REMOVED lines=11> */
.L_x_4359:
[----:B------:R-:W-:Y:S05]  /*20200*/  BSYNC.RECONVERGENT B0 ;  /* 0x0000000000007941 */ /* 0x000fea0003800200 */
.L_x_4358:
[----:B------:R-:W-:Y:S04]  /*20210*/  BSSY.RECONVERGENT B0, `(.L_x_4360) ;  /* 0x000000f000007945 */ /* 0x000fe80003800200 */
[----:B------:R-:W-:Y:S05]  /*20220*/  @P3 BRA `(.L_x_4361) ;  /* 0x0000000000343947 */ /* 0x000fea0003800000 */
[----:B---3--:R-:W-:Y:S01]  /*20230*/  IADD3 R4, P0, PT, R33, 0x20, RZ ;  /* 0x0000002021047810 */ /* 0x008fe20007f1e0ff */
        /* <DEDUP_REMOVED lines=12> */
.L_x_4361:
[----:B------:R-:W-:Y:S05]  /*20300*/  BSYNC.RECONVERGENT B0 ;  /* 0x0000000000007941 */ /* 0x000fea0003800200 */
.L_x_4360:
[----:B--23--:R-:W-:Y:S02]  /*20310*/  MOV R5, 0x50 ;  /* 0x0000005000057802 */ /* 0x00cfe40000000f00 */
[----:B------:R-:W-:-:S03]  /*20320*/  MOV R3, 0x0 ;  /* 0x0000000000037802 */ /* 0x000fc60000000f00 */
[----:B------:R-:W-:-:S04]  /*20330*/  IMAD.MOV.U32 R2, RZ, RZ, R5 ;  /* 0x000000ffff027224 */ /* 0x000fc800078e0005 */
[----:B-1--4-:R-:W-:Y:S05]  /*20340*/  @P4 RET.REL.NODEC R2 `(_ZN5flash24flash_fwd_splitkv_kernelI23Flash_fwd_kernel_traitsILi64ELi64ELi256ELi4ELb0ELb0EN7cutlass6half_tE19Flash_kernel_traitsILi64ELi64ELi256ELi4ES3_EELb0ELb0ELb0ELb0ELb1ELb1ELb0ELb1EEEvNS_16Flash_fwd_paramsE) ;  /* 0xfffffdfc022c4950 */ /* 0x012fea0003c3ffff */
        /* <DEDUP_REMOVED lines=15> */
[----:B------:R-:W-:Y:S05]  /*20440*/  RET.REL.NODEC R2 `(_ZN5flash24flash_fwd_splitkv_kernelI23Flash_fwd_kernel_traitsILi64ELi64ELi256ELi4ELb0ELb0EN7cutlass6half_tE19Flash_kernel_traitsILi64ELi64ELi256ELi4ES3_EELb0ELb0ELb0ELb0ELb1ELb1ELb0ELb1EEEvNS_16Flash_fwd_paramsE) ;  /* 0xfffffdf802ec7950 */ /* 0x000fea0003c3ffff */
.L_x_4353:
[----:B-12---:R-:W-:Y:S01]  /*20450*/  IMAD.MOV.U32 R0, RZ, RZ, 0x2 ;  /* 0x00000002ff007424 */ /* 0x006fe200078e00ff */
[----:B-----5:R-:W-:Y:S01]  /*20460*/  MOV R2, R9 ;  /* 0x0000000900027202 */ /* 0x020fe20000000f00 */
[----:B------:R-:W-:Y:S01]  /*20470*/  IMAD.MOV.U32 R4, RZ, RZ, -0x1 ;  /* 0xffffffffff047424 */ /* 0x000fe200078e00ff */
[----:B------:R-:W-:-:S07]  /*20480*/  MOV R3, 0x1f ;  /* 0x0000001f00037802 */ /* 0x000fce0000000f00 */
[----:B---3--:R-:W-:Y:S05]  /*20490*/  WARPSYNC.COLLECTIVE R4, `(.L_x_4362) ;  /* 0x0000000004087348 */ /* 0x008fea0003c00000 */
[----:B------:R1:W2:Y:S02]  /*204a0*/  SHFL.BFLY P0, R0, R2, R0, R3 ;  /* 0x0c00000002007389 */ /* 0x0002a40000000003 */
[----:B-123--:R-:W-:Y:S05]  /*204b0*/  ENDCOLLECTIVE ;  /* 0x000000000000791b */ /* 0x00efea0003800000 */
.L_x_4362:
[----:B------:R-:W-:Y:S02]  /*204c0*/  MOV R5, R0 ;  /* 0x0000000000057202 */ /* 0x000fe40000000f00 */
[----:B------:R-:W-:-:S03]  /*204d0*/  MOV R0, 0x1 ;  /* 0x0000000100007802 */ /* 0x000fc60000000f00 */
[----:B------:R-:W-:-:S04]  /*204e0*/  FADD.FTZ R5, R5, R9 ;  /* 0x0000000905057221 */ /* 0x000fc80000010000 */
[----:B------:R-:W-:-:S07]  /*204f0*/  IMAD.MOV.U32 R2, RZ, RZ, R5 ;  /* 0x000000ffff027224 */ /* 0x000fce00078e0005 */
[----:B------:R-:W-:Y:S05]  /*20500*/  WARPSYNC.COLLECTIVE R4, `(.L_x_4363) ;  /* 0x0000000004087348 */ /* 0x000fea0003c00000 */
[----:B------:R1:W2:Y:S02]  /*20510*/  SHFL.BFLY P0, R0, R2, R0, R3 ;  /* 0x0c00000002007389 */ /* 0x0002a40000000003 */
[----:B-12---:R-:W-:Y:S05]  /*20520*/  ENDCOLLECTIVE ;  /* 0x000000000000791b */ /* 0x006fea0003800000 */
.L_x_4363:
[----:B------:R-:W-:Y:S01]  /*20530*/  IMAD.MOV.U32 R6, RZ, RZ, R0 ;  /* 0x000000ffff067224 */ /* 0x000fe200078e0000 */
[----:B------:R-:W-:Y:S02]  /*20540*/  MOV R0, 0x2 ;  /* 0x0000000200007802 */ /* 0x000fe40000000f00 */
[----:B------:R-:W-:Y:S01]  /*20550*/  MOV R2, R8 ;  /* 0x0000000800027202 */ /* 0x000fe20000000f00 */
[----:B------:R-:W-:-:S07]  /*20560*/  FADD.FTZ R22, R5, R6 ;  /* 0x0000000605167221 */ /* 0x000fce0000010000 */
[----:B------:R-:W-:Y:S05]  /*20570*/  WARPSYNC.COLLECTIVE R4, `(.L_x_4364) ;  /* 0x0000000004087348 */ /* 0x000fea0003c00000 */
[----:B------:R1:W2:Y:S02]  /*20580*/  SHFL.BFLY P0, R0, R2, R0, R3 ;  /* 0x0c00000002007389 */ /* 0x0002a40000000003 */
[----:B-12---:R-:W-:Y:S05]  /*20590*/  ENDCOLLECTIVE ;  /* 0x000000000000791b */ /* 0x006fea0003800000 */
.L_x_4364:
[----:B------:R-:W-:Y:S01]  /*205a0*/  IMAD.MOV.U32 R2, RZ, RZ, R0 ;  /* 0x000000ffff027224 */ /* 0x000fe200078e0000 */
[----:B------:R-:W-:-:S03]  /*205b0*/  MOV R0, 0x1 ;  /* 0x0000000100007802 */ /* 0x000fc60000000f00 */
[----:B------:R-:W-:-:S07]  /*205c0*/  FADD.FTZ R2, R2, R8 ;  /* 0x0000000802027221 */ /* 0x000fce0000010000 */
[----:B------:R-:W-:Y:S05]  /*205d0*/  WARPSYNC.COLLECTIVE R4, `(.L_x_4365) ;  /* 0x0000000004087348 */ /* 0x000fea0003c00000 */
[----:B------:R1:W2:Y:S02]  /*205e0*/  SHFL.BFLY P0, R0, R2, R0, R3 ;  /* 0x0c00000002007389 */ /* 0x0002a40000000003 */
[----:B-12---:R-:W-:Y:S05]  /*205f0*/  ENDCOLLECTIVE ;  /* 0x000000000000791b */ /* 0x006fea0003800000 */
.L_x_4365:
[----:B------:R-:W-:Y:S01]  /*20600*/  MOV R3, R0 ;  /* 0x0000000000037202 */ /* 0x000fe20000000f00 */
[----:B------:R-:W-:Y:S06]  /*20610*/  BRA `(.L_x_4366) ;  /* 0xffffffec006c7947 */ /* 0x000fec000383ffff */
.L_x_4367:
        /* <DEDUP_REMOVED lines=14> */
.L_x_14745:


//--------------------- .text._ZN5flash24flash_fwd_splitkv_kernelI23Flash_fwd_kernel_traitsILi64ELi64ELi256ELi4ELb0ELb0EN7cutlass6half_tE19Flash_kernel_traitsILi64ELi64ELi256ELi4ES3_EELb0ELb0ELb1ELb0ELb0ELb0ELb0ELb1EEEvNS_16Flash_fwd_paramsE --------------------------
	.section	.text._ZN5flash24flash_fwd_splitkv_kernelI23Flash_fwd_kernel_traitsILi64ELi64ELi256ELi4ELb0ELb0EN7cutlass6half_tE19Flash_kernel_traitsILi64ELi64ELi256ELi4ES3_EELb0ELb0ELb1ELb0ELb0ELb0ELb0ELb1EEEvNS_16Flash_fwd_paramsE,"ax",@progbits
	.align	128
        .global         _ZN5flash24flash_fwd_splitkv_kernelI23Flash_fwd_kernel_traitsILi64ELi64ELi256ELi4ELb0ELb0EN7cutlass6half_tE19Flash_kernel_traitsILi64ELi64ELi256ELi4ES3_EELb0ELb0ELb1ELb0ELb0ELb0ELb0ELb1EEEvNS_16Flash_fwd_paramsE
        .type           _ZN5flash24flash_fwd_splitkv_kernelI23Flash_fwd_kernel_traitsILi64ELi64ELi256ELi4ELb0ELb0EN7cutlass6half_tE19Flash_kernel_traitsILi64ELi64ELi256ELi4ES3_EELb0ELb0ELb1ELb0ELb0ELb0ELb0ELb1EEEvNS_16Flash_fwd_paramsE,@function
        .size           _ZN5flash24flash_fwd_splitkv_kernelI23Flash_fwd_kernel_traitsILi64ELi64ELi256ELi4ELb0ELb0EN7cutlass6half_tE19Flash_kernel_traitsILi64ELi64ELi256ELi4ES3_EELb0ELb0ELb1ELb0ELb0ELb0ELb0ELb1EEEvNS_16Flash_fwd_paramsE,(.L_x_14746 - _ZN5flash24flash_fwd_splitkv_kernelI23Flash_fwd_kernel_traitsILi64ELi64ELi256ELi4ELb0ELb0EN7cutlass6half_tE19Flash_kernel_traitsILi64ELi64ELi256ELi4ES3_EELb0ELb0ELb1ELb0ELb0ELb0ELb0ELb1EEEvNS_16Flash_fwd_paramsE)
        .other          _ZN5flash24flash_fwd_splitkv_kernelI23Flash_fwd_kernel_traitsILi64ELi64ELi256ELi4ELb0ELb0EN7cutlass6half_tE19Flash_kernel_traitsILi64ELi64ELi256ELi4ES3_EELb0ELb0ELb1ELb0ELb0ELb0ELb0ELb1EEEvNS_16Flash_fwd_paramsE,@"STO_CUDA_ENTRY STV_DEFAULT"
_ZN5flash24flash_fwd_splitkv_kernelI23Flash_fwd_kernel_traitsILi64ELi64ELi256ELi4ELb0ELb0EN7cutlass6half_tE19Flash_kernel_traitsILi64ELi64ELi256ELi4ES3_EELb0ELb0ELb1ELb0ELb0ELb0ELb0ELb1EEEvNS_16Flash_fwd_paramsE:
.text._ZN5flash24flash_fwd_splitkv_kernelI23Flash_fwd_kernel_traitsILi64ELi64ELi256ELi4ELb0ELb0EN7cutlass6half_tE19Flash_kernel_traitsILi64ELi64ELi256ELi4ES3_EELb0ELb0ELb1ELb0ELb0ELb0ELb0ELb1EEEvNS_16Flash_fwd_paramsE:
[----:B------:R-:W1:Y:S08]  /*0000*/  LDC R1, c[0x0][0x37c] ;  /* 0x0000df00ff017b82 */ /* 0x000e700000000800 */
[----:B------:R-:W2:Y:S01]  /*0010*/  LDC.64 R154, c[0x0][0x348] ;  /* 0x0000d200ff9a7b82 */ /* 0x000ea20000000a00 */
[----:B------:R-:W-:Y:S01]  /*0020*/  BSSY.RECONVERGENT B3, `(.L_x_4368) ;  /* 0x0000003000037945 */ /* 0x000fe20003800200 */
[----:B-1----:R-:W-:-:S06]  /*0030*/  IADD3 R1, PT, PT, R1, -0x100, RZ ;  /* 0xffffff0001017810 */ /* 0x002fcc0007ffe0ff */
[----:B--2---:R-:W-:Y:S05]  /*0040*/  CALL.REL.NOINC `($_ZN5flash24flash_fwd_splitkv_kernelI23Flash_fwd_kernel_traitsILi64ELi64ELi256ELi4ELb0ELb0EN7cutlass6half_tE19Flash_kernel_traitsILi64ELi64ELi256ELi4ES3_EELb0ELb0ELb1ELb0ELb0ELb0ELb0ELb1EEEvNS_16Flash_fwd_paramsE$_ZN5flash30compute_attn_1rowblock_splitkvI23Flash_fwd_kernel_traitsILi64ELi64ELi256ELi4ELb0ELb0EN7cutlass6half_tE19Flash_kernel_traitsILi64ELi64ELi256ELi4ES3_EELb0ELb0ELb1ELb0ELb0ELb0ELb0ELb1ENS_16Flash_fwd_paramsEEEvRKT8_iiiii) ;  /* 0x0000000000087944 */ /* 0x004fea0003c00000 */
[----:B------:R-:W-:Y:S05]  /*0050*/  BSYNC.RECONVERGENT B3 ;  /* 0x0000000000037941 */ /* 0x000fea0003800200 */
.L_x_4368:
[----:B------:R-:W-:Y:S05]  /*0060*/  EXIT ;  /* 0x000000000000794d */ /* 0x000fea0003800000 */
        .type           $_ZN5flash24flash_fwd_splitkv_kernelI23Flash_fwd_kernel_traitsILi64ELi64ELi256ELi4ELb0ELb0EN7cutlass6half_tE19Flash_kernel_traitsILi64ELi64ELi256ELi4ES3_EELb0ELb0ELb1ELb0ELb0ELb0ELb0ELb1EEEvNS_16Flash_fwd_paramsE$_ZN5flash30compute_attn_1rowblock_splitkvI23Flash_fwd_kernel_traitsILi64ELi64ELi256ELi4ELb0ELb0EN7cutlass6half_tE19Flash_kernel_traitsILi64ELi64ELi256ELi4ES3_EELb0ELb0ELb1ELb0ELb0ELb0ELb0ELb1ENS_16Flash_fwd_paramsEEEvRKT8_iiiii,@function
        .size           $_ZN5flash24flash_fwd_splitkv_kernelI23Flash_fwd_kernel_traitsILi64ELi64ELi256ELi4ELb0ELb0EN7cutlass6half_tE19Flash_kernel_traitsILi64ELi64ELi256ELi4ES3_EELb0ELb0ELb1ELb0ELb0ELb0ELb0ELb1EEEvNS_16Flash_fwd_paramsE$_ZN5flash30compute_attn_1rowblock_splitkvI23Flash_fwd_kernel_traitsILi64ELi64ELi256ELi4ELb0ELb0EN7cutlass6half_tE19Flash_kernel_traitsILi64ELi64ELi256ELi4ES3_EELb0ELb0ELb1ELb0ELb0ELb0ELb0ELb1ENS_16Flash_fwd_paramsEEEvRKT8_iiiii,(.L_x_14746 - $_ZN5flash24flash_fwd_splitkv_kernelI23Flash_fwd_kernel_traitsILi64ELi64ELi256ELi4ELb0ELb0EN7cutlass6half_tE19Flash_kernel_traitsILi64ELi64ELi256ELi4ES3_EELb0ELb0ELb1ELb0ELb0ELb0ELb0ELb1EEEvNS_16Flash_fwd_paramsE$_ZN5flash30compute_attn_1rowblock_splitkvI23Flash_fwd_kernel_traitsILi64ELi64ELi256ELi4ELb0ELb0EN7cutlass6half_tE19Flash_kernel_traitsILi64ELi64ELi256ELi4ES3_EELb0ELb0ELb1ELb0ELb0ELb0ELb0ELb1ENS_16Flash_fwd_paramsEEEvRKT8_iiiii)
$_ZN5flash24flash_fwd_splitkv_kernelI23Flash_fwd_kernel_traitsILi64ELi64ELi256ELi4ELb0ELb0EN7cutlass6half_tE19Flash_kernel_traitsILi64ELi64ELi256ELi4ES3_EELb0ELb0ELb1ELb0ELb0ELb0ELb0ELb1EEEvNS_16Flash_fwd_paramsE$_ZN5flash30compute_attn_1rowblock_splitkvI23Flash_fwd_kernel_traitsILi64ELi64ELi256ELi4ELb0ELb0EN7cutlass6half_tE19Flash_kernel_traitsILi64ELi64ELi256ELi4ES3_EELb0ELb0ELb1ELb0ELb0ELb0ELb0ELb1ENS_16Flash_fwd_paramsEEEvRKT8_iiiii:
        /* <DEDUP_REMOVED lines=41> */
.L_x_4370:
[----:B------:R-:W-:Y:S05]  /*0300*/  BSYNC.RECONVERGENT B0 ;  /* 0x0000000000007941 */ /* 0x000fea0003800200 */
.L_x_4369:
[----:B------:R-:W-:Y:S04]  /*0310*/  BSSY.RECONVERGENT B0, `(.L_x_4371) ;  /* 0x0000007000007945 */ /* 0x000fe80003800200 */
[----:B------:R-:W-:Y:S05]  /*0320*/  @!P4 BRA `(.L_x_4372) ;  /* 0x000000000014c947 */ /* 0x000fea0003800000 */
[----:B-----5:R-:W3:Y:S02]  /*0330*/  LD.E.U8 R0, desc[UR6][R154.64+0x1b2] ;  /* 0x0001b2069a007980 */ /* 0x020ee4000c101100 */
[----:B---3--:R-:W-:-:S13]  /*0340*/  ISETP.NE.AND P0, PT, R0, RZ, PT ;  /* 0x000000ff0000720c */ /* 0x008fda0003f05270 */
[----:B------:R-:W3:Y:S02]  /*0350*/  @P0 LD.E R0, desc[UR6][R2.64+0x4] ;  /* 0x0000040602000980 */ /* 0x000ee4000c101900 */
[----:B---3--:R-:W-:-:S06]  /*0360*/  @P0 IADD3 R0, PT, PT, R0, -R12, RZ ;  /* 0x8000000c00000210 */ /* 0x008fcc0007ffe0ff */
[----:B------:R3:W5:Y:S02]  /*0370*/  @!P0 LD.E R0, desc[UR6][R2.64] ;  /* 0x0000000602008980 */ /* 0x000764000c101900 */
.L_x_4372:
[----:B------:R-:W-:Y:S05]  /*0380*/  BSYNC.RECONVERGENT B0 ;  /* 0x0000000000007941 */ /* 0x000fea0003800200 */
.L_x_4371:
        /* <DEDUP_REMOVED lines=11> */
.L_x_4374:
[----:B--23--:R-:W2:Y:S01]  /*0440*/  LD.E.64 R2, desc[UR6][R154.64+0x108] ;  /* 0x000108069a027980 */ /* 0x00cea2000c101b00 */
[----:B------:R-:W-:Y:S01]  /*0450*/  BSSY.RECONVERGENT B0, `(.L_x_4376) ;  /* 0x0000006000007945 */ /* 0x000fe20003800200 */
[----:B------:R-:W-:Y:S01]  /*0460*/  IMAD.MOV.U32 R0, RZ, RZ, RZ ;  /* 0x000000ffff007224 */ /* 0x000fe200078e00ff */
[----:B--2---:R-:W-:-:S04]  /*0470*/  ISETP.NE.U32.AND P0, PT, R2, RZ, PT ;  /* 0x000000ff0200720c */ /* 0x004fc80003f05070 */
[----:B------:R-:W-:-:S13]  /*0480*/  ISETP.NE.AND.EX P0, PT, R3, RZ, PT, P0 ;  /* 0x000000ff0300720c */ /* 0x000fda0003f05300 */
[----:B------:R-:W-:Y:S05]  /*0490*/  @!P0 BRA `(.L_x_4377) ;  /* 0x0000000000048947 */ /* 0x000fea0003800000 */
[----:B------:R2:W5:Y:S02]  /*04a0*/  LD.E R0, desc[UR6][R154.64+0xbc] ;  /* 0x0000bc069a007980 */ /* 0x000564000c101900 */
.L_x_4377:
[----:B------:R-:W-:Y:S05]  /*04b0*/  BSYNC.RECONVERGENT B0 ;  /* 0x0000000000007941 */ /* 0x000fea0003800200 */
.L_x_4376:
[----:B-----5:R-:W-:Y:S02]  /*04c0*/  IADD3 R151, PT, PT, R102, R0, RZ ;  /* 0x0000000066977210 */ /* 0x020fe40007ffe0ff */
.L_x_4375:
[----:B------:R-:W-:Y:S05]  /*04d0*/  BSYNC.RECONVERGENT B1 ;  /* 0x0000000000017941 */ /* 0x000fea0003800200 */
.L_x_4373:
[----:B------:R-:W3:Y:S01]  /*04e0*/  S2R R35, SR_CTAID.X ;  /* 0x0000000000237919 */ /* 0x000ee20000002500 */
[----:B------:R-:W-:Y:S01]  /*04f0*/  MOV R21, 0x50 ;  /* 0x0000005000157802 */ /* 0x000fe20000000f00 */
[----:B------:R-:W-:-:S03]  /*0500*/  IMAD.MOV.U32 R3, RZ, RZ, 0x0 ;  /* 0x00000000ff037424 */ /* 0x000fc600078e00ff */
[----:B------:R-:W-:Y:S01]  /*0510*/  MOV R2, R21 ;  /* 0x0000001500027202 */ /* 0x000fe20000000f00 */
[----:B---3--:R-:W-:-:S05]  /*0520*/  IMAD.SHL.U32 R153, R35, 0x40, RZ ;  /* 0x0000004023997824 */ /* 0x008fca00078e00ff */
[----:B------:R-:W-:-:S13]  /*0530*/  ISETP.GT.AND P0, PT, R20, R153, PT ;  /* 0x000000991400720c */ /* 0x000fda0003f04270 */
[----:B-12-4-:R-:W-:Y:S05]  /*0540*/  @!P0 RET.REL.NODEC R2 `(_ZN5flash24flash_fwd_splitkv_kernelI23Flash_fwd_kernel_traitsILi64ELi64ELi256ELi4ELb0ELb0EN7cutlass6half_tE19Flash_kernel_traitsILi64ELi64ELi256ELi4ES3_EELb0ELb0ELb1ELb0ELb0ELb0ELb0ELb1EEEvNS_16Flash_fwd_paramsE) ;  /* 0xfffffff802ac8950 */ /* 0x016fea0003c3ffff */
        /* <DEDUP_REMOVED lines=11> */
[----:B------:R-:W-:Y:S01]  /*0600*/  ISETP.GT.AND P0, PT, R32, RZ, PT ;  /* 0x000000ff2000720c */ /* 0x000fe20003f04270 */
[----:B------:R2:W-:-:S12]  /*0610*/  STL [R1+0xf0], R32 ;  /* 0x0000f02001007387 */ /* 0x0005d80000100800 */
[----:B-1----:R-:W-:Y:S05]  /*0620*/  @P0 BRA `(.L_x_4378) ;  /* 0x0000000400c40947 */ /* 0x002fea0003800000 */
        /* <DEDUP_REMOVED lines=12> */
[----:B------:R-:W-:Y:S01]  /*06f0*/  LOP3.LUT R10, R10, 0x38, RZ, 0xc0, !PT ;  /* 0x000000380a0a7812 */ /* 0x000fe200078ec0ff */
[----:B------:R-:W-:Y:S01]  /*0700*/  BSSY.RECONVERGENT B0, `(.L_x_4379) ;  /* 0x000003c000007945 */ /* 0x000fe20003800200 */
[----:B---3--:R-:W-:-:S04]  /*0710*/  @P0 IMAD.WIDE.U32 R8, R2, R37, RZ ;  /* 0x0000002502080225 */ /* 0x008fc800078e00ff */
[----:B------:R-:W-:Y:S02]  /*0720*/  @P0 IMAD R16, R3, R37, RZ ;  /* 0x0000002503100224 */ /* 0x000fe400078e02ff */
[----:B--2---:R-:W-:-:S04]  /*0730*/  @!P0 IMAD.WIDE.U32 R14, R4, R34, RZ ;  /* 0x00000022040e8225 */ /* 0x004fc800078e00ff */
        /* <DEDUP_REMOVED lines=8> */
[----:B----4-:R-:W-:Y:S02]  /*07c0*/  ISETP.GE.AND P2, PT, R10, R17, PT ;  /* 0x000000110a00720c */ /* 0x010fe40003f46270 */
[----:B------:R-:W-:-:S02]  /*07d0*/  SHF.R.U32.HI R20, RZ, 0x3, R33 ;  /* 0x00000003ff147819 */ /* 0x000fc40000011621 */
[----:B------:R-:W-:Y:S02]  /*07e0*/  IADD3.X R9, PT, PT, R0, R5, R9, P0, !PT ;  /* 0x0000000500097210 */ /* 0x000fe400007fe409 */
[----:B------:R-:W-:Y:S01]  /*07f0*/  ISETP.GE.OR P0, PT, R20, R16, P2 ;  /* 0x000000101400720c */ /* 0x000fe20001706670 */
[-C--:B-----5:R-:W-:Y:S02]  /*0800*/  IMAD R4, R13, R22.reuse, RZ ;  /* 0x000000160d047224 */ /* 0x0a0fe400078e02ff */
        /* <DEDUP_REMOVED lines=43> */
.L_x_4380:
[----:B------:R-:W-:Y:S05]  /*0ac0*/  BSYNC.RECONVERGENT B0 ;  /* 0x0000000000007941 */ /* 0x000fea0003800200 */
.L_x_4379:
        /* <DEDUP_REMOVED lines=13> */
.L_x_4382:
[----:B------:R-:W-:Y:S05]  /*0ba0*/  BSYNC.RECONVERGENT B0 ;  /* 0x0000000000007941 */ /* 0x000fea0003800200 */
.L_x_4381:
        /* <DEDUP_REMOVED lines=12> */
.L_x_4384:
[----:B------:R-:W-:Y:S05]  /*0c70*/  BSYNC.RECONVERGENT B0 ;  /* 0x0000000000007941 */ /* 0x000fea0003800200 */
.L_x_4383:
[----:B------:R-:W-:Y:S01]  /*0c80*/  ISETP.NE.AND P0, PT, R17, RZ, PT ;  /* 0x000000ff1100720c */ /* 0x000fe20003f05270 */
[----:B---3--:R-:W-:Y:S01]  /*0c90*/  IMAD.MOV.U32 R2, RZ, RZ, R21 ;  /* 0x000000ffff027224 */ /* 0x008fe200078e0015 */
[----:B------:R-:W-:Y:S01]  /*0ca0*/  MOV R3, 0x0 ;  /* 0x0000000000037802 */ /* 0x000fe20000000f00 */
[----:B------:R-:W-:Y:S04]  /*0cb0*/  @!P6 ST.E desc[UR6][R10.64+0x40], R18 ;  /* 0x000040120a00e985 */ /* 0x000fe8000c101906 */
[----:B------:R-:W-:Y:S06]  /*0cc0*/  @!P5 ST.E desc[UR6][R10.64+0x80], R16 ;  /* 0x000080100a00d985 */ /* 0x000fec000c101906 */
[----:B------:R1:W-:Y:S02]  /*0cd0*/  @!P0 ST.E desc[UR6][R10.64], R19 ;  /* 0x000000130a008985 */ /* 0x0003e4000c101906 */
[----:B-12---:R-:W-:Y:S05]  /*0ce0*/  @P1 RET.REL.NODEC R2 `(_ZN5flash24flash_fwd_splitkv_kernelI23Flash_fwd_kernel_traitsILi64ELi64ELi256ELi4ELb0ELb0EN7cutlass6half_tE19Flash_kernel_traitsILi64ELi64ELi256ELi4ES3_EELb0ELb0ELb1ELb0ELb0ELb0ELb0ELb1EEEvNS_16Flash_fwd_paramsE) ;  /* 0xfffffff002c41950 */ /* 0x006fea0003c3ffff */
[----:B------:R-:W-:Y:S02]  /*0cf0*/  MOV R0, 0x7f800000 ;  /* 0x7f80000000007802 */ /* 0x000fe40000000f00 */
[----:B------:R-:W-:Y:S02]  /*0d00*/  MOV R2, R21 ;  /* 0x0000001500027202 */ /* 0x000fe40000000f00 */
[----:B------:R-:W-:Y:S01]  /*0d10*/  MOV R3, 0x0 ;  /* 0x0000000000037802 */ /* 0x000fe20000000f00 */
[----:B------:R1:W-:Y:S03]  /*0d20*/  ST.E desc[UR6][R10.64+0xc0], R0 ;  /* 0x0000c0000a007985 */ /* 0x0003e6000c101906 */
[----:B-1----:R-:W-:Y:S05]  /*0d30*/  RET.REL.NODEC R2 `(_ZN5flash24flash_fwd_splitkv_kernelI23Flash_fwd_kernel_traitsILi64ELi64ELi256ELi4ELb0ELb0EN7cutlass6half_tE19Flash_kernel_traitsILi64ELi64ELi256ELi4ES3_EELb0ELb0ELb1ELb0ELb0ELb0ELb0ELb1EEEvNS_16Flash_fwd_paramsE) ;  /* 0xfffffff002b07950 */ /* 0x002fea0003c3ffff */
.L_x_4378:
[----:B------:R-:W3:Y:S04]  /*0d40*/  LD.E.64 R2, desc[UR6][R154.64+0x158] ;  /* 0x000158069a027980 */ /* 0x000ee8000c101b00 */
[----:B------:R-:W4:Y:S01]  /*0d50*/  LD.E.64 R248, desc[UR6][R154.64+0x160] ;  /* 0x000160069af87980 */ /* 0x000f22000c101b00 */
[----:B------:R-:W-:Y:S01]  /*0d60*/  IMAD.MOV.U32 R9, RZ, RZ, R34 ;  /* 0x000000ffff097224 */ /* 0x000fe200078e0022 */
[----:B------:R-:W1:Y:S01]  /*0d70*/  S2R R36, SR_CTAID.Z ;  /* 0x0000000000247919 */ /* 0x000e620000002700 */
[----:B------:R-:W-:Y:S01]  /*0d80*/  BSSY.RECONVERGENT B0, `(.L_x_4385) ;  /* 0x00000bf000007945 */ /* 0x000fe20003800200 */
[----:B---3--:R-:W-:-:S04]  /*0d90*/  ISETP.NE.U32.AND P0, PT, R2, RZ, PT ;  /* 0x000000ff0200720c */ /* 0x008fc80003f05070 */
[----:B------:R-:W-:-:S13]  /*0da0*/  ISETP.NE.AND.EX P0, PT, R3, RZ, PT, P0 ;  /* 0x000000ff0300720c */ /* 0x000fda0003f05300 */
[----:B------:R-:W-:-:S05]  /*0db0*/  @P0 IADD3 R2, P1, PT, R2, R157, RZ ;  /* 0x0000009d02020210 */ /* 0x000fca0007f3e0ff */
[----:B------:R-:W-:-:S05]  /*0dc0*/  @P0 IMAD.X R3, R3, 0x1, R158, P1 ;  /* 0x0000000103030824 */ /* 0x000fca00008e069e */
[----:B------:R3:W5:Y:S01]  /*0dd0*/  @P0 LD.E R9, desc[UR6][R2.64] ;  /* 0x0000000602090980 */ /* 0x000762000c101900 */
[----:B----4-:R-:W-:-:S04]  /*0de0*/  ISETP.NE.U32.AND P0, PT, R248, RZ, PT ;  /* 0x000000fff800720c */ /* 0x010fc80003f05070 */
[----:B------:R-:W-:-:S13]  /*0df0*/  ISETP.NE.AND.EX P0, PT, R249, RZ, PT, P0 ;  /* 0x000000fff900720c */ /* 0x000fda0003f05300 */
[----:B-1----:R-:W-:Y:S05]  /*0e00*/  @!P0 BRA `(.L_x_4386) ;  /* 0x0000000400888947 */ /* 0x002fea0003800000 */
[----:B------:R-:W4:Y:S04]  /*0e10*/  LD.E R11, desc[UR6][R154.64+0x170] ;  /* 0x000170069a0b7980 */ /* 0x000f28000c101900 */
[----:B------:R-:W2:Y:S01]  /*0e20*/  LD.E.64 R6, desc[UR6][R154.64+0x168] ;  /* 0x000168069a067980 */ /* 0x000ea2000c101b00 */
[----:B------:R-:W-:Y:S02]  /*0e30*/  MOV R14, R154 ;  /* 0x0000009a000e7202 */ /* 0x000fe40000000f00 */
[----:B------:R-:W-:-:S05]  /*0e40*/  MOV R15, R155 ;  /* 0x0000009b000f7202 */ /* 0x000fca0000000f00 */
[----:B------:R-:W2:Y:S01]  /*0e50*/  LD.E R16, desc[UR6][R14.64+0x68] ;  /* 0x000068060e107980 */ /* 0x000ea2000c101900 */
[----:B------:R-:W-:-:S03]  /*0e60*/  LEA R18, R32, 0xffffff00, 0x8 ;  /* 0xffffff0020127811 */ /* 0x000fc600078e40ff */
[----:B------:R-:W2:Y:S01]  /*0e70*/  LD.E.64 R234, desc[UR6][R14.64+0x38] ;  /* 0x000038060eea7980 */ /* 0x000ea2000c101b00 */
[----:B------:R-:W-:-:S03]  /*0e80*/  IABS R4, R18 ;  /* 0x0000001200047213 */ /* 0x000fc60000000000 */
[----:B------:R-:W2:Y:S04]  /*0e90*/  LD.E.64 R12, desc[UR6][R14.64+0x28] ;  /* 0x000028060e0c7980 */ /* 0x000ea8000c101b00 */
[----:B------:R-:W5:Y:S04]  /*0ea0*/  LD.E.64 R26, desc[UR6][R14.64+0x58] ;  /* 0x000058060e1a7980 */ /* 0x000f68000c101b00 */
[----:B------:R-:W5:Y:S01]  /*0eb0*/  LD.E.64 R236, desc[UR6][R14.64+0x40] ;  /* 0x000040060eec7980 */ /* 0x000f62000c101b00 */
[----:B----4-:R-:W-:-:S04]  /*0ec0*/  IABS R5, R11 ;  /* 0x0000000b00057213 */ /* 0x010fc80000000000 */
[----:B---3--:R-:W1:Y:S08]  /*0ed0*/  I2F.RP R2, R5 ;  /* 0x0000000500027306 */ /* 0x008e700000209400 */
        /* <DEDUP_REMOVED lines=12> */
[----:B-----5:R-:W3:Y:S02]  /*0fa0*/  LD.E.64 R8, desc[UR6][R14.64+0x50] ;  /* 0x000050060e087980 */ /* 0x020ee4000c101b00 */
[----:B------:R-:W-:-:S05]  /*0fb0*/  IMAD R0, R4, R0, R2 ;  /* 0x0000000004007224 */ /* 0x000fca00078e0202 */
[----:B------:R-:W-:-:S13]  /*0fc0*/  ISETP.GT.U32.AND P0, PT, R5, R0, PT ;  /* 0x000000000500720c */ /* 0x000fda0003f04070 */
[----:B------:R-:W-:-:S04]  /*0fd0*/  @!P0 IADD3 R0, PT, PT, R0, -R5, RZ ;  /* 0x8000000500008210 */ /* 0x000fc80007ffe0ff */
[----:B------:R-:W-:Y:S02]  /*0fe0*/  ISETP.GE.U32.AND P1, PT, R0, R5, PT ;  /* 0x000000050000720c */ /* 0x000fe40003f26070 */
[----:B------:R-:W-:Y:S01]  /*0ff0*/  LOP3.LUT R0, R18, R11, RZ, 0x3c, !PT ;  /* 0x0000000b12007212 */ /* 0x000fe200078e3cff */
[----:B------:R-:W-:Y:S02]  /*1000*/  @!P0 VIADD R4, R4, 0x1 ;  /* 0x0000000104048836 */ /* 0x000fe40000000000 */
[----:B--2---:R-:W-:Y:S01]  /*1010*/  IMAD.WIDE.U32 R2, R6, R34, RZ ;  /* 0x0000002206027225 */ /* 0x004fe200078e00ff */
[----:B------:R-:W-:-:S03]  /*1020*/  ISETP.GE.AND P2, PT, R0, RZ, PT ;  /* 0x000000ff0000720c */ /* 0x000fc60003f46270 */
[----:B------:R-:W-:Y:S01]  /*1030*/  IMAD R0, R7, R34, RZ ;  /* 0x0000002207007224 */ /* 0x000fe200078e02ff */
[----:B------:R-:W-:Y:S01]  /*1040*/  LEA R239, P0, R2, R248, 0x2 ;  /* 0x000000f802ef7211 */ /* 0x000fe200078010ff */
[----:B------:R-:W2:Y:S02]  /*1050*/  LD.E.64 R6, desc[UR6][R14.64+0x20] ;  /* 0x000020060e067980 */ /* 0x000ea4000c101b00 */
        /* <DEDUP_REMOVED lines=43> */
[----:B--2---:R-:W-:-:S04]  /*1310*/  IMAD R3, R7, R10, RZ ;  /* 0x0000000a07037224 */ /* 0x004fc800078e02ff */
[C---:B------:R-:W-:Y:S02]  /*1320*/  IMAD R3, R6.reuse, R19, R3 ;  /* 0x0000001306037224 */ /* 0x040fe400078e0203 */
[----:B------:R-:W-:-:S04]  /*1330*/  IMAD.WIDE.U32 R6, R6, R10, RZ ;  /* 0x0000000a06067225 */ /* 0x000fc800078e00ff */
[----:B------:R-:W-:Y:S02]  /*1340*/  IMAD.IADD R3, R7, 0x1, R3 ;  /* 0x0000000107037824 */ /* 0x000fe400078e0203 */
[----:B------:R-:W-:-:S04]  /*1350*/  IMAD.MOV.U32 R2, RZ, RZ, R6 ;  /* 0x000000ffff027224 */ /* 0x000fc800078e0006 */
[----:B------:R-:W-:-:S04]  /*1360*/  IMAD.WIDE.U32 R2, R17, R234, R2 ;  /* 0x000000ea11027225 */ /* 0x000fc800078e0002 */
[----:B------:R-:W-:Y:S02]  /*1370*/  IMAD.IADD R3, R3, 0x1, R4 ;  /* 0x0000000103037824 */ /* 0x000fe400078e0204 */
[----:B---3--:R-:W-:Y:S02]  /*1380*/  IMAD R4, R9, R0, RZ ;  /* 0x0000000009047224 */ /* 0x008fe400078e02ff */
        /* <DEDUP_REMOVED lines=10> */
.L_x_4386:
        /* <DEDUP_REMOVED lines=9> */
[----:B------:R-:W2:Y:S01]  /*14c0*/  LD.E.64 R20, desc[UR6][R14.64+0x50] ;  /* 0x000050060e147980 */ /* 0x000ea2000c101b00 */
[----:B------:R-:W-:-:S02]  /*14d0*/  IABS R7, R36 ;  /* 0x0000002400077213 */ /* 0x000fc40000000000 */
[----:B-----5:R-:W-:Y:S02]  /*14e0*/  @!P0 SHF.R.S32.HI R11, RZ, 0x1f, R9 ;  /* 0x0000001fff0b8819 */ /* 0x020fe40000011409 */
[----:B------:R-:W-:Y:S02]  /*14f0*/  LEA R17, R32, 0xffffff00, 0x8 ;  /* 0xffffff0020117811 */ /* 0x000fe400078e40ff */
[----:B------:R-:W-:Y:S02]  /*1500*/  CS2R R238, SRZ ;  /* 0x0000000000ee7805 */ /* 0x000fe4000001ff00 */
[----:B----4-:R-:W-:-:S04]  /*1510*/  IABS R0, R16 ;  /* 0x0000001000007213 */ /* 0x010fc80000000000 */
[----:B------:R-:W-:-:S04]  /*1520*/  MOV R8, R0 ;  /* 0x0000000000087202 */ /* 0x000fc80000000f00 */
[----:B---3--:R-:W3:Y:S08]  /*1530*/  I2F.RP R2, R8 ;  /* 0x0000000800027306 */ /* 0x008ef00000209400 */
        /* <DEDUP_REMOVED lines=16> */
[----:B------:R-:W-:-:S04]  /*1640*/  @!P0 IMAD.WIDE.U32 R2, R234, R10, RZ ;  /* 0x0000000aea028225 */ /* 0x000fc800078e00ff */
[----:B------:R-:W-:Y:S01]  /*1650*/  @!P0 IMAD R5, R5, R9, RZ ;  /* 0x0000000905058224 */ /* 0x000fe200078e02ff */
[----:B------:R-:W-:Y:S01]  /*1660*/  @!P0 IADD3 R3, PT, PT, R3, R0, RZ ;  /* 0x0000000003038210 */ /* 0x000fe20007ffe0ff */
[----:B------:R-:W-:-:S04]  /*1670*/  @P0 IMAD.IADD R0, R10, 0x1, R12 ;  /* 0x000000010a000824 */ /* 0x000fc800078e020c */
        /* <DEDUP_REMOVED lines=18> */
[----:B------:R-:W-:Y:S01]  /*17a0*/  IMAD R8, R235, R17, RZ ;  /* 0x00000011eb087224 */ /* 0x000fe200078e02ff */
[----:B------:R-:W-:Y:S01]  /*17b0*/  MOV R0, R7 ;  /* 0x0000000700007202 */ /* 0x000fe20000000f00 */
[----:B------:R-:W-:Y:S02]  /*17c0*/  @!P0 IMAD R4, R5, R236, R6 ;  /* 0x000000ec05048224 */ /* 0x000fe400078e0206 */
[----:B------:R-:W-:-:S04]  /*17d0*/  IMAD.WIDE.U32 R2, R234, R17, R2 ;  /* 0x00000011ea027225 */ /* 0x000fc800078e0002 */
[----:B------:R-:W-:Y:S01]  /*17e0*/  @!P0 IMAD.WIDE.U32 R6, R236, R10, RZ ;  /* 0x0000000aec068225 */ /* 0x000fe200078e00ff */
[----:B------:R-:W-:-:S03]  /*17f0*/  IADD3 R5, PT, PT, R3, R8, RZ ;  /* 0x0000000803057210 */ /* 0x000fc60007ffe0ff */
[----:B------:R-:W-:Y:S01]  /*1800*/  @!P2 IMAD.MOV R0, RZ, RZ, -R0 ;  /* 0x000000ffff00a224 */ /* 0x000fe200078e0a00 */
[----:B------:R-:W-:Y:S02]  /*1810*/  @!P1 LOP3.LUT R0, RZ, R16, RZ, 0x33, !PT ;  /* 0x00000010ff009212 */ /* 0x000fe400078e33ff */
[----:B------:R-:W-:Y:S01]  /*1820*/  @!P0 IADD3 R3, PT, PT, R7, R4, RZ ;  /* 0x0000000407038210 */ /* 0x000fe20007ffe0ff */
[----:B------:R-:W-:Y:S01]  /*1830*/  IMAD.MOV.U32 R4, RZ, RZ, R2 ;  /* 0x000000ffff047224 */ /* 0x000fe200078e0002 */
[----:B------:R-:W-:Y:S01]  /*1840*/  @!P0 SHF.R.S32.HI R7, RZ, 0x1f, R9 ;  /* 0x0000001fff078819 */ /* 0x000fe20000011409 */
[----:B------:R-:W-:Y:S01]  /*1850*/  @!P0 IMAD R8, R19, R9, RZ ;  /* 0x0000000913088224 */ /* 0x000fe200078e02ff */
[----:B------:R-:W-:Y:S02]  /*1860*/  @P0 IADD3 R10, PT, PT, R10, R12, RZ ;  /* 0x0000000c0a0a0210 */ /* 0x000fe40007ffe0ff */
[----:B------:R-:W-:Y:S01]  /*1870*/  @!P0 MOV R2, R6 ;  /* 0x0000000600028202 */ /* 0x000fe20000000f00 */
[----:B------:R-:W-:Y:S01]  /*1880*/  IMAD R11, R21, R0, RZ ;  /* 0x00000000150b7224 */ /* 0x000fe200078e02ff */
[----:B------:R-:W-:Y:S01]  /*1890*/  SHF.R.S32.HI R12, RZ, 0x1f, R0 ;  /* 0x0000001fff0c7819 */ /* 0x000fe20000011400 */
[----:B------:R-:W-:-:S02]  /*18a0*/  @!P0 IMAD R8, R18, R7, R8 ;  /* 0x0000000712088224 */ /* 0x000fc400078e0208 */
[----:B------:R-:W-:-:S04]  /*18b0*/  @!P0 IMAD.WIDE.U32 R6, R18, R9, R2 ;  /* 0x0000000912068225 */ /* 0x000fc800078e0002 */
[----:B------:R-:W-:-:S04]  /*18c0*/  IMAD.WIDE.U32 R4, R20, R0, R4 ;  /* 0x0000000014047225 */ /* 0x000fc800078e0004 */
[----:B------:R-:W-:Y:S02]  /*18d0*/  IMAD R12, R20, R12, R11 ;  /* 0x0000000c140c7224 */ /* 0x000fe400078e020b */
        /* <DEDUP_REMOVED lines=8> */
[----:B-1----:R-:W-:Y:S02]  /*1960*/  MOV R18, RZ ;  /* 0x000000ff00127202 */ /* 0x002fe40000000f00 */
.L_x_4387:
[----:B------:R-:W-:Y:S05]  /*1970*/  BSYNC.RECONVERGENT B0 ;  /* 0x0000000000007941 */ /* 0x000fea0003800200 */
.L_x_4385:
        /* <DEDUP_REMOVED lines=23> */
[----:B------:R-:W-:Y:S02]  /*1af0*/  IMAD R0, R5, R0, R3 ;  /* 0x0000000005007224 */ /* 0x000fe400078e0203 */
[----:B------:R-:W-:-:S03]  /*1b00*/  IMAD.MOV.U32 R30, RZ, RZ, RZ ;  /* 0x000000ffff1e7224 */ /* 0x000fc600078e00ff */
[----:B------:R-:W-:-:S03]  /*1b10*/  ISETP.GT.U32.AND P1, PT, R4, R0, PT ;  /* 0x000000000400720c */ /* 0x000fc60003f24070 */
[----:B------:R1:W5:Y:S01]  /*1b20*/  @P6 LD.E R30, desc[UR6][R28.64] ;  /* 0x000000061c1e6980 */ /* 0x000362000c101900 */
[----:B------:R-:W-:-:S09]  /*1b30*/  IMAD.SHL.U32 R156, R33, 0x8, RZ ;  /* 0x00000008219c7824 */ /* 0x000fd200078e00ff */
[----:B------:R-:W-:Y:S01]  /*1b40*/  @!P1 IMAD.IADD R0, R0, 0x1, -R4 ;  /* 0x0000000100009824 */ /* 0x000fe200078e0a04 */
[----:B-1----:R-:W1:Y:S04]  /*1b50*/  S2R R28, SR_CgaCtaId ;  /* 0x00000000001c7919 */ /* 0x002e680000008800 */
[----:B------:R-:W-:Y:S02]  /*1b60*/  ISETP.GE.U32.AND P4, PT, R0, R4, PT ;  /* 0x000000040000720c */ /* 0x000fe40003f86070 */
[----:B------:R-:W-:Y:S02]  /*1b70*/  LOP3.LUT R12, R156, 0x38, RZ, 0xc0, !PT ;  /* 0x000000389c0c7812 */ /* 0x000fe400078ec0ff */
[----:B------:R-:W-:Y:S01]  /*1b80*/  LOP3.LUT R0, R36, R16, RZ, 0x3c, !PT ;  /* 0x0000001024007212 */ /* 0x000fe200078e3cff */
[----:B------:R-:W-:Y:S01]  /*1b90*/  @!P1 VIADD R5, R5, 0x1 ;  /* 0x0000000105059836 */ /* 0x000fe20000000000 */
[----:B------:R-:W-:-:S02]  /*1ba0*/  IADD3 R2, P2, PT, R12, R10, RZ ;  /* 0x0000000a0c027210 */ /* 0x000fc40007f5e0ff */
[----:B------:R-:W-:Y:S02]  /*1bb0*/  ISETP.GE.AND P3, PT, R0, RZ, PT ;  /* 0x000000ff0000720c */ /* 0x000fe40003f66270 */
[----:B------:R-:W-:Y:S01]  /*1bc0*/  ISETP.NE.AND P1, PT, R16, RZ, PT ;  /* 0x000000ff1000720c */ /* 0x000fe20003f25270 */
[-C--:B------:R-:W-:Y:S01]  /*1bd0*/  IMAD R0, R18, R236.reuse, RZ ;  /* 0x000000ec12007224 */ /* 0x080fe200078e02ff */
[----:B------:R-:W-:Y:S01]  /*1be0*/  IADD3.X R3, PT, PT, RZ, R11, RZ, P2, !PT ;  /* 0x0000000bff037210 */ /* 0x000fe200017fe4ff */
[----:B------:R-:W-:Y:S01]  /*1bf0*/  @P4 VIADD R5, R5, 0x1 ;  /* 0x0000000105054836 */ /* 0x000fe20000000000 */
[----:B------:R-:W-:Y:S01]  /*1c00*/  MOV R4, 0x400 ;  /* 0x0000040000047802 */ /* 0x000fe20000000f00 */
[C---:B------:R-:W-:Y:S02]  /*1c10*/  IMAD R0, R17.reuse, R237, R0 ;  /* 0x000000ed11007224 */ /* 0x040fe400078e0200 */
[----:B------:R-:W-:Y:S01]  /*1c20*/  IMAD.WIDE.U32 R2, R17, R236, R2 ;  /* 0x000000ec11027225 */ /* 0x000fe200078e0002 */
[----:B------:R-:W-:-:S03]  /*1c30*/  MOV R18, R5 ;  /* 0x0000000500127202 */ /* 0x000fc60000000f00 */
[----:B------:R-:W-:Y:S02]  /*1c40*/  IMAD.IADD R3, R3, 0x1, R0 ;  /* 0x0000000103037824 */ /* 0x000fe400078e0200 */
[----:B------:R-:W-:Y:S01]  /*1c50*/  @!P3 IMAD.MOV R18, RZ, RZ, -R18 ;  /* 0x000000ffff12b224 */ /* 0x000fe200078e0a12 */
[----:B------:R-:W-:Y:S02]  /*1c60*/  @!P1 LOP3.LUT R18, RZ, R16, RZ, 0x33, !PT ;  /* 0x00000010ff129212 */ /* 0x000fe400078e33ff */
[----:B-1----:R-:W-:Y:S02]  /*1c70*/  LEA R152, R28, R4, 0x18 ;  /* 0x000000041c987211 */ /* 0x002fe400078ec0ff */
[----:B------:R-:W-:Y:S01]  /*1c80*/  SHF.R.S32.HI R28, RZ, 0x1f, R18 ;  /* 0x0000001fff1c7819 */ /* 0x000fe20000011412 */
[----:B------:R-:W-:Y:S01]  /*1c90*/  IMAD.MOV.U32 R61, RZ, RZ, RZ ;  /* 0x000000ffff3d7224 */ /* 0x000fe200078e00ff */
[----:B------:R-:W-:Y:S01]  /*1ca0*/  SHF.R.U32.HI R60, RZ, 0x3, R33 ;  /* 0x00000003ff3c7819 */ /* 0x000fe20000011621 */
[----:B------:R-:W-:Y:S01]  /*1cb0*/  IMAD.WIDE.U32 R2, R18, R26, R2 ;  /* 0x0000001a12027225 */ /* 0x000fe200078e0002 */
[----:B------:R-:W-:-:S03]  /*1cc0*/  LOP3.LUT R239, R239, R238, RZ, 0x3c, !PT ;  /* 0x000000eeefef7212 */ /* 0x000fc600078e3cff */
[----:B------:R-:W-:Y:S01]  /*1cd0*/  IMAD.SHL.U32 R150, R32, 0x100, RZ ;  /* 0x0000010020967824 */ /* 0x000fe200078e00ff */
[C---:B------:R-:W-:Y:S01]  /*1ce0*/  LOP3.LUT R238, R239.reuse, R238, RZ, 0x3c, !PT ;  /* 0x000000eeefee7212 */ /* 0x040fe200078e3cff */
[C---:B------:R-:W-:Y:S01]  /*1cf0*/  IMAD.SHL.U32 R81, R234.reuse, 0x10, RZ ;  /* 0x00000010ea517824 */ /* 0x040fe200078e00ff */
[----:B------:R-:W-:Y:S01]  /*1d00*/  SHF.L.U64.HI R92, R234, 0x4, R235 ;  /* 0x00000004ea5c7819 */ /* 0x000fe200000102eb */
[----:B------:R-:W-:Y:S01]  /*1d10*/  VIADD R103, R150, 0xffffff00 ;  /* 0xffffff0096677836 */ /* 0x000fe20000000000 */
[C---:B------:R-:W-:Y:S02]  /*1d20*/  SHF.L.U64.HI R101, R236.reuse, 0x4, R237 ;  /* 0x00000004ec657819 */ /* 0x040fe400000102ed */
[----:B------:R-:W-:Y:S02]  /*1d30*/  SHF.L.U32 R95, R236, 0x4, RZ ;  /* 0x00000004ec5f7819 */ /* 0x000fe400000006ff */
[----:B------:R-:W-:Y:S01]  /*1d40*/  LOP3.LUT R239, R239, R238, RZ, 0x3c, !PT ;  /* 0x000000eeefef7212 */ /* 0x000fe200078e3cff */
[----:B--2---:R-:W-:-:S04]  /*1d50*/  @P0 IMAD.WIDE.U32 R4, R8, R37, RZ ;  /* 0x0000002508040225 */ /* 0x004fc800078e00ff */
[----:B------:R-:W-:Y:S02]  /*1d60*/  @P0 IMAD R10, R9, R37, RZ ;  /* 0x00000025090a0224 */ /* 0x000fe400078e02ff */
[-C--:B---3--:R-:W-:Y:S02]  /*1d70*/  @!P0 IMAD R11, R7, R34.reuse, RZ ;  /* 0x00000022070b8224 */ /* 0x088fe400078e02ff */
[----:B------:R-:W-:-:S03]  /*1d80*/  @!P0 IMAD.WIDE.U32 R6, R6, R34, RZ ;  /* 0x0000002206068225 */ /* 0x000fc600078e00ff */
[----:B------:R-:W-:Y:S01]  /*1d90*/  @!P0 MOV R0, R6 ;  /* 0x0000000600008202 */ /* 0x000fe20000000f00 */
[----:B------:R-:W-:Y:S02]  /*1da0*/  @P0 IMAD.MOV.U32 R0, RZ, RZ, R4 ;  /* 0x000000ffff000224 */ /* 0x000fe400078e0004 */
[----:B------:R-:W-:Y:S01]  /*1db0*/  @!P0 IMAD.IADD R6, R7, 0x1, R11 ;  /* 0x0000000107068824 */ /* 0x000fe200078e020b */
[----:B------:R-:W-:Y:S01]  /*1dc0*/  @P0 IADD3 R6, PT, PT, R5, R10, RZ ;  /* 0x0000000a05060210 */ /* 0x000fe20007ffe0ff */
[----:B------:R-:W-:Y:S01]  /*1dd0*/  IMAD R5, R27, R18, RZ ;  /* 0x000000121b057224 */ /* 0x000fe200078e02ff */
[----:B------:R-:W-:Y:S01]  /*1de0*/  IADD3 R4, P1, PT, R12, R0, RZ ;  /* 0x000000000c047210 */ /* 0x000fe20007f3e0ff */
[--C-:B------:R-:W-:Y:S02]  /*1df0*/  @!P0 IMAD.MOV.U32 R96, RZ, RZ, R8.reuse ;  /* 0x000000ffff608224 */ /* 0x100fe400078e0008 */
[----:B------:R-:W-:Y:S02]  /*1e00*/  @!P0 IMAD.MOV.U32 R97, RZ, RZ, R9 ;  /* 0x000000ffff618224 */ /* 0x000fe400078e0009 */
[----:B------:R-:W-:Y:S01]  /*1e10*/  IMAD R10, R28, R26, R5 ;  /* 0x0000001a1c0a7224 */ /* 0x000fe200078e0205 */
[----:B------:R-:W-:Y:S01]  /*1e20*/  IADD3.X R5, PT, PT, RZ, R6, RZ, P1, !PT ;  /* 0x00000006ff057210 */ /* 0x000fe20000ffe4ff */
[----:B------:R-:W-:-:S02]  /*1e30*/  @P0 IMAD.MOV.U32 R96, RZ, RZ, R8 ;  /* 0x000000ffff600224 */ /* 0x000fc400078e0008 */
[----:B------:R-:W-:Y:S01]  /*1e40*/  @P0 IMAD.MOV.U32 R97, RZ, RZ, R9 ;  /* 0x000000ffff610224 */ /* 0x000fe200078e0009 */
[----:B------:R-:W-:Y:S01]  /*1e50*/  IADD3 R6, P0, PT, R12, R13, RZ ;  /* 0x0000000d0c067210 */ /* 0x000fe20007f1e0ff */
[----:B------:R-:W-:-:S03]  /*1e60*/  IMAD R0, R21, R36, RZ ;  /* 0x0000002415007224 */ /* 0x000fc600078e02ff */
[----:B------:R-:W-:Y:S01]  /*1e70*/  IADD3.X R7, PT, PT, RZ, R19, RZ, P0, !PT ;  /* 0x00000013ff077210 */ /* 0x000fe200007fe4ff */
[----:B------:R-:W-:-:S04]  /*1e80*/  IMAD.WIDE.U32 R4, R20, R36, R4 ;  /* 0x0000002414047225 */ /* 0x000fc800078e0004 */
[----:B------:R-:W-:Y:S01]  /*1e90*/  IMAD.WIDE.U32 R8, R35, 0x40, R60 ;  /* 0x0000004023087825 */ /* 0x000fe200078e003c */
[----:B------:R-:W-:-:S03]  /*1ea0*/  IADD3 R5, PT, PT, R5, R0, RZ ;  /* 0x0000000005057210 */ /* 0x000fc60007ffe0ff */
[----:B------:R-:W-:Y:S02]  /*1eb0*/  IMAD R11, R235, R60, RZ ;  /* 0x0000003ceb0b7224 */ /* 0x000fe400078e02ff */
[----:B------:R-:W-:-:S04]  /*1ec0*/  IMAD.WIDE.U32 R6, R60, R234, R6 ;  /* 0x000000ea3c067225 */ /* 0x000fc800078e0006 */
[----:B------:R-:W-:Y:S02]  /*1ed0*/  IMAD.IADD R3, R3, 0x1, R10 ;  /* 0x0000000103037824 */ /* 0x000fe400078e020a */
[----:B------:R-:W-:Y:S01]  /*1ee0*/  IMAD R0, R9, R96, RZ ;  /* 0x0000006009007224 */ /* 0x000fe200078e02ff */
[----:B----4-:R-:W-:Y:S01]  /*1ef0*/  LEA R245, P0, R6, R22, 0x1 ;  /* 0x0000001606f57211 */ /* 0x010fe200078008ff */
[----:B------:R-:W-:Y:S02]  /*1f00*/  IMAD.IADD R9, R7, 0x1, R11 ;  /* 0x0000000107097824 */ /* 0x000fe400078e020b */
[----:B------:R-:W-:Y:S02]  /*1f10*/  IMAD R10, R237, R60, RZ ;  /* 0x0000003ced0a7224 */ /* 0x000fe400078e02ff */
[----:B------:R-:W-:Y:S01]  /*1f20*/  IMAD.WIDE.U32 R2, R60, R236, R2 ;  /* 0x000000ec3c027225 */ /* 0x000fe200078e0002 */
[----:B------:R-:W-:-:S03]  /*1f30*/  LEA.HI.X R244, R6, R23, R9, 0x1, P0 ;  /* 0x0000001706f47211 */ /* 0x000fc600000f0c09 */
[----:B------:R-:W-:Y:S01]  /*1f40*/  IMAD R7, R8, R97, R0 ;  /* 0x0000006108077224 */ /* 0x000fe200078e0200 */
[----:B------:R-:W-:Y:S01]  /*1f50*/  LEA R247, P0, R2, R24, 0x1 ;  /* 0x0000001802f77211 */ /* 0x000fe200078008ff */
[----:B------:R-:W-:Y:S01]  /*1f60*/  IMAD.IADD R0, R3, 0x1, R10 ;  /* 0x0000000103007824 */ /* 0x000fe200078e020a */
[----:B------:R-:W-:Y:S01]  /*1f70*/  SHF.R.S32.HI R6, RZ, 0x1f, R102 ;  /* 0x0000001fff067819 */ /* 0x000fe20000011466 */
[----:B------:R-:W-:-:S03]  /*1f80*/  IMAD.WIDE.U32 R4, R8, R96, R4 ;  /* 0x0000006008047225 */ /* 0x000fc600078e0004 */
[----:B------:R-:W-:Y:S02]  /*1f90*/  LEA.HI.X R246, R2, R25, R0, 0x1, P0 ;  /* 0x0000001902f67211 */ /* 0x000fe400000f0c00 */
[----:B------:R-:W-:Y:S02]  /*1fa0*/  LEA.HI R2, R6, R102, RZ, 0x8 ;  /* 0x0000006606027211 */ /* 0x000fe400078f40ff */
[----:B------:R-:W-:Y:S02]  /*1fb0*/  IADD3 R3, PT, PT, R5, R7, RZ ;  /* 0x0000000705037210 */ /* 0x000fe40007ffe0ff */
[----:B------:R-:W-:Y:S02]  /*1fc0*/  SHF.R.S32.HI R27, RZ, 0x8, R2 ;  /* 0x00000008ff1b7819 */ /* 0x000fe40000011402 */
[----:B------:R-:W-:Y:S02]  /*1fd0*/  LOP3.LUT R5, R156, 0x1c0, RZ, 0xc0, !PT ;  /* 0x000001c09c057812 */ /* 0x000fe400078ec0ff */
[----:B------:R-:W-:-:S02]  /*1fe0*/  ISETP.GE.AND P0, PT, R27, R32, PT ;  /* 0x000000201b00720c */ /* 0x000fc40003f06270 */
[----:B------:R-:W-:-:S04]  /*1ff0*/  LOP3.LUT R0, R5, 0x38, R33, 0xf8, !PT ;  /* 0x0000003805007812 */ /* 0x000fc800078ef821 */
[--C-:B------:R-:W-:Y:S02]  /*2000*/  LOP3.LUT R0, R0, 0x38, R156.reuse, 0x78, !PT ;  /* 0x0000003800007812 */ /* 0x100fe400078e789c */
[----:B------:R-:W-:Y:S02]  /*2010*/  LEA R98, P1, R4, R14, 0x1 ;  /* 0x0000000e04627211 */ /* 0x000fe400078208ff */
[----:B------:R-:W-:Y:S02]  /*2020*/  LOP3.LUT R2, R0, 0x1e00, R156, 0xf8, !PT ;  /* 0x00001e0000027812 */ /* 0x000fe400078ef89c */
[----:B------:R-:W-:Y:S02]  /*2030*/  LEA.HI.X R99, R4, R15, R3, 0x1, P1 ;  /* 0x0000000f04637211 */ /* 0x000fe400008f0c03 */
[----:B------:R-:W-:Y:S02]  /*2040*/  LEA.HI R0, R31, R31, RZ, 0x1 ;  /* 0x0000001f1f007211 */ /* 0x000fe400078f08ff */
[----:B------:R-:W-:Y:S01]  /*2050*/  LEA R63, R2, R152, 0x1 ;  /* 0x00000098023f7211 */ /* 0x000fe200078e08ff */
[----:B------:R-:W-:Y:S06]  /*2060*/  @P0 BRA `(.L_x_4388) ;  /* 0x000000c800880947 */ /* 0x000fec0003800000 */
        /* <DEDUP_REMOVED lines=83> */
[C---:B------:R-:W-:Y:S01]  /*25a0*/  SHF.L.U64.HI R131, R46.reuse, 0x7, R47 ;  /* 0x000000072e837819 */ /* 0x040fe2000001022f */
        /* <DEDUP_REMOVED lines=66> */
.L_x_4459:
[----:B------:R-:W-:Y:S01]  /*29d0*/  VIADD R50, R50, 0x100 ;  /* 0x0000010032327836 */ /* 0x000fe20000000000 */
[----:B------:R-:W-:Y:S01]  /*29e0*/  ISETP.NE.AND P0, PT, R90, RZ, PT ;  /* 0x000000ff5a00720c */ /* 0x000fe20003f05270 */
[----:B------:R-:W-:Y:S01]  /*29f0*/  VIADD R51, R51, 0x100 ;  /* 0x0000010033337836 */ /* 0x000fe20000000000 */
[----:B------:R-:W-:Y:S01]  /*2a00*/  ISETP.GE.AND P5, PT, R12, R250, PT ;  /* 0x000000fa0c00720c */ /* 0x000fe20003fa6270 */
[----:B------:R-:W-:Y:S01]  /*2a10*/  IMAD.MOV.U32 R84, RZ, RZ, R80 ;  /* 0x000000ffff547224 */ /* 0x000fe200078e0050 */
[-C--:B------:R-:W-:Y:S01]  /*2a20*/  ISETP.GE.OR P0, PT, R60, R50.reuse, P0 ;  /* 0x000000323c00720c */ /* 0x080fe20000706670 */
[----:B------:R-:W-:Y:S01]  /*2a30*/  VIADD R86, R86, 0xffffffff ;  /* 0xffffffff56567836 */ /* 0x000fe20000000000 */
[-C--:B------:R-:W-:Y:S01]  /*2a40*/  ISETP.GE.OR P2, PT, R74, R50.reuse, P5 ;  /* 0x000000324a00720c */ /* 0x080fe20002f46670 */
[----:B------:R-:W-:Y:S01]  /*2a50*/  VIADD R80, R80, 0xffffff00 ;  /* 0xffffff0050507836 */ /* 0x000fe20000000000 */
[-C--:B------:R-:W-:Y:S01]  /*2a60*/  ISETP.LT.OR P1, PT, R60, R51.reuse, P0 ;  /* 0x000000333c00720c */ /* 0x080fe20000721670 */
[----:B------:R-:W-:Y:S01]  /*2a70*/  UMOV UR4, URZ ;  /* 0x000000ff00047c82 */ /* 0x000fe20008000000 */
[-C--:B------:R-:W-:Y:S01]  /*2a80*/  ISETP.LT.OR P6, PT, R74, R51.reuse, P2 ;  /* 0x000000334a00720c */ /* 0x080fe200017c1670 */
[----:B------:R-:W-:Y:S01]  /*2a90*/  BSSY.RECONVERGENT B1, `(.L_x_4389) ;  /* 0x0000b96000017945 */ /* 0x000fe20003800200 */
[----:B------:R-:W-:Y:S02]  /*2aa0*/  P2R R37, PR, RZ, 0x2 ;  /* 0x00000002ff257803 */ /* 0x000fe40000000000 */
[CC--:B------:R-:W-:Y:S02]  /*2ab0*/  ISETP.GE.OR P0, PT, R64.reuse, R50.reuse, P5 ;  /* 0x000000324000720c */ /* 0x0c0fe40002f06670 */
[----:B------:R-:W-:Y:S02]  /*2ac0*/  P2R R90, PR, RZ, 0x20 ;  /* 0x00000020ff5a7803 */ /* 0x000fe40000000000 */
[-C--:B------:R-:W-:Y:S02]  /*2ad0*/  ISETP.LT.OR P4, PT, R64, R51.reuse, P0 ;  /* 0x000000334000720c */ /* 0x080fe40000781670 */
[C---:B------:R-:W-:Y:S01]  /*2ae0*/  ISETP.GE.OR P0, PT, R62.reuse, R50, P5 ;  /* 0x000000323e00720c */ /* 0x040fe20002f06670 */
[----:B------:R-:W-:Y:S01]  /*2af0*/  @!P1 IMAD.MOV.U32 R2, RZ, RZ, R83 ;  /* 0x000000ffff029224 */ /* 0x000fe200078e0053 */
[----:B------:R-:W-:Y:S01]  /*2b00*/  P2R R36, PR, RZ, 0x10 ;  /* 0x00000010ff247803 */ /* 0x000fe20000000000 */
[----:B------:R-:W-:Y:S01]  /*2b10*/  @!P1 IMAD.MOV.U32 R3, RZ, RZ, R82 ;  /* 0x000000ffff039224 */ /* 0x000fe200078e0052 */
[----:B------:R-:W-:Y:S02]  /*2b20*/  ISETP.LT.OR P0, PT, R62, R51, P0 ;  /* 0x000000333e00720c */ /* 0x000fe40000701670 */
[----:B------:R-:W-:Y:S02]  /*2b30*/  P2R R39, PR, RZ, 0x40 ;  /* 0x00000040ff277803 */ /* 0x000fe40000000000 */
[----:B------:R1:W2:Y:S01]  /*2b40*/  @!P1 LD.E.128 R16, desc[UR6][R2.64] ;  /* 0x0000000602109980 */ /* 0x0002a2000c101d00 */
[-C--:B------:R-:W-:Y:S02]  /*2b50*/  IADD3 R4, P1, PT, R83, R135.reuse, RZ ;  /* 0x0000008753047210 */ /* 0x080fe40007f3e0ff */
[----:B------:R-:W-:Y:S02]  /*2b60*/  P2R R27, PR, RZ, 0x1 ;  /* 0x00000001ff1b7803 */ /* 0x000fe40000000000 */
[----:B------:R-:W-:Y:S01]  /*2b70*/  @!P4 IADD3 R10, P3, PT, R4, R135, RZ ;  /* 0x00000087040ac210 */ /* 0x000fe20007f7e0ff */
[--C-:B------:R-:W-:Y:S01]  /*2b80*/  IMAD.X R5, R82, 0x1, R134.reuse, P1 ;  /* 0x0000000152057824 */ /* 0x100fe200008e0686 */
[----:B------:R-:W-:Y:S03]  /*2b90*/  ISETP.NE.AND P2, PT, R27, RZ, PT ;  /* 0x000000ff1b00720c */ /* 0x000fe60003f45270 */
[----:B------:R-:W-:Y:S01]  /*2ba0*/  @!P4 IMAD.X R11, R5, 0x1, R134, P3 ;  /* 0x00000001050bc824 */ /* 0x000fe200018e0686 */
[----:B------:R-:W-:Y:S02]  /*2bb0*/  ISETP.NE.AND P3, PT, R36, RZ, PT ;  /* 0x000000ff2400720c */ /* 0x000fe40003f65270 */
[C---:B-1----:R-:W-:Y:S04]  /*2bc0*/  LEA R2, P0, R95.reuse, R77, 0x1 ;  /* 0x0000004d5f027211 */ /* 0x042fe800078008ff */
[----:B------:R-:W-:Y:S02]  /*2bd0*/  LEA.HI.X R3, R95, R76, R101, 0x1, P0 ;  /* 0x0000004c5f037211 */ /* 0x000fe400000f0c65 */
[----:B------:R-:W-:Y:S02]  /*2be0*/  @!P4 LEA R8, P1, R236, R2, 0x5 ;  /* 0x00000002ec08c211 */ /* 0x000fe400078228ff */
[----:B------:R-:W-:Y:S03]  /*2bf0*/  @!P2 LEA R6, P0, R52, R4, 0x6 ;  /* 0x000000043406a211 */ /* 0x000fe600078030ff */
[----:B------:R-:W-:Y:S02]  /*2c00*/  @!P3 LEA.HI.X R9, R236, R3, R237, 0x5, P1 ;  /* 0x00000003ec09b211 */ /* 0x000fe400008f2ced */
[----:B------:R-:W-:Y:S02]  /*2c10*/  ISETP.GE.OR P1, PT, R70, R50, P5 ;  /* 0x000000324600720c */ /* 0x000fe40002f26670 */
[----:B------:R-:W-:Y:S02]  /*2c20*/  @!P2 LEA.HI.X R7, R52, R5, R53, 0x6, P0 ;  /* 0x000000053407a211 */ /* 0x000fe400000f3435 */
[----:B------:R-:W-:Y:S02]  /*2c30*/  @!P2 LEA R20, P0, R236, R2, 0x6 ;  /* 0x00000002ec14a211 */ /* 0x000fe400078030ff */
[----:B------:R-:W-:Y:S02]  /*2c40*/  ISETP.LT.OR P4, PT, R70, R51, P1 ;  /* 0x000000334600720c */ /* 0x000fe40000f81670 */
        /* <DEDUP_REMOVED lines=25> */
[----:B--2---:R1:W-:Y:S04]  /*2de0*/  @!P3 ST.E.128 desc[UR6][R8.64], R16 ;  /* 0x000000100800b985 */ /* 0x0043e8000c101d06 */
        /* <DEDUP_REMOVED lines=14> */
[----:B------:R-:W-:Y:S02]  /*2ed0*/  ISETP.NE.AND P0, PT, R90, RZ, PT ;  /* 0x000000ff5a00720c */ /* 0x000fe40003f05270 */
[----:B------:R-:W-:Y:S02]  /*2ee0*/  P2R R20, PR, RZ, 0x2 ;  /* 0x00000002ff147803 */ /* 0x000fe40000000000 */
[-C--:B------:R-:W-:Y:S02]  /*2ef0*/  ISETP.GE.OR P5, PT, R69, R50.reuse, P0 ;  /* 0x000000324500720c */ /* 0x080fe400007a6670 */
[-C--:B------:R-:W-:Y:S02]  /*2f00*/  ISETP.GE.OR P3, PT, R67, R50.reuse, P0 ;  /* 0x000000324300720c */ /* 0x080fe40000766670 */
[-C--:B------:R-:W-:Y:S02]  /*2f10*/  ISETP.LT.OR P5, PT, R69, R51.reuse, P5 ;  /* 0x000000334500720c */ /* 0x080fe40002fa1670 */
[-C--:B------:R-:W-:Y:S01]  /*2f20*/  ISETP.LT.OR P3, PT, R67, R51.reuse, P3 ;  /* 0x000000334300720c */ /* 0x080fe20001f61670 */
        /* <DEDUP_REMOVED lines=25> */
[C---:B------:R-:W-:Y:S04]  /*30c0*/  ISETP.GE.OR P1, PT, R78.reuse, R50, P0 ;  /* 0x000000324e00720c */ /* 0x040fe80000726670 */
[-C--:B------:R-:W-:Y:S01]  /*30d0*/  ISETP.LT.OR P1, PT, R78, R51.reuse, P1 ;  /* 0x000000334e00720c */ /* 0x080fe20000f21670 */
[----:B-1----:R1:W2:Y:S02]  /*30e0*/  @!P6 LD.E.128 R8, desc[UR6][R6.64] ;  /* 0x000000060608e980 */ /* 0x0022a4000c101d00 */
[----:B-1----:R-:W-:Y:S04]  /*30f0*/  @!P6 IMAD.WIDE.U32 R6, R236, 0xe0, R2 ;  /* 0x000000e0ec06e825 */ /* 0x002fe800078e0002 */
[----:B------:R-:W-:Y:S02]  /*3100*/  @!P6 IMAD.IADD R7, R7, 0x1, R0 ;  /* 0x000000010707e824 */ /* 0x000fe400078e0200 */
[----:B------:R-:W-:Y:S03]  /*3110*/  @!P5 IMAD R0, R53, 0x120, RZ ;  /* 0x000001203500d824 */ /* 0x000fe600078e02ff */
[----:B--2---:R1:W-:Y:S02]  /*3120*/  @!P6 ST.E.128 desc[UR6][R6.64], R8 ;  /* 0x000000080600e985 */ /* 0x0043e4000c101d06 */
[----:B-1----:R-:W-:Y:S02]  /*3130*/  @!P5 IMAD.WIDE.U32 R6, R52, 0x120, R4 ;  /* 0x000001203406d825 */ /* 0x002fe400078e0004 */
[----:B------:R-:W2:Y:S03]  /*3140*/  @!P4 LD.E.128 R8, desc[UR6][R32.64] ;  /* 0x000000062008c980 */ /* 0x000ea6000c101d00 */
[----:B------:R-:W-:Y:S01]  /*3150*/  @!P5 IADD3 R7, PT, PT, R7, R0, RZ ;  /* 0x000000000707d210 */ /* 0x000fe20007ffe0ff */
[----:B------:R-:W-:Y:S01]  /*3160*/  @!P5 IMAD R0, R237, 0x120, RZ ;  /* 0x00000120ed00d824 */ /* 0x000fe200078e02ff */
[----:B--2---:R1:W-:Y:S01]  /*3170*/  @!P4 ST.E.128 desc[UR6][R34.64], R8 ;  /* 0x000000082200c985 */ /* 0x0043e2000c101d06 */
[CC--:B------:R-:W-:Y:S02]  /*3180*/  ISETP.GE.OR P4, PT, R68.reuse, R50.reuse, P0 ;  /* 0x000000324400720c */ /* 0x0c0fe40000786670 */
[C---:B------:R-:W-:Y:S01]  /*3190*/  ISETP.GE.OR P0, PT, R79.reuse, R50, P0 ;  /* 0x000000324f00720c */ /* 0x040fe20000706670 */
[----:B------:R2:W3:Y:S01]  /*31a0*/  @!P5 LD.E.128 R16, desc[UR6][R6.64] ;  /* 0x000000060610d980 */ /* 0x0004e2000c101d00 */
[-C--:B------:R-:W-:Y:S02]  /*31b0*/  ISETP.LT.OR P4, PT, R68, R51.reuse, P4 ;  /* 0x000000334400720c */ /* 0x080fe40002781670 */
[----:B------:R-:W-:Y:S11]  /*31c0*/  ISETP.LT.OR P0, PT, R79, R51, P0 ;  /* 0x000000334f00720c */ /* 0x000ff60000701670 */
[----:B------:R-:W-:Y:S02]  /*31d0*/  @!UPT UIADD3 URZ, UPT, UPT, URZ, URZ, URZ ;  /* 0x000000fffffff290 */ /* 0x000fe4000fffe0ff */
[----:B------:R-:W-:Y:S02]  /*31e0*/  @!P0 IMAD R14, R53, 0x1c0, RZ ;  /* 0x000001c0350e8824 */ /* 0x000fe400078e02ff */
        /* <DEDUP_REMOVED lines=35> */
[C-C-:B-1----:R-:W-:Y:S04]  /*3420*/  @!P1 IMAD.WIDE.U32 R6, R236.reuse, 0x1a0, R2.reuse ;  /* 0x000001a0ec069825 */ /* 0x142fe800078e0002 */
[----:B------:R-:W-:Y:S01]  /*3430*/  @!P0 IMAD.WIDE.U32 R2, R236, 0x1c0, R2 ;  /* 0x000001c0ec028825 */ /* 0x000fe200078e0002 */
[----:B------:R-:W-:Y:S03]  /*3440*/  @!P1 IADD3 R7, PT, PT, R7, R0, RZ ;  /* 0x0000000007079210 */ /* 0x000fe60007ffe0ff */
[----:B------:R-:W-:Y:S04]  /*3450*/  @!P0 IMAD R0, R237, 0x1c0, RZ ;  /* 0x000001c0ed008824 */ /* 0x000fe800078e02ff */
        /* <DEDUP_REMOVED lines=15> */
[----:B------:R-:W-:Y:S02]  /*3550*/  P2R R33, PR, RZ, 0x4 ;  /* 0x00000004ff217803 */ /* 0x000fe40000000000 */
[----:B------:R-:W-:Y:S02]  /*3560*/  ISETP.NE.AND P2, PT, R37, RZ, PT ;  /* 0x000000ff2500720c */ /* 0x000fe40003f45270 */
[----:B------:R-:W-:Y:S02]  /*3570*/  P2R R0, PR, RZ, 0x40 ;  /* 0x00000040ff007803 */ /* 0x000fe40000000000 */
[----:B------:R-:W-:Y:S02]  /*3580*/  ISETP.NE.AND P6, PT, R27, RZ, PT ;  /* 0x000000ff1b00720c */ /* 0x000fe40003fc5270 */
[----:B------:R-:W-:Y:S02]  /*3590*/  P2R R34, PR, RZ, 0x2 ;  /* 0x00000002ff227803 */ /* 0x000fe40000000000 */
[----:B------:R-:W-:Y:S02]  /*35a0*/  ISETP.NE.AND P1, PT, R36, RZ, PT ;  /* 0x000000ff2400720c */ /* 0x000fe40003f25270 */
[C---:B------:R-:W-:Y:S02]  /*35b0*/  LEA R2, P0, R126.reuse, R26, 0x1 ;  /* 0x0000001a7e027211 */ /* 0x040fe400078008ff */
[----:B------:R-:W-:Y:S01]  /*35c0*/  P2R R30, PR, RZ, 0x20 ;  /* 0x00000020ff1e7803 */ /* 0x000fe20000000000 */
[----:B------:R-:W-:Y:S01]  /*35d0*/  @!P2 IMAD.MOV.U32 R27, RZ, RZ, R25 ;  /* 0x000000ffff1ba224 */ /* 0x000fe200078e0019 */
[----:B------:R-:W-:Y:S01]  /*35e0*/  LEA.HI.X R3, R126, R25, R133, 0x1, P0 ;  /* 0x000000197e037211 */ /* 0x000fe200000f0c85 */
[----:B------:R-:W-:Y:S01]  /*35f0*/  @!P2 IMAD.MOV.U32 R6, RZ, RZ, R59 ;  /* 0x000000ffff06a224 */ /* 0x000fe200078e003b */
[C---:B------:R-:W-:Y:S01]  /*3600*/  LEA R4, P0, R81.reuse, R59, 0x1 ;  /* 0x0000003b51047211 */ /* 0x040fe200078008ff */
[----:B------:R-:W-:Y:S01]  /*3610*/  @!P2 IMAD.MOV.U32 R7, RZ, RZ, R58 ;  /* 0x000000ffff07a224 */ /* 0x000fe200078e003a */
[----:B------:R-:W2:Y:S01]  /*3620*/  @!P2 LD.E.128 R8, desc[UR6][R26.64] ;  /* 0x000000061a08a980 */ /* 0x000ea2000c101d00 */
[----:B------:R-:W-:Y:S02]  /*3630*/  ISETP.NE.AND P5, PT, R38, RZ, PT ;  /* 0x000000ff2600720c */ /* 0x000fe40003fa5270 */
[----:B------:R-:W-:Y:S02]  /*3640*/  LEA.HI.X R5, R81, R58, R92, 0x1, P0 ;  /* 0x0000003a51057211 */ /* 0x000fe400000f0c5c */
        /* <DEDUP_REMOVED lines=29> */
[----:B------:R2:W3:Y:S02]  /*3820*/  @!P5 LD.E.128 R20, desc[UR6][R6.64] ;  /* 0x000000060614d980 */ /* 0x0004e4000c101d00 */
[C---:B--2---:R-:W-:Y:S04]  /*3830*/  @!P5 IMAD.WIDE.U32 R6, R234.reuse, 0x60, R4 ;  /* 0x00000060ea06d825 */ /* 0x044fe800078e0004 */
[----:B------:R-:W-:Y:S01]  /*3840*/  @!P5 IMAD.IADD R7, R7, 0x1, R0 ;  /* 0x000000010707d824 */ /* 0x000fe200078e0200 */
[C---:B-1----:R-:W-:Y:S01]  /*3850*/  @!P4 LEA R8, P0, R234.reuse, R4, 0x7 ;  /* 0x00000004ea08c211 */ /* 0x042fe200078038ff */
[----:B------:R-:W-:Y:S03]  /*3860*/  @!P3 IMAD R0, R235, 0xa0, RZ ;  /* 0x000000a0eb00b824 */ /* 0x000fe600078e02ff */
[----:B------:R-:W-:Y:S01]  /*3870*/  @!P4 LEA.HI.X R9, R234, R5, R235, 0x7, P0 ;  /* 0x00000005ea09c211 */ /* 0x000fe200000f3ceb */
[----:B---3--:R1:W-:Y:S01]  /*3880*/  @!P5 ST.E.128 desc[UR6][R6.64], R20 ;  /* 0x000000140600d985 */ /* 0x0083e2000c101d06 */
[----:B------:R-:W-:Y:S03]  /*3890*/  ISETP.NE.AND P5, PT, R30, RZ, PT ;  /* 0x000000ff1e00720c */ /* 0x000fe60003fa5270 */
[----:B------:R-:W2:Y:S01]  /*38a0*/  @!P4 LD.E.128 R16, desc[UR6][R16.64] ;  /* 0x000000061010c980 */ /* 0x000ea2000c101d00 */
[C---:B-1----:R-:W-:Y:S04]  /*38b0*/  @!P3 IADD3 R6, P0, PT, R2.reuse, R122, RZ ;  /* 0x0000007a0206b210 */ /* 0x042fe80007f1e0ff */
[C---:B------:R-:W-:Y:S02]  /*38c0*/  @!P3 IADD3.X R7, PT, PT, R3.reuse, R89, RZ, P0, !PT ;  /* 0x000000590307b210 */ /* 0x040fe400007fe4ff */
[C---:B------:R-:W-:Y:S05]  /*38d0*/  @!P2 IADD3 R14, P0, PT, R2.reuse, R120, RZ ;  /* 0x00000078020ea210 */ /* 0x040fea0007f1e0ff */
[----:B------:R-:W-:Y:S01]  /*38e0*/  @!P2 IMAD.X R15, R3, 0x1, R88, P0 ;  /* 0x00000001030fa824 */ /* 0x000fe200000e0658 */
[----:B--2---:R1:W-:Y:S01]  /*38f0*/  @!P4 ST.E.128 desc[UR6][R8.64], R16 ;  /* 0x000000100800c985 */ /* 0x0043e2000c101d06 */
[----:B------:R-:W-:Y:S03]  /*3900*/  ISETP.NE.AND P4, PT, R31, RZ, PT ;  /* 0x000000ff1f00720c */ /* 0x000fe60003f85270 */
[----:B-1----:R1:W2:Y:S01]  /*3910*/  @!P3 LD.E.128 R8, desc[UR6][R6.64] ;  /* 0x000000060608b980 */ /* 0x0022a2000c101d00 */
[----:B------:R-:W-:Y:S05]  /*3920*/  @!P6 IADD3 R16, P0, PT, R2, R118, RZ ;  /* 0x000000760210e210 */ /* 0x000fea0007f1e0ff */
[----:B------:R-:W-:Y:S02]  /*3930*/  @!P6 IMAD.X R17, R3, 0x1, R87, P0 ;  /* 0x000000010311e824 */ /* 0x000fe400000e0657 */
[----:B-1----:R-:W-:Y:S04]  /*3940*/  @!P3 IMAD.WIDE.U32 R6, R234, 0xa0, R4 ;  /* 0x000000a0ea06b825 */ /* 0x002fe800078e0004 */
[----:B------:R-:W-:Y:S02]  /*3950*/  @!P3 IMAD.IADD R7, R7, 0x1, R0 ;  /* 0x000000010707b824 */ /* 0x000fe400078e0200 */
[----:B------:R-:W-:Y:S03]  /*3960*/  @!P2 IMAD R0, R235, 0xc0, RZ ;  /* 0x000000c0eb00a824 */ /* 0x000fe600078e02ff */
[----:B--2---:R1:W-:Y:S01]  /*3970*/  @!P3 ST.E.128 desc[UR6][R6.64], R8 ;  /* 0x000000080600b985 */ /* 0x0043e2000c101d06 */
[----:B------:R-:W-:Y:S03]  /*3980*/  ISETP.NE.AND P3, PT, R32, RZ, PT ;  /* 0x000000ff2000720c */ /* 0x000fe60003f65270 */
[----:B------:R-:W2:Y:S01]  /*3990*/  @!P2 LD.E.128 R20, desc[UR6][R14.64] ;  /* 0x000000060e14a980 */ /* 0x000ea2000c101d00 */
[----:B-1----:R-:W-:Y:S01]  /*39a0*/  @!P2 IMAD.WIDE.U32 R6, R234, 0xc0, R4 ;  /* 0x000000c0ea06a825 */ /* 0x002fe200078e0004 */
[C---:B------:R-:W-:Y:S04]  /*39b0*/  @!P1 LEA R10, P0, R46.reuse, R2, 0x8 ;  /* 0x000000022e0a9211 */ /* 0x040fe800078040ff */
[----:B------:R-:W-:Y:S01]  /*39c0*/  @!P2 IADD3 R7, PT, PT, R7, R0, RZ ;  /* 0x000000000707a210 */ /* 0x000fe20007ffe0ff */
[----:B------:R-:W-:Y:S01]  /*39d0*/  @!P6 IMAD R0, R235, 0xe0, RZ ;  /* 0x000000e0eb00e824 */ /* 0x000fe200078e02ff */
[----:B------:R-:W-:Y:S02]  /*39e0*/  @!P1 LEA.HI.X R11, R46, R3, R47, 0x8, P0 ;  /* 0x000000032e0b9211 */ /* 0x000fe400000f442f */
[C---:B------:R-:W-:Y:S04]  /*39f0*/  @!P1 LEA R8, P0, R234.reuse, R4, 0x8 ;  /* 0x00000004ea089211 */ /* 0x040fe800078040ff */
[C---:B------:R-:W-:Y:S02]  /*3a00*/  @!P1 LEA.HI.X R9, R234.reuse, R5, R235, 0x8, P0 ;  /* 0x00000005ea099211 */ /* 0x040fe400000f44eb */
[----:B------:R-:W-:Y:S01]  /*3a10*/  ISETP.NE.AND P0, PT, R35, RZ, PT ;  /* 0x000000ff2300720c */ /* 0x000fe20003f05270 */
[----:B--2---:R1:W-:Y:S01]  /*3a20*/  @!P2 ST.E.128 desc[UR6][R6.64], R20 ;  /* 0x000000140600a985 */ /* 0x0043e2000c101d06 */
[----:B------:R-:W-:Y:S03]  /*3a30*/  ISETP.NE.AND P2, PT, R33, RZ, PT ;  /* 0x000000ff2100720c */ /* 0x000fe60003f45270 */
[----:B------:R-:W2:Y:S01]  /*3a40*/  @!P6 LD.E.128 R16, desc[UR6][R16.64] ;  /* 0x000000061010e980 */ /* 0x000ea2000c101d00 */
[----:B-1----:R-:W-:Y:S04]  /*3a50*/  @!P6 IMAD.WIDE.U32 R6, R234, 0xe0, R4 ;  /* 0x000000e0ea06e825 */ /* 0x002fe800078e0004 */
        /* <DEDUP_REMOVED lines=55> */
.L_x_4390:
        /* <DEDUP_REMOVED lines=20> */
[-C--:B------:R-:W-:Y:S02]  /*3f10*/  ISETP.GE.OR P1, PT, R65, R50.reuse, P4 ;  /* 0x000000324100720c */ /* 0x080fe40002726670 */
[-C--:B------:R-:W-:Y:S02]  /*3f20*/  ISETP.GE.OR P2, PT, R64, R50.reuse, P4 ;  /* 0x000000324000720c */ /* 0x080fe40002746670 */
[----:B------:R-:W-:Y:S02]  /*3f30*/  ISETP.GE.OR P3, PT, R62, R50, P4 ;  /* 0x000000323e00720c */ /* 0x000fe40002766670 */
[----:B------:R-:W-:Y:S05]  /*3f40*/  P2R R38, PR, RZ, 0x20 ;  /* 0x00000020ff267803 */ /* 0x000fea0000000000 */
[----:B------:R-:W-:Y:S06]  /*3f50*/  @P0 BRA `(.L_x_4394) ;  /* 0x0000000000d00947 */ /* 0x000fec0003800000 */
        /* <DEDUP_REMOVED lines=52> */
.L_x_4394:
[----:B------:R-:W-:Y:S05]  /*42a0*/  BSYNC.RECONVERGENT B0 ;  /* 0x0000000000007941 */ /* 0x000fea0003800200 */
.L_x_4393:
[-C--:B------:R-:W-:Y:S01]  /*42b0*/  ISETP.LT.OR P0, PT, R65, R51.reuse, P1 ;  /* 0x000000334100720c */ /* 0x080fe20000f01670 */
[----:B------:R-:W-:Y:S01]  /*42c0*/  BSSY.RECONVERGENT B0, `(.L_x_4395) ;  /* 0x0000037000007945 */ /* 0x000fe20003800200 */
[-C--:B------:R-:W-:Y:S02]  /*42d0*/  ISETP.LT.OR P1, PT, R64, R51.reuse, P2 ;  /* 0x000000334000720c */ /* 0x080fe40001721670 */
[----:B------:R-:W-:Y:S02]  /*42e0*/  ISETP.GE.OR P6, PT, R74, R50, P4 ;  /* 0x000000324a00720c */ /* 0x000fe400027c6670 */
        /* <DEDUP_REMOVED lines=52> */
.L_x_4396:
[----:B------:R-:W-:Y:S05]  /*4630*/  BSYNC.RECONVERGENT B0 ;  /* 0x0000000000007941 */ /* 0x000fea0003800200 */
.L_x_4395:
        /* <DEDUP_REMOVED lines=57> */
.L_x_4398:
[----:B------:R-:W-:Y:S05]  /*49d0*/  BSYNC.RECONVERGENT B0 ;  /* 0x0000000000007941 */ /* 0x000fea0003800200 */
.L_x_4397:
[----:B------:R-:W-:Y:S01]  /*49e0*/  ISETP.GE.OR P0, PT, R73, R50, P4 ;  /* 0x000000324900720c */ /* 0x000fe20002706670 */
[----:B------:R-:W-:Y:S03]  /*49f0*/  BSSY.RECONVERGENT B0, `(.L_x_4399) ;  /* 0x000003a000007945 */ /* 0x000fe60003800200 */
[----:B------:R-:W-:Y:S01]  /*4a00*/  P2R R33, PR, RZ, 0x1 ;  /* 0x00000001ff217803 */ /* 0x000fe20000000000 */
        /* <DEDUP_REMOVED lines=56> */
.L_x_4400:
[----:B------:R-:W-:Y:S05]  /*4d90*/  BSYNC.RECONVERGENT B0 ;  /* 0x0000000000007941 */ /* 0x000fea0003800200 */
.L_x_4399:
[----:B------:R-:W-:Y:S01]  /*4da0*/  ISETP.NE.AND P0, PT, R38, RZ, PT ;  /* 0x000000ff2600720c */ /* 0x000fe20003f05270 */
[----:B------:R-:W-:Y:S01]  /*4db0*/  BSSY.RECONVERGENT B0, `(.L_x_4401) ;  /* 0x0000040000007945 */ /* 0x000fe20003800200 */
        /* <DEDUP_REMOVED lines=63> */
.L_x_4402:
[----:B------:R-:W-:Y:S05]  /*51b0*/  BSYNC.RECONVERGENT B0 ;  /* 0x0000000000007941 */ /* 0x000fea0003800200 */
.L_x_4401:
        /* <DEDUP_REMOVED lines=58> */
.L_x_4404:
[----:B------:R-:W-:Y:S05]  /*5560*/  BSYNC.RECONVERGENT B0 ;  /* 0x0000000000007941 */ /* 0x000fea0003800200 */
.L_x_4403:
        /* <DEDUP_REMOVED lines=65> */
.L_x_4406:
[----:B------:R-:W-:Y:S05]  /*5980*/  BSYNC.RECONVERGENT B0 ;  /* 0x0000000000007941 */ /* 0x000fea0003800200 */
.L_x_4405:
        /* <DEDUP_REMOVED lines=63> */
.L_x_4408:
[----:B------:R-:W-:Y:S05]  /*5d80*/  BSYNC.RECONVERGENT B0 ;  /* 0x0000000000007941 */ /* 0x000fea0003800200 */
.L_x_4407:
[-C--:B------:R-:W-:Y:S01]  /*5d90*/  ISETP.LT.OR P0, PT, R71, R51.reuse, P6 ;  /* 0x000000334700720c */ /* 0x080fe20003701670 */
[----:B------:R-:W-:Y:S01]  /*5da0*/  BSSY.RECONVERGENT B0, `(.L_x_4409) ;  /* 0x0000040000007945 */ /* 0x000fe20003800200 */
[----:B------:R-:W-:Y:S02]  /*5db0*/  ISETP.GE.OR P1, PT, R68, R50, P4 ;  /* 0x000000324400720c */ /* 0x000fe40002726670 */
[----:B------:R-:W-:Y:S02]  /*5dc0*/  ISETP.LT.OR P2, PT, R70, R51, P3 ;  /* 0x000000334600720c */ /* 0x000fe40001f41670 */
[----:B------:R-:W-:Y:S07]  /*5dd0*/  P2R R33, PR, RZ, 0x2 ;  /* 0x00000002ff217803 */ /* 0x000fee0000000000 */
        /* <DEDUP_REMOVED lines=60> */
.L_x_4410:
[----:B------:R-:W-:Y:S05]  /*61a0*/  BSYNC.RECONVERGENT B0 ;  /* 0x0000000000007941 */ /* 0x000fea0003800200 */
.L_x_4409:
        /* <DEDUP_REMOVED lines=58> */
.L_x_4412:
[----:B------:R-:W-:Y:S05]  /*6550*/  BSYNC.RECONVERGENT B0 ;  /* 0x0000000000007941 */ /* 0x000fea0003800200 */
.L_x_4411:
[----:B------:R-:W-:Y:S01]  /*6560*/  ISETP.NE.AND P3, PT, R38, RZ, PT ;  /* 0x000000ff2600720c */ /* 0x000fe20003f65270 */
[----:B------:R-:W-:Y:S01]  /*6570*/  BSSY.RECONVERGENT B0, `(.L_x_4413) ;  /* 0x000004b000007945 */ /* 0x000fe20003800200 */
[-C--:B------:R-:W-:Y:S02]  /*6580*/  ISETP.GE.OR P2, PT, R66, R50.reuse, P4 ;  /* 0x000000324200720c */ /* 0x080fe40002746670 */
[-C--:B------:R-:W-:Y:S02]  /*6590*/  ISETP.LT.OR P3, PT, R69, R51.reuse, P3 ;  /* 0x000000334500720c */ /* 0x080fe40001f61670 */
[-C--:B------:R-:W-:Y:S02]  /*65a0*/  ISETP.GE.OR P1, PT, R78, R50.reuse, P4 ;  /* 0x000000324e00720c */ /* 0x080fe40002726670 */
[----:B------:R-:W-:Y:S02]  /*65b0*/  ISETP.NE.AND P6, PT, R33, RZ, PT ;  /* 0x000000ff2100720c */ /* 0x000fe40003fc5270 */
        /* <DEDUP_REMOVED lines=70> */
.L_x_4414:
[----:B------:R-:W-:Y:S05]  /*6a20*/  BSYNC.RECONVERGENT B0 ;  /* 0x0000000000007941 */ /* 0x000fea0003800200 */
.L_x_4413:
        /* <DEDUP_REMOVED lines=64> */
.L_x_4416:
[----:B------:R-:W-:Y:S05]  /*6e30*/  BSYNC.RECONVERGENT B0 ;  /* 0x0000000000007941 */ /* 0x000fea0003800200 */
.L_x_4415:
        /* <DEDUP_REMOVED lines=64> */
.L_x_4418:
[----:B------:R-:W-:Y:S05]  /*7240*/  BSYNC.RECONVERGENT B0 ;  /* 0x0000000000007941 */ /* 0x000fea0003800200 */
.L_x_4417:
        /* <DEDUP_REMOVED lines=64> */
.L_x_4420:
[----:B------:R-:W-:Y:S05]  /*7650*/  BSYNC.RECONVERGENT B0 ;  /* 0x0000000000007941 */ /* 0x000fea0003800200 */
.L_x_4419:
        /* <DEDUP_REMOVED lines=64> */
.L_x_4422:
[----:B------:R-:W-:Y:S05]  /*7a60*/  BSYNC.RECONVERGENT B0 ;  /* 0x0000000000007941 */ /* 0x000fea0003800200 */
.L_x_4421:
        /* <DEDUP_REMOVED lines=64> */
.L_x_4424:
[----:B------:R-:W-:Y:S05]  /*7e70*/  BSYNC.RECONVERGENT B0 ;  /* 0x0000000000007941 */ /* 0x000fea0003800200 */
.L_x_4423:
[----:B------:R-:W5:Y:S02]  /*7e80*/  LD.E R0, desc[UR6][R154.64+0xd0] ;  /* 0x0000d0069a007980 */ /* 0x000f64000c101900 */
[----:B-----5:R-:W-:Y:S05]  /*7e90*/  IMAD.U32 R0, R0, -0x80, RZ ;  /* 0xffffff8000007824 */ /* 0x020fea00078e00ff */
[C---:B------:R-:W-:Y:S02]  /*7ea0*/  LEA R28, P1, R0.reuse, R28, 0x1 ;  /* 0x0000001c001c7211 */ /* 0x040fe400078208ff */
[C---:B------:R-:W-:Y:S02]  /*7eb0*/  LEA R44, P0, R0.reuse, R44, 0x1 ;  /* 0x0000002c002c7211 */ /* 0x040fe400078008ff */
[C---:B------:R-:W-:Y:S02]  /*7ec0*/  LEA.HI.X.SX32 R29, R0.reuse, R29, 0x1, P1 ;  /* 0x0000001d001d7211 */ /* 0x040fe400008f0eff */
[----:B------:R-:W-:Y:S01]  /*7ed0*/  LEA.HI.X.SX32 R45, R0, R45, 0x1, P0 ;  /* 0x0000002d002d7211 */ /* 0x000fe200000f0eff */
[----:B------:R-:W-:Y:S05]  /*7ee0*/  BRA `(.L_x_4391) ;  /* 0x0000006400407947 */ /* 0x000fea0003800000 */
.L_x_4392:
        /* <DEDUP_REMOVED lines=101> */
.L_x_4426:
[----:B------:R-:W-:Y:S05]  /*8540*/  BSYNC.RECONVERGENT B0 ;  /* 0x0000000000007941 */ /* 0x000fea0003800200 */
.L_x_4425:
        /* <DEDUP_REMOVED lines=96> */
.L_x_4428:
[----:B------:R-:W-:Y:S05]  /*8b50*/  BSYNC.RECONVERGENT B0 ;  /* 0x0000000000007941 */ /* 0x000fea0003800200 */
.L_x_4427:
        /* <DEDUP_REMOVED lines=99> */
.L_x_4430:
[----:B------:R-:W-:Y:S05]  /*9190*/  BSYNC.RECONVERGENT B0 ;  /* 0x0000000000007941 */ /* 0x000fea0003800200 */
.L_x_4429:
        /* <DEDUP_REMOVED lines=93> */
.L_x_4432:
[----:B------:R-:W-:Y:S05]  /*9770*/  BSYNC.RECONVERGENT B0 ;  /* 0x0000000000007941 */ /* 0x000fea0003800200 */
.L_x_4431:
        /* <DEDUP_REMOVED lines=97> */
.L_x_4434:
[----:B------:R-:W-:Y:S05]  /*9d90*/  BSYNC.RECONVERGENT B0 ;  /* 0x0000000000007941 */ /* 0x000fea0003800200 */
.L_x_4433:
        /* <DEDUP_REMOVED lines=97> */
.L_x_4436:
[----:B------:R-:W-:Y:S05]  /*a3b0*/  BSYNC.RECONVERGENT B0 ;  /* 0x0000000000007941 */ /* 0x000fea0003800200 */
.L_x_4435:
        /* <DEDUP_REMOVED lines=97> */
.L_x_4438:
[----:B------:R-:W-:Y:S05]  /*a9d0*/  BSYNC.RECONVERGENT B0 ;  /* 0x0000000000007941 */ /* 0x000fea0003800200 */
.L_x_4437:
        /* <DEDUP_REMOVED lines=100> */
.L_x_4440:
[----:B------:R-:W-:Y:S05]  /*b020*/  BSYNC.RECONVERGENT B0 ;  /* 0x0000000000007941 */ /* 0x000fea0003800200 */
.L_x_4439:
        /* <DEDUP_REMOVED lines=100> */
.L_x_4442:
[----:B------:R-:W-:Y:S05]  /*b670*/  BSYNC.RECONVERGENT B0 ;  /* 0x0000000000007941 */ /* 0x000fea0003800200 */
.L_x_4441:
        /* <DEDUP_REMOVED lines=97> */
.L_x_4444:
[----:B------:R-:W-:Y:S05]  /*bc90*/  BSYNC.RECONVERGENT B0 ;  /* 0x0000000000007941 */ /* 0x000fea0003800200 */
.L_x_4443:
        /* <DEDUP_REMOVED lines=100> */
.L_x_4446:
[----:B------:R-:W-:Y:S05]  /*c2e0*/  BSYNC.RECONVERGENT B0 ;  /* 0x0000000000007941 */ /* 0x000fea0003800200 */
.L_x_4445:
        /* <DEDUP_REMOVED lines=103> */
.L_x_4448:
[----:B------:R-:W-:Y:S05]  /*c960*/  BSYNC.RECONVERGENT B0 ;  /* 0x0000000000007941 */ /* 0x000fea0003800200 */
.L_x_4447:
        /* <DEDUP_REMOVED lines=103> */
.L_x_4450:
[----:B------:R-:W-:Y:S05]  /*cfe0*/  BSYNC.RECONVERGENT B0 ;  /* 0x0000000000007941 */ /* 0x000fea0003800200 */
.L_x_4449:
        /* <DEDUP_REMOVED lines=103> */
.L_x_4452:
[----:B------:R-:W-:Y:S05]  /*d660*/  BSYNC.RECONVERGENT B0 ;  /* 0x0000000000007941 */ /* 0x000fea0003800200 */
.L_x_4451:
        /* <DEDUP_REMOVED lines=104> */
.L_x_4454:
[----:B------:R-:W-:Y:S05]  /*dcf0*/  BSYNC.RECONVERGENT B0 ;  /* 0x0000000000007941 */ /* 0x000fea0003800200 */
.L_x_4453:
        /* <DEDUP_REMOVED lines=100> */
.L_x_4456:
[----:B------:R-:W-:Y:S05]  /*e340*/  BSYNC.RECONVERGENT B0 ;  /* 0x0000000000007941 */ /* 0x000fea0003800200 */
.L_x_4455:
        /* <DEDUP_REMOVED lines=10> */
.L_x_4391:
[----:B------:R-:W-:Y:S05]  /*e3f0*/  BSYNC.RECONVERGENT B1 ;  /* 0x0000000000017941 */ /* 0x000fea0003800200 */
.L_x_4389:
        /* <DEDUP_REMOVED lines=101> */
.L_x_4458:
[----:B------:R-:W-:Y:S05]  /*ea50*/  BSYNC.RECONVERGENT B0 ;  /* 0x0000000000007941 */ /* 0x000fea0003800200 */
.L_x_4457:
[----:B------:R-:W-:Y:S11]  /*ea60*/  ISETP.GT.AND P0, PT, R86, R93, PT ;  /* 0x0000005d5600720c */ /* 0x000ff60003f04270 */
[----:B------:R-:W-:Y:S02]  /*ea70*/  @!UPT UIADD3 URZ, UPT, UPT, URZ, URZ, URZ ;  /* 0x000000fffffff290 */ /* 0x000fe4000fffe0ff */
[----:B------:R-:W-:Y:S05]  /*ea80*/  @P0 BRA `(.L_x_4459) ;  /* 0xffffff3c00d00947 */ /* 0x000fea000383ffff */
.L_x_4388:
[----:B------:R-:W-:Y:S05]  /*ea90*/  WARPSYNC.ALL ;  /* 0x0000000000007948 */ /* 0x000fea0003800000 */
[----:B------:R-:W-:Y:S06]  /*eaa0*/  BAR.SYNC.DEFER_BLOCKING 0x0 ;  /* 0x0000000000007b1d */ /* 0x000fec0000010000 */
[----:B------:R1:W5:Y:S04]  /*eab0*/  LDL R228, [R1+0xfc] ;  /* 0x0000fc0001e47983 */ /* 0x0003680000100800 */
[----:B------:R-:W2:Y:S01]  /*eac0*/  LD.E R34, desc[UR6][R154.64+0xd0] ;  /* 0x0000d0069a227980 */ /* 0x000ea2000c101900 */
[----:B------:R-:W-:Y:S01]  /*ead0*/  BSSY.RECONVERGENT B2, `(.L_x_4460) ;  /* 0x00002f5000027945 */ /* 0x000fe20003800200 */
[C---:B------:R-:W-:Y:S01]  /*eae0*/  SHF.L.U64.HI R37, R96.reuse, 0x4, R97 ;  /* 0x0000000460257819 */ /* 0x040fe20000010261 */
[----:B------:R-:W-:Y:S01]  /*eaf0*/  IMAD.SHL.U32 R26, R96, 0x10, RZ ;  /* 0x00000010601a7824 */ /* 0x000fe200078e00ff */
[----:B------:R-:W3:Y:S01]  /*eb00*/  S2R R159, SR_TID.X ;  /* 0x00000000009f7919 */ /* 0x000ee20000002100 */
[----:B--2---:R-:W-:-:S13]  /*eb10*/  ISETP.NE.AND P0, PT, R34, RZ, PT ;  /* 0x000000ff2200720c */ /* 0x004fda0003f05270 */
[----:B-1-3--:R-:W-:Y:S05]  /*eb20*/  @P0 BRA `(.L_x_4461) ;  /* 0x0000000000d80947 */ /* 0x00afea0003800000 */
[----:B-----5:R-:W-:Y:S01]  /*eb30*/  IADD3 R0, PT, PT, -R153, R228, RZ ;  /* 0x000000e499007210 */ /* 0x020fe20007ffe1ff */
        /* <DEDUP_REMOVED lines=10> */
.L_x_4464:
[----:B------:R2:W-:Y:S02]  /*ebe0*/  STS.128 [R63], RZ ;  /* 0x000000ff3f007388 */ /* 0x0005e40000000c00 */
.L_x_4463:
[----:B------:R-:W-:Y:S05]  /*ebf0*/  BSYNC.RECONVERGENT B0 ;  /* 0x0000000000007941 */ /* 0x000fea0003800200 */
.L_x_4462:
        /* <DEDUP_REMOVED lines=17> */
.L_x_4466:
[----:B------:R-:W-:Y:S05]  /*ed10*/  BSYNC.RECONVERGENT B0 ;  /* 0x0000000000007941 */ /* 0x000fea0003800200 */
.L_x_4465:
        /* <DEDUP_REMOVED lines=11> */
.L_x_4468:
[----:B------:R-:W-:Y:S05]  /*edd0*/  BSYNC.RECONVERGENT B0 ;  /* 0x0000000000007941 */ /* 0x000fea0003800200 */
.L_x_4467:
        /* <DEDUP_REMOVED lines=11> */
.L_x_4461:
[----:B------:R-:W2:Y:S01]  /*ee90*/  LD.E.64 R2, desc[UR6][R154.64+0xf0] ;  /* 0x0000f0069a027980 */ /* 0x000ea2000c101b00 */
[----:B------:R-:W-:-:S03]  /*eea0*/  IMAD.MOV.U32 R0, RZ, RZ, RZ ;  /* 0x000000ffff007224 */ /* 0x000fc600078e00ff */
[----:B------:R-:W3:Y:S04]  /*eeb0*/  LD.E.U8 R4, desc[UR6][R154.64+0x1b3] ;  /* 0x0001b3069a047980 */ /* 0x000ee8000c101100 */
[----:B------:R-:W5:Y:S04]  /*eec0*/  LD.E.64 R32, desc[UR6][R154.64+0x148] ;  /* 0x000148069a207980 */ /* 0x000f68000c101b00 */
[----:B-----5:R-:W5:Y:S01]  /*eed0*/  LD.E.64 R30, desc[UR6][R154.64+0x150] ;  /* 0x000150069a1e7980 */ /* 0x020f62000c101b00 */
[----:B--2---:R-:W-:-:S04]  /*eee0*/  ISETP.NE.U32.AND P0, PT, R2, RZ, PT ;  /* 0x000000ff0200720c */ /* 0x004fc80003f05070 */
[----:B------:R-:W-:-:S13]  /*eef0*/  ISETP.NE.AND.EX P0, PT, R3, RZ, PT, P0 ;  /* 0x000000ff0300720c */ /* 0x000fda0003f05300 */
[----:B------:R-:W-:-:S05]  /*ef00*/  @P0 IADD3 R2, P1, PT, R2, R157, RZ ;  /* 0x0000009d02020210 */ /* 0x000fca0007f3e0ff */
[----:B------:R-:W-:-:S05]  /*ef10*/  @P0 IMAD.X R3, R3, 0x1, R158, P1 ;  /* 0x0000000103030824 */ /* 0x000fca00008e069e */
        /* <DEDUP_REMOVED lines=13> */
[----:B------:R1:W5:Y:S01]  /*eff0*/  LD.E R25, desc[UR6][R154.64+0xc0] ;  /* 0x0000c0069a197980 */ /* 0x000362000c101900 */
[----:B------:R-:W-:Y:S01]  /*f000*/  IMAD.IADD R28, R228, 0x1, -R153 ;  /* 0x00000001e41c7824 */ /* 0x000fe200078e0a99 */
[----:B------:R-:W-:Y:S01]  /*f010*/  BSSY.RECONVERGENT B1, `(.L_x_4471) ;  /* 0x0000045000017945 */ /* 0x000fe20003800200 */
[C---:B------:R-:W-:Y:S01]  /*f020*/  IMAD.SHL.U32 R0, R2.reuse, 0x2, RZ ;  /* 0x0000000202007824 */ /* 0x040fe200078e00ff */
[----:B------:R-:W-:Y:S02]  /*f030*/  SHF.L.U64.HI R2, R2, 0x1, R3 ;  /* 0x0000000102027819 */ /* 0x000fe40000010203 */
[----:B------:R-:W-:Y:S02]  /*f040*/  ISETP.GE.AND P2, PT, R60, R28, PT ;  /* 0x0000001c3c00720c */ /* 0x000fe40003f46270 */
[-C--:B------:R-:W-:Y:S02]  /*f050*/  IADD3 R22, P1, PT, R32, R0.reuse, RZ ;  /* 0x0000000020167210 */ /* 0x080fe40007f3e0ff */
[----:B-----5:R-:W-:-:S03]  /*f060*/  IADD3 R20, P0, PT, R30, R0, RZ ;  /* 0x000000001e147210 */ /* 0x020fc60007f1e0ff */
[--C-:B------:R-:W-:Y:S02]  /*f070*/  IMAD.X R23, R33, 0x1, R2.reuse, P1 ;  /* 0x0000000121177824 */ /* 0x100fe400008e0602 */
[----:B------:R-:W-:-:S04]  /*f080*/  IMAD.X R21, R31, 0x1, R2, P0 ;  /* 0x000000011f157824 */ /* 0x000fc800000e0602 */
        /* <DEDUP_REMOVED lines=57> */
.L_x_4475:
[----:B------:R-:W-:Y:S05]  /*f420*/  BSYNC.RECONVERGENT B0 ;  /* 0x0000000000007941 */ /* 0x000fea0003800200 */
.L_x_4474:
[----:B-----5:R3:W-:Y:S01]  /*f430*/  STS.128 [R63], R4 ;  /* 0x000000043f007388 */ /* 0x0207e20000000c00 */
[----:B------:R-:W-:Y:S05]  /*f440*/  BRA `(.L_x_4472) ;  /* 0x0000000000047947 */ /* 0x000fea0003800000 */
.L_x_4473:
[----:B------:R2:W-:Y:S02]  /*f450*/  STS.128 [R63], RZ ;  /* 0x000000ff3f007388 */ /* 0x0005e40000000c00 */
.L_x_4472:
[----:B------:R-:W-:Y:S05]  /*f460*/  BSYNC.RECONVERGENT B1 ;  /* 0x0000000000017941 */ /* 0x000fea0003800200 */
.L_x_4471:
        /* <DEDUP_REMOVED lines=61> */
.L_x_4479:
[----:B------:R-:W-:Y:S05]  /*f840*/  BSYNC.RECONVERGENT B0 ;  /* 0x0000000000007941 */ /* 0x000fea0003800200 */
.L_x_4478:
[----:B-----5:R1:W-:Y:S02]  /*f850*/  STS.128 [R63+0x800], R4 ;  /* 0x000800043f007388 */ /* 0x0203e40000000c00 */
.L_x_4477:
[----:B------:R-:W-:Y:S05]  /*f860*/  BSYNC.RECONVERGENT B1 ;  /* 0x0000000000017941 */ /* 0x000fea0003800200 */
.L_x_4476:
        /* <DEDUP_REMOVED lines=13> */
[----:B------:R-:W3:Y:S04]  /*f940*/  LD.E.64 R10, desc[UR6][R20.64] ;  /* 0x00000006140a7980 */ /* 0x000ee8000c101b00 */
[----:B------:R-:W2:Y:S01]  /*f950*/  LD.E.64 R8, desc[UR6][R22.64] ;  /* 0x0000000616087980 */ /* 0x000ea2000c101b00 */
        /* <DEDUP_REMOVED lines=8> */
[----:B---3--:R-:W-:Y:S02]  /*f9e0*/  HADD2.F32 R18, -RZ, R10.H1_H1 ;  /* 0x3000000aff127230 */ /* 0x008fe40000004100 */
[----:B------:R-:W-:Y:S02]  /*f9f0*/  HADD2.F32 R24, -RZ, R11.H1_H1 ;  /* 0x3000000bff187230 */ /* 0x000fe40000004100 */
[----:B--2---:R-:W-:Y:S02]  /*fa00*/  HADD2.F32 R19, -RZ, R8.H1_H1 ;  /* 0x30000008ff137230 */ /* 0x004fe40000004100 */
        /* <DEDUP_REMOVED lines=35> */
.L_x_4483:
[----:B------:R-:W-:Y:S05]  /*fc40*/  BSYNC.RECONVERGENT B0 ;  /* 0x0000000000007941 */ /* 0x000fea0003800200 */
.L_x_4482:
[----:B-----5:R1:W-:Y:S02]  /*fc50*/  STS.128 [R63+0x1000], R4 ;  /* 0x001000043f007388 */ /* 0x0203e40000000c00 */
.L_x_4481:
[----:B------:R-:W-:Y:S05]  /*fc60*/  BSYNC.RECONVERGENT B1 ;  /* 0x0000000000017941 */ /* 0x000fea0003800200 */
.L_x_4480:
        /* <DEDUP_REMOVED lines=60> */
.L_x_4485:
[----:B------:R-:W-:Y:S05]  /*10030*/  BSYNC.RECONVERGENT B0 ;  /* 0x0000000000007941 */ /* 0x000fea0003800200 */
.L_x_4484:
[----:B-----5:R1:W-:Y:S01]  /*10040*/  STS.128 [R63+0x1800], R4 ;  /* 0x001800043f007388 */ /* 0x0203e20000000c00 */
[----:B------:R-:W-:Y:S05]  /*10050*/  BRA `(.L_x_4469) ;  /* 0x0000001800707947 */ /* 0x000fea0003800000 */
.L_x_4470:
[----:B------:R1:W5:Y:S01]  /*10060*/  LD.E R43, desc[UR6][R154.64+0xc0] ;  /* 0x0000c0069a2b7980 */ /* 0x000362000c101900 */
[----:B------:R-:W-:Y:S01]  /*10070*/  IMAD.IADD R44, R228, 0x1, -R153 ;  /* 0x00000001e42c7824 */ /* 0x000fe200078e0a99 */
        /* <DEDUP_REMOVED lines=101> */
.L_x_4490:
[----:B------:R-:W-:Y:S05]  /*106d0*/  BSYNC.RECONVERGENT B0 ;  /* 0x0000000000007941 */ /* 0x000fea0003800200 */
.L_x_4489:
[----:B-----5:R2:W-:Y:S01]  /*106e0*/  STS.128 [R63], R4 ;  /* 0x000000043f007388 */ /* 0x0205e20000000c00 */
[----:B------:R-:W-:Y:S05]  /*106f0*/  BRA `(.L_x_4487) ;  /* 0x0000000000047947 */ /* 0x000fea0003800000 */
.L_x_4488:
[----:B------:R3:W-:Y:S02]  /*10700*/  STS.128 [R63], RZ ;  /* 0x000000ff3f007388 */ /* 0x0007e40000000c00 */
.L_x_4487:
[----:B------:R-:W-:Y:S05]  /*10710*/  BSYNC.RECONVERGENT B1 ;  /* 0x0000000000017941 */ /* 0x000fea0003800200 */
.L_x_4486:
        /* <DEDUP_REMOVED lines=98> */
.L_x_4494:
[----:B------:R-:W-:Y:S05]  /*10d40*/  BSYNC.RECONVERGENT B0 ;  /* 0x0000000000007941 */ /* 0x000fea0003800200 */
.L_x_4493:
[----:B-----5:R1:W-:Y:S02]  /*10d50*/  STS.128 [R63+0x800], R4 ;  /* 0x000800043f007388 */ /* 0x0203e40000000c00 */
.L_x_4492:
[----:B------:R-:W-:Y:S05]  /*10d60*/  BSYNC.RECONVERGENT B1 ;  /* 0x0000000000017941 */ /* 0x000fea0003800200 */
.L_x_4491:
        /* <DEDUP_REMOVED lines=22> */
[----:B------:R-:W-:-:S04]  /*10ed0*/  IADD3 R2, P0, PT, R30, R14, RZ ;  /* 0x0000000e1e027210 */ /* 0x000fc80007f1e0ff */
        /* <DEDUP_REMOVED lines=75> */
.L_x_4498:
[----:B------:R-:W-:Y:S05]  /*11390*/  BSYNC.RECONVERGENT B0 ;  /* 0x0000000000007941 */ /* 0x000fea0003800200 */
.L_x_4497:
[----:B-----5:R2:W-:Y:S02]  /*113a0*/  STS.128 [R63+0x1000], R4 ;  /* 0x001000043f007388 */ /* 0x0205e40000000c00 */
.L_x_4496:
[----:B------:R-:W-:Y:S05]  /*113b0*/  BSYNC.RECONVERGENT B1 ;  /* 0x0000000000017941 */ /* 0x000fea0003800200 */
.L_x_4495:
        /* <DEDUP_REMOVED lines=100> */
.L_x_4500:
[----:B------:R-:W-:Y:S05]  /*11a00*/  BSYNC.RECONVERGENT B0 ;  /* 0x0000000000007941 */ /* 0x000fea0003800200 */
.L_x_4499:
[----:B-----5:R1:W-:Y:S02]  /*11a10*/  STS.128 [R63+0x1800], R4 ;  /* 0x001800043f007388 */ /* 0x0203e40000000c00 */
.L_x_4469:
[----:B------:R-:W-:Y:S05]  /*11a20*/  BSYNC.RECONVERGENT B2 ;  /* 0x0000000000027941 */ /* 0x000fea0003800200 */
.L_x_4460:
[----:B------:R-:W-:Y:S01]  /*11a30*/  IADD3 R0, PT, PT, -R103, R151, RZ ;  /* 0x0000009767007210 */ /* 0x000fe20007ffe1ff */
[----:B------:R-:W-:Y:S03]  /*11a40*/  BSSY.RECONVERGENT B0, `(.L_x_4501) ;  /* 0x000000d000007945 */ /* 0x000fe60003800200 */
[----:B------:R-:W-:-:S13]  /*11a50*/  ISETP.GE.AND P2, PT, R60, R0, PT ;  /* 0x000000003c00720c */ /* 0x000fda0003f46270 */
[----:B------:R-:W-:Y:S05]  /*11a60*/  @P2 BRA `(.L_x_4502) ;  /* 0x0000000000282947 */ /* 0x000fea0003800000 */
[----:B------:R-:W-:-:S13]  /*11a70*/  ISETP.GE.AND P0, PT, R12, R250, PT ;  /* 0x000000fa0c00720c */ /* 0x000fda0003f06270 */
        /* <DEDUP_REMOVED lines=8> */
.L_x_4503:
[----:B------:R1:W-:Y:S02]  /*11b00*/  STS.128 [R63+0x2000], RZ ;  /* 0x002000ff3f007388 */ /* 0x0003e40000000c00 */
.L_x_4502:
[----:B------:R-:W-:Y:S05]  /*11b10*/  BSYNC.RECONVERGENT B0 ;  /* 0x0000000000007941 */ /* 0x000fea0003800200 */
.L_x_4501:
[----:B------:R-:W-:Y:S01]  /*11b20*/  ISETP.GE.AND P1, PT, R47, R0, PT ;  /* 0x000000002f00720c */ /* 0x000fe20003f26270 */
[----:B------:R-:W-:Y:S01]  /*11b30*/  BSSY.RECONVERGENT B0, `(.L_x_4504) ;  /* 0x000000c000007945 */ /* 0x000fe20003800200 */
[----:B-1--4-:R-:W-:-:S04]  /*11b40*/  LEA R2, P0, R81, R245, 0x1 ;  /* 0x000000f551027211 */ /* 0x012fc800078008ff */
[----:B------:R-:W-:-:S07]  /*11b50*/  LEA.HI.X R3, R81, R244, R92, 0x1, P0 ;  /* 0x000000f451037211 */ /* 0x000fce00000f0c5c */
        /* <DEDUP_REMOVED lines=8> */
.L_x_4506:
[----:B------:R4:W-:Y:S02]  /*11be0*/  STS.128 [R63+0x2800], RZ ;  /* 0x002800ff3f007388 */ /* 0x0009e40000000c00 */
.L_x_4505:
[----:B------:R-:W-:Y:S05]  /*11bf0*/  BSYNC.RECONVERGENT B0 ;  /* 0x0000000000007941 */ /* 0x000fea0003800200 */
.L_x_4504:
[----:B------:R-:W-:Y:S01]  /*11c00*/  ISETP.GE.AND P0, PT, R41, R0, PT ;  /* 0x000000002900720c */ /* 0x000fe20003f06270 */
[----:B------:R-:W-:-:S12]  /*11c10*/  BSSY.RECONVERGENT B0, `(.L_x_4507) ;  /* 0x000000c000007945 */ /* 0x000fd80003800200 */
[----:B------:R-:W-:Y:S05]  /*11c20*/  @P0 BRA `(.L_x_4508) ;  /* 0x0000000000280947 */ /* 0x000fea0003800000 */
[----:B------:R-:W-:-:S13]  /*11c30*/  ISETP.GE.AND P0, PT, R12, R250, PT ;  /* 0x000000fa0c00720c */ /* 0x000fda0003f06270 */
[----:B------:R-:W-:Y:S05]  /*11c40*/  @P0 BRA `(.L_x_4509) ;  /* 0x00000000001c0947 */ /* 0x000fea0003800000 */
[----:B--23--:R-:W-:-:S04]  /*11c50*/  LEA R4, P0, R234, R2, 0x5 ;  /* 0x00000002ea047211 */ /* 0x00cfc800078028ff */
[----:B------:R-:W-:-:S05]  /*11c60*/  LEA.HI.X R5, R234, R3, R235, 0x5, P0 ;  /* 0x00000003ea057211 */ /* 0x000fca00000f2ceb */
[----:B------:R-:W-:Y:S01]  /*11c70*/  @!PT LDS RZ, [RZ] ;  /* 0x00000000fffff984 */ /* 0x000fe20000000800 */
[----:B------:R-:W-:Y:S01]  /*11c80*/  @!PT LDS RZ, [RZ] ;  /* 0x00000000fffff984 */ /* 0x000fe20000000800 */
[----:B------:R-:W-:Y:S01]  /*11c90*/  @!PT LDS RZ, [RZ] ;  /* 0x00000000fffff984 */ /* 0x000fe20000000800 */
[----:B------:R2:W-:Y:S01]  /*11ca0*/  LDGSTS.E.BYPASS.LTC128B.128 [R63+0x3000], desc[UR6][R4.64] ;  /* 0x03000000043f7fae */ /* 0x0005e2000b981a06 */
[----:B------:R-:W-:Y:S05]  /*11cb0*/  BRA `(.L_x_4508) ;  /* 0x0000000000047947 */ /* 0x000fea0003800000 */
.L_x_4509:
[----:B------:R1:W-:Y:S02]  /*11cc0*/  STS.128 [R63+0x3000], RZ ;  /* 0x003000ff3f007388 */ /* 0x0003e40000000c00 */
.L_x_4508:
[----:B------:R-:W-:Y:S05]  /*11cd0*/  BSYNC.RECONVERGENT B0 ;  /* 0x0000000000007941 */ /* 0x000fea0003800200 */
.L_x_4507:
        /* <DEDUP_REMOVED lines=12> */
.L_x_4512:
[----:B------:R1:W-:Y:S02]  /*11da0*/  STS.128 [R63+0x3800], RZ ;  /* 0x003800ff3f007388 */ /* 0x0003e40000000c00 */
.L_x_4511:
[----:B------:R-:W-:Y:S05]  /*11db0*/  BSYNC.RECONVERGENT B0 ;  /* 0x0000000000007941 */ /* 0x000fea0003800200 */
.L_x_4510:
[----:B--2---:R-:W-:Y:S01]  /*11dc0*/  IADD3 R20, PT, PT, R60, 0x40, RZ ;  /* 0x000000403c147810 */ /* 0x004fe20007ffe0ff */
[----:B------:R-:W-:Y:S03]  /*11dd0*/  BSSY.RECONVERGENT B0, `(.L_x_4513) ;  /* 0x0000010000007945 */ /* 0x000fe60003800200 */
[----:B------:R-:W-:-:S13]  /*11de0*/  ISETP.GE.AND P0, PT, R20, R0, PT ;  /* 0x000000001400720c */ /* 0x000fda0003f06270 */
[----:B------:R-:W-:Y:S05]  /*11df0*/  @P0 BRA `(.L_x_4514) ;  /* 0x0000000000340947 */ /* 0x000fea0003800000 */
[----:B------:R-:W-:-:S13]  /*11e00*/  ISETP.GE.AND P0, PT, R12, R250, PT ;  /* 0x000000fa0c00720c */ /* 0x000fda0003f06270 */
        /* <DEDUP_REMOVED lines=11> */
.L_x_4515:
[----:B------:R2:W-:Y:S02]  /*11ec0*/  STS.128 [R63+0x4000], RZ ;  /* 0x004000ff3f007388 */ /* 0x0005e40000000c00 */
.L_x_4514:
[----:B------:R-:W-:Y:S05]  /*11ed0*/  BSYNC.RECONVERGENT B0 ;  /* 0x0000000000007941 */ /* 0x000fea0003800200 */
.L_x_4513:
[----:B------:R-:W-:Y:S01]  /*11ee0*/  IADD3 R19, PT, PT, R60, 0x50, RZ ;  /* 0x000000503c137810 */ /* 0x000fe20007ffe0ff */
[----:B------:R-:W-:Y:S03]  /*11ef0*/  BSSY.RECONVERGENT B0, `(.L_x_4516) ;  /* 0x000000d000007945 */ /* 0x000fe60003800200 */
[----:B------:R-:W-:-:S13]  /*11f00*/  ISETP.GE.AND P0, PT, R19, R0, PT ;  /* 0x000000001300720c */ /* 0x000fda0003f06270 */
        /* <DEDUP_REMOVED lines=10> */
.L_x_4518:
[----:B------:R1:W-:Y:S02]  /*11fb0*/  STS.128 [R63+0x4800], RZ ;  /* 0x004800ff3f007388 */ /* 0x0003e40000000c00 */
.L_x_4517:
[----:B------:R-:W-:Y:S05]  /*11fc0*/  BSYNC.RECONVERGENT B0 ;  /* 0x0000000000007941 */ /* 0x000fea0003800200 */
.L_x_4516:
[----:B------:R-:W-:Y:S01]  /*11fd0*/  IADD3 R18, PT, PT, R60, 0x60, RZ ;  /* 0x000000603c127810 */ /* 0x000fe20007ffe0ff */
[----:B------:R-:W-:Y:S03]  /*11fe0*/  BSSY.RECONVERGENT B0, `(.L_x_4519) ;  /* 0x0000010000007945 */ /* 0x000fe60003800200 */
[----:B------:R-:W-:-:S13]  /*11ff0*/  ISETP.GE.AND P0, PT, R18, R0, PT ;  /* 0x000000001200720c */ /* 0x000fda0003f06270 */
[----:B------:R-:W-:Y:S05]  /*12000*/  @P0 BRA `(.L_x_4520) ;  /* 0x0000000000340947 */ /* 0x000fea0003800000 */
[----:B------:R-:W-:-:S13]  /*12010*/  ISETP.GE.AND P0, PT, R12, R250, PT ;  /* 0x000000fa0c00720c */ /* 0x000fda0003f06270 */
[----:B------:R-:W-:Y:S05]  /*12020*/  @P0 BRA `(.L_x_4521) ;  /* 0x0000000000280947 */ /* 0x000fea0003800000 */
[----:B--23--:R-:W-:Y:S01]  /*12030*/  MOV R4, R2 ;  /* 0x0000000200047202 */ /* 0x00cfe20000000f00 */
        /* <DEDUP_REMOVED lines=9> */
.L_x_4521:
[----:B------:R1:W-:Y:S02]  /*120d0*/  STS.128 [R63+0x5000], RZ ;  /* 0x005000ff3f007388 */ /* 0x0003e40000000c00 */
.L_x_4520:
[----:B------:R-:W-:Y:S05]  /*120e0*/  BSYNC.RECONVERGENT B0 ;  /* 0x0000000000007941 */ /* 0x000fea0003800200 */
.L_x_4519:
        /* <DEDUP_REMOVED lines=16> */
.L_x_4524:
[----:B------:R1:W-:Y:S02]  /*121f0*/  STS.128 [R63+0x5800], RZ ;  /* 0x005800ff3f007388 */ /* 0x0003e40000000c00 */
.L_x_4523:
[----:B------:R-:W-:Y:S05]  /*12200*/  BSYNC.RECONVERGENT B0 ;  /* 0x0000000000007941 */ /* 0x000fea0003800200 */
.L_x_4522:
[----:B------:R-:W-:Y:S01]  /*12210*/  LOP3.LUT R16, R60, 0x80, RZ, 0xfc, !PT ;  /* 0x000000803c107812 */ /* 0x000fe200078efcff */
        /* <DEDUP_REMOVED lines=15> */
.L_x_4527:
[----:B------:R1:W-:Y:S02]  /*12310*/  STS.128 [R63+0x6000], RZ ;  /* 0x006000ff3f007388 */ /* 0x0003e40000000c00 */
.L_x_4526:
[----:B------:R-:W-:Y:S05]  /*12320*/  BSYNC.RECONVERGENT B0 ;  /* 0x0000000000007941 */ /* 0x000fea0003800200 */
.L_x_4525:
[----:B---3--:R-:W-:Y:S01]  /*12330*/  IADD3 R15, PT, PT, R60, 0x90, RZ ;  /* 0x000000903c0f7810 */ /* 0x008fe20007ffe0ff */
[----:B------:R-:W-:Y:S03]  /*12340*/  BSSY.RECONVERGENT B0, `(.L_x_4528) ;  /* 0x000000d000007945 */ /* 0x000fe60003800200 */
[----:B------:R-:W-:-:S13]  /*12350*/  ISETP.GE.AND P0, PT, R15, R0, PT ;  /* 0x000000000f00720c */ /* 0x000fda0003f06270 */
[----:B------:R-:W-:Y:S05]  /*12360*/  @P0 BRA `(.L_x_4529) ;  /* 0x0000000000280947 */ /* 0x000fea0003800000 */
[----:B------:R-:W-:-:S13]  /*12370*/  ISETP.GE.AND P0, PT, R12, R250, PT ;  /* 0x000000fa0c00720c */ /* 0x000fda0003f06270 */
        /* <DEDUP_REMOVED lines=8> */
.L_x_4530:
[----:B------:R3:W-:Y:S02]  /*12400*/  STS.128 [R63+0x6800], RZ ;  /* 0x006800ff3f007388 */ /* 0x0007e40000000c00 */
.L_x_4529:
[----:B------:R-:W-:Y:S05]  /*12410*/  BSYNC.RECONVERGENT B0 ;  /* 0x0000000000007941 */ /* 0x000fea0003800200 */
.L_x_4528:
[----:B------:R-:W-:Y:S01]  /*12420*/  IADD3 R14, PT, PT, R60, 0xa0, RZ ;  /* 0x000000a03c0e7810 */ /* 0x000fe20007ffe0ff */
[----:B------:R-:W-:Y:S03]  /*12430*/  BSSY.RECONVERGENT B0, `(.L_x_4531) ;  /* 0x0000010000007945 */ /* 0x000fe60003800200 */
[----:B------:R-:W-:-:S13]  /*12440*/  ISETP.GE.AND P0, PT, R14, R0, PT ;  /* 0x000000000e00720c */ /* 0x000fda0003f06270 */
[----:B------:R-:W-:Y:S05]  /*12450*/  @P0 BRA `(.L_x_4532) ;  /* 0x0000000000340947 */ /* 0x000fea0003800000 */
[----:B------:R-:W-:-:S13]  /*12460*/  ISETP.GE.AND P0, PT, R12, R250, PT ;  /* 0x000000fa0c00720c */ /* 0x000fda0003f06270 */
        /* <DEDUP_REMOVED lines=11> */
.L_x_4533:
[----:B------:R1:W-:Y:S02]  /*12520*/  STS.128 [R63+0x7000], RZ ;  /* 0x007000ff3f007388 */ /* 0x0003e40000000c00 */
.L_x_4532:
[----:B------:R-:W-:Y:S05]  /*12530*/  BSYNC.RECONVERGENT B0 ;  /* 0x0000000000007941 */ /* 0x000fea0003800200 */
.L_x_4531:
        /* <DEDUP_REMOVED lines=16> */
.L_x_4536:
[----:B------:R1:W-:Y:S02]  /*12640*/  STS.128 [R63+0x7800], RZ ;  /* 0x007800ff3f007388 */ /* 0x0003e40000000c00 */
.L_x_4535:
[----:B------:R-:W-:Y:S05]  /*12650*/  BSYNC.RECONVERGENT B0 ;  /* 0x0000000000007941 */ /* 0x000fea0003800200 */
.L_x_4534:
        /* <DEDUP_REMOVED lines=16> */
.L_x_4539:
[----:B------:R1:W-:Y:S02]  /*12760*/  STS.128 [R63+0x8000], RZ ;  /* 0x008000ff3f007388 */ /* 0x0003e40000000c00 */
.L_x_4538:
[----:B------:R-:W-:Y:S05]  /*12770*/  BSYNC.RECONVERGENT B0 ;  /* 0x0000000000007941 */ /* 0x000fea0003800200 */
.L_x_4537:
        /* <DEDUP_REMOVED lines=16> */
.L_x_4542:
[----:B------:R1:W-:Y:S02]  /*12880*/  STS.128 [R63+0x8800], RZ ;  /* 0x008800ff3f007388 */ /* 0x0003e40000000c00 */
.L_x_4541:
[----:B------:R-:W-:Y:S05]  /*12890*/  BSYNC.RECONVERGENT B0 ;  /* 0x0000000000007941 */ /* 0x000fea0003800200 */
.L_x_4540:
        /* <DEDUP_REMOVED lines=16> */
.L_x_4545:
[----:B------:R1:W-:Y:S02]  /*129a0*/  STS.128 [R63+0x9000], RZ ;  /* 0x009000ff3f007388 */ /* 0x0003e40000000c00 */
.L_x_4544:
[----:B------:R-:W-:Y:S05]  /*129b0*/  BSYNC.RECONVERGENT B0 ;  /* 0x0000000000007941 */ /* 0x000fea0003800200 */
.L_x_4543:
[----:B------:R-:W-:Y:S01]  /*129c0*/  IADD3 R60, PT, PT, R60, 0xf0, RZ ;  /* 0x000000f03c3c7810 */ /* 0x000fe20007ffe0ff */
[----:B------:R-:W-:Y:S03]  /*129d0*/  BSSY.RECONVERGENT B0, `(.L_x_4546) ;  /* 0x000000e000007945 */ /* 0x000fe60003800200 */
[----:B------:R-:W-:-:S13]  /*129e0*/  ISETP.GE.AND P0, PT, R60, R0, PT ;  /* 0x000000003c00720c */ /* 0x000fda0003f06270 */
[----:B------:R-:W-:Y:S05]  /*129f0*/  @P0 BRA `(.L_x_4547) ;  /* 0x00000000002c0947 */ /* 0x000fea0003800000 */
[----:B------:R-:W-:-:S13]  /*12a00*/  ISETP.GE.AND P0, PT, R12, R250, PT ;  /* 0x000000fa0c00720c */ /* 0x000fda0003f06270 */
        /* <DEDUP_REMOVED lines=9> */
.L_x_4548:
[----:B------:R1:W-:Y:S02]  /*12aa0*/  STS.128 [R63+0x9800], RZ ;  /* 0x009800ff3f007388 */ /* 0x0003e40000000c00 */
.L_x_4547:
[----:B------:R-:W-:Y:S05]  /*12ab0*/  BSYNC.RECONVERGENT B0 ;  /* 0x0000000000007941 */ /* 0x000fea0003800200 */
.L_x_4546:
[----:B--2---:R-:W2:Y:S04]  /*12ac0*/  LD.E.64 R4, desc[UR6][R154.64+0x1c0] ;  /* 0x0001c0069a047980 */ /* 0x004ea8000c101b00 */
[----:B------:R-:W3:Y:S01]  /*12ad0*/  LD.E.64 R6, desc[UR6][R154.64+0x1b8] ;  /* 0x0001b8069a067980 */ /* 0x000ee2000c101b00 */
[----:B-1----:R-:W2:Y:S01]  /*12ae0*/  S2R R2, SR_CTAID.Z ;  /* 0x0000000000027919 */ /* 0x002ea20000002700 */
[----:B------:R-:W2:Y:S01]  /*12af0*/  S2R R21, SR_CTAID.Y ;  /* 0x0000000000157919 */ /* 0x000ea20000002600 */
[----:B------:R-:W-:Y:S01]  /*12b00*/  MOV R3, RZ ;  /* 0x000000ff00037202 */ /* 0x000fe20000000f00 */
[----:B------:R-:W4:Y:S04]  /*12b10*/  LD.E R148, desc[UR6][R154.64+0xd8] ;  /* 0x0000d8069a947980 */ /* 0x000f28000c101900 */
[----:B------:R-:W0:Y:S01]  /*12b20*/  LDGDEPBAR ;  /* 0x00000000000079af */ /* 0x000e220000000000 */
[----:B--2---:R-:W-:-:S04]  /*12b30*/  IMAD.WIDE.U32 R2, R21, R4, R2 ;  /* 0x0000000415027225 */ /* 0x004fc800078e0002 */
[----:B------:R-:W-:-:S05]  /*12b40*/  IMAD R4, R5, R21, RZ ;  /* 0x0000001505047224 */ /* 0x000fca00078e02ff */
[----:B------:R-:W-:Y:S02]  /*12b50*/  IADD3 R3, PT, PT, R3, R4, RZ ;  /* 0x0000000403037210 */ /* 0x000fe40007ffe0ff */
[----:B---3--:R-:W-:-:S04]  /*12b60*/  LEA R4, P0, R2, R6, 0x2 ;  /* 0x0000000602047211 */ /* 0x008fc800078010ff */
[----:B------:R-:W-:-:S05]  /*12b70*/  LEA.HI.X R5, R2, R7, R3, 0x2, P0 ;  /* 0x0000000702057211 */ /* 0x000fca00000f1403 */
[----:B------:R-:W2:Y:S01]  /*12b80*/  LD.E R4, desc[UR6][R4.64] ;  /* 0x0000000604047980 */ /* 0x000ea2000c101900 */
[----:B----4-:R-:W2:Y:S01]  /*12b90*/  MUFU.RCP R148, R148 ;  /* 0x0000009400947308 */ /* 0x010ea20000001000 */
[----:B------:R-:W-:-:S04]  /*12ba0*/  DEPBAR.LE SB0, 0x0 ;  /* 0x000080000000791a */ /* 0x000fc80000000000 */
[----:B------:R-:W-:Y:S01]  /*12bb0*/  BSSY.RECONVERGENT B0, `(.L_x_4549) ;  /* 0x0000010000007945 */ /* 0x000fe20003800200 */
[----:B------:R-:W-:Y:S01]  /*12bc0*/  BAR.SYNC.DEFER_BLOCKING 0x0 ;  /* 0x0000000000007b1d */ /* 0x000fe20000010000 */
[----:B--2---:R-:W-:-:S05]  /*12bd0*/  FMUL.FTZ R148, R4, R148 ;  /* 0x0000009404947220 */ /* 0x004fca0000410000 */
        /* <DEDUP_REMOVED lines=10> */
.L_x_4551:
[----:B------:R1:W-:Y:S01]  /*12c80*/  STS.128 [R63+0xa000], RZ ;  /* 0x00a000ff3f007388 */ /* 0x0003e20000000c00 */
[----:B------:R-:W-:Y:S05]  /*12c90*/  BRA `(.L_x_4552) ;  /* 0x0000000000047947 */ /* 0x000fea0003800000 */
.L_x_4550:
[----:B------:R3:W-:Y:S02]  /*12ca0*/  STS.128 [R63+0xa000], RZ ;  /* 0x00a000ff3f007388 */ /* 0x0007e40000000c00 */
.L_x_4552:
[----:B------:R-:W-:Y:S05]  /*12cb0*/  BSYNC.RECONVERGENT B0 ;  /* 0x0000000000007941 */ /* 0x000fea0003800200 */
.L_x_4549:
[----:B------:R-:W-:Y:S01]  /*12cc0*/  ISETP.GE.AND P0, PT, R47, R0, PT ;  /* 0x000000002f00720c */ /* 0x000fe20003f06270 */
[----:B------:R-:W-:Y:S01]  /*12cd0*/  BSSY.RECONVERGENT B0, `(.L_x_4553) ;  /* 0x000000d000007945 */ /* 0x000fe20003800200 */
[----:B--2---:R-:W-:-:S04]  /*12ce0*/  LEA R2, P1, R95, R247, 0x1 ;  /* 0x000000f75f027211 */ /* 0x004fc800078208ff */
        /* <DEDUP_REMOVED lines=10> */
.L_x_4555:
[----:B------:R4:W-:Y:S02]  /*12d90*/  STS.128 [R63+0xa800], RZ ;  /* 0x00a800ff3f007388 */ /* 0x0009e40000000c00 */
.L_x_4554:
[----:B------:R-:W-:Y:S05]  /*12da0*/  BSYNC.RECONVERGENT B0 ;  /* 0x0000000000007941 */ /* 0x000fea0003800200 */
.L_x_4553:
        /* <DEDUP_REMOVED lines=13> */
.L_x_4558:
[----:B------:R1:W-:Y:S02]  /*12e80*/  STS.128 [R63+0xb000], RZ ;  /* 0x00b000ff3f007388 */ /* 0x0003e40000000c00 */
.L_x_4557:
[----:B------:R-:W-:Y:S05]  /*12e90*/  BSYNC.RECONVERGENT B0 ;  /* 0x0000000000007941 */ /* 0x000fea0003800200 */
.L_x_4556:
        /* <DEDUP_REMOVED lines=13> */
.L_x_4561:
[----:B------:R1:W-:Y:S02]  /*12f70*/  STS.128 [R63+0xb800], RZ ;  /* 0x00b800ff3f007388 */ /* 0x0003e40000000c00 */
.L_x_4560:
[----:B------:R-:W-:Y:S05]  /*12f80*/  BSYNC.RECONVERGENT B0 ;  /* 0x0000000000007941 */ /* 0x000fea0003800200 */
.L_x_4559:
        /* <DEDUP_REMOVED lines=16> */
.L_x_4564:
[----:B------:R1:W-:Y:S02]  /*13090*/  STS.128 [R63+0xc000], RZ ;  /* 0x00c000ff3f007388 */ /* 0x0003e40000000c00 */
.L_x_4563:
[----:B------:R-:W-:Y:S05]  /*130a0*/  BSYNC.RECONVERGENT B0 ;  /* 0x0000000000007941 */ /* 0x000fea0003800200 */
.L_x_4562:
        /* <DEDUP_REMOVED lines=13> */
.L_x_4567:
[----:B------:R1:W-:Y:S02]  /*13180*/  STS.128 [R63+0xc800], RZ ;  /* 0x00c800ff3f007388 */ /* 0x0003e40000000c00 */
.L_x_4566:
[----:B------:R-:W-:Y:S05]  /*13190*/  BSYNC.RECONVERGENT B0 ;  /* 0x0000000000007941 */ /* 0x000fea0003800200 */
.L_x_4565:
        /* <DEDUP_REMOVED lines=16> */
.L_x_4570:
[----:B------:R1:W-:Y:S02]  /*132a0*/  STS.128 [R63+0xd000], RZ ;  /* 0x00d000ff3f007388 */ /* 0x0003e40000000c00 */
.L_x_4569:
[----:B------:R-:W-:Y:S05]  /*132b0*/  BSYNC.RECONVERGENT B0 ;  /* 0x0000000000007941 */ /* 0x000fea0003800200 */
.L_x_4568:
        /* <DEDUP_REMOVED lines=16> */
.L_x_4573:
[----:B------:R1:W-:Y:S02]  /*133c0*/  STS.128 [R63+0xd800], RZ ;  /* 0x00d800ff3f007388 */ /* 0x0003e40000000c00 */
.L_x_4572:
[----:B------:R-:W-:Y:S05]  /*133d0*/  BSYNC.RECONVERGENT B0 ;  /* 0x0000000000007941 */ /* 0x000fea0003800200 */
.L_x_4571:
        /* <DEDUP_REMOVED lines=16> */
.L_x_4576:
[----:B------:R1:W-:Y:S02]  /*134e0*/  STS.128 [R63+0xe000], RZ ;  /* 0x00e000ff3f007388 */ /* 0x0003e40000000c00 */
.L_x_4575:
[----:B------:R-:W-:Y:S05]  /*134f0*/  BSYNC.RECONVERGENT B0 ;  /* 0x0000000000007941 */ /* 0x000fea0003800200 */
.L_x_4574:
        /* <DEDUP_REMOVED lines=13> */
.L_x_4579:
[----:B------:R1:W-:Y:S02]  /*135d0*/  STS.128 [R63+0xe800], RZ ;  /* 0x00e800ff3f007388 */ /* 0x0003e40000000c00 */
.L_x_4578:
[----:B------:R-:W-:Y:S05]  /*135e0*/  BSYNC.RECONVERGENT B0 ;  /* 0x0000000000007941 */ /* 0x000fea0003800200 */
.L_x_4577:
        /* <DEDUP_REMOVED lines=16> */
.L_x_4582:
[----:B------:R1:W-:Y:S02]  /*136f0*/  STS.128 [R63+0xf000], RZ ;  /* 0x00f000ff3f007388 */ /* 0x0003e40000000c00 */
.L_x_4581:
[----:B------:R-:W-:Y:S05]  /*13700*/  BSYNC.RECONVERGENT B0 ;  /* 0x0000000000007941 */ /* 0x000fea0003800200 */
.L_x_4580:
        /* <DEDUP_REMOVED lines=16> */
.L_x_4585:
[----:B------:R1:W-:Y:S02]  /*13810*/  STS.128 [R63+0xf800], RZ ;  /* 0x00f800ff3f007388 */ /* 0x0003e40000000c00 */
.L_x_4584:
[----:B------:R-:W-:Y:S05]  /*13820*/  BSYNC.RECONVERGENT B0 ;  /* 0x0000000000007941 */ /* 0x000fea0003800200 */
.L_x_4583:
        /* <DEDUP_REMOVED lines=16> */
.L_x_4588:
[----:B------:R1:W-:Y:S02]  /*13930*/  STS.128 [R63+0x10000], RZ ;  /* 0x010000ff3f007388 */ /* 0x0003e40000000c00 */
.L_x_4587:
[----:B------:R-:W-:Y:S05]  /*13940*/  BSYNC.RECONVERGENT B0 ;  /* 0x0000000000007941 */ /* 0x000fea0003800200 */
.L_x_4586:
        /* <DEDUP_REMOVED lines=16> */
.L_x_4591:
[----:B------:R1:W-:Y:S02]  /*13a50*/  STS.128 [R63+0x10800], RZ ;  /* 0x010800ff3f007388 */ /* 0x0003e40000000c00 */
.L_x_4590:
[----:B------:R-:W-:Y:S05]  /*13a60*/  BSYNC.RECONVERGENT B0 ;  /* 0x0000000000007941 */ /* 0x000fea0003800200 */
.L_x_4589:
        /* <DEDUP_REMOVED lines=16> */
.L_x_4594:
[----:B------:R1:W-:Y:S02]  /*13b70*/  STS.128 [R63+0x11000], RZ ;  /* 0x011000ff3f007388 */ /* 0x0003e40000000c00 */
.L_x_4593:
[----:B------:R-:W-:Y:S05]  /*13b80*/  BSYNC.RECONVERGENT B0 ;  /* 0x0000000000007941 */ /* 0x000fea0003800200 */
.L_x_4592:
[----:B------:R-:W-:Y:S01]  /*13b90*/  ISETP.GE.AND P0, PT, R60, R0, PT ;  /* 0x000000003c00720c */ /* 0x000fe20003f06270 */
[----:B------:R-:W-:-:S12]  /*13ba0*/  BSSY.RECONVERGENT B0, `(.L_x_4595) ;  /* 0x000000e000007945 */ /* 0x000fd80003800200 */
[----:B------:R1:W-:Y:S01]  /*13bb0*/  @P0 STS.128 [R63+0x11800], RZ ;  /* 0x011800ff3f000388 */ /* 0x0003e20000000c00 */
[----:B------:R-:W-:Y:S05]  /*13bc0*/  @P0 BRA `(.L_x_4596) ;  /* 0x00000000002c0947 */ /* 0x000fea0003800000 */
[----:B------:R-:W-:-:S13]  /*13bd0*/  ISETP.GE.AND P0, PT, R12, R250, PT ;  /* 0x000000fa0c00720c */ /* 0x000fda0003f06270 */
[----:B------:R-:W-:Y:S05]  /*13be0*/  @P0 BRA `(.L_x_4597) ;  /* 0x0000000000200947 */ /* 0x000fea0003800000 */
[----:B------:R-:W-:Y:S02]  /*13bf0*/  IMAD R0, R237, 0x1c0, RZ ;  /* 0x000001c0ed007824 */ /* 0x000fe400078e02ff */
[----:B----4-:R-:W-:-:S05]  /*13c00*/  IMAD.WIDE.U32 R2, R236, 0x1c0, R2 ;  /* 0x000001c0ec027825 */ /* 0x010fca00078e0002 */
[----:B------:R-:W-:-:S05]  /*13c10*/  IADD3 R3, PT, PT, R0, R3, RZ ;  /* 0x0000000300037210 */ /* 0x000fca0007ffe0ff */
[----:B------:R-:W-:Y:S01]  /*13c20*/  @!PT LDS RZ, [RZ] ;  /* 0x00000000fffff984 */ /* 0x000fe20000000800 */
[----:B------:R-:W-:Y:S01]  /*13c30*/  @!PT LDS RZ, [RZ] ;  /* 0x00000000fffff984 */ /* 0x000fe20000000800 */
[----:B------:R-:W-:Y:S01]  /*13c40*/  @!PT LDS RZ, [RZ] ;  /* 0x00000000fffff984 */ /* 0x000fe20000000800 */
[----:B------:R4:W-:Y:S01]  /*13c50*/  LDGSTS.E.BYPASS.LTC128B.128 [R63+0x11800], desc[UR6][R2.64] ;  /* 0x11800000023f7fae */ /* 0x0009e2000b981a06 */
[----:B------:R-:W-:Y:S05]  /*13c60*/  BRA `(.L_x_4596) ;  /* 0x0000000000047947 */ /* 0x000fea0003800000 */
.L_x_4597:
[----:B------:R1:W-:Y:S02]  /*13c70*/  STS.128 [R63+0x11800], RZ ;  /* 0x011800ff3f007388 */ /* 0x0003e40000000c00 */
.L_x_4596:
[----:B------:R-:W-:Y:S05]  /*13c80*/  BSYNC.RECONVERGENT B0 ;  /* 0x0000000000007941 */ /* 0x000fea0003800200 */
.L_x_4595:
[----:B------:R-:W-:Y:S01]  /*13c90*/  SHF.R.U32.HI R229, RZ, 0x1, R159 ;  /* 0x00000001ffe57819 */ /* 0x000fe2000001169f */
[C---:B-1----:R-:W-:Y:S01]  /*13ca0*/  IMAD.SHL.U32 R4, R159.reuse, 0x40, RZ ;  /* 0x000000409f047824 */ /* 0x042fe200078e00ff */
[C---:B------:R-:W-:Y:S01]  /*13cb0*/  R2P PR, R159.reuse, 0x6 ;  /* 0x000000069f007804 */ /* 0x040fe20000000000 */
[----:B------:R-:W-:Y:S01]  /*13cc0*/  IMAD.SHL.U32 R230, R159, 0x20, RZ ;  /* 0x000000209fe67824 */ /* 0x000fe200078e00ff */
[----:B------:R-:W-:Y:S01]  /*13cd0*/  LOP3.LUT R0, R229, 0x8, RZ, 0xc0, !PT ;  /* 0x00000008e5007812 */ /* 0x000fe200078ec0ff */
[----:B------:R-:W0:Y:S01]  /*13ce0*/  LDGDEPBAR ;  /* 0x00000000000079af */ /* 0x000e220000000000 */
[----:B----4-:R-:W-:Y:S02]  /*13cf0*/  LOP3.LUT R3, R4, 0x1c0, RZ, 0xc0, !PT ;  /* 0x000001c004037812 */ /* 0x010fe400078ec0ff */
[----:B------:R-:W-:Y:S02]  /*13d00*/  LOP3.LUT R230, R230, 0x7c00, RZ, 0xc0, !PT ;  /* 0x00007c00e6e67812 */ /* 0x000fe400078ec0ff */
[----:B------:R-:W-:-:S02]  /*13d10*/  LOP3.LUT R2, R0, 0x1c0, R4, 0xf8, !PT ;  /* 0x000001c000027812 */ /* 0x000fc400078ef804 */
[----:B------:R-:W-:Y:S02]  /*13d20*/  LOP3.LUT R0, R3, 0x8, R159, 0xf8, !PT ;  /* 0x0000000803007812 */ /* 0x000fe400078ef89f */
[----:B------:R-:W-:Y:S02]  /*13d30*/  LOP3.LUT R3, R230, 0x200, R4, 0xf8, !PT ;  /* 0x00000200e6037812 */ /* 0x000fe400078ef804 */
[--C-:B------:R-:W-:Y:S02]  /*13d40*/  LOP3.LUT R153, R2, 0x38, R156.reuse, 0x78, !PT ;  /* 0x0000003802997812 */ /* 0x100fe400078e789c */
[----:B------:R-:W-:Y:S02]  /*13d50*/  LOP3.LUT R0, R0, 0x38, R156, 0x78, !PT ;  /* 0x0000003800007812 */ /* 0x000fe400078e789c */
[----:B------:R-:W-:Y:S02]  /*13d60*/  LOP3.LUT R4, R4, 0x400, RZ, 0xc0, !PT ;  /* 0x0000040004047812 */ /* 0x000fe400078ec0ff */
[----:B------:R-:W-:-:S02]  /*13d70*/  LOP3.LUT R2, R3, R153, RZ, 0xfc, !PT ;  /* 0x0000009903027212 */ /* 0x000fc400078efcff */
[----:B------:R-:W-:-:S03]  /*13d80*/  LEA R0, R0, R4, 0x1 ;  /* 0x0000000400007211 */ /* 0x000fc600078e08ff */
[----:B------:R-:W-:Y:S02]  /*13d90*/  IMAD R14, R2, 0x2, R152 ;  /* 0x00000002020e7824 */ /* 0x000fe400078e0298 */
[----:B------:R-:W-:Y:S01]  /*13da0*/  IMAD.IADD R0, R152, 0x1, R0 ;  /* 0x0000000198007824 */ /* 0x000fe200078e0200 */
[----:B------:R-:W-:Y:S02]  /*13db0*/  MOV R152, 0x20 ;  /* 0x0000002000987802 */ /* 0x000fe40000000f00 */
[----:B------:R-:W-:Y:S02]  /*13dc0*/  LDSM.16.M88.4 R4, [R14] ;  /* 0x000000000e04783b */ /* 0x000fe40000000200 */
[----:B------:R-:W-:Y:S02]  /*13dd0*/  SEL R152, R152, 0xffffffe0, !P1 ;  /* 0xffffffe098987807 */ /* 0x000fe40004800000 */
[----:B------:R-:W1:Y:S03]  /*13de0*/  LDSM.16.M88.4 R16, [R0+0x2800] ;  /* 0x002800000010783b */ /* 0x000e660000000200 */
[--C-:B------:R-:W-:Y:S01]  /*13df0*/  IMAD.IADD R3, R14, 0x1, R152.reuse ;  /* 0x000000010e037824 */ /* 0x100fe200078e0298 */
[----:B------:R-:W4:Y:S01]  /*13e00*/  LDSM.16.M88.4 R24, [R0+0x3800] ;  /* 0x003800000018783b */ /* 0x000f220000000200 */
[----:B------:R-:W-:-:S03]  /*13e10*/  IMAD.IADD R2, R0, 0x1, R152 ;  /* 0x0000000100027824 */ /* 0x000fc600078e0298 */
[----:B------:R-:W2:Y:S04]  /*13e20*/  LDSM.16.M88.4 R20, [R0+0x2000] ;  /* 0x002000000014783b */ /* 0x000ea80000000200 */
[----:B-----5:R-:W3:Y:S04]  /*13e30*/  LDSM.16.M88.4 R28, [R0+0x4000] ;  /* 0x00400000001c783b */ /* 0x020ee80000000200 */
[----:B------:R-:W3:Y:S04]  /*13e40*/  LDSM.16.M88.4 R8, [R0+0x3000] ;  /* 0x003000000008783b */ /* 0x000ee80000000200 */
[----:B------:R-:W3:Y:S04]  /*13e50*/  LDSM.16.M88.4 R36, [R0+0x6000] ;  /* 0x006000000024783b */ /* 0x000ee80000000200 */
[----:B------:R-:W-:Y:S04]  /*13e60*/  LDSM.16.M88.4 R48, [R0+0x6800] ;  /* 0x006800000030783b */ /* 0x000fe80000000200 */
[----:B------:R-:W-:Y:S04]  /*13e70*/  LDSM.16.M88.4 R40, [R0+0x5800] ;  /* 0x005800000028783b */ /* 0x000fe80000000200 */
[----:B------:R-:W-:Y:S04]  /*13e80*/  LDSM.16.M88.4 R44, [R0+0x5000] ;  /* 0x00500000002c783b */ /* 0x000fe80000000200 */
[----:B------:R-:W-:Y:S01]  /*13e90*/  LDSM.16.M88.4 R32, [R0+0x4800] ;  /* 0x004800000020783b */ /* 0x000fe20000000200 */
[C---:B-1----:R-:W-:Y:S03]  /*13ea0*/  HMMA.16816.F32 R76, R4.reuse, R16, RZ ;  /* 0x00000010044c723c */ /* 0x042fe600000018ff */
[----:B------:R-:W-:Y:S05]  /*13eb0*/  LDSM.16.M88.4 R52, [R2+0x2000] ;  /* 0x002000000234783b */ /* 0x000fea0000000200 */
[C---:B------:R-:W-:Y:S01]  /*13ec0*/  HMMA.16816.F32 R68, R4.reuse, R18, RZ ;  /* 0x000000120444723c */ /* 0x040fe200000018ff */
[----:B------:R-:W1:Y:S07]  /*13ed0*/  LDSM.16.M88.4 R16, [R0+0x7000] ;  /* 0x007000000010783b */ /* 0x000e6e0000000200 */
[C---:B----4-:R-:W-:Y:S08]  /*13ee0*/  HMMA.16816.F32 R84, R4.reuse, R24, RZ ;  /* 0x000000180454723c */ /* 0x050ff000000018ff */
[C---:B------:R-:W-:Y:S01]  /*13ef0*/  HMMA.16816.F32 R88, R4.reuse, R26, RZ ;  /* 0x0000001a0458723c */ /* 0x040fe200000018ff */
[----:B------:R-:W4:Y:S07]  /*13f00*/  LDSM.16.M88.4 R24, [R0+0x9000] ;  /* 0x009000000018783b */ /* 0x000f2e0000000200 */
[C---:B--2---:R-:W-:Y:S08]  /*13f10*/  HMMA.16816.F32 R64, R4.reuse, R20, RZ ;  /* 0x000000140440723c */ /* 0x044ff000000018ff */
[C---:B------:R-:W-:Y:S01]  /*13f20*/  HMMA.16816.F32 R56, R4.reuse, R22, RZ ;  /* 0x000000160438723c */ /* 0x040fe200000018ff */
[----:B------:R-:W2:Y:S07]  /*13f30*/  LDSM.16.M88.4 R20, [R0+0x8000] ;  /* 0x008000000014783b */ /* 0x000eae0000000200 */
[C---:B---3--:R-:W-:Y:S08]  /*13f40*/  HMMA.16816.F32 R92, R4.reuse, R28, RZ ;  /* 0x0000001c045c723c */ /* 0x048ff000000018ff */
[C---:B------:R-:W-:Y:S01]  /*13f50*/  HMMA.16816.F32 R132, R4.reuse, R30, RZ ;  /* 0x0000001e0484723c */ /* 0x040fe200000018ff */
[----:B------:R-:W3:Y:S07]  /*13f60*/  LDSM.16.M88.4 R28, [R0+0x8800] ;  /* 0x00880000001c783b */ /* 0x000eee0000000200 */
[C---:B------:R-:W-:Y:S08]  /*13f70*/  HMMA.16816.F32 R72, R4.reuse, R8, RZ ;  /* 0x000000080448723c */ /* 0x040ff000000018ff */
[C---:B------:R-:W-:Y:S01]  /*13f80*/  HMMA.16816.F32 R80, R4.reuse, R10, RZ ;  /* 0x0000000a0450723c */ /* 0x040fe200000018ff */
[----:B------:R-:W3:Y:S07]  /*13f90*/  LDSM.16.M88.4 R8, [R0+0x7800] ;  /* 0x007800000008783b */ /* 0x000eee0000000200 */
[C---:B------:R-:W-:Y:S08]  /*13fa0*/  HMMA.16816.F32 R100, R4.reuse, R36, RZ ;  /* 0x000000240464723c */ /* 0x040ff000000018ff */
[C---:B------:R-:W-:Y:S01]  /*13fb0*/  HMMA.16816.F32 R108, R4.reuse, R38, RZ ;  /* 0x00000026046c723c */ /* 0x040fe200000018ff */
[----:B------:R-:W3:Y:S07]  /*13fc0*/  LDSM.16.M88.4 R36, [R0+0x9800] ;  /* 0x009800000024783b */ /* 0x000eee0000000200 */
[C---:B-1----:R-:W-:Y:S08]  /*13fd0*/  HMMA.16816.F32 R120, R4.reuse, R16, RZ ;  /* 0x000000100478723c */ /* 0x042ff000000018ff */
[C---:B------:R-:W-:Y:S01]  /*13fe0*/  HMMA.16816.F32 R160, R4.reuse, R18, RZ ;  /* 0x0000001204a0723c */ /* 0x040fe200000018ff */
[----:B------:R1:W3:Y:S07]  /*13ff0*/  LDSM.16.M88.4 R16, [R3] ;  /* 0x000000000310783b */ /* 0x0002ee0000000200 */
[C---:B------:R-:W-:Y:S08]  /*14000*/  HMMA.16816.F32 R96, R4.reuse, R48, RZ ;  /* 0x000000300460723c */ /* 0x040ff000000018ff */
[C---:B------:R-:W-:Y:S01]  /*14010*/  HMMA.16816.F32 R104, R4.reuse, R50, RZ ;  /* 0x000000320468723c */ /* 0x040fe200000018ff */
[----:B------:R-:W3:Y:S07]  /*14020*/  LDSM.16.M88.4 R48, [R2+0x2800] ;  /* 0x002800000230783b */ /* 0x000eee0000000200 */
[----:B------:R-:W-:Y:S01]  /*14030*/  HMMA.16816.F32 R116, R4, R40, RZ ;  /* 0x000000280474723c */ /* 0x000fe200000018ff */
[----:B-1----:R-:W-:-:S05]  /*14040*/  IMAD.MOV.U32 R3, RZ, RZ, 0x40 ;  /* 0x00000040ff037424 */ /* 0x002fca00078e00ff */
[----:B------:R-:W-:Y:S02]  /*14050*/  SEL R3, R3, 0xffffffc0, !P2 ;  /* 0xffffffc003037807 */ /* 0x000fe40005000000 */
[----:B------:R-:W-:Y:S01]  /*14060*/  HMMA.16816.F32 R112, R4, R42, RZ ;  /* 0x0000002a0470723c */ /* 0x000fe200000018ff */
[----:B------:R-:W1:Y:S01]  /*14070*/  LDSM.16.M88.4 R40, [R2+0x3800] ;  /* 0x003800000228783b */ /* 0x000e620000000200 */
[----:B------:R-:W-:-:S06]  /*14080*/  IADD3 R0, PT, PT, R0, R3, RZ ;  /* 0x0000000300007210 */ /* 0x000fcc0007ffe0ff */
[C---:B----4-:R-:W-:Y:S08]  /*14090*/  HMMA.16816.F32 R180, R4.reuse, R24, RZ ;  /* 0x0000001804b4723c */ /* 0x050ff000000018ff */
[C---:B------:R-:W-:Y:S01]  /*140a0*/  HMMA.16816.F32 R188, R4.reuse, R26, RZ ;  /* 0x0000001a04bc723c */ /* 0x040fe200000018ff */
[----:B------:R-:W4:Y:S07]  /*140b0*/  LDSM.16.M88.4 R24, [R2+0x5000] ;  /* 0x005000000218783b */ /* 0x000f2e0000000200 */
[C---:B------:R-:W-:Y:S08]  /*140c0*/  HMMA.16816.F32 R136, R4.reuse, R44, RZ ;  /* 0x0000002c0488723c */ /* 0x040ff000000018ff */
[C---:B--2---:R-:W-:Y:S08]  /*140d0*/  HMMA.16816.F32 R168, R4.reuse, R20, RZ ;  /* 0x0000001404a8723c */ /* 0x044ff000000018ff */
[C---:B------:R-:W-:Y:S01]  /*140e0*/  HMMA.16816.F32 R144, R4.reuse, R22, RZ ;  /* 0x000000160490723c */ /* 0x040fe200000018ff */
[----:B------:R-:W-:Y:S07]  /*140f0*/  LDSM.16.M88.4 R20, [R2+0x5800] ;  /* 0x005800000214783b */ /* 0x000fee0000000200 */
[C---:B------:R-:W-:Y:S01]  /*14100*/  HMMA.16816.F32 R124, R4.reuse, R46, RZ ;  /* 0x0000002e047c723c */ /* 0x040fe200000018ff */
[----:B------:R-:W-:Y:S07]  /*14110*/  LDSM.16.M88.4 R44, [R2+0x3000] ;  /* 0x00300000022c783b */ /* 0x000fee0000000200 */
[C---:B---3--:R-:W-:Y:S08]  /*14120*/  HMMA.16816.F32 R164, R4.reuse, R28, RZ ;  /* 0x0000001c04a4723c */ /* 0x048ff000000018ff */
[C---:B------:R-:W-:Y:S01]  /*14130*/  HMMA.16816.F32 R176, R4.reuse, R30, RZ ;  /* 0x0000001e04b0723c */ /* 0x040fe200000018ff */
[----:B------:R-:W2:Y:S07]  /*14140*/  LDSM.16.M88.4 R28, [R2+0x4800] ;  /* 0x00480000021c783b */ /* 0x000eae0000000200 */
        /* <DEDUP_REMOVED lines=8> */
[----:B------:R-:W3:Y:S04]  /*141d0*/  LDSM.16.M88.4 R4, [R2+0x6800] ;  /* 0x006800000204783b */ /* 0x000ee80000000200 */
[----:B------:R-:W-:Y:S03]  /*141e0*/  LDSM.16.M88.4 R36, [R2+0x8000] ;  /* 0x008000000224783b */ /* 0x000fe60000000200 */
[C---:B------:R-:W-:Y:S08]  /*141f0*/  HMMA.16816.F32 R184, R16.reuse, R54, R56 ;  /* 0x0000003610b8723c */ /* 0x040ff00000001838 */
[C---:B------:R-:W-:Y:S08]  /*14200*/  HMMA.16816.F32 R196, R16.reuse, R52, R64 ;  /* 0x0000003410c4723c */ /* 0x040ff00000001840 */
[C---:B------:R-:W-:Y:S08]  /*14210*/  HMMA.16816.F32 R56, R16.reuse, R50, R68 ;  /* 0x000000321038723c */ /* 0x040ff00000001844 */
[C---:B------:R-:W-:Y:S01]  /*14220*/  HMMA.16816.F32 R76, R16.reuse, R48, R76 ;  /* 0x00000030104c723c */ /* 0x040fe2000000184c */
[----:B------:R-:W3:Y:S07]  /*14230*/  LDSM.16.M88.4 R48, [R2+0x7000] ;  /* 0x007000000230783b */ /* 0x000eee0000000200 */
[C---:B-1----:R-:W-:Y:S08]  /*14240*/  HMMA.16816.F32 R68, R16.reuse, R40, R84 ;  /* 0x000000281044723c */ /* 0x042ff00000001854 */
[C---:B------:R-:W-:Y:S01]  /*14250*/  HMMA.16816.F32 R64, R16.reuse, R42, R88 ;  /* 0x0000002a1040723c */ /* 0x040fe20000001858 */
[----:B------:R-:W1:Y:S07]  /*14260*/  LDSM.16.M88.4 R40, [R2+0x7800] ;  /* 0x007800000228783b */ /* 0x000e6e0000000200 */
[C---:B----4-:R-:W-:Y:S08]  /*14270*/  HMMA.16816.F32 R136, R16.reuse, R24, R136 ;  /* 0x000000181088723c */ /* 0x050ff00000001888 */
[C---:B------:R-:W-:Y:S08]  /*14280*/  HMMA.16816.F32 R24, R16.reuse, R26, R124 ;  /* 0x0000001a1018723c */ /* 0x040ff0000000187c */
[----:B--2---:R-:W-:Y:S03]  /*14290*/  HMMA.16816.F32 R88, R16, R30, R128 ;  /* 0x0000001e1058723c */ /* 0x004fe60000001880 */
[----:B------:R-:W-:Y:S01]  /*142a0*/  MOV R55, R136 ;  /* 0x0000008800377202 */ /* 0x000fe20000000f00 */
[----:B------:R-:W-:Y:S01]  /*142b0*/  IMAD.MOV.U32 R54, RZ, RZ, R137 ;  /* 0x000000ffff367224 */ /* 0x000fe200078e0089 */
[----:B------:R-:W-:Y:S01]  /*142c0*/  MOV R52, R139 ;  /* 0x0000008b00347202 */ /* 0x000fe20000000f00 */
[----:B------:R-:W-:-:S02]  /*142d0*/  IMAD.MOV.U32 R53, RZ, RZ, R138 ;  /* 0x000000ffff357224 */ /* 0x000fc400078e008a */
[C---:B---3--:R-:W-:Y:S01]  /*142e0*/  HMMA.16816.F32 R128, R16.reuse, R4, R96 ;  /* 0x000000041080723c */ /* 0x048fe20000001860 */
[----:B------:R-:W-:Y:S02]  /*142f0*/  IMAD.IADD R4, R14, 0x1, R3 ;  /* 0x000000010e047824 */ /* 0x000fe400078e0203 */
[----:B------:R-:W-:Y:S01]  /*14300*/  IMAD.MOV.U32 R206, RZ, RZ, R24 ;  /* 0x000000ffffce7224 */ /* 0x000fe200078e0018 */
[----:B------:R-:W-:Y:S01]  /*14310*/  MOV R204, R26 ;  /* 0x0000001a00cc7202 */ /* 0x000fe20000000f00 */
[----:B------:R-:W-:Y:S02]  /*14320*/  IMAD.MOV.U32 R205, RZ, RZ, R25 ;  /* 0x000000ffffcd7224 */ /* 0x000fe400078e0019 */
[----:B------:R-:W-:Y:S01]  /*14330*/  IMAD.MOV.U32 R149, RZ, RZ, R27 ;  /* 0x000000ffff957224 */ /* 0x000fe200078e001b */
[----:B------:R-:W-:Y:S01]  /*14340*/  HMMA.16816.F32 R84, R16, R32, R92 ;  /* 0x000000201054723c */ /* 0x000fe2000000185c */
[----:B------:R-:W-:-:S07]  /*14350*/  IMAD.IADD R3, R152, 0x1, R4 ;  /* 0x0000000198037824 */ /* 0x000fce00078e0204 */
[C---:B------:R-:W-:Y:S08]  /*14360*/  HMMA.16816.F32 R24, R16.reuse, R20, R116 ;  /* 0x000000141018723c */ /* 0x040ff00000001874 */
[C---:B------:R-:W-:Y:S08]  /*14370*/  HMMA.16816.F32 R20, R16.reuse, R22, R112 ;  /* 0x000000161014723c */ /* 0x040ff00000001870 */
[----:B------:R-:W-:Y:S01]  /*14380*/  HMMA.16816.F32 R92, R16, R34, R132 ;  /* 0x00000022105c723c */ /* 0x000fe20000001884 */
[----:B------:R-:W2:Y:S02]  /*14390*/  LDSM.16.M88.4 R32, [R2+0x9000] ;  /* 0x009000000220783b */ /* 0x000ea40000000200 */
[----:B------:R-:W-:Y:S01]  /*143a0*/  IMAD.MOV.U32 R210, RZ, RZ, R24 ;  /* 0x000000ffffd27224 */ /* 0x000fe200078e0018 */
[----:B------:R-:W-:Y:S01]  /*143b0*/  MOV R209, R25 ;  /* 0x0000001900d17202 */ /* 0x000fe20000000f00 */
[----:B------:R-:W-:-:S02]  /*143c0*/  IMAD.MOV.U32 R208, RZ, RZ, R26 ;  /* 0x000000ffffd07224 */ /* 0x000fc400078e001a */
[----:B------:R-:W-:Y:S01]  /*143d0*/  IMAD.MOV.U32 R207, RZ, RZ, R27 ;  /* 0x000000ffffcf7224 */ /* 0x000fe200078e001b */
[C---:B------:R-:W-:Y:S01]  /*143e0*/  HMMA.16816.F32 R72, R16.reuse, R44, R72 ;  /* 0x0000002c1048723c */ /* 0x040fe20000001848 */
[----:B------:R-:W-:Y:S02]  /*143f0*/  LDSM.16.M88.4 R24, [R0+0x2000] ;  /* 0x002000000018783b */ /* 0x000fe40000000200 */
[----:B------:R-:W-:Y:S01]  /*14400*/  MOV R62, R20 ;  /* 0x00000014003e7202 */ /* 0x000fe20000000f00 */
[----:B------:R-:W-:Y:S01]  /*14410*/  IMAD.MOV.U32 R61, RZ, RZ, R21 ;  /* 0x000000ffff3d7224 */ /* 0x000fe200078e0015 */
[----:B------:R-:W-:Y:S01]  /*14420*/  MOV R15, R23 ;  /* 0x00000017000f7202 */ /* 0x000fe20000000f00 */
[----:B------:R-:W-:Y:S02]  /*14430*/  IMAD.MOV.U32 R60, RZ, RZ, R22 ;  /* 0x000000ffff3c7224 */ /* 0x000fe400078e0016 */
[C---:B------:R-:W-:Y:S01]  /*14440*/  HMMA.16816.F32 R80, R16.reuse, R46, R80 ;  /* 0x0000002e1050723c */ /* 0x040fe20000001850 */
[----:B------:R-:W3:Y:S04]  /*14450*/  LDSM.16.M88.4 R44, [R2+0x8800] ;  /* 0x00880000022c783b */ /* 0x000ee80000000200 */
[----:B------:R-:W-:Y:S03]  /*14460*/  LDSM.16.M88.4 R20, [R0+0x2800] ;  /* 0x002800000014783b */ /* 0x000fe60000000200 */
[C---:B------:R-:W-:Y:S01]  /*14470*/  HMMA.16816.F32 R140, R16.reuse, R28, R140 ;  /* 0x0000001c108c723c */ /* 0x040fe2000000188c */
[----:B------:R4:W3:Y:S07]  /*14480*/  LDSM.16.M88.4 R28, [R2+0x9800] ;  /* 0x00980000021c783b */ /* 0x0008ee0000000200 */
[C---:B------:R-:W-:Y:S08]  /*14490*/  HMMA.16816.F32 R132, R16.reuse, R10, R108 ;  /* 0x0000000a1084723c */ /* 0x040ff0000000186c */
[C---:B------:R-:W-:Y:S01]  /*144a0*/  HMMA.16816.F32 R136, R16.reuse, R8, R100 ;  /* 0x000000081088723c */ /* 0x040fe20000001864 */
[----:B------:R-:W-:Y:S07]  /*144b0*/  LDSM.16.M88.4 R8, [R4] ;  /* 0x000000000408783b */ /* 0x000fee0000000200 */
[C---:B------:R-:W-:Y:S01]  /*144c0*/  HMMA.16816.F32 R124, R16.reuse, R6, R104 ;  /* 0x00000006107c723c */ /* 0x040fe20000001868 */
[----:B----4-:R-:W-:Y:S01]  /*144d0*/  IADD3 R2, PT, PT, R152, R0, RZ ;  /* 0x0000000098027210 */ /* 0x010fe20007ffe0ff */
[----:B------:R-:W-:Y:S06]  /*144e0*/  LDSM.16.M88.4 R4, [R3] ;  /* 0x000000000304783b */ /* 0x000fec0000000200 */
[----:B------:R-:W-:Y:S01]  /*144f0*/  HMMA.16816.F32 R116, R16, R50, R160 ;  /* 0x000000321074723c */ /* 0x000fe200000018a0 */
[----:B------:R-:W-:Y:S01]  /*14500*/  MOV R160, R55 ;  /* 0x0000003700a07202 */ /* 0x000fe20000000f00 */
[----:B------:R-:W-:Y:S01]  /*14510*/  IMAD.MOV.U32 R161, RZ, RZ, R54 ;  /* 0x000000ffffa17224 */ /* 0x000fe200078e0036 */
[----:B------:R-:W-:Y:S01]  /*14520*/  MOV R163, R52 ;  /* 0x0000003400a37202 */ /* 0x000fe20000000f00 */
[----:B------:R-:W-:-:S02]  /*14530*/  IMAD.MOV.U32 R162, RZ, RZ, R53 ;  /* 0x000000ffffa27224 */ /* 0x000fc400078e0035 */
[----:B------:R-:W-:Y:S02]  /*14540*/  LDSM.16.M88.4 R52, [R0+0x4000] ;  /* 0x004000000034783b */ /* 0x000fe40000000200 */
[C---:B-1----:R-:W-:Y:S08]  /*14550*/  HMMA.16816.F32 R112, R16.reuse, R40, R172 ;  /* 0x000000281070723c */ /* 0x042ff000000018ac */
[----:B------:R-:W-:Y:S01]  /*14560*/  HMMA.16816.F32 R108, R16, R42, R156 ;  /* 0x0000002a106c723c */ /* 0x000fe2000000189c */
[----:B------:R-:W1:Y:S01]  /*14570*/  LDSM.16.M88.4 R40, [R0+0x3000] ;  /* 0x003000000028783b */ /* 0x000e620000000200 */
[----:B------:R-:W-:Y:S01]  /*14580*/  IMAD.MOV.U32 R156, RZ, RZ, R206 ;  /* 0x000000ffff9c7224 */ /* 0x000fe200078e00ce */
[----:B------:R-:W-:Y:S01]  /*14590*/  MOV R157, R205 ;  /* 0x000000cd009d7202 */ /* 0x000fe20000000f00 */
[----:B------:R-:W-:-:S02]  /*145a0*/  IMAD.MOV.U32 R158, RZ, RZ, R204 ;  /* 0x000000ffff9e7224 */ /* 0x000fc400078e00cc */
[----:B------:R-:W-:Y:S02]  /*145b0*/  IMAD.MOV.U32 R159, RZ, RZ, R149 ;  /* 0x000000ffff9f7224 */ /* 0x000fe400078e0095 */
[C---:B------:R-:W-:Y:S08]  /*145c0*/  HMMA.16816.F32 R104, R16.reuse, R36, R168 ;  /* 0x000000241068723c */ /* 0x040ff000000018a8 */
[----:B------:R-:W-:Y:S01]  /*145d0*/  HMMA.16816.F32 R100, R16, R38, R144 ;  /* 0x000000261064723c */ /* 0x000fe20000001890 */
[----:B------:R-:W4:Y:S01]  /*145e0*/  LDSM.16.M88.4 R36, [R0+0x3800] ;  /* 0x003800000024783b */ /* 0x000f220000000200 */
[----:B------:R-:W-:Y:S01]  /*145f0*/  IMAD.MOV.U32 R144, RZ, RZ, R210 ;  /* 0x000000ffff907224 */ /* 0x000fe200078e00d2 */
[----:B------:R-:W-:Y:S01]  /*14600*/  MOV R146, R208 ;  /* 0x000000d000927202 */ /* 0x000fe20000000f00 */
[----:B------:R-:W-:-:S02]  /*14610*/  IMAD.MOV.U32 R145, RZ, RZ, R209 ;  /* 0x000000ffff917224 */ /* 0x000fc400078e00d1 */
[----:B------:R-:W-:Y:S02]  /*14620*/  IMAD.MOV.U32 R147, RZ, RZ, R207 ;  /* 0x000000ffff937224 */ /* 0x000fe400078e00cf */
[C---:B--2---:R-:W-:Y:S08]  /*14630*/  HMMA.16816.F32 R172, R16.reuse, R32, R180 ;  /* 0x0000002010ac723c */ /* 0x044ff000000018b4 */
[C---:B---3--:R-:W-:Y:S08]  /*14640*/  HMMA.16816.F32 R168, R16.reuse, R46, R176 ;  /* 0x0000002e10a8723c */ /* 0x048ff000000018b0 */
[C---:B------:R-:W-:Y:S01]  /*14650*/  HMMA.16816.F32 R180, R16.reuse, R34, R188 ;  /* 0x0000002210b4723c */ /* 0x040fe200000018bc */
[----:B------:R-:W-:Y:S07]  /*14660*/  LDSM.16.M88.4 R32, [R0+0x8000] ;  /* 0x008000000020783b */ /* 0x000fee0000000200 */
[C---:B------:R-:W-:Y:S01]  /*14670*/  HMMA.16816.F32 R120, R16.reuse, R48, R120 ;  /* 0x000000301078723c */ /* 0x040fe20000001878 */
[----:B------:R-:W-:Y:S07]  /*14680*/  LDSM.16.M88.4 R48, [R0+0x5800] ;  /* 0x005800000030783b */ /* 0x000fee0000000200 */
[C---:B------:R-:W-:Y:S01]  /*14690*/  HMMA.16816.F32 R96, R16.reuse, R44, R164 ;  /* 0x0000002c1060723c */ /* 0x040fe200000018a4 */
[----:B------:R-:W-:Y:S07]  /*146a0*/  LDSM.16.M88.4 R44, [R0+0x6000] ;  /* 0x00600000002c783b */ /* 0x000fee0000000200 */
[C---:B------:R-:W-:Y:S08]  /*146b0*/  HMMA.16816.F32 R188, R16.reuse, R28, R200 ;  /* 0x0000001c10bc723c */ /* 0x040ff000000018c8 */
[----:B------:R-:W-:Y:S01]  /*146c0*/  HMMA.16816.F32 R176, R16, R30, R192 ;  /* 0x0000001e10b0723c */ /* 0x000fe200000018c0 */
[----:B------:R-:W2:Y:S04]  /*146d0*/  LDSM.16.M88.4 R16, [R0+0x4800] ;  /* 0x004800000010783b */ /* 0x000ea80000000200 */
[----:B------:R-:W-:Y:S03]  /*146e0*/  LDSM.16.M88.4 R28, [R0+0x8800] ;  /* 0x00880000001c783b */ /* 0x000fe60000000200 */
[C---:B-1----:R-:W-:Y:S01]  /*146f0*/  HMMA.16816.F32 R208, R8.reuse, R40, R72 ;  /* 0x0000002808d0723c */ /* 0x042fe20000001848 */
[----:B------:R-:W-:Y:S07]  /*14700*/  LDSM.16.M88.4 R72, [R2+0x2000] ;  /* 0x002000000248783b */ /* 0x000fee0000000200 */
[C---:B------:R-:W-:Y:S01]  /*14710*/  HMMA.16816.F32 R240, R8.reuse, R42, R80 ;  /* 0x0000002a08f0723c */ /* 0x040fe20000001850 */
[----:B------:R-:W1:Y:S07]  /*14720*/  LDSM.16.M88.4 R40, [R0+0x6800] ;  /* 0x006800000028783b */ /* 0x000e6e0000000200 */
[C---:B------:R-:W-:Y:S08]  /*14730*/  HMMA.16816.F32 R196, R8.reuse, R24, R196 ;  /* 0x0000001808c4723c */ /* 0x040ff000000018c4 */
[C---:B------:R-:W-:Y:S01]  /*14740*/  HMMA.16816.F32 R220, R8.reuse, R26, R184 ;  /* 0x0000001a08dc723c */ /* 0x040fe200000018b8 */
[----:B------:R-:W-:Y:S07]  /*14750*/  LDSM.16.M88.4 R24, [R0+0x9000] ;  /* 0x009000000018783b */ /* 0x000fee0000000200 */
[----:B------:R-:W-:Y:S01]  /*14760*/  HMMA.16816.F32 R216, R8, R20, R76 ;  /* 0x0000001408d8723c */ /* 0x000fe2000000184c */
[----:B------:R-:W-:Y:S01]  /*14770*/  IMAD.MOV.U32 R76, RZ, RZ, R62 ;  /* 0x000000ffff4c7224 */ /* 0x000fe200078e003e */
[----:B------:R-:W-:Y:S01]  /*14780*/  MOV R77, R61 ;  /* 0x0000003d004d7202 */ /* 0x000fe20000000f00 */
[----:B------:R-:W-:Y:S01]  /*14790*/  IMAD.MOV.U32 R78, RZ, RZ, R60 ;  /* 0x000000ffff4e7224 */ /* 0x000fe200078e003c */
[----:B------:R-:W-:-:S04]  /*147a0*/  MOV R79, R15 ;  /* 0x0000000f004f7202 */ /* 0x000fc80000000f00 */
[C---:B------:R-:W-:Y:S01]  /*147b0*/  HMMA.16816.F32 R204, R8.reuse, R22, R56 ;  /* 0x0000001608cc723c */ /* 0x040fe20000001838 */
[----:B------:R-:W3:Y:S04]  /*147c0*/  LDSM.16.M88.4 R56, [R0+0x5000] ;  /* 0x005000000038783b */ /* 0x000ee80000000200 */
[----:B------:R-:W-:Y:S03]  /*147d0*/  LDSM.16.M88.4 R20, [R0+0x9800] ;  /* 0x009800000014783b */ /* 0x000fe60000000200 */
[C---:B----4-:R-:W-:Y:S01]  /*147e0*/  HMMA.16816.F32 R224, R8.reuse, R36, R68 ;  /* 0x0000002408e0723c */ /* 0x050fe20000001844 */
[----:B------:R-:W-:Y:S07]  /*147f0*/  LDSM.16.M88.4 R68, [R2+0x3800] ;  /* 0x003800000244783b */ /* 0x000fee0000000200 */
[C---:B------:R-:W-:Y:S01]  /*14800*/  HMMA.16816.F32 R212, R8.reuse, R38, R64 ;  /* 0x0000002608d4723c */ /* 0x040fe20000001840 */
[----:B------:R-:W4:Y:S04]  /*14810*/  LDSM.16.M88.4 R36, [R0+0x7000] ;  /* 0x007000000024783b */ /* 0x000f280000000200 */
[----:B------:R-:W-:Y:S03]  /*14820*/  LDSM.16.M88.4 R64, [R2+0x4000] ;  /* 0x004000000240783b */ /* 0x000fe60000000200 */
[C---:B------:R-:W-:Y:S08]  /*14830*/  HMMA.16816.F32 R200, R8.reuse, R52, R84 ;  /* 0x0000003408c8723c */ /* 0x040ff00000001854 */
[C---:B------:R-:W-:Y:S01]  /*14840*/  HMMA.16816.F32 R192, R8.reuse, R54, R92 ;  /* 0x0000003608c0723c */ /* 0x040fe2000000185c */
[----:B------:R-:W4:Y:S07]  /*14850*/  LDSM.16.M88.4 R52, [R0+0x7800] ;  /* 0x007800000034783b */ /* 0x000f2e0000000200 */
[C---:B--2---:R-:W-:Y:S08]  /*14860*/  HMMA.16816.F32 R184, R8.reuse, R16, R140 ;  /* 0x0000001008b8723c */ /* 0x044ff0000000188c */
[C---:B------:R-:W-:Y:S08]  /*14870*/  HMMA.16816.F32 R140, R8.reuse, R50, R76 ;  /* 0x00000032088c723c */ /* 0x040ff0000000184c */
[C---:B-1----:R-:W-:Y:S08]  /*14880*/  HMMA.16816.F32 R128, R8.reuse, R40, R128 ;  /* 0x000000280880723c */ /* 0x042ff00000001880 */
[C---:B------:R-:W-:Y:S08]  /*14890*/  HMMA.16816.F32 R124, R8.reuse, R42, R124 ;  /* 0x0000002a087c723c */ /* 0x040ff0000000187c */
[C---:B------:R-:W-:Y:S01]  /*148a0*/  HMMA.16816.F32 R164, R8.reuse, R18, R88 ;  /* 0x0000001208a4723c */ /* 0x040fe20000001858 */
[----:B------:R-:W1:Y:S04]  /*148b0*/  LDSM.16.M88.4 R16, [R2+0x2800] ;  /* 0x002800000210783b */ /* 0x000e680000000200 */
[----:B------:R-:W-:Y:S03]  /*148c0*/  LDSM.16.M88.4 R88, [R2+0x3000] ;  /* 0x003000000258783b */ /* 0x000fe60000000200 */
[C---:B---3--:R-:W-:Y:S08]  /*148d0*/  HMMA.16816.F32 R160, R8.reuse, R56, R160 ;  /* 0x0000003808a0723c */ /* 0x048ff000000018a0 */
[C---:B------:R-:W-:Y:S01]  /*148e0*/  HMMA.16816.F32 R156, R8.reuse, R58, R156 ;  /* 0x0000003a089c723c */ /* 0x040fe2000000189c */
[----:B------:R-:W-:Y:S07]  /*148f0*/  LDSM.16.M88.4 R56, [R2+0x4800] ;  /* 0x004800000238783b */ /* 0x000fee0000000200 */
[C---:B------:R-:W-:Y:S01]  /*14900*/  HMMA.16816.F32 R144, R8.reuse, R48, R144 ;  /* 0x000000300890723c */ /* 0x040fe20000001890 */
[----:B------:R-:W-:Y:S07]  /*14910*/  LDSM.16.M88.4 R48, [R2+0x5800] ;  /* 0x005800000230783b */ /* 0x000fee0000000200 */
[C---:B------:R-:W-:Y:S08]  /*14920*/  HMMA.16816.F32 R136, R8.reuse, R44, R136 ;  /* 0x0000002c0888723c */ /* 0x040ff00000001888 */
[C---:B------:R-:W-:Y:S01]  /*14930*/  HMMA.16816.F32 R132, R8.reuse, R46, R132 ;  /* 0x0000002e0884723c */ /* 0x040fe20000001884 */
[----:B------:R-:W-:Y:S07]  /*14940*/  LDSM.16.M88.4 R44, [R2+0x6000] ;  /* 0x00600000022c783b */ /* 0x000fee0000000200 */
[C---:B----4-:R-:W-:Y:S08]  /*14950*/  HMMA.16816.F32 R120, R8.reuse, R36, R120 ;  /* 0x000000240878723c */ /* 0x050ff00000001878 */
[C---:B------:R-:W-:Y:S01]  /*14960*/  HMMA.16816.F32 R116, R8.reuse, R38, R116 ;  /* 0x000000260874723c */ /* 0x040fe20000001874 */
[----:B------:R-:W2:Y:S07]  /*14970*/  LDSM.16.M88.4 R36, [R2+0x6800] ;  /* 0x006800000224783b */ /* 0x000eae0000000200 */
        /* <DEDUP_REMOVED lines=13> */
[----:B------:R-:W-:Y:S01]  /*14a50*/  HMMA.16816.F32 R40, R8, R22, R176 ;  /* 0x000000160828723c */ /* 0x000fe200000018b0 */
[----:B------:R-:W4:Y:S07]  /*14a60*/  LDSM.16.M88.4 R20, [R2+0x8800] ;  /* 0x008800000214783b */ /* 0x000f2e0000000200 */
[----:B------:R-:W-:-:S15]  /*14a70*/  HMMA.16816.F32 R8, R4, R72, R196 ;  /* 0x000000480408723c */ /* 0x000fde00000018c4 */
[----:B------:R-:W-:-:S04]  /*14a80*/  NOP ;  /* 0x0000000000007918 */ /* 0x000fc80000000000 */
[----:B------:R-:W-:Y:S04]  /*14a90*/  STL.64 [R1+0xa0], R8 ;  /* 0x0000a00801007387 */ /* 0x000fe80000100a00 */
[----:B------:R2:W-:Y:S04]  /*14aa0*/  STL.64 [R1+0xa8], R10 ;  /* 0x0000a80a01007387 */ /* 0x0005e80000100a00 */
[----:B------:R-:W4:Y:S01]  /*14ab0*/  LDL R0, [R1+0xf0] ;  /* 0x0000f00001007983 */ /* 0x000f220000100800 */
[C---:B-1----:R-:W-:Y:S08]  /*14ac0*/  HMMA.16816.F32 R216, R4.reuse, R16, R216 ;  /* 0x0000001004d8723c */ /* 0x042ff000000018d8 */
[C---:B--2---:R-:W-:Y:S08]  /*14ad0*/  HMMA.16816.F32 R8, R4.reuse, R74, R220 ;  /* 0x0000004a0408723c */ /* 0x044ff000000018dc */
[C---:B------:R-:W-:Y:S08]  /*14ae0*/  HMMA.16816.F32 R220, R4.reuse, R36, R128 ;  /* 0x0000002404dc723c */ /* 0x040ff00000001880 */
[C---:B------:R-:W-:Y:S03]  /*14af0*/  HMMA.16816.F32 R36, R4.reuse, R38, R124 ;  /* 0x000000260424723c */ /* 0x040fe6000000187c */
[----:B------:R-:W-:Y:S05]  /*14b00*/  STL.64 [R1+0x70], R8 ;  /* 0x0000700801007387 */ /* 0x000fea0000100a00 */
[C---:B------:R-:W-:Y:S01]  /*14b10*/  HMMA.16816.F32 R204, R4.reuse, R18, R204 ;  /* 0x0000001204cc723c */ /* 0x040fe200000018cc */
[----:B------:R-:W1:Y:S04]  /*14b20*/  LDSM.16.M88.4 R16, [R2+0x9000] ;  /* 0x009000000210783b */ /* 0x000e680000000200 */
[----:B------:R-:W-:Y:S04]  /*14b30*/  STL.64 [R1+0x78], R10 ;  /* 0x0000780a01007387 */ /* 0x000fe80000100a00 */
[----:B------:R-:W2:Y:S01]  /*14b40*/  LDSM.16.M88.4 R8, [R2+0x9800] ;  /* 0x009800000208783b */ /* 0x000ea20000000200 */
[----:B------:R-:W-:Y:S01]  /*14b50*/  HMMA.16816.F32 R172, R4, R48, R144 ;  /* 0x0000003004ac723c */ /* 0x000fe20000001890 */
[----:B------:R-:W-:-:S04]  /*14b60*/  DEPBAR.LE SB0, 0x0 ;  /* 0x000080000000791a */ /* 0x000fc80000000000 */
[----:B------:R-:W-:Y:S03]  /*14b70*/  STL.64 [R1], R36 ;  /* 0x0000002401007387 */ /* 0x000fe60000100a00 */
[C---:B------:R-:W-:Y:S01]  /*14b80*/  HMMA.16816.F32 R176, R4.reuse, R50, R140 ;  /* 0x0000003204b0723c */ /* 0x040fe2000000188c */
[----:B------:R4:W-:Y:S07]  /*14b90*/  STL.64 [R1+0x8], R38 ;  /* 0x0000082601007387 */ /* 0x0009ee0000100a00 */
[C---:B---3--:R-:W-:Y:S08]  /*14ba0*/  HMMA.16816.F32 R48, R4.reuse, R32, R120 ;  /* 0x000000200430723c */ /* 0x048ff00000001878 */
[C---:B------:R-:W-:Y:S08]  /*14bb0*/  HMMA.16816.F32 R188, R4.reuse, R44, R136 ;  /* 0x0000002c04bc723c */ /* 0x040ff00000001888 */
[C---:B------:R-:W-:Y:S08]  /*14bc0*/  HMMA.16816.F32 R196, R4.reuse, R46, R132 ;  /* 0x0000002e04c4723c */ /* 0x040ff00000001884 */
[C---:B------:R-:W-:Y:S08]  /*14bd0*/  HMMA.16816.F32 R44, R4.reuse, R34, R116 ;  /* 0x00000022042c723c */ /* 0x040ff00000001874 */
[C---:B----4-:R-:W-:Y:S08]  /*14be0*/  HMMA.16816.F32 R36, R4.reuse, R28, R112 ;  /* 0x0000001c0424723c */ /* 0x050ff00000001870 */
[C---:B------:R-:W-:Y:S08]  /*14bf0*/  HMMA.16816.F32 R32, R4.reuse, R30, R108 ;  /* 0x0000001e0420723c */ /* 0x040ff0000000186c */
[C---:B------:R-:W-:Y:S08]  /*14c00*/  HMMA.16816.F32 R28, R4.reuse, R24, R104 ;  /* 0x00000018041c723c */ /* 0x040ff00000001868 */
[C---:B------:R-:W-:Y:S01]  /*14c10*/  HMMA.16816.F32 R24, R4.reuse, R26, R100 ;  /* 0x0000001a0418723c */ /* 0x040fe20000001864 */
[----:B------:R-:W-:Y:S04]  /*14c20*/  STL.64 [R1+0x10], R48 ;  /* 0x0000103001007387 */ /* 0x000fe80000100a00 */
[----:B------:R-:W-:Y:S04]  /*14c30*/  STL.64 [R1+0x18], R50 ;  /* 0x0000183201007387 */ /* 0x000fe80000100a00 */
[----:B------:R-:W-:Y:S04]  /*14c40*/  STL.64 [R1+0x20], R44 ;  /* 0x0000202c01007387 */ /* 0x000fe80000100a00 */
[----:B------:R-:W-:Y:S04]  /*14c50*/  STL.64 [R1+0x28], R46 ;  /* 0x0000282e01007387 */ /* 0x000fe80000100a00 */
[----:B------:R-:W-:Y:S04]  /*14c60*/  STL.64 [R1+0x30], R36 ;  /* 0x0000302401007387 */ /* 0x000fe80000100a00 */
[----:B------:R-:W-:Y:S04]  /*14c70*/  STL.64 [R1+0x38], R38 ;  /* 0x0000382601007387 */ /* 0x000fe80000100a00 */
[----:B------:R-:W-:Y:S04]  /*14c80*/  STL.64 [R1+0x40], R32 ;  /* 0x0000402001007387 */ /* 0x000fe80000100a00 */
[----:B------:R3:W-:Y:S04]  /*14c90*/  STL.64 [R1+0x48], R34 ;  /* 0x0000482201007387 */ /* 0x0007e80000100a00 */
[----:B------:R-:W-:Y:S04]  /*14ca0*/  STL.64 [R1+0x50], R28 ;  /* 0x0000501c01007387 */ /* 0x000fe80000100a00 */
[----:B------:R4:W-:Y:S04]  /*14cb0*/  STL.64 [R1+0x58], R30 ;  /* 0x0000581e01007387 */ /* 0x0009e80000100a00 */
[----:B------:R-:W-:Y:S04]  /*14cc0*/  STL.64 [R1+0x60], R24 ;  /* 0x0000601801007387 */ /* 0x000fe80000100a00 */
[----:B------:R1:W-:Y:S01]  /*14cd0*/  STL.64 [R1+0x68], R26 ;  /* 0x0000681a01007387 */ /* 0x0003e20000100a00 */
[C---:B------:R-:W-:Y:S08]  /*14ce0*/  HMMA.16816.F32 R208, R4.reuse, R88, R208 ;  /* 0x0000005804d0723c */ /* 0x040ff000000018d0 */
[C---:B---3--:R-:W-:Y:S08]  /*14cf0*/  HMMA.16816.F32 R32, R4.reuse, R20, R96 ;  /* 0x000000140420723c */ /* 0x048ff00000001860 */
[C---:B----4-:R-:W-:Y:S08]  /*14d00*/  HMMA.16816.F32 R28, R4.reuse, R22, R92 ;  /* 0x00000016041c723c */ /* 0x050ff0000000185c */
        /* <DEDUP_REMOVED lines=13> */
[----:B------:R1:W-:Y:S04]  /*14de0*/  STL.64 [R1+0x80], R32 ;  /* 0x0000802001007387 */ /* 0x0003e80000100a00 */
        /* <DEDUP_REMOVED lines=10> */
[----:B------:R1:W-:Y:S01]  /*14e90*/  STL.64 [R1+0xe8], R6 ;  /* 0x0000e80601007387 */ /* 0x0003e20000100a00 */
[----:B------:R-:W-:Y:S01]  /*14ea0*/  BAR.SYNC.DEFER_BLOCKING 0x0 ;  /* 0x0000000000007b1d */ /* 0x000fe20000010000 */
[----:B------:R-:W-:-:S05]  /*14eb0*/  ISETP.NE.AND P0, PT, R0, 0x1, PT ;  /* 0x000000010000780c */ /* 0x000fca0003f05270 */
[----:B------:R-:W-:Y:S01]  /*14ec0*/  BSSY.RECONVERGENT B1, `(.L_x_4598) ;  /* 0x00000c5000017945 */ /* 0x000fe20003800200 */
[----:B------:R-:W-:-:S07]  /*14ed0*/  P2R R149, PR, RZ, 0x1 ;  /* 0x00000001ff957803 */ /* 0x000fce0000000000 */
        /* <DEDUP_REMOVED lines=14> */
.L_x_4601:
[----:B-1----:R-:W2:Y:S01]  /*14fc0*/  LD.E R4, desc[UR6][R154.64+0x170] ;  /* 0x000170069a047980 */ /* 0x002ea2000c101900 */
[C---:B------:R-:W-:Y:S01]  /*14fd0*/  VIADD R9, R150.reuse, 0xfffffe00 ;  /* 0xfffffe0096097836 */ /* 0x040fe20000000000 */
[----:B------:R-:W-:-:S04]  /*14fe0*/  IADD3 R8, PT, PT, R150, -0x100, RZ ;  /* 0xffffff0096087810 */ /* 0x000fc80007ffe0ff */
        /* <DEDUP_REMOVED lines=11> */
[----:B------:R-:W-:Y:S01]  /*150a0*/  IMAD.HI.U32 R3, R3, R5, R2 ;  /* 0x0000000503037227 */ /* 0x000fe200078e0002 */
[----:B------:R-:W-:-:S03]  /*150b0*/  MOV R5, R6 ;  /* 0x0000000600057202 */ /* 0x000fc60000000f00 */
        /* <DEDUP_REMOVED lines=15> */
[----:B------:R-:W-:-:S02]  /*151b0*/  LOP3.LUT R0, R9, R4, RZ, 0x3c, !PT ;  /* 0x0000000409007212 */ /* 0x000fc400078e3cff */
[----:B------:R-:W-:Y:S02]  /*151c0*/  ISETP.GE.AND P5, PT, R5, RZ, PT ;  /* 0x000000ff0500720c */ /* 0x000fe40003fa6270 */
[----:B------:R-:W-:Y:S02]  /*151d0*/  ISETP.GE.AND P0, PT, R0, RZ, PT ;  /* 0x000000ff0000720c */ /* 0x000fe40003f06270 */
[----:B------:R-:W-:Y:S02]  /*151e0*/  ISETP.NE.AND P1, PT, R4, RZ, PT ;  /* 0x000000ff0400720c */ /* 0x000fe40003f25270 */
[----:B------:R-:W-:Y:S02]  /*151f0*/  @P3 IADD3 R2, PT, PT, R2, 0x1, RZ ;  /* 0x0000000102023810 */ /* 0x000fe40007ffe0ff */
[----:B------:R-:W-:Y:S01]  /*15200*/  LOP3.LUT R0, RZ, R4, RZ, 0x33, !PT ;  /* 0x00000004ff007212 */ /* 0x000fe200078e33ff */
[----:B------:R-:W-:-:S04]  /*15210*/  @P4 VIADD R3, R3, 0x1 ;  /* 0x0000000103034836 */ /* 0x000fc80000000000 */
        /* <DEDUP_REMOVED lines=26> */
.L_x_4602:
[----:B------:R-:W-:Y:S05]  /*153c0*/  BSYNC.RECONVERGENT B0 ;  /* 0x0000000000007941 */ /* 0x000fea0003800200 */
.L_x_4600:
[C---:B-1----:R-:W-:Y:S01]  /*153d0*/  IMAD.SHL.U32 R22, R234.reuse, 0x20, RZ ;  /* 0x00000020ea167824 */ /* 0x042fe200078e00ff */
        /* <DEDUP_REMOVED lines=16> */
[----:B------:R-:W-:Y:S01]  /*154e0*/  IADD3 R20, P1, PT, R18, R22, RZ ;  /* 0x0000001612147210 */ /* 0x000fe20007f3e0ff */
[----:B------:R-:W-:Y:S01]  /*154f0*/  @!PT LDS RZ, [RZ] ;  /* 0x00000000fffff984 */ /* 0x000fe20000000800 */
[----:B------:R-:W-:Y:S01]  /*15500*/  @!PT LDS RZ, [RZ] ;  /* 0x00000000fffff984 */ /* 0x000fe20000000800 */
[----:B------:R-:W-:Y:S01]  /*15510*/  @!PT LDS RZ, [RZ] ;  /* 0x00000000fffff984 */ /* 0x000fe20000000800 */
[----:B------:R1:W-:Y:S03]  /*15520*/  @!P0 LDGSTS.E.BYPASS.LTC128B.128 [R63+0x2000], desc[UR6][R10.64] ;  /* 0x020000000a3f8fae */ /* 0x0003e6000b981a06 */
[----:B------:R-:W-:Y:S01]  /*15530*/  IADD3.X R21, PT, PT, R19, R0, RZ, P1, !PT ;  /* 0x0000000013157210 */ /* 0x000fe20000ffe4ff */
[----:B------:R2:W-:Y:S01]  /*15540*/  @P0 STS.128 [R63+0x2000], RZ ;  /* 0x002000ff3f000388 */ /* 0x0005e20000000c00 */
[----:B------:R-:W-:-:S03]  /*15550*/  IADD3 R16, P1, PT, R20, R22, RZ ;  /* 0x0000001614107210 */ /* 0x000fc60007f3e0ff */
[----:B------:R-:W-:Y:S01]  /*15560*/  @!PT LDS RZ, [RZ] ;  /* 0x00000000fffff984 */ /* 0x000fe20000000800 */
[----:B------:R-:W-:Y:S01]  /*15570*/  @!PT LDS RZ, [RZ] ;  /* 0x00000000fffff984 */ /* 0x000fe20000000800 */
[----:B------:R-:W-:Y:S01]  /*15580*/  @!PT LDS RZ, [RZ] ;  /* 0x00000000fffff984 */ /* 0x000fe20000000800 */
[----:B------:R3:W-:Y:S02]  /*15590*/  @!P0 LDGSTS.E.BYPASS.LTC128B.128 [R63+0x2800], desc[UR6][R8.64] ;  /* 0x02800000083f8fae */ /* 0x0007e4000b981a06 */
        /* <DEDUP_REMOVED lines=28> */
[----:B------:R2:W-:Y:S01]  /*15760*/  @P0 STS.128 [R63+0x4800], RZ ;  /* 0x004800ff3f000388 */ /* 0x0005e20000000c00 */
[----:B------:R-:W-:-:S03]  /*15770*/  IADD3.X R7, PT, PT, R9, R0, RZ, P1, !PT ;  /* 0x0000000009077210 */ /* 0x000fc60000ffe4ff */
        /* <DEDUP_REMOVED lines=17> */
[----:B------:R-:W-:Y:S01]  /*15890*/  IMAD.X R3, R5, 0x1, R0, P3 ;  /* 0x0000000105037824 */ /* 0x000fe200018e0600 */
[----:B---3--:R-:W-:-:S02]  /*158a0*/  @!P0 IADD3 R12, P1, PT, R2, R22, RZ ;  /* 0x00000016020c8210 */ /* 0x008fc40007f3e0ff */
        /* <DEDUP_REMOVED lines=38> */
.L_x_4599:
[----:B------:R-:W-:Y:S05]  /*15b10*/  BSYNC.RECONVERGENT B1 ;  /* 0x0000000000017941 */ /* 0x000fea0003800200 */
.L_x_4598:
[----:B-12---:R-:W2:Y:S04]  /*15b20*/  LDL.LU R6, [R1+0x28] ;  /* 0x0000280001067983 */ /* 0x006ea80000300800 */
[----:B------:R-:W3:Y:S04]  /*15b30*/  LDL.LU R8, [R1+0x20] ;  /* 0x0000200001087983 */ /* 0x000ee80000300800 */
[----:B------:R-:W4:Y:S04]  /*15b40*/  LDL.LU R10, [R1+0x64] ;  /* 0x00006400010a7983 */ /* 0x000f280000300800 */
[----:B------:R-:W5:Y:S04]  /*15b50*/  LDL.LU R9, [R1+0x6c] ;  /* 0x00006c0001097983 */ /* 0x000f680000300800 */
[----:B------:R-:W2:Y:S04]  /*15b60*/  LDL.LU R11, [R1+0x60] ;  /* 0x00006000010b7983 */ /* 0x000ea80000300800 */
[----:B------:R-:W3:Y:S04]  /*15b70*/  LDL.LU R7, [R1+0x14] ;  /* 0x0000140001077983 */ /* 0x000ee80000300800 */
[----:B------:R-:W3:Y:S04]  /*15b80*/  LDL.LU R14, [R1+0xd8] ;  /* 0x0000d800010e7983 */ /* 0x000ee80000300800 */
        /* <DEDUP_REMOVED lines=17> */
[----:B------:R-:W5:Y:S04]  /*15ca0*/  LDL.LU R18, [R1+0xa4] ;  /* 0x0000a40001127983 */ /* 0x000f680000300800 */
[----:B------:R-:W2:Y:S04]  /*15cb0*/  LDL.LU R15, [R1+0x5c] ;  /* 0x00005c00010f7983 */ /* 0x000ea80000300800 */
[----:B------:R-:W3:Y:S04]  /*15cc0*/  LDL.LU R16, [R1+0x54] ;  /* 0x0000540001107983 */ /* 0x000ee80000300800 */
[----:B------:R-:W2:Y:S04]  /*15cd0*/  LDL.LU R12, [R1+0x44] ;  /* 0x00004400010c7983 */ /* 0x000ea80000300800 */
[----:B------:R-:W2:Y:S01]  /*15ce0*/  LDL.LU R13, [R1+0x48] ;  /* 0x00004800010d7983 */ /* 0x000ea20000300800 */
[----:B------:R-:W-:Y:S01]  /*15cf0*/  VIADD R34, R150, 0xffffff00 ;  /* 0xffffff0096227836 */ /* 0x000fe20000000000 */
[----:B------:R-:W1:Y:S04]  /*15d00*/  S2R R157, SR_TID.X ;  /* 0x00000000009d7919 */ /* 0x000e680000002100 */
[----:B------:R5:W-:Y:S01]  /*15d10*/  STL [R1+0xf8], R34 ;  /* 0x0000f82201007387 */ /* 0x000be20000100800 */
[----:B-1----:R-:W-:Y:S01]  /*15d20*/  SHF.R.U32.HI R0, RZ, 0x2, R157 ;  /* 0x00000002ff007819 */ /* 0x002fe2000001169d */
[----:B------:R-:W-:-:S03]  /*15d30*/  IMAD.SHL.U32 R2, R157, 0x2, RZ ;  /* 0x000000029d027824 */ /* 0x000fc600078e00ff */
[----:B------:R-:W-:Y:S02]  /*15d40*/  LOP3.LUT R3, R0, 0x7, RZ, 0xc0, !PT ;  /* 0x0000000700037812 */ /* 0x000fe400078ec0ff */
[----:B------:R-:W-:Y:S02]  /*15d50*/  LOP3.LUT R0, R2, 0x6, RZ, 0xc0, !PT ;  /* 0x0000000602007812 */ /* 0x000fe400078ec0ff */
[----:B------:R-:W-:Y:S02]  /*15d60*/  LOP3.LUT R3, R3, 0x1f0, R229, 0xf8, !PT ;  /* 0x000001f003037812 */ /* 0x000fe400078ef8e5 */
[----:B------:R-:W-:Y:S02]  /*15d70*/  IADD3 R2, PT, PT, R0, R34, RZ ;  /* 0x0000002200027210 */ /* 0x000fe40007ffe0ff */
[----:B------:R-:W1:Y:S02]  /*15d80*/  S2R R0, SR_CTAID.X ;  /* 0x0000000000007919 */ /* 0x000e640000002500 */
[----:B-1----:R-:W-:-:S05]  /*15d90*/  IMAD R3, R0, 0x40, R3 ;  /* 0x0000004000037824 */ /* 0x002fca00078e0203 */
[----:B------:R-:W-:Y:S01]  /*15da0*/  IADD3 R3, PT, PT, R151, R3, -R228 ;  /* 0x0000000397037210 */ /* 0x000fe20007ffe8e4 */
[----:B----4-:R-:W-:-:S04]  /*15db0*/  IMAD.MOV.U32 R33, RZ, RZ, R32 ;  /* 0x000000ffff217224 */ /* 0x010fc800078e0020 */
[----:B------:R-:W-:Y:S01]  /*15dc0*/  IMAD.MOV.U32 R39, RZ, RZ, R33 ;  /* 0x000000ffff277224 */ /* 0x000fe200078e0021 */
[----:B-----5:R-:W-:-:S05]  /*15dd0*/  MOV R32, R18 ;  /* 0x0000001200207202 */ /* 0x020fca0000000f00 */
[----:B------:R-:W-:Y:S02]  /*15de0*/  IMAD.MOV.U32 R34, RZ, RZ, R32 ;  /* 0x000000ffff227224 */ /* 0x000fe400078e0020 */
[----:B---3--:R-:W-:Y:S02]  /*15df0*/  IMAD.MOV.U32 R18, RZ, RZ, R16 ;  /* 0x000000ffff127224 */ /* 0x008fe400078e0010 */
[----:B--2---:R-:W-:Y:S02]  /*15e00*/  IMAD.MOV.U32 R16, RZ, RZ, R15 ;  /* 0x000000ffff107224 */ /* 0x004fe400078e000f */
[----:B------:R-:W-:Y:S01]  /*15e10*/  IMAD.MOV.U32 R15, RZ, RZ, R12 ;  /* 0x000000ffff0f7224 */ /* 0x000fe200078e000c */
[----:B------:R-:W-:Y:S01]  /*15e20*/  MOV R12, R11 ;  /* 0x0000000b000c7202 */ /* 0x000fe20000000f00 */
[----:B------:R-:W-:Y:S01]  /*15e30*/  IMAD.MOV.U32 R32, RZ, RZ, R16 ;  /* 0x000000ffff207224 */ /* 0x000fe200078e0010 */
[----:B------:R-:W-:Y:S01]  /*15e40*/  IADD3 R16, PT, PT, R2, 0x1, RZ ;  /* 0x0000000102107810 */ /* 0x000fe20007ffe0ff */
[----:B------:R-:W-:-:S02]  /*15e50*/  IMAD.MOV.U32 R40, RZ, RZ, R34 ;  /* 0x000000ffff287224 */ /* 0x000fc400078e0022 */
[----:B------:R-:W-:Y:S02]  /*15e60*/  IMAD.MOV.U32 R11, RZ, RZ, R10 ;  /* 0x000000ffff0b7224 */ /* 0x000fe400078e000a */
[----:B------:R-:W-:Y:S02]  /*15e70*/  IMAD.MOV.U32 R34, RZ, RZ, R12 ;  /* 0x000000ffff227224 */ /* 0x000fe400078e000c */
[----:B------:R-:W-:Y:S02]  /*15e80*/  IMAD.MOV.U32 R10, RZ, RZ, R9 ;  /* 0x000000ffff0a7224 */ /* 0x000fe400078e0009 */
[----:B------:R-:W-:Y:S02]  /*15e90*/  IMAD.MOV.U32 R12, RZ, RZ, R8 ;  /* 0x000000ffff0c7224 */ /* 0x000fe400078e0008 */
[----:B------:R-:W-:Y:S02]  /*15ea0*/  IMAD.MOV.U32 R9, RZ, RZ, R6 ;  /* 0x000000ffff097224 */ /* 0x000fe400078e0006 */
[----:B------:R-:W-:-:S02]  /*15eb0*/  IMAD.MOV.U32 R8, RZ, RZ, R4 ;  /* 0x000000ffff087224 */ /* 0x000fc400078e0004 */
[----:B------:R-:W-:Y:S01]  /*15ec0*/  IMAD.MOV.U32 R35, RZ, RZ, R13 ;  /* 0x000000ffff237224 */ /* 0x000fe200078e000d */
[----:B------:R-:W-:Y:S01]  /*15ed0*/  MOV R37, R18 ;  /* 0x0000001200257202 */ /* 0x000fe20000000f00 */
[----:B------:R-:W-:Y:S02]  /*15ee0*/  IMAD.IADD R4, R3, 0x1, -R16 ;  /* 0x0000000103047824 */ /* 0x000fe400078e0a10 */
[----:B------:R-:W-:Y:S02]  /*15ef0*/  IMAD.MOV.U32 R38, RZ, RZ, R32 ;  /* 0x000000ffff267224 */ /* 0x000fe400078e0020 */
[----:B------:R-:W-:Y:S01]  /*15f00*/  IMAD.MOV.U32 R36, RZ, RZ, R15 ;  /* 0x000000ffff247224 */ /* 0x000fe200078e000f */
[----:B------:R-:W-:Y:S01]  /*15f10*/  MOV R33, R11 ;  /* 0x0000000b00217202 */ /* 0x000fe20000000f00 */
[----:B------:R-:W-:Y:S01]  /*15f20*/  IMAD.MOV.U32 R13, RZ, RZ, R9 ;  /* 0x000000ffff0d7224 */ /* 0x000fe200078e0009 */
[----:B------:R-:W2:Y:S01]  /*15f30*/  LDL.LU R6, [R1+0x10] ;  /* 0x0000100001067983 */ /* 0x000ea20000300800 */
[----:B------:R-:W-:Y:S01]  /*15f40*/  IMAD.MOV.U32 R9, RZ, RZ, R5 ;  /* 0x000000ffff097224 */ /* 0x000fe200078e0005 */
[----:B------:R-:W-:Y:S01]  /*15f50*/  IABS R5, R4 ;  /* 0x0000000400057213 */ /* 0x000fe20000000000 */
[----:B------:R-:W-:Y:S01]  /*15f60*/  IMAD.MOV.U32 R32, RZ, RZ, R10 ;  /* 0x000000ffff207224 */ /* 0x000fe200078e000a */
[----:B------:R-:W-:-:S02]  /*15f70*/  MOV R11, R7 ;  /* 0x00000007000b7202 */ /* 0x000fc40000000f00 */
[----:B------:R-:W-:Y:S01]  /*15f80*/  I2FP.F32.S32 R5, R5 ;  /* 0x0000000500057245 */ /* 0x000fe20000201400 */
[----:B------:R-:W3:Y:S04]  /*15f90*/  LDL.LU R7, [R1] ;  /* 0x0000000001077983 */ /* 0x000ee80000300800 */
[----:B------:R-:W-:Y:S01]  /*15fa0*/  FFMA.FTZ R73, -R148, R5, R40 ;  /* 0x0000000594497223 */ /* 0x000fe20000010128 */
[----:B------:R-:W-:Y:S02]  /*15fb0*/  IMAD.MOV.U32 R40, RZ, RZ, R39 ;  /* 0x000000ffff287224 */ /* 0x000fe400078e0027 */
[----:B------:R-:W-:Y:S02]  /*15fc0*/  IMAD.MOV.U32 R39, RZ, RZ, R38 ;  /* 0x000000ffff277224 */ /* 0x000fe400078e0026 */
[----:B------:R-:W-:Y:S01]  /*15fd0*/  IMAD.MOV.U32 R38, RZ, RZ, R37 ;  /* 0x000000ffff267224 */ /* 0x000fe200078e0025 */
[----:B------:R-:W-:Y:S01]  /*15fe0*/  MOV R37, R36 ;  /* 0x0000002400257202 */ /* 0x000fe20000000f00 */
[----:B------:R-:W-:-:S02]  /*15ff0*/  IMAD.MOV.U32 R36, RZ, RZ, R35 ;  /* 0x000000ffff247224 */ /* 0x000fc400078e0023 */
[----:B------:R-:W-:Y:S02]  /*16000*/  IMAD.MOV.U32 R35, RZ, RZ, R34 ;  /* 0x000000ffff237224 */ /* 0x000fe400078e0022 */
[----:B------:R-:W-:Y:S01]  /*16010*/  IMAD.MOV.U32 R34, RZ, RZ, R33 ;  /* 0x000000ffff227224 */ /* 0x000fe200078e0021 */
[----:B------:R-:W-:Y:S01]  /*16020*/  MOV R33, R32 ;  /* 0x0000002000217202 */ /* 0x000fe20000000f00 */
        /* <DEDUP_REMOVED lines=14> */
[----:B------:R-:W4:Y:S04]  /*16110*/  LDL.LU R17, [R1+0xec] ;  /* 0x0000ec0001117983 */ /* 0x000f280000300800 */
[----:B------:R-:W5:Y:S01]  /*16120*/  LDL.LU R41, [R1+0x74] ;  /* 0x0000740001297983 */ /* 0x000f620000300800 */
[----:B------:R-:W-:-:S03]  /*16130*/  IMAD.MOV.U32 R122, RZ, RZ, R22 ;  /* 0x000000ffff7a7224 */ /* 0x000fc600078e0016 */
[----:B------:R-:W4:Y:S01]  /*16140*/  LDL.LU R63, [R1+0xd0] ;  /* 0x0000d000013f7983 */ /* 0x000f220000300800 */
[----:B------:R-:W-:Y:S02]  /*16150*/  IMAD.MOV.U32 R77, RZ, RZ, R36 ;  /* 0x000000ffff4d7224 */ /* 0x000fe400078e0024 */
[----:B------:R-:W-:Y:S01]  /*16160*/  IMAD.MOV.U32 R95, RZ, RZ, R30 ;  /* 0x000000ffff5f7224 */ /* 0x000fe200078e001e */
[----:B------:R-:W4:Y:S01]  /*16170*/  LDL.LU R104, [R1+0xd4] ;  /* 0x0000d40001687983 */ /* 0x000f220000300800 */
[----:B------:R-:W-:Y:S02]  /*16180*/  IMAD.MOV.U32 R118, RZ, RZ, R25 ;  /* 0x000000ffff767224 */ /* 0x000fe400078e0019 */
[----:B------:R-:W-:Y:S01]  /*16190*/  IMAD.MOV.U32 R60, RZ, RZ, R38 ;  /* 0x000000ffff3c7224 */ /* 0x000fe200078e0026 */
[----:B------:R-:W4:Y:S01]  /*161a0*/  LDL.LU R97, [R1+0xdc] ;  /* 0x0000dc0001617983 */ /* 0x000f220000300800 */
[----:B------:R-:W-:-:S03]  /*161b0*/  IMAD.MOV.U32 R105, RZ, RZ, R28 ;  /* 0x000000ffff697224 */ /* 0x000fc600078e001c */
[----:B------:R-:W4:Y:S01]  /*161c0*/  LDL.LU R124, [R1+0x24] ;  /* 0x00002400017c7983 */ /* 0x000f220000300800 */
[----:B------:R-:W-:-:S03]  /*161d0*/  IMAD.MOV.U32 R126, RZ, RZ, R122 ;  /* 0x000000ffff7e7224 */ /* 0x000fc600078e007a */
[----:B------:R-:W4:Y:S01]  /*161e0*/  LDL.LU R123, [R1+0x2c] ;  /* 0x00002c00017b7983 */ /* 0x000f220000300800 */
[----:B------:R-:W-:Y:S02]  /*161f0*/  IMAD.MOV.U32 R122, RZ, RZ, R118 ;  /* 0x000000ffff7a7224 */ /* 0x000fe400078e0076 */
[----:B------:R-:W-:Y:S01]  /*16200*/  IMAD.MOV.U32 R127, RZ, RZ, R95 ;  /* 0x000000ffff7f7224 */ /* 0x000fe200078e005f */
[----:B------:R-:W4:Y:S01]  /*16210*/  LDL.LU R59, [R1+0x8] ;  /* 0x00000800013b7983 */ /* 0x000f220000300800 */
[----:B------:R-:W-:Y:S01]  /*16220*/  IMAD.MOV.U32 R118, RZ, RZ, R105 ;  /* 0x000000ffff767224 */ /* 0x000fe200078e0069 */
[----:B------:R-:W-:Y:S01]  /*16230*/  MOV R105, R60 ;  /* 0x0000003c00697202 */ /* 0x000fe20000000f00 */
[----:B------:R-:W-:Y:S01]  /*16240*/  IMAD.MOV.U32 R95, RZ, RZ, R77 ;  /* 0x000000ffff5f7224 */ /* 0x000fe200078e004d */
[----:B------:R-:W4:Y:S04]  /*16250*/  LDL.LU R80, [R1+0x1c] ;  /* 0x00001c0001507983 */ /* 0x000f280000300800 */
[----:B------:R-:W4:Y:S04]  /*16260*/  LDL.LU R77, [R1+0x34] ;  /* 0x00003400014d7983 */ /* 0x000f280000300800 */
[----:B------:R-:W4:Y:S01]  /*16270*/  LDL.LU R60, [R1+0x3c] ;  /* 0x00003c00013c7983 */ /* 0x000f220000300800 */
[C---:B------:R-:W-:Y:S01]  /*16280*/  IADD3 R15, PT, PT, R2.reuse, 0x9, RZ ;  /* 0x00000009020f7810 */ /* 0x040fe20007ffe0ff */
[----:B------:R-:W-:-:S04]  /*16290*/  VIADD R18, R2, 0x10 ;  /* 0x0000001002127836 */ /* 0x000fc80000000000 */
[----:B------:R-:W-:-:S05]  /*162a0*/  IMAD.IADD R0, R3, 0x1, -R15 ;  /* 0x0000000103007824 */ /* 0x000fca00078e0a0f */
[----:B------:R-:W-:Y:S01]  /*162b0*/  IABS R4, R0 ;  /* 0x0000000000047213 */ /* 0x000fe20000000000 */
[----:B------:R-:W-:Y:S01]  /*162c0*/  IMAD.MOV.U32 R99, RZ, RZ, R11 ;  /* 0x000000ffff637224 */ /* 0x000fe200078e000b */
[----:B------:R-:W-:Y:S02]  /*162d0*/  MOV R109, R23 ;  /* 0x00000017006d7202 */ /* 0x000fe40000000f00 */
[----:B------:R-:W-:Y:S01]  /*162e0*/  I2FP.F32.S32 R4, R4 ;  /* 0x0000000400047245 */ /* 0x000fe20000201400 */
[----:B------:R-:W-:Y:S01]  /*162f0*/  IMAD.MOV.U32 R117, RZ, RZ, R24 ;  /* 0x000000ffff757224 */ /* 0x000fe200078e0018 */
[C---:B------:R-:W-:Y:S01]  /*16300*/  IADD3 R23, PT, PT, R2.reuse, 0x19, RZ ;  /* 0x0000001902177810 */ /* 0x040fe20007ffe0ff */
[C---:B------:R-:W-:Y:S02]  /*16310*/  VIADD R11, R2.reuse, 0x18 ;  /* 0x00000018020b7836 */ /* 0x040fe40000000000 */
[C---:B------:R-:W-:Y:S02]  /*16320*/  VIADD R24, R2.reuse, 0x20 ;  /* 0x0000002002187836 */ /* 0x040fe40000000000 */
[----:B------:R-:W-:-:S02]  /*16330*/  VIADD R25, R2, 0x21 ;  /* 0x0000002102197836 */ /* 0x000fc40000000000 */
[----:B------:R-:W-:Y:S02]  /*16340*/  IMAD.MOV.U32 R62, RZ, RZ, R37 ;  /* 0x000000ffff3e7224 */ /* 0x000fe400078e0025 */
[----:B------:R-:W-:Y:S01]  /*16350*/  IMAD.MOV.U32 R37, RZ, RZ, R9 ;  /* 0x000000ffff257224 */ /* 0x000fe200078e0009 */
[----:B------:R-:W-:Y:S01]  /*16360*/  MOV R36, R8 ;  /* 0x0000000800247202 */ /* 0x000fe20000000f00 */
[----:B------:R-:W-:Y:S01]  /*16370*/  IMAD.IADD R9, R3, 0x1, -R25 ;  /* 0x0000000103097824 */ /* 0x000fe200078e0a19 */
[----:B------:R-:W-:Y:S02]  /*16380*/  MOV R125, R12 ;  /* 0x0000000c007d7202 */ /* 0x000fe40000000f00 */
[C---:B------:R-:W-:Y:S01]  /*16390*/  IADD3 R12, PT, PT, R2.reuse, 0x28, RZ ;  /* 0x00000028020c7810 */ /* 0x040fe20007ffe0ff */
[C---:B------:R-:W-:Y:S01]  /*163a0*/  VIADD R28, R2.reuse, 0x30 ;  /* 0x00000030021c7836 */ /* 0x040fe20000000000 */
[----:B------:R-:W-:Y:S01]  /*163b0*/  IADD3 R30, PT, PT, R2, 0x38, RZ ;  /* 0x00000038021e7810 */ /* 0x000fe20007ffe0ff */
[----:B------:R-:W-:-:S02]  /*163c0*/  IMAD.MOV.U32 R52, RZ, RZ, R29 ;  /* 0x000000ffff347224 */ /* 0x000fc400078e001d */
[C---:B------:R-:W-:Y:S02]  /*163d0*/  VIADD R29, R2.reuse, 0x31 ;  /* 0x00000031021d7836 */ /* 0x040fe40000000000 */
[----:B------:R-:W-:Y:S02]  /*163e0*/  IMAD.MOV.U32 R91, RZ, RZ, R14 ;  /* 0x000000ffff5b7224 */ /* 0x000fe400078e000e */
[----:B------:R-:W-:Y:S02]  /*163f0*/  IMAD.MOV.U32 R46, RZ, RZ, R33 ;  /* 0x000000ffff2e7224 */ /* 0x000fe400078e0021 */
[C---:B------:R-:W-:Y:S02]  /*16400*/  VIADD R14, R2.reuse, 0x39 ;  /* 0x00000039020e7836 */ /* 0x040fe40000000000 */
[----:B------:R-:W-:Y:S02]  /*16410*/  IMAD.MOV.U32 R47, RZ, RZ, R34 ;  /* 0x000000ffff2f7224 */ /* 0x000fe400078e0022 */
[----:B------:R-:W-:-:S02]  /*16420*/  VIADD R33, R2, 0x41 ;  /* 0x0000004102217836 */ /* 0x000fc40000000000 */
[----:B------:R-:W-:Y:S01]  /*16430*/  VIADD R34, R2, 0x48 ;  /* 0x0000004802227836 */ /* 0x000fe20000000000 */
[----:B------:R-:W-:Y:S02]  /*16440*/  MOV R82, R31 ;  /* 0x0000001f00527202 */ /* 0x000fe40000000f00 */
[----:B------:R-:W-:Y:S01]  /*16450*/  MOV R128, R109 ;  /* 0x0000006d00807202 */ /* 0x000fe20000000f00 */
[----:B------:R-:W-:Y:S01]  /*16460*/  IMAD.MOV.U32 R109, RZ, RZ, R62 ;  /* 0x000000ffff6d7224 */ /* 0x000fe200078e003e */
[----:B------:R-:W-:Y:S01]  /*16470*/  MOV R42, R39 ;  /* 0x00000027002a7202 */ /* 0x000fe20000000f00 */
[----:B------:R-:W-:Y:S01]  /*16480*/  IMAD.MOV.U32 R112, RZ, RZ, R21 ;  /* 0x000000ffff707224 */ /* 0x000fe200078e0015 */
[----:B------:R-:W-:Y:S01]  /*16490*/  MOV R115, R19 ;  /* 0x0000001300737202 */ /* 0x000fe20000000f00 */
[----:B------:R-:W-:Y:S02]  /*164a0*/  IMAD.MOV.U32 R110, RZ, RZ, R20 ;  /* 0x000000ffff6e7224 */ /* 0x000fe400078e0014 */
[----:B------:R-:W-:Y:S01]  /*164b0*/  IMAD.MOV.U32 R131, RZ, RZ, R109 ;  /* 0x000000ffff837224 */ /* 0x000fe200078e006d */
[----:B------:R-:W-:Y:S01]  /*164c0*/  MOV R135, R112 ;  /* 0x0000007000877202 */ /* 0x000fe20000000f00 */
[----:B------:R-:W-:-:S02]  /*164d0*/  IMAD.MOV.U32 R137, RZ, RZ, R115 ;  /* 0x000000ffff897224 */ /* 0x000fc400078e0073 */
[----:B--2---:R-:W-:Y:S01]  /*164e0*/  IMAD.MOV.U32 R10, RZ, RZ, R6 ;  /* 0x000000ffff0a7224 */ /* 0x004fe200078e0006 */
[----:B------:R-:W-:-:S04]  /*164f0*/  IADD3 R6, PT, PT, R3, -R18, RZ ;  /* 0x8000001203067210 */ /* 0x000fc80007ffe0ff */
[----:B------:R-:W-:Y:S01]  /*16500*/  IABS R0, R6 ;  /* 0x0000000600007213 */ /* 0x000fe20000000000 */
[----:B------:R-:W-:Y:S02]  /*16510*/  IMAD.MOV.U32 R100, RZ, RZ, R10 ;  /* 0x000000ffff647224 */ /* 0x000fe400078e000a */
[----:B------:R-:W-:Y:S01]  /*16520*/  VIADD R10, R2, 0x11 ;  /* 0x00000011020a7836 */ /* 0x000fe20000000000 */
[----:B------:R-:W-:Y:S01]  /*16530*/  I2FP.F32.S32 R0, R0 ;  /* 0x0000000000007245 */ /* 0x000fe20000201400 */
[----:B---3--:R-:W-:Y:S02]  /*16540*/  IMAD.MOV.U32 R55, RZ, RZ, R7 ;  /* 0x000000ffff377224 */ /* 0x008fe400078e0007 */
[C---:B------:R-:W-:Y:S02]  /*16550*/  IMAD.IADD R6, R3.reuse, 0x1, -R23 ;  /* 0x0000000103067824 */ /* 0x040fe400078e0a17 */
[----:B------:R-:W-:Y:S01]  /*16560*/  FFMA.FTZ R75, -R148, R0, R216 ;  /* 0x00000000944b7223 */ /* 0x000fe200000101d8 */
[C---:B------:R-:W-:Y:S01]  /*16570*/  IADD3 R0, PT, PT, R3.reuse, -R11, RZ ;  /* 0x8000000b03007210 */ /* 0x040fe20007ffe0ff */
[----:B------:R-:W-:-:S03]  /*16580*/  IMAD.IADD R7, R3, 0x1, -R24 ;  /* 0x0000000103077824 */ /* 0x000fc600078e0a18 */
[----:B------:R-:W-:Y:S02]  /*16590*/  IABS R5, R0 ;  /* 0x0000000000057213 */ /* 0x000fe40000000000 */
[----:B------:R-:W-:Y:S02]  /*165a0*/  IABS R0, R7 ;  /* 0x0000000700007213 */ /* 0x000fe40000000000 */
[----:B------:R-:W-:Y:S01]  /*165b0*/  MOV R7, R5 ;  /* 0x0000000500077202 */ /* 0x000fe20000000f00 */
[----:B------:R-:W-:Y:S02]  /*165c0*/  IMAD.MOV.U32 R216, RZ, RZ, R13 ;  /* 0x000000ffffd87224 */ /* 0x000fe400078e000d */
[----:B------:R-:W-:Y:S01]  /*165d0*/  VIADD R13, R2, 0x29 ;  /* 0x00000029020d7836 */ /* 0x000fe20000000000 */
[----:B------:R-:W-:Y:S01]  /*165e0*/  I2FP.F32.S32 R7, R7 ;  /* 0x0000000700077245 */ /* 0x000fe20000201400 */
[----:B-----5:R-:W-:Y:S01]  /*165f0*/  FFMA.FTZ R74, -R148, R4, R41 ;  /* 0x00000004944a7223 */ /* 0x020fe20000010129 */
[----:B------:R-:W-:-:S05]  /*16600*/  IMAD.IADD R4, R3, 0x1, -R10 ;  /* 0x0000000103047824 */ /* 0x000fca00078e0a0a */
[----:B------:R-:W-:Y:S02]  /*16610*/  IABS R8, R4 ;  /* 0x0000000400087213 */ /* 0x000fe40000000000 */
[----:B------:R-:W-:Y:S02]  /*16620*/  IABS R4, R6 ;  /* 0x0000000600047213 */ /* 0x000fe40000000000 */
[----:B------:R-:W-:-:S03]  /*16630*/  IABS R6, R9 ;  /* 0x0000000900067213 */ /* 0x000fc60000000000 */
[----:B------:R-:W-:Y:S02]  /*16640*/  IMAD.MOV.U32 R5, RZ, RZ, R4 ;  /* 0x000000ffff057224 */ /* 0x000fe400078e0004 */
[----:B------:R-:W-:Y:S02]  /*16650*/  IMAD.MOV.U32 R4, RZ, RZ, R0 ;  /* 0x000000ffff047224 */ /* 0x000fe400078e0000 */
[----:B------:R-:W-:Y:S01]  /*16660*/  IMAD.MOV.U32 R0, RZ, RZ, R6 ;  /* 0x000000ffff007224 */ /* 0x000fe200078e0006 */
[----:B------:R-:W-:Y:S02]  /*16670*/  I2FP.F32.S32 R6, R8 ;  /* 0x0000000800067245 */ /* 0x000fe40000201400 */
[----:B------:R-:W-:Y:S02]  /*16680*/  I2FP.F32.S32 R4, R4 ;  /* 0x0000000400047245 */ /* 0x000fe40000201400 */
[----:B------:R-:W-:Y:S01]  /*16690*/  I2FP.F32.S32 R0, R0 ;  /* 0x0000000000007245 */ /* 0x000fe20000201400 */
[C---:B------:R-:W-:Y:S01]  /*166a0*/  FFMA.FTZ R68, -R148.reuse, R6, R217 ;  /* 0x0000000694447223 */ /* 0x040fe200000101d9 */
[----:B------:R-:W-:Y:S01]  /*166b0*/  I2FP.F32.S32 R5, R5 ;  /* 0x0000000500057245 */ /* 0x000fe20000201400 */
[----:B------:R-:W-:Y:S01]  /*166c0*/  FFMA.FTZ R84, -R148, R4, R208 ;  /* 0x0000000494547223 */ /* 0x000fe200000101d0 */
[----:B------:R-:W-:-:S02]  /*166d0*/  IMAD.IADD R4, R3, 0x1, -R12 ;  /* 0x0000000103047824 */ /* 0x000fc400078e0a0c */
[C---:B------:R-:W-:Y:S01]  /*166e0*/  FFMA.FTZ R83, -R148.reuse, R0, R209 ;  /* 0x0000000094537223 */ /* 0x040fe200000101d1 */
[C---:B------:R-:W-:Y:S02]  /*166f0*/  IMAD.IADD R0, R3.reuse, 0x1, -R13 ;  /* 0x0000000103007824 */ /* 0x040fe400078e0a0d */
[C---:B------:R-:W-:Y:S02]  /*16700*/  IMAD.IADD R6, R3.reuse, 0x1, -R28 ;  /* 0x0000000103067824 */ /* 0x040fe400078e0a1c */
[C---:B------:R-:W-:Y:S01]  /*16710*/  FFMA.FTZ R67, -R148.reuse, R7, R204 ;  /* 0x0000000794437223 */ /* 0x040fe200000101cc */
[C---:B------:R-:W-:Y:S02]  /*16720*/  IMAD.IADD R9, R3.reuse, 0x1, -R30 ;  /* 0x0000000103097824 */ /* 0x040fe400078e0a1e */
[----:B------:R-:W-:Y:S01]  /*16730*/  FFMA.FTZ R85, -R148, R5, R205 ;  /* 0x0000000594557223 */ /* 0x000fe200000101cd */
[----:B------:R-:W-:Y:S02]  /*16740*/  IADD3 R7, PT, PT, R3, -R29, RZ ;  /* 0x8000001d03077210 */ /* 0x000fe40007ffe0ff */
[----:B------:R-:W-:-:S02]  /*16750*/  IABS R8, R4 ;  /* 0x0000000400087213 */ /* 0x000fc40000000000 */
[----:B------:R-:W-:Y:S02]  /*16760*/  IABS R5, R0 ;  /* 0x0000000000057213 */ /* 0x000fe40000000000 */
[----:B------:R-:W-:Y:S02]  /*16770*/  IABS R4, R6 ;  /* 0x0000000600047213 */ /* 0x000fe40000000000 */
[----:B------:R-:W-:Y:S02]  /*16780*/  IABS R0, R7 ;  /* 0x0000000700007213 */ /* 0x000fe40000000000 */
[----:B------:R-:W-:Y:S01]  /*16790*/  IABS R6, R9 ;  /* 0x0000000900067213 */ /* 0x000fe20000000000 */
[----:B------:R-:W-:Y:S02]  /*167a0*/  IMAD.MOV.U32 R7, RZ, RZ, R5 ;  /* 0x000000ffff077224 */ /* 0x000fe400078e0005 */
[----:B------:R-:W-:Y:S01]  /*167b0*/  IMAD.MOV.U32 R5, RZ, RZ, R4 ;  /* 0x000000ffff057224 */ /* 0x000fe200078e0004 */
[----:B------:R-:W-:Y:S01]  /*167c0*/  MOV R4, R0 ;  /* 0x0000000000047202 */ /* 0x000fe20000000f00 */
[----:B------:R-:W-:Y:S01]  /*167d0*/  IMAD.MOV.U32 R0, RZ, RZ, R6 ;  /* 0x000000ffff007224 */ /* 0x000fe200078e0006 */
[----:B------:R-:W-:Y:S01]  /*167e0*/  I2FP.F32.S32 R6, R8 ;  /* 0x0000000800067245 */ /* 0x000fe20000201400 */
[----:B----4-:R-:W-:Y:S01]  /*167f0*/  IMAD.MOV.U32 R113, RZ, RZ, R17 ;  /* 0x000000ffff717224 */ /* 0x010fe200078e0011 */
[----:B------:R-:W-:-:S02]  /*16800*/  I2FP.F32.S32 R4, R4 ;  /* 0x0000000400047245 */ /* 0x000fc40000201400 */
[----:B------:R-:W-:Y:S02]  /*16810*/  I2FP.F32.S32 R0, R0 ;  /* 0x0000000000007245 */ /* 0x000fe40000201400 */
[----:B------:R-:W-:Y:S02]  /*16820*/  I2FP.F32.S32 R7, R7 ;  /* 0x0000000700077245 */ /* 0x000fe40000201400 */
[----:B------:R-:W-:Y:S01]  /*16830*/  IADD3 R17, PT, PT, R2, 0x40, RZ ;  /* 0x0000004002117810 */ /* 0x000fe20007ffe0ff */
[C---:B------:R-:W-:Y:S01]  /*16840*/  FFMA.FTZ R89, -R148.reuse, R4, R225 ;  /* 0x0000000494597223 */ /* 0x040fe200000101e1 */
[----:B------:R-:W-:Y:S01]  /*16850*/  I2FP.F32.S32 R5, R5 ;  /* 0x0000000500057245 */ /* 0x000fe20000201400 */
[C---:B------:R-:W-:Y:S01]  /*16860*/  FFMA.FTZ R88, -R148.reuse, R0, R212 ;  /* 0x0000000094587223 */ /* 0x040fe200000101d4 */
[C---:B------:R-:W-:Y:S02]  /*16870*/  IMAD.IADD R4, R3.reuse, 0x1, -R14 ;  /* 0x0000000103047824 */ /* 0x040fe400078e0a0e */
[C---:B------:R-:W-:Y:S01]  /*16880*/  FFMA.FTZ R70, -R148.reuse, R6, R240 ;  /* 0x0000000694467223 */ /* 0x040fe200000101f0 */
[----:B------:R-:W-:Y:S01]  /*16890*/  FFMA.FTZ R69, -R148, R7, R241 ;  /* 0x0000000794457223 */ /* 0x000fe200000101f1 */
[C---:B------:R-:W-:Y:S01]  /*168a0*/  IMAD.IADD R0, R3.reuse, 0x1, -R17 ;  /* 0x0000000103007824 */ /* 0x040fe200078e0a11 */
[C---:B------:R-:W-:Y:S01]  /*168b0*/  IADD3 R6, PT, PT, R3.reuse, -R33, RZ ;  /* 0x8000002103067210 */ /* 0x040fe20007ffe0ff */
[----:B------:R-:W-:-:S02]  /*168c0*/  IMAD.IADD R7, R3, 0x1, -R34 ;  /* 0x0000000103077824 */ /* 0x000fc400078e0a22 */
[----:B------:R-:W-:Y:S01]  /*168d0*/  FFMA.FTZ R90, -R148, R5, R224 ;  /* 0x00000005945a7223 */ /* 0x000fe200000101e0 */
[----:B------:R-:W-:Y:S02]  /*168e0*/  IABS R8, R4 ;  /* 0x0000000400087213 */ /* 0x000fe40000000000 */
[----:B------:R-:W-:Y:S02]  /*168f0*/  IABS R5, R0 ;  /* 0x0000000000057213 */ /* 0x000fe40000000000 */
[----:B------:R-:W-:Y:S02]  /*16900*/  IABS R4, R6 ;  /* 0x0000000600047213 */ /* 0x000fe40000000000 */
[----:B------:R-:W-:Y:S02]  /*16910*/  IABS R0, R7 ;  /* 0x0000000700007213 */ /* 0x000fe40000000000 */
[----:B------:R-:W-:Y:S01]  /*16920*/  MOV R7, R5 ;  /* 0x0000000500077202 */ /* 0x000fe20000000f00 */
[----:B------:R-:W-:-:S02]  /*16930*/  IMAD.MOV.U32 R5, RZ, RZ, R4 ;  /* 0x000000ffff057224 */ /* 0x000fc400078e0004 */
[----:B------:R-:W-:Y:S01]  /*16940*/  IMAD.MOV.U32 R4, RZ, RZ, R0 ;  /* 0x000000ffff047224 */ /* 0x000fe200078e0000 */
[----:B------:R-:W-:Y:S02]  /*16950*/  MOV R212, R123 ;  /* 0x0000007b00d47202 */ /* 0x000fe40000000f00 */
[----:B------:R-:W-:Y:S01]  /*16960*/  MOV R123, R82 ;  /* 0x00000052007b7202 */ /* 0x000fe20000000f00 */
[----:B------:R-:W-:Y:S01]  /*16970*/  IMAD.MOV.U32 R41, RZ, RZ, R40 ;  /* 0x000000ffff297224 */ /* 0x000fe200078e0028 */
[----:B------:R-:W-:Y:S02]  /*16980*/  I2FP.F32.S32 R4, R4 ;  /* 0x0000000400047245 */ /* 0x000fe40000201400 */
[----:B------:R-:W-:Y:S02]  /*16990*/  MOV R129, R123 ;  /* 0x0000007b00817202 */ /* 0x000fe40000000f00 */
[----:B------:R-:W-:Y:S01]  /*169a0*/  MOV R132, R60 ;  /* 0x0000003c00847202 */ /* 0x000fe20000000f00 */
[----:B------:R-:W-:-:S02]  /*169b0*/  IMAD.MOV.U32 R82, RZ, RZ, R42 ;  /* 0x000000ffff527224 */ /* 0x000fc400078e002a */
[----:B------:R-:W-:Y:S01]  /*169c0*/  FFMA.FTZ R96, -R148, R4, R192 ;  /* 0x0000000494607223 */ /* 0x000fe200000101c0 */
[----:B------:R-:W-:Y:S01]  /*169d0*/  IMAD.MOV.U32 R62, RZ, RZ, R41 ;  /* 0x000000ffff3e7224 */ /* 0x000fe200078e0029 */
[----:B------:R-:W2:Y:S01]  /*169e0*/  LDL.LU R42, [R1+0x38] ;  /* 0x00003800012a7983 */ /* 0x000ea20000300800 */
[----:B------:R-:W-:Y:S01]  /*169f0*/  MOV R192, R132 ;  /* 0x0000008400c07202 */ /* 0x000fe20000000f00 */
[----:B------:R-:W-:Y:S02]  /*16a00*/  IMAD.MOV.U32 R136, RZ, RZ, R113 ;  /* 0x000000ffff887224 */ /* 0x000fe400078e0071 */
[----:B------:R-:W3:Y:S01]  /*16a10*/  LDL.LU R41, [R1+0x30] ;  /* 0x0000300001297983 */ /* 0x000ee20000300800 */
[----:B------:R-:W-:Y:S02]  /*16a20*/  IMAD.MOV.U32 R132, RZ, RZ, R131 ;  /* 0x000000ffff847224 */ /* 0x000fe400078e0083 */
[----:B------:R-:W-:Y:S01]  /*16a30*/  IMAD.MOV.U32 R134, RZ, RZ, R129 ;  /* 0x000000ffff867224 */ /* 0x000fe200078e0081 */
[----:B------:R-:W4:Y:S01]  /*16a40*/  LDL.LU R113, [R1+0x80] ;  /* 0x0000800001717983 */ /* 0x000f220000300800 */
[----:B------:R-:W-:Y:S01]  /*16a50*/  IMAD.MOV.U32 R129, RZ, RZ, R122 ;  /* 0x000000ffff817224 */ /* 0x000fe200078e007a */
[----:B------:R-:W-:Y:S01]  /*16a60*/  MOV R122, R97 ;  /* 0x00000061007a7202 */ /* 0x000fe20000000f00 */
[----:B------:R-:W-:Y:S01]  /*16a70*/  IMAD.MOV.U32 R131, RZ, RZ, R110 ;  /* 0x000000ffff837224 */ /* 0x000fe200078e006e */
[----:B------:R-:W5:Y:S01]  /*16a80*/  LDL.LU R112, [R1+0x84] ;  /* 0x0000840001707983 */ /* 0x000f620000300800 */
[----:B------:R-:W-:-:S03]  /*16a90*/  IMAD.MOV.U32 R115, RZ, RZ, R63 ;  /* 0x000000ffff737224 */ /* 0x000fc600078e003f */
[----:B------:R-:W2:Y:S04]  /*16aa0*/  LDL.LU R110, [R1+0x8c] ;  /* 0x00008c00016e7983 */ /* 0x000ea80000300800 */
[----:B------:R-:W3:Y:S04]  /*16ab0*/  LDL.LU R97, [R1+0x88] ;  /* 0x0000880001617983 */ /* 0x000ee80000300800 */
[----:B------:R-:W3:Y:S01]  /*16ac0*/  LDL.LU R63, [R1+0xb8] ;  /* 0x0000b800013f7983 */ /* 0x000ee20000300800 */
[----:B------:R-:W-:Y:S01]  /*16ad0*/  MOV R138, R128 ;  /* 0x00000080008a7202 */ /* 0x000fe20000000f00 */
[----:B------:R-:W-:Y:S01]  /*16ae0*/  IMAD.MOV.U32 R133, RZ, RZ, R126 ;  /* 0x000000ffff857224 */ /* 0x000fe200078e007e */
[----:B------:R-:W-:Y:S01]  /*16af0*/  MOV R128, R117 ;  /* 0x0000007500807202 */ /* 0x000fe20000000f00 */
[----:B------:R-:W-:-:S02]  /*16b00*/  IMAD.MOV.U32 R117, RZ, RZ, R91 ;  /* 0x000000ffff757224 */ /* 0x000fc400078e005b */
[----:B------:R-:W-:Y:S01]  /*16b10*/  IMAD.MOV.U32 R126, RZ, RZ, R104 ;  /* 0x000000ffff7e7224 */ /* 0x000fe200078e0068 */
[----:B------:R-:W3:Y:S01]  /*16b20*/  LDL.LU R91, [R1+0x4c] ;  /* 0x00004c00015b7983 */ /* 0x000ee20000300800 */
[----:B------:R-:W-:Y:S01]  /*16b30*/  IMAD.MOV.U32 R139, RZ, RZ, R135 ;  /* 0x000000ffff8b7224 */ /* 0x000fe200078e0087 */
[----:B------:R-:W-:Y:S01]  /*16b40*/  MOV R135, R117 ;  /* 0x0000007500877202 */ /* 0x000fe20000000f00 */
[----:B------:R-:W-:Y:S01]  /*16b50*/  IMAD.MOV.U32 R141, RZ, RZ, R126 ;  /* 0x000000ffff8d7224 */ /* 0x000fe200078e007e */
[----:B------:R-:W3:Y:S01]  /*16b60*/  LDL.LU R104, [R1+0x40] ;  /* 0x0000400001687983 */ /* 0x000ee20000300800 */
[----:B------:R-:W-:Y:S02]  /*16b70*/  IMAD.MOV.U32 R140, RZ, RZ, R136 ;  /* 0x000000ffff8c7224 */ /* 0x000fe400078e0088 */
[----:B------:R-:W-:Y:S02]  /*16b80*/  IMAD.MOV.U32 R126, RZ, RZ, R115 ;  /* 0x000000ffff7e7224 */ /* 0x000fe400078e0073 */
[----:B------:R-:W-:Y:S01]  /*16b90*/  IMAD.MOV.U32 R136, RZ, RZ, R122 ;  /* 0x000000ffff887224 */ /* 0x000fe200078e007a */
[----:B------:R-:W-:-:S02]  /*16ba0*/  MOV R142, R138 ;  /* 0x0000008a008e7202 */ /* 0x000fc40000000f00 */
[----:B------:R-:W-:Y:S01]  /*16bb0*/  MOV R138, R131 ;  /* 0x00000083008a7202 */ /* 0x000fe20000000f00 */
[----:B------:R-:W-:Y:S02]  /*16bc0*/  IMAD.MOV.U32 R143, RZ, RZ, R135 ;  /* 0x000000ffff8f7224 */ /* 0x000fe400078e0087 */
[----:B------:R-:W-:Y:S01]  /*16bd0*/  IMAD.MOV.U32 R145, RZ, RZ, R126 ;  /* 0x000000ffff917224 */ /* 0x000fe200078e007e */
[----:B------:R-:W-:Y:S02]  /*16be0*/  MOV R61, R35 ;  /* 0x00000023003d7202 */ /* 0x000fe40000000f00 */
[----:B------:R-:W-:-:S05]  /*16bf0*/  IADD3 R35, PT, PT, R2, 0x49, RZ ;  /* 0x0000004902237810 */ /* 0x000fca0007ffe0ff */
[----:B------:R-:W-:-:S05]  /*16c00*/  IMAD.IADD R9, R3, 0x1, -R35 ;  /* 0x0000000103097824 */ /* 0x000fca00078e0a23 */
[----:B------:R-:W-:-:S04]  /*16c10*/  IABS R6, R9 ;  /* 0x0000000900067213 */ /* 0x000fc80000000000 */
[----:B------:R-:W-:Y:S01]  /*16c20*/  MOV R0, R6 ;  /* 0x0000000600007202 */ /* 0x000fe20000000f00 */
[C---:B------:R-:W-:Y:S01]  /*16c30*/  VIADD R20, R2.reuse, 0x51 ;  /* 0x0000005102147836 */ /* 0x040fe20000000000 */
[----:B------:R-:W-:Y:S02]  /*16c40*/  I2FP.F32.S32 R6, R8 ;  /* 0x0000000800067245 */ /* 0x000fe40000201400 */
[----:B------:R-:W-:Y:S01]  /*16c50*/  I2FP.F32.S32 R0, R0 ;  /* 0x0000000000007245 */ /* 0x000fe20000201400 */
[C---:B------:R-:W-:Y:S01]  /*16c60*/  VIADD R19, R2.reuse, 0x50 ;  /* 0x0000005002137836 */ /* 0x040fe20000000000 */
[----:B------:R-:W-:Y:S01]  /*16c70*/  I2FP.F32.S32 R7, R7 ;  /* 0x0000000700077245 */ /* 0x000fe20000201400 */
[C---:B------:R-:W-:Y:S01]  /*16c80*/  VIADD R39, R2.reuse, 0x59 ;  /* 0x0000005902277836 */ /* 0x040fe20000000000 */
[----:B------:R-:W-:Y:S01]  /*16c90*/  IADD3 R38, PT, PT, R2, 0x58, RZ ;  /* 0x0000005802267810 */ /* 0x000fe20007ffe0ff */
[----:B------:R-:W-:Y:S01]  /*16ca0*/  FFMA.FTZ R94, -R148, R0, R193 ;  /* 0x00000000945e7223 */ /* 0x000fe200000101c1 */
[----:B------:R-:W-:Y:S01]  /*16cb0*/  I2FP.F32.S32 R5, R5 ;  /* 0x0000000500057245 */ /* 0x000fe20000201400 */
[----:B------:R-:W-:-:S02]  /*16cc0*/  VIADD R40, R2, 0x60 ;  /* 0x0000006002287836 */ /* 0x000fc40000000000 */
[C---:B------:R-:W-:Y:S01]  /*16cd0*/  FFMA.FTZ R72, -R148.reuse, R6, R213 ;  /* 0x0000000694487223 */ /* 0x040fe200000101d5 */
[C---:B------:R-:W-:Y:S02]  /*16ce0*/  IMAD.IADD R0, R3.reuse, 0x1, -R20 ;  /* 0x0000000103007824 */ /* 0x040fe400078e0a14 */
[C---:B------:R-:W-:Y:S01]  /*16cf0*/  FFMA.FTZ R71, -R148.reuse, R7, R200 ;  /* 0x0000000794477223 */ /* 0x040fe200000101c8 */
[C---:B------:R-:W-:Y:S01]  /*16d00*/  IADD3 R4, PT, PT, R3.reuse, -R19, RZ ;  /* 0x8000001303047210 */ /* 0x040fe20007ffe0ff */
[C---:B------:R-:W-:Y:S01]  /*16d10*/  IMAD.IADD R6, R3.reuse, 0x1, -R38 ;  /* 0x0000000103067824 */ /* 0x040fe200078e0a26 */
[C---:B------:R-:W-:Y:S01]  /*16d20*/  IADD3 R7, PT, PT, R3.reuse, -R39, RZ ;  /* 0x8000002703077210 */ /* 0x040fe20007ffe0ff */
[----:B------:R-:W-:Y:S02]  /*16d30*/  IMAD.IADD R9, R3, 0x1, -R40 ;  /* 0x0000000103097824 */ /* 0x000fe400078e0a28 */
[----:B------:R-:W-:Y:S01]  /*16d40*/  FFMA.FTZ R98, -R148, R5, R201 ;  /* 0x0000000594627223 */ /* 0x000fe200000101c9 */
[----:B------:R-:W-:-:S02]  /*16d50*/  IABS R5, R0 ;  /* 0x0000000000057213 */ /* 0x000fc40000000000 */
[----:B------:R-:W-:Y:S02]  /*16d60*/  IABS R8, R4 ;  /* 0x0000000400087213 */ /* 0x000fe40000000000 */
[----:B------:R-:W-:Y:S02]  /*16d70*/  IABS R4, R6 ;  /* 0x0000000600047213 */ /* 0x000fe40000000000 */
[----:B------:R-:W-:Y:S02]  /*16d80*/  IABS R0, R7 ;  /* 0x0000000700007213 */ /* 0x000fe40000000000 */
[----:B------:R-:W-:Y:S01]  /*16d90*/  IABS R6, R9 ;  /* 0x0000000900067213 */ /* 0x000fe20000000000 */
[----:B------:R-:W-:Y:S01]  /*16da0*/  IMAD.MOV.U32 R7, RZ, RZ, R5 ;  /* 0x000000ffff077224 */ /* 0x000fe200078e0005 */
[----:B------:R-:W-:Y:S01]  /*16db0*/  MOV R5, R4 ;  /* 0x0000000400057202 */ /* 0x000fe20000000f00 */
[----:B------:R-:W-:Y:S02]  /*16dc0*/  IMAD.MOV.U32 R4, RZ, RZ, R0 ;  /* 0x000000ffff047224 */ /* 0x000fe400078e0000 */
[----:B------:R-:W-:Y:S01]  /*16dd0*/  IMAD.MOV.U32 R0, RZ, RZ, R6 ;  /* 0x000000ffff007224 */ /* 0x000fe200078e0006 */
[----:B------:R-:W-:-:S02]  /*16de0*/  I2FP.F32.S32 R6, R8 ;  /* 0x0000000800067245 */ /* 0x000fc40000201400 */
[----:B------:R-:W-:Y:S01]  /*16df0*/  I2FP.F32.S32 R4, R4 ;  /* 0x0000000400047245 */ /* 0x000fe20000201400 */
[C---:B------:R-:W-:Y:S01]  /*16e00*/  VIADD R22, R2.reuse, 0x68 ;  /* 0x0000006802167836 */ /* 0x040fe20000000000 */
[----:B------:R-:W-:Y:S02]  /*16e10*/  I2FP.F32.S32 R0, R0 ;  /* 0x0000000000007245 */ /* 0x000fe40000201400 */
[C---:B------:R-:W-:Y:S01]  /*16e20*/  IADD3 R21, PT, PT, R2.reuse, 0x61, RZ ;  /* 0x0000006102157810 */ /* 0x040fe20007ffe0ff */
[----:B------:R-:W-:Y:S01]  /*16e30*/  VIADD R43, R2, 0x69 ;  /* 0x00000069022b7836 */ /* 0x000fe20000000000 */
[----:B------:R-:W-:Y:S01]  /*16e40*/  I2FP.F32.S32 R7, R7 ;  /* 0x0000000700077245 */ /* 0x000fe20000201400 */
[----:B------:R-:W-:Y:S01]  /*16e50*/  FFMA.FTZ R102, -R148, R4, R165 ;  /* 0x0000000494667223 */ /* 0x000fe200000101a5 */
[C---:B------:R-:W-:Y:S01]  /*16e60*/  IADD3 R44, PT, PT, R2.reuse, 0x70, RZ ;  /* 0x00000070022c7810 */ /* 0x040fe20007ffe0ff */
[----:B------:R-:W-:Y:S01]  /*16e70*/  VIADD R45, R2, 0x71 ;  /* 0x00000071022d7836 */ /* 0x000fe20000000000 */
[----:B------:R-:W-:Y:S01]  /*16e80*/  I2FP.F32.S32 R5, R5 ;  /* 0x0000000500057245 */ /* 0x000fe20000201400 */
[C---:B------:R-:W-:Y:S01]  /*16e90*/  FFMA.FTZ R78, -R148.reuse, R6, R184 ;  /* 0x00000006944e7223 */ /* 0x040fe200000101b8 */
[----:B------:R-:W-:Y:S01]  /*16ea0*/  FFMA.FTZ R101, -R148, R0, R160 ;  /* 0x0000000094657223 */ /* 0x000fe200000101a0 */
[C---:B------:R-:W-:Y:S01]  /*16eb0*/  IMAD.IADD R4, R3.reuse, 0x1, -R21 ;  /* 0x0000000103047824 */ /* 0x040fe200078e0a15 */
[C---:B------:R-:W-:Y:S01]  /*16ec0*/  IADD3 R0, PT, PT, R3.reuse, -R22, RZ ;  /* 0x8000001603007210 */ /* 0x040fe20007ffe0ff */
[----:B------:R-:W-:-:S02]  /*16ed0*/  IMAD.IADD R6, R3, 0x1, -R43 ;  /* 0x0000000103067824 */ /* 0x000fc400078e0a2b */
[C---:B------:R-:W-:Y:S01]  /*16ee0*/  FFMA.FTZ R76, -R148.reuse, R7, R185 ;  /* 0x00000007944c7223 */ /* 0x040fe200000101b9 */
[C---:B------:R-:W-:Y:S02]  /*16ef0*/  IMAD.IADD R7, R3.reuse, 0x1, -R44 ;  /* 0x0000000103077824 */ /* 0x040fe400078e0a2c */
[----:B------:R-:W-:Y:S01]  /*16f00*/  FFMA.FTZ R103, -R148, R5, R164 ;  /* 0x0000000594677223 */ /* 0x000fe200000101a4 */
[----:B------:R-:W-:Y:S02]  /*16f10*/  IADD3 R9, PT, PT, R3, -R45, RZ ;  /* 0x8000002d03097210 */ /* 0x000fe40007ffe0ff */
[----:B------:R-:W-:Y:S02]  /*16f20*/  IABS R8, R4 ;  /* 0x0000000400087213 */ /* 0x000fe40000000000 */
[----:B------:R-:W-:Y:S01]  /*16f30*/  IABS R5, R0 ;  /* 0x0000000000057213 */ /* 0x000fe20000000000 */
[----:B----4-:R-:W-:Y:S01]  /*16f40*/  IMAD.MOV.U32 R122, RZ, RZ, R113 ;  /* 0x000000ffff7a7224 */ /* 0x010fe200078e0071 */
[----:B-----5:R-:W-:Y:S01]  /*16f50*/  MOV R117, R112 ;  /* 0x0000007000757202 */ /* 0x020fe20000000f00 */
[----:B--2---:R-:W-:-:S02]  /*16f60*/  IMAD.MOV.U32 R115, RZ, RZ, R110 ;  /* 0x000000ffff737224 */ /* 0x004fc400078e006e */
[----:B------:R-:W-:Y:S02]  /*16f70*/  IMAD.MOV.U32 R110, RZ, RZ, R62 ;  /* 0x000000ffff6e7224 */ /* 0x000fe400078e003e */
[----:B---3--:R-:W-:Y:S01]  /*16f80*/  IMAD.MOV.U32 R113, RZ, RZ, R97 ;  /* 0x000000ffff717224 */ /* 0x008fe200078e0061 */
[----:B------:R-:W-:Y:S02]  /*16f90*/  MOV R112, R63 ;  /* 0x0000003f00707202 */ /* 0x000fe40000000f00 */
[----:B------:R-:W2:Y:S04]  /*16fa0*/  LDL.LU R63, [R1+0x7c] ;  /* 0x00007c00013f7983 */ /* 0x000ea80000300800 */
[----:B------:R-:W3:Y:S04]  /*16fb0*/  LDL.LU R62, [R1+0x70] ;  /* 0x00007000013e7983 */ /* 0x000ee80000300800 */
[----:B------:R-:W4:Y:S04]  /*16fc0*/  LDL.LU R97, [R1+0x58] ;  /* 0x0000580001617983 */ /* 0x000f280000300800 */
[----:B------:R-:W5:Y:S01]  /*16fd0*/  LDL.LU R131, [R1+0x50] ;  /* 0x0000500001837983 */ /* 0x000f620000300800 */
[----:B------:R-:W-:-:S03]  /*16fe0*/  IMAD.MOV.U32 R135, RZ, RZ, R117 ;  /* 0x000000ffff877224 */ /* 0x000fc600078e0075 */
[----:B------:R-:W4:Y:S04]  /*16ff0*/  LDL.LU R117, [R1+0xa8] ;  /* 0x0000a80001757983 */ /* 0x000f280000300800 */
[----:B------:R-:W4:Y:S04]  /*17000*/  LDL.LU R158, [R1+0xac] ;  /* 0x0000ac00019e7983 */ /* 0x000f280000300800 */
[----:B------:R-:W4:Y:S01]  /*17010*/  LDL.LU R126, [R1+0xa0] ;  /* 0x0000a000017e7983 */ /* 0x000f220000300800 */
[----:B------:R-:W-:-:S03]  /*17020*/  MOV R156, R113 ;  /* 0x00000071009c7202 */ /* 0x000fc60000000f00 */
[----:B------:R-:W4:Y:S01]  /*17030*/  LDL.LU R113, [R1+0x68] ;  /* 0x0000680001717983 */ /* 0x000f220000300800 */
[----:B------:R-:W-:Y:S02]  /*17040*/  IABS R4, R6 ;  /* 0x0000000600047213 */ /* 0x000fe40000000000 */
[----:B------:R-:W-:Y:S02]  /*17050*/  IABS R0, R7 ;  /* 0x0000000700007213 */ /* 0x000fe40000000000 */
[----:B------:R-:W-:Y:S01]  /*17060*/  IABS R6, R9 ;  /* 0x0000000900067213 */ /* 0x000fe20000000000 */
[----:B------:R-:W-:Y:S02]  /*17070*/  IMAD.MOV.U32 R7, RZ, RZ, R5 ;  /* 0x000000ffff077224 */ /* 0x000fe400078e0005 */
[----:B------:R-:W-:Y:S01]  /*17080*/  IMAD.MOV.U32 R5, RZ, RZ, R4 ;  /* 0x000000ffff057224 */ /* 0x000fe200078e0004 */
[----:B------:R-:W-:Y:S01]  /*17090*/  MOV R4, R0 ;  /* 0x0000000000047202 */ /* 0x000fe20000000f00 */
[----:B------:R-:W-:Y:S01]  /*170a0*/  IMAD.MOV.U32 R0, RZ, RZ, R6 ;  /* 0x000000ffff007224 */ /* 0x000fe200078e0006 */
[----:B------:R-:W-:Y:S01]  /*170b0*/  MOV R65, R27 ;  /* 0x0000001b00417202 */ /* 0x000fe20000000f00 */
[----:B------:R-:W-:Y:S01]  /*170c0*/  IMAD.MOV.U32 R64, RZ, RZ, R26 ;  /* 0x000000ffff407224 */ /* 0x000fe200078e001a */
[----:B------:R-:W-:Y:S01]  /*170d0*/  I2FP.F32.S32 R4, R4 ;  /* 0x0000000400047245 */ /* 0x000fe20000201400 */
[C---:B------:R-:W-:Y:S01]  /*170e0*/  VIADD R26, R2.reuse, 0x78 ;  /* 0x00000078021a7836 */ /* 0x040fe20000000000 */
[----:B------:R-:W-:Y:S01]  /*170f0*/  I2FP.F32.S32 R0, R0 ;  /* 0x0000000000007245 */ /* 0x000fe20000201400 */
[----:B------:R-:W-:Y:S01]  /*17100*/  VIADD R48, R2, 0x80 ;  /* 0x0000008002307836 */ /* 0x000fe20000000000 */
[----:B------:R-:W-:-:S02]  /*17110*/  I2FP.F32.S32 R6, R8 ;  /* 0x0000000800067245 */ /* 0x000fc40000201400 */
[----:B------:R-:W-:Y:S02]  /*17120*/  I2FP.F32.S32 R7, R7 ;  /* 0x0000000700077245 */ /* 0x000fe40000201400 */
[C---:B------:R-:W-:Y:S01]  /*17130*/  IADD3 R27, PT, PT, R2.reuse, 0x79, RZ ;  /* 0x00000079021b7810 */ /* 0x040fe20007ffe0ff */
[----:B------:R-:W-:Y:S02]  /*17140*/  VIADD R49, R2, 0x81 ;  /* 0x0000008102317836 */ /* 0x000fe40000000000 */
[----:B------:R-:W-:Y:S01]  /*17150*/  FFMA.FTZ R107, -R148, R4, R172 ;  /* 0x00000004946b7223 */ /* 0x000fe200000101ac */
[----:B------:R-:W-:Y:S01]  /*17160*/  IADD3 R50, PT, PT, R2, 0x88, RZ ;  /* 0x0000008802327810 */ /* 0x000fe20007ffe0ff */
[C---:B------:R-:W-:Y:S01]  /*17170*/  FFMA.FTZ R106, -R148.reuse, R0, R173 ;  /* 0x00000000946a7223 */ /* 0x040fe200000101ad */
[----:B------:R-:W-:Y:S01]  /*17180*/  I2FP.F32.S32 R5, R5 ;  /* 0x0000000500057245 */ /* 0x000fe20000201400 */
[C---:B------:R-:W-:Y:S02]  /*17190*/  IMAD.IADD R4, R3.reuse, 0x1, -R26 ;  /* 0x0000000103047824 */ /* 0x040fe400078e0a1a */
[C---:B------:R-:W-:Y:S01]  /*171a0*/  FFMA.FTZ R81, -R148.reuse, R6, R161 ;  /* 0x0000000694517223 */ /* 0x040fe200000101a1 */
[----:B------:R-:W-:Y:S01]  /*171b0*/  FFMA.FTZ R79, -R148, R7, R168 ;  /* 0x00000007944f7223 */ /* 0x000fe200000101a8 */
[C---:B------:R-:W-:Y:S01]  /*171c0*/  IMAD.IADD R0, R3.reuse, 0x1, -R27 ;  /* 0x0000000103007824 */ /* 0x040fe200078e0a1b */
[C---:B------:R-:W-:Y:S01]  /*171d0*/  IADD3 R6, PT, PT, R3.reuse, -R48, RZ ;  /* 0x8000003003067210 */ /* 0x040fe20007ffe0ff */
[----:B------:R-:W-:-:S02]  /*171e0*/  IMAD.IADD R7, R3, 0x1, -R49 ;  /* 0x0000000103077824 */ /* 0x000fc400078e0a31 */
[----:B------:R-:W-:Y:S01]  /*171f0*/  FFMA.FTZ R108, -R148, R5, R169 ;  /* 0x00000005946c7223 */ /* 0x000fe200000101a9 */
[----:B------:R-:W-:Y:S01]  /*17200*/  IMAD.IADD R9, R3, 0x1, -R50 ;  /* 0x0000000103097824 */ /* 0x000fe200078e0a32 */
[----:B------:R-:W-:Y:S02]  /*17210*/  IABS R8, R4 ;  /* 0x0000000400087213 */ /* 0x000fe40000000000 */
[----:B------:R-:W-:Y:S02]  /*17220*/  IABS R5, R0 ;  /* 0x0000000000057213 */ /* 0x000fe40000000000 */
[----:B------:R-:W-:Y:S02]  /*17230*/  IABS R4, R6 ;  /* 0x0000000600047213 */ /* 0x000fe40000000000 */
[----:B------:R-:W-:Y:S02]  /*17240*/  IABS R0, R7 ;  /* 0x0000000700007213 */ /* 0x000fe40000000000 */
[----:B------:R-:W-:-:S02]  /*17250*/  IABS R6, R9 ;  /* 0x0000000900067213 */ /* 0x000fc40000000000 */
[----:B------:R-:W-:Y:S01]  /*17260*/  MOV R7, R5 ;  /* 0x0000000500077202 */ /* 0x000fe20000000f00 */
[----:B------:R-:W-:Y:S02]  /*17270*/  IMAD.MOV.U32 R5, RZ, RZ, R4 ;  /* 0x000000ffff057224 */ /* 0x000fe400078e0004 */
[----:B------:R-:W-:Y:S01]  /*17280*/  IMAD.MOV.U32 R4, RZ, RZ, R0 ;  /* 0x000000ffff047224 */ /* 0x000fe200078e0000 */
[----:B------:R-:W-:Y:S01]  /*17290*/  MOV R0, R6 ;  /* 0x0000000600007202 */ /* 0x000fe20000000f00 */
[----:B------:R-:W-:Y:S01]  /*172a0*/  IMAD.MOV.U32 R66, RZ, RZ, R32 ;  /* 0x000000ffff427224 */ /* 0x000fe200078e0020 */
[----:B------:R-:W-:Y:S02]  /*172b0*/  I2FP.F32.S32 R6, R8 ;  /* 0x0000000800067245 */ /* 0x000fe40000201400 */
[----:B------:R-:W-:Y:S01]  /*172c0*/  I2FP.F32.S32 R0, R0 ;  /* 0x0000000000007245 */ /* 0x000fe20000201400 */
[C---:B------:R-:W-:Y:S01]  /*172d0*/  VIADD R32, R2.reuse, 0x90 ;  /* 0x0000009002207836 */ /* 0x040fe20000000000 */
        /* <DEDUP_REMOVED lines=25> */
[----:B------:R-:W-:-:S03]  /*17470*/  IMAD.MOV.U32 R0, RZ, RZ, R6 ;  /* 0x000000ffff007224 */ /* 0x000fc600078e0006 */
[----:B------:R-:W-:Y:S02]  /*17480*/  I2FP.F32.S32 R4, R4 ;  /* 0x0000000400047245 */ /* 0x000fe40000201400 */
[----:B------:R-:W-:Y:S02]  /*17490*/  I2FP.F32.S32 R0, R0 ;  /* 0x0000000000007245 */ /* 0x000fe40000201400 */
[----:B------:R-:W-:Y:S01]  /*174a0*/  I2FP.F32.S32 R6, R8 ;  /* 0x0000000800067245 */ /* 0x000fe20000201400 */
[C---:B------:R-:W-:Y:S01]  /*174b0*/  FFMA.FTZ R120, -R148.reuse, R4, R55 ;  /* 0x0000000494787223 */ /* 0x040fe20000010137 */
[----:B------:R-:W-:Y:S01]  /*174c0*/  MOV R58, R36 ;  /* 0x00000024003a7202 */ /* 0x000fe20000000f00 */
[----:B------:R-:W-:Y:S01]  /*174d0*/  FFMA.FTZ R119, -R148, R0, R37 ;  /* 0x0000000094777223 */ /* 0x000fe20000010125 */
[C---:B------:R-:W-:Y:S01]  /*174e0*/  VIADD R37, R2.reuse, 0xa1 ;  /* 0x000000a102257836 */ /* 0x040fe20000000000 */
[----:B------:R-:W-:Y:S01]  /*174f0*/  I2FP.F32.S32 R7, R7 ;  /* 0x0000000700077245 */ /* 0x000fe20000201400 */
[C---:B------:R-:W-:Y:S01]  /*17500*/  VIADD R36, R2.reuse, 0xa0 ;  /* 0x000000a002247836 */ /* 0x040fe20000000000 */
[C---:B------:R-:W-:Y:S01]  /*17510*/  IADD3 R55, PT, PT, R2.reuse, 0xa8, RZ ;  /* 0x000000a802377810 */ /* 0x040fe20007ffe0ff */
[C---:B------:R-:W-:Y:S01]  /*17520*/  VIADD R56, R2.reuse, 0xa9 ;  /* 0x000000a902387836 */ /* 0x040fe20000000000 */
        /* <DEDUP_REMOVED lines=19> */
[----:B------:R-:W-:-:S04]  /*17660*/  MOV R109, R82 ;  /* 0x00000052006d7202 */ /* 0x000fc80000000f00 */
[----:B------:R-:W-:Y:S01]  /*17670*/  I2FP.F32.S32 R0, R0 ;  /* 0x0000000000007245 */ /* 0x000fe20000201400 */
[----:B------:R-:W-:Y:S01]  /*17680*/  IMAD.MOV.U32 R130, RZ, RZ, R105 ;  /* 0x000000ffff827224 */ /* 0x000fe200078e0069 */
[----:B------:R-:W-:Y:S01]  /*17690*/  MOV R213, R42 ;  /* 0x0000002a00d57202 */ /* 0x000fe20000000f00 */
[----:B------:R-:W-:Y:S01]  /*176a0*/  IMAD.MOV.U32 R82, RZ, RZ, R80 ;  /* 0x000000ffff527224 */ /* 0x000fe200078e0050 */
[----:B------:R-:W-:Y:S01]  /*176b0*/  I2FP.F32.S32 R6, R8 ;  /* 0x0000000800067245 */ /* 0x000fe20000201400 */
[----:B------:R-:W-:Y:S01]  /*176c0*/  IMAD.MOV.U32 R105, RZ, RZ, R77 ;  /* 0x000000ffff697224 */ /* 0x000fe200078e004d */
[----:B------:R-:W-:Y:S01]  /*176d0*/  I2FP.F32.S32 R4, R4 ;  /* 0x0000000400047245 */ /* 0x000fe20000201400 */
[----:B------:R-:W-:Y:S02]  /*176e0*/  IMAD.MOV.U32 R80, RZ, RZ, R58 ;  /* 0x000000ffff507224 */ /* 0x000fe400078e003a */
[----:B------:R-:W-:Y:S01]  /*176f0*/  FFMA.FTZ R123, -R148, R0, R41 ;  /* 0x00000000947b7223 */ /* 0x000fe20000010129 */
[C---:B------:R-:W-:Y:S01]  /*17700*/  VIADD R42, R2.reuse, 0xb8 ;  /* 0x000000b8022a7836 */ /* 0x040fe20000000000 */
[----:B------:R-:W-:Y:S01]  /*17710*/  I2FP.F32.S32 R7, R7 ;  /* 0x0000000700077245 */ /* 0x000fe20000201400 */
[----:B------:R-:W-:Y:S01]  /*17720*/  IMAD.MOV.U32 R77, RZ, RZ, R59 ;  /* 0x000000ffff4d7224 */ /* 0x000fe200078e003b */
[C---:B------:R-:W-:Y:S01]  /*17730*/  IADD3 R58, PT, PT, R2.reuse, 0xb9, RZ ;  /* 0x000000b9023a7810 */ /* 0x040fe20007ffe0ff */
[C---:B------:R-:W-:Y:S01]  /*17740*/  VIADD R41, R2.reuse, 0xb1 ;  /* 0x000000b102297836 */ /* 0x040fe20000000000 */
[----:B------:R-:W-:Y:S01]  /*17750*/  I2FP.F32.S32 R5, R5 ;  /* 0x0000000500057245 */ /* 0x000fe20000201400 */
[----:B------:R-:W-:-:S02]  /*17760*/  VIADD R59, R2, 0xc0 ;  /* 0x000000c0023b7836 */ /* 0x000fc40000000000 */
[----:B------:R-:W-:Y:S02]  /*17770*/  VIADD R60, R2, 0xc1 ;  /* 0x000000c1023c7836 */ /* 0x000fe40000000000 */
[C---:B------:R-:W-:Y:S01]  /*17780*/  FFMA.FTZ R100, -R148.reuse, R6, R100 ;  /* 0x0000000694647223 */ /* 0x040fe20000010164 */
[C---:B------:R-:W-:Y:S02]  /*17790*/  IMAD.IADD R0, R3.reuse, 0x1, -R42 ;  /* 0x0000000103007824 */ /* 0x040fe400078e0a2a */
[C---:B------:R-:W-:Y:S01]  /*177a0*/  FFMA.FTZ R124, -R148.reuse, R4, R124 ;  /* 0x00000004947c7223 */ /* 0x040fe2000001017c */
[----:B------:R-:W-:Y:S01]  /*177b0*/  FFMA.FTZ R99, -R148, R7, R99 ;  /* 0x0000000794637223 */ /* 0x000fe20000010163 */
[C---:B------:R-:W-:Y:S01]  /*177c0*/  IADD3 R4, PT, PT, R3.reuse, -R41, RZ ;  /* 0x8000002903047210 */ /* 0x040fe20007ffe0ff */
        /* <DEDUP_REMOVED lines=8> */
[----:B------:R-:W-:Y:S01]  /*17850*/  IABS R6, R9 ;  /* 0x0000000900067213 */ /* 0x000fe20000000000 */
[----:B------:R-:W-:Y:S01]  /*17860*/  IMAD.MOV.U32 R7, RZ, RZ, R5 ;  /* 0x000000ffff077224 */ /* 0x000fe200078e0005 */
[----:B------:R-:W-:Y:S01]  /*17870*/  MOV R5, R4 ;  /* 0x0000000400057202 */ /* 0x000fe20000000f00 */
[----:B------:R-:W-:-:S02]  /*17880*/  IMAD.MOV.U32 R4, RZ, RZ, R0 ;  /* 0x000000ffff047224 */ /* 0x000fc400078e0000 */
[----:B------:R-:W-:Y:S01]  /*17890*/  IMAD.MOV.U32 R0, RZ, RZ, R6 ;  /* 0x000000ffff007224 */ /* 0x000fe200078e0006 */
[----:B------:R-:W-:Y:S01]  /*178a0*/  MOV R146, R136 ;  /* 0x0000008800927202 */ /* 0x000fe20000000f00 */
[----:B------:R-:W-:Y:S01]  /*178b0*/  IMAD.MOV.U32 R144, RZ, RZ, R141 ;  /* 0x000000ffff907224 */ /* 0x000fe200078e008d */
[----:B------:R-:W-:Y:S01]  /*178c0*/  I2FP.F32.S32 R4, R4 ;  /* 0x0000000400047245 */ /* 0x000fe20000201400 */
        /* <DEDUP_REMOVED lines=9> */
[----:B------:R-:W-:Y:S01]  /*17960*/  I2FP.F32.S32 R7, R7 ;  /* 0x0000000700077245 */ /* 0x000fe20000201400 */
[C---:B------:R-:W-:Y:S01]  /*17970*/  VIADD R46, R2.reuse, 0xc8 ;  /* 0x000000c8022e7836 */ /* 0x040fe20000000000 */
[C---:B------:R-:W-:Y:S01]  /*17980*/  IADD3 R47, PT, PT, R2.reuse, 0xc9, RZ ;  /* 0x000000c9022f7810 */ /* 0x040fe20007ffe0ff */
[----:B------:R-:W-:Y:S01]  /*17990*/  VIADD R61, R2, 0xd0 ;  /* 0x000000d0023d7836 */ /* 0x000fe20000000000 */
[----:B------:R-:W-:Y:S01]  /*179a0*/  I2FP.F32.S32 R5, R5 ;  /* 0x0000000500057245 */ /* 0x000fe20000201400 */
[C---:B------:R-:W-:Y:S01]  /*179b0*/  FFMA.FTZ R130, -R148.reuse, R0, R130 ;  /* 0x0000000094827223 */ /* 0x040fe20000010182 */
[C---:B------:R-:W-:Y:S01]  /*179c0*/  FFMA.FTZ R105, -R148.reuse, R6, R105 ;  /* 0x0000000694697223 */ /* 0x040fe20000010169 */
[C---:B------:R-:W-:Y:S01]  /*179d0*/  FFMA.FTZ R104, -R148.reuse, R7, R104 ;  /* 0x0000000794687223 */ /* 0x040fe20000010168 */
[C---:B------:R-:W-:Y:S01]  /*179e0*/  IMAD.IADD R0, R3.reuse, 0x1, -R47 ;  /* 0x0000000103007824 */ /* 0x040fe200078e0a2f */
[----:B------:R-:W-:Y:S01]  /*179f0*/  IADD3 R6, PT, PT, R3, -R61, RZ ;  /* 0x8000003d03067210 */ /* 0x000fe20007ffe0ff */
[----:B------:R-:W-:-:S03]  /*17a00*/  FFMA.FTZ R132, -R148, R5, R132 ;  /* 0x0000000594847223 */ /* 0x000fc60000010184 */
[----:B------:R-:W-:Y:S01]  /*17a10*/  IABS R5, R0 ;  /* 0x0000000000057213 */ /* 0x000fe20000000000 */
[----:B------:R-:W-:Y:S01]  /*17a20*/  IMAD.MOV.U32 R181, RZ, RZ, R156 ;  /* 0x000000ffffb57224 */ /* 0x000fe200078e009c */
[----:B------:R-:W-:Y:S01]  /*17a30*/  MOV R156, R146 ;  /* 0x00000092009c7202 */ /* 0x000fe20000000f00 */
[----:B------:R-:W-:Y:S02]  /*17a40*/  IMAD.MOV.U32 R146, RZ, RZ, R142 ;  /* 0x000000ffff927224 */ /* 0x000fe400078e008e */
[----:B------:R-:W-:Y:S02]  /*17a50*/  IMAD.MOV.U32 R142, RZ, RZ, R127 ;  /* 0x000000ffff8e7224 */ /* 0x000fe400078e007f */
[----:B------:R-:W-:Y:S02]  /*17a60*/  IMAD.MOV.U32 R127, RZ, RZ, R66 ;  /* 0x000000ffff7f7224 */ /* 0x000fe400078e0042 */
[----:B------:R-:W-:Y:S01]  /*17a70*/  VIADD R66, R2, 0xe8 ;  /* 0x000000e802427836 */ /* 0x000fe20000000000 */
[----:B------:R-:W-:-:S02]  /*17a80*/  ISETP.GE.AND P4, PT, R10, R151, PT ;  /* 0x000000970a00720c */ /* 0x000fc40003f86270 */
[----:B--2---:R-:W-:Y:S02]  /*17a90*/  MOV R159, R63 ;  /* 0x0000003f009f7202 */ /* 0x004fe40000000f00 */
[C---:B------:R-:W-:Y:S01]  /*17aa0*/  IADD3 R63, PT, PT, R2.reuse, 0xd8, RZ ;  /* 0x000000d8023f7810 */ /* 0x040fe20007ffe0ff */
[----:B---3--:R-:W-:Y:S02]  /*17ab0*/  IMAD.MOV.U32 R180, RZ, RZ, R62 ;  /* 0x000000ffffb47224 */ /* 0x008fe400078e003e */
[----:B------:R-:W-:Y:S02]  /*17ac0*/  VIADD R62, R2, 0xd1 ;  /* 0x000000d1023e7836 */ /* 0x000fe40000000000 */
[----:B-----5:R-:W-:Y:S01]  /*17ad0*/  FFMA.FTZ R131, -R148, R4, R131 ;  /* 0x0000000494837223 */ /* 0x020fe20000010183 */
[C---:B------:R-:W-:Y:S02]  /*17ae0*/  IMAD.IADD R4, R3.reuse, 0x1, -R46 ;  /* 0x0000000103047824 */ /* 0x040fe400078e0a2e */
[----:B------:R-:W-:-:S02]  /*17af0*/  IMAD.IADD R7, R3, 0x1, -R62 ;  /* 0x0000000103077824 */ /* 0x000fc400078e0a3e */
[----:B------:R-:W-:Y:S01]  /*17b00*/  IMAD.IADD R9, R3, 0x1, -R63 ;  /* 0x0000000103097824 */ /* 0x000fe200078e0a3f */
[----:B------:R-:W-:Y:S02]  /*17b10*/  IABS R8, R4 ;  /* 0x0000000400087213 */ /* 0x000fe40000000000 */
[----:B------:R-:W-:Y:S02]  /*17b20*/  IABS R4, R6 ;  /* 0x0000000600047213 */ /* 0x000fe40000000000 */
[----:B------:R-:W-:Y:S02]  /*17b30*/  IABS R0, R7 ;  /* 0x0000000700007213 */ /* 0x000fe40000000000 */
[----:B------:R-:W-:Y:S02]  /*17b40*/  IABS R6, R9 ;  /* 0x0000000900067213 */ /* 0x000fe40000000000 */
[----:B------:R-:W-:Y:S01]  /*17b50*/  MOV R7, R5 ;  /* 0x0000000500077202 */ /* 0x000fe20000000f00 */
[----:B------:R-:W-:-:S02]  /*17b60*/  IMAD.MOV.U32 R5, RZ, RZ, R4 ;  /* 0x000000ffff057224 */ /* 0x000fc400078e0004 */
[----:B------:R-:W-:Y:S01]  /*17b70*/  IMAD.MOV.U32 R4, RZ, RZ, R0 ;  /* 0x000000ffff047224 */ /* 0x000fe200078e0000 */
[----:B------:R-:W-:Y:S01]  /*17b80*/  MOV R0, R6 ;  /* 0x0000000600007202 */ /* 0x000fe20000000f00 */
[----:B------:R-:W-:-:S03]  /*17b90*/  IMAD.MOV.U32 R182, RZ, RZ, R180 ;  /* 0x000000ffffb67224 */ /* 0x000fc600078e00b4 */
[----:B------:R-:W-:Y:S01]  /*17ba0*/  I2FP.F32.S32 R0, R0 ;  /* 0x0000000000007245 */ /* 0x000fe20000201400 */
[----:B------:R-:W-:Y:S02]  /*17bb0*/  IMAD.MOV.U32 R180, RZ, RZ, R147 ;  /* 0x000000ffffb47224 */ /* 0x000fe400078e0093 */
[----:B------:R-:W-:Y:S01]  /*17bc0*/  IMAD.MOV.U32 R147, RZ, RZ, R143 ;  /* 0x000000ffff937224 */ /* 0x000fe200078e008f */
[----:B------:R-:W-:Y:S01]  /*17bd0*/  MOV R143, R134 ;  /* 0x00000086008f7202 */ /* 0x000fe20000000f00 */
[----:B------:R-:W-:Y:S01]  /*17be0*/  IMAD.MOV.U32 R183, RZ, RZ, R159 ;  /* 0x000000ffffb77224 */ /* 0x000fe200078e009f */
[----:B------:R-:W-:Y:S01]  /*17bf0*/  I2FP.F32.S32 R4, R4 ;  /* 0x0000000400047245 */ /* 0x000fe20000201400 */
[----:B------:R-:W-:Y:S02]  /*17c00*/  IMAD.MOV.U32 R159, RZ, RZ, R64 ;  /* 0x000000ffff9f7224 */ /* 0x000fe400078e0040 */
[----:B------:R-:W-:Y:S01]  /*17c10*/  FFMA.FTZ R134, -R148, R0, R52 ;  /* 0x0000000094867223 */ /* 0x000fe20000010134 */
[----:B------:R-:W-:Y:S01]  /*17c20*/  I2FP.F32.S32 R5, R5 ;  /* 0x0000000500057245 */ /* 0x000fe20000201400 */
[----:B------:R-:W-:Y:S01]  /*17c30*/  VIADD R52, R2, 0xd9 ;  /* 0x000000d902347836 */ /* 0x000fe20000000000 */
[----:B----4-:R-:W-:-:S02]  /*17c40*/  MOV R228, R158 ;  /* 0x0000009e00e47202 */ /* 0x010fc40000000f00 */
[C---:B------:R-:W-:Y:S02]  /*17c50*/  IADD3 R64, PT, PT, R2.reuse, 0xe0, RZ ;  /* 0x000000e002407810 */ /* 0x040fe40007ffe0ff */
[----:B------:R-:W-:Y:S01]  /*17c60*/  MOV R158, R65 ;  /* 0x00000041009e7202 */ /* 0x000fe20000000f00 */
[----:B------:R-:W-:Y:S01]  /*17c70*/  VIADD R65, R2, 0xe1 ;  /* 0x000000e102417836 */ /* 0x000fe20000000000 */
[----:B------:R-:W-:Y:S01]  /*17c80*/  I2FP.F32.S32 R7, R7 ;  /* 0x0000000700077245 */ /* 0x000fe20000201400 */
[C---:B------:R-:W-:Y:S01]  /*17c90*/  FFMA.FTZ R135, -R148.reuse, R4, R135 ;  /* 0x0000000494877223 */ /* 0x040fe20000010187 */
[----:B------:R-:W-:Y:S01]  /*17ca0*/  I2FP.F32.S32 R6, R8 ;  /* 0x0000000800067245 */ /* 0x000fe20000201400 */
[C---:B------:R-:W-:Y:S01]  /*17cb0*/  FFMA.FTZ R136, -R148.reuse, R5, R136 ;  /* 0x0000000594887223 */ /* 0x040fe20000010188 */
[C---:B------:R-:W-:Y:S01]  /*17cc0*/  IADD3 R4, PT, PT, R3.reuse, -R52, RZ ;  /* 0x8000003403047210 */ /* 0x040fe20007ffe0ff */
[C---:B------:R-:W-:Y:S02]  /*17cd0*/  IMAD.IADD R0, R3.reuse, 0x1, -R64 ;  /* 0x0000000103007824 */ /* 0x040fe400078e0a40 */
[----:B------:R-:W-:Y:S01]  /*17ce0*/  FFMA.FTZ R110, -R148, R7, R110 ;  /* 0x00000007946e7223 */ /* 0x000fe2000001016e */
[----:B------:R-:W-:-:S02]  /*17cf0*/  IMAD.IADD R5, R3, 0x1, -R65 ;  /* 0x0000000103057824 */ /* 0x000fc400078e0a41 */
[----:B------:R-:W-:Y:S01]  /*17d00*/  FFMA.FTZ R112, -R148, R6, R112 ;  /* 0x0000000694707223 */ /* 0x000fe20000010170 */
[C---:B------:R-:W-:Y:S01]  /*17d10*/  IADD3 R7, PT, PT, R3.reuse, -R66, RZ ;  /* 0x8000004203077210 */ /* 0x040fe20007ffe0ff */
[----:B------:R-:W-:Y:S01]  /*17d20*/  IMAD.IADD R8, R3, 0x1, -R2 ;  /* 0x0000000103087824 */ /* 0x000fe200078e0a02 */
        /* <DEDUP_REMOVED lines=8> */
[----:B------:R-:W-:-:S03]  /*17db0*/  IMAD.MOV.U32 R0, RZ, RZ, R5 ;  /* 0x000000ffff007224 */ /* 0x000fc600078e0005 */
[----:B------:R-:W-:Y:S02]  /*17dc0*/  I2FP.F32.S32 R5, R4 ;  /* 0x0000000400057245 */ /* 0x000fe40000201400 */
[----:B------:R-:W-:Y:S02]  /*17dd0*/  I2FP.F32.S32 R4, R0 ;  /* 0x0000000000047245 */ /* 0x000fe40000201400 */
[----:B------:R-:W-:-:S03]  /*17de0*/  I2FP.F32.S32 R0, R7 ;  /* 0x0000000700007245 */ /* 0x000fc60000201400 */
[C---:B------:R-:W-:Y:S01]  /*17df0*/  FFMA.FTZ R146, -R148.reuse, R4, R146 ;  /* 0x0000000494927223 */ /* 0x040fe20000010192 */
[----:B------:R-:W-:Y:S02]  /*17e00*/  IADD3 R4, PT, PT, R3, 0x8, RZ ;  /* 0x0000000803047810 */ /* 0x000fe40007ffe0ff */
[----:B------:R-:W-:Y:S01]  /*17e10*/  I2FP.F32.S32 R8, R8 ;  /* 0x0000000800087245 */ /* 0x000fe20000201400 */
[C---:B------:R-:W-:Y:S01]  /*17e20*/  FFMA.FTZ R142, -R148.reuse, R5, R142 ;  /* 0x00000005948e7223 */ /* 0x040fe2000001018e */
[----:B------:R-:W-:Y:S01]  /*17e30*/  I2FP.F32.S32 R6, R6 ;  /* 0x0000000600067245 */ /* 0x000fe20000201400 */
[CC--:B------:R-:W-:Y:S01]  /*17e40*/  FFMA.FTZ R126, -R148.reuse, R0.reuse, R126 ;  /* 0x00000000947e7223 */ /* 0x0c0fe2000001017e */
[----:B------:R-:W-:Y:S01]  /*17e50*/  FFMA.FTZ R141, -R148, R0, R141 ;  /* 0x00000000948d7223 */ /* 0x000fe2000001018d */
[----:B------:R-:W-:Y:S02]  /*17e60*/  IMAD.IADD R5, R4, 0x1, -R16 ;  /* 0x0000000104057824 */ /* 0x000fe400078e0a10 */
[----:B------:R-:W-:Y:S01]  /*17e70*/  FFMA.FTZ R118, -R148, R8, R118 ;  /* 0x0000000894767223 */ /* 0x000fe20000010176 */
[----:B------:R-:W-:Y:S01]  /*17e80*/  IMAD.IADD R0, R4, 0x1, -R15 ;  /* 0x0000000104007824 */ /* 0x000fe200078e0a0f */
[----:B------:R-:W-:Y:S01]  /*17e90*/  IADD3 R7, PT, PT, -R18, R4, RZ ;  /* 0x0000000412077210 */ /* 0x000fe20007ffe1ff */
        /* <DEDUP_REMOVED lines=11> */
[----:B------:R-:W-:Y:S02]  /*17f50*/  MOV R0, R7 ;  /* 0x0000000700007202 */ /* 0x000fe40000000f00 */
[----:B------:R-:W-:Y:S02]  /*17f60*/  I2FP.F32.S32 R7, R8 ;  /* 0x0000000800077245 */ /* 0x000fe40000201400 */
[----:B------:R-:W-:Y:S02]  /*17f70*/  I2FP.F32.S32 R5, R5 ;  /* 0x0000000500057245 */ /* 0x000fe40000201400 */
[----:B------:R-:W-:-:S02]  /*17f80*/  I2FP.F32.S32 R0, R0 ;  /* 0x0000000000007245 */ /* 0x000fc40000201400 */
[----:B------:R-:W-:Y:S01]  /*17f90*/  I2FP.F32.S32 R9, R9 ;  /* 0x0000000900097245 */ /* 0x000fe20000201400 */
[C---:B------:R-:W-:Y:S01]  /*17fa0*/  FFMA.FTZ R5, -R148.reuse, R5, R219 ;  /* 0x0000000594057223 */ /* 0x040fe200000101db */
[----:B------:R-:W-:Y:S01]  /*17fb0*/  I2FP.F32.S32 R6, R6 ;  /* 0x0000000600067245 */ /* 0x000fe20000201400 */
[C---:B------:R-:W-:Y:S01]  /*17fc0*/  FFMA.FTZ R7, -R148.reuse, R7, R183 ;  /* 0x0000000794077223 */ /* 0x040fe200000101b7 */
[C---:B------:R-:W-:Y:S01]  /*17fd0*/  FFMA.FTZ R0, -R148.reuse, R0, R206 ;  /* 0x0000000094007223 */ /* 0x040fe200000101ce */
[----:B------:R-:W-:Y:S01]  /*17fe0*/  ISETP.GE.AND P1, PT, R15, R151, PT ;  /* 0x000000970f00720c */ /* 0x000fe20003f26270 */
[----:B------:R-:W-:Y:S01]  /*17ff0*/  FFMA.FTZ R8, -R148, R9, R228 ;  /* 0x0000000994087223 */ /* 0x000fe200000101e4 */
[-C--:B------:R-:W-:Y:S01]  /*18000*/  ISETP.GE.AND P5, PT, R11, R151.reuse, PT ;  /* 0x000000970b00720c */ /* 0x080fe20003fa6270 */
[----:B------:R-:W-:Y:S01]  /*18010*/  IMAD.MOV.U32 R217, RZ, RZ, R97 ;  /* 0x000000ffffd97224 */ /* 0x000fe200078e0061 */
[----:B------:R-:W-:Y:S01]  /*18020*/  ISETP.GE.AND P0, PT, R16, R151, PT ;  /* 0x000000971000720c */ /* 0x000fe20003f06270 */
[----:B------:R-:W-:Y:S01]  /*18030*/  FFMA.FTZ R6, -R148, R6, R218 ;  /* 0x0000000694067223 */ /* 0x000fe200000101da */
[----:B------:R-:W-:-:S02]  /*18040*/  MOV R231, R95 ;  /* 0x0000005f00e77202 */ /* 0x000fc40000000f00 */
[----:B------:R-:W-:Y:S02]  /*18050*/  MOV R161, R80 ;  /* 0x0000005000a17202 */ /* 0x000fe40000000f00 */
[----:B------:R-:W-:Y:S01]  /*18060*/  FSEL R95, R5, -INF , !P4 ;  /* 0xff800000055f7808 */ /* 0x000fe20006000000 */
[----:B------:R-:W-:Y:S01]  /*18070*/  IMAD.IADD R5, R4, 0x1, -R23 ;  /* 0x0000000104057824 */ /* 0x000fe200078e0a17 */
[----:B------:R-:W-:Y:S01]  /*18080*/  ISETP.GE.AND P3, PT, R18, R151, PT ;  /* 0x000000971200720c */ /* 0x000fe20003f66270 */
[----:B------:R-:W-:Y:S01]  /*18090*/  IMAD.MOV.U32 R172, RZ, RZ, R77 ;  /* 0x000000ffffac7224 */ /* 0x000fe200078e004d */
[----:B------:R-:W-:Y:S01]  /*180a0*/  FSEL R80, R7, -INF , !P1 ;  /* 0xff80000007507808 */ /* 0x000fe20004800000 */
[----:B------:R-:W-:Y:S01]  /*180b0*/  IMAD.IADD R7, R4, 0x1, -R25 ;  /* 0x0000000104077824 */ /* 0x000fe200078e0a19 */
[----:B------:R-:W-:Y:S02]  /*180c0*/  FSEL R97, R0, -INF , !P5 ;  /* 0xff80000000617808 */ /* 0x000fe40006800000 */
[----:B------:R-:W-:Y:S01]  /*180d0*/  IADD3 R0, PT, PT, -R24, R4, RZ ;  /* 0x0000000418007210 */ /* 0x000fe20007ffe1ff */
[----:B------:R-:W-:Y:S01]  /*180e0*/  IMAD.MOV.U32 R228, RZ, RZ, R91 ;  /* 0x000000ffffe47224 */ /* 0x000fe200078e005b */
[----:B------:R-:W-:Y:S01]  /*180f0*/  FSEL R77, R8, -INF , !P0 ;  /* 0xff800000084d7808 */ /* 0x000fe20004000000 */
[----:B------:R-:W-:Y:S01]  /*18100*/  IMAD.IADD R8, R4, 0x1, -R12 ;  /* 0x0000000104087824 */ /* 0x000fe200078e0a0c */
[----:B------:R-:W-:-:S02]  /*18110*/  FSEL R91, R6, -INF , !P3 ;  /* 0xff800000065b7808 */ /* 0x000fc40005800000 */
[----:B------:R-:W-:Y:S02]  /*18120*/  IADD3 R10, PT, PT, -R13, R4, RZ ;  /* 0x000000040d0a7210 */ /* 0x000fe40007ffe1ff */
[----:B------:R-:W-:Y:S02]  /*18130*/  IABS R9, R5 ;  /* 0x0000000500097213 */ /* 0x000fe40000000000 */
[----:B------:R-:W-:Y:S02]  /*18140*/  IABS R6, R0 ;  /* 0x0000000000067213 */ /* 0x000fe40000000000 */
[----:B------:R-:W-:Y:S02]  /*18150*/  IABS R5, R7 ;  /* 0x0000000700057213 */ /* 0x000fe40000000000 */
[----:B------:R-:W-:Y:S02]  /*18160*/  IABS R0, R8 ;  /* 0x0000000800007213 */ /* 0x000fe40000000000 */
[----:B------:R-:W-:Y:S01]  /*18170*/  IABS R7, R10 ;  /* 0x0000000a00077213 */ /* 0x000fe20000000000 */
[----:B------:R-:W-:-:S02]  /*18180*/  IMAD.MOV.U32 R8, RZ, RZ, R6 ;  /* 0x000000ffff087224 */ /* 0x000fc400078e0006 */
[----:B------:R-:W-:Y:S01]  /*18190*/  IMAD.MOV.U32 R6, RZ, RZ, R5 ;  /* 0x000000ffff067224 */ /* 0x000fe200078e0005 */
[----:B------:R-:W-:Y:S01]  /*181a0*/  MOV R5, R0 ;  /* 0x0000000000057202 */ /* 0x000fe20000000f00 */
[----:B------:R-:W-:Y:S01]  /*181b0*/  IMAD.MOV.U32 R0, RZ, RZ, R7 ;  /* 0x000000ffff007224 */ /* 0x000fe200078e0007 */
[----:B------:R-:W-:Y:S02]  /*181c0*/  I2FP.F32.S32 R7, R8 ;  /* 0x0000000800077245 */ /* 0x000fe40000201400 */
[----:B------:R-:W-:Y:S02]  /*181d0*/  I2FP.F32.S32 R5, R5 ;  /* 0x0000000500057245 */ /* 0x000fe40000201400 */
[----:B------:R-:W-:Y:S02]  /*181e0*/  I2FP.F32.S32 R0, R0 ;  /* 0x0000000000007245 */ /* 0x000fe40000201400 */
[----:B------:R-:W-:Y:S01]  /*181f0*/  I2FP.F32.S32 R9, R9 ;  /* 0x0000000900097245 */ /* 0x000fe20000201400 */
[----:B------:R-:W-:Y:S01]  /*18200*/  IMAD.MOV.U32 R160, RZ, RZ, R82 ;  /* 0x000000ffffa07224 */ /* 0x000fe200078e0052 */
[----:B------:R-:W-:Y:S01]  /*18210*/  FSEL R68, R68, -INF , !P4 ;  /* 0xff80000044447808 */ /* 0x000fe20006000000 */
[C---:B------:R-:W-:Y:S01]  /*18220*/  FFMA.FTZ R5, -R148.reuse, R5, R242 ;  /* 0x0000000594057223 */ /* 0x040fe200000101f2 */
[----:B------:R-:W-:Y:S01]  /*18230*/  I2FP.F32.S32 R6, R6 ;  /* 0x0000000600067245 */ /* 0x000fe20000201400 */
[----:B------:R-:W-:Y:S01]  /*18240*/  FFMA.FTZ R7, -R148, R7, R210 ;  /* 0x0000000794077223 */ /* 0x000fe200000101d2 */
[----:B------:R-:W-:Y:S01]  /*18250*/  FSEL R74, R74, -INF , !P1 ;  /* 0xff8000004a4a7808 */ /* 0x000fe20004800000 */
[----:B------:R-:W-:Y:S01]  /*18260*/  FFMA.FTZ R0, -R148, R0, R243 ;  /* 0x0000000094007223 */ /* 0x000fe200000101f3 */
[----:B------:R-:W-:-:S02]  /*18270*/  ISETP.GE.AND P4, PT, R12, R151, PT ;  /* 0x000000970c00720c */ /* 0x000fc40003f86270 */
[----:B------:R-:W-:Y:S01]  /*18280*/  FSEL R82, R67, -INF , !P5 ;  /* 0xff80000043527808 */ /* 0x000fe20006800000 */
[----:B------:R-:W-:Y:S01]  /*18290*/  FFMA.FTZ R8, -R148, R9, R207 ;  /* 0x0000000994087223 */ /* 0x000fe200000101cf */
[----:B------:R-:W-:Y:S02]  /*182a0*/  FSEL R73, R73, -INF , !P0 ;  /* 0xff80000049497808 */ /* 0x000fe40004000000 */
[-C--:B------:R-:W-:Y:S02]  /*182b0*/  ISETP.GE.AND P1, PT, R24, R151.reuse, PT ;  /* 0x000000971800720c */ /* 0x080fe40003f26270 */
[-C--:B------:R-:W-:Y:S02]  /*182c0*/  ISETP.GE.AND P5, PT, R13, R151.reuse, PT ;  /* 0x000000970d00720c */ /* 0x080fe40003fa6270 */
[----:B------:R-:W-:Y:S01]  /*182d0*/  ISETP.GE.AND P0, PT, R23, R151, PT ;  /* 0x000000971700720c */ /* 0x000fe20003f06270 */
[----:B------:R-:W-:Y:S01]  /*182e0*/  IMAD.MOV.U32 R224, RZ, RZ, R109 ;  /* 0x000000ffffe07224 */ /* 0x000fe200078e006d */
[----:B------:R-:W-:Y:S01]  /*182f0*/  MOV R183, R156 ;  /* 0x0000009c00b77202 */ /* 0x000fe20000000f00 */
[----:B------:R-:W-:Y:S01]  /*18300*/  IMAD.MOV.U32 R156, RZ, RZ, R117 ;  /* 0x000000ffff9c7224 */ /* 0x000fe200078e0075 */
[----:B------:R-:W-:Y:S01]  /*18310*/  MOV R165, R113 ;  /* 0x0000007100a57202 */ /* 0x000fe20000000f00 */
[----:B------:R-:W-:Y:S01]  /*18320*/  FFMA.FTZ R6, -R148, R6, R211 ;  /* 0x0000000694067223 */ /* 0x000fe200000101d3 */
[----:B------:R-:W-:-:S02]  /*18330*/  FSEL R75, R75, -INF , !P3 ;  /* 0xff8000004b4b7808 */ /* 0x000fc40005800000 */
[----:B------:R-:W-:Y:S01]  /*18340*/  FSEL R113, R5, -INF , !P4 ;  /* 0xff80000005717808 */ /* 0x000fe20006000000 */
[C---:B------:R-:W-:Y:S01]  /*18350*/  IMAD.IADD R5, R4.reuse, 0x1, -R28 ;  /* 0x0000000104057824 */ /* 0x040fe200078e0a1c */
[----:B------:R-:W-:Y:S02]  /*18360*/  ISETP.GE.AND P3, PT, R25, R151, PT ;  /* 0x000000971900720c */ /* 0x000fe40003f66270 */
[----:B------:R-:W-:Y:S01]  /*18370*/  FSEL R109, R7, -INF , !P1 ;  /* 0xff800000076d7808 */ /* 0x000fe20004800000 */
[----:B------:R-:W-:Y:S01]  /*18380*/  IMAD.IADD R7, R4, 0x1, -R30 ;  /* 0x0000000104077824 */ /* 0x000fe200078e0a1e */
[----:B------:R-:W-:Y:S02]  /*18390*/  FSEL R117, R0, -INF , !P5 ;  /* 0xff80000000757808 */ /* 0x000fe40006800000 */
        /* <DEDUP_REMOVED lines=20> */
[----:B------:R-:W-:Y:S01]  /*184e0*/  FFMA.FTZ R5, -R148, R5, R215 ;  /* 0x0000000594057223 */ /* 0x000fe200000101d7 */
[----:B------:R-:W-:Y:S01]  /*184f0*/  FSEL R70, R70, -INF , !P4 ;  /* 0xff80000046467808 */ /* 0x000fe20006000000 */
[C---:B------:R-:W-:Y:S01]  /*18500*/  FFMA.FTZ R7, -R148.reuse, R7, R227 ;  /* 0x0000000794077223 */ /* 0x040fe200000101e3 */
[----:B------:R-:W-:Y:S01]  /*18510*/  I2FP.F32.S32 R6, R6 ;  /* 0x0000000600067245 */ /* 0x000fe20000201400 */
[----:B------:R-:W-:Y:S01]  /*18520*/  FFMA.FTZ R0, -R148, R0, R202 ;  /* 0x0000000094007223 */ /* 0x000fe200000101ca */
[----:B------:R-:W-:-:S02]  /*18530*/  FSEL R84, R84, -INF , !P1 ;  /* 0xff80000054547808 */ /* 0x000fc40004800000 */
[----:B------:R-:W-:Y:S02]  /*18540*/  ISETP.GE.AND P4, PT, R14, R151, PT ;  /* 0x000000970e00720c */ /* 0x000fe40003f86270 */
[----:B------:R-:W-:Y:S01]  /*18550*/  FSEL R69, R69, -INF , !P5 ;  /* 0xff80000045457808 */ /* 0x000fe20006800000 */
[C---:B------:R-:W-:Y:S01]  /*18560*/  FFMA.FTZ R8, -R148.reuse, R9, R226 ;  /* 0x0000000994087223 */ /* 0x040fe200000101e2 */
[-C--:B------:R-:W-:Y:S02]  /*18570*/  ISETP.GE.AND P1, PT, R29, R151.reuse, PT ;  /* 0x000000971d00720c */ /* 0x080fe40003f26270 */
[----:B------:R-:W-:Y:S01]  /*18580*/  ISETP.GE.AND P5, PT, R17, R151, PT ;  /* 0x000000971100720c */ /* 0x000fe20003fa6270 */
[----:B------:R-:W-:Y:S01]  /*18590*/  IMAD.MOV.U32 R225, RZ, RZ, R128 ;  /* 0x000000ffffe17224 */ /* 0x000fe200078e0080 */
[----:B------:R-:W-:Y:S01]  /*185a0*/  MOV R150, R129 ;  /* 0x0000008100967202 */ /* 0x000fe20000000f00 */
[----:B------:R-:W-:Y:S01]  /*185b0*/  FFMA.FTZ R6, -R148, R6, R214 ;  /* 0x0000000694067223 */ /* 0x000fe200000101d6 */
[----:B------:R-:W-:-:S02]  /*185c0*/  ISETP.GE.AND P0, PT, R28, R151, PT ;  /* 0x000000971c00720c */ /* 0x000fc40003f06270 */
[----:B------:R-:W-:Y:S02]  /*185d0*/  MOV R208, R144 ;  /* 0x0000009000d07202 */ /* 0x000fe40000000f00 */
[----:B------:R-:W-:Y:S02]  /*185e0*/  FSEL R83, R83, -INF , !P3 ;  /* 0xff80000053537808 */ /* 0x000fe40005800000 */
[----:B------:R-:W-:Y:S01]  /*185f0*/  FSEL R129, R5, -INF , !P4 ;  /* 0xff80000005817808 */ /* 0x000fe20006000000 */
[----:B------:R-:W-:Y:S01]  /*18600*/  IMAD.IADD R5, R4, 0x1, -R33 ;  /* 0x0000000104057824 */ /* 0x000fe200078e0a21 */
[----:B------:R-:W-:Y:S02]  /*18610*/  ISETP.GE.AND P3, PT, R30, R151, PT ;  /* 0x000000971e00720c */ /* 0x000fe40003f66270 */
[----:B------:R-:W-:Y:S01]  /*18620*/  FSEL R128, R7, -INF , !P1 ;  /* 0xff80000007807808 */ /* 0x000fe20004800000 */
[----:B------:R-:W-:Y:S01]  /*18630*/  IMAD.IADD R7, R4, 0x1, -R35 ;  /* 0x0000000104077824 */ /* 0x000fe200078e0a23 */
[----:B------:R-:W-:-:S02]  /*18640*/  FSEL R144, R0, -INF , !P5 ;  /* 0xff80000000907808 */ /* 0x000fc40006800000 */
[----:B------:R-:W-:Y:S02]  /*18650*/  MOV R184, R122 ;  /* 0x0000007a00b87202 */ /* 0x000fe40000000f00 */
[-C--:B------:R-:W-:Y:S01]  /*18660*/  IADD3 R0, PT, PT, -R34, R4.reuse, RZ ;  /* 0x0000000422007210 */ /* 0x080fe20007ffe1ff */
[----:B------:R-:W-:Y:S01]  /*18670*/  IMAD.MOV.U32 R193, RZ, RZ, R127 ;  /* 0x000000ffffc17224 */ /* 0x000fe200078e007f */
[----:B------:R-:W-:Y:S01]  /*18680*/  FSEL R122, R8, -INF , !P0 ;  /* 0xff800000087a7808 */ /* 0x000fe20004000000 */
[----:B------:R-:W-:Y:S01]  /*18690*/  IMAD.IADD R8, R4, 0x1, -R19 ;  /* 0x0000000104087824 */ /* 0x000fe200078e0a13 */
[----:B------:R-:W-:Y:S02]  /*186a0*/  FSEL R127, R6, -INF , !P3 ;  /* 0xff800000067f7808 */ /* 0x000fe40005800000 */
[----:B------:R-:W-:Y:S02]  /*186b0*/  IADD3 R10, PT, PT, -R20, R4, RZ ;  /* 0x00000004140a7210 */ /* 0x000fe40007ffe1ff */
        /* <DEDUP_REMOVED lines=9> */
[----:B------:R-:W-:-:S02]  /*18750*/  I2FP.F32.S32 R7, R8 ;  /* 0x0000000800077245 */ /* 0x000fc40000201400 */
[----:B------:R-:W-:Y:S02]  /*18760*/  I2FP.F32.S32 R5, R5 ;  /* 0x0000000500057245 */ /* 0x000fe40000201400 */
[----:B------:R-:W-:Y:S02]  /*18770*/  I2FP.F32.S32 R0, R0 ;  /* 0x0000000000007245 */ /* 0x000fe40000201400 */
[----:B------:R-:W-:Y:S01]  /*18780*/  I2FP.F32.S32 R9, R9 ;  /* 0x0000000900097245 */ /* 0x000fe20000201400 */
[----:B------:R-:W-:Y:S01]  /*18790*/  IMAD.MOV.U32 R201, RZ, RZ, R133 ;  /* 0x000000ffffc97224 */ /* 0x000fe200078e0085 */
[----:B------:R-:W-:Y:S01]  /*187a0*/  FSEL R72, R72, -INF , !P4 ;  /* 0xff80000048487808 */ /* 0x000fe20006000000 */
[C---:B------:R-:W-:Y:S01]  /*187b0*/  FFMA.FTZ R5, -R148.reuse, R5, R186 ;  /* 0x0000000594057223 */ /* 0x040fe200000101ba */
[----:B------:R-:W-:Y:S01]  /*187c0*/  I2FP.F32.S32 R6, R6 ;  /* 0x0000000600067245 */ /* 0x000fe20000201400 */
[C---:B------:R-:W-:Y:S01]  /*187d0*/  FFMA.FTZ R7, -R148.reuse, R7, R194 ;  /* 0x0000000794077223 */ /* 0x040fe200000101c2 */
[----:B------:R-:W-:Y:S01]  /*187e0*/  FSEL R89, R89, -INF , !P1 ;  /* 0xff80000059597808 */ /* 0x000fe20004800000 */
[----:B------:R-:W-:Y:S01]  /*187f0*/  FFMA.FTZ R0, -R148, R0, R187 ;  /* 0x0000000094007223 */ /* 0x000fe200000101bb */
[----:B------:R-:W-:-:S02]  /*18800*/  ISETP.GE.AND P4, PT, R19, R151, PT ;  /* 0x000000971300720c */ /* 0x000fc40003f86270 */
[----:B------:R-:W-:Y:S01]  /*18810*/  FSEL R133, R71, -INF , !P5 ;  /* 0xff80000047857808 */ /* 0x000fe20006800000 */
[----:B------:R-:W-:Y:S01]  /*18820*/  FFMA.FTZ R8, -R148, R9, R203 ;  /* 0x0000000994087223 */ /* 0x000fe200000101cb */
[-C--:B------:R-:W-:Y:S02]  /*18830*/  ISETP.GE.AND P1, PT, R34, R151.reuse, PT ;  /* 0x000000972200720c */ /* 0x080fe40003f26270 */
[-C--:B------:R-:W-:Y:S01]  /*18840*/  ISETP.GE.AND P5, PT, R20, R151.reuse, PT ;  /* 0x000000971400720c */ /* 0x080fe20003fa6270 */
[----:B------:R-:W-:Y:S01]  /*18850*/  IMAD.MOV.U32 R251, RZ, RZ, R147 ;  /* 0x000000fffffb7224 */ /* 0x000fe200078e0093 */
[----:B------:R-:W-:Y:S01]  /*18860*/  FSEL R90, R90, -INF , !P0 ;  /* 0xff8000005a5a7808 */ /* 0x000fe20004000000 */
[----:B------:R-:W-:Y:S01]  /*18870*/  IMAD.MOV.U32 R240, RZ, RZ, R159 ;  /* 0x000000fffff07224 */ /* 0x000fe200078e009f */
[-C--:B------:R-:W-:Y:S01]  /*18880*/  ISETP.GE.AND P0, PT, R33, R151.reuse, PT ;  /* 0x000000972100720c */ /* 0x080fe20003f06270 */
[----:B------:R-:W-:Y:S01]  /*18890*/  IMAD.MOV.U32 R204, RZ, RZ, R137 ;  /* 0x000000ffffcc7224 */ /* 0x000fe200078e0089 */
[----:B------:R-:W-:Y:S01]  /*188a0*/  FSEL R88, R88, -INF , !P3 ;  /* 0xff80000058587808 */ /* 0x000fe20005800000 */
[----:B------:R-:W-:Y:S01]  /*188b0*/  FFMA.FTZ R6, -R148, R6, R195 ;  /* 0x0000000694067223 */ /* 0x000fe200000101c3 */
[----:B------:R-:W-:Y:S01]  /*188c0*/  FSEL R147, R5, -INF , !P4 ;  /* 0xff80000005937808 */ /* 0x000fe20006000000 */
[----:B------:R-:W-:Y:S01]  /*188d0*/  IMAD.IADD R5, R4, 0x1, -R38 ;  /* 0x0000000104057824 */ /* 0x000fe200078e0a26 */
[----:B------:R-:W-:-:S02]  /*188e0*/  ISETP.GE.AND P3, PT, R35, R151, PT ;  /* 0x000000972300720c */ /* 0x000fc40003f66270 */
[----:B------:R-:W-:Y:S01]  /*188f0*/  FSEL R137, R7, -INF , !P1 ;  /* 0xff80000007897808 */ /* 0x000fe20004800000 */
[----:B------:R-:W-:Y:S01]  /*18900*/  IMAD.IADD R7, R4, 0x1, -R40 ;  /* 0x0000000104077824 */ /* 0x000fe200078e0a28 */
[----:B------:R-:W-:Y:S01]  /*18910*/  FSEL R159, R0, -INF , !P5 ;  /* 0xff800000009f7808 */ /* 0x000fe20006800000 */
[----:B------:R-:W-:Y:S01]  /*18920*/  IMAD.MOV.U32 R233, RZ, RZ, R181 ;  /* 0x000000ffffe97224 */ /* 0x000fe200078e00b5 */
[----:B------:R-:W-:Y:S02]  /*18930*/  MOV R205, R138 ;  /* 0x0000008a00cd7202 */ /* 0x000fe40000000f00 */
        /* <DEDUP_REMOVED lines=17> */
[----:B------:R-:W-:Y:S01]  /*18a50*/  I2FP.F32.S32 R0, R0 ;  /* 0x0000000000007245 */ /* 0x000fe20000201400 */
[----:B------:R-:W-:Y:S01]  /*18a60*/  IMAD.MOV.U32 R241, RZ, RZ, R158 ;  /* 0x000000fffff17224 */ /* 0x000fe200078e009e */
[----:B------:R-:W-:Y:S01]  /*18a70*/  I2FP.F32.S32 R9, R9 ;  /* 0x0000000900097245 */ /* 0x000fe20000201400 */
[----:B------:R-:W-:Y:S01]  /*18a80*/  IMAD.MOV.U32 R158, RZ, RZ, R140 ;  /* 0x000000ffff9e7224 */ /* 0x000fe200078e008c */
[----:B------:R-:W-:Y:S01]  /*18a90*/  FSEL R96, R96, -INF , !P1 ;  /* 0xff80000060607808 */ /* 0x000fe20004800000 */
[----:B------:R-:W-:Y:S01]  /*18aa0*/  FFMA.FTZ R5, -R148, R5, R163 ;  /* 0x0000000594057223 */ /* 0x000fe200000101a3 */
[----:B------:R-:W-:Y:S01]  /*18ab0*/  FSEL R140, R78, -INF , !P4 ;  /* 0xff8000004e8c7808 */ /* 0x000fe20006000000 */
[C---:B------:R-:W-:Y:S01]  /*18ac0*/  FFMA.FTZ R7, -R148.reuse, R7, R167 ;  /* 0x0000000794077223 */ /* 0x040fe200000101a7 */
[----:B------:R-:W-:Y:S01]  /*18ad0*/  I2FP.F32.S32 R6, R6 ;  /* 0x0000000600067245 */ /* 0x000fe20000201400 */
[----:B------:R-:W-:Y:S01]  /*18ae0*/  FFMA.FTZ R0, -R148, R0, R170 ;  /* 0x0000000094007223 */ /* 0x000fe200000101aa */
[----:B------:R-:W-:-:S02]  /*18af0*/  ISETP.GE.AND P1, PT, R39, R151, PT ;  /* 0x000000972700720c */ /* 0x000fc40003f26270 */
[----:B------:R-:W-:Y:S01]  /*18b00*/  ISETP.GE.AND P4, PT, R21, R151, PT ;  /* 0x000000971500720c */ /* 0x000fe20003f86270 */
[----:B------:R-:W-:Y:S01]  /*18b10*/  FFMA.FTZ R8, -R148, R9, R166 ;  /* 0x0000000994087223 */ /* 0x000fe200000101a6 */
[----:B------:R-:W-:Y:S02]  /*18b20*/  FSEL R98, R98, -INF , !P0 ;  /* 0xff80000062627808 */ /* 0x000fe40004000000 */
[-C--:B------:R-:W-:Y:S02]  /*18b30*/  ISETP.GE.AND P6, PT, R22, R151.reuse, PT ;  /* 0x000000971600720c */ /* 0x080fe40003fc6270 */
[----:B------:R-:W-:Y:S01]  /*18b40*/  ISETP.GE.AND P0, PT, R38, R151, PT ;  /* 0x000000972600720c */ /* 0x000fe20003f06270 */
[----:B------:R-:W-:Y:S01]  /*18b50*/  IMAD.MOV.U32 R209, RZ, RZ, R145 ;  /* 0x000000ffffd17224 */ /* 0x000fe200078e0091 */
[----:B------:R-:W-:Y:S01]  /*18b60*/  FSEL R94, R94, -INF , !P3 ;  /* 0xff8000005e5e7808 */ /* 0x000fe20005800000 */
[----:B------:R-:W-:Y:S01]  /*18b70*/  FFMA.FTZ R6, -R148, R6, R162 ;  /* 0x0000000694067223 */ /* 0x000fe200000101a2 */
[----:B------:R-:W-:-:S02]  /*18b80*/  FSEL R78, R102, -INF , !P1 ;  /* 0xff800000664e7808 */ /* 0x000fc40004800000 */
[----:B------:R-:W-:Y:S01]  /*18b90*/  FSEL R169, R5, -INF , !P4 ;  /* 0xff80000005a97808 */ /* 0x000fe20006000000 */
[----:B------:R-:W-:Y:S01]  /*18ba0*/  IMAD.IADD R5, R4, 0x1, -R43 ;  /* 0x0000000104057824 */ /* 0x000fe200078e0a2b */
[----:B------:R-:W-:Y:S02]  /*18bb0*/  ISETP.GE.AND P3, PT, R40, R151, PT ;  /* 0x000000972800720c */ /* 0x000fe40003f66270 */
[----:B------:R-:W-:Y:S02]  /*18bc0*/  FSEL R145, R76, -INF , !P5 ;  /* 0xff8000004c917808 */ /* 0x000fe40006800000 */
[----:B------:R-:W-:Y:S01]  /*18bd0*/  FSEL R102, R7, -INF , !P1 ;  /* 0xff80000007667808 */ /* 0x000fe20004800000 */
[----:B------:R-:W-:Y:S01]  /*18be0*/  IMAD.IADD R7, R4, 0x1, -R45 ;  /* 0x0000000104077824 */ /* 0x000fe200078e0a2d */
[----:B------:R-:W-:Y:S02]  /*18bf0*/  FSEL R168, R0, -INF , !P6 ;  /* 0xff80000000a87808 */ /* 0x000fe40007000000 */
[----:B------:R-:W-:-:S02]  /*18c00*/  FSEL R76, R103, -INF , !P0 ;  /* 0xff800000674c7808 */ /* 0x000fc40004000000 */
[-C--:B------:R-:W-:Y:S02]  /*18c10*/  IADD3 R0, PT, PT, -R44, R4.reuse, RZ ;  /* 0x000000042c007210 */ /* 0x080fe40007ffe1ff */
[----:B------:R-:W-:Y:S01]  /*18c20*/  FSEL R103, R8, -INF , !P0 ;  /* 0xff80000008677808 */ /* 0x000fe20004000000 */
[----:B------:R-:W-:Y:S01]  /*18c30*/  IMAD.IADD R8, R4, 0x1, -R26 ;  /* 0x0000000104087824 */ /* 0x000fe200078e0a1a */
[----:B------:R-:W-:Y:S02]  /*18c40*/  FSEL R166, R6, -INF , !P3 ;  /* 0xff80000006a67808 */ /* 0x000fe40005800000 */
[----:B------:R-:W-:Y:S02]  /*18c50*/  IADD3 R10, PT, PT, -R27, R4, RZ ;  /* 0x000000041b0a7210 */ /* 0x000fe40007ffe1ff */
[----:B------:R-:W-:Y:S02]  /*18c60*/  IABS R9, R5 ;  /* 0x0000000500097213 */ /* 0x000fe40000000000 */
[----:B------:R-:W-:-:S02]  /*18c70*/  IABS R6, R0 ;  /* 0x0000000000067213 */ /* 0x000fc40000000000 */
        /* <DEDUP_REMOVED lines=11> */
[C---:B------:R-:W-:Y:S01]  /*18d30*/  FFMA.FTZ R5, -R148.reuse, R5, R178 ;  /* 0x0000000594057223 */ /* 0x040fe200000101b2 */
[----:B------:R-:W-:Y:S01]  /*18d40*/  I2FP.F32.S32 R6, R6 ;  /* 0x0000000600067245 */ /* 0x000fe20000201400 */
[----:B------:R-:W-:Y:S01]  /*18d50*/  FFMA.FTZ R7, -R148, R7, R174 ;  /* 0x0000000794077223 */ /* 0x000fe200000101ae */
[----:B------:R-:W-:Y:S01]  /*18d60*/  ISETP.GE.AND P5, PT, R26, R151, PT ;  /* 0x000000971a00720c */ /* 0x000fe20003fa6270 */
[C---:B------:R-:W-:Y:S01]  /*18d70*/  FFMA.FTZ R0, -R148.reuse, R0, R179 ;  /* 0x0000000094007223 */ /* 0x040fe200000101b3 */
[----:B------:R-:W-:Y:S01]  /*18d80*/  FSEL R164, R79, -INF , !P6 ;  /* 0xff8000004fa47808 */ /* 0x000fe20007000000 */
[----:B------:R-:W-:Y:S01]  /*18d90*/  FFMA.FTZ R8, -R148, R9, R171 ;  /* 0x0000000994087223 */ /* 0x000fe200000101ab */
[----:B------:R-:W-:-:S02]  /*18da0*/  ISETP.GE.AND P1, PT, R44, R151, PT ;  /* 0x000000972c00720c */ /* 0x000fc40003f26270 */
[-C--:B------:R-:W-:Y:S02]  /*18db0*/  ISETP.GE.AND P6, PT, R27, R151.reuse, PT ;  /* 0x000000971b00720c */ /* 0x080fe40003fc6270 */
[-C--:B------:R-:W-:Y:S01]  /*18dc0*/  ISETP.GE.AND P0, PT, R43, R151.reuse, PT ;  /* 0x000000972b00720c */ /* 0x080fe20003f06270 */
[----:B------:R-:W-:Y:S01]  /*18dd0*/  IMAD.MOV.U32 R232, RZ, RZ, R182 ;  /* 0x000000ffffe87224 */ /* 0x000fe200078e00b6 */
[----:B------:R-:W-:Y:S01]  /*18de0*/  FSEL R101, R101, -INF , !P3 ;  /* 0xff80000065657808 */ /* 0x000fe20005800000 */
[----:B------:R-:W-:Y:S01]  /*18df0*/  FFMA.FTZ R6, -R148, R6, R175 ;  /* 0x0000000694067223 */ /* 0x000fe200000101af */
[----:B------:R-:W-:Y:S01]  /*18e00*/  FSEL R179, R5, -INF , !P5 ;  /* 0xff80000005b37808 */ /* 0x000fe20006800000 */
[C---:B------:R-:W-:Y:S01]  /*18e10*/  IMAD.IADD R5, R4.reuse, 0x1, -R48 ;  /* 0x0000000104057824 */ /* 0x040fe200078e0a30 */
[----:B------:R-:W-:Y:S02]  /*18e20*/  ISETP.GE.AND P3, PT, R45, R151, PT ;  /* 0x000000972d00720c */ /* 0x000fe40003f66270 */
[----:B------:R-:W-:Y:S01]  /*18e30*/  FSEL R178, R7, -INF , !P1 ;  /* 0xff80000007b27808 */ /* 0x000fe20004800000 */
[----:B------:R-:W-:Y:S01]  /*18e40*/  IMAD.IADD R7, R4, 0x1, -R50 ;  /* 0x0000000104077824 */ /* 0x000fe200078e0a32 */
[----:B------:R-:W-:-:S02]  /*18e50*/  FSEL R182, R0, -INF , !P6 ;  /* 0xff80000000b67808 */ /* 0x000fc40007000000 */
[----:B------:R-:W-:Y:S02]  /*18e60*/  FSEL R79, R108, -INF , !P0 ;  /* 0xff8000006c4f7808 */ /* 0x000fe40004000000 */
[----:B------:R-:W-:Y:S02]  /*18e70*/  IADD3 R0, PT, PT, -R49, R4, RZ ;  /* 0x0000000431007210 */ /* 0x000fe40007ffe1ff */
[----:B------:R-:W-:Y:S01]  /*18e80*/  FSEL R108, R8, -INF , !P0 ;  /* 0xff800000086c7808 */ /* 0x000fe20004000000 */
[----:B------:R-:W-:Y:S01]  /*18e90*/  IMAD.IADD R8, R4, 0x1, -R31 ;  /* 0x0000000104087824 */ /* 0x000fe200078e0a1f */
[----:B------:R-:W-:Y:S02]  /*18ea0*/  MOV R252, R180 ;  /* 0x000000b400fc7202 */ /* 0x000fe40000000f00 */
[----:B------:R-:W-:Y:S02]  /*18eb0*/  FSEL R180, R6, -INF , !P3 ;  /* 0xff80000006b47808 */ /* 0x000fe40005800000 */
[----:B------:R-:W-:-:S02]  /*18ec0*/  IADD3 R10, PT, PT, -R32, R4, RZ ;  /* 0x00000004200a7210 */ /* 0x000fc40007ffe1ff */
[----:B------:R-:W-:Y:S02]  /*18ed0*/  IABS R9, R5 ;  /* 0x0000000500097213 */ /* 0x000fe40000000000 */
        /* <DEDUP_REMOVED lines=13> */
[----:B------:R-:W-:Y:S01]  /*18fb0*/  FSEL R87, R87, -INF , !P5 ;  /* 0xff80000057577808 */ /* 0x000fe20006800000 */
[C---:B------:R-:W-:Y:S01]  /*18fc0*/  FFMA.FTZ R7, -R148.reuse, R7, R191 ;  /* 0x0000000794077223 */ /* 0x040fe200000101bf */
[----:B------:R-:W-:Y:S01]  /*18fd0*/  I2FP.F32.S32 R6, R6 ;  /* 0x0000000600067245 */ /* 0x000fe20000201400 */
[----:B------:R-:W-:Y:S01]  /*18fe0*/  FFMA.FTZ R0, -R148, R0, R222 ;  /* 0x0000000094007223 */ /* 0x000fe200000101de */
[----:B------:R-:W-:-:S02]  /*18ff0*/  FSEL R107, R107, -INF , !P1 ;  /* 0xff8000006b6b7808 */ /* 0x000fc40004800000 */
[-C--:B------:R-:W-:Y:S02]  /*19000*/  ISETP.GE.AND P5, PT, R31, R151.reuse, PT ;  /* 0x000000971f00720c */ /* 0x080fe40003fa6270 */
[----:B------:R-:W-:Y:S02]  /*19010*/  FSEL R86, R86, -INF , !P6 ;  /* 0xff80000056567808 */ /* 0x000fe40007000000 */
[-C--:B------:R-:W-:Y:S02]  /*19020*/  ISETP.GE.AND P1, PT, R49, R151.reuse, PT ;  /* 0x000000973100720c */ /* 0x080fe40003f26270 */
[----:B------:R-:W-:Y:S01]  /*19030*/  ISETP.GE.AND P6, PT, R32, R151, PT ;  /* 0x000000972000720c */ /* 0x000fe20003fc6270 */
[C---:B------:R-:W-:Y:S01]  /*19040*/  FFMA.FTZ R8, -R148.reuse, R9, R190 ;  /* 0x0000000994087223 */ /* 0x040fe200000101be */
[----:B------:R-:W-:Y:S01]  /*19050*/  FSEL R81, R81, -INF , !P4 ;  /* 0xff80000051517808 */ /* 0x000fe20006000000 */
[----:B------:R-:W-:Y:S01]  /*19060*/  FFMA.FTZ R6, -R148, R6, R198 ;  /* 0x0000000694067223 */ /* 0x000fe200000101c6 */
[----:B------:R-:W-:-:S02]  /*19070*/  ISETP.GE.AND P0, PT, R48, R151, PT ;  /* 0x000000973000720c */ /* 0x000fc40003f06270 */
[----:B------:R-:W-:Y:S01]  /*19080*/  FSEL R191, R5, -INF , !P5 ;  /* 0xff80000005bf7808 */ /* 0x000fe20006800000 */
[----:B------:R-:W-:Y:S01]  /*19090*/  IMAD.IADD R5, R4, 0x1, -R51 ;  /* 0x0000000104057824 */ /* 0x000fe200078e0a33 */
[----:B------:R-:W-:Y:S02]  /*190a0*/  ISETP.GE.AND P4, PT, R50, R151, PT ;  /* 0x000000973200720c */ /* 0x000fe40003f86270 */
[----:B------:R-:W-:Y:S01]  /*190b0*/  FSEL R190, R7, -INF , !P1 ;  /* 0xff80000007be7808 */ /* 0x000fe20004800000 */
[----:B------:R-:W-:Y:S01]  /*190c0*/  IMAD.IADD R7, R4, 0x1, -R54 ;  /* 0x0000000104077824 */ /* 0x000fe200078e0a36 */
[----:B------:R-:W-:Y:S02]  /*190d0*/  FSEL R214, R0, -INF , !P6 ;  /* 0xff80000000d67808 */ /* 0x000fe40007000000 */
[----:B------:R-:W-:Y:S02]  /*190e0*/  IADD3 R0, PT, PT, -R53, R4, RZ ;  /* 0x0000000435007210 */ /* 0x000fe40007ffe1ff */
[----:B------:R-:W-:Y:S01]  /*190f0*/  FSEL R188, R8, -INF , !P0 ;  /* 0xff80000008bc7808 */ /* 0x000fe20004000000 */
[----:B------:R-:W-:Y:S01]  /*19100*/  IMAD.IADD R8, R4, 0x1, -R36 ;  /* 0x0000000104087824 */ /* 0x000fe200078e0a24 */
[----:B------:R-:W-:-:S02]  /*19110*/  FSEL R189, R6, -INF , !P4 ;  /* 0xff80000006bd7808 */ /* 0x000fc40006000000 */
[----:B------:R-:W-:Y:S02]  /*19120*/  IADD3 R10, PT, PT, -R37, R4, RZ ;  /* 0x00000004250a7210 */ /* 0x000fe40007ffe1ff */
[----:B------:R-:W-:Y:S02]  /*19130*/  IABS R9, R5 ;  /* 0x0000000500097213 */ /* 0x000fe40000000000 */
[----:B------:R-:W-:Y:S02]  /*19140*/  IABS R6, R0 ;  /* 0x0000000000067213 */ /* 0x000fe40000000000 */
[----:B------:R-:W-:Y:S02]  /*19150*/  IABS R5, R7 ;  /* 0x0000000700057213 */ /* 0x000fe40000000000 */
[----:B------:R-:W-:Y:S01]  /*19160*/  IABS R0, R8 ;  /* 0x0000000800007213 */ /* 0x000fe20000000000 */
[----:B------:R-:W-:Y:S01]  /*19170*/  IMAD.MOV.U32 R8, RZ, RZ, R6 ;  /* 0x000000ffff087224 */ /* 0x000fe200078e0006 */
[----:B------:R-:W-:Y:S01]  /*19180*/  IABS R7, R10 ;  /* 0x0000000a00077213 */ /* 0x000fe20000000000 */
[----:B------:R-:W-:Y:S01]  /*19190*/  IMAD.MOV.U32 R6, RZ, RZ, R5 ;  /* 0x000000ffff067224 */ /* 0x000fe200078e0005 */
[----:B------:R-:W-:-:S03]  /*191a0*/  MOV R5, R0 ;  /* 0x0000000000057202 */ /* 0x000fc60000000f00 */
[----:B------:R-:W-:Y:S01]  /*191b0*/  IMAD.MOV.U32 R0, RZ, RZ, R7 ;  /* 0x000000ffff007224 */ /* 0x000fe200078e0007 */
[----:B------:R-:W-:Y:S02]  /*191c0*/  I2FP.F32.S32 R7, R8 ;  /* 0x0000000800077245 */ /* 0x000fe40000201400 */
[----:B------:R-:W-:-:S03]  /*191d0*/  I2FP.F32.S32 R6, R6 ;  /* 0x0000000600067245 */ /* 0x000fc60000201400 */
[C---:B------:R-:W-:Y:S02]  /*191e0*/  FFMA.FTZ R8, -R148.reuse, R7, R172 ;  /* 0x0000000794087223 */ /* 0x040fe400000101ac */
[----:B------:R-:W-:Y:S02]  /*191f0*/  FFMA.FTZ R7, -R148, R6, R161 ;  /* 0x0000000694077223 */ /* 0x000fe400000101a1 */
[----:B------:R-:W2:Y:S01]  /*19200*/  LDL.LU R161, [R1+0x18] ;  /* 0x0000180001a17983 */ /* 0x000ea20000300800 */
[----:B------:R-:W-:Y:S02]  /*19210*/  I2FP.F32.S32 R5, R5 ;  /* 0x0000000500057245 */ /* 0x000fe40000201400 */
[----:B------:R-:W-:Y:S02]  /*19220*/  I2FP.F32.S32 R0, R0 ;  /* 0x0000000000007245 */ /* 0x000fe40000201400 */
[----:B------:R-:W-:Y:S02]  /*19230*/  I2FP.F32.S32 R9, R9 ;  /* 0x0000000900097245 */ /* 0x000fe40000201400 */
[----:B------:R-:W-:-:S02]  /*19240*/  FSEL R200, R92, -INF , !P6 ;  /* 0xff8000005cc87808 */ /* 0x000fc40007000000 */
[----:B------:R-:W-:Y:S01]  /*19250*/  ISETP.GE.AND P6, PT, R37, R151, PT ;  /* 0x000000972500720c */ /* 0x000fe20003fc6270 */
[----:B------:R-:W-:Y:S01]  /*19260*/  FFMA.FTZ R9, -R148, R9, R223 ;  /* 0x0000000994097223 */ /* 0x000fe200000101df */
[----:B------:R-:W-:Y:S02]  /*19270*/  FSEL R173, R106, -INF , !P3 ;  /* 0xff8000006aad7808 */ /* 0x000fe40005800000 */
[----:B------:R-:W-:Y:S02]  /*19280*/  FSEL R93, R93, -INF , !P5 ;  /* 0xff8000005d5d7808 */ /* 0x000fe40006800000 */
[----:B------:R-:W-:Y:S02]  /*19290*/  FSEL R116, R116, -INF , !P0 ;  /* 0xff80000074747808 */ /* 0x000fe40004000000 */
[-C--:B------:R-:W-:Y:S02]  /*192a0*/  ISETP.GE.AND P3, PT, R53, R151.reuse, PT ;  /* 0x000000973500720c */ /* 0x080fe40003f66270 */
[----:B------:R-:W-:-:S02]  /*192b0*/  ISETP.GE.AND P5, PT, R36, R151, PT ;  /* 0x000000972400720c */ /* 0x000fc40003fa6270 */
[-C--:B------:R-:W-:Y:S02]  /*192c0*/  ISETP.GE.AND P0, PT, R51, R151.reuse, PT ;  /* 0x000000973300720c */ /* 0x080fe40003f06270 */
[----:B------:R-:W-:Y:S01]  /*192d0*/  FSEL R111, R111, -INF , !P4 ;  /* 0xff8000006f6f7808 */ /* 0x000fe20006000000 */
[----:B------:R-:W-:Y:S01]  /*192e0*/  IMAD.MOV.U32 R172, RZ, RZ, R212 ;  /* 0x000000ffffac7224 */ /* 0x000fe200078e00d4 */
[----:B------:R-:W-:Y:S02]  /*192f0*/  ISETP.GE.AND P4, PT, R54, R151, PT ;  /* 0x000000973600720c */ /* 0x000fe40003f86270 */
[----:B------:R-:W-:Y:S01]  /*19300*/  FSEL R211, R8, -INF , !P3 ;  /* 0xff80000008d37808 */ /* 0x000fe20005800000 */
[C---:B------:R-:W-:Y:S01]  /*19310*/  IMAD.IADD R8, R4.reuse, 0x1, -R57 ;  /* 0x0000000104087824 */ /* 0x040fe200078e0a39 */
[----:B------:R-:W-:Y:S01]  /*19320*/  FSEL R212, R9, -INF , !P0 ;  /* 0xff80000009d47808 */ /* 0x000fe20004000000 */
[----:B------:R-:W-:Y:S01]  /*19330*/  IMAD.IADD R11, R4, 0x1, -R42 ;  /* 0x00000001040b7824 */ /* 0x000fe200078e0a2a */
[----:B------:R-:W-:Y:S01]  /*19340*/  IADD3 R9, PT, PT, -R41, R4, RZ ;  /* 0x0000000429097210 */ /* 0x000fe20007ffe1ff */
[----:B------:R-:W-:Y:S01]  /*19350*/  IMAD.MOV.U32 R176, RZ, RZ, R216 ;  /* 0x000000ffffb07224 */ /* 0x000fe200078e00d8 */
[----:B------:R-:W-:-:S02]  /*19360*/  FSEL R216, R99, -INF , !P6 ;  /* 0xff80000063d87808 */ /* 0x000fc40007000000 */
[----:B------:R-:W-:Y:S02]  /*19370*/  FSEL R92, R121, -INF , !P0 ;  /* 0xff800000795c7808 */ /* 0x000fe40004000000 */
[----:B------:R-:W-:Y:S02]  /*19380*/  FSEL R215, R100, -INF , !P5 ;  /* 0xff80000064d77808 */ /* 0x000fe40006800000 */
[----:B------:R-:W-:Y:S02]  /*19390*/  FSEL R114, R114, -INF , !P1 ;  /* 0xff80000072727808 */ /* 0x000fe40004800000 */
[-C--:B------:R-:W-:Y:S02]  /*193a0*/  ISETP.GE.AND P0, PT, R56, R151.reuse, PT ;  /* 0x000000973800720c */ /* 0x080fe40003f06270 */
[----:B------:R-:W-:Y:S02]  /*193b0*/  ISETP.GE.AND P1, PT, R55, R151, PT ;  /* 0x000000973700720c */ /* 0x000fe40003f26270 */
[----:B------:R-:W-:Y:S01]  /*193c0*/  FSEL R199, R119, -INF , !P4 ;  /* 0xff80000077c77808 */ /* 0x000fe20006000000 */
[----:B------:R-:W-:Y:S01]  /*193d0*/  VIADD R14, R2, 0x8 ;  /* 0x00000008020e7836 */ /* 0x000fe20000000000 */
[----:B------:R-:W-:-:S02]  /*193e0*/  FSEL R100, R124, -INF , !P0 ;  /* 0xff8000007c647808 */ /* 0x000fc40004000000 */
[----:B------:R-:W-:Y:S01]  /*193f0*/  FSEL R99, R125, -INF , !P1 ;  /* 0xff8000007d637808 */ /* 0x000fe20004800000 */
[C---:B--2---:R-:W-:Y:S01]  /*19400*/  FFMA.FTZ R6, -R148.reuse, R5, R161 ;  /* 0x0000000594067223 */ /* 0x044fe200000101a1 */
[----:B------:R-:W-:Y:S02]  /*19410*/  FFMA.FTZ R5, -R148, R0, R160 ;  /* 0x0000000094057223 */ /* 0x000fe400000101a0 */
[----:B------:R-:W2:Y:S03]  /*19420*/  LD.E R0, desc[UR6][R154.64+0xdc] ;  /* 0x0000dc069a007980 */ /* 0x000ea6000c101900 */
[----:B------:R-:W-:Y:S01]  /*19430*/  FSEL R222, R5, -INF , !P6 ;  /* 0xff80000005de7808 */ /* 0x000fe20007000000 */
[----:B------:R-:W-:Y:S01]  /*19440*/  IMAD.IADD R5, R4, 0x1, -R56 ;  /* 0x0000000104057824 */ /* 0x000fe200078e0a38 */
[----:B------:R-:W-:Y:S02]  /*19450*/  FSEL R220, R6, -INF , !P5 ;  /* 0xff80000006dc7808 */ /* 0x000fe40006800000 */
[----:B------:R-:W-:-:S02]  /*19460*/  IADD3 R6, PT, PT, -R55, R4, RZ ;  /* 0x0000000437067210 */ /* 0x000fc40007ffe1ff */
[----:B------:R-:W-:Y:S02]  /*19470*/  MOV R161, R213 ;  /* 0x000000d500a17202 */ /* 0x000fe40000000f00 */
[----:B------:R-:W-:Y:S02]  /*19480*/  FSEL R213, R7, -INF , !P4 ;  /* 0xff80000007d57808 */ /* 0x000fe40006000000 */
[----:B------:R-:W-:Y:S02]  /*19490*/  IABS R7, R5 ;  /* 0x0000000500077213 */ /* 0x000fe40000000000 */
[----:B------:R-:W-:Y:S02]  /*194a0*/  IABS R10, R6 ;  /* 0x00000006000a7213 */ /* 0x000fe40000000000 */
[----:B------:R-:W-:Y:S02]  /*194b0*/  IABS R6, R8 ;  /* 0x0000000800067213 */ /* 0x000fe40000000000 */
[----:B------:R-:W-:-:S02]  /*194c0*/  IABS R5, R9 ;  /* 0x0000000900057213 */ /* 0x000fc40000000000 */
[----:B------:R-:W-:Y:S01]  /*194d0*/  IABS R8, R11 ;  /* 0x0000000b00087213 */ /* 0x000fe20000000000 */
[----:B------:R-:W-:Y:S01]  /*194e0*/  IMAD.MOV.U32 R9, RZ, RZ, R7 ;  /* 0x000000ffff097224 */ /* 0x000fe200078e0007 */
[----:B------:R-:W-:Y:S01]  /*194f0*/  MOV R7, R6 ;  /* 0x0000000600077202 */ /* 0x000fe20000000f00 */
[----:B------:R-:W-:Y:S02]  /*19500*/  IMAD.MOV.U32 R6, RZ, RZ, R5 ;  /* 0x000000ffff067224 */ /* 0x000fe400078e0005 */
[----:B------:R-:W-:Y:S01]  /*19510*/  IMAD.MOV.U32 R5, RZ, RZ, R8 ;  /* 0x000000ffff057224 */ /* 0x000fe200078e0008 */
[----:B------:R-:W-:Y:S01]  /*19520*/  I2FP.F32.S32 R8, R9 ;  /* 0x0000000900087245 */ /* 0x000fe20000201400 */
[----:B------:R-:W-:Y:S01]  /*19530*/  IMAD.MOV.U32 R160, RZ, RZ, R192 ;  /* 0x000000ffffa07224 */ /* 0x000fe200078e00c0 */
[----:B------:R-:W-:Y:S02]  /*19540*/  I2FP.F32.S32 R6, R6 ;  /* 0x0000000600067245 */ /* 0x000fe40000201400 */
[----:B------:R-:W-:-:S02]  /*19550*/  I2FP.F32.S32 R5, R5 ;  /* 0x0000000500057245 */ /* 0x000fc40000201400 */
[----:B------:R-:W-:Y:S02]  /*19560*/  I2FP.F32.S32 R10, R10 ;  /* 0x0000000a000a7245 */ /* 0x000fe40000201400 */
[----:B------:R-:W-:Y:S01]  /*19570*/  I2FP.F32.S32 R7, R7 ;  /* 0x0000000700077245 */ /* 0x000fe20000201400 */
[----:B------:R-:W-:Y:S01]  /*19580*/  FFMA.FTZ R5, -R148, R5, R231 ;  /* 0x0000000594057223 */ /* 0x000fe200000101e7 */
[-C--:B------:R-:W-:Y:S01]  /*19590*/  ISETP.GE.AND P6, PT, R42, R151.reuse, PT ;  /* 0x000000972a00720c */ /* 0x080fe20003fc6270 */
[C---:B------:R-:W-:Y:S01]  /*195a0*/  FFMA.FTZ R8, -R148.reuse, R8, R172 ;  /* 0x0000000894087223 */ /* 0x040fe200000101ac */
[C---:B------:R-:W-:Y:S01]  /*195b0*/  FFMA.FTZ R6, -R148.reuse, R6, R160 ;  /* 0x0000000694067223 */ /* 0x040fe200000101a0 */
[----:B------:R-:W-:Y:S01]  /*195c0*/  ISETP.GE.AND P5, PT, R41, R151, PT ;  /* 0x000000972900720c */ /* 0x000fe20003fa6270 */
[C---:B------:R-:W-:Y:S01]  /*195d0*/  FFMA.FTZ R9, -R148.reuse, R10, R176 ;  /* 0x0000000a94097223 */ /* 0x040fe200000101b0 */
[----:B------:R-:W-:Y:S02]  /*195e0*/  IMAD.MOV.U32 R172, RZ, RZ, R228 ;  /* 0x000000ffffac7224 */ /* 0x000fe400078e00e4 */
[----:B------:R-:W-:Y:S01]  /*195f0*/  FFMA.FTZ R7, -R148, R7, R161 ;  /* 0x0000000794077223 */ /* 0x000fe200000101a1 */
[----:B------:R-:W-:Y:S01]  /*19600*/  FSEL R228, R5, -INF , !P6 ;  /* 0xff80000005e47808 */ /* 0x000fe20007000000 */
[----:B------:R-:W-:Y:S01]  /*19610*/  IMAD.IADD R5, R4, 0x1, -R59 ;  /* 0x0000000104057824 */ /* 0x000fe200078e0a3b */
[----:B------:R-:W-:Y:S01]  /*19620*/  ISETP.GE.AND P4, PT, R57, R151, PT ;  /* 0x000000973900720c */ /* 0x000fe20003f86270 */
[----:B------:R-:W-:Y:S01]  /*19630*/  IMAD.MOV.U32 R161, RZ, RZ, R217 ;  /* 0x000000ffffa17224 */ /* 0x000fe200078e00d9 */
[----:B------:R-:W-:Y:S01]  /*19640*/  FSEL R218, R8, -INF , !P0 ;  /* 0xff80000008da7808 */ /* 0x000fe20004000000 */
[----:B------:R-:W-:Y:S01]  /*19650*/  IMAD.IADD R8, R4, 0x1, -R60 ;  /* 0x0000000104087824 */ /* 0x000fe200078e0a3c */
[----:B------:R-:W-:Y:S01]  /*19660*/  FSEL R231, R6, -INF , !P5 ;  /* 0xff80000006e77808 */ /* 0x000fe20006800000 */
[----:B------:R-:W-:Y:S01]  /*19670*/  IMAD.IADD R11, R4, 0x1, -R47 ;  /* 0x00000001040b7824 */ /* 0x000fe200078e0a2f */
[----:B------:R-:W-:-:S02]  /*19680*/  FSEL R217, R9, -INF , !P1 ;  /* 0xff80000009d97808 */ /* 0x000fc40004800000 */
[-C--:B------:R-:W-:Y:S02]  /*19690*/  IADD3 R6, PT, PT, -R58, R4.reuse, RZ ;  /* 0x000000043a067210 */ /* 0x080fe40007ffe1ff */
[----:B------:R-:W-:Y:S02]  /*196a0*/  IADD3 R9, PT, PT, -R46, R4, RZ ;  /* 0x000000042e097210 */ /* 0x000fe40007ffe1ff */
[----:B------:R-:W-:Y:S02]  /*196b0*/  FSEL R226, R7, -INF , !P4 ;  /* 0xff80000007e27808 */ /* 0x000fe40006000000 */
[----:B------:R-:W-:Y:S02]  /*196c0*/  IABS R7, R5 ;  /* 0x0000000500077213 */ /* 0x000fe40000000000 */
[----:B------:R-:W-:Y:S02]  /*196d0*/  IABS R10, R6 ;  /* 0x00000006000a7213 */ /* 0x000fe40000000000 */
[----:B------:R-:W-:-:S02]  /*196e0*/  IABS R6, R8 ;  /* 0x0000000800067213 */ /* 0x000fc40000000000 */
[----:B------:R-:W-:Y:S02]  /*196f0*/  IABS R5, R9 ;  /* 0x0000000900057213 */ /* 0x000fe40000000000 */
[----:B------:R-:W-:Y:S01]  /*19700*/  IABS R8, R11 ;  /* 0x0000000b00087213 */ /* 0x000fe20000000000 */
[----:B------:R-:W-:Y:S01]  /*19710*/  IMAD.MOV.U32 R9, RZ, RZ, R7 ;  /* 0x000000ffff097224 */ /* 0x000fe200078e0007 */
[----:B------:R-:W-:Y:S01]  /*19720*/  MOV R7, R6 ;  /* 0x0000000600077202 */ /* 0x000fe20000000f00 */
[----:B------:R-:W-:Y:S02]  /*19730*/  IMAD.MOV.U32 R6, RZ, RZ, R5 ;  /* 0x000000ffff067224 */ /* 0x000fe400078e0005 */
[----:B------:R-:W-:Y:S01]  /*19740*/  IMAD.MOV.U32 R5, RZ, RZ, R8 ;  /* 0x000000ffff057224 */ /* 0x000fe200078e0008 */
[----:B------:R-:W-:Y:S02]  /*19750*/  I2FP.F32.S32 R8, R9 ;  /* 0x0000000900087245 */ /* 0x000fe40000201400 */
[----:B------:R-:W-:-:S02]  /*19760*/  I2FP.F32.S32 R6, R6 ;  /* 0x0000000600067245 */ /* 0x000fc40000201400 */
[----:B------:R-:W-:Y:S02]  /*19770*/  I2FP.F32.S32 R5, R5 ;  /* 0x0000000500057245 */ /* 0x000fe40000201400 */
[----:B------:R-:W-:Y:S02]  /*19780*/  I2FP.F32.S32 R10, R10 ;  /* 0x0000000a000a7245 */ /* 0x000fe40000201400 */
[----:B------:R-:W-:Y:S01]  /*19790*/  MOV R160, R224 ;  /* 0x000000e000a07202 */ /* 0x000fe20000000f00 */
[----:B------:R-:W-:Y:S01]  /*197a0*/  FFMA.FTZ R5, -R148, R5, R185 ;  /* 0x0000000594057223 */ /* 0x000fe200000101b9 */
[----:B------:R-:W-:Y:S02]  /*197b0*/  FSEL R224, R104, -INF , !P6 ;  /* 0xff80000068e07808 */ /* 0x000fe40007000000 */
[----:B------:R-:W-:Y:S01]  /*197c0*/  I2FP.F32.S32 R7, R7 ;  /* 0x0000000700077245 */ /* 0x000fe20000201400 */
[C---:B------:R-:W-:Y:S01]  /*197d0*/  FFMA.FTZ R8, -R148.reuse, R8, R161 ;  /* 0x0000000894087223 */ /* 0x040fe200000101a1 */
[-C--:B------:R-:W-:Y:S01]  /*197e0*/  ISETP.GE.AND P6, PT, R47, R151.reuse, PT ;  /* 0x000000972f00720c */ /* 0x080fe20003fc6270 */
[C---:B------:R-:W-:Y:S01]  /*197f0*/  FFMA.FTZ R6, -R148.reuse, R6, R165 ;  /* 0x0000000694067223 */ /* 0x040fe200000101a5 */
[----:B------:R-:W-:Y:S01]  /*19800*/  FSEL R221, R123, -INF , !P4 ;  /* 0xff8000007bdd7808 */ /* 0x000fe20006000000 */
[----:B------:R-:W-:Y:S01]  /*19810*/  FFMA.FTZ R9, -R148, R10, R172 ;  /* 0x0000000a94097223 */ /* 0x000fe200000101ac */
[----:B------:R-:W-:Y:S01]  /*19820*/  FSEL R192, R120, -INF , !P3 ;  /* 0xff80000078c07808 */ /* 0x000fe20005800000 */
[----:B------:R-:W-:Y:S01]  /*19830*/  IMAD.MOV.U32 R161, RZ, RZ, R252 ;  /* 0x000000ffffa17224 */ /* 0x000fe200078e00fc */
[----:B------:R-:W-:-:S02]  /*19840*/  ISETP.GE.AND P0, PT, R59, R151, PT ;  /* 0x000000973b00720c */ /* 0x000fc40003f06270 */
[----:B------:R-:W-:Y:S01]  /*19850*/  ISETP.GE.AND P4, PT, R46, R151, PT ;  /* 0x000000972e00720c */ /* 0x000fe20003f86270 */
[----:B------:R-:W-:Y:S01]  /*19860*/  FFMA.FTZ R7, -R148, R7, R160 ;  /* 0x0000000794077223 */ /* 0x000fe200000101a0 */
[-C--:B------:R-:W-:Y:S02]  /*19870*/  ISETP.GE.AND P3, PT, R58, R151.reuse, PT ;  /* 0x000000973a00720c */ /* 0x080fe40003f66270 */
[----:B------:R-:W-:Y:S01]  /*19880*/  MOV R185, R184 ;  /* 0x000000b800b97202 */ /* 0x000fe20000000f00 */
[----:B------:R-:W-:Y:S01]  /*19890*/  IMAD.MOV.U32 R184, RZ, RZ, R193 ;  /* 0x000000ffffb87224 */ /* 0x000fe200078e00c1 */
[----:B------:R-:W-:Y:S01]  /*198a0*/  FSEL R252, R5, -INF , !P6 ;  /* 0xff80000005fc7808 */ /* 0x000fe20007000000 */
[----:B------:R-:W-:Y:S01]  /*198b0*/  IMAD.IADD R5, R4, 0x1, -R61 ;  /* 0x0000000104057824 */ /* 0x000fe200078e0a3d */
[----:B------:R-:W-:Y:S01]  /*198c0*/  ISETP.GE.AND P1, PT, R60, R151, PT ;  /* 0x000000973c00720c */ /* 0x000fe20003f26270 */
[----:B------:R-:W-:Y:S01]  /*198d0*/  IMAD.MOV.U32 R193, RZ, RZ, R225 ;  /* 0x000000ffffc17224 */ /* 0x000fe200078e00e1 */
[----:B------:R-:W-:-:S02]  /*198e0*/  MOV R165, R241 ;  /* 0x000000f100a57202 */ /* 0x000fc40000000f00 */
[----:B------:R-:W-:Y:S01]  /*198f0*/  FSEL R241, R8, -INF , !P0 ;  /* 0xff80000008f17808 */ /* 0x000fe20004000000 */
[----:B------:R-:W-:Y:S01]  /*19900*/  IMAD.IADD R8, R4, 0x1, -R62 ;  /* 0x0000000104087824 */ /* 0x000fe200078e0a3e */
[----:B------:R-:W-:Y:S01]  /*19910*/  FSEL R104, R6, -INF , !P4 ;  /* 0xff80000006687808 */ /* 0x000fe20006000000 */
[----:B------:R-:W-:Y:S01]  /*19920*/  IMAD.IADD R11, R4, 0x1, -R52 ;  /* 0x00000001040b7824 */ /* 0x000fe200078e0a34 */
[----:B------:R-:W-:Y:S02]  /*19930*/  FSEL R225, R9, -INF , !P3 ;  /* 0xff80000009e17808 */ /* 0x000fe40005800000 */
[----:B------:R-:W-:Y:S02]  /*19940*/  IADD3 R6, PT, PT, R3, -R14, RZ ;  /* 0x8000000e03067210 */ /* 0x000fe40007ffe0ff */
[----:B------:R-:W-:Y:S02]  /*19950*/  IADD3 R9, PT, PT, -R63, R4, RZ ;  /* 0x000000043f097210 */ /* 0x000fe40007ffe1ff */
[----:B------:R-:W-:-:S02]  /*19960*/  FSEL R243, R7, -INF , !P1 ;  /* 0xff80000007f37808 */ /* 0x000fc40004800000 */
        /* <DEDUP_REMOVED lines=11> */
[----:B------:R-:W-:Y:S02]  /*19a20*/  I2FP.F32.S32 R6, R6 ;  /* 0x0000000600067245 */ /* 0x000fe40000201400 */
[----:B------:R-:W-:Y:S02]  /*19a30*/  I2FP.F32.S32 R5, R5 ;  /* 0x0000000500057245 */ /* 0x000fe40000201400 */
[----:B------:R-:W-:Y:S02]  /*19a40*/  I2FP.F32.S32 R8, R9 ;  /* 0x0000000900087245 */ /* 0x000fe40000201400 */
[----:B------:R-:W-:Y:S01]  /*19a50*/  FSEL R219, R132, -INF , !P3 ;  /* 0xff80000084db7808 */ /* 0x000fe20005800000 */
[C---:B------:R-:W-:Y:S01]  /*19a60*/  FFMA.FTZ R5, -R148.reuse, R5, R165 ;  /* 0x0000000594057223 */ /* 0x040fe200000101a5 */
[----:B------:R-:W-:Y:S01]  /*19a70*/  ISETP.GE.AND P3, PT, R63, R151, PT ;  /* 0x000000973f00720c */ /* 0x000fe20003f66270 */
[----:B------:R-:W-:Y:S01]  /*19a80*/  FFMA.FTZ R6, -R148, R6, R160 ;  /* 0x0000000694067223 */ /* 0x000fe200000101a0 */
[----:B------:R-:W-:-:S02]  /*19a90*/  FSEL R233, R112, -INF , !P4 ;  /* 0xff80000070e97808 */ /* 0x000fc40006000000 */
[----:B------:R-:W-:Y:S02]  /*19aa0*/  I2FP.F32.S32 R7, R7 ;  /* 0x0000000700077245 */ /* 0x000fe40000201400 */
[----:B------:R-:W-:Y:S01]  /*19ab0*/  ISETP.GE.AND P4, PT, R52, R151, PT ;  /* 0x000000973400720c */ /* 0x000fe20003f86270 */
[----:B------:R-:W-:Y:S01]  /*19ac0*/  IMAD.MOV.U32 R176, RZ, RZ, R232 ;  /* 0x000000ffffb07224 */ /* 0x000fe200078e00e8 */
[----:B------:R-:W-:Y:S01]  /*19ad0*/  I2FP.F32.S32 R10, R10 ;  /* 0x0000000a000a7245 */ /* 0x000fe20000201400 */
[C---:B------:R-:W-:Y:S01]  /*19ae0*/  FFMA.FTZ R8, -R148.reuse, R8, R172 ;  /* 0x0000000894087223 */ /* 0x040fe200000101ac */
[----:B------:R-:W-:Y:S01]  /*19af0*/  FSEL R223, R105, -INF , !P5 ;  /* 0xff80000069df7808 */ /* 0x000fe20006800000 */
[----:B------:R-:W-:Y:S01]  /*19b00*/  FFMA.FTZ R7, -R148, R7, R161 ;  /* 0x0000000794077223 */ /* 0x000fe200000101a1 */
[----:B------:R-:W-:Y:S02]  /*19b10*/  ISETP.GE.AND P5, PT, R61, R151, PT ;  /* 0x000000973d00720c */ /* 0x000fe40003fa6270 */
[----:B------:R-:W-:-:S02]  /*19b20*/  FSEL R124, R134, -INF , !P3 ;  /* 0xff800000867c7808 */ /* 0x000fc40005800000 */
[----:B------:R-:W-:Y:S02]  /*19b30*/  FSEL R227, R131, -INF , !P0 ;  /* 0xff80000083e37808 */ /* 0x000fe40004000000 */
[----:B------:R-:W-:Y:S02]  /*19b40*/  MOV R165, R156 ;  /* 0x0000009c00a57202 */ /* 0x000fe40000000f00 */
[----:B------:R-:W-:Y:S01]  /*19b50*/  FSEL R134, R5, -INF , !P4 ;  /* 0xff80000005867808 */ /* 0x000fe20006000000 */
[----:B------:R-:W-:Y:S01]  /*19b60*/  IMAD.IADD R5, R4, 0x1, -R64 ;  /* 0x0000000104057824 */ /* 0x000fe200078e0a40 */
[----:B------:R-:W-:Y:S01]  /*19b70*/  ISETP.GE.AND P0, PT, R62, R151, PT ;  /* 0x000000973e00720c */ /* 0x000fe20003f06270 */
[----:B------:R-:W-:Y:S01]  /*19b80*/  FFMA.FTZ R11, -R148, R10, R176 ;  /* 0x0000000a940b7223 */ /* 0x000fe200000101b0 */
[----:B------:R-:W-:Y:S01]  /*19b90*/  FSEL R156, R6, -INF , !P3 ;  /* 0xff800000069c7808 */ /* 0x000fe20005800000 */
[----:B------:R-:W-:Y:S01]  /*19ba0*/  IMAD.IADD R6, R4, 0x1, -R2 ;  /* 0x0000000104067824 */ /* 0x000fe200078e0a02 */
[----:B------:R-:W-:Y:S01]  /*19bb0*/  FSEL R132, R8, -INF , !P5 ;  /* 0xff80000008847808 */ /* 0x000fe20006800000 */
[----:B------:R-:W-:Y:S01]  /*19bc0*/  IMAD.IADD R10, R4, 0x1, -R66 ;  /* 0x00000001040a7824 */ /* 0x000fe200078e0a42 */
[----:B------:R-:W-:-:S02]  /*19bd0*/  FSEL R232, R130, -INF , !P1 ;  /* 0xff80000082e87808 */ /* 0x000fc40004800000 */
[----:B------:R-:W-:Y:S02]  /*19be0*/  IADD3 R8, PT, PT, -R65, R4, RZ ;  /* 0x0000000441087210 */ /* 0x000fe40007ffe1ff */
[----:B------:R-:W-:Y:S02]  /*19bf0*/  FSEL R242, R136, -INF , !P5 ;  /* 0xff80000088f27808 */ /* 0x000fe40006800000 */
[----:B------:R-:W-:Y:S02]  /*19c00*/  FSEL R130, R7, -INF , !P0 ;  /* 0xff80000007827808 */ /* 0x000fe40004000000 */
[----:B------:R-:W-:Y:S02]  /*19c10*/  IABS R7, R5 ;  /* 0x0000000500077213 */ /* 0x000fe40000000000 */
[-C--:B------:R-:W-:Y:S02]  /*19c20*/  ISETP.GE.AND P5, PT, R14, R151.reuse, PT ;  /* 0x000000970e00720c */ /* 0x080fe40003fa6270 */
[----:B------:R-:W-:-:S02]  /*19c30*/  ISETP.GE.AND P3, PT, R2, R151, PT ;  /* 0x000000970200720c */ /* 0x000fc40003f66270 */
[----:B------:R-:W-:Y:S02]  /*19c40*/  IABS R9, R6 ;  /* 0x0000000600097213 */ /* 0x000fe40000000000 */
[----:B------:R-:W-:Y:S02]  /*19c50*/  IABS R6, R8 ;  /* 0x0000000800067213 */ /* 0x000fe40000000000 */
[----:B------:R-:W-:Y:S01]  /*19c60*/  IABS R5, R10 ;  /* 0x0000000a00057213 */ /* 0x000fe20000000000 */
[----:B------:R-:W-:Y:S01]  /*19c70*/  IMAD.MOV.U32 R8, RZ, RZ, R7 ;  /* 0x000000ffff087224 */ /* 0x000fe200078e0007 */
[----:B------:R-:W-:Y:S02]  /*19c80*/  FSEL R24, R11, -INF , !P5 ;  /* 0xff8000000b187808 */ /* 0x000fe40006800000 */
[----:B------:R-:W-:Y:S02]  /*19c90*/  FSEL R23, R126, -INF , !P3 ;  /* 0xff8000007e177808 */ /* 0x000fe40005800000 */
[----:B------:R-:W-:Y:S01]  /*19ca0*/  MOV R7, R6 ;  /* 0x0000000600077202 */ /* 0x000fe20000000f00 */
[----:B------:R-:W-:Y:S01]  /*19cb0*/  IMAD.MOV.U32 R6, RZ, RZ, R5 ;  /* 0x000000ffff067224 */ /* 0x000fe200078e0005 */
[----:B------:R-:W-:-:S02]  /*19cc0*/  FMNMX3.FTZ R5, R23, R73, R24, !PT ;  /* 0x0000004917057276 */ /* 0x000fc40007810018 */
[----:B------:R-:W-:Y:S02]  /*19cd0*/  I2FP.F32.S32 R9, R9 ;  /* 0x0000000900097245 */ /* 0x000fe40000201400 */
[----:B------:R-:W-:-:S04]  /*19ce0*/  FMNMX3.FTZ R5, R5, R74, R75, !PT ;  /* 0x0000004a05057276 */ /* 0x000fc8000781004b */
[----:B------:R-:W-:Y:S01]  /*19cf0*/  FMNMX3.FTZ R5, R5, R68, R82, !PT ;  /* 0x0000004405057276 */ /* 0x000fe20007810052 */
[----:B------:R-:W-:Y:S01]  /*19d00*/  FFMA.FTZ R13, -R148, R9, R165 ;  /* 0x00000009940d7223 */ /* 0x000fe200000101a5 */
[----:B------:R-:W-:Y:S02]  /*19d10*/  I2FP.F32.S32 R8, R8 ;  /* 0x0000000800087245 */ /* 0x000fe40000201400 */
[----:B------:R-:W-:Y:S02]  /*19d20*/  FMNMX3.FTZ R9, R5, R67, R84, !PT ;  /* 0x0000004305097276 */ /* 0x000fe40007810054 */
[----:B------:R-:W-:Y:S01]  /*19d30*/  ISETP.GE.AND P1, PT, R64, R151, PT ;  /* 0x000000974000720c */ /* 0x000fe20003f26270 */
[----:B------:R-:W-:Y:S01]  /*19d40*/  FFMA.FTZ R11, -R148, R8, R185 ;  /* 0x00000008940b7223 */ /* 0x000fe200000101b9 */
[----:B------:R-:W-:Y:S02]  /*19d50*/  FMNMX3.FTZ R9, R9, R83, R70, !PT ;  /* 0x0000005309097276 */ /* 0x000fe40007810046 */
[----:B------:R-:W-:-:S02]  /*19d60*/  I2FP.F32.S32 R7, R7 ;  /* 0x0000000700077245 */ /* 0x000fc40000201400 */
[----:B------:R-:W-:Y:S02]  /*19d70*/  FMNMX3.FTZ R9, R9, R69, R90, !PT ;  /* 0x0000004509097276 */ /* 0x000fe4000781005a */
[----:B------:R-:W-:Y:S01]  /*19d80*/  FSEL R125, R143, -INF , !P1 ;  /* 0xff8000008f7d7808 */ /* 0x000fe20004800000 */
[----:B------:R-:W-:Y:S01]  /*19d90*/  FFMA.FTZ R10, -R148, R7, R184 ;  /* 0x00000007940a7223 */ /* 0x000fe200000101b8 */
[----:B------:R-:W-:Y:S02]  /*19da0*/  FSEL R119, R11, -INF , !P1 ;  /* 0xff8000000b777808 */ /* 0x000fe40004800000 */
[----:B------:R-:W-:Y:S02]  /*19db0*/  FSEL R120, R135, -INF , !P0 ;  /* 0xff80000087787808 */ /* 0x000fe40004000000 */
[-C--:B------:R-:W-:Y:S02]  /*19dc0*/  ISETP.GE.AND P1, PT, R14, R151.reuse, PT ;  /* 0x000000970e00720c */ /* 0x080fe40003f26270 */
[----:B------:R-:W-:-:S02]  /*19dd0*/  ISETP.GE.AND P0, PT, R65, R151, PT ;  /* 0x000000974100720c */ /* 0x000fc40003f06270 */
[----:B------:R-:W-:Y:S02]  /*19de0*/  FMNMX3.FTZ R9, R9, R89, R88, !PT ;  /* 0x0000005909097276 */ /* 0x000fe40007810058 */
[----:B------:R-:W-:Y:S02]  /*19df0*/  FSEL R22, R141, -INF , !P1 ;  /* 0xff8000008d167808 */ /* 0x000fe40004800000 */
[----:B------:R-:W-:Y:S02]  /*19e00*/  FSEL R21, R13, -INF , !P3 ;  /* 0xff8000000d157808 */ /* 0x000fe40005800000 */
[----:B------:R-:W-:Y:S02]  /*19e10*/  FSEL R44, R10, -INF , !P0 ;  /* 0xff8000000a2c7808 */ /* 0x000fe40004000000 */
[----:B------:R-:W-:Y:S02]  /*19e20*/  FMNMX3.FTZ R10, R9, R72, R133, !PT ;  /* 0x00000048090a7276 */ /* 0x000fe40007810085 */
[----:B------:R-:W-:-:S02]  /*19e30*/  FMNMX3.FTZ R9, R21, R77, R22, !PT ;  /* 0x0000004d15097276 */ /* 0x000fc40007810016 */
[----:B------:R-:W-:Y:S02]  /*19e40*/  FMNMX3.FTZ R10, R10, R98, R96, !PT ;  /* 0x000000620a0a7276 */ /* 0x000fe40007810060 */
[----:B------:R-:W-:Y:S02]  /*19e50*/  I2FP.F32.S32 R6, R6 ;  /* 0x0000000600067245 */ /* 0x000fe40000201400 */
[----:B------:R-:W-:Y:S02]  /*19e60*/  FMNMX3.FTZ R9, R9, R80, R91, !PT ;  /* 0x0000005009097276 */ /* 0x000fe4000781005b */
[----:B------:R-:W-:Y:S01]  /*19e70*/  FMNMX3.FTZ R10, R10, R94, R140, !PT ;  /* 0x0000005e0a0a7276 */ /* 0x000fe2000781008c */
[----:B------:R-:W-:Y:S01]  /*19e80*/  FFMA.FTZ R12, -R148, R6, R193 ;  /* 0x00000006940c7223 */ /* 0x000fe200000101c1 */
[----:B------:R-:W-:Y:S01]  /*19e90*/  FMNMX3.FTZ R9, R9, R95, R97, !PT ;  /* 0x0000005f09097276 */ /* 0x000fe20007810061 */
[----:B------:R-:W-:Y:S01]  /*19ea0*/  VIADD R8, R2, 0xe9 ;  /* 0x000000e902087836 */ /* 0x000fe20000000000 */
[----:B------:R-:W-:Y:S01]  /*19eb0*/  FSEL R240, R110, -INF , !P6 ;  /* 0xff8000006ef07808 */ /* 0x000fe20007000000 */
[C---:B------:R-:W-:Y:S01]  /*19ec0*/  VIADD R6, R2.reuse, 0xf1 ;  /* 0x000000f102067836 */ /* 0x040fe20000000000 */
[C---:B------:R-:W-:Y:S01]  /*19ed0*/  IADD3 R7, PT, PT, R2.reuse, 0xf0, RZ ;  /* 0x000000f002077810 */ /* 0x040fe20007ffe0ff */
[----:B------:R-:W-:Y:S01]  /*19ee0*/  VIADD R5, R2, 0xf8 ;  /* 0x000000f802057836 */ /* 0x000fe20000000000 */
[----:B------:R-:W-:-:S02]  /*19ef0*/  ISETP.GE.AND P6, PT, R66, R151, PT ;  /* 0x000000974200720c */ /* 0x000fc40003fc6270 */
[----:B------:R-:W-:Y:S02]  /*19f00*/  IADD3 R2, PT, PT, R2, 0xf9, RZ ;  /* 0x000000f902027810 */ /* 0x000fe40007ffe0ff */
[----:B------:R-:W-:Y:S02]  /*19f10*/  FMNMX3.FTZ R10, R10, R145, R76, !PT ;  /* 0x000000910a0a7276 */ /* 0x000fe4000781004c */
[----:B------:R-:W-:Y:S01]  /*19f20*/  FMNMX3.FTZ R9, R9, R85, R109, !PT ;  /* 0x0000005509097276 */ /* 0x000fe2000781006d */
[C---:B------:R-:W-:Y:S01]  /*19f30*/  IMAD.IADD R11, R3.reuse, 0x1, -R8 ;  /* 0x00000001030b7824 */ /* 0x040fe200078e0a08 */
[----:B------:R-:W-:Y:S01]  /*19f40*/  FSEL R123, R12, -INF , !P6 ;  /* 0xff8000000c7b7808 */ /* 0x000fe20007000000 */
[C---:B------:R-:W-:Y:S01]  /*19f50*/  IMAD.IADD R12, R3.reuse, 0x1, -R7 ;  /* 0x00000001030c7824 */ /* 0x040fe200078e0a07 */
[----:B------:R-:W-:Y:S01]  /*19f60*/  FMNMX3.FTZ R10, R10, R78, R101, !PT ;  /* 0x0000004e0a0a7276 */ /* 0x000fe20007810065 */
[C---:B------:R-:W-:Y:S01]  /*19f70*/  IMAD.IADD R15, R3.reuse, 0x1, -R5 ;  /* 0x00000001030f7824 */ /* 0x040fe200078e0a05 */
[C---:B------:R-:W-:Y:S01]  /*19f80*/  IADD3 R13, PT, PT, R3.reuse, -R6, RZ ;  /* 0x80000006030d7210 */ /* 0x040fe20007ffe0ff */
[----:B------:R-:W-:Y:S01]  /*19f90*/  IMAD.IADD R16, R3, 0x1, -R2 ;  /* 0x0000000103107824 */ /* 0x000fe200078e0a02 */
[----:B------:R-:W-:-:S02]  /*19fa0*/  FMNMX3.FTZ R3, R9, R115, R113, !PT ;  /* 0x0000007309037276 */ /* 0x000fc40007810071 */
[----:B------:R-:W-:Y:S01]  /*19fb0*/  FMNMX3.FTZ R9, R10, R81, R164, !PT ;  /* 0x000000510a097276 */ /* 0x000fe200078100a4 */
[----:B------:R-:W-:Y:S01]  /*19fc0*/  IMAD.IADD R17, R4, 0x1, -R7 ;  /* 0x0000000104117824 */ /* 0x000fe200078e0a07 */
[----:B------:R-:W-:Y:S02]  /*19fd0*/  FSEL R135, R118, -INF , !P4 ;  /* 0xff80000076877808 */ /* 0x000fe40006000000 */
[----:B------:R-:W-:Y:S02]  /*19fe0*/  FMNMX3.FTZ R3, R3, R117, R122, !PT ;  /* 0x0000007503037276 */ /* 0x000fe4000781007a */
[----:B------:R-:W-:Y:S02]  /*19ff0*/  ISETP.GE.AND P4, PT, R7, R151, PT ;  /* 0x000000970700720c */ /* 0x000fe40003f86270 */
[----:B------:R-:W-:Y:S02]  /*1a000*/  FMNMX3.FTZ R7, R9, R79, R107, !PT ;  /* 0x0000004f09077276 */ /* 0x000fe4000781006b */
[----:B------:R-:W-:-:S02]  /*1a010*/  FMNMX3.FTZ R3, R3, R128, R127, !PT ;  /* 0x0000008003037276 */ /* 0x000fc4000781007f */
[C---:B------:R-:W-:Y:S02]  /*1a020*/  ISETP.GE.AND P1, PT, R5.reuse, R151, PT ;  /* 0x000000970500720c */ /* 0x040fe40003f26270 */
[----:B------:R-:W-:Y:S01]  /*1a030*/  IADD3 R20, PT, PT, -R5, R4, RZ ;  /* 0x0000000405147210 */ /* 0x000fe20007ffe1ff */
[----:B------:R-:W-:Y:S01]  /*1a040*/  IMAD.IADD R18, R4, 0x1, -R2 ;  /* 0x0000000104127824 */ /* 0x000fe200078e0a02 */
[----:B------:R-:W-:Y:S02]  /*1a050*/  FSEL R121, R142, -INF , !P0 ;  /* 0xff8000008e797808 */ /* 0x000fe40004000000 */
[----:B------:R-:W-:Y:S02]  /*1a060*/  FMNMX3.FTZ R5, R7, R173, R87, !PT ;  /* 0x000000ad07057276 */ /* 0x000fe40007810057 */
[----:B------:R-:W-:Y:S02]  /*1a070*/  ISETP.GE.AND P0, PT, R2, R151, PT ;  /* 0x000000970200720c */ /* 0x000fe40003f06270 */
        /* <DEDUP_REMOVED lines=10> */
[----:B------:R-:W-:Y:S02]  /*1a120*/  ISETP.GE.AND P3, PT, R6, R151, PT ;  /* 0x000000970600720c */ /* 0x000fe40003f66270 */
[----:B------:R-:W-:Y:S02]  /*1a130*/  FMNMX3.FTZ R3, R3, R199, R215, !PT ;  /* 0x000000c703037276 */ /* 0x000fe400078100d7 */
[----:B------:R-:W-:Y:S02]  /*1a140*/  IABS R6, R11 ;  /* 0x0000000b00067213 */ /* 0x000fe40000000000 */
[----:B------:R-:W-:-:S02]  /*1a150*/  IADD3 R14, PT, PT, -R8, R4, RZ ;  /* 0x00000004080e7210 */ /* 0x000fc40007ffe1ff */
[----:B------:R-:W-:Y:S02]  /*1a160*/  FMNMX3.FTZ R2, R2, R169, R168, !PT ;  /* 0x000000a902027276 */ /* 0x000fe400078100a8 */
[----:B------:R-:W-:Y:S02]  /*1a170*/  IABS R4, R12 ;  /* 0x0000000c00047213 */ /* 0x000fe40000000000 */
[----:B------:R-:W-:Y:S02]  /*1a180*/  IABS R7, R13 ;  /* 0x0000000d00077213 */ /* 0x000fe40000000000 */
[----:B------:R-:W-:Y:S01]  /*1a190*/  FMNMX3.FTZ R3, R3, R216, R99, !PT ;  /* 0x000000d803037276 */ /* 0x000fe20007810063 */
[----:B------:R-:W-:Y:S01]  /*1a1a0*/  IMAD.MOV.U32 R5, RZ, RZ, R6 ;  /* 0x000000ffff057224 */ /* 0x000fe200078e0006 */
[----:B------:R-:W-:Y:S02]  /*1a1b0*/  FMNMX3.FTZ R2, R2, R108, R178, !PT ;  /* 0x0000006c02027276 */ /* 0x000fe400078100b2 */
[----:B------:R-:W-:Y:S01]  /*1a1c0*/  MOV R6, R4 ;  /* 0x0000000400067202 */ /* 0x000fe20000000f00 */
[----:B------:R-:W-:Y:S01]  /*1a1d0*/  IMAD.MOV.U32 R4, RZ, RZ, R7 ;  /* 0x000000ffff047224 */ /* 0x000fe200078e0007 */
[----:B------:R-:W-:-:S02]  /*1a1e0*/  FMNMX3.FTZ R3, R3, R100, R221, !PT ;  /* 0x0000006403037276 */ /* 0x000fc400078100dd */
[----:B------:R-:W-:Y:S02]  /*1a1f0*/  FMNMX3.FTZ R2, R2, R180, R179, !PT ;  /* 0x000000b402027276 */ /* 0x000fe400078100b3 */
[----:B------:R-:W-:Y:S02]  /*1a200*/  FMNMX3.FTZ R3, R3, R223, R224, !PT ;  /* 0x000000df03037276 */ /* 0x000fe400078100e0 */
[----:B------:R-:W-:Y:S02]  /*1a210*/  I2FP.F32.S32 R4, R4 ;  /* 0x0000000400047245 */ /* 0x000fe40000201400 */
[----:B------:R-:W-:Y:S02]  /*1a220*/  FMNMX3.FTZ R2, R2, R182, R188, !PT ;  /* 0x000000b602027276 */ /* 0x000fe400078100bc */
[----:B------:R-:W-:Y:S02]  /*1a230*/  FMNMX3.FTZ R3, R3, R219, R227, !PT ;  /* 0x000000db03037276 */ /* 0x000fe400078100e3 */
[----:B------:R-:W-:Y:S01]  /*1a240*/  ISETP.GE.AND P5, PT, R8, R151, PT ;  /* 0x000000970800720c */ /* 0x000fe20003fa6270 */
[----:B------:R-:W-:Y:S01]  /*1a250*/  FFMA.FTZ R8, -R148, R4, R208 ;  /* 0x0000000494087223 */ /* 0x000fe200000101d0 */
[----:B------:R-:W-:-:S02]  /*1a260*/  I2FP.F32.S32 R7, R5 ;  /* 0x0000000500077245 */ /* 0x000fc40000201400 */
[----:B------:R-:W-:Y:S02]  /*1a270*/  I2FP.F32.S32 R5, R6 ;  /* 0x0000000600057245 */ /* 0x000fe40000201400 */
[----:B------:R-:W-:Y:S02]  /*1a280*/  FMNMX3.FTZ R2, R2, R190, R189, !PT ;  /* 0x000000be02027276 */ /* 0x000fe400078100bd */
[----:B------:R-:W-:Y:S02]  /*1a290*/  IABS R4, R16 ;  /* 0x0000001000047213 */ /* 0x000fe40000000000 */
[----:B------:R-:W-:Y:S01]  /*1a2a0*/  FMNMX3.FTZ R3, R3, R232, R233, !PT ;  /* 0x000000e803037276 */ /* 0x000fe200078100e9 */
[----:B------:R-:W-:Y:S01]  /*1a2b0*/  FFMA.FTZ R10, -R148, R7, R201 ;  /* 0x00000007940a7223 */ /* 0x000fe200000101c9 */
[----:B------:R-:W-:Y:S01]  /*1a2c0*/  FMNMX3.FTZ R2, R2, R191, R214, !PT ;  /* 0x000000bf02027276 */ /* 0x000fe200078100d6 */
[----:B------:R-:W-:Y:S01]  /*1a2d0*/  FFMA.FTZ R9, -R148, R5, R209 ;  /* 0x0000000594097223 */ /* 0x000fe200000101d1 */
[----:B------:R-:W-:Y:S01]  /*1a2e0*/  IABS R7, R14 ;  /* 0x0000000e00077213 */ /* 0x000fe20000000000 */
[----:B------:R-:W-:Y:S01]  /*1a2f0*/  IMAD.MOV.U32 R6, RZ, RZ, R4 ;  /* 0x000000ffff067224 */ /* 0x000fe200078e0004 */
[----:B------:R-:W-:-:S02]  /*1a300*/  IABS R5, R15 ;  /* 0x0000000f00057213 */ /* 0x000fc40000000000 */
[----:B------:R-:W-:Y:S02]  /*1a310*/  FMNMX3.FTZ R3, R3, R240, R242, !PT ;  /* 0x000000f003037276 */ /* 0x000fe400078100f2 */
[----:B------:R-:W-:Y:S02]  /*1a320*/  FMNMX3.FTZ R2, R2, R212, R211, !PT ;  /* 0x000000d402027276 */ /* 0x000fe400078100d3 */
[----:B------:R-:W-:Y:S02]  /*1a330*/  MOV R4, R7 ;  /* 0x0000000700047202 */ /* 0x000fe40000000f00 */
[----:B------:R-:W-:Y:S02]  /*1a340*/  I2FP.F32.S32 R7, R5 ;  /* 0x0000000500077245 */ /* 0x000fe40000201400 */
[----:B------:R-:W-:Y:S02]  /*1a350*/  FMNMX3.FTZ R3, R3, R120, R124, !PT ;  /* 0x0000007803037276 */ /* 0x000fe4000781007c */
[----:B------:R-:W-:-:S02]  /*1a360*/  I2FP.F32.S32 R5, R6 ;  /* 0x0000000600057245 */ /* 0x000fc40000201400 */
[----:B------:R-:W-:Y:S02]  /*1a370*/  FMNMX3.FTZ R2, R2, R213, R220, !PT ;  /* 0x000000d502027276 */ /* 0x000fe400078100dc */
[----:B------:R-:W-:Y:S02]  /*1a380*/  FSEL R71, R146, -INF , !P6 ;  /* 0xff80000092477808 */ /* 0x000fe40007000000 */
[----:B------:R-:W-:Y:S01]  /*1a390*/  FMNMX3.FTZ R3, R3, R135, R125, !PT ;  /* 0x0000008703037276 */ /* 0x000fe2000781007d */
[----:B------:R-:W-:Y:S01]  /*1a3a0*/  FFMA.FTZ R5, -R148, R5, R204 ;  /* 0x0000000594057223 */ /* 0x000fe200000101cc */
[----:B------:R-:W-:Y:S01]  /*1a3b0*/  FMNMX3.FTZ R2, R2, R222, R217, !PT ;  /* 0x000000de02027276 */ /* 0x000fe200078100d9 */
[----:B------:R-:W-:Y:S01]  /*1a3c0*/  FFMA.FTZ R6, -R148, R7, R205 ;  /* 0x0000000794067223 */ /* 0x000fe200000101cd */
[----:B------:R-:W-:Y:S01]  /*1a3d0*/  IMAD.MOV.U32 R204, RZ, RZ, R251 ;  /* 0x000000ffffcc7224 */ /* 0x000fe200078e00fb */
[----:B------:R-:W-:Y:S02]  /*1a3e0*/  FSEL R251, R10, -INF , !P5 ;  /* 0xff8000000afb7808 */ /* 0x000fe40006800000 */
[----:B------:R-:W-:-:S02]  /*1a3f0*/  FSEL R131, R9, -INF , !P4 ;  /* 0xff80000009837808 */ /* 0x000fc40006000000 */
[----:B------:R-:W-:Y:S02]  /*1a400*/  FMNMX3.FTZ R3, R3, R121, R71, !PT ;  /* 0x0000007903037276 */ /* 0x000fe40007810047 */
[----:B------:R-:W-:Y:S02]  /*1a410*/  FMNMX3.FTZ R2, R2, R218, R226, !PT ;  /* 0x000000da02027276 */ /* 0x000fe400078100e2 */
[----:B------:R-:W-:Y:S02]  /*1a420*/  FSEL R110, R8, -INF , !P3 ;  /* 0xff800000086e7808 */ /* 0x000fe40005800000 */
[----:B------:R-:W-:Y:S02]  /*1a430*/  FSEL R143, R6, -INF , !P1 ;  /* 0xff800000068f7808 */ /* 0x000fe40004800000 */
[----:B------:R-:W-:Y:S02]  /*1a440*/  FMNMX3.FTZ R3, R3, R251, R131, !PT ;  /* 0x000000fb03037276 */ /* 0x000fe40007810083 */
[----:B------:R-:W-:-:S02]  /*1a450*/  I2FP.F32.S32 R4, R4 ;  /* 0x0000000400047245 */ /* 0x000fc40000201400 */
[----:B------:R-:W-:Y:S02]  /*1a460*/  FMNMX3.FTZ R2, R2, R231, R228, !PT ;  /* 0x000000e702027276 */ /* 0x000fe400078100e4 */
[----:B------:R-:W-:Y:S02]  /*1a470*/  FSEL R142, R5, -INF , !P0 ;  /* 0xff800000058e7808 */ /* 0x000fe40004000000 */
[----:B------:R-:W-:Y:S01]  /*1a480*/  FMNMX3.FTZ R3, R3, R110, R143, !PT ;  /* 0x0000006e03037276 */ /* 0x000fe2000781008f */
[----:B------:R-:W-:Y:S01]  /*1a490*/  FFMA.FTZ R11, -R148, R4, R150 ;  /* 0x00000004940b7223 */ /* 0x000fe20000010196 */
[----:B------:R-:W-:Y:S02]  /*1a4a0*/  IABS R7, R17 ;  /* 0x0000001100077213 */ /* 0x000fe40000000000 */
[----:B------:R-:W-:Y:S02]  /*1a4b0*/  FMNMX3.FTZ R2, R2, R225, R241, !PT ;  /* 0x000000e102027276 */ /* 0x000fe400078100f1 */
[----:B------:R-:W-:Y:S01]  /*1a4c0*/  FMNMX.FTZ R150, R142, R3, !PT ;  /* 0x000000038e967209 */ /* 0x000fe20007810000 */
[----:B------:R-:W-:Y:S01]  /*1a4d0*/  IMAD.MOV.U32 R3, RZ, RZ, R7 ;  /* 0x000000ffff037224 */ /* 0x000fe200078e0007 */
[----:B------:R-:W-:-:S02]  /*1a4e0*/  FMNMX3.FTZ R2, R2, R243, R104, !PT ;  /* 0x000000f302027276 */ /* 0x000fc40007810068 */
[----:B------:R-:W-:Y:S01]  /*1a4f0*/  IABS R4, R20 ;  /* 0x0000001400047213 */ /* 0x000fe20000000000 */
[----:B------:R-:W1:Y:S01]  /*1a500*/  SHFL.BFLY PT, R9, R150, 0x2, 0x1f ;  /* 0x0c401f0096097f89 */ /* 0x000e6200000e0000 */
[----:B------:R-:W-:Y:S02]  /*1a510*/  IABS R8, R18 ;  /* 0x0000001200087213 */ /* 0x000fe40000000000 */
[----:B------:R-:W-:Y:S02]  /*1a520*/  FMNMX3.FTZ R2, R2, R252, R132, !PT ;  /* 0x000000fc02027276 */ /* 0x000fe40007810084 */
[----:B------:R-:W-:Y:S02]  /*1a530*/  IABS R6, R19 ;  /* 0x0000001300067213 */ /* 0x000fe40000000000 */
[----:B------:R-:W-:Y:S02]  /*1a540*/  MOV R5, R4 ;  /* 0x0000000400057202 */ /* 0x000fe40000000f00 */
[----:B------:R-:W-:Y:S01]  /*1a550*/  I2FP.F32.S32 R7, R3 ;  /* 0x0000000300077245 */ /* 0x000fe20000201400 */
[----:B------:R-:W-:Y:S01]  /*1a560*/  IMAD.MOV.U32 R3, RZ, RZ, R8 ;  /* 0x000000ffff037224 */ /* 0x000fe200078e0008 */
[----:B------:R-:W-:-:S02]  /*1a570*/  FMNMX3.FTZ R2, R2, R130, R156, !PT ;  /* 0x0000008202027276 */ /* 0x000fc4000781009c */
[----:B------:R-:W-:Y:S01]  /*1a580*/  I2FP.F32.S32 R4, R6 ;  /* 0x0000000600047245 */ /* 0x000fe20000201400 */
[----:B------:R-:W-:Y:S01]  /*1a590*/  FFMA.FTZ R6, -R148, R7, R204 ;  /* 0x0000000794067223 */ /* 0x000fe200000101cc */
[----:B------:R-:W-:Y:S02]  /*1a5a0*/  I2FP.F32.S32 R5, R5 ;  /* 0x0000000500057245 */ /* 0x000fe40000201400 */
[----:B------:R-:W-:Y:S01]  /*1a5b0*/  FMNMX3.FTZ R2, R2, R134, R119, !PT ;  /* 0x0000008602027276 */ /* 0x000fe20007810077 */
[C---:B------:R-:W-:Y:S01]  /*1a5c0*/  FFMA.FTZ R7, -R148.reuse, R4, R183 ;  /* 0x0000000494077223 */ /* 0x040fe200000101b7 */
[----:B------:R-:W-:Y:S01]  /*1a5d0*/  I2FP.F32.S32 R3, R3 ;  /* 0x0000000300037245 */ /* 0x000fe20000201400 */
[----:B------:R-:W-:Y:S01]  /*1a5e0*/  FFMA.FTZ R4, -R148, R5, R181 ;  /* 0x0000000594047223 */ /* 0x000fe200000101b5 */
[----:B------:R-:W-:Y:S02]  /*1a5f0*/  FSEL R112, R11, -INF , !P5 ;  /* 0xff8000000b707808 */ /* 0x000fe40006800000 */
[----:B------:R-:W-:-:S02]  /*1a600*/  FSEL R118, R6, -INF , !P4 ;  /* 0xff80000006767808 */ /* 0x000fc40006000000 */
[----:B------:R-:W-:Y:S01]  /*1a610*/  FMNMX3.FTZ R2, R2, R44, R123, !PT ;  /* 0x0000002c02027276 */ /* 0x000fe2000781007b */
[----:B------:R-:W-:Y:S01]  /*1a620*/  FFMA.FTZ R3, -R148, R3, R158 ;  /* 0x0000000394037223 */ /* 0x000fe2000001019e */
[----:B------:R-:W-:Y:S02]  /*1a630*/  FSEL R126, R7, -INF , !P3 ;  /* 0xff800000077e7808 */ /* 0x000fe40005800000 */
[----:B------:R-:W-:Y:S02]  /*1a640*/  FSEL R105, R4, -INF , !P1 ;  /* 0xff80000004697808 */ /* 0x000fe40004800000 */
[----:B------:R-:W-:Y:S02]  /*1a650*/  FMNMX3.FTZ R2, R2, R112, R118, !PT ;  /* 0x0000007002027276 */ /* 0x000fe40007810076 */
[----:B------:R-:W-:Y:S02]  /*1a660*/  FSEL R141, R3, -INF , !P0 ;  /* 0xff800000038d7808 */ /* 0x000fe40004000000 */
[----:B------:R-:W-:-:S02]  /*1a670*/  FMNMX3.FTZ R2, R2, R126, R105, !PT ;  /* 0x0000007e02027276 */ /* 0x000fc40007810069 */
[----:B------:R-:W-:Y:S02]  /*1a680*/  ISETP.NE.AND P6, PT, R149, RZ, PT ;  /* 0x000000ff9500720c */ /* 0x000fe40003fc5270 */
[----:B-1----:R-:W-:Y:S02]  /*1a690*/  FMNMX.FTZ R150, R150, R9, !PT ;  /* 0x0000000996967209 */ /* 0x002fe40007810000 */
[----:B------:R-:W-:-:S03]  /*1a6a0*/  FMNMX.FTZ R149, R141, R2, !PT ;  /* 0x000000028d957209 */ /* 0x000fc60007810000 */
[----:B------:R-:W1:Y:S04]  /*1a6b0*/  SHFL.BFLY PT, R2, R150, 0x1, 0x1f ;  /* 0x0c201f0096027f89 */ /* 0x000e6800000e0000 */
[----:B------:R-:W3:Y:S01]  /*1a6c0*/  SHFL.BFLY PT, R3, R149, 0x2, 0x1f ;  /* 0x0c401f0095037f89 */ /* 0x000ee200000e0000 */
[----:B------:R-:W4:Y:S01]  /*1a6d0*/  S2UR UR8, SR_CgaCtaId ;  /* 0x00000000000879c3 */ /* 0x000f220000008800 */
[----:B-1----:R-:W-:Y:S02]  /*1a6e0*/  FMNMX.FTZ R150, R150, R2, !PT ;  /* 0x0000000296967209 */ /* 0x002fe40007810000 */
[----:B---3--:R-:W-:-:S03]  /*1a6f0*/  FMNMX.FTZ R149, R149, R3, !PT ;  /* 0x0000000395957209 */ /* 0x008fc60007810000 */
[----:B--2---:R-:W-:Y:S01]  /*1a700*/  FMUL.FTZ R5, R0, R150 ;  /* 0x0000009600057220 */ /* 0x004fe20000410000 */
[----:B------:R-:W-:Y:S01]  /*1a710*/  FSETP.NEU.FTZ.AND P0, PT, R150, -INF , PT ;  /* 0xff8000009600780b */ /* 0x000fe20003f1d000 */
[----:B------:R-:W1:Y:S03]  /*1a720*/  SHFL.BFLY PT, R3, R149, 0x1, 0x1f ;  /* 0x0c201f0095037f89 */ /* 0x000e6600000e0000 */
[----:B------:R-:W-:-:S05]  /*1a730*/  FSEL R5, R5, RZ, P0 ;  /* 0x000000ff05057208 */ /* 0x000fca0000000000 */
[----:B------:R-:W-:-:S04]  /*1a740*/  FFMA.FTZ R2, R23, R0, -R5 ;  /* 0x0000000017027223 */ /* 0x000fc80000010805 */
[----:B------:R2:W-:Y:S01]  /*1a750*/  MUFU.EX2 R204, R2 ;  /* 0x0000000200cc7308 */ /* 0x0005e20000000800 */
[----:B------:R-:W-:Y:S02]  /*1a760*/  IMAD.SHL.U32 R157, R157, 0x40, RZ ;  /* 0x000000409d9d7824 */ /* 0x000fe400078e00ff */
[----:B--2---:R-:W-:-:S05]  /*1a770*/  FFMA.FTZ R2, R73, R0, -R5 ;  /* 0x0000000049027223 */ /* 0x004fca0000010805 */
[----:B------:R2:W3:Y:S01]  /*1a780*/  MUFU.EX2 R6, R2 ;  /* 0x0000000200067308 */ /* 0x0004e20000000800 */
[----:B-1----:R-:W-:Y:S01]  /*1a790*/  FMNMX.FTZ R149, R149, R3, !PT ;  /* 0x0000000395957209 */ /* 0x002fe20007810000 */
[----:B------:R-:W-:-:S03]  /*1a7a0*/  UMOV UR4, 0x400 ;  /* 0x0000040000047882 */ /* 0x000fc60000000000 */
[----:B------:R-:W-:Y:S01]  /*1a7b0*/  FSETP.NEU.FTZ.AND P0, PT, R149, -INF , PT ;  /* 0xff8000009500780b */ /* 0x000fe20003f1d000 */
[----:B------:R-:W-:Y:S01]  /*1a7c0*/  FMUL.FTZ R3, R0, R149 ;  /* 0x0000009500037220 */ /* 0x000fe20000410000 */
[----:B--2---:R-:W-:-:S04]  /*1a7d0*/  FFMA.FTZ R2, R24, R0, -R5 ;  /* 0x0000000018027223 */ /* 0x004fc80000010805 */
[----:B------:R1:W-:Y:S01]  /*1a7e0*/  MUFU.EX2 R207, R2 ;  /* 0x0000000200cf7308 */ /* 0x0003e20000000800 */
[----:B----4-:R-:W-:Y:S01]  /*1a7f0*/  ULEA UR8, UR8, UR4, 0x18 ;  /* 0x0000000408087291 */ /* 0x010fe2000f8ec0ff */
[----:B------:R-:W-:Y:S01]  /*1a800*/  FSEL R3, R3, RZ, P0 ;  /* 0x000000ff03037208 */ /* 0x000fe20000000000 */
[----:B-1----:R-:W-:-:S05]  /*1a810*/  FFMA.FTZ R2, R74, R0, -R5 ;  /* 0x000000004a027223 */ /* 0x002fca0000010805 */
[----:B------:R1:W2:Y:S02]  /*1a820*/  MUFU.EX2 R206, R2 ;  /* 0x0000000200ce7308 */ /* 0x0002a40000000800 */
[----:B-1----:R-:W-:-:S06]  /*1a830*/  FFMA.FTZ R2, R75, R0, -R5 ;  /* 0x000000004b027223 */ /* 0x002fcc0000010805 */
[----:B------:R1:W-:Y:S02]  /*1a840*/  MUFU.EX2 R210, R2 ;  /* 0x0000000200d27308 */ /* 0x0003e40000000800 */
[----:B-1----:R-:W-:-:S04]  /*1a850*/  LOP3.LUT R2, R153, 0x200, R157, 0xf8, !PT ;  /* 0x0000020099027812 */ /* 0x002fc800078ef89d */
[----:B------:R-:W-:Y:S01]  /*1a860*/  LEA R160, R2, UR8, 0x1 ;  /* 0x0000000802a07c11 */ /* 0x000fe2000f8e08ff */
[----:B------:R-:W-:-:S04]  /*1a870*/  FFMA.FTZ R2, R77, R0, -R3 ;  /* 0x000000004d027223 */ /* 0x000fc80000010803 */
[----:B------:R1:W-:Y:S01]  /*1a880*/  MUFU.EX2 R194, R2 ;  /* 0x0000000200c27308 */ /* 0x0003e20000000800 */
[----:B------:R-:W-:Y:S01]  /*1a890*/  IADD3 R136, PT, PT, R152, R160, RZ ;  /* 0x000000a098887210 */ /* 0x000fe20007ffe0ff */
[--C-:B------:R-:W-:Y:S01]  /*1a8a0*/  FFMA.FTZ R4, R21, R0, -R3.reuse ;  /* 0x0000000015047223 */ /* 0x100fe20000010803 */
[----:B------:R-:W4:Y:S01]  /*1a8b0*/  LDSM.16.MT88.4 R24, [R160+0xa000] ;  /* 0x00a00000a018783b */ /* 0x000f220000004200 */
[----:B---3--:R-:W-:Y:S02]  /*1a8c0*/  F2FP.F16.F32.PACK_AB R8, R6, R204 ;  /* 0x000000cc0608723e */ /* 0x008fe400000000ff */
[----:B--2---:R-:W-:Y:S01]  /*1a8d0*/  F2FP.F16.F32.PACK_AB R10, R206, R207 ;  /* 0x000000cfce0a723e */ /* 0x004fe200000000ff */
[----:B------:R-:W-:Y:S01]  /*1a8e0*/  LDSM.16.MT88.4 R28, [R160+0xa800] ;  /* 0x00a80000a01c783b */ /* 0x000fe20000004200 */
[----:B-1----:R-:W-:-:S03]  /*1a8f0*/  FFMA.FTZ R2, R22, R0, -R3 ;  /* 0x0000000016027223 */ /* 0x002fc60000010803 */
[----:B------:R-:W1:Y:S01]  /*1a900*/  LDSM.16.MT88.4 R20, [R136+0xa000] ;  /* 0x00a000008814783b */ /* 0x000e620000004200 */
[----:B------:R2:W-:Y:S02]  /*1a910*/  MUFU.EX2 R196, R2 ;  /* 0x0000000200c47308 */ /* 0x0005e40000000800 */
[----:B--2---:R-:W-:-:S06]  /*1a920*/  FFMA.FTZ R2, R80, R0, -R3 ;  /* 0x0000000050027223 */ /* 0x004fcc0000010803 */
[----:B------:R2:W-:Y:S02]  /*1a930*/  MUFU.EX2 R203, R2 ;  /* 0x0000000200cb7308 */ /* 0x0005e40000000800 */
[----:B--2---:R-:W-:-:S06]  /*1a940*/  FFMA.FTZ R2, R68, R0, -R5 ;  /* 0x0000000044027223 */ /* 0x004fcc0000010805 */
[----:B------:R2:W-:Y:S01]  /*1a950*/  MUFU.EX2 R205, R2 ;  /* 0x0000000200cd7308 */ /* 0x0005e20000000800 */
[----:B------:R-:W-:-:S07]  /*1a960*/  VIADD R7, R160, 0xa040 ;  /* 0x0000a040a0077836 */ /* 0x000fce0000000000 */
[----:B------:R3:W5:Y:S01]  /*1a970*/  MUFU.EX2 R197, R4 ;  /* 0x0000000400c57308 */ /* 0x0007620000000800 */
[----:B--2---:R-:W-:-:S07]  /*1a980*/  FFMA.FTZ R2, R82, R0, -R5 ;  /* 0x0000000052027223 */ /* 0x004fce0000010805 */
[----:B------:R2:W-:Y:S01]  /*1a990*/  MUFU.EX2 R209, R2 ;  /* 0x0000000200d17308 */ /* 0x0005e20000000800 */
[----:B---3--:R-:W-:Y:S02]  /*1a9a0*/  VIADD R4, R160, 0xa000 ;  /* 0x0000a000a0047836 */ /* 0x008fe40000000000 */
[----:B--2---:R-:W-:-:S05]  /*1a9b0*/  FFMA.FTZ R2, R67, R0, -R5 ;  /* 0x0000000043027223 */ /* 0x004fca0000010805 */
[----:B------:R2:W3:Y:S01]  /*1a9c0*/  MUFU.EX2 R208, R2 ;  /* 0x0000000200d07308 */ /* 0x0004e20000000800 */
[----:B------:R-:W-:-:S05]  /*1a9d0*/  @P2 IADD3 R7, PT, PT, R4, -0x40, RZ ;  /* 0xffffffc004072810 */ /* 0x000fca0007ffe0ff */
[----:B------:R-:W3:Y:S01]  /*1a9e0*/  LDSM.16.MT88.4 R12, [R7] ;  /* 0x00000000070c783b */ /* 0x000ee20000004200 */
[----:B--2---:R-:W-:-:S04]  /*1a9f0*/  FFMA.FTZ R2, R91, R0, -R3 ;  /* 0x000000005b027223 */ /* 0x004fc80000010803 */
[----:B------:R2:W-:Y:S01]  /*1aa00*/  MUFU.EX2 R75, R2 ;  /* 0x00000002004b7308 */ /* 0x0005e20000000800 */
[----:B------:R-:W-:-:S05]  /*1aa10*/  IMAD.IADD R106, R152, 0x1, R7 ;  /* 0x00000001986a7824 */ /* 0x000fca00078e0207 */
[----:B------:R-:W3:Y:S01]  /*1aa20*/  LDSM.16.MT88.4 R16, [R106] ;  /* 0x000000006a10783b */ /* 0x000ee20000004200 */
[----:B--2---:R-:W-:-:S04]  /*1aa30*/  FFMA.FTZ R2, R95, R0, -R3 ;  /* 0x000000005f027223 */ /* 0x004fc80000010803 */
[----:B------:R2:W3:Y:S02]  /*1aa40*/  MUFU.EX2 R80, R2 ;  /* 0x0000000200507308 */ /* 0x0004e40000000800 */
[----:B--2---:R-:W-:-:S06]  /*1aa50*/  FFMA.FTZ R2, R97, R0, -R3 ;  /* 0x0000000061027223 */ /* 0x004fcc0000010803 */
[----:B------:R2:W-:Y:S01]  /*1aa60*/  MUFU.EX2 R195, R2 ;  /* 0x0000000200c37308 */ /* 0x0005e20000000800 */
[----:B-----5:R-:W-:Y:S02]  /*1aa70*/  F2FP.F16.F32.PACK_AB R9, R194, R197 ;  /* 0x000000c5c209723e */ /* 0x020fe400000000ff */
[----:B------:R-:W-:Y:S01]  /*1aa80*/  F2FP.F16.F32.PACK_AB R11, R203, R196 ;  /* 0x000000c4cb0b723e */ /* 0x000fe200000000ff */
[----:B--2---:R-:W-:-:S04]  /*1aa90*/  FFMA.FTZ R2, R85, R0, -R3 ;  /* 0x0000000055027223 */ /* 0x004fc80000010803 */
[----:B------:R2:W5:Y:S02]  /*1aaa0*/  MUFU.EX2 R201, R2 ;  /* 0x0000000200c97308 */ /* 0x0005640000000800 */
[----:B----4-:R-:W-:Y:S01]  /*1aab0*/  HMMA.16816.F32 R36, R8, R24, RZ ;  /* 0x000000180824723c */ /* 0x010fe200000018ff */
[----:B--2---:R-:W-:-:S05]  /*1aac0*/  FFMA.FTZ R2, R84, R0, -R5 ;  /* 0x0000000054027223 */ /* 0x004fca0000010805 */
[----:B------:R2:W-:Y:S02]  /*1aad0*/  MUFU.EX2 R74, R2 ;  /* 0x00000002004a7308 */ /* 0x0005e40000000800 */
[----:B------:R-:W-:Y:S01]  /*1aae0*/  HMMA.16816.F32 R40, R8, R26, RZ ;  /* 0x0000001a0828723c */ /* 0x000fe200000018ff */
[----:B--2---:R-:W-:-:S05]  /*1aaf0*/  FFMA.FTZ R2, R83, R0, -R5 ;  /* 0x0000000053027223 */ /* 0x004fca0000010805 */
[----:B------:R2:W4:Y:S02]  /*1ab00*/  MUFU.EX2 R198, R2 ;  /* 0x0000000200c67308 */ /* 0x0005240000000800 */
[C---:B-1----:R-:W-:Y:S08]  /*1ab10*/  HMMA.16816.F32 R32, R8.reuse, R20, RZ ;  /* 0x000000140820723c */ /* 0x042ff000000018ff */
[----:B------:R-:W-:Y:S01]  /*1ab20*/  HMMA.16816.F32 R24, R8, R22, RZ ;  /* 0x000000160818723c */ /* 0x000fe200000018ff */
[----:B------:R-:W1:Y:S01]  /*1ab30*/  LDSM.16.MT88.4 R20, [R136+0xa800] ;  /* 0x00a800008814783b */ /* 0x000e620000004200 */
[----:B--2---:R-:W-:-:S04]  /*1ab40*/  FFMA.FTZ R2, R70, R0, -R5 ;  /* 0x0000000046027223 */ /* 0x004fc80000010805 */
[----:B------:R2:W-:Y:S02]  /*1ab50*/  MUFU.EX2 R193, R2 ;  /* 0x0000000200c17308 */ /* 0x0005e40000000800 */
[----:B---3--:R-:W-:Y:S01]  /*1ab60*/  HMMA.16816.F32 R52, R8, R12, RZ ;  /* 0x0000000c0834723c */ /* 0x008fe200000018ff */
[----:B--2---:R-:W-:-:S05]  /*1ab70*/  FFMA.FTZ R2, R69, R0, -R5 ;  /* 0x0000000045027223 */ /* 0x004fca0000010805 */
[----:B------:R2:W3:Y:S02]  /*1ab80*/  MUFU.EX2 R202, R2 ;  /* 0x0000000200ca7308 */ /* 0x0004e40000000800 */
[----:B------:R-:W-:Y:S01]  /*1ab90*/  HMMA.16816.F32 R56, R8, R14, RZ ;  /* 0x0000000e0838723c */ /* 0x000fe200000018ff */
[----:B------:R-:W4:Y:S01]  /*1aba0*/  LDSM.16.MT88.4 R12, [R106+0x800] ;  /* 0x000800006a0c783b */ /* 0x000f220000004200 */
[----:B--2---:R-:W-:-:S04]  /*1abb0*/  FFMA.FTZ R2, R109, R0, -R3 ;  /* 0x000000006d027223 */ /* 0x004fc80000010803 */
[----:B------:R2:W-:Y:S01]  /*1abc0*/  MUFU.EX2 R73, R2 ;  /* 0x0000000200497308 */ /* 0x0005e20000000800 */
[----:B------:R-:W-:Y:S01]  /*1abd0*/  IMAD.MOV.U32 R85, RZ, RZ, R44 ;  /* 0x000000ffff557224 */ /* 0x000fe200078e002c */
[----:B------:R-:W-:Y:S01]  /*1abe0*/  HMMA.16816.F32 R48, R8, R16, RZ ;  /* 0x000000100830723c */ /* 0x000fe200000018ff */
[----:B--2---:R-:W-:-:S05]  /*1abf0*/  FFMA.FTZ R2, R115, R0, -R3 ;  /* 0x0000000073027223 */ /* 0x004fca0000010803 */
[----:B------:R2:W3:Y:S02]  /*1ac00*/  MUFU.EX2 R186, R2 ;  /* 0x0000000200ba7308 */ /* 0x0004e40000000800 */
[----:B------:R-:W-:Y:S01]  /*1ac10*/  HMMA.16816.F32 R44, R8, R18, RZ ;  /* 0x00000012082c723c */ /* 0x000fe200000018ff */
[----:B------:R-:W3:Y:S01]  /*1ac20*/  LDSM.16.MT88.4 R16, [R7+0x800] ;  /* 0x000800000710783b */ /* 0x000ee20000004200 */
[----:B--2---:R-:W-:-:S04]  /*1ac30*/  FFMA.FTZ R2, R113, R0, -R3 ;  /* 0x0000000071027223 */ /* 0x004fc80000010803 */
[----:B------:R2:W-:Y:S01]  /*1ac40*/  MUFU.EX2 R185, R2 ;  /* 0x0000000200b97308 */ /* 0x0005e20000000800 */
[----:B------:R-:W-:Y:S02]  /*1ac50*/  F2FP.F16.F32.PACK_AB R8, R205, R210 ;  /* 0x000000d2cd08723e */ /* 0x000fe400000000ff */
[----:B------:R-:W-:Y:S01]  /*1ac60*/  F2FP.F16.F32.PACK_AB R10, R208, R209 ;  /* 0x000000d1d00a723e */ /* 0x000fe200000000ff */
[----:B--2---:R-:W-:-:S04]  /*1ac70*/  FFMA.FTZ R2, R117, R0, -R3 ;  /* 0x0000000075027223 */ /* 0x004fc80000010803 */
[----:B------:R2:W3:Y:S01]  /*1ac80*/  MUFU.EX2 R187, R2 ;  /* 0x0000000200bb7308 */ /* 0x0004e20000000800 */
[----:B------:R-:W-:Y:S02]  /*1ac90*/  F2FP.F16.F32.PACK_AB R9, R80, R75 ;  /* 0x0000004b5009723e */ /* 0x000fe400000000ff */
[----:B-----5:R-:W-:Y:S01]  /*1aca0*/  F2FP.F16.F32.PACK_AB R11, R201, R195 ;  /* 0x000000c3c90b723e */ /* 0x020fe200000000ff */
[----:B--2---:R-:W-:-:S04]  /*1acb0*/  FFMA.FTZ R2, R90, R0, -R5 ;  /* 0x000000005a027223 */ /* 0x004fc80000010805 */
[----:B------:R2:W-:Y:S02]  /*1acc0*/  MUFU.EX2 R77, R2 ;  /* 0x00000002004d7308 */ /* 0x0005e40000000800 */
[----:B------:R-:W-:Y:S01]  /*1acd0*/  HMMA.16816.F32 R60, R8, R28, R36 ;  /* 0x0000001c083c723c */ /* 0x000fe20000001824 */
[----:B--2---:R-:W-:-:S05]  /*1ace0*/  FFMA.FTZ R2, R89, R0, -R5 ;  /* 0x0000000059027223 */ /* 0x004fca0000010805 */
[----:B------:R2:W5:Y:S02]  /*1acf0*/  MUFU.EX2 R184, R2 ;  /* 0x0000000200b87308 */ /* 0x0005640000000800 */
[C---:B-1----:R-:W-:Y:S08]  /*1ad00*/  HMMA.16816.F32 R36, R8.reuse, R20, R32 ;  /* 0x000000140824723c */ /* 0x042ff00000001820 */
[----:B------:R-:W-:Y:S01]  /*1ad10*/  HMMA.16816.F32 R64, R8, R30, R40 ;  /* 0x0000001e0840723c */ /* 0x000fe20000001828 */
[----:B------:R-:W1:Y:S01]  /*1ad20*/  LDSM.16.MT88.4 R28, [R160+0xb000] ;  /* 0x00b00000a01c783b */ /* 0x000e620000004200 */
[----:B--2---:R-:W-:-:S06]  /*1ad30*/  FFMA.FTZ R2, R88, R0, -R5 ;  /* 0x0000000058027223 */ /* 0x004fcc0000010805 */
[----:B------:R-:W-:Y:S01]  /*1ad40*/  HMMA.16816.F32 R32, R8, R22, R24 ;  /* 0x000000160820723c */ /* 0x000fe20000001818 */
[----:B------:R-:W2:Y:S01]  /*1ad50*/  LDSM.16.MT88.4 R24, [R136+0xb000] ;  /* 0x00b000008818783b */ /* 0x000ea20000004200 */
[----:B------:R4:W-:Y:S02]  /*1ad60*/  MUFU.EX2 R181, R2 ;  /* 0x0000000200b57308 */ /* 0x0009e40000000800 */
[----:B----4-:R-:W-:-:S06]  /*1ad70*/  FFMA.FTZ R2, R72, R0, -R5 ;  /* 0x0000000048027223 */ /* 0x010fcc0000010805 */
[----:B------:R4:W5:Y:S01]  /*1ad80*/  MUFU.EX2 R183, R2 ;  /* 0x0000000200b77308 */ /* 0x0009620000000800 */
[----:B------:R-:W-:Y:S01]  /*1ad90*/  HMMA.16816.F32 R40, R8, R12, R48 ;  /* 0x0000000c0828723c */ /* 0x000fe20000001830 */
[----:B----4-:R-:W-:-:S06]  /*1ada0*/  FFMA.FTZ R2, R122, R0, -R3 ;  /* 0x000000007a027223 */ /* 0x010fcc0000010803 */
[----:B------:R4:W-:Y:S01]  /*1adb0*/  MUFU.EX2 R177, R2 ;  /* 0x0000000200b17308 */ /* 0x0009e20000000800 */
[----:B------:R-:W-:Y:S01]  /*1adc0*/  HMMA.16816.F32 R20, R8, R14, R44 ;  /* 0x0000000e0814723c */ /* 0x000fe2000000182c */
[----:B------:R-:W5:Y:S01]  /*1add0*/  LDSM.16.MT88.4 R12, [R106+0x1000] ;  /* 0x001000006a0c783b */ /* 0x000f620000004200 */
[----:B----4-:R-:W-:-:S05]  /*1ade0*/  FFMA.FTZ R2, R128, R0, -R3 ;  /* 0x0000000080027223 */ /* 0x010fca0000010803 */
[----:B------:R4:W5:Y:S01]  /*1adf0*/  MUFU.EX2 R176, R2 ;  /* 0x0000000200b07308 */ /* 0x0009620000000800 */
[----:B---3--:R-:W-:Y:S01]  /*1ae00*/  HMMA.16816.F32 R52, R8, R16, R52 ;  /* 0x000000100834723c */ /* 0x008fe20000001834 */
[----:B----4-:R-:W-:-:S06]  /*1ae10*/  FFMA.FTZ R2, R127, R0, -R3 ;  /* 0x000000007f027223 */ /* 0x010fcc0000010803 */
[----:B------:R3:W-:Y:S01]  /*1ae20*/  MUFU.EX2 R175, R2 ;  /* 0x0000000200af7308 */ /* 0x0007e20000000800 */
[----:B------:R-:W-:Y:S01]  /*1ae30*/  HMMA.16816.F32 R56, R8, R18, R56 ;  /* 0x000000120838723c */ /* 0x000fe20000001838 */
[----:B------:R-:W4:Y:S01]  /*1ae40*/  LDSM.16.MT88.4 R16, [R7+0x1000] ;  /* 0x001000000710783b */ /* 0x000f220000004200 */
[----:B---3--:R-:W-:-:S05]  /*1ae50*/  FFMA.FTZ R2, R129, R0, -R3 ;  /* 0x0000000081027223 */ /* 0x008fca0000010803 */
[----:B------:R3:W4:Y:S01]  /*1ae60*/  MUFU.EX2 R174, R2 ;  /* 0x0000000200ae7308 */ /* 0x0007220000000800 */
[----:B------:R-:W-:Y:S02]  /*1ae70*/  F2FP.F16.F32.PACK_AB R8, R198, R74 ;  /* 0x0000004ac608723e */ /* 0x000fe400000000ff */
[----:B------:R-:W-:Y:S02]  /*1ae80*/  F2FP.F16.F32.PACK_AB R10, R202, R193 ;  /* 0x000000c1ca0a723e */ /* 0x000fe400000000ff */
[----:B------:R-:W-:Y:S01]  /*1ae90*/  F2FP.F16.F32.PACK_AB R9, R186, R73 ;  /* 0x00000049ba09723e */ /* 0x000fe200000000ff */
[----:B---3--:R-:W-:-:S04]  /*1aea0*/  FFMA.FTZ R2, R133, R0, -R5 ;  /* 0x0000000085027223 */ /* 0x008fc80000010805 */
[----:B------:R3:W-:Y:S01]  /*1aeb0*/  MUFU.EX2 R171, R2 ;  /* 0x0000000200ab7308 */ /* 0x0007e20000000800 */
[----:B------:R-:W-:Y:S01]  /*1aec0*/  F2FP.F16.F32.PACK_AB R11, R187, R185 ;  /* 0x000000b9bb0b723e */ /* 0x000fe200000000ff */
[----:B---3--:R-:W-:-:S06]  /*1aed0*/  FFMA.FTZ R2, R98, R0, -R5 ;  /* 0x0000000062027223 */ /* 0x008fcc0000010805 */
[----:B------:R3:W4:Y:S01]  /*1aee0*/  MUFU.EX2 R172, R2 ;  /* 0x0000000200ac7308 */ /* 0x0007220000000800 */
[C---:B-1----:R-:W-:Y:S08]  /*1aef0*/  HMMA.16816.F32 R48, R8.reuse, R28, R60 ;  /* 0x0000001c0830723c */ /* 0x042ff0000000183c */
[----:B------:R-:W-:Y:S01]  /*1af00*/  HMMA.16816.F32 R64, R8, R30, R64 ;  /* 0x0000001e0840723c */ /* 0x000fe20000001840 */
[----:B------:R-:W1:Y:S01]  /*1af10*/  LDSM.16.MT88.4 R28, [R160+0xb800] ;  /* 0x00b80000a01c783b */ /* 0x000e620000004200 */
[----:B---3--:R-:W-:-:S04]  /*1af20*/  FFMA.FTZ R2, R96, R0, -R5 ;  /* 0x0000000060027223 */ /* 0x008fc80000010805 */
[----:B------:R3:W-:Y:S02]  /*1af30*/  MUFU.EX2 R170, R2 ;  /* 0x0000000200aa7308 */ /* 0x0007e40000000800 */
[C---:B--2---:R-:W-:Y:S08]  /*1af40*/  HMMA.16816.F32 R36, R8.reuse, R24, R36 ;  /* 0x000000180824723c */ /* 0x044ff00000001824 */
[----:B------:R-:W-:Y:S01]  /*1af50*/  HMMA.16816.F32 R32, R8, R26, R32 ;  /* 0x0000001a0820723c */ /* 0x000fe20000001820 */
[----:B------:R-:W2:Y:S01]  /*1af60*/  LDSM.16.MT88.4 R24, [R136+0xb800] ;  /* 0x00b800008818783b */ /* 0x000ea20000004200 */
[----:B---3--:R-:W-:-:S04]  /*1af70*/  FFMA.FTZ R2, R94, R0, -R5 ;  /* 0x000000005e027223 */ /* 0x008fc80000010805 */
[----:B------:R3:W2:Y:S02]  /*1af80*/  MUFU.EX2 R167, R2 ;  /* 0x0000000200a77308 */ /* 0x0006a40000000800 */
[----:B-----5:R-:W-:Y:S01]  /*1af90*/  HMMA.16816.F32 R44, R8, R12, R40 ;  /* 0x0000000c082c723c */ /* 0x020fe20000001828 */
[----:B---3--:R-:W-:-:S05]  /*1afa0*/  FFMA.FTZ R2, R144, R0, -R3 ;  /* 0x0000000090027223 */ /* 0x008fca0000010803 */
[----:B------:R3:W-:Y:S02]  /*1afb0*/  MUFU.EX2 R165, R2 ;  /* 0x0000000200a57308 */ /* 0x0007e40000000800 */
[----:B------:R-:W-:Y:S01]  /*1afc0*/  HMMA.16816.F32 R20, R8, R14, R20 ;  /* 0x0000000e0814723c */ /* 0x000fe20000001814 */
[----:B------:R-:W5:Y:S01]  /*1afd0*/  LDSM.16.MT88.4 R12, [R106+0x1800] ;  /* 0x001800006a0c783b */ /* 0x000f620000004200 */
[----:B------:R-:W-:Y:S02]  /*1afe0*/  IMAD.MOV.U32 R91, RZ, RZ, R71 ;  /* 0x000000ffff5b7224 */ /* 0x000fe400078e0047 */
[----:B---3--:R-:W-:-:S04]  /*1aff0*/  FFMA.FTZ R2, R138, R0, -R3 ;  /* 0x000000008a027223 */ /* 0x008fc80000010803 */
[----:B------:R3:W5:Y:S01]  /*1b000*/  MUFU.EX2 R163, R2 ;  /* 0x0000000200a37308 */ /* 0x0007620000000800 */
[----:B----4-:R-:W-:Y:S01]  /*1b010*/  HMMA.16816.F32 R52, R8, R16, R52 ;  /* 0x000000100834723c */ /* 0x010fe20000001834 */
[----:B---3--:R-:W-:-:S06]  /*1b020*/  FFMA.FTZ R2, R137, R0, -R3 ;  /* 0x0000000089027223 */ /* 0x008fcc0000010803 */
[----:B------:R3:W-:Y:S01]  /*1b030*/  MUFU.EX2 R162, R2 ;  /* 0x0000000200a27308 */ /* 0x0007e20000000800 */
[----:B------:R-:W-:Y:S01]  /*1b040*/  HMMA.16816.F32 R68, R8, R18, R56 ;  /* 0x000000120844723c */ /* 0x000fe20000001838 */
[----:B------:R-:W4:Y:S01]  /*1b050*/  LDSM.16.MT88.4 R16, [R7+0x1800] ;  /* 0x001800000710783b */ /* 0x000f220000004200 */
[----:B---3--:R-:W-:-:S05]  /*1b060*/  FFMA.FTZ R2, R139, R0, -R3 ;  /* 0x000000008b027223 */ /* 0x008fca0000010803 */
[----:B------:R3:W4:Y:S01]  /*1b070*/  MUFU.EX2 R161, R2 ;  /* 0x0000000200a17308 */ /* 0x0007220000000800 */
[----:B------:R-:W-:Y:S01]  /*1b080*/  F2FP.F16.F32.PACK_AB R8, R184, R77 ;  /* 0x0000004db808723e */ /* 0x000fe200000000ff */
[----:B------:R-:W-:Y:S01]  /*1b090*/  IMAD.MOV.U32 R72, RZ, RZ, R156 ;  /* 0x000000ffff487224 */ /* 0x000fe200078e009c */
[----:B------:R-:W-:Y:S02]  /*1b0a0*/  F2FP.F16.F32.PACK_AB R10, R183, R181 ;  /* 0x000000b5b70a723e */ /* 0x000fe400000000ff */
[----:B------:R-:W-:Y:S01]  /*1b0b0*/  F2FP.F16.F32.PACK_AB R9, R176, R177 ;  /* 0x000000b1b009723e */ /* 0x000fe200000000ff */
[----:B---3--:R-:W-:-:S04]  /*1b0c0*/  FFMA.FTZ R2, R140, R0, -R5 ;  /* 0x000000008c027223 */ /* 0x008fc80000010805 */
[----:B------:R3:W-:Y:S01]  /*1b0d0*/  MUFU.EX2 R157, R2 ;  /* 0x00000002009d7308 */ /* 0x0007e20000000800 */
[----:B------:R-:W-:Y:S01]  /*1b0e0*/  F2FP.F16.F32.PACK_AB R11, R174, R175 ;  /* 0x000000afae0b723e */ /* 0x000fe200000000ff */
[----:B---3--:R-:W-:-:S06]  /*1b0f0*/  FFMA.FTZ R2, R145, R0, -R5 ;  /* 0x0000000091027223 */ /* 0x008fcc0000010805 */
[----:B------:R3:W4:Y:S01]  /*1b100*/  MUFU.EX2 R158, R2 ;  /* 0x00000002009e7308 */ /* 0x0007220000000800 */
[----:B-1----:R-:W-:Y:S01]  /*1b110*/  HMMA.16816.F32 R48, R8, R28, R48 ;  /* 0x0000001c0830723c */ /* 0x002fe20000001830 */
[----:B---3--:R-:W-:-:S06]  /*1b120*/  FFMA.FTZ R2, R76, R0, -R5 ;  /* 0x000000004c027223 */ /* 0x008fcc0000010805 */
[----:B------:R1:W-:Y:S01]  /*1b130*/  MUFU.EX2 R156, R2 ;  /* 0x00000002009c7308 */ /* 0x0003e20000000800 */
[C---:B------:R-:W-:Y:S01]  /*1b140*/  HMMA.16816.F32 R64, R8.reuse, R30, R64 ;  /* 0x0000001e0840723c */ /* 0x040fe20000001840 */
[----:B------:R-:W3:Y:S07]  /*1b150*/  LDSM.16.MT88.4 R28, [R160+0xc000] ;  /* 0x00c00000a01c783b */ /* 0x000eee0000004200 */
[----:B--2---:R-:W-:Y:S01]  /*1b160*/  HMMA.16816.F32 R36, R8, R24, R36 ;  /* 0x000000180824723c */ /* 0x004fe20000001824 */
[----:B-1----:R-:W-:-:S07]  /*1b170*/  FFMA.FTZ R2, R78, R0, -R5 ;  /* 0x000000004e027223 */ /* 0x002fce0000010805 */
[----:B------:R-:W-:Y:S01]  /*1b180*/  HMMA.16816.F32 R32, R8, R26, R32 ;  /* 0x0000001a0820723c */ /* 0x000fe20000001820 */
[----:B------:R-:W1:Y:S01]  /*1b190*/  LDSM.16.MT88.4 R24, [R136+0xc000] ;  /* 0x00c000008818783b */ /* 0x000e620000004200 */
[----:B------:R2:W1:Y:S02]  /*1b1a0*/  MUFU.EX2 R153, R2 ;  /* 0x0000000200997308 */ /* 0x0004640000000800 */
[----:B--2---:R-:W-:-:S06]  /*1b1b0*/  FFMA.FTZ R2, R147, R0, -R3 ;  /* 0x0000000093027223 */ /* 0x004fcc0000010803 */
[----:B------:R2:W-:Y:S01]  /*1b1c0*/  MUFU.EX2 R152, R2 ;  /* 0x0000000200987308 */ /* 0x0005e20000000800 */
[C---:B-----5:R-:W-:Y:S08]  /*1b1d0*/  HMMA.16816.F32 R44, R8.reuse, R12, R44 ;  /* 0x0000000c082c723c */ /* 0x060ff0000000182c */
[----:B------:R-:W-:Y:S01]  /*1b1e0*/  HMMA.16816.F32 R20, R8, R14, R20 ;  /* 0x0000000e0814723c */ /* 0x000fe20000001814 */
[----:B------:R-:W5:Y:S01]  /*1b1f0*/  LDSM.16.MT88.4 R12, [R106+0x2000] ;  /* 0x002000006a0c783b */ /* 0x000f620000004200 */
[----:B--2---:R-:W-:-:S04]  /*1b200*/  FFMA.FTZ R2, R159, R0, -R3 ;  /* 0x000000009f027223 */ /* 0x004fc80000010803 */
[----:B------:R2:W5:Y:S02]  /*1b210*/  MUFU.EX2 R147, R2 ;  /* 0x0000000200937308 */ /* 0x0005640000000800 */
[----:B----4-:R-:W-:Y:S01]  /*1b220*/  HMMA.16816.F32 R56, R8, R16, R52 ;  /* 0x000000100838723c */ /* 0x010fe20000001834 */
[----:B------:R-:W-:Y:S02]  /*1b230*/  IMAD.MOV.U32 R4, RZ, RZ, R142 ;  /* 0x000000ffff047224 */ /* 0x000fe400078e008e */
[----:B--2---:R-:W-:-:S04]  /*1b240*/  FFMA.FTZ R2, R103, R0, -R3 ;  /* 0x0000000067027223 */ /* 0x004fc80000010803 */
[----:B------:R2:W-:Y:S01]  /*1b250*/  MUFU.EX2 R146, R2 ;  /* 0x0000000200927308 */ /* 0x0005e20000000800 */
[----:B------:R-:W-:Y:S01]  /*1b260*/  HMMA.16816.F32 R68, R8, R18, R68 ;  /* 0x000000120844723c */ /* 0x000fe20000001844 */
[----:B------:R-:W4:Y:S01]  /*1b270*/  LDSM.16.MT88.4 R16, [R7+0x2000] ;  /* 0x002000000710783b */ /* 0x000f220000004200 */
[----:B------:R-:W-:Y:S01]  /*1b280*/  MOV R88, R143 ;  /* 0x0000008f00587202 */ /* 0x000fe20000000f00 */
[----:B--2---:R-:W-:-:S04]  /*1b290*/  FFMA.FTZ R2, R102, R0, -R3 ;  /* 0x0000000066027223 */ /* 0x004fc80000010803 */
[----:B------:R2:W4:Y:S01]  /*1b2a0*/  MUFU.EX2 R145, R2 ;  /* 0x0000000200917308 */ /* 0x0005220000000800 */
[----:B------:R-:W-:Y:S02]  /*1b2b0*/  MOV R82, R141 ;  /* 0x0000008d00527202 */ /* 0x000fe40000000f00 */
[----:B------:R-:W-:Y:S01]  /*1b2c0*/  F2FP.F16.F32.PACK_AB R8, R172, R171 ;  /* 0x000000abac08723e */ /* 0x000fe200000000ff */
[----:B--2---:R-:W-:-:S04]  /*1b2d0*/  FFMA.FTZ R2, R101, R0, -R5 ;  /* 0x0000000065027223 */ /* 0x004fc80000010805 */
[----:B------:R2:W-:Y:S01]  /*1b2e0*/  MUFU.EX2 R142, R2 ;  /* 0x00000002008e7308 */ /* 0x0005e20000000800 */
[----:B------:R-:W-:Y:S02]  /*1b2f0*/  F2FP.F16.F32.PACK_AB R10, R167, R170 ;  /* 0x000000aaa70a723e */ /* 0x000fe400000000ff */
[----:B------:R-:W-:Y:S02]  /*1b300*/  F2FP.F16.F32.PACK_AB R9, R163, R165 ;  /* 0x000000a5a309723e */ /* 0x000fe400000000ff */
[----:B------:R-:W-:Y:S01]  /*1b310*/  F2FP.F16.F32.PACK_AB R11, R161, R162 ;  /* 0x000000a2a10b723e */ /* 0x000fe200000000ff */
[----:B--2---:R-:W-:-:S04]  /*1b320*/  FFMA.FTZ R2, R81, R0, -R5 ;  /* 0x0000000051027223 */ /* 0x004fc80000010805 */
[----:B------:R2:W4:Y:S02]  /*1b330*/  MUFU.EX2 R143, R2 ;  /* 0x00000002008f7308 */ /* 0x0005240000000800 */
[----:B---3--:R-:W-:Y:S01]  /*1b340*/  HMMA.16816.F32 R48, R8, R28, R48 ;  /* 0x0000001c0830723c */ /* 0x008fe20000001830 */
        /* <DEDUP_REMOVED lines=11> */
[----:B-----5:R-:W-:Y:S01]  /*1b400*/  HMMA.16816.F32 R44, R8, R12, R44 ;  /* 0x0000000c082c723c */ /* 0x020fe2000000182c */
[----:B--2---:R-:W-:-:S06]  /*1b410*/  FFMA.FTZ R2, R169, R0, -R3 ;  /* 0x00000000a9027223 */ /* 0x004fcc0000010803 */
[----:B------:R2:W5:Y:S01]  /*1b420*/  MUFU.EX2 R138, R2 ;  /* 0x00000002008a7308 */ /* 0x0005620000000800 */
[----:B------:R-:W-:Y:S01]  /*1b430*/  HMMA.16816.F32 R20, R8, R14, R20 ;  /* 0x0000000e0814723c */ /* 0x000fe20000001814 */
[----:B------:R-:W5:Y:S01]  /*1b440*/  LDSM.16.MT88.4 R12, [R106+0x2800] ;  /* 0x002800006a0c783b */ /* 0x000f620000004200 */
[----:B------:R-:W-:Y:S02]  /*1b450*/  IMAD.MOV.U32 R79, RZ, RZ, R132 ;  /* 0x000000ffff4f7224 */ /* 0x000fe400078e0084 */
[----:B--2---:R-:W-:-:S04]  /*1b460*/  FFMA.FTZ R2, R168, R0, -R3 ;  /* 0x00000000a8027223 */ /* 0x004fc80000010803 */
[----:B------:R2:W-:Y:S01]  /*1b470*/  MUFU.EX2 R137, R2 ;  /* 0x0000000200897308 */ /* 0x0005e20000000800 */
[----:B----4-:R-:W-:Y:S01]  /*1b480*/  HMMA.16816.F32 R56, R8, R16, R56 ;  /* 0x000000100838723c */ /* 0x010fe20000001838 */
[----:B------:R-:W-:Y:S01]  /*1b490*/  IMAD.MOV.U32 R168, RZ, RZ, R4 ;  /* 0x000000ffffa87224 */ /* 0x000fe200078e0004 */
[----:B------:R-:W-:-:S06]  /*1b4a0*/  MOV R4, R135 ;  /* 0x0000008700047202 */ /* 0x000fcc0000000f00 */
[----:B------:R-:W-:Y:S01]  /*1b4b0*/  HMMA.16816.F32 R68, R8, R18, R68 ;  /* 0x000000120844723c */ /* 0x000fe20000001844 */
[----:B------:R-:W4:Y:S01]  /*1b4c0*/  LDSM.16.MT88.4 R16, [R7+0x2800] ;  /* 0x002800000710783b */ /* 0x000f220000004200 */
[----:B--2---:R-:W-:-:S04]  /*1b4d0*/  FFMA.FTZ R2, R108, R0, -R3 ;  /* 0x000000006c027223 */ /* 0x004fc80000010803 */
[----:B------:R2:W4:Y:S01]  /*1b4e0*/  MUFU.EX2 R139, R2 ;  /* 0x00000002008b7308 */ /* 0x0005220000000800 */
[----:B------:R-:W-:Y:S02]  /*1b4f0*/  F2FP.F16.F32.PACK_AB R8, R158, R157 ;  /* 0x0000009d9e08723e */ /* 0x000fe400000000ff */
[----:B------:R-:W-:Y:S01]  /*1b500*/  F2FP.F16.F32.PACK_AB R10, R153, R156 ;  /* 0x0000009c990a723e */ /* 0x000fe200000000ff */
[----:B--2---:R-:W-:-:S04]  /*1b510*/  FFMA.FTZ R2, R107, R0, -R5 ;  /* 0x000000006b027223 */ /* 0x004fc80000010805 */
[----:B------:R2:W-:Y:S01]  /*1b520*/  MUFU.EX2 R132, R2 ;  /* 0x0000000200847308 */ /* 0x0005e20000000800 */
[----:B------:R-:W-:Y:S02]  /*1b530*/  F2FP.F16.F32.PACK_AB R9, R147, R152 ;  /* 0x000000989309723e */ /* 0x000fe400000000ff */
[----:B------:R-:W-:Y:S01]  /*1b540*/  F2FP.F16.F32.PACK_AB R11, R145, R146 ;  /* 0x00000092910b723e */ /* 0x000fe200000000ff */
[----:B--2---:R-:W-:-:S04]  /*1b550*/  FFMA.FTZ R2, R173, R0, -R5 ;  /* 0x00000000ad027223 */ /* 0x004fc80000010805 */
[----:B------:R2:W4:Y:S02]  /*1b560*/  MUFU.EX2 R135, R2 ;  /* 0x0000000200877308 */ /* 0x0005240000000800 */
[----:B---3--:R-:W-:Y:S01]  /*1b570*/  HMMA.16816.F32 R48, R8, R28, R48 ;  /* 0x0000001c0830723c */ /* 0x008fe20000001830 */
[----:B------:R-:W-:Y:S02]  /*1b580*/  IMAD.MOV.U32 R76, RZ, RZ, R131 ;  /* 0x000000ffff4c7224 */ /* 0x000fe400078e0083 */
[----:B--2---:R-:W-:Y:S01]  /*1b590*/  FFMA.FTZ R2, R87, R0, -R5 ;  /* 0x0000000057027223 */ /* 0x004fe20000010805 */
[----:B------:R-:W-:-:S03]  /*1b5a0*/  IMAD.MOV.U32 R87, RZ, RZ, R134 ;  /* 0x000000ffff577224 */ /* 0x000fc600078e0086 */
[----:B------:R2:W-:Y:S01]  /*1b5b0*/  MUFU.EX2 R134, R2 ;  /* 0x0000000200867308 */ /* 0x0005e20000000800 */
[C---:B------:R-:W-:Y:S01]  /*1b5c0*/  HMMA.16816.F32 R64, R8.reuse, R30, R64 ;  /* 0x0000001e0840723c */ /* 0x040fe20000001840 */
[----:B------:R-:W3:Y:S07]  /*1b5d0*/  LDSM.16.MT88.4 R28, [R160+0xd000] ;  /* 0x00d00000a01c783b */ /* 0x000eee0000004200 */
[----:B-1----:R-:W-:Y:S01]  /*1b5e0*/  HMMA.16816.F32 R36, R8, R24, R36 ;  /* 0x000000180824723c */ /* 0x002fe20000001824 */
[----:B--2---:R-:W-:-:S07]  /*1b5f0*/  FFMA.FTZ R2, R86, R0, -R5 ;  /* 0x0000000056027223 */ /* 0x004fce0000010805 */
[----:B------:R-:W-:Y:S01]  /*1b600*/  HMMA.16816.F32 R32, R8, R26, R32 ;  /* 0x0000001a0820723c */ /* 0x000fe20000001820 */
[----:B------:R-:W1:Y:S01]  /*1b610*/  LDSM.16.MT88.4 R24, [R136+0xd000] ;  /* 0x00d000008818783b */ /* 0x000e620000004200 */
[----:B------:R2:W1:Y:S01]  /*1b620*/  MUFU.EX2 R133, R2 ;  /* 0x0000000200857308 */ /* 0x0004620000000800 */
        /* <DEDUP_REMOVED lines=8> */
[----:B------:R-:W-:Y:S01]  /*1b6b0*/  MOV R78, R124 ;  /* 0x0000007c004e7202 */ /* 0x000fe20000000f00 */
[----:B--2---:R-:W-:-:S04]  /*1b6c0*/  FFMA.FTZ R2, R179, R0, -R3 ;  /* 0x00000000b3027223 */ /* 0x004fc80000010803 */
[----:B------:R2:W-:Y:S01]  /*1b6d0*/  MUFU.EX2 R129, R2 ;  /* 0x0000000200817308 */ /* 0x0005e20000000800 */
[C---:B----4-:R-:W-:Y:S08]  /*1b6e0*/  HMMA.16816.F32 R56, R8.reuse, R16, R56 ;  /* 0x000000100838723c */ /* 0x050ff00000001838 */
[----:B------:R-:W-:Y:S01]  /*1b6f0*/  HMMA.16816.F32 R68, R8, R18, R68 ;  /* 0x000000120844723c */ /* 0x000fe20000001844 */
[----:B------:R-:W4:Y:S01]  /*1b700*/  LDSM.16.MT88.4 R16, [R7+0x3000] ;  /* 0x003000000710783b */ /* 0x000f220000004200 */
[----:B--2---:R-:W-:-:S04]  /*1b710*/  FFMA.FTZ R2, R182, R0, -R3 ;  /* 0x00000000b6027223 */ /* 0x004fc80000010803 */
[----:B------:R2:W4:Y:S01]  /*1b720*/  MUFU.EX2 R128, R2 ;  /* 0x0000000200807308 */ /* 0x0005220000000800 */
[----:B------:R-:W-:Y:S01]  /*1b730*/  MOV R166, R126 ;  /* 0x0000007e00a67202 */ /* 0x000fe20000000f00 */
[----:B--2---:R-:W-:-:S06]  /*1b740*/  FFMA.FTZ R2, R116, R0, -R5 ;  /* 0x0000000074027223 */ /* 0x004fcc0000010805 */
[----:B------:R2:W-:Y:S01]  /*1b750*/  MUFU.EX2 R124, R2 ;  /* 0x00000002007c7308 */ /* 0x0005e20000000800 */
[----:B------:R-:W-:Y:S02]  /*1b760*/  F2FP.F16.F32.PACK_AB R8, R143, R142 ;  /* 0x0000008e8f08723e */ /* 0x000fe400000000ff */
[----:B------:R-:W-:Y:S02]  /*1b770*/  F2FP.F16.F32.PACK_AB R10, R144, R141 ;  /* 0x0000008d900a723e */ /* 0x000fe400000000ff */
[----:B------:R-:W-:Y:S02]  /*1b780*/  F2FP.F16.F32.PACK_AB R9, R138, R140 ;  /* 0x0000008c8a09723e */ /* 0x000fe400000000ff */
[----:B------:R-:W-:Y:S01]  /*1b790*/  F2FP.F16.F32.PACK_AB R11, R139, R137 ;  /* 0x000000898b0b723e */ /* 0x000fe200000000ff */
[----:B--2---:R-:W-:-:S04]  /*1b7a0*/  FFMA.FTZ R2, R114, R0, -R5 ;  /* 0x0000000072027223 */ /* 0x004fc80000010805 */
[----:B------:R2:W4:Y:S01]  /*1b7b0*/  MUFU.EX2 R127, R2 ;  /* 0x00000002007f7308 */ /* 0x0005220000000800 */
[----:B------:R-:W-:Y:S01]  /*1b7c0*/  IMAD.MOV.U32 R83, RZ, RZ, R125 ;  /* 0x000000ffff537224 */ /* 0x000fe200078e007d */
[----:B---3--:R-:W-:Y:S01]  /*1b7d0*/  HMMA.16816.F32 R48, R8, R28, R48 ;  /* 0x0000001c0830723c */ /* 0x008fe20000001830 */
[----:B------:R-:W-:Y:S02]  /*1b7e0*/  IMAD.MOV.U32 R86, RZ, RZ, R123 ;  /* 0x000000ffff567224 */ /* 0x000fe400078e007b */
[----:B--2---:R-:W-:-:S04]  /*1b7f0*/  FFMA.FTZ R2, R111, R0, -R5 ;  /* 0x000000006f027223 */ /* 0x004fc80000010805 */
        /* <DEDUP_REMOVED lines=12> */
[----:B------:R-:W-:Y:S01]  /*1b8c0*/  MOV R81, R120 ;  /* 0x0000007800517202 */ /* 0x000fe20000000f00 */
[----:B--2---:R-:W-:-:S05]  /*1b8d0*/  FFMA.FTZ R2, R190, R0, -R3 ;  /* 0x00000000be027223 */ /* 0x004fca0000010803 */
[----:B------:R2:W5:Y:S01]  /*1b8e0*/  MUFU.EX2 R122, R2 ;  /* 0x00000002007a7308 */ /* 0x0005620000000800 */
[----:B------:R-:W-:Y:S01]  /*1b8f0*/  HMMA.16816.F32 R20, R8, R14, R20 ;  /* 0x0000000e0814723c */ /* 0x000fe20000001814 */
[----:B------:R-:W5:Y:S01]  /*1b900*/  LDSM.16.MT88.4 R12, [R106+0x3800] ;  /* 0x003800006a0c783b */ /* 0x000f620000004200 */
[----:B--2---:R-:W-:-:S05]  /*1b910*/  FFMA.FTZ R2, R189, R0, -R3 ;  /* 0x00000000bd027223 */ /* 0x004fca0000010803 */
[----:B------:R2:W-:Y:S01]  /*1b920*/  MUFU.EX2 R121, R2 ;  /* 0x0000000200797308 */ /* 0x0005e20000000800 */
        /* <DEDUP_REMOVED lines=9> */
[----:B------:R-:W-:Y:S02]  /*1b9c0*/  F2FP.F16.F32.PACK_AB R8, R135, R132 ;  /* 0x000000848708723e */ /* 0x000fe400000000ff */
[----:B------:R-:W-:Y:S02]  /*1b9d0*/  F2FP.F16.F32.PACK_AB R10, R133, R134 ;  /* 0x00000086850a723e */ /* 0x000fe400000000ff */
[----:B------:R-:W-:Y:S01]  /*1b9e0*/  F2FP.F16.F32.PACK_AB R9, R130, R131 ;  /* 0x000000838209723e */ /* 0x000fe200000000ff */
[----:B--2---:R-:W-:-:S04]  /*1b9f0*/  FFMA.FTZ R2, R92, R0, -R5 ;  /* 0x000000005c027223 */ /* 0x004fc80000010805 */
[----:B------:R2:W4:Y:S01]  /*1ba00*/  MUFU.EX2 R119, R2 ;  /* 0x0000000200777308 */ /* 0x0005220000000800 */
[----:B------:R-:W-:Y:S01]  /*1ba10*/  F2FP.F16.F32.PACK_AB R11, R128, R129 ;  /* 0x00000081800b723e */ /* 0x000fe200000000ff */
[----:B--2---:R-:W-:-:S06]  /*1ba20*/  FFMA.FTZ R2, R192, R0, -R5 ;  /* 0x00000000c0027223 */ /* 0x004fcc0000010805 */
[----:B------:R2:W-:Y:S01]  /*1ba30*/  MUFU.EX2 R118, R2 ;  /* 0x0000000200767308 */ /* 0x0005e20000000800 */
[C---:B---3--:R-:W-:Y:S08]  /*1ba40*/  HMMA.16816.F32 R48, R8.reuse, R28, R48 ;  /* 0x0000001c0830723c */ /* 0x048ff00000001830 */
        /* <DEDUP_REMOVED lines=9> */
[----:B-----5:R-:W-:Y:S01]  /*1bae0*/  HMMA.16816.F32 R36, R8, R12, R44 ;  /* 0x0000000c0824723c */ /* 0x020fe2000000182c */
[----:B------:R-:W-:Y:S01]  /*1baf0*/  MOV R178, R112 ;  /* 0x0000007000b27202 */ /* 0x000fe20000000f00 */
[----:B--2---:R-:W-:-:S04]  /*1bb00*/  FFMA.FTZ R2, R212, R0, -R3 ;  /* 0x00000000d4027223 */ /* 0x004fc80000010803 */
[----:B------:R2:W5:Y:S02]  /*1bb10*/  MUFU.EX2 R114, R2 ;  /* 0x0000000200727308 */ /* 0x0005640000000800 */
[----:B------:R-:W-:Y:S01]  /*1bb20*/  HMMA.16816.F32 R20, R8, R14, R20 ;  /* 0x0000000e0814723c */ /* 0x000fe20000001814 */
[----:B------:R-:W5:Y:S01]  /*1bb30*/  LDSM.16.MT88.4 R12, [R106+0x4000] ;  /* 0x004000006a0c783b */ /* 0x000f620000004200 */
        /* <DEDUP_REMOVED lines=10> */
[----:B------:R-:W-:Y:S02]  /*1bbe0*/  F2FP.F16.F32.PACK_AB R8, R127, R124 ;  /* 0x0000007c7f08723e */ /* 0x000fe400000000ff */
[----:B------:R-:W-:Y:S02]  /*1bbf0*/  F2FP.F16.F32.PACK_AB R10, R125, R126 ;  /* 0x0000007e7d0a723e */ /* 0x000fe400000000ff */
[----:B------:R-:W-:Y:S01]  /*1bc00*/  F2FP.F16.F32.PACK_AB R9, R122, R123 ;  /* 0x0000007b7a09723e */ /* 0x000fe200000000ff */
[----:B--2---:R-:W-:-:S04]  /*1bc10*/  FFMA.FTZ R2, R216, R0, -R5 ;  /* 0x00000000d8027223 */ /* 0x004fc80000010805 */
[----:B------:R2:W4:Y:S01]  /*1bc20*/  MUFU.EX2 R110, R2 ;  /* 0x00000002006e7308 */ /* 0x0005220000000800 */
[----:B------:R-:W-:Y:S01]  /*1bc30*/  F2FP.F16.F32.PACK_AB R11, R120, R121 ;  /* 0x00000079780b723e */ /* 0x000fe200000000ff */
[----:B------:R-:W-:Y:S02]  /*1bc40*/  IMAD.MOV.U32 R159, RZ, RZ, R82 ;  /* 0x000000ffff9f7224 */ /* 0x000fe400078e0052 */
[----:B------:R-:W-:Y:S02]  /*1bc50*/  IMAD.MOV.U32 R82, RZ, RZ, R105 ;  /* 0x000000ffff527224 */ /* 0x000fe400078e0069 */
[----:B--2---:R-:W-:-:S04]  /*1bc60*/  FFMA.FTZ R2, R99, R0, -R5 ;  /* 0x0000000063027223 */ /* 0x004fc80000010805 */
[----:B------:R2:W-:Y:S01]  /*1bc70*/  MUFU.EX2 R111, R2 ;  /* 0x00000002006f7308 */ /* 0x0005e20000000800 */
[----:B---3--:R-:W-:Y:S01]  /*1bc80*/  HMMA.16816.F32 R48, R8, R28, R48 ;  /* 0x0000001c0830723c */ /* 0x008fe20000001830 */
[----:B--2---:R-:W-:-:S06]  /*1bc90*/  FFMA.FTZ R2, R100, R0, -R5 ;  /* 0x0000000064027223 */ /* 0x004fcc0000010805 */
        /* <DEDUP_REMOVED lines=8> */
[----:B------:R-:W-:Y:S01]  /*1bd20*/  MOV R182, R104 ;  /* 0x0000006800b67202 */ /* 0x000fe20000000f00 */
[----:B--2---:R-:W-:-:S06]  /*1bd30*/  FFMA.FTZ R2, R222, R0, -R3 ;  /* 0x00000000de027223 */ /* 0x004fcc0000010803 */
[----:B------:R2:W1:Y:S01]  /*1bd40*/  MUFU.EX2 R107, R2 ;  /* 0x00000002006b7308 */ /* 0x0004620000000800 */
[C---:B-----5:R-:W-:Y:S08]  /*1bd50*/  HMMA.16816.F32 R36, R8.reuse, R12, R36 ;  /* 0x0000000c0824723c */ /* 0x060ff00000001824 */
[----:B------:R-:W-:Y:S01]  /*1bd60*/  HMMA.16816.F32 R20, R8, R14, R20 ;  /* 0x0000000e0814723c */ /* 0x000fe20000001814 */
[----:B------:R-:W5:Y:S01]  /*1bd70*/  LDSM.16.MT88.4 R12, [R106+0x4800] ;  /* 0x004800006a0c783b */ /* 0x000f620000004200 */
[----:B--2---:R-:W-:-:S04]  /*1bd80*/  FFMA.FTZ R2, R217, R0, -R3 ;  /* 0x00000000d9027223 */ /* 0x004fc80000010803 */
[----:B------:R2:W-:Y:S02]  /*1bd90*/  MUFU.EX2 R104, R2 ;  /* 0x0000000200687308 */ /* 0x0005e40000000800 */
[----:B----4-:R-:W-:Y:S01]  /*1bda0*/  HMMA.16816.F32 R56, R8, R16, R56 ;  /* 0x000000100838723c */ /* 0x010fe20000001838 */
[----:B--2---:R-:W-:-:S05]  /*1bdb0*/  FFMA.FTZ R2, R218, R0, -R3 ;  /* 0x00000000da027223 */ /* 0x004fca0000010803 */
[----:B------:R2:W4:Y:S02]  /*1bdc0*/  MUFU.EX2 R103, R2 ;  /* 0x0000000200677308 */ /* 0x0005240000000800 */
[----:B------:R-:W-:Y:S01]  /*1bdd0*/  HMMA.16816.F32 R68, R8, R18, R68 ;  /* 0x000000120844723c */ /* 0x000fe20000001844 */
[----:B------:R-:W4:Y:S01]  /*1bde0*/  LDSM.16.MT88.4 R16, [R7+0x4800] ;  /* 0x004800000710783b */ /* 0x000f220000004200 */
[----:B--2---:R-:W-:-:S04]  /*1bdf0*/  FFMA.FTZ R2, R221, R0, -R5 ;  /* 0x00000000dd027223 */ /* 0x004fc80000010805 */
[----:B------:R2:W-:Y:S01]  /*1be00*/  MUFU.EX2 R99, R2 ;  /* 0x0000000200637308 */ /* 0x0005e20000000800 */
[----:B------:R-:W-:Y:S02]  /*1be10*/  F2FP.F16.F32.PACK_AB R8, R119, R116 ;  /* 0x000000747708723e */ /* 0x000fe400000000ff */
[----:B------:R-:W-:Y:S01]  /*1be20*/  F2FP.F16.F32.PACK_AB R10, R117, R118 ;  /* 0x00000076750a723e */ /* 0x000fe200000000ff */
[----:B--2---:R-:W-:-:S04]  /*1be30*/  FFMA.FTZ R2, R223, R0, -R5 ;  /* 0x00000000df027223 */ /* 0x004fc80000010805 */
[----:B------:R2:W4:Y:S01]  /*1be40*/  MUFU.EX2 R102, R2 ;  /* 0x0000000200667308 */ /* 0x0005220000000800 */
[----:B------:R-:W-:Y:S02]  /*1be50*/  F2FP.F16.F32.PACK_AB R9, R114, R115 ;  /* 0x000000737209723e */ /* 0x000fe400000000ff */
[----:B------:R-:W-:Y:S01]  /*1be60*/  F2FP.F16.F32.PACK_AB R11, R112, R113 ;  /* 0x00000071700b723e */ /* 0x000fe200000000ff */
[----:B--2---:R-:W-:-:S04]  /*1be70*/  FFMA.FTZ R2, R224, R0, -R5 ;  /* 0x00000000e0027223 */ /* 0x004fc80000010805 */
[----:B------:R2:W-:Y:S02]  /*1be80*/  MUFU.EX2 R101, R2 ;  /* 0x0000000200657308 */ /* 0x0005e40000000800 */
[----:B---3--:R-:W-:Y:S01]  /*1be90*/  HMMA.16816.F32 R32, R8, R28, R48 ;  /* 0x0000001c0820723c */ /* 0x008fe20000001830 */
[----:B--2---:R-:W-:-:S05]  /*1bea0*/  FFMA.FTZ R2, R219, R0, -R5 ;  /* 0x00000000db027223 */ /* 0x004fca0000010805 */
[----:B------:R2:W3:Y:S02]  /*1beb0*/  MUFU.EX2 R100, R2 ;  /* 0x0000000200647308 */ /* 0x0004e40000000800 */
[C---:B-1----:R-:W-:Y:S01]  /*1bec0*/  HMMA.16816.F32 R52, R8.reuse, R24, R44 ;  /* 0x000000180834723c */ /* 0x042fe2000000182c */
[----:B------:R-:W-:Y:S07]  /*1bed0*/  LDSM.16.MT88.4 R44, [R136+0xf000] ;  /* 0x00f00000882c783b */ /* 0x000fee0000004200 */
[----:B------:R-:W-:Y:S01]  /*1bee0*/  HMMA.16816.F32 R48, R8, R26, R40 ;  /* 0x0000001a0830723c */ /* 0x000fe20000001828 */
[----:B------:R-:W1:Y:S01]  /*1bef0*/  LDSM.16.MT88.4 R24, [R160+0xf000] ;  /* 0x00f00000a018783b */ /* 0x000e620000004200 */
[----:B--2---:R-:W-:-:S04]  /*1bf00*/  FFMA.FTZ R2, R226, R0, -R3 ;  /* 0x00000000e2027223 */ /* 0x004fc80000010803 */
[----:B------:R2:W-:Y:S02]  /*1bf10*/  MUFU.EX2 R98, R2 ;  /* 0x0000000200627308 */ /* 0x0005e40000000800 */
[----:B-----5:R-:W-:Y:S01]  /*1bf20*/  HMMA.16816.F32 R60, R8, R12, R36 ;  /* 0x0000000c083c723c */ /* 0x020fe20000001824 */
[----:B------:R-:W-:Y:S01]  /*1bf30*/  MOV R173, R91 ;  /* 0x0000005b00ad7202 */ /* 0x000fe20000000f00 */
[----:B------:R-:W-:Y:S02]  /*1bf40*/  IMAD.MOV.U32 R190, RZ, RZ, R72 ;  /* 0x000000ffffbe7224 */ /* 0x000fe400078e0048 */
[----:B--2---:R-:W-:-:S04]  /*1bf50*/  FFMA.FTZ R2, R231, R0, -R3 ;  /* 0x00000000e7027223 */ /* 0x004fc80000010803 */
[----:B------:R-:W-:Y:S01]  /*1bf60*/  HMMA.16816.F32 R20, R8, R14, R20 ;  /* 0x0000000e0814723c */ /* 0x000fe20000001814 */
[----:B------:R-:W2:Y:S01]  /*1bf70*/  LDSM.16.MT88.4 R12, [R106+0x5000] ;  /* 0x005000006a0c783b */ /* 0x000ea20000004200 */
[----:B------:R5:W3:Y:S01]  /*1bf80*/  MUFU.EX2 R97, R2 ;  /* 0x0000000200617308 */ /* 0x000ae20000000800 */
[----:B------:R-:W-:Y:S02]  /*1bf90*/  MOV R188, R87 ;  /* 0x0000005700bc7202 */ /* 0x000fe40000000f00 */
[----:B------:R-:W-:Y:S01]  /*1bfa0*/  LDSM.16.MT88.4 R36, [R136+0xf800] ;  /* 0x00f800008824783b */ /* 0x000fe20000004200 */
[----:B-----5:R-:W-:-:S04]  /*1bfb0*/  FFMA.FTZ R2, R228, R0, -R3 ;  /* 0x00000000e4027223 */ /* 0x020fc80000010803 */
[----:B------:R5:W-:Y:S01]  /*1bfc0*/  MUFU.EX2 R96, R2 ;  /* 0x0000000200607308 */ /* 0x000be20000000800 */
[----:B----4-:R-:W-:Y:S01]  /*1bfd0*/  HMMA.16816.F32 R56, R8, R16, R56 ;  /* 0x000000100838723c */ /* 0x010fe20000001838 */
[----:B-----5:R-:W-:-:S06]  /*1bfe0*/  FFMA.FTZ R2, R225, R0, -R3 ;  /* 0x00000000e1027223 */ /* 0x020fcc0000010803 */
[----:B------:R4:W5:Y:S01]  /*1bff0*/  MUFU.EX2 R95, R2 ;  /* 0x00000002005f7308 */ /* 0x0009620000000800 */
[C---:B------:R-:W-:Y:S01]  /*1c000*/  HMMA.16816.F32 R68, R8.reuse, R18, R68 ;  /* 0x000000120844723c */ /* 0x040fe20000001844 */
[----:B------:R-:W3:Y:S07]  /*1c010*/  LDSM.16.MT88.4 R16, [R7+0x5000] ;  /* 0x005000000710783b */ /* 0x000eee0000004200 */
[----:B------:R-:W-:Y:S01]  /*1c020*/  HMMA.16816.F32 R64, R8, R30, R64 ;  /* 0x0000001e0840723c */ /* 0x000fe20000001840 */
[----:B----4-:R-:W-:-:S04]  /*1c030*/  FFMA.FTZ R2, R227, R0, -R5 ;  /* 0x00000000e3027223 */ /* 0x010fc80000010805 */
[----:B------:R4:W-:Y:S01]  /*1c040*/  MUFU.EX2 R93, R2 ;  /* 0x00000002005d7308 */ /* 0x0009e20000000800 */
[----:B------:R-:W-:Y:S01]  /*1c050*/  F2FP.F16.F32.PACK_AB R8, R110, R108 ;  /* 0x0000006c6e08723e */ /* 0x000fe200000000ff */
[----:B----4-:R-:W-:-:S06]  /*1c060*/  FFMA.FTZ R2, R232, R0, -R5 ;  /* 0x00000000e8027223 */ /* 0x010fcc0000010805 */
[----:B------:R4:W5:Y:S01]  /*1c070*/  MUFU.EX2 R94, R2 ;  /* 0x00000002005e7308 */ /* 0x0009620000000800 */
[----:B------:R-:W-:Y:S02]  /*1c080*/  F2FP.F16.F32.PACK_AB R10, R109, R111 ;  /* 0x0000006f6d0a723e */ /* 0x000fe400000000ff */
[----:B------:R-:W-:Y:S02]  /*1c090*/  F2FP.F16.F32.PACK_AB R9, R107, R105 ;  /* 0x000000696b09723e */ /* 0x000fe400000000ff */
[----:B------:R-:W-:Y:S01]  /*1c0a0*/  F2FP.F16.F32.PACK_AB R11, R103, R104 ;  /* 0x00000068670b723e */ /* 0x000fe200000000ff */
[----:B----4-:R-:W-:-:S04]  /*1c0b0*/  FFMA.FTZ R2, R233, R0, -R5 ;  /* 0x00000000e9027223 */ /* 0x010fc80000010805 */
[----:B------:R4:W-:Y:S02]  /*1c0c0*/  MUFU.EX2 R92, R2 ;  /* 0x00000002005c7308 */ /* 0x0009e40000000800 */
[----:B-1----:R-:W-:Y:S01]  /*1c0d0*/  HMMA.16816.F32 R28, R8, R24, R32 ;  /* 0x00000018081c723c */ /* 0x002fe20000001820 */
[----:B----4-:R-:W-:-:S05]  /*1c0e0*/  FFMA.FTZ R2, R240, R0, -R5 ;  /* 0x00000000f0027223 */ /* 0x010fca0000010805 */
[----:B------:R1:W4:Y:S02]  /*1c0f0*/  MUFU.EX2 R91, R2 ;  /* 0x00000002005b7308 */ /* 0x0003240000000800 */
[----:B------:R-:W-:Y:S01]  /*1c100*/  HMMA.16816.F32 R32, R8, R26, R64 ;  /* 0x0000001a0820723c */ /* 0x000fe20000001840 */
[----:B------:R-:W4:Y:S01]  /*1c110*/  LDSM.16.MT88.4 R24, [R160+0xf800] ;  /* 0x00f80000a018783b */ /* 0x000f220000004200 */
[----:B------:R-:W-:Y:S01]  /*1c120*/  MOV R72, R88 ;  /* 0x0000005800487202 */ /* 0x000fe20000000f00 */
[----:B-1----:R-:W-:-:S04]  /*1c130*/  FFMA.FTZ R2, R241, R0, -R3 ;  /* 0x00000000f1027223 */ /* 0x002fc80000010803 */
[----:B------:R1:W-:Y:S01]  /*1c140*/  MUFU.EX2 R90, R2 ;  /* 0x00000002005a7308 */ /* 0x0003e20000000800 */
[----:B------:R-:W-:Y:S01]  /*1c150*/  HMMA.16816.F32 R40, R8, R44, R52 ;  /* 0x0000002c0828723c */ /* 0x000fe20000001834 */
[----:B------:R-:W4:Y:S01]  /*1c160*/  LDSM.16.MT88.4 R52, [R7+0x5800] ;  /* 0x005800000734783b */ /* 0x000f220000004200 */
[----:B-1----:R-:W-:-:S05]  /*1c170*/  FFMA.FTZ R2, R243, R0, -R3 ;  /* 0x00000000f3027223 */ /* 0x002fca0000010803 */
[----:B------:R1:W4:Y:S01]  /*1c180*/  MUFU.EX2 R89, R2 ;  /* 0x0000000200597308 */ /* 0x0003220000000800 */
[----:B------:R-:W-:Y:S01]  /*1c190*/  HMMA.16816.F32 R44, R8, R46, R48 ;  /* 0x0000002e082c723c */ /* 0x000fe20000001830 */
[----:B------:R-:W-:Y:S02]  /*1c1a0*/  IMAD.MOV.U32 R189, RZ, RZ, R79 ;  /* 0x000000ffffbd7224 */ /* 0x000fe400078e004f */
[----:B------:R-:W-:Y:S02]  /*1c1b0*/  IMAD.MOV.U32 R79, RZ, RZ, R85 ;  /* 0x000000ffff4f7224 */ /* 0x000fe400078e0055 */
[----:B-1----:R-:W-:-:S04]  /*1c1c0*/  FFMA.FTZ R2, R182, R0, -R3 ;  /* 0x00000000b6027223 */ /* 0x002fc80000010803 */
[----:B------:R1:W-:Y:S01]  /*1c1d0*/  MUFU.EX2 R88, R2 ;  /* 0x0000000200587308 */ /* 0x0003e20000000800 */
[----:B--2---:R-:W-:Y:S01]  /*1c1e0*/  HMMA.16816.F32 R64, R8, R12, R60 ;  /* 0x0000000c0840723c */ /* 0x004fe2000000183c */
[----:B------:R-:W-:-:S07]  /*1c1f0*/  IMAD.MOV.U32 R182, RZ, RZ, R180 ;  /* 0x000000ffffb67224 */ /* 0x000fce00078e00b4 */
[----:B------:R-:W-:Y:S01]  /*1c200*/  HMMA.16816.F32 R48, R8, R14, R20 ;  /* 0x0000000e0830723c */ /* 0x000fe20000001814 */
[----:B------:R-:W2:Y:S01]  /*1c210*/  LDSM.16.MT88.4 R12, [R106+0x5800] ;  /* 0x005800006a0c783b */ /* 0x000ea20000004200 */
[----:B-1----:R-:W-:-:S04]  /*1c220*/  FFMA.FTZ R2, R252, R0, -R3 ;  /* 0x00000000fc027223 */ /* 0x002fc80000010803 */
[----:B------:R1:W2:Y:S02]  /*1c230*/  MUFU.EX2 R87, R2 ;  /* 0x0000000200577308 */ /* 0x0002a40000000800 */
[----:B---3--:R-:W-:Y:S01]  /*1c240*/  HMMA.16816.F32 R56, R8, R16, R56 ;  /* 0x000000100838723c */ /* 0x008fe20000001838 */
[----:B------:R-:W-:-:S07]  /*1c250*/  IMAD.MOV.U32 R180, RZ, RZ, R86 ;  /* 0x000000ffffb47224 */ /* 0x000fce00078e0056 */
[----:B------:R-:W-:Y:S01]  /*1c260*/  HMMA.16816.F32 R68, R8, R18, R68 ;  /* 0x000000120844723c */ /* 0x000fe20000001844 */
[----:B------:R-:W3:Y:S01]  /*1c270*/  LDSM.16.MT88.4 R16, [R160+0x10000] ;  /* 0x01000000a010783b */ /* 0x000ee20000004200 */
[----:B-1----:R-:W-:-:S04]  /*1c280*/  FFMA.FTZ R2, R242, R0, -R5 ;  /* 0x00000000f2027223 */ /* 0x002fc80000010805 */
[----:B------:R1:W-:Y:S02]  /*1c290*/  MUFU.EX2 R85, R2 ;  /* 0x0000000200557308 */ /* 0x0003e40000000800 */
[----:B-1----:R-:W-:-:S06]  /*1c2a0*/  FFMA.FTZ R2, R81, R0, -R5 ;  /* 0x0000000051027223 */ /* 0x002fcc0000010805 */
[----:B------:R1:W3:Y:S01]  /*1c2b0*/  MUFU.EX2 R86, R2 ;  /* 0x0000000200567308 */ /* 0x0002e20000000800 */
[----:B------:R-:W-:Y:S02]  /*1c2c0*/  MOV R81, R84 ;  /* 0x0000005400517202 */ /* 0x000fe40000000f00 */
[----:B------:R-:W-:Y:S02]  /*1c2d0*/  F2FP.F16.F32.PACK_AB R8, R102, R99 ;  /* 0x000000636608723e */ /* 0x000fe400000000ff */
[----:B------:R-:W-:Y:S01]  /*1c2e0*/  F2FP.F16.F32.PACK_AB R10, R100, R101 ;  /* 0x00000065640a723e */ /* 0x000fe200000000ff */
[----:B-1----:R-:W-:-:S04]  /*1c2f0*/  FFMA.FTZ R2, R78, R0, -R5 ;  /* 0x000000004e027223 */ /* 0x002fc80000010805 */
[----:B------:R1:W-:Y:S01]  /*1c300*/  MUFU.EX2 R84, R2 ;  /* 0x0000000200547308 */ /* 0x0003e20000000800 */
[----:B------:R-:W-:Y:S01]  /*1c310*/  IMAD.MOV.U32 R78, RZ, RZ, R83 ;  /* 0x000000ffff4e7224 */ /* 0x000fe200078e0053 */
[----:B------:R-:W-:Y:S02]  /*1c320*/  F2FP.F16.F32.PACK_AB R9, R97, R98 ;  /* 0x000000626109723e */ /* 0x000fe400000000ff */
[----:B-----5:R-:W-:Y:S01]  /*1c330*/  F2FP.F16.F32.PACK_AB R11, R95, R96 ;  /* 0x000000605f0b723e */ /* 0x020fe200000000ff */
[----:B-1----:R-:W-:Y:S01]  /*1c340*/  FFMA.FTZ R2, R4, R0, -R5 ;  /* 0x0000000004027223 */ /* 0x002fe20000010805 */
[----:B------:R-:W-:-:S03]  /*1c350*/  FADD.FTZ R4, R204, R6 ;  /* 0x00000006cc047221 */ /* 0x000fc60000010000 */
[----:B------:R1:W5:Y:S01]  /*1c360*/  MUFU.EX2 R83, R2 ;  /* 0x0000000200537308 */ /* 0x0003620000000800 */
[----:B------:R-:W-:Y:S01]  /*1c370*/  FADD.FTZ R4, R207, R4 ;  /* 0x00000004cf047221 */ /* 0x000fe20000010000 */
[----:B------:R-:W-:Y:S01]  /*1c380*/  FFMA.FTZ R6, R189, R0, -R3 ;  /* 0x00000000bd067223 */ /* 0x000fe20000010803 */
[----:B----4-:R-:W-:Y:S01]  /*1c390*/  HMMA.16816.F32 R60, R8, R24, R28 ;  /* 0x00000018083c723c */ /* 0x010fe2000000181c */
[----:B------:R-:W-:Y:S02]  /*1c3a0*/  IMAD.MOV.U32 R189, RZ, RZ, R190 ;  /* 0x000000ffffbd7224 */ /* 0x000fe400078e00be */
[----:B------:R-:W-:Y:S01]  /*1c3b0*/  FADD.FTZ R4, R206, R4 ;  /* 0x00000004ce047221 */ /* 0x000fe20000010000 */
[----:B------:R-:W-:Y:S02]  /*1c3c0*/  IMAD.MOV.U32 R190, RZ, RZ, R188 ;  /* 0x000000ffffbe7224 */ /* 0x000fe400078e00bc */
[----:B-1----:R-:W-:-:S04]  /*1c3d0*/  FADD.FTZ R2, R197, R194 ;  /* 0x000000c2c5027221 */ /* 0x002fc80000010000 */
[----:B------:R-:W-:Y:S01]  /*1c3e0*/  FADD.FTZ R2, R196, R2 ;  /* 0x00000002c4027221 */ /* 0x000fe20000010000 */
[----:B------:R-:W-:Y:S01]  /*1c3f0*/  HMMA.16816.F32 R20, R8, R26, R32 ;  /* 0x0000001a0814723c */ /* 0x000fe20000001820 */
[----:B------:R-:W-:Y:S02]  /*1c400*/  MOV R188, R182 ;  /* 0x000000b600bc7202 */ /* 0x000fe40000000f00 */
[----:B------:R-:W-:Y:S01]  /*1c410*/  FADD.FTZ R2, R203, R2 ;  /* 0x00000002cb027221 */ /* 0x000fe20000010000 */
[----:B------:R-:W-:Y:S02]  /*1c420*/  IMAD.MOV.U32 R182, RZ, RZ, R179 ;  /* 0x000000ffffb67224 */ /* 0x000fe400078e00b3 */
[----:B------:R-:W-:Y:S01]  /*1c430*/  FADD.FTZ R4, R210, R4 ;  /* 0x00000004d2047221 */ /* 0x000fe20000010000 */
[----:B------:R-:W-:Y:S02]  /*1c440*/  IMAD.MOV.U32 R179, RZ, RZ, R178 ;  /* 0x000000ffffb37224 */ /* 0x000fe400078e00b2 */
[----:B------:R-:W-:Y:S01]  /*1c450*/  FADD.FTZ R2, R75, R2 ;  /* 0x000000024b027221 */ /* 0x000fe20000010000 */
[----:B------:R-:W-:Y:S01]  /*1c460*/  MOV R178, R164 ;  /* 0x000000a400b27202 */ /* 0x000fe20000000f00 */
[----:B------:R-:W-:-:S02]  /*1c470*/  IMAD.MOV.U32 R164, RZ, RZ, R82 ;  /* 0x000000ffffa47224 */ /* 0x000fc400078e0052 */
[----:B------:R-:W-:Y:S01]  /*1c480*/  FADD.FTZ R4, R205, R4 ;  /* 0x00000004cd047221 */ /* 0x000fe20000010000 */
[----:B------:R1:W-:Y:S01]  /*1c490*/  MUFU.EX2 R82, R6 ;  /* 0x0000000600527308 */ /* 0x0003e20000000800 */
[----:B------:R-:W-:Y:S01]  /*1c4a0*/  FADD.FTZ R2, R80, R2 ;  /* 0x0000000250027221 */ /* 0x000fe20000010000 */
[----:B------:R-:W-:Y:S01]  /*1c4b0*/  HMMA.16816.F32 R28, R8, R36, R40 ;  /* 0x00000024081c723c */ /* 0x000fe20000001828 */
[----:B------:R-:W-:Y:S01]  /*1c4c0*/  FADD.FTZ R4, R209, R4 ;  /* 0x00000004d1047221 */ /* 0x000fe20000010000 */
[----:B------:R-:W4:Y:S01]  /*1c4d0*/  LDSM.16.MT88.4 R24, [R136+0x10000] ;  /* 0x010000008818783b */ /* 0x000f220000004200 */
[----:B------:R-:W-:-:S05]  /*1c4e0*/  FADD.FTZ R2, R195, R2 ;  /* 0x00000002c3027221 */ /* 0x000fca0000010000 */
[----:B------:R-:W-:Y:S01]  /*1c4f0*/  HMMA.16816.F32 R32, R8, R38, R44 ;  /* 0x000000260820723c */ /* 0x000fe2000000182c */
[----:B-1----:R-:W-:-:S07]  /*1c500*/  FFMA.FTZ R6, R81, R0, -R3 ;  /* 0x0000000051067223 */ /* 0x002fce0000010803 */
[C---:B------:R-:W-:Y:S01]  /*1c510*/  HMMA.16816.F32 R40, R8.reuse, R52, R56 ;  /* 0x000000340828723c */ /* 0x040fe20000001838 */
[----:B------:R-:W-:Y:S01]  /*1c520*/  FADD.FTZ R4, R208, R4 ;  /* 0x00000004d0047221 */ /* 0x000fe20000010000 */
[----:B------:R-:W-:Y:S01]  /*1c530*/  FADD.FTZ R2, R201, R2 ;  /* 0x00000002c9027221 */ /* 0x000fe20000010000 */
[----:B------:R1:W5:Y:S01]  /*1c540*/  MUFU.EX2 R81, R6 ;  /* 0x0000000600517308 */ /* 0x0003620000000800 */
[----:B------:R-:W-:Y:S04]  /*1c550*/  LDSM.16.MT88.4 R36, [R7+0x6000] ;  /* 0x006000000724783b */ /* 0x000fe80000004200 */
[----:B------:R-:W-:Y:S01]  /*1c560*/  HMMA.16816.F32 R52, R8, R54, R68 ;  /* 0x000000360834723c */ /* 0x000fe20000001844 */
[----:B------:R-:W-:-:S07]  /*1c570*/  FADD.FTZ R4, R74, R4 ;  /* 0x000000044a047221 */ /* 0x000fce0000010000 */
[----:B--2---:R-:W-:Y:S01]  /*1c580*/  HMMA.16816.F32 R44, R8, R12, R64 ;  /* 0x0000000c082c723c */ /* 0x004fe20000001840 */
[----:B-1----:R-:W-:-:S07]  /*1c590*/  FFMA.FTZ R6, R189, R0, -R3 ;  /* 0x00000000bd067223 */ /* 0x002fce0000010803 */
[----:B------:R-:W-:Y:S01]  /*1c5a0*/  HMMA.16816.F32 R48, R8, R14, R48 ;  /* 0x0000000e0830723c */ /* 0x000fe20000001830 */
[----:B------:R-:W-:Y:S01]  /*1c5b0*/  F2FP.F16.F32.PACK_AB R8, R94, R93 ;  /* 0x0000005d5e08723e */ /* 0x000fe200000000ff */
[----:B------:R1:W-:Y:S01]  /*1c5c0*/  MUFU.EX2 R80, R6 ;  /* 0x0000000600507308 */ /* 0x0003e20000000800 */
[----:B------:R-:W-:Y:S01]  /*1c5d0*/  F2FP.F16.F32.PACK_AB R10, R91, R92 ;  /* 0x0000005c5b0a723e */ /* 0x000fe200000000ff */
[----:B------:R-:W-:Y:S01]  /*1c5e0*/  FADD.FTZ R2, R73, R2 ;  /* 0x0000000249027221 */ /* 0x000fe20000010000 */
[----:B------:R-:W-:Y:S01]  /*1c5f0*/  F2FP.F16.F32.PACK_AB R9, R89, R90 ;  /* 0x0000005a5909723e */ /* 0x000fe200000000ff */
[----:B------:R-:W-:Y:S01]  /*1c600*/  LDSM.16.MT88.4 R12, [R160+0x10800] ;  /* 0x01080000a00c783b */ /* 0x000fe20000004200 */
[----:B------:R-:W-:Y:S01]  /*1c610*/  F2FP.F16.F32.PACK_AB R11, R87, R88 ;  /* 0x00000058570b723e */ /* 0x000fe200000000ff */
[----:B------:R-:W-:-:S06]  /*1c620*/  FADD.FTZ R2, R186, R2 ;  /* 0x00000002ba027221 */ /* 0x000fcc0000010000 */
[----:B---3--:R-:W-:Y:S01]  /*1c630*/  HMMA.16816.F32 R60, R8, R16, R60 ;  /* 0x00000010083c723c */ /* 0x008fe2000000183c */
[----:B-1----:R-:W-:Y:S01]  /*1c640*/  FFMA.FTZ R6, R190, R0, -R3 ;  /* 0x00000000be067223 */ /* 0x002fe20000010803 */
[----:B------:R-:W-:Y:S01]  /*1c650*/  MOV R190, R182 ;  /* 0x000000b600be7202 */ /* 0x000fe20000000f00 */
[----:B------:R-:W-:-:S05]  /*1c660*/  IMAD.MOV.U32 R182, RZ, RZ, R79 ;  /* 0x000000ffffb67224 */ /* 0x000fca00078e004f */
[----:B------:R-:W-:Y:S01]  /*1c670*/  HMMA.16816.F32 R56, R8, R18, R20 ;  /* 0x000000120838723c */ /* 0x000fe20000001814 */
[----:B------:R-:W1:Y:S01]  /*1c680*/  LDSM.16.MT88.4 R16, [R106+0x6000] ;  /* 0x006000006a10783b */ /* 0x000e620000004200 */
[----:B------:R2:W3:Y:S01]  /*1c690*/  MUFU.EX2 R79, R6 ;  /* 0x00000006004f7308 */ /* 0x0004e20000000800 */
[----:B------:R-:W-:Y:S02]  /*1c6a0*/  FADD.FTZ R2, R185, R2 ;  /* 0x00000002b9027221 */ /* 0x000fe40000010000 */
[----:B------:R-:W3:Y:S02]  /*1c6b0*/  LDSM.16.MT88.4 R20, [R136+0x10800] ;  /* 0x010800008814783b */ /* 0x000ee40000004200 */
        /* <DEDUP_REMOVED lines=18> */
[----:B------:R-:W-:Y:S02]  /*1c7e0*/  IMAD.MOV.U32 R189, RZ, RZ, R188 ;  /* 0x000000ffffbd7224 */ /* 0x000fe400078e00bc */
[----:B------:R-:W-:Y:S01]  /*1c7f0*/  FADD.FTZ R2, R162, R2 ;  /* 0x00000002a2027221 */ /* 0x000fe20000010000 */
[----:B------:R-:W-:Y:S02]  /*1c800*/  IMAD.MOV.U32 R188, RZ, RZ, R173 ;  /* 0x000000ffffbc7224 */ /* 0x000fe400078e00ad */
[----:B------:R-:W-:Y:S01]  /*1c810*/  FADD.FTZ R4, R170, R4 ;  /* 0x00000004aa047221 */ /* 0x000fe20000010000 */
[----:B----4-:R-:W-:Y:S01]  /*1c820*/  HMMA.16816.F32 R64, R8, R24, R28 ;  /* 0x000000180840723c */ /* 0x010fe2000000181c */
[----:B------:R-:W-:Y:S01]  /*1c830*/  MOV R173, R72 ;  /* 0x0000004800ad7202 */ /* 0x000fe20000000f00 */
[----:B------:R-:W-:Y:S01]  /*1c840*/  FADD.FTZ R2, R161, R2 ;  /* 0x00000002a1027221 */ /* 0x000fe20000010000 */
[----:B------:R-:W-:-:S05]  /*1c850*/  FADD.FTZ R4, R167, R4 ;  /* 0x00000004a7047221 */ /* 0x000fca0000010000 */
        /* <DEDUP_REMOVED lines=8> */
[----:B------:R-:W-:Y:S01]  /*1c8e0*/  HMMA.16816.F32 R32, R8, R26, R32 ;  /* 0x0000001a0820723c */ /* 0x000fe20000001820 */
[----:B------:R-:W-:Y:S01]  /*1c8f0*/  FADD.FTZ R4, R156, R4 ;  /* 0x000000049c047221 */ /* 0x000fe20000010000 */
[----:B------:R-:W-:-:S06]  /*1c900*/  FADD.FTZ R2, R146, R2 ;  /* 0x0000000292027221 */ /* 0x000fcc0000010000 */
[----:B------:R-:W-:Y:S01]  /*1c910*/  HMMA.16816.F32 R68, R8, R36, R40 ;  /* 0x000000240844723c */ /* 0x000fe20000001828 */
[----:B------:R2:W4:Y:S01]  /*1c920*/  MUFU.EX2 R77, R6 ;  /* 0x00000006004d7308 */ /* 0x0005220000000800 */
[----:B------:R-:W-:-:S06]  /*1c930*/  FADD.FTZ R4, R153, R4 ;  /* 0x0000000499047221 */ /* 0x000fcc0000010000 */
[----:B------:R-:W-:Y:S01]  /*1c940*/  HMMA.16816.F32 R52, R8, R38, R52 ;  /* 0x000000260834723c */ /* 0x000fe20000001834 */
[----:B------:R-:W-:Y:S01]  /*1c950*/  F2FP.F16.F32.PACK_AB R8, R86, R85 ;  /* 0x000000555608723e */ /* 0x000fe200000000ff */
[----:B------:R-:W-:Y:S01]  /*1c960*/  LDSM.16.MT88.4 R24, [R160+0x11000] ;  /* 0x01100000a018783b */ /* 0x000fe20000004200 */
[----:B-----5:R-:W-:Y:S02]  /*1c970*/  F2FP.F16.F32.PACK_AB R10, R83, R84 ;  /* 0x00000054530a723e */ /* 0x020fe400000000ff */
[----:B------:R-:W-:Y:S01]  /*1c980*/  F2FP.F16.F32.PACK_AB R9, R81, R82 ;  /* 0x000000525109723e */ /* 0x000fe200000000ff */
[----:B------:R-:W-:Y:S01]  /*1c990*/  FADD.FTZ R2, R145, R2 ;  /* 0x0000000291027221 */ /* 0x000fe20000010000 */
[----:B---3--:R-:W-:Y:S01]  /*1c9a0*/  F2FP.F16.F32.PACK_AB R11, R79, R80 ;  /* 0x000000504f0b723e */ /* 0x008fe200000000ff */
[----:B--2---:R-:W-:Y:S01]  /*1c9b0*/  FFMA.FTZ R6, R188, R0, -R5 ;  /* 0x00000000bc067223 */ /* 0x004fe20000010805 */
[----:B------:R-:W-:Y:S02]  /*1c9c0*/  IMAD.MOV.U32 R188, RZ, RZ, R182 ;  /* 0x000000ffffbc7224 */ /* 0x000fe400078e00b6 */
[----:B------:R-:W-:Y:S01]  /*1c9d0*/  FADD.FTZ R4, R142, R4 ;  /* 0x000000048e047221 */ /* 0x000fe20000010000 */
[----:B------:R-:W-:-:S02]  /*1c9e0*/  IMAD.MOV.U32 R182, RZ, RZ, R180 ;  /* 0x000000ffffb67224 */ /* 0x000fc400078e00b4 */
[C---:B------:R-:W-:Y:S01]  /*1c9f0*/  HMMA.16816.F32 R44, R8.reuse, R12, R60 ;  /* 0x0000000c082c723c */ /* 0x040fe2000000183c */
[----:B------:R-:W-:Y:S01]  /*1ca00*/  MOV R180, R76 ;  /* 0x0000004c00b47202 */ /* 0x000fe20000000f00 */
[----:B------:R-:W-:Y:S01]  /*1ca10*/  FADD.FTZ R2, R140, R2 ;  /* 0x000000028c027221 */ /* 0x000fe20000010000 */
[----:B------:R2:W-:Y:S01]  /*1ca20*/  MUFU.EX2 R76, R6 ;  /* 0x00000006004c7308 */ /* 0x0005e20000000800 */
[----:B------:R-:W-:Y:S04]  /*1ca30*/  LDSM.16.MT88.4 R160, [R160+0x11800] ;  /* 0x01180000a0a0783b */ /* 0x000fe80000004200 */
[----:B------:R-:W-:Y:S01]  /*1ca40*/  HMMA.16816.F32 R36, R8, R14, R56 ;  /* 0x0000000e0824723c */ /* 0x000fe20000001838 */
[----:B------:R-:W3:Y:S01]  /*1ca50*/  LDSM.16.MT88.4 R12, [R106+0x6800] ;  /* 0x006800006a0c783b */ /* 0x000ee20000004200 */
[----:B------:R-:W-:Y:S01]  /*1ca60*/  FADD.FTZ R4, R143, R4 ;  /* 0x000000048f047221 */ /* 0x000fe20000010000 */
[----:B------:R-:W-:-:S05]  /*1ca70*/  FADD.FTZ R2, R138, R2 ;  /* 0x000000028a027221 */ /* 0x000fca0000010000 */
[C---:B------:R-:W-:Y:S01]  /*1ca80*/  HMMA.16816.F32 R48, R8.reuse, R20, R64 ;  /* 0x000000140830723c */ /* 0x040fe20000001840 */
[----:B--2---:R-:W-:Y:S01]  /*1ca90*/  FFMA.FTZ R6, R251, R0, -R5 ;  /* 0x00000000fb067223 */ /* 0x004fe20000010805 */
[----:B------:R-:W-:Y:S01]  /*1caa0*/  FADD.FTZ R4, R141, R4 ;  /* 0x000000048d047221 */ /* 0x000fe20000010000 */
[----:B------:R-:W-:Y:S02]  /*1cab0*/  FADD.FTZ R2, R137, R2 ;  /* 0x0000000289027221 */ /* 0x000fe40000010000 */
[----:B------:R2:W5:Y:S03]  /*1cac0*/  MUFU.EX2 R64, R6 ;  /* 0x0000000600407308 */ /* 0x0005660000000800 */
[----:B------:R-:W-:Y:S01]  /*1cad0*/  HMMA.16816.F32 R40, R8, R22, R32 ;  /* 0x000000160828723c */ /* 0x000fe20000001820 */
[----:B------:R-:W5:Y:S01]  /*1cae0*/  LDSM.16.MT88.4 R20, [R136+0x11000] ;  /* 0x011000008814783b */ /* 0x000f620000004200 */
[----:B------:R-:W-:Y:S01]  /*1caf0*/  FADD.FTZ R4, R144, R4 ;  /* 0x0000000490047221 */ /* 0x000fe20000010000 */
[----:B------:R-:W-:-:S02]  /*1cb00*/  FADD.FTZ R2, R139, R2 ;  /* 0x000000028b027221 */ /* 0x000fc40000010000 */
[----:B------:R-:W-:Y:S01]  /*1cb10*/  LDSM.16.MT88.4 R136, [R136+0x11800] ;  /* 0x011800008888783b */ /* 0x000fe20000004200 */
[----:B------:R-:W-:Y:S01]  /*1cb20*/  FADD.FTZ R4, R132, R4 ;  /* 0x0000000484047221 */ /* 0x000fe20000010000 */
[----:B------:R-:W-:Y:S01]  /*1cb30*/  FADD.FTZ R2, R131, R2 ;  /* 0x0000000283027221 */ /* 0x000fe20000010000 */
[----:B--2---:R-:W-:-:S04]  /*1cb40*/  FFMA.FTZ R6, R190, R0, -R3 ;  /* 0x00000000be067223 */ /* 0x004fc80000010803 */
[----:B------:R2:W-:Y:S01]  /*1cb50*/  MUFU.EX2 R63, R6 ;  /* 0x00000006003f7308 */ /* 0x0005e20000000800 */
[----:B-1----:R-:W-:Y:S01]  /*1cb60*/  HMMA.16816.F32 R32, R8, R16, R68 ;  /* 0x000000100820723c */ /* 0x002fe20000001844 */
[----:B------:R-:W-:Y:S01]  /*1cb70*/  FADD.FTZ R4, R135, R4 ;  /* 0x0000000487047221 */ /* 0x000fe20000010000 */
[----:B------:R-:W-:-:S06]  /*1cb80*/  FADD.FTZ R2, R130, R2 ;  /* 0x0000000282027221 */ /* 0x000fcc0000010000 */
[----:B------:R-:W-:Y:S01]  /*1cb90*/  HMMA.16816.F32 R52, R8, R18, R52 ;  /* 0x000000120834723c */ /* 0x000fe20000001834 */
[----:B------:R-:W1:Y:S01]  /*1cba0*/  LDSM.16.MT88.4 R16, [R7+0x7000] ;  /* 0x007000000710783b */ /* 0x000e620000004200 */
[----:B--2---:R-:W-:-:S04]  /*1cbb0*/  FFMA.FTZ R6, R188, R0, -R3 ;  /* 0x00000000bc067223 */ /* 0x004fc80000010803 */
[----:B------:R2:W5:Y:S01]  /*1cbc0*/  MUFU.EX2 R62, R6 ;  /* 0x00000006003e7308 */ /* 0x0005620000000800 */
        /* <DEDUP_REMOVED lines=11> */
[----:B------:R-:W-:Y:S01]  /*1cc80*/  FADD.FTZ R2, R122, R2 ;  /* 0x000000027a027221 */ /* 0x000fe20000010000 */
[----:B---3--:R-:W-:Y:S02]  /*1cc90*/  HMMA.16816.F32 R56, R8, R14, R28 ;  /* 0x0000000e0838723c */ /* 0x008fe4000000181c */
[----:B------:R-:W-:Y:S01]  /*1cca0*/  FADD.FTZ R4, R126, R4 ;  /* 0x000000047e047221 */ /* 0x000fe20000010000 */
[----:B------:R-:W-:-:S03]  /*1ccb0*/  FADD.FTZ R2, R121, R2 ;  /* 0x0000000279027221 */ /* 0x000fc60000010000 */
[----:B------:R-:W-:Y:S02]  /*1ccc0*/  FADD.FTZ R4, R125, R4 ;  /* 0x000000047d047221 */ /* 0x000fe40000010000 */
[----:B------:R-:W-:Y:S01]  /*1ccd0*/  HMMA.16816.F32 R72, R8, R12, R72 ;  /* 0x0000000c0848723c */ /* 0x000fe20000001848 */
[--C-:B--2---:R-:W-:Y:S01]  /*1cce0*/  FFMA.FTZ R6, R180, R0, -R5.reuse ;  /* 0x00000000b4067223 */ /* 0x104fe20000010805 */
[----:B----4-:R-:W-:Y:S01]  /*1ccf0*/  F2FP.F16.F32.PACK_AB R8, R77, R78 ;  /* 0x0000004e4d08723e */ /* 0x010fe200000000ff */
[----:B------:R-:W-:Y:S01]  /*1cd00*/  FADD.FTZ R2, R120, R2 ;  /* 0x0000000278027221 */ /* 0x000fe20000010000 */
[----:B-----5:R-:W-:Y:S01]  /*1cd10*/  F2FP.F16.F32.PACK_AB R10, R64, R76 ;  /* 0x0000004c400a723e */ /* 0x020fe200000000ff */
[----:B------:R2:W-:Y:S01]  /*1cd20*/  MUFU.EX2 R30, R6 ;  /* 0x00000006001e7308 */ /* 0x0005e20000000800 */
[----:B------:R-:W-:Y:S02]  /*1cd30*/  F2FP.F16.F32.PACK_AB R9, R62, R63 ;  /* 0x0000003f3e09723e */ /* 0x000fe400000000ff */
[----:B-1----:R-:W-:Y:S01]  /*1cd40*/  F2FP.F16.F32.PACK_AB R11, R60, R61 ;  /* 0x0000003d3c0b723e */ /* 0x002fe200000000ff */
[----:B------:R-:W-:Y:S01]  /*1cd50*/  FADD.FTZ R4, R116, R4 ;  /* 0x0000000474047221 */ /* 0x000fe20000010000 */
[----:B------:R-:W-:Y:S01]  /*1cd60*/  FADD.FTZ R2, R115, R2 ;  /* 0x0000000273027221 */ /* 0x000fe20000010000 */
[----:B------:R-:W1:Y:S01]  /*1cd70*/  LDSM.16.MT88.4 R12, [R106+0x7000] ;  /* 0x007000006a0c783b */ /* 0x000e620000004200 */
[----:B--2---:R-:W-:-:S04]  /*1cd80*/  FFMA.FTZ R6, R178, R0, -R5 ;  /* 0x00000000b2067223 */ /* 0x004fc80000010805 */
[----:B------:R2:W3:Y:S01]  /*1cd90*/  MUFU.EX2 R29, R6 ;  /* 0x00000006001d7308 */ /* 0x0004e20000000800 */
        /* <DEDUP_REMOVED lines=10> */
[----:B------:R-:W-:Y:S01]  /*1ce40*/  FADD.FTZ R2, R112, R2 ;  /* 0x0000000270027221 */ /* 0x000fe20000010000 */
[----:B--2---:R-:W-:-:S04]  /*1ce50*/  FFMA.FTZ R5, R169, R0, -R3 ;  /* 0x00000000a9057223 */ /* 0x004fc80000010803 */
[----:B------:R2:W-:Y:S01]  /*1ce60*/  MUFU.EX2 R20, R5 ;  /* 0x0000000500147308 */ /* 0x0005e20000000800 */
[----:B------:R-:W-:Y:S01]  /*1ce70*/  FADD.FTZ R4, R108, R4 ;  /* 0x000000046c047221 */ /* 0x000fe20000010000 */
[----:B--2---:R-:W-:-:S06]  /*1ce80*/  FFMA.FTZ R5, R166, R0, -R3 ;  /* 0x00000000a6057223 */ /* 0x004fcc0000010803 */
[----:B------:R2:W-:Y:S02]  /*1ce90*/  MUFU.EX2 R17, R5 ;  /* 0x0000000500117308 */ /* 0x0005e40000000800 */
[-CC-:B--2---:R-:W-:Y:S01]  /*1cea0*/  FFMA.FTZ R5, R164, R0.reuse, -R3.reuse ;  /* 0x00000000a4057223 */ /* 0x184fe20000010803 */
[----:B------:R-:W-:Y:S01]  /*1ceb0*/  FFMA.FTZ R3, R159, R0, -R3 ;  /* 0x000000009f037223 */ /* 0x000fe20000010803 */
[----:B------:R-:W-:Y:S01]  /*1cec0*/  FADD.FTZ R0, R105, R2 ;  /* 0x0000000269007221 */ /* 0x000fe20000010000 */
[----:B------:R-:W-:-:S03]  /*1ced0*/  FADD.FTZ R2, R110, R4 ;  /* 0x000000046e027221 */ /* 0x000fc60000010000 */
[----:B------:R-:W2:Y:S01]  /*1cee0*/  MUFU.EX2 R28, R6 ;  /* 0x00000006001c7308 */ /* 0x000ea20000000800 */
        /* <DEDUP_REMOVED lines=22> */
[----:B------:R5:W-:Y:S01]  /*1d050*/  MUFU.EX2 R16, R5 ;  /* 0x0000000500107308 */ /* 0x000be20000000800 */
[----:B------:R-:W-:Y:S02]  /*1d060*/  FADD.FTZ R2, R85, R2 ;  /* 0x0000000255027221 */ /* 0x000fe40000010000 */
[----:B------:R-:W-:Y:S02]  /*1d070*/  FADD.FTZ R0, R82, R0 ;  /* 0x0000000052007221 */ /* 0x000fe40000010000 */
[----:B------:R-:W-:Y:S02]  /*1d080*/  FADD.FTZ R2, R86, R2 ;  /* 0x0000000256027221 */ /* 0x000fe40000010000 */
[----:B------:R-:W-:Y:S01]  /*1d090*/  FADD.FTZ R0, R81, R0 ;  /* 0x0000000051007221 */ /* 0x000fe20000010000 */
[----:B------:R-:W4:Y:S01]  /*1d0a0*/  S2R R180, SR_TID.X ;  /* 0x0000000000b47919 */ /* 0x000f220000002100 */
[----:B------:R-:W-:Y:S01]  /*1d0b0*/  FADD.FTZ R2, R84, R2 ;  /* 0x0000000254027221 */ /* 0x000fe20000010000 */
[----:B-----5:R-:W5:Y:S01]  /*1d0c0*/  LDSM.16.MT88.4 R4, [R106+0x7800] ;  /* 0x007800006a04783b */ /* 0x020f620000004200 */
[----:B------:R-:W-:-:S02]  /*1d0d0*/  FADD.FTZ R0, R80, R0 ;  /* 0x0000000050007221 */ /* 0x000fc40000010000 */
[----:B------:R-:W-:Y:S02]  /*1d0e0*/  FADD.FTZ R2, R83, R2 ;  /* 0x0000000253027221 */ /* 0x000fe40000010000 */
[----:B------:R-:W-:Y:S01]  /*1d0f0*/  FADD.FTZ R0, R79, R0 ;  /* 0x000000004f007221 */ /* 0x000fe20000010000 */
[----:B------:R-:W4:Y:S01]  /*1d100*/  MUFU.EX2 R3, R3 ;  /* 0x0000000300037308 */ /* 0x000f220000000800 */
[----:B------:R-:W-:Y:S02]  /*1d110*/  FADD.FTZ R2, R78, R2 ;  /* 0x000000024e027221 */ /* 0x000fe40000010000 */
[----:B------:R-:W-:Y:S01]  /*1d120*/  FADD.FTZ R0, R63, R0 ;  /* 0x000000003f007221 */ /* 0x000fe20000010000 */
[----:B------:R-:W-:Y:S01]  /*1d130*/  HMMA.16816.F32 R44, R8, R24, R44 ;  /* 0x00000018082c723c */ /* 0x000fe2000000182c */
[----:B------:R-:W-:Y:S02]  /*1d140*/  FADD.FTZ R2, R77, R2 ;  /* 0x000000024d027221 */ /* 0x000fe40000010000 */
[----:B------:R-:W-:-:S05]  /*1d150*/  FADD.FTZ R0, R62, R0 ;  /* 0x000000003e007221 */ /* 0x000fca0000010000 */
[----:B------:R-:W-:Y:S01]  /*1d160*/  HMMA.16816.F32 R36, R8, R26, R36 ;  /* 0x0000001a0824723c */ /* 0x000fe20000001824 */
[----:B------:R-:W-:Y:S01]  /*1d170*/  FADD.FTZ R2, R76, R2 ;  /* 0x000000024c027221 */ /* 0x000fe20000010000 */
[----:B------:R-:W-:-:S06]  /*1d180*/  FADD.FTZ R0, R61, R0 ;  /* 0x000000003d007221 */ /* 0x000fcc0000010000 */
[C---:B------:R-:W-:Y:S08]  /*1d190*/  HMMA.16816.F32 R40, R8.reuse, R22, R40 ;  /* 0x000000160828723c */ /* 0x040ff00000001828 */
[C---:B------:R-:W-:Y:S08]  /*1d1a0*/  HMMA.16816.F32 R24, R8.reuse, R18, R52 ;  /* 0x000000120818723c */ /* 0x040ff00000001834 */
[----:B-1----:R-:W-:Y:S01]  /*1d1b0*/  HMMA.16816.F32 R144, R8, R12, R72 ;  /* 0x0000000c0890723c */ /* 0x002fe20000001848 */
[----:B------:R-:W-:-:S07]  /*1d1c0*/  FADD.FTZ R2, R64, R2 ;  /* 0x0000000240027221 */ /* 0x000fce0000010000 */
[----:B------:R-:W-:Y:S01]  /*1d1d0*/  HMMA.16816.F32 R8, R8, R14, R56 ;  /* 0x0000000e0808723c */ /* 0x000fe20000001838 */
[----:B------:R-:W-:Y:S01]  /*1d1e0*/  FADD.FTZ R0, R60, R0 ;  /* 0x000000003c007221 */ /* 0x000fe20000010000 */
[----:B---3--:R-:W-:Y:S01]  /*1d1f0*/  F2FP.F16.F32.PACK_AB R168, R29, R30 ;  /* 0x0000001e1da8723e */ /* 0x008fe200000000ff */
[----:B------:R-:W-:Y:S01]  /*1d200*/  FADD.FTZ R2, R30, R2 ;  /* 0x000000021e027221 */ /* 0x000fe20000010000 */
[----:B--2---:R-:W-:Y:S01]  /*1d210*/  F2FP.F16.F32.PACK_AB R170, R21, R28 ;  /* 0x0000001c15aa723e */ /* 0x004fe200000000ff */
[----:B------:R-:W-:Y:S01]  /*1d220*/  FADD.FTZ R0, R20, R0 ;  /* 0x0000000014007221 */ /* 0x000fe20000010000 */
[----:B------:R-:W-:Y:S02]  /*1d230*/  F2FP.F16.F32.PACK_AB R169, R17, R20 ;  /* 0x0000001411a9723e */ /* 0x000fe400000000ff */
[----:B----4-:R-:W-:Y:S01]  /*1d240*/  F2FP.F16.F32.PACK_AB R171, R3, R16 ;  /* 0x0000001003ab723e */ /* 0x010fe200000000ff */
[----:B------:R-:W-:Y:S01]  /*1d250*/  FADD.FTZ R2, R29, R2 ;  /* 0x000000021d027221 */ /* 0x000fe20000010000 */
[----:B------:R-:W-:Y:S01]  /*1d260*/  FADD.FTZ R0, R17, R0 ;  /* 0x0000000011007221 */ /* 0x000fe20000010000 */
[----:B------:R-:W-:-:S02]  /*1d270*/  IMAD.SHL.U32 R240, R180, 0x8, RZ ;  /* 0x00000008b4f07824 */ /* 0x000fc400078e00ff */
[----:B------:R-:W-:Y:S01]  /*1d280*/  FADD.FTZ R2, R28, R2 ;  /* 0x000000021c027221 */ /* 0x000fe20000010000 */
[----:B------:R-:W-:Y:S01]  /*1d290*/  FADD.FTZ R0, R16, R0 ;  /* 0x0000000010007221 */ /* 0x000fe20000010000 */
[----:B------:R-:W-:Y:S01]  /*1d2a0*/  HMMA.16816.F32 R156, R168, R160, R44 ;  /* 0x000000a0a89c723c */ /* 0x000fe2000000182c */
[----:B------:R-:W-:Y:S01]  /*1d2b0*/  LOP3.LUT R228, R240, 0x38, RZ, 0xc0, !PT ;  /* 0x00000038f0e47812 */ /* 0x000fe200078ec0ff */
[----:B------:R-:W-:Y:S01]  /*1d2c0*/  FADD.FTZ R242, R21, R2 ;  /* 0x0000000215f27221 */ /* 0x000fe20000010000 */
[----:B------:R-:W-:-:S05]  /*1d2d0*/  FADD.FTZ R243, R3, R0 ;  /* 0x0000000003f37221 */ /* 0x000fca0000010000 */
[C---:B------:R-:W-:Y:S08]  /*1d2e0*/  HMMA.16816.F32 R132, R168.reuse, R136, R48 ;  /* 0x00000088a884723c */ /* 0x040ff00000001830 */
[C---:B------:R-:W-:Y:S08]  /*1d2f0*/  HMMA.16816.F32 R140, R168.reuse, R164, R32 ;  /* 0x000000a4a88c723c */ /* 0x040ff00000001820 */
[C---:B------:R-:W-:Y:S08]  /*1d300*/  HMMA.16816.F32 R160, R168.reuse, R162, R36 ;  /* 0x000000a2a8a0723c */ /* 0x040ff00000001824 */
[C---:B------:R-:W-:Y:S08]  /*1d310*/  HMMA.16816.F32 R136, R168.reuse, R138, R40 ;  /* 0x0000008aa888723c */ /* 0x040ff00000001828 */
[C---:B------:R-:W-:Y:S08]  /*1d320*/  HMMA.16816.F32 R164, R168.reuse, R166, R24 ;  /* 0x000000a6a8a4723c */ /* 0x040ff00000001818 */
[C---:B-----5:R-:W-:Y:S08]  /*1d330*/  HMMA.16816.F32 R144, R168.reuse, R4, R144 ;  /* 0x00000004a890723c */ /* 0x060ff00000001890 */
[----:B------:R-:W-:Y:S01]  /*1d340*/  HMMA.16816.F32 R168, R168, R6, R8 ;  /* 0x00000006a8a8723c */ /* 0x000fe20000001808 */
[----:B------:R-:W-:-:S04]  /*1d350*/  NOP ;  /* 0x0000000000007918 */ /* 0x000fc80000000000 */
[----:B------:R-:W-:-:S15]  /*1d360*/  @!P6 BRA `(.L_x_4603) ;  /* 0x00000074001ce947 */ /* 0x000fde0003800000 */
[----:B------:R-:W2:Y:S04]  /*1d370*/  LDL R179, [R1+0xfc] ;  /* 0x0000fc0001b37983 */ /* 0x000ea80000100800 */
[----:B------:R-:W3:Y:S04]  /*1d380*/  LDL.LU R178, [R1+0xf8] ;  /* 0x0000f80001b27983 */ /* 0x000ee80000300800 */
[----:B------:R-:W4:Y:S01]  /*1d390*/  LDL.LU R173, [R1+0xf0] ;  /* 0x0000f00001ad7983 */ /* 0x000f220000300800 */
[----:B------:R-:W-:Y:S01]  /*1d3a0*/  SHF.R.U32.HI R182, RZ, 0x2, R180 ;  /* 0x00000002ffb67819 */ /* 0x000fe200000116b4 */
[----:B------:R-:W-:Y:S01]  /*1d3b0*/  IMAD.SHL.U32 R180, R180, 0x2, RZ ;  /* 0x00000002b4b47824 */ /* 0x000fe200078e00ff */
[----:B------:R-:W-:Y:S01]  /*1d3c0*/  LOP3.LUT R229, R229, 0x1f0, RZ, 0xc0, !PT ;  /* 0x000001f0e5e57812 */ /* 0x000fe200078ec0ff */
[----:B------:R-:W1:Y:S01]  /*1d3d0*/  S2R R188, SR_CTAID.X ;  /* 0x0000000000bc7919 */ /* 0x000e620000002500 */
[----:B------:R-:W-:Y:S01]  /*1d3e0*/  LOP3.LUT R182, R182, 0x7, RZ, 0xc0, !PT ;  /* 0x00000007b6b67812 */ /* 0x000fe200078ec0ff */
[----:B------:R-:W-:Y:S01]  /*1d3f0*/  IMAD.MOV.U32 R152, RZ, RZ, R150 ;  /* 0x000000ffff987224 */ /* 0x000fe200078e0096 */
[----:B------:R-:W-:-:S02]  /*1d400*/  LOP3.LUT R180, R180, 0x6, RZ, 0xc0, !PT ;  /* 0x00000006b4b47812 */ /* 0x000fc400078ec0ff */
[----:B------:R-:W-:-:S04]  /*1d410*/  ISETP.NE.U32.AND P0, PT, R248, RZ, PT ;  /* 0x000000fff800720c */ /* 0x000fc80003f05070 */
[----:B------:R-:W-:Y:S01]  /*1d420*/  ISETP.NE.AND.EX P5, PT, R249, RZ, PT, P0 ;  /* 0x000000fff900720c */ /* 0x000fe20003fa5300 */
[----:B-1----:R-:W-:Y:S02]  /*1d430*/  IMAD R0, R188, 0x40, R151 ;  /* 0x00000040bc007824 */ /* 0x002fe400078e0297 */
[----:B------:R-:W-:-:S03]  /*1d440*/  IMAD.MOV.U32 R151, RZ, RZ, R149 ;  /* 0x000000ffff977224 */ /* 0x000fc600078e0095 */
[----:B------:R-:W-:-:S04]  /*1d450*/  IADD3 R0, PT, PT, R182, R0, R229 ;  /* 0x00000000b6007210 */ /* 0x000fc80007ffe0e5 */
[----:B--2---:R-:W-:Y:S01]  /*1d460*/  IADD3 R0, PT, PT, -R180, R0, -R179 ;  /* 0x00000000b4007210 */ /* 0x004fe20007ffe9b3 */
[----:B---3--:R-:W-:-:S04]  /*1d470*/  IMAD.MOV.U32 R233, RZ, RZ, R178 ;  /* 0x000000ffffe97224 */ /* 0x008fc800078e00b2 */
[C---:B----4-:R-:W-:Y:S02]  /*1d480*/  IMAD R0, R173.reuse, -0x100, R0 ;  /* 0xffffff00ad007824 */ /* 0x050fe400078e0200 */
[----:B------:R-:W-:Y:S02]  /*1d490*/  VIADD R241, R173, 0xfffffffe ;  /* 0xfffffffeadf17836 */ /* 0x000fe40000000000 */
[----:B------:R-:W-:-:S07]  /*1d4a0*/  VIADD R232, R0, 0x208 ;  /* 0x0000020800e87836 */ /* 0x000fce0000000000 */
.L_x_4610:
        /* <DEDUP_REMOVED lines=11> */
[----:B-1----:R-:W-:Y:S05]  /*1d560*/  IMAD.SHL.U32 R240, R150, 0x8, RZ ;  /* 0x0000000896f07824 */ /* 0x002fea00078e00ff */
[C---:B------:R-:W-:Y:S01]  /*1d570*/  LOP3.LUT R15, R240.reuse, 0x1c0, RZ, 0xc0, !PT ;  /* 0x000001c0f00f7812 */ /* 0x040fe200078ec0ff */
[----:B------:R-:W-:Y:S01]  /*1d580*/  BSSY.RECONVERGENT B0, `(.L_x_4604) ;  /* 0x0000050000007945 */ /* 0x000fe20003800200 */
[----:B------:R-:W-:Y:S05]  /*1d590*/  LOP3.LUT R228, R240, 0x38, RZ, 0xc0, !PT ;  /* 0x00000038f0e47812 */ /* 0x000fea00078ec0ff */
[----:B------:R-:W2:Y:S02]  /*1d5a0*/  @!P5 LD.E R2, desc[UR4][R154.64+0x40] ;  /* 0x000040049a02d980 */ /* 0x000ea4000c101900 */
        /* <DEDUP_REMOVED lines=77> */
.L_x_4605:
[----:B------:R-:W-:Y:S05]  /*1da80*/  BSYNC.RECONVERGENT B0 ;  /* 0x0000000000007941 */ /* 0x000fea0003800200 */
.L_x_4604:
[----:B------:R-:W1:Y:S01]  /*1da90*/  S2UR UR4, SR_CgaCtaId ;  /* 0x00000000000479c3 */ /* 0x000e620000008800 */
[----:B------:R-:W-:Y:S01]  /*1daa0*/  ISETP.GE.AND P1, PT, R228, R250, PT ;  /* 0x000000fae400720c */ /* 0x000fe20003f26270 */
[----:B------:R-:W-:Y:S01]  /*1dab0*/  UMOV UR5, 0x400 ;  /* 0x0000040000057882 */ /* 0x000fe20000000000 */
[----:B------:R-:W-:Y:S01]  /*1dac0*/  LOP3.LUT R3, R15, 0x38, R150, 0xf8, !PT ;  /* 0x000000380f037812 */ /* 0x000fe200078ef896 */
[----:B------:R-:W-:Y:S01]  /*1dad0*/  IMAD.SHL.U32 R12, R236, 0x20, RZ ;  /* 0x00000020ec0c7824 */ /* 0x000fe200078e00ff */
[----:B------:R-:W-:Y:S01]  /*1dae0*/  LOP3.LUT R4, R240, 0x1e00, RZ, 0xc0, !PT ;  /* 0x00001e00f0047812 */ /* 0x000fe200078ec0ff */
[----:B------:R-:W-:Y:S01]  /*1daf0*/  IMAD.SHL.U32 R230, R150, 0x20, RZ ;  /* 0x0000002096e67824 */ /* 0x000fe200078e00ff */
[----:B------:R-:W-:Y:S01]  /*1db00*/  LOP3.LUT R3, R3, R228, RZ, 0x3c, !PT ;  /* 0x000000e403037212 */ /* 0x000fe200078e3cff */
[----:B------:R-:W-:Y:S01]  /*1db10*/  IMAD.MOV.U32 R224, RZ, RZ, 0x40 ;  /* 0x00000040ffe07424 */ /* 0x000fe200078e00ff */
[----:B------:R-:W-:Y:S01]  /*1db20*/  LOP3.LUT R172, R2, 0x1c0, RZ, 0xc0, !PT ;  /* 0x000001c002ac7812 */ /* 0x000fe200078ec0ff */
[----:B------:R-:W-:Y:S01]  /*1db30*/  BSSY.RECONVERGENT B1, `(.L_x_4606) ;  /* 0x0000268000017945 */ /* 0x000fe20003800200 */
[----:B------:R-:W-:Y:S02]  /*1db40*/  LOP3.LUT R231, R3, R4, RZ, 0xfc, !PT ;  /* 0x0000000403e77212 */ /* 0x000fe400078efcff */
[----:B------:R-:W-:Y:S01]  /*1db50*/  IADD3 R4, P0, PT, R12, R247, RZ ;  /* 0x000000f70c047210 */ /* 0x000fe20007f1e0ff */
[----:B------:R-:W-:Y:S01]  /*1db60*/  @!P1 IMAD.MOV.U32 R6, RZ, RZ, R247 ;  /* 0x000000ffff069224 */ /* 0x000fe200078e00f7 */
[C---:B------:R-:W-:Y:S01]  /*1db70*/  @!P1 R2UR UR30, R16.reuse ;  /* 0x00000000101e92ca */ /* 0x040fe200000e0000 */
[--C-:B------:R-:W-:Y:S01]  /*1db80*/  @!P1 IMAD.MOV.U32 R7, RZ, RZ, R246.reuse ;  /* 0x000000ffff079224 */ /* 0x100fe200078e00f6 */
[C---:B------:R-:W-:Y:S02]  /*1db90*/  @!P1 R2UR UR31, R17.reuse ;  /* 0x00000000111f92ca */ /* 0x040fe400000e0000 */
[----:B------:R-:W-:Y:S02]  /*1dba0*/  @!P1 R2UR UR28, R16 ;  /* 0x00000000101c92ca */ /* 0x000fe400000e0000 */
[C---:B------:R-:W-:Y:S02]  /*1dbb0*/  @!P1 R2UR UR29, R17.reuse ;  /* 0x00000000111d92ca */ /* 0x040fe400000e0000 */
[----:B------:R-:W-:Y:S01]  /*1dbc0*/  SHF.L.U64.HI R3, R236, 0x5, R237 ;  /* 0x00000005ec037819 */ /* 0x000fe200000102ed */
[----:B-1----:R-:W-:Y:S01]  /*1dbd0*/  ULEA UR8, UR4, UR5, 0x18 ;  /* 0x0000000504087291 */ /* 0x002fe2000f8ec0ff */
[----:B------:R-:W-:Y:S02]  /*1dbe0*/  @!P1 R2UR UR26, R16 ;  /* 0x00000000101a92ca */ /* 0x000fe400000e0000 */
[----:B------:R-:W-:Y:S01]  /*1dbf0*/  @!P1 R2UR UR27, R17 ;  /* 0x00000000111b92ca */ /* 0x000fe200000e0000 */
[----:B------:R-:W-:Y:S01]  /*1dc00*/  IMAD.X R5, R3, 0x1, R246, P0 ;  /* 0x0000000103057824 */ /* 0x000fe200000e06f6 */
[-C--:B------:R-:W-:Y:S02]  /*1dc10*/  IADD3 R8, P0, PT, R4, R12.reuse, RZ ;  /* 0x0000000c04087210 */ /* 0x080fe40007f1e0ff */
[----:B------:R-:W-:Y:S02]  /*1dc20*/  LEA R231, R231, UR8, 0x1 ;  /* 0x00000008e7e77c11 */ /* 0x000fe4000f8e08ff */
[----:B------:R-:W-:Y:S01]  /*1dc30*/  @!P1 R2UR UR24, R16 ;  /* 0x00000000101892ca */ /* 0x000fe200000e0000 */
[--C-:B------:R-:W-:Y:S01]  /*1dc40*/  IMAD.X R9, R5, 0x1, R3.reuse, P0 ;  /* 0x0000000105097824 */ /* 0x100fe200000e0603 */
[C---:B------:R-:W-:Y:S01]  /*1dc50*/  @!P1 R2UR UR25, R17.reuse ;  /* 0x00000000111992ca */ /* 0x040fe200000e0000 */
[----:B------:R-:W-:Y:S01]  /*1dc60*/  @!PT LDS RZ, [RZ] ;  /* 0x00000000fffff984 */ /* 0x000fe20000000800 */
[----:B------:R-:W-:Y:S01]  /*1dc70*/  @!PT LDS RZ, [RZ] ;  /* 0x00000000fffff984 */ /* 0x000fe20000000800 */
[----:B------:R-:W-:Y:S01]  /*1dc80*/  @!PT LDS RZ, [RZ] ;  /* 0x00000000fffff984 */ /* 0x000fe20000000800 */
[----:B------:R1:W-:Y:S01]  /*1dc90*/  @!P1 LDGSTS.E.BYPASS.LTC128B.128 [R231+0xa000], desc[UR30][R6.64] ;  /* 0x0a00000006e79fae */ /* 0x0003e2000b981a1e */
[-C--:B------:R-:W-:Y:S02]  /*1dca0*/  IADD3 R10, P0, PT, R8, R12.reuse, RZ ;  /* 0x0000000c080a7210 */ /* 0x080fe40007f1e0ff */
[C---:B------:R-:W-:Y:S02]  /*1dcb0*/  @!P1 R2UR UR22, R16.reuse ;  /* 0x00000000101692ca */ /* 0x040fe400000e0000 */
[----:B------:R-:W-:Y:S01]  /*1dcc0*/  @P1 STS.128 [R231+0xa000], RZ ;  /* 0x00a000ffe7001388 */ /* 0x000fe20000000c00 */
[----:B------:R-:W-:Y:S01]  /*1dcd0*/  @!P1 R2UR UR23, R17 ;  /* 0x00000000111792ca */ /* 0x000fe200000e0000 */
[--C-:B------:R-:W-:Y:S01]  /*1dce0*/  IMAD.X R11, R9, 0x1, R3.reuse, P0 ;  /* 0x00000001090b7824 */ /* 0x100fe200000e0603 */
        /* <DEDUP_REMOVED lines=18> */
[----:B------:R-:W-:Y:S02]  /*1de10*/  @!P1 R2UR UR12, R16 ;  /* 0x00000000100c92ca */ /* 0x000fe400000e0000 */
[----:B------:R-:W-:Y:S01]  /*1de20*/  @!PT LDS RZ, [RZ] ;  /* 0x00000000fffff984 */ /* 0x000fe20000000800 */
[----:B------:R-:W-:Y:S01]  /*1de30*/  @!PT LDS RZ, [RZ] ;  /* 0x00000000fffff984 */ /* 0x000fe20000000800 */
[----:B------:R-:W-:Y:S01]  /*1de40*/  @!PT LDS RZ, [RZ] ;  /* 0x00000000fffff984 */ /* 0x000fe20000000800 */
[----:B------:R3:W-:Y:S01]  /*1de50*/  @!P1 LDGSTS.E.BYPASS.LTC128B.128 [R231+0xb800], desc[UR24][R10.64] ;  /* 0x0b8000000ae79fae */ /* 0x0007e2000b981a18 */
[C---:B------:R-:W-:Y:S02]  /*1de60*/  @!P1 R2UR UR13, R17.reuse ;  /* 0x00000000110d92ca */ /* 0x040fe400000e0000 */
[-C--:B-1----:R-:W-:Y:S02]  /*1de70*/  IADD3 R6, P0, PT, R10, R12.reuse, RZ ;  /* 0x0000000c0a067210 */ /* 0x082fe40007f1e0ff */
[----:B------:R-:W-:Y:S01]  /*1de80*/  @P1 STS.128 [R231+0xb800], RZ ;  /* 0x00b800ffe7001388 */ /* 0x000fe20000000c00 */
[C---:B------:R-:W-:Y:S02]  /*1de90*/  @!P1 R2UR UR10, R16.reuse ;  /* 0x00000000100a92ca */ /* 0x040fe400000e0000 */
[----:B------:R-:W-:Y:S01]  /*1dea0*/  @!P1 R2UR UR11, R17 ;  /* 0x00000000110b92ca */ /* 0x000fe200000e0000 */
[--C-:B------:R-:W-:Y:S01]  /*1deb0*/  IMAD.X R7, R11, 0x1, R3.reuse, P0 ;  /* 0x000000010b077824 */ /* 0x100fe200000e0603 */
[----:B------:R-:W-:Y:S02]  /*1dec0*/  @!P1 R2UR UR38, R16 ;  /* 0x00000000102692ca */ /* 0x000fe400000e0000 */
[-C--:B--2---:R-:W-:Y:S02]  /*1ded0*/  IADD3 R4, P0, PT, R6, R12.reuse, RZ ;  /* 0x0000000c06047210 */ /* 0x084fe40007f1e0ff */
[----:B------:R-:W-:Y:S01]  /*1dee0*/  @!PT LDS RZ, [RZ] ;  /* 0x00000000fffff984 */ /* 0x000fe20000000800 */
[----:B------:R-:W-:Y:S01]  /*1def0*/  @!PT LDS RZ, [RZ] ;  /* 0x00000000fffff984 */ /* 0x000fe20000000800 */
[----:B------:R-:W-:Y:S01]  /*1df00*/  @!PT LDS RZ, [RZ] ;  /* 0x00000000fffff984 */ /* 0x000fe20000000800 */
[----:B------:R1:W-:Y:S01]  /*1df10*/  @!P1 LDGSTS.E.BYPASS.LTC128B.128 [R231+0xc000], desc[UR22][R6.64] ;  /* 0x0c00000006e79fae */ /* 0x0003e2000b981a16 */
[----:B------:R-:W-:Y:S02]  /*1df20*/  @!P1 R2UR UR39, R17 ;  /* 0x00000000112792ca */ /* 0x000fe400000e0000 */
        /* <DEDUP_REMOVED lines=12> */
[-C--:B---3--:R-:W-:Y:S02]  /*1dff0*/  IADD3 R10, P0, PT, R4, R12.reuse, RZ ;  /* 0x0000000c040a7210 */ /* 0x088fe40007f1e0ff */
        /* <DEDUP_REMOVED lines=12> */
[--C-:B------:R-:W-:Y:S01]  /*1e0c0*/  LOP3.LUT R172, R172, 0x8, R150.reuse, 0xf8, !PT ;  /* 0x00000008acac7812 */ /* 0x100fe200078ef896 */
[--C-:B------:R-:W-:Y:S03]  /*1e0d0*/  IMAD.X R7, R9, 0x1, R3.reuse, P0 ;  /* 0x0000000109077824 */ /* 0x100fe600000e0603 */
[----:B------:R-:W-:Y:S01]  /*1e0e0*/  @!PT LDS RZ, [RZ] ;  /* 0x00000000fffff984 */ /* 0x000fe20000000800 */
[----:B------:R-:W-:Y:S01]  /*1e0f0*/  @!PT LDS RZ, [RZ] ;  /* 0x00000000fffff984 */ /* 0x000fe20000000800 */
[----:B------:R-:W-:Y:S01]  /*1e100*/  @!PT LDS RZ, [RZ] ;  /* 0x00000000fffff984 */ /* 0x000fe20000000800 */
[----:B------:R1:W-:Y:S01]  /*1e110*/  @!P1 LDGSTS.E.BYPASS.LTC128B.128 [R231+0xd800], desc[UR16][R8.64] ;  /* 0x0d80000008e79fae */ /* 0x0003e2000b981a10 */
[----:B------:R-:W-:Y:S02]  /*1e120*/  LOP3.LUT R0, R2, 0x400, RZ, 0xc0, !PT ;  /* 0x0000040002007812 */ /* 0x000fe400078ec0ff */
[----:B--2---:R-:W-:Y:S02]  /*1e130*/  IADD3 R4, P0, PT, R6, R12, RZ ;  /* 0x0000000c06047210 */ /* 0x004fe40007f1e0ff */
[----:B------:R-:W-:Y:S01]  /*1e140*/  @P1 STS.128 [R231+0xd800], RZ ;  /* 0x00d800ffe7001388 */ /* 0x000fe20000000c00 */
[-C--:B------:R-:W-:Y:S02]  /*1e150*/  LOP3.LUT R172, R172, R228.reuse, RZ, 0x3c, !PT ;  /* 0x000000e4acac7212 */ /* 0x080fe400078e3cff */
[----:B------:R-:W-:Y:S02]  /*1e160*/  SHF.R.U32.HI R229, RZ, 0x1, R150 ;  /* 0x00000001ffe57819 */ /* 0x000fe40000011696 */
[----:B------:R-:W-:Y:S01]  /*1e170*/  @!PT LDS RZ, [RZ] ;  /* 0x00000000fffff984 */ /* 0x000fe20000000800 */
[----:B------:R-:W-:Y:S01]  /*1e180*/  @!PT LDS RZ, [RZ] ;  /* 0x00000000fffff984 */ /* 0x000fe20000000800 */
[----:B------:R-:W-:Y:S01]  /*1e190*/  @!PT LDS RZ, [RZ] ;  /* 0x00000000fffff984 */ /* 0x000fe20000000800 */
[----:B------:R2:W-:Y:S01]  /*1e1a0*/  @!P1 LDGSTS.E.BYPASS.LTC128B.128 [R231+0xe000], desc[UR14][R6.64] ;  /* 0x0e00000006e79fae */ /* 0x0005e2000b981a0e */
[--C-:B------:R-:W-:Y:S01]  /*1e1b0*/  IMAD.X R5, R7, 0x1, R3.reuse, P0 ;  /* 0x0000000107057824 */ /* 0x100fe200000e0603 */
[----:B------:R-:W-:Y:S01]  /*1e1c0*/  LOP3.LUT R230, R230, 0x7c00, RZ, 0xc0, !PT ;  /* 0x00007c00e6e67812 */ /* 0x000fe200078ec0ff */
[----:B------:R-:W-:Y:S02]  /*1e1d0*/  IMAD R172, R172, 0x2, R0 ;  /* 0x00000002acac7824 */ /* 0x000fe400078e0200 */
[----:B------:R-:W-:Y:S01]  /*1e1e0*/  @P1 STS.128 [R231+0xe000], RZ ;  /* 0x00e000ffe7001388 */ /* 0x000fe20000000c00 */
[----:B------:R-:W-:Y:S02]  /*1e1f0*/  LOP3.LUT R0, R229, 0x8, RZ, 0xc0, !PT ;  /* 0x00000008e5007812 */ /* 0x000fe400078ec0ff */
[----:B------:R-:W-:Y:S02]  /*1e200*/  LOP3.LUT P2, RZ, R150, 0x4, RZ, 0xc0, !PT ;  /* 0x0000000496ff7812 */ /* 0x000fe4000784c0ff */
[----:B------:R-:W-:Y:S01]  /*1e210*/  @!PT LDS RZ, [RZ] ;  /* 0x00000000fffff984 */ /* 0x000fe20000000800 */
[----:B------:R-:W-:Y:S01]  /*1e220*/  @!PT LDS RZ, [RZ] ;  /* 0x00000000fffff984 */ /* 0x000fe20000000800 */
[----:B------:R-:W-:Y:S01]  /*1e230*/  @!PT LDS RZ, [RZ] ;  /* 0x00000000fffff984 */ /* 0x000fe20000000800 */
[----:B------:R3:W-:Y:S01]  /*1e240*/  @!P1 LDGSTS.E.BYPASS.LTC128B.128 [R231+0xe800], desc[UR12][R4.64] ;  /* 0x0e80000004e79fae */ /* 0x0007e2000b981a0c */
[--C-:B------:R-:W-:Y:S02]  /*1e250*/  LOP3.LUT R0, R0, 0x1c0, R2.reuse, 0xf8, !PT ;  /* 0x000001c000007812 */ /* 0x100fe400078ef802 */
[----:B------:R-:W-:Y:S02]  /*1e260*/  LOP3.LUT R2, R230, 0x200, R2, 0xf8, !PT ;  /* 0x00000200e6027812 */ /* 0x000fe400078ef802 */
[----:B------:R-:W-:Y:S01]  /*1e270*/  @P1 STS.128 [R231+0xe800], RZ ;  /* 0x00e800ffe7001388 */ /* 0x000fe20000000c00 */
[----:B------:R-:W-:Y:S02]  /*1e280*/  LOP3.LUT R153, R0, R228, RZ, 0x3c, !PT ;  /* 0x000000e400997212 */ /* 0x000fe400078e3cff */
[----:B------:R-:W-:Y:S02]  /*1e290*/  SEL R224, R224, 0xffffffc0, !P2 ;  /* 0xffffffc0e0e07807 */ /* 0x000fe40005000000 */
[----:B------:R-:W-:Y:S01]  /*1e2a0*/  LOP3.LUT R0, R2, R153, RZ, 0xfc, !PT ;  /* 0x0000009902007212 */ /* 0x000fe200078efcff */
[----:B------:R-:W-:Y:S01]  /*1e2b0*/  IMAD.MOV.U32 R2, RZ, RZ, 0x20 ;  /* 0x00000020ff027424 */ /* 0x000fe200078e00ff */
[-C--:B-1----:R-:W-:Y:S02]  /*1e2c0*/  IADD3 R8, P0, PT, R4, R12.reuse, RZ ;  /* 0x0000000c04087210 */ /* 0x082fe40007f1e0ff */
[----:B------:R-:W-:Y:S03]  /*1e2d0*/  LEA R149, R0, UR8, 0x1 ;  /* 0x0000000800957c11 */ /* 0x000fe6000f8e08ff */
[--C-:B------:R-:W-:Y:S01]  /*1e2e0*/  IMAD.X R9, R5, 0x1, R3.reuse, P0 ;  /* 0x0000000105097824 */ /* 0x100fe200000e0603 */
[-C--:B--2---:R-:W-:Y:S04]  /*1e2f0*/  IADD3 R6, P0, PT, R8, R12.reuse, RZ ;  /* 0x0000000c08067210 */ /* 0x084fe80007f1e0ff */
[----:B------:R-:W-:Y:S01]  /*1e300*/  @!PT LDS RZ, [RZ] ;  /* 0x00000000fffff984 */ /* 0x000fe20000000800 */
[----:B------:R-:W-:Y:S01]  /*1e310*/  @!PT LDS RZ, [RZ] ;  /* 0x00000000fffff984 */ /* 0x000fe20000000800 */
[----:B------:R-:W-:Y:S01]  /*1e320*/  @!PT LDS RZ, [RZ] ;  /* 0x00000000fffff984 */ /* 0x000fe20000000800 */
[----:B------:R-:W-:Y:S01]  /*1e330*/  @!P1 LDGSTS.E.BYPASS.LTC128B.128 [R231+0xf000], desc[UR10][R8.64] ;  /* 0x0f00000008e79fae */ /* 0x000fe2000b981a0a */
[--C-:B------:R-:W-:Y:S04]  /*1e340*/  IMAD.X R7, R9, 0x1, R3.reuse, P0 ;  /* 0x0000000109077824 */ /* 0x100fe800000e0603 */
[----:B------:R-:W-:Y:S01]  /*1e350*/  @P1 STS.128 [R231+0xf000], RZ ;  /* 0x00f000ffe7001388 */ /* 0x000fe20000000c00 */
        /* <DEDUP_REMOVED lines=21> */
[----:B------:R-:W-:Y:S04]  /*1e4b0*/  @!P1 IADD3 R8, P0, PT, R4, R12, RZ ;  /* 0x0000000c04089210 */ /* 0x000fe80007f1e0ff */
[----:B------:R-:W-:Y:S01]  /*1e4c0*/  @!PT LDS RZ, [RZ] ;  /* 0x00000000fffff984 */ /* 0x000fe20000000800 */
[----:B------:R-:W-:Y:S01]  /*1e4d0*/  @!PT LDS RZ, [RZ] ;  /* 0x00000000fffff984 */ /* 0x000fe20000000800 */
[----:B------:R-:W-:Y:S01]  /*1e4e0*/  @!PT LDS RZ, [RZ] ;  /* 0x00000000fffff984 */ /* 0x000fe20000000800 */
[----:B------:R-:W-:Y:S01]  /*1e4f0*/  @!P1 LDGSTS.E.BYPASS.LTC128B.128 [R231+0x11000], desc[UR32][R4.64] ;  /* 0x1100000004e79fae */ /* 0x000fe2000b981a20 */
[----:B------:R-:W-:Y:S01]  /*1e500*/  @!P1 IMAD.X R9, R5, 0x1, R3, P0 ;  /* 0x0000000105099824 */ /* 0x000fe200000e0603 */
[----:B------:R-:W-:Y:S03]  /*1e510*/  LOP3.LUT P0, RZ, R150, 0x2, RZ, 0xc0, !PT ;  /* 0x0000000296ff7812 */ /* 0x000fe6000780c0ff */
[----:B------:R-:W-:Y:S01]  /*1e520*/  @P1 STS.128 [R231+0x11000], RZ ;  /* 0x011000ffe7001388 */ /* 0x000fe20000000c00 */
[----:B------:R-:W-:Y:S01]  /*1e530*/  VIADD R3, R172, UR8 ;  /* 0x00000008ac037c36 */ /* 0x000fe20008000000 */
[----:B------:R-:W-:Y:S03]  /*1e540*/  SEL R2, R2, 0xffffffe0, !P0 ;  /* 0xffffffe002027807 */ /* 0x000fe60004000000 */
[----:B------:R-:W-:Y:S01]  /*1e550*/  @!PT LDS RZ, [RZ] ;  /* 0x00000000fffff984 */ /* 0x000fe20000000800 */
[----:B------:R-:W-:Y:S01]  /*1e560*/  @!PT LDS RZ, [RZ] ;  /* 0x00000000fffff984 */ /* 0x000fe20000000800 */
[----:B------:R-:W-:Y:S01]  /*1e570*/  @!PT LDS RZ, [RZ] ;  /* 0x00000000fffff984 */ /* 0x000fe20000000800 */
[----:B------:R1:W-:Y:S01]  /*1e580*/  @!P1 LDGSTS.E.BYPASS.LTC128B.128 [R231+0x11800], desc[UR4][R8.64] ;  /* 0x1180000008e79fae */ /* 0x0003e2000b981a04 */
[----:B------:R-:W-:Y:S04]  /*1e590*/  ISETP.NE.AND P0, PT, R241, RZ, PT ;  /* 0x000000fff100720c */ /* 0x000fe80003f05270 */
[----:B------:R-:W-:Y:S01]  /*1e5a0*/  @P1 STS.128 [R231+0x11800], RZ ;  /* 0x011800ffe7001388 */ /* 0x000fe20000000c00 */
[--C-:B------:R-:W-:Y:S02]  /*1e5b0*/  IMAD.IADD R176, R149, 0x1, R2.reuse ;  /* 0x0000000195b07824 */ /* 0x100fe400078e0202 */
[----:B------:R-:W-:Y:S02]  /*1e5c0*/  IMAD.IADD R0, R3, 0x1, R2 ;  /* 0x0000000103007824 */ /* 0x000fe400078e0202 */
[----:B------:R2:W-:Y:S05]  /*1e5d0*/  LDSM.16.M88.4 R128, [R149] ;  /* 0x000000009580783b */ /* 0x0005ea0000000200 */
[----:B------:R-:W-:Y:S05]  /*1e5e0*/  LDSM.16.M88.4 R16, [R172+UR8+0x2800] ;  /* 0x00280008ac10783b */ /* 0x000fea0008000200 */
[----:B------:R-:W-:Y:S05]  /*1e5f0*/  LDSM.16.M88.4 R24, [R172+UR8+0x3000] ;  /* 0x00300008ac18783b */ /* 0x000fea0008000200 */
[----:B------:R-:W-:Y:S05]  /*1e600*/  LDSM.16.M88.4 R32, [R172+UR8+0x3800] ;  /* 0x00380008ac20783b */ /* 0x000fea0008000200 */
[----:B-1----:R-:W1:Y:S01]  /*1e610*/  LDSM.16.M88.4 R8, [R172+UR8+0x2000] ;  /* 0x00200008ac08783b */ /* 0x002e620008000200 */
[--C-:B--2---:R-:W-:Y:S04]  /*1e620*/  IMAD.IADD R149, R149, 0x1, R224.reuse ;  /* 0x0000000195957824 */ /* 0x104fe800078e02e0 */
[----:B------:R-:W0:Y:S01]  /*1e630*/  LDGDEPBAR ;  /* 0x00000000000079af */ /* 0x000e220000000000 */
[----:B------:R-:W-:Y:S04]  /*1e640*/  IMAD.IADD R224, R3, 0x1, R224 ;  /* 0x0000000103e07824 */ /* 0x000fe800078e02e0 */
[----:B------:R-:W2:Y:S05]  /*1e650*/  LDSM.16.M88.4 R40, [R172+UR8+0x4000] ;  /* 0x00400008ac28783b */ /* 0x000eaa0008000200 */
[----:B------:R-:W3:Y:S05]  /*1e660*/  LDSM.16.M88.4 R48, [R172+UR8+0x4800] ;  /* 0x00480008ac30783b */ /* 0x000eea0008000200 */
[----:B------:R-:W4:Y:S05]  /*1e670*/  LDSM.16.M88.4 R56, [R172+UR8+0x5000] ;  /* 0x00500008ac38783b */ /* 0x000f2a0008000200 */
[----:B------:R-:W5:Y:S05]  /*1e680*/  LDSM.16.M88.4 R64, [R172+UR8+0x5800] ;  /* 0x00580008ac40783b */ /* 0x000f6a0008000200 */
[----:B------:R-:W5:Y:S05]  /*1e690*/  LDSM.16.M88.4 R72, [R172+UR8+0x6000] ;  /* 0x00600008ac48783b */ /* 0x000f6a0008000200 */
[----:B------:R-:W5:Y:S05]  /*1e6a0*/  LDSM.16.M88.4 R80, [R172+UR8+0x6800] ;  /* 0x00680008ac50783b */ /* 0x000f6a0008000200 */
[----:B------:R-:W5:Y:S01]  /*1e6b0*/  LDSM.16.M88.4 R88, [R172+UR8+0x7000] ;  /* 0x00700008ac58783b */ /* 0x000f620008000200 */
        /* <DEDUP_REMOVED lines=20> */
[C---:B--2---:R-:W-:Y:S03]  /*1e800*/  HMMA.16816.F32 R36, R128.reuse, R40, RZ ;  /* 0x000000288024723c */ /* 0x044fe600000018ff */
[----:B------:R-:W2:Y:S05]  /*1e810*/  LDSM.16.M88.4 R204, [R0+0x5000] ;  /* 0x0050000000cc783b */ /* 0x000eaa0000000200 */
[C---:B------:R-:W-:Y:S01]  /*1e820*/  HMMA.16816.F32 R40, R128.reuse, R42, RZ ;  /* 0x0000002a8028723c */ /* 0x040fe200000018ff */
[----:B------:R-:W2:Y:S07]  /*1e830*/  LDSM.16.M88.4 R208, [R0+0x5800] ;  /* 0x0058000000d0783b */ /* 0x000eae0000000200 */
        /* <DEDUP_REMOVED lines=167> */
[----:B------:R-:W1:Y:S01]  /*1f2b0*/  LDC.64 R180, c[0x0][0x358] ;  /* 0x0000d600ffb47b82 */ /* 0x000e620000000a00 */
[C---:B------:R-:W-:Y:S01]  /*1f2c0*/  SHF.L.U64.HI R179, R234.reuse, 0x4, R235 ;  /* 0x00000004eab37819 */ /* 0x040fe200000102eb */
[----:B------:R-:W-:Y:S01]  /*1f2d0*/  BSSY.RECONVERGENT B0, `(.L_x_4608) ;  /* 0x000005b000007945 */ /* 0x000fe20003800200 */
[----:B------:R-:W-:Y:S01]  /*1f2e0*/  ISETP.NE.AND.EX P5, PT, R249, RZ, PT, P0 ;  /* 0x000000fff900720c */ /* 0x000fe20003fa5300 */
[----:B------:R-:W-:Y:S11]  /*1f2f0*/  IMAD.SHL.U32 R178, R234, 0x10, RZ ;  /* 0x00000010eab27824 */ /* 0x000ff600078e00ff */
[----:B------:R-:W-:Y:S01]  /*1f300*/  @!UPT UIADD3 URZ, UPT, UPT, URZ, URZ, URZ ;  /* 0x000000fffffff290 */ /* 0x000fe2000fffe0ff */
[----:B------:R-:W-:Y:S05]  /*1f310*/  @!P5 IMAD.MOV.U32 R0, RZ, RZ, RZ ;  /* 0x000000ffff00d224 */ /* 0x000fea00078e00ff */
[----:B------:R-:W-:Y:S02]  /*1f320*/  @!P5 IADD3 R0, P0, PT, RZ, -R0, RZ ;  /* 0x80000000ff00d210 */ /* 0x000fe40007f1e0ff */
[----:B-1----:R-:W-:Y:S02]  /*1f330*/  @!P5 R2UR UR4, R180 ;  /* 0x00000000b404d2ca */ /* 0x002fe400000e0000 */
[----:B------:R-:W-:Y:S11]  /*1f340*/  @!P5 R2UR UR5, R181 ;  /* 0x00000000b505d2ca */ /* 0x000ff600000e0000 */
[----:B------:R-:W-:Y:S02]  /*1f350*/  @!UPT UIADD3 URZ, UPT, UPT, URZ, URZ, URZ ;  /* 0x000000fffffff290 */ /* 0x000fe4000fffe0ff */
        /* <DEDUP_REMOVED lines=9> */
[C---:B------:R-:W-:Y:S01]  /*1f3f0*/  R2UR UR4, R180.reuse ;  /* 0x00000000b40472ca */ /* 0x040fe200000e0000 */
[----:B------:R-:W-:Y:S01]  /*1f400*/  VIADD R176, R233, 0xffffff00 ;  /* 0xffffff00e9b07836 */ /* 0x000fe20000000000 */
        /* <DEDUP_REMOVED lines=36> */
[----:B------:R-:W-:Y:S01]  /*1f650*/  P2R R2, PR, RZ, 0x10 ;  /* 0x00000010ff027803 */ /* 0x000fe20000000000 */
[----:B------:R-:W2:Y:S01]  /*1f660*/  LD.E.64 R172, desc[UR4][R154.64+0x38] ;  /* 0x000038049aac7980 */ /* 0x000ea2000c101b00 */
[----:B------:R-:W-:Y:S02]  /*1f670*/  ISETP.GE.AND P4, PT, R177, RZ, PT ;  /* 0x000000ffb100720c */ /* 0x000fe40003f86270 */
[----:B------:R-:W-:Y:S02]  /*1f680*/  ISETP.NE.AND P3, PT, R2, RZ, PT ;  /* 0x000000ff0200720c */ /* 0x000fe40003f65270 */
[----:B------:R-:W-:Y:S02]  /*1f690*/  ISETP.GE.AND P0, PT, R176, RZ, PT ;  /* 0x000000ffb000720c */ /* 0x000fe40003f06270 */
[----:B------:R-:W-:Y:S03]  /*1f6a0*/  LOP3.LUT R2, RZ, R3, RZ, 0x33, !PT ;  /* 0x00000003ff027212 */ /* 0x000fe600078e33ff */
[----:B------:R-:W-:Y:S04]  /*1f6b0*/  @P6 VIADD R149, R149, 0x1 ;  /* 0x0000000195956836 */ /* 0x000fe80000000000 */
[----:B------:R-:W-:Y:S02]  /*1f6c0*/  @!P4 IMAD.MOV R149, RZ, RZ, -R149 ;  /* 0x000000ffff95c224 */ /* 0x000fe400078e0a95 */
[----:B------:R-:W-:Y:S01]  /*1f6d0*/  @P3 VIADD R150, R150, 0x1 ;  /* 0x0000000196963836 */ /* 0x000fe20000000000 */
[----:B------:R-:W-:Y:S03]  /*1f6e0*/  ISETP.NE.AND P3, PT, R3, RZ, PT ;  /* 0x000000ff0300720c */ /* 0x000fe60003f65270 */
[----:B------:R-:W-:Y:S01]  /*1f6f0*/  @!P0 IMAD.MOV R150, RZ, RZ, -R150 ;  /* 0x000000ffff968224 */ /* 0x000fe200078e0a96 */
[C---:B------:R-:W-:Y:S04]  /*1f700*/  SEL R149, R2.reuse, R149, !P3 ;  /* 0x0000009502957207 */ /* 0x040fe80005800000 */
        /* <DEDUP_REMOVED lines=23> */
.L_x_4609:
[----:B------:R-:W-:Y:S05]  /*1f880*/  BSYNC.RECONVERGENT B0 ;  /* 0x0000000000007941 */ /* 0x000fea0003800200 */
.L_x_4608:
[C---:B------:R-:W-:Y:S01]  /*1f890*/  @!P1 R2UR UR38, R180.reuse ;  /* 0x00000000b42692ca */ /* 0x040fe200000e0000 */
[----:B------:R-:W-:Y:S01]  /*1f8a0*/  @!P1 IMAD.MOV.U32 R174, RZ, RZ, R245 ;  /* 0x000000ffffae9224 */ /* 0x000fe200078e00f5 */
[C---:B------:R-:W-:Y:S01]  /*1f8b0*/  @!P1 R2UR UR39, R181.reuse ;  /* 0x00000000b52792ca */ /* 0x040fe200000e0000 */
[----:B------:R-:W-:Y:S01]  /*1f8c0*/  @!P1 IMAD.MOV.U32 R175, RZ, RZ, R244 ;  /* 0x000000ffffaf9224 */ /* 0x000fe200078e00f4 */
[----:B------:R-:W-:Y:S02]  /*1f8d0*/  @!P1 R2UR UR36, R180 ;  /* 0x00000000b42492ca */ /* 0x000fe400000e0000 */
[C---:B------:R-:W-:Y:S02]  /*1f8e0*/  @!P1 R2UR UR37, R181.reuse ;  /* 0x00000000b52592ca */ /* 0x040fe400000e0000 */
[----:B------:R-:W-:Y:S02]  /*1f8f0*/  LEA R172, P0, R178, R245, 0x1 ;  /* 0x000000f5b2ac7211 */ /* 0x000fe400078008ff */
[----:B------:R-:W-:Y:S02]  /*1f900*/  @!P1 R2UR UR34, R180 ;  /* 0x00000000b42292ca */ /* 0x000fe400000e0000 */
[C---:B------:R-:W-:Y:S02]  /*1f910*/  @!P1 R2UR UR35, R181.reuse ;  /* 0x00000000b52392ca */ /* 0x040fe400000e0000 */
[----:B------:R-:W-:Y:S01]  /*1f920*/  LEA.HI.X R173, R178, R244, R179, 0x1, P0 ;  /* 0x000000f4b2ad7211 */ /* 0x000fe200000f0cb3 */
[----:B------:R-:W-:Y:S01]  /*1f930*/  @!PT LDS RZ, [RZ] ;  /* 0x00000000fffff984 */ /* 0x000fe20000000800 */
[----:B------:R-:W-:Y:S01]  /*1f940*/  @!PT LDS RZ, [RZ] ;  /* 0x00000000fffff984 */ /* 0x000fe20000000800 */
[----:B------:R-:W-:Y:S01]  /*1f950*/  @!PT LDS RZ, [RZ] ;  /* 0x00000000fffff984 */ /* 0x000fe20000000800 */
[----:B------:R1:W-:Y:S01]  /*1f960*/  @!P1 LDGSTS.E.BYPASS.LTC128B.128 [R231+0x2000], desc[UR38][R174.64] ;  /* 0x02000000aee79fae */ /* 0x0003e2000b981a26 */
[----:B------:R-:W-:Y:S02]  /*1f970*/  IADD3 R2, P0, PT, R0, R172, RZ ;  /* 0x000000ac00027210 */ /* 0x000fe40007f1e0ff */
[----:B------:R-:W-:Y:S01]  /*1f980*/  @!P1 R2UR UR32, R180 ;  /* 0x00000000b42092ca */ /* 0x000fe200000e0000 */
[----:B------:R2:W-:Y:S01]  /*1f990*/  @P1 STS.128 [R231+0x2000], RZ ;  /* 0x002000ffe7001388 */ /* 0x0005e20000000c00 */
[----:B------:R-:W-:Y:S02]  /*1f9a0*/  SHF.L.U64.HI R149, R234, 0x5, R235 ;  /* 0x00000005ea957819 */ /* 0x000fe400000102eb */
[----:B------:R-:W-:Y:S01]  /*1f9b0*/  @!P1 R2UR UR33, R181 ;  /* 0x00000000b52192ca */ /* 0x000fe200000e0000 */
[----:B------:R-:W-:Y:S01]  /*1f9c0*/  @!PT LDS RZ, [RZ] ;  /* 0x00000000fffff984 */ /* 0x000fe20000000800 */
[----:B------:R-:W-:Y:S01]  /*1f9d0*/  @!PT LDS RZ, [RZ] ;  /* 0x00000000fffff984 */ /* 0x000fe20000000800 */
[----:B------:R-:W-:Y:S01]  /*1f9e0*/  @!PT LDS RZ, [RZ] ;  /* 0x00000000fffff984 */ /* 0x000fe20000000800 */
[----:B------:R3:W-:Y:S01]  /*1f9f0*/  @!P1 LDGSTS.E.BYPASS.LTC128B.128 [R231+0x2800], desc[UR36][R172.64] ;  /* 0x02800000ace79fae */ /* 0x0007e2000b981a24 */
[-C--:B------:R-:W-:Y:S01]  /*1fa00*/  IADD3 R178, P3, PT, R2, R0.reuse, RZ ;  /* 0x0000000002b27210 */ /* 0x080fe20007f7e0ff */
[----:B------:R-:W-:Y:S01]  /*1fa10*/  IMAD.X R3, R149, 0x1, R173, P0 ;  /* 0x0000000195037824 */ /* 0x000fe200000e06ad */
[----:B------:R-:W-:Y:S01]  /*1fa20*/  @!P1 R2UR UR30, R180 ;  /* 0x00000000b41e92ca */ /* 0x000fe200000e0000 */
[----:B------:R2:W-:Y:S01]  /*1fa30*/  @P1 STS.128 [R231+0x2800], RZ ;  /* 0x002800ffe7001388 */ /* 0x0005e20000000c00 */
[----:B------:R-:W-:Y:S01]  /*1fa40*/  @!P1 R2UR UR31, R181 ;  /* 0x00000000b51f92ca */ /* 0x000fe200000e0000 */
[--C-:B------:R-:W-:Y:S01]  /*1fa50*/  IMAD.X R179, R3, 0x1, R149.reuse, P3 ;  /* 0x0000000103b37824 */ /* 0x100fe200018e0695 */
[-C--:B------:R-:W-:Y:S01]  /*1fa60*/  IADD3 R176, P0, PT, R178, R0.reuse, RZ ;  /* 0x00000000b2b07210 */ /* 0x080fe20007f1e0ff */
[----:B------:R-:W-:Y:S01]  /*1fa70*/  @!PT LDS RZ, [RZ] ;  /* 0x00000000fffff984 */ /* 0x000fe20000000800 */
[----:B------:R-:W-:Y:S01]  /*1fa80*/  @!PT LDS RZ, [RZ] ;  /* 0x00000000fffff984 */ /* 0x000fe20000000800 */
[----:B------:R-:W-:Y:S01]  /*1fa90*/  @!PT LDS RZ, [RZ] ;  /* 0x00000000fffff984 */ /* 0x000fe20000000800 */
[----:B------:R4:W-:Y:S01]  /*1faa0*/  @!P1 LDGSTS.E.BYPASS.LTC128B.128 [R231+0x3000], desc[UR34][R2.64] ;  /* 0x0300000002e79fae */ /* 0x0009e2000b981a22 */
[C---:B------:R-:W-:Y:S02]  /*1fab0*/  @!P1 R2UR UR28, R180.reuse ;  /* 0x00000000b41c92ca */ /* 0x040fe400000e0000 */
[----:B------:R-:W-:Y:S01]  /*1fac0*/  @!P1 R2UR UR29, R181 ;  /* 0x00000000b51d92ca */ /* 0x000fe200000e0000 */
[----:B------:R2:W-:Y:S01]  /*1fad0*/  @P1 STS.128 [R231+0x3000], RZ ;  /* 0x003000ffe7001388 */ /* 0x0005e20000000c00 */
[--C-:B------:R-:W-:Y:S01]  /*1fae0*/  IMAD.X R177, R179, 0x1, R149.reuse, P0 ;  /* 0x00000001b3b17824 */ /* 0x100fe200000e0695 */
[C---:B------:R-:W-:Y:S02]  /*1faf0*/  @!P1 R2UR UR26, R180.reuse ;  /* 0x00000000b41a92ca */ /* 0x040fe400000e0000 */
[----:B------:R-:W-:Y:S01]  /*1fb00*/  @!PT LDS RZ, [RZ] ;  /* 0x00000000fffff984 */ /* 0x000fe20000000800 */
[----:B------:R-:W-:Y:S01]  /*1fb10*/  @!PT LDS RZ, [RZ] ;  /* 0x00000000fffff984 */ /* 0x000fe20000000800 */
[----:B------:R-:W-:Y:S01]  /*1fb20*/  @!PT LDS RZ, [RZ] ;  /* 0x00000000fffff984 */ /* 0x000fe20000000800 */
[----:B------:R-:W-:Y:S01]  /*1fb30*/  @!P1 LDGSTS.E.BYPASS.LTC128B.128 [R231+0x3800], desc[UR32][R178.64] ;  /* 0x03800000b2e79fae */ /* 0x000fe2000b981a20 */
[C---:B------:R-:W-:Y:S02]  /*1fb40*/  @!P1 R2UR UR24, R180.reuse ;  /* 0x00000000b41892ca */ /* 0x040fe400000e0000 */
[C---:B------:R-:W-:Y:S01]  /*1fb50*/  @!P1 R2UR UR22, R180.reuse ;  /* 0x00000000b41692ca */ /* 0x040fe200000e0000 */
[----:B------:R2:W-:Y:S01]  /*1fb60*/  @P1 STS.128 [R231+0x3800], RZ ;  /* 0x003800ffe7001388 */ /* 0x0005e20000000c00 */
[C---:B------:R-:W-:Y:S02]  /*1fb70*/  @!P1 R2UR UR20, R180.reuse ;  /* 0x00000000b41492ca */ /* 0x040fe400000e0000 */
[C---:B------:R-:W-:Y:S01]  /*1fb80*/  @!P1 R2UR UR18, R180.reuse ;  /* 0x00000000b41292ca */ /* 0x040fe200000e0000 */
        /* <DEDUP_REMOVED lines=8> */
[C---:B------:R-:W-:Y:S02]  /*1fc10*/  @!P1 R2UR UR10, R180.reuse ;  /* 0x00000000b40a92ca */ /* 0x040fe400000e0000 */
[----:B------:R-:W-:Y:S02]  /*1fc20*/  @!P1 R2UR UR4, R180 ;  /* 0x00000000b40492ca */ /* 0x000fe400000e0000 */
[-C--:B------:R-:W-:Y:S02]  /*1fc30*/  IADD3 R180, P3, PT, R176, R0.reuse, RZ ;  /* 0x00000000b0b47210 */ /* 0x080fe40007f7e0ff */
[C---:B------:R-:W-:Y:S02]  /*1fc40*/  @!P1 R2UR UR27, R181.reuse ;  /* 0x00000000b51b92ca */ /* 0x040fe400000e0000 */
        /* <DEDUP_REMOVED lines=8> */
[----:B------:R-:W-:Y:S01]  /*1fcd0*/  @!P1 R2UR UR5, R181 ;  /* 0x00000000b50592ca */ /* 0x000fe200000e0000 */
[--C-:B------:R-:W-:Y:S01]  /*1fce0*/  IMAD.X R181, R177, 0x1, R149.reuse, P3 ;  /* 0x00000001b1b57824 */ /* 0x100fe200018e0695 */
[-C--:B-1----:R-:W-:Y:S04]  /*1fcf0*/  IADD3 R174, P0, PT, R180, R0.reuse, RZ ;  /* 0x00000000b4ae7210 */ /* 0x082fe80007f1e0ff */
[----:B------:R-:W-:Y:S01]  /*1fd00*/  @!PT LDS RZ, [RZ] ;  /* 0x00000000fffff984 */ /* 0x000fe20000000800 */
[----:B------:R-:W-:Y:S01]  /*1fd10*/  @!PT LDS RZ, [RZ] ;  /* 0x00000000fffff984 */ /* 0x000fe20000000800 */
[----:B------:R-:W-:Y:S01]  /*1fd20*/  @!PT LDS RZ, [RZ] ;  /* 0x00000000fffff984 */ /* 0x000fe20000000800 */
[----:B------:R1:W-:Y:S01]  /*1fd30*/  @!P1 LDGSTS.E.BYPASS.LTC128B.128 [R231+0x4800], desc[UR28][R180.64] ;  /* 0x04800000b4e79fae */ /* 0x0003e2000b981a1c */
[--C-:B------:R-:W-:Y:S01]  /*1fd40*/  IMAD.X R175, R181, 0x1, R149.reuse, P0 ;  /* 0x00000001b5af7824 */ /* 0x100fe200000e0695 */
[-C--:B---3--:R-:W-:Y:S02]  /*1fd50*/  IADD3 R172, P3, PT, R174, R0.reuse, RZ ;  /* 0x00000000aeac7210 */ /* 0x088fe40007f7e0ff */
[----:B------:R2:W-:Y:S02]  /*1fd60*/  @P1 STS.128 [R231+0x4800], RZ ;  /* 0x004800ffe7001388 */ /* 0x0005e40000000c00 */
[-C--:B----4-:R-:W-:Y:S01]  /*1fd70*/  IADD3 R2, P0, PT, R172, R0.reuse, RZ ;  /* 0x00000000ac027210 */ /* 0x090fe20007f1e0ff */
        /* <DEDUP_REMOVED lines=18> */
[-C--:B------:R-:W-:Y:S01]  /*1fea0*/  IADD3 R178, P0, PT, R180, R0.reuse, RZ ;  /* 0x00000000b4b27210 */ /* 0x080fe20007f1e0ff */
[--C-:B------:R-:W-:Y:S03]  /*1feb0*/  IMAD.X R181, R3, 0x1, R149.reuse, P3 ;  /* 0x0000000103b57824 */ /* 0x100fe600018e0695 */
[-C--:B------:R-:W-:Y:S01]  /*1fec0*/  IADD3 R176, P3, PT, R178, R0.reuse, RZ ;  /* 0x00000000b2b07210 */ /* 0x080fe20007f7e0ff */
[--C-:B------:R-:W-:Y:S01]  /*1fed0*/  IMAD.X R179, R181, 0x1, R149.reuse, P0 ;  /* 0x00000001b5b37824 */ /* 0x100fe200000e0695 */
[----:B------:R-:W-:Y:S01]  /*1fee0*/  @!PT LDS RZ, [RZ] ;  /* 0x00000000fffff984 */ /* 0x000fe20000000800 */
[----:B------:R-:W-:Y:S01]  /*1fef0*/  @!PT LDS RZ, [RZ] ;  /* 0x00000000fffff984 */ /* 0x000fe20000000800 */
[----:B------:R-:W-:Y:S01]  /*1ff00*/  @!PT LDS RZ, [RZ] ;  /* 0x00000000fffff984 */ /* 0x000fe20000000800 */
[----:B------:R-:W-:Y:S02]  /*1ff10*/  @!P1 LDGSTS.E.BYPASS.LTC128B.128 [R231+0x6800], desc[UR20][R180.64] ;  /* 0x06800000b4e79fae */ /* 0x000fe4000b981a14 */
[-C--:B---3--:R-:W-:Y:S01]  /*1ff20*/  IADD3 R174, P0, PT, R176, R0.reuse, RZ ;  /* 0x00000000b0ae7210 */ /* 0x088fe20007f1e0ff */
[--C-:B------:R-:W-:Y:S01]  /*1ff30*/  IMAD.X R177, R179, 0x1, R149.reuse, P3 ;  /* 0x00000001b3b17824 */ /* 0x100fe200018e0695 */
[----:B------:R2:W-:Y:S02]  /*1ff40*/  @P1 STS.128 [R231+0x6800], RZ ;  /* 0x006800ffe7001388 */ /* 0x0005e40000000c00 */
[-C--:B----4-:R-:W-:Y:S01]  /*1ff50*/  IADD3 R172, P4, PT, R174, R0.reuse, RZ ;  /* 0x00000000aeac7210 */ /* 0x090fe20007f9e0ff */
[--C-:B------:R-:W-:Y:S01]  /*1ff60*/  IMAD.X R175, R177, 0x1, R149.reuse, P0 ;  /* 0x00000001b1af7824 */ /* 0x100fe200000e0695 */
[----:B------:R-:W-:Y:S01]  /*1ff70*/  @!PT LDS RZ, [RZ] ;  /* 0x00000000fffff984 */ /* 0x000fe20000000800 */
[----:B------:R-:W-:Y:S01]  /*1ff80*/  @!PT LDS RZ, [RZ] ;  /* 0x00000000fffff984 */ /* 0x000fe20000000800 */
[----:B------:R-:W-:Y:S01]  /*1ff90*/  @!PT LDS RZ, [RZ] ;  /* 0x00000000fffff984 */ /* 0x000fe20000000800 */
[----:B------:R-:W-:Y:S03]  /*1ffa0*/  @!P1 LDGSTS.E.BYPASS.LTC128B.128 [R231+0x7000], desc[UR18][R178.64] ;  /* 0x07000000b2e79fae */ /* 0x000fe6000b981a12 */
[--C-:B------:R-:W-:Y:S01]  /*1ffb0*/  IMAD.X R173, R175, 0x1, R149.reuse, P4 ;  /* 0x00000001afad7824 */ /* 0x100fe200020e0695 */
[----:B------:R2:W-:Y:S01]  /*1ffc0*/  @P1 STS.128 [R231+0x7000], RZ ;  /* 0x007000ffe7001388 */ /* 0x0005e20000000c00 */
[-C--:B-----5:R-:W-:Y:S03]  /*1ffd0*/  IADD3 R2, P3, PT, R172, R0.reuse, RZ ;  /* 0x00000000ac027210 */ /* 0x0a0fe60007f7e0ff */
        /* <DEDUP_REMOVED lines=21> */
[----:B------:R2:W-:Y:S02]  /*20130*/  @P1 STS.128 [R231+0x9000], RZ ;  /* 0x009000ffe7001388 */ /* 0x0005e40000000c00 */
[----:B------:R-:W-:Y:S05]  /*20140*/  @!P1 IMAD.X R177, R3, 0x1, R149, P0 ;  /* 0x0000000103b19824 */ /* 0x000fea00000e0695 */
[----:B------:R-:W-:Y:S01]  /*20150*/  @!PT LDS RZ, [RZ] ;  /* 0x00000000fffff984 */ /* 0x000fe20000000800 */
[----:B------:R-:W-:Y:S01]  /*20160*/  @!PT LDS RZ, [RZ] ;  /* 0x00000000fffff984 */ /* 0x000fe20000000800 */
[----:B------:R-:W-:Y:S01]  /*20170*/  @!PT LDS RZ, [RZ] ;  /* 0x00000000fffff984 */ /* 0x000fe20000000800 */
[----:B------:R2:W-:Y:S04]  /*20180*/  @!P1 LDGSTS.E.BYPASS.LTC128B.128 [R231+0x9800], desc[UR4][R176.64] ;  /* 0x09800000b0e79fae */ /* 0x0005e8000b981a04 */
[----:B------:R2:W-:Y:S04]  /*20190*/  @P1 STS.128 [R231+0x9800], RZ ;  /* 0x009800ffe7001388 */ /* 0x0005e80000000c00 */
[----:B------:R-:W0:Y:S02]  /*201a0*/  LDGDEPBAR ;  /* 0x00000000000079af */ /* 0x000e240000000000 */
.L_x_4607:
[----:B------:R-:W-:Y:S05]  /*201b0*/  BSYNC.RECONVERGENT B1 ;  /* 0x0000000000017941 */ /* 0x000fea0003800200 */
.L_x_4606:
[C---:B------:R-:W-:Y:S01]  /*201c0*/  IADD3 R0, PT, PT, R232.reuse, -0x1, RZ ;  /* 0xffffffffe8007810 */ /* 0x040fe20007ffe0ff */
[----:B------:R-:W1:Y:S01]  /*201d0*/  LDCU.64 UR4, c[0x0][0x358] ;  /* 0x00006b00ff0477ac */ /* 0x000e620008000a00 */
[C---:B------:R-:W-:Y:S02]  /*201e0*/  IADD3 R149, PT, PT, R232.reuse, -0x8, RZ ;  /* 0xfffffff8e8957810 */ /* 0x040fe40007ffe0ff */
[C---:B--2---:R-:W-:Y:S02]  /*201f0*/  IADD3 R3, PT, PT, R232.reuse, -0x9, RZ ;  /* 0xfffffff7e8037810 */ /* 0x044fe40007ffe0ff */
[----:B------:R-:W-:Y:S02]  /*20200*/  IABS R172, R0 ;  /* 0x0000000000ac7213 */ /* 0x000fe40000000000 */
[----:B------:R-:W-:Y:S02]  /*20210*/  IADD3 R0, PT, PT, R232, -0x10, RZ ;  /* 0xfffffff0e8007810 */ /* 0x000fe40007ffe0ff */
[----:B------:R-:W-:Y:S02]  /*20220*/  IABS R150, R149 ;  /* 0x0000009500967213 */ /* 0x000fe40000000000 */
[----:B------:R-:W-:Y:S02]  /*20230*/  IABS R2, R232 ;  /* 0x000000e800027213 */ /* 0x000fe40000000000 */
[----:B------:R-:W-:Y:S02]  /*20240*/  IABS R173, R3 ;  /* 0x0000000300ad7213 */ /* 0x000fe40000000000 */
[----:B------:R-:W-:Y:S02]  /*20250*/  IABS R3, R0 ;  /* 0x0000000000037213 */ /* 0x000fe40000000000 */
[----:B------:R-:W-:Y:S02]  /*20260*/  MOV R149, R172 ;  /* 0x000000ac00957202 */ /* 0x000fe40000000f00 */
[----:B------:R-:W-:Y:S02]  /*20270*/  I2FP.F32.S32 R0, R150 ;  /* 0x0000009600007245 */ /* 0x000fe40000201400 */
[----:B------:R-:W-:Y:S02]  /*20280*/  I2FP.F32.S32 R172, R2 ;  /* 0x0000000200ac7245 */ /* 0x000fe40000201400 */
[----:B------:R-:W-:Y:S01]  /*20290*/  I2FP.F32.S32 R2, R149 ;  /* 0x0000009500027245 */ /* 0x000fe20000201400 */
[CC--:B------:R-:W-:Y:S01]  /*202a0*/  FFMA.FTZ R10, -R148.reuse, R0.reuse, R10 ;  /* 0x00000000940a7223 */ /* 0x0c0fe2000001010a */
[C---:B------:R-:W-:Y:S01]  /*202b0*/  FFMA.FTZ R4, -R148.reuse, R0, R4 ;  /* 0x0000000094047223 */ /* 0x040fe20000010104 */
[----:B------:R-:W-:Y:S01]  /*202c0*/  MOV R149, R173 ;  /* 0x000000ad00957202 */ /* 0x000fe20000000f00 */
[----:B------:R-:W-:Y:S01]  /*202d0*/  FFMA.FTZ R6, -R148, R172, R6 ;  /* 0x000000ac94067223 */ /* 0x000fe20000010106 */
[----:B------:R-:W-:Y:S01]  /*202e0*/  IADD3 R0, PT, PT, R232, -0x11, RZ ;  /* 0xffffffefe8007810 */ /* 0x000fe20007ffe0ff */
[C---:B------:R-:W-:Y:S01]  /*202f0*/  FFMA.FTZ R7, -R148.reuse, R2, R7 ;  /* 0x0000000294077223 */ /* 0x040fe20000010107 */
[----:B------:R-:W-:Y:S02]  /*20300*/  I2FP.F32.S32 R3, R3 ;  /* 0x0000000300037245 */ /* 0x000fe40000201400 */
[----:B------:R-:W-:Y:S02]  /*20310*/  I2FP.F32.S32 R2, R149 ;  /* 0x0000009500027245 */ /* 0x000fe40000201400 */
[----:B------:R-:W-:Y:S01]  /*20320*/  IABS R149, R0 ;  /* 0x0000000000957213 */ /* 0x000fe20000000000 */
[CC--:B------:R-:W-:Y:S01]  /*20330*/  FFMA.FTZ R14, -R148.reuse, R3.reuse, R14 ;  /* 0x00000003940e7223 */ /* 0x0c0fe2000001010e */
[----:B------:R-:W-:Y:S01]  /*20340*/  FFMA.FTZ R8, -R148, R3, R8 ;  /* 0x0000000394087223 */ /* 0x000fe20000010108 */
[----:B------:R-:W-:Y:S01]  /*20350*/  IADD3 R0, PT, PT, R232, -0x19, RZ ;  /* 0xffffffe7e8007810 */ /* 0x000fe20007ffe0ff */
[CC--:B------:R-:W-:Y:S01]  /*20360*/  FFMA.FTZ R11, -R148.reuse, R2.reuse, R11 ;  /* 0x00000002940b7223 */ /* 0x0c0fe2000001010b */
[----:B------:R-:W-:Y:S01]  /*20370*/  MOV R3, R149 ;  /* 0x0000009500037202 */ /* 0x000fe20000000f00 */
[----:B------:R-:W-:Y:S01]  /*20380*/  FFMA.FTZ R5, -R148, R2, R5 ;  /* 0x0000000294057223 */ /* 0x000fe20000010105 */
[C---:B------:R-:W-:Y:S02]  /*20390*/  IADD3 R2, PT, PT, R232.reuse, -0x18, RZ ;  /* 0xffffffe8e8027810 */ /* 0x040fe40007ffe0ff */
[----:B------:R-:W-:Y:S02]  /*203a0*/  I2FP.F32.S32 R3, R3 ;  /* 0x0000000300037245 */ /* 0x000fe40000201400 */
[----:B------:R-:W-:Y:S02]  /*203b0*/  IABS R150, R0 ;  /* 0x0000000000967213 */ /* 0x000fe40000000000 */
[----:B------:R-:W-:Y:S01]  /*203c0*/  IADD3 R0, PT, PT, R232, -0x21, RZ ;  /* 0xffffffdfe8007810 */ /* 0x000fe20007ffe0ff */
[CC--:B------:R-:W-:Y:S01]  /*203d0*/  FFMA.FTZ R15, -R148.reuse, R3.reuse, R15 ;  /* 0x00000003940f7223 */ /* 0x0c0fe2000001010f */
[----:B------:R-:W-:Y:S01]  /*203e0*/  IABS R172, R2 ;  /* 0x0000000200ac7213 */ /* 0x000fe20000000000 */
[----:B------:R-:W-:Y:S01]  /*203f0*/  FFMA.FTZ R9, -R148, R3, R9 ;  /* 0x0000000394097223 */ /* 0x000fe20000010109 */
[----:B------:R-:W-:Y:S02]  /*20400*/  IADD3 R2, PT, PT, R232, -0x20, RZ ;  /* 0xffffffe0e8027810 */ /* 0x000fe40007ffe0ff */
[----:B------:R-:W-:Y:S02]  /*20410*/  IABS R3, R0 ;  /* 0x0000000000037213 */ /* 0x000fe40000000000 */
[----:B------:R-:W-:Y:S02]  /*20420*/  I2FP.F32.S32 R0, R150 ;  /* 0x0000009600007245 */ /* 0x000fe40000201400 */
[----:B------:R-:W-:Y:S02]  /*20430*/  IABS R149, R2 ;  /* 0x0000000200957213 */ /* 0x000fe40000000000 */
[----:B------:R-:W-:Y:S01]  /*20440*/  I2FP.F32.S32 R2, R172 ;  /* 0x000000ac00027245 */ /* 0x000fe20000201400 */
[CC--:B------:R-:W-:Y:S01]  /*20450*/  FFMA.FTZ R19, -R148.reuse, R0.reuse, R19 ;  /* 0x0000000094137223 */ /* 0x0c0fe20000010113 */
[----:B------:R-:W-:Y:S01]  /*20460*/  FFMA.FTZ R13, -R148, R0, R13 ;  /* 0x00000000940d7223 */ /* 0x000fe2000001010d */
[----:B------:R-:W-:Y:S02]  /*20470*/  IADD3 R0, PT, PT, R232, -0x28, RZ ;  /* 0xffffffd8e8007810 */ /* 0x000fe40007ffe0ff */
[CC--:B------:R-:W-:Y:S01]  /*20480*/  FFMA.FTZ R18, -R148.reuse, R2.reuse, R18 ;  /* 0x0000000294127223 */ /* 0x0c0fe20000010112 */
        /* <DEDUP_REMOVED lines=26> */
[----:B------:R-:W-:Y:S01]  /*20630*/  I2FP.F32.S32 R3, R3 ;  /* 0x0000000300037245 */ /* 0x000fe20000201400 */
[C---:B------:R-:W-:Y:S01]  /*20640*/  FFMA.FTZ R21, -R148.reuse, R2, R21 ;  /* 0x0000000294157223 */ /* 0x040fe20000010115 */
        /* <DEDUP_REMOVED lines=29> */
[C---:B------:R-:W-:Y:S01]  /*20820*/  FFMA.FTZ R43, -R148.reuse, R3, R43 ;  /* 0x00000003942b7223 */ /* 0x040fe2000001012b */
[CC--:B------:R-:W-:Y:S01]  /*20830*/  FFMA.FTZ R36, -R148.reuse, R2.reuse, R36 ;  /* 0x0000000294247223 */ /* 0x0c0fe20000010124 */
[----:B------:R-:W-:Y:S01]  /*20840*/  FFMA.FTZ R42, -R148, R2, R42 ;  /* 0x00000002942a7223 */ /* 0x000fe2000001012a */
[----:B------:R-:W-:Y:S02]  /*20850*/  MOV R3, R149 ;  /* 0x0000009500037202 */ /* 0x000fe40000000f00 */
[C---:B------:R-:W-:Y:S02]  /*20860*/  IADD3 R0, PT, PT, R232.reuse, -0x58, RZ ;  /* 0xffffffa8e8007810 */ /* 0x040fe40007ffe0ff */
[----:B------:R-:W-:Y:S02]  /*20870*/  IADD3 R2, PT, PT, R232, -0x51, RZ ;  /* 0xffffffafe8027810 */ /* 0x000fe40007ffe0ff */
[----:B------:R-:W-:Y:S02]  /*20880*/  I2FP.F32.S32 R3, R3 ;  /* 0x0000000300037245 */ /* 0x000fe40000201400 */
[----:B------:R-:W-:Y:S02]  /*20890*/  IABS R150, R0 ;  /* 0x0000000000967213 */ /* 0x000fe40000000000 */
[----:B------:R-:W-:Y:S01]  /*208a0*/  IABS R172, R2 ;  /* 0x0000000200ac7213 */ /* 0x000fe20000000000 */
[-C--:B------:R-:W-:Y:S01]  /*208b0*/  FFMA.FTZ R46, -R148, R3.reuse, R46 ;  /* 0x00000003942e7223 */ /* 0x080fe2000001012e */
[----:B------:R-:W-:Y:S01]  /*208c0*/  IADD3 R0, PT, PT, R232, -0x60, RZ ;  /* 0xffffffa0e8007810 */ /* 0x000fe20007ffe0ff */
[----:B------:R-:W-:Y:S01]  /*208d0*/  FFMA.FTZ R40, -R148, R3, R40 ;  /* 0x0000000394287223 */ /* 0x000fe20000010128 */
[----:B------:R-:W-:Y:S02]  /*208e0*/  IADD3 R2, PT, PT, R232, -0x59, RZ ;  /* 0xffffffa7e8027810 */ /* 0x000fe40007ffe0ff */
[----:B------:R-:W-:Y:S02]  /*208f0*/  IABS R3, R0 ;  /* 0x0000000000037213 */ /* 0x000fe40000000000 */
[----:B------:R-:W-:Y:S02]  /*20900*/  IABS R149, R2 ;  /* 0x0000000200957213 */ /* 0x000fe40000000000 */
[----:B------:R-:W-:Y:S02]  /*20910*/  I2FP.F32.S32 R0, R150 ;  /* 0x0000009600007245 */ /* 0x000fe40000201400 */
[----:B------:R-:W-:Y:S02]  /*20920*/  I2FP.F32.S32 R2, R172 ;  /* 0x000000ac00027245 */ /* 0x000fe40000201400 */
[----:B------:R-:W-:Y:S01]  /*20930*/  I2FP.F32.S32 R3, R3 ;  /* 0x0000000300037245 */ /* 0x000fe20000201400 */
[CC--:B------:R-:W-:Y:S01]  /*20940*/  FFMA.FTZ R50, -R148.reuse, R0.reuse, R50 ;  /* 0x0000000094327223 */ /* 0x0c0fe20000010132 */
[C---:B------:R-:W-:Y:S01]  /*20950*/  FFMA.FTZ R44, -R148.reuse, R0, R44 ;  /* 0x00000000942c7223 */ /* 0x040fe2000001012c */
[CC--:B------:R-:W-:Y:S01]  /*20960*/  FFMA.FTZ R47, -R148.reuse, R2.reuse, R47 ;  /* 0x00000002942f7223 */ /* 0x0c0fe2000001012f */
[C---:B------:R-:W-:Y:S01]  /*20970*/  FFMA.FTZ R41, -R148.reuse, R2, R41 ;  /* 0x0000000294297223 */ /* 0x040fe20000010129 */
[----:B------:R-:W-:Y:S01]  /*20980*/  I2FP.F32.S32 R2, R149 ;  /* 0x0000009500027245 */ /* 0x000fe20000201400 */
[-C--:B------:R-:W-:Y:S01]  /*20990*/  FFMA.FTZ R54, -R148, R3.reuse, R54 ;  /* 0x0000000394367223 */ /* 0x080fe20000010136 */
[----:B------:R-:W-:Y:S01]  /*209a0*/  IADD3 R0, PT, PT, R232, -0x61, RZ ;  /* 0xffffff9fe8007810 */ /* 0x000fe20007ffe0ff */
[C---:B------:R-:W-:Y:S01]  /*209b0*/  FFMA.FTZ R48, -R148.reuse, R3, R48 ;  /* 0x0000000394307223 */ /* 0x040fe20000010130 */
[----:B------:R-:W-:Y:S01]  /*209c0*/  IADD3 R233, PT, PT, R233, -0x100, RZ ;  /* 0xffffff00e9e97810 */ /* 0x000fe20007ffe0ff */
[C---:B------:R-:W-:Y:S01]  /*209d0*/  FFMA.FTZ R51, -R148.reuse, R2, R51 ;  /* 0x0000000294337223 */ /* 0x040fe20000010133 */
[----:B------:R-:W-:Y:S01]  /*209e0*/  IABS R149, R0 ;  /* 0x0000000000957213 */ /* 0x000fe20000000000 */
[----:B------:R-:W-:Y:S01]  /*209f0*/  FFMA.FTZ R45, -R148, R2, R45 ;  /* 0x00000002942d7223 */ /* 0x000fe2000001012d */
[C---:B------:R-:W-:Y:S02]  /*20a00*/  IADD3 R2, PT, PT, R232.reuse, -0x68, RZ ;  /* 0xffffff98e8027810 */ /* 0x040fe40007ffe0ff */
[----:B------:R-:W-:Y:S02]  /*20a10*/  MOV R3, R149 ;  /* 0x0000009500037202 */ /* 0x000fe40000000f00 */
[C---:B------:R-:W-:Y:S02]  /*20a20*/  IADD3 R0, PT, PT, R232.reuse, -0x69, RZ ;  /* 0xffffff97e8007810 */ /* 0x040fe40007ffe0ff */
[----:B------:R-:W-:Y:S02]  /*20a30*/  IABS R172, R2 ;  /* 0x0000000200ac7213 */ /* 0x000fe40000000000 */
[C---:B------:R-:W-:Y:S02]  /*20a40*/  IADD3 R2, PT, PT, R232.reuse, -0x70, RZ ;  /* 0xffffff90e8027810 */ /* 0x040fe40007ffe0ff */
[----:B------:R-:W-:Y:S02]  /*20a50*/  I2FP.F32.S32 R3, R3 ;  /* 0x0000000300037245 */ /* 0x000fe40000201400 */
[----:B------:R-:W-:Y:S02]  /*20a60*/  IABS R150, R0 ;  /* 0x0000000000967213 */ /* 0x000fe40000000000 */
[----:B------:R-:W-:Y:S01]  /*20a70*/  IADD3 R0, PT, PT, R232, -0x71, RZ ;  /* 0xffffff8fe8007810 */ /* 0x000fe20007ffe0ff */
[CC--:B------:R-:W-:Y:S01]  /*20a80*/  FFMA.FTZ R55, -R148.reuse, R3.reuse, R55 ;  /* 0x0000000394377223 */ /* 0x0c0fe20000010137 */
[----:B------:R-:W-:Y:S01]  /*20a90*/  IABS R149, R2 ;  /* 0x0000000200957213 */ /* 0x000fe20000000000 */
[C---:B------:R-:W-:Y:S01]  /*20aa0*/  FFMA.FTZ R49, -R148.reuse, R3, R49 ;  /* 0x0000000394317223 */ /* 0x040fe20000010131 */
[----:B------:R-:W-:Y:S02]  /*20ab0*/  I2FP.F32.S32 R2, R172 ;  /* 0x000000ac00027245 */ /* 0x000fe40000201400 */
[----:B------:R-:W-:Y:S02]  /*20ac0*/  IABS R3, R0 ;  /* 0x0000000000037213 */ /* 0x000fe40000000000 */
[----:B------:R-:W-:Y:S01]  /*20ad0*/  I2FP.F32.S32 R0, R150 ;  /* 0x0000009600007245 */ /* 0x000fe20000201400 */
[CC--:B------:R-:W-:Y:S01]  /*20ae0*/  FFMA.FTZ R58, -R148.reuse, R2.reuse, R58 ;  /* 0x00000002943a7223 */ /* 0x0c0fe2000001013a */
[C---:B------:R-:W-:Y:S01]  /*20af0*/  FFMA.FTZ R52, -R148.reuse, R2, R52 ;  /* 0x0000000294347223 */ /* 0x040fe20000010134 */
[----:B------:R-:W-:Y:S02]  /*20b00*/  I2FP.F32.S32 R2, R149 ;  /* 0x0000009500027245 */ /* 0x000fe40000201400 */
[CC--:B------:R-:W-:Y:S01]  /*20b10*/  FFMA.FTZ R59, -R148.reuse, R0.reuse, R59 ;  /* 0x00000000943b7223 */ /* 0x0c0fe2000001013b */
[----:B------:R-:W-:Y:S01]  /*20b20*/  FFMA.FTZ R53, -R148, R0, R53 ;  /* 0x0000000094357223 */ /* 0x000fe20000010135 */
[----:B------:R-:W-:Y:S01]  /*20b30*/  IADD3 R0, PT, PT, R232, -0x78, RZ ;  /* 0xffffff88e8007810 */ /* 0x000fe20007ffe0ff */
[CC--:B------:R-:W-:Y:S01]  /*20b40*/  FFMA.FTZ R62, -R148.reuse, R2.reuse, R62 ;  /* 0x00000002943e7223 */ /* 0x0c0fe2000001013e */
[----:B------:R-:W-:Y:S01]  /*20b50*/  I2FP.F32.S32 R3, R3 ;  /* 0x0000000300037245 */ /* 0x000fe20000201400 */
[----:B------:R-:W-:Y:S01]  /*20b60*/  FFMA.FTZ R56, -R148, R2, R56 ;  /* 0x0000000294387223 */ /* 0x000fe20000010138 */
[----:B------:R-:W-:Y:S02]  /*20b70*/  IADD3 R2, PT, PT, R232, -0x79, RZ ;  /* 0xffffff87e8027810 */ /* 0x000fe40007ffe0ff */
[----:B------:R-:W-:Y:S01]  /*20b80*/  IABS R149, R0 ;  /* 0x0000000000957213 */ /* 0x000fe20000000000 */
[-C--:B------:R-:W-:Y:S01]  /*20b90*/  FFMA.FTZ R57, -R148, R3.reuse, R57 ;  /* 0x0000000394397223 */ /* 0x080fe20000010139 */
[----:B------:R-:W-:Y:S01]  /*20ba0*/  IADD3 R0, PT, PT, R232, -0x80, RZ ;  /* 0xffffff80e8007810 */ /* 0x000fe20007ffe0ff */
[----:B------:R-:W-:Y:S01]  /*20bb0*/  FFMA.FTZ R63, -R148, R3, R63 ;  /* 0x00000003943f7223 */ /* 0x000fe2000001013f */
[----:B------:R-:W-:Y:S02]  /*20bc0*/  IABS R3, R2 ;  /* 0x0000000200037213 */ /* 0x000fe40000000000 */
[C---:B------:R-:W-:Y:S02]  /*20bd0*/  IADD3 R2, PT, PT, R232.reuse, -0x81, RZ ;  /* 0xffffff7fe8027810 */ /* 0x040fe40007ffe0ff */
[----:B------:R-:W-:Y:S02]  /*20be0*/  IABS R172, R0 ;  /* 0x0000000000ac7213 */ /* 0x000fe40000000000 */
[----:B------:R-:W-:Y:S02]  /*20bf0*/  I2FP.F32.S32 R149, R149 ;  /* 0x0000009500957245 */ /* 0x000fe40000201400 */
[----:B------:R-:W-:Y:S02]  /*20c00*/  IABS R150, R2 ;  /* 0x0000000200967213 */ /* 0x000fe40000000000 */
[----:B------:R-:W-:Y:S01]  /*20c10*/  IADD3 R0, PT, PT, R232, -0x88, RZ ;  /* 0xffffff78e8007810 */ /* 0x000fe20007ffe0ff */
[CC--:B------:R-:W-:Y:S01]  /*20c20*/  FFMA.FTZ R66, -R148.reuse, R149.reuse, R66 ;  /* 0x0000009594427223 */ /* 0x0c0fe20000010142 */
[----:B------:R-:W-:Y:S01]  /*20c30*/  MOV R2, R172 ;  /* 0x000000ac00027202 */ /* 0x000fe20000000f00 */
[C---:B------:R-:W-:Y:S01]  /*20c40*/  FFMA.FTZ R60, -R148.reuse, R149, R60 ;  /* 0x00000095943c7223 */ /* 0x040fe2000001013c */
[----:B------:R-:W-:Y:S02]  /*20c50*/  I2FP.F32.S32 R3, R3 ;  /* 0x0000000300037245 */ /* 0x000fe40000201400 */
[----:B------:R-:W-:Y:S02]  /*20c60*/  IABS R149, R0 ;  /* 0x0000000000957213 */ /* 0x000fe40000000000 */
[----:B------:R-:W-:Y:S01]  /*20c70*/  I2FP.F32.S32 R2, R2 ;  /* 0x0000000200027245 */ /* 0x000fe20000201400 */
[CC--:B------:R-:W-:Y:S01]  /*20c80*/  FFMA.FTZ R67, -R148.reuse, R3.reuse, R67 ;  /* 0x0000000394437223 */ /* 0x0c0fe20000010143 */
[C---:B------:R-:W-:Y:S01]  /*20c90*/  FFMA.FTZ R61, -R148.reuse, R3, R61 ;  /* 0x00000003943d7223 */ /* 0x040fe2000001013d */
[----:B------:R-:W-:Y:S02]  /*20ca0*/  MOV R3, R149 ;  /* 0x0000009500037202 */ /* 0x000fe40000000f00 */
[CC--:B------:R-:W-:Y:S01]  /*20cb0*/  FFMA.FTZ R70, -R148.reuse, R2.reuse, R70 ;  /* 0x0000000294467223 */ /* 0x0c0fe20000010146 */
[----:B------:R-:W-:Y:S01]  /*20cc0*/  FFMA.FTZ R64, -R148, R2, R64 ;  /* 0x0000000294407223 */ /* 0x000fe20000010140 */
[C---:B------:R-:W-:Y:S02]  /*20cd0*/  IADD3 R2, PT, PT, R232.reuse, -0x89, RZ ;  /* 0xffffff77e8027810 */ /* 0x040fe40007ffe0ff */
[----:B------:R-:W-:Y:S02]  /*20ce0*/  I2FP.F32.S32 R3, R3 ;  /* 0x0000000300037245 */ /* 0x000fe40000201400 */
[----:B------:R-:W-:Y:S02]  /*20cf0*/  IABS R149, R2 ;  /* 0x0000000200957213 */ /* 0x000fe40000000000 */
[----:B------:R-:W-:Y:S01]  /*20d00*/  IADD3 R2, PT, PT, R232, -0x91, RZ ;  /* 0xffffff6fe8027810 */ /* 0x000fe20007ffe0ff */
[CC--:B------:R-:W-:Y:S01]  /*20d10*/  FFMA.FTZ R74, -R148.reuse, R3.reuse, R74 ;  /* 0x00000003944a7223 */ /* 0x0c0fe2000001014a */
[C---:B------:R-:W-:Y:S01]  /*20d20*/  FFMA.FTZ R68, -R148.reuse, R3, R68 ;  /* 0x0000000394447223 */ /* 0x040fe20000010144 */
[----:B------:R-:W-:Y:S02]  /*20d30*/  MOV R3, R149 ;  /* 0x0000009500037202 */ /* 0x000fe40000000f00 */
[----:B------:R-:W-:Y:S02]  /*20d40*/  MOV R0, R150 ;  /* 0x0000009600007202 */ /* 0x000fe40000000f00 */
[----:B------:R-:W-:Y:S02]  /*20d50*/  IABS R150, R2 ;  /* 0x0000000200967213 */ /* 0x000fe40000000000 */
[----:B------:R-:W-:Y:S02]  /*20d60*/  I2FP.F32.S32 R2, R3 ;  /* 0x0000000300027245 */ /* 0x000fe40000201400 */
[----:B-1----:R-:W2:Y:S01]  /*20d70*/  LD.E R3, desc[UR4][R154.64+0xdc] ;  /* 0x0000dc049a037980 */ /* 0x002ea2000c101900 */
[----:B------:R-:W-:Y:S02]  /*20d80*/  I2FP.F32.S32 R0, R0 ;  /* 0x0000000000007245 */ /* 0x000fe40000201400 */
[CC--:B------:R-:W-:Y:S01]  /*20d90*/  FFMA.FTZ R75, -R148.reuse, R2.reuse, R75 ;  /* 0x00000002944b7223 */ /* 0x0c0fe2000001014b */
[C---:B------:R-:W-:Y:S01]  /*20da0*/  FFMA.FTZ R69, -R148.reuse, R2, R69 ;  /* 0x0000000294457223 */ /* 0x040fe20000010145 */
[----:B------:R-:W-:Y:S01]  /*20db0*/  I2FP.F32.S32 R2, R150 ;  /* 0x0000009600027245 */ /* 0x000fe20000201400 */
[CC--:B------:R-:W-:Y:S01]  /*20dc0*/  FFMA.FTZ R71, -R148.reuse, R0.reuse, R71 ;  /* 0x0000000094477223 */ /* 0x0c0fe20000010147 */
[----:B------:R-:W-:Y:S01]  /*20dd0*/  FFMA.FTZ R65, -R148, R0, R65 ;  /* 0x0000000094417223 */ /* 0x000fe20000010141 */
[----:B------:R-:W-:Y:S02]  /*20de0*/  IADD3 R0, PT, PT, R232, -0x90, RZ ;  /* 0xffffff70e8007810 */ /* 0x000fe40007ffe0ff */
[CC--:B------:R-:W-:Y:S01]  /*20df0*/  FFMA.FTZ R79, -R148.reuse, R2.reuse, R79 ;  /* 0x00000002944f7223 */ /* 0x0c0fe2000001014f */
[----:B------:R-:W-:Y:S01]  /*20e00*/  FFMA.FTZ R73, -R148, R2, R73 ;  /* 0x0000000294497223 */ /* 0x000fe20000010149 */
[----:B------:R-:W-:Y:S02]  /*20e10*/  IABS R172, R0 ;  /* 0x0000000000ac7213 */ /* 0x000fe40000000000 */
[C---:B------:R-:W-:Y:S02]  /*20e20*/  IADD3 R0, PT, PT, R232.reuse, -0x98, RZ ;  /* 0xffffff68e8007810 */ /* 0x040fe40007ffe0ff */
[----:B------:R-:W-:Y:S02]  /*20e30*/  IADD3 R2, PT, PT, R232, -0xa0, RZ ;  /* 0xffffff60e8027810 */ /* 0x000fe40007ffe0ff */
[----:B------:R-:W-:Y:S02]  /*20e40*/  IABS R149, R0 ;  /* 0x0000000000957213 */ /* 0x000fe40000000000 */
        /* <DEDUP_REMOVED lines=8> */
[C---:B------:R-:W-:Y:S02]  /*20ed0*/  IADD3 R2, PT, PT, R232.reuse, -0xa8, RZ ;  /* 0xffffff58e8027810 */ /* 0x040fe40007ffe0ff */
[----:B------:R-:W-:Y:S02]  /*20ee0*/  IABS R150, R0 ;  /* 0x0000000000967213 */ /* 0x000fe40000000000 */
[C---:B------:R-:W-:Y:S02]  /*20ef0*/  IADD3 R0, PT, PT, R232.reuse, -0xa1, RZ ;  /* 0xffffff5fe8007810 */ /* 0x040fe40007ffe0ff */
[----:B------:R-:W-:Y:S02]  /*20f00*/  MOV R149, R150 ;  /* 0x0000009600957202 */ /* 0x000fe40000000f00 */
[----:B------:R-:W-:Y:S02]  /*20f10*/  IABS R172, R0 ;  /* 0x0000000000ac7213 */ /* 0x000fe40000000000 */
[----:B------:R-:W-:Y:S02]  /*20f20*/  I2FP.F32.S32 R149, R149 ;  /* 0x0000009500957245 */ /* 0x000fe40000201400 */
[----:B------:R-:W-:Y:S02]  /*20f30*/  IADD3 R0, PT, PT, R232, -0xa9, RZ ;  /* 0xffffff57e8007810 */ /* 0x000fe40007ffe0ff */
[----:B------:R-:W-:Y:S01]  /*20f40*/  IABS R150, R2 ;  /* 0x0000000200967213 */ /* 0x000fe20000000000 */
[CC--:B------:R-:W-:Y:S01]  /*20f50*/  FFMA.FTZ R83, -R148.reuse, R149.reuse, R83 ;  /* 0x0000009594537223 */ /* 0x0c0fe20000010153 */
        /* <DEDUP_REMOVED lines=13> */
[----:B------:R-:W-:Y:S02]  /*21030*/  IABS R150, R0 ;  /* 0x0000000000967213 */ /* 0x000fe40000000000 */
[----:B------:R-:W-:Y:S01]  /*21040*/  IADD3 R2, PT, PT, R232, -0xb1, RZ ;  /* 0xffffff4fe8027810 */ /* 0x000fe20007ffe0ff */
[CC--:B------:R-:W-:Y:S01]  /*21050*/  FFMA.FTZ R91, -R148.reuse, R149.reuse, R91 ;  /* 0x00000095945b7223 */ /* 0x0c0fe2000001015b */
[----:B------:R-:W-:Y:S01]  /*21060*/  FFMA.FTZ R85, -R148, R149, R85 ;  /* 0x0000009594557223 */ /* 0x000fe20000010155 */
[----:B------:R-:W-:Y:S02]  /*21070*/  MOV R149, R150 ;  /* 0x0000009600957202 */ /* 0x000fe40000000f00 */
[----:B------:R-:W-:Y:S02]  /*21080*/  IABS R173, R2 ;  /* 0x0000000200ad7213 */ /* 0x000fe40000000000 */
[C---:B------:R-:W-:Y:S02]  /*21090*/  IADD3 R0, PT, PT, R232.reuse, -0xb8, RZ ;  /* 0xffffff48e8007810 */ /* 0x040fe40007ffe0ff */
        /* <DEDUP_REMOVED lines=14> */
[C---:B------:R-:W-:Y:S01]  /*21180*/  FFMA.FTZ R92, -R148.reuse, R0, R92 ;  /* 0x00000000945c7223 */ /* 0x040fe2000001015c */
[----:B------:R-:W-:Y:S01]  /*21190*/  I2FP.F32.S32 R149, R149 ;  /* 0x0000009500957245 */ /* 0x000fe20000201400 */
[-C--:B------:R-:W-:Y:S01]  /*211a0*/  FFMA.FTZ R99, -R148, R2.reuse, R99 ;  /* 0x0000000294637223 */ /* 0x080fe20000010163 */
[----:B------:R-:W-:Y:S01]  /*211b0*/  IADD3 R0, PT, PT, R232, -0xc1, RZ ;  /* 0xffffff3fe8007810 */ /* 0x000fe20007ffe0ff */
[----:B------:R-:W-:Y:S01]  /*211c0*/  FFMA.FTZ R93, -R148, R2, R93 ;  /* 0x00000002945d7223 */ /* 0x000fe2000001015d */
[----:B------:R-:W-:Y:S01]  /*211d0*/  IADD3 R2, PT, PT, R232, -0xc8, RZ ;  /* 0xffffff38e8027810 */ /* 0x000fe20007ffe0ff */
[CC--:B------:R-:W-:Y:S01]  /*211e0*/  FFMA.FTZ R102, -R148.reuse, R149.reuse, R102 ;  /* 0x0000009594667223 */ /* 0x0c0fe20000010166 */
[----:B------:R-:W-:Y:S01]  /*211f0*/  IABS R150, R0 ;  /* 0x0000000000967213 */ /* 0x000fe20000000000 */
[----:B------:R-:W-:Y:S01]  /*21200*/  FFMA.FTZ R96, -R148, R149, R96 ;  /* 0x0000009594607223 */ /* 0x000fe20000010160 */
[C---:B------:R-:W-:Y:S02]  /*21210*/  IADD3 R0, PT, PT, R232.reuse, -0xc9, RZ ;  /* 0xffffff37e8007810 */ /* 0x040fe40007ffe0ff */
[----:B------:R-:W-:Y:S02]  /*21220*/  IABS R149, R2 ;  /* 0x0000000200957213 */ /* 0x000fe40000000000 */
[C---:B------:R-:W-:Y:S02]  /*21230*/  IADD3 R2, PT, PT, R232.reuse, -0xd0, RZ ;  /* 0xffffff30e8027810 */ /* 0x040fe40007ffe0ff */
[----:B------:R-:W-:Y:S02]  /*21240*/  I2FP.F32.S32 R150, R150 ;  /* 0x0000009600967245 */ /* 0x000fe40000201400 */
[----:B------:R-:W-:Y:S02]  /*21250*/  IABS R173, R0 ;  /* 0x0000000000ad7213 */ /* 0x000fe40000000000 */
[----:B------:R-:W-:Y:S01]  /*21260*/  IADD3 R0, PT, PT, R232, -0xd1, RZ ;  /* 0xffffff2fe8007810 */ /* 0x000fe20007ffe0ff */
[C---:B------:R-:W-:Y:S01]  /*21270*/  FFMA.FTZ R103, -R148.reuse, R150, R103 ;  /* 0x0000009694677223 */ /* 0x040fe20000010167 */
[----:B------:R-:W-:Y:S01]  /*21280*/  IABS R172, R2 ;  /* 0x0000000200ac7213 */ /* 0x000fe20000000000 */
[C---:B------:R-:W-:Y:S01]  /*21290*/  FFMA.FTZ R97, -R148.reuse, R150, R97 ;  /* 0x0000009694617223 */ /* 0x040fe20000010161 */
[----:B------:R-:W-:Y:S02]  /*212a0*/  MOV R2, R173 ;  /* 0x000000ad00027202 */ /* 0x000fe40000000f00 */
[----:B------:R-:W-:Y:S02]  /*212b0*/  IABS R150, R0 ;  /* 0x0000000000967213 */ /* 0x000fe40000000000 */
[----:B------:R-:W-:Y:S02]  /*212c0*/  I2FP.F32.S32 R149, R149 ;  /* 0x0000009500957245 */ /* 0x000fe40000201400 */
[----:B------:R-:W-:Y:S02]  /*212d0*/  MOV R0, R172 ;  /* 0x000000ac00007202 */ /* 0x000fe40000000f00 */
[----:B------:R-:W-:Y:S01]  /*212e0*/  I2FP.F32.S32 R2, R2 ;  /* 0x0000000200027245 */ /* 0x000fe20000201400 */
[CC--:B------:R-:W-:Y:S01]  /*212f0*/  FFMA.FTZ R106, -R148.reuse, R149.reuse, R106 ;  /* 0x00000095946a7223 */ /* 0x0c0fe2000001016a */
[----:B------:R-:W-:Y:S01]  /*21300*/  I2FP.F32.S32 R0, R0 ;  /* 0x0000000000007245 */ /* 0x000fe20000201400 */
[C---:B------:R-:W-:Y:S01]  /*21310*/  FFMA.FTZ R100, -R148.reuse, R149, R100 ;  /* 0x0000009594647223 */ /* 0x040fe20000010164 */
[----:B------:R-:W-:Y:S01]  /*21320*/  MOV R149, R150 ;  /* 0x0000009600957202 */ /* 0x000fe20000000f00 */
[CC--:B------:R-:W-:Y:S01]  /*21330*/  FFMA.FTZ R107, -R148.reuse, R2.reuse, R107 ;  /* 0x00000002946b7223 */ /* 0x0c0fe2000001016b */
[----:B------:R-:W-:Y:S01]  /*21340*/  FFMA.FTZ R101, -R148, R2, R101 ;  /* 0x0000000294657223 */ /* 0x000fe20000010165 */
[----:B------:R-:W-:Y:S01]  /*21350*/  IADD3 R2, PT, PT, R232, -0xd8, RZ ;  /* 0xffffff28e8027810 */ /* 0x000fe20007ffe0ff */
[CC--:B------:R-:W-:Y:S01]  /*21360*/  FFMA.FTZ R110, -R148.reuse, R0.reuse, R110 ;  /* 0x00000000946e7223 */ /* 0x0c0fe2000001016e */
        /* <DEDUP_REMOVED lines=8> */
[----:B------:R-:W-:Y:S02]  /*213f0*/  FMNMX3.FTZ R0, R151, R6, R7, !PT ;  /* 0x0000000697007276 */ /* 0x000fe40007810007 */
[----:B------:R-:W-:Y:S02]  /*21400*/  MOV R149, R172 ;  /* 0x000000ac00957202 */ /* 0x000fe40000000f00 */
[----:B------:R-:W-:Y:S02]  /*21410*/  IABS R172, R2 ;  /* 0x0000000200ac7213 */ /* 0x000fe40000000000 */
        /* <DEDUP_REMOVED lines=18> */
[----:B------:R-:W-:Y:S02]  /*21540*/  I2FP.F32.S32 R149, R149 ;  /* 0x0000009500957245 */ /* 0x000fe40000201400 */
[----:B------:R-:W-:Y:S02]  /*21550*/  FMNMX3.FTZ R2, R2, R40, R41, !PT ;  /* 0x0000002802027276 */ /* 0x000fe40007810029 */
[----:B------:R-:W-:Y:S01]  /*21560*/  FMNMX3.FTZ R0, R0, R46, R47, !PT ;  /* 0x0000002e00007276 */ /* 0x000fe2000781002f */
[CC--:B------:R-:W-:Y:S01]  /*21570*/  FFMA.FTZ R114, -R148.reuse, R149.reuse, R114 ;  /* 0x0000009594727223 */ /* 0x0c0fe20000010172 */
[----:B------:R-:W-:Y:S01]  /*21580*/  FFMA.FTZ R108, -R148, R149, R108 ;  /* 0x00000095946c7223 */ /* 0x000fe2000001016c */
[----:B------:R-:W-:Y:S02]  /*21590*/  I2FP.F32.S32 R149, R172 ;  /* 0x000000ac00957245 */ /* 0x000fe40000201400 */
[----:B------:R-:W-:Y:S02]  /*215a0*/  FMNMX3.FTZ R2, R2, R44, R45, !PT ;  /* 0x0000002c02027276 */ /* 0x000fe4000781002d */
[----:B------:R-:W-:Y:S01]  /*215b0*/  FMNMX3.FTZ R0, R0, R50, R51, !PT ;  /* 0x0000003200007276 */ /* 0x000fe20007810033 */
[-C--:B------:R-:W-:Y:S01]  /*215c0*/  FFMA.FTZ R118, -R148, R149.reuse, R118 ;  /* 0x0000009594767223 */ /* 0x080fe20000010176 */
[----:B------:R-:W-:Y:S01]  /*215d0*/  IADD3 R172, PT, PT, R232, -0xe1, RZ ;  /* 0xffffff1fe8ac7810 */ /* 0x000fe20007ffe0ff */
[----:B------:R-:W-:Y:S01]  /*215e0*/  FFMA.FTZ R112, -R148, R149, R112 ;  /* 0x0000009594707223 */ /* 0x000fe20000010170 */
[----:B------:R-:W-:Y:S02]  /*215f0*/  FMNMX3.FTZ R2, R2, R48, R49, !PT ;  /* 0x0000003002027276 */ /* 0x000fe40007810031 */
[----:B------:R-:W-:Y:S02]  /*21600*/  IADD3 R149, PT, PT, R232, -0xe9, RZ ;  /* 0xffffff17e8957810 */ /* 0x000fe40007ffe0ff */
[----:B------:R-:W-:Y:S02]  /*21610*/  FMNMX3.FTZ R0, R0, R54, R55, !PT ;  /* 0x0000003600007276 */ /* 0x000fe40007810037 */
[----:B------:R-:W-:Y:S02]  /*21620*/  IABS R173, R172 ;  /* 0x000000ac00ad7213 */ /* 0x000fe40000000000 */
[----:B------:R-:W-:Y:S02]  /*21630*/  FMNMX3.FTZ R2, R2, R52, R53, !PT ;  /* 0x0000003402027276 */ /* 0x000fe40007810035 */
[----:B------:R-:W-:Y:S02]  /*21640*/  IABS R172, R149 ;  /* 0x0000009500ac7213 */ /* 0x000fe40000000000 */
[----:B------:R-:W-:Y:S02]  /*21650*/  FMNMX3.FTZ R0, R0, R58, R59, !PT ;  /* 0x0000003a00007276 */ /* 0x000fe4000781003b */
[----:B------:R-:W-:Y:S02]  /*21660*/  MOV R149, R173 ;  /* 0x000000ad00957202 */ /* 0x000fe40000000f00 */
        /* <DEDUP_REMOVED lines=15> */
[----:B------:R-:W-:Y:S02]  /*21760*/  IADD3 R149, PT, PT, R232, -0xf8, RZ ;  /* 0xffffff08e8957810 */ /* 0x000fe40007ffe0ff */
[----:B------:R-:W-:Y:S02]  /*21770*/  IABS R173, R172 ;  /* 0x000000ac00ad7213 */ /* 0x000fe40000000000 */
[----:B------:R-:W-:Y:S02]  /*21780*/  FMNMX3.FTZ R2, R2, R72, R73, !PT ;  /* 0x0000004802027276 */ /* 0x000fe40007810049 */
[----:B------:R-:W-:Y:S02]  /*21790*/  I2FP.F32.S32 R150, R150 ;  /* 0x0000009600967245 */ /* 0x000fe40000201400 */
[----:B------:R-:W-:Y:S02]  /*217a0*/  FMNMX3.FTZ R0, R0, R78, R79, !PT ;  /* 0x0000004e00007276 */ /* 0x000fe4000781004f */
[----:B------:R-:W-:Y:S01]  /*217b0*/  IABS R172, R149 ;  /* 0x0000009500ac7213 */ /* 0x000fe20000000000 */
[CC--:B------:R-:W-:Y:S01]  /*217c0*/  FFMA.FTZ R115, -R148.reuse, R150.reuse, R115 ;  /* 0x0000009694737223 */ /* 0x0c0fe20000010173 */
[----:B------:R-:W-:Y:S01]  /*217d0*/  MOV R149, R173 ;  /* 0x000000ad00957202 */ /* 0x000fe20000000f00 */
[----:B------:R-:W-:Y:S01]  /*217e0*/  FFMA.FTZ R109, -R148, R150, R109 ;  /* 0x00000096946d7223 */ /* 0x000fe2000001016d */
[----:B------:R-:W-:Y:S02]  /*217f0*/  FMNMX3.FTZ R2, R2, R76, R77, !PT ;  /* 0x0000004c02027276 */ /* 0x000fe4000781004d */
[----:B------:R-:W-:Y:S02]  /*21800*/  FMNMX3.FTZ R0, R0, R82, R83, !PT ;  /* 0x0000005200007276 */ /* 0x000fe40007810053 */
[----:B------:R-:W-:Y:S02]  /*21810*/  IADD3 R150, PT, PT, R232, -0xe8, RZ ;  /* 0xffffff18e8967810 */ /* 0x000fe40007ffe0ff */
[----:B------:R-:W-:Y:S02]  /*21820*/  I2FP.F32.S32 R149, R149 ;  /* 0x0000009500957245 */ /* 0x000fe40000201400 */
[----:B------:R-:W-:Y:S02]  /*21830*/  FMNMX3.FTZ R2, R2, R80, R81, !PT ;  /* 0x0000005002027276 */ /* 0x000fe40007810051 */
[----:B------:R-:W-:Y:S01]  /*21840*/  FMNMX3.FTZ R0, R0, R86, R87, !PT ;  /* 0x0000005600007276 */ /* 0x000fe20007810057 */
[CC--:B------:R-:W-:Y:S01]  /*21850*/  FFMA.FTZ R126, -R148.reuse, R149.reuse, R126 ;  /* 0x00000095947e7223 */ /* 0x0c0fe2000001017e */
[----:B------:R-:W-:Y:S01]  /*21860*/  IABS R150, R150 ;  /* 0x0000009600967213 */ /* 0x000fe20000000000 */
[----:B------:R-:W-:Y:S01]  /*21870*/  FFMA.FTZ R120, -R148, R149, R120 ;  /* 0x0000009594787223 */ /* 0x000fe20000010178 */
        /* <DEDUP_REMOVED lines=9> */
[----:B------:R-:W-:Y:S01]  /*21910*/  IADD3 R150, PT, PT, R232, -0xf1, RZ ;  /* 0xffffff0fe8967810 */ /* 0x000fe20007ffe0ff */
[C---:B------:R-:W-:Y:S01]  /*21920*/  FFMA.FTZ R130, -R148.reuse, R0, R130 ;  /* 0x0000000094827223 */ /* 0x040fe20000010182 */
[----:B------:R-:W-:Y:S01]  /*21930*/  FMNMX3.FTZ R149, R149, R98, R99, !PT ;  /* 0x0000006295957276 */ /* 0x000fe20007810063 */
[----:B------:R-:W-:Y:S01]  /*21940*/  FFMA.FTZ R124, -R148, R0, R124 ;  /* 0x00000000947c7223 */ /* 0x000fe2000001017c */
        /* <DEDUP_REMOVED lines=10> */
[----:B------:R-:W-:Y:S02]  /*219f0*/  FMNMX3.FTZ R0, R0, R110, R111, !PT ;  /* 0x0000006e00007276 */ /* 0x000fe4000781006f */
[----:B------:R-:W-:Y:S02]  /*21a00*/  IADD3 R150, PT, PT, R232, -0xf9, RZ ;  /* 0xffffff07e8967810 */ /* 0x000fe40007ffe0ff */
[----:B------:R-:W-:Y:S02]  /*21a10*/  IABS R173, R149 ;  /* 0x0000009500ad7213 */ /* 0x000fe40000000000 */
[----:B------:R-:W-:Y:S02]  /*21a20*/  FMNMX3.FTZ R149, R2, R108, R109, !PT ;  /* 0x0000006c02957276 */ /* 0x000fe4000781006d */
[----:B------:R-:W-:Y:S02]  /*21a30*/  FMNMX3.FTZ R0, R0, R114, R115, !PT ;  /* 0x0000007200007276 */ /* 0x000fe40007810073 */
[----:B------:R-:W-:Y:S02]  /*21a40*/  IADD3 R172, PT, PT, R232, -0x101, RZ ;  /* 0xfffffeffe8ac7810 */ /* 0x000fe40007ffe0ff */
[----:B------:R-:W-:Y:S02]  /*21a50*/  IABS R150, R150 ;  /* 0x0000009600967213 */ /* 0x000fe40000000000 */
[----:B------:R-:W-:Y:S02]  /*21a60*/  FMNMX3.FTZ R149, R149, R112, R113, !PT ;  /* 0x0000007095957276 */ /* 0x000fe40007810071 */
[----:B------:R-:W-:Y:S02]  /*21a70*/  FMNMX3.FTZ R0, R0, R118, R119, !PT ;  /* 0x0000007600007276 */ /* 0x000fe40007810077 */
[----:B------:R-:W-:Y:S02]  /*21a80*/  IABS R172, R172 ;  /* 0x000000ac00ac7213 */ /* 0x000fe40000000000 */
[----:B------:R-:W-:Y:S02]  /*21a90*/  I2FP.F32.S32 R2, R150 ;  /* 0x0000009600027245 */ /* 0x000fe40000201400 */
[----:B------:R-:W-:Y:S02]  /*21aa0*/  FMNMX3.FTZ R149, R149, R116, R117, !PT ;  /* 0x0000007495957276 */ /* 0x000fe40007810075 */
[----:B------:R-:W-:Y:S01]  /*21ab0*/  FMNMX3.FTZ R0, R0, R122, R123, !PT ;  /* 0x0000007a00007276 */ /* 0x000fe2000781007b */
[CC--:B------:R-:W-:Y:S01]  /*21ac0*/  FFMA.FTZ R125, -R148.reuse, R2.reuse, R125 ;  /* 0x00000002947d7223 */ /* 0x0c0fe2000001017d */
[----:B------:R-:W-:Y:S01]  /*21ad0*/  I2FP.F32.S32 R173, R173 ;  /* 0x000000ad00ad7245 */ /* 0x000fe20000201400 */
[C---:B------:R-:W-:Y:S01]  /*21ae0*/  FFMA.FTZ R131, -R148.reuse, R2, R131 ;  /* 0x0000000294837223 */ /* 0x040fe20000010183 */
        /* <DEDUP_REMOVED lines=8> */
[----:B------:R-:W-:Y:S01]  /*21b70*/  IADD3 R232, PT, PT, R232, 0x100, RZ ;  /* 0x00000100e8e87810 */ /* 0x000fe20007ffe0ff */
        /* <DEDUP_REMOVED lines=9> */
[C---:B--2---:R-:W-:Y:S01]  /*21c10*/  FMUL.FTZ R184, R3.reuse, R149 ;  /* 0x0000009503b87220 */ /* 0x044fe20000410000 */
[----:B------:R-:W1:Y:S01]  /*21c20*/  S2R R151, SR_TID.X ;  /* 0x0000000000977919 */ /* 0x000e620000002100 */
[C---:B------:R-:W-:Y:S01]  /*21c30*/  FSETP.NEU.FTZ.AND P0, PT, R150.reuse, -INF , PT ;  /* 0xff8000009600780b */ /* 0x040fe20003f1d000 */
[C---:B------:R-:W-:Y:S01]  /*21c40*/  FMUL.FTZ R182, R3.reuse, R150 ;  /* 0x0000009603b67220 */ /* 0x040fe20000410000 */
[C---:B------:R-:W-:Y:S01]  /*21c50*/  FMUL.FTZ R2, R3.reuse, R0 ;  /* 0x0000000003027220 */ /* 0x040fe20000410000 */
[----:B------:R-:W-:Y:S03]  /*21c60*/  FADD.FTZ R0, -R150, R152 ;  /* 0x0000009896007221 */ /* 0x000fe60000010100 */
[----:B------:R-:W-:Y:S01]  /*21c70*/  FSEL R182, R182, RZ, P0 ;  /* 0x000000ffb6b67208 */ /* 0x000fe20000000000 */
[----:B------:R-:W-:Y:S01]  /*21c80*/  FMUL.FTZ R0, R3, R0 ;  /* 0x0000000003007220 */ /* 0x000fe20000410000 */
[----:B------:R-:W2:Y:S01]  /*21c90*/  MUFU.EX2 R2, R2 ;  /* 0x0000000200027308 */ /* 0x000ea20000000800 */
[----:B------:R-:W-:Y:S02]  /*21ca0*/  FSETP.NEU.FTZ.AND P0, PT, R149, -INF , PT ;  /* 0xff8000009500780b */ /* 0x000fe40003f1d000 */
[-CC-:B------:R-:W-:Y:S01]  /*21cb0*/  FFMA.FTZ R4, R4, R3.reuse, -R182.reuse ;  /* 0x0000000304047223 */ /* 0x180fe200000108b6 */
[-CC-:B------:R-:W-:Y:S01]  /*21cc0*/  FFMA.FTZ R24, R24, R3.reuse, -R182.reuse ;  /* 0x0000000318187223 */ /* 0x180fe200000108b6 */
[-CC-:B------:R-:W-:Y:S01]  /*21cd0*/  FFMA.FTZ R25, R25, R3.reuse, -R182.reuse ;  /* 0x0000000319197223 */ /* 0x180fe200000108b6 */
[-CC-:B------:R-:W-:Y:S01]  /*21ce0*/  FFMA.FTZ R28, R28, R3.reuse, -R182.reuse ;  /* 0x000000031c1c7223 */ /* 0x180fe200000108b6 */
[-CC-:B------:R-:W-:Y:S03]  /*21cf0*/  FFMA.FTZ R29, R29, R3.reuse, -R182.reuse ;  /* 0x000000031d1d7223 */ /* 0x180fe600000108b6 */
[----:B------:R3:W-:Y:S01]  /*21d00*/  MUFU.EX2 R198, R4 ;  /* 0x0000000400c67308 */ /* 0x0007e20000000800 */
[----:B------:R-:W-:Y:S01]  /*21d10*/  FSEL R184, R184, RZ, P0 ;  /* 0x000000ffb8b87208 */ /* 0x000fe20000000000 */
[-CC-:B------:R-:W-:Y:S01]  /*21d20*/  FFMA.FTZ R8, R8, R3.reuse, -R182.reuse ;  /* 0x0000000308087223 */ /* 0x180fe200000108b6 */
[-CC-:B------:R-:W-:Y:S01]  /*21d30*/  FFMA.FTZ R32, R32, R3.reuse, -R182.reuse ;  /* 0x0000000320207223 */ /* 0x180fe200000108b6 */
[-CC-:B------:R-:W-:Y:S01]  /*21d40*/  FFMA.FTZ R33, R33, R3.reuse, -R182.reuse ;  /* 0x0000000321217223 */ /* 0x180fe200000108b6 */
[-C--:B------:R-:W-:Y:S01]  /*21d50*/  FFMA.FTZ R36, R36, R3.reuse, -R182 ;  /* 0x0000000324247223 */ /* 0x080fe200000108b6 */
[-CC-:B------:R-:W-:Y:S01]  /*21d60*/  FFMA.FTZ R26, R26, R3.reuse, -R184.reuse ;  /* 0x000000031a1a7223 */ /* 0x180fe200000108b8 */
[-C--:B------:R-:W-:Y:S03]  /*21d70*/  FFMA.FTZ R27, R27, R3.reuse, -R184 ;  /* 0x000000031b1b7223 */ /* 0x080fe600000108b8 */
[----:B------:R4:W-:Y:S01]  /*21d80*/  MUFU.EX2 R201, R8 ;  /* 0x0000000800c97308 */ /* 0x0009e20000000800 */
[-C--:B------:R-:W-:Y:S01]  /*21d90*/  FFMA.FTZ R9, R9, R3.reuse, -R182 ;  /* 0x0000000309097223 */ /* 0x080fe200000108b6 */
[-CC-:B------:R-:W-:Y:S01]  /*21da0*/  FFMA.FTZ R10, R10, R3.reuse, -R184.reuse ;  /* 0x000000030a0a7223 */ /* 0x180fe200000108b8 */
[-C--:B------:R-:W-:Y:S01]  /*21db0*/  FFMA.FTZ R11, R11, R3.reuse, -R184 ;  /* 0x000000030b0b7223 */ /* 0x080fe200000108b8 */
[-C--:B------:R-:W-:Y:S01]  /*21dc0*/  FFMA.FTZ R5, R5, R3.reuse, -R182 ;  /* 0x0000000305057223 */ /* 0x080fe200000108b6 */
[-CC-:B------:R-:W-:Y:S01]  /*21dd0*/  FFMA.FTZ R6, R6, R3.reuse, -R184.reuse ;  /* 0x0000000306067223 */ /* 0x180fe200000108b8 */
[-C--:B------:R-:W-:Y:S01]  /*21de0*/  FFMA.FTZ R7, R7, R3.reuse, -R184 ;  /* 0x0000000307077223 */ /* 0x080fe200000108b8 */
[C---:B-1----:R-:W-:Y:S03]  /*21df0*/  LOP3.LUT P0, RZ, R151.reuse, 0x2, RZ, 0xc0, !PT ;  /* 0x0000000297ff7812 */ /* 0x042fe6000780c0ff */
[----:B------:R-:W1:Y:S01]  /*21e00*/  MUFU.EX2 R0, R0 ;  /* 0x0000000000007308 */ /* 0x000e620000000800 */
[----:B---3--:R-:W-:Y:S01]  /*21e10*/  SHF.L.U32 R4, R151, 0x6, RZ ;  /* 0x0000000697047819 */ /* 0x008fe200000006ff */
[-CC-:B------:R-:W-:Y:S01]  /*21e20*/  FFMA.FTZ R12, R12, R3.reuse, -R182.reuse ;  /* 0x000000030c0c7223 */ /* 0x180fe200000108b6 */
[----:B------:R-:W-:Y:S01]  /*21e30*/  MOV R151, 0x20 ;  /* 0x0000002000977802 */ /* 0x000fe20000000f00 */
[-C--:B------:R-:W-:Y:S01]  /*21e40*/  FFMA.FTZ R13, R13, R3.reuse, -R182 ;  /* 0x000000030d0d7223 */ /* 0x080fe200000108b6 */
[----:B------:R-:W-:Y:S01]  /*21e50*/  LOP3.LUT R4, R153, 0x200, R4, 0xf8, !PT ;  /* 0x0000020099047812 */ /* 0x000fe200078ef804 */
[-CC-:B------:R-:W-:Y:S01]  /*21e60*/  FFMA.FTZ R14, R14, R3.reuse, -R184.reuse ;  /* 0x000000030e0e7223 */ /* 0x180fe200000108b8 */
[----:B------:R-:W-:Y:S03]  /*21e70*/  SEL R151, R151, 0xffffffe0, !P0 ;  /* 0xffffffe097977807 */ /* 0x000fe60004000000 */
[----:B------:R3:W-:Y:S01]  /*21e80*/  MUFU.EX2 R202, R9 ;  /* 0x0000000900ca7308 */ /* 0x0007e20000000800 */
[----:B------:R-:W-:Y:S01]  /*21e90*/  LEA R180, R4, UR8, 0x1 ;  /* 0x0000000804b47c11 */ /* 0x000fe2000f8e08ff */
[--C-:B------:R-:W-:Y:S01]  /*21ea0*/  FFMA.FTZ R15, R15, R3, -R184.reuse ;  /* 0x000000030f0f7223 */ /* 0x100fe200000108b8 */
[C---:B--2---:R-:W-:Y:S01]  /*21eb0*/  FMUL.FTZ R134, R2.reuse, R134 ;  /* 0x0000008602867220 */ /* 0x044fe20000410000 */
[----:B------:R-:W-:Y:S01]  /*21ec0*/  FMUL.FTZ R135, R2, R135 ;  /* 0x0000008702877220 */ /* 0x000fe20000410000 */
[C---:B------:R-:W-:Y:S01]  /*21ed0*/  IADD3 R153, PT, PT, R151.reuse, R180, RZ ;  /* 0x000000b497997210 */ /* 0x040fe20007ffe0ff */
[----:B------:R-:W2:Y:S01]  /*21ee0*/  LDSM.16.MT88.4 R172, [R180+0xa000] ;  /* 0x00a00000b4ac783b */ /* 0x000ea20000004200 */
[C---:B----4-:R-:W-:Y:S03]  /*21ef0*/  IADD3 R8, PT, PT, R180.reuse, 0xa000, RZ ;  /* 0x0000a000b4087810 */ /* 0x050fe60007ffe0ff */
[----:B------:R4:W-:Y:S01]  /*21f00*/  MUFU.EX2 R200, R10 ;  /* 0x0000000a00c87308 */ /* 0x0009e20000000800 */
[----:B------:R-:W-:Y:S01]  /*21f10*/  IADD3 R152, PT, PT, R180, 0xa040, RZ ;  /* 0x0000a040b4987810 */ /* 0x000fe20007ffe0ff */
[----:B-1----:R-:W-:Y:S01]  /*21f20*/  FMUL.FTZ R4, R0, R156 ;  /* 0x0000009c00047220 */ /* 0x002fe20000410000 */
[----:B------:R-:W-:Y:S01]  /*21f30*/  @P2 IADD3 R152, PT, PT, R8, -0x40, RZ ;  /* 0xffffffc008982810 */ /* 0x000fe20007ffe0ff */
[C---:B------:R-:W-:Y:S01]  /*21f40*/  FMUL.FTZ R8, R0.reuse, R160 ;  /* 0x000000a000087220 */ /* 0x040fe20000410000 */
[C---:B------:R-:W-:Y:S01]  /*21f50*/  FMUL.FTZ R132, R0.reuse, R132 ;  /* 0x0000008400847220 */ /* 0x040fe20000410000 */
[----:B------:R-:W1:Y:S01]  /*21f60*/  LDSM.16.MT88.4 R176, [R153+0xa000] ;  /* 0x00a0000099b0783b */ /* 0x000e620000004200 */
[----:B------:R-:W-:Y:S03]  /*21f70*/  IADD3 R151, PT, PT, R151, R152, RZ ;  /* 0x0000009897977210 */ /* 0x000fe60007ffe0ff */
[----:B------:R5:W-:Y:S01]  /*21f80*/  MUFU.EX2 R199, R11 ;  /* 0x0000000b00c77308 */ /* 0x000be20000000800 */
[C---:B---3--:R-:W-:Y:S01]  /*21f90*/  FMUL.FTZ R9, R0.reuse, R161 ;  /* 0x000000a100097220 */ /* 0x048fe20000410000 */
[----:B------:R-:W-:Y:S01]  /*21fa0*/  FMUL.FTZ R133, R0, R133 ;  /* 0x0000008500857220 */ /* 0x000fe20000410000 */
[C---:B------:R-:W-:Y:S01]  /*21fb0*/  FMUL.FTZ R138, R2.reuse, R138 ;  /* 0x0000008a028a7220 */ /* 0x040fe20000410000 */
[----:B------:R-:W-:Y:S01]  /*21fc0*/  FMUL.FTZ R139, R2, R139 ;  /* 0x0000008b028b7220 */ /* 0x000fe20000410000 */
[C---:B------:R-:W-:Y:S01]  /*21fd0*/  FMUL.FTZ R136, R0.reuse, R136 ;  /* 0x0000008800887220 */ /* 0x040fe20000410000 */
[----:B------:R-:W-:Y:S01]  /*21fe0*/  FMUL.FTZ R137, R0, R137 ;  /* 0x0000008900897220 */ /* 0x000fe20000410000 */
[-CC-:B------:R-:W-:Y:S03]  /*21ff0*/  FFMA.FTZ R30, R30, R3.reuse, -R184.reuse ;  /* 0x000000031e1e7223 */ /* 0x180fe600000108b8 */
[----:B------:R3:W2:Y:S01]  /*22000*/  MUFU.EX2 R197, R5 ;  /* 0x0000000500c57308 */ /* 0x0006a20000000800 */
[----:B----4-:R-:W-:Y:S01]  /*22010*/  FMUL.FTZ R10, R2, R162 ;  /* 0x000000a2020a7220 */ /* 0x010fe20000410000 */
[-CC-:B------:R-:W-:Y:S01]  /*22020*/  FFMA.FTZ R31, R31, R3.reuse, -R184.reuse ;  /* 0x000000031f1f7223 */ /* 0x180fe200000108b8 */
[-CC-:B------:R-:W-:Y:S01]  /*22030*/  FFMA.FTZ R34, R34, R3.reuse, -R184.reuse ;  /* 0x0000000322227223 */ /* 0x180fe200000108b8 */
[-C--:B------:R-:W-:Y:S01]  /*22040*/  FFMA.FTZ R35, R35, R3.reuse, -R184 ;  /* 0x0000000323237223 */ /* 0x080fe200000108b8 */
[-C--:B------:R-:W-:Y:S01]  /*22050*/  FFMA.FTZ R37, R37, R3.reuse, -R182 ;  /* 0x0000000325257223 */ /* 0x080fe200000108b6 */
[-CC-:B------:R-:W-:Y:S01]  /*22060*/  FFMA.FTZ R38, R38, R3.reuse, -R184.reuse ;  /* 0x0000000326267223 */ /* 0x180fe200000108b8 */
[----:B------:R-:W-:Y:S03]  /*22070*/  FFMA.FTZ R39, R39, R3, -R184 ;  /* 0x0000000327277223 */ /* 0x000fe600000108b8 */
[----:B------:R4:W-:Y:S01]  /*22080*/  MUFU.EX2 R196, R6 ;  /* 0x0000000600c47308 */ /* 0x0009e20000000800 */
[C---:B-----5:R-:W-:Y:S01]  /*22090*/  FMUL.FTZ R11, R2.reuse, R163 ;  /* 0x000000a3020b7220 */ /* 0x060fe20000410000 */
[C---:B------:R-:W-:Y:S01]  /*220a0*/  FMUL.FTZ R142, R2.reuse, R142 ;  /* 0x0000008e028e7220 */ /* 0x040fe20000410000 */
[----:B------:R-:W5:Y:S01]  /*220b0*/  LDSM.16.MT88.4 R160, [R152] ;  /* 0x0000000098a0783b */ /* 0x000f620000004200 */
[----:B------:R-:W-:Y:S01]  /*220c0*/  FMUL.FTZ R143, R2, R143 ;  /* 0x0000008f028f7220 */ /* 0x000fe20000410000 */
[C---:B------:R-:W-:Y:S01]  /*220d0*/  FMUL.FTZ R140, R0.reuse, R140 ;  /* 0x0000008c008c7220 */ /* 0x040fe20000410000 */
[----:B------:R-:W-:Y:S01]  /*220e0*/  FMUL.FTZ R141, R0, R141 ;  /* 0x0000008d008d7220 */ /* 0x000fe20000410000 */
[--C-:B------:R-:W-:Y:S03]  /*220f0*/  FFMA.FTZ R16, R16, R3, -R182.reuse ;  /* 0x0000000310107223 */ /* 0x100fe600000108b6 */
[----:B------:R1:W1:Y:S01]  /*22100*/  MUFU.EX2 R195, R7 ;  /* 0x0000000700c37308 */ /* 0x0002620000000800 */
[----:B---3--:R-:W-:Y:S01]  /*22110*/  FMUL.FTZ R5, R0, R157 ;  /* 0x0000009d00057220 */ /* 0x008fe20000410000 */
[----:B--2---:R-:W-:Y:S01]  /*22120*/  F2FP.F16.F32.PACK_AB R156, R197, R198 ;  /* 0x000000c6c59c723e */ /* 0x004fe200000000ff */
[-C--:B------:R-:W-:Y:S01]  /*22130*/  FFMA.FTZ R17, R17, R3.reuse, -R182 ;  /* 0x0000000311117223 */ /* 0x080fe200000108b6 */
[-CC-:B------:R-:W-:Y:S01]  /*22140*/  FFMA.FTZ R18, R18, R3.reuse, -R184.reuse ;  /* 0x0000000312127223 */ /* 0x180fe200000108b8 */
[----:B------:R-:W-:Y:S01]  /*22150*/  FFMA.FTZ R19, R19, R3, -R184 ;  /* 0x0000000313137223 */ /* 0x000fe200000108b8 */
[C---:B------:R-:W-:Y:S01]  /*22160*/  FMUL.FTZ R146, R2.reuse, R146 ;  /* 0x0000009202927220 */ /* 0x040fe20000410000 */
[C---:B------:R-:W-:Y:S03]  /*22170*/  FMUL.FTZ R147, R2.reuse, R147 ;  /* 0x0000009302937220 */ /* 0x040fe60000410000 */
[----:B------:R2:W-:Y:S01]  /*22180*/  MUFU.EX2 R194, R12 ;  /* 0x0000000c00c27308 */ /* 0x0005e20000000800 */
[----:B----4-:R-:W-:Y:S01]  /*22190*/  FMUL.FTZ R6, R2, R158 ;  /* 0x0000009e02067220 */ /* 0x010fe20000410000 */
[----:B------:R-:W-:Y:S01]  /*221a0*/  F2FP.F16.F32.PACK_AB R158, R202, R201 ;  /* 0x000000c9ca9e723e */ /* 0x000fe200000000ff */
[C---:B------:R-:W-:Y:S01]  /*221b0*/  FMUL.FTZ R144, R0.reuse, R144 ;  /* 0x0000009000907220 */ /* 0x040fe20000410000 */
[----:B------:R-:W-:Y:S01]  /*221c0*/  FMUL.FTZ R145, R0, R145 ;  /* 0x0000009100917220 */ /* 0x000fe20000410000 */
[-CC-:B------:R-:W-:Y:S01]  /*221d0*/  FFMA.FTZ R20, R20, R3.reuse, -R182.reuse ;  /* 0x0000000314147223 */ /* 0x180fe200000108b6 */
[-C--:B------:R-:W-:Y:S01]  /*221e0*/  FFMA.FTZ R21, R21, R3.reuse, -R182 ;  /* 0x0000000315157223 */ /* 0x080fe200000108b6 */
[--C-:B------:R-:W-:Y:S03]  /*221f0*/  FFMA.FTZ R22, R22, R3, -R184.reuse ;  /* 0x0000000316167223 */ /* 0x100fe600000108b8 */
[----:B------:R3:W4:Y:S01]  /*22200*/  MUFU.EX2 R193, R13 ;  /* 0x0000000d00c17308 */ /* 0x0007220000000800 */
[----:B-1----:R-:W-:Y:S01]  /*22210*/  FMUL.FTZ R7, R2, R159 ;  /* 0x0000009f02077220 */ /* 0x002fe20000410000 */
[----:B------:R-:W-:Y:S01]  /*22220*/  F2FP.F16.F32.PACK_AB R157, R195, R196 ;  /* 0x000000c4c39d723e */ /* 0x000fe200000000ff */
[-C--:B------:R-:W-:Y:S01]  /*22230*/  FFMA.FTZ R23, R23, R3.reuse, -R184 ;  /* 0x0000000317177223 */ /* 0x080fe200000108b8 */
[----:B------:R-:W-:Y:S01]  /*22240*/  F2FP.F16.F32.PACK_AB R159, R199, R200 ;  /* 0x000000c8c79f723e */ /* 0x000fe200000000ff */
[-CC-:B------:R-:W-:Y:S01]  /*22250*/  FFMA.FTZ R57, R57, R3.reuse, -R182.reuse ;  /* 0x0000000339397223 */ /* 0x180fe200000108b6 */
[-CC-:B------:R-:W-:Y:S01]  /*22260*/  FFMA.FTZ R60, R60, R3.reuse, -R182.reuse ;  /* 0x000000033c3c7223 */ /* 0x180fe200000108b6 */
[-CC-:B------:R-:W-:Y:S03]  /*22270*/  FFMA.FTZ R40, R40, R3.reuse, -R182.reuse ;  /* 0x0000000328287223 */ /* 0x180fe600000108b6 */
[----:B------:R-:W-:Y:S01]  /*22280*/  MUFU.EX2 R183, R24 ;  /* 0x0000001800b77308 */ /* 0x000fe20000000800 */
[C---:B--2---:R-:W-:Y:S01]  /*22290*/  FMUL.FTZ R12, R0.reuse, R164 ;  /* 0x000000a4000c7220 */ /* 0x044fe20000410000 */
[----:B------:R-:W-:Y:S01]  /*222a0*/  FFMA.FTZ R41, R41, R3, -R182 ;  /* 0x0000000329297223 */ /* 0x000fe200000108b6 */
[C---:B------:R-:W-:Y:S07]  /*222b0*/  HMMA.16816.F32 R4, R156.reuse, R172, R4 ;  /* 0x000000ac9c04723c */ /* 0x040fee0000001804 */
[----:B------:R1:W-:Y:S01]  /*222c0*/  MUFU.EX2 R190, R14 ;  /* 0x0000000e00be7308 */ /* 0x0003e20000000800 */
[----:B---3--:R-:W-:Y:S01]  /*222d0*/  FMUL.FTZ R13, R0, R165 ;  /* 0x000000a5000d7220 */ /* 0x008fe20000410000 */
[-CC-:B------:R-:W-:Y:S01]  /*222e0*/  FFMA.FTZ R42, R42, R3.reuse, -R184.reuse ;  /* 0x000000032a2a7223 */ /* 0x180fe200000108b8 */
[C---:B------:R-:W-:Y:S01]  /*222f0*/  HMMA.16816.F32 R8, R156.reuse, R174, R8 ;  /* 0x000000ae9c08723c */ /* 0x040fe20000001808 */
[----:B------:R-:W2:Y:S02]  /*22300*/  LDSM.16.MT88.4 R172, [R151] ;  /* 0x0000000097ac783b */ /* 0x000ea40000004200 */
[-C--:B------:R-:W-:Y:S01]  /*22310*/  FFMA.FTZ R43, R43, R3.reuse, -R184 ;  /* 0x000000032b2b7223 */ /* 0x080fe200000108b8 */
[-CC-:B------:R-:W-:Y:S03]  /*22320*/  FFMA.FTZ R44, R44, R3.reuse, -R182.reuse ;  /* 0x000000032c2c7223 */ /* 0x180fe600000108b6 */
[----:B------:R3:W4:Y:S01]  /*22330*/  MUFU.EX2 R189, R15 ;  /* 0x0000000f00bd7308 */ /* 0x0007220000000800 */
        /* <DEDUP_REMOVED lines=12> */
[----:B---3--:R-:W-:Y:S01]  /*22400*/  FMUL.FTZ R15, R2, R167 ;  /* 0x000000a7020f7220 */ /* 0x008fe20000410000 */
[-CC-:B------:R-:W-:Y:S01]  /*22410*/  FFMA.FTZ R52, R52, R3.reuse, -R182.reuse ;  /* 0x0000000334347223 */ /* 0x180fe200000108b6 */
[C---:B-----5:R-:W-:Y:S01]  /*22420*/  HMMA.16816.F32 R140, R156.reuse, R160, R140 ;  /* 0x000000a09c8c723c */ /* 0x060fe2000000188c */
[----:B------:R-:W1:Y:S02]  /*22430*/  LDSM.16.MT88.4 R164, [R180+0xa800] ;  /* 0x00a80000b4a4783b */ /* 0x000e640000004200 */
[-C--:B------:R-:W-:Y:S01]  /*22440*/  FFMA.FTZ R53, R53, R3.reuse, -R182 ;  /* 0x0000000335357223 */ /* 0x080fe200000108b6 */
[-CC-:B------:R-:W-:Y:S03]  /*22450*/  FFMA.FTZ R54, R54, R3.reuse, -R184.reuse ;  /* 0x0000000336367223 */ /* 0x180fe600000108b8 */
[----:B------:R3:W-:Y:S01]  /*22460*/  MUFU.EX2 R191, R16 ;  /* 0x0000001000bf7308 */ /* 0x0007e20000000800 */
[-C--:B------:R-:W-:Y:S01]  /*22470*/  FFMA.FTZ R55, R55, R3.reuse, -R184 ;  /* 0x0000000337377223 */ /* 0x080fe200000108b8 */
[-C--:B------:R-:W-:Y:S01]  /*22480*/  FFMA.FTZ R56, R56, R3.reuse, -R182 ;  /* 0x0000000338387223 */ /* 0x080fe200000108b6 */
[C---:B------:R-:W-:Y:S01]  /*22490*/  HMMA.16816.F32 R12, R156.reuse, R162, R12 ;  /* 0x000000a29c0c723c */ /* 0x040fe2000000180c */
[----:B------:R-:W5:Y:S02]  /*224a0*/  LDSM.16.MT88.4 R160, [R153+0xa800] ;  /* 0x00a8000099a0783b */ /* 0x000f640000004200 */
[-CC-:B------:R-:W-:Y:S01]  /*224b0*/  FFMA.FTZ R58, R58, R3.reuse, -R184.reuse ;  /* 0x000000033a3a7223 */ /* 0x180fe200000108b8 */
[-C--:B------:R-:W-:Y:S03]  /*224c0*/  FFMA.FTZ R59, R59, R3.reuse, -R184 ;  /* 0x000000033b3b7223 */ /* 0x080fe600000108b8 */
[----:B------:R4:W1:Y:S01]  /*224d0*/  MUFU.EX2 R192, R17 ;  /* 0x0000001100c07308 */ /* 0x0008620000000800 */
[-C--:B------:R-:W-:Y:S01]  /*224e0*/  FFMA.FTZ R61, R61, R3.reuse, -R182 ;  /* 0x000000033d3d7223 */ /* 0x080fe200000108b6 */
[-CC-:B------:R-:W-:Y:S01]  /*224f0*/  FFMA.FTZ R62, R62, R3.reuse, -R184.reuse ;  /* 0x000000033e3e7223 */ /* 0x180fe200000108b8 */
[-C--:B------:R-:W-:Y:S01]  /*22500*/  FFMA.FTZ R63, R63, R3.reuse, -R184 ;  /* 0x000000033f3f7223 */ /* 0x080fe200000108b8 */
[C---:B--2---:R-:W-:Y:S03]  /*22510*/  HMMA.16816.F32 R144, R156.reuse, R172, R144 ;  /* 0x000000ac9c90723c */ /* 0x044fe60000001890 */
[-CC-:B------:R-:W-:Y:S03]  /*22520*/  FFMA.FTZ R64, R64, R3.reuse, -R182.reuse ;  /* 0x0000000340407223 */ /* 0x180fe600000108b6 */
[----:B------:R2:W-:Y:S01]  /*22530*/  MUFU.EX2 R188, R18 ;  /* 0x0000001200bc7308 */ /* 0x0005e20000000800 */
[----:B---3--:R-:W-:Y:S01]  /*22540*/  FMUL.FTZ R16, R0, R168 ;  /* 0x000000a800107220 */ /* 0x008fe20000410000 */
[-C--:B------:R-:W-:Y:S01]  /*22550*/  FFMA.FTZ R65, R65, R3.reuse, -R182 ;  /* 0x0000000341417223 */ /* 0x080fe200000108b6 */
[-CC-:B------:R-:W-:Y:S01]  /*22560*/  FFMA.FTZ R66, R66, R3.reuse, -R184.reuse ;  /* 0x0000000342427223 */ /* 0x180fe200000108b8 */
[-C--:B------:R-:W-:Y:S01]  /*22570*/  FFMA.FTZ R67, R67, R3.reuse, -R184 ;  /* 0x0000000343437223 */ /* 0x080fe200000108b8 */
[-CC-:B------:R-:W-:Y:S01]  /*22580*/  FFMA.FTZ R68, R68, R3.reuse, -R182.reuse ;  /* 0x0000000344447223 */ /* 0x180fe200000108b6 */
[-C--:B------:R-:W-:Y:S01]  /*22590*/  FFMA.FTZ R69, R69, R3.reuse, -R182 ;  /* 0x0000000345457223 */ /* 0x080fe200000108b6 */
[----:B------:R-:W-:Y:S03]  /*225a0*/  FFMA.FTZ R70, R70, R3, -R184 ;  /* 0x0000000346467223 */ /* 0x000fe600000108b8 */
[----:B------:R3:W5:Y:S01]  /*225b0*/  MUFU.EX2 R187, R19 ;  /* 0x0000001300bb7308 */ /* 0x0007620000000800 */
[C---:B----4-:R-:W-:Y:S01]  /*225c0*/  FMUL.FTZ R17, R0.reuse, R169 ;  /* 0x000000a900117220 */ /* 0x050fe20000410000 */
[----:B------:R-:W-:Y:S01]  /*225d0*/  FFMA.FTZ R0, R0, R242, R198 ;  /* 0x000000f200007223 */ /* 0x000fe200000100c6 */
[-C--:B------:R-:W-:Y:S01]  /*225e0*/  FFMA.FTZ R71, R71, R3.reuse, -R184 ;  /* 0x0000000347477223 */ /* 0x080fe200000108b8 */
        /* <DEDUP_REMOVED lines=11> */
[----:B------:R-:W-:Y:S03]  /*226a0*/  FFMA.FTZ R81, R81, R3, -R182 ;  /* 0x0000000351517223 */ /* 0x000fe600000108b6 */
[----:B------:R-:W-:Y:S01]  /*226b0*/  MUFU.EX2 R57, R57 ;  /* 0x0000003900397308 */ /* 0x000fe20000000800 */
[----:B---3--:R-:W-:Y:S01]  /*226c0*/  FMUL.FTZ R19, R2, R171 ;  /* 0x000000ab02137220 */ /* 0x008fe20000410000 */
[-CC-:B------:R-:W-:Y:S01]  /*226d0*/  FFMA.FTZ R82, R82, R3.reuse, -R184.reuse ;  /* 0x0000000352527223 */ /* 0x180fe200000108b8 */
[----:B------:R-:W2:Y:S01]  /*226e0*/  LDSM.16.MT88.4 R168, [R152+0x800] ;  /* 0x0008000098a8783b */ /* 0x000ea20000004200 */
[-C--:B------:R-:W-:Y:S01]  /*226f0*/  FFMA.FTZ R83, R83, R3.reuse, -R184 ;  /* 0x0000000353537223 */ /* 0x080fe200000108b8 */
[-CC-:B------:R-:W-:Y:S01]  /*22700*/  FFMA.FTZ R84, R84, R3.reuse, -R182.reuse ;  /* 0x0000000354547223 */ /* 0x180fe200000108b6 */
[-C--:B------:R-:W-:Y:S01]  /*22710*/  FFMA.FTZ R85, R85, R3.reuse, -R182 ;  /* 0x0000000355557223 */ /* 0x080fe200000108b6 */
[-CC-:B------:R-:W-:Y:S01]  /*22720*/  FFMA.FTZ R86, R86, R3.reuse, -R184.reuse ;  /* 0x0000000356567223 */ /* 0x180fe200000108b8 */
[----:B------:R-:W-:Y:S02]  /*22730*/  HMMA.16816.F32 R16, R156, R174, R16 ;  /* 0x000000ae9c10723c */ /* 0x000fe40000001810 */
[----:B------:R-:W-:Y:S01]  /*22740*/  MUFU.EX2 R60, R60 ;  /* 0x0000003c003c7308 */ /* 0x000fe20000000800 */
[----:B------:R-:W-:Y:S01]  /*22750*/  F2FP.F16.F32.PACK_AB R156, R193, R194 ;  /* 0x000000c2c19c723e */ /* 0x000fe200000000ff */
[----:B------:R-:W3:Y:S01]  /*22760*/  LDSM.16.MT88.4 R172, [R151+0x800] ;  /* 0x0008000097ac783b */ /* 0x000ee20000004200 */
[----:B------:R-:W-:Y:S01]  /*22770*/  F2FP.F16.F32.PACK_AB R157, R189, R190 ;  /* 0x000000bebd9d723e */ /* 0x000fe200000000ff */
[----:B------:R-:W-:Y:S01]  /*22780*/  FFMA.FTZ R87, R87, R3, -R184 ;  /* 0x0000000357577223 */ /* 0x000fe200000108b8 */
[----:B-1----:R-:W-:Y:S01]  /*22790*/  F2FP.F16.F32.PACK_AB R158, R192, R191 ;  /* 0x000000bfc09e723e */ /* 0x002fe200000000ff */
[-CC-:B------:R-:W-:Y:S01]  /*227a0*/  FFMA.FTZ R88, R88, R3.reuse, -R182.reuse ;  /* 0x0000000358587223 */ /* 0x180fe200000108b6 */
[----:B-----5:R-:W-:Y:S03]  /*227b0*/  F2FP.F16.F32.PACK_AB R159, R187, R188 ;  /* 0x000000bcbb9f723e */ /* 0x020fe600000000ff */
[----:B------:R-:W-:Y:S01]  /*227c0*/  MUFU.EX2 R185, R20 ;  /* 0x0000001400b97308 */ /* 0x000fe20000000800 */
[-C--:B------:R-:W-:Y:S01]  /*227d0*/  FFMA.FTZ R89, R89, R3.reuse, -R182 ;  /* 0x0000000359597223 */ /* 0x080fe200000108b6 */
[----:B----4-:R-:W-:Y:S01]  /*227e0*/  LDSM.16.MT88.4 R24, [R152+0x1000] ;  /* 0x001000009818783b */ /* 0x010fe20000004200 */
[-CC-:B------:R-:W-:Y:S01]  /*227f0*/  FFMA.FTZ R90, R90, R3.reuse, -R184.reuse ;  /* 0x000000035a5a7223 */ /* 0x180fe200000108b8 */
[-C--:B------:R-:W-:Y:S01]  /*22800*/  FFMA.FTZ R91, R91, R3.reuse, -R184 ;  /* 0x000000035b5b7223 */ /* 0x080fe200000108b8 */
[-CC-:B------:R-:W-:Y:S01]  /*22810*/  FFMA.FTZ R92, R92, R3.reuse, -R182.reuse ;  /* 0x000000035c5c7223 */ /* 0x180fe200000108b6 */
[C---:B------:R-:W-:Y:S04]  /*22820*/  HMMA.16816.F32 R4, R156.reuse, R164, R4 ;  /* 0x000000a49c04723c */ /* 0x040fe80000001804 */
[----:B------:R-:W1:Y:S01]  /*22830*/  MUFU.EX2 R186, R21 ;  /* 0x0000001500ba7308 */ /* 0x000e620000000800 */
[-C--:B------:R-:W-:Y:S01]  /*22840*/  FFMA.FTZ R93, R93, R3.reuse, -R182 ;  /* 0x000000035d5d7223 */ /* 0x080fe200000108b6 */
[-CC-:B------:R-:W-:Y:S01]  /*22850*/  FFMA.FTZ R94, R94, R3.reuse, -R184.reuse ;  /* 0x000000035e5e7223 */ /* 0x180fe200000108b8 */
[-C--:B------:R-:W-:Y:S01]  /*22860*/  FFMA.FTZ R95, R95, R3.reuse, -R184 ;  /* 0x000000035f5f7223 */ /* 0x080fe200000108b8 */
[-CC-:B------:R-:W-:Y:S01]  /*22870*/  FFMA.FTZ R96, R96, R3.reuse, -R182.reuse ;  /* 0x0000000360607223 */ /* 0x180fe200000108b6 */
[-C--:B------:R-:W-:Y:S01]  /*22880*/  FFMA.FTZ R97, R97, R3.reuse, -R182 ;  /* 0x0000000361617223 */ /* 0x080fe200000108b6 */
[C---:B------:R-:W-:Y:S01]  /*22890*/  HMMA.16816.F32 R8, R156.reuse, R166, R8 ;  /* 0x000000a69c08723c */ /* 0x040fe20000001808 */
[----:B------:R-:W-:Y:S03]  /*228a0*/  LDSM.16.MT88.4 R164, [R153+0xb000] ;  /* 0x00b0000099a4783b */ /* 0x000fe60000004200 */
[----:B------:R4:W-:Y:S01]  /*228b0*/  MUFU.EX2 R181, R22 ;  /* 0x0000001600b57308 */ /* 0x0009e20000000800 */
[-CC-:B------:R-:W-:Y:S01]  /*228c0*/  FFMA.FTZ R98, R98, R3.reuse, -R184.reuse ;  /* 0x0000000362627223 */ /* 0x180fe200000108b8 */
[-C--:B------:R-:W-:Y:S01]  /*228d0*/  FFMA.FTZ R99, R99, R3.reuse, -R184 ;  /* 0x0000000363637223 */ /* 0x080fe200000108b8 */
[-CC-:B------:R-:W-:Y:S01]  /*228e0*/  FFMA.FTZ R100, R100, R3.reuse, -R182.reuse ;  /* 0x0000000364647223 */ /* 0x180fe200000108b6 */
[-C--:B------:R-:W-:Y:S01]  /*228f0*/  FFMA.FTZ R101, R101, R3.reuse, -R182 ;  /* 0x0000000365657223 */ /* 0x080fe200000108b6 */
[--C-:B------:R-:W-:Y:S01]  /*22900*/  FFMA.FTZ R102, R102, R3, -R184.reuse ;  /* 0x0000000366667223 */ /* 0x100fe200000108b8 */
[C---:B------:R-:W-:Y:S04]  /*22910*/  HMMA.16816.F32 R132, R156.reuse, R160, R132 ;  /* 0x000000a09c84723c */ /* 0x040fe80000001884 */
[----:B------:R-:W5:Y:S01]  /*22920*/  MUFU.EX2 R178, R23 ;  /* 0x0000001700b27308 */ /* 0x000f620000000800 */
[----:B-1----:R-:W-:Y:S01]  /*22930*/  F2FP.F16.F32.PACK_AB R20, R186, R185 ;  /* 0x000000b9ba14723e */ /* 0x002fe200000000ff */
[-C--:B------:R-:W-:Y:S01]  /*22940*/  FFMA.FTZ R103, R103, R3.reuse, -R184 ;  /* 0x0000000367677223 */ /* 0x080fe200000108b8 */
[-CC-:B------:R-:W-:Y:S01]  /*22950*/  FFMA.FTZ R104, R104, R3.reuse, -R182.reuse ;  /* 0x0000000368687223 */ /* 0x180fe200000108b6 */
[-C--:B------:R-:W-:Y:S01]  /*22960*/  FFMA.FTZ R105, R105, R3.reuse, -R182 ;  /* 0x0000000369697223 */ /* 0x080fe200000108b6 */
[--C-:B------:R-:W-:Y:S01]  /*22970*/  FFMA.FTZ R106, R106, R3, -R184.reuse ;  /* 0x000000036a6a7223 */ /* 0x100fe200000108b8 */
[C---:B------:R-:W-:Y:S01]  /*22980*/  HMMA.16816.F32 R136, R156.reuse, R162, R136 ;  /* 0x000000a29c88723c */ /* 0x040fe20000001888 */
[----:B------:R-:W1:Y:S03]  /*22990*/  LDSM.16.MT88.4 R160, [R180+0xb000] ;  /* 0x00b00000b4a0783b */ /* 0x000e660000004200 */
[----:B------:R-:W-:Y:S01]  /*229a0*/  MUFU.EX2 R40, R40 ;  /* 0x0000002800287308 */ /* 0x000fe20000000800 */
[----:B----4-:R-:W-:Y:S01]  /*229b0*/  F2FP.F16.F32.PACK_AB R22, R179, R183 ;  /* 0x000000b7b316723e */ /* 0x010fe200000000ff */
[----:B------:R-:W-:Y:S01]  /*229c0*/  FFMA.FTZ R107, R107, R3, -R184 ;  /* 0x000000036b6b7223 */ /* 0x000fe200000108b8 */
[----:B------:R-:W-:Y:S01]  /*229d0*/  FFMA.FTZ R2, R2, R243, R196 ;  /* 0x000000f302027223 */ /* 0x000fe200000100c4 */
[-CC-:B------:R-:W-:Y:S01]  /*229e0*/  FFMA.FTZ R108, R108, R3.reuse, -R182.reuse ;  /* 0x000000036c6c7223 */ /* 0x180fe200000108b6 */
[----:B------:R-:W-:Y:S01]  /*229f0*/  FFMA.FTZ R109, R109, R3, -R182 ;  /* 0x000000036d6d7223 */ /* 0x000fe200000108b6 */
[C---:B--2---:R-:W-:Y:S04]  /*22a00*/  HMMA.16816.F32 R140, R156.reuse, R168, R140 ;  /* 0x000000a89c8c723c */ /* 0x044fe8000000188c */
[----:B------:R-:W-:Y:S01]  /*22a10*/  MUFU.EX2 R169, R30 ;  /* 0x0000001e00a97308 */ /* 0x000fe20000000800 */
[----:B-----5:R-:W-:Y:S01]  /*22a20*/  F2FP.F16.F32.PACK_AB R21, R178, R181 ;  /* 0x000000b5b215723e */ /* 0x020fe200000000ff */
[----:B------:R-:W-:Y:S01]  /*22a30*/  FADD.FTZ R2, R195, R2 ;  /* 0x00000002c3027221 */ /* 0x000fe20000010000 */
[----:B------:R-:W-:Y:S01]  /*22a40*/  F2FP.F16.F32.PACK_AB R23, R176, R177 ;  /* 0x000000b1b017723e */ /* 0x000fe200000000ff */
        /* <DEDUP_REMOVED lines=9> */
[C---:B---3--:R-:W-:Y:S04]  /*22ae0*/  HMMA.16816.F32 R144, R156.reuse, R172, R144 ;  /* 0x000000ac9c90723c */ /* 0x048fe80000001890 */
[----:B------:R-:W-:Y:S01]  /*22af0*/  MUFU.EX2 R172, R29 ;  /* 0x0000001d00ac7308 */ /* 0x000fe20000000800 */
[-C--:B------:R-:W-:Y:S01]  /*22b00*/  FFMA.FTZ R117, R117, R3.reuse, -R182 ;  /* 0x0000000375757223 */ /* 0x080fe200000108b6 */
[-CC-:B------:R-:W-:Y:S01]  /*22b10*/  FFMA.FTZ R118, R118, R3.reuse, -R184.reuse ;  /* 0x0000000376767223 */ /* 0x180fe200000108b8 */
[-C--:B------:R-:W-:Y:S01]  /*22b20*/  FFMA.FTZ R119, R119, R3.reuse, -R184 ;  /* 0x0000000377777223 */ /* 0x080fe200000108b8 */
[-CC-:B------:R-:W-:Y:S01]  /*22b30*/  FFMA.FTZ R120, R120, R3.reuse, -R182.reuse ;  /* 0x0000000378787223 */ /* 0x180fe200000108b6 */
[-C--:B------:R-:W-:Y:S01]  /*22b40*/  FFMA.FTZ R121, R121, R3.reuse, -R182 ;  /* 0x0000000379797223 */ /* 0x080fe200000108b6 */
[----:B------:R-:W-:Y:S01]  /*22b50*/  HMMA.16816.F32 R16, R156, R174, R16 ;  /* 0x000000ae9c10723c */ /* 0x000fe20000001810 */
[----:B------:R-:W2:Y:S03]  /*22b60*/  LDSM.16.MT88.4 R156, [R151+0x1000] ;  /* 0x00100000979c783b */ /* 0x000ea60000004200 */
[----:B------:R3:W-:Y:S01]  /*22b70*/  MUFU.EX2 R168, R31 ;  /* 0x0000001f00a87308 */ /* 0x0007e20000000800 */
[-CC-:B------:R-:W-:Y:S01]  /*22b80*/  FFMA.FTZ R122, R122, R3.reuse, -R184.reuse ;  /* 0x000000037a7a7223 */ /* 0x180fe200000108b8 */
[-C--:B------:R-:W-:Y:S01]  /*22b90*/  FFMA.FTZ R123, R123, R3.reuse, -R184 ;  /* 0x000000037b7b7223 */ /* 0x080fe200000108b8 */
[-CC-:B------:R-:W-:Y:S01]  /*22ba0*/  FFMA.FTZ R124, R124, R3.reuse, -R182.reuse ;  /* 0x000000037c7c7223 */ /* 0x180fe200000108b6 */
[-C--:B------:R-:W-:Y:S01]  /*22bb0*/  FFMA.FTZ R125, R125, R3.reuse, -R182 ;  /* 0x000000037d7d7223 */ /* 0x080fe200000108b6 */
[-CC-:B------:R-:W-:Y:S01]  /*22bc0*/  FFMA.FTZ R126, R126, R3.reuse, -R184.reuse ;  /* 0x000000037e7e7223 */ /* 0x180fe200000108b8 */
[-C--:B------:R-:W-:Y:S01]  /*22bd0*/  FFMA.FTZ R127, R127, R3.reuse, -R184 ;  /* 0x000000037f7f7223 */ /* 0x080fe200000108b8 */
[C---:B-1----:R-:W-:Y:S03]  /*22be0*/  HMMA.16816.F32 R4, R20.reuse, R160, R4 ;  /* 0x000000a01404723c */ /* 0x042fe60000001804 */
[----:B------:R-:W-:Y:S02]  /*22bf0*/  MUFU.EX2 R170, R32 ;  /* 0x0000002000aa7308 */ /* 0x000fe40000000800 */
[-C--:B------:R-:W-:Y:S01]  /*22c00*/  FFMA.FTZ R128, R128, R3.reuse, -R182 ;  /* 0x0000000380807223 */ /* 0x080fe200000108b6 */
[-C--:B------:R-:W-:Y:S01]  /*22c10*/  FFMA.FTZ R130, R130, R3.reuse, -R184 ;  /* 0x0000000382827223 */ /* 0x080fe200000108b8 */
[-C--:B------:R-:W-:Y:S01]  /*22c20*/  FFMA.FTZ R182, R129, R3.reuse, -R182 ;  /* 0x0000000381b67223 */ /* 0x080fe200000108b6 */
[C---:B------:R-:W-:Y:S01]  /*22c30*/  HMMA.16816.F32 R8, R20.reuse, R162, R8 ;  /* 0x000000a21408723c */ /* 0x040fe20000001808 */
[----:B------:R-:W-:Y:S04]  /*22c40*/  LDSM.16.MT88.4 R160, [R153+0xb800] ;  /* 0x00b8000099a0783b */ /* 0x000fe80000004200 */
[----:B------:R-:W-:Y:S01]  /*22c50*/  MUFU.EX2 R41, R41 ;  /* 0x0000002900297308 */ /* 0x000fe20000000800 */
[----:B------:R-:W-:Y:S01]  /*22c60*/  FFMA.FTZ R184, R131, R3, -R184 ;  /* 0x0000000383b87223 */ /* 0x000fe200000108b8 */
[----:B------:R-:W-:Y:S01]  /*22c70*/  ISETP.GT.AND P0, PT, R241, RZ, PT ;  /* 0x000000fff100720c */ /* 0x000fe20003f04270 */
[C---:B------:R-:W-:Y:S01]  /*22c80*/  HMMA.16816.F32 R132, R20.reuse, R164, R132 ;  /* 0x000000a41484723c */ /* 0x040fe20000001884 */
[----:B---3--:R-:W1:Y:S06]  /*22c90*/  LDSM.16.MT88.4 R28, [R180+0xb800] ;  /* 0x00b80000b41c783b */ /* 0x008e6c0000004200 */
[----:B------:R-:W-:Y:S01]  /*22ca0*/  MUFU.EX2 R164, R34 ;  /* 0x0000002200a47308 */ /* 0x000fe20000000800 */
[C---:B------:R-:W-:Y:S09]  /*22cb0*/  HMMA.16816.F32 R136, R20.reuse, R166, R136 ;  /* 0x000000a61488723c */ /* 0x040ff20000001888 */
[----:B------:R-:W3:Y:S01]  /*22cc0*/  MUFU.EX2 R166, R33 ;  /* 0x0000002100a67308 */ /* 0x000ee20000000800 */
[C---:B------:R-:W-:Y:S09]  /*22cd0*/  HMMA.16816.F32 R140, R20.reuse, R24, R140 ;  /* 0x00000018148c723c */ /* 0x040ff2000000188c */
[----:B------:R4:W5:Y:S01]  /*22ce0*/  MUFU.EX2 R165, R35 ;  /* 0x0000002300a57308 */ /* 0x0009620000000800 */
[C---:B------:R-:W-:Y:S01]  /*22cf0*/  HMMA.16816.F32 R12, R20.reuse, R26, R12 ;  /* 0x0000001a140c723c */ /* 0x040fe2000000180c */
[----:B------:R-:W1:Y:S08]  /*22d00*/  LDSM.16.MT88.4 R24, [R152+0x1800] ;  /* 0x001800009818783b */ /* 0x000e700000004200 */
[----:B------:R-:W-:Y:S01]  /*22d10*/  MUFU.EX2 R42, R42 ;  /* 0x0000002a002a7308 */ /* 0x000fe20000000800 */
[C---:B--2---:R-:W-:Y:S09]  /*22d20*/  HMMA.16816.F32 R144, R20.reuse, R156, R144 ;  /* 0x0000009c1490723c */ /* 0x044ff20000001890 */
[----:B------:R-:W-:Y:S01]  /*22d30*/  MUFU.EX2 R156, R38 ;  /* 0x00000026009c7308 */ /* 0x000fe20000000800 */
[----:B----4-:R-:W2:Y:S01]  /*22d40*/  LDSM.16.MT88.4 R32, [R151+0x1800] ;  /* 0x001800009720783b */ /* 0x010ea20000004200 */
[----:B------:R-:W-:Y:S08]  /*22d50*/  HMMA.16816.F32 R16, R20, R158, R16 ;  /* 0x0000009e1410723c */ /* 0x000ff00000001810 */
[----:B------:R-:W-:Y:S01]  /*22d60*/  MUFU.EX2 R158, R36 ;  /* 0x00000024009e7308 */ /* 0x000fe20000000800 */
[----:B---3--:R-:W-:Y:S02]  /*22d70*/  F2FP.F16.F32.PACK_AB R22, R166, R170 ;  /* 0x000000aaa616723e */ /* 0x008fe400000000ff */
[----:B-----5:R-:W-:Y:S02]  /*22d80*/  F2FP.F16.F32.PACK_AB R23, R165, R164 ;  /* 0x000000a4a517723e */ /* 0x020fe400000000ff */
[----:B------:R-:W-:Y:S02]  /*22d90*/  F2FP.F16.F32.PACK_AB R20, R172, R171 ;  /* 0x000000abac14723e */ /* 0x000fe400000000ff */
[----:B------:R-:W-:Y:S03]  /*22da0*/  F2FP.F16.F32.PACK_AB R21, R168, R169 ;  /* 0x000000a9a815723e */ /* 0x000fe600000000ff */
[----:B------:R-:W3:Y:S04]  /*22db0*/  MUFU.EX2 R159, R37 ;  /* 0x00000025009f7308 */ /* 0x000ee80000000800 */
[C---:B-1----:R-:W-:Y:S06]  /*22dc0*/  HMMA.16816.F32 R4, R20.reuse, R28, R4 ;  /* 0x0000001c1404723c */ /* 0x042fec0000001804 */
[----:B------:R1:W4:Y:S02]  /*22dd0*/  MUFU.EX2 R157, R39 ;  /* 0x00000027009d7308 */ /* 0x0003240000000800 */
[C---:B------:R-:W-:Y:S01]  /*22de0*/  HMMA.16816.F32 R8, R20.reuse, R30, R8 ;  /* 0x0000001e1408723c */ /* 0x040fe20000001808 */
[----:B------:R-:W5:Y:S07]  /*22df0*/  LDSM.16.MT88.4 R28, [R180+0xc000] ;  /* 0x00c00000b41c783b */ /* 0x000f6e0000004200 */
[----:B------:R-:W4:Y:S01]  /*22e00*/  MUFU.EX2 R43, R43 ;  /* 0x0000002b002b7308 */ /* 0x000f220000000800 */
[C---:B------:R-:W-:Y:S09]  /*22e10*/  HMMA.16816.F32 R132, R20.reuse, R160, R132 ;  /* 0x000000a01484723c */ /* 0x040ff20000001884 */
[----:B------:R-:W-:Y:S01]  /*22e20*/  MUFU.EX2 R44, R44 ;  /* 0x0000002c002c7308 */ /* 0x000fe20000000800 */
[----:B-1----:R-:W1:Y:S01]  /*22e30*/  LDSM.16.MT88.4 R36, [R153+0xc000] ;  /* 0x00c000009924783b */ /* 0x002e620000004200 */
[C---:B------:R-:W-:Y:S08]  /*22e40*/  HMMA.16816.F32 R136, R20.reuse, R162, R136 ;  /* 0x000000a21488723c */ /* 0x040ff00000001888 */
[----:B------:R-:W1:Y:S01]  /*22e50*/  MUFU.EX2 R45, R45 ;  /* 0x0000002d002d7308 */ /* 0x000e620000000800 */
[----:B------:R-:W-:Y:S01]  /*22e60*/  LDSM.16.MT88.4 R160, [R180+0x11800] ;  /* 0x01180000b4a0783b */ /* 0x000fe20000004200 */
[C---:B------:R-:W-:Y:S08]  /*22e70*/  HMMA.16816.F32 R140, R20.reuse, R24, R140 ;  /* 0x00000018148c723c */ /* 0x040ff0000000188c */
[----:B------:R-:W-:Y:S01]  /*22e80*/  MUFU.EX2 R46, R46 ;  /* 0x0000002e002e7308 */ /* 0x000fe20000000800 */
[C---:B------:R-:W-:Y:S01]  /*22e90*/  HMMA.16816.F32 R12, R20.reuse, R26, R12 ;  /* 0x0000001a140c723c */ /* 0x040fe2000000180c */
[----:B------:R-:W1:Y:S08]  /*22ea0*/  LDSM.16.MT88.4 R24, [R152+0x2000] ;  /* 0x002000009818783b */ /* 0x000e700000004200 */
[----:B------:R-:W1:Y:S01]  /*22eb0*/  MUFU.EX2 R47, R47 ;  /* 0x0000002f002f7308 */ /* 0x000e620000000800 */
[C---:B--2---:R-:W-:Y:S09]  /*22ec0*/  HMMA.16816.F32 R144, R20.reuse, R32, R144 ;  /* 0x000000201490723c */ /* 0x044ff20000001890 */
[----:B------:R-:W-:Y:S01]  /*22ed0*/  MUFU.EX2 R48, R48 ;  /* 0x0000003000307308 */ /* 0x000fe20000000800 */
[----:B------:R-:W-:Y:S01]  /*22ee0*/  HMMA.16816.F32 R16, R20, R34, R16 ;  /* 0x000000221410723c */ /* 0x000fe20000001810 */
[----:B------:R-:W2:Y:S08]  /*22ef0*/  LDSM.16.MT88.4 R32, [R151+0x2000] ;  /* 0x002000009720783b */ /* 0x000eb00000004200 */
[----:B------:R-:W2:Y:S01]  /*22f00*/  MUFU.EX2 R49, R49 ;  /* 0x0000003100317308 */ /* 0x000ea20000000800 */
[----:B---3--:R-:W-:Y:S02]  /*22f10*/  F2FP.F16.F32.PACK_AB R20, R159, R158 ;  /* 0x0000009e9f14723e */ /* 0x008fe400000000ff */
[----:B----4-:R-:W-:Y:S02]  /*22f20*/  F2FP.F16.F32.PACK_AB R21, R157, R156 ;  /* 0x0000009c9d15723e */ /* 0x010fe400000000ff */
[----:B------:R-:W-:Y:S02]  /*22f30*/  F2FP.F16.F32.PACK_AB R22, R41, R40 ;  /* 0x000000282916723e */ /* 0x000fe400000000ff */
[----:B------:R-:W-:Y:S03]  /*22f40*/  F2FP.F16.F32.PACK_AB R23, R43, R42 ;  /* 0x0000002a2b17723e */ /* 0x000fe600000000ff */
[----:B------:R-:W-:Y:S04]  /*22f50*/  MUFU.EX2 R50, R50 ;  /* 0x0000003200327308 */ /* 0x000fe80000000800 */
[C---:B-----5:R-:W-:Y:S06]  /*22f60*/  HMMA.16816.F32 R4, R20.reuse, R28, R4 ;  /* 0x0000001c1404723c */ /* 0x060fec0000001804 */
[----:B------:R-:W3:Y:S02]  /*22f70*/  MUFU.EX2 R51, R51 ;  /* 0x0000003300337308 */ /* 0x000ee40000000800 */
[C---:B------:R-:W-:Y:S01]  /*22f80*/  HMMA.16816.F32 R8, R20.reuse, R30, R8 ;  /* 0x0000001e1408723c */ /* 0x040fe20000001808 */
[----:B------:R-:W4:Y:S07]  /*22f90*/  LDSM.16.MT88.4 R28, [R180+0xc800] ;  /* 0x00c80000b41c783b */ /* 0x000f2e0000004200 */
[----:B------:R-:W-:Y:S01]  /*22fa0*/  MUFU.EX2 R52, R52 ;  /* 0x0000003400347308 */ /* 0x000fe20000000800 */
[C---:B-1----:R-:W-:Y:S09]  /*22fb0*/  HMMA.16816.F32 R132, R20.reuse, R36, R132 ;  /* 0x000000241484723c */ /* 0x042ff20000001884 */
[----:B------:R-:W1:Y:S01]  /*22fc0*/  MUFU.EX2 R53, R53 ;  /* 0x0000003500357308 */ /* 0x000e620000000800 */
[C---:B------:R-:W-:Y:S01]  /*22fd0*/  HMMA.16816.F32 R136, R20.reuse, R38, R136 ;  /* 0x000000261488723c */ /* 0x040fe20000001888 */
[----:B------:R-:W5:Y:S08]  /*22fe0*/  LDSM.16.MT88.4 R36, [R153+0xc800] ;  /* 0x00c800009924783b */ /* 0x000f700000004200 */
[----:B------:R-:W-:Y:S01]  /*22ff0*/  MUFU.EX2 R54, R54 ;  /* 0x0000003600367308 */ /* 0x000fe20000000800 */
[C---:B------:R-:W-:Y:S09]  /*23000*/  HMMA.16816.F32 R140, R20.reuse, R24, R140 ;  /* 0x00000018148c723c */ /* 0x040ff2000000188c */
[----:B------:R-:W1:Y:S01]  /*23010*/  MUFU.EX2 R55, R55 ;  /* 0x0000003700377308 */ /* 0x000e620000000800 */
        /* <DEDUP_REMOVED lines=8> */
[----:B------:R-:W-:Y:S02]  /*230a0*/  F2FP.F16.F32.PACK_AB R20, R45, R44 ;  /* 0x0000002c2d14723e */ /* 0x000fe400000000ff */
[----:B------:R-:W-:Y:S02]  /*230b0*/  F2FP.F16.F32.PACK_AB R21, R47, R46 ;  /* 0x0000002e2f15723e */ /* 0x000fe400000000ff */
[----:B------:R-:W-:Y:S02]  /*230c0*/  F2FP.F16.F32.PACK_AB R22, R49, R48 ;  /* 0x000000303116723e */ /* 0x000fe400000000ff */
[----:B---3--:R-:W-:Y:S03]  /*230d0*/  F2FP.F16.F32.PACK_AB R23, R51, R50 ;  /* 0x000000323317723e */ /* 0x008fe600000000ff */
[----:B------:R-:W3:Y:S04]  /*230e0*/  MUFU.EX2 R61, R61 ;  /* 0x0000003d003d7308 */ /* 0x000ee80000000800 */
[C---:B----4-:R-:W-:Y:S06]  /*230f0*/  HMMA.16816.F32 R4, R20.reuse, R28, R4 ;  /* 0x0000001c1404723c */ /* 0x050fec0000001804 */
[----:B------:R-:W-:Y:S02]  /*23100*/  MUFU.EX2 R62, R62 ;  /* 0x0000003e003e7308 */ /* 0x000fe40000000800 */
[C---:B------:R-:W-:Y:S01]  /*23110*/  HMMA.16816.F32 R8, R20.reuse, R30, R8 ;  /* 0x0000001e1408723c */ /* 0x040fe20000001808 */
[----:B------:R-:W4:Y:S07]  /*23120*/  LDSM.16.MT88.4 R28, [R180+0xd000] ;  /* 0x00d00000b41c783b */ /* 0x000f2e0000004200 */
[----:B------:R-:W3:Y:S01]  /*23130*/  MUFU.EX2 R63, R63 ;  /* 0x0000003f003f7308 */ /* 0x000ee20000000800 */
[C---:B-----5:R-:W-:Y:S09]  /*23140*/  HMMA.16816.F32 R132, R20.reuse, R36, R132 ;  /* 0x000000241484723c */ /* 0x060ff20000001884 */
[----:B------:R-:W-:Y:S01]  /*23150*/  MUFU.EX2 R64, R64 ;  /* 0x0000004000407308 */ /* 0x000fe20000000800 */
[C---:B------:R-:W-:Y:S01]  /*23160*/  HMMA.16816.F32 R136, R20.reuse, R38, R136 ;  /* 0x000000261488723c */ /* 0x040fe20000001888 */
[----:B------:R-:W5:Y:S08]  /*23170*/  LDSM.16.MT88.4 R36, [R153+0xd000] ;  /* 0x00d000009924783b */ /* 0x000f700000004200 */
[----:B------:R-:W3:Y:S01]  /*23180*/  MUFU.EX2 R65, R65 ;  /* 0x0000004100417308 */ /* 0x000ee20000000800 */
[C---:B-1----:R-:W-:Y:S09]  /*23190*/  HMMA.16816.F32 R140, R20.reuse, R24, R140 ;  /* 0x00000018148c723c */ /* 0x042ff2000000188c */
[----:B------:R-:W-:Y:S01]  /*231a0*/  MUFU.EX2 R66, R66 ;  /* 0x0000004200427308 */ /* 0x000fe20000000800 */
[C---:B------:R-:W-:Y:S01]  /*231b0*/  HMMA.16816.F32 R12, R20.reuse, R26, R12 ;  /* 0x0000001a140c723c */ /* 0x040fe2000000180c */
[----:B------:R-:W1:Y:S08]  /*231c0*/  LDSM.16.MT88.4 R24, [R152+0x3000] ;  /* 0x003000009818783b */ /* 0x000e700000004200 */
[----:B------:R-:W3:Y:S01]  /*231d0*/  MUFU.EX2 R67, R67 ;  /* 0x0000004300437308 */ /* 0x000ee20000000800 */
[C---:B--2---:R-:W-:Y:S09]  /*231e0*/  HMMA.16816.F32 R144, R20.reuse, R32, R144 ;  /* 0x000000201490723c */ /* 0x044ff20000001890 */
[----:B------:R-:W-:Y:S01]  /*231f0*/  MUFU.EX2 R68, R68 ;  /* 0x0000004400447308 */ /* 0x000fe20000000800 */
[----:B------:R-:W-:Y:S01]  /*23200*/  HMMA.16816.F32 R16, R20, R34, R16 ;  /* 0x000000221410723c */ /* 0x000fe20000001810 */
[----:B------:R-:W2:Y:S08]  /*23210*/  LDSM.16.MT88.4 R32, [R151+0x3000] ;  /* 0x003000009720783b */ /* 0x000eb00000004200 */
[----:B------:R-:W3:Y:S01]  /*23220*/  MUFU.EX2 R69, R69 ;  /* 0x0000004500457308 */ /* 0x000ee20000000800 */
[----:B------:R-:W-:Y:S02]  /*23230*/  F2FP.F16.F32.PACK_AB R20, R53, R52 ;  /* 0x000000343514723e */ /* 0x000fe400000000ff */
[----:B------:R-:W-:Y:S02]  /*23240*/  F2FP.F16.F32.PACK_AB R21, R55, R54 ;  /* 0x000000363715723e */ /* 0x000fe400000000ff */
[----:B------:R-:W-:Y:S02]  /*23250*/  F2FP.F16.F32.PACK_AB R22, R57, R56 ;  /* 0x000000383916723e */ /* 0x000fe400000000ff */
[----:B------:R-:W-:Y:S03]  /*23260*/  F2FP.F16.F32.PACK_AB R23, R59, R58 ;  /* 0x0000003a3b17723e */ /* 0x000fe600000000ff */
[----:B------:R-:W-:Y:S04]  /*23270*/  MUFU.EX2 R70, R70 ;  /* 0x0000004600467308 */ /* 0x000fe80000000800 */
[C---:B----4-:R-:W-:Y:S06]  /*23280*/  HMMA.16816.F32 R4, R20.reuse, R28, R4 ;  /* 0x0000001c1404723c */ /* 0x050fec0000001804 */
[----:B------:R-:W4:Y:S02]  /*23290*/  MUFU.EX2 R71, R71 ;  /* 0x0000004700477308 */ /* 0x000f240000000800 */
        /* <DEDUP_REMOVED lines=16> */
[----:B------:R-:W2:Y:S08]  /*233a0*/  LDSM.16.MT88.4 R32, [R151+0x3800] ;  /* 0x003800009720783b */ /* 0x000eb00000004200 */
[----:B------:R-:W-:Y:S01]  /*233b0*/  MUFU.EX2 R78, R78 ;  /* 0x0000004e004e7308 */ /* 0x000fe20000000800 */
[----:B---3--:R-:W-:Y:S02]  /*233c0*/  F2FP.F16.F32.PACK_AB R20, R61, R60 ;  /* 0x0000003c3d14723e */ /* 0x008fe400000000ff */
[----:B------:R-:W-:Y:S02]  /*233d0*/  F2FP.F16.F32.PACK_AB R21, R63, R62 ;  /* 0x0000003e3f15723e */ /* 0x000fe400000000ff */
[----:B------:R-:W-:Y:S02]  /*233e0*/  F2FP.F16.F32.PACK_AB R22, R65, R64 ;  /* 0x000000404116723e */ /* 0x000fe400000000ff */
[----:B------:R-:W-:Y:S03]  /*233f0*/  F2FP.F16.F32.PACK_AB R23, R67, R66 ;  /* 0x000000424317723e */ /* 0x000fe600000000ff */
        /* <DEDUP_REMOVED lines=46> */
[----:B------:R-:W-:Y:S02]  /*236e0*/  F2FP.F16.F32.PACK_AB R20, R77, R76 ;  /* 0x0000004c4d14723e */ /* 0x000fe400000000ff */
[----:B---3--:R-:W-:Y:S02]  /*236f0*/  F2FP.F16.F32.PACK_AB R21, R79, R78 ;  /* 0x0000004e4f15723e */ /* 0x008fe400000000ff */
        /* <DEDUP_REMOVED lines=34> */
[----:B------:R-:W-:Y:S01]  /*23920*/  MUFU.EX2 R109, R109 ;  /* 0x0000006d006d7308 */ /* 0x000fe20000000800 */
[C---:B------:R-:W-:Y:S01]  /*23930*/  HMMA.16816.F32 R136, R20.reuse, R38, R136 ;  /* 0x000000261488723c */ /* 0x040fe20000001888 */
[----:B------:R-:W5:Y:S08]  /*23940*/  LDSM.16.MT88.4 R36, [R153+0xf800] ;  /* 0x00f800009924783b */ /* 0x000f700000004200 */
        /* <DEDUP_REMOVED lines=9> */
[----:B------:R-:W2:Y:S08]  /*239e0*/  LDSM.16.MT88.4 R32, [R151+0x5800] ;  /* 0x005800009720783b */ /* 0x000eb00000004200 */
[----:B------:R-:W-:Y:S01]  /*239f0*/  MUFU.EX2 R114, R114 ;  /* 0x0000007200727308 */ /* 0x000fe20000000800 */
[----:B------:R-:W-:Y:S02]  /*23a00*/  F2FP.F16.F32.PACK_AB R20, R93, R92 ;  /* 0x0000005c5d14723e */ /* 0x000fe400000000ff */
[----:B------:R-:W-:Y:S02]  /*23a10*/  F2FP.F16.F32.PACK_AB R21, R95, R94 ;  /* 0x0000005e5f15723e */ /* 0x000fe400000000ff */
[----:B---3--:R-:W-:Y:S02]  /*23a20*/  F2FP.F16.F32.PACK_AB R22, R97, R96 ;  /* 0x000000606116723e */ /* 0x008fe400000000ff */
[----:B------:R-:W-:Y:S03]  /*23a30*/  F2FP.F16.F32.PACK_AB R23, R99, R98 ;  /* 0x000000626317723e */ /* 0x000fe600000000ff */
[----:B------:R-:W-:Y:S04]  /*23a40*/  MUFU.EX2 R115, R115 ;  /* 0x0000007300737308 */ /* 0x000fe80000000800 */
[C---:B----4-:R-:W-:Y:S06]  /*23a50*/  HMMA.16816.F32 R4, R20.reuse, R28, R4 ;  /* 0x0000001c1404723c */ /* 0x050fec0000001804 */
[----:B------:R-:W-:Y:S02]  /*23a60*/  MUFU.EX2 R116, R116 ;  /* 0x0000007400747308 */ /* 0x000fe40000000800 */
[C---:B------:R-:W-:Y:S01]  /*23a70*/  HMMA.16816.F32 R8, R20.reuse, R30, R8 ;  /* 0x0000001e1408723c */ /* 0x040fe20000001808 */
[----:B------:R-:W3:Y:S07]  /*23a80*/  LDSM.16.MT88.4 R28, [R180+0x10000] ;  /* 0x01000000b41c783b */ /* 0x000eee0000004200 */
[----:B------:R-:W-:Y:S01]  /*23a90*/  MUFU.EX2 R117, R117 ;  /* 0x0000007500757308 */ /* 0x000fe20000000800 */
[C---:B-----5:R-:W-:Y:S09]  /*23aa0*/  HMMA.16816.F32 R132, R20.reuse, R36, R132 ;  /* 0x000000241484723c */ /* 0x060ff20000001884 */
[----:B------:R-:W-:Y:S01]  /*23ab0*/  MUFU.EX2 R118, R118 ;  /* 0x0000007600767308 */ /* 0x000fe20000000800 */
[----:B------:R-:W-:Y:S01]  /*23ac0*/  FADD.FTZ R36, R197, R0 ;  /* 0x00000000c5247221 */ /* 0x000fe20000010000 */
[----:B------:R-:W-:Y:S03]  /*23ad0*/  FADD.FTZ R0, R200, R2 ;  /* 0x00000002c8007221 */ /* 0x000fe60000010000 */
[----:B------:R-:W-:Y:S01]  /*23ae0*/  FADD.FTZ R2, R201, R36 ;  /* 0x00000024c9027221 */ /* 0x000fe20000010000 */
[C---:B------:R-:W-:Y:S04]  /*23af0*/  HMMA.16816.F32 R136, R20.reuse, R38, R136 ;  /* 0x000000261488723c */ /* 0x040fe80000001888 */
[----:B------:R-:W-:Y:S01]  /*23b00*/  MUFU.EX2 R119, R119 ;  /* 0x0000007700777308 */ /* 0x000fe20000000800 */
        /* <DEDUP_REMOVED lines=10> */
[----:B------:R-:W-:Y:S01]  /*23bb0*/  MUFU.EX2 R121, R121 ;  /* 0x0000007900797308 */ /* 0x000fe20000000800 */
[----:B------:R-:W-:Y:S01]  /*23bc0*/  FADD.FTZ R2, R192, R2 ;  /* 0x00000002c0027221 */ /* 0x000fe20000010000 */
[----:B------:R-:W-:Y:S03]  /*23bd0*/  FADD.FTZ R0, R189, R0 ;  /* 0x00000000bd007221 */ /* 0x000fe60000010000 */
[----:B------:R-:W-:Y:S01]  /*23be0*/  FADD.FTZ R2, R185, R2 ;  /* 0x00000002b9027221 */ /* 0x000fe20000010000 */
[C---:B--2---:R-:W-:Y:S04]  /*23bf0*/  HMMA.16816.F32 R144, R20.reuse, R32, R144 ;  /* 0x000000201490723c */ /* 0x044fe80000001890 */
[----:B------:R-:W-:Y:S01]  /*23c00*/  MUFU.EX2 R122, R122 ;  /* 0x0000007a007a7308 */ /* 0x000fe20000000800 */
[----:B------:R-:W-:Y:S01]  /*23c10*/  FADD.FTZ R2, R186, R2 ;  /* 0x00000002ba027221 */ /* 0x000fe20000010000 */
[----:B------:R-:W-:Y:S03]  /*23c20*/  FADD.FTZ R0, R188, R0 ;  /* 0x00000000bc007221 */ /* 0x000fe60000010000 */
[----:B------:R-:W-:Y:S01]  /*23c30*/  FADD.FTZ R2, R183, R2 ;  /* 0x00000002b7027221 */ /* 0x000fe20000010000 */
[----:B------:R-:W-:Y:S01]  /*23c40*/  HMMA.16816.F32 R16, R20, R34, R16 ;  /* 0x000000221410723c */ /* 0x000fe20000001810 */
[----:B------:R-:W2:Y:S03]  /*23c50*/  LDSM.16.MT88.4 R32, [R152+0x6000] ;  /* 0x006000009820783b */ /* 0x000ea60000004200 */
[----:B------:R-:W-:Y:S01]  /*23c60*/  MUFU.EX2 R123, R123 ;  /* 0x0000007b007b7308 */ /* 0x000fe20000000800 */
[----:B------:R-:W-:Y:S01]  /*23c70*/  F2FP.F16.F32.PACK_AB R20, R101, R100 ;  /* 0x000000646514723e */ /* 0x000fe200000000ff */
[----:B------:R-:W-:Y:S01]  /*23c80*/  FADD.FTZ R0, R187, R0 ;  /* 0x00000000bb007221 */ /* 0x000fe20000010000 */
[----:B------:R-:W-:Y:S01]  /*23c90*/  F2FP.F16.F32.PACK_AB R21, R103, R102 ;  /* 0x000000666715723e */ /* 0x000fe200000000ff */
[----:B------:R-:W-:Y:S01]  /*23ca0*/  FADD.FTZ R2, R179, R2 ;  /* 0x00000002b3027221 */ /* 0x000fe20000010000 */
[----:B------:R-:W-:Y:S01]  /*23cb0*/  F2FP.F16.F32.PACK_AB R22, R105, R104 ;  /* 0x000000686916723e */ /* 0x000fe200000000ff */
[----:B------:R-:W-:Y:S01]  /*23cc0*/  FADD.FTZ R0, R181, R0 ;  /* 0x00000000b5007221 */ /* 0x000fe20000010000 */
[----:B------:R-:W-:Y:S03]  /*23cd0*/  F2FP.F16.F32.PACK_AB R23, R107, R106 ;  /* 0x0000006a6b17723e */ /* 0x000fe600000000ff */
[----:B------:R-:W-:Y:S01]  /*23ce0*/  MUFU.EX2 R124, R124 ;  /* 0x0000007c007c7308 */ /* 0x000fe20000000800 */
[----:B------:R-:W-:Y:S03]  /*23cf0*/  FADD.FTZ R0, R178, R0 ;  /* 0x00000000b2007221 */ /* 0x000fe60000010000 */
[C---:B---3--:R-:W-:Y:S06]  /*23d00*/  HMMA.16816.F32 R4, R20.reuse, R28, R4 ;  /* 0x0000001c1404723c */ /* 0x048fec0000001804 */
[----:B------:R-:W3:Y:S01]  /*23d10*/  MUFU.EX2 R125, R125 ;  /* 0x0000007d007d7308 */ /* 0x000ee20000000800 */
[----:B------:R-:W-:Y:S04]  /*23d20*/  FADD.FTZ R0, R177, R0 ;  /* 0x00000000b1007221 */ /* 0x000fe80000010000 */
[----:B------:R-:W-:Y:S01]  /*23d30*/  FADD.FTZ R0, R176, R0 ;  /* 0x00000000b0007221 */ /* 0x000fe20000010000 */
[C---:B------:R-:W-:Y:S01]  /*23d40*/  HMMA.16816.F32 R8, R20.reuse, R30, R8 ;  /* 0x0000001e1408723c */ /* 0x040fe20000001808 */
[----:B------:R-:W4:Y:S03]  /*23d50*/  LDSM.16.MT88.4 R28, [R151+0x6000] ;  /* 0x00600000971c783b */ /* 0x000f260000004200 */
[----:B------:R-:W-:Y:S01]  /*23d60*/  MUFU.EX2 R126, R126 ;  /* 0x0000007e007e7308 */ /* 0x000fe20000000800 */
[----:B------:R-:W-:Y:S03]  /*23d70*/  FADD.FTZ R0, R169, R0 ;  /* 0x00000000a9007221 */ /* 0x000fe60000010000 */
[C---:B-1----:R-:W-:Y:S06]  /*23d80*/  HMMA.16816.F32 R132, R20.reuse, R24, R132 ;  /* 0x000000181484723c */ /* 0x042fec0000001884 */
[----:B------:R-:W1:Y:S02]  /*23d90*/  MUFU.EX2 R127, R127 ;  /* 0x0000007f007f7308 */ /* 0x000e640000000800 */
[C---:B------:R-:W-:Y:S01]  /*23da0*/  HMMA.16816.F32 R136, R20.reuse, R26, R136 ;  /* 0x0000001a1488723c */ /* 0x040fe20000001888 */
[----:B------:R-:W5:Y:S07]  /*23db0*/  LDSM.16.MT88.4 R24, [R180+0x10800] ;  /* 0x01080000b418783b */ /* 0x000f6e0000004200 */
[----:B------:R-:W-:Y:S01]  /*23dc0*/  MUFU.EX2 R128, R128 ;  /* 0x0000008000807308 */ /* 0x000fe20000000800 */
[C---:B--2---:R-:W-:Y:S09]  /*23dd0*/  HMMA.16816.F32 R140, R20.reuse, R32, R140 ;  /* 0x00000020148c723c */ /* 0x044ff2000000188c */
[----:B------:R-:W2:Y:S01]  /*23de0*/  MUFU.EX2 R182, R182 ;  /* 0x000000b600b67308 */ /* 0x000ea20000000800 */
[----:B------:R-:W-:Y:S01]  /*23df0*/  FADD.FTZ R32, R171, R2 ;  /* 0x00000002ab207221 */ /* 0x000fe20000010000 */
[----:B------:R-:W-:Y:S01]  /*23e00*/  FADD.FTZ R2, R168, R0 ;  /* 0x00000000a8027221 */ /* 0x000fe20000010000 */
[----:B---3--:R-:W-:Y:S02]  /*23e10*/  F2FP.F16.F32.PACK_AB R168, R125, R124 ;  /* 0x0000007c7da8723e */ /* 0x008fe400000000ff */
[----:B------:R-:W-:Y:S01]  /*23e20*/  FADD.FTZ R0, R172, R32 ;  /* 0x00000020ac007221 */ /* 0x000fe20000010000 */
[C---:B------:R-:W-:Y:S01]  /*23e30*/  HMMA.16816.F32 R12, R20.reuse, R34, R12 ;  /* 0x00000022140c723c */ /* 0x040fe2000000180c */
[----:B------:R-:W3:Y:S03]  /*23e40*/  LDSM.16.MT88.4 R32, [R153+0x10800] ;  /* 0x010800009920783b */ /* 0x000ee60000004200 */
[----:B------:R-:W-:Y:S01]  /*23e50*/  MUFU.EX2 R130, R130 ;  /* 0x0000008200827308 */ /* 0x000fe20000000800 */
[----:B------:R-:W-:Y:S01]  /*23e60*/  FADD.FTZ R36, R164, R2 ;  /* 0x00000002a4247221 */ /* 0x000fe20000010000 */
[----:B------:R-:W-:Y:S01]  /*23e70*/  FADD.FTZ R2, R170, R0 ;  /* 0x00000000aa027221 */ /* 0x000fe20000010000 */
[----:B-1----:R-:W-:Y:S02]  /*23e80*/  F2FP.F16.F32.PACK_AB R169, R127, R126 ;  /* 0x0000007e7fa9723e */ /* 0x002fe400000000ff */
[----:B------:R-:W-:Y:S01]  /*23e90*/  FADD.FTZ R0, R165, R36 ;  /* 0x00000024a5007221 */ /* 0x000fe20000010000 */
[----:B------:R-:W-:Y:S01]  /*23ea0*/  FADD.FTZ R2, R166, R2 ;  /* 0x00000002a6027221 */ /* 0x000fe20000010000 */
[C---:B----4-:R-:W-:Y:S01]  /*23eb0*/  HMMA.16816.F32 R144, R20.reuse, R28, R144 ;  /* 0x0000001c1490723c */ /* 0x050fe20000001890 */
[----:B------:R-:W-:Y:S02]  /*23ec0*/  LDSM.16.MT88.4 R164, [R152+0x7800] ;  /* 0x0078000098a4783b */ /* 0x000fe40000004200 */
[----:B------:R-:W1:Y:S01]  /*23ed0*/  MUFU.EX2 R184, R184 ;  /* 0x000000b800b87308 */ /* 0x000e620000000800 */
[----:B------:R-:W-:Y:S01]  /*23ee0*/  FADD.FTZ R0, R156, R0 ;  /* 0x000000009c007221 */ /* 0x000fe20000010000 */
[----:B------:R-:W-:Y:S01]  /*23ef0*/  FADD.FTZ R2, R158, R2 ;  /* 0x000000029e027221 */ /* 0x000fe20000010000 */
[----:B--2---:R-:W-:Y:S02]  /*23f00*/  F2FP.F16.F32.PACK_AB R170, R182, R128 ;  /* 0x00000080b6aa723e */ /* 0x004fe400000000ff */
        /* <DEDUP_REMOVED lines=11> */
[----:B-1----:R-:W-:Y:S01]  /*23fc0*/  F2FP.F16.F32.PACK_AB R171, R184, R130 ;  /* 0x00000082b8ab723e */ /* 0x002fe200000000ff */
[----:B------:R-:W-:Y:S02]  /*23fd0*/  FADD.FTZ R2, R41, R2 ;  /* 0x0000000229027221 */ /* 0x000fe40000010000 */
[----:B------:R-:W-:Y:S02]  /*23fe0*/  FADD.FTZ R0, R46, R0 ;  /* 0x000000002e007221 */ /* 0x000fe40000010000 */
[C---:B-----5:R-:W-:Y:S03]  /*23ff0*/  HMMA.16816.F32 R4, R20.reuse, R24, R4 ;  /* 0x000000181404723c */ /* 0x060fe60000001804 */
        /* <DEDUP_REMOVED lines=23> */
[----:B------:R-:W-:Y:S02]  /*24170*/  FADD.FTZ R0, R60, R28 ;  /* 0x0000001c3c007221 */ /* 0x000fe40000010000 */
[----:B------:R-:W2:Y:S01]  /*24180*/  LDSM.16.MT88.4 R28, [R153+0x11000] ;  /* 0x01100000991c783b */ /* 0x000ea20000004200 */
[----:B------:R-:W-:Y:S01]  /*24190*/  FADD.FTZ R36, R63, R2 ;  /* 0x000000023f247221 */ /* 0x000fe20000010000 */
[----:B------:R-:W-:Y:S01]  /*241a0*/  FADD.FTZ R2, R61, R0 ;  /* 0x000000003d027221 */ /* 0x000fe20000010000 */
[C---:B-1----:R-:W-:Y:S03]  /*241b0*/  HMMA.16816.F32 R144, R20.reuse, R24, R144 ;  /* 0x000000181490723c */ /* 0x042fe60000001890 */
[----:B------:R-:W-:Y:S01]  /*241c0*/  FADD.FTZ R0, R66, R36 ;  /* 0x0000002442007221 */ /* 0x000fe20000010000 */
[----:B------:R-:W-:Y:S03]  /*241d0*/  FADD.FTZ R2, R64, R2 ;  /* 0x0000000240027221 */ /* 0x000fe60000010000 */
[----:B------:R-:W-:Y:S01]  /*241e0*/  FADD.FTZ R0, R67, R0 ;  /* 0x0000000043007221 */ /* 0x000fe20000010000 */
[----:B------:R-:W-:Y:S01]  /*241f0*/  HMMA.16816.F32 R16, R20, R26, R16 ;  /* 0x0000001a1410723c */ /* 0x000fe20000001810 */
[----:B------:R1:W4:Y:S02]  /*24200*/  LDSM.16.MT88.4 R24, [R152+0x7000] ;  /* 0x007000009818783b */ /* 0x0003240000004200 */
        /* <DEDUP_REMOVED lines=15> */
[----:B------:R-:W3:Y:S02]  /*24300*/  LDSM.16.MT88.4 R32, [R151+0x7000] ;  /* 0x007000009720783b */ /* 0x000ee40000004200 */
[----:B-1----:R-:W-:Y:S01]  /*24310*/  MOV R152, R150 ;  /* 0x0000009600987202 */ /* 0x002fe20000000f00 */
[----:B------:R-:W-:Y:S01]  /*24320*/  FADD.FTZ R0, R78, R0 ;  /* 0x000000004e007221 */ /* 0x000fe20000010000 */
[----:B------:R-:W-:Y:S03]  /*24330*/  FADD.FTZ R2, R76, R2 ;  /* 0x000000024c027221 */ /* 0x000fe60000010000 */
        /* <DEDUP_REMOVED lines=27> */
[----:B------:R2:W3:Y:S04]  /*244f0*/  LDSM.16.MT88.4 R4, [R151+0x7800] ;  /* 0x007800009704783b */ /* 0x0004e80000004200 */
[----:B------:R-:W-:Y:S01]  /*24500*/  FADD.FTZ R0, R99, R0 ;  /* 0x0000000063007221 */ /* 0x000fe20000010000 */
[----:B------:R-:W-:Y:S02]  /*24510*/  FADD.FTZ R2, R96, R2 ;  /* 0x0000000260027221 */ /* 0x000fe40000010000 */
        /* <DEDUP_REMOVED lines=10> */
[----:B------:R-:W-:Y:S01]  /*245c0*/  FADD.FTZ R2, R104, R2 ;  /* 0x0000000268027221 */ /* 0x000fe20000010000 */
[----:B--2---:R-:W-:Y:S02]  /*245d0*/  MOV R151, R149 ;  /* 0x0000009500977202 */ /* 0x004fe40000000f00 */
        /* <DEDUP_REMOVED lines=27> */
[----:B------:R-:W-:Y:S01]  /*24790*/  IADD3 R0, PT, PT, R241, -0x1, RZ ;  /* 0xfffffffff1007810 */ /* 0x000fe20007ffe0ff */
[----:B------:R-:W-:Y:S03]  /*247a0*/  FADD.FTZ R2, R128, R2 ;  /* 0x0000000280027221 */ /* 0x000fe60000010000 */
[----:B------:R-:W-:Y:S01]  /*247b0*/  MOV R241, R0 ;  /* 0x0000000000f17202 */ /* 0x000fe20000000f00 */
[----:B------:R-:W-:Y:S01]  /*247c0*/  FADD.FTZ R242, R182, R2 ;  /* 0x00000002b6f27221 */ /* 0x000fe20000010000 */
[----:B------:R-:W-:Y:S06]  /*247d0*/  @P0 BRA `(.L_x_4610) ;  /* 0xffffff8c00340947 */ /* 0x000fec000383ffff */
.L_x_4603:
        /* <DEDUP_REMOVED lines=14> */
.L_x_4624:
[----:B------:R-:W3:Y:S01]  /*248c0*/  MUFU.RCP R0, R21 ;  /* 0x0000001500007308 */ /* 0x000ee20000001000 */
[----:B------:R-:W2:Y:S01]  /*248d0*/  S2R R37, SR_TID.X ;  /* 0x0000000000257919 */ /* 0x000ea20000002100 */
[----:B------:R-:W-:Y:S01]  /*248e0*/  FSETP.NE.FTZ.AND P6, PT, R21, RZ, PT ;  /* 0x000000ff1500720b */ /* 0x000fe20003fd5000 */
[----:B----4-:R-:W-:Y:S01]  /*248f0*/  FADD.FTZ R22, R2, R3 ;  /* 0x0000000302167221 */ /* 0x010fe20000010000 */
[----:B------:R-:W4:Y:S01]  /*24900*/  LDL R24, [R1+0xf4] ;  /* 0x0000f40001187983 */ /* 0x000f220000100800 */
[----:B------:R-:W-:-:S03]  /*24910*/  MOV R14, 0x10 ;  /* 0x00000010000e7802 */ /* 0x000fc60000000f00 */
[----:B------:R-:W-:Y:S02]  /*24920*/  FSETP.NE.FTZ.AND P5, PT, R22, RZ, PT ;  /* 0x000000ff1600720b */ /* 0x000fe40003fb5000 */
[----:B------:R-:W-:Y:S02]  /*24930*/  SEL R14, R14, 0xfffffff0, !P2 ;  /* 0xfffffff00e0e7807 */ /* 0x000fe40005000000 */
[----:B------:R-:W-:Y:S02]  /*24940*/  R2UR UR4, R38 ;  /* 0x00000000260472ca */ /* 0x000fe400000e0000 */
[----:B------:R-:W-:Y:S02]  /*24950*/  R2UR UR5, R39 ;  /* 0x00000000270572ca */ /* 0x000fe400000e0000 */
[----:B---3--:R-:W-:Y:S02]  /*24960*/  FSEL R2, R0, 1, P6 ;  /* 0x3f80000000027808 */ /* 0x008fe40003000000 */
[----:B------:R-:W3:Y:S03]  /*24970*/  MUFU.RCP R0, R22 ;  /* 0x0000001600007308 */ /* 0x000ee60000001000 */
        /* <DEDUP_REMOVED lines=14> */
[----:B---3--:R-:W-:Y:S01]  /*24a60*/  FSEL R0, R0, 1, P5 ;  /* 0x3f80000000007808 */ /* 0x008fe20002800000 */
[C---:B------:R-:W-:Y:S01]  /*24a70*/  FMUL.FTZ R168, R2.reuse, R168 ;  /* 0x000000a802a87220 */ /* 0x040fe20000410000 */
[----:B------:R-:W-:Y:S01]  /*24a80*/  FMUL.FTZ R18, R2, R169 ;  /* 0x000000a902127220 */ /* 0x000fe20000410000 */
[C---:B--2---:R-:W-:Y:S01]  /*24a90*/  IMAD.SHL.U32 R2, R37.reuse, 0x2, RZ ;  /* 0x0000000225027824 */ /* 0x044fe200078e00ff */
[C---:B------:R-:W-:Y:S01]  /*24aa0*/  R2P PR, R37.reuse, 0x18 ;  /* 0x0000001825007804 */ /* 0x040fe20000000000 */
        /* <DEDUP_REMOVED lines=16> */
[----:B------:R-:W-:Y:S01]  /*24bb0*/  IMAD.SHL.U32 R0, R37, 0x10, RZ ;  /* 0x0000001025007824 */ /* 0x000fe200078e00ff */
[----:B------:R-:W-:-:S02]  /*24bc0*/  LOP3.LUT R230, R230, 0x6, R2, 0xf8, !PT ;  /* 0x00000006e6e67812 */ /* 0x000fc400078ef802 */
[----:B------:R-:W-:Y:S02]  /*24bd0*/  F2FP.F16.F32.PACK_AB R3, R3, R156 ;  /* 0x0000009c0303723e */ /* 0x000fe400000000ff */
[----:B------:R-:W-:Y:S02]  /*24be0*/  LOP3.LUT R0, R0, 0x1c0, RZ, 0xc0, !PT ;  /* 0x000001c000007812 */ /* 0x000fe400078ec0ff */
[----:B------:R-:W-:Y:S02]  /*24bf0*/  SEL R6, R6, 0xffffffe0, !P3 ;  /* 0xffffffe006067807 */ /* 0x000fe40005800000 */
[----:B------:R-:W-:Y:S02]  /*24c00*/  LOP3.LUT R2, R0, 0x38, R2, 0xf8, !PT ;  /* 0x0000003800027812 */ /* 0x000fe400078ef802 */
[----:B------:R-:W-:Y:S02]  /*24c10*/  F2FP.F16.F32.PACK_AB R0, R159, R158 ;  /* 0x0000009e9f00723e */ /* 0x000fe400000000ff */
[----:B------:R-:W-:-:S02]  /*24c20*/  LOP3.LUT R2, R230, R2, RZ, 0xfc, !PT ;  /* 0x00000002e6027212 */ /* 0x000fc400078efcff */
[----:B------:R-:W-:Y:S02]  /*24c30*/  F2FP.F16.F32.PACK_AB R4, R4, R160 ;  /* 0x000000a00404723e */ /* 0x000fe400000000ff */
[----:B------:R-:W-:Y:S02]  /*24c40*/  LEA R2, R2, UR8, 0x1 ;  /* 0x0000000802027c11 */ /* 0x000fe4000f8e08ff */
[----:B------:R-:W-:Y:S02]  /*24c50*/  F2FP.F16.F32.PACK_AB R8, R8, R162 ;  /* 0x000000a20808723e */ /* 0x000fe400000000ff */
[----:B------:R-:W-:Y:S01]  /*24c60*/  F2FP.F16.F32.PACK_AB R13, R13, R132 ;  /* 0x000000840d0d723e */ /* 0x000fe200000000ff */
[----:B------:R-:W-:Y:S01]  /*24c70*/  IMAD.IADD R5, R14, 0x1, R2 ;  /* 0x000000010e057824 */ /* 0x000fe200078e0202 */
[----:B------:R2:W-:Y:S01]  /*24c80*/  STS [R2], R3 ;  /* 0x0000000302007388 */ /* 0x0005e20000000800 */
[----:B------:R-:W-:Y:S02]  /*24c90*/  F2FP.F16.F32.PACK_AB R7, R7, R134 ;  /* 0x000000860707723e */ /* 0x000fe400000000ff */
[----:B------:R-:W-:Y:S01]  /*24ca0*/  F2FP.F16.F32.PACK_AB R12, R12, R136 ;  /* 0x000000880c0c723e */ /* 0x000fe200000000ff */
[----:B------:R3:W-:Y:S01]  /*24cb0*/  STS [R2+0x400], R0 ;  /* 0x0004000002007388 */ /* 0x0007e20000000800 */
[----:B------:R-:W-:-:S02]  /*24cc0*/  F2FP.F16.F32.PACK_AB R16, R16, R138 ;  /* 0x0000008a1010723e */ /* 0x000fc400000000ff */
[----:B------:R-:W-:Y:S01]  /*24cd0*/  F2FP.F16.F32.PACK_AB R17, R17, R140 ;  /* 0x0000008c1111723e */ /* 0x000fe200000000ff */
[----:B------:R1:W-:Y:S01]  /*24ce0*/  STS [R5], R4 ;  /* 0x0000000405007388 */ /* 0x0003e20000000800 */
[----:B------:R-:W-:Y:S02]  /*24cf0*/  F2FP.F16.F32.PACK_AB R15, R15, R142 ;  /* 0x0000008e0f0f723e */ /* 0x000fe400000000ff */
[----:B------:R-:W-:Y:S01]  /*24d00*/  F2FP.F16.F32.PACK_AB R20, R20, R164 ;  /* 0x000000a41414723e */ /* 0x000fe200000000ff */
[----:B------:R-:W-:Y:S01]  /*24d10*/  STS [R5+0x400], R8 ;  /* 0x0004000805007388 */ /* 0x000fe20000000800 */
[----:B------:R-:W-:Y:S02]  /*24d20*/  F2FP.F16.F32.PACK_AB R11, R11, R166 ;  /* 0x000000a60b0b723e */ /* 0x000fe400000000ff */
[----:B------:R-:W-:Y:S02]  /*24d30*/  F2FP.F16.F32.PACK_AB R19, R19, R144 ;  /* 0x000000901313723e */ /* 0x000fe400000000ff */
[----:B------:R-:W-:-:S02]  /*24d40*/  F2FP.F16.F32.PACK_AB R10, R10, R146 ;  /* 0x000000920a0a723e */ /* 0x000fc400000000ff */
[----:B------:R-:W-:Y:S02]  /*24d50*/  F2FP.F16.F32.PACK_AB R18, R18, R168 ;  /* 0x000000a81212723e */ /* 0x000fe400000000ff */
[----:B------:R-:W-:Y:S01]  /*24d60*/  F2FP.F16.F32.PACK_AB R9, R9, R170 ;  /* 0x000000aa0909723e */ /* 0x000fe200000000ff */
[----:B--2---:R-:W-:Y:S01]  /*24d70*/  IMAD.IADD R3, R6, 0x1, R2 ;  /* 0x0000000106037824 */ /* 0x004fe200078e0202 */
[C---:B---3--:R-:W-:Y:S01]  /*24d80*/  IADD3 R0, PT, PT, R2.reuse, 0x40, RZ ;  /* 0x0000004002007810 */ /* 0x048fe20007ffe0ff */
[----:B------:R-:W-:-:S03]  /*24d90*/  @P4 VIADD R0, R2, 0xffffffc0 ;  /* 0xffffffc002004836 */ /* 0x000fc60000000000 */
[----:B------:R-:W-:Y:S01]  /*24da0*/  STS [R3], R13 ;  /* 0x0000000d03007388 */ /* 0x000fe20000000800 */
[----:B-1----:R-:W-:Y:S01]  /*24db0*/  IMAD.IADD R4, R14, 0x1, R3 ;  /* 0x000000010e047824 */ /* 0x002fe200078e0203 */
[----:B------:R-:W-:Y:S02]  /*24dc0*/  IADD3 R2, PT, PT, R6, R0, RZ ;  /* 0x0000000006027210 */ /* 0x000fe40007ffe0ff */
[----:B------:R1:W-:Y:S04]  /*24dd0*/  STS [R3+0x400], R7 ;  /* 0x0004000703007388 */ /* 0x0003e80000000800 */
[----:B------:R-:W-:Y:S04]  /*24de0*/  STS [R4], R12 ;  /* 0x0000000c04007388 */ /* 0x000fe80000000800 */
[----:B------:R-:W-:Y:S04]  /*24df0*/  STS [R4+0x400], R16 ;  /* 0x0004001004007388 */ /* 0x000fe80000000800 */
[----:B------:R-:W-:Y:S04]  /*24e00*/  STS [R0], R17 ;  /* 0x0000001100007388 */ /* 0x000fe80000000800 */
[----:B------:R2:W-:Y:S01]  /*24e10*/  STS [R0+0x400], R15 ;  /* 0x0004000f00007388 */ /* 0x0005e20000000800 */
[----:B-1----:R-:W-:-:S05]  /*24e20*/  IMAD.IADD R3, R14, 0x1, R0 ;  /* 0x000000010e037824 */ /* 0x002fca00078e0200 */
[----:B------:R-:W-:Y:S04]  /*24e30*/  STS [R3], R20 ;  /* 0x0000001403007388 */ /* 0x000fe80000000800 */
[----:B------:R-:W-:Y:S04]  /*24e40*/  STS [R3+0x400], R11 ;  /* 0x0004000b03007388 */ /* 0x000fe80000000800 */
[----:B------:R-:W-:Y:S01]  /*24e50*/  STS [R2], R19 ;  /* 0x0000001302007388 */ /* 0x000fe20000000800 */
[----:B--2---:R-:W-:-:S03]  /*24e60*/  IADD3 R0, PT, PT, R14, R2, RZ ;  /* 0x000000020e007210 */ /* 0x004fc60007ffe0ff */
[----:B------:R-:W-:Y:S04]  /*24e70*/  STS [R2+0x400], R10 ;  /* 0x0004000a02007388 */ /* 0x000fe80000000800 */
[----:B------:R-:W-:Y:S04]  /*24e80*/  STS [R0], R18 ;  /* 0x0000001200007388 */ /* 0x000fe80000000800 */
[----:B------:R1:W-:Y:S04]  /*24e90*/  STS [R0+0x400], R9 ;  /* 0x0004000900007388 */ /* 0x0003e80000000800 */
[----:B-1----:R-:W2:Y:S01]  /*24ea0*/  LD.E.U8 R0, desc[UR4][R154.64+0x1c8] ;  /* 0x0001c8049a007980 */ /* 0x002ea2000c101100 */
[----:B------:R-:W-:-:S02]  /*24eb0*/  R2UR UR12, R38 ;  /* 0x00000000260c72ca */ /* 0x000fc400000e0000 */
        /* <DEDUP_REMOVED lines=8> */
[----:B------:R-:W2:Y:S01]  /*24f40*/  @!P0 LD.E R4, desc[UR4][R154.64+0xb4] ;  /* 0x0000b4049a048980 */ /* 0x000ea2000c101900 */
[----:B------:R-:W2:Y:S01]  /*24f50*/  S2R R40, SR_CTAID.Z ;  /* 0x0000000000287919 */ /* 0x000ea20000002700 */
[----:B------:R-:W2:Y:S01]  /*24f60*/  S2R R42, SR_CTAID.Y ;  /* 0x00000000002a7919 */ /* 0x000ea20000002600 */
[----:B----4-:R-:W-:Y:S02]  /*24f70*/  ISETP.NE.AND P1, PT, R24, -0x1, PT ;  /* 0xffffffff1800780c */ /* 0x010fe40003f25270 */
[C---:B------:R-:W-:Y:S02]  /*24f80*/  R2UR UR4, R38.reuse ;  /* 0x00000000260472ca */ /* 0x040fe400000e0000 */
[----:B------:R-:W-:Y:S01]  /*24f90*/  R2UR UR5, R39 ;  /* 0x00000000270572ca */ /* 0x000fe200000e0000 */
[----:B------:R1:W4:Y:S08]  /*24fa0*/  @P6 MUFU.LG2 R5, R21 ;  /* 0x0000001500056308 */ /* 0x0003300000000c00 */
        /* <DEDUP_REMOVED lines=21> */
.L_x_4613:
[----:B------:R-:W-:Y:S05]  /*25100*/  BSYNC.RECONVERGENT B0 ;  /* 0x0000000000007941 */ /* 0x000fea0003800200 */
.L_x_4612:
[----:B------:R2:W5:Y:S01]  /*25110*/  LDL R41, [R1+0xfc] ;  /* 0x0000fc0001297983 */ /* 0x0005620000100800 */
[C---:B------:R-:W-:Y:S01]  /*25120*/  R2UR UR10, R38.reuse ;  /* 0x00000000260a72ca */ /* 0x040fe200000e0000 */
[----:B------:R-:W-:Y:S01]  /*25130*/  @P6 FMUL.FTZ R5, R5, 0.69314718246459960938 ;  /* 0x3f31721805056820 */ /* 0x000fe20000410000 */
[C---:B------:R-:W-:Y:S01]  /*25140*/  R2UR UR11, R39.reuse ;  /* 0x00000000270b72ca */ /* 0x040fe200000e0000 */
[----:B------:R-:W3:Y:S01]  /*25150*/  S2R R11, SR_CTAID.X ;  /* 0x00000000000b7919 */ /* 0x000ee20000002500 */
        /* <DEDUP_REMOVED lines=17> */
[----:B---3--:R-:W-:Y:S02]  /*25270*/  IMAD.SHL.U32 R36, R11, 0x40, RZ ;  /* 0x000000400b247824 */ /* 0x008fe400078e00ff */
[----:B------:R2:W5:Y:S01]  /*25280*/  LD.E.64 R10, desc[UR10][R154.64+0x70] ;  /* 0x0000700a9a0a7980 */ /* 0x000562000c101b00 */
[----:B------:R-:W-:Y:S05]  /*25290*/  WARPSYNC.ALL ;  /* 0x0000000000007948 */ /* 0x000fea0003800000 */
[----:B------:R-:W-:Y:S06]  /*252a0*/  BAR.SYNC.DEFER_BLOCKING 0x0 ;  /* 0x0000000000007b1d */ /* 0x000fec0000010000 */
[----:B------:R2:W3:Y:S04]  /*252b0*/  LDS.128 R20, [R0] ;  /* 0x0000000000147984 */ /* 0x0004e80000000c00 */
[----:B-1----:R2:W1:Y:S04]  /*252c0*/  LDS.128 R24, [R0+0x800] ;  /* 0x0008000000187984 */ /* 0x0024680000000c00 */
[----:B------:R2:W4:Y:S04]  /*252d0*/  LDS.128 R28, [R0+0x1000] ;  /* 0x00100000001c7984 */ /* 0x0005280000000c00 */
[----:B------:R2:W1:Y:S01]  /*252e0*/  LDS.128 R32, [R0+0x1800] ;  /* 0x0018000000207984 */ /* 0x0004620000000c00 */
[----:B------:R-:W-:Y:S04]  /*252f0*/  BSSY.RECONVERGENT B0, `(.L_x_4614) ;  /* 0x0000011000007945 */ /* 0x000fe80003800200 */
[----:B------:R-:W-:Y:S05]  /*25300*/  @P0 BRA `(.L_x_4615) ;  /* 0x00000000003c0947 */ /* 0x000fea0003800000 */
[----:B--2---:R-:W-:Y:S02]  /*25310*/  IMAD.IADD R0, R41, 0x1, -R36 ;  /* 0x0000000129007824 */ /* 0x004fe400078e0a24 */
        /* <DEDUP_REMOVED lines=14> */
.L_x_4615:
[----:B------:R-:W-:Y:S05]  /*25400*/  BSYNC.RECONVERGENT B0 ;  /* 0x0000000000007941 */ /* 0x000fea0003800200 */
.L_x_4614:
[----:B------:R-:W-:Y:S02]  /*25410*/  R2UR UR4, R38 ;  /* 0x00000000260472ca */ /* 0x000fe400000e0000 */
[----:B------:R-:W-:-:S13]  /*25420*/  R2UR UR5, R39 ;  /* 0x00000000270572ca */ /* 0x000fda00000e0000 */
[----:B------:R-:W3:Y:S01]  /*25430*/  LD.E R6, desc[UR4][R154.64+0xc0] ;  /* 0x0000c0049a067980 */ /* 0x000ee2000c101900 */
[-C--:B--2---:R-:W-:Y:S01]  /*25440*/  @!P1 IMAD R0, R9, R42.reuse, RZ ;  /* 0x0000002a09009224 */ /* 0x084fe200078e02ff */
        /* <DEDUP_REMOVED lines=14> */
[----:B---3--:R-:W-:Y:S01]  /*25530*/  ISETP.GE.AND P2, PT, R228, R6, PT ;  /* 0x00000006e400720c */ /* 0x008fe20003f46270 */
        /* <DEDUP_REMOVED lines=33> */
.L_x_4617:
[----:B------:R-:W-:Y:S05]  /*25750*/  BSYNC.RECONVERGENT B0 ;  /* 0x0000000000007941 */ /* 0x000fea0003800200 */
.L_x_4616:
        /* <DEDUP_REMOVED lines=15> */
.L_x_4619:
[----:B------:R-:W-:Y:S05]  /*25850*/  BSYNC.RECONVERGENT B0 ;  /* 0x0000000000007941 */ /* 0x000fea0003800200 */
.L_x_4618:
[----:B--23--:R-:W-:Y:S02]  /*25860*/  MOV R8, 0x50 ;  /* 0x0000005000087802 */ /* 0x00cfe40000000f00 */
[----:B------:R-:W-:-:S03]  /*25870*/  MOV R5, 0x0 ;  /* 0x0000000000057802 */ /* 0x000fc60000000f00 */
[----:B------:R-:W-:-:S04]  /*25880*/  IMAD.MOV.U32 R4, RZ, RZ, R8 ;  /* 0x000000ffff047224 */ /* 0x000fc800078e0008 */
[----:B-1--4-:R-:W-:Y:S05]  /*25890*/  @P2 RET.REL.NODEC R4 `(_ZN5flash24flash_fwd_splitkv_kernelI23Flash_fwd_kernel_traitsILi64ELi64ELi256ELi4ELb0ELb0EN7cutlass6half_tE19Flash_kernel_traitsILi64ELi64ELi256ELi4ES3_EELb0ELb0ELb1ELb0ELb0ELb0ELb0ELb1EEEvNS_16Flash_fwd_paramsE) ;  /* 0xfffffda404d82950 */ /* 0x012fea0003c3ffff */
[----:B------:R-:W-:Y:S02]  /*258a0*/  IADD3 R4, P0, PT, R18, 0x30, RZ ;  /* 0x0000003012047810 */ /* 0x000fe40007f1e0ff */
[----:B------:R-:W-:Y:S02]  /*258b0*/  R2UR UR4, R38 ;  /* 0x00000000260472ca */ /* 0x000fe400000e0000 */
[----:B------:R-:W-:Y:S01]  /*258c0*/  R2UR UR5, R39 ;  /* 0x00000000270572ca */ /* 0x000fe200000e0000 */
        /* <DEDUP_REMOVED lines=10> */
[----:B------:R-:W-:Y:S05]  /*25970*/  RET.REL.NODEC R2 `(_ZN5flash24flash_fwd_splitkv_kernelI23Flash_fwd_kernel_traitsILi64ELi64ELi256ELi4ELb0ELb0EN7cutlass6half_tE19Flash_kernel_traitsILi64ELi64ELi256ELi4ES3_EELb0ELb0ELb1ELb0ELb0ELb0ELb0ELb1EEEvNS_16Flash_fwd_paramsE) ;  /* 0xfffffda402a07950 */ /* 0x000fea0003c3ffff */
.L_x_4611:
[----:B------:R-:W-:Y:S01]  /*25980*/  IMAD.MOV.U32 R0, RZ, RZ, 0x2 ;  /* 0x00000002ff007424 */ /* 0x000fe200078e00ff */
[----:B------:R-:W-:Y:S01]  /*25990*/  MOV R2, R242 ;  /* 0x000000f200027202 */ /* 0x000fe20000000f00 */
[----:B------:R-:W-:Y:S01]  /*259a0*/  IMAD.MOV.U32 R4, RZ, RZ, -0x1 ;  /* 0xffffffffff047424 */ /* 0x000fe200078e00ff */
[----:B------:R-:W-:-:S07]  /*259b0*/  MOV R3, 0x1f ;  /* 0x0000001f00037802 */ /* 0x000fce0000000f00 */
[----:B-1---5:R-:W-:Y:S05]  /*259c0*/  WARPSYNC.COLLECTIVE R4, `(.L_x_4620) ;  /* 0x0000000004087348 */ /* 0x022fea0003c00000 */
[----:B------:R2:W3:Y:S02]  /*259d0*/  SHFL.BFLY P0, R0, R2, R0, R3 ;  /* 0x0c00000002007389 */ /* 0x0004e40000000003 */
[----:B-123-5:R-:W-:Y:S05]  /*259e0*/  ENDCOLLECTIVE ;  /* 0x000000000000791b */ /* 0x02efea0003800000 */
.L_x_4620:
[----:B------:R-:W-:Y:S02]  /*259f0*/  MOV R5, R0 ;  /* 0x0000000000057202 */ /* 0x000fe40000000f00 */
[----:B------:R-:W-:-:S03]  /*25a00*/  MOV R0, 0x1 ;  /* 0x0000000100007802 */ /* 0x000fc60000000f00 */
[----:B------:R-:W-:-:S04]  /*25a10*/  FADD.FTZ R5, R5, R242 ;  /* 0x000000f205057221 */ /* 0x000fc80000010000 */
[----:B------:R-:W-:-:S07]  /*25a20*/  IMAD.MOV.U32 R2, RZ, RZ, R5 ;  /* 0x000000ffff027224 */ /* 0x000fce00078e0005 */
[----:B------:R-:W-:Y:S05]  /*25a30*/  WARPSYNC.COLLECTIVE R4, `(.L_x_4621) ;  /* 0x0000000004087348 */ /* 0x000fea0003c00000 */
[----:B------:R1:W2:Y:S02]  /*25a40*/  SHFL.BFLY P0, R0, R2, R0, R3 ;  /* 0x0c00000002007389 */ /* 0x0002a40000000003 */
[----:B-12---:R-:W-:Y:S05]  /*25a50*/  ENDCOLLECTIVE ;  /* 0x000000000000791b */ /* 0x006fea0003800000 */
.L_x_4621:
[----:B------:R-:W-:Y:S01]  /*25a60*/  IMAD.MOV.U32 R21, RZ, RZ, R0 ;  /* 0x000000ffff157224 */ /* 0x000fe200078e0000 */
[----:B------:R-:W-:Y:S02]  /*25a70*/  MOV R0, 0x2 ;  /* 0x0000000200007802 */ /* 0x000fe40000000f00 */
[----:B------:R-:W-:Y:S01]  /*25a80*/  MOV R2, R243 ;  /* 0x000000f300027202 */ /* 0x000fe20000000f00 */
[----:B------:R-:W-:-:S07]  /*25a90*/  FADD.FTZ R21, R5, R21 ;  /* 0x0000001505157221 */ /* 0x000fce0000010000 */
[----:B------:R-:W-:Y:S05]  /*25aa0*/  WARPSYNC.COLLECTIVE R4, `(.L_x_4622) ;  /* 0x0000000004087348 */ /* 0x000fea0003c00000 */
[----:B------:R1:W2:Y:S02]  /*25ab0*/  SHFL.BFLY P0, R0, R2, R0, R3 ;  /* 0x0c00000002007389 */ /* 0x0002a40000000003 */
[----:B-12---:R-:W-:Y:S05]  /*25ac0*/  ENDCOLLECTIVE ;  /* 0x000000000000791b */ /* 0x006fea0003800000 */
.L_x_4622:
[----:B------:R-:W-:Y:S01]  /*25ad0*/  IMAD.MOV.U32 R2, RZ, RZ, R0 ;  /* 0x000000ffff027224 */ /* 0x000fe200078e0000 */
[----:B------:R-:W-:-:S03]  /*25ae0*/  MOV R0, 0x1 ;  /* 0x0000000100007802 */ /* 0x000fc60000000f00 */
[----:B------:R-:W-:-:S07]  /*25af0*/  FADD.FTZ R2, R2, R243 ;  /* 0x000000f302027221 */ /* 0x000fce0000010000 */
[----:B------:R-:W-:Y:S05]  /*25b00*/  WARPSYNC.COLLECTIVE R4, `(.L_x_4623) ;  /* 0x0000000004087348 */ /* 0x000fea0003c00000 */
[----:B------:R1:W2:Y:S02]  /*25b10*/  SHFL.BFLY P0, R0, R2, R0, R3 ;  /* 0x0c00000002007389 */ /* 0x0002a40000000003 */
[----:B-12---:R-:W-:Y:S05]  /*25b20*/  ENDCOLLECTIVE ;  /* 0x000000000000791b */ /* 0x006fea0003800000 */
.L_x_4623:
[----:B------:R-:W-:Y:S01]  /*25b30*/  MOV R3, R0 ;  /* 0x0000000000037202 */ /* 0x000fe20000000f00 */
[----:B------:R-:W-:Y:S06]  /*25b40*/  BRA `(.L_x_4624) ;  /* 0xffffffec005c7947 */ /* 0x000fec000383ffff */
.L_x_4625:
        /* <DEDUP_REMOVED lines=11> */
.L_x_14746:


//--------------------- .text._ZN5flash24flash_fwd_splitkv_kernelI23Flash_fwd_kernel_traitsILi64ELi64ELi256ELi4ELb0ELb0EN7cutlass6half_tE19Flash_kernel_traitsILi64ELi64ELi256ELi4ES3_EELb0ELb0ELb1ELb0ELb0ELb1ELb0ELb1EEEvNS_16Flash_fwd_paramsE --------------------------
	.section	.text._ZN5flash24flash_fwd_splitkv_kernelI23Flash_fwd_kernel_traitsILi64ELi64ELi256ELi4ELb0ELb0EN7cutlass6half_tE19Flash_kernel_traitsILi64ELi64ELi256ELi4ES3_EELb0ELb0ELb1ELb0ELb0ELb1ELb0ELb1EEEvNS_16Flash_fwd_paramsE,"ax",@progbits
	.align	128
        .global         _ZN5flash24flash_fwd_splitkv_kernelI23Flash_fwd_kernel_traitsILi64ELi64ELi256ELi4ELb0ELb0EN7cutlass6half_tE19Flash_kernel_traitsILi64ELi64ELi256ELi4ES3_EELb0ELb0ELb1ELb0ELb0ELb1ELb0ELb1EEEvNS_16Flash_fwd_paramsE
        .type           _ZN5flash24flash_fwd_splitkv_kernelI23Flash_fwd_kernel_traitsILi64ELi64ELi256ELi4ELb0ELb0EN7cutlass6half_tE19Flash_kernel_traitsILi64ELi64ELi256ELi4ES3_EELb0ELb0ELb1ELb0ELb0ELb1ELb0ELb1EEEvNS_16Flash_fwd_paramsE,@function
        .size           _ZN5flash24flash_fwd_splitkv_kernelI23Flash_fwd_kernel_traitsILi64ELi64ELi256ELi4ELb0ELb0EN7cutlass6half_tE19Flash_kernel_traitsILi64ELi64ELi256ELi4ES3_EELb0ELb0ELb1ELb0ELb0ELb1ELb0ELb1EEEvNS_16Flash_fwd_paramsE,(.L_x_14747 - _ZN5flash24flash_fwd_splitkv_kernelI23Flash_fwd_kernel_traitsILi64ELi64ELi256ELi4ELb0ELb0EN7cutlass6half_tE19Flash_kernel_traitsILi64ELi64ELi256ELi4ES3_EELb0ELb0ELb1ELb0ELb0ELb1ELb0ELb1EEEvNS_16Flash_fwd_paramsE)
        .other          _ZN5flash24flash_fwd_splitkv_kernelI23Flash_fwd_kernel_traitsILi64ELi64ELi256ELi4ELb0ELb0EN7cutlass6half_tE19Flash_kernel_traitsILi64ELi64ELi256ELi4ES3_EELb0ELb0ELb1ELb0ELb0ELb1ELb0ELb1EEEvNS_16Flash_fwd_paramsE,@"STO_CUDA_ENTRY STV_DEFAULT"
_ZN5flash24flash_fwd_splitkv_kernelI23Flash_fwd_kernel_traitsILi64ELi64ELi256ELi4ELb0ELb0EN7cutlass6half_tE19Flash_kernel_traitsILi64ELi64ELi256ELi4ES3_EELb0ELb0ELb1ELb0ELb0ELb1ELb0ELb1EEEvNS_16Flash_fwd_paramsE:
.text._ZN5flash24flash_fwd_splitkv_kernelI23Flash_fwd_kernel_traitsILi64ELi64ELi256ELi4ELb0ELb0EN7cutlass6half_tE19Flash_kernel_traitsILi64ELi64ELi256ELi4ES3_EELb0ELb0ELb1ELb0ELb0ELb1ELb0ELb1EEEvNS_16Flash_fwd_paramsE:
        /* <DEDUP_REMOVED lines=8> */
[----:B-1-34-:R-:W-:Y:S05]  /*0080*/  CALL.REL.NOINC `($_ZN5flash24flash_fwd_splitkv_kernelI23Flash_fwd_kernel_traitsILi64ELi64ELi256ELi4ELb0ELb0EN7cutlass6half_tE19Flash_kernel_traitsILi64ELi64ELi256ELi4ES3_EELb0ELb0ELb1ELb0ELb0ELb1ELb0ELb1EEEvNS_16Flash_fwd_paramsE$_ZN5flash30compute_attn_1rowblock_splitkvI23Flash_fwd_kernel_traitsILi64ELi64ELi256ELi4ELb0ELb0EN7cutlass6half_tE19Flash_kernel_traitsILi64ELi64ELi256ELi4ES3_EELb0ELb0ELb1ELb0ELb0ELb1ELb0ELb1ENS_16Flash_fwd_paramsEEEvRKT8_iiiii) ;  /* 0x0000000000087944 */ /* 0x01afea0003c00000 */
[----:B------:R-:W-:Y:S05]  /*0090*/  BSYNC.RECONVERGENT B3 ;  /* 0x0000000000037941 */ /* 0x000fea0003800200 */
.L_x_4626:
[----:B------:R-:W-:Y:S05]  /*00a0*/  EXIT ;  /* 0x000000000000794d */ /* 0x000fea0003800000 */
        .type           $_ZN5flash24flash_fwd_splitkv_kernelI23Flash_fwd_kernel_traitsILi64ELi64ELi256ELi4ELb0ELb0EN7cutlass6half_tE19Flash_kernel_traitsILi64ELi64ELi256ELi4ES3_EELb0ELb0ELb1ELb0ELb0ELb1ELb0ELb1EEEvNS_16Flash_fwd_paramsE$_ZN5flash30compute_attn_1rowblock_splitkvI23Flash_fwd_kernel_traitsILi64ELi64ELi256ELi4ELb0ELb0EN7cutlass6half_tE19Flash_kernel_traitsILi64ELi64ELi256ELi4ES3_EELb0ELb0ELb1ELb0ELb0ELb1ELb0ELb1ENS_16Flash_fwd_paramsEEEvRKT8_iiiii,@function
        .size           $_ZN5flash24flash_fwd_splitkv_kernelI23Flash_fwd_kernel_traitsILi64ELi64ELi256ELi4ELb0ELb0EN7cutlass6half_tE19Flash_kernel_traitsILi64ELi64ELi256ELi4ES3_EELb0ELb0ELb1ELb0ELb0ELb1ELb0ELb1EEEvNS_16Flash_fwd_paramsE$_ZN5flash30compute_attn_1rowblock_splitkvI23Flash_fwd_kernel_traitsILi64ELi64ELi256ELi4ELb0ELb0EN7cutlass6half_tE19Flash_kernel_traitsILi64ELi64ELi256ELi4ES3_EELb0ELb0ELb1ELb0ELb0ELb1ELb0ELb1ENS_16Flash_fwd_paramsEEEvRKT8_iiiii,(.L_x_14747 - $_ZN5flash24flash_fwd_splitkv_kernelI23Flash_fwd_kernel_traitsILi64ELi64ELi256ELi4ELb0ELb0EN7cutlass6half_tE19Flash_kernel_traitsILi64ELi64ELi256ELi4ES3_EELb0ELb0ELb1ELb0ELb0ELb1ELb0ELb1EEEvNS_16Flash_fwd_paramsE$_ZN5flash30compute_attn_1rowblock_splitkvI23Flash_fwd_kernel_traitsILi64ELi64ELi256ELi4ELb0ELb0EN7cutlass6half_tE19Flash_kernel_traitsILi64ELi64ELi256ELi4ES3_EELb0ELb0ELb1ELb0ELb0ELb1ELb0ELb1ENS_16Flash_fwd_paramsEEEvRKT8_iiiii)
$_ZN5flash24flash_fwd_splitkv_kernelI23Flash_fwd_kernel_traitsILi64ELi64ELi256ELi4ELb0ELb0EN7cutlass6half_tE19Flash_kernel_traitsILi64ELi64ELi256ELi4ES3_EELb0ELb0ELb1ELb0ELb0ELb1ELb0ELb1EEEvNS_16Flash_fwd_paramsE$_ZN5flash30compute_attn_1rowblock_splitkvI23Flash_fwd_kernel_traitsILi64ELi64ELi256ELi4ELb0ELb0EN7cutlass6half_tE19Flash_kernel_traitsILi64ELi64ELi256ELi4ES3_EELb0ELb0ELb1ELb0ELb0ELb1ELb0ELb1ENS_16Flash_fwd_paramsEEEvRKT8_iiiii:
        /* <DEDUP_REMOVED lines=16> */
[----:B------:R-:W-:Y:S01]  /*01b0*/  ISETP.NE.AND.EX P1, PT, R11, RZ, PT, P0 ;  /* 0x000000ff0b00720c */ /* 0x000fe20003f25300 */
[----:B------:R-:W-:Y:S01]  /*01c0*/  IMAD.WIDE.U32 R10, R235, 0x4, R10 ;  /* 0x00000004eb0a7825 */ /* 0x000fe200078e000a */
[----:B------:R-:W-:-:S03]  /*01d0*/  IADD3 R16, P0, PT, R2, R71, RZ ;  /* 0x0000004702107210 */ /* 0x000fc60007f1e0ff */
[----:B------:R1:W5:Y:S02]  /*01e0*/  @!P3 LD.E R238, desc[UR6][R164.64+0xb4] ;  /* 0x0000b406a4eeb980 */ /* 0x000364000c101900 */
[----:B------:R-:W-:Y:S02]  /*01f0*/  IMAD.X R17, R3, 0x1, R70, P0 ;  /* 0x0000000103117824 */ /* 0x000fe400000e0646 */
[----:B------:R1:W5:Y:S04]  /*0200*/  @P3 LD.E R5, desc[UR6][R10.64+0x4] ;  /* 0x000004060a053980 */ /* 0x000368000c101900 */
[----:B------:R1:W5:Y:S04]  /*0210*/  @!P4 LD.E R3, desc[UR6][R164.64+0xb8] ;  /* 0x0000b806a403c980 */ /* 0x000368000c101900 */
[----:B------:R1:W5:Y:S01]  /*0220*/  @P6 LD.E R12, desc[UR6][R16.64] ;  /* 0x00000006100c6980 */ /* 0x000362000c101900 */
[----:B------:R-:W-:-:S03]  /*0230*/  ISETP.NE.U32.AND P2, PT, R8, RZ, PT ;  /* 0x000000ff0800720c */ /* 0x000fc60003f45070 */
[----:B------:R1:W5:Y:S01]  /*0240*/  @P1 LD.E R240, desc[UR6][R10.64] ;  /* 0x000000060af01980 */ /* 0x000362000c101900 */
[C---:B------:R-:W-:Y:S02]  /*0250*/  ISETP.NE.AND.EX P2, PT, R9.reuse, RZ, PT, P2 ;  /* 0x000000ff0900720c */ /* 0x040fe40003f45320 */
[----:B------:R-:W-:Y:S01]  /*0260*/  IADD3 R8, P1, PT, R8, R71, RZ ;  /* 0x0000004708087210 */ /* 0x000fe20007f3e0ff */
[----:B------:R-:W-:Y:S01]  /*0270*/  BSSY.RECONVERGENT B0, `(.L_x_4627) ;  /* 0x000000a000007945 */ /* 0x000fe20003800200 */
[----:B------:R-:W-:Y:S01]  /*0280*/  ISETP.NE.U32.AND P0, PT, R6, RZ, PT ;  /* 0x000000ff0600720c */ /* 0x000fe20003f05070 */
[----:B------:R-:W-:Y:S02]  /*0290*/  IMAD.MOV.U32 R13, RZ, RZ, -0x1 ;  /* 0xffffffffff0d7424 */ /* 0x000fe400078e00ff */
[----:B------:R-:W-:Y:S01]  /*02a0*/  IMAD.X R9, R9, 0x1, R70, P1 ;  /* 0x0000000109097824 */ /* 0x000fe200008e0646 */
[----:B------:R-:W-:-:S05]  /*02b0*/  ISETP.NE.AND.EX P5, PT, R7, RZ, PT, P0 ;  /* 0x000000ff0700720c */ /* 0x000fca0003fa5300 */
[----:B------:R-:W-:Y:S08]  /*02c0*/  @!P2 BRA `(.L_x_4628) ;  /* 0x000000000010a947 */ /* 0x000ff00003800000 */
[----:B------:R-:W2:Y:S02]  /*02d0*/  LD.E.U8 R0, desc[UR6][R164.64+0x1b2] ;  /* 0x0001b206a4007980 */ /* 0x000ea4000c101100 */
[----:B--2---:R-:W-:-:S13]  /*02e0*/  ISETP.NE.AND P0, PT, R0, RZ, PT ;  /* 0x000000ff0000720c */ /* 0x004fda0003f05270 */
[----:B------:R-:W-:Y:S05]  /*02f0*/  @!P0 BRA `(.L_x_4628) ;  /* 0x0000000000048947 */ /* 0x000fea0003800000 */
[----:B------:R2:W5:Y:S02]  /*0300*/  LD.E R13, desc[UR6][R8.64] ;  /* 0x00000006080d7980 */ /* 0x000564000c101900 */
.L_x_4628:
[----:B------:R-:W-:Y:S05]  /*0310*/  BSYNC.RECONVERGENT B0 ;  /* 0x0000000000007941 */ /* 0x000fea0003800200 */
.L_x_4627:
[----:B------:R-:W-:Y:S04]  /*0320*/  BSSY.RECONVERGENT B0, `(.L_x_4629) ;  /* 0x0000007000007945 */ /* 0x000fe80003800200 */
[----:B------:R-:W-:Y:S05]  /*0330*/  @!P4 BRA `(.L_x_4630) ;  /* 0x000000000014c947 */ /* 0x000fea0003800000 */
[----:B------:R-:W3:Y:S02]  /*0340*/  LD.E.U8 R0, desc[UR6][R164.64+0x1b2] ;  /* 0x0001b206a4007980 */ /* 0x000ee4000c101100 */
[----:B---3--:R-:W-:-:S13]  /*0350*/  ISETP.NE.AND P0, PT, R0, RZ, PT ;  /* 0x000000ff0000720c */ /* 0x008fda0003f05270 */
[----:B------:R-:W3:Y:S02]  /*0360*/  @P0 LD.E R0, desc[UR6][R8.64+0x4] ;  /* 0x0000040608000980 */ /* 0x000ee4000c101900 */
[----:B---3-5:R-:W-:-:S06]  /*0370*/  @P0 IADD3 R3, PT, PT, R0, -R13, RZ ;  /* 0x8000000d00030210 */ /* 0x028fcc0007ffe0ff */
[----:B------:R3:W5:Y:S02]  /*0380*/  @!P0 LD.E R3, desc[UR6][R8.64] ;  /* 0x0000000608038980 */ /* 0x000764000c101900 */
.L_x_4630:
[----:B------:R-:W-:Y:S05]  /*0390*/  BSYNC.RECONVERGENT B0 ;  /* 0x0000000000007941 */ /* 0x000fea0003800200 */
.L_x_4629:
[----:B------:R-:W-:Y:S01]  /*03a0*/  BSSY.RECONVERGENT B1, `(.L_x_4631) ;  /* 0x0000012000017945 */ /* 0x000fe20003800200 */
[----:B-----5:R-:W-:Y:S02]  /*03b0*/  @P3 IADD3 R238, PT, PT, -R240, R5, RZ ;  /* 0x00000005f0ee3210 */ /* 0x020fe40007ffe1ff */
[----:B------:R-:W-:Y:S01]  /*03c0*/  IADD3 R68, PT, PT, R3, -R12, RZ ;  /* 0x8000000c03447210 */ /* 0x000fe20007ffe0ff */
[----:B------:R-:W-:Y:S06]  /*03d0*/  @!P5 BRA `(.L_x_4632) ;  /* 0x000000000014d947 */ /* 0x000fec0003800000 */
[----:B------:R-:W-:-:S05]  /*03e0*/  IADD3 R2, P0, PT, R6, R71, RZ ;  /* 0x0000004706027210 */ /* 0x000fca0007f1e0ff */
[----:B------:R-:W-:-:S06]  /*03f0*/  IMAD.X R3, R7, 0x1, R70, P0 ;  /* 0x0000000107037824 */ /* 0x000fcc00000e0646 */
[----:B------:R-:W4:Y:S02]  /*0400*/  LD.E R3, desc[UR6][R2.64] ;  /* 0x0000000602037980 */ /* 0x000f24000c101900 */
[----:B----4-:R-:W-:Y:S01]  /*0410*/  IADD3 R58, PT, PT, R3, -R12, RZ ;  /* 0x8000000c033a7210 */ /* 0x010fe20007ffe0ff */
[----:B------:R-:W-:Y:S05]  /*0420*/  BRA `(.L_x_4633) ;  /* 0x0000000000247947 */ /* 0x000fea0003800000 */
.L_x_4632:
[----:B------:R-:W4:Y:S01]  /*0430*/  LD.E.64 R2, desc[UR6][R164.64+0x108] ;  /* 0x00010806a4027980 */ /* 0x000f22000c101b00 */
[----:B------:R-:W-:Y:S01]  /*0440*/  BSSY.RECONVERGENT B0, `(.L_x_4634) ;  /* 0x0000006000007945 */ /* 0x000fe20003800200 */
[----:B----4-:R-:W-:-:S04]  /*0450*/  ISETP.NE.U32.AND P0, PT, R2, RZ, PT ;  /* 0x000000ff0200720c */ /* 0x010fc80003f05070 */
[----:B------:R-:W-:Y:S01]  /*0460*/  ISETP.NE.AND.EX P0, PT, R3, RZ, PT, P0 ;  /* 0x000000ff0300720c */ /* 0x000fe20003f05300 */
[----:B------:R-:W-:-:S12]  /*0470*/  IMAD.MOV.U32 R3, RZ, RZ, RZ ;  /* 0x000000ffff037224 */ /* 0x000fd800078e00ff */
[----:B------:R-:W-:Y:S05]  /*0480*/  @!P0 BRA `(.L_x_4635) ;  /* 0x0000000000048947 */ /* 0x000fea0003800000 */
[----:B------:R4:W5:Y:S02]  /*0490*/  LD.E R3, desc[UR6][R164.64+0xbc] ;  /* 0x0000bc06a4037980 */ /* 0x000964000c101900 */
.L_x_4635:
[----:B------:R-:W-:Y:S05]  /*04a0*/  BSYNC.RECONVERGENT B0 ;  /* 0x0000000000007941 */ /* 0x000fea0003800200 */
.L_x_4634:
[----:B-----5:R-:W-:Y:S02]  /*04b0*/  IADD3 R58, PT, PT, R68, R3, RZ ;  /* 0x00000003443a7210 */ /* 0x020fe40007ffe0ff */
.L_x_4633:
[----:B------:R-:W-:Y:S05]  /*04c0*/  BSYNC.RECONVERGENT B1 ;  /* 0x0000000000017941 */ /* 0x000fea0003800200 */
.L_x_4631:
[----:B------:R-:W-:Y:S01]  /*04d0*/  IMAD.SHL.U32 R73, R237, 0x40, RZ ;  /* 0x00000040ed497824 */ /* 0x000fe200078e00ff */
[----:B------:R-:W-:Y:S01]  /*04e0*/  MOV R2, R234 ;  /* 0x000000ea00027202 */ /* 0x000fe20000000f00 */
[----:B------:R-:W-:-:S03]  /*04f0*/  IMAD.MOV.U32 R3, RZ, RZ, 0x0 ;  /* 0x00000000ff037424 */ /* 0x000fc600078e00ff */
[----:B------:R-:W-:-:S13]  /*0500*/  ISETP.GT.AND P0, PT, R238, R73, PT ;  /* 0x00000049ee00720c */ /* 0x000fda0003f04270 */
[----:B-1234-:R-:W-:Y:S05]  /*0510*/  @!P0 RET.REL.NODEC R2 `(_ZN5flash24flash_fwd_splitkv_kernelI23Flash_fwd_kernel_traitsILi64ELi64ELi256ELi4ELb0ELb0EN7cutlass6half_tE19Flash_kernel_traitsILi64ELi64ELi256ELi4ES3_EELb0ELb0ELb1ELb0ELb0ELb1ELb0ELb1EEEvNS_16Flash_fwd_paramsE) ;  /* 0xfffffff802b88950 */ /* 0x01efea0003c3ffff */
        /* <DEDUP_REMOVED lines=24> */
[----:B------:R-:W-:Y:S02]  /*06a0*/  LOP3.LUT R14, R14, 0x38, RZ, 0xc0, !PT ;  /* 0x000000380e0e7812 */ /* 0x000fe400078ec0ff */
[----:B------:R-:W-:Y:S02]  /*06b0*/  IADD3 R238, PT, PT, -R73, R238, RZ ;  /* 0x000000ee49ee7210 */ /* 0x000fe40007ffe1ff */
[----:B------:R-:W-:Y:S01]  /*06c0*/  SHF.R.U32.HI R59, RZ, 0x3, R59 ;  /* 0x00000003ff3b7819 */ /* 0x000fe2000001163b */
[----:B------:R-:W-:Y:S04]  /*06d0*/  BSSY.RECONVERGENT B0, `(.L_x_4637) ;  /* 0x000003a000007945 */ /* 0x000fe80003800200 */
[----:B------:R-:W-:Y:S02]  /*06e0*/  VIADD R21, R59, 0x30 ;  /* 0x000000303b157836 */ /* 0x000fe40000000000 */
[----:B--2---:R-:W-:-:S04]  /*06f0*/  IMAD.WIDE.U32 R18, R73, R12, R14 ;  /* 0x0000000c49127225 */ /* 0x004fc800078e000e */
[----:B-----5:R-:W-:-:S04]  /*0700*/  @!P0 IMAD.WIDE.U32 R8, R4, R235, RZ ;  /* 0x000000eb04088225 */ /* 0x020fc800078e00ff */
[-C--:B------:R-:W-:Y:S02]  /*0710*/  @P0 IMAD R4, R13, R240.reuse, RZ ;  /* 0x000000f00d040224 */ /* 0x080fe400078e02ff */
[----:B------:R-:W-:-:S04]  /*0720*/  @P0 IMAD.WIDE.U32 R240, R12, R240, RZ ;  /* 0x000000f00cf00225 */ /* 0x000fc800078e00ff */
[----:B------:R-:W-:Y:S02]  /*0730*/  @!P0 IMAD R5, R5, R235, RZ ;  /* 0x000000eb05058224 */ /* 0x000fe400078e02ff */
[----:B------:R-:W-:Y:S01]  /*0740*/  @P0 IMAD.MOV.U32 R8, RZ, RZ, R240 ;  /* 0x000000ffff080224 */ /* 0x000fe200078e00f0 */
        /* <DEDUP_REMOVED lines=16> */
[----:B------:R-:W-:Y:S01]  /*0850*/  @!P0 LEA.HI.X R19, R4, R7, R5, 0x1, P1 ;  /* 0x0000000704138211 */ /* 0x000fe200008f0c05 */
[----:B------:R-:W-:Y:S01]  /*0860*/  IMAD R0, R0, R3, R73 ;  /* 0x0000000300007224 */ /* 0x000fe200078e0249 */
[----:B------:R-:W-:-:S03]  /*0870*/  ISETP.NE.AND P1, PT, R14, RZ, PT ;  /* 0x000000ff0e00720c */ /* 0x000fc60003f25270 */
[----:B------:R1:W-:Y:S01]  /*0880*/  @!P0 ST.E.128 desc[UR6][R18.64], RZ ;  /* 0x000000ff12008985 */ /* 0x0003e2000c101d06 */
[C---:B------:R-:W-:Y:S02]  /*0890*/  IADD3 R3, P0, PT, R0.reuse, R59, RZ ;  /* 0x0000003b00037210 */ /* 0x040fe40007f1e0ff */
[C---:B------:R-:W-:Y:S01]  /*08a0*/  ISETP.GE.OR P3, PT, R59.reuse, R238, P1 ;  /* 0x000000ee3b00720c */ /* 0x040fe20000f66670 */
[C---:B------:R-:W-:Y:S01]  /*08b0*/  VIADD R5, R59.reuse, 0x20 ;  /* 0x000000203b057836 */ /* 0x040fe20000000000 */
[----:B------:R-:W-:Y:S02]  /*08c0*/  IADD3 R15, PT, PT, R59, 0x10, RZ ;  /* 0x000000103b0f7810 */ /* 0x000fe40007ffe0ff */
[----:B------:R-:W-:Y:S02]  /*08d0*/  LEA.HI.X.SX32 R0, R0, RZ, 0x1, P0 ;  /* 0x000000ff00007211 */ /* 0x000fe400000f0eff */
[----:B------:R-:W-:Y:S02]  /*08e0*/  LEA R14, P0, R3, R16, 0x2 ;  /* 0x00000010030e7211 */ /* 0x000fe400078010ff */
[----:B------:R-:W-:-:S02]  /*08f0*/  P2R R2, PR, RZ, 0x8 ;  /* 0x00000008ff027803 */ /* 0x000fc40000000000 */
[CC--:B------:R-:W-:Y:S02]  /*0900*/  ISETP.GE.OR P6, PT, R15.reuse, R238.reuse, P1 ;  /* 0x000000ee0f00720c */ /* 0x0c0fe40000fc6670 */
[-C--:B------:R-:W-:Y:S02]  /*0910*/  ISETP.GE.OR P3, PT, R15, R238.reuse, P2 ;  /* 0x000000ee0f00720c */ /* 0x080fe40001766670 */
[----:B------:R-:W-:Y:S02]  /*0920*/  LEA.HI.X R15, R3, R17, R0, 0x2, P0 ;  /* 0x00000011030f7211 */ /* 0x000fe400000f1400 */
[CC--:B------:R-:W-:Y:S02]  /*0930*/  ISETP.GE.OR P5, PT, R5.reuse, R238.reuse, P1 ;  /* 0x000000ee0500720c */ /* 0x0c0fe40000fa6670 */
[----:B------:R-:W-:Y:S02]  /*0940*/  ISETP.NE.AND P0, PT, R2, RZ, PT ;  /* 0x000000ff0200720c */ /* 0x000fe40003f05270 */
[----:B------:R-:W-:-:S02]  /*0950*/  ISETP.GE.OR P4, PT, R5, R238, P2 ;  /* 0x000000ee0500720c */ /* 0x000fc40001786670 */
[CC--:B------:R-:W-:Y:S02]  /*0960*/  ISETP.GE.OR P1, PT, R21.reuse, R238.reuse, P1 ;  /* 0x000000ee1500720c */ /* 0x0c0fe40000f26670 */
[----:B------:R-:W-:Y:S02]  /*0970*/  ISETP.GE.OR P2, PT, R21, R238, P2 ;  /* 0x000000ee1500720c */ /* 0x000fe40001746670 */
[----:B------:R-:W-:-:S03]  /*0980*/  @!P6 MOV R5, 0x7f800000 ;  /* 0x7f8000000005e802 */ /* 0x000fc60000000f00 */
[----:B------:R-:W-:Y:S02]  /*0990*/  @!P5 IMAD.MOV.U32 R3, RZ, RZ, 0x7f800000 ;  /* 0x7f800000ff03d424 */ /* 0x000fe400078e00ff */
[----:B------:R-:W-:Y:S01]  /*09a0*/  @!P0 IMAD.MOV.U32 R17, RZ, RZ, 0x7f800000 ;  /* 0x7f800000ff118424 */ /* 0x000fe200078e00ff */
[----:B-1----:R-:W-:Y:S06]  /*09b0*/  @P3 BRA `(.L_x_4638) ;  /* 0x00000000002c3947 */ /* 0x002fec0003800000 */
        /* <DEDUP_REMOVED lines=11> */
.L_x_4638:
[----:B------:R-:W-:Y:S05]  /*0a70*/  BSYNC.RECONVERGENT B0 ;  /* 0x0000000000007941 */ /* 0x000fea0003800200 */
.L_x_4637:
        /* <DEDUP_REMOVED lines=13> */
.L_x_4640:
[----:B------:R-:W-:Y:S05]  /*0b50*/  BSYNC.RECONVERGENT B0 ;  /* 0x0000000000007941 */ /* 0x000fea0003800200 */
.L_x_4639:
        /* <DEDUP_REMOVED lines=12> */
.L_x_4642:
[----:B------:R-:W-:Y:S05]  /*0c20*/  BSYNC.RECONVERGENT B0 ;  /* 0x0000000000007941 */ /* 0x000fea0003800200 */
.L_x_4641:
[----:B------:R-:W-:Y:S01]  /*0c30*/  ISETP.NE.AND P0, PT, R2, RZ, PT ;  /* 0x000000ff0200720c */ /* 0x000fe20003f05270 */
[----:B------:R-:W-:Y:S01]  /*0c40*/  @!P6 ST.E desc[UR6][R14.64+0x40], R5 ;  /* 0x000040050e00e985 */ /* 0x000fe2000c101906 */
[----:B------:R-:W-:-:S03]  /*0c50*/  MOV R235, 0x0 ;  /* 0x0000000000eb7802 */ /* 0x000fc60000000f00 */
[----:B------:R-:W-:Y:S08]  /*0c60*/  @!P5 ST.E desc[UR6][R14.64+0x80], R3 ;  /* 0x000080030e00d985 */ /* 0x000ff0000c101906 */
[----:B------:R1:W-:Y:S02]  /*0c70*/  @!P0 ST.E desc[UR6][R14.64], R17 ;  /* 0x000000110e008985 */ /* 0x0003e4000c101906 */
[----:B-123--:R-:W-:Y:S05]  /*0c80*/  @P1 RET.REL.NODEC R234 `(_ZN5flash24flash_fwd_splitkv_kernelI23Flash_fwd_kernel_traitsILi64ELi64ELi256ELi4ELb0ELb0EN7cutlass6half_tE19Flash_kernel_traitsILi64ELi64ELi256ELi4ES3_EELb0ELb0ELb1ELb0ELb0ELb1ELb0ELb1EEEvNS_16Flash_fwd_paramsE) ;  /* 0xfffffff0eadc1950 */ /* 0x00efea0003c3ffff */
[----:B------:R-:W-:Y:S02]  /*0c90*/  MOV R3, 0x7f800000 ;  /* 0x7f80000000037802 */ /* 0x000fe40000000f00 */
[----:B------:R-:W-:-:S03]  /*0ca0*/  MOV R235, 0x0 ;  /* 0x0000000000eb7802 */ /* 0x000fc60000000f00 */
[----:B------:R1:W-:Y:S02]  /*0cb0*/  ST.E desc[UR6][R14.64+0xc0], R3 ;  /* 0x0000c0030e007985 */ /* 0x0003e4000c101906 */
[----:B-1----:R-:W-:Y:S05]  /*0cc0*/  RET.REL.NODEC R234 `(_ZN5flash24flash_fwd_splitkv_kernelI23Flash_fwd_kernel_traitsILi64ELi64ELi256ELi4ELb0ELb0EN7cutlass6half_tE19Flash_kernel_traitsILi64ELi64ELi256ELi4ES3_EELb0ELb0ELb1ELb0ELb0ELb1ELb0ELb1EEEvNS_16Flash_fwd_paramsE) ;  /* 0xfffffff0eacc7950 */ /* 0x002fea0003c3ffff */
.L_x_4636:
        /* <DEDUP_REMOVED lines=25> */
[----:B-----5:R-:W1:Y:S08]  /*0e60*/  I2F.RP R8, R4 ;  /* 0x0000000400087306 */ /* 0x020e700000209400 */
        /* <DEDUP_REMOVED lines=17> */
[-C--:B---3--:R-:W-:Y:S01]  /*0f80*/  IMAD R0, R15, R235.reuse, RZ ;  /* 0x000000eb0f007224 */ /* 0x088fe200078e02ff */
[----:B------:R-:W-:Y:S01]  /*0f90*/  @!P0 IADD3 R10, PT, PT, R10, 0x1, RZ ;  /* 0x000000010a0a8810 */ /* 0x000fe20007ffe0ff */
[----:B------:R-:W-:-:S05]  /*0fa0*/  IMAD.WIDE.U32 R14, R14, R235, RZ ;  /* 0x000000eb0e0e7225 */ /* 0x000fca00078e00ff */
[----:B------:R-:W-:Y:S02]  /*0fb0*/  IADD3 R243, PT, PT, R15, R0, RZ ;  /* 0x000000000ff37210 */ /* 0x000fe40007ffe0ff */
[----:B------:R-:W-:Y:S01]  /*0fc0*/  LEA R242, P0, R14, R244, 0x2 ;  /* 0x000000f40ef27211 */ /* 0x000fe200078010ff */
[----:B------:R-:W-:-:S03]  /*0fd0*/  @P1 VIADD R10, R10, 0x1 ;  /* 0x000000010a0a1836 */ /* 0x000fc60000000000 */
[----:B------:R-:W-:Y:S01]  /*0fe0*/  LEA.HI.X R243, R14, R245, R243, 0x2, P0 ;  /* 0x000000f50ef37211 */ /* 0x000fe200000f14f3 */
[----:B------:R-:W-:Y:S01]  /*0ff0*/  @!P2 IMAD.MOV R10, RZ, RZ, -R10 ;  /* 0x000000ffff0aa224 */ /* 0x000fe200078e0a0a */
[----:B------:R-:W-:Y:S01]  /*1000*/  @!P3 LOP3.LUT R10, RZ, R12, RZ, 0x33, !PT ;  /* 0x0000000cff0ab212 */ /* 0x000fe200078e33ff */
[----:B------:R-:W2:Y:S04]  /*1010*/  LD.E.64 R14, desc[UR6][R6.64+0x20] ;  /* 0x00002006060e7980 */ /* 0x000ea8000c101b00 */
[----:B------:R-:W-:-:S05]  /*1020*/  IMAD.WIDE R26, R10, 0x4, R242 ;  /* 0x000000040a1a7825 */ /* 0x000fca00078e02f2 */
[----:B------:R1:W3:Y:S01]  /*1030*/  LD.E R0, desc[UR6][R26.64] ;  /* 0x000000061a007980 */ /* 0x0002e2000c101900 */
[----:B----4-:R-:W-:-:S04]  /*1040*/  IABS R8, R5 ;  /* 0x0000000500087213 */ /* 0x010fc80000000000 */
[----:B------:R-:W4:Y:S08]  /*1050*/  I2F.RP R24, R8 ;  /* 0x0000000800187306 */ /* 0x000f300000209400 */
[----:B----4-:R-:W4:Y:S02]  /*1060*/  MUFU.RCP R13, R24 ;  /* 0x00000018000d7308 */ /* 0x010f240000001000 */
[----:B----4-:R-:W-:-:S06]  /*1070*/  IADD3 R13, PT, PT, R13, 0xffffffe, RZ ;  /* 0x0ffffffe0d0d7810 */ /* 0x010fcc0007ffe0ff */
[----:B-1----:R-:W1:Y:S01]  /*1080*/  F2I.FTZ.U32.TRUNC.NTZ R27, R13 ;  /* 0x0000000d001b7305 */ /* 0x002e62000021f000 */
        /* <DEDUP_REMOVED lines=9> */
[----:B------:R-:W-:-:S13]  /*1120*/  ISETP.GT.U32.AND P0, PT, R8, R9, PT ;  /* 0x000000090800720c */ /* 0x000fda0003f04070 */
[----:B------:R-:W-:-:S04]  /*1130*/  @!P0 IADD3 R9, PT, PT, R9, -R8, RZ ;  /* 0x8000000809098210 */ /* 0x000fc80007ffe0ff */
[----:B------:R-:W-:Y:S02]  /*1140*/  ISETP.GE.U32.AND P2, PT, R9, R8, PT ;  /* 0x000000080900720c */ /* 0x000fe40003f46070 */
[----:B------:R-:W-:Y:S02]  /*1150*/  LOP3.LUT R8, R236, R5, RZ, 0x3c, !PT ;  /* 0x00000005ec087212 */ /* 0x000fe400078e3cff */
[----:B------:R-:W-:Y:S02]  /*1160*/  @!P0 IADD3 R2, PT, PT, R2, 0x1, RZ ;  /* 0x0000000102028810 */ /* 0x000fe40007ffe0ff */
[----:B------:R-:W-:Y:S01]  /*1170*/  ISETP.GE.AND P1, PT, R8, RZ, PT ;  /* 0x000000ff0800720c */ /* 0x000fe20003f26270 */
[----:B------:R-:W-:Y:S01]  /*1180*/  IMAD.MOV R10, RZ, RZ, -R10 ;  /* 0x000000ffff0a7224 */ /* 0x000fe200078e0a0a */
[----:B------:R-:W-:-:S03]  /*1190*/  ISETP.NE.AND P0, PT, R5, RZ, PT ;  /* 0x000000ff0500720c */ /* 0x000fc60003f05270 */
[----:B------:R-:W-:Y:S02]  /*11a0*/  IMAD R3, R12, R10, R3 ;  /* 0x0000000a0c037224 */ /* 0x000fe400078e0203 */
[----:B------:R-:W-:-:S04]  /*11b0*/  @P2 VIADD R2, R2, 0x1 ;  /* 0x0000000102022836 */ /* 0x000fc80000000000 */
[----:B------:R-:W-:Y:S02]  /*11c0*/  IMAD.MOV.U32 R11, RZ, RZ, R2 ;  /* 0x000000ffff0b7224 */ /* 0x000fe400078e0002 */
[----:B------:R-:W-:-:S03]  /*11d0*/  IMAD R2, R227, R3, RZ ;  /* 0x00000003e3027224 */ /* 0x000fc600078e02ff */
[----:B------:R-:W-:Y:S02]  /*11e0*/  @!P1 IADD3 R11, PT, PT, -R11, RZ, RZ ;  /* 0x000000ff0b0b9210 */ /* 0x000fe40007ffe1ff */
[----:B------:R-:W-:-:S05]  /*11f0*/  @!P0 LOP3.LUT R11, RZ, R5, RZ, 0x33, !PT ;  /* 0x00000005ff0b8212 */ /* 0x000fca00078e33ff */
[----:B------:R-:W-:Y:S01]  /*1200*/  IMAD R13, R21, R11, RZ ;  /* 0x0000000b150d7224 */ /* 0x000fe200078e02ff */
[----:B---3--:R-:W-:Y:S01]  /*1210*/  SHF.R.S32.HI R9, RZ, 0x1f, R0 ;  /* 0x0000001fff097819 */ /* 0x008fe20000011400 */
[-C--:B--2---:R-:W-:Y:S02]  /*1220*/  IMAD R4, R15, R0.reuse, RZ ;  /* 0x000000000f047224 */ /* 0x084fe400078e02ff */
[----:B------:R-:W-:-:S04]  /*1230*/  IMAD.WIDE.U32 R24, R14, R0, RZ ;  /* 0x000000000e187225 */ /* 0x000fc800078e00ff */
[----:B------:R-:W-:Y:S01]  /*1240*/  IMAD R4, R14, R9, R4 ;  /* 0x000000090e047224 */ /* 0x000fe200078e0204 */
[----:B------:R-:W-:-:S04]  /*1250*/  SHF.R.S32.HI R15, RZ, 0x1f, R3 ;  /* 0x0000001fff0f7819 */ /* 0x000fc80000011403 */
[----:B------:R-:W-:Y:S01]  /*1260*/  IADD3 R25, PT, PT, R25, R4, RZ ;  /* 0x0000000419197210 */ /* 0x000fe20007ffe0ff */
[----:B------:R-:W-:Y:S01]  /*1270*/  IMAD R2, R226, R15, R2 ;  /* 0x0000000fe2027224 */ /* 0x000fe200078e0202 */
[----:B------:R-:W-:Y:S01]  /*1280*/  SHF.R.S32.HI R4, RZ, 0x1f, R11 ;  /* 0x0000001fff047819 */ /* 0x000fe2000001140b */
[----:B------:R-:W-:-:S04]  /*1290*/  IMAD.WIDE.U32 R24, R3, R226, R24 ;  /* 0x000000e203187225 */ /* 0x000fc800078e0018 */
[----:B------:R-:W-:Y:S02]  /*12a0*/  IMAD.IADD R25, R25, 0x1, R2 ;  /* 0x0000000119197824 */ /* 0x000fe400078e0202 */
        /* <DEDUP_REMOVED lines=10> */
.L_x_4644:
        /* <DEDUP_REMOVED lines=58> */
[----:B------:R-:W-:Y:S01]  /*16f0*/  @!P0 SHF.R.S32.HI R9, RZ, 0x1f, R8 ;  /* 0x0000001fff098819 */ /* 0x000fe20000011408 */
[----:B------:R-:W-:Y:S01]  /*1700*/  @!P0 IMAD.IADD R25, R11, 0x1, R0 ;  /* 0x000000010b198824 */ /* 0x000fe200078e0200 */
[----:B------:R-:W-:Y:S01]  /*1710*/  @!P0 MOV R24, R10 ;  /* 0x0000000a00188202 */ /* 0x000fe20000000f00 */
[----:B------:R-:W-:Y:S01]  /*1720*/  IMAD.IADD R21, R21, 0x1, R2 ;  /* 0x0000000115157824 */ /* 0x000fe200078e0202 */
[----:B------:R-:W-:Y:S01]  /*1730*/  SHF.R.S32.HI R2, RZ, 0x1f, R4 ;  /* 0x0000001fff027819 */ /* 0x000fe20000011404 */
[----:B------:R-:W-:Y:S01]  /*1740*/  @!P0 IMAD R0, R19, R8, RZ ;  /* 0x0000000813008224 */ /* 0x000fe200078e02ff */
[----:B------:R-:W-:Y:S01]  /*1750*/  @P0 IADD3 R12, PT, PT, R12, R13, RZ ;  /* 0x0000000d0c0c0210 */ /* 0x000fe20007ffe0ff */
[----:B------:R-:W-:Y:S02]  /*1760*/  IMAD R11, R15, R4, RZ ;  /* 0x000000040f0b7224 */ /* 0x000fe400078e02ff */
[----:B------:R-:W-:-:S02]  /*1770*/  @!P0 IMAD R0, R18, R9, R0 ;  /* 0x0000000912008224 */ /* 0x000fc400078e0200 */
[----:B------:R-:W-:-:S04]  /*1780*/  @!P0 IMAD.WIDE.U32 R18, R18, R8, R24 ;  /* 0x0000000812128225 */ /* 0x000fc800078e0018 */
[C---:B------:R-:W-:Y:S02]  /*1790*/  IMAD R2, R14.reuse, R2, R11 ;  /* 0x000000020e027224 */ /* 0x040fe400078e020b */
[----:B------:R-:W-:Y:S01]  /*17a0*/  IMAD.WIDE.U32 R20, R14, R4, R20 ;  /* 0x000000040e147225 */ /* 0x000fe200078e0014 */
[----:B------:R-:W-:-:S03]  /*17b0*/  @!P0 IADD3 R13, PT, PT, R19, R0, RZ ;  /* 0x00000000130d8210 */ /* 0x000fc60007ffe0ff */
[----:B------:R-:W-:-:S04]  /*17c0*/  @P0 IMAD.WIDE.U32 R10, R228, R12, RZ ;  /* 0x0000000ce40a0225 */ /* 0x000fc800078e00ff */
[----:B------:R-:W-:Y:S01]  /*17d0*/  @P0 IMAD R8, R229, R12, RZ ;  /* 0x0000000ce5080224 */ /* 0x000fe200078e02ff */
[----:B------:R-:W-:Y:S01]  /*17e0*/  MOV R4, R20 ;  /* 0x0000001400047202 */ /* 0x000fe20000000f00 */
[----:B------:R-:W-:Y:S01]  /*17f0*/  @!P0 IMAD.MOV.U32 R0, RZ, RZ, R18 ;  /* 0x000000ffff008224 */ /* 0x000fe200078e0012 */
[----:B------:R-:W-:Y:S01]  /*1800*/  IADD3 R2, PT, PT, R21, R2, RZ ;  /* 0x0000000215027210 */ /* 0x000fe20007ffe0ff */
[----:B------:R-:W-:Y:S01]  /*1810*/  @P0 IMAD.IADD R13, R11, 0x1, R8 ;  /* 0x000000010b0d0824 */ /* 0x000fe200078e0208 */
[----:B------:R-:W-:Y:S02]  /*1820*/  @P0 MOV R0, R10 ;  /* 0x0000000a00000202 */ /* 0x000fe40000000f00 */
[----:B------:R-:W-:Y:S02]  /*1830*/  MOV R15, RZ ;  /* 0x000000ff000f7202 */ /* 0x000fe40000000f00 */
.L_x_4645:
[----:B------:R-:W-:Y:S05]  /*1840*/  BSYNC.RECONVERGENT B0 ;  /* 0x0000000000007941 */ /* 0x000fea0003800200 */
.L_x_4643:
        /* <DEDUP_REMOVED lines=14> */
[----:B------:R-:W-:Y:S02]  /*1930*/  IMAD.MOV.U32 R10, RZ, RZ, RZ ;  /* 0x000000ffff0a7224 */ /* 0x000fe400078e00ff */
[----:B------:R-:W-:-:S04]  /*1940*/  IMAD.MOV.U32 R28, RZ, RZ, RZ ;  /* 0x000000ffff1c7224 */ /* 0x000fc800078e00ff */
[----:B------:R1:W5:Y:S02]  /*1950*/  @P6 LD.E R10, desc[UR6][R16.64] ;  /* 0x00000006100a6980 */ /* 0x000364000c101900 */
[----:B-1----:R-:W-:-:S05]  /*1960*/  IADD3 R14, PT, PT, RZ, -R29, RZ ;  /* 0x8000001dff0e7210 */ /* 0x002fca0007ffe0ff */
[----:B------:R-:W-:-:S04]  /*1970*/  IMAD R14, R14, R12, RZ ;  /* 0x0000000c0e0e7224 */ /* 0x000fc800078e02ff */
[----:B------:R-:W-:Y:S01]  /*1980*/  IMAD.HI.U32 R14, R29, R14, R28 ;  /* 0x0000000e1d0e7227 */ /* 0x000fe200078e001c */
[----:B------:R-:W-:Y:S02]  /*1990*/  IABS R17, R236 ;  /* 0x000000ec00117213 */ /* 0x000fe40000000000 */
[----:B------:R-:W-:-:S03]  /*19a0*/  IABS R16, R5 ;  /* 0x0000000500107213 */ /* 0x000fc60000000000 */
[----:B------:R-:W-:-:S04]  /*19b0*/  IMAD.HI.U32 R14, R14, R17, RZ ;  /* 0x000000110e0e7227 */ /* 0x000fc800078e00ff */
[----:B------:R-:W-:-:S04]  /*19c0*/  IMAD.MOV R16, RZ, RZ, -R16 ;  /* 0x000000ffff107224 */ /* 0x000fc800078e0a10 */
[----:B------:R-:W-:Y:S01]  /*19d0*/  IMAD R17, R14, R16, R17 ;  /* 0x000000100e117224 */ /* 0x000fe200078e0211 */
[----:B------:R-:W1:Y:S04]  /*19e0*/  S2R R63, SR_CgaCtaId ;  /* 0x00000000003f7919 */ /* 0x000e680000008800 */
[----:B------:R-:W-:Y:S01]  /*19f0*/  ISETP.GT.U32.AND P1, PT, R12, R17, PT ;  /* 0x000000110c00720c */ /* 0x000fe20003f24070 */
[----:B------:R-:W-:Y:S01]  /*1a00*/  IMAD.SHL.U32 R60, R59, 0x8, RZ ;  /* 0x000000083b3c7824 */ /* 0x000fe200078e00ff */
[----:B------:R-:W-:-:S11]  /*1a10*/  LOP3.LUT R16, R236, R5, RZ, 0x3c, !PT ;  /* 0x00000005ec107212 */ /* 0x000fd600078e3cff */
[----:B------:R-:W-:-:S04]  /*1a20*/  @!P1 IADD3 R17, PT, PT, R17, -R12, RZ ;  /* 0x8000000c11119210 */ /* 0x000fc80007ffe0ff */
[----:B------:R-:W-:Y:S02]  /*1a30*/  ISETP.GE.U32.AND P4, PT, R17, R12, PT ;  /* 0x0000000c1100720c */ /* 0x000fe40003f86070 */
[----:B------:R-:W-:Y:S02]  /*1a40*/  LOP3.LUT R12, R60, 0x38, RZ, 0xc0, !PT ;  /* 0x000000383c0c7812 */ /* 0x000fe400078ec0ff */
[----:B------:R-:W-:Y:S02]  /*1a50*/  @!P1 IADD3 R14, PT, PT, R14, 0x1, RZ ;  /* 0x000000010e0e9810 */ /* 0x000fe40007ffe0ff */
[----:B------:R-:W-:Y:S02]  /*1a60*/  IADD3 R26, P2, PT, R12, R0, RZ ;  /* 0x000000000c1a7210 */ /* 0x000fe40007f5e0ff */
[----:B------:R-:W-:Y:S02]  /*1a70*/  ISETP.GE.AND P3, PT, R16, RZ, PT ;  /* 0x000000ff1000720c */ /* 0x000fe40003f66270 */
[----:B------:R-:W-:Y:S01]  /*1a80*/  ISETP.NE.AND P1, PT, R5, RZ, PT ;  /* 0x000000ff0500720c */ /* 0x000fe20003f25270 */
[----:B------:R-:W-:Y:S01]  /*1a90*/  IMAD R0, R15, R228, RZ ;  /* 0x000000e40f007224 */ /* 0x000fe200078e02ff */
[----:B------:R-:W-:Y:S01]  /*1aa0*/  MOV R16, 0x400 ;  /* 0x0000040000107802 */ /* 0x000fe20000000f00 */
[----:B------:R-:W-:-:S02]  /*1ab0*/  IMAD.X R27, RZ, RZ, R13, P2 ;  /* 0x000000ffff1b7224 */ /* 0x000fc400010e060d */
[----:B------:R-:W-:Y:S01]  /*1ac0*/  @P4 VIADD R14, R14, 0x1 ;  /* 0x000000010e0e4836 */ /* 0x000fe20000000000 */
[----:B-1----:R-:W-:Y:S01]  /*1ad0*/  LEA R63, R63, R16, 0x18 ;  /* 0x000000103f3f7211 */ /* 0x002fe200078ec0ff */
[C---:B------:R-:W-:Y:S02]  /*1ae0*/  IMAD R0, R3.reuse, R229, R0 ;  /* 0x000000e503007224 */ /* 0x040fe400078e0200 */
[----:B------:R-:W-:-:S04]  /*1af0*/  IMAD.WIDE.U32 R26, R3, R228, R26 ;  /* 0x000000e4031a7225 */ /* 0x000fc800078e001a */
[----:B------:R-:W-:-:S04]  /*1b00*/  IMAD.MOV.U32 R3, RZ, RZ, R14 ;  /* 0x000000ffff037224 */ /* 0x000fc800078e000e */
[----:B------:R-:W-:Y:S01]  /*1b10*/  @!P3 IMAD.MOV R3, RZ, RZ, -R3 ;  /* 0x000000ffff03b224 */ /* 0x000fe200078e0a03 */
[----:B------:R-:W-:-:S05]  /*1b20*/  @!P1 LOP3.LUT R3, RZ, R5, RZ, 0x33, !PT ;  /* 0x00000005ff039212 */ /* 0x000fca00078e33ff */
[----:B------:R-:W-:Y:S01]  /*1b30*/  IMAD R5, R23, R3, RZ ;  /* 0x0000000317057224 */ /* 0x000fe200078e02ff */
[----:B------:R-:W-:Y:S02]  /*1b40*/  SHF.R.U32.HI R166, RZ, 0x3, R59 ;  /* 0x00000003ffa67819 */ /* 0x000fe4000001163b */
[----:B------:R-:W-:-:S03]  /*1b50*/  MOV R167, RZ ;  /* 0x000000ff00a77202 */ /* 0x000fc60000000f00 */
[-C--:B------:R-:W-:Y:S02]  /*1b60*/  IMAD R231, R227, R166.reuse, RZ ;  /* 0x000000a6e3e77224 */ /* 0x080fe400078e02ff */
[----:B------:R-:W-:Y:S01]  /*1b70*/  IMAD R233, R229, R166, RZ ;  /* 0x000000a6e5e97224 */ /* 0x000fe200078e02ff */
[----:B------:R-:W-:Y:S01]  /*1b80*/  SHF.L.U32 R61, R57, 0x8, RZ ;  /* 0x00000008393d7819 */ /* 0x000fe200000006ff */
[C---:B------:R-:W-:Y:S01]  /*1b90*/  IMAD.SHL.U32 R66, R226.reuse, 0x10, RZ ;  /* 0x00000010e2427824 */ /* 0x040fe200078e00ff */
[----:B------:R-:W-:Y:S02]  /*1ba0*/  SHF.L.U64.HI R67, R226, 0x4, R227 ;  /* 0x00000004e2437819 */ /* 0x000fe400000102e3 */
[C---:B------:R-:W-:Y:S01]  /*1bb0*/  SHF.L.U64.HI R65, R228.reuse, 0x4, R229 ;  /* 0x00000004e4417819 */ /* 0x040fe200000102e5 */
[----:B------:R-:W-:Y:S01]  /*1bc0*/  VIADD R69, R61, 0xffffff00 ;  /* 0xffffff003d457836 */ /* 0x000fe20000000000 */
[----:B------:R-:W-:Y:S01]  /*1bd0*/  SHF.L.U32 R64, R228, 0x4, RZ ;  /* 0x00000004e4407819 */ /* 0x000fe200000006ff */
[----:B--2---:R-:W-:-:S04]  /*1be0*/  @P0 IMAD.WIDE.U32 R28, R172, R240, RZ ;  /* 0x000000f0ac1c0225 */ /* 0x004fc800078e00ff */
[----:B------:R-:W-:Y:S02]  /*1bf0*/  @P0 IMAD R16, R173, R240, RZ ;  /* 0x000000f0ad100224 */ /* 0x000fe400078e02ff */
[----:B---3--:R-:W-:-:S04]  /*1c00*/  @!P0 IMAD.WIDE.U32 R30, R24, R235, RZ ;  /* 0x000000eb181e8225 */ /* 0x008fc800078e00ff */
[----:B------:R-:W-:Y:S02]  /*1c10*/  @!P0 IMAD R15, R25, R235, RZ ;  /* 0x000000eb190f8224 */ /* 0x000fe400078e02ff */
[----:B------:R-:W-:Y:S02]  /*1c20*/  @!P0 IMAD.MOV.U32 R14, RZ, RZ, R30 ;  /* 0x000000ffff0e8224 */ /* 0x000fe400078e001e */
[----:B------:R-:W-:Y:S01]  /*1c30*/  @P0 IMAD.MOV.U32 R14, RZ, RZ, R28 ;  /* 0x000000ffff0e0224 */ /* 0x000fe200078e001c */
[----:B------:R-:W-:Y:S02]  /*1c40*/  @!P0 IADD3 R15, PT, PT, R31, R15, RZ ;  /* 0x0000000f1f0f8210 */ /* 0x000fe40007ffe0ff */
[----:B------:R-:W-:Y:S02]  /*1c50*/  @P0 IADD3 R15, PT, PT, R29, R16, RZ ;  /* 0x000000101d0f0210 */ /* 0x000fe40007ffe0ff */
[C---:B------:R-:W-:Y:S02]  /*1c60*/  IADD3 R16, P1, PT, R12.reuse, R14, RZ ;  /* 0x0000000e0c107210 */ /* 0x040fe40007f3e0ff */
[----:B------:R-:W-:Y:S01]  /*1c70*/  IADD3 R25, PT, PT, R27, R0, RZ ;  /* 0x000000001b197210 */ /* 0x000fe20007ffe0ff */
[----:B------:R-:W-:Y:S01]  /*1c80*/  IMAD.MOV.U32 R24, RZ, RZ, R26 ;  /* 0x000000ffff187224 */ /* 0x000fe200078e001a */
[----:B------:R-:W-:Y:S01]  /*1c90*/  SHF.R.S32.HI R0, RZ, 0x1f, R3 ;  /* 0x0000001fff007819 */ /* 0x000fe20000011403 */
[----:B------:R-:W-:Y:S01]  /*1ca0*/  IMAD.X R17, RZ, RZ, R15, P1 ;  /* 0x000000ffff117224 */ /* 0x000fe200008e060f */
[----:B------:R-:W-:Y:S01]  /*1cb0*/  IADD3 R26, P0, PT, R12, R4, RZ ;  /* 0x000000040c1a7210 */ /* 0x000fe20007f1e0ff */
[----:B------:R-:W-:-:S04]  /*1cc0*/  IMAD.WIDE.U32 R24, R3, R22, R24 ;  /* 0x0000001603187225 */ /* 0x000fc800078e0018 */
[----:B------:R-:W-:Y:S02]  /*1cd0*/  IMAD R5, R0, R22, R5 ;  /* 0x0000001600057224 */ /* 0x000fe400078e0205 */
[-C--:B------:R-:W-:Y:S02]  /*1ce0*/  IMAD R14, R21, R236.reuse, RZ ;  /* 0x000000ec150e7224 */ /* 0x080fe400078e02ff */
[----:B------:R-:W-:-:S04]  /*1cf0*/  IMAD.WIDE.U32 R22, R20, R236, R16 ;  /* 0x000000ec14167225 */ /* 0x000fc800078e0010 */
[----:B------:R-:W-:Y:S02]  /*1d00*/  IMAD.X R27, RZ, RZ, R2, P0 ;  /* 0x000000ffff1b7224 */ /* 0x000fe400000e0602 */
[----:B------:R-:W-:Y:S02]  /*1d10*/  IMAD.IADD R23, R23, 0x1, R14 ;  /* 0x0000000117177824 */ /* 0x000fe400078e020e */
[----:B------:R-:W-:-:S04]  /*1d20*/  IMAD.WIDE.U32 R14, R166, R226, R26 ;  /* 0x000000e2a60e7225 */ /* 0x000fc800078e001a */
[----:B------:R-:W-:Y:S01]  /*1d30*/  IMAD.WIDE.U32 R16, R237, 0x40, R166 ;  /* 0x00000040ed107825 */ /* 0x000fe200078e00a6 */
[----:B------:R-:W-:-:S03]  /*1d40*/  IADD3 R231, PT, PT, R15, R231, RZ ;  /* 0x000000e70fe77210 */ /* 0x000fc60007ffe0ff */
[----:B------:R-:W-:Y:S01]  /*1d50*/  IMAD.IADD R25, R25, 0x1, R5 ;  /* 0x0000000119197824 */ /* 0x000fe200078e0205 */
[----:B------:R-:W-:Y:S01]  /*1d60*/  SHF.R.S32.HI R15, RZ, 0x1f, R68 ;  /* 0x0000001fff0f7819 */ /* 0x000fe20000011444 */
[----:B------:R-:W-:Y:S01]  /*1d70*/  IMAD R5, R17, R172, RZ ;  /* 0x000000ac11057224 */ /* 0x000fe200078e02ff */
[----:B----4-:R-:W-:Y:S01]  /*1d80*/  LEA R230, P0, R14, R18, 0x1 ;  /* 0x000000120ee67211 */ /* 0x010fe200078008ff */
[----:B------:R-:W-:Y:S01]  /*1d90*/  IMAD.WIDE.U32 R20, R166, R228, R24 ;  /* 0x000000e4a6147225 */ /* 0x000fe200078e0018 */
[----:B------:R-:W-:-:S03]  /*1da0*/  LEA.HI R15, R15, R68, RZ, 0x8 ;  /* 0x000000440f0f7211 */ /* 0x000fc600078f40ff */
[----:B------:R-:W-:Y:S01]  /*1db0*/  IMAD R5, R16, R173, R5 ;  /* 0x000000ad10057224 */ /* 0x000fe200078e0205 */
[----:B------:R-:W-:Y:S01]  /*1dc0*/  LEA.HI.X R231, R14, R19, R231, 0x1, P0 ;  /* 0x000000130ee77211 */ /* 0x000fe200000f0ce7 */
[----:B------:R-:W-:Y:S01]  /*1dd0*/  IMAD.WIDE.U32 R16, R16, R172, R22 ;  /* 0x000000ac10107225 */ /* 0x000fe200078e0016 */
[----:B------:R-:W-:-:S03]  /*1de0*/  LEA R232, P0, R20, R8, 0x1 ;  /* 0x0000000814e87211 */ /* 0x000fc600078008ff */
[----:B------:R-:W-:Y:S01]  /*1df0*/  IMAD.IADD R233, R21, 0x1, R233 ;  /* 0x0000000115e97824 */ /* 0x000fe200078e02e9 */
[----:B------:R-:W-:Y:S01]  /*1e00*/  SHF.R.S32.HI R76, RZ, 0x8, R15 ;  /* 0x00000008ff4c7819 */ /* 0x000fe2000001140f */
[----:B------:R-:W-:Y:S01]  /*1e10*/  IMAD.IADD R5, R17, 0x1, R5 ;  /* 0x0000000111057824 */ /* 0x000fe200078e0205 */
[----:B------:R-:W-:Y:S02]  /*1e20*/  LEA R162, P1, R16, R6, 0x1 ;  /* 0x0000000610a27211 */ /* 0x000fe400078208ff */
[----:B------:R-:W-:Y:S02]  /*1e30*/  LOP3.LUT R2, R60, 0x1c0, RZ, 0xc0, !PT ;  /* 0x000001c03c027812 */ /* 0x000fe400078ec0ff */
[----:B------:R-:W-:Y:S02]  /*1e40*/  LEA.HI.X R233, R20, R9, R233, 0x1, P0 ;  /* 0x0000000914e97211 */ /* 0x000fe400000f0ce9 */
[----:B------:R-:W-:Y:S02]  /*1e50*/  ISETP.GE.AND P0, PT, R76, R57, PT ;  /* 0x000000394c00720c */ /* 0x000fe40003f06270 */
[----:B------:R-:W-:-:S02]  /*1e60*/  LEA.HI.X R163, R16, R7, R5, 0x1, P1 ;  /* 0x0000000710a37211 */ /* 0x000fc400008f0c05 */
[----:B------:R-:W-:-:S04]  /*1e70*/  LOP3.LUT R5, R2, 0x38, R59, 0xf8, !PT ;  /* 0x0000003802057812 */ /* 0x000fc800078ef83b */
[----:B------:R-:W-:-:S04]  /*1e80*/  LOP3.LUT R5, R5, 0x38, R60, 0x78, !PT ;  /* 0x0000003805057812 */ /* 0x000fc800078e783c */
[----:B------:R-:W-:Y:S02]  /*1e90*/  LOP3.LUT R62, R5, 0x1e00, R60, 0xf8, !PT ;  /* 0x00001e00053e7812 */ /* 0x000fe400078ef83c */
        /* <DEDUP_REMOVED lines=15> */
[----:B-----5:R-:W-:Y:S01]  /*1f90*/  IADD3 R10, PT, PT, R69, R10, RZ ;  /* 0x0000000a450a7210 */ /* 0x020fe20007ffe0ff */
[C---:B------:R-:W-:Y:S01]  /*1fa0*/  VIADD R72, R166.reuse, 0x30 ;  /* 0x00000030a6487836 */ /* 0x040fe20000000000 */
[----:B------:R-:W-:Y:S01]  /*1fb0*/  SHF.R.S32.HI R11, RZ, 0x1, R11 ;  /* 0x00000001ff0b7819 */ /* 0x000fe2000001140b */
[C---:B------:R-:W-:Y:S01]  /*1fc0*/  VIADD R154, R166.reuse, 0x50 ;  /* 0x00000050a69a7836 */ /* 0x040fe20000000000 */
[----:B------:R-:W-:Y:S01]  /*1fd0*/  VIMNMX R76, PT, PT, RZ, R76, !PT ;  /* 0x0000004cff4c7248 */ /* 0x000fe20007fe0100 */
[C---:B------:R-:W-:Y:S01]  /*1fe0*/  VIADD R150, R166.reuse, 0x70 ;  /* 0x00000070a6967836 */ /* 0x040fe20000000000 */
[C---:B------:R-:W-:Y:S01]  /*1ff0*/  SHF.L.U32 R122, R11.reuse, 0x5, RZ ;  /* 0x000000050b7a7819 */ /* 0x040fe200000006ff */
[C---:B------:R-:W-:Y:S01]  /*2000*/  IMAD.SHL.U32 R158, R11.reuse, 0x10, RZ ;  /* 0x000000100b9e7824 */ /* 0x040fe200078e00ff */
[C---:B------:R-:W-:Y:S01]  /*2010*/  SHF.L.U32 R118, R11.reuse, 0x7, RZ ;  /* 0x000000070b767819 */ /* 0x040fe200000006ff */
        /* <DEDUP_REMOVED lines=20> */
[C---:B------:R-:W-:Y:S01]  /*2160*/  IMAD R123, R11.reuse, 0xf0, RZ ;  /* 0x000000f00b7b7824 */ /* 0x040fe200078e02ff */
        /* <DEDUP_REMOVED lines=27> */
[----:B---3--:R-:W-:Y:S01]  /*2320*/  IMAD.WIDE.U32 R24, R235, R8, R12 ;  /* 0x00000008eb187225 */ /* 0x008fe200078e000c */
[----:B------:R-:W-:Y:S02]  /*2330*/  IADD3 R19, PT, PT, R19, R2, RZ ;  /* 0x0000000213137210 */ /* 0x000fe40007ffe0ff */
[----:B----4-:R-:W-:Y:S01]  /*2340*/  SHF.L.U64.HI R77, R168, 0x5, R169 ;  /* 0x00000005a84d7819 */ /* 0x010fe200000102a9 */
[----:B------:R-:W-:Y:S02]  /*2350*/  IMAD R2, R9, R235, RZ ;  /* 0x000000eb09027224 */ /* 0x000fe400078e02ff */
[----:B------:R-:W-:Y:S02]  /*2360*/  IMAD R8, R169, R69, RZ ;  /* 0x00000045a9087224 */ /* 0x000fe400078e02ff */
[----:B------:R-:W-:Y:S01]  /*2370*/  IMAD.WIDE.U32 R18, R69, R168, R18 ;  /* 0x000000a845127225 */ /* 0x000fe200078e0012 */
[----:B------:R-:W-:-:S03]  /*2380*/  SHF.L.U64.HI R87, R170, 0x5, R171 ;  /* 0x00000005aa577819 */ /* 0x000fc600000102ab */
[----:B------:R-:W-:Y:S01]  /*2390*/  IMAD.IADD R25, R25, 0x1, R2 ;  /* 0x0000000119197824 */ /* 0x000fe200078e0202 */
[----:B------:R-:W-:Y:S01]  /*23a0*/  IADD3 R19, PT, PT, R19, R8, RZ ;  /* 0x0000000813137210 */ /* 0x000fe20007ffe0ff */
[----:B------:R-:W-:Y:S01]  /*23b0*/  IMAD R9, R23, R3, RZ ;  /* 0x0000000317097224 */ /* 0x000fe200078e02ff */
[C---:B------:R-:W-:Y:S01]  /*23c0*/  SHF.L.U32 R89, R170.reuse, 0x5, RZ ;  /* 0x00000005aa597819 */ /* 0x040fe200000006ff */
[----:B------:R-:W-:Y:S01]  /*23d0*/  IMAD R8, R171, R69, RZ ;  /* 0x00000045ab087224 */ /* 0x000fe200078e02ff */
[C---:B------:R-:W-:Y:S01]  /*23e0*/  SHF.L.U64.HI R91, R170.reuse, 0x6, R171 ;  /* 0x00000006aa5b7819 */ /* 0x040fe200000102ab */
[----:B------:R-:W-:Y:S01]  /*23f0*/  IMAD.WIDE.U32 R24, R69, R170, R24 ;  /* 0x000000aa45187225 */ /* 0x000fe200078e0018 */
[C---:B------:R-:W-:Y:S02]  /*2400*/  SHF.L.U64.HI R95, R170.reuse, 0x7, R171 ;  /* 0x00000007aa5f7819 */ /* 0x040fe400000102ab */
[----:B------:R-:W-:Y:S01]  /*2410*/  SHF.L.U32 R97, R170, 0x7, RZ ;  /* 0x00000007aa617819 */ /* 0x000fe200000006ff */
[----:B------:R-:W-:Y:S01]  /*2420*/  IMAD R2, R22, R0, R9 ;  /* 0x0000000016027224 */ /* 0x000fe200078e0209 */
[----:B------:R-:W-:Y:S01]  /*2430*/  SHF.L.U64.HI R82, R170, 0x4, R171 ;  /* 0x00000004aa527819 */ /* 0x000fe200000102ab */
[----:B------:R-:W-:-:S02]  /*2440*/  IMAD.IADD R25, R25, 0x1, R8 ;  /* 0x0000000119197824 */ /* 0x000fc400078e0208 */
[----:B------:R-:W-:Y:S01]  /*2450*/  IMAD R9, R15, R3, RZ ;  /* 0x000000030f097224 */ /* 0x000fe200078e02ff */
[----:B------:R-:W-:Y:S01]  /*2460*/  IADD3 R15, P0, PT, -R68, R166, RZ ;  /* 0x000000a6440f7210 */ /* 0x000fe20007f1e1ff */
[----:B------:R-:W-:Y:S02]  /*2470*/  IMAD.SHL.U32 R8, R59, 0x4, RZ ;  /* 0x000000043b087824 */ /* 0x000fe400078e00ff */
[----:B------:R-:W-:Y:S01]  /*2480*/  IMAD R0, R14, R0, R9 ;  /* 0x000000000e007224 */ /* 0x000fe200078e0209 */
[----:B------:R-:W-:Y:S01]  /*2490*/  SHF.R.S32.HI R9, RZ, 0x1f, R68 ;  /* 0x0000001fff097819 */ /* 0x000fe20000011444 */
[----:B------:R-:W-:Y:S01]  /*24a0*/  IMAD.WIDE.U32 R22, R3, R22, R18 ;  /* 0x0000001603167225 */ /* 0x000fe200078e0012 */
[----:B------:R-:W-:Y:S02]  /*24b0*/  LOP3.LUT R8, R8, 0x1c, RZ, 0xc0, !PT ;  /* 0x0000001c08087812 */ /* 0x000fe400078ec0ff */
[----:B------:R-:W-:Y:S01]  /*24c0*/  IADD3.X R9, PT, PT, RZ, ~R9, RZ, P0, !PT ;  /* 0x80000009ff097210 */ /* 0x000fe200007fe4ff */
[----:B------:R-:W-:-:S02]  /*24d0*/  IMAD R19, R10, R11, RZ ;  /* 0x0000000b0a137224 */ /* 0x000fc400078e02ff */
[CC--:B------:R-:W-:Y:S02]  /*24e0*/  IMAD R10, R166.reuse, R11.reuse, R12 ;  /* 0x0000000ba60a7224 */ /* 0x0c0fe400078e020c */
[----:B------:R-:W-:Y:S01]  /*24f0*/  IMAD.WIDE.U32 R24, R3, R14, R24 ;  /* 0x0000000e03187225 */ /* 0x000fe200078e0018 */
[----:B------:R-:W-:Y:S02]  /*2500*/  SHF.R.S32.HI R3, RZ, 0x1f, R19 ;  /* 0x0000001fff037819 */ /* 0x000fe40000011413 */
[----:B------:R-:W-:Y:S01]  /*2510*/  IADD3 R102, P1, PT, R19, R10, RZ ;  /* 0x0000000a13667210 */ /* 0x000fe20007f3e0ff */
[----:B------:R-:W-:Y:S01]  /*2520*/  IMAD R8, R166, R11, R8 ;  /* 0x0000000ba6087224 */ /* 0x000fe200078e0208 */
[----:B------:R-:W-:Y:S01]  /*2530*/  IADD3 R25, PT, PT, R25, R0, RZ ;  /* 0x0000000019197210 */ /* 0x000fe20007ffe0ff */
[----:B------:R-:W-:Y:S01]  /*2540*/  IMAD.IADD R23, R23, 0x1, R2 ;  /* 0x0000000117177824 */ /* 0x000fe200078e0202 */
[----:B------:R-:W-:Y:S01]  /*2550*/  LEA.HI.X.SX32 R103, R10, R3, 0x1, P1 ;  /* 0x000000030a677211 */ /* 0x000fe200008f0eff */
[----:B------:R-:W-:Y:S01]  /*2560*/  IMAD R80, R9, R168, RZ ;  /* 0x000000a809507224 */ /* 0x000fe200078e02ff */
[----:B------:R-:W-:Y:S01]  /*2570*/  IADD3 R14, P0, PT, R19, R8, RZ ;  /* 0x00000008130e7210 */ /* 0x000fe20007f1e0ff */
[----:B------:R-:W-:Y:S01]  /*2580*/  IMAD R9, R9, R170, RZ ;  /* 0x000000aa09097224 */ /* 0x000fe200078e02ff */
[----:B------:R-:W-:Y:S01]  /*2590*/  SHF.L.U64.HI R103, R102, 0x1, R103 ;  /* 0x0000000166677819 */ /* 0x000fe20000010267 */
[----:B------:R-:W-:Y:S01]  /*25a0*/  IMAD R80, R169, R15, R80 ;  /* 0x0000000fa9507224 */ /* 0x000fe200078e0250 */
[----:B------:R-:W-:Y:S01]  /*25b0*/  LEA.HI.X.SX32 R3, R8, R3, 0x1, P0 ;  /* 0x0000000308037211 */ /* 0x000fe200000f0eff */
[----:B------:R-:W-:-:S03]  /*25c0*/  IMAD.WIDE.U32 R18, R168, R15, R22 ;  /* 0x0000000fa8127225 */ /* 0x000fc600078e0016 */
[----:B------:R-:W-:Y:S01]  /*25d0*/  SHF.L.U64.HI R0, R14, 0x1, R3 ;  /* 0x000000010e007819 */ /* 0x000fe20000010203 */
[-C--:B------:R-:W-:Y:S01]  /*25e0*/  IMAD R9, R171, R15.reuse, R9 ;  /* 0x0000000fab097224 */ /* 0x080fe200078e0209 */
[----:B------:R-:W-:Y:S01]  /*25f0*/  IADD3 R80, PT, PT, R19, R80, RZ ;  /* 0x0000005013507210 */ /* 0x000fe20007ffe0ff */
[----:B------:R-:W-:Y:S01]  /*2600*/  IMAD.WIDE.U32 R22, R170, R15, R24 ;  /* 0x0000000faa167225 */ /* 0x000fe200078e0018 */
[----:B------:R-:W-:Y:S02]  /*2610*/  LEA R99, P1, R18, R20, 0x1 ;  /* 0x0000001412637211 */ /* 0x000fe400078208ff */
[----:B------:R-:W-:Y:S01]  /*2620*/  SHF.L.U32 R14, R14, 0x1, RZ ;  /* 0x000000010e0e7819 */ /* 0x000fe200000006ff */
[----:B------:R-:W-:Y:S01]  /*2630*/  IMAD.IADD R9, R23, 0x1, R9 ;  /* 0x0000000117097824 */ /* 0x000fe200078e0209 */
[----:B------:R-:W-:Y:S01]  /*2640*/  LEA R10, P0, R22, R16, 0x1 ;  /* 0x00000010160a7211 */ /* 0x000fe200078008ff */
[----:B------:R-:W-:Y:S01]  /*2650*/  IMAD.SHL.U32 R102, R102, 0x2, RZ ;  /* 0x0000000266667824 */ /* 0x000fe200078e00ff */
[----:B------:R-:W-:Y:S01]  /*2660*/  LEA.HI.X R80, R18, R21, R80, 0x1, P1 ;  /* 0x0000001512507211 */ /* 0x000fe200008f0c50 */
[C---:B------:R-:W-:Y:S01]  /*2670*/  IMAD R79, R171.reuse, 0x60, RZ ;  /* 0x00000060ab4f7824 */ /* 0x040fe200078e02ff */
[----:B------:R-:W-:Y:S01]  /*2680*/  LEA.HI.X R9, R22, R17, R9, 0x1, P0 ;  /* 0x0000001116097211 */ /* 0x000fe200000f0c09 */
[----:B------:R-:W-:Y:S01]  /*2690*/  IMAD R83, R171, 0xc0, RZ ;  /* 0x000000c0ab537824 */ /* 0x000fe200078e02ff */
[-C--:B------:R-:W-:Y:S01]  /*26a0*/  IADD3 R50, P1, PT, R6, R14.reuse, RZ ;  /* 0x0000000e06327210 */ /* 0x080fe20007f3e0ff */
[----:B------:R-:W-:Y:S01]  /*26b0*/  IMAD.WIDE.U32 R180, R170, 0x60, RZ ;  /* 0x00000060aab47825 */ /* 0x000fe200078e00ff */
[----:B------:R-:W-:-:S02]  /*26c0*/  IADD3 R14, P0, PT, R4, R14, RZ ;  /* 0x0000000e040e7210 */ /* 0x000fc40007f1e0ff */
[-C--:B------:R-:W-:Y:S01]  /*26d0*/  IADD3 R100, P3, PT, R6, R102.reuse, RZ ;  /* 0x0000006606647210 */ /* 0x080fe20007f7e0ff */
[----:B------:R-:W-:Y:S01]  /*26e0*/  IMAD.WIDE.U32 R176, R170, 0xc0, RZ ;  /* 0x000000c0aab07825 */ /* 0x000fe200078e00ff */
[----:B------:R-:W-:Y:S02]  /*26f0*/  IADD3 R102, P2, PT, R4, R102, RZ ;  /* 0x0000006604667210 */ /* 0x000fe40007f5e0ff */
[-C--:B------:R-:W-:Y:S01]  /*2700*/  IADD3.X R15, PT, PT, R5, R0.reuse, RZ, P0, !PT ;  /* 0x00000000050f7210 */ /* 0x080fe200007fe4ff */
[C---:B------:R-:W-:Y:S01]  /*2710*/  IMAD R81, R171.reuse, 0xa0, RZ ;  /* 0x000000a0ab517824 */ /* 0x040fe200078e02ff */
[----:B------:R-:W-:Y:S01]  /*2720*/  ISETP.GE.AND P0, PT, R12, R239, PT ;  /* 0x000000ef0c00720c */ /* 0x000fe20003f06270 */
[----:B------:R-:W-:Y:S01]  /*2730*/  IMAD R85, R171, 0xe0, RZ ;  /* 0x000000e0ab557824 */ /* 0x000fe200078e02ff */
[----:B------:R-:W-:Y:S01]  /*2740*/  IADD3.X R51, PT, PT, R7, R0, RZ, P1, !PT ;  /* 0x0000000007337210 */ /* 0x000fe20000ffe4ff */
[----:B------:R-:W-:Y:S01]  /*2750*/  IMAD.WIDE.U32 R178, R170, 0xa0, RZ ;  /* 0x000000a0aab27825 */ /* 0x000fe200078e00ff */
[----:B------:R-:W-:-:S02]  /*2760*/  P2R R135, PR, RZ, 0x1 ;  /* 0x00000001ff877803 */ /* 0x000fc40000000000 */
[----:B------:R-:W-:Y:S01]  /*2770*/  IADD3 R79, PT, PT, R181, R79, RZ ;  /* 0x0000004fb54f7210 */ /* 0x000fe20007ffe0ff */
[----:B------:R-:W-:Y:S01]  /*2780*/  IMAD.WIDE.U32 R174, R170, 0xe0, RZ ;  /* 0x000000e0aaae7825 */ /* 0x000fe200078e00ff */
[----:B------:R-:W-:-:S03]  /*2790*/  IADD3 R83, PT, PT, R177, R83, RZ ;  /* 0x00000053b1537210 */ /* 0x000fc60007ffe0ff */
[--C-:B------:R-:W-:Y:S02]  /*27a0*/  IMAD.X R101, R7, 0x1, R103.reuse, P3 ;  /* 0x0000000107657824 */ /* 0x100fe400018e0667 */
[----:B------:R-:W-:Y:S02]  /*27b0*/  IMAD.X R103, R5, 0x1, R103, P2 ;  /* 0x0000000105677824 */ /* 0x000fe400010e0667 */
[----:B------:R-:W-:Y:S02]  /*27c0*/  IMAD.SHL.U32 R78, R168, 0x20, RZ ;  /* 0x00000020a84e7824 */ /* 0x000fe400078e00ff */
[C---:B------:R-:W-:Y:S02]  /*27d0*/  IMAD.SHL.U32 R93, R170.reuse, 0x40, RZ ;  /* 0x00000040aa5d7824 */ /* 0x040fe400078e00ff */
[----:B------:R-:W-:Y:S02]  /*27e0*/  IMAD.SHL.U32 R109, R170, 0x10, RZ ;  /* 0x00000010aa6d7824 */ /* 0x000fe400078e00ff */
[----:B------:R-:W-:-:S02]  /*27f0*/  IMAD.IADD R81, R179, 0x1, R81 ;  /* 0x00000001b3517824 */ /* 0x000fc400078e0251 */
[----:B------:R-:W-:-:S07]  /*2800*/  IMAD.IADD R85, R175, 0x1, R85 ;  /* 0x00000001af557824 */ /* 0x000fce00078e0255 */
.L_x_4717:
[----:B------:R-:W-:Y:S01]  /*2810*/  VIADD R119, R119, 0x100 ;  /* 0x0000010077777836 */ /* 0x000fe20000000000 */
[----:B------:R-:W-:Y:S01]  /*2820*/  ISETP.NE.AND P0, PT, R135, RZ, PT ;  /* 0x000000ff8700720c */ /* 0x000fe20003f05270 */
[----:B------:R-:W-:Y:S01]  /*2830*/  VIADD R121, R121, 0x100 ;  /* 0x0000010079797836 */ /* 0x000fe20000000000 */
[----:B------:R-:W-:Y:S01]  /*2840*/  ISETP.GE.AND P5, PT, R12, R239, PT ;  /* 0x000000ef0c00720c */ /* 0x000fe20003fa6270 */
[----:B------:R-:W-:Y:S01]  /*2850*/  IMAD.MOV.U32 R160, RZ, RZ, R116 ;  /* 0x000000ffffa07224 */ /* 0x000fe200078e0074 */
[-C--:B------:R-:W-:Y:S01]  /*2860*/  ISETP.GE.OR P0, PT, R166, R119.reuse, P0 ;  /* 0x00000077a600720c */ /* 0x080fe20000706670 */
[----:B------:R-:W-:Y:S01]  /*2870*/  VIADD R117, R117, 0xffffffff ;  /* 0xffffffff75757836 */ /* 0x000fe20000000000 */
[----:B------:R-:W-:Y:S01]  /*2880*/  ISETP.GE.OR P2, PT, R154, R119, P5 ;  /* 0x000000779a00720c */ /* 0x000fe20002f46670 */
[----:B------:R-:W-:Y:S01]  /*2890*/  VIADD R116, R116, 0xffffff00 ;  /* 0xffffff0074747836 */ /* 0x000fe20000000000 */
[-C--:B------:R-:W-:Y:S01]  /*28a0*/  ISETP.LT.OR P1, PT, R166, R121.reuse, P0 ;  /* 0x00000079a600720c */ /* 0x080fe20000721670 */
[----:B------:R-:W-:Y:S01]  /*28b0*/  UMOV UR4, URZ ;  /* 0x000000ff00047c82 */ /* 0x000fe20008000000 */
[----:B------:R-:W-:Y:S01]  /*28c0*/  ISETP.LT.OR P6, PT, R154, R121, P2 ;  /* 0x000000799a00720c */ /* 0x000fe200017c1670 */
[----:B------:R-:W-:Y:S01]  /*28d0*/  BSSY.RECONVERGENT B1, `(.L_x_4647) ;  /* 0x0000b36000017945 */ /* 0x000fe20003800200 */
[----:B------:R-:W-:Y:S02]  /*28e0*/  P2R R2, PR, RZ, 0x2 ;  /* 0x00000002ff027803 */ /* 0x000fe40000000000 */
[C---:B------:R-:W-:Y:S02]  /*28f0*/  ISETP.GE.OR P0, PT, R74.reuse, R119, P5 ;  /* 0x000000774a00720c */ /* 0x040fe40002f06670 */
[----:B------:R-:W-:Y:S02]  /*2900*/  P2R R135, PR, RZ, 0x20 ;  /* 0x00000020ff877803 */ /* 0x000fe40000000000 */
[----:B------:R-:W-:Y:S02]  /*2910*/  ISETP.LT.OR P4, PT, R74, R121, P0 ;  /* 0x000000794a00720c */ /* 0x000fe40000781670 */
        /* <DEDUP_REMOVED lines=9> */
[----:B----4-:R-:W-:Y:S01]  /*29b0*/  @!P4 IADD3 R20, P3, PT, R34, R78, RZ ;  /* 0x0000004e2214c210 */ /* 0x010fe20007f7e0ff */
[--C-:B------:R-:W-:Y:S01]  /*29c0*/  IMAD.X R35, R80, 0x1, R77.reuse, P1 ;  /* 0x0000000150237824 */ /* 0x100fe200008e064d */
[----:B------:R-:W-:Y:S02]  /*29d0*/  ISETP.NE.AND P2, PT, R8, RZ, PT ;  /* 0x000000ff0800720c */ /* 0x000fe40003f45270 */
[----:B------:R-:W-:Y:S01]  /*29e0*/  LEA R32, P0, R64, R106, 0x1 ;  /* 0x0000006a40207211 */ /* 0x000fe200078008ff */
[----:B------:R-:W-:Y:S01]  /*29f0*/  @!P4 IMAD.X R21, R35, 0x1, R77, P3 ;  /* 0x000000012315c824 */ /* 0x000fe200018e064d */
[----:B------:R-:W-:Y:S02]  /*2a00*/  ISETP.NE.AND P3, PT, R16, RZ, PT ;  /* 0x000000ff1000720c */ /* 0x000fe40003f65270 */
[----:B------:R-:W-:Y:S02]  /*2a10*/  LEA.HI.X R33, R64, R107, R65, 0x1, P0 ;  /* 0x0000006b40217211 */ /* 0x000fe400000f0c41 */
[C---:B------:R-:W-:Y:S09]  /*2a20*/  @!P4 LEA R46, P1, R228.reuse, R32, 0x5 ;  /* 0x00000020e42ec211 */ /* 0x040ff200078228ff */
[----:B------:R-:W-:Y:S02]  /*2a30*/  @!P3 LEA.HI.X R47, R228, R33, R229, 0x5, P1 ;  /* 0x00000021e42fb211 */ /* 0x000fe400008f2ce5 */
[----:B-1----:R-:W-:Y:S02]  /*2a40*/  @!P2 LEA R4, P0, R168, R34, 0x6 ;  /* 0x00000022a804a211 */ /* 0x002fe400078030ff */
        /* <DEDUP_REMOVED lines=14> */
[C---:B------:R-:W-:Y:S04]  /*2b30*/  ISETP.GE.OR P0, PT, R75.reuse, R119, P5 ;  /* 0x000000774b00720c */ /* 0x040fe80002f06670 */
[----:B------:R-:W-:Y:S02]  /*2b40*/  ISETP.LT.OR P1, PT, R75, R121, P0 ;  /* 0x000000794b00720c */ /* 0x000fe40000721670 */
[----:B------:R-:W-:Y:S11]  /*2b50*/  ISETP.NE.AND P0, PT, R2, RZ, PT ;  /* 0x000000ff0200720c */ /* 0x000ff60003f05270 */
[----:B------:R-:W-:Y:S02]  /*2b60*/  @!UPT UIADD3 URZ, UPT, UPT, URZ, URZ, URZ ;  /* 0x000000fffffff290 */ /* 0x000fe4000fffe0ff */
[----:B--2---:R1:W-:Y:S01]  /*2b70*/  @!P0 ST.E.128 desc[UR6][R106.64], R28 ;  /* 0x0000001c6a008985 */ /* 0x0043e2000c101d06 */
[C---:B------:R-:W-:Y:S03]  /*2b80*/  ISETP.GE.OR P0, PT, R156.reuse, R119, P5 ;  /* 0x000000779c00720c */ /* 0x040fe60002f06670 */
[----:B------:R-:W2:Y:S01]  /*2b90*/  @!P1 LD.E.128 R24, desc[UR6][R34.64] ;  /* 0x0000000622189980 */ /* 0x000ea2000c101d00 */
[----:B-1----:R-:W-:Y:S03]  /*2ba0*/  P2R R28, PR, RZ, 0x2 ;  /* 0x00000002ff1c7803 */ /* 0x002fe60000000000 */
[----:B--2---:R-:W-:Y:S01]  /*2bb0*/  @!P1 ST.E.128 desc[UR6][R32.64], R24 ;  /* 0x0000001820009985 */ /* 0x004fe2000c101d06 */
[----:B------:R-:W-:Y:S02]  /*2bc0*/  ISETP.LT.OR P1, PT, R156, R121, P0 ;  /* 0x000000799c00720c */ /* 0x000fe40000721670 */
[----:B------:R-:W-:Y:S01]  /*2bd0*/  ISETP.GE.OR P0, PT, R152, R119, P5 ;  /* 0x000000779800720c */ /* 0x000fe20002f06670 */
[----:B------:R-:W2:Y:S01]  /*2be0*/  @!P3 LD.E.128 R20, desc[UR6][R20.64] ;  /* 0x000000061414b980 */ /* 0x000ea2000c101d00 */
[----:B------:R-:W-:Y:S09]  /*2bf0*/  P2R R18, PR, RZ, 0x2 ;  /* 0x00000002ff127803 */ /* 0x000ff20000000000 */
[----:B------:R-:W-:Y:S02]  /*2c00*/  @!P1 IMAD R19, R169, 0x60, RZ ;  /* 0x00000060a9139824 */ /* 0x000fe400078e02ff */
[----:B------:R-:W-:Y:S04]  /*2c10*/  @!P1 IMAD.WIDE.U32 R48, R168, 0x60, R34 ;  /* 0x00000060a8309825 */ /* 0x000fe800078e0022 */
[----:B------:R-:W-:Y:S02]  /*2c20*/  @!P1 IMAD.IADD R49, R49, 0x1, R19 ;  /* 0x0000000131319824 */ /* 0x000fe400078e0213 */
[----:B------:R-:W-:Y:S01]  /*2c30*/  @!P1 IMAD R19, R229, 0x60, RZ ;  /* 0x00000060e5139824 */ /* 0x000fe200078e02ff */
[----:B--2---:R1:W-:Y:S04]  /*2c40*/  @!P3 ST.E.128 desc[UR6][R46.64], R20 ;  /* 0x000000142e00b985 */ /* 0x0043e8000c101d06 */
[----:B------:R-:W2:Y:S01]  /*2c50*/  @!P2 LD.E.128 R4, desc[UR6][R4.64] ;  /* 0x000000060404a980 */ /* 0x000ea2000c101d00 */
[----:B-1----:R-:W-:Y:S04]  /*2c60*/  @!P1 IMAD.WIDE.U32 R20, R228, 0x60, R32 ;  /* 0x00000060e4149825 */ /* 0x002fe800078e0020 */
[----:B------:R-:W-:Y:S01]  /*2c70*/  @!P1 IMAD.IADD R21, R21, 0x1, R19 ;  /* 0x0000000115159824 */ /* 0x000fe200078e0213 */
[----:B--2---:R1:W-:Y:S01]  /*2c80*/  @!P2 ST.E.128 desc[UR6][R44.64], R4 ;  /* 0x000000042c00a985 */ /* 0x0043e2000c101d06 */
[----:B------:R-:W-:Y:S02]  /*2c90*/  ISETP.LT.OR P2, PT, R152, R121, P0 ;  /* 0x000000799800720c */ /* 0x000fe40000741670 */
[----:B------:R-:W-:Y:S01]  /*2ca0*/  ISETP.GE.OR P0, PT, R150, R119, P5 ;  /* 0x000000779600720c */ /* 0x000fe20002f06670 */
[----:B------:R-:W2:Y:S01]  /*2cb0*/  @!P1 LD.E.128 R24, desc[UR6][R48.64] ;  /* 0x0000000630189980 */ /* 0x000ea2000c101d00 */
[----:B------:R-:W-:Y:S09]  /*2cc0*/  P2R R19, PR, RZ, 0x4 ;  /* 0x00000004ff137803 */ /* 0x000ff20000000000 */
[----:B-1----:R-:W-:Y:S02]  /*2cd0*/  @!P2 IMAD R4, R169, 0xa0, RZ ;  /* 0x000000a0a904a824 */ /* 0x002fe400078e02ff */
[----:B------:R-:W-:Y:S04]  /*2ce0*/  @!P2 IMAD.WIDE.U32 R6, R168, 0xa0, R34 ;  /* 0x000000a0a806a825 */ /* 0x000fe800078e0022 */
[----:B------:R-:W-:Y:S02]  /*2cf0*/  @!P2 IMAD.IADD R7, R7, 0x1, R4 ;  /* 0x000000010707a824 */ /* 0x000fe400078e0204 */
[----:B------:R-:W-:Y:S01]  /*2d00*/  @!P2 IMAD.WIDE.U32 R30, R228, 0xa0, R32 ;  /* 0x000000a0e41ea825 */ /* 0x000fe200078e0020 */
[----:B--2---:R1:W-:Y:S01]  /*2d10*/  @!P1 ST.E.128 desc[UR6][R20.64], R24 ;  /* 0x0000001814009985 */ /* 0x0043e2000c101d06 */
[----:B------:R-:W-:Y:S02]  /*2d20*/  ISETP.LT.OR P1, PT, R150, R121, P0 ;  /* 0x000000799600720c */ /* 0x000fe40000721670 */
[----:B------:R-:W-:Y:S02]  /*2d30*/  ISETP.NE.AND P0, PT, R135, RZ, PT ;  /* 0x000000ff8700720c */ /* 0x000fe40003f05270 */
[----:B------:R-:W-:Y:S02]  /*2d40*/  P2R R29, PR, RZ, 0x2 ;  /* 0x00000002ff1d7803 */ /* 0x000fe40000000000 */
[-C--:B------:R-:W-:Y:S02]  /*2d50*/  ISETP.GE.OR P5, PT, R144, R119.reuse, P0 ;  /* 0x000000779000720c */ /* 0x080fe400007a6670 */
[----:B------:R-:W-:Y:S02]  /*2d60*/  ISETP.GE.OR P3, PT, R140, R119, P0 ;  /* 0x000000778c00720c */ /* 0x000fe40000766670 */
[-C--:B------:R-:W-:Y:S02]  /*2d70*/  ISETP.LT.OR P5, PT, R144, R121.reuse, P5 ;  /* 0x000000799000720c */ /* 0x080fe40002fa1670 */
[----:B------:R-:W-:Y:S01]  /*2d80*/  ISETP.LT.OR P3, PT, R140, R121, P3 ;  /* 0x000000798c00720c */ /* 0x000fe20001f61670 */
[----:B-1----:R-:W-:Y:S01]  /*2d90*/  @!P2 IMAD R25, R229, 0xa0, RZ ;  /* 0x000000a0e519a824 */ /* 0x002fe200078e02ff */
[----:B------:R-:W2:Y:S01]  /*2da0*/  @!P6 LD.E.128 R20, desc[UR6][R42.64] ;  /* 0x000000062a14e980 */ /* 0x000ea2000c101d00 */
[----:B------:R-:W-:Y:S02]  /*2db0*/  @!P1 IMAD R24, R169, 0xc0, RZ ;  /* 0x000000c0a9189824 */ /* 0x000fe400078e02ff */
[----:B------:R-:W-:Y:S04]  /*2dc0*/  @!P1 IMAD.WIDE.U32 R26, R168, 0xc0, R34 ;  /* 0x000000c0a81a9825 */ /* 0x000fe800078e0022 */
[----:B------:R-:W-:Y:S02]  /*2dd0*/  @!P2 IMAD.IADD R31, R31, 0x1, R25 ;  /* 0x000000011f1fa824 */ /* 0x000fe400078e0219 */
[----:B------:R-:W-:Y:S02]  /*2de0*/  @!P1 IMAD.IADD R27, R27, 0x1, R24 ;  /* 0x000000011b1b9824 */ /* 0x000fe400078e0218 */
[----:B------:R-:W-:Y:S01]  /*2df0*/  @!P1 IMAD R25, R229, 0xc0, RZ ;  /* 0x000000c0e5199824 */ /* 0x000fe200078e02ff */
[----:B--2---:R1:W-:Y:S01]  /*2e00*/  @!P6 ST.E.128 desc[UR6][R40.64], R20 ;  /* 0x000000142800e985 */ /* 0x0043e2000c101d06 */
[C---:B------:R-:W-:Y:S03]  /*2e10*/  ISETP.GE.OR P6, PT, R148.reuse, R119, P0 ;  /* 0x000000779400720c */ /* 0x040fe600007c6670 */
[----:B------:R-:W2:Y:S01]  /*2e20*/  @!P2 LD.E.128 R4, desc[UR6][R6.64] ;  /* 0x000000060604a980 */ /* 0x000ea2000c101d00 */
[----:B------:R-:W-:Y:S11]  /*2e30*/  ISETP.LT.OR P6, PT, R148, R121, P6 ;  /* 0x000000799400720c */ /* 0x000ff600037c1670 */
[----:B------:R-:W-:Y:S02]  /*2e40*/  @!UPT UIADD3 URZ, UPT, UPT, URZ, URZ, URZ ;  /* 0x000000fffffff290 */ /* 0x000fe4000fffe0ff */
[----:B------:R-:W-:Y:S01]  /*2e50*/  @!P6 IMAD R24, R169, 0xe0, RZ ;  /* 0x000000e0a918e824 */ /* 0x000fe200078e02ff */
[----:B--2---:R2:W-:Y:S01]  /*2e60*/  @!P2 ST.E.128 desc[UR6][R30.64], R4 ;  /* 0x000000041e00a985 */ /* 0x0045e2000c101d06 */
[C---:B------:R-:W-:Y:S03]  /*2e70*/  ISETP.GE.OR P2, PT, R138.reuse, R119, P0 ;  /* 0x000000778a00720c */ /* 0x040fe60000746670 */
[----:B-1----:R1:W3:Y:S01]  /*2e80*/  @!P1 LD.E.128 R20, desc[UR6][R26.64] ;  /* 0x000000061a149980 */ /* 0x0022e2000c101d00 */
[----:B------:R-:W-:Y:S01]  /*2e90*/  ISETP.LT.OR P2, PT, R138, R121, P2 ;  /* 0x000000798a00720c */ /* 0x000fe20001741670 */
[----:B--2---:R-:W-:Y:S04]  /*2ea0*/  @!P1 IMAD.WIDE.U32 R30, R228, 0xc0, R32 ;  /* 0x000000c0e41e9825 */ /* 0x004fe800078e0020 */
[----:B-1----:R-:W-:Y:S04]  /*2eb0*/  @!P6 IMAD.WIDE.U32 R26, R168, 0xe0, R34 ;  /* 0x000000e0a81ae825 */ /* 0x002fe800078e0022 */
[----:B------:R-:W-:Y:S02]  /*2ec0*/  @!P1 IMAD.IADD R31, R31, 0x1, R25 ;  /* 0x000000011f1f9824 */ /* 0x000fe400078e0219 */
[----:B------:R-:W-:Y:S02]  /*2ed0*/  @!P6 IMAD.IADD R27, R27, 0x1, R24 ;  /* 0x000000011b1be824 */ /* 0x000fe400078e0218 */
[----:B------:R-:W-:Y:S02]  /*2ee0*/  @!P6 IMAD R4, R229, 0xe0, RZ ;  /* 0x000000e0e504e824 */ /* 0x000fe400078e02ff */
[----:B------:R-:W-:Y:S04]  /*2ef0*/  @!P6 IMAD.WIDE.U32 R6, R228, 0xe0, R32 ;  /* 0x000000e0e406e825 */ /* 0x000fe800078e0020 */
[----:B------:R-:W-:Y:S01]  /*2f00*/  @!P6 IMAD.IADD R7, R7, 0x1, R4 ;  /* 0x000000010707e824 */ /* 0x000fe200078e0204 */
[----:B---3--:R1:W-:Y:S01]  /*2f10*/  @!P1 ST.E.128 desc[UR6][R30.64], R20 ;  /* 0x000000141e009985 */ /* 0x0083e2000c101d06 */
[C---:B------:R-:W-:Y:S03]  /*2f20*/  ISETP.GE.OR P1, PT, R136.reuse, R119, P0 ;  /* 0x000000778800720c */ /* 0x040fe60000726670 */
[----:B------:R-:W2:Y:S01]  /*2f30*/  @!P6 LD.E.128 R24, desc[UR6][R26.64] ;  /* 0x000000061a18e980 */ /* 0x000ea2000c101d00 */
[----:B------:R-:W-:Y:S01]  /*2f40*/  ISETP.LT.OR P1, PT, R136, R121, P1 ;  /* 0x000000798800720c */ /* 0x000fe20000f21670 */
[----:B-1----:R-:W-:Y:S02]  /*2f50*/  @!P5 IMAD R20, R169, 0x120, RZ ;  /* 0x00000120a914d824 */ /* 0x002fe400078e02ff */
[----:B------:R-:W-:Y:S04]  /*2f60*/  @!P5 IMAD.WIDE.U32 R22, R168, 0x120, R34 ;  /* 0x00000120a816d825 */ /* 0x000fe800078e0022 */
[----:B------:R-:W-:Y:S02]  /*2f70*/  @!P5 IMAD.IADD R23, R23, 0x1, R20 ;  /* 0x000000011717d824 */ /* 0x000fe400078e0214 */
[----:B------:R-:W-:Y:S01]  /*2f80*/  @!P5 IMAD.WIDE.U32 R30, R228, 0x120, R32 ;  /* 0x00000120e41ed825 */ /* 0x000fe200078e0020 */
[----:B--2---:R1:W-:Y:S03]  /*2f90*/  @!P6 ST.E.128 desc[UR6][R6.64], R24 ;  /* 0x000000180600e985 */ /* 0x0043e6000c101d06 */
[----:B-1----:R-:W-:Y:S01]  /*2fa0*/  @!P5 IMAD R25, R229, 0x120, RZ ;  /* 0x00000120e519d824 */ /* 0x002fe200078e02ff */
[----:B------:R-:W2:Y:S03]  /*2fb0*/  @!P4 LD.E.128 R4, desc[UR6][R38.64] ;  /* 0x000000062604c980 */ /* 0x000ea6000c101d00 */
[----:B------:R-:W-:Y:S01]  /*2fc0*/  @!P5 IMAD.IADD R31, R31, 0x1, R25 ;  /* 0x000000011f1fd824 */ /* 0x000fe200078e0219 */
[----:B--2---:R1:W-:Y:S01]  /*2fd0*/  @!P4 ST.E.128 desc[UR6][R36.64], R4 ;  /* 0x000000042400c985 */ /* 0x0043e2000c101d06 */
[-C--:B------:R-:W-:Y:S02]  /*2fe0*/  ISETP.GE.OR P4, PT, R142, R119.reuse, P0 ;  /* 0x000000778e00720c */ /* 0x080fe40000786670 */
[----:B------:R-:W-:Y:S01]  /*2ff0*/  ISETP.GE.OR P0, PT, R134, R119, P0 ;  /* 0x000000778600720c */ /* 0x000fe20000706670 */
[----:B------:R-:W2:Y:S01]  /*3000*/  @!P5 LD.E.128 R20, desc[UR6][R22.64] ;  /* 0x000000061614d980 */ /* 0x000ea2000c101d00 */
[-C--:B------:R-:W-:Y:S02]  /*3010*/  ISETP.LT.OR P4, PT, R142, R121.reuse, P4 ;  /* 0x000000798e00720c */ /* 0x080fe40002781670 */
[----:B------:R-:W-:Y:S11]  /*3020*/  ISETP.LT.OR P0, PT, R134, R121, P0 ;  /* 0x000000798600720c */ /* 0x000ff60000701670 */
[----:B------:R-:W-:Y:S02]  /*3030*/  @!P4 IMAD R24, R169, 0x140, RZ ;  /* 0x00000140a918c824 */ /* 0x000fe400078e02ff */
[----:B------:R-:W-:Y:S04]  /*3040*/  @!P4 IMAD.WIDE.U32 R26, R168, 0x140, R34 ;  /* 0x00000140a81ac825 */ /* 0x000fe800078e0022 */
[----:B------:R-:W-:Y:S02]  /*3050*/  @!P4 IMAD.IADD R27, R27, 0x1, R24 ;  /* 0x000000011b1bc824 */ /* 0x000fe400078e0218 */
[----:B------:R-:W-:Y:S02]  /*3060*/  @!P4 IMAD R25, R229, 0x140, RZ ;  /* 0x00000140e519c824 */ /* 0x000fe400078e02ff */
[----:B------:R-:W-:Y:S01]  /*3070*/  @!P3 IMAD R24, R169, 0x160, RZ ;  /* 0x00000160a918b824 */ /* 0x000fe200078e02ff */
[----:B--2---:R2:W-:Y:S04]  /*3080*/  @!P5 ST.E.128 desc[UR6][R30.64], R20 ;  /* 0x000000141e00d985 */ /* 0x0045e8000c101d06 */
[----:B-1----:R1:W3:Y:S01]  /*3090*/  @!P4 LD.E.128 R4, desc[UR6][R26.64] ;  /* 0x000000061a04c980 */ /* 0x0022e2000c101d00 */
[----:B--2---:R-:W-:Y:S04]  /*30a0*/  @!P4 IMAD.WIDE.U32 R30, R228, 0x140, R32 ;  /* 0x00000140e41ec825 */ /* 0x004fe800078e0020 */
[----:B-1----:R-:W-:Y:S04]  /*30b0*/  @!P3 IMAD.WIDE.U32 R26, R168, 0x160, R34 ;  /* 0x00000160a81ab825 */ /* 0x002fe800078e0022 */
[----:B------:R-:W-:Y:S02]  /*30c0*/  @!P4 IMAD.IADD R31, R31, 0x1, R25 ;  /* 0x000000011f1fc824 */ /* 0x000fe400078e0219 */
[----:B------:R-:W-:Y:S02]  /*30d0*/  @!P3 IMAD.IADD R27, R27, 0x1, R24 ;  /* 0x000000011b1bb824 */ /* 0x000fe400078e0218 */
[----:B------:R-:W-:Y:S02]  /*30e0*/  @!P3 IMAD R25, R229, 0x160, RZ ;  /* 0x00000160e519b824 */ /* 0x000fe400078e02ff */
[----:B------:R-:W-:Y:S01]  /*30f0*/  @!P2 IMAD R24, R169, 0x180, RZ ;  /* 0x00000180a918a824 */ /* 0x000fe200078e02ff */
[----:B---3--:R1:W-:Y:S04]  /*3100*/  @!P4 ST.E.128 desc[UR6][R30.64], R4 ;  /* 0x000000041e00c985 */ /* 0x0083e8000c101d06 */
[----:B------:R2:W3:Y:S01]  /*3110*/  @!P3 LD.E.128 R20, desc[UR6][R26.64] ;  /* 0x000000061a14b980 */ /* 0x0004e2000c101d00 */
[----:B-1----:R-:W-:Y:S04]  /*3120*/  @!P3 IMAD.WIDE.U32 R30, R228, 0x160, R32 ;  /* 0x00000160e41eb825 */ /* 0x002fe800078e0020 */
[----:B--2---:R-:W-:Y:S04]  /*3130*/  @!P2 IMAD.WIDE.U32 R26, R168, 0x180, R34 ;  /* 0x00000180a81aa825 */ /* 0x004fe800078e0022 */
[----:B------:R-:W-:Y:S02]  /*3140*/  @!P3 IMAD.IADD R31, R31, 0x1, R25 ;  /* 0x000000011f1fb824 */ /* 0x000fe400078e0219 */
[----:B------:R-:W-:Y:S02]  /*3150*/  @!P2 IMAD.IADD R27, R27, 0x1, R24 ;  /* 0x000000011b1ba824 */ /* 0x000fe400078e0218 */
[----:B------:R-:W-:Y:S02]  /*3160*/  @!P2 IMAD R25, R229, 0x180, RZ ;  /* 0x00000180e519a824 */ /* 0x000fe400078e02ff */
[----:B------:R-:W-:Y:S01]  /*3170*/  @!P1 IMAD R24, R169, 0x1a0, RZ ;  /* 0x000001a0a9189824 */ /* 0x000fe200078e02ff */
[----:B---3--:R1:W-:Y:S04]  /*3180*/  @!P3 ST.E.128 desc[UR6][R30.64], R20 ;  /* 0x000000141e00b985 */ /* 0x0083e8000c101d06 */
[----:B------:R2:W3:Y:S01]  /*3190*/  @!P2 LD.E.128 R4, desc[UR6][R26.64] ;  /* 0x000000061a04a980 */ /* 0x0004e2000c101d00 */
[----:B-1----:R-:W-:Y:S04]  /*31a0*/  @!P2 IMAD.WIDE.U32 R30, R228, 0x180, R32 ;  /* 0x00000180e41ea825 */ /* 0x002fe800078e0020 */
[C---:B--2---:R-:W-:Y:S04]  /*31b0*/  @!P1 IMAD.WIDE.U32 R26, R168.reuse, 0x1a0, R34 ;  /* 0x000001a0a81a9825 */ /* 0x044fe800078e0022 */
[----:B------:R-:W-:Y:S02]  /*31c0*/  @!P2 IMAD.IADD R31, R31, 0x1, R25 ;  /* 0x000000011f1fa824 */ /* 0x000fe400078e0219 */
[----:B------:R-:W-:Y:S01]  /*31d0*/  @!P1 IMAD.IADD R27, R27, 0x1, R24 ;  /* 0x000000011b1b9824 */ /* 0x000fe200078e0218 */
[----:B------:R-:W-:Y:S01]  /*31e0*/  P2R R24, PR, RZ, 0x1 ;  /* 0x00000001ff187803 */ /* 0x000fe20000000000 */
[----:B------:R-:W-:Y:S04]  /*31f0*/  @!P0 IMAD.WIDE.U32 R34, R168, 0x1c0, R34 ;  /* 0x000001c0a8228825 */ /* 0x000fe800078e0022 */
[----:B------:R-:W-:Y:S04]  /*3200*/  @!P0 IMAD R25, R169, 0x1c0, RZ ;  /* 0x000001c0a9198824 */ /* 0x000fe800078e02ff */
[----:B------:R-:W-:Y:S02]  /*3210*/  @!P0 IMAD.IADD R35, R35, 0x1, R25 ;  /* 0x0000000123238824 */ /* 0x000fe400078e0219 */
[C---:B------:R-:W-:Y:S01]  /*3220*/  @!P0 IMAD R25, R229.reuse, 0x1c0, RZ ;  /* 0x000001c0e5198824 */ /* 0x040fe200078e02ff */
[----:B---3--:R1:W-:Y:S04]  /*3230*/  @!P2 ST.E.128 desc[UR6][R30.64], R4 ;  /* 0x000000041e00a985 */ /* 0x0083e8000c101d06 */
[----:B------:R2:W3:Y:S02]  /*3240*/  @!P1 LD.E.128 R20, desc[UR6][R26.64] ;  /* 0x000000061a149980 */ /* 0x0004e4000c101d00 */
[----:B--2---:R-:W-:Y:S02]  /*3250*/  @!P1 IMAD R26, R229, 0x1a0, RZ ;  /* 0x000001a0e51a9824 */ /* 0x004fe400078e02ff */
[C---:B-1----:R-:W-:Y:S04]  /*3260*/  @!P1 IMAD.WIDE.U32 R30, R228.reuse, 0x1a0, R32 ;  /* 0x000001a0e41e9825 */ /* 0x042fe800078e0020 */
[----:B------:R-:W-:Y:S02]  /*3270*/  @!P1 IMAD.IADD R31, R31, 0x1, R26 ;  /* 0x000000011f1f9824 */ /* 0x000fe400078e021a */
[----:B------:R-:W-:Y:S04]  /*3280*/  @!P0 IMAD.WIDE.U32 R32, R228, 0x1c0, R32 ;  /* 0x000001c0e4208825 */ /* 0x000fe800078e0020 */
[----:B------:R-:W-:Y:S01]  /*3290*/  @!P0 IMAD.IADD R33, R33, 0x1, R25 ;  /* 0x0000000121218824 */ /* 0x000fe200078e0219 */
[----:B---3--:R1:W-:Y:S04]  /*32a0*/  @!P1 ST.E.128 desc[UR6][R30.64], R20 ;  /* 0x000000141e009985 */ /* 0x0083e8000c101d06 */
[----:B------:R-:W2:Y:S04]  /*32b0*/  @!P0 LD.E.128 R4, desc[UR6][R34.64] ;  /* 0x0000000622048980 */ /* 0x000ea8000c101d00 */
[----:B--2---:R2:W-:Y:S01]  /*32c0*/  @!P0 ST.E.128 desc[UR6][R32.64], R4 ;  /* 0x0000000420008985 */ /* 0x0045e2000c101d06 */
[----:B-1----:R-:W-:Y:S03]  /*32d0*/  IADD3 R20, P0, PT, RZ, -UR4, RZ ;  /* 0x80000004ff147c10 */ /* 0x002fe6000ff1e0ff */
[----:B------:R-:W3:Y:S04]  /*32e0*/  LD.E R25, desc[UR6][R164.64+0x130] ;  /* 0x00013006a4197980 */ /* 0x000ee8000c101900 */
[----:B------:R-:W4:Y:S01]  /*32f0*/  LD.E R17, desc[UR6][R164.64+0xd0] ;  /* 0x0000d006a4117980 */ /* 0x000f22000c101900 */
[----:B---3--:R-:W-:Y:S04]  /*3300*/  IMAD.SHL.U32 R25, R25, 0x100, RZ ;  /* 0x0000010019197824 */ /* 0x008fe800078e00ff */
[----:B------:R-:W-:Y:S05]  /*3310*/  IMAD.X R21, RZ, RZ, ~R25, P0 ;  /* 0x000000ffff157224 */ /* 0x000fea00000e0e19 */
[----:B------:R-:W-:Y:S04]  /*3320*/  SHF.R.S64 R20, R20, 0x1f, R21 ;  /* 0x0000001f14147819 */ /* 0x000fe80000001015 */
[----:B------:R-:W-:Y:S04]  /*3330*/  IADD3 R99, P0, PT, R99, R20, RZ ;  /* 0x0000001463637210 */ /* 0x000fe80007f1e0ff */
[----:B------:R-:W-:Y:S02]  /*3340*/  LEA.HI.X.SX32 R80, R21, R80, 0x1, P0 ;  /* 0x0000005015507211 */ /* 0x000fe400000f0eff */
[----:B----4-:R-:W-:Y:S11]  /*3350*/  ISETP.NE.AND P0, PT, R17, RZ, PT ;  /* 0x000000ff1100720c */ /* 0x010ff60003f05270 */
[----:B------:R-:W-:Y:S02]  /*3360*/  @!UPT UIADD3 URZ, UPT, UPT, URZ, URZ, URZ ;  /* 0x000000fffffff290 */ /* 0x000fe4000fffe0ff */
[----:B--2---:R-:W-:Y:S05]  /*3370*/  @P0 BRA `(.L_x_4648) ;  /* 0x0000000800140947 */ /* 0x004fea0003800000 */
[----:B------:R-:W-:Y:S02]  /*3380*/  P2R R26, PR, RZ, 0x10 ;  /* 0x00000010ff1a7803 */ /* 0x000fe40000000000 */
[----:B------:R-:W-:Y:S02]  /*3390*/  ISETP.NE.AND P4, PT, R3, RZ, PT ;  /* 0x000000ff0300720c */ /* 0x000fe40003f85270 */
[----:B------:R-:W-:Y:S02]  /*33a0*/  P2R R3, PR, RZ, 0x4 ;  /* 0x00000004ff037803 */ /* 0x000fe40000000000 */
[----:B------:R-:W-:Y:S02]  /*33b0*/  ISETP.NE.AND P2, PT, R2, RZ, PT ;  /* 0x000000ff0200720c */ /* 0x000fe40003f45270 */
[----:B------:R-:W-:Y:S02]  /*33c0*/  P2R R20, PR, RZ, 0x40 ;  /* 0x00000040ff147803 */ /* 0x000fe40000000000 */
[----:B------:R-:W-:Y:S02]  /*33d0*/  ISETP.NE.AND P6, PT, R8, RZ, PT ;  /* 0x000000ff0800720c */ /* 0x000fe40003fc5270 */
[----:B------:R-:W-:Y:S02]  /*33e0*/  P2R R27, PR, RZ, 0x20 ;  /* 0x00000020ff1b7803 */ /* 0x000fe40000000000 */
[----:B------:R-:W-:Y:S02]  /*33f0*/  P2R R25, PR, RZ, 0x8 ;  /* 0x00000008ff197803 */ /* 0x000fe40000000000 */
[----:B------:R-:W-:Y:S02]  /*3400*/  P2R R2, PR, RZ, 0x2 ;  /* 0x00000002ff027803 */ /* 0x000fe40000000000 */
[----:B------:R-:W-:Y:S01]  /*3410*/  ISETP.NE.AND P5, PT, R18, RZ, PT ;  /* 0x000000ff1200720c */ /* 0x000fe20003fa5270 */
[----:B------:R-:W-:Y:S01]  /*3420*/  @!P2 IMAD.MOV.U32 R8, RZ, RZ, R10 ;  /* 0x000000ffff08a224 */ /* 0x000fe200078e000a */
[----:B------:R-:W-:Y:S02]  /*3430*/  ISETP.NE.AND P3, PT, R19, RZ, PT ;  /* 0x000000ff1300720c */ /* 0x000fe40003f65270 */
[----:B------:R-:W-:Y:S02]  /*3440*/  ISETP.NE.AND P1, PT, R16, RZ, PT ;  /* 0x000000ff1000720c */ /* 0x000fe40003f25270 */
[----:B------:R-:W2:Y:S01]  /*3450*/  @!P2 LD.E.128 R16, desc[UR6][R8.64] ;  /* 0x000000060810a980 */ /* 0x000ea2000c101d00 */
[C---:B------:R-:W-:Y:S04]  /*3460*/  LEA R32, P0, R109.reuse, R10, 0x1 ;  /* 0x0000000a6d207211 */ /* 0x040fe800078008ff */
[----:B------:R-:W-:Y:S02]  /*3470*/  LEA.HI.X R33, R109, R9, R82, 0x1, P0 ;  /* 0x000000096d217211 */ /* 0x000fe400000f0c52 */
[C---:B------:R-:W-:Y:S04]  /*3480*/  LEA R30, P0, R66.reuse, R104, 0x1 ;  /* 0x00000068421e7211 */ /* 0x040fe800078008ff */
[----:B------:R-:W-:Y:S02]  /*3490*/  LEA.HI.X R31, R66, R105, R67, 0x1, P0 ;  /* 0x00000069421f7211 */ /* 0x000fe400000f0c43 */
[----:B------:R-:W-:Y:S05]  /*34a0*/  @!P1 IADD3 R40, P0, PT, R32, R89, RZ ;  /* 0x0000005920289210 */ /* 0x000fea0007f1e0ff */
[----:B------:R-:W-:Y:S01]  /*34b0*/  @!P1 IMAD.X R41, R33, 0x1, R87, P0 ;  /* 0x0000000121299824 */ /* 0x000fe200000e0657 */
[CC--:B------:R-:W-:Y:S04]  /*34c0*/  @!P1 LEA R34, P0, R226.reuse, R30.reuse, 0x5 ;  /* 0x0000001ee2229211 */ /* 0x0c0fe800078028ff */
[----:B------:R-:W-:Y:S02]  /*34d0*/  @!P1 LEA.HI.X R35, R226, R31, R227, 0x5, P0 ;  /* 0x0000001fe2239211 */ /* 0x000fe400000f2ce3 */
[----:B------:R-:W-:Y:S01]  /*34e0*/  ISETP.NE.AND P0, PT, R28, RZ, PT ;  /* 0x000000ff1c00720c */ /* 0x000fe20003f05270 */
[----:B--2---:R1:W-:Y:S01]  /*34f0*/  @!P2 ST.E.128 desc[UR6][R104.64], R16 ;  /* 0x000000106800a985 */ /* 0x0043e2000c101d06 */
[----:B------:R-:W-:Y:S11]  /*3500*/  ISETP.NE.AND P2, PT, R29, RZ, PT ;  /* 0x000000ff1d00720c */ /* 0x000ff60003f45270 */
[----:B------:R-:W2:Y:S04]  /*3510*/  @!P0 LD.E.128 R4, desc[UR6][R32.64] ;  /* 0x0000000620048980 */ /* 0x000ea8000c101d00 */
[----:B--2---:R2:W-:Y:S01]  /*3520*/  @!P0 ST.E.128 desc[UR6][R30.64], R4 ;  /* 0x000000041e008985 */ /* 0x0045e2000c101d06 */
[----:B------:R-:W-:Y:S03]  /*3530*/  @!P6 IADD3 R38, P0, PT, R32, R93, RZ ;  /* 0x0000005d2026e210 */ /* 0x000fe60007f1e0ff */
[----:B-1----:R-:W3:Y:S02]  /*3540*/  @!P1 LD.E.128 R16, desc[UR6][R40.64] ;  /* 0x0000000628109980 */ /* 0x002ee4000c101d00 */
[C---:B------:R-:W-:Y:S01]  /*3550*/  @!P6 IMAD.X R39, R33.reuse, 0x1, R91, P0 ;  /* 0x000000012127e824 */ /* 0x040fe200000e065b */
[C---:B------:R-:W-:Y:S04]  /*3560*/  @!P6 LEA R28, P0, R226.reuse, R30, 0x6 ;  /* 0x0000001ee21ce211 */ /* 0x040fe800078030ff */
[----:B------:R-:W-:Y:S02]  /*3570*/  @!P6 LEA.HI.X R29, R226, R31, R227, 0x6, P0 ;  /* 0x0000001fe21de211 */ /* 0x000fe400000f34e3 */
[C---:B------:R-:W-:Y:S05]  /*3580*/  @!P5 IADD3 R22, P0, PT, R32.reuse, R180, RZ ;  /* 0x000000b42016d210 */ /* 0x040fea0007f1e0ff */
[C---:B------:R-:W-:Y:S01]  /*3590*/  @!P5 IMAD.X R23, R33.reuse, 0x1, R79, P0 ;  /* 0x000000012117d824 */ /* 0x040fe200000e064f */
[----:B------:R-:W-:Y:S04]  /*35a0*/  @!P4 IADD3 R36, P0, PT, R32, R97, RZ ;  /* 0x000000612024c210 */ /* 0x000fe80007f1e0ff */
[----:B------:R-:W-:Y:S02]  /*35b0*/  @!P4 IADD3.X R37, PT, PT, R33, R95, RZ, P0, !PT ;  /* 0x0000005f2125c210 */ /* 0x000fe400007fe4ff */
[C---:B------:R-:W-:Y:S04]  /*35c0*/  @!P4 LEA R42, P0, R226.reuse, R30, 0x7 ;  /* 0x0000001ee22ac211 */ /* 0x040fe800078038ff */
[----:B------:R-:W-:Y:S01]  /*35d0*/  @!P4 LEA.HI.X R43, R226, R31, R227, 0x7, P0 ;  /* 0x0000001fe22bc211 */ /* 0x000fe200000f3ce3 */
[----:B---3--:R1:W-:Y:S01]  /*35e0*/  @!P1 ST.E.128 desc[UR6][R34.64], R16 ;  /* 0x0000001022009985 */ /* 0x0083e2000c101d06 */
[----:B------:R-:W-:Y:S01]  /*35f0*/  ISETP.NE.AND P1, PT, R0, RZ, PT ;  /* 0x000000ff0000720c */ /* 0x000fe20003f25270 */
[----:B------:R-:W-:Y:S02]  /*3600*/  @!P5 IMAD R0, R227, 0x60, RZ ;  /* 0x00000060e300d824 */ /* 0x000fe400078e02ff */
[----:B--2---:R-:W2:Y:S01]  /*3610*/  @!P6 LD.E.128 R4, desc[UR6][R38.64] ;  /* 0x000000062604e980 */ /* 0x004ea2000c101d00 */
[----:B-1----:R-:W-:Y:S04]  /*3620*/  @!P5 IMAD.WIDE.U32 R16, R226, 0x60, R30 ;  /* 0x00000060e210d825 */ /* 0x002fe800078e001e */
[----:B------:R-:W-:Y:S02]  /*3630*/  @!P5 IMAD.IADD R17, R17, 0x1, R0 ;  /* 0x000000011111d824 */ /* 0x000fe400078e0200 */
[----:B------:R-:W-:Y:S01]  /*3640*/  @!P3 IMAD R0, R227, 0xa0, RZ ;  /* 0x000000a0e300b824 */ /* 0x000fe200078e02ff */
[----:B--2---:R1:W-:Y:S01]  /*3650*/  @!P6 ST.E.128 desc[UR6][R28.64], R4 ;  /* 0x000000041c00e985 */ /* 0x0043e2000c101d06 */
[----:B------:R-:W-:Y:S03]  /*3660*/  ISETP.NE.AND P6, PT, R20, RZ, PT ;  /* 0x000000ff1400720c */ /* 0x000fe60003fc5270 */
[----:B------:R-:W2:Y:S04]  /*3670*/  @!P5 LD.E.128 R20, desc[UR6][R22.64] ;  /* 0x000000061614d980 */ /* 0x000ea8000c101d00 */
[----:B--2---:R2:W-:Y:S01]  /*3680*/  @!P5 ST.E.128 desc[UR6][R16.64], R20 ;  /* 0x000000141000d985 */ /* 0x0045e2000c101d06 */
[----:B------:R-:W-:Y:S03]  /*3690*/  ISETP.NE.AND P5, PT, R27, RZ, PT ;  /* 0x000000ff1b00720c */ /* 0x000fe60003fa5270 */
[----:B-1----:R-:W3:Y:S01]  /*36a0*/  @!P4 LD.E.128 R4, desc[UR6][R36.64] ;  /* 0x000000062404c980 */ /* 0x002ee2000c101d00 */
[----:B--2---:R-:W-:Y:S01]  /*36b0*/  @!P3 IMAD.WIDE.U32 R20, R226, 0xa0, R30 ;  /* 0x000000a0e214b825 */ /* 0x004fe200078e001e */
[C---:B------:R-:W-:Y:S03]  /*36c0*/  @!P3 IADD3 R16, P0, PT, R32.reuse, R178, RZ ;  /* 0x000000b22010b210 */ /* 0x040fe60007f1e0ff */
[----:B------:R-:W-:Y:S02]  /*36d0*/  @!P3 IMAD.IADD R21, R21, 0x1, R0 ;  /* 0x000000011515b824 */ /* 0x000fe400078e0200 */
[----:B------:R-:W-:Y:S01]  /*36e0*/  @!P3 IMAD.X R17, R33, 0x1, R81, P0 ;  /* 0x000000012111b824 */ /* 0x000fe200000e0651 */
[----:B------:R-:W-:Y:S01]  /*36f0*/  @!P2 IADD3 R28, P0, PT, R32, R176, RZ ;  /* 0x000000b0201ca210 */ /* 0x000fe20007f1e0ff */
[----:B------:R-:W-:Y:S02]  /*3700*/  @!P2 IMAD R0, R227, 0xc0, RZ ;  /* 0x000000c0e300a824 */ /* 0x000fe400078e02ff */
[----:B------:R-:W-:Y:S04]  /*3710*/  @!P2 IMAD.WIDE.U32 R22, R226, 0xc0, R30 ;  /* 0x000000c0e216a825 */ /* 0x000fe800078e001e */
[----:B------:R-:W-:Y:S02]  /*3720*/  @!P2 IMAD.X R29, R33, 0x1, R83, P0 ;  /* 0x00000001211da824 */ /* 0x000fe400000e0653 */
[----:B------:R-:W-:Y:S02]  /*3730*/  @!P2 IMAD.IADD R23, R23, 0x1, R0 ;  /* 0x000000011717a824 */ /* 0x000fe400078e0200 */
[----:B------:R-:W-:Y:S01]  /*3740*/  @!P6 IMAD R0, R227, 0xe0, RZ ;  /* 0x000000e0e300e824 */ /* 0x000fe200078e02ff */
[----:B---3--:R1:W-:Y:S01]  /*3750*/  @!P4 ST.E.128 desc[UR6][R42.64], R4 ;  /* 0x000000042a00c985 */ /* 0x0083e2000c101d06 */
[----:B------:R-:W-:Y:S02]  /*3760*/  ISETP.NE.AND P4, PT, R26, RZ, PT ;  /* 0x000000ff1a00720c */ /* 0x000fe40003f85270 */
[----:B------:R-:W-:Y:S01]  /*3770*/  @!P6 IADD3 R26, P0, PT, R32, R174, RZ ;  /* 0x000000ae201ae210 */ /* 0x000fe20007f1e0ff */
[----:B------:R-:W2:Y:S03]  /*3780*/  @!P3 LD.E.128 R16, desc[UR6][R16.64] ;  /* 0x000000061010b980 */ /* 0x000ea6000c101d00 */
[----:B------:R-:W-:Y:S02]  /*3790*/  @!P6 IADD3.X R27, PT, PT, R33, R85, RZ, P0, !PT ;  /* 0x00000055211be210 */ /* 0x000fe400007fe4ff */
[C---:B------:R-:W-:Y:S04]  /*37a0*/  @!P1 LEA R34, P0, R170.reuse, R32, 0x8 ;  /* 0x00000020aa229211 */ /* 0x040fe800078040ff */
[----:B------:R-:W-:Y:S02]  /*37b0*/  @!P1 LEA.HI.X R35, R170, R33, R171, 0x8, P0 ;  /* 0x00000021aa239211 */ /* 0x000fe400000f44ab */
[C---:B------:R-:W-:Y:S04]  /*37c0*/  @!P1 LEA R36, P0, R226.reuse, R30, 0x8 ;  /* 0x0000001ee2249211 */ /* 0x040fe800078040ff */
[----:B------:R-:W-:Y:S02]  /*37d0*/  @!P1 LEA.HI.X R37, R226, R31, R227, 0x8, P0 ;  /* 0x0000001fe2259211 */ /* 0x000fe400000f44e3 */
[----:B------:R-:W-:Y:S01]  /*37e0*/  ISETP.NE.AND P0, PT, R24, RZ, PT ;  /* 0x000000ff1800720c */ /* 0x000fe20003f05270 */
[----:B--2---:R-:W-:Y:S01]  /*37f0*/  @!P3 ST.E.128 desc[UR6][R20.64], R16 ;  /* 0x000000101400b985 */ /* 0x004fe2000c101d06 */
[----:B------:R-:W-:Y:S03]  /*3800*/  ISETP.NE.AND P3, PT, R25, RZ, PT ;  /* 0x000000ff1900720c */ /* 0x000fe60003f65270 */
[----:B-1----:R1:W2:Y:S02]  /*3810*/  @!P2 LD.E.128 R4, desc[UR6][R28.64] ;  /* 0x000000061c04a980 */ /* 0x0022a4000c101d00 */
[----:B-1----:R-:W-:Y:S04]  /*3820*/  @!P6 IMAD.WIDE.U32 R28, R226, 0xe0, R30 ;  /* 0x000000e0e21ce825 */ /* 0x002fe800078e001e */
[----:B------:R-:W-:Y:S02]  /*3830*/  @!P6 IMAD.IADD R29, R29, 0x1, R0 ;  /* 0x000000011d1de824 */ /* 0x000fe400078e0200 */
[----:B------:R-:W-:Y:S01]  /*3840*/  @!P5 IMAD R0, R171, 0x120, RZ ;  /* 0x00000120ab00d824 */ /* 0x000fe200078e02ff */
[----:B--2---:R1:W-:Y:S01]  /*3850*/  @!P2 ST.E.128 desc[UR6][R22.64], R4 ;  /* 0x000000041600a985 */ /* 0x0043e2000c101d06 */
[----:B------:R-:W-:Y:S03]  /*3860*/  ISETP.NE.AND P2, PT, R3, RZ, PT ;  /* 0x000000ff0300720c */ /* 0x000fe60003f45270 */
[----:B-1----:R-:W2:Y:S04]  /*3870*/  @!P6 LD.E.128 R20, desc[UR6][R26.64] ;  /* 0x000000061a14e980 */ /* 0x002ea8000c101d00 */
[----:B--2---:R1:W-:Y:S04]  /*3880*/  @!P6 ST.E.128 desc[UR6][R28.64], R20 ;  /* 0x000000141c00e985 */ /* 0x0043e8000c101d06 */
[----:B------:R-:W2:Y:S04]  /*3890*/  @!P1 LD.E.128 R16, desc[UR6][R34.64] ;  /* 0x0000000622109980 */ /* 0x000ea8000c101d00 */
[----:B--2---:R2:W-:Y:S01]  /*38a0*/  @!P1 ST.E.128 desc[UR6][R36.64], R16 ;  /* 0x0000001024009985 */ /* 0x0045e2000c101d06 */
[----:B------:R-:W-:Y:S01]  /*38b0*/  ISETP.NE.AND P1, PT, R2, RZ, PT ;  /* 0x000000ff0200720c */ /* 0x000fe20003f25270 */
[----:B------:R-:W-:Y:S04]  /*38c0*/  @!P5 IMAD.WIDE.U32 R2, R170, 0x120, R32 ;  /* 0x00000120aa02d825 */ /* 0x000fe800078e0020 */
[----:B-1----:R-:W-:Y:S01]  /*38d0*/  @!P5 IMAD.WIDE.U32 R20, R226, 0x120, R30 ;  /* 0x00000120e214d825 */ /* 0x002fe200078e001e */
[----:B------:R-:W-:Y:S03]  /*38e0*/  @!P5 IADD3 R3, PT, PT, R3, R0, RZ ;  /* 0x000000000303d210 */ /* 0x000fe60007ffe0ff */
[----:B------:R-:W-:Y:S02]  /*38f0*/  @!P4 IMAD R0, R171, 0x140, RZ ;  /* 0x00000140ab00c824 */ /* 0x000fe400078e02ff */
[----:B------:R1:W3:Y:S01]  /*3900*/  @!P5 LD.E.128 R4, desc[UR6][R2.64] ;  /* 0x000000060204d980 */ /* 0x0002e2000c101d00 */
[----:B--2---:R-:W-:Y:S04]  /*3910*/  @!P4 IMAD.WIDE.U32 R16, R170, 0x140, R32 ;  /* 0x00000140aa10c825 */ /* 0x004fe800078e0020 */
[----:B-1----:R-:W-:Y:S02]  /*3920*/  @!P5 IMAD R2, R227, 0x120, RZ ;  /* 0x00000120e302d824 */ /* 0x002fe400078e02ff */
[----:B------:R-:W-:Y:S02]  /*3930*/  @!P4 IMAD.IADD R17, R17, 0x1, R0 ;  /* 0x000000011111c824 */ /* 0x000fe400078e0200 */
[----:B------:R-:W-:Y:S02]  /*3940*/  @!P5 IMAD.IADD R21, R21, 0x1, R2 ;  /* 0x000000011515d824 */ /* 0x000fe400078e0202 */
[----:B------:R-:W-:Y:S04]  /*3950*/  @!P4 IMAD.WIDE.U32 R22, R226, 0x140, R30 ;  /* 0x00000140e216c825 */ /* 0x000fe800078e001e */
[----:B------:R-:W-:Y:S02]  /*3960*/  @!P4 IMAD R2, R227, 0x140, RZ ;  /* 0x00000140e302c824 */ /* 0x000fe400078e02ff */
[----:B------:R-:W-:Y:S02]  /*3970*/  @!P3 IMAD R0, R171, 0x160, RZ ;  /* 0x00000160ab00b824 */ /* 0x000fe400078e02ff */
[----:B------:R-:W-:Y:S02]  /*3980*/  @!P4 IMAD.IADD R23, R23, 0x1, R2 ;  /* 0x000000011717c824 */ /* 0x000fe400078e0202 */
[----:B------:R-:W-:Y:S01]  /*3990*/  @!P3 IMAD R2, R227, 0x160, RZ ;  /* 0x00000160e302b824 */ /* 0x000fe200078e02ff */
[----:B---3--:R1:W-:Y:S04]  /*39a0*/  @!P5 ST.E.128 desc[UR6][R20.64], R4 ;  /* 0x000000041400d985 */ /* 0x0083e8000c101d06 */
[----:B------:R-:W2:Y:S01]  /*39b0*/  @!P4 LD.E.128 R16, desc[UR6][R16.64] ;  /* 0x000000061010c980 */ /* 0x000ea2000c101d00 */
[----:B-1----:R-:W-:Y:S05]  /*39c0*/  @!P3 IMAD.WIDE.U32 R20, R170, 0x160, R32 ;  /* 0x00000160aa14b825 */ /* 0x002fea00078e0020 */
[----:B------:R-:W-:Y:S01]  /*39d0*/  @!P3 IADD3 R21, PT, PT, R21, R0, RZ ;  /* 0x000000001515b210 */ /* 0x000fe20007ffe0ff */
[----:B------:R-:W-:Y:S01]  /*39e0*/  @!P2 IMAD R0, R171, 0x180, RZ ;  /* 0x00000180ab00a824 */ /* 0x000fe200078e02ff */
[----:B--2---:R1:W-:Y:S04]  /*39f0*/  @!P4 ST.E.128 desc[UR6][R22.64], R16 ;  /* 0x000000101600c985 */ /* 0x0043e8000c101d06 */
        /* <DEDUP_REMOVED lines=11> */
[----:B------:R-:W-:Y:S01]  /*3ab0*/  @!P2 IMAD.IADD R23, R23, 0x1, R2 ;  /* 0x000000011717a824 */ /* 0x000fe200078e0202 */
[----:B------:R-:W-:Y:S01]  /*3ac0*/  @!P1 IADD3 R21, PT, PT, R21, R0, RZ ;  /* 0x0000000015159210 */ /* 0x000fe20007ffe0ff */
[----:B------:R-:W-:Y:S04]  /*3ad0*/  @!P1 IMAD.WIDE.U32 R2, R226, 0x1a0, R30 ;  /* 0x000001a0e2029825 */ /* 0x000fe800078e001e */
[----:B------:R-:W-:Y:S04]  /*3ae0*/  @!P1 IMAD R0, R227, 0x1a0, RZ ;  /* 0x000001a0e3009824 */ /* 0x000fe800078e02ff */
[----:B------:R-:W-:Y:S01]  /*3af0*/  @!P1 IMAD.IADD R3, R3, 0x1, R0 ;  /* 0x0000000103039824 */ /* 0x000fe200078e0200 */
[----:B---3--:R1:W-:Y:S04]  /*3b00*/  @!P2 ST.E.128 desc[UR6][R22.64], R16 ;  /* 0x000000101600a985 */ /* 0x0083e8000c101d06 */
[----:B------:R-:W2:Y:S04]  /*3b10*/  @!P1 LD.E.128 R4, desc[UR6][R20.64] ;  /* 0x0000000614049980 */ /* 0x000ea8000c101d00 */
[----:B--2---:R1:W-:Y:S01]  /*3b20*/  @!P1 ST.E.128 desc[UR6][R2.64], R4 ;  /* 0x0000000402009985 */ /* 0x0043e2000c101d06 */
[----:B------:R-:W-:Y:S05]  /*3b30*/  @P0 BRA `(.L_x_4649) ;  /* 0x000000a0003c0947 */ /* 0x000fea0003800000 */
[----:B-1----:R-:W-:Y:S02]  /*3b40*/  IMAD R3, R171, 0x1c0, RZ ;  /* 0x000001c0ab037824 */ /* 0x002fe400078e02ff */
[----:B------:R-:W-:Y:S04]  /*3b50*/  IMAD.WIDE.U32 R32, R170, 0x1c0, R32 ;  /* 0x000001c0aa207825 */ /* 0x000fe800078e0020 */
[----:B------:R-:W-:Y:S01]  /*3b60*/  IMAD.WIDE.U32 R30, R226, 0x1c0, R30 ;  /* 0x000001c0e21e7825 */ /* 0x000fe200078e001e */
[----:B------:R-:W-:Y:S03]  /*3b70*/  IADD3 R33, PT, PT, R33, R3, RZ ;  /* 0x0000000321217210 */ /* 0x000fe60007ffe0ff */
[----:B------:R-:W-:Y:S02]  /*3b80*/  IMAD R3, R227, 0x1c0, RZ ;  /* 0x000001c0e3037824 */ /* 0x000fe400078e02ff */
[----:B------:R-:W2:Y:S03]  /*3b90*/  LD.E.128 R4, desc[UR6][R32.64] ;  /* 0x0000000620047980 */ /* 0x000ea6000c101d00 */
[----:B------:R-:W-:Y:S05]  /*3ba0*/  IADD3 R31, PT, PT, R31, R3, RZ ;  /* 0x000000031f1f7210 */ /* 0x000fea0007ffe0ff */
[----:B--2---:R1:W-:Y:S01]  /*3bb0*/  ST.E.128 desc[UR6][R30.64], R4 ;  /* 0x000000041e007985 */ /* 0x0043e2000c101d06 */
[----:B------:R-:W-:Y:S05]  /*3bc0*/  BRA `(.L_x_4649) ;  /* 0x000000a000187947 */ /* 0x000fea0003800000 */
.L_x_4648:
[----:B------:R-:W2:Y:S02]  /*3bd0*/  LD.E.U8 R0, desc[UR6][R164.64+0x1b3] ;  /* 0x0001b306a4007980 */ /* 0x000ea4000c101100 */
[----:B--2---:R-:W-:Y:S11]  /*3be0*/  ISETP.NE.AND P0, PT, R0, RZ, PT ;  /* 0x000000ff0000720c */ /* 0x004ff60003f05270 */
[----:B------:R-:W-:Y:S02]  /*3bf0*/  @!UPT UIADD3 URZ, UPT, UPT, URZ, URZ, URZ ;  /* 0x000000fffffff290 */ /* 0x000fe4000fffe0ff */
[----:B------:R-:W-:Y:S05]  /*3c00*/  @!P0 BRA `(.L_x_4650) ;  /* 0x0000003c00888947 */ /* 0x000fea0003800000 */
[----:B------:R-:W-:Y:S01]  /*3c10*/  LEA R38, P0, R66, R104, 0x1 ;  /* 0x0000006842267211 */ /* 0x000fe200078008ff */
[----:B------:R-:W2:Y:S01]  /*3c20*/  LD.E R3, desc[UR6][R164.64+0xc0] ;  /* 0x0000c006a4037980 */ /* 0x000ea2000c101900 */
[C---:B------:R-:W-:Y:S01]  /*3c30*/  LEA R40, P1, R109.reuse, R10, 0x1 ;  /* 0x0000000a6d287211 */ /* 0x040fe200078208ff */
        /* <DEDUP_REMOVED lines=9> */
[----:B------:R-:W-:Y:S01]  /*3cd0*/  ISETP.GE.OR P5, PT, R156, R119, P4 ;  /* 0x000000779c00720c */ /* 0x000fe200027a6670 */
        /* <DEDUP_REMOVED lines=15> */
[----:B------:R-:W-:Y:S01]  /*3dd0*/  @!P0 HADD2.F32 R28, -RZ, R35.H0_H0 ;  /* 0x20000023ff1c8230 */ /* 0x000fe20000004100 */
[----:B------:R-:W-:Y:S01]  /*3de0*/  @!P0 MOV R16, R21 ;  /* 0x0000001500108202 */ /* 0x000fe20000000f00 */
[----:B------:R-:W-:Y:S02]  /*3df0*/  @!P0 HADD2.F32 R33, -RZ, R34.H1_H1 ;  /* 0x30000022ff218230 */ /* 0x000fe40000004100 */
[--C-:B------:R-:W-:Y:S02]  /*3e00*/  @!P0 HADD2.F32 R27, -RZ, R25.reuse.H1_H1 ;  /* 0x30000019ff1b8230 */ /* 0x100fe40000004100 */
[--C-:B----4-:R-:W-:Y:S02]  /*3e10*/  @!P0 HADD2.F32 R24, -RZ, R18.reuse.H0_H0 ;  /* 0x20000012ff188230 */ /* 0x110fe40000004100 */
[----:B------:R-:W-:Y:S01]  /*3e20*/  @!P0 HADD2.F32 R31, -RZ, R25.H0_H0 ;  /* 0x20000019ff1f8230 */ /* 0x000fe20000004100 */
[----:B------:R-:W-:Y:S01]  /*3e30*/  @!P0 MOV R25, R22 ;  /* 0x0000001600198202 */ /* 0x000fe20000000f00 */
        /* <DEDUP_REMOVED lines=8> */
[C---:B------:R-:W-:Y:S01]  /*3ec0*/  @!P0 FMUL.FTZ R2, R27.reuse, R18 ;  /* 0x000000121b028220 */ /* 0x040fe20000410000 */
[----:B------:R-:W-:Y:S02]  /*3ed0*/  @!P0 HADD2.F32 R29, -RZ, R16.H0_H0 ;  /* 0x20000010ff1d8230 */ /* 0x000fe40000004100 */
[----:B------:R-:W-:Y:S01]  /*3ee0*/  @!P0 FMUL.FTZ R45, R27, R33 ;  /* 0x000000211b2d8220 */ /* 0x000fe20000410000 */
[----:B------:R-:W-:Y:S01]  /*3ef0*/  @!P0 F2FP.F16.F32.PACK_AB R43, R0, R43 ;  /* 0x0000002b002b823e */ /* 0x000fe200000000ff */
[----:B------:R-:W-:Y:S02]  /*3f00*/  @!P0 HADD2.F32 R26, -RZ, R25.H1_H1 ;  /* 0x30000019ff1a8230 */ /* 0x000fe40000004100 */
[----:B------:R-:W-:Y:S01]  /*3f10*/  @!P0 HADD2.F32 R19, -RZ, R19.H1_H1 ;  /* 0x30000013ff138230 */ /* 0x000fe20000004100 */
[----:B------:R-:W-:Y:S01]  /*3f20*/  @!P0 MOV R20, R43 ;  /* 0x0000002b00148202 */ /* 0x000fe20000000f00 */
[----:B------:R-:W-:Y:S02]  /*3f30*/  @!P0 HADD2.F32 R35, -RZ, R35.H1_H1 ;  /* 0x30000023ff238230 */ /* 0x000fe40000004100 */
[C---:B------:R-:W-:Y:S01]  /*3f40*/  @!P0 FMUL.FTZ R3, R26.reuse, R5 ;  /* 0x000000051a038220 */ /* 0x040fe20000410000 */
[--C-:B------:R-:W-:Y:S02]  /*3f50*/  @!P0 HADD2.F32 R16, -RZ, R24.reuse.H1_H1 ;  /* 0x30000018ff108230 */ /* 0x100fe40000004100 */
[----:B------:R-:W-:Y:S01]  /*3f60*/  @!P0 FMUL.FTZ R8, R26, R28 ;  /* 0x0000001c1a088220 */ /* 0x000fe20000410000 */
[----:B------:R-:W-:Y:S02]  /*3f70*/  @!P0 HADD2.F32 R30, -RZ, R25.H0_H0 ;  /* 0x20000019ff1e8230 */ /* 0x000fe40000004100 */
[----:B------:R-:W-:Y:S01]  /*3f80*/  @!P0 FFMA.FTZ R2, R33, R29, R2 ;  /* 0x0000001d21028223 */ /* 0x000fe20000010002 */
[----:B------:R-:W-:Y:S02]  /*3f90*/  @!P0 HADD2.F32 R32, -RZ, R24.H0_H0 ;  /* 0x20000018ff208230 */ /* 0x000fe40000004100 */
[C---:B------:R-:W-:Y:S01]  /*3fa0*/  @!P0 FMUL.FTZ R47, R16.reuse, R35 ;  /* 0x00000023102f8220 */ /* 0x040fe20000410000 */
[----:B------:R-:W-:Y:S01]  /*3fb0*/  @!P0 FMUL.FTZ R4, R16, R19 ;  /* 0x0000001310048220 */ /* 0x000fe20000410000 */
[----:B------:R-:W-:Y:S01]  /*3fc0*/  @!P0 FFMA.FTZ R3, R28, R30, R3 ;  /* 0x0000001e1c038223 */ /* 0x000fe20000010003 */
[----:B------:R-:W-:Y:S01]  /*3fd0*/  @!P0 FFMA.FTZ R45, R29, R18, -R45 ;  /* 0x000000121d2d8223 */ /* 0x000fe2000001082d */
[----:B------:R-:W-:Y:S01]  /*3fe0*/  @!P0 FFMA.FTZ R8, R30, R5, -R8 ;  /* 0x000000051e088223 */ /* 0x000fe20000010808 */
[----:B------:R-:W-:Y:S01]  /*3ff0*/  @!P0 FFMA.FTZ R47, R32, R19, -R47 ;  /* 0x00000013202f8223 */ /* 0x000fe2000001082f */
[----:B------:R-:W-:Y:S02]  /*4000*/  @!P0 FFMA.FTZ R4, R35, R32, R4 ;  /* 0x0000002023048223 */ /* 0x000fe40000010004 */
[----:B------:R-:W-:Y:S02]  /*4010*/  @!P0 F2FP.F16.F32.PACK_AB R44, R2, R45 ;  /* 0x0000002d022c823e */ /* 0x000fe400000000ff */
[----:B------:R-:W-:Y:S02]  /*4020*/  @!P0 F2FP.F16.F32.PACK_AB R8, R3, R8 ;  /* 0x000000080308823e */ /* 0x000fe400000000ff */
[----:B------:R-:W-:Y:S02]  /*4030*/  @!P0 F2FP.F16.F32.PACK_AB R47, R4, R47 ;  /* 0x0000002f042f823e */ /* 0x000fe400000000ff */
[----:B------:R-:W-:Y:S02]  /*4040*/  @!P0 MOV R21, R44 ;  /* 0x0000002c00158202 */ /* 0x000fe40000000f00 */
[----:B------:R-:W-:Y:S02]  /*4050*/  @!P0 MOV R22, R8 ;  /* 0x0000000800168202 */ /* 0x000fe40000000f00 */
[----:B------:R-:W-:Y:S05]  /*4060*/  @!P0 MOV R23, R47 ;  /* 0x0000002f00178202 */ /* 0x000fea0000000f00 */
[----:B------:R1:W-:Y:S02]  /*4070*/  ST.E.128 desc[UR6][R104.64], R20 ;  /* 0x0000001468007985 */ /* 0x0003e4000c101d06 */
.L_x_4652:
[----:B------:R-:W-:Y:S05]  /*4080*/  BSYNC.RECONVERGENT B0 ;  /* 0x0000000000007941 */ /* 0x000fea0003800200 */
.L_x_4651:
[-C--:B------:R-:W-:Y:S01]  /*4090*/  ISETP.LT.OR P0, PT, R75, R121.reuse, P1 ;  /* 0x000000794b00720c */ /* 0x080fe20000f01670 */
[----:B------:R-:W-:Y:S01]  /*40a0*/  BSSY.RECONVERGENT B0, `(.L_x_4653) ;  /* 0x0000037000007945 */ /* 0x000fe20003800200 */
[----:B------:R-:W-:Y:S02]  /*40b0*/  ISETP.LT.OR P1, PT, R74, R121, P2 ;  /* 0x000000794a00720c */ /* 0x000fe40001721670 */
        /* <DEDUP_REMOVED lines=10> */
[----:B------:R-:W-:Y:S01]  /*4160*/  @!P0 HADD2.F32 R28, -RZ, R33.H0_H0 ;  /* 0x20000021ff1c8230 */ /* 0x000fe20000004100 */
[----:B------:R-:W-:Y:S01]  /*4170*/  @!P0 MOV R8, R21 ;  /* 0x0000001500088202 */ /* 0x000fe20000000f00 */
[----:B------:R-:W-:Y:S02]  /*4180*/  @!P0 HADD2.F32 R31, -RZ, R32.H1_H1 ;  /* 0x30000020ff1f8230 */ /* 0x000fe40000004100 */
[----:B------:R-:W-:Y:S02]  /*4190*/  @!P0 HADD2.F32 R25, -RZ, R24.H1_H1 ;  /* 0x30000018ff198230 */ /* 0x000fe40000004100 */
[----:B----4-:R-:W-:Y:S02]  /*41a0*/  @!P0 HADD2.F32 R16, -RZ, R18.H0_H0 ;  /* 0x20000012ff108230 */ /* 0x010fe40000004100 */
        /* <DEDUP_REMOVED lines=9> */
[--C-:B------:R-:W-:Y:S02]  /*4240*/  @!P0 HADD2.F32 R5, -RZ, R19.reuse.H0_H0 ;  /* 0x20000013ff058230 */ /* 0x100fe40000004100 */
        /* <DEDUP_REMOVED lines=9> */
[----:B------:R-:W-:Y:S02]  /*42e0*/  @!P0 HADD2.F32 R8, -RZ, R16.H1_H1 ;  /* 0x30000010ff088230 */ /* 0x000fe40000004100 */
        /* <DEDUP_REMOVED lines=18> */
.L_x_4654:
[----:B------:R-:W-:Y:S05]  /*4410*/  BSYNC.RECONVERGENT B0 ;  /* 0x0000000000007941 */ /* 0x000fea0003800200 */
.L_x_4653:
[----:B------:R-:W-:Y:S04]  /*4420*/  BSSY.RECONVERGENT B0, `(.L_x_4655) ;  /* 0x0000039000007945 */ /* 0x000fe80003800200 */
[----:B------:R-:W-:Y:S05]  /*4430*/  @P1 BRA `(.L_x_4656) ;  /* 0x0000000000dc1947 */ /* 0x000fea0003800000 */
[----:B------:R-:W-:Y:S02]  /*4440*/  ISETP.GE.AND P0, PT, R12, R17, PT ;  /* 0x000000110c00720c */ /* 0x000fe40003f06270 */
[----:B------:R-:W-:Y:S04]  /*4450*/  IADD3 R44, P1, PT, R40, R89, RZ ;  /* 0x00000059282c7210 */ /* 0x000fe80007f3e0ff */
[----:B------:R-:W-:Y:S02]  /*4460*/  IADD3.X R45, PT, PT, R41, R87, RZ, P1, !PT ;  /* 0x00000057292d7210 */ /* 0x000fe40000ffe4ff */
[C---:B------:R-:W-:Y:S03]  /*4470*/  LEA R48, P1, R226.reuse, R38, 0x5 ;  /* 0x00000026e2307211 */ /* 0x040fe600078228ff */
[----:B-12---:R-:W2:Y:S01]  /*4480*/  LD.E.128 R20, desc[UR6][R44.64] ;  /* 0x000000062c147980 */ /* 0x006ea2000c101d00 */
[----:B------:R-:W-:Y:S01]  /*4490*/  LEA.HI.X R49, R226, R39, R227, 0x5, P1 ;  /* 0x00000027e2317211 */ /* 0x000fe200008f2ce3 */
[C---:B------:R-:W-:Y:S04]  /*44a0*/  @!P0 IMAD.WIDE R34, R11.reuse, 0x20, R36 ;  /* 0x000000200b228825 */ /* 0x040fe800078e0224 */
[----:B------:R-:W-:Y:S02]  /*44b0*/  @!P0 IMAD.WIDE R26, R11, 0x20, R6 ;  /* 0x000000200b1a8825 */ /* 0x000fe400078e0206 */
        /* <DEDUP_REMOVED lines=47> */
.L_x_4656:
[----:B------:R-:W-:Y:S05]  /*47b0*/  BSYNC.RECONVERGENT B0 ;  /* 0x0000000000007941 */ /* 0x000fea0003800200 */
.L_x_4655:
[----:B------:R-:W-:Y:S01]  /*47c0*/  ISETP.GE.OR P0, PT, R152, R119, P4 ;  /* 0x000000779800720c */ /* 0x000fe20002706670 */
[----:B------:R-:W-:Y:S03]  /*47d0*/  BSSY.RECONVERGENT B0, `(.L_x_4657) ;  /* 0x000003a000007945 */ /* 0x000fe60003800200 */
[----:B------:R-:W-:Y:S01]  /*47e0*/  P2R R43, PR, RZ, 0x1 ;  /* 0x00000001ff2b7803 */ /* 0x000fe20000000000 */
[----:B------:R-:W-:Y:S08]  /*47f0*/  @P2 BRA `(.L_x_4658) ;  /* 0x0000000000dc2947 */ /* 0x000ff00003800000 */
[----:B------:R-:W-:Y:S02]  /*4800*/  ISETP.GE.AND P0, PT, R12, R17, PT ;  /* 0x000000110c00720c */ /* 0x000fe40003f06270 */
[----:B------:R-:W-:Y:S04]  /*4810*/  IADD3 R44, P1, PT, R40, R93, RZ ;  /* 0x0000005d282c7210 */ /* 0x000fe80007f3e0ff */
[----:B------:R-:W-:Y:S02]  /*4820*/  IADD3.X R45, PT, PT, R41, R91, RZ, P1, !PT ;  /* 0x0000005b292d7210 */ /* 0x000fe40000ffe4ff */
[C---:B------:R-:W-:Y:S03]  /*4830*/  LEA R52, P1, R226.reuse, R38, 0x6 ;  /* 0x00000026e2347211 */ /* 0x040fe600078230ff */
[----:B-123--:R-:W2:Y:S01]  /*4840*/  LD.E.128 R20, desc[UR6][R44.64] ;  /* 0x000000062c147980 */ /* 0x00eea2000c101d00 */
        /* <DEDUP_REMOVED lines=50> */
.L_x_4658:
[----:B------:R-:W-:Y:S05]  /*4b70*/  BSYNC.RECONVERGENT B0 ;  /* 0x0000000000007941 */ /* 0x000fea0003800200 */
.L_x_4657:
[----:B------:R-:W-:Y:S01]  /*4b80*/  ISETP.NE.AND P0, PT, R42, RZ, PT ;  /* 0x000000ff2a00720c */ /* 0x000fe20003f05270 */
[----:B------:R-:W-:Y:S01]  /*4b90*/  BSSY.RECONVERGENT B0, `(.L_x_4659) ;  /* 0x000003d000007945 */ /* 0x000fe20003800200 */
[----:B------:R-:W-:Y:S02]  /*4ba0*/  ISETP.GE.OR P5, PT, R150, R119, P4 ;  /* 0x000000779600720c */ /* 0x000fe400027a6670 */
[-C--:B------:R-:W-:Y:S02]  /*4bb0*/  ISETP.LT.OR P0, PT, R156, R121.reuse, P0 ;  /* 0x000000799c00720c */ /* 0x080fe40000701670 */
[----:B------:R-:W-:Y:S11]  /*4bc0*/  ISETP.LT.OR P2, PT, R154, R121, P6 ;  /* 0x000000799a00720c */ /* 0x000ff60003741670 */
[----:B------:R-:W-:Y:S05]  /*4bd0*/  @P0 BRA `(.L_x_4660) ;  /* 0x0000000000e00947 */ /* 0x000fea0003800000 */
[----:B----4-:R-:W-:Y:S01]  /*4be0*/  IMAD.WIDE.U32 R52, R226, 0x60, R38 ;  /* 0x00000060e2347825 */ /* 0x010fe200078e0026 */
[----:B------:R-:W-:Y:S02]  /*4bf0*/  ISETP.GE.AND P0, PT, R12, R17, PT ;  /* 0x000000110c00720c */ /* 0x000fe40003f06270 */
[----:B------:R-:W-:Y:S04]  /*4c00*/  IADD3 R44, P1, PT, R40, R180, RZ ;  /* 0x000000b4282c7210 */ /* 0x000fe80007f3e0ff */
[----:B------:R-:W-:Y:S05]  /*4c10*/  IADD3.X R45, PT, PT, R41, R79, RZ, P1, !PT ;  /* 0x0000004f292d7210 */ /* 0x000fea0000ffe4ff */
[----:B-123--:R1:W2:Y:S02]  /*4c20*/  LD.E.128 R20, desc[UR6][R44.64] ;  /* 0x000000062c147980 */ /* 0x00e2a4000c101d00 */
[C---:B------:R-:W-:Y:S04]  /*4c30*/  @!P0 IMAD.WIDE R34, R11.reuse, 0x60, R36 ;  /* 0x000000600b228825 */ /* 0x040fe800078e0224 */
[----:B------:R-:W-:Y:S02]  /*4c40*/  @!P0 IMAD.WIDE R26, R11, 0x60, R6 ;  /* 0x000000600b1a8825 */ /* 0x000fe400078e0206 */
[----:B------:R-:W3:Y:S06]  /*4c50*/  @!P0 LD.E.64 R34, desc[UR6][R34.64] ;  /* 0x0000000622228980 */ /* 0x000eec000c101b00 */
[----:B------:R-:W4:Y:S01]  /*4c60*/  @!P0 LD.E.64 R18, desc[UR6][R26.64] ;  /* 0x000000061a128980 */ /* 0x000f22000c101b00 */
[----:B-1----:R-:W-:Y:S05]  /*4c70*/  IMAD R44, R227, 0x60, RZ ;  /* 0x00000060e32c7824 */ /* 0x002fea00078e02ff */
[----:B------:R-:W-:Y:S01]  /*4c80*/  IADD3 R53, PT, PT, R44, R53, RZ ;  /* 0x000000352c357210 */ /* 0x000fe20007ffe0ff */
        /* <DEDUP_REMOVED lines=45> */
.L_x_4660:
[----:B------:R-:W-:Y:S05]  /*4f60*/  BSYNC.RECONVERGENT B0 ;  /* 0x0000000000007941 */ /* 0x000fea0003800200 */
.L_x_4659:
[----:B------:R-:W-:Y:S01]  /*4f70*/  ISETP.GE.OR P6, PT, R148, R119, P4 ;  /* 0x000000779400720c */ /* 0x000fe200027c6670 */
[----:B------:R-:W-:Y:S04]  /*4f80*/  BSSY.RECONVERGENT B0, `(.L_x_4661) ;  /* 0x0000039000007945 */ /* 0x000fe80003800200 */
[----:B------:R-:W-:Y:S08]  /*4f90*/  @P2 BRA `(.L_x_4662) ;  /* 0x0000000000dc2947 */ /* 0x000ff00003800000 */
[----:B------:R-:W-:Y:S02]  /*4fa0*/  ISETP.GE.AND P0, PT, R12, R17, PT ;  /* 0x000000110c00720c */ /* 0x000fe40003f06270 */
[----:B------:R-:W-:Y:S04]  /*4fb0*/  IADD3 R44, P1, PT, R40, R97, RZ ;  /* 0x00000061282c7210 */ /* 0x000fe80007f3e0ff */
[----:B------:R-:W-:Y:S02]  /*4fc0*/  IADD3.X R45, PT, PT, R41, R95, RZ, P1, !PT ;  /* 0x0000005f292d7210 */ /* 0x000fe40000ffe4ff */
[----:B------:R-:W-:Y:S03]  /*4fd0*/  LEA R46, P1, R226, R38, 0x7 ;  /* 0x00000026e22e7211 */ /* 0x000fe600078238ff */
[----:B-1234-:R-:W2:Y:S02]  /*4fe0*/  LD.E.128 R20, desc[UR6][R44.64] ;  /* 0x000000062c147980 */ /* 0x01eea4000c101d00 */
        /* <DEDUP_REMOVED lines=13> */
[C---:B------:R-:W-:Y:S01]  /*50c0*/  @!P0 FMUL.FTZ R45, R25.reuse, R29 ;  /* 0x0000001d192d8220 */ /* 0x040fe20000410000 */
[-C--:B------:R-:W-:Y:S01]  /*50d0*/  @!P0 FMUL.FTZ R0, R25, R16.reuse ;  /* 0x0000001019008220 */ /* 0x080fe20000410000 */
[----:B------:R-:W-:Y:S02]  /*50e0*/  @!P0 HADD2.F32 R18, -RZ, R18.H1_H1 ;  /* 0x30000012ff128230 */ /* 0x000fe40000004100 */
[----:B------:R-:W-:Y:S01]  /*50f0*/  @!P0 FFMA.FTZ R45, R31, R16, -R45 ;  /* 0x000000101f2d8223 */ /* 0x000fe2000001082d */
[----:B------:R-:W-:Y:S01]  /*5100*/  @!P0 MOV R16, R23 ;  /* 0x0000001700108202 */ /* 0x000fe20000000f00 */
[----:B------:R-:W-:Y:S01]  /*5110*/  @!P0 FFMA.FTZ R0, R29, R31, R0 ;  /* 0x0000001f1d008223 */ /* 0x000fe20000010000 */
[--C-:B------:R-:W-:Y:S02]  /*5120*/  @!P0 HADD2.F32 R25, -RZ, R8.reuse.H1_H1 ;  /* 0x30000008ff198230 */ /* 0x100fe40000004100 */
[----:B------:R-:W-:Y:S02]  /*5130*/  @!P0 HADD2.F32 R29, -RZ, R8.H0_H0 ;  /* 0x20000008ff1d8230 */ /* 0x000fe40000004100 */
[----:B------:R-:W-:Y:S01]  /*5140*/  @!P0 F2FP.F16.F32.PACK_AB R45, R0, R45 ;  /* 0x0000002d002d823e */ /* 0x000fe200000000ff */
[--C-:B------:R-:W-:Y:S02]  /*5150*/  @!P0 HADD2.F32 R5, -RZ, R19.reuse.H0_H0 ;  /* 0x20000013ff058230 */ /* 0x100fe40000004100 */
[C---:B------:R-:W-:Y:S01]  /*5160*/  @!P0 FMUL.FTZ R2, R25.reuse, R18 ;  /* 0x0000001219028220 */ /* 0x040fe20000410000 */
[----:B------:R-:W-:Y:S01]  /*5170*/  @!P0 HADD2.F32 R26, -RZ, R24.H1_H1 ;  /* 0x30000018ff1a8230 */ /* 0x000fe20000004100 */
[----:B------:R-:W-:Y:S01]  /*5180*/  @!P0 MOV R20, R45 ;  /* 0x0000002d00148202 */ /* 0x000fe20000000f00 */
[----:B------:R-:W-:Y:S02]  /*5190*/  @!P0 HADD2.F32 R19, -RZ, R19.H1_H1 ;  /* 0x30000013ff138230 */ /* 0x000fe40000004100 */
[----:B------:R-:W-:Y:S01]  /*51a0*/  @!P0 FMUL.FTZ R47, R25, R33 ;  /* 0x00000021192f8220 */ /* 0x000fe20000410000 */
        /* <DEDUP_REMOVED lines=22> */
.L_x_4662:
[----:B------:R-:W-:Y:S05]  /*5310*/  BSYNC.RECONVERGENT B0 ;  /* 0x0000000000007941 */ /* 0x000fea0003800200 */
.L_x_4661:
[----:B------:R-:W-:Y:S01]  /*5320*/  ISETP.NE.AND P0, PT, R43, RZ, PT ;  /* 0x000000ff2b00720c */ /* 0x000fe20003f05270 */
[----:B------:R-:W-:Y:S01]  /*5330*/  BSSY.RECONVERGENT B0, `(.L_x_4663) ;  /* 0x000003d000007945 */ /* 0x000fe20003800200 */
[----:B------:R-:W-:Y:S02]  /*5340*/  ISETP.GE.OR P3, PT, R146, R119, P4 ;  /* 0x000000779200720c */ /* 0x000fe40002766670 */
[-C--:B------:R-:W-:Y:S02]  /*5350*/  ISETP.LT.OR P0, PT, R152, R121.reuse, P0 ;  /* 0x000000799800720c */ /* 0x080fe40000701670 */
[----:B------:R-:W-:Y:S11]  /*5360*/  ISETP.LT.OR P2, PT, R150, R121, P5 ;  /* 0x000000799600720c */ /* 0x000ff60002f41670 */
[----:B------:R-:W-:Y:S05]  /*5370*/  @P0 BRA `(.L_x_4664) ;  /* 0x0000000000e00947 */ /* 0x000fea0003800000 */
[----:B------:R-:W-:Y:S01]  /*5380*/  IMAD R44, R227, 0xa0, RZ ;  /* 0x000000a0e32c7824 */ /* 0x000fe200078e02ff */
[----:B------:R-:W-:Y:S01]  /*5390*/  ISETP.GE.AND P0, PT, R12, R17, PT ;  /* 0x000000110c00720c */ /* 0x000fe20003f06270 */
[----:B---3--:R-:W-:Y:S01]  /*53a0*/  IMAD.WIDE.U32 R48, R226, 0xa0, R38 ;  /* 0x000000a0e2307825 */ /* 0x008fe200078e0026 */
[----:B------:R-:W-:Y:S04]  /*53b0*/  IADD3 R42, P1, PT, R40, R178, RZ ;  /* 0x000000b2282a7210 */ /* 0x000fe80007f3e0ff */
[----:B------:R-:W-:Y:S02]  /*53c0*/  IADD3.X R43, PT, PT, R41, R81, RZ, P1, !PT ;  /* 0x00000051292b7210 */ /* 0x000fe40000ffe4ff */
[----:B------:R-:W-:Y:S03]  /*53d0*/  IADD3 R49, PT, PT, R44, R49, RZ ;  /* 0x000000312c317210 */ /* 0x000fe60007ffe0ff */
[----:B-12-4-:R-:W2:Y:S02]  /*53e0*/  LD.E.128 R20, desc[UR6][R42.64] ;  /* 0x000000062a147980 */ /* 0x016ea4000c101d00 */
        /* <DEDUP_REMOVED lines=49> */
.L_x_4664:
[----:B------:R-:W-:Y:S05]  /*5700*/  BSYNC.RECONVERGENT B0 ;  /* 0x0000000000007941 */ /* 0x000fea0003800200 */
.L_x_4663:
[----:B------:R-:W-:Y:S01]  /*5710*/  ISETP.GE.OR P0, PT, R144, R119, P4 ;  /* 0x000000779000720c */ /* 0x000fe20002706670 */
[----:B------:R-:W-:Y:S03]  /*5720*/  BSSY.RECONVERGENT B0, `(.L_x_4665) ;  /* 0x000003b000007945 */ /* 0x000fe60003800200 */
[----:B------:R-:W-:Y:S01]  /*5730*/  P2R R42, PR, RZ, 0x1 ;  /* 0x00000001ff2a7803 */ /* 0x000fe20000000000 */
[----:B------:R-:W-:Y:S08]  /*5740*/  @P2 BRA `(.L_x_4666) ;  /* 0x0000000000e02947 */ /* 0x000ff00003800000 */
[----:B-1----:R-:W-:Y:S01]  /*5750*/  IMAD R46, R227, 0xc0, RZ ;  /* 0x000000c0e32e7824 */ /* 0x002fe200078e02ff */
[----:B------:R-:W-:Y:S01]  /*5760*/  ISETP.GE.AND P0, PT, R12, R17, PT ;  /* 0x000000110c00720c */ /* 0x000fe20003f06270 */
[----:B----4-:R-:W-:Y:S01]  /*5770*/  IMAD.WIDE.U32 R52, R226, 0xc0, R38 ;  /* 0x000000c0e2347825 */ /* 0x010fe200078e0026 */
[----:B------:R-:W-:Y:S04]  /*5780*/  IADD3 R44, P1, PT, R40, R176, RZ ;  /* 0x000000b0282c7210 */ /* 0x000fe80007f3e0ff */
[----:B------:R-:W-:Y:S02]  /*5790*/  IADD3.X R45, PT, PT, R41, R83, RZ, P1, !PT ;  /* 0x00000053292d7210 */ /* 0x000fe40000ffe4ff */
[----:B------:R-:W-:Y:S03]  /*57a0*/  IADD3 R53, PT, PT, R46, R53, RZ ;  /* 0x000000352e357210 */ /* 0x000fe60007ffe0ff */
[----:B--23--:R-:W2:Y:S02]  /*57b0*/  LD.E.128 R20, desc[UR6][R44.64] ;  /* 0x000000062c147980 */ /* 0x00cea4000c101d00 */
        /* <DEDUP_REMOVED lines=49> */
.L_x_4666:
[----:B------:R-:W-:Y:S05]  /*5ad0*/  BSYNC.RECONVERGENT B0 ;  /* 0x0000000000007941 */ /* 0x000fea0003800200 */
.L_x_4665:
[----:B------:R-:W-:Y:S01]  /*5ae0*/  ISETP.LT.OR P0, PT, R148, R121, P6 ;  /* 0x000000799400720c */ /* 0x000fe20003701670 */
[----:B------:R-:W-:Y:S01]  /*5af0*/  BSSY.RECONVERGENT B0, `(.L_x_4667) ;  /* 0x000003d000007945 */ /* 0x000fe20003800200 */
[----:B------:R-:W-:Y:S02]  /*5b00*/  ISETP.GE.OR P1, PT, R142, R119, P4 ;  /* 0x000000778e00720c */ /* 0x000fe40002726670 */
[----:B------:R-:W-:Y:S02]  /*5b10*/  ISETP.LT.OR P2, PT, R146, R121, P3 ;  /* 0x000000799200720c */ /* 0x000fe40001f41670 */
[----:B------:R-:W-:Y:S07]  /*5b20*/  P2R R43, PR, RZ, 0x2 ;  /* 0x00000002ff2b7803 */ /* 0x000fee0000000000 */
[----:B------:R-:W-:Y:S05]  /*5b30*/  @P0 BRA `(.L_x_4668) ;  /* 0x0000000000e00947 */ /* 0x000fea0003800000 */
        /* <DEDUP_REMOVED lines=56> */
.L_x_4668:
[----:B------:R-:W-:Y:S05]  /*5ec0*/  BSYNC.RECONVERGENT B0 ;  /* 0x0000000000007941 */ /* 0x000fea0003800200 */
.L_x_4667:
[----:B------:R-:W-:Y:S01]  /*5ed0*/  ISETP.GE.OR P5, PT, R140, R119, P4 ;  /* 0x000000778c00720c */ /* 0x000fe200027a6670 */
[----:B------:R-:W-:Y:S04]  /*5ee0*/  BSSY.RECONVERGENT B0, `(.L_x_4669) ;  /* 0x0000039000007945 */ /* 0x000fe80003800200 */
[----:B------:R-:W-:Y:S08]  /*5ef0*/  @P2 BRA `(.L_x_4670) ;  /* 0x0000000000dc2947 */ /* 0x000ff00003800000 */
[----:B------:R-:W-:Y:S02]  /*5f00*/  ISETP.GE.AND P0, PT, R12, R17, PT ;  /* 0x000000110c00720c */ /* 0x000fe40003f06270 */
[C---:B------:R-:W-:Y:S04]  /*5f10*/  LEA R44, P1, R170.reuse, R40, 0x8 ;  /* 0x00000028aa2c7211 */ /* 0x040fe800078240ff */
[----:B------:R-:W-:Y:S02]  /*5f20*/  LEA.HI.X R45, R170, R41, R171, 0x8, P1 ;  /* 0x00000029aa2d7211 */ /* 0x000fe400008f44ab */
[C---:B-1--4-:R-:W-:Y:S03]  /*5f30*/  LEA R52, P1, R226.reuse, R38, 0x8 ;  /* 0x00000026e2347211 */ /* 0x052fe600078240ff */
[----:B--23--:R-:W2:Y:S01]  /*5f40*/  LD.E.128 R20, desc[UR6][R44.64] ;  /* 0x000000062c147980 */ /* 0x00cea2000c101d00 */
        /* <DEDUP_REMOVED lines=50> */
.L_x_4670:
[----:B------:R-:W-:Y:S05]  /*6270*/  BSYNC.RECONVERGENT B0 ;  /* 0x0000000000007941 */ /* 0x000fea0003800200 */
.L_x_4669:
[----:B------:R-:W-:Y:S01]  /*6280*/  ISETP.NE.AND P3, PT, R42, RZ, PT ;  /* 0x000000ff2a00720c */ /* 0x000fe20003f65270 */
[----:B------:R-:W-:Y:S01]  /*6290*/  BSSY.RECONVERGENT B0, `(.L_x_4671) ;  /* 0x0000046000007945 */ /* 0x000fe20003800200 */
[----:B------:R-:W-:Y:S02]  /*62a0*/  ISETP.GE.OR P2, PT, R138, R119, P4 ;  /* 0x000000778a00720c */ /* 0x000fe40002746670 */
[----:B------:R-:W-:Y:S02]  /*62b0*/  ISETP.LT.OR P3, PT, R144, R121, P3 ;  /* 0x000000799000720c */ /* 0x000fe40001f61670 */
        /* <DEDUP_REMOVED lines=12> */
[----:B------:R-:W-:Y:S04]  /*6380*/  IMAD.WIDE.U32 R44, R170, 0x120, R40 ;  /* 0x00000120aa2c7825 */ /* 0x000fe800078e0028 */
[----:B-1-3--:R-:W-:Y:S01]  /*6390*/  IMAD.WIDE.U32 R48, R226, 0x120, R38 ;  /* 0x00000120e2307825 */ /* 0x00afe200078e0026 */
[----:B------:R-:W-:Y:S05]  /*63a0*/  IADD3 R45, PT, PT, R42, R45, RZ ;  /* 0x0000002d2a2d7210 */ /* 0x000fea0007ffe0ff */
[----:B--2-4-:R1:W2:Y:S02]  /*63b0*/  LD.E.128 R20, desc[UR6][R44.64] ;  /* 0x000000062c147980 */ /* 0x0142a4000c101d00 */
        /* <DEDUP_REMOVED lines=51> */
.L_x_4672:
[----:B------:R-:W-:Y:S05]  /*66f0*/  BSYNC.RECONVERGENT B0 ;  /* 0x0000000000007941 */ /* 0x000fea0003800200 */
.L_x_4671:
[----:B------:R-:W-:Y:S04]  /*6700*/  BSSY.RECONVERGENT B0, `(.L_x_4673) ;  /* 0x000003b000007945 */ /* 0x000fe80003800200 */
[----:B------:R-:W-:Y:S05]  /*6710*/  @P6 BRA `(.L_x_4674) ;  /* 0x0000000000e46947 */ /* 0x000fea0003800000 */
        /* <DEDUP_REMOVED lines=57> */
.L_x_4674:
[----:B------:R-:W-:Y:S05]  /*6ab0*/  BSYNC.RECONVERGENT B0 ;  /* 0x0000000000007941 */ /* 0x000fea0003800200 */
.L_x_4673:
        /* <DEDUP_REMOVED lines=59> */
.L_x_4676:
[----:B------:R-:W-:Y:S05]  /*6e70*/  BSYNC.RECONVERGENT B0 ;  /* 0x0000000000007941 */ /* 0x000fea0003800200 */
.L_x_4675:
        /* <DEDUP_REMOVED lines=59> */
.L_x_4678:
[----:B------:R-:W-:Y:S05]  /*7230*/  BSYNC.RECONVERGENT B0 ;  /* 0x0000000000007941 */ /* 0x000fea0003800200 */
.L_x_4677:
        /* <DEDUP_REMOVED lines=59> */
.L_x_4680:
[----:B------:R-:W-:Y:S05]  /*75f0*/  BSYNC.RECONVERGENT B0 ;  /* 0x0000000000007941 */ /* 0x000fea0003800200 */
.L_x_4679:
[----:B------:R-:W-:Y:S04]  /*7600*/  BSSY.RECONVERGENT B0, `(.L_x_4681) ;  /* 0x000003b000007945 */ /* 0x000fe80003800200 */
[----:B------:R-:W-:Y:S05]  /*7610*/  @P1 BRA `(.L_x_4682) ;  /* 0x0000000000e41947 */ /* 0x000fea0003800000 */
[----:B------:R-:W-:Y:S01]  /*7620*/  IMAD R35, R171, 0x1c0, RZ ;  /* 0x000001c0ab237824 */ /* 0x000fe200078e02ff */
[----:B------:R-:W-:Y:S01]  /*7630*/  ISETP.GE.AND P0, PT, R12, R17, PT ;  /* 0x000000110c00720c */ /* 0x000fe20003f06270 */
[----:B------:R-:W-:Y:S04]  /*7640*/  IMAD.WIDE.U32 R40, R170, 0x1c0, R40 ;  /* 0x000001c0aa287825 */ /* 0x000fe800078e0028 */
[----:B------:R-:W-:Y:S01]  /*7650*/  IMAD R45, R227, 0x1c0, RZ ;  /* 0x000001c0e32d7824 */ /* 0x000fe200078e02ff */
[----:B------:R-:W-:Y:S01]  /*7660*/  IADD3 R41, PT, PT, R35, R41, RZ ;  /* 0x0000002923297210 */ /* 0x000fe20007ffe0ff */
[----:B--2---:R-:W-:Y:S04]  /*7670*/  IMAD.WIDE.U32 R38, R226, 0x1c0, R38 ;  /* 0x000001c0e2267825 */ /* 0x004fe800078e0026 */
[----:B------:R-:W1:Y:S01]  /*7680*/  LD.E.128 R16, desc[UR6][R40.64] ;  /* 0x0000000628107980 */ /* 0x000e62000c101d00 */
[----:B------:R-:W-:Y:S01]  /*7690*/  IADD3 R39, PT, PT, R45, R39, RZ ;  /* 0x000000272d277210 */ /* 0x000fe20007ffe0ff */
[C---:B------:R-:W-:Y:S04]  /*76a0*/  @!P0 IMAD.WIDE R36, R11.reuse, 0x1c0, R36 ;  /* 0x000001c00b248825 */ /* 0x040fe800078e0224 */
[----:B------:R-:W-:Y:S02]  /*76b0*/  @!P0 IMAD.WIDE R6, R11, 0x1c0, R6 ;  /* 0x000001c00b068825 */ /* 0x000fe400078e0206 */
[----:B------:R-:W2:Y:S06]  /*76c0*/  @!P0 LD.E.64 R36, desc[UR6][R36.64] ;  /* 0x0000000624248980 */ /* 0x000eac000c101b00 */
[----:B------:R-:W5:Y:S01]  /*76d0*/  @!P0 LD.E.64 R6, desc[UR6][R6.64] ;  /* 0x0000000606068980 */ /* 0x000f62000c101b00 */
[--C-:B--2---:R-:W-:Y:S01]  /*76e0*/  @!P0 HADD2.F32 R27, -RZ, R36.reuse.H0_H0 ;  /* 0x20000024ff1b8230 */ /* 0x104fe20000004100 */
[----:B-1-34-:R-:W-:Y:S01]  /*76f0*/  @!P0 MOV R23, R16 ;  /* 0x0000001000178202 */ /* 0x01afe20000000f00 */
[----:B------:R-:W-:Y:S01]  /*7700*/  @!P0 HADD2.F32 R29, -RZ, R36.H1_H1 ;  /* 0x30000024ff1d8230 */ /* 0x000fe20000004100 */
[----:B------:R-:W-:Y:S01]  /*7710*/  @!P0 MOV R22, R17 ;  /* 0x0000001100168202 */ /* 0x000fe20000000f00 */
[----:B------:R-:W-:Y:S02]  /*7720*/  @!P0 HADD2.F32 R28, -RZ, R37.H0_H0 ;  /* 0x20000025ff1c8230 */ /* 0x000fe40000004100 */
[--C-:B------:R-:W-:Y:S02]  /*7730*/  @!P0 HADD2.F32 R24, -RZ, R23.reuse.H1_H1 ;  /* 0x30000017ff188230 */ /* 0x100fe40000004100 */
[--C-:B-----5:R-:W-:Y:S02]  /*7740*/  @!P0 HADD2.F32 R21, -RZ, R6.reuse.H0_H0 ;  /* 0x20000006ff158230 */ /* 0x120fe40000004100 */
[----:B------:R-:W-:Y:S02]  /*7750*/  @!P0 HADD2.F32 R26, -RZ, R23.H0_H0 ;  /* 0x20000017ff1a8230 */ /* 0x000fe40000004100 */
[C---:B------:R-:W-:Y:S01]  /*7760*/  @!P0 FMUL.FTZ R35, R24.reuse, R27 ;  /* 0x0000001b18238220 */ /* 0x040fe20000410000 */
[--C-:B------:R-:W-:Y:S02]  /*7770*/  @!P0 HADD2.F32 R8, -RZ, R7.reuse.H0_H0 ;  /* 0x20000007ff088230 */ /* 0x100fe40000004100 */
[----:B------:R-:W-:Y:S01]  /*7780*/  @!P0 FMUL.FTZ R0, R24, R21 ;  /* 0x0000001518008220 */ /* 0x000fe20000410000 */
[----:B------:R-:W-:Y:S01]  /*7790*/  @!P0 HADD2.F32 R5, -RZ, R7.H1_H1 ;  /* 0x30000007ff058230 */ /* 0x000fe20000004100 */
[----:B------:R-:W-:Y:S01]  /*77a0*/  @!P0 MOV R7, R19 ;  /* 0x0000001300078202 */ /* 0x000fe20000000f00 */
[----:B------:R-:W-:Y:S01]  /*77b0*/  @!P0 FFMA.FTZ R35, R26, R21, -R35 ;  /* 0x000000151a238223 */ /* 0x000fe20000010823 */
[----:B------:R-:W-:Y:S01]  /*77c0*/  @!P0 MOV R21, R18 ;  /* 0x0000001200158202 */ /* 0x000fe20000000f00 */
[----:B------:R-:W-:Y:S02]  /*77d0*/  @!P0 HADD2.F32 R20, -RZ, R6.H1_H1 ;  /* 0x30000006ff148230 */ /* 0x000fe40000004100 */
[----:B------:R-:W-:Y:S01]  /*77e0*/  @!P0 FFMA.FTZ R0, R27, R26, R0 ;  /* 0x0000001a1b008223 */ /* 0x000fe20000010000 */
[--C-:B------:R-:W-:Y:S02]  /*77f0*/  @!P0 HADD2.F32 R25, -RZ, R22.reuse.H1_H1 ;  /* 0x30000016ff198230 */ /* 0x100fe40000004100 */
[----:B------:R-:W-:Y:S02]  /*7800*/  @!P0 HADD2.F32 R23, -RZ, R21.H1_H1 ;  /* 0x30000015ff178230 */ /* 0x000fe40000004100 */
[----:B------:R-:W-:Y:S01]  /*7810*/  @!P0 F2FP.F16.F32.PACK_AB R35, R0, R35 ;  /* 0x000000230023823e */ /* 0x000fe200000000ff */
[----:B------:R-:W-:Y:S02]  /*7820*/  @!P0 HADD2.F32 R33, -RZ, R37.H1_H1 ;  /* 0x30000025ff218230 */ /* 0x000fe40000004100 */
[----:B------:R-:W-:Y:S01]  /*7830*/  @!P0 FMUL.FTZ R2, R25, R20 ;  /* 0x0000001419028220 */ /* 0x000fe20000410000 */
[----:B------:R-:W-:Y:S01]  /*7840*/  @!P0 HADD2.F32 R6, -RZ, R7.H1_H1 ;  /* 0x30000007ff068230 */ /* 0x000fe20000004100 */
[----:B------:R-:W-:Y:S01]  /*7850*/  @!P0 MOV R16, R35 ;  /* 0x0000002300108202 */ /* 0x000fe20000000f00 */
[----:B------:R-:W-:Y:S02]  /*7860*/  @!P0 HADD2.F32 R27, -RZ, R22.H0_H0 ;  /* 0x20000016ff1b8230 */ /* 0x000fe40000004100 */
[----:B------:R-:W-:Y:S01]  /*7870*/  @!P0 FMUL.FTZ R3, R23, R8 ;  /* 0x0000000817038220 */ /* 0x000fe20000410000 */
[----:B------:R-:W-:Y:S02]  /*7880*/  @!P0 HADD2.F32 R31, -RZ, R21.H0_H0 ;  /* 0x20000015ff1f8230 */ /* 0x000fe40000004100 */
[----:B------:R-:W-:Y:S01]  /*7890*/  @!P0 FMUL.FTZ R41, R25, R29 ;  /* 0x0000001d19298220 */ /* 0x000fe20000410000 */
[----:B------:R-:W-:Y:S02]  /*78a0*/  @!P0 HADD2.F32 R26, -RZ, R7.H0_H0 ;  /* 0x20000007ff1a8230 */ /* 0x000fe40000004100 */
[----:B------:R-:W-:Y:S01]  /*78b0*/  @!P0 FMUL.FTZ R30, R23, R28 ;  /* 0x0000001c171e8220 */ /* 0x000fe20000410000 */
[C---:B------:R-:W-:Y:S01]  /*78c0*/  @!P0 FMUL.FTZ R43, R6.reuse, R33 ;  /* 0x00000021062b8220 */ /* 0x040fe20000410000 */
[----:B------:R-:W-:Y:S01]  /*78d0*/  @!P0 FMUL.FTZ R4, R6, R5 ;  /* 0x0000000506048220 */ /* 0x000fe20000410000 */
[----:B------:R-:W-:Y:S01]  /*78e0*/  @!P0 FFMA.FTZ R2, R29, R27, R2 ;  /* 0x0000001b1d028223 */ /* 0x000fe20000010002 */
        /* <DEDUP_REMOVED lines=12> */
.L_x_4682:
[----:B------:R-:W-:Y:S05]  /*79b0*/  BSYNC.RECONVERGENT B0 ;  /* 0x0000000000007941 */ /* 0x000fea0003800200 */
.L_x_4681:
[----:B------:R-:W5:Y:S02]  /*79c0*/  LD.E R3, desc[UR6][R164.64+0xd0] ;  /* 0x0000d006a4037980 */ /* 0x000f64000c101900 */
[----:B-----5:R-:W-:Y:S05]  /*79d0*/  IMAD.U32 R3, R3, -0x80, RZ ;  /* 0xffffff8003037824 */ /* 0x020fea00078e00ff */
[C---:B------:R-:W-:Y:S02]  /*79e0*/  LEA R14, P1, R3.reuse, R14, 0x1 ;  /* 0x0000000e030e7211 */ /* 0x040fe400078208ff */
[C---:B------:R-:W-:Y:S02]  /*79f0*/  LEA R50, P0, R3.reuse, R50, 0x1 ;  /* 0x0000003203327211 */ /* 0x040fe400078008ff */
[C---:B------:R-:W-:Y:S02]  /*7a00*/  LEA.HI.X.SX32 R15, R3.reuse, R15, 0x1, P1 ;  /* 0x0000000f030f7211 */ /* 0x040fe400008f0eff */
[----:B------:R-:W-:Y:S01]  /*7a10*/  LEA.HI.X.SX32 R51, R3, R51, 0x1, P0 ;  /* 0x0000003303337211 */ /* 0x000fe200000f0eff */
[----:B------:R-:W-:Y:S05]  /*7a20*/  BRA `(.L_x_4649) ;  /* 0x0000006000807947 */ /* 0x000fea0003800000 */
.L_x_4650:
[----:B------:R-:W-:Y:S01]  /*7a30*/  LEA.HI R19, R17, R17, RZ, 0x1 ;  /* 0x0000001111137211 */ /* 0x000fe200078f08ff */
[----:B------:R-:W2:Y:S01]  /*7a40*/  LD.E R3, desc[UR6][R164.64+0xc0] ;  /* 0x0000c006a4037980 */ /* 0x000ea2000c101900 */
[----:B------:R-:W-:Y:S02]  /*7a50*/  BSSY.RECONVERGENT B0, `(.L_x_4683) ;  /* 0x0000061000007945 */ /* 0x000fe40003800200 */
[----:B------:R-:W-:Y:S04]  /*7a60*/  SHF.R.S32.HI R19, RZ, 0x1, R19 ;  /* 0x00000001ff137819 */ /* 0x000fe80000011413 */
[C---:B------:R-:W-:Y:S01]  /*7a70*/  ISETP.GE.AND P1, PT, R12.reuse, R19, PT ;  /* 0x000000130c00720c */ /* 0x040fe20003f26270 */
        /* <DEDUP_REMOVED lines=17> */
[C---:B------:R-:W-:Y:S04]  /*7b90*/  @!P0 IADD3 R184, P2, PT, R49.reuse, R100, RZ ;  /* 0x0000006431b88210 */ /* 0x040fe80007f5e0ff */
[C---:B------:R-:W-:Y:S02]  /*7ba0*/  @!P0 IADD3.X R185, PT, PT, R56.reuse, R101, RZ, P2, !PT ;  /* 0x0000006538b98210 */ /* 0x040fe400017fe4ff */
        /* <DEDUP_REMOVED lines=11> */
[--C-:B-1----:R-:W-:Y:S02]  /*7c60*/  @!P0 HADD2.F32 R37, -RZ, R34.reuse.H0_H0 ;  /* 0x20000022ff258230 */ /* 0x102fe40000004100 */
[----:B------:R-:W-:Y:S02]  /*7c70*/  @!P0 HADD2.F32 R39, -RZ, R34.H1_H1 ;  /* 0x30000022ff278230 */ /* 0x000fe40000004100 */
[----:B------:R-:W-:Y:S02]  /*7c80*/  @!P0 HADD2.F32 R26, -RZ, R21.H1_H1 ;  /* 0x30000015ff1a8230 */ /* 0x000fe40000004100 */
[----:B------:R-:W-:Y:S02]  /*7c90*/  @!P0 HADD2.F32 R24, -RZ, R22.H0_H0 ;  /* 0x20000016ff188230 */ /* 0x000fe40000004100 */
[--C-:B----4-:R-:W-:Y:S02]  /*7ca0*/  @!P0 HADD2.F32 R35, -RZ, R184.reuse.H0_H0 ;  /* 0x200000b8ff238230 */ /* 0x110fe40000004100 */
[----:B------:R-:W-:Y:S02]  /*7cb0*/  @!P0 HADD2.F32 R33, -RZ, R184.H1_H1 ;  /* 0x300000b8ff218230 */ /* 0x000fe40000004100 */
[--C-:B------:R-:W-:Y:S02]  /*7cc0*/  @!P0 HADD2.F32 R32, -RZ, R185.reuse.H0_H0 ;  /* 0x200000b9ff208230 */ /* 0x100fe40000004100 */
[----:B------:R-:W-:Y:S01]  /*7cd0*/  @!P2 FADD.FTZ R35, -R35, -RZ ;  /* 0x800000ff2323a221 */ /* 0x000fe20000010100 */
[----:B------:R-:W-:Y:S02]  /*7ce0*/  @!P0 HADD2.F32 R31, -RZ, R185.H1_H1 ;  /* 0x300000b9ff1f8230 */ /* 0x000fe40000004100 */
[----:B------:R-:W-:Y:S01]  /*7cf0*/  @!P2 FADD.FTZ R33, -R33, -RZ ;  /* 0x800000ff2121a221 */ /* 0x000fe20000010100 */
[--C-:B------:R-:W-:Y:S02]  /*7d00*/  @!P0 HADD2.F32 R29, -RZ, R186.reuse.H0_H0 ;  /* 0x200000baff1d8230 */ /* 0x100fe40000004100 */
[----:B------:R-:W-:Y:S01]  /*7d10*/  @!P0 FMUL.FTZ R0, R30, R35 ;  /* 0x000000231e008220 */ /* 0x000fe20000410000 */
[----:B------:R-:W-:Y:S02]  /*7d20*/  @!P0 HADD2.F32 R25, -RZ, R186.H1_H1 ;  /* 0x300000baff198230 */ /* 0x000fe40000004100 */
[----:B------:R-:W-:Y:S01]  /*7d30*/  @!P0 FMUL.FTZ R2, R28, R33 ;  /* 0x000000211c028220 */ /* 0x000fe20000410000 */
[--C-:B-----5:R-:W-:Y:S02]  /*7d40*/  @!P0 HADD2.F32 R34, -RZ, R44.reuse.H0_H0 ;  /* 0x2000002cff228230 */ /* 0x120fe40000004100 */
[----:B------:R-:W-:Y:S01]  /*7d50*/  @!P2 FADD.FTZ R32, -R32, -RZ ;  /* 0x800000ff2020a221 */ /* 0x000fe20000010100 */
[----:B------:R-:W-:Y:S02]  /*7d60*/  @!P0 HADD2.F32 R21, -RZ, R187.H0_H0 ;  /* 0x200000bbff158230 */ /* 0x000fe40000004100 */
[----:B------:R-:W-:Y:S01]  /*7d70*/  @!P2 FADD.FTZ R31, -R31, -RZ ;  /* 0x800000ff1f1fa221 */ /* 0x000fe20000010100 */
[--C-:B------:R-:W-:Y:S02]  /*7d80*/  @!P0 HADD2.F32 R40, -RZ, R45.reuse.H0_H0 ;  /* 0x2000002dff288230 */ /* 0x100fe40000004100 */
[----:B------:R-:W-:Y:S01]  /*7d90*/  @!P0 FFMA.FTZ R0, R37, R34, R0 ;  /* 0x0000002225008223 */ /* 0x000fe20000010000 */
[----:B------:R-:W-:Y:S01]  /*7da0*/  @!P0 HADD2.F32 R41, -RZ, R45.H1_H1 ;  /* 0x3000002dff298230 */ /* 0x000fe20000004100 */
[----:B------:R-:W-:Y:S01]  /*7db0*/  @!P0 MOV R45, R54 ;  /* 0x00000036002d8202 */ /* 0x000fe20000000f00 */
[----:B------:R-:W-:Y:S02]  /*7dc0*/  @!P0 HADD2.F32 R18, -RZ, R187.H1_H1 ;  /* 0x300000bbff128230 */ /* 0x000fe40000004100 */
[----:B------:R-:W-:Y:S01]  /*7dd0*/  @!P0 FMUL.FTZ R3, R27, R32 ;  /* 0x000000201b038220 */ /* 0x000fe20000410000 */
[----:B------:R-:W-:Y:S02]  /*7de0*/  @!P0 HADD2.F32 R36, -RZ, R44.H1_H1 ;  /* 0x3000002cff248230 */ /* 0x000fe40000004100 */
[----:B------:R-:W-:Y:S01]  /*7df0*/  @!P0 FMUL.FTZ R4, R26, R31 ;  /* 0x0000001f1a048220 */ /* 0x000fe20000410000 */
[--C-:B------:R-:W-:Y:S02]  /*7e00*/  @!P0 HADD2.F32 R42, -RZ, R46.reuse.H0_H0 ;  /* 0x2000002eff2a8230 */ /* 0x100fe40000004100 */
[----:B------:R-:W-:Y:S01]  /*7e10*/  @!P2 FADD.FTZ R29, -R29, -RZ ;  /* 0x800000ff1d1da221 */ /* 0x000fe20000010100 */
[----:B------:R-:W-:Y:S02]  /*7e20*/  @!P0 HADD2.F32 R43, -RZ, R46.H1_H1 ;  /* 0x3000002eff2b8230 */ /* 0x000fe40000004100 */
[----:B------:R-:W-:Y:S01]  /*7e30*/  @!P0 FFMA.FTZ R2, R39, R36, R2 ;  /* 0x0000002427028223 */ /* 0x000fe20000010002 */
[--C-:B------:R-:W-:Y:S02]  /*7e40*/  @!P0 HADD2.F32 R44, -RZ, R47.reuse.H0_H0 ;  /* 0x2000002fff2c8230 */ /* 0x100fe40000004100 */
[----:B------:R-:W-:Y:S01]  /*7e50*/  @!P0 FMUL.FTZ R5, R24, R29 ;  /* 0x0000001d18058220 */ /* 0x000fe20000410000 */
[----:B------:R-:W-:Y:S01]  /*7e60*/  @!P0 HADD2.F32 R46, -RZ, R47.H1_H1 ;  /* 0x3000002fff2e8230 */ /* 0x000fe20000004100 */
[----:B------:R-:W-:Y:S01]  /*7e70*/  @!P0 MOV R47, R55 ;  /* 0x00000037002f8202 */ /* 0x000fe20000000f00 */
[----:B------:R-:W-:Y:S01]  /*7e80*/  @!P0 HADD2.F32 R22, -RZ, R22.H1_H1 ;  /* 0x30000016ff168230 */ /* 0x000fe20000004100 */
[----:B------:R-:W-:Y:S01]  /*7e90*/  @!P0 F2FP.F16.F32.PACK_AB R49, R2, R0 ;  /* 0x000000000231823e */ /* 0x000fe200000000ff */
[--C-:B------:R-:W-:Y:S02]  /*7ea0*/  @!P0 HADD2.F32 R20, -RZ, R23.reuse.H0_H0 ;  /* 0x20000017ff148230 */ /* 0x100fe40000004100 */
[----:B------:R-:W-:Y:S01]  /*7eb0*/  @!P2 FADD.FTZ R25, -R25, -RZ ;  /* 0x800000ff1919a221 */ /* 0x000fe20000010100 */
[--C-:B------:R-:W-:Y:S01]  /*7ec0*/  @!P0 HADD2.F32 R38, -RZ, R48.reuse.H0_H0 ;  /* 0x20000030ff268230 */ /* 0x100fe20000004100 */
[----:B------:R-:W-:Y:S01]  /*7ed0*/  @!P0 MOV R52, R49 ;  /* 0x0000003100348202 */ /* 0x000fe20000000f00 */
[----:B------:R-:W-:Y:S02]  /*7ee0*/  @!P0 HADD2.F32 R37, -RZ, R48.H1_H1 ;  /* 0x30000030ff258230 */ /* 0x000fe40000004100 */
[----:B------:R-:W-:Y:S01]  /*7ef0*/  @!P2 FADD.FTZ R21, -R21, -RZ ;  /* 0x800000ff1515a221 */ /* 0x000fe20000010100 */
[----:B------:R-:W-:Y:S02]  /*7f00*/  @!P0 HADD2.F32 R23, -RZ, R23.H1_H1 ;  /* 0x30000017ff178230 */ /* 0x000fe40000004100 */
[----:B------:R-:W-:Y:S01]  /*7f10*/  @!P2 FADD.FTZ R18, -R18, -RZ ;  /* 0x800000ff1212a221 */ /* 0x000fe20000010100 */
[--C-:B------:R-:W-:Y:S02]  /*7f20*/  @!P0 HADD2.F32 R34, -RZ, R45.reuse.H0_H0 ;  /* 0x2000002dff228230 */ /* 0x100fe40000004100 */
[----:B------:R-:W-:Y:S01]  /*7f30*/  @!P0 FMUL.FTZ R6, R22, R25 ;  /* 0x0000001916068220 */ /* 0x000fe20000410000 */
[----:B------:R-:W-:Y:S02]  /*7f40*/  @!P0 HADD2.F32 R39, -RZ, R45.H1_H1 ;  /* 0x3000002dff278230 */ /* 0x000fe40000004100 */
[----:B------:R-:W-:Y:S01]  /*7f50*/  @!P0 FFMA.FTZ R3, R38, R40, R3 ;  /* 0x0000002826038223 */ /* 0x000fe20000010003 */
[--C-:B------:R-:W-:Y:S02]  /*7f60*/  @!P0 HADD2.F32 R36, -RZ, R47.reuse.H0_H0 ;  /* 0x2000002fff248230 */ /* 0x100fe40000004100 */
[----:B------:R-:W-:Y:S01]  /*7f70*/  @!P0 FMUL.FTZ R7, R20, R21 ;  /* 0x0000001514078220 */ /* 0x000fe20000410000 */
[----:B------:R-:W-:Y:S02]  /*7f80*/  @!P0 HADD2.F32 R45, -RZ, R47.H1_H1 ;  /* 0x3000002fff2d8230 */ /* 0x000fe40000004100 */
[----:B------:R-:W-:Y:S01]  /*7f90*/  @!P0 FFMA.FTZ R4, R37, R41, R4 ;  /* 0x0000002925048223 */ /* 0x000fe20000010004 */
[----:B------:R-:W-:Y:S01]  /*7fa0*/  @!P0 FMUL.FTZ R8, R23, R18 ;  /* 0x0000001217088220 */ /* 0x000fe20000410000 */
        /* <DEDUP_REMOVED lines=11> */
.L_x_4684:
[----:B------:R-:W-:Y:S05]  /*8060*/  BSYNC.RECONVERGENT B0 ;  /* 0x0000000000007941 */ /* 0x000fea0003800200 */
.L_x_4683:
        /* <DEDUP_REMOVED lines=9> */
[----:B-1----:R-:W2:Y:S11]  /*8100*/  LD.E.128 R52, desc[UR6][R20.64] ;  /* 0x0000000614347980 */ /* 0x002eb6000c101d00 */
[----:B------:R-:W-:Y:S01]  /*8110*/  @!UPT UIADD3 URZ, UPT, UPT, URZ, URZ, URZ ;  /* 0x000000fffffff290 */ /* 0x000fe2000fffe0ff */
[----:B------:R-:W-:Y:S01]  /*8120*/  @!P0 IMAD.WIDE R24, R19, 0x2, R20 ;  /* 0x0000000213188825 */ /* 0x000fe200078e0214 */
[----:B------:R-:W-:Y:S02]  /*8130*/  @!P0 SEL R141, R16, RZ, P1 ;  /* 0x000000ff108d8207 */ /* 0x000fe40000800000 */
[----:B------:R-:W-:Y:S02]  /*8140*/  @!P0 SEL R188, R137, RZ, P1 ;  /* 0x000000ff89bc8207 */ /* 0x000fe40000800000 */
[----:B------:R-:W-:Y:S01]  /*8150*/  @!P0 IADD3 R141, P2, PT, R158, R141, RZ ;  /* 0x0000008d9e8d8210 */ /* 0x000fe20007f5e0ff */
[----:B------:R-:W3:Y:S03]  /*8160*/  @!P0 LD.E.128 R24, desc[UR6][R24.64] ;  /* 0x0000000618188980 */ /* 0x000ee6000c101d00 */
[----:B------:R-:W-:Y:S02]  /*8170*/  @!P0 IADD3.X R188, PT, PT, R115, R188, RZ, P2, !PT ;  /* 0x000000bc73bc8210 */ /* 0x000fe400017fe4ff */
[C---:B------:R-:W-:Y:S02]  /*8180*/  @!P0 SHF.L.U32 R139, R141.reuse, 0x1, RZ ;  /* 0x000000018d8b8819 */ /* 0x040fe400000006ff */
        /* <DEDUP_REMOVED lines=15> */
[--C-:B-1----:R-:W-:Y:S02]  /*8280*/  @!P0 HADD2.F32 R39, -RZ, R36.reuse.H0_H0 ;  /* 0x20000024ff278230 */ /* 0x102fe40000004100 */
[----:B------:R-:W-:Y:S02]  /*8290*/  @!P0 HADD2.F32 R41, -RZ, R36.H1_H1 ;  /* 0x30000024ff298230 */ /* 0x000fe40000004100 */
[----:B------:R-:W-:Y:S02]  /*82a0*/  @!P0 HADD2.F32 R23, -RZ, R27.H1_H1 ;  /* 0x3000001bff178230 */ /* 0x000fe40000004100 */
[--C-:B------:R-:W-:Y:S02]  /*82b0*/  @!P0 HADD2.F32 R29, -RZ, R25.reuse.H0_H0 ;  /* 0x20000019ff1d8230 */ /* 0x100fe40000004100 */
[----:B------:R-:W-:Y:S02]  /*82c0*/  @!P0 HADD2.F32 R28, -RZ, R25.H1_H1 ;  /* 0x30000019ff1c8230 */ /* 0x000fe40000004100 */
[--C-:B------:R-:W-:Y:S02]  /*82d0*/  @!P0 HADD2.F32 R24, -RZ, R26.reuse.H0_H0 ;  /* 0x2000001aff188230 */ /* 0x100fe40000004100 */
[----:B------:R-:W-:Y:S02]  /*82e0*/  @!P0 HADD2.F32 R26, -RZ, R26.H1_H1 ;  /* 0x3000001aff1a8230 */ /* 0x000fe40000004100 */
[--C-:B----4-:R-:W-:Y:S02]  /*82f0*/  @!P0 HADD2.F32 R37, -RZ, R184.reuse.H0_H0 ;  /* 0x200000b8ff258230 */ /* 0x110fe40000004100 */
[----:B------:R-:W-:Y:S02]  /*8300*/  @!P0 HADD2.F32 R35, -RZ, R184.H1_H1 ;  /* 0x300000b8ff238230 */ /* 0x000fe40000004100 */
[--C-:B------:R-:W-:Y:S02]  /*8310*/  @!P0 HADD2.F32 R34, -RZ, R185.reuse.H0_H0 ;  /* 0x200000b9ff228230 */ /* 0x100fe40000004100 */
[----:B------:R-:W-:Y:S01]  /*8320*/  @!P2 FADD.FTZ R37, -R37, -RZ ;  /* 0x800000ff2525a221 */ /* 0x000fe20000010100 */
[----:B------:R-:W-:Y:S02]  /*8330*/  @!P0 HADD2.F32 R33, -RZ, R185.H1_H1 ;  /* 0x300000b9ff218230 */ /* 0x000fe40000004100 */
[----:B------:R-:W-:Y:S01]  /*8340*/  @!P2 FADD.FTZ R35, -R35, -RZ ;  /* 0x800000ff2323a221 */ /* 0x000fe20000010100 */
[----:B------:R-:W-:Y:S02]  /*8350*/  @!P0 HADD2.F32 R31, -RZ, R186.H0_H0 ;  /* 0x200000baff1f8230 */ /* 0x000fe40000004100 */
[----:B------:R-:W-:Y:S01]  /*8360*/  @!P0 FMUL.FTZ R0, R32, R37 ;  /* 0x0000002520008220 */ /* 0x000fe20000410000 */
[--C-:B-----5:R-:W-:Y:S02]  /*8370*/  @!P0 HADD2.F32 R36, -RZ, R44.reuse.H0_H0 ;  /* 0x2000002cff248230 */ /* 0x120fe40000004100 */
[----:B------:R-:W-:Y:S01]  /*8380*/  @!P0 FMUL.FTZ R2, R30, R35 ;  /* 0x000000231e028220 */ /* 0x000fe20000410000 */
[----:B------:R-:W-:Y:S02]  /*8390*/  @!P0 HADD2.F32 R38, -RZ, R44.H1_H1 ;  /* 0x3000002cff268230 */ /* 0x000fe40000004100 */
[----:B------:R-:W-:Y:S01]  /*83a0*/  @!P2 FADD.FTZ R34, -R34, -RZ ;  /* 0x800000ff2222a221 */ /* 0x000fe20000010100 */
[--C-:B------:R-:W-:Y:S02]  /*83b0*/  @!P0 HADD2.F32 R42, -RZ, R45.reuse.H0_H0 ;  /* 0x2000002dff2a8230 */ /* 0x100fe40000004100 */
[----:B------:R-:W-:Y:S01]  /*83c0*/  @!P0 FFMA.FTZ R0, R39, R36, R0 ;  /* 0x0000002427008223 */ /* 0x000fe20000010000 */
[----:B------:R-:W-:Y:S02]  /*83d0*/  @!P0 HADD2.F32 R43, -RZ, R45.H1_H1 ;  /* 0x3000002dff2b8230 */ /* 0x000fe40000004100 */
[----:B------:R-:W-:Y:S01]  /*83e0*/  @!P0 FFMA.FTZ R2, R41, R38, R2 ;  /* 0x0000002629028223 */ /* 0x000fe20000010002 */
[----:B------:R-:W-:Y:S02]  /*83f0*/  @!P0 HADD2.F32 R27, -RZ, R186.H1_H1 ;  /* 0x300000baff1b8230 */ /* 0x000fe40000004100 */
[----:B------:R-:W-:Y:S01]  /*8400*/  @!P0 FMUL.FTZ R3, R29, R34 ;  /* 0x000000221d038220 */ /* 0x000fe20000410000 */
[--C-:B------:R-:W-:Y:S02]  /*8410*/  @!P0 HADD2.F32 R44, -RZ, R46.reuse.H0_H0 ;  /* 0x2000002eff2c8230 */ /* 0x100fe40000004100 */
[----:B------:R-:W-:Y:S01]  /*8420*/  @!P2 FADD.FTZ R33, -R33, -RZ ;  /* 0x800000ff2121a221 */ /* 0x000fe20000010100 */
[----:B------:R-:W-:Y:S01]  /*8430*/  @!P0 HADD2.F32 R45, -RZ, R46.H1_H1 ;  /* 0x3000002eff2d8230 */ /* 0x000fe20000004100 */
[----:B------:R-:W-:Y:S01]  /*8440*/  @!P0 F2FP.F16.F32.PACK_AB R139, R2, R0 ;  /* 0x00000000028b823e */ /* 0x000fe200000000ff */
[----:B------:R-:W-:Y:S02]  /*8450*/  @!P0 HADD2.F32 R25, -RZ, R187.H0_H0 ;  /* 0x200000bbff198230 */ /* 0x000fe40000004100 */
[----:B------:R-:W-:Y:S01]  /*8460*/  @!P0 FMUL.FTZ R4, R28, R33 ;  /* 0x000000211c048220 */ /* 0x000fe20000410000 */
[--C-:B------:R-:W-:Y:S01]  /*8470*/  @!P0 HADD2.F32 R46, -RZ, R47.reuse.H0_H0 ;  /* 0x2000002fff2e8230 */ /* 0x100fe20000004100 */
[----:B------:R-:W-:Y:S01]  /*8480*/  @!P0 MOV R52, R139 ;  /* 0x0000008b00348202 */ /* 0x000fe20000000f00 */
[----:B------:R-:W-:Y:S01]  /*8490*/  @!P0 HADD2.F32 R48, -RZ, R47.H1_H1 ;  /* 0x3000002fff308230 */ /* 0x000fe20000004100 */
[----:B------:R-:W-:Y:S01]  /*84a0*/  @!P0 MOV R47, R54 ;  /* 0x00000036002f8202 */ /* 0x000fe20000000f00 */
[----:B------:R-:W-:Y:S02]  /*84b0*/  @!P0 HADD2.F32 R18, -RZ, R187.H1_H1 ;  /* 0x300000bbff128230 */ /* 0x000fe40000004100 */
[----:B------:R-:W-:Y:S01]  /*84c0*/  @!P2 FADD.FTZ R31, -R31, -RZ ;  /* 0x800000ff1f1fa221 */ /* 0x000fe20000010100 */
[--C-:B------:R-:W-:Y:S02]  /*84d0*/  @!P0 HADD2.F32 R40, -RZ, R49.reuse.H0_H0 ;  /* 0x20000031ff288230 */ /* 0x100fe40000004100 */
[----:B------:R-:W-:Y:S01]  /*84e0*/  @!P2 FADD.FTZ R27, -R27, -RZ ;  /* 0x800000ff1b1ba221 */ /* 0x000fe20000010100 */
[----:B------:R-:W-:Y:S02]  /*84f0*/  @!P0 HADD2.F32 R39, -RZ, R49.H1_H1 ;  /* 0x30000031ff278230 */ /* 0x000fe40000004100 */
[----:B------:R-:W-:Y:S01]  /*8500*/  @!P0 FMUL.FTZ R5, R24, R31 ;  /* 0x0000001f18058220 */ /* 0x000fe20000410000 */
[----:B------:R-:W-:Y:S01]  /*8510*/  @!P2 FADD.FTZ R25, -R25, -RZ ;  /* 0x800000ff1919a221 */ /* 0x000fe20000010100 */
[--C-:B------:R-:W-:Y:S02]  /*8520*/  @!P0 HADD2.F32 R36, -RZ, R47.reuse.H0_H0 ;  /* 0x2000002fff248230 */ /* 0x100fe40000004100 */
[----:B------:R-:W-:Y:S01]  /*8530*/  @!P2 FADD.FTZ R18, -R18, -RZ ;  /* 0x800000ff1212a221 */ /* 0x000fe20000010100 */
[----:B------:R-:W-:Y:S02]  /*8540*/  @!P0 HADD2.F32 R41, -RZ, R47.H1_H1 ;  /* 0x3000002fff298230 */ /* 0x000fe40000004100 */
[----:B------:R-:W-:Y:S01]  /*8550*/  @!P0 FMUL.FTZ R6, R26, R27 ;  /* 0x0000001b1a068220 */ /* 0x000fe20000410000 */
[--C-:B------:R-:W-:Y:S02]  /*8560*/  @!P0 HADD2.F32 R38, -RZ, R56.reuse.H0_H0 ;  /* 0x20000038ff268230 */ /* 0x100fe40000004100 */
[----:B------:R-:W-:Y:S01]  /*8570*/  @!P0 FFMA.FTZ R3, R40, R42, R3 ;  /* 0x0000002a28038223 */ /* 0x000fe20000010003 */
        /* <DEDUP_REMOVED lines=15> */
.L_x_4686:
[----:B------:R-:W-:Y:S05]  /*8670*/  BSYNC.RECONVERGENT B0 ;  /* 0x0000000000007941 */ /* 0x000fea0003800200 */
.L_x_4685:
[-C--:B------:R-:W-:Y:S01]  /*8680*/  ISETP.GE.OR P0, PT, R74, R119.reuse, P4 ;  /* 0x000000774a00720c */ /* 0x080fe20002706670 */
[----:B------:R-:W-:Y:S01]  /*8690*/  BSSY.RECONVERGENT B0, `(.L_x_4687) ;  /* 0x0000062000007945 */ /* 0x000fe20003800200 */
[----:B------:R-:W-:Y:S02]  /*86a0*/  ISETP.GE.OR P3, PT, R72, R119, P4 ;  /* 0x000000774800720c */ /* 0x000fe40002766670 */
[----:B------:R-:W-:Y:S02]  /*86b0*/  ISETP.LT.OR P0, PT, R74, R121, P0 ;  /* 0x000000794a00720c */ /* 0x000fe40000701670 */
[----:B------:R-:W-:Y:S02]  /*86c0*/  ISETP.GE.OR P2, PT, R156, R119, P4 ;  /* 0x000000779c00720c */ /* 0x000fe40002746670 */
[-C--:B------:R-:W-:Y:S02]  /*86d0*/  ISETP.LT.OR P3, PT, R72, R121.reuse, P3 ;  /* 0x000000794800720c */ /* 0x080fe40001f61670 */
[----:B------:R-:W-:Y:S07]  /*86e0*/  ISETP.LT.OR P5, PT, R156, R121, P2 ;  /* 0x000000799c00720c */ /* 0x000fee00017a1670 */
[----:B------:R-:W-:Y:S06]  /*86f0*/  @P0 BRA `(.L_x_4688) ;  /* 0x00000004006c0947 */ /* 0x000fec0003800000 */
[----:B------:R-:W-:Y:S02]  /*8700*/  ISETP.GE.AND P0, PT, R12, R17, PT ;  /* 0x000000110c00720c */ /* 0x000fe40003f06270 */
[----:B------:R-:W-:Y:S04]  /*8710*/  IADD3 R22, P2, PT, R20, R89, RZ ;  /* 0x0000005914167210 */ /* 0x000fe80007f5e0ff */
[----:B------:R-:W-:Y:S05]  /*8720*/  IADD3.X R23, PT, PT, R21, R87, RZ, P2, !PT ;  /* 0x0000005715177210 */ /* 0x000fea00017fe4ff */
[----:B-12---:R-:W2:Y:S02]  /*8730*/  LD.E.128 R52, desc[UR6][R22.64] ;  /* 0x0000000616347980 */ /* 0x006ea4000c101d00 */
        /* <DEDUP_REMOVED lines=20> */
[----:B------:R-:W-:Y:S01]  /*8880*/  @!P0 HADD2.F32 R29, -RZ, R25.H0_H0 ;  /* 0x20000019ff1d8230 */ /* 0x000fe20000004100 */
[----:B------:R-:W-:Y:S01]  /*8890*/  @!P0 MOV R49, R54 ;  /* 0x0000003600318202 */ /* 0x000fe20000000f00 */
[--C-:B-1----:R-:W-:Y:S02]  /*88a0*/  @!P0 HADD2.F32 R39, -RZ, R36.reuse.H0_H0 ;  /* 0x20000024ff278230 */ /* 0x102fe40000004100 */
[----:B------:R-:W-:Y:S02]  /*88b0*/  @!P0 HADD2.F32 R41, -RZ, R36.H1_H1 ;  /* 0x30000024ff298230 */ /* 0x000fe40000004100 */
[--C-:B------:R-:W-:Y:S02]  /*88c0*/  @!P0 HADD2.F32 R22, -RZ, R27.reuse.H0_H0 ;  /* 0x2000001bff168230 */ /* 0x100fe40000004100 */
[----:B------:R-:W-:Y:S02]  /*88d0*/  @!P0 HADD2.F32 R23, -RZ, R27.H1_H1 ;  /* 0x3000001bff178230 */ /* 0x000fe40000004100 */
        /* <DEDUP_REMOVED lines=9> */
[----:B-----5:R-:W-:Y:S02]  /*8970*/  @!P0 HADD2.F32 R36, -RZ, R44.H0_H0 ;  /* 0x2000002cff248230 */ /* 0x020fe40000004100 */
[----:B------:R-:W-:Y:S01]  /*8980*/  @!P0 FMUL.FTZ R0, R32, R37 ;  /* 0x0000002520008220 */ /* 0x000fe20000410000 */
[--C-:B------:R-:W-:Y:S02]  /*8990*/  @!P0 HADD2.F32 R31, -RZ, R186.reuse.H0_H0 ;  /* 0x200000baff1f8230 */ /* 0x100fe40000004100 */
[----:B------:R-:W-:Y:S01]  /*89a0*/  @!P2 FADD.FTZ R34, -R34, -RZ ;  /* 0x800000ff2222a221 */ /* 0x000fe20000010100 */
[----:B------:R-:W-:Y:S02]  /*89b0*/  @!P0 HADD2.F32 R27, -RZ, R186.H1_H1 ;  /* 0x300000baff1b8230 */ /* 0x000fe40000004100 */
[----:B------:R-:W-:Y:S01]  /*89c0*/  @!P2 FADD.FTZ R33, -R33, -RZ ;  /* 0x800000ff2121a221 */ /* 0x000fe20000010100 */
[----:B------:R-:W-:Y:S02]  /*89d0*/  @!P0 HADD2.F32 R38, -RZ, R44.H1_H1 ;  /* 0x3000002cff268230 */ /* 0x000fe40000004100 */
[----:B------:R-:W-:Y:S01]  /*89e0*/  @!P0 FFMA.FTZ R0, R39, R36, R0 ;  /* 0x0000002427008223 */ /* 0x000fe20000010000 */
[----:B------:R-:W-:Y:S02]  /*89f0*/  @!P0 HADD2.F32 R25, -RZ, R187.H0_H0 ;  /* 0x200000bbff198230 */ /* 0x000fe40000004100 */
[----:B------:R-:W-:Y:S01]  /*8a00*/  @!P2 FADD.FTZ R31, -R31, -RZ ;  /* 0x800000ff1f1fa221 */ /* 0x000fe20000010100 */
[----:B------:R-:W-:Y:S02]  /*8a10*/  @!P0 HADD2.F32 R40, -RZ, R45.H0_H0 ;  /* 0x2000002dff288230 */ /* 0x000fe40000004100 */
[----:B------:R-:W-:Y:S01]  /*8a20*/  @!P2 FADD.FTZ R27, -R27, -RZ ;  /* 0x800000ff1b1ba221 */ /* 0x000fe20000010100 */
[----:B------:R-:W-:Y:S02]  /*8a30*/  @!P0 HADD2.F32 R36, -RZ, R48.H0_H0 ;  /* 0x20000030ff248230 */ /* 0x000fe40000004100 */
[----:B------:R-:W-:Y:S01]  /*8a40*/  @!P0 FMUL.FTZ R2, R30, R35 ;  /* 0x000000231e028220 */ /* 0x000fe20000410000 */
[----:B------:R-:W-:Y:S02]  /*8a50*/  @!P0 HADD2.F32 R18, -RZ, R187.H1_H1 ;  /* 0x300000bbff128230 */ /* 0x000fe40000004100 */
[----:B------:R-:W-:Y:S01]  /*8a60*/  @!P0 FMUL.FTZ R3, R29, R34 ;  /* 0x000000221d038220 */ /* 0x000fe20000410000 */
[----:B------:R-:W-:Y:S02]  /*8a70*/  @!P0 HADD2.F32 R42, -RZ, R45.H1_H1 ;  /* 0x3000002dff2a8230 */ /* 0x000fe40000004100 */
[----:B------:R-:W-:Y:S01]  /*8a80*/  @!P0 FFMA.FTZ R2, R41, R38, R2 ;  /* 0x0000002629028223 */ /* 0x000fe20000010002 */
[--C-:B------:R-:W-:Y:S02]  /*8a90*/  @!P0 HADD2.F32 R43, -RZ, R46.reuse.H0_H0 ;  /* 0x2000002eff2b8230 */ /* 0x100fe40000004100 */
[----:B------:R-:W-:Y:S01]  /*8aa0*/  @!P0 FMUL.FTZ R4, R28, R33 ;  /* 0x000000211c048220 */ /* 0x000fe20000410000 */
[----:B------:R-:W-:Y:S02]  /*8ab0*/  @!P0 HADD2.F32 R44, -RZ, R46.H1_H1 ;  /* 0x3000002eff2c8230 */ /* 0x000fe40000004100 */
[----:B------:R-:W-:Y:S01]  /*8ac0*/  @!P2 FADD.FTZ R25, -R25, -RZ ;  /* 0x800000ff1919a221 */ /* 0x000fe20000010100 */
[----:B------:R-:W-:Y:S01]  /*8ad0*/  @!P0 F2FP.F16.F32.PACK_AB R56, R2, R0 ;  /* 0x000000000238823e */ /* 0x000fe200000000ff */
[--C-:B------:R-:W-:Y:S02]  /*8ae0*/  @!P0 HADD2.F32 R45, -RZ, R47.reuse.H0_H0 ;  /* 0x2000002fff2d8230 */ /* 0x100fe40000004100 */
[----:B------:R-:W-:Y:S01]  /*8af0*/  @!P0 FFMA.FTZ R3, R36, R40, R3 ;  /* 0x0000002824038223 */ /* 0x000fe20000010003 */
[----:B------:R-:W-:Y:S01]  /*8b00*/  @!P0 HADD2.F32 R46, -RZ, R47.H1_H1 ;  /* 0x3000002fff2e8230 */ /* 0x000fe20000004100 */
[----:B------:R-:W-:Y:S01]  /*8b10*/  @!P0 MOV R47, R55 ;  /* 0x00000037002f8202 */ /* 0x000fe20000000f00 */
[----:B------:R-:W-:Y:S01]  /*8b20*/  @!P0 HADD2.F32 R39, -RZ, R48.H1_H1 ;  /* 0x30000030ff278230 */ /* 0x000fe20000004100 */
[----:B------:R-:W-:Y:S01]  /*8b30*/  @!P0 MOV R52, R56 ;  /* 0x0000003800348202 */ /* 0x000fe20000000f00 */
[----:B------:R-:W-:Y:S01]  /*8b40*/  @!P2 FADD.FTZ R18, -R18, -RZ ;  /* 0x800000ff1212a221 */ /* 0x000fe20000010100 */
[----:B------:R-:W-:Y:S01]  /*8b50*/  LEA R186, P2, R226, R182, 0x5 ;  /* 0x000000b6e2ba7211 */ /* 0x000fe200078428ff */
[--C-:B------:R-:W-:Y:S02]  /*8b60*/  @!P0 HADD2.F32 R36, -RZ, R49.reuse.H0_H0 ;  /* 0x20000031ff248230 */ /* 0x100fe40000004100 */
[----:B------:R-:W-:Y:S01]  /*8b70*/  @!P0 FMUL.FTZ R5, R24, R31 ;  /* 0x0000001f18058220 */ /* 0x000fe20000410000 */
[----:B------:R-:W-:Y:S01]  /*8b80*/  @!P0 HADD2.F32 R41, -RZ, R49.H1_H1 ;  /* 0x30000031ff298230 */ /* 0x000fe20000004100 */
[----:B------:R-:W-:Y:S01]  /*8b90*/  LEA.HI.X R187, R226, R183, R227, 0x5, P2 ;  /* 0x000000b7e2bb7211 */ /* 0x000fe200010f2ce3 */
[----:B------:R-:W-:Y:S01]  /*8ba0*/  @!P0 FFMA.FTZ R4, R39, R42, R4 ;  /* 0x0000002a27048223 */ /* 0x000fe20000010004 */
[----:B------:R-:W-:Y:S01]  /*8bb0*/  @!P0 FMUL.FTZ R6, R26, R27 ;  /* 0x0000001b1a068220 */ /* 0x000fe20000410000 */
[--C-:B------:R-:W-:Y:S02]  /*8bc0*/  @!P0 HADD2.F32 R38, -RZ, R47.reuse.H0_H0 ;  /* 0x2000002fff268230 */ /* 0x100fe40000004100 */
[----:B------:R-:W-:Y:S01]  /*8bd0*/  @!P0 FMUL.FTZ R7, R22, R25 ;  /* 0x0000001916078220 */ /* 0x000fe20000410000 */
[----:B------:R-:W-:Y:S01]  /*8be0*/  @!P0 HADD2.F32 R39, -RZ, R47.H1_H1 ;  /* 0x3000002fff278230 */ /* 0x000fe20000004100 */
[----:B------:R-:W-:Y:S01]  /*8bf0*/  @!P0 F2FP.F16.F32.PACK_AB R139, R4, R3 ;  /* 0x00000003048b823e */ /* 0x000fe200000000ff */
[----:B------:R-:W-:Y:S01]  /*8c00*/  @!P0 FMUL.FTZ R8, R23, R18 ;  /* 0x0000001217088220 */ /* 0x000fe20000410000 */
[----:B------:R-:W-:Y:S01]  /*8c10*/  @!P0 FFMA.FTZ R5, R36, R43, R5 ;  /* 0x0000002b24058223 */ /* 0x000fe20000010005 */
[----:B------:R-:W-:Y:S01]  /*8c20*/  @!P0 FFMA.FTZ R6, R41, R44, R6 ;  /* 0x0000002c29068223 */ /* 0x000fe20000010006 */
[----:B------:R-:W-:Y:S01]  /*8c30*/  @!P0 MOV R53, R139 ;  /* 0x0000008b00358202 */ /* 0x000fe20000000f00 */
[----:B------:R-:W-:Y:S01]  /*8c40*/  @!P0 FFMA.FTZ R7, R38, R45, R7 ;  /* 0x0000002d26078223 */ /* 0x000fe20000010007 */
[----:B------:R-:W-:Y:S02]  /*8c50*/  @!P0 FFMA.FTZ R8, R39, R46, R8 ;  /* 0x0000002e27088223 */ /* 0x000fe40000010008 */
[----:B------:R-:W-:Y:S03]  /*8c60*/  @!P0 F2FP.F16.F32.PACK_AB R141, R6, R5 ;  /* 0x00000005068d823e */ /* 0x000fe600000000ff */
[----:B------:R-:W-:Y:S02]  /*8c70*/  @!P0 F2FP.F16.F32.PACK_AB R184, R8, R7 ;  /* 0x0000000708b8823e */ /* 0x000fe400000000ff */
[----:B------:R-:W-:Y:S02]  /*8c80*/  @!P0 MOV R54, R141 ;  /* 0x0000008d00368202 */ /* 0x000fe40000000f00 */
[----:B------:R-:W-:Y:S05]  /*8c90*/  @!P0 MOV R55, R184 ;  /* 0x000000b800378202 */ /* 0x000fea0000000f00 */
[----:B------:R3:W-:Y:S02]  /*8ca0*/  ST.E.128 desc[UR6][R186.64], R52 ;  /* 0x00000034ba007985 */ /* 0x0007e4000c101d06 */
.L_x_4688:
[----:B------:R-:W-:Y:S05]  /*8cb0*/  BSYNC.RECONVERGENT B0 ;  /* 0x0000000000007941 */ /* 0x000fea0003800200 */
.L_x_4687:
[----:B------:R-:W-:Y:S04]  /*8cc0*/  BSSY.RECONVERGENT B0, `(.L_x_4689) ;  /* 0x000005d000007945 */ /* 0x000fe80003800200 */
[----:B------:R-:W-:Y:S05]  /*8cd0*/  @P3 BRA `(.L_x_4690) ;  /* 0x00000004006c3947 */ /* 0x000fea0003800000 */
[----:B------:R-:W-:Y:S02]  /*8ce0*/  ISETP.GE.AND P0, PT, R12, R17, PT ;  /* 0x000000110c00720c */ /* 0x000fe40003f06270 */
[----:B------:R-:W-:Y:S04]  /*8cf0*/  IADD3 R22, P2, PT, R20, R93, RZ ;  /* 0x0000005d14167210 */ /* 0x000fe80007f5e0ff */
[----:B------:R-:W-:Y:S05]  /*8d00*/  IADD3.X R23, PT, PT, R21, R91, RZ, P2, !PT ;  /* 0x0000005b15177210 */ /* 0x000fea00017fe4ff */
[----:B-123--:R-:W2:Y:S02]  /*8d10*/  LD.E.128 R52, desc[UR6][R22.64] ;  /* 0x0000000616347980 */ /* 0x00eea4000c101d00 */
        /* <DEDUP_REMOVED lines=87> */
.L_x_4690:
[----:B------:R-:W-:Y:S05]  /*9290*/  BSYNC.RECONVERGENT B0 ;  /* 0x0000000000007941 */ /* 0x000fea0003800200 */
.L_x_4689:
[----:B------:R-:W-:Y:S04]  /*92a0*/  BSSY.RECONVERGENT B0, `(.L_x_4691) ;  /* 0x000005e000007945 */ /* 0x000fe80003800200 */
[----:B------:R-:W-:Y:S05]  /*92b0*/  @P5 BRA `(.L_x_4692) ;  /* 0x0000000400705947 */ /* 0x000fea0003800000 */
[----:B------:R-:W-:Y:S02]  /*92c0*/  ISETP.GE.AND P0, PT, R12, R17, PT ;  /* 0x000000110c00720c */ /* 0x000fe40003f06270 */
[----:B------:R-:W-:Y:S04]  /*92d0*/  IADD3 R22, P2, PT, R20, R180, RZ ;  /* 0x000000b414167210 */ /* 0x000fe80007f5e0ff */
[----:B------:R-:W-:Y:S05]  /*92e0*/  IADD3.X R23, PT, PT, R21, R79, RZ, P2, !PT ;  /* 0x0000004f15177210 */ /* 0x000fea00017fe4ff */
[----:B-1234-:R-:W2:Y:S02]  /*92f0*/  LD.E.128 R52, desc[UR6][R22.64] ;  /* 0x0000000616347980 */ /* 0x01eea4000c101d00 */
        /* <DEDUP_REMOVED lines=10> */
[----:B------:R-:W-:Y:S01]  /*93a0*/  @!P0 IADD3 R38, P2, PT, R49, R102, RZ ;  /* 0x0000006631268210 */ /* 0x000fe20007f5e0ff */
[----:B------:R-:W-:Y:S03]  /*93b0*/  IMAD R49, R227, 0x60, RZ ;  /* 0x00000060e3317824 */ /* 0x000fe600078e02ff */
        /* <DEDUP_REMOVED lines=9> */
[----:B------:R-:W-:Y:S02]  /*9450*/  @!P0 HADD2.F32 R29, -RZ, R25.H0_H0 ;  /* 0x20000019ff1d8230 */ /* 0x000fe40000004100 */
        /* <DEDUP_REMOVED lines=13> */
[--C-:B-----5:R-:W-:Y:S02]  /*9530*/  @!P0 HADD2.F32 R36, -RZ, R44.reuse.H0_H0 ;  /* 0x2000002cff248230 */ /* 0x120fe40000004100 */
        /* <DEDUP_REMOVED lines=8> */
[----:B------:R-:W-:Y:S01]  /*95c0*/  @!P2 FADD.FTZ R34, -R34, -RZ ;  /* 0x800000ff2222a221 */ /* 0x000fe20000010100 */
[----:B------:R-:W-:Y:S02]  /*95d0*/  @!P0 HADD2.F32 R44, -RZ, R46.H1_H1 ;  /* 0x3000002eff2c8230 */ /* 0x000fe40000004100 */
[----:B------:R-:W-:Y:S01]  /*95e0*/  @!P2 FADD.FTZ R33, -R33, -RZ ;  /* 0x800000ff2121a221 */ /* 0x000fe20000010100 */
[--C-:B------:R-:W-:Y:S01]  /*95f0*/  @!P0 HADD2.F32 R45, -RZ, R47.reuse.H0_H0 ;  /* 0x2000002fff2d8230 */ /* 0x100fe20000004100 */
[----:B------:R-:W-:Y:S01]  /*9600*/  @!P0 F2FP.F16.F32.PACK_AB R56, R2, R0 ;  /* 0x000000000238823e */ /* 0x000fe200000000ff */
[----:B------:R-:W-:Y:S01]  /*9610*/  @!P0 HADD2.F32 R46, -RZ, R47.H1_H1 ;  /* 0x3000002fff2e8230 */ /* 0x000fe20000004100 */
[----:B------:R-:W-:Y:S01]  /*9620*/  @!P0 MOV R47, R54 ;  /* 0x00000036002f8202 */ /* 0x000fe20000000f00 */
[--C-:B------:R-:W-:Y:S01]  /*9630*/  @!P0 HADD2.F32 R31, -RZ, R186.reuse.H0_H0 ;  /* 0x200000baff1f8230 */ /* 0x100fe20000004100 */
[----:B------:R-:W-:Y:S01]  /*9640*/  @!P0 MOV R52, R56 ;  /* 0x0000003800348202 */ /* 0x000fe20000000f00 */
[----:B------:R-:W-:Y:S02]  /*9650*/  @!P0 HADD2.F32 R27, -RZ, R186.H1_H1 ;  /* 0x300000baff1b8230 */ /* 0x000fe40000004100 */
[----:B------:R-:W-:Y:S01]  /*9660*/  @!P0 FMUL.FTZ R3, R29, R34 ;  /* 0x000000221d038220 */ /* 0x000fe20000410000 */
[--C-:B------:R-:W-:Y:S02]  /*9670*/  @!P0 HADD2.F32 R25, -RZ, R187.reuse.H0_H0 ;  /* 0x200000bbff198230 */ /* 0x100fe40000004100 */
[----:B------:R-:W-:Y:S01]  /*9680*/  @!P0 FMUL.FTZ R4, R28, R33 ;  /* 0x000000211c048220 */ /* 0x000fe20000410000 */
[----:B------:R-:W-:Y:S02]  /*9690*/  @!P0 HADD2.F32 R18, -RZ, R187.H1_H1 ;  /* 0x300000bbff128230 */ /* 0x000fe40000004100 */
[----:B------:R-:W-:Y:S01]  /*96a0*/  @!P2 FADD.FTZ R31, -R31, -RZ ;  /* 0x800000ff1f1fa221 */ /* 0x000fe20000010100 */
[--C-:B------:R-:W-:Y:S02]  /*96b0*/  @!P0 HADD2.F32 R38, -RZ, R47.reuse.H0_H0 ;  /* 0x2000002fff268230 */ /* 0x100fe40000004100 */
[----:B------:R-:W-:Y:S01]  /*96c0*/  @!P2 FADD.FTZ R27, -R27, -RZ ;  /* 0x800000ff1b1ba221 */ /* 0x000fe20000010100 */
[----:B------:R-:W-:Y:S01]  /*96d0*/  @!P0 HADD2.F32 R41, -RZ, R47.H1_H1 ;  /* 0x3000002fff298230 */ /* 0x000fe20000004100 */
[----:B------:R-:W-:Y:S01]  /*96e0*/  @!P0 MOV R47, R55 ;  /* 0x00000037002f8202 */ /* 0x000fe20000000f00 */
[--C-:B------:R-:W-:Y:S02]  /*96f0*/  @!P0 HADD2.F32 R36, -RZ, R48.reuse.H0_H0 ;  /* 0x20000030ff248230 */ /* 0x100fe40000004100 */
[----:B------:R-:W-:Y:S01]  /*9700*/  @!P2 FADD.FTZ R25, -R25, -RZ ;  /* 0x800000ff1919a221 */ /* 0x000fe20000010100 */
[----:B------:R-:W-:Y:S02]  /*9710*/  @!P0 HADD2.F32 R39, -RZ, R48.H1_H1 ;  /* 0x30000030ff278230 */ /* 0x000fe40000004100 */
[----:B------:R-:W-:Y:S01]  /*9720*/  @!P2 FADD.FTZ R18, -R18, -RZ ;  /* 0x800000ff1212a221 */ /* 0x000fe20000010100 */
[----:B------:R-:W-:Y:S01]  /*9730*/  @!P0 FMUL.FTZ R5, R24, R31 ;  /* 0x0000001f18058220 */ /* 0x000fe20000410000 */
[----:B------:R-:W-:Y:S01]  /*9740*/  @!P0 FFMA.FTZ R3, R36, R40, R3 ;  /* 0x0000002824038223 */ /* 0x000fe20000010003 */
[----:B------:R-:W-:Y:S01]  /*9750*/  @!P0 FMUL.FTZ R6, R26, R27 ;  /* 0x0000001b1a068220 */ /* 0x000fe20000410000 */
[----:B------:R-:W-:Y:S01]  /*9760*/  @!P0 FFMA.FTZ R4, R39, R42, R4 ;  /* 0x0000002a27048223 */ /* 0x000fe20000010004 */
[--C-:B------:R-:W-:Y:S02]  /*9770*/  @!P0 HADD2.F32 R36, -RZ, R47.reuse.H0_H0 ;  /* 0x2000002fff248230 */ /* 0x100fe40000004100 */
[----:B------:R-:W-:Y:S01]  /*9780*/  @!P0 FMUL.FTZ R7, R22, R25 ;  /* 0x0000001916078220 */ /* 0x000fe20000410000 */
[----:B------:R-:W-:Y:S02]  /*9790*/  @!P0 HADD2.F32 R39, -RZ, R47.H1_H1 ;  /* 0x3000002fff278230 */ /* 0x000fe40000004100 */
[----:B------:R-:W-:Y:S01]  /*97a0*/  @!P0 FMUL.FTZ R8, R23, R18 ;  /* 0x0000001217088220 */ /* 0x000fe20000410000 */
[----:B------:R-:W-:Y:S01]  /*97b0*/  @!P0 F2FP.F16.F32.PACK_AB R139, R4, R3 ;  /* 0x00000003048b823e */ /* 0x000fe200000000ff */
[----:B------:R-:W-:Y:S01]  /*97c0*/  @!P0 FFMA.FTZ R5, R38, R43, R5 ;  /* 0x0000002b26058223 */ /* 0x000fe20000010005 */
[----:B------:R-:W-:Y:S01]  /*97d0*/  @!P0 FFMA.FTZ R6, R41, R44, R6 ;  /* 0x0000002c29068223 */ /* 0x000fe20000010006 */
[----:B------:R-:W-:Y:S01]  /*97e0*/  IMAD.WIDE.U32 R186, R226, 0x60, R182 ;  /* 0x00000060e2ba7825 */ /* 0x000fe200078e00b6 */
[----:B------:R-:W-:Y:S03]  /*97f0*/  @!P0 MOV R53, R139 ;  /* 0x0000008b00358202 */ /* 0x000fe60000000f00 */
[----:B------:R-:W-:Y:S01]  /*9800*/  @!P0 FFMA.FTZ R7, R36, R45, R7 ;  /* 0x0000002d24078223 */ /* 0x000fe20000010007 */
[----:B------:R-:W-:Y:S01]  /*9810*/  @!P0 FFMA.FTZ R8, R39, R46, R8 ;  /* 0x0000002e27088223 */ /* 0x000fe20000010008 */
[----:B------:R-:W-:Y:S02]  /*9820*/  IADD3 R187, PT, PT, R49, R187, RZ ;  /* 0x000000bb31bb7210 */ /* 0x000fe40007ffe0ff */
[----:B------:R-:W-:Y:S02]  /*9830*/  @!P0 F2FP.F16.F32.PACK_AB R49, R6, R5 ;  /* 0x000000050631823e */ /* 0x000fe400000000ff */
[----:B------:R-:W-:Y:S02]  /*9840*/  @!P0 F2FP.F16.F32.PACK_AB R184, R8, R7 ;  /* 0x0000000708b8823e */ /* 0x000fe400000000ff */
[----:B------:R-:W-:Y:S02]  /*9850*/  @!P0 MOV R54, R49 ;  /* 0x0000003100368202 */ /* 0x000fe40000000f00 */
[----:B------:R-:W-:Y:S05]  /*9860*/  @!P0 MOV R55, R184 ;  /* 0x000000b800378202 */ /* 0x000fea0000000f00 */
[----:B------:R1:W-:Y:S02]  /*9870*/  ST.E.128 desc[UR6][R186.64], R52 ;  /* 0x00000034ba007985 */ /* 0x0003e4000c101d06 */
.L_x_4692:
[----:B------:R-:W-:Y:S05]  /*9880*/  BSYNC.RECONVERGENT B0 ;  /* 0x0000000000007941 */ /* 0x000fea0003800200 */
.L_x_4691:
[-C--:B------:R-:W-:Y:S01]  /*9890*/  ISETP.GE.OR P0, PT, R154, R119.reuse, P4 ;  /* 0x000000779a00720c */ /* 0x080fe20002706670 */
[----:B------:R-:W-:Y:S01]  /*98a0*/  BSSY.RECONVERGENT B0, `(.L_x_4693) ;  /* 0x0000060000007945 */ /* 0x000fe20003800200 */
[----:B------:R-:W-:Y:S02]  /*98b0*/  ISETP.GE.OR P2, PT, R152, R119, P4 ;  /* 0x000000779800720c */ /* 0x000fe40002746670 */
[-C--:B------:R-:W-:Y:S02]  /*98c0*/  ISETP.LT.OR P0, PT, R154, R121.reuse, P0 ;  /* 0x000000799a00720c */ /* 0x080fe40000701670 */
[----:B------:R-:W-:Y:S11]  /*98d0*/  ISETP.LT.OR P3, PT, R152, R121, P2 ;  /* 0x000000799800720c */ /* 0x000ff60001761670 */
        /* <DEDUP_REMOVED lines=92> */
.L_x_4694:
[----:B------:R-:W-:Y:S05]  /*9ea0*/  BSYNC.RECONVERGENT B0 ;  /* 0x0000000000007941 */ /* 0x000fea0003800200 */
.L_x_4693:
        /* <DEDUP_REMOVED lines=94> */
.L_x_4696:
[----:B------:R-:W-:Y:S05]  /*a490*/  BSYNC.RECONVERGENT B0 ;  /* 0x0000000000007941 */ /* 0x000fea0003800200 */
.L_x_4695:
[C---:B------:R-:W-:Y:S01]  /*a4a0*/  ISETP.GE.OR P0, PT, R150.reuse, R119, P4 ;  /* 0x000000779600720c */ /* 0x040fe20002706670 */
[----:B------:R-:W-:Y:S03]  /*a4b0*/  BSSY.RECONVERGENT B0, `(.L_x_4697) ;  /* 0x0000060000007945 */ /* 0x000fe60003800200 */
[----:B------:R-:W-:Y:S11]  /*a4c0*/  ISETP.LT.OR P0, PT, R150, R121, P0 ;  /* 0x000000799600720c */ /* 0x000ff60000701670 */
[----:B------:R-:W-:Y:S02]  /*a4d0*/  @!UPT UIADD3 URZ, UPT, UPT, URZ, URZ, URZ ;  /* 0x000000fffffff290 */ /* 0x000fe4000fffe0ff */
        /* <DEDUP_REMOVED lines=93> */
.L_x_4698:
[----:B------:R-:W-:Y:S05]  /*aab0*/  BSYNC.RECONVERGENT B0 ;  /* 0x0000000000007941 */ /* 0x000fea0003800200 */
.L_x_4697:
        /* <DEDUP_REMOVED lines=31> */
[--C-:B------:R-:W-:Y:S02]  /*acb0*/  @!P0 HADD2.F32 R22, -RZ, R27.reuse.H0_H0 ;  /* 0x2000001bff168230 */ /* 0x100fe40000004100 */
[----:B------:R-:W-:Y:S02]  /*acc0*/  @!P0 HADD2.F32 R23, -RZ, R27.H1_H1 ;  /* 0x3000001bff178230 */ /* 0x000fe40000004100 */
[----:B-1----:R-:W-:Y:S02]  /*acd0*/  @!P0 HADD2.F32 R39, -RZ, R36.H0_H0 ;  /* 0x20000024ff278230 */ /* 0x002fe40000004100 */
        /* <DEDUP_REMOVED lines=37> */
[----:B------:R-:W-:Y:S01]  /*af30*/  @!P0 FMUL.FTZ R6, R26, R27 ;  /* 0x0000001b1a068220 */ /* 0x000fe20000410000 */
[--C-:B------:R-:W-:Y:S02]  /*af40*/  @!P0 HADD2.F32 R38, -RZ, R47.reuse.H0_H0 ;  /* 0x2000002fff268230 */ /* 0x100fe40000004100 */
[----:B------:R-:W-:Y:S01]  /*af50*/  @!P0 FFMA.FTZ R3, R36, R40, R3 ;  /* 0x0000002824038223 */ /* 0x000fe20000010003 */
[----:B------:R-:W-:Y:S01]  /*af60*/  @!P0 HADD2.F32 R41, -RZ, R47.H1_H1 ;  /* 0x3000002fff298230 */ /* 0x000fe20000004100 */
[----:B------:R-:W-:Y:S01]  /*af70*/  @!P0 MOV R47, R55 ;  /* 0x00000037002f8202 */ /* 0x000fe20000000f00 */
[----:B------:R-:W-:Y:S01]  /*af80*/  @!P0 FFMA.FTZ R4, R39, R42, R4 ;  /* 0x0000002a27048223 */ /* 0x000fe20000010004 */
[----:B------:R-:W-:Y:S01]  /*af90*/  @!P0 FMUL.FTZ R7, R22, R25 ;  /* 0x0000001916078220 */ /* 0x000fe20000410000 */
[----:B------:R-:W-:Y:S01]  /*afa0*/  @!P0 FMUL.FTZ R8, R23, R18 ;  /* 0x0000001217088220 */ /* 0x000fe20000410000 */
[----:B------:R-:W-:Y:S01]  /*afb0*/  @!P0 FFMA.FTZ R5, R38, R43, R5 ;  /* 0x0000002b26058223 */ /* 0x000fe20000010005 */
[--C-:B------:R-:W-:Y:S02]  /*afc0*/  @!P0 HADD2.F32 R36, -RZ, R47.reuse.H0_H0 ;  /* 0x2000002fff248230 */ /* 0x100fe40000004100 */
[----:B------:R-:W-:Y:S01]  /*afd0*/  @!P0 FFMA.FTZ R6, R41, R44, R6 ;  /* 0x0000002c29068223 */ /* 0x000fe20000010006 */
[----:B------:R-:W-:Y:S01]  /*afe0*/  @!P0 F2FP.F16.F32.PACK_AB R41, R4, R3 ;  /* 0x000000030429823e */ /* 0x000fe200000000ff */
[----:B------:R-:W-:Y:S02]  /*aff0*/  @!P0 HADD2.F32 R39, -RZ, R47.H1_H1 ;  /* 0x3000002fff278230 */ /* 0x000fe40000004100 */
[----:B------:R-:W-:Y:S01]  /*b000*/  @!P0 FFMA.FTZ R7, R36, R45, R7 ;  /* 0x0000002d24078223 */ /* 0x000fe20000010007 */
[----:B------:R-:W-:Y:S01]  /*b010*/  @!P0 F2FP.F16.F32.PACK_AB R36, R2, R0 ;  /* 0x000000000224823e */ /* 0x000fe200000000ff */
[----:B------:R-:W-:Y:S01]  /*b020*/  IMAD.WIDE.U32 R42, R226, 0xe0, R182 ;  /* 0x000000e0e22a7825 */ /* 0x000fe200078e00b6 */
[----:B------:R-:W-:Y:S02]  /*b030*/  @!P0 F2FP.F16.F32.PACK_AB R5, R6, R5 ;  /* 0x000000050605823e */ /* 0x000fe400000000ff */
[----:B------:R-:W-:Y:S01]  /*b040*/  @!P0 MOV R52, R36 ;  /* 0x0000002400348202 */ /* 0x000fe20000000f00 */
[----:B------:R-:W-:Y:S01]  /*b050*/  @!P0 FFMA.FTZ R8, R39, R46, R8 ;  /* 0x0000002e27088223 */ /* 0x000fe20000010008 */
[----:B------:R-:W-:Y:S01]  /*b060*/  @!P0 MOV R53, R41 ;  /* 0x0000002900358202 */ /* 0x000fe20000000f00 */
[----:B------:R-:W-:Y:S01]  /*b070*/  IMAD R40, R227, 0xe0, RZ ;  /* 0x000000e0e3287824 */ /* 0x000fe200078e02ff */
[----:B------:R-:W-:Y:S02]  /*b080*/  @!P0 MOV R54, R5 ;  /* 0x0000000500368202 */ /* 0x000fe40000000f00 */
[----:B------:R-:W-:Y:S02]  /*b090*/  @!P0 F2FP.F16.F32.PACK_AB R8, R8, R7 ;  /* 0x000000070808823e */ /* 0x000fe400000000ff */
[----:B------:R-:W-:Y:S02]  /*b0a0*/  IADD3 R43, PT, PT, R40, R43, RZ ;  /* 0x0000002b282b7210 */ /* 0x000fe40007ffe0ff */
[----:B------:R-:W-:Y:S05]  /*b0b0*/  @!P0 MOV R55, R8 ;  /* 0x0000000800378202 */ /* 0x000fea0000000f00 */
[----:B------:R1:W-:Y:S02]  /*b0c0*/  ST.E.128 desc[UR6][R42.64], R52 ;  /* 0x000000342a007985 */ /* 0x0003e4000c101d06 */
.L_x_4700:
[----:B------:R-:W-:Y:S05]  /*b0d0*/  BSYNC.RECONVERGENT B0 ;  /* 0x0000000000007941 */ /* 0x000fea0003800200 */
.L_x_4699:
[-C--:B------:R-:W-:Y:S01]  /*b0e0*/  ISETP.GE.OR P0, PT, R146, R119.reuse, P4 ;  /* 0x000000779200720c */ /* 0x080fe20002706670 */
[----:B------:R-:W-:Y:S01]  /*b0f0*/  BSSY.RECONVERGENT B0, `(.L_x_4701) ;  /* 0x0000060000007945 */ /* 0x000fe20003800200 */
[----:B------:R-:W-:Y:S02]  /*b100*/  ISETP.GE.OR P2, PT, R144, R119, P4 ;  /* 0x000000779000720c */ /* 0x000fe40002746670 */
[-C--:B------:R-:W-:Y:S02]  /*b110*/  ISETP.LT.OR P0, PT, R146, R121.reuse, P0 ;  /* 0x000000799200720c */ /* 0x080fe40000701670 */
[----:B------:R-:W-:Y:S11]  /*b120*/  ISETP.LT.OR P3, PT, R144, R121, P2 ;  /* 0x000000799000720c */ /* 0x000ff60001761670 */
[----:B------:R-:W-:Y:S05]  /*b130*/  @P0 BRA `(.L_x_4702) ;  /* 0x00000004006c0947 */ /* 0x000fea0003800000 */
[----:B------:R-:W-:Y:S02]  /*b140*/  ISETP.GE.AND P0, PT, R12, R17, PT ;  /* 0x000000110c00720c */ /* 0x000fe40003f06270 */
[C---:B------:R-:W-:Y:S04]  /*b150*/  LEA R22, P2, R170.reuse, R20, 0x8 ;  /* 0x00000014aa167211 */ /* 0x040fe800078440ff */
[----:B------:R-:W-:Y:S05]  /*b160*/  LEA.HI.X R23, R170, R21, R171, 0x8, P2 ;  /* 0x00000015aa177211 */ /* 0x000fea00010f44ab */
[----:B------:R5:W2:Y:S02]  /*b170*/  LD.E.128 R36, desc[UR6][R22.64] ;  /* 0x0000000616247980 */ /* 0x000aa4000c101d00 */
[----:B------:R-:W-:Y:S01]  /*b180*/  @!P0 IMAD.WIDE R4, R19, 0x2, R22 ;  /* 0x0000000213048825 */ /* 0x000fe200078e0216 */
[----:B------:R-:W-:Y:S02]  /*b190*/  @!P0 SEL R0, R16, RZ, P1 ;  /* 0x000000ff10008207 */ /* 0x000fe40000800000 */
[----:B------:R-:W-:Y:S02]  /*b1a0*/  @!P0 SEL R3, R137, RZ, P1 ;  /* 0x000000ff89038207 */ /* 0x000fe40000800000 */
[----:B------:R-:W-:Y:S04]  /*b1b0*/  @!P0 IADD3 R7, P2, PT, R129, R0, RZ ;  /* 0x0000000081078210 */ /* 0x000fe80007f5e0ff */
[----:B------:R-:W-:Y:S02]  /*b1c0*/  @!P0 IADD3.X R0, PT, PT, R96, R3, RZ, P2, !PT ;  /* 0x0000000360008210 */ /* 0x000fe400017fe4ff */
[C---:B------:R-:W-:Y:S02]  /*b1d0*/  @!P0 SHF.L.U32 R3, R7.reuse, 0x1, RZ ;  /* 0x0000000107038819 */ /* 0x040fe400000006ff */
[----:B------:R-:W-:Y:S02]  /*b1e0*/  @!P0 SHF.L.U64.HI R0, R7, 0x1, R0 ;  /* 0x0000000107008819 */ /* 0x000fe40000010200 */
[C---:B------:R-:W-:Y:S01]  /*b1f0*/  @!P0 IADD3 R40, P2, PT, R3.reuse, R100, RZ ;  /* 0x0000006403288210 */ /* 0x040fe20007f5e0ff */
[----:B------:R-:W3:Y:S03]  /*b200*/  @!P0 LD.E.128 R4, desc[UR6][R4.64] ;  /* 0x0000000604048980 */ /* 0x000ee6000c101d00 */
[C---:B------:R-:W-:Y:S02]  /*b210*/  @!P0 IADD3.X R41, PT, PT, R0.reuse, R101, RZ, P2, !PT ;  /* 0x0000006500298210 */ /* 0x040fe400017fe4ff */
[----:B------:R-:W-:Y:S04]  /*b220*/  @!P0 IADD3 R24, P2, PT, R3, R102, RZ ;  /* 0x0000006603188210 */ /* 0x000fe80007f5e0ff */
[----:B-1----:R-:W5:Y:S01]  /*b230*/  @!P0 LD.E.128 R40, desc[UR6][R40.64] ;  /* 0x0000000628288980 */ /* 0x002f62000c101d00 */
[----:B------:R-:W-:Y:S02]  /*b240*/  @!P0 IADD3.X R25, PT, PT, R0, R103, RZ, P2, !PT ;  /* 0x0000006700198210 */ /* 0x000fe400017fe4ff */
[----:B------:R-:W-:Y:S02]  /*b250*/  PLOP3.LUT P2, PT, PT, PT, PT, 0x80, 0x8 ;  /* 0x000000000008781c */ /* 0x000fe40003f4f070 */
[----:B------:R-:W-:Y:S03]  /*b260*/  @!P0 PLOP3.LUT P2, PT, P1, PT, PT, 0x80, 0x8 ;  /* 0x000000000008881c */ /* 0x000fe60000f4f070 */
[----:B------:R1:W4:Y:S01]  /*b270*/  @!P0 LD.E.128 R32, desc[UR6][R24.64] ;  /* 0x0000000618208980 */ /* 0x000322000c101d00 */
[--C-:B---3--:R-:W-:Y:S02]  /*b280*/  @!P0 HADD2.F32 R0, -RZ, R4.reuse.H0_H0 ;  /* 0x20000004ff008230 */ /* 0x108fe40000004100 */
[----:B------:R-:W-:Y:S02]  /*b290*/  @!P0 HADD2.F32 R2, -RZ, R4.H1_H1 ;  /* 0x30000004ff028230 */ /* 0x000fe40000004100 */
[--C-:B------:R-:W-:Y:S02]  /*b2a0*/  @!P0 HADD2.F32 R3, -RZ, R5.reuse.H0_H0 ;  /* 0x20000005ff038230 */ /* 0x100fe40000004100 */
[----:B------:R-:W-:Y:S02]  /*b2b0*/  @!P0 HADD2.F32 R4, -RZ, R5.H1_H1 ;  /* 0x30000005ff048230 */ /* 0x000fe40000004100 */
[----:B------:R-:W-:Y:S02]  /*b2c0*/  @!P0 HADD2.F32 R5, -RZ, R6.H0_H0 ;  /* 0x20000006ff058230 */ /* 0x000fe40000004100 */
[----:B-----5:R-:W-:Y:S02]  /*b2d0*/  @!P0 HADD2.F32 R22, -RZ, R42.H0_H0 ;  /* 0x2000002aff168230 */ /* 0x020fe40000004100 */
[--C-:B------:R-:W-:Y:S02]  /*b2e0*/  @!P0 HADD2.F32 R18, -RZ, R7.reuse.H0_H0 ;  /* 0x20000007ff128230 */ /* 0x100fe40000004100 */
[----:B------:R-:W-:Y:S02]  /*b2f0*/  @!P0 HADD2.F32 R23, -RZ, R7.H1_H1 ;  /* 0x30000007ff178230 */ /* 0x000fe40000004100 */
[----:B------:R-:W-:Y:S01]  /*b300*/  @!P2 FADD.FTZ R22, -R22, -RZ ;  /* 0x800000ff1616a221 */ /* 0x000fe20000010100 */
[--C-:B------:R-:W-:Y:S02]  /*b310*/  @!P0 HADD2.F32 R7, -RZ, R43.reuse.H0_H0 ;  /* 0x2000002bff078230 */ /* 0x100fe40000004100 */
[----:B------:R-:W-:Y:S02]  /*b320*/  @!P0 HADD2.F32 R8, -RZ, R43.H1_H1 ;  /* 0x3000002bff088230 */ /* 0x000fe40000004100 */
[----:B------:R-:W-:Y:S01]  /*b330*/  @!P0 FMUL.FTZ R5, R5, R22 ;  /* 0x0000001605058220 */ /* 0x000fe20000410000 */
[----:B------:R-:W-:Y:S02]  /*b340*/  @!P0 HADD2.F32 R31, -RZ, R40.H0_H0 ;  /* 0x20000028ff1f8230 */ /* 0x000fe40000004100 */
[----:B------:R-:W-:Y:S01]  /*b350*/  @!P2 FADD.FTZ R7, -R7, -RZ ;  /* 0x800000ff0707a221 */ /* 0x000fe20000010100 */
[----:B-1----:R-:W-:Y:S02]  /*b360*/  @!P0 HADD2.F32 R25, -RZ, R42.H1_H1 ;  /* 0x3000002aff198230 */ /* 0x002fe40000004100 */
[----:B------:R-:W-:Y:S01]  /*b370*/  @!P2 FADD.FTZ R8, -R8, -RZ ;  /* 0x800000ff0808a221 */ /* 0x000fe20000010100 */
[--C-:B------:R-:W-:Y:S01]  /*b380*/  @!P0 HADD2.F32 R24, -RZ, R41.reuse.H0_H0 ;  /* 0x20000029ff188230 */ /* 0x100fe20000004100 */
[----:B--2---:R-:W-:Y:S01]  /*b390*/  @!P0 MOV R22, R36 ;  /* 0x0000002400168202 */ /* 0x004fe20000000f00 */
[----:B------:R-:W-:Y:S02]  /*b3a0*/  @!P0 HADD2.F32 R29, -RZ, R40.H1_H1 ;  /* 0x30000028ff1d8230 */ /* 0x000fe40000004100 */
[----:B------:R-:W-:Y:S01]  /*b3b0*/  @!P2 FADD.FTZ R31, -R31, -RZ ;  /* 0x800000ff1f1fa221 */ /* 0x000fe20000010100 */
[----:B------:R-:W-:Y:S02]  /*b3c0*/  @!P0 HADD2.F32 R6, -RZ, R6.H1_H1 ;  /* 0x30000006ff068230 */ /* 0x000fe40000004100 */
[----:B------:R-:W-:Y:S01]  /*b3d0*/  @!P2 FADD.FTZ R25, -R25, -RZ ;  /* 0x800000ff1919a221 */ /* 0x000fe20000010100 */
[----:B------:R-:W-:Y:S02]  /*b3e0*/  @!P0 HADD2.F32 R27, -RZ, R41.H1_H1 ;  /* 0x30000029ff1b8230 */ /* 0x000fe40000004100 */
[----:B------:R-:W-:Y:S01]  /*b3f0*/  @!P0 FMUL.FTZ R7, R18, R7 ;  /* 0x0000000712078220 */ /* 0x000fe20000410000 */
[----:B----4-:R-:W-:Y:S02]  /*b400*/  @!P0 HADD2.F32 R18, -RZ, R32.H0_H0 ;  /* 0x20000020ff128230 */ /* 0x010fe40000004100 */
[----:B------:R-:W-:Y:S01]  /*b410*/  @!P0 FMUL.FTZ R8, R23, R8 ;  /* 0x0000000817088220 */ /* 0x000fe20000410000 */
[----:B------:R-:W-:Y:S02]  /*b420*/  @!P0 HADD2.F32 R23, -RZ, R22.H0_H0 ;  /* 0x20000016ff178230 */ /* 0x000fe40000004100 */
[----:B------:R-:W-:Y:S01]  /*b430*/  @!P0 FMUL.FTZ R0, R0, R31 ;  /* 0x0000001f00008220 */ /* 0x000fe20000410000 */
[--C-:B------:R-:W-:Y:S01]  /*b440*/  @!P0 HADD2.F32 R26, -RZ, R33.reuse.H1_H1 ;  /* 0x30000021ff1a8230 */ /* 0x100fe20000004100 */
[----:B------:R-:W-:Y:S01]  /*b450*/  @!P0 MOV R31, R37 ;  /* 0x00000025001f8202 */ /* 0x000fe20000000f00 */
[----:B------:R-:W-:Y:S02]  /*b460*/  @!P0 HADD2.F32 R28, -RZ, R34.H1_H1 ;  /* 0x30000022ff1c8230 */ /* 0x000fe40000004100 */
[----:B------:R-:W-:Y:S01]  /*b470*/  @!P2 FADD.FTZ R24, -R24, -RZ ;  /* 0x800000ff1818a221 */ /* 0x000fe20000010100 */
[----:B------:R-:W-:Y:S01]  /*b480*/  @!P2 FADD.FTZ R29, -R29, -RZ ;  /* 0x800000ff1d1da221 */ /* 0x000fe20000010100 */
[----:B------:R-:W-:Y:S01]  /*b490*/  @!P0 FMUL.FTZ R6, R6, R25 ;  /* 0x0000001906068220 */ /* 0x000fe20000410000 */
[----:B------:R-:W-:Y:S02]  /*b4a0*/  @!P0 HADD2.F32 R25, -RZ, R22.H1_H1 ;  /* 0x30000016ff198230 */ /* 0x000fe40000004100 */
[----:B------:R-:W-:Y:S01]  /*b4b0*/  @!P0 FFMA.FTZ R0, R23, R18, R0 ;  /* 0x0000001217008223 */ /* 0x000fe20000010000 */
[----:B------:R-:W-:Y:S01]  /*b4c0*/  @!P0 HADD2.F32 R22, -RZ, R32.H1_H1 ;  /* 0x30000020ff168230 */ /* 0x000fe20000004100 */
[----:B------:R-:W-:Y:S01]  /*b4d0*/  @!P0 MOV R32, R39 ;  /* 0x0000002700208202 */ /* 0x000fe20000000f00 */
[----:B------:R-:W-:Y:S01]  /*b4e0*/  @!P0 FMUL.FTZ R3, R3, R24 ;  /* 0x0000001803038220 */ /* 0x000fe20000410000 */
[----:B------:R-:W-:Y:S01]  /*b4f0*/  @!P2 FADD.FTZ R27, -R27, -RZ ;  /* 0x800000ff1b1ba221 */ /* 0x000fe20000010100 */
[----:B------:R-:W-:Y:S01]  /*b500*/  @!P0 HADD2.F32 R24, -RZ, R33.H0_H0 ;  /* 0x20000021ff188230 */ /* 0x000fe20000004100 */
[----:B------:R-:W-:Y:S01]  /*b510*/  @!P0 MOV R33, R38 ;  /* 0x0000002600218202 */ /* 0x000fe20000000f00 */
[----:B------:R-:W-:Y:S01]  /*b520*/  @!P0 FMUL.FTZ R2, R2, R29 ;  /* 0x0000001d02028220 */ /* 0x000fe20000410000 */
[--C-:B------:R-:W-:Y:S02]  /*b530*/  @!P0 HADD2.F32 R18, -RZ, R31.reuse.H0_H0 ;  /* 0x2000001fff128230 */ /* 0x100fe40000004100 */
[----:B------:R-:W-:Y:S01]  /*b540*/  @!P0 FMUL.FTZ R4, R4, R27 ;  /* 0x0000001b04048220 */ /* 0x000fe20000410000 */
[----:B------:R-:W-:Y:S02]  /*b550*/  @!P0 HADD2.F32 R23, -RZ, R31.H1_H1 ;  /* 0x3000001fff178230 */ /* 0x000fe40000004100 */
[----:B------:R-:W-:Y:S01]  /*b560*/  @!P0 FFMA.FTZ R2, R25, R22, R2 ;  /* 0x0000001619028223 */ /* 0x000fe20000010002 */
[----:B------:R-:W-:Y:S02]  /*b570*/  @!P0 HADD2.F32 R27, -RZ, R34.H0_H0 ;  /* 0x20000022ff1b8230 */ /* 0x000fe40000004100 */
[----:B------:R-:W-:Y:S01]  /*b580*/  @!P0 FFMA.FTZ R3, R18, R24, R3 ;  /* 0x0000001812038223 */ /* 0x000fe20000010003 */
[--C-:B------:R-:W-:Y:S02]  /*b590*/  @!P0 HADD2.F32 R18, -RZ, R33.reuse.H0_H0 ;  /* 0x20000021ff128230 */ /* 0x100fe40000004100 */
[----:B------:R-:W-:Y:S01]  /*b5a0*/  @!P0 FFMA.FTZ R4, R23, R26, R4 ;  /* 0x0000001a17048223 */ /* 0x000fe20000010004 */
[----:B------:R-:W-:Y:S01]  /*b5b0*/  @!P0 F2FP.F16.F32.PACK_AB R0, R2, R0 ;  /* 0x000000000200823e */ /* 0x000fe200000000ff */
[----:B------:R-:W-:Y:S02]  /*b5c0*/  @!P0 HADD2.F32 R25, -RZ, R33.H1_H1 ;  /* 0x30000021ff198230 */ /* 0x000fe40000004100 */
[--C-:B------:R-:W-:Y:S01]  /*b5d0*/  @!P0 HADD2.F32 R22, -RZ, R32.reuse.H0_H0 ;  /* 0x20000020ff168230 */ /* 0x100fe20000004100 */
[----:B------:R-:W-:Y:S01]  /*b5e0*/  @!P0 F2FP.F16.F32.PACK_AB R3, R4, R3 ;  /* 0x000000030403823e */ /* 0x000fe200000000ff */
[--C-:B------:R-:W-:Y:S01]  /*b5f0*/  @!P0 HADD2.F32 R29, -RZ, R35.reuse.H0_H0 ;  /* 0x20000023ff1d8230 */ /* 0x100fe20000004100 */
[----:B------:R-:W-:Y:S01]  /*b600*/  @!P0 MOV R36, R0 ;  /* 0x0000000000248202 */ /* 0x000fe20000000f00 */
[----:B------:R-:W-:Y:S01]  /*b610*/  @!P0 HADD2.F32 R23, -RZ, R32.H1_H1 ;  /* 0x30000020ff178230 */ /* 0x000fe20000004100 */
[----:B------:R-:W-:Y:S01]  /*b620*/  @!P0 MOV R37, R3 ;  /* 0x0000000300258202 */ /* 0x000fe20000000f00 */
[----:B------:R-:W-:Y:S02]  /*b630*/  @!P0 HADD2.F32 R30, -RZ, R35.H1_H1 ;  /* 0x30000023ff1e8230 */ /* 0x000fe40000004100 */
[----:B------:R-:W-:Y:S01]  /*b640*/  @!P0 FFMA.FTZ R5, R18, R27, R5 ;  /* 0x0000001b12058223 */ /* 0x000fe20000010005 */
[----:B------:R-:W-:Y:S01]  /*b650*/  @!P0 FFMA.FTZ R6, R25, R28, R6 ;  /* 0x0000001c19068223 */ /* 0x000fe20000010006 */
[----:B------:R-:W-:Y:S01]  /*b660*/  @!P0 FFMA.FTZ R7, R22, R29, R7 ;  /* 0x0000001d16078223 */ /* 0x000fe20000010007 */
[----:B------:R-:W-:Y:S01]  /*b670*/  LEA R22, P2, R226, R182, 0x8 ;  /* 0x000000b6e2167211 */ /* 0x000fe200078440ff */
[----:B------:R-:W-:Y:S02]  /*b680*/  @!P0 FFMA.FTZ R8, R23, R30, R8 ;  /* 0x0000001e17088223 */ /* 0x000fe40000010008 */
[----:B------:R-:W-:Y:S02]  /*b690*/  @!P0 F2FP.F16.F32.PACK_AB R5, R6, R5 ;  /* 0x000000050605823e */ /* 0x000fe400000000ff */
[----:B------:R-:W-:Y:S02]  /*b6a0*/  LEA.HI.X R23, R226, R183, R227, 0x8, P2 ;  /* 0x000000b7e2177211 */ /* 0x000fe400010f44e3 */
[----:B------:R-:W-:Y:S02]  /*b6b0*/  @!P0 F2FP.F16.F32.PACK_AB R8, R8, R7 ;  /* 0x000000070808823e */ /* 0x000fe400000000ff */
[----:B------:R-:W-:Y:S02]  /*b6c0*/  @!P0 MOV R38, R5 ;  /* 0x0000000500268202 */ /* 0x000fe40000000f00 */
[----:B------:R-:W-:Y:S05]  /*b6d0*/  @!P0 MOV R39, R8 ;  /* 0x0000000800278202 */ /* 0x000fea0000000f00 */
[----:B------:R1:W-:Y:S02]  /*b6e0*/  ST.E.128 desc[UR6][R22.64], R36 ;  /* 0x0000002416007985 */ /* 0x0003e4000c101d06 */
.L_x_4702:
[----:B------:R-:W-:Y:S05]  /*b6f0*/  BSYNC.RECONVERGENT B0 ;  /* 0x0000000000007941 */ /* 0x000fea0003800200 */
.L_x_4701:
[----:B------:R-:W-:Y:S04]  /*b700*/  BSSY.RECONVERGENT B0, `(.L_x_4703) ;  /* 0x000005f000007945 */ /* 0x000fe80003800200 */
[----:B------:R-:W-:Y:S05]  /*b710*/  @P3 BRA `(.L_x_4704) ;  /* 0x0000000400743947 */ /* 0x000fea0003800000 */
[----:B------:R-:W-:Y:S01]  /*b720*/  IMAD R3, R171, 0x120, RZ ;  /* 0x00000120ab037824 */ /* 0x000fe200078e02ff */
[----:B------:R-:W-:Y:S01]  /*b730*/  ISETP.GE.AND P0, PT, R12, R17, PT ;  /* 0x000000110c00720c */ /* 0x000fe20003f06270 */
[----:B-1----:R-:W-:Y:S05]  /*b740*/  IMAD.WIDE.U32 R22, R170, 0x120, R20 ;  /* 0x00000120aa167825 */ /* 0x002fea00078e0014 */
[----:B------:R-:W-:Y:S05]  /*b750*/  IADD3 R23, PT, PT, R3, R23, RZ ;  /* 0x0000001703177210 */ /* 0x000fea0007ffe0ff */
[----:B------:R1:W5:Y:S02]  /*b760*/  LD.E.128 R36, desc[UR6][R22.64] ;  /* 0x0000000616247980 */ /* 0x000364000c101d00 */
        /* <DEDUP_REMOVED lines=8> */
[----:B------:R-:W2:Y:S03]  /*b7f0*/  @!P0 LD.E.128 R4, desc[UR6][R4.64] ;  /* 0x0000000604048980 */ /* 0x000ea6000c101d00 */
[C---:B------:R-:W-:Y:S02]  /*b800*/  @!P0 IADD3.X R41, PT, PT, R0.reuse, R101, RZ, P2, !PT ;  /* 0x0000006500298210 */ /* 0x040fe400017fe4ff */
[----:B------:R-:W-:Y:S04]  /*b810*/  @!P0 IADD3 R24, P2, PT, R3, R102, RZ ;  /* 0x0000006603188210 */ /* 0x000fe80007f5e0ff */
[----:B------:R-:W1:Y:S01]  /*b820*/  @!P0 LD.E.128 R40, desc[UR6][R40.64] ;  /* 0x0000000628288980 */ /* 0x000e62000c101d00 */
[----:B------:R-:W-:Y:S02]  /*b830*/  @!P0 IADD3.X R25, PT, PT, R0, R103, RZ, P2, !PT ;  /* 0x0000006700198210 */ /* 0x000fe400017fe4ff */
[----:B------:R-:W-:Y:S02]  /*b840*/  PLOP3.LUT P2, PT, PT, PT, PT, 0x80, 0x8 ;  /* 0x000000000008781c */ /* 0x000fe40003f4f070 */
[----:B------:R-:W-:Y:S03]  /*b850*/  @!P0 PLOP3.LUT P2, PT, P1, PT, PT, 0x80, 0x8 ;  /* 0x000000000008881c */ /* 0x000fe60000f4f070 */
[----:B------:R3:W4:Y:S01]  /*b860*/  @!P0 LD.E.128 R32, desc[UR6][R24.64] ;  /* 0x0000000618208980 */ /* 0x000722000c101d00 */
[--C-:B--2---:R-:W-:Y:S02]  /*b870*/  @!P0 HADD2.F32 R0, -RZ, R4.reuse.H0_H0 ;  /* 0x20000004ff008230 */ /* 0x104fe40000004100 */
[----:B------:R-:W-:Y:S02]  /*b880*/  @!P0 HADD2.F32 R2, -RZ, R4.H1_H1 ;  /* 0x30000004ff028230 */ /* 0x000fe40000004100 */
[--C-:B------:R-:W-:Y:S02]  /*b890*/  @!P0 HADD2.F32 R3, -RZ, R5.reuse.H0_H0 ;  /* 0x20000005ff038230 */ /* 0x100fe40000004100 */
[----:B------:R-:W-:Y:S02]  /*b8a0*/  @!P0 HADD2.F32 R4, -RZ, R5.H1_H1 ;  /* 0x30000005ff048230 */ /* 0x000fe40000004100 */
[----:B------:R-:W-:Y:S02]  /*b8b0*/  @!P0 HADD2.F32 R5, -RZ, R6.H0_H0 ;  /* 0x20000006ff058230 */ /* 0x000fe40000004100 */
[----:B-1----:R-:W-:Y:S02]  /*b8c0*/  @!P0 HADD2.F32 R22, -RZ, R42.H0_H0 ;  /* 0x2000002aff168230 */ /* 0x002fe40000004100 */
[--C-:B------:R-:W-:Y:S02]  /*b8d0*/  @!P0 HADD2.F32 R18, -RZ, R7.reuse.H0_H0 ;  /* 0x20000007ff128230 */ /* 0x100fe40000004100 */
[----:B------:R-:W-:Y:S02]  /*b8e0*/  @!P0 HADD2.F32 R23, -RZ, R7.H1_H1 ;  /* 0x30000007ff178230 */ /* 0x000fe40000004100 */
[----:B------:R-:W-:Y:S01]  /*b8f0*/  @!P2 FADD.FTZ R22, -R22, -RZ ;  /* 0x800000ff1616a221 */ /* 0x000fe20000010100 */
[--C-:B------:R-:W-:Y:S02]  /*b900*/  @!P0 HADD2.F32 R7, -RZ, R43.reuse.H0_H0 ;  /* 0x2000002bff078230 */ /* 0x100fe40000004100 */
[----:B------:R-:W-:Y:S02]  /*b910*/  @!P0 HADD2.F32 R8, -RZ, R43.H1_H1 ;  /* 0x3000002bff088230 */ /* 0x000fe40000004100 */
[----:B------:R-:W-:Y:S01]  /*b920*/  @!P0 FMUL.FTZ R5, R5, R22 ;  /* 0x0000001605058220 */ /* 0x000fe20000410000 */
[----:B------:R-:W-:Y:S01]  /*b930*/  @!P0 HADD2.F32 R31, -RZ, R40.H0_H0 ;  /* 0x20000028ff1f8230 */ /* 0x000fe20000004100 */
[----:B-----5:R-:W-:Y:S01]  /*b940*/  @!P0 MOV R22, R36 ;  /* 0x0000002400168202 */ /* 0x020fe20000000f00 */
[----:B---3--:R-:W-:Y:S02]  /*b950*/  @!P0 HADD2.F32 R25, -RZ, R42.H1_H1 ;  /* 0x3000002aff198230 */ /* 0x008fe40000004100 */
[----:B------:R-:W-:Y:S01]  /*b960*/  @!P2 FADD.FTZ R7, -R7, -RZ ;  /* 0x800000ff0707a221 */ /* 0x000fe20000010100 */
[----:B------:R-:W-:Y:S02]  /*b970*/  @!P0 HADD2.F32 R29, -RZ, R40.H1_H1 ;  /* 0x30000028ff1d8230 */ /* 0x000fe40000004100 */
[----:B------:R-:W-:Y:S01]  /*b980*/  @!P2 FADD.FTZ R8, -R8, -RZ ;  /* 0x800000ff0808a221 */ /* 0x000fe20000010100 */
[--C-:B------:R-:W-:Y:S02]  /*b990*/  @!P0 HADD2.F32 R24, -RZ, R41.reuse.H0_H0 ;  /* 0x20000029ff188230 */ /* 0x100fe40000004100 */
        /* <DEDUP_REMOVED lines=9> */
[----:B------:R-:W-:Y:S01]  /*ba30*/  @!P0 HADD2.F32 R26, -RZ, R33.H1_H1 ;  /* 0x30000021ff1a8230 */ /* 0x000fe20000004100 */
[----:B------:R-:W-:Y:S01]  /*ba40*/  @!P0 MOV R31, R37 ;  /* 0x00000025001f8202 */ /* 0x000fe20000000f00 */
[----:B------:R-:W-:Y:S02]  /*ba50*/  @!P0 HADD2.F32 R28, -RZ, R34.H1_H1 ;  /* 0x30000022ff1c8230 */ /* 0x000fe40000004100 */
[----:B------:R-:W-:Y:S01]  /*ba60*/  @!P2 FADD.FTZ R24, -R24, -RZ ;  /* 0x800000ff1818a221 */ /* 0x000fe20000010100 */
[----:B------:R-:W-:Y:S02]  /*ba70*/  @!P0 HADD2.F32 R30, -RZ, R35.H1_H1 ;  /* 0x30000023ff1e8230 */ /* 0x000fe40000004100 */
[----:B------:R-:W-:Y:S01]  /*ba80*/  @!P2 FADD.FTZ R29, -R29, -RZ ;  /* 0x800000ff1d1da221 */ /* 0x000fe20000010100 */
[----:B------:R-:W-:Y:S01]  /*ba90*/  @!P0 FMUL.FTZ R6, R6, R25 ;  /* 0x0000001906068220 */ /* 0x000fe20000410000 */
[----:B------:R-:W-:Y:S02]  /*baa0*/  @!P0 HADD2.F32 R25, -RZ, R22.H1_H1 ;  /* 0x30000016ff198230 */ /* 0x000fe40000004100 */
[----:B------:R-:W-:Y:S01]  /*bab0*/  @!P0 FMUL.FTZ R3, R3, R24 ;  /* 0x0000001803038220 */ /* 0x000fe20000410000 */
[----:B------:R-:W-:Y:S02]  /*bac0*/  @!P0 HADD2.F32 R22, -RZ, R32.H1_H1 ;  /* 0x30000020ff168230 */ /* 0x000fe40000004100 */
[----:B------:R-:W-:Y:S01]  /*bad0*/  @!P2 FADD.FTZ R27, -R27, -RZ ;  /* 0x800000ff1b1ba221 */ /* 0x000fe20000010100 */
[----:B------:R-:W-:Y:S01]  /*bae0*/  @!P0 HADD2.F32 R24, -RZ, R33.H0_H0 ;  /* 0x20000021ff188230 */ /* 0x000fe20000004100 */
[----:B------:R-:W-:Y:S01]  /*baf0*/  @!P0 MOV R32, R38 ;  /* 0x0000002600208202 */ /* 0x000fe20000000f00 */
[----:B------:R-:W-:Y:S01]  /*bb00*/  @!P0 FFMA.FTZ R0, R23, R18, R0 ;  /* 0x0000001217008223 */ /* 0x000fe20000010000 */
[--C-:B------:R-:W-:Y:S02]  /*bb10*/  @!P0 HADD2.F32 R18, -RZ, R31.reuse.H0_H0 ;  /* 0x2000001fff128230 */ /* 0x100fe40000004100 */
[----:B------:R-:W-:Y:S01]  /*bb20*/  @!P0 FMUL.FTZ R2, R2, R29 ;  /* 0x0000001d02028220 */ /* 0x000fe20000410000 */
[----:B------:R-:W-:Y:S01]  /*bb30*/  @!P0 HADD2.F32 R23, -RZ, R31.H1_H1 ;  /* 0x3000001fff178230 */ /* 0x000fe20000004100 */
[----:B------:R-:W-:Y:S01]  /*bb40*/  @!P0 MOV R31, R39 ;  /* 0x00000027001f8202 */ /* 0x000fe20000000f00 */
[----:B------:R-:W-:Y:S01]  /*bb50*/  @!P0 FMUL.FTZ R4, R4, R27 ;  /* 0x0000001b04048220 */ /* 0x000fe20000410000 */
[----:B------:R-:W-:Y:S01]  /*bb60*/  @!P0 FFMA.FTZ R2, R25, R22, R2 ;  /* 0x0000001619028223 */ /* 0x000fe20000010002 */
[----:B------:R-:W-:Y:S02]  /*bb70*/  @!P0 HADD2.F32 R22, -RZ, R32.H0_H0 ;  /* 0x20000020ff168230 */ /* 0x000fe40000004100 */
[----:B------:R-:W-:Y:S01]  /*bb80*/  @!P0 FFMA.FTZ R3, R18, R24, R3 ;  /* 0x0000001812038223 */ /* 0x000fe20000010003 */
[----:B------:R-:W-:Y:S02]  /*bb90*/  @!P0 HADD2.F32 R27, -RZ, R34.H0_H0 ;  /* 0x20000022ff1b8230 */ /* 0x000fe40000004100 */
[----:B------:R-:W-:Y:S01]  /*bba0*/  @!P0 FFMA.FTZ R4, R23, R26, R4 ;  /* 0x0000001a17048223 */ /* 0x000fe20000010004 */
[----:B------:R-:W-:Y:S01]  /*bbb0*/  @!P0 F2FP.F16.F32.PACK_AB R0, R2, R0 ;  /* 0x000000000200823e */ /* 0x000fe200000000ff */
[----:B------:R-:W-:Y:S02]  /*bbc0*/  @!P0 HADD2.F32 R25, -RZ, R32.H1_H1 ;  /* 0x30000020ff198230 */ /* 0x000fe40000004100 */
[----:B------:R-:W-:Y:S01]  /*bbd0*/  @!P0 HADD2.F32 R29, -RZ, R35.H0_H0 ;  /* 0x20000023ff1d8230 */ /* 0x000fe20000004100 */
[----:B------:R-:W-:Y:S01]  /*bbe0*/  @!P0 F2FP.F16.F32.PACK_AB R3, R4, R3 ;  /* 0x000000030403823e */ /* 0x000fe200000000ff */
[--C-:B------:R-:W-:Y:S01]  /*bbf0*/  @!P0 HADD2.F32 R18, -RZ, R31.reuse.H0_H0 ;  /* 0x2000001fff128230 */ /* 0x100fe20000004100 */
[----:B------:R-:W-:Y:S01]  /*bc00*/  @!P0 MOV R36, R0 ;  /* 0x0000000000248202 */ /* 0x000fe20000000f00 */
[----:B------:R-:W-:Y:S01]  /*bc10*/  @!P0 HADD2.F32 R23, -RZ, R31.H1_H1 ;  /* 0x3000001fff178230 */ /* 0x000fe20000004100 */
[----:B------:R-:W-:Y:S01]  /*bc20*/  @!P0 MOV R37, R3 ;  /* 0x0000000300258202 */ /* 0x000fe20000000f00 */
[----:B------:R-:W-:Y:S01]  /*bc30*/  @!P0 FFMA.FTZ R5, R22, R27, R5 ;  /* 0x0000001b16058223 */ /* 0x000fe20000010005 */
[----:B------:R-:W-:Y:S01]  /*bc40*/  @!P0 FFMA.FTZ R6, R25, R28, R6 ;  /* 0x0000001c19068223 */ /* 0x000fe20000010006 */
[----:B------:R-:W-:Y:S01]  /*bc50*/  @!P0 FFMA.FTZ R7, R18, R29, R7 ;  /* 0x0000001d12078223 */ /* 0x000fe20000010007 */
[----:B------:R-:W-:Y:S01]  /*bc60*/  @!P0 FFMA.FTZ R8, R23, R30, R8 ;  /* 0x0000001e17088223 */ /* 0x000fe20000010008 */
[----:B------:R-:W-:Y:S03]  /*bc70*/  IMAD.WIDE.U32 R24, R226, 0x120, R182 ;  /* 0x00000120e2187825 */ /* 0x000fe600078e00b6 */
[----:B------:R-:W-:Y:S01]  /*bc80*/  @!P0 F2FP.F16.F32.PACK_AB R5, R6, R5 ;  /* 0x000000050605823e */ /* 0x000fe200000000ff */
[----:B------:R-:W-:Y:S01]  /*bc90*/  IMAD R22, R227, 0x120, RZ ;  /* 0x00000120e3167824 */ /* 0x000fe200078e02ff */
[----:B------:R-:W-:Y:S02]  /*bca0*/  @!P0 F2FP.F16.F32.PACK_AB R8, R8, R7 ;  /* 0x000000070808823e */ /* 0x000fe400000000ff */
[----:B------:R-:W-:Y:S02]  /*bcb0*/  @!P0 MOV R38, R5 ;  /* 0x0000000500268202 */ /* 0x000fe40000000f00 */
[----:B------:R-:W-:Y:S02]  /*bcc0*/  IADD3 R25, PT, PT, R22, R25, RZ ;  /* 0x0000001916197210 */ /* 0x000fe40007ffe0ff */
[----:B------:R-:W-:Y:S05]  /*bcd0*/  @!P0 MOV R39, R8 ;  /* 0x0000000800278202 */ /* 0x000fea0000000f00 */
[----:B------:R1:W-:Y:S02]  /*bce0*/  ST.E.128 desc[UR6][R24.64], R36 ;  /* 0x0000002418007985 */ /* 0x0003e4000c101d06 */
.L_x_4704:
[----:B------:R-:W-:Y:S05]  /*bcf0*/  BSYNC.RECONVERGENT B0 ;  /* 0x0000000000007941 */ /* 0x000fea0003800200 */
.L_x_4703:
        /* <DEDUP_REMOVED lines=98> */
.L_x_4706:
[----:B------:R-:W-:Y:S05]  /*c320*/  BSYNC.RECONVERGENT B0 ;  /* 0x0000000000007941 */ /* 0x000fea0003800200 */
.L_x_4705:
        /* <DEDUP_REMOVED lines=98> */
.L_x_4708:
[----:B------:R-:W-:Y:S05]  /*c950*/  BSYNC.RECONVERGENT B0 ;  /* 0x0000000000007941 */ /* 0x000fea0003800200 */
.L_x_4707:
        /* <DEDUP_REMOVED lines=98> */
.L_x_4710:
[----:B------:R-:W-:Y:S05]  /*cf80*/  BSYNC.RECONVERGENT B0 ;  /* 0x0000000000007941 */ /* 0x000fea0003800200 */
.L_x_4709:
[-C--:B------:R-:W-:Y:S01]  /*cf90*/  ISETP.GE.OR P0, PT, R136, R119.reuse, P4 ;  /* 0x000000778800720c */ /* 0x080fe20002706670 */
[----:B------:R-:W-:Y:S01]  /*cfa0*/  BSSY.RECONVERGENT B0, `(.L_x_4711) ;  /* 0x0000062000007945 */ /* 0x000fe20003800200 */
[----:B------:R-:W-:Y:S02]  /*cfb0*/  ISETP.GE.OR P2, PT, R134, R119, P4 ;  /* 0x000000778600720c */ /* 0x000fe40002746670 */
[-C--:B------:R-:W-:Y:S02]  /*cfc0*/  ISETP.LT.OR P0, PT, R136, R121.reuse, P0 ;  /* 0x000000798800720c */ /* 0x080fe40000701670 */
[----:B------:R-:W-:Y:S11]  /*cfd0*/  ISETP.LT.OR P3, PT, R134, R121, P2 ;  /* 0x000000798600720c */ /* 0x000ff60001761670 */
        /* <DEDUP_REMOVED lines=94> */
.L_x_4712:
[----:B------:R-:W-:Y:S05]  /*d5c0*/  BSYNC.RECONVERGENT B0 ;  /* 0x0000000000007941 */ /* 0x000fea0003800200 */
.L_x_4711:
        /* <DEDUP_REMOVED lines=9> */
[----:B------:R-:W-:Y:S02]  /*d660*/  @!P0 SEL R16, R16, RZ, P1 ;  /* 0x000000ff10108207 */ /* 0x000fe40000800000 */
[----:B------:R-:W-:Y:S02]  /*d670*/  @!P0 SEL R137, R137, RZ, P1 ;  /* 0x000000ff89898207 */ /* 0x000fe40000800000 */
[----:B------:R-:W-:Y:S04]  /*d680*/  @!P0 IADD3 R7, P2, PT, R123, R16, RZ ;  /* 0x000000107b078210 */ /* 0x000fe80007f5e0ff */
[----:B------:R-:W-:Y:S02]  /*d690*/  @!P0 SHF.L.U32 R3, R7, 0x1, RZ ;  /* 0x0000000107038819 */ /* 0x000fe400000006ff */
[----:B------:R-:W-:Y:S02]  /*d6a0*/  @!P0 IADD3.X R0, PT, PT, R84, R137, RZ, P2, !PT ;  /* 0x0000008954008210 */ /* 0x000fe400017fe4ff */
[----:B-1----:R-:W-:Y:S02]  /*d6b0*/  @!P0 IADD3 R36, P2, PT, R3, R100, RZ ;  /* 0x0000006403248210 */ /* 0x002fe40007f5e0ff */
[----:B------:R-:W-:Y:S02]  /*d6c0*/  @!P0 SHF.L.U64.HI R0, R7, 0x1, R0 ;  /* 0x0000000107008819 */ /* 0x000fe40000010200 */
[----:B------:R-:W5:Y:S02]  /*d6d0*/  @!P0 LD.E.128 R4, desc[UR6][R4.64] ;  /* 0x0000000604048980 */ /* 0x000f64000c101d00 */
[C---:B------:R-:W-:Y:S02]  /*d6e0*/  @!P0 IADD3.X R37, PT, PT, R0.reuse, R101, RZ, P2, !PT ;  /* 0x0000006500258210 */ /* 0x040fe400017fe4ff */
[----:B------:R-:W-:Y:S04]  /*d6f0*/  @!P0 IADD3 R18, P2, PT, R3, R102, RZ ;  /* 0x0000006603128210 */ /* 0x000fe80007f5e0ff */
[----:B------:R-:W3:Y:S01]  /*d700*/  @!P0 LD.E.128 R36, desc[UR6][R36.64] ;  /* 0x0000000624248980 */ /* 0x000ee2000c101d00 */
[----:B------:R-:W-:Y:S02]  /*d710*/  @!P0 IADD3.X R19, PT, PT, R0, R103, RZ, P2, !PT ;  /* 0x0000006700138210 */ /* 0x000fe400017fe4ff */
[----:B------:R-:W-:Y:S02]  /*d720*/  PLOP3.LUT P2, PT, PT, PT, PT, 0x80, 0x8 ;  /* 0x000000000008781c */ /* 0x000fe40003f4f070 */
[----:B------:R-:W-:Y:S03]  /*d730*/  @!P0 PLOP3.LUT P2, PT, P1, PT, PT, 0x80, 0x8 ;  /* 0x000000000008881c */ /* 0x000fe60000f4f070 */
[----:B------:R3:W4:Y:S01]  /*d740*/  @!P0 LD.E.128 R28, desc[UR6][R18.64] ;  /* 0x00000006121c8980 */ /* 0x000722000c101d00 */
[--C-:B-----5:R-:W-:Y:S01]  /*d750*/  @!P0 HADD2.F32 R0, -RZ, R4.reuse.H0_H0 ;  /* 0x20000004ff008230 */ /* 0x120fe20000004100 */
[----:B--2---:R-:W-:Y:S01]  /*d760*/  @!P0 MOV R27, R33 ;  /* 0x00000021001b8202 */ /* 0x004fe20000000f00 */
[----:B------:R-:W-:Y:S02]  /*d770*/  @!P0 HADD2.F32 R2, -RZ, R4.H1_H1 ;  /* 0x30000004ff028230 */ /* 0x000fe40000004100 */
[--C-:B------:R-:W-:Y:S02]  /*d780*/  @!P0 HADD2.F32 R3, -RZ, R5.reuse.H0_H0 ;  /* 0x20000005ff038230 */ /* 0x100fe40000004100 */
[----:B------:R-:W-:Y:S02]  /*d790*/  @!P0 HADD2.F32 R4, -RZ, R5.H1_H1 ;  /* 0x30000005ff048230 */ /* 0x000fe40000004100 */
[----:B---3--:R-:W-:Y:S02]  /*d7a0*/  @!P0 HADD2.F32 R18, -RZ, R38.H0_H0 ;  /* 0x20000026ff128230 */ /* 0x008fe40000004100 */
[----:B------:R-:W-:Y:S02]  /*d7b0*/  @!P0 HADD2.F32 R5, -RZ, R6.H0_H0 ;  /* 0x20000006ff058230 */ /* 0x000fe40000004100 */
[--C-:B------:R-:W-:Y:S02]  /*d7c0*/  @!P0 HADD2.F32 R16, -RZ, R7.reuse.H0_H0 ;  /* 0x20000007ff108230 */ /* 0x100fe40000004100 */
[----:B------:R-:W-:Y:S01]  /*d7d0*/  @!P2 FADD.FTZ R18, -R18, -RZ ;  /* 0x800000ff1212a221 */ /* 0x000fe20000010100 */
[----:B------:R-:W-:Y:S02]  /*d7e0*/  @!P0 HADD2.F32 R17, -RZ, R7.H1_H1 ;  /* 0x30000007ff118230 */ /* 0x000fe40000004100 */
[----:B------:R-:W-:Y:S02]  /*d7f0*/  @!P0 HADD2.F32 R19, -RZ, R38.H1_H1 ;  /* 0x30000026ff138230 */ /* 0x000fe40000004100 */
[----:B------:R-:W-:Y:S01]  /*d800*/  @!P0 FMUL.FTZ R5, R5, R18 ;  /* 0x0000001205058220 */ /* 0x000fe20000410000 */
[----:B------:R-:W-:Y:S01]  /*d810*/  @!P0 HADD2.F32 R7, -RZ, R39.H0_H0 ;  /* 0x20000027ff078230 */ /* 0x000fe20000004100 */
[----:B------:R-:W-:Y:S01]  /*d820*/  @!P0 MOV R18, R32 ;  /* 0x0000002000128202 */ /* 0x000fe20000000f00 */
[----:B------:R-:W-:Y:S02]  /*d830*/  @!P0 HADD2.F32 R25, -RZ, R36.H0_H0 ;  /* 0x20000024ff198230 */ /* 0x000fe40000004100 */
[----:B------:R-:W-:Y:S01]  /*d840*/  @!P2 FADD.FTZ R19, -R19, -RZ ;  /* 0x800000ff1313a221 */ /* 0x000fe20000010100 */
[--C-:B------:R-:W-:Y:S02]  /*d850*/  @!P0 HADD2.F32 R21, -RZ, R37.reuse.H1_H1 ;  /* 0x30000025ff158230 */ /* 0x100fe40000004100 */
[----:B------:R-:W-:Y:S01]  /*d860*/  @!P2 FADD.FTZ R7, -R7, -RZ ;  /* 0x800000ff0707a221 */ /* 0x000fe20000010100 */
[----:B------:R-:W-:Y:S02]  /*d870*/  @!P0 HADD2.F32 R6, -RZ, R6.H1_H1 ;  /* 0x30000006ff068230 */ /* 0x000fe40000004100 */
[----:B------:R-:W-:Y:S01]  /*d880*/  @!P2 FADD.FTZ R25, -R25, -RZ ;  /* 0x800000ff1919a221 */ /* 0x000fe20000010100 */
[----:B------:R-:W-:Y:S02]  /*d890*/  @!P0 HADD2.F32 R23, -RZ, R36.H1_H1 ;  /* 0x30000024ff178230 */ /* 0x000fe40000004100 */
[----:B------:R-:W-:Y:S01]  /*d8a0*/  @!P0 FMUL.FTZ R7, R16, R7 ;  /* 0x0000000710078220 */ /* 0x000fe20000410000 */
[----:B------:R-:W-:Y:S02]  /*d8b0*/  @!P0 HADD2.F32 R20, -RZ, R37.H0_H0 ;  /* 0x20000025ff148230 */ /* 0x000fe40000004100 */
[----:B------:R-:W-:Y:S01]  /*d8c0*/  @!P2 FADD.FTZ R21, -R21, -RZ ;  /* 0x800000ff1515a221 */ /* 0x000fe20000010100 */
[----:B----4-:R-:W-:Y:S02]  /*d8d0*/  @!P0 HADD2.F32 R16, -RZ, R28.H0_H0 ;  /* 0x2000001cff108230 */ /* 0x010fe40000004100 */
[----:B------:R-:W-:Y:S01]  /*d8e0*/  @!P0 FMUL.FTZ R6, R6, R19 ;  /* 0x0000001306068220 */ /* 0x000fe20000410000 */
[----:B------:R-:W-:Y:S02]  /*d8f0*/  @!P0 HADD2.F32 R19, -RZ, R18.H0_H0 ;  /* 0x20000012ff138230 */ /* 0x000fe40000004100 */
[----:B------:R-:W-:Y:S01]  /*d900*/  @!P0 FMUL.FTZ R0, R0, R25 ;  /* 0x0000001900008220 */ /* 0x000fe20000410000 */
[----:B------:R-:W-:Y:S02]  /*d910*/  @!P0 HADD2.F32 R8, -RZ, R39.H1_H1 ;  /* 0x30000027ff088230 */ /* 0x000fe40000004100 */
[----:B------:R-:W-:Y:S01]  /*d920*/  @!P2 FADD.FTZ R23, -R23, -RZ ;  /* 0x800000ff1717a221 */ /* 0x000fe20000010100 */
[----:B------:R-:W-:Y:S02]  /*d930*/  @!P0 HADD2.F32 R22, -RZ, R29.H1_H1 ;  /* 0x3000001dff168230 */ /* 0x000fe40000004100 */
[----:B------:R-:W-:Y:S01]  /*d940*/  @!P2 FADD.FTZ R20, -R20, -RZ ;  /* 0x800000ff1414a221 */ /* 0x000fe20000010100 */
[----:B------:R-:W-:Y:S02]  /*d950*/  @!P0 HADD2.F32 R24, -RZ, R30.H1_H1 ;  /* 0x3000001eff188230 */ /* 0x000fe40000004100 */
[----:B------:R-:W-:Y:S01]  /*d960*/  @!P0 FMUL.FTZ R4, R4, R21 ;  /* 0x0000001504048220 */ /* 0x000fe20000410000 */
[----:B------:R-:W-:Y:S02]  /*d970*/  @!P0 HADD2.F32 R21, -RZ, R18.H1_H1 ;  /* 0x30000012ff158230 */ /* 0x000fe40000004100 */
[----:B------:R-:W-:Y:S01]  /*d980*/  @!P0 FFMA.FTZ R0, R19, R16, R0 ;  /* 0x0000001013008223 */ /* 0x000fe20000010000 */
[----:B------:R-:W-:Y:S01]  /*d990*/  @!P0 HADD2.F32 R18, -RZ, R28.H1_H1 ;  /* 0x3000001cff128230 */ /* 0x000fe20000004100 */
[----:B------:R-:W-:Y:S01]  /*d9a0*/  @!P0 MOV R28, R34 ;  /* 0x00000022001c8202 */ /* 0x000fe20000000f00 */
[--C-:B------:R-:W-:Y:S02]  /*d9b0*/  @!P0 HADD2.F32 R16, -RZ, R27.reuse.H0_H0 ;  /* 0x2000001bff108230 */ /* 0x100fe40000004100 */
[----:B------:R-:W-:Y:S01]  /*d9c0*/  @!P0 FMUL.FTZ R2, R2, R23 ;  /* 0x0000001702028220 */ /* 0x000fe20000410000 */
[----:B------:R-:W-:Y:S01]  /*d9d0*/  @!P0 FMUL.FTZ R3, R3, R20 ;  /* 0x0000001403038220 */ /* 0x000fe20000410000 */
[----:B------:R-:W-:Y:S01]  /*d9e0*/  @!P0 HADD2.F32 R19, -RZ, R27.H1_H1 ;  /* 0x3000001bff138230 */ /* 0x000fe20000004100 */
[----:B------:R-:W-:Y:S01]  /*d9f0*/  @!P0 MOV R27, R35 ;  /* 0x00000023001b8202 */ /* 0x000fe20000000f00 */
[----:B------:R-:W-:Y:S02]  /*da00*/  @!P0 HADD2.F32 R20, -RZ, R29.H0_H0 ;  /* 0x2000001dff148230 */ /* 0x000fe40000004100 */
[----:B------:R-:W-:Y:S01]  /*da10*/  @!P0 FFMA.FTZ R2, R21, R18, R2 ;  /* 0x0000001215028223 */ /* 0x000fe20000010002 */
[----:B------:R-:W-:Y:S02]  /*da20*/  @!P0 HADD2.F32 R23, -RZ, R30.H0_H0 ;  /* 0x2000001eff178230 */ /* 0x000fe40000004100 */
[----:B------:R-:W-:Y:S01]  /*da30*/  @!P2 FADD.FTZ R8, -R8, -RZ ;  /* 0x800000ff0808a221 */ /* 0x000fe20000010100 */
[--C-:B------:R-:W-:Y:S02]  /*da40*/  @!P0 HADD2.F32 R18, -RZ, R28.reuse.H0_H0 ;  /* 0x2000001cff128230 */ /* 0x100fe40000004100 */
[----:B------:R-:W-:Y:S01]  /*da50*/  @!P0 FFMA.FTZ R3, R16, R20, R3 ;  /* 0x0000001410038223 */ /* 0x000fe20000010003 */
[----:B------:R-:W-:Y:S01]  /*da60*/  @!P0 F2FP.F16.F32.PACK_AB R0, R2, R0 ;  /* 0x000000000200823e */ /* 0x000fe200000000ff */
[----:B------:R-:W-:Y:S02]  /*da70*/  @!P0 HADD2.F32 R21, -RZ, R28.H1_H1 ;  /* 0x3000001cff158230 */ /* 0x000fe40000004100 */
[----:B------:R-:W-:Y:S01]  /*da80*/  @!P0 FFMA.FTZ R4, R19, R22, R4 ;  /* 0x0000001613048223 */ /* 0x000fe20000010004 */
[----:B------:R-:W-:Y:S01]  /*da90*/  @!P0 HADD2.F32 R25, -RZ, R31.H0_H0 ;  /* 0x2000001fff198230 */ /* 0x000fe20000004100 */
[----:B------:R-:W-:Y:S01]  /*daa0*/  @!P0 MOV R32, R0 ;  /* 0x0000000000208202 */ /* 0x000fe20000000f00 */
[----:B------:R-:W-:Y:S02]  /*dab0*/  @!P0 HADD2.F32 R16, -RZ, R27.H0_H0 ;  /* 0x2000001bff108230 */ /* 0x000fe40000004100 */
[----:B------:R-:W-:Y:S01]  /*dac0*/  @!P0 FMUL.FTZ R8, R17, R8 ;  /* 0x0000000811088220 */ /* 0x000fe20000410000 */
[----:B------:R-:W-:Y:S01]  /*dad0*/  @!P0 F2FP.F16.F32.PACK_AB R3, R4, R3 ;  /* 0x000000030403823e */ /* 0x000fe200000000ff */
[----:B------:R-:W-:Y:S02]  /*dae0*/  @!P0 HADD2.F32 R26, -RZ, R31.H1_H1 ;  /* 0x3000001fff1a8230 */ /* 0x000fe40000004100 */
[----:B------:R-:W-:Y:S01]  /*daf0*/  @!P0 FFMA.FTZ R5, R18, R23, R5 ;  /* 0x0000001712058223 */ /* 0x000fe20000010005 */
[----:B------:R-:W-:Y:S01]  /*db00*/  @!P0 HADD2.F32 R19, -RZ, R27.H1_H1 ;  /* 0x3000001bff138230 */ /* 0x000fe20000004100 */
[----:B------:R-:W-:Y:S01]  /*db10*/  @!P0 MOV R33, R3 ;  /* 0x0000000300218202 */ /* 0x000fe20000000f00 */
[----:B------:R-:W-:Y:S01]  /*db20*/  @!P0 FFMA.FTZ R6, R21, R24, R6 ;  /* 0x0000001815068223 */ /* 0x000fe20000010006 */
[----:B------:R-:W-:Y:S01]  /*db30*/  @!P0 FFMA.FTZ R7, R16, R25, R7 ;  /* 0x0000001910078223 */ /* 0x000fe20000010007 */
[----:B------:R-:W-:Y:S02]  /*db40*/  IMAD R21, R227, 0x1c0, RZ ;  /* 0x000001c0e3157824 */ /* 0x000fe400078e02ff */
[----:B------:R-:W-:Y:S01]  /*db50*/  @!P0 FFMA.FTZ R8, R19, R26, R8 ;  /* 0x0000001a13088223 */ /* 0x000fe20000010008 */
[----:B------:R-:W-:Y:S02]  /*db60*/  @!P0 F2FP.F16.F32.PACK_AB R5, R6, R5 ;  /* 0x000000050605823e */ /* 0x000fe400000000ff */
[----:B------:R-:W-:Y:S02]  /*db70*/  IADD3 R183, PT, PT, R21, R183, RZ ;  /* 0x000000b715b77210 */ /* 0x000fe40007ffe0ff */
[----:B------:R-:W-:Y:S02]  /*db80*/  @!P0 F2FP.F16.F32.PACK_AB R8, R8, R7 ;  /* 0x000000070808823e */ /* 0x000fe400000000ff */
[----:B------:R-:W-:Y:S02]  /*db90*/  @!P0 MOV R34, R5 ;  /* 0x0000000500228202 */ /* 0x000fe40000000f00 */
[----:B------:R-:W-:Y:S05]  /*dba0*/  @!P0 MOV R35, R8 ;  /* 0x0000000800238202 */ /* 0x000fea0000000f00 */
[----:B------:R1:W-:Y:S02]  /*dbb0*/  ST.E.128 desc[UR6][R182.64], R32 ;  /* 0x00000020b6007985 */ /* 0x0003e4000c101d06 */
.L_x_4714:
[----:B------:R-:W-:Y:S05]  /*dbc0*/  BSYNC.RECONVERGENT B0 ;  /* 0x0000000000007941 */ /* 0x000fea0003800200 */
.L_x_4713:
[----:B------:R-:W5:Y:S02]  /*dbd0*/  LD.E R3, desc[UR6][R164.64+0xd0] ;  /* 0x0000d006a4037980 */ /* 0x000f64000c101900 */
[----:B-----5:R-:W-:Y:S05]  /*dbe0*/  IMAD.U32 R3, R3, -0x80, RZ ;  /* 0xffffff8003037824 */ /* 0x020fea00078e00ff */
[C---:B------:R-:W-:Y:S02]  /*dbf0*/  LEA R102, P1, R3.reuse, R102, 0x1 ;  /* 0x0000006603667211 */ /* 0x040fe400078208ff */
[C---:B------:R-:W-:Y:S02]  /*dc00*/  LEA R100, P0, R3.reuse, R100, 0x1 ;  /* 0x0000006403647211 */ /* 0x040fe400078008ff */
[C---:B------:R-:W-:Y:S02]  /*dc10*/  LEA.HI.X.SX32 R103, R3.reuse, R103, 0x1, P1 ;  /* 0x0000006703677211 */ /* 0x040fe400008f0eff */
[----:B------:R-:W-:Y:S09]  /*dc20*/  LEA.HI.X.SX32 R101, R3, R101, 0x1, P0 ;  /* 0x0000006503657211 */ /* 0x000ff200000f0eff */
.L_x_4649:
[----:B------:R-:W-:Y:S05]  /*dc30*/  BSYNC.RECONVERGENT B1 ;  /* 0x0000000000017941 */ /* 0x000fea0003800200 */
.L_x_4647:
        /* <DEDUP_REMOVED lines=30> */
[----:B----4-:R-:W3:Y:S06]  /*de20*/  LD.E.64 R22, desc[UR6][R164.64+0x40] ;  /* 0x00004006a4167980 */ /* 0x010eec000c101b00 */
[----:B------:R-:W4:Y:S01]  /*de30*/  LD.E.64 R20, desc[UR6][R164.64+0x20] ;  /* 0x00002006a4147980 */ /* 0x000f22000c101b00 */
[----:B--2---:R-:W-:Y:S04]  /*de40*/  IABS R17, R3 ;  /* 0x0000000300117213 */ /* 0x004fe80000000000 */
[----:B------:R-:W1:Y:S10]  /*de50*/  I2F.RP R7, R17 ;  /* 0x0000001100077306 */ /* 0x000e740000209400 */
[----:B-1----:R-:W1:Y:S02]  /*de60*/  MUFU.RCP R0, R7 ;  /* 0x0000000700007308 */ /* 0x002e640000001000 */
[----:B-1----:R-:W-:Y:S01]  /*de70*/  VIADD R6, R0, 0xffffffe ;  /* 0x0ffffffe00067836 */ /* 0x002fe20000000000 */
[----:B------:R-:W-:Y:S07]  /*de80*/  IABS R0, R116 ;  /* 0x0000007400007213 */ /* 0x000fee0000000000 */
[----:B------:R-:W1:Y:S02]  /*de90*/  F2I.FTZ.U32.TRUNC.NTZ R19, R6 ;  /* 0x0000000600137305 */ /* 0x000e64000021f000 */
[--C-:B-1----:R-:W-:Y:S04]  /*dea0*/  IMAD.MOV R2, RZ, RZ, -R19.reuse ;  /* 0x000000ffff027224 */ /* 0x102fe800078e0a13 */
[----:B------:R-:W-:Y:S01]  /*deb0*/  IMAD R5, R2, R17, RZ ;  /* 0x0000001102057224 */ /* 0x000fe200078e02ff */
[----:B------:R-:W-:Y:S03]  /*dec0*/  IABS R2, R3 ;  /* 0x0000000300027213 */ /* 0x000fe60000000000 */
[----:B------:R-:W-:Y:S02]  /*ded0*/  IMAD.HI.U32 R5, R19, R5, R18 ;  /* 0x0000000513057227 */ /* 0x000fe400078e0012 */
[----:B------:R-:W2:Y:S02]  /*dee0*/  LD.E.64 R18, desc[UR6][R164.64+0x28] ;  /* 0x00002806a4127980 */ /* 0x000ea4000c101b00 */
[----:B------:R-:W-:Y:S02]  /*def0*/  IMAD.MOV R2, RZ, RZ, -R2 ;  /* 0x000000ffff027224 */ /* 0x000fe400078e0a02 */
[C---:B------:R-:W-:Y:S04]  /*df00*/  IMAD.HI.U32 R7, R5.reuse, R0, RZ ;  /* 0x0000000005077227 */ /* 0x040fe800078e00ff */
[----:B------:R-:W-:Y:S04]  /*df10*/  IMAD.HI.U32 R5, R5, R4, RZ ;  /* 0x0000000405057227 */ /* 0x000fe800078e00ff */
[-C--:B------:R-:W-:Y:S02]  /*df20*/  IMAD R0, R7, R2.reuse, R0 ;  /* 0x0000000207007224 */ /* 0x080fe400078e0200 */
[----:B------:R-:W-:Y:S01]  /*df30*/  IMAD R4, R5, R2, R4 ;  /* 0x0000000205047224 */ /* 0x000fe200078e0204 */
[-C--:B------:R-:W-:Y:S02]  /*df40*/  LOP3.LUT R2, R160, R3.reuse, RZ, 0x3c, !PT ;  /* 0x00000003a0027212 */ /* 0x080fe400078e3cff */
[C---:B------:R-:W-:Y:S02]  /*df50*/  ISETP.GT.U32.AND P0, PT, R17.reuse, R0, PT ;  /* 0x000000001100720c */ /* 0x040fe40003f04070 */
[----:B------:R-:W-:Y:S02]  /*df60*/  ISETP.GT.U32.AND P1, PT, R17, R4, PT ;  /* 0x000000041100720c */ /* 0x000fe40003f24070 */
[----:B------:R-:W-:Y:S02]  /*df70*/  ISETP.GE.AND P5, PT, R2, RZ, PT ;  /* 0x000000ff0200720c */ /* 0x000fe40003fa6270 */
[----:B------:R-:W-:Y:S07]  /*df80*/  LOP3.LUT R2, RZ, R3, RZ, 0x33, !PT ;  /* 0x00000003ff027212 */ /* 0x000fee00078e33ff */
[----:B------:R-:W-:Y:S02]  /*df90*/  @!P0 IMAD.IADD R0, R0, 0x1, -R17 ;  /* 0x0000000100008824 */ /* 0x000fe400078e0a11 */
[----:B------:R-:W-:Y:S01]  /*dfa0*/  @!P0 VIADD R7, R7, 0x1 ;  /* 0x0000000107078836 */ /* 0x000fe20000000000 */
[-C--:B------:R-:W-:Y:S01]  /*dfb0*/  @!P1 IADD3 R4, PT, PT, R4, -R17.reuse, RZ ;  /* 0x8000001104049210 */ /* 0x080fe20007ffe0ff */
[----:B------:R-:W-:Y:S01]  /*dfc0*/  @!P1 VIADD R5, R5, 0x1 ;  /* 0x0000000105059836 */ /* 0x000fe20000000000 */
[-C--:B------:R-:W-:Y:S02]  /*dfd0*/  ISETP.GE.U32.AND P2, PT, R0, R17.reuse, PT ;  /* 0x000000110000720c */ /* 0x080fe40003f46070 */
[----:B------:R-:W-:Y:S02]  /*dfe0*/  ISETP.GE.U32.AND P3, PT, R4, R17, PT ;  /* 0x000000110400720c */ /* 0x000fe40003f66070 */
[----:B------:R-:W-:Y:S01]  /*dff0*/  LOP3.LUT R0, R116, R3, RZ, 0x3c, !PT ;  /* 0x0000000374007212 */ /* 0x000fe200078e3cff */
[----:B------:R-:W5:Y:S01]  /*e000*/  LD.E.64 R16, desc[UR6][R164.64+0x38] ;  /* 0x00003806a4107980 */ /* 0x000f62000c101b00 */
[----:B------:R-:W-:Y:S02]  /*e010*/  ISETP.NE.AND P0, PT, R3, RZ, PT ;  /* 0x000000ff0300720c */ /* 0x000fe40003f05270 */
[----:B------:R-:W-:Y:S05]  /*e020*/  ISETP.GE.AND P4, PT, R0, RZ, PT ;  /* 0x000000ff0000720c */ /* 0x000fea0003f86270 */
[----:B------:R-:W-:Y:S02]  /*e030*/  @P2 IADD3 R7, PT, PT, R7, 0x1, RZ ;  /* 0x0000000107072810 */ /* 0x000fe40007ffe0ff */
[----:B------:R-:W-:Y:S05]  /*e040*/  @P3 VIADD R5, R5, 0x1 ;  /* 0x0000000105053836 */ /* 0x000fea0000000000 */
[----:B------:R-:W-:Y:S01]  /*e050*/  @!P5 IADD3 R5, PT, PT, -R5, RZ, RZ ;  /* 0x000000ff0505d210 */ /* 0x000fe20007ffe1ff */
[----:B------:R-:W-:Y:S03]  /*e060*/  @!P4 IMAD.MOV R7, RZ, RZ, -R7 ;  /* 0x000000ffff07c224 */ /* 0x000fe600078e0a07 */
[C---:B------:R-:W-:Y:S02]  /*e070*/  SEL R5, R2.reuse, R5, !P0 ;  /* 0x0000000502057207 */ /* 0x040fe40004000000 */
[----:B------:R-:W-:Y:S02]  /*e080*/  SEL R0, R2, R7, !P0 ;  /* 0x0000000702007207 */ /* 0x000fe40004000000 */
[CC--:B------:R-:W-:Y:S02]  /*e090*/  LEA R24, P0, R5.reuse, R242.reuse, 0x2 ;  /* 0x000000f205187211 */ /* 0x0c0fe400078010ff */
[C---:B------:R-:W-:Y:S02]  /*e0a0*/  LEA R26, P1, R0.reuse, R242, 0x2 ;  /* 0x000000f2001a7211 */ /* 0x040fe400078210ff */
[CC--:B------:R-:W-:Y:S02]  /*e0b0*/  LEA.HI.X.SX32 R25, R5.reuse, R243.reuse, 0x2, P0 ;  /* 0x000000f305197211 */ /* 0x0c0fe400000f16ff */
[----:B------:R-:W-:Y:S01]  /*e0c0*/  LEA.HI.X.SX32 R27, R0, R243, 0x2, P1 ;  /* 0x000000f3001b7211 */ /* 0x000fe200008f16ff */
[----:B------:R-:W-:Y:S02]  /*e0d0*/  IMAD.IADD R0, R5, 0x1, -R0 ;  /* 0x0000000105007824 */ /* 0x000fe400078e0a00 */
[----:B------:R1:W4:Y:S02]  /*e0e0*/  LD.E R2, desc[UR6][R24.64] ;  /* 0x0000000618027980 */ /* 0x000324000c101900 */
[----:B------:R-:W-:Y:S02]  /*e0f0*/  IMAD R0, R0, R3, -0x100 ;  /* 0xffffff0000007424 */ /* 0x000fe400078e0203 */
[----:B------:R-:W4:Y:S02]  /*e100*/  LD.E R7, desc[UR6][R26.64] ;  /* 0x000000061a077980 */ /* 0x000f24000c101900 */
[----:B---3--:R-:W-:Y:S01]  /*e110*/  IMAD R5, R23, R0, RZ ;  /* 0x0000000017057224 */ /* 0x008fe200078e02ff */
[----:B------:R-:W-:Y:S05]  /*e120*/  SHF.R.S32.HI R4, RZ, 0x1f, R0 ;  /* 0x0000001fff047819 */ /* 0x000fea0000011400 */
[C---:B------:R-:W-:Y:S02]  /*e130*/  IMAD R5, R22.reuse, R4, R5 ;  /* 0x0000000416057224 */ /* 0x040fe400078e0205 */
[----:B-1----:R-:W-:Y:S04]  /*e140*/  IMAD.WIDE.U32 R24, R22, R0, RZ ;  /* 0x0000000016187225 */ /* 0x002fe800078e00ff */
[----:B----4-:R-:W-:Y:S04]  /*e150*/  IMAD.IADD R6, R7, 0x1, -R2 ;  /* 0x0000000107067824 */ /* 0x010fe800078e0a02 */
[-C--:B------:R-:W-:Y:S01]  /*e160*/  IMAD R2, R21, R6.reuse, RZ ;  /* 0x0000000615027224 */ /* 0x080fe200078e02ff */
[----:B------:R-:W-:Y:S01]  /*e170*/  SHF.R.S32.HI R7, RZ, 0x1f, R6 ;  /* 0x0000001fff077819 */ /* 0x000fe20000011406 */
[C---:B------:R-:W-:Y:S01]  /*e180*/  IMAD.WIDE.U32 R22, R20.reuse, R6, RZ ;  /* 0x0000000614167225 */ /* 0x040fe200078e00ff */
[----:B------:R-:W-:Y:S03]  /*e190*/  IADD3 R21, PT, PT, R25, R5, RZ ;  /* 0x0000000519157210 */ /* 0x000fe60007ffe0ff */
[-C--:B------:R-:W-:Y:S01]  /*e1a0*/  IMAD R2, R20, R7.reuse, R2 ;  /* 0x0000000714027224 */ /* 0x080fe200078e0202 */
[----:B------:R-:W-:Y:S01]  /*e1b0*/  MOV R20, R24 ;  /* 0x0000001800147202 */ /* 0x000fe20000000f00 */
[----:B-----5:R-:W-:Y:S02]  /*e1c0*/  IMAD R5, R17, R0, RZ ;  /* 0x0000000011057224 */ /* 0x020fe400078e02ff */
[----:B------:R-:W-:Y:S02]  /*e1d0*/  IMAD.IADD R23, R23, 0x1, R2 ;  /* 0x0000000117177824 */ /* 0x000fe400078e0202 */
[----:B--2---:R-:W-:Y:S04]  /*e1e0*/  IMAD.WIDE.U32 R20, R6, R18, R20 ;  /* 0x0000001206147225 */ /* 0x004fe800078e0014 */
[----:B------:R-:W-:Y:S01]  /*e1f0*/  IMAD R6, R19, R6, RZ ;  /* 0x0000000613067224 */ /* 0x000fe200078e02ff */
[----:B------:R-:W-:Y:S01]  /*e200*/  LEA R106, P1, R20, R106, 0x1 ;  /* 0x0000006a146a7211 */ /* 0x000fe200078208ff */
        /* <DEDUP_REMOVED lines=8> */
.L_x_4716:
[----:B------:R-:W-:Y:S05]  /*e290*/  BSYNC.RECONVERGENT B0 ;  /* 0x0000000000007941 */ /* 0x000fea0003800200 */
.L_x_4715:
[----:B------:R-:W-:Y:S11]  /*e2a0*/  ISETP.GT.AND P0, PT, R117, R76, PT ;  /* 0x0000004c7500720c */ /* 0x000ff60003f04270 */
[----:B------:R-:W-:Y:S02]  /*e2b0*/  @!UPT UIADD3 URZ, UPT, UPT, URZ, URZ, URZ ;  /* 0x000000fffffff290 */ /* 0x000fe4000fffe0ff */
[----:B------:R-:W-:Y:S05]  /*e2c0*/  @P0 BRA `(.L_x_4717) ;  /* 0xffffff4400500947 */ /* 0x000fea000383ffff */
.L_x_4646:
        /* <DEDUP_REMOVED lines=19> */
.L_x_4722:
[----:B------:R2:W-:Y:S02]  /*e400*/  STS.128 [R62], RZ ;  /* 0x000000ff3e007388 */ /* 0x0005e40000000c00 */
.L_x_4721:
[----:B------:R-:W-:Y:S05]  /*e410*/  BSYNC.RECONVERGENT B0 ;  /* 0x0000000000007941 */ /* 0x000fea0003800200 */
.L_x_4720:
[C---:B------:R-:W-:Y:S01]  /*e420*/  VIADD R24, R166.reuse, 0x10 ;  /* 0x00000010a6187836 */ /* 0x040fe20000000000 */
[C---:B------:R-:W-:Y:S01]  /*e430*/  LEA R2, P0, R31.reuse, R162, 0x1 ;  /* 0x000000a21f027211 */ /* 0x040fe200078008ff */
        /* <DEDUP_REMOVED lines=15> */
.L_x_4724:
[----:B------:R-:W-:Y:S05]  /*e530*/  BSYNC.RECONVERGENT B0 ;  /* 0x0000000000007941 */ /* 0x000fea0003800200 */
.L_x_4723:
        /* <DEDUP_REMOVED lines=11> */
.L_x_4726:
[----:B------:R-:W-:Y:S05]  /*e5f0*/  BSYNC.RECONVERGENT B0 ;  /* 0x0000000000007941 */ /* 0x000fea0003800200 */
.L_x_4725:
[----:B------:R-:W-:Y:S05]  /*e600*/  @P3 BRA `(.L_x_4727) ;  /* 0x0000002400f43947 */ /* 0x000fea0003800000 */
[----:B-----5:R-:W-:-:S13]  /*e610*/  ISETP.GE.AND P0, PT, R12, R239, PT ;  /* 0x000000ef0c00720c */ /* 0x020fda0003f06270 */
[----:B------:R1:W-:Y:S01]  /*e620*/  @P0 STS.128 [R62+0x1800], RZ ;  /* 0x001800ff3e000388 */ /* 0x0003e20000000c00 */
        /* <DEDUP_REMOVED lines=8> */
.L_x_4719:
[----:B------:R-:W2:Y:S04]  /*e6b0*/  LD.E.64 R4, desc[UR6][R164.64+0xf0] ;  /* 0x0000f006a4047980 */ /* 0x000ea8000c101b00 */
[----:B------:R-:W3:Y:S04]  /*e6c0*/  LD.E.U8 R0, desc[UR6][R164.64+0x1b3] ;  /* 0x0001b306a4007980 */ /* 0x000ee8000c101100 */
[----:B------:R1:W5:Y:S04]  /*e6d0*/  LD.E.64 R26, desc[UR6][R164.64+0x148] ;  /* 0x00014806a41a7980 */ /* 0x000368000c101b00 */
[----:B------:R1:W5:Y:S01]  /*e6e0*/  LD.E.64 R28, desc[UR6][R164.64+0x150] ;  /* 0x00015006a41c7980 */ /* 0x000362000c101b00 */
[----:B--2---:R-:W-:-:S04]  /*e6f0*/  ISETP.NE.U32.AND P0, PT, R4, RZ, PT ;  /* 0x000000ff0400720c */ /* 0x004fc80003f05070 */
[----:B------:R-:W-:-:S13]  /*e700*/  ISETP.NE.AND.EX P0, PT, R5, RZ, PT, P0 ;  /* 0x000000ff0500720c */ /* 0x000fda0003f05300 */
[----:B------:R-:W-:-:S05]  /*e710*/  @P0 IADD3 R6, P1, PT, R4, R71, RZ ;  /* 0x0000004704060210 */ /* 0x000fca0007f3e0ff */
[----:B------:R-:W-:Y:S02]  /*e720*/  @P0 IMAD.X R7, R5, 0x1, R70, P1 ;  /* 0x0000000105070824 */ /* 0x000fe400008e0646 */
[----:B------:R-:W-:-:S06]  /*e730*/  IMAD.MOV.U32 R5, RZ, RZ, RZ ;  /* 0x000000ffff057224 */ /* 0x000fcc00078e00ff */
[----:B------:R-:W2:Y:S01]  /*e740*/  @P0 LD.E R5, desc[UR6][R6.64] ;  /* 0x0000000606050980 */ /* 0x000ea2000c101900 */
[----:B------:R-:W-:Y:S01]  /*e750*/  LEA.HI R33, R3, R3, RZ, 0x1 ;  /* 0x0000000303217211 */ /* 0x000fe200078f08ff */
[----:B------:R-:W-:-:S03]  /*e760*/  IMAD.SHL.U32 R2, R59, 0x4, RZ ;  /* 0x000000043b027824 */ /* 0x000fc600078e00ff */
[----:B------:R-:W-:Y:S02]  /*e770*/  SHF.R.S32.HI R33, RZ, 0x1, R33 ;  /* 0x00000001ff217819 */ /* 0x000fe40000011421 */
[----:B---3--:R-:W-:Y:S02]  /*e780*/  ISETP.NE.AND P2, PT, R0, RZ, PT ;  /* 0x000000ff0000720c */ /* 0x008fe40003f45270 */
[----:B------:R-:W-:Y:S01]  /*e790*/  LOP3.LUT R2, R2, 0x1c, RZ, 0xc0, !PT ;  /* 0x0000001c02027812 */ /* 0x000fe200078ec0ff */
[----:B--2---:R-:W-:-:S04]  /*e7a0*/  IMAD.IADD R4, R68, 0x1, R5 ;  /* 0x0000000144047824 */ /* 0x004fc800078e0205 */
[----:B------:R-:W-:-:S05]  /*e7b0*/  IMAD R4, R4, R33, RZ ;  /* 0x0000002104047224 */ /* 0x000fca00078e02ff */
[----:B------:R-:W-:-:S04]  /*e7c0*/  IADD3 R5, P1, PT, R2, R4, RZ ;  /* 0x0000000402057210 */ /* 0x000fc80007f3e0ff */
[----:B------:R-:W-:Y:S02]  /*e7d0*/  IADD3 R2, P0, PT, R2, R5, RZ ;  /* 0x0000000502027210 */ /* 0x000fe40007f1e0ff */
[----:B------:R-:W-:-:S05]  /*e7e0*/  LEA.HI.X.SX32 R4, R4, RZ, 0x1, P1 ;  /* 0x000000ff04047211 */ /* 0x000fca00008f0eff */
[----:B------:R-:W-:Y:S01]  /*e7f0*/  IMAD.X R0, RZ, RZ, R4, P0 ;  /* 0x000000ffff007224 */ /* 0x000fe200000e0604 */
[----:B-1----:R-:W-:Y:S06]  /*e800*/  @!P2 BRA `(.L_x_4728) ;  /* 0x0000000c0098a947 */ /* 0x002fec0003800000 */
[----:B------:R1:W5:Y:S01]  /*e810*/  LD.E R15, desc[UR6][R164.64+0xc0] ;  /* 0x0000c006a40f7980 */ /* 0x000362000c101900 */
[----:B------:R-:W-:Y:S01]  /*e820*/  IMAD.IADD R73, R238, 0x1, -R73 ;  /* 0x00000001ee497824 */ /* 0x000fe200078e0a49 */
[----:B------:R-:W-:Y:S01]  /*e830*/  BSSY.RECONVERGENT B1, `(.L_x_4729) ;  /* 0x000003d000017945 */ /* 0x000fe20003800200 */
[C---:B------:R-:W-:Y:S01]  /*e840*/  IMAD.SHL.U32 R19, R5.reuse, 0x2, RZ ;  /* 0x0000000205137824 */ /* 0x040fe200078e00ff */
[----:B------:R-:W-:Y:S02]  /*e850*/  SHF.L.U64.HI R5, R5, 0x1, R4 ;  /* 0x0000000105057819 */ /* 0x000fe40000010204 */
[----:B------:R-:W-:Y:S02]  /*e860*/  ISETP.GE.AND P2, PT, R166, R73, PT ;  /* 0x00000049a600720c */ /* 0x000fe40003f46270 */
[-C--:B-----5:R-:W-:Y:S02]  /*e870*/  IADD3 R16, P1, PT, R26, R19.reuse, RZ ;  /* 0x000000131a107210 */ /* 0x0a0fe40007f3e0ff */
[----:B------:R-:W-:-:S03]  /*e880*/  IADD3 R18, P0, PT, R28, R19, RZ ;  /* 0x000000131c127210 */ /* 0x000fc60007f1e0ff */
        /* <DEDUP_REMOVED lines=13> */
[----:B----45:R-:W-:Y:S01]  /*e960*/  MOV R20, R10 ;  /* 0x0000000a00147202 */ /* 0x030fe20000000f00 */
[--C-:B------:R-:W-:Y:S02]  /*e970*/  HADD2.F32 R21, -RZ, R9.reuse.H0_H0 ;  /* 0x20000009ff157230 */ /* 0x100fe40000004100 */
[----:B------:R-:W-:Y:S02]  /*e980*/  HADD2.F32 R25, -RZ, R9.H1_H1 ;  /* 0x30000009ff197230 */ /* 0x000fe40000004100 */
[----:B------:R-:W-:-:S02]  /*e990*/  HADD2.F32 R14, -RZ, R11.H1_H1 ;  /* 0x3000000bff0e7230 */ /* 0x000fc40000004100 */
[----:B------:R-:W-:Y:S02]  /*e9a0*/  HADD2.F32 R23, -RZ, R11.H0_H0 ;  /* 0x2000000bff177230 */ /* 0x000fe40000004100 */
[----:B--2---:R-:W-:Y:S02]  /*e9b0*/  HADD2.F32 R2, -RZ, R4.H1_H1 ;  /* 0x30000004ff027230 */ /* 0x004fe40000004100 */
[----:B------:R-:W-:Y:S02]  /*e9c0*/  HADD2.F32 R0, -RZ, R5.H1_H1 ;  /* 0x30000005ff007230 */ /* 0x000fe40000004100 */
[--C-:B---3--:R-:W-:Y:S02]  /*e9d0*/  HADD2.F32 R10, -RZ, R6.reuse.H1_H1 ;  /* 0x30000006ff0a7230 */ /* 0x108fe40000004100 */
[----:B------:R-:W-:Y:S01]  /*e9e0*/  FMUL.FTZ R24, R25, R2 ;  /* 0x0000000219187220 */ /* 0x000fe20000410000 */
[----:B------:R-:W-:Y:S02]  /*e9f0*/  HADD2.F32 R9, -RZ, R7.H1_H1 ;  /* 0x30000007ff097230 */ /* 0x000fe40000004100 */
[----:B------:R-:W-:Y:S01]  /*ea00*/  FMUL.FTZ R22, R14, R0 ;  /* 0x000000000e167220 */ /* 0x000fe20000410000 */
[----:B------:R-:W-:-:S02]  /*ea10*/  HADD2.F32 R6, -RZ, R6.H0_H0 ;  /* 0x20000006ff067230 */ /* 0x000fc40000004100 */
[----:B------:R-:W-:Y:S01]  /*ea20*/  FMUL.FTZ R11, R25, R10 ;  /* 0x0000000a190b7220 */ /* 0x000fe20000410000 */
[----:B------:R-:W-:Y:S02]  /*ea30*/  HADD2.F32 R4, -RZ, R4.H0_H0 ;  /* 0x20000004ff047230 */ /* 0x000fe40000004100 */
[-C--:B------:R-:W-:Y:S01]  /*ea40*/  FMUL.FTZ R25, R14, R9.reuse ;  /* 0x000000090e197220 */ /* 0x080fe20000410000 */
[----:B------:R-:W-:Y:S01]  /*ea50*/  FFMA.FTZ R22, R23, R9, -R22 ;  /* 0x0000000917167223 */ /* 0x000fe20000010816 */
[----:B------:R-:W-:Y:S02]  /*ea60*/  HADD2.F32 R9, -RZ, R8.H1_H1 ;  /* 0x30000008ff097230 */ /* 0x000fe40000004100 */
[----:B------:R-:W-:Y:S01]  /*ea70*/  FFMA.FTZ R11, R21, R2, R11 ;  /* 0x00000002150b7223 */ /* 0x000fe2000001000b */
[----:B------:R-:W-:Y:S01]  /*ea80*/  FFMA.FTZ R25, R23, R0, R25 ;  /* 0x0000000017197223 */ /* 0x000fe20000010019 */
[----:B------:R-:W-:Y:S02]  /*ea90*/  HADD2.F32 R5, -RZ, R5.H0_H0 ;  /* 0x20000005ff057230 */ /* 0x000fe40000004100 */
[----:B------:R-:W-:Y:S01]  /*eaa0*/  FFMA.FTZ R24, R21, R10, -R24 ;  /* 0x0000000a15187223 */ /* 0x000fe20000010818 */
[----:B------:R-:W-:-:S02]  /*eab0*/  HADD2.F32 R0, -RZ, R20.H1_H1 ;  /* 0x30000014ff007230 */ /* 0x000fc40000004100 */
[C---:B------:R-:W-:Y:S01]  /*eac0*/  FMUL.FTZ R2, R9.reuse, R4 ;  /* 0x0000000409027220 */ /* 0x040fe20000410000 */
[----:B------:R-:W-:Y:S02]  /*ead0*/  HADD2.F32 R7, -RZ, R7.H0_H0 ;  /* 0x20000007ff077230 */ /* 0x000fe40000004100 */
[----:B------:R-:W-:Y:S01]  /*eae0*/  FMUL.FTZ R23, R9, R6 ;  /* 0x0000000609177220 */ /* 0x000fe20000410000 */
[----:B------:R-:W-:Y:S02]  /*eaf0*/  HADD2.F32 R20, -RZ, R20.H0_H0 ;  /* 0x20000014ff147230 */ /* 0x000fe40000004100 */
[C---:B------:R-:W-:Y:S01]  /*eb00*/  FMUL.FTZ R9, R0.reuse, R5 ;  /* 0x0000000500097220 */ /* 0x040fe20000410000 */
[----:B------:R-:W-:Y:S02]  /*eb10*/  HADD2.F32 R21, -RZ, R8.H0_H0 ;  /* 0x20000008ff157230 */ /* 0x000fe40000004100 */
[-C--:B------:R-:W-:Y:S01]  /*eb20*/  FMUL.FTZ R0, R0, R7.reuse ;  /* 0x0000000700007220 */ /* 0x080fe20000410000 */
[----:B------:R-:W-:Y:S01]  /*eb30*/  F2FP.F16.F32.PACK_AB R24, R11, R24 ;  /* 0x000000180b18723e */ /* 0x000fe200000000ff */
[C---:B------:R-:W-:Y:S01]  /*eb40*/  FFMA.FTZ R9, R20.reuse, R7, -R9 ;  /* 0x0000000714097223 */ /* 0x040fe20000010809 */
[----:B------:R-:W-:Y:S01]  /*eb50*/  F2FP.F16.F32.PACK_AB R11, R25, R22 ;  /* 0x00000016190b723e */ /* 0x000fe200000000ff */
[----:B------:R-:W-:Y:S01]  /*eb60*/  FFMA.FTZ R0, R20, R5, R0 ;  /* 0x0000000514007223 */ /* 0x000fe20000010000 */
[C---:B------:R-:W-:Y:S01]  /*eb70*/  FFMA.FTZ R2, R21.reuse, R6, -R2 ;  /* 0x0000000615027223 */ /* 0x040fe20000010802 */
[----:B------:R-:W-:-:S03]  /*eb80*/  FFMA.FTZ R23, R21, R4, R23 ;  /* 0x0000000415177223 */ /* 0x000fc60000010017 */
[----:B------:R-:W-:Y:S02]  /*eb90*/  F2FP.F16.F32.PACK_AB R10, R0, R9 ;  /* 0x00000009000a723e */ /* 0x000fe400000000ff */
[----:B------:R-:W-:Y:S02]  /*eba0*/  F2FP.F16.F32.PACK_AB R8, R23, R2 ;  /* 0x000000021708723e */ /* 0x000fe400000000ff */
[----:B------:R-:W-:Y:S02]  /*ebb0*/  MOV R9, R24 ;  /* 0x0000001800097202 */ /* 0x000fe40000000f00 */
.L_x_4733:
[----:B------:R-:W-:Y:S05]  /*ebc0*/  BSYNC.RECONVERGENT B0 ;  /* 0x0000000000007941 */ /* 0x000fea0003800200 */
.L_x_4732:
[----:B-----5:R3:W-:Y:S01]  /*ebd0*/  STS.128 [R62], R8 ;  /* 0x000000083e007388 */ /* 0x0207e20000000c00 */
[----:B------:R-:W-:Y:S05]  /*ebe0*/  BRA `(.L_x_4730) ;  /* 0x0000000000047947 */ /* 0x000fea0003800000 */
.L_x_4731:
[----:B------:R2:W-:Y:S02]  /*ebf0*/  STS.128 [R62], RZ ;  /* 0x000000ff3e007388 */ /* 0x0005e40000000c00 */
.L_x_4730:
[----:B------:R-:W-:Y:S05]  /*ec00*/  BSYNC.RECONVERGENT B1 ;  /* 0x0000000000017941 */ /* 0x000fea0003800200 */
.L_x_4729:
[----:B------:R-:W-:Y:S01]  /*ec10*/  VIADD R24, R166, 0x10 ;  /* 0x00000010a6187836 */ /* 0x000fe20000000000 */
[C---:B----4-:R-:W-:Y:S01]  /*ec20*/  LEA R20, P0, R31.reuse, R162, 0x1 ;  /* 0x000000a21f147211 */ /* 0x050fe200078008ff */
        /* <DEDUP_REMOVED lines=13> */
[----:B-----5:R-:W-:Y:S01]  /*ed00*/  MOV R22, R10 ;  /* 0x0000000a00167202 */ /* 0x020fe20000000f00 */
[--C-:B------:R-:W-:Y:S02]  /*ed10*/  HADD2.F32 R23, -RZ, R9.reuse.H0_H0 ;  /* 0x20000009ff177230 */ /* 0x100fe40000004100 */
[----:B------:R-:W-:Y:S02]  /*ed20*/  HADD2.F32 R27, -RZ, R9.H1_H1 ;  /* 0x30000009ff1b7230 */ /* 0x000fe40000004100 */
[----:B------:R-:W-:-:S02]  /*ed30*/  HADD2.F32 R14, -RZ, R11.H1_H1 ;  /* 0x3000000bff0e7230 */ /* 0x000fc40000004100 */
[----:B------:R-:W-:Y:S02]  /*ed40*/  HADD2.F32 R25, -RZ, R11.H0_H0 ;  /* 0x2000000bff197230 */ /* 0x000fe40000004100 */
[----:B--2---:R-:W-:Y:S02]  /*ed50*/  HADD2.F32 R2, -RZ, R4.H1_H1 ;  /* 0x30000004ff027230 */ /* 0x004fe40000004100 */
[----:B------:R-:W-:Y:S02]  /*ed60*/  HADD2.F32 R0, -RZ, R5.H1_H1 ;  /* 0x30000005ff007230 */ /* 0x000fe40000004100 */
[--C-:B----4-:R-:W-:Y:S02]  /*ed70*/  HADD2.F32 R10, -RZ, R6.reuse.H1_H1 ;  /* 0x30000006ff0a7230 */ /* 0x110fe40000004100 */
        /* <DEDUP_REMOVED lines=30> */
.L_x_4737:
[----:B------:R-:W-:Y:S05]  /*ef60*/  BSYNC.RECONVERGENT B0 ;  /* 0x0000000000007941 */ /* 0x000fea0003800200 */
.L_x_4736:
[----:B-----5:R1:W-:Y:S02]  /*ef70*/  STS.128 [R62+0x800], R8 ;  /* 0x000800083e007388 */ /* 0x0203e40000000c00 */
.L_x_4735:
[----:B------:R-:W-:Y:S05]  /*ef80*/  BSYNC.RECONVERGENT B1 ;  /* 0x0000000000017941 */ /* 0x000fea0003800200 */
.L_x_4734:
        /* <DEDUP_REMOVED lines=15> */
[----:B-----5:R-:W-:Y:S01]  /*f080*/  MOV R22, R10 ;  /* 0x0000000a00167202 */ /* 0x020fe20000000f00 */
[--C-:B------:R-:W-:Y:S02]  /*f090*/  HADD2.F32 R23, -RZ, R9.reuse.H0_H0 ;  /* 0x20000009ff177230 */ /* 0x100fe40000004100 */
[----:B------:R-:W-:Y:S02]  /*f0a0*/  HADD2.F32 R27, -RZ, R9.H1_H1 ;  /* 0x30000009ff1b7230 */ /* 0x000fe40000004100 */
[----:B------:R-:W-:-:S02]  /*f0b0*/  HADD2.F32 R14, -RZ, R11.H1_H1 ;  /* 0x3000000bff0e7230 */ /* 0x000fc40000004100 */
[----:B------:R-:W-:Y:S02]  /*f0c0*/  HADD2.F32 R25, -RZ, R11.H0_H0 ;  /* 0x2000000bff197230 */ /* 0x000fe40000004100 */
[----:B---3--:R-:W-:Y:S02]  /*f0d0*/  HADD2.F32 R2, -RZ, R4.H1_H1 ;  /* 0x30000004ff027230 */ /* 0x008fe40000004100 */
[----:B------:R-:W-:Y:S02]  /*f0e0*/  HADD2.F32 R0, -RZ, R5.H1_H1 ;  /* 0x30000005ff007230 */ /* 0x000fe40000004100 */
[--C-:B--2---:R-:W-:Y:S02]  /*f0f0*/  HADD2.F32 R10, -RZ, R6.reuse.H1_H1 ;  /* 0x30000006ff0a7230 */ /* 0x104fe40000004100 */
        /* <DEDUP_REMOVED lines=30> */
.L_x_4741:
[----:B------:R-:W-:Y:S05]  /*f2e0*/  BSYNC.RECONVERGENT B0 ;  /* 0x0000000000007941 */ /* 0x000fea0003800200 */
.L_x_4740:
[----:B-----5:R1:W-:Y:S02]  /*f2f0*/  STS.128 [R62+0x1000], R8 ;  /* 0x001000083e007388 */ /* 0x0203e40000000c00 */
.L_x_4739:
[----:B------:R-:W-:Y:S05]  /*f300*/  BSYNC.RECONVERGENT B1 ;  /* 0x0000000000017941 */ /* 0x000fea0003800200 */
.L_x_4738:
        /* <DEDUP_REMOVED lines=13> */
[----:B------:R1:W2:Y:S01]  /*f3e0*/  LD.E.64 R4, desc[UR6][R16.64] ;  /* 0x0000000610047980 */ /* 0x0002a2000c101b00 */
[----:B-----5:R-:W-:Y:S01]  /*f3f0*/  MOV R14, R10 ;  /* 0x0000000a000e7202 */ /* 0x020fe20000000f00 */
[----:B------:R-:W-:Y:S02]  /*f400*/  HADD2.F32 R10, -RZ, R11.H1_H1 ;  /* 0x3000000bff0a7230 */ /* 0x000fe40000004100 */
[--C-:B------:R-:W-:Y:S02]  /*f410*/  HADD2.F32 R15, -RZ, R9.reuse.H0_H0 ;  /* 0x20000009ff0f7230 */ /* 0x100fe40000004100 */
[----:B------:R-:W-:-:S02]  /*f420*/  HADD2.F32 R20, -RZ, R9.H1_H1 ;  /* 0x30000009ff147230 */ /* 0x000fc40000004100 */
[----:B-1----:R-:W-:Y:S02]  /*f430*/  HADD2.F32 R17, -RZ, R11.H0_H0 ;  /* 0x2000000bff117230 */ /* 0x002fe40000004100 */
[----:B---3--:R-:W-:Y:S02]  /*f440*/  HADD2.F32 R0, -RZ, R3.H1_H1 ;  /* 0x30000003ff007230 */ /* 0x008fe40000004100 */
[----:B------:R-:W-:Y:S02]  /*f450*/  HADD2.F32 R6, -RZ, R2.H1_H1 ;  /* 0x30000002ff067230 */ /* 0x000fe40000004100 */
[----:B--2---:R-:W-:Y:S02]  /*f460*/  HADD2.F32 R7, -RZ, R5.H1_H1 ;  /* 0x30000005ff077230 */ /* 0x004fe40000004100 */
[----:B------:R-:W-:Y:S01]  /*f470*/  FMUL.FTZ R16, R10, R0 ;  /* 0x000000000a107220 */ /* 0x000fe20000410000 */
[--C-:B------:R-:W-:Y:S02]  /*f480*/  HADD2.F32 R9, -RZ, R4.reuse.H1_H1 ;  /* 0x30000004ff097230 */ /* 0x100fe40000004100 */
[----:B------:R-:W-:Y:S01]  /*f490*/  FMUL.FTZ R18, R20, R6 ;  /* 0x0000000614127220 */ /* 0x000fe20000410000 */
[----:B------:R-:W-:-:S02]  /*f4a0*/  HADD2.F32 R4, -RZ, R4.H0_H0 ;  /* 0x20000004ff047230 */ /* 0x000fc40000004100 */
[-C--:B------:R-:W-:Y:S01]  /*f4b0*/  FMUL.FTZ R19, R10, R7.reuse ;  /* 0x000000070a137220 */ /* 0x080fe20000410000 */
[C---:B------:R-:W-:Y:S01]  /*f4c0*/  FFMA.FTZ R16, R17.reuse, R7, -R16 ;  /* 0x0000000711107223 */ /* 0x040fe20000010810 */
[-C--:B------:R-:W-:Y:S01]  /*f4d0*/  FMUL.FTZ R11, R20, R9.reuse ;  /* 0x00000009140b7220 */ /* 0x080fe20000410000 */
[----:B------:R-:W-:Y:S02]  /*f4e0*/  HADD2.F32 R7, -RZ, R8.H1_H1 ;  /* 0x30000008ff077230 */ /* 0x000fe40000004100 */
[----:B------:R-:W-:Y:S01]  /*f4f0*/  FFMA.FTZ R19, R17, R0, R19 ;  /* 0x0000000011137223 */ /* 0x000fe20000010013 */
[----:B------:R-:W-:Y:S02]  /*f500*/  HADD2.F32 R2, -RZ, R2.H0_H0 ;  /* 0x20000002ff027230 */ /* 0x000fe40000004100 */
[C---:B------:R-:W-:Y:S01]  /*f510*/  FFMA.FTZ R18, R15.reuse, R9, -R18 ;  /* 0x000000090f127223 */ /* 0x040fe20000010812 */
[----:B------:R-:W-:Y:S02]  /*f520*/  HADD2.F32 R3, -RZ, R3.H0_H0 ;  /* 0x20000003ff037230 */ /* 0x000fe40000004100 */
[----:B------:R-:W-:Y:S01]  /*f530*/  FFMA.FTZ R11, R15, R6, R11 ;  /* 0x000000060f0b7223 */ /* 0x000fe2000001000b */
[----:B------:R-:W-:-:S02]  /*f540*/  HADD2.F32 R0, -RZ, R14.H1_H1 ;  /* 0x3000000eff007230 */ /* 0x000fc40000004100 */
[C---:B------:R-:W-:Y:S01]  /*f550*/  FMUL.FTZ R6, R7.reuse, R2 ;  /* 0x0000000207067220 */ /* 0x040fe20000410000 */
[----:B------:R-:W-:Y:S02]  /*f560*/  HADD2.F32 R5, -RZ, R5.H0_H0 ;  /* 0x20000005ff057230 */ /* 0x000fe40000004100 */
[-C--:B------:R-:W-:Y:S01]  /*f570*/  FMUL.FTZ R15, R7, R4.reuse ;  /* 0x00000004070f7220 */ /* 0x080fe20000410000 */
[----:B------:R-:W-:Y:S02]  /*f580*/  HADD2.F32 R9, -RZ, R8.H0_H0 ;  /* 0x20000008ff097230 */ /* 0x000fe40000004100 */
[C---:B------:R-:W-:Y:S01]  /*f590*/  FMUL.FTZ R7, R0.reuse, R3 ;  /* 0x0000000300077220 */ /* 0x040fe20000410000 */
[----:B------:R-:W-:Y:S02]  /*f5a0*/  HADD2.F32 R14, -RZ, R14.H0_H0 ;  /* 0x2000000eff0e7230 */ /* 0x000fe40000004100 */
        /* <DEDUP_REMOVED lines=9> */
.L_x_4743:
[----:B------:R-:W-:Y:S05]  /*f640*/  BSYNC.RECONVERGENT B0 ;  /* 0x0000000000007941 */ /* 0x000fea0003800200 */
.L_x_4742:
[----:B-----5:R1:W-:Y:S01]  /*f650*/  STS.128 [R62+0x1800], R8 ;  /* 0x001800083e007388 */ /* 0x0203e20000000c00 */
[----:B------:R-:W-:Y:S05]  /*f660*/  BRA `(.L_x_4727) ;  /* 0x0000001400dc7947 */ /* 0x000fea0003800000 */
.L_x_4728:
        /* <DEDUP_REMOVED lines=12> */
[----:B----4-:R-:W-:Y:S01]  /*f730*/  IMAD.MOV.U32 R20, RZ, RZ, R162 ;  /* 0x000000ffff147224 */ /* 0x010fe200078e00a2 */
        /* <DEDUP_REMOVED lines=20> */
[----:B-----5:R-:W-:Y:S01]  /*f880*/  MOV R24, R22 ;  /* 0x0000001600187202 */ /* 0x020fe20000000f00 */
[--C-:B--2---:R-:W-:Y:S02]  /*f890*/  HADD2.F32 R22, -RZ, R16.reuse.H0_H0 ;  /* 0x20000010ff167230 */ /* 0x104fe40000004100 */
[----:B------:R-:W-:Y:S02]  /*f8a0*/  HADD2.F32 R30, -RZ, R16.H1_H1 ;  /* 0x30000010ff1e7230 */ /* 0x000fe40000004100 */
[--C-:B------:R-:W-:Y:S02]  /*f8b0*/  HADD2.F32 R16, -RZ, R17.reuse.H0_H0 ;  /* 0x20000011ff107230 */ /* 0x100fe40000004100 */
[----:B------:R-:W-:Y:S02]  /*f8c0*/  HADD2.F32 R35, -RZ, R17.H1_H1 ;  /* 0x30000011ff237230 */ /* 0x000fe40000004100 */
[----:B------:R-:W-:-:S02]  /*f8d0*/  HADD2.F32 R17, -RZ, R18.H0_H0 ;  /* 0x20000012ff117230 */ /* 0x000fc40000004100 */
[----:B------:R-:W-:Y:S02]  /*f8e0*/  HADD2.F32 R36, -RZ, R18.H1_H1 ;  /* 0x30000012ff247230 */ /* 0x000fe40000004100 */
[--C-:B------:R-:W-:Y:S02]  /*f8f0*/  HADD2.F32 R18, -RZ, R19.reuse.H0_H0 ;  /* 0x20000013ff127230 */ /* 0x100fe40000004100 */
[----:B------:R-:W-:Y:S02]  /*f900*/  HADD2.F32 R37, -RZ, R19.H1_H1 ;  /* 0x30000013ff257230 */ /* 0x000fe40000004100 */
[--C-:B---3--:R-:W-:Y:S02]  /*f910*/  HADD2.F32 R19, -RZ, R4.reuse.H0_H0 ;  /* 0x20000004ff137230 */ /* 0x108fe40000004100 */
[----:B------:R-:W-:Y:S02]  /*f920*/  HADD2.F32 R41, -RZ, R4.H1_H1 ;  /* 0x30000004ff297230 */ /* 0x000fe40000004100 */
[----:B------:R-:W-:-:S02]  /*f930*/  HADD2.F32 R39, -RZ, R5.H0_H0 ;  /* 0x20000005ff277230 */ /* 0x000fc40000004100 */
[----:B------:R-:W-:Y:S01]  /*f940*/  @!P1 FADD.FTZ R19, -R19, -RZ ;  /* 0x800000ff13139221 */ /* 0x000fe20000010100 */
[----:B------:R-:W-:Y:S02]  /*f950*/  HADD2.F32 R38, -RZ, R5.H1_H1 ;  /* 0x30000005ff267230 */ /* 0x000fe40000004100 */
        /* <DEDUP_REMOVED lines=9> */
[----:B------:R-:W-:Y:S02]  /*f9f0*/  HADD2.F32 R19, -RZ, R20.H1_H1 ;  /* 0x30000014ff137230 */ /* 0x000fe40000004100 */
[----:B------:R-:W-:Y:S01]  /*fa00*/  @!P1 FADD.FTZ R5, -R5, -RZ ;  /* 0x800000ff05059221 */ /* 0x000fe20000010100 */
[----:B------:R-:W-:Y:S01]  /*fa10*/  FMUL.FTZ R17, R17, R4 ;  /* 0x0000000411117220 */ /* 0x000fe20000410000 */
[----:B------:R-:W-:Y:S01]  /*fa20*/  @!P1 FADD.FTZ R6, -R6, -RZ ;  /* 0x800000ff06069221 */ /* 0x000fe20000010100 */
[----:B----4-:R-:W-:Y:S02]  /*fa30*/  HADD2.F32 R4, -RZ, R8.H0_H0 ;  /* 0x20000008ff047230 */ /* 0x010fe40000004100 */
[----:B------:R-:W-:Y:S01]  /*fa40*/  FMUL.FTZ R18, R18, R5 ;  /* 0x0000000512127220 */ /* 0x000fe20000410000 */
[----:B------:R-:W-:-:S02]  /*fa50*/  HADD2.F32 R5, -RZ, R20.H0_H0 ;  /* 0x20000014ff057230 */ /* 0x000fc40000004100 */
[----:B------:R-:W-:Y:S01]  /*fa60*/  FMUL.FTZ R37, R37, R6 ;  /* 0x0000000625257220 */ /* 0x000fe20000410000 */
[----:B------:R-:W-:Y:S02]  /*fa70*/  HADD2.F32 R7, -RZ, R21.H0_H0 ;  /* 0x20000015ff077230 */ /* 0x000fe40000004100 */
[----:B------:R-:W-:Y:S01]  /*fa80*/  FMUL.FTZ R30, R30, R41 ;  /* 0x000000291e1e7220 */ /* 0x000fe20000410000 */
[----:B------:R-:W-:Y:S02]  /*fa90*/  HADD2.F32 R8, -RZ, R8.H1_H1 ;  /* 0x30000008ff087230 */ /* 0x000fe40000004100 */
[----:B------:R-:W-:Y:S01]  /*faa0*/  FMUL.FTZ R16, R16, R39 ;  /* 0x0000002710107220 */ /* 0x000fe20000410000 */
[--C-:B------:R-:W-:Y:S02]  /*fab0*/  HADD2.F32 R6, -RZ, R9.reuse.H0_H0 ;  /* 0x20000009ff067230 */ /* 0x100fe40000004100 */
[----:B------:R-:W-:Y:S01]  /*fac0*/  @!P1 FADD.FTZ R43, -R43, -RZ ;  /* 0x800000ff2b2b9221 */ /* 0x000fe20000010100 */
[----:B------:R-:W-:Y:S01]  /*fad0*/  FMUL.FTZ R35, R35, R38 ;  /* 0x0000002623237220 */ /* 0x000fe20000410000 */
[----:B------:R-:W-:-:S02]  /*fae0*/  HADD2.F32 R38, -RZ, R9.H1_H1 ;  /* 0x30000009ff267230 */ /* 0x000fc40000004100 */
[----:B------:R-:W-:Y:S01]  /*faf0*/  FFMA.FTZ R4, R5, R4, R22 ;  /* 0x0000000405047223 */ /* 0x000fe20000010016 */
[--C-:B------:R-:W-:Y:S02]  /*fb00*/  HADD2.F32 R20, -RZ, R10.reuse.H0_H0 ;  /* 0x2000000aff147230 */ /* 0x100fe40000004100 */
[----:B------:R-:W-:Y:S01]  /*fb10*/  FFMA.FTZ R19, R19, R8, R30 ;  /* 0x0000000813137223 */ /* 0x000fe2000001001e */
[----:B------:R-:W-:Y:S02]  /*fb20*/  HADD2.F32 R39, -RZ, R10.H1_H1 ;  /* 0x3000000aff277230 */ /* 0x000fe40000004100 */
[----:B------:R-:W-:Y:S01]  /*fb30*/  FFMA.FTZ R6, R7, R6, R16 ;  /* 0x0000000607067223 */ /* 0x000fe20000010010 */
[--C-:B------:R-:W-:Y:S02]  /*fb40*/  HADD2.F32 R9, -RZ, R11.reuse.H0_H0 ;  /* 0x2000000bff097230 */ /* 0x100fe40000004100 */
[----:B------:R-:W-:Y:S01]  /*fb50*/  FMUL.FTZ R36, R36, R43 ;  /* 0x0000002b24247220 */ /* 0x000fe20000410000 */
[----:B------:R-:W-:-:S02]  /*fb60*/  HADD2.F32 R10, -RZ, R11.H1_H1 ;  /* 0x3000000bff0a7230 */ /* 0x000fc40000004100 */
[----:B------:R-:W-:Y:S02]  /*fb70*/  HADD2.F32 R16, -RZ, R21.H1_H1 ;  /* 0x30000015ff107230 */ /* 0x000fe40000004100 */
[--C-:B------:R-:W-:Y:S02]  /*fb80*/  HADD2.F32 R8, -RZ, R24.reuse.H0_H0 ;  /* 0x20000018ff087230 */ /* 0x100fe40000004100 */
[----:B------:R-:W-:Y:S02]  /*fb90*/  HADD2.F32 R7, -RZ, R24.H1_H1 ;  /* 0x30000018ff077230 */ /* 0x000fe40000004100 */
[----:B------:R-:W-:Y:S01]  /*fba0*/  FFMA.FTZ R35, R16, R38, R35 ;  /* 0x0000002610237223 */ /* 0x000fe20000010023 */
[--C-:B------:R-:W-:Y:S02]  /*fbb0*/  HADD2.F32 R5, -RZ, R23.reuse.H0_H0 ;  /* 0x20000017ff057230 */ /* 0x100fe40000004100 */
[----:B------:R-:W-:Y:S01]  /*fbc0*/  FFMA.FTZ R8, R8, R20, R17 ;  /* 0x0000001408087223 */ /* 0x000fe20000010011 */
[----:B------:R-:W-:-:S02]  /*fbd0*/  HADD2.F32 R22, -RZ, R23.H1_H1 ;  /* 0x30000017ff167230 */ /* 0x000fc40000004100 */
[----:B------:R-:W-:Y:S01]  /*fbe0*/  FFMA.FTZ R7, R7, R39, R36 ;  /* 0x0000002707077223 */ /* 0x000fe20000010024 */
[----:B------:R-:W-:Y:S01]  /*fbf0*/  F2FP.F16.F32.PACK_AB R20, R19, R4 ;  /* 0x000000041314723e */ /* 0x000fe200000000ff */
[----:B------:R-:W-:Y:S01]  /*fc00*/  FFMA.FTZ R5, R5, R9, R18 ;  /* 0x0000000905057223 */ /* 0x000fe20000010012 */
[----:B------:R-:W-:Y:S01]  /*fc10*/  F2FP.F16.F32.PACK_AB R21, R35, R6 ;  /* 0x000000062315723e */ /* 0x000fe200000000ff */
[----:B------:R-:W-:Y:S01]  /*fc20*/  FFMA.FTZ R10, R22, R10, R37 ;  /* 0x0000000a160a7223 */ /* 0x000fe20000010025 */
[----:B------:R-:W-:-:S04]  /*fc30*/  F2FP.F16.F32.PACK_AB R22, R7, R8 ;  /* 0x000000080716723e */ /* 0x000fc800000000ff */
[----:B------:R-:W-:Y:S02]  /*fc40*/  F2FP.F16.F32.PACK_AB R23, R10, R5 ;  /* 0x000000050a17723e */ /* 0x000fe400000000ff */
.L_x_4748:
[----:B------:R-:W-:Y:S05]  /*fc50*/  BSYNC.RECONVERGENT B0 ;  /* 0x0000000000007941 */ /* 0x000fea0003800200 */
.L_x_4747:
[----:B-----5:R2:W-:Y:S01]  /*fc60*/  STS.128 [R62], R20 ;  /* 0x000000143e007388 */ /* 0x0205e20000000c00 */
[----:B------:R-:W-:Y:S05]  /*fc70*/  BRA `(.L_x_4745) ;  /* 0x0000000000047947 */ /* 0x000fea0003800000 */
.L_x_4746:
[----:B------:R3:W-:Y:S02]  /*fc80*/  STS.128 [R62], RZ ;  /* 0x000000ff3e007388 */ /* 0x0007e40000000c00 */
.L_x_4745:
[----:B------:R-:W-:Y:S05]  /*fc90*/  BSYNC.RECONVERGENT B1 ;  /* 0x0000000000017941 */ /* 0x000fea0003800200 */
.L_x_4744:
        /* <DEDUP_REMOVED lines=9> */
[----:B--2-4-:R2:W5:Y:S01]  /*fd30*/  LD.E.128 R20, desc[UR6][R38.64] ;  /* 0x0000000626147980 */ /* 0x014562000c101d00 */
        /* <DEDUP_REMOVED lines=13> */
[----:B------:R-:W4:Y:S01]  /*fe10*/  LD.E.128 R16, desc[UR6][R16.64] ;  /* 0x0000000610107980 */ /* 0x000f22000c101d00 */
[----:B------:R-:W-:-:S04]  /*fe20*/  IADD3 R8, P0, PT, R26, R9, RZ ;  /* 0x000000091a087210 */ /* 0x000fc80007f1e0ff */
[----:B------:R-:W3:Y:S01]  /*fe30*/  LD.E.128 R4, desc[UR6][R4.64] ;  /* 0x0000000604047980 */ /* 0x000ee2000c101d00 */
[----:B------:R-:W-:-:S06]  /*fe40*/  IADD3.X R9, PT, PT, R27, R11, RZ, P0, !PT ;  /* 0x0000000b1b097210 */ /* 0x000fcc00007fe4ff */
[----:B------:R-:W2:Y:S01]  /*fe50*/  LD.E.128 R8, desc[UR6][R8.64] ;  /* 0x0000000608087980 */ /* 0x000ea2000c101d00 */
[----:B-----5:R-:W-:Y:S01]  /*fe60*/  MOV R30, R22 ;  /* 0x00000016001e7202 */ /* 0x020fe20000000f00 */
[--C-:B----4-:R-:W-:Y:S02]  /*fe70*/  HADD2.F32 R22, -RZ, R16.reuse.H0_H0 ;  /* 0x20000010ff167230 */ /* 0x110fe40000004100 */
        /* <DEDUP_REMOVED lines=8> */
[----:B------:R-:W-:Y:S02]  /*ff00*/  HADD2.F32 R37, -RZ, R5.H0_H0 ;  /* 0x20000005ff257230 */ /* 0x000fe40000004100 */
[----:B------:R-:W-:-:S02]  /*ff10*/  HADD2.F32 R4, -RZ, R4.H1_H1 ;  /* 0x30000004ff047230 */ /* 0x000fc40000004100 */
[----:B------:R-:W-:Y:S01]  /*ff20*/  @!P1 FADD.FTZ R19, -R19, -RZ ;  /* 0x800000ff13139221 */ /* 0x000fe20000010100 */
[----:B------:R-:W-:Y:S02]  /*ff30*/  HADD2.F32 R5, -RZ, R5.H1_H1 ;  /* 0x30000005ff057230 */ /* 0x000fe40000004100 */
[----:B------:R-:W-:Y:S01]  /*ff40*/  @!P1 FADD.FTZ R37, -R37, -RZ ;  /* 0x800000ff25259221 */ /* 0x000fe20000010100 */
[--C-:B------:R-:W-:Y:S02]  /*ff50*/  HADD2.F32 R40, -RZ, R6.reuse.H0_H0 ;  /* 0x20000006ff287230 */ /* 0x100fe40000004100 */
[----:B------:R-:W-:Y:S01]  /*ff60*/  @!P1 FADD.FTZ R4, -R4, -RZ ;  /* 0x800000ff04049221 */ /* 0x000fe20000010100 */
[----:B------:R-:W-:Y:S02]  /*ff70*/  HADD2.F32 R41, -RZ, R7.H0_H0 ;  /* 0x20000007ff297230 */ /* 0x000fe40000004100 */
[----:B------:R-:W-:Y:S01]  /*ff80*/  @!P1 FADD.FTZ R5, -R5, -RZ ;  /* 0x800000ff05059221 */ /* 0x000fe20000010100 */
[----:B------:R-:W-:-:S02]  /*ff90*/  HADD2.F32 R6, -RZ, R6.H1_H1 ;  /* 0x30000006ff067230 */ /* 0x000fc40000004100 */
[----:B------:R-:W-:Y:S01]  /*ffa0*/  FMUL.FTZ R31, R31, R4 ;  /* 0x000000041f1f7220 */ /* 0x000fe20000410000 */
[----:B------:R-:W-:Y:S02]  /*ffb0*/  HADD2.F32 R7, -RZ, R7.H1_H1 ;  /* 0x30000007ff077230 */ /* 0x000fe40000004100 */
[----:B------:R-:W-:Y:S01]  /*ffc0*/  FMUL.FTZ R34, R34, R5 ;  /* 0x0000000522227220 */ /* 0x000fe20000410000 */
[----:B------:R-:W-:Y:S02]  /*ffd0*/  HADD2.F32 R5, -RZ, R20.H0_H0 ;  /* 0x20000014ff057230 */ /* 0x000fe40000004100 */
[----:B------:R-:W-:Y:S01]  /*ffe0*/  FMUL.FTZ R22, R22, R19 ;  /* 0x0000001316167220 */ /* 0x000fe20000410000 */
[----:B--2---:R-:W-:Y:S02]  /*fff0*/  HADD2.F32 R4, -RZ, R8.H0_H0 ;  /* 0x20000008ff047230 */ /* 0x004fe40000004100 */
[----:B------:R-:W-:Y:S01]  /*10000*/  @!P1 FADD.FTZ R40, -R40, -RZ ;  /* 0x800000ff28289221 */ /* 0x000fe20000010100 */
[----:B------:R-:W-:-:S02]  /*10010*/  HADD2.F32 R20, -RZ, R20.H1_H1 ;  /* 0x30000014ff147230 */ /* 0x000fc40000004100 */
[----:B------:R-:W-:Y:S01]  /*10020*/  @!P1 FADD.FTZ R6, -R6, -RZ ;  /* 0x800000ff06069221 */ /* 0x000fe20000010100 */
[----:B------:R-:W-:Y:S02]  /*10030*/  HADD2.F32 R8, -RZ, R8.H1_H1 ;  /* 0x30000008ff087230 */ /* 0x000fe40000004100 */
[----:B------:R-:W-:Y:S01]  /*10040*/  @!P1 FADD.FTZ R7, -R7, -RZ ;  /* 0x800000ff07079221 */ /* 0x000fe20000010100 */
[----:B------:R-:W-:Y:S01]  /*10050*/  @!P1 FADD.FTZ R41, -R41, -RZ ;  /* 0x800000ff29299221 */ /* 0x000fe20000010100 */
[----:B------:R-:W-:Y:S01]  /*10060*/  FMUL.FTZ R17, R17, R40 ;  /* 0x0000002811117220 */ /* 0x000fe20000410000 */
[----:B------:R-:W-:Y:S01]  /*10070*/  FMUL.FTZ R35, R35, R6 ;  /* 0x0000000623237220 */ /* 0x000fe20000410000 */
[----:B------:R-:W-:Y:S01]  /*10080*/  FMUL.FTZ R36, R36, R7 ;  /* 0x0000000724247220 */ /* 0x000fe20000410000 */
[----:B------:R-:W-:Y:S01]  /*10090*/  FFMA.FTZ R4, R5, R4, R22 ;  /* 0x0000000405047223 */ /* 0x000fe20000010016 */
[----:B------:R-:W-:Y:S01]  /*100a0*/  FFMA.FTZ R31, R20, R8, R31 ;  /* 0x00000008141f7223 */ /* 0x000fe2000001001f */
[----:B------:R-:W-:-:S02]  /*100b0*/  HADD2.F32 R7, -RZ, R21.H0_H0 ;  /* 0x20000015ff077230 */ /* 0x000fc40000004100 */
[----:B------:R-:W-:Y:S01]  /*100c0*/  FMUL.FTZ R16, R16, R37 ;  /* 0x0000002510107220 */ /* 0x000fe20000410000 */
[----:B------:R-:W-:Y:S02]  /*100d0*/  HADD2.F32 R6, -RZ, R9.H0_H0 ;  /* 0x20000009ff067230 */ /* 0x000fe40000004100 */
[----:B------:R-:W-:Y:S01]  /*100e0*/  FMUL.FTZ R18, R18, R41 ;  /* 0x0000002912127220 */ /* 0x000fe20000410000 */
[----:B------:R-:W-:Y:S01]  /*100f0*/  HADD2.F32 R40, -RZ, R10.H0_H0 ;  /* 0x2000000aff287230 */ /* 0x000fe20000004100 */
[----:B------:R-:W-:Y:S01]  /*10100*/  F2FP.F16.F32.PACK_AB R20, R31, R4 ;  /* 0x000000041f14723e */ /* 0x000fe200000000ff */
[----:B------:R-:W-:Y:S02]  /*10110*/  HADD2.F32 R19, -RZ, R11.H0_H0 ;  /* 0x2000000bff137230 */ /* 0x000fe40000004100 */
[----:B------:R-:W-:Y:S01]  /*10120*/  FFMA.FTZ R6, R7, R6, R16 ;  /* 0x0000000607067223 */ /* 0x000fe20000010010 */
[----:B------:R-:W-:Y:S02]  /*10130*/  HADD2.F32 R8, -RZ, R30.H0_H0 ;  /* 0x2000001eff087230 */ /* 0x000fe40000004100 */
[----:B------:R-:W-:-:S02]  /*10140*/  HADD2.F32 R5, -RZ, R23.H0_H0 ;  /* 0x20000017ff057230 */ /* 0x000fc40000004100 */
[----:B------:R-:W-:Y:S02]  /*10150*/  HADD2.F32 R9, -RZ, R9.H1_H1 ;  /* 0x30000009ff097230 */ /* 0x000fe40000004100 */
[----:B------:R-:W-:Y:S01]  /*10160*/  FFMA.FTZ R8, R8, R40, R17 ;  /* 0x0000002808087223 */ /* 0x000fe20000010011 */
[----:B------:R-:W-:Y:S02]  /*10170*/  HADD2.F32 R10, -RZ, R10.H1_H1 ;  /* 0x3000000aff0a7230 */ /* 0x000fe40000004100 */
[----:B------:R-:W-:Y:S01]  /*10180*/  FFMA.FTZ R5, R5, R19, R18 ;  /* 0x0000001305057223 */ /* 0x000fe20000010012 */
[----:B------:R-:W-:Y:S02]  /*10190*/  HADD2.F32 R11, -RZ, R11.H1_H1 ;  /* 0x3000000bff0b7230 */ /* 0x000fe40000004100 */
[----:B------:R-:W-:Y:S02]  /*101a0*/  HADD2.F32 R21, -RZ, R21.H1_H1 ;  /* 0x30000015ff157230 */ /* 0x000fe40000004100 */
[----:B------:R-:W-:-:S02]  /*101b0*/  HADD2.F32 R30, -RZ, R30.H1_H1 ;  /* 0x3000001eff1e7230 */ /* 0x000fc40000004100 */
[----:B------:R-:W-:Y:S02]  /*101c0*/  HADD2.F32 R23, -RZ, R23.H1_H1 ;  /* 0x30000017ff177230 */ /* 0x000fe40000004100 */
[----:B------:R-:W-:Y:S01]  /*101d0*/  FFMA.FTZ R9, R21, R9, R34 ;  /* 0x0000000915097223 */ /* 0x000fe20000010022 */
[----:B------:R-:W-:Y:S02]  /*101e0*/  FFMA.FTZ R35, R30, R10, R35 ;  /* 0x0000000a1e237223 */ /* 0x000fe40000010023 */
[----:B------:R-:W-:Y:S02]  /*101f0*/  FFMA.FTZ R36, R23, R11, R36 ;  /* 0x0000000b17247223 */ /* 0x000fe40000010024 */
[----:B------:R-:W-:Y:S02]  /*10200*/  F2FP.F16.F32.PACK_AB R21, R9, R6 ;  /* 0x000000060915723e */ /* 0x000fe400000000ff */
[----:B------:R-:W-:Y:S02]  /*10210*/  F2FP.F16.F32.PACK_AB R22, R35, R8 ;  /* 0x000000082316723e */ /* 0x000fe400000000ff */
[----:B------:R-:W-:-:S02]  /*10220*/  F2FP.F16.F32.PACK_AB R23, R36, R5 ;  /* 0x000000052417723e */ /* 0x000fc400000000ff */
.L_x_4752:
[----:B------:R-:W-:Y:S05]  /*10230*/  BSYNC.RECONVERGENT B0 ;  /* 0x0000000000007941 */ /* 0x000fea0003800200 */
.L_x_4751:
[----:B-----5:R4:W-:Y:S02]  /*10240*/  STS.128 [R62+0x800], R20 ;  /* 0x000800143e007388 */ /* 0x0209e40000000c00 */
.L_x_4750:
[----:B------:R-:W-:Y:S05]  /*10250*/  BSYNC.RECONVERGENT B1 ;  /* 0x0000000000017941 */ /* 0x000fea0003800200 */
.L_x_4749:
        /* <DEDUP_REMOVED lines=25> */
[----:B--2---:R-:W2:Y:S01]  /*103f0*/  LD.E.128 R4, desc[UR6][R4.64] ;  /* 0x0000000604047980 */ /* 0x004ea2000c101d00 */
[----:B------:R-:W-:-:S06]  /*10400*/  IADD3.X R9, PT, PT, R27, R11, RZ, P0, !PT ;  /* 0x0000000b1b097210 */ /* 0x000fcc00007fe4ff */
[----:B------:R-:W3:Y:S01]  /*10410*/  LD.E.128 R8, desc[UR6][R8.64] ;  /* 0x0000000608087980 */ /* 0x000ee2000c101d00 */
        /* <DEDUP_REMOVED lines=9> */
[--C-:B--2---:R-:W-:Y:S02]  /*104b0*/  HADD2.F32 R19, -RZ, R4.reuse.H0_H0 ;  /* 0x20000004ff137230 */ /* 0x104fe40000004100 */
[----:B------:R-:W-:Y:S02]  /*104c0*/  HADD2.F32 R43, -RZ, R4.H1_H1 ;  /* 0x30000004ff2b7230 */ /* 0x000fe40000004100 */
[----:B------:R-:W-:-:S02]  /*104d0*/  HADD2.F32 R4, -RZ, R6.H0_H0 ;  /* 0x20000006ff047230 */ /* 0x000fc40000004100 */
[----:B------:R-:W-:Y:S01]  /*104e0*/  @!P1 FADD.FTZ R19, -R19, -RZ ;  /* 0x800000ff13139221 */ /* 0x000fe20000010100 */
[--C-:B------:R-:W-:Y:S02]  /*104f0*/  HADD2.F32 R41, -RZ, R5.reuse.H0_H0 ;  /* 0x20000005ff297230 */ /* 0x100fe40000004100 */
[----:B------:R-:W-:Y:S01]  /*10500*/  @!P1 FADD.FTZ R43, -R43, -RZ ;  /* 0x800000ff2b2b9221 */ /* 0x000fe20000010100 */
[----:B------:R-:W-:Y:S02]  /*10510*/  HADD2.F32 R40, -RZ, R5.H1_H1 ;  /* 0x30000005ff287230 */ /* 0x000fe40000004100 */
[----:B------:R-:W-:Y:S01]  /*10520*/  @!P1 FADD.FTZ R4, -R4, -RZ ;  /* 0x800000ff04049221 */ /* 0x000fe20000010100 */
[----:B------:R-:W-:Y:S02]  /*10530*/  HADD2.F32 R45, -RZ, R6.H1_H1 ;  /* 0x30000006ff2d7230 */ /* 0x000fe40000004100 */
[----:B------:R-:W-:Y:S01]  /*10540*/  @!P1 FADD.FTZ R41, -R41, -RZ ;  /* 0x800000ff29299221 */ /* 0x000fe20000010100 */
[----:B------:R-:W-:-:S02]  /*10550*/  HADD2.F32 R5, -RZ, R7.H0_H0 ;  /* 0x20000007ff057230 */ /* 0x000fc40000004100 */
[----:B------:R-:W-:Y:S01]  /*10560*/  FMUL.FTZ R17, R17, R4 ;  /* 0x0000000411117220 */ /* 0x000fe20000410000 */
[----:B------:R-:W-:Y:S02]  /*10570*/  HADD2.F32 R6, -RZ, R7.H1_H1 ;  /* 0x30000007ff067230 */ /* 0x000fe40000004100 */
[----:B------:R-:W-:Y:S01]  /*10580*/  FMUL.FTZ R22, R22, R19 ;  /* 0x0000001316167220 */ /* 0x000fe20000410000 */
[----:B---3--:R-:W-:Y:S02]  /*10590*/  HADD2.F32 R4, -RZ, R8.H0_H0 ;  /* 0x20000008ff047230 */ /* 0x008fe40000004100 */
[----:B------:R-:W-:Y:S01]  /*105a0*/  @!P1 FADD.FTZ R5, -R5, -RZ ;  /* 0x800000ff05059221 */ /* 0x000fe20000010100 */
[----:B------:R-:W-:Y:S02]  /*105b0*/  HADD2.F32 R19, -RZ, R20.H1_H1 ;  /* 0x30000014ff137230 */ /* 0x000fe40000004100 */
[----:B------:R-:W-:Y:S01]  /*105c0*/  @!P1 FADD.FTZ R6, -R6, -RZ ;  /* 0x800000ff06069221 */ /* 0x000fe20000010100 */
[----:B------:R-:W-:-:S02]  /*105d0*/  HADD2.F32 R8, -RZ, R8.H1_H1 ;  /* 0x30000008ff087230 */ /* 0x000fc40000004100 */
[----:B------:R-:W-:Y:S01]  /*105e0*/  FMUL.FTZ R18, R18, R5 ;  /* 0x0000000512127220 */ /* 0x000fe20000410000 */
[----:B------:R-:W-:Y:S01]  /*105f0*/  @!P1 FADD.FTZ R40, -R40, -RZ ;  /* 0x800000ff28289221 */ /* 0x000fe20000010100 */
[----:B------:R-:W-:Y:S01]  /*10600*/  FMUL.FTZ R37, R37, R6 ;  /* 0x0000000625257220 */ /* 0x000fe20000410000 */
[----:B------:R-:W-:Y:S01]  /*10610*/  FMUL.FTZ R34, R34, R43 ;  /* 0x0000002b22227220 */ /* 0x000fe20000410000 */
[----:B------:R-:W-:Y:S02]  /*10620*/  HADD2.F32 R5, -RZ, R20.H0_H0 ;  /* 0x20000014ff057230 */ /* 0x000fe40000004100 */
[----:B------:R-:W-:Y:S01]  /*10630*/  FMUL.FTZ R16, R16, R41 ;  /* 0x0000002910107220 */ /* 0x000fe20000410000 */
[----:B------:R-:W-:Y:S02]  /*10640*/  HADD2.F32 R7, -RZ, R21.H0_H0 ;  /* 0x20000015ff077230 */ /* 0x000fe40000004100 */
[----:B------:R-:W-:Y:S01]  /*10650*/  @!P1 FADD.FTZ R45, -R45, -RZ ;  /* 0x800000ff2d2d9221 */ /* 0x000fe20000010100 */
[----:B------:R-:W-:-:S02]  /*10660*/  HADD2.F32 R6, -RZ, R9.H0_H0 ;  /* 0x20000009ff067230 */ /* 0x000fc40000004100 */
[----:B------:R-:W-:Y:S01]  /*10670*/  FMUL.FTZ R35, R35, R40 ;  /* 0x0000002823237220 */ /* 0x000fe20000410000 */
[----:B------:R-:W-:Y:S01]  /*10680*/  FFMA.FTZ R19, R19, R8, R34 ;  /* 0x0000000813137223 */ /* 0x000fe20000010022 */
[----:B------:R-:W-:Y:S02]  /*10690*/  HADD2.F32 R40, -RZ, R9.H1_H1 ;  /* 0x30000009ff287230 */ /* 0x000fe40000004100 */
[----:B------:R-:W-:Y:S01]  /*106a0*/  FFMA.FTZ R4, R5, R4, R22 ;  /* 0x0000000405047223 */ /* 0x000fe20000010016 */
[--C-:B------:R-:W-:Y:S02]  /*106b0*/  HADD2.F32 R20, -RZ, R10.reuse.H0_H0 ;  /* 0x2000000aff147230 */ /* 0x100fe40000004100 */
[----:B------:R-:W-:Y:S01]  /*106c0*/  FFMA.FTZ R6, R7, R6, R16 ;  /* 0x0000000607067223 */ /* 0x000fe20000010010 */
[----:B------:R-:W-:Y:S02]  /*106d0*/  HADD2.F32 R41, -RZ, R10.H1_H1 ;  /* 0x3000000aff297230 */ /* 0x000fe40000004100 */
[----:B------:R-:W-:Y:S01]  /*106e0*/  FMUL.FTZ R36, R36, R45 ;  /* 0x0000002d24247220 */ /* 0x000fe20000410000 */
[----:B------:R-:W-:-:S02]  /*106f0*/  HADD2.F32 R8, -RZ, R31.H0_H0 ;  /* 0x2000001fff087230 */ /* 0x000fc40000004100 */
[--C-:B------:R-:W-:Y:S02]  /*10700*/  HADD2.F32 R9, -RZ, R11.reuse.H0_H0 ;  /* 0x2000000bff097230 */ /* 0x100fe40000004100 */
[----:B------:R-:W-:Y:S02]  /*10710*/  HADD2.F32 R10, -RZ, R11.H1_H1 ;  /* 0x3000000bff0a7230 */ /* 0x000fe40000004100 */
[----:B------:R-:W-:Y:S01]  /*10720*/  FFMA.FTZ R8, R8, R20, R17 ;  /* 0x0000001408087223 */ /* 0x000fe20000010011 */
[----:B------:R-:W-:Y:S01]  /*10730*/  HADD2.F32 R16, -RZ, R21.H1_H1 ;  /* 0x30000015ff107230 */ /* 0x000fe20000004100 */
[----:B------:R-:W-:Y:S01]  /*10740*/  F2FP.F16.F32.PACK_AB R20, R19, R4 ;  /* 0x000000041314723e */ /* 0x000fe200000000ff */
[----:B------:R-:W-:Y:S02]  /*10750*/  HADD2.F32 R31, -RZ, R31.H1_H1 ;  /* 0x3000001fff1f7230 */ /* 0x000fe40000004100 */
[--C-:B------:R-:W-:Y:S02]  /*10760*/  HADD2.F32 R5, -RZ, R23.reuse.H0_H0 ;  /* 0x20000017ff057230 */ /* 0x100fe40000004100 */
[----:B------:R-:W-:Y:S01]  /*10770*/  FFMA.FTZ R35, R16, R40, R35 ;  /* 0x0000002810237223 */ /* 0x000fe20000010023 */
[----:B------:R-:W-:-:S02]  /*10780*/  HADD2.F32 R22, -RZ, R23.H1_H1 ;  /* 0x30000017ff167230 */ /* 0x000fc40000004100 */
[----:B------:R-:W-:Y:S01]  /*10790*/  FFMA.FTZ R31, R31, R41, R36 ;  /* 0x000000291f1f7223 */ /* 0x000fe20000010024 */
[----:B------:R-:W-:Y:S01]  /*107a0*/  FFMA.FTZ R5, R5, R9, R18 ;  /* 0x0000000905057223 */ /* 0x000fe20000010012 */
[----:B------:R-:W-:Y:S01]  /*107b0*/  F2FP.F16.F32.PACK_AB R21, R35, R6 ;  /* 0x000000062315723e */ /* 0x000fe200000000ff */
[----:B------:R-:W-:Y:S02]  /*107c0*/  FFMA.FTZ R10, R22, R10, R37 ;  /* 0x0000000a160a7223 */ /* 0x000fe40000010025 */
[----:B------:R-:W-:-:S03]  /*107d0*/  F2FP.F16.F32.PACK_AB R22, R31, R8 ;  /* 0x000000081f16723e */ /* 0x000fc600000000ff */
[----:B------:R-:W-:-:S03]  /*107e0*/  F2FP.F16.F32.PACK_AB R23, R10, R5 ;  /* 0x000000050a17723e */ /* 0x000fc600000000ff */
.L_x_4756:
[----:B------:R-:W-:Y:S05]  /*107f0*/  BSYNC.RECONVERGENT B0 ;  /* 0x0000000000007941 */ /* 0x000fea0003800200 */
.L_x_4755:
[----:B-----5:R4:W-:Y:S02]  /*10800*/  STS.128 [R62+0x1000], R20 ;  /* 0x001000143e007388 */ /* 0x0209e40000000c00 */
.L_x_4754:
[----:B------:R-:W-:Y:S05]  /*10810*/  BSYNC.RECONVERGENT B1 ;  /* 0x0000000000017941 */ /* 0x000fea0003800200 */
.L_x_4753:
[----:B------:R-:W-:-:S04]  /*10820*/  IADD3 R36, PT, PT, R166, 0x30, RZ ;  /* 0x00000030a6247810 */ /* 0x000fc80007ffe0ff */
[----:B------:R-:W-:-:S13]  /*10830*/  ISETP.GE.AND P0, PT, R36, R73, PT ;  /* 0x000000492400720c */ /* 0x000fda0003f06270 */
[----:B------:R-:W-:Y:S05]  /*10840*/  @P0 BRA `(.L_x_4727) ;  /* 0x0000000400640947 */ /* 0x000fea0003800000 */
[----:B-----5:R-:W-:-:S13]  /*10850*/  ISETP.GE.AND P0, PT, R12, R25, PT ;  /* 0x000000190c00720c */ /* 0x020fda0003f06270 */
        /* <DEDUP_REMOVED lines=13> */
[----:B------:R-:W-:Y:S02]  /*10930*/  IADD3.X R9, PT, PT, R15, R0, RZ, P0, !PT ;  /* 0x000000000f097210 */ /* 0x000fe400007fe4ff */
[----:B------:R-:W-:Y:S02]  /*10940*/  SHF.L.U32 R3, R2, 0x1, RZ ;  /* 0x0000000102037819 */ /* 0x000fe400000006ff */
[----:B------:R-:W-:Y:S02]  /*10950*/  IADD3 R5, PT, PT, R33, R4, RZ ;  /* 0x0000000421057210 */ /* 0x000fe40007ffe0ff */
[----:B------:R-:W-:Y:S02]  /*10960*/  LEA R16, P2, R32, R162, 0x1 ;  /* 0x000000a220107211 */ /* 0x000fe400078408ff */
[----:B------:R-:W-:Y:S02]  /*10970*/  SHF.L.U64.HI R9, R2, 0x1, R9 ;  /* 0x0000000102097819 */ /* 0x000fe40000010209 */
[----:B------:R-:W-:-:S02]  /*10980*/  IADD3 R4, P0, PT, R28, R3, RZ ;  /* 0x000000031c047210 */ /* 0x000fc40007f1e0ff */
[----:B------:R-:W-:Y:S02]  /*10990*/  LEA.HI.X R17, R32, R163, R5, 0x1, P2 ;  /* 0x000000a320117211 */ /* 0x000fe400010f0c05 */
[----:B------:R-:W-:Y:S02]  /*109a0*/  IADD3.X R5, PT, PT, R29, R9, RZ, P0, !PT ;  /* 0x000000091d057210 */ /* 0x000fe400007fe4ff */
[----:B------:R-:W-:Y:S02]  /*109b0*/  IADD3 R8, P0, PT, R26, R3, RZ ;  /* 0x000000031a087210 */ /* 0x000fe40007f1e0ff */
[----:B------:R-:W2:Y:S04]  /*109c0*/  LD.E.128 R16, desc[UR6][R16.64] ;  /* 0x0000000610107980 */ /* 0x000ea8000c101d00 */
[----:B------:R-:W4:Y:S01]  /*109d0*/  LD.E.128 R4, desc[UR6][R4.64] ;  /* 0x0000000604047980 */ /* 0x000f22000c101d00 */
[----:B------:R-:W-:-:S06]  /*109e0*/  IADD3.X R9, PT, PT, R27, R9, RZ, P0, !PT ;  /* 0x000000091b097210 */ /* 0x000fcc00007fe4ff */
[----:B------:R-:W3:Y:S01]  /*109f0*/  LD.E.128 R8, desc[UR6][R8.64] ;  /* 0x0000000608087980 */ /* 0x000ee2000c101d00 */
[----:B--2---:R-:W-:Y:S02]  /*10a00*/  HADD2.F32 R3, -RZ, R18.H0_H0 ;  /* 0x20000012ff037230 */ /* 0x004fe40000004100 */
[----:B------:R-:W-:Y:S02]  /*10a10*/  HADD2.F32 R14, -RZ, R19.H0_H0 ;  /* 0x20000013ff0e7230 */ /* 0x000fe40000004100 */
[--C-:B----4-:R-:W-:Y:S02]  /*10a20*/  HADD2.F32 R15, -RZ, R4.reuse.H0_H0 ;  /* 0x20000004ff0f7230 */ /* 0x110fe40000004100 */
[----:B------:R-:W-:Y:S02]  /*10a30*/  HADD2.F32 R27, -RZ, R4.H1_H1 ;  /* 0x30000004ff1b7230 */ /* 0x000fe40000004100 */
[--C-:B------:R-:W-:Y:S02]  /*10a40*/  HADD2.F32 R25, -RZ, R5.reuse.H0_H0 ;  /* 0x20000005ff197230 */ /* 0x100fe40000004100 */
[----:B------:R-:W-:Y:S01]  /*10a50*/  @!P1 FADD.FTZ R15, -R15, -RZ ;  /* 0x800000ff0f0f9221 */ /* 0x000fe20000010100 */
[----:B------:R-:W-:-:S02]  /*10a60*/  HADD2.F32 R26, -RZ, R5.H1_H1 ;  /* 0x30000005ff1a7230 */ /* 0x000fc40000004100 */
[----:B------:R-:W-:Y:S01]  /*10a70*/  @!P1 FADD.FTZ R27, -R27, -RZ ;  /* 0x800000ff1b1b9221 */ /* 0x000fe20000010100 */
[--C-:B------:R-:W-:Y:S02]  /*10a80*/  HADD2.F32 R4, -RZ, R6.reuse.H0_H0 ;  /* 0x20000006ff047230 */ /* 0x100fe40000004100 */
[----:B------:R-:W-:Y:S01]  /*10a90*/  @!P1 FADD.FTZ R25, -R25, -RZ ;  /* 0x800000ff19199221 */ /* 0x000fe20000010100 */
[----:B------:R-:W-:Y:S02]  /*10aa0*/  HADD2.F32 R29, -RZ, R6.H1_H1 ;  /* 0x30000006ff1d7230 */ /* 0x000fe40000004100 */
[----:B------:R-:W-:Y:S01]  /*10ab0*/  @!P1 FADD.FTZ R26, -R26, -RZ ;  /* 0x800000ff1a1a9221 */ /* 0x000fe20000010100 */
        /* <DEDUP_REMOVED lines=8> */
[----:B------:R-:W-:Y:S02]  /*10b40*/  HADD2.F32 R16, -RZ, R16.H1_H1 ;  /* 0x30000010ff107230 */ /* 0x000fe40000004100 */
[----:B------:R-:W-:Y:S01]  /*10b50*/  FMUL.FTZ R3, R3, R4 ;  /* 0x0000000403037220 */ /* 0x000fe20000410000 */
[----:B------:R-:W-:-:S02]  /*10b60*/  HADD2.F32 R2, -RZ, R17.H0_H0 ;  /* 0x20000011ff027230 */ /* 0x000fc40000004100 */
[----:B------:R-:W-:Y:S01]  /*10b70*/  FMUL.FTZ R0, R0, R15 ;  /* 0x0000000f00007220 */ /* 0x000fe20000410000 */
[----:B------:R-:W-:Y:S02]  /*10b80*/  HADD2.F32 R17, -RZ, R17.H1_H1 ;  /* 0x30000011ff117230 */ /* 0x000fe40000004100 */
[----:B------:R-:W-:Y:S01]  /*10b90*/  FMUL.FTZ R14, R14, R5 ;  /* 0x000000050e0e7220 */ /* 0x000fe20000410000 */
[----:B------:R-:W-:Y:S01]  /*10ba0*/  FMUL.FTZ R19, R19, R6 ;  /* 0x0000000613137220 */ /* 0x000fe20000410000 */
[----:B---3--:R-:W-:Y:S02]  /*10bb0*/  HADD2.F32 R4, -RZ, R8.H0_H0 ;  /* 0x20000008ff047230 */ /* 0x008fe40000004100 */
[----:B------:R-:W-:Y:S01]  /*10bc0*/  FMUL.FTZ R16, R16, R27 ;  /* 0x0000001b10107220 */ /* 0x000fe20000410000 */
[--C-:B-----5:R-:W-:Y:S02]  /*10bd0*/  HADD2.F32 R5, -RZ, R20.reuse.H0_H0 ;  /* 0x20000014ff057230 */ /* 0x120fe40000004100 */
[----:B------:R-:W-:Y:S01]  /*10be0*/  FMUL.FTZ R2, R2, R25 ;  /* 0x0000001902027220 */ /* 0x000fe20000410000 */
[----:B------:R-:W-:-:S02]  /*10bf0*/  HADD2.F32 R15, -RZ, R20.H1_H1 ;  /* 0x30000014ff0f7230 */ /* 0x000fc40000004100 */
[----:B------:R-:W-:Y:S01]  /*10c00*/  FMUL.FTZ R17, R17, R26 ;  /* 0x0000001a11117220 */ /* 0x000fe20000410000 */
[----:B------:R-:W-:Y:S02]  /*10c10*/  HADD2.F32 R7, -RZ, R21.H0_H0 ;  /* 0x20000015ff077230 */ /* 0x000fe40000004100 */
[----:B------:R-:W-:Y:S01]  /*10c20*/  FFMA.FTZ R0, R5, R4, R0 ;  /* 0x0000000405007223 */ /* 0x000fe20000010000 */
[----:B------:R-:W-:Y:S02]  /*10c30*/  HADD2.F32 R8, -RZ, R8.H1_H1 ;  /* 0x30000008ff087230 */ /* 0x000fe40000004100 */
[--C-:B------:R-:W-:Y:S02]  /*10c40*/  HADD2.F32 R6, -RZ, R9.reuse.H0_H0 ;  /* 0x20000009ff067230 */ /* 0x100fe40000004100 */
[----:B------:R-:W-:Y:S02]  /*10c50*/  HADD2.F32 R18, -RZ, R18.H1_H1 ;  /* 0x30000012ff127230 */ /* 0x000fe40000004100 */
[----:B------:R-:W-:Y:S01]  /*10c60*/  FFMA.FTZ R15, R15, R8, R16 ;  /* 0x000000080f0f7223 */ /* 0x000fe20000010010 */
[----:B------:R-:W-:-:S02]  /*10c70*/  HADD2.F32 R26, -RZ, R9.H1_H1 ;  /* 0x30000009ff1a7230 */ /* 0x000fc40000004100 */
[----:B------:R-:W-:Y:S01]  /*10c80*/  FFMA.FTZ R2, R7, R6, R2 ;  /* 0x0000000607027223 */ /* 0x000fe20000010002 */
[--C-:B------:R-:W-:Y:S02]  /*10c90*/  HADD2.F32 R20, -RZ, R10.reuse.H0_H0 ;  /* 0x2000000aff147230 */ /* 0x100fe40000004100 */
[----:B------:R-:W-:Y:S01]  /*10ca0*/  FMUL.FTZ R18, R18, R29 ;  /* 0x0000001d12127220 */ /* 0x000fe20000410000 */
[----:B------:R-:W-:Y:S02]  /*10cb0*/  HADD2.F32 R25, -RZ, R10.H1_H1 ;  /* 0x3000000aff197230 */ /* 0x000fe40000004100 */
[--C-:B------:R-:W-:Y:S02]  /*10cc0*/  HADD2.F32 R9, -RZ, R11.reuse.H0_H0 ;  /* 0x2000000bff097230 */ /* 0x100fe40000004100 */
[----:B------:R-:W-:Y:S02]  /*10cd0*/  HADD2.F32 R10, -RZ, R11.H1_H1 ;  /* 0x3000000bff0a7230 */ /* 0x000fe40000004100 */
[----:B------:R-:W-:-:S02]  /*10ce0*/  HADD2.F32 R6, -RZ, R21.H1_H1 ;  /* 0x30000015ff067230 */ /* 0x000fc40000004100 */
[--C-:B------:R-:W-:Y:S02]  /*10cf0*/  HADD2.F32 R4, -RZ, R22.reuse.H0_H0 ;  /* 0x20000016ff047230 */ /* 0x100fe40000004100 */
[----:B------:R-:W-:Y:S02]  /*10d00*/  HADD2.F32 R7, -RZ, R22.H1_H1 ;  /* 0x30000016ff077230 */ /* 0x000fe40000004100 */
[----:B------:R-:W-:Y:S01]  /*10d10*/  FFMA.FTZ R17, R6, R26, R17 ;  /* 0x0000001a06117223 */ /* 0x000fe20000010011 */
[--C-:B------:R-:W-:Y:S02]  /*10d20*/  HADD2.F32 R5, -RZ, R23.reuse.H0_H0 ;  /* 0x20000017ff057230 */ /* 0x100fe40000004100 */
[----:B------:R-:W-:Y:S01]  /*10d30*/  FFMA.FTZ R3, R4, R20, R3 ;  /* 0x0000001404037223 */ /* 0x000fe20000010003 */
[----:B------:R-:W-:Y:S02]  /*10d40*/  HADD2.F32 R8, -RZ, R23.H1_H1 ;  /* 0x30000017ff087230 */ /* 0x000fe40000004100 */
[----:B------:R-:W-:Y:S01]  /*10d50*/  FFMA.FTZ R18, R7, R25, R18 ;  /* 0x0000001907127223 */ /* 0x000fe20000010012 */
[----:B------:R-:W-:Y:S01]  /*10d60*/  F2FP.F16.F32.PACK_AB R20, R15, R0 ;  /* 0x000000000f14723e */ /* 0x000fe200000000ff */
[----:B------:R-:W-:Y:S01]  /*10d70*/  FFMA.FTZ R5, R5, R9, R14 ;  /* 0x0000000905057223 */ /* 0x000fe2000001000e */
[----:B------:R-:W-:Y:S01]  /*10d80*/  F2FP.F16.F32.PACK_AB R21, R17, R2 ;  /* 0x000000021115723e */ /* 0x000fe200000000ff */
[----:B------:R-:W-:Y:S01]  /*10d90*/  FFMA.FTZ R8, R8, R10, R19 ;  /* 0x0000000a08087223 */ /* 0x000fe20000010013 */
[----:B------:R-:W-:-:S04]  /*10da0*/  F2FP.F16.F32.PACK_AB R22, R18, R3 ;  /* 0x000000031216723e */ /* 0x000fc800000000ff */
[----:B------:R-:W-:Y:S02]  /*10db0*/  F2FP.F16.F32.PACK_AB R23, R8, R5 ;  /* 0x000000050817723e */ /* 0x000fe400000000ff */
.L_x_4758:
[----:B------:R-:W-:Y:S05]  /*10dc0*/  BSYNC.RECONVERGENT B0 ;  /* 0x0000000000007941 */ /* 0x000fea0003800200 */
.L_x_4757:
[----:B-----5:R2:W-:Y:S02]  /*10dd0*/  STS.128 [R62+0x1800], R20 ;  /* 0x001800143e007388 */ /* 0x0205e40000000c00 */
.L_x_4727:
[----:B------:R-:W-:Y:S05]  /*10de0*/  BSYNC.RECONVERGENT B2 ;  /* 0x0000000000027941 */ /* 0x000fea0003800200 */
.L_x_4718:
        /* <DEDUP_REMOVED lines=11> */
.L_x_4761:
[----:B------:R1:W-:Y:S02]  /*10ea0*/  STS.128 [R62+0x2000], RZ ;  /* 0x002000ff3e007388 */ /* 0x0003e40000000c00 */
.L_x_4760:
[----:B------:R-:W-:Y:S05]  /*10eb0*/  BSYNC.RECONVERGENT B0 ;  /* 0x0000000000007941 */ /* 0x000fea0003800200 */
.L_x_4759:
[----:B------:R-:W-:Y:S01]  /*10ec0*/  ISETP.GE.AND P1, PT, R24, R69, PT ;  /* 0x000000451800720c */ /* 0x000fe20003f26270 */
[----:B------:R-:W-:Y:S01]  /*10ed0*/  BSSY.RECONVERGENT B0, `(.L_x_4762) ;  /* 0x000000c000007945 */ /* 0x000fe20003800200 */
[----:B-----5:R-:W-:-:S04]  /*10ee0*/  LEA R28, P0, R66, R230, 0x1 ;  /* 0x000000e6421c7211 */ /* 0x020fc800078008ff */
        /* <DEDUP_REMOVED lines=9> */
.L_x_4764:
[----:B------:R1:W-:Y:S02]  /*10f80*/  STS.128 [R62+0x2800], RZ ;  /* 0x002800ff3e007388 */ /* 0x0003e40000000c00 */
.L_x_4763:
[----:B------:R-:W-:Y:S05]  /*10f90*/  BSYNC.RECONVERGENT B0 ;  /* 0x0000000000007941 */ /* 0x000fea0003800200 */
.L_x_4762:
[----:B------:R-:W-:Y:S01]  /*10fa0*/  ISETP.GE.AND P0, PT, R30, R69, PT ;  /* 0x000000451e00720c */ /* 0x000fe20003f06270 */
[----:B------:R-:W-:-:S12]  /*10fb0*/  BSSY.RECONVERGENT B0, `(.L_x_4765) ;  /* 0x000000c000007945 */ /* 0x000fd80003800200 */
        /* <DEDUP_REMOVED lines=10> */
.L_x_4767:
[----:B------:R1:W-:Y:S02]  /*11060*/  STS.128 [R62+0x3000], RZ ;  /* 0x003000ff3e007388 */ /* 0x0003e40000000c00 */
.L_x_4766:
[----:B------:R-:W-:Y:S05]  /*11070*/  BSYNC.RECONVERGENT B0 ;  /* 0x0000000000007941 */ /* 0x000fea0003800200 */
.L_x_4765:
        /* <DEDUP_REMOVED lines=12> */
.L_x_4770:
[----:B------:R1:W-:Y:S02]  /*11140*/  STS.128 [R62+0x3800], RZ ;  /* 0x003800ff3e007388 */ /* 0x0003e40000000c00 */
.L_x_4769:
[----:B------:R-:W-:Y:S05]  /*11150*/  BSYNC.RECONVERGENT B0 ;  /* 0x0000000000007941 */ /* 0x000fea0003800200 */
.L_x_4768:
        /* <DEDUP_REMOVED lines=16> */
.L_x_4773:
[----:B------:R1:W-:Y:S02]  /*11260*/  STS.128 [R62+0x4000], RZ ;  /* 0x004000ff3e007388 */ /* 0x0003e40000000c00 */
.L_x_4772:
[----:B------:R-:W-:Y:S05]  /*11270*/  BSYNC.RECONVERGENT B0 ;  /* 0x0000000000007941 */ /* 0x000fea0003800200 */
.L_x_4771:
[----:B--2-4-:R-:W-:Y:S01]  /*11280*/  IADD3 R22, PT, PT, R166, 0x50, RZ ;  /* 0x00000050a6167810 */ /* 0x014fe20007ffe0ff */
[----:B------:R-:W-:Y:S03]  /*11290*/  BSSY.RECONVERGENT B0, `(.L_x_4774) ;  /* 0x000000d000007945 */ /* 0x000fe60003800200 */
[----:B------:R-:W-:-:S13]  /*112a0*/  ISETP.GE.AND P0, PT, R22, R69, PT ;  /* 0x000000451600720c */ /* 0x000fda0003f06270 */
        /* <DEDUP_REMOVED lines=10> */
.L_x_4776:
[----:B------:R2:W-:Y:S02]  /*11350*/  STS.128 [R62+0x4800], RZ ;  /* 0x004800ff3e007388 */ /* 0x0005e40000000c00 */
.L_x_4775:
[----:B------:R-:W-:Y:S05]  /*11360*/  BSYNC.RECONVERGENT B0 ;  /* 0x0000000000007941 */ /* 0x000fea0003800200 */
.L_x_4774:
[----:B---3--:R-:W-:Y:S01]  /*11370*/  IADD3 R20, PT, PT, R166, 0x60, RZ ;  /* 0x00000060a6147810 */ /* 0x008fe20007ffe0ff */
[----:B------:R-:W-:Y:S03]  /*11380*/  BSSY.RECONVERGENT B0, `(.L_x_4777) ;  /* 0x0000010000007945 */ /* 0x000fe60003800200 */
[----:B------:R-:W-:-:S13]  /*11390*/  ISETP.GE.AND P0, PT, R20, R69, PT ;  /* 0x000000451400720c */ /* 0x000fda0003f06270 */
[----:B------:R-:W-:Y:S05]  /*113a0*/  @P0 BRA `(.L_x_4778) ;  /* 0x0000000000340947 */ /* 0x000fea0003800000 */
[----:B------:R-:W-:-:S13]  /*113b0*/  ISETP.GE.AND P0, PT, R12, R239, PT ;  /* 0x000000ef0c00720c */ /* 0x000fda0003f06270 */
[----:B------:R-:W-:Y:S05]  /*113c0*/  @P0 BRA `(.L_x_4779) ;  /* 0x0000000000280947 */ /* 0x000fea0003800000 */
[----:B-1--4-:R-:W-:Y:S01]  /*113d0*/  MOV R2, R28 ;  /* 0x0000001c00027202 */ /* 0x012fe20000000f00 */
        /* <DEDUP_REMOVED lines=9> */
.L_x_4779:
[----:B------:R3:W-:Y:S02]  /*11470*/  STS.128 [R62+0x5000], RZ ;  /* 0x005000ff3e007388 */ /* 0x0007e40000000c00 */
.L_x_4778:
[----:B------:R-:W-:Y:S05]  /*11480*/  BSYNC.RECONVERGENT B0 ;  /* 0x0000000000007941 */ /* 0x000fea0003800200 */
.L_x_4777:
[----:B------:R-:W-:Y:S01]  /*11490*/  IADD3 R18, PT, PT, R166, 0x70, RZ ;  /* 0x00000070a6127810 */ /* 0x000fe20007ffe0ff */
[----:B------:R-:W-:Y:S03]  /*114a0*/  BSSY.RECONVERGENT B0, `(.L_x_4780) ;  /* 0x0000010000007945 */ /* 0x000fe60003800200 */
[----:B------:R-:W-:-:S13]  /*114b0*/  ISETP.GE.AND P0, PT, R18, R69, PT ;  /* 0x000000451200720c */ /* 0x000fda0003f06270 */
[----:B------:R-:W-:Y:S05]  /*114c0*/  @P0 BRA `(.L_x_4781) ;  /* 0x0000000000340947 */ /* 0x000fea0003800000 */
[----:B------:R-:W-:-:S13]  /*114d0*/  ISETP.GE.AND P0, PT, R12, R239, PT ;  /* 0x000000ef0c00720c */ /* 0x000fda0003f06270 */
[----:B------:R-:W-:Y:S05]  /*114e0*/  @P0 BRA `(.L_x_4782) ;  /* 0x0000000000280947 */ /* 0x000fea0003800000 */
[----:B-1-34-:R-:W-:Y:S01]  /*114f0*/  MOV R2, R28 ;  /* 0x0000001c00027202 */ /* 0x01afe20000000f00 */
        /* <DEDUP_REMOVED lines=9> */
.L_x_4782:
[----:B------:R1:W-:Y:S02]  /*11590*/  STS.128 [R62+0x5800], RZ ;  /* 0x005800ff3e007388 */ /* 0x0003e40000000c00 */
.L_x_4781:
[----:B------:R-:W-:Y:S05]  /*115a0*/  BSYNC.RECONVERGENT B0 ;  /* 0x0000000000007941 */ /* 0x000fea0003800200 */
.L_x_4780:
[----:B------:R-:W-:Y:S01]  /*115b0*/  LOP3.LUT R16, R166, 0x80, RZ, 0xfc, !PT ;  /* 0x00000080a6107812 */ /* 0x000fe200078efcff */
        /* <DEDUP_REMOVED lines=15> */
.L_x_4785:
[----:B------:R1:W-:Y:S02]  /*116b0*/  STS.128 [R62+0x6000], RZ ;  /* 0x006000ff3e007388 */ /* 0x0003e40000000c00 */
.L_x_4784:
[----:B------:R-:W-:Y:S05]  /*116c0*/  BSYNC.RECONVERGENT B0 ;  /* 0x0000000000007941 */ /* 0x000fea0003800200 */
.L_x_4783:
[----:B------:R-:W-:Y:S01]  /*116d0*/  IADD3 R14, PT, PT, R166, 0x90, RZ ;  /* 0x00000090a60e7810 */ /* 0x000fe20007ffe0ff */
[----:B------:R-:W-:Y:S03]  /*116e0*/  BSSY.RECONVERGENT B0, `(.L_x_4786) ;  /* 0x000000d000007945 */ /* 0x000fe60003800200 */
[----:B------:R-:W-:-:S13]  /*116f0*/  ISETP.GE.AND P0, PT, R14, R69, PT ;  /* 0x000000450e00720c */ /* 0x000fda0003f06270 */
[----:B------:R-:W-:Y:S05]  /*11700*/  @P0 BRA `(.L_x_4787) ;  /* 0x0000000000280947 */ /* 0x000fea0003800000 */
[----:B------:R-:W-:-:S13]  /*11710*/  ISETP.GE.AND P0, PT, R12, R239, PT ;  /* 0x000000ef0c00720c */ /* 0x000fda0003f06270 */
[----:B------:R-:W-:Y:S05]  /*11720*/  @P0 BRA `(.L_x_4788) ;  /* 0x00000000001c0947 */ /* 0x000fea0003800000 */
[----:B-1-34-:R-:W-:-:S04]  /*11730*/  LEA R2, P0, R226, R28, 0x8 ;  /* 0x0000001ce2027211 */ /* 0x01afc800078040ff */
[----:B------:R-:W-:-:S05]  /*11740*/  LEA.HI.X R3, R226, R29, R227, 0x8, P0 ;  /* 0x0000001de2037211 */ /* 0x000fca00000f44e3 */
[----:B------:R-:W-:Y:S01]  /*11750*/  @!PT LDS RZ, [RZ] ;  /* 0x00000000fffff984 */ /* 0x000fe20000000800 */
[----:B------:R-:W-:Y:S01]  /*11760*/  @!PT LDS RZ, [RZ] ;  /* 0x00000000fffff984 */ /* 0x000fe20000000800 */
[----:B------:R-:W-:Y:S01]  /*11770*/  @!PT LDS RZ, [RZ] ;  /* 0x00000000fffff984 */ /* 0x000fe20000000800 */
[----:B------:R1:W-:Y:S01]  /*11780*/  LDGSTS.E.BYPASS.LTC128B.128 [R62+0x6800], desc[UR6][R2.64] ;  /* 0x06800000023e7fae */ /* 0x0003e2000b981a06 */
[----:B------:R-:W-:Y:S05]  /*11790*/  BRA `(.L_x_4787) ;  /* 0x0000000000047947 */ /* 0x000fea0003800000 */
.L_x_4788:
[----:B------:R1:W-:Y:S02]  /*117a0*/  STS.128 [R62+0x6800], RZ ;  /* 0x006800ff3e007388 */ /* 0x0003e40000000c00 */
.L_x_4787:
[----:B------:R-:W-:Y:S05]  /*117b0*/  BSYNC.RECONVERGENT B0 ;  /* 0x0000000000007941 */ /* 0x000fea0003800200 */
.L_x_4786:
[----:B-1----:R-:W-:Y:S01]  /*117c0*/  IADD3 R10, PT, PT, R166, 0xa0, RZ ;  /* 0x000000a0a60a7810 */ /* 0x002fe20007ffe0ff */
        /* <DEDUP_REMOVED lines=15> */
.L_x_4791:
[----:B------:R1:W-:Y:S02]  /*118c0*/  STS.128 [R62+0x7000], RZ ;  /* 0x007000ff3e007388 */ /* 0x0003e40000000c00 */
.L_x_4790:
[----:B------:R-:W-:Y:S05]  /*118d0*/  BSYNC.RECONVERGENT B0 ;  /* 0x0000000000007941 */ /* 0x000fea0003800200 */
.L_x_4789:
        /* <DEDUP_REMOVED lines=16> */
.L_x_4794:
[----:B------:R1:W-:Y:S02]  /*119e0*/  STS.128 [R62+0x7800], RZ ;  /* 0x007800ff3e007388 */ /* 0x0003e40000000c00 */
.L_x_4793:
[----:B------:R-:W-:Y:S05]  /*119f0*/  BSYNC.RECONVERGENT B0 ;  /* 0x0000000000007941 */ /* 0x000fea0003800200 */
.L_x_4792:
        /* <DEDUP_REMOVED lines=16> */
.L_x_4797:
[----:B------:R1:W-:Y:S02]  /*11b00*/  STS.128 [R62+0x8000], RZ ;  /* 0x008000ff3e007388 */ /* 0x0003e40000000c00 */
.L_x_4796:
[----:B------:R-:W-:Y:S05]  /*11b10*/  BSYNC.RECONVERGENT B0 ;  /* 0x0000000000007941 */ /* 0x000fea0003800200 */
.L_x_4795:
        /* <DEDUP_REMOVED lines=16> */
.L_x_4800:
[----:B------:R1:W-:Y:S02]  /*11c20*/  STS.128 [R62+0x8800], RZ ;  /* 0x008800ff3e007388 */ /* 0x0003e40000000c00 */
.L_x_4799:
[----:B------:R-:W-:Y:S05]  /*11c30*/  BSYNC.RECONVERGENT B0 ;  /* 0x0000000000007941 */ /* 0x000fea0003800200 */
.L_x_4798:
[----:B-1-34-:R-:W-:Y:S01]  /*11c40*/  IADD3 R2, PT, PT, R166, 0xe0, RZ ;  /* 0x000000e0a6027810 */ /* 0x01afe20007ffe0ff */
        /* <DEDUP_REMOVED lines=15> */
.L_x_4803:
[----:B------:R3:W-:Y:S02]  /*11d40*/  STS.128 [R62+0x9000], RZ ;  /* 0x009000ff3e007388 */ /* 0x0007e40000000c00 */
.L_x_4802:
[----:B------:R-:W-:Y:S05]  /*11d50*/  BSYNC.RECONVERGENT B0 ;  /* 0x0000000000007941 */ /* 0x000fea0003800200 */
.L_x_4801:
        /* <DEDUP_REMOVED lines=14> */
.L_x_4806:
[----:B------:R4:W-:Y:S02]  /*11e40*/  STS.128 [R62+0x9800], RZ ;  /* 0x009800ff3e007388 */ /* 0x0009e40000000c00 */
.L_x_4805:
[----:B------:R-:W-:Y:S05]  /*11e50*/  BSYNC.RECONVERGENT B0 ;  /* 0x0000000000007941 */ /* 0x000fea0003800200 */
.L_x_4804:
[----:B------:R-:W5:Y:S04]  /*11e60*/  LD.E.64 R34, desc[UR6][R164.64+0x1c0] ;  /* 0x0001c006a4227980 */ /* 0x000f68000c101b00 */
[----:B-1----:R-:W2:Y:S01]  /*11e70*/  LD.E.64 R32, desc[UR6][R164.64+0x1b8] ;  /* 0x0001b806a4207980 */ /* 0x002ea2000c101b00 */
[----:B----4-:R-:W-:Y:S02]  /*11e80*/  MOV R28, R236 ;  /* 0x000000ec001c7202 */ /* 0x010fe40000000f00 */
[----:B------:R-:W-:Y:S01]  /*11e90*/  MOV R29, RZ ;  /* 0x000000ff001d7202 */ /* 0x000fe20000000f00 */
[----:B------:R-:W4:Y:S04]  /*11ea0*/  LD.E R3, desc[UR6][R164.64+0xd8] ;  /* 0x0000d806a4037980 */ /* 0x000f28000c101900 */
[----:B------:R-:W0:Y:S01]  /*11eb0*/  LDGDEPBAR ;  /* 0x00000000000079af */ /* 0x000e220000000000 */
[----:B-----5:R-:W-:-:S04]  /*11ec0*/  IMAD.WIDE.U32 R28, R235, R34, R28 ;  /* 0x00000022eb1c7225 */ /* 0x020fc800078e001c */
[----:B------:R-:W-:Y:S01]  /*11ed0*/  IMAD R0, R35, R235, RZ ;  /* 0x000000eb23007224 */ /* 0x000fe200078e02ff */
[----:B--2---:R-:W-:-:S04]  /*11ee0*/  LEA R32, P0, R28, R32, 0x2 ;  /* 0x000000201c207211 */ /* 0x004fc800078010ff */
[----:B------:R-:W-:-:S04]  /*11ef0*/  IADD3 R0, PT, PT, R29, R0, RZ ;  /* 0x000000001d007210 */ /* 0x000fc80007ffe0ff */
        /* <DEDUP_REMOVED lines=15> */
.L_x_4809:
[----:B------:R1:W-:Y:S01]  /*11ff0*/  STS.128 [R62+0xa000], RZ ;  /* 0x00a000ff3e007388 */ /* 0x0003e20000000c00 */
[----:B------:R-:W-:Y:S05]  /*12000*/  BRA `(.L_x_4810) ;  /* 0x0000000000047947 */ /* 0x000fea0003800000 */
.L_x_4808:
[----:B------:R4:W-:Y:S02]  /*12010*/  STS.128 [R62+0xa000], RZ ;  /* 0x00a000ff3e007388 */ /* 0x0009e40000000c00 */
.L_x_4810:
[----:B------:R-:W-:Y:S05]  /*12020*/  BSYNC.RECONVERGENT B0 ;  /* 0x0000000000007941 */ /* 0x000fea0003800200 */
.L_x_4807:
[----:B------:R-:W-:Y:S01]  /*12030*/  ISETP.GE.AND P0, PT, R24, R69, PT ;  /* 0x000000451800720c */ /* 0x000fe20003f06270 */
[----:B------:R-:W-:Y:S01]  /*12040*/  BSSY.RECONVERGENT B0, `(.L_x_4811) ;  /* 0x000000d000007945 */ /* 0x000fe20003800200 */
[----:B------:R-:W-:-:S04]  /*12050*/  LEA R24, P1, R64, R232, 0x1 ;  /* 0x000000e840187211 */ /* 0x000fc800078208ff */
        /* <DEDUP_REMOVED lines=10> */
.L_x_4813:
[----:B------:R1:W-:Y:S02]  /*12100*/  STS.128 [R62+0xa800], RZ ;  /* 0x00a800ff3e007388 */ /* 0x0003e40000000c00 */
.L_x_4812:
[----:B------:R-:W-:Y:S05]  /*12110*/  BSYNC.RECONVERGENT B0 ;  /* 0x0000000000007941 */ /* 0x000fea0003800200 */
.L_x_4811:
        /* <DEDUP_REMOVED lines=13> */
.L_x_4816:
[----:B------:R1:W-:Y:S02]  /*121f0*/  STS.128 [R62+0xb000], RZ ;  /* 0x00b000ff3e007388 */ /* 0x0003e40000000c00 */
.L_x_4815:
[----:B------:R-:W-:Y:S05]  /*12200*/  BSYNC.RECONVERGENT B0 ;  /* 0x0000000000007941 */ /* 0x000fea0003800200 */
.L_x_4814:
        /* <DEDUP_REMOVED lines=13> */
.L_x_4819:
[----:B------:R1:W-:Y:S02]  /*122e0*/  STS.128 [R62+0xb800], RZ ;  /* 0x00b800ff3e007388 */ /* 0x0003e40000000c00 */
.L_x_4818:
[----:B------:R-:W-:Y:S05]  /*122f0*/  BSYNC.RECONVERGENT B0 ;  /* 0x0000000000007941 */ /* 0x000fea0003800200 */
.L_x_4817:
[----:B------:R-:W-:Y:S01]  /*12300*/  ISETP.GE.AND P0, PT, R26, R69, PT ;  /* 0x000000451a00720c */ /* 0x000fe20003f06270 */
[----:B------:R-:W-:-:S12]  /*12310*/  BSSY.RECONVERGENT B0, `(.L_x_4820) ;  /* 0x0000010000007945 */ /* 0x000fd80003800200 */
[----:B------:R1:W-:Y:S01]  /*12320*/  @P0 STS.128 [R62+0xc000], RZ ;  /* 0x00c000ff3e000388 */ /* 0x0003e20000000c00 */
        /* <DEDUP_REMOVED lines=13> */
.L_x_4822:
[----:B------:R1:W-:Y:S02]  /*12400*/  STS.128 [R62+0xc000], RZ ;  /* 0x00c000ff3e007388 */ /* 0x0003e40000000c00 */
.L_x_4821:
[----:B------:R-:W-:Y:S05]  /*12410*/  BSYNC.RECONVERGENT B0 ;  /* 0x0000000000007941 */ /* 0x000fea0003800200 */
.L_x_4820:
        /* <DEDUP_REMOVED lines=13> */
.L_x_4825:
[----:B------:R1:W-:Y:S02]  /*124f0*/  STS.128 [R62+0xc800], RZ ;  /* 0x00c800ff3e007388 */ /* 0x0003e40000000c00 */
.L_x_4824:
[----:B------:R-:W-:Y:S05]  /*12500*/  BSYNC.RECONVERGENT B0 ;  /* 0x0000000000007941 */ /* 0x000fea0003800200 */
.L_x_4823:
        /* <DEDUP_REMOVED lines=16> */
.L_x_4828:
[----:B------:R1:W-:Y:S02]  /*12610*/  STS.128 [R62+0xd000], RZ ;  /* 0x00d000ff3e007388 */ /* 0x0003e40000000c00 */
.L_x_4827:
[----:B------:R-:W-:Y:S05]  /*12620*/  BSYNC.RECONVERGENT B0 ;  /* 0x0000000000007941 */ /* 0x000fea0003800200 */
.L_x_4826:
        /* <DEDUP_REMOVED lines=16> */
.L_x_4831:
[----:B------:R1:W-:Y:S02]  /*12730*/  STS.128 [R62+0xd800], RZ ;  /* 0x00d800ff3e007388 */ /* 0x0003e40000000c00 */
.L_x_4830:
[----:B------:R-:W-:Y:S05]  /*12740*/  BSYNC.RECONVERGENT B0 ;  /* 0x0000000000007941 */ /* 0x000fea0003800200 */
.L_x_4829:
        /* <DEDUP_REMOVED lines=16> */
.L_x_4834:
[----:B------:R1:W-:Y:S02]  /*12850*/  STS.128 [R62+0xe000], RZ ;  /* 0x00e000ff3e007388 */ /* 0x0003e40000000c00 */
.L_x_4833:
[----:B------:R-:W-:Y:S05]  /*12860*/  BSYNC.RECONVERGENT B0 ;  /* 0x0000000000007941 */ /* 0x000fea0003800200 */
.L_x_4832:
        /* <DEDUP_REMOVED lines=13> */
.L_x_4837:
[----:B------:R1:W-:Y:S02]  /*12940*/  STS.128 [R62+0xe800], RZ ;  /* 0x00e800ff3e007388 */ /* 0x0003e40000000c00 */
.L_x_4836:
[----:B------:R-:W-:Y:S05]  /*12950*/  BSYNC.RECONVERGENT B0 ;  /* 0x0000000000007941 */ /* 0x000fea0003800200 */
.L_x_4835:
        /* <DEDUP_REMOVED lines=16> */
.L_x_4840:
[----:B------:R1:W-:Y:S02]  /*12a60*/  STS.128 [R62+0xf000], RZ ;  /* 0x00f000ff3e007388 */ /* 0x0003e40000000c00 */
.L_x_4839:
[----:B------:R-:W-:Y:S05]  /*12a70*/  BSYNC.RECONVERGENT B0 ;  /* 0x0000000000007941 */ /* 0x000fea0003800200 */
.L_x_4838:
        /* <DEDUP_REMOVED lines=16> */
.L_x_4843:
[----:B------:R1:W-:Y:S02]  /*12b80*/  STS.128 [R62+0xf800], RZ ;  /* 0x00f800ff3e007388 */ /* 0x0003e40000000c00 */
.L_x_4842:
[----:B------:R-:W-:Y:S05]  /*12b90*/  BSYNC.RECONVERGENT B0 ;  /* 0x0000000000007941 */ /* 0x000fea0003800200 */
.L_x_4841:
        /* <DEDUP_REMOVED lines=16> */
.L_x_4846:
[----:B------:R1:W-:Y:S02]  /*12ca0*/  STS.128 [R62+0x10000], RZ ;  /* 0x010000ff3e007388 */ /* 0x0003e40000000c00 */
.L_x_4845:
[----:B------:R-:W-:Y:S05]  /*12cb0*/  BSYNC.RECONVERGENT B0 ;  /* 0x0000000000007941 */ /* 0x000fea0003800200 */
.L_x_4844:
        /* <DEDUP_REMOVED lines=16> */
.L_x_4849:
[----:B------:R1:W-:Y:S02]  /*12dc0*/  STS.128 [R62+0x10800], RZ ;  /* 0x010800ff3e007388 */ /* 0x0003e40000000c00 */
.L_x_4848:
[----:B------:R-:W-:Y:S05]  /*12dd0*/  BSYNC.RECONVERGENT B0 ;  /* 0x0000000000007941 */ /* 0x000fea0003800200 */
.L_x_4847:
        /* <DEDUP_REMOVED lines=16> */
.L_x_4852:
[----:B------:R1:W-:Y:S02]  /*12ee0*/  STS.128 [R62+0x11000], RZ ;  /* 0x011000ff3e007388 */ /* 0x0003e40000000c00 */
.L_x_4851:
[----:B------:R-:W-:Y:S05]  /*12ef0*/  BSYNC.RECONVERGENT B0 ;  /* 0x0000000000007941 */ /* 0x000fea0003800200 */
.L_x_4850:
        /* <DEDUP_REMOVED lines=14> */
.L_x_4855:
[----:B------:R1:W-:Y:S02]  /*12fe0*/  STS.128 [R62+0x11800], RZ ;  /* 0x011800ff3e007388 */ /* 0x0003e40000000c00 */
.L_x_4854:
[----:B------:R-:W-:Y:S05]  /*12ff0*/  BSYNC.RECONVERGENT B0 ;  /* 0x0000000000007941 */ /* 0x000fea0003800200 */
.L_x_4853:
[----:B------:R-:W5:Y:S01]  /*13000*/  LD.E R2, desc[UR6][R164.64+0x18c] ;  /* 0x00018c06a4027980 */ /* 0x000f62000c101900 */
[----:B------:R-:W-:Y:S01]  /*13010*/  SHF.R.U32.HI R220, RZ, 0x1, R59 ;  /* 0x00000001ffdc7819 */ /* 0x000fe2000001163b */
[----:B------:R-:W-:Y:S01]  /*13020*/  BSSY.RECONVERGENT B1, `(.L_x_4856) ;  /* 0x00002a4000017945 */ /* 0x000fe20003800200 */
[----:B-1----:R-:W-:Y:S01]  /*13030*/  SHF.L.U32 R15, R59, 0x6, RZ ;  /* 0x000000063b0f7819 */ /* 0x002fe200000006ff */
[----:B------:R-:W0:Y:S01]  /*13040*/  LDGDEPBAR ;  /* 0x00000000000079af */ /* 0x000e220000000000 */
[----:B------:R-:W-:Y:S02]  /*13050*/  LOP3.LUT R6, R220, 0x8, RZ, 0xc0, !PT ;  /* 0x00000008dc067812 */ /* 0x000fe400078ec0ff */
[----:B------:R-:W-:Y:S02]  /*13060*/  LOP3.LUT R4, R15, 0x1c0, RZ, 0xc0, !PT ;  /* 0x000001c00f047812 */ /* 0x000fe400078ec0ff */
[----:B------:R-:W-:Y:S02]  /*13070*/  SHF.L.U32 R221, R59, 0x5, RZ ;  /* 0x000000053bdd7819 */ /* 0x000fe400000006ff */
[----:B------:R-:W-:-:S02]  /*13080*/  LOP3.LUT R5, R6, 0x1c0, R15, 0xf8, !PT ;  /* 0x000001c006057812 */ /* 0x000fc400078ef80f */
[----:B------:R-:W-:Y:S02]  /*13090*/  LOP3.LUT R3, R4, 0x8, R59, 0xf8, !PT ;  /* 0x0000000804037812 */ /* 0x000fe400078ef83b */
[----:B------:R-:W-:Y:S02]  /*130a0*/  LOP3.LUT R221, R221, 0x7c00, RZ, 0xc0, !PT ;  /* 0x00007c00dddd7812 */ /* 0x000fe400078ec0ff */
[--C-:B------:R-:W-:Y:S02]  /*130b0*/  LOP3.LUT R14, R5, 0x38, R60.reuse, 0x78, !PT ;  /* 0x00000038050e7812 */ /* 0x100fe400078e783c */
[----:B------:R-:W-:Y:S02]  /*130c0*/  LOP3.LUT R3, R3, 0x38, R60, 0x78, !PT ;  /* 0x0000003803037812 */ /* 0x000fe400078e783c */
[----:B------:R-:W-:Y:S02]  /*130d0*/  LOP3.LUT R5, R221, 0x200, R15, 0xf8, !PT ;  /* 0x00000200dd057812 */ /* 0x000fe400078ef80f */
[----:B------:R-:W-:-:S02]  /*130e0*/  LOP3.LUT R76, R15, 0x400, RZ, 0xc0, !PT ;  /* 0x000004000f4c7812 */ /* 0x000fc400078ec0ff */
        /* <DEDUP_REMOVED lines=370> */
[----:B------:R-:W-:-:S03]  /*14810*/  FMUL.FTZ R118, R21, R2 ;  /* 0x0000000215767220 */ /* 0x000fc60000410000 */
        /* <DEDUP_REMOVED lines=8> */
[-C--:B------:R-:W-:Y:S01]  /*148a0*/  FMUL.FTZ R73, R22, R2.reuse ;  /* 0x0000000216497220 */ /* 0x080fe20000410000 */
[----:B------:R-:W-:-:S05]  /*148b0*/  FMUL.FTZ R72, R23, R2 ;  /* 0x0000000217487220 */ /* 0x000fca0000410000 */
        /* <DEDUP_REMOVED lines=73> */
[----:B------:R1:W1:Y:S01]  /*14d50*/  MUFU.TANH R71, R24 ;  /* 0x0000001800477308 */ /* 0x0002620000002400 */
[----:B------:R-:W-:-:S07]  /*14d60*/  P2R R2, PR, RZ, 0x1 ;  /* 0x00000001ff027803 */ /* 0x000fce0000000000 */
        /* <DEDUP_REMOVED lines=29> */
.L_x_4859:
[----:B------:R-:W2:Y:S01]  /*14f40*/  LD.E R41, desc[UR6][R164.64+0x170] ;  /* 0x00017006a4297980 */ /* 0x000ea2000c101900 */
[C---:B-1----:R-:W-:Y:S01]  /*14f50*/  VIADD R20, R61.reuse, 0xfffffe00 ;  /* 0xfffffe003d147836 */ /* 0x042fe20000000000 */
[----:B------:R-:W-:Y:S02]  /*14f60*/  IADD3 R4, PT, PT, R61, -0x100, RZ ;  /* 0xffffff003d047810 */ /* 0x000fe40007ffe0ff */
[----:B------:R-:W3:Y:S02]  /*14f70*/  LD.E.64 R52, desc[UR6][R164.64+0x20] ;  /* 0x00002006a4347980 */ /* 0x000ee4000c101b00 */
[----:B------:R-:W-:Y:S02]  /*14f80*/  IABS R6, R20 ;  /* 0x0000001400067213 */ /* 0x000fe40000000000 */
[----:B------:R-:W-:Y:S02]  /*14f90*/  IABS R10, R4 ;  /* 0x00000004000a7213 */ /* 0x000fe40000000000 */
[----:B--2---:R-:W-:-:S02]  /*14fa0*/  IABS R16, R41 ;  /* 0x0000002900107213 */ /* 0x004fc40000000000 */
[-C--:B------:R-:W-:Y:S02]  /*14fb0*/  IABS R39, R41.reuse ;  /* 0x0000002900277213 */ /* 0x080fe40000000000 */
[----:B------:R-:W1:Y:S01]  /*14fc0*/  I2F.RP R18, R16 ;  /* 0x0000001000127306 */ /* 0x000e620000209400 */
[----:B------:R-:W-:Y:S02]  /*14fd0*/  LOP3.LUT R20, R20, R41, RZ, 0x3c, !PT ;  /* 0x0000002914147212 */ /* 0x000fe400078e3cff */
[----:B------:R-:W-:Y:S02]  /*14fe0*/  IADD3 R39, PT, PT, RZ, -R39, RZ ;  /* 0x80000027ff277210 */ /* 0x000fe40007ffe0ff */
        /* <DEDUP_REMOVED lines=8> */
[----:B------:R-:W-:Y:S02]  /*15070*/  IMAD.HI.U32 R43, R51, R43, R50 ;  /* 0x0000002b332b7227 */ /* 0x000fe400078e0032 */
[----:B------:R-:W2:Y:S04]  /*15080*/  LD.E.64 R50, desc[UR6][R164.64+0x38] ;  /* 0x00003806a4327980 */ /* 0x000ea8000c101b00 */
        /* <DEDUP_REMOVED lines=40> */
.L_x_4860:
[----:B------:R-:W-:Y:S05]  /*15310*/  BSYNC.RECONVERGENT B0 ;  /* 0x0000000000007941 */ /* 0x000fea0003800200 */
.L_x_4858:
[C---:B------:R-:W-:Y:S01]  /*15320*/  IMAD.SHL.U32 R13, R226.reuse, 0x20, RZ ;  /* 0x00000020e20d7824 */ /* 0x040fe200078e00ff */
[----:B------:R-:W-:Y:S01]  /*15330*/  SHF.L.U64.HI R4, R226, 0x5, R227 ;  /* 0x00000005e2047819 */ /* 0x000fe200000102e3 */
[----:B------:R1:W-:Y:S03]  /*15340*/  STL.64 [R1+0x20], R2 ;  /* 0x0000200201007387 */ /* 0x0003e60000100a00 */
        /* <DEDUP_REMOVED lines=10> */
[----:B------:R-:W-:Y:S01]  /*153f0*/  @!PT LDS RZ, [RZ] ;  /* 0x00000000fffff984 */ /* 0x000fe20000000800 */
[----:B------:R-:W-:Y:S01]  /*15400*/  @!PT LDS RZ, [RZ] ;  /* 0x00000000fffff984 */ /* 0x000fe20000000800 */
[----:B------:R-:W-:Y:S01]  /*15410*/  @!PT LDS RZ, [RZ] ;  /* 0x00000000fffff984 */ /* 0x000fe20000000800 */
[----:B------:R-:W-:Y:S02]  /*15420*/  @!P0 LDGSTS.E.BYPASS.LTC128B.128 [R62+0x2000], desc[UR6][R230.64] ;  /* 0x02000000e63e8fae */ /* 0x000fe4000b981a06 */
[--C-:B------:R-:W-:Y:S01]  /*15430*/  IMAD.X R53, R55, 0x1, R4.reuse, P1 ;  /* 0x0000000137357824 */ /* 0x100fe200008e0604 */
[-C--:B------:R-:W-:Y:S01]  /*15440*/  IADD3 R50, P1, PT, R52, R13.reuse, RZ ;  /* 0x0000000d34327210 */ /* 0x080fe20007f3e0ff */
[----:B------:R2:W-:Y:S04]  /*15450*/  @P0 STS.128 [R62+0x2000], RZ ;  /* 0x002000ff3e000388 */ /* 0x0005e80000000c00 */
[----:B------:R-:W-:Y:S01]  /*15460*/  IMAD.X R51, R53, 0x1, R4, P1 ;  /* 0x0000000135337824 */ /* 0x000fe200008e0604 */
        /* <DEDUP_REMOVED lines=35> */
[----:B----4-:R-:W-:-:S02]  /*156a0*/  IADD3 R38, P1, PT, R40, R13, RZ ;  /* 0x0000000d28267210 */ /* 0x010fc40007f3e0ff */
[----:B------:R4:W-:Y:S04]  /*156b0*/  @P0 STS.128 [R62+0x5000], RZ ;  /* 0x005000ff3e000388 */ /* 0x0009e80000000c00 */
[----:B------:R-:W-:Y:S01]  /*156c0*/  @!PT LDS RZ, [RZ] ;  /* 0x00000000fffff984 */ /* 0x000fe20000000800 */
[----:B------:R-:W-:Y:S01]  /*156d0*/  @!PT LDS RZ, [RZ] ;  /* 0x00000000fffff984 */ /* 0x000fe20000000800 */
[----:B------:R-:W-:Y:S01]  /*156e0*/  @!PT LDS RZ, [RZ] ;  /* 0x00000000fffff984 */ /* 0x000fe20000000800 */
[----:B------:R-:W-:Y:S01]  /*156f0*/  @!P0 LDGSTS.E.BYPASS.LTC128B.128 [R62+0x5800], desc[UR6][R2.64] ;  /* 0x05800000023e8fae */ /* 0x000fe2000b981a06 */
[----:B------:R-:W-:Y:S01]  /*15700*/  IMAD.X R39, R41, 0x1, R4, P1 ;  /* 0x0000000129277824 */ /* 0x000fe200008e0604 */
[----:B--2---:R-:W-:-:S05]  /*15710*/  IADD3 R54, P1, PT, R38, R13, RZ ;  /* 0x0000000d26367210 */ /* 0x004fca0007f3e0ff */
[--C-:B------:R-:W-:Y:S01]  /*15720*/  IMAD.X R55, R39, 0x1, R4.reuse, P1 ;  /* 0x0000000127377824 */ /* 0x100fe200008e0604 */
[-C--:B---3--:R-:W-:Y:S01]  /*15730*/  IADD3 R52, P1, PT, R54, R13.reuse, RZ ;  /* 0x0000000d36347210 */ /* 0x088fe20007f3e0ff */
[----:B------:R-:W5:Y:S04]  /*15740*/  LDL.LU.64 R2, [R1+0x20] ;  /* 0x0000200001027983 */ /* 0x000f680000300a00 */
[--C-:B------:R-:W-:Y:S01]  /*15750*/  IMAD.X R53, R55, 0x1, R4.reuse, P1 ;  /* 0x0000000137357824 */ /* 0x100fe200008e0604 */
[-C--:B-1----:R-:W-:Y:S01]  /*15760*/  IADD3 R50, P1, PT, R52, R13.reuse, RZ ;  /* 0x0000000d34327210 */ /* 0x082fe20007f3e0ff */
[----:B------:R4:W-:Y:S03]  /*15770*/  @P0 STS.128 [R62+0x5800], RZ ;  /* 0x005800ff3e000388 */ /* 0x0009e60000000c00 */
[-C--:B------:R-:W-:Y:S01]  /*15780*/  IADD3 R12, P3, PT, R50, R13.reuse, RZ ;  /* 0x0000000d320c7210 */ /* 0x080fe20007f7e0ff */
[--C-:B------:R-:W-:Y:S01]  /*15790*/  IMAD.X R51, R53, 0x1, R4.reuse, P1 ;  /* 0x0000000135337824 */ /* 0x100fe200008e0604 */
        /* <DEDUP_REMOVED lines=24> */
[----:B-1----:R-:W-:Y:S01]  /*15920*/  @!P0 IADD3 R40, P1, PT, R12, R13, RZ ;  /* 0x0000000d0c288210 */ /* 0x002fe20007f3e0ff */
[----:B------:R-:W-:-:S02]  /*15930*/  IMAD.X R13, R51, 0x1, R4, P3 ;  /* 0x00000001330d7824 */ /* 0x000fc400018e0604 */
        /* <DEDUP_REMOVED lines=18> */
.L_x_4857:
[----:B------:R-:W-:Y:S05]  /*15a60*/  BSYNC.RECONVERGENT B1 ;  /* 0x0000000000017941 */ /* 0x000fea0003800200 */
.L_x_4856:
[----:B------:R-:W-:Y:S01]  /*15a70*/  SHF.R.U32.HI R63, RZ, 0x2, R59 ;  /* 0x00000002ff3f7819 */ /* 0x000fe2000001163b */
[----:B-1----:R-:W-:Y:S02]  /*15a80*/  IMAD.SHL.U32 R4, R59, 0x2, RZ ;  /* 0x000000023b047824 */ /* 0x002fe400078e00ff */
[----:B------:R-:W-:Y:S01]  /*15a90*/  VIADD R246, R61, 0xffffff00 ;  /* 0xffffff003df67836 */ /* 0x000fe20000000000 */
[----:B------:R-:W-:Y:S02]  /*15aa0*/  LOP3.LUT R63, R63, 0x7, RZ, 0xc0, !PT ;  /* 0x000000073f3f7812 */ /* 0x000fe400078ec0ff */
[----:B------:R-:W-:Y:S02]  /*15ab0*/  LOP3.LUT R61, R4, 0x6, RZ, 0xc0, !PT ;  /* 0x00000006043d7812 */ /* 0x000fe400078ec0ff */
[----:B------:R-:W-:-:S03]  /*15ac0*/  LOP3.LUT R4, R63, 0x1f0, R220, 0xf8, !PT ;  /* 0x000001f03f047812 */ /* 0x000fc600078ef8dc */
[----:B----4-:R-:W-:Y:S02]  /*15ad0*/  IMAD.IADD R13, R61, 0x1, R246 ;  /* 0x000000013d0d7824 */ /* 0x010fe400078e02f6 */
[----:B------:R-:W-:Y:S02]  /*15ae0*/  IMAD R39, R237, 0x40, R4 ;  /* 0x00000040ed277824 */ /* 0x000fe400078e0204 */
[C---:B------:R-:W-:Y:S02]  /*15af0*/  VIADD R194, R13.reuse, 0x18 ;  /* 0x000000180dc27836 */ /* 0x040fe40000000000 */
[C---:B------:R-:W-:Y:S01]  /*15b00*/  VIADD R160, R13.reuse, 0x51 ;  /* 0x000000510da07836 */ /* 0x040fe20000000000 */
[----:B------:R-:W-:Y:S01]  /*15b10*/  IADD3 R4, PT, PT, R58, R39, -R238 ;  /* 0x000000273a047210 */ /* 0x000fe20007ffe8ee */
[C---:B------:R-:W-:Y:S01]  /*15b20*/  VIADD R132, R13.reuse, 0x59 ;  /* 0x000000590d847836 */ /* 0x040fe20000000000 */
[----:B------:R-:W-:Y:S01]  /*15b30*/  ISETP.GE.AND P5, PT, R194, R58, PT ;  /* 0x0000003ac200720c */ /* 0x000fe20003fa6270 */
        /* <DEDUP_REMOVED lines=18> */
[C---:B------:R-:W-:Y:S01]  /*15c60*/  IMAD.IADD R158, R4.reuse, 0x1, -R152 ;  /* 0x00000001049e7824 */ /* 0x040fe200078e0a98 */
[----:B------:R-:W-:Y:S01]  /*15c70*/  IABS R20, R20 ;  /* 0x0000001400147213 */ /* 0x000fe20000000000 */
[C---:B------:R-:W-:Y:S01]  /*15c80*/  VIADD R162, R13.reuse, 0x50 ;  /* 0x000000500da27836 */ /* 0x040fe20000000000 */
[----:B------:R-:W-:Y:S01]  /*15c90*/  IABS R124, R124 ;  /* 0x0000007c007c7213 */ /* 0x000fe20000000000 */
[----:B------:R-:W-:Y:S01]  /*15ca0*/  IMAD.IADD R136, R4, 0x1, -R130 ;  /* 0x0000000104887824 */ /* 0x000fe200078e0a82 */
[----:B------:R-:W-:Y:S01]  /*15cb0*/  I2FP.F32.S32 R20, R20 ;  /* 0x0000001400147245 */ /* 0x000fe20000201400 */
[C---:B------:R-:W-:Y:S01]  /*15cc0*/  VIADD R56, R13.reuse, 0x89 ;  /* 0x000000890d387836 */ /* 0x040fe20000000000 */
[----:B------:R-:W-:Y:S01]  /*15cd0*/  IABS R158, R158 ;  /* 0x0000009e009e7213 */ /* 0x000fe20000000000 */
[C---:B------:R-:W-:Y:S01]  /*15ce0*/  VIADD R16, R13.reuse, 0x1 ;  /* 0x000000010d107836 */ /* 0x040fe20000000000 */
[----:B------:R-:W-:Y:S01]  /*15cf0*/  IABS R136, R136 ;  /* 0x0000008800887213 */ /* 0x000fe20000000000 */
[----:B------:R-:W-:Y:S01]  /*15d00*/  FFMA.FTZ R159, -R0, R20, R169 ;  /* 0x00000014009f7223 */ /* 0x000fe200000101a9 */
[C---:B------:R-:W-:Y:S01]  /*15d10*/  IMAD.IADD R20, R4.reuse, 0x1, -R60 ;  /* 0x0000000104147824 */ /* 0x040fe200078e0a3c */
[----:B------:R-:W-:Y:S01]  /*15d20*/  I2FP.F32.S32 R124, R124 ;  /* 0x0000007c007c7245 */ /* 0x000fe20000201400 */
[----:B------:R-:W-:Y:S01]  /*15d30*/  VIADD R41, R13, 0x21 ;  /* 0x000000210d297836 */ /* 0x000fe20000000000 */
[----:B------:R-:W-:Y:S01]  /*15d40*/  I2FP.F32.S32 R158, R158 ;  /* 0x0000009e009e7245 */ /* 0x000fe20000201400 */
[C---:B------:R-:W-:Y:S01]  /*15d50*/  IMAD.IADD R150, R4.reuse, 0x1, -R162 ;  /* 0x0000000104967824 */ /* 0x040fe200078e0aa2 */
[----:B------:R-:W-:Y:S01]  /*15d60*/  IABS R20, R20 ;  /* 0x0000001400147213 */ /* 0x000fe20000000000 */
[----:B------:R-:W-:-:S02]  /*15d70*/  IMAD.IADD R40, R4, 0x1, -R56 ;  /* 0x0000000104287824 */ /* 0x000fc400078e0a38 */
[----:B------:R-:W-:Y:S01]  /*15d80*/  FFMA.FTZ R66, -R0, R66, R97 ;  /* 0x0000004200427223 */ /* 0x000fe20000010161 */
[C---:B------:R-:W-:Y:S01]  /*15d90*/  VIADD R38, R13.reuse, 0xa0 ;  /* 0x000000a00d267836 */ /* 0x040fe20000000000 */
[----:B------:R-:W-:Y:S01]  /*15da0*/  I2FP.F32.S32 R20, R20 ;  /* 0x0000001400147245 */ /* 0x000fe20000201400 */
[C---:B------:R-:W-:Y:S01]  /*15db0*/  IMAD.IADD R18, R4.reuse, 0x1, -R16 ;  /* 0x0000000104127824 */ /* 0x040fe200078e0a10 */
[----:B------:R-:W-:Y:S01]  /*15dc0*/  IABS R150, R150 ;  /* 0x0000009600967213 */ /* 0x000fe20000000000 */
[----:B------:R-:W-:Y:S01]  /*15dd0*/  IMAD.IADD R184, R4, 0x1, -R41 ;  /* 0x0000000104b87824 */ /* 0x000fe200078e0a29 */
[----:B------:R-:W-:Y:S01]  /*15de0*/  I2FP.F32.S32 R136, R136 ;  /* 0x0000008800887245 */ /* 0x000fe20000201400 */
[C---:B------:R-:W-:Y:S01]  /*15df0*/  VIADD R34, R13.reuse, 0x91 ;  /* 0x000000910d227836 */ /* 0x040fe20000000000 */
[----:B------:R-:W-:Y:S01]  /*15e00*/  IABS R40, R40 ;  /* 0x0000002800287213 */ /* 0x000fe20000000000 */
[----:B------:R-:W-:Y:S02]  /*15e10*/  VIADD R36, R13, 0xa1 ;  /* 0x000000a10d247836 */ /* 0x000fe40000000000 */
[----:B------:R-:W-:Y:S01]  /*15e20*/  FFMA.FTZ R124, -R0, R124, R183 ;  /* 0x0000007c007c7223 */ /* 0x000fe200000101b7 */
[----:B------:R-:W-:-:S02]  /*15e30*/  IMAD.IADD R97, R4, 0x1, -R38 ;  /* 0x0000000104617824 */ /* 0x000fc400078e0a26 */
[C---:B------:R-:W-:Y:S01]  /*15e40*/  FFMA.FTZ R158, -R0.reuse, R158, R95 ;  /* 0x0000009e009e7223 */ /* 0x040fe2000001015f */
[C---:B------:R-:W-:Y:S02]  /*15e50*/  VIADD R196, R13.reuse, 0x11 ;  /* 0x000000110dc47836 */ /* 0x040fe40000000000 */
[----:B------:R-:W-:Y:S01]  /*15e60*/  FFMA.FTZ R183, -R0, R20, R193 ;  /* 0x0000001400b77223 */ /* 0x000fe200000101c1 */
[C---:B------:R-:W-:Y:S01]  /*15e70*/  VIADD R62, R13.reuse, 0x70 ;  /* 0x000000700d3e7836 */ /* 0x040fe20000000000 */
[----:B------:R-:W-:Y:S01]  /*15e80*/  IABS R18, R18 ;  /* 0x0000001200127213 */ /* 0x000fe20000000000 */
[C---:B------:R-:W-:Y:S01]  /*15e90*/  IMAD.IADD R20, R4.reuse, 0x1, -R34 ;  /* 0x0000000104147824 */ /* 0x040fe200078e0a22 */
[----:B------:R-:W-:Y:S01]  /*15ea0*/  IABS R184, R184 ;  /* 0x000000b800b87213 */ /* 0x000fe20000000000 */
[----:B------:R-:W-:Y:S01]  /*15eb0*/  IMAD.IADD R95, R4, 0x1, -R36 ;  /* 0x00000001045f7824 */ /* 0x000fe200078e0a24 */
[----:B------:R-:W-:Y:S01]  /*15ec0*/  I2FP.F32.S32 R150, R150 ;  /* 0x0000009600967245 */ /* 0x000fe20000201400 */
[C---:B------:R-:W-:Y:S01]  /*15ed0*/  VIADD R168, R13.reuse, 0x30 ;  /* 0x000000300da87836 */ /* 0x040fe20000000000 */
[----:B------:R-:W-:Y:S01]  /*15ee0*/  I2FP.F32.S32 R40, R40 ;  /* 0x0000002800287245 */ /* 0x000fe20000201400 */
[----:B------:R-:W-:Y:S01]  /*15ef0*/  FFMA.FTZ R136, -R0, R136, R175 ;  /* 0x0000008800887223 */ /* 0x000fe200000101af */
[----:B------:R-:W-:Y:S01]  /*15f00*/  IABS R97, R97 ;  /* 0x0000006100617213 */ /* 0x000fe20000000000 */
        /* <DEDUP_REMOVED lines=10> */
[----:B------:R-:W-:Y:S01]  /*15fb0*/  FFMA.FTZ R40, -R0, R40, R223 ;  /* 0x0000002800287223 */ /* 0x000fe200000101df */
[----:B------:R-:W-:Y:S01]  /*15fc0*/  IMAD.IADD R81, R4, 0x1, -R175 ;  /* 0x0000000104517824 */ /* 0x000fe200078e0aaf */
[----:B------:R-:W-:Y:S01]  /*15fd0*/  IABS R43, R43 ;  /* 0x0000002b002b7213 */ /* 0x000fe20000000000 */
[C---:B------:R-:W-:Y:S01]  /*15fe0*/  VIADD R223, R13.reuse, 0xb1 ;  /* 0x000000b10ddf7836 */ /* 0x040fe20000000000 */
[----:B------:R-:W-:Y:S01]  /*15ff0*/  IABS R22, R22 ;  /* 0x0000001600167213 */ /* 0x000fe20000000000 */
[C---:B------:R-:W-:Y:S01]  /*16000*/  FFMA.FTZ R18, -R0.reuse, R18, R155 ;  /* 0x0000001200127223 */ /* 0x040fe2000001019b */
[----:B------:R-:W-:Y:S01]  /*16010*/  I2FP.F32.S32 R20, R20 ;  /* 0x0000001400147245 */ /* 0x000fe20000201400 */
[C---:B------:R-:W-:Y:S01]  /*16020*/  VIADD R51, R13.reuse, 0x20 ;  /* 0x000000200d337836 */ /* 0x040fe20000000000 */
[----:B------:R-:W-:Y:S01]  /*16030*/  I2FP.F32.S32 R95, R95 ;  /* 0x0000005f005f7245 */ /* 0x000fe20000201400 */
[C---:B------:R-:W-:Y:S01]  /*16040*/  FFMA.FTZ R184, -R0.reuse, R184, R127 ;  /* 0x000000b800b87223 */ /* 0x040fe2000001017f */
[----:B------:R-:W-:Y:S01]  /*16050*/  FFMA.FTZ R92, -R0, R97, R92 ;  /* 0x00000061005c7223 */ /* 0x000fe2000001015c */
[C---:B------:R-:W-:Y:S01]  /*16060*/  VIADD R68, R13.reuse, 0x38 ;  /* 0x000000380d447836 */ /* 0x040fe20000000000 */
[----:B------:R-:W-:Y:S01]  /*16070*/  IABS R174, R174 ;  /* 0x000000ae00ae7213 */ /* 0x000fe20000000000 */
[C---:B------:R-:W-:Y:S01]  /*16080*/  VIADD R155, R13.reuse, 0xb8 ;  /* 0x000000b80d9b7836 */ /* 0x040fe20000000000 */
[----:B------:R-:W-:Y:S01]  /*16090*/  I2FP.F32.S32 R43, R43 ;  /* 0x0000002b002b7245 */ /* 0x000fe20000201400 */
[----:B------:R-:W-:Y:S01]  /*160a0*/  IMAD.IADD R97, R4, 0x1, -R223 ;  /* 0x0000000104617824 */ /* 0x000fe200078e0adf */
[----:B------:R-:W-:Y:S01]  /*160b0*/  IABS R81, R81 ;  /* 0x0000005100517213 */ /* 0x000fe20000000000 */
[C---:B------:R-:W-:Y:S01]  /*160c0*/  VIADD R127, R13.reuse, 0xd0 ;  /* 0x000000d00d7f7836 */ /* 0x040fe20000000000 */
[----:B------:R-:W-:Y:S01]  /*160d0*/  I2FP.F32.S32 R22, R22 ;  /* 0x0000001600167245 */ /* 0x000fe20000201400 */
[----:B------:R-:W-:-:S02]  /*160e0*/  VIADD R53, R13, 0x19 ;  /* 0x000000190d357836 */ /* 0x000fc40000000000 */
[----:B------:R-:W-:Y:S01]  /*160f0*/  FFMA.FTZ R251, -R0, R20, R251 ;  /* 0x0000001400fb7223 */ /* 0x000fe200000101fb */
[----:B------:R-:W-:Y:S02]  /*16100*/  IMAD.IADD R186, R4, 0x1, -R51 ;  /* 0x0000000104ba7824 */ /* 0x000fe400078e0a33 */
        /* <DEDUP_REMOVED lines=8> */
[C---:B------:R-:W-:Y:S01]  /*16190*/  FFMA.FTZ R43, -R0.reuse, R43, R143 ;  /* 0x0000002b002b7223 */ /* 0x040fe2000001018f */
[C---:B------:R-:W-:Y:S02]  /*161a0*/  VIADD R126, R13.reuse, 0x79 ;  /* 0x000000790d7e7836 */ /* 0x040fe40000000000 */
[----:B------:R-:W-:Y:S01]  /*161b0*/  FFMA.FTZ R191, -R0, R22, R191 ;  /* 0x0000001600bf7223 */ /* 0x000fe200000101bf */
[C---:B------:R-:W-:Y:S01]  /*161c0*/  IMAD.IADD R188, R4.reuse, 0x1, -R53 ;  /* 0x0000000104bc7824 */ /* 0x040fe200078e0a35 */
[----:B------:R-:W-:Y:S01]  /*161d0*/  IABS R186, R186 ;  /* 0x000000ba00ba7213 */ /* 0x000fe20000000000 */
[C---:B------:R-:W-:Y:S01]  /*161e0*/  VIADD R143, R13.reuse, 0xb0 ;  /* 0x000000b00d8f7836 */ /* 0x040fe20000000000 */
[----:B------:R-:W-:Y:S01]  /*161f0*/  IABS R170, R170 ;  /* 0x000000aa00aa7213 */ /* 0x000fe20000000000 */
[----:B------:R-:W-:Y:S02]  /*16200*/  IMAD.IADD R22, R4, 0x1, -R54 ;  /* 0x0000000104167824 */ /* 0x000fe400078e0a36 */
[----:B------:R-:W-:Y:S01]  /*16210*/  FFMA.FTZ R174, -R0, R174, R113 ;  /* 0x000000ae00ae7223 */ /* 0x000fe20000010171 */
[----:B------:R-:W-:Y:S01]  /*16220*/  IABS R95, R95 ;  /* 0x0000005f005f7213 */ /* 0x000fe20000000000 */
[----:B------:R-:W-:Y:S01]  /*16230*/  IMAD.IADD R52, R4, 0x1, -R126 ;  /* 0x0000000104347824 */ /* 0x000fe200078e0a7e */
[----:B------:R-:W-:Y:S01]  /*16240*/  I2FP.F32.S32 R97, R97 ;  /* 0x0000006100617245 */ /* 0x000fe20000201400 */
[----:B------:R-:W-:Y:S01]  /*16250*/  FFMA.FTZ R80, -R0, R81, R80 ;  /* 0x0000005100507223 */ /* 0x000fe20000010150 */
[----:B------:R-:W-:Y:S01]  /*16260*/  IABS R20, R20 ;  /* 0x0000001400147213 */ /* 0x000fe20000000000 */
[C---:B------:R-:W-:Y:S01]  /*16270*/  VIADD R113, R13.reuse, 0xd1 ;  /* 0x000000d10d717836 */ /* 0x040fe20000000000 */
[----:B------:R-:W-:Y:S01]  /*16280*/  IABS R188, R188 ;  /* 0x000000bc00bc7213 */ /* 0x000fe20000000000 */
[----:B------:R-:W-:Y:S01]  /*16290*/  IMAD.IADD R81, R4, 0x1, -R143 ;  /* 0x0000000104517824 */ /* 0x000fe200078e0a8f */
[----:B------:R-:W-:Y:S01]  /*162a0*/  I2FP.F32.S32 R186, R186 ;  /* 0x000000ba00ba7245 */ /* 0x000fe20000201400 */
[C---:B------:R-:W-:Y:S01]  /*162b0*/  VIADD R190, R13.reuse, 0x29 ;  /* 0x000000290dbe7836 */ /* 0x040fe20000000000 */
[----:B------:R-:W-:Y:S01]  /*162c0*/  I2FP.F32.S32 R170, R170 ;  /* 0x000000aa00aa7245 */ /* 0x000fe20000201400 */
[----:B------:R-:W-:Y:S01]  /*162d0*/  FFMA.FTZ R110, -R0, R97, R110 ;  /* 0x00000061006e7223 */ /* 0x000fe2000001016e */
        /* <DEDUP_REMOVED lines=14> */
[----:B------:R-:W-:Y:S01]  /*163c0*/  FFMA.FTZ R129, -R0, R20, R69 ;  /* 0x0000001400817223 */ /* 0x000fe20000010145 */
[----:B------:R-:W-:Y:S01]  /*163d0*/  I2FP.F32.S32 R52, R52 ;  /* 0x0000003400347245 */ /* 0x000fe20000201400 */
[C---:B------:R-:W-:Y:S01]  /*163e0*/  VIADD R105, R13.reuse, 0x99 ;  /* 0x000000990d697836 */ /* 0x040fe20000000000 */
[----:B------:R-:W-:Y:S01]  /*163f0*/  IABS R32, R32 ;  /* 0x0000002000207213 */ /* 0x000fe20000000000 */
[----:B------:R-:W-:Y:S01]  /*16400*/  VIADD R95, R13, 0xe8 ;  /* 0x000000e80d5f7836 */ /* 0x000fe20000000000 */
[----:B------:R-:W-:Y:S01]  /*16410*/  I2FP.F32.S32 R81, R81 ;  /* 0x0000005100517245 */ /* 0x000fe20000201400 */
[----:B------:R-:W-:-:S02]  /*16420*/  IMAD.IADD R20, R4, 0x1, -R97 ;  /* 0x0000000104147824 */ /* 0x000fc400078e0a61 */
[----:B------:R-:W-:Y:S01]  /*16430*/  FFMA.FTZ R188, -R0, R188, R135 ;  /* 0x000000bc00bc7223 */ /* 0x000fe20000010187 */
[----:B------:R-:W-:Y:S02]  /*16440*/  IMAD.IADD R48, R4, 0x1, -R42 ;  /* 0x0000000104307824 */ /* 0x000fe400078e0a2a */
[----:B------:R-:W-:Y:S01]  /*16450*/  FFMA.FTZ R247, -R0, R22, R247 ;  /* 0x0000001600f77223 */ /* 0x000fe200000101f7 */
[C---:B------:R-:W-:Y:S01]  /*16460*/  VIADD R135, R13.reuse, 0xc1 ;  /* 0x000000c10d877836 */ /* 0x040fe20000000000 */
[----:B------:R-:W-:Y:S01]  /*16470*/  IABS R176, R176 ;  /* 0x000000b000b07213 */ /* 0x000fe20000000000 */
[C---:B------:R-:W-:Y:S01]  /*16480*/  IMAD.IADD R169, R4.reuse, 0x1, -R105 ;  /* 0x0000000104a97824 */ /* 0x040fe200078e0a69 */
[----:B------:R-:W-:Y:S01]  /*16490*/  I2FP.F32.S32 R32, R32 ;  /* 0x0000002000207245 */ /* 0x000fe20000201400 */
[----:B------:R-:W-:Y:S02]  /*164a0*/  IMAD.IADD R22, R4, 0x1, -R95 ;  /* 0x0000000104167824 */ /* 0x000fe400078e0a5f */
[C---:B------:R-:W-:Y:S01]  /*164b0*/  FFMA.FTZ R52, -R0.reuse, R52, R201 ;  /* 0x0000003400347223 */ /* 0x040fe200000101c9 */
[----:B------:R-:W-:Y:S01]  /*164c0*/  IABS R20, R20 ;  /* 0x0000001400147213 */ /* 0x000fe20000000000 */
[----:B------:R-:W-:Y:S01]  /*164d0*/  FFMA.FTZ R108, -R0, R81, R108 ;  /* 0x00000051006c7223 */ /* 0x000fe2000001016c */
[C---:B------:R-:W-:Y:S01]  /*164e0*/  VIADD R201, R13.reuse, 0xd9 ;  /* 0x000000d90dc97836 */ /* 0x040fe20000000000 */
[----:B------:R-:W-:Y:S01]  /*164f0*/  I2FP.F32.S32 R176, R176 ;  /* 0x000000b000b07245 */ /* 0x000fe20000201400 */
[----:B------:R-:W-:Y:S01]  /*16500*/  IMAD.IADD R81, R4, 0x1, -R135 ;  /* 0x0000000104517824 */ /* 0x000fe200078e0a87 */
[----:B------:R-:W-:Y:S01]  /*16510*/  IABS R48, R48 ;  /* 0x0000003000307213 */ /* 0x000fe20000000000 */
[----:B------:R-:W-:Y:S01]  /*16520*/  FFMA.FTZ R32, -R0, R32, R65 ;  /* 0x0000002000207223 */ /* 0x000fe20000010141 */
[----:B------:R-:W-:Y:S01]  /*16530*/  IABS R169, R169 ;  /* 0x000000a900a97213 */ /* 0x000fe20000000000 */
        /* <DEDUP_REMOVED lines=8> */
[----:B------:R-:W-:Y:S01]  /*165c0*/  FFMA.FTZ R119, -R0, R20, R47 ;  /* 0x0000001400777223 */ /* 0x000fe2000001012f */
[----:B------:R-:W-:Y:S01]  /*165d0*/  I2FP.F32.S32 R169, R169 ;  /* 0x000000a900a97245 */ /* 0x000fe20000201400 */
[C---:B------:R-:W-:Y:S01]  /*165e0*/  VIADD R144, R13.reuse, 0x49 ;  /* 0x000000490d907836 */ /* 0x040fe20000000000 */
[----:B------:R-:W-:Y:S01]  /*165f0*/  I2FP.F32.S32 R22, R22 ;  /* 0x0000001600167245 */ /* 0x000fe20000201400 */
[----:B------:R-:W-:Y:S01]  /*16600*/  VIADD R20, R4, 0x8 ;  /* 0x0000000804147836 */ /* 0x000fe20000000000 */
[----:B------:R-:W-:Y:S01]  /*16610*/  IABS R65, R65 ;  /* 0x0000004100417213 */ /* 0x000fe20000000000 */
[C---:B------:R-:W-:Y:S01]  /*16620*/  FFMA.FTZ R48, -R0.reuse, R48, R213 ;  /* 0x0000003000307223 */ /* 0x040fe200000101d5 */
[----:B------:R-:W-:Y:S01]  /*16630*/  I2FP.F32.S32 R81, R81 ;  /* 0x0000005100517245 */ /* 0x000fe20000201400 */
[----:B------:R-:W-:Y:S01]  /*16640*/  FFMA.FTZ R169, -R0, R169, R84 ;  /* 0x000000a900a97223 */ /* 0x000fe20000010154 */
[----:B------:R-:W-:-:S02]  /*16650*/  VIADD R213, R13, 0xc9 ;  /* 0x000000c90dd57836 */ /* 0x000fc40000000000 */
[----:B------:R-:W-:Y:S01]  /*16660*/  FFMA.FTZ R22, -R0, R22, R49 ;  /* 0x0000001600167223 */ /* 0x000fe20000010131 */
[----:B------:R-:W-:Y:S01]  /*16670*/  IMAD.IADD R154, R4, 0x1, -R144 ;  /* 0x00000001049a7824 */ /* 0x000fe200078e0a90 */
[----:B------:R-:W-:Y:S01]  /*16680*/  I2FP.F32.S32 R65, R65 ;  /* 0x0000004100417245 */ /* 0x000fe20000201400 */
[----:B------:R-:W-:Y:S01]  /*16690*/  IMAD.IADD R49, R20, 0x1, -R16 ;  /* 0x0000000114317824 */ /* 0x000fe200078e0a10 */
[----:B------:R-:W-:Y:S01]  /*166a0*/  ISETP.GE.AND P0, PT, R16, R58, PT ;  /* 0x0000003a1000720c */ /* 0x000fe20003f06270 */
[C---:B------:R-:W-:Y:S01]  /*166b0*/  IMAD.IADD R84, R20.reuse, 0x1, -R55 ;  /* 0x0000000114547824 */ /* 0x040fe200078e0a37 */
[----:B------:R-:W-:Y:S01]  /*166c0*/  IABS R10, R10 ;  /* 0x0000000a000a7213 */ /* 0x000fe20000000000 */
[----:B------:R-:W-:Y:S02]  /*166d0*/  IMAD.IADD R16, R20, 0x1, -R196 ;  /* 0x0000000114107824 */ /* 0x000fe400078e0ac4 */
[----:B------:R-:W-:Y:S01]  /*166e0*/  FFMA.FTZ R118, -R0, R81, R118 ;  /* 0x0000005100767223 */ /* 0x000fe20000010176 */
[C---:B------:R-:W-:Y:S01]  /*166f0*/  VIADD R12, R13.reuse, 0x9 ;  /* 0x000000090d0c7836 */ /* 0x040fe20000000000 */
[----:B------:R-:W-:Y:S01]  /*16700*/  I2FP.F32.S32 R10, R10 ;  /* 0x0000000a000a7245 */ /* 0x000fe20000201400 */
[----:B------:R-:W-:Y:S01]  /*16710*/  VIADD R180, R13, 0x39 ;  /* 0x000000390db47836 */ /* 0x000fe20000000000 */
[----:B------:R-:W-:Y:S01]  /*16720*/  IABS R154, R154 ;  /* 0x0000009a009a7213 */ /* 0x000fe20000000000 */
[----:B------:R-:W-:-:S02]  /*16730*/  IMAD.IADD R81, R4, 0x1, -R213 ;  /* 0x0000000104517824 */ /* 0x000fc400078e0ad5 */
[----:B------:R-:W-:Y:S01]  /*16740*/  FFMA.FTZ R28, -R0, R65, R8 ;  /* 0x00000041001c7223 */ /* 0x000fe20000010108 */
[----:B------:R-:W-:Y:S01]  /*16750*/  IABS R84, R84 ;  /* 0x0000005400547213 */ /* 0x000fe20000000000 */
[----:B------:R-:W-:Y:S01]  /*16760*/  IMAD.IADD R166, R4, 0x1, -R180 ;  /* 0x0000000104a67824 */ /* 0x000fe200078e0ab4 */
[----:B------:R-:W-:Y:S01]  /*16770*/  IABS R16, R16 ;  /* 0x0000001000107213 */ /* 0x000fe20000000000 */
[C---:B------:R-:W-:Y:S01]  /*16780*/  VIADD R134, R13.reuse, 0x58 ;  /* 0x000000580d867836 */ /* 0x040fe20000000000 */
[----:B------:R-:W-:Y:S01]  /*16790*/  IABS R81, R81 ;  /* 0x0000005100517213 */ /* 0x000fe20000000000 */
[C---:B------:R-:W-:Y:S01]  /*167a0*/  IMAD.IADD R47, R20.reuse, 0x1, -R12 ;  /* 0x00000001142f7824 */ /* 0x040fe200078e0a0c */
[----:B------:R-:W-:Y:S01]  /*167b0*/  I2FP.F32.S32 R154, R154 ;  /* 0x0000009a009a7245 */ /* 0x000fe20000201400 */
[----:B------:R-:W-:Y:S01]  /*167c0*/  IMAD.IADD R8, R20, 0x1, -R194 ;  /* 0x0000000114087824 */ /* 0x000fe200078e0ac2 */
[----:B------:R-:W-:Y:S01]  /*167d0*/  I2FP.F32.S32 R84, R84 ;  /* 0x0000005400547245 */ /* 0x000fe20000201400 */
[----:B------:R-:W-:Y:S01]  /*167e0*/  FFMA.FTZ R10, -R0, R10, R145 ;  /* 0x0000000a000a7223 */ /* 0x000fe20000010191 */
[C---:B------:R-:W-:Y:S01]  /*167f0*/  IMAD.IADD R138, R4.reuse, 0x1, -R134 ;  /* 0x00000001048a7824 */ /* 0x040fe200078e0a86 */
[----:B------:R-:W-:Y:S01]  /*16800*/  I2FP.F32.S32 R16, R16 ;  /* 0x0000001000107245 */ /* 0x000fe20000201400 */
[C---:B------:R-:W-:Y:S01]  /*16810*/  VIADD R145, R13.reuse, 0xa9 ;  /* 0x000000a90d917836 */ /* 0x040fe20000000000 */
[----:B------:R-:W-:Y:S01]  /*16820*/  IABS R166, R166 ;  /* 0x000000a600a67213 */ /* 0x000fe20000000000 */
[----:B------:R-:W-:Y:S01]  /*16830*/  IMAD.IADD R6, R4, 0x1, -R12 ;  /* 0x0000000104067824 */ /* 0x000fe200078e0a0c */
[----:B------:R-:W-:Y:S01]  /*16840*/  IABS R194, R47 ;  /* 0x0000002f00c27213 */ /* 0x000fe20000000000 */
[C---:B------:R-:W-:Y:S01]  /*16850*/  FFMA.FTZ R154, -R0.reuse, R154, R87 ;  /* 0x0000009a009a7223 */ /* 0x040fe20000010157 */
[----:B------:R-:W-:Y:S01]  /*16860*/  IABS R8, R8 ;  /* 0x0000000800087213 */ /* 0x000fe20000000000 */
[----:B------:R-:W-:Y:S01]  /*16870*/  FFMA.FTZ R141, -R0, R84, R141 ;  /* 0x00000054008d7223 */ /* 0x000fe2000001018d */
[----:B------:R-:W-:Y:S01]  /*16880*/  I2FP.F32.S32 R81, R81 ;  /* 0x0000005100517245 */ /* 0x000fe20000201400 */
[----:B------:R-:W-:Y:S01]  /*16890*/  IMAD.IADD R87, R4, 0x1, -R145 ;  /* 0x0000000104577824 */ /* 0x000fe200078e0a91 */
[----:B------:R-:W-:Y:S01]  /*168a0*/  I2FP.F32.S32 R166, R166 ;  /* 0x000000a600a67245 */ /* 0x000fe20000201400 */
[----:B------:R-:W-:Y:S01]  /*168b0*/  FFMA.FTZ R16, -R0, R16, R139 ;  /* 0x0000001000107223 */ /* 0x000fe2000001018b */
[----:B------:R-:W-:Y:S01]  /*168c0*/  IABS R138, R138 ;  /* 0x0000008a008a7213 */ /* 0x000fe20000000000 */
[----:B------:R-:W-:Y:S01]  /*168d0*/  VIADD R192, R13, 0x28 ;  /* 0x000000280dc07836 */ /* 0x000fe20000000000 */
[-C--:B------:R-:W-:Y:S01]  /*168e0*/  ISETP.GE.AND P1, PT, R12, R58.reuse, PT ;  /* 0x0000003a0c00720c */ /* 0x080fe20003f26270 */
[C---:B------:R-:W-:Y:S01]  /*168f0*/  FFMA.FTZ R76, -R0.reuse, R81, R76 ;  /* 0x00000051004c7223 */ /* 0x040fe2000001014c */
[----:B------:R-:W-:Y:S01]  /*16900*/  ISETP.GE.AND P3, PT, R55, R58, PT ;  /* 0x0000003a3700720c */ /* 0x000fe20003f66270 */
[----:B------:R-:W-:Y:S01]  /*16910*/  FFMA.FTZ R166, -R0, R166, R103 ;  /* 0x000000a600a67223 */ /* 0x000fe20000010167 */
[----:B------:R-:W-:Y:S01]  /*16920*/  I2FP.F32.S32 R194, R194 ;  /* 0x000000c200c27245 */ /* 0x000fe20000201400 */
[--C-:B------:R-:W-:Y:S01]  /*16930*/  IMAD.IADD R182, R4, 0x1, -R192.reuse ;  /* 0x0000000104b67824 */ /* 0x100fe200078e0ac0 */
[----:B------:R-:W-:Y:S01]  /*16940*/  I2FP.F32.S32 R8, R8 ;  /* 0x0000000800087245 */ /* 0x000fe20000201400 */
[C---:B------:R-:W-:Y:S01]  /*16950*/  VIADD R146, R13.reuse, 0x61 ;  /* 0x000000610d927836 */ /* 0x040fe20000000000 */
[----:B------:R-:W-:Y:S01]  /*16960*/  ISETP.GE.AND P4, PT, R196, R58, PT ;  /* 0x0000003ac400720c */ /* 0x000fe20003f86270 */
[----:B------:R-:W-:Y:S01]  /*16970*/  FFMA.FTZ R147, -R0, R194, R147 ;  /* 0x000000c200937223 */ /* 0x000fe20000010193 */
[----:B------:R-:W-:Y:S01]  /*16980*/  IABS R12, R49 ;  /* 0x00000031000c7213 */ /* 0x000fe20000000000 */
[----:B------:R-:W-:Y:S01]  /*16990*/  IMAD.IADD R49, R20, 0x1, -R41 ;  /* 0x0000000114317824 */ /* 0x000fe200078e0a29 */
[----:B------:R-:W-:Y:S01]  /*169a0*/  FSEL R81, R18, -INF , !P0 ;  /* 0xff80000012517808 */ /* 0x000fe20004000000 */
[----:B------:R-:W-:Y:S01]  /*169b0*/  FFMA.FTZ R133, -R0, R8, R133 ;  /* 0x0000000800857223 */ /* 0x000fe20000010185 */
[----:B------:R-:W-:Y:S01]  /*169c0*/  IABS R6, R6 ;  /* 0x0000000600067213 */ /* 0x000fe20000000000 */
[----:B------:R-:W-:Y:S01]  /*169d0*/  VIADD R103, R13, 0xe0 ;  /* 0x000000e00d677836 */ /* 0x000fe20000000000 */
[----:B------:R-:W-:Y:S01]  /*169e0*/  I2FP.F32.S32 R138, R138 ;  /* 0x0000008a008a7245 */ /* 0x000fe20000201400 */
[----:B------:R-:W-:Y:S01]  /*169f0*/  IMAD.IADD R8, R20, 0x1, -R53 ;  /* 0x0000000114087824 */ /* 0x000fe200078e0a35 */
[----:B------:R-:W-:Y:S01]  /*16a00*/  FSEL R47, R10, -INF , !P3 ;  /* 0xff8000000a2f7808 */ /* 0x000fe20005800000 */
[C---:B------:R-:W-:Y:S01]  /*16a10*/  IMAD.IADD R194, R20.reuse, 0x1, -R51 ;  /* 0x0000000114c27824 */ /* 0x040fe200078e0a33 */
[----:B------:R-:W-:Y:S01]  /*16a20*/  FSEL R18, R141, -INF , !P3 ;  /* 0xff8000008d127808 */ /* 0x000fe20005800000 */
[C---:B------:R-:W-:Y:S01]  /*16a30*/  VIADD R122, R13.reuse, 0x69 ;  /* 0x000000690d7a7836 */ /* 0x040fe20000000000 */
[----:B------:R-:W-:Y:S01]  /*16a40*/  IABS R87, R87 ;  /* 0x0000005700577213 */ /* 0x000fe20000000000 */
[----:B------:R-:W-:Y:S01]  /*16a50*/  VIADD R193, R13, 0x88 ;  /* 0x000000880dc17836 */ /* 0x000fe20000000000 */
[----:B------:R-:W-:Y:S01]  /*16a60*/  ISETP.GE.AND P3, PT, R41, R58, PT ;  /* 0x0000003a2900720c */ /* 0x000fe20003f66270 */
[----:B------:R-:W-:Y:S01]  /*16a70*/  IMAD.IADD R41, R20, 0x1, -R192 ;  /* 0x0000000114297824 */ /* 0x000fe200078e0ac0 */
[----:B------:R-:W-:Y:S01]  /*16a80*/  FSEL R43, R43, -INF , !P4 ;  /* 0xff8000002b2b7808 */ /* 0x000fe20006000000 */
[----:B------:R-:W-:Y:S01]  /*16a90*/  FFMA.FTZ R138, -R0, R138, R167 ;  /* 0x0000008a008a7223 */ /* 0x000fe200000101a7 */
[----:B------:R-:W-:Y:S01]  /*16aa0*/  FSEL R16, R16, -INF , !P4 ;  /* 0xff80000010107808 */ /* 0x000fe20006000000 */
[----:B------:R-:W-:Y:S01]  /*16ab0*/  IMAD.IADD R167, R4, 0x1, -R146 ;  /* 0x0000000104a77824 */ /* 0x000fe200078e0a92 */
[----:B------:R-:W-:Y:S01]  /*16ac0*/  ISETP.GE.AND P4, PT, R192, R58, PT ;  /* 0x0000003ac000720c */ /* 0x000fe20003f86270 */
[C---:B------:R-:W-:Y:S01]  /*16ad0*/  IMAD.IADD R26, R4.reuse, 0x1, -R103 ;  /* 0x00000001041a7824 */ /* 0x040fe200078e0a67 */
[----:B------:R-:W-:Y:S01]  /*16ae0*/  IABS R192, R49 ;  /* 0x0000003100c07213 */ /* 0x000fe20000000000 */
[C---:B------:R-:W-:Y:S01]  /*16af0*/  IMAD.IADD R24, R4.reuse, 0x1, -R122 ;  /* 0x0000000104187824 */ /* 0x040fe200078e0a7a */
[----:B------:R-:W-:Y:S01]  /*16b00*/  I2FP.F32.S32 R6, R6 ;  /* 0x0000000600067245 */ /* 0x000fe20000201400 */
[----:B------:R-:W-:Y:S01]  /*16b10*/  IMAD.IADD R46, R4, 0x1, -R193 ;  /* 0x00000001042e7824 */ /* 0x000fe200078e0ac1 */
[----:B------:R-:W-:Y:S01]  /*16b20*/  I2FP.F32.S32 R87, R87 ;  /* 0x0000005700577245 */ /* 0x000fe20000201400 */
[C---:B------:R-:W-:Y:S01]  /*16b30*/  VIADD R137, R13.reuse, 0xc0 ;  /* 0x000000c00d897836 */ /* 0x040fe20000000000 */
[----:B------:R-:W-:Y:S01]  /*16b40*/  I2FP.F32.S32 R12, R12 ;  /* 0x0000000c000c7245 */ /* 0x000fe20000201400 */
[C---:B------:R-:W-:Y:S01]  /*16b50*/  FFMA.FTZ R6, -R0.reuse, R6, R151 ;  /* 0x0000000600067223 */ /* 0x040fe20000010197 */
[----:B------:R-:W-:Y:S01]  /*16b60*/  IABS R8, R8 ;  /* 0x0000000800087213 */ /* 0x000fe20000000000 */
[----:B------:R-:W-:Y:S01]  /*16b70*/  FFMA.FTZ R104, -R0, R87, R104 ;  /* 0x0000005700687223 */ /* 0x000fe20000010168 */
[----:B------:R-:W-:Y:S01]  /*16b80*/  IABS R194, R194 ;  /* 0x000000c200c27213 */ /* 0x000fe20000000000 */
[----:B------:R-:W-:Y:S01]  /*16b90*/  IMAD.IADD R87, R4, 0x1, -R137 ;  /* 0x0000000104577824 */ /* 0x000fe200078e0a89 */
[----:B------:R-:W-:Y:S01]  /*16ba0*/  I2FP.F32.S32 R192, R192 ;  /* 0x000000c000c07245 */ /* 0x000fe20000201400 */
[C---:B------:R-:W-:Y:S01]  /*16bb0*/  FFMA.FTZ R12, -R0.reuse, R12, R153 ;  /* 0x0000000c000c7223 */ /* 0x040fe20000010199 */
[----:B------:R-:W-:Y:S01]  /*16bc0*/  IABS R182, R182 ;  /* 0x000000b600b67213 */ /* 0x000fe20000000000 */
[C---:B------:R-:W-:Y:S01]  /*16bd0*/  VIADD R70, R13.reuse, 0x31 ;  /* 0x000000310d467836 */ /* 0x040fe20000000000 */
[----:B------:R-:W-:Y:S01]  /*16be0*/  IABS R167, R167 ;  /* 0x000000a700a77213 */ /* 0x000fe20000000000 */
[----:B------:R-:W-:Y:S01]  /*16bf0*/  FFMA.FTZ R123, -R0, R192, R123 ;  /* 0x000000c0007b7223 */ /* 0x000fe2000001017b */
[----:B------:R-:W-:Y:S01]  /*16c00*/  IABS R26, R26 ;  /* 0x0000001a001a7213 */ /* 0x000fe20000000000 */
[C---:B------:R-:W-:Y:S01]  /*16c10*/  IMAD.IADD R84, R20.reuse, 0x1, -R190 ;  /* 0x0000000114547824 */ /* 0x040fe200078e0abe */
[----:B------:R-:W-:Y:S01]  /*16c20*/  I2FP.F32.S32 R8, R8 ;  /* 0x0000000800087245 */ /* 0x000fe20000201400 */
[C---:B------:R-:W-:Y:S01]  /*16c30*/  VIADD R128, R13.reuse, 0x78 ;  /* 0x000000780d807836 */ /* 0x040fe20000000000 */
[----:B------:R-:W-:Y:S01]  /*16c40*/  I2FP.F32.S32 R194, R194 ;  /* 0x000000c200c27245 */ /* 0x000fe20000201400 */
[----:B------:R-:W-:Y:S01]  /*16c50*/  IMAD.IADD R65, R20, 0x1, -R168 ;  /* 0x0000000114417824 */ /* 0x000fe200078e0aa8 */
[----:B------:R-:W-:Y:S01]  /*16c60*/  IABS R24, R24 ;  /* 0x0000001800187213 */ /* 0x000fe20000000000 */
[C---:B------:R-:W-:Y:S01]  /*16c70*/  FFMA.FTZ R8, -R0.reuse, R8, R131 ;  /* 0x0000000800087223 */ /* 0x040fe20000010183 */
[----:B------:R-:W-:Y:S01]  /*16c80*/  IABS R46, R46 ;  /* 0x0000002e002e7213 */ /* 0x000fe20000000000 */
[----:B------:R-:W-:Y:S01]  /*16c90*/  FFMA.FTZ R125, -R0, R194, R125 ;  /* 0x000000c2007d7223 */ /* 0x000fe2000001017d */
[----:B------:R-:W-:Y:S01]  /*16ca0*/  I2FP.F32.S32 R182, R182 ;  /* 0x000000b600b67245 */ /* 0x000fe20000201400 */
[----:B------:R-:W-:Y:S01]  /*16cb0*/  IMAD.IADD R172, R4, 0x1, -R70 ;  /* 0x0000000104ac7824 */ /* 0x000fe200078e0a46 */
[----:B------:R-:W-:Y:S01]  /*16cc0*/  FSEL R55, R6, -INF , !P1 ;  /* 0xff80000006377808 */ /* 0x000fe20004800000 */
[----:B------:R-:W-:Y:S01]  /*16cd0*/  VIADD R148, R13, 0x48 ;  /* 0x000000480d947836 */ /* 0x000fe20000000000 */
[----:B------:R-:W-:Y:S01]  /*16ce0*/  I2FP.F32.S32 R167, R167 ;  /* 0x000000a700a77245 */ /* 0x000fe20000201400 */
[----:B------:R-:W-:Y:S01]  /*16cf0*/  FFMA.FTZ R182, -R0, R182, R121 ;  /* 0x000000b600b67223 */ /* 0x000fe20000010179 */
[----:B------:R-:W-:Y:S01]  /*16d00*/  I2FP.F32.S32 R26, R26 ;  /* 0x0000001a001a7245 */ /* 0x000fe20000201400 */
[----:B------:R-:W-:Y:S01]  /*16d10*/  IMAD.IADD R156, R4, 0x1, -R148 ;  /* 0x00000001049c7824 */ /* 0x000fe200078e0a94 */
[----:B------:R-:W-:Y:S01]  /*16d20*/  FSEL R6, R147, -INF , !P1 ;  /* 0xff80000093067808 */ /* 0x000fe20004800000 */
[C---:B------:R-:W-:Y:S01]  /*16d30*/  FFMA.FTZ R167, -R0.reuse, R167, R177 ;  /* 0x000000a700a77223 */ /* 0x040fe200000101b1 */
[----:B------:R-:W-:Y:S01]  /*16d40*/  I2FP.F32.S32 R24, R24 ;  /* 0x0000001800187245 */ /* 0x000fe20000201400 */
[C---:B------:R-:W-:Y:S01]  /*16d50*/  FFMA.FTZ R121, -R0.reuse, R26, R71 ;  /* 0x0000001a00797223 */ /* 0x040fe20000010147 */
[----:B------:R-:W-:Y:S01]  /*16d60*/  I2FP.F32.S32 R46, R46 ;  /* 0x0000002e002e7245 */ /* 0x000fe20000201400 */
[----:B------:R-:W-:Y:S01]  /*16d70*/  VIADD R44, R13, 0x80 ;  /* 0x000000800d2c7836 */ /* 0x000fe20000000000 */
[----:B------:R-:W-:Y:S01]  /*16d80*/  IABS R87, R87 ;  /* 0x0000005700577213 */ /* 0x000fe20000000000 */
[----:B------:R-:W-:Y:S01]  /*16d90*/  FFMA.FTZ R177, -R0, R24, R185 ;  /* 0x0000001800b17223 */ /* 0x000fe200000101b9 */
[----:B------:R-:W-:Y:S01]  /*16da0*/  FSEL R12, R12, -INF , !P0 ;  /* 0xff8000000c0c7808 */ /* 0x000fe20004000000 */
[----:B------:R-:W-:Y:S01]  /*16db0*/  FFMA.FTZ R46, -R0, R46, R217 ;  /* 0x0000002e002e7223 */ /* 0x000fe200000101d9 */
[-C--:B------:R-:W-:Y:S01]  /*16dc0*/  ISETP.GE.AND P1, PT, R51, R58.reuse, PT ;  /* 0x0000003a3300720c */ /* 0x080fe20003f26270 */
[C---:B------:R-:W-:Y:S01]  /*16dd0*/  IMAD.IADD R185, R4.reuse, 0x1, -R128 ;  /* 0x0000000104b97824 */ /* 0x040fe200078e0a80 */
[----:B------:R-:W-:Y:S01]  /*16de0*/  FSEL R39, R39, -INF , !P5 ;  /* 0xff80000027277808 */ /* 0x000fe20006800000 */
[----:B------:R-:W-:Y:S01]  /*16df0*/  VIADD R217, R13, 0xc8 ;  /* 0x000000c80dd97836 */ /* 0x000fe20000000000 */
[----:B------:R-:W-:Y:S01]  /*16e00*/  FSEL R10, R133, -INF , !P5 ;  /* 0xff800000850a7808 */ /* 0x000fe20006800000 */
[----:B------:R-:W-:Y:S01]  /*16e10*/  IMAD.IADD R50, R4, 0x1, -R44 ;  /* 0x0000000104327824 */ /* 0x000fe200078e0a2c */
[-C--:B------:R-:W-:Y:S01]  /*16e20*/  ISETP.GE.AND P0, PT, R53, R58.reuse, PT ;  /* 0x0000003a3500720c */ /* 0x080fe20003f06270 */
[----:B------:R-:W-:Y:S01]  /*16e30*/  VIADD R151, R13, 0xa8 ;  /* 0x000000a80d977836 */ /* 0x000fe20000000000 */
[-C--:B------:R-:W-:Y:S01]  /*16e40*/  ISETP.GE.AND P5, PT, R190, R58.reuse, PT ;  /* 0x0000003abe00720c */ /* 0x080fe20003fa6270 */
[----:B------:R-:W-:Y:S01]  /*16e50*/  IMAD.IADD R198, R20, 0x1, -R128 ;  /* 0x0000000114c67824 */ /* 0x000fe200078e0a80 */
[----:B------:R-:W-:Y:S01]  /*16e60*/  FSEL R51, R184, -INF , !P3 ;  /* 0xff800000b8337808 */ /* 0x000fe20005800000 */
[C---:B------:R-:W-:Y:S01]  /*16e70*/  IMAD.IADD R192, R20.reuse, 0x1, -R44 ;  /* 0x0000000114c07824 */ /* 0x040fe200078e0a2c */
[----:B------:R-:W-:Y:S01]  /*16e80*/  FSEL R208, R123, -INF , !P3 ;  /* 0xff8000007bd07808 */ /* 0x000fe20005800000 */
[----:B------:R-:W-:Y:S01]  /*16e90*/  IMAD.IADD R184, R20, 0x1, -R142 ;  /* 0x0000000114b87824 */ /* 0x000fe200078e0a8e */
[----:B------:R-:W-:Y:S01]  /*16ea0*/  ISETP.GE.AND P3, PT, R68, R58, PT ;  /* 0x0000003a4400720c */ /* 0x000fe20003f66270 */
[C---:B------:R-:W-:Y:S01]  /*16eb0*/  IMAD.IADD R68, R20.reuse, 0x1, -R68 ;  /* 0x0000000114447824 */ /* 0x040fe200078e0a44 */
[----:B------:R-:W-:Y:S01]  /*16ec0*/  I2FP.F32.S32 R87, R87 ;  /* 0x0000005700577245 */ /* 0x000fe20000201400 */
[C---:B------:R-:W-:Y:S01]  /*16ed0*/  IMAD.IADD R194, R20.reuse, 0x1, -R60 ;  /* 0x0000000114c27824 */ /* 0x040fe200078e0a3c */
[----:B------:R-:W-:Y:S01]  /*16ee0*/  IABS R190, R41 ;  /* 0x0000002900be7213 */ /* 0x000fe20000000000 */
[----:B------:R-:W-:Y:S01]  /*16ef0*/  IMAD.IADD R196, R20, 0x1, -R126 ;  /* 0x0000000114c47824 */ /* 0x000fe200078e0a7e */
[----:B------:R-:W-:Y:S01]  /*16f00*/  FSEL R41, R188, -INF , !P0 ;  /* 0xff800000bc297808 */ /* 0x000fe20004000000 */
[----:B------:R-:W-:Y:S01]  /*16f10*/  FFMA.FTZ R116, -R0, R87, R116 ;  /* 0x0000005700747223 */ /* 0x000fe20000010174 */
[----:B------:R-:W-:Y:S01]  /*16f20*/  FSEL R8, R8, -INF , !P0 ;  /* 0xff80000008087808 */ /* 0x000fe20004000000 */
[----:B------:R-:W-:Y:S01]  /*16f30*/  IMAD.IADD R87, R4, 0x1, -R217 ;  /* 0x0000000104577824 */ /* 0x000fe200078e0ad9 */
[----:B------:R-:W-:Y:S01]  /*16f40*/  FSEL R53, R186, -INF , !P1 ;  /* 0xff800000ba357808 */ /* 0x000fe20004800000 */
[C---:B------:R-:W-:Y:S01]  /*16f50*/  IMAD.IADD R188, R20.reuse, 0x1, -R193 ;  /* 0x0000000114bc7824 */ /* 0x040fe200078e0ac1 */
[----:B------:R-:W-:Y:S01]  /*16f60*/  FSEL R210, R125, -INF , !P1 ;  /* 0xff8000007dd27808 */ /* 0x000fe20004800000 */
[----:B------:R-:W-:Y:S01]  /*16f70*/  IMAD.IADD R186, R20, 0x1, -R130 ;  /* 0x0000000114ba7824 */ /* 0x000fe200078e0a82 */
[----:B------:R-:W-:Y:S01]  /*16f80*/  FSEL R71, R176, -INF , !P5 ;  /* 0xff800000b0477808 */ /* 0x000fe20006800000 */
[----:B------:R-:W-:Y:S01]  /*16f90*/  IMAD.IADD R176, R20, 0x1, -R70 ;  /* 0x0000000114b07824 */ /* 0x000fe200078e0a46 */
[----:B------:R-:W-:Y:S01]  /*16fa0*/  IABS R84, R84 ;  /* 0x0000005400547213 */ /* 0x000fe20000000000 */
[----:B------:R-:W-:Y:S01]  /*16fb0*/  IMAD.IADD R24, R4, 0x1, -R13 ;  /* 0x0000000104187824 */ /* 0x000fe200078e0a0d */
[-C--:B------:R-:W-:Y:S01]  /*16fc0*/  ISETP.GE.AND P0, PT, R168, R58.reuse, PT ;  /* 0x0000003aa800720c */ /* 0x080fe20003f06270 */
[----:B------:R-:W-:Y:S01]  /*16fd0*/  IMAD.IADD R168, R20, 0x1, -R178 ;  /* 0x0000000114a87824 */ /* 0x000fe200078e0ab2 */
[----:B------:R-:W-:-:S02]  /*16fe0*/  ISETP.GE.AND P1, PT, R70, R58, PT ;  /* 0x0000003a4600720c */ /* 0x000fc40003f26270 */
[----:B------:R-:W-:Y:S01]  /*16ff0*/  IABS R70, R65 ;  /* 0x0000004100467213 */ /* 0x000fe20000000000 */
[----:B------:R-:W-:Y:S01]  /*17000*/  IMAD.IADD R65, R20, 0x1, -R152 ;  /* 0x0000000114417824 */ /* 0x000fe200078e0a98 */
[----:B------:R-:W-:Y:S02]  /*17010*/  IABS R68, R68 ;  /* 0x0000004400447213 */ /* 0x000fe40000000000 */
[----:B------:R-:W-:Y:S02]  /*17020*/  IABS R172, R172 ;  /* 0x000000ac00ac7213 */ /* 0x000fe40000000000 */
[----:B------:R-:W-:Y:S02]  /*17030*/  I2FP.F32.S32 R84, R84 ;  /* 0x0000005400547245 */ /* 0x000fe40000201400 */
[----:B------:R-:W-:Y:S02]  /*17040*/  IABS R185, R185 ;  /* 0x000000b900b97213 */ /* 0x000fe40000000000 */
[----:B------:R-:W-:Y:S01]  /*17050*/  I2FP.F32.S32 R70, R70 ;  /* 0x0000004600467245 */ /* 0x000fe20000201400 */
[----:B------:R-:W-:Y:S01]  /*17060*/  FFMA.FTZ R115, -R0, R84, R115 ;  /* 0x0000005400737223 */ /* 0x000fe20000010173 */
[----:B------:R-:W-:Y:S01]  /*17070*/  IABS R168, R168 ;  /* 0x000000a800a87213 */ /* 0x000fe20000000000 */
[----:B------:R-:W-:Y:S01]  /*17080*/  IMAD.IADD R84, R20, 0x1, -R180 ;  /* 0x0000000114547824 */ /* 0x000fe200078e0ab4 */
[----:B------:R-:W-:Y:S01]  /*17090*/  I2FP.F32.S32 R68, R68 ;  /* 0x0000004400447245 */ /* 0x000fe20000201400 */
[----:B------:R-:W-:Y:S01]  /*170a0*/  FFMA.FTZ R70, -R0, R70, R109 ;  /* 0x0000004600467223 */ /* 0x000fe2000001016d */
[----:B------:R-:W-:-:S02]  /*170b0*/  I2FP.F32.S32 R172, R172 ;  /* 0x000000ac00ac7245 */ /* 0x000fc40000201400 */
[----:B------:R-:W-:Y:S01]  /*170c0*/  I2FP.F32.S32 R185, R185 ;  /* 0x000000b900b97245 */ /* 0x000fe20000201400 */
[C---:B------:R-:W-:Y:S01]  /*170d0*/  FFMA.FTZ R68, -R0.reuse, R68, R101 ;  /* 0x0000004400447223 */ /* 0x040fe20000010165 */
[----:B------:R-:W-:Y:S01]  /*170e0*/  IABS R87, R87 ;  /* 0x0000005700577213 */ /* 0x000fe20000000000 */
[C---:B------:R-:W-:Y:S01]  /*170f0*/  FFMA.FTZ R172, -R0.reuse, R172, R111 ;  /* 0x000000ac00ac7223 */ /* 0x040fe2000001016f */
[----:B------:R-:W-:Y:S01]  /*17100*/  I2FP.F32.S32 R168, R168 ;  /* 0x000000a800a87245 */ /* 0x000fe20000201400 */
[----:B------:R-:W-:Y:S01]  /*17110*/  VIADD R111, R13, 0xd8 ;  /* 0x000000d80d6f7836 */ /* 0x000fe20000000000 */
[----:B------:R-:W-:Y:S01]  /*17120*/  I2FP.F32.S32 R87, R87 ;  /* 0x0000005700577245 */ /* 0x000fe20000201400 */
[C---:B------:R-:W-:Y:S01]  /*17130*/  FFMA.FTZ R185, -R0.reuse, R185, R199 ;  /* 0x000000b900b97223 */ /* 0x040fe200000101c7 */
[----:B------:R-:W-:Y:S01]  /*17140*/  FSEL R204, R115, -INF , !P5 ;  /* 0xff80000073cc7808 */ /* 0x000fe20006800000 */
[----:B------:R-:W-:Y:S01]  /*17150*/  FFMA.FTZ R93, -R0, R168, R93 ;  /* 0x000000a8005d7223 */ /* 0x000fe2000001015d */
[-C--:B------:R-:W-:Y:S01]  /*17160*/  ISETP.GE.AND P5, PT, R178, R58.reuse, PT ;  /* 0x0000003ab200720c */ /* 0x080fe20003fa6270 */
[----:B------:R-:W-:Y:S01]  /*17170*/  IMAD.IADD R30, R4, 0x1, -R111 ;  /* 0x00000001041e7824 */ /* 0x000fe200078e0a6f */
[----:B------:R-:W-:Y:S01]  /*17180*/  FSEL R199, R174, -INF , !P0 ;  /* 0xff800000aec77808 */ /* 0x000fe20004000000 */
[----:B------:R-:W-:Y:S01]  /*17190*/  FFMA.FTZ R120, -R0, R87, R120 ;  /* 0x0000005700787223 */ /* 0x000fe20000010178 */
[----:B------:R-:W-:Y:S01]  /*171a0*/  FSEL R70, R70, -INF , !P0 ;  /* 0xff80000046467808 */ /* 0x000fe20004000000 */
[----:B------:R-:W-:Y:S01]  /*171b0*/  IMAD.IADD R178, R20, 0x1, -R146 ;  /* 0x0000000114b27824 */ /* 0x000fe200078e0a92 */
[----:B------:R-:W-:Y:S01]  /*171c0*/  ISETP.GE.AND P0, PT, R152, R58, PT ;  /* 0x0000003a9800720c */ /* 0x000fe20003f06270 */
[----:B------:R-:W-:Y:S01]  /*171d0*/  IMAD.IADD R152, R20, 0x1, -R144 ;  /* 0x0000000114987824 */ /* 0x000fe200078e0a90 */
[----:B------:R-:W-:Y:S01]  /*171e0*/  FSEL R69, R170, -INF , !P3 ;  /* 0xff800000aa457808 */ /* 0x000fe20005800000 */
[----:B------:R-:W-:Y:S01]  /*171f0*/  IMAD.IADD R168, R20, 0x1, -R175 ;  /* 0x0000000114a87824 */ /* 0x000fe200078e0aaf */
[----:B------:R-:W-:Y:S01]  /*17200*/  FSEL R68, R68, -INF , !P3 ;  /* 0xff80000044447808 */ /* 0x000fe20005800000 */
[----:B------:R-:W-:Y:S01]  /*17210*/  IMAD.IADD R170, R20, 0x1, -R34 ;  /* 0x0000000114aa7824 */ /* 0x000fe200078e0a22 */
[----:B------:R-:W-:-:S02]  /*17220*/  I2FP.F32.S32 R190, R190 ;  /* 0x000000be00be7245 */ /* 0x000fc40000201400 */
[----:B------:R-:W-:Y:S01]  /*17230*/  ISETP.GE.AND P3, PT, R144, R58, PT ;  /* 0x0000003a9000720c */ /* 0x000fe20003f66270 */
[----:B------:R-:W-:Y:S01]  /*17240*/  IMAD.IADD R144, R20, 0x1, -R162 ;  /* 0x0000000114907824 */ /* 0x000fe200078e0aa2 */
[----:B------:R-:W-:Y:S01]  /*17250*/  IABS R84, R84 ;  /* 0x0000005400547213 */ /* 0x000fe20000000000 */
[----:B------:R-:W-:Y:S01]  /*17260*/  FFMA.FTZ R117, -R0, R190, R117 ;  /* 0x000000be00757223 */ /* 0x000fe20000010175 */
[----:B------:R-:W-:Y:S01]  /*17270*/  FSEL R87, R66, -INF , !P5 ;  /* 0xff80000042577808 */ /* 0x000fe20006800000 */
[C---:B------:R-:W-:Y:S01]  /*17280*/  IMAD.IADD R190, R20.reuse, 0x1, -R42 ;  /* 0x0000000114be7824 */ /* 0x040fe200078e0a2a */
[----:B------:R-:W-:Y:S01]  /*17290*/  FSEL R66, R93, -INF , !P5 ;  /* 0xff8000005d427808 */ /* 0x000fe20006800000 */
[----:B------:R-:W-:Y:S01]  /*172a0*/  IMAD.IADD R93, R20, 0x1, -R105 ;  /* 0x00000001145d7824 */ /* 0x000fe200078e0a69 */
[----:B------:R-:W-:Y:S01]  /*172b0*/  ISETP.GE.AND P5, PT, R160, R58, PT ;  /* 0x0000003aa000720c */ /* 0x000fe20003fa6270 */
[----:B------:R-:W-:Y:S01]  /*172c0*/  IMAD.IADD R160, R20, 0x1, -R160 ;  /* 0x0000000114a07824 */ /* 0x000fe200078e0aa0 */
[----:B------:R-:W-:-:S02]  /*172d0*/  IABS R30, R30 ;  /* 0x0000001e001e7213 */ /* 0x000fc40000000000 */
[----:B------:R-:W-:Y:S02]  /*172e0*/  I2FP.F32.S32 R84, R84 ;  /* 0x0000005400547245 */ /* 0x000fe40000201400 */
[----:B------:R-:W-:Y:S02]  /*172f0*/  IABS R156, R156 ;  /* 0x0000009c009c7213 */ /* 0x000fe40000000000 */
[----:B------:R-:W-:Y:S01]  /*17300*/  IABS R144, R144 ;  /* 0x0000009000907213 */ /* 0x000fe20000000000 */
[----:B------:R-:W-:Y:S01]  /*17310*/  FFMA.FTZ R84, -R0, R84, R99 ;  /* 0x0000005400547223 */ /* 0x000fe20000010163 */
[----:B------:R-:W-:Y:S02]  /*17320*/  I2FP.F32.S32 R30, R30 ;  /* 0x0000001e001e7245 */ /* 0x000fe40000201400 */
[----:B------:R-:W-:Y:S02]  /*17330*/  I2FP.F32.S32 R156, R156 ;  /* 0x0000009c009c7245 */ /* 0x000fe40000201400 */
[----:B------:R-:W-:Y:S01]  /*17340*/  FSEL R49, R182, -INF , !P4 ;  /* 0xff800000b6317808 */ /* 0x000fe20006000000 */
[C---:B------:R-:W-:Y:S01]  /*17350*/  FFMA.FTZ R30, -R0.reuse, R30, R67 ;  /* 0x0000001e001e7223 */ /* 0x040fe20000010143 */
[----:B------:R-:W-:Y:S01]  /*17360*/  FSEL R206, R117, -INF , !P4 ;  /* 0xff80000075ce7808 */ /* 0x000fe20006000000 */
[----:B------:R-:W-:Y:S01]  /*17370*/  FFMA.FTZ R156, -R0, R156, R89 ;  /* 0x0000009c009c7223 */ /* 0x000fe20000010159 */
[----:B------:R-:W-:Y:S01]  /*17380*/  IABS R176, R176 ;  /* 0x000000b000b07213 */ /* 0x000fe20000000000 */
[----:B------:R-:W-:Y:S01]  /*17390*/  IMAD.IADD R89, R4, 0x1, -R151 ;  /* 0x0000000104597824 */ /* 0x000fe200078e0a97 */
[----:B------:R-:W-:Y:S01]  /*173a0*/  IABS R160, R160 ;  /* 0x000000a000a07213 */ /* 0x000fe20000000000 */
[----:B------:R-:W-:Y:S01]  /*173b0*/  IMAD.IADD R182, R20, 0x1, -R56 ;  /* 0x0000000114b67824 */ /* 0x000fe200078e0a38 */
[----:B------:R-:W-:-:S02]  /*173c0*/  I2FP.F32.S32 R144, R144 ;  /* 0x0000009000907245 */ /* 0x000fc40000201400 */
[----:B------:R-:W-:Y:S01]  /*173d0*/  ISETP.GE.AND P4, PT, R180, R58, PT ;  /* 0x0000003ab400720c */ /* 0x000fe20003f86270 */
[----:B------:R-:W-:Y:S01]  /*173e0*/  IMAD.IADD R180, R20, 0x1, -R122 ;  /* 0x0000000114b47824 */ /* 0x000fe200078e0a7a */
[----:B------:R-:W-:Y:S01]  /*173f0*/  IABS R178, R178 ;  /* 0x000000b200b27213 */ /* 0x000fe20000000000 */
[----:B------:R-:W-:Y:S01]  /*17400*/  FFMA.FTZ R161, -R0, R144, R161 ;  /* 0x0000009000a17223 */ /* 0x000fe200000101a1 */
[----:B------:R-:W-:Y:S02]  /*17410*/  I2FP.F32.S32 R176, R176 ;  /* 0x000000b000b07245 */ /* 0x000fe40000201400 */
[----:B------:R-:W-:Y:S02]  /*17420*/  I2FP.F32.S32 R160, R160 ;  /* 0x000000a000a07245 */ /* 0x000fe40000201400 */
[----:B------:R-:W-:Y:S01]  /*17430*/  FSEL R67, R166, -INF , !P4 ;  /* 0xff800000a6437808 */ /* 0x000fe20006000000 */
[----:B------:R-:W-:Y:S01]  /*17440*/  FFMA.FTZ R107, -R0, R176, R107 ;  /* 0x000000b0006b7223 */ /* 0x000fe2000001016b */
[----:B------:R-:W-:Y:S01]  /*17450*/  FSEL R84, R84, -INF , !P4 ;  /* 0xff80000054547808 */ /* 0x000fe20006000000 */
[----:B------:R-:W-:Y:S01]  /*17460*/  FFMA.FTZ R160, -R0, R160, R163 ;  /* 0x000000a000a07223 */ /* 0x000fe200000101a3 */
[----:B------:R-:W-:-:S02]  /*17470*/  I2FP.F32.S32 R178, R178 ;  /* 0x000000b200b27245 */ /* 0x000fc40000201400 */
[----:B------:R-:W-:Y:S01]  /*17480*/  ISETP.GE.AND P4, PT, R162, R58, PT ;  /* 0x0000003aa200720c */ /* 0x000fe20003f86270 */
[----:B------:R-:W-:Y:S01]  /*17490*/  IMAD.IADD R162, R20, 0x1, -R134 ;  /* 0x0000000114a27824 */ /* 0x000fe200078e0a86 */
[----:B------:R-:W-:Y:S01]  /*174a0*/  IABS R188, R188 ;  /* 0x000000bc00bc7213 */ /* 0x000fe20000000000 */
[----:B------:R-:W-:Y:S01]  /*174b0*/  FFMA.FTZ R178, -R0, R178, R181 ;  /* 0x000000b200b27223 */ /* 0x000fe200000101b5 */
[----:B------:R-:W-:Y:S02]  /*174c0*/  IABS R50, R50 ;  /* 0x0000003200327213 */ /* 0x000fe40000000000 */
[----:B------:R-:W-:Y:S02]  /*174d0*/  FSEL R163, R150, -INF , !P4 ;  /* 0xff80000096a37808 */ /* 0x000fe40006000000 */
[----:B------:R-:W-:Y:S02]  /*174e0*/  FSEL R176, R161, -INF , !P4 ;  /* 0xff800000a1b07808 */ /* 0x000fe40006000000 */
[----:B------:R-:W-:-:S02]  /*174f0*/  I2FP.F32.S32 R188, R188 ;  /* 0x000000bc00bc7245 */ /* 0x000fc40000201400 */
[----:B------:R-:W-:Y:S02]  /*17500*/  I2FP.F32.S32 R50, R50 ;  /* 0x0000003200327245 */ /* 0x000fe40000201400 */
[----:B------:R-:W-:Y:S01]  /*17510*/  IABS R89, R89 ;  /* 0x0000005900597213 */ /* 0x000fe20000000000 */
[----:B------:R-:W-:Y:S01]  /*17520*/  FFMA.FTZ R188, -R0, R188, R215 ;  /* 0x000000bc00bc7223 */ /* 0x000fe200000101d7 */
[----:B------:R-:W-:Y:S01]  /*17530*/  ISETP.GE.AND P4, PT, R146, R58, PT ;  /* 0x0000003a9200720c */ /* 0x000fe20003f86270 */
[----:B------:R-:W-:Y:S01]  /*17540*/  FFMA.FTZ R50, -R0, R50, R209 ;  /* 0x0000003200327223 */ /* 0x000fe200000101d1 */
[----:B------:R-:W-:Y:S01]  /*17550*/  I2FP.F32.S32 R89, R89 ;  /* 0x0000005900597245 */ /* 0x000fe20000201400 */
[----:B------:R-:W-:Y:S01]  /*17560*/  VIADD R209, R13, 0xb9 ;  /* 0x000000b90dd17836 */ /* 0x000fe20000000000 */
[----:B------:R-:W-:Y:S02]  /*17570*/  FSEL R167, R167, -INF , !P4 ;  /* 0xff800000a7a77808 */ /* 0x000fe40006000000 */
[----:B------:R-:W-:Y:S01]  /*17580*/  FSEL R178, R178, -INF , !P4 ;  /* 0xff800000b2b27808 */ /* 0x000fe20006000000 */
[----:B------:R-:W-:Y:S01]  /*17590*/  FFMA.FTZ R100, -R0, R89, R100 ;  /* 0x0000005900647223 */ /* 0x000fe20000010164 */
[----:B------:R-:W-:Y:S01]  /*175a0*/  ISETP.GE.AND P4, PT, R193, R58, PT ;  /* 0x0000003ac100720c */ /* 0x000fe20003f86270 */
[----:B------:R-:W-:Y:S01]  /*175b0*/  IMAD.IADD R89, R4, 0x1, -R209 ;  /* 0x0000000104597824 */ /* 0x000fe200078e0ad1 */
[----:B------:R-:W-:-:S02]  /*175c0*/  FSEL R202, R107, -INF , !P1 ;  /* 0xff8000006bca7808 */ /* 0x000fc40004800000 */
[----:B------:R-:W-:Y:S02]  /*175d0*/  FSEL R193, R46, -INF , !P4 ;  /* 0xff8000002ec17808 */ /* 0x000fe40006000000 */
[----:B------:R-:W-:Y:S02]  /*175e0*/  FSEL R188, R188, -INF , !P4 ;  /* 0xff800000bcbc7808 */ /* 0x000fe40006000000 */
[----:B------:R-:W-:Y:S02]  /*175f0*/  ISETP.GE.AND P4, PT, R105, R58, PT ;  /* 0x0000003a6900720c */ /* 0x000fe40003f86270 */
[----:B------:R-:W2:Y:S01]  /*17600*/  LD.E R105, desc[UR6][R164.64+0xdc] ;  /* 0x0000dc06a4697980 */ /* 0x000ea2000c101900 */
[----:B------:R-:W-:Y:S02]  /*17610*/  IABS R89, R89 ;  /* 0x0000005900597213 */ /* 0x000fe40000000000 */
[----:B------:R-:W-:Y:S02]  /*17620*/  IABS R152, R152 ;  /* 0x0000009800987213 */ /* 0x000fe40000000000 */
[----:B------:R-:W-:-:S02]  /*17630*/  I2FP.F32.S32 R89, R89 ;  /* 0x0000005900597245 */ /* 0x000fc40000201400 */
[----:B------:R-:W-:Y:S02]  /*17640*/  IABS R65, R65 ;  /* 0x0000004100417213 */ /* 0x000fe40000000000 */
[----:B------:R-:W-:Y:S01]  /*17650*/  I2FP.F32.S32 R152, R152 ;  /* 0x0000009800987245 */ /* 0x000fe20000201400 */
[----:B------:R-:W-:Y:S01]  /*17660*/  FFMA.FTZ R114, -R0, R89, R114 ;  /* 0x0000005900727223 */ /* 0x000fe20000010172 */
[----:B------:R-:W-:Y:S01]  /*17670*/  FSEL R89, R172, -INF , !P1 ;  /* 0xff800000ac597808 */ /* 0x000fe20004800000 */
[----:B------:R-:W-:Y:S01]  /*17680*/  IMAD.IADD R172, R20, 0x1, -R54 ;  /* 0x0000000114ac7824 */ /* 0x000fe200078e0a36 */
[----:B------:R-:W-:Y:S01]  /*17690*/  ISETP.GE.AND P1, PT, R148, R58, PT ;  /* 0x0000003a9400720c */ /* 0x000fe20003f26270 */
[----:B------:R-:W-:Y:S01]  /*176a0*/  IMAD.IADD R148, R20, 0x1, -R148 ;  /* 0x0000000114947824 */ /* 0x000fe200078e0a94 */
[----:B------:R-:W-:Y:S01]  /*176b0*/  I2FP.F32.S32 R65, R65 ;  /* 0x0000004100417245 */ /* 0x000fe20000201400 */
[----:B------:R-:W-:Y:S01]  /*176c0*/  FFMA.FTZ R83, -R0, R152, R83 ;  /* 0x0000009800537223 */ /* 0x000fe20000010153 */
[----:B------:R-:W-:-:S02]  /*176d0*/  IABS R93, R93 ;  /* 0x0000005d005d7213 */ /* 0x000fc40000000000 */
[----:B------:R-:W-:Y:S01]  /*176e0*/  IABS R148, R148 ;  /* 0x0000009400947213 */ /* 0x000fe20000000000 */
[----:B------:R-:W-:Y:S01]  /*176f0*/  FFMA.FTZ R91, -R0, R65, R91 ;  /* 0x00000041005b7223 */ /* 0x000fe2000001015b */
[----:B------:R-:W-:Y:S02]  /*17700*/  FSEL R65, R154, -INF , !P3 ;  /* 0xff8000009a417808 */ /* 0x000fe40005800000 */
[----:B------:R-:W-:Y:S02]  /*17710*/  I2FP.F32.S32 R148, R148 ;  /* 0x0000009400947245 */ /* 0x000fe40000201400 */
[----:B------:R-:W-:Y:S01]  /*17720*/  FSEL R144, R83, -INF , !P3 ;  /* 0xff80000053907808 */ /* 0x000fe20005800000 */
[----:B------:R-:W-:Y:S01]  /*17730*/  IMAD.IADD R83, R20, 0x1, -R36 ;  /* 0x0000000114537824 */ /* 0x000fe200078e0a24 */
[----:B------:R-:W-:Y:S01]  /*17740*/  ISETP.GE.AND P3, PT, R130, R58, PT ;  /* 0x0000003a8200720c */ /* 0x000fe20003f66270 */
[----:B------:R-:W-:Y:S01]  /*17750*/  FFMA.FTZ R148, -R0, R148, R85 ;  /* 0x0000009400947223 */ /* 0x000fe20000010155 */
[----:B------:R-:W-:-:S02]  /*17760*/  FSEL R85, R156, -INF , !P1 ;  /* 0xff8000009c557808 */ /* 0x000fc40004800000 */
[----:B------:R-:W-:Y:S02]  /*17770*/  I2FP.F32.S32 R93, R93 ;  /* 0x0000005d005d7245 */ /* 0x000fe40000201400 */
[----:B------:R-:W-:Y:S02]  /*17780*/  FSEL R148, R148, -INF , !P1 ;  /* 0xff80000094947808 */ /* 0x000fe40004800000 */
[----:B------:R-:W-:Y:S01]  /*17790*/  ISETP.GE.AND P1, PT, R132, R58, PT ;  /* 0x0000003a8400720c */ /* 0x000fe20003f26270 */
[----:B------:R-:W-:Y:S01]  /*177a0*/  IMAD.IADD R132, R20, 0x1, -R132 ;  /* 0x0000000114847824 */ /* 0x000fe200078e0a84 */
[----:B------:R-:W-:Y:S01]  /*177b0*/  IABS R162, R162 ;  /* 0x000000a200a27213 */ /* 0x000fe20000000000 */
[----:B------:R-:W-:Y:S01]  /*177c0*/  FFMA.FTZ R78, -R0, R93, R78 ;  /* 0x0000005d004e7223 */ /* 0x000fe2000001014e */
[----:B------:R-:W-:Y:S02]  /*177d0*/  FSEL R131, R158, -INF , !P0 ;  /* 0xff8000009e837808 */ /* 0x000fe40004000000 */
[----:B------:R-:W-:-:S02]  /*177e0*/  IABS R130, R132 ;  /* 0x0000008400827213 */ /* 0x000fc40000000000 */
[----:B------:R-:W-:Y:S02]  /*177f0*/  IABS R186, R186 ;  /* 0x000000ba00ba7213 */ /* 0x000fe40000000000 */
[----:B------:R-:W-:Y:S01]  /*17800*/  I2FP.F32.S32 R130, R130 ;  /* 0x0000008200827245 */ /* 0x000fe20000201400 */
[C---:B------:R-:W-:Y:S01]  /*17810*/  IMAD.IADD R93, R20.reuse, 0x1, -R143 ;  /* 0x00000001145d7824 */ /* 0x040fe200078e0a8f */
[----:B------:R-:W-:Y:S01]  /*17820*/  FSEL R158, R91, -INF , !P0 ;  /* 0xff8000005b9e7808 */ /* 0x000fe20004000000 */
[----:B------:R-:W-:Y:S01]  /*17830*/  IMAD.IADD R91, R20, 0x1, -R38 ;  /* 0x00000001145b7824 */ /* 0x000fe200078e0a26 */
[----:B------:R-:W-:Y:S01]  /*17840*/  I2FP.F32.S32 R162, R162 ;  /* 0x000000a200a27245 */ /* 0x000fe20000201400 */
[C---:B------:R-:W-:Y:S01]  /*17850*/  FFMA.FTZ R173, -R0.reuse, R130, R173 ;  /* 0x0000008200ad7223 */ /* 0x040fe200000101ad */
[----:B------:R-:W-:Y:S02]  /*17860*/  IABS R180, R180 ;  /* 0x000000b400b47213 */ /* 0x000fe40000000000 */
[----:B------:R-:W-:Y:S01]  /*17870*/  I2FP.F32.S32 R186, R186 ;  /* 0x000000ba00ba7245 */ /* 0x000fe20000201400 */
[----:B------:R-:W-:Y:S01]  /*17880*/  FFMA.FTZ R162, -R0, R162, R171 ;  /* 0x000000a200a27223 */ /* 0x000fe200000101ab */
[----:B------:R-:W-:-:S02]  /*17890*/  I2FP.F32.S32 R180, R180 ;  /* 0x000000b400b47245 */ /* 0x000fc40000201400 */
[----:B------:R-:W-:Y:S01]  /*178a0*/  ISETP.GE.AND P0, PT, R134, R58, PT ;  /* 0x0000003a8600720c */ /* 0x000fe20003f06270 */
[C---:B------:R-:W-:Y:S01]  /*178b0*/  FFMA.FTZ R186, -R0.reuse, R186, R179 ;  /* 0x000000ba00ba7223 */ /* 0x040fe200000101b3 */
[----:B------:R-:W-:Y:S01]  /*178c0*/  IABS R198, R198 ;  /* 0x000000c600c67213 */ /* 0x000fe20000000000 */
[----:B------:R-:W-:Y:S01]  /*178d0*/  FFMA.FTZ R180, -R0, R180, R189 ;  /* 0x000000b400b47223 */ /* 0x000fe200000101bd */
[----:B------:R-:W-:Y:S02]  /*178e0*/  IABS R192, R192 ;  /* 0x000000c000c07213 */ /* 0x000fe40000000000 */
[----:B------:R-:W-:Y:S02]  /*178f0*/  IABS R91, R91 ;  /* 0x0000005b005b7213 */ /* 0x000fe40000000000 */
[----:B------:R-:W-:Y:S02]  /*17900*/  IABS R93, R93 ;  /* 0x0000005d005d7213 */ /* 0x000fe40000000000 */
[----:B------:R-:W-:-:S02]  /*17910*/  IABS R184, R184 ;  /* 0x000000b800b87213 */ /* 0x000fc40000000000 */
[----:B------:R-:W-:Y:S02]  /*17920*/  FSEL R159, R159, -INF , !P1 ;  /* 0xff8000009f9f7808 */ /* 0x000fe40004800000 */
[----:B------:R-:W-:Y:S02]  /*17930*/  FSEL R174, R173, -INF , !P1 ;  /* 0xff800000adae7808 */ /* 0x000fe40004800000 */
[----:B------:R-:W-:Y:S01]  /*17940*/  ISETP.GE.AND P1, PT, R62, R58, PT ;  /* 0x0000003a3e00720c */ /* 0x000fe20003f26270 */
[----:B------:R-:W-:Y:S01]  /*17950*/  IMAD.IADD R62, R20, 0x1, -R62 ;  /* 0x00000001143e7824 */ /* 0x000fe200078e0a3e */
[----:B------:R-:W-:Y:S02]  /*17960*/  FSEL R153, R138, -INF , !P0 ;  /* 0xff8000008a997808 */ /* 0x000fe40004000000 */
[----:B------:R-:W-:Y:S02]  /*17970*/  FSEL R162, R162, -INF , !P0 ;  /* 0xff800000a2a27808 */ /* 0x000fe40004000000 */
[----:B------:R-:W-:-:S02]  /*17980*/  IABS R194, R194 ;  /* 0x000000c200c27213 */ /* 0x000fc40000000000 */
[----:B------:R-:W-:Y:S02]  /*17990*/  I2FP.F32.S32 R198, R198 ;  /* 0x000000c600c67245 */ /* 0x000fe40000201400 */
[----:B------:R-:W-:Y:S02]  /*179a0*/  I2FP.F32.S32 R192, R192 ;  /* 0x000000c000c07245 */ /* 0x000fe40000201400 */
[----:B------:R-:W-:Y:S01]  /*179b0*/  I2FP.F32.S32 R91, R91 ;  /* 0x0000005b005b7245 */ /* 0x000fe20000201400 */
[C---:B------:R-:W-:Y:S01]  /*179c0*/  FFMA.FTZ R198, -R0.reuse, R198, R203 ;  /* 0x000000c600c67223 */ /* 0x040fe200000101cb */
[----:B------:R-:W-:Y:S01]  /*179d0*/  I2FP.F32.S32 R93, R93 ;  /* 0x0000005d005d7245 */ /* 0x000fe20000201400 */
[----:B------:R-:W-:Y:S01]  /*179e0*/  FFMA.FTZ R192, -R0, R192, R207 ;  /* 0x000000c000c07223 */ /* 0x000fe200000101cf */
[----:B------:R-:W-:Y:S01]  /*179f0*/  ISETP.GE.AND P0, PT, R122, R58, PT ;  /* 0x0000003a7a00720c */ /* 0x000fe20003f06270 */
[----:B------:R-:W-:Y:S01]  /*17a00*/  FFMA.FTZ R82, -R0, R91, R82 ;  /* 0x0000005b00527223 */ /* 0x000fe20000010152 */
[----:B------:R-:W-:-:S02]  /*17a10*/  IABS R182, R182 ;  /* 0x000000b600b67213 */ /* 0x000fc40000000000 */
[----:B------:R-:W-:Y:S02]  /*17a20*/  I2FP.F32.S32 R184, R184 ;  /* 0x000000b800b87245 */ /* 0x000fe40000201400 */
[----:B------:R-:W-:Y:S02]  /*17a30*/  FSEL R179, R136, -INF , !P3 ;  /* 0xff80000088b37808 */ /* 0x000fe40005800000 */
[----:B------:R-:W-:Y:S02]  /*17a40*/  FSEL R186, R186, -INF , !P3 ;  /* 0xff800000baba7808 */ /* 0x000fe40005800000 */
[----:B------:R-:W-:Y:S01]  /*17a50*/  IABS R196, R196 ;  /* 0x000000c400c47213 */ /* 0x000fe20000000000 */
[----:B------:R-:W-:Y:S01]  /*17a60*/  FFMA.FTZ R96, -R0, R93, R96 ;  /* 0x0000005d00607223 */ /* 0x000fe20000010160 */
[----:B------:R-:W-:Y:S02]  /*17a70*/  ISETP.GE.AND P3, PT, R60, R58, PT ;  /* 0x0000003a3c00720c */ /* 0x000fe40003f66270 */
[----:B------:R-:W-:Y:S01]  /*17a80*/  I2FP.F32.S32 R194, R194 ;  /* 0x000000c200c27245 */ /* 0x000fe20000201400 */
[----:B------:R-:W-:Y:S01]  /*17a90*/  IMAD.IADD R91, R20, 0x1, -R223 ;  /* 0x00000001145b7824 */ /* 0x000fe200078e0adf */
[----:B------:R-:W-:Y:S01]  /*17aa0*/  FSEL R147, R140, -INF , !P5 ;  /* 0xff8000008c937808 */ /* 0x000fe20006800000 */
[----:B------:R-:W-:Y:S01]  /*17ab0*/  IMAD.IADD R93, R20, 0x1, -R209 ;  /* 0x00000001145d7824 */ /* 0x000fe200078e0ad1 */
[----:B------:R-:W-:Y:S01]  /*17ac0*/  FSEL R160, R160, -INF , !P5 ;  /* 0xff800000a0a07808 */ /* 0x000fe20006800000 */
[C---:B------:R-:W-:Y:S01]  /*17ad0*/  FFMA.FTZ R184, -R0.reuse, R184, R187 ;  /* 0x000000b800b87223 */ /* 0x040fe200000101bb */
[----:B------:R-:W-:Y:S01]  /*17ae0*/  IABS R60, R62 ;  /* 0x0000003e003c7213 */ /* 0x000fe20000000000 */
[----:B------:R-:W-:Y:S01]  /*17af0*/  FFMA.FTZ R194, -R0, R194, R197 ;  /* 0x000000c200c27223 */ /* 0x000fe200000101c5 */
[----:B------:R-:W-:-:S02]  /*17b00*/  FSEL R177, R177, -INF , !P0 ;  /* 0xff800000b1b17808 */ /* 0x000fc40004000000 */
[----:B------:R-:W-:Y:S02]  /*17b10*/  FSEL R180, R180, -INF , !P0 ;  /* 0xff800000b4b47808 */ /* 0x000fe40004000000 */
[----:B------:R-:W-:Y:S02]  /*17b20*/  I2FP.F32.S32 R182, R182 ;  /* 0x000000b600b67245 */ /* 0x000fe40000201400 */
[-C--:B------:R-:W-:Y:S02]  /*17b30*/  ISETP.GE.AND P5, PT, R128, R58.reuse, PT ;  /* 0x0000003a8000720c */ /* 0x080fe40003fa6270 */
[----:B------:R-:W-:Y:S01]  /*17b40*/  ISETP.GE.AND P0, PT, R44, R58, PT ;  /* 0x0000003a2c00720c */ /* 0x000fe20003f06270 */
[----:B------:R-:W-:Y:S01]  /*17b50*/  FFMA.FTZ R182, -R0, R182, R219 ;  /* 0x000000b600b67223 */ /* 0x000fe200000101db */
[----:B------:R-:W-:Y:S02]  /*17b60*/  IABS R168, R168 ;  /* 0x000000a800a87213 */ /* 0x000fe40000000000 */
[----:B------:R-:W-:-:S02]  /*17b70*/  I2FP.F32.S32 R196, R196 ;  /* 0x000000c400c47245 */ /* 0x000fc40000201400 */
[----:B------:R-:W-:Y:S02]  /*17b80*/  ISETP.GE.AND P6, PT, R142, R58, PT ;  /* 0x0000003a8e00720c */ /* 0x000fe40003fc6270 */
[----:B------:R-:W-:Y:S01]  /*17b90*/  IABS R172, R172 ;  /* 0x000000ac00ac7213 */ /* 0x000fe20000000000 */
[----:B------:R-:W-:Y:S01]  /*17ba0*/  IMAD.IADD R101, R20, 0x1, -R151 ;  /* 0x0000000114657824 */ /* 0x000fe200078e0a97 */
[----:B------:R-:W-:Y:S01]  /*17bb0*/  I2FP.F32.S32 R60, R60 ;  /* 0x0000003c003c7245 */ /* 0x000fe20000201400 */
[----:B------:R-:W-:Y:S01]  /*17bc0*/  FFMA.FTZ R196, -R0, R196, R205 ;  /* 0x000000c400c47223 */ /* 0x000fe200000101cd */
[----:B------:R-:W-:Y:S02]  /*17bd0*/  IABS R170, R170 ;  /* 0x000000aa00aa7213 */ /* 0x000fe40000000000 */
[----:B------:R-:W-:Y:S02]  /*17be0*/  FSEL R185, R185, -INF , !P5 ;  /* 0xff800000b9b97808 */ /* 0x000fe40006800000 */
[----:B------:R-:W-:Y:S01]  /*17bf0*/  IABS R190, R190 ;  /* 0x000000be00be7213 */ /* 0x000fe20000000000 */
[----:B------:R-:W-:Y:S01]  /*17c00*/  IMAD.IADD R136, R20, 0x1, -R137 ;  /* 0x0000000114887824 */ /* 0x000fe200078e0a89 */
[----:B------:R-:W-:Y:S01]  /*17c10*/  FSEL R198, R198, -INF , !P5 ;  /* 0xff800000c6c67808 */ /* 0x000fe20006800000 */
[----:B------:R-:W-:Y:S01]  /*17c20*/  FFMA.FTZ R195, -R0, R60, R195 ;  /* 0x0000003c00c37223 */ /* 0x000fe200000101c3 */
[----:B------:R-:W-:-:S02]  /*17c30*/  FSEL R197, R50, -INF , !P0 ;  /* 0xff80000032c57808 */ /* 0x000fc40004000000 */
[----:B------:R-:W-:Y:S02]  /*17c40*/  FSEL R192, R192, -INF , !P0 ;  /* 0xff800000c0c07808 */ /* 0x000fe40004000000 */
[----:B------:R-:W-:Y:S02]  /*17c50*/  I2FP.F32.S32 R168, R168 ;  /* 0x000000a800a87245 */ /* 0x000fe40000201400 */
[-C--:B------:R-:W-:Y:S02]  /*17c60*/  ISETP.GE.AND P5, PT, R56, R58.reuse, PT ;  /* 0x0000003a3800720c */ /* 0x080fe40003fa6270 */
[----:B------:R-:W-:Y:S01]  /*17c70*/  ISETP.GE.AND P0, PT, R34, R58, PT ;  /* 0x0000003a2200720c */ /* 0x000fe20003f06270 */
[----:B------:R-:W-:Y:S01]  /*17c80*/  IMAD.IADD R34, R20, 0x1, -R217 ;  /* 0x0000000114227824 */ /* 0x000fe200078e0ad9 */
[----:B------:R-:W-:Y:S01]  /*17c90*/  IABS R91, R91 ;  /* 0x0000005b005b7213 */ /* 0x000fe20000000000 */
[----:B------:R-:W-:Y:S01]  /*17ca0*/  FFMA.FTZ R168, -R0, R168, R249 ;  /* 0x000000a800a87223 */ /* 0x000fe200000101f9 */
[----:B------:R-:W-:-:S02]  /*17cb0*/  IABS R93, R93 ;  /* 0x0000005d005d7213 */ /* 0x000fc40000000000 */
[----:B------:R-:W-:Y:S02]  /*17cc0*/  FSEL R171, R124, -INF , !P6 ;  /* 0xff8000007cab7808 */ /* 0x000fe40007000000 */
[----:B------:R-:W-:Y:S02]  /*17cd0*/  FSEL R184, R184, -INF , !P6 ;  /* 0xff800000b8b87808 */ /* 0x000fe40007000000 */
[----:B------:R-:W-:Y:S02]  /*17ce0*/  I2FP.F32.S32 R172, R172 ;  /* 0x000000ac00ac7245 */ /* 0x000fe40000201400 */
[----:B------:R-:W-:Y:S02]  /*17cf0*/  ISETP.GE.AND P6, PT, R126, R58, PT ;  /* 0x0000003a7e00720c */ /* 0x000fe40003fc6270 */
        /* <DEDUP_REMOVED lines=9> */
[----:B------:R-:W-:Y:S02]  /*17d90*/  FSEL R189, R40, -INF , !P5 ;  /* 0xff80000028bd7808 */ /* 0x000fe40006800000 */
[----:B------:R-:W-:-:S02]  /*17da0*/  FSEL R182, R182, -INF , !P5 ;  /* 0xff800000b6b67808 */ /* 0x000fc40006800000 */
[----:B------:R-:W-:Y:S02]  /*17db0*/  IABS R101, R101 ;  /* 0x0000006500657213 */ /* 0x000fe40000000000 */
[----:B------:R-:W-:Y:S02]  /*17dc0*/  I2FP.F32.S32 R91, R91 ;  /* 0x0000005b005b7245 */ /* 0x000fe40000201400 */
[----:B------:R-:W-:Y:S02]  /*17dd0*/  I2FP.F32.S32 R93, R93 ;  /* 0x0000005d005d7245 */ /* 0x000fe40000201400 */
[-C--:B------:R-:W-:Y:S02]  /*17de0*/  ISETP.GE.AND P3, PT, R175, R58.reuse, PT ;  /* 0x0000003aaf00720c */ /* 0x080fe40003f66270 */
[----:B------:R-:W-:Y:S02]  /*17df0*/  ISETP.GE.AND P5, PT, R38, R58, PT ;  /* 0x0000003a2600720c */ /* 0x000fe40003fa6270 */
[----:B------:R-:W-:-:S02]  /*17e00*/  FSEL R187, R52, -INF , !P6 ;  /* 0xff80000034bb7808 */ /* 0x000fc40007000000 */
[----:B------:R-:W-:Y:S02]  /*17e10*/  FSEL R196, R196, -INF , !P6 ;  /* 0xff800000c4c47808 */ /* 0x000fe40007000000 */
[----:B------:R-:W-:Y:S02]  /*17e20*/  I2FP.F32.S32 R83, R83 ;  /* 0x0000005300537245 */ /* 0x000fe40000201400 */
[----:B------:R-:W-:Y:S01]  /*17e30*/  IABS R34, R34 ;  /* 0x0000002200227213 */ /* 0x000fe20000000000 */
[----:B------:R-:W-:Y:S01]  /*17e40*/  IMAD.IADD R99, R20, 0x1, -R145 ;  /* 0x0000000114637824 */ /* 0x000fe200078e0a91 */
[----:B------:R-:W-:Y:S02]  /*17e50*/  ISETP.GE.AND P6, PT, R54, R58, PT ;  /* 0x0000003a3600720c */ /* 0x000fe40003fc6270 */
[----:B------:R-:W-:Y:S01]  /*17e60*/  IABS R136, R136 ;  /* 0x0000008800887213 */ /* 0x000fe20000000000 */
[C---:B------:R-:W-:Y:S01]  /*17e70*/  FFMA.FTZ R98, -R0.reuse, R91, R98 ;  /* 0x0000005b00627223 */ /* 0x040fe20000010162 */
[----:B------:R-:W-:Y:S01]  /*17e80*/  I2FP.F32.S32 R24, R24 ;  /* 0x0000001800187245 */ /* 0x000fe20000201400 */
[C---:B------:R-:W-:Y:S01]  /*17e90*/  FFMA.FTZ R102, -R0.reuse, R93, R102 ;  /* 0x0000005d00667223 */ /* 0x040fe20000010166 */
[----:B------:R-:W-:Y:S01]  /*17ea0*/  FSEL R191, R191, -INF , !P1 ;  /* 0xff800000bfbf7808 */ /* 0x000fe20004800000 */
[C---:B------:R-:W-:Y:S01]  /*17eb0*/  FFMA.FTZ R86, -R0.reuse, R83, R86 ;  /* 0x0000005300567223 */ /* 0x040fe20000010156 */
[----:B------:R-:W-:Y:S01]  /*17ec0*/  FSEL R200, R195, -INF , !P1 ;  /* 0xff800000c3c87808 */ /* 0x000fe20004800000 */
[CC--:B------:R-:W-:Y:S01]  /*17ed0*/  FFMA.FTZ R26, -R0.reuse, R24.reuse, R157 ;  /* 0x00000018001a7223 */ /* 0x0c0fe2000001019d */
[----:B------:R-:W-:Y:S01]  /*17ee0*/  I2FP.F32.S32 R101, R101 ;  /* 0x0000006500657245 */ /* 0x000fe20000201400 */
[----:B------:R-:W-:Y:S01]  /*17ef0*/  FFMA.FTZ R24, -R0, R24, R149 ;  /* 0x0000001800187223 */ /* 0x000fe20000010195 */
[----:B------:R-:W-:-:S02]  /*17f00*/  ISETP.GE.AND P1, PT, R42, R58, PT ;  /* 0x0000003a2a00720c */ /* 0x000fc40003f26270 */
[----:B------:R-:W-:Y:S02]  /*17f10*/  FSEL R173, R80, -INF , !P3 ;  /* 0xff80000050ad7808 */ /* 0x000fe40005800000 */
[----:B------:R-:W-:Y:S02]  /*17f20*/  FSEL R168, R168, -INF , !P3 ;  /* 0xff800000a8a87808 */ /* 0x000fe40005800000 */
[----:B------:R-:W-:Y:S02]  /*17f30*/  FSEL R161, R92, -INF , !P5 ;  /* 0xff8000005ca17808 */ /* 0x000fe40006800000 */
[----:B------:R-:W-:Y:S02]  /*17f40*/  FSEL R156, R82, -INF , !P5 ;  /* 0xff800000529c7808 */ /* 0x000fe40006800000 */
[----:B------:R-:W-:Y:S02]  /*17f50*/  FSEL R169, R169, -INF , !P4 ;  /* 0xff800000a9a97808 */ /* 0x000fe40006000000 */
[----:B------:R-:W-:-:S02]  /*17f60*/  FSEL R166, R78, -INF , !P4 ;  /* 0xff8000004ea67808 */ /* 0x000fc40006000000 */
[-C--:B------:R-:W-:Y:S02]  /*17f70*/  ISETP.GE.AND P5, PT, R223, R58.reuse, PT ;  /* 0x0000003adf00720c */ /* 0x080fe40003fa6270 */
[----:B------:R-:W-:Y:S02]  /*17f80*/  ISETP.GE.AND P3, PT, R209, R58, PT ;  /* 0x0000003ad100720c */ /* 0x000fe40003f66270 */
[----:B------:R-:W-:Y:S02]  /*17f90*/  I2FP.F32.S32 R34, R34 ;  /* 0x0000002200227245 */ /* 0x000fe40000201400 */
[----:B------:R-:W-:Y:S02]  /*17fa0*/  FSEL R181, R247, -INF , !P6 ;  /* 0xff800000f7b57808 */ /* 0x000fe40007000000 */
[----:B------:R-:W-:Y:S02]  /*17fb0*/  FSEL R172, R172, -INF , !P6 ;  /* 0xff800000acac7808 */ /* 0x000fe40007000000 */
[----:B------:R-:W-:-:S02]  /*17fc0*/  ISETP.GE.AND P4, PT, R143, R58, PT ;  /* 0x0000003a8f00720c */ /* 0x000fc40003f86270 */
[----:B------:R-:W-:Y:S01]  /*17fd0*/  I2FP.F32.S32 R136, R136 ;  /* 0x0000008800887245 */ /* 0x000fe20000201400 */
[----:B------:R-:W-:Y:S01]  /*17fe0*/  FFMA.FTZ R88, -R0, R101, R88 ;  /* 0x0000006500587223 */ /* 0x000fe20000010158 */
[----:B------:R-:W-:Y:S02]  /*17ff0*/  ISETP.GE.AND P6, PT, R36, R58, PT ;  /* 0x0000003a2400720c */ /* 0x000fe40003fc6270 */
[----:B------:R-:W-:Y:S02]  /*18000*/  FSEL R175, R251, -INF , !P0 ;  /* 0xff800000fbaf7808 */ /* 0x000fe40004000000 */
[----:B------:R-:W-:Y:S02]  /*18010*/  FSEL R170, R170, -INF , !P0 ;  /* 0xff800000aaaa7808 */ /* 0x000fe40004000000 */
[----:B------:R-:W-:Y:S02]  /*18020*/  FSEL R195, R48, -INF , !P1 ;  /* 0xff80000030c37808 */ /* 0x000fe40004800000 */
[----:B------:R-:W-:-:S02]  /*18030*/  FSEL R190, R190, -INF , !P1 ;  /* 0xff800000bebe7808 */ /* 0x000fc40004800000 */
[----:B------:R-:W-:Y:S02]  /*18040*/  ISETP.GE.AND P0, PT, R145, R58, PT ;  /* 0x0000003a9100720c */ /* 0x000fe40003f06270 */
[----:B------:R-:W-:Y:S01]  /*18050*/  IABS R99, R99 ;  /* 0x0000006300637213 */ /* 0x000fe20000000000 */
[----:B------:R-:W-:Y:S01]  /*18060*/  FFMA.FTZ R75, -R0, R34, R75 ;  /* 0x00000022004b7223 */ /* 0x000fe2000001014b */
[----:B------:R-:W-:Y:S02]  /*18070*/  ISETP.GE.AND P1, PT, R151, R58, PT ;  /* 0x0000003a9700720c */ /* 0x000fe40003f26270 */
[----:B------:R-:W-:Y:S02]  /*18080*/  FSEL R145, R110, -INF , !P5 ;  /* 0xff8000006e917808 */ /* 0x000fe40006800000 */
[----:B------:R-:W-:Y:S02]  /*18090*/  FSEL R142, R98, -INF , !P5 ;  /* 0xff800000628e7808 */ /* 0x000fe40006800000 */
[----:B------:R-:W-:-:S02]  /*180a0*/  FSEL R141, R114, -INF , !P3 ;  /* 0xff800000728d7808 */ /* 0x000fc40005800000 */
[----:B------:R-:W-:Y:S01]  /*180b0*/  FSEL R138, R102, -INF , !P3 ;  /* 0xff800000668a7808 */ /* 0x000fe20005800000 */
[----:B------:R-:W-:Y:S01]  /*180c0*/  IMAD.IADD R91, R20, 0x1, -R135 ;  /* 0x00000001145b7824 */ /* 0x000fe200078e0a87 */
[----:B------:R-:W-:Y:S01]  /*180d0*/  FSEL R149, R108, -INF , !P4 ;  /* 0xff8000006c957808 */ /* 0x000fe20006000000 */
[----:B------:R-:W-:Y:S01]  /*180e0*/  FFMA.FTZ R136, -R0, R136, R73 ;  /* 0x0000008800887223 */ /* 0x000fe20000010149 */
[----:B------:R-:W-:Y:S02]  /*180f0*/  FSEL R146, R96, -INF , !P4 ;  /* 0xff80000060927808 */ /* 0x000fe40006000000 */
[-C--:B------:R-:W-:Y:S01]  /*18100*/  ISETP.GE.AND P5, PT, R127, R58.reuse, PT ;  /* 0x0000003a7f00720c */ /* 0x080fe20003fa6270 */
[C---:B------:R-:W-:Y:S01]  /*18110*/  IMAD.IADD R127, R20.reuse, 0x1, -R127 ;  /* 0x00000001147f7824 */ /* 0x040fe200078e0a7f */
[-C--:B------:R-:W-:Y:S01]  /*18120*/  ISETP.GE.AND P3, PT, R111, R58.reuse, PT ;  /* 0x0000003a6f00720c */ /* 0x080fe20003f66270 */
[----:B------:R-:W-:Y:S01]  /*18130*/  IMAD.IADD R111, R20, 0x1, -R111 ;  /* 0x00000001146f7824 */ /* 0x000fe200078e0a6f */
[----:B------:R-:W-:Y:S01]  /*18140*/  FSEL R157, R94, -INF , !P6 ;  /* 0xff8000005e9d7808 */ /* 0x000fe20007000000 */
[----:B------:R-:W-:Y:S01]  /*18150*/  IMAD.IADD R83, R20, 0x1, -R155 ;  /* 0x0000000114537824 */ /* 0x000fe200078e0a9b */
[----:B------:R-:W-:Y:S01]  /*18160*/  FSEL R154, R86, -INF , !P6 ;  /* 0xff800000569a7808 */ /* 0x000fe20007000000 */
[----:B------:R-:W-:Y:S01]  /*18170*/  VIADD R73, R13, 0x8 ;  /* 0x000000080d497836 */ /* 0x000fe20000000000 */
[----:B------:R-:W-:-:S02]  /*18180*/  ISETP.GE.AND P4, PT, R217, R58, PT ;  /* 0x0000003ad900720c */ /* 0x000fc40003f86270 */
[-C--:B------:R-:W-:Y:S02]  /*18190*/  ISETP.GE.AND P6, PT, R155, R58.reuse, PT ;  /* 0x0000003a9b00720c */ /* 0x080fe40003fc6270 */
[----:B------:R-:W-:Y:S02]  /*181a0*/  I2FP.F32.S32 R99, R99 ;  /* 0x0000006300637245 */ /* 0x000fe40000201400 */
[----:B------:R-:W-:Y:S02]  /*181b0*/  FSEL R155, R100, -INF , !P1 ;  /* 0xff800000649b7808 */ /* 0x000fe40004800000 */
[----:B------:R-:W-:Y:S02]  /*181c0*/  FSEL R152, R88, -INF , !P1 ;  /* 0xff80000058987808 */ /* 0x000fe40004800000 */
[----:B------:R-:W-:Y:S01]  /*181d0*/  ISETP.GE.AND P1, PT, R135, R58, PT ;  /* 0x0000003a8700720c */ /* 0x000fe20003f26270 */
[----:B------:R-:W-:Y:S01]  /*181e0*/  IMAD.IADD R34, R4, 0x1, -R73 ;  /* 0x0000000104227824 */ /* 0x000fe200078e0a49 */
[----:B------:R-:W-:Y:S01]  /*181f0*/  FSEL R135, R120, -INF , !P4 ;  /* 0xff80000078877808 */ /* 0x000fe20006000000 */
[----:B------:R-:W-:Y:S01]  /*18200*/  IMAD.IADD R120, R20, 0x1, -R103 ;  /* 0x0000000114787824 */ /* 0x000fe200078e0a67 */
[----:B------:R-:W-:Y:S01]  /*18210*/  FSEL R132, R75, -INF , !P4 ;  /* 0xff8000004b847808 */ /* 0x000fe20006000000 */
[----:B------:R-:W-:Y:S01]  /*18220*/  FFMA.FTZ R90, -R0, R99, R90 ;  /* 0x00000063005a7223 */ /* 0x000fe2000001015a */
[----:B------:R-:W-:-:S02]  /*18230*/  IABS R91, R91 ;  /* 0x0000005b005b7213 */ /* 0x000fc40000000000 */
[----:B------:R-:W-:Y:S02]  /*18240*/  ISETP.GE.AND P4, PT, R201, R58, PT ;  /* 0x0000003ac900720c */ /* 0x000fe40003f86270 */
[----:B------:R-:W-:Y:S02]  /*18250*/  IABS R127, R127 ;  /* 0x0000007f007f7213 */ /* 0x000fe40000000000 */
[----:B------:R-:W-:Y:S02]  /*18260*/  IABS R111, R111 ;  /* 0x0000006f006f7213 */ /* 0x000fe40000000000 */
[----:B------:R-:W-:Y:S02]  /*18270*/  I2FP.F32.S32 R91, R91 ;  /* 0x0000005b005b7245 */ /* 0x000fe40000201400 */
[----:B------:R-:W-:Y:S02]  /*18280*/  I2FP.F32.S32 R127, R127 ;  /* 0x0000007f007f7245 */ /* 0x000fe40000201400 */
[----:B------:R-:W-:-:S02]  /*18290*/  I2FP.F32.S32 R38, R111 ;  /* 0x0000006f00267245 */ /* 0x000fc40000201400 */
[----:B------:R-:W-:Y:S01]  /*182a0*/  FSEL R123, R28, -INF , !P4 ;  /* 0xff8000001c7b7808 */ /* 0x000fe20006000000 */
[----:B------:R-:W-:Y:S01]  /*182b0*/  IMAD.IADD R28, R20, 0x1, -R13 ;  /* 0x00000001141c7824 */ /* 0x000fe200078e0a0d */
[----:B------:R-:W-:Y:S02]  /*182c0*/  IABS R34, R34 ;  /* 0x0000002200227213 */ /* 0x000fe40000000000 */
[----:B------:R-:W-:Y:S02]  /*182d0*/  IABS R120, R120 ;  /* 0x0000007800787213 */ /* 0x000fe40000000000 */
[----:B------:R-:W-:Y:S02]  /*182e0*/  FSEL R151, R104, -INF , !P0 ;  /* 0xff80000068977808 */ /* 0x000fe40004000000 */
[----:B------:R-:W-:Y:S02]  /*182f0*/  FSEL R150, R90, -INF , !P0 ;  /* 0xff8000005a967808 */ /* 0x000fe40004000000 */
[----:B------:R-:W-:Y:S01]  /*18300*/  ISETP.GE.AND P0, PT, R137, R58, PT ;  /* 0x0000003a8900720c */ /* 0x000fe20003f06270 */
[C---:B------:R-:W-:Y:S01]  /*18310*/  FFMA.FTZ R72, -R0.reuse, R91, R72 ;  /* 0x0000005b00487223 */ /* 0x040fe20000010148 */
[----:B------:R-:W-:Y:S01]  /*18320*/  I2FP.F32.S32 R34, R34 ;  /* 0x0000002200227245 */ /* 0x000fe20000201400 */
[C---:B------:R-:W-:Y:S01]  /*18330*/  FFMA.FTZ R64, -R0.reuse, R127, R64 ;  /* 0x0000007f00407223 */ /* 0x040fe20000010140 */
[----:B------:R-:W-:Y:S01]  /*18340*/  FFMA.FTZ R5, -R0, R38, R5 ;  /* 0x0000002600057223 */ /* 0x000fe20000010105 */
[----:B------:R-:W-:-:S02]  /*18350*/  I2FP.F32.S32 R120, R120 ;  /* 0x0000007800787245 */ /* 0x000fc40000201400 */
[----:B------:R-:W-:Y:S02]  /*18360*/  IABS R28, R28 ;  /* 0x0000001c001c7213 */ /* 0x000fe40000000000 */
[----:B------:R-:W-:Y:S02]  /*18370*/  FSEL R139, R116, -INF , !P0 ;  /* 0xff800000748b7808 */ /* 0x000fe40004000000 */
[----:B------:R-:W-:Y:S02]  /*18380*/  FSEL R136, R136, -INF , !P0 ;  /* 0xff80000088887808 */ /* 0x000fe40004000000 */
[----:B------:R-:W-:Y:S02]  /*18390*/  IABS R83, R83 ;  /* 0x0000005300537213 */ /* 0x000fe40000000000 */
[----:B------:R-:W-:Y:S01]  /*183a0*/  ISETP.GE.AND P0, PT, R113, R58, PT ;  /* 0x0000003a7100720c */ /* 0x000fe20003f06270 */
[----:B------:R-:W-:Y:S01]  /*183b0*/  IMAD.IADD R113, R20, 0x1, -R113 ;  /* 0x0000000114717824 */ /* 0x000fe200078e0a71 */
[----:B------:R-:W-:Y:S01]  /*183c0*/  FSEL R137, R118, -INF , !P1 ;  /* 0xff80000076897808 */ /* 0x000fe20004800000 */
[----:B------:R-:W-:Y:S01]  /*183d0*/  FFMA.FTZ R79, -R0, R34, R79 ;  /* 0x00000022004f7223 */ /* 0x000fe2000001014f */
[----:B------:R-:W-:Y:S01]  /*183e0*/  FSEL R134, R72, -INF , !P1 ;  /* 0xff80000048867808 */ /* 0x000fe20004800000 */
[----:B------:R-:W-:Y:S01]  /*183f0*/  FFMA.FTZ R120, -R0, R120, R9 ;  /* 0x0000007800787223 */ /* 0x000fe20000010109 */
[----:B------:R-:W-:-:S02]  /*18400*/  FSEL R129, R129, -INF , !P5 ;  /* 0xff80000081817808 */ /* 0x000fc40006800000 */
[----:B------:R-:W-:Y:S02]  /*18410*/  FSEL R128, R64, -INF , !P5 ;  /* 0xff80000040807808 */ /* 0x000fe40006800000 */
[----:B------:R-:W-:Y:S02]  /*18420*/  FSEL R125, R30, -INF , !P3 ;  /* 0xff8000001e7d7808 */ /* 0x000fe40005800000 */
[----:B------:R-:W-:Y:S02]  /*18430*/  FSEL R124, R5, -INF , !P3 ;  /* 0xff800000057c7808 */ /* 0x000fe40005800000 */
[----:B------:R-:W-:Y:S02]  /*18440*/  I2FP.F32.S32 R28, R28 ;  /* 0x0000001c001c7245 */ /* 0x000fe40000201400 */
[-C--:B------:R-:W-:Y:S02]  /*18450*/  ISETP.GE.AND P1, PT, R103, R58.reuse, PT ;  /* 0x0000003a6700720c */ /* 0x080fe40003f26270 */
[----:B------:R-:W-:-:S02]  /*18460*/  ISETP.GE.AND P5, PT, R73, R58, PT ;  /* 0x0000003a4900720c */ /* 0x000fc40003fa6270 */
[----:B------:R-:W-:Y:S02]  /*18470*/  ISETP.GE.AND P3, PT, R13, R58, PT ;  /* 0x0000003a0d00720c */ /* 0x000fe40003f66270 */
[----:B------:R-:W-:Y:S01]  /*18480*/  I2FP.F32.S32 R83, R83 ;  /* 0x0000005300537245 */ /* 0x000fe20000201400 */
[----:B-----5:R-:W-:Y:S01]  /*18490*/  FFMA.FTZ R28, -R0, R28, R3 ;  /* 0x0000001c001c7223 */ /* 0x020fe20000010103 */
[----:B------:R-:W-:Y:S01]  /*184a0*/  IABS R113, R113 ;  /* 0x0000007100717213 */ /* 0x000fe20000000000 */
[----:B------:R-:W-:Y:S01]  /*184b0*/  IMAD.IADD R30, R20, 0x1, -R95 ;  /* 0x00000001141e7824 */ /* 0x000fe200078e0a5f */
[----:B------:R-:W-:Y:S02]  /*184c0*/  FSEL R5, R79, -INF , !P5 ;  /* 0xff8000004f057808 */ /* 0x000fe40006800000 */
[----:B------:R-:W-:Y:S02]  /*184d0*/  FSEL R26, R26, -INF , !P3 ;  /* 0xff8000001a1a7808 */ /* 0x000fe40005800000 */
[----:B------:R-:W-:-:S02]  /*184e0*/  FSEL R121, R121, -INF , !P1 ;  /* 0xff80000079797808 */ /* 0x000fc40004800000 */
[----:B------:R-:W-:Y:S01]  /*184f0*/  FSEL R120, R120, -INF , !P1 ;  /* 0xff80000078787808 */ /* 0x000fe20004800000 */
[----:B------:R-:W-:Y:S01]  /*18500*/  FFMA.FTZ R106, -R0, R83, R106 ;  /* 0x00000053006a7223 */ /* 0x000fe2000001016a */
[----:B------:R-:W-:Y:S01]  /*18510*/  ISETP.GE.AND P1, PT, R73, R58, PT ;  /* 0x0000003a4900720c */ /* 0x000fe20003f26270 */
[----:B------:R-:W-:Y:S01]  /*18520*/  IMAD.IADD R83, R20, 0x1, -R213 ;  /* 0x0000000114537824 */ /* 0x000fe200078e0ad5 */
[----:B------:R-:W-:Y:S02]  /*18530*/  I2FP.F32.S32 R36, R113 ;  /* 0x0000007100247245 */ /* 0x000fe40000201400 */
[----:B------:R-:W-:Y:S02]  /*18540*/  FSEL R127, R32, -INF , !P0 ;  /* 0xff800000207f7808 */ /* 0x000fe40004000000 */
[----:B------:R-:W-:Y:S02]  /*18550*/  FMNMX3.FTZ R32, R26, R81, R5, !PT ;  /* 0x000000511a207276 */ /* 0x000fe40007810005 */
[----:B------:R-:W-:-:S02]  /*18560*/  FSEL R24, R24, -INF , !P1 ;  /* 0xff80000018187808 */ /* 0x000fc40004800000 */
[----:B------:R-:W-:Y:S02]  /*18570*/  FSEL R28, R28, -INF , !P3 ;  /* 0xff8000001c1c7808 */ /* 0x000fe40005800000 */
[----:B------:R-:W-:Y:S01]  /*18580*/  IABS R30, R30 ;  /* 0x0000001e001e7213 */ /* 0x000fe20000000000 */
[----:B------:R-:W-:Y:S01]  /*18590*/  IMAD.IADD R201, R20, 0x1, -R201 ;  /* 0x0000000114c97824 */ /* 0x000fe200078e0ac9 */
[----:B------:R-:W-:Y:S01]  /*185a0*/  IABS R83, R83 ;  /* 0x0000005300537213 */ /* 0x000fe20000000000 */
[----:B------:R-:W-:Y:S01]  /*185b0*/  FFMA.FTZ R36, -R0, R36, R45 ;  /* 0x0000002400247223 */ /* 0x000fe2000001012d */
[----:B------:R-:W-:Y:S02]  /*185c0*/  FMNMX3.FTZ R32, R32, R55, R47, !PT ;  /* 0x0000003720207276 */ /* 0x000fe4000781002f */
[----:B------:R-:W-:Y:S02]  /*185d0*/  FMNMX3.FTZ R45, R28, R12, R24, !PT ;  /* 0x0000000c1c2d7276 */ /* 0x000fe40007810018 */
        /* <DEDUP_REMOVED lines=8> */
[----:B------:R-:W-:-:S02]  /*18660*/  FSEL R143, R112, -INF , !P6 ;  /* 0xff800000708f7808 */ /* 0x000fc40007000000 */
[----:B------:R-:W-:Y:S02]  /*18670*/  FSEL R140, R106, -INF , !P6 ;  /* 0xff8000006a8c7808 */ /* 0x000fe40007000000 */
[----:B------:R-:W-:Y:S02]  /*18680*/  I2FP.F32.S32 R40, R201 ;  /* 0x000000c900287245 */ /* 0x000fe40000201400 */
[----:B------:R-:W-:Y:S02]  /*18690*/  FMNMX3.FTZ R45, R45, R16, R10, !PT ;  /* 0x000000102d2d7276 */ /* 0x000fe4000781000a */
[----:B------:R-:W-:Y:S02]  /*186a0*/  ISETP.GE.AND P6, PT, R213, R58, PT ;  /* 0x0000003ad500720c */ /* 0x000fe40003fc6270 */
[----:B------:R-:W-:Y:S01]  /*186b0*/  FMNMX3.FTZ R30, R30, R51, R49, !PT ;  /* 0x000000331e1e7276 */ /* 0x000fe20007810031 */
[----:B------:R-:W-:Y:S01]  /*186c0*/  FFMA.FTZ R7, -R0, R40, R7 ;  /* 0x0000002800077223 */ /* 0x000fe20000010107 */
[----:B------:R-:W-:Y:S01]  /*186d0*/  FMNMX3.FTZ R45, R45, R8, R210, !PT ;  /* 0x000000082d2d7276 */ /* 0x000fe200078100d2 */
[----:B------:R-:W-:Y:S01]  /*186e0*/  VIADD R9, R13, 0xf0 ;  /* 0x000000f00d097836 */ /* 0x000fe20000000000 */
[----:B------:R-:W-:-:S02]  /*186f0*/  FSEL R133, R76, -INF , !P6 ;  /* 0xff8000004c857808 */ /* 0x000fc40007000000 */
[----:B------:R-:W-:Y:S02]  /*18700*/  FSEL R130, R74, -INF , !P6 ;  /* 0xff8000004a827808 */ /* 0x000fe40007000000 */
[----:B------:R-:W-:Y:S02]  /*18710*/  ISETP.GE.AND P6, PT, R95, R58, PT ;  /* 0x0000003a5f00720c */ /* 0x000fe40003fc6270 */
[----:B------:R-:W-:Y:S02]  /*18720*/  FMNMX3.FTZ R30, R30, R71, R199, !PT ;  /* 0x000000471e1e7276 */ /* 0x000fe400078100c7 */
[----:B------:R-:W-:Y:S01]  /*18730*/  FMNMX3.FTZ R45, R45, R208, R206, !PT ;  /* 0x000000d02d2d7276 */ /* 0x000fe200078100ce */
[--C-:B------:R-:W-:Y:S01]  /*18740*/  IMAD.IADD R34, R20, 0x1, -R9.reuse ;  /* 0x0000000114227824 */ /* 0x100fe200078e0a09 */
[----:B------:R-:W-:Y:S02]  /*18750*/  FSEL R122, R7, -INF , !P4 ;  /* 0xff800000077a7808 */ /* 0x000fe40006000000 */
[----:B------:R-:W-:Y:S01]  /*18760*/  FSEL R116, R27, -INF , !P6 ;  /* 0xff8000001b747808 */ /* 0x000fe20007000000 */
[----:B------:R-:W-:Y:S01]  /*18770*/  IMAD.IADD R27, R4, 0x1, -R9 ;  /* 0x00000001041b7824 */ /* 0x000fe200078e0a09 */
[----:B------:R-:W-:-:S02]  /*18780*/  FMNMX3.FTZ R30, R30, R89, R69, !PT ;  /* 0x000000591e1e7276 */ /* 0x000fc40007810045 */
[----:B------:R-:W-:Y:S02]  /*18790*/  ISETP.GE.AND P4, PT, R9, R58, PT ;  /* 0x0000003a0900720c */ /* 0x000fe40003f86270 */
        /* <DEDUP_REMOVED lines=19> */
[----:B------:R-:W-:Y:S01]  /*188d0*/  FMNMX3.FTZ R32, R32, R195, R193, !PT ;  /* 0x000000c320207276 */ /* 0x000fe200078100c1 */
[----:B------:R-:W-:Y:S01]  /*188e0*/  IMAD.IADD R118, R20, 0x1, -R97 ;  /* 0x0000000114767824 */ /* 0x000fe200078e0a61 */
[----:B------:R-:W-:Y:S02]  /*188f0*/  FMNMX3.FTZ R9, R9, R196, R192, !PT ;  /* 0x000000c409097276 */ /* 0x000fe400078100c0 */
[----:B------:R-:W-:Y:S02]  /*18900*/  FMNMX3.FTZ R32, R32, R189, R181, !PT ;  /* 0x000000bd20207276 */ /* 0x000fe400078100b5 */
[----:B------:R-:W-:-:S02]  /*18910*/  FMNMX3.FTZ R9, R9, R190, R188, !PT ;  /* 0x000000be09097276 */ /* 0x000fc400078100bc */
        /* <DEDUP_REMOVED lines=8> */
[----:B------:R-:W-:Y:S01]  /*189a0*/  VIADD R11, R13, 0xe9 ;  /* 0x000000e90d0b7836 */ /* 0x000fe20000000000 */
[----:B------:R-:W-:Y:S01]  /*189b0*/  FMNMX3.FTZ R9, R9, R166, R156, !PT ;  /* 0x000000a609097276 */ /* 0x000fe2000781009c */
[----:B------:R-:W-:-:S02]  /*189c0*/  VIADD R7, R13, 0xf1 ;  /* 0x000000f10d077836 */ /* 0x000fc40000000000 */
[C---:B------:R-:W-:Y:S01]  /*189d0*/  VIADD R3, R13.reuse, 0xf8 ;  /* 0x000000f80d037836 */ /* 0x040fe20000000000 */
[----:B------:R-:W-:Y:S01]  /*189e0*/  FSEL R117, R22, -INF , !P6 ;  /* 0xff80000016757808 */ /* 0x000fe20007000000 */
[----:B------:R-:W-:Y:S01]  /*189f0*/  VIADD R13, R13, 0xf9 ;  /* 0x000000f90d0d7836 */ /* 0x000fe20000000000 */
[----:B------:R-:W-:Y:S01]  /*18a00*/  ISETP.NE.AND P6, PT, R2, RZ, PT ;  /* 0x000000ff0200720c */ /* 0x000fe20003fc5270 */
[----:B------:R-:W-:Y:S01]  /*18a10*/  IMAD.IADD R30, R4, 0x1, -R11 ;  /* 0x00000001041e7824 */ /* 0x000fe200078e0a0b */
[----:B------:R-:W-:Y:S01]  /*18a20*/  FMNMX3.FTZ R32, R32, R151, R149, !PT ;  /* 0x0000009720207276 */ /* 0x000fe20007810095 */
[C---:B------:R-:W-:Y:S01]  /*18a30*/  IMAD.IADD R22, R4.reuse, 0x1, -R7 ;  /* 0x0000000104167824 */ /* 0x040fe200078e0a07 */
[----:B------:R-:W-:Y:S01]  /*18a40*/  FMNMX3.FTZ R9, R9, R154, R152, !PT ;  /* 0x0000009a09097276 */ /* 0x000fe20007810098 */
[C---:B------:R-:W-:Y:S02]  /*18a50*/  IMAD.IADD R2, R4.reuse, 0x1, -R3 ;  /* 0x0000000104027824 */ /* 0x040fe400078e0a03 */
[----:B------:R-:W-:Y:S01]  /*18a60*/  IMAD.IADD R4, R4, 0x1, -R13 ;  /* 0x0000000104047824 */ /* 0x000fe200078e0a0d */
[----:B------:R-:W-:-:S02]  /*18a70*/  FMNMX3.FTZ R32, R32, R145, R143, !PT ;  /* 0x0000009120207276 */ /* 0x000fc4000781008f */
[----:B------:R-:W-:Y:S02]  /*18a80*/  FMNMX3.FTZ R9, R9, R150, R146, !PT ;  /* 0x0000009609097276 */ /* 0x000fe40007810092 */
[----:B------:R-:W-:Y:S02]  /*18a90*/  IABS R4, R4 ;  /* 0x0000000400047213 */ /* 0x000fe40000000000 */
[----:B------:R-:W-:Y:S02]  /*18aa0*/  FSEL R126, R36, -INF , !P0 ;  /* 0xff800000247e7808 */ /* 0x000fe40004000000 */
[----:B------:R-:W-:Y:S02]  /*18ab0*/  FMNMX3.FTZ R32, R32, R141, R139, !PT ;  /* 0x0000008d20207276 */ /* 0x000fe4000781008b */
[----:B------:R-:W-:Y:S02]  /*18ac0*/  ISETP.GE.AND P0, PT, R97, R58, PT ;  /* 0x0000003a6100720c */ /* 0x000fe40003f06270 */
[----:B------:R-:W-:-:S02]  /*18ad0*/  FMNMX3.FTZ R9, R9, R142, R140, !PT ;  /* 0x0000008e09097276 */ /* 0x000fc4000781008c */
[----:B------:R-:W-:Y:S01]  /*18ae0*/  ISETP.GE.AND P1, PT, R3, R58, PT ;  /* 0x0000003a0300720c */ /* 0x000fe20003f26270 */
[----:B------:R-:W-:Y:S01]  /*18af0*/  IMAD.IADD R3, R20, 0x1, -R3 ;  /* 0x0000000114037824 */ /* 0x000fe200078e0a03 */
[----:B------:R-:W-:Y:S02]  /*18b00*/  I2FP.F32.S32 R4, R4 ;  /* 0x0000000400047245 */ /* 0x000fe40000201400 */
[----:B------:R-:W-:Y:S02]  /*18b10*/  IABS R27, R27 ;  /* 0x0000001b001b7213 */ /* 0x000fe40000000000 */
[----:B------:R-:W-:Y:S02]  /*18b20*/  FMNMX3.FTZ R32, R32, R137, R135, !PT ;  /* 0x0000008920207276 */ /* 0x000fe40007810087 */
[----:B------:R-:W-:Y:S01]  /*18b30*/  ISETP.GE.AND P5, PT, R11, R58, PT ;  /* 0x0000003a0b00720c */ /* 0x000fe20003fa6270 */
[----:B------:R-:W-:Y:S01]  /*18b40*/  IMAD.IADD R11, R20, 0x1, -R11 ;  /* 0x00000001140b7824 */ /* 0x000fe200078e0a0b */
[----:B------:R-:W-:-:S02]  /*18b50*/  FSEL R119, R119, -INF , !P0 ;  /* 0xff80000077777808 */ /* 0x000fc40004000000 */
[----:B------:R-:W-:Y:S02]  /*18b60*/  FSEL R118, R118, -INF , !P0 ;  /* 0xff80000076767808 */ /* 0x000fe40004000000 */
[----:B------:R-:W-:Y:S02]  /*18b70*/  IABS R30, R30 ;  /* 0x0000001e001e7213 */ /* 0x000fe40000000000 */
[----:B------:R-:W-:Y:S02]  /*18b80*/  FMNMX3.FTZ R9, R9, R138, R136, !PT ;  /* 0x0000008a09097276 */ /* 0x000fe40007810088 */
[-C--:B------:R-:W-:Y:S01]  /*18b90*/  ISETP.GE.AND P3, PT, R7, R58.reuse, PT ;  /* 0x0000003a0700720c */ /* 0x080fe20003f66270 */
[C---:B------:R-:W-:Y:S01]  /*18ba0*/  IMAD.IADD R7, R20.reuse, 0x1, -R7 ;  /* 0x0000000114077824 */ /* 0x040fe200078e0a07 */
[----:B------:R-:W-:Y:S01]  /*18bb0*/  ISETP.GE.AND P0, PT, R13, R58, PT ;  /* 0x0000003a0d00720c */ /* 0x000fe20003f06270 */
[----:B------:R-:W-:Y:S01]  /*18bc0*/  IMAD.IADD R13, R20, 0x1, -R13 ;  /* 0x00000001140d7824 */ /* 0x000fe200078e0a0d */
[----:B------:R-:W-:Y:S01]  /*18bd0*/  I2FP.F32.S32 R20, R27 ;  /* 0x0000001b00147245 */ /* 0x000fe20000201400 */
[----:B------:R-:W-:Y:S01]  /*18be0*/  FFMA.FTZ R4, -R0, R4, R37 ;  /* 0x0000000400047223 */ /* 0x000fe20000010125 */
[----:B------:R-:W-:-:S02]  /*18bf0*/  FMNMX3.FTZ R32, R32, R133, R129, !PT ;  /* 0x0000008520207276 */ /* 0x000fc40007810081 */
[----:B------:R-:W-:Y:S02]  /*18c00*/  I2FP.F32.S32 R30, R30 ;  /* 0x0000001e001e7245 */ /* 0x000fe40000201400 */
[----:B------:R-:W-:Y:S02]  /*18c10*/  IABS R3, R3 ;  /* 0x0000000300037213 */ /* 0x000fe40000000000 */
[----:B------:R-:W-:Y:S02]  /*18c20*/  FMNMX3.FTZ R9, R9, R134, R132, !PT ;  /* 0x0000008609097276 */ /* 0x000fe40007810084 */
[----:B------:R-:W-:Y:S02]  /*18c30*/  IABS R22, R22 ;  /* 0x0000001600167213 */ /* 0x000fe40000000000 */
[----:B------:R-:W-:Y:S02]  /*18c40*/  IABS R2, R2 ;  /* 0x0000000200027213 */ /* 0x000fe40000000000 */
[----:B------:R-:W-:-:S02]  /*18c50*/  IABS R11, R11 ;  /* 0x0000000b000b7213 */ /* 0x000fc40000000000 */
[----:B------:R-:W-:Y:S01]  /*18c60*/  IABS R34, R34 ;  /* 0x0000002200227213 */ /* 0x000fe20000000000 */
[----:B------:R-:W-:Y:S01]  /*18c70*/  FFMA.FTZ R20, -R0, R20, R25 ;  /* 0x0000001400147223 */ /* 0x000fe20000010119 */
[----:B------:R-:W-:Y:S01]  /*18c80*/  FMNMX3.FTZ R32, R32, R127, R125, !PT ;  /* 0x0000007f20207276 */ /* 0x000fe2000781007d */
[----:B------:R-:W-:Y:S01]  /*18c90*/  FFMA.FTZ R21, -R0, R30, R21 ;  /* 0x0000001e00157223 */ /* 0x000fe20000010115 */
[----:B------:R-:W-:Y:S01]  /*18ca0*/  FSEL R107, R4, -INF , !P0 ;  /* 0xff800000046b7808 */ /* 0x000fe20004000000 */
[----:B------:R-:W-:Y:S01]  /*18cb0*/  IMAD.MOV.U32 R4, RZ, RZ, R3 ;  /* 0x000000ffff047224 */ /* 0x000fe200078e0003 */
[----:B------:R-:W-:Y:S02]  /*18cc0*/  FMNMX3.FTZ R9, R9, R130, R128, !PT ;  /* 0x0000008209097276 */ /* 0x000fe40007810080 */
[----:B------:R-:W-:Y:S02]  /*18cd0*/  I2FP.F32.S32 R22, R22 ;  /* 0x0000001600167245 */ /* 0x000fe40000201400 */
[----:B------:R-:W-:-:S02]  /*18ce0*/  I2FP.F32.S32 R2, R2 ;  /* 0x0000000200027245 */ /* 0x000fc40000201400 */
[----:B------:R-:W-:Y:S02]  /*18cf0*/  I2FP.F32.S32 R30, R11 ;  /* 0x0000000b001e7245 */ /* 0x000fe40000201400 */
[----:B------:R-:W-:Y:S02]  /*18d00*/  IABS R7, R7 ;  /* 0x0000000700077213 */ /* 0x000fe40000000000 */
[----:B------:R-:W-:Y:S02]  /*18d10*/  I2FP.F32.S32 R34, R34 ;  /* 0x0000002200227245 */ /* 0x000fe40000201400 */
[----:B------:R-:W-:Y:S02]  /*18d20*/  FMNMX3.FTZ R32, R32, R123, R121, !PT ;  /* 0x0000007b20207276 */ /* 0x000fe40007810079 */
[----:B------:R-:W-:Y:S01]  /*18d30*/  FMNMX3.FTZ R9, R9, R126, R124, !PT ;  /* 0x0000007e09097276 */ /* 0x000fe2000781007c */
[----:B------:R-:W-:Y:S01]  /*18d40*/  FFMA.FTZ R22, -R0, R22, R33 ;  /* 0x0000001600167223 */ /* 0x000fe20000010121 */
[----:B------:R-:W-:Y:S01]  /*18d50*/  FSEL R113, R20, -INF , !P4 ;  /* 0xff80000014717808 */ /* 0x000fe20006000000 */
[C---:B------:R-:W-:Y:S01]  /*18d60*/  FFMA.FTZ R2, -R0.reuse, R2, R35 ;  /* 0x0000000200027223 */ /* 0x040fe20000010123 */
[----:B------:R-:W-:Y:S01]  /*18d70*/  IABS R13, R13 ;  /* 0x0000000d000d7213 */ /* 0x000fe20000000000 */
[C---:B------:R-:W-:Y:S01]  /*18d80*/  FFMA.FTZ R23, -R0.reuse, R30, R23 ;  /* 0x0000001e00177223 */ /* 0x040fe20000010117 */
[----:B------:R-:W-:Y:S01]  /*18d90*/  I2FP.F32.S32 R20, R7 ;  /* 0x0000000700147245 */ /* 0x000fe20000201400 */
[----:B------:R-:W-:Y:S01]  /*18da0*/  FFMA.FTZ R17, -R0, R34, R17 ;  /* 0x0000002200117223 */ /* 0x000fe20000010111 */
[----:B------:R-:W-:-:S02]  /*18db0*/  I2FP.F32.S32 R4, R4 ;  /* 0x0000000400047245 */ /* 0x000fc40000201400 */
[----:B------:R-:W-:Y:S02]  /*18dc0*/  FSEL R115, R21, -INF , !P5 ;  /* 0xff80000015737808 */ /* 0x000fe40006800000 */
[----:B------:R-:W-:Y:S02]  /*18dd0*/  FMNMX3.FTZ R32, R32, R119, R117, !PT ;  /* 0x0000007720207276 */ /* 0x000fe40007810075 */
[----:B------:R-:W-:Y:S01]  /*18de0*/  FMNMX3.FTZ R9, R9, R122, R120, !PT ;  /* 0x0000007a09097276 */ /* 0x000fe20007810078 */
[C---:B------:R-:W-:Y:S01]  /*18df0*/  FFMA.FTZ R19, -R0.reuse, R20, R19 ;  /* 0x0000001400137223 */ /* 0x040fe20000010113 */
[----:B------:R-:W-:Y:S01]  /*18e00*/  I2FP.F32.S32 R13, R13 ;  /* 0x0000000d000d7245 */ /* 0x000fe20000201400 */
[----:B------:R-:W-:Y:S01]  /*18e10*/  FFMA.FTZ R4, -R0, R4, R31 ;  /* 0x0000000400047223 */ /* 0x000fe2000001011f */
[----:B------:R-:W-:Y:S02]  /*18e20*/  FSEL R111, R22, -INF , !P3 ;  /* 0xff800000166f7808 */ /* 0x000fe40005800000 */
[----:B------:R-:W-:-:S02]  /*18e30*/  FSEL R109, R2, -INF , !P1 ;  /* 0xff800000026d7808 */ /* 0x000fc40004800000 */
[----:B------:R-:W-:Y:S02]  /*18e40*/  FMNMX3.FTZ R32, R32, R115, R113, !PT ;  /* 0x0000007320207276 */ /* 0x000fe40007810071 */
[----:B------:R-:W-:Y:S02]  /*18e50*/  FSEL R114, R23, -INF , !P5 ;  /* 0xff80000017727808 */ /* 0x000fe40006800000 */
[----:B------:R-:W-:Y:S02]  /*18e60*/  FSEL R112, R17, -INF , !P4 ;  /* 0xff80000011707808 */ /* 0x000fe40006000000 */
[----:B------:R-:W-:Y:S01]  /*18e70*/  FMNMX3.FTZ R9, R9, R118, R116, !PT ;  /* 0x0000007609097276 */ /* 0x000fe20007810074 */
[----:B------:R-:W-:Y:S01]  /*18e80*/  FFMA.FTZ R13, -R0, R13, R29 ;  /* 0x0000000d000d7223 */ /* 0x000fe2000001011d */
        /* <DEDUP_REMOVED lines=10> */
[----:B------:R-:W4:Y:S01]  /*18f30*/  S2UR UR8, SR_CgaCtaId ;  /* 0x00000000000879c3 */ /* 0x000f220000008800 */
[----:B-1----:R-:W-:-:S05]  /*18f40*/  FMNMX.FTZ R20, R2, R3, !PT ;  /* 0x0000000302147209 */ /* 0x002fca0007810000 */
[----:B------:R-:W1:Y:S01]  /*18f50*/  SHFL.BFLY PT, R3, R20, 0x1, 0x1f ;  /* 0x0c201f0014037f89 */ /* 0x000e6200000e0000 */
[----:B---3--:R-:W-:-:S05]  /*18f60*/  FMNMX.FTZ R7, R4, R7, !PT ;  /* 0x0000000704077209 */ /* 0x008fca0007810000 */
[----:B------:R-:W3:Y:S01]  /*18f70*/  SHFL.BFLY PT, R2, R7, 0x1, 0x1f ;  /* 0x0c201f0007027f89 */ /* 0x000ee200000e0000 */
[----:B------:R-:W-:Y:S02]  /*18f80*/  UMOV UR4, 0x400 ;  /* 0x0000040000047882 */ /* 0x000fe40000000000 */
[----:B----4-:R-:W-:Y:S01]  /*18f90*/  ULEA UR8, UR8, UR4, 0x18 ;  /* 0x0000000408087291 */ /* 0x010fe2000f8ec0ff */
[----:B------:R-:W-:Y:S02]  /*18fa0*/  LOP3.LUT R64, R14, 0x200, R15, 0xf8, !PT ;  /* 0x000002000e407812 */ /* 0x000fe400078ef80f */
[----:B-1----:R-:W-:-:S04]  /*18fb0*/  FMNMX.FTZ R3, R20, R3, !PT ;  /* 0x0000000314037209 */ /* 0x002fc80007810000 */
[----:B------:R-:W-:Y:S01]  /*18fc0*/  FSETP.NEU.FTZ.AND P0, PT, R3, -INF , PT ;  /* 0xff8000000300780b */ /* 0x000fe20003f1d000 */
[----:B--2---:R-:W-:Y:S01]  /*18fd0*/  FMUL.FTZ R104, R105, R3 ;  /* 0x0000000369687220 */ /* 0x004fe20000410000 */
[----:B---3--:R-:W-:-:S04]  /*18fe0*/  FMNMX.FTZ R2, R7, R2, !PT ;  /* 0x0000000207027209 */ /* 0x008fc80007810000 */
[----:B------:R-:W-:Y:S02]  /*18ff0*/  FSEL R104, R104, RZ, P0 ;  /* 0x000000ff68687208 */ /* 0x000fe40000000000 */
[----:B------:R-:W-:Y:S01]  /*19000*/  FSETP.NEU.FTZ.AND P0, PT, R2, -INF , PT ;  /* 0xff8000000200780b */ /* 0x000fe20003f1d000 */
[----:B------:R-:W-:Y:S01]  /*19010*/  FMUL.FTZ R83, R105, R2 ;  /* 0x0000000269537220 */ /* 0x000fe20000410000 */
[----:B------:R-:W-:-:S04]  /*19020*/  LEA R64, R64, UR8, 0x1 ;  /* 0x0000000840407c11 */ /* 0x000fc8000f8e08ff */
[----:B------:R-:W-:Y:S01]  /*19030*/  FSEL R83, R83, RZ, P0 ;  /* 0x000000ff53537208 */ /* 0x000fe20000000000 */
[----:B------:R-:W-:Y:S02]  /*19040*/  IMAD.IADD R60, R77, 0x1, R64 ;  /* 0x000000014d3c7824 */ /* 0x000fe400078e0240 */
[-C--:B------:R-:W-:Y:S01]  /*19050*/  FFMA.FTZ R102, R81, R105.reuse, -R104 ;  /* 0x0000006951667223 */ /* 0x080fe20000010868 */
[----:B------:R-:W-:Y:S01]  /*19060*/  VIADD R4, R64, 0xa000 ;  /* 0x0000a00040047836 */ /* 0x000fe20000000000 */
[----:B------:R-:W-:Y:S01]  /*19070*/  LDSM.16.MT88.4 R20, [R64+0xa000] ;  /* 0x00a000004014783b */ /* 0x000fe20000004200 */
[----:B------:R-:W-:Y:S01]  /*19080*/  FFMA.FTZ R81, R12, R105, -R83 ;  /* 0x000000690c517223 */ /* 0x000fe20000010853 */
[----:B------:R-:W-:Y:S02]  /*19090*/  VIADD R62, R64, 0xa040 ;  /* 0x0000a040403e7836 */ /* 0x000fe40000000000 */
[----:B------:R-:W1:Y:S01]  /*190a0*/  LDSM.16.MT88.4 R12, [R60+0xa000] ;  /* 0x00a000003c0c783b */ /* 0x000e620000004200 */
[----:B------:R-:W-:-:S02]  /*190b0*/  @P2 VIADD R62, R4, 0xffffffc0 ;  /* 0xffffffc0043e2836 */ /* 0x000fc40000000000 */
[-CC-:B------:R-:W-:Y:S01]  /*190c0*/  FFMA.FTZ R101, R5, R105.reuse, -R104.reuse ;  /* 0x0000006905657223 */ /* 0x180fe20000010868 */
[-CC-:B------:R-:W-:Y:S01]  /*190d0*/  FFMA.FTZ R79, R6, R105.reuse, -R83.reuse ;  /* 0x00000069064f7223 */ /* 0x180fe20000010853 */
[-C--:B------:R-:W-:Y:S01]  /*190e0*/  FFMA.FTZ R103, R26, R105.reuse, -R104 ;  /* 0x000000691a677223 */ /* 0x080fe20000010868 */
[----:B------:R-:W-:Y:S02]  /*190f0*/  IMAD.IADD R56, R77, 0x1, R62 ;  /* 0x000000014d387824 */ /* 0x000fe400078e023e */
[-CC-:B------:R-:W-:Y:S01]  /*19100*/  FFMA.FTZ R100, R55, R105.reuse, -R104.reuse ;  /* 0x0000006937647223 */ /* 0x180fe20000010868 */
[-CC-:B------:R-:W-:Y:S01]  /*19110*/  FFMA.FTZ R82, R28, R105.reuse, -R83.reuse ;  /* 0x000000691c527223 */ /* 0x180fe20000010853 */
[-C--:B------:R-:W-:Y:S01]  /*19120*/  FFMA.FTZ R80, R24, R105.reuse, -R83 ;  /* 0x0000006918507223 */ /* 0x080fe20000010853 */
[----:B------:R-:W2:Y:S01]  /*19130*/  LDSM.16.MT88.4 R4, [R62] ;  /* 0x000000003e04783b */ /* 0x000ea20000004200 */
[----:B------:R-:W-:-:S03]  /*19140*/  FFMA.FTZ R99, R47, R105, -R104 ;  /* 0x000000692f637223 */ /* 0x000fc60000010868 */
[----:B------:R-:W3:Y:S01]  /*19150*/  LDSM.16.MT88.4 R44, [R56] ;  /* 0x00000000382c783b */ /* 0x000ee20000004200 */
[----:B------:R-:W-:Y:S03]  /*19160*/  MUFU.EX2 R103, R103 ;  /* 0x0000006700677308 */ /* 0x000fe60000000800 */
[----:B------:R-:W4:Y:S04]  /*19170*/  LDSM.16.MT88.4 R28, [R60+0xa800] ;  /* 0x00a800003c1c783b */ /* 0x000f280000004200 */
[----:B------:R-:W4:Y:S01]  /*19180*/  LDSM.16.MT88.4 R32, [R64+0xa800] ;  /* 0x00a800004020783b */ /* 0x000f220000004200 */
[----:B------:R-:W1:Y:S08]  /*19190*/  MUFU.EX2 R102, R102 ;  /* 0x0000006600667308 */ /* 0x000e700000000800 */
[----:B------:R-:W-:Y:S08]  /*191a0*/  MUFU.EX2 R101, R101 ;  /* 0x0000006500657308 */ /* 0x000ff00000000800 */
[----:B------:R-:W2:Y:S08]  /*191b0*/  MUFU.EX2 R100, R100 ;  /* 0x0000006400647308 */ /* 0x000eb00000000800 */
[----:B------:R-:W-:Y:S08]  /*191c0*/  MUFU.EX2 R82, R82 ;  /* 0x0000005200527308 */ /* 0x000ff00000000800 */
[----:B------:R-:W3:Y:S08]  /*191d0*/  MUFU.EX2 R81, R81 ;  /* 0x0000005100517308 */ /* 0x000ef00000000800 */
[----:B------:R-:W-:Y:S08]  /*191e0*/  MUFU.EX2 R80, R80 ;  /* 0x0000005000507308 */ /* 0x000ff00000000800 */
[----:B------:R-:W4:Y:S01]  /*191f0*/  MUFU.EX2 R79, R79 ;  /* 0x0000004f004f7308 */ /* 0x000f220000000800 */
        /* <DEDUP_REMOVED lines=8> */
[----:B------:R-:W4:Y:S01]  /*19280*/  LDSM.16.MT88.4 R52, [R62+0x800] ;  /* 0x000800003e34783b */ /* 0x000f220000004200 */
[----:B-1----:R-:W-:-:S02]  /*19290*/  F2FP.F16.F32.PACK_AB R36, R102, R103 ;  /* 0x000000676624723e */ /* 0x002fc400000000ff */
[----:B--2---:R-:W-:Y:S02]  /*192a0*/  F2FP.F16.F32.PACK_AB R38, R100, R101 ;  /* 0x000000656426723e */ /* 0x004fe400000000ff */
[----:B---3--:R-:W-:Y:S02]  /*192b0*/  F2FP.F16.F32.PACK_AB R37, R81, R82 ;  /* 0x000000525125723e */ /* 0x008fe400000000ff */
[----:B----4-:R-:W-:Y:S01]  /*192c0*/  F2FP.F16.F32.PACK_AB R39, R79, R80 ;  /* 0x000000504f27723e */ /* 0x010fe200000000ff */
[-CC-:B------:R-:W-:Y:S01]  /*192d0*/  FFMA.FTZ R94, R51, R105.reuse, -R104.reuse ;  /* 0x00000069335e7223 */ /* 0x180fe20000010868 */
[----:B------:R-:W-:Y:S01]  /*192e0*/  FFMA.FTZ R93, R49, R105, -R104 ;  /* 0x00000069315d7223 */ /* 0x000fe20000010868 */
[----:B------:R-:W-:Y:S01]  /*192f0*/  MUFU.EX2 R99, R99 ;  /* 0x0000006300637308 */ /* 0x000fe20000000800 */
[----:B------:R-:W1:Y:S03]  /*19300*/  LDSM.16.MT88.4 R48, [R56+0x800] ;  /* 0x000800003830783b */ /* 0x000e660000004200 */
[C---:B------:R-:W-:Y:S04]  /*19310*/  HMMA.16816.F32 R16, R36.reuse, R12, RZ ;  /* 0x0000000c2410723c */ /* 0x040fe800000018ff */
[----:B------:R-:W2:Y:S04]  /*19320*/  MUFU.EX2 R98, R98 ;  /* 0x0000006200627308 */ /* 0x000ea80000000800 */
[C---:B------:R-:W-:Y:S04]  /*19330*/  HMMA.16816.F32 R24, R36.reuse, R20, RZ ;  /* 0x000000142418723c */ /* 0x040fe800000018ff */
[----:B------:R-:W-:Y:S04]  /*19340*/  MUFU.EX2 R97, R97 ;  /* 0x0000006100617308 */ /* 0x000fe80000000800 */
[C---:B------:R-:W-:Y:S04]  /*19350*/  HMMA.16816.F32 R12, R36.reuse, R14, RZ ;  /* 0x0000000e240c723c */ /* 0x040fe800000018ff */
[----:B------:R-:W-:Y:S08]  /*19360*/  MUFU.EX2 R96, R96 ;  /* 0x0000006000607308 */ /* 0x000ff00000000800 */
[----:B------:R-:W-:Y:S01]  /*19370*/  MUFU.EX2 R78, R78 ;  /* 0x0000004e004e7308 */ /* 0x000fe20000000800 */
[C---:B------:R-:W-:Y:S07]  /*19380*/  HMMA.16816.F32 R20, R36.reuse, R22, RZ ;  /* 0x000000162414723c */ /* 0x040fee00000018ff */
[----:B------:R-:W3:Y:S08]  /*19390*/  MUFU.EX2 R77, R77 ;  /* 0x0000004d004d7308 */ /* 0x000ef00000000800 */
[----:B------:R-:W-:Y:S08]  /*193a0*/  MUFU.EX2 R76, R76 ;  /* 0x0000004c004c7308 */ /* 0x000ff00000000800 */
[----:B------:R-:W4:Y:S01]  /*193b0*/  MUFU.EX2 R75, R75 ;  /* 0x0000004b004b7308 */ /* 0x000f220000000800 */
[C---:B------:R-:W-:Y:S08]  /*193c0*/  HMMA.16816.F32 R8, R36.reuse, R4, RZ ;  /* 0x000000042408723c */ /* 0x040ff000000018ff */
[C---:B------:R-:W-:Y:S08]  /*193d0*/  HMMA.16816.F32 R4, R36.reuse, R6, RZ ;  /* 0x000000062404723c */ /* 0x040ff000000018ff */
[----:B------:R-:W-:Y:S01]  /*193e0*/  HMMA.16816.F32 R40, R36, R44, RZ ;  /* 0x0000002c2428723c */ /* 0x000fe200000018ff */
[----:B--2---:R-:W-:-:S02]  /*193f0*/  F2FP.F16.F32.PACK_AB R44, R98, R99 ;  /* 0x00000063622c723e */ /* 0x004fc400000000ff */
[----:B---3--:R-:W-:-:S05]  /*19400*/  F2FP.F16.F32.PACK_AB R45, R77, R78 ;  /* 0x0000004e4d2d723e */ /* 0x008fca00000000ff */
[----:B------:R-:W-:Y:S01]  /*19410*/  HMMA.16816.F32 R36, R36, R46, RZ ;  /* 0x0000002e2424723c */ /* 0x000fe200000018ff */
[----:B------:R-:W-:Y:S02]  /*19420*/  F2FP.F16.F32.PACK_AB R46, R96, R97 ;  /* 0x00000061602e723e */ /* 0x000fe400000000ff */
[----:B----4-:R-:W-:-:S07]  /*19430*/  F2FP.F16.F32.PACK_AB R47, R75, R76 ;  /* 0x0000004c4b2f723e */ /* 0x010fce00000000ff */
[C---:B------:R-:W-:Y:S08]  /*19440*/  HMMA.16816.F32 R16, R44.reuse, R28, R16 ;  /* 0x0000001c2c10723c */ /* 0x040ff00000001810 */
[C---:B------:R-:W-:Y:S01]  /*19450*/  HMMA.16816.F32 R12, R44.reuse, R30, R12 ;  /* 0x0000001e2c0c723c */ /* 0x040fe2000000180c */
[----:B------:R-:W2:Y:S07]  /*19460*/  LDSM.16.MT88.4 R28, [R60+0xb000] ;  /* 0x00b000003c1c783b */ /* 0x000eae0000004200 */
[C---:B------:R-:W-:Y:S08]  /*19470*/  HMMA.16816.F32 R24, R44.reuse, R32, R24 ;  /* 0x000000202c18723c */ /* 0x040ff00000001818 */
[----:B------:R-:W-:Y:S01]  /*19480*/  HMMA.16816.F32 R20, R44, R34, R20 ;  /* 0x000000222c14723c */ /* 0x000fe20000001814 */
[----:B------:R-:W3:Y:S01]  /*19490*/  LDSM.16.MT88.4 R32, [R64+0xb000] ;  /* 0x00b000004020783b */ /* 0x000ee20000004200 */
[-C--:B------:R-:W-:Y:S01]  /*194a0*/  FFMA.FTZ R92, R71, R105.reuse, -R104 ;  /* 0x00000069475c7223 */ /* 0x080fe20000010868 */
[-CC-:B------:R-:W-:Y:S01]  /*194b0*/  FFMA.FTZ R74, R210, R105.reuse, -R83.reuse ;  /* 0x00000069d24a7223 */ /* 0x180fe20000010853 */
[-CC-:B------:R-:W-:Y:S01]  /*194c0*/  FFMA.FTZ R73, R208, R105.reuse, -R83.reuse ;  /* 0x00000069d0497223 */ /* 0x180fe20000010853 */
[-CC-:B------:R-:W-:Y:S01]  /*194d0*/  FFMA.FTZ R72, R206, R105.reuse, -R83.reuse ;  /* 0x00000069ce487223 */ /* 0x180fe20000010853 */
[----:B------:R-:W-:-:S02]  /*194e0*/  FFMA.FTZ R71, R204, R105, -R83 ;  /* 0x00000069cc477223 */ /* 0x000fc40000010853 */
[C---:B------:R-:W-:Y:S01]  /*194f0*/  HMMA.16816.F32 R8, R44.reuse, R52, R8 ;  /* 0x000000342c08723c */ /* 0x040fe20000001808 */
[----:B------:R-:W-:Y:S07]  /*19500*/  MUFU.EX2 R95, R95 ;  /* 0x0000005f005f7308 */ /* 0x000fee0000000800 */
[C---:B------:R-:W-:Y:S01]  /*19510*/  HMMA.16816.F32 R4, R44.reuse, R54, R4 ;  /* 0x000000362c04723c */ /* 0x040fe20000001804 */
[----:B------:R-:W4:Y:S01]  /*19520*/  LDSM.16.MT88.4 R52, [R62+0x1000] ;  /* 0x001000003e34783b */ /* 0x000f220000004200 */
[----:B------:R-:W2:Y:S06]  /*19530*/  MUFU.EX2 R94, R94 ;  /* 0x0000005e005e7308 */ /* 0x000eac0000000800 */
[C---:B-1----:R-:W-:Y:S02]  /*19540*/  HMMA.16816.F32 R40, R44.reuse, R48, R40 ;  /* 0x000000302c28723c */ /* 0x042fe40000001828 */
[----:B------:R-:W-:Y:S06]  /*19550*/  MUFU.EX2 R93, R93 ;  /* 0x0000005d005d7308 */ /* 0x000fec0000000800 */
[----:B------:R-:W-:Y:S01]  /*19560*/  HMMA.16816.F32 R36, R44, R50, R36 ;  /* 0x000000322c24723c */ /* 0x000fe20000001824 */
[----:B------:R-:W1:Y:S01]  /*19570*/  LDSM.16.MT88.4 R48, [R56+0x1000] ;  /* 0x001000003830783b */ /* 0x000e620000004200 */
[----:B------:R-:W3:Y:S08]  /*19580*/  MUFU.EX2 R92, R92 ;  /* 0x0000005c005c7308 */ /* 0x000ef00000000800 */
[----:B------:R-:W-:Y:S08]  /*19590*/  MUFU.EX2 R74, R74 ;  /* 0x0000004a004a7308 */ /* 0x000ff00000000800 */
[----:B------:R-:W4:Y:S08]  /*195a0*/  MUFU.EX2 R73, R73 ;  /* 0x0000004900497308 */ /* 0x000f300000000800 */
[----:B------:R-:W-:Y:S08]  /*195b0*/  MUFU.EX2 R72, R72 ;  /* 0x0000004800487308 */ /* 0x000ff00000000800 */
[----:B------:R-:W1:Y:S01]  /*195c0*/  MUFU.EX2 R71, R71 ;  /* 0x0000004700477308 */ /* 0x000e620000000800 */
[----:B--2---:R-:W-:-:S02]  /*195d0*/  F2FP.F16.F32.PACK_AB R44, R94, R95 ;  /* 0x0000005f5e2c723e */ /* 0x004fc400000000ff */
[----:B---3--:R-:W-:Y:S02]  /*195e0*/  F2FP.F16.F32.PACK_AB R46, R92, R93 ;  /* 0x0000005d5c2e723e */ /* 0x008fe400000000ff */
[----:B----4-:R-:W-:Y:S02]  /*195f0*/  F2FP.F16.F32.PACK_AB R45, R73, R74 ;  /* 0x0000004a492d723e */ /* 0x010fe400000000ff */
[----:B-1----:R-:W-:-:S07]  /*19600*/  F2FP.F16.F32.PACK_AB R47, R71, R72 ;  /* 0x00000048472f723e */ /* 0x002fce00000000ff */
        /* <DEDUP_REMOVED lines=12> */
[----:B------:R-:W-:Y:S01]  /*196d0*/  HMMA.16816.F32 R8, R44, R52, R8 ;  /* 0x000000342c08723c */ /* 0x000fe20000001808 */
[-CC-:B------:R-:W-:Y:S01]  /*196e0*/  FFMA.FTZ R68, R68, R105.reuse, -R83.reuse ;  /* 0x0000006944447223 */ /* 0x180fe20000010853 */
[----:B------:R-:W-:-:S06]  /*196f0*/  FFMA.FTZ R67, R84, R105, -R83 ;  /* 0x0000006954437223 */ /* 0x000fcc0000010853 */
[C---:B------:R-:W-:Y:S01]  /*19700*/  HMMA.16816.F32 R4, R44.reuse, R54, R4 ;  /* 0x000000362c04723c */ /* 0x040fe20000001804 */
[----:B------:R-:W3:Y:S01]  /*19710*/  LDSM.16.MT88.4 R52, [R62+0x1800] ;  /* 0x001800003e34783b */ /* 0x000ee20000004200 */
[----:B------:R-:W-:Y:S06]  /*19720*/  MUFU.EX2 R91, R91 ;  /* 0x0000005b005b7308 */ /* 0x000fec0000000800 */
[C---:B------:R-:W-:Y:S02]  /*19730*/  HMMA.16816.F32 R40, R44.reuse, R48, R40 ;  /* 0x000000302c28723c */ /* 0x040fe40000001828 */
[----:B------:R-:W4:Y:S06]  /*19740*/  MUFU.EX2 R90, R90 ;  /* 0x0000005a005a7308 */ /* 0x000f2c0000000800 */
[----:B------:R-:W-:Y:S01]  /*19750*/  HMMA.16816.F32 R36, R44, R50, R36 ;  /* 0x000000322c24723c */ /* 0x000fe20000001824 */
[----:B------:R-:W3:Y:S01]  /*19760*/  LDSM.16.MT88.4 R48, [R56+0x1800] ;  /* 0x001800003830783b */ /* 0x000ee20000004200 */
[----:B------:R-:W-:Y:S08]  /*19770*/  MUFU.EX2 R89, R89 ;  /* 0x0000005900597308 */ /* 0x000ff00000000800 */
[----:B------:R-:W1:Y:S08]  /*19780*/  MUFU.EX2 R88, R88 ;  /* 0x0000005800587308 */ /* 0x000e700000000800 */
[----:B------:R-:W-:Y:S08]  /*19790*/  MUFU.EX2 R70, R70 ;  /* 0x0000004600467308 */ /* 0x000ff00000000800 */
[----:B------:R-:W2:Y:S08]  /*197a0*/  MUFU.EX2 R69, R69 ;  /* 0x0000004500457308 */ /* 0x000eb00000000800 */
[----:B------:R-:W-:Y:S08]  /*197b0*/  MUFU.EX2 R68, R68 ;  /* 0x0000004400447308 */ /* 0x000ff00000000800 */
[----:B------:R-:W3:Y:S01]  /*197c0*/  MUFU.EX2 R67, R67 ;  /* 0x0000004300437308 */ /* 0x000ee20000000800 */
[----:B----4-:R-:W-:-:S02]  /*197d0*/  F2FP.F16.F32.PACK_AB R44, R90, R91 ;  /* 0x0000005b5a2c723e */ /* 0x010fc400000000ff */
[----:B-1----:R-:W-:Y:S02]  /*197e0*/  F2FP.F16.F32.PACK_AB R46, R88, R89 ;  /* 0x00000059582e723e */ /* 0x002fe400000000ff */
[----:B--2---:R-:W-:Y:S02]  /*197f0*/  F2FP.F16.F32.PACK_AB R45, R69, R70 ;  /* 0x00000046452d723e */ /* 0x004fe400000000ff */
[----:B---3--:R-:W-:-:S07]  /*19800*/  F2FP.F16.F32.PACK_AB R47, R67, R68 ;  /* 0x00000044432f723e */ /* 0x008fce00000000ff */
        /* <DEDUP_REMOVED lines=268> */
[C---:B------:R-:W-:Y:S01]  /*1a8d0*/  HMMA.16816.F32 R8, R48.reuse, R52, R8 ;  /* 0x000000343008723c */ /* 0x040fe20000001808 */
[-CC-:B------:R-:W-:Y:S01]  /*1a8e0*/  FFMA.FTZ R52, R132, R105.reuse, -R83.reuse ;  /* 0x0000006984347223 */ /* 0x180fe20000010853 */
[----:B------:R-:W-:Y:S01]  /*1a8f0*/  FFMA.FTZ R53, R130, R105, -R83 ;  /* 0x0000006982357223 */ /* 0x000fe20000010853 */
[----:B------:R-:W-:Y:S05]  /*1a900*/  MUFU.EX2 R138, R138 ;  /* 0x0000008a008a7308 */ /* 0x000fea0000000800 */
[C---:B------:R-:W-:Y:S03]  /*1a910*/  HMMA.16816.F32 R40, R48.reuse, R44, R40 ;  /* 0x0000002c3028723c */ /* 0x040fe60000001828 */
[----:B------:R-:W3:Y:S05]  /*1a920*/  MUFU.EX2 R137, R137 ;  /* 0x0000008900897308 */ /* 0x000eea0000000800 */
[C---:B------:R-:W-:Y:S01]  /*1a930*/  HMMA.16816.F32 R36, R48.reuse, R46, R36 ;  /* 0x0000002e3024723c */ /* 0x040fe20000001824 */
[----:B------:R-:W4:Y:S02]  /*1a940*/  LDSM.16.MT88.4 R44, [R62+0x6000] ;  /* 0x006000003e2c783b */ /* 0x000f240000004200 */
[----:B------:R-:W-:Y:S08]  /*1a950*/  MUFU.EX2 R139, R139 ;  /* 0x0000008b008b7308 */ /* 0x000ff00000000800 */
[----:B------:R-:W1:Y:S08]  /*1a960*/  MUFU.EX2 R146, R146 ;  /* 0x0000009200927308 */ /* 0x000e700000000800 */
[----:B------:R-:W-:Y:S08]  /*1a970*/  MUFU.EX2 R136, R136 ;  /* 0x0000008800887308 */ /* 0x000ff00000000800 */
[----:B------:R-:W2:Y:S08]  /*1a980*/  MUFU.EX2 R199, R199 ;  /* 0x000000c700c77308 */ /* 0x000eb00000000800 */
[----:B------:R-:W-:Y:S08]  /*1a990*/  MUFU.EX2 R52, R52 ;  /* 0x0000003400347308 */ /* 0x000ff00000000800 */
[----:B------:R-:W4:Y:S01]  /*1a9a0*/  MUFU.EX2 R53, R53 ;  /* 0x0000003500357308 */ /* 0x000f220000000800 */
[----:B------:R-:W-:Y:S01]  /*1a9b0*/  HMMA.16816.F32 R4, R48, R54, R4 ;  /* 0x000000363004723c */ /* 0x000fe20000001804 */
[----:B---3--:R-:W-:-:S02]  /*1a9c0*/  F2FP.F16.F32.PACK_AB R48, R137, R138 ;  /* 0x0000008a8930723e */ /* 0x008fc400000000ff */
[----:B-1----:R-:W-:Y:S02]  /*1a9d0*/  F2FP.F16.F32.PACK_AB R50, R146, R139 ;  /* 0x0000008b9232723e */ /* 0x002fe400000000ff */
[----:B--2---:R-:W-:Y:S02]  /*1a9e0*/  F2FP.F16.F32.PACK_AB R49, R199, R136 ;  /* 0x00000088c731723e */ /* 0x004fe400000000ff */
[----:B----4-:R-:W-:-:S07]  /*1a9f0*/  F2FP.F16.F32.PACK_AB R51, R53, R52 ;  /* 0x000000343533723e */ /* 0x010fce00000000ff */
[----:B------:R-:W-:Y:S01]  /*1aa00*/  HMMA.16816.F32 R16, R48, R28, R16 ;  /* 0x0000001c3010723c */ /* 0x000fe20000001810 */
[----:B------:R-:W-:-:S07]  /*1aa10*/  FADD.FTZ R29, R82, R81 ;  /* 0x00000051521d7221 */ /* 0x000fce0000010000 */
[----:B------:R-:W-:Y:S01]  /*1aa20*/  HMMA.16816.F32 R24, R48, R32, R24 ;  /* 0x000000203018723c */ /* 0x000fe20000001818 */
[----:B------:R-:W-:-:S07]  /*1aa30*/  FADD.FTZ R80, R80, R29 ;  /* 0x0000001d50507221 */ /* 0x000fce0000010000 */
[----:B------:R-:W-:Y:S01]  /*1aa40*/  HMMA.16816.F32 R20, R48, R34, R20 ;  /* 0x000000223014723c */ /* 0x000fe20000001814 */
[----:B------:R-:W1:Y:S01]  /*1aa50*/  LDSM.16.MT88.4 R32, [R56+0x6000] ;  /* 0x006000003820783b */ /* 0x000e620000004200 */
[----:B------:R-:W-:Y:S01]  /*1aa60*/  FADD.FTZ R102, R103, R102 ;  /* 0x0000006667667221 */ /* 0x000fe20000010000 */
[----:B------:R-:W-:-:S03]  /*1aa70*/  FADD.FTZ R79, R79, R80 ;  /* 0x000000504f4f7221 */ /* 0x000fc60000010000 */
[----:B------:R-:W-:Y:S01]  /*1aa80*/  FADD.FTZ R101, R101, R102 ;  /* 0x0000006665657221 */ /* 0x000fe20000010000 */
[----:B------:R-:W-:Y:S01]  /*1aa90*/  FADD.FTZ R78, R78, R79 ;  /* 0x0000004f4e4e7221 */ /* 0x000fe20000010000 */
[----:B------:R-:W-:Y:S01]  /*1aaa0*/  HMMA.16816.F32 R12, R48, R30, R12 ;  /* 0x0000001e300c723c */ /* 0x000fe2000000180c */
[----:B------:R-:W2:Y:S01]  /*1aab0*/  LDSM.16.MT88.4 R28, [R64+0x10800] ;  /* 0x01080000401c783b */ /* 0x000ea20000004200 */
[----:B------:R-:W-:-:S06]  /*1aac0*/  FADD.FTZ R100, R100, R101 ;  /* 0x0000006564647221 */ /* 0x000fcc0000010000 */
[----:B------:R-:W-:Y:S01]  /*1aad0*/  HMMA.16816.F32 R8, R48, R44, R8 ;  /* 0x0000002c3008723c */ /* 0x000fe20000001808 */
[----:B------:R-:W-:Y:S01]  /*1aae0*/  FADD.FTZ R45, R77, R78 ;  /* 0x0000004e4d2d7221 */ /* 0x000fe20000010000 */
[----:B------:R-:W-:-:S03]  /*1aaf0*/  FADD.FTZ R99, R99, R100 ;  /* 0x0000006463637221 */ /* 0x000fc60000010000 */
[----:B------:R-:W-:Y:S01]  /*1ab00*/  FADD.FTZ R44, R76, R45 ;  /* 0x0000002d4c2c7221 */ /* 0x000fe20000010000 */
[----:B------:R-:W-:Y:S01]  /*1ab10*/  FADD.FTZ R98, R98, R99 ;  /* 0x0000006362627221 */ /* 0x000fe20000010000 */
[-CC-:B------:R-:W-:Y:S01]  /*1ab20*/  FFMA.FTZ R54, R129, R105.reuse, -R104.reuse ;  /* 0x0000006981367223 */ /* 0x180fe20000010868 */
[-CC-:B------:R-:W-:Y:S01]  /*1ab30*/  FFMA.FTZ R55, R127, R105.reuse, -R104.reuse ;  /* 0x000000697f377223 */ /* 0x180fe20000010868 */
[-CC-:B------:R-:W-:Y:S01]  /*1ab40*/  FFMA.FTZ R125, R125, R105.reuse, -R104.reuse ;  /* 0x000000697d7d7223 */ /* 0x180fe20000010868 */
[-C--:B------:R-:W-:Y:S01]  /*1ab50*/  FFMA.FTZ R130, R123, R105.reuse, -R104 ;  /* 0x000000697b827223 */ /* 0x080fe20000010868 */
[-CC-:B------:R-:W-:Y:S01]  /*1ab60*/  FFMA.FTZ R76, R122, R105.reuse, -R83.reuse ;  /* 0x000000697a4c7223 */ /* 0x180fe20000010853 */
[----:B------:R-:W-:Y:S01]  /*1ab70*/  HMMA.16816.F32 R4, R48, R46, R4 ;  /* 0x0000002e3004723c */ /* 0x000fe20000001804 */
[----:B------:R-:W-:Y:S01]  /*1ab80*/  FADD.FTZ R75, R75, R44 ;  /* 0x0000002c4b4b7221 */ /* 0x000fe20000010000 */
[-CC-:B------:R-:W-:Y:S01]  /*1ab90*/  FFMA.FTZ R128, R128, R105.reuse, -R83.reuse ;  /* 0x0000006980807223 */ /* 0x180fe20000010853 */
[-CC-:B------:R-:W-:Y:S01]  /*1aba0*/  FFMA.FTZ R126, R126, R105.reuse, -R83.reuse ;  /* 0x000000697e7e7223 */ /* 0x180fe20000010853 */
[----:B------:R-:W-:Y:S01]  /*1abb0*/  FFMA.FTZ R124, R124, R105, -R83 ;  /* 0x000000697c7c7223 */ /* 0x000fe20000010853 */
[----:B------:R-:W3:Y:S01]  /*1abc0*/  LDSM.16.MT88.4 R44, [R60+0x10800] ;  /* 0x010800003c2c783b */ /* 0x000ee20000004200 */
[----:B------:R-:W-:Y:S01]  /*1abd0*/  FADD.FTZ R97, R97, R98 ;  /* 0x0000006261617221 */ /* 0x000fe20000010000 */
[----:B------:R-:W-:Y:S03]  /*1abe0*/  MUFU.EX2 R54, R54 ;  /* 0x0000003600367308 */ /* 0x000fe60000000800 */
[----:B------:R-:W-:-:S05]  /*1abf0*/  FADD.FTZ R96, R96, R97 ;  /* 0x0000006160607221 */ /* 0x000fca0000010000 */
[----:B------:R-:W4:Y:S01]  /*1ac00*/  MUFU.EX2 R55, R55 ;  /* 0x0000003700377308 */ /* 0x000f220000000800 */
[----:B------:R-:W-:Y:S01]  /*1ac10*/  FADD.FTZ R95, R95, R96 ;  /* 0x000000605f5f7221 */ /* 0x000fe20000010000 */
[----:B------:R-:W-:-:S06]  /*1ac20*/  FADD.FTZ R74, R74, R75 ;  /* 0x0000004b4a4a7221 */ /* 0x000fcc0000010000 */
[----:B------:R-:W-:Y:S08]  /*1ac30*/  MUFU.EX2 R125, R125 ;  /* 0x0000007d007d7308 */ /* 0x000ff00000000800 */
[----:B------:R-:W2:Y:S08]  /*1ac40*/  MUFU.EX2 R130, R130 ;  /* 0x0000008200827308 */ /* 0x000eb00000000800 */
        /* <DEDUP_REMOVED lines=11> */
[----:B----4-:R-:W-:Y:S01]  /*1ad00*/  F2FP.F16.F32.PACK_AB R48, R55, R54 ;  /* 0x000000363730723e */ /* 0x010fe200000000ff */
[----:B------:R-:W-:Y:S01]  /*1ad10*/  FADD.FTZ R92, R92, R93 ;  /* 0x0000005d5c5c7221 */ /* 0x000fe20000010000 */
[----:B--2---:R-:W-:Y:S01]  /*1ad20*/  F2FP.F16.F32.PACK_AB R50, R130, R125 ;  /* 0x0000007d8232723e */ /* 0x004fe200000000ff */
[----:B------:R-:W-:Y:S01]  /*1ad30*/  FADD.FTZ R73, R71, R74 ;  /* 0x0000004a47497221 */ /* 0x000fe20000010000 */
        /* <DEDUP_REMOVED lines=8> */
[----:B------:R-:W-:-:S03]  /*1adc0*/  FADD.FTZ R70, R68, R29 ;  /* 0x0000001d44467221 */ /* 0x000fc60000010000 */
[----:B------:R-:W-:Y:S01]  /*1add0*/  HMMA.16816.F32 R20, R48, R30, R20 ;  /* 0x0000001e3014723c */ /* 0x000fe20000001814 */
[----:B------:R-:W2:Y:S01]  /*1ade0*/  LDSM.16.MT88.4 R28, [R56+0x6800] ;  /* 0x00680000381c783b */ /* 0x000ea20000004200 */
        /* <DEDUP_REMOVED lines=11> */
[C---:B-1----:R-:W-:Y:S01]  /*1aea0*/  HMMA.16816.F32 R8, R48.reuse, R32, R8 ;  /* 0x000000203008723c */ /* 0x042fe20000001808 */
[----:B------:R-:W-:Y:S02]  /*1aeb0*/  FADD.FTZ R32, R148, R65 ;  /* 0x0000004194207221 */ /* 0x000fe40000010000 */
[----:B------:R-:W-:Y:S02]  /*1aec0*/  FADD.FTZ R33, R159, R144 ;  /* 0x000000909f217221 */ /* 0x000fe40000010000 */
[----:B------:R-:W-:Y:S02]  /*1aed0*/  FADD.FTZ R32, R147, R32 ;  /* 0x0000002093207221 */ /* 0x000fe40000010000 */
[----:B------:R-:W-:Y:S01]  /*1aee0*/  FADD.FTZ R33, R160, R33 ;  /* 0x00000021a0217221 */ /* 0x000fe20000010000 */
[----:B------:R-:W-:Y:S01]  /*1aef0*/  HMMA.16816.F32 R4, R48, R34, R4 ;  /* 0x000000223004723c */ /* 0x000fe20000001804 */
[----:B------:R-:W-:-:S02]  /*1af00*/  FADD.FTZ R65, R153, R32 ;  /* 0x0000002099417221 */ /* 0x000fc40000010000 */
[----:B------:R-:W-:Y:S02]  /*1af10*/  FADD.FTZ R66, R162, R33 ;  /* 0x00000021a2427221 */ /* 0x000fe40000010000 */
[----:B------:R-:W1:Y:S01]  /*1af20*/  LDSM.16.MT88.4 R32, [R60+0x11000] ;  /* 0x011000003c20783b */ /* 0x000e620000004200 */
[----:B------:R-:W-:Y:S01]  /*1af30*/  FADD.FTZ R65, R158, R65 ;  /* 0x000000419e417221 */ /* 0x000fe20000010000 */
[----:B------:R-:W-:Y:S01]  /*1af40*/  FADD.FTZ R66, R163, R66 ;  /* 0x00000042a3427221 */ /* 0x000fe20000010000 */
[----:B------:R-:W-:Y:S01]  /*1af50*/  HMMA.16816.F32 R12, R48, R46, R12 ;  /* 0x0000002e300c723c */ /* 0x000fe2000000180c */
[----:B------:R-:W3:Y:S01]  /*1af60*/  LDSM.16.MT88.4 R44, [R64+0x11000] ;  /* 0x01100000402c783b */ /* 0x000ee20000004200 */
[-C--:B------:R-:W-:Y:S01]  /*1af70*/  FFMA.FTZ R68, R115, R105.reuse, -R104 ;  /* 0x0000006973447223 */ /* 0x080fe20000010868 */
[----:B------:R-:W-:Y:S01]  /*1af80*/  FADD.FTZ R177, R177, R66 ;  /* 0x00000042b1b17221 */ /* 0x000fe20000010000 */
[-CC-:B------:R-:W-:Y:S01]  /*1af90*/  FFMA.FTZ R70, R120, R105.reuse, -R83.reuse ;  /* 0x0000006978467223 */ /* 0x180fe20000010853 */
[-CC-:B------:R-:W-:Y:S01]  /*1afa0*/  FFMA.FTZ R73, R118, R105.reuse, -R83.reuse ;  /* 0x0000006976497223 */ /* 0x180fe20000010853 */
[----:B------:R-:W-:-:S02]  /*1afb0*/  FFMA.FTZ R74, R116, R105, -R83 ;  /* 0x00000069744a7223 */ /* 0x000fc40000010853 */
[C---:B--2---:R-:W-:Y:S01]  /*1afc0*/  HMMA.16816.F32 R40, R48.reuse, R28, R40 ;  /* 0x0000001c3028723c */ /* 0x044fe20000001828 */
[----:B------:R-:W-:Y:S01]  /*1afd0*/  FADD.FTZ R28, R174, R65 ;  /* 0x00000041ae1c7221 */ /* 0x000fe20000010000 */
[-C--:B------:R-:W-:Y:S01]  /*1afe0*/  FFMA.FTZ R75, R114, R105.reuse, -R83 ;  /* 0x00000069724b7223 */ /* 0x080fe20000010853 */
[-CC-:B------:R-:W-:Y:S01]  /*1aff0*/  FFMA.FTZ R121, R121, R105.reuse, -R104.reuse ;  /* 0x0000006979797223 */ /* 0x180fe20000010868 */
[-CC-:B------:R-:W-:Y:S01]  /*1b000*/  FFMA.FTZ R119, R119, R105.reuse, -R104.reuse ;  /* 0x0000006977777223 */ /* 0x180fe20000010868 */
[----:B------:R-:W-:Y:S01]  /*1b010*/  FFMA.FTZ R117, R117, R105, -R104 ;  /* 0x0000006975757223 */ /* 0x000fe20000010868 */
[----:B------:R-:W-:Y:S01]  /*1b020*/  FADD.FTZ R28, R167, R28 ;  /* 0x0000001ca71c7221 */ /* 0x000fe20000010000 */
[----:B------:R-:W-:Y:S01]  /*1b030*/  FADD.FTZ R178, R178, R177 ;  /* 0x000000b1b2b27221 */ /* 0x000fe20000010000 */
[----:B------:R-:W-:Y:S01]  /*1b040*/  MUFU.EX2 R72, R121 ;  /* 0x0000007900487308 */ /* 0x000fe20000000800 */
[----:B------:R-:W-:Y:S01]  /*1b050*/  HMMA.16816.F32 R36, R48, R30, R36 ;  /* 0x0000001e3024723c */ /* 0x000fe20000001824 */
[----:B------:R-:W-:Y:S01]  /*1b060*/  FADD.FTZ R171, R171, R28 ;  /* 0x0000001cabab7221 */ /* 0x000fe20000010000 */
[----:B------:R-:W-:Y:S01]  /*1b070*/  FADD.FTZ R179, R179, R178 ;  /* 0x000000b2b3b37221 */ /* 0x000fe20000010000 */
[----:B------:R-:W2:Y:S04]  /*1b080*/  LDSM.16.MT88.4 R28, [R62+0x7000] ;  /* 0x007000003e1c783b */ /* 0x000ea80000004200 */
[----:B------:R-:W4:Y:S01]  /*1b090*/  MUFU.EX2 R71, R119 ;  /* 0x0000007700477308 */ /* 0x000f220000000800 */
[----:B------:R-:W-:Y:S01]  /*1b0a0*/  FADD.FTZ R171, R176, R171 ;  /* 0x000000abb0ab7221 */ /* 0x000fe20000010000 */
[----:B------:R-:W-:Y:S01]  /*1b0b0*/  FADD.FTZ R180, R180, R179 ;  /* 0x000000b3b4b47221 */ /* 0x000fe20000010000 */
[----:B------:R-:W-:Y:S05]  /*1b0c0*/  LDSM.16.MT88.4 R64, [R64+0x11800] ;  /* 0x011800004040783b */ /* 0x000fea0000004200 */
[----:B------:R-:W-:Y:S08]  /*1b0d0*/  MUFU.EX2 R69, R117 ;  /* 0x0000007500457308 */ /* 0x000ff00000000800 */
[----:B------:R-:W1:Y:S08]  /*1b0e0*/  MUFU.EX2 R68, R68 ;  /* 0x0000004400447308 */ /* 0x000e700000000800 */
[----:B------:R-:W-:Y:S08]  /*1b0f0*/  MUFU.EX2 R70, R70 ;  /* 0x0000004600467308 */ /* 0x000ff00000000800 */
[----:B------:R-:W3:Y:S08]  /*1b100*/  MUFU.EX2 R73, R73 ;  /* 0x0000004900497308 */ /* 0x000ef00000000800 */
[----:B------:R-:W-:Y:S08]  /*1b110*/  MUFU.EX2 R74, R74 ;  /* 0x0000004a004a7308 */ /* 0x000ff00000000800 */
[----:B------:R-:W2:Y:S01]  /*1b120*/  MUFU.EX2 R75, R75 ;  /* 0x0000004b004b7308 */ /* 0x000ea20000000800 */
[----:B------:R-:W-:Y:S01]  /*1b130*/  FADD.FTZ R184, R184, R171 ;  /* 0x000000abb8b87221 */ /* 0x000fe20000010000 */
[----:B------:R-:W-:-:S03]  /*1b140*/  FADD.FTZ R187, R187, R180 ;  /* 0x000000b4bbbb7221 */ /* 0x000fc60000010000 */
[----:B------:R-:W-:Y:S01]  /*1b150*/  FADD.FTZ R184, R183, R184 ;  /* 0x000000b8b7b87221 */ /* 0x000fe20000010000 */
[----:B------:R-:W-:Y:S01]  /*1b160*/  FADD.FTZ R194, R194, R187 ;  /* 0x000000bbc2c27221 */ /* 0x000fe20000010000 */
[----:B----4-:R-:W-:Y:S02]  /*1b170*/  F2FP.F16.F32.PACK_AB R48, R71, R72 ;  /* 0x000000484730723e */ /* 0x010fe400000000ff */
[----:B-1----:R-:W-:Y:S01]  /*1b180*/  F2FP.F16.F32.PACK_AB R50, R68, R69 ;  /* 0x000000454432723e */ /* 0x002fe200000000ff */
[----:B------:R-:W-:Y:S01]  /*1b190*/  FADD.FTZ R185, R185, R184 ;  /* 0x000000b8b9b97221 */ /* 0x000fe20000010000 */
[----:B---3--:R-:W-:Y:S01]  /*1b1a0*/  F2FP.F16.F32.PACK_AB R49, R73, R70 ;  /* 0x000000464931723e */ /* 0x008fe200000000ff */
[----:B------:R-:W-:Y:S01]  /*1b1b0*/  FADD.FTZ R191, R191, R194 ;  /* 0x000000c2bfbf7221 */ /* 0x000fe20000010000 */
[----:B--2---:R-:W-:Y:S01]  /*1b1c0*/  F2FP.F16.F32.PACK_AB R51, R75, R74 ;  /* 0x0000004a4b33723e */ /* 0x004fe200000000ff */
[----:B------:R-:W-:Y:S02]  /*1b1d0*/  FADD.FTZ R186, R186, R185 ;  /* 0x000000b9baba7221 */ /* 0x000fe40000010000 */
[----:B------:R-:W-:-:S02]  /*1b1e0*/  FADD.FTZ R196, R196, R191 ;  /* 0x000000bfc4c47221 */ /* 0x000fc40000010000 */
        /* <DEDUP_REMOVED lines=16> */
[-CC-:B------:R-:W-:Y:S01]  /*1b2f0*/  FFMA.FTZ R84, R112, R105.reuse, -R83.reuse ;  /* 0x0000006970547223 */ /* 0x180fe20000010853 */
[-CC-:B------:R-:W-:Y:S01]  /*1b300*/  FFMA.FTZ R85, R110, R105.reuse, -R83.reuse ;  /* 0x000000696e557223 */ /* 0x180fe20000010853 */
[----:B------:R-:W-:Y:S01]  /*1b310*/  FADD.FTZ R173, R173, R182 ;  /* 0x000000b6adad7221 */ /* 0x000fe20000010000 */
[-C--:B------:R-:W-:Y:S01]  /*1b320*/  FFMA.FTZ R86, R108, R105.reuse, -R83 ;  /* 0x000000696c567223 */ /* 0x080fe20000010853 */
[----:B------:R-:W-:Y:S01]  /*1b330*/  FADD.FTZ R168, R168, R169 ;  /* 0x000000a9a8a87221 */ /* 0x000fe20000010000 */
[-CC-:B------:R-:W-:Y:S01]  /*1b340*/  FFMA.FTZ R78, R113, R105.reuse, -R104.reuse ;  /* 0x00000069714e7223 */ /* 0x180fe20000010868 */
[-CC-:B------:R-:W-:Y:S01]  /*1b350*/  FFMA.FTZ R79, R111, R105.reuse, -R104.reuse ;  /* 0x000000696f4f7223 */ /* 0x180fe20000010868 */
[-CC-:B------:R-:W-:Y:S01]  /*1b360*/  FFMA.FTZ R82, R109, R105.reuse, -R104.reuse ;  /* 0x000000696d527223 */ /* 0x180fe20000010868 */
[-C--:B------:R-:W-:Y:S01]  /*1b370*/  FFMA.FTZ R249, R107, R105.reuse, -R104 ;  /* 0x000000696bf97223 */ /* 0x080fe20000010868 */
[----:B------:R-:W-:Y:S01]  /*1b380*/  FFMA.FTZ R83, R106, R105, -R83 ;  /* 0x000000696a537223 */ /* 0x000fe20000010853 */
[----:B------:R-:W-:Y:S01]  /*1b390*/  FADD.FTZ R192, R192, R173 ;  /* 0x000000adc0c07221 */ /* 0x000fe20000010000 */
[----:B------:R-:W-:Y:S01]  /*1b3a0*/  FADD.FTZ R168, R175, R168 ;  /* 0x000000a8afa87221 */ /* 0x000fe20000010000 */
[----:B------:R-:W-:Y:S01]  /*1b3b0*/  HMMA.16816.F32 R8, R48, R28, R8 ;  /* 0x0000001c3008723c */ /* 0x000fe20000001808 */
[----:B------:R-:W-:Y:S01]  /*1b3c0*/  MUFU.EX2 R78, R78 ;  /* 0x0000004e004e7308 */ /* 0x000fe20000000800 */
[----:B------:R-:W-:Y:S01]  /*1b3d0*/  FADD.FTZ R161, R161, R192 ;  /* 0x000000c0a1a17221 */ /* 0x000fe20000010000 */
[----:B------:R-:W-:-:S05]  /*1b3e0*/  FADD.FTZ R151, R151, R168 ;  /* 0x000000a897977221 */ /* 0x000fca0000010000 */
[----:B------:R-:W-:Y:S01]  /*1b3f0*/  HMMA.16816.F32 R4, R48, R30, R4 ;  /* 0x0000001e3004723c */ /* 0x000fe20000001804 */
[----:B------:R-:W2:Y:S01]  /*1b400*/  MUFU.EX2 R79, R79 ;  /* 0x0000004f004f7308 */ /* 0x000ea20000000800 */
[----:B------:R-:W3:Y:S01]  /*1b410*/  LDSM.16.MT88.4 R28, [R60+0x11800] ;  /* 0x011800003c1c783b */ /* 0x000ee20000004200 */
[----:B------:R-:W-:Y:S01]  /*1b420*/  FADD.FTZ R166, R166, R161 ;  /* 0x000000a1a6a67221 */ /* 0x000fe20000010000 */
[----:B------:R-:W-:-:S05]  /*1b430*/  FADD.FTZ R151, R154, R151 ;  /* 0x000000979a977221 */ /* 0x000fca0000010000 */
[----:B------:R-:W-:Y:S08]  /*1b440*/  MUFU.EX2 R82, R82 ;  /* 0x0000005200527308 */ /* 0x000ff00000000800 */
[----:B------:R-:W4:Y:S08]  /*1b450*/  MUFU.EX2 R249, R249 ;  /* 0x000000f900f97308 */ /* 0x000f300000000800 */
[----:B------:R-:W-:Y:S08]  /*1b460*/  MUFU.EX2 R84, R84 ;  /* 0x0000005400547308 */ /* 0x000ff00000000800 */
[----:B------:R-:W3:Y:S08]  /*1b470*/  MUFU.EX2 R85, R85 ;  /* 0x0000005500557308 */ /* 0x000ef00000000800 */
[----:B------:R-:W-:Y:S08]  /*1b480*/  MUFU.EX2 R86, R86 ;  /* 0x0000005600567308 */ /* 0x000ff00000000800 */
[----:B------:R-:W3:Y:S01]  /*1b490*/  MUFU.EX2 R83, R83 ;  /* 0x0000005300537308 */ /* 0x000ee20000000800 */
[----:B------:R-:W-:Y:S01]  /*1b4a0*/  FADD.FTZ R155, R155, R166 ;  /* 0x000000a69b9b7221 */ /* 0x000fe20000010000 */
[----:B------:R-:W-:Y:S01]  /*1b4b0*/  FADD.FTZ R152, R152, R151 ;  /* 0x0000009798987221 */ /* 0x000fe20000010000 */
[----:B------:R-:W-:Y:S01]  /*1b4c0*/  HMMA.16816.F32 R12, R48, R34, R12 ;  /* 0x00000022300c723c */ /* 0x000fe2000000180c */
[----:B------:R-:W3:Y:S01]  /*1b4d0*/  LDSM.16.MT88.4 R32, [R62+0x7800] ;  /* 0x007800003e20783b */ /* 0x000ee20000004200 */
[----:B------:R-:W-:Y:S01]  /*1b4e0*/  FADD.FTZ R172, R172, R155 ;  /* 0x0000009bacac7221 */ /* 0x000fe20000010000 */
[----:B------:R-:W-:Y:S01]  /*1b4f0*/  FADD.FTZ R152, R157, R152 ;  /* 0x000000989d987221 */ /* 0x000fe20000010000 */
[----:B--2---:R-:W-:-:S02]  /*1b500*/  F2FP.F16.F32.PACK_AB R132, R79, R78 ;  /* 0x0000004e4f84723e */ /* 0x004fc400000000ff */
[----:B------:R-:W-:Y:S01]  /*1b510*/  FADD.FTZ R149, R149, R172 ;  /* 0x000000ac95957221 */ /* 0x000fe20000010000 */
[----:B----4-:R-:W-:Y:S01]  /*1b520*/  F2FP.F16.F32.PACK_AB R134, R249, R82 ;  /* 0x00000052f986723e */ /* 0x010fe200000000ff */
[----:B-1----:R-:W-:Y:S01]  /*1b530*/  HMMA.16816.F32 R40, R48, R44, R40 ;  /* 0x0000002c3028723c */ /* 0x002fe20000001828 */
[----:B---3--:R-:W-:Y:S01]  /*1b540*/  F2FP.F16.F32.PACK_AB R133, R85, R84 ;  /* 0x000000545585723e */ /* 0x008fe200000000ff */
[----:B------:R-:W-:Y:S01]  /*1b550*/  FADD.FTZ R45, R141, R152 ;  /* 0x000000988d2d7221 */ /* 0x000fe20000010000 */
[----:B------:R-:W-:Y:S01]  /*1b560*/  F2FP.F16.F32.PACK_AB R135, R83, R86 ;  /* 0x000000565387723e */ /* 0x000fe200000000ff */
[----:B------:R-:W-:Y:S02]  /*1b570*/  FADD.FTZ R150, R150, R149 ;  /* 0x0000009596967221 */ /* 0x000fe40000010000 */
        /* <DEDUP_REMOVED lines=9> */
[----:B------:R-:W-:Y:S01]  /*1b610*/  FADD.FTZ R24, R137, R24 ;  /* 0x0000001889187221 */ /* 0x000fe20000010000 */
[C---:B------:R-:W-:Y:S01]  /*1b620*/  HMMA.16816.F32 R152, R132.reuse, R28, R16 ;  /* 0x0000001c8498723c */ /* 0x040fe20000001810 */
[----:B------:R-:W-:Y:S02]  /*1b630*/  FADD.FTZ R16, R52, R199 ;  /* 0x000000c734107221 */ /* 0x000fe40000010000 */
[----:B------:R-:W-:Y:S02]  /*1b640*/  FADD.FTZ R17, R139, R24 ;  /* 0x000000188b117221 */ /* 0x000fe40000010000 */
[----:B------:R-:W-:Y:S02]  /*1b650*/  FADD.FTZ R16, R53, R16 ;  /* 0x0000001035107221 */ /* 0x000fe40000010000 */
[----:B------:R-:W-:Y:S01]  /*1b660*/  FADD.FTZ R17, R146, R17 ;  /* 0x0000001192117221 */ /* 0x000fe20000010000 */
[----:B------:R-:W-:Y:S01]  /*1b670*/  HMMA.16816.F32 R156, R132, R66, R20 ;  /* 0x00000042849c723c */ /* 0x000fe20000001814 */
[----:B------:R-:W1:Y:S01]  /*1b680*/  LDSM.16.MT88.4 R20, [R56+0x7800] ;  /* 0x007800003814783b */ /* 0x000e620000004200 */
[----:B------:R-:W-:-:S06]  /*1b690*/  FADD.FTZ R81, R81, R16 ;  /* 0x0000001051517221 */ /* 0x000fcc0000010000 */
[----:B------:R-:W-:Y:S01]  /*1b6a0*/  HMMA.16816.F32 R148, R132, R30, R12 ;  /* 0x0000001e8494723c */ /* 0x000fe2000000180c */
[----:B------:R-:W-:Y:S01]  /*1b6b0*/  FADD.FTZ R12, R54, R17 ;  /* 0x00000011360c7221 */ /* 0x000fe20000010000 */
[----:B------:R-:W-:-:S03]  /*1b6c0*/  FADD.FTZ R80, R80, R81 ;  /* 0x0000005150507221 */ /* 0x000fc60000010000 */
[----:B------:R-:W-:-:S03]  /*1b6d0*/  FADD.FTZ R12, R55, R12 ;  /* 0x0000000c370c7221 */ /* 0x000fc60000010000 */
        /* <DEDUP_REMOVED lines=19> */
[----:B------:R-:W-:Y:S01]  /*1b810*/  IMAD.SHL.U32 R241, R59, 0x8, RZ ;  /* 0x000000083bf17824 */ /* 0x000fe200078e00ff */
[----:B-1----:R-:W-:Y:S01]  /*1b820*/  HMMA.16816.F32 R136, R132, R20, R40 ;  /* 0x000000148488723c */ /* 0x002fe20000001828 */
[----:B------:R-:W-:Y:S01]  /*1b830*/  FADD.FTZ R82, R82, R79 ;  /* 0x0000004f52527221 */ /* 0x000fe20000010000 */
[----:B------:R-:W-:Y:S02]  /*1b840*/  FADD.FTZ R86, R86, R85 ;  /* 0x0000005556567221 */ /* 0x000fe40000010000 */
[----:B------:R-:W-:Y:S01]  /*1b850*/  LOP3.LUT R222, R241, 0x38, RZ, 0xc0, !PT ;  /* 0x00000038f1de7812 */ /* 0x000fe200078ec0ff */
[----:B------:R-:W-:-:S03]  /*1b860*/  FADD.FTZ R249, R249, R82 ;  /* 0x00000052f9f97221 */ /* 0x000fc60000010000 */
[----:B------:R-:W-:Y:S01]  /*1b870*/  HMMA.16816.F32 R132, R132, R22, R36 ;  /* 0x000000168484723c */ /* 0x000fe20000001824 */
[----:B------:R-:W-:Y:S01]  /*1b880*/  FADD.FTZ R250, R83, R86 ;  /* 0x0000005653fa7221 */ /* 0x000fe20000010000 */
[----:B------:R-:W-:-:S03]  /*1b890*/  NOP ;  /* 0x0000000000007918 */ /* 0x000fc60000000000 */
[----:B------:R-:W-:-:S15]  /*1b8a0*/  @!P6 BRA `(.L_x_4861) ;  /* 0x00000080004ce947 */ /* 0x000fde0003800000 */
        /* <DEDUP_REMOVED lines=11> */
.L_x_4868:
[----:B------:R-:W1:Y:S01]  /*1b960*/  S2R R208, SR_TID.X ;  /* 0x0000000000d07919 */ /* 0x000e620000002100 */
[----:B------:R-:W2:Y:S01]  /*1b970*/  LDC.64 R6, c[0x0][0x358] ;  /* 0x0000d600ff067b82 */ /* 0x000ea20000000a00 */
[----:B------:R-:W-:Y:S04]  /*1b980*/  DEPBAR.LE SB0, 0x0 ;  /* 0x000080000000791a */ /* 0x000fe80000000000 */
[----:B------:R-:W-:Y:S05]  /*1b990*/  WARPSYNC.ALL ;  /* 0x0000000000007948 */ /* 0x000fea0003800000 */
[----:B------:R-:W-:Y:S01]  /*1b9a0*/  BAR.SYNC.DEFER_BLOCKING 0x0 ;  /* 0x0000000000007b1d */ /* 0x000fe20000010000 */
[----:B------:R-:W-:Y:S02]  /*1b9b0*/  @!P5 IMAD.MOV.U32 R3, RZ, RZ, RZ ;  /* 0x000000ffff03d224 */ /* 0x000fe400078e00ff */
[----:B------:R-:W-:Y:S03]  /*1b9c0*/  IMAD.MOV.U32 R4, RZ, RZ, R232 ;  /* 0x000000ffff047224 */ /* 0x000fe600078e00e8 */
[----:B------:R-:W-:Y:S02]  /*1b9d0*/  @!P5 IADD3 R3, P0, PT, RZ, -R3, RZ ;  /* 0x80000003ff03d210 */ /* 0x000fe40007f1e0ff */
[----:B--2---:R-:W-:Y:S02]  /*1b9e0*/  @!P5 R2UR UR4, R6 ;  /* 0x000000000604d2ca */ /* 0x004fe400000e0000 */
[----:B------:R-:W-:Y:S01]  /*1b9f0*/  @!P5 R2UR UR5, R7 ;  /* 0x000000000705d2ca */ /* 0x000fe200000e0000 */
[C---:B-1----:R-:W-:Y:S02]  /*1ba00*/  IMAD.SHL.U32 R241, R208.reuse, 0x8, RZ ;  /* 0x00000008d0f17824 */ /* 0x042fe400078e00ff */
[----:B------:R-:W-:Y:S01]  /*1ba10*/  IMAD.SHL.U32 R2, R208, 0x40, RZ ;  /* 0x00000040d0027824 */ /* 0x000fe200078e00ff */
[----:B------:R-:W-:Y:S02]  /*1ba20*/  BSSY.RECONVERGENT B0, `(.L_x_4862) ;  /* 0x0000052000007945 */ /* 0x000fe40003800200 */
[C---:B------:R-:W-:Y:S02]  /*1ba30*/  LOP3.LUT R5, R241.reuse, 0x1c0, RZ, 0xc0, !PT ;  /* 0x000001c0f1057812 */ /* 0x040fe400078ec0ff */
[----:B------:R-:W-:Y:S05]  /*1ba40*/  LOP3.LUT R222, R241, 0x38, RZ, 0xc0, !PT ;  /* 0x00000038f1de7812 */ /* 0x000fea00078ec0ff */
[----:B------:R-:W2:Y:S02]  /*1ba50*/  @!P5 LD.E R8, desc[UR4][R164.64+0x40] ;  /* 0x00004004a408d980 */ /* 0x000ea4000c101900 */
[----:B--2---:R-:W-:Y:S04]  /*1ba60*/  @!P5 IMAD.SHL.U32 R8, R8, 0x100, RZ ;  /* 0x000001000808d824 */ /* 0x004fe800078e00ff */
[----:B------:R-:W-:Y:S05]  /*1ba70*/  @!P5 IMAD.X R8, RZ, RZ, ~R8, P0 ;  /* 0x000000ffff08d224 */ /* 0x000fea00000e0e08 */
[----:B------:R-:W-:Y:S04]  /*1ba80*/  @!P5 SHF.R.S64 R3, R3, 0x1f, R8 ;  /* 0x0000001f0303d819 */ /* 0x000fe80000001008 */
[----:B------:R-:W-:Y:S01]  /*1ba90*/  @!P5 IADD3 R232, P0, PT, R232, R3, RZ ;  /* 0x00000003e8e8d210 */ /* 0x000fe20007f1e0ff */
[----:B------:R-:W-:Y:S03]  /*1baa0*/  IMAD.MOV.U32 R3, RZ, RZ, R233 ;  /* 0x000000ffff037224 */ /* 0x000fe600078e00e9 */
[----:B------:R-:W-:Y:S01]  /*1bab0*/  @!P5 LEA.HI.X.SX32 R233, R8, R233, 0x1, P0 ;  /* 0x000000e908e9d211 */ /* 0x000fe200000f0eff */
[----:B------:R-:W-:Y:S08]  /*1bac0*/  @!P5 BRA `(.L_x_4863) ;  /* 0x00000004001cd947 */ /* 0x000ff00003800000 */
[C---:B------:R-:W-:Y:S02]  /*1bad0*/  R2UR UR4, R6.reuse ;  /* 0x00000000060472ca */ /* 0x040fe400000e0000 */
[C---:B------:R-:W-:Y:S02]  /*1bae0*/  R2UR UR5, R7.reuse ;  /* 0x00000000070572ca */ /* 0x040fe400000e0000 */
[C---:B------:R-:W-:Y:S02]  /*1baf0*/  R2UR UR14, R6.reuse ;  /* 0x00000000060e72ca */ /* 0x040fe400000e0000 */
[C---:B------:R-:W-:Y:S02]  /*1bb00*/  R2UR UR15, R7.reuse ;  /* 0x00000000070f72ca */ /* 0x040fe400000e0000 */
[C---:B------:R-:W-:Y:S02]  /*1bb10*/  R2UR UR12, R6.reuse ;  /* 0x00000000060c72ca */ /* 0x040fe400000e0000 */
[C---:B------:R-:W-:Y:S02]  /*1bb20*/  R2UR UR13, R7.reuse ;  /* 0x00000000070d72ca */ /* 0x040fe400000e0000 */
[----:B------:R-:W-:Y:S02]  /*1bb30*/  R2UR UR10, R6 ;  /* 0x00000000060a72ca */ /* 0x000fe400000e0000 */
[----:B------:R-:W-:Y:S01]  /*1bb40*/  R2UR UR11, R7 ;  /* 0x00000000070b72ca */ /* 0x000fe200000e0000 */
[----:B------:R-:W2:Y:S11]  /*1bb50*/  LD.E R15, desc[UR4][R164.64+0x170] ;  /* 0x00017004a40f7980 */ /* 0x000eb6000c101900 */
[----:B------:R-:W-:Y:S01]  /*1bb60*/  @!UPT UIADD3 URZ, UPT, UPT, URZ, URZ, URZ ;  /* 0x000000fffffff290 */ /* 0x000fe2000fffe0ff */
[----:B------:R-:W3:Y:S01]  /*1bb70*/  LD.E.64 R18, desc[UR10][R164.64+0x28] ;  /* 0x0000280aa4127980 */ /* 0x000ee2000c101b00 */
[-C--:B--2---:R-:W-:Y:S02]  /*1bb80*/  IABS R12, R15.reuse ;  /* 0x0000000f000c7213 */ /* 0x084fe40000000000 */
[-C--:B------:R-:W-:Y:S02]  /*1bb90*/  IABS R10, R15.reuse ;  /* 0x0000000f000a7213 */ /* 0x080fe40000000000 */
[----:B------:R-:W1:Y:S03]  /*1bba0*/  I2F.RP R11, R12 ;  /* 0x0000000c000b7306 */ /* 0x000e660000209400 */
[----:B------:R-:W-:Y:S07]  /*1bbb0*/  IMAD.MOV R10, RZ, RZ, -R10 ;  /* 0x000000ffff0a7224 */ /* 0x000fee00078e0a0a */
[----:B-1----:R-:W1:Y:S02]  /*1bbc0*/  MUFU.RCP R8, R11 ;  /* 0x0000000b00087308 */ /* 0x002e640000001000 */
[----:B-1----:R-:W-:Y:S01]  /*1bbd0*/  VIADD R16, R8, 0xffffffe ;  /* 0x0ffffffe08107836 */ /* 0x002fe20000000000 */
[----:B------:R-:W-:Y:S01]  /*1bbe0*/  IABS R11, R246 ;  /* 0x000000f6000b7213 */ /* 0x000fe20000000000 */
        /* <DEDUP_REMOVED lines=28> */
[----:B------:R-:W-:Y:S02]  /*1bdb0*/  @!P6 IMAD.MOV R13, RZ, RZ, -R13 ;  /* 0x000000ffff0de224 */ /* 0x000fe400078e0a0d */
[----:B------:R-:W-:Y:S03]  /*1bdc0*/  @!P2 IMAD.MOV R14, RZ, RZ, -R14 ;  /* 0x000000ffff0ea224 */ /* 0x000fe600078e0a0e */
        /* <DEDUP_REMOVED lines=13> */
[----:B------:R-:W-:Y:S04]  /*1bea0*/  IMAD R10, R16, R11, R10 ;  /* 0x0000000b100a7224 */ /* 0x000fe800078e020a */
[----:B------:R-:W-:Y:S02]  /*1beb0*/  IMAD.IADD R13, R13, 0x1, R10 ;  /* 0x000000010d0d7824 */ /* 0x000fe400078e020a */
        /* <DEDUP_REMOVED lines=8> */
.L_x_4863:
[----:B------:R-:W-:Y:S05]  /*1bf40*/  BSYNC.RECONVERGENT B0 ;  /* 0x0000000000007941 */ /* 0x000fea0003800200 */
.L_x_4862:
[----:B------:R-:W1:Y:S01]  /*1bf50*/  S2UR UR9, SR_CgaCtaId ;  /* 0x00000000000979c3 */ /* 0x000e620000008800 */
[----:B------:R-:W-:Y:S01]  /*1bf60*/  ISETP.GE.AND P1, PT, R222, R239, PT ;  /* 0x000000efde00720c */ /* 0x000fe20003f26270 */
[----:B------:R-:W-:Y:S01]  /*1bf70*/  UMOV UR10, 0x400 ;  /* 0x00000400000a7882 */ /* 0x000fe20000000000 */
[--C-:B------:R-:W-:Y:S01]  /*1bf80*/  LOP3.LUT R5, R5, 0x38, R208.reuse, 0xf8, !PT ;  /* 0x0000003805057812 */ /* 0x100fe200078ef8d0 */
[----:B------:R-:W2:Y:S01]  /*1bf90*/  LDCU.64 UR4, c[0x0][0x358] ;  /* 0x00006b00ff0477ac */ /* 0x000ea20008000a00 */
[----:B------:R-:W-:Y:S01]  /*1bfa0*/  LOP3.LUT R251, R241, 0x1e00, RZ, 0xc0, !PT ;  /* 0x00001e00f1fb7812 */ /* 0x000fe200078ec0ff */
[----:B------:R-:W-:Y:S01]  /*1bfb0*/  BSSY.RECONVERGENT B1, `(.L_x_4864) ;  /* 0x0000344000017945 */ /* 0x000fe20003800200 */
[----:B------:R-:W-:Y:S02]  /*1bfc0*/  LOP3.LUT R4, R5, R222, RZ, 0x3c, !PT ;  /* 0x000000de05047212 */ /* 0x000fe400078e3cff */
[----:B------:R-:W-:Y:S02]  /*1bfd0*/  SHF.L.U32 R5, R228, 0x5, RZ ;  /* 0x00000005e4057819 */ /* 0x000fe400000006ff */
[----:B------:R-:W-:Y:S02]  /*1bfe0*/  LOP3.LUT R251, R4, R251, RZ, 0xfc, !PT ;  /* 0x000000fb04fb7212 */ /* 0x000fe400078efcff */
[----:B------:R-:W-:Y:S02]  /*1bff0*/  IADD3 R8, P0, PT, R5, R232, RZ ;  /* 0x000000e805087210 */ /* 0x000fe40007f1e0ff */
[C---:B------:R-:W-:Y:S02]  /*1c000*/  @!P1 R2UR UR32, R6.reuse ;  /* 0x00000000062092ca */ /* 0x040fe400000e0000 */
[C---:B------:R-:W-:Y:S02]  /*1c010*/  @!P1 R2UR UR33, R7.reuse ;  /* 0x00000000072192ca */ /* 0x040fe400000e0000 */
[----:B------:R-:W-:Y:S02]  /*1c020*/  @!P1 R2UR UR30, R6 ;  /* 0x00000000061e92ca */ /* 0x000fe400000e0000 */
[C---:B------:R-:W-:Y:S02]  /*1c030*/  @!P1 R2UR UR31, R7.reuse ;  /* 0x00000000071f92ca */ /* 0x040fe400000e0000 */
[----:B------:R-:W-:Y:S01]  /*1c040*/  SHF.L.U64.HI R4, R228, 0x5, R229 ;  /* 0x00000005e4047819 */ /* 0x000fe200000102e5 */
[----:B-1----:R-:W-:Y:S01]  /*1c050*/  ULEA UR8, UR9, UR10, 0x18 ;  /* 0x0000000a09087291 */ /* 0x002fe2000f8ec0ff */
[----:B------:R-:W-:Y:S02]  /*1c060*/  @!P1 R2UR UR28, R6 ;  /* 0x00000000061c92ca */ /* 0x000fe400000e0000 */
[----:B------:R-:W-:Y:S02]  /*1c070*/  IADD3.X R9, PT, PT, R4, R233, RZ, P0, !PT ;  /* 0x000000e904097210 */ /* 0x000fe400007fe4ff */
[----:B------:R-:W-:Y:S02]  /*1c080*/  @!P1 R2UR UR29, R7 ;  /* 0x00000000071d92ca */ /* 0x000fe400000e0000 */
[----:B------:R-:W-:Y:S02]  /*1c090*/  LEA R251, R251, UR8, 0x1 ;  /* 0x00000008fbfb7c11 */ /* 0x000fe4000f8e08ff */
[-C--:B------:R-:W-:Y:S02]  /*1c0a0*/  IADD3 R14, P0, PT, R8, R5.reuse, RZ ;  /* 0x00000005080e7210 */ /* 0x080fe40007f1e0ff */
[C---:B------:R-:W-:Y:S01]  /*1c0b0*/  @!P1 R2UR UR26, R6.reuse ;  /* 0x00000000061a92ca */ /* 0x040fe200000e0000 */
[----:B------:R-:W-:Y:S01]  /*1c0c0*/  @!PT LDS RZ, [RZ] ;  /* 0x00000000fffff984 */ /* 0x000fe20000000800 */
[----:B------:R-:W-:Y:S01]  /*1c0d0*/  @!PT LDS RZ, [RZ] ;  /* 0x00000000fffff984 */ /* 0x000fe20000000800 */
[----:B------:R-:W-:Y:S01]  /*1c0e0*/  @!PT LDS RZ, [RZ] ;  /* 0x00000000fffff984 */ /* 0x000fe20000000800 */
[----:B------:R-:W-:Y:S01]  /*1c0f0*/  @!P1 LDGSTS.E.BYPASS.LTC128B.128 [R251+0xa000], desc[UR32][R232.64] ;  /* 0x0a000000e8fb9fae */ /* 0x000fe2000b981a20 */
[-C--:B------:R-:W-:Y:S02]  /*1c100*/  IADD3.X R15, PT, PT, R9, R4.reuse, RZ, P0, !PT ;  /* 0x00000004090f7210 */ /* 0x080fe400007fe4ff */
        /* <DEDUP_REMOVED lines=18> */
[----:B------:R-:W-:Y:S02]  /*1c230*/  @!P1 R2UR UR10, R6 ;  /* 0x00000000060a92ca */ /* 0x000fe400000e0000 */
[-C--:B------:R-:W-:Y:S02]  /*1c240*/  IADD3 R6, P0, PT, R14, R5.reuse, RZ ;  /* 0x000000050e067210 */ /* 0x080fe40007f1e0ff */
        /* <DEDUP_REMOVED lines=13> */
[C---:B------:R-:W-:Y:S02]  /*1c320*/  @!P1 R2UR UR39, R7.reuse ;  /* 0x00000000072792ca */ /* 0x040fe400000e0000 */
[C---:B------:R-:W-:Y:S02]  /*1c330*/  @!P1 R2UR UR37, R7.reuse ;  /* 0x00000000072592ca */ /* 0x040fe400000e0000 */
[C---:B------:R-:W-:Y:S02]  /*1c340*/  @!P1 R2UR UR35, R7.reuse ;  /* 0x00000000072392ca */ /* 0x040fe400000e0000 */
[----:B------:R-:W-:Y:S02]  /*1c350*/  @!P1 R2UR UR11, R7 ;  /* 0x00000000070b92ca */ /* 0x000fe400000e0000 */
[-C--:B------:R-:W-:Y:S02]  /*1c360*/  IADD3.X R7, PT, PT, R15, R4.reuse, RZ, P0, !PT ;  /* 0x000000040f077210 */ /* 0x080fe400007fe4ff */
[-C--:B------:R-:W-:Y:S02]  /*1c370*/  IADD3 R12, P0, PT, R6, R5.reuse, RZ ;  /* 0x00000005060c7210 */ /* 0x080fe40007f1e0ff */
[----:B------:R-:W-:Y:S01]  /*1c380*/  SHF.R.U32.HI R220, RZ, 0x1, R208 ;  /* 0x00000001ffdc7819 */ /* 0x000fe200000116d0 */
[----:B------:R-:W-:Y:S01]  /*1c390*/  @!PT LDS RZ, [RZ] ;  /* 0x00000000fffff984 */ /* 0x000fe20000000800 */
[----:B------:R-:W-:Y:S01]  /*1c3a0*/  @!PT LDS RZ, [RZ] ;  /* 0x00000000fffff984 */ /* 0x000fe20000000800 */
[----:B------:R-:W-:Y:S01]  /*1c3b0*/  @!PT LDS RZ, [RZ] ;  /* 0x00000000fffff984 */ /* 0x000fe20000000800 */
[----:B------:R4:W-:Y:S01]  /*1c3c0*/  @!P1 LDGSTS.E.BYPASS.LTC128B.128 [R251+0xb800], desc[UR26][R6.64] ;  /* 0x0b80000006fb9fae */ /* 0x0009e2000b981a1a */
[-C--:B------:R-:W-:Y:S02]  /*1c3d0*/  IADD3.X R13, PT, PT, R7, R4.reuse, RZ, P0, !PT ;  /* 0x00000004070d7210 */ /* 0x080fe400007fe4ff */
[-C--:B------:R-:W-:Y:S02]  /*1c3e0*/  IADD3 R10, P0, PT, R12, R5.reuse, RZ ;  /* 0x000000050c0a7210 */ /* 0x080fe40007f1e0ff */
[----:B------:R-:W-:Y:S02]  /*1c3f0*/  SHF.L.U32 R221, R208, 0x5, RZ ;  /* 0x00000005d0dd7819 */ /* 0x000fe400000006ff */
[-C--:B------:R-:W-:Y:S01]  /*1c400*/  IADD3.X R11, PT, PT, R13, R4.reuse, RZ, P0, !PT ;  /* 0x000000040d0b7210 */ /* 0x080fe200007fe4ff */
[----:B------:R-:W-:Y:S01]  /*1c410*/  @P1 STS.128 [R251+0xb800], RZ ;  /* 0x00b800fffb001388 */ /* 0x000fe20000000c00 */
[-C--:B------:R-:W-:Y:S02]  /*1c420*/  IADD3 R16, P0, PT, R10, R5.reuse, RZ ;  /* 0x000000050a107210 */ /* 0x080fe40007f1e0ff */
[----:B------:R-:W-:Y:S02]  /*1c430*/  LOP3.LUT R223, R220, 0x8, RZ, 0xc0, !PT ;  /* 0x00000008dcdf7812 */ /* 0x000fe400078ec0ff */
[-C--:B------:R-:W-:Y:S02]  /*1c440*/  IADD3.X R17, PT, PT, R11, R4.reuse, RZ, P0, !PT ;  /* 0x000000040b117210 */ /* 0x080fe400007fe4ff */
[-C--:B-1----:R-:W-:Y:S01]  /*1c450*/  IADD3 R8, P0, PT, R16, R5.reuse, RZ ;  /* 0x0000000510087210 */ /* 0x082fe20007f1e0ff */
[----:B------:R-:W-:Y:S01]  /*1c460*/  @!PT LDS RZ, [RZ] ;  /* 0x00000000fffff984 */ /* 0x000fe20000000800 */
[----:B------:R-:W-:Y:S01]  /*1c470*/  @!PT LDS RZ, [RZ] ;  /* 0x00000000fffff984 */ /* 0x000fe20000000800 */
[----:B------:R-:W-:Y:S01]  /*1c480*/  @!PT LDS RZ, [RZ] ;  /* 0x00000000fffff984 */ /* 0x000fe20000000800 */
[----:B------:R1:W-:Y:S01]  /*1c490*/  @!P1 LDGSTS.E.BYPASS.LTC128B.128 [R251+0xc000], desc[UR24][R12.64] ;  /* 0x0c0000000cfb9fae */ /* 0x0003e2000b981a18 */
[----:B------:R-:W-:Y:S02]  /*1c4a0*/  LOP3.LUT R3, R2, 0x1c0, RZ, 0xc0, !PT ;  /* 0x000001c002037812 */ /* 0x000fe400078ec0ff */
[-C--:B------:R-:W-:Y:S02]  /*1c4b0*/  IADD3.X R9, PT, PT, R17, R4.reuse, RZ, P0, !PT ;  /* 0x0000000411097210 */ /* 0x080fe400007fe4ff */
[-C--:B---3--:R-:W-:Y:S02]  /*1c4c0*/  IADD3 R14, P0, PT, R8, R5.reuse, RZ ;  /* 0x00000005080e7210 */ /* 0x088fe40007f1e0ff */
[----:B------:R-:W-:Y:S01]  /*1c4d0*/  LOP3.LUT R221, R221, 0x7c00, RZ, 0xc0, !PT ;  /* 0x00007c00dddd7812 */ /* 0x000fe200078ec0ff */
[----:B------:R-:W-:Y:S01]  /*1c4e0*/  @P1 STS.128 [R251+0xc000], RZ ;  /* 0x00c000fffb001388 */ /* 0x000fe20000000c00 */
[-C--:B------:R-:W-:Y:S02]  /*1c4f0*/  IADD3.X R15, PT, PT, R9, R4.reuse, RZ, P0, !PT ;  /* 0x00000004090f7210 */ /* 0x080fe400007fe4ff */
[-C--:B----4-:R-:W-:Y:S02]  /*1c500*/  IADD3 R6, P0, PT, R14, R5.reuse, RZ ;  /* 0x000000050e067210 */ /* 0x090fe40007f1e0ff */
[----:B------:R-:W-:Y:S02]  /*1c510*/  LOP3.LUT R223, R223, 0x1c0, R2, 0xf8, !PT ;  /* 0x000001c0dfdf7812 */ /* 0x000fe400078ef802 */
[----:B------:R-:W-:Y:S01]  /*1c520*/  IADD3.X R7, PT, PT, R15, R4, RZ, P0, !PT ;  /* 0x000000040f077210 */ /* 0x000fe200007fe4ff */
[----:B------:R-:W-:Y:S01]  /*1c530*/  @!PT LDS RZ, [RZ] ;  /* 0x00000000fffff984 */ /* 0x000fe20000000800 */
[----:B------:R-:W-:Y:S01]  /*1c540*/  @!PT LDS RZ, [RZ] ;  /* 0x00000000fffff984 */ /* 0x000fe20000000800 */
[----:B------:R-:W-:Y:S01]  /*1c550*/  @!PT LDS RZ, [RZ] ;  /* 0x00000000fffff984 */ /* 0x000fe20000000800 */
[----:B------:R3:W-:Y:S01]  /*1c560*/  @!P1 LDGSTS.E.BYPASS.LTC128B.128 [R251+0xc800], desc[UR22][R10.64] ;  /* 0x0c8000000afb9fae */ /* 0x0007e2000b981a16 */
[----:B------:R-:W-:Y:S02]  /*1c570*/  LOP3.LUT R3, R3, 0x8, R208, 0xf8, !PT ;  /* 0x0000000803037812 */ /* 0x000fe400078ef8d0 */
[----:B------:R-:W-:Y:S02]  /*1c580*/  LOP3.LUT R108, R2, 0x400, RZ, 0xc0, !PT ;  /* 0x00000400026c7812 */ /* 0x000fe400078ec0ff */
[----:B------:R-:W-:Y:S02]  /*1c590*/  LOP3.LUT R2, R221, 0x200, R2, 0xf8, !PT ;  /* 0x00000200dd027812 */ /* 0x000fe400078ef802 */
[-C--:B------:R-:W-:Y:S01]  /*1c5a0*/  LOP3.LUT R223, R223, R222.reuse, RZ, 0x3c, !PT ;  /* 0x000000dedfdf7212 */ /* 0x080fe200078e3cff */
[----:B------:R-:W-:Y:S01]  /*1c5b0*/  @P1 STS.128 [R251+0xc800], RZ ;  /* 0x00c800fffb001388 */ /* 0x000fe20000000c00 */
[----:B------:R-:W-:Y:S02]  /*1c5c0*/  LOP3.LUT R3, R3, R222, RZ, 0x3c, !PT ;  /* 0x000000de03037212 */ /* 0x000fe400078e3cff */
[----:B-1----:R-:W-:Y:S02]  /*1c5d0*/  IADD3 R12, P0, PT, R6, R5, RZ ;  /* 0x00000005060c7210 */ /* 0x002fe40007f1e0ff */
[----:B------:R-:W-:Y:S02]  /*1c5e0*/  LOP3.LUT R2, R2, R223, RZ, 0xfc, !PT ;  /* 0x000000df02027212 */ /* 0x000fe400078efcff */
[----:B------:R-:W-:Y:S01]  /*1c5f0*/  IADD3.X R13, PT, PT, R7, R4, RZ, P0, !PT ;  /* 0x00000004070d7210 */ /* 0x000fe200007fe4ff */
[----:B------:R-:W-:Y:S01]  /*1c600*/  @!PT LDS RZ, [RZ] ;  /* 0x00000000fffff984 */ /* 0x000fe20000000800 */
[----:B------:R-:W-:Y:S01]  /*1c610*/  @!PT LDS RZ, [RZ] ;  /* 0x00000000fffff984 */ /* 0x000fe20000000800 */
[----:B------:R-:W-:Y:S01]  /*1c620*/  @!PT LDS RZ, [RZ] ;  /* 0x00000000fffff984 */ /* 0x000fe20000000800 */
[----:B------:R-:W-:Y:S01]  /*1c630*/  @!P1 LDGSTS.E.BYPASS.LTC128B.128 [R251+0xd000], desc[UR20][R16.64] ;  /* 0x0d00000010fb9fae */ /* 0x000fe2000b981a14 */
[----:B------:R-:W-:Y:S02]  /*1c640*/  LEA R108, R3, R108, 0x1 ;  /* 0x0000006c036c7211 */ /* 0x000fe400078e08ff */
[----:B------:R-:W-:Y:S02]  /*1c650*/  LEA R3, R2, UR8, 0x1 ;  /* 0x0000000802037c11 */ /* 0x000fe4000f8e08ff */
[----:B------:R-:W-:Y:S02]  /*1c660*/  MOV R2, 0x20 ;  /* 0x0000002000027802 */ /* 0x000fe40000000f00 */
[----:B------:R-:W-:Y:S01]  /*1c670*/  IADD3 R209, PT, PT, R108, UR8, RZ ;  /* 0x000000086cd17c10 */ /* 0x000fe2000fffe0ff */
[----:B------:R-:W-:Y:S01]  /*1c680*/  @P1 STS.128 [R251+0xd000], RZ ;  /* 0x00d000fffb001388 */ /* 0x000fe20000000c00 */
[----:B------:R-:W-:Y:S02]  /*1c690*/  LOP3.LUT P2, RZ, R208, 0x4, RZ, 0xc0, !PT ;  /* 0x00000004d0ff7812 */ /* 0x000fe4000784c0ff */
[-C--:B---3--:R-:W-:Y:S04]  /*1c6a0*/  IADD3 R10, P0, PT, R12, R5.reuse, RZ ;  /* 0x000000050c0a7210 */ /* 0x088fe80007f1e0ff */
[-C--:B------:R-:W-:Y:S01]  /*1c6b0*/  IADD3.X R11, PT, PT, R13, R4.reuse, RZ, P0, !PT ;  /* 0x000000040d0b7210 */ /* 0x080fe200007fe4ff */
        /* <DEDUP_REMOVED lines=10> */
[-C--:B-1----:R-:W-:Y:S04]  /*1c760*/  IADD3 R8, P0, PT, R10, R5.reuse, RZ ;  /* 0x000000050a087210 */ /* 0x082fe80007f1e0ff */
        /* <DEDUP_REMOVED lines=16> */
[----:B------:R-:W-:Y:S08]  /*1c870*/  @!P1 LDGSTS.E.BYPASS.LTC128B.128 [R251+0xf800], desc[UR40][R10.64] ;  /* 0x0f8000000afb9fae */ /* 0x000ff0000b981a28 */
[----:B------:R-:W-:Y:S01]  /*1c880*/  @P1 STS.128 [R251+0xf800], RZ ;  /* 0x00f800fffb001388 */ /* 0x000fe20000000c00 */
[-C--:B---3--:R-:W-:Y:S04]  /*1c890*/  IADD3 R12, P0, PT, R6, R5.reuse, RZ ;  /* 0x00000005060c7210 */ /* 0x088fe80007f1e0ff */
[-C--:B------:R-:W-:Y:S03]  /*1c8a0*/  IADD3.X R13, PT, PT, R7, R4.reuse, RZ, P0, !PT ;  /* 0x00000004070d7210 */ /* 0x080fe600007fe4ff */
[----:B------:R-:W-:Y:S01]  /*1c8b0*/  @!PT LDS RZ, [RZ] ;  /* 0x00000000fffff984 */ /* 0x000fe20000000800 */
[----:B------:R-:W-:Y:S01]  /*1c8c0*/  @!PT LDS RZ, [RZ] ;  /* 0x00000000fffff984 */ /* 0x000fe20000000800 */
[----:B------:R-:W-:Y:S01]  /*1c8d0*/  @!PT LDS RZ, [RZ] ;  /* 0x00000000fffff984 */ /* 0x000fe20000000800 */
[----:B------:R1:W-:Y:S01]  /*1c8e0*/  @!P1 LDGSTS.E.BYPASS.LTC128B.128 [R251+0x10000], desc[UR38][R8.64] ;  /* 0x1000000008fb9fae */ /* 0x0003e2000b981a26 */
[----:B------:R-:W-:Y:S04]  /*1c8f0*/  @!P1 IADD3 R14, P0, PT, R12, R5, RZ ;  /* 0x000000050c0e9210 */ /* 0x000fe80007f1e0ff */
[----:B------:R-:W-:Y:S02]  /*1c900*/  @!P1 IADD3.X R15, PT, PT, R13, R4, RZ, P0, !PT ;  /* 0x000000040d0f9210 */ /* 0x000fe400007fe4ff */
[----:B------:R-:W-:Y:S01]  /*1c910*/  LOP3.LUT P0, RZ, R208, 0x2, RZ, 0xc0, !PT ;  /* 0x00000002d0ff7812 */ /* 0x000fe2000780c0ff */
[----:B------:R-:W-:Y:S03]  /*1c920*/  @P1 STS.128 [R251+0x10000], RZ ;  /* 0x010000fffb001388 */ /* 0x000fe60000000c00 */
[----:B------:R-:W-:Y:S02]  /*1c930*/  SEL R2, R2, 0xffffffe0, !P0 ;  /* 0xffffffe002027807 */ /* 0x000fe40004000000 */
[----:B------:R-:W-:Y:S02]  /*1c940*/  ISETP.NE.AND P0, PT, R248, RZ, PT ;  /* 0x000000fff800720c */ /* 0x000fe40003f05270 */
[-C--:B------:R-:W-:Y:S01]  /*1c950*/  IADD3 R172, PT, PT, R3, R2.reuse, RZ ;  /* 0x0000000203ac7210 */ /* 0x080fe20007ffe0ff */
[----:B------:R-:W-:Y:S01]  /*1c960*/  @!PT LDS RZ, [RZ] ;  /* 0x00000000fffff984 */ /* 0x000fe20000000800 */
[----:B------:R-:W-:Y:S01]  /*1c970*/  @!PT LDS RZ, [RZ] ;  /* 0x00000000fffff984 */ /* 0x000fe20000000800 */
[----:B------:R-:W-:Y:S01]  /*1c980*/  @!PT LDS RZ, [RZ] ;  /* 0x00000000fffff984 */ /* 0x000fe20000000800 */
[----:B------:R3:W-:Y:S01]  /*1c990*/  @!P1 LDGSTS.E.BYPASS.LTC128B.128 [R251+0x10800], desc[UR36][R6.64] ;  /* 0x1080000006fb9fae */ /* 0x0007e2000b981a24 */
[----:B------:R-:W-:Y:S07]  /*1c9a0*/  IADD3 R224, PT, PT, R209, R2, RZ ;  /* 0x00000002d1e07210 */ /* 0x000fee0007ffe0ff */
        /* <DEDUP_REMOVED lines=12> */
[----:B-1----:R-:W3:Y:S08]  /*1ca70*/  LDSM.16.M88.4 R8, [R108+UR8+0x2000] ;  /* 0x002000086c08783b */ /* 0x002ef00008000200 */
[----:B------:R-:W4:Y:S08]  /*1ca80*/  LDSM.16.M88.4 R16, [R108+UR8+0x2800] ;  /* 0x002800086c10783b */ /* 0x000f300008000200 */
[----:B------:R-:W1:Y:S08]  /*1ca90*/  LDSM.16.M88.4 R24, [R108+UR8+0x3000] ;  /* 0x003000086c18783b */ /* 0x000e700008000200 */
[----:B------:R-:W5:Y:S08]  /*1caa0*/  LDSM.16.M88.4 R32, [R108+UR8+0x3800] ;  /* 0x003800086c20783b */ /* 0x000f700008000200 */
        /* <DEDUP_REMOVED lines=12> */
[----:B------:R-:W1:Y:S01]  /*1cb70*/  LDSM.16.M88.4 R88, [R108+UR8+0x7000] ;  /* 0x007000086c58783b */ /* 0x000e620008000200 */
[C---:B-----5:R-:W-:Y:S07]  /*1cb80*/  HMMA.16816.F32 R28, R128.reuse, R32, RZ ;  /* 0x00000020801c723c */ /* 0x060fee00000018ff */
[----:B------:R-:W5:Y:S01]  /*1cb90*/  LDSM.16.M88.4 R96, [R108+UR8+0x7800] ;  /* 0x007800086c60783b */ /* 0x000f620008000200 */
[C---:B------:R-:W-:Y:S07]  /*1cba0*/  HMMA.16816.F32 R32, R128.reuse, R34, RZ ;  /* 0x000000228020723c */ /* 0x040fee00000018ff */
[----:B------:R-:W5:Y:S01]  /*1cbb0*/  LDSM.16.M88.4 R104, [R108+UR8+0x8000] ;  /* 0x008000086c68783b */ /* 0x000f620008000200 */
[C---:B--2---:R-:W-:Y:S07]  /*1cbc0*/  HMMA.16816.F32 R36, R128.reuse, R40, RZ ;  /* 0x000000288024723c */ /* 0x044fee00000018ff */
[----:B------:R-:W2:Y:S01]  /*1cbd0*/  LDSM.16.M88.4 R112, [R108+UR8+0x8800] ;  /* 0x008800086c70783b */ /* 0x000ea20008000200 */
[C---:B------:R-:W-:Y:S07]  /*1cbe0*/  HMMA.16816.F32 R40, R128.reuse, R42, RZ ;  /* 0x0000002a8028723c */ /* 0x040fee00000018ff */
[----:B------:R-:W2:Y:S01]  /*1cbf0*/  LDSM.16.M88.4 R120, [R108+UR8+0x9000] ;  /* 0x009000086c78783b */ /* 0x000ea20008000200 */
[C---:B---3--:R-:W-:Y:S07]  /*1cc00*/  HMMA.16816.F32 R44, R128.reuse, R48, RZ ;  /* 0x00000030802c723c */ /* 0x048fee00000018ff */
[----:B------:R2:W3:Y:S01]  /*1cc10*/  LDSM.16.M88.4 R168, [R108+UR8+0x9800] ;  /* 0x009800086ca8783b */ /* 0x0004e20008000200 */
        /* <DEDUP_REMOVED lines=14> */
[C---:B-1----:R-:W-:Y:S07]  /*1cd00*/  HMMA.16816.F32 R76, R128.reuse, R80, RZ ;  /* 0x00000050804c723c */ /* 0x042fee00000018ff */
[----:B------:R-:W1:Y:S01]  /*1cd10*/  LDSM.16.M88.4 R200, [R224+0x5000] ;  /* 0x00500000e0c8783b */ /* 0x000e620000000200 */
[C---:B------:R-:W-:Y:S07]  /*1cd20*/  HMMA.16816.F32 R80, R128.reuse, R82, RZ ;  /* 0x000000528050723c */ /* 0x040fee00000018ff */
[----:B------:R-:W0:Y:S08]  /*1cd30*/  LDGDEPBAR ;  /* 0x00000000000079af */ /* 0x000e300000000000 */
[----:B------:R-:W1:Y:S01]  /*1cd40*/  LDSM.16.M88.4 R204, [R224+0x5800] ;  /* 0x00580000e0cc783b */ /* 0x000e620000000200 */
[C---:B------:R-:W-:Y:S07]  /*1cd50*/  HMMA.16816.F32 R84, R128.reuse, R88, RZ ;  /* 0x000000588054723c */ /* 0x040fee00000018ff */
[----:B------:R-:W4:Y:S01]  /*1cd60*/  LD.E R252, desc[UR4][R164.64+0x18c] ;  /* 0x00018c04a4fc7980 */ /* 0x000f22000c101900 */
[C---:B------:R-:W-:Y:S08]  /*1cd70*/  HMMA.16816.F32 R88, R128.reuse, R90, RZ ;  /* 0x0000005a8058723c */ /* 0x040ff000000018ff */
[C---:B-----5:R-:W-:Y:S08]  /*1cd80*/  HMMA.16816.F32 R92, R128.reuse, R96, RZ ;  /* 0x00000060805c723c */ /* 0x060ff000000018ff */
        /* <DEDUP_REMOVED lines=10> */
[C---:B------:R-:W-:Y:S08]  /*1ce30*/  HMMA.16816.F32 R4, R172.reuse, R176, R4 ;  /* 0x000000b0ac04723c */ /* 0x040ff00000001804 */
[C---:B------:R-:W-:Y:S01]  /*1ce40*/  HMMA.16816.F32 R8, R172.reuse, R178, R8 ;  /* 0x000000b2ac08723c */ /* 0x040fe20000001808 */
[----:B------:R-:W3:Y:S07]  /*1ce50*/  LDSM.16.M88.4 R176, [R224+0x6800] ;  /* 0x00680000e0b0783b */ /* 0x000eee0000000200 */
[C---:B------:R-:W-:Y:S08]  /*1ce60*/  HMMA.16816.F32 R12, R172.reuse, R180, R12 ;  /* 0x000000b4ac0c723c */ /* 0x040ff0000000180c */
[C---:B------:R-:W-:Y:S01]  /*1ce70*/  HMMA.16816.F32 R16, R172.reuse, R182, R16 ;  /* 0x000000b6ac10723c */ /* 0x040fe20000001810 */
[----:B------:R-:W5:Y:S07]  /*1ce80*/  LDSM.16.M88.4 R180, [R224+0x7000] ;  /* 0x00700000e0b4783b */ /* 0x000f6e0000000200 */
        /* <DEDUP_REMOVED lines=10> */
[C---:B------:R-:W-:Y:S08]  /*1cf30*/  HMMA.16816.F32 R48, R172.reuse, R198, R48 ;  /* 0x000000c6ac30723c */ /* 0x040ff00000001830 */
[C---:B-1----:R-:W-:Y:S08]  /*1cf40*/  HMMA.16816.F32 R52, R172.reuse, R200, R52 ;  /* 0x000000c8ac34723c */ /* 0x042ff00000001834 */
[C---:B------:R-:W-:Y:S08]  /*1cf50*/  HMMA.16816.F32 R56, R172.reuse, R202, R56 ;  /* 0x000000caac38723c */ /* 0x040ff00000001838 */
[C---:B------:R-:W-:Y:S08]  /*1cf60*/  HMMA.16816.F32 R60, R172.reuse, R204, R60 ;  /* 0x000000ccac3c723c */ /* 0x040ff0000000183c */
[C---:B------:R-:W-:Y:S08]  /*1cf70*/  HMMA.16816.F32 R64, R172.reuse, R206, R64 ;  /* 0x000000ceac40723c */ /* 0x040ff00000001840 */
[C---:B--2---:R-:W-:Y:S01]  /*1cf80*/  HMMA.16816.F32 R68, R172.reuse, R168, R68 ;  /* 0x000000a8ac44723c */ /* 0x044fe20000001844 */
[----:B------:R-:W-:Y:S07]  /*1cf90*/  MOV R168, 0x40 ;  /* 0x0000004000a87802 */ /* 0x000fee0000000f00 */
[C---:B------:R-:W-:Y:S08]  /*1cfa0*/  HMMA.16816.F32 R72, R172.reuse, R170, R72 ;  /* 0x000000aaac48723c */ /* 0x040ff00000001848 */
[C---:B---3--:R-:W-:Y:S03]  /*1cfb0*/  HMMA.16816.F32 R76, R172.reuse, R176, R76 ;  /* 0x000000b0ac4c723c */ /* 0x048fe6000000184c */
[----:B------:R-:W-:Y:S02]  /*1cfc0*/  SEL R176, R168, 0xffffffc0, !P2 ;  /* 0xffffffc0a8b07807 */ /* 0x000fe40005000000 */
[----:B------:R-:W1:Y:S02]  /*1cfd0*/  LDSM.16.M88.4 R168, [R224+0x8000] ;  /* 0x00800000e0a8783b */ /* 0x000e640000000200 */
[-C--:B------:R-:W-:Y:S01]  /*1cfe0*/  IADD3 R225, PT, PT, R3, R176.reuse, RZ ;  /* 0x000000b003e17210 */ /* 0x080fe20007ffe0ff */
[C---:B------:R-:W-:Y:S03]  /*1cff0*/  HMMA.16816.F32 R80, R172.reuse, R178, R80 ;  /* 0x000000b2ac50723c */ /* 0x040fe60000001850 */
[----:B------:R-:W-:Y:S02]  /*1d000*/  IADD3 R3, PT, PT, R209, R176, RZ ;  /* 0x000000b0d1037210 */ /* 0x000fe40007ffe0ff */
[----:B------:R-:W2:Y:S03]  /*1d010*/  LDSM.16.M88.4 R176, [R224+0x9800] ;  /* 0x00980000e0b0783b */ /* 0x000ea60000000200 */
[C---:B-----5:R-:W-:Y:S05]  /*1d020*/  HMMA.16816.F32 R84, R172.reuse, R180, R84 ;  /* 0x000000b4ac54723c */ /* 0x060fea0000001854 */
[----:B------:R-:W-:Y:S03]  /*1d030*/  LDSM.16.M88.4 R196, [R225] ;  /* 0x00000000e1c4783b */ /* 0x000fe60000000200 */
[C---:B------:R-:W-:Y:S05]  /*1d040*/  HMMA.16816.F32 R88, R172.reuse, R182, R88 ;  /* 0x000000b6ac58723c */ /* 0x040fea0000001858 */
[----:B------:R-:W3:Y:S03]  /*1d050*/  LDSM.16.M88.4 R200, [R3+0x2000] ;  /* 0x0020000003c8783b */ /* 0x000ee60000000200 */
[C---:B----4-:R-:W-:Y:S05]  /*1d060*/  HMMA.16816.F32 R92, R172.reuse, R184, R92 ;  /* 0x000000b8ac5c723c */ /* 0x050fea000000185c */
[----:B------:R-:W4:Y:S03]  /*1d070*/  LDSM.16.M88.4 R204, [R3+0x2800] ;  /* 0x0028000003cc783b */ /* 0x000f260000000200 */
[C---:B------:R-:W-:Y:S05]  /*1d080*/  HMMA.16816.F32 R96, R172.reuse, R186, R96 ;  /* 0x000000baac60723c */ /* 0x040fea0000001860 */
[----:B------:R-:W5:Y:S03]  /*1d090*/  LDSM.16.M88.4 R208, [R3+0x3000] ;  /* 0x0030000003d0783b */ /* 0x000f660000000200 */
[C---:B-1----:R-:W-:Y:S05]  /*1d0a0*/  HMMA.16816.F32 R100, R172.reuse, R168, R100 ;  /* 0x000000a8ac64723c */ /* 0x042fea0000001864 */
[----:B------:R-:W1:Y:S03]  /*1d0b0*/  LDSM.16.M88.4 R212, [R3+0x3800] ;  /* 0x0038000003d4783b */ /* 0x000e660000000200 */
[C---:B------:R-:W-:Y:S05]  /*1d0c0*/  HMMA.16816.F32 R104, R172.reuse, R170, R104 ;  /* 0x000000aaac68723c */ /* 0x040fea0000001868 */
[----:B------:R-:W1:Y:S03]  /*1d0d0*/  LDSM.16.M88.4 R216, [R3+0x4000] ;  /* 0x0040000003d8783b */ /* 0x000e660000000200 */
[C---:B------:R-:W-:Y:S05]  /*1d0e0*/  HMMA.16816.F32 R108, R172.reuse, R188, R108 ;  /* 0x000000bcac6c723c */ /* 0x040fea000000186c */
[----:B------:R-:W1:Y:S03]  /*1d0f0*/  LDSM.16.M88.4 R180, [R3+0x4800] ;  /* 0x0048000003b4783b */ /* 0x000e660000000200 */
[C---:B------:R-:W-:Y:S05]  /*1d100*/  HMMA.16816.F32 R112, R172.reuse, R190, R112 ;  /* 0x000000beac70723c */ /* 0x040fea0000001870 */
[----:B------:R-:W1:Y:S03]  /*1d110*/  LDSM.16.M88.4 R168, [R3+0x5000] ;  /* 0x0050000003a8783b */ /* 0x000e660000000200 */
[C---:B------:R-:W-:Y:S05]  /*1d120*/  HMMA.16816.F32 R116, R172.reuse, R192, R116 ;  /* 0x000000c0ac74723c */ /* 0x040fea0000001874 */
[----:B------:R-:W-:Y:S03]  /*1d130*/  LDSM.16.M88.4 R184, [R3+0x6800] ;  /* 0x0068000003b8783b */ /* 0x000fe60000000200 */
[C---:B------:R-:W-:Y:S05]  /*1d140*/  HMMA.16816.F32 R120, R172.reuse, R194, R120 ;  /* 0x000000c2ac78723c */ /* 0x040fea0000001878 */
[----:B------:R-:W-:Y:S03]  /*1d150*/  LDSM.16.M88.4 R188, [R3+0x7000] ;  /* 0x0070000003bc783b */ /* 0x000fe60000000200 */
[C---:B--2---:R-:W-:Y:S05]  /*1d160*/  HMMA.16816.F32 R124, R172.reuse, R176, R124 ;  /* 0x000000b0ac7c723c */ /* 0x044fea000000187c */
[----:B------:R-:W-:Y:S03]  /*1d170*/  LDSM.16.M88.4 R192, [R3+0x7800] ;  /* 0x0078000003c0783b */ /* 0x000fe60000000200 */
[----:B------:R-:W-:Y:S05]  /*1d180*/  HMMA.16816.F32 R128, R172, R178, R128 ;  /* 0x000000b2ac80723c */ /* 0x000fea0000001880 */
[----:B------:R-:W2:Y:S03]  /*1d190*/  LDSM.16.M88.4 R172, [R3+0x5800] ;  /* 0x0058000003ac783b */ /* 0x000ea60000000200 */
[C---:B---3--:R-:W-:Y:S05]  /*1d1a0*/  HMMA.16816.F32 R4, R196.reuse, R200, R4 ;  /* 0x000000c8c404723c */ /* 0x048fea0000001804 */
[----:B------:R-:W3:Y:S03]  /*1d1b0*/  LDSM.16.M88.4 R176, [R3+0x6000] ;  /* 0x0060000003b0783b */ /* 0x000ee60000000200 */
[C---:B------:R-:W-:Y:S05]  /*1d1c0*/  HMMA.16816.F32 R8, R196.reuse, R202, R8 ;  /* 0x000000cac408723c */ /* 0x040fea0000001808 */
[----:B------:R-:W3:Y:S03]  /*1d1d0*/  LDSM.16.M88.4 R200, [R3+0x8000] ;  /* 0x0080000003c8783b */ /* 0x000ee60000000200 */
[C---:B----4-:R-:W-:Y:S08]  /*1d1e0*/  HMMA.16816.F32 R12, R196.reuse, R204, R12 ;  /* 0x000000ccc40c723c */ /* 0x050ff0000000180c */
[C---:B------:R-:W-:Y:S01]  /*1d1f0*/  HMMA.16816.F32 R16, R196.reuse, R206, R16 ;  /* 0x000000cec410723c */ /* 0x040fe20000001810 */
[----:B------:R-:W4:Y:S07]  /*1d200*/  LDSM.16.M88.4 R204, [R3+0x8800] ;  /* 0x0088000003cc783b */ /* 0x000f2e0000000200 */
[C---:B-----5:R-:W-:Y:S08]  /*1d210*/  HMMA.16816.F32 R20, R196.reuse, R208, R20 ;  /* 0x000000d0c414723c */ /* 0x060ff00000001814 */
[C---:B------:R-:W-:Y:S01]  /*1d220*/  HMMA.16816.F32 R24, R196.reuse, R210, R24 ;  /* 0x000000d2c418723c */ /* 0x040fe20000001818 */
[----:B------:R-:W5:Y:S07]  /*1d230*/  LDSM.16.M88.4 R208, [R3+0x9000] ;  /* 0x0090000003d0783b */ /* 0x000f6e0000000200 */
[C---:B-1----:R-:W-:Y:S03]  /*1d240*/  HMMA.16816.F32 R28, R196.reuse, R212, R28 ;  /* 0x000000d4c41c723c */ /* 0x042fe6000000181c */
[C---:B------:R-:W-:Y:S02]  /*1d250*/  IADD3 R212, PT, PT, R2.reuse, R225, RZ ;  /* 0x000000e102d47210 */ /* 0x040fe40007ffe0ff */
[----:B------:R-:W-:Y:S03]  /*1d260*/  IADD3 R2, PT, PT, R2, R3, RZ ;  /* 0x0000000302027210 */ /* 0x000fe60007ffe0ff */
        /* <DEDUP_REMOVED lines=8> */
[C---:B------:R-:W-:Y:S08]  /*1d2f0*/  HMMA.16816.F32 R52, R196.reuse, R168, R52 ;  /* 0x000000a8c434723c */ /* 0x040ff00000001834 */
        /* <DEDUP_REMOVED lines=19> */
[----:B------:R-:W-:Y:S08]  /*1d430*/  HMMA.16816.F32 R128, R196, R182, R128 ;  /* 0x000000b6c480723c */ /* 0x000ff00000001880 */
[C---:B------:R-:W-:Y:S08]  /*1d440*/  HMMA.16816.F32 R4, R212.reuse, R216, R4 ;  /* 0x000000d8d404723c */ /* 0x040ff00000001804 */
[C---:B------:R-:W-:Y:S08]  /*1d450*/  HMMA.16816.F32 R8, R212.reuse, R218, R8 ;  /* 0x000000dad408723c */ /* 0x040ff00000001808 */
[C---:B------:R-:W-:Y:S03]  /*1d460*/  HMMA.16816.F32 R12, R212.reuse, R168, R12 ;  /* 0x000000a8d40c723c */ /* 0x040fe6000000180c */
        /* <DEDUP_REMOVED lines=10> */
[----:B------:R-:W1:Y:S02]  /*1d510*/  MUFU.TANH R4, R176 ;  /* 0x000000b000047308 */ /* 0x000e640000002400 */
[-C--:B------:R-:W-:Y:S01]  /*1d520*/  FMUL.FTZ R12, R12, R252.reuse ;  /* 0x000000fc0c0c7220 */ /* 0x080fe20000410000 */
[-C--:B------:R-:W-:Y:S01]  /*1d530*/  FMUL.FTZ R13, R13, R252.reuse ;  /* 0x000000fc0d0d7220 */ /* 0x080fe20000410000 */
[-C--:B------:R-:W-:Y:S01]  /*1d540*/  FMUL.FTZ R14, R14, R252.reuse ;  /* 0x000000fc0e0e7220 */ /* 0x080fe20000410000 */
[-C--:B------:R-:W-:Y:S05]  /*1d550*/  FMUL.FTZ R15, R15, R252.reuse ;  /* 0x000000fc0f0f7220 */ /* 0x080fea0000410000 */
[----:B------:R-:W-:Y:S01]  /*1d560*/  MUFU.TANH R8, R173 ;  /* 0x000000ad00087308 */ /* 0x000fe20000002400 */
[-C--:B------:R-:W-:Y:S01]  /*1d570*/  FMUL.FTZ R168, R16, R252.reuse ;  /* 0x000000fc10a87220 */ /* 0x080fe20000410000 */
[-C--:B------:R-:W-:Y:S01]  /*1d580*/  FMUL.FTZ R17, R17, R252.reuse ;  /* 0x000000fc11117220 */ /* 0x080fe20000410000 */
[-C--:B------:R-:W-:Y:S01]  /*1d590*/  FMUL.FTZ R18, R18, R252.reuse ;  /* 0x000000fc12127220 */ /* 0x080fe20000410000 */
[-C--:B------:R-:W-:Y:S06]  /*1d5a0*/  FMUL.FTZ R19, R19, R252.reuse ;  /* 0x000000fc13137220 */ /* 0x080fec0000410000 */
[----:B------:R-:W-:Y:S01]  /*1d5b0*/  MUFU.TANH R16, R168 ;  /* 0x000000a800107308 */ /* 0x000fe20000002400 */
[----:B-1----:R1:W-:Y:S04]  /*1d5c0*/  STL [R1], R4 ;  /* 0x0000000401007387 */ /* 0x0023e80000100800 */
[----:B------:R-:W-:Y:S05]  /*1d5d0*/  STL [R1+0x4], R5 ;  /* 0x0000040501007387 */ /* 0x000fea0000100800 */
[----:B------:R-:W-:Y:S10]  /*1d5e0*/  MUFU.TANH R3, R172 ;  /* 0x000000ac00037308 */ /* 0x000ff40000002400 */
        /* <DEDUP_REMOVED lines=51> */
[----:B------:R2:W-:Y:S01]  /*1d920*/  MUFU.TANH R217, R34 ;  /* 0x0000002200d97308 */ /* 0x0005e20000002400 */
[-C--:B------:R-:W-:Y:S01]  /*1d930*/  FMUL.FTZ R38, R38, R252.reuse ;  /* 0x000000fc26267220 */ /* 0x080fe20000410000 */
[-C--:B------:R-:W-:Y:S01]  /*1d940*/  FMUL.FTZ R35, R36, R252.reuse ;  /* 0x000000fc24237220 */ /* 0x080fe20000410000 */
[-C--:B------:R-:W-:Y:S01]  /*1d950*/  FMUL.FTZ R33, R37, R252.reuse ;  /* 0x000000fc25217220 */ /* 0x080fe20000410000 */
[-C--:B------:R-:W-:Y:S06]  /*1d960*/  FMUL.FTZ R36, R39, R252.reuse ;  /* 0x000000fc27247220 */ /* 0x080fec0000410000 */
[----:B------:R-:W3:Y:S01]  /*1d970*/  MUFU.TANH R4, R38 ;  /* 0x0000002600047308 */ /* 0x000ee20000002400 */
[-C--:B------:R-:W-:Y:S01]  /*1d980*/  FMUL.FTZ R211, R41, R252.reuse ;  /* 0x000000fc29d37220 */ /* 0x080fe20000410000 */
[-C--:B------:R-:W-:Y:S01]  /*1d990*/  FMUL.FTZ R209, R43, R252.reuse ;  /* 0x000000fc2bd17220 */ /* 0x080fe20000410000 */
[-C--:B------:R-:W-:Y:S07]  /*1d9a0*/  FMUL.FTZ R42, R42, R252.reuse ;  /* 0x000000fc2a2a7220 */ /* 0x080fee0000410000 */
[----:B------:R-:W4:Y:S01]  /*1d9b0*/  MUFU.TANH R28, R28 ;  /* 0x0000001c001c7308 */ /* 0x000f220000002400 */
[C---:B-1----:R-:W-:Y:S03]  /*1d9c0*/  HMMA.16816.F32 R44, R212.reuse, R8, R44 ;  /* 0x00000008d42c723c */ /* 0x042fe6000000182c */
[-C--:B--2---:R-:W-:Y:S06]  /*1d9d0*/  FMUL.FTZ R34, R40, R252.reuse ;  /* 0x000000fc28227220 */ /* 0x084fec0000410000 */
[----:B------:R-:W1:Y:S01]  /*1d9e0*/  MUFU.TANH R29, R29 ;  /* 0x0000001d001d7308 */ /* 0x000e620000002400 */
[----:B---3--:R-:W-:Y:S01]  /*1d9f0*/  STL [R1+0x1c], R4 ;  /* 0x00001c0401007387 */ /* 0x008fe20000100800 */
[C---:B------:R-:W-:Y:S03]  /*1da00*/  HMMA.16816.F32 R48, R212.reuse, R10, R48 ;  /* 0x0000000ad430723c */ /* 0x040fe60000001830 */
[----:B------:R-:W2:Y:S05]  /*1da10*/  LDSM.16.M88.4 R4, [R2+0x5000] ;  /* 0x005000000204783b */ /* 0x000eaa0000000200 */
[----:B------:R-:W3:Y:S01]  /*1da20*/  MUFU.TANH R30, R30 ;  /* 0x0000001e001e7308 */ /* 0x000ee20000002400 */
[-C--:B------:R-:W-:Y:S02]  /*1da30*/  FMUL.FTZ R44, R44, R252.reuse ;  /* 0x000000fc2c2c7220 */ /* 0x080fe40000410000 */
[----:B------:R-:W5:Y:S01]  /*1da40*/  LDSM.16.M88.4 R8, [R2+0x5800] ;  /* 0x005800000208783b */ /* 0x000f620000000200 */
[-C--:B------:R-:W-:Y:S01]  /*1da50*/  FMUL.FTZ R41, R45, R252.reuse ;  /* 0x000000fc2d297220 */ /* 0x080fe20000410000 */
[-C--:B------:R-:W-:Y:S05]  /*1da60*/  FMUL.FTZ R45, R47, R252.reuse ;  /* 0x000000fc2f2d7220 */ /* 0x080fea0000410000 */
[----:B------:R4:W1:Y:S01]  /*1da70*/  MUFU.TANH R207, R44 ;  /* 0x0000002c00cf7308 */ /* 0x0008620000002400 */
[-C--:B------:R-:W-:Y:S01]  /*1da80*/  FMUL.FTZ R46, R46, R252.reuse ;  /* 0x000000fc2e2e7220 */ /* 0x080fe20000410000 */
[-C--:B------:R-:W-:Y:S01]  /*1da90*/  FMUL.FTZ R203, R49, R252.reuse ;  /* 0x000000fc31cb7220 */ /* 0x080fe20000410000 */
[-C--:B------:R-:W-:Y:S01]  /*1daa0*/  FMUL.FTZ R201, R51, R252.reuse ;  /* 0x000000fc33c97220 */ /* 0x080fe20000410000 */
[-C--:B------:R-:W-:Y:S06]  /*1dab0*/  FMUL.FTZ R43, R48, R252.reuse ;  /* 0x000000fc302b7220 */ /* 0x080fec0000410000 */
[----:B------:R-:W1:Y:S10]  /*1dac0*/  MUFU.TANH R31, R31 ;  /* 0x0000001f001f7308 */ /* 0x000e740000002400 */
[----:B------:R-:W1:Y:S01]  /*1dad0*/  MUFU.TANH R219, R219 ;  /* 0x000000db00db7308 */ /* 0x000e620000002400 */
[-C--:B----4-:R-:W-:Y:S09]  /*1dae0*/  FMUL.FTZ R44, R50, R252.reuse ;  /* 0x000000fc322c7220 */ /* 0x090ff20000410000 */
[----:B------:R-:W4:Y:S01]  /*1daf0*/  MUFU.TANH R32, R32 ;  /* 0x0000002000207308 */ /* 0x000f220000002400 */
[C---:B--2---:R-:W-:Y:S09]  /*1db00*/  HMMA.16816.F32 R52, R212.reuse, R4, R52 ;  /* 0x00000004d434723c */ /* 0x044ff20000001834 */
[----:B------:R-:W2:Y:S01]  /*1db10*/  MUFU.TANH R35, R35 ;  /* 0x0000002300237308 */ /* 0x000ea20000002400 */
[C---:B------:R-:W-:Y:S01]  /*1db20*/  HMMA.16816.F32 R56, R212.reuse, R6, R56 ;  /* 0x00000006d438723c */ /* 0x040fe20000001838 */
[----:B------:R-:W3:Y:S08]  /*1db30*/  LDSM.16.M88.4 R4, [R2+0x6000] ;  /* 0x006000000204783b */ /* 0x000ef00000000200 */
        /* <DEDUP_REMOVED lines=23> */
[-C--:B------:R-:W-:Y:S01]  /*1dcb0*/  FMUL.FTZ R66, R66, R252.reuse ;  /* 0x000000fc42427220 */ /* 0x080fe20000410000 */
[C---:B---3--:R-:W-:Y:S05]  /*1dcc0*/  HMMA.16816.F32 R68, R212.reuse, R4, R68 ;  /* 0x00000004d444723c */ /* 0x048fea0000001844 */
[----:B------:R3:W1:Y:S03]  /*1dcd0*/  MUFU.TANH R179, R65 ;  /* 0x0000004100b37308 */ /* 0x0006660000002400 */
[C---:B------:R-:W-:Y:S01]  /*1dce0*/  HMMA.16816.F32 R72, R212.reuse, R6, R72 ;  /* 0x00000006d448723c */ /* 0x040fe20000001848 */
[----:B------:R-:W2:Y:S06]  /*1dcf0*/  LDSM.16.M88.4 R4, [R2+0x7000] ;  /* 0x007000000204783b */ /* 0x000eac0000000200 */
[----:B------:R1:W1:Y:S01]  /*1dd00*/  MUFU.TANH R175, R67 ;  /* 0x0000004300af7308 */ /* 0x0002620000002400 */
[C---:B-----5:R-:W-:Y:S09]  /*1dd10*/  HMMA.16816.F32 R76, R212.reuse, R8, R76 ;  /* 0x00000008d44c723c */ /* 0x060ff2000000184c */
[----:B------:R-:W1:Y:S01]  /*1dd20*/  MUFU.TANH R34, R34 ;  /* 0x0000002200227308 */ /* 0x000e620000002400 */
[-C--:B------:R-:W-:Y:S01]  /*1dd30*/  FMUL.FTZ R68, R68, R252.reuse ;  /* 0x000000fc44447220 */ /* 0x080fe20000410000 */
[-C--:B------:R-:W-:Y:S01]  /*1dd40*/  FMUL.FTZ R69, R69, R252.reuse ;  /* 0x000000fc45457220 */ /* 0x080fe20000410000 */
[-C--:B------:R-:W-:Y:S01]  /*1dd50*/  FMUL.FTZ R70, R70, R252.reuse ;  /* 0x000000fc46467220 */ /* 0x080fe20000410000 */
[-C--:B----4-:R-:W-:Y:S01]  /*1dd60*/  FMUL.FTZ R57, R71, R252.reuse ;  /* 0x000000fc47397220 */ /* 0x090fe20000410000 */
        /* <DEDUP_REMOVED lines=11> */
[-C--:B---3--:R-:W-:Y:S06]  /*1de20*/  FMUL.FTZ R65, R78, R252.reuse ;  /* 0x000000fc4e417220 */ /* 0x088fec0000410000 */
[----:B------:R-:W3:Y:S01]  /*1de30*/  MUFU.TANH R169, R70 ;  /* 0x0000004600a97308 */ /* 0x000ee20000002400 */
[-C--:B------:R-:W-:Y:S01]  /*1de40*/  FMUL.FTZ R81, R81, R252.reuse ;  /* 0x000000fc51517220 */ /* 0x080fe20000410000 */
[-C--:B------:R-:W-:Y:S01]  /*1de50*/  FMUL.FTZ R82, R82, R252.reuse ;  /* 0x000000fc52527220 */ /* 0x080fe20000410000 */
[-C--:B------:R-:W-:Y:S01]  /*1de60*/  FMUL.FTZ R208, R80, R252.reuse ;  /* 0x000000fc50d07220 */ /* 0x080fe20000410000 */
[-C--:B------:R-:W-:Y:S01]  /*1de70*/  FMUL.FTZ R83, R83, R252.reuse ;  /* 0x000000fc53537220 */ /* 0x080fe20000410000 */
[C---:B--2---:R-:W-:Y:S05]  /*1de80*/  HMMA.16816.F32 R84, R212.reuse, R4, R84 ;  /* 0x00000004d454723c */ /* 0x044fea0000001854 */
[----:B------:R-:W2:Y:S03]  /*1de90*/  MUFU.TANH R224, R74 ;  /* 0x0000004a00e07308 */ /* 0x000ea60000002400 */
[C---:B------:R-:W-:Y:S07]  /*1dea0*/  HMMA.16816.F32 R88, R212.reuse, R6, R88 ;  /* 0x00000006d458723c */ /* 0x040fee0000001858 */
[----:B------:R5:W1:Y:S01]  /*1deb0*/  MUFU.TANH R218, R75 ;  /* 0x0000004b00da7308 */ /* 0x000a620000002400 */
[----:B------:R-:W3:Y:S01]  /*1dec0*/  LDSM.16.M88.4 R4, [R2+0x8000] ;  /* 0x008000000204783b */ /* 0x000ee20000000200 */
[C---:B----4-:R-:W-:Y:S08]  /*1ded0*/  HMMA.16816.F32 R92, R212.reuse, R8, R92 ;  /* 0x00000008d45c723c */ /* 0x050ff0000000185c */
[----:B------:R-:W4:Y:S01]  /*1dee0*/  MUFU.TANH R216, R76 ;  /* 0x0000004c00d87308 */ /* 0x000f220000002400 */
[-C--:B------:R-:W-:Y:S01]  /*1def0*/  FMUL.FTZ R84, R84, R252.reuse ;  /* 0x000000fc54547220 */ /* 0x080fe20000410000 */
[-C--:B------:R-:W-:Y:S01]  /*1df00*/  FMUL.FTZ R86, R86, R252.reuse ;  /* 0x000000fc56567220 */ /* 0x080fe20000410000 */
[-C--:B------:R-:W-:Y:S01]  /*1df10*/  FMUL.FTZ R85, R85, R252.reuse ;  /* 0x000000fc55557220 */ /* 0x080fe20000410000 */
[-C--:B------:R-:W-:Y:S01]  /*1df20*/  FMUL.FTZ R87, R87, R252.reuse ;  /* 0x000000fc57577220 */ /* 0x080fe20000410000 */
[C---:B------:R-:W-:Y:S05]  /*1df30*/  HMMA.16816.F32 R96, R212.reuse, R10, R96 ;  /* 0x0000000ad460723c */ /* 0x040fea0000001860 */
[----:B------:R-:W1:Y:S01]  /*1df40*/  MUFU.TANH R210, R79 ;  /* 0x0000004f00d27308 */ /* 0x000e620000002400 */
[----:B------:R-:W2:Y:S01]  /*1df50*/  LDSM.16.M88.4 R8, [R2+0x8800] ;  /* 0x008800000208783b */ /* 0x000ea20000000200 */
[-C--:B------:R-:W-:Y:S01]  /*1df60*/  FMUL.FTZ R90, R90, R252.reuse ;  /* 0x000000fc5a5a7220 */ /* 0x080fe20000410000 */
[-C--:B------:R-:W-:Y:S01]  /*1df70*/  FMUL.FTZ R192, R88, R252.reuse ;  /* 0x000000fc58c07220 */ /* 0x080fe20000410000 */
[-C--:B------:R-:W-:Y:S01]  /*1df80*/  FMUL.FTZ R89, R89, R252.reuse ;  /* 0x000000fc59597220 */ /* 0x080fe20000410000 */
[-C--:B------:R-:W-:Y:S05]  /*1df90*/  FMUL.FTZ R91, R91, R252.reuse ;  /* 0x000000fc5b5b7220 */ /* 0x080fea0000410000 */
[----:B------:R4:W1:Y:S01]  /*1dfa0*/  MUFU.TANH R206, R81 ;  /* 0x0000005100ce7308 */ /* 0x0008620000002400 */
        /* <DEDUP_REMOVED lines=10> */
[C---:B---3--:R-:W-:Y:S09]  /*1e050*/  HMMA.16816.F32 R100, R212.reuse, R4, R100 ;  /* 0x00000004d464723c */ /* 0x048ff20000001864 */
[----:B------:R-:W3:Y:S01]  /*1e060*/  MUFU.TANH R196, R86 ;  /* 0x0000005600c47308 */ /* 0x000ee20000002400 */
[C---:B------:R-:W-:Y:S01]  /*1e070*/  HMMA.16816.F32 R104, R212.reuse, R6, R104 ;  /* 0x00000006d468723c */ /* 0x040fe20000001868 */
[----:B------:R-:W3:Y:S08]  /*1e080*/  LDSM.16.M88.4 R4, [R2+0x9000] ;  /* 0x009000000204783b */ /* 0x000ef00000000200 */
[----:B------:R-:W3:Y:S01]  /*1e090*/  MUFU.TANH R188, R90 ;  /* 0x0000005a00bc7308 */ /* 0x000ee20000002400 */
[C---:B--2---:R-:W-:Y:S03]  /*1e0a0*/  HMMA.16816.F32 R108, R212.reuse, R8, R108 ;  /* 0x00000008d46c723c */ /* 0x044fe6000000186c */
[-C--:B------:R-:W-:Y:S01]  /*1e0b0*/  FMUL.FTZ R100, R100, R252.reuse ;  /* 0x000000fc64647220 */ /* 0x080fe20000410000 */
[-C--:B------:R-:W-:Y:S01]  /*1e0c0*/  FMUL.FTZ R77, R102, R252.reuse ;  /* 0x000000fc664d7220 */ /* 0x080fe20000410000 */
[-C--:B-1----:R-:W-:Y:S01]  /*1e0d0*/  FMUL.FTZ R67, R101, R252.reuse ;  /* 0x000000fc65437220 */ /* 0x082fe20000410000 */
[-C--:B-----5:R-:W-:Y:S03]  /*1e0e0*/  FMUL.FTZ R75, R103, R252.reuse ;  /* 0x000000fc674b7220 */ /* 0x0a0fe60000410000 */
[----:B------:R1:W2:Y:S01]  /*1e0f0*/  MUFU.TANH R184, R92 ;  /* 0x0000005c00b87308 */ /* 0x0002a20000002400 */
[C---:B------:R-:W-:Y:S01]  /*1e100*/  HMMA.16816.F32 R112, R212.reuse, R10, R112 ;  /* 0x0000000ad470723c */ /* 0x040fe20000001870 */
[----:B------:R-:W5:Y:S01]  /*1e110*/  LDSM.16.M88.4 R8, [R2+0x9800] ;  /* 0x009800000208783b */ /* 0x000f620000000200 */
[----:B------:R-:W-:Y:S04]  /*1e120*/  DEPBAR.LE SB0, 0x0 ;  /* 0x000080000000791a */ /* 0x000fe80000000000 */
[-C--:B------:R-:W-:Y:S03]  /*1e130*/  FMUL.FTZ R73, R104, R252.reuse ;  /* 0x000000fc68497220 */ /* 0x080fe60000410000 */
[----:B------:R2:W2:Y:S01]  /*1e140*/  MUFU.TANH R180, R94 ;  /* 0x0000005e00b47308 */ /* 0x0004a20000002400 */
[-C--:B------:R-:W-:Y:S01]  /*1e150*/  FMUL.FTZ R71, R105, R252.reuse ;  /* 0x000000fc69477220 */ /* 0x080fe20000410000 */
[----:B------:R-:W-:Y:S01]  /*1e160*/  BAR.SYNC.DEFER_BLOCKING 0x0 ;  /* 0x0000000000007b1d */ /* 0x000fe20000010000 */
[-C--:B----4-:R-:W-:Y:S01]  /*1e170*/  FMUL.FTZ R81, R106, R252.reuse ;  /* 0x000000fc6a517220 */ /* 0x090fe20000410000 */
[-C--:B------:R-:W-:Y:S01]  /*1e180*/  FMUL.FTZ R79, R107, R252.reuse ;  /* 0x000000fc6b4f7220 */ /* 0x080fe20000410000 */
[-C--:B------:R-:W-:Y:S01]  /*1e190*/  FMUL.FTZ R104, R108, R252.reuse ;  /* 0x000000fc6c687220 */ /* 0x080fe20000410000 */
[-C--:B------:R-:W-:Y:S04]  /*1e1a0*/  FMUL.FTZ R102, R109, R252.reuse ;  /* 0x000000fc6d667220 */ /* 0x080fe80000410000 */
[----:B------:R4:W4:Y:S01]  /*1e1b0*/  MUFU.TANH R172, R98 ;  /* 0x0000006200ac7308 */ /* 0x0009220000002400 */
[-C--:B------:R-:W-:Y:S01]  /*1e1c0*/  FMUL.FTZ R96, R112, R252.reuse ;  /* 0x000000fc70607220 */ /* 0x080fe20000410000 */
[-C--:B-1----:R-:W-:Y:S01]  /*1e1d0*/  FMUL.FTZ R92, R114, R252.reuse ;  /* 0x000000fc725c7220 */ /* 0x082fe20000410000 */
[-C--:B------:R-:W-:Y:S07]  /*1e1e0*/  FMUL.FTZ R90, R115, R252.reuse ;  /* 0x000000fc735a7220 */ /* 0x080fee0000410000 */
[----:B------:R1:W1:Y:S01]  /*1e1f0*/  MUFU.TANH R168, R100 ;  /* 0x0000006400a87308 */ /* 0x0002620000002400 */
[-C--:B--2---:R-:W-:Y:S01]  /*1e200*/  FMUL.FTZ R94, R113, R252.reuse ;  /* 0x000000fc715e7220 */ /* 0x084fe20000410000 */
[C---:B---3--:R-:W-:Y:S08]  /*1e210*/  HMMA.16816.F32 R116, R212.reuse, R4, R116 ;  /* 0x00000004d474723c */ /* 0x048ff00000001874 */
[----:B------:R-:W2:Y:S01]  /*1e220*/  MUFU.TANH R211, R211 ;  /* 0x000000d300d37308 */ /* 0x000ea20000002400 */
[-C--:B----4-:R-:W-:Y:S01]  /*1e230*/  FMUL.FTZ R98, R111, R252.reuse ;  /* 0x000000fc6f627220 */ /* 0x090fe20000410000 */
[C---:B------:R-:W-:Y:S08]  /*1e240*/  HMMA.16816.F32 R120, R212.reuse, R6, R120 ;  /* 0x00000006d478723c */ /* 0x040ff00000001878 */
[----:B------:R-:W3:Y:S01]  /*1e250*/  MUFU.TANH R42, R42 ;  /* 0x0000002a002a7308 */ /* 0x000ee20000002400 */
[-C--:B-1----:R-:W-:Y:S01]  /*1e260*/  FMUL.FTZ R100, R110, R252.reuse ;  /* 0x000000fc6e647220 */ /* 0x082fe20000410000 */
[C---:B-----5:R-:W-:Y:S03]  /*1e270*/  HMMA.16816.F32 R124, R212.reuse, R8, R124 ;  /* 0x00000008d47c723c */ /* 0x060fe6000000187c */
[-C--:B------:R-:W-:Y:S01]  /*1e280*/  FMUL.FTZ R88, R116, R252.reuse ;  /* 0x000000fc74587220 */ /* 0x080fe20000410000 */
[-C--:B------:R-:W-:Y:S01]  /*1e290*/  FMUL.FTZ R86, R117, R252.reuse ;  /* 0x000000fc75567220 */ /* 0x080fe20000410000 */
[-C--:B------:R-:W-:Y:S03]  /*1e2a0*/  FMUL.FTZ R84, R118, R252.reuse ;  /* 0x000000fc76547220 */ /* 0x080fe60000410000 */
[----:B------:R-:W1:Y:S01]  /*1e2b0*/  MUFU.TANH R209, R209 ;  /* 0x000000d100d17308 */ /* 0x000e620000002400 */
[-C--:B------:R-:W-:Y:S01]  /*1e2c0*/  FMUL.FTZ R82, R119, R252.reuse ;  /* 0x000000fc77527220 */ /* 0x080fe20000410000 */
[----:B------:R-:W-:Y:S03]  /*1e2d0*/  HMMA.16816.F32 R128, R212, R10, R128 ;  /* 0x0000000ad480723c */ /* 0x000fe60000001880 */
[-C--:B------:R-:W-:Y:S01]  /*1e2e0*/  FMUL.FTZ R80, R120, R252.reuse ;  /* 0x000000fc78507220 */ /* 0x080fe20000410000 */
[-C--:B------:R-:W-:Y:S01]  /*1e2f0*/  FMUL.FTZ R78, R121, R252.reuse ;  /* 0x000000fc794e7220 */ /* 0x080fe20000410000 */
[-C--:B------:R-:W-:Y:S03]  /*1e300*/  FMUL.FTZ R76, R122, R252.reuse ;  /* 0x000000fc7a4c7220 */ /* 0x080fe60000410000 */
[----:B------:R-:W4:Y:S01]  /*1e310*/  MUFU.TANH R41, R41 ;  /* 0x0000002900297308 */ /* 0x000f220000002400 */
        /* <DEDUP_REMOVED lines=10> */
[----:B------:R-:W-:Y:S09]  /*1e3c0*/  FMUL.FTZ R37, R131, R252 ;  /* 0x000000fc83257220 */ /* 0x000ff20000410000 */
        /* <DEDUP_REMOVED lines=25> */
[----:B------:R1:W1:Y:S10]  /*1e560*/  MUFU.TANH R190, R89 ;  /* 0x0000005900be7308 */ /* 0x0002740000002400 */
[----:B------:R1:W1:Y:S10]  /*1e570*/  MUFU.TANH R186, R91 ;  /* 0x0000005b00ba7308 */ /* 0x0002740000002400 */
[----:B------:R1:W1:Y:S10]  /*1e580*/  MUFU.TANH R182, R93 ;  /* 0x0000005d00b67308 */ /* 0x0002740000002400 */
        /* <DEDUP_REMOVED lines=38> */
[C---:B------:R-:W-:Y:S02]  /*1e7f0*/  IMAD.SHL.U32 R4, R226.reuse, 0x10, RZ ;  /* 0x00000010e2047824 */ /* 0x040fe400078e00ff */
[----:B------:R-:W-:Y:S01]  /*1e800*/  ISETP.NE.AND.EX P5, PT, R245, RZ, PT, P0 ;  /* 0x000000fff500720c */ /* 0x000fe20003fa5300 */
[----:B------:R-:W-:Y:S11]  /*1e810*/  IMAD.SHL.U32 R2, R226, 0x20, RZ ;  /* 0x00000020e2027824 */ /* 0x000ff600078e00ff */
[----:B------:R-:W-:Y:S01]  /*1e820*/  @!UPT UIADD3 URZ, UPT, UPT, URZ, URZ, URZ ;  /* 0x000000fffffff290 */ /* 0x000fe2000fffe0ff */
        /* <DEDUP_REMOVED lines=10> */
[----:B------:R-:W2:Y:S04]  /*1e8d0*/  LD.E R48, desc[UR4][R164.64+0x170] ;  /* 0x00017004a4307980 */ /* 0x000ea8000c101900 */
[----:B------:R-:W-:Y:S02]  /*1e8e0*/  IABS R6, R11 ;  /* 0x0000000b00067213 */ /* 0x000fe40000000000 */
[-C--:B--2---:R-:W-:Y:S02]  /*1e8f0*/  IABS R9, R48.reuse ;  /* 0x0000003000097213 */ /* 0x084fe40000000000 */
[-C--:B------:R-:W-:Y:S02]  /*1e900*/  IABS R7, R48.reuse ;  /* 0x0000003000077213 */ /* 0x080fe40000000000 */
[----:B------:R-:W2:Y:S01]  /*1e910*/  I2F.RP R10, R9 ;  /* 0x00000009000a7306 */ /* 0x000ea20000209400 */
[-C--:B------:R-:W-:Y:S02]  /*1e920*/  LOP3.LUT R11, R11, R48.reuse, RZ, 0x3c, !PT ;  /* 0x000000300b0b7212 */ /* 0x080fe400078e3cff */
[----:B------:R-:W-:Y:S07]  /*1e930*/  IMAD.MOV R7, RZ, RZ, -R7 ;  /* 0x000000ffff077224 */ /* 0x000fee00078e0a07 */
[----:B--2---:R-:W1:Y:S02]  /*1e940*/  MUFU.RCP R5, R10 ;  /* 0x0000000a00057308 */ /* 0x004e640000001000 */
[----:B-1----:R-:W-:Y:S02]  /*1e950*/  VIADD R60, R5, 0xffffffe ;  /* 0x0ffffffe053c7836 */ /* 0x002fe40000000000 */
[----:B------:R-:W-:Y:S06]  /*1e960*/  VIADD R5, R246, 0xffffff00 ;  /* 0xffffff00f6057836 */ /* 0x000fec0000000000 */
[----:B------:R-:W1:Y:S02]  /*1e970*/  F2I.FTZ.U32.TRUNC.NTZ R61, R60 ;  /* 0x0000003c003d7305 */ /* 0x000e64000021f000 */
[--C-:B-1----:R-:W-:Y:S01]  /*1e980*/  IMAD.MOV R8, RZ, RZ, -R61.reuse ;  /* 0x000000ffff087224 */ /* 0x102fe200078e0a3d */
[----:B------:R-:W-:Y:S03]  /*1e990*/  MOV R60, RZ ;  /* 0x000000ff003c7202 */ /* 0x000fe60000000f00 */
[----:B------:R-:W-:Y:S01]  /*1e9a0*/  IMAD R63, R8, R9, RZ ;  /* 0x00000009083f7224 */ /* 0x000fe200078e02ff */
[----:B------:R-:W-:Y:S02]  /*1e9b0*/  IABS R8, R5 ;  /* 0x0000000500087213 */ /* 0x000fe40000000000 */
[----:B------:R-:W-:Y:S01]  /*1e9c0*/  LOP3.LUT R5, R5, R48, RZ, 0x3c, !PT ;  /* 0x0000003005057212 */ /* 0x000fe200078e3cff */
[----:B------:R-:W-:Y:S06]  /*1e9d0*/  IMAD.HI.U32 R61, R61, R63, R60 ;  /* 0x0000003f3d3d7227 */ /* 0x000fec00078e003c */
[C---:B------:R-:W-:Y:S04]  /*1e9e0*/  IMAD.HI.U32 R46, R61.reuse, R8, RZ ;  /* 0x000000083d2e7227 */ /* 0x040fe800078e00ff */
[----:B------:R-:W-:Y:S02]  /*1e9f0*/  IMAD.HI.U32 R10, R61, R6, RZ ;  /* 0x000000063d0a7227 */ /* 0x000fe400078e00ff */
[----:B------:R-:W2:Y:S02]  /*1ea00*/  LD.E.64 R60, desc[UR4][R164.64+0x20] ;  /* 0x00002004a43c7980 */ /* 0x000ea4000c101b00 */
[-C--:B------:R-:W-:Y:S02]  /*1ea10*/  IMAD R8, R46, R7.reuse, R8 ;  /* 0x000000072e087224 */ /* 0x080fe400078e0208 */
[----:B------:R-:W-:Y:S01]  /*1ea20*/  IMAD R6, R10, R7, R6 ;  /* 0x000000070a067224 */ /* 0x000fe200078e0206 */
[----:B------:R-:W-:Y:S02]  /*1ea30*/  LOP3.LUT R7, RZ, R48, RZ, 0x33, !PT ;  /* 0x00000030ff077212 */ /* 0x000fe400078e33ff */
        /* <DEDUP_REMOVED lines=11> */
[----:B------:R-:W-:Y:S07]  /*1eaf0*/  ISETP.NE.AND P3, PT, R6, RZ, PT ;  /* 0x000000ff0600720c */ /* 0x000fee0003f65270 */
[----:B------:R-:W-:Y:S05]  /*1eb00*/  @P6 VIADD R10, R10, 0x1 ;  /* 0x000000010a0a6836 */ /* 0x000fea0000000000 */
[----:B------:R-:W-:Y:S01]  /*1eb10*/  @!P4 IADD3 R10, PT, PT, -R10, RZ, RZ ;  /* 0x000000ff0a0ac210 */ /* 0x000fe20007ffe1ff */
[----:B------:R-:W-:Y:S01]  /*1eb20*/  @P3 VIADD R46, R46, 0x1 ;  /* 0x000000012e2e3836 */ /* 0x000fe20000000000 */
[C---:B------:R-:W-:Y:S03]  /*1eb30*/  ISETP.NE.AND P3, PT, R48.reuse, RZ, PT ;  /* 0x000000ff3000720c */ /* 0x040fe60003f65270 */
[----:B------:R-:W-:Y:S01]  /*1eb40*/  @!P0 IMAD.MOV R46, RZ, RZ, -R46 ;  /* 0x000000ffff2e8224 */ /* 0x000fe200078e0a2e */
[C---:B------:R-:W-:Y:S02]  /*1eb50*/  SEL R9, R7.reuse, R10, !P3 ;  /* 0x0000000a07097207 */ /* 0x040fe40005800000 */
[----:B------:R-:W3:Y:S02]  /*1eb60*/  LD.E.64 R10, desc[UR4][R164.64+0x38] ;  /* 0x00003804a40a7980 */ /* 0x000ee4000c101b00 */
        /* <DEDUP_REMOVED lines=22> */
.L_x_4867:
[----:B------:R-:W-:Y:S05]  /*1ecd0*/  BSYNC.RECONVERGENT B0 ;  /* 0x0000000000007941 */ /* 0x000fea0003800200 */
.L_x_4866:
[----:B------:R-:W-:Y:S01]  /*1ece0*/  @!PT LDS RZ, [RZ] ;  /* 0x00000000fffff984 */ /* 0x000fe20000000800 */
[----:B------:R-:W-:Y:S01]  /*1ecf0*/  @!PT LDS RZ, [RZ] ;  /* 0x00000000fffff984 */ /* 0x000fe20000000800 */
[----:B------:R-:W-:Y:S01]  /*1ed00*/  @!PT LDS RZ, [RZ] ;  /* 0x00000000fffff984 */ /* 0x000fe20000000800 */
[----:B------:R-:W-:Y:S01]  /*1ed10*/  @!P1 LDGSTS.E.BYPASS.LTC128B.128 [R251+0x2000], desc[UR4][R230.64] ;  /* 0x02000000e6fb9fae */ /* 0x000fe2000b981a04 */
[----:B-1----:R-:W-:Y:S02]  /*1ed20*/  LEA R62, P0, R4, R230, 0x1 ;  /* 0x000000e6043e7211 */ /* 0x002fe400078008ff */
[--C-:B------:R-:W-:Y:S01]  /*1ed30*/  SHF.L.U64.HI R6, R226, 0x4, R227.reuse ;  /* 0x00000004e2067819 */ /* 0x100fe200000102e3 */
[----:B------:R2:W-:Y:S01]  /*1ed40*/  @P1 STS.128 [R251+0x2000], RZ ;  /* 0x002000fffb001388 */ /* 0x0005e20000000c00 */
[----:B------:R-:W-:Y:S02]  /*1ed50*/  IADD3 R10, P3, PT, R2, R62, RZ ;  /* 0x0000003e020a7210 */ /* 0x000fe40007f7e0ff */
[----:B------:R-:W-:Y:S02]  /*1ed60*/  LEA.HI.X R63, R4, R231, R6, 0x1, P0 ;  /* 0x000000e7043f7211 */ /* 0x000fe400000f0c06 */
[----:B------:R-:W-:Y:S02]  /*1ed70*/  SHF.L.U64.HI R5, R226, 0x5, R227 ;  /* 0x00000005e2057819 */ /* 0x000fe400000102e3 */
[-C--:B------:R-:W-:Y:S01]  /*1ed80*/  IADD3 R60, P0, PT, R10, R2.reuse, RZ ;  /* 0x000000020a3c7210 */ /* 0x080fe20007f1e0ff */
[----:B------:R-:W-:Y:S01]  /*1ed90*/  @!PT LDS RZ, [RZ] ;  /* 0x00000000fffff984 */ /* 0x000fe20000000800 */
[----:B------:R-:W-:Y:S01]  /*1eda0*/  @!PT LDS RZ, [RZ] ;  /* 0x00000000fffff984 */ /* 0x000fe20000000800 */
[----:B------:R-:W-:Y:S01]  /*1edb0*/  @!PT LDS RZ, [RZ] ;  /* 0x00000000fffff984 */ /* 0x000fe20000000800 */
[----:B------:R1:W-:Y:S02]  /*1edc0*/  @!P1 LDGSTS.E.BYPASS.LTC128B.128 [R251+0x2800], desc[UR4][R62.64] ;  /* 0x028000003efb9fae */ /* 0x0003e4000b981a04 */
[----:B------:R-:W-:Y:S01]  /*1edd0*/  IMAD.X R11, R5, 0x1, R63, P3 ;  /* 0x00000001050b7824 */ /* 0x000fe200018e063f */
[-C--:B------:R-:W-:Y:S01]  /*1ede0*/  IADD3 R8, P3, PT, R60, R2.reuse, RZ ;  /* 0x000000023c087210 */ /* 0x080fe20007f7e0ff */
[----:B------:R2:W-:Y:S02]  /*1edf0*/  @P1 STS.128 [R251+0x2800], RZ ;  /* 0x002800fffb001388 */ /* 0x0005e40000000c00 */
[--C-:B------:R-:W-:Y:S01]  /*1ee00*/  IMAD.X R61, R11, 0x1, R5.reuse, P0 ;  /* 0x000000010b3d7824 */ /* 0x100fe200000e0605 */
[-C--:B------:R-:W-:Y:S01]  /*1ee10*/  IADD3 R6, P0, PT, R8, R2.reuse, RZ ;  /* 0x0000000208067210 */ /* 0x080fe20007f1e0ff */
[----:B------:R-:W-:Y:S01]  /*1ee20*/  @!PT LDS RZ, [RZ] ;  /* 0x00000000fffff984 */ /* 0x000fe20000000800 */
[----:B------:R-:W-:Y:S01]  /*1ee30*/  @!PT LDS RZ, [RZ] ;  /* 0x00000000fffff984 */ /* 0x000fe20000000800 */
[----:B------:R-:W-:Y:S01]  /*1ee40*/  @!PT LDS RZ, [RZ] ;  /* 0x00000000fffff984 */ /* 0x000fe20000000800 */
[----:B------:R-:W-:Y:S02]  /*1ee50*/  @!P1 LDGSTS.E.BYPASS.LTC128B.128 [R251+0x3000], desc[UR4][R10.64] ;  /* 0x030000000afb9fae */ /* 0x000fe4000b981a04 */
[--C-:B------:R-:W-:Y:S01]  /*1ee60*/  IMAD.X R9, R61, 0x1, R5.reuse, P3 ;  /* 0x000000013d097824 */ /* 0x100fe200018e0605 */
[-C--:B------:R-:W-:Y:S01]  /*1ee70*/  IADD3 R112, P3, PT, R6, R2.reuse, RZ ;  /* 0x0000000206707210 */ /* 0x080fe20007f7e0ff */
[----:B------:R2:W-:Y:S02]  /*1ee80*/  @P1 STS.128 [R251+0x3000], RZ ;  /* 0x003000fffb001388 */ /* 0x0005e40000000c00 */
[--C-:B------:R-:W-:Y:S01]  /*1ee90*/  IMAD.X R7, R9, 0x1, R5.reuse, P0 ;  /* 0x0000000109077824 */ /* 0x100fe200000e0605 */
[-C--:B------:R-:W-:Y:S01]  /*1eea0*/  IADD3 R110, P0, PT, R112, R2.reuse, RZ ;  /* 0x00000002706e7210 */ /* 0x080fe20007f1e0ff */
[----:B------:R-:W-:Y:S01]  /*1eeb0*/  @!PT LDS RZ, [RZ] ;  /* 0x00000000fffff984 */ /* 0x000fe20000000800 */
[----:B------:R-:W-:Y:S01]  /*1eec0*/  @!PT LDS RZ, [RZ] ;  /* 0x00000000fffff984 */ /* 0x000fe20000000800 */
[----:B------:R-:W-:Y:S01]  /*1eed0*/  @!PT LDS RZ, [RZ] ;  /* 0x00000000fffff984 */ /* 0x000fe20000000800 */
[----:B------:R3:W-:Y:S02]  /*1eee0*/  @!P1 LDGSTS.E.BYPASS.LTC128B.128 [R251+0x3800], desc[UR4][R60.64] ;  /* 0x038000003cfb9fae */ /* 0x0007e4000b981a04 */
        /* <DEDUP_REMOVED lines=10> */
[-C--:B-1----:R-:W-:Y:S01]  /*1ef90*/  IADD3 R62, P3, PT, R106, R2.reuse, RZ ;  /* 0x000000026a3e7210 */ /* 0x082fe20007f7e0ff */
[----:B------:R2:W-:Y:S02]  /*1efa0*/  @P1 STS.128 [R251+0x4000], RZ ;  /* 0x004000fffb001388 */ /* 0x0005e40000000c00 */
[--C-:B------:R-:W-:Y:S02]  /*1efb0*/  IMAD.X R107, R109, 0x1, R5.reuse, P0 ;  /* 0x000000016d6b7824 */ /* 0x100fe400000e0605 */
        /* <DEDUP_REMOVED lines=9> */
[----:B------:R2:W-:Y:S01]  /*1f050*/  @!P1 LDGSTS.E.BYPASS.LTC128B.128 [R251+0x5000], desc[UR4][R112.64] ;  /* 0x0500000070fb9fae */ /* 0x0005e2000b981a04 */
[-C--:B---3--:R-:W-:Y:S03]  /*1f060*/  IADD3 R60, P0, PT, R62, R2.reuse, RZ ;  /* 0x000000023e3c7210 */ /* 0x088fe60007f1e0ff */
[----:B------:R2:W-:Y:S01]  /*1f070*/  @P1 STS.128 [R251+0x5000], RZ ;  /* 0x005000fffb001388 */ /* 0x0005e20000000c00 */
[-C--:B------:R-:W-:Y:S03]  /*1f080*/  IADD3 R10, P3, PT, R60, R2.reuse, RZ ;  /* 0x000000023c0a7210 */ /* 0x080fe60007f7e0ff */
[----:B------:R-:W-:Y:S01]  /*1f090*/  @!PT LDS RZ, [RZ] ;  /* 0x00000000fffff984 */ /* 0x000fe20000000800 */
[----:B------:R-:W-:Y:S01]  /*1f0a0*/  @!PT LDS RZ, [RZ] ;  /* 0x00000000fffff984 */ /* 0x000fe20000000800 */
[----:B------:R-:W-:Y:S01]  /*1f0b0*/  @!PT LDS RZ, [RZ] ;  /* 0x00000000fffff984 */ /* 0x000fe20000000800 */
[----:B------:R2:W-:Y:S01]  /*1f0c0*/  @!P1 LDGSTS.E.BYPASS.LTC128B.128 [R251+0x5800], desc[UR4][R110.64] ;  /* 0x058000006efb9fae */ /* 0x0005e2000b981a04 */
[--C-:B------:R-:W-:Y:S01]  /*1f0d0*/  IMAD.X R61, R63, 0x1, R5.reuse, P0 ;  /* 0x000000013f3d7824 */ /* 0x100fe200000e0605 */
[-C--:B----4-:R-:W-:Y:S02]  /*1f0e0*/  IADD3 R8, P0, PT, R10, R2.reuse, RZ ;  /* 0x000000020a087210 */ /* 0x090fe40007f1e0ff */
[----:B------:R2:W-:Y:S01]  /*1f0f0*/  @P1 STS.128 [R251+0x5800], RZ ;  /* 0x005800fffb001388 */ /* 0x0005e20000000c00 */
[--C-:B------:R-:W-:Y:S03]  /*1f100*/  IMAD.X R11, R61, 0x1, R5.reuse, P3 ;  /* 0x000000013d0b7824 */ /* 0x100fe600018e0605 */
        /* <DEDUP_REMOVED lines=46> */
.L_x_4865:
[----:B------:R-:W-:Y:S05]  /*1f3f0*/  BSYNC.RECONVERGENT B1 ;  /* 0x0000000000017941 */ /* 0x000fea0003800200 */
.L_x_4864:
[----:B-1----:R-:W3:Y:S01]  /*1f400*/  LDL.LU R46, [R1+0x4] ;  /* 0x00000400012e7983 */ /* 0x002ee20000300800 */
[C---:B--2---:R-:W-:Y:S02]  /*1f410*/  IADD3 R11, PT, PT, R247.reuse, -0x8, RZ ;  /* 0xfffffff8f70b7810 */ /* 0x044fe40007ffe0ff */
[C---:B------:R-:W-:Y:S01]  /*1f420*/  IADD3 R5, PT, PT, R247.reuse, -0x10, RZ ;  /* 0xfffffff0f7057810 */ /* 0x040fe20007ffe0ff */
[----:B------:R-:W2:Y:S01]  /*1f430*/  LDL.LU R6, [R1+0x8] ;  /* 0x0000080001067983 */ /* 0x000ea20000300800 */
[----:B------:R-:W-:Y:S02]  /*1f440*/  IABS R11, R11 ;  /* 0x0000000b000b7213 */ /* 0x000fe40000000000 */
[----:B------:R-:W-:Y:S01]  /*1f450*/  IABS R5, R5 ;  /* 0x0000000500057213 */ /* 0x000fe20000000000 */
[----:B------:R-:W4:Y:S01]  /*1f460*/  LDL.LU R10, [R1+0x14] ;  /* 0x00001400010a7983 */ /* 0x000f220000300800 */
[----:B------:R-:W-:Y:S02]  /*1f470*/  I2FP.F32.S32 R11, R11 ;  /* 0x0000000b000b7245 */ /* 0x000fe40000201400 */
[----:B------:R-:W-:Y:S01]  /*1f480*/  I2FP.F32.S32 R5, R5 ;  /* 0x0000000500057245 */ /* 0x000fe20000201400 */
[----:B------:R-:W5:Y:S01]  /*1f490*/  LDL.LU R8, [R1+0x18] ;  /* 0x0000180001087983 */ /* 0x000f620000300800 */
[C---:B------:R-:W-:Y:S02]  /*1f4a0*/  IADD3 R7, PT, PT, R247.reuse, -0x1, RZ ;  /* 0xfffffffff7077810 */ /* 0x040fe40007ffe0ff */
[C---:B------:R-:W-:Y:S01]  /*1f4b0*/  IADD3 R9, PT, PT, R247.reuse, -0x9, RZ ;  /* 0xfffffff7f7097810 */ /* 0x040fe20007ffe0ff */
[----:B------:R-:W5:Y:S01]  /*1f4c0*/  LDL.LU R4, [R1] ;  /* 0x0000000001047983 */ /* 0x000f620000300800 */
[----:B------:R-:W-:Y:S01]  /*1f4d0*/  IABS R7, R7 ;  /* 0x0000000700077213 */ /* 0x000fe20000000000 */
[C---:B------:R-:W-:Y:S01]  /*1f4e0*/  FFMA.FTZ R128, -R0.reuse, R5, R14 ;  /* 0x0000000500807223 */ /* 0x040fe2000001010e */
[----:B------:R-:W-:Y:S01]  /*1f4f0*/  IABS R9, R9 ;  /* 0x0000000900097213 */ /* 0x000fe20000000000 */
[----:B------:R-:W5:Y:S01]  /*1f500*/  LDL.LU R48, [R1+0x1c] ;  /* 0x00001c0001307983 */ /* 0x000f620000300800 */
[----:B------:R-:W-:Y:S02]  /*1f510*/  I2FP.F32.S32 R7, R7 ;  /* 0x0000000700077245 */ /* 0x000fe40000201400 */
[----:B------:R-:W-:Y:S01]  /*1f520*/  I2FP.F32.S32 R9, R9 ;  /* 0x0000000900097245 */ /* 0x000fe20000201400 */
[----:B------:R-:W5:Y:S01]  /*1f530*/  LDL.LU R2, [R1+0xc] ;  /* 0x00000c0001027983 */ /* 0x000f620000300800 */
[----:B------:R-:W-:Y:S02]  /*1f540*/  IABS R61, R247 ;  /* 0x000000f7003d7213 */ /* 0x000fe40000000000 */
[C---:B------:R-:W-:Y:S01]  /*1f550*/  IADD3 R62, PT, PT, R247.reuse, -0x29, RZ ;  /* 0xffffffd7f73e7810 */ /* 0x040fe20007ffe0ff */
[----:B------:R-:W5:Y:S01]  /*1f560*/  LDL.LU R52, [R1+0x10] ;  /* 0x0000100001347983 */ /* 0x000f620000300800 */
[----:B------:R-:W-:Y:S02]  /*1f570*/  I2FP.F32.S32 R61, R61 ;  /* 0x0000003d003d7245 */ /* 0x000fe40000201400 */
[----:B------:R-:W-:Y:S02]  /*1f580*/  IABS R62, R62 ;  /* 0x0000003e003e7213 */ /* 0x000fe40000000000 */
[C---:B------:R-:W-:Y:S02]  /*1f590*/  IADD3 R103, PT, PT, R247.reuse, -0x40, RZ ;  /* 0xffffffc0f7677810 */ /* 0x040fe40007ffe0ff */
[----:B------:R-:W-:Y:S02]  /*1f5a0*/  I2FP.F32.S32 R62, R62 ;  /* 0x0000003e003e7245 */ /* 0x000fe40000201400 */
[----:B------:R-:W-:Y:S02]  /*1f5b0*/  IABS R103, R103 ;  /* 0x0000006700677213 */ /* 0x000fe40000000000 */
[C---:B------:R-:W-:Y:S01]  /*1f5c0*/  IADD3 R125, PT, PT, R247.reuse, -0x68, RZ ;  /* 0xffffff98f77d7810 */ /* 0x040fe20007ffe0ff */
[CC--:B------:R-:W-:Y:S01]  /*1f5d0*/  FFMA.FTZ R27, -R0.reuse, R62.reuse, R27 ;  /* 0x0000003e001b7223 */ /* 0x0c0fe2000001011b */
[----:B------:R-:W-:Y:S01]  /*1f5e0*/  FFMA.FTZ R62, -R0, R62, R21 ;  /* 0x0000003e003e7223 */ /* 0x000fe20000010115 */
[----:B------:R-:W-:Y:S02]  /*1f5f0*/  I2FP.F32.S32 R103, R103 ;  /* 0x0000006700677245 */ /* 0x000fe40000201400 */
[----:B------:R-:W-:Y:S02]  /*1f600*/  IABS R125, R125 ;  /* 0x0000007d007d7213 */ /* 0x000fe40000000000 */
[C---:B------:R-:W-:Y:S02]  /*1f610*/  IADD3 R126, PT, PT, R247.reuse, -0xc9, RZ ;  /* 0xffffff37f77e7810 */ /* 0x040fe40007ffe0ff */
[----:B------:R-:W-:Y:S02]  /*1f620*/  I2FP.F32.S32 R125, R125 ;  /* 0x0000007d007d7245 */ /* 0x000fe40000201400 */
[----:B------:R-:W-:Y:S02]  /*1f630*/  IABS R126, R126 ;  /* 0x0000007e007e7213 */ /* 0x000fe40000000000 */
[----:B------:R-:W-:Y:S01]  /*1f640*/  IADD3 R246, PT, PT, R246, -0x100, RZ ;  /* 0xffffff00f6f67810 */ /* 0x000fe20007ffe0ff */
[CC--:B------:R-:W-:Y:S01]  /*1f650*/  FFMA.FTZ R193, -R0.reuse, R125.reuse, R193 ;  /* 0x0000007d00c17223 */ /* 0x0c0fe200000101c1 */
[C---:B------:R-:W-:Y:S01]  /*1f660*/  FFMA.FTZ R125, -R0.reuse, R125, R49 ;  /* 0x0000007d007d7223 */ /* 0x040fe20000010131 */
[----:B------:R-:W-:Y:S05]  /*1f670*/  I2FP.F32.S32 R126, R126 ;  /* 0x0000007e007e7245 */ /* 0x000fea0000201400 */
[CC--:B------:R-:W-:Y:S01]  /*1f680*/  FFMA.FTZ R108, -R0.reuse, R126.reuse, R79 ;  /* 0x0000007e006c7223 */ /* 0x0c0fe2000001014f */
[C---:B------:R-:W-:Y:S01]  /*1f690*/  FFMA.FTZ R126, -R0.reuse, R126, R67 ;  /* 0x0000007e007e7223 */ /* 0x040fe20000010143 */
[C---:B---3--:R-:W-:Y:S01]  /*1f6a0*/  FFMA.FTZ R46, -R0.reuse, R61, R46 ;  /* 0x0000003d002e7223 */ /* 0x048fe2000001012e */
[C---:B--2---:R-:W-:Y:S01]  /*1f6b0*/  FFMA.FTZ R6, -R0.reuse, R7, R6 ;  /* 0x0000000700067223 */ /* 0x044fe20000010106 */
[C---:B------:R-:W-:Y:S01]  /*1f6c0*/  IADD3 R7, PT, PT, R247.reuse, -0x11, RZ ;  /* 0xffffffeff7077810 */ /* 0x040fe20007ffe0ff */
[CC--:B----4-:R-:W-:Y:S01]  /*1f6d0*/  FFMA.FTZ R10, -R0.reuse, R11.reuse, R10 ;  /* 0x0000000b000a7223 */ /* 0x0d0fe2000001010a */
[C---:B------:R-:W-:Y:S01]  /*1f6e0*/  FFMA.FTZ R11, -R0.reuse, R11, R3 ;  /* 0x0000000b000b7223 */ /* 0x040fe20000010103 */
[C---:B------:R-:W-:Y:S02]  /*1f6f0*/  IADD3 R3, PT, PT, R247.reuse, -0x18, RZ ;  /* 0xffffffe8f7037810 */ /* 0x040fe40007ffe0ff */
[----:B------:R-:W-:Y:S01]  /*1f700*/  IABS R7, R7 ;  /* 0x0000000700077213 */ /* 0x000fe20000000000 */
[C---:B-----5:R-:W-:Y:S01]  /*1f710*/  FFMA.FTZ R8, -R0.reuse, R9, R8 ;  /* 0x0000000900087223 */ /* 0x060fe20000010108 */
[----:B------:R-:W-:Y:S01]  /*1f720*/  IABS R3, R3 ;  /* 0x0000000300037213 */ /* 0x000fe20000000000 */
[C---:B------:R-:W-:Y:S01]  /*1f730*/  FFMA.FTZ R64, -R0.reuse, R9, R4 ;  /* 0x0000000900407223 */ /* 0x040fe20000010104 */
[C---:B------:R-:W-:Y:S02]  /*1f740*/  IADD3 R4, PT, PT, R247.reuse, -0x21, RZ ;  /* 0xffffffdff7047810 */ /* 0x040fe40007ffe0ff */
[----:B------:R-:W-:Y:S02]  /*1f750*/  I2FP.F32.S32 R3, R3 ;  /* 0x0000000300037245 */ /* 0x000fe40000201400 */
[----:B------:R-:W-:Y:S02]  /*1f760*/  MOV R66, R48 ;  /* 0x0000003000427202 */ /* 0x000fe40000000f00 */
[----:B------:R-:W-:Y:S01]  /*1f770*/  IABS R4, R4 ;  /* 0x0000000400047213 */ /* 0x000fe20000000000 */
[C---:B------:R-:W-:Y:S01]  /*1f780*/  FFMA.FTZ R50, -R0.reuse, R5, R2 ;  /* 0x0000000500327223 */ /* 0x040fe20000010102 */
[C---:B------:R-:W-:Y:S01]  /*1f790*/  IADD3 R2, PT, PT, R247.reuse, -0x19, RZ ;  /* 0xffffffe7f7027810 */ /* 0x040fe20007ffe0ff */
[CC--:B------:R-:W-:Y:S01]  /*1f7a0*/  FFMA.FTZ R56, -R0.reuse, R3.reuse, R18 ;  /* 0x0000000300387223 */ /* 0x0c0fe20000010112 */
[C---:B------:R-:W-:Y:S01]  /*1f7b0*/  FFMA.FTZ R48, -R0.reuse, R3, R12 ;  /* 0x0000000300307223 */ /* 0x040fe2000001010c */
[C---:B------:R-:W-:Y:S01]  /*1f7c0*/  IADD3 R3, PT, PT, R247.reuse, -0x30, RZ ;  /* 0xffffffd0f7037810 */ /* 0x040fe20007ffe0ff */
[CC--:B------:R-:W-:Y:S01]  /*1f7d0*/  FFMA.FTZ R213, -R0.reuse, R103.reuse, R66 ;  /* 0x0000006700d57223 */ /* 0x0c0fe20000010142 */
[----:B------:R-:W-:Y:S01]  /*1f7e0*/  IABS R2, R2 ;  /* 0x0000000200027213 */ /* 0x000fe20000000000 */
[C---:B------:R-:W-:Y:S01]  /*1f7f0*/  FFMA.FTZ R103, -R0.reuse, R103, R31 ;  /* 0x0000006700677223 */ /* 0x040fe2000001011f */
[----:B------:R-:W-:Y:S02]  /*1f800*/  I2FP.F32.S32 R7, R7 ;  /* 0x0000000700077245 */ /* 0x000fe40000201400 */
[----:B------:R-:W-:Y:S02]  /*1f810*/  I2FP.F32.S32 R2, R2 ;  /* 0x0000000200027245 */ /* 0x000fe40000201400 */
[----:B------:R-:W-:Y:S01]  /*1f820*/  IABS R3, R3 ;  /* 0x0000000300037213 */ /* 0x000fe20000000000 */
[CC--:B------:R-:W-:Y:S01]  /*1f830*/  FFMA.FTZ R14, -R0.reuse, R7.reuse, R52 ;  /* 0x00000007000e7223 */ /* 0x0c0fe20000010134 */
[----:B------:R-:W-:Y:S01]  /*1f840*/  I2FP.F32.S32 R4, R4 ;  /* 0x0000000400047245 */ /* 0x000fe20000201400 */
[CC--:B------:R-:W-:Y:S01]  /*1f850*/  FFMA.FTZ R63, -R0.reuse, R2.reuse, R19 ;  /* 0x00000002003f7223 */ /* 0x0c0fe20000010113 */
[C---:B------:R-:W-:Y:S01]  /*1f860*/  FFMA.FTZ R18, -R0.reuse, R2, R13 ;  /* 0x0000000200127223 */ /* 0x040fe2000001010d */
[C---:B------:R-:W-:Y:S01]  /*1f870*/  IADD3 R2, PT, PT, R247.reuse, -0x28, RZ ;  /* 0xffffffd8f7027810 */ /* 0x040fe20007ffe0ff */
[C---:B------:R-:W-:Y:S01]  /*1f880*/  FFMA.FTZ R54, -R0.reuse, R7, R15 ;  /* 0x0000000700367223 */ /* 0x040fe2000001010f */
[----:B------:R-:W-:Y:S01]  /*1f890*/  I2FP.F32.S32 R3, R3 ;  /* 0x0000000300037245 */ /* 0x000fe20000201400 */
[C---:B------:R-:W-:Y:S01]  /*1f8a0*/  FFMA.FTZ R95, -R0.reuse, R4, R23 ;  /* 0x00000004005f7223 */ /* 0x040fe20000010117 */
[----:B------:R-:W-:Y:S01]  /*1f8b0*/  IABS R2, R2 ;  /* 0x0000000200027213 */ /* 0x000fe20000000000 */
[C---:B------:R-:W-:Y:S01]  /*1f8c0*/  FFMA.FTZ R52, -R0.reuse, R4, R17 ;  /* 0x0000000400347223 */ /* 0x040fe20000010111 */
[C---:B------:R-:W-:Y:S01]  /*1f8d0*/  IADD3 R4, PT, PT, R247.reuse, -0x31, RZ ;  /* 0xffffffcff7047810 */ /* 0x040fe20007ffe0ff */
[CC--:B------:R-:W-:Y:S01]  /*1f8e0*/  FFMA.FTZ R101, -R0.reuse, R3.reuse, R30 ;  /* 0x0000000300657223 */ /* 0x0c0fe2000001011e */
[----:B------:R-:W-:Y:S01]  /*1f8f0*/  I2FP.F32.S32 R61, R2 ;  /* 0x00000002003d7245 */ /* 0x000fe20000201400 */
[C---:B------:R-:W-:Y:S01]  /*1f900*/  FFMA.FTZ R15, -R0.reuse, R3, R24 ;  /* 0x00000003000f7223 */ /* 0x040fe20000010118 */
[C---:B------:R-:W-:Y:S02]  /*1f910*/  IADD3 R2, PT, PT, R247.reuse, -0x38, RZ ;  /* 0xffffffc8f7027810 */ /* 0x040fe40007ffe0ff */
[C---:B------:R-:W-:Y:S01]  /*1f920*/  IADD3 R3, PT, PT, R247.reuse, -0x39, RZ ;  /* 0xffffffc7f7037810 */ /* 0x040fe20007ffe0ff */
[CC--:B------:R-:W-:Y:S01]  /*1f930*/  FFMA.FTZ R97, -R0.reuse, R61.reuse, R26 ;  /* 0x0000003d00617223 */ /* 0x0c0fe2000001011a */
[----:B------:R-:W-:Y:S01]  /*1f940*/  IABS R2, R2 ;  /* 0x0000000200027213 */ /* 0x000fe20000000000 */
[C---:B------:R-:W-:Y:S01]  /*1f950*/  FFMA.FTZ R61, -R0.reuse, R61, R20 ;  /* 0x0000003d003d7223 */ /* 0x040fe20000010114 */
[----:B------:R-:W-:Y:S02]  /*1f960*/  IABS R4, R4 ;  /* 0x0000000400047213 */ /* 0x000fe40000000000 */
[----:B------:R-:W-:Y:S02]  /*1f970*/  I2FP.F32.S32 R2, R2 ;  /* 0x0000000200027245 */ /* 0x000fe40000201400 */
[----:B------:R-:W-:Y:S02]  /*1f980*/  IABS R3, R3 ;  /* 0x0000000300037213 */ /* 0x000fe40000000000 */
[----:B------:R-:W-:Y:S01]  /*1f990*/  I2FP.F32.S32 R4, R4 ;  /* 0x0000000400047245 */ /* 0x000fe20000201400 */
[CC--:B------:R-:W-:Y:S01]  /*1f9a0*/  FFMA.FTZ R251, -R0.reuse, R2.reuse, R28 ;  /* 0x0000000200fb7223 */ /* 0x0c0fe2000001011c */
[C---:B------:R-:W-:Y:S01]  /*1f9b0*/  FFMA.FTZ R217, -R0.reuse, R2, R217 ;  /* 0x0000000200d97223 */ /* 0x040fe200000101d9 */
[C---:B------:R-:W-:Y:S02]  /*1f9c0*/  IADD3 R2, PT, PT, R247.reuse, -0x41, RZ ;  /* 0xffffffbff7027810 */ /* 0x040fe40007ffe0ff */
[----:B------:R-:W-:Y:S01]  /*1f9d0*/  MOV R99, R3 ;  /* 0x0000000300637202 */ /* 0x000fe20000000f00 */
[C---:B------:R-:W-:Y:S01]  /*1f9e0*/  FFMA.FTZ R25, -R0.reuse, R4, R25 ;  /* 0x0000000400197223 */ /* 0x040fe20000010119 */
[----:B------:R-:W-:Y:S01]  /*1f9f0*/  IABS R3, R2 ;  /* 0x0000000200037213 */ /* 0x000fe20000000000 */
[C---:B------:R-:W-:Y:S01]  /*1fa00*/  FFMA.FTZ R225, -R0.reuse, R4, R225 ;  /* 0x0000000400e17223 */ /* 0x040fe200000101e1 */
[C---:B------:R-:W-:Y:S02]  /*1fa10*/  IADD3 R2, PT, PT, R247.reuse, -0x49, RZ ;  /* 0xffffffb7f7027810 */ /* 0x040fe40007ffe0ff */
[C---:B------:R-:W-:Y:S02]  /*1fa20*/  IADD3 R4, PT, PT, R247.reuse, -0x48, RZ ;  /* 0xffffffb8f7047810 */ /* 0x040fe40007ffe0ff */
[C---:B------:R-:W-:Y:S02]  /*1fa30*/  IADD3 R5, PT, PT, R247.reuse, -0x20, RZ ;  /* 0xffffffe0f7057810 */ /* 0x040fe40007ffe0ff */
[----:B------:R-:W-:Y:S02]  /*1fa40*/  IABS R2, R2 ;  /* 0x0000000200027213 */ /* 0x000fe40000000000 */
[----:B------:R-:W-:Y:S02]  /*1fa50*/  IABS R4, R4 ;  /* 0x0000000400047213 */ /* 0x000fe40000000000 */
[----:B------:R-:W-:Y:S02]  /*1fa60*/  IABS R5, R5 ;  /* 0x0000000500057213 */ /* 0x000fe40000000000 */
[----:B------:R-:W-:Y:S02]  /*1fa70*/  I2FP.F32.S32 R3, R3 ;  /* 0x0000000300037245 */ /* 0x000fe40000201400 */
[----:B------:R-:W-:Y:S02]  /*1fa80*/  I2FP.F32.S32 R2, R2 ;  /* 0x0000000200027245 */ /* 0x000fe40000201400 */
[----:B------:R-:W-:Y:S01]  /*1fa90*/  I2FP.F32.S32 R215, R4 ;  /* 0x0000000400d77245 */ /* 0x000fe20000201400 */
[C---:B------:R-:W-:Y:S01]  /*1faa0*/  FFMA.FTZ R109, -R0.reuse, R3, R36 ;  /* 0x00000003006d7223 */ /* 0x040fe20000010124 */
[----:B------:R-:W-:Y:S01]  /*1fab0*/  I2FP.F32.S32 R5, R5 ;  /* 0x0000000500057245 */ /* 0x000fe20000201400 */
[CC--:B------:R-:W-:Y:S01]  /*1fac0*/  FFMA.FTZ R209, -R0.reuse, R2.reuse, R209 ;  /* 0x0000000200d17223 */ /* 0x0c0fe200000101d1 */
[C---:B------:R-:W-:Y:S01]  /*1fad0*/  IADD3 R4, PT, PT, R247.reuse, -0x51, RZ ;  /* 0xffffffaff7047810 */ /* 0x040fe20007ffe0ff */
[C---:B------:R-:W-:Y:S01]  /*1fae0*/  FFMA.FTZ R107, -R0.reuse, R2, R33 ;  /* 0x00000002006b7223 */ /* 0x040fe20000010121 */
[C---:B------:R-:W-:Y:S01]  /*1faf0*/  FFMA.FTZ R219, -R0.reuse, R3, R219 ;  /* 0x0000000300db7223 */ /* 0x040fe200000101db */
[C---:B------:R-:W-:Y:S01]  /*1fb00*/  IADD3 R3, PT, PT, R247.reuse, -0x50, RZ ;  /* 0xffffffb0f7037810 */ /* 0x040fe20007ffe0ff */
[CC--:B------:R-:W-:Y:S01]  /*1fb10*/  FFMA.FTZ R60, -R0.reuse, R5.reuse, R22 ;  /* 0x00000005003c7223 */ /* 0x0c0fe20000010116 */
[----:B------:R-:W-:Y:S01]  /*1fb20*/  IABS R2, R4 ;  /* 0x0000000400027213 */ /* 0x000fe20000000000 */
[C---:B------:R-:W-:Y:S01]  /*1fb30*/  FFMA.FTZ R58, -R0.reuse, R5, R16 ;  /* 0x00000005003a7223 */ /* 0x040fe20000010110 */
[C---:B------:R-:W-:Y:S01]  /*1fb40*/  IADD3 R5, PT, PT, R247.reuse, -0x59, RZ ;  /* 0xffffffa7f7057810 */ /* 0x040fe20007ffe0ff */
[----:B------:R-:W2:Y:S01]  /*1fb50*/  LD.E R36, desc[UR4][R164.64+0xdc] ;  /* 0x0000dc04a4247980 */ /* 0x000ea2000c101900 */
[----:B------:R-:W-:Y:S01]  /*1fb60*/  I2FP.F32.S32 R2, R2 ;  /* 0x0000000200027245 */ /* 0x000fe20000201400 */
[C---:B------:R-:W-:Y:S01]  /*1fb70*/  FFMA.FTZ R113, -R0.reuse, R215, R42 ;  /* 0x000000d700717223 */ /* 0x040fe2000001012a */
[----:B------:R-:W-:Y:S01]  /*1fb80*/  IABS R3, R3 ;  /* 0x0000000300037213 */ /* 0x000fe20000000000 */
[C---:B------:R-:W-:Y:S01]  /*1fb90*/  FFMA.FTZ R215, -R0.reuse, R215, R35 ;  /* 0x000000d700d77223 */ /* 0x040fe20000010123 */
[C---:B------:R-:W-:Y:S01]  /*1fba0*/  IADD3 R7, PT, PT, R247.reuse, -0x58, RZ ;  /* 0xffffffa8f7077810 */ /* 0x040fe20007ffe0ff */
[CC--:B------:R-:W-:Y:S01]  /*1fbb0*/  FFMA.FTZ R117, -R0.reuse, R2.reuse, R45 ;  /* 0x0000000200757223 */ /* 0x0c0fe2000001012d */
[----:B------:R-:W-:Y:S01]  /*1fbc0*/  IABS R5, R5 ;  /* 0x0000000500057213 */ /* 0x000fe20000000000 */
[C---:B------:R-:W-:Y:S01]  /*1fbd0*/  FFMA.FTZ R211, -R0.reuse, R2, R211 ;  /* 0x0000000200d37223 */ /* 0x040fe200000101d3 */
[C---:B------:R-:W-:Y:S02]  /*1fbe0*/  IADD3 R4, PT, PT, R247.reuse, -0x60, RZ ;  /* 0xffffffa0f7047810 */ /* 0x040fe40007ffe0ff */
[----:B------:R-:W-:Y:S02]  /*1fbf0*/  MOV R111, R3 ;  /* 0x00000003006f7202 */ /* 0x000fe40000000f00 */
[----:B------:R-:W-:Y:S02]  /*1fc00*/  IABS R3, R7 ;  /* 0x0000000700037213 */ /* 0x000fe40000000000 */
[----:B------:R-:W-:Y:S02]  /*1fc10*/  I2FP.F32.S32 R2, R5 ;  /* 0x0000000500027245 */ /* 0x000fe40000201400 */
[----:B------:R-:W-:Y:S02]  /*1fc20*/  IABS R4, R4 ;  /* 0x0000000400047213 */ /* 0x000fe40000000000 */
[----:B------:R-:W-:Y:S01]  /*1fc30*/  I2FP.F32.S32 R3, R3 ;  /* 0x0000000300037245 */ /* 0x000fe20000201400 */
[C---:B------:R-:W-:Y:S01]  /*1fc40*/  FFMA.FTZ R115, -R0.reuse, R2, R41 ;  /* 0x0000000200737223 */ /* 0x040fe20000010129 */
[----:B------:R-:W-:Y:S01]  /*1fc50*/  I2FP.F32.S32 R4, R4 ;  /* 0x0000000400047245 */ /* 0x000fe20000201400 */
[C---:B------:R-:W-:Y:S01]  /*1fc60*/  FFMA.FTZ R201, -R0.reuse, R2, R201 ;  /* 0x0000000200c97223 */ /* 0x040fe200000101c9 */
[C---:B------:R-:W-:Y:S01]  /*1fc70*/  IADD3 R2, PT, PT, R247.reuse, -0x69, RZ ;  /* 0xffffff97f7027810 */ /* 0x040fe20007ffe0ff */
[CC--:B------:R-:W-:Y:S01]  /*1fc80*/  FFMA.FTZ R121, -R0.reuse, R3.reuse, R44 ;  /* 0x0000000300797223 */ /* 0x0c0fe2000001012c */
[C---:B------:R-:W-:Y:S01]  /*1fc90*/  FFMA.FTZ R207, -R0.reuse, R3, R207 ;  /* 0x0000000300cf7223 */ /* 0x040fe200000101cf */
[C---:B------:R-:W-:Y:S01]  /*1fca0*/  IADD3 R3, PT, PT, R247.reuse, -0x61, RZ ;  /* 0xffffff9ff7037810 */ /* 0x040fe20007ffe0ff */
[CC--:B------:R-:W-:Y:S01]  /*1fcb0*/  FFMA.FTZ R131, -R0.reuse, R4.reuse, R51 ;  /* 0x0000000400837223 */ /* 0x0c0fe20000010133 */
[C---:B------:R-:W-:Y:S01]  /*1fcc0*/  FFMA.FTZ R119, -R0.reuse, R4, R43 ;  /* 0x0000000400777223 */ /* 0x040fe2000001012b */
[----:B------:R-:W-:Y:S02]  /*1fcd0*/  IABS R2, R2 ;  /* 0x0000000200027213 */ /* 0x000fe40000000000 */
[C---:B------:R-:W-:Y:S02]  /*1fce0*/  IADD3 R4, PT, PT, R247.reuse, -0x70, RZ ;  /* 0xffffff90f7047810 */ /* 0x040fe40007ffe0ff */
[----:B------:R-:W-:Y:S02]  /*1fcf0*/  IABS R3, R3 ;  /* 0x0000000300037213 */ /* 0x000fe40000000000 */
[----:B------:R-:W-:Y:S02]  /*1fd00*/  I2FP.F32.S32 R2, R2 ;  /* 0x0000000200027245 */ /* 0x000fe40000201400 */
[----:B------:R-:W-:Y:S02]  /*1fd10*/  IABS R4, R4 ;  /* 0x0000000400047213 */ /* 0x000fe40000000000 */
[----:B------:R-:W-:Y:S01]  /*1fd20*/  I2FP.F32.S32 R5, R3 ;  /* 0x0000000300057245 */ /* 0x000fe20000201400 */
[CC--:B------:R-:W-:Y:S01]  /*1fd30*/  FFMA.FTZ R191, -R0.reuse, R2.reuse, R191 ;  /* 0x0000000200bf7223 */ /* 0x0c0fe200000101bf */
[C---:B------:R-:W-:Y:S01]  /*1fd40*/  IADD3 R3, PT, PT, R247.reuse, -0x71, RZ ;  /* 0xffffff8ff7037810 */ /* 0x040fe20007ffe0ff */
[C---:B------:R-:W-:Y:S01]  /*1fd50*/  FFMA.FTZ R123, -R0.reuse, R2, R47 ;  /* 0x00000002007b7223 */ /* 0x040fe2000001012f */
[----:B------:R-:W-:Y:S01]  /*1fd60*/  I2FP.F32.S32 R4, R4 ;  /* 0x0000000400047245 */ /* 0x000fe20000201400 */
[CC--:B------:R-:W-:Y:S01]  /*1fd70*/  FFMA.FTZ R199, -R0.reuse, R5.reuse, R199 ;  /* 0x0000000500c77223 */ /* 0x0c0fe200000101c7 */
[C---:B------:R-:W-:Y:S01]  /*1fd80*/  IADD3 R2, PT, PT, R247.reuse, -0x78, RZ ;  /* 0xffffff88f7027810 */ /* 0x040fe20007ffe0ff */
[C---:B------:R-:W-:Y:S01]  /*1fd90*/  FFMA.FTZ R203, -R0.reuse, R5, R203 ;  /* 0x0000000500cb7223 */ /* 0x040fe200000101cb */
[----:B------:R-:W-:Y:S01]  /*1fda0*/  IABS R3, R3 ;  /* 0x0000000300037213 */ /* 0x000fe20000000000 */
[CC--:B------:R-:W-:Y:S01]  /*1fdb0*/  FFMA.FTZ R197, -R0.reuse, R4.reuse, R197 ;  /* 0x0000000400c57223 */ /* 0x0c0fe200000101c5 */
[C---:B------:R-:W-:Y:S01]  /*1fdc0*/  FFMA.FTZ R185, -R0.reuse, R4, R185 ;  /* 0x0000000400b97223 */ /* 0x040fe200000101b9 */
[----:B------:R-:W-:Y:S02]  /*1fdd0*/  IABS R2, R2 ;  /* 0x0000000200027213 */ /* 0x000fe40000000000 */
[C---:B------:R-:W-:Y:S02]  /*1fde0*/  IADD3 R4, PT, PT, R247.reuse, -0x80, RZ ;  /* 0xffffff80f7047810 */ /* 0x040fe40007ffe0ff */
[----:B------:R-:W-:Y:S02]  /*1fdf0*/  I2FP.F32.S32 R12, R3 ;  /* 0x00000003000c7245 */ /* 0x000fe40000201400 */
[C---:B------:R-:W-:Y:S02]  /*1fe00*/  IADD3 R3, PT, PT, R247.reuse, -0x79, RZ ;  /* 0xffffff87f7037810 */ /* 0x040fe40007ffe0ff */
[----:B------:R-:W-:Y:S01]  /*1fe10*/  MOV R7, R2 ;  /* 0x0000000200077202 */ /* 0x000fe20000000f00 */
[C---:B------:R-:W-:Y:S01]  /*1fe20*/  FFMA.FTZ R183, -R0.reuse, R12, R183 ;  /* 0x0000000c00b77223 */ /* 0x040fe200000101b7 */
[----:B------:R-:W-:Y:S01]  /*1fe30*/  IABS R2, R4 ;  /* 0x0000000400027213 */ /* 0x000fe20000000000 */
[C---:B------:R-:W-:Y:S01]  /*1fe40*/  FFMA.FTZ R195, -R0.reuse, R12, R195 ;  /* 0x0000000c00c37223 */ /* 0x040fe200000101c3 */
[----:B------:R-:W-:Y:S02]  /*1fe50*/  IABS R3, R3 ;  /* 0x0000000300037213 */ /* 0x000fe40000000000 */
[----:B------:R-:W-:Y:S02]  /*1fe60*/  I2FP.F32.S32 R2, R2 ;  /* 0x0000000200027245 */ /* 0x000fe40000201400 */
[C---:B------:R-:W-:Y:S02]  /*1fe70*/  IADD3 R4, PT, PT, R247.reuse, -0x88, RZ ;  /* 0xffffff78f7047810 */ /* 0x040fe40007ffe0ff */
[C---:B------:R-:W-:Y:S01]  /*1fe80*/  IADD3 R5, PT, PT, R247.reuse, -0x81, RZ ;  /* 0xffffff7ff7057810 */ /* 0x040fe20007ffe0ff */
[CC--:B------:R-:W-:Y:S01]  /*1fe90*/  FFMA.FTZ R181, -R0.reuse, R2.reuse, R181 ;  /* 0x0000000200b57223 */ /* 0x0c0fe200000101b5 */
[----:B------:R-:W-:Y:S01]  /*1fea0*/  I2FP.F32.S32 R3, R3 ;  /* 0x0000000300037245 */ /* 0x000fe20000201400 */
[C---:B------:R-:W-:Y:S01]  /*1feb0*/  FFMA.FTZ R169, -R0.reuse, R2, R169 ;  /* 0x0000000200a97223 */ /* 0x040fe200000101a9 */
[----:B------:R-:W-:Y:S02]  /*1fec0*/  IABS R4, R4 ;  /* 0x0000000400047213 */ /* 0x000fe40000000000 */
[----:B------:R-:W-:Y:S01]  /*1fed0*/  IABS R5, R5 ;  /* 0x0000000500057213 */ /* 0x000fe20000000000 */
[CC--:B------:R-:W-:Y:S01]  /*1fee0*/  FFMA.FTZ R175, -R0.reuse, R3.reuse, R175 ;  /* 0x0000000300af7223 */ /* 0x0c0fe200000101af */
[C---:B------:R-:W-:Y:S01]  /*1fef0*/  IADD3 R2, PT, PT, R247.reuse, -0x89, RZ ;  /* 0xffffff77f7027810 */ /* 0x040fe20007ffe0ff */
[C---:B------:R-:W-:Y:S01]  /*1ff00*/  FFMA.FTZ R187, -R0.reuse, R3, R187 ;  /* 0x0000000300bb7223 */ /* 0x040fe200000101bb */
[----:B------:R-:W-:Y:S02]  /*1ff10*/  I2FP.F32.S32 R7, R7 ;  /* 0x0000000700077245 */ /* 0x000fe40000201400 */
[----:B------:R-:W-:Y:S02]  /*1ff20*/  I2FP.F32.S32 R3, R4 ;  /* 0x0000000400037245 */ /* 0x000fe40000201400 */
[----:B------:R-:W-:Y:S01]  /*1ff30*/  I2FP.F32.S32 R12, R5 ;  /* 0x00000005000c7245 */ /* 0x000fe20000201400 */
[CC--:B------:R-:W-:Y:S01]  /*1ff40*/  FFMA.FTZ R189, -R0.reuse, R7.reuse, R189 ;  /* 0x0000000700bd7223 */ /* 0x0c0fe200000101bd */
[----:B------:R-:W-:Y:S01]  /*1ff50*/  IABS R5, R2 ;  /* 0x0000000200057213 */ /* 0x000fe20000000000 */
[C---:B------:R-:W-:Y:S01]  /*1ff60*/  FFMA.FTZ R177, -R0.reuse, R7, R177 ;  /* 0x0000000700b17223 */ /* 0x040fe200000101b1 */
[C---:B------:R-:W-:Y:S01]  /*1ff70*/  IADD3 R9, PT, PT, R247.reuse, -0x91, RZ ;  /* 0xffffff6ff7097810 */ /* 0x040fe20007ffe0ff */
[CC--:B------:R-:W-:Y:S01]  /*1ff80*/  FFMA.FTZ R224, -R0.reuse, R3.reuse, R224 ;  /* 0x0000000300e07223 */ /* 0x0c0fe200000101e0 */
[C---:B------:R-:W-:Y:S01]  /*1ff90*/  FFMA.FTZ R173, -R0.reuse, R3, R173 ;  /* 0x0000000300ad7223 */ /* 0x040fe200000101ad */
[----:B------:R-:W-:Y:S01]  /*1ffa0*/  MOV R7, R5 ;  /* 0x0000000500077202 */ /* 0x000fe20000000f00 */
[CC--:B------:R-:W-:Y:S01]  /*1ffb0*/  FFMA.FTZ R129, -R0.reuse, R12.reuse, R57 ;  /* 0x0000000c00817223 */ /* 0x0c0fe20000010139 */
[C---:B------:R-:W-:Y:S01]  /*1ffc0*/  IADD3 R3, PT, PT, R247.reuse, -0x98, RZ ;  /* 0xffffff68f7037810 */ /* 0x040fe20007ffe0ff */
[C---:B------:R-:W-:Y:S01]  /*1ffd0*/  FFMA.FTZ R179, -R0.reuse, R12, R179 ;  /* 0x0000000c00b37223 */ /* 0x040fe200000101b3 */
[----:B------:R-:W-:Y:S02]  /*1ffe0*/  IABS R5, R9 ;  /* 0x0000000900057213 */ /* 0x000fe40000000000 */
[----:B------:R-:W-:Y:S02]  /*1fff0*/  IABS R3, R3 ;  /* 0x0000000300037213 */ /* 0x000fe40000000000 */
[----:B------:R-:W-:Y:S02]  /*20000*/  I2FP.F32.S32 R5, R5 ;  /* 0x0000000500057245 */ /* 0x000fe40000201400 */
[C---:B------:R-:W-:Y:S02]  /*20010*/  IADD3 R4, PT, PT, R247.reuse, -0x90, RZ ;  /* 0xffffff70f7047810 */ /* 0x040fe40007ffe0ff */
[----:B------:R-:W-:Y:S01]  /*20020*/  I2FP.F32.S32 R3, R3 ;  /* 0x0000000300037245 */ /* 0x000fe20000201400 */
[C---:B------:R-:W-:Y:S01]  /*20030*/  FFMA.FTZ R252, -R0.reuse, R5, R53 ;  /* 0x0000000500fc7223 */ /* 0x040fe20000010135 */
[----:B------:R-:W-:Y:S01]  /*20040*/  I2FP.F32.S32 R7, R7 ;  /* 0x0000000700077245 */ /* 0x000fe20000201400 */
[C---:B------:R-:W-:Y:S01]  /*20050*/  FFMA.FTZ R210, -R0.reuse, R5, R210 ;  /* 0x0000000500d27223 */ /* 0x040fe200000101d2 */
[C---:B------:R-:W-:Y:S01]  /*20060*/  IADD3 R5, PT, PT, R247.reuse, -0xa0, RZ ;  /* 0xffffff60f7057810 */ /* 0x040fe20007ffe0ff */
[CC--:B------:R-:W-:Y:S01]  /*20070*/  FFMA.FTZ R204, -R0.reuse, R3.reuse, R204 ;  /* 0x0000000300cc7223 */ /* 0x0c0fe200000101cc */
[----:B------:R-:W-:Y:S01]  /*20080*/  IABS R2, R4 ;  /* 0x0000000400027213 */ /* 0x000fe20000000000 */
[C---:B------:R-:W-:Y:S01]  /*20090*/  FFMA.FTZ R216, -R0.reuse, R3, R216 ;  /* 0x0000000300d87223 */ /* 0x040fe200000101d8 */
[C---:B------:R-:W-:Y:S01]  /*200a0*/  IADD3 R3, PT, PT, R247.reuse, -0xa1, RZ ;  /* 0xffffff5ff7037810 */ /* 0x040fe20007ffe0ff */
[CC--:B------:R-:W-:Y:S01]  /*200b0*/  FFMA.FTZ R171, -R0.reuse, R7.reuse, R171 ;  /* 0x0000000700ab7223 */ /* 0x0c0fe200000101ab */
[C---:B------:R-:W-:Y:S01]  /*200c0*/  FFMA.FTZ R218, -R0.reuse, R7, R218 ;  /* 0x0000000700da7223 */ /* 0x040fe200000101da */
[----:B------:R-:W-:Y:S02]  /*200d0*/  IABS R5, R5 ;  /* 0x0000000500057213 */ /* 0x000fe40000000000 */
[----:B------:R-:W-:Y:S02]  /*200e0*/  I2FP.F32.S32 R2, R2 ;  /* 0x0000000200027245 */ /* 0x000fe40000201400 */
[C---:B------:R-:W-:Y:S02]  /*200f0*/  IADD3 R7, PT, PT, R247.reuse, -0x99, RZ ;  /* 0xffffff67f7077810 */ /* 0x040fe40007ffe0ff */
[C---:B------:R-:W-:Y:S01]  /*20100*/  IADD3 R4, PT, PT, R247.reuse, -0xa8, RZ ;  /* 0xffffff58f7047810 */ /* 0x040fe20007ffe0ff */
[CC--:B------:R-:W-:Y:S01]  /*20110*/  FFMA.FTZ R127, -R0.reuse, R2.reuse, R55 ;  /* 0x00000002007f7223 */ /* 0x0c0fe20000010137 */
[----:B------:R-:W-:Y:S01]  /*20120*/  IABS R3, R3 ;  /* 0x0000000300037213 */ /* 0x000fe20000000000 */
[C---:B------:R-:W-:Y:S01]  /*20130*/  FFMA.FTZ R212, -R0.reuse, R2, R65 ;  /* 0x0000000200d47223 */ /* 0x040fe20000010141 */
[----:B------:R-:W-:Y:S02]  /*20140*/  I2FP.F32.S32 R5, R5 ;  /* 0x0000000500057245 */ /* 0x000fe40000201400 */
[----:B------:R-:W-:Y:S02]  /*20150*/  IABS R7, R7 ;  /* 0x0000000700077213 */ /* 0x000fe40000000000 */
[----:B------:R-:W-:Y:S01]  /*20160*/  IABS R4, R4 ;  /* 0x0000000400047213 */ /* 0x000fe20000000000 */
[C---:B------:R-:W-:Y:S01]  /*20170*/  FFMA.FTZ R196, -R0.reuse, R5, R196 ;  /* 0x0000000500c47223 */ /* 0x040fe200000101c4 */
[----:B------:R-:W-:Y:S01]  /*20180*/  I2FP.F32.S32 R3, R3 ;  /* 0x0000000300037245 */ /* 0x000fe20000201400 */
[C---:B------:R-:W-:Y:S01]  /*20190*/  FFMA.FTZ R208, -R0.reuse, R5, R208 ;  /* 0x0000000500d07223 */ /* 0x040fe200000101d0 */
[C---:B------:R-:W-:Y:S02]  /*201a0*/  IADD3 R2, PT, PT, R247.reuse, -0xa9, RZ ;  /* 0xffffff57f7027810 */ /* 0x040fe40007ffe0ff */
[----:B------:R-:W-:Y:S01]  /*201b0*/  I2FP.F32.S32 R7, R7 ;  /* 0x0000000700077245 */ /* 0x000fe20000201400 */
[CC--:B------:R-:W-:Y:S01]  /*201c0*/  FFMA.FTZ R194, -R0.reuse, R3.reuse, R194 ;  /* 0x0000000300c27223 */ /* 0x0c0fe200000101c2 */
[----:B------:R-:W-:Y:S01]  /*201d0*/  I2FP.F32.S32 R5, R4 ;  /* 0x0000000400057245 */ /* 0x000fe20000201400 */
[C---:B------:R-:W-:Y:S01]  /*201e0*/  FFMA.FTZ R206, -R0.reuse, R3, R206 ;  /* 0x0000000300ce7223 */ /* 0x040fe200000101ce */
[----:B------:R-:W-:Y:S01]  /*201f0*/  IABS R2, R2 ;  /* 0x0000000200027213 */ /* 0x000fe20000000000 */
[CC--:B------:R-:W-:Y:S01]  /*20200*/  FFMA.FTZ R214, -R0.reuse, R7.reuse, R59 ;  /* 0x0000000700d67223 */ /* 0x0c0fe2000001013b */
[C---:B------:R-:W-:Y:S01]  /*20210*/  IADD3 R3, PT, PT, R247.reuse, -0xb0, RZ ;  /* 0xffffff50f7037810 */ /* 0x040fe20007ffe0ff */
[C---:B------:R-:W-:Y:S01]  /*20220*/  FFMA.FTZ R202, -R0.reuse, R7, R202 ;  /* 0x0000000700ca7223 */ /* 0x040fe200000101ca */
[----:B------:R-:W-:Y:S01]  /*20230*/  I2FP.F32.S32 R7, R2 ;  /* 0x0000000200077245 */ /* 0x000fe20000201400 */
[CC--:B------:R-:W-:Y:S01]  /*20240*/  FFMA.FTZ R188, -R0.reuse, R5.reuse, R188 ;  /* 0x0000000500bc7223 */ /* 0x0c0fe200000101bc */
[C---:B------:R-:W-:Y:S01]  /*20250*/  FFMA.FTZ R200, -R0.reuse, R5, R200 ;  /* 0x0000000500c87223 */ /* 0x040fe200000101c8 */
[C---:B------:R-:W-:Y:S02]  /*20260*/  IADD3 R5, PT, PT, R247.reuse, -0xb1, RZ ;  /* 0xffffff4ff7057810 */ /* 0x040fe40007ffe0ff */
[----:B------:R-:W-:Y:S01]  /*20270*/  IABS R3, R3 ;  /* 0x0000000300037213 */ /* 0x000fe20000000000 */
[CC--:B------:R-:W-:Y:S01]  /*20280*/  FFMA.FTZ R186, -R0.reuse, R7.reuse, R186 ;  /* 0x0000000700ba7223 */ /* 0x0c0fe200000101ba */
[C---:B------:R-:W-:Y:S01]  /*20290*/  IADD3 R2, PT, PT, R247.reuse, -0xb8, RZ ;  /* 0xffffff48f7027810 */ /* 0x040fe20007ffe0ff */
[C---:B------:R-:W-:Y:S01]  /*202a0*/  FFMA.FTZ R198, -R0.reuse, R7, R198 ;  /* 0x0000000700c67223 */ /* 0x040fe200000101c6 */
[----:B------:R-:W-:Y:S02]  /*202b0*/  IABS R5, R5 ;  /* 0x0000000500057213 */ /* 0x000fe40000000000 */
[----:B------:R-:W-:Y:S02]  /*202c0*/  MOV R7, R3 ;  /* 0x0000000300077202 */ /* 0x000fe40000000f00 */
[----:B------:R-:W-:Y:S02]  /*202d0*/  IABS R3, R2 ;  /* 0x0000000200037213 */ /* 0x000fe40000000000 */
[C---:B------:R-:W-:Y:S02]  /*202e0*/  IADD3 R4, PT, PT, R247.reuse, -0xb9, RZ ;  /* 0xffffff47f7047810 */ /* 0x040fe40007ffe0ff */
[----:B------:R-:W-:Y:S02]  /*202f0*/  I2FP.F32.S32 R5, R5 ;  /* 0x0000000500057245 */ /* 0x000fe40000201400 */
[C---:B------:R-:W-:Y:S02]  /*20300*/  IADD3 R2, PT, PT, R247.reuse, -0xc0, RZ ;  /* 0xffffff40f7027810 */ /* 0x040fe40007ffe0ff */
[----:B------:R-:W-:Y:S01]  /*20310*/  I2FP.F32.S32 R3, R3 ;  /* 0x0000000300037245 */ /* 0x000fe20000201400 */
[CC--:B------:R-:W-:Y:S01]  /*20320*/  FFMA.FTZ R178, -R0.reuse, R5.reuse, R178 ;  /* 0x0000000500b27223 */ /* 0x0c0fe200000101b2 */
[----:B------:R-:W-:Y:S01]  /*20330*/  IABS R4, R4 ;  /* 0x0000000400047213 */ /* 0x000fe20000000000 */
[C---:B------:R-:W-:Y:S01]  /*20340*/  FFMA.FTZ R190, -R0.reuse, R5, R190 ;  /* 0x0000000500be7223 */ /* 0x040fe200000101be */
[----:B------:R-:W-:Y:S01]  /*20350*/  IABS R2, R2 ;  /* 0x0000000200027213 */ /* 0x000fe20000000000 */
[CC--:B------:R-:W-:Y:S01]  /*20360*/  FFMA.FTZ R172, -R0.reuse, R3.reuse, R172 ;  /* 0x0000000300ac7223 */ /* 0x0c0fe200000101ac */
[----:B------:R-:W-:Y:S01]  /*20370*/  I2FP.F32.S32 R5, R4 ;  /* 0x0000000400057245 */ /* 0x000fe20000201400 */
[C---:B------:R-:W-:Y:S01]  /*20380*/  FFMA.FTZ R184, -R0.reuse, R3, R184 ;  /* 0x0000000300b87223 */ /* 0x040fe200000101b8 */
[----:B------:R-:W-:Y:S02]  /*20390*/  I2FP.F32.S32 R2, R2 ;  /* 0x0000000200027245 */ /* 0x000fe40000201400 */
[C---:B------:R-:W-:Y:S01]  /*203a0*/  IADD3 R3, PT, PT, R247.reuse, -0xc1, RZ ;  /* 0xffffff3ff7037810 */ /* 0x040fe20007ffe0ff */
[CC--:B------:R-:W-:Y:S01]  /*203b0*/  FFMA.FTZ R170, -R0.reuse, R5.reuse, R170 ;  /* 0x0000000500aa7223 */ /* 0x0c0fe200000101aa */
[C---:B------:R-:W-:Y:S01]  /*203c0*/  FFMA.FTZ R182, -R0.reuse, R5, R182 ;  /* 0x0000000500b67223 */ /* 0x040fe200000101b6 */
[CC--:B------:R-:W-:Y:S01]  /*203d0*/  FFMA.FTZ R124, -R0.reuse, R2.reuse, R77 ;  /* 0x00000002007c7223 */ /* 0x0c0fe2000001014d */
[----:B------:R-:W-:Y:S01]  /*203e0*/  IABS R5, R3 ;  /* 0x0000000300057213 */ /* 0x000fe20000000000 */
[C---:B------:R-:W-:Y:S01]  /*203f0*/  FFMA.FTZ R176, -R0.reuse, R2, R176 ;  /* 0x0000000200b07223 */ /* 0x040fe200000101b0 */
[C---:B------:R-:W-:Y:S02]  /*20400*/  IADD3 R2, PT, PT, R247.reuse, -0xd1, RZ ;  /* 0xffffff2ff7027810 */ /* 0x040fe40007ffe0ff */
[----:B------:R-:W-:Y:S02]  /*20410*/  I2FP.F32.S32 R5, R5 ;  /* 0x0000000500057245 */ /* 0x000fe40000201400 */
[----:B------:R-:W-:Y:S02]  /*20420*/  IABS R2, R2 ;  /* 0x0000000200027213 */ /* 0x000fe40000000000 */
[----:B------:R-:W-:Y:S01]  /*20430*/  IADD3 R4, PT, PT, R247, -0xc8, RZ ;  /* 0xffffff38f7047810 */ /* 0x000fe20007ffe0ff */
[C---:B------:R-:W-:Y:S01]  /*20440*/  FFMA.FTZ R120, -R0.reuse, R5, R75 ;  /* 0x0000000500787223 */ /* 0x040fe2000001014b */
[----:B------:R-:W-:Y:S01]  /*20450*/  I2FP.F32.S32 R7, R7 ;  /* 0x0000000700077245 */ /* 0x000fe20000201400 */
[C---:B------:R-:W-:Y:S01]  /*20460*/  FFMA.FTZ R174, -R0.reuse, R5, R174 ;  /* 0x0000000500ae7223 */ /* 0x040fe200000101ae */
[----:B------:R-:W-:Y:S02]  /*20470*/  FMNMX3.FTZ R13, R167, R46, R6, !PT ;  /* 0x0000002ea70d7276 */ /* 0x000fe40007810006 */
[----:B------:R-:W-:Y:S01]  /*20480*/  I2FP.F32.S32 R5, R2 ;  /* 0x0000000200057245 */ /* 0x000fe20000201400 */
[CC--:B------:R-:W-:Y:S01]  /*20490*/  FFMA.FTZ R180, -R0.reuse, R7.reuse, R180 ;  /* 0x0000000700b47223 */ /* 0x0c0fe200000101b4 */
[----:B------:R-:W-:Y:S01]  /*204a0*/  IABS R3, R4 ;  /* 0x0000000400037213 */ /* 0x000fe20000000000 */
[C---:B------:R-:W-:Y:S01]  /*204b0*/  FFMA.FTZ R192, -R0.reuse, R7, R192 ;  /* 0x0000000700c07223 */ /* 0x040fe200000101c0 */
[C---:B------:R-:W-:Y:S01]  /*204c0*/  IADD3 R2, PT, PT, R247.reuse, -0xd9, RZ ;  /* 0xffffff27f7027810 */ /* 0x040fe20007ffe0ff */
[CC--:B------:R-:W-:Y:S01]  /*204d0*/  FFMA.FTZ R98, -R0.reuse, R5.reuse, R98 ;  /* 0x0000000500627223 */ /* 0x0c0fe20000010162 */
[----:B------:R-:W-:Y:S01]  /*204e0*/  IADD3 R4, PT, PT, R247, -0xd0, RZ ;  /* 0xffffff30f7047810 */ /* 0x000fe20007ffe0ff */
[----:B------:R-:W-:Y:S01]  /*204f0*/  FFMA.FTZ R116, -R0, R5, R71 ;  /* 0x0000000500747223 */ /* 0x000fe20000010147 */
        /* <DEDUP_REMOVED lines=14> */
[----:B------:R-:W-:Y:S01]  /*205e0*/  FFMA.FTZ R100, -R0, R3, R100 ;  /* 0x0000000300647223 */ /* 0x000fe20000010164 */
[----:B------:R-:W-:Y:S02]  /*205f0*/  FMNMX3.FTZ R2, R2, R60, R95, !PT ;  /* 0x0000003c02027276 */ /* 0x000fe4000781005f */
[----:B------:R-:W-:Y:S02]  /*20600*/  IABS R4, R4 ;  /* 0x0000000400047213 */ /* 0x000fe40000000000 */
[----:B------:R-:W-:Y:S02]  /*20610*/  FMNMX3.FTZ R7, R7, R58, R52, !PT ;  /* 0x0000003a07077276 */ /* 0x000fe40007810034 */
[----:B------:R-:W-:Y:S02]  /*20620*/  I2FP.F32.S32 R99, R99 ;  /* 0x0000006300637245 */ /* 0x000fe40000201400 */
[----:B------:R-:W-:Y:S02]  /*20630*/  I2FP.F32.S32 R9, R4 ;  /* 0x0000000400097245 */ /* 0x000fe40000201400 */
[----:B------:R-:W-:Y:S01]  /*20640*/  FMNMX3.FTZ R2, R2, R97, R27, !PT ;  /* 0x0000006102027276 */ /* 0x000fe2000781001b */
[C---:B------:R-:W-:Y:S01]  /*20650*/  FFMA.FTZ R105, -R0.reuse, R99, R32 ;  /* 0x0000006300697223 */ /* 0x040fe20000010120 */
[----:B------:R-:W-:Y:S01]  /*20660*/  FMNMX3.FTZ R4, R7, R61, R62, !PT ;  /* 0x0000003d07047276 */ /* 0x000fe2000781003e */
[----:B------:R-:W-:Y:S01]  /*20670*/  FFMA.FTZ R99, -R0, R99, R29 ;  /* 0x0000006300637223 */ /* 0x000fe2000001011d */
[----:B------:R-:W-:Y:S01]  /*20680*/  FMNMX3.FTZ R2, R2, R101, R225, !PT ;  /* 0x0000006502027276 */ /* 0x000fe200078100e1 */
[----:B------:R-:W-:Y:S01]  /*20690*/  FFMA.FTZ R92, -R0, R9, R92 ;  /* 0x00000009005c7223 */ /* 0x000fe2000001015c */
[----:B------:R-:W-:Y:S01]  /*206a0*/  FMNMX3.FTZ R4, R4, R15, R25, !PT ;  /* 0x0000000f04047276 */ /* 0x000fe20007810019 */
        /* <DEDUP_REMOVED lines=16> */
[C---:B------:R-:W-:Y:S02]  /*207b0*/  IADD3 R7, PT, PT, R247.reuse, -0xe1, RZ ;  /* 0xffffff1ff7077810 */ /* 0x040fe40007ffe0ff */
[----:B------:R-:W-:Y:S02]  /*207c0*/  FMNMX3.FTZ R2, R2, R193, R191, !PT ;  /* 0x000000c102027276 */ /* 0x000fe400078100bf */
[----:B------:R-:W-:Y:S02]  /*207d0*/  FMNMX3.FTZ R4, R4, R125, R123, !PT ;  /* 0x0000007d04047276 */ /* 0x000fe4000781007b */
        /* <DEDUP_REMOVED lines=9> */
[----:B------:R-:W-:Y:S01]  /*20870*/  FMNMX3.FTZ R7, R4, R169, R129, !PT ;  /* 0x000000a904077276 */ /* 0x000fe20007810081 */
[CC--:B------:R-:W-:Y:S01]  /*20880*/  FFMA.FTZ R90, -R0.reuse, R5.reuse, R90 ;  /* 0x00000005005a7223 */ /* 0x0c0fe2000001015a */
[----:B------:R-:W-:Y:S01]  /*20890*/  FFMA.FTZ R102, -R0, R5, R102 ;  /* 0x0000000500667223 */ /* 0x000fe20000010166 */
        /* <DEDUP_REMOVED lines=8> */
[----:B------:R-:W-:Y:S02]  /*20920*/  I2FP.F32.S32 R5, R5 ;  /* 0x0000000500057245 */ /* 0x000fe40000201400 */
[----:B------:R-:W-:Y:S02]  /*20930*/  I2FP.F32.S32 R3, R3 ;  /* 0x0000000300037245 */ /* 0x000fe40000201400 */
[----:B------:R-:W-:Y:S01]  /*20940*/  FMNMX3.FTZ R9, R9, R127, R252, !PT ;  /* 0x0000007f09097276 */ /* 0x000fe200078100fc */
[C---:B------:R-:W-:Y:S01]  /*20950*/  FFMA.FTZ R76, -R0.reuse, R5, R76 ;  /* 0x00000005004c7223 */ /* 0x040fe2000001014c */
[----:B------:R-:W-:Y:S01]  /*20960*/  FMNMX3.FTZ R7, R7, R204, R202, !PT ;  /* 0x000000cc07077276 */ /* 0x000fe200078100ca */
[CC--:B------:R-:W-:Y:S01]  /*20970*/  FFMA.FTZ R84, -R0.reuse, R3.reuse, R84 ;  /* 0x0000000300547223 */ /* 0x0c0fe20000010154 */
[----:B------:R-:W-:Y:S01]  /*20980*/  FMNMX3.FTZ R9, R9, R216, R214, !PT ;  /* 0x000000d809097276 */ /* 0x000fe200078100d6 */
[C---:B------:R-:W-:Y:S01]  /*20990*/  FFMA.FTZ R96, -R0.reuse, R3, R96 ;  /* 0x0000000300607223 */ /* 0x040fe20000010160 */
[C---:B------:R-:W-:Y:S01]  /*209a0*/  FFMA.FTZ R88, -R0.reuse, R5, R88 ;  /* 0x0000000500587223 */ /* 0x040fe20000010158 */
        /* <DEDUP_REMOVED lines=11> */
[C---:B------:R-:W-:Y:S01]  /*20a60*/  FFMA.FTZ R39, -R0.reuse, R5, R39 ;  /* 0x0000000500277223 */ /* 0x040fe20000010127 */
[----:B------:R-:W-:Y:S01]  /*20a70*/  FMNMX3.FTZ R9, R9, R192, R190, !PT ;  /* 0x000000c009097276 */ /* 0x000fe200078100be */
[C---:B------:R-:W-:Y:S01]  /*20a80*/  FFMA.FTZ R74, -R0.reuse, R3, R74 ;  /* 0x00000003004a7223 */ /* 0x040fe2000001014a */
[C---:B------:R-:W-:Y:S01]  /*20a90*/  FFMA.FTZ R78, -R0.reuse, R5, R78 ;  /* 0x00000005004e7223 */ /* 0x040fe2000001014e */
[C---:B------:R-:W-:Y:S01]  /*20aa0*/  FFMA.FTZ R86, -R0.reuse, R3, R86 ;  /* 0x0000000300567223 */ /* 0x040fe20000010156 */
[----:B------:R-:W-:Y:S02]  /*20ab0*/  FMNMX3.FTZ R7, R7, R172, R170, !PT ;  /* 0x000000ac07077276 */ /* 0x000fe400078100aa */
[----:B------:R-:W-:Y:S02]  /*20ac0*/  FMNMX3.FTZ R5, R9, R184, R182, !PT ;  /* 0x000000b809057276 */ /* 0x000fe400078100b6 */
[----:B------:R-:W-:Y:S02]  /*20ad0*/  IADD3 R3, PT, PT, R247, -0xf8, RZ ;  /* 0xffffff08f7037810 */ /* 0x000fe40007ffe0ff */
[----:B------:R-:W-:Y:S02]  /*20ae0*/  FMNMX3.FTZ R9, R7, R124, R120, !PT ;  /* 0x0000007c07097276 */ /* 0x000fe40007810078 */
[----:B------:R-:W-:Y:S02]  /*20af0*/  IABS R3, R3 ;  /* 0x0000000300037213 */ /* 0x000fe40000000000 */
[----:B------:R-:W-:Y:S02]  /*20b00*/  FMNMX3.FTZ R7, R5, R176, R174, !PT ;  /* 0x000000b005077276 */ /* 0x000fe400078100ae */
[----:B------:R-:W-:Y:S02]  /*20b10*/  I2FP.F32.S32 R3, R3 ;  /* 0x0000000300037245 */ /* 0x000fe40000201400 */
[----:B------:R-:W-:Y:S02]  /*20b20*/  FMNMX3.FTZ R7, R7, R168, R126, !PT ;  /* 0x000000a807077276 */ /* 0x000fe4000781007e */
[----:B------:R-:W-:Y:S01]  /*20b30*/  IADD3 R13, PT, PT, R247, -0xf0, RZ ;  /* 0xffffff10f70d7810 */ /* 0x000fe20007ffe0ff */
[CC--:B------:R-:W-:Y:S01]  /*20b40*/  FFMA.FTZ R72, -R0.reuse, R3.reuse, R72 ;  /* 0x0000000300487223 */ /* 0x0c0fe20000010148 */
[----:B------:R-:W-:Y:S01]  /*20b50*/  FMNMX3.FTZ R7, R7, R118, R116, !PT ;  /* 0x0000007607077276 */ /* 0x000fe20007810074 */
[C---:B------:R-:W-:Y:S01]  /*20b60*/  FFMA.FTZ R38, -R0.reuse, R3, R38 ;  /* 0x0000000300267223 */ /* 0x040fe20000010126 */
[----:B------:R-:W-:Y:S02]  /*20b70*/  IABS R13, R13 ;  /* 0x0000000d000d7213 */ /* 0x000fe40000000000 */
[----:B------:R-:W-:Y:S02]  /*20b80*/  IADD3 R3, PT, PT, R247, -0xf9, RZ ;  /* 0xffffff07f7037810 */ /* 0x000fe40007ffe0ff */
[----:B------:R-:W-:Y:S02]  /*20b90*/  FMNMX3.FTZ R7, R7, R104, R102, !PT ;  /* 0x0000006807077276 */ /* 0x000fe40007810066 */
[----:B------:R-:W-:Y:S02]  /*20ba0*/  FMNMX3.FTZ R9, R9, R112, R108, !PT ;  /* 0x0000007009097276 */ /* 0x000fe4000781006c */
[----:B------:R-:W-:Y:S02]  /*20bb0*/  I2FP.F32.S32 R13, R13 ;  /* 0x0000000d000d7245 */ /* 0x000fe40000201400 */
[----:B------:R-:W-:Y:S02]  /*20bc0*/  IABS R3, R3 ;  /* 0x0000000300037213 */ /* 0x000fe40000000000 */
[C---:B------:R-:W-:Y:S01]  /*20bd0*/  IADD3 R4, PT, PT, R247.reuse, -0x101, RZ ;  /* 0xfffffefff7047810 */ /* 0x040fe20007ffe0ff */
[CC--:B------:R-:W-:Y:S01]  /*20be0*/  FFMA.FTZ R80, -R0.reuse, R13.reuse, R80 ;  /* 0x0000000d00507223 */ /* 0x0c0fe20000010150 */
        /* <DEDUP_REMOVED lines=9> */
[C---:B------:R-:W-:Y:S01]  /*20c80*/  FFMA.FTZ R37, -R0.reuse, R3, R37 ;  /* 0x0000000300257223 */ /* 0x040fe20000010125 */
        /* <DEDUP_REMOVED lines=8> */
[----:B------:R-:W1:Y:S01]  /*20d10*/  S2R R4, SR_TID.X ;  /* 0x0000000000047919 */ /* 0x000e620000002100 */
[----:B------:R-:W-:Y:S02]  /*20d20*/  FMNMX3.FTZ R2, R9, R76, R74, !PT ;  /* 0x0000004c09027276 */ /* 0x000fe4000781004a */
[----:B------:R-:W-:Y:S02]  /*20d30*/  FMNMX3.FTZ R16, R3, R68, R69, !PT ;  /* 0x0000004403107276 */ /* 0x000fe40007810045 */
[----:B------:R-:W-:Y:S02]  /*20d40*/  FMNMX3.FTZ R2, R2, R40, R39, !PT ;  /* 0x0000002802027276 */ /* 0x000fe40007810027 */
[----:B------:R-:W-:Y:S01]  /*20d50*/  MOV R66, 0x20 ;  /* 0x0000002000427802 */ /* 0x000fe20000000f00 */
[----:B------:R-:W3:Y:S01]  /*20d60*/  SHFL.BFLY PT, R3, R16, 0x2, 0x1f ;  /* 0x0c401f0010037f89 */ /* 0x000ee200000e0000 */
[----:B------:R-:W-:Y:S02]  /*20d70*/  FMNMX3.FTZ R9, R2, R38, R37, !PT ;  /* 0x0000002602097276 */ /* 0x000fe40007810025 */
[----:B------:R-:W-:Y:S05]  /*20d80*/  IADD3 R247, PT, PT, R247, 0x100, RZ ;  /* 0x00000100f7f77810 */ /* 0x000fea0007ffe0ff */
[----:B------:R-:W4:Y:S01]  /*20d90*/  SHFL.BFLY PT, R2, R9, 0x2, 0x1f ;  /* 0x0c401f0009027f89 */ /* 0x000f2200000e0000 */
[----:B---3--:R-:W-:Y:S07]  /*20da0*/  FMNMX.FTZ R12, R16, R3, !PT ;  /* 0x00000003100c7209 */ /* 0x008fee0007810000 */
[----:B------:R-:W3:Y:S01]  /*20db0*/  SHFL.BFLY PT, R3, R12, 0x1, 0x1f ;  /* 0x0c201f000c037f89 */ /* 0x000ee200000e0000 */
[----:B----4-:R-:W-:Y:S07]  /*20dc0*/  FMNMX.FTZ R7, R9, R2, !PT ;  /* 0x0000000209077209 */ /* 0x010fee0007810000 */
[----:B------:R-:W4:Y:S01]  /*20dd0*/  SHFL.BFLY PT, R2, R7, 0x1, 0x1f ;  /* 0x0c201f0007027f89 */ /* 0x000f2200000e0000 */
[----:B---3--:R-:W-:Y:S04]  /*20de0*/  FMNMX.FTZ R3, R12, R3, !PT ;  /* 0x000000030c037209 */ /* 0x008fe80007810000 */
[----:B------:R-:W-:Y:S01]  /*20df0*/  FSETP.NEU.FTZ.AND P0, PT, R3, -INF , PT ;  /* 0xff8000000300780b */ /* 0x000fe20003f1d000 */
[C---:B--2---:R-:W-:Y:S01]  /*20e00*/  FMUL.FTZ R73, R36.reuse, R3 ;  /* 0x0000000324497220 */ /* 0x044fe20000410000 */
[----:B----4-:R-:W-:Y:S04]  /*20e10*/  FMNMX.FTZ R2, R7, R2, !PT ;  /* 0x0000000207027209 */ /* 0x010fe80007810000 */
[----:B------:R-:W-:Y:S01]  /*20e20*/  FSEL R73, R73, RZ, P0 ;  /* 0x000000ff49497208 */ /* 0x000fe20000000000 */
[----:B------:R-:W-:Y:S01]  /*20e30*/  FMUL.FTZ R71, R36, R2 ;  /* 0x0000000224477220 */ /* 0x000fe20000410000 */
[C---:B------:R-:W-:Y:S01]  /*20e40*/  FSETP.NEU.FTZ.AND P0, PT, R2.reuse, -INF , PT ;  /* 0xff8000000200780b */ /* 0x040fe20003f1d000 */
[----:B------:R-:W-:Y:S01]  /*20e50*/  FADD.FTZ R5, -R2, R167 ;  /* 0x000000a702057221 */ /* 0x000fe20000010100 */
[----:B------:R-:W-:Y:S01]  /*20e60*/  MOV R167, R27 ;  /* 0x0000001b00a77202 */ /* 0x000fe20000000f00 */
[-CC-:B------:R-:W-:Y:S01]  /*20e70*/  FFMA.FTZ R43, R14, R36.reuse, -R73.reuse ;  /* 0x000000240e2b7223 */ /* 0x180fe20000010849 */
[----:B------:R-:W-:Y:S01]  /*20e80*/  FSEL R71, R71, RZ, P0 ;  /* 0x000000ff47477208 */ /* 0x000fe20000000000 */
[----:B------:R-:W-:Y:S01]  /*20e90*/  FMUL.FTZ R41, R36, R5 ;  /* 0x0000000524297220 */ /* 0x000fe20000410000 */
[----:B-1----:R-:W-:Y:S01]  /*20ea0*/  LOP3.LUT P0, RZ, R4, 0x2, RZ, 0xc0, !PT ;  /* 0x0000000204ff7812 */ /* 0x002fe2000780c0ff */
[----:B------:R-:W-:Y:S01]  /*20eb0*/  FADD.FTZ R5, -R3, R166 ;  /* 0x000000a603057221 */ /* 0x000fe20000010100 */
[-C--:B------:R-:W-:Y:S01]  /*20ec0*/  FFMA.FTZ R106, R50, R36.reuse, -R73 ;  /* 0x00000024326a7223 */ /* 0x080fe20000010849 */
[----:B------:R-:W-:Y:S01]  /*20ed0*/  MUFU.EX2 R43, R43 ;  /* 0x0000002b002b7308 */ /* 0x000fe20000000800 */
[-CC-:B------:R-:W-:Y:S01]  /*20ee0*/  FFMA.FTZ R77, R6, R36.reuse, -R71.reuse ;  /* 0x00000024064d7223 */ /* 0x180fe20000010847 */
[----:B------:R-:W-:Y:S01]  /*20ef0*/  SHF.L.U32 R6, R4, 0x6, RZ ;  /* 0x0000000604067819 */ /* 0x000fe200000006ff */
[-C--:B------:R-:W-:Y:S01]  /*20f00*/  FFMA.FTZ R114, R46, R36.reuse, -R71 ;  /* 0x000000242e727223 */ /* 0x080fe20000010847 */
[----:B------:R-:W-:Y:S01]  /*20f10*/  SEL R66, R66, 0xffffffe0, !P0 ;  /* 0xffffffe042427807 */ /* 0x000fe20004000000 */
[----:B------:R-:W-:Y:S01]  /*20f20*/  FMUL.FTZ R42, R36, R5 ;  /* 0x00000005242a7220 */ /* 0x000fe20000410000 */
[----:B------:R-:W-:Y:S01]  /*20f30*/  LOP3.LUT R6, R223, 0x200, R6, 0xf8, !PT ;  /* 0x00000200df067812 */ /* 0x000fe200078ef806 */
[-CC-:B------:R-:W-:Y:S03]  /*20f40*/  FFMA.FTZ R81, R11, R36.reuse, -R73.reuse ;  /* 0x000000240b517223 */ /* 0x180fe60000010849 */
[----:B------:R-:W1:Y:S01]  /*20f50*/  MUFU.EX2 R41, R41 ;  /* 0x0000002900297308 */ /* 0x000e620000000800 */
[----:B------:R-:W-:Y:S01]  /*20f60*/  MOV R223, R15 ;  /* 0x0000000f00df7202 */ /* 0x000fe20000000f00 */
[-C--:B------:R-:W-:Y:S01]  /*20f70*/  FFMA.FTZ R79, R64, R36.reuse, -R73 ;  /* 0x00000024404f7223 */ /* 0x080fe20000010849 */
[----:B------:R-:W-:Y:S01]  /*20f80*/  LEA R67, R6, UR8, 0x1 ;  /* 0x0000000806437c11 */ /* 0x000fe2000f8e08ff */
[-CC-:B------:R-:W-:Y:S01]  /*20f90*/  FFMA.FTZ R75, R10, R36.reuse, -R71.reuse ;  /* 0x000000240a4b7223 */ /* 0x180fe20000010847 */
[-C--:B------:R-:W-:Y:S01]  /*20fa0*/  FFMA.FTZ R110, R8, R36.reuse, -R71 ;  /* 0x00000024086e7223 */ /* 0x080fe20000010847 */
[-CC-:B------:R-:W-:Y:S01]  /*20fb0*/  FFMA.FTZ R83, R48, R36.reuse, -R73.reuse ;  /* 0x0000002430537223 */ /* 0x180fe20000010849 */
[----:B------:R-:W-:Y:S03]  /*20fc0*/  IADD3 R65, PT, PT, R66, R67, RZ ;  /* 0x0000004342417210 */ /* 0x000fe60007ffe0ff */
[----:B------:R-:W2:Y:S01]  /*20fd0*/  MUFU.EX2 R42, R42 ;  /* 0x0000002a002a7308 */ /* 0x000ea20000000800 */
[----:B------:R-:W3:Y:S01]  /*20fe0*/  LDSM.16.MT88.4 R12, [R67+0xa000] ;  /* 0x00a00000430c783b */ /* 0x000ee20000004200 */
[C---:B------:R-:W-:Y:S01]  /*20ff0*/  IADD3 R8, PT, PT, R67.reuse, 0xa000, RZ ;  /* 0x0000a00043087810 */ /* 0x040fe20007ffe0ff */
[-CC-:B------:R-:W-:Y:S01]  /*21000*/  FFMA.FTZ R122, R18, R36.reuse, -R73.reuse ;  /* 0x00000024127a7223 */ /* 0x180fe20000010849 */
[----:B------:R-:W-:Y:S01]  /*21010*/  IADD3 R64, PT, PT, R67, 0xa040, RZ ;  /* 0x0000a04043407810 */ /* 0x000fe20007ffe0ff */
[-CC-:B------:R-:W-:Y:S01]  /*21020*/  FFMA.FTZ R87, R52, R36.reuse, -R73.reuse ;  /* 0x0000002434577223 */ /* 0x180fe20000010849 */
[----:B------:R-:W-:Y:S01]  /*21030*/  @P2 IADD3 R64, PT, PT, R8, -0x40, RZ ;  /* 0xffffffc008402810 */ /* 0x000fe20007ffe0ff */
[----:B------:R-:W-:Y:S03]  /*21040*/  FFMA.FTZ R130, R58, R36, -R73 ;  /* 0x000000243a827223 */ /* 0x000fe60000010849 */
[----:B------:R-:W4:Y:S01]  /*21050*/  MUFU.EX2 R106, R106 ;  /* 0x0000006a006a7308 */ /* 0x000f220000000800 */
[----:B------:R-:W5:Y:S01]  /*21060*/  LDSM.16.MT88.4 R20, [R65+0xa000] ;  /* 0x00a000004114783b */ /* 0x000f620000004200 */
[C---:B-1----:R-:W-:Y:S01]  /*21070*/  FMUL.FTZ R6, R41.reuse, R162 ;  /* 0x000000a229067220 */ /* 0x042fe20000410000 */
[C---:B------:R-:W-:Y:S01]  /*21080*/  FMUL.FTZ R7, R41.reuse, R163 ;  /* 0x000000a329077220 */ /* 0x040fe20000410000 */
[C---:B------:R-:W-:Y:S01]  /*21090*/  FMUL.FTZ R10, R41.reuse, R158 ;  /* 0x0000009e290a7220 */ /* 0x040fe20000410000 */
[C---:B------:R-:W-:Y:S01]  /*210a0*/  FMUL.FTZ R11, R41.reuse, R159 ;  /* 0x0000009f290b7220 */ /* 0x040fe20000410000 */
[----:B------:R-:W-:Y:S01]  /*210b0*/  IADD3 R66, PT, PT, R66, R64, RZ ;  /* 0x0000004042427210 */ /* 0x000fe20007ffe0ff */
[C---:B------:R-:W-:Y:S03]  /*210c0*/  FMUL.FTZ R18, R41.reuse, R150 ;  /* 0x0000009629127220 */ /* 0x040fe60000410000 */
[----:B------:R-:W-:Y:S01]  /*210d0*/  MUFU.EX2 R81, R81 ;  /* 0x0000005100517308 */ /* 0x000fe20000000800 */
[----:B------:R-:W1:Y:S01]  /*210e0*/  LDSM.16.MT88.4 R28, [R64] ;  /* 0x00000000401c783b */ /* 0x000e620000004200 */
[C---:B--2---:R-:W-:Y:S01]  /*210f0*/  FMUL.FTZ R4, R42.reuse, R160 ;  /* 0x000000a02a047220 */ /* 0x044fe20000410000 */
[C---:B------:R-:W-:Y:S01]  /*21100*/  FMUL.FTZ R5, R42.reuse, R161 ;  /* 0x000000a12a057220 */ /* 0x040fe20000410000 */
[C---:B------:R-:W-:Y:S01]  /*21110*/  FMUL.FTZ R8, R42.reuse, R156 ;  /* 0x0000009c2a087220 */ /* 0x040fe20000410000 */
[C---:B------:R-:W-:Y:S01]  /*21120*/  FMUL.FTZ R9, R42.reuse, R157 ;  /* 0x0000009d2a097220 */ /* 0x040fe20000410000 */
[----:B------:R-:W-:Y:S01]  /*21130*/  FMUL.FTZ R19, R41, R151 ;  /* 0x0000009729137220 */ /* 0x000fe20000410000 */
[C---:B------:R-:W-:Y:S03]  /*21140*/  FMUL.FTZ R16, R42.reuse, R148 ;  /* 0x000000942a107220 */ /* 0x040fe60000410000 */
[----:B------:R-:W2:Y:S01]  /*21150*/  MUFU.EX2 R79, R79 ;  /* 0x0000004f004f7308 */ /* 0x000ea20000000800 */
[----:B----4-:R-:W-:Y:S01]  /*21160*/  F2FP.F16.F32.PACK_AB R46, R43, R106 ;  /* 0x0000006a2b2e723e */ /* 0x010fe200000000ff */
[----:B------:R-:W4:Y:S01]  /*21170*/  LDSM.16.MT88.4 R48, [R66] ;  /* 0x000000004230783b */ /* 0x000f220000004200 */
[----:B------:R-:W-:Y:S01]  /*21180*/  FMUL.FTZ R17, R42, R149 ;  /* 0x000000952a117220 */ /* 0x000fe20000410000 */
[-C--:B------:R-:W-:Y:S01]  /*21190*/  FFMA.FTZ R89, R56, R36.reuse, -R71 ;  /* 0x0000002438597223 */ /* 0x080fe20000010847 */
[-C--:B------:R-:W-:Y:S01]  /*211a0*/  FFMA.FTZ R91, R62, R36.reuse, -R73 ;  /* 0x000000243e5b7223 */ /* 0x080fe20000010849 */
[-CC-:B------:R-:W-:Y:S01]  /*211b0*/  FFMA.FTZ R93, R60, R36.reuse, -R71.reuse ;  /* 0x000000243c5d7223 */ /* 0x180fe20000010847 */
[-CC-:B------:R-:W-:Y:S03]  /*211c0*/  FFMA.FTZ R85, R128, R36.reuse, -R71.reuse ;  /* 0x0000002480557223 */ /* 0x180fe60000010847 */
[----:B------:R-:W-:Y:S01]  /*211d0*/  MUFU.EX2 R114, R114 ;  /* 0x0000007200727308 */ /* 0x000fe20000000800 */
[----:B------:R-:W-:Y:S01]  /*211e0*/  FFMA.FTZ R128, R54, R36, -R71 ;  /* 0x0000002436807223 */ /* 0x000fe20000010847 */
[----:B------:R-:W-:Y:S01]  /*211f0*/  LDSM.16.MT88.4 R56, [R65+0xa800] ;  /* 0x00a800004138783b */ /* 0x000fe20000004200 */
[C---:B------:R-:W-:Y:S01]  /*21200*/  FMUL.FTZ R26, R41.reuse, R142 ;  /* 0x0000008e291a7220 */ /* 0x040fe20000410000 */
[C---:B------:R-:W-:Y:S01]  /*21210*/  FMUL.FTZ R27, R41.reuse, R143 ;  /* 0x0000008f291b7220 */ /* 0x040fe20000410000 */
[C---:B------:R-:W-:Y:S01]  /*21220*/  FMUL.FTZ R24, R42.reuse, R140 ;  /* 0x0000008c2a187220 */ /* 0x040fe20000410000 */
[C---:B------:R-:W-:Y:S01]  /*21230*/  FMUL.FTZ R34, R41.reuse, R134 ;  /* 0x0000008629227220 */ /* 0x040fe20000410000 */
[----:B------:R-:W-:Y:S03]  /*21240*/  FMUL.FTZ R35, R41, R135 ;  /* 0x0000008729237220 */ /* 0x000fe60000410000 */
[----:B------:R-:W3:Y:S01]  /*21250*/  MUFU.EX2 R77, R77 ;  /* 0x0000004d004d7308 */ /* 0x000ee20000000800 */
[----:B--2---:R-:W-:Y:S01]  /*21260*/  F2FP.F16.F32.PACK_AB R44, R79, R81 ;  /* 0x000000514f2c723e */ /* 0x004fe200000000ff */
[----:B------:R-:W2:Y:S01]  /*21270*/  LDSM.16.MT88.4 R52, [R67+0xa800] ;  /* 0x00a800004334783b */ /* 0x000ea20000004200 */
[C---:B------:R-:W-:Y:S01]  /*21280*/  FMUL.FTZ R32, R42.reuse, R132 ;  /* 0x000000842a207220 */ /* 0x040fe20000410000 */
[-C--:B------:R-:W-:Y:S01]  /*21290*/  FFMA.FTZ R132, R61, R36.reuse, -R73 ;  /* 0x000000243d847223 */ /* 0x080fe20000010849 */
[C---:B------:R-:W-:Y:S01]  /*212a0*/  FMUL.FTZ R33, R42.reuse, R133 ;  /* 0x000000852a217220 */ /* 0x040fe20000410000 */
[-C--:B------:R-:W-:Y:S01]  /*212b0*/  FFMA.FTZ R156, R209, R36.reuse, -R71 ;  /* 0x00000024d19c7223 */ /* 0x080fe20000010847 */
[-CC-:B------:R-:W-:Y:S03]  /*212c0*/  FFMA.FTZ R158, R207, R36.reuse, -R73.reuse ;  /* 0x00000024cf9e7223 */ /* 0x180fe60000010849 */
[----:B------:R-:W-:Y:S01]  /*212d0*/  MUFU.EX2 R75, R75 ;  /* 0x0000004b004b7308 */ /* 0x000fe20000000800 */
[-C--:B------:R-:W-:Y:S01]  /*212e0*/  FFMA.FTZ R143, R187, R36.reuse, -R73 ;  /* 0x00000024bb8f7223 */ /* 0x080fe20000010849 */
[-C--:B------:R-:W-:Y:S01]  /*212f0*/  FFMA.FTZ R151, R183, R36.reuse, -R71 ;  /* 0x00000024b7977223 */ /* 0x080fe20000010847 */
[-C--:B------:R-:W-:Y:S01]  /*21300*/  FFMA.FTZ R149, R181, R36.reuse, -R73 ;  /* 0x00000024b5957223 */ /* 0x080fe20000010849 */
[-C--:B------:R-:W-:Y:S01]  /*21310*/  FFMA.FTZ R157, R175, R36.reuse, -R71 ;  /* 0x00000024af9d7223 */ /* 0x080fe20000010847 */
[----:B------:R-:W-:Y:S01]  /*21320*/  FFMA.FTZ R159, R171, R36, -R73 ;  /* 0x00000024ab9f7223 */ /* 0x000fe20000010849 */
[C---:B------:R-:W-:Y:S01]  /*21330*/  FFMA.FTZ R81, R42.reuse, R249, R81 ;  /* 0x000000f92a517223 */ /* 0x040fe20000010051 */
[----:B------:R-:W-:Y:S03]  /*21340*/  MOV R166, R25 ;  /* 0x0000001900a67202 */ /* 0x000fe60000000f00 */
[----:B------:R-:W5:Y:S01]  /*21350*/  MUFU.EX2 R110, R110 ;  /* 0x0000006e006e7308 */ /* 0x000f620000000800 */
[----:B---3--:R-:W-:Y:S01]  /*21360*/  F2FP.F16.F32.PACK_AB R45, R77, R114 ;  /* 0x000000724d2d723e */ /* 0x008fe200000000ff */
[----:B------:R-:W-:Y:S01]  /*21370*/  FMUL.FTZ R25, R42, R141 ;  /* 0x0000008d2a197220 */ /* 0x000fe20000410000 */
[--C-:B------:R-:W-:Y:S01]  /*21380*/  FFMA.FTZ R141, R191, R36, -R71.reuse ;  /* 0x00000024bf8d7223 */ /* 0x100fe20000010847 */
[----:B------:R-:W-:Y:S01]  /*21390*/  FFMA.FTZ R114, R41, R250, R114 ;  /* 0x000000fa29727223 */ /* 0x000fe20000010072 */
[-C--:B------:R-:W-:Y:S01]  /*213a0*/  FFMA.FTZ R140, R167, R36.reuse, -R71 ;  /* 0x00000024a78c7223 */ /* 0x080fe20000010847 */
[-C--:B------:R-:W-:Y:S01]  /*213b0*/  FFMA.FTZ R99, R99, R36.reuse, -R73 ;  /* 0x0000002463637223 */ /* 0x080fe20000010849 */
[-C--:B------:R-:W-:Y:S03]  /*213c0*/  FFMA.FTZ R101, R101, R36.reuse, -R71 ;  /* 0x0000002465657223 */ /* 0x080fe60000010847 */
[----:B------:R-:W-:Y:S01]  /*213d0*/  MUFU.EX2 R156, R156 ;  /* 0x0000009c009c7308 */ /* 0x000fe20000000800 */
[-C--:B------:R-:W-:Y:S01]  /*213e0*/  FFMA.FTZ R103, R103, R36.reuse, -R73 ;  /* 0x0000002467677223 */ /* 0x080fe20000010849 */
[-CC-:B------:R-:W-:Y:S01]  /*213f0*/  FFMA.FTZ R148, R217, R36.reuse, -R71.reuse ;  /* 0x00000024d9947223 */ /* 0x180fe20000010847 */
[-C--:B------:R-:W-:Y:S01]  /*21400*/  FFMA.FTZ R105, R105, R36.reuse, -R71 ;  /* 0x0000002469697223 */ /* 0x080fe20000010847 */
[-CC-:B------:R-:W-:Y:S01]  /*21410*/  FFMA.FTZ R107, R107, R36.reuse, -R73.reuse ;  /* 0x000000246b6b7223 */ /* 0x180fe20000010849 */
[-C--:B------:R-:W-:Y:S01]  /*21420*/  FFMA.FTZ R111, R111, R36.reuse, -R73 ;  /* 0x000000246f6f7223 */ /* 0x080fe20000010849 */
[-C--:B------:R-:W-:Y:S01]  /*21430*/  FFMA.FTZ R113, R113, R36.reuse, -R71 ;  /* 0x0000002471717223 */ /* 0x080fe20000010847 */
[-C--:B------:R-:W-:Y:S03]  /*21440*/  FFMA.FTZ R115, R115, R36.reuse, -R73 ;  /* 0x0000002473737223 */ /* 0x080fe60000010849 */
[----:B------:R-:W-:Y:S01]  /*21450*/  MUFU.EX2 R158, R158 ;  /* 0x0000009e009e7308 */ /* 0x000fe20000000800 */
[----:B-----5:R-:W-:Y:S01]  /*21460*/  F2FP.F16.F32.PACK_AB R47, R110, R75 ;  /* 0x0000004b6e2f723e */ /* 0x020fe200000000ff */
[-C--:B------:R-:W-:Y:S01]  /*21470*/  FFMA.FTZ R163, R169, R36.reuse, -R71 ;  /* 0x00000024a9a37223 */ /* 0x080fe20000010847 */
[-C--:B------:R-:W-:Y:S01]  /*21480*/  FFMA.FTZ R161, R173, R36.reuse, -R73 ;  /* 0x00000024ada17223 */ /* 0x080fe20000010849 */
[-CC-:B------:R-:W-:Y:S01]  /*21490*/  FFMA.FTZ R129, R129, R36.reuse, -R71.reuse ;  /* 0x0000002481817223 */ /* 0x180fe20000010847 */
[-C--:B------:R-:W-:Y:S01]  /*214a0*/  FFMA.FTZ R169, R224, R36.reuse, -R71 ;  /* 0x00000024e0a97223 */ /* 0x080fe20000010847 */
[----:B------:R-:W-:Y:S01]  /*214b0*/  FADD.FTZ R81, R79, R81 ;  /* 0x000000514f517221 */ /* 0x000fe20000010000 */
[----:B------:R-:W-:Y:S01]  /*214c0*/  FFMA.FTZ R134, R95, R36, -R71 ;  /* 0x000000245f867223 */ /* 0x000fe20000010847 */
[C---:B------:R-:W-:Y:S02]  /*214d0*/  HMMA.16816.F32 R4, R44.reuse, R12, R4 ;  /* 0x0000000c2c04723c */ /* 0x040fe40000001804 */
[----:B------:R-:W-:Y:S03]  /*214e0*/  MUFU.EX2 R141, R141 ;  /* 0x0000008d008d7308 */ /* 0x000fe60000000800 */
[C---:B------:R-:W-:Y:S01]  /*214f0*/  FMUL.FTZ R12, R42.reuse, R152 ;  /* 0x000000982a0c7220 */ /* 0x040fe20000410000 */
[----:B------:R-:W-:Y:S01]  /*21500*/  FMUL.FTZ R13, R42, R153 ;  /* 0x000000992a0d7220 */ /* 0x000fe20000410000 */
[----:B------:R-:W-:Y:S01]  /*21510*/  FADD.FTZ R106, R106, R81 ;  /* 0x000000516a6a7221 */ /* 0x000fe20000010000 */
[C---:B------:R-:W-:Y:S04]  /*21520*/  HMMA.16816.F32 R8, R44.reuse, R14, R8 ;  /* 0x0000000e2c08723c */ /* 0x040fe80000001808 */
[----:B------:R-:W-:Y:S01]  /*21530*/  MUFU.EX2 R143, R143 ;  /* 0x0000008f008f7308 */ /* 0x000fe20000000800 */
[C---:B------:R-:W-:Y:S01]  /*21540*/  FMUL.FTZ R14, R41.reuse, R154 ;  /* 0x0000009a290e7220 */ /* 0x040fe20000410000 */
[----:B------:R-:W-:Y:S01]  /*21550*/  FMUL.FTZ R15, R41, R155 ;  /* 0x0000009b290f7220 */ /* 0x000fe20000410000 */
[----:B------:R-:W-:Y:S01]  /*21560*/  FADD.FTZ R106, R43, R106 ;  /* 0x0000006a2b6a7221 */ /* 0x000fe20000010000 */
[-CC-:B------:R-:W-:Y:S01]  /*21570*/  FFMA.FTZ R154, R211, R36.reuse, -R73.reuse ;  /* 0x00000024d39a7223 */ /* 0x180fe20000010849 */
[-C--:B------:R-:W-:Y:S01]  /*21580*/  FFMA.FTZ R153, R179, R36.reuse, -R73 ;  /* 0x00000024b3997223 */ /* 0x080fe20000010849 */
[-C--:B------:R-:W-:Y:S04]  /*21590*/  FFMA.FTZ R155, R177, R36.reuse, -R71 ;  /* 0x00000024b19b7223 */ /* 0x080fe80000010847 */
[----:B------:R-:W-:Y:S01]  /*215a0*/  MUFU.EX2 R151, R151 ;  /* 0x0000009700977308 */ /* 0x000fe20000000800 */
[--C-:B------:R-:W-:Y:S01]  /*215b0*/  FFMA.FTZ R95, R223, R36, -R73.reuse ;  /* 0x00000024df5f7223 */ /* 0x100fe20000010849 */
[C---:B------:R-:W-:Y:S03]  /*215c0*/  HMMA.16816.F32 R12, R44.reuse, R20, R12 ;  /* 0x000000142c0c723c */ /* 0x040fe6000000180c */
[C---:B------:R-:W-:Y:S01]  /*215d0*/  FMUL.FTZ R20, R42.reuse, R144 ;  /* 0x000000902a147220 */ /* 0x040fe20000410000 */
[C---:B------:R-:W-:Y:S01]  /*215e0*/  FMUL.FTZ R21, R42.reuse, R145 ;  /* 0x000000912a157220 */ /* 0x040fe20000410000 */
[-C--:B------:R-:W-:Y:S03]  /*215f0*/  FFMA.FTZ R145, R189, R36.reuse, -R73 ;  /* 0x00000024bd917223 */ /* 0x080fe60000010849 */
        /* <DEDUP_REMOVED lines=8> */
[-C--:B------:R-:W-:Y:S01]  /*21680*/  FFMA.FTZ R144, R225, R36.reuse, -R71 ;  /* 0x00000024e1907223 */ /* 0x080fe20000010847 */
[-CC-:B------:R-:W-:Y:S01]  /*21690*/  FFMA.FTZ R146, R219, R36.reuse, -R73.reuse ;  /* 0x00000024db927223 */ /* 0x180fe20000010849 */
[----:B------:R-:W-:Y:S01]  /*216a0*/  FFMA.FTZ R150, R215, R36, -R73 ;  /* 0x00000024d7967223 */ /* 0x000fe20000010849 */
[C---:B-1----:R-:W-:Y:S03]  /*216b0*/  HMMA.16816.F32 R20, R44.reuse, R28, R20 ;  /* 0x0000001c2c14723c */ /* 0x042fe60000001814 */
[C---:B------:R-:W-:Y:S01]  /*216c0*/  FMUL.FTZ R28, R42.reuse, R136 ;  /* 0x000000882a1c7220 */ /* 0x040fe20000410000 */
[--C-:B------:R-:W-:Y:S01]  /*216d0*/  FFMA.FTZ R136, R63, R36, -R71.reuse ;  /* 0x000000243f887223 */ /* 0x100fe20000010847 */
[----:B------:R-:W-:Y:S01]  /*216e0*/  MUFU.EX2 R159, R159 ;  /* 0x0000009f009f7308 */ /* 0x000fe20000000800 */
[----:B------:R-:W-:Y:S01]  /*216f0*/  LDSM.16.MT88.4 R60, [R66+0x800] ;  /* 0x00080000423c783b */ /* 0x000fe20000004200 */
[----:B------:R-:W-:Y:S01]  /*21700*/  FMUL.FTZ R29, R42, R137 ;  /* 0x000000892a1d7220 */ /* 0x000fe20000410000 */
[C---:B------:R-:W-:Y:S03]  /*21710*/  HMMA.16816.F32 R24, R44.reuse, R30, R24 ;  /* 0x0000001e2c18723c */ /* 0x040fe60000001818 */
[C---:B------:R-:W-:Y:S01]  /*21720*/  FMUL.FTZ R30, R41.reuse, R138 ;  /* 0x0000008a291e7220 */ /* 0x040fe20000410000 */
[----:B------:R-:W-:Y:S03]  /*21730*/  FMUL.FTZ R31, R41, R139 ;  /* 0x0000008b291f7220 */ /* 0x000fe60000410000 */
[----:B------:R-:W-:Y:S01]  /*21740*/  MUFU.EX2 R83, R83 ;  /* 0x0000005300537308 */ /* 0x000fe20000000800 */
[-C--:B------:R-:W-:Y:S01]  /*21750*/  FFMA.FTZ R139, R193, R36.reuse, -R71 ;  /* 0x00000024c18b7223 */ /* 0x080fe20000010847 */
[-C--:B------:R-:W-:Y:S01]  /*21760*/  FFMA.FTZ R138, R166, R36.reuse, -R73 ;  /* 0x00000024a68a7223 */ /* 0x080fe20000010849 */
[-CC-:B------:R-:W-:Y:S01]  /*21770*/  FFMA.FTZ R152, R213, R36.reuse, -R71.reuse ;  /* 0x00000024d5987223 */ /* 0x180fe20000010847 */
[-CC-:B------:R-:W-:Y:S01]  /*21780*/  FFMA.FTZ R109, R109, R36.reuse, -R71.reuse ;  /* 0x000000246d6d7223 */ /* 0x180fe20000010847 */
[-CC-:B------:R-:W-:Y:S01]  /*21790*/  FFMA.FTZ R160, R205, R36.reuse, -R71.reuse ;  /* 0x00000024cda07223 */ /* 0x180fe20000010847 */
[C---:B----4-:R-:W-:Y:S04]  /*217a0*/  HMMA.16816.F32 R28, R44.reuse, R48, R28 ;  /* 0x000000302c1c723c */ /* 0x050fe8000000181c */
[----:B------:R-:W1:Y:S01]  /*217b0*/  MUFU.EX2 R122, R122 ;  /* 0x0000007a007a7308 */ /* 0x000e620000000800 */
[-C--:B------:R-:W-:Y:S01]  /*217c0*/  FFMA.FTZ R117, R117, R36.reuse, -R71 ;  /* 0x0000002475757223 */ /* 0x080fe20000010847 */
[-CC-:B------:R-:W-:Y:S01]  /*217d0*/  FFMA.FTZ R119, R119, R36.reuse, -R73.reuse ;  /* 0x0000002477777223 */ /* 0x180fe20000010849 */
[-C--:B------:R-:W-:Y:S01]  /*217e0*/  FFMA.FTZ R162, R203, R36.reuse, -R73 ;  /* 0x00000024cba27223 */ /* 0x080fe20000010849 */
[-CC-:B------:R-:W-:Y:S01]  /*217f0*/  FFMA.FTZ R121, R121, R36.reuse, -R71.reuse ;  /* 0x0000002479797223 */ /* 0x180fe20000010847 */
[-C--:B------:R-:W-:Y:S01]  /*21800*/  FFMA.FTZ R166, R201, R36.reuse, -R71 ;  /* 0x00000024c9a67223 */ /* 0x080fe20000010847 */
[----:B------:R-:W-:Y:S01]  /*21810*/  HMMA.16816.F32 R32, R44, R50, R32 ;  /* 0x000000322c20723c */ /* 0x000fe20000001820 */
[----:B------:R-:W3:Y:S03]  /*21820*/  LDSM.16.MT88.4 R48, [R64+0x800] ;  /* 0x000800004030783b */ /* 0x000ee60000004200 */
[----:B------:R-:W-:Y:S01]  /*21830*/  MUFU.EX2 R85, R85 ;  /* 0x0000005500557308 */ /* 0x000fe20000000800 */
[-CC-:B------:R-:W-:Y:S01]  /*21840*/  FFMA.FTZ R125, R125, R36.reuse, -R73.reuse ;  /* 0x000000247d7d7223 */ /* 0x180fe20000010849 */
[-C--:B------:R-:W-:Y:S01]  /*21850*/  FFMA.FTZ R123, R123, R36.reuse, -R73 ;  /* 0x000000247b7b7223 */ /* 0x080fe20000010849 */
[-CC-:B------:R-:W-:Y:S01]  /*21860*/  FFMA.FTZ R131, R131, R36.reuse, -R71.reuse ;  /* 0x0000002483837223 */ /* 0x180fe20000010847 */
[-C--:B------:R-:W-:Y:S01]  /*21870*/  FFMA.FTZ R135, R199, R36.reuse, -R71 ;  /* 0x00000024c7877223 */ /* 0x080fe20000010847 */
[-CC-:B------:R-:W-:Y:S01]  /*21880*/  FFMA.FTZ R133, R197, R36.reuse, -R73.reuse ;  /* 0x00000024c5857223 */ /* 0x180fe20000010849 */
[-CC-:B------:R-:W-:Y:S01]  /*21890*/  FFMA.FTZ R137, R195, R36.reuse, -R73.reuse ;  /* 0x00000024c3897223 */ /* 0x180fe20000010849 */
[-CC-:B------:R-:W-:Y:S03]  /*218a0*/  FFMA.FTZ R167, R127, R36.reuse, -R73.reuse ;  /* 0x000000247fa77223 */ /* 0x180fe60000010849 */
[----:B------:R-:W4:Y:S01]  /*218b0*/  MUFU.EX2 R128, R128 ;  /* 0x0000008000807308 */ /* 0x000f220000000800 */
[----:B-1----:R-:W-:Y:S01]  /*218c0*/  F2FP.F16.F32.PACK_AB R44, R122, R83 ;  /* 0x000000537a2c723e */ /* 0x002fe200000000ff */
[-C--:B------:R-:W-:Y:S01]  /*218d0*/  FFMA.FTZ R127, R252, R36.reuse, -R73 ;  /* 0x00000024fc7f7223 */ /* 0x080fe20000010849 */
[-C--:B------:R-:W-:Y:S01]  /*218e0*/  FFMA.FTZ R218, R218, R36.reuse, -R71 ;  /* 0x00000024dada7223 */ /* 0x080fe20000010847 */
[-CC-:B------:R-:W-:Y:S01]  /*218f0*/  FFMA.FTZ R216, R216, R36.reuse, -R73.reuse ;  /* 0x00000024d8d87223 */ /* 0x180fe20000010849 */
[-C--:B------:R-:W-:Y:S01]  /*21900*/  FFMA.FTZ R171, R214, R36.reuse, -R73 ;  /* 0x00000024d6ab7223 */ /* 0x080fe20000010849 */
[-CC-:B------:R-:W-:Y:S01]  /*21910*/  FFMA.FTZ R173, R212, R36.reuse, -R71.reuse ;  /* 0x00000024d4ad7223 */ /* 0x180fe20000010847 */
[-C--:B------:R-:W-:Y:S03]  /*21920*/  FFMA.FTZ R210, R210, R36.reuse, -R71 ;  /* 0x00000024d2d27223 */ /* 0x080fe60000010847 */
[----:B------:R-:W-:Y:S01]  /*21930*/  MUFU.EX2 R130, R130 ;  /* 0x0000008200827308 */ /* 0x000fe20000000800 */
[-CC-:B------:R-:W-:Y:S01]  /*21940*/  FFMA.FTZ R175, R208, R36.reuse, -R73.reuse ;  /* 0x00000024d0af7223 */ /* 0x180fe20000010849 */
[-C--:B------:R-:W-:Y:S01]  /*21950*/  FFMA.FTZ R206, R206, R36.reuse, -R73 ;  /* 0x00000024cece7223 */ /* 0x080fe20000010849 */
[-CC-:B------:R-:W-:Y:S01]  /*21960*/  FFMA.FTZ R177, R204, R36.reuse, -R71.reuse ;  /* 0x00000024ccb17223 */ /* 0x180fe20000010847 */
[-C--:B------:R-:W-:Y:S01]  /*21970*/  FFMA.FTZ R202, R202, R36.reuse, -R71 ;  /* 0x00000024caca7223 */ /* 0x080fe20000010847 */
[-CC-:B------:R-:W-:Y:S01]  /*21980*/  FFMA.FTZ R200, R200, R36.reuse, -R73.reuse ;  /* 0x00000024c8c87223 */ /* 0x180fe20000010849 */
[-C--:B------:R-:W-:Y:S01]  /*21990*/  FFMA.FTZ R179, R198, R36.reuse, -R73 ;  /* 0x00000024c6b37223 */ /* 0x080fe20000010849 */
[-CC-:B------:R-:W-:Y:S03]  /*219a0*/  FFMA.FTZ R181, R196, R36.reuse, -R71.reuse ;  /* 0x00000024c4b57223 */ /* 0x180fe60000010847 */
[----:B------:R-:W1:Y:S01]  /*219b0*/  MUFU.EX2 R87, R87 ;  /* 0x0000005700577308 */ /* 0x000e620000000800 */
[----:B----4-:R-:W-:Y:S01]  /*219c0*/  F2FP.F16.F32.PACK_AB R45, R128, R85 ;  /* 0x00000055802d723e */ /* 0x010fe200000000ff */
[-C--:B------:R-:W-:Y:S01]  /*219d0*/  FFMA.FTZ R194, R194, R36.reuse, -R71 ;  /* 0x00000024c2c27223 */ /* 0x080fe20000010847 */
        /* <DEDUP_REMOVED lines=8> */
[-C--:B------:R-:W-:Y:S01]  /*21a60*/  FFMA.FTZ R189, R178, R36.reuse, -R71 ;  /* 0x00000024b2bd7223 */ /* 0x080fe20000010847 */
[-CC-:B------:R-:W-:Y:S01]  /*21a70*/  FFMA.FTZ R191, R176, R36.reuse, -R73.reuse ;  /* 0x00000024b0bf7223 */ /* 0x180fe20000010849 */
[-C--:B------:R-:W-:Y:S01]  /*21a80*/  FFMA.FTZ R174, R174, R36.reuse, -R73 ;  /* 0x00000024aeae7223 */ /* 0x080fe20000010849 */
[-CC-:B------:R-:W-:Y:S01]  /*21a90*/  FFMA.FTZ R193, R172, R36.reuse, -R71.reuse ;  /* 0x00000024acc17223 */ /* 0x180fe20000010847 */
[----:B------:R-:W-:Y:S03]  /*21aa0*/  FFMA.FTZ R170, R170, R36, -R71 ;  /* 0x00000024aaaa7223 */ /* 0x000fe60000010847 */
[----:B------:R-:W4:Y:S01]  /*21ab0*/  MUFU.EX2 R136, R136 ;  /* 0x0000008800887308 */ /* 0x000f220000000800 */
[----:B-1----:R-:W-:Y:S01]  /*21ac0*/  F2FP.F16.F32.PACK_AB R46, R87, R130 ;  /* 0x00000082572e723e */ /* 0x002fe200000000ff */
[-CC-:B------:R-:W-:Y:S01]  /*21ad0*/  FFMA.FTZ R168, R168, R36.reuse, -R73.reuse ;  /* 0x00000024a8a87223 */ /* 0x180fe20000010849 */
        /* <DEDUP_REMOVED lines=8> */
[-C--:B------:R-:W-:Y:S01]  /*21b60*/  FFMA.FTZ R94, R94, R36.reuse, -R73 ;  /* 0x000000245e5e7223 */ /* 0x080fe20000010849 */
[-C--:B------:R-:W-:Y:S01]  /*21b70*/  FFMA.FTZ R90, R90, R36.reuse, -R71 ;  /* 0x000000245a5a7223 */ /* 0x080fe20000010847 */
[-CC-:B------:R-:W-:Y:S01]  /*21b80*/  FFMA.FTZ R79, R88, R36.reuse, -R73.reuse ;  /* 0x00000024584f7223 */ /* 0x180fe20000010849 */
[-C--:B------:R-:W-:Y:S01]  /*21b90*/  FFMA.FTZ R86, R86, R36.reuse, -R73 ;  /* 0x0000002456567223 */ /* 0x080fe20000010849 */
[-CC-:B------:R-:W-:Y:S03]  /*21ba0*/  FFMA.FTZ R81, R84, R36.reuse, -R71.reuse ;  /* 0x0000002454517223 */ /* 0x180fe60000010847 */
[----:B------:R-:W-:Y:S01]  /*21bb0*/  MUFU.EX2 R99, R99 ;  /* 0x0000006300637308 */ /* 0x000fe20000000800 */
[----:B----4-:R-:W-:Y:S01]  /*21bc0*/  F2FP.F16.F32.PACK_AB R47, R136, R89 ;  /* 0x00000059882f723e */ /* 0x010fe200000000ff */
[-C--:B------:R-:W-:Y:S01]  /*21bd0*/  FFMA.FTZ R82, R82, R36.reuse, -R71 ;  /* 0x0000002452527223 */ /* 0x080fe20000010847 */
[-C--:B------:R-:W-:Y:S01]  /*21be0*/  FFMA.FTZ R80, R80, R36.reuse, -R73 ;  /* 0x0000002450507223 */ /* 0x080fe20000010849 */
[-C--:B------:R-:W-:Y:S01]  /*21bf0*/  FFMA.FTZ R76, R76, R36.reuse, -R71 ;  /* 0x000000244c4c7223 */ /* 0x080fe20000010847 */
[-C--:B------:R-:W-:Y:S01]  /*21c00*/  FFMA.FTZ R72, R72, R36.reuse, -R73 ;  /* 0x0000002448487223 */ /* 0x080fe20000010849 */
[-CC-:B------:R-:W-:Y:S01]  /*21c10*/  FFMA.FTZ R39, R39, R36.reuse, -R71.reuse ;  /* 0x0000002427277223 */ /* 0x180fe20000010847 */
[-CC-:B------:R-:W-:Y:S01]  /*21c20*/  FFMA.FTZ R38, R38, R36.reuse, -R71.reuse ;  /* 0x0000002426267223 */ /* 0x180fe20000010847 */
[C---:B--2---:R-:W-:Y:S02]  /*21c30*/  HMMA.16816.F32 R4, R44.reuse, R52, R4 ;  /* 0x000000342c04723c */ /* 0x044fe40000001804 */
[----:B------:R-:W-:Y:S01]  /*21c40*/  MUFU.EX2 R101, R101 ;  /* 0x0000006500657308 */ /* 0x000fe20000000800 */
[----:B------:R-:W-:Y:S01]  /*21c50*/  FADD.FTZ R114, R77, R114 ;  /* 0x000000724d727221 */ /* 0x000fe20000010000 */
[-C--:B------:R-:W-:Y:S01]  /*21c60*/  FFMA.FTZ R77, R92, R36.reuse, -R71 ;  /* 0x000000245c4d7223 */ /* 0x080fe20000010847 */
[----:B------:R-:W-:Y:S01]  /*21c70*/  FADD.FTZ R83, R83, R106 ;  /* 0x0000006a53537221 */ /* 0x000fe20000010000 */
[----:B------:R-:W-:Y:S01]  /*21c80*/  ISETP.GT.AND P0, PT, R248, RZ, PT ;  /* 0x000000fff800720c */ /* 0x000fe20003f04270 */
[----:B------:R-:W-:Y:S01]  /*21c90*/  FADD.FTZ R75, R75, R114 ;  /* 0x000000724b4b7221 */ /* 0x000fe20000010000 */
[C---:B------:R-:W-:Y:S01]  /*21ca0*/  HMMA.16816.F32 R8, R44.reuse, R54, R8 ;  /* 0x000000362c08723c */ /* 0x040fe20000001808 */
[----:B------:R-:W1:Y:S03]  /*21cb0*/  LDSM.16.MT88.4 R52, [R67+0xb000] ;  /* 0x00b000004334783b */ /* 0x000e660000004200 */
[----:B------:R-:W-:Y:S01]  /*21cc0*/  MUFU.EX2 R103, R103 ;  /* 0x0000006700677308 */ /* 0x000fe20000000800 */
[----:B------:R-:W-:Y:S01]  /*21cd0*/  FADD.FTZ R110, R110, R75 ;  /* 0x0000004b6e6e7221 */ /* 0x000fe20000010000 */
[-C--:B------:R-:W-:Y:S01]  /*21ce0*/  FFMA.FTZ R75, R96, R36.reuse, -R73 ;  /* 0x00000024604b7223 */ /* 0x080fe20000010849 */
[----:B------:R-:W-:Y:S01]  /*21cf0*/  FADD.FTZ R83, R122, R83 ;  /* 0x000000537a537221 */ /* 0x000fe20000010000 */
[----:B------:R-:W-:Y:S01]  /*21d00*/  IADD3 R248, PT, PT, R248, -0x1, RZ ;  /* 0xfffffffff8f87810 */ /* 0x000fe20007ffe0ff */
[----:B------:R-:W-:Y:S01]  /*21d10*/  FADD.FTZ R85, R85, R110 ;  /* 0x0000006e55557221 */ /* 0x000fe20000010000 */
[C---:B------:R-:W-:Y:S04]  /*21d20*/  HMMA.16816.F32 R12, R44.reuse, R56, R12 ;  /* 0x000000382c0c723c */ /* 0x040fe8000000180c */
[----:B------:R-:W-:Y:S01]  /*21d30*/  MUFU.EX2 R148, R148 ;  /* 0x0000009400947308 */ /* 0x000fe20000000800 */
[----:B------:R-:W-:Y:S01]  /*21d40*/  FADD.FTZ R128, R128, R85 ;  /* 0x0000005580807221 */ /* 0x000fe20000010000 */
[-C--:B------:R-:W-:Y:S01]  /*21d50*/  FFMA.FTZ R85, R74, R36.reuse, -R71 ;  /* 0x000000244a557223 */ /* 0x080fe20000010847 */
[----:B------:R-:W-:Y:S01]  /*21d60*/  FADD.FTZ R130, R130, R83 ;  /* 0x0000005382827221 */ /* 0x000fe20000010000 */
[----:B------:R-:W-:Y:S01]  /*21d70*/  FFMA.FTZ R83, R78, R36, -R73 ;  /* 0x000000244e537223 */ /* 0x000fe20000010849 */
[----:B------:R-:W-:Y:S01]  /*21d80*/  FADD.FTZ R89, R89, R128 ;  /* 0x0000008059597221 */ /* 0x000fe20000010000 */
[C---:B------:R-:W-:Y:S01]  /*21d90*/  HMMA.16816.F32 R16, R44.reuse, R58, R16 ;  /* 0x0000003a2c10723c */ /* 0x040fe20000001810 */
[----:B------:R-:W2:Y:S03]  /*21da0*/  LDSM.16.MT88.4 R56, [R65+0xb000] ;  /* 0x00b000004138783b */ /* 0x000ea60000004200 */
[----:B------:R-:W-:Y:S01]  /*21db0*/  MUFU.EX2 R105, R105 ;  /* 0x0000006900697308 */ /* 0x000fe20000000800 */
[----:B------:R-:W-:Y:S01]  /*21dc0*/  FADD.FTZ R87, R87, R130 ;  /* 0x0000008257577221 */ /* 0x000fe20000010000 */
[----:B------:R-:W-:Y:S02]  /*21dd0*/  FADD.FTZ R136, R136, R89 ;  /* 0x0000005988887221 */ /* 0x000fe40000010000 */
[C---:B---3--:R-:W-:Y:S06]  /*21de0*/  HMMA.16816.F32 R20, R44.reuse, R48, R20 ;  /* 0x000000302c14723c */ /* 0x048fec0000001814 */
[----:B------:R-:W-:Y:S02]  /*21df0*/  MUFU.EX2 R107, R107 ;  /* 0x0000006b006b7308 */ /* 0x000fe40000000800 */
[C---:B------:R-:W-:Y:S01]  /*21e00*/  HMMA.16816.F32 R24, R44.reuse, R50, R24 ;  /* 0x000000322c18723c */ /* 0x040fe20000001818 */
[----:B------:R-:W3:Y:S07]  /*21e10*/  LDSM.16.MT88.4 R48, [R64+0x1000] ;  /* 0x001000004030783b */ /* 0x000eee0000004200 */
[----:B------:R-:W-:Y:S01]  /*21e20*/  MUFU.EX2 R132, R132 ;  /* 0x0000008400847308 */ /* 0x000fe20000000800 */
[C---:B------:R-:W-:Y:S09]  /*21e30*/  HMMA.16816.F32 R28, R44.reuse, R60, R28 ;  /* 0x0000003c2c1c723c */ /* 0x040ff2000000181c */
[----:B------:R-:W4:Y:S01]  /*21e40*/  MUFU.EX2 R91, R91 ;  /* 0x0000005b005b7308 */ /* 0x000f220000000800 */
[----:B------:R-:W-:Y:S01]  /*21e50*/  HMMA.16816.F32 R32, R44, R62, R32 ;  /* 0x0000003e2c20723c */ /* 0x000fe20000001820 */
[----:B------:R-:W5:Y:S08]  /*21e60*/  LDSM.16.MT88.4 R60, [R66+0x1000] ;  /* 0x00100000423c783b */ /* 0x000f700000004200 */
[----:B------:R-:W-:Y:S10]  /*21e70*/  MUFU.EX2 R93, R93 ;  /* 0x0000005d005d7308 */ /* 0x000ff40000000800 */
[----:B------:R-:W1:Y:S01]  /*21e80*/  MUFU.EX2 R134, R134 ;  /* 0x0000008600867308 */ /* 0x000e620000000800 */
[C---:B----4-:R-:W-:Y:S01]  /*21e90*/  F2FP.F16.F32.PACK_AB R44, R91.reuse, R132 ;  /* 0x000000845b2c723e */ /* 0x050fe200000000ff */
[----:B------:R-:W-:Y:S01]  /*21ea0*/  FADD.FTZ R132, R132, R87 ;  /* 0x0000005784847221 */ /* 0x000fe20000010000 */
[----:B------:R-:W-:Y:S03]  /*21eb0*/  FFMA.FTZ R87, R70, R36, -R73 ;  /* 0x0000002446577223 */ /* 0x000fe60000010849 */
[----:B------:R-:W-:Y:S04]  /*21ec0*/  FADD.FTZ R132, R91, R132 ;  /* 0x000000845b847221 */ /* 0x000fe80000010000 */
[----:B------:R-:W-:Y:S10]  /*21ed0*/  MUFU.EX2 R95, R95 ;  /* 0x0000005f005f7308 */ /* 0x000ff40000000800 */
[----:B------:R-:W4:Y:S01]  /*21ee0*/  MUFU.EX2 R138, R138 ;  /* 0x0000008a008a7308 */ /* 0x000f220000000800 */
[C---:B-1----:R-:W-:Y:S01]  /*21ef0*/  F2FP.F16.F32.PACK_AB R45, R134.reuse, R93 ;  /* 0x0000005d862d723e */ /* 0x042fe200000000ff */
[----:B------:R-:W-:Y:S04]  /*21f00*/  FADD.FTZ R93, R93, R136 ;  /* 0x000000885d5d7221 */ /* 0x000fe80000010000 */
[----:B------:R-:W-:Y:S04]  /*21f10*/  FADD.FTZ R134, R134, R93 ;  /* 0x0000005d86867221 */ /* 0x000fe80000010000 */
[----:B------:R-:W1:Y:S10]  /*21f20*/  MUFU.EX2 R97, R97 ;  /* 0x0000006100617308 */ /* 0x000e740000000800 */
[----:B------:R-:W-:Y:S01]  /*21f30*/  MUFU.EX2 R111, R111 ;  /* 0x0000006f006f7308 */ /* 0x000fe20000000800 */
[C---:B----4-:R-:W-:Y:S01]  /*21f40*/  F2FP.F16.F32.PACK_AB R46, R138.reuse, R95 ;  /* 0x0000005f8a2e723e */ /* 0x050fe200000000ff */
[----:B------:R-:W-:Y:S04]  /*21f50*/  FADD.FTZ R95, R95, R132 ;  /* 0x000000845f5f7221 */ /* 0x000fe80000010000 */
[----:B------:R-:W-:Y:S04]  /*21f60*/  FADD.FTZ R95, R138, R95 ;  /* 0x0000005f8a5f7221 */ /* 0x000fe80000010000 */
[----:B------:R-:W-:Y:S01]  /*21f70*/  MUFU.EX2 R154, R154 ;  /* 0x0000009a009a7308 */ /* 0x000fe20000000800 */
[C---:B-1----:R-:W-:Y:S01]  /*21f80*/  F2FP.F16.F32.PACK_AB R47, R140.reuse, R97 ;  /* 0x000000618c2f723e */ /* 0x042fe200000000ff */
[----:B------:R-:W-:Y:S04]  /*21f90*/  FADD.FTZ R97, R97, R134 ;  /* 0x0000008661617221 */ /* 0x000fe80000010000 */
[----:B------:R-:W-:Y:S02]  /*21fa0*/  FADD.FTZ R140, R140, R97 ;  /* 0x000000618c8c7221 */ /* 0x000fe40000010000 */
[C---:B------:R-:W-:Y:S02]  /*21fb0*/  HMMA.16816.F32 R4, R44.reuse, R52, R4 ;  /* 0x000000342c04723c */ /* 0x040fe40000001804 */
[----:B------:R-:W-:Y:S01]  /*21fc0*/  MUFU.EX2 R113, R113 ;  /* 0x0000007100717308 */ /* 0x000fe20000000800 */
[----:B------:R-:W-:Y:S05]  /*21fd0*/  FADD.FTZ R41, R101, R140 ;  /* 0x0000008c65297221 */ /* 0x000fea0000010000 */
        /* <DEDUP_REMOVED lines=18> */
[----:B----4-:R-:W-:Y:S01]  /*22100*/  F2FP.F16.F32.PACK_AB R44, R99, R142 ;  /* 0x0000008e632c723e */ /* 0x010fe200000000ff */
[----:B------:R-:W-:Y:S01]  /*22110*/  FADD.FTZ R142, R142, R95 ;  /* 0x0000005f8e8e7221 */ /* 0x000fe20000010000 */
[----:B------:R-:W-:Y:S03]  /*22120*/  F2FP.F16.F32.PACK_AB R47, R105, R148 ;  /* 0x00000094692f723e */ /* 0x000fe600000000ff */
[----:B------:R-:W-:Y:S04]  /*22130*/  FADD.FTZ R142, R99, R142 ;  /* 0x0000008e638e7221 */ /* 0x000fe80000010000 */
[----:B------:R-:W-:Y:S01]  /*22140*/  MUFU.EX2 R153, R153 ;  /* 0x0000009900997308 */ /* 0x000fe20000000800 */
[C---:B-----5:R-:W-:Y:S01]  /*22150*/  F2FP.F16.F32.PACK_AB R45, R144.reuse, R101 ;  /* 0x00000065902d723e */ /* 0x060fe200000000ff */
[----:B------:R-:W-:Y:S04]  /*22160*/  FADD.FTZ R41, R144, R41 ;  /* 0x0000002990297221 */ /* 0x000fe80000010000 */
[----:B------:R-:W-:Y:S04]  /*22170*/  FADD.FTZ R148, R148, R41 ;  /* 0x0000002994947221 */ /* 0x000fe80000010000 */
[----:B------:R-:W-:Y:S01]  /*22180*/  MUFU.EX2 R155, R155 ;  /* 0x0000009b009b7308 */ /* 0x000fe20000000800 */
[C---:B-1----:R-:W-:Y:S01]  /*22190*/  F2FP.F16.F32.PACK_AB R46, R146.reuse, R103 ;  /* 0x00000067922e723e */ /* 0x042fe200000000ff */
[----:B------:R-:W-:Y:S01]  /*221a0*/  FADD.FTZ R103, R103, R142 ;  /* 0x0000008e67677221 */ /* 0x000fe20000010000 */
[----:B------:R-:W-:Y:S03]  /*221b0*/  FADD.FTZ R105, R105, R148 ;  /* 0x0000009469697221 */ /* 0x000fe60000010000 */
[----:B------:R-:W-:Y:S02]  /*221c0*/  FADD.FTZ R103, R146, R103 ;  /* 0x0000006792677221 */ /* 0x000fe40000010000 */
        /* <DEDUP_REMOVED lines=17> */
[----:B------:R-:W-:Y:S01]  /*222e0*/  HMMA.16816.F32 R32, R44, R62, R32 ;  /* 0x0000003e2c20723c */ /* 0x000fe20000001820 */
[----:B------:R-:W4:Y:S08]  /*222f0*/  LDSM.16.MT88.4 R60, [R66+0x2000] ;  /* 0x00200000423c783b */ /* 0x000f300000004200 */
[----:B------:R-:W-:Y:S01]  /*22300*/  MUFU.EX2 R160, R160 ;  /* 0x000000a000a07308 */ /* 0x000fe20000000800 */
[----:B------:R-:W-:Y:S02]  /*22310*/  F2FP.F16.F32.PACK_AB R47, R156, R113 ;  /* 0x000000719c2f723e */ /* 0x000fe400000000ff */
[C---:B---3--:R-:W-:Y:S01]  /*22320*/  F2FP.F16.F32.PACK_AB R44, R107.reuse, R150 ;  /* 0x000000966b2c723e */ /* 0x048fe200000000ff */
[----:B------:R-:W-:Y:S01]  /*22330*/  FADD.FTZ R150, R150, R103 ;  /* 0x0000006796967221 */ /* 0x000fe20000010000 */
[----:B------:R-:W-:Y:S03]  /*22340*/  F2FP.F16.F32.PACK_AB R46, R154, R111 ;  /* 0x0000006f9a2e723e */ /* 0x000fe600000000ff */
[----:B------:R-:W-:Y:S01]  /*22350*/  FADD.FTZ R150, R107, R150 ;  /* 0x000000966b967221 */ /* 0x000fe20000010000 */
[----:B-----5:R-:W-:Y:S01]  /*22360*/  F2FP.F16.F32.PACK_AB R45, R109, R152 ;  /* 0x000000986d2d723e */ /* 0x020fe200000000ff */
[----:B------:R-:W3:Y:S01]  /*22370*/  MUFU.EX2 R117, R117 ;  /* 0x0000007500757308 */ /* 0x000ee20000000800 */
        /* <DEDUP_REMOVED lines=11> */
[----:B------:R-:W-:Y:S01]  /*22430*/  FADD.FTZ R113, R156, R113 ;  /* 0x000000719c717221 */ /* 0x000fe20000010000 */
[C---:B------:R-:W-:Y:S02]  /*22440*/  FADD.FTZ R42, R115.reuse, R42 ;  /* 0x0000002a732a7221 */ /* 0x040fe40000010000 */
[C---:B--2---:R-:W-:Y:S06]  /*22450*/  HMMA.16816.F32 R12, R44.reuse, R56, R12 ;  /* 0x000000382c0c723c */ /* 0x044fec000000180c */
[----:B------:R-:W-:Y:S02]  /*22460*/  MUFU.EX2 R121, R121 ;  /* 0x0000007900797308 */ /* 0x000fe40000000800 */
[C---:B------:R-:W-:Y:S01]  /*22470*/  HMMA.16816.F32 R16, R44.reuse, R58, R16 ;  /* 0x0000003a2c10723c */ /* 0x040fe20000001810 */
[----:B------:R-:W2:Y:S07]  /*22480*/  LDSM.16.MT88.4 R56, [R65+0xc800] ;  /* 0x00c800004138783b */ /* 0x000eae0000004200 */
[----:B------:R-:W1:Y:S01]  /*22490*/  MUFU.EX2 R166, R166 ;  /* 0x000000a600a67308 */ /* 0x000e620000000800 */
[C---:B----4-:R-:W-:Y:S09]  /*224a0*/  HMMA.16816.F32 R20, R44.reuse, R48, R20 ;  /* 0x000000302c14723c */ /* 0x050ff20000001814 */
[----:B------:R-:W4:Y:S01]  /*224b0*/  MUFU.EX2 R125, R125 ;  /* 0x0000007d007d7308 */ /* 0x000f220000000800 */
[C---:B------:R-:W-:Y:S01]  /*224c0*/  HMMA.16816.F32 R24, R44.reuse, R50, R24 ;  /* 0x000000322c18723c */ /* 0x040fe20000001818 */
[----:B------:R-:W2:Y:S08]  /*224d0*/  LDSM.16.MT88.4 R48, [R64+0x2800] ;  /* 0x002800004030783b */ /* 0x000eb00000004200 */
[----:B------:R-:W-:Y:S01]  /*224e0*/  MUFU.EX2 R123, R123 ;  /* 0x0000007b007b7308 */ /* 0x000fe20000000800 */
        /* <DEDUP_REMOVED lines=8> */
[----:B-----5:R-:W-:Y:S01]  /*22570*/  F2FP.F16.F32.PACK_AB R46, R162, R119 ;  /* 0x00000077a22e723e */ /* 0x020fe200000000ff */
[----:B------:R-:W-:Y:S01]  /*22580*/  FADD.FTZ R119, R119, R42 ;  /* 0x0000002a77777221 */ /* 0x000fe20000010000 */
[----:B-1----:R-:W-:Y:S01]  /*22590*/  F2FP.F16.F32.PACK_AB R47, R166, R121 ;  /* 0x00000079a62f723e */ /* 0x002fe200000000ff */
[----:B------:R-:W-:Y:S02]  /*225a0*/  FADD.FTZ R160, R117, R160 ;  /* 0x000000a075a07221 */ /* 0x000fe40000010000 */
[----:B------:R-:W1:Y:S01]  /*225b0*/  MUFU.EX2 R133, R133 ;  /* 0x0000008500857308 */ /* 0x000e620000000800 */
[----:B------:R-:W-:Y:S01]  /*225c0*/  FADD.FTZ R162, R162, R119 ;  /* 0x00000077a2a27221 */ /* 0x000fe20000010000 */
[----:B------:R-:W-:Y:S02]  /*225d0*/  FADD.FTZ R121, R121, R160 ;  /* 0x000000a079797221 */ /* 0x000fe40000010000 */
[C---:B------:R-:W-:Y:S03]  /*225e0*/  HMMA.16816.F32 R4, R44.reuse, R52, R4 ;  /* 0x000000342c04723c */ /* 0x040fe60000001804 */
[----:B----4-:R-:W-:Y:S03]  /*225f0*/  FADD.FTZ R162, R125, R162 ;  /* 0x000000a27da27221 */ /* 0x010fe60000010000 */
[----:B------:R-:W3:Y:S01]  /*22600*/  MUFU.EX2 R137, R137 ;  /* 0x0000008900897308 */ /* 0x000ee20000000800 */
[----:B------:R-:W-:Y:S01]  /*22610*/  FADD.FTZ R42, R166, R121 ;  /* 0x00000079a62a7221 */ /* 0x000fe20000010000 */
[----:B------:R-:W-:Y:S01]  /*22620*/  MOV R166, R3 ;  /* 0x0000000300a67202 */ /* 0x000fe20000000f00 */
[C---:B------:R-:W-:Y:S01]  /*22630*/  HMMA.16816.F32 R8, R44.reuse, R54, R8 ;  /* 0x000000362c08723c */ /* 0x040fe20000001808 */
[----:B------:R-:W4:Y:S02]  /*22640*/  LDSM.16.MT88.4 R52, [R67+0xd000] ;  /* 0x00d000004334783b */ /* 0x000f240000004200 */
[----:B--2---:R-:W-:Y:S04]  /*22650*/  FADD.FTZ R42, R131, R42 ;  /* 0x0000002a832a7221 */ /* 0x004fe80000010000 */
[----:B------:R-:W2:Y:S01]  /*22660*/  MUFU.EX2 R167, R167 ;  /* 0x000000a700a77308 */ /* 0x000ea20000000800 */
[----:B------:R-:W-:Y:S01]  /*22670*/  FADD.FTZ R78, R135, R42 ;  /* 0x0000002a874e7221 */ /* 0x000fe20000010000 */
[C---:B------:R-:W-:Y:S03]  /*22680*/  HMMA.16816.F32 R12, R44.reuse, R56, R12 ;  /* 0x000000382c0c723c */ /* 0x040fe6000000180c */
[----:B------:R-:W-:Y:S01]  /*22690*/  FADD.FTZ R42, R123, R162 ;  /* 0x000000a27b2a7221 */ /* 0x000fe20000010000 */
[----:B------:R-:W-:Y:S04]  /*226a0*/  FADD.FTZ R78, R139, R78 ;  /* 0x0000004e8b4e7221 */ /* 0x000fe80000010000 */
[----:B------:R-:W5:Y:S01]  /*226b0*/  MUFU.EX2 R127, R127 ;  /* 0x0000007f007f7308 */ /* 0x000f620000000800 */
[----:B-1----:R-:W-:Y:S01]  /*226c0*/  FADD.FTZ R42, R133, R42 ;  /* 0x0000002a852a7221 */ /* 0x002fe20000010000 */
[C---:B------:R-:W-:Y:S01]  /*226d0*/  HMMA.16816.F32 R16, R44.reuse, R58, R16 ;  /* 0x0000003a2c10723c */ /* 0x040fe20000001810 */
[----:B------:R-:W1:Y:S02]  /*226e0*/  LDSM.16.MT88.4 R56, [R65+0xd000] ;  /* 0x00d000004138783b */ /* 0x000e640000004200 */
[----:B---3--:R-:W-:Y:S05]  /*226f0*/  FADD.FTZ R42, R137, R42 ;  /* 0x0000002a892a7221 */ /* 0x008fea0000010000 */
[----:B------:R-:W3:Y:S01]  /*22700*/  MUFU.EX2 R218, R218 ;  /* 0x000000da00da7308 */ /* 0x000ee20000000800 */
[----:B------:R-:W-:Y:S01]  /*22710*/  FADD.FTZ R74, R145, R42 ;  /* 0x0000002a914a7221 */ /* 0x000fe20000010000 */
[C---:B------:R-:W-:Y:S03]  /*22720*/  HMMA.16816.F32 R20, R44.reuse, R48, R20 ;  /* 0x000000302c14723c */ /* 0x040fe60000001814 */
[----:B------:R-:W-:Y:S05]  /*22730*/  FADD.FTZ R74, R143, R74 ;  /* 0x0000004a8f4a7221 */ /* 0x000fea0000010000 */
[----:B------:R-:W-:Y:S01]  /*22740*/  MUFU.EX2 R216, R216 ;  /* 0x000000d800d87308 */ /* 0x000fe20000000800 */
[----:B------:R-:W-:Y:S01]  /*22750*/  FADD.FTZ R74, R149, R74 ;  /* 0x0000004a954a7221 */ /* 0x000fe20000010000 */
[C---:B------:R-:W-:Y:S01]  /*22760*/  HMMA.16816.F32 R24, R44.reuse, R50, R24 ;  /* 0x000000322c18723c */ /* 0x040fe20000001818 */
[----:B------:R-:W5:Y:S02]  /*22770*/  LDSM.16.MT88.4 R48, [R64+0x3000] ;  /* 0x003000004030783b */ /* 0x000f640000004200 */
[----:B------:R-:W-:Y:S05]  /*22780*/  FADD.FTZ R74, R153, R74 ;  /* 0x0000004a994a7221 */ /* 0x000fea0000010000 */
[----:B------:R-:W3:Y:S01]  /*22790*/  MUFU.EX2 R171, R171 ;  /* 0x000000ab00ab7308 */ /* 0x000ee20000000800 */
[----:B------:R-:W-:Y:S01]  /*227a0*/  FADD.FTZ R74, R161, R74 ;  /* 0x0000004aa14a7221 */ /* 0x000fe20000010000 */
[C---:B------:R-:W-:Y:S03]  /*227b0*/  HMMA.16816.F32 R28, R44.reuse, R60, R28 ;  /* 0x0000003c2c1c723c */ /* 0x040fe6000000181c */
[----:B------:R-:W-:Y:S05]  /*227c0*/  FADD.FTZ R70, R159, R74 ;  /* 0x0000004a9f467221 */ /* 0x000fea0000010000 */
[----:B------:R-:W-:Y:S01]  /*227d0*/  MUFU.EX2 R173, R173 ;  /* 0x000000ad00ad7308 */ /* 0x000fe20000000800 */
[----:B--2---:R-:W-:Y:S01]  /*227e0*/  FADD.FTZ R70, R167, R70 ;  /* 0x00000046a7467221 */ /* 0x004fe20000010000 */
[----:B------:R-:W-:Y:S01]  /*227f0*/  HMMA.16816.F32 R32, R44, R62, R32 ;  /* 0x0000003e2c20723c */ /* 0x000fe20000001820 */
[----:B------:R-:W2:Y:S02]  /*22800*/  LDSM.16.MT88.4 R60, [R66+0x3000] ;  /* 0x00300000423c783b */ /* 0x000ea40000004200 */
[----:B------:R-:W-:Y:S02]  /*22810*/  F2FP.F16.F32.PACK_AB R47, R141, R139 ;  /* 0x0000008b8d2f723e */ /* 0x000fe400000000ff */
[----:B------:R-:W-:Y:S03]  /*22820*/  F2FP.F16.F32.PACK_AB R44, R123, R125 ;  /* 0x0000007d7b2c723e */ /* 0x000fe600000000ff */
[----:B------:R-:W3:Y:S01]  /*22830*/  MUFU.EX2 R210, R210 ;  /* 0x000000d200d27308 */ /* 0x000ee20000000800 */
[----:B------:R-:W-:Y:S02]  /*22840*/  F2FP.F16.F32.PACK_AB R45, R135, R131 ;  /* 0x00000083872d723e */ /* 0x000fe400000000ff */
[----:B------:R-:W-:Y:S07]  /*22850*/  F2FP.F16.F32.PACK_AB R46, R137, R133 ;  /* 0x00000085892e723e */ /* 0x000fee00000000ff */
[----:B------:R-:W-:Y:S01]  /*22860*/  MUFU.EX2 R175, R175 ;  /* 0x000000af00af7308 */ /* 0x000fe20000000800 */
[C---:B----4-:R-:W-:Y:S09]  /*22870*/  HMMA.16816.F32 R4, R44.reuse, R52, R4 ;  /* 0x000000342c04723c */ /* 0x050ff20000001804 */
[----:B------:R-:W4:Y:S01]  /*22880*/  MUFU.EX2 R206, R206 ;  /* 0x000000ce00ce7308 */ /* 0x000f220000000800 */
[C---:B------:R-:W-:Y:S01]  /*22890*/  HMMA.16816.F32 R8, R44.reuse, R54, R8 ;  /* 0x000000362c08723c */ /* 0x040fe20000001808 */
[----:B------:R-:W3:Y:S08]  /*228a0*/  LDSM.16.MT88.4 R52, [R67+0xd800] ;  /* 0x00d800004334783b */ /* 0x000ef00000004200 */
[----:B------:R-:W-:Y:S01]  /*228b0*/  MUFU.EX2 R177, R177 ;  /* 0x000000b100b17308 */ /* 0x000fe20000000800 */
[C---:B-1----:R-:W-:Y:S09]  /*228c0*/  HMMA.16816.F32 R12, R44.reuse, R56, R12 ;  /* 0x000000382c0c723c */ /* 0x042ff2000000180c */
[----:B------:R-:W1:Y:S01]  /*228d0*/  MUFU.EX2 R202, R202 ;  /* 0x000000ca00ca7308 */ /* 0x000e620000000800 */
[C---:B------:R-:W-:Y:S01]  /*228e0*/  HMMA.16816.F32 R16, R44.reuse, R58, R16 ;  /* 0x0000003a2c10723c */ /* 0x040fe20000001810 */
[----:B------:R-:W4:Y:S08]  /*228f0*/  LDSM.16.MT88.4 R56, [R65+0xd800] ;  /* 0x00d800004138783b */ /* 0x000f300000004200 */
[----:B------:R-:W-:Y:S01]  /*22900*/  MUFU.EX2 R200, R200 ;  /* 0x000000c800c87308 */ /* 0x000fe20000000800 */
[C---:B-----5:R-:W-:Y:S09]  /*22910*/  HMMA.16816.F32 R20, R44.reuse, R48, R20 ;  /* 0x000000302c14723c */ /* 0x060ff20000001814 */
[----:B------:R-:W5:Y:S01]  /*22920*/  MUFU.EX2 R179, R179 ;  /* 0x000000b300b37308 */ /* 0x000f620000000800 */
[C---:B------:R-:W-:Y:S01]  /*22930*/  HMMA.16816.F32 R24, R44.reuse, R50, R24 ;  /* 0x000000322c18723c */ /* 0x040fe20000001818 */
[----:B------:R-:W1:Y:S08]  /*22940*/  LDSM.16.MT88.4 R48, [R64+0x3800] ;  /* 0x003800004030783b */ /* 0x000e700000004200 */
[----:B------:R-:W-:Y:S01]  /*22950*/  MUFU.EX2 R181, R181 ;  /* 0x000000b500b57308 */ /* 0x000fe20000000800 */
[C---:B--2---:R-:W-:Y:S09]  /*22960*/  HMMA.16816.F32 R28, R44.reuse, R60, R28 ;  /* 0x0000003c2c1c723c */ /* 0x044ff2000000181c */
[----:B------:R-:W2:Y:S01]  /*22970*/  MUFU.EX2 R194, R194 ;  /* 0x000000c200c27308 */ /* 0x000ea20000000800 */
[----:B------:R-:W-:Y:S01]  /*22980*/  HMMA.16816.F32 R32, R44, R62, R32 ;  /* 0x0000003e2c20723c */ /* 0x000fe20000001820 */
[----:B------:R-:W5:Y:S02]  /*22990*/  LDSM.16.MT88.4 R60, [R66+0x3800] ;  /* 0x00380000423c783b */ /* 0x000f640000004200 */
[----:B------:R-:W-:Y:S02]  /*229a0*/  F2FP.F16.F32.PACK_AB R44, R143, R145 ;  /* 0x000000918f2c723e */ /* 0x000fe400000000ff */
[----:B------:R-:W-:Y:S04]  /*229b0*/  F2FP.F16.F32.PACK_AB R45, R151, R147 ;  /* 0x00000093972d723e */ /* 0x000fe800000000ff */
[----:B------:R-:W-:Y:S01]  /*229c0*/  MUFU.EX2 R183, R183 ;  /* 0x000000b700b77308 */ /* 0x000fe20000000800 */
[----:B------:R-:W-:Y:S02]  /*229d0*/  F2FP.F16.F32.PACK_AB R46, R153, R149 ;  /* 0x00000095992e723e */ /* 0x000fe400000000ff */
[----:B------:R-:W-:Y:S07]  /*229e0*/  F2FP.F16.F32.PACK_AB R47, R157, R155 ;  /* 0x0000009b9d2f723e */ /* 0x000fee00000000ff */
[----:B------:R-:W2:Y:S01]  /*229f0*/  MUFU.EX2 R190, R190 ;  /* 0x000000be00be7308 */ /* 0x000ea20000000800 */
[C---:B---3--:R-:W-:Y:S09]  /*22a00*/  HMMA.16816.F32 R4, R44.reuse, R52, R4 ;  /* 0x000000342c04723c */ /* 0x048ff20000001804 */
[----:B------:R-:W-:Y:S01]  /*22a10*/  MUFU.EX2 R185, R185 ;  /* 0x000000b900b97308 */ /* 0x000fe20000000800 */
[C---:B------:R-:W-:Y:S01]  /*22a20*/  HMMA.16816.F32 R8, R44.reuse, R54, R8 ;  /* 0x000000362c08723c */ /* 0x040fe20000001808 */
[----:B------:R-:W3:Y:S08]  /*22a30*/  LDSM.16.MT88.4 R52, [R67+0xe000] ;  /* 0x00e000004334783b */ /* 0x000ef00000004200 */
[----:B------:R-:W2:Y:S01]  /*22a40*/  MUFU.EX2 R186, R186 ;  /* 0x000000ba00ba7308 */ /* 0x000ea20000000800 */
        /* <DEDUP_REMOVED lines=10> */
[C---:B-----5:R-:W-:Y:S09]  /*22af0*/  HMMA.16816.F32 R28, R44.reuse, R60, R28 ;  /* 0x0000003c2c1c723c */ /* 0x060ff2000000181c */
[----:B------:R-:W-:Y:S01]  /*22b00*/  MUFU.EX2 R191, R191 ;  /* 0x000000bf00bf7308 */ /* 0x000fe20000000800 */
[----:B------:R-:W-:Y:S01]  /*22b10*/  HMMA.16816.F32 R32, R44, R62, R32 ;  /* 0x0000003e2c20723c */ /* 0x000fe20000001820 */
[----:B------:R-:W5:Y:S02]  /*22b20*/  LDSM.16.MT88.4 R60, [R66+0x4000] ;  /* 0x00400000423c783b */ /* 0x000f640000004200 */
[----:B------:R-:W-:Y:S02]  /*22b30*/  F2FP.F16.F32.PACK_AB R44, R159, R161 ;  /* 0x000000a19f2c723e */ /* 0x000fe400000000ff */
[----:B------:R-:W-:Y:S04]  /*22b40*/  F2FP.F16.F32.PACK_AB R45, R129, R163 ;  /* 0x000000a3812d723e */ /* 0x000fe800000000ff */
[----:B------:R-:W-:Y:S01]  /*22b50*/  MUFU.EX2 R174, R174 ;  /* 0x000000ae00ae7308 */ /* 0x000fe20000000800 */
[C---:B------:R-:W-:Y:S01]  /*22b60*/  F2FP.F16.F32.PACK_AB R46, R127.reuse, R167 ;  /* 0x000000a77f2e723e */ /* 0x040fe200000000ff */
[----:B------:R-:W-:Y:S01]  /*22b70*/  FADD.FTZ R127, R127, R70 ;  /* 0x000000467f7f7221 */ /* 0x000fe20000010000 */
[----:B------:R-:W-:Y:S02]  /*22b80*/  F2FP.F16.F32.PACK_AB R47, R218, R169 ;  /* 0x000000a9da2f723e */ /* 0x000fe400000000ff */
[----:B------:R-:W-:Y:S05]  /*22b90*/  MOV R167, R2 ;  /* 0x0000000200a77202 */ /* 0x000fea0000000f00 */
        /* <DEDUP_REMOVED lines=20> */
[C---:B------:R-:W-:Y:S01]  /*22ce0*/  F2FP.F16.F32.PACK_AB R44, R171.reuse, R216 ;  /* 0x000000d8ab2c723e */ /* 0x040fe200000000ff */
[----:B------:R-:W-:Y:S01]  /*22cf0*/  FADD.FTZ R216, R216, R127 ;  /* 0x0000007fd8d87221 */ /* 0x000fe20000010000 */
[----:B------:R-:W-:Y:S04]  /*22d00*/  F2FP.F16.F32.PACK_AB R45, R210, R173 ;  /* 0x000000add22d723e */ /* 0x000fe800000000ff */
[----:B------:R-:W-:Y:S01]  /*22d10*/  MUFU.EX2 R201, R201 ;  /* 0x000000c900c97308 */ /* 0x000fe20000000800 */
[----:B------:R-:W-:Y:S01]  /*22d20*/  F2FP.F16.F32.PACK_AB R46, R206, R175 ;  /* 0x000000afce2e723e */ /* 0x000fe200000000ff */
[----:B------:R-:W-:Y:S01]  /*22d30*/  FADD.FTZ R216, R171, R216 ;  /* 0x000000d8abd87221 */ /* 0x000fe20000010000 */
[----:B------:R-:W-:Y:S03]  /*22d40*/  F2FP.F16.F32.PACK_AB R47, R202, R177 ;  /* 0x000000b1ca2f723e */ /* 0x000fe600000000ff */
[----:B------:R-:W-:Y:S04]  /*22d50*/  FADD.FTZ R175, R175, R216 ;  /* 0x000000d8afaf7221 */ /* 0x000fe80000010000 */
[----:B------:R-:W-:Y:S01]  /*22d60*/  MUFU.EX2 R108, R108 ;  /* 0x0000006c006c7308 */ /* 0x000fe20000000800 */
[C---:B---3--:R-:W-:Y:S03]  /*22d70*/  HMMA.16816.F32 R4, R44.reuse, R52, R4 ;  /* 0x000000342c04723c */ /* 0x048fe60000001804 */
[----:B------:R-:W-:Y:S06]  /*22d80*/  FADD.FTZ R175, R206, R175 ;  /* 0x000000afceaf7221 */ /* 0x000fec0000010000 */
        /* <DEDUP_REMOVED lines=20> */
[----:B--2---:R-:W-:Y:S04]  /*22ed0*/  F2FP.F16.F32.PACK_AB R45, R194, R181 ;  /* 0x000000b5c22d723e */ /* 0x004fe800000000ff */
        /* <DEDUP_REMOVED lines=10> */
[----:B------:R-:W2:Y:S08]  /*22f80*/  LDSM.16.MT88.4 R52, [R67+0xf800] ;  /* 0x00f800004334783b */ /* 0x000eb00000004200 */
[----:B------:R-:W-:Y:S01]  /*22f90*/  MUFU.EX2 R76, R76 ;  /* 0x0000004c004c7308 */ /* 0x000fe20000000800 */
[C---:B----4-:R-:W-:Y:S09]  /*22fa0*/  HMMA.16816.F32 R12, R44.reuse, R56, R12 ;  /* 0x000000382c0c723c */ /* 0x050ff2000000180c */
        /* <DEDUP_REMOVED lines=10> */
[----:B------:R-:W-:Y:S01]  /*23050*/  MUFU.EX2 R38, R38 ;  /* 0x0000002600267308 */ /* 0x000fe20000000800 */
[----:B-1----:R-:W-:Y:S01]  /*23060*/  F2FP.F16.F32.PACK_AB R132, R87, R72 ;  /* 0x000000485784723e */ /* 0x002fe200000000ff */
[----:B------:R-:W-:Y:S01]  /*23070*/  HMMA.16816.F32 R32, R44, R62, R32 ;  /* 0x0000003e2c20723c */ /* 0x000fe20000001820 */
[----:B------:R-:W1:Y:S02]  /*23080*/  LDSM.16.MT88.4 R60, [R66+0x5800] ;  /* 0x00580000423c783b */ /* 0x000e640000004200 */
[----:B------:R-:W-:Y:S01]  /*23090*/  F2FP.F16.F32.PACK_AB R44, R182, R187 ;  /* 0x000000bbb62c723e */ /* 0x000fe200000000ff */
[----:B------:R-:W-:Y:S01]  /*230a0*/  FADD.FTZ R187, R187, R190 ;  /* 0x000000bebbbb7221 */ /* 0x000fe20000010000 */
[----:B------:R-:W-:Y:S02]  /*230b0*/  F2FP.F16.F32.PACK_AB R45, R189, R180 ;  /* 0x000000b4bd2d723e */ /* 0x000fe400000000ff */
[----:B------:R-:W-:Y:S01]  /*230c0*/  F2FP.F16.F32.PACK_AB R46, R174, R191 ;  /* 0x000000bfae2e723e */ /* 0x000fe200000000ff */
[----:B------:R-:W-:Y:S01]  /*230d0*/  FADD.FTZ R182, R182, R187 ;  /* 0x000000bbb6b67221 */ /* 0x000fe20000010000 */
[----:B------:R-:W-:Y:S03]  /*230e0*/  F2FP.F16.F32.PACK_AB R47, R170, R193 ;  /* 0x000000c1aa2f723e */ /* 0x000fe600000000ff */
[----:B------:R-:W-:Y:S04]  /*230f0*/  FADD.FTZ R191, R191, R182 ;  /* 0x000000b6bfbf7221 */ /* 0x000fe80000010000 */
[C---:B--2---:R-:W-:Y:S03]  /*23100*/  HMMA.16816.F32 R4, R44.reuse, R52, R4 ;  /* 0x000000342c04723c */ /* 0x044fe60000001804 */
[----:B------:R-:W-:Y:S05]  /*23110*/  FADD.FTZ R191, R174, R191 ;  /* 0x000000bfaebf7221 */ /* 0x000fea0000010000 */
[C---:B------:R-:W-:Y:S01]  /*23120*/  HMMA.16816.F32 R8, R44.reuse, R54, R8 ;  /* 0x000000362c08723c */ /* 0x040fe20000001808 */
[----:B------:R-:W2:Y:S07]  /*23130*/  LDSM.16.MT88.4 R52, [R67+0x10000] ;  /* 0x010000004334783b */ /* 0x000eae0000004200 */
[C---:B---3--:R-:W-:Y:S08]  /*23140*/  HMMA.16816.F32 R12, R44.reuse, R56, R12 ;  /* 0x000000382c0c723c */ /* 0x048ff0000000180c */
[C---:B------:R-:W-:Y:S01]  /*23150*/  HMMA.16816.F32 R16, R44.reuse, R58, R16 ;  /* 0x0000003a2c10723c */ /* 0x040fe20000001810 */
[----:B------:R-:W-:Y:S07]  /*23160*/  LDSM.16.MT88.4 R56, [R64+0x6000] ;  /* 0x006000004038783b */ /* 0x000fee0000004200 */
[C---:B----4-:R-:W-:Y:S08]  /*23170*/  HMMA.16816.F32 R20, R44.reuse, R48, R20 ;  /* 0x000000302c14723c */ /* 0x050ff00000001814 */
[C---:B------:R-:W-:Y:S01]  /*23180*/  HMMA.16816.F32 R24, R44.reuse, R50, R24 ;  /* 0x000000322c18723c */ /* 0x040fe20000001818 */
[----:B------:R-:W3:Y:S07]  /*23190*/  LDSM.16.MT88.4 R48, [R65+0x10000] ;  /* 0x010000004130783b */ /* 0x000eee0000004200 */
[C---:B-1----:R-:W-:Y:S03]  /*231a0*/  HMMA.16816.F32 R28, R44.reuse, R60, R28 ;  /* 0x0000003c2c1c723c */ /* 0x042fe6000000181c */
[-CC-:B------:R-:W-:Y:S01]  /*231b0*/  FFMA.FTZ R60, R104, R36.reuse, -R73.reuse ;  /* 0x00000024683c7223 */ /* 0x180fe20000010849 */
[----:B------:R-:W-:Y:S04]  /*231c0*/  FFMA.FTZ R61, R102, R36, -R73 ;  /* 0x00000024663d7223 */ /* 0x000fe80000010849 */
[----:B------:R-:W-:Y:S01]  /*231d0*/  HMMA.16816.F32 R32, R44, R62, R32 ;  /* 0x0000003e2c20723c */ /* 0x000fe20000001820 */
[----:B------:R-:W-:Y:S02]  /*231e0*/  MUFU.EX2 R60, R60 ;  /* 0x0000003c003c7308 */ /* 0x000fe40000000800 */
[----:B------:R-:W-:Y:S01]  /*231f0*/  F2FP.F16.F32.PACK_AB R44, R195, R168 ;  /* 0x000000a8c32c723e */ /* 0x000fe200000000ff */
[--C-:B------:R-:W-:Y:S01]  /*23200*/  FFMA.FTZ R62, R100, R36, -R71.reuse ;  /* 0x00000024643e7223 */ /* 0x100fe20000010847 */
[----:B------:R-:W-:Y:S01]  /*23210*/  F2FP.F16.F32.PACK_AB R45, R197, R124 ;  /* 0x0000007cc52d723e */ /* 0x000fe200000000ff */
[----:B------:R-:W-:Y:S01]  /*23220*/  FFMA.FTZ R63, R98, R36, -R71 ;  /* 0x00000024623f7223 */ /* 0x000fe20000010847 */
[----:B------:R-:W-:Y:S01]  /*23230*/  F2FP.F16.F32.PACK_AB R46, R199, R118 ;  /* 0x00000076c72e723e */ /* 0x000fe200000000ff */
[----:B------:R-:W-:Y:S01]  /*23240*/  FADD.FTZ R168, R168, R191 ;  /* 0x000000bfa8a87221 */ /* 0x000fe20000010000 */
[----:B------:R-:W-:Y:S02]  /*23250*/  F2FP.F16.F32.PACK_AB R47, R108, R201 ;  /* 0x000000c96c2f723e */ /* 0x000fe400000000ff */
[----:B------:R-:W1:Y:S01]  /*23260*/  MUFU.EX2 R61, R61 ;  /* 0x0000003d003d7308 */ /* 0x000e620000000800 */
[----:B------:R-:W-:Y:S04]  /*23270*/  FADD.FTZ R195, R195, R168 ;  /* 0x000000a8c3c37221 */ /* 0x000fe80000010000 */
[C---:B--2---:R-:W-:Y:S05]  /*23280*/  HMMA.16816.F32 R4, R44.reuse, R52, R4 ;  /* 0x000000342c04723c */ /* 0x044fea0000001804 */
[----:B------:R-:W-:Y:S01]  /*23290*/  MUFU.EX2 R62, R62 ;  /* 0x0000003e003e7308 */ /* 0x000fe20000000800 */
[----:B------:R-:W-:Y:S04]  /*232a0*/  FADD.FTZ R118, R118, R195 ;  /* 0x000000c376767221 */ /* 0x000fe80000010000 */
[----:B------:R-:W-:Y:S01]  /*232b0*/  FADD.FTZ R199, R199, R118 ;  /* 0x00000076c7c77221 */ /* 0x000fe20000010000 */
[C---:B------:R-:W-:Y:S01]  /*232c0*/  HMMA.16816.F32 R8, R44.reuse, R54, R8 ;  /* 0x000000362c08723c */ /* 0x040fe20000001808 */
[----:B------:R-:W2:Y:S03]  /*232d0*/  LDSM.16.MT88.4 R52, [R66+0x6000] ;  /* 0x006000004234783b */ /* 0x000ea60000004200 */
[----:B------:R-:W4:Y:S04]  /*232e0*/  MUFU.EX2 R63, R63 ;  /* 0x0000003f003f7308 */ /* 0x000f280000000800 */
[C---:B---3--:R-:W-:Y:S08]  /*232f0*/  HMMA.16816.F32 R12, R44.reuse, R48, R12 ;  /* 0x000000302c0c723c */ /* 0x048ff0000000180c */
[C---:B------:R-:W-:Y:S01]  /*23300*/  HMMA.16816.F32 R16, R44.reuse, R50, R16 ;  /* 0x000000322c10723c */ /* 0x040fe20000001810 */
[----:B------:R-:W3:Y:S07]  /*23310*/  LDSM.16.MT88.4 R48, [R67+0x10800] ;  /* 0x010800004330783b */ /* 0x000eee0000004200 */
[C---:B------:R-:W-:Y:S08]  /*23320*/  HMMA.16816.F32 R20, R44.reuse, R56, R20 ;  /* 0x000000382c14723c */ /* 0x040ff00000001814 */
[C---:B------:R-:W-:Y:S01]  /*23330*/  HMMA.16816.F32 R24, R44.reuse, R58, R24 ;  /* 0x0000003a2c18723c */ /* 0x040fe20000001818 */
[----:B------:R-:W5:Y:S07]  /*23340*/  LDSM.16.MT88.4 R56, [R65+0x10800] ;  /* 0x010800004138783b */ /* 0x000f6e0000004200 */
[C---:B--2---:R-:W-:Y:S08]  /*23350*/  HMMA.16816.F32 R28, R44.reuse, R52, R28 ;  /* 0x000000342c1c723c */ /* 0x044ff0000000181c */
[----:B------:R-:W-:Y:S01]  /*23360*/  HMMA.16816.F32 R32, R44, R54, R32 ;  /* 0x000000362c20723c */ /* 0x000fe20000001820 */
[----:B------:R-:W2:Y:S02]  /*23370*/  LDSM.16.MT88.4 R52, [R64+0x6800] ;  /* 0x006800004034783b */ /* 0x000ea40000004200 */
[----:B-1----:R-:W-:Y:S02]  /*23380*/  F2FP.F16.F32.PACK_AB R44, R61, R60 ;  /* 0x0000003c3d2c723e */ /* 0x002fe400000000ff */
[----:B----4-:R-:W-:Y:S02]  /*23390*/  F2FP.F16.F32.PACK_AB R45, R63, R62 ;  /* 0x0000003e3f2d723e */ /* 0x010fe400000000ff */
[----:B------:R-:W-:Y:S02]  /*233a0*/  F2FP.F16.F32.PACK_AB R46, R94, R75 ;  /* 0x0000004b5e2e723e */ /* 0x000fe400000000ff */
[----:B------:R-:W-:Y:S07]  /*233b0*/  F2FP.F16.F32.PACK_AB R47, R90, R77 ;  /* 0x0000004d5a2f723e */ /* 0x000fee00000000ff */
[C---:B---3--:R-:W-:Y:S08]  /*233c0*/  HMMA.16816.F32 R4, R44.reuse, R48, R4 ;  /* 0x000000302c04723c */ /* 0x048ff00000001804 */
[C---:B------:R-:W-:Y:S01]  /*233d0*/  HMMA.16816.F32 R8, R44.reuse, R50, R8 ;  /* 0x000000322c08723c */ /* 0x040fe20000001808 */
[----:B------:R-:W1:Y:S07]  /*233e0*/  LDSM.16.MT88.4 R48, [R66+0x6800] ;  /* 0x006800004230783b */ /* 0x000e6e0000004200 */
[C---:B-----5:R-:W-:Y:S08]  /*233f0*/  HMMA.16816.F32 R12, R44.reuse, R56, R12 ;  /* 0x000000382c0c723c */ /* 0x060ff0000000180c */
[C---:B------:R-:W-:Y:S01]  /*23400*/  HMMA.16816.F32 R16, R44.reuse, R58, R16 ;  /* 0x0000003a2c10723c */ /* 0x040fe20000001810 */
[----:B------:R-:W3:Y:S07]  /*23410*/  LDSM.16.MT88.4 R56, [R67+0x11000] ;  /* 0x011000004338783b */ /* 0x000eee0000004200 */
[C---:B--2---:R-:W-:Y:S03]  /*23420*/  HMMA.16816.F32 R20, R44.reuse, R52, R20 ;  /* 0x000000342c14723c */ /* 0x044fe60000001814 */
[----:B------:R-:W-:Y:S02]  /*23430*/  FADD.FTZ R52, R141, R78 ;  /* 0x0000004e8d347221 */ /* 0x000fe40000010000 */
[----:B------:R-:W-:Y:S02]  /*23440*/  LDSM.16.MT88.4 R140, [R64+0x7800] ;  /* 0x00780000408c783b */ /* 0x000fe40000004200 */
[----:B------:R-:W-:Y:S01]  /*23450*/  FADD.FTZ R52, R147, R52 ;  /* 0x0000003493347221 */ /* 0x000fe20000010000 */
[C---:B------:R-:W-:Y:S03]  /*23460*/  HMMA.16816.F32 R24, R44.reuse, R54, R24 ;  /* 0x000000362c18723c */ /* 0x040fe60000001818 */
[----:B------:R-:W-:Y:S02]  /*23470*/  FADD.FTZ R42, R151, R52 ;  /* 0x00000034972a7221 */ /* 0x000fe40000010000 */
[----:B------:R-:W2:Y:S02]  /*23480*/  LDSM.16.MT88.4 R52, [R65+0x11000] ;  /* 0x011000004134783b */ /* 0x000ea40000004200 */
[----:B------:R-:W-:Y:S01]  /*23490*/  FADD.FTZ R42, R155, R42 ;  /* 0x0000002a9b2a7221 */ /* 0x000fe20000010000 */
[C---:B-1----:R-:W-:Y:S03]  /*234a0*/  HMMA.16816.F32 R28, R44.reuse, R48, R28 ;  /* 0x000000302c1c723c */ /* 0x042fe6000000181c */
[----:B------:R-:W-:Y:S02]  /*234b0*/  FADD.FTZ R42, R157, R42 ;  /* 0x0000002a9d2a7221 */ /* 0x000fe40000010000 */
[----:B------:R-:W-:Y:S02]  /*234c0*/  LDSM.16.MT88.4 R148, [R65+0x11800] ;  /* 0x011800004194783b */ /* 0x000fe40000004200 */
[----:B------:R-:W-:Y:S01]  /*234d0*/  FADD.FTZ R42, R163, R42 ;  /* 0x0000002aa32a7221 */ /* 0x000fe20000010000 */
[----:B------:R-:W-:Y:S03]  /*234e0*/  HMMA.16816.F32 R32, R44, R50, R32 ;  /* 0x000000322c20723c */ /* 0x000fe60000001820 */
[----:B------:R-:W-:Y:S02]  /*234f0*/  F2FP.F16.F32.PACK_AB R44, R86, R79 ;  /* 0x0000004f562c723e */ /* 0x000fe400000000ff */
[----:B------:R-:W1:Y:S01]  /*23500*/  LDSM.16.MT88.4 R48, [R64+0x7000] ;  /* 0x007000004030783b */ /* 0x000e620000004200 */
[----:B------:R-:W-:Y:S01]  /*23510*/  F2FP.F16.F32.PACK_AB R45, R82, R81 ;  /* 0x00000051522d723e */ /* 0x000fe200000000ff */
[----:B------:R-:W-:Y:S01]  /*23520*/  FADD.FTZ R42, R129, R42 ;  /* 0x0000002a812a7221 */ /* 0x000fe20000010000 */
[----:B------:R-:W-:Y:S02]  /*23530*/  F2FP.F16.F32.PACK_AB R46, R83, R80 ;  /* 0x00000050532e723e */ /* 0x000fe400000000ff */
[----:B------:R-:W-:Y:S01]  /*23540*/  F2FP.F16.F32.PACK_AB R47, R85, R76 ;  /* 0x0000004c552f723e */ /* 0x000fe200000000ff */
[----:B------:R-:W-:Y:S02]  /*23550*/  FADD.FTZ R169, R169, R42 ;  /* 0x0000002aa9a97221 */ /* 0x000fe40000010000 */
[----:B------:R-:W-:Y:S02]  /*23560*/  LDSM.16.MT88.4 R156, [R67+0x11800] ;  /* 0x01180000439c783b */ /* 0x000fe40000004200 */
[----:B------:R-:W-:Y:S02]  /*23570*/  FADD.FTZ R218, R218, R169 ;  /* 0x000000a9dada7221 */ /* 0x000fe40000010000 */
[C---:B---3--:R-:W-:Y:S03]  /*23580*/  HMMA.16816.F32 R4, R44.reuse, R56, R4 ;  /* 0x000000382c04723c */ /* 0x048fe60000001804 */
[-CC-:B------:R-:W-:Y:S01]  /*23590*/  FFMA.FTZ R56, R40, R36.reuse, -R71.reuse ;  /* 0x0000002428387223 */ /* 0x180fe20000010847 */
[-C--:B------:R-:W-:Y:S01]  /*235a0*/  FFMA.FTZ R71, R37, R36.reuse, -R71 ;  /* 0x0000002425477223 */ /* 0x080fe20000010847 */
[----:B------:R-:W3:Y:S01]  /*235b0*/  LDSM.16.MT88.4 R40, [R66+0x7000] ;  /* 0x007000004228783b */ /* 0x000ee20000004200 */
[----:B------:R-:W-:Y:S02]  /*235c0*/  FADD.FTZ R173, R173, R218 ;  /* 0x000000daadad7221 */ /* 0x000fe40000010000 */
[C---:B------:R-:W-:Y:S01]  /*235d0*/  HMMA.16816.F32 R8, R44.reuse, R58, R8 ;  /* 0x0000003a2c08723c */ /* 0x040fe20000001808 */
[----:B------:R-:W4:Y:S02]  /*235e0*/  MUFU.EX2 R56, R56 ;  /* 0x0000003800387308 */ /* 0x000f240000000800 */
[----:B------:R-:W-:Y:S04]  /*235f0*/  FADD.FTZ R210, R210, R173 ;  /* 0x000000add2d27221 */ /* 0x000fe80000010000 */
[----:B------:R-:W-:Y:S01]  /*23600*/  FADD.FTZ R177, R177, R210 ;  /* 0x000000d2b1b17221 */ /* 0x000fe20000010000 */
[C---:B--2---:R-:W-:Y:S03]  /*23610*/  HMMA.16816.F32 R12, R44.reuse, R52, R12 ;  /* 0x000000342c0c723c */ /* 0x044fe6000000180c */
[----:B------:R-:W2:Y:S01]  /*23620*/  MUFU.EX2 R71, R71 ;  /* 0x0000004700477308 */ /* 0x000ea20000000800 */
[-CC-:B------:R-:W-:Y:S01]  /*23630*/  FFMA.FTZ R52, R68, R36.reuse, -R73.reuse ;  /* 0x0000002444347223 */ /* 0x180fe20000010849 */
[----:B------:R-:W-:Y:S01]  /*23640*/  FFMA.FTZ R73, R69, R36, -R73 ;  /* 0x0000002445497223 */ /* 0x000fe20000010849 */
[----:B------:R-:W-:Y:S02]  /*23650*/  FADD.FTZ R202, R202, R177 ;  /* 0x000000b1caca7221 */ /* 0x000fe40000010000 */
[C---:B------:R-:W-:Y:S05]  /*23660*/  HMMA.16816.F32 R16, R44.reuse, R54, R16 ;  /* 0x000000362c10723c */ /* 0x040fea0000001810 */
[----:B------:R-:W-:Y:S01]  /*23670*/  MUFU.EX2 R52, R52 ;  /* 0x0000003400347308 */ /* 0x000fe20000000800 */
[----:B----4-:R-:W-:Y:S01]  /*23680*/  F2FP.F16.F32.PACK_AB R133, R39, R56 ;  /* 0x000000382785723e */ /* 0x010fe200000000ff */
[----:B------:R-:W-:Y:S01]  /*23690*/  FADD.FTZ R181, R181, R202 ;  /* 0x000000cab5b57221 */ /* 0x000fe20000010000 */
[C---:B-1----:R-:W-:Y:S07]  /*236a0*/  HMMA.16816.F32 R20, R44.reuse, R48, R20 ;  /* 0x000000302c14723c */ /* 0x042fee0000001814 */
[----:B------:R-:W1:Y:S01]  /*236b0*/  MUFU.EX2 R73, R73 ;  /* 0x0000004900497308 */ /* 0x000e620000000800 */
[----:B--2---:R-:W-:Y:S01]  /*236c0*/  F2FP.F16.F32.PACK_AB R135, R71, R38 ;  /* 0x000000264787723e */ /* 0x004fe200000000ff */
[----:B------:R-:W-:Y:S01]  /*236d0*/  FADD.FTZ R194, R194, R181 ;  /* 0x000000b5c2c27221 */ /* 0x000fe20000010000 */
[C---:B------:R-:W-:Y:S03]  /*236e0*/  HMMA.16816.F32 R24, R44.reuse, R50, R24 ;  /* 0x000000322c18723c */ /* 0x040fe60000001818 */
[----:B------:R-:W-:Y:S04]  /*236f0*/  FADD.FTZ R185, R185, R194 ;  /* 0x000000c2b9b97221 */ /* 0x000fe80000010000 */
[----:B------:R-:W-:Y:S01]  /*23700*/  FADD.FTZ R37, R186, R185 ;  /* 0x000000b9ba257221 */ /* 0x000fe20000010000 */
[C---:B---3--:R-:W-:Y:S03]  /*23710*/  HMMA.16816.F32 R28, R44.reuse, R40, R28 ;  /* 0x000000282c1c723c */ /* 0x048fe6000000181c */
[----:B-1----:R-:W-:Y:S01]  /*23720*/  F2FP.F16.F32.PACK_AB R134, R73, R52 ;  /* 0x000000344986723e */ /* 0x002fe200000000ff */
[----:B------:R-:W-:Y:S04]  /*23730*/  FADD.FTZ R180, R180, R37 ;  /* 0x00000025b4b47221 */ /* 0x000fe80000010000 */
[----:B------:R-:W-:Y:S03]  /*23740*/  HMMA.16816.F32 R32, R44, R42, R32 ;  /* 0x0000002a2c20723c */ /* 0x000fe60000001820 */
[----:B------:R-:W-:Y:S04]  /*23750*/  FADD.FTZ R180, R189, R180 ;  /* 0x000000b4bdb47221 */ /* 0x000fe80000010000 */
[----:B------:R-:W-:Y:S01]  /*23760*/  FADD.FTZ R193, R193, R180 ;  /* 0x000000b4c1c17221 */ /* 0x000fe20000010000 */
[C---:B------:R-:W-:Y:S01]  /*23770*/  HMMA.16816.F32 R160, R132.reuse, R156, R4 ;  /* 0x0000009c84a0723c */ /* 0x040fe20000001804 */
[----:B------:R-:W1:Y:S04]  /*23780*/  LDSM.16.MT88.4 R4, [R66+0x7800] ;  /* 0x007800004204783b */ /* 0x000e680000004200 */
[----:B------:R-:W-:Y:S03]  /*23790*/  FADD.FTZ R193, R170, R193 ;  /* 0x000000c1aac17221 */ /* 0x000fe60000010000 */
        /* <DEDUP_REMOVED lines=36> */
.L_x_4861:
        /* <DEDUP_REMOVED lines=14> */
.L_x_4882:
[----:B------:R-:W2:Y:S01]  /*23ac0*/  S2R R0, SR_TID.X ;  /* 0x0000000000007919 */ /* 0x000ea20000002100 */
[----:B------:R-:W1:Y:S01]  /*23ad0*/  MUFU.RCP R4, R8 ;  /* 0x0000000800047308 */ /* 0x000e620000001000 */
[----:B------:R-:W-:Y:S01]  /*23ae0*/  FSETP.NE.FTZ.AND P6, PT, R8, RZ, PT ;  /* 0x000000ff0800720b */ /* 0x000fe20003fd5000 */
[----:B---34-:R-:W-:Y:S01]  /*23af0*/  FADD.FTZ R12, R12, R13 ;  /* 0x0000000d0c0c7221 */ /* 0x018fe20000010000 */
[----:B------:R-:W-:Y:S02]  /*23b00*/  R2UR UR4, R10 ;  /* 0x000000000a0472ca */ /* 0x000fe400000e0000 */
[----:B------:R-:W-:Y:S02]  /*23b10*/  R2UR UR5, R11 ;  /* 0x000000000b0572ca */ /* 0x000fe400000e0000 */
[----:B------:R-:W-:Y:S01]  /*23b20*/  FSETP.NE.FTZ.AND P5, PT, R12, RZ, PT ;  /* 0x000000ff0c00720b */ /* 0x000fe20003fb5000 */
[----:B------:R-:W3:Y:S01]  /*23b30*/  MUFU.RCP R5, R12 ;  /* 0x0000000c00057308 */ /* 0x000ee20000001000 */
[----:B-1----:R-:W-:-:S05]  /*23b40*/  FSEL R4, R4, 1, P6 ;  /* 0x3f80000004047808 */ /* 0x002fca0003000000 */
        /* <DEDUP_REMOVED lines=16> */
[C---:B--2---:R-:W-:Y:S01]  /*23c50*/  IMAD.SHL.U32 R4, R0.reuse, 0x10, RZ ;  /* 0x0000001000047824 */ /* 0x044fe200078e00ff */
[C---:B------:R-:W-:Y:S01]  /*23c60*/  R2P PR, R0.reuse, 0x18 ;  /* 0x0000001800007804 */ /* 0x040fe20000000000 */
[----:B------:R-:W-:Y:S01]  /*23c70*/  IMAD.SHL.U32 R14, R0, 0x2, RZ ;  /* 0x00000002000e7824 */ /* 0x000fe200078e00ff */
[----:B---3--:R-:W-:-:S02]  /*23c80*/  FSEL R5, R5, 1, P5 ;  /* 0x3f80000005057808 */ /* 0x008fc40002800000 */
[----:B------:R-:W-:Y:S02]  /*23c90*/  LOP3.LUT R9, R4, 0x1c0, RZ, 0xc0, !PT ;  /* 0x000001c004097812 */ /* 0x000fe400078ec0ff */
[--C-:B------:R-:W-:Y:S01]  /*23ca0*/  LOP3.LUT R221, R221, 0x6, R14.reuse, 0xf8, !PT ;  /* 0x00000006dddd7812 */ /* 0x100fe200078ef80e */
[----:B------:R-:W-:Y:S01]  /*23cb0*/  FMUL.FTZ R162, R5, R162 ;  /* 0x000000a205a27220 */ /* 0x000fe20000410000 */
[----:B------:R-:W-:Y:S01]  /*23cc0*/  LOP3.LUT R14, R9, 0x38, R14, 0xf8, !PT ;  /* 0x00000038090e7812 */ /* 0x000fe200078ef80e */
[C---:B------:R-:W-:Y:S01]  /*23cd0*/  FMUL.FTZ R163, R5.reuse, R163 ;  /* 0x000000a305a37220 */ /* 0x040fe20000410000 */
[----:B------:R-:W-:Y:S01]  /*23ce0*/  MOV R4, 0x10 ;  /* 0x0000001000047802 */ /* 0x000fe20000000f00 */
[----:B------:R-:W-:Y:S01]  /*23cf0*/  FMUL.FTZ R158, R5, R158 ;  /* 0x0000009e059e7220 */ /* 0x000fe20000410000 */
[----:B------:R-:W-:Y:S01]  /*23d00*/  LOP3.LUT R14, R221, R14, RZ, 0xfc, !PT ;  /* 0x0000000edd0e7212 */ /* 0x000fe200078efcff */
[C---:B------:R-:W-:Y:S01]  /*23d10*/  FMUL.FTZ R159, R5.reuse, R159 ;  /* 0x0000009f059f7220 */ /* 0x040fe20000410000 */
[C---:B------:R-:W-:Y:S01]  /*23d20*/  FMUL.FTZ R154, R5.reuse, R154 ;  /* 0x0000009a059a7220 */ /* 0x040fe20000410000 */
[C---:B------:R-:W-:Y:S01]  /*23d30*/  FMUL.FTZ R155, R5.reuse, R155 ;  /* 0x0000009b059b7220 */ /* 0x040fe20000410000 */
[----:B------:R-:W-:Y:S01]  /*23d40*/  LEA R9, R14, UR8, 0x1 ;  /* 0x000000080e097c11 */ /* 0x000fe2000f8e08ff */
        /* <DEDUP_REMOVED lines=9> */
[----:B------:R-:W-:Y:S01]  /*23de0*/  SEL R6, R6, 0xffffffe0, !P3 ;  /* 0xffffffe006067807 */ /* 0x000fe20005800000 */
[----:B------:R-:W-:Y:S01]  /*23df0*/  FMUL.FTZ R5, R5, R135 ;  /* 0x0000008705057220 */ /* 0x000fe20000410000 */
[----:B------:R-:W-:-:S02]  /*23e00*/  SEL R4, R4, 0xfffffff0, !P2 ;  /* 0xfffffff004047807 */ /* 0x000fc40005000000 */
[C---:B------:R-:W-:Y:S01]  /*23e10*/  IADD3 R15, PT, PT, R9.reuse, 0x40, RZ ;  /* 0x00000040090f7810 */ /* 0x040fe20007ffe0ff */
[----:B------:R-:W-:Y:S01]  /*23e20*/  @P4 VIADD R15, R9, 0xffffffc0 ;  /* 0xffffffc0090f4836 */ /* 0x000fe20000000000 */
[----:B------:R-:W-:Y:S01]  /*23e30*/  F2FP.F16.F32.PACK_AB R160, R161, R160 ;  /* 0x000000a0a1a0723e */ /* 0x000fe200000000ff */
[--C-:B------:R-:W-:Y:S01]  /*23e40*/  IMAD.IADD R13, R6, 0x1, R9.reuse ;  /* 0x00000001060d7824 */ /* 0x100fe200078e0209 */
[----:B------:R-:W-:Y:S02]  /*23e50*/  F2FP.F16.F32.PACK_AB R162, R163, R162 ;  /* 0x000000a2a3a2723e */ /* 0x000fe400000000ff */
[----:B------:R-:W-:Y:S01]  /*23e60*/  F2FP.F16.F32.PACK_AB R134, R5, R134 ;  /* 0x000000860586723e */ /* 0x000fe200000000ff */
[C---:B------:R-:W-:Y:S01]  /*23e70*/  IMAD.IADD R5, R4.reuse, 0x1, R9 ;  /* 0x0000000104057824 */ /* 0x040fe200078e0209 */
[----:B------:R-:W-:Y:S01]  /*23e80*/  F2FP.F16.F32.PACK_AB R156, R157, R156 ;  /* 0x0000009c9d9c723e */ /* 0x000fe200000000ff */
[----:B------:R-:W-:Y:S01]  /*23e90*/  IMAD.IADD R17, R4, 0x1, R13 ;  /* 0x0000000104117824 */ /* 0x000fe200078e020d */
[----:B------:R-:W-:Y:S01]  /*23ea0*/  F2FP.F16.F32.PACK_AB R158, R159, R158 ;  /* 0x0000009e9f9e723e */ /* 0x000fe200000000ff */
[----:B------:R-:W-:Y:S01]  /*23eb0*/  STS [R9], R160 ;  /* 0x000000a009007388 */ /* 0x000fe20000000800 */
[----:B------:R-:W-:-:S02]  /*23ec0*/  F2FP.F16.F32.PACK_AB R152, R153, R152 ;  /* 0x000000989998723e */ /* 0x000fc400000000ff */
[----:B------:R-:W-:Y:S01]  /*23ed0*/  F2FP.F16.F32.PACK_AB R154, R155, R154 ;  /* 0x0000009a9b9a723e */ /* 0x000fe200000000ff */
[----:B------:R1:W-:Y:S01]  /*23ee0*/  STS [R9+0x400], R162 ;  /* 0x000400a209007388 */ /* 0x0003e20000000800 */
[----:B------:R-:W-:Y:S02]  /*23ef0*/  F2FP.F16.F32.PACK_AB R148, R149, R148 ;  /* 0x000000949594723e */ /* 0x000fe400000000ff */
[----:B------:R-:W-:Y:S01]  /*23f00*/  F2FP.F16.F32.PACK_AB R150, R151, R150 ;  /* 0x000000969796723e */ /* 0x000fe200000000ff */
[----:B------:R-:W-:Y:S01]  /*23f10*/  STS [R5], R156 ;  /* 0x0000009c05007388 */ /* 0x000fe20000000800 */
[----:B------:R-:W-:Y:S02]  /*23f20*/  IADD3 R19, PT, PT, R6, R15, RZ ;  /* 0x0000000f06137210 */ /* 0x000fe40007ffe0ff */
[----:B------:R-:W-:Y:S01]  /*23f30*/  F2FP.F16.F32.PACK_AB R144, R145, R144 ;  /* 0x000000909190723e */ /* 0x000fe200000000ff */
[----:B------:R2:W-:Y:S01]  /*23f40*/  STS [R5+0x400], R158 ;  /* 0x0004009e05007388 */ /* 0x0005e20000000800 */
[----:B------:R-:W-:-:S02]  /*23f50*/  F2FP.F16.F32.PACK_AB R146, R147, R146 ;  /* 0x000000929392723e */ /* 0x000fc400000000ff */
[----:B------:R-:W-:Y:S01]  /*23f60*/  F2FP.F16.F32.PACK_AB R140, R141, R140 ;  /* 0x0000008c8d8c723e */ /* 0x000fe200000000ff */
[----:B------:R-:W-:Y:S01]  /*23f70*/  STS [R13], R152 ;  /* 0x000000980d007388 */ /* 0x000fe20000000800 */
[----:B------:R-:W-:Y:S02]  /*23f80*/  F2FP.F16.F32.PACK_AB R142, R143, R142 ;  /* 0x0000008e8f8e723e */ /* 0x000fe400000000ff */
[----:B------:R-:W-:Y:S01]  /*23f90*/  F2FP.F16.F32.PACK_AB R136, R137, R136 ;  /* 0x000000888988723e */ /* 0x000fe200000000ff */
[----:B------:R3:W-:Y:S01]  /*23fa0*/  STS [R13+0x400], R154 ;  /* 0x0004009a0d007388 */ /* 0x0007e20000000800 */
[----:B------:R-:W-:Y:S02]  /*23fb0*/  F2FP.F16.F32.PACK_AB R138, R139, R138 ;  /* 0x0000008a8b8a723e */ /* 0x000fe400000000ff */
[----:B------:R-:W-:Y:S01]  /*23fc0*/  F2FP.F16.F32.PACK_AB R132, R133, R132 ;  /* 0x000000848584723e */ /* 0x000fe200000000ff */
[----:B------:R-:W-:Y:S04]  /*23fd0*/  STS [R17], R148 ;  /* 0x0000009411007388 */ /* 0x000fe80000000800 */
[----:B------:R-:W-:Y:S01]  /*23fe0*/  STS [R17+0x400], R150 ;  /* 0x0004009611007388 */ /* 0x000fe20000000800 */
[----:B-1----:R-:W-:-:S03]  /*23ff0*/  IMAD.IADD R9, R4, 0x1, R15 ;  /* 0x0000000104097824 */ /* 0x002fc600078e020f */
[----:B------:R-:W-:Y:S04]  /*24000*/  STS [R15], R144 ;  /* 0x000000900f007388 */ /* 0x000fe80000000800 */
[----:B------:R-:W-:Y:S01]  /*24010*/  STS [R15+0x400], R146 ;  /* 0x000400920f007388 */ /* 0x000fe20000000800 */
[----:B--2---:R-:W-:-:S03]  /*24020*/  IADD3 R5, PT, PT, R4, R19, RZ ;  /* 0x0000001304057210 */ /* 0x004fc60007ffe0ff */
[----:B------:R-:W-:Y:S04]  /*24030*/  STS [R9], R140 ;  /* 0x0000008c09007388 */ /* 0x000fe80000000800 */
[----:B------:R-:W-:Y:S04]  /*24040*/  STS [R9+0x400], R142 ;  /* 0x0004008e09007388 */ /* 0x000fe80000000800 */
[----:B------:R-:W-:Y:S04]  /*24050*/  STS [R19], R136 ;  /* 0x0000008813007388 */ /* 0x000fe80000000800 */
[----:B------:R-:W-:Y:S04]  /*24060*/  STS [R19+0x400], R138 ;  /* 0x0004008a13007388 */ /* 0x000fe80000000800 */
[----:B------:R-:W-:Y:S04]  /*24070*/  STS [R5], R132 ;  /* 0x0000008405007388 */ /* 0x000fe80000000800 */
[----:B------:R1:W-:Y:S04]  /*24080*/  STS [R5+0x400], R134 ;  /* 0x0004008605007388 */ /* 0x0003e80000000800 */
[----:B------:R-:W2:Y:S01]  /*24090*/  LD.E.U8 R4, desc[UR4][R164.64+0x1c8] ;  /* 0x0001c804a4047980 */ /* 0x000ea2000c101100 */
[----:B------:R-:W-:-:S02]  /*240a0*/  R2UR UR12, R10 ;  /* 0x000000000a0c72ca */ /* 0x000fc400000e0000 */
[----:B------:R-:W-:-:S13]  /*240b0*/  R2UR UR13, R11 ;  /* 0x000000000b0d72ca */ /* 0x000fda00000e0000 */
[----:B------:R-:W4:Y:S01]  /*240c0*/  LD.E.64 R28, desc[UR12][R164.64+0x88] ;  /* 0x0000880ca41c7980 */ /* 0x000f22000c101b00 */
[----:B--2---:R-:W-:-:S13]  /*240d0*/  ISETP.NE.AND P0, PT, R4, RZ, PT ;  /* 0x000000ff0400720c */ /* 0x004fda0003f05270 */
[C---:B------:R-:W-:Y:S02]  /*240e0*/  @!P0 R2UR UR10, R10.reuse ;  /* 0x000000000a0a82ca */ /* 0x040fe400000e0000 */
[C---:B------:R-:W-:Y:S02]  /*240f0*/  @!P0 R2UR UR11, R11.reuse ;  /* 0x000000000b0b82ca */ /* 0x040fe400000e0000 */
[----:B------:R-:W-:Y:S02]  /*24100*/  @!P0 R2UR UR4, R10 ;  /* 0x000000000a0482ca */ /* 0x000fe400000e0000 */
[----:B------:R-:W-:-:S09]  /*24110*/  @!P0 R2UR UR5, R11 ;  /* 0x000000000b0582ca */ /* 0x000fd200000e0000 */
[----:B---3--:R-:W2:Y:S04]  /*24120*/  @!P0 LD.E R13, desc[UR10][R164.64+0x60] ;  /* 0x0000600aa40d8980 */ /* 0x008ea8000c101900 */
[----:B------:R-:W1:Y:S01]  /*24130*/  @!P0 LD.E R4, desc[UR4][R164.64+0xb4] ;  /* 0x0000b404a4048980 */ /* 0x000e62000c101900 */
[----:B------:R-:W-:Y:S02]  /*24140*/  ISETP.NE.AND P1, PT, R240, -0x1, PT ;  /* 0xfffffffff000780c */ /* 0x000fe40003f25270 */
[C---:B------:R-:W-:Y:S02]  /*24150*/  R2UR UR4, R10.reuse ;  /* 0x000000000a0472ca */ /* 0x040fe400000e0000 */
[----:B------:R-:W-:Y:S01]  /*24160*/  R2UR UR5, R11 ;  /* 0x000000000b0572ca */ /* 0x000fe200000e0000 */
[----:B------:R3:W1:Y:S08]  /*24170*/  @P6 MUFU.LG2 R6, R8 ;  /* 0x0000000800066308 */ /* 0x0006700000000c00 */
[----:B------:R-:W-:-:S02]  /*24180*/  @!P1 R2UR UR10, R10 ;  /* 0x000000000a0a92ca */ /* 0x000fc400000e0000 */
[----:B------:R-:W-:Y:S01]  /*24190*/  @!P1 R2UR UR11, R11 ;  /* 0x000000000b0b92ca */ /* 0x000fe200000e0000 */
[----:B------:R-:W1:Y:S01]  /*241a0*/  @P5 MUFU.LG2 R12, R12 ;  /* 0x0000000c000c5308 */ /* 0x000e620000000c00 */
[----:B------:R3:W5:Y:S01]  /*241b0*/  LD.E.64 R32, desc[UR4][R164.64+0x90] ;  /* 0x00009004a4207980 */ /* 0x000762000c101b00 */
[----:B------:R-:W-:Y:S01]  /*241c0*/  BSSY.RECONVERGENT B0, `(.L_x_4870) ;  /* 0x0000010000007945 */ /* 0x000fe20003800200 */
[----:B----4-:R-:W-:-:S09]  /*241d0*/  @P1 IMAD.WIDE.U32 R30, R28, R240, RZ ;  /* 0x000000f01c1e1225 */ /* 0x010fd200078e00ff */
[----:B------:R3:W5:Y:S01]  /*241e0*/  @!P1 LD.E.64 R34, desc[UR10][R164.64+0x80] ;  /* 0x0000800aa4229980 */ /* 0x000762000c101b00 */
[----:B--2---:R-:W-:-:S04]  /*241f0*/  @!P0 IMAD R13, R13, R235, R236 ;  /* 0x000000eb0d0d8224 */ /* 0x004fc800078e02ec */
[----:B-1----:R-:W-:Y:S02]  /*24200*/  @!P0 IMAD R5, R13, R4, RZ ;  /* 0x000000040d058224 */ /* 0x002fe400078e02ff */
[----:B------:R-:W-:Y:S01]  /*24210*/  @P1 IMAD R4, R29, R240, RZ ;  /* 0x000000f01d041224 */ /* 0x000fe200078e02ff */
[----:B---3--:R-:W-:Y:S06]  /*24220*/  @!P0 BRA `(.L_x_4871) ;  /* 0x0000000000248947 */ /* 0x008fec0003800000 */
        /* <DEDUP_REMOVED lines=9> */
.L_x_4871:
[----:B------:R-:W-:Y:S05]  /*242c0*/  BSYNC.RECONVERGENT B0 ;  /* 0x0000000000007941 */ /* 0x000fea0003800200 */
.L_x_4870:
[----:B------:R-:W-:Y:S01]  /*242d0*/  R2UR UR10, R10 ;  /* 0x000000000a0a72ca */ /* 0x000fe200000e0000 */
[----:B------:R-:W-:Y:S01]  /*242e0*/  IMAD.MOV.U32 R8, RZ, RZ, 0x7f800000 ;  /* 0x7f800000ff087424 */ /* 0x000fe200078e00ff */
[C---:B------:R-:W-:Y:S01]  /*242f0*/  R2UR UR11, R11.reuse ;  /* 0x000000000b0b72ca */ /* 0x040fe200000e0000 */
[----:B------:R-:W-:Y:S01]  /*24300*/  @P6 FMUL.FTZ R16, R6, 0.69314718246459960938 ;  /* 0x3f31721806106820 */ /* 0x000fe20000410000 */
[----:B------:R-:W-:Y:S01]  /*24310*/  R2UR UR4, R10 ;  /* 0x000000000a0472ca */ /* 0x000fe200000e0000 */
[----:B------:R-:W-:Y:S01]  /*24320*/  IMAD.MOV.U32 R9, RZ, RZ, 0x7f800000 ;  /* 0x7f800000ff097424 */ /* 0x000fe200078e00ff */
[----:B------:R-:W-:Y:S01]  /*24330*/  R2UR UR5, R11 ;  /* 0x000000000b0572ca */ /* 0x000fe200000e0000 */
[----:B-----5:R-:W-:Y:S01]  /*24340*/  @P6 FFMA.FTZ R9, R7, R3, R16 ;  /* 0x0000000307096223 */ /* 0x020fe20000010010 */
[----:B------:R-:W-:Y:S01]  /*24350*/  LOP3.LUT R15, R241, 0x1c0, RZ, 0xc0, !PT ;  /* 0x000001c0f10f7812 */ /* 0x000fe200078ec0ff */
[----:B------:R-:W-:Y:S01]  /*24360*/  IMAD.SHL.U32 R237, R237, 0x40, RZ ;  /* 0x00000040eded7824 */ /* 0x000fe200078e00ff */
[----:B------:R-:W-:-:S02]  /*24370*/  SHF.R.U32.HI R13, RZ, 0x2, R0 ;  /* 0x00000002ff0d7819 */ /* 0x000fc40000011600 */
[----:B------:R-:W-:Y:S02]  /*24380*/  LOP3.LUT R15, R15, 0x38, R0, 0xf8, !PT ;  /* 0x000000380f0f7812 */ /* 0x000fe400078ef800 */
[----:B------:R-:W-:Y:S01]  /*24390*/  LOP3.LUT R220, R220, 0x30, RZ, 0xc0, !PT ;  /* 0x00000030dcdc7812 */ /* 0x000fe200078ec0ff */
[----:B------:R1:W5:Y:S01]  /*243a0*/  LD.E.64 R36, desc[UR10][R164.64+0x70] ;  /* 0x0000700aa4247980 */ /* 0x000362000c101b00 */
[----:B------:R-:W-:Y:S01]  /*243b0*/  LOP3.LUT R14, R15, R222, RZ, 0x3c, !PT ;  /* 0x000000de0f0e7212 */ /* 0x000fe200078e3cff */
[----:B------:R-:W-:Y:S01]  /*243c0*/  @P5 FMUL.FTZ R15, R12, 0.69314718246459960938 ;  /* 0x3f3172180c0f5820 */ /* 0x000fe20000410000 */
[----:B------:R-:W-:Y:S01]  /*243d0*/  LOP3.LUT R6, R220, 0x7, R13, 0xf8, !PT ;  /* 0x00000007dc067812 */ /* 0x000fe200078ef80d */
[----:B------:R1:W5:Y:S01]  /*243e0*/  LD.E.64 R38, desc[UR4][R164.64+0xa0] ;  /* 0x0000a004a4267980 */ /* 0x000362000c101b00 */
[----:B------:R-:W-:Y:S05]  /*243f0*/  WARPSYNC.ALL ;  /* 0x0000000000007948 */ /* 0x000fea0003800000 */
[----:B------:R-:W-:Y:S01]  /*24400*/  LOP3.LUT R14, R14, 0x1e00, R241, 0xf8, !PT ;  /* 0x00001e000e0e7812 */ /* 0x000fe200078ef8f1 */
[----:B------:R-:W-:Y:S01]  /*24410*/  @P5 FFMA.FTZ R8, R7, R2, R15 ;  /* 0x0000000207085223 */ /* 0x000fe2000001000f */
[----:B------:R-:W-:Y:S01]  /*24420*/  BAR.SYNC.DEFER_BLOCKING 0x0 ;  /* 0x0000000000007b1d */ /* 0x000fe20000010000 */
[----:B------:R-:W-:-:S02]  /*24430*/  LOP3.LUT P0, RZ, R0, 0x3, RZ, 0xc0, !PT ;  /* 0x0000000300ff7812 */ /* 0x000fc4000780c0ff */
[----:B------:R-:W-:-:S05]  /*24440*/  LEA R2, R14, UR8, 0x1 ;  /* 0x000000080e027c11 */ /* 0x000fca000f8e08ff */
[----:B------:R1:W2:Y:S04]  /*24450*/  LDS.128 R24, [R2] ;  /* 0x0000000002187984 */ /* 0x0002a80000000c00 */
[----:B------:R1:W3:Y:S04]  /*24460*/  LDS.128 R20, [R2+0x800] ;  /* 0x0008000002147984 */ /* 0x0002e80000000c00 */
[----:B------:R1:W4:Y:S04]  /*24470*/  LDS.128 R16, [R2+0x1000] ;  /* 0x0010000002107984 */ /* 0x0003280000000c00 */
[----:B------:R1:W1:Y:S01]  /*24480*/  LDS.128 R12, [R2+0x1800] ;  /* 0x00180000020c7984 */ /* 0x0002620000000c00 */
[----:B------:R-:W-:Y:S04]  /*24490*/  BSSY.RECONVERGENT B0, `(.L_x_4872) ;  /* 0x0000011000007945 */ /* 0x000fe80003800200 */
[----:B------:R-:W-:Y:S05]  /*244a0*/  @P0 BRA `(.L_x_4873) ;  /* 0x00000000003c0947 */ /* 0x000fea0003800000 */
[----:B------:R-:W-:Y:S02]  /*244b0*/  IMAD.IADD R3, R238, 0x1, -R237 ;  /* 0x00000001ee037824 */ /* 0x000fe400078e0aed */
[C---:B-1----:R-:W-:Y:S02]  /*244c0*/  VIADD R2, R6.reuse, 0x8 ;  /* 0x0000000806027836 */ /* 0x042fe40000000000 */
[----:B------:R-:W-:Y:S01]  /*244d0*/  IMAD.IADD R5, R237, 0x1, R5 ;  /* 0x00000001ed057824 */ /* 0x000fe200078e0205 */
[-C--:B------:R-:W-:Y:S02]  /*244e0*/  ISETP.GE.AND P2, PT, R6, R3.reuse, PT ;  /* 0x000000030600720c */ /* 0x080fe40003f46270 */
[----:B------:R-:W-:Y:S02]  /*244f0*/  ISETP.GE.AND P0, PT, R2, R3, PT ;  /* 0x000000030200720c */ /* 0x000fe40003f06270 */
[----:B------:R-:W-:-:S04]  /*24500*/  IADD3 R6, P3, PT, R6, R5, RZ ;  /* 0x0000000506067210 */ /* 0x000fc80007f7e0ff */
[----:B------:R-:W-:Y:S02]  /*24510*/  LEA.HI.X.SX32 R5, R5, RZ, 0x1, P3 ;  /* 0x000000ff05057211 */ /* 0x000fe400018f0eff */
[----:B-----5:R-:W-:-:S03]  /*24520*/  LEA R2, P3, R6, R38, 0x2 ;  /* 0x0000002606027211 */ /* 0x020fc600078610ff */
[C---:B------:R-:W-:Y:S02]  /*24530*/  @!P2 R2UR UR10, R10.reuse ;  /* 0x000000000a0aa2ca */ /* 0x040fe400000e0000 */
[C---:B------:R-:W-:Y:S02]  /*24540*/  @!P2 R2UR UR11, R11.reuse ;  /* 0x000000000b0ba2ca */ /* 0x040fe400000e0000 */
[----:B------:R-:W-:Y:S02]  /*24550*/  @!P0 R2UR UR4, R10 ;  /* 0x000000000a0482ca */ /* 0x000fe400000e0000 */
[----:B------:R-:W-:Y:S02]  /*24560*/  @!P0 R2UR UR5, R11 ;  /* 0x000000000b0582ca */ /* 0x000fe400000e0000 */
[----:B------:R-:W-:-:S07]  /*24570*/  LEA.HI.X R3, R6, R39, R5, 0x2, P3 ;  /* 0x0000002706037211 */ /* 0x000fce00018f1405 */
[----:B------:R1:W-:Y:S04]  /*24580*/  @!P2 ST.E desc[UR10][R2.64], R9 ;  /* 0x000000090200a985 */ /* 0x0003e8000c10190a */
[----:B------:R1:W-:Y:S02]  /*24590*/  @!P0 ST.E desc[UR4][R2.64+0x20], R8 ;  /* 0x0000200802008985 */ /* 0x0003e4000c101904 */
.L_x_4873:
[----:B------:R-:W-:Y:S05]  /*245a0*/  BSYNC.RECONVERGENT B0 ;  /* 0x0000000000007941 */ /* 0x000fea0003800200 */
.L_x_4872:
[----:B------:R-:W-:Y:S02]  /*245b0*/  R2UR UR4, R10 ;  /* 0x000000000a0472ca */ /* 0x000fe400000e0000 */
[----:B------:R-:W-:-:S13]  /*245c0*/  R2UR UR5, R11 ;  /* 0x000000000b0572ca */ /* 0x000fda00000e0000 */
[----:B-1----:R-:W2:Y:S01]  /*245d0*/  LD.E R165, desc[UR4][R164.64+0xc0] ;  /* 0x0000c004a4a57980 */ /* 0x002ea2000c101900 */
[----:B------:R-:W-:Y:S01]  /*245e0*/  IMAD.MOV.U32 R223, RZ, RZ, RZ ;  /* 0x000000ffffdf7224 */ /* 0x000fe200078e00ff */
[----:B------:R-:W-:Y:S01]  /*245f0*/  SHF.R.U32.HI R3, RZ, 0x3, R0 ;  /* 0x00000003ff037819 */ /* 0x000fe20000011600 */
[-C--:B------:R-:W-:Y:S01]  /*24600*/  @!P1 IMAD.WIDE.U32 R6, R34, R235.reuse, RZ ;  /* 0x000000eb22069225 */ /* 0x080fe200078e00ff */
[----:B------:R-:W-:Y:S01]  /*24610*/  IADD3 R238, PT, PT, -R237, R238, RZ ;  /* 0x000000eeedee7210 */ /* 0x000fe20007ffe1ff */
[----:B------:R-:W-:Y:S02]  /*24620*/  BSSY.RECONVERGENT B0, `(.L_x_4874) ;  /* 0x000002b000007945 */ /* 0x000fe40003800200 */
[----:B------:R-:W-:Y:S02]  /*24630*/  @!P1 IMAD R2, R35, R235, RZ ;  /* 0x000000eb23029224 */ /* 0x000fe400078e02ff */
[----:B------:R-:W-:-:S04]  /*24640*/  IMAD.WIDE.U32 R8, R237, R28, R222 ;  /* 0x0000001ced087225 */ /* 0x000fc800078e00de */
[-C--:B------:R-:W-:Y:S02]  /*24650*/  IMAD R0, R33, R236.reuse, RZ ;  /* 0x000000ec21007224 */ /* 0x080fe400078e02ff */
[----:B------:R-:W-:Y:S02]  /*24660*/  IMAD R237, R29, R237, RZ ;  /* 0x000000ed1ded7224 */ /* 0x000fe400078e02ff */
[----:B------:R-:W-:-:S03]  /*24670*/  IMAD.WIDE.U32 R32, R32, R236, RZ ;  /* 0x000000ec20207225 */ /* 0x000fc600078e00ff */
[----:B------:R-:W-:Y:S01]  /*24680*/  IADD3 R237, PT, PT, R9, R237, RZ ;  /* 0x000000ed09ed7210 */ /* 0x000fe20007ffe0ff */
[----:B------:R-:W-:Y:S02]  /*24690*/  @P1 IMAD.MOV.U32 R6, RZ, RZ, R30 ;  /* 0x000000ffff061224 */ /* 0x000fe400078e001e */
[----:B------:R-:W-:Y:S01]  /*246a0*/  @!P1 IMAD.IADD R2, R7, 0x1, R2 ;  /* 0x0000000107029824 */ /* 0x000fe200078e0202 */
[----:B------:R-:W-:Y:S01]  /*246b0*/  IADD3 R7, PT, PT, R3, 0x20, RZ ;  /* 0x0000002003077810 */ /* 0x000fe20007ffe0ff */
[----:B------:R-:W-:Y:S01]  /*246c0*/  @P1 IMAD.IADD R2, R31, 0x1, R4 ;  /* 0x000000011f021824 */ /* 0x000fe200078e0204 */
[----:B------:R-:W-:Y:S01]  /*246d0*/  IADD3 R32, P3, P1, R32, R8, R6 ;  /* 0x0000000820207210 */ /* 0x000fe2000797e006 */
[----:B------:R-:W-:Y:S02]  /*246e0*/  IMAD.IADD R0, R33, 0x1, R0 ;  /* 0x0000000121007824 */ /* 0x000fe400078e0200 */
[C---:B------:R-:W-:Y:S02]  /*246f0*/  VIADD R9, R3.reuse, 0x10 ;  /* 0x0000001003097836 */ /* 0x040fe40000000000 */
[----:B------:R-:W-:Y:S01]  /*24700*/  VIADD R5, R3, 0x30 ;  /* 0x0000003003057836 */ /* 0x000fe20000000000 */
[----:B------:R-:W-:-:S02]  /*24710*/  IADD3.X R33, PT, PT, R0, R237, R2, P3, P1 ;  /* 0x000000ed00217210 */ /* 0x000fc40001fe2402 */
[----:B--2---:R-:W-:-:S04]  /*24720*/  ISETP.GE.AND P2, PT, R222, R165, PT ;  /* 0x000000a5de00720c */ /* 0x004fc80003f46270 */
[-C--:B------:R-:W-:Y:S02]  /*24730*/  ISETP.GE.OR P0, PT, R3, R238.reuse, P2 ;  /* 0x000000ee0300720c */ /* 0x080fe40001706670 */
[-C--:B------:R-:W-:Y:S02]  /*24740*/  ISETP.GE.OR P3, PT, R9, R238.reuse, P2 ;  /* 0x000000ee0900720c */ /* 0x080fe40001766670 */
[-C--:B------:R-:W-:Y:S02]  /*24750*/  ISETP.GE.OR P4, PT, R7, R238.reuse, P2 ;  /* 0x000000ee0700720c */ /* 0x080fe40001786670 */
[----:B------:R-:W-:-:S07]  /*24760*/  ISETP.GE.OR P2, PT, R5, R238, P2 ;  /* 0x000000ee0500720c */ /* 0x000fce0001746670 */
[----:B------:R-:W-:Y:S01]  /*24770*/  @!P0 IMAD R0, R29, R3, RZ ;  /* 0x000000031d008224 */ /* 0x000fe200078e02ff */
[----:B------:R-:W-:Y:S01]  /*24780*/  @!P0 R2UR UR4, R10 ;  /* 0x000000000a0482ca */ /* 0x000fe200000e0000 */
[----:B------:R-:W-:Y:S01]  /*24790*/  @!P0 IMAD.WIDE.U32 R30, R3, R28, R32 ;  /* 0x0000001c031e8225 */ /* 0x000fe200078e0020 */
[----:B------:R-:W-:-:S04]  /*247a0*/  @!P0 R2UR UR5, R11 ;  /* 0x000000000b0582ca */ /* 0x000fc800000e0000 */
[----:B------:R-:W-:Y:S02]  /*247b0*/  @!P0 IADD3 R31, PT, PT, R31, R0, RZ ;  /* 0x000000001f1f8210 */ /* 0x000fe40007ffe0ff */
[----:B-----5:R-:W-:-:S04]  /*247c0*/  @!P0 LEA R4, P1, R30, R36, 0x1 ;  /* 0x000000241e048211 */ /* 0x020fc800078208ff */
[----:B------:R-:W-:-:S05]  /*247d0*/  @!P0 LEA.HI.X R5, R30, R37, R31, 0x1, P1 ;  /* 0x000000251e058211 */ /* 0x000fca00008f0c1f */
[----:B------:R1:W-:Y:S01]  /*247e0*/  @!P0 ST.E.128 desc[UR4][R4.64], R24 ;  /* 0x0000001804008985 */ /* 0x0003e2000c101d04 */
[----:B------:R-:W-:Y:S05]  /*247f0*/  @P3 BRA `(.L_x_4875) ;  /* 0x0000000000343947 */ /* 0x000fea0003800000 */
[----:B------:R-:W-:Y:S01]  /*24800*/  IADD3 R7, P0, PT, R3, 0x10, RZ ;  /* 0x0000001003077810 */ /* 0x000fe20007f1e0ff */
[----:B------:R-:W-:Y:S01]  /*24810*/  IMAD.MOV.U32 R8, RZ, RZ, R32 ;  /* 0x000000ffff087224 */ /* 0x000fe200078e0020 */
[----:B------:R-:W-:Y:S02]  /*24820*/  MOV R9, R33 ;  /* 0x0000002100097202 */ /* 0x000fe40000000f00 */
[----:B------:R-:W-:Y:S01]  /*24830*/  R2UR UR4, R10 ;  /* 0x000000000a0472ca */ /* 0x000fe200000e0000 */
[----:B-1----:R-:W-:Y:S01]  /*24840*/  IMAD.X R5, RZ, RZ, RZ, P0 ;  /* 0x000000ffff057224 */ /* 0x002fe200000e06ff */
[----:B------:R-:W-:Y:S01]  /*24850*/  R2UR UR5, R11 ;  /* 0x000000000b0572ca */ /* 0x000fe200000e0000 */
[----:B------:R-:W-:-:S04]  /*24860*/  IMAD.WIDE.U32 R8, R28, R7, R8 ;  /* 0x000000071c087225 */ /* 0x000fc800078e0008 */
[----:B------:R-:W-:Y:S01]  /*24870*/  IMAD R5, R5, R28, RZ ;  /* 0x0000001c05057224 */ /* 0x000fe200078e02ff */
[----:B------:R-:W-:-:S03]  /*24880*/  LEA R4, P0, R8, R36, 0x1 ;  /* 0x0000002408047211 */ /* 0x000fc600078008ff */
[----:B------:R-:W-:-:S04]  /*24890*/  IMAD R5, R29, R7, R5 ;  /* 0x000000071d057224 */ /* 0x000fc800078e0205 */
[----:B------:R-:W-:-:S05]  /*248a0*/  IMAD.IADD R5, R9, 0x1, R5 ;  /* 0x0000000109057824 */ /* 0x000fca00078e0205 */
[----:B------:R-:W-:-:S05]  /*248b0*/  LEA.HI.X R5, R8, R37, R5, 0x1, P0 ;  /* 0x0000002508057211 */ /* 0x000fca00000f0c05 */
[----:B---3--:R2:W-:Y:S02]  /*248c0*/  ST.E.128 desc[UR4][R4.64], R20 ;  /* 0x0000001404007985 */ /* 0x0085e4000c101d04 */
.L_x_4875:
[----:B------:R-:W-:Y:S05]  /*248d0*/  BSYNC.RECONVERGENT B0 ;  /* 0x0000000000007941 */ /* 0x000fea0003800200 */
.L_x_4874:
[----:B------:R-:W-:Y:S04]  /*248e0*/  BSSY.RECONVERGENT B0, `(.L_x_4876) ;  /* 0x000000f000007945 */ /* 0x000fe80003800200 */
[----:B------:R-:W-:Y:S05]  /*248f0*/  @P4 BRA `(.L_x_4877) ;  /* 0x0000000000344947 */ /* 0x000fea0003800000 */
[----:B------:R-:W-:Y:S01]  /*24900*/  IADD3 R7, P0, PT, R3, 0x20, RZ ;  /* 0x0000002003077810 */ /* 0x000fe20007f1e0ff */
[----:B------:R-:W-:Y:S01]  /*24910*/  IMAD.MOV.U32 R8, RZ, RZ, R32 ;  /* 0x000000ffff087224 */ /* 0x000fe200078e0020 */
[----:B------:R-:W-:Y:S02]  /*24920*/  MOV R9, R33 ;  /* 0x0000002100097202 */ /* 0x000fe40000000f00 */
[----:B------:R-:W-:Y:S01]  /*24930*/  R2UR UR4, R10 ;  /* 0x000000000a0472ca */ /* 0x000fe200000e0000 */
[----:B-12---:R-:W-:Y:S01]  /*24940*/  IMAD.X R5, RZ, RZ, RZ, P0 ;  /* 0x000000ffff057224 */ /* 0x006fe200000e06ff */
[----:B------:R-:W-:Y:S01]  /*24950*/  R2UR UR5, R11 ;  /* 0x000000000b0572ca */ /* 0x000fe200000e0000 */
[----:B------:R-:W-:-:S04]  /*24960*/  IMAD.WIDE.U32 R8, R28, R7, R8 ;  /* 0x000000071c087225 */ /* 0x000fc800078e0008 */
[----:B------:R-:W-:Y:S01]  /*24970*/  IMAD R5, R5, R28, RZ ;  /* 0x0000001c05057224 */ /* 0x000fe200078e02ff */
[----:B------:R-:W-:-:S03]  /*24980*/  LEA R4, P0, R8, R36, 0x1 ;  /* 0x0000002408047211 */ /* 0x000fc600078008ff */
[----:B------:R-:W-:-:S04]  /*24990*/  IMAD R5, R29, R7, R5 ;  /* 0x000000071d057224 */ /* 0x000fc800078e0205 */
[----:B------:R-:W-:-:S05]  /*249a0*/  IMAD.IADD R5, R9, 0x1, R5 ;  /* 0x0000000109057824 */ /* 0x000fca00078e0205 */
[----:B------:R-:W-:-:S05]  /*249b0*/  LEA.HI.X R5, R8, R37, R5, 0x1, P0 ;  /* 0x0000002508057211 */ /* 0x000fca00000f0c05 */
[----:B----4-:R1:W-:Y:S02]  /*249c0*/  ST.E.128 desc[UR4][R4.64], R16 ;  /* 0x0000001004007985 */ /* 0x0103e4000c101d04 */
.L_x_4877:
[----:B------:R-:W-:Y:S05]  /*249d0*/  BSYNC.RECONVERGENT B0 ;  /* 0x0000000000007941 */ /* 0x000fea0003800200 */
.L_x_4876:
[----:B------:R-:W-:-:S04]  /*249e0*/  MOV R235, 0x0 ;  /* 0x0000000000eb7802 */ /* 0x000fc80000000f00 */
[----:B-1234-:R-:W-:Y:S05]  /*249f0*/  @P2 RET.REL.NODEC R234 `(_ZN5flash24flash_fwd_splitkv_kernelI23Flash_fwd_kernel_traitsILi64ELi64ELi256ELi4ELb0ELb0EN7cutlass6half_tE19Flash_kernel_traitsILi64ELi64ELi256ELi4ES3_EELb0ELb0ELb1ELb0ELb0ELb1ELb0ELb1EEEvNS_16Flash_fwd_paramsE) ;  /* 0xfffffdb4ea802950 */ /* 0x01efea0003c3ffff */
[----:B------:R-:W-:Y:S01]  /*24a00*/  IADD3 R5, P0, PT, R3, 0x30, RZ ;  /* 0x0000003003057810 */ /* 0x000fe20007f1e0ff */
[----:B------:R-:W-:Y:S01]  /*24a10*/  IMAD.MOV.U32 R7, RZ, RZ, R33 ;  /* 0x000000ffff077224 */ /* 0x000fe200078e0021 */
[----:B------:R-:W-:Y:S01]  /*24a20*/  MOV R6, R32 ;  /* 0x0000002000067202 */ /* 0x000fe20000000f00 */
[----:B------:R-:W-:Y:S01]  /*24a30*/  IMAD.MOV.U32 R235, RZ, RZ, 0x0 ;  /* 0x00000000ffeb7424 */ /* 0x000fe200078e00ff */
[----:B------:R-:W-:Y:S01]  /*24a40*/  R2UR UR4, R10 ;  /* 0x000000000a0472ca */ /* 0x000fe200000e0000 */
[----:B------:R-:W-:Y:S01]  /*24a50*/  IMAD.X R3, RZ, RZ, RZ, P0 ;  /* 0x000000ffff037224 */ /* 0x000fe200000e06ff */
[----:B------:R-:W-:Y:S01]  /*24a60*/  R2UR UR5, R11 ;  /* 0x000000000b0572ca */ /* 0x000fe200000e0000 */
[----:B------:R-:W-:-:S04]  /*24a70*/  IMAD.WIDE.U32 R6, R28, R5, R6 ;  /* 0x000000051c067225 */ /* 0x000fc800078e0006 */
[----:B------:R-:W-:Y:S01]  /*24a80*/  IMAD R3, R3, R28, RZ ;  /* 0x0000001c03037224 */ /* 0x000fe200078e02ff */
[----:B------:R-:W-:-:S03]  /*24a90*/  LEA R2, P0, R6, R36, 0x1 ;  /* 0x0000002406027211 */ /* 0x000fc600078008ff */
[----:B------:R-:W-:-:S05]  /*24aa0*/  IMAD R3, R29, R5, R3 ;  /* 0x000000051d037224 */ /* 0x000fca00078e0203 */
[----:B------:R-:W-:-:S04]  /*24ab0*/  IADD3 R3, PT, PT, R7, R3, RZ ;  /* 0x0000000307037210 */ /* 0x000fc80007ffe0ff */
[----:B------:R-:W-:-:S05]  /*24ac0*/  LEA.HI.X R3, R6, R37, R3, 0x1, P0 ;  /* 0x0000002506037211 */ /* 0x000fca00000f0c03 */
[----:B------:R1:W-:Y:S02]  /*24ad0*/  ST.E.128 desc[UR4][R2.64], R12 ;  /* 0x0000000c02007985 */ /* 0x0003e4000c101d04 */
[----:B-1----:R-:W-:Y:S05]  /*24ae0*/  RET.REL.NODEC R234 `(_ZN5flash24flash_fwd_splitkv_kernelI23Flash_fwd_kernel_traitsILi64ELi64ELi256ELi4ELb0ELb0EN7cutlass6half_tE19Flash_kernel_traitsILi64ELi64ELi256ELi4ES3_EELb0ELb0ELb1ELb0ELb0ELb1ELb0ELb1EEEvNS_16Flash_fwd_paramsE) ;  /* 0xfffffdb4ea447950 */ /* 0x002fea0003c3ffff */
.L_x_4869:
[----:B------:R-:W-:Y:S01]  /*24af0*/  MOV R5, 0x2 ;  /* 0x0000000200057802 */ /* 0x000fe20000000f00 */
[----:B------:R-:W-:Y:S01]  /*24b00*/  IMAD.MOV.U32 R0, RZ, RZ, 0x1f ;  /* 0x0000001fff007424 */ /* 0x000fe200078e00ff */
[----:B------:R-:W-:-:S07]  /*24b10*/  MOV R4, 0xffffffff ;  /* 0xffffffff00047802 */ /* 0x000fce0000000f00 */
[----:B-1---5:R-:W-:Y:S05]  /*24b20*/  WARPSYNC.COLLECTIVE R4, `(.L_x_4878) ;  /* 0x0000000004087348 */ /* 0x022fea0003c00000 */
[----:B------:R2:W3:Y:S02]  /*24b30*/  SHFL.BFLY P0, R13, R249, R5, R0 ;  /* 0x0c000005f90d7389 */ /* 0x0004e40000000000 */
[----:B-123-5:R-:W-:Y:S05]  /*24b40*/  ENDCOLLECTIVE ;  /* 0x000000000000791b */ /* 0x02efea0003800000 */
.L_x_4878:
[----:B------:R-:W-:Y:S02]  /*24b50*/  IMAD.MOV.U32 R8, RZ, RZ, R13 ;  /* 0x000000ffff087224 */ /* 0x000fe400078e000d */
[----:B------:R-:W-:Y:S02]  /*24b60*/  IMAD.MOV.U32 R5, RZ, RZ, 0x1 ;  /* 0x00000001ff057424 */ /* 0x000fe400078e00ff */
[----:B------:R-:W-:-:S05]  /*24b70*/  FADD.FTZ R9, R8, R249 ;  /* 0x000000f908097221 */ /* 0x000fca0000010000 */
[----:B------:R-:W-:-:S07]  /*24b80*/  MOV R249, R9 ;  /* 0x0000000900f97202 */ /* 0x000fce0000000f00 */
[----:B------:R-:W-:Y:S05]  /*24b90*/  WARPSYNC.COLLECTIVE R4, `(.L_x_4879) ;  /* 0x0000000004087348 */ /* 0x000fea0003c00000 */
[----:B------:R1:W2:Y:S02]  /*24ba0*/  SHFL.BFLY P0, R13, R249, R5, R0 ;  /* 0x0c000005f90d7389 */ /* 0x0002a40000000000 */
[----:B-12---:R-:W-:Y:S05]  /*24bb0*/  ENDCOLLECTIVE ;  /* 0x000000000000791b */ /* 0x006fea0003800000 */
.L_x_4879:
[----:B------:R-:W-:Y:S01]  /*24bc0*/  MOV R249, R250 ;  /* 0x000000fa00f97202 */ /* 0x000fe20000000f00 */
[----:B------:R-:W-:Y:S01]  /*24bd0*/  IMAD.MOV.U32 R5, RZ, RZ, 0x2 ;  /* 0x00000002ff057424 */ /* 0x000fe200078e00ff */
[----:B------:R-:W-:-:S07]  /*24be0*/  MOV R8, R13 ;  /* 0x0000000d00087202 */ /* 0x000fce0000000f00 */
[----:B------:R-:W-:Y:S05]  /*24bf0*/  WARPSYNC.COLLECTIVE R4, `(.L_x_4880) ;  /* 0x0000000004087348 */ /* 0x000fea0003c00000 */
[----:B------:R1:W2:Y:S02]  /*24c00*/  SHFL.BFLY P0, R13, R249, R5, R0 ;  /* 0x0c000005f90d7389 */ /* 0x0002a40000000000 */
[----:B-12---:R-:W-:Y:S05]  /*24c10*/  ENDCOLLECTIVE ;  /* 0x000000000000791b */ /* 0x006fea0003800000 */
.L_x_4880:
[----:B------:R-:W-:Y:S01]  /*24c20*/  FADD.FTZ R8, R9, R8 ;  /* 0x0000000809087221 */ /* 0x000fe20000010000 */
[----:B------:R-:W-:Y:S01]  /*24c30*/  FADD.FTZ R12, R13, R250 ;  /* 0x000000fa0d0c7221 */ /* 0x000fe20000010000 */
[----:B------:R-:W-:-:S04]  /*24c40*/  MOV R5, 0x1 ;  /* 0x0000000100057802 */ /* 0x000fc80000000f00 */
[----:B------:R-:W-:-:S07]  /*24c50*/  MOV R249, R12 ;  /* 0x0000000c00f97202 */ /* 0x000fce0000000f00 */
[----:B------:R-:W-:Y:S05]  /*24c60*/  WARPSYNC.COLLECTIVE R4, `(.L_x_4881) ;  /* 0x0000000004087348 */ /* 0x000fea0003c00000 */
[----:B------:R1:W2:Y:S02]  /*24c70*/  SHFL.BFLY P0, R13, R249, R5, R0 ;  /* 0x0c000005f90d7389 */ /* 0x0002a40000000000 */
[----:B-12---:R-:W-:Y:S05]  /*24c80*/  ENDCOLLECTIVE ;  /* 0x000000000000791b */ /* 0x006fea0003800000 */
.L_x_4881:
[----:B------:R-:W-:Y:S05]  /*24c90*/  BRA `(.L_x_4882) ;  /* 0xffffffec00887947 */ /* 0x000fea000383ffff */
.L_x_4883:
        /* <DEDUP_REMOVED lines=14> */
.L_x_14747:


//--------------------- .text._ZN5flash24flash_fwd_splitkv_kernelI23Flash_fwd_kernel_traitsILi64ELi64ELi256ELi4ELb0ELb0EN7cutlass6half_tE19Flash_kernel_traitsILi64ELi64ELi256ELi4ES3_EELb0ELb0ELb0ELb1ELb1ELb0ELb1ELb0EEEvNS_16Flash_fwd_paramsE --------------------------
	.section	.text._ZN5flash24flash_fwd_splitkv_kernelI23Flash_fwd_kernel_traitsILi64ELi64ELi256ELi4ELb0ELb0EN7cutlass6half_tE19Flash_kernel_traitsILi64ELi64ELi256ELi4ES3_EELb0ELb0ELb0ELb1ELb1ELb0ELb1ELb0EEEvNS_16Flash_fwd_paramsE,"ax",@progbits
	.align	128
        .global         _ZN5flash24flash_fwd_splitkv_kernelI23Flash_fwd_kernel_traitsILi64ELi64ELi256ELi4ELb0ELb0EN7cutlass6half_tE19Flash_kernel_traitsILi64ELi64ELi256ELi4ES3_EELb0ELb0ELb0ELb1ELb1ELb0ELb1ELb0EEEvNS_16Flash_fwd_paramsE
        .type           _ZN5flash24flash_fwd_splitkv_kernelI23Flash_fwd_kernel_traitsILi64ELi64ELi256ELi4ELb0ELb0EN7cutlass6half_tE19Flash_kernel_traitsILi64ELi64ELi256ELi4ES3_EELb0ELb0ELb0ELb1ELb1ELb0ELb1ELb0EEEvNS_16Flash_fwd_paramsE,@function
        .size           _ZN5flash24flash_fwd_splitkv_kernelI23Flash_fwd_kernel_traitsILi64ELi64ELi256ELi4ELb0ELb0EN7cutlass6half_tE19Flash_kernel_traitsILi64ELi64ELi256ELi4ES3_EELb0ELb0ELb0ELb1ELb1ELb0ELb1ELb0EEEvNS_16Flash_fwd_paramsE,(.L_x_14748 - _ZN5flash24flash_fwd_splitkv_kernelI23Flash_fwd_kernel_traitsILi64ELi64ELi256ELi4ELb0ELb0EN7cutlass6half_tE19Flash_kernel_traitsILi64ELi64ELi256ELi4ES3_EELb0ELb0ELb0ELb1ELb1ELb0ELb1ELb0EEEvNS_16Flash_fwd_paramsE)
        .other          _ZN5flash24flash_fwd_splitkv_kernelI23Flash_fwd_kernel_traitsILi64ELi64ELi256ELi4ELb0ELb0EN7cutlass6half_tE19Flash_kernel_traitsILi64ELi64ELi256ELi4ES3_EELb0ELb0ELb0ELb1ELb1ELb0ELb1ELb0EEEvNS_16Flash_fwd_paramsE,@"STO_CUDA_ENTRY STV_DEFAULT"
_ZN5flash24flash_fwd_splitkv_kernelI23Flash_fwd_kernel_traitsILi64ELi64ELi256ELi4ELb0ELb0EN7cutlass6half_tE19Flash_kernel_traitsILi64ELi64ELi256ELi4ES3_EELb0ELb0ELb0ELb1ELb1ELb0ELb1ELb0EEEvNS_16Flash_fwd_paramsE:
.text._ZN5flash24flash_fwd_splitkv_kernelI23Flash_fwd_kernel_traitsILi64ELi64ELi256ELi4ELb0ELb0EN7cutlass6half_tE19Flash_kernel_traitsILi64ELi64ELi256ELi4ES3_EELb0ELb0ELb0ELb1ELb1ELb0ELb1ELb0EEEvNS_16Flash_fwd_paramsE:
        /* <DEDUP_REMOVED lines=29> */
[----:B-1----:R-:W-:Y:S05]  /*01d0*/  CALL.REL.NOINC `($_ZN5flash24flash_fwd_splitkv_kernelI23Flash_fwd_kernel_traitsILi64ELi64ELi256ELi4ELb0ELb0EN7cutlass6half_tE19Flash_kernel_traitsILi64ELi64ELi256ELi4ES3_EELb0ELb0ELb0ELb1ELb1ELb0ELb1ELb0EEEvNS_16Flash_fwd_paramsE$_ZN5flash30compute_attn_1rowblock_splitkvI23Flash_fwd_kernel_traitsILi64ELi64ELi256ELi4ELb0ELb0EN7cutlass6half_tE19Flash_kernel_traitsILi64ELi64ELi256ELi4ES3_EELb0ELb0ELb0ELb1ELb1ELb0ELb1ELb0ENS_16Flash_fwd_paramsEEEvRKT8_iiiii) ;  /* 0x0000000000087944 */ /* 0x002fea0003c00000 */
[----:B------:R-:W-:Y:S05]  /*01e0*/  BSYNC.RECONVERGENT B2 ;  /* 0x0000000000027941 */ /* 0x000fea0003800200 */
.L_x_4884:
[----:B------:R-:W-:Y:S05]  /*01f0*/  EXIT ;  /* 0x000000000000794d */ /* 0x000fea0003800000 */
        .type           $_ZN5flash24flash_fwd_splitkv_kernelI23Flash_fwd_kernel_traitsILi64ELi64ELi256ELi4ELb0ELb0EN7cutlass6half_tE19Flash_kernel_traitsILi64ELi64ELi256ELi4ES3_EELb0ELb0ELb0ELb1ELb1ELb0ELb1ELb0EEEvNS_16Flash_fwd_paramsE$_ZN5flash30compute_attn_1rowblock_splitkvI23Flash_fwd_kernel_traitsILi64ELi64ELi256ELi4ELb0ELb0EN7cutlass6half_tE19Flash_kernel_traitsILi64ELi64ELi256ELi4ES3_EELb0ELb0ELb0ELb1ELb1ELb0ELb1ELb0ENS_16Flash_fwd_paramsEEEvRKT8_iiiii,@function
        .size           $_ZN5flash24flash_fwd_splitkv_kernelI23Flash_fwd_kernel_traitsILi64ELi64ELi256ELi4ELb0ELb0EN7cutlass6half_tE19Flash_kernel_traitsILi64ELi64ELi256ELi4ES3_EELb0ELb0ELb0ELb1ELb1ELb0ELb1ELb0EEEvNS_16Flash_fwd_paramsE$_ZN5flash30compute_attn_1rowblock_splitkvI23Flash_fwd_kernel_traitsILi64ELi64ELi256ELi4ELb0ELb0EN7cutlass6half_tE19Flash_kernel_traitsILi64ELi64ELi256ELi4ES3_EELb0ELb0ELb0ELb1ELb1ELb0ELb1ELb0ENS_16Flash_fwd_paramsEEEvRKT8_iiiii,(.L_x_14748 - $_ZN5flash24flash_fwd_splitkv_kernelI23Flash_fwd_kernel_traitsILi64ELi64ELi256ELi4ELb0ELb0EN7cutlass6half_tE19Flash_kernel_traitsILi64ELi64ELi256ELi4ES3_EELb0ELb0ELb0ELb1ELb1ELb0ELb1ELb0EEEvNS_16Flash_fwd_paramsE$_ZN5flash30compute_attn_1rowblock_splitkvI23Flash_fwd_kernel_traitsILi64ELi64ELi256ELi4ELb0ELb0EN7cutlass6half_tE19Flash_kernel_traitsILi64ELi64ELi256ELi4ES3_EELb0ELb0ELb0ELb1ELb1ELb0ELb1ELb0ENS_16Flash_fwd_paramsEEEvRKT8_iiiii)
$_ZN5flash24flash_fwd_splitkv_kernelI23Flash_fwd_kernel_traitsILi64ELi64ELi256ELi4ELb0ELb0EN7cutlass6half_tE19Flash_kernel_traitsILi64ELi64ELi256ELi4ES3_EELb0ELb0ELb0ELb1ELb1ELb0ELb1ELb0EEEvNS_16Flash_fwd_paramsE$_ZN5flash30compute_attn_1rowblock_splitkvI23Flash_fwd_kernel_traitsILi64ELi64ELi256ELi4ELb0ELb0EN7cutlass6half_tE19Flash_kernel_traitsILi64ELi64ELi256ELi4ES3_EELb0ELb0ELb0ELb1ELb1ELb0ELb1ELb0ENS_16Flash_fwd_paramsEEEvRKT8_iiiii:
[----:B------:R-:W1:Y:S02]  /*0200*/  LDCU.64 UR4, c[0x0][0x358] ;  /* 0x00006b00ff0477ac */ /* 0x000e640008000a00 */
[----:B-1----:R-:W2:Y:S04]  /*0210*/  LD.E.64 R2, desc[UR4][R168.64+0xf8] ;  /* 0x0000f804a8027980 */ /* 0x002ea8000c101b00 */
[----:B------:R-:W3:Y:S04]  /*0220*/  LD.E.64 R4, desc[UR4][R168.64+0xf0] ;  /* 0x0000f004a8047980 */ /* 0x000ee8000c101b00 */
[----:B------:R-:W4:Y:S01]  /*0230*/  LD.E R13, desc[UR4][R168.64+0xb4] ;  /* 0x0000b404a80d7980 */ /* 0x000f22000c101900 */
[----:B------:R-:W-:Y:S01]  /*0240*/  IMAD.MOV.U32 R11, RZ, RZ, RZ ;  /* 0x000000ffff0b7224 */ /* 0x000fe200078e00ff */
[----:B--2---:R-:W-:-:S02]  /*0250*/  ISETP.NE.U32.AND P0, PT, R2, RZ, PT ;  /* 0x000000ff0200720c */ /* 0x004fc40003f05070 */
[----:B---3--:R-:W-:Y:S02]  /*0260*/  ISETP.NE.U32.AND P1, PT, R4, RZ, PT ;  /* 0x000000ff0400720c */ /* 0x008fe40003f25070 */
[----:B------:R-:W-:Y:S02]  /*0270*/  ISETP.NE.AND.EX P0, PT, R3, RZ, PT, P0 ;  /* 0x000000ff0300720c */ /* 0x000fe40003f05300 */
[----:B------:R-:W-:-:S11]  /*0280*/  ISETP.NE.AND.EX P1, PT, R5, RZ, PT, P1 ;  /* 0x000000ff0500720c */ /* 0x000fd60003f25310 */
[----:B------:R-:W-:-:S04]  /*0290*/  @P0 IMAD.WIDE.U32 R2, R252, 0x4, R2 ;  /* 0x00000004fc020825 */ /* 0x000fc800078e0002 */
        /* <DEDUP_REMOVED lines=15> */
.L_x_4888:
[----:B------:R-:W-:Y:S05]  /*0390*/  BSYNC.RECONVERGENT B0 ;  /* 0x0000000000007941 */ /* 0x000fea0003800200 */
.L_x_4887:
[----:B-----5:R-:W-:Y:S02]  /*03a0*/  IADD3 R8, PT, PT, R0, R5, -R11 ;  /* 0x0000000500087210 */ /* 0x020fe40007ffe80b */
.L_x_4886:
[----:B------:R-:W-:Y:S05]  /*03b0*/  BSYNC.RECONVERGENT B1 ;  /* 0x0000000000017941 */ /* 0x000fea0003800200 */
.L_x_4885:
[----:B------:R-:W2:Y:S01]  /*03c0*/  S2R R25, SR_CTAID.X ;  /* 0x0000000000197919 */ /* 0x000ea20000002500 */
[----:B------:R-:W-:Y:S01]  /*03d0*/  MOV R12, 0x1e0 ;  /* 0x000001e0000c7802 */ /* 0x000fe20000000f00 */
[----:B------:R-:W-:-:S03]  /*03e0*/  IMAD.MOV.U32 R3, RZ, RZ, 0x0 ;  /* 0x00000000ff037424 */ /* 0x000fc600078e00ff */
[----:B------:R-:W-:Y:S01]  /*03f0*/  MOV R2, R12 ;  /* 0x0000000c00027202 */ /* 0x000fe20000000f00 */
[----:B--2---:R-:W-:-:S05]  /*0400*/  IMAD.SHL.U32 R10, R25, 0x40, RZ ;  /* 0x00000040190a7824 */ /* 0x004fca00078e00ff */
[----:B------:R-:W-:-:S13]  /*0410*/  ISETP.GT.AND P0, PT, R13, R10, PT ;  /* 0x0000000a0d00720c */ /* 0x000fda0003f04270 */
[----:B-1---5:R-:W-:Y:S05]  /*0420*/  @!P0 RET.REL.NODEC R2 `(_ZN5flash24flash_fwd_splitkv_kernelI23Flash_fwd_kernel_traitsILi64ELi64ELi256ELi4ELb0ELb0EN7cutlass6half_tE19Flash_kernel_traitsILi64ELi64ELi256ELi4ES3_EELb0ELb0ELb0ELb1ELb1ELb0ELb1ELb0EEEvNS_16Flash_fwd_paramsE) ;  /* 0xfffffff802f48950 */ /* 0x022fea0003c3ffff */
[-C--:B------:R-:W-:Y:S01]  /*0430*/  IABS R4, R6.reuse ;  /* 0x0000000600047213 */ /* 0x080fe20000000000 */
[----:B------:R-:W-:Y:S01]  /*0440*/  VIADD R5, R5, 0xff ;  /* 0x000000ff05057836 */ /* 0x000fe20000000000 */
[----:B------:R-:W-:Y:S01]  /*0450*/  IABS R7, R6 ;  /* 0x0000000600077213 */ /* 0x000fe20000000000 */
[----:B------:R-:W1:Y:S01]  /*0460*/  S2R R228, SR_TID.X ;  /* 0x0000000000e47919 */ /* 0x000e620000002100 */
[----:B------:R-:W2:Y:S02]  /*0470*/  I2F.RP R2, R4 ;  /* 0x0000000400027306 */ /* 0x000ea40000209400 */
[----:B------:R-:W-:Y:S01]  /*0480*/  SHF.R.S32.HI R0, RZ, 0x1f, R5 ;  /* 0x0000001fff007819 */ /* 0x000fe20000011405 */
[----:B------:R-:W-:-:S03]  /*0490*/  IMAD.MOV R7, RZ, RZ, -R7 ;  /* 0x000000ffff077224 */ /* 0x000fc600078e0a07 */
[----:B------:R-:W-:-:S04]  /*04a0*/  LEA.HI R5, R0, R5, RZ, 0x8 ;  /* 0x0000000500057211 */ /* 0x000fc800078f40ff */
[----:B------:R-:W-:Y:S01]  /*04b0*/  LEA.HI.SX32 R5, R5, R6, 0x18 ;  /* 0x0000000605057211 */ /* 0x000fe200078fc2ff */
[----:B--2---:R-:W2:Y:S04]  /*04c0*/  MUFU.RCP R2, R2 ;  /* 0x0000000200027308 */ /* 0x004ea80000001000 */
[----:B------:R-:W-:-:S05]  /*04d0*/  VIADD R5, R5, 0xffffffff ;  /* 0xffffffff05057836 */ /* 0x000fca0000000000 */
[----:B------:R-:W-:Y:S01]  /*04e0*/  IABS R9, R5 ;  /* 0x0000000500097213 */ /* 0x000fe20000000000 */
[----:B--2---:R-:W-:-:S04]  /*04f0*/  VIADD R2, R2, 0xffffffe ;  /* 0x0ffffffe02027836 */ /* 0x004fc80000000000 */
[----:B------:R-:W2:Y:S02]  /*0500*/  F2I.FTZ.U32.TRUNC.NTZ R3, R2 ;  /* 0x0000000200037305 */ /* 0x000ea4000021f000 */
[----:B--2---:R-:W-:Y:S02]  /*0510*/  IMAD.MOV R0, RZ, RZ, -R3 ;  /* 0x000000ffff007224 */ /* 0x004fe400078e0a03 */
[----:B------:R-:W-:Y:S02]  /*0520*/  IMAD.MOV.U32 R2, RZ, RZ, RZ ;  /* 0x000000ffff027224 */ /* 0x000fe400078e00ff */
[----:B------:R-:W-:-:S04]  /*0530*/  IMAD R0, R0, R4, RZ ;  /* 0x0000000400007224 */ /* 0x000fc800078e02ff */
[----:B------:R-:W-:Y:S01]  /*0540*/  IMAD.HI.U32 R0, R3, R0, R2 ;  /* 0x0000000003007227 */ /* 0x000fe200078e0002 */
[----:B------:R-:W-:-:S03]  /*0550*/  MOV R2, R9 ;  /* 0x0000000900027202 */ /* 0x000fc60000000f00 */
[----:B------:R-:W-:Y:S02]  /*0560*/  IMAD.MOV.U32 R3, RZ, RZ, R7 ;  /* 0x000000ffff037224 */ /* 0x000fe400078e0007 */
        /* <DEDUP_REMOVED lines=20> */
[----:B------:R-:W2:Y:S04]  /*06b0*/  LD.E R0, desc[UR4][R168.64+0xb0] ;  /* 0x0000b004a8007980 */ /* 0x000ea8000c101900 */
[----:B------:R-:W3:Y:S04]  /*06c0*/  LDL.LU R14, [R1] ;  /* 0x00000000010e7983 */ /* 0x000ee80000300800 */
[----:B------:R-:W3:Y:S04]  /*06d0*/  LD.E R4, desc[UR4][R168.64+0x60] ;  /* 0x00006004a8047980 */ /* 0x000ee8000c101900 */
[----:B------:R-:W4:Y:S04]  /*06e0*/  LD.E R5, desc[UR4][R168.64+0xcc] ;  /* 0x0000cc04a8057980 */ /* 0x000f28000c101900 */
[----:B------:R-:W5:Y:S04]  /*06f0*/  LD.E.64 R2, desc[UR4][R168.64+0x78] ;  /* 0x00007804a8027980 */ /* 0x000f68000c101b00 */
[----:B------:R-:W5:Y:S01]  /*0700*/  LD.E.64 R168, desc[UR4][R168.64+0xa8] ;  /* 0x0000a804a8a87980 */ /* 0x000f62000c101b00 */
[----:B------:R-:W-:Y:S01]  /*0710*/  SHF.R.U32.HI R9, RZ, 0x4, R228 ;  /* 0x00000004ff097819 */ /* 0x000fe200000116e4 */
[----:B------:R-:W-:-:S04]  /*0720*/  IMAD.IADD R8, R13, 0x1, -R10 ;  /* 0x000000010d087824 */ /* 0x000fc800078e0a0a */
[----:B------:R-:W-:-:S05]  /*0730*/  VIADD R7, R9, 0x18 ;  /* 0x0000001809077836 */ /* 0x000fca0000000000 */
[----:B------:R-:W-:Y:S01]  /*0740*/  ISETP.GE.AND P3, PT, R7, R8, PT ;  /* 0x000000080700720c */ /* 0x000fe20003f66270 */
[----:B------:R-:W-:Y:S02]  /*0750*/  VIADD R7, R9, 0x30 ;  /* 0x0000003009077836 */ /* 0x000fe40000000000 */
[----:B--2---:R-:W-:-:S04]  /*0760*/  IMAD R0, R0, UR8, R252 ;  /* 0x0000000800007c24 */ /* 0x004fc8000f8e02fc */
[----:B---3--:R-:W-:-:S04]  /*0770*/  IMAD R0, R0, R4, R14 ;  /* 0x0000000400007224 */ /* 0x008fc800078e020e */
[----:B------:R-:W-:Y:S02]  /*0780*/  IMAD R6, R13, R0, R10 ;  /* 0x000000000d067224 */ /* 0x000fe400078e020a */
[----:B------:R-:W-:Y:S02]  /*0790*/  VIADD R0, R9, 0x8 ;  /* 0x0000000809007836 */ /* 0x000fe40000000000 */
[----:B----4-:R-:W-:-:S03]  /*07a0*/  IMAD R4, R6, R5, RZ ;  /* 0x0000000506047224 */ /* 0x010fc600078e02ff */
[----:B------:R-:W-:Y:S02]  /*07b0*/  ISETP.GE.AND P5, PT, R0, R8, PT ;  /* 0x000000080000720c */ /* 0x000fe40003fa6270 */
[----:B------:R-:W-:-:S04]  /*07c0*/  LEA R0, P0, R228, R4, 0x2 ;  /* 0x00000004e4007211 */ /* 0x000fc800078010ff */
[----:B------:R-:W-:Y:S02]  /*07d0*/  LEA.HI.X.SX32 R5, R4, RZ, 0x1, P0 ;  /* 0x000000ff04057211 */ /* 0x000fe400000f0eff */
[----:B-----5:R-:W-:-:S04]  /*07e0*/  LEA R4, P0, R0, R2, 0x2 ;  /* 0x0000000200047211 */ /* 0x020fc800078010ff */
[----:B------:R-:W-:Y:S02]  /*07f0*/  LEA.HI.X R5, R0, R3, R5, 0x2, P0 ;  /* 0x0000000300057211 */ /* 0x000fe400000f1405 */
[----:B------:R-:W-:Y:S01]  /*0800*/  IADD3 R0, P0, PT, R6, R9, RZ ;  /* 0x0000000906007210 */ /* 0x000fe20007f1e0ff */
[----:B------:R-:W-:Y:S01]  /*0810*/  VIADD R3, R9, 0x28 ;  /* 0x0000002809037836 */ /* 0x000fe20000000000 */
[----:B------:R-:W-:Y:S02]  /*0820*/  LOP3.LUT P6, R228, R228, 0xf, RZ, 0xc0, !PT ;  /* 0x0000000fe4e47812 */ /* 0x000fe400078cc0ff */
[----:B------:R-:W-:Y:S02]  /*0830*/  LEA.HI.X.SX32 R6, R6, RZ, 0x1, P0 ;  /* 0x000000ff06067211 */ /* 0x000fe400000f0eff */
[----:B------:R-:W-:Y:S02]  /*0840*/  LEA R2, P0, R0, R168, 0x2 ;  /* 0x000000a800027211 */ /* 0x000fe400078010ff */
[----:B------:R-:W-:-:S02]  /*0850*/  ISETP.NE.OR P5, PT, R228, RZ, P5 ;  /* 0x000000ffe400720c */ /* 0x000fc40002fa5670 */
[-C--:B------:R-:W-:Y:S02]  /*0860*/  ISETP.GE.AND P1, PT, R3, R8.reuse, PT ;  /* 0x000000080300720c */ /* 0x080fe40003f26270 */
[----:B------:R-:W-:Y:S02]  /*0870*/  LEA.HI.X R3, R0, R169, R6, 0x2, P0 ;  /* 0x000000a900037211 */ /* 0x000fe400000f1406 */
[----:B------:R-:W-:Y:S01]  /*0880*/  ISETP.GE.AND P0, PT, R7, R8, PT ;  /* 0x000000080700720c */ /* 0x000fe20003f06270 */
[----:B------:R-:W-:-:S03]  /*0890*/  VIADD R10, R9, 0x10 ;  /* 0x00000010090a7836 */ /* 0x000fc60000000000 */
[----:B------:R-:W-:Y:S02]  /*08a0*/  ISETP.NE.OR P0, PT, R228, RZ, P0 ;  /* 0x000000ffe400720c */ /* 0x000fe40000705670 */
[-C--:B------:R-:W-:Y:S01]  /*08b0*/  ISETP.GE.AND P4, PT, R10, R8.reuse, PT ;  /* 0x000000080a00720c */ /* 0x080fe20003f86270 */
[C---:B------:R-:W-:Y:S02]  /*08c0*/  VIADD R10, R9.reuse, 0x20 ;  /* 0x00000020090a7836 */ /* 0x040fe40000000000 */
[----:B------:R-:W-:Y:S01]  /*08d0*/  @!P5 IMAD.MOV.U32 R0, RZ, RZ, -0x800000 ;  /* 0xff800000ff00d424 */ /* 0x000fe200078e00ff */
[-C--:B------:R-:W-:Y:S02]  /*08e0*/  ISETP.GE.OR P6, PT, R9, R8.reuse, P6 ;  /* 0x000000080900720c */ /* 0x080fe400037c6670 */
[----:B------:R-:W-:Y:S01]  /*08f0*/  ISETP.GE.AND P2, PT, R10, R8, PT ;  /* 0x000000080a00720c */ /* 0x000fe20003f46270 */
[----:B------:R-:W-:Y:S01]  /*0900*/  ST.E.128 desc[UR4][R4.64], RZ ;  /* 0x000000ff04007985 */ /* 0x000fe2000c101d04 */
[----:B------:R-:W-:-:S03]  /*0910*/  ISETP.NE.OR P1, PT, R228, RZ, P1 ;  /* 0x000000ffe400720c */ /* 0x000fc60000f25670 */
[----:B------:R-:W-:Y:S01]  /*0920*/  ST.E.128 desc[UR4][R4.64+0x800], RZ ;  /* 0x000800ff04007985 */ /* 0x000fe2000c101d04 */
[----:B------:R-:W-:-:S03]  /*0930*/  ISETP.NE.OR P2, PT, R228, RZ, P2 ;  /* 0x000000ffe400720c */ /* 0x000fc60001745670 */
[----:B------:R-:W-:Y:S01]  /*0940*/  ST.E.128 desc[UR4][R4.64+0x1000], RZ ;  /* 0x001000ff04007985 */ /* 0x000fe2000c101d04 */
[----:B------:R-:W-:-:S03]  /*0950*/  VIADD R9, R9, 0x38 ;  /* 0x0000003809097836 */ /* 0x000fc60000000000 */
[----:B------:R-:W-:Y:S04]  /*0960*/  ST.E.128 desc[UR4][R4.64+0x1800], RZ ;  /* 0x001800ff04007985 */ /* 0x000fe8000c101d04 */
[----:B------:R-:W-:Y:S04]  /*0970*/  ST.E.128 desc[UR4][R4.64+0x2000], RZ ;  /* 0x002000ff04007985 */ /* 0x000fe8000c101d04 */
[----:B------:R-:W-:Y:S04]  /*0980*/  ST.E.128 desc[UR4][R4.64+0x2800], RZ ;  /* 0x002800ff04007985 */ /* 0x000fe8000c101d04 */
[----:B------:R-:W-:Y:S04]  /*0990*/  ST.E.128 desc[UR4][R4.64+0x3000], RZ ;  /* 0x003000ff04007985 */ /* 0x000fe8000c101d04 */
[----:B------:R-:W-:Y:S04]  /*09a0*/  ST.E.128 desc[UR4][R4.64+0x3800], RZ ;  /* 0x003800ff04007985 */ /* 0x000fe8000c101d04 */
[----:B------:R1:W-:Y:S01]  /*09b0*/  @!P5 ST.E desc[UR4][R2.64+0x20], R0 ;  /* 0x000020000200d985 */ /* 0x0003e2000c101904 */
[----:B------:R-:W-:-:S02]  /*09c0*/  ISETP.NE.OR P4, PT, R228, RZ, P4 ;  /* 0x000000ffe400720c */ /* 0x000fc40002785670 */
[----:B------:R-:W-:Y:S01]  /*09d0*/  ISETP.NE.OR P3, PT, R228, RZ, P3 ;  /* 0x000000ffe400720c */ /* 0x000fe20001f65670 */
[----:B------:R-:W-:-:S05]  /*09e0*/  @!P6 IMAD.MOV.U32 R6, RZ, RZ, -0x800000 ;  /* 0xff800000ff06e424 */ /* 0x000fca00078e00ff */
[----:B------:R2:W-:Y:S01]  /*09f0*/  @!P6 ST.E desc[UR4][R2.64], R6 ;  /* 0x000000060200e985 */ /* 0x0005e2000c101904 */
[----:B-1----:R-:W-:-:S05]  /*0a00*/  @!P0 IMAD.MOV.U32 R0, RZ, RZ, -0x800000 ;  /* 0xff800000ff008424 */ /* 0x002fca00078e00ff */
[----:B------:R-:W-:Y:S01]  /*0a10*/  @!P0 ST.E desc[UR4][R2.64+0xc0], R0 ;  /* 0x0000c00002008985 */ /* 0x000fe2000c101904 */
[----:B------:R-:W-:Y:S01]  /*0a20*/  ISETP.GE.AND P0, PT, R9, R8, PT ;  /* 0x000000080900720c */ /* 0x000fe20003f06270 */
[----:B------:R-:W-:-:S03]  /*0a30*/  @!P2 IMAD.MOV.U32 R5, RZ, RZ, -0x800000 ;  /* 0xff800000ff05a424 */ /* 0x000fc600078e00ff */
[----:B------:R-:W-:Y:S01]  /*0a40*/  ISETP.NE.OR P0, PT, R228, RZ, P0 ;  /* 0x000000ffe400720c */ /* 0x000fe20000705670 */
[----:B------:R-:W-:Y:S01]  /*0a50*/  @!P1 IMAD.MOV.U32 R4, RZ, RZ, -0x800000 ;  /* 0xff800000ff049424 */ /* 0x000fe200078e00ff */
[----:B------:R1:W-:Y:S01]  /*0a60*/  @!P2 ST.E desc[UR4][R2.64+0x80], R5 ;  /* 0x000080050200a985 */ /* 0x0003e2000c101904 */
[----:B------:R-:W-:Y:S02]  /*0a70*/  @!P4 IMAD.MOV.U32 R7, RZ, RZ, -0x800000 ;  /* 0xff800000ff07c424 */ /* 0x000fe400078e00ff */
[----:B--2---:R-:W-:Y:S01]  /*0a80*/  @!P3 IMAD.MOV.U32 R6, RZ, RZ, -0x800000 ;  /* 0xff800000ff06b424 */ /* 0x004fe200078e00ff */
[----:B------:R2:W-:Y:S04]  /*0a90*/  @!P1 ST.E desc[UR4][R2.64+0xa0], R4 ;  /* 0x0000a00402009985 */ /* 0x0005e8000c101904 */
[----:B------:R-:W-:Y:S04]  /*0aa0*/  @!P4 ST.E desc[UR4][R2.64+0x40], R7 ;  /* 0x000040070200c985 */ /* 0x000fe8000c101904 */
[----:B------:R3:W-:Y:S01]  /*0ab0*/  @!P3 ST.E desc[UR4][R2.64+0x60], R6 ;  /* 0x000060060200b985 */ /* 0x0007e2000c101904 */
[----:B-1----:R-:W-:-:S02]  /*0ac0*/  IMAD.MOV.U32 R5, RZ, RZ, 0x0 ;  /* 0x00000000ff057424 */ /* 0x002fc400078e00ff */
[----:B--2---:R-:W-:-:S04]  /*0ad0*/  IMAD.MOV.U32 R4, RZ, RZ, R12 ;  /* 0x000000ffff047224 */ /* 0x004fc800078e000c */
[----:B---3--:R-:W-:Y:S05]  /*0ae0*/  @P0 RET.REL.NODEC R4 `(_ZN5flash24flash_fwd_splitkv_kernelI23Flash_fwd_kernel_traitsILi64ELi64ELi256ELi4ELb0ELb0EN7cutlass6half_tE19Flash_kernel_traitsILi64ELi64ELi256ELi4ES3_EELb0ELb0ELb0ELb1ELb1ELb0ELb1ELb0EEEvNS_16Flash_fwd_paramsE) ;  /* 0xfffffff404440950 */ /* 0x008fea0003c3ffff */
[----:B------:R-:W-:-:S05]  /*0af0*/  MOV R0, 0xff800000 ;  /* 0xff80000000007802 */ /* 0x000fca0000000f00 */
[----:B------:R1:W-:Y:S02]  /*0b00*/  ST.E desc[UR4][R2.64+0xe0], R0 ;  /* 0x0000e00002007985 */ /* 0x0003e4000c101904 */
[----:B-1----:R-:W-:Y:S02]  /*0b10*/  MOV R2, R12 ;  /* 0x0000000c00027202 */ /* 0x002fe40000000f00 */
[----:B------:R-:W-:-:S04]  /*0b20*/  MOV R3, 0x0 ;  /* 0x0000000000037802 */ /* 0x000fc80000000f00 */
[----:B------:R-:W-:Y:S05]  /*0b30*/  RET.REL.NODEC R2 `(_ZN5flash24flash_fwd_splitkv_kernelI23Flash_fwd_kernel_traitsILi64ELi64ELi256ELi4ELb0ELb0EN7cutlass6half_tE19Flash_kernel_traitsILi64ELi64ELi256ELi4ES3_EELb0ELb0ELb0ELb1ELb1ELb0ELb1ELb0EEEvNS_16Flash_fwd_paramsE) ;  /* 0xfffffff402307950 */ /* 0x000fea0003c3ffff */
.L_x_4889:
[----:B------:R-:W2:Y:S04]  /*0b40*/  LD.E.64 R2, desc[UR4][R168.64+0x158] ;  /* 0x00015804a8027980 */ /* 0x000ea8000c101b00 */
[----:B------:R-:W3:Y:S04]  /*0b50*/  LD.E.64 R244, desc[UR4][R168.64+0x160] ;  /* 0x00016004a8f47980 */ /* 0x000ee8000c101b00 */
[----:B------:R1:W5:Y:S01]  /*0b60*/  LDL R26, [R1] ;  /* 0x00000000011a7983 */ /* 0x0003620000100800 */
[----:B------:R-:W-:Y:S01]  /*0b70*/  IMAD.MOV.U32 R10, RZ, RZ, R252 ;  /* 0x000000ffff0a7224 */ /* 0x000fe200078e00fc */
[----:B------:R-:W-:Y:S01]  /*0b80*/  BSSY.RECONVERGENT B0, `(.L_x_4890) ;  /* 0x00000b2000007945 */ /* 0x000fe20003800200 */
[----:B--2---:R-:W-:-:S04]  /*0b90*/  ISETP.NE.U32.AND P0, PT, R2, RZ, PT ;  /* 0x000000ff0200720c */ /* 0x004fc80003f05070 */
[----:B------:R-:W-:-:S13]  /*0ba0*/  ISETP.NE.AND.EX P0, PT, R3, RZ, PT, P0 ;  /* 0x000000ff0300720c */ /* 0x000fda0003f05300 */
[----:B------:R-:W-:-:S05]  /*0bb0*/  @P0 IMAD.WIDE.U32 R2, R252, 0x4, R2 ;  /* 0x00000004fc020825 */ /* 0x000fca00078e0002 */
        /* <DEDUP_REMOVED lines=10> */
[----:B------:R-:W4:Y:S04]  /*0c60*/  LD.E.64 R50, desc[UR4][R28.64+0x38] ;  /* 0x000038041c327980 */ /* 0x000f28000c101b00 */
[----:B-----5:R-:W4:Y:S04]  /*0c70*/  LD.E.64 R10, desc[UR4][R28.64+0x50] ;  /* 0x000050041c0a7980 */ /* 0x020f28000c101b00 */
        /* <DEDUP_REMOVED lines=91> */
.L_x_4891:
[----:B------:R-:W2:Y:S04]  /*1230*/  LD.E R15, desc[UR4][R168.64+0x68] ;  /* 0x00006804a80f7980 */ /* 0x000ea8000c101900 */
[----:B------:R-:W3:Y:S04]  /*1240*/  LD.E.64 R50, desc[UR4][R168.64+0x38] ;  /* 0x00003804a8327980 */ /* 0x000ee8000c101b00 */
[----:B------:R-:W4:Y:S01]  /*1250*/  LD.E.64 R8, desc[UR4][R168.64+0x20] ;  /* 0x00002004a8087980 */ /* 0x000f22000c101b00 */
[----:B------:R-:W-:Y:S02]  /*1260*/  MOV R28, R168 ;  /* 0x000000a8001c7202 */ /* 0x000fe40000000f00 */
[----:B------:R-:W-:-:S05]  /*1270*/  MOV R29, R169 ;  /* 0x000000a9001d7202 */ /* 0x000fca0000000f00 */
[----:B------:R-:W4:Y:S04]  /*1280*/  LD.E.64 R48, desc[UR4][R28.64+0x40] ;  /* 0x000040041c307980 */ /* 0x000f28000c101b00 */
[----:B------:R-:W4:Y:S04]  /*1290*/  LD.E.64 R16, desc[UR4][R28.64+0x28] ;  /* 0x000028041c107980 */ /* 0x000f28000c101b00 */
[----:B------:R-:W4:Y:S04]  /*12a0*/  LD.E.64 R12, desc[UR4][R28.64+0x50] ;  /* 0x000050041c0c7980 */ /* 0x000f28000c101b00 */
[----:B------:R1:W5:Y:S01]  /*12b0*/  LD.E.64 R32, desc[UR4][R28.64+0x58] ;  /* 0x000058041c207980 */ /* 0x000362000c101b00 */
[----:B------:R-:W-:-:S02]  /*12c0*/  SHF.R.S32.HI R7, RZ, 0x1f, R11 ;  /* 0x0000001fff077819 */ /* 0x000fc4000001140b */
[----:B-----5:R-:W-:Y:S02]  /*12d0*/  SHF.R.S32.HI R14, RZ, 0x1f, R10 ;  /* 0x0000001fff0e7819 */ /* 0x020fe4000001140a */
[----:B------:R-:W-:-:S04]  /*12e0*/  LEA R171, R247, 0xffffff00, 0x8 ;  /* 0xffffff00f7ab7811 */ /* 0x000fc800078e40ff */
[----:B------:R-:W-:Y:S01]  /*12f0*/  SHF.R.S32.HI R20, RZ, 0x1f, R171 ;  /* 0x0000001fff147819 */ /* 0x000fe200000114ab */
[----:B------:R-:W-:Y:S01]  /*1300*/  IMAD.MOV.U32 R234, RZ, RZ, RZ ;  /* 0x000000ffffea7224 */ /* 0x000fe200078e00ff */
[----:B------:R-:W-:Y:S02]  /*1310*/  MOV R227, RZ ;  /* 0x000000ff00e37202 */ /* 0x000fe40000000f00 */
[----:B--2---:R-:W-:-:S05]  /*1320*/  IABS R0, R15 ;  /* 0x0000000f00007213 */ /* 0x004fca0000000000 */
[----:B------:R-:W-:-:S04]  /*1330*/  IMAD.MOV.U32 R5, RZ, RZ, R0 ;  /* 0x000000ffff057224 */ /* 0x000fc800078e0000 */
        /* <DEDUP_REMOVED lines=10> */
[----:B------:R-:W-:-:S05]  /*13e0*/  IADD3 R2, PT, PT, RZ, -R6, RZ ;  /* 0x80000006ff027210 */ /* 0x000fca0007ffe0ff */
[----:B------:R-:W-:-:S04]  /*13f0*/  IMAD.HI.U32 R4, R4, R0, RZ ;  /* 0x0000000004047227 */ /* 0x000fc800078e00ff */
[----:B------:R-:W-:-:S05]  /*1400*/  IMAD R0, R4, R2, R0 ;  /* 0x0000000204007224 */ /* 0x000fca00078e0200 */
[----:B------:R-:W-:Y:S01]  /*1410*/  ISETP.GT.U32.AND P1, PT, R5, R0, PT ;  /* 0x000000000500720c */ /* 0x000fe20003f24070 */
[-C--:B---3--:R-:W-:Y:S02]  /*1420*/  IMAD R6, R51, R11.reuse, RZ ;  /* 0x0000000b33067224 */ /* 0x088fe400078e02ff */
[----:B------:R-:W-:-:S10]  /*1430*/  IMAD.WIDE.U32 R2, R50, R11, RZ ;  /* 0x0000000b32027225 */ /* 0x000fd400078e00ff */
[----:B------:R-:W-:Y:S02]  /*1440*/  @!P1 IMAD.IADD R0, R0, 0x1, -R5 ;  /* 0x0000000100009824 */ /* 0x000fe400078e0a05 */
[----:B------:R-:W-:-:S03]  /*1450*/  IMAD R6, R50, R7, R6 ;  /* 0x0000000732067224 */ /* 0x000fc600078e0206 */
[----:B------:R-:W-:Y:S01]  /*1460*/  ISETP.GE.U32.AND P2, PT, R0, R5, PT ;  /* 0x000000050000720c */ /* 0x000fe20003f46070 */
[----:B----4-:R-:W-:Y:S01]  /*1470*/  IMAD R0, R9, R10, RZ ;  /* 0x0000000a09007224 */ /* 0x010fe200078e02ff */
[----:B------:R-:W-:Y:S02]  /*1480*/  IADD3 R3, PT, PT, R3, R6, RZ ;  /* 0x0000000603037210 */ /* 0x000fe40007ffe0ff */
[----:B------:R-:W-:Y:S02]  /*1490*/  LOP3.LUT R5, R26, R15, RZ, 0x3c, !PT ;  /* 0x0000000f1a057212 */ /* 0x000fe400078e3cff */
[----:B------:R-:W-:Y:S01]  /*14a0*/  @!P1 IADD3 R4, PT, PT, R4, 0x1, RZ ;  /* 0x0000000104049810 */ /* 0x000fe20007ffe0ff */
[C---:B------:R-:W-:Y:S01]  /*14b0*/  IMAD R0, R8.reuse, R14, R0 ;  /* 0x0000000e08007224 */ /* 0x040fe200078e0200 */
[----:B------:R-:W-:Y:S01]  /*14c0*/  ISETP.GE.AND P0, PT, R5, RZ, PT ;  /* 0x000000ff0500720c */ /* 0x000fe20003f06270 */
[----:B------:R-:W-:Y:S01]  /*14d0*/  IMAD.WIDE.U32 R2, R8, R10, R2 ;  /* 0x0000000a08027225 */ /* 0x000fe200078e0002 */
[----:B------:R-:W-:-:S03]  /*14e0*/  ISETP.NE.AND P1, PT, R15, RZ, PT ;  /* 0x000000ff0f00720c */ /* 0x000fc60003f25270 */
[----:B------:R-:W-:Y:S01]  /*14f0*/  @P2 IADD3 R4, PT, PT, R4, 0x1, RZ ;  /* 0x0000000104042810 */ /* 0x000fe20007ffe0ff */
[----:B------:R-:W-:Y:S02]  /*1500*/  IMAD.IADD R3, R3, 0x1, R0 ;  /* 0x0000000103037824 */ /* 0x000fe400078e0200 */
[----:B------:R-:W-:Y:S01]  /*1510*/  IMAD R5, R51, R171, RZ ;  /* 0x000000ab33057224 */ /* 0x000fe200078e02ff */
[----:B------:R-:W-:Y:S01]  /*1520*/  MOV R0, R4 ;  /* 0x0000000400007202 */ /* 0x000fe20000000f00 */
[----:B------:R-:W-:Y:S02]  /*1530*/  IMAD R4, R49, R11, RZ ;  /* 0x0000000b31047224 */ /* 0x000fe400078e02ff */
[C---:B------:R-:W-:Y:S02]  /*1540*/  IMAD R5, R50.reuse, R20, R5 ;  /* 0x0000001432057224 */ /* 0x040fe400078e0205 */
[----:B------:R-:W-:-:S04]  /*1550*/  IMAD.WIDE.U32 R2, R50, R171, R2 ;  /* 0x000000ab32027225 */ /* 0x000fc800078e0002 */
[C---:B------:R-:W-:Y:S02]  /*1560*/  IMAD R4, R48.reuse, R7, R4 ;  /* 0x0000000730047224 */ /* 0x040fe400078e0204 */
[----:B------:R-:W-:Y:S01]  /*1570*/  IMAD.WIDE.U32 R6, R48, R11, RZ ;  /* 0x0000000b30067225 */ /* 0x000fe200078e00ff */
[----:B------:R-:W-:-:S03]  /*1580*/  IADD3 R5, PT, PT, R3, R5, RZ ;  /* 0x0000000503057210 */ /* 0x000fc60007ffe0ff */
[----:B------:R-:W-:Y:S01]  /*1590*/  @!P0 IMAD.MOV R0, RZ, RZ, -R0 ;  /* 0x000000ffff008224 */ /* 0x000fe200078e0a00 */
[----:B------:R-:W-:Y:S02]  /*15a0*/  @!P1 LOP3.LUT R0, RZ, R15, RZ, 0x33, !PT ;  /* 0x0000000fff009212 */ /* 0x000fe400078e33ff */
[----:B------:R-:W-:Y:S01]  /*15b0*/  IADD3 R3, PT, PT, R7, R4, RZ ;  /* 0x0000000407037210 */ /* 0x000fe20007ffe0ff */
[----:B------:R-:W-:Y:S01]  /*15c0*/  IMAD.MOV.U32 R4, RZ, RZ, R2 ;  /* 0x000000ffff047224 */ /* 0x000fe200078e0002 */
[----:B------:R-:W-:Y:S01]  /*15d0*/  MOV R2, R6 ;  /* 0x0000000600027202 */ /* 0x000fe20000000f00 */
[----:B------:R-:W-:Y:S01]  /*15e0*/  IMAD R7, R17, R10, RZ ;  /* 0x0000000a11077224 */ /* 0x000fe200078e02ff */
[----:B------:R-:W-:Y:S01]  /*15f0*/  SHF.R.S32.HI R9, RZ, 0x1f, R0 ;  /* 0x0000001fff097819 */ /* 0x000fe20000011400 */
[-C--:B------:R-:W-:Y:S02]  /*1600*/  IMAD R8, R13, R0.reuse, RZ ;  /* 0x000000000d087224 */ /* 0x080fe400078e02ff */
[----:B------:R-:W-:-:S04]  /*1610*/  IMAD.WIDE.U32 R4, R12, R0, R4 ;  /* 0x000000000c047225 */ /* 0x000fc800078e0004 */
[C---:B------:R-:W-:Y:S02]  /*1620*/  IMAD R0, R16.reuse, R14, R7 ;  /* 0x0000000e10007224 */ /* 0x040fe400078e0207 */
[----:B------:R-:W-:-:S04]  /*1630*/  IMAD.WIDE.U32 R2, R16, R10, R2 ;  /* 0x0000000a10027225 */ /* 0x000fc800078e0002 */
[----:B------:R-:W-:Y:S01]  /*1640*/  IMAD R8, R12, R9, R8 ;  /* 0x000000090c087224 */ /* 0x000fe200078e0208 */
[----:B------:R-:W-:Y:S02]  /*1650*/  MOV R21, R4 ;  /* 0x0000000400157202 */ /* 0x000fe40000000f00 */
[----:B------:R-:W-:Y:S01]  /*1660*/  IADD3 R16, PT, PT, R3, R0, RZ ;  /* 0x0000000003107210 */ /* 0x000fe20007ffe0ff */
[----:B------:R-:W-:Y:S01]  /*1670*/  IMAD.IADD R24, R5, 0x1, R8 ;  /* 0x0000000105187824 */ /* 0x000fe200078e0208 */
[----:B------:R-:W-:Y:S02]  /*1680*/  MOV R9, R2 ;  /* 0x0000000200097202 */ /* 0x000fe40000000f00 */
[----:B------:R-:W-:Y:S02]  /*1690*/  MOV R14, R171 ;  /* 0x000000ab000e7202 */ /* 0x000fe40000000f00 */
.L_x_4892:
[----:B------:R-:W-:Y:S05]  /*16a0*/  BSYNC.RECONVERGENT B0 ;  /* 0x0000000000007941 */ /* 0x000fea0003800200 */
.L_x_4890:
[----:B------:R-:W2:Y:S04]  /*16b0*/  LD.E.64 R10, desc[UR4][R28.64+0x18] ;  /* 0x000018041c0a7980 */ /* 0x000ea8000c101b00 */
[----:B------:R-:W3:Y:S04]  /*16c0*/  LD.E.64 R18, desc[UR4][R28.64+0x48] ;  /* 0x000048041c127980 */ /* 0x000ee8000c101b00 */
[----:B------:R-:W4:Y:S04]  /*16d0*/  LD.E.64 R2, desc[UR4][R28.64+0x30] ;  /* 0x000030041c027980 */ /* 0x000f28000c101b00 */
[----:B------:R-:W4:Y:S04]  /*16e0*/  LD.E.64 R22, desc[UR4][R28.64+0x8] ;  /* 0x000008041c167980 */ /* 0x000f28000c101b00 */
[----:B------:R-:W4:Y:S04]  /*16f0*/  LD.E.64 R12, desc[UR4][R28.64] ;  /* 0x000000041c0c7980 */ /* 0x000f28000c101b00 */
[----:B------:R-:W4:Y:S01]  /*1700*/  LD.E.64 R34, desc[UR4][R28.64+0x10] ;  /* 0x000010041c227980 */ /* 0x000f22000c101b00 */
[-C--:B------:R-:W-:Y:S01]  /*1710*/  IABS R6, R15.reuse ;  /* 0x0000000f00067213 */ /* 0x080fe20000000000 */
[----:B------:R-:W-:Y:S01]  /*1720*/  IMAD.SHL.U32 R233, R228, 0x8, RZ ;  /* 0x00000008e4e97824 */ /* 0x000fe200078e00ff */
[----:B------:R-:W-:Y:S01]  /*1730*/  IABS R8, R15 ;  /* 0x0000000f00087213 */ /* 0x000fe20000000000 */
[----:B------:R-:W1:Y:S01]  /*1740*/  S2UR UR6, SR_CgaCtaId ;  /* 0x00000000000679c3 */ /* 0x000e620000008800 */
[----:B------:R-:W1:Y:S01]  /*1750*/  I2F.RP R4, R6 ;  /* 0x0000000600047306 */ /* 0x000e620000209400 */
[C---:B------:R-:W-:Y:S01]  /*1760*/  IMAD.SHL.U32 R229, R50.reuse, 0x20, RZ ;  /* 0x0000002032e57824 */ /* 0x040fe200078e00ff */
[----:B------:R-:W-:Y:S01]  /*1770*/  SHF.L.U64.HI R230, R50, 0x5, R51 ;  /* 0x0000000532e67819 */ /* 0x000fe20000010233 */
[----:B------:R-:W-:Y:S01]  /*1780*/  UMOV UR7, 0x400 ;  /* 0x0000040000077882 */ /* 0x000fe20000000000 */
[C---:B-----5:R-:W-:Y:S01]  /*1790*/  IMAD.SHL.U32 R232, R48.reuse, 0x20, RZ ;  /* 0x0000002030e87824 */ /* 0x060fe200078e00ff */
[----:B------:R-:W-:Y:S01]  /*17a0*/  SHF.L.U64.HI R231, R48, 0x5, R49 ;  /* 0x0000000530e77819 */ /* 0x000fe20000010231 */
[C---:B------:R-:W-:Y:S01]  /*17b0*/  IMAD.SHL.U32 R31, R228.reuse, 0x40, RZ ;  /* 0x00000040e41f7824 */ /* 0x040fe200078e00ff */
[----:B------:R-:W-:Y:S01]  /*17c0*/  SHF.R.U32.HI R225, RZ, 0x1, R228 ;  /* 0x00000001ffe17819 */ /* 0x000fe200000116e4 */
[----:B------:R-:W-:-:S02]  /*17d0*/  IMAD.SHL.U32 R226, R228, 0x20, RZ ;  /* 0x00000020e4e27824 */ /* 0x000fc400078e00ff */
[----:B------:R-:W-:-:S03]  /*17e0*/  IMAD.MOV.U32 R170, RZ, RZ, 0x40 ;  /* 0x00000040ffaa7424 */ /* 0x000fc600078e00ff */
[----:B------:R-:W-:Y:S01]  /*17f0*/  LOP3.LUT R226, R226, 0x7c00, RZ, 0xc0, !PT ;  /* 0x00007c00e2e27812 */ /* 0x000fe200078ec0ff */
[----:B-1----:R-:W1:Y:S01]  /*1800*/  MUFU.RCP R4, R4 ;  /* 0x0000000400047308 */ /* 0x002e620000001000 */
[----:B------:R-:W-:-:S06]  /*1810*/  ULEA UR6, UR6, UR7, 0x18 ;  /* 0x0000000706067291 */ /* 0x000fcc000f8ec0ff */
[----:B------:R-:W-:Y:S02]  /*1820*/  IMAD.U32 R224, RZ, RZ, UR6 ;  /* 0x00000006ffe07e24 */ /* 0x000fe4000f8e00ff */
[----:B-1----:R-:W-:-:S04]  /*1830*/  VIADD R4, R4, 0xffffffe ;  /* 0x0ffffffe04047836 */ /* 0x002fc80000000000 */
[----:B------:R-:W1:Y:S02]  /*1840*/  F2I.FTZ.U32.TRUNC.NTZ R5, R4 ;  /* 0x0000000400057305 */ /* 0x000e64000021f000 */
[----:B-1----:R-:W-:Y:S02]  /*1850*/  IMAD.MOV R0, RZ, RZ, -R5 ;  /* 0x000000ffff007224 */ /* 0x002fe400078e0a05 */
[----:B------:R-:W-:Y:S02]  /*1860*/  IMAD.MOV.U32 R4, RZ, RZ, RZ ;  /* 0x000000ffff047224 */ /* 0x000fe400078e00ff */
[----:B------:R-:W-:Y:S01]  /*1870*/  IMAD R7, R0, R6, RZ ;  /* 0x0000000600077224 */ /* 0x000fe200078e02ff */
[----:B------:R-:W-:-:S03]  /*1880*/  IABS R0, R26 ;  /* 0x0000001a00007213 */ /* 0x000fc60000000000 */
[----:B------:R-:W-:-:S04]  /*1890*/  IMAD.HI.U32 R7, R5, R7, R4 ;  /* 0x0000000705077227 */ /* 0x000fc800078e0004 */
[----:B------:R-:W-:Y:S01]  /*18a0*/  IMAD.MOV.U32 R5, RZ, RZ, R0 ;  /* 0x000000ffff057224 */ /* 0x000fe200078e0000 */
[----:B------:R-:W-:-:S05]  /*18b0*/  IADD3 R0, PT, PT, RZ, -R8, RZ ;  /* 0x80000008ff007210 */ /* 0x000fca0007ffe0ff */
[----:B------:R-:W-:Y:S02]  /*18c0*/  IMAD.MOV.U32 R4, RZ, RZ, R0 ;  /* 0x000000ffff047224 */ /* 0x000fe400078e0000 */
[----:B------:R-:W-:-:S04]  /*18d0*/  IMAD.HI.U32 R0, R7, R5, RZ ;  /* 0x0000000507007227 */ /* 0x000fc800078e00ff */
[----:B------:R-:W-:Y:S01]  /*18e0*/  IMAD R5, R0, R4, R5 ;  /* 0x0000000400057224 */ /* 0x000fe200078e0205 */
[----:B------:R-:W-:-:S04]  /*18f0*/  LOP3.LUT R4, R233, 0x38, RZ, 0xc0, !PT ;  /* 0x00000038e9047812 */ /* 0x000fc800078ec0ff */
[----:B------:R-:W-:Y:S02]  /*1900*/  ISETP.GT.U32.AND P1, PT, R6, R5, PT ;  /* 0x000000050600720c */ /* 0x000fe40003f24070 */
[----:B------:R-:W-:-:S05]  /*1910*/  IADD3 R8, P0, PT, R4, R9, RZ ;  /* 0x0000000904087210 */ /* 0x000fca0007f1e0ff */
[----:B------:R-:W-:Y:S02]  /*1920*/  IMAD.X R9, RZ, RZ, R16, P0 ;  /* 0x000000ffff097224 */ /* 0x000fe400000e0610 */
[----:B------:R-:W-:-:S04]  /*1930*/  IMAD.WIDE.U32 R8, R14, R48, R8 ;  /* 0x000000300e087225 */ /* 0x000fc800078e0008 */
[----:B------:R-:W-:Y:S01]  /*1940*/  @!P1 IADD3 R0, PT, PT, R0, 0x1, RZ ;  /* 0x0000000100009810 */ /* 0x000fe20007ffe0ff */
[----:B------:R-:W-:Y:S01]  /*1950*/  @!P1 IMAD.IADD R5, R5, 0x1, -R6 ;  /* 0x0000000105059824 */ /* 0x000fe200078e0a06 */
[----:B------:R-:W-:-:S04]  /*1960*/  ISETP.NE.AND P1, PT, R15, RZ, PT ;  /* 0x000000ff0f00720c */ /* 0x000fc80003f25270 */
[----:B------:R-:W-:Y:S01]  /*1970*/  ISETP.GE.U32.AND P2, PT, R5, R6, PT ;  /* 0x000000060500720c */ /* 0x000fe20003f46070 */
[----:B------:R-:W-:Y:S01]  /*1980*/  IMAD R5, R20, R48, RZ ;  /* 0x0000003014057224 */ /* 0x000fe200078e02ff */
[----:B------:R-:W-:-:S03]  /*1990*/  LOP3.LUT R6, R26, R15, RZ, 0x3c, !PT ;  /* 0x0000000f1a067212 */ /* 0x000fc600078e3cff */
[----:B------:R-:W-:Y:S01]  /*19a0*/  IMAD R16, R14, R49, R5 ;  /* 0x000000310e107224 */ /* 0x000fe200078e0205 */
[----:B------:R-:W-:Y:S01]  /*19b0*/  ISETP.GE.AND P0, PT, R6, RZ, PT ;  /* 0x000000ff0600720c */ /* 0x000fe20003f06270 */
[----:B------:R-:W-:Y:S01]  /*19c0*/  IMAD.MOV.U32 R5, RZ, RZ, RZ ;  /* 0x000000ffff057224 */ /* 0x000fe200078e00ff */
[----:B------:R-:W-:Y:S01]  /*19d0*/  SHF.R.U32.HI R14, RZ, 0x3, R228 ;  /* 0x00000003ff0e7819 */ /* 0x000fe200000116e4 */
[----:B------:R-:W-:Y:S02]  /*19e0*/  IMAD.IADD R17, R9, 0x1, R16 ;  /* 0x0000000109117824 */ /* 0x000fe400078e0210 */
[----:B------:R-:W-:Y:S01]  /*19f0*/  IMAD.MOV.U32 R16, RZ, RZ, R8 ;  /* 0x000000ffff107224 */ /* 0x000fe200078e0008 */
[----:B------:R-:W-:Y:S01]  /*1a00*/  SHF.R.S32.HI R8, RZ, 0x1f, R26 ;  /* 0x0000001fff087819 */ /* 0x000fe2000001141a */
[----:B------:R-:W-:Y:S01]  /*1a10*/  @P2 VIADD R0, R0, 0x1 ;  /* 0x0000000100002836 */ /* 0x000fe20000000000 */
[----:B------:R-:W-:-:S04]  /*1a20*/  IADD3 R20, P2, PT, R4, R21, RZ ;  /* 0x0000001504147210 */ /* 0x000fc80007f5e0ff */
[----:B------:R-:W-:Y:S02]  /*1a30*/  IADD3.X R21, PT, PT, RZ, R24, RZ, P2, !PT ;  /* 0x00000018ff157210 */ /* 0x000fe400017fe4ff */
[----:B------:R-:W-:Y:S02]  /*1a40*/  @!P0 IADD3 R0, PT, PT, -R0, RZ, RZ ;  /* 0x000000ff00008210 */ /* 0x000fe40007ffe1ff */
[----:B------:R-:W-:Y:S01]  /*1a50*/  @!P1 LOP3.LUT R0, RZ, R15, RZ, 0x33, !PT ;  /* 0x0000000fff009212 */ /* 0x000fe200078e33ff */
[----:B------:R-:W-:Y:S02]  /*1a60*/  IMAD.MOV.U32 R15, RZ, RZ, RZ ;  /* 0x000000ffff0f7224 */ /* 0x000fe400078e00ff */
[----:B------:R-:W-:-:S04]  /*1a70*/  IMAD.WIDE.U32 R24, R25, 0x40, R14 ;  /* 0x0000004019187825 */ /* 0x000fc800078e000e */
[----:B------:R-:W-:Y:S02]  /*1a80*/  IMAD R15, R51, R14, RZ ;  /* 0x0000000e330f7224 */ /* 0x000fe400078e02ff */
[-C--:B--2---:R-:W-:Y:S02]  /*1a90*/  IMAD R11, R11, R252.reuse, RZ ;  /* 0x000000fc0b0b7224 */ /* 0x084fe400078e02ff */
[----:B------:R-:W-:-:S04]  /*1aa0*/  IMAD.WIDE.U32 R6, R10, R252, R4 ;  /* 0x000000fc0a067225 */ /* 0x000fc800078e0004 */
[----:B------:R-:W-:Y:S02]  /*1ab0*/  IMAD.IADD R5, R7, 0x1, R11 ;  /* 0x0000000107057824 */ /* 0x000fe400078e020b */
[----:B---3--:R-:W-:Y:S01]  /*1ac0*/  IMAD R7, R19, R26, RZ ;  /* 0x0000001a13077224 */ /* 0x008fe200078e02ff */
[----:B----4-:R-:W-:Y:S01]  /*1ad0*/  SHF.L.U64.HI R11, R2, 0x5, R3 ;  /* 0x00000005020b7819 */ /* 0x010fe20000010203 */
[----:B------:R-:W-:Y:S02]  /*1ae0*/  IMAD.MOV.U32 R4, RZ, RZ, R6 ;  /* 0x000000ffff047224 */ /* 0x000fe400078e0006 */
[----:B------:R-:W-:Y:S01]  /*1af0*/  IMAD R30, R18, R8, R7 ;  /* 0x00000008121e7224 */ /* 0x000fe200078e0207 */
[----:B------:R-:W-:Y:S01]  /*1b00*/  SHF.L.U64.HI R7, R2, 0x4, R3 ;  /* 0x0000000402077819 */ /* 0x000fe20000010203 */
[----:B------:R-:W-:-:S04]  /*1b10*/  IMAD.WIDE.U32 R8, R26, R18, R4 ;  /* 0x000000121a087225 */ /* 0x000fc800078e0004 */
[----:B------:R-:W-:-:S04]  /*1b20*/  IMAD.WIDE.U32 R4, R14, R50, R20 ;  /* 0x000000320e047225 */ /* 0x000fc800078e0014 */
[----:B------:R-:W-:Y:S01]  /*1b30*/  IMAD.SHL.U32 R10, R2, 0x20, RZ ;  /* 0x00000020020a7824 */ /* 0x000fe200078e00ff */
[----:B------:R-:W-:Y:S01]  /*1b40*/  LEA R237, P0, R4, R22, 0x1 ;  /* 0x0000001604ed7211 */ /* 0x000fe200078008ff */
[----:B------:R-:W-:Y:S02]  /*1b50*/  IMAD R21, R25, R2, RZ ;  /* 0x0000000219157224 */ /* 0x000fe400078e02ff */
[----:B------:R-:W-:Y:S02]  /*1b60*/  IMAD.SHL.U32 R6, R2, 0x10, RZ ;  /* 0x0000001002067824 */ /* 0x000fe400078e00ff */
[----:B------:R-:W-:Y:S01]  /*1b70*/  IMAD.IADD R20, R5, 0x1, R15 ;  /* 0x0000000105147824 */ /* 0x000fe200078e020f */
[----:B------:R-:W-:Y:S01]  /*1b80*/  SHF.R.S32.HI R5, RZ, 0x1f, R0 ;  /* 0x0000001fff057819 */ /* 0x000fe20000011400 */
[----:B------:R-:W-:-:S03]  /*1b90*/  IMAD.WIDE.U32 R26, R0, R32, R16 ;  /* 0x00000020001a7225 */ /* 0x000fc600078e0010 */
[----:B------:R-:W-:Y:S01]  /*1ba0*/  LEA.HI.X R236, R4, R23, R20, 0x1, P0 ;  /* 0x0000001704ec7211 */ /* 0x000fe200000f0c14 */
[----:B------:R-:W-:Y:S01]  /*1bb0*/  IMAD R0, R33, R0, RZ ;  /* 0x0000000021007224 */ /* 0x000fe200078e02ff */
[----:B------:R-:W-:Y:S01]  /*1bc0*/  MOV R4, R8 ;  /* 0x0000000800047202 */ /* 0x000fe20000000f00 */
[----:B------:R-:W-:-:S04]  /*1bd0*/  IMAD.WIDE.U32 R10, R2, R24, R10 ;  /* 0x00000018020a7225 */ /* 0x000fc800078e000a */
[----:B------:R-:W-:Y:S01]  /*1be0*/  IMAD R15, R3, R24, R21 ;  /* 0x00000018030f7224 */ /* 0x000fe200078e0215 */
[--C-:B------:R-:W-:Y:S01]  /*1bf0*/  IADD3 R21, P1, P0, R8, R10, R6.reuse ;  /* 0x0000000a08157210 */ /* 0x100fe2000783e006 */
[----:B------:R-:W-:Y:S01]  /*1c00*/  IMAD.WIDE.U32 R18, R2, R24, R6 ;  /* 0x0000001802127225 */ /* 0x000fe200078e0006 */
[----:B------:R-:W-:-:S03]  /*1c10*/  IADD3 R6, P2, PT, R8, R10, RZ ;  /* 0x0000000a08067210 */ /* 0x000fc60007f5e0ff */
[----:B------:R-:W-:Y:S02]  /*1c20*/  IMAD R32, R5, R32, R0 ;  /* 0x0000002005207224 */ /* 0x000fe400078e0200 */
[----:B------:R-:W-:Y:S01]  /*1c30*/  IMAD.IADD R5, R9, 0x1, R30 ;  /* 0x0000000109057824 */ /* 0x000fe200078e021e */
[----:B------:R-:W-:Y:S01]  /*1c40*/  IADD3 R9, P3, PT, R8, R18, RZ ;  /* 0x0000001208097210 */ /* 0x000fe20007f7e0ff */
[----:B------:R-:W-:Y:S02]  /*1c50*/  IMAD.IADD R0, R15, 0x1, R11 ;  /* 0x000000010f007824 */ /* 0x000fe400078e020b */
[----:B------:R-:W-:Y:S01]  /*1c60*/  IMAD.WIDE.U32 R2, R2, R24, R4 ;  /* 0x0000001802027225 */ /* 0x000fe200078e0004 */
[C---:B------:R-:W-:Y:S02]  /*1c70*/  IADD3.X R18, PT, PT, R5.reuse, R15, R19, P3, !PT ;  /* 0x0000000f05127210 */ /* 0x040fe40001ffe413 */
[----:B------:R-:W-:Y:S01]  /*1c80*/  IADD3.X R25, PT, PT, R5, R0, R7, P1, P0 ;  /* 0x0000000005197210 */ /* 0x000fe20000fe0407 */
[----:B------:R-:W-:Y:S01]  /*1c90*/  IMAD.X R7, R0, 0x1, R5, P2 ;  /* 0x0000000100077824 */ /* 0x000fe200010e0605 */
[----:B------:R-:W-:Y:S01]  /*1ca0*/  IADD3 R10, P0, PT, R229, R237, RZ ;  /* 0x000000ede50a7210 */ /* 0x000fe20007f1e0ff */
[----:B------:R-:W-:Y:S01]  /*1cb0*/  IMAD.IADD R15, R3, 0x1, R15 ;  /* 0x00000001030f7824 */ /* 0x000fe200078e020f */
[----:B------:R-:W-:-:S02]  /*1cc0*/  LEA R22, P3, R9, R12, 0x1 ;  /* 0x0000000c09167211 */ /* 0x000fc400078608ff */
[----:B------:R-:W-:Y:S01]  /*1cd0*/  LOP3.LUT R0, R233, 0x1c0, RZ, 0xc0, !PT ;  /* 0x000001c0e9007812 */ /* 0x000fe200078ec0ff */
[----:B------:R-:W-:Y:S01]  /*1ce0*/  IMAD.X R11, R230, 0x1, R236, P0 ;  /* 0x00000001e60b7824 */ /* 0x000fe200000e06ec */
[----:B------:R-:W-:Y:S02]  /*1cf0*/  LEA.HI.X R23, R9, R13, R18, 0x1, P3 ;  /* 0x0000000d09177211 */ /* 0x000fe400018f0c12 */
[----:B------:R-:W-:Y:S02]  /*1d00*/  LEA R18, P1, R6, R12, 0x1 ;  /* 0x0000000c06127211 */ /* 0x000fe400078208ff */
[----:B------:R-:W-:Y:S02]  /*1d10*/  IADD3 R8, P0, PT, R10, R229, RZ ;  /* 0x000000e50a087210 */ /* 0x000fe40007f1e0ff */
[----:B------:R-:W-:Y:S02]  /*1d20*/  LEA.HI.X R19, R6, R13, R7, 0x1, P1 ;  /* 0x0000000d06137211 */ /* 0x000fe400008f0c07 */
[----:B------:R-:W-:-:S02]  /*1d30*/  IADD3.X R9, PT, PT, R11, R230, RZ, P0, !PT ;  /* 0x000000e60b097210 */ /* 0x000fc400007fe4ff */
[-C--:B------:R-:W-:Y:S02]  /*1d40*/  IADD3 R6, P0, PT, R8, R229.reuse, RZ ;  /* 0x000000e508067210 */ /* 0x080fe40007f1e0ff */
[----:B------:R-:W-:Y:S02]  /*1d50*/  LOP3.LUT R0, R0, 0x38, R228, 0xf8, !PT ;  /* 0x0000003800007812 */ /* 0x000fe400078ef8e4 */
[----:B------:R-:W-:Y:S01]  /*1d60*/  LEA R16, P2, R2, R12, 0x1 ;  /* 0x0000000c02107211 */ /* 0x000fe200078408ff */
[----:B------:R-:W-:Y:S01]  /*1d70*/  IMAD.X R7, R9, 0x1, R230, P0 ;  /* 0x0000000109077824 */ /* 0x000fe200000e06e6 */
[--C-:B------:R-:W-:Y:S02]  /*1d80*/  LOP3.LUT R0, R0, 0x38, R233.reuse, 0x78, !PT ;  /* 0x0000003800007812 */ /* 0x100fe400078e78e9 */
[----:B------:R-:W-:Y:S02]  /*1d90*/  IADD3 R4, P0, PT, R6, R229, RZ ;  /* 0x000000e506047210 */ /* 0x000fe40007f1e0ff */
[----:B------:R-:W-:-:S02]  /*1da0*/  LOP3.LUT R0, R0, 0x1e00, R233, 0xf8, !PT ;  /* 0x00001e0000007812 */ /* 0x000fc400078ef8e9 */
[----:B------:R-:W-:Y:S02]  /*1db0*/  LEA.HI.X R17, R2, R13, R15, 0x1, P2 ;  /* 0x0000000d02117211 */ /* 0x000fe400010f0c0f */
[----:B------:R-:W-:Y:S01]  /*1dc0*/  IADD3.X R5, PT, PT, R7, R230, RZ, P0, !PT ;  /* 0x000000e607057210 */ /* 0x000fe200007fe4ff */
[----:B------:R-:W-:Y:S01]  /*1dd0*/  IMAD R0, R0, 0x2, R224 ;  /* 0x0000000200007824 */ /* 0x000fe200078e02e0 */
[-C--:B------:R-:W-:Y:S02]  /*1de0*/  IADD3 R2, P0, PT, R4, R229.reuse, RZ ;  /* 0x000000e504027210 */ /* 0x080fe40007f1e0ff */
[----:B------:R-:W-:Y:S02]  /*1df0*/  LEA R20, P1, R21, R12, 0x1 ;  /* 0x0000000c15147211 */ /* 0x000fe400078208ff */
[----:B------:R-:W-:Y:S01]  /*1e00*/  @!PT LDS RZ, [RZ] ;  /* 0x00000000fffff984 */ /* 0x000fe20000000800 */
[----:B------:R-:W-:Y:S01]  /*1e10*/  @!PT LDS RZ, [RZ] ;  /* 0x00000000fffff984 */ /* 0x000fe20000000800 */
[----:B------:R-:W-:Y:S01]  /*1e20*/  @!PT LDS RZ, [RZ] ;  /* 0x00000000fffff984 */ /* 0x000fe20000000800 */
[----:B------:R1:W-:Y:S01]  /*1e30*/  LDGSTS.E.BYPASS.LTC128B.128 [R0], desc[UR4][R16.64] ;  /* 0x0000000010007fae */ /* 0x0003e2000b981a04 */
[----:B------:R-:W-:Y:S01]  /*1e40*/  IMAD.X R3, R5, 0x1, R230, P0 ;  /* 0x0000000105037824 */ /* 0x000fe200000e06e6 */
[----:B------:R-:W-:-:S02]  /*1e50*/  IADD3 R12, P0, PT, R2, R229, RZ ;  /* 0x000000e5020c7210 */ /* 0x000fc40007f1e0ff */
[----:B------:R-:W-:Y:S01]  /*1e60*/  LEA.HI.X R21, R21, R13, R25, 0x1, P1 ;  /* 0x0000000d15157211 */ /* 0x000fe200008f0c19 */
[----:B------:R2:W-:Y:S02]  /*1e70*/  LDGSTS.E.BYPASS.LTC128B.128 [R0+0x800], desc[UR4][R22.64] ;  /* 0x0080000016007fae */ /* 0x0005e4000b981a04 */
[----:B------:R-:W-:Y:S02]  /*1e80*/  IMAD.X R13, R3, 0x1, R230, P0 ;  /* 0x00000001030d7824 */ /* 0x000fe400000e06e6 */
[----:B------:R3:W-:Y:S04]  /*1e90*/  LDGSTS.E.BYPASS.LTC128B.128 [R0+0x1000], desc[UR4][R18.64] ;  /* 0x0100000012007fae */ /* 0x0007e8000b981a04 */
[----:B------:R4:W-:Y:S01]  /*1ea0*/  LDGSTS.E.BYPASS.LTC128B.128 [R0+0x1800], desc[UR4][R20.64] ;  /* 0x0180000014007fae */ /* 0x0009e2000b981a04 */
[----:B-1----:R-:W-:Y:S01]  /*1eb0*/  IMAD.MOV.U32 R16, RZ, RZ, R237 ;  /* 0x000000ffff107224 */ /* 0x002fe200078e00ed */
[----:B------:R-:W-:Y:S01]  /*1ec0*/  MOV R17, R236 ;  /* 0x000000ec00117202 */ /* 0x000fe20000000f00 */
[----:B--2---:R-:W-:-:S04]  /*1ed0*/  IMAD.IADD R23, R27, 0x1, R32 ;  /* 0x000000011b177824 */ /* 0x004fc800078e0220 */
[----:B------:R1:W-:Y:S01]  /*1ee0*/  LDGSTS.E.BYPASS.LTC128B.128 [R0+0x2000], desc[UR4][R16.64] ;  /* 0x0200000010007fae */ /* 0x0003e2000b981a04 */
[----:B------:R-:W-:Y:S01]  /*1ef0*/  IMAD.MOV.U32 R22, RZ, RZ, R26 ;  /* 0x000000ffff167224 */ /* 0x000fe200078e001a */
[-C--:B---3--:R-:W-:Y:S02]  /*1f00*/  IADD3 R18, P0, PT, R12, R229.reuse, RZ ;  /* 0x000000e50c127210 */ /* 0x088fe40007f1e0ff */
[----:B------:R2:W-:Y:S03]  /*1f10*/  LDGSTS.E.BYPASS.LTC128B.128 [R0+0x2800], desc[UR4][R10.64] ;  /* 0x028000000a007fae */ /* 0x0005e6000b981a04 */
[--C-:B------:R-:W-:Y:S01]  /*1f20*/  IMAD.X R19, R13, 0x1, R230.reuse, P0 ;  /* 0x000000010d137824 */ /* 0x100fe200000e06e6 */
[-C--:B----4-:R-:W-:Y:S01]  /*1f30*/  IADD3 R20, P0, PT, R18, R229.reuse, RZ ;  /* 0x000000e512147210 */ /* 0x090fe20007f1e0ff */
[----:B------:R3:W-:Y:S04]  /*1f40*/  LDGSTS.E.BYPASS.LTC128B.128 [R0+0x3000], desc[UR4][R8.64] ;  /* 0x0300000008007fae */ /* 0x0007e8000b981a04 */
[----:B------:R-:W-:Y:S01]  /*1f50*/  IMAD.X R21, R19, 0x1, R230, P0 ;  /* 0x0000000113157824 */ /* 0x000fe200000e06e6 */
        /* <DEDUP_REMOVED lines=8> */
[----:B------:R-:W-:Y:S02]  /*1fe0*/  LDGSTS.E.BYPASS.LTC128B.128 [R0+0x6000], desc[UR4][R20.64] ;  /* 0x0600000014007fae */ /* 0x000fe4000b981a04 */
[--C-:B------:R-:W-:Y:S01]  /*1ff0*/  IMAD.X R11, R17, 0x1, R230.reuse, P0 ;  /* 0x00000001110b7824 */ /* 0x100fe200000e06e6 */
[-C--:B---3--:R-:W-:Y:S01]  /*2000*/  IADD3 R8, P0, PT, R10, R229.reuse, RZ ;  /* 0x000000e50a087210 */ /* 0x088fe20007f1e0ff */
[----:B------:R1:W-:Y:S04]  /*2010*/  LDGSTS.E.BYPASS.LTC128B.128 [R0+0x6800], desc[UR4][R16.64] ;  /* 0x0680000010007fae */ /* 0x0003e8000b981a04 */
[----:B------:R-:W-:Y:S01]  /*2020*/  IMAD.X R9, R11, 0x1, R230, P0 ;  /* 0x000000010b097824 */ /* 0x000fe200000e06e6 */
[----:B----4-:R-:W-:Y:S01]  /*2030*/  IADD3 R6, P0, PT, R8, R229, RZ ;  /* 0x000000e508067210 */ /* 0x010fe20007f1e0ff */
[----:B------:R2:W-:Y:S01]  /*2040*/  LDGSTS.E.BYPASS.LTC128B.128 [R0+0x7000], desc[UR4][R10.64] ;  /* 0x070000000a007fae */ /* 0x0005e2000b981a04 */
[----:B------:R-:W-:-:S03]  /*2050*/  IMAD.WIDE.U32 R2, R14, R48, R22 ;  /* 0x000000300e027225 */ /* 0x000fc600078e0016 */
[----:B------:R3:W-:Y:S01]  /*2060*/  LDGSTS.E.BYPASS.LTC128B.128 [R0+0x7800], desc[UR4][R8.64] ;  /* 0x0780000008007fae */ /* 0x0007e2000b981a04 */
[----:B------:R-:W-:Y:S01]  /*2070*/  IMAD R14, R49, R14, RZ ;  /* 0x0000000e310e7224 */ /* 0x000fe200078e02ff */
[----:B------:R-:W-:Y:S01]  /*2080*/  LEA R239, P1, R2, R34, 0x1 ;  /* 0x0000002202ef7211 */ /* 0x000fe200078208ff */
[--C-:B------:R-:W-:Y:S01]  /*2090*/  IMAD.X R7, R9, 0x1, R230.reuse, P0 ;  /* 0x0000000109077824 */ /* 0x100fe200000e06e6 */
[----:B------:R-:W-:Y:S02]  /*20a0*/  IADD3 R4, P0, PT, R6, R229, RZ ;  /* 0x000000e506047210 */ /* 0x000fe40007f1e0ff */
[----:B------:R-:W-:Y:S02]  /*20b0*/  IADD3 R3, PT, PT, R3, R14, RZ ;  /* 0x0000000e03037210 */ /* 0x000fe40007ffe0ff */
[----:B------:R4:W-:Y:S01]  /*20c0*/  LDGSTS.E.BYPASS.LTC128B.128 [R0+0x8000], desc[UR4][R6.64] ;  /* 0x0800000006007fae */ /* 0x0009e2000b981a04 */
[----:B------:R-:W-:Y:S01]  /*20d0*/  IMAD.X R5, R7, 0x1, R230, P0 ;  /* 0x0000000107057824 */ /* 0x000fe200000e06e6 */
[----:B------:R-:W-:-:S02]  /*20e0*/  LEA.HI.X R238, R2, R35, R3, 0x1, P1 ;  /* 0x0000002302ee7211 */ /* 0x000fc400008f0c03 */
[----:B------:R-:W-:Y:S02]  /*20f0*/  IADD3 R2, P0, PT, R4, R229, RZ ;  /* 0x000000e504027210 */ /* 0x000fe40007f1e0ff */
[----:B------:R4:W-:Y:S01]  /*2100*/  LDGSTS.E.BYPASS.LTC128B.128 [R0+0x8800], desc[UR4][R4.64] ;  /* 0x0880000004007fae */ /* 0x0009e2000b981a04 */
[----:B-1----:R-:W-:Y:S02]  /*2110*/  LOP3.LUT R16, R31, 0x400, RZ, 0xc0, !PT ;  /* 0x000004001f107812 */ /* 0x002fe400078ec0ff */
[----:B------:R-:W-:Y:S01]  /*2120*/  IMAD.X R3, R5, 0x1, R230, P0 ;  /* 0x0000000105037824 */ /* 0x000fe200000e06e6 */
[----:B--2---:R-:W-:-:S04]  /*2130*/  MOV R11, R238 ;  /* 0x000000ee000b7202 */ /* 0x004fc80000000f00 */
[----:B------:R1:W-:Y:S01]  /*2140*/  LDGSTS.E.BYPASS.LTC128B.128 [R0+0x9000], desc[UR4][R2.64] ;  /* 0x0900000002007fae */ /* 0x0003e2000b981a04 */
[----:B---3--:R-:W-:-:S04]  /*2150*/  IADD3 R8, P0, PT, R2, R229, RZ ;  /* 0x000000e502087210 */ /* 0x008fc80007f1e0ff */
[----:B------:R-:W-:-:S05]  /*2160*/  IADD3.X R9, PT, PT, R3, R230, RZ, P0, !PT ;  /* 0x000000e603097210 */ /* 0x000fca00007fe4ff */
[----:B------:R2:W-:Y:S01]  /*2170*/  LDGSTS.E.BYPASS.LTC128B.128 [R0+0x9800], desc[UR4][R8.64] ;  /* 0x0980000008007fae */ /* 0x0005e2000b981a04 */
[----:B----4-:R-:W-:-:S03]  /*2180*/  IADD3 R6, P0, PT, R232, R239, RZ ;  /* 0x000000efe8067210 */ /* 0x010fc60007f1e0ff */
[----:B------:R-:W0:Y:S02]  /*2190*/  LDGDEPBAR ;  /* 0x00000000000079af */ /* 0x000e240000000000 */
[----:B------:R-:W-:Y:S01]  /*21a0*/  IMAD.X R7, R231, 0x1, R238, P0 ;  /* 0x00000001e7077824 */ /* 0x000fe200000e06ee */
[----:B------:R-:W-:-:S04]  /*21b0*/  IADD3 R4, P0, PT, R6, R232, RZ ;  /* 0x000000e806047210 */ /* 0x000fc80007f1e0ff */
[----:B------:R-:W-:Y:S02]  /*21c0*/  IADD3.X R5, PT, PT, R7, R231, RZ, P0, !PT ;  /* 0x000000e707057210 */ /* 0x000fe400007fe4ff */
[----:B-1----:R-:W-:Y:S02]  /*21d0*/  LOP3.LUT R3, R31, 0x1c0, RZ, 0xc0, !PT ;  /* 0x000001c01f037812 */ /* 0x002fe400078ec0ff */
[----:B------:R-:W-:Y:S02]  /*21e0*/  IADD3 R2, P0, PT, R4, R232, RZ ;  /* 0x000000e804027210 */ /* 0x000fe40007f1e0ff */
[----:B------:R-:W-:Y:S02]  /*21f0*/  LOP3.LUT R3, R3, 0x8, R228, 0xf8, !PT ;  /* 0x0000000803037812 */ /* 0x000fe400078ef8e4 */
[----:B--2---:R-:W-:Y:S01]  /*2200*/  LOP3.LUT R8, R225, 0x8, RZ, 0xc0, !PT ;  /* 0x00000008e1087812 */ /* 0x004fe200078ec0ff */
[----:B------:R-:W-:-:S08]  /*2210*/  DEPBAR.LE SB0, 0x0 ;  /* 0x000080000000791a */ /* 0x000fd00000000000 */
[----:B------:R-:W-:Y:S05]  /*2220*/  WARPSYNC.ALL ;  /* 0x0000000000007948 */ /* 0x000fea0003800000 */
[----:B------:R-:W-:Y:S01]  /*2230*/  LOP3.LUT R9, R3, 0x38, R233, 0x78, !PT ;  /* 0x0000003803097812 */ /* 0x000fe200078e78e9 */
[----:B------:R-:W-:Y:S01]  /*2240*/  IMAD.X R3, R5, 0x1, R231, P0 ;  /* 0x0000000105037824 */ /* 0x000fe200000e06e7 */
[----:B------:R-:W-:Y:S01]  /*2250*/  LOP3.LUT R10, R8, 0x1c0, R31, 0xf8, !PT ;  /* 0x000001c0080a7812 */ /* 0x000fe200078ef81f */
[----:B------:R-:W-:Y:S01]  /*2260*/  BSSY.RECONVERGENT B1, `(.L_x_4893) ;  /* 0x00001aa000017945 */ /* 0x000fe20003800200 */
[----:B------:R-:W-:Y:S01]  /*2270*/  BAR.SYNC.DEFER_BLOCKING 0x0 ;  /* 0x0000000000007b1d */ /* 0x000fe20000010000 */
[----:B------:R-:W-:Y:S01]  /*2280*/  IADD3 R8, P0, PT, R2, R232, RZ ;  /* 0x000000e802087210 */ /* 0x000fe20007f1e0ff */
[----:B------:R-:W-:Y:S01]  /*2290*/  IMAD R16, R9, 0x2, R16 ;  /* 0x0000000209107824 */ /* 0x000fe200078e0210 */
[----:B------:R-:W-:Y:S01]  /*22a0*/  LOP3.LUT R233, R10, 0x38, R233, 0x78, !PT ;  /* 0x000000380ae97812 */ /* 0x000fe200078e78e9 */
[----:B------:R-:W-:-:S02]  /*22b0*/  IMAD.MOV.U32 R10, RZ, RZ, R239 ;  /* 0x000000ffff0a7224 */ /* 0x000fc400078e00ef */
[----:B------:R-:W-:Y:S01]  /*22c0*/  IMAD.X R9, R3, 0x1, R231, P0 ;  /* 0x0000000103097824 */ /* 0x000fe200000e06e7 */
[----:B------:R-:W-:-:S05]  /*22d0*/  IADD3 R14, P0, PT, R8, R232, RZ ;  /* 0x000000e8080e7210 */ /* 0x000fca0007f1e0ff */
[----:B------:R-:W-:Y:S01]  /*22e0*/  IMAD.X R15, R9, 0x1, R231, P0 ;  /* 0x00000001090f7824 */ /* 0x000fe200000e06e7 */
[----:B------:R-:W-:-:S05]  /*22f0*/  IADD3 R12, P0, PT, R14, R232, RZ ;  /* 0x000000e80e0c7210 */ /* 0x000fca0007f1e0ff */
[----:B------:R-:W-:Y:S01]  /*2300*/  IMAD.X R13, R15, 0x1, R231, P0 ;  /* 0x000000010f0d7824 */ /* 0x000fe200000e06e7 */
[----:B------:R-:W-:Y:S01]  /*2310*/  @!PT LDS RZ, [RZ] ;  /* 0x00000000fffff984 */ /* 0x000fe20000000800 */
[----:B------:R-:W-:Y:S01]  /*2320*/  @!PT LDS RZ, [RZ] ;  /* 0x00000000fffff984 */ /* 0x000fe20000000800 */
[----:B------:R-:W-:Y:S01]  /*2330*/  @!PT LDS RZ, [RZ] ;  /* 0x00000000fffff984 */ /* 0x000fe20000000800 */
[----:B------:R1:W-:Y:S04]  /*2340*/  LDGSTS.E.BYPASS.LTC128B.128 [R0+0xa000], desc[UR4][R10.64] ;  /* 0x0a0000000a007fae */ /* 0x0003e8000b981a04 */
[----:B------:R2:W-:Y:S04]  /*2350*/  LDGSTS.E.BYPASS.LTC128B.128 [R0+0xa800], desc[UR4][R6.64] ;  /* 0x0a80000006007fae */ /* 0x0005e8000b981a04 */
[----:B------:R3:W-:Y:S04]  /*2360*/  LDGSTS.E.BYPASS.LTC128B.128 [R0+0xb000], desc[UR4][R4.64] ;  /* 0x0b00000004007fae */ /* 0x0007e8000b981a04 */
[----:B------:R4:W-:Y:S04]  /*2370*/  LDGSTS.E.BYPASS.LTC128B.128 [R0+0xb800], desc[UR4][R2.64] ;  /* 0x0b80000002007fae */ /* 0x0009e8000b981a04 */
[----:B------:R5:W-:Y:S04]  /*2380*/  LDGSTS.E.BYPASS.LTC128B.128 [R0+0xc000], desc[UR4][R8.64] ;  /* 0x0c00000008007fae */ /* 0x000be8000b981a04 */
[----:B------:R-:W-:Y:S04]  /*2390*/  LDGSTS.E.BYPASS.LTC128B.128 [R0+0xc800], desc[UR4][R14.64] ;  /* 0x0c8000000e007fae */ /* 0x000fe8000b981a04 */
[----:B------:R-:W-:Y:S01]  /*23a0*/  LDGSTS.E.BYPASS.LTC128B.128 [R0+0xd000], desc[UR4][R12.64] ;  /* 0x0d0000000c007fae */ /* 0x000fe2000b981a04 */
[----:B-1----:R-:W-:-:S04]  /*23b0*/  IADD3 R10, P0, PT, R12, R232, RZ ;  /* 0x000000e80c0a7210 */ /* 0x002fc80007f1e0ff */
[----:B------:R-:W-:Y:S02]  /*23c0*/  IADD3.X R11, PT, PT, R13, R231, RZ, P0, !PT ;  /* 0x000000e70d0b7210 */ /* 0x000fe400007fe4ff */
[----:B--2---:R-:W-:-:S03]  /*23d0*/  IADD3 R6, P0, PT, R10, R232, RZ ;  /* 0x000000e80a067210 */ /* 0x004fc60007f1e0ff */
[----:B------:R-:W-:Y:S02]  /*23e0*/  LDGSTS.E.BYPASS.LTC128B.128 [R0+0xd800], desc[UR4][R10.64] ;  /* 0x0d8000000a007fae */ /* 0x000fe4000b981a04 */
[----:B------:R-:W-:Y:S01]  /*23f0*/  IMAD.X R7, R11, 0x1, R231, P0 ;  /* 0x000000010b077824 */ /* 0x000fe200000e06e7 */
[----:B---3--:R-:W-:-:S04]  /*2400*/  IADD3 R4, P0, PT, R6, R232, RZ ;  /* 0x000000e806047210 */ /* 0x008fc80007f1e0ff */
[----:B------:R1:W-:Y:S01]  /*2410*/  LDGSTS.E.BYPASS.LTC128B.128 [R0+0xe000], desc[UR4][R6.64] ;  /* 0x0e00000006007fae */ /* 0x0003e2000b981a04 */
[----:B------:R-:W-:Y:S01]  /*2420*/  IMAD.X R5, R7, 0x1, R231, P0 ;  /* 0x0000000107057824 */ /* 0x000fe200000e06e7 */
[----:B----4-:R-:W-:-:S04]  /*2430*/  IADD3 R2, P0, PT, R4, R232, RZ ;  /* 0x000000e804027210 */ /* 0x010fc80007f1e0ff */
[----:B------:R-:W-:Y:S01]  /*2440*/  LDGSTS.E.BYPASS.LTC128B.128 [R0+0xe800], desc[UR4][R4.64] ;  /* 0x0e80000004007fae */ /* 0x000fe2000b981a04 */
[----:B------:R-:W-:Y:S01]  /*2450*/  IMAD.X R3, R5, 0x1, R231, P0 ;  /* 0x0000000105037824 */ /* 0x000fe200000e06e7 */
[----:B-----5:R-:W-:-:S04]  /*2460*/  IADD3 R8, P0, PT, R2, R232, RZ ;  /* 0x000000e802087210 */ /* 0x020fc80007f1e0ff */
[----:B------:R-:W-:Y:S01]  /*2470*/  IADD3.X R9, PT, PT, R3, R231, RZ, P0, !PT ;  /* 0x000000e703097210 */ /* 0x000fe200007fe4ff */
[----:B------:R2:W-:Y:S04]  /*2480*/  LDGSTS.E.BYPASS.LTC128B.128 [R0+0xf000], desc[UR4][R2.64] ;  /* 0x0f00000002007fae */ /* 0x0005e8000b981a04 */
[----:B------:R3:W-:Y:S01]  /*2490*/  LDGSTS.E.BYPASS.LTC128B.128 [R0+0xf800], desc[UR4][R8.64] ;  /* 0x0f80000008007fae */ /* 0x0007e2000b981a04 */
[----:B-1----:R-:W-:-:S05]  /*24a0*/  IADD3 R6, P0, PT, R8, R232, RZ ;  /* 0x000000e808067210 */ /* 0x002fca0007f1e0ff */
[----:B------:R-:W-:-:S05]  /*24b0*/  IMAD.X R7, R9, 0x1, R231, P0 ;  /* 0x0000000109077824 */ /* 0x000fca00000e06e7 */
[----:B------:R1:W-:Y:S01]  /*24c0*/  LDGSTS.E.BYPASS.LTC128B.128 [R0+0x10000], desc[UR4][R6.64] ;  /* 0x1000000006007fae */ /* 0x0003e2000b981a04 */
[----:B--2---:R-:W-:Y:S02]  /*24d0*/  IADD3 R2, P0, PT, R6, R232, RZ ;  /* 0x000000e806027210 */ /* 0x004fe40007f1e0ff */
[----:B---3--:R-:W-:-:S03]  /*24e0*/  LOP3.LUT R8, R226, 0x200, R31, 0xf8, !PT ;  /* 0x00000200e2087812 */ /* 0x008fc600078ef81f */
[----:B------:R-:W-:Y:S01]  /*24f0*/  IMAD.X R3, R7, 0x1, R231, P0 ;  /* 0x0000000107037824 */ /* 0x000fe200000e06e7 */
[-C--:B------:R-:W-:Y:S02]  /*2500*/  IADD3 R4, P0, PT, R2, R232.reuse, RZ ;  /* 0x000000e802047210 */ /* 0x080fe40007f1e0ff */
[----:B------:R-:W-:Y:S02]  /*2510*/  LOP3.LUT R8, R8, R233, RZ, 0xfc, !PT ;  /* 0x000000e908087212 */ /* 0x000fe400078efcff */
[----:B------:R-:W-:Y:S01]  /*2520*/  IADD3.X R5, PT, PT, R3, R231, RZ, P0, !PT ;  /* 0x000000e703057210 */ /* 0x000fe200007fe4ff */
[----:B------:R2:W-:Y:S01]  /*2530*/  LDGSTS.E.BYPASS.LTC128B.128 [R0+0x10800], desc[UR4][R2.64] ;  /* 0x1080000002007fae */ /* 0x0005e2000b981a04 */
[----:B------:R-:W-:Y:S01]  /*2540*/  MOV R31, 0x20 ;  /* 0x00000020001f7802 */ /* 0x000fe20000000f00 */
[----:B------:R-:W-:Y:S02]  /*2550*/  IMAD R30, R8, 0x2, R224 ;  /* 0x00000002081e7824 */ /* 0x000fe400078e02e0 */
[----:B------:R-:W-:Y:S01]  /*2560*/  LDGSTS.E.BYPASS.LTC128B.128 [R0+0x11000], desc[UR4][R4.64] ;  /* 0x1100000004007fae */ /* 0x000fe2000b981a04 */
[----:B-1----:R-:W-:-:S04]  /*2570*/  IADD3 R6, P0, PT, R4, R232, RZ ;  /* 0x000000e804067210 */ /* 0x002fc80007f1e0ff */
[----:B------:R-:W-:Y:S01]  /*2580*/  R2P PR, R228, 0x6 ;  /* 0x00000006e4007804 */ /* 0x000fe20000000000 */
[----:B------:R-:W-:-:S04]  /*2590*/  IMAD.X R7, R5, 0x1, R231, P0 ;  /* 0x0000000105077824 */ /* 0x000fc800000e06e7 */
[----:B------:R-:W-:Y:S01]  /*25a0*/  SEL R31, R31, 0xffffffe0, !P1 ;  /* 0xffffffe01f1f7807 */ /* 0x000fe20004800000 */
[----:B------:R1:W-:Y:S01]  /*25b0*/  LDGSTS.E.BYPASS.LTC128B.128 [R0+0x11800], desc[UR4][R6.64] ;  /* 0x1180000006007fae */ /* 0x0003e2000b981a04 */
[----:B------:R-:W-:Y:S01]  /*25c0*/  SEL R170, R170, 0xffffffc0, !P2 ;  /* 0xffffffc0aaaa7807 */ /* 0x000fe20005000000 */
[----:B--2---:R-:W-:Y:S02]  /*25d0*/  IMAD.IADD R2, R224, 0x1, R16 ;  /* 0x00000001e0027824 */ /* 0x004fe400078e0210 */
[----:B------:R-:W0:Y:S02]  /*25e0*/  LDGDEPBAR ;  /* 0x00000000000079af */ /* 0x000e240000000000 */
[C---:B------:R-:W-:Y:S02]  /*25f0*/  IMAD.IADD R3, R31.reuse, 0x1, R2 ;  /* 0x000000011f037824 */ /* 0x040fe400078e0202 */
[----:B------:R-:W-:Y:S04]  /*2600*/  LDSM.16.M88.4 R36, [R2+0x2000] ;  /* 0x002000000224783b */ /* 0x000fe80000000200 */
[----:B------:R-:W-:Y:S04]  /*2610*/  LDSM.16.M88.4 R24, [R2+0x3000] ;  /* 0x003000000218783b */ /* 0x000fe80000000200 */
[----:B------:R-:W-:Y:S04]  /*2620*/  LDSM.16.M88.4 R16, [R2+0x4000] ;  /* 0x004000000210783b */ /* 0x000fe80000000200 */
[----:B------:R-:W-:Y:S04]  /*2630*/  LDSM.16.M88.4 R20, [R2+0x3800] ;  /* 0x003800000214783b */ /* 0x000fe80000000200 */
[----:B------:R-:W-:Y:S04]  /*2640*/  LDSM.16.M88.4 R8, [R2+0x5000] ;  /* 0x005000000208783b */ /* 0x000fe80000000200 */
[----:B-1----:R-:W1:Y:S04]  /*2650*/  LDSM.16.M88.4 R4, [R30] ;  /* 0x000000001e04783b */ /* 0x002e680000000200 */
[----:B------:R-:W2:Y:S04]  /*2660*/  LDSM.16.M88.4 R12, [R2+0x4800] ;  /* 0x00480000020c783b */ /* 0x000ea80000000200 */
[----:B------:R-:W3:Y:S04]  /*2670*/  LDSM.16.M88.4 R56, [R2+0x7000] ;  /* 0x007000000238783b */ /* 0x000ee80000000200 */
[----:B------:R-:W4:Y:S04]  /*2680*/  LDSM.16.M88.4 R52, [R2+0x6000] ;  /* 0x006000000234783b */ /* 0x000f280000000200 */
[----:B------:R-:W-:Y:S04]  /*2690*/  LDSM.16.M88.4 R32, [R2+0x2800] ;  /* 0x002800000220783b */ /* 0x000fe80000000200 */
[----:B------:R-:W-:Y:S04]  /*26a0*/  LDSM.16.M88.4 R40, [R2+0x5800] ;  /* 0x005800000228783b */ /* 0x000fe80000000200 */
[----:B------:R-:W-:Y:S01]  /*26b0*/  LDSM.16.M88.4 R44, [R2+0x6800] ;  /* 0x00680000022c783b */ /* 0x000fe20000000200 */
[C---:B-1----:R-:W-:Y:S08]  /*26c0*/  HMMA.16816.F32 R140, R4.reuse, R36, RZ ;  /* 0x00000024048c723c */ /* 0x042ff000000018ff */
[C---:B------:R-:W-:Y:S01]  /*26d0*/  HMMA.16816.F32 R132, R4.reuse, R38, RZ ;  /* 0x000000260484723c */ /* 0x040fe200000018ff */
[----:B------:R-:W1:Y:S07]  /*26e0*/  LDSM.16.M88.4 R36, [R2+0x7800] ;  /* 0x007800000224783b */ /* 0x000e6e0000000200 */
[C---:B------:R-:W-:Y:S08]  /*26f0*/  HMMA.16816.F32 R124, R4.reuse, R24, RZ ;  /* 0x00000018047c723c */ /* 0x040ff000000018ff */
[C---:B------:R-:W-:Y:S01]  /*2700*/  HMMA.16816.F32 R120, R4.reuse, R26, RZ ;  /* 0x0000001a0478723c */ /* 0x040fe200000018ff */
[----:B------:R-:W5:Y:S07]  /*2710*/  LDSM.16.M88.4 R24, [R2+0x8000] ;  /* 0x008000000218783b */ /* 0x000f6e0000000200 */
[C---:B------:R-:W-:Y:S08]  /*2720*/  HMMA.16816.F32 R112, R4.reuse, R16, RZ ;  /* 0x000000100470723c */ /* 0x040ff000000018ff */
[C---:B------:R-:W-:Y:S01]  /*2730*/  HMMA.16816.F32 R104, R4.reuse, R18, RZ ;  /* 0x000000120468723c */ /* 0x040fe200000018ff */
[----:B------:R-:W5:Y:S07]  /*2740*/  LDSM.16.M88.4 R16, [R2+0x9000] ;  /* 0x009000000210783b */ /* 0x000f6e0000000200 */
[C---:B------:R-:W-:Y:S08]  /*2750*/  HMMA.16816.F32 R116, R4.reuse, R20, RZ ;  /* 0x000000140474723c */ /* 0x040ff000000018ff */
[C---:B------:R-:W-:Y:S01]  /*2760*/  HMMA.16816.F32 R108, R4.reuse, R22, RZ ;  /* 0x00000016046c723c */ /* 0x040fe200000018ff */
[----:B------:R-:W5:Y:S07]  /*2770*/  LDSM.16.M88.4 R20, [R2+0x8800] ;  /* 0x008800000214783b */ /* 0x000f6e0000000200 */
[----:B------:R-:W-:Y:S01]  /*2780*/  HMMA.16816.F32 R92, R4, R8, RZ ;  /* 0x00000008045c723c */ /* 0x000fe200000018ff */
[----:B------:R-:W-:-:S07]  /*2790*/  IMAD.IADD R8, R31, 0x1, R30 ;  /* 0x000000011f087824 */ /* 0x000fce00078e021e */
[C---:B--2---:R-:W-:Y:S08]  /*27a0*/  HMMA.16816.F32 R100, R4.reuse, R12, RZ ;  /* 0x0000000c0464723c */ /* 0x044ff000000018ff */
[C---:B------:R-:W-:Y:S01]  /*27b0*/  HMMA.16816.F32 R96, R4.reuse, R14, RZ ;  /* 0x0000000e0460723c */ /* 0x040fe200000018ff */
[----:B------:R-:W-:Y:S07]  /*27c0*/  LDSM.16.M88.4 R12, [R8] ;  /* 0x00000000080c783b */ /* 0x000fee0000000200 */
[C---:B---3--:R-:W-:Y:S08]  /*27d0*/  HMMA.16816.F32 R80, R4.reuse, R56, RZ ;  /* 0x000000380450723c */ /* 0x048ff000000018ff */
[C---:B------:R-:W-:Y:S01]  /*27e0*/  HMMA.16816.F32 R144, R4.reuse, R58, RZ ;  /* 0x0000003a0490723c */ /* 0x040fe200000018ff */
[----:B------:R-:W2:Y:S07]  /*27f0*/  LDSM.16.M88.4 R56, [R3+0x2000] ;  /* 0x002000000338783b */ /* 0x000eae0000000200 */
[C---:B----4-:R-:W-:Y:S08]  /*2800*/  HMMA.16816.F32 R64, R4.reuse, R52, RZ ;  /* 0x000000340440723c */ /* 0x050ff000000018ff */
[C---:B------:R-:W-:Y:S01]  /*2810*/  HMMA.16816.F32 R72, R4.reuse, R54, RZ ;  /* 0x000000360448723c */ /* 0x040fe200000018ff */
[----:B------:R-:W3:Y:S07]  /*2820*/  LDSM.16.M88.4 R52, [R3+0x2800] ;  /* 0x002800000334783b */ /* 0x000eee0000000200 */
[C---:B-1----:R-:W-:Y:S08]  /*2830*/  HMMA.16816.F32 R156, R4.reuse, R36, RZ ;  /* 0x00000024049c723c */ /* 0x042ff000000018ff */
[C---:B------:R-:W-:Y:S01]  /*2840*/  HMMA.16816.F32 R160, R4.reuse, R38, RZ ;  /* 0x0000002604a0723c */ /* 0x040fe200000018ff */
[----:B------:R-:W1:Y:S07]  /*2850*/  LDSM.16.M88.4 R36, [R3+0x4000] ;  /* 0x004000000324783b */ /* 0x000e6e0000000200 */
[C---:B-----5:R-:W-:Y:S08]  /*2860*/  HMMA.16816.F32 R176, R4.reuse, R24, RZ ;  /* 0x0000001804b0723c */ /* 0x060ff000000018ff */
[C---:B------:R-:W-:Y:S01]  /*2870*/  HMMA.16816.F32 R184, R4.reuse, R26, RZ ;  /* 0x0000001a04b8723c */ /* 0x040fe200000018ff */
[----:B------:R-:W4:Y:S07]  /*2880*/  LDSM.16.M88.4 R24, [R3+0x4800] ;  /* 0x004800000318783b */ /* 0x000f2e0000000200 */
[C---:B------:R-:W-:Y:S08]  /*2890*/  HMMA.16816.F32 R208, R4.reuse, R16, RZ ;  /* 0x0000001004d0723c */ /* 0x040ff000000018ff */
[C---:B------:R-:W-:Y:S01]  /*28a0*/  HMMA.16816.F32 R216, R4.reuse, R18, RZ ;  /* 0x0000001204d8723c */ /* 0x040fe200000018ff */
[----:B------:R-:W5:Y:S07]  /*28b0*/  LDSM.16.M88.4 R16, [R3+0x5800] ;  /* 0x005800000310783b */ /* 0x000f6e0000000200 */
[C---:B------:R-:W-:Y:S08]  /*28c0*/  HMMA.16816.F32 R136, R4.reuse, R32, RZ ;  /* 0x000000200488723c */ /* 0x040ff000000018ff */
[C---:B------:R-:W-:Y:S01]  /*28d0*/  HMMA.16816.F32 R128, R4.reuse, R34, RZ ;  /* 0x000000220480723c */ /* 0x040fe200000018ff */
[----:B------:R2:W5:Y:S07]  /*28e0*/  LDSM.16.M88.4 R32, [R2+0x9800] ;  /* 0x009800000220783b */ /* 0x00056e0000000200 */
[C---:B------:R-:W-:Y:S08]  /*28f0*/  HMMA.16816.F32 R84, R4.reuse, R40, RZ ;  /* 0x000000280454723c */ /* 0x040ff000000018ff */
[C---:B------:R-:W-:Y:S01]  /*2900*/  HMMA.16816.F32 R76, R4.reuse, R42, RZ ;  /* 0x0000002a044c723c */ /* 0x040fe200000018ff */
[----:B------:R-:W5:Y:S07]  /*2910*/  LDSM.16.M88.4 R40, [R3+0x3800] ;  /* 0x003800000328783b */ /* 0x000f6e0000000200 */
[----:B------:R-:W-:Y:S01]  /*2920*/  HMMA.16816.F32 R60, R4, R44, RZ ;  /* 0x0000002c043c723c */ /* 0x000fe200000018ff */
[----:B--2---:R-:W-:-:S07]  /*2930*/  IADD3 R2, PT, PT, R170, R2, RZ ;  /* 0x00000002aa027210 */ /* 0x004fce0007ffe0ff */
[C---:B------:R-:W-:Y:S01]  /*2940*/  HMMA.16816.F32 R68, R4.reuse, R46, RZ ;  /* 0x0000002e0444723c */ /* 0x040fe200000018ff */
[----:B------:R-:W2:Y:S07]  /*2950*/  LDSM.16.M88.4 R44, [R3+0x3000] ;  /* 0x00300000032c783b */ /* 0x000eae0000000200 */
[C---:B------:R-:W-:Y:S08]  /*2960*/  HMMA.16816.F32 R192, R4.reuse, R20, RZ ;  /* 0x0000001404c0723c */ /* 0x040ff000000018ff */
[----:B------:R-:W-:Y:S01]  /*2970*/  HMMA.16816.F32 R200, R4, R22, RZ ;  /* 0x0000001604c8723c */ /* 0x000fe200000018ff */
[----:B------:R-:W2:Y:S07]  /*2980*/  LDSM.16.M88.4 R20, [R3+0x5000] ;  /* 0x005000000314783b */ /* 0x000eae0000000200 */
[C---:B------:R-:W-:Y:S08]  /*2990*/  HMMA.16816.F32 R204, R12.reuse, R56, R140 ;  /* 0x000000380ccc723c */ /* 0x040ff0000000188c */
[C---:B---3--:R-:W-:Y:S08]  /*29a0*/  HMMA.16816.F32 R188, R12.reuse, R52, R136 ;  /* 0x000000340cbc723c */ /* 0x048ff00000001888 */
[C---:B-1----:R-:W-:Y:S08]  /*29b0*/  HMMA.16816.F32 R140, R12.reuse, R36, R112 ;  /* 0x000000240c8c723c */ /* 0x042ff00000001870 */
[C---:B----4-:R-:W-:Y:S08]  /*29c0*/  HMMA.16816.F32 R136, R12.reuse, R24, R100 ;  /* 0x000000180c88723c */ /* 0x050ff00000001864 */
[C---:B------:R-:W-:Y:S08]  /*29d0*/  HMMA.16816.F32 R112, R12.reuse, R26, R96 ;  /* 0x0000001a0c70723c */ /* 0x040ff00000001860 */
[----:B-----5:R-:W-:Y:S08]  /*29e0*/  HMMA.16816.F32 R24, R12, R16, R84 ;  /* 0x000000100c18723c */ /* 0x020ff00000001854 */
[C---:B------:R-:W-:Y:S01]  /*29f0*/  HMMA.16816.F32 R88, R4.reuse, R10, RZ ;  /* 0x0000000a0458723c */ /* 0x040fe200000018ff */
[----:B------:R-:W-:Y:S07]  /*2a00*/  LDSM.16.M88.4 R8, [R3+0x6000] ;  /* 0x006000000308783b */ /* 0x000fee0000000200 */
[----:B------:R-:W-:Y:S03]  /*2a10*/  HMMA.16816.F32 R220, R4, R32, RZ ;  /* 0x0000002004dc723c */ /* 0x000fe600000018ff */
[----:B------:R-:W-:-:S02]  /*2a20*/  IMAD.MOV.U32 R57, RZ, RZ, R26 ;  /* 0x000000ffff397224 */ /* 0x000fc400078e001a */
[----:B------:R-:W-:-:S03]  /*2a30*/  IMAD.MOV.U32 R56, RZ, RZ, R27 ;  /* 0x000000ffff387224 */ /* 0x000fc600078e001b */
[----:B------:R-:W-:Y:S01]  /*2a40*/  HMMA.16816.F32 R212, R4, R34, RZ ;  /* 0x0000002204d4723c */ /* 0x000fe200000018ff */
[----:B------:R-:W1:Y:S04]  /*2a50*/  LDSM.16.M88.4 R4, [R3+0x6800] ;  /* 0x006800000304783b */ /* 0x000e680000000200 */
[----:B------:R-:W-:Y:S03]  /*2a60*/  LDSM.16.M88.4 R32, [R3+0x8000] ;  /* 0x008000000320783b */ /* 0x000fe60000000200 */
[C---:B------:R-:W-:Y:S08]  /*2a70*/  HMMA.16816.F32 R152, R12.reuse, R40, R116 ;  /* 0x000000280c98723c */ /* 0x040ff00000001874 */
[C---:B------:R-:W-:Y:S01]  /*2a80*/  HMMA.16816.F32 R116, R12.reuse, R42, R108 ;  /* 0x0000002a0c74723c */ /* 0x040fe2000000186c */
[----:B------:R-:W3:Y:S07]  /*2a90*/  LDSM.16.M88.4 R40, [R3+0x7800] ;  /* 0x007800000328783b */ /* 0x000eee0000000200 */
[----:B------:R-:W-:Y:S01]  /*2aa0*/  HMMA.16816.F32 R196, R12, R58, R132 ;  /* 0x0000003a0cc4723c */ /* 0x000fe20000001884 */
[----:B------:R-:W-:Y:S01]  /*2ab0*/  IMAD.MOV.U32 R59, RZ, RZ, R24 ;  /* 0x000000ffff3b7224 */ /* 0x000fe200078e0018 */
[----:B------:R-:W-:-:S02]  /*2ac0*/  MOV R58, R25 ;  /* 0x00000019003a7202 */ /* 0x000fc40000000f00 */
[----:B------:R-:W-:Y:S04]  /*2ad0*/  LDSM.16.M88.4 R24, [R3+0x9800] ;  /* 0x009800000318783b */ /* 0x000fe80000000200 */
[C---:B------:R-:W-:Y:S01]  /*2ae0*/  HMMA.16816.F32 R180, R12.reuse, R54, R128 ;  /* 0x000000360cb4723c */ /* 0x040fe20000001880 */
[----:B------:R-:W4:Y:S07]  /*2af0*/  LDSM.16.M88.4 R52, [R3+0x7000] ;  /* 0x007000000334783b */ /* 0x000f2e0000000200 */
[C---:B--2---:R-:W-:Y:S08]  /*2b00*/  HMMA.16816.F32 R172, R12.reuse, R44, R124 ;  /* 0x0000002c0cac723c */ /* 0x044ff0000000187c */
[C---:B------:R-:W-:Y:S01]  /*2b10*/  HMMA.16816.F32 R164, R12.reuse, R46, R120 ;  /* 0x0000002e0ca4723c */ /* 0x040fe20000001878 */
[----:B------:R-:W2:Y:S07]  /*2b20*/  LDSM.16.M88.4 R44, [R3+0x8800] ;  /* 0x00880000032c783b */ /* 0x000eae0000000200 */
[C---:B------:R-:W-:Y:S01]  /*2b30*/  HMMA.16816.F32 R148, R12.reuse, R38, R104 ;  /* 0x000000260c94723c */ /* 0x040fe20000001868 */
[----:B------:R5:W2:Y:S07]  /*2b40*/  LDSM.16.M88.4 R36, [R3+0x9000] ;  /* 0x009000000324783b */ /* 0x000aae0000000200 */
[C---:B------:R-:W-:Y:S08]  /*2b50*/  HMMA.16816.F32 R16, R12.reuse, R18, R76 ;  /* 0x000000120c10723c */ /* 0x040ff0000000184c */
[C---:B------:R-:W-:Y:S08]  /*2b60*/  HMMA.16816.F32 R240, R12.reuse, R22, R88 ;  /* 0x000000160cf0723c */ /* 0x040ff00000001858 */
[----:B------:R-:W-:Y:S01]  /*2b70*/  HMMA.16816.F32 R248, R12, R20, R92 ;  /* 0x000000140cf8723c */ /* 0x000fe2000000185c */
[----:B-----5:R-:W-:-:S02]  /*2b80*/  IMAD.IADD R3, R31, 0x1, R2 ;  /* 0x000000011f037824 */ /* 0x020fc400078e0202 */
[----:B------:R-:W-:Y:S01]  /*2b90*/  MOV R78, R17 ;  /* 0x00000011004e7202 */ /* 0x000fe20000000f00 */
[----:B------:R-:W-:Y:S02]  /*2ba0*/  IMAD.MOV.U32 R76, RZ, RZ, R19 ;  /* 0x000000ffff4c7224 */ /* 0x000fe400078e0013 */
[----:B------:R-:W-:Y:S02]  /*2bb0*/  IMAD.MOV.U32 R79, RZ, RZ, R16 ;  /* 0x000000ffff4f7224 */ /* 0x000fe400078e0010 */
[----:B------:R-:W-:Y:S01]  /*2bc0*/  IMAD.MOV.U32 R77, RZ, RZ, R18 ;  /* 0x000000ffff4d7224 */ /* 0x000fe200078e0012 */
[----:B-1----:R-:W-:Y:S01]  /*2bd0*/  HMMA.16816.F32 R88, R12, R4, R60 ;  /* 0x000000040c58723c */ /* 0x002fe2000000183c */
[----:B------:R-:W-:Y:S01]  /*2be0*/  IMAD.IADD R4, R170, 0x1, R30 ;  /* 0x00000001aa047824 */ /* 0x000fe200078e021e */
[----:B------:R-:W-:Y:S01]  /*2bf0*/  MOV R21, R242 ;  /* 0x000000f200157202 */ /* 0x000fe20000000f00 */
[----:B------:R-:W-:Y:S01]  /*2c00*/  IMAD.MOV.U32 R22, RZ, RZ, R241 ;  /* 0x000000ffff167224 */ /* 0x000fe200078e00f1 */
[----:B------:R-:W-:Y:S01]  /*2c10*/  LDSM.16.M88.4 R16, [R2+0x2800] ;  /* 0x002800000210783b */ /* 0x000fe20000000200 */
[----:B------:R-:W-:-:S02]  /*2c20*/  IMAD.MOV.U32 R20, RZ, RZ, R240 ;  /* 0x000000ffff147224 */ /* 0x000fc400078e00f0 */
[----:B------:R-:W-:Y:S01]  /*2c30*/  IMAD.MOV.U32 R235, RZ, RZ, R243 ;  /* 0x000000ffffeb7224 */ /* 0x000fe200078e00f3 */
[C---:B------:R-:W-:Y:S01]  /*2c40*/  HMMA.16816.F32 R84, R12.reuse, R6, R68 ;  /* 0x000000060c54723c */ /* 0x040fe20000001844 */
[----:B------:R-:W-:Y:S07]  /*2c50*/  LDSM.16.M88.4 R60, [R2+0x5000] ;  /* 0x00500000023c783b */ /* 0x000fee0000000200 */
[----:B---3--:R-:W-:Y:S01]  /*2c60*/  HMMA.16816.F32 R68, R12, R40, R156 ;  /* 0x000000280c44723c */ /* 0x008fe2000000189c */
[----:B------:R-:W-:Y:S01]  /*2c70*/  IMAD.MOV.U32 R156, RZ, RZ, R79 ;  /* 0x000000ffff9c7224 */ /* 0x000fe200078e004f */
[----:B------:R-:W-:Y:S01]  /*2c80*/  MOV R159, R76 ;  /* 0x0000004c009f7202 */ /* 0x000fe20000000f00 */
[----:B------:R-:W-:-:S02]  /*2c90*/  IMAD.MOV.U32 R157, RZ, RZ, R78 ;  /* 0x000000ffff9d7224 */ /* 0x000fc400078e004e */
[----:B------:R-:W-:-:S03]  /*2ca0*/  IMAD.MOV.U32 R158, RZ, RZ, R77 ;  /* 0x000000ffff9e7224 */ /* 0x000fc600078e004d */
[C---:B------:R-:W-:Y:S01]  /*2cb0*/  HMMA.16816.F32 R108, R12.reuse, R10, R72 ;  /* 0x0000000a0c6c723c */ /* 0x040fe20000001848 */
[----:B------:R-:W-:Y:S01]  /*2cc0*/  IMAD.MOV.U32 R74, RZ, RZ, R22 ;  /* 0x000000ffff4a7224 */ /* 0x000fe200078e0016 */
[----:B------:R-:W-:Y:S01]  /*2cd0*/  MOV R75, R21 ;  /* 0x00000015004b7202 */ /* 0x000fe20000000f00 */
[----:B------:R-:W-:Y:S02]  /*2ce0*/  IMAD.MOV.U32 R73, RZ, RZ, R20 ;  /* 0x000000ffff497224 */ /* 0x000fe400078e0014 */
[----:B------:R-:W-:Y:S03]  /*2cf0*/  LDSM.16.M88.4 R20, [R2+0x2000] ;  /* 0x002000000214783b */ /* 0x000fe60000000200 */
[C---:B------:R-:W-:Y:S01]  /*2d00*/  HMMA.16816.F32 R240, R12.reuse, R8, R64 ;  /* 0x000000080cf0723c */ /* 0x040fe20000001840 */
[----:B------:R1:W3:Y:S07]  /*2d10*/  LDSM.16.M88.4 R8, [R4] ;  /* 0x000000000408783b */ /* 0x0002ee0000000200 */
[----:B------:R-:W-:Y:S01]  /*2d20*/  HMMA.16816.F32 R76, R12, R42, R160 ;  /* 0x0000002a0c4c723c */ /* 0x000fe200000018a0 */
[----:B------:R-:W-:Y:S01]  /*2d30*/  IMAD.MOV.U32 R160, RZ, RZ, R59 ;  /* 0x000000ffffa07224 */ /* 0x000fe200078e003b */
[----:B------:R-:W-:Y:S01]  /*2d40*/  MOV R163, R56 ;  /* 0x0000003800a37202 */ /* 0x000fe20000000f00 */
[----:B------:R-:W-:Y:S01]  /*2d50*/  IMAD.MOV.U32 R161, RZ, RZ, R58 ;  /* 0x000000ffffa17224 */ /* 0x000fe200078e003a */
[----:B------:R-:W5:Y:S01]  /*2d60*/  LDSM.16.M88.4 R40, [R2+0x3000] ;  /* 0x003000000228783b */ /* 0x000f620000000200 */
[----:B------:R-:W-:-:S03]  /*2d70*/  IMAD.MOV.U32 R162, RZ, RZ, R57 ;  /* 0x000000ffffa27224 */ /* 0x000fc600078e0039 */
[----:B------:R-:W5:Y:S01]  /*2d80*/  LDSM.16.M88.4 R56, [R2+0x4000] ;  /* 0x004000000238783b */ /* 0x000f620000000200 */
[----:B----4-:R-:W-:Y:S01]  /*2d90*/  HMMA.16816.F32 R80, R12, R52, R80 ;  /* 0x000000340c50723c */ /* 0x010fe20000001850 */
[----:B-1----:R-:W-:-:S07]  /*2da0*/  IMAD.IADD R4, R31, 0x1, R4 ;  /* 0x000000011f047824 */ /* 0x002fce00078e0204 */
[C---:B------:R-:W-:Y:S01]  /*2db0*/  HMMA.16816.F32 R64, R12.reuse, R54, R144 ;  /* 0x000000360c40723c */ /* 0x040fe20000001890 */
[----:B------:R-:W-:Y:S04]  /*2dc0*/  LDSM.16.M88.4 R52, [R2+0x5800] ;  /* 0x005800000234783b */ /* 0x000fe80000000200 */
[----:B------:R-:W-:Y:S03]  /*2dd0*/  LDSM.16.M88.4 R4, [R4] ;  /* 0x000000000404783b */ /* 0x000fe60000000200 */
[C---:B------:R-:W-:Y:S08]  /*2de0*/  HMMA.16816.F32 R104, R12.reuse, R32, R176 ;  /* 0x000000200c68723c */ /* 0x040ff000000018b0 */
        /* <DEDUP_REMOVED lines=10> */
[----:B------:R-:W2:Y:S04]  /*2e90*/  LDSM.16.M88.4 R12, [R2+0x4800] ;  /* 0x00480000020c783b */ /* 0x000ea80000000200 */
[----:B------:R-:W-:Y:S03]  /*2ea0*/  LDSM.16.M88.4 R24, [R2+0x8800] ;  /* 0x008800000218783b */ /* 0x000fe60000000200 */
[C---:B---3--:R-:W-:Y:S08]  /*2eb0*/  HMMA.16816.F32 R144, R8.reuse, R20, R204 ;  /* 0x000000140890723c */ /* 0x048ff000000018cc */
[C---:B------:R-:W-:Y:S08]  /*2ec0*/  HMMA.16816.F32 R192, R8.reuse, R16, R188 ;  /* 0x0000001008c0723c */ /* 0x040ff000000018bc */
[----:B-----5:R-:W-:Y:S01]  /*2ed0*/  HMMA.16816.F32 R200, R8, R40, R172 ;  /* 0x0000002808c8723c */ /* 0x020fe200000018ac */
[----:B------:R-:W-:Y:S01]  /*2ee0*/  IMAD.MOV.U32 R172, RZ, RZ, R73 ;  /* 0x000000ffffac7224 */ /* 0x000fe200078e0049 */
[----:B------:R-:W-:Y:S01]  /*2ef0*/  MOV R175, R235 ;  /* 0x000000eb00af7202 */ /* 0x000fe20000000f00 */
[----:B------:R-:W-:-:S02]  /*2f00*/  IMAD.MOV.U32 R173, RZ, RZ, R74 ;  /* 0x000000ffffad7224 */ /* 0x000fc400078e004a */
[----:B------:R-:W-:Y:S02]  /*2f10*/  IMAD.MOV.U32 R174, RZ, RZ, R75 ;  /* 0x000000ffffae7224 */ /* 0x000fe400078e004b */
[----:B------:R-:W-:Y:S01]  /*2f20*/  LDSM.16.M88.4 R72, [R3+0x2000] ;  /* 0x002000000348783b */ /* 0x000fe20000000200 */
[C---:B------:R-:W-:Y:S01]  /*2f30*/  HMMA.16816.F32 R216, R8.reuse, R42, R164 ;  /* 0x0000002a08d8723c */ /* 0x040fe200000018a4 */
[----:B------:R-:W-:Y:S02]  /*2f40*/  IMAD.MOV.U32 R235, RZ, RZ, R227 ;  /* 0x000000ffffeb7224 */ /* 0x000fe400078e00e3 */
[----:B------:R-:W3:Y:S05]  /*2f50*/  LDSM.16.M88.4 R40, [R2+0x6800] ;  /* 0x006800000228783b */ /* 0x000eea0000000200 */
[C---:B------:R-:W-:Y:S08]  /*2f60*/  HMMA.16816.F32 R208, R8.reuse, R56, R140 ;  /* 0x0000003808d0723c */ /* 0x040ff0000000188c */
[C---:B------:R-:W-:Y:S01]  /*2f70*/  HMMA.16816.F32 R204, R8.reuse, R58, R148 ;  /* 0x0000003a08cc723c */ /* 0x040fe20000001894 */
[----:B------:R-:W4:Y:S07]  /*2f80*/  LDSM.16.M88.4 R56, [R2+0x7800] ;  /* 0x007800000238783b */ /* 0x000f2e0000000200 */
[C---:B------:R-:W-:Y:S01]  /*2f90*/  HMMA.16816.F32 R196, R8.reuse, R22, R196 ;  /* 0x0000001608c4723c */ /* 0x040fe200000018c4 */
[----:B------:R-:W5:Y:S07]  /*2fa0*/  LDSM.16.M88.4 R20, [R2+0x9000] ;  /* 0x009000000214783b */ /* 0x000f6e0000000200 */
        /* <DEDUP_REMOVED lines=10> */
[C---:B---3--:R-:W-:Y:S01]  /*3050*/  HMMA.16816.F32 R148, R8.reuse, R40, R88 ;  /* 0x000000280894723c */ /* 0x048fe20000001858 */
[----:B------:R-:W3:Y:S07]  /*3060*/  LDSM.16.M88.4 R88, [R3+0x3000] ;  /* 0x003000000358783b */ /* 0x000eee0000000200 */
[C---:B------:R-:W-:Y:S08]  /*3070*/  HMMA.16816.F32 R140, R8.reuse, R42, R84 ;  /* 0x0000002a088c723c */ /* 0x040ff00000001854 */
[C---:B------:R-:W-:Y:S08]  /*3080*/  HMMA.16816.F32 R136, R8.reuse, R36, R80 ;  /* 0x000000240888723c */ /* 0x040ff00000001850 */
[C---:B----4-:R-:W-:Y:S01]  /*3090*/  HMMA.16816.F32 R112, R8.reuse, R56, R68 ;  /* 0x000000380870723c */ /* 0x050fe20000001844 */
[----:B------:R-:W4:Y:S07]  /*30a0*/  LDSM.16.M88.4 R68, [R3+0x3800] ;  /* 0x003800000344783b */ /* 0x000f2e0000000200 */
[C---:B------:R-:W-:Y:S01]  /*30b0*/  HMMA.16816.F32 R160, R8.reuse, R54, R156 ;  /* 0x0000003608a0723c */ /* 0x040fe2000000189c */
[----:B------:R-:W-:Y:S07]  /*30c0*/  LDSM.16.M88.4 R52, [R3+0x5800] ;  /* 0x005800000334783b */ /* 0x000fee0000000200 */
[C---:B------:R-:W-:Y:S01]  /*30d0*/  HMMA.16816.F32 R108, R8.reuse, R58, R76 ;  /* 0x0000003a086c723c */ /* 0x040fe2000000184c */
[----:B------:R-:W-:Y:S07]  /*30e0*/  LDSM.16.M88.4 R56, [R3+0x5000] ;  /* 0x005000000338783b */ /* 0x000fee0000000200 */
[C---:B-----5:R-:W-:Y:S08]  /*30f0*/  HMMA.16816.F32 R80, R8.reuse, R22, R128 ;  /* 0x000000160850723c */ /* 0x060ff00000001880 */
[C---:B------:R-:W-:Y:S08]  /*3100*/  HMMA.16816.F32 R40, R8.reuse, R18, R124 ;  /* 0x000000120828723c */ /* 0x040ff0000000187c */
[----:B------:R-:W-:Y:S01]  /*3110*/  HMMA.16816.F32 R176, R8, R60, R248 ;  /* 0x0000003c08b0723c */ /* 0x000fe200000018f8 */
[----:B------:R-:W-:-:S02]  /*3120*/  SHF.L.U64.HI R250, R48, 0x4, R49 ;  /* 0x0000000430fa7819 */ /* 0x000fc40000010231 */
[----:B------:R-:W-:-:S05]  /*3130*/  SHF.L.U64.HI R249, R50, 0x4, R51 ;  /* 0x0000000432f97819 */ /* 0x000fca0000010233 */
[C---:B------:R-:W-:Y:S01]  /*3140*/  HMMA.16816.F32 R172, R8.reuse, R62, R172 ;  /* 0x0000003e08ac723c */ /* 0x040fe200000018ac */
[----:B------:R-:W-:Y:S07]  /*3150*/  LDSM.16.M88.4 R60, [R3+0x4800] ;  /* 0x00480000033c783b */ /* 0x000fee0000000200 */
[----:B------:R-:W-:Y:S01]  /*3160*/  HMMA.16816.F32 R156, R8, R44, R240 ;  /* 0x0000002c089c723c */ /* 0x000fe200000018f0 */
[----:B------:R-:W-:Y:S01]  /*3170*/  LDSM.16.M88.4 R44, [R3+0x6000] ;  /* 0x00600000032c783b */ /* 0x000fe20000000200 */
[----:B------:R-:W-:-:S02]  /*3180*/  VIADD R240, R247, 0xffffffff ;  /* 0xfffffffff7f07836 */ /* 0x000fc40000000000 */
[----:B------:R-:W-:-:S03]  /*3190*/  IMAD.SHL.U32 R243, R50, 0x10, RZ ;  /* 0x0000001032f37824 */ /* 0x000fc600078e00ff */
[----:B------:R-:W-:Y:S01]  /*31a0*/  ISETP.GT.AND P0, PT, R240, R246, PT ;  /* 0x000000f6f000720c */ /* 0x000fe20003f04270 */
[C---:B------:R-:W-:Y:S01]  /*31b0*/  HMMA.16816.F32 R116, R8.reuse, R38, R64 ;  /* 0x000000260874723c */ /* 0x040fe20000001840 */
[----:B------:R-:W5:Y:S04]  /*31c0*/  LDSM.16.M88.4 R64, [R3+0x4000] ;  /* 0x004000000340783b */ /* 0x000f680000000200 */
[----:B------:R-:W5:Y:S03]  /*31d0*/  LDSM.16.M88.4 R36, [R3+0x6800] ;  /* 0x006800000324783b */ /* 0x000f660000000200 */
[C---:B-1----:R-:W-:Y:S08]  /*31e0*/  HMMA.16816.F32 R104, R8.reuse, R32, R104 ;  /* 0x000000200868723c */ /* 0x042ff00000001868 */
[C---:B------:R-:W-:Y:S01]  /*31f0*/  HMMA.16816.F32 R100, R8.reuse, R34, R100 ;  /* 0x000000220864723c */ /* 0x040fe20000001864 */
[----:B------:R-:W1:Y:S07]  /*3200*/  LDSM.16.M88.4 R32, [R3+0x7000] ;  /* 0x007000000320783b */ /* 0x000e6e0000000200 */
[C---:B------:R-:W-:Y:S08]  /*3210*/  HMMA.16816.F32 R96, R8.reuse, R24, R96 ;  /* 0x000000180860723c */ /* 0x040ff00000001860 */
[C---:B------:R-:W-:Y:S01]  /*3220*/  HMMA.16816.F32 R92, R8.reuse, R26, R92 ;  /* 0x0000001a085c723c */ /* 0x040fe2000000185c */
[----:B------:R-:W1:Y:S07]  /*3230*/  LDSM.16.M88.4 R24, [R3+0x7800] ;  /* 0x007800000318783b */ /* 0x000e6e0000000200 */
[C---:B------:R-:W-:Y:S01]  /*3240*/  HMMA.16816.F32 R84, R8.reuse, R20, R120 ;  /* 0x000000140854723c */ /* 0x040fe20000001878 */
[----:B------:R-:W1:Y:S07]  /*3250*/  LDSM.16.M88.4 R20, [R3+0x8000] ;  /* 0x008000000314783b */ /* 0x000e6e0000000200 */
[----:B------:R-:W-:Y:S01]  /*3260*/  HMMA.16816.F32 R76, R8, R16, R132 ;  /* 0x00000010084c723c */ /* 0x000fe20000001884 */
[----:B------:R-:W1:Y:S04]  /*3270*/  LDSM.16.M88.4 R16, [R3+0x8800] ;  /* 0x008800000310783b */ /* 0x000e680000000200 */
[----:B------:R-:W-:Y:S03]  /*3280*/  LDSM.16.M88.4 R8, [R3+0x9800] ;  /* 0x009800000308783b */ /* 0x000fe60000000200 */
[C---:B--2---:R-:W-:Y:S08]  /*3290*/  HMMA.16816.F32 R124, R4.reuse, R12, R192 ;  /* 0x0000000c047c723c */ /* 0x044ff000000018c0 */
[----:B------:R-:W-:Y:S01]  /*32a0*/  HMMA.16816.F32 R128, R4, R14, R188 ;  /* 0x0000000e0480723c */ /* 0x000fe200000018bc */
[----:B------:R-:W2:Y:S01]  /*32b0*/  LDSM.16.M88.4 R12, [R3+0x9000] ;  /* 0x00900000030c783b */ /* 0x000ea20000000200 */
[----:B------:R-:W-:-:S06]  /*32c0*/  DEPBAR.LE SB0, 0x0 ;  /* 0x000080000000791a */ /* 0x000fcc0000000000 */
[C---:B------:R-:W-:Y:S08]  /*32d0*/  HMMA.16816.F32 R120, R4.reuse, R72, R144 ;  /* 0x000000480478723c */ /* 0x040ff00000001890 */
[C---:B---3--:R-:W-:Y:S08]  /*32e0*/  HMMA.16816.F32 R132, R4.reuse, R88, R200 ;  /* 0x000000580484723c */ /* 0x048ff000000018c8 */
[C---:B----4-:R-:W-:Y:S08]  /*32f0*/  HMMA.16816.F32 R144, R4.reuse, R68, R220 ;  /* 0x000000440490723c */ /* 0x050ff000000018dc */
        /* <DEDUP_REMOVED lines=14> */
[----:B------:R-:W-:-:S07]  /*33e0*/  SHF.L.U32 R148, R48, 0x4, RZ ;  /* 0x0000000430947819 */ /* 0x000fce00000006ff */
        /* <DEDUP_REMOVED lines=28> */
.L_x_4896:
[----:B------:R-:W2:Y:S01]  /*35b0*/  LD.E R3, desc[UR4][R168.64+0x170] ;  /* 0x00017004a8037980 */ /* 0x000ea2000c101900 */
[----:B------:R-:W-:-:S04]  /*35c0*/  SHF.L.U32 R9, R240, 0x8, RZ ;  /* 0x00000008f0097819 */ /* 0x000fc800000006ff */
[----:B------:R-:W-:Y:S01]  /*35d0*/  IABS R11, R9 ;  /* 0x00000009000b7213 */ /* 0x000fe20000000000 */
[----:B------:R-:W-:-:S05]  /*35e0*/  VIADD R10, R9, 0xffffff00 ;  /* 0xffffff00090a7836 */ /* 0x000fca0000000000 */
[----:B------:R-:W-:Y:S02]  /*35f0*/  IABS R8, R10 ;  /* 0x0000000a00087213 */ /* 0x000fe40000000000 */
[-C--:B--2---:R-:W-:Y:S02]  /*3600*/  IABS R2, R3.reuse ;  /* 0x0000000300027213 */ /* 0x084fe40000000000 */
[----:B------:R-:W-:Y:S02]  /*3610*/  IABS R7, R3 ;  /* 0x0000000300077213 */ /* 0x000fe40000000000 */
[----:B------:R-:W1:Y:S02]  /*3620*/  I2F.RP R4, R2 ;  /* 0x0000000200047306 */ /* 0x000e640000209400 */
[----:B------:R-:W-:-:S06]  /*3630*/  IADD3 R7, PT, PT, RZ, -R7, RZ ;  /* 0x80000007ff077210 */ /* 0x000fcc0007ffe0ff */
[----:B-1----:R-:W1:Y:S02]  /*3640*/  MUFU.RCP R4, R4 ;  /* 0x0000000400047308 */ /* 0x002e640000001000 */
[----:B-1----:R-:W-:-:S06]  /*3650*/  VIADD R4, R4, 0xffffffe ;  /* 0x0ffffffe04047836 */ /* 0x002fcc0000000000 */
[----:B------:R-:W1:Y:S02]  /*3660*/  F2I.FTZ.U32.TRUNC.NTZ R5, R4 ;  /* 0x0000000400057305 */ /* 0x000e64000021f000 */
[----:B-1----:R-:W-:-:S04]  /*3670*/  IMAD.MOV R4, RZ, RZ, -R5 ;  /* 0x000000ffff047224 */ /* 0x002fc800078e0a05 */
[----:B------:R-:W-:Y:S02]  /*3680*/  IMAD R6, R4, R2, RZ ;  /* 0x0000000204067224 */ /* 0x000fe400078e02ff */
[----:B------:R-:W-:-:S04]  /*3690*/  IMAD.MOV.U32 R4, RZ, RZ, RZ ;  /* 0x000000ffff047224 */ /* 0x000fc800078e00ff */
[----:B------:R-:W-:-:S04]  /*36a0*/  IMAD.HI.U32 R5, R5, R6, R4 ;  /* 0x0000000605057227 */ /* 0x000fc800078e0004 */
[----:B------:R-:W-:Y:S02]  /*36b0*/  IMAD.MOV.U32 R6, RZ, RZ, R8 ;  /* 0x000000ffff067224 */ /* 0x000fe400078e0008 */
        /* <DEDUP_REMOVED lines=17> */
[----:B------:R-:W-:Y:S02]  /*37d0*/  ISETP.NE.AND P1, PT, R3, RZ, PT ;  /* 0x000000ff0300720c */ /* 0x000fe40003f25270 */
[----:B------:R-:W-:Y:S01]  /*37e0*/  @P5 IADD3 R4, PT, PT, R4, 0x1, RZ ;  /* 0x0000000104045810 */ /* 0x000fe20007ffe0ff */
[----:B------:R-:W-:-:S05]  /*37f0*/  @P6 VIADD R5, R5, 0x1 ;  /* 0x0000000105056836 */ /* 0x000fca0000000000 */
[----:B------:R-:W-:Y:S01]  /*3800*/  MOV R2, R5 ;  /* 0x0000000500027202 */ /* 0x000fe20000000f00 */
[----:B------:R-:W-:Y:S01]  /*3810*/  @!P0 IMAD.MOV R4, RZ, RZ, -R4 ;  /* 0x000000ffff048224 */ /* 0x000fe200078e0a04 */
[----:B------:R-:W-:Y:S02]  /*3820*/  LOP3.LUT R5, RZ, R3, RZ, 0x33, !PT ;  /* 0x00000003ff057212 */ /* 0x000fe400078e33ff */
[----:B------:R-:W-:Y:S02]  /*3830*/  @!P3 IADD3 R2, PT, PT, -R2, RZ, RZ ;  /* 0x000000ff0202b210 */ /* 0x000fe40007ffe1ff */
        /* <DEDUP_REMOVED lines=23> */
.L_x_4897:
[----:B------:R-:W-:Y:S05]  /*39b0*/  BSYNC.RECONVERGENT B0 ;  /* 0x0000000000007941 */ /* 0x000fea0003800200 */
.L_x_4895:
        /* <DEDUP_REMOVED lines=26> */
[----:B------:R-:W-:Y:S04]  /*3b60*/  LDGSTS.E.BYPASS.LTC128B.128 [R0+0x5000], desc[UR4][R12.64] ;  /* 0x050000000c007fae */ /* 0x000fe8000b981a04 */
[--C-:B------:R-:W-:Y:S01]  /*3b70*/  IMAD.X R21, R19, 0x1, R230.reuse, P0 ;  /* 0x0000000113157824 */ /* 0x100fe200000e06e6 */
[-C--:B------:R-:W-:Y:S01]  /*3b80*/  IADD3 R16, P0, PT, R20, R229.reuse, RZ ;  /* 0x000000e514107210 */ /* 0x080fe20007f1e0ff */
[----:B------:R-:W-:Y:S04]  /*3b90*/  LDGSTS.E.BYPASS.LTC128B.128 [R0+0x5800], desc[UR4][R18.64] ;  /* 0x0580000012007fae */ /* 0x000fe8000b981a04 */
[--C-:B------:R-:W-:Y:S01]  /*3ba0*/  IMAD.X R17, R21, 0x1, R230.reuse, P0 ;  /* 0x0000000115117824 */ /* 0x100fe200000e06e6 */
[-C--:B-1----:R-:W-:Y:S01]  /*3bb0*/  IADD3 R10, P0, PT, R16, R229.reuse, RZ ;  /* 0x000000e5100a7210 */ /* 0x082fe20007f1e0ff */
[----:B------:R-:W-:Y:S04]  /*3bc0*/  LDGSTS.E.BYPASS.LTC128B.128 [R0+0x6000], desc[UR4][R20.64] ;  /* 0x0600000014007fae */ /* 0x000fe8000b981a04 */
[--C-:B------:R-:W-:Y:S01]  /*3bd0*/  IMAD.X R11, R17, 0x1, R230.reuse, P0 ;  /* 0x00000001110b7824 */ /* 0x100fe200000e06e6 */
[-C--:B--2---:R-:W-:Y:S01]  /*3be0*/  IADD3 R8, P0, PT, R10, R229.reuse, RZ ;  /* 0x000000e50a087210 */ /* 0x084fe20007f1e0ff */
[----:B------:R-:W-:Y:S04]  /*3bf0*/  LDGSTS.E.BYPASS.LTC128B.128 [R0+0x6800], desc[UR4][R16.64] ;  /* 0x0680000010007fae */ /* 0x000fe8000b981a04 */
[--C-:B------:R-:W-:Y:S01]  /*3c00*/  IMAD.X R9, R11, 0x1, R230.reuse, P0 ;  /* 0x000000010b097824 */ /* 0x100fe200000e06e6 */
[-C--:B---3--:R-:W-:Y:S01]  /*3c10*/  IADD3 R6, P0, PT, R8, R229.reuse, RZ ;  /* 0x000000e508067210 */ /* 0x088fe20007f1e0ff */
[----:B------:R1:W-:Y:S04]  /*3c20*/  LDGSTS.E.BYPASS.LTC128B.128 [R0+0x7000], desc[UR4][R10.64] ;  /* 0x070000000a007fae */ /* 0x0003e8000b981a04 */
[--C-:B------:R-:W-:Y:S01]  /*3c30*/  IMAD.X R7, R9, 0x1, R230.reuse, P0 ;  /* 0x0000000109077824 */ /* 0x100fe200000e06e6 */
[-C--:B----4-:R-:W-:Y:S01]  /*3c40*/  IADD3 R4, P0, PT, R6, R229.reuse, RZ ;  /* 0x000000e506047210 */ /* 0x090fe20007f1e0ff */
[----:B------:R2:W-:Y:S04]  /*3c50*/  LDGSTS.E.BYPASS.LTC128B.128 [R0+0x7800], desc[UR4][R8.64] ;  /* 0x0780000008007fae */ /* 0x0005e8000b981a04 */
[--C-:B------:R-:W-:Y:S01]  /*3c60*/  IMAD.X R5, R7, 0x1, R230.reuse, P0 ;  /* 0x0000000107057824 */ /* 0x100fe200000e06e6 */
[-C--:B-----5:R-:W-:Y:S01]  /*3c70*/  IADD3 R2, P0, PT, R4, R229.reuse, RZ ;  /* 0x000000e504027210 */ /* 0x0a0fe20007f1e0ff */
[----:B------:R2:W-:Y:S04]  /*3c80*/  LDGSTS.E.BYPASS.LTC128B.128 [R0+0x8000], desc[UR4][R6.64] ;  /* 0x0800000006007fae */ /* 0x0005e8000b981a04 */
[----:B------:R-:W-:Y:S01]  /*3c90*/  IMAD.X R3, R5, 0x1, R230, P0 ;  /* 0x0000000105037824 */ /* 0x000fe200000e06e6 */
[----:B------:R2:W-:Y:S04]  /*3ca0*/  LDGSTS.E.BYPASS.LTC128B.128 [R0+0x8800], desc[UR4][R4.64] ;  /* 0x0880000004007fae */ /* 0x0005e8000b981a04 */
[----:B------:R2:W-:Y:S01]  /*3cb0*/  LDGSTS.E.BYPASS.LTC128B.128 [R0+0x9000], desc[UR4][R2.64] ;  /* 0x0900000002007fae */ /* 0x0005e2000b981a04 */
[----:B-1----:R-:W-:-:S05]  /*3cc0*/  IADD3 R10, P0, PT, R2, R229, RZ ;  /* 0x000000e5020a7210 */ /* 0x002fca0007f1e0ff */
[----:B------:R-:W-:-:S05]  /*3cd0*/  IMAD.X R11, R3, 0x1, R230, P0 ;  /* 0x00000001030b7824 */ /* 0x000fca00000e06e6 */
[----:B------:R2:W-:Y:S04]  /*3ce0*/  LDGSTS.E.BYPASS.LTC128B.128 [R0+0x9800], desc[UR4][R10.64] ;  /* 0x098000000a007fae */ /* 0x0005e8000b981a04 */
[----:B------:R-:W0:Y:S02]  /*3cf0*/  LDGDEPBAR ;  /* 0x00000000000079af */ /* 0x000e240000000000 */
.L_x_4894:
[----:B------:R-:W-:Y:S05]  /*3d00*/  BSYNC.RECONVERGENT B1 ;  /* 0x0000000000017941 */ /* 0x000fea0003800200 */
.L_x_4893:
        /* <DEDUP_REMOVED lines=65> */
[----:B------:R-:W-:Y:S01]  /*4120*/  SHF.L.U32 R7, R228, 0x6, RZ ;  /* 0x00000006e4077819 */ /* 0x000fe200000006ff */
[----:B------:R-:W1:Y:S02]  /*4130*/  SHFL.BFLY PT, R4, R2, 0x2, 0x1f ;  /* 0x0c401f0002047f89 */ /* 0x000e6400000e0000 */
[----:B-1----:R-:W-:-:S02]  /*4140*/  FMNMX.FTZ R2, R2, R4, !PT ;  /* 0x0000000402027209 */ /* 0x002fc40007810000 */
[----:B------:R-:W1:Y:S04]  /*4150*/  SHFL.BFLY PT, R4, R3, 0x2, 0x1f ;  /* 0x0c401f0003047f89 */ /* 0x000e6800000e0000 */
[----:B------:R-:W3:Y:S01]  /*4160*/  SHFL.BFLY PT, R5, R2, 0x1, 0x1f ;  /* 0x0c201f0002057f89 */ /* 0x000ee200000e0000 */
[----:B-1----:R-:W-:Y:S02]  /*4170*/  FMNMX.FTZ R4, R3, R4, !PT ;  /* 0x0000000403047209 */ /* 0x002fe40007810000 */
[----:B---3--:R-:W-:-:S03]  /*4180*/  FMNMX.FTZ R149, R2, R5, !PT ;  /* 0x0000000502957209 */ /* 0x008fc60007810000 */
[----:B------:R-:W1:Y:S01]  /*4190*/  SHFL.BFLY PT, R5, R4, 0x1, 0x1f ;  /* 0x0c201f0004057f89 */ /* 0x000e6200000e0000 */
[----:B------:R-:W-:Y:S02]  /*41a0*/  FSETP.NEU.FTZ.AND P0, PT, R149, -INF , PT ;  /* 0xff8000009500780b */ /* 0x000fe40003f1d000 */
[----:B-1----:R-:W-:Y:S01]  /*41b0*/  FMNMX.FTZ R150, R4, R5, !PT ;  /* 0x0000000504967209 */ /* 0x002fe20007810000 */
[----:B--2---:R-:W-:-:S05]  /*41c0*/  FMUL.FTZ R3, R0, R149 ;  /* 0x0000009500037220 */ /* 0x004fca0000410000 */
[----:B------:R-:W-:Y:S02]  /*41d0*/  FSEL R3, R3, RZ, P0 ;  /* 0x000000ff03037208 */ /* 0x000fe40000000000 */
[----:B------:R-:W-:-:S03]  /*41e0*/  FSETP.NEU.FTZ.AND P0, PT, R150, -INF , PT ;  /* 0xff8000009600780b */ /* 0x000fc60003f1d000 */
[-CC-:B------:R-:W-:Y:S01]  /*41f0*/  FFMA.FTZ R2, R122, R0.reuse, -R3.reuse ;  /* 0x000000007a027223 */ /* 0x180fe20000010803 */
[----:B------:R-:W-:-:S03]  /*4200*/  FFMA.FTZ R4, R126, R0, -R3 ;  /* 0x000000007e047223 */ /* 0x000fc60000010803 */
[----:B------:R1:W-:Y:S08]  /*4210*/  MUFU.EX2 R6, R2 ;  /* 0x0000000200067308 */ /* 0x0003f00000000800 */
[----:B------:R-:W-:Y:S01]  /*4220*/  MUFU.EX2 R95, R4 ;  /* 0x00000004005f7308 */ /* 0x000fe20000000800 */
[----:B-1----:R-:W-:-:S07]  /*4230*/  FFMA.FTZ R2, R123, R0, -R3 ;  /* 0x000000007b027223 */ /* 0x002fce0000010803 */
[----:B------:R1:W-:Y:S02]  /*4240*/  MUFU.EX2 R82, R2 ;  /* 0x0000000200527308 */ /* 0x0003e40000000800 */
[----:B-1----:R-:W-:-:S06]  /*4250*/  FFMA.FTZ R2, R74, R0, -R3 ;  /* 0x000000004a027223 */ /* 0x002fcc0000010803 */
[----:B------:R1:W-:Y:S02]  /*4260*/  MUFU.EX2 R92, R2 ;  /* 0x00000002005c7308 */ /* 0x0003e40000000800 */
[----:B-1----:R-:W-:-:S06]  /*4270*/  FFMA.FTZ R2, R75, R0, -R3 ;  /* 0x000000004b027223 */ /* 0x002fcc0000010803 */
[----:B------:R1:W2:Y:S02]  /*4280*/  MUFU.EX2 R94, R2 ;  /* 0x00000002005e7308 */ /* 0x0002a40000000800 */
[----:B-1----:R-:W-:Y:S01]  /*4290*/  FMUL.FTZ R2, R0, R150 ;  /* 0x0000009600027220 */ /* 0x002fe20000410000 */
[----:B--2---:R-:W-:-:S04]  /*42a0*/  F2FP.F16.F32.PACK_AB R11, R94, R92 ;  /* 0x0000005c5e0b723e */ /* 0x004fc800000000ff */
[----:B------:R-:W-:Y:S02]  /*42b0*/  FSEL R5, R2, RZ, P0 ;  /* 0x000000ff02057208 */ /* 0x000fe40000000000 */
[----:B------:R-:W-:-:S03]  /*42c0*/  LOP3.LUT R2, R233, 0x200, R7, 0xf8, !PT ;  /* 0x00000200e9027812 */ /* 0x000fc600078ef807 */
[--C-:B------:R-:W-:Y:S01]  /*42d0*/  FFMA.FTZ R4, R120, R0, -R5.reuse ;  /* 0x0000000078047223 */ /* 0x100fe20000010805 */
[----:B------:R-:W-:Y:S01]  /*42e0*/  LEA R75, R2, R224, 0x1 ;  /* 0x000000e0024b7211 */ /* 0x000fe200078e08ff */
[----:B------:R-:W-:Y:S02]  /*42f0*/  FFMA.FTZ R2, R121, R0, -R5 ;  /* 0x0000000079027223 */ /* 0x000fe40000010805 */
[----:B------:R1:W-:Y:S01]  /*4300*/  MUFU.EX2 R80, R4 ;  /* 0x0000000400507308 */ /* 0x0003e20000000800 */
[----:B------:R-:W-:Y:S01]  /*4310*/  IADD3 R74, PT, PT, R31, R75, RZ ;  /* 0x0000004b1f4a7210 */ /* 0x000fe20007ffe0ff */
[----:B------:R-:W2:Y:S04]  /*4320*/  LDSM.16.MT88.4 R24, [R75+0xa000] ;  /* 0x00a000004b18783b */ /* 0x000ea80000004200 */
[----:B------:R-:W3:Y:S01]  /*4330*/  LDSM.16.MT88.4 R20, [R74+0xa000] ;  /* 0x00a000004a14783b */ /* 0x000ee20000004200 */
[----:B-1----:R-:W-:-:S02]  /*4340*/  MOV R4, R6 ;  /* 0x0000000600047202 */ /* 0x002fc40000000f00 */
[----:B------:R1:W4:Y:S02]  /*4350*/  MUFU.EX2 R6, R2 ;  /* 0x0000000200067308 */ /* 0x0003240000000800 */
[----:B------:R-:W-:Y:S01]  /*4360*/  F2FP.F16.F32.PACK_AB R9, R82, R4 ;  /* 0x000000045209723e */ /* 0x000fe200000000ff */
[----:B------:R-:W-:Y:S01]  /*4370*/  FADD.FTZ R4, R4, R82 ;  /* 0x0000005204047221 */ /* 0x000fe20000010000 */
[--C-:B-1----:R-:W-:Y:S01]  /*4380*/  FFMA.FTZ R2, R72, R0, -R5.reuse ;  /* 0x0000000048027223 */ /* 0x102fe20000010805 */
[----:B----4-:R-:W-:Y:S01]  /*4390*/  F2FP.F16.F32.PACK_AB R8, R6, R80 ;  /* 0x000000500608723e */ /* 0x010fe200000000ff */
[----:B------:R-:W-:Y:S02]  /*43a0*/  FADD.FTZ R6, R80, R6 ;  /* 0x0000000650067221 */ /* 0x000fe40000010000 */
[----:B------:R1:W4:Y:S02]  /*43b0*/  MUFU.EX2 R7, R2 ;  /* 0x0000000200077308 */ /* 0x0003240000000800 */
[----:B-1----:R-:W-:Y:S01]  /*43c0*/  FFMA.FTZ R2, R73, R0, -R5 ;  /* 0x0000000049027223 */ /* 0x002fe20000010805 */
[----:B------:R-:W-:Y:S01]  /*43d0*/  IADD3 R73, PT, PT, R170, R75, RZ ;  /* 0x0000004baa497210 */ /* 0x000fe20007ffe0ff */
[----:B----4-:R-:W-:-:S04]  /*43e0*/  FADD.FTZ R6, R7, R6 ;  /* 0x0000000607067221 */ /* 0x010fc80000010000 */
[----:B------:R1:W4:Y:S01]  /*43f0*/  MUFU.EX2 R81, R2 ;  /* 0x0000000200517308 */ /* 0x0003220000000800 */
[----:B------:R-:W-:Y:S01]  /*4400*/  IADD3 R72, PT, PT, R31, R73, RZ ;  /* 0x000000491f487210 */ /* 0x000fe20007ffe0ff */
[----:B------:R-:W5:Y:S04]  /*4410*/  LDSM.16.MT88.4 R12, [R73+0xa000] ;  /* 0x00a00000490c783b */ /* 0x000f680000004200 */
[----:B------:R-:W5:Y:S04]  /*4420*/  LDSM.16.MT88.4 R16, [R72+0xa000] ;  /* 0x00a000004810783b */ /* 0x000f680000004200 */
[----:B------:R-:W5:Y:S01]  /*4430*/  LDSM.16.MT88.4 R28, [R75+0xa800] ;  /* 0x00a800004b1c783b */ /* 0x000f620000004200 */
[-C--:B-1----:R-:W-:Y:S01]  /*4440*/  FFMA.FTZ R2, R127, R0.reuse, -R3 ;  /* 0x000000007f027223 */ /* 0x082fe20000010803 */
[C---:B----4-:R-:W-:Y:S01]  /*4450*/  F2FP.F16.F32.PACK_AB R10, R81.reuse, R7 ;  /* 0x00000007510a723e */ /* 0x050fe200000000ff */
[----:B------:R-:W-:Y:S01]  /*4460*/  FADD.FTZ R6, R81, R6 ;  /* 0x0000000651067221 */ /* 0x000fe20000010000 */
[-C--:B------:R-:W-:Y:S01]  /*4470*/  FFMA.FTZ R7, R193, R0.reuse, -R5 ;  /* 0x00000000c1077223 */ /* 0x080fe20000010805 */
[----:B------:R1:W4:Y:S04]  /*4480*/  MUFU.EX2 R123, R2 ;  /* 0x00000002007b7308 */ /* 0x0003280000000800 */
[C---:B--2---:R-:W-:Y:S04]  /*4490*/  HMMA.16816.F32 R36, R8.reuse, R24, RZ ;  /* 0x000000180824723c */ /* 0x044fe800000018ff */
[----:B------:R-:W-:Y:S04]  /*44a0*/  MUFU.EX2 R80, R7 ;  /* 0x0000000700507308 */ /* 0x000fe80000000800 */
[----:B------:R-:W-:Y:S01]  /*44b0*/  HMMA.16816.F32 R40, R8, R26, RZ ;  /* 0x0000001a0828723c */ /* 0x000fe200000018ff */
[----:B-1----:R-:W-:-:S07]  /*44c0*/  FFMA.FTZ R2, R130, R0, -R3 ;  /* 0x0000000082027223 */ /* 0x002fce0000010803 */
[C---:B---3--:R-:W-:Y:S01]  /*44d0*/  HMMA.16816.F32 R32, R8.reuse, R20, RZ ;  /* 0x000000140820723c */ /* 0x048fe200000018ff */
[----:B------:R1:W-:Y:S07]  /*44e0*/  MUFU.EX2 R121, R2 ;  /* 0x0000000200797308 */ /* 0x0003ee0000000800 */
[C---:B------:R-:W-:Y:S01]  /*44f0*/  HMMA.16816.F32 R24, R8.reuse, R22, RZ ;  /* 0x000000160818723c */ /* 0x040fe200000018ff */
[----:B------:R-:W2:Y:S07]  /*4500*/  LDSM.16.MT88.4 R20, [R74+0xa800] ;  /* 0x00a800004a14783b */ /* 0x000eae0000004200 */
[----:B-----5:R-:W-:Y:S01]  /*4510*/  HMMA.16816.F32 R52, R8, R12, RZ ;  /* 0x0000000c0834723c */ /* 0x020fe200000018ff */
        /* <DEDUP_REMOVED lines=58> */
[----:B------:R2:W-:Y:S07]  /*48c0*/  MUFU.EX2 R248, R2 ;  /* 0x0000000200f87308 */ /* 0x0005ee0000000800 */
        /* <DEDUP_REMOVED lines=8> */
[----:B--2---:R-:W-:-:S04]  /*4950*/  FFMA.FTZ R2, R144, R0, -R5 ;  /* 0x0000000090027223 */ /* 0x004fc80000010805 */
[----:B------:R1:W-:Y:S02]  /*4960*/  MUFU.EX2 R241, R2 ;  /* 0x0000000200f17308 */ /* 0x0003e40000000800 */
[----:B-1----:R-:W-:-:S06]  /*4970*/  FFMA.FTZ R2, R145, R0, -R5 ;  /* 0x0000000091027223 */ /* 0x002fcc0000010805 */
[----:B------:R1:W2:Y:S02]  /*4980*/  MUFU.EX2 R76, R2 ;  /* 0x00000002004c7308 */ /* 0x0002a40000000800 */
[----:B-1----:R-:W-:-:S06]  /*4990*/  FFMA.FTZ R2, R68, R0, -R5 ;  /* 0x0000000044027223 */ /* 0x002fcc0000010805 */
[----:B------:R1:W-:Y:S02]  /*49a0*/  MUFU.EX2 R233, R2 ;  /* 0x0000000200e97308 */ /* 0x0003e40000000800 */
[----:B-1----:R-:W-:-:S06]  /*49b0*/  FFMA.FTZ R2, R69, R0, -R5 ;  /* 0x0000000045027223 */ /* 0x002fcc0000010805 */
[----:B------:R1:W4:Y:S02]  /*49c0*/  MUFU.EX2 R227, R2 ;  /* 0x0000000200e37308 */ /* 0x0003240000000800 */
[----:B-1----:R-:W-:Y:S02]  /*49d0*/  FFMA.FTZ R2, R71, R0, -R3 ;  /* 0x0000000047027223 */ /* 0x002fe40000010803 */
[----:B------:R-:W-:Y:S01]  /*49e0*/  HMMA.16816.F32 R68, R8, R18, R56 ;  /* 0x000000120844723c */ /* 0x000fe20000001838 */
[----:B------:R-:W1:Y:S03]  /*49f0*/  LDSM.16.MT88.4 R16, [R73+0xb800] ;  /* 0x00b800004910783b */ /* 0x000e660000004200 */
[----:B------:R5:W3:Y:S01]  /*4a00*/  MUFU.EX2 R223, R2 ;  /* 0x0000000200df7308 */ /* 0x000ae20000000800 */
[----:B--2---:R-:W-:Y:S02]  /*4a10*/  F2FP.F16.F32.PACK_AB R8, R76, R241 ;  /* 0x000000f14c08723e */ /* 0x004fe400000000ff */
[----:B------:R-:W-:-:S02]  /*4a20*/  F2FP.F16.F32.PACK_AB R9, R248, R77 ;  /* 0x0000004df809723e */ /* 0x000fc400000000ff */
[----:B----4-:R-:W-:Y:S01]  /*4a30*/  F2FP.F16.F32.PACK_AB R10, R227, R233 ;  /* 0x000000e9e30a723e */ /* 0x010fe200000000ff */
[----:B-----5:R-:W-:Y:S01]  /*4a40*/  FFMA.FTZ R2, R210, R0, -R3 ;  /* 0x00000000d2027223 */ /* 0x020fe20000010803 */
[----:B---3--:R-:W-:-:S03]  /*4a50*/  F2FP.F16.F32.PACK_AB R11, R223, R242 ;  /* 0x000000f2df0b723e */ /* 0x008fc600000000ff */
[----:B------:R2:W-:Y:S04]  /*4a60*/  MUFU.EX2 R221, R2 ;  /* 0x0000000200dd7308 */ /* 0x0005e80000000800 */
[C---:B------:R-:W-:Y:S08]  /*4a70*/  HMMA.16816.F32 R48, R8.reuse, R28, R48 ;  /* 0x0000001c0830723c */ /* 0x040ff00000001830 */
        /* <DEDUP_REMOVED lines=117> */
[----:B------:R-:W-:-:S05]  /*51d0*/  MOV R165, R84 ;  /* 0x0000005400a57202 */ /* 0x000fca0000000f00 */
        /* <DEDUP_REMOVED lines=38> */
[----:B------:R-:W-:Y:S02]  /*5440*/  MOV R152, R127 ;  /* 0x0000007f00987202 */ /* 0x000fe40000000f00 */
[----:B----4-:R-:W-:-:S03]  /*5450*/  F2FP.F16.F32.PACK_AB R8, R146, R147 ;  /* 0x000000939208723e */ /* 0x010fc600000000ff */
        /* <DEDUP_REMOVED lines=17> */
[----:B-----5:R-:W-:Y:S01]  /*5570*/  HMMA.16816.F32 R44, R8, R24, R40 ;  /* 0x00000018082c723c */ /* 0x020fe20000001828 */
[----:B------:R2:W4:Y:S01]  /*5580*/  MUFU.EX2 R134, R2 ;  /* 0x0000000200867308 */ /* 0x0005220000000800 */
[----:B------:R-:W-:-:S06]  /*5590*/  FADD.FTZ R6, R191, R6 ;  /* 0x00000006bf067221 */ /* 0x000fcc0000010000 */
        /* <DEDUP_REMOVED lines=52> */
[-CC-:B--2---:R-:W-:Y:S02]  /*58e0*/  FFMA.FTZ R2, R137, R0.reuse, -R5.reuse ;  /* 0x0000000089027223 */ /* 0x184fe40000010805 */
[----:B------:R-:W-:Y:S04]  /*58f0*/  LDSM.16.MT88.4 R136, [R74+0x11800] ;  /* 0x011800004a88783b */ /* 0x000fe80000004200 */
        /* <DEDUP_REMOVED lines=303> */
.L_x_4905:
        /* <DEDUP_REMOVED lines=78> */
.L_x_4900:
[----:B------:R-:W-:Y:S05]  /*70d0*/  BSYNC.RECONVERGENT B0 ;  /* 0x0000000000007941 */ /* 0x000fea0003800200 */
.L_x_4899:
[----:B------:R-:W1:Y:S01]  /*70e0*/  S2UR UR6, SR_CgaCtaId ;  /* 0x00000000000679c3 */ /* 0x000e620000008800 */
[C---:B------:R-:W-:Y:S01]  /*70f0*/  IMAD.SHL.U32 R3, R228.reuse, 0x8, RZ ;  /* 0x00000008e4037824 */ /* 0x040fe200078e00ff */
[C---:B------:R-:W-:Y:S01]  /*7100*/  LOP3.LUT R4, R228.reuse, 0x38, RZ, 0xc0, !PT ;  /* 0x00000038e4047812 */ /* 0x040fe200078ec0ff */
[----:B------:R-:W-:Y:S01]  /*7110*/  UMOV UR7, 0x400 ;  /* 0x0000040000077882 */ /* 0x000fe20000000000 */
[----:B------:R-:W-:Y:S01]  /*7120*/  IMAD.MOV.U32 R5, RZ, RZ, R238 ;  /* 0x000000ffff057224 */ /* 0x000fe200078e00ee */
[----:B------:R-:W-:Y:S01]  /*7130*/  IADD3 R10, P0, PT, R247, R239, RZ ;  /* 0x000000eff70a7210 */ /* 0x000fe20007f1e0ff */
[----:B------:R-:W-:Y:S01]  /*7140*/  IMAD.SHL.U32 R227, R228, 0x40, RZ ;  /* 0x00000040e4e37824 */ /* 0x000fe200078e00ff */
[--C-:B------:R-:W-:Y:S01]  /*7150*/  LOP3.LUT R4, R4, 0x1c0, R3.reuse, 0xf8, !PT ;  /* 0x000001c004047812 */ /* 0x100fe200078ef803 */
[----:B------:R-:W-:Y:S01]  /*7160*/  IMAD.SHL.U32 R226, R228, 0x20, RZ ;  /* 0x00000020e4e27824 */ /* 0x000fe200078e00ff */
[----:B------:R-:W-:Y:S01]  /*7170*/  SHF.R.U32.HI R225, RZ, 0x1, R228 ;  /* 0x00000001ffe17819 */ /* 0x000fe200000116e4 */
[----:B------:R-:W-:Y:S01]  /*7180*/  IMAD.X R11, R248, 0x1, R238, P0 ;  /* 0x00000001f80b7824 */ /* 0x000fe200000e06ee */
[--C-:B------:R-:W-:Y:S01]  /*7190*/  LOP3.LUT R4, R4, 0x38, R3.reuse, 0x78, !PT ;  /* 0x0000003804047812 */ /* 0x100fe200078e7803 */
[----:B------:R-:W-:Y:S01]  /*71a0*/  IMAD.MOV.U32 R170, RZ, RZ, 0x20 ;  /* 0x00000020ffaa7424 */ /* 0x000fe200078e00ff */
[-C--:B------:R-:W-:Y:S01]  /*71b0*/  IADD3 R14, P0, PT, R10, R232.reuse, RZ ;  /* 0x000000e80a0e7210 */ /* 0x080fe20007f1e0ff */
[----:B------:R-:W-:Y:S01]  /*71c0*/  VIADD R240, R240, 0xffffffff ;  /* 0xfffffffff0f07836 */ /* 0x000fe20000000000 */
[----:B------:R-:W-:Y:S01]  /*71d0*/  LOP3.LUT R4, R4, 0x1e00, R3, 0xf8, !PT ;  /* 0x00001e0004047812 */ /* 0x000fe200078ef803 */
[----:B------:R-:W-:Y:S01]  /*71e0*/  BSSY.RECONVERGENT B1, `(.L_x_4901) ;  /* 0x0000197000017945 */ /* 0x000fe20003800200 */
[----:B------:R-:W-:Y:S01]  /*71f0*/  LOP3.LUT R0, R225, 0x8, RZ, 0xc0, !PT ;  /* 0x00000008e1007812 */ /* 0x000fe200078ec0ff */
[----:B------:R-:W-:Y:S01]  /*7200*/  IMAD.X R15, R11, 0x1, R231, P0 ;  /* 0x000000010b0f7824 */ /* 0x000fe200000e06e7 */
[-C--:B------:R-:W-:Y:S02]  /*7210*/  IADD3 R8, P0, PT, R14, R232.reuse, RZ ;  /* 0x000000e80e087210 */ /* 0x080fe40007f1e0ff */
[----:B------:R-:W-:Y:S02]  /*7220*/  LOP3.LUT R2, R228, 0x8, RZ, 0xc0, !PT ;  /* 0x00000008e4027812 */ /* 0x000fe400078ec0ff */
[----:B------:R-:W-:Y:S01]  /*7230*/  LOP3.LUT R0, R0, 0x1c0, R227, 0xf8, !PT ;  /* 0x000001c000007812 */ /* 0x000fe200078ef8e3 */
[----:B-1----:R-:W-:Y:S01]  /*7240*/  ULEA UR6, UR6, UR7, 0x18 ;  /* 0x0000000706067291 */ /* 0x002fe2000f8ec0ff */
[----:B------:R-:W-:Y:S01]  /*7250*/  IMAD.X R9, R15, 0x1, R231, P0 ;  /* 0x000000010f097824 */ /* 0x000fe200000e06e7 */
[-C--:B------:R-:W-:Y:S02]  /*7260*/  IADD3 R6, P0, PT, R8, R232.reuse, RZ ;  /* 0x000000e808067210 */ /* 0x080fe40007f1e0ff */
[----:B------:R-:W-:Y:S02]  /*7270*/  LOP3.LUT R2, R2, 0x1c0, R227, 0xf8, !PT ;  /* 0x000001c002027812 */ /* 0x000fe400078ef8e3 */
[----:B------:R-:W-:Y:S01]  /*7280*/  IMAD.U32 R224, RZ, RZ, UR6 ;  /* 0x00000006ffe07e24 */ /* 0x000fe2000f8e00ff */
[----:B------:R-:W-:Y:S01]  /*7290*/  LOP3.LUT R171, R0, 0x38, R3, 0x78, !PT ;  /* 0x0000003800ab7812 */ /* 0x000fe200078e7803 */
[----:B------:R-:W-:Y:S01]  /*72a0*/  IMAD.X R7, R9, 0x1, R231, P0 ;  /* 0x0000000109077824 */ /* 0x000fe200000e06e7 */
[-C--:B------:R-:W-:Y:S01]  /*72b0*/  IADD3 R12, P0, PT, R6, R232.reuse, RZ ;  /* 0x000000e8060c7210 */ /* 0x080fe20007f1e0ff */
[----:B------:R-:W-:Y:S01]  /*72c0*/  IMAD R150, R4, 0x2, R224 ;  /* 0x0000000204967824 */ /* 0x000fe200078e02e0 */
[----:B------:R-:W-:Y:S01]  /*72d0*/  LOP3.LUT R2, R2, 0x38, R3, 0x78, !PT ;  /* 0x0000003802027812 */ /* 0x000fe200078e7803 */
[----:B------:R-:W-:Y:S01]  /*72e0*/  IMAD.MOV.U32 R4, RZ, RZ, R239 ;  /* 0x000000ffff047224 */ /* 0x000fe200078e00ef */
[----:B------:R-:W-:Y:S01]  /*72f0*/  LOP3.LUT R0, R227, 0x400, RZ, 0xc0, !PT ;  /* 0x00000400e3007812 */ /* 0x000fe200078ec0ff */
[----:B------:R-:W-:Y:S01]  /*7300*/  IMAD.X R13, R7, 0x1, R231, P0 ;  /* 0x00000001070d7824 */ /* 0x000fe200000e06e7 */
[----:B------:R-:W-:Y:S01]  /*7310*/  LOP3.LUT R226, R226, 0x7c00, RZ, 0xc0, !PT ;  /* 0x00007c00e2e27812 */ /* 0x000fe200078ec0ff */
[----:B------:R-:W-:Y:S01]  /*7320*/  IMAD.MOV.U32 R3, RZ, RZ, 0x40 ;  /* 0x00000040ff037424 */ /* 0x000fe200078e00ff */
[----:B------:R-:W-:Y:S01]  /*7330*/  @!PT LDS RZ, [RZ] ;  /* 0x00000000fffff984 */ /* 0x000fe20000000800 */
[----:B------:R-:W-:Y:S01]  /*7340*/  @!PT LDS RZ, [RZ] ;  /* 0x00000000fffff984 */ /* 0x000fe20000000800 */
[----:B------:R-:W-:Y:S01]  /*7350*/  @!PT LDS RZ, [RZ] ;  /* 0x00000000fffff984 */ /* 0x000fe20000000800 */
[----:B------:R1:W-:Y:S01]  /*7360*/  LDGSTS.E.BYPASS.LTC128B.128 [R150+0xa000], desc[UR4][R4.64] ;  /* 0x0a00000004967fae */ /* 0x0003e2000b981a04 */
[----:B------:R-:W-:Y:S01]  /*7370*/  IMAD R2, R2, 0x2, R0 ;  /* 0x0000000202027824 */ /* 0x000fe200078e0200 */
[----:B------:R-:W-:Y:S03]  /*7380*/  LOP3.LUT R0, R226, 0x200, R227, 0xf8, !PT ;  /* 0x00000200e2007812 */ /* 0x000fe600078ef8e3 */
[----:B------:R2:W-:Y:S01]  /*7390*/  LDGSTS.E.BYPASS.LTC128B.128 [R150+0xa800], desc[UR4][R10.64] ;  /* 0x0a8000000a967fae */ /* 0x0005e2000b981a04 */
[----:B------:R-:W-:Y:S01]  /*73a0*/  IMAD.IADD R2, R224, 0x1, R2 ;  /* 0x00000001e0027824 */ /* 0x000fe200078e0202 */
[----:B------:R-:W-:Y:S03]  /*73b0*/  LOP3.LUT R0, R0, R171, RZ, 0xfc, !PT ;  /* 0x000000ab00007212 */ /* 0x000fe600078efcff */
[----:B------:R-:W-:Y:S01]  /*73c0*/  LDGSTS.E.BYPASS.LTC128B.128 [R150+0xb000], desc[UR4][R14.64] ;  /* 0x0b0000000e967fae */ /* 0x000fe2000b981a04 */
[----:B------:R-:W-:Y:S01]  /*73d0*/  LOP3.LUT P2, RZ, R228, 0x4, RZ, 0xc0, !PT ;  /* 0x00000004e4ff7812 */ /* 0x000fe2000784c0ff */
[----:B------:R-:W-:Y:S03]  /*73e0*/  IMAD R149, R0, 0x2, R224 ;  /* 0x0000000200957824 */ /* 0x000fe600078e02e0 */
[----:B------:R3:W-:Y:S01]  /*73f0*/  LDGSTS.E.BYPASS.LTC128B.128 [R150+0xb800], desc[UR4][R8.64] ;  /* 0x0b80000008967fae */ /* 0x0007e2000b981a04 */
[----:B------:R-:W-:Y:S04]  /*7400*/  SEL R3, R3, 0xffffffc0, !P2 ;  /* 0xffffffc003037807 */ /* 0x000fe80005000000 */
[----:B------:R4:W-:Y:S05]  /*7410*/  LDGSTS.E.BYPASS.LTC128B.128 [R150+0xc000], desc[UR4][R6.64] ;  /* 0x0c00000006967fae */ /* 0x0009ea000b981a04 */
[----:B------:R-:W-:Y:S01]  /*7420*/  LDGSTS.E.BYPASS.LTC128B.128 [R150+0xc800], desc[UR4][R12.64] ;  /* 0x0c8000000c967fae */ /* 0x000fe2000b981a04 */
[-C--:B-1----:R-:W-:Y:S05]  /*7430*/  IADD3 R4, P0, PT, R12, R232.reuse, RZ ;  /* 0x000000e80c047210 */ /* 0x082fea0007f1e0ff */
[--C-:B------:R-:W-:Y:S01]  /*7440*/  IMAD.X R5, R13, 0x1, R231.reuse, P0 ;  /* 0x000000010d057824 */ /* 0x100fe200000e06e7 */
[-C--:B--2---:R-:W-:Y:S04]  /*7450*/  IADD3 R10, P0, PT, R4, R232.reuse, RZ ;  /* 0x000000e8040a7210 */ /* 0x084fe80007f1e0ff */
[----:B------:R1:W-:Y:S01]  /*7460*/  LDGSTS.E.BYPASS.LTC128B.128 [R150+0xd000], desc[UR4][R4.64] ;  /* 0x0d00000004967fae */ /* 0x0003e2000b981a04 */
[--C-:B------:R-:W-:Y:S01]  /*7470*/  IMAD.X R11, R5, 0x1, R231.reuse, P0 ;  /* 0x00000001050b7824 */ /* 0x100fe200000e06e7 */
[-C--:B---3--:R-:W-:Y:S04]  /*7480*/  IADD3 R8, P0, PT, R10, R232.reuse, RZ ;  /* 0x000000e80a087210 */ /* 0x088fe80007f1e0ff */
[----:B------:R2:W-:Y:S01]  /*7490*/  LDGSTS.E.BYPASS.LTC128B.128 [R150+0xd800], desc[UR4][R10.64] ;  /* 0x0d8000000a967fae */ /* 0x0005e2000b981a04 */
[--C-:B------:R-:W-:Y:S01]  /*74a0*/  IMAD.X R9, R11, 0x1, R231.reuse, P0 ;  /* 0x000000010b097824 */ /* 0x100fe200000e06e7 */
[-C--:B----4-:R-:W-:Y:S04]  /*74b0*/  IADD3 R6, P0, PT, R8, R232.reuse, RZ ;  /* 0x000000e808067210 */ /* 0x090fe80007f1e0ff */
[----:B------:R-:W-:Y:S01]  /*74c0*/  LDGSTS.E.BYPASS.LTC128B.128 [R150+0xe000], desc[UR4][R8.64] ;  /* 0x0e00000008967fae */ /* 0x000fe2000b981a04 */
[--C-:B------:R-:W-:Y:S05]  /*74d0*/  IMAD.X R7, R9, 0x1, R231.reuse, P0 ;  /* 0x0000000109077824 */ /* 0x100fea00000e06e7 */
[----:B------:R3:W-:Y:S01]  /*74e0*/  LDGSTS.E.BYPASS.LTC128B.128 [R150+0xe800], desc[UR4][R6.64] ;  /* 0x0e80000006967fae */ /* 0x0007e2000b981a04 */
[-C--:B-1----:R-:W-:Y:S05]  /*74f0*/  IADD3 R4, P0, PT, R6, R232.reuse, RZ ;  /* 0x000000e806047210 */ /* 0x082fea0007f1e0ff */
[--C-:B------:R-:W-:Y:S01]  /*7500*/  IMAD.X R5, R7, 0x1, R231.reuse, P0 ;  /* 0x0000000107057824 */ /* 0x100fe200000e06e7 */
[-C--:B--2---:R-:W-:Y:S04]  /*7510*/  IADD3 R10, P0, PT, R4, R232.reuse, RZ ;  /* 0x000000e8040a7210 */ /* 0x084fe80007f1e0ff */
[----:B------:R1:W-:Y:S01]  /*7520*/  LDGSTS.E.BYPASS.LTC128B.128 [R150+0xf000], desc[UR4][R4.64] ;  /* 0x0f00000004967fae */ /* 0x0003e2000b981a04 */
[--C-:B------:R-:W-:Y:S05]  /*7530*/  IMAD.X R11, R5, 0x1, R231.reuse, P0 ;  /* 0x00000001050b7824 */ /* 0x100fea00000e06e7 */
[----:B------:R-:W-:Y:S01]  /*7540*/  LDGSTS.E.BYPASS.LTC128B.128 [R150+0xf800], desc[UR4][R10.64] ;  /* 0x0f8000000a967fae */ /* 0x000fe2000b981a04 */
[-C--:B---3--:R-:W-:Y:S05]  /*7550*/  IADD3 R6, P0, PT, R10, R232.reuse, RZ ;  /* 0x000000e80a067210 */ /* 0x088fea0007f1e0ff */
[--C-:B------:R-:W-:Y:S05]  /*7560*/  IMAD.X R7, R11, 0x1, R231.reuse, P0 ;  /* 0x000000010b077824 */ /* 0x100fea00000e06e7 */
[----:B------:R2:W-:Y:S01]  /*7570*/  LDGSTS.E.BYPASS.LTC128B.128 [R150+0x10000], desc[UR4][R6.64] ;  /* 0x1000000006967fae */ /* 0x0005e2000b981a04 */
[-C--:B-1----:R-:W-:Y:S05]  /*7580*/  IADD3 R4, P0, PT, R6, R232.reuse, RZ ;  /* 0x000000e806047210 */ /* 0x082fea0007f1e0ff */
[--C-:B------:R-:W-:Y:S01]  /*7590*/  IMAD.X R5, R7, 0x1, R231.reuse, P0 ;  /* 0x0000000107057824 */ /* 0x100fe200000e06e7 */
[-C--:B------:R-:W-:Y:S04]  /*75a0*/  IADD3 R8, P0, PT, R4, R232.reuse, RZ ;  /* 0x000000e804087210 */ /* 0x080fe80007f1e0ff */
[----:B------:R-:W-:Y:S01]  /*75b0*/  LDGSTS.E.BYPASS.LTC128B.128 [R150+0x10800], desc[UR4][R4.64] ;  /* 0x1080000004967fae */ /* 0x000fe2000b981a04 */
[--C-:B------:R-:W-:Y:S05]  /*75c0*/  IMAD.X R9, R5, 0x1, R231.reuse, P0 ;  /* 0x0000000105097824 */ /* 0x100fea00000e06e7 */
[----:B------:R1:W-:Y:S01]  /*75d0*/  LDGSTS.E.BYPASS.LTC128B.128 [R150+0x11000], desc[UR4][R8.64] ;  /* 0x1100000008967fae */ /* 0x0003e2000b981a04 */
[----:B--2---:R-:W-:Y:S05]  /*75e0*/  IADD3 R6, P0, PT, R8, R232, RZ ;  /* 0x000000e808067210 */ /* 0x004fea0007f1e0ff */
[----:B------:R-:W-:Y:S01]  /*75f0*/  IMAD.X R7, R9, 0x1, R231, P0 ;  /* 0x0000000109077824 */ /* 0x000fe200000e06e7 */
[----:B------:R-:W-:Y:S04]  /*7600*/  LOP3.LUT P0, RZ, R228, 0x2, RZ, 0xc0, !PT ;  /* 0x00000002e4ff7812 */ /* 0x000fe8000780c0ff */
[----:B------:R2:W-:Y:S01]  /*7610*/  LDGSTS.E.BYPASS.LTC128B.128 [R150+0x11800], desc[UR4][R6.64] ;  /* 0x1180000006967fae */ /* 0x0005e2000b981a04 */
[----:B------:R-:W-:Y:S02]  /*7620*/  SEL R170, R170, 0xffffffe0, !P0 ;  /* 0xffffffe0aaaa7807 */ /* 0x000fe40004000000 */
[----:B------:R-:W-:Y:S02]  /*7630*/  ISETP.GT.AND P0, PT, R240, R246, PT ;  /* 0x000000f6f000720c */ /* 0x000fe40003f04270 */
[----:B------:R3:W-:Y:S01]  /*7640*/  LDSM.16.M88.4 R128, [R149] ;  /* 0x000000009580783b */ /* 0x0007e20000000200 */
[C-C-:B------:R-:W-:Y:S02]  /*7650*/  IMAD.IADD R176, R170.reuse, 0x1, R149.reuse ;  /* 0x00000001aab07824 */ /* 0x140fe400078e0295 */
[C-C-:B------:R-:W-:Y:S02]  /*7660*/  IMAD.IADD R0, R170.reuse, 0x1, R2.reuse ;  /* 0x00000001aa007824 */ /* 0x140fe400078e0202 */
[----:B------:R-:W-:Y:S05]  /*7670*/  LDSM.16.M88.4 R16, [R2+0x2800] ;  /* 0x002800000210783b */ /* 0x000fea0000000200 */
[----:B------:R-:W-:Y:S05]  /*7680*/  LDSM.16.M88.4 R24, [R2+0x3000] ;  /* 0x003000000218783b */ /* 0x000fea0000000200 */
[----:B-1----:R-:W2:Y:S05]  /*7690*/  LDSM.16.M88.4 R8, [R2+0x2000] ;  /* 0x002000000208783b */ /* 0x002eaa0000000200 */
[----:B------:R-:W0:Y:S01]  /*76a0*/  LDGDEPBAR ;  /* 0x00000000000079af */ /* 0x000e220000000000 */
[C---:B---3--:R-:W-:Y:S04]  /*76b0*/  IMAD.IADD R149, R3.reuse, 0x1, R149 ;  /* 0x0000000103957824 */ /* 0x048fe800078e0295 */
[----:B------:R-:W1:Y:S01]  /*76c0*/  LDSM.16.M88.4 R32, [R2+0x3800] ;  /* 0x003800000220783b */ /* 0x000e620000000200 */
[C---:B------:R-:W-:Y:S04]  /*76d0*/  IMAD.IADD R212, R170.reuse, 0x1, R149 ;  /* 0x00000001aad47824 */ /* 0x040fe800078e0295 */
        /* <DEDUP_REMOVED lines=15> */
[----:B------:R3:W2:Y:S02]  /*77d0*/  LDSM.16.M88.4 R172, [R2+0x9800] ;  /* 0x0098000002ac783b */ /* 0x0006a40000000200 */
[C---:B------:R-:W-:Y:S03]  /*77e0*/  HMMA.16816.F32 R20, R128.reuse, R24, RZ ;  /* 0x000000188014723c */ /* 0x040fe600000018ff */
[----:B------:R-:W-:Y:S05]  /*77f0*/  LDSM.16.M88.4 R176, [R176] ;  /* 0x00000000b0b0783b */ /* 0x000fea0000000200 */
[C---:B------:R-:W-:Y:S01]  /*7800*/  HMMA.16816.F32 R24, R128.reuse, R26, RZ ;  /* 0x0000001a8018723c */ /* 0x040fe200000018ff */
[----:B------:R-:W2:Y:S05]  /*7810*/  LDSM.16.M88.4 R180, [R0+0x2000] ;  /* 0x0020000000b4783b */ /* 0x000eaa0000000200 */
[----:B------:R-:W2:Y:S02]  /*7820*/  LDSM.16.M88.4 R184, [R0+0x2800] ;  /* 0x0028000000b8783b */ /* 0x000ea40000000200 */
[C---:B-1----:R-:W-:Y:S03]  /*7830*/  HMMA.16816.F32 R28, R128.reuse, R32, RZ ;  /* 0x00000020801c723c */ /* 0x042fe600000018ff */
[----:B------:R-:W1:Y:S01]  /*7840*/  LDSM.16.M88.4 R188, [R0+0x3000] ;  /* 0x0030000000bc783b */ /* 0x000e620000000200 */
[----:B---3--:R-:W-:Y:S04]  /*7850*/  IMAD.IADD R2, R3, 0x1, R2 ;  /* 0x0000000103027824 */ /* 0x008fe800078e0202 */
        /* <DEDUP_REMOVED lines=9> */
[----:B------:R-:W-:Y:S05]  /*78f0*/  LDSM.16.M88.4 R212, [R212] ;  /* 0x00000000d4d4783b */ /* 0x000fea0000000200 */
        /* <DEDUP_REMOVED lines=31> */
[C---:B---3--:R-:W-:Y:S08]  /*7af0*/  HMMA.16816.F32 R28, R176.reuse, R192, R28 ;  /* 0x000000c0b01c723c */ /* 0x048ff0000000181c */
[C---:B------:R-:W-:Y:S01]  /*7b00*/  HMMA.16816.F32 R32, R176.reuse, R194, R32 ;  /* 0x000000c2b020723c */ /* 0x040fe20000001820 */
[----:B------:R-:W3:Y:S07]  /*7b10*/  LDSM.16.M88.4 R192, [R0+0x8000] ;  /* 0x0080000000c0783b */ /* 0x000eee0000000200 */
        /* <DEDUP_REMOVED lines=14> */
[----:B------:R2:W3:Y:S07]  /*7c00*/  LDSM.16.M88.4 R172, [R0+0x8800] ;  /* 0x0088000000ac783b */ /* 0x0004ee0000000200 */
[C---:B----4-:R-:W-:Y:S08]  /*7c10*/  HMMA.16816.F32 R76, R176.reuse, R180, R76 ;  /* 0x000000b4b04c723c */ /* 0x050ff0000000184c */
[C---:B------:R-:W-:Y:S01]  /*7c20*/  HMMA.16816.F32 R80, R176.reuse, R182, R80 ;  /* 0x000000b6b050723c */ /* 0x040fe20000001850 */
[----:B------:R-:W4:Y:S07]  /*7c30*/  LDSM.16.M88.4 R180, [R149] ;  /* 0x0000000095b4783b */ /* 0x000f2e0000000200 */
        /* <DEDUP_REMOVED lines=14> */
[----:B------:R-:W3:Y:S07]  /*7d20*/  LDSM.16.M88.4 R172, [R2+0x4000] ;  /* 0x0040000002ac783b */ /* 0x000eee0000000200 */
[C---:B------:R-:W-:Y:S08]  /*7d30*/  HMMA.16816.F32 R116, R176.reuse, R196, R116 ;  /* 0x000000c4b074723c */ /* 0x040ff00000001874 */
[C---:B------:R-:W-:Y:S01]  /*7d40*/  HMMA.16816.F32 R120, R176.reuse, R198, R120 ;  /* 0x000000c6b078723c */ /* 0x040fe20000001878 */
[----:B------:R-:W-:Y:S07]  /*7d50*/  LDSM.16.M88.4 R196, [R2+0x6800] ;  /* 0x0068000002c4783b */ /* 0x000fee0000000200 */
[C---:B------:R-:W-:Y:S08]  /*7d60*/  HMMA.16816.F32 R124, R176.reuse, R200, R124 ;  /* 0x000000c8b07c723c */ /* 0x040ff0000000187c */
[----:B------:R-:W-:Y:S01]  /*7d70*/  HMMA.16816.F32 R128, R176, R202, R128 ;  /* 0x000000cab080723c */ /* 0x000fe20000001880 */
[----:B------:R-:W5:Y:S05]  /*7d80*/  LDSM.16.M88.4 R176, [R2+0x4800] ;  /* 0x0048000002b0783b */ /* 0x000f6a0000000200 */
[----:B------:R-:W-:Y:S02]  /*7d90*/  LDSM.16.M88.4 R200, [R2+0x7000] ;  /* 0x0070000002c8783b */ /* 0x000fe40000000200 */
[C---:B----4-:R-:W-:Y:S08]  /*7da0*/  HMMA.16816.F32 R4, R180.reuse, R204, R4 ;  /* 0x000000ccb404723c */ /* 0x050ff00000001804 */
        /* <DEDUP_REMOVED lines=59> */
[----:B------:R-:W1:Y:S01]  /*8160*/  LDSM.16.M88.4 R188, [R0+0x9800] ;  /* 0x0098000000bc783b */ /* 0x000e620000000200 */
        /* <DEDUP_REMOVED lines=105> */
.L_x_4904:
[----:B------:R-:W-:Y:S05]  /*8800*/  BSYNC.RECONVERGENT B0 ;  /* 0x0000000000007941 */ /* 0x000fea0003800200 */
.L_x_4903:
        /* <DEDUP_REMOVED lines=32> */
[-C--:B-1----:R-:W-:Y:S04]  /*8a10*/  IADD3 R178, P0, PT, R184, R229.reuse, RZ ;  /* 0x000000e5b8b27210 */ /* 0x082fe80007f1e0ff */
[----:B------:R-:W-:Y:S01]  /*8a20*/  LDGSTS.E.BYPASS.LTC128B.128 [R150+0x6800], desc[UR4][R184.64] ;  /* 0x06800000b8967fae */ /* 0x000fe2000b981a04 */
        /* <DEDUP_REMOVED lines=12> */
[--C-:B------:R-:W-:Y:S05]  /*8af0*/  IMAD.X R3, R173, 0x1, R230.reuse, P0 ;  /* 0x00000001ad037824 */ /* 0x100fea00000e06e6 */
[----:B------:R2:W-:Y:S01]  /*8b00*/  LDGSTS.E.BYPASS.LTC128B.128 [R150+0x9000], desc[UR4][R2.64] ;  /* 0x0900000002967fae */ /* 0x0005e2000b981a04 */
[----:B-1----:R-:W-:Y:S05]  /*8b10*/  IADD3 R178, P0, PT, R2, R229, RZ ;  /* 0x000000e502b27210 */ /* 0x002fea0007f1e0ff */
[----:B------:R-:W-:Y:S05]  /*8b20*/  IMAD.X R179, R3, 0x1, R230, P0 ;  /* 0x0000000103b37824 */ /* 0x000fea00000e06e6 */
[----:B------:R2:W-:Y:S04]  /*8b30*/  LDGSTS.E.BYPASS.LTC128B.128 [R150+0x9800], desc[UR4][R178.64] ;  /* 0x09800000b2967fae */ /* 0x0005e8000b981a04 */
[----:B------:R-:W0:Y:S02]  /*8b40*/  LDGDEPBAR ;  /* 0x00000000000079af */ /* 0x000e240000000000 */
.L_x_4902:
[----:B------:R-:W-:Y:S05]  /*8b50*/  BSYNC.RECONVERGENT B1 ;  /* 0x0000000000017941 */ /* 0x000fea0003800200 */
.L_x_4901:
        /* <DEDUP_REMOVED lines=769> */
.L_x_4898:
        /* <DEDUP_REMOVED lines=12> */
.L_x_4913:
[----:B------:R-:W-:Y:S01]  /*bc30*/  FSETP.NE.FTZ.AND P1, PT, R0, RZ, PT ;  /* 0x000000ff0000720b */ /* 0x000fe20003f35000 */
[----:B----4-:R-:W-:Y:S01]  /*bc40*/  FADD.FTZ R3, R2, R3 ;  /* 0x0000000302037221 */ /* 0x010fe20000010000 */
[----:B------:R-:W3:Y:S01]  /*bc50*/  MUFU.RCP R4, R0 ;  /* 0x0000000000047308 */ /* 0x000ee20000001000 */
[C---:B------:R-:W-:Y:S01]  /*bc60*/  SHF.L.U32 R12, R228.reuse, 0x4, RZ ;  /* 0x00000004e40c7819 */ /* 0x040fe200000006ff */
        /* <DEDUP_REMOVED lines=52> */
[----:B------:R-:W-:Y:S01]  /*bfb0*/  IMAD R2, R2, 0x4, R224 ;  /* 0x0000000402027824 */ /* 0x000fe200078e02e0 */
[----:B------:R-:W-:Y:S02]  /*bfc0*/  SEL R6, R9, 0xffffffe0, !P2 ;  /* 0xffffffe009067807 */ /* 0x000fe40005000000 */
[----:B------:R-:W-:-:S03]  /*bfd0*/  SEL R5, R10, 0xffffffc0, !P3 ;  /* 0xffffffc00a057807 */ /* 0x000fc60005800000 */
[--C-:B------:R-:W-:Y:S01]  /*bfe0*/  IMAD.IADD R4, R6, 0x1, R2.reuse ;  /* 0x0000000106047824 */ /* 0x100fe200078e0202 */
[----:B------:R-:W2:Y:S01]  /*bff0*/  LDL.LU R47, [R1] ;  /* 0x00000000012f7983 */ /* 0x000ea20000300800 */
[C---:B------:R-:W-:Y:S02]  /*c000*/  VIADD R0, R2.reuse, 0x80 ;  /* 0x0000008002007836 */ /* 0x040fe40000000000 */
[C---:B------:R-:W-:Y:S02]  /*c010*/  IMAD.IADD R3, R5.reuse, 0x1, R2 ;  /* 0x0000000105037824 */ /* 0x040fe400078e0202 */
[----:B------:R-:W-:Y:S01]  /*c020*/  @P4 VIADD R0, R2, 0xffffff80 ;  /* 0xffffff8002004836 */ /* 0x000fe20000000000 */
[----:B------:R-:W-:Y:S04]  /*c030*/  STS.64 [R2], R152 ;  /* 0x0000009802007388 */ /* 0x000fe80000000a00 */
[----:B------:R3:W-:Y:S04]  /*c040*/  STS.64 [R2+0x800], R154 ;  /* 0x0008009a02007388 */ /* 0x0007e80000000a00 */
[----:B------:R-:W-:Y:S04]  /*c050*/  STS.64 [R4], R156 ;  /* 0x0000009c04007388 */ /* 0x000fe80000000a00 */
[----:B------:R4:W-:Y:S04]  /*c060*/  STS.64 [R4+0x800], R158 ;  /* 0x0008009e04007388 */ /* 0x0009e80000000a00 */
[----:B------:R-:W-:Y:S04]  /*c070*/  STS.64 [R3], R132 ;  /* 0x0000008403007388 */ /* 0x000fe80000000a00 */
[----:B------:R1:W-:Y:S01]  /*c080*/  STS.64 [R3+0x800], R134 ;  /* 0x0008008603007388 */ /* 0x0003e20000000a00 */
[----:B---3--:R-:W-:Y:S01]  /*c090*/  IADD3 R2, PT, PT, R5, R0, RZ ;  /* 0x0000000005027210 */ /* 0x008fe20007ffe0ff */
[----:B----4-:R-:W-:-:S05]  /*c0a0*/  IMAD.IADD R4, R6, 0x1, R3 ;  /* 0x0000000106047824 */ /* 0x010fca00078e0203 */
[----:B------:R-:W-:Y:S01]  /*c0b0*/  STS.64 [R4], R136 ;  /* 0x0000008804007388 */ /* 0x000fe20000000a00 */
[----:B-1----:R-:W-:-:S03]  /*c0c0*/  IMAD.IADD R3, R6, 0x1, R0 ;  /* 0x0000000106037824 */ /* 0x002fc600078e0200 */
[----:B------:R-:W-:Y:S04]  /*c0d0*/  STS.64 [R4+0x800], R138 ;  /* 0x0008008a04007388 */ /* 0x000fe80000000a00 */
[----:B------:R-:W-:Y:S04]  /*c0e0*/  STS.64 [R0], R140 ;  /* 0x0000008c00007388 */ /* 0x000fe80000000a00 */
[----:B------:R1:W-:Y:S04]  /*c0f0*/  STS.64 [R0+0x800], R142 ;  /* 0x0008008e00007388 */ /* 0x0003e80000000a00 */
[----:B------:R-:W-:Y:S04]  /*c100*/  STS.64 [R3], R160 ;  /* 0x000000a003007388 */ /* 0x000fe80000000a00 */
[----:B------:R3:W-:Y:S04]  /*c110*/  STS.64 [R3+0x800], R162 ;  /* 0x000800a203007388 */ /* 0x0007e80000000a00 */
[----:B------:R-:W-:Y:S04]  /*c120*/  STS.64 [R2], R144 ;  /* 0x0000009002007388 */ /* 0x000fe80000000a00 */
[----:B------:R4:W-:Y:S01]  /*c130*/  STS.64 [R2+0x800], R146 ;  /* 0x0008009202007388 */ /* 0x0009e20000000a00 */
[----:B-1----:R-:W-:-:S05]  /*c140*/  IMAD.IADD R0, R6, 0x1, R2 ;  /* 0x0000000106007824 */ /* 0x002fca00078e0202 */
[----:B------:R-:W-:Y:S04]  /*c150*/  STS.64 [R0], R164 ;  /* 0x000000a400007388 */ /* 0x000fe80000000a00 */
[----:B------:R1:W-:Y:S04]  /*c160*/  STS.64 [R0+0x800], R166 ;  /* 0x000800a600007388 */ /* 0x0003e80000000a00 */
[----:B------:R-:W2:Y:S04]  /*c170*/  LD.E.64 R4, desc[UR4][R168.64+0xb0] ;  /* 0x0000b004a8047980 */ /* 0x000ea8000c101b00 */
[----:B---3--:R-:W3:Y:S04]  /*c180*/  LD.E R3, desc[UR4][R168.64+0x60] ;  /* 0x00006004a8037980 */ /* 0x008ee8000c101900 */
[----:B------:R-:W3:Y:S04]  /*c190*/  LD.E R10, desc[UR4][R168.64+0xcc] ;  /* 0x0000cc04a80a7980 */ /* 0x000ee8000c101900 */
[----:B------:R-:W3:Y:S01]  /*c1a0*/  LD.E.64 R6, desc[UR4][R168.64+0x78] ;  /* 0x00007804a8067980 */ /* 0x000ee2000c101b00 */
[----:B------:R-:W1:Y:S01]  /*c1b0*/  S2R R45, SR_CTAID.X ;  /* 0x00000000002d7919 */ /* 0x000e620000002500 */
[----:B------:R-:W-:-:S02]  /*c1c0*/  IMAD.SHL.U32 R46, R228, 0x4, RZ ;  /* 0x00000004e42e7824 */ /* 0x000fc400078e00ff */
[----:B------:R2:W5:Y:S01]  /*c1d0*/  LD.E.64 R8, desc[UR4][R168.64+0xa8] ;  /* 0x0000a804a8087980 */ /* 0x000562000c101b00 */
[----:B----4-:R-:W-:Y:S01]  /*c1e0*/  LOP3.LUT R2, R12, 0x10, RZ, 0xc0, !PT ;  /* 0x000000100c027812 */ /* 0x010fe200078ec0ff */
[----:B------:R-:W-:Y:S01]  /*c1f0*/  BSSY.RECONVERGENT B0, `(.L_x_4907) ;  /* 0x0000028000007945 */ /* 0x000fe20003800200 */
[----:B-1----:R-:W-:Y:S01]  /*c200*/  LOP3.LUT R0, R46, 0x1f8, RZ, 0xc0, !PT ;  /* 0x000001f82e007812 */ /* 0x002fe200078ec0ff */
[----:B------:R-:W-:Y:S01]  /*c210*/  BAR.SYNC.DEFER_BLOCKING 0x0 ;  /* 0x0000000000007b1d */ /* 0x000fe20000010000 */
[----:B------:R-:W-:Y:S02]  /*c220*/  LOP3.LUT P1, RZ, R228, 0x3, RZ, 0xc0, !PT ;  /* 0x00000003e4ff7812 */ /* 0x000fe4000782c0ff */
[----:B------:R-:W-:Y:S02]  /*c230*/  LOP3.LUT R0, R0, 0x38, R225, 0x78, !PT ;  /* 0x0000003800007812 */ /* 0x000fe400078e78e1 */
[----:B------:R-:W-:Y:S02]  /*c240*/  SHF.R.U32.HI R228, RZ, 0x2, R228 ;  /* 0x00000002ffe47819 */ /* 0x000fe400000116e4 */
[----:B------:R-:W-:-:S05]  /*c250*/  LEA R0, R0, R2, 0x2 ;  /* 0x0000000200007211 */ /* 0x000fca00078e10ff */
[----:B------:R-:W-:-:S05]  /*c260*/  IMAD.IADD R0, R224, 0x1, R0 ;  /* 0x00000001e0007824 */ /* 0x000fca00078e0200 */
[----:B------:R-:W1:Y:S01]  /*c270*/  LDS.128 R40, [R0] ;  /* 0x0000000000287984 */ /* 0x000e620000000c00 */
[----:B------:R-:W-:-:S03]  /*c280*/  IMAD.SHL.U32 R45, R45, 0x40, RZ ;  /* 0x000000402d2d7824 */ /* 0x000fc600078e00ff */
[----:B------:R-:W4:Y:S04]  /*c290*/  LDS.128 R36, [R0+0x800] ;  /* 0x0008000000247984 */ /* 0x000f280000000c00 */
[----:B------:R-:W1:Y:S04]  /*c2a0*/  LDS.128 R32, [R0+0x1000] ;  /* 0x0010000000207984 */ /* 0x000e680000000c00 */
[----:B------:R-:W1:Y:S04]  /*c2b0*/  LDS.128 R28, [R0+0x1800] ;  /* 0x00180000001c7984 */ /* 0x000e680000000c00 */
[----:B------:R-:W1:Y:S04]  /*c2c0*/  LDS.128 R24, [R0+0x2000] ;  /* 0x0020000000187984 */ /* 0x000e680000000c00 */
[----:B------:R-:W1:Y:S04]  /*c2d0*/  LDS.128 R20, [R0+0x2800] ;  /* 0x0028000000147984 */ /* 0x000e680000000c00 */
[----:B------:R-:W1:Y:S04]  /*c2e0*/  LDS.128 R16, [R0+0x3000] ;  /* 0x0030000000107984 */ /* 0x000e680000000c00 */
[----:B------:R3:W1:Y:S01]  /*c2f0*/  LDS.128 R12, [R0+0x3800] ;  /* 0x00380000000c7984 */ /* 0x0006620000000c00 */
[----:B--2---:R-:W-:Y:S01]  /*c300*/  IMAD R2, R4, UR8, R252 ;  /* 0x0000000804027c24 */ /* 0x004fe2000f8e02fc */
[----:B------:R-:W-:-:S03]  /*c310*/  LOP3.LUT R4, R225, 0x30, RZ, 0xc0, !PT ;  /* 0x00000030e1047812 */ /* 0x000fc600078ec0ff */
[----:B---3--:R-:W-:Y:S01]  /*c320*/  IMAD R0, R2, R3, R47 ;  /* 0x0000000302007224 */ /* 0x008fe200078e022f */
[----:B------:R-:W-:Y:S02]  /*c330*/  LOP3.LUT R3, R46, 0xffc, RZ, 0xc0, !PT ;  /* 0x00000ffc2e037812 */ /* 0x000fe400078ec0ff */
[----:B------:R-:W-:Y:S01]  /*c340*/  LOP3.LUT R4, R4, 0x7, R228, 0xf8, !PT ;  /* 0x0000000704047812 */ /* 0x000fe200078ef8e4 */
[----:B------:R-:W-:-:S04]  /*c350*/  IMAD R5, R5, R0, R45 ;  /* 0x0000000005057224 */ /* 0x000fc800078e022d */
[----:B------:R-:W-:-:S05]  /*c360*/  IMAD R0, R5, R10, RZ ;  /* 0x0000000a05007224 */ /* 0x000fca00078e02ff */
[----:B------:R-:W-:-:S04]  /*c370*/  IADD3 R3, P0, PT, R0, R3, RZ ;  /* 0x0000000300037210 */ /* 0x000fc80007f1e0ff */
[----:B------:R-:W-:Y:S02]  /*c380*/  LEA.HI.X.SX32 R0, R0, RZ, 0x1, P0 ;  /* 0x000000ff00007211 */ /* 0x000fe400000f0eff */
[----:B------:R-:W-:-:S04]  /*c390*/  LEA R2, P0, R3, R6, 0x2 ;  /* 0x0000000603027211 */ /* 0x000fc800078010ff */
[----:B------:R-:W-:Y:S01]  /*c3a0*/  LEA.HI.X R3, R3, R7, R0, 0x2, P0 ;  /* 0x0000000703037211 */ /* 0x000fe200000f1400 */
[----:B-1--4-:R-:W-:Y:S08]  /*c3b0*/  @P1 BRA `(.L_x_4908) ;  /* 0x00000000002c1947 */ /* 0x012ff00003800000 */
[----:B------:R-:W2:Y:S01]  /*c3c0*/  LDL.LU R47, [R1+0x4] ;  /* 0x00000400012f7983 */ /* 0x000ea20000300800 */
[----:B------:R-:W-:Y:S01]  /*c3d0*/  VIADD R6, R4, 0x8 ;  /* 0x0000000804067836 */ /* 0x000fe20000000000 */
        /* <DEDUP_REMOVED lines=9> */
.L_x_4908:
[----:B------:R-:W-:Y:S05]  /*c470*/  BSYNC.RECONVERGENT B0 ;  /* 0x0000000000007941 */ /* 0x000fea0003800200 */
.L_x_4907:
[----:B------:R-:W-:Y:S01]  /*c480*/  MOV R0, 0x1e0 ;  /* 0x000001e000007802 */ /* 0x000fe20000000f00 */
[----:B------:R-:W-:Y:S01]  /*c490*/  ST.E.128 desc[UR4][R2.64], R40 ;  /* 0x0000002802007985 */ /* 0x000fe2000c101d04 */
[----:B-1----:R-:W-:-:S03]  /*c4a0*/  MOV R5, 0x0 ;  /* 0x0000000000057802 */ /* 0x002fc60000000f00 */
[----:B------:R-:W-:Y:S01]  /*c4b0*/  IMAD.MOV.U32 R4, RZ, RZ, R0 ;  /* 0x000000ffff047224 */ /* 0x000fe200078e0000 */
[----:B------:R-:W-:Y:S04]  /*c4c0*/  ST.E.128 desc[UR4][R2.64+0x800], R36 ;  /* 0x0008002402007985 */ /* 0x000fe8000c101d04 */
[----:B------:R-:W-:Y:S04]  /*c4d0*/  ST.E.128 desc[UR4][R2.64+0x1000], R32 ;  /* 0x0010002002007985 */ /* 0x000fe8000c101d04 */
[----:B------:R-:W-:Y:S04]  /*c4e0*/  ST.E.128 desc[UR4][R2.64+0x1800], R28 ;  /* 0x0018001c02007985 */ /* 0x000fe8000c101d04 */
[----:B------:R-:W-:Y:S04]  /*c4f0*/  ST.E.128 desc[UR4][R2.64+0x2000], R24 ;  /* 0x0020001802007985 */ /* 0x000fe8000c101d04 */
[----:B------:R-:W-:Y:S04]  /*c500*/  ST.E.128 desc[UR4][R2.64+0x2800], R20 ;  /* 0x0028001402007985 */ /* 0x000fe8000c101d04 */
[----:B------:R-:W-:Y:S04]  /*c510*/  ST.E.128 desc[UR4][R2.64+0x3000], R16 ;  /* 0x0030001002007985 */ /* 0x000fe8000c101d04 */
[----:B------:R1:W-:Y:S02]  /*c520*/  ST.E.128 desc[UR4][R2.64+0x3800], R12 ;  /* 0x0038000c02007985 */ /* 0x0003e4000c101d04 */
[----:B-1---5:R-:W-:Y:S05]  /*c530*/  RET.REL.NODEC R4 `(_ZN5flash24flash_fwd_splitkv_kernelI23Flash_fwd_kernel_traitsILi64ELi64ELi256ELi4ELb0ELb0EN7cutlass6half_tE19Flash_kernel_traitsILi64ELi64ELi256ELi4ES3_EELb0ELb0ELb0ELb1ELb1ELb0ELb1ELb0EEEvNS_16Flash_fwd_paramsE) ;  /* 0xffffff3804b07950 */ /* 0x022fea0003c3ffff */
.L_x_4906:
[----:B------:R-:W-:Y:S01]  /*c540*/  IMAD.MOV.U32 R0, RZ, RZ, 0x2 ;  /* 0x00000002ff007424 */ /* 0x000fe200078e00ff */
[----:B------:R-:W-:Y:S01]  /*c550*/  MOV R2, R241 ;  /* 0x000000f100027202 */ /* 0x000fe20000000f00 */
[----:B------:R-:W-:Y:S01]  /*c560*/  IMAD.MOV.U32 R4, RZ, RZ, -0x1 ;  /* 0xffffffffff047424 */ /* 0x000fe200078e00ff */
[----:B------:R-:W-:-:S07]  /*c570*/  MOV R3, 0x1f ;  /* 0x0000001f00037802 */ /* 0x000fce0000000f00 */
[----:B-1---5:R-:W-:Y:S05]  /*c580*/  WARPSYNC.COLLECTIVE R4, `(.L_x_4909) ;  /* 0x0000000004087348 */ /* 0x022fea0003c00000 */
[----:B------:R2:W3:Y:S02]  /*c590*/  SHFL.BFLY P0, R0, R2, R0, R3 ;  /* 0x0c00000002007389 */ /* 0x0004e40000000003 */
[----:B-123-5:R-:W-:Y:S05]  /*c5a0*/  ENDCOLLECTIVE ;  /* 0x000000000000791b */ /* 0x02efea0003800000 */
.L_x_4909:
[----:B------:R-:W-:Y:S02]  /*c5b0*/  MOV R5, R0 ;  /* 0x0000000000057202 */ /* 0x000fe40000000f00 */
[----:B------:R-:W-:-:S03]  /*c5c0*/  MOV R0, 0x1 ;  /* 0x0000000100007802 */ /* 0x000fc60000000f00 */
[----:B------:R-:W-:-:S04]  /*c5d0*/  FADD.FTZ R5, R5, R241 ;  /* 0x000000f105057221 */ /* 0x000fc80000010000 */
[----:B------:R-:W-:-:S07]  /*c5e0*/  IMAD.MOV.U32 R2, RZ, RZ, R5 ;  /* 0x000000ffff027224 */ /* 0x000fce00078e0005 */
[----:B------:R-:W-:Y:S05]  /*c5f0*/  WARPSYNC.COLLECTIVE R4, `(.L_x_4910) ;  /* 0x0000000004087348 */ /* 0x000fea0003c00000 */
[----:B------:R1:W2:Y:S02]  /*c600*/  SHFL.BFLY P0, R0, R2, R0, R3 ;  /* 0x0c00000002007389 */ /* 0x0002a40000000003 */
[----:B-12---:R-:W-:Y:S05]  /*c610*/  ENDCOLLECTIVE ;  /* 0x000000000000791b */ /* 0x006fea0003800000 */
.L_x_4910:
[----:B------:R-:W-:Y:S01]  /*c620*/  IMAD.MOV.U32 R6, RZ, RZ, R0 ;  /* 0x000000ffff067224 */ /* 0x000fe200078e0000 */
[----:B------:R-:W-:Y:S02]  /*c630*/  MOV R0, 0x2 ;  /* 0x0000000200007802 */ /* 0x000fe40000000f00 */
[----:B------:R-:W-:-:S07]  /*c640*/  MOV R2, R242 ;  /* 0x000000f200027202 */ /* 0x000fce0000000f00 */
[----:B------:R-:W-:Y:S05]  /*c650*/  WARPSYNC.COLLECTIVE R4, `(.L_x_4911) ;  /* 0x0000000004087348 */ /* 0x000fea0003c00000 */
[----:B------:R1:W2:Y:S02]  /*c660*/  SHFL.BFLY P0, R0, R2, R0, R3 ;  /* 0x0c00000002007389 */ /* 0x0002a40000000003 */
[----:B-12---:R-:W-:Y:S05]  /*c670*/  ENDCOLLECTIVE ;  /* 0x000000000000791b */ /* 0x006fea0003800000 */
.L_x_4911:
[----:B------:R-:W-:Y:S01]  /*c680*/  IMAD.MOV.U32 R2, RZ, RZ, R0 ;  /* 0x000000ffff027224 */ /* 0x000fe200078e0000 */
[----:B------:R-:W-:-:S03]  /*c690*/  MOV R0, 0x1 ;  /* 0x0000000100007802 */ /* 0x000fc60000000f00 */
[----:B------:R-:W-:-:S07]  /*c6a0*/  FADD.FTZ R2, R2, R242 ;  /* 0x000000f202027221 */ /* 0x000fce0000010000 */
[----:B------:R-:W-:Y:S05]  /*c6b0*/  WARPSYNC.COLLECTIVE R4, `(.L_x_4912) ;  /* 0x0000000004087348 */ /* 0x000fea0003c00000 */
[----:B------:R1:W2:Y:S02]  /*c6c0*/  SHFL.BFLY P0, R0, R2, R0, R3 ;  /* 0x0c00000002007389 */ /* 0x0002a40000000003 */
[----:B-12---:R-:W-:Y:S05]  /*c6d0*/  ENDCOLLECTIVE ;  /* 0x000000000000791b */ /* 0x006fea0003800000 */
.L_x_4912:
[----:B------:R-:W-:Y:S01]  /*c6e0*/  MOV R3, R0 ;  /* 0x0000000000037202 */ /* 0x000fe20000000f00 */
[----:B------:R-:W-:Y:S01]  /*c6f0*/  FADD.FTZ R0, R5, R6 ;  /* 0x0000000605007221 */ /* 0x000fe20000010000 */
[----:B------:R-:W-:Y:S06]  /*c700*/  BRA `(.L_x_4913) ;  /* 0xfffffff400487947 */ /* 0x000fec000383ffff */
.L_x_4914:
        /* <DEDUP_REMOVED lines=15> */
.L_x_14748:


//--------------------- .text._ZN5flash24flash_fwd_splitkv_kernelI23Flash_fwd_kernel_traitsILi64ELi64ELi256ELi4ELb0ELb0EN7cutlass6half_tE19Flash_kernel_traitsILi64ELi64ELi256ELi4ES3_EELb0ELb0ELb0ELb1ELb1ELb1ELb1ELb0EEEvNS_16Flash_fwd_paramsE --------------------------
	.section	.text._ZN5flash24flash_fwd_splitkv_kernelI23Flash_fwd_kernel_traitsILi64ELi64ELi256ELi4ELb0ELb0EN7cutlass6half_tE19Flash_kernel_traitsILi64ELi64ELi256ELi4ES3_EELb0ELb0ELb0ELb1ELb1ELb1ELb1ELb0EEEvNS_16Flash_fwd_paramsE,"ax",@progbits
	.align	128
        .global         _ZN5flash24flash_fwd_splitkv_kernelI23Flash_fwd_kernel_traitsILi64ELi64ELi256ELi4ELb0ELb0EN7cutlass6half_tE19Flash_kernel_traitsILi64ELi64ELi256ELi4ES3_EELb0ELb0ELb0ELb1ELb1ELb1ELb1ELb0EEEvNS_16Flash_fwd_paramsE
        .type           _ZN5flash24flash_fwd_splitkv_kernelI23Flash_fwd_kernel_traitsILi64ELi64ELi256ELi4ELb0ELb0EN7cutlass6half_tE19Flash_kernel_traitsILi64ELi64ELi256ELi4ES3_EELb0ELb0ELb0ELb1ELb1ELb1ELb1ELb0EEEvNS_16Flash_fwd_paramsE,@function
        .size           _ZN5flash24flash_fwd_splitkv_kernelI23Flash_fwd_kernel_traitsILi64ELi64ELi256ELi4ELb0ELb0EN7cutlass6half_tE19Flash_kernel_traitsILi64ELi64ELi256ELi4ES3_EELb0ELb0ELb0ELb1ELb1ELb1ELb1ELb0EEEvNS_16Flash_fwd_paramsE,(.L_x_14749 - _ZN5flash24flash_fwd_splitkv_kernelI23Flash_fwd_kernel_traitsILi64ELi64ELi256ELi4ELb0ELb0EN7cutlass6half_tE19Flash_kernel_traitsILi64ELi64ELi256ELi4ES3_EELb0ELb0ELb0ELb1ELb1ELb1ELb1ELb0EEEvNS_16Flash_fwd_paramsE)
        .other          _ZN5flash24flash_fwd_splitkv_kernelI23Flash_fwd_kernel_traitsILi64ELi64ELi256ELi4ELb0ELb0EN7cutlass6half_tE19Flash_kernel_traitsILi64ELi64ELi256ELi4ES3_EELb0ELb0ELb0ELb1ELb1ELb1ELb1ELb0EEEvNS_16Flash_fwd_paramsE,@"STO_CUDA_ENTRY STV_DEFAULT"
_ZN5flash24flash_fwd_splitkv_kernelI23Flash_fwd_kernel_traitsILi64ELi64ELi256ELi4ELb0ELb0EN7cutlass6half_tE19Flash_kernel_traitsILi64ELi64ELi256ELi4ES3_EELb0ELb0ELb0ELb1ELb1ELb1ELb1ELb0EEEvNS_16Flash_fwd_paramsE:
.text._ZN5flash24flash_fwd_splitkv_kernelI23Flash_fwd_kernel_traitsILi64ELi64ELi256ELi4ELb0ELb0EN7cutlass6half_tE19Flash_kernel_traitsILi64ELi64ELi256ELi4ES3_EELb0ELb0ELb0ELb1ELb1ELb1ELb1ELb0EEEvNS_16Flash_fwd_paramsE:
        /* <DEDUP_REMOVED lines=30> */
[----:B-1----:R-:W-:Y:S05]  /*01e0*/  CALL.REL.NOINC `($_ZN5flash24flash_fwd_splitkv_kernelI23Flash_fwd_kernel_traitsILi64ELi64ELi256ELi4ELb0ELb0EN7cutlass6half_tE19Flash_kernel_traitsILi64ELi64ELi256ELi4ES3_EELb0ELb0ELb0ELb1ELb1ELb1ELb1ELb0EEEvNS_16Flash_fwd_paramsE$_ZN5flash30compute_attn_1rowblock_splitkvI23Flash_fwd_kernel_traitsILi64ELi64ELi256ELi4ELb0ELb0EN7cutlass6half_tE19Flash_kernel_traitsILi64ELi64ELi256ELi4ES3_EELb0ELb0ELb0ELb1ELb1ELb1ELb1ELb0ENS_16Flash_fwd_paramsEEEvRKT8_iiiii) ;  /* 0x0000000000087944 */ /* 0x002fea0003c00000 */
[----:B------:R-:W-:Y:S05]  /*01f0*/  BSYNC.RECONVERGENT B2 ;  /* 0x0000000000027941 */ /* 0x000fea0003800200 */
.L_x_4915:
[----:B------:R-:W-:Y:S05]  /*0200*/  EXIT ;  /* 0x000000000000794d */ /* 0x000fea0003800000 */
        .type           $_ZN5flash24flash_fwd_splitkv_kernelI23Flash_fwd_kernel_traitsILi64ELi64ELi256ELi4ELb0ELb0EN7cutlass6half_tE19Flash_kernel_traitsILi64ELi64ELi256ELi4ES3_EELb0ELb0ELb0ELb1ELb1ELb1ELb1ELb0EEEvNS_16Flash_fwd_paramsE$_ZN5flash30compute_attn_1rowblock_splitkvI23Flash_fwd_kernel_traitsILi64ELi64ELi256ELi4ELb0ELb0EN7cutlass6half_tE19Flash_kernel_traitsILi64ELi64ELi256ELi4ES3_EELb0ELb0ELb0ELb1ELb1ELb1ELb1ELb0ENS_16Flash_fwd_paramsEEEvRKT8_iiiii,@function
        .size           $_ZN5flash24flash_fwd_splitkv_kernelI23Flash_fwd_kernel_traitsILi64ELi64ELi256ELi4ELb0ELb0EN7cutlass6half_tE19Flash_kernel_traitsILi64ELi64ELi256ELi4ES3_EELb0ELb0ELb0ELb1ELb1ELb1ELb1ELb0EEEvNS_16Flash_fwd_paramsE$_ZN5flash30compute_attn_1rowblock_splitkvI23Flash_fwd_kernel_traitsILi64ELi64ELi256ELi4ELb0ELb0EN7cutlass6half_tE19Flash_kernel_traitsILi64ELi64ELi256ELi4ES3_EELb0ELb0ELb0ELb1ELb1ELb1ELb1ELb0ENS_16Flash_fwd_paramsEEEvRKT8_iiiii,(.L_x_14749 - $_ZN5flash24flash_fwd_splitkv_kernelI23Flash_fwd_kernel_traitsILi64ELi64ELi256ELi4ELb0ELb0EN7cutlass6half_tE19Flash_kernel_traitsILi64ELi64ELi256ELi4ES3_EELb0ELb0ELb0ELb1ELb1ELb1ELb1ELb0EEEvNS_16Flash_fwd_paramsE$_ZN5flash30compute_attn_1rowblock_splitkvI23Flash_fwd_kernel_traitsILi64ELi64ELi256ELi4ELb0ELb0EN7cutlass6half_tE19Flash_kernel_traitsILi64ELi64ELi256ELi4ES3_EELb0ELb0ELb0ELb1ELb1ELb1ELb1ELb0ENS_16Flash_fwd_paramsEEEvRKT8_iiiii)
$_ZN5flash24flash_fwd_splitkv_kernelI23Flash_fwd_kernel_traitsILi64ELi64ELi256ELi4ELb0ELb0EN7cutlass6half_tE19Flash_kernel_traitsILi64ELi64ELi256ELi4ES3_EELb0ELb0ELb0ELb1ELb1ELb1ELb1ELb0EEEvNS_16Flash_fwd_paramsE$_ZN5flash30compute_attn_1rowblock_splitkvI23Flash_fwd_kernel_traitsILi64ELi64ELi256ELi4ELb0ELb0EN7cutlass6half_tE19Flash_kernel_traitsILi64ELi64ELi256ELi4ES3_EELb0ELb0ELb0ELb1ELb1ELb1ELb1ELb0ENS_16Flash_fwd_paramsEEEvRKT8_iiiii:
[----:B------:R-:W1:Y:S01]  /*0210*/  LDCU.64 UR4, c[0x0][0x358] ;  /* 0x00006b00ff0477ac */ /* 0x000e620008000a00 */
[----:B------:R-:W2:Y:S04]  /*0220*/  LDL R26, [R1+0x3c] ;  /* 0x00003c00011a7983 */ /* 0x000ea80000100800 */
[----:B-1----:R-:W3:Y:S04]  /*0230*/  LD.E.64 R2, desc[UR4][R134.64+0xf8] ;  /* 0x0000f80486027980 */ /* 0x002ee8000c101b00 */
[----:B------:R-:W4:Y:S04]  /*0240*/  LD.E.64 R4, desc[UR4][R134.64+0xf0] ;  /* 0x0000f00486047980 */ /* 0x000f28000c101b00 */
[----:B------:R-:W2:Y:S01]  /*0250*/  LD.E R13, desc[UR4][R134.64+0xb4] ;  /* 0x0000b404860d7980 */ /* 0x000ea2000c101900 */
[----:B------:R-:W-:Y:S01]  /*0260*/  IMAD.MOV.U32 R11, RZ, RZ, RZ ;  /* 0x000000ffff0b7224 */ /* 0x000fe200078e00ff */
[----:B---3--:R-:W-:-:S02]  /*0270*/  ISETP.NE.U32.AND P0, PT, R2, RZ, PT ;  /* 0x000000ff0200720c */ /* 0x008fc40003f05070 */
[----:B----4-:R-:W-:Y:S02]  /*0280*/  ISETP.NE.U32.AND P1, PT, R4, RZ, PT ;  /* 0x000000ff0400720c */ /* 0x010fe40003f25070 */
[----:B------:R-:W-:Y:S02]  /*0290*/  ISETP.NE.AND.EX P0, PT, R3, RZ, PT, P0 ;  /* 0x000000ff0300720c */ /* 0x000fe40003f05300 */
[----:B------:R-:W-:-:S11]  /*02a0*/  ISETP.NE.AND.EX P1, PT, R5, RZ, PT, P1 ;  /* 0x000000ff0500720c */ /* 0x000fd60003f25310 */
[----:B--2---:R-:W-:-:S04]  /*02b0*/  @P0 IMAD.WIDE.U32 R2, R26, 0x4, R2 ;  /* 0x000000041a020825 */ /* 0x004fc800078e0002 */
[----:B------:R-:W-:Y:S02]  /*02c0*/  @P1 IMAD.WIDE.U32 R4, R26, 0x4, R4 ;  /* 0x000000041a041825 */ /* 0x000fe400078e0004 */
[----:B------:R-:W2:Y:S04]  /*02d0*/  @P0 LD.E R2, desc[UR4][R2.64] ;  /* 0x0000000402020980 */ /* 0x000ea8000c101900 */
[----:B------:R-:W2:Y:S04]  /*02e0*/  @P1 LD.E R11, desc[UR4][R4.64] ;  /* 0x00000004040b1980 */ /* 0x000ea8000c101900 */
[----:B------:R1:W5:Y:S04]  /*02f0*/  LD.E R5, desc[UR4][R134.64+0xb8] ;  /* 0x0000b80486057980 */ /* 0x000368000c101900 */
[----:B------:R1:W-:Y:S01]  /*0300*/  STL [R1+0x44], R13 ;  /* 0x0000440d01007387 */ /* 0x0003e20000100800 */
        /* <DEDUP_REMOVED lines=10> */
.L_x_4919:
[----:B------:R-:W-:Y:S05]  /*03b0*/  BSYNC.RECONVERGENT B0 ;  /* 0x0000000000007941 */ /* 0x000fea0003800200 */
.L_x_4918:
[----:B-----5:R-:W-:Y:S02]  /*03c0*/  IADD3 R8, PT, PT, R0, R5, -R11 ;  /* 0x0000000500087210 */ /* 0x020fe40007ffe80b */
.L_x_4917:
[----:B------:R-:W-:Y:S05]  /*03d0*/  BSYNC.RECONVERGENT B1 ;  /* 0x0000000000017941 */ /* 0x000fea0003800200 */
.L_x_4916:
[----:B------:R-:W2:Y:S01]  /*03e0*/  S2R R23, SR_CTAID.X ;  /* 0x0000000000177919 */ /* 0x000ea20000002500 */
[----:B------:R-:W-:Y:S01]  /*03f0*/  MOV R12, 0x1f0 ;  /* 0x000001f0000c7802 */ /* 0x000fe20000000f00 */
[----:B------:R-:W-:-:S03]  /*0400*/  IMAD.MOV.U32 R3, RZ, RZ, 0x0 ;  /* 0x00000000ff037424 */ /* 0x000fc600078e00ff */
[----:B------:R-:W-:Y:S01]  /*0410*/  MOV R2, R12 ;  /* 0x0000000c00027202 */ /* 0x000fe20000000f00 */
[----:B--2---:R-:W-:-:S05]  /*0420*/  IMAD.SHL.U32 R10, R23, 0x40, RZ ;  /* 0x00000040170a7824 */ /* 0x004fca00078e00ff */
[----:B------:R-:W-:-:S13]  /*0430*/  ISETP.GT.AND P0, PT, R13, R10, PT ;  /* 0x0000000a0d00720c */ /* 0x000fda0003f04270 */
[----:B-1---5:R-:W-:Y:S05]  /*0440*/  @!P0 RET.REL.NODEC R2 `(_ZN5flash24flash_fwd_splitkv_kernelI23Flash_fwd_kernel_traitsILi64ELi64ELi256ELi4ELb0ELb0EN7cutlass6half_tE19Flash_kernel_traitsILi64ELi64ELi256ELi4ES3_EELb0ELb0ELb0ELb1ELb1ELb1ELb1ELb0EEEvNS_16Flash_fwd_paramsE) ;  /* 0xfffffff802ec8950 */ /* 0x022fea0003c3ffff */
        /* <DEDUP_REMOVED lines=41> */
[----:B------:R-:W3:Y:S04]  /*06e0*/  LD.E R0, desc[UR4][R134.64+0xb0] ;  /* 0x0000b00486007980 */ /* 0x000ee8000c101900 */
[----:B------:R-:W4:Y:S04]  /*06f0*/  LDL.LU R14, [R1+0x40] ;  /* 0x00004000010e7983 */ /* 0x000f280000300800 */
[----:B------:R-:W4:Y:S04]  /*0700*/  LD.E R4, desc[UR4][R134.64+0x60] ;  /* 0x0000600486047980 */ /* 0x000f28000c101900 */
[----:B------:R-:W5:Y:S04]  /*0710*/  LD.E R5, desc[UR4][R134.64+0xcc] ;  /* 0x0000cc0486057980 */ /* 0x000f68000c101900 */
[----:B------:R-:W2:Y:S04]  /*0720*/  LD.E.64 R2, desc[UR4][R134.64+0x78] ;  /* 0x0000780486027980 */ /* 0x000ea8000c101b00 */
[----:B------:R-:W2:Y:S01]  /*0730*/  LD.E.64 R134, desc[UR4][R134.64+0xa8] ;  /* 0x0000a80486867980 */ /* 0x000ea2000c101b00 */
[----:B------:R-:W-:Y:S01]  /*0740*/  SHF.R.U32.HI R9, RZ, 0x4, R226 ;  /* 0x00000004ff097819 */ /* 0x000fe200000116e2 */
[----:B------:R-:W-:-:S04]  /*0750*/  IMAD.IADD R8, R13, 0x1, -R10 ;  /* 0x000000010d087824 */ /* 0x000fc800078e0a0a */
[----:B------:R-:W-:-:S05]  /*0760*/  VIADD R7, R9, 0x18 ;  /* 0x0000001809077836 */ /* 0x000fca0000000000 */
[----:B------:R-:W-:Y:S01]  /*0770*/  ISETP.GE.AND P3, PT, R7, R8, PT ;  /* 0x000000080700720c */ /* 0x000fe20003f66270 */
[----:B------:R-:W-:Y:S02]  /*0780*/  VIADD R7, R9, 0x30 ;  /* 0x0000003009077836 */ /* 0x000fe40000000000 */
[----:B---3--:R-:W-:-:S04]  /*0790*/  IMAD R0, R0, UR8, R26 ;  /* 0x0000000800007c24 */ /* 0x008fc8000f8e021a */
[----:B----4-:R-:W-:-:S04]  /*07a0*/  IMAD R0, R0, R4, R14 ;  /* 0x0000000400007224 */ /* 0x010fc800078e020e */
[----:B------:R-:W-:Y:S02]  /*07b0*/  IMAD R6, R13, R0, R10 ;  /* 0x000000000d067224 */ /* 0x000fe400078e020a */
[----:B------:R-:W-:Y:S02]  /*07c0*/  VIADD R0, R9, 0x8 ;  /* 0x0000000809007836 */ /* 0x000fe40000000000 */
[----:B-----5:R-:W-:-:S03]  /*07d0*/  IMAD R4, R6, R5, RZ ;  /* 0x0000000506047224 */ /* 0x020fc600078e02ff */
[----:B------:R-:W-:Y:S02]  /*07e0*/  ISETP.GE.AND P5, PT, R0, R8, PT ;  /* 0x000000080000720c */ /* 0x000fe40003fa6270 */
[----:B------:R-:W-:-:S04]  /*07f0*/  LEA R0, P0, R226, R4, 0x2 ;  /* 0x00000004e2007211 */ /* 0x000fc800078010ff */
[----:B------:R-:W-:Y:S02]  /*0800*/  LEA.HI.X.SX32 R5, R4, RZ, 0x1, P0 ;  /* 0x000000ff04057211 */ /* 0x000fe400000f0eff */
[----:B--2---:R-:W-:-:S04]  /*0810*/  LEA R4, P0, R0, R2, 0x2 ;  /* 0x0000000200047211 */ /* 0x004fc800078010ff */
        /* <DEDUP_REMOVED lines=47> */
[----:B---3--:R-:W-:Y:S05]  /*0b10*/  @P0 RET.REL.NODEC R4 `(_ZN5flash24flash_fwd_splitkv_kernelI23Flash_fwd_kernel_traitsILi64ELi64ELi256ELi4ELb0ELb0EN7cutlass6half_tE19Flash_kernel_traitsILi64ELi64ELi256ELi4ES3_EELb0ELb0ELb0ELb1ELb1ELb1ELb1ELb0EEEvNS_16Flash_fwd_paramsE) ;  /* 0xfffffff404380950 */ /* 0x008fea0003c3ffff */
[----:B------:R-:W-:-:S05]  /*0b20*/  MOV R0, 0xff800000 ;  /* 0xff80000000007802 */ /* 0x000fca0000000f00 */
[----:B------:R1:W-:Y:S02]  /*0b30*/  ST.E desc[UR4][R2.64+0xe0], R0 ;  /* 0x0000e00002007985 */ /* 0x0003e4000c101904 */
[----:B-1----:R-:W-:Y:S02]  /*0b40*/  MOV R2, R12 ;  /* 0x0000000c00027202 */ /* 0x002fe40000000f00 */
[----:B------:R-:W-:-:S04]  /*0b50*/  MOV R3, 0x0 ;  /* 0x0000000000037802 */ /* 0x000fc80000000f00 */
[----:B------:R-:W-:Y:S05]  /*0b60*/  RET.REL.NODEC R2 `(_ZN5flash24flash_fwd_splitkv_kernelI23Flash_fwd_kernel_traitsILi64ELi64ELi256ELi4ELb0ELb0EN7cutlass6half_tE19Flash_kernel_traitsILi64ELi64ELi256ELi4ES3_EELb0ELb0ELb0ELb1ELb1ELb1ELb1ELb0EEEvNS_16Flash_fwd_paramsE) ;  /* 0xfffffff402247950 */ /* 0x000fea0003c3ffff */
.L_x_4920:
        /* <DEDUP_REMOVED lines=8> */
[----:B------:R-:W-:-:S05]  /*0bf0*/  @P0 IMAD.WIDE.U32 R2, R26, 0x4, R2 ;  /* 0x000000041a020825 */ /* 0x000fca00078e0002 */
        /* <DEDUP_REMOVED lines=11> */
[----:B-----5:R-:W2:Y:S04]  /*0cb0*/  LD.E.64 R10, desc[UR4][R52.64+0x50] ;  /* 0x00005004340a7980 */ /* 0x020ea8000c101b00 */
        /* <DEDUP_REMOVED lines=91> */
.L_x_4922:
[----:B------:R-:W3:Y:S04]  /*1270*/  LD.E R16, desc[UR4][R134.64+0x68] ;  /* 0x0000680486107980 */ /* 0x000ee8000c101900 */
[----:B------:R-:W4:Y:S04]  /*1280*/  LD.E.64 R88, desc[UR4][R134.64+0x38] ;  /* 0x0000380486587980 */ /* 0x000f28000c101b00 */
[----:B------:R-:W2:Y:S01]  /*1290*/  LD.E.64 R8, desc[UR4][R134.64+0x20] ;  /* 0x0000200486087980 */ /* 0x000ea2000c101b00 */
[----:B------:R-:W-:Y:S01]  /*12a0*/  MOV R52, R134 ;  /* 0x0000008600347202 */ /* 0x000fe20000000f00 */
[----:B------:R-:W-:-:S05]  /*12b0*/  IMAD.MOV.U32 R53, RZ, RZ, R135 ;  /* 0x000000ffff357224 */ /* 0x000fca00078e0087 */
[----:B------:R-:W2:Y:S04]  /*12c0*/  LD.E.64 R54, desc[UR4][R52.64+0x40] ;  /* 0x0000400434367980 */ /* 0x000ea8000c101b00 */
[----:B------:R-:W2:Y:S04]  /*12d0*/  LD.E.64 R12, desc[UR4][R52.64+0x50] ;  /* 0x00005004340c7980 */ /* 0x000ea8000c101b00 */
[----:B------:R-:W2:Y:S04]  /*12e0*/  LD.E.64 R14, desc[UR4][R52.64+0x28] ;  /* 0x00002804340e7980 */ /* 0x000ea8000c101b00 */
[----:B------:R1:W5:Y:S01]  /*12f0*/  LD.E.64 R28, desc[UR4][R52.64+0x58] ;  /* 0x00005804341c7980 */ /* 0x000362000c101b00 */
[----:B------:R-:W-:-:S02]  /*1300*/  SHF.R.S32.HI R7, RZ, 0x1f, R11 ;  /* 0x0000001fff077819 */ /* 0x000fc4000001140b */
[----:B------:R-:W-:Y:S02]  /*1310*/  CS2R R250, SRZ ;  /* 0x0000000000fa7805 */ /* 0x000fe4000001ff00 */
[----:B-----5:R-:W-:Y:S02]  /*1320*/  SHF.R.S32.HI R17, RZ, 0x1f, R10 ;  /* 0x0000001fff117819 */ /* 0x020fe4000001140a */
[----:B------:R-:W-:-:S04]  /*1330*/  LEA R248, R208, 0xffffff00, 0x8 ;  /* 0xffffff00d0f87811 */ /* 0x000fc800078e40ff */
[----:B------:R-:W-:Y:S02]  /*1340*/  SHF.R.S32.HI R20, RZ, 0x1f, R248 ;  /* 0x0000001fff147819 */ /* 0x000fe400000114f8 */
[-C--:B---3--:R-:W-:Y:S02]  /*1350*/  IABS R0, R16.reuse ;  /* 0x0000001000007213 */ /* 0x088fe40000000000 */
[----:B------:R-:W-:Y:S02]  /*1360*/  IABS R6, R16 ;  /* 0x0000001000067213 */ /* 0x000fe40000000000 */
[----:B------:R-:W-:-:S04]  /*1370*/  MOV R5, R0 ;  /* 0x0000000000057202 */ /* 0x000fc80000000f00 */
[----:B-1----:R-:W1:Y:S08]  /*1380*/  I2F.RP R2, R5 ;  /* 0x0000000500027306 */ /* 0x002e700000209400 */
[----:B-1----:R-:W1:Y:S02]  /*1390*/  MUFU.RCP R2, R2 ;  /* 0x0000000200027308 */ /* 0x002e640000001000 */
[----:B-1----:R-:W-:-:S06]  /*13a0*/  VIADD R2, R2, 0xffffffe ;  /* 0x0ffffffe02027836 */ /* 0x002fcc0000000000 */
[----:B------:R-:W1:Y:S02]  /*13b0*/  F2I.FTZ.U32.TRUNC.NTZ R3, R2 ;  /* 0x0000000200037305 */ /* 0x000e64000021f000 */
[----:B-1----:R-:W-:Y:S01]  /*13c0*/  IADD3 R0, PT, PT, RZ, -R3, RZ ;  /* 0x80000003ff007210 */ /* 0x002fe20007ffe0ff */
[----:B------:R-:W-:-:S04]  /*13d0*/  IMAD.MOV.U32 R2, RZ, RZ, RZ ;  /* 0x000000ffff027224 */ /* 0x000fc800078e00ff */
[----:B------:R-:W-:Y:S01]  /*13e0*/  IMAD R4, R0, R5, RZ ;  /* 0x0000000500047224 */ /* 0x000fe200078e02ff */
[----:B------:R-:W-:-:S03]  /*13f0*/  IABS R0, R27 ;  /* 0x0000001b00007213 */ /* 0x000fc60000000000 */
[----:B------:R-:W-:Y:S01]  /*1400*/  IMAD.HI.U32 R4, R3, R4, R2 ;  /* 0x0000000403047227 */ /* 0x000fe200078e0002 */
[----:B------:R-:W-:-:S03]  /*1410*/  IADD3 R2, PT, PT, RZ, -R6, RZ ;  /* 0x80000006ff027210 */ /* 0x000fc60007ffe0ff */
[----:B----4-:R-:W-:Y:S02]  /*1420*/  IMAD R6, R89, R11, RZ ;  /* 0x0000000b59067224 */ /* 0x010fe400078e02ff */
[----:B------:R-:W-:-:S04]  /*1430*/  IMAD.HI.U32 R4, R4, R0, RZ ;  /* 0x0000000004047227 */ /* 0x000fc800078e00ff */
[----:B------:R-:W-:Y:S02]  /*1440*/  IMAD R0, R4, R2, R0 ;  /* 0x0000000204007224 */ /* 0x000fe400078e0200 */
[----:B------:R-:W-:-:S03]  /*1450*/  IMAD.WIDE.U32 R2, R88, R11, RZ ;  /* 0x0000000b58027225 */ /* 0x000fc600078e00ff */
[----:B------:R-:W-:Y:S01]  /*1460*/  ISETP.GT.U32.AND P1, PT, R5, R0, PT ;  /* 0x000000000500720c */ /* 0x000fe20003f24070 */
[----:B------:R-:W-:-:S04]  /*1470*/  IMAD R6, R88, R7, R6 ;  /* 0x0000000758067224 */ /* 0x000fc800078e0206 */
[----:B------:R-:W-:Y:S02]  /*1480*/  IMAD.IADD R3, R3, 0x1, R6 ;  /* 0x0000000103037824 */ /* 0x000fe400078e0206 */
[----:B--2---:R-:W-:-:S06]  /*1490*/  IMAD.WIDE.U32 R2, R8, R10, R2 ;  /* 0x0000000a08027225 */ /* 0x004fcc00078e0002 */
[-C--:B------:R-:W-:Y:S02]  /*14a0*/  @!P1 IADD3 R0, PT, PT, R0, -R5.reuse, RZ ;  /* 0x8000000500009210 */ /* 0x080fe40007ffe0ff */
[----:B------:R-:W-:Y:S02]  /*14b0*/  @!P1 IADD3 R4, PT, PT, R4, 0x1, RZ ;  /* 0x0000000104049810 */ /* 0x000fe40007ffe0ff */
[----:B------:R-:W-:Y:S01]  /*14c0*/  ISETP.GE.U32.AND P2, PT, R0, R5, PT ;  /* 0x000000050000720c */ /* 0x000fe20003f46070 */
[----:B------:R-:W-:Y:S01]  /*14d0*/  IMAD R0, R9, R10, RZ ;  /* 0x0000000a09007224 */ /* 0x000fe200078e02ff */
[----:B------:R-:W-:Y:S02]  /*14e0*/  LOP3.LUT R5, R27, R16, RZ, 0x3c, !PT ;  /* 0x000000101b057212 */ /* 0x000fe400078e3cff */
[----:B------:R-:W-:Y:S01]  /*14f0*/  ISETP.NE.AND P1, PT, R16, RZ, PT ;  /* 0x000000ff1000720c */ /* 0x000fe20003f25270 */
[----:B------:R-:W-:Y:S01]  /*1500*/  IMAD R0, R8, R17, R0 ;  /* 0x0000001108007224 */ /* 0x000fe200078e0200 */
[----:B------:R-:W-:Y:S01]  /*1510*/  ISETP.GE.AND P0, PT, R5, RZ, PT ;  /* 0x000000ff0500720c */ /* 0x000fe20003f06270 */
[----:B------:R-:W-:-:S03]  /*1520*/  IMAD R5, R89, R248, RZ ;  /* 0x000000f859057224 */ /* 0x000fc600078e02ff */
[----:B------:R-:W-:Y:S01]  /*1530*/  IADD3 R3, PT, PT, R3, R0, RZ ;  /* 0x0000000003037210 */ /* 0x000fe20007ffe0ff */
[----:B------:R-:W-:Y:S02]  /*1540*/  IMAD R5, R88, R20, R5 ;  /* 0x0000001458057224 */ /* 0x000fe400078e0205 */
[----:B------:R-:W-:Y:S02]  /*1550*/  @P2 VIADD R4, R4, 0x1 ;  /* 0x0000000104042836 */ /* 0x000fe40000000000 */
[----:B------:R-:W-:-:S03]  /*1560*/  IMAD.WIDE.U32 R2, R88, R248, R2 ;  /* 0x000000f858027225 */ /* 0x000fc600078e0002 */
[----:B------:R-:W-:Y:S01]  /*1570*/  MOV R0, R4 ;  /* 0x0000000400007202 */ /* 0x000fe20000000f00 */
[----:B------:R-:W-:Y:S02]  /*1580*/  IMAD R4, R55, R11, RZ ;  /* 0x0000000b37047224 */ /* 0x000fe400078e02ff */
[----:B------:R-:W-:Y:S01]  /*1590*/  IMAD.IADD R5, R3, 0x1, R5 ;  /* 0x0000000103057824 */ /* 0x000fe200078e0205 */
[----:B------:R-:W-:Y:S01]  /*15a0*/  @!P0 IADD3 R0, PT, PT, -R0, RZ, RZ ;  /* 0x000000ff00008210 */ /* 0x000fe20007ffe1ff */
[C---:B------:R-:W-:Y:S01]  /*15b0*/  IMAD R4, R54.reuse, R7, R4 ;  /* 0x0000000736047224 */ /* 0x040fe200078e0204 */
[----:B------:R-:W-:Y:S01]  /*15c0*/  @!P1 LOP3.LUT R0, RZ, R16, RZ, 0x33, !PT ;  /* 0x00000010ff009212 */ /* 0x000fe200078e33ff */
[----:B------:R-:W-:-:S03]  /*15d0*/  IMAD.WIDE.U32 R6, R54, R11, RZ ;  /* 0x0000000b36067225 */ /* 0x000fc600078e00ff */
[----:B------:R-:W-:Y:S01]  /*15e0*/  SHF.R.S32.HI R9, RZ, 0x1f, R0 ;  /* 0x0000001fff097819 */ /* 0x000fe20000011400 */
[----:B------:R-:W-:Y:S01]  /*15f0*/  IMAD R8, R13, R0, RZ ;  /* 0x000000000d087224 */ /* 0x000fe200078e02ff */
[----:B------:R-:W-:Y:S01]  /*1600*/  IADD3 R3, PT, PT, R7, R4, RZ ;  /* 0x0000000407037210 */ /* 0x000fe20007ffe0ff */
[----:B------:R-:W-:Y:S01]  /*1610*/  IMAD R7, R15, R10, RZ ;  /* 0x0000000a0f077224 */ /* 0x000fe200078e02ff */
[----:B------:R-:W-:Y:S01]  /*1620*/  MOV R4, R2 ;  /* 0x0000000200047202 */ /* 0x000fe20000000f00 */
[----:B------:R-:W-:Y:S02]  /*1630*/  IMAD.MOV.U32 R2, RZ, RZ, R6 ;  /* 0x000000ffff027224 */ /* 0x000fe400078e0006 */
[C---:B------:R-:W-:Y:S02]  /*1640*/  IMAD R8, R12.reuse, R9, R8 ;  /* 0x000000090c087224 */ /* 0x040fe400078e0208 */
[----:B------:R-:W-:-:S04]  /*1650*/  IMAD.WIDE.U32 R4, R12, R0, R4 ;  /* 0x000000000c047225 */ /* 0x000fc800078e0004 */
[C---:B------:R-:W-:Y:S01]  /*1660*/  IMAD.WIDE.U32 R2, R14.reuse, R10, R2 ;  /* 0x0000000a0e027225 */ /* 0x040fe200078e0002 */
[----:B------:R-:W-:Y:S02]  /*1670*/  MOV R21, R4 ;  /* 0x0000000400157202 */ /* 0x000fe40000000f00 */
[----:B------:R-:W-:Y:S01]  /*1680*/  IADD3 R22, PT, PT, R5, R8, RZ ;  /* 0x0000000805167210 */ /* 0x000fe20007ffe0ff */
[----:B------:R-:W-:Y:S01]  /*1690*/  IMAD R0, R14, R17, R7 ;  /* 0x000000110e007224 */ /* 0x000fe200078e0207 */
[----:B------:R-:W-:Y:S02]  /*16a0*/  MOV R11, R2 ;  /* 0x00000002000b7202 */ /* 0x000fe40000000f00 */
[----:B------:R-:W-:Y:S01]  /*16b0*/  MOV R14, R248 ;  /* 0x000000f8000e7202 */ /* 0x000fe20000000f00 */
[----:B------:R-:W-:Y:S02]  /*16c0*/  IMAD.IADD R15, R3, 0x1, R0 ;  /* 0x00000001030f7824 */ /* 0x000fe400078e0200 */
.L_x_4923:
[----:B------:R-:W-:Y:S05]  /*16d0*/  BSYNC.RECONVERGENT B0 ;  /* 0x0000000000007941 */ /* 0x000fea0003800200 */
.L_x_4921:
        /* <DEDUP_REMOVED lines=9> */
[----:B------:R-:W-:Y:S01]  /*1770*/  IMAD.SHL.U32 R229, R88, 0x20, RZ ;  /* 0x0000002058e57824 */ /* 0x000fe200078e00ff */
[----:B------:R-:W1:Y:S01]  /*1780*/  I2F.RP R4, R6 ;  /* 0x0000000600047306 */ /* 0x000e620000209400 */
[----:B------:R-:W-:Y:S01]  /*1790*/  SHF.L.U32 R32, R226, 0x3, RZ ;  /* 0x00000003e2207819 */ /* 0x000fe200000006ff */
[----:B------:R-:W-:Y:S01]  /*17a0*/  UMOV UR7, 0x400 ;  /* 0x0000040000077882 */ /* 0x000fe20000000000 */
[----:B------:R-:W-:-:S02]  /*17b0*/  MOV R17, RZ ;  /* 0x000000ff00117202 */ /* 0x000fc40000000f00 */
[----:B------:R-:W-:Y:S02]  /*17c0*/  SHF.L.U64.HI R230, R88, 0x5, R89 ;  /* 0x0000000558e67819 */ /* 0x000fe40000010259 */
[C---:B-----5:R-:W-:Y:S02]  /*17d0*/  SHF.L.U32 R232, R54.reuse, 0x5, RZ ;  /* 0x0000000536e87819 */ /* 0x060fe400000006ff */
[----:B------:R-:W-:Y:S01]  /*17e0*/  SHF.L.U64.HI R231, R54, 0x5, R55 ;  /* 0x0000000536e77819 */ /* 0x000fe20000010237 */
[----:B-1----:R-:W1:Y:S01]  /*17f0*/  MUFU.RCP R4, R4 ;  /* 0x0000000400047308 */ /* 0x002e620000001000 */
[----:B------:R-:W-:-:S06]  /*1800*/  ULEA UR6, UR6, UR7, 0x18 ;  /* 0x0000000706067291 */ /* 0x000fcc000f8ec0ff */
[----:B------:R-:W-:Y:S02]  /*1810*/  MOV R222, UR6 ;  /* 0x0000000600de7c02 */ /* 0x000fe40008000f00 */
[----:B-1----:R-:W-:-:S04]  /*1820*/  IADD3 R4, PT, PT, R4, 0xffffffe, RZ ;  /* 0x0ffffffe04047810 */ /* 0x002fc80007ffe0ff */
[----:B------:R-:W1:Y:S02]  /*1830*/  F2I.FTZ.U32.TRUNC.NTZ R5, R4 ;  /* 0x0000000400057305 */ /* 0x000e64000021f000 */
[----:B-1----:R-:W-:Y:S02]  /*1840*/  IADD3 R0, PT, PT, RZ, -R5, RZ ;  /* 0x80000005ff007210 */ /* 0x002fe40007ffe0ff */
[----:B------:R-:W-:-:S03]  /*1850*/  MOV R4, RZ ;  /* 0x000000ff00047202 */ /* 0x000fc60000000f00 */
[----:B------:R-:W-:Y:S01]  /*1860*/  IMAD R7, R0, R6, RZ ;  /* 0x0000000600077224 */ /* 0x000fe200078e02ff */
[----:B------:R-:W-:-:S03]  /*1870*/  IABS R0, R27 ;  /* 0x0000001b00007213 */ /* 0x000fc60000000000 */
[----:B------:R-:W-:Y:S01]  /*1880*/  IMAD.HI.U32 R7, R5, R7, R4 ;  /* 0x0000000705077227 */ /* 0x000fe200078e0004 */
[----:B------:R-:W-:Y:S02]  /*1890*/  MOV R5, R0 ;  /* 0x0000000000057202 */ /* 0x000fe40000000f00 */
[----:B------:R-:W-:-:S04]  /*18a0*/  IADD3 R0, PT, PT, RZ, -R10, RZ ;  /* 0x8000000aff007210 */ /* 0x000fc80007ffe0ff */
[----:B------:R-:W-:Y:S01]  /*18b0*/  MOV R4, R0 ;  /* 0x0000000000047202 */ /* 0x000fe20000000f00 */
[----:B------:R-:W-:-:S04]  /*18c0*/  IMAD.HI.U32 R0, R7, R5, RZ ;  /* 0x0000000507007227 */ /* 0x000fc800078e00ff */
[----:B------:R-:W-:Y:S01]  /*18d0*/  IMAD R5, R0, R4, R5 ;  /* 0x0000000400057224 */ /* 0x000fe200078e0205 */
[----:B------:R-:W-:-:S04]  /*18e0*/  LOP3.LUT R4, R32, 0x38, RZ, 0xc0, !PT ;  /* 0x0000003820047812 */ /* 0x000fc800078ec0ff */
[----:B------:R-:W-:Y:S02]  /*18f0*/  ISETP.GT.U32.AND P1, PT, R6, R5, PT ;  /* 0x000000050600720c */ /* 0x000fe40003f24070 */
[----:B------:R-:W-:-:S04]  /*1900*/  IADD3 R10, P0, PT, R4, R11, RZ ;  /* 0x0000000b040a7210 */ /* 0x000fc80007f1e0ff */
[----:B------:R-:W-:-:S03]  /*1910*/  IADD3.X R11, PT, PT, RZ, R15, RZ, P0, !PT ;  /* 0x0000000fff0b7210 */ /* 0x000fc600007fe4ff */
        /* <DEDUP_REMOVED lines=8> */
[----:B------:R-:W-:Y:S02]  /*19a0*/  ISETP.GE.AND P0, PT, R6, RZ, PT ;  /* 0x000000ff0600720c */ /* 0x000fe40003f06270 */
[----:B------:R-:W-:Y:S02]  /*19b0*/  MOV R5, RZ ;  /* 0x000000ff00057202 */ /* 0x000fe40000000f00 */
[----:B------:R-:W-:Y:S02]  /*19c0*/  MOV R14, R10 ;  /* 0x0000000a000e7202 */ /* 0x000fe40000000f00 */
[----:B------:R-:W-:Y:S02]  /*19d0*/  SHF.R.S32.HI R10, RZ, 0x1f, R27 ;  /* 0x0000001fff0a7819 */ /* 0x000fe4000001141b */
[----:B------:R-:W-:Y:S02]  /*19e0*/  @P2 IADD3 R0, PT, PT, R0, 0x1, RZ ;  /* 0x0000000100002810 */ /* 0x000fe40007ffe0ff */
[----:B------:R-:W-:-:S02]  /*19f0*/  IADD3 R20, P2, PT, R4, R21, RZ ;  /* 0x0000001504147210 */ /* 0x000fc40007f5e0ff */
[----:B------:R-:W-:Y:S01]  /*1a00*/  IADD3 R15, PT, PT, R11, R15, RZ ;  /* 0x0000000f0b0f7210 */ /* 0x000fe20007ffe0ff */
[----:B------:R-:W-:Y:S01]  /*1a10*/  @!P0 IMAD.MOV R0, RZ, RZ, -R0 ;  /* 0x000000ffff008224 */ /* 0x000fe200078e0a00 */
[----:B------:R-:W-:Y:S02]  /*1a20*/  @!P1 LOP3.LUT R0, RZ, R16, RZ, 0x33, !PT ;  /* 0x00000010ff009212 */ /* 0x000fe400078e33ff */
[----:B------:R-:W-:Y:S02]  /*1a30*/  SHF.R.U32.HI R16, RZ, 0x3, R226 ;  /* 0x00000003ff107819 */ /* 0x000fe400000116e2 */
[----:B------:R-:W-:-:S03]  /*1a40*/  IADD3.X R21, PT, PT, RZ, R22, RZ, P2, !PT ;  /* 0x00000016ff157210 */ /* 0x000fc600017fe4ff */
[----:B------:R-:W-:-:S04]  /*1a50*/  IMAD.WIDE.U32 R22, R23, 0x40, R16 ;  /* 0x0000004017167825 */ /* 0x000fc800078e0010 */
[----:B------:R-:W-:Y:S02]  /*1a60*/  IMAD R17, R89, R16, RZ ;  /* 0x0000001059117224 */ /* 0x000fe400078e02ff */
[-C--:B--2---:R-:W-:Y:S02]  /*1a70*/  IMAD R13, R13, R26.reuse, RZ ;  /* 0x0000001a0d0d7224 */ /* 0x084fe400078e02ff */
[----:B------:R-:W-:-:S05]  /*1a80*/  IMAD.WIDE.U32 R6, R12, R26, R4 ;  /* 0x0000001a0c067225 */ /* 0x000fca00078e0004 */
[----:B------:R-:W-:Y:S01]  /*1a90*/  IADD3 R5, PT, PT, R7, R13, RZ ;  /* 0x0000000d07057210 */ /* 0x000fe20007ffe0ff */
[----:B---3--:R-:W-:Y:S01]  /*1aa0*/  IMAD R7, R19, R27, RZ ;  /* 0x0000001b13077224 */ /* 0x008fe200078e02ff */
[----:B------:R-:W-:Y:S02]  /*1ab0*/  MOV R4, R6 ;  /* 0x0000000600047202 */ /* 0x000fe40000000f00 */
[----:B----4-:R-:W-:Y:S01]  /*1ac0*/  SHF.L.U64.HI R13, R2, 0x5, R3 ;  /* 0x00000005020d7819 */ /* 0x010fe20000010203 */
[----:B------:R-:W-:Y:S01]  /*1ad0*/  IMAD R26, R18, R10, R7 ;  /* 0x0000000a121a7224 */ /* 0x000fe200078e0207 */
[C---:B------:R-:W-:Y:S01]  /*1ae0*/  SHF.L.U32 R12, R2.reuse, 0x5, RZ ;  /* 0x00000005020c7819 */ /* 0x040fe200000006ff */
[----:B------:R-:W-:Y:S01]  /*1af0*/  IMAD.WIDE.U32 R10, R27, R18, R4 ;  /* 0x000000121b0a7225 */ /* 0x000fe200078e0004 */
[C---:B------:R-:W-:Y:S02]  /*1b00*/  SHF.L.U64.HI R7, R2.reuse, 0x4, R3 ;  /* 0x0000000402077819 */ /* 0x040fe40000010203 */
[----:B------:R-:W-:Y:S01]  /*1b10*/  SHF.L.U32 R6, R2, 0x4, RZ ;  /* 0x0000000402067819 */ /* 0x000fe200000006ff */
[----:B------:R-:W-:-:S04]  /*1b20*/  IMAD.WIDE.U32 R4, R16, R88, R20 ;  /* 0x0000005810047225 */ /* 0x000fc800078e0014 */
[----:B------:R-:W-:Y:S01]  /*1b30*/  IMAD R27, R23, R2, RZ ;  /* 0x00000002171b7224 */ /* 0x000fe200078e02ff */
[----:B------:R-:W-:Y:S01]  /*1b40*/  LEA R33, P0, R4, R24, 0x1 ;  /* 0x0000001804217211 */ /* 0x000fe200078008ff */
[----:B------:R-:W-:Y:S01]  /*1b50*/  IMAD.IADD R23, R5, 0x1, R17 ;  /* 0x0000000105177824 */ /* 0x000fe200078e0211 */
[----:B------:R-:W-:Y:S01]  /*1b60*/  SHF.R.S32.HI R5, RZ, 0x1f, R0 ;  /* 0x0000001fff057819 */ /* 0x000fe20000011400 */
[----:B------:R-:W-:Y:S01]  /*1b70*/  IMAD.WIDE.U32 R20, R0, R28, R14 ;  /* 0x0000001c00147225 */ /* 0x000fe200078e000e */
[----:B------:R-:W-:Y:S01]  /*1b80*/  MOV R216, R33 ;  /* 0x0000002100d87202 */ /* 0x000fe20000000f00 */
[----:B------:R-:W-:Y:S01]  /*1b90*/  STL [R1+0x4], R33 ;  /* 0x0000042101007387 */ /* 0x000fe20000100800 */
[----:B------:R-:W-:Y:S01]  /*1ba0*/  LEA.HI.X R14, R4, R25, R23, 0x1, P0 ;  /* 0x00000019040e7211 */ /* 0x000fe200000f0c17 */
[----:B------:R-:W-:Y:S01]  /*1bb0*/  IMAD R0, R29, R0, RZ ;  /* 0x000000001d007224 */ /* 0x000fe200078e02ff */
[----:B------:R-:W-:Y:S01]  /*1bc0*/  MOV R4, R10 ;  /* 0x0000000a00047202 */ /* 0x000fe20000000f00 */
[----:B------:R-:W-:Y:S01]  /*1bd0*/  IMAD.WIDE.U32 R12, R2, R22, R12 ;  /* 0x00000016020c7225 */ /* 0x000fe200078e000c */
[----:B------:R-:W-:Y:S01]  /*1be0*/  MOV R217, R14 ;  /* 0x0000000e00d97202 */ /* 0x000fe20000000f00 */
[----:B------:R1:W-:Y:S02]  /*1bf0*/  STL [R1], R14 ;  /* 0x0000000e01007387 */ /* 0x0003e40000100800 */
[----:B------:R-:W-:-:S02]  /*1c00*/  IMAD R17, R3, R22, R27 ;  /* 0x0000001603117224 */ /* 0x000fc400078e021b */
[----:B------:R-:W-:Y:S01]  /*1c10*/  IMAD.WIDE.U32 R18, R2, R22, R6 ;  /* 0x0000001602127225 */ /* 0x000fe200078e0006 */
[CC--:B------:R-:W-:Y:S02]  /*1c20*/  IADD3 R6, P1, P0, R10.reuse, R12.reuse, R6 ;  /* 0x0000000c0a067210 */ /* 0x0c0fe4000783e006 */
[C---:B------:R-:W-:Y:S01]  /*1c30*/  IADD3 R12, P2, PT, R10.reuse, R12, RZ ;  /* 0x0000000c0a0c7210 */ /* 0x040fe20007f5e0ff */
[----:B------:R-:W-:Y:S01]  /*1c40*/  IMAD R28, R5, R28, R0 ;  /* 0x0000001c051c7224 */ /* 0x000fe200078e0200 */
[----:B------:R-:W-:Y:S02]  /*1c50*/  IADD3 R5, PT, PT, R11, R26, RZ ;  /* 0x0000001a0b057210 */ /* 0x000fe40007ffe0ff */
[----:B------:R-:W-:Y:S02]  /*1c60*/  IADD3 R0, PT, PT, R17, R13, RZ ;  /* 0x0000000d11007210 */ /* 0x000fe40007ffe0ff */
[----:B------:R-:W-:Y:S01]  /*1c70*/  IADD3 R11, P3, PT, R10, R18, RZ ;  /* 0x000000120a0b7210 */ /* 0x000fe20007f7e0ff */
[----:B------:R-:W-:Y:S01]  /*1c80*/  IMAD.WIDE.U32 R2, R2, R22, R4 ;  /* 0x0000001602027225 */ /* 0x000fe200078e0004 */
[----:B------:R-:W-:-:S02]  /*1c90*/  IADD3.X R7, PT, PT, R5, R0, R7, P1, P0 ;  /* 0x0000000005077210 */ /* 0x000fc40000fe0407 */
[----:B------:R-:W-:Y:S02]  /*1ca0*/  IADD3.X R0, PT, PT, R0, R5, RZ, P2, !PT ;  /* 0x0000000500007210 */ /* 0x000fe400017fe4ff */
[----:B------:R-:W-:Y:S02]  /*1cb0*/  LOP3.LUT R4, R32, 0x1c0, RZ, 0xc0, !PT ;  /* 0x000001c020047812 */ /* 0x000fe400078ec0ff */
[----:B------:R-:W-:Y:S02]  /*1cc0*/  IADD3.X R19, PT, PT, R5, R17, R19, P3, !PT ;  /* 0x0000001105137210 */ /* 0x000fe40001ffe413 */
[CC--:B------:R-:W-:Y:S02]  /*1cd0*/  LEA R18, P1, R11.reuse, R8.reuse, 0x1 ;  /* 0x000000080b127211 */ /* 0x0c0fe400078208ff */
[----:B-1----:R-:W-:Y:S02]  /*1ce0*/  LEA R14, P0, R12, R8, 0x1 ;  /* 0x000000080c0e7211 */ /* 0x002fe400078008ff */
[----:B------:R-:W-:-:S02]  /*1cf0*/  LEA.HI.X R19, R11, R9, R19, 0x1, P1 ;  /* 0x000000090b137211 */ /* 0x000fc400008f0c13 */
[----:B------:R-:W-:Y:S02]  /*1d00*/  LEA.HI.X R15, R12, R9, R0, 0x1, P0 ;  /* 0x000000090c0f7211 */ /* 0x000fe400000f0c00 */
[----:B------:R-:W-:Y:S02]  /*1d10*/  LOP3.LUT R0, R4, 0x38, R226, 0xf8, !PT ;  /* 0x0000003804007812 */ /* 0x000fe400078ef8e2 */
[----:B------:R-:W-:Y:S02]  /*1d20*/  IADD3 R17, PT, PT, R3, R17, RZ ;  /* 0x0000001103117210 */ /* 0x000fe40007ffe0ff */
[----:B------:R-:W-:Y:S02]  /*1d30*/  LEA R4, P1, R2, R8, 0x1 ;  /* 0x0000000802047211 */ /* 0x000fe400078208ff */
[----:B------:R-:W-:Y:S02]  /*1d40*/  IADD3 R10, P0, PT, R229, R216, RZ ;  /* 0x000000d8e50a7210 */ /* 0x000fe40007f1e0ff */
[----:B------:R-:W-:-:S02]  /*1d50*/  LOP3.LUT R0, R0, 0x38, R32, 0x78, !PT ;  /* 0x0000003800007812 */ /* 0x000fc400078e7820 */
[----:B------:R-:W-:Y:S02]  /*1d60*/  LEA.HI.X R5, R2, R9, R17, 0x1, P1 ;  /* 0x0000000902057211 */ /* 0x000fe400008f0c11 */
[----:B------:R-:W-:Y:S02]  /*1d70*/  LEA R12, P1, R6, R8, 0x1 ;  /* 0x00000008060c7211 */ /* 0x000fe400078208ff */
[----:B------:R-:W-:Y:S02]  /*1d80*/  IADD3.X R11, PT, PT, R230, R217, RZ, P0, !PT ;  /* 0x000000d9e60b7210 */ /* 0x000fe400007fe4ff */
[----:B------:R-:W-:Y:S02]  /*1d90*/  LOP3.LUT R0, R0, 0x1e00, R32, 0xf8, !PT ;  /* 0x00001e0000007812 */ /* 0x000fe400078ef820 */
[----:B------:R-:W-:Y:S02]  /*1da0*/  IADD3 R8, P0, PT, R10, R229, RZ ;  /* 0x000000e50a087210 */ /* 0x000fe40007f1e0ff */
[----:B------:R-:W-:-:S02]  /*1db0*/  LEA.HI.X R13, R6, R9, R7, 0x1, P1 ;  /* 0x00000009060d7211 */ /* 0x000fc400008f0c07 */
[----:B------:R-:W-:Y:S01]  /*1dc0*/  LEA R2, R0, R222, 0x1 ;  /* 0x000000de00027211 */ /* 0x000fe200078e08ff */
[----:B------:R-:W-:Y:S01]  /*1dd0*/  IMAD R0, R55, R16, RZ ;  /* 0x0000001037007224 */ /* 0x000fe200078e02ff */
[-C--:B------:R-:W-:Y:S02]  /*1de0*/  IADD3.X R9, PT, PT, R11, R230.reuse, RZ, P0, !PT ;  /* 0x000000e60b097210 */ /* 0x080fe400007fe4ff */
[-C--:B------:R-:W-:Y:S01]  /*1df0*/  IADD3 R6, P0, PT, R8, R229.reuse, RZ ;  /* 0x000000e508067210 */ /* 0x080fe20007f1e0ff */
[----:B------:R-:W-:Y:S01]  /*1e00*/  @!PT LDS RZ, [RZ] ;  /* 0x00000000fffff984 */ /* 0x000fe20000000800 */
[----:B------:R-:W-:Y:S01]  /*1e10*/  @!PT LDS RZ, [RZ] ;  /* 0x00000000fffff984 */ /* 0x000fe20000000800 */
[----:B------:R-:W-:Y:S01]  /*1e20*/  @!PT LDS RZ, [RZ] ;  /* 0x00000000fffff984 */ /* 0x000fe20000000800 */
[----:B------:R1:W-:Y:S03]  /*1e30*/  LDGSTS.E.BYPASS.LTC128B.128 [R2], desc[UR4][R4.64] ;  /* 0x0000000004027fae */ /* 0x0003e6000b981a04 */
[----:B------:R-:W-:Y:S01]  /*1e40*/  IADD3.X R7, PT, PT, R9, R230, RZ, P0, !PT ;  /* 0x000000e609077210 */ /* 0x000fe200007fe4ff */
[----:B------:R-:W-:Y:S04]  /*1e50*/  LDGSTS.E.BYPASS.LTC128B.128 [R2+0x800], desc[UR4][R18.64] ;  /* 0x0080000012027fae */ /* 0x000fe8000b981a04 */
[----:B------:R2:W-:Y:S04]  /*1e60*/  LDGSTS.E.BYPASS.LTC128B.128 [R2+0x1000], desc[UR4][R14.64] ;  /* 0x010000000e027fae */ /* 0x0005e8000b981a04 */
[----:B------:R3:W-:Y:S01]  /*1e70*/  LDGSTS.E.BYPASS.LTC128B.128 [R2+0x1800], desc[UR4][R12.64] ;  /* 0x018000000c027fae */ /* 0x0007e2000b981a04 */
[----:B-1----:R-:W-:-:S04]  /*1e80*/  IADD3 R4, P0, PT, R6, R229, RZ ;  /* 0x000000e506047210 */ /* 0x002fc80007f1e0ff */
[----:B------:R-:W-:Y:S02]  /*1e90*/  IADD3.X R5, PT, PT, R7, R230, RZ, P0, !PT ;  /* 0x000000e607057210 */ /* 0x000fe400007fe4ff */
[----:B--2---:R-:W-:Y:S02]  /*1ea0*/  IADD3 R14, P0, PT, R4, R229, RZ ;  /* 0x000000e5040e7210 */ /* 0x004fe40007f1e0ff */
[----:B---3--:R-:W-:Y:S01]  /*1eb0*/  MOV R12, R216 ;  /* 0x000000d8000c7202 */ /* 0x008fe20000000f00 */
[----:B------:R-:W-:Y:S01]  /*1ec0*/  IMAD.MOV.U32 R13, RZ, RZ, R217 ;  /* 0x000000ffff0d7224 */ /* 0x000fe200078e00d9 */
[----:B------:R-:W-:-:S04]  /*1ed0*/  IADD3.X R15, PT, PT, R5, R230, RZ, P0, !PT ;  /* 0x000000e6050f7210 */ /* 0x000fc800007fe4ff */
        /* <DEDUP_REMOVED lines=8> */
[-C--:B--2---:R-:W-:Y:S02]  /*1f60*/  IADD3 R10, P0, PT, R12, R229.reuse, RZ ;  /* 0x000000e50c0a7210 */ /* 0x084fe40007f1e0ff */
[----:B---3--:R-:W-:Y:S01]  /*1f70*/  IADD3 R9, PT, PT, R21, R28, RZ ;  /* 0x0000001c15097210 */ /* 0x008fe20007ffe0ff */
[----:B------:R-:W-:Y:S01]  /*1f80*/  LDGSTS.E.BYPASS.LTC128B.128 [R2+0x5000], desc[UR4][R12.64] ;  /* 0x050000000c027fae */ /* 0x000fe2000b981a04 */
[----:B------:R-:W-:Y:S02]  /*1f90*/  MOV R8, R20 ;  /* 0x0000001400087202 */ /* 0x000fe40000000f00 */
[----:B------:R-:W-:Y:S02]  /*1fa0*/  IADD3.X R11, PT, PT, R13, R230, RZ, P0, !PT ;  /* 0x000000e60d0b7210 */ /* 0x000fe400007fe4ff */
[----:B----4-:R-:W-:Y:S01]  /*1fb0*/  IADD3 R6, P0, PT, R10, R229, RZ ;  /* 0x000000e50a067210 */ /* 0x010fe20007f1e0ff */
[----:B------:R-:W-:-:S02]  /*1fc0*/  IMAD.WIDE.U32 R4, R16, R54, R8 ;  /* 0x0000003610047225 */ /* 0x000fc400078e0008 */
[----:B------:R1:W-:Y:S01]  /*1fd0*/  LDGSTS.E.BYPASS.LTC128B.128 [R2+0x5800], desc[UR4][R10.64] ;  /* 0x058000000a027fae */ /* 0x0003e2000b981a04 */
[----:B------:R-:W-:Y:S01]  /*1fe0*/  IADD3.X R7, PT, PT, R11, R230, RZ, P0, !PT ;  /* 0x000000e60b077210 */ /* 0x000fe200007fe4ff */
[----:B------:R-:W-:Y:S01]  /*1ff0*/  IMAD.IADD R0, R5, 0x1, R0 ;  /* 0x0000000105007824 */ /* 0x000fe200078e0200 */
[----:B------:R-:W-:Y:S02]  /*2000*/  IADD3 R8, P0, PT, R6, R229, RZ ;  /* 0x000000e506087210 */ /* 0x000fe40007f1e0ff */
[C---:B------:R-:W-:Y:S01]  /*2010*/  LEA R24, P1, R4.reuse, R30, 0x1 ;  /* 0x0000001e04187211 */ /* 0x040fe200078208ff */
[----:B------:R-:W-:Y:S01]  /*2020*/  LDGSTS.E.BYPASS.LTC128B.128 [R2+0x6000], desc[UR4][R6.64] ;  /* 0x0600000006027fae */ /* 0x000fe2000b981a04 */
[-C--:B------:R-:W-:Y:S02]  /*2030*/  IADD3.X R9, PT, PT, R7, R230.reuse, RZ, P0, !PT ;  /* 0x000000e607097210 */ /* 0x080fe400007fe4ff */
[----:B------:R-:W-:Y:S01]  /*2040*/  LEA.HI.X R25, R4, R31, R0, 0x1, P1 ;  /* 0x0000001f04197211 */ /* 0x000fe200008f0c00 */
[----:B------:R-:W-:Y:S01]  /*2050*/  IMAD.SHL.U32 R148, R226, 0x40, RZ ;  /* 0x00000040e2947824 */ /* 0x000fe200078e00ff */
[----:B------:R-:W-:Y:S01]  /*2060*/  IADD3 R4, P0, PT, R8, R229, RZ ;  /* 0x000000e508047210 */ /* 0x000fe20007f1e0ff */
[----:B------:R2:W-:Y:S03]  /*2070*/  LDGSTS.E.BYPASS.LTC128B.128 [R2+0x6800], desc[UR4][R8.64] ;  /* 0x0680000008027fae */ /* 0x0005e6000b981a04 */
[----:B------:R-:W-:-:S02]  /*2080*/  IADD3.X R5, PT, PT, R9, R230, RZ, P0, !PT ;  /* 0x000000e609057210 */ /* 0x000fc400007fe4ff */
[----:B------:R-:W-:Y:S02]  /*2090*/  SHF.R.U32.HI R223, RZ, 0x1, R226 ;  /* 0x00000001ffdf7819 */ /* 0x000fe400000116e2 */
[----:B------:R-:W-:Y:S01]  /*20a0*/  SHF.L.U32 R224, R226, 0x5, RZ ;  /* 0x00000005e2e07819 */ /* 0x000fe200000006ff */
[----:B------:R3:W-:Y:S01]  /*20b0*/  LDGSTS.E.BYPASS.LTC128B.128 [R2+0x7000], desc[UR4][R4.64] ;  /* 0x0700000004027fae */ /* 0x0007e2000b981a04 */
[----:B------:R-:W-:Y:S01]  /*20c0*/  MOV R90, 0x20 ;  /* 0x00000020005a7802 */ /* 0x000fe20000000f00 */
[----:B------:R-:W-:Y:S02]  /*20d0*/  IMAD.MOV.U32 R156, RZ, RZ, 0x40 ;  /* 0x00000040ff9c7424 */ /* 0x000fe400078e00ff */
[----:B------:R4:W-:Y:S01]  /*20e0*/  STL [R1+0xc], R24 ;  /* 0x00000c1801007387 */ /* 0x0009e20000100800 */
[----:B-1----:R-:W-:Y:S02]  /*20f0*/  IADD3 R10, P0, PT, R4, R229, RZ ;  /* 0x000000e5040a7210 */ /* 0x002fe40007f1e0ff */
[----:B------:R-:W-:Y:S01]  /*2100*/  LOP3.LUT R3, R223, 0x8, RZ, 0xc0, !PT ;  /* 0x00000008df037812 */ /* 0x000fe200078ec0ff */
[----:B------:R4:W-:Y:S01]  /*2110*/  STL [R1+0x8], R25 ;  /* 0x0000081901007387 */ /* 0x0009e20000100800 */
[----:B------:R-:W-:-:S02]  /*2120*/  IADD3.X R11, PT, PT, R5, R230, RZ, P0, !PT ;  /* 0x000000e6050b7210 */ /* 0x000fc400007fe4ff */
[----:B------:R-:W-:-:S03]  /*2130*/  IADD3 R16, P0, PT, R232, R24, RZ ;  /* 0x00000018e8107210 */ /* 0x000fc60007f1e0ff */
[----:B------:R1:W-:Y:S01]  /*2140*/  LDGSTS.E.BYPASS.LTC128B.128 [R2+0x7800], desc[UR4][R10.64] ;  /* 0x078000000a027fae */ /* 0x0003e2000b981a04 */
[----:B------:R-:W-:Y:S02]  /*2150*/  IADD3.X R17, PT, PT, R231, R25, RZ, P0, !PT ;  /* 0x00000019e7117210 */ /* 0x000fe400007fe4ff */
[----:B------:R-:W-:Y:S02]  /*2160*/  IADD3 R22, P0, PT, R16, R232, RZ ;  /* 0x000000e810167210 */ /* 0x000fe40007f1e0ff */
[----:B--2---:R-:W-:-:S03]  /*2170*/  IADD3 R8, P1, PT, R10, R229, RZ ;  /* 0x000000e50a087210 */ /* 0x004fc60007f3e0ff */
[----:B------:R-:W-:Y:S01]  /*2180*/  IMAD.X R23, R17, 0x1, R231, P0 ;  /* 0x0000000111177824 */ /* 0x000fe200000e06e7 */
[----:B------:R-:W-:Y:S02]  /*2190*/  IADD3.X R9, PT, PT, R11, R230, RZ, P1, !PT ;  /* 0x000000e60b097210 */ /* 0x000fe40000ffe4ff */
[----:B------:R-:W-:-:S03]  /*21a0*/  IADD3 R6, P1, PT, R8, R229, RZ ;  /* 0x000000e508067210 */ /* 0x000fc60007f3e0ff */
[----:B------:R2:W-:Y:S01]  /*21b0*/  LDGSTS.E.BYPASS.LTC128B.128 [R2+0x8000], desc[UR4][R8.64] ;  /* 0x0800000008027fae */ /* 0x0005e2000b981a04 */
[----:B------:R-:W-:Y:S02]  /*21c0*/  IADD3.X R7, PT, PT, R9, R230, RZ, P1, !PT ;  /* 0x000000e609077210 */ /* 0x000fe40000ffe4ff */
[----:B---3--:R-:W-:-:S03]  /*21d0*/  IADD3 R4, P1, PT, R6, R229, RZ ;  /* 0x000000e506047210 */ /* 0x008fc60007f3e0ff */
[----:B------:R3:W-:Y:S01]  /*21e0*/  LDGSTS.E.BYPASS.LTC128B.128 [R2+0x8800], desc[UR4][R6.64] ;  /* 0x0880000006027fae */ /* 0x0007e2000b981a04 */
[----:B------:R-:W-:Y:S02]  /*21f0*/  IADD3.X R5, PT, PT, R7, R230, RZ, P1, !PT ;  /* 0x000000e607057210 */ /* 0x000fe40000ffe4ff */
[----:B------:R-:W-:-:S03]  /*2200*/  IADD3 R12, P1, PT, R4, R229, RZ ;  /* 0x000000e5040c7210 */ /* 0x000fc60007f3e0ff */
[----:B------:R4:W-:Y:S01]  /*2210*/  LDGSTS.E.BYPASS.LTC128B.128 [R2+0x9000], desc[UR4][R4.64] ;  /* 0x0900000004027fae */ /* 0x0009e2000b981a04 */
[----:B------:R-:W-:Y:S02]  /*2220*/  IADD3.X R13, PT, PT, R5, R230, RZ, P1, !PT ;  /* 0x000000e6050d7210 */ /* 0x000fe40000ffe4ff */
        /* <DEDUP_REMOVED lines=8> */
[----:B---3--:R-:W-:-:S04]  /*22b0*/  IADD3 R6, P0, PT, R8, R232, RZ ;  /* 0x000000e808067210 */ /* 0x008fc80007f1e0ff */
[----:B------:R-:W-:Y:S02]  /*22c0*/  IADD3.X R7, PT, PT, R9, R231, RZ, P0, !PT ;  /* 0x000000e709077210 */ /* 0x000fe400007fe4ff */
[----:B----4-:R-:W-:-:S04]  /*22d0*/  IADD3 R4, P0, PT, R6, R232, RZ ;  /* 0x000000e806047210 */ /* 0x010fc80007f1e0ff */
[----:B------:R-:W-:Y:S02]  /*22e0*/  IADD3.X R5, PT, PT, R7, R231, RZ, P0, !PT ;  /* 0x000000e707057210 */ /* 0x000fe400007fe4ff */
[----:B------:R-:W-:Y:S01]  /*22f0*/  IADD3 R14, P0, PT, R4, R232, RZ ;  /* 0x000000e8040e7210 */ /* 0x000fe20007f1e0ff */
[----:B-1----:R-:W-:-:S12]  /*2300*/  DEPBAR.LE SB0, 0x0 ;  /* 0x000080000000791a */ /* 0x002fd80000000000 */
[----:B------:R-:W-:Y:S05]  /*2310*/  WARPSYNC.ALL ;  /* 0x0000000000007948 */ /* 0x000fea0003800000 */
[----:B------:R-:W-:Y:S01]  /*2320*/  BAR.SYNC.DEFER_BLOCKING 0x0 ;  /* 0x0000000000007b1d */ /* 0x000fe20000010000 */
[----:B------:R-:W-:Y:S01]  /*2330*/  IMAD.X R15, R5, 0x1, R231, P0 ;  /* 0x00000001050f7824 */ /* 0x000fe200000e06e7 */
        /* <DEDUP_REMOVED lines=30> */
[----:B------:R1:W-:Y:S01]  /*2520*/  LDGSTS.E.BYPASS.LTC128B.128 [R2+0x11000], desc[UR4][R4.64] ;  /* 0x1100000004027fae */ /* 0x0003e2000b981a04 */
[----:B------:R-:W-:-:S05]  /*2530*/  IADD3.X R7, PT, PT, R5, R231, RZ, P0, !PT ;  /* 0x000000e705077210 */ /* 0x000fca00007fe4ff */
[----:B------:R2:W-:Y:S04]  /*2540*/  LDGSTS.E.BYPASS.LTC128B.128 [R2+0x11800], desc[UR4][R6.64] ;  /* 0x1180000006027fae */ /* 0x0005e8000b981a04 */
[----:B------:R-:W3:Y:S01]  /*2550*/  LD.E R0, desc[UR4][R52.64+0x18c] ;  /* 0x00018c0434007980 */ /* 0x000ee2000c101900 */
[----:B------:R-:W-:Y:S01]  /*2560*/  LOP3.LUT R20, R148, 0x1c0, RZ, 0xc0, !PT ;  /* 0x000001c094147812 */ /* 0x000fe200078ec0ff */
[----:B------:R-:W-:Y:S01]  /*2570*/  BSSY.RECONVERGENT B1, `(.L_x_4924) ;  /* 0x0000273000017945 */ /* 0x000fe20003800200 */
[----:B------:R-:W-:Y:S01]  /*2580*/  LOP3.LUT R3, R3, 0x1c0, R148, 0xf8, !PT ;  /* 0x000001c003037812 */ /* 0x000fe200078ef894 */
[----:B------:R-:W0:Y:S01]  /*2590*/  LDGDEPBAR ;  /* 0x00000000000079af */ /* 0x000e220000000000 */
[----:B------:R-:W-:Y:S02]  /*25a0*/  LOP3.LUT R20, R20, 0x8, R226, 0xf8, !PT ;  /* 0x0000000814147812 */ /* 0x000fe400078ef8e2 */
[----:B------:R-:W-:-:S02]  /*25b0*/  LOP3.LUT R224, R224, 0x7c00, RZ, 0xc0, !PT ;  /* 0x00007c00e0e07812 */ /* 0x000fc400078ec0ff */
[--C-:B------:R-:W-:Y:S02]  /*25c0*/  LOP3.LUT R140, R3, 0x38, R32.reuse, 0x78, !PT ;  /* 0x00000038038c7812 */ /* 0x100fe400078e7820 */
[----:B------:R-:W-:Y:S02]  /*25d0*/  LOP3.LUT R20, R20, 0x38, R32, 0x78, !PT ;  /* 0x0000003814147812 */ /* 0x000fe400078e7820 */
[----:B------:R-:W-:Y:S02]  /*25e0*/  LOP3.LUT R3, R224, 0x200, R148, 0xf8, !PT ;  /* 0x00000200e0037812 */ /* 0x000fe400078ef894 */
[----:B------:R-:W-:Y:S02]  /*25f0*/  R2P PR, R226, 0x6 ;  /* 0x00000006e2007804 */ /* 0x000fe40000000000 */
[----:B-1----:R-:W-:Y:S02]  /*2600*/  LOP3.LUT R4, R148, 0x400, RZ, 0xc0, !PT ;  /* 0x0000040094047812 */ /* 0x002fe400078ec0ff */
[----:B------:R-:W-:-:S02]  /*2610*/  LOP3.LUT R3, R3, R140, RZ, 0xfc, !PT ;  /* 0x0000008c03037212 */ /* 0x000fc400078efcff */
[----:B------:R-:W-:Y:S02]  /*2620*/  LEA R20, R20, R4, 0x1 ;  /* 0x0000000414147211 */ /* 0x000fe400078e08ff */
[----:B------:R-:W-:Y:S02]  /*2630*/  LEA R3, R3, R222, 0x1 ;  /* 0x000000de03037211 */ /* 0x000fe400078e08ff */
[----:B------:R-:W-:Y:S02]  /*2640*/  IADD3 R20, PT, PT, R222, R20, RZ ;  /* 0x00000014de147210 */ /* 0x000fe40007ffe0ff */
[----:B------:R-:W-:Y:S01]  /*2650*/  SEL R90, R90, 0xffffffe0, !P1 ;  /* 0xffffffe05a5a7807 */ /* 0x000fe20004800000 */
[----:B------:R-:W-:Y:S01]  /*2660*/  LDSM.16.M88.4 R16, [R3] ;  /* 0x000000000310783b */ /* 0x000fe20000000200 */
[----:B------:R-:W-:Y:S02]  /*2670*/  SEL R156, R156, 0xffffffc0, !P2 ;  /* 0xffffffc09c9c7807 */ /* 0x000fe40005000000 */
[C---:B------:R-:W-:Y:S01]  /*2680*/  IADD3 R4, PT, PT, R90.reuse, R3, RZ ;  /* 0x000000035a047210 */ /* 0x040fe20007ffe0ff */
[----:B------:R-:W1:Y:S01]  /*2690*/  LDSM.16.M88.4 R28, [R20+0x2000] ;  /* 0x00200000141c783b */ /* 0x000e620000000200 */
[----:B------:R-:W-:-:S02]  /*26a0*/  IADD3 R22, PT, PT, R90, R20, RZ ;  /* 0x000000145a167210 */ /* 0x000fc40007ffe0ff */
[----:B------:R-:W-:Y:S01]  /*26b0*/  IADD3 R218, PT, PT, R208, -0x1, RZ ;  /* 0xffffffffd0da7810 */ /* 0x000fe20007ffe0ff */
[----:B------:R4:W-:Y:S01]  /*26c0*/  LDSM.16.M88.4 R12, [R4] ;  /* 0x00000000040c783b */ /* 0x0009e20000000200 */
[----:B------:R-:W-:Y:S02]  /*26d0*/  SHF.L.U64.HI R89, R88, 0x4, R89 ;  /* 0x0000000458597819 */ /* 0x000fe40000010259 */
[----:B------:R-:W-:Y:S01]  /*26e0*/  ISETP.GT.AND P0, PT, R218, R215, PT ;  /* 0x000000d7da00720c */ /* 0x000fe20003f04270 */
[----:B------:R-:W-:Y:S01]  /*26f0*/  LDSM.16.M88.4 R32, [R22+0x2000] ;  /* 0x002000001620783b */ /* 0x000fe20000000200 */
[-C--:B------:R-:W-:Y:S02]  /*2700*/  LOP3.LUT R251, R251, R250.reuse, RZ, 0x3c, !PT ;  /* 0x000000fafbfb7212 */ /* 0x080fe400078e3cff */
[----:B------:R-:W-:Y:S01]  /*2710*/  SHF.L.U64.HI R242, R54, 0x4, R55 ;  /* 0x0000000436f27819 */ /* 0x000fe20000010237 */
[----:B------:R-:W5:Y:S01]  /*2720*/  LDSM.16.M88.4 R40, [R20+0x2800] ;  /* 0x002800001428783b */ /* 0x000f620000000200 */
[----:B------:R-:W-:-:S02]  /*2730*/  LOP3.LUT R250, R251, R250, RZ, 0x3c, !PT ;  /* 0x000000fafbfa7212 */ /* 0x000fc400078e3cff */
[----:B------:R-:W-:Y:S01]  /*2740*/  SHF.L.U32 R214, R54, 0x4, RZ ;  /* 0x0000000436d67819 */ /* 0x000fe200000006ff */
[----:B------:R-:W2:Y:S01]  /*2750*/  LDSM.16.M88.4 R56, [R22+0x2800] ;  /* 0x002800001638783b */ /* 0x000ea20000000200 */
[----:B------:R-:W-:-:S03]  /*2760*/  LOP3.LUT R251, R251, R250, RZ, 0x3c, !PT ;  /* 0x000000fafbfb7212 */ /* 0x000fc600078e3cff */
[----:B------:R-:W-:Y:S04]  /*2770*/  LDSM.16.M88.4 R76, [R20+0x3000] ;  /* 0x00300000144c783b */ /* 0x000fe80000000200 */
[----:B------:R-:W-:Y:S01]  /*2780*/  LDSM.16.M88.4 R60, [R22+0x3000] ;  /* 0x00300000163c783b */ /* 0x000fe20000000200 */
[----:B----4-:R-:W-:-:S03]  /*2790*/  IADD3 R4, PT, PT, R156, R3, RZ ;  /* 0x000000039c047210 */ /* 0x010fc60007ffe0ff */
[----:B------:R-:W-:Y:S01]  /*27a0*/  LDSM.16.M88.4 R72, [R20+0x3800] ;  /* 0x003800001448783b */ /* 0x000fe20000000200 */
[----:B------:R-:W-:-:S03]  /*27b0*/  IADD3 R3, PT, PT, R156, R20, RZ ;  /* 0x000000149c037210 */ /* 0x000fc60007ffe0ff */
[----:B------:R4:W-:Y:S01]  /*27c0*/  LDSM.16.M88.4 R8, [R4] ;  /* 0x000000000408783b */ /* 0x0009e20000000200 */
[----:B------:R-:W-:-:S03]  /*27d0*/  IADD3 R21, PT, PT, R90, R3, RZ ;  /* 0x000000035a157210 */ /* 0x000fc60007ffe0ff */
[----:B------:R-:W2:Y:S01]  /*27e0*/  LDSM.16.M88.4 R48, [R3+0x2000] ;  /* 0x002000000330783b */ /* 0x000ea20000000200 */
[C---:B-1----:R-:W-:Y:S03]  /*27f0*/  HMMA.16816.F32 R24, R16.reuse, R28, RZ ;  /* 0x0000001c1018723c */ /* 0x042fe600000018ff */
[----:B------:R-:W-:Y:S04]  /*2800*/  LDSM.16.M88.4 R64, [R21+0x2000] ;  /* 0x002000001540783b */ /* 0x000fe80000000200 */
[----:B------:R-:W-:Y:S01]  /*2810*/  LDSM.16.M88.4 R68, [R3+0x2800] ;  /* 0x002800000344783b */ /* 0x000fe20000000200 */
[C---:B------:R-:W-:Y:S03]  /*2820*/  HMMA.16816.F32 R28, R16.reuse, R30, RZ ;  /* 0x0000001e101c723c */ /* 0x040fe600000018ff */
[----:B------:R-:W-:Y:S04]  /*2830*/  LDSM.16.M88.4 R80, [R3+0x3000] ;  /* 0x003000000350783b */ /* 0x000fe80000000200 */
[----:B------:R-:W-:Y:S01]  /*2840*/  LDSM.16.M88.4 R84, [R3+0x7000] ;  /* 0x007000000354783b */ /* 0x000fe20000000200 */
[----:B----4-:R-:W-:Y:S01]  /*2850*/  IADD3 R4, PT, PT, R90, R4, RZ ;  /* 0x000000045a047210 */ /* 0x010fe20007ffe0ff */
[----:B-----5:R-:W-:Y:S02]  /*2860*/  HMMA.16816.F32 R36, R16, R40, RZ ;  /* 0x000000281024723c */ /* 0x020fe400000018ff */
[----:B------:R-:W-:Y:S04]  /*2870*/  STL [R1+0x10], R218 ;  /* 0x000010da01007387 */ /* 0x000fe80000100800 */
[----:B--2---:R-:W1:Y:S02]  /*2880*/  LDSM.16.M88.4 R4, [R4] ;  /* 0x000000000404783b */ /* 0x004e640000000200 */
[C---:B------:R-:W-:Y:S08]  /*2890*/  HMMA.16816.F32 R24, R12.reuse, R32, R24 ;  /* 0x000000200c18723c */ /* 0x040ff00000001818 */
[C---:B------:R-:W-:Y:S08]  /*28a0*/  HMMA.16816.F32 R28, R12.reuse, R34, R28 ;  /* 0x000000220c1c723c */ /* 0x040ff0000000181c */
[----:B------:R-:W-:Y:S08]  /*28b0*/  HMMA.16816.F32 R44, R12, R56, R36 ;  /* 0x000000380c2c723c */ /* 0x000ff00000001824 */
[----:B------:R-:W-:Y:S08]  /*28c0*/  HMMA.16816.F32 R24, R8, R48, R24 ;  /* 0x000000300818723c */ /* 0x000ff00000001818 */
[----:B------:R-:W-:-:S12]  /*28d0*/  HMMA.16816.F32 R32, R16, R42, RZ ;  /* 0x0000002a1020723c */ /* 0x000fd800000018ff */
[----:B-1----:R-:W-:Y:S08]  /*28e0*/  HMMA.16816.F32 R36, R4, R64, R24 ;  /* 0x000000400424723c */ /* 0x002ff00000001818 */
        /* <DEDUP_REMOVED lines=180> */
[----:B------:R-:W5:Y:S06]  /*3430*/  LDSM.16.M88.4 R56, [R21+0x6000] ;  /* 0x006000001538783b */ /* 0x000f6c0000000200 */
        /* <DEDUP_REMOVED lines=12> */
[----:B--2---:R-:W-:Y:S07]  /*3500*/  HMMA.16816.F32 R36, R4, R48, R24 ;  /* 0x000000300424723c */ /* 0x004fee0000001818 */
[----:B------:R-:W2:Y:S01]  /*3510*/  MUFU.TANH R104, R34 ;  /* 0x0000002200687308 */ /* 0x000ea20000002400 */
[----:B------:R-:W-:Y:S01]  /*3520*/  HMMA.16816.F32 R24, R8, R74, R40 ;  /* 0x0000004a0818723c */ /* 0x000fe20000001828 */
[----:B------:R-:W2:Y:S06]  /*3530*/  LDSM.16.M88.4 R72, [R3+0x6800] ;  /* 0x006800000348783b */ /* 0x000eac0000000200 */
[----:B------:R3:W2:Y:S01]  /*3540*/  MUFU.TANH R136, R35 ;  /* 0x0000002300887308 */ /* 0x0006a20000002400 */
[----:B------:R-:W-:Y:S01]  /*3550*/  HMMA.16816.F32 R40, R12, R62, R28 ;  /* 0x0000003e0c28723c */ /* 0x000fe2000000181c */
[----:B------:R-:W2:Y:S02]  /*3560*/  LDSM.16.M88.4 R60, [R22+0x7000] ;  /* 0x00700000163c783b */ /* 0x000ea40000000200 */
[-C--:B------:R-:W-:Y:S01]  /*3570*/  FMUL.FTZ R36, R36, R0.reuse ;  /* 0x0000000024247220 */ /* 0x080fe20000410000 */
[-C--:B------:R-:W-:Y:S01]  /*3580*/  FMUL.FTZ R37, R37, R0.reuse ;  /* 0x0000000025257220 */ /* 0x080fe20000410000 */
[-C--:B------:R-:W-:Y:S01]  /*3590*/  FMUL.FTZ R38, R38, R0.reuse ;  /* 0x0000000026267220 */ /* 0x080fe20000410000 */
[-C--:B------:R-:W-:Y:S01]  /*35a0*/  FMUL.FTZ R23, R39, R0.reuse ;  /* 0x0000000027177220 */ /* 0x080fe20000410000 */
[----:B------:R-:W2:Y:S01]  /*35b0*/  MUFU.TANH R181, R36 ;  /* 0x0000002400b57308 */ /* 0x000ea20000002400 */
[----:B-1----:R-:W-:Y:S07]  /*35c0*/  HMMA.16816.F32 R28, R16, R68, RZ ;  /* 0x00000044101c723c */ /* 0x002fee00000018ff */
[----:B------:R-:W1:Y:S01]  /*35d0*/  MUFU.TANH R179, R37 ;  /* 0x0000002500b37308 */ /* 0x000e620000002400 */
[----:B---3--:R-:W-:Y:S01]  /*35e0*/  HMMA.16816.F32 R32, R4, R50, R24 ;  /* 0x000000320420723c */ /* 0x008fe20000001818 */
[----:B------:R-:W3:Y:S06]  /*35f0*/  LDSM.16.M88.4 R48, [R21+0x6800] ;  /* 0x006800001530783b */ /* 0x000eec0000000200 */
        /* <DEDUP_REMOVED lines=29> */
[----:B--2---:R-:W-:Y:S07]  /*37d0*/  HMMA.16816.F32 R24, R8, R72, R44 ;  /* 0x000000480818723c */ /* 0x004fee000000182c */
[----:B------:R3:W2:Y:S01]  /*37e0*/  MUFU.TANH R131, R39 ;  /* 0x0000002700837308 */ /* 0x0006a20000002400 */
        /* <DEDUP_REMOVED lines=12> */
[----:B------:R-:W-:Y:S06]  /*38b0*/  LDSM.16.M88.4 R72, [R20+0x8800] ;  /* 0x008800001448783b */ /* 0x000fec0000000200 */
[----:B------:R2:W2:Y:S01]  /*38c0*/  MUFU.TANH R150, R35 ;  /* 0x0000002300967308 */ /* 0x0004a20000002400 */
[----:B------:R-:W-:Y:S01]  /*38d0*/  HMMA.16816.F32 R40, R12, R62, R28 ;  /* 0x0000003e0c28723c */ /* 0x000fe2000000181c */
[----:B------:R-:W-:Y:S02]  /*38e0*/  LDSM.16.M88.4 R60, [R21+0x7800] ;  /* 0x00780000153c783b */ /* 0x000fe40000000200 */
[-C--:B------:R-:W-:Y:S01]  /*38f0*/  FMUL.FTZ R36, R36, R0.reuse ;  /* 0x0000000024247220 */ /* 0x080fe20000410000 */
[-C--:B------:R-:W-:Y:S01]  /*3900*/  FMUL.FTZ R37, R37, R0.reuse ;  /* 0x0000000025257220 */ /* 0x080fe20000410000 */
[-C--:B------:R-:W-:Y:S01]  /*3910*/  FMUL.FTZ R38, R38, R0.reuse ;  /* 0x0000000026267220 */ /* 0x080fe20000410000 */
[-C--:B------:R-:W-:Y:S01]  /*3920*/  FMUL.FTZ R23, R39, R0.reuse ;  /* 0x0000000027177220 */ /* 0x080fe20000410000 */
[----:B------:R-:W3:Y:S01]  /*3930*/  MUFU.TANH R186, R36 ;  /* 0x0000002400ba7308 */ /* 0x000ee20000002400 */
[----:B-1----:R-:W-:Y:S07]  /*3940*/  HMMA.16816.F32 R28, R16, R64, RZ ;  /* 0x00000040101c723c */ /* 0x002fee00000018ff */
[----:B------:R-:W1:Y:S01]  /*3950*/  MUFU.TANH R185, R37 ;  /* 0x0000002500b97308 */ /* 0x000e620000002400 */
[----:B--2---:R-:W-:Y:S07]  /*3960*/  HMMA.16816.F32 R32, R4, R50, R24 ;  /* 0x000000320420723c */ /* 0x004fee0000001818 */
[----:B------:R5:W2:Y:S01]  /*3970*/  MUFU.TANH R129, R38 ;  /* 0x0000002600817308 */ /* 0x000aa20000002400 */
        /* <DEDUP_REMOVED lines=9> */
[----:B------:R-:W3:Y:S06]  /*3a10*/  LDSM.16.M88.4 R64, [R22+0x8000] ;  /* 0x008000001640783b */ /* 0x000eec0000000200 */
[----:B------:R-:W1:Y:S01]  /*3a20*/  MUFU.TANH R167, R33 ;  /* 0x0000002100a77308 */ /* 0x000e620000002400 */
[----:B-----5:R-:W-:Y:S07]  /*3a30*/  HMMA.16816.F32 R36, R4, R56, R24 ;  /* 0x000000380424723c */ /* 0x020fee0000001818 */
[----:B------:R-:W1:Y:S01]  /*3a40*/  MUFU.TANH R84, R34 ;  /* 0x0000002200547308 */ /* 0x000e620000002400 */
[----:B------:R-:W-:Y:S07]  /*3a50*/  HMMA.16816.F32 R24, R8, R86, R40 ;  /* 0x000000560818723c */ /* 0x000fee0000001828 */
        /* <DEDUP_REMOVED lines=12> */
[----:B------:R-:W1:Y:S01]  /*3b20*/  MUFU.TANH R87, R38 ;  /* 0x0000002600577308 */ /* 0x000e620000002400 */
[----:B----4-:R-:W-:Y:S07]  /*3b30*/  HMMA.16816.F32 R24, R8, R76, R48 ;  /* 0x0000004c0818723c */ /* 0x010fee0000001830 */
[----:B------:R4:W1:Y:S01]  /*3b40*/  MUFU.TANH R146, R39 ;  /* 0x0000002700927308 */ /* 0x0008620000002400 */
[----:B---3--:R-:W-:Y:S03]  /*3b50*/  HMMA.16816.F32 R48, R12, R64, R28 ;  /* 0x000000400c30723c */ /* 0x008fe6000000181c */
[-C--:B------:R-:W-:Y:S01]  /*3b60*/  FMUL.FTZ R32, R32, R0.reuse ;  /* 0x0000000020207220 */ /* 0x080fe20000410000 */
[-C--:B------:R-:W-:Y:S01]  /*3b70*/  FMUL.FTZ R33, R33, R0.reuse ;  /* 0x0000000021217220 */ /* 0x080fe20000410000 */
[-C--:B------:R-:W-:Y:S01]  /*3b80*/  FMUL.FTZ R34, R34, R0.reuse ;  /* 0x0000000022227220 */ /* 0x080fe20000410000 */
[-C--:B------:R-:W-:Y:S01]  /*3b90*/  FMUL.FTZ R35, R35, R0.reuse ;  /* 0x0000000023237220 */ /* 0x080fe20000410000 */
[----:B------:R-:W3:Y:S01]  /*3ba0*/  MUFU.TANH R180, R32 ;  /* 0x0000002000b47308 */ /* 0x000ee20000002400 */
[----:B------:R-:W-:Y:S01]  /*3bb0*/  HMMA.16816.F32 R28, R16, R82, RZ ;  /* 0x00000052101c723c */ /* 0x000fe200000018ff */
[----:B------:R-:W5:Y:S06]  /*3bc0*/  LDSM.16.M88.4 R80, [R3+0x8000] ;  /* 0x008000000350783b */ /* 0x000f6c0000000200 */
[----:B------:R-:W1:Y:S01]  /*3bd0*/  MUFU.TANH R172, R33 ;  /* 0x0000002100ac7308 */ /* 0x000e620000002400 */
[----:B------:R-:W-:Y:S07]  /*3be0*/  HMMA.16816.F32 R40, R4, R60, R24 ;  /* 0x0000003c0428723c */ /* 0x000fee0000001818 */
[----:B------:R-:W1:Y:S01]  /*3bf0*/  MUFU.TANH R85, R34 ;  /* 0x0000002200557308 */ /* 0x000e620000002400 */
[----:B------:R-:W-:Y:S01]  /*3c00*/  HMMA.16816.F32 R24, R8, R78, R44 ;  /* 0x0000004e0818723c */ /* 0x000fe2000000182c */
[----:B------:R-:W2:Y:S06]  /*3c10*/  LDSM.16.M88.4 R76, [R20+0x9000] ;  /* 0x00900000144c783b */ /* 0x000eac0000000200 */
        /* <DEDUP_REMOVED lines=24> */
[----:B---3--:R-:W-:Y:S07]  /*3da0*/  HMMA.16816.F32 R32, R4, R56, R24 ;  /* 0x000000380420723c */ /* 0x008fee0000001818 */
[----:B------:R-:W3:Y:S01]  /*3db0*/  MUFU.TANH R86, R38 ;  /* 0x0000002600567308 */ /* 0x000ee20000002400 */
[----:B------:R-:W-:Y:S01]  /*3dc0*/  HMMA.16816.F32 R24, R8, R82, R44 ;  /* 0x000000520818723c */ /* 0x000fe2000000182c */
[----:B------:R1:W3:Y:S06]  /*3dd0*/  LDSM.16.M88.4 R80, [R20+0x9800] ;  /* 0x009800001450783b */ /* 0x0002ec0000000200 */
[----:B------:R-:W1:Y:S01]  /*3de0*/  MUFU.TANH R170, R39 ;  /* 0x0000002700aa7308 */ /* 0x000e620000002400 */
[----:B------:R-:W-:Y:S01]  /*3df0*/  HMMA.16816.F32 R44, R12, R70, R28 ;  /* 0x000000460c2c723c */ /* 0x000fe2000000181c */
[----:B------:R-:W3:Y:S02]  /*3e00*/  LDSM.16.M88.4 R68, [R22+0x9800] ;  /* 0x009800001644783b */ /* 0x000ee40000000200 */
[-C--:B------:R-:W-:Y:S01]  /*3e10*/  FMUL.FTZ R32, R32, R0.reuse ;  /* 0x0000000020207220 */ /* 0x080fe20000410000 */
[----:B------:R-:W-:-:S03]  /*3e20*/  FMUL.FTZ R33, R33, R0 ;  /* 0x0000000021217220 */ /* 0x000fc60000410000 */
[----:B------:R-:W3:Y:S01]  /*3e30*/  MUFU.TANH R197, R32 ;  /* 0x0000002000c57308 */ /* 0x000ee20000002400 */
[----:B--2---:R-:W-:Y:S07]  /*3e40*/  HMMA.16816.F32 R28, R16, R76, RZ ;  /* 0x0000004c101c723c */ /* 0x004fee00000018ff */
[----:B------:R-:W2:Y:S01]  /*3e50*/  MUFU.TANH R195, R33 ;  /* 0x0000002100c37308 */ /* 0x000ea20000002400 */
[----:B----4-:R-:W-:Y:S01]  /*3e60*/  HMMA.16816.F32 R40, R4, R58, R24 ;  /* 0x0000003a0428723c */ /* 0x010fe20000001818 */
[-C--:B-1----:R-:W-:Y:S01]  /*3e70*/  FMUL.FTZ R20, R34, R0.reuse ;  /* 0x0000000022147220 */ /* 0x082fe20000410000 */
[----:B------:R-:W1:Y:S05]  /*3e80*/  LDSM.16.M88.4 R56, [R3+0x9000] ;  /* 0x009000000338783b */ /* 0x000e6a0000000200 */
[----:B------:R4:W1:Y:S01]  /*3e90*/  MUFU.TANH R159, R20 ;  /* 0x00000014009f7308 */ /* 0x0008620000002400 */
[----:B-----5:R-:W-:Y:S08]  /*3ea0*/  HMMA.16816.F32 R24, R8, R72, R48 ;  /* 0x000000480818723c */ /* 0x020ff00000001830 */
[----:B------:R-:W-:Y:S08]  /*3eb0*/  HMMA.16816.F32 R48, R12, R60, R28 ;  /* 0x0000003c0c30723c */ /* 0x000ff0000000181c */
[----:B------:R-:W-:Y:S01]  /*3ec0*/  HMMA.16816.F32 R28, R16, R78, RZ ;  /* 0x0000004e101c723c */ /* 0x000fe200000018ff */
[----:B----4-:R-:W-:-:S04]  /*3ed0*/  FMUL.FTZ R20, R35, R0 ;  /* 0x0000000023147220 */ /* 0x010fc80000410000 */
[----:B------:R4:W1:Y:S03]  /*3ee0*/  MUFU.TANH R162, R20 ;  /* 0x0000001400a27308 */ /* 0x0008660000002400 */
[----:B------:R-:W-:Y:S08]  /*3ef0*/  HMMA.16816.F32 R32, R4, R64, R24 ;  /* 0x000000400420723c */ /* 0x000ff00000001818 */
[----:B------:R-:W-:Y:S01]  /*3f00*/  HMMA.16816.F32 R24, R8, R74, R44 ;  /* 0x0000004a0818723c */ /* 0x000fe2000000182c */
[----:B------:R-:W-:Y:S01]  /*3f10*/  LDSM.16.M88.4 R44, [R21+0x9800] ;  /* 0x00980000152c783b */ /* 0x000fe20000000200 */
[----:B----4-:R-:W-:-:S06]  /*3f20*/  FMUL.FTZ R20, R40, R0 ;  /* 0x0000000028147220 */ /* 0x010fcc0000410000 */
[----:B------:R-:W-:Y:S01]  /*3f30*/  HMMA.16816.F32 R36, R12, R62, R28 ;  /* 0x0000003e0c24723c */ /* 0x000fe2000000181c */
[----:B------:R-:W-:Y:S01]  /*3f40*/  LDSM.16.M88.4 R60, [R21+0x9000] ;  /* 0x00900000153c783b */ /* 0x000fe20000000200 */
[----:B------:R4:W1:Y:S06]  /*3f50*/  MUFU.TANH R192, R20 ;  /* 0x0000001400c07308 */ /* 0x00086c0000002400 */
[C---:B---3--:R-:W-:Y:S08]  /*3f60*/  HMMA.16816.F32 R28, R16.reuse, R80, RZ ;  /* 0x00000050101c723c */ /* 0x048ff000000018ff */
[----:B------:R-:W-:Y:S01]  /*3f70*/  HMMA.16816.F32 R16, R16, R82, RZ ;  /* 0x000000521010723c */ /* 0x000fe200000018ff */
[----:B----4-:R-:W-:-:S04]  /*3f80*/  FMUL.FTZ R20, R41, R0 ;  /* 0x0000000029147220 */ /* 0x010fc80000410000 */
[----:B------:R3:W4:Y:S07]  /*3f90*/  MUFU.TANH R188, R20 ;  /* 0x0000001400bc7308 */ /* 0x00072e0000002400 */
[C---:B------:R-:W-:Y:S08]  /*3fa0*/  HMMA.16816.F32 R28, R12.reuse, R68, R28 ;  /* 0x000000440c1c723c */ /* 0x040ff0000000181c */
[----:B------:R-:W-:Y:S01]  /*3fb0*/  HMMA.16816.F32 R12, R12, R70, R16 ;  /* 0x000000460c0c723c */ /* 0x000fe20000001810 */
[----:B---3--:R-:W-:-:S04]  /*3fc0*/  FMUL.FTZ R20, R42, R0 ;  /* 0x000000002a147220 */ /* 0x008fc80000410000 */
[----:B------:R3:W1:Y:S02]  /*3fd0*/  MUFU.TANH R76, R20 ;  /* 0x00000014004c7308 */ /* 0x0006640000002400 */
[----:B---3--:R-:W-:Y:S02]  /*3fe0*/  FMUL.FTZ R20, R43, R0 ;  /* 0x000000002b147220 */ /* 0x008fe40000410000 */
[----:B------:R-:W-:Y:S01]  /*3ff0*/  HMMA.16816.F32 R40, R4, R66, R24 ;  /* 0x000000420428723c */ /* 0x000fe20000001818 */
[----:B------:R3:W5:Y:S03]  /*4000*/  LDSM.16.M88.4 R64, [R3+0x9800] ;  /* 0x009800000340783b */ /* 0x0007660000000200 */
[----:B------:R2:W2:Y:S01]  /*4010*/  MUFU.TANH R177, R20 ;  /* 0x0000001400b17308 */ /* 0x0004a20000002400 */
[----:B------:R-:W-:-:S04]  /*4020*/  DEPBAR.LE SB0, 0x0 ;  /* 0x000080000000791a */ /* 0x000fc80000000000 */
[----:B-1----:R-:W-:Y:S01]  /*4030*/  HMMA.16816.F32 R24, R8, R56, R48 ;  /* 0x000000380818723c */ /* 0x002fe20000001830 */
[----:B--2---:R-:W-:-:S09]  /*4040*/  FMUL.FTZ R20, R32, R0 ;  /* 0x0000000020147220 */ /* 0x004fd20000410000 */
[-C--:B------:R-:W-:Y:S01]  /*4050*/  FMUL.FTZ R43, R43, R0.reuse ;  /* 0x000000002b2b7220 */ /* 0x080fe20000410000 */
[----:B------:R5:W1:Y:S01]  /*4060*/  MUFU.TANH R199, R20 ;  /* 0x0000001400c77308 */ /* 0x000a620000002400 */
[----:B---3--:R-:W-:-:S07]  /*4070*/  FMUL.FTZ R3, R33, R0 ;  /* 0x0000000021037220 */ /* 0x008fce0000410000 */
[----:B------:R2:W3:Y:S08]  /*4080*/  MUFU.TANH R81, R3 ;  /* 0x0000000300517308 */ /* 0x0004f00000002400 */
[----:B------:R-:W1:Y:S01]  /*4090*/  MUFU.TANH R194, R43 ;  /* 0x0000002b00c27308 */ /* 0x000e620000002400 */
[----:B-----5:R-:W-:Y:S01]  /*40a0*/  HMMA.16816.F32 R20, R8, R64, R28 ;  /* 0x000000400814723c */ /* 0x020fe2000000181c */
[----:B--2---:R-:W-:-:S06]  /*40b0*/  FMUL.FTZ R3, R34, R0 ;  /* 0x0000000022037220 */ /* 0x004fcc0000410000 */
[----:B------:R2:W1:-:S13]  /*40c0*/  MUFU.TANH R78, R3 ;  /* 0x00000003004e7308 */ /* 0x00045a0000002400 */
[----:B------:R-:W-:Y:S01]  /*40d0*/  HMMA.16816.F32 R16, R4, R44, R20 ;  /* 0x0000002c0410723c */ /* 0x000fe20000001814 */
[----:B--2---:R-:W-:-:S07]  /*40e0*/  FMUL.FTZ R3, R35, R0 ;  /* 0x0000000023037220 */ /* 0x004fce0000410000 */
[----:B------:R-:W-:Y:S01]  /*40f0*/  HMMA.16816.F32 R32, R8, R58, R36 ;  /* 0x0000003a0820723c */ /* 0x000fe20000001824 */
[----:B------:R2:W1:Y:S07]  /*4100*/  MUFU.TANH R79, R3 ;  /* 0x00000003004f7308 */ /* 0x00046e0000002400 */
[----:B------:R-:W-:Y:S03]  /*4110*/  HMMA.16816.F32 R36, R4, R60, R24 ;  /* 0x0000003c0424723c */ /* 0x000fe60000001818 */
[----:B------:R-:W-:-:S04]  /*4120*/  FMUL.FTZ R16, R16, R0 ;  /* 0x0000000010107220 */ /* 0x000fc80000410000 */
[----:B------:R-:W1:Y:S01]  /*4130*/  MUFU.TANH R210, R16 ;  /* 0x0000001000d27308 */ /* 0x000e620000002400 */
[----:B------:R-:W-:Y:S01]  /*4140*/  HMMA.16816.F32 R8, R8, R66, R12 ;  /* 0x000000420808723c */ /* 0x000fe2000000180c */
[----:B------:R-:W-:Y:S01]  /*4150*/  SHF.L.U32 R13, R88, 0x4, RZ ;  /* 0x00000004580d7819 */ /* 0x000fe200000006ff */
[----:B--2---:R-:W-:-:S04]  /*4160*/  FMUL.FTZ R3, R40, R0 ;  /* 0x0000000028037220 */ /* 0x004fc80000410000 */
[----:B------:R2:W-:Y:S01]  /*4170*/  STL [R1+0x1c], R13 ;  /* 0x00001c0d01007387 */ /* 0x0005e20000100800 */
[----:B------:R5:W1:Y:S01]  /*4180*/  MUFU.TANH R80, R3 ;  /* 0x0000000300507308 */ /* 0x000a620000002400 */
[----:B------:R-:W-:Y:S02]  /*4190*/  HMMA.16816.F32 R24, R4, R62, R32 ;  /* 0x0000003e0418723c */ /* 0x000fe40000001820 */
[----:B------:R2:W-:Y:S01]  /*41a0*/  STL [R1+0x38], R89 ;  /* 0x0000385901007387 */ /* 0x0005e20000100800 */
[-C--:B------:R-:W-:Y:S01]  /*41b0*/  FMUL.FTZ R36, R36, R0.reuse ;  /* 0x0000000024247220 */ /* 0x080fe20000410000 */
[----:B------:R-:W-:-:S03]  /*41c0*/  FMUL.FTZ R37, R37, R0 ;  /* 0x0000000025257220 */ /* 0x000fc60000410000 */
[----:B------:R-:W1:Y:S05]  /*41d0*/  MUFU.TANH R203, R36 ;  /* 0x0000002400cb7308 */ /* 0x000e6a0000002400 */
[----:B------:R-:W-:Y:S03]  /*41e0*/  HMMA.16816.F32 R4, R4, R46, R8 ;  /* 0x0000002e0404723c */ /* 0x000fe60000001808 */
[----:B------:R-:W1:Y:S01]  /*41f0*/  MUFU.TANH R202, R37 ;  /* 0x0000002500ca7308 */ /* 0x000e620000002400 */
[----:B-----5:R-:W-:-:S03]  /*4200*/  FMUL.FTZ R3, R41, R0 ;  /* 0x0000000029037220 */ /* 0x020fc60000410000 */
[----:B------:R-:W-:-:S04]  /*4210*/  FMUL.FTZ R24, R24, R0 ;  /* 0x0000000018187220 */ /* 0x000fc80000410000 */
[----:B------:R5:W1:Y:S08]  /*4220*/  MUFU.TANH R196, R3 ;  /* 0x0000000300c47308 */ /* 0x000a700000002400 */
[-C--:B------:R-:W-:Y:S01]  /*4230*/  FMUL.FTZ R4, R4, R0.reuse ;  /* 0x0000000004047220 */ /* 0x080fe20000410000 */
[-C--:B------:R-:W-:Y:S01]  /*4240*/  FMUL.FTZ R5, R5, R0.reuse ;  /* 0x0000000005057220 */ /* 0x080fe20000410000 */
[-C--:B------:R-:W-:Y:S01]  /*4250*/  FMUL.FTZ R6, R6, R0.reuse ;  /* 0x0000000006067220 */ /* 0x080fe20000410000 */
[-C--:B------:R-:W-:Y:S01]  /*4260*/  FMUL.FTZ R7, R7, R0.reuse ;  /* 0x0000000007077220 */ /* 0x080fe20000410000 */
[----:B------:R-:W1:Y:S01]  /*4270*/  MUFU.TANH R200, R24 ;  /* 0x0000001800c87308 */ /* 0x000e620000002400 */
[----:B-----5:R-:W-:-:S07]  /*4280*/  FMUL.FTZ R3, R42, R0 ;  /* 0x000000002a037220 */ /* 0x020fce0000410000 */
[----:B------:R-:W1:Y:S08]  /*4290*/  MUFU.TANH R211, R4 ;  /* 0x0000000400d37308 */ /* 0x000e700000002400 */
[----:B------:R5:W1:Y:S08]  /*42a0*/  MUFU.TANH R77, R3 ;  /* 0x00000003004d7308 */ /* 0x000a700000002400 */
[----:B------:R-:W1:Y:S08]  /*42b0*/  MUFU.TANH R212, R5 ;  /* 0x0000000500d47308 */ /* 0x000e700000002400 */
[----:B------:R-:W1:Y:S01]  /*42c0*/  MUFU.TANH R207, R6 ;  /* 0x0000000600cf7308 */ /* 0x000e620000002400 */
[----:B-----5:R-:W-:-:S07]  /*42d0*/  FMUL.FTZ R3, R38, R0 ;  /* 0x0000000026037220 */ /* 0x020fce0000410000 */
[----:B------:R5:W1:Y:S08]  /*42e0*/  MUFU.TANH R190, R3 ;  /* 0x0000000300be7308 */ /* 0x000a700000002400 */
[----:B------:R-:W1:Y:S01]  /*42f0*/  MUFU.TANH R213, R7 ;  /* 0x0000000700d57308 */ /* 0x000e620000002400 */
[----:B-----5:R-:W-:-:S07]  /*4300*/  FMUL.FTZ R3, R39, R0 ;  /* 0x0000000027037220 */ /* 0x020fce0000410000 */
[----:B------:R5:W1:Y:S02]  /*4310*/  MUFU.TANH R198, R3 ;  /* 0x0000000300c67308 */ /* 0x000a640000002400 */
[----:B-----5:R-:W-:-:S06]  /*4320*/  FMUL.FTZ R3, R25, R0 ;  /* 0x0000000019037220 */ /* 0x020fcc0000410000 */
        /* <DEDUP_REMOVED lines=10> */
[----:B------:R2:W1:Y:S01]  /*43d0*/  MUFU.TANH R206, R3 ;  /* 0x0000000300ce7308 */ /* 0x0004620000002400 */
[----:B------:R-:W-:Y:S06]  /*43e0*/  BAR.SYNC.DEFER_BLOCKING 0x0 ;  /* 0x0000000000007b1d */ /* 0x000fec0000010000 */
[----:B---34-:R-:W-:Y:S05]  /*43f0*/  @!P0 BRA `(.L_x_4925) ;  /* 0x0000000800288947 */ /* 0x018fea0003800000 */
[----:B------:R-:W-:Y:S01]  /*4400*/  ISETP.NE.U32.AND P0, PT, R220, RZ, PT ;  /* 0x000000ffdc00720c */ /* 0x000fe20003f05070 */
[----:B------:R-:W-:Y:S03]  /*4410*/  BSSY.RECONVERGENT B0, `(.L_x_4926) ;  /* 0x0000052000007945 */ /* 0x000fe60003800200 */
[----:B------:R-:W-:-:S13]  /*4420*/  ISETP.NE.AND.EX P0, PT, R221, RZ, PT, P0 ;  /* 0x000000ffdd00720c */ /* 0x000fda0003f05300 */
[----:B------:R-:W-:Y:S05]  /*4430*/  @P0 BRA `(.L_x_4927) ;  /* 0x00000000002c0947 */ /* 0x000fea0003800000 */
[----:B------:R-:W3:Y:S01]  /*4440*/  LD.E R0, desc[UR4][R134.64+0x38] ;  /* 0x0000380486007980 */ /* 0x000ee2000c101900 */
[----:B------:R-:W-:Y:S02]  /*4450*/  UMOV UR6, URZ ;  /* 0x000000ff00067c82 */ /* 0x000fe40008000000 */
[----:B--2---:R-:W-:Y:S01]  /*4460*/  IADD3 R3, P0, PT, RZ, -UR6, RZ ;  /* 0x80000006ff037c10 */ /* 0x004fe2000ff1e0ff */
[----:B---3--:R-:W-:-:S04]  /*4470*/  IMAD.SHL.U32 R0, R0, 0x100, RZ ;  /* 0x0000010000007824 */ /* 0x008fc800078e00ff */
[----:B------:R-:W-:-:S05]  /*4480*/  IMAD.X R0, RZ, RZ, ~R0, P0 ;  /* 0x000000ffff007224 */ /* 0x000fca00000e0e00 */
[----:B------:R-:W-:-:S04]  /*4490*/  SHF.R.S64 R3, R3, 0x1f, R0 ;  /* 0x0000001f03037819 */ /* 0x000fc80000001000 */
[----:B------:R-:W-:-:S04]  /*44a0*/  IADD3 R216, P0, PT, R3, R216, RZ ;  /* 0x000000d803d87210 */ /* 0x000fc80007f1e0ff */
[----:B------:R-:W-:Y:S01]  /*44b0*/  LEA.HI.X.SX32 R217, R0, R217, 0x1, P0 ;  /* 0x000000d900d97211 */ /* 0x000fe200000f0eff */
[----:B------:R3:W-:Y:S04]  /*44c0*/  STL [R1+0x4], R216 ;  /* 0x000004d801007387 */ /* 0x0007e80000100800 */
[----:B------:R3:W-:Y:S01]  /*44d0*/  STL [R1], R217 ;  /* 0x000000d901007387 */ /* 0x0007e20000100800 */
[----:B------:R-:W-:Y:S05]  /*44e0*/  BRA `(.L_x_4928) ;  /* 0x0000000400107947 */ /* 0x000fea0003800000 */
.L_x_4927:
[----:B--2---:R-:W2:Y:S01]  /*44f0*/  LD.E R3, desc[UR4][R134.64+0x170] ;  /* 0x0001700486037980 */ /* 0x004ea2000c101900 */
[----:B------:R-:W-:Y:S01]  /*4500*/  SHF.L.U32 R9, R218, 0x8, RZ ;  /* 0x00000008da097819 */ /* 0x000fe200000006ff */
[----:B------:R-:W-:Y:S02]  /*4510*/  IMAD.MOV.U32 R15, RZ, RZ, R216 ;  /* 0x000000ffff0f7224 */ /* 0x000fe400078e00d8 */
[----:B------:R-:W-:Y:S01]  /*4520*/  IMAD.MOV.U32 R14, RZ, RZ, R217 ;  /* 0x000000ffff0e7224 */ /* 0x000fe200078e00d9 */
[----:B------:R-:W-:Y:S02]  /*4530*/  IADD3 R10, PT, PT, R9, -0x100, RZ ;  /* 0xffffff00090a7810 */ /* 0x000fe40007ffe0ff */
[----:B------:R-:W-:Y:S02]  /*4540*/  IABS R11, R9 ;  /* 0x00000009000b7213 */ /* 0x000fe40000000000 */
[----:B------:R-:W-:Y:S02]  /*4550*/  IABS R8, R10 ;  /* 0x0000000a00087213 */ /* 0x000fe40000000000 */
[----:B--2---:R-:W-:-:S02]  /*4560*/  IABS R0, R3 ;  /* 0x0000000300007213 */ /* 0x004fc40000000000 */
[----:B------:R-:W-:Y:S02]  /*4570*/  IABS R7, R3 ;  /* 0x0000000300077213 */ /* 0x000fe40000000000 */
[----:B------:R-:W2:Y:S03]  /*4580*/  I2F.RP R4, R0 ;  /* 0x0000000000047306 */ /* 0x000ea60000209400 */
[----:B------:R-:W-:-:S05]  /*4590*/  IMAD.MOV R7, RZ, RZ, -R7 ;  /* 0x000000ffff077224 */ /* 0x000fca00078e0a07 */
[----:B--2---:R-:W2:Y:S02]  /*45a0*/  MUFU.RCP R4, R4 ;  /* 0x0000000400047308 */ /* 0x004ea40000001000 */
[----:B--2---:R-:W-:-:S06]  /*45b0*/  VIADD R4, R4, 0xffffffe ;  /* 0x0ffffffe04047836 */ /* 0x004fcc0000000000 */
[----:B------:R-:W2:Y:S02]  /*45c0*/  F2I.FTZ.U32.TRUNC.NTZ R5, R4 ;  /* 0x0000000400057305 */ /* 0x000ea4000021f000 */
[----:B--2---:R-:W-:-:S04]  /*45d0*/  IMAD.MOV R4, RZ, RZ, -R5 ;  /* 0x000000ffff047224 */ /* 0x004fc800078e0a05 */
[----:B------:R-:W-:Y:S02]  /*45e0*/  IMAD R6, R4, R0, RZ ;  /* 0x0000000004067224 */ /* 0x000fe400078e02ff */
[----:B------:R-:W-:-:S04]  /*45f0*/  IMAD.MOV.U32 R4, RZ, RZ, RZ ;  /* 0x000000ffff047224 */ /* 0x000fc800078e00ff */
[----:B------:R-:W-:Y:S01]  /*4600*/  IMAD.HI.U32 R5, R5, R6, R4 ;  /* 0x0000000605057227 */ /* 0x000fe200078e0004 */
[----:B------:R-:W-:-:S03]  /*4610*/  MOV R6, R8 ;  /* 0x0000000800067202 */ /* 0x000fc60000000f00 */
        /* <DEDUP_REMOVED lines=19> */
[----:B------:R-:W-:Y:S01]  /*4750*/  @P6 VIADD R5, R5, 0x1 ;  /* 0x0000000105056836 */ /* 0x000fe20000000000 */
[----:B------:R-:W-:-:S05]  /*4760*/  LOP3.LUT R0, RZ, R3, RZ, 0x33, !PT ;  /* 0x00000003ff007212 */ /* 0x000fca00078e33ff */
        /* <DEDUP_REMOVED lines=9> */
[----:B------:R-:W5:Y:S01]  /*4800*/  LD.E.64 R8, desc[UR4][R52.64+0x20] ;  /* 0x0000200434087980 */ /* 0x000f62000c101b00 */
[----:B------:R-:W-:-:S05]  /*4810*/  IADD3 R0, PT, PT, R0, -R10, RZ ;  /* 0x8000000a00007210 */ /* 0x000fca0007ffe0ff */
[----:B------:R-:W-:-:S05]  /*4820*/  IMAD R3, R3, R0, -0x100 ;  /* 0xffffff0003037424 */ /* 0x000fca00078e0200 */
[----:B------:R-:W-:Y:S01]  /*4830*/  SHF.R.S32.HI R10, RZ, 0x1f, R3 ;  /* 0x0000001fff0a7819 */ /* 0x000fe20000011403 */
[-C--:B--2---:R-:W-:Y:S02]  /*4840*/  IMAD R0, R5, R3.reuse, RZ ;  /* 0x0000000305007224 */ /* 0x084fe400078e02ff */
[----:B----4-:R-:W-:-:S04]  /*4850*/  IMAD.WIDE.U32 R6, R4, R3, RZ ;  /* 0x0000000304067225 */ /* 0x010fc800078e00ff */
[----:B------:R-:W-:Y:S02]  /*4860*/  IMAD R4, R4, R10, R0 ;  /* 0x0000000a04047224 */ /* 0x000fe400078e0200 */
[----:B---3--:R-:W-:-:S03]  /*4870*/  IMAD.IADD R0, R12, 0x1, -R11 ;  /* 0x000000010c007824 */ /* 0x008fc600078e0a0b */
[----:B------:R-:W-:Y:S01]  /*4880*/  IADD3 R5, PT, PT, R7, R4, RZ ;  /* 0x0000000407057210 */ /* 0x000fe20007ffe0ff */
[----:B------:R-:W-:Y:S01]  /*4890*/  IMAD.MOV.U32 R4, RZ, RZ, R6 ;  /* 0x000000ffff047224 */ /* 0x000fe200078e0006 */
[----:B------:R-:W-:Y:S01]  /*48a0*/  SHF.R.S32.HI R7, RZ, 0x1f, R0 ;  /* 0x0000001fff077819 */ /* 0x000fe20000011400 */
[----:B-----5:R-:W-:Y:S02]  /*48b0*/  IMAD R3, R9, R0, RZ ;  /* 0x0000000009037224 */ /* 0x020fe400078e02ff */
[----:B------:R-:W-:-:S04]  /*48c0*/  IMAD.WIDE.U32 R4, R0, R8, R4 ;  /* 0x0000000800047225 */ /* 0x000fc800078e0004 */
[----:B------:R-:W-:Y:S01]  /*48d0*/  IMAD R0, R8, R7, R3 ;  /* 0x0000000708007224 */ /* 0x000fe200078e0203 */
[----:B------:R-:W-:-:S04]  /*48e0*/  LEA R15, P0, R4, R15, 0x1 ;  /* 0x0000000f040f7211 */ /* 0x000fc800078008ff */
[----:B------:R-:W-:-:S04]  /*48f0*/  IADD3 R0, PT, PT, R5, R0, RZ ;  /* 0x0000000005007210 */ /* 0x000fc80007ffe0ff */
[----:B------:R-:W-:-:S05]  /*4900*/  LEA.HI.X R14, R4, R14, R0, 0x1, P0 ;  /* 0x0000000e040e7211 */ /* 0x000fca00000f0c00 */
[----:B------:R2:W-:Y:S04]  /*4910*/  STL [R1], R14 ;  /* 0x0000000e01007387 */ /* 0x0005e80000100800 */
[----:B------:R2:W-:Y:S02]  /*4920*/  STL [R1+0x4], R15 ;  /* 0x0000040f01007387 */ /* 0x0005e40000100800 */
.L_x_4928:
[----:B------:R-:W-:Y:S05]  /*4930*/  BSYNC.RECONVERGENT B0 ;  /* 0x0000000000007941 */ /* 0x000fea0003800200 */
.L_x_4926:
[----:B------:R-:W4:Y:S04]  /*4940*/  LDL R0, [R1+0x4] ;  /* 0x0000040001007983 */ /* 0x000f280000100800 */
[----:B------:R-:W5:Y:S01]  /*4950*/  LDL R3, [R1] ;  /* 0x0000000001037983 */ /* 0x000f620000100800 */
        /* <DEDUP_REMOVED lines=15> */
[----:B------:R-:W-:Y:S02]  /*4a50*/  IMAD.MOV.U32 R12, RZ, RZ, R0 ;  /* 0x000000ffff0c7224 */ /* 0x000fe400078e0000 */
        /* <DEDUP_REMOVED lines=14> */
[----:B--2---:R-:W-:-:S03]  /*4b40*/  IADD3 R12, P0, PT, R18, R229, RZ ;  /* 0x000000e5120c7210 */ /* 0x004fc60007f1e0ff */
[----:B------:R-:W-:Y:S02]  /*4b50*/  LDGSTS.E.BYPASS.LTC128B.128 [R2+0x5800], desc[UR4][R20.64] ;  /* 0x0580000014027fae */ /* 0x000fe4000b981a04 */
[--C-:B------:R-:W-:Y:S01]  /*4b60*/  IMAD.X R13, R19, 0x1, R230.reuse, P0 ;  /* 0x00000001130d7824 */ /* 0x100fe200000e06e6 */
[-C--:B----4-:R-:W-:Y:S01]  /*4b70*/  IADD3 R10, P0, PT, R12, R229.reuse, RZ ;  /* 0x000000e50c0a7210 */ /* 0x090fe20007f1e0ff */
[----:B------:R-:W-:Y:S04]  /*4b80*/  LDGSTS.E.BYPASS.LTC128B.128 [R2+0x6000], desc[UR4][R22.64] ;  /* 0x0600000016027fae */ /* 0x000fe8000b981a04 */
[--C-:B------:R-:W-:Y:S01]  /*4b90*/  IMAD.X R11, R13, 0x1, R230.reuse, P0 ;  /* 0x000000010d0b7824 */ /* 0x100fe200000e06e6 */
[-C--:B-----5:R-:W-:Y:S01]  /*4ba0*/  IADD3 R8, P0, PT, R10, R229.reuse, RZ ;  /* 0x000000e50a087210 */ /* 0x0a0fe20007f1e0ff */
[----:B------:R-:W-:Y:S04]  /*4bb0*/  LDGSTS.E.BYPASS.LTC128B.128 [R2+0x6800], desc[UR4][R18.64] ;  /* 0x0680000012027fae */ /* 0x000fe8000b981a04 */
[--C-:B------:R-:W-:Y:S01]  /*4bc0*/  IMAD.X R9, R11, 0x1, R230.reuse, P0 ;  /* 0x000000010b097824 */ /* 0x100fe200000e06e6 */
[-C--:B-1----:R-:W-:Y:S01]  /*4bd0*/  IADD3 R6, P0, PT, R8, R229.reuse, RZ ;  /* 0x000000e508067210 */ /* 0x082fe20007f1e0ff */
        /* <DEDUP_REMOVED lines=12> */
.L_x_4925:
[----:B------:R-:W-:Y:S05]  /*4ca0*/  BSYNC.RECONVERGENT B1 ;  /* 0x0000000000017941 */ /* 0x000fea0003800200 */
.L_x_4924:
[----:B------:R-:W4:Y:S01]  /*4cb0*/  LD.E R0, desc[UR4][R134.64+0xdc] ;  /* 0x0000dc0486007980 */ /* 0x000f22000c101900 */
[----:B---3--:R-:W-:Y:S02]  /*4cc0*/  FMNMX3.FTZ R2, R107, R101, R93, !PT ;  /* 0x000000656b027276 */ /* 0x008fe4000781005d */
        /* <DEDUP_REMOVED lines=49> */
[----:B-1----:R-:W-:Y:S02]  /*4fe0*/  FMNMX3.FTZ R2, R2, R177, R78, !PT ;  /* 0x000000b102027276 */ /* 0x002fe4000781004e */
[----:B------:R-:W-:Y:S02]  /*4ff0*/  MOV R88, R215 ;  /* 0x000000d700587202 */ /* 0x000fe40000000f00 */
        /* <DEDUP_REMOVED lines=29> */
[----:B------:R1:W-:Y:S02]  /*51d0*/  MUFU.EX2 R6, R4 ;  /* 0x0000000400067308 */ /* 0x0003e40000000800 */
[----:B-1----:R-:W-:-:S06]  /*51e0*/  FFMA.FTZ R4, R101, R0, -R3 ;  /* 0x0000000065047223 */ /* 0x002fcc0000010803 */
[----:B------:R1:W-:Y:S08]  /*51f0*/  MUFU.EX2 R101, R2 ;  /* 0x0000000200657308 */ /* 0x0003f00000000800 */
[----:B------:R2:W-:Y:S01]  /*5200*/  MUFU.EX2 R83, R4 ;  /* 0x0000000400537308 */ /* 0x0005e20000000800 */
[-CC-:B-1----:R-:W-:Y:S01]  /*5210*/  FFMA.FTZ R2, R92, R0.reuse, -R3.reuse ;  /* 0x000000005c027223 */ /* 0x182fe20000010803 */
[----:B--2---:R-:W-:-:S06]  /*5220*/  FFMA.FTZ R4, R93, R0, -R3 ;  /* 0x000000005d047223 */ /* 0x004fcc0000010803 */
[----:B------:R1:W-:Y:S08]  /*5230*/  MUFU.EX2 R93, R2 ;  /* 0x00000002005d7308 */ /* 0x0003f00000000800 */
[----:B------:R2:W3:Y:S01]  /*5240*/  MUFU.EX2 R107, R4 ;  /* 0x00000004006b7308 */ /* 0x0004e20000000800 */
[----:B-1----:R-:W-:-:S04]  /*5250*/  LOP3.LUT R2, R140, 0x200, R148, 0xf8, !PT ;  /* 0x000002008c027812 */ /* 0x002fc800078ef894 */
[----:B------:R-:W-:Y:S01]  /*5260*/  LEA R140, R2, R222, 0x1 ;  /* 0x000000de028c7211 */ /* 0x000fe200078e08ff */
[-CC-:B------:R-:W-:Y:S01]  /*5270*/  FFMA.FTZ R2, R127, R0.reuse, -R5.reuse ;  /* 0x000000007f027223 */ /* 0x180fe20000010805 */
[----:B--2---:R-:W-:Y:S02]  /*5280*/  FFMA.FTZ R4, R138, R0, -R5 ;  /* 0x000000008a047223 */ /* 0x004fe40000010805 */
[-C--:B------:R-:W-:Y:S01]  /*5290*/  IADD3 R148, PT, PT, R90, R140.reuse, RZ ;  /* 0x0000008c5a947210 */ /* 0x080fe20007ffe0ff */
[----:B------:R-:W1:Y:S01]  /*52a0*/  LDSM.16.MT88.4 R24, [R140+0xa000] ;  /* 0x00a000008c18783b */ /* 0x000e620000004200 */
[----:B------:R-:W-:Y:S01]  /*52b0*/  IADD3 R156, PT, PT, R156, R140, RZ ;  /* 0x0000008c9c9c7210 */ /* 0x000fe20007ffe0ff */
[----:B------:R2:W-:Y:S01]  /*52c0*/  MUFU.EX2 R82, R4 ;  /* 0x0000000400527308 */ /* 0x0005e20000000800 */
[----:B---3--:R-:W-:Y:S01]  /*52d0*/  F2FP.F16.F32.PACK_AB R11, R101, R107 ;  /* 0x0000006b650b723e */ /* 0x008fe200000000ff */
[----:B------:R-:W3:Y:S01]  /*52e0*/  LDSM.16.MT88.4 R20, [R148+0xa000] ;  /* 0x00a000009414783b */ /* 0x000ee20000004200 */
[----:B------:R-:W-:-:S03]  /*52f0*/  IADD3 R36, PT, PT, R90, R156, RZ ;  /* 0x0000009c5a247210 */ /* 0x000fc60007ffe0ff */
[----:B------:R-:W4:Y:S04]  /*5300*/  LDSM.16.MT88.4 R12, [R156+0xa000] ;  /* 0x00a000009c0c783b */ /* 0x000f280000004200 */
[----:B------:R-:W5:Y:S04]  /*5310*/  LDSM.16.MT88.4 R16, [R36+0xa000] ;  /* 0x00a000002410783b */ /* 0x000f680000004200 */
[----:B------:R-:W5:Y:S01]  /*5320*/  LDSM.16.MT88.4 R28, [R140+0xa800] ;  /* 0x00a800008c1c783b */ /* 0x000f620000004200 */
[----:B--2---:R-:W-:Y:S02]  /*5330*/  MOV R4, R6 ;  /* 0x0000000600047202 */ /* 0x004fe40000000f00 */
[----:B------:R2:W2:Y:S02]  /*5340*/  MUFU.EX2 R6, R2 ;  /* 0x0000000200067308 */ /* 0x0004a40000000800 */
[----:B------:R-:W-:Y:S01]  /*5350*/  F2FP.F16.F32.PACK_AB R9, R83, R4 ;  /* 0x000000045309723e */ /* 0x000fe200000000ff */
[----:B--2---:R-:W-:Y:S01]  /*5360*/  FFMA.FTZ R2, R112, R0, -R5 ;  /* 0x0000000070027223 */ /* 0x004fe20000010805 */
[----:B------:R-:W-:Y:S01]  /*5370*/  F2FP.F16.F32.PACK_AB R8, R6, R82 ;  /* 0x000000520608723e */ /* 0x000fe200000000ff */
[----:B------:R-:W-:-:S03]  /*5380*/  FADD.FTZ R6, R82, R6 ;  /* 0x0000000652067221 */ /* 0x000fc60000010000 */
[----:B------:R2:W1:Y:S02]  /*5390*/  MUFU.EX2 R7, R2 ;  /* 0x0000000200077308 */ /* 0x0004640000000800 */
[----:B--2---:R-:W-:Y:S01]  /*53a0*/  FFMA.FTZ R2, R143, R0, -R5 ;  /* 0x000000008f027223 */ /* 0x004fe20000010805 */
[----:B-1----:R-:W-:-:S05]  /*53b0*/  FADD.FTZ R6, R7, R6 ;  /* 0x0000000607067221 */ /* 0x002fca0000010000 */
[----:B------:R1:W2:Y:S02]  /*53c0*/  MUFU.EX2 R92, R2 ;  /* 0x00000002005c7308 */ /* 0x0002a40000000800 */
[-C--:B-1----:R-:W-:Y:S01]  /*53d0*/  FFMA.FTZ R2, R95, R0.reuse, -R3 ;  /* 0x000000005f027223 */ /* 0x082fe20000010803 */
[----:B--2---:R-:W-:Y:S01]  /*53e0*/  F2FP.F16.F32.PACK_AB R10, R92, R7 ;  /* 0x000000075c0a723e */ /* 0x004fe200000000ff */
[----:B------:R-:W-:-:S04]  /*53f0*/  FFMA.FTZ R7, R196, R0, -R5 ;  /* 0x00000000c4077223 */ /* 0x000fc80000010805 */
[----:B------:R1:W2:Y:S02]  /*5400*/  MUFU.EX2 R127, R2 ;  /* 0x00000002007f7308 */ /* 0x0002a40000000800 */
[C---:B------:R-:W-:Y:S08]  /*5410*/  HMMA.16816.F32 R40, R8.reuse, R24, RZ ;  /* 0x000000180828723c */ /* 0x040ff000000018ff */
[----:B------:R-:W-:Y:S01]  /*5420*/  HMMA.16816.F32 R44, R8, R26, RZ ;  /* 0x0000001a082c723c */ /* 0x000fe200000018ff */
[----:B-1----:R-:W-:-:S07]  /*5430*/  FFMA.FTZ R2, R91, R0, -R3 ;  /* 0x000000005b027223 */ /* 0x002fce0000010803 */
[C---:B---3--:R-:W-:Y:S01]  /*5440*/  HMMA.16816.F32 R32, R8.reuse, R20, RZ ;  /* 0x000000140820723c */ /* 0x048fe200000018ff */
[----:B------:R1:W-:Y:S07]  /*5450*/  MUFU.EX2 R95, R2 ;  /* 0x00000002005f7308 */ /* 0x0003ee0000000800 */
[C---:B------:R-:W-:Y:S01]  /*5460*/  HMMA.16816.F32 R24, R8.reuse, R22, RZ ;  /* 0x000000160818723c */ /* 0x040fe200000018ff */
[----:B------:R-:W3:Y:S07]  /*5470*/  LDSM.16.MT88.4 R20, [R148+0xa800] ;  /* 0x00a800009414783b */ /* 0x000eee0000004200 */
[----:B----4-:R-:W-:Y:S01]  /*5480*/  HMMA.16816.F32 R56, R8, R12, RZ ;  /* 0x0000000c0838723c */ /* 0x010fe200000018ff */
[----:B-1----:R-:W-:-:S04]  /*5490*/  FFMA.FTZ R2, R137, R0, -R5 ;  /* 0x0000000089027223 */ /* 0x002fc80000010805 */
[----:B------:R1:W-:Y:S03]  /*54a0*/  MUFU.EX2 R99, R2 ;  /* 0x0000000200637308 */ /* 0x0003e60000000800 */
[C---:B------:R-:W-:Y:S01]  /*54b0*/  HMMA.16816.F32 R60, R8.reuse, R14, RZ ;  /* 0x0000000e083c723c */ /* 0x040fe200000018ff */
[----:B------:R-:W4:Y:S07]  /*54c0*/  LDSM.16.MT88.4 R12, [R36+0xa800] ;  /* 0x00a80000240c783b */ /* 0x000f2e0000004200 */
[----:B-----5:R-:W-:Y:S01]  /*54d0*/  HMMA.16816.F32 R52, R8, R16, RZ ;  /* 0x000000100834723c */ /* 0x020fe200000018ff */
[----:B-1----:R-:W-:-:S07]  /*54e0*/  FFMA.FTZ R2, R130, R0, -R5 ;  /* 0x0000000082027223 */ /* 0x002fce0000010805 */
[----:B------:R-:W-:Y:S01]  /*54f0*/  HMMA.16816.F32 R48, R8, R18, RZ ;  /* 0x000000120830723c */ /* 0x000fe200000018ff */
[----:B------:R-:W1:Y:S01]  /*5500*/  LDSM.16.MT88.4 R16, [R156+0xa800] ;  /* 0x00a800009c10783b */ /* 0x000e620000004200 */
[----:B--2---:R-:W-:Y:S01]  /*5510*/  F2FP.F16.F32.PACK_AB R9, R127, R93 ;  /* 0x0000005d7f09723e */ /* 0x004fe200000000ff */
        /* <DEDUP_REMOVED lines=12> */
[C---:B------:R-:W-:Y:S08]  /*55e0*/  HMMA.16816.F32 R64, R8.reuse, R28, R40 ;  /* 0x0000001c0840723c */ /* 0x040ff00000001828 */
[----:B---3--:R-:W-:Y:S01]  /*55f0*/  HMMA.16816.F32 R40, R8, R20, R32 ;  /* 0x000000140828723c */ /* 0x008fe20000001820 */
[----:B--2---:R-:W-:-:S07]  /*5600*/  FFMA.FTZ R2, R103, R0, -R3 ;  /* 0x0000000067027223 */ /* 0x004fce0000010803 */
[C---:B------:R-:W-:Y:S01]  /*5610*/  HMMA.16816.F32 R68, R8.reuse, R30, R44 ;  /* 0x0000001e0844723c */ /* 0x040fe2000000182c */
[----:B------:R2:W3:Y:S01]  /*5620*/  MUFU.EX2 R89, R2 ;  /* 0x0000000200597308 */ /* 0x0004e20000000800 */
[----:B------:R-:W5:Y:S06]  /*5630*/  LDSM.16.MT88.4 R28, [R140+0xb000] ;  /* 0x00b000008c1c783b */ /* 0x000f6c0000004200 */
[C---:B------:R-:W-:Y:S01]  /*5640*/  HMMA.16816.F32 R32, R8.reuse, R22, R24 ;  /* 0x000000160820723c */ /* 0x040fe20000001818 */
[----:B------:R-:W5:Y:S07]  /*5650*/  LDSM.16.MT88.4 R24, [R148+0xb000] ;  /* 0x00b000009418783b */ /* 0x000f6e0000004200 */
        /* <DEDUP_REMOVED lines=386> */
[----:B------:R-:W-:Y:S08]  /*6e80*/  MUFU.EX2 R80, R7 ;  /* 0x0000000700507308 */ /* 0x000ff00000000800 */
        /* <DEDUP_REMOVED lines=36> */
[C---:B-1----:R-:W-:Y:S01]  /*70d0*/  HMMA.16816.F32 R28, R8.reuse, R16, R72 ;  /* 0x00000010081c723c */ /* 0x042fe20000001848 */
        /* <DEDUP_REMOVED lines=40> */
[----:B------:R-:W-:-:S02]  /*7360*/  FADD.FTZ R2, R136, R2 ;  /* 0x0000000288027221 */ /* 0x000fc40000010000 */
[----:B------:R-:W-:Y:S01]  /*7370*/  LDSM.16.MT88.4 R140, [R140+0x11800] ;  /* 0x011800008c8c783b */ /* 0x000fe20000004200 */
        /* <DEDUP_REMOVED lines=129> */
[----:B--2---:R-:W-:-:S04]  /*7b90*/  ISETP.NE.U32.AND P1, PT, R184, RZ, PT ;  /* 0x000000ffb800720c */ /* 0x004fc80003f25070 */
[----:B-1----:R-:W-:-:S13]  /*7ba0*/  ISETP.NE.AND.EX P1, PT, R185, RZ, PT, P1 ;  /* 0x000000ffb900720c */ /* 0x002fda0003f25310 */
.L_x_4936:
        /* <DEDUP_REMOVED lines=85> */
.L_x_4931:
[----:B------:R-:W-:Y:S05]  /*8100*/  BSYNC.RECONVERGENT B0 ;  /* 0x0000000000007941 */ /* 0x000fea0003800200 */
.L_x_4930:
[----:B------:R-:W3:Y:S01]  /*8110*/  LDL R2, [R1+0x8] ;  /* 0x0000080001027983 */ /* 0x000ee20000100800 */
[----:B------:R-:W4:Y:S01]  /*8120*/  S2UR UR6, SR_CgaCtaId ;  /* 0x00000000000679c3 */ /* 0x000f220000008800 */
[C---:B------:R-:W-:Y:S01]  /*8130*/  SHF.L.U32 R3, R226.reuse, 0x3, RZ ;  /* 0x00000003e2037819 */ /* 0x040fe200000006ff */
[----:B------:R-:W-:Y:S01]  /*8140*/  UMOV UR7, 0x400 ;  /* 0x0000040000077882 */ /* 0x000fe20000000000 */
[----:B-1----:R-:W5:Y:S01]  /*8150*/  LDL R0, [R1+0x30] ;  /* 0x0000300001007983 */ /* 0x002f620000100800 */
[----:B--2---:R-:W-:Y:S01]  /*8160*/  LOP3.LUT R4, R226, 0x38, RZ, 0xc0, !PT ;  /* 0x00000038e2047812 */ /* 0x004fe200078ec0ff */
[----:B------:R-:W-:Y:S01]  /*8170*/  BSSY.RECONVERGENT B1, `(.L_x_4932) ;  /* 0x00002b1000017945 */ /* 0x000fe20003800200 */
[----:B------:R-:W-:Y:S01]  /*8180*/  SHF.R.U32.HI R223, RZ, 0x1, R226 ;  /* 0x00000001ffdf7819 */ /* 0x000fe200000116e2 */
[----:B------:R-:W2:Y:S01]  /*8190*/  LDL R6, [R1+0x34] ;  /* 0x0000340001067983 */ /* 0x000ea20000100800 */
[--C-:B------:R-:W-:Y:S02]  /*81a0*/  LOP3.LUT R4, R4, 0x1c0, R3.reuse, 0xf8, !PT ;  /* 0x000001c004047812 */ /* 0x100fe400078ef803 */
[----:B------:R-:W-:Y:S02]  /*81b0*/  SHF.L.U32 R225, R226, 0x6, RZ ;  /* 0x00000006e2e17819 */ /* 0x000fe400000006ff */
[--C-:B------:R-:W-:Y:S02]  /*81c0*/  LOP3.LUT R4, R4, 0x38, R3.reuse, 0x78, !PT ;  /* 0x0000003804047812 */ /* 0x100fe400078e7803 */
[----:B------:R-:W-:Y:S02]  /*81d0*/  SHF.L.U32 R224, R226, 0x5, RZ ;  /* 0x00000005e2e07819 */ /* 0x000fe400000006ff */
[----:B------:R-:W-:Y:S02]  /*81e0*/  LOP3.LUT R4, R4, 0x1e00, R3, 0xf8, !PT ;  /* 0x00001e0004047812 */ /* 0x000fe400078ef803 */
[----:B------:R-:W-:Y:S02]  /*81f0*/  LOP3.LUT R224, R224, 0x7c00, RZ, 0xc0, !PT ;  /* 0x00007c00e0e07812 */ /* 0x000fe400078ec0ff */
[----:B------:R-:W-:Y:S02]  /*8200*/  MOV R220, 0x20 ;  /* 0x0000002000dc7802 */ /* 0x000fe40000000f00 */
[----:B------:R-:W-:Y:S01]  /*8210*/  LOP3.LUT P2, RZ, R226, 0x4, RZ, 0xc0, !PT ;  /* 0x00000004e2ff7812 */ /* 0x000fe2000784c0ff */
[----:B----4-:R-:W-:Y:S06]  /*8220*/  ULEA UR6, UR6, UR7, 0x18 ;  /* 0x0000000706067291 */ /* 0x010fec000f8ec0ff */
[----:B------:R-:W-:Y:S04]  /*8230*/  MOV R222, UR6 ;  /* 0x0000000600de7c02 */ /* 0x000fe80008000f00 */
[----:B------:R-:W-:Y:S02]  /*8240*/  LEA R228, R4, R222, 0x1 ;  /* 0x000000de04e47211 */ /* 0x000fe400078e08ff */
[----:B------:R-:W-:Y:S02]  /*8250*/  MOV R4, R16 ;  /* 0x0000001000047202 */ /* 0x000fe40000000f00 */
[----:B---3--:R-:W-:Y:S02]  /*8260*/  MOV R5, R2 ;  /* 0x0000000200057202 */ /* 0x008fe40000000f00 */
[----:B------:R-:W-:Y:S02]  /*8270*/  LOP3.LUT R2, R226, 0x8, RZ, 0xc0, !PT ;  /* 0x00000008e2027812 */ /* 0x000fe400078ec0ff */
[----:B-----5:R-:W-:Y:S01]  /*8280*/  IADD3 R10, P0, PT, R0, R16, RZ ;  /* 0x00000010000a7210 */ /* 0x020fe20007f1e0ff */
[----:B------:R-:W-:Y:S01]  /*8290*/  @!PT LDS RZ, [RZ] ;  /* 0x00000000fffff984 */ /* 0x000fe20000000800 */
[----:B------:R-:W-:Y:S01]  /*82a0*/  @!PT LDS RZ, [RZ] ;  /* 0x00000000fffff984 */ /* 0x000fe20000000800 */
[----:B------:R-:W-:Y:S01]  /*82b0*/  @!PT LDS RZ, [RZ] ;  /* 0x00000000fffff984 */ /* 0x000fe20000000800 */
[----:B------:R1:W-:Y:S01]  /*82c0*/  LDGSTS.E.BYPASS.LTC128B.128 [R228+0xa000], desc[UR4][R4.64] ;  /* 0x0a00000004e47fae */ /* 0x0003e2000b981a04 */
[----:B------:R-:W-:Y:S02]  /*82d0*/  LOP3.LUT R0, R223, 0x8, RZ, 0xc0, !PT ;  /* 0x00000008df007812 */ /* 0x000fe400078ec0ff */
[----:B--2---:R-:W-:Y:S02]  /*82e0*/  IADD3.X R11, PT, PT, R6, R5, RZ, P0, !PT ;  /* 0x00000005060b7210 */ /* 0x004fe400007fe4ff */
[-C--:B------:R-:W-:Y:S02]  /*82f0*/  IADD3 R14, P0, PT, R10, R232.reuse, RZ ;  /* 0x000000e80a0e7210 */ /* 0x080fe40007f1e0ff */
[--C-:B------:R-:W-:Y:S01]  /*8300*/  LOP3.LUT R0, R0, 0x1c0, R225.reuse, 0xf8, !PT ;  /* 0x000001c000007812 */ /* 0x100fe200078ef8e1 */
[----:B------:R2:W-:Y:S01]  /*8310*/  LDGSTS.E.BYPASS.LTC128B.128 [R228+0xa800], desc[UR4][R10.64] ;  /* 0x0a8000000ae47fae */ /* 0x0005e2000b981a04 */
[-C--:B------:R-:W-:Y:S02]  /*8320*/  IADD3.X R15, PT, PT, R11, R231.reuse, RZ, P0, !PT ;  /* 0x000000e70b0f7210 */ /* 0x080fe400007fe4ff */
[-C--:B------:R-:W-:Y:S02]  /*8330*/  IADD3 R8, P0, PT, R14, R232.reuse, RZ ;  /* 0x000000e80e087210 */ /* 0x080fe40007f1e0ff */
[----:B------:R-:W-:Y:S02]  /*8340*/  LOP3.LUT R2, R2, 0x1c0, R225, 0xf8, !PT ;  /* 0x000001c002027812 */ /* 0x000fe400078ef8e1 */
[-C--:B------:R-:W-:Y:S01]  /*8350*/  IADD3.X R9, PT, PT, R15, R231.reuse, RZ, P0, !PT ;  /* 0x000000e70f097210 */ /* 0x080fe200007fe4ff */
[----:B------:R-:W-:Y:S01]  /*8360*/  LDGSTS.E.BYPASS.LTC128B.128 [R228+0xb000], desc[UR4][R14.64] ;  /* 0x0b0000000ee47fae */ /* 0x000fe2000b981a04 */
[-C--:B------:R-:W-:Y:S02]  /*8370*/  IADD3 R6, P0, PT, R8, R232.reuse, RZ ;  /* 0x000000e808067210 */ /* 0x080fe40007f1e0ff */
[--C-:B------:R-:W-:Y:S02]  /*8380*/  LOP3.LUT R221, R0, 0x38, R3.reuse, 0x78, !PT ;  /* 0x0000003800dd7812 */ /* 0x100fe400078e7803 */
[-C--:B------:R-:W-:Y:S02]  /*8390*/  IADD3.X R7, PT, PT, R9, R231.reuse, RZ, P0, !PT ;  /* 0x000000e709077210 */ /* 0x080fe400007fe4ff */
[-C--:B------:R-:W-:Y:S01]  /*83a0*/  IADD3 R12, P0, PT, R6, R232.reuse, RZ ;  /* 0x000000e8060c7210 */ /* 0x080fe20007f1e0ff */
[----:B------:R3:W-:Y:S01]  /*83b0*/  LDGSTS.E.BYPASS.LTC128B.128 [R228+0xb800], desc[UR4][R8.64] ;  /* 0x0b80000008e47fae */ /* 0x0007e2000b981a04 */
[----:B------:R-:W-:Y:S02]  /*83c0*/  LOP3.LUT R2, R2, 0x38, R3, 0x78, !PT ;  /* 0x0000003802027812 */ /* 0x000fe400078e7803 */
[-C--:B------:R-:W-:Y:S02]  /*83d0*/  IADD3.X R13, PT, PT, R7, R231.reuse, RZ, P0, !PT ;  /* 0x000000e7070d7210 */ /* 0x080fe400007fe4ff */
[-C--:B-1----:R-:W-:Y:S02]  /*83e0*/  IADD3 R4, P0, PT, R12, R232.reuse, RZ ;  /* 0x000000e80c047210 */ /* 0x082fe40007f1e0ff */
[----:B------:R-:W-:Y:S01]  /*83f0*/  LOP3.LUT R0, R225, 0x400, RZ, 0xc0, !PT ;  /* 0x00000400e1007812 */ /* 0x000fe200078ec0ff */
[----:B------:R1:W-:Y:S01]  /*8400*/  LDGSTS.E.BYPASS.LTC128B.128 [R228+0xc000], desc[UR4][R6.64] ;  /* 0x0c00000006e47fae */ /* 0x0003e2000b981a04 */
[-C--:B------:R-:W-:Y:S02]  /*8410*/  IADD3.X R5, PT, PT, R13, R231.reuse, RZ, P0, !PT ;  /* 0x000000e70d057210 */ /* 0x080fe400007fe4ff */
[----:B--2---:R-:W-:Y:S02]  /*8420*/  IADD3 R10, P0, PT, R4, R232, RZ ;  /* 0x000000e8040a7210 */ /* 0x004fe40007f1e0ff */
[----:B------:R-:W-:Y:S02]  /*8430*/  LEA R2, R2, R0, 0x1 ;  /* 0x0000000002027211 */ /* 0x000fe400078e08ff */
[----:B------:R-:W-:Y:S01]  /*8440*/  IADD3.X R11, PT, PT, R5, R231, RZ, P0, !PT ;  /* 0x000000e7050b7210 */ /* 0x000fe200007fe4ff */
[----:B------:R-:W-:Y:S01]  /*8450*/  LDGSTS.E.BYPASS.LTC128B.128 [R228+0xc800], desc[UR4][R12.64] ;  /* 0x0c8000000ce47fae */ /* 0x000fe2000b981a04 */
[----:B------:R-:W-:Y:S02]  /*8460*/  LOP3.LUT R0, R224, 0x200, R225, 0xf8, !PT ;  /* 0x00000200e0007812 */ /* 0x000fe400078ef8e1 */
[----:B------:R-:W-:Y:S02]  /*8470*/  MOV R3, 0x40 ;  /* 0x0000004000037802 */ /* 0x000fe40000000f00 */
[----:B------:R-:W-:Y:S02]  /*8480*/  LOP3.LUT R0, R0, R221, RZ, 0xfc, !PT ;  /* 0x000000dd00007212 */ /* 0x000fe400078efcff */
[----:B------:R-:W-:Y:S01]  /*8490*/  SEL R3, R3, 0xffffffc0, !P2 ;  /* 0xffffffc003037807 */ /* 0x000fe20005000000 */
[----:B------:R2:W-:Y:S01]  /*84a0*/  LDGSTS.E.BYPASS.LTC128B.128 [R228+0xd000], desc[UR4][R4.64] ;  /* 0x0d00000004e47fae */ /* 0x0005e2000b981a04 */
[----:B------:R-:W-:Y:S02]  /*84b0*/  LEA R216, R0, R222, 0x1 ;  /* 0x000000de00d87211 */ /* 0x000fe400078e08ff */
[----:B---3--:R-:W-:Y:S02]  /*84c0*/  IADD3 R8, P0, PT, R10, R232, RZ ;  /* 0x000000e80a087210 */ /* 0x008fe40007f1e0ff */
[----:B------:R-:W-:Y:S02]  /*84d0*/  IADD3 R0, PT, PT, R222, R2, RZ ;  /* 0x00000002de007210 */ /* 0x000fe40007ffe0ff */
[-C--:B------:R-:W-:Y:S01]  /*84e0*/  IADD3.X R9, PT, PT, R11, R231.reuse, RZ, P0, !PT ;  /* 0x000000e70b097210 */ /* 0x080fe200007fe4ff */
[----:B------:R3:W-:Y:S01]  /*84f0*/  LDGSTS.E.BYPASS.LTC128B.128 [R228+0xd800], desc[UR4][R10.64] ;  /* 0x0d8000000ae47fae */ /* 0x0007e2000b981a04 */
[-C--:B-1----:R-:W-:Y:S04]  /*8500*/  IADD3 R6, P0, PT, R8, R232.reuse, RZ ;  /* 0x000000e808067210 */ /* 0x082fe80007f1e0ff */
[-C--:B------:R-:W-:Y:S03]  /*8510*/  IADD3.X R7, PT, PT, R9, R231.reuse, RZ, P0, !PT ;  /* 0x000000e709077210 */ /* 0x080fe600007fe4ff */
[----:B------:R-:W-:Y:S08]  /*8520*/  LDGSTS.E.BYPASS.LTC128B.128 [R228+0xe000], desc[UR4][R8.64] ;  /* 0x0e00000008e47fae */ /* 0x000ff0000b981a04 */
[----:B------:R1:W-:Y:S01]  /*8530*/  LDGSTS.E.BYPASS.LTC128B.128 [R228+0xe800], desc[UR4][R6.64] ;  /* 0x0e80000006e47fae */ /* 0x0003e2000b981a04 */
[-C--:B--2---:R-:W-:Y:S04]  /*8540*/  IADD3 R4, P0, PT, R6, R232.reuse, RZ ;  /* 0x000000e806047210 */ /* 0x084fe80007f1e0ff */
[-C--:B------:R-:W-:Y:S02]  /*8550*/  IADD3.X R5, PT, PT, R7, R231.reuse, RZ, P0, !PT ;  /* 0x000000e707057210 */ /* 0x080fe400007fe4ff */
[-C--:B---3--:R-:W-:Y:S03]  /*8560*/  IADD3 R10, P0, PT, R4, R232.reuse, RZ ;  /* 0x000000e8040a7210 */ /* 0x088fe60007f1e0ff */
[----:B------:R2:W-:Y:S01]  /*8570*/  LDGSTS.E.BYPASS.LTC128B.128 [R228+0xf000], desc[UR4][R4.64] ;  /* 0x0f00000004e47fae */ /* 0x0005e2000b981a04 */
[-C--:B------:R-:W-:Y:S07]  /*8580*/  IADD3.X R11, PT, PT, R5, R231.reuse, RZ, P0, !PT ;  /* 0x000000e7050b7210 */ /* 0x080fee00007fe4ff */
[----:B------:R-:W-:Y:S01]  /*8590*/  LDGSTS.E.BYPASS.LTC128B.128 [R228+0xf800], desc[UR4][R10.64] ;  /* 0x0f8000000ae47fae */ /* 0x000fe2000b981a04 */
[-C--:B-1----:R-:W-:Y:S04]  /*85a0*/  IADD3 R6, P0, PT, R10, R232.reuse, RZ ;  /* 0x000000e80a067210 */ /* 0x082fe80007f1e0ff */
[-C--:B------:R-:W-:Y:S05]  /*85b0*/  IADD3.X R7, PT, PT, R11, R231.reuse, RZ, P0, !PT ;  /* 0x000000e70b077210 */ /* 0x080fea00007fe4ff */
[----:B------:R1:W-:Y:S01]  /*85c0*/  LDGSTS.E.BYPASS.LTC128B.128 [R228+0x10000], desc[UR4][R6.64] ;  /* 0x1000000006e47fae */ /* 0x0003e2000b981a04 */
[-C--:B--2---:R-:W-:Y:S04]  /*85d0*/  IADD3 R4, P0, PT, R6, R232.reuse, RZ ;  /* 0x000000e806047210 */ /* 0x084fe80007f1e0ff */
[-C--:B------:R-:W-:Y:S02]  /*85e0*/  IADD3.X R5, PT, PT, R7, R231.reuse, RZ, P0, !PT ;  /* 0x000000e707057210 */ /* 0x080fe400007fe4ff */
[-C--:B------:R-:W-:Y:S03]  /*85f0*/  IADD3 R8, P0, PT, R4, R232.reuse, RZ ;  /* 0x000000e804087210 */ /* 0x080fe60007f1e0ff */
[----:B------:R-:W-:Y:S01]  /*8600*/  LDGSTS.E.BYPASS.LTC128B.128 [R228+0x10800], desc[UR4][R4.64] ;  /* 0x1080000004e47fae */ /* 0x000fe2000b981a04 */
[-C--:B------:R-:W-:Y:S07]  /*8610*/  IADD3.X R9, PT, PT, R5, R231.reuse, RZ, P0, !PT ;  /* 0x000000e705097210 */ /* 0x080fee00007fe4ff */
[----:B------:R2:W-:Y:S01]  /*8620*/  LDGSTS.E.BYPASS.LTC128B.128 [R228+0x11000], desc[UR4][R8.64] ;  /* 0x1100000008e47fae */ /* 0x0005e2000b981a04 */
[----:B-1----:R-:W-:Y:S04]  /*8630*/  IADD3 R6, P0, PT, R8, R232, RZ ;  /* 0x000000e808067210 */ /* 0x002fe80007f1e0ff */
[----:B------:R-:W-:Y:S02]  /*8640*/  IADD3.X R7, PT, PT, R9, R231, RZ, P0, !PT ;  /* 0x000000e709077210 */ /* 0x000fe400007fe4ff */
[----:B------:R-:W-:Y:S03]  /*8650*/  LOP3.LUT P0, RZ, R226, 0x2, RZ, 0xc0, !PT ;  /* 0x00000002e2ff7812 */ /* 0x000fe6000780c0ff */
[----:B------:R1:W-:Y:S01]  /*8660*/  LDGSTS.E.BYPASS.LTC128B.128 [R228+0x11800], desc[UR4][R6.64] ;  /* 0x1180000006e47fae */ /* 0x0003e2000b981a04 */
[----:B------:R-:W-:Y:S04]  /*8670*/  SEL R220, R220, 0xffffffe0, !P0 ;  /* 0xffffffe0dcdc7807 */ /* 0x000fe80004000000 */
[C---:B------:R-:W-:Y:S02]  /*8680*/  IADD3 R172, PT, PT, R220.reuse, R216, RZ ;  /* 0x000000d8dcac7210 */ /* 0x040fe40007ffe0ff */
[C---:B------:R-:W-:Y:S01]  /*8690*/  IADD3 R2, PT, PT, R220.reuse, R0, RZ ;  /* 0x00000000dc027210 */ /* 0x040fe20007ffe0ff */
[----:B------:R3:W-:Y:S08]  /*86a0*/  LDSM.16.M88.4 R128, [R216] ;  /* 0x00000000d880783b */ /* 0x0007f00000000200 */
[----:B--2---:R-:W1:Y:S08]  /*86b0*/  LDSM.16.M88.4 R8, [R0+0x2000] ;  /* 0x002000000008783b */ /* 0x004e700000000200 */
[----:B------:R-:W2:Y:S01]  /*86c0*/  LDSM.16.M88.4 R16, [R0+0x2800] ;  /* 0x002800000010783b */ /* 0x000ea20000000200 */
[C---:B---3--:R-:W-:Y:S07]  /*86d0*/  IADD3 R216, PT, PT, R3.reuse, R216, RZ ;  /* 0x000000d803d87210 */ /* 0x048fee0007ffe0ff */
        /* <DEDUP_REMOVED lines=30> */
[C---:B------:R-:W-:Y:S01]  /*88c0*/  HMMA.16816.F32 R56, R128.reuse, R58, RZ ;  /* 0x0000003a8038723c */ /* 0x040fe200000018ff */
[----:B-1----:R-:W-:Y:S06]  /*88d0*/  IADD3 R0, PT, PT, R3, R0, RZ ;  /* 0x0000000003007210 */ /* 0x002fec0007ffe0ff */
[----:B------:R-:W1:Y:S01]  /*88e0*/  LDSM.16.M88.4 R180, [R2+0x2800] ;  /* 0x0028000002b4783b */ /* 0x000e620000000200 */
[C---:B--2---:R-:W-:Y:S07]  /*88f0*/  HMMA.16816.F32 R60, R128.reuse, R64, RZ ;  /* 0x00000040803c723c */ /* 0x044fee00000018ff */
[----:B------:R-:W2:Y:S01]  /*8900*/  LDSM.16.M88.4 R184, [R2+0x3000] ;  /* 0x0030000002b8783b */ /* 0x000ea20000000200 */
[C---:B------:R-:W-:Y:S07]  /*8910*/  HMMA.16816.F32 R64, R128.reuse, R66, RZ ;  /* 0x000000428040723c */ /* 0x040fee00000018ff */
[----:B------:R-:W2:Y:S01]  /*8920*/  LDSM.16.M88.4 R188, [R2+0x3800] ;  /* 0x0038000002bc783b */ /* 0x000ea20000000200 */
[C---:B------:R-:W-:Y:S07]  /*8930*/  HMMA.16816.F32 R68, R128.reuse, R72, RZ ;  /* 0x000000488044723c */ /* 0x040fee00000018ff */
[----:B------:R-:W2:Y:S01]  /*8940*/  LDSM.16.M88.4 R192, [R2+0x4000] ;  /* 0x0040000002c0783b */ /* 0x000ea20000000200 */
[C---:B------:R-:W-:Y:S07]  /*8950*/  HMMA.16816.F32 R72, R128.reuse, R74, RZ ;  /* 0x0000004a8048723c */ /* 0x040fee00000018ff */
[----:B------:R-:W2:Y:S01]  /*8960*/  LDSM.16.M88.4 R196, [R2+0x4800] ;  /* 0x0048000002c4783b */ /* 0x000ea20000000200 */
        /* <DEDUP_REMOVED lines=52> */
[----:B------:R2:W3:Y:S07]  /*8cb0*/  LDSM.16.M88.4 R168, [R2+0x8800] ;  /* 0x0088000002a8783b */ /* 0x0004ee0000000200 */
[C---:B------:R-:W-:Y:S08]  /*8cc0*/  HMMA.16816.F32 R92, R172.reuse, R176, R92 ;  /* 0x000000b0ac5c723c */ /* 0x040ff0000000185c */
[C---:B------:R-:W-:Y:S01]  /*8cd0*/  HMMA.16816.F32 R96, R172.reuse, R178, R96 ;  /* 0x000000b2ac60723c */ /* 0x040fe20000001860 */
[----:B------:R-:W5:Y:S07]  /*8ce0*/  LDSM.16.M88.4 R176, [R0+0x4800] ;  /* 0x0048000000b0783b */ /* 0x000f6e0000000200 */
[C---:B-1----:R-:W-:Y:S03]  /*8cf0*/  HMMA.16816.F32 R100, R172.reuse, R180, R100 ;  /* 0x000000b4ac64723c */ /* 0x042fe60000001864 */
[C---:B--2---:R-:W-:Y:S05]  /*8d00*/  IADD3 R2, PT, PT, R220.reuse, R0, RZ ;  /* 0x00000000dc027210 */ /* 0x044fea0007ffe0ff */
[C---:B------:R-:W-:Y:S01]  /*8d10*/  HMMA.16816.F32 R104, R172.reuse, R182, R104 ;  /* 0x000000b6ac68723c */ /* 0x040fe20000001868 */
[----:B------:R-:W1:Y:S07]  /*8d20*/  LDSM.16.M88.4 R180, [R0+0x5000] ;  /* 0x0050000000b4783b */ /* 0x000e6e0000000200 */
[C---:B---3--:R-:W-:Y:S08]  /*8d30*/  HMMA.16816.F32 R108, R172.reuse, R168, R108 ;  /* 0x000000a8ac6c723c */ /* 0x048ff0000000186c */
[C---:B------:R-:W-:Y:S01]  /*8d40*/  HMMA.16816.F32 R112, R172.reuse, R170, R112 ;  /* 0x000000aaac70723c */ /* 0x040fe20000001870 */
[----:B------:R-:W2:Y:S07]  /*8d50*/  LDSM.16.M88.4 R168, [R0+0x5800] ;  /* 0x0058000000a8783b */ /* 0x000eae0000000200 */
[C---:B------:R-:W-:Y:S08]  /*8d60*/  HMMA.16816.F32 R116, R172.reuse, R184, R116 ;  /* 0x000000b8ac74723c */ /* 0x040ff00000001874 */
[C---:B------:R-:W-:Y:S01]  /*8d70*/  HMMA.16816.F32 R120, R172.reuse, R186, R120 ;  /* 0x000000baac78723c */ /* 0x040fe20000001878 */
[----:B------:R-:W-:Y:S07]  /*8d80*/  LDSM.16.M88.4 R184, [R0+0x6800] ;  /* 0x0068000000b8783b */ /* 0x000fee0000000200 */
[C---:B------:R-:W-:Y:S08]  /*8d90*/  HMMA.16816.F32 R124, R172.reuse, R188, R124 ;  /* 0x000000bcac7c723c */ /* 0x040ff0000000187c */
[----:B------:R-:W-:Y:S01]  /*8da0*/  HMMA.16816.F32 R128, R172, R190, R128 ;  /* 0x000000beac80723c */ /* 0x000fe20000001880 */
[----:B------:R-:W3:Y:S07]  /*8db0*/  LDSM.16.M88.4 R172, [R0+0x6000] ;  /* 0x0060000000ac783b */ /* 0x000eee0000000200 */
        /* <DEDUP_REMOVED lines=18> */
[C---:B-----5:R-:W-:Y:S08]  /*8ee0*/  HMMA.16816.F32 R44, R192.reuse, R176, R44 ;  /* 0x000000b0c02c723c */ /* 0x060ff0000000182c */
[C---:B------:R-:W-:Y:S01]  /*8ef0*/  HMMA.16816.F32 R48, R192.reuse, R178, R48 ;  /* 0x000000b2c030723c */ /* 0x040fe20000001830 */
[----:B------:R-:W5:Y:S07]  /*8f00*/  LDSM.16.M88.4 R176, [R0+0x7800] ;  /* 0x0078000000b0783b */ /* 0x000f6e0000000200 */
[C---:B-1----:R-:W-:Y:S08]  /*8f10*/  HMMA.16816.F32 R52, R192.reuse, R180, R52 ;  /* 0x000000b4c034723c */ /* 0x042ff00000001834 */
[C---:B------:R-:W-:Y:S08]  /*8f20*/  HMMA.16816.F32 R56, R192.reuse, R182, R56 ;  /* 0x000000b6c038723c */ /* 0x040ff00000001838 */
[C---:B--2---:R-:W-:Y:S08]  /*8f30*/  HMMA.16816.F32 R60, R192.reuse, R168, R60 ;  /* 0x000000a8c03c723c */ /* 0x044ff0000000183c */
[C---:B------:R-:W-:Y:S01]  /*8f40*/  HMMA.16816.F32 R64, R192.reuse, R170, R64 ;  /* 0x000000aac040723c */ /* 0x040fe20000001840 */
[----:B------:R-:W1:Y:S07]  /*8f50*/  LDSM.16.M88.4 R168, [R2+0x2800] ;  /* 0x0028000002a8783b */ /* 0x000e6e0000000200 */
        /* <DEDUP_REMOVED lines=64> */
[C---:B-----5:R-:W-:Y:S09]  /*9360*/  HMMA.16816.F32 R28, R212.reuse, R8, R28 ;  /* 0x00000008d41c723c */ /* 0x060ff2000000181c */
[----:B------:R5:W1:Y:S01]  /*9370*/  MUFU.TANH R189, R26 ;  /* 0x0000001a00bd7308 */ /* 0x000a620000002400 */
[C---:B------:R-:W-:Y:S01]  /*9380*/  HMMA.16816.F32 R32, R212.reuse, R10, R32 ;  /* 0x0000000ad420723c */ /* 0x040fe20000001820 */
[----:B------:R-:W4:Y:S08]  /*9390*/  LDSM.16.M88.4 R8, [R2+0x4800] ;  /* 0x004800000208783b */ /* 0x000f300000000200 */
[----:B------:R-:W1:Y:S01]  /*93a0*/  MUFU.TANH R188, R23 ;  /* 0x0000001700bc7308 */ /* 0x000e620000002400 */
[----:B---3--:R-:W3:Y:S01]  /*93b0*/  LDL R25, [R1+0x20] ;  /* 0x0000200001197983 */ /* 0x008ee20000100800 */
[C---:B--2---:R-:W-:Y:S03]  /*93c0*/  HMMA.16816.F32 R36, R212.reuse, R4, R36 ;  /* 0x00000004d424723c */ /* 0x044fe60000001824 */
[-C--:B------:R-:W-:Y:S01]  /*93d0*/  FMUL.FTZ R28, R28, R227.reuse ;  /* 0x000000e31c1c7220 */ /* 0x080fe20000410000 */
[-C--:B------:R-:W-:Y:S04]  /*93e0*/  FMUL.FTZ R29, R29, R227.reuse ;  /* 0x000000e31d1d7220 */ /* 0x080fe80000410000 */
[----:B------:R-:W2:Y:S01]  /*93f0*/  MUFU.TANH R187, R24 ;  /* 0x0000001800bb7308 */ /* 0x000ea20000002400 */
[----:B-----5:R-:W5:Y:S01]  /*9400*/  LDL.LU R26, [R1+0x10] ;  /* 0x00001000011a7983 */ /* 0x020f620000300800 */
[-C--:B------:R-:W-:Y:S01]  /*9410*/  FMUL.FTZ R30, R30, R227.reuse ;  /* 0x000000e31e1e7220 */ /* 0x080fe20000410000 */
[C---:B------:R-:W-:Y:S02]  /*9420*/  HMMA.16816.F32 R40, R212.reuse, R6, R40 ;  /* 0x00000006d428723c */ /* 0x040fe40000001828 */
[----:B------:R-:W1:Y:S01]  /*9430*/  LDSM.16.M88.4 R4, [R2+0x5000] ;  /* 0x005000000204783b */ /* 0x000e620000000200 */
        /* <DEDUP_REMOVED lines=17> */
[----:B------:R4:W2:Y:S01]  /*9550*/  MUFU.TANH R203, R40 ;  /* 0x0000002800cb7308 */ /* 0x0008a20000002400 */
[C---:B------:R-:W-:Y:S01]  /*9560*/  HMMA.16816.F32 R48, R212.reuse, R10, R48 ;  /* 0x0000000ad430723c */ /* 0x040fe20000001830 */
[----:B------:R-:W2:Y:S08]  /*9570*/  LDSM.16.M88.4 R8, [R2+0x5800] ;  /* 0x005800000208783b */ /* 0x000eb00000000200 */
[----:B------:R-:W2:Y:S01]  /*9580*/  MUFU.TANH R205, R42 ;  /* 0x0000002a00cd7308 */ /* 0x000ea20000002400 */
[C---:B-1----:R-:W-:Y:S09]  /*9590*/  HMMA.16816.F32 R52, R212.reuse, R4, R52 ;  /* 0x00000004d434723c */ /* 0x042ff20000001834 */
        /* <DEDUP_REMOVED lines=20> */
[C---:B--2---:R-:W-:Y:S03]  /*96e0*/  HMMA.16816.F32 R60, R212.reuse, R8, R60 ;  /* 0x00000008d43c723c */ /* 0x044fe6000000183c */
[-C--:B------:R-:W-:Y:S01]  /*96f0*/  FMUL.FTZ R58, R58, R227.reuse ;  /* 0x000000e33a3a7220 */ /* 0x080fe20000410000 */
[-C--:B------:R-:W-:Y:S03]  /*9700*/  FMUL.FTZ R59, R59, R227.reuse ;  /* 0x000000e33b3b7220 */ /* 0x080fe60000410000 */
[----:B------:R-:W2:Y:S01]  /*9710*/  MUFU.TANH R206, R41 ;  /* 0x0000002900ce7308 */ /* 0x000ea20000002400 */
[C---:B------:R-:W-:Y:S01]  /*9720*/  HMMA.16816.F32 R64, R212.reuse, R10, R64 ;  /* 0x0000000ad440723c */ /* 0x040fe20000001840 */
[----:B------:R-:W1:Y:S08]  /*9730*/  LDSM.16.M88.4 R8, [R2+0x6800] ;  /* 0x006800000208783b */ /* 0x000e700000000200 */
[----:B------:R-:W1:Y:S01]  /*9740*/  MUFU.TANH R180, R17 ;  /* 0x0000001100b47308 */ /* 0x000e620000002400 */
[C---:B----4-:R-:W-:Y:S09]  /*9750*/  HMMA.16816.F32 R68, R212.reuse, R4, R68 ;  /* 0x00000004d444723c */ /* 0x050ff20000001844 */
[----:B------:R-:W4:Y:S01]  /*9760*/  MUFU.TANH R182, R18 ;  /* 0x0000001200b67308 */ /* 0x000f220000002400 */
        /* <DEDUP_REMOVED lines=20> */
[C---:B-1----:R-:W-:Y:S03]  /*98b0*/  HMMA.16816.F32 R76, R212.reuse, R8, R76 ;  /* 0x00000008d44c723c */ /* 0x042fe6000000184c */
[-C--:B------:R-:W-:Y:S03]  /*98c0*/  FMUL.FTZ R75, R75, R227.reuse ;  /* 0x000000e34b4b7220 */ /* 0x080fe60000410000 */
[----:B------:R-:W1:Y:S02]  /*98d0*/  MUFU.TANH R198, R33 ;  /* 0x0000002100c67308 */ /* 0x000e640000002400 */
[C---:B------:R-:W-:Y:S01]  /*98e0*/  HMMA.16816.F32 R80, R212.reuse, R10, R80 ;  /* 0x0000000ad450723c */ /* 0x040fe20000001850 */
[----:B------:R-:W4:Y:S07]  /*98f0*/  LDSM.16.M88.4 R8, [R2+0x7800] ;  /* 0x007800000208783b */ /* 0x000f2e0000000200 */
[----:B------:R-:W1:Y:S01]  /*9900*/  MUFU.TANH R197, R34 ;  /* 0x0000002200c57308 */ /* 0x000e620000002400 */
[C---:B--2---:R-:W-:Y:S09]  /*9910*/  HMMA.16816.F32 R84, R212.reuse, R4, R84 ;  /* 0x00000004d454723c */ /* 0x044ff20000001854 */
[----:B------:R-:W2:Y:S01]  /*9920*/  MUFU.TANH R199, R35 ;  /* 0x0000002300c77308 */ /* 0x000ea20000002400 */
        /* <DEDUP_REMOVED lines=20> */
[C---:B----4-:R-:W-:Y:S06]  /*9a70*/  HMMA.16816.F32 R92, R212.reuse, R8, R92 ;  /* 0x00000008d45c723c */ /* 0x050fec000000185c */
[----:B------:R-:W4:Y:S01]  /*9a80*/  MUFU.TANH R207, R43 ;  /* 0x0000002b00cf7308 */ /* 0x000f220000002400 */
[-C--:B------:R-:W-:Y:S01]  /*9a90*/  FMUL.FTZ R91, R91, R227.reuse ;  /* 0x000000e35b5b7220 */ /* 0x080fe20000410000 */
[C---:B------:R-:W-:Y:S01]  /*9aa0*/  HMMA.16816.F32 R96, R212.reuse, R10, R96 ;  /* 0x0000000ad460723c */ /* 0x040fe20000001860 */
[----:B------:R-:W1:Y:S07]  /*9ab0*/  LDSM.16.M88.4 R8, [R2+0x8800] ;  /* 0x008800000208783b */ /* 0x000e6e0000000200 */
[----:B------:R-:W1:Y:S10]  /*9ac0*/  MUFU.TANH R208, R44 ;  /* 0x0000002c00d07308 */ /* 0x000e740000002400 */
[----:B------:R-:W1:Y:S01]  /*9ad0*/  MUFU.TANH R209, R45 ;  /* 0x0000002d00d17308 */ /* 0x000e620000002400 */
[C---:B--2---:R-:W-:Y:S03]  /*9ae0*/  HMMA.16816.F32 R100, R212.reuse, R4, R100 ;  /* 0x00000004d464723c */ /* 0x044fe60000001864 */
[-C--:B------:R-:W-:Y:S01]  /*9af0*/  FMUL.FTZ R92, R92, R227.reuse ;  /* 0x000000e35c5c7220 */ /* 0x080fe20000410000 */
[-C--:B------:R-:W-:Y:S01]  /*9b00*/  FMUL.FTZ R93, R93, R227.reuse ;  /* 0x000000e35d5d7220 */ /* 0x080fe20000410000 */
[-C--:B------:R-:W-:Y:S01]  /*9b10*/  FMUL.FTZ R94, R94, R227.reuse ;  /* 0x000000e35e5e7220 */ /* 0x080fe20000410000 */
[-C--:B------:R-:W-:Y:S03]  /*9b20*/  FMUL.FTZ R95, R95, R227.reuse ;  /* 0x000000e35f5f7220 */ /* 0x080fe60000410000 */
[----:B------:R-:W2:Y:S01]  /*9b30*/  MUFU.TANH R210, R46 ;  /* 0x0000002e00d27308 */ /* 0x000ea20000002400 */
[C---:B------:R-:W-:Y:S01]  /*9b40*/  HMMA.16816.F32 R104, R212.reuse, R6, R104 ;  /* 0x00000006d468723c */ /* 0x040fe20000001868 */
[----:B------:R-:W4:Y:S02]  /*9b50*/  LDSM.16.M88.4 R4, [R2+0x9000] ;  /* 0x009000000204783b */ /* 0x000f240000000200 */
[-C--:B------:R-:W-:Y:S01]  /*9b60*/  FMUL.FTZ R96, R96, R227.reuse ;  /* 0x000000e360607220 */ /* 0x080fe20000410000 */
[-C--:B------:R-:W-:Y:S01]  /*9b70*/  FMUL.FTZ R97, R97, R227.reuse ;  /* 0x000000e361617220 */ /* 0x080fe20000410000 */
[-C--:B------:R-:W-:Y:S01]  /*9b80*/  FMUL.FTZ R98, R98, R227.reuse ;  /* 0x000000e362627220 */ /* 0x080fe20000410000 */
[-C--:B------:R-:W-:Y:S03]  /*9b90*/  FMUL.FTZ R99, R99, R227.reuse ;  /* 0x000000e363637220 */ /* 0x080fe60000410000 */
        /* <DEDUP_REMOVED lines=8> */
[C---:B-1----:R-:W-:Y:S07]  /*9c20*/  HMMA.16816.F32 R108, R212.reuse, R8, R108 ;  /* 0x00000008d46c723c */ /* 0x042fee000000186c */
[----:B------:R-:W1:Y:S01]  /*9c30*/  MUFU.TANH R218, R49 ;  /* 0x0000003100da7308 */ /* 0x000e620000002400 */
[-C--:B------:R-:W-:Y:S01]  /*9c40*/  FMUL.FTZ R106, R106, R227.reuse ;  /* 0x000000e36a6a7220 */ /* 0x080fe20000410000 */
[-C--:B------:R-:W-:Y:S01]  /*9c50*/  FMUL.FTZ R107, R107, R227.reuse ;  /* 0x000000e36b6b7220 */ /* 0x080fe20000410000 */
        /* <DEDUP_REMOVED lines=39> */
[----:B------:R-:W-:Y:S01]  /*9ed0*/  FMUL.FTZ R129, R129, R227 ;  /* 0x000000e381817220 */ /* 0x000fe20000410000 */
[----:B-----5:R-:W-:Y:S06]  /*9ee0*/  IADD3 R26, PT, PT, R26, -0x1, RZ ;  /* 0xffffffff1a1a7810 */ /* 0x020fec0007ffe0ff */
[----:B------:R5:W1:Y:S01]  /*9ef0*/  MUFU.TANH R42, R0 ;  /* 0x00000000002a7308 */ /* 0x000a620000002400 */
[----:B---3--:R-:W-:Y:S01]  /*9f00*/  ISETP.GT.AND P0, PT, R26, R25, PT ;  /* 0x000000191a00720c */ /* 0x008fe20003f04270 */
[----:B------:R3:W-:Y:S08]  /*9f10*/  STL [R1+0x10], R26 ;  /* 0x0000101a01007387 */ /* 0x0007f00000100800 */
        /* <DEDUP_REMOVED lines=73> */
[----:B--2-4-:R-:W-:Y:S05]  /*a3b0*/  @!P0 BRA `(.L_x_4933) ;  /* 0x0000000800308947 */ /* 0x014fea0003800000 */
[----:B------:R-:W2:Y:S01]  /*a3c0*/  LDL.64 R14, [R1+0x28] ;  /* 0x00002800010e7983 */ /* 0x000ea20000100a00 */
[----:B------:R-:W-:Y:S03]  /*a3d0*/  BSSY.RECONVERGENT B0, `(.L_x_4934) ;  /* 0x0000053000007945 */ /* 0x000fe60003800200 */
[----:B------:R-:W4:Y:S04]  /*a3e0*/  LDL R13, [R1+0x4] ;  /* 0x00000400010d7983 */ /* 0x000f280000100800 */
[----:B------:R-:W5:Y:S01]  /*a3f0*/  LDL R12, [R1] ;  /* 0x00000000010c7983 */ /* 0x000f620000100800 */
[----:B--2---:R-:W-:Y:S04]  /*a400*/  ISETP.NE.U32.AND P1, PT, R14, RZ, PT ;  /* 0x000000ff0e00720c */ /* 0x004fe80003f25070 */
[----:B------:R-:W-:Y:S11]  /*a410*/  ISETP.NE.AND.EX P1, PT, R15, RZ, PT, P1 ;  /* 0x000000ff0f00720c */ /* 0x000ff60003f25310 */
[----:B------:R-:W-:Y:S02]  /*a420*/  @!UPT UIADD3 URZ, UPT, UPT, URZ, URZ, URZ ;  /* 0x000000fffffff290 */ /* 0x000fe4000fffe0ff */
[----:B------:R-:W2:Y:S01]  /*a430*/  @!P1 LD.E R2, desc[UR4][R134.64+0x38] ;  /* 0x0000380486029980 */ /* 0x000ea2000c101900 */
[----:B---3--:R-:W-:Y:S05]  /*a440*/  @!P1 IMAD.MOV.U32 R0, RZ, RZ, RZ ;  /* 0x000000ffff009224 */ /* 0x008fea00078e00ff */
[----:B------:R-:W-:Y:S01]  /*a450*/  @!P1 IADD3 R3, P0, PT, RZ, -R0, RZ ;  /* 0x80000000ff039210 */ /* 0x000fe20007f1e0ff */
[----:B--2---:R-:W-:Y:S04]  /*a460*/  @!P1 IMAD.SHL.U32 R0, R2, 0x100, RZ ;  /* 0x0000010002009824 */ /* 0x004fe800078e00ff */
        /* <DEDUP_REMOVED lines=10> */
[----:B------:R-:W-:Y:S03]  /*a510*/  IADD3 R9, PT, PT, R248, -0x100, RZ ;  /* 0xffffff00f8097810 */ /* 0x000fe60007ffe0ff */
[----:B------:R-:W-:Y:S02]  /*a520*/  IABS R7, R10 ;  /* 0x0000000a00077213 */ /* 0x000fe40000000000 */
[----:B------:R-:W-:Y:S02]  /*a530*/  IABS R6, R9 ;  /* 0x0000000900067213 */ /* 0x000fe40000000000 */
[-C--:B---3--:R-:W-:Y:S02]  /*a540*/  IABS R0, R2.reuse ;  /* 0x0000000200007213 */ /* 0x088fe40000000000 */
[-C--:B------:R-:W-:Y:S02]  /*a550*/  IABS R8, R2.reuse ;  /* 0x0000000200087213 */ /* 0x080fe40000000000 */
[----:B------:R-:W3:Y:S01]  /*a560*/  I2F.RP R4, R0 ;  /* 0x0000000000047306 */ /* 0x000ee20000209400 */
[-C--:B------:R-:W-:Y:S02]  /*a570*/  LOP3.LUT R10, R10, R2.reuse, RZ, 0x3c, !PT ;  /* 0x000000020a0a7212 */ /* 0x080fe400078e3cff */
[----:B------:R-:W-:Y:S01]  /*a580*/  IMAD.MOV R8, RZ, RZ, -R8 ;  /* 0x000000ffff087224 */ /* 0x000fe200078e0a08 */
[----:B------:R-:W-:Y:S02]  /*a590*/  LOP3.LUT R9, R9, R2, RZ, 0x3c, !PT ;  /* 0x0000000209097212 */ /* 0x000fe400078e3cff */
[----:B------:R-:W-:Y:S04]  /*a5a0*/  ISETP.GE.AND P0, PT, R10, RZ, PT ;  /* 0x000000ff0a00720c */ /* 0x000fe80003f06270 */
[----:B---3--:R-:W3:Y:S02]  /*a5b0*/  MUFU.RCP R4, R4 ;  /* 0x0000000400047308 */ /* 0x008ee40000001000 */
[----:B---3--:R-:W-:Y:S08]  /*a5c0*/  VIADD R4, R4, 0xffffffe ;  /* 0x0ffffffe04047836 */ /* 0x008ff00000000000 */
[----:B------:R-:W3:Y:S02]  /*a5d0*/  F2I.FTZ.U32.TRUNC.NTZ R5, R4 ;  /* 0x0000000400057305 */ /* 0x000ee4000021f000 */
[--C-:B---3--:R-:W-:Y:S02]  /*a5e0*/  IMAD.MOV R3, RZ, RZ, -R5.reuse ;  /* 0x000000ffff037224 */ /* 0x108fe400078e0a05 */
        /* <DEDUP_REMOVED lines=24> */
[----:B------:R-:W3:Y:S01]  /*a770*/  LD.E.64 R4, desc[UR4][R134.64+0x38] ;  /* 0x0000380486047980 */ /* 0x000ee2000c101b00 */
[CC--:B------:R-:W-:Y:S02]  /*a780*/  LEA R8, P3, R3.reuse, R250.reuse, 0x2 ;  /* 0x000000fa03087211 */ /* 0x0c0fe400078610ff */
[C---:B------:R-:W-:Y:S02]  /*a790*/  LEA R6, P0, R0.reuse, R250, 0x2 ;  /* 0x000000fa00067211 */ /* 0x040fe400078010ff */
[-C--:B------:R-:W-:Y:S02]  /*a7a0*/  LEA.HI.X.SX32 R9, R3, R251.reuse, 0x2, P3 ;  /* 0x000000fb03097211 */ /* 0x080fe400018f16ff */
[C---:B------:R-:W-:Y:S01]  /*a7b0*/  LEA.HI.X.SX32 R7, R0.reuse, R251, 0x2, P0 ;  /* 0x000000fb00077211 */ /* 0x040fe200000f16ff */
[----:B------:R-:W-:Y:S02]  /*a7c0*/  IMAD.IADD R0, R0, 0x1, -R3 ;  /* 0x0000000100007824 */ /* 0x000fe400078e0a03 */
[----:B------:R4:W5:Y:S02]  /*a7d0*/  LD.E R10, desc[UR4][R8.64] ;  /* 0x00000004080a7980 */ /* 0x000964000c101900 */
[----:B------:R-:W-:Y:S02]  /*a7e0*/  IMAD R2, R2, R0, -0x100 ;  /* 0xffffff0002027424 */ /* 0x000fe400078e0200 */
[----:B------:R-:W5:Y:S03]  /*a7f0*/  LD.E R9, desc[UR4][R6.64] ;  /* 0x0000000406097980 */ /* 0x000f66000c101900 */
        /* <DEDUP_REMOVED lines=16> */
.L_x_4935:
[----:B------:R-:W-:Y:S05]  /*a900*/  BSYNC.RECONVERGENT B0 ;  /* 0x0000000000007941 */ /* 0x000fea0003800200 */
.L_x_4934:
[----:B------:R-:W4:Y:S01]  /*a910*/  LDL R2, [R1+0x1c] ;  /* 0x00001c0001027983 */ /* 0x000f220000100800 */
[----:B------:R-:W-:Y:S03]  /*a920*/  IMAD.MOV.U32 R10, RZ, RZ, R11 ;  /* 0x000000ffff0a7224 */ /* 0x000fe600078e000b */
[----:B------:R-:W3:Y:S04]  /*a930*/  LDL R0, [R1] ;  /* 0x0000000001007983 */ /* 0x000ee80000100800 */
[----:B------:R-:W5:Y:S01]  /*a940*/  LDL R3, [R1+0x38] ;  /* 0x0000380001037983 */ /* 0x000f620000100800 */
[C---:B----4-:R-:W-:Y:S01]  /*a950*/  LEA R8, P0, R2.reuse, R11, 0x1 ;  /* 0x0000000b02087211 */ /* 0x050fe200078008ff */
[----:B---3--:R-:W-:Y:S03]  /*a960*/  IMAD.MOV.U32 R11, RZ, RZ, R0 ;  /* 0x000000ffff0b7224 */ /* 0x008fe600078e0000 */
[----:B-----5:R-:W-:Y:S02]  /*a970*/  LEA.HI.X R9, R2, R0, R3, 0x1, P0 ;  /* 0x0000000002097211 */ /* 0x020fe400000f0c03 */
        /* <DEDUP_REMOVED lines=16> */
[-C--:B--2---:R-:W-:Y:S04]  /*aa80*/  IADD3 R12, P0, PT, R14, R229.reuse, RZ ;  /* 0x000000e50e0c7210 */ /* 0x084fe80007f1e0ff */
        /* <DEDUP_REMOVED lines=22> */
[--C-:B------:R-:W-:Y:S01]  /*abf0*/  IMAD.X R5, R7, 0x1, R230.reuse, P0 ;  /* 0x0000000107057824 */ /* 0x100fe200000e06e6 */
[-C--:B------:R-:W-:Y:S04]  /*ac00*/  IADD3 R2, P0, PT, R4, R229.reuse, RZ ;  /* 0x000000e504027210 */ /* 0x080fe80007f1e0ff */
[----:B------:R4:W-:Y:S01]  /*ac10*/  LDGSTS.E.BYPASS.LTC128B.128 [R228+0x8800], desc[UR4][R4.64] ;  /* 0x0880000004e47fae */ /* 0x0009e2000b981a04 */
[--C-:B------:R-:W-:Y:S05]  /*ac20*/  IMAD.X R3, R5, 0x1, R230.reuse, P0 ;  /* 0x0000000105037824 */ /* 0x100fea00000e06e6 */
[----:B------:R4:W-:Y:S01]  /*ac30*/  LDGSTS.E.BYPASS.LTC128B.128 [R228+0x9000], desc[UR4][R2.64] ;  /* 0x0900000002e47fae */ /* 0x0009e2000b981a04 */
[----:B--2---:R-:W-:Y:S05]  /*ac40*/  IADD3 R10, P0, PT, R2, R229, RZ ;  /* 0x000000e5020a7210 */ /* 0x004fea0007f1e0ff */
[----:B------:R-:W-:Y:S05]  /*ac50*/  IMAD.X R11, R3, 0x1, R230, P0 ;  /* 0x00000001030b7824 */ /* 0x000fea00000e06e6 */
[----:B------:R4:W-:Y:S04]  /*ac60*/  LDGSTS.E.BYPASS.LTC128B.128 [R228+0x9800], desc[UR4][R10.64] ;  /* 0x098000000ae47fae */ /* 0x0009e8000b981a04 */
[----:B------:R-:W0:Y:S02]  /*ac70*/  LDGDEPBAR ;  /* 0x00000000000079af */ /* 0x000e240000000000 */
.L_x_4933:
[----:B------:R-:W-:Y:S05]  /*ac80*/  BSYNC.RECONVERGENT B1 ;  /* 0x0000000000017941 */ /* 0x000fea0003800200 */
.L_x_4932:
[----:B----4-:R-:W2:Y:S01]  /*ac90*/  LD.E R3, desc[UR4][R134.64+0xdc] ;  /* 0x0000dc0486037980 */ /* 0x010ea2000c101900 */
[----:B---3--:R-:W-:Y:S02]  /*aca0*/  FMNMX3.FTZ R0, R132, R173, R172, !PT ;  /* 0x000000ad84007276 */ /* 0x008fe400078100ac */
        /* <DEDUP_REMOVED lines=89> */
[----:B------:R-:W-:Y:S01]  /*b240*/  MOV R177, R22 ;  /* 0x0000001600b17202 */ /* 0x000fe20000000f00 */
[----:B------:R-:W-:Y:S01]  /*b250*/  MUFU.EX2 R113, R8 ;  /* 0x0000000800717308 */ /* 0x000fe20000000800 */
[-C--:B------:R-:W-:Y:S01]  /*b260*/  FFMA.FTZ R60, R184, R3.reuse, -R66 ;  /* 0x00000003b83c7223 */ /* 0x080fe20000010842 */
[-CC-:B------:R-:W-:Y:S01]  /*b270*/  FFMA.FTZ R4, R172, R3.reuse, -R68.reuse ;  /* 0x00000003ac047223 */ /* 0x180fe20000010844 */
[----:B------:R-:W-:Y:S01]  /*b280*/  MOV R172, R24 ;  /* 0x0000001800ac7202 */ /* 0x000fe20000000f00 */
        /* <DEDUP_REMOVED lines=11> */
[----:B------:R-:W-:Y:S03]  /*b340*/  MOV R175, R27 ;  /* 0x0000001b00af7202 */ /* 0x000fe60000000f00 */
[----:B------:R1:W-:Y:S01]  /*b350*/  MUFU.EX2 R118, R2 ;  /* 0x0000000200767308 */ /* 0x0003e20000000800 */
[C---:B------:R-:W-:Y:S01]  /*b360*/  FMUL.FTZ R27, R36.reuse, R159 ;  /* 0x0000009f241b7220 */ /* 0x040fe20000410000 */
[C---:B------:R-:W-:Y:S01]  /*b370*/  FMUL.FTZ R34, R36.reuse, R166 ;  /* 0x000000a624227220 */ /* 0x040fe20000410000 */
[----:B------:R-:W-:Y:S01]  /*b380*/  FMUL.FTZ R35, R36, R167 ;  /* 0x000000a724237220 */ /* 0x000fe20000410000 */
[-CC-:B------:R-:W-:Y:S01]  /*b390*/  FFMA.FTZ R39, R39, R3.reuse, -R68.reuse ;  /* 0x0000000327277223 */ /* 0x180fe20000010844 */
[-CC-:B------:R-:W-:Y:S01]  /*b3a0*/  FFMA.FTZ R40, R40, R3.reuse, -R68.reuse ;  /* 0x0000000328287223 */ /* 0x180fe20000010844 */
[-C--:B------:R-:W-:Y:S04]  /*b3b0*/  FFMA.FTZ R42, R42, R3.reuse, -R68 ;  /* 0x000000032a2a7223 */ /* 0x080fe80000010844 */
[----:B------:R-:W2:Y:S10]  /*b3c0*/  MUFU.EX2 R0, R0 ;  /* 0x0000000000007308 */ /* 0x000eb40000000800 */
[----:B------:R3:W-:Y:S01]  /*b3d0*/  MUFU.EX2 R125, R16 ;  /* 0x00000010007d7308 */ /* 0x0007e20000000800 */
[----:B-1----:R-:W-:Y:S01]  /*b3e0*/  FFMA.FTZ R2, R174, R3, -R66 ;  /* 0x00000003ae027223 */ /* 0x002fe20000010842 */
[----:B------:R-:W-:Y:S01]  /*b3f0*/  MOV R174, R26 ;  /* 0x0000001a00ae7202 */ /* 0x000fe20000000f00 */
[----:B------:R-:W-:Y:S07]  /*b400*/  FMUL.FTZ R26, R36, R158 ;  /* 0x0000009e241a7220 */ /* 0x000fee0000410000 */
        /* <DEDUP_REMOVED lines=9> */
[----:B-1----:R-:W-:Y:S01]  /*b4a0*/  FFMA.FTZ R2, R173, R3, -R68 ;  /* 0x00000003ad027223 */ /* 0x002fe20000010844 */
[----:B----4-:R-:W-:Y:S02]  /*b4b0*/  F2FP.F16.F32.PACK_AB R44, R130, R118 ;  /* 0x00000076822c723e */ /* 0x010fe400000000ff */
[----:B------:R-:W-:Y:S01]  /*b4c0*/  MOV R173, R25 ;  /* 0x0000001900ad7202 */ /* 0x000fe20000000f00 */
[----:B------:R-:W-:Y:S05]  /*b4d0*/  FMUL.FTZ R25, R0, R157 ;  /* 0x0000009d00197220 */ /* 0x000fea0000410000 */
[----:B------:R1:W4:Y:S01]  /*b4e0*/  MUFU.EX2 R100, R2 ;  /* 0x0000000200647308 */ /* 0x0003220000000800 */
[-CC-:B--2---:R-:W-:Y:S09]  /*b4f0*/  FFMA.FTZ R24, R178, R3.reuse, -R66.reuse ;  /* 0x00000003b2187223 */ /* 0x184ff20000010842 */
[----:B------:R2:W-:Y:S01]  /*b500*/  MUFU.EX2 R119, R24 ;  /* 0x0000001800777308 */ /* 0x0005e20000000800 */
[-CC-:B---3--:R-:W-:Y:S09]  /*b510*/  FFMA.FTZ R60, R185, R3.reuse, -R66.reuse ;  /* 0x00000003b93c7223 */ /* 0x188ff20000010842 */
[----:B------:R-:W-:Y:S01]  /*b520*/  MUFU.EX2 R40, R40 ;  /* 0x0000002800287308 */ /* 0x000fe20000000800 */
[----:B-1----:R-:W-:Y:S02]  /*b530*/  LOP3.LUT R2, R221, 0x200, R225, 0xf8, !PT ;  /* 0x00000200dd027812 */ /* 0x002fe400078ef8e1 */
[----:B----4-:R-:W-:Y:S02]  /*b540*/  F2FP.F16.F32.PACK_AB R45, R127, R100 ;  /* 0x000000647f2d723e */ /* 0x010fe400000000ff */
[----:B------:R-:W-:Y:S01]  /*b550*/  LEA R65, R2, R222, 0x1 ;  /* 0x000000de02417211 */ /* 0x000fe200078e08ff */
        /* <DEDUP_REMOVED lines=183> */
[-C--:B------:R-:W-:Y:S02]  /*c0d0*/  FFMA.FTZ R56, R218, R3.reuse, -R66 ;  /* 0x00000003da387223 */ /* 0x080fe40000010842 */
[----:B------:R-:W5:Y:S02]  /*c0e0*/  LDL.LU R218, [R1+0x18] ;  /* 0x0000180001da7983 */ /* 0x000f640000300800 */
[----:B------:R3:W-:Y:S01]  /*c0f0*/  MUFU.EX2 R165, R56 ;  /* 0x0000003800a57308 */ /* 0x0007e20000000800 */
[C---:B------:R-:W-:Y:S03]  /*c100*/  HMMA.16816.F32 R16, R44.reuse, R58, R16 ;  /* 0x0000003a2c10723c */ /* 0x040fe60000001810 */
[-CC-:B-1----:R-:W-:Y:S01]  /*c110*/  FFMA.FTZ R52, R216, R3.reuse, -R68.reuse ;  /* 0x00000003d8347223 */ /* 0x182fe20000010844 */
[----:B------:R-:W-:Y:S05]  /*c120*/  MOV R216, R118 ;  /* 0x0000007600d87202 */ /* 0x000fea0000000f00 */
[----:B------:R1:W1:Y:S01]  /*c130*/  MUFU.EX2 R164, R52 ;  /* 0x0000003400a47308 */ /* 0x0002620000000800 */
[C---:B------:R-:W-:Y:S03]  /*c140*/  HMMA.16816.F32 R20, R44.reuse, R48, R20 ;  /* 0x000000302c14723c */ /* 0x040fe60000001814 */
[-CC-:B------:R-:W-:Y:S06]  /*c150*/  FFMA.FTZ R48, R219, R3.reuse, -R68.reuse ;  /* 0x00000003db307223 */ /* 0x180fec0000010844 */
[----:B------:R1:W-:Y:S01]  /*c160*/  MUFU.EX2 R161, R48 ;  /* 0x0000003000a17308 */ /* 0x0003e20000000800 */
[C---:B------:R-:W-:Y:S03]  /*c170*/  HMMA.16816.F32 R24, R44.reuse, R50, R24 ;  /* 0x000000322c18723c */ /* 0x040fe60000001818 */
[-C--:B---3--:R-:W-:Y:S01]  /*c180*/  FFMA.FTZ R56, R217, R3.reuse, -R68 ;  /* 0x00000003d9387223 */ /* 0x088fe20000010844 */
[----:B------:R-:W-:Y:S05]  /*c190*/  MOV R217, R100 ;  /* 0x0000006400d97202 */ /* 0x000fea0000000f00 */
[----:B------:R-:W3:Y:S01]  /*c1a0*/  MUFU.EX2 R163, R56 ;  /* 0x0000003800a37308 */ /* 0x000ee20000000800 */
[C---:B--2---:R-:W-:Y:S03]  /*c1b0*/  HMMA.16816.F32 R28, R44.reuse, R60, R28 ;  /* 0x0000003c2c1c723c */ /* 0x044fe6000000181c */
[-CC-:B-1----:R-:W-:Y:S01]  /*c1c0*/  FFMA.FTZ R52, R211, R3.reuse, -R66.reuse ;  /* 0x00000003d3347223 */ /* 0x182fe20000010842 */
[--C-:B------:R-:W-:Y:S01]  /*c1d0*/  FFMA.FTZ R60, R233, R3, -R66.reuse ;  /* 0x00000003e93c7223 */ /* 0x100fe20000010842 */
[----:B------:R-:W-:Y:S04]  /*c1e0*/  MOV R211, R109 ;  /* 0x0000006d00d37202 */ /* 0x000fe80000000f00 */
[----:B------:R-:W1:Y:S01]  /*c1f0*/  MUFU.EX2 R166, R52 ;  /* 0x0000003400a67308 */ /* 0x000e620000000800 */
[----:B------:R-:W-:Y:S01]  /*c200*/  HMMA.16816.F32 R32, R44, R62, R32 ;  /* 0x0000003e2c20723c */ /* 0x000fe20000001820 */
[----:B------:R-:W-:Y:S02]  /*c210*/  LDSM.16.MT88.4 R48, [R2+0x2800] ;  /* 0x002800000230783b */ /* 0x000fe40000004200 */
        /* <DEDUP_REMOVED lines=99> */
[----:B---3--:R-:W-:Y:S01]  /*c850*/  F2FP.F16.F32.PACK_AB R47, R139, R138 ;  /* 0x0000008a8b2f723e */ /* 0x008fe200000000ff */
        /* <DEDUP_REMOVED lines=118> */
[-C--:B-1----:R-:W-:Y:S01]  /*cfc0*/  FFMA.FTZ R52, R104, R3.reuse, -R66 ;  /* 0x0000000368347223 */ /* 0x082fe20000010842 */
        /* <DEDUP_REMOVED lines=167> */
[----:B------:R-:W3:Y:S02]  /*da40*/  LDSM.16.MT88.4 R140, [R65+0x11800] ;  /* 0x01180000418c783b */ /* 0x000ee40000004200 */
        /* <DEDUP_REMOVED lines=73> */
[----:B------:R2:W-:Y:S01]  /*dee0*/  STL [R1+0x14], R0 ;  /* 0x0000140001007387 */ /* 0x0005e20000100800 */
[----:B------:R-:W-:Y:S05]  /*def0*/  @P0 BRA `(.L_x_4936) ;  /* 0xffffff9c002c0947 */ /* 0x000fea000383ffff */
.L_x_4929:
        /* <DEDUP_REMOVED lines=14> */
.L_x_4944:
[----:B------:R-:W-:Y:S01]  /*dfe0*/  FSETP.NE.FTZ.AND P1, PT, R0, RZ, PT ;  /* 0x000000ff0000720b */ /* 0x000fe20003f35000 */
[----:B----4-:R-:W-:Y:S01]  /*dff0*/  FADD.FTZ R3, R2, R3 ;  /* 0x0000000302037221 */ /* 0x010fe20000010000 */
[----:B------:R-:W1:Y:S01]  /*e000*/  MUFU.RCP R4, R0 ;  /* 0x0000000000047308 */ /* 0x000e620000001000 */
        /* <DEDUP_REMOVED lines=57> */
[----:B------:R-:W2:Y:S01]  /*e3a0*/  LDL.LU R13, [R1+0x3c] ;  /* 0x00003c00010d7983 */ /* 0x000ea20000300800 */
[C---:B------:R-:W-:Y:S02]  /*e3b0*/  VIADD R0, R2.reuse, 0x80 ;  /* 0x0000008002007836 */ /* 0x040fe40000000000 */
[----:B------:R-:W-:Y:S01]  /*e3c0*/  IMAD.IADD R3, R5, 0x1, R2 ;  /* 0x0000000105037824 */ /* 0x000fe200078e0202 */
[----:B------:R-:W4:Y:S01]  /*e3d0*/  LDL.LU R47, [R1+0x40] ;  /* 0x00004000012f7983 */ /* 0x000f220000300800 */
[----:B------:R-:W-:-:S03]  /*e3e0*/  @P4 VIADD R0, R2, 0xffffff80 ;  /* 0xffffff8002004836 */ /* 0x000fc60000000000 */
[----:B------:R-:W-:Y:S04]  /*e3f0*/  STS.64 [R2], R136 ;  /* 0x0000008802007388 */ /* 0x000fe80000000a00 */
[----:B------:R1:W-:Y:S04]  /*e400*/  STS.64 [R2+0x800], R138 ;  /* 0x0008008a02007388 */ /* 0x0003e80000000a00 */
[----:B------:R-:W-:Y:S04]  /*e410*/  STS.64 [R4], R140 ;  /* 0x0000008c04007388 */ /* 0x000fe80000000a00 */
[----:B------:R3:W-:Y:S04]  /*e420*/  STS.64 [R4+0x800], R142 ;  /* 0x0008008e04007388 */ /* 0x0007e80000000a00 */
[----:B------:R-:W-:Y:S04]  /*e430*/  STS.64 [R3], R144 ;  /* 0x0000009003007388 */ /* 0x000fe80000000a00 */
[----:B------:R3:W-:Y:S01]  /*e440*/  STS.64 [R3+0x800], R146 ;  /* 0x0008009203007388 */ /* 0x0007e20000000a00 */
[----:B-1----:R-:W-:Y:S01]  /*e450*/  IADD3 R2, PT, PT, R5, R0, RZ ;  /* 0x0000000005027210 */ /* 0x002fe20007ffe0ff */
[----:B---3--:R-:W-:-:S05]  /*e460*/  IMAD.IADD R4, R6, 0x1, R3 ;  /* 0x0000000106047824 */ /* 0x008fca00078e0203 */
[----:B------:R-:W-:Y:S01]  /*e470*/  STS.64 [R4], R148 ;  /* 0x0000009404007388 */ /* 0x000fe20000000a00 */
[----:B------:R-:W-:-:S03]  /*e480*/  IMAD.IADD R3, R6, 0x1, R0 ;  /* 0x0000000106037824 */ /* 0x000fc600078e0200 */
        /* <DEDUP_REMOVED lines=11> */
[----:B---3--:R-:W4:Y:S04]  /*e540*/  LD.E R3, desc[UR4][R134.64+0x60] ;  /* 0x0000600486037980 */ /* 0x008f28000c101900 */
[----:B------:R-:W3:Y:S04]  /*e550*/  LD.E R10, desc[UR4][R134.64+0xcc] ;  /* 0x0000cc04860a7980 */ /* 0x000ee8000c101900 */
[----:B------:R-:W3:Y:S01]  /*e560*/  LD.E.64 R6, desc[UR4][R134.64+0x78] ;  /* 0x0000780486067980 */ /* 0x000ee2000c101b00 */
[----:B------:R-:W1:Y:S01]  /*e570*/  S2R R45, SR_CTAID.X ;  /* 0x00000000002d7919 */ /* 0x000e620000002500 */
[----:B------:R-:W-:-:S02]  /*e580*/  IMAD.SHL.U32 R46, R226, 0x4, RZ ;  /* 0x00000004e22e7824 */ /* 0x000fc400078e00ff */
[----:B------:R2:W5:Y:S01]  /*e590*/  LD.E.64 R8, desc[UR4][R134.64+0xa8] ;  /* 0x0000a80486087980 */ /* 0x000562000c101b00 */
[----:B------:R-:W-:Y:S01]  /*e5a0*/  LOP3.LUT R2, R12, 0x10, RZ, 0xc0, !PT ;  /* 0x000000100c027812 */ /* 0x000fe200078ec0ff */
        /* <DEDUP_REMOVED lines=10> */
[----:B------:R-:W1:Y:S04]  /*e650*/  LDS.128 R36, [R0+0x800] ;  /* 0x0008000000247984 */ /* 0x000e680000000c00 */
[----:B------:R-:W1:Y:S04]  /*e660*/  LDS.128 R32, [R0+0x1000] ;  /* 0x0010000000207984 */ /* 0x000e680000000c00 */
[----:B------:R-:W1:Y:S04]  /*e670*/  LDS.128 R28, [R0+0x1800] ;  /* 0x00180000001c7984 */ /* 0x000e680000000c00 */
[----:B------:R-:W1:Y:S04]  /*e680*/  LDS.128 R24, [R0+0x2000] ;  /* 0x0020000000187984 */ /* 0x000e680000000c00 */
[----:B------:R-:W1:Y:S04]  /*e690*/  LDS.128 R20, [R0+0x2800] ;  /* 0x0028000000147984 */ /* 0x000e680000000c00 */
[----:B------:R-:W1:Y:S01]  /*e6a0*/  LDS.128 R16, [R0+0x3000] ;  /* 0x0030000000107984 */ /* 0x000e620000000c00 */
[----:B--2---:R-:W-:Y:S01]  /*e6b0*/  IMAD R2, R4, UR8, R13 ;  /* 0x0000000804027c24 */ /* 0x004fe2000f8e020d */
[----:B------:R-:W-:-:S02]  /*e6c0*/  LOP3.LUT R4, R223, 0x30, RZ, 0xc0, !PT ;  /* 0x00000030df047812 */ /* 0x000fc400078ec0ff */
[----:B------:R4:W2:Y:S02]  /*e6d0*/  LDS.128 R12, [R0+0x3800] ;  /* 0x00380000000c7984 */ /* 0x0008a40000000c00 */
[----:B------:R-:W-:Y:S01]  /*e6e0*/  LOP3.LUT R4, R4, 0x7, R226, 0xf8, !PT ;  /* 0x0000000704047812 */ /* 0x000fe200078ef8e2 */
[----:B----4-:R-:W-:Y:S01]  /*e6f0*/  IMAD R0, R2, R3, R47 ;  /* 0x0000000302007224 */ /* 0x010fe200078e022f */
[----:B------:R-:W-:-:S03]  /*e700*/  LOP3.LUT R3, R46, 0xffc, RZ, 0xc0, !PT ;  /* 0x00000ffc2e037812 */ /* 0x000fc600078ec0ff */
[----:B------:R-:W-:-:S04]  /*e710*/  IMAD R5, R5, R0, R45 ;  /* 0x0000000005057224 */ /* 0x000fc800078e022d */
[----:B---3--:R-:W-:-:S05]  /*e720*/  IMAD R0, R5, R10, RZ ;  /* 0x0000000a05007224 */ /* 0x008fca00078e02ff */
[----:B------:R-:W-:-:S04]  /*e730*/  IADD3 R3, P0, PT, R0, R3, RZ ;  /* 0x0000000300037210 */ /* 0x000fc80007f1e0ff */
[----:B------:R-:W-:Y:S02]  /*e740*/  LEA.HI.X.SX32 R0, R0, RZ, 0x1, P0 ;  /* 0x000000ff00007211 */ /* 0x000fe400000f0eff */
[----:B------:R-:W-:-:S04]  /*e750*/  LEA R2, P0, R3, R6, 0x2 ;  /* 0x0000000603027211 */ /* 0x000fc800078010ff */
[----:B------:R-:W-:Y:S01]  /*e760*/  LEA.HI.X R3, R3, R7, R0, 0x2, P0 ;  /* 0x0000000703037211 */ /* 0x000fe200000f1400 */
[----:B-12---:R-:W-:Y:S08]  /*e770*/  @P1 BRA `(.L_x_4939) ;  /* 0x00000000002c1947 */ /* 0x006ff00003800000 */
        /* <DEDUP_REMOVED lines=11> */
.L_x_4939:
[----:B------:R-:W-:Y:S05]  /*e830*/  BSYNC.RECONVERGENT B0 ;  /* 0x0000000000007941 */ /* 0x000fea0003800200 */
.L_x_4938:
        /* <DEDUP_REMOVED lines=11> */
[----:B-1---5:R-:W-:Y:S05]  /*e8f0*/  RET.REL.NODEC R4 `(_ZN5flash24flash_fwd_splitkv_kernelI23Flash_fwd_kernel_traitsILi64ELi64ELi256ELi4ELb0ELb0EN7cutlass6half_tE19Flash_kernel_traitsILi64ELi64ELi256ELi4ES3_EELb0ELb0ELb0ELb1ELb1ELb1ELb1ELb0EEEvNS_16Flash_fwd_paramsE) ;  /* 0xffffff1404c07950 */ /* 0x022fea0003c3ffff */
.L_x_4937:
[----:B-12---:R-:W-:Y:S01]  /*e900*/  IMAD.MOV.U32 R0, RZ, RZ, 0x2 ;  /* 0x00000002ff007424 */ /* 0x006fe200078e00ff */
[----:B-----5:R-:W-:Y:S01]  /*e910*/  MOV R2, R11 ;  /* 0x0000000b00027202 */ /* 0x020fe20000000f00 */
[----:B------:R-:W-:Y:S01]  /*e920*/  IMAD.MOV.U32 R4, RZ, RZ, -0x1 ;  /* 0xffffffffff047424 */ /* 0x000fe200078e00ff */
[----:B------:R-:W-:-:S07]  /*e930*/  MOV R3, 0x1f ;  /* 0x0000001f00037802 */ /* 0x000fce0000000f00 */
[----:B---3--:R-:W-:Y:S05]  /*e940*/  WARPSYNC.COLLECTIVE R4, `(.L_x_4940) ;  /* 0x0000000004087348 */ /* 0x008fea0003c00000 */
[----:B------:R1:W2:Y:S02]  /*e950*/  SHFL.BFLY P0, R0, R2, R0, R3 ;  /* 0x0c00000002007389 */ /* 0x0002a40000000003 */
[----:B-123--:R-:W-:Y:S05]  /*e960*/  ENDCOLLECTIVE ;  /* 0x000000000000791b */ /* 0x00efea0003800000 */
.L_x_4940:
[----:B------:R-:W-:Y:S02]  /*e970*/  MOV R5, R0 ;  /* 0x0000000000057202 */ /* 0x000fe40000000f00 */
[----:B------:R-:W-:-:S03]  /*e980*/  MOV R0, 0x1 ;  /* 0x0000000100007802 */ /* 0x000fc60000000f00 */
[----:B------:R-:W-:-:S04]  /*e990*/  FADD.FTZ R5, R5, R11 ;  /* 0x0000000b05057221 */ /* 0x000fc80000010000 */
[----:B------:R-:W-:-:S07]  /*e9a0*/  IMAD.MOV.U32 R2, RZ, RZ, R5 ;  /* 0x000000ffff027224 */ /* 0x000fce00078e0005 */
[----:B------:R-:W-:Y:S05]  /*e9b0*/  WARPSYNC.COLLECTIVE R4, `(.L_x_4941) ;  /* 0x0000000004087348 */ /* 0x000fea0003c00000 */
[----:B------:R1:W2:Y:S02]  /*e9c0*/  SHFL.BFLY P0, R0, R2, R0, R3 ;  /* 0x0c00000002007389 */ /* 0x0002a40000000003 */
[----:B-12---:R-:W-:Y:S05]  /*e9d0*/  ENDCOLLECTIVE ;  /* 0x000000000000791b */ /* 0x006fea0003800000 */
.L_x_4941:
[----:B------:R-:W-:Y:S01]  /*e9e0*/  IMAD.MOV.U32 R6, RZ, RZ, R0 ;  /* 0x000000ffff067224 */ /* 0x000fe200078e0000 */
[----:B------:R-:W-:Y:S02]  /*e9f0*/  MOV R0, 0x2 ;  /* 0x0000000200007802 */ /* 0x000fe40000000f00 */
[----:B------:R-:W-:-:S07]  /*ea00*/  MOV R2, R8 ;  /* 0x0000000800027202 */ /* 0x000fce0000000f00 */
[----:B------:R-:W-:Y:S05]  /*ea10*/  WARPSYNC.COLLECTIVE R4, `(.L_x_4942) ;  /* 0x0000000004087348 */ /* 0x000fea0003c00000 */
[----:B------:R1:W2:Y:S02]  /*ea20*/  SHFL.BFLY P0, R0, R2, R0, R3 ;  /* 0x0c00000002007389 */ /* 0x0002a40000000003 */
[----:B-12---:R-:W-:Y:S05]  /*ea30*/  ENDCOLLECTIVE ;  /* 0x000000000000791b */ /* 0x006fea0003800000 */
.L_x_4942:
[----:B------:R-:W-:Y:S01]  /*ea40*/  IMAD.MOV.U32 R2, RZ, RZ, R0 ;  /* 0x000000ffff027224 */ /* 0x000fe200078e0000 */
[----:B------:R-:W-:-:S03]  /*ea50*/  MOV R0, 0x1 ;  /* 0x0000000100007802 */ /* 0x000fc60000000f00 */
[----:B------:R-:W-:-:S07]  /*ea60*/  FADD.FTZ R2, R2, R8 ;  /* 0x0000000802027221 */ /* 0x000fce0000010000 */
[----:B------:R-:W-:Y:S05]  /*ea70*/  WARPSYNC.COLLECTIVE R4, `(.L_x_4943) ;  /* 0x0000000004087348 */ /* 0x000fea0003c00000 */
[----:B------:R1:W2:Y:S02]  /*ea80*/  SHFL.BFLY P0, R0, R2, R0, R3 ;  /* 0x0c00000002007389 */ /* 0x0002a40000000003 */
[----:B-12---:R-:W-:Y:S05]  /*ea90*/  ENDCOLLECTIVE ;  /* 0x000000000000791b */ /* 0x006fea0003800000 */
.L_x_4943:
[----:B------:R-:W-:Y:S01]  /*eaa0*/  MOV R3, R0 ;  /* 0x0000000000037202 */ /* 0x000fe20000000f00 */
[----:B------:R-:W-:Y:S01]  /*eab0*/  FADD.FTZ R0, R5, R6 ;  /* 0x0000000605007221 */ /* 0x000fe20000010000 */
[----:B------:R-:W-:Y:S06]  /*eac0*/  BRA `(.L_x_4944) ;  /* 0xfffffff400447947 */ /* 0x000fec000383ffff */
.L_x_4945:
        /* <DEDUP_REMOVED lines=11> */
.L_x_14749:


//--------------------- .text._ZN5flash24flash_fwd_splitkv_kernelI23Flash_fwd_kernel_traitsILi64ELi64ELi256ELi4ELb0ELb0EN7cutlass6half_tE19Flash_kernel_traitsILi64ELi64ELi256ELi4ES3_EELb0ELb0ELb1ELb0ELb0ELb0ELb1ELb0EEEvNS_16Flash_fwd_paramsE --------------------------
	.section	.text._ZN5flash24flash_fwd_splitkv_kernelI23Flash_fwd_kernel_traitsILi64ELi64ELi256ELi4ELb0ELb0EN7cutlass6half_tE19Flash_kernel_traitsILi64ELi64ELi256ELi4ES3_EELb0ELb0ELb1ELb0ELb0ELb0ELb1ELb0EEEvNS_16Flash_fwd_paramsE,"ax",@progbits
	.align	128
        .global         _ZN5flash24flash_fwd_splitkv_kernelI23Flash_fwd_kernel_traitsILi64ELi64ELi256ELi4ELb0ELb0EN7cutlass6half_tE19Flash_kernel_traitsILi64ELi64ELi256ELi4ES3_EELb0ELb0ELb1ELb0ELb0ELb0ELb1ELb0EEEvNS_16Flash_fwd_paramsE
        .type           _ZN5flash24flash_fwd_splitkv_kernelI23Flash_fwd_kernel_traitsILi64ELi64ELi256ELi4ELb0ELb0EN7cutlass6half_tE19Flash_kernel_traitsILi64ELi64ELi256ELi4ES3_EELb0ELb0ELb1ELb0ELb0ELb0ELb1ELb0EEEvNS_16Flash_fwd_paramsE,@function
        .size           _ZN5flash24flash_fwd_splitkv_kernelI23Flash_fwd_kernel_traitsILi64ELi64ELi256ELi4ELb0ELb0EN7cutlass6half_tE19Flash_kernel_traitsILi64ELi64ELi256ELi4ES3_EELb0ELb0ELb1ELb0ELb0ELb0ELb1ELb0EEEvNS_16Flash_fwd_paramsE,(.L_x_14750 - _ZN5flash24flash_fwd_splitkv_kernelI23Flash_fwd_kernel_traitsILi64ELi64ELi256ELi4ELb0ELb0EN7cutlass6half_tE19Flash_kernel_traitsILi64ELi64ELi256ELi4ES3_EELb0ELb0ELb1ELb0ELb0ELb0ELb1ELb0EEEvNS_16Flash_fwd_paramsE)
        .other          _ZN5flash24flash_fwd_splitkv_kernelI23Flash_fwd_kernel_traitsILi64ELi64ELi256ELi4ELb0ELb0EN7cutlass6half_tE19Flash_kernel_traitsILi64ELi64ELi256ELi4ES3_EELb0ELb0ELb1ELb0ELb0ELb0ELb1ELb0EEEvNS_16Flash_fwd_paramsE,@"STO_CUDA_ENTRY STV_DEFAULT"
_ZN5flash24flash_fwd_splitkv_kernelI23Flash_fwd_kernel_traitsILi64ELi64ELi256ELi4ELb0ELb0EN7cutlass6half_tE19Flash_kernel_traitsILi64ELi64ELi256ELi4ES3_EELb0ELb0ELb1ELb0ELb0ELb0ELb1ELb0EEEvNS_16Flash_fwd_paramsE:
.text._ZN5flash24flash_fwd_splitkv_kernelI23Flash_fwd_kernel_traitsILi64ELi64ELi256ELi4ELb0ELb0EN7cutlass6half_tE19Flash_kernel_traitsILi64ELi64ELi256ELi4ES3_EELb0ELb0ELb1ELb0ELb0ELb0ELb1ELb0EEEvNS_16Flash_fwd_paramsE:
        /* <DEDUP_REMOVED lines=14> */
[----:B--2---:R-:W-:Y:S01]  /*00e0*/  IMAD.MOV R0, RZ, RZ, -R3 ;  /* 0x000000ffff007224 */ /* 0x004fe200078e0a03 */
[----:B------:R-:W-:-:S03]  /*00f0*/  MOV R2, RZ ;  /* 0x000000ff00027202 */ /* 0x000fc60000000f00 */
[----:B------:R-:W-:-:S04]  /*0100*/  IMAD R7, R0, R5, RZ ;  /* 0x0000000500077224 */ /* 0x000fc800078e02ff */
[----:B------:R-:W-:Y:S02]  /*0110*/  IMAD.HI.U32 R7, R3, R7, R2 ;  /* 0x0000000703077227 */ /* 0x000fe400078e0002 */
[----:B------:R-:W2:Y:S04]  /*0120*/  LDC.64 R2, c[0x0][0x348] ;  /* 0x0000d200ff027b82 */ /* 0x000ea80000000a00 */
        /* <DEDUP_REMOVED lines=10> */
[----:B--234-:R-:W-:Y:S02]  /*01d0*/  IMAD R248, R5, R248, UR4 ;  /* 0x0000000405f87e24 */ /* 0x01cfe4000f8e02f8 */
[----:B------:R-:W-:Y:S05]  /*01e0*/  CALL.REL.NOINC `($_ZN5flash24flash_fwd_splitkv_kernelI23Flash_fwd_kernel_traitsILi64ELi64ELi256ELi4ELb0ELb0EN7cutlass6half_tE19Flash_kernel_traitsILi64ELi64ELi256ELi4ES3_EELb0ELb0ELb1ELb0ELb0ELb0ELb1ELb0EEEvNS_16Flash_fwd_paramsE$_ZN5flash30compute_attn_1rowblock_splitkvI23Flash_fwd_kernel_traitsILi64ELi64ELi256ELi4ELb0ELb0EN7cutlass6half_tE19Flash_kernel_traitsILi64ELi64ELi256ELi4ES3_EELb0ELb0ELb1ELb0ELb0ELb0ELb1ELb0ENS_16Flash_fwd_paramsEEEvRKT8_iiiii) ;  /* 0x0000000000087944 */ /* 0x000fea0003c00000 */
[----:B------:R-:W-:Y:S05]  /*01f0*/  BSYNC.RECONVERGENT B2 ;  /* 0x0000000000027941 */ /* 0x000fea0003800200 */
.L_x_4946:
[----:B------:R-:W-:Y:S05]  /*0200*/  EXIT ;  /* 0x000000000000794d */ /* 0x000fea0003800000 */
        .type           $_ZN5flash24flash_fwd_splitkv_kernelI23Flash_fwd_kernel_traitsILi64ELi64ELi256ELi4ELb0ELb0EN7cutlass6half_tE19Flash_kernel_traitsILi64ELi64ELi256ELi4ES3_EELb0ELb0ELb1ELb0ELb0ELb0ELb1ELb0EEEvNS_16Flash_fwd_paramsE$_ZN5flash30compute_attn_1rowblock_splitkvI23Flash_fwd_kernel_traitsILi64ELi64ELi256ELi4ELb0ELb0EN7cutlass6half_tE19Flash_kernel_traitsILi64ELi64ELi256ELi4ES3_EELb0ELb0ELb1ELb0ELb0ELb0ELb1ELb0ENS_16Flash_fwd_paramsEEEvRKT8_iiiii,@function
        .size           $_ZN5flash24flash_fwd_splitkv_kernelI23Flash_fwd_kernel_traitsILi64ELi64ELi256ELi4ELb0ELb0EN7cutlass6half_tE19Flash_kernel_traitsILi64ELi64ELi256ELi4ES3_EELb0ELb0ELb1ELb0ELb0ELb0ELb1ELb0EEEvNS_16Flash_fwd_paramsE$_ZN5flash30compute_attn_1rowblock_splitkvI23Flash_fwd_kernel_traitsILi64ELi64ELi256ELi4ELb0ELb0EN7cutlass6half_tE19Flash_kernel_traitsILi64ELi64ELi256ELi4ES3_EELb0ELb0ELb1ELb0ELb0ELb0ELb1ELb0ENS_16Flash_fwd_paramsEEEvRKT8_iiiii,(.L_x_14750 - $_ZN5flash24flash_fwd_splitkv_kernelI23Flash_fwd_kernel_traitsILi64ELi64ELi256ELi4ELb0ELb0EN7cutlass6half_tE19Flash_kernel_traitsILi64ELi64ELi256ELi4ES3_EELb0ELb0ELb1ELb0ELb0ELb0ELb1ELb0EEEvNS_16Flash_fwd_paramsE$_ZN5flash30compute_attn_1rowblock_splitkvI23Flash_fwd_kernel_traitsILi64ELi64ELi256ELi4ELb0ELb0EN7cutlass6half_tE19Flash_kernel_traitsILi64ELi64ELi256ELi4ES3_EELb0ELb0ELb1ELb0ELb0ELb0ELb1ELb0ENS_16Flash_fwd_paramsEEEvRKT8_iiiii)
$_ZN5flash24flash_fwd_splitkv_kernelI23Flash_fwd_kernel_traitsILi64ELi64ELi256ELi4ELb0ELb0EN7cutlass6half_tE19Flash_kernel_traitsILi64ELi64ELi256ELi4ES3_EELb0ELb0ELb1ELb0ELb0ELb0ELb1ELb0EEEvNS_16Flash_fwd_paramsE$_ZN5flash30compute_attn_1rowblock_splitkvI23Flash_fwd_kernel_traitsILi64ELi64ELi256ELi4ELb0ELb0EN7cutlass6half_tE19Flash_kernel_traitsILi64ELi64ELi256ELi4ES3_EELb0ELb0ELb1ELb0ELb0ELb0ELb1ELb0ENS_16Flash_fwd_paramsEEEvRKT8_iiiii:
        /* <DEDUP_REMOVED lines=13> */
[----:B------:R1:W5:Y:S04]  /*02e0*/  @!P4 LD.E R191, desc[UR4][R2.64+0xb4] ;  /* 0x0000b40402bfc980 */ /* 0x000368000c101900 */
[----:B------:R1:W5:Y:S04]  /*02f0*/  @P4 LD.E R0, desc[UR4][R20.64+0x4] ;  /* 0x0000040414004980 */ /* 0x000368000c101900 */
[----:B------:R1:W5:Y:S01]  /*0300*/  @!P3 LD.E R188, desc[UR4][R2.64+0xb8] ;  /* 0x0000b80402bcb980 */ /* 0x000362000c101900 */
[----:B----4-:R-:W-:Y:S01]  /*0310*/  ISETP.NE.U32.AND P1, PT, R12, RZ, PT ;  /* 0x000000ff0c00720c */ /* 0x010fe20003f25070 */
[----:B------:R-:W-:-:S02]  /*0320*/  IMAD.SHL.U32 R6, R249, 0x4, RZ ;  /* 0x00000004f9067824 */ /* 0x000fc400078e00ff */
[----:B------:R1:W5:Y:S01]  /*0330*/  @P2 LD.E R5, desc[UR4][R20.64] ;  /* 0x0000000414052980 */ /* 0x000362000c101900 */
[----:B------:R-:W-:Y:S02]  /*0340*/  ISETP.NE.AND.EX P1, PT, R13, RZ, PT, P1 ;  /* 0x000000ff0d00720c */ /* 0x000fe40003f25310 */
[----:B------:R-:W-:Y:S02]  /*0350*/  ISETP.NE.U32.AND P2, PT, R14, RZ, PT ;  /* 0x000000ff0e00720c */ /* 0x000fe40003f45070 */
[----:B------:R-:W-:Y:S02]  /*0360*/  SHF.R.U32.HI R4, RZ, 0x1e, R249 ;  /* 0x0000001eff047819 */ /* 0x000fe400000116f9 */
[----:B------:R-:W-:-:S07]  /*0370*/  ISETP.NE.AND.EX P2, PT, R15, RZ, PT, P2 ;  /* 0x000000ff0f00720c */ /* 0x000fce0003f45320 */
[----:B------:R-:W-:-:S05]  /*0380*/  @P1 IADD3 R18, P0, PT, R12, R6, RZ ;  /* 0x000000060c121210 */ /* 0x000fca0007f1e0ff */
[----:B------:R-:W-:Y:S02]  /*0390*/  @P1 IMAD.X R19, R13, 0x1, R4, P0 ;  /* 0x000000010d131824 */ /* 0x000fe400000e0604 */
[----:B------:R-:W-:Y:S01]  /*03a0*/  IMAD.MOV.U32 R13, RZ, RZ, RZ ;  /* 0x000000ffff0d7224 */ /* 0x000fe200078e00ff */
[----:B------:R-:W-:Y:S01]  /*03b0*/  ISETP.NE.U32.AND P0, PT, R8, RZ, PT ;  /* 0x000000ff0800720c */ /* 0x000fe20003f05070 */
[----:B------:R-:W-:Y:S04]  /*03c0*/  BSSY.RECONVERGENT B0, `(.L_x_4947) ;  /* 0x000000b000007945 */ /* 0x000fe80003800200 */
        /* <DEDUP_REMOVED lines=10> */
.L_x_4948:
[----:B------:R-:W-:Y:S05]  /*0470*/  BSYNC.RECONVERGENT B0 ;  /* 0x0000000000007941 */ /* 0x000fea0003800200 */
.L_x_4947:
[----:B------:R-:W-:Y:S04]  /*0480*/  BSSY.RECONVERGENT B0, `(.L_x_4949) ;  /* 0x0000007000007945 */ /* 0x000fe80003800200 */
[----:B------:R-:W-:Y:S05]  /*0490*/  @!P3 BRA `(.L_x_4950) ;  /* 0x000000000014b947 */ /* 0x000fea0003800000 */
[----:B------:R-:W3:Y:S02]  /*04a0*/  LD.E.U8 R7, desc[UR4][R2.64+0x1b2] ;  /* 0x0001b20402077980 */ /* 0x000ee4000c101100 */
[----:B---3--:R-:W-:-:S13]  /*04b0*/  ISETP.NE.AND P1, PT, R7, RZ, PT ;  /* 0x000000ff0700720c */ /* 0x008fda0003f25270 */
[----:B------:R-:W3:Y:S02]  /*04c0*/  @P1 LD.E R7, desc[UR4][R16.64+0x4] ;  /* 0x0000040410071980 */ /* 0x000ee4000c101900 */
[----:B---3-5:R-:W-:-:S06]  /*04d0*/  @P1 IADD3 R188, PT, PT, R7, -R14, RZ ;  /* 0x8000000e07bc1210 */ /* 0x028fcc0007ffe0ff */
[----:B------:R3:W5:Y:S02]  /*04e0*/  @!P1 LD.E R188, desc[UR4][R16.64] ;  /* 0x0000000410bc9980 */ /* 0x000764000c101900 */
.L_x_4950:
[----:B------:R-:W-:Y:S05]  /*04f0*/  BSYNC.RECONVERGENT B0 ;  /* 0x0000000000007941 */ /* 0x000fea0003800200 */
.L_x_4949:
[----:B------:R-:W-:Y:S01]  /*0500*/  BSSY.RECONVERGENT B1, `(.L_x_4951) ;  /* 0x0000011000017945 */ /* 0x000fe20003800200 */
[----:B-----5:R-:W-:-:S03]  /*0510*/  @P4 IADD3 R191, PT, PT, R0, -R5, RZ ;  /* 0x8000000500bf4210 */ /* 0x020fc60007ffe0ff */
[----:B------:R-:W-:Y:S05]  /*0520*/  @!P0 BRA `(.L_x_4952) ;  /* 0x0000000000148947 */ /* 0x000fea0003800000 */
[----:B------:R-:W-:-:S05]  /*0530*/  IADD3 R8, P0, PT, R8, R6, RZ ;  /* 0x0000000608087210 */ /* 0x000fca0007f1e0ff */
[----:B------:R-:W-:-:S05]  /*0540*/  IMAD.X R9, R9, 0x1, R4, P0 ;  /* 0x0000000109097824 */ /* 0x000fca00000e0604 */
[----:B------:R-:W4:Y:S02]  /*0550*/  LD.E R188, desc[UR4][R8.64] ;  /* 0x0000000408bc7980 */ /* 0x000f24000c101900 */
[----:B----4-:R-:W-:Y:S01]  /*0560*/  IADD3 R188, PT, PT, R188, -R13, RZ ;  /* 0x8000000dbcbc7210 */ /* 0x010fe20007ffe0ff */
[----:B------:R-:W-:Y:S05]  /*0570*/  BRA `(.L_x_4953) ;  /* 0x0000000000247947 */ /* 0x000fea0003800000 */
.L_x_4952:
[----:B------:R-:W4:Y:S01]  /*0580*/  LD.E.64 R8, desc[UR4][R2.64+0x108] ;  /* 0x0001080402087980 */ /* 0x000f22000c101b00 */
[----:B------:R-:W-:Y:S01]  /*0590*/  BSSY.RECONVERGENT B0, `(.L_x_4954) ;  /* 0x0000006000007945 */ /* 0x000fe20003800200 */
[----:B------:R-:W-:Y:S01]  /*05a0*/  IMAD.MOV.U32 R0, RZ, RZ, RZ ;  /* 0x000000ffff007224 */ /* 0x000fe200078e00ff */
[----:B----4-:R-:W-:-:S04]  /*05b0*/  ISETP.NE.U32.AND P0, PT, R8, RZ, PT ;  /* 0x000000ff0800720c */ /* 0x010fc80003f05070 */
[----:B------:R-:W-:-:S13]  /*05c0*/  ISETP.NE.AND.EX P0, PT, R9, RZ, PT, P0 ;  /* 0x000000ff0900720c */ /* 0x000fda0003f05300 */
[----:B------:R-:W-:Y:S05]  /*05d0*/  @!P0 BRA `(.L_x_4955) ;  /* 0x0000000000048947 */ /* 0x000fea0003800000 */
[----:B------:R4:W5:Y:S02]  /*05e0*/  LD.E R0, desc[UR4][R2.64+0xbc] ;  /* 0x0000bc0402007980 */ /* 0x000964000c101900 */
.L_x_4955:
[----:B------:R-:W-:Y:S05]  /*05f0*/  BSYNC.RECONVERGENT B0 ;  /* 0x0000000000007941 */ /* 0x000fea0003800200 */
.L_x_4954:
[----:B-----5:R-:W-:Y:S02]  /*0600*/  IADD3 R188, PT, PT, R0, R188, -R13 ;  /* 0x000000bc00bc7210 */ /* 0x020fe40007ffe80d */
.L_x_4953:
[----:B------:R-:W-:Y:S05]  /*0610*/  BSYNC.RECONVERGENT B1 ;  /* 0x0000000000017941 */ /* 0x000fea0003800200 */
.L_x_4951:
[----:B------:R-:W-:Y:S01]  /*0620*/  IMAD.SHL.U32 R0, R243, 0x40, RZ ;  /* 0x00000040f3007824 */ /* 0x000fe200078e00ff */
[----:B------:R-:W-:Y:S01]  /*0630*/  MOV R8, R242 ;  /* 0x000000f200087202 */ /* 0x000fe20000000f00 */
[----:B------:R-:W-:-:S03]  /*0640*/  IMAD.MOV.U32 R9, RZ, RZ, 0x0 ;  /* 0x00000000ff097424 */ /* 0x000fc600078e00ff */
[----:B------:R-:W-:-:S13]  /*0650*/  ISETP.GT.AND P0, PT, R191, R0, PT ;  /* 0x00000000bf00720c */ /* 0x000fda0003f04270 */
[----:B-1234-:R-:W-:Y:S05]  /*0660*/  @!P0 RET.REL.NODEC R8 `(_ZN5flash24flash_fwd_splitkv_kernelI23Flash_fwd_kernel_traitsILi64ELi64ELi256ELi4ELb0ELb0EN7cutlass6half_tE19Flash_kernel_traitsILi64ELi64ELi256ELi4ES3_EELb0ELb0ELb1ELb0ELb0ELb0ELb1ELb0EEEvNS_16Flash_fwd_paramsE) ;  /* 0xfffffff808648950 */ /* 0x01efea0003c3ffff */
        /* <DEDUP_REMOVED lines=44> */
[----:B------:R1:W5:Y:S01]  /*0930*/  LD.E.64 R12, desc[UR4][R2.64+0xa8] ;  /* 0x0000a804020c7980 */ /* 0x000362000c101b00 */
[----:B------:R-:W-:-:S02]  /*0940*/  IMAD.MOV.U32 R243, RZ, RZ, 0x0 ;  /* 0x00000000fff37424 */ /* 0x000fc400078e00ff */
[----:B--2---:R-:W-:-:S04]  /*0950*/  IMAD R4, R4, UR8, R249 ;  /* 0x0000000804047c24 */ /* 0x004fc8000f8e02f9 */
[----:B---3--:R-:W-:-:S04]  /*0960*/  IMAD R4, R4, R9, R248 ;  /* 0x0000000904047224 */ /* 0x008fc800078e02f8 */
[--C-:B------:R-:W-:Y:S02]  /*0970*/  IMAD R4, R5, R4, R0.reuse ;  /* 0x0000000405047224 */ /* 0x100fe400078e0200 */
[----:B------:R-:W-:Y:S02]  /*0980*/  IMAD.SHL.U32 R5, R224, 0x4, RZ ;  /* 0x00000004e0057824 */ /* 0x000fe400078e00ff */
[----:B----4-:R-:W-:Y:S02]  /*0990*/  IMAD R8, R4, R7, RZ ;  /* 0x0000000704087224 */ /* 0x010fe400078e02ff */
[----:B------:R-:W-:Y:S01]  /*09a0*/  IMAD.IADD R0, R191, 0x1, -R0 ;  /* 0x00000001bf007824 */ /* 0x000fe200078e0a00 */
[C---:B------:R-:W-:Y:S02]  /*09b0*/  LOP3.LUT R9, R5.reuse, 0xffc, RZ, 0xc0, !PT ;  /* 0x00000ffc05097812 */ /* 0x040fe400078ec0ff */
[----:B------:R-:W-:Y:S02]  /*09c0*/  LOP3.LUT R7, R5, 0x3c, RZ, 0xc0, !PT ;  /* 0x0000003c05077812 */ /* 0x000fe400078ec0ff */
[----:B------:R-:W-:-:S02]  /*09d0*/  SHF.R.U32.HI R5, RZ, 0x4, R224 ;  /* 0x00000004ff057819 */ /* 0x000fc400000116e0 */
[C---:B------:R-:W-:Y:S02]  /*09e0*/  IADD3 R9, P0, PT, R8.reuse, R9, RZ ;  /* 0x0000000908097210 */ /* 0x040fe40007f1e0ff */
[----:B-----5:R-:W-:Y:S01]  /*09f0*/  ISETP.GE.AND P1, PT, R7, R6, PT ;  /* 0x000000060700720c */ /* 0x020fe20003f26270 */
[----:B-1----:R-:W-:Y:S01]  /*0a00*/  VIADD R3, R5, 0x10 ;  /* 0x0000001005037836 */ /* 0x002fe20000000000 */
[----:B------:R-:W-:Y:S01]  /*0a10*/  ISETP.NE.AND P6, PT, R7, RZ, PT ;  /* 0x000000ff0700720c */ /* 0x000fe20003fc5270 */
[C---:B------:R-:W-:Y:S01]  /*0a20*/  VIADD R7, R5.reuse, 0x8 ;  /* 0x0000000805077836 */ /* 0x040fe20000000000 */
[----:B------:R-:W-:Y:S01]  /*0a30*/  LEA.HI.X.SX32 R8, R8, RZ, 0x1, P0 ;  /* 0x000000ff08087211 */ /* 0x000fe200000f0eff */
[----:B------:R-:W-:Y:S01]  /*0a40*/  VIADD R19, R5, 0x18 ;  /* 0x0000001805137836 */ /* 0x000fe20000000000 */
[----:B------:R-:W-:Y:S01]  /*0a50*/  LEA R20, P0, R9, R10, 0x2 ;  /* 0x0000000a09147211 */ /* 0x000fe200078010ff */
[----:B------:R-:W-:Y:S01]  /*0a60*/  VIADD R17, R5, 0x20 ;  /* 0x0000002005117836 */ /* 0x000fe20000000000 */
[-C--:B------:R-:W-:Y:S01]  /*0a70*/  ISETP.GE.OR P5, PT, R3, R0.reuse, P1 ;  /* 0x000000000300720c */ /* 0x080fe20000fa6670 */
[----:B------:R-:W-:Y:S01]  /*0a80*/  VIADD R15, R5, 0x28 ;  /* 0x00000028050f7836 */ /* 0x000fe20000000000 */
[----:B------:R-:W-:Y:S01]  /*0a90*/  LEA.HI.X R21, R9, R11, R8, 0x2, P0 ;  /* 0x0000000b09157211 */ /* 0x000fe200000f1408 */
[C---:B------:R-:W-:Y:S01]  /*0aa0*/  VIADD R11, R5.reuse, 0x30 ;  /* 0x00000030050b7836 */ /* 0x040fe20000000000 */
[CC--:B------:R-:W-:Y:S01]  /*0ab0*/  ISETP.GE.OR P3, PT, R5.reuse, R0.reuse, P1 ;  /* 0x000000000500720c */ /* 0x0c0fe20000f66670 */
[----:B------:R-:W-:Y:S01]  /*0ac0*/  VIADD R9, R5, 0x38 ;  /* 0x0000003805097836 */ /* 0x000fe20000000000 */
[----:B------:R-:W-:-:S02]  /*0ad0*/  ISETP.GE.OR P2, PT, R7, R0, P1 ;  /* 0x000000000700720c */ /* 0x000fc40000f46670 */
[-C--:B------:R-:W-:Y:S02]  /*0ae0*/  ISETP.GE.OR P0, PT, R19, R0.reuse, P1 ;  /* 0x000000001300720c */ /* 0x080fe40000f06670 */
[----:B------:R-:W-:-:S03]  /*0af0*/  ISETP.GE.OR P4, PT, R17, R0, P1 ;  /* 0x000000001100720c */ /* 0x000fc60000f86670 */
[----:B------:R-:W-:Y:S01]  /*0b00*/  @!P5 ST.E.128 desc[UR4][R20.64+0x1000], RZ ;  /* 0x001000ff1400d985 */ /* 0x000fe2000c101d04 */
[----:B------:R-:W-:-:S03]  /*0b10*/  ISETP.GE.OR P5, PT, R7, R0, P6 ;  /* 0x000000000700720c */ /* 0x000fc600037a6670 */
        /* <DEDUP_REMOVED lines=8> */
[----:B------:R-:W-:Y:S02]  /*0ba0*/  LEA.HI.X.SX32 R4, R4, RZ, 0x1, P0 ;  /* 0x000000ff04047211 */ /* 0x000fe400000f0eff */
[----:B------:R-:W-:Y:S01]  /*0bb0*/  LEA R2, P0, R7, R12, 0x2 ;  /* 0x0000000c07027211 */ /* 0x000fe200078010ff */
[----:B------:R-:W-:Y:S01]  /*0bc0*/  @!P3 ST.E.128 desc[UR4][R20.64+0x2800], RZ ;  /* 0x002800ff1400b985 */ /* 0x000fe2000c101d04 */
[-C--:B------:R-:W-:Y:S02]  /*0bd0*/  ISETP.GE.OR P4, PT, R3, R0.reuse, P6 ;  /* 0x000000000300720c */ /* 0x080fe40003786670 */
[----:B------:R-:W-:Y:S01]  /*0be0*/  LEA.HI.X R3, R7, R13, R4, 0x2, P0 ;  /* 0x0000000d07037211 */ /* 0x000fe200000f1404 */
[----:B------:R-:W-:Y:S01]  /*0bf0*/  @!P5 IMAD.MOV.U32 R7, RZ, RZ, -0x800000 ;  /* 0xff800000ff07d424 */ /* 0x000fe200078e00ff */
[----:B------:R-:W-:Y:S01]  /*0c00*/  @!P2 ST.E.128 desc[UR4][R20.64+0x3000], RZ ;  /* 0x003000ff1400a985 */ /* 0x000fe2000c101d04 */
[----:B------:R-:W-:-:S02]  /*0c10*/  ISETP.GE.OR P3, PT, R19, R0, P6 ;  /* 0x000000001300720c */ /* 0x000fc40003766670 */
[-C--:B------:R-:W-:Y:S01]  /*0c20*/  ISETP.GE.OR P2, PT, R17, R0.reuse, P6 ;  /* 0x000000001100720c */ /* 0x080fe20003746670 */
[----:B------:R-:W-:Y:S01]  /*0c30*/  @!P1 ST.E.128 desc[UR4][R20.64+0x3800], RZ ;  /* 0x003800ff14009985 */ /* 0x000fe2000c101d04 */
[-C--:B------:R-:W-:Y:S02]  /*0c40*/  ISETP.GE.OR P1, PT, R15, R0.reuse, P6 ;  /* 0x000000000f00720c */ /* 0x080fe40003726670 */
[-C--:B------:R-:W-:Y:S01]  /*0c50*/  ISETP.GE.OR P0, PT, R11, R0.reuse, P6 ;  /* 0x000000000b00720c */ /* 0x080fe20003706670 */
[----:B------:R-:W-:Y:S01]  /*0c60*/  @!P5 ST.E desc[UR4][R2.64+0x20], R7 ;  /* 0x000020070200d985 */ /* 0x000fe2000c101904 */
[-C--:B------:R-:W-:Y:S01]  /*0c70*/  ISETP.GE.OR P5, PT, R5, R0.reuse, P6 ;  /* 0x000000000500720c */ /* 0x080fe200037a6670 */
[----:B------:R-:W-:Y:S01]  /*0c80*/  @!P4 IMAD.MOV.U32 R19, RZ, RZ, -0x800000 ;  /* 0xff800000ff13c424 */ /* 0x000fe200078e00ff */
[----:B------:R-:W-:-:S03]  /*0c90*/  ISETP.GE.OR P6, PT, R9, R0, P6 ;  /* 0x000000000900720c */ /* 0x000fc600037c6670 */
[----:B------:R-:W-:Y:S01]  /*0ca0*/  @!P3 IMAD.MOV.U32 R15, RZ, RZ, -0x800000 ;  /* 0xff800000ff0fb424 */ /* 0x000fe200078e00ff */
[----:B------:R-:W-:Y:S01]  /*0cb0*/  @!P4 ST.E desc[UR4][R2.64+0x40], R19 ;  /* 0x000040130200c985 */ /* 0x000fe2000c101904 */
[----:B------:R-:W-:Y:S02]  /*0cc0*/  @!P2 IMAD.MOV.U32 R13, RZ, RZ, -0x800000 ;  /* 0xff800000ff0da424 */ /* 0x000fe400078e00ff */
[----:B------:R-:W-:Y:S01]  /*0cd0*/  @!P1 IMAD.MOV.U32 R11, RZ, RZ, -0x800000 ;  /* 0xff800000ff0b9424 */ /* 0x000fe200078e00ff */
[----:B------:R-:W-:Y:S01]  /*0ce0*/  @!P3 ST.E desc[UR4][R2.64+0x60], R15 ;  /* 0x0000600f0200b985 */ /* 0x000fe2000c101904 */
[----:B------:R-:W-:Y:S02]  /*0cf0*/  @!P0 IMAD.MOV.U32 R5, RZ, RZ, -0x800000 ;  /* 0xff800000ff058424 */ /* 0x000fe400078e00ff */
[----:B------:R-:W-:Y:S01]  /*0d00*/  @!P5 IMAD.MOV.U32 R17, RZ, RZ, -0x800000 ;  /* 0xff800000ff11d424 */ /* 0x000fe200078e00ff */
[----:B------:R-:W-:Y:S04]  /*0d10*/  @!P2 ST.E desc[UR4][R2.64+0x80], R13 ;  /* 0x0000800d0200a985 */ /* 0x000fe8000c101904 */
[----:B------:R-:W-:Y:S04]  /*0d20*/  @!P1 ST.E desc[UR4][R2.64+0xa0], R11 ;  /* 0x0000a00b02009985 */ /* 0x000fe8000c101904 */
[----:B------:R-:W-:Y:S04]  /*0d30*/  @!P0 ST.E desc[UR4][R2.64+0xc0], R5 ;  /* 0x0000c00502008985 */ /* 0x000fe8000c101904 */
[----:B------:R1:W-:Y:S02]  /*0d40*/  @!P5 ST.E desc[UR4][R2.64], R17 ;  /* 0x000000110200d985 */ /* 0x0003e4000c101904 */
[----:B-1----:R-:W-:Y:S05]  /*0d50*/  @P6 RET.REL.NODEC R242 `(_ZN5flash24flash_fwd_splitkv_kernelI23Flash_fwd_kernel_traitsILi64ELi64ELi256ELi4ELb0ELb0EN7cutlass6half_tE19Flash_kernel_traitsILi64ELi64ELi256ELi4ES3_EELb0ELb0ELb1ELb0ELb0ELb0ELb1ELb0EEEvNS_16Flash_fwd_paramsE) ;  /* 0xfffffff0f2a86950 */ /* 0x002fea0003c3ffff */
[----:B------:R-:W-:Y:S02]  /*0d60*/  MOV R5, 0xff800000 ;  /* 0xff80000000057802 */ /* 0x000fe40000000f00 */
[----:B------:R-:W-:-:S03]  /*0d70*/  MOV R243, 0x0 ;  /* 0x0000000000f37802 */ /* 0x000fc60000000f00 */
[----:B------:R1:W-:Y:S02]  /*0d80*/  ST.E desc[UR4][R2.64+0xe0], R5 ;  /* 0x0000e00502007985 */ /* 0x0003e4000c101904 */
[----:B-1----:R-:W-:Y:S05]  /*0d90*/  RET.REL.NODEC R242 `(_ZN5flash24flash_fwd_splitkv_kernelI23Flash_fwd_kernel_traitsILi64ELi64ELi256ELi4ELb0ELb0EN7cutlass6half_tE19Flash_kernel_traitsILi64ELi64ELi256ELi4ES3_EELb0ELb0ELb1ELb0ELb0ELb0ELb1ELb0EEEvNS_16Flash_fwd_paramsE) ;  /* 0xfffffff0f2987950 */ /* 0x002fea0003c3ffff */
.L_x_4956:
        /* <DEDUP_REMOVED lines=9> */
[----:B------:R1:W-:Y:S01]  /*0e30*/  STL.64 [R1], R200 ;  /* 0x000000c801007387 */ /* 0x0003e20000100a00 */
        /* <DEDUP_REMOVED lines=42> */
[----:B------:R-:W-:Y:S01]  /*10e0*/  @!P2 LOP3.LUT R11, RZ, R12, RZ, 0x33, !PT ;  /* 0x0000000cff0ba212 */ /* 0x000fe200078e33ff */
[----:B------:R-:W3:Y:S04]  /*10f0*/  LD.E.64 R14, desc[UR4][R198.64+0x28] ;  /* 0x00002804c60e7980 */ /* 0x000ee8000c101b00 */
        /* <DEDUP_REMOVED lines=29> */
[----:B------:R-:W-:-:S05]  /*12d0*/  @!P1 LOP3.LUT R11, RZ, R21, RZ, 0x33, !PT ;  /* 0x00000015ff0b9212 */ /* 0x000fca00078e33ff */
[----:B--2---:R-:W-:Y:S01]  /*12e0*/  IMAD R13, R17, R11, RZ ;  /* 0x0000000b110d7224 */ /* 0x004fe200078e02ff */
[----:B---3--:R-:W-:Y:S01]  /*12f0*/  SHF.R.S32.HI R7, RZ, 0x1f, R4 ;  /* 0x0000001fff077819 */ /* 0x008fe20000011404 */
[-C--:B------:R-:W-:Y:S02]  /*1300*/  IMAD R8, R19, R4.reuse, RZ ;  /* 0x0000000413087224 */ /* 0x080fe400078e02ff */
[----:B------:R-:W-:Y:S01]  /*1310*/  IMAD.WIDE.U32 R22, R18, R4, RZ ;  /* 0x0000000412167225 */ /* 0x000fe200078e00ff */
[----:B------:R-:W-:-:S03]  /*1320*/  SHF.R.S32.HI R19, RZ, 0x1f, R9 ;  /* 0x0000001fff137819 */ /* 0x000fc60000011409 */
[----:B------:R-:W-:-:S04]  /*1330*/  IMAD R8, R18, R7, R8 ;  /* 0x0000000712087224 */ /* 0x000fc800078e0208 */
[----:B------:R-:W-:Y:S02]  /*1340*/  IMAD.IADD R23, R23, 0x1, R8 ;  /* 0x0000000117177824 */ /* 0x000fe400078e0208 */
[----:B------:R-:W-:Y:S02]  /*1350*/  IMAD R6, R232, R19, R6 ;  /* 0x00000013e8067224 */ /* 0x000fe400078e0206 */
[----:B------:R-:W-:Y:S01]  /*1360*/  IMAD.WIDE.U32 R22, R9, R232, R22 ;  /* 0x000000e809167225 */ /* 0x000fe200078e0016 */
[----:B------:R-:W-:-:S04]  /*1370*/  SHF.R.S32.HI R8, RZ, 0x1f, R11 ;  /* 0x0000001fff087819 */ /* 0x000fc8000001140b */
[----:B------:R-:W-:Y:S01]  /*1380*/  IADD3 R23, PT, PT, R23, R6, RZ ;  /* 0x0000000617177210 */ /* 0x000fe20007ffe0ff */
[----:B------:R-:W-:Y:S02]  /*1390*/  IMAD R6, R15, R4, RZ ;  /* 0x000000040f067224 */ /* 0x000fe400078e02ff */
[----:B------:R-:W-:Y:S02]  /*13a0*/  IMAD R8, R16, R8, R13 ;  /* 0x0000000810087224 */ /* 0x000fe400078e020d */
[----:B------:R-:W-:-:S04]  /*13b0*/  IMAD.WIDE.U32 R22, R11, R16, R22 ;  /* 0x000000100b167225 */ /* 0x000fc800078e0016 */
[----:B------:R-:W-:-:S04]  /*13c0*/  IMAD.WIDE.U32 R16, R14, R4, RZ ;  /* 0x000000040e107225 */ /* 0x000fc800078e00ff */
[----:B------:R-:W-:Y:S02]  /*13d0*/  IMAD R6, R14, R7, R6 ;  /* 0x000000070e067224 */ /* 0x000fe400078e0206 */
[----:B------:R-:W-:Y:S01]  /*13e0*/  IMAD.IADD R4, R23, 0x1, R8 ;  /* 0x0000000117047824 */ /* 0x000fe200078e0208 */
[----:B------:R-:W-:Y:S02]  /*13f0*/  MOV R8, R22 ;  /* 0x0000001600087202 */ /* 0x000fe40000000f00 */
[----:B------:R-:W-:Y:S01]  /*1400*/  IADD3 R7, PT, PT, R17, R6, RZ ;  /* 0x0000000611077210 */ /* 0x000fe20007ffe0ff */
[----:B------:R-:W-:Y:S05]  /*1410*/  BRA `(.L_x_4959) ;  /* 0x0000000400407947 */ /* 0x000fea0003800000 */
.L_x_4958:
[----:B------:R-:W1:Y:S01]  /*1420*/  LD.E R21, desc[UR4][R2.64+0x68] ;  /* 0x0000680402157980 */ /* 0x000e62000c101900 */
[----:B------:R-:W-:-:S03]  /*1430*/  ISETP.NE.AND P2, PT, R14, -0x1, PT ;  /* 0xffffffff0e00780c */ /* 0x000fc60003f45270 */
[----:B------:R-:W2:Y:S01]  /*1440*/  LD.E.64 R232, desc[UR4][R2.64+0x38] ;  /* 0x0000380402e87980 */ /* 0x000ea2000c101b00 */
[----:B------:R-:W-:Y:S01]  /*1450*/  MOV R198, R2 ;  /* 0x0000000200c67202 */ /* 0x000fe20000000f00 */
[----:B------:R-:W-:Y:S02]  /*1460*/  IMAD.MOV.U32 R199, RZ, RZ, R3 ;  /* 0x000000ffffc77224 */ /* 0x000fe400078e0003 */
[----:B------:R3:W5:Y:S04]  /*1470*/  LD.E.64 R28, desc[UR4][R2.64+0x58] ;  /* 0x00005804021c7980 */ /* 0x000768000c101b00 */
[----:B------:R-:W4:Y:S04]  /*1480*/  LD.E.64 R234, desc[UR4][R198.64+0x40] ;  /* 0x00004004c6ea7980 */ /* 0x000f28000c101b00 */
[----:B------:R-:W3:Y:S04]  /*1490*/  @!P2 LD.E.64 R18, desc[UR4][R2.64+0x20] ;  /* 0x000020040212a980 */ /* 0x000ee8000c101b00 */
[----:B------:R-:W4:Y:S04]  /*14a0*/  @!P2 LD.E.64 R22, desc[UR4][R2.64+0x28] ;  /* 0x000028040216a980 */ /* 0x000f28000c101b00 */
[----:B------:R-:W4:Y:S01]  /*14b0*/  LD.E.64 R16, desc[UR4][R198.64+0x50] ;  /* 0x00005004c6107980 */ /* 0x000f22000c101b00 */
[----:B------:R-:W-:-:S02]  /*14c0*/  MOV R24, RZ ;  /* 0x000000ff00187202 */ /* 0x000fc40000000f00 */
[----:B------:R-:W-:Y:S02]  /*14d0*/  IABS R10, R248 ;  /* 0x000000f8000a7213 */ /* 0x000fe40000000000 */
        /* <DEDUP_REMOVED lines=14> */
[-C--:B--2---:R-:W-:Y:S01]  /*15c0*/  @!P2 IMAD R9, R233, R13.reuse, RZ ;  /* 0x0000000de909a224 */ /* 0x084fe200078e02ff */
[----:B------:R-:W-:Y:S01]  /*15d0*/  @!P2 SHF.R.S32.HI R4, RZ, 0x1f, R13 ;  /* 0x0000001fff04a819 */ /* 0x000fe2000001140d */
[----:B------:R-:W-:-:S04]  /*15e0*/  @!P2 IMAD.WIDE.U32 R24, R232, R13, RZ ;  /* 0x0000000de818a225 */ /* 0x000fc800078e00ff */
[----:B------:R-:W-:-:S06]  /*15f0*/  @!P2 IMAD R4, R4, R232, R9 ;  /* 0x000000e80404a224 */ /* 0x000fcc00078e0209 */
[----:B------:R-:W-:Y:S01]  /*1600*/  @!P1 IMAD.IADD R7, R7, 0x1, -R6 ;  /* 0x0000000107079824 */ /* 0x000fe200078e0a06 */
[----:B------:R-:W-:Y:S01]  /*1610*/  @!P2 IADD3 R25, PT, PT, R25, R4, RZ ;  /* 0x000000041919a210 */ /* 0x000fe20007ffe0ff */
[----:B---3-5:R-:W-:Y:S01]  /*1620*/  @!P2 IMAD R11, R19, R12, RZ ;  /* 0x0000000c130ba224 */ /* 0x028fe200078e02ff */
[----:B------:R-:W-:Y:S02]  /*1630*/  @!P2 SHF.R.S32.HI R4, RZ, 0x1f, R12 ;  /* 0x0000001fff04a819 */ /* 0x000fe4000001140c */
[----:B------:R-:W-:Y:S02]  /*1640*/  ISETP.GE.U32.AND P4, PT, R7, R6, PT ;  /* 0x000000060700720c */ /* 0x000fe40003f86070 */
[----:B------:R-:W-:Y:S02]  /*1650*/  LOP3.LUT R6, R248, R21, RZ, 0x3c, !PT ;  /* 0x00000015f8067212 */ /* 0x000fe400078e3cff */
[----:B------:R-:W-:Y:S01]  /*1660*/  @P2 IADD3 R9, PT, PT, R13, R14, RZ ;  /* 0x0000000e0d092210 */ /* 0x000fe20007ffe0ff */
[----:B------:R-:W-:Y:S01]  /*1670*/  @!P2 IMAD R11, R18, R4, R11 ;  /* 0x00000004120ba224 */ /* 0x000fe200078e020b */
[----:B------:R-:W-:Y:S01]  /*1680*/  ISETP.GE.AND P0, PT, R6, RZ, PT ;  /* 0x000000ff0600720c */ /* 0x000fe20003f06270 */
[----:B------:R-:W-:Y:S01]  /*1690*/  @!P2 IMAD.WIDE.U32 R24, R18, R12, R24 ;  /* 0x0000000c1218a225 */ /* 0x000fe200078e0018 */
[----:B------:R-:W-:-:S02]  /*16a0*/  ISETP.NE.AND P3, PT, R21, RZ, PT ;  /* 0x000000ff1500720c */ /* 0x000fc40003f65270 */
[----:B------:R-:W-:Y:S01]  /*16b0*/  @!P1 IADD3 R8, PT, PT, R8, 0x1, RZ ;  /* 0x0000000108089810 */ /* 0x000fe20007ffe0ff */
[-C--:B------:R-:W-:Y:S02]  /*16c0*/  @P2 IMAD R4, R233, R9.reuse, RZ ;  /* 0x00000009e9042224 */ /* 0x080fe400078e02ff */
[----:B------:R-:W-:Y:S01]  /*16d0*/  @P2 IMAD.WIDE.U32 R18, R232, R9, RZ ;  /* 0x00000009e8122225 */ /* 0x000fe200078e00ff */
[----:B------:R-:W-:Y:S02]  /*16e0*/  LEA R9, R189, 0xffffff00, 0x8 ;  /* 0xffffff00bd097811 */ /* 0x000fe400078e40ff */
[----:B------:R-:W-:Y:S01]  /*16f0*/  @!P2 IADD3 R11, PT, PT, R25, R11, RZ ;  /* 0x0000000b190ba210 */ /* 0x000fe20007ffe0ff */
[----:B------:R-:W-:Y:S01]  /*1700*/  @P2 IMAD.IADD R11, R19, 0x1, R4 ;  /* 0x00000001130b2824 */ /* 0x000fe200078e0204 */
[----:B------:R-:W-:Y:S01]  /*1710*/  @!P2 MOV R10, R24 ;  /* 0x00000018000aa202 */ /* 0x000fe20000000f00 */
[----:B------:R-:W-:Y:S01]  /*1720*/  IMAD R6, R233, R9, RZ ;  /* 0x00000009e9067224 */ /* 0x000fe200078e02ff */
[----:B------:R-:W-:Y:S01]  /*1730*/  @P2 MOV R10, R18 ;  /* 0x00000012000a2202 */ /* 0x000fe20000000f00 */
[----:B------:R-:W-:Y:S01]  /*1740*/  @P4 VIADD R8, R8, 0x1 ;  /* 0x0000000108084836 */ /* 0x000fe20000000000 */
[----:B------:R-:W-:Y:S01]  /*1750*/  SHF.R.S32.HI R19, RZ, 0x1f, R9 ;  /* 0x0000001fff137819 */ /* 0x000fe20000011409 */
[----:B----4-:R-:W-:Y:S01]  /*1760*/  @!P2 IMAD R4, R235, R13, RZ ;  /* 0x0000000deb04a224 */ /* 0x010fe200078e02ff */
[----:B------:R-:W-:Y:S01]  /*1770*/  @!P2 SHF.R.S32.HI R7, RZ, 0x1f, R13 ;  /* 0x0000001fff07a819 */ /* 0x000fe2000001140d */
[----:B------:R-:W-:Y:S01]  /*1780*/  IMAD.WIDE.U32 R10, R232, R9, R10 ;  /* 0x00000009e80a7225 */ /* 0x000fe200078e000a */
[----:B------:R-:W-:-:S03]  /*1790*/  @!P0 IADD3 R8, PT, PT, -R8, RZ, RZ ;  /* 0x000000ff08088210 */ /* 0x000fc60007ffe1ff */
[----:B------:R-:W-:Y:S01]  /*17a0*/  IMAD R6, R19, R232, R6 ;  /* 0x000000e813067224 */ /* 0x000fe200078e0206 */
[----:B------:R-:W-:Y:S01]  /*17b0*/  @!P3 LOP3.LUT R8, RZ, R21, RZ, 0x33, !PT ;  /* 0x00000015ff08b212 */ /* 0x000fe200078e33ff */
[----:B------:R-:W-:Y:S02]  /*17c0*/  @!P2 IMAD R4, R7, R234, R4 ;  /* 0x000000ea0704a224 */ /* 0x000fe400078e0204 */
[----:B------:R-:W-:Y:S01]  /*17d0*/  @!P2 IMAD.WIDE.U32 R24, R234, R13, RZ ;  /* 0x0000000dea18a225 */ /* 0x000fe200078e00ff */
[----:B------:R-:W-:Y:S02]  /*17e0*/  IADD3 R15, PT, PT, R11, R6, RZ ;  /* 0x000000060b0f7210 */ /* 0x000fe40007ffe0ff */
[----:B------:R-:W-:Y:S01]  /*17f0*/  @!P2 SHF.R.S32.HI R7, RZ, 0x1f, R12 ;  /* 0x0000001fff07a819 */ /* 0x000fe2000001140c */
[----:B------:R-:W-:Y:S01]  /*1800*/  @P2 IMAD.IADD R13, R13, 0x1, R14 ;  /* 0x000000010d0d2824 */ /* 0x000fe200078e020e */
[----:B------:R-:W-:Y:S01]  /*1810*/  @!P2 IADD3 R25, PT, PT, R25, R4, RZ ;  /* 0x000000041919a210 */ /* 0x000fe20007ffe0ff */
[----:B------:R-:W-:Y:S01]  /*1820*/  @!P2 IMAD R4, R23, R12, RZ ;  /* 0x0000000c1704a224 */ /* 0x000fe200078e02ff */
[----:B------:R-:W-:Y:S01]  /*1830*/  SHF.R.S32.HI R6, RZ, 0x1f, R8 ;  /* 0x0000001fff067819 */ /* 0x000fe20000011408 */
[----:B------:R-:W-:Y:S01]  /*1840*/  IMAD R11, R17, R8, RZ ;  /* 0x00000008110b7224 */ /* 0x000fe200078e02ff */
[----:B------:R-:W-:Y:S01]  /*1850*/  MOV R14, R10 ;  /* 0x0000000a000e7202 */ /* 0x000fe20000000f00 */
[----:B------:R-:W-:-:S02]  /*1860*/  @!P2 IMAD R7, R22, R7, R4 ;  /* 0x000000071607a224 */ /* 0x000fc400078e0204 */
[----:B------:R-:W-:Y:S02]  /*1870*/  IMAD R11, R16, R6, R11 ;  /* 0x00000006100b7224 */ /* 0x000fe400078e020b */
[----:B------:R-:W-:-:S04]  /*1880*/  @!P2 IMAD.WIDE.U32 R22, R22, R12, R24 ;  /* 0x0000000c1616a225 */ /* 0x000fc800078e0018 */
[----:B------:R-:W-:Y:S02]  /*1890*/  @P2 IMAD R6, R235, R13, RZ ;  /* 0x0000000deb062224 */ /* 0x000fe400078e02ff */
[----:B------:R-:W-:-:S04]  /*18a0*/  IMAD.WIDE.U32 R14, R16, R8, R14 ;  /* 0x00000008100e7225 */ /* 0x000fc800078e000e */
[----:B------:R-:W-:Y:S01]  /*18b0*/  @P2 IMAD.WIDE.U32 R12, R234, R13, RZ ;  /* 0x0000000dea0c2225 */ /* 0x000fe200078e00ff */
[----:B------:R-:W-:Y:S02]  /*18c0*/  @!P2 MOV R16, R22 ;  /* 0x000000160010a202 */ /* 0x000fe40000000f00 */
[----:B------:R-:W-:Y:S01]  /*18d0*/  MOV R8, R14 ;  /* 0x0000000e00087202 */ /* 0x000fe20000000f00 */
[----:B------:R-:W-:Y:S01]  /*18e0*/  @!P2 IMAD.IADD R7, R23, 0x1, R7 ;  /* 0x000000011707a824 */ /* 0x000fe200078e0207 */
[----:B------:R-:W-:Y:S01]  /*18f0*/  @P2 IADD3 R7, PT, PT, R13, R6, RZ ;  /* 0x000000060d072210 */ /* 0x000fe20007ffe0ff */
[----:B------:R-:W-:Y:S01]  /*1900*/  IMAD.IADD R4, R15, 0x1, R11 ;  /* 0x000000010f047824 */ /* 0x000fe200078e020b */
[----:B------:R-:W-:Y:S02]  /*1910*/  @P2 MOV R16, R12 ;  /* 0x0000000c00102202 */ /* 0x000fe40000000f00 */
.L_x_4959:
[----:B------:R-:W-:Y:S05]  /*1920*/  BSYNC.RECONVERGENT B0 ;  /* 0x0000000000007941 */ /* 0x000fea0003800200 */
.L_x_4957:
        /* <DEDUP_REMOVED lines=27> */
[----:B------:R-:W-:Y:S02]  /*1ae0*/  @!P2 IADD3 R20, PT, PT, R20, 0x1, RZ ;  /* 0x000000011414a810 */ /* 0x000fe40007ffe0ff */
[----:B------:R-:W-:Y:S01]  /*1af0*/  ISETP.NE.AND P2, PT, R21, RZ, PT ;  /* 0x000000ff1500720c */ /* 0x000fe20003f45270 */
[----:B-----5:R-:W-:Y:S01]  /*1b00*/  IMAD R18, R19, R234, RZ ;  /* 0x000000ea13127224 */ /* 0x020fe200078e02ff */
[----:B------:R-:W-:-:S07]  /*1b10*/  SHF.L.U32 R6, R224, 0x3, RZ ;  /* 0x00000003e0067819 */ /* 0x000fce00000006ff */
[----:B------:R-:W-:-:S04]  /*1b20*/  @P3 VIADD R20, R20, 0x1 ;  /* 0x0000000114143836 */ /* 0x000fc80000000000 */
[----:B------:R-:W-:Y:S01]  /*1b30*/  @!P1 IMAD.MOV R20, RZ, RZ, -R20 ;  /* 0x000000ffff149224 */ /* 0x000fe200078e0a14 */
[----:B------:R-:W-:Y:S01]  /*1b40*/  @!P2 LOP3.LUT R20, RZ, R21, RZ, 0x33, !PT ;  /* 0x00000015ff14a212 */ /* 0x000fe200078e33ff */
[C---:B------:R-:W-:Y:S01]  /*1b50*/  IMAD R17, R9.reuse, R235, R18 ;  /* 0x000000eb09117224 */ /* 0x040fe200078e0212 */
        /* <DEDUP_REMOVED lines=11> */
[----:B------:R-:W-:-:S04]  /*1c10*/  SHF.R.U32.HI R38, RZ, 0x3, R224 ;  /* 0x00000003ff267819 */ /* 0x000fc800000116e0 */
[----:B------:R-:W-:Y:S02]  /*1c20*/  IADD3.X R19, PT, PT, R7, R16, RZ, P1, !PT ;  /* 0x0000001007137210 */ /* 0x000fe40000ffe4ff */
[----:B------:R-:W-:Y:S01]  /*1c30*/  IADD3 R20, P1, PT, R195, R8, RZ ;  /* 0x00000008c3147210 */ /* 0x000fe20007f3e0ff */
[----:B------:R-:W1:Y:S04]  /*1c40*/  S2UR UR6, SR_CgaCtaId ;  /* 0x00000000000679c3 */ /* 0x000e680000008800 */
[----:B------:R-:W-:Y:S02]  /*1c50*/  IMAD.X R21, RZ, RZ, R4, P1 ;  /* 0x000000ffff157224 */ /* 0x000fe400008e0604 */
[-C--:B------:R-:W-:Y:S02]  /*1c60*/  IMAD R9, R235, R38.reuse, RZ ;  /* 0x00000026eb097224 */ /* 0x080fe400078e02ff */
[----:B------:R-:W-:Y:S01]  /*1c70*/  IMAD R8, R233, R38, RZ ;  /* 0x00000026e9087224 */ /* 0x000fe200078e02ff */
[----:B------:R-:W-:Y:S01]  /*1c80*/  IADD3 R231, PT, PT, -R0, R191, RZ ;  /* 0x000000bf00e77210 */ /* 0x000fe20007ffe1ff */
[----:B------:R-:W-:Y:S01]  /*1c90*/  UMOV UR7, 0x400 ;  /* 0x0000040000077882 */ /* 0x000fe20000000000 */
[----:B------:R-:W-:-:S02]  /*1ca0*/  SHF.R.S32.HI R35, RZ, 0x1f, R248 ;  /* 0x0000001fff237819 */ /* 0x000fc400000114f8 */
[----:B------:R-:W-:Y:S01]  /*1cb0*/  MOV R39, RZ ;  /* 0x000000ff00277202 */ /* 0x000fe20000000f00 */
[----:B------:R-:W-:Y:S01]  /*1cc0*/  BSSY.RECONVERGENT B0, `(.L_x_4960) ;  /* 0x000002f000007945 */ /* 0x000fe20003800200 */
[----:B-1----:R-:W-:-:S06]  /*1cd0*/  ULEA UR6, UR6, UR7, 0x18 ;  /* 0x0000000706067291 */ /* 0x002fcc000f8ec0ff */
[----:B------:R-:W-:Y:S02]  /*1ce0*/  IMAD.U32 R227, RZ, RZ, UR6 ;  /* 0x00000006ffe37e24 */ /* 0x000fe4000f8e00ff */
[----:B--2---:R-:W-:Y:S02]  /*1cf0*/  @P0 IMAD R7, R13, R5, RZ ;  /* 0x000000050d070224 */ /* 0x004fe400078e02ff */
[-C--:B---3--:R-:W-:Y:S02]  /*1d00*/  @!P0 IMAD R4, R27, R249.reuse, RZ ;  /* 0x000000f91b048224 */ /* 0x088fe400078e02ff */
[----:B------:R-:W-:-:S04]  /*1d10*/  @!P0 IMAD.WIDE.U32 R16, R26, R249, RZ ;  /* 0x000000f91a108225 */ /* 0x000fc800078e00ff */
[----:B------:R-:W-:-:S04]  /*1d20*/  IMAD.WIDE.U32 R26, R38, R234, R18 ;  /* 0x000000ea261a7225 */ /* 0x000fc800078e0012 */
[----:B------:R-:W-:-:S04]  /*1d30*/  IMAD.WIDE.U32 R18, R38, R232, R20 ;  /* 0x000000e826127225 */ /* 0x000fc800078e0014 */
[----:B------:R-:W-:Y:S01]  /*1d40*/  @P0 IMAD.WIDE.U32 R20, R12, R5, RZ ;  /* 0x000000050c140225 */ /* 0x000fe200078e00ff */
[----:B------:R-:W-:Y:S02]  /*1d50*/  IADD3 R9, PT, PT, R27, R9, RZ ;  /* 0x000000091b097210 */ /* 0x000fe40007ffe0ff */
[C---:B------:R-:W-:Y:S01]  /*1d60*/  LEA R240, P1, R26.reuse, R24, 0x1 ;  /* 0x000000181af07211 */ /* 0x040fe200078208ff */
[----:B------:R-:W-:Y:S01]  /*1d70*/  @P0 IMAD.MOV.U32 R16, RZ, RZ, R20 ;  /* 0x000000ffff100224 */ /* 0x000fe200078e0014 */
[----:B------:R-:W-:Y:S01]  /*1d80*/  @!P0 IADD3 R4, PT, PT, R17, R4, RZ ;  /* 0x0000000411048210 */ /* 0x000fe20007ffe0ff */
[----:B------:R-:W-:Y:S01]  /*1d90*/  IMAD.IADD R237, R19, 0x1, R8 ;  /* 0x0000000113ed7824 */ /* 0x000fe200078e0208 */
[----:B------:R-:W-:Y:S02]  /*1da0*/  LEA.HI.X R241, R26, R25, R9, 0x1, P1 ;  /* 0x000000191af17211 */ /* 0x000fe400008f0c09 */
[----:B------:R-:W-:Y:S02]  /*1db0*/  @P0 IADD3 R4, PT, PT, R21, R7, RZ ;  /* 0x0000000715040210 */ /* 0x000fe40007ffe0ff */
[----:B------:R-:W-:-:S02]  /*1dc0*/  IADD3 R8, P1, PT, R195, R16, RZ ;  /* 0x00000010c3087210 */ /* 0x000fc40007f3e0ff */
[----:B------:R-:W-:-:S03]  /*1dd0*/  LOP3.LUT R5, R6, 0x1c0, RZ, 0xc0, !PT ;  /* 0x000001c006057812 */ /* 0x000fc600078ec0ff */
[----:B------:R-:W-:Y:S01]  /*1de0*/  IMAD.X R9, RZ, RZ, R4, P1 ;  /* 0x000000ffff097224 */ /* 0x000fe200008e0604 */
[----:B------:R-:W-:Y:S02]  /*1df0*/  ISETP.GE.AND P1, PT, R38, R231, PT ;  /* 0x000000e72600720c */ /* 0x000fe40003f26270 */
[----:B------:R-:W-:Y:S01]  /*1e00*/  LOP3.LUT R5, R5, 0x38, R224, 0xf8, !PT ;  /* 0x0000003805057812 */ /* 0x000fe200078ef8e0 */
[----:B----4-:R-:W-:-:S03]  /*1e10*/  IMAD R11, R11, R248, RZ ;  /* 0x000000f80b0b7224 */ /* 0x010fc600078e02ff */
[----:B------:R-:W-:Y:S01]  /*1e20*/  LOP3.LUT R5, R5, 0x38, R6, 0x78, !PT ;  /* 0x0000003805057812 */ /* 0x000fe200078e7806 */
[----:B------:R-:W-:Y:S01]  /*1e30*/  IMAD R11, R10, R35, R11 ;  /* 0x000000230a0b7224 */ /* 0x000fe200078e020b */
[----:B------:R-:W-:Y:S01]  /*1e40*/  LEA R238, P2, R18, R22, 0x1 ;  /* 0x0000001612ee7211 */ /* 0x000fe200078408ff */
[----:B------:R-:W-:Y:S01]  /*1e50*/  IMAD.WIDE.U32 R8, R248, R10, R8 ;  /* 0x0000000af8087225 */ /* 0x000fe200078e0008 */
[----:B------:R-:W-:Y:S02]  /*1e60*/  LOP3.LUT R0, R5, 0x1e00, R6, 0xf8, !PT ;  /* 0x00001e0005007812 */ /* 0x000fe400078ef806 */
[----:B------:R-:W-:Y:S01]  /*1e70*/  LEA.HI.X R237, R18, R23, R237, 0x1, P2 ;  /* 0x0000001712ed7211 */ /* 0x000fe200010f0ced */
        /* <DEDUP_REMOVED lines=18> */
.L_x_4962:
[----:B------:R2:W-:Y:S02]  /*1fa0*/  STS.128 [R193], RZ ;  /* 0x000000ffc1007388 */ /* 0x0005e40000000c00 */
.L_x_4961:
[----:B------:R-:W-:Y:S05]  /*1fb0*/  BSYNC.RECONVERGENT B0 ;  /* 0x0000000000007941 */ /* 0x000fea0003800200 */
.L_x_4960:
[C---:B------:R-:W-:Y:S01]  /*1fc0*/  VIADD R33, R38.reuse, 0x10 ;  /* 0x0000001026217836 */ /* 0x040fe20000000000 */
[C---:B------:R-:W-:Y:S01]  /*1fd0*/  IADD3 R29, PT, PT, R38.reuse, 0x30, RZ ;  /* 0x00000030261d7810 */ /* 0x040fe20007ffe0ff */
[----:B-1----:R-:W-:Y:S01]  /*1fe0*/  IMAD R4, R189, -0x100, R188 ;  /* 0xffffff00bd047824 */ /* 0x002fe200078e02bc */
        /* <DEDUP_REMOVED lines=25> */
.L_x_4964:
[----:B------:R-:W-:Y:S05]  /*2180*/  BSYNC.RECONVERGENT B0 ;  /* 0x0000000000007941 */ /* 0x000fea0003800200 */
.L_x_4963:
        /* <DEDUP_REMOVED lines=19> */
.L_x_4966:
[----:B------:R-:W-:Y:S05]  /*22c0*/  BSYNC.RECONVERGENT B0 ;  /* 0x0000000000007941 */ /* 0x000fea0003800200 */
.L_x_4965:
        /* <DEDUP_REMOVED lines=18> */
.L_x_4968:
[----:B------:R-:W-:Y:S05]  /*23f0*/  BSYNC.RECONVERGENT B0 ;  /* 0x0000000000007941 */ /* 0x000fea0003800200 */
.L_x_4967:
        /* <DEDUP_REMOVED lines=12> */
.L_x_4971:
[----:B------:R1:W-:Y:S02]  /*24c0*/  STS.128 [R193+0x2000], RZ ;  /* 0x002000ffc1007388 */ /* 0x0003e40000000c00 */
.L_x_4970:
[----:B------:R-:W-:Y:S05]  /*24d0*/  BSYNC.RECONVERGENT B0 ;  /* 0x0000000000007941 */ /* 0x000fea0003800200 */
.L_x_4969:
[----:B------:R-:W-:Y:S01]  /*24e0*/  ISETP.GE.AND P3, PT, R33, R4, PT ;  /* 0x000000042100720c */ /* 0x000fe20003f66270 */
[----:B------:R-:W-:Y:S01]  /*24f0*/  VIADD R27, R38, 0x40 ;  /* 0x00000040261b7836 */ /* 0x000fe20000000000 */
[----:B------:R-:W-:Y:S01]  /*2500*/  LEA R36, P0, R0, R238, 0x1 ;  /* 0x000000ee00247211 */ /* 0x000fe200078008ff */
[C---:B------:R-:W-:Y:S01]  /*2510*/  VIADD R25, R38.reuse, 0x50 ;  /* 0x0000005026197836 */ /* 0x040fe20000000000 */
[----:B------:R-:W-:Y:S01]  /*2520*/  BSSY.RECONVERGENT B0, `(.L_x_4972) ;  /* 0x0000011000007945 */ /* 0x000fe20003800200 */
[----:B------:R-:W-:Y:S01]  /*2530*/  VIADD R23, R38, 0x60 ;  /* 0x0000006026177836 */ /* 0x000fe20000000000 */
[----:B------:R-:W-:Y:S01]  /*2540*/  LEA.HI.X R37, R0, R237, R5, 0x1, P0 ;  /* 0x000000ed00257211 */ /* 0x000fe200000f0c05 */
[----:B---3--:R-:W-:Y:S01]  /*2550*/  VIADD R21, R38, 0x70 ;  /* 0x0000007026157836 */ /* 0x008fe20000000000 */
        /* <DEDUP_REMOVED lines=13> */
.L_x_4973:
[----:B------:R-:W-:Y:S05]  /*2630*/  BSYNC.RECONVERGENT B0 ;  /* 0x0000000000007941 */ /* 0x000fea0003800200 */
.L_x_4972:
        /* <DEDUP_REMOVED lines=13> */
.L_x_4975:
[----:B------:R-:W-:Y:S05]  /*2710*/  BSYNC.RECONVERGENT B0 ;  /* 0x0000000000007941 */ /* 0x000fea0003800200 */
.L_x_4974:
        /* <DEDUP_REMOVED lines=13> */
.L_x_4977:
[----:B------:R-:W-:Y:S05]  /*27f0*/  BSYNC.RECONVERGENT B0 ;  /* 0x0000000000007941 */ /* 0x000fea0003800200 */
.L_x_4976:
        /* <DEDUP_REMOVED lines=16> */
.L_x_4979:
[----:B------:R-:W-:Y:S05]  /*2900*/  BSYNC.RECONVERGENT B0 ;  /* 0x0000000000007941 */ /* 0x000fea0003800200 */
.L_x_4978:
        /* <DEDUP_REMOVED lines=13> */
.L_x_4981:
[----:B------:R-:W-:Y:S05]  /*29e0*/  BSYNC.RECONVERGENT B0 ;  /* 0x0000000000007941 */ /* 0x000fea0003800200 */
.L_x_4980:
        /* <DEDUP_REMOVED lines=16> */
.L_x_4983:
[----:B------:R-:W-:Y:S05]  /*2af0*/  BSYNC.RECONVERGENT B0 ;  /* 0x0000000000007941 */ /* 0x000fea0003800200 */
.L_x_4982:
        /* <DEDUP_REMOVED lines=16> */
.L_x_4985:
[----:B------:R-:W-:Y:S05]  /*2c00*/  BSYNC.RECONVERGENT B0 ;  /* 0x0000000000007941 */ /* 0x000fea0003800200 */
.L_x_4984:
        /* <DEDUP_REMOVED lines=16> */
.L_x_4987:
[----:B------:R-:W-:Y:S05]  /*2d10*/  BSYNC.RECONVERGENT B0 ;  /* 0x0000000000007941 */ /* 0x000fea0003800200 */
.L_x_4986:
        /* <DEDUP_REMOVED lines=13> */
.L_x_4989:
[----:B------:R-:W-:Y:S05]  /*2df0*/  BSYNC.RECONVERGENT B0 ;  /* 0x0000000000007941 */ /* 0x000fea0003800200 */
.L_x_4988:
        /* <DEDUP_REMOVED lines=15> */
.L_x_4991:
[----:B------:R-:W-:Y:S05]  /*2ef0*/  BSYNC.RECONVERGENT B0 ;  /* 0x0000000000007941 */ /* 0x000fea0003800200 */
.L_x_4990:
        /* <DEDUP_REMOVED lines=14> */
.L_x_4993:
[----:B------:R-:W-:Y:S05]  /*2fe0*/  BSYNC.RECONVERGENT B0 ;  /* 0x0000000000007941 */ /* 0x000fea0003800200 */
.L_x_4992:
        /* <DEDUP_REMOVED lines=14> */
.L_x_4995:
[----:B------:R-:W-:Y:S05]  /*30d0*/  BSYNC.RECONVERGENT B0 ;  /* 0x0000000000007941 */ /* 0x000fea0003800200 */
.L_x_4994:
        /* <DEDUP_REMOVED lines=14> */
.L_x_4997:
[----:B------:R-:W-:Y:S05]  /*31c0*/  BSYNC.RECONVERGENT B0 ;  /* 0x0000000000007941 */ /* 0x000fea0003800200 */
.L_x_4996:
        /* <DEDUP_REMOVED lines=14> */
.L_x_4999:
[----:B------:R-:W-:Y:S05]  /*32b0*/  BSYNC.RECONVERGENT B0 ;  /* 0x0000000000007941 */ /* 0x000fea0003800200 */
.L_x_4998:
        /* <DEDUP_REMOVED lines=12> */
.L_x_5001:
[----:B------:R-:W-:Y:S05]  /*3380*/  BSYNC.RECONVERGENT B0 ;  /* 0x0000000000007941 */ /* 0x000fea0003800200 */
.L_x_5000:
[----:B-1----:R-:W2:Y:S04]  /*3390*/  LD.E.64 R38, desc[UR4][R2.64+0x1c0] ;  /* 0x0001c00402267980 */ /* 0x002ea8000c101b00 */
[----:B------:R-:W3:Y:S01]  /*33a0*/  LD.E.64 R36, desc[UR4][R2.64+0x1b8] ;  /* 0x0001b80402247980 */ /* 0x000ee2000c101b00 */
[----:B------:R-:W-:-:S03]  /*33b0*/  MOV R34, R248 ;  /* 0x000000f800227202 */ /* 0x000fc60000000f00 */
        /* <DEDUP_REMOVED lines=12> */
[C---:B------:R-:W-:Y:S02]  /*3480*/  SHF.L.U64.HI R10, R234.reuse, 0x4, R235 ;  /* 0x00000004ea0a7819 */ /* 0x040fe400000102eb */
[----:B------:R-:W-:Y:S01]  /*3490*/  SHF.L.U32 R8, R234, 0x4, RZ ;  /* 0x00000004ea087819 */ /* 0x000fe200000006ff */
[----:B------:R-:W-:Y:S01]  /*34a0*/  BAR.SYNC.DEFER_BLOCKING 0x0 ;  /* 0x0000000000007b1d */ /* 0x000fe20000010000 */
[----:B--2--5:R-:W-:-:S05]  /*34b0*/  FMUL.FTZ R0, R0, R35 ;  /* 0x0000002300007220 */ /* 0x024fca0000410000 */
        /* <DEDUP_REMOVED lines=8> */
.L_x_5004:
[----:B------:R3:W-:Y:S01]  /*3540*/  STS.128 [R193+0xa000], RZ ;  /* 0x00a000ffc1007388 */ /* 0x0007e20000000c00 */
[----:B------:R-:W-:Y:S05]  /*3550*/  BRA `(.L_x_5005) ;  /* 0x0000000000047947 */ /* 0x000fea0003800000 */
.L_x_5003:
[----:B------:R2:W-:Y:S02]  /*3560*/  STS.128 [R193+0xa000], RZ ;  /* 0x00a000ffc1007388 */ /* 0x0005e40000000c00 */
.L_x_5005:
[----:B------:R-:W-:Y:S05]  /*3570*/  BSYNC.RECONVERGENT B0 ;  /* 0x0000000000007941 */ /* 0x000fea0003800200 */
.L_x_5002:
        /* <DEDUP_REMOVED lines=19> */
.L_x_5007:
[----:B------:R-:W-:Y:S05]  /*36b0*/  BSYNC.RECONVERGENT B0 ;  /* 0x0000000000007941 */ /* 0x000fea0003800200 */
.L_x_5006:
        /* <DEDUP_REMOVED lines=13> */
.L_x_5009:
[----:B------:R-:W-:Y:S05]  /*3790*/  BSYNC.RECONVERGENT B0 ;  /* 0x0000000000007941 */ /* 0x000fea0003800200 */
.L_x_5008:
        /* <DEDUP_REMOVED lines=13> */
.L_x_5011:
[----:B------:R-:W-:Y:S05]  /*3870*/  BSYNC.RECONVERGENT B0 ;  /* 0x0000000000007941 */ /* 0x000fea0003800200 */
.L_x_5010:
        /* <DEDUP_REMOVED lines=16> */
.L_x_5013:
[----:B------:R-:W-:Y:S05]  /*3980*/  BSYNC.RECONVERGENT B0 ;  /* 0x0000000000007941 */ /* 0x000fea0003800200 */
.L_x_5012:
        /* <DEDUP_REMOVED lines=13> */
.L_x_5015:
[----:B------:R-:W-:Y:S05]  /*3a60*/  BSYNC.RECONVERGENT B0 ;  /* 0x0000000000007941 */ /* 0x000fea0003800200 */
.L_x_5014:
        /* <DEDUP_REMOVED lines=16> */
.L_x_5017:
[----:B------:R-:W-:Y:S05]  /*3b70*/  BSYNC.RECONVERGENT B0 ;  /* 0x0000000000007941 */ /* 0x000fea0003800200 */
.L_x_5016:
[----:B------:R2:W-:Y:S01]  /*3b80*/  @P2 STS.128 [R193+0xd800], RZ ;  /* 0x00d800ffc1002388 */ /* 0x0005e20000000c00 */
[----:B------:R-:W-:Y:S01]  /*3b90*/  IMAD.SHL.U32 R197, R224, 0x40, RZ ;  /* 0x00000040e0c57824 */ /* 0x000fe200078e00ff */
[----:B------:R-:W-:Y:S01]  /*3ba0*/  SHF.R.U32.HI R225, RZ, 0x1, R224 ;  /* 0x00000001ffe17819 */ /* 0x000fe200000116e0 */
[----:B------:R-:W-:Y:S01]  /*3bb0*/  BSSY.RECONVERGENT B0, `(.L_x_5018) ;  /* 0x0000011000007945 */ /* 0x000fe20003800200 */
[----:B------:R-:W-:Y:S02]  /*3bc0*/  ISETP.GE.AND P3, PT, R9, R4, PT ;  /* 0x000000040900720c */ /* 0x000fe40003f66270 */
[----:B------:R-:W-:Y:S02]  /*3bd0*/  LOP3.LUT R8, R225, 0x8, RZ, 0xc0, !PT ;  /* 0x00000008e1087812 */ /* 0x000fe400078ec0ff */
[----:B-1----:R-:W-:Y:S01]  /*3be0*/  LOP3.LUT R11, R197, 0x1c0, RZ, 0xc0, !PT ;  /* 0x000001c0c50b7812 */ /* 0x002fe200078ec0ff */
        /* <DEDUP_REMOVED lines=13> */
.L_x_5019:
[----:B------:R-:W-:Y:S05]  /*3cc0*/  BSYNC.RECONVERGENT B0 ;  /* 0x0000000000007941 */ /* 0x000fea0003800200 */
.L_x_5018:
[----:B------:R1:W-:Y:S01]  /*3cd0*/  @P1 STS.128 [R193+0xe000], RZ ;  /* 0x00e000ffc1001388 */ /* 0x0003e20000000c00 */
[----:B------:R-:W-:Y:S01]  /*3ce0*/  IMAD.SHL.U32 R226, R224, 0x20, RZ ;  /* 0x00000020e0e27824 */ /* 0x000fe200078e00ff */
[----:B------:R-:W-:Y:S01]  /*3cf0*/  ISETP.GE.AND P2, PT, R7, R4, PT ;  /* 0x000000040700720c */ /* 0x000fe20003f46270 */
[----:B------:R-:W-:Y:S01]  /*3d00*/  BSSY.RECONVERGENT B0, `(.L_x_5020) ;  /* 0x0000015000007945 */ /* 0x000fe20003800200 */
[----:B------:R-:W-:Y:S02]  /*3d10*/  LOP3.LUT R9, R8, 0x1c0, R197, 0xf8, !PT ;  /* 0x000001c008097812 */ /* 0x000fe400078ef8c5 */
[----:B------:R-:W-:Y:S02]  /*3d20*/  LOP3.LUT R7, R11, 0x8, R224, 0xf8, !PT ;  /* 0x000000080b077812 */ /* 0x000fe400078ef8e0 */
[----:B------:R-:W-:Y:S02]  /*3d30*/  LOP3.LUT R226, R226, 0x7c00, RZ, 0xc0, !PT ;  /* 0x00007c00e2e27812 */ /* 0x000fe400078ec0ff */
        /* <DEDUP_REMOVED lines=17> */
.L_x_5021:
[----:B------:R-:W-:Y:S05]  /*3e50*/  BSYNC.RECONVERGENT B0 ;  /* 0x0000000000007941 */ /* 0x000fea0003800200 */
.L_x_5020:
[----:B------:R1:W-:Y:S01]  /*3e60*/  @P0 STS.128 [R193+0xe800], RZ ;  /* 0x00e800ffc1000388 */ /* 0x0003e20000000c00 */
[----:B------:R-:W-:Y:S01]  /*3e70*/  ISETP.GE.AND P1, PT, R5, R4, PT ;  /* 0x000000040500720c */ /* 0x000fe20003f26270 */
[----:B------:R-:W-:Y:S01]  /*3e80*/  IMAD R8, R8, 0x2, R7 ;  /* 0x0000000208087824 */ /* 0x000fe200078e0207 */
[----:B------:R-:W-:Y:S01]  /*3e90*/  LOP3.LUT R4, R9, R192, RZ, 0xfc, !PT ;  /* 0x000000c009047212 */ /* 0x000fe200078efcff */
[----:B------:R-:W-:Y:S02]  /*3ea0*/  BSSY.RECONVERGENT B0, `(.L_x_5022) ;  /* 0x000000d000007945 */ /* 0x000fe40003800200 */
[----:B------:R-:W-:Y:S01]  /*3eb0*/  IMAD.IADD R173, R227, 0x1, R8 ;  /* 0x00000001e3ad7824 */ /* 0x000fe200078e0208 */
[----:B------:R-:W-:Y:S01]  /*3ec0*/  LEA R175, R4, R227, 0x1 ;  /* 0x000000e304af7211 */ /* 0x000fe200078e08ff */
        /* <DEDUP_REMOVED lines=10> */
.L_x_5023:
[----:B------:R-:W-:Y:S05]  /*3f70*/  BSYNC.RECONVERGENT B0 ;  /* 0x0000000000007941 */ /* 0x000fea0003800200 */
.L_x_5022:
        /* <DEDUP_REMOVED lines=10> */
[----:B------:R-:W-:-:S05]  /*4020*/  IADD3 R7, PT, PT, R7, R4, RZ ;  /* 0x0000000407077210 */ /* 0x000fca0007ffe0ff */
[----:B------:R-:W-:Y:S01]  /*4030*/  @!PT LDS RZ, [RZ] ;  /* 0x00000000fffff984 */ /* 0x000fe20000000800 */
[----:B------:R-:W-:Y:S01]  /*4040*/  @!PT LDS RZ, [RZ] ;  /* 0x00000000fffff984 */ /* 0x000fe20000000800 */
[----:B------:R-:W-:Y:S01]  /*4050*/  @!PT LDS RZ, [RZ] ;  /* 0x00000000fffff984 */ /* 0x000fe20000000800 */
[----:B------:R1:W-:Y:S02]  /*4060*/  LDGSTS.E.BYPASS.LTC128B.128 [R193+0xf000], desc[UR4][R6.64] ;  /* 0x0f00000006c17fae */ /* 0x0003e4000b981a04 */
.L_x_5025:
[----:B------:R-:W-:Y:S05]  /*4070*/  BSYNC.RECONVERGENT B0 ;  /* 0x0000000000007941 */ /* 0x000fea0003800200 */
.L_x_5024:
        /* <DEDUP_REMOVED lines=15> */
.L_x_5027:
[----:B------:R-:W-:Y:S05]  /*4170*/  BSYNC.RECONVERGENT B0 ;  /* 0x0000000000007941 */ /* 0x000fea0003800200 */
.L_x_5026:
        /* <DEDUP_REMOVED lines=15> */
.L_x_5029:
[----:B------:R-:W-:Y:S05]  /*4270*/  BSYNC.RECONVERGENT B0 ;  /* 0x0000000000007941 */ /* 0x000fea0003800200 */
.L_x_5028:
        /* <DEDUP_REMOVED lines=15> */
.L_x_5031:
[----:B------:R-:W-:Y:S05]  /*4370*/  BSYNC.RECONVERGENT B0 ;  /* 0x0000000000007941 */ /* 0x000fea0003800200 */
.L_x_5030:
        /* <DEDUP_REMOVED lines=15> */
.L_x_5033:
[----:B------:R-:W-:Y:S05]  /*4470*/  BSYNC.RECONVERGENT B0 ;  /* 0x0000000000007941 */ /* 0x000fea0003800200 */
.L_x_5032:
        /* <DEDUP_REMOVED lines=13> */
.L_x_5035:
[----:B------:R-:W-:Y:S05]  /*4550*/  BSYNC.RECONVERGENT B0 ;  /* 0x0000000000007941 */ /* 0x000fea0003800200 */
.L_x_5034:
[----:B------:R-:W-:Y:S01]  /*4560*/  LDSM.16.M88.4 R28, [R175] ;  /* 0x00000000af1c783b */ /* 0x000fe20000000200 */
[----:B------:R-:W-:Y:S01]  /*4570*/  R2P PR, R224, 0x6 ;  /* 0x00000006e0007804 */ /* 0x000fe20000000000 */
[----:B------:R-:W-:Y:S01]  /*4580*/  IMAD.MOV.U32 R190, RZ, RZ, 0x20 ;  /* 0x00000020ffbe7424 */ /* 0x000fe200078e00ff */
[----:B------:R-:W-:Y:S01]  /*4590*/  BSSY.RECONVERGENT B1, `(.L_x_5036) ;  /* 0x00001b5000017945 */ /* 0x000fe20003800200 */
[----:B-1----:R-:W1:Y:S01]  /*45a0*/  LDSM.16.M88.4 R20, [R173+0x2000] ;  /* 0x00200000ad14783b */ /* 0x002e620000000200 */
[----:B------:R-:W-:Y:S01]  /*45b0*/  IMAD.MOV.U32 R194, RZ, RZ, 0x40 ;  /* 0x00000040ffc27424 */ /* 0x000fe200078e00ff */
[----:B------:R-:W-:Y:S01]  /*45c0*/  LOP3.LUT R197, R197, 0x200, RZ, 0xc0, !PT ;  /* 0x00000200c5c57812 */ /* 0x000fe200078ec0ff */
[----:B------:R-:W-:Y:S01]  /*45d0*/  VIADD R247, R189, 0xffffffff ;  /* 0xffffffffbdf77836 */ /* 0x000fe20000000000 */
[----:B------:R-:W5:Y:S01]  /*45e0*/  LDSM.16.M88.4 R12, [R173+0x2800] ;  /* 0x00280000ad0c783b */ /* 0x000f620000000200 */
[----:B------:R-:W-:Y:S02]  /*45f0*/  SEL R190, R190, 0xffffffe0, !P1 ;  /* 0xffffffe0bebe7807 */ /* 0x000fe40004800000 */
[----:B------:R-:W-:Y:S01]  /*4600*/  SEL R194, R194, 0xffffffc0, !P2 ;  /* 0xffffffc0c2c27807 */ /* 0x000fe20005000000 */
[----:B------:R-:W2:Y:S01]  /*4610*/  LDSM.16.M88.4 R4, [R173+0x3000] ;  /* 0x00300000ad04783b */ /* 0x000ea20000000200 */
[----:B------:R-:W-:Y:S01]  /*4620*/  IADD3 R172, PT, PT, R173, R190, RZ ;  /* 0x000000beadac7210 */ /* 0x000fe20007ffe0ff */
[----:B------:R-:W-:Y:S01]  /*4630*/  IMAD.IADD R156, R175, 0x1, R190 ;  /* 0x00000001af9c7824 */ /* 0x000fe200078e02be */
[----:B------:R-:W-:Y:S01]  /*4640*/  IADD3 R181, PT, PT, R173, R194, RZ ;  /* 0x000000c2adb57210 */ /* 0x000fe20007ffe0ff */
[----:B------:R-:W3:Y:S01]  /*4650*/  LDSM.16.M88.4 R124, [R173+0x3800] ;  /* 0x00380000ad7c783b */ /* 0x000ee20000000200 */
[----:B------:R-:W-:Y:S01]  /*4660*/  IMAD.IADD R183, R175, 0x1, R194 ;  /* 0x00000001afb77824 */ /* 0x000fe200078e02c2 */
[----:B------:R-:W-:-:S02]  /*4670*/  ISETP.GT.AND P0, PT, R247, R236, PT ;  /* 0x000000ecf700720c */ /* 0x000fc40003f04270 */
[----:B------:R-:W4:Y:S01]  /*4680*/  LDSM.16.M88.4 R116, [R173+0x4000] ;  /* 0x00400000ad74783b */ /* 0x000f220000000200 */
[C---:B------:R-:W-:Y:S01]  /*4690*/  IMAD.IADD R184, R190.reuse, 0x1, R183 ;  /* 0x00000001beb87824 */ /* 0x040fe200078e02b7 */
[----:B------:R-:W-:Y:S02]  /*46a0*/  IADD3 R196, PT, PT, R190, R181, RZ ;  /* 0x000000b5bec47210 */ /* 0x000fe40007ffe0ff */
[----:B------:R-:W4:Y:S01]  /*46b0*/  LDSM.16.M88.4 R108, [R173+0x4800] ;  /* 0x00480000ad6c783b */ /* 0x000f220000000200 */
[----:B------:R-:W-:-:S03]  /*46c0*/  SHF.L.U32 R244, R247, 0x8, RZ ;  /* 0x00000008f7f47819 */ /* 0x000fc600000006ff */
        /* <DEDUP_REMOVED lines=8> */
[C---:B-----5:R-:W-:Y:S03]  /*4750*/  HMMA.16816.F32 R16, R28.reuse, R12, RZ ;  /* 0x0000000c1c10723c */ /* 0x060fe600000018ff */
[----:B------:R-:W5:Y:S04]  /*4760*/  LDSM.16.M88.4 R44, [R173+0x8800] ;  /* 0x00880000ad2c783b */ /* 0x000f680000000200 */
[----:B------:R-:W5:Y:S01]  /*4770*/  LDSM.16.M88.4 R36, [R173+0x9000] ;  /* 0x00900000ad24783b */ /* 0x000f620000000200 */
[C---:B--2---:R-:W-:Y:S03]  /*4780*/  HMMA.16816.F32 R8, R28.reuse, R4, RZ ;  /* 0x000000041c08723c */ /* 0x044fe600000018ff */
[----:B------:R-:W2:Y:S04]  /*4790*/  LDSM.16.M88.4 R132, [R173+0x9800] ;  /* 0x00980000ad84783b */ /* 0x000ea80000000200 */
[----:B------:R-:W-:Y:S01]  /*47a0*/  LDSM.16.M88.4 R156, [R156] ;  /* 0x000000009c9c783b */ /* 0x000fe20000000200 */
[C---:B---3--:R-:W-:Y:S03]  /*47b0*/  HMMA.16816.F32 R128, R28.reuse, R124, RZ ;  /* 0x0000007c1c80723c */ /* 0x048fe600000018ff */
[----:B------:R-:W3:Y:S04]  /*47c0*/  LDSM.16.M88.4 R144, [R172+0x2000] ;  /* 0x00200000ac90783b */ /* 0x000ee80000000200 */
[----:B------:R-:W3:Y:S01]  /*47d0*/  LDSM.16.M88.4 R140, [R172+0x3800] ;  /* 0x00380000ac8c783b */ /* 0x000ee20000000200 */
        /* <DEDUP_REMOVED lines=189> */
.L_x_5039:
[----:B------:R-:W2:Y:S01]  /*53b0*/  LD.E R139, desc[UR4][R2.64+0x170] ;  /* 0x00017004028b7980 */ /* 0x000ea2000c101900 */
[----:B------:R-:W-:Y:S02]  /*53c0*/  IADD3 R137, PT, PT, R244, -0x100, RZ ;  /* 0xffffff00f4897810 */ /* 0x000fe40007ffe0ff */
[----:B------:R-:W-:Y:S02]  /*53d0*/  IABS R134, R244 ;  /* 0x000000f400867213 */ /* 0x000fe40000000000 */
[-C--:B--2---:R-:W-:Y:S02]  /*53e0*/  IABS R135, R139.reuse ;  /* 0x0000008b00877213 */ /* 0x084fe40000000000 */
[----:B------:R-:W-:Y:S02]  /*53f0*/  IABS R133, R139 ;  /* 0x0000008b00857213 */ /* 0x000fe40000000000 */
[----:B------:R-:W1:Y:S03]  /*5400*/  I2F.RP R136, R135 ;  /* 0x0000008700887306 */ /* 0x000e660000209400 */
[----:B------:R-:W-:-:S05]  /*5410*/  IMAD.MOV R133, RZ, RZ, -R133 ;  /* 0x000000ffff857224 */ /* 0x000fca00078e0a85 */
        /* <DEDUP_REMOVED lines=8> */
[----:B------:R-:W-:-:S03]  /*54a0*/  IMAD.HI.U32 R141, R143, R141, R142 ;  /* 0x0000008d8f8d7227 */ /* 0x000fc600078e008e */
[----:B------:R-:W-:-:S03]  /*54b0*/  ISETP.GE.AND P0, PT, R137, RZ, PT ;  /* 0x000000ff8900720c */ /* 0x000fc60003f06270 */
[----:B------:R-:W-:-:S04]  /*54c0*/  IMAD.HI.U32 R136, R141, R132, RZ ;  /* 0x000000848d887227 */ /* 0x000fc800078e00ff */
[----:B------:R-:W-:Y:S02]  /*54d0*/  IMAD.HI.U32 R138, R141, R134, RZ ;  /* 0x000000868d8a7227 */ /* 0x000fe400078e00ff */
[----:B------:R-:W2:Y:S02]  /*54e0*/  LD.E.64 R140, desc[UR4][R198.64+0x20] ;  /* 0x00002004c68c7980 */ /* 0x000ea4000c101b00 */
        /* <DEDUP_REMOVED lines=13> */
[----:B------:R-:W-:-:S05]  /*55c0*/  ISETP.NE.AND P1, PT, R139, RZ, PT ;  /* 0x000000ff8b00720c */ /* 0x000fca0003f25270 */
[----:B------:R-:W-:-:S04]  /*55d0*/  @P5 VIADD R136, R136, 0x1 ;  /* 0x0000000188885836 */ /* 0x000fc80000000000 */
[----:B------:R-:W-:Y:S01]  /*55e0*/  @P6 IADD3 R138, PT, PT, R138, 0x1, RZ ;  /* 0x000000018a8a6810 */ /* 0x000fe20007ffe0ff */
[----:B------:R-:W-:-:S03]  /*55f0*/  @!P0 IMAD.MOV R136, RZ, RZ, -R136 ;  /* 0x000000ffff888224 */ /* 0x000fc600078e0a88 */
[----:B------:R-:W-:Y:S02]  /*5600*/  @!P3 IADD3 R138, PT, PT, -R138, RZ, RZ ;  /* 0x000000ff8a8ab210 */ /* 0x000fe40007ffe1ff */
        /* <DEDUP_REMOVED lines=22> */
.L_x_5040:
[----:B------:R-:W-:Y:S05]  /*5770*/  BSYNC.RECONVERGENT B0 ;  /* 0x0000000000007941 */ /* 0x000fea0003800200 */
.L_x_5038:
[CC--:B------:R-:W-:Y:S01]  /*5780*/  ISETP.GE.AND P0, PT, R195.reuse, R246.reuse, PT ;  /* 0x000000f6c300720c */ /* 0x0c0fe20003f06270 */
[----:B------:R-:W-:Y:S01]  /*5790*/  BSSY.RECONVERGENT B0, `(.L_x_5041) ;  /* 0x0000093000007945 */ /* 0x000fe20003800200 */
[C---:B------:R-:W-:Y:S02]  /*57a0*/  SHF.L.U32 R133, R232.reuse, 0x5, RZ ;  /* 0x00000005e8857819 */ /* 0x040fe400000006ff */
[----:B------:R-:W-:Y:S02]  /*57b0*/  ISETP.GE.AND P1, PT, R195, R246, PT ;  /* 0x000000f6c300720c */ /* 0x000fe40003f26270 */
[----:B------:R-:W-:Y:S02]  /*57c0*/  IADD3 R136, P4, PT, R133, R238, RZ ;  /* 0x000000ee85887210 */ /* 0x000fe40007f9e0ff */
[----:B------:R-:W-:-:S04]  /*57d0*/  SHF.L.U64.HI R132, R232, 0x5, R233 ;  /* 0x00000005e8847819 */ /* 0x000fc800000102e9 */
[----:B------:R-:W-:Y:S01]  /*57e0*/  IADD3.X R137, PT, PT, R132, R237, RZ, P4, !PT ;  /* 0x000000ed84897210 */ /* 0x000fe200027fe4ff */
[C---:B------:R-:W-:Y:S01]  /*57f0*/  @!P0 IMAD R150, R233.reuse, 0x60, RZ ;  /* 0x00000060e9968824 */ /* 0x040fe200078e02ff */
[----:B------:R-:W-:Y:S01]  /*5800*/  @!P0 IADD3 R134, P3, PT, R136, R133, RZ ;  /* 0x0000008588868210 */ /* 0x000fe20007f7e0ff */
[----:B------:R-:W-:Y:S01]  /*5810*/  @!P0 IMAD R142, R233, 0x120, RZ ;  /* 0x00000120e98e8824 */ /* 0x000fe200078e02ff */
[-C--:B------:R-:W-:Y:S01]  /*5820*/  @!P0 MOV R152, R136.reuse ;  /* 0x0000008800988202 */ /* 0x080fe20000000f00 */
[----:B------:R-:W-:Y:S01]  /*5830*/  @!P0 IMAD.MOV.U32 R153, RZ, RZ, R137 ;  /* 0x000000ffff998224 */ /* 0x000fe200078e0089 */
[-C--:B------:R-:W-:Y:S01]  /*5840*/  @!P0 MOV R138, R136.reuse ;  /* 0x00000088008a8202 */ /* 0x080fe20000000f00 */
[----:B------:R-:W-:Y:S01]  /*5850*/  @!P1 IMAD.MOV.U32 R239, RZ, RZ, R237 ;  /* 0x000000ffffef9224 */ /* 0x000fe200078e00ed */
[-C--:B------:R-:W-:Y:S01]  /*5860*/  @!P0 MOV R140, R136.reuse ;  /* 0x00000088008c8202 */ /* 0x080fe20000000f00 */
[----:B------:R-:W-:Y:S01]  /*5870*/  @!P0 IMAD.X R135, R137, 0x1, R132, P3 ;  /* 0x0000000189878824 */ /* 0x000fe200018e0684 */
[-C--:B------:R-:W-:Y:S01]  /*5880*/  @!P0 MOV R132, R136.reuse ;  /* 0x0000008800848202 */ /* 0x080fe20000000f00 */
[C---:B------:R-:W-:Y:S01]  /*5890*/  @!P0 IMAD.WIDE.U32 R152, R232.reuse, 0x60, R152 ;  /* 0x00000060e8988825 */ /* 0x040fe200078e0098 */
[----:B------:R-:W-:Y:S01]  /*58a0*/  @!PT LDS RZ, [RZ] ;  /* 0x00000000fffff984 */ /* 0x000fe20000000800 */
[----:B------:R-:W-:Y:S01]  /*58b0*/  @!PT LDS RZ, [RZ] ;  /* 0x00000000fffff984 */ /* 0x000fe20000000800 */
[----:B------:R-:W-:Y:S01]  /*58c0*/  @!PT LDS RZ, [RZ] ;  /* 0x00000000fffff984 */ /* 0x000fe20000000800 */
[----:B------:R-:W-:Y:S01]  /*58d0*/  @!P1 LDGSTS.E.BYPASS.LTC128B.128 [R193+0x2000], desc[UR4][R238.64] ;  /* 0x02000000eec19fae */ /* 0x000fe2000b981a04 */
[----:B------:R-:W-:-:S02]  /*58e0*/  @!P0 LEA R156, P3, R232, R136, 0x6 ;  /* 0x00000088e89c8211 */ /* 0x000fc400078630ff */
[--C-:B------:R-:W-:Y:S01]  /*58f0*/  @!P0 IMAD.MOV.U32 R133, RZ, RZ, R137.reuse ;  /* 0x000000ffff858224 */ /* 0x100fe200078e0089 */
[----:B------:R1:W-:Y:S01]  /*5900*/  @P1 STS.128 [R193+0x2000], RZ ;  /* 0x002000ffc1001388 */ /* 0x0003e20000000c00 */
[----:B------:R-:W-:Y:S01]  /*5910*/  @!P0 IADD3 R151, PT, PT, R150, R153, RZ ;  /* 0x0000009996978210 */ /* 0x000fe20007ffe0ff */
[----:B------:R-:W-:Y:S01]  /*5920*/  @!P0 IMAD.MOV.U32 R139, RZ, RZ, R137 ;  /* 0x000000ffff8b8224 */ /* 0x000fe200078e0089 */
[-C--:B------:R-:W-:Y:S01]  /*5930*/  @!P0 MOV R153, R137.reuse ;  /* 0x0000008900998202 */ /* 0x080fe20000000f00 */
[----:B------:R1:W-:Y:S01]  /*5940*/  @P0 STS.128 [R193+0x2800], RZ ;  /* 0x002800ffc1000388 */ /* 0x0003e20000000c00 */
[C---:B------:R-:W-:Y:S01]  /*5950*/  @!P0 IMAD.WIDE.U32 R132, R232.reuse, 0x120, R132 ;  /* 0x00000120e8848825 */ /* 0x040fe200078e0084 */
[----:B------:R-:W-:Y:S02]  /*5960*/  @!P0 LEA.HI.X R157, R232, R137, R233, 0x6, P3 ;  /* 0x00000089e89d8211 */ /* 0x000fe400018f34e9 */
        /* <DEDUP_REMOVED lines=8> */
[----:B------:R-:W-:Y:S01]  /*59f0*/  @!P0 IMAD R146, R233, 0xc0, RZ ;  /* 0x000000c0e9928824 */ /* 0x000fe200078e02ff */
[----:B------:R-:W-:Y:S01]  /*5a00*/  @!P0 IADD3 R143, PT, PT, R142, R133, RZ ;  /* 0x000000858e8f8210 */ /* 0x000fe20007ffe0ff */
[----:B------:R-:W-:Y:S01]  /*5a10*/  @!P0 IMAD.WIDE.U32 R138, R232, 0xc0, R138 ;  /* 0x000000c0e88a8825 */ /* 0x000fe200078e008a */
[----:B------:R-:W-:Y:S01]  /*5a20*/  @!PT LDS RZ, [RZ] ;  /* 0x00000000fffff984 */ /* 0x000fe20000000800 */
[----:B------:R-:W-:Y:S01]  /*5a30*/  @!PT LDS RZ, [RZ] ;  /* 0x00000000fffff984 */ /* 0x000fe20000000800 */
[----:B------:R-:W-:Y:S01]  /*5a40*/  @!PT LDS RZ, [RZ] ;  /* 0x00000000fffff984 */ /* 0x000fe20000000800 */
[----:B------:R2:W-:Y:S01]  /*5a50*/  @!P0 LDGSTS.E.BYPASS.LTC128B.128 [R193+0x3000], desc[UR4][R134.64] ;  /* 0x0300000086c18fae */ /* 0x0005e2000b981a04 */
[----:B------:R-:W-:-:S02]  /*5a60*/  @!P0 MOV R142, R132 ;  /* 0x00000084008e8202 */ /* 0x000fc40000000f00 */
[----:B------:R-:W-:Y:S01]  /*5a70*/  @!P0 IMAD R132, R233, 0x1a0, RZ ;  /* 0x000001a0e9848824 */ /* 0x000fe200078e02ff */
[----:B------:R1:W-:Y:S01]  /*5a80*/  @P0 STS.128 [R193+0x3800], RZ ;  /* 0x003800ffc1000388 */ /* 0x0003e20000000c00 */
[----:B------:R-:W-:-:S03]  /*5a90*/  @!P0 IMAD.WIDE.U32 R152, R232, 0x1a0, R152 ;  /* 0x000001a0e8988825 */ /* 0x000fc600078e0098 */
[----:B------:R-:W-:Y:S01]  /*5aa0*/  @!PT LDS RZ, [RZ] ;  /* 0x00000000fffff984 */ /* 0x000fe20000000800 */
[----:B------:R-:W-:Y:S01]  /*5ab0*/  @!PT LDS RZ, [RZ] ;  /* 0x00000000fffff984 */ /* 0x000fe20000000800 */
[----:B------:R-:W-:Y:S01]  /*5ac0*/  @!PT LDS RZ, [RZ] ;  /* 0x00000000fffff984 */ /* 0x000fe20000000800 */
[----:B------:R1:W-:Y:S01]  /*5ad0*/  @!P0 LDGSTS.E.BYPASS.LTC128B.128 [R193+0x3800], desc[UR4][R156.64] ;  /* 0x038000009cc18fae */ /* 0x0003e2000b981a04 */
[C---:B------:R-:W-:Y:S01]  /*5ae0*/  @!P0 IMAD R148, R233.reuse, 0xa0, RZ ;  /* 0x000000a0e9948824 */ /* 0x040fe200078e02ff */
[----:B------:R-:W-:Y:S01]  /*5af0*/  @!P0 IADD3 R153, PT, PT, R132, R153, RZ ;  /* 0x0000009984998210 */ /* 0x000fe20007ffe0ff */
[C---:B------:R-:W-:Y:S01]  /*5b00*/  @!P0 IMAD.WIDE.U32 R140, R232.reuse, 0xa0, R140 ;  /* 0x000000a0e88c8825 */ /* 0x040fe200078e008c */
[----:B------:R-:W-:Y:S01]  /*5b10*/  @!P0 LEA R132, P1, R232, R136, 0x7 ;  /* 0x00000088e8848211 */ /* 0x000fe200078238ff */
[----:B------:R1:W-:Y:S02]  /*5b20*/  @P0 STS.128 [R193+0x4000], RZ ;  /* 0x004000ffc1000388 */ /* 0x0003e40000000c00 */
[C---:B------:R-:W-:Y:S01]  /*5b30*/  @!P0 IMAD R144, R233.reuse, 0xe0, RZ ;  /* 0x000000e0e9908824 */ /* 0x040fe200078e02ff */
[----:B------:R-:W-:Y:S01]  /*5b40*/  @!P0 IADD3 R149, PT, PT, R148, R141, RZ ;  /* 0x0000008d94958210 */ /* 0x000fe20007ffe0ff */
[----:B------:R-:W-:Y:S01]  /*5b50*/  @!P0 IMAD.IADD R147, R146, 0x1, R139 ;  /* 0x0000000192938824 */ /* 0x000fe200078e028b */
[----:B------:R-:W-:Y:S01]  /*5b60*/  @!P0 MOV R146, R138 ;  /* 0x0000008a00928202 */ /* 0x000fe20000000f00 */
[----:B------:R-:W-:Y:S01]  /*5b70*/  @!P0 IMAD R133, R233, 0x180, RZ ;  /* 0x00000180e9858824 */ /* 0x000fe200078e02ff */
[----:B------:R-:W-:Y:S01]  /*5b80*/  @!P0 MOV R138, R136 ;  /* 0x00000088008a8202 */ /* 0x000fe20000000f00 */
[C---:B------:R-:W-:Y:S01]  /*5b90*/  @!P0 IMAD.WIDE.U32 R154, R232.reuse, 0x180, R136 ;  /* 0x00000180e89a8825 */ /* 0x040fe200078e0088 */
[----:B------:R-:W-:Y:S01]  /*5ba0*/  @!P0 MOV R139, R137 ;  /* 0x00000089008b8202 */ /* 0x000fe20000000f00 */
[----:B------:R-:W-:Y:S01]  /*5bb0*/  @!PT LDS RZ, [RZ] ;  /* 0x00000000fffff984 */ /* 0x000fe20000000800 */
[----:B------:R-:W-:Y:S01]  /*5bc0*/  @!PT LDS RZ, [RZ] ;  /* 0x00000000fffff984 */ /* 0x000fe20000000800 */
[----:B------:R-:W-:Y:S01]  /*5bd0*/  @!PT LDS RZ, [RZ] ;  /* 0x00000000fffff984 */ /* 0x000fe20000000800 */
[----:B------:R1:W-:Y:S01]  /*5be0*/  @!P0 LDGSTS.E.BYPASS.LTC128B.128 [R193+0x4000], desc[UR4][R150.64] ;  /* 0x0400000096c18fae */ /* 0x0003e2000b981a04 */
[----:B------:R-:W-:Y:S01]  /*5bf0*/  @!P0 MOV R148, R140 ;  /* 0x0000008c00948202 */ /* 0x000fe20000000f00 */
[--C-:B------:R-:W-:Y:S01]  /*5c00*/  @!P0 IMAD.MOV.U32 R141, RZ, RZ, R137.reuse ;  /* 0x000000ffff8d8224 */ /* 0x100fe200078e0089 */
[-C--:B------:R-:W-:Y:S01]  /*5c10*/  @!P0 MOV R140, R136.reuse ;  /* 0x00000088008c8202 */ /* 0x080fe20000000f00 */
[----:B--2---:R-:W-:Y:S01]  /*5c20*/  @!P0 IMAD.MOV.U32 R135, RZ, RZ, R137 ;  /* 0x000000ffff878224 */ /* 0x004fe200078e0089 */
[----:B------:R-:W-:Y:S01]  /*5c30*/  @!P0 MOV R134, R136 ;  /* 0x0000008800868202 */ /* 0x000fe20000000f00 */
[C---:B------:R-:W-:Y:S01]  /*5c40*/  @!P0 IMAD.WIDE.U32 R138, R232.reuse, 0x160, R138 ;  /* 0x00000160e88a8825 */ /* 0x040fe200078e008a */
[----:B------:R-:W-:Y:S01]  /*5c50*/  @!P0 IADD3 R155, PT, PT, R133, R155, RZ ;  /* 0x0000009b859b8210 */ /* 0x000fe20007ffe0ff */
[----:B------:R1:W-:Y:S01]  /*5c60*/  @P0 STS.128 [R193+0x4800], RZ ;  /* 0x004800ffc1000388 */ /* 0x0003e20000000c00 */
[C---:B------:R-:W-:Y:S01]  /*5c70*/  @!P0 LEA.HI.X R133, R232.reuse, R137, R233, 0x7, P1 ;  /* 0x00000089e8858211 */ /* 0x040fe200008f3ce9 */
[----:B------:R-:W-:-:S04]  /*5c80*/  @!P0 IMAD.WIDE.U32 R134, R232, 0xe0, R134 ;  /* 0x000000e0e8868825 */ /* 0x000fc800078e0086 */
        /* <DEDUP_REMOVED lines=9> */
[----:B------:R-:W-:Y:S02]  /*5d20*/  @!P0 IMAD R135, R233, 0x140, RZ ;  /* 0x00000140e9878824 */ /* 0x000fe400078e02ff */
[----:B------:R-:W-:Y:S01]  /*5d30*/  @!P0 IMAD.IADD R139, R134, 0x1, R139 ;  /* 0x00000001868b8824 */ /* 0x000fe200078e028b */
[C---:B------:R-:W-:Y:S01]  /*5d40*/  @!P0 LEA R134, P1, R232.reuse, R136, 0x8 ;  /* 0x00000088e8868211 */ /* 0x040fe200078240ff */
[----:B------:R-:W-:Y:S01]  /*5d50*/  @!P0 IMAD.IADD R141, R135, 0x1, R141 ;  /* 0x00000001878d8824 */ /* 0x000fe200078e028d */
[----:B------:R-:W-:Y:S01]  /*5d60*/  @!PT LDS RZ, [RZ] ;  /* 0x00000000fffff984 */ /* 0x000fe20000000800 */
[----:B------:R-:W-:Y:S01]  /*5d70*/  @!PT LDS RZ, [RZ] ;  /* 0x00000000fffff984 */ /* 0x000fe20000000800 */
[----:B------:R-:W-:Y:S01]  /*5d80*/  @!PT LDS RZ, [RZ] ;  /* 0x00000000fffff984 */ /* 0x000fe20000000800 */
[----:B------:R1:W-:Y:S02]  /*5d90*/  @!P0 LDGSTS.E.BYPASS.LTC128B.128 [R193+0x5000], desc[UR4][R148.64] ;  /* 0x0500000094c18fae */ /* 0x0003e4000b981a04 */
[----:B------:R-:W-:-:S02]  /*5da0*/  @!P0 LEA.HI.X R135, R232, R137, R233, 0x8, P1 ;  /* 0x00000089e8878211 */ /* 0x000fc400008f44e9 */
        /* <DEDUP_REMOVED lines=49> */
.L_x_5042:
[----:B------:R-:W-:Y:S05]  /*60c0*/  BSYNC.RECONVERGENT B0 ;  /* 0x0000000000007941 */ /* 0x000fea0003800200 */
.L_x_5041:
[----:B------:R-:W0:Y:S02]  /*60d0*/  LDGDEPBAR ;  /* 0x00000000000079af */ /* 0x000e240000000000 */
.L_x_5037:
[----:B------:R-:W-:Y:S05]  /*60e0*/  BSYNC.RECONVERGENT B1 ;  /* 0x0000000000017941 */ /* 0x000fea0003800200 */
.L_x_5036:
[----:B------:R-:W-:Y:S01]  /*60f0*/  SHF.R.U32.HI R166, RZ, 0x2, R224 ;  /* 0x00000002ffa67819 */ /* 0x000fe200000116e0 */
[----:B------:R-:W-:-:S03]  /*6100*/  IMAD.SHL.U32 R167, R224, 0x2, RZ ;  /* 0x00000002e0a77824 */ /* 0x000fc600078e00ff */
[----:B------:R-:W-:Y:S02]  /*6110*/  LOP3.LUT R166, R166, 0x7, RZ, 0xc0, !PT ;  /* 0x00000007a6a67812 */ /* 0x000fe400078ec0ff */
[----:B------:R-:W-:Y:S02]  /*6120*/  LOP3.LUT R167, R167, 0x6, RZ, 0xc0, !PT ;  /* 0x00000006a7a77812 */ /* 0x000fe400078ec0ff */
[----:B------:R-:W-:-:S03]  /*6130*/  LOP3.LUT R164, R166, 0x1f0, R225, 0xf8, !PT ;  /* 0x000001f0a6a47812 */ /* 0x000fc600078ef8e1 */
[----:B------:R-:W-:Y:S02]  /*6140*/  IMAD.IADD R165, R244, 0x1, R167 ;  /* 0x00000001f4a57824 */ /* 0x000fe400078e02a7 */
[----:B------:R-:W-:Y:S02]  /*6150*/  IMAD R164, R243, 0x40, R164 ;  /* 0x00000040f3a47824 */ /* 0x000fe400078e02a4 */
[C---:B------:R-:W-:Y:S02]  /*6160*/  VIADD R239, R165.reuse, 0x18 ;  /* 0x00000018a5ef7836 */ /* 0x040fe40000000000 */
[C---:B-1----:R-:W-:Y:S01]  /*6170*/  VIADD R148, R165.reuse, 0x10 ;  /* 0x00000010a5947836 */ /* 0x042fe20000000000 */
[----:B------:R-:W-:Y:S01]  /*6180*/  IADD3 R164, PT, PT, R188, R164, -R191 ;  /* 0x000000a4bca47210 */ /* 0x000fe20007ffe8bf */
[----:B------:R-:W-:Y:S01]  /*6190*/  VIADD R245, R165, 0x11 ;  /* 0x00000011a5f57836 */ /* 0x000fe20000000000 */
[-C--:B------:R-:W-:Y:S01]  /*61a0*/  ISETP.GE.AND P4, PT, R239, R188.reuse, PT ;  /* 0x000000bcef00720c */ /* 0x080fe20003f86270 */
[----:B------:R-:W-:Y:S01]  /*61b0*/  VIADD R143, R165, 0x38 ;  /* 0x00000038a58f7836 */ /* 0x000fe20000000000 */
[-C--:B------:R-:W-:Y:S01]  /*61c0*/  ISETP.GE.AND P6, PT, R148, R188.reuse, PT ;  /* 0x000000bc9400720c */ /* 0x080fe20003fc6270 */
[C---:B------:R-:W-:Y:S01]  /*61d0*/  IMAD.IADD R133, R164.reuse, 0x1, -R239 ;  /* 0x00000001a4857824 */ /* 0x040fe200078e0aef */
[----:B------:R-:W-:Y:S01]  /*61e0*/  ISETP.GE.AND P5, PT, R245, R188, PT ;  /* 0x000000bcf500720c */ /* 0x000fe20003fa6270 */
[----:B------:R-:W-:-:S02]  /*61f0*/  IMAD.IADD R135, R164, 0x1, -R148 ;  /* 0x00000001a4877824 */ /* 0x000fc400078e0a94 */
[C---:B------:R-:W-:Y:S01]  /*6200*/  IMAD.IADD R132, R164.reuse, 0x1, -R245 ;  /* 0x00000001a4847824 */ /* 0x040fe200078e0af5 */
[----:B------:R-:W-:Y:S01]  /*6210*/  IABS R133, R133 ;  /* 0x0000008500857213 */ /* 0x000fe20000000000 */
[C---:B------:R-:W-:Y:S01]  /*6220*/  VIADD R159, R165.reuse, 0x48 ;  /* 0x00000048a59f7836 */ /* 0x040fe20000000000 */
[----:B------:R-:W-:Y:S01]  /*6230*/  IABS R135, R135 ;  /* 0x0000008700877213 */ /* 0x000fe20000000000 */
[C---:B------:R-:W-:Y:S01]  /*6240*/  VIADD R221, R165.reuse, 0x21 ;  /* 0x00000021a5dd7836 */ /* 0x040fe20000000000 */
[----:B------:R-:W-:Y:S01]  /*6250*/  IABS R132, R132 ;  /* 0x0000008400847213 */ /* 0x000fe20000000000 */
[C---:B------:R-:W-:Y:S01]  /*6260*/  VIADD R211, R165.reuse, 0x60 ;  /* 0x00000060a5d37836 */ /* 0x040fe20000000000 */
[----:B------:R-:W-:Y:S01]  /*6270*/  I2FP.F32.S32 R133, R133 ;  /* 0x0000008500857245 */ /* 0x000fe20000201400 */
[----:B--2---:R-:W-:Y:S01]  /*6280*/  IMAD.IADD R136, R164, 0x1, -R221 ;  /* 0x00000001a4887824 */ /* 0x004fe200078e0add */
[----:B------:R-:W-:Y:S01]  /*6290*/  I2FP.F32.S32 R135, R135 ;  /* 0x0000008700877245 */ /* 0x000fe20000201400 */
[C---:B------:R-:W-:Y:S01]  /*62a0*/  VIADD R205, R165.reuse, 0x70 ;  /* 0x00000070a5cd7836 */ /* 0x040fe20000000000 */
[----:B------:R-:W-:Y:S01]  /*62b0*/  I2FP.F32.S32 R132, R132 ;  /* 0x0000008400847245 */ /* 0x000fe20000201400 */
[----:B------:R-:W-:Y:S01]  /*62c0*/  FFMA.FTZ R146, -R0, R133, R12 ;  /* 0x0000008500927223 */ /* 0x000fe2000001010c */
[----:B------:R-:W-:-:S02]  /*62d0*/  VIADD R133, R165, 0x29 ;  /* 0x00000029a5857836 */ /* 0x000fc40000000000 */
[C---:B------:R-:W-:Y:S01]  /*62e0*/  FFMA.FTZ R154, -R0.reuse, R135, R16 ;  /* 0x00000087009a7223 */ /* 0x040fe20000010110 */
[----:B------:R-:W-:Y:S01]  /*62f0*/  IABS R136, R136 ;  /* 0x0000008800887213 */ /* 0x000fe20000000000 */
[----:B------:R-:W-:Y:S01]  /*6300*/  FFMA.FTZ R16, -R0, R132, R17 ;  /* 0x0000008400107223 */ /* 0x000fe20000010111 */
[----:B------:R-:W-:Y:S02]  /*6310*/  IMAD.IADD R132, R164, 0x1, -R133 ;  /* 0x00000001a4847824 */ /* 0x000fe400078e0a85 */
[----:B------:R-:W-:Y:S01]  /*6320*/  I2FP.F32.S32 R136, R136 ;  /* 0x0000008800887245 */ /* 0x000fe20000201400 */
[C---:B------:R-:W-:Y:S01]  /*6330*/  VIADD R149, R165.reuse, 0x28 ;  /* 0x00000028a5957836 */ /* 0x040fe20000000000 */
[----:B------:R-:W-:Y:S01]  /*6340*/  FSEL R16, R16, -INF , !P5 ;  /* 0xff80000010107808 */ /* 0x000fe20006800000 */
[----:B------:R-:W-:Y:S01]  /*6350*/  VIADD R201, R165, 0x78 ;  /* 0x00000078a5c97836 */ /* 0x000fe20000000000 */
[----:B------:R-:W-:Y:S01]  /*6360*/  IABS R132, R132 ;  /* 0x0000008400847213 */ /* 0x000fe20000000000 */
[----:B------:R-:W-:Y:S01]  /*6370*/  FFMA.FTZ R136, -R0, R136, R9 ;  /* 0x0000008800887223 */ /* 0x000fe20000010109 */
[----:B------:R-:W-:-:S02]  /*6380*/  IMAD.IADD R9, R164, 0x1, -R205 ;  /* 0x00000001a4097824 */ /* 0x000fc400078e0acd */
[----:B------:R-:W-:Y:S01]  /*6390*/  I2FP.F32.S32 R132, R132 ;  /* 0x0000008400847245 */ /* 0x000fe20000201400 */
[----:B------:R-:W-:Y:S02]  /*63a0*/  IMAD.IADD R135, R164, 0x1, -R149 ;  /* 0x00000001a4877824 */ /* 0x000fe400078e0a95 */
[----:B------:R-:W-:Y:S01]  /*63b0*/  IABS R9, R9 ;  /* 0x0000000900097213 */ /* 0x000fe20000000000 */
[C---:B------:R-:W-:Y:S02]  /*63c0*/  VIADD R177, R165.reuse, 0x99 ;  /* 0x00000099a5b17836 */ /* 0x040fe40000000000 */
[----:B------:R-:W-:Y:S01]  /*63d0*/  FFMA.FTZ R171, -R0, R132, R5 ;  /* 0x0000008400ab7223 */ /* 0x000fe20000010105 */
[C---:B------:R-:W-:Y:S01]  /*63e0*/  IMAD.IADD R5, R164.reuse, 0x1, -R143 ;  /* 0x00000001a4057824 */ /* 0x040fe200078e0a8f */
[----:B------:R-:W-:Y:S01]  /*63f0*/  IABS R135, R135 ;  /* 0x0000008700877213 */ /* 0x000fe20000000000 */
[C---:B------:R-:W-:Y:S01]  /*6400*/  VIADD R187, R165.reuse, 0x88 ;  /* 0x00000088a5bb7836 */ /* 0x040fe20000000000 */
[----:B------:R-:W-:Y:S01]  /*6410*/  I2FP.F32.S32 R9, R9 ;  /* 0x0000000900097245 */ /* 0x000fe20000201400 */
[C---:B------:R-:W-:Y:S01]  /*6420*/  VIADD R141, R165.reuse, 0x39 ;  /* 0x00000039a58d7836 */ /* 0x040fe20000000000 */
[----:B------:R-:W-:Y:S01]  /*6430*/  IABS R5, R5 ;  /* 0x0000000500057213 */ /* 0x000fe20000000000 */
[----:B------:R-:W-:Y:S01]  /*6440*/  VIADD R183, R165, 0x90 ;  /* 0x00000090a5b77836 */ /* 0x000fe20000000000 */
[----:B------:R-:W-:Y:S01]  /*6450*/  I2FP.F32.S32 R135, R135 ;  /* 0x0000008700877245 */ /* 0x000fe20000201400 */
[----:B------:R-:W-:Y:S01]  /*6460*/  IMAD.IADD R162, R164, 0x1, -R177 ;  /* 0x00000001a4a27824 */ /* 0x000fe200078e0ab1 */
[----:B------:R-:W-:Y:S01]  /*6470*/  I2FP.F32.S32 R5, R5 ;  /* 0x0000000500057245 */ /* 0x000fe20000201400 */
[----:B------:R-:W-:Y:S01]  /*6480*/  FFMA.FTZ R204, -R0, R9, R96 ;  /* 0x0000000900cc7223 */ /* 0x000fe20000010160 */
[----:B------:R-:W-:-:S02]  /*6490*/  IMAD.IADD R9, R164, 0x1, -R187 ;  /* 0x00000001a4097824 */ /* 0x000fc400078e0abb */
[----:B------:R-:W-:Y:S01]  /*64a0*/  FFMA.FTZ R135, -R0, R135, R4 ;  /* 0x0000008700877223 */ /* 0x000fe20000010104 */
[----:B------:R-:W-:Y:S02]  /*64b0*/  IMAD.IADD R4, R164, 0x1, -R141 ;  /* 0x00000001a4047824 */ /* 0x000fe400078e0a8d */
[----:B------:R-:W-:Y:S01]  /*64c0*/  FFMA.FTZ R134, -R0, R5, R124 ;  /* 0x0000000500867223 */ /* 0x000fe2000001017c */
[C---:B------:R-:W-:Y:S01]  /*64d0*/  IMAD.IADD R5, R164.reuse, 0x1, -R159 ;  /* 0x00000001a4057824 */ /* 0x040fe200078e0a9f */
[----:B------:R-:W-:Y:S01]  /*64e0*/  IABS R162, R162 ;  /* 0x000000a200a27213 */ /* 0x000fe20000000000 */
[C---:B------:R-:W-:Y:S01]  /*64f0*/  VIADD R219, R165.reuse, 0x41 ;  /* 0x00000041a5db7836 */ /* 0x040fe20000000000 */
[----:B------:R-:W-:Y:S01]  /*6500*/  IABS R9, R9 ;  /* 0x0000000900097213 */ /* 0x000fe20000000000 */
[C---:B------:R-:W-:Y:S01]  /*6510*/  VIADD R151, R165.reuse, 0x50 ;  /* 0x00000050a5977836 */ /* 0x040fe20000000000 */
[----:B------:R-:W-:Y:S01]  /*6520*/  IABS R5, R5 ;  /* 0x0000000500057213 */ /* 0x000fe20000000000 */
[C---:B------:R-:W-:Y:S01]  /*6530*/  VIADD R215, R165.reuse, 0x69 ;  /* 0x00000069a5d77836 */ /* 0x040fe20000000000 */
[----:B------:R-:W-:Y:S01]  /*6540*/  IABS R4, R4 ;  /* 0x0000000400047213 */ /* 0x000fe20000000000 */
[C---:B------:R-:W-:Y:S01]  /*6550*/  VIADD R179, R165.reuse, 0x98 ;  /* 0x00000098a5b37836 */ /* 0x040fe20000000000 */
[----:B------:R-:W-:Y:S01]  /*6560*/  I2FP.F32.S32 R5, R5 ;  /* 0x0000000500057245 */ /* 0x000fe20000201400 */
[----:B------:R-:W-:Y:S01]  /*6570*/  VIADD R157, R165, 0x49 ;  /* 0x00000049a59d7836 */ /* 0x000fe20000000000 */
[----:B------:R-:W-:Y:S01]  /*6580*/  I2FP.F32.S32 R162, R162 ;  /* 0x000000a200a27245 */ /* 0x000fe20000201400 */
[----:B------:R-:W-:Y:S01]  /*6590*/  IMAD.IADD R140, R164, 0x1, -R219 ;  /* 0x00000001a48c7824 */ /* 0x000fe200078e0adb */
[----:B------:R-:W-:Y:S01]  /*65a0*/  I2FP.F32.S32 R9, R9 ;  /* 0x0000000900097245 */ /* 0x000fe20000201400 */
[----:B------:R-:W-:Y:S01]  /*65b0*/  FFMA.FTZ R142, -R0, R5, R116 ;  /* 0x00000005008e7223 */ /* 0x000fe20000010174 */
[----:B------:R-:W-:Y:S01]  /*65c0*/  IMAD.IADD R5, R164, 0x1, -R211 ;  /* 0x00000001a4057824 */ /* 0x000fe200078e0ad3 */
[----:B------:R-:W-:Y:S01]  /*65d0*/  I2FP.F32.S32 R4, R4 ;  /* 0x0000000400047245 */ /* 0x000fe20000201400 */
[----:B------:R-:W-:Y:S01]  /*65e0*/  FFMA.FTZ R162, -R0, R162, R77 ;  /* 0x000000a200a27223 */ /* 0x000fe2000001014d */
[----:B------:R-:W-:-:S02]  /*65f0*/  IMAD.IADD R153, R164, 0x1, -R151 ;  /* 0x00000001a4997824 */ /* 0x000fc400078e0a97 */
[C---:B------:R-:W-:Y:S01]  /*6600*/  FFMA.FTZ R198, -R0.reuse, R9, R84 ;  /* 0x0000000900c67223 */ /* 0x040fe20000010154 */
[----:B------:R-:W-:Y:S01]  /*6610*/  IABS R5, R5 ;  /* 0x0000000500057213 */ /* 0x000fe20000000000 */
[C---:B------:R-:W-:Y:S02]  /*6620*/  VIADD R175, R165.reuse, 0xa0 ;  /* 0x000000a0a5af7836 */ /* 0x040fe40000000000 */
[----:B------:R-:W-:Y:S01]  /*6630*/  FFMA.FTZ R124, -R0, R4, R125 ;  /* 0x00000004007c7223 */ /* 0x000fe2000001017d */
[C---:B------:R-:W-:Y:S01]  /*6640*/  VIADD R77, R165.reuse, 0xc9 ;  /* 0x000000c9a54d7836 */ /* 0x040fe20000000000 */
[----:B------:R-:W-:Y:S01]  /*6650*/  I2FP.F32.S32 R5, R5 ;  /* 0x0000000500057245 */ /* 0x000fe20000201400 */
[C---:B------:R-:W-:Y:S01]  /*6660*/  IMAD.IADD R252, R164.reuse, 0x1, -R215 ;  /* 0x00000001a4fc7824 */ /* 0x040fe200078e0ad7 */
[----:B------:R-:W-:Y:S01]  /*6670*/  IABS R140, R140 ;  /* 0x0000008c008c7213 */ /* 0x000fe20000000000 */
[----:B------:R-:W-:Y:S01]  /*6680*/  IMAD.IADD R9, R164, 0x1, -R179 ;  /* 0x00000001a4097824 */ /* 0x000fe200078e0ab3 */
[----:B------:R-:W-:Y:S01]  /*6690*/  IABS R153, R153 ;  /* 0x0000009900997213 */ /* 0x000fe20000000000 */
[----:B------:R-:W-:Y:S01]  /*66a0*/  FFMA.FTZ R180, -R0, R5, R104 ;  /* 0x0000000500b47223 */ /* 0x000fe20000010168 */
[C---:B------:R-:W-:Y:S01]  /*66b0*/  IMAD.IADD R5, R164.reuse, 0x1, -R201 ;  /* 0x00000001a4057824 */ /* 0x040fe200078e0ac9 */
[----:B------:R-:W-:Y:S01]  /*66c0*/  IABS R252, R252 ;  /* 0x000000fc00fc7213 */ /* 0x000fe20000000000 */
[C---:B------:R-:W-:Y:S01]  /*66d0*/  IMAD.IADD R4, R164.reuse, 0x1, -R157 ;  /* 0x00000001a4047824 */ /* 0x040fe200078e0a9d */
[----:B------:R-:W-:Y:S01]  /*66e0*/  IABS R9, R9 ;  /* 0x0000000900097213 */ /* 0x000fe20000000000 */
        /* <DEDUP_REMOVED lines=8> */
[C---:B------:R-:W-:Y:S01]  /*6770*/  VIADD R181, R165.reuse, 0xa8 ;  /* 0x000000a8a5b57836 */ /* 0x040fe20000000000 */
[----:B------:R-:W-:Y:S01]  /*6780*/  I2FP.F32.S32 R153, R153 ;  /* 0x0000009900997245 */ /* 0x000fe20000201400 */
[----:B------:R-:W-:Y:S01]  /*6790*/  FFMA.FTZ R216, -R0, R5, R92 ;  /* 0x0000000500d87223 */ /* 0x000fe2000001015c */
[----:B------:R-:W-:Y:S01]  /*67a0*/  IMAD.IADD R5, R164, 0x1, -R183 ;  /* 0x00000001a4057824 */ /* 0x000fe200078e0ab7 */
[----:B------:R-:W-:Y:S01]  /*67b0*/  IABS R84, R84 ;  /* 0x0000005400547213 */ /* 0x000fe20000000000 */
[C---:B------:R-:W-:Y:S01]  /*67c0*/  FFMA.FTZ R140, -R0.reuse, R140, R121 ;  /* 0x0000008c008c7223 */ /* 0x040fe20000010179 */
[----:B------:R-:W-:Y:S01]  /*67d0*/  I2FP.F32.S32 R252, R252 ;  /* 0x000000fc00fc7245 */ /* 0x000fe20000201400 */
[----:B------:R-:W-:Y:S01]  /*67e0*/  FFMA.FTZ R153, -R0, R153, R112 ;  /* 0x0000009900997223 */ /* 0x000fe20000010170 */
[----:B------:R-:W-:Y:S01]  /*67f0*/  IABS R5, R5 ;  /* 0x0000000500057213 */ /* 0x000fe20000000000 */
[C---:B------:R-:W-:Y:S01]  /*6800*/  VIADD R125, R165.reuse, 0xa9 ;  /* 0x000000a9a57d7836 */ /* 0x040fe20000000000 */
[----:B------:R-:W-:Y:S01]  /*6810*/  I2FP.F32.S32 R9, R9 ;  /* 0x0000000900097245 */ /* 0x000fe20000201400 */
[C---:B------:R-:W-:Y:S01]  /*6820*/  VIADD R172, R165.reuse, 0x19 ;  /* 0x00000019a5ac7836 */ /* 0x040fe20000000000 */
[----:B------:R-:W-:Y:S01]  /*6830*/  I2FP.F32.S32 R5, R5 ;  /* 0x0000000500057245 */ /* 0x000fe20000201400 */
[----:B------:R-:W-:Y:S01]  /*6840*/  IMAD.IADD R112, R164, 0x1, -R209 ;  /* 0x00000001a4707824 */ /* 0x000fe200078e0ad1 */
[----:B------:R-:W-:Y:S01]  /*6850*/  I2FP.F32.S32 R4, R4 ;  /* 0x0000000400047245 */ /* 0x000fe20000201400 */
[C---:B------:R-:W-:Y:S01]  /*6860*/  VIADD R193, R165.reuse, 0x81 ;  /* 0x00000081a5c17836 */ /* 0x040fe20000000000 */
[----:B------:R-:W-:Y:S01]  /*6870*/  IABS R17, R17 ;  /* 0x0000001100117213 */ /* 0x000fe20000000000 */
[----:B------:R-:W-:Y:S01]  /*6880*/  FFMA.FTZ R174, -R0, R5, R80 ;  /* 0x0000000500ae7223 */ /* 0x000fe20000010150 */
[----:B------:R-:W-:Y:S01]  /*6890*/  IMAD.IADD R5, R164, 0x1, -R175 ;  /* 0x00000001a4057824 */ /* 0x000fe200078e0aaf */
[----:B------:R-:W-:Y:S01]  /*68a0*/  I2FP.F32.S32 R84, R84 ;  /* 0x0000005400547245 */ /* 0x000fe20000201400 */
[----:B------:R-:W-:-:S02]  /*68b0*/  VIADD R121, R165, 0xb0 ;  /* 0x000000b0a5797836 */ /* 0x000fc40000000000 */
[C---:B------:R-:W-:Y:S01]  /*68c0*/  FFMA.FTZ R252, -R0.reuse, R252, R101 ;  /* 0x000000fc00fc7223 */ /* 0x040fe20000010165 */
[C---:B------:R-:W-:Y:S01]  /*68d0*/  VIADD R152, R165.reuse, 0x9 ;  /* 0x00000009a5987836 */ /* 0x040fe20000000000 */
[----:B------:R-:W-:Y:S01]  /*68e0*/  IABS R5, R5 ;  /* 0x0000000500057213 */ /* 0x000fe20000000000 */
[C---:B------:R-:W-:Y:S01]  /*68f0*/  FFMA.FTZ R170, -R0.reuse, R9, R76 ;  /* 0x0000000900aa7223 */ /* 0x040fe2000001014c */
[----:B------:R-:W-:Y:S01]  /*6900*/  I2FP.F32.S32 R17, R17 ;  /* 0x0000001100117245 */ /* 0x000fe20000201400 */
[----:B------:R-:W-:Y:S01]  /*6910*/  FFMA.FTZ R116, -R0, R4, R117 ;  /* 0x0000000400747223 */ /* 0x000fe20000010175 */
[----:B------:R-:W-:Y:S01]  /*6920*/  I2FP.F32.S32 R5, R5 ;  /* 0x0000000500057245 */ /* 0x000fe20000201400 */
[----:B------:R-:W-:Y:S02]  /*6930*/  IMAD.IADD R9, R164, 0x1, -R181 ;  /* 0x00000001a4097824 */ /* 0x000fe400078e0ab5 */
[C---:B------:R-:W-:Y:S01]  /*6940*/  FFMA.FTZ R84, -R0.reuse, R84, R53 ;  /* 0x0000005400547223 */ /* 0x040fe20000010135 */
[----:B------:R-:W-:Y:S01]  /*6950*/  VIADD R101, R165, 0xc1 ;  /* 0x000000c1a5657836 */ /* 0x000fe20000000000 */
[----:B------:R-:W-:Y:S01]  /*6960*/  IABS R112, R112 ;  /* 0x0000007000707213 */ /* 0x000fe20000000000 */
[----:B------:R-:W-:Y:S01]  /*6970*/  FFMA.FTZ R144, -R0, R5, R72 ;  /* 0x0000000500907223 */ /* 0x000fe20000010148 */
[----:B------:R-:W-:-:S02]  /*6980*/  IMAD.IADD R4, R164, 0x1, -R125 ;  /* 0x00000001a4047824 */ /* 0x000fc400078e0a7d */
[----:B------:R-:W-:Y:S01]  /*6990*/  FFMA.FTZ R138, -R0, R17, R8 ;  /* 0x00000011008a7223 */ /* 0x000fe20000010108 */
[C---:B------:R-:W-:Y:S01]  /*69a0*/  IMAD.IADD R12, R164.reuse, 0x1, -R172 ;  /* 0x00000001a40c7824 */ /* 0x040fe200078e0aac */
[----:B------:R-:W-:Y:S01]  /*69b0*/  IABS R9, R9 ;  /* 0x0000000900097213 */ /* 0x000fe20000000000 */
[C---:B------:R-:W-:Y:S01]  /*69c0*/  IMAD.IADD R200, R164.reuse, 0x1, -R193 ;  /* 0x00000001a4c87824 */ /* 0x040fe200078e0ac1 */
[----:B------:R-:W-:Y:S01]  /*69d0*/  IABS R4, R4 ;  /* 0x0000000400047213 */ /* 0x000fe20000000000 */
[C---:B------:R-:W-:Y:S01]  /*69e0*/  IMAD.IADD R5, R164.reuse, 0x1, -R121 ;  /* 0x00000001a4057824 */ /* 0x040fe200078e0a79 */
[----:B------:R-:W-:Y:S01]  /*69f0*/  IABS R12, R12 ;  /* 0x0000000c000c7213 */ /* 0x000fe20000000000 */
[C---:B------:R-:W-:Y:S01]  /*6a00*/  VIADD R53, R165.reuse, 0xd1 ;  /* 0x000000d1a5357836 */ /* 0x040fe20000000000 */
[----:B------:R-:W-:Y:S01]  /*6a10*/  I2FP.F32.S32 R112, R112 ;  /* 0x0000007000707245 */ /* 0x000fe20000201400 */
[C---:B------:R-:W-:Y:S01]  /*6a20*/  IMAD.IADD R156, R164.reuse, 0x1, -R152 ;  /* 0x00000001a49c7824 */ /* 0x040fe200078e0a98 */
[----:B------:R-:W-:Y:S01]  /*6a30*/  IABS R200, R200 ;  /* 0x000000c800c87213 */ /* 0x000fe20000000000 */
[C---:B------:R-:W-:Y:S01]  /*6a40*/  IMAD.IADD R76, R164.reuse, 0x1, -R101 ;  /* 0x00000001a44c7824 */ /* 0x040fe200078e0a65 */
[----:B------:R-:W-:Y:S01]  /*6a50*/  IABS R5, R5 ;  /* 0x0000000500057213 */ /* 0x000fe20000000000 */
[----:B------:R-:W-:Y:S01]  /*6a60*/  IMAD.IADD R8, R164, 0x1, -R53 ;  /* 0x00000001a4087824 */ /* 0x000fe200078e0a35 */
[----:B------:R-:W-:Y:S01]  /*6a70*/  IABS R156, R156 ;  /* 0x0000009c009c7213 */ /* 0x000fe20000000000 */
        /* <DEDUP_REMOVED lines=8> */
[----:B------:R-:W-:Y:S01]  /*6b00*/  VIADD R105, R165, 0xc0 ;  /* 0x000000c0a5697836 */ /* 0x000fe20000000000 */
[----:B------:R-:W-:Y:S01]  /*6b10*/  I2FP.F32.S32 R200, R200 ;  /* 0x000000c800c87245 */ /* 0x000fe20000201400 */
[C---:B------:R-:W-:Y:S01]  /*6b20*/  FFMA.FTZ R104, -R0.reuse, R9, R68 ;  /* 0x0000000900687223 */ /* 0x040fe20000010144 */
        /* <DEDUP_REMOVED lines=8> */
[----:B------:R-:W-:Y:S01]  /*6bb0*/  I2FP.F32.S32 R8, R8 ;  /* 0x0000000800087245 */ /* 0x000fe20000201400 */
[----:B------:R-:W-:Y:S01]  /*6bc0*/  FFMA.FTZ R156, -R0, R156, R21 ;  /* 0x0000009c009c7223 */ /* 0x000fe20000010115 */
[C---:B------:R-:W-:Y:S01]  /*6bd0*/  IMAD.IADD R13, R164.reuse, 0x1, -R207 ;  /* 0x00000001a40d7824 */ /* 0x040fe200078e0acf */
[----:B------:R-:W-:Y:S01]  /*6be0*/  IABS R160, R160 ;  /* 0x000000a000a07213 */ /* 0x000fe20000000000 */
[----:B------:R-:W-:-:S02]  /*6bf0*/  IMAD.IADD R5, R164, 0x1, -R105 ;  /* 0x00000001a4057824 */ /* 0x000fc400078e0a69 */
[C---:B------:R-:W-:Y:S01]  /*6c00*/  FFMA.FTZ R76, -R0.reuse, R76, R57 ;  /* 0x0000004c004c7223 */ /* 0x040fe20000010139 */
[C---:B------:R-:W-:Y:S02]  /*6c10*/  VIADD R89, R165.reuse, 0xe1 ;  /* 0x000000e1a5597836 */ /* 0x040fe40000000000 */
[----:B------:R-:W-:Y:S01]  /*6c20*/  FFMA.FTZ R49, -R0, R8, R49 ;  /* 0x0000000800317223 */ /* 0x000fe20000010131 */
[C---:B------:R-:W-:Y:S01]  /*6c30*/  VIADD R21, R165.reuse, 0xd9 ;  /* 0x000000d9a5157836 */ /* 0x040fe20000000000 */
[----:B------:R-:W-:Y:S01]  /*6c40*/  I2FP.F32.S32 R160, R160 ;  /* 0x000000a000a07245 */ /* 0x000fe20000201400 */
[----:B------:R-:W-:Y:S01]  /*6c50*/  VIADD R57, R165, 0x8 ;  /* 0x00000008a5397836 */ /* 0x000fe20000000000 */
[----:B------:R-:W-:Y:S01]  /*6c60*/  IABS R13, R13 ;  /* 0x0000000d000d7213 */ /* 0x000fe20000000000 */
[C---:B------:R-:W-:Y:S01]  /*6c70*/  IMAD.IADD R8, R164.reuse, 0x1, -R89 ;  /* 0x00000001a4087824 */ /* 0x040fe200078e0a59 */
[----:B------:R-:W-:Y:S01]  /*6c80*/  IABS R5, R5 ;  /* 0x0000000500057213 */ /* 0x000fe20000000000 */
[C---:B------:R-:W-:Y:S01]  /*6c90*/  IMAD.IADD R4, R164.reuse, 0x1, -R21 ;  /* 0x00000001a4047824 */ /* 0x040fe200078e0a15 */
[----:B------:R-:W-:Y:S01]  /*6ca0*/  ISETP.GE.AND P1, PT, R57, R188, PT ;  /* 0x000000bc3900720c */ /* 0x000fe20003f26270 */
[----:B------:R-:W-:Y:S01]  /*6cb0*/  IMAD.IADD R57, R164, 0x1, -R57 ;  /* 0x00000001a4397824 */ /* 0x000fe200078e0a39 */
[----:B------:R-:W-:Y:S01]  /*6cc0*/  I2FP.F32.S32 R13, R13 ;  /* 0x0000000d000d7245 */ /* 0x000fe20000201400 */
[C---:B------:R-:W-:Y:S01]  /*6cd0*/  FFMA.FTZ R160, -R0.reuse, R160, R109 ;  /* 0x000000a000a07223 */ /* 0x040fe2000001016d */
[----:B------:R-:W-:Y:S01]  /*6ce0*/  I2FP.F32.S32 R5, R5 ;  /* 0x0000000500057245 */ /* 0x000fe20000201400 */
[C---:B------:R-:W-:Y:S01]  /*6cf0*/  VIADD R109, R165.reuse, 0xd0 ;  /* 0x000000d0a56d7836 */ /* 0x040fe20000000000 */
[----:B------:R-:W-:Y:S01]  /*6d00*/  IABS R8, R8 ;  /* 0x0000000800087213 */ /* 0x000fe20000000000 */
[C---:B------:R-:W-:Y:S01]  /*6d10*/  FFMA.FTZ R202, -R0.reuse, R13, R88 ;  /* 0x0000000d00ca7223 */ /* 0x040fe20000010158 */
[----:B------:R-:W-:Y:S01]  /*6d20*/  IABS R4, R4 ;  /* 0x0000000400047213 */ /* 0x000fe20000000000 */
[----:B------:R-:W-:Y:S01]  /*6d30*/  FFMA.FTZ R72, -R0, R5, R56 ;  /* 0x0000000500487223 */ /* 0x000fe20000010138 */
[----:B------:R-:W-:Y:S01]  /*6d40*/  IABS R57, R57 ;  /* 0x0000003900397213 */ /* 0x000fe20000000000 */
[C---:B------:R-:W-:Y:S01]  /*6d50*/  IMAD.IADD R5, R164.reuse, 0x1, -R109 ;  /* 0x00000001a4057824 */ /* 0x040fe200078e0a6d */
[----:B------:R-:W-:Y:S01]  /*6d60*/  I2FP.F32.S32 R8, R8 ;  /* 0x0000000800087245 */ /* 0x000fe20000201400 */
[----:B------:R-:W-:Y:S01]  /*6d70*/  VIADD R88, R164, 0x8 ;  /* 0x00000008a4587836 */ /* 0x000fe20000000000 */
[----:B------:R-:W-:Y:S01]  /*6d80*/  I2FP.F32.S32 R4, R4 ;  /* 0x0000000400047245 */ /* 0x000fe20000201400 */
[----:B------:R-:W-:Y:S01]  /*6d90*/  VIADD R176, R165, 0x1 ;  /* 0x00000001a5b07836 */ /* 0x000fe20000000000 */
[----:B------:R-:W-:Y:S01]  /*6da0*/  I2FP.F32.S32 R57, R57 ;  /* 0x0000003900397245 */ /* 0x000fe20000201400 */
[----:B------:R-:W-:Y:S01]  /*6db0*/  FFMA.FTZ R41, -R0, R8, R41 ;  /* 0x0000000800297223 */ /* 0x000fe20000010129 */
[----:B------:R-:W-:-:S02]  /*6dc0*/  IMAD.IADD R8, R88, 0x1, -R245 ;  /* 0x0000000158087824 */ /* 0x000fc400078e0af5 */
[----:B------:R-:W-:Y:S01]  /*6dd0*/  FFMA.FTZ R45, -R0, R4, R45 ;  /* 0x00000004002d7223 */ /* 0x000fe2000001012d */
[----:B------:R-:W-:Y:S01]  /*6de0*/  IABS R5, R5 ;  /* 0x0000000500057213 */ /* 0x000fe20000000000 */
[----:B------:R-:W-:Y:S02]  /*6df0*/  IMAD.IADD R4, R88, 0x1, -R176 ;  /* 0x0000000158047824 */ /* 0x000fe400078e0ab0 */
[----:B------:R-:W-:Y:S01]  /*6e00*/  FFMA.FTZ R92, -R0, R57, R20 ;  /* 0x00000039005c7223 */ /* 0x000fe20000010114 */
[C---:B------:R-:W-:Y:S01]  /*6e10*/  VIADD R17, R165.reuse, 0xe0 ;  /* 0x000000e0a5117836 */ /* 0x040fe20000000000 */
[----:B------:R-:W-:Y:S01]  /*6e20*/  I2FP.F32.S32 R5, R5 ;  /* 0x0000000500057245 */ /* 0x000fe20000201400 */
[----:B------:R-:W-:Y:S01]  /*6e30*/  IMAD.IADD R20, R88, 0x1, -R152 ;  /* 0x0000000158147824 */ /* 0x000fe200078e0a98 */
[----:B------:R-:W-:Y:S01]  /*6e40*/  IABS R8, R8 ;  /* 0x0000000800087213 */ /* 0x000fe20000000000 */
[C---:B------:R-:W-:Y:S01]  /*6e50*/  VIADD R185, R165.reuse, 0x89 ;  /* 0x00000089a5b97836 */ /* 0x040fe20000000000 */
[----:B------:R-:W-:Y:S01]  /*6e60*/  IABS R4, R4 ;  /* 0x0000000400047213 */ /* 0x000fe20000000000 */
[C---:B------:R-:W-:Y:S01]  /*6e70*/  IMAD.IADD R9, R164.reuse, 0x1, -R17 ;  /* 0x00000001a4097824 */ /* 0x040fe200078e0a11 */
[----:B------:R-:W-:Y:S01]  /*6e80*/  IABS R20, R20 ;  /* 0x0000001400147213 */ /* 0x000fe20000000000 */
[----:B------:R-:W-:Y:S01]  /*6e90*/  IMAD.IADD R196, R164, 0x1, -R185 ;  /* 0x00000001a4c47824 */ /* 0x000fe200078e0ab9 */
[----:B------:R-:W-:Y:S01]  /*6ea0*/  I2FP.F32.S32 R8, R8 ;  /* 0x0000000800087245 */ /* 0x000fe20000201400 */
[----:B------:R-:W-:Y:S01]  /*6eb0*/  FFMA.FTZ R80, -R0, R5, R48 ;  /* 0x0000000500507223 */ /* 0x000fe20000010130 */
[----:B------:R-:W-:Y:S01]  /*6ec0*/  I2FP.F32.S32 R4, R4 ;  /* 0x0000000400047245 */ /* 0x000fe20000201400 */
[----:B------:R-:W-:Y:S01]  /*6ed0*/  IMAD.IADD R5, R164, 0x1, -R165 ;  /* 0x00000001a4057824 */ /* 0x000fe200078e0aa5 */
[----:B------:R-:W-:Y:S01]  /*6ee0*/  IABS R9, R9 ;  /* 0x0000000900097213 */ /* 0x000fe20000000000 */
[C---:B------:R-:W-:Y:S01]  /*6ef0*/  VIADD R203, R165.reuse, 0x71 ;  /* 0x00000071a5cb7836 */ /* 0x040fe20000000000 */
[----:B------:R-:W-:Y:S01]  /*6f00*/  I2FP.F32.S32 R20, R20 ;  /* 0x0000001400147245 */ /* 0x000fe20000201400 */
[C---:B------:R-:W-:Y:S01]  /*6f10*/  FFMA.FTZ R19, -R0.reuse, R8, R19 ;  /* 0x0000000800137223 */ /* 0x040fe20000010113 */
[----:B------:R-:W-:Y:S01]  /*6f20*/  IABS R196, R196 ;  /* 0x000000c400c47213 */ /* 0x000fe20000000000 */
[----:B------:R-:W-:Y:S01]  /*6f30*/  FFMA.FTZ R4, -R0, R4, R27 ;  /* 0x0000000400047223 */ /* 0x000fe2000001011b */
[----:B------:R-:W-:Y:S01]  /*6f40*/  I2FP.F32.S32 R9, R9 ;  /* 0x0000000900097245 */ /* 0x000fe20000201400 */
[----:B------:R-:W-:Y:S01]  /*6f50*/  IMAD.IADD R218, R164, 0x1, -R203 ;  /* 0x00000001a4da7824 */ /* 0x000fe200078e0acb */
[----:B------:R-:W-:Y:S01]  /*6f60*/  IABS R5, R5 ;  /* 0x0000000500057213 */ /* 0x000fe20000000000 */
[----:B------:R-:W-:-:S02]  /*6f70*/  VIADD R195, R165, 0x91 ;  /* 0x00000091a5c37836 */ /* 0x000fc40000000000 */
[----:B------:R-:W-:Y:S01]  /*6f80*/  FFMA.FTZ R23, -R0, R20, R23 ;  /* 0x0000001400177223 */ /* 0x000fe20000010117 */
[----:B------:R-:W-:Y:S01]  /*6f90*/  IMAD.IADD R27, R88, 0x1, -R239 ;  /* 0x00000001581b7824 */ /* 0x000fe200078e0aef */
[----:B------:R-:W-:Y:S01]  /*6fa0*/  I2FP.F32.S32 R196, R196 ;  /* 0x000000c400c47245 */ /* 0x000fe20000201400 */
[----:B------:R-:W-:Y:S01]  /*6fb0*/  VIADD R229, R165, 0x30 ;  /* 0x00000030a5e57836 */ /* 0x000fe20000000000 */
[----:B------:R-:W-:Y:S01]  /*6fc0*/  FSEL R20, R19, -INF , !P5 ;  /* 0xff80000013147808 */ /* 0x000fe20006800000 */
[----:B------:R-:W-:Y:S02]  /*6fd0*/  IMAD.IADD R168, R164, 0x1, -R195 ;  /* 0x00000001a4a87824 */ /* 0x000fe400078e0ac3 */
[----:B------:R-:W-:Y:S01]  /*6fe0*/  FFMA.FTZ R9, -R0, R9, R40 ;  /* 0x0000000900097223 */ /* 0x000fe20000010128 */
[----:B------:R-:W-:Y:S01]  /*6ff0*/  I2FP.F32.S32 R5, R5 ;  /* 0x0000000500057245 */ /* 0x000fe20000201400 */
[C---:B------:R-:W-:Y:S01]  /*7000*/  IMAD.IADD R57, R88.reuse, 0x1, -R148 ;  /* 0x0000000158397824 */ /* 0x040fe200078e0a94 */
[----:B------:R-:W-:Y:S01]  /*7010*/  IABS R218, R218 ;  /* 0x000000da00da7213 */ /* 0x000fe20000000000 */
[----:B------:R-:W-:Y:S01]  /*7020*/  IMAD.IADD R19, R88, 0x1, -R149 ;  /* 0x0000000158137824 */ /* 0x000fe200078e0a95 */
[----:B------:R-:W-:Y:S01]  /*7030*/  IABS R27, R27 ;  /* 0x0000001b001b7213 */ /* 0x000fe20000000000 */
[----:B------:R-:W-:Y:S01]  /*7040*/  IMAD.IADD R158, R164, 0x1, -R176 ;  /* 0x00000001a49e7824 */ /* 0x000fe200078e0ab0 */
[----:B------:R-:W-:Y:S01]  /*7050*/  ISETP.GE.AND P3, PT, R176, R188, PT ;  /* 0x000000bcb000720c */ /* 0x000fe20003f66270 */
[----:B------:R-:W-:-:S02]  /*7060*/  IMAD.IADD R40, R88, 0x1, -R133 ;  /* 0x0000000158287824 */ /* 0x000fc400078e0a85 */
[----:B------:R-:W-:Y:S01]  /*7070*/  FFMA.FTZ R196, -R0, R196, R85 ;  /* 0x000000c400c47223 */ /* 0x000fe20000010155 */
[----:B------:R-:W-:Y:S01]  /*7080*/  IMAD.IADD R137, R164, 0x1, -R229 ;  /* 0x00000001a4897824 */ /* 0x000fe200078e0ae5 */
[----:B------:R-:W-:Y:S01]  /*7090*/  I2FP.F32.S32 R218, R218 ;  /* 0x000000da00da7245 */ /* 0x000fe20000201400 */
[----:B------:R-:W-:Y:S01]  /*70a0*/  IMAD.IADD R13, R88, 0x1, -R165 ;  /* 0x00000001580d7824 */ /* 0x000fe200078e0aa5 */
[----:B------:R-:W-:Y:S01]  /*70b0*/  IABS R168, R168 ;  /* 0x000000a800a87213 */ /* 0x000fe20000000000 */
[C---:B------:R-:W-:Y:S01]  /*70c0*/  FFMA.FTZ R85, -R0.reuse, R5, R24 ;  /* 0x0000000500557223 */ /* 0x040fe20000010118 */
[----:B------:R-:W-:Y:S01]  /*70d0*/  IABS R57, R57 ;  /* 0x0000003900397213 */ /* 0x000fe20000000000 */
[C---:B------:R-:W-:Y:S01]  /*70e0*/  FFMA.FTZ R218, -R0.reuse, R218, R97 ;  /* 0x000000da00da7223 */ /* 0x040fe20000010161 */
[----:B------:R-:W-:Y:S01]  /*70f0*/  I2FP.F32.S32 R27, R27 ;  /* 0x0000001b001b7245 */ /* 0x000fe20000201400 */
[C---:B------:R-:W-:Y:S01]  /*7100*/  VIADD R97, R165.reuse, 0xc8 ;  /* 0x000000c8a5617836 */ /* 0x040fe20000000000 */
[----:B------:R-:W-:Y:S01]  /*7110*/  IABS R19, R19 ;  /* 0x0000001300137213 */ /* 0x000fe20000000000 */
[C---:B------:R-:W-:Y:S01]  /*7120*/  FFMA.FTZ R5, -R0.reuse, R5, R22 ;  /* 0x0000000500057223 */ /* 0x040fe20000010116 */
[----:B------:R-:W-:Y:S01]  /*7130*/  IABS R158, R158 ;  /* 0x0000009e009e7213 */ /* 0x000fe20000000000 */
[----:B------:R-:W-:Y:S01]  /*7140*/  FFMA.FTZ R14, -R0, R27, R14 ;  /* 0x0000001b000e7223 */ /* 0x000fe2000001010e */
[----:B------:R-:W-:Y:S01]  /*7150*/  FSEL R24, R4, -INF , !P3 ;  /* 0xff80000004187808 */ /* 0x000fe20005800000 */
[----:B------:R-:W-:Y:S01]  /*7160*/  IMAD.IADD R4, R88, 0x1, -R172 ;  /* 0x0000000158047824 */ /* 0x000fe200078e0aac */
[----:B------:R-:W-:Y:S01]  /*7170*/  IABS R40, R40 ;  /* 0x0000002800287213 */ /* 0x000fe20000000000 */
[C---:B------:R-:W-:Y:S01]  /*7180*/  VIADD R139, R165.reuse, 0x40 ;  /* 0x00000040a58b7836 */ /* 0x040fe20000000000 */
[----:B------:R-:W-:Y:S01]  /*7190*/  IABS R137, R137 ;  /* 0x0000008900897213 */ /* 0x000fe20000000000 */
[C---:B------:R-:W-:Y:S01]  /*71a0*/  VIADD R199, R165.reuse, 0x79 ;  /* 0x00000079a5c77836 */ /* 0x040fe20000000000 */
[----:B------:R-:W-:Y:S01]  /*71b0*/  I2FP.F32.S32 R168, R168 ;  /* 0x000000a800a87245 */ /* 0x000fe20000201400 */
[C---:B------:R-:W-:Y:S01]  /*71c0*/  VIADD R147, R165.reuse, 0x51 ;  /* 0x00000051a5937836 */ /* 0x040fe20000000000 */
        /* <DEDUP_REMOVED lines=8> */
[----:B------:R-:W-:Y:S01]  /*7250*/  I2FP.F32.S32 R40, R40 ;  /* 0x0000002800287245 */ /* 0x000fe20000201400 */
[----:B------:R-:W-:Y:S01]  /*7260*/  FFMA.FTZ R158, -R0, R158, R25 ;  /* 0x0000009e009e7223 */ /* 0x000fe20000010119 */
[----:B------:R-:W-:Y:S01]  /*7270*/  ISETP.GE.AND P0, PT, R152, R188, PT ;  /* 0x000000bc9800720c */ /* 0x000fe20003f06270 */
[----:B------:R-:W-:Y:S01]  /*7280*/  IMAD.IADD R81, R164, 0x1, -R97 ;  /* 0x00000001a4517824 */ /* 0x000fe200078e0a61 */
[----:B------:R-:W-:Y:S01]  /*7290*/  IABS R4, R4 ;  /* 0x0000000400047213 */ /* 0x000fe20000000000 */
[----:B------:R-:W-:Y:S01]  /*72a0*/  FFMA.FTZ R7, -R0, R40, R7 ;  /* 0x0000002800077223 */ /* 0x000fe20000010107 */
[----:B------:R-:W-:Y:S01]  /*72b0*/  I2FP.F32.S32 R137, R137 ;  /* 0x0000008900897245 */ /* 0x000fe20000201400 */
[C---:B------:R-:W-:Y:S01]  /*72c0*/  VIADD R169, R165.reuse, 0x58 ;  /* 0x00000058a5a97836 */ /* 0x040fe20000000000 */
[----:B------:R-:W-:Y:S01]  /*72d0*/  I2FP.F32.S32 R13, R13 ;  /* 0x0000000d000d7245 */ /* 0x000fe20000201400 */
[----:B------:R-:W-:Y:S01]  /*72e0*/  VIADD R25, R165, 0xd8 ;  /* 0x000000d8a5197836 */ /* 0x000fe20000000000 */
[----:B------:R-:W-:Y:S01]  /*72f0*/  FSEL R18, R23, -INF , !P0 ;  /* 0xff80000017127808 */ /* 0x000fe20004000000 */
[----:B------:R-:W-:Y:S01]  /*7300*/  IMAD.IADD R23, R88, 0x1, -R223 ;  /* 0x0000000158177824 */ /* 0x000fe200078e0adf */
[----:B------:R-:W-:Y:S01]  /*7310*/  ISETP.GE.AND P5, PT, R149, R188, PT ;  /* 0x000000bc9500720c */ /* 0x000fe20003fa6270 */
[----:B------:R-:W-:Y:S01]  /*7320*/  FFMA.FTZ R137, -R0, R137, R128 ;  /* 0x0000008900897223 */ /* 0x000fe20000010180 */
[----:B------:R-:W-:Y:S01]  /*7330*/  FSEL R8, R146, -INF , !P4 ;  /* 0xff80000092087808 */ /* 0x000fe20006000000 */
[----:B------:R-:W-:Y:S01]  /*7340*/  FFMA.FTZ R13, -R0, R13, R26 ;  /* 0x0000000d000d7223 */ /* 0x000fe2000001011a */
[----:B------:R-:W-:Y:S01]  /*7350*/  FSEL R14, R14, -INF , !P4 ;  /* 0xff8000000e0e7808 */ /* 0x000fe20006000000 */
[----:B------:R-:W-:Y:S01]  /*7360*/  VIADD R217, R165, 0x31 ;  /* 0x00000031a5d97836 */ /* 0x000fe20000000000 */
[----:B------:R-:W-:Y:S01]  /*7370*/  I2FP.F32.S32 R4, R4 ;  /* 0x0000000400047245 */ /* 0x000fe20000201400 */
[----:B------:R-:W-:Y:S01]  /*7380*/  IMAD.IADD R48, R88, 0x1, -R221 ;  /* 0x0000000158307824 */ /* 0x000fe200078e0add */
[----:B------:R-:W-:Y:S01]  /*7390*/  ISETP.GE.AND P4, PT, R133, R188, PT ;  /* 0x000000bc8500720c */ /* 0x000fe20003f86270 */
[----:B------:R-:W-:Y:S01]  /*73a0*/  VIADD R161, R165, 0x68 ;  /* 0x00000068a5a17836 */ /* 0x000fe20000000000 */
[----:B------:R-:W-:Y:S01]  /*73b0*/  FSEL R40, R135, -INF , !P5 ;  /* 0xff80000087287808 */ /* 0x000fe20006800000 */
[----:B------:R-:W-:Y:S01]  /*73c0*/  FFMA.FTZ R15, -R0, R4, R15 ;  /* 0x00000004000f7223 */ /* 0x000fe2000001010f */
[----:B------:R-:W-:Y:S01]  /*73d0*/  FSEL R128, R6, -INF , !P5 ;  /* 0xff80000006807808 */ /* 0x000fe20006800000 */
[----:B------:R-:W-:Y:S01]  /*73e0*/  IMAD.IADD R6, R88, 0x1, -R219 ;  /* 0x0000000158067824 */ /* 0x000fe200078e0adb */
[----:B------:R-:W-:Y:S01]  /*73f0*/  IABS R81, R81 ;  /* 0x0000005100517213 */ /* 0x000fe20000000000 */
[----:B------:R-:W2:Y:S01]  /*7400*/  LD.E R56, desc[UR4][R2.64+0xdc] ;  /* 0x0000dc0402387980 */ /* 0x000ea2000c101900 */
[----:B------:R-:W-:Y:S01]  /*7410*/  FSEL R26, R158, -INF , !P3 ;  /* 0xff8000009e1a7808 */ /* 0x000fe20005800000 */
[----:B------:R-:W-:Y:S01]  /*7420*/  IMAD.IADD R132, R164, 0x1, -R217 ;  /* 0x00000001a4847824 */ /* 0x000fe200078e0ad9 */
        /* <DEDUP_REMOVED lines=8> */
[----:B------:R-:W-:Y:S01]  /*74b0*/  FSEL R4, R12, -INF , !P3 ;  /* 0xff8000000c047808 */ /* 0x000fe20005800000 */
[C---:B------:R-:W-:Y:S01]  /*74c0*/  VIADD R173, R165.reuse, 0xa1 ;  /* 0x000000a1a5ad7836 */ /* 0x040fe20000000000 */
[----:B------:R-:W-:Y:S01]  /*74d0*/  I2FP.F32.S32 R23, R23 ;  /* 0x0000001700177245 */ /* 0x000fe20000201400 */
[----:B------:R-:W-:Y:S01]  /*74e0*/  FFMA.FTZ R81, -R0, R81, R52 ;  /* 0x0000005100517223 */ /* 0x000fe20000010134 */
[----:B------:R-:W-:Y:S01]  /*74f0*/  IABS R6, R6 ;  /* 0x0000000600067213 */ /* 0x000fe20000000000 */
[----:B------:R-:W-:Y:S01]  /*7500*/  VIADD R117, R165, 0xb1 ;  /* 0x000000b1a5757836 */ /* 0x000fe20000000000 */
[----:B------:R-:W-:Y:S01]  /*7510*/  FSEL R12, R15, -INF , !P3 ;  /* 0xff8000000f0c7808 */ /* 0x000fe20005800000 */
[----:B------:R-:W-:Y:S01]  /*7520*/  IMAD.IADD R15, R88, 0x1, -R229 ;  /* 0x00000001580f7824 */ /* 0x000fe200078e0ae5 */
[----:B------:R-:W-:Y:S01]  /*7530*/  IABS R7, R7 ;  /* 0x0000000700077213 */ /* 0x000fe20000000000 */
[----:B------:R-:W-:Y:S01]  /*7540*/  FFMA.FTZ R10, -R0, R23, R10 ;  /* 0x00000017000a7223 */ /* 0x000fe2000001010a */
[----:B------:R-:W-:Y:S01]  /*7550*/  IABS R206, R206 ;  /* 0x000000ce00ce7213 */ /* 0x000fe20000000000 */
[----:B------:R-:W-:Y:S01]  /*7560*/  IMAD.IADD R163, R164, 0x1, -R161 ;  /* 0x00000001a4a37824 */ /* 0x000fe200078e0aa1 */
[----:B------:R-:W-:Y:S01]  /*7570*/  I2FP.F32.S32 R6, R6 ;  /* 0x0000000600067245 */ /* 0x000fe20000201400 */
[----:B------:R-:W-:Y:S01]  /*7580*/  IMAD.IADD R64, R88, 0x1, -R125 ;  /* 0x0000000158407824 */ /* 0x000fe200078e0a7d */
[----:B------:R-:W-:Y:S01]  /*7590*/  FSEL R52, R156, -INF , !P0 ;  /* 0xff8000009c347808 */ /* 0x000fe20004000000 */
[----:B------:R-:W-:Y:S01]  /*75a0*/  IMAD.IADD R57, R88, 0x1, -R181 ;  /* 0x0000000158397824 */ /* 0x000fe200078e0ab5 */
[----:B------:R-:W-:Y:S01]  /*75b0*/  I2FP.F32.S32 R7, R7 ;  /* 0x0000000700077245 */ /* 0x000fe20000201400 */
[----:B------:R-:W-:Y:S01]  /*75c0*/  FFMA.FTZ R123, -R0, R6, R123 ;  /* 0x00000006007b7223 */ /* 0x000fe2000001017b */
[----:B------:R-:W-:Y:S01]  /*75d0*/  ISETP.GE.AND P0, PT, R223, R188, PT ;  /* 0x000000bcdf00720c */ /* 0x000fe20003f06270 */
[----:B------:R-:W-:Y:S01]  /*75e0*/  IMAD.IADD R6, R88, 0x1, -R147 ;  /* 0x0000000158067824 */ /* 0x000fe200078e0a93 */
[----:B------:R-:W-:Y:S01]  /*75f0*/  I2FP.F32.S32 R206, R206 ;  /* 0x000000ce00ce7245 */ /* 0x000fe20000201400 */
[----:B------:R-:W-:Y:S01]  /*7600*/  FFMA.FTZ R122, -R0, R7, R122 ;  /* 0x00000007007a7223 */ /* 0x000fe2000001017a */
[----:B------:R-:W-:Y:S01]  /*7610*/  IABS R15, R15 ;  /* 0x0000000f000f7213 */ /* 0x000fe20000000000 */
[----:B------:R-:W-:Y:S01]  /*7620*/  IMAD.IADD R7, R88, 0x1, -R169 ;  /* 0x0000000158077824 */ /* 0x000fe200078e0aa9 */
[----:B------:R-:W-:Y:S01]  /*7630*/  FSEL R149, R10, -INF , !P0 ;  /* 0xff8000000a957808 */ /* 0x000fe20004000000 */
[----:B------:R-:W-:Y:S01]  /*7640*/  IMAD.IADD R10, R88, 0x1, -R141 ;  /* 0x00000001580a7824 */ /* 0x000fe200078e0a8d */
[----:B------:R-:W-:Y:S01]  /*7650*/  I2FP.F32.S32 R15, R15 ;  /* 0x0000000f000f7245 */ /* 0x000fe20000201400 */
[----:B------:R-:W-:Y:S01]  /*7660*/  FFMA.FTZ R206, -R0, R206, R93 ;  /* 0x000000ce00ce7223 */ /* 0x000fe2000001015d */
[----:B------:R-:W-:Y:S01]  /*7670*/  IMAD.IADD R93, R164, 0x1, -R25 ;  /* 0x00000001a45d7824 */ /* 0x000fe200078e0a19 */
[----:B------:R-:W-:-:S02]  /*7680*/  IABS R6, R6 ;  /* 0x0000000600067213 */ /* 0x000fc40000000000 */
[----:B------:R-:W-:Y:S01]  /*7690*/  FFMA.FTZ R130, -R0, R15, R130 ;  /* 0x0000000f00827223 */ /* 0x000fe20000010182 */
[----:B------:R-:W-:Y:S01]  /*76a0*/  IABS R10, R10 ;  /* 0x0000000a000a7213 */ /* 0x000fe20000000000 */
[----:B------:R-:W-:Y:S01]  /*76b0*/  IMAD.IADD R15, R88, 0x1, -R217 ;  /* 0x00000001580f7824 */ /* 0x000fe200078e0ad9 */
[----:B------:R-:W-:Y:S02]  /*76c0*/  IABS R7, R7 ;  /* 0x0000000700077213 */ /* 0x000fe40000000000 */
[----:B------:R-:W-:Y:S02]  /*76d0*/  IABS R93, R93 ;  /* 0x0000005d005d7213 */ /* 0x000fe40000000000 */
[----:B------:R-:W-:Y:S02]  /*76e0*/  IABS R48, R48 ;  /* 0x0000003000307213 */ /* 0x000fe40000000000 */
[----:B------:R-:W-:Y:S02]  /*76f0*/  I2FP.F32.S32 R6, R6 ;  /* 0x0000000600067245 */ /* 0x000fe40000201400 */
[----:B------:R-:W-:-:S02]  /*7700*/  I2FP.F32.S32 R10, R10 ;  /* 0x0000000a000a7245 */ /* 0x000fc40000201400 */
[----:B------:R-:W-:Y:S01]  /*7710*/  I2FP.F32.S32 R7, R7 ;  /* 0x0000000700077245 */ /* 0x000fe20000201400 */
[C---:B------:R-:W-:Y:S01]  /*7720*/  FFMA.FTZ R115, -R0.reuse, R6, R115 ;  /* 0x0000000600737223 */ /* 0x040fe20000010173 */
[----:B------:R-:W-:Y:S01]  /*7730*/  I2FP.F32.S32 R93, R93 ;  /* 0x0000005d005d7245 */ /* 0x000fe20000201400 */
[C---:B------:R-:W-:Y:S01]  /*7740*/  FFMA.FTZ R127, -R0.reuse, R10, R127 ;  /* 0x0000000a007f7223 */ /* 0x040fe2000001017f */
[----:B------:R-:W-:Y:S01]  /*7750*/  IABS R15, R15 ;  /* 0x0000000f000f7213 */ /* 0x000fe20000000000 */
[----:B------:R-:W-:Y:S01]  /*7760*/  FFMA.FTZ R110, -R0, R7, R110 ;  /* 0x00000007006e7223 */ /* 0x000fe2000001016e */
[----:B------:R-:W-:Y:S01]  /*7770*/  I2FP.F32.S32 R48, R48 ;  /* 0x0000003000307245 */ /* 0x000fe20000201400 */
[C---:B------:R-:W-:Y:S01]  /*7780*/  IMAD.IADD R6, R88.reuse, 0x1, -R215 ;  /* 0x0000000158067824 */ /* 0x040fe200078e0ad7 */
[----:B------:R-:W-:Y:S01]  /*7790*/  I2FP.F32.S32 R15, R15 ;  /* 0x0000000f000f7245 */ /* 0x000fe20000201400 */
[----:B------:R-:W-:Y:S02]  /*77a0*/  IMAD.IADD R10, R88, 0x1, -R157 ;  /* 0x00000001580a7824 */ /* 0x000fe400078e0a9d */
[----:B------:R-:W-:Y:S01]  /*77b0*/  FFMA.FTZ R93, -R0, R93, R44 ;  /* 0x0000005d005d7223 */ /* 0x000fe2000001012c */
[----:B------:R-:W-:Y:S01]  /*77c0*/  IMAD.IADD R7, R88, 0x1, -R161 ;  /* 0x0000000158077824 */ /* 0x000fe200078e0aa1 */
[----:B------:R-:W-:Y:S01]  /*77d0*/  FSEL R44, R154, -INF , !P6 ;  /* 0xff8000009a2c7808 */ /* 0x000fe20007000000 */
[----:B------:R-:W-:Y:S01]  /*77e0*/  FFMA.FTZ R11, -R0, R48, R11 ;  /* 0x00000030000b7223 */ /* 0x000fe2000001010b */
[----:B------:R-:W-:Y:S01]  /*77f0*/  FSEL R22, R22, -INF , !P6 ;  /* 0xff80000016167808 */ /* 0x000fe20007000000 */
[----:B------:R-:W-:Y:S01]  /*7800*/  FFMA.FTZ R131, -R0, R15, R131 ;  /* 0x0000000f00837223 */ /* 0x000fe20000010183 */
[----:B------:R-:W-:Y:S01]  /*7810*/  ISETP.GE.AND P6, PT, R221, R188, PT ;  /* 0x000000bcdd00720c */ /* 0x000fe20003fc6270 */
[----:B------:R-:W-:Y:S01]  /*7820*/  IMAD.IADD R15, R88, 0x1, -R159 ;  /* 0x00000001580f7824 */ /* 0x000fe200078e0a9f */
[----:B------:R-:W-:-:S02]  /*7830*/  IABS R6, R6 ;  /* 0x0000000600067213 */ /* 0x000fc40000000000 */
[----:B------:R-:W-:Y:S02]  /*7840*/  IABS R10, R10 ;  /* 0x0000000a000a7213 */ /* 0x000fe40000000000 */
[----:B------:R-:W-:Y:S02]  /*7850*/  IABS R7, R7 ;  /* 0x0000000700077213 */ /* 0x000fe40000000000 */
[----:B------:R-:W-:Y:S01]  /*7860*/  FSEL R133, R11, -INF , !P6 ;  /* 0xff8000000b857808 */ /* 0x000fe20007000000 */
[----:B------:R-:W-:Y:S01]  /*7870*/  IMAD.IADD R11, R88, 0x1, -R143 ;  /* 0x00000001580b7824 */ /* 0x000fe200078e0a8f */
[----:B------:R-:W-:Y:S02]  /*7880*/  I2FP.F32.S32 R6, R6 ;  /* 0x0000000600067245 */ /* 0x000fe40000201400 */
[----:B------:R-:W-:Y:S02]  /*7890*/  I2FP.F32.S32 R10, R10 ;  /* 0x0000000a000a7245 */ /* 0x000fe40000201400 */
[----:B------:R-:W-:Y:S01]  /*78a0*/  I2FP.F32.S32 R7, R7 ;  /* 0x0000000700077245 */ /* 0x000fe20000201400 */
[C---:B------:R-:W-:Y:S01]  /*78b0*/  FFMA.FTZ R103, -R0.reuse, R6, R103 ;  /* 0x0000000600677223 */ /* 0x040fe20000010167 */
[----:B------:R-:W-:Y:S01]  /*78c0*/  IABS R15, R15 ;  /* 0x0000000f000f7213 */ /* 0x000fe20000000000 */
[C---:B------:R-:W-:Y:S01]  /*78d0*/  FFMA.FTZ R119, -R0.reuse, R10, R119 ;  /* 0x0000000a00777223 */ /* 0x040fe20000010177 */
[----:B------:R-:W-:Y:S01]  /*78e0*/  IABS R11, R11 ;  /* 0x0000000b000b7213 */ /* 0x000fe20000000000 */
[----:B------:R-:W-:Y:S01]  /*78f0*/  FFMA.FTZ R102, -R0, R7, R102 ;  /* 0x0000000700667223 */ /* 0x000fe20000010166 */
[C---:B------:R-:W-:Y:S01]  /*7900*/  IMAD.IADD R6, R88.reuse, 0x1, -R199 ;  /* 0x0000000158067824 */ /* 0x040fe200078e0ac7 */
[----:B------:R-:W-:Y:S01]  /*7910*/  I2FP.F32.S32 R15, R15 ;  /* 0x0000000f000f7245 */ /* 0x000fe20000201400 */
[C---:B------:R-:W-:Y:S01]  /*7920*/  IMAD.IADD R10, R88.reuse, 0x1, -R209 ;  /* 0x00000001580a7824 */ /* 0x040fe200078e0ad1 */
[----:B------:R-:W-:Y:S01]  /*7930*/  I2FP.F32.S32 R11, R11 ;  /* 0x0000000b000b7245 */ /* 0x000fe20000201400 */
[----:B------:R-:W-:Y:S01]  /*7940*/  IMAD.IADD R7, R88, 0x1, -R207 ;  /* 0x0000000158077824 */ /* 0x000fe200078e0acf */
[----:B------:R-:W-:Y:S01]  /*7950*/  IABS R6, R6 ;  /* 0x0000000600067213 */ /* 0x000fe20000000000 */
[----:B------:R-:W-:Y:S01]  /*7960*/  FFMA.FTZ R118, -R0, R15, R118 ;  /* 0x0000000f00767223 */ /* 0x000fe20000010176 */
[----:B------:R-:W-:Y:S01]  /*7970*/  IABS R10, R10 ;  /* 0x0000000a000a7213 */ /* 0x000fe20000000000 */
[----:B------:R-:W-:Y:S01]  /*7980*/  IMAD.IADD R15, R88, 0x1, -R213 ;  /* 0x00000001580f7824 */ /* 0x000fe200078e0ad5 */
[----:B------:R-:W-:Y:S01]  /*7990*/  IABS R7, R7 ;  /* 0x0000000700077213 */ /* 0x000fe20000000000 */
[----:B------:R-:W-:Y:S01]  /*79a0*/  FFMA.FTZ R126, -R0, R11, R126 ;  /* 0x0000000b007e7223 */ /* 0x000fe2000001017e */
[----:B------:R-:W-:Y:S01]  /*79b0*/  IMAD.IADD R11, R88, 0x1, -R151 ;  /* 0x00000001580b7824 */ /* 0x000fe200078e0a97 */
[----:B------:R-:W-:-:S02]  /*79c0*/  I2FP.F32.S32 R6, R6 ;  /* 0x0000000600067245 */ /* 0x000fc40000201400 */
        /* <DEDUP_REMOVED lines=18> */
[----:B------:R-:W-:Y:S01]  /*7af0*/  IABS R7, R7 ;  /* 0x0000000700077213 */ /* 0x000fe20000000000 */
[----:B------:R-:W-:Y:S01]  /*7b00*/  IMAD.IADD R11, R88, 0x1, -R211 ;  /* 0x00000001580b7824 */ /* 0x000fe200078e0ad3 */
[----:B------:R-:W-:-:S02]  /*7b10*/  I2FP.F32.S32 R132, R132 ;  /* 0x0000008400847245 */ /* 0x000fc40000201400 */
[----:B------:R-:W-:Y:S02]  /*7b20*/  IABS R155, R155 ;  /* 0x0000009b009b7213 */ /* 0x000fe40000000000 */
[----:B------:R-:W-:Y:S01]  /*7b30*/  I2FP.F32.S32 R6, R6 ;  /* 0x0000000600067245 */ /* 0x000fe20000201400 */
[C---:B------:R-:W-:Y:S01]  /*7b40*/  FFMA.FTZ R132, -R0.reuse, R132, R129 ;  /* 0x0000008400847223 */ /* 0x040fe20000010181 */
[----:B------:R-:W-:Y:S01]  /*7b50*/  I2FP.F32.S32 R10, R10 ;  /* 0x0000000a000a7245 */ /* 0x000fe20000201400 */
[----:B------:R-:W-:Y:S01]  /*7b60*/  VIADD R129, R165, 0xb9 ;  /* 0x000000b9a5817836 */ /* 0x000fe20000000000 */
[----:B------:R-:W-:Y:S01]  /*7b70*/  I2FP.F32.S32 R7, R7 ;  /* 0x0000000700077245 */ /* 0x000fe20000201400 */
[C---:B------:R-:W-:Y:S01]  /*7b80*/  FFMA.FTZ R83, -R0.reuse, R6, R83 ;  /* 0x0000000600537223 */ /* 0x040fe20000010153 */
[----:B------:R-:W-:Y:S01]  /*7b90*/  IABS R15, R15 ;  /* 0x0000000f000f7213 */ /* 0x000fe20000000000 */
[C---:B------:R-:W-:Y:S01]  /*7ba0*/  FFMA.FTZ R99, -R0.reuse, R10, R99 ;  /* 0x0000000a00637223 */ /* 0x040fe20000010163 */
[----:B------:R-:W-:Y:S01]  /*7bb0*/  I2FP.F32.S32 R155, R155 ;  /* 0x0000009b009b7245 */ /* 0x000fe20000201400 */
        /* <DEDUP_REMOVED lines=8> */
[----:B------:R-:W-:Y:S01]  /*7c40*/  FFMA.FTZ R155, -R0, R155, R108 ;  /* 0x0000009b009b7223 */ /* 0x000fe2000001016c */
[----:B------:R-:W-:Y:S01]  /*7c50*/  I2FP.F32.S32 R11, R11 ;  /* 0x0000000b000b7245 */ /* 0x000fe20000201400 */
[C---:B------:R-:W-:Y:S01]  /*7c60*/  IMAD.IADD R108, R164.reuse, 0x1, -R173 ;  /* 0x00000001a46c7824 */ /* 0x040fe200078e0aad */
[----:B------:R-:W-:Y:S01]  /*7c70*/  I2FP.F32.S32 R145, R145 ;  /* 0x0000009100917245 */ /* 0x000fe20000201400 */
[----:B------:R-:W-:Y:S01]  /*7c80*/  IMAD.IADD R96, R164, 0x1, -R129 ;  /* 0x00000001a4607824 */ /* 0x000fe200078e0a81 */
[----:B------:R-:W-:Y:S01]  /*7c90*/  IABS R6, R6 ;  /* 0x0000000600067213 */ /* 0x000fe20000000000 */
[----:B------:R-:W-:Y:S01]  /*7ca0*/  FFMA.FTZ R98, -R0, R15, R98 ;  /* 0x0000000f00627223 */ /* 0x000fe20000010162 */
[----:B------:R-:W-:Y:S01]  /*7cb0*/  I2FP.F32.S32 R150, R150 ;  /* 0x0000009600967245 */ /* 0x000fe20000201400 */
[----:B------:R-:W-:Y:S01]  /*7cc0*/  IMAD.IADD R15, R88, 0x1, -R193 ;  /* 0x00000001580f7824 */ /* 0x000fe200078e0ac1 */
[----:B------:R-:W-:Y:S01]  /*7cd0*/  IABS R10, R10 ;  /* 0x0000000a000a7213 */ /* 0x000fe20000000000 */
[----:B------:R-:W-:Y:S01]  /*7ce0*/  FFMA.FTZ R106, -R0, R11, R106 ;  /* 0x0000000b006a7223 */ /* 0x000fe2000001016a */
[----:B------:R-:W-:Y:S01]  /*7cf0*/  IABS R7, R7 ;  /* 0x0000000700077213 */ /* 0x000fe20000000000 */
[----:B------:R-:W-:Y:S01]  /*7d00*/  IMAD.IADD R11, R88, 0x1, -R201 ;  /* 0x00000001580b7824 */ /* 0x000fe200078e0ac9 */
[----:B------:R-:W-:Y:S01]  /*7d10*/  IABS R108, R108 ;  /* 0x0000006c006c7213 */ /* 0x000fe20000000000 */
[C---:B------:R-:W-:Y:S01]  /*7d20*/  FFMA.FTZ R145, -R0.reuse, R145, R120 ;  /* 0x0000009100917223 */ /* 0x040fe20000010178 */
[----:B------:R-:W-:Y:S01]  /*7d30*/  IABS R96, R96 ;  /* 0x0000006000607213 */ /* 0x000fe20000000000 */
[----:B------:R-:W-:Y:S01]  /*7d40*/  FFMA.FTZ R150, -R0, R150, R113 ;  /* 0x0000009600967223 */ /* 0x000fe20000010171 */
[-C--:B------:R-:W-:Y:S01]  /*7d50*/  ISETP.GE.AND P3, PT, R229, R188.reuse, PT ;  /* 0x000000bce500720c */ /* 0x080fe20003f66270 */
[----:B------:R-:W-:Y:S01]  /*7d60*/  VIADD R113, R165, 0xb8 ;  /* 0x000000b8a5717836 */ /* 0x000fe20000000000 */
[----:B------:R-:W-:-:S02]  /*7d70*/  ISETP.GE.AND P5, PT, R141, R188, PT ;  /* 0x000000bc8d00720c */ /* 0x000fc40003fa6270 */
[----:B------:R-:W-:Y:S02]  /*7d80*/  I2FP.F32.S32 R6, R6 ;  /* 0x0000000600067245 */ /* 0x000fe40000201400 */
[----:B------:R-:W-:Y:S02]  /*7d90*/  FSEL R48, R138, -INF , !P0 ;  /* 0xff8000008a307808 */ /* 0x000fe40004000000 */
[----:B------:R-:W-:Y:S01]  /*7da0*/  I2FP.F32.S32 R10, R10 ;  /* 0x0000000a000a7245 */ /* 0x000fe20000201400 */
[C---:B------:R-:W-:Y:S01]  /*7db0*/  FFMA.FTZ R79, -R0.reuse, R6, R79 ;  /* 0x00000006004f7223 */ /* 0x040fe2000001014f */
[----:B------:R-:W-:Y:S02]  /*7dc0*/  I2FP.F32.S32 R7, R7 ;  /* 0x0000000700077245 */ /* 0x000fe40000201400 */
[----:B------:R-:W-:Y:S01]  /*7dd0*/  ISETP.GE.AND P0, PT, R217, R188, PT ;  /* 0x000000bcd900720c */ /* 0x000fe20003f06270 */
[----:B------:R-:W-:Y:S01]  /*7de0*/  FFMA.FTZ R87, -R0, R10, R87 ;  /* 0x0000000a00577223 */ /* 0x000fe20000010157 */
[----:B------:R-:W-:Y:S01]  /*7df0*/  FSEL R120, R136, -INF , !P6 ;  /* 0xff80000088787808 */ /* 0x000fe20007000000 */
[----:B------:R-:W-:Y:S01]  /*7e00*/  FFMA.FTZ R78, -R0, R7, R78 ;  /* 0x00000007004e7223 */ /* 0x000fe2000001014e */
[----:B------:R-:W-:-:S02]  /*7e10*/  FSEL R171, R171, -INF , !P4 ;  /* 0xff800000abab7808 */ /* 0x000fc40006000000 */
[-C--:B------:R-:W-:Y:S02]  /*7e20*/  ISETP.GE.AND P6, PT, R143, R188.reuse, PT ;  /* 0x000000bc8f00720c */ /* 0x080fe40003fc6270 */
[----:B------:R-:W-:Y:S02]  /*7e30*/  ISETP.GE.AND P4, PT, R139, R188, PT ;  /* 0x000000bc8b00720c */ /* 0x000fe40003f86270 */
[----:B------:R-:W-:Y:S02]  /*7e40*/  IABS R15, R15 ;  /* 0x0000000f000f7213 */ /* 0x000fe40000000000 */
[----:B------:R-:W-:Y:S02]  /*7e50*/  I2FP.F32.S32 R108, R108 ;  /* 0x0000006c006c7245 */ /* 0x000fe40000201400 */
[----:B------:R-:W-:Y:S02]  /*7e60*/  I2FP.F32.S32 R96, R96 ;  /* 0x0000006000607245 */ /* 0x000fe40000201400 */
[----:B------:R-:W-:-:S02]  /*7e70*/  FSEL R137, R137, -INF , !P3 ;  /* 0xff80000089897808 */ /* 0x000fc40005800000 */
[----:B------:R-:W-:Y:S01]  /*7e80*/  FSEL R136, R130, -INF , !P3 ;  /* 0xff80000082887808 */ /* 0x000fe20005800000 */
[----:B------:R-:W-:Y:S01]  /*7e90*/  IMAD.IADD R6, R88, 0x1, -R117 ;  /* 0x0000000158067824 */ /* 0x000fe200078e0a75 */
[----:B------:R-:W-:Y:S02]  /*7ea0*/  FSEL R139, R124, -INF , !P5 ;  /* 0xff8000007c8b7808 */ /* 0x000fe40006800000 */
[----:B------:R-:W-:Y:S01]  /*7eb0*/  IABS R11, R11 ;  /* 0x0000000b000b7213 */ /* 0x000fe20000000000 */
[C---:B------:R-:W-:Y:S01]  /*7ec0*/  IMAD.IADD R7, R88.reuse, 0x1, -R113 ;  /* 0x0000000158077824 */ /* 0x040fe200078e0a71 */
[----:B------:R-:W-:Y:S01]  /*7ed0*/  FSEL R143, R127, -INF , !P5 ;  /* 0xff8000007f8f7808 */ /* 0x000fe20006800000 */
[----:B------:R-:W-:Y:S01]  /*7ee0*/  IMAD.IADD R10, R88, 0x1, -R129 ;  /* 0x00000001580a7824 */ /* 0x000fe200078e0a81 */
[----:B------:R-:W-:Y:S01]  /*7ef0*/  ISETP.GE.AND P3, PT, R219, R188, PT ;  /* 0x000000bcdb00720c */ /* 0x000fe20003f66270 */
[C---:B------:R-:W-:Y:S01]  /*7f00*/  FFMA.FTZ R108, -R0.reuse, R108, R73 ;  /* 0x0000006c006c7223 */ /* 0x040fe20000010149 */
[----:B------:R-:W-:Y:S01]  /*7f10*/  ISETP.GE.AND P5, PT, R151, R188, PT ;  /* 0x000000bc9700720c */ /* 0x000fe20003fa6270 */
[----:B------:R-:W-:Y:S01]  /*7f20*/  FFMA.FTZ R96, -R0, R96, R61 ;  /* 0x0000006000607223 */ /* 0x000fe2000001013d */
[----:B------:R-:W-:Y:S01]  /*7f30*/  FSEL R132, R132, -INF , !P0 ;  /* 0xff80000084847808 */ /* 0x000fe20004000000 */
[----:B------:R-:W-:Y:S01]  /*7f40*/  IMAD.IADD R73, R164, 0x1, -R113 ;  /* 0x00000001a4497824 */ /* 0x000fe200078e0a71 */
[----:B------:R-:W-:Y:S01]  /*7f50*/  FSEL R141, R131, -INF , !P0 ;  /* 0xff800000838d7808 */ /* 0x000fe20004000000 */
[----:B------:R-:W-:Y:S01]  /*7f60*/  IMAD.IADD R61, R88, 0x1, -R175 ;  /* 0x00000001583d7824 */ /* 0x000fe200078e0aaf */
[----:B------:R-:W-:-:S02]  /*7f70*/  ISETP.GE.AND P0, PT, R159, R188, PT ;  /* 0x000000bc9f00720c */ /* 0x000fc40003f06270 */
[----:B------:R-:W-:Y:S02]  /*7f80*/  FSEL R134, R134, -INF , !P6 ;  /* 0xff80000086867808 */ /* 0x000fe40007000000 */
[----:B------:R-:W-:Y:S02]  /*7f90*/  FSEL R138, R126, -INF , !P6 ;  /* 0xff8000007e8a7808 */ /* 0x000fe40007000000 */
[----:B------:R-:W-:Y:S02]  /*7fa0*/  FSEL R145, R145, -INF , !P4 ;  /* 0xff80000091917808 */ /* 0x000fe40006000000 */
[----:B------:R-:W-:Y:S02]  /*7fb0*/  FSEL R146, R122, -INF , !P4 ;  /* 0xff8000007a927808 */ /* 0x000fe40006000000 */
[----:B------:R-:W-:Y:S02]  /*7fc0*/  I2FP.F32.S32 R15, R15 ;  /* 0x0000000f000f7245 */ /* 0x000fe40000201400 */
[----:B------:R-:W-:-:S02]  /*7fd0*/  ISETP.GE.AND P6, PT, R157, R188, PT ;  /* 0x000000bc9d00720c */ /* 0x000fc40003fc6270 */
[----:B------:R-:W-:Y:S01]  /*7fe0*/  ISETP.GE.AND P4, PT, R147, R188, PT ;  /* 0x000000bc9300720c */ /* 0x000fe20003f86270 */
[----:B------:R-:W-:Y:S01]  /*7ff0*/  FFMA.FTZ R91, -R0, R15, R91 ;  /* 0x0000000f005b7223 */ /* 0x000fe2000001015b */
[----:B------:R-:W-:Y:S02]  /*8000*/  FSEL R140, R140, -INF , !P3 ;  /* 0xff8000008c8c7808 */ /* 0x000fe40005800000 */
[----:B------:R-:W-:Y:S02]  /*8010*/  FSEL R148, R123, -INF , !P3 ;  /* 0xff8000007b947808 */ /* 0x000fe40005800000 */
[----:B------:R-:W-:Y:S02]  /*8020*/  FSEL R153, R153, -INF , !P5 ;  /* 0xff80000099997808 */ /* 0x000fe40006800000 */
[----:B------:R-:W-:Y:S02]  /*8030*/  FSEL R157, R114, -INF , !P5 ;  /* 0xff800000729d7808 */ /* 0x000fe40006800000 */
[----:B------:R-:W-:-:S02]  /*8040*/  I2FP.F32.S32 R11, R11 ;  /* 0x0000000b000b7245 */ /* 0x000fc40000201400 */
[-C--:B------:R-:W-:Y:S02]  /*8050*/  ISETP.GE.AND P3, PT, R169, R188.reuse, PT ;  /* 0x000000bca900720c */ /* 0x080fe40003f66270 */
[----:B------:R-:W-:Y:S02]  /*8060*/  ISETP.GE.AND P5, PT, R209, R188, PT ;  /* 0x000000bcd100720c */ /* 0x000fe40003fa6270 */
[----:B------:R-:W-:Y:S02]  /*8070*/  FSEL R142, R142, -INF , !P0 ;  /* 0xff8000008e8e7808 */ /* 0x000fe40004000000 */
[----:B------:R-:W-:Y:S01]  /*8080*/  IABS R6, R6 ;  /* 0x0000000600067213 */ /* 0x000fe20000000000 */
[----:B------:R-:W-:Y:S01]  /*8090*/  IMAD.IADD R15, R88, 0x1, -R105 ;  /* 0x00000001580f7824 */ /* 0x000fe200078e0a69 */
[----:B------:R-:W-:Y:S01]  /*80a0*/  FSEL R169, R118, -INF , !P0 ;  /* 0xff80000076a97808 */ /* 0x000fe20004000000 */
[----:B------:R-:W-:Y:S01]  /*80b0*/  FFMA.FTZ R94, -R0, R11, R94 ;  /* 0x0000000b005e7223 */ /* 0x000fe2000001015e */
[----:B------:R-:W-:Y:S01]  /*80c0*/  ISETP.GE.AND P0, PT, R213, R188, PT ;  /* 0x000000bcd500720c */ /* 0x000fe20003f06270 */
[----:B------:R-:W-:Y:S01]  /*80d0*/  IMAD.IADD R11, R88, 0x1, -R187 ;  /* 0x00000001580b7824 */ /* 0x000fe200078e0abb */
[----:B------:R-:W-:-:S02]  /*80e0*/  FSEL R150, R150, -INF , !P4 ;  /* 0xff80000096967808 */ /* 0x000fc40006000000 */
[----:B------:R-:W-:Y:S02]  /*80f0*/  FSEL R172, R115, -INF , !P4 ;  /* 0xff80000073ac7808 */ /* 0x000fe40006000000 */
[----:B------:R-:W-:Y:S02]  /*8100*/  IABS R7, R7 ;  /* 0x0000000700077213 */ /* 0x000fe40000000000 */
[----:B------:R-:W-:Y:S02]  /*8110*/  IABS R10, R10 ;  /* 0x0000000a000a7213 */ /* 0x000fe40000000000 */
[----:B------:R-:W-:Y:S02]  /*8120*/  ISETP.GE.AND P4, PT, R161, R188, PT ;  /* 0x000000bca100720c */ /* 0x000fe40003f86270 */
[----:B------:R-:W-:Y:S02]  /*8130*/  FSEL R161, R112, -INF , !P5 ;  /* 0xff80000070a17808 */ /* 0x000fe40006800000 */
[----:B------:R-:W-:-:S02]  /*8140*/  FSEL R228, R107, -INF , !P5 ;  /* 0xff8000006be47808 */ /* 0x000fc40006800000 */
[----:B------:R-:W-:Y:S02]  /*8150*/  IABS R163, R163 ;  /* 0x000000a300a37213 */ /* 0x000fe40000000000 */
[----:B------:R-:W-:Y:S02]  /*8160*/  IABS R73, R73 ;  /* 0x0000004900497213 */ /* 0x000fe40000000000 */
[----:B------:R-:W-:Y:S02]  /*8170*/  ISETP.GE.AND P5, PT, R201, R188, PT ;  /* 0x000000bcc900720c */ /* 0x000fe40003fa6270 */
[----:B------:R-:W-:Y:S02]  /*8180*/  IABS R61, R61 ;  /* 0x0000003d003d7213 */ /* 0x000fe40000000000 */
[----:B------:R-:W-:Y:S02]  /*8190*/  I2FP.F32.S32 R6, R6 ;  /* 0x0000000600067245 */ /* 0x000fe40000201400 */
[----:B------:R-:W-:-:S02]  /*81a0*/  FSEL R160, R160, -INF , !P0 ;  /* 0xff800000a0a07808 */ /* 0x000fc40004000000 */
[----:B------:R-:W-:Y:S02]  /*81b0*/  FSEL R176, R111, -INF , !P0 ;  /* 0xff8000006fb07808 */ /* 0x000fe40004000000 */
[----:B------:R-:W-:Y:S02]  /*81c0*/  I2FP.F32.S32 R7, R7 ;  /* 0x0000000700077245 */ /* 0x000fe40000201400 */
[----:B------:R-:W-:Y:S02]  /*81d0*/  I2FP.F32.S32 R10, R10 ;  /* 0x0000000a000a7245 */ /* 0x000fe40000201400 */
[----:B------:R-:W-:Y:S02]  /*81e0*/  ISETP.GE.AND P0, PT, R205, R188, PT ;  /* 0x000000bccd00720c */ /* 0x000fe40003f06270 */
[----:B------:R-:W-:Y:S01]  /*81f0*/  IABS R15, R15 ;  /* 0x0000000f000f7213 */ /* 0x000fe20000000000 */
[----:B------:R-:W-:Y:S01]  /*8200*/  FFMA.FTZ R6, -R0, R6, R67 ;  /* 0x0000000600067223 */ /* 0x000fe20000010143 */
[----:B------:R-:W-:-:S02]  /*8210*/  I2FP.F32.S32 R163, R163 ;  /* 0x000000a300a37245 */ /* 0x000fc40000201400 */
[----:B------:R-:W-:Y:S02]  /*8220*/  I2FP.F32.S32 R73, R73 ;  /* 0x0000004900497245 */ /* 0x000fe40000201400 */
[----:B------:R-:W-:Y:S02]  /*8230*/  FSEL R216, R216, -INF , !P5 ;  /* 0xff800000d8d87808 */ /* 0x000fe40006800000 */
[----:B------:R-:W-:Y:S02]  /*8240*/  FSEL R210, R94, -INF , !P5 ;  /* 0xff8000005ed27808 */ /* 0x000fe40006800000 */
[----:B------:R-:W-:Y:S01]  /*8250*/  I2FP.F32.S32 R61, R61 ;  /* 0x0000003d003d7245 */ /* 0x000fe20000201400 */
[C---:B------:R-:W-:Y:S01]  /*8260*/  FFMA.FTZ R67, -R0.reuse, R7, R62 ;  /* 0x0000000700437223 */ /* 0x040fe2000001013e */
[----:B------:R-:W-:Y:S01]  /*8270*/  ISETP.GE.AND P5, PT, R185, R188, PT ;  /* 0x000000bcb900720c */ /* 0x000fe20003fa6270 */
[----:B------:R-:W-:Y:S01]  /*8280*/  FFMA.FTZ R63, -R0, R10, R63 ;  /* 0x0000000a003f7223 */ /* 0x000fe2000001013f */
[----:B------:R-:W-:Y:S01]  /*8290*/  FSEL R204, R204, -INF , !P0 ;  /* 0xff800000cccc7808 */ /* 0x000fe20004000000 */
[----:B------:R-:W-:Y:S01]  /*82a0*/  IMAD.IADD R10, R88, 0x1, -R101 ;  /* 0x00000001580a7824 */ /* 0x000fe200078e0a65 */
[----:B------:R-:W-:Y:S01]  /*82b0*/  FSEL R214, R98, -INF , !P0 ;  /* 0xff80000062d67808 */ /* 0x000fe20004000000 */
[----:B------:R-:W-:Y:S01]  /*82c0*/  IMAD.IADD R7, R88, 0x1, -R109 ;  /* 0x0000000158077824 */ /* 0x000fe200078e0a6d */
[----:B------:R-:W-:Y:S01]  /*82d0*/  ISETP.GE.AND P0, PT, R193, R188, PT ;  /* 0x000000bcc100720c */ /* 0x000fe20003f06270 */
[C---:B------:R-:W-:Y:S01]  /*82e0*/  FFMA.FTZ R163, -R0.reuse, R163, R100 ;  /* 0x000000a300a37223 */ /* 0x040fe20000010164 */
[----:B------:R-:W-:Y:S01]  /*82f0*/  IABS R64, R64 ;  /* 0x0000004000407213 */ /* 0x000fe20000000000 */
[C---:B------:R-:W-:Y:S01]  /*8300*/  FFMA.FTZ R73, -R0.reuse, R73, R60 ;  /* 0x0000004900497223 */ /* 0x040fe2000001013c */
[----:B------:R-:W-:Y:S01]  /*8310*/  I2FP.F32.S32 R15, R15 ;  /* 0x0000000f000f7245 */ /* 0x000fe20000201400 */
[----:B------:R-:W-:Y:S01]  /*8320*/  FFMA.FTZ R61, -R0, R61, R74 ;  /* 0x0000003d003d7223 */ /* 0x000fe2000001014a */
[----:B------:R-:W-:Y:S01]  /*8330*/  FSEL R196, R196, -INF , !P5 ;  /* 0xff800000c4c47808 */ /* 0x000fe20006800000 */
[----:B------:R-:W-:Y:S01]  /*8340*/  IMAD.IADD R60, R88, 0x1, -R173 ;  /* 0x00000001583c7824 */ /* 0x000fe200078e0aad */
[----:B------:R-:W-:Y:S01]  /*8350*/  FSEL R178, R87, -INF , !P5 ;  /* 0xff80000057b27808 */ /* 0x000fe20006800000 */
[----:B------:R-:W-:Y:S01]  /*8360*/  IMAD.IADD R100, R164, 0x1, -R117 ;  /* 0x00000001a4647824 */ /* 0x000fe200078e0a75 */
[----:B------:R-:W-:Y:S01]  /*8370*/  ISETP.GE.AND P5, PT, R175, R188, PT ;  /* 0x000000bcaf00720c */ /* 0x000fe20003fa6270 */
[----:B------:R-:W-:Y:S01]  /*8380*/  FFMA.FTZ R58, -R0, R15, R58 ;  /* 0x0000000f003a7223 */ /* 0x000fe2000001013a */
[----:B------:R-:W-:-:S02]  /*8390*/  FSEL R200, R200, -INF , !P0 ;  /* 0xff800000c8c87808 */ /* 0x000fc40004000000 */
[----:B------:R-:W-:Y:S02]  /*83a0*/  FSEL R184, R91, -INF , !P0 ;  /* 0xff8000005bb87808 */ /* 0x000fe40004000000 */
[----:B------:R-:W-:Y:S01]  /*83b0*/  I2FP.F32.S32 R64, R64 ;  /* 0x0000004000407245 */ /* 0x000fe20000201400 */
[----:B------:R-:W-:Y:S01]  /*83c0*/  IMAD.IADD R15, R88, 0x1, -R53 ;  /* 0x00000001580f7824 */ /* 0x000fe200078e0a35 */
[----:B------:R-:W-:Y:S02]  /*83d0*/  ISETP.GE.AND P0, PT, R179, R188, PT ;  /* 0x000000bcb300720c */ /* 0x000fe40003f06270 */
[----:B------:R-:W-:Y:S02]  /*83e0*/  IABS R10, R10 ;  /* 0x0000000a000a7213 */ /* 0x000fe40000000000 */
[----:B------:R-:W-:Y:S02]  /*83f0*/  IABS R7, R7 ;  /* 0x0000000700077213 */ /* 0x000fe40000000000 */
[----:B------:R-:W-:-:S02]  /*8400*/  FSEL R163, R163, -INF , !P4 ;  /* 0xff800000a3a37808 */ /* 0x000fc40006000000 */
[----:B------:R-:W-:Y:S02]  /*8410*/  FSEL R222, R102, -INF , !P4 ;  /* 0xff80000066de7808 */ /* 0x000fe40006000000 */
[----:B------:R-:W-:Y:S02]  /*8420*/  FSEL R144, R144, -INF , !P5 ;  /* 0xff80000090907808 */ /* 0x000fe40006800000 */
[----:B------:R-:W-:Y:S01]  /*8430*/  FSEL R61, R61, -INF , !P5 ;  /* 0xff8000003d3d7808 */ /* 0x000fe20006800000 */
[----:B------:R-:W-:Y:S01]  /*8440*/  FFMA.FTZ R64, -R0, R64, R71 ;  /* 0x0000004000407223 */ /* 0x000fe20000010147 */
[----:B------:R-:W-:Y:S02]  /*8450*/  ISETP.GE.AND P4, PT, R199, R188, PT ;  /* 0x000000bcc700720c */ /* 0x000fe40003f86270 */
[----:B------:R-:W-:Y:S02]  /*8460*/  IABS R60, R60 ;  /* 0x0000003c003c7213 */ /* 0x000fe40000000000 */
[----:B------:R-:W-:-:S02]  /*8470*/  ISETP.GE.AND P5, PT, R117, R188, PT ;  /* 0x000000bc7500720c */ /* 0x000fc40003fa6270 */
[----:B------:R-:W-:Y:S02]  /*8480*/  FSEL R147, R116, -INF , !P6 ;  /* 0xff80000074937808 */ /* 0x000fe40007000000 */
[----:B------:R-:W-:Y:S02]  /*8490*/  FSEL R151, R119, -INF , !P6 ;  /* 0xff80000077977808 */ /* 0x000fe40007000000 */
[----:B------:R-:W-:Y:S02]  /*84a0*/  FSEL R170, R170, -INF , !P0 ;  /* 0xff800000aaaa7808 */ /* 0x000fe40004000000 */
[----:B------:R-:W-:Y:S02]  /*84b0*/  FSEL R156, R78, -INF , !P0 ;  /* 0xff8000004e9c7808 */ /* 0x000fe40004000000 */
[----:B------:R-:W-:Y:S02]  /*84c0*/  I2FP.F32.S32 R10, R10 ;  /* 0x0000000a000a7245 */ /* 0x000fe40000201400 */
[----:B------:R-:W-:-:S02]  /*84d0*/  I2FP.F32.S32 R7, R7 ;  /* 0x0000000700077245 */ /* 0x000fc40000201400 */
[-C--:B------:R-:W-:Y:S02]  /*84e0*/  ISETP.GE.AND P6, PT, R211, R188.reuse, PT ;  /* 0x000000bcd300720c */ /* 0x080fe40003fc6270 */
[----:B------:R-:W-:Y:S02]  /*84f0*/  IABS R11, R11 ;  /* 0x0000000b000b7213 */ /* 0x000fe40000000000 */
[----:B------:R-:W-:Y:S02]  /*8500*/  ISETP.GE.AND P0, PT, R125, R188, PT ;  /* 0x000000bc7d00720c */ /* 0x000fe40003f06270 */
[----:B------:R-:W-:Y:S02]  /*8510*/  IABS R15, R15 ;  /* 0x0000000f000f7213 */ /* 0x000fe40000000000 */
[----:B------:R-:W-:Y:S02]  /*8520*/  FSEL R206, R206, -INF , !P4 ;  /* 0xff800000cece7808 */ /* 0x000fe40006000000 */
[----:B------:R-:W-:-:S02]  /*8530*/  FSEL R208, R95, -INF , !P4 ;  /* 0xff8000005fd07808 */ /* 0x000fc40006000000 */
[----:B------:R-:W-:Y:S02]  /*8540*/  I2FP.F32.S32 R60, R60 ;  /* 0x0000003c003c7245 */ /* 0x000fe40000201400 */
[----:B------:R-:W-:Y:S01]  /*8550*/  FSEL R62, R6, -INF , !P5 ;  /* 0xff800000063e7808 */ /* 0x000fe20006800000 */
[----:B------:R-:W-:Y:S01]  /*8560*/  IMAD.IADD R6, R88, 0x1, -R77 ;  /* 0x0000000158067824 */ /* 0x000fe200078e0a4d */
[----:B------:R-:W-:Y:S01]  /*8570*/  ISETP.GE.AND P4, PT, R183, R188, PT ;  /* 0x000000bcb700720c */ /* 0x000fe20003f86270 */
[----:B------:R-:W-:Y:S01]  /*8580*/  FFMA.FTZ R59, -R0, R10, R59 ;  /* 0x0000000a003b7223 */ /* 0x000fe2000001013b */
[----:B------:R-:W-:Y:S01]  /*8590*/  FSEL R180, R180, -INF , !P6 ;  /* 0xff800000b4b47808 */ /* 0x000fe20007000000 */
[----:B------:R-:W-:Y:S01]  /*85a0*/  FFMA.FTZ R50, -R0, R7, R50 ;  /* 0x0000000700327223 */ /* 0x000fe20000010132 */
[----:B------:R-:W-:Y:S01]  /*85b0*/  FSEL R230, R106, -INF , !P6 ;  /* 0xff8000006ae67808 */ /* 0x000fe20007000000 */
[C---:B------:R-:W-:Y:S01]  /*85c0*/  IMAD.IADD R10, R88.reuse, 0x1, -R21 ;  /* 0x00000001580a7824 */ /* 0x040fe200078e0a15 */
[----:B------:R-:W-:Y:S01]  /*85d0*/  I2FP.F32.S32 R11, R11 ;  /* 0x0000000b000b7245 */ /* 0x000fe20000201400 */
[----:B------:R-:W-:Y:S01]  /*85e0*/  IMAD.IADD R7, R88, 0x1, -R17 ;  /* 0x0000000158077824 */ /* 0x000fe200078e0a11 */
[----:B------:R-:W-:Y:S01]  /*85f0*/  FSEL R68, R68, -INF , !P0 ;  /* 0xff80000044447808 */ /* 0x000fe20004000000 */
[----:B------:R-:W-:Y:S01]  /*8600*/  FFMA.FTZ R60, -R0, R60, R75 ;  /* 0x0000003c003c7223 */ /* 0x000fe2000001014b */
[----:B------:R-:W-:Y:S01]  /*8610*/  FSEL R64, R64, -INF , !P0 ;  /* 0xff80000040407808 */ /* 0x000fe20004000000 */
[----:B------:R-:W-:Y:S01]  /*8620*/  FFMA.FTZ R86, -R0, R11, R86 ;  /* 0x0000000b00567223 */ /* 0x000fe20000010156 */
[----:B------:R-:W-:-:S02]  /*8630*/  ISETP.GE.AND P6, PT, R203, R188, PT ;  /* 0x000000bccb00720c */ /* 0x000fc40003fc6270 */
[----:B------:R-:W-:Y:S02]  /*8640*/  ISETP.GE.AND P0, PT, R105, R188, PT ;  /* 0x000000bc6900720c */ /* 0x000fe40003f06270 */
[----:B------:R-:W-:Y:S02]  /*8650*/  I2FP.F32.S32 R15, R15 ;  /* 0x0000000f000f7245 */ /* 0x000fe40000201400 */
        /* <DEDUP_REMOVED lines=11> */
[----:B------:R-:W-:Y:S02]  /*8710*/  ISETP.GE.AND P6, PT, R187, R188, PT ;  /* 0x000000bcbb00720c */ /* 0x000fe40003fc6270 */
[----:B------:R-:W-:Y:S02]  /*8720*/  FSEL R72, R58, -INF , !P0 ;  /* 0xff8000003a487808 */ /* 0x000fe40004000000 */
[----:B------:R-:W-:Y:S02]  /*8730*/  IABS R10, R10 ;  /* 0x0000000a000a7213 */ /* 0x000fe40000000000 */
[----:B------:R-:W-:Y:S02]  /*8740*/  IABS R7, R7 ;  /* 0x0000000700077213 */ /* 0x000fe40000000000 */
[----:B------:R-:W-:Y:S01]  /*8750*/  ISETP.GE.AND P0, PT, R53, R188, PT ;  /* 0x000000bc3500720c */ /* 0x000fe20003f06270 */
[----:B------:R-:W-:Y:S01]  /*8760*/  IMAD.IADD R11, R88, 0x1, -R121 ;  /* 0x00000001580b7824 */ /* 0x000fe200078e0a79 */
[----:B------:R-:W-:-:S02]  /*8770*/  FSEL R130, R108, -INF , !P4 ;  /* 0xff8000006c827808 */ /* 0x000fc40006000000 */
[----:B------:R-:W-:Y:S02]  /*8780*/  FSEL R60, R60, -INF , !P4 ;  /* 0xff8000003c3c7808 */ /* 0x000fe40006000000 */
[----:B------:R-:W-:Y:S02]  /*8790*/  I2FP.F32.S32 R6, R6 ;  /* 0x0000000600067245 */ /* 0x000fe40000201400 */
[----:B------:R-:W-:Y:S02]  /*87a0*/  FSEL R252, R252, -INF , !P3 ;  /* 0xff800000fcfc7808 */ /* 0x000fe40005800000 */
[----:B------:R-:W-:Y:S02]  /*87b0*/  FSEL R220, R103, -INF , !P3 ;  /* 0xff80000067dc7808 */ /* 0x000fe40005800000 */
[-C--:B------:R-:W-:Y:S02]  /*87c0*/  ISETP.GE.AND P4, PT, R113, R188.reuse, PT ;  /* 0x000000bc7100720c */ /* 0x080fe40003f86270 */
[----:B------:R-:W-:-:S02]  /*87d0*/  ISETP.GE.AND P3, PT, R207, R188, PT ;  /* 0x000000bccf00720c */ /* 0x000fc40003f66270 */
[----:B------:R-:W-:Y:S02]  /*87e0*/  FSEL R182, R86, -INF , !P6 ;  /* 0xff80000056b67808 */ /* 0x000fe40007000000 */
[----:B------:R-:W-:Y:S02]  /*87f0*/  IABS R57, R57 ;  /* 0x0000003900397213 */ /* 0x000fe40000000000 */
[----:B------:R-:W-:Y:S02]  /*8800*/  I2FP.F32.S32 R10, R10 ;  /* 0x0000000a000a7245 */ /* 0x000fe40000201400 */
[----:B------:R-:W-:Y:S02]  /*8810*/  I2FP.F32.S32 R7, R7 ;  /* 0x0000000700077245 */ /* 0x000fe40000201400 */
[----:B------:R-:W-:Y:S02]  /*8820*/  FSEL R86, R49, -INF , !P0 ;  /* 0xff80000031567808 */ /* 0x000fe40004000000 */
[----:B------:R-:W-:Y:S01]  /*8830*/  FSEL R82, R51, -INF , !P0 ;  /* 0xff80000033527808 */ /* 0x000fe20004000000 */
[----:B------:R-:W-:Y:S01]  /*8840*/  FFMA.FTZ R55, -R0, R6, R55 ;  /* 0x0000000600377223 */ /* 0x000fe20000010137 */
[----:B------:R-:W-:-:S02]  /*8850*/  ISETP.GE.AND P0, PT, R165, R188, PT ;  /* 0x000000bca500720c */ /* 0x000fc40003f06270 */
[----:B------:R-:W-:Y:S02]  /*8860*/  FSEL R73, R73, -INF , !P4 ;  /* 0xff80000049497808 */ /* 0x000fe40006000000 */
[----:B------:R-:W-:Y:S01]  /*8870*/  FSEL R67, R67, -INF , !P4 ;  /* 0xff80000043437808 */ /* 0x000fe20006000000 */
[C---:B------:R-:W-:Y:S01]  /*8880*/  FFMA.FTZ R47, -R0.reuse, R10, R47 ;  /* 0x0000000a002f7223 */ /* 0x040fe2000001012f */
[----:B------:R-:W-:Y:S01]  /*8890*/  IABS R100, R100 ;  /* 0x0000006400647213 */ /* 0x000fe20000000000 */
[----:B------:R-:W-:Y:S01]  /*88a0*/  FFMA.FTZ R42, -R0, R7, R42 ;  /* 0x00000007002a7223 */ /* 0x000fe2000001012a */
[----:B------:R-:W-:Y:S02]  /*88b0*/  FSEL R202, R202, -INF , !P3 ;  /* 0xff800000caca7808 */ /* 0x000fe40005800000 */
[----:B------:R-:W-:Y:S02]  /*88c0*/  FSEL R186, R90, -INF , !P3 ;  /* 0xff8000005aba7808 */ /* 0x000fe40005800000 */
[----:B------:R-:W-:-:S02]  /*88d0*/  I2FP.F32.S32 R57, R57 ;  /* 0x0000003900397245 */ /* 0x000fc40000201400 */
[----:B------:R-:W-:Y:S02]  /*88e0*/  IABS R11, R11 ;  /* 0x0000000b000b7213 */ /* 0x000fe40000000000 */
[-C--:B------:R-:W-:Y:S01]  /*88f0*/  ISETP.GE.AND P4, PT, R77, R188.reuse, PT ;  /* 0x000000bc4d00720c */ /* 0x080fe20003f86270 */
[----:B------:R-:W-:Y:S01]  /*8900*/  IMAD.IADD R6, R88, 0x1, -R89 ;  /* 0x0000000158067824 */ /* 0x000fe200078e0a59 */
[----:B------:R-:W-:Y:S01]  /*8910*/  ISETP.GE.AND P3, PT, R195, R188, PT ;  /* 0x000000bcc300720c */ /* 0x000fe20003f66270 */
[----:B------:R-:W-:Y:S01]  /*8920*/  FFMA.FTZ R57, -R0, R57, R70 ;  /* 0x0000003900397223 */ /* 0x000fe20000010146 */
[----:B------:R-:W-:Y:S02]  /*8930*/  FSEL R10, R92, -INF , !P1 ;  /* 0xff8000005c0a7808 */ /* 0x000fe40004800000 */
[----:B------:R-:W-:Y:S02]  /*8940*/  FSEL R7, R85, -INF , !P0 ;  /* 0xff80000055077808 */ /* 0x000fe40004000000 */
[----:B------:R-:W-:-:S02]  /*8950*/  FSEL R198, R198, -INF , !P6 ;  /* 0xff800000c6c67808 */ /* 0x000fc40007000000 */
[----:B------:R-:W-:Y:S02]  /*8960*/  I2FP.F32.S32 R100, R100 ;  /* 0x0000006400647245 */ /* 0x000fe40000201400 */
[----:B------:R-:W-:Y:S02]  /*8970*/  ISETP.GE.AND P6, PT, R177, R188, PT ;  /* 0x000000bcb100720c */ /* 0x000fe40003fc6270 */
[----:B------:R-:W-:Y:S01]  /*8980*/  I2FP.F32.S32 R11, R11 ;  /* 0x0000000b000b7245 */ /* 0x000fe20000201400 */
[----:B------:R-:W-:Y:S01]  /*8990*/  FFMA.FTZ R100, -R0, R100, R65 ;  /* 0x0000006400647223 */ /* 0x000fe20000010141 */
[----:B------:R-:W-:Y:S02]  /*89a0*/  FSEL R74, R84, -INF , !P4 ;  /* 0xff800000544a7808 */ /* 0x000fe40006000000 */
[----:B------:R-:W-:Y:S02]  /*89b0*/  FSEL R58, R55, -INF , !P4 ;  /* 0xff800000373a7808 */ /* 0x000fe40006000000 */
[----:B------:R-:W-:-:S02]  /*89c0*/  FSEL R168, R168, -INF , !P3 ;  /* 0xff800000a8a87808 */ /* 0x000fc40005800000 */
[----:B------:R-:W-:Y:S02]  /*89d0*/  FSEL R154, R83, -INF , !P3 ;  /* 0xff800000539a7808 */ /* 0x000fe40005800000 */
[-C--:B------:R-:W-:Y:S02]  /*89e0*/  ISETP.GE.AND P4, PT, R17, R188.reuse, PT ;  /* 0x000000bc1100720c */ /* 0x080fe40003f86270 */
[----:B------:R-:W-:Y:S02]  /*89f0*/  ISETP.GE.AND P3, PT, R181, R188, PT ;  /* 0x000000bcb500720c */ /* 0x000fe40003f66270 */
[----:B------:R-:W-:Y:S02]  /*8a00*/  FMNMX3.FTZ R23, R7, R26, R10, !PT ;  /* 0x0000001a07177276 */ /* 0x000fe4000781000a */
[----:B------:R-:W-:Y:S01]  /*8a10*/  IABS R6, R6 ;  /* 0x0000000600067213 */ /* 0x000fe20000000000 */
[----:B------:R-:W-:Y:S01]  /*8a20*/  FFMA.FTZ R66, -R0, R11, R66 ;  /* 0x0000000b00427223 */ /* 0x000fe20000010142 */
[----:B------:R-:W-:-:S02]  /*8a30*/  FSEL R162, R162, -INF , !P6 ;  /* 0xff800000a2a27808 */ /* 0x000fc40007000000 */
[----:B------:R-:W-:Y:S02]  /*8a40*/  FSEL R152, R79, -INF , !P6 ;  /* 0xff8000004f987808 */ /* 0x000fe40007000000 */
[----:B------:R-:W-:Y:S02]  /*8a50*/  ISETP.GE.AND P6, PT, R121, R188, PT ;  /* 0x000000bc7900720c */ /* 0x000fe40003fc6270 */
[----:B------:R-:W-:Y:S02]  /*8a60*/  FSEL R91, R9, -INF , !P4 ;  /* 0xff800000095b7808 */ /* 0x000fe40006000000 */
[----:B------:R-:W-:Y:S02]  /*8a70*/  FSEL R65, R104, -INF , !P3 ;  /* 0xff80000068417808 */ /* 0x000fe40005800000 */
[----:B------:R-:W-:Y:S02]  /*8a80*/  FSEL R57, R57, -INF , !P3 ;  /* 0xff80000039397808 */ /* 0x000fe40005800000 */
[----:B------:R-:W-:-:S02]  /*8a90*/  FMNMX3.FTZ R9, R23, R52, R44, !PT ;  /* 0x0000003417097276 */ /* 0x000fc4000781002c */
[----:B------:R-:W-:Y:S02]  /*8aa0*/  ISETP.GE.AND P3, PT, R129, R188, PT ;  /* 0x000000bc8100720c */ /* 0x000fe40003f66270 */
[----:B------:R-:W-:Y:S02]  /*8ab0*/  I2FP.F32.S32 R6, R6 ;  /* 0x0000000600067245 */ /* 0x000fe40000201400 */
[----:B------:R-:W-:Y:S02]  /*8ac0*/  FSEL R75, R69, -INF , !P6 ;  /* 0xff800000454b7808 */ /* 0x000fe40007000000 */
[----:B------:R-:W-:Y:S02]  /*8ad0*/  FSEL R69, R66, -INF , !P6 ;  /* 0xff80000042457808 */ /* 0x000fe40007000000 */
[----:B------:R-:W-:Y:S01]  /*8ae0*/  FMNMX3.FTZ R9, R9, R16, R8, !PT ;  /* 0x0000001009097276 */ /* 0x000fe20007810008 */
[----:B------:R-:W-:Y:S01]  /*8af0*/  FFMA.FTZ R43, -R0, R6, R43 ;  /* 0x00000006002b7223 */ /* 0x000fe2000001012b */
[----:B------:R-:W-:-:S02]  /*8b00*/  ISETP.GE.AND P6, PT, R101, R188, PT ;  /* 0x000000bc6500720c */ /* 0x000fc40003fc6270 */
[----:B------:R-:W-:Y:S02]  /*8b10*/  FSEL R71, R96, -INF , !P3 ;  /* 0xff80000060477808 */ /* 0x000fe40005800000 */
[----:B------:R-:W-:Y:S02]  /*8b20*/  FSEL R63, R63, -INF , !P3 ;  /* 0xff8000003f3f7808 */ /* 0x000fe40005800000 */
[----:B------:R-:W-:Y:S02]  /*8b30*/  ISETP.GE.AND P3, PT, R109, R188, PT ;  /* 0x000000bc6d00720c */ /* 0x000fe40003f66270 */
[----:B------:R-:W-:Y:S02]  /*8b40*/  FSEL R6, R5, -INF , !P1 ;  /* 0xff80000005067808 */ /* 0x000fe40004800000 */
[----:B------:R-:W-:Y:S02]  /*8b50*/  FMNMX3.FTZ R5, R9, R4, R48, !PT ;  /* 0x0000000409057276 */ /* 0x000fe40007810030 */
[----:B------:R-:W-:-:S02]  /*8b60*/  FSEL R70, R59, -INF , !P6 ;  /* 0xff8000003b467808 */ /* 0x000fc40007000000 */
[----:B------:R-:W-:Y:S02]  /*8b70*/  FSEL R79, R80, -INF , !P3 ;  /* 0xff800000504f7808 */ /* 0x000fe40005800000 */
[----:B------:R-:W-:Y:S02]  /*8b80*/  FSEL R59, R50, -INF , !P3 ;  /* 0xff800000323b7808 */ /* 0x000fe40005800000 */
[----:B------:R-:W-:Y:S02]  /*8b90*/  ISETP.GE.AND P3, PT, R89, R188, PT ;  /* 0x000000bc5900720c */ /* 0x000fe40003f66270 */
[----:B------:R-:W-:Y:S02]  /*8ba0*/  FSEL R85, R42, -INF , !P4 ;  /* 0xff8000002a557808 */ /* 0x000fe40006000000 */
[----:B------:R-:W-:Y:S02]  /*8bb0*/  FMNMX3.FTZ R42, R5, R120, R40, !PT ;  /* 0x00000078052a7276 */ /* 0x000fe40007810028 */
[----:B------:R-:W-:-:S02]  /*8bc0*/  FSEL R89, R41, -INF , !P3 ;  /* 0xff80000029597808 */ /* 0x000fc40005800000 */
[----:B------:R-:W-:Y:S02]  /*8bd0*/  FMNMX3.FTZ R41, R42, R171, R137, !PT ;  /* 0x000000ab2a297276 */ /* 0x000fe40007810089 */
[----:B------:R-:W-:Y:S02]  /*8be0*/  FSEL R13, R13, -INF , !P0 ;  /* 0xff8000000d0d7808 */ /* 0x000fe40004000000 */
[----:B------:R-:W-:Y:S02]  /*8bf0*/  FMNMX3.FTZ R42, R41, R132, R134, !PT ;  /* 0x00000084292a7276 */ /* 0x000fe40007810086 */
[----:B------:R-:W-:-:S04]  /*8c00*/  FMNMX3.FTZ R41, R13, R24, R6, !PT ;  /* 0x000000180d297276 */ /* 0x000fc80007810006 */
[----:B------:R-:W-:-:S04]  /*8c10*/  FMNMX3.FTZ R41, R41, R18, R22, !PT ;  /* 0x0000001229297276 */ /* 0x000fc80007810016 */
[----:B------:R-:W-:Y:S01]  /*8c20*/  FMNMX3.FTZ R41, R41, R20, R14, !PT ;  /* 0x0000001429297276 */ /* 0x000fe2000781000e */
[----:B------:R-:W-:-:S03]  /*8c30*/  VIADD R17, R165, 0xf0 ;  /* 0x000000f0a5117836 */ /* 0x000fc60000000000 */
[----:B------:R-:W-:Y:S01]  /*8c40*/  FMNMX3.FTZ R41, R41, R12, R149, !PT ;  /* 0x0000000c29297276 */ /* 0x000fe20007810095 */
[----:B------:R-:W-:Y:S01]  /*8c50*/  IMAD.IADD R11, R88, 0x1, -R97 ;  /* 0x00000001580b7824 */ /* 0x000fe200078e0a61 */
[----:B------:R-:W-:Y:S01]  /*8c60*/  FSEL R83, R43, -INF , !P3 ;  /* 0xff8000002b537808 */ /* 0x000fe20005800000 */
[----:B------:R-:W-:Y:S01]  /*8c70*/  IMAD.IADD R23, R164, 0x1, -R17 ;  /* 0x00000001a4177824 */ /* 0x000fe200078e0a11 */
[----:B------:R-:W-:Y:S02]  /*8c80*/  FMNMX3.FTZ R41, R41, R133, R128, !PT ;  /* 0x0000008529297276 */ /* 0x000fe40007810080 */
[----:B------:R-:W-:Y:S02]  /*8c90*/  FMNMX3.FTZ R43, R42, R139, R145, !PT ;  /* 0x0000008b2a2b7276 */ /* 0x000fe40007810091 */
[----:B------:R-:W-:Y:S02]  /*8ca0*/  IABS R11, R11 ;  /* 0x0000000b000b7213 */ /* 0x000fe40000000000 */
[----:B------:R-:W-:-:S02]  /*8cb0*/  FMNMX3.FTZ R41, R41, R135, R136, !PT ;  /* 0x0000008729297276 */ /* 0x000fc40007810088 */
[----:B------:R-:W-:Y:S02]  /*8cc0*/  FMNMX3.FTZ R42, R43, R140, R142, !PT ;  /* 0x0000008c2b2a7276 */ /* 0x000fe4000781008e */
[----:B------:R-:W-:Y:S02]  /*8cd0*/  IABS R23, R23 ;  /* 0x0000001700177213 */ /* 0x000fe40000000000 */
[----:B------:R-:W-:Y:S02]  /*8ce0*/  I2FP.F32.S32 R11, R11 ;  /* 0x0000000b000b7245 */ /* 0x000fe40000201400 */
[----:B------:R-:W-:Y:S01]  /*8cf0*/  FMNMX3.FTZ R41, R41, R141, R138, !PT ;  /* 0x0000008d29297276 */ /* 0x000fe2000781008a */
[----:B------:R-:W-:Y:S01]  /*8d00*/  VIADD R19, R165, 0xe9 ;  /* 0x000000e9a5137836 */ /* 0x000fe20000000000 */
[----:B------:R-:W-:Y:S02]  /*8d10*/  FMNMX3.FTZ R42, R42, R147, R153, !PT ;  /* 0x000000932a2a7276 */ /* 0x000fe40007810099 */
[----:B------:R-:W-:Y:S01]  /*8d20*/  I2FP.F32.S32 R23, R23 ;  /* 0x0000001700177245 */ /* 0x000fe20000201400 */
[----:B------:R-:W-:Y:S01]  /*8d30*/  FFMA.FTZ R54, -R0, R11, R54 ;  /* 0x0000000b00367223 */ /* 0x000fe20000010136 */
[----:B------:R-:W-:Y:S01]  /*8d40*/  FSEL R76, R76, -INF , !P6 ;  /* 0xff8000004c4c7808 */ /* 0x000fe20007000000 */
[----:B------:R-:W-:Y:S01]  /*8d50*/  IMAD.IADD R11, R88, 0x1, -R25 ;  /* 0x00000001580b7824 */ /* 0x000fe200078e0a19 */
[----:B------:R-:W-:-:S02]  /*8d60*/  FMNMX3.FTZ R41, R41, R143, R146, !PT ;  /* 0x0000008f29297276 */ /* 0x000fc40007810092 */
[----:B------:R-:W-:Y:S01]  /*8d70*/  ISETP.GE.AND P6, PT, R25, R188, PT ;  /* 0x000000bc1900720c */ /* 0x000fe20003fc6270 */
[----:B------:R-:W-:Y:S01]  /*8d80*/  IMAD.IADD R25, R164, 0x1, -R19 ;  /* 0x00000001a4197824 */ /* 0x000fe200078e0a13 */
[----:B------:R-:W-:Y:S01]  /*8d90*/  FMNMX3.FTZ R43, R42, R150, R155, !PT ;  /* 0x000000962a2b7276 */ /* 0x000fe2000781009b */
[----:B------:R-:W-:Y:S01]  /*8da0*/  FFMA.FTZ R23, -R0, R23, R32 ;  /* 0x0000001700177223 */ /* 0x000fe20000010120 */
[----:B------:R-:W-:Y:S02]  /*8db0*/  FMNMX3.FTZ R32, R41, R148, R169, !PT ;  /* 0x0000009429207276 */ /* 0x000fe400078100a9 */
[----:B------:R-:W-:Y:S02]  /*8dc0*/  FMNMX3.FTZ R42, R43, R160, R180, !PT ;  /* 0x000000a02b2a7276 */ /* 0x000fe400078100b4 */
[----:B------:R-:W-:Y:S02]  /*8dd0*/  IABS R25, R25 ;  /* 0x0000001900197213 */ /* 0x000fe40000000000 */
[----:B------:R-:W-:-:S02]  /*8de0*/  FMNMX3.FTZ R32, R32, R151, R157, !PT ;  /* 0x0000009720207276 */ /* 0x000fc4000781009d */
[----:B------:R-:W-:Y:S02]  /*8df0*/  FMNMX3.FTZ R43, R42, R161, R163, !PT ;  /* 0x000000a12a2b7276 */ /* 0x000fe400078100a3 */
[----:B------:R-:W-:Y:S02]  /*8e00*/  I2FP.F32.S32 R42, R25 ;  /* 0x00000019002a7245 */ /* 0x000fe40000201400 */
        /* <DEDUP_REMOVED lines=16> */
[----:B------:R-:W-:Y:S02]  /*8f10*/  FSEL R66, R100, -INF , !P5 ;  /* 0xff80000064427808 */ /* 0x000fe40006800000 */
[----:B------:R-:W-:Y:S02]  /*8f20*/  IABS R11, R11 ;  /* 0x0000000b000b7213 */ /* 0x000fe40000000000 */
[----:B------:R-:W-:-:S02]  /*8f30*/  ISETP.GE.AND P5, PT, R97, R188, PT ;  /* 0x000000bc6100720c */ /* 0x000fc40003fa6270 */
[----:B------:R-:W-:Y:S02]  /*8f40*/  FMNMX3.FTZ R43, R43, R130, R65, !PT ;  /* 0x000000822b2b7276 */ /* 0x000fe40007810041 */
[----:B------:R-:W-:Y:S02]  /*8f50*/  FMNMX3.FTZ R25, R25, R152, R61, !PT ;  /* 0x0000009819197276 */ /* 0x000fe4000781003d */
[----:B------:R-:W-:Y:S02]  /*8f60*/  I2FP.F32.S32 R11, R11 ;  /* 0x0000000b000b7245 */ /* 0x000fe40000201400 */
[----:B------:R-:W-:Y:S02]  /*8f70*/  FSEL R81, R81, -INF , !P5 ;  /* 0xff80000051517808 */ /* 0x000fe40006800000 */
[----:B------:R-:W-:Y:S02]  /*8f80*/  FSEL R77, R54, -INF , !P5 ;  /* 0xff800000364d7808 */ /* 0x000fe40006800000 */
[----:B------:R-:W-:Y:S01]  /*8f90*/  ISETP.GE.AND P5, PT, R21, R188, PT ;  /* 0x000000bc1500720c */ /* 0x000fe20003fa6270 */
[----:B------:R-:W-:Y:S01]  /*8fa0*/  VIADD R21, R165, 0xe8 ;  /* 0x000000e8a5157836 */ /* 0x000fe20000000000 */
[----:B------:R-:W-:-:S02]  /*8fb0*/  FMNMX3.FTZ R43, R43, R68, R75, !PT ;  /* 0x000000442b2b7276 */ /* 0x000fc4000781004b */
[----:B------:R-:W-:Y:S01]  /*8fc0*/  FMNMX3.FTZ R25, R25, R60, R57, !PT ;  /* 0x0000003c19197276 */ /* 0x000fe20007810039 */
[----:B------:R-:W-:Y:S01]  /*8fd0*/  FFMA.FTZ R46, -R0, R11, R46 ;  /* 0x0000000b002e7223 */ /* 0x000fe2000001012e */
[----:B------:R-:W-:Y:S01]  /*8fe0*/  VIADD R11, R165, 0xf8 ;  /* 0x000000f8a50b7836 */ /* 0x000fe20000000000 */
[----:B------:R-:W-:Y:S01]  /*8ff0*/  FMNMX3.FTZ R43, R43, R66, R73, !PT ;  /* 0x000000422b2b7276 */ /* 0x000fe20007810049 */
[C---:B------:R-:W-:Y:S01]  /*9000*/  IMAD.IADD R27, R164.reuse, 0x1, -R21 ;  /* 0x00000001a41b7824 */ /* 0x040fe200078e0a15 */
[----:B------:R-:W-:Y:S01]  /*9010*/  FMNMX3.FTZ R25, R25, R64, R69, !PT ;  /* 0x0000004019197276 */ /* 0x000fe20007810045 */
[----:B------:R-:W-:Y:S01]  /*9020*/  IMAD.IADD R5, R164, 0x1, -R11 ;  /* 0x00000001a4057824 */ /* 0x000fe200078e0a0b */
[----:B------:R-:W-:Y:S01]  /*9030*/  FSEL R93, R93, -INF , !P6 ;  /* 0xff8000005d5d7808 */ /* 0x000fe20007000000 */
[----:B------:R-:W-:Y:S01]  /*9040*/  VIADD R15, R165, 0xf1 ;  /* 0x000000f1a50f7836 */ /* 0x000fe20000000000 */
[----:B------:R-:W-:Y:S02]  /*9050*/  FSEL R87, R46, -INF , !P6 ;  /* 0xff8000002e577808 */ /* 0x000fe40007000000 */
[----:B------:R-:W-:-:S02]  /*9060*/  FMNMX3.FTZ R43, R43, R71, R78, !PT ;  /* 0x000000472b2b7276 */ /* 0x000fc4000781004e */
[----:B------:R-:W-:Y:S01]  /*9070*/  ISETP.GE.AND P6, PT, R21, R188, PT ;  /* 0x000000bc1500720c */ /* 0x000fe20003fc6270 */
[----:B------:R-:W-:Y:S01]  /*9080*/  IMAD.IADD R21, R88, 0x1, -R21 ;  /* 0x0000000158157824 */ /* 0x000fe200078e0a15 */
[----:B------:R-:W-:Y:S02]  /*9090*/  FMNMX3.FTZ R25, R25, R62, R67, !PT ;  /* 0x0000003e19197276 */ /* 0x000fe40007810043 */
[----:B------:R-:W-:Y:S01]  /*90a0*/  IABS R27, R27 ;  /* 0x0000001b001b7213 */ /* 0x000fe20000000000 */
[----:B------:R-:W-:Y:S01]  /*90b0*/  VIADD R165, R165, 0xf9 ;  /* 0x000000f9a5a57836 */ /* 0x000fe20000000000 */
[----:B------:R-:W-:Y:S01]  /*90c0*/  FSEL R84, R45, -INF , !P5 ;  /* 0xff8000002d547808 */ /* 0x000fe20006800000 */
[----:B------:R-:W-:Y:S01]  /*90d0*/  IMAD.IADD R9, R164, 0x1, -R15 ;  /* 0x00000001a4097824 */ /* 0x000fe200078e0a0f */
[----:B------:R-:W-:Y:S02]  /*90e0*/  FSEL R80, R47, -INF , !P5 ;  /* 0xff8000002f507808 */ /* 0x000fe40006800000 */
[----:B------:R-:W-:-:S02]  /*90f0*/  FMNMX3.FTZ R43, R43, R76, R81, !PT ;  /* 0x0000004c2b2b7276 */ /* 0x000fc40007810051 */
[-C--:B------:R-:W-:Y:S01]  /*9100*/  ISETP.GE.AND P5, PT, R19, R188.reuse, PT ;  /* 0x000000bc1300720c */ /* 0x080fe20003fa6270 */
[C---:B------:R-:W-:Y:S01]  /*9110*/  IMAD.IADD R19, R88.reuse, 0x1, -R19 ;  /* 0x0000000158137824 */ /* 0x040fe200078e0a13 */
[----:B------:R-:W-:Y:S01]  /*9120*/  ISETP.GE.AND P4, PT, R17, R188, PT ;  /* 0x000000bc1100720c */ /* 0x000fe20003f86270 */
[----:B------:R-:W-:Y:S01]  /*9130*/  IMAD.IADD R17, R88, 0x1, -R17 ;  /* 0x0000000158117824 */ /* 0x000fe200078e0a11 */
[----:B------:R-:W-:Y:S02]  /*9140*/  IABS R5, R5 ;  /* 0x0000000500057213 */ /* 0x000fe40000000000 */
[----:B------:R-:W-:Y:S02]  /*9150*/  FMNMX3.FTZ R25, R25, R63, R72, !PT ;  /* 0x0000003f19197276 */ /* 0x000fe40007810048 */
[----:B------:R-:W-:Y:S02]  /*9160*/  I2FP.F32.S32 R27, R27 ;  /* 0x0000001b001b7245 */ /* 0x000fe40000201400 */
[----:B------:R-:W-:Y:S01]  /*9170*/  IABS R21, R21 ;  /* 0x0000001500157213 */ /* 0x000fe20000000000 */
[----:B------:R-:W-:Y:S01]  /*9180*/  IMAD.IADD R164, R164, 0x1, -R165 ;  /* 0x00000001a4a47824 */ /* 0x000fe200078e0aa5 */
[----:B------:R-:W-:-:S02]  /*9190*/  FMNMX3.FTZ R43, R43, R74, R79, !PT ;  /* 0x0000004a2b2b7276 */ /* 0x000fc4000781004f */
[-C--:B------:R-:W-:Y:S01]  /*91a0*/  ISETP.GE.AND P3, PT, R15, R188.reuse, PT ;  /* 0x000000bc0f00720c */ /* 0x080fe20003f66270 */
[C---:B------:R-:W-:Y:S01]  /*91b0*/  IMAD.IADD R15, R88.reuse, 0x1, -R15 ;  /* 0x00000001580f7824 */ /* 0x040fe200078e0a0f */
[----:B------:R-:W-:Y:S01]  /*91c0*/  ISETP.GE.AND P1, PT, R11, R188, PT ;  /* 0x000000bc0b00720c */ /* 0x000fe20003f26270 */
[----:B------:R-:W-:Y:S01]  /*91d0*/  IMAD.IADD R11, R88, 0x1, -R11 ;  /* 0x00000001580b7824 */ /* 0x000fe200078e0a0b */
[----:B------:R-:W-:Y:S02]  /*91e0*/  I2FP.F32.S32 R5, R5 ;  /* 0x0000000500057245 */ /* 0x000fe40000201400 */
[----:B------:R-:W-:Y:S01]  /*91f0*/  FMNMX3.FTZ R25, R25, R70, R77, !PT ;  /* 0x0000004619197276 */ /* 0x000fe2000781004d */
[----:B------:R-:W-:Y:S01]  /*9200*/  FFMA.FTZ R27, -R0, R27, R36 ;  /* 0x0000001b001b7223 */ /* 0x000fe20000010124 */
[----:B------:R-:W-:Y:S02]  /*9210*/  IABS R9, R9 ;  /* 0x0000000900097213 */ /* 0x000fe40000000000 */
[----:B------:R-:W-:-:S02]  /*9220*/  IABS R19, R19 ;  /* 0x0000001300137213 */ /* 0x000fc40000000000 */
[----:B------:R-:W-:Y:S02]  /*9230*/  IABS R17, R17 ;  /* 0x0000001100117213 */ /* 0x000fe40000000000 */
[----:B------:R-:W-:Y:S02]  /*9240*/  I2FP.F32.S32 R21, R21 ;  /* 0x0000001500157245 */ /* 0x000fe40000201400 */
[----:B------:R-:W-:Y:S01]  /*9250*/  FMNMX3.FTZ R43, R43, R86, R93, !PT ;  /* 0x000000562b2b7276 */ /* 0x000fe2000781005d */
[----:B------:R-:W-:Y:S01]  /*9260*/  IMAD.IADD R88, R88, 0x1, -R165 ;  /* 0x0000000158587824 */ /* 0x000fe200078e0aa5 */
[----:B------:R-:W-:Y:S01]  /*9270*/  FMNMX3.FTZ R25, R25, R58, R59, !PT ;  /* 0x0000003a19197276 */ /* 0x000fe2000781003b */
[C---:B------:R-:W-:Y:S01]  /*9280*/  FFMA.FTZ R5, -R0.reuse, R5, R28 ;  /* 0x0000000500057223 */ /* 0x040fe2000001011c */
[----:B------:R-:W-:Y:S01]  /*9290*/  IABS R164, R164 ;  /* 0x000000a400a47213 */ /* 0x000fe20000000000 */
[C---:B------:R-:W-:Y:S01]  /*92a0*/  FFMA.FTZ R37, -R0.reuse, R42, R37 ;  /* 0x0000002a00257223 */ /* 0x040fe20000010125 */
[----:B------:R-:W-:Y:S01]  /*92b0*/  I2FP.F32.S32 R9, R9 ;  /* 0x0000000900097245 */ /* 0x000fe20000201400 */
[----:B------:R-:W-:Y:S01]  /*92c0*/  FFMA.FTZ R38, -R0, R21, R38 ;  /* 0x0000001500267223 */ /* 0x000fe20000010126 */
[----:B------:R-:W-:-:S02]  /*92d0*/  I2FP.F32.S32 R28, R19 ;  /* 0x00000013001c7245 */ /* 0x000fc40000201400 */
[----:B------:R-:W-:Y:S02]  /*92e0*/  I2FP.F32.S32 R17, R17 ;  /* 0x0000001100117245 */ /* 0x000fe40000201400 */
[----:B------:R-:W-:Y:S02]  /*92f0*/  IABS R15, R15 ;  /* 0x0000000f000f7213 */ /* 0x000fe40000000000 */
[----:B------:R-:W-:Y:S02]  /*9300*/  IABS R11, R11 ;  /* 0x0000000b000b7213 */ /* 0x000fe40000000000 */
[----:B------:R-:W-:Y:S02]  /*9310*/  FSEL R94, R27, -INF , !P6 ;  /* 0xff8000001b5e7808 */ /* 0x000fe40007000000 */
[----:B------:R-:W-:Y:S02]  /*9320*/  FMNMX3.FTZ R43, R43, R84, R91, !PT ;  /* 0x000000542b2b7276 */ /* 0x000fe4000781005b */
[----:B------:R-:W-:Y:S01]  /*9330*/  FMNMX3.FTZ R25, R25, R82, R87, !PT ;  /* 0x0000005219197276 */ /* 0x000fe20007810057 */
[C---:B------:R-:W-:Y:S01]  /*9340*/  FFMA.FTZ R9, -R0.reuse, R9, R33 ;  /* 0x0000000900097223 */ /* 0x040fe20000010121 */
[----:B------:R-:W-:Y:S01]  /*9350*/  I2FP.F32.S32 R164, R164 ;  /* 0x000000a400a47245 */ /* 0x000fe20000201400 */
        /* <DEDUP_REMOVED lines=15> */
[----:B------:R-:W-:-:S02]  /*9450*/  FSEL R90, R9, -INF , !P3 ;  /* 0xff800000095a7808 */ /* 0x000fc40005800000 */
[----:B------:R-:W-:Y:S02]  /*9460*/  FSEL R97, R5, -INF , !P1 ;  /* 0xff80000005617808 */ /* 0x000fe40004800000 */
[----:B------:R-:W-:Y:S02]  /*9470*/  FMNMX3.FTZ R43, R43, R92, R99, !PT ;  /* 0x0000005c2b2b7276 */ /* 0x000fe40007810063 */
[----:B------:R-:W-:Y:S02]  /*9480*/  FSEL R98, R39, -INF , !P5 ;  /* 0xff80000027627808 */ /* 0x000fe40006800000 */
[----:B------:R-:W-:Y:S02]  /*9490*/  FSEL R101, R34, -INF , !P4 ;  /* 0xff80000022657808 */ /* 0x000fe40006000000 */
[----:B------:R-:W-:Y:S01]  /*94a0*/  FMNMX3.FTZ R25, R25, R83, R96, !PT ;  /* 0x0000005319197276 */ /* 0x000fe20007810060 */
[----:B------:R-:W-:Y:S01]  /*94b0*/  FFMA.FTZ R31, -R0, R88, R31 ;  /* 0x00000058001f7223 */ /* 0x000fe2000001011f */
[----:B------:R-:W-:-:S02]  /*94c0*/  FSEL R95, R29, -INF , !P0 ;  /* 0xff8000001d5f7808 */ /* 0x000fc40004000000 */
[----:B------:R-:W-:Y:S02]  /*94d0*/  FMNMX3.FTZ R28, R43, R90, R97, !PT ;  /* 0x0000005a2b1c7276 */ /* 0x000fe40007810061 */
[----:B------:R-:W-:Y:S02]  /*94e0*/  FSEL R110, R15, -INF , !P3 ;  /* 0xff8000000f6e7808 */ /* 0x000fe40005800000 */
[----:B------:R-:W-:Y:S02]  /*94f0*/  FSEL R108, R11, -INF , !P1 ;  /* 0xff8000000b6c7808 */ /* 0x000fe40004800000 */
[----:B------:R-:W-:Y:S02]  /*9500*/  FMNMX3.FTZ R25, R25, R98, R101, !PT ;  /* 0x0000006219197276 */ /* 0x000fe40007810065 */
[----:B------:R-:W-:Y:S02]  /*9510*/  FMNMX.FTZ R5, R95, R28, !PT ;  /* 0x0000001c5f057209 */ /* 0x000fe40007810000 */
[----:B------:R-:W-:-:S02]  /*9520*/  FSEL R106, R31, -INF , !P0 ;  /* 0xff8000001f6a7808 */ /* 0x000fc40004000000 */
        /* <DEDUP_REMOVED lines=8> */
[----:B------:R-:W-:Y:S01]  /*95b0*/  IMAD.IADD R192, R197, 0x1, R192 ;  /* 0x00000001c5c07824 */ /* 0x000fe200078e02c0 */
[----:B-1----:R-:W-:-:S04]  /*95c0*/  FMNMX.FTZ R165, R28, R165, !PT ;  /* 0x000000a51ca57209 */ /* 0x002fc80007810000 */
[----:B------:R-:W-:Y:S01]  /*95d0*/  FSETP.NEU.FTZ.AND P0, PT, R165, -INF , PT ;  /* 0xff800000a500780b */ /* 0x000fe20003f1d000 */
[----:B--2---:R-:W-:Y:S01]  /*95e0*/  FMUL.FTZ R109, R56, R165 ;  /* 0x000000a5386d7220 */ /* 0x004fe20000410000 */
[----:B---3--:R-:W-:-:S04]  /*95f0*/  FMNMX.FTZ R164, R5, R164, !PT ;  /* 0x000000a405a47209 */ /* 0x008fc80007810000 */
[----:B------:R-:W-:Y:S01]  /*9600*/  FSEL R109, R109, RZ, P0 ;  /* 0x000000ff6d6d7208 */ /* 0x000fe20000000000 */
[----:B------:R-:W-:Y:S01]  /*9610*/  IMAD R113, R192, 0x2, R227 ;  /* 0x00000002c0717824 */ /* 0x000fe200078e02e3 */
[----:B------:R-:W-:Y:S01]  /*9620*/  FSETP.NEU.FTZ.AND P0, PT, R164, -INF , PT ;  /* 0xff800000a400780b */ /* 0x000fe20003f1d000 */
[----:B------:R-:W-:Y:S02]  /*9630*/  FMUL.FTZ R103, R56, R164 ;  /* 0x000000a438677220 */ /* 0x000fe40000410000 */
[----:B------:R-:W-:Y:S02]  /*9640*/  IMAD.IADD R111, R190, 0x1, R113 ;  /* 0x00000001be6f7824 */ /* 0x000fe400078e0271 */
[-C--:B------:R-:W-:Y:S01]  /*9650*/  FFMA.FTZ R104, R26, R56.reuse, -R109 ;  /* 0x000000381a687223 */ /* 0x080fe2000001086d */
[----:B------:R-:W-:Y:S01]  /*9660*/  IMAD.IADD R119, R194, 0x1, R113 ;  /* 0x00000001c2777824 */ /* 0x000fe200078e0271 */
[----:B------:R-:W-:Y:S01]  /*9670*/  FSEL R103, R103, RZ, P0 ;  /* 0x000000ff67677208 */ /* 0x000fe20000000000 */
[----:B------:R-:W-:Y:S04]  /*9680*/  LDSM.16.MT88.4 R32, [R113+0xa000] ;  /* 0x00a000007120783b */ /* 0x000fe80000004200 */
[----:B------:R-:W-:-:S02]  /*9690*/  FFMA.FTZ R114, R24, R56, -R103 ;  /* 0x0000003818727223 */ /* 0x000fc40000010867 */
[----:B------:R-:W1:Y:S01]  /*96a0*/  LDSM.16.MT88.4 R24, [R111+0xa000] ;  /* 0x00a000006f18783b */ /* 0x000e620000004200 */
[----:B------:R-:W-:Y:S02]  /*96b0*/  IMAD.IADD R88, R190, 0x1, R119 ;  /* 0x00000001be587824 */ /* 0x000fe400078e0277 */
[-CC-:B------:R-:W-:Y:S01]  /*96c0*/  FFMA.FTZ R107, R7, R56.reuse, -R109.reuse ;  /* 0x00000038076b7223 */ /* 0x180fe2000001086d */
[-CC-:B------:R-:W-:Y:S01]  /*96d0*/  FFMA.FTZ R105, R10, R56.reuse, -R109.reuse ;  /* 0x000000380a697223 */ /* 0x180fe2000001086d */
[-C--:B------:R-:W-:Y:S01]  /*96e0*/  FFMA.FTZ R102, R52, R56.reuse, -R109 ;  /* 0x0000003834667223 */ /* 0x080fe2000001086d */
[-CC-:B------:R-:W-:Y:S01]  /*96f0*/  FFMA.FTZ R117, R13, R56.reuse, -R103.reuse ;  /* 0x000000380d757223 */ /* 0x180fe20000010867 */
[-CC-:B------:R-:W-:Y:S01]  /*9700*/  FFMA.FTZ R115, R6, R56.reuse, -R103.reuse ;  /* 0x0000003806737223 */ /* 0x180fe20000010867 */
[-C--:B------:R-:W-:Y:S01]  /*9710*/  FFMA.FTZ R112, R18, R56.reuse, -R103 ;  /* 0x0000003812707223 */ /* 0x080fe20000010867 */
[-CC-:B------:R-:W-:Y:S01]  /*9720*/  FFMA.FTZ R121, R16, R56.reuse, -R109.reuse ;  /* 0x0000003810797223 */ /* 0x180fe2000001086d */
[----:B------:R-:W-:Y:S04]  /*9730*/  LDSM.16.MT88.4 R36, [R88+0xa000] ;  /* 0x00a000005824783b */ /* 0x000fe80000004200 */
[----:B------:R-:W2:Y:S01]  /*9740*/  LDSM.16.MT88.4 R16, [R119+0xa000] ;  /* 0x00a000007710783b */ /* 0x000ea20000004200 */
[----:B------:R-:W-:Y:S01]  /*9750*/  MUFU.EX2 R107, R107 ;  /* 0x0000006b006b7308 */ /* 0x000fe20000000800 */
[----:B------:R-:W-:-:S02]  /*9760*/  FFMA.FTZ R100, R44, R56, -R109 ;  /* 0x000000382c647223 */ /* 0x000fc4000001086d */
[----:B------:R-:W3:Y:S05]  /*9770*/  LDSM.16.MT88.4 R44, [R111+0xa800] ;  /* 0x00a800006f2c783b */ /* 0x000eea0000004200 */
[----:B------:R-:W4:Y:S01]  /*9780*/  MUFU.EX2 R104, R104 ;  /* 0x0000006800687308 */ /* 0x000f220000000800 */
[----:B------:R-:W5:Y:S07]  /*9790*/  LDSM.16.MT88.4 R52, [R113+0xa800] ;  /* 0x00a800007134783b */ /* 0x000f6e0000004200 */
[----:B------:R-:W-:Y:S08]  /*97a0*/  MUFU.EX2 R105, R105 ;  /* 0x0000006900697308 */ /* 0x000ff00000000800 */
[----:B------:R-:W1:Y:S08]  /*97b0*/  MUFU.EX2 R102, R102 ;  /* 0x0000006600667308 */ /* 0x000e700000000800 */
[----:B------:R-:W-:Y:S08]  /*97c0*/  MUFU.EX2 R117, R117 ;  /* 0x0000007500757308 */ /* 0x000ff00000000800 */
[----:B------:R-:W2:Y:S08]  /*97d0*/  MUFU.EX2 R114, R114 ;  /* 0x0000007200727308 */ /* 0x000eb00000000800 */
[----:B------:R-:W-:Y:S08]  /*97e0*/  MUFU.EX2 R115, R115 ;  /* 0x0000007300737308 */ /* 0x000ff00000000800 */
[----:B------:R-:W3:Y:S01]  /*97f0*/  MUFU.EX2 R112, R112 ;  /* 0x0000007000707308 */ /* 0x000ee20000000800 */
[-CC-:B------:R-:W-:Y:S01]  /*9800*/  FFMA.FTZ R129, R8, R56.reuse, -R109.reuse ;  /* 0x0000003808817223 */ /* 0x180fe2000001086d */
[-C--:B------:R-:W-:Y:S01]  /*9810*/  FFMA.FTZ R122, R4, R56.reuse, -R109 ;  /* 0x00000038047a7223 */ /* 0x080fe2000001086d */
[-CC-:B------:R-:W-:Y:S01]  /*9820*/  FFMA.FTZ R125, R22, R56.reuse, -R103.reuse ;  /* 0x00000038167d7223 */ /* 0x180fe20000010867 */
[-CC-:B------:R-:W-:Y:S01]  /*9830*/  FFMA.FTZ R118, R20, R56.reuse, -R103.reuse ;  /* 0x0000003814767223 */ /* 0x180fe20000010867 */
[-CC-:B------:R-:W-:Y:S01]  /*9840*/  FFMA.FTZ R123, R14, R56.reuse, -R103.reuse ;  /* 0x000000380e7b7223 */ /* 0x180fe20000010867 */
[----:B------:R-:W-:Y:S01]  /*9850*/  FFMA.FTZ R116, R12, R56, -R103 ;  /* 0x000000380c747223 */ /* 0x000fe20000010867 */
[----:B----4-:R-:W-:-:S02]  /*9860*/  F2FP.F16.F32.PACK_AB R8, R104, R107 ;  /* 0x0000006b6808723e */ /* 0x010fc400000000ff */
[----:B-1----:R-:W-:Y:S02]  /*9870*/  F2FP.F16.F32.PACK_AB R10, R102, R105 ;  /* 0x00000069660a723e */ /* 0x002fe400000000ff */
[----:B--2---:R-:W-:Y:S01]  /*9880*/  F2FP.F16.F32.PACK_AB R9, R114, R117 ;  /* 0x000000757209723e */ /* 0x004fe200000000ff */
[----:B------:R-:W-:Y:S01]  /*9890*/  MUFU.EX2 R100, R100 ;  /* 0x0000006400647308 */ /* 0x000fe20000000800 */
[-CC-:B------:R-:W-:Y:S01]  /*98a0*/  FFMA.FTZ R127, R48, R56.reuse, -R109.reuse ;  /* 0x00000038307f7223 */ /* 0x180fe2000001086d */
[----:B------:R-:W-:Y:S01]  /*98b0*/  FFMA.FTZ R124, R40, R56, -R109 ;  /* 0x00000038287c7223 */ /* 0x000fe2000001086d */
[----:B------:R-:W1:Y:S01]  /*98c0*/  LDSM.16.MT88.4 R48, [R119+0xa800] ;  /* 0x00a800007730783b */ /* 0x000e620000004200 */
[----:B---3--:R-:W-:-:S03]  /*98d0*/  F2FP.F16.F32.PACK_AB R11, R112, R115 ;  /* 0x00000073700b723e */ /* 0x008fc600000000ff */
[----:B------:R-:W2:Y:S01]  /*98e0*/  LDSM.16.MT88.4 R40, [R88+0xa800] ;  /* 0x00a800005828783b */ /* 0x000ea20000004200 */
[----:B------:R-:W3:Y:S03]  /*98f0*/  MUFU.EX2 R121, R121 ;  /* 0x0000007900797308 */ /* 0x000ee60000000800 */
[C---:B------:R-:W-:Y:S05]  /*9900*/  HMMA.16816.F32 R28, R8.reuse, R24, RZ ;  /* 0x00000018081c723c */ /* 0x040fea00000018ff */
[----:B------:R-:W-:Y:S03]  /*9910*/  MUFU.EX2 R129, R129 ;  /* 0x0000008100817308 */ /* 0x000fe60000000800 */
[C---:B------:R-:W-:Y:S05]  /*9920*/  HMMA.16816.F32 R24, R8.reuse, R26, RZ ;  /* 0x0000001a0818723c */ /* 0x040fea00000018ff */
[----:B------:R-:W-:Y:S08]  /*9930*/  MUFU.EX2 R122, R122 ;  /* 0x0000007a007a7308 */ /* 0x000ff00000000800 */
[----:B------:R-:W-:Y:S08]  /*9940*/  MUFU.EX2 R125, R125 ;  /* 0x0000007d007d7308 */ /* 0x000ff00000000800 */
[----:B------:R-:W4:Y:S08]  /*9950*/  MUFU.EX2 R118, R118 ;  /* 0x0000007600767308 */ /* 0x000f300000000800 */
[----:B------:R-:W-:Y:S08]  /*9960*/  MUFU.EX2 R123, R123 ;  /* 0x0000007b007b7308 */ /* 0x000ff00000000800 */
[----:B------:R-:W5:Y:S01]  /*9970*/  MUFU.EX2 R116, R116 ;  /* 0x0000007400747308 */ /* 0x000f620000000800 */
[C---:B------:R-:W-:Y:S08]  /*9980*/  HMMA.16816.F32 R4, R8.reuse, R32, RZ ;  /* 0x000000200804723c */ /* 0x040ff000000018ff */
[C---:B------:R-:W-:Y:S08]  /*9990*/  HMMA.16816.F32 R32, R8.reuse, R34, RZ ;  /* 0x000000220820723c */ /* 0x040ff000000018ff */
[C---:B------:R-:W-:Y:S08]  /*99a0*/  HMMA.16816.F32 R20, R8.reuse, R16, RZ ;  /* 0x000000100814723c */ /* 0x040ff000000018ff */
[C---:B------:R-:W-:Y:S08]  /*99b0*/  HMMA.16816.F32 R16, R8.reuse, R18, RZ ;  /* 0x000000120810723c */ /* 0x040ff000000018ff */
[----:B------:R-:W-:Y:S01]  /*99c0*/  HMMA.16816.F32 R12, R8, R36, RZ ;  /* 0x00000024080c723c */ /* 0x000fe200000018ff */
[----:B---3--:R-:W-:-:S02]  /*99d0*/  F2FP.F16.F32.PACK_AB R36, R121, R100 ;  /* 0x000000647924723e */ /* 0x008fc400000000ff */
[----:B----4-:R-:W-:-:S05]  /*99e0*/  F2FP.F16.F32.PACK_AB R37, R118, R125 ;  /* 0x0000007d7625723e */ /* 0x010fca00000000ff */
[----:B------:R-:W-:Y:S01]  /*99f0*/  HMMA.16816.F32 R8, R8, R38, RZ ;  /* 0x000000260808723c */ /* 0x000fe200000018ff */
[----:B------:R-:W-:Y:S02]  /*9a00*/  F2FP.F16.F32.PACK_AB R38, R122, R129 ;  /* 0x000000817a26723e */ /* 0x000fe400000000ff */
[----:B-----5:R-:W-:-:S07]  /*9a10*/  F2FP.F16.F32.PACK_AB R39, R116, R123 ;  /* 0x0000007b7427723e */ /* 0x020fce00000000ff */
[C---:B------:R-:W-:Y:S08]  /*9a20*/  HMMA.16816.F32 R28, R36.reuse, R44, R28 ;  /* 0x0000002c241c723c */ /* 0x040ff0000000181c */
[----:B------:R-:W-:Y:S01]  /*9a30*/  HMMA.16816.F32 R24, R36, R46, R24 ;  /* 0x0000002e2418723c */ /* 0x000fe20000001818 */
[----:B------:R-:W3:Y:S01]  /*9a40*/  LDSM.16.MT88.4 R44, [R111+0xb000] ;  /* 0x00b000006f2c783b */ /* 0x000ee20000004200 */
[-CC-:B------:R-:W-:Y:S01]  /*9a50*/  FFMA.FTZ R120, R120, R56.reuse, -R109.reuse ;  /* 0x0000003878787223 */ /* 0x180fe2000001086d */
[-C--:B------:R-:W-:Y:S01]  /*9a60*/  FFMA.FTZ R131, R171, R56.reuse, -R109 ;  /* 0x00000038ab837223 */ /* 0x080fe2000001086d */
[----:B------:R-:W-:-:S04]  /*9a70*/  FFMA.FTZ R126, R149, R56, -R103 ;  /* 0x00000038957e7223 */ /* 0x000fc80000010867 */
[----:B------:R-:W-:Y:S01]  /*9a80*/  HMMA.16816.F32 R4, R36, R52, R4 ;  /* 0x000000342404723c */ /* 0x000fe20000001804 */
[-CC-:B------:R-:W-:Y:S01]  /*9a90*/  FFMA.FTZ R133, R133, R56.reuse, -R103.reuse ;  /* 0x0000003885857223 */ /* 0x180fe20000010867 */
[-CC-:B------:R-:W-:Y:S01]  /*9aa0*/  FFMA.FTZ R128, R128, R56.reuse, -R103.reuse ;  /* 0x0000003880807223 */ /* 0x180fe20000010867 */
[----:B------:R-:W-:-:S05]  /*9ab0*/  FFMA.FTZ R135, R135, R56, -R103 ;  /* 0x0000003887877223 */ /* 0x000fca0000010867 */
[C---:B------:R-:W-:Y:S01]  /*9ac0*/  HMMA.16816.F32 R32, R36.reuse, R54, R32 ;  /* 0x000000362420723c */ /* 0x040fe20000001820 */
[----:B------:R-:W4:Y:S01]  /*9ad0*/  LDSM.16.MT88.4 R52, [R113+0xb000] ;  /* 0x00b000007134783b */ /* 0x000f220000004200 */
[----:B------:R-:W-:Y:S06]  /*9ae0*/  MUFU.EX2 R127, R127 ;  /* 0x0000007f007f7308 */ /* 0x000fec0000000800 */
[C---:B-1----:R-:W-:Y:S02]  /*9af0*/  HMMA.16816.F32 R20, R36.reuse, R48, R20 ;  /* 0x000000302414723c */ /* 0x042fe40000001814 */
[----:B------:R-:W1:Y:S06]  /*9b00*/  MUFU.EX2 R120, R120 ;  /* 0x0000007800787308 */ /* 0x000e6c0000000800 */
[C---:B------:R-:W-:Y:S01]  /*9b10*/  HMMA.16816.F32 R16, R36.reuse, R50, R16 ;  /* 0x000000322410723c */ /* 0x040fe20000001810 */
[----:B------:R-:W5:Y:S01]  /*9b20*/  LDSM.16.MT88.4 R48, [R119+0xb000] ;  /* 0x00b000007730783b */ /* 0x000f620000004200 */
[----:B------:R-:W-:Y:S06]  /*9b30*/  MUFU.EX2 R124, R124 ;  /* 0x0000007c007c7308 */ /* 0x000fec0000000800 */
[C---:B--2---:R-:W-:Y:S02]  /*9b40*/  HMMA.16816.F32 R12, R36.reuse, R40, R12 ;  /* 0x00000028240c723c */ /* 0x044fe4000000180c */
[----:B------:R-:W2:Y:S06]  /*9b50*/  MUFU.EX2 R131, R131 ;  /* 0x0000008300837308 */ /* 0x000eac0000000800 */
[----:B------:R-:W-:Y:S01]  /*9b60*/  HMMA.16816.F32 R8, R36, R42, R8 ;  /* 0x0000002a2408723c */ /* 0x000fe20000001808 */
[----:B------:R-:W5:Y:S01]  /*9b70*/  LDSM.16.MT88.4 R40, [R88+0xb000] ;  /* 0x00b000005828783b */ /* 0x000f620000004200 */
[----:B------:R-:W-:Y:S08]  /*9b80*/  MUFU.EX2 R126, R126 ;  /* 0x0000007e007e7308 */ /* 0x000ff00000000800 */
[----:B------:R-:W3:Y:S08]  /*9b90*/  MUFU.EX2 R133, R133 ;  /* 0x0000008500857308 */ /* 0x000ef00000000800 */
[----:B------:R-:W-:Y:S08]  /*9ba0*/  MUFU.EX2 R128, R128 ;  /* 0x0000008000807308 */ /* 0x000ff00000000800 */
[----:B------:R-:W4:Y:S01]  /*9bb0*/  MUFU.EX2 R135, R135 ;  /* 0x0000008700877308 */ /* 0x000f220000000800 */
[----:B-1----:R-:W-:-:S02]  /*9bc0*/  F2FP.F16.F32.PACK_AB R36, R120, R127 ;  /* 0x0000007f7824723e */ /* 0x002fc400000000ff */
[----:B--2---:R-:W-:Y:S02]  /*9bd0*/  F2FP.F16.F32.PACK_AB R38, R131, R124 ;  /* 0x0000007c8326723e */ /* 0x004fe400000000ff */
[----:B---3--:R-:W-:Y:S02]  /*9be0*/  F2FP.F16.F32.PACK_AB R37, R133, R126 ;  /* 0x0000007e8525723e */ /* 0x008fe400000000ff */
[----:B----4-:R-:W-:-:S07]  /*9bf0*/  F2FP.F16.F32.PACK_AB R39, R135, R128 ;  /* 0x000000808727723e */ /* 0x010fce00000000ff */
[C---:B------:R-:W-:Y:S08]  /*9c00*/  HMMA.16816.F32 R28, R36.reuse, R44, R28 ;  /* 0x0000002c241c723c */ /* 0x040ff0000000181c */
[----:B------:R-:W-:Y:S01]  /*9c10*/  HMMA.16816.F32 R24, R36, R46, R24 ;  /* 0x0000002e2418723c */ /* 0x000fe20000001818 */
[----:B------:R-:W1:Y:S01]  /*9c20*/  LDSM.16.MT88.4 R44, [R111+0xb800] ;  /* 0x00b800006f2c783b */ /* 0x000e620000004200 */
[-CC-:B------:R-:W-:Y:S01]  /*9c30*/  FFMA.FTZ R137, R137, R56.reuse, -R109.reuse ;  /* 0x0000003889897223 */ /* 0x180fe2000001086d */
[-CC-:B------:R-:W-:Y:S01]  /*9c40*/  FFMA.FTZ R132, R132, R56.reuse, -R109.reuse ;  /* 0x0000003884847223 */ /* 0x180fe2000001086d */
[----:B------:R-:W-:-:S04]  /*9c50*/  FFMA.FTZ R134, R134, R56, -R109 ;  /* 0x0000003886867223 */ /* 0x000fc8000001086d */
[----:B------:R-:W-:Y:S01]  /*9c60*/  HMMA.16816.F32 R4, R36, R52, R4 ;  /* 0x000000342404723c */ /* 0x000fe20000001804 */
[-C--:B------:R-:W-:Y:S01]  /*9c70*/  FFMA.FTZ R139, R139, R56.reuse, -R109 ;  /* 0x000000388b8b7223 */ /* 0x080fe2000001086d */
[-CC-:B------:R-:W-:Y:S01]  /*9c80*/  FFMA.FTZ R136, R136, R56.reuse, -R103.reuse ;  /* 0x0000003888887223 */ /* 0x180fe20000010867 */
[-CC-:B------:R-:W-:Y:S01]  /*9c90*/  FFMA.FTZ R141, R141, R56.reuse, -R103.reuse ;  /* 0x000000388d8d7223 */ /* 0x180fe20000010867 */
[----:B------:R-:W-:-:S04]  /*9ca0*/  FFMA.FTZ R138, R138, R56, -R103 ;  /* 0x000000388a8a7223 */ /* 0x000fc80000010867 */
[C---:B------:R-:W-:Y:S01]  /*9cb0*/  HMMA.16816.F32 R32, R36.reuse, R54, R32 ;  /* 0x000000362420723c */ /* 0x040fe20000001820 */
[----:B------:R-:W2:Y:S01]  /*9cc0*/  LDSM.16.MT88.4 R52, [R113+0xb800] ;  /* 0x00b800007134783b */ /* 0x000ea20000004200 */
[----:B------:R-:W-:Y:S01]  /*9cd0*/  FFMA.FTZ R143, R143, R56, -R103 ;  /* 0x000000388f8f7223 */ /* 0x000fe20000010867 */
[----:B------:R-:W-:Y:S05]  /*9ce0*/  MUFU.EX2 R137, R137 ;  /* 0x0000008900897308 */ /* 0x000fea0000000800 */
[C---:B-----5:R-:W-:Y:S03]  /*9cf0*/  HMMA.16816.F32 R20, R36.reuse, R48, R20 ;  /* 0x000000302414723c */ /* 0x060fe60000001814 */
[----:B------:R-:W3:Y:S05]  /*9d00*/  MUFU.EX2 R132, R132 ;  /* 0x0000008400847308 */ /* 0x000eea0000000800 */
[C---:B------:R-:W-:Y:S01]  /*9d10*/  HMMA.16816.F32 R16, R36.reuse, R50, R16 ;  /* 0x000000322410723c */ /* 0x040fe20000001810 */
[----:B------:R-:W4:Y:S02]  /*9d20*/  LDSM.16.MT88.4 R48, [R119+0xb800] ;  /* 0x00b800007730783b */ /* 0x000f240000004200 */
[----:B------:R-:W-:Y:S05]  /*9d30*/  MUFU.EX2 R134, R134 ;  /* 0x0000008600867308 */ /* 0x000fea0000000800 */
[C---:B------:R-:W-:Y:S03]  /*9d40*/  HMMA.16816.F32 R12, R36.reuse, R40, R12 ;  /* 0x00000028240c723c */ /* 0x040fe6000000180c */
[----:B------:R-:W5:Y:S05]  /*9d50*/  MUFU.EX2 R139, R139 ;  /* 0x0000008b008b7308 */ /* 0x000f6a0000000800 */
[----:B------:R-:W-:Y:S01]  /*9d60*/  HMMA.16816.F32 R8, R36, R42, R8 ;  /* 0x0000002a2408723c */ /* 0x000fe20000001808 */
[----:B------:R-:W4:Y:S02]  /*9d70*/  LDSM.16.MT88.4 R40, [R88+0xb800] ;  /* 0x00b800005828783b */ /* 0x000f240000004200 */
[----:B------:R-:W-:Y:S08]  /*9d80*/  MUFU.EX2 R136, R136 ;  /* 0x0000008800887308 */ /* 0x000ff00000000800 */
[----:B------:R-:W1:Y:S08]  /*9d90*/  MUFU.EX2 R141, R141 ;  /* 0x0000008d008d7308 */ /* 0x000e700000000800 */
[----:B------:R-:W-:Y:S08]  /*9da0*/  MUFU.EX2 R138, R138 ;  /* 0x0000008a008a7308 */ /* 0x000ff00000000800 */
[----:B------:R-:W2:Y:S01]  /*9db0*/  MUFU.EX2 R143, R143 ;  /* 0x0000008f008f7308 */ /* 0x000ea20000000800 */
[----:B---3--:R-:W-:-:S02]  /*9dc0*/  F2FP.F16.F32.PACK_AB R36, R132, R137 ;  /* 0x000000898424723e */ /* 0x008fc400000000ff */
[----:B-----5:R-:W-:Y:S02]  /*9dd0*/  F2FP.F16.F32.PACK_AB R38, R139, R134 ;  /* 0x000000868b26723e */ /* 0x020fe400000000ff */
[----:B-1----:R-:W-:Y:S02]  /*9de0*/  F2FP.F16.F32.PACK_AB R37, R141, R136 ;  /* 0x000000888d25723e */ /* 0x002fe400000000ff */
[----:B--2---:R-:W-:-:S07]  /*9df0*/  F2FP.F16.F32.PACK_AB R39, R143, R138 ;  /* 0x0000008a8f27723e */ /* 0x004fce00000000ff */
[C---:B------:R-:W-:Y:S08]  /*9e00*/  HMMA.16816.F32 R28, R36.reuse, R44, R28 ;  /* 0x0000002c241c723c */ /* 0x040ff0000000181c */
[----:B------:R-:W-:Y:S01]  /*9e10*/  HMMA.16816.F32 R24, R36, R46, R24 ;  /* 0x0000002e2418723c */ /* 0x000fe20000001818 */
[----:B------:R-:W1:Y:S01]  /*9e20*/  LDSM.16.MT88.4 R44, [R111+0xc000] ;  /* 0x00c000006f2c783b */ /* 0x000e620000004200 */
[-C--:B------:R-:W-:Y:S01]  /*9e30*/  FFMA.FTZ R149, R148, R56.reuse, -R103 ;  /* 0x0000003894957223 */ /* 0x080fe20000010867 */
[-CC-:B------:R-:W-:Y:S01]  /*9e40*/  FFMA.FTZ R145, R145, R56.reuse, -R109.reuse ;  /* 0x0000003891917223 */ /* 0x180fe2000001086d */
[----:B------:R-:W-:-:S04]  /*9e50*/  FFMA.FTZ R140, R140, R56, -R109 ;  /* 0x000000388c8c7223 */ /* 0x000fc8000001086d */
[----:B------:R-:W-:Y:S01]  /*9e60*/  HMMA.16816.F32 R4, R36, R52, R4 ;  /* 0x000000342404723c */ /* 0x000fe20000001804 */
[-CC-:B------:R-:W-:Y:S01]  /*9e70*/  FFMA.FTZ R142, R142, R56.reuse, -R109.reuse ;  /* 0x000000388e8e7223 */ /* 0x180fe2000001086d */
[-C--:B------:R-:W-:Y:S01]  /*9e80*/  FFMA.FTZ R147, R147, R56.reuse, -R109 ;  /* 0x0000003893937223 */ /* 0x080fe2000001086d */
[-CC-:B------:R-:W-:Y:S01]  /*9e90*/  FFMA.FTZ R146, R146, R56.reuse, -R103.reuse ;  /* 0x0000003892927223 */ /* 0x180fe20000010867 */
[----:B------:R-:W-:-:S04]  /*9ea0*/  FFMA.FTZ R148, R169, R56, -R103 ;  /* 0x00000038a9947223 */ /* 0x000fc80000010867 */
[C---:B------:R-:W-:Y:S01]  /*9eb0*/  HMMA.16816.F32 R32, R36.reuse, R54, R32 ;  /* 0x000000362420723c */ /* 0x040fe20000001820 */
[----:B------:R-:W2:Y:S01]  /*9ec0*/  LDSM.16.MT88.4 R52, [R113+0xc000] ;  /* 0x00c000007134783b */ /* 0x000ea20000004200 */
[----:B------:R-:W-:Y:S01]  /*9ed0*/  FFMA.FTZ R151, R151, R56, -R103 ;  /* 0x0000003897977223 */ /* 0x000fe20000010867 */
[----:B------:R-:W-:Y:S05]  /*9ee0*/  MUFU.EX2 R145, R145 ;  /* 0x0000009100917308 */ /* 0x000fea0000000800 */
[C---:B----4-:R-:W-:Y:S03]  /*9ef0*/  HMMA.16816.F32 R20, R36.reuse, R48, R20 ;  /* 0x000000302414723c */ /* 0x050fe60000001814 */
        /* <DEDUP_REMOVED lines=148> */
[-C--:B------:R-:W-:Y:S01]  /*a840*/  FFMA.FTZ R197, R154, R56.reuse, -R103 ;  /* 0x000000389ac57223 */ /* 0x080fe20000010867 */
        /* <DEDUP_REMOVED lines=12> */
[C---:B------:R-:W-:Y:S03]  /*a910*/  HMMA.16816.F32 R16, R36.reuse, R50, R16 ;  /* 0x000000322410723c */ /* 0x040fe60000001810 */
[----:B------:R-:W-:Y:S05]  /*a920*/  MUFU.EX2 R168, R168 ;  /* 0x000000a800a87308 */ /* 0x000fea0000000800 */
[C---:B------:R-:W-:Y:S03]  /*a930*/  HMMA.16816.F32 R12, R36.reuse, R40, R12 ;  /* 0x00000028240c723c */ /* 0x040fe6000000180c */
[----:B------:R-:W4:Y:S05]  /*a940*/  MUFU.EX2 R195, R195 ;  /* 0x000000c300c37308 */ /* 0x000f2a0000000800 */
[----:B------:R-:W-:Y:S01]  /*a950*/  HMMA.16816.F32 R8, R36, R42, R8 ;  /* 0x0000002a2408723c */ /* 0x000fe20000001808 */
[----:B------:R-:W5:Y:S02]  /*a960*/  LDSM.16.MT88.4 R36, [R88+0xe800] ;  /* 0x00e800005824783b */ /* 0x000f640000004200 */
[----:B------:R-:W-:Y:S08]  /*a970*/  MUFU.EX2 R158, R158 ;  /* 0x0000009e009e7308 */ /* 0x000ff00000000800 */
[----:B------:R-:W1:Y:S01]  /*a980*/  MUFU.EX2 R197, R197 ;  /* 0x000000c500c57308 */ /* 0x000e620000000800 */
[----:B------:R-:W5:Y:S07]  /*a990*/  LDSM.16.MT88.4 R40, [R119+0xe800] ;  /* 0x00e800007728783b */ /* 0x000f6e0000004200 */
[----:B------:R-:W-:Y:S08]  /*a9a0*/  MUFU.EX2 R154, R154 ;  /* 0x0000009a009a7308 */ /* 0x000ff00000000800 */
[----:B------:R-:W2:Y:S01]  /*a9b0*/  MUFU.EX2 R199, R199 ;  /* 0x000000c700c77308 */ /* 0x000ea20000000800 */
[----:B---3--:R-:W-:-:S02]  /*a9c0*/  F2FP.F16.F32.PACK_AB R48, R193, R174 ;  /* 0x000000aec130723e */ /* 0x008fc400000000ff */
[----:B----4-:R-:W-:Y:S02]  /*a9d0*/  F2FP.F16.F32.PACK_AB R50, R195, R168 ;  /* 0x000000a8c332723e */ /* 0x010fe400000000ff */
        /* <DEDUP_REMOVED lines=21> */
[----:B------:R-:W-:Y:S08]  /*ab30*/  MUFU.EX2 R65, R65 ;  /* 0x0000004100417308 */ /* 0x000ff00000000800 */
[----:B------:R-:W-:Y:S08]  /*ab40*/  MUFU.EX2 R68, R68 ;  /* 0x0000004400447308 */ /* 0x000ff00000000800 */
[----:B------:R-:W-:Y:S08]  /*ab50*/  MUFU.EX2 R61, R61 ;  /* 0x0000003d003d7308 */ /* 0x000ff00000000800 */
[----:B------:R-:W5:Y:S08]  /*ab60*/  MUFU.EX2 R60, R60 ;  /* 0x0000003c003c7308 */ /* 0x000f700000000800 */
[----:B------:R-:W-:Y:S08]  /*ab70*/  MUFU.EX2 R57, R57 ;  /* 0x0000003900397308 */ /* 0x000ff00000000800 */
[----:B------:R-:W1:Y:S01]  /*ab80*/  MUFU.EX2 R64, R64 ;  /* 0x0000004000407308 */ /* 0x000e620000000800 */
[----:B------:R-:W-:Y:S01]  /*ab90*/  HMMA.16816.F32 R20, R48, R40, R20 ;  /* 0x000000283014723c */ /* 0x000fe20000001814 */
[----:B---3--:R-:W-:-:S02]  /*aba0*/  F2FP.F16.F32.PACK_AB R40, R201, R144 ;  /* 0x00000090c928723e */ /* 0x008fc400000000ff */
[----:B-----5:R-:W-:-:S05]  /*abb0*/  F2FP.F16.F32.PACK_AB R41, R60, R61 ;  /* 0x0000003d3c29723e */ /* 0x020fca00000000ff */
[----:B------:R-:W-:Y:S01]  /*abc0*/  HMMA.16816.F32 R16, R48, R42, R16 ;  /* 0x0000002a3010723c */ /* 0x000fe20000001810 */
[----:B------:R-:W-:Y:S01]  /*abd0*/  F2FP.F16.F32.PACK_AB R42, R68, R65 ;  /* 0x00000041442a723e */ /* 0x000fe200000000ff */
[----:B------:R-:W3:Y:S01]  /*abe0*/  LDSM.16.MT88.4 R48, [R88+0xf000] ;  /* 0x00f000005830783b */ /* 0x000ee20000004200 */
[----:B-1----:R-:W-:-:S07]  /*abf0*/  F2FP.F16.F32.PACK_AB R43, R64, R57 ;  /* 0x00000039402b723e */ /* 0x002fce00000000ff */
[C---:B------:R-:W-:Y:S08]  /*ac00*/  HMMA.16816.F32 R4, R40.reuse, R44, R4 ;  /* 0x0000002c2804723c */ /* 0x040ff00000001804 */
[----:B------:R-:W-:Y:S01]  /*ac10*/  HMMA.16816.F32 R32, R40, R46, R32 ;  /* 0x0000002e2820723c */ /* 0x000fe20000001820 */
[----:B------:R-:W1:Y:S01]  /*ac20*/  LDSM.16.MT88.4 R44, [R113+0xf800] ;  /* 0x00f80000712c783b */ /* 0x000e620000004200 */
[-CC-:B------:R-:W-:Y:S01]  /*ac30*/  FFMA.FTZ R75, R75, R56.reuse, -R109.reuse ;  /* 0x000000384b4b7223 */ /* 0x180fe2000001086d */
[-CC-:B------:R-:W-:Y:S01]  /*ac40*/  FFMA.FTZ R66, R66, R56.reuse, -R109.reuse ;  /* 0x0000003842427223 */ /* 0x180fe2000001086d */
[----:B------:R-:W-:-:S04]  /*ac50*/  FFMA.FTZ R73, R73, R56, -R109 ;  /* 0x0000003849497223 */ /* 0x000fc8000001086d */
[----:B--2---:R-:W-:Y:S01]  /*ac60*/  HMMA.16816.F32 R28, R40, R52, R28 ;  /* 0x00000034281c723c */ /* 0x004fe2000000181c */
        /* <DEDUP_REMOVED lines=9> */
[----:B------:R-:W4:Y:S05]  /*ad00*/  MUFU.EX2 R66, R66 ;  /* 0x0000004200427308 */ /* 0x000f2a0000000800 */
[C---:B------:R-:W-:Y:S01]  /*ad10*/  HMMA.16816.F32 R16, R40.reuse, R38, R16 ;  /* 0x000000262810723c */ /* 0x040fe20000001810 */
[----:B------:R-:W5:Y:S02]  /*ad20*/  LDSM.16.MT88.4 R36, [R119+0xf800] ;  /* 0x00f800007724783b */ /* 0x000f640000004200 */
[----:B------:R-:W-:Y:S08]  /*ad30*/  MUFU.EX2 R73, R73 ;  /* 0x0000004900497308 */ /* 0x000ff00000000800 */
[----:B------:R-:W1:Y:S08]  /*ad40*/  MUFU.EX2 R130, R130 ;  /* 0x0000008200827308 */ /* 0x000e700000000800 */
[----:B------:R-:W-:Y:S08]  /*ad50*/  MUFU.EX2 R69, R69 ;  /* 0x0000004500457308 */ /* 0x000ff00000000800 */
[----:B------:R-:W2:Y:S08]  /*ad60*/  MUFU.EX2 R62, R62 ;  /* 0x0000003e003e7308 */ /* 0x000eb00000000800 */
[----:B------:R-:W-:Y:S08]  /*ad70*/  MUFU.EX2 R67, R67 ;  /* 0x0000004300437308 */ /* 0x000ff00000000800 */
[----:B------:R-:W5:Y:S01]  /*ad80*/  MUFU.EX2 R152, R152 ;  /* 0x0000009800987308 */ /* 0x000f620000000800 */
[C---:B---3--:R-:W-:Y:S08]  /*ad90*/  HMMA.16816.F32 R12, R40.reuse, R48, R12 ;  /* 0x00000030280c723c */ /* 0x048ff0000000180c */
[----:B------:R-:W-:Y:S01]  /*ada0*/  HMMA.16816.F32 R8, R40, R50, R8 ;  /* 0x000000322808723c */ /* 0x000fe20000001808 */
[----:B----4-:R-:W-:Y:S01]  /*adb0*/  F2FP.F16.F32.PACK_AB R40, R66, R75 ;  /* 0x0000004b4228723e */ /* 0x010fe200000000ff */
[----:B------:R-:W3:Y:S01]  /*adc0*/  LDSM.16.MT88.4 R48, [R88+0xf800] ;  /* 0x00f800005830783b */ /* 0x000ee20000004200 */
[----:B-1----:R-:W-:-:S02]  /*add0*/  F2FP.F16.F32.PACK_AB R42, R130, R73 ;  /* 0x00000049822a723e */ /* 0x002fc400000000ff */
[----:B--2---:R-:W-:Y:S02]  /*ade0*/  F2FP.F16.F32.PACK_AB R41, R62, R69 ;  /* 0x000000453e29723e */ /* 0x004fe400000000ff */
[----:B-----5:R-:W-:-:S07]  /*adf0*/  F2FP.F16.F32.PACK_AB R43, R152, R67 ;  /* 0x00000043982b723e */ /* 0x020fce00000000ff */
        /* <DEDUP_REMOVED lines=8> */
[-CC-:B------:R-:W-:Y:S01]  /*ae80*/  FFMA.FTZ R76, R76, R56.reuse, -R109.reuse ;  /* 0x000000384c4c7223 */ /* 0x180fe2000001086d */
[-C--:B------:R-:W-:Y:S01]  /*ae90*/  FFMA.FTZ R74, R74, R56.reuse, -R109 ;  /* 0x000000384a4a7223 */ /* 0x080fe2000001086d */
[----:B------:R-:W-:-:S04]  /*aea0*/  FFMA.FTZ R72, R72, R56, -R103 ;  /* 0x0000003848487223 */ /* 0x000fc80000010867 */
[C---:B------:R-:W-:Y:S01]  /*aeb0*/  HMMA.16816.F32 R24, R40.reuse, R54, R24 ;  /* 0x000000362818723c */ /* 0x040fe20000001818 */
[----:B------:R-:W2:Y:S01]  /*aec0*/  LDSM.16.MT88.4 R52, [R111+0x10000] ;  /* 0x010000006f34783b */ /* 0x000ea20000004200 */
[----:B------:R-:W-:Y:S01]  /*aed0*/  FFMA.FTZ R77, R58, R56, -R103 ;  /* 0x000000383a4d7223 */ /* 0x000fe20000010867 */
[----:B------:R-:W-:Y:S05]  /*aee0*/  MUFU.EX2 R63, R63 ;  /* 0x0000003f003f7308 */ /* 0x000fea0000000800 */
[C---:B------:R-:W-:Y:S03]  /*aef0*/  HMMA.16816.F32 R20, R40.reuse, R36, R20 ;  /* 0x000000242814723c */ /* 0x040fe60000001814 */
        /* <DEDUP_REMOVED lines=9> */
[----:B---3--:R-:W-:Y:S01]  /*af90*/  HMMA.16816.F32 R12, R40, R48, R12 ;  /* 0x00000030280c723c */ /* 0x008fe2000000180c */
[----:B------:R-:W-:-:S07]  /*afa0*/  FADD.FTZ R104, R107, R104 ;  /* 0x000000686b687221 */ /* 0x000fce0000010000 */
[----:B------:R-:W-:Y:S01]  /*afb0*/  HMMA.16816.F32 R8, R40, R50, R8 ;  /* 0x000000322808723c */ /* 0x000fe20000001808 */
[----:B----4-:R-:W-:Y:S02]  /*afc0*/  F2FP.F16.F32.PACK_AB R40, R76, R63 ;  /* 0x0000003f4c28723e */ /* 0x010fe400000000ff */
[----:B-1----:R-:W-:Y:S02]  /*afd0*/  F2FP.F16.F32.PACK_AB R42, R74, R71 ;  /* 0x000000474a2a723e */ /* 0x002fe400000000ff */
[----:B--2---:R-:W-:Y:S02]  /*afe0*/  F2FP.F16.F32.PACK_AB R41, R81, R72 ;  /* 0x000000485129723e */ /* 0x004fe400000000ff */
[----:B-----5:R-:W-:Y:S01]  /*aff0*/  F2FP.F16.F32.PACK_AB R43, R77, R70 ;  /* 0x000000464d2b723e */ /* 0x020fe200000000ff */
[----:B------:R-:W-:Y:S01]  /*b000*/  FADD.FTZ R49, R105, R104 ;  /* 0x0000006869317221 */ /* 0x000fe20000010000 */
[----:B------:R-:W-:-:S05]  /*b010*/  FADD.FTZ R114, R117, R114 ;  /* 0x0000007275727221 */ /* 0x000fca0000010000 */
[----:B------:R-:W-:Y:S01]  /*b020*/  HMMA.16816.F32 R4, R40, R44, R4 ;  /* 0x0000002c2804723c */ /* 0x000fe20000001804 */
[----:B------:R-:W-:-:S07]  /*b030*/  FADD.FTZ R49, R102, R49 ;  /* 0x0000003166317221 */ /* 0x000fce0000010000 */
[----:B------:R-:W-:Y:S01]  /*b040*/  HMMA.16816.F32 R32, R40, R46, R32 ;  /* 0x0000002e2820723c */ /* 0x000fe20000001820 */
[----:B------:R-:W1:Y:S01]  /*b050*/  LDSM.16.MT88.4 R44, [R88+0x10000] ;  /* 0x01000000582c783b */ /* 0x000e620000004200 */
[----:B------:R-:W-:-:S06]  /*b060*/  FADD.FTZ R115, R115, R114 ;  /* 0x0000007273737221 */ /* 0x000fcc0000010000 */
[C---:B------:R-:W-:Y:S01]  /*b070*/  HMMA.16816.F32 R24, R40.reuse, R54, R24 ;  /* 0x000000362818723c */ /* 0x040fe20000001818 */
[----:B------:R-:W-:Y:S02]  /*b080*/  FADD.FTZ R54, R100, R49 ;  /* 0x0000003164367221 */ /* 0x000fe40000010000 */
[----:B------:R-:W2:Y:S01]  /*b090*/  LDSM.16.MT88.4 R48, [R113+0x10800] ;  /* 0x010800007130783b */ /* 0x000ea20000004200 */
[----:B------:R-:W-:Y:S01]  /*b0a0*/  FADD.FTZ R112, R112, R115 ;  /* 0x0000007370707221 */ /* 0x000fe20000010000 */
[----:B------:R-:W-:Y:S01]  /*b0b0*/  FADD.FTZ R54, R121, R54 ;  /* 0x0000003679367221 */ /* 0x000fe20000010000 */
[-CC-:B------:R-:W-:Y:S02]  /*b0c0*/  FFMA.FTZ R58, R79, R56.reuse, -R109.reuse ;  /* 0x000000384f3a7223 */ /* 0x180fe4000001086d */
[----:B------:R-:W-:Y:S01]  /*b0d0*/  FADD.FTZ R125, R125, R112 ;  /* 0x000000707d7d7221 */ /* 0x000fe20000010000 */
[----:B------:R-:W-:Y:S01]  /*b0e0*/  HMMA.16816.F32 R20, R40, R36, R20 ;  /* 0x000000242814723c */ /* 0x000fe20000001814 */
[-CC-:B------:R-:W-:Y:S01]  /*b0f0*/  FFMA.FTZ R78, R93, R56.reuse, -R109.reuse ;  /* 0x000000385d4e7223 */ /* 0x180fe2000001086d */
[-CC-:B------:R-:W-:Y:S01]  /*b100*/  FFMA.FTZ R79, R86, R56.reuse, -R109.reuse ;  /* 0x00000038564f7223 */ /* 0x180fe2000001086d */
[-C--:B------:R-:W-:Y:S01]  /*b110*/  FFMA.FTZ R93, R84, R56.reuse, -R109 ;  /* 0x00000038545d7223 */ /* 0x080fe2000001086d */
[----:B------:R-:W-:Y:S01]  /*b120*/  FADD.FTZ R129, R129, R54 ;  /* 0x0000003681817221 */ /* 0x000fe20000010000 */
[----:B------:R-:W-:-:S03]  /*b130*/  FFMA.FTZ R55, R80, R56, -R103 ;  /* 0x0000003850377223 */ /* 0x000fc60000010867 */
[----:B------:R-:W-:Y:S01]  /*b140*/  HMMA.16816.F32 R16, R40, R38, R16 ;  /* 0x000000262810723c */ /* 0x000fe20000001810 */
[----:B------:R-:W3:Y:S01]  /*b150*/  LDSM.16.MT88.4 R36, [R111+0x10800] ;  /* 0x010800006f24783b */ /* 0x000ee20000004200 */
[----:B------:R-:W-:Y:S01]  /*b160*/  FADD.FTZ R118, R118, R125 ;  /* 0x0000007d76767221 */ /* 0x000fe20000010000 */
[----:B------:R-:W-:-:S05]  /*b170*/  FFMA.FTZ R87, R87, R56, -R103 ;  /* 0x0000003857577223 */ /* 0x000fca0000010867 */
        /* <DEDUP_REMOVED lines=9> */
[----:B------:R-:W-:-:S07]  /*b210*/  FADD.FTZ R127, R120, R127 ;  /* 0x0000007f787f7221 */ /* 0x000fce0000010000 */
[----:B------:R-:W-:Y:S01]  /*b220*/  MUFU.EX2 R78, R78 ;  /* 0x0000004e004e7308 */ /* 0x000fe20000000800 */
[----:B------:R-:W-:-:S07]  /*b230*/  FADD.FTZ R126, R126, R123 ;  /* 0x0000007b7e7e7221 */ /* 0x000fce0000010000 */
[----:B------:R-:W-:Y:S08]  /*b240*/  MUFU.EX2 R93, R93 ;  /* 0x0000005d005d7308 */ /* 0x000ff00000000800 */
[----:B------:R-:W-:Y:S08]  /*b250*/  MUFU.EX2 R52, R52 ;  /* 0x0000003400347308 */ /* 0x000ff00000000800 */
[----:B------:R-:W5:Y:S08]  /*b260*/  MUFU.EX2 R53, R53 ;  /* 0x0000003500357308 */ /* 0x000f700000000800 */
[----:B------:R-:W-:Y:S08]  /*b270*/  MUFU.EX2 R54, R87 ;  /* 0x0000005700367308 */ /* 0x000ff00000000800 */
[----:B------:R-:W2:Y:S01]  /*b280*/  MUFU.EX2 R55, R55 ;  /* 0x0000003700377308 */ /* 0x000ea20000000800 */
[----:B------:R-:W-:Y:S01]  /*b290*/  FADD.FTZ R124, R124, R127 ;  /* 0x0000007f7c7c7221 */ /* 0x000fe20000010000 */
[----:B------:R-:W-:Y:S01]  /*b2a0*/  FADD.FTZ R133, R133, R126 ;  /* 0x0000007e85857221 */ /* 0x000fe20000010000 */
[----:B-1----:R-:W-:Y:S02]  /*b2b0*/  HMMA.16816.F32 R12, R40, R44, R12 ;  /* 0x0000002c280c723c */ /* 0x002fe4000000180c */
[----:B------:R-:W-:Y:S01]  /*b2c0*/  FADD.FTZ R124, R131, R124 ;  /* 0x0000007c837c7221 */ /* 0x000fe20000010000 */
[----:B------:R-:W-:Y:S01]  /*b2d0*/  FADD.FTZ R128, R128, R133 ;  /* 0x0000008580807221 */ /* 0x000fe20000010000 */
[----:B----4-:R-:W-:-:S02]  /*b2e0*/  F2FP.F16.F32.PACK_AB R44, R79, R58 ;  /* 0x0000003a4f2c723e */ /* 0x010fc400000000ff */
[----:B-----5:R-:W-:Y:S02]  /*b2f0*/  F2FP.F16.F32.PACK_AB R45, R53, R52 ;  /* 0x00000034352d723e */ /* 0x020fe400000000ff */
[----:B------:R-:W-:Y:S01]  /*b300*/  HMMA.16816.F32 R8, R40, R46, R8 ;  /* 0x0000002e2808723c */ /* 0x000fe20000001808 */
[----:B------:R-:W-:Y:S01]  /*b310*/  F2FP.F16.F32.PACK_AB R46, R93, R78 ;  /* 0x0000004e5d2e723e */ /* 0x000fe200000000ff */
[----:B------:R-:W-:Y:S01]  /*b320*/  FADD.FTZ R137, R137, R124 ;  /* 0x0000007c89897221 */ /* 0x000fe20000010000 */
[----:B------:R-:W-:Y:S01]  /*b330*/  FADD.FTZ R135, R135, R128 ;  /* 0x0000008087877221 */ /* 0x000fe20000010000 */
[----:B------:R-:W1:Y:S01]  /*b340*/  LDSM.16.MT88.4 R40, [R119+0x10800] ;  /* 0x010800007728783b */ /* 0x000e620000004200 */
[----:B--2---:R-:W-:Y:S01]  /*b350*/  F2FP.F16.F32.PACK_AB R47, R55, R54 ;  /* 0x00000036372f723e */ /* 0x004fe200000000ff */
        /* <DEDUP_REMOVED lines=8> */
[----:B------:R-:W-:-:S04]  /*b3e0*/  FADD.FTZ R138, R138, R141 ;  /* 0x0000008d8a8a7221 */ /* 0x000fc80000010000 */
[----:B------:R-:W-:Y:S02]  /*b3f0*/  FADD.FTZ R143, R143, R138 ;  /* 0x0000008a8f8f7221 */ /* 0x000fe40000010000 */
[C---:B---3--:R-:W-:Y:S01]  /*b400*/  HMMA.16816.F32 R28, R44.reuse, R36, R28 ;  /* 0x000000242c1c723c */ /* 0x048fe2000000181c */
[----:B------:R-:W-:Y:S01]  /*b410*/  FADD.FTZ R37, R145, R134 ;  /* 0x0000008691257221 */ /* 0x000fe20000010000 */
[----:B------:R-:W-:Y:S01]  /*b420*/  FADD.FTZ R146, R146, R143 ;  /* 0x0000008f92927221 */ /* 0x000fe20000010000 */
[-CC-:B------:R-:W-:Y:S01]  /*b430*/  FFMA.FTZ R87, R92, R56.reuse, -R109.reuse ;  /* 0x000000385c577223 */ /* 0x180fe2000001086d */
[-C--:B------:R-:W-:Y:S01]  /*b440*/  FFMA.FTZ R80, R89, R56.reuse, -R109 ;  /* 0x0000003859507223 */ /* 0x080fe2000001086d */
[----:B------:R-:W-:Y:S01]  /*b450*/  FADD.FTZ R37, R140, R37 ;  /* 0x000000258c257221 */ /* 0x000fe20000010000 */
[----:B------:R-:W-:Y:S01]  /*b460*/  FADD.FTZ R149, R149, R146 ;  /* 0x0000009295957221 */ /* 0x000fe20000010000 */
[-C--:B------:R-:W-:Y:S01]  /*b470*/  FFMA.FTZ R84, R85, R56.reuse, -R103 ;  /* 0x0000003855547223 */ /* 0x080fe20000010867 */
[C---:B-1----:R-:W-:Y:S01]  /*b480*/  HMMA.16816.F32 R20, R44.reuse, R40, R20 ;  /* 0x000000282c14723c */ /* 0x042fe20000001814 */
[----:B------:R-:W-:Y:S01]  /*b490*/  FADD.FTZ R86, R142, R37 ;  /* 0x000000258e567221 */ /* 0x000fe20000010000 */
[----:B------:R-:W-:Y:S01]  /*b4a0*/  FADD.FTZ R92, R148, R149 ;  /* 0x00000095945c7221 */ /* 0x000fe20000010000 */
[-CC-:B------:R-:W-:Y:S01]  /*b4b0*/  FFMA.FTZ R59, R91, R56.reuse, -R109.reuse ;  /* 0x000000385b3b7223 */ /* 0x180fe2000001086d */
[-C--:B------:R-:W-:Y:S01]  /*b4c0*/  FFMA.FTZ R82, R94, R56.reuse, -R109 ;  /* 0x000000385e527223 */ /* 0x080fe2000001086d */
[----:B------:R-:W-:Y:S01]  /*b4d0*/  FADD.FTZ R86, R147, R86 ;  /* 0x0000005693567221 */ /* 0x000fe20000010000 */
[----:B------:R-:W-:Y:S01]  /*b4e0*/  FADD.FTZ R92, R151, R92 ;  /* 0x0000005c975c7221 */ /* 0x000fe20000010000 */
[----:B------:R-:W-:Y:S01]  /*b4f0*/  FFMA.FTZ R83, R83, R56, -R103 ;  /* 0x0000003853537223 */ /* 0x000fe20000010867 */
[----:B------:R-:W-:Y:S01]  /*b500*/  HMMA.16816.F32 R16, R44, R42, R16 ;  /* 0x0000002a2c10723c */ /* 0x000fe20000001810 */
[----:B------:R-:W-:Y:S01]  /*b510*/  FADD.FTZ R153, R153, R86 ;  /* 0x0000005699997221 */ /* 0x000fe20000010000 */
[----:B------:R-:W-:Y:S01]  /*b520*/  FADD.FTZ R157, R157, R92 ;  /* 0x0000005c9d9d7221 */ /* 0x000fe20000010000 */
[----:B------:R-:W1:Y:S02]  /*b530*/  LDSM.16.MT88.4 R40, [R111+0x11000] ;  /* 0x011000006f28783b */ /* 0x000e640000004200 */
[----:B------:R-:W-:Y:S01]  /*b540*/  FADD.FTZ R150, R150, R153 ;  /* 0x0000009996967221 */ /* 0x000fe20000010000 */
[----:B------:R-:W-:Y:S01]  /*b550*/  FADD.FTZ R172, R172, R157 ;  /* 0x0000009dacac7221 */ /* 0x000fe20000010000 */
[----:B------:R-:W-:Y:S02]  /*b560*/  LDSM.16.MT88.4 R136, [R111+0x11800] ;  /* 0x011800006f88783b */ /* 0x000fe40000004200 */
[----:B------:R-:W-:Y:S01]  /*b570*/  FADD.FTZ R89, R155, R150 ;  /* 0x000000969b597221 */ /* 0x000fe20000010000 */
[----:B------:R-:W-:-:S03]  /*b580*/  FADD.FTZ R159, R159, R172 ;  /* 0x000000ac9f9f7221 */ /* 0x000fc60000010000 */
[----:B------:R-:W-:Y:S01]  /*b590*/  FADD.FTZ R89, R160, R89 ;  /* 0x00000059a0597221 */ /* 0x000fe20000010000 */
[----:B--2---:R-:W-:Y:S01]  /*b5a0*/  HMMA.16816.F32 R12, R44, R48, R12 ;  /* 0x000000302c0c723c */ /* 0x004fe2000000180c */
        /* <DEDUP_REMOVED lines=10> */
[----:B------:R-:W-:Y:S01]  /*b650*/  HMMA.16816.F32 R24, R44, R38, R24 ;  /* 0x000000262c18723c */ /* 0x000fe20000001818 */
[----:B------:R-:W-:Y:S01]  /*b660*/  FADD.FTZ R177, R177, R194 ;  /* 0x000000c2b1b17221 */ /* 0x000fe20000010000 */
[-CC-:B------:R-:W-:Y:S01]  /*b670*/  FFMA.FTZ R85, R96, R56.reuse, -R103.reuse ;  /* 0x0000003860557223 */ /* 0x180fe20000010867 */
[----:B------:R-:W-:Y:S01]  /*b680*/  FADD.FTZ R204, R173, R204 ;  /* 0x000000ccadcc7221 */ /* 0x000fe20000010000 */
[----:B------:R-:W-:Y:S01]  /*b690*/  FFMA.FTZ R86, R98, R56, -R103 ;  /* 0x0000003862567223 */ /* 0x000fe20000010867 */
[----:B------:R-:W-:-:S03]  /*b6a0*/  FADD.FTZ R212, R212, R177 ;  /* 0x000000b1d4d47221 */ /* 0x000fc60000010000 */
[----:B------:R-:W-:Y:S01]  /*b6b0*/  HMMA.16816.F32 R8, R44, R50, R8 ;  /* 0x000000322c08723c */ /* 0x000fe20000001808 */
[----:B------:R-:W2:Y:S01]  /*b6c0*/  LDSM.16.MT88.4 R44, [R119+0x11000] ;  /* 0x01100000772c783b */ /* 0x000ea20000004200 */
[----:B------:R-:W-:Y:S01]  /*b6d0*/  FADD.FTZ R175, R175, R204 ;  /* 0x000000ccafaf7221 */ /* 0x000fe20000010000 */
[----:B------:R-:W-:Y:S01]  /*b6e0*/  MUFU.EX2 R59, R59 ;  /* 0x0000003b003b7308 */ /* 0x000fe20000000800 */
[----:B------:R-:W-:Y:S01]  /*b6f0*/  FADD.FTZ R179, R179, R212 ;  /* 0x000000d4b3b37221 */ /* 0x000fe20000010000 */
[----:B------:R-:W3:Y:S01]  /*b700*/  LDSM.16.MT88.4 R36, [R113+0x11000] ;  /* 0x011000007124783b */ /* 0x000ee20000004200 */
[----:B------:R-:W-:-:S05]  /*b710*/  FADD.FTZ R206, R206, R175 ;  /* 0x000000afcece7221 */ /* 0x000fca0000010000 */
        /* <DEDUP_REMOVED lines=13> */
[----:B----4-:R-:W-:Y:S02]  /*b7f0*/  F2FP.F16.F32.PACK_AB R48, R80, R59 ;  /* 0x0000003b5030723e */ /* 0x010fe400000000ff */
[----:B------:R-:W-:Y:S01]  /*b800*/  FADD.FTZ R183, R196, R183 ;  /* 0x000000b7c4b77221 */ /* 0x000fe20000010000 */
[----:B-----5:R-:W-:Y:S01]  /*b810*/  F2FP.F16.F32.PACK_AB R50, R87, R82 ;  /* 0x000000525732723e */ /* 0x020fe200000000ff */
[----:B------:R-:W-:Y:S01]  /*b820*/  FADD.FTZ R182, R182, R89 ;  /* 0x00000059b6b67221 */ /* 0x000fe20000010000 */
[----:B-1----:R-:W-:Y:S01]  /*b830*/  F2FP.F16.F32.PACK_AB R49, R83, R84 ;  /* 0x000000545331723e */ /* 0x002fe200000000ff */
[----:B------:R-:W-:Y:S01]  /*b840*/  FADD.FTZ R174, R174, R183 ;  /* 0x000000b7aeae7221 */ /* 0x000fe20000010000 */
[----:B--2---:R-:W-:Y:S01]  /*b850*/  F2FP.F16.F32.PACK_AB R51, R86, R85 ;  /* 0x000000555633723e */ /* 0x004fe200000000ff */
[----:B------:R-:W-:-:S02]  /*b860*/  FADD.FTZ R187, R187, R182 ;  /* 0x000000b6bbbb7221 */ /* 0x000fc40000010000 */
[----:B------:R-:W-:-:S04]  /*b870*/  FADD.FTZ R193, R193, R174 ;  /* 0x000000aec1c17221 */ /* 0x000fc80000010000 */
[----:B------:R-:W-:Y:S01]  /*b880*/  HMMA.16816.F32 R24, R48, R42, R24 ;  /* 0x0000002a3018723c */ /* 0x000fe20000001818 */
[----:B------:R-:W-:Y:S02]  /*b890*/  FADD.FTZ R42, R158, R187 ;  /* 0x000000bb9e2a7221 */ /* 0x000fe40000010000 */
[----:B------:R-:W1:Y:S01]  /*b8a0*/  LDSM.16.MT88.4 R156, [R113+0x11800] ;  /* 0x01180000719c783b */ /* 0x000e620000004200 */
[----:B------:R-:W-:Y:S01]  /*b8b0*/  FADD.FTZ R168, R168, R193 ;  /* 0x000000c1a8a87221 */ /* 0x000fe20000010000 */
[----:B------:R-:W-:-:S03]  /*b8c0*/  FADD.FTZ R197, R197, R42 ;  /* 0x0000002ac5c57221 */ /* 0x000fc60000010000 */
[----:B------:R-:W-:Y:S01]  /*b8d0*/  FADD.FTZ R195, R195, R168 ;  /* 0x000000a8c3c37221 */ /* 0x000fe20000010000 */
[-C--:B------:R-:W-:Y:S01]  /*b8e0*/  FFMA.FTZ R92, R99, R56.reuse, -R109 ;  /* 0x00000038635c7223 */ /* 0x080fe2000001086d */
[C---:B------:R-:W-:Y:S01]  /*b8f0*/  HMMA.16816.F32 R28, R48.reuse, R40, R28 ;  /* 0x00000028301c723c */ /* 0x040fe2000000181c */
[----:B------:R-:W-:Y:S01]  /*b900*/  FADD.FTZ R154, R154, R197 ;  /* 0x000000c59a9a7221 */ /* 0x000fe20000010000 */
[-CC-:B------:R-:W-:Y:S01]  /*b910*/  FFMA.FTZ R99, R90, R56.reuse, -R109.reuse ;  /* 0x000000385a637223 */ /* 0x180fe2000001086d */
[-CC-:B------:R-:W-:Y:S01]  /*b920*/  FFMA.FTZ R94, R97, R56.reuse, -R109.reuse ;  /* 0x00000038615e7223 */ /* 0x180fe2000001086d */
[-C--:B------:R-:W-:Y:S01]  /*b930*/  FFMA.FTZ R41, R95, R56.reuse, -R109 ;  /* 0x000000385f297223 */ /* 0x080fe2000001086d */
[-CC-:B------:R-:W-:Y:S01]  /*b940*/  FFMA.FTZ R40, R101, R56.reuse, -R103.reuse ;  /* 0x0000003865287223 */ /* 0x180fe20000010867 */
[-CC-:B------:R-:W-:Y:S01]  /*b950*/  FFMA.FTZ R43, R110, R56.reuse, -R103.reuse ;  /* 0x000000386e2b7223 */ /* 0x180fe20000010867 */
[-C--:B------:R-:W-:Y:S01]  /*b960*/  FFMA.FTZ R42, R108, R56.reuse, -R103 ;  /* 0x000000386c2a7223 */ /* 0x080fe20000010867 */
[----:B------:R-:W-:Y:S01]  /*b970*/  HMMA.16816.F32 R20, R48, R44, R20 ;  /* 0x0000002c3014723c */ /* 0x000fe20000001814 */
[----:B------:R-:W-:Y:S01]  /*b980*/  FADD.FTZ R44, R144, R195 ;  /* 0x000000c3902c7221 */ /* 0x000fe20000010000 */
[----:B------:R-:W-:Y:S01]  /*b990*/  FFMA.FTZ R45, R106, R56, -R103 ;  /* 0x000000386a2d7223 */ /* 0x000fe20000010867 */
[----:B------:R-:W-:Y:S01]  /*b9a0*/  FADD.FTZ R154, R199, R154 ;  /* 0x0000009ac79a7221 */ /* 0x000fe20000010000 */
[----:B------:R-:W-:Y:S01]  /*b9b0*/  MUFU.EX2 R92, R92 ;  /* 0x0000005c005c7308 */ /* 0x000fe20000000800 */
[----:B------:R-:W-:Y:S01]  /*b9c0*/  FADD.FTZ R44, R201, R44 ;  /* 0x0000002cc92c7221 */ /* 0x000fe20000010000 */
[----:B------:R-:W-:Y:S01]  /*b9d0*/  LDSM.16.MT88.4 R144, [R119+0x11800] ;  /* 0x011800007790783b */ /* 0x000fe20000004200 */
[----:B------:R-:W-:-:S02]  /*b9e0*/  FADD.FTZ R61, R61, R154 ;  /* 0x0000009a3d3d7221 */ /* 0x000fc40000010000 */
[----:B------:R-:W-:-:S03]  /*b9f0*/  FADD.FTZ R65, R65, R44 ;  /* 0x0000002c41417221 */ /* 0x000fc60000010000 */
[----:B------:R-:W2:Y:S01]  /*ba00*/  MUFU.EX2 R99, R99 ;  /* 0x0000006300637308 */ /* 0x000ea20000000800 */
[----:B---3--:R-:W-:Y:S01]  /*ba10*/  HMMA.16816.F32 R4, R48, R36, R4 ;  /* 0x000000243004723c */ /* 0x008fe20000001804 */
[----:B------:R-:W-:-:S06]  /*ba20*/  FADD.FTZ R60, R60, R61 ;  /* 0x0000003d3c3c7221 */ /* 0x000fcc0000010000 */
[----:B------:R-:W-:Y:S01]  /*ba30*/  MUFU.EX2 R94, R94 ;  /* 0x0000005e005e7308 */ /* 0x000fe20000000800 */
[----:B------:R-:W-:-:S07]  /*ba40*/  FADD.FTZ R68, R68, R65 ;  /* 0x0000004144447221 */ /* 0x000fce0000010000 */
        /* <DEDUP_REMOVED lines=14> */
[----:B-----5:R-:W-:Y:S01]  /*bb30*/  F2FP.F16.F32.PACK_AB R151, R45, R42 ;  /* 0x0000002a2d97723e */ /* 0x020fe200000000ff */
[----:B------:R-:W-:Y:S02]  /*bb40*/  FADD.FTZ R62, R62, R69 ;  /* 0x000000453e3e7221 */ /* 0x000fe40000010000 */
[----:B------:R-:W-:-:S04]  /*bb50*/  FADD.FTZ R130, R130, R73 ;  /* 0x0000004982827221 */ /* 0x000fc80000010000 */
[----:B-1----:R-:W-:Y:S01]  /*bb60*/  HMMA.16816.F32 R160, R148, R156, R4 ;  /* 0x0000009c94a0723c */ /* 0x002fe20000001804 */
[----:B------:R-:W-:Y:S01]  /*bb70*/  FADD.FTZ R5, R67, R62 ;  /* 0x0000003e43057221 */ /* 0x000fe20000010000 */
[----:B------:R-:W-:-:S03]  /*bb80*/  FADD.FTZ R63, R63, R130 ;  /* 0x000000823f3f7221 */ /* 0x000fc60000010000 */
[----:B------:R-:W-:Y:S01]  /*bb90*/  FADD.FTZ R5, R152, R5 ;  /* 0x0000000598057221 */ /* 0x000fe20000010000 */
[----:B------:R-:W-:-:S03]  /*bba0*/  FADD.FTZ R76, R76, R63 ;  /* 0x0000003f4c4c7221 */ /* 0x000fc60000010000 */
[----:B------:R-:W-:Y:S01]  /*bbb0*/  FADD.FTZ R72, R72, R5 ;  /* 0x0000000548487221 */ /* 0x000fe20000010000 */
[----:B------:R-:W-:-:S04]  /*bbc0*/  FADD.FTZ R5, R71, R76 ;  /* 0x0000004c47057221 */ /* 0x000fc80000010000 */
[----:B------:R-:W-:-:S04]  /*bbd0*/  FADD.FTZ R5, R74, R5 ;  /* 0x000000054a057221 */ /* 0x000fc80000010000 */
[----:B------:R-:W-:Y:S01]  /*bbe0*/  FADD.FTZ R58, R58, R5 ;  /* 0x000000053a3a7221 */ /* 0x000fe20000010000 */
[----:B------:R-:W-:Y:S01]  /*bbf0*/  HMMA.16816.F32 R32, R48, R38, R32 ;  /* 0x000000263020723c */ /* 0x000fe20000001820 */
[----:B------:R-:W-:Y:S01]  /*bc00*/  FADD.FTZ R81, R81, R72 ;  /* 0x0000004851517221 */ /* 0x000fe20000010000 */
[----:B------:R-:W1:Y:S01]  /*bc10*/  LDSM.16.MT88.4 R36, [R88+0x11000] ;  /* 0x011000005824783b */ /* 0x000e620000004200 */
[----:B------:R-:W-:Y:S02]  /*bc20*/  FADD.FTZ R79, R79, R58 ;  /* 0x0000003a4f4f7221 */ /* 0x000fe40000010000 */
[----:B------:R-:W-:Y:S01]  /*bc30*/  FADD.FTZ R70, R70, R81 ;  /* 0x0000005146467221 */ /* 0x000fe20000010000 */
[----:B------:R-:W2:Y:S01]  /*bc40*/  LDSM.16.MT88.4 R88, [R88+0x11800] ;  /* 0x011800005858783b */ /* 0x000ea20000004200 */
        /* <DEDUP_REMOVED lines=16> */
[----:B------:R-:W-:Y:S01]  /*bd50*/  FADD.FTZ R94, R94, R99 ;  /* 0x000000635e5e7221 */ /* 0x000fe20000010000 */
[----:B------:R-:W-:Y:S01]  /*bd60*/  HMMA.16816.F32 R16, R48, R46, R16 ;  /* 0x0000002e3010723c */ /* 0x000fe20000001810 */
[----:B------:R-:W-:Y:S02]  /*bd70*/  FADD.FTZ R5, R86, R5 ;  /* 0x0000000556057221 */ /* 0x000fe40000010000 */
[----:B------:R-:W-:Y:S02]  /*bd80*/  FADD.FTZ R4, R41, R94 ;  /* 0x0000005e29047221 */ /* 0x000fe40000010000 */
[----:B------:R-:W-:-:S03]  /*bd90*/  FADD.FTZ R40, R40, R5 ;  /* 0x0000000528287221 */ /* 0x000fc60000010000 */
[C---:B-1----:R-:W-:Y:S01]  /*bda0*/  HMMA.16816.F32 R12, R48.reuse, R36, R12 ;  /* 0x00000024300c723c */ /* 0x042fe2000000180c */
[----:B------:R-:W-:Y:S01]  /*bdb0*/  VIADD R5, R189, 0xfffffffe ;  /* 0xfffffffebd057836 */ /* 0x000fe20000000000 */
[----:B------:R1:W-:Y:S06]  /*bdc0*/  STL [R1+0x8], R4 ;  /* 0x0000080401007387 */ /* 0x0003ec0000100800 */
[----:B------:R-:W-:Y:S01]  /*bdd0*/  HMMA.16816.F32 R8, R48, R38, R8 ;  /* 0x000000263008723c */ /* 0x000fe20000001808 */
[----:B------:R-:W-:Y:S01]  /*bde0*/  ISETP.GE.AND P0, PT, R5, R236, PT ;  /* 0x000000ec0500720c */ /* 0x000fe20003f06270 */
[----:B------:R-:W-:-:S04]  /*bdf0*/  FADD.FTZ R43, R43, R40 ;  /* 0x000000282b2b7221 */ /* 0x000fc80000010000 */
[----:B------:R-:W-:Y:S02]  /*be00*/  FADD.FTZ R42, R42, R43 ;  /* 0x0000002b2a2a7221 */ /* 0x000fe40000010000 */
[----:B------:R-:W-:Y:S02]  /*be10*/  HMMA.16816.F32 R132, R148, R136, R28 ;  /* 0x000000889484723c */ /* 0x000fe4000000181c */
[----:B------:R-:W-:-:S06]  /*be20*/  FADD.FTZ R252, R45, R42 ;  /* 0x0000002a2dfc7221 */ /* 0x000fcc0000010000 */
        /* <DEDUP_REMOVED lines=8> */
[----:B------:R-:W2:Y:S01]  /*beb0*/  LDL.64 R228, [R1] ;  /* 0x0000000001e47983 */ /* 0x000ea20000100a00 */
[----:B------:R-:W-:Y:S01]  /*bec0*/  IMAD R188, R243, 0x40, R188 ;  /* 0x00000040f3bc7824 */ /* 0x000fe200078e02bc */
[----:B------:R-:W-:Y:S01]  /*bed0*/  LOP3.LUT R225, R225, 0x1f0, RZ, 0xc0, !PT ;  /* 0x000001f0e1e17812 */ /* 0x000fe200078ec0ff */
[----:B------:R-:W-:-:S03]  /*bee0*/  IMAD.MOV.U32 R168, RZ, RZ, R165 ;  /* 0x000000ffffa87224 */ /* 0x000fc600078e00a5 */
[----:B------:R-:W-:-:S04]  /*bef0*/  IADD3 R188, PT, PT, R166, R188, R225 ;  /* 0x000000bca6bc7210 */ /* 0x000fc80007ffe0e1 */
[----:B------:R-:W-:Y:S01]  /*bf00*/  IADD3 R188, PT, PT, -R167, R188, -R191 ;  /* 0x000000bca7bc7210 */ /* 0x000fe20007ffe9bf */
[----:B------:R-:W-:-:S04]  /*bf10*/  IMAD.MOV.U32 R167, RZ, RZ, R164 ;  /* 0x000000ffffa77224 */ /* 0x000fc800078e00a4 */
[----:B------:R-:W-:-:S04]  /*bf20*/  IMAD R189, R189, -0x100, R188 ;  /* 0xffffff00bdbd7824 */ /* 0x000fc800078e02bc */
[----:B------:R-:W-:Y:S01]  /*bf30*/  VIADD R245, R189, 0x208 ;  /* 0x00000208bdf57836 */ /* 0x000fe20000000000 */
[----:B--2---:R-:W-:-:S04]  /*bf40*/  ISETP.NE.U32.AND P4, PT, R228, RZ, PT ;  /* 0x000000ffe400720c */ /* 0x004fc80003f85070 */
[----:B------:R-:W-:-:S13]  /*bf50*/  ISETP.NE.AND.EX P4, PT, R229, RZ, PT, P4 ;  /* 0x000000ffe500720c */ /* 0x000fda0003f85340 */
.L_x_5050:
        /* <DEDUP_REMOVED lines=78> */
.L_x_5045:
[----:B------:R-:W-:Y:S05]  /*c440*/  BSYNC.RECONVERGENT B0 ;  /* 0x0000000000007941 */ /* 0x000fea0003800200 */
.L_x_5044:
[----:B------:R-:W1:Y:S01]  /*c450*/  S2UR UR6, SR_CgaCtaId ;  /* 0x00000000000679c3 */ /* 0x000e620000008800 */
[C---:B------:R-:W-:Y:S01]  /*c460*/  IMAD.SHL.U32 R166, R224.reuse, 0x8, RZ ;  /* 0x00000008e0a67824 */ /* 0x040fe200078e00ff */
[----:B------:R-:W-:Y:S01]  /*c470*/  LOP3.LUT R49, R224, 0x38, RZ, 0xc0, !PT ;  /* 0x00000038e0317812 */ /* 0x000fe200078ec0ff */
[----:B------:R-:W-:Y:S01]  /*c480*/  UMOV UR7, 0x400 ;  /* 0x0000040000077882 */ /* 0x000fe20000000000 */
[----:B------:R-:W-:Y:S01]  /*c490*/  IMAD.SHL.U32 R69, R234, 0x20, RZ ;  /* 0x00000020ea457824 */ /* 0x000fe200078e00ff */
[----:B------:R-:W-:Y:S01]  /*c4a0*/  SHF.R.U32.HI R225, RZ, 0x1, R224 ;  /* 0x00000001ffe17819 */ /* 0x000fe200000116e0 */
[----:B------:R-:W-:Y:S01]  /*c4b0*/  IMAD.SHL.U32 R230, R224, 0x40, RZ ;  /* 0x00000040e0e67824 */ /* 0x000fe200078e00ff */
[--C-:B------:R-:W-:Y:S01]  /*c4c0*/  LOP3.LUT R49, R49, 0x1c0, R166.reuse, 0xf8, !PT ;  /* 0x000001c031317812 */ /* 0x100fe200078ef8a6 */
[----:B------:R-:W-:Y:S01]  /*c4d0*/  BSSY.RECONVERGENT B1, `(.L_x_5046) ;  /* 0x000024d000017945 */ /* 0x000fe20003800200 */
[----:B------:R-:W-:Y:S02]  /*c4e0*/  LOP3.LUT R51, R166, 0x38, RZ, 0xc0, !PT ;  /* 0x00000038a6337812 */ /* 0x000fe400078ec0ff */
[--C-:B------:R-:W-:Y:S02]  /*c4f0*/  LOP3.LUT R49, R49, 0x38, R166.reuse, 0x78, !PT ;  /* 0x0000003831317812 */ /* 0x100fe400078e78a6 */
[----:B------:R-:W-:Y:S02]  /*c500*/  ISETP.GE.AND P1, PT, R51, R246, PT ;  /* 0x000000f63300720c */ /* 0x000fe40003f26270 */
[----:B------:R-:W-:Y:S02]  /*c510*/  LOP3.LUT R48, R49, 0x1e00, R166, 0xf8, !PT ;  /* 0x00001e0031307812 */ /* 0x000fe400078ef8a6 */
[----:B------:R-:W-:Y:S02]  /*c520*/  IADD3 R68, P0, PT, R69, R240, RZ ;  /* 0x000000f045447210 */ /* 0x000fe40007f1e0ff */
[----:B------:R-:W-:Y:S02]  /*c530*/  ISETP.GE.AND P3, PT, R51, R246, PT ;  /* 0x000000f63300720c */ /* 0x000fe40003f66270 */
[----:B------:R-:W-:Y:S02]  /*c540*/  LOP3.LUT R165, R230, 0x1c0, RZ, 0xc0, !PT ;  /* 0x000001c0e6a57812 */ /* 0x000fe400078ec0ff */
[----:B------:R-:W-:Y:S01]  /*c550*/  LOP3.LUT R229, R225, 0x8, RZ, 0xc0, !PT ;  /* 0x00000008e1e57812 */ /* 0x000fe200078ec0ff */
[----:B-1----:R-:W-:Y:S01]  /*c560*/  ULEA UR6, UR6, UR7, 0x18 ;  /* 0x0000000706067291 */ /* 0x002fe2000f8ec0ff */
[----:B------:R-:W-:Y:S01]  /*c570*/  LOP3.LUT R165, R165, 0x8, R224, 0xf8, !PT ;  /* 0x00000008a5a57812 */ /* 0x000fe200078ef8e0 */
[C---:B------:R-:W-:Y:S01]  /*c580*/  @!P1 IMAD R49, R235.reuse, 0x120, RZ ;  /* 0x00000120eb319824 */ /* 0x040fe200078e02ff */
[-C--:B------:R-:W-:Y:S01]  /*c590*/  @!P1 MOV R64, R68.reuse ;  /* 0x0000004400409202 */ /* 0x080fe20000000f00 */
[--C-:B------:R-:W-:Y:S01]  /*c5a0*/  @!P1 IMAD.MOV.U32 R72, RZ, RZ, R68.reuse ;  /* 0x000000ffff489224 */ /* 0x100fe200078e0044 */
[-C--:B------:R-:W-:Y:S01]  /*c5b0*/  @!P1 LEA R62, P2, R234, R68.reuse, 0x6 ;  /* 0x00000044ea3e9211 */ /* 0x080fe200078430ff */
[C---:B------:R-:W-:Y:S01]  /*c5c0*/  @!P1 IMAD R51, R235.reuse, 0xe0, RZ ;  /* 0x000000e0eb339824 */ /* 0x040fe200078e02ff */
[----:B------:R-:W-:Y:S01]  /*c5d0*/  MOV R227, UR6 ;  /* 0x0000000600e37c02 */ /* 0x000fe20008000f00 */
[----:B------:R-:W-:Y:S01]  /*c5e0*/  @!P1 IMAD R55, R235, 0xa0, RZ ;  /* 0x000000a0eb379824 */ /* 0x000fe200078e02ff */
[-C--:B------:R-:W-:Y:S01]  /*c5f0*/  @!P1 MOV R56, R68.reuse ;  /* 0x0000004400389202 */ /* 0x080fe20000000f00 */
[----:B------:R-:W-:Y:S01]  /*c600*/  @!P1 IMAD.MOV.U32 R54, RZ, RZ, R68 ;  /* 0x000000ffff369224 */ /* 0x000fe200078e0044 */
[----:B------:R-:W-:Y:S01]  /*c610*/  LOP3.LUT R229, R229, 0x1c0, R230, 0xf8, !PT ;  /* 0x000001c0e5e57812 */ /* 0x000fe200078ef8e6 */
[----:B------:R-:W-:Y:S01]  /*c620*/  IMAD R171, R48, 0x2, R227 ;  /* 0x0000000230ab7824 */ /* 0x000fe200078e02e3 */
[----:B------:R-:W-:Y:S01]  /*c630*/  SHF.L.U64.HI R48, R234, 0x5, R235 ;  /* 0x00000005ea307819 */ /* 0x000fe200000102eb */
[----:B------:R-:W-:Y:S01]  /*c640*/  @!P1 IMAD R63, R235, 0x180, RZ ;  /* 0x00000180eb3f9824 */ /* 0x000fe200078e02ff */
[----:B------:R-:W-:Y:S01]  /*c650*/  LOP3.LUT R165, R165, 0x38, R166, 0x78, !PT ;  /* 0x00000038a5a57812 */ /* 0x000fe200078e78a6 */
[----:B------:R-:W-:Y:S01]  /*c660*/  @!P1 IMAD.MOV.U32 R74, RZ, RZ, R68 ;  /* 0x000000ffff4a9224 */ /* 0x000fe200078e0044 */
[----:B------:R-:W-:Y:S01]  /*c670*/  @!PT LDS RZ, [RZ] ;  /* 0x00000000fffff984 */ /* 0x000fe20000000800 */
[----:B------:R-:W-:Y:S01]  /*c680*/  @!PT LDS RZ, [RZ] ;  /* 0x00000000fffff984 */ /* 0x000fe20000000800 */
[----:B------:R-:W-:Y:S01]  /*c690*/  @!PT LDS RZ, [RZ] ;  /* 0x00000000fffff984 */ /* 0x000fe20000000800 */
[----:B------:R-:W-:Y:S01]  /*c6a0*/  @!P3 LDGSTS.E.BYPASS.LTC128B.128 [R171+0xa000], desc[UR4][R240.64] ;  /* 0x0a000000f0abbfae */ /* 0x000fe2000b981a04 */
[----:B------:R-:W-:Y:S01]  /*c6b0*/  IMAD.X R69, R48, 0x1, R241, P0 ;  /* 0x0000000130457824 */ /* 0x000fe200000e06f1 */
[-C--:B------:R-:W-:Y:S01]  /*c6c0*/  @!P1 MOV R48, R68.reuse ;  /* 0x0000004400309202 */ /* 0x080fe20000000f00 */
[----:B------:R-:W-:Y:S02]  /*c6d0*/  @!P1 IMAD R53, R235, 0xc0, RZ ;  /* 0x000000c0eb359824 */ /* 0x000fe400078e02ff */
[----:B------:R-:W-:Y:S01]  /*c6e0*/  @P3 STS.128 [R171+0xa000], RZ ;  /* 0x00a000ffab003388 */ /* 0x000fe20000000c00 */
[--C-:B------:R-:W-:Y:S01]  /*c6f0*/  @!P1 IMAD.MOV.U32 R65, RZ, RZ, R69.reuse ;  /* 0x000000ffff419224 */ /* 0x100fe200078e0045 */
[C---:B------:R-:W-:Y:S01]  /*c700*/  @!P1 LEA R50, P0, R234.reuse, R68, 0x5 ;  /* 0x00000044ea329211 */ /* 0x040fe200078028ff */
[----:B------:R-:W-:Y:S02]  /*c710*/  @!P1 IMAD.MOV.U32 R73, RZ, RZ, R69 ;  /* 0x000000ffff499224 */ /* 0x000fe400078e0045 */
[----:B------:R-:W-:Y:S01]  /*c720*/  @P1 STS.128 [R171+0xa800], RZ ;  /* 0x00a800ffab001388 */ /* 0x000fe20000000c00 */
[C---:B------:R-:W-:Y:S01]  /*c730*/  @!P1 IMAD.WIDE.U32 R64, R234.reuse, 0x120, R64 ;  /* 0x00000120ea409825 */ /* 0x040fe200078e0040 */
[----:B------:R-:W-:Y:S03]  /*c740*/  @!P1 MOV R75, R69 ;  /* 0x00000045004b9202 */ /* 0x000fe60000000f00 */
[----:B------:R-:W-:Y:S01]  /*c750*/  @!PT LDS RZ, [RZ] ;  /* 0x00000000fffff984 */ /* 0x000fe20000000800 */
[----:B------:R-:W-:Y:S01]  /*c760*/  @!PT LDS RZ, [RZ] ;  /* 0x00000000fffff984 */ /* 0x000fe20000000800 */
[----:B------:R-:W-:Y:S01]  /*c770*/  @!PT LDS RZ, [RZ] ;  /* 0x00000000fffff984 */ /* 0x000fe20000000800 */
[----:B------:R-:W-:Y:S01]  /*c780*/  @!P1 LDGSTS.E.BYPASS.LTC128B.128 [R171+0xa800], desc[UR4][R68.64] ;  /* 0x0a80000044ab9fae */ /* 0x000fe2000b981a04 */
[----:B------:R-:W-:Y:S01]  /*c790*/  @!P1 IMAD.WIDE.U32 R72, R234, 0xe0, R72 ;  /* 0x000000e0ea489825 */ /* 0x000fe200078e0048 */
[----:B------:R-:W-:Y:S03]  /*c7a0*/  @!P1 IADD3 R65, PT, PT, R49, R65, RZ ;  /* 0x0000004131419210 */ /* 0x000fe60007ffe0ff */
[----:B------:R-:W-:Y:S01]  /*c7b0*/  @P1 STS.128 [R171+0xb000], RZ ;  /* 0x00b000ffab001388 */ /* 0x000fe20000000c00 */
[--C-:B------:R-:W-:Y:S01]  /*c7c0*/  @!P1 IMAD.MOV.U32 R49, RZ, RZ, R69.reuse ;  /* 0x000000ffff319224 */ /* 0x100fe200078e0045 */
[----:B------:R-:W-:Y:S01]  /*c7d0*/  LOP3.LUT R164, R230, 0x400, RZ, 0xc0, !PT ;  /* 0x00000400e6a47812 */ /* 0x000fe200078ec0ff */
[C---:B------:R-:W-:Y:S01]  /*c7e0*/  @!P1 IMAD.WIDE.U32 R76, R234.reuse, 0xa0, R68 ;  /* 0x000000a0ea4c9825 */ /* 0x040fe200078e0044 */
[----:B------:R-:W-:Y:S02]  /*c7f0*/  LOP3.LUT R229, R229, 0x38, R166, 0x78, !PT ;  /* 0x00000038e5e57812 */ /* 0x000fe400078e78a6 */
[----:B------:R-:W-:Y:S01]  /*c800*/  LEA R164, R165, R164, 0x1 ;  /* 0x000000a4a5a47211 */ /* 0x000fe200078e08ff */
[----:B------:R-:W-:Y:S01]  /*c810*/  @!P1 IMAD.IADD R73, R51, 0x1, R73 ;  /* 0x0000000133499824 */ /* 0x000fe200078e0249 */
[----:B------:R-:W-:Y:S01]  /*c820*/  @!P1 IADD3 R77, PT, PT, R55, R77, RZ ;  /* 0x0000004d374d9210 */ /* 0x000fe20007ffe0ff */
[C---:B------:R-:W-:Y:S01]  /*c830*/  @!P1 IMAD.WIDE.U32 R48, R234.reuse, 0x1c0, R48 ;  /* 0x000001c0ea309825 */ /* 0x040fe200078e0030 */
[----:B------:R-:W-:Y:S02]  /*c840*/  @!P1 MOV R55, R69 ;  /* 0x0000004500379202 */ /* 0x000fe40000000f00 */
[----:B------:R-:W-:Y:S01]  /*c850*/  MOV R228, 0x20 ;  /* 0x0000002000e47802 */ /* 0x000fe20000000f00 */
[----:B------:R-:W-:Y:S01]  /*c860*/  @!P1 IMAD R51, R235, 0x1c0, RZ ;  /* 0x000001c0eb339824 */ /* 0x000fe200078e02ff */
[----:B------:R-:W-:Y:S01]  /*c870*/  IADD3 R247, PT, PT, R247, -0x1, RZ ;  /* 0xfffffffff7f77810 */ /* 0x000fe20007ffe0ff */
[C---:B------:R-:W-:Y:S03]  /*c880*/  @!P1 IMAD.WIDE.U32 R54, R234.reuse, 0x180, R54 ;  /* 0x00000180ea369825 */ /* 0x040fe600078e0036 */
[----:B------:R-:W-:Y:S01]  /*c890*/  @!P1 IADD3 R49, PT, PT, R51, R49, RZ ;  /* 0x0000003133319210 */ /* 0x000fe20007ffe0ff */
[----:B------:R-:W-:Y:S01]  /*c8a0*/  @!P1 IMAD.IADD R55, R63, 0x1, R55 ;  /* 0x000000013f379824 */ /* 0x000fe200078e0237 */
[CC--:B------:R-:W-:Y:S01]  /*c8b0*/  @!P1 LEA.HI.X R51, R234.reuse, R69.reuse, R235, 0x5, P0 ;  /* 0x00000045ea339211 */ /* 0x0c0fe200000f2ceb */
[C---:B------:R-:W-:Y:S01]  /*c8c0*/  @!P1 IMAD.WIDE.U32 R74, R234.reuse, 0xc0, R74 ;  /* 0x000000c0ea4a9825 */ /* 0x040fe200078e004a */
[CC--:B------:R-:W-:Y:S02]  /*c8d0*/  @!P1 LEA.HI.X R63, R234.reuse, R69.reuse, R235, 0x6, P2 ;  /* 0x00000045ea3f9211 */ /* 0x0c0fe400010f34eb */
[CC--:B------:R-:W-:Y:S01]  /*c8e0*/  @!P1 LEA R58, P0, R234.reuse, R68.reuse, 0x7 ;  /* 0x00000044ea3a9211 */ /* 0x0c0fe200078038ff */
[----:B------:R-:W-:Y:S01]  /*c8f0*/  @!PT LDS RZ, [RZ] ;  /* 0x00000000fffff984 */ /* 0x000fe20000000800 */
[----:B------:R-:W-:Y:S01]  /*c900*/  @!PT LDS RZ, [RZ] ;  /* 0x00000000fffff984 */ /* 0x000fe20000000800 */
[----:B------:R-:W-:Y:S01]  /*c910*/  @!PT LDS RZ, [RZ] ;  /* 0x00000000fffff984 */ /* 0x000fe20000000800 */
[----:B------:R1:W-:Y:S01]  /*c920*/  @!P1 LDGSTS.E.BYPASS.LTC128B.128 [R171+0xb000], desc[UR4][R50.64] ;  /* 0x0b00000032ab9fae */ /* 0x0003e2000b981a04 */
[----:B------:R-:W-:Y:S01]  /*c930*/  @!P1 IMAD.WIDE.U32 R78, R234, 0x60, R68 ;  /* 0x00000060ea4e9825 */ /* 0x000fe200078e0044 */
[----:B------:R-:W-:Y:S03]  /*c940*/  LOP3.LUT P2, RZ, R224, 0x4, RZ, 0xc0, !PT ;  /* 0x00000004e0ff7812 */ /* 0x000fe6000784c0ff */
[----:B------:R-:W-:Y:S01]  /*c950*/  @P1 STS.128 [R171+0xb800], RZ ;  /* 0x00b800ffab001388 */ /* 0x000fe20000000c00 */
[----:B------:R-:W-:Y:S02]  /*c960*/  @!P1 IMAD R57, R235, 0x60, RZ ;  /* 0x00000060eb399824 */ /* 0x000fe400078e02ff */
[----:B------:R-:W-:Y:S02]  /*c970*/  @!P1 IMAD.IADD R75, R53, 0x1, R75 ;  /* 0x00000001354b9824 */ /* 0x000fe400078e024b */
        /* <DEDUP_REMOVED lines=8> */
[C---:B------:R-:W-:Y:S03]  /*ca00*/  @!P1 IMAD.WIDE.U32 R52, R234.reuse, 0x1a0, R52 ;  /* 0x000001a0ea349825 */ /* 0x040fe600078e0034 */
[----:B------:R-:W-:Y:S01]  /*ca10*/  @!PT LDS RZ, [RZ] ;  /* 0x00000000fffff984 */ /* 0x000fe20000000800 */
[----:B------:R-:W-:Y:S01]  /*ca20*/  @!PT LDS RZ, [RZ] ;  /* 0x00000000fffff984 */ /* 0x000fe20000000800 */
[----:B------:R-:W-:Y:S01]  /*ca30*/  @!PT LDS RZ, [RZ] ;  /* 0x00000000fffff984 */ /* 0x000fe20000000800 */
[----:B------:R-:W-:Y:S01]  /*ca40*/  @!P1 LDGSTS.E.BYPASS.LTC128B.128 [R171+0xc000], desc[UR4][R78.64] ;  /* 0x0c0000004eab9fae */ /* 0x000fe2000b981a04 */
[----:B------:R-:W-:Y:S02]  /*ca50*/  @!P1 IMAD R59, R235, 0x1a0, RZ ;  /* 0x000001a0eb3b9824 */ /* 0x000fe400078e02ff */
[----:B------:R-:W-:Y:S02]  /*ca60*/  @!P1 IMAD.MOV.U32 R57, RZ, RZ, R69 ;  /* 0x000000ffff399224 */ /* 0x000fe400078e0045 */
[----:B------:R-:W-:Y:S01]  /*ca70*/  @P1 STS.128 [R171+0xc800], RZ ;  /* 0x00c800ffab001388 */ /* 0x000fe20000000c00 */
[----:B------:R-:W-:Y:S01]  /*ca80*/  @!P1 IMAD.IADD R53, R59, 0x1, R53 ;  /* 0x000000013b359824 */ /* 0x000fe200078e0235 */
[C---:B------:R-:W-:Y:S01]  /*ca90*/  @!P1 LEA.HI.X R59, R234.reuse, R69, R235, 0x7, P0 ;  /* 0x00000045ea3b9211 */ /* 0x040fe200000f3ceb */
[C---:B------:R-:W-:Y:S01]  /*caa0*/  @!P1 IMAD.WIDE.U32 R56, R234.reuse, 0x160, R56 ;  /* 0x00000160ea389825 */ /* 0x040fe200078e0038 */
[C---:B------:R-:W-:Y:S03]  /*cab0*/  @!P1 LEA R66, P0, R234.reuse, R68, 0x8 ;  /* 0x00000044ea429211 */ /* 0x040fe600078040ff */
[----:B------:R-:W-:Y:S01]  /*cac0*/  @!PT LDS RZ, [RZ] ;  /* 0x00000000fffff984 */ /* 0x000fe20000000800 */
[----:B------:R-:W-:Y:S01]  /*cad0*/  @!PT LDS RZ, [RZ] ;  /* 0x00000000fffff984 */ /* 0x000fe20000000800 */
[----:B------:R-:W-:Y:S01]  /*cae0*/  @!PT LDS RZ, [RZ] ;  /* 0x00000000fffff984 */ /* 0x000fe20000000800 */
[----:B------:R-:W-:Y:S01]  /*caf0*/  @!P1 LDGSTS.E.BYPASS.LTC128B.128 [R171+0xc800], desc[UR4][R58.64] ;  /* 0x0c8000003aab9fae */ /* 0x000fe2000b981a04 */
[----:B------:R-:W-:Y:S02]  /*cb00*/  @!P1 IMAD R67, R235, 0x160, RZ ;  /* 0x00000160eb439824 */ /* 0x000fe400078e02ff */
[----:B------:R-:W-:Y:S02]  /*cb10*/  @!P1 IMAD.MOV.U32 R60, RZ, RZ, R68 ;  /* 0x000000ffff3c9224 */ /* 0x000fe400078e0044 */
[----:B------:R-:W-:Y:S01]  /*cb20*/  @P1 STS.128 [R171+0xd000], RZ ;  /* 0x00d000ffab001388 */ /* 0x000fe20000000c00 */
[----:B------:R-:W-:Y:S01]  /*cb30*/  @!P1 IMAD.MOV.U32 R61, RZ, RZ, R69 ;  /* 0x000000ffff3d9224 */ /* 0x000fe200078e0045 */
[----:B------:R-:W-:Y:S01]  /*cb40*/  @!P1 IADD3 R57, PT, PT, R67, R57, RZ ;  /* 0x0000003943399210 */ /* 0x000fe20007ffe0ff */
[----:B------:R-:W-:Y:S02]  /*cb50*/  @!P1 IMAD R71, R235, 0x140, RZ ;  /* 0x00000140eb479824 */ /* 0x000fe400078e02ff */
[----:B------:R-:W-:Y:S01]  /*cb60*/  @!PT LDS RZ, [RZ] ;  /* 0x00000000fffff984 */ /* 0x000fe20000000800 */
[----:B------:R-:W-:Y:S01]  /*cb70*/  @!PT LDS RZ, [RZ] ;  /* 0x00000000fffff984 */ /* 0x000fe20000000800 */
[----:B------:R-:W-:Y:S01]  /*cb80*/  @!PT LDS RZ, [RZ] ;  /* 0x00000000fffff984 */ /* 0x000fe20000000800 */
[----:B------:R-:W-:Y:S01]  /*cb90*/  @!P1 LDGSTS.E.BYPASS.LTC128B.128 [R171+0xd000], desc[UR4][R76.64] ;  /* 0x0d0000004cab9fae */ /* 0x000fe2000b981a04 */
[C---:B------:R-:W-:Y:S01]  /*cba0*/  @!P1 LEA.HI.X R67, R234.reuse, R69, R235, 0x8, P0 ;  /* 0x00000045ea439211 */ /* 0x040fe200000f44eb */
[----:B------:R-:W-:Y:S01]  /*cbb0*/  @!P1 IMAD.WIDE.U32 R60, R234, 0x140, R60 ;  /* 0x00000140ea3c9825 */ /* 0x000fe200078e003c */
[----:B------:R-:W-:Y:S02]  /*cbc0*/  LOP3.LUT P0, RZ, R224, 0x2, RZ, 0xc0, !PT ;  /* 0x00000002e0ff7812 */ /* 0x000fe4000780c0ff */
[----:B------:R-:W-:Y:S01]  /*cbd0*/  @P1 STS.128 [R171+0xd800], RZ ;  /* 0x00d800ffab001388 */ /* 0x000fe20000000c00 */
[----:B------:R-:W-:Y:S01]  /*cbe0*/  @!P1 IMAD.IADD R61, R71, 0x1, R61 ;  /* 0x00000001473d9824 */ /* 0x000fe200078e023d */
[----:B------:R-:W-:Y:S03]  /*cbf0*/  SEL R228, R228, 0xffffffe0, !P0 ;  /* 0xffffffe0e4e47807 */ /* 0x000fe60004000000 */
[----:B------:R-:W-:Y:S01]  /*cc00*/  @!PT LDS RZ, [RZ] ;  /* 0x00000000fffff984 */ /* 0x000fe20000000800 */
[----:B------:R-:W-:Y:S01]  /*cc10*/  @!PT LDS RZ, [RZ] ;  /* 0x00000000fffff984 */ /* 0x000fe20000000800 */
[----:B------:R-:W-:Y:S01]  /*cc20*/  @!PT LDS RZ, [RZ] ;  /* 0x00000000fffff984 */ /* 0x000fe20000000800 */
[----:B------:R-:W-:Y:S01]  /*cc30*/  @!P1 LDGSTS.E.BYPASS.LTC128B.128 [R171+0xd800], desc[UR4][R74.64] ;  /* 0x0d8000004aab9fae */ /* 0x000fe2000b981a04 */
[----:B-1----:R-:W-:Y:S01]  /*cc40*/  IMAD.SHL.U32 R50, R224, 0x20, RZ ;  /* 0x00000020e0327824 */ /* 0x002fe200078e00ff */
[----:B------:R-:W-:Y:S01]  /*cc50*/  ISETP.GT.AND P0, PT, R247, R236, PT ;  /* 0x000000ecf700720c */ /* 0x000fe20003f04270 */
[----:B------:R-:W-:Y:S02]  /*cc60*/  IMAD.IADD R169, R227, 0x1, R164 ;  /* 0x00000001e3a97824 */ /* 0x000fe400078e02a4 */
[----:B------:R-:W-:Y:S01]  /*cc70*/  @P1 STS.128 [R171+0xe000], RZ ;  /* 0x00e000ffab001388 */ /* 0x000fe20000000c00 */
[----:B------:R-:W-:Y:S04]  /*cc80*/  LOP3.LUT R226, R50, 0x7c00, RZ, 0xc0, !PT ;  /* 0x00007c0032e27812 */ /* 0x000fe800078ec0ff */
[----:B------:R-:W-:Y:S01]  /*cc90*/  @!PT LDS RZ, [RZ] ;  /* 0x00000000fffff984 */ /* 0x000fe20000000800 */
[----:B------:R-:W-:Y:S01]  /*cca0*/  @!PT LDS RZ, [RZ] ;  /* 0x00000000fffff984 */ /* 0x000fe20000000800 */
[----:B------:R-:W-:Y:S01]  /*ccb0*/  @!PT LDS RZ, [RZ] ;  /* 0x00000000fffff984 */ /* 0x000fe20000000800 */
[----:B------:R1:W-:Y:S01]  /*ccc0*/  @!P1 LDGSTS.E.BYPASS.LTC128B.128 [R171+0xe000], desc[UR4][R72.64] ;  /* 0x0e00000048ab9fae */ /* 0x0003e2000b981a04 */
[----:B------:R-:W-:Y:S02]  /*ccd0*/  IADD3 R164, PT, PT, R169, R228, RZ ;  /* 0x000000e4a9a47210 */ /* 0x000fe40007ffe0ff */
[----:B------:R-:W-:Y:S02]  /*cce0*/  LOP3.LUT R166, R226, 0x200, R230, 0xf8, !PT ;  /* 0x00000200e2a67812 */ /* 0x000fe400078ef8e6 */
[----:B------:R-:W-:Y:S02]  /*ccf0*/  @P1 STS.128 [R171+0xe800], RZ ;  /* 0x00e800ffab001388 */ /* 0x000fe40000000c00 */
[----:B------:R-:W-:Y:S03]  /*cd00*/  LOP3.LUT R166, R166, R229, RZ, 0xfc, !PT ;  /* 0x000000e5a6a67212 */ /* 0x000fe600078efcff */
[----:B------:R-:W-:Y:S01]  /*cd10*/  @!PT LDS RZ, [RZ] ;  /* 0x00000000fffff984 */ /* 0x000fe20000000800 */
[----:B------:R-:W-:Y:S01]  /*cd20*/  @!PT LDS RZ, [RZ] ;  /* 0x00000000fffff984 */ /* 0x000fe20000000800 */
[----:B------:R-:W-:Y:S01]  /*cd30*/  @!PT LDS RZ, [RZ] ;  /* 0x00000000fffff984 */ /* 0x000fe20000000800 */
[----:B------:R-:W-:Y:S01]  /*cd40*/  @!P1 LDGSTS.E.BYPASS.LTC128B.128 [R171+0xe800], desc[UR4][R66.64] ;  /* 0x0e80000042ab9fae */ /* 0x000fe2000b981a04 */
[----:B------:R-:W-:Y:S04]  /*cd50*/  LEA R165, R166, R227, 0x1 ;  /* 0x000000e3a6a57211 */ /* 0x000fe800078e08ff */
[----:B------:R-:W-:Y:S01]  /*cd60*/  @P1 STS.128 [R171+0xf000], RZ ;  /* 0x00f000ffab001388 */ /* 0x000fe20000000c00 */
[----:B------:R-:W-:Y:S04]  /*cd70*/  IMAD.MOV.U32 R166, RZ, RZ, 0x40 ;  /* 0x00000040ffa67424 */ /* 0x000fe800078e00ff */
[----:B------:R-:W-:Y:S01]  /*cd80*/  @!PT LDS RZ, [RZ] ;  /* 0x00000000fffff984 */ /* 0x000fe20000000800 */
[----:B------:R-:W-:Y:S01]  /*cd90*/  @!PT LDS RZ, [RZ] ;  /* 0x00000000fffff984 */ /* 0x000fe20000000800 */
[----:B------:R-:W-:Y:S01]  /*cda0*/  @!PT LDS RZ, [RZ] ;  /* 0x00000000fffff984 */ /* 0x000fe20000000800 */
[----:B------:R-:W-:Y:S01]  /*cdb0*/  @!P1 LDGSTS.E.BYPASS.LTC128B.128 [R171+0xf000], desc[UR4][R64.64] ;  /* 0x0f00000040ab9fae */ /* 0x000fe2000b981a04 */
[----:B------:R-:W-:Y:S04]  /*cdc0*/  SEL R166, R166, 0xffffffc0, !P2 ;  /* 0xffffffc0a6a67807 */ /* 0x000fe80005000000 */
        /* <DEDUP_REMOVED lines=26> */
[----:B------:R-:W3:Y:S05]  /*cf70*/  LDSM.16.M88.4 R176, [R169+0x2000] ;  /* 0x00200000a9b0783b */ /* 0x000eea0000000200 */
[----:B------:R-:W4:Y:S05]  /*cf80*/  LDSM.16.M88.4 R180, [R169+0x2800] ;  /* 0x00280000a9b4783b */ /* 0x000f2a0000000200 */
[----:B------:R-:W5:Y:S05]  /*cf90*/  LDSM.16.M88.4 R184, [R169+0x3000] ;  /* 0x00300000a9b8783b */ /* 0x000f6a0000000200 */
[----:B------:R-:W0:Y:S05]  /*cfa0*/  LDGDEPBAR ;  /* 0x00000000000079af */ /* 0x000e2a0000000000 */
[----:B------:R-:W2:Y:S05]  /*cfb0*/  LDSM.16.M88.4 R188, [R169+0x3800] ;  /* 0x00380000a9bc783b */ /* 0x000eaa0000000200 */
[----:B------:R-:W2:Y:S05]  /*cfc0*/  LDSM.16.M88.4 R192, [R169+0x4000] ;  /* 0x00400000a9c0783b */ /* 0x000eaa0000000200 */
[----:B------:R-:W2:Y:S05]  /*cfd0*/  LDSM.16.M88.4 R196, [R169+0x4800] ;  /* 0x00480000a9c4783b */ /* 0x000eaa0000000200 */
[----:B------:R-:W2:Y:S05]  /*cfe0*/  LDSM.16.M88.4 R200, [R169+0x5000] ;  /* 0x00500000a9c8783b */ /* 0x000eaa0000000200 */
[----:B-1----:R-:W-:Y:S01]  /*cff0*/  LDSM.16.M88.4 R72, [R169+0x6000] ;  /* 0x00600000a948783b */ /* 0x002fe20000000200 */
[C---:B---3--:R-:W-:Y:S04]  /*d000*/  HMMA.16816.F32 R4, R172.reuse, R176, RZ ;  /* 0x000000b0ac04723c */ /* 0x048fe800000018ff */
[----:B------:R-:W-:Y:S04]  /*d010*/  LDSM.16.M88.4 R80, [R169+0x6800] ;  /* 0x00680000a950783b */ /* 0x000fe80000000200 */
[C---:B------:R-:W-:Y:S01]  /*d020*/  HMMA.16816.F32 R8, R172.reuse, R178, RZ ;  /* 0x000000b2ac08723c */ /* 0x040fe200000018ff */
[----:B------:R-:W1:Y:S05]  /*d030*/  LDSM.16.M88.4 R176, [R169+0x5800] ;  /* 0x00580000a9b0783b */ /* 0x000e6a0000000200 */
[----:B------:R-:W3:Y:S02]  /*d040*/  LDSM.16.M88.4 R88, [R169+0x7000] ;  /* 0x00700000a958783b */ /* 0x000ee40000000200 */
[C---:B----4-:R-:W-:Y:S01]  /*d050*/  HMMA.16816.F32 R12, R172.reuse, R180, RZ ;  /* 0x000000b4ac0c723c */ /* 0x050fe200000018ff */
[C---:B------:R-:W-:Y:S01]  /*d060*/  IMAD.IADD R180, R165.reuse, 0x1, R228 ;  /* 0x00000001a5b47824 */ /* 0x040fe200078e02e4 */
[----:B------:R-:W-:Y:S01]  /*d070*/  IADD3 R165, PT, PT, R165, R166, RZ ;  /* 0x000000a6a5a57210 */ /* 0x000fe20007ffe0ff */
[----:B------:R-:W4:Y:S05]  /*d080*/  LDSM.16.M88.4 R96, [R169+0x7800] ;  /* 0x00780000a960783b */ /* 0x000f2a0000000200 */
[C---:B------:R-:W-:Y:S01]  /*d090*/  HMMA.16816.F32 R16, R172.reuse, R182, RZ ;  /* 0x000000b6ac10723c */ /* 0x040fe200000018ff */
[----:B------:R-:W4:Y:S05]  /*d0a0*/  LDSM.16.M88.4 R104, [R169+0x8000] ;  /* 0x00800000a968783b */ /* 0x000f2a0000000200 */
[----:B------:R-:W4:Y:S02]  /*d0b0*/  LDSM.16.M88.4 R112, [R169+0x8800] ;  /* 0x00880000a970783b */ /* 0x000f240000000200 */
[C---:B-----5:R-:W-:Y:S03]  /*d0c0*/  HMMA.16816.F32 R20, R172.reuse, R184, RZ ;  /* 0x000000b8ac14723c */ /* 0x060fe600000018ff */
[----:B------:R-:W5:Y:S05]  /*d0d0*/  LDSM.16.M88.4 R120, [R169+0x9000] ;  /* 0x00900000a978783b */ /* 0x000f6a0000000200 */
[C---:B------:R-:W-:Y:S01]  /*d0e0*/  HMMA.16816.F32 R24, R172.reuse, R186, RZ ;  /* 0x000000baac18723c */ /* 0x040fe200000018ff */
[----:B------:R1:W5:Y:S05]  /*d0f0*/  LDSM.16.M88.4 R128, [R169+0x9800] ;  /* 0x00980000a980783b */ /* 0x00036a0000000200 */
[----:B------:R-:W-:Y:S02]  /*d100*/  LDSM.16.M88.4 R180, [R180] ;  /* 0x00000000b4b4783b */ /* 0x000fe40000000200 */
[C---:B--2---:R-:W-:Y:S03]  /*d110*/  HMMA.16816.F32 R28, R172.reuse, R188, RZ ;  /* 0x000000bcac1c723c */ /* 0x044fe600000018ff */
[----:B------:R-:W-:Y:S05]  /*d120*/  LDSM.16.M88.4 R184, [R164+0x2800] ;  /* 0x00280000a4b8783b */ /* 0x000fea0000000200 */
[C---:B------:R-:W-:Y:S01]  /*d130*/  HMMA.16816.F32 R32, R172.reuse, R190, RZ ;  /* 0x000000beac20723c */ /* 0x040fe200000018ff */
[----:B------:R-:W-:Y:S05]  /*d140*/  LDSM.16.M88.4 R188, [R164+0x3000] ;  /* 0x00300000a4bc783b */ /* 0x000fea0000000200 */
[----:B------:R-:W-:Y:S02]  /*d150*/  LDSM.16.M88.4 R204, [R164+0x5800] ;  /* 0x00580000a4cc783b */ /* 0x000fe40000000200 */
[C---:B------:R-:W-:Y:S01]  /*d160*/  HMMA.16816.F32 R36, R172.reuse, R192, RZ ;  /* 0x000000c0ac24723c */ /* 0x040fe200000018ff */
[----:B-1----:R-:W-:Y:S02]  /*d170*/  IMAD.IADD R169, R169, 0x1, R166 ;  /* 0x00000001a9a97824 */ /* 0x002fe400078e02a6 */
        /* <DEDUP_REMOVED lines=9> */
[C---:B------:R-:W-:Y:S01]  /*d210*/  HMMA.16816.F32 R56, R172.reuse, R202, RZ ;  /* 0x000000caac38723c */ /* 0x040fe200000018ff */
[----:B------:R-:W-:Y:S07]  /*d220*/  LDSM.16.M88.4 R200, [R164+0x5000] ;  /* 0x00500000a4c8783b */ /* 0x000fee0000000200 */
[C---:B------:R-:W-:Y:S08]  /*d230*/  HMMA.16816.F32 R60, R172.reuse, R176, RZ ;  /* 0x000000b0ac3c723c */ /* 0x040ff000000018ff */
[C---:B------:R-:W-:Y:S01]  /*d240*/  HMMA.16816.F32 R64, R172.reuse, R178, RZ ;  /* 0x000000b2ac40723c */ /* 0x040fe200000018ff */
[----:B------:R-:W1:Y:S07]  /*d250*/  LDSM.16.M88.4 R176, [R164+0x2000] ;  /* 0x00200000a4b0783b */ /* 0x000e6e0000000200 */
        /* <DEDUP_REMOVED lines=12> */
[C---:B-----5:R-:W-:Y:S08]  /*d320*/  HMMA.16816.F32 R116, R172.reuse, R120, RZ ;  /* 0x00000078ac74723c */ /* 0x060ff000000018ff */
        /* <DEDUP_REMOVED lines=33> */
[----:B------:R1:W4:Y:S07]  /*d540*/  LDSM.16.M88.4 R176, [R164+0x8800] ;  /* 0x00880000a4b0783b */ /* 0x00032e0000000200 */
[C---:B------:R-:W-:Y:S08]  /*d550*/  HMMA.16816.F32 R84, R180.reuse, R212, R84 ;  /* 0x000000d4b454723c */ /* 0x040ff00000001854 */
[C---:B------:R-:W-:Y:S01]  /*d560*/  HMMA.16816.F32 R88, R180.reuse, R214, R88 ;  /* 0x000000d6b458723c */ /* 0x040fe20000001858 */
[----:B------:R-:W-:Y:S07]  /*d570*/  LDSM.16.M88.4 R212, [R169+0x4800] ;  /* 0x00480000a9d4783b */ /* 0x000fee0000000200 */
[C---:B---3--:R-:W-:Y:S03]  /*d580*/  HMMA.16816.F32 R92, R180.reuse, R184, R92 ;  /* 0x000000b8b45c723c */ /* 0x048fe6000000185c */
[C---:B-1----:R-:W-:Y:S05]  /*d590*/  IMAD.IADD R164, R228.reuse, 0x1, R169 ;  /* 0x00000001e4a47824 */ /* 0x042fea00078e02a9 */
[C---:B------:R-:W-:Y:S01]  /*d5a0*/  HMMA.16816.F32 R96, R180.reuse, R186, R96 ;  /* 0x000000bab460723c */ /* 0x040fe20000001860 */
[----:B------:R-:W1:Y:S05]  /*d5b0*/  LDSM.16.M88.4 R184, [R169+0x3800] ;  /* 0x00380000a9b8783b */ /* 0x000e6a0000000200 */
[----:B------:R-:W-:Y:S02]  /*d5c0*/  LDSM.16.M88.4 R220, [R164+0x2000] ;  /* 0x00200000a4dc783b */ /* 0x000fe40000000200 */
[C---:B--2---:R-:W-:Y:S08]  /*d5d0*/  HMMA.16816.F32 R100, R180.reuse, R172, R100 ;  /* 0x000000acb464723c */ /* 0x044ff00000001864 */
[C---:B------:R-:W-:Y:S01]  /*d5e0*/  HMMA.16816.F32 R104, R180.reuse, R174, R104 ;  /* 0x000000aeb468723c */ /* 0x040fe20000001868 */
[----:B------:R-:W2:Y:S07]  /*d5f0*/  LDSM.16.M88.4 R172, [R169+0x4000] ;  /* 0x00400000a9ac783b */ /* 0x000eae0000000200 */
[C---:B----4-:R-:W-:Y:S08]  /*d600*/  HMMA.16816.F32 R108, R180.reuse, R176, R108 ;  /* 0x000000b0b46c723c */ /* 0x050ff0000000186c */
[C---:B------:R-:W-:Y:S01]  /*d610*/  HMMA.16816.F32 R112, R180.reuse, R178, R112 ;  /* 0x000000b2b470723c */ /* 0x040fe20000001870 */
[----:B------:R-:W3:Y:S07]  /*d620*/  LDSM.16.M88.4 R176, [R169+0x5800] ;  /* 0x00580000a9b0783b */ /* 0x000eee0000000200 */
[C---:B------:R-:W-:Y:S08]  /*d630*/  HMMA.16816.F32 R116, R180.reuse, R188, R116 ;  /* 0x000000bcb474723c */ /* 0x040ff00000001874 */
[C---:B------:R-:W-:Y:S01]  /*d640*/  HMMA.16816.F32 R120, R180.reuse, R190, R120 ;  /* 0x000000beb478723c */ /* 0x040fe20000001878 */
[----:B------:R-:W-:Y:S07]  /*d650*/  LDSM.16.M88.4 R188, [R169+0x6800] ;  /* 0x00680000a9bc783b */ /* 0x000fee0000000200 */
[C---:B------:R-:W-:Y:S08]  /*d660*/  HMMA.16816.F32 R124, R180.reuse, R192, R124 ;  /* 0x000000c0b47c723c */ /* 0x040ff0000000187c */
[----:B------:R-:W-:Y:S01]  /*d670*/  HMMA.16816.F32 R128, R180, R194, R128 ;  /* 0x000000c2b480723c */ /* 0x000fe20000001880 */
[----:B------:R-:W4:Y:S05]  /*d680*/  LDSM.16.M88.4 R180, [R169+0x6000] ;  /* 0x00600000a9b4783b */ /* 0x000f2a0000000200 */
[----:B------:R-:W5:Y:S02]  /*d690*/  LDSM.16.M88.4 R192, [R169+0x7000] ;  /* 0x00700000a9c0783b */ /* 0x000f640000000200 */
        /* <DEDUP_REMOVED lines=14> */
[----:B------:R-:W1:Y:S07]  /*d780*/  LDSM.16.M88.4 R172, [R169+0x8000] ;  /* 0x00800000a9ac783b */ /* 0x000e6e0000000200 */
[C---:B------:R-:W-:Y:S03]  /*d790*/  HMMA.16816.F32 R44, R196.reuse, R212, R44 ;  /* 0x000000d4c42c723c */ /* 0x040fe6000000182c */
[----:B------:R-:W-:Y:S05]  /*d7a0*/  IADD3 R212, PT, PT, R228, R165, RZ ;  /* 0x000000a5e4d47210 */ /* 0x000fea0007ffe0ff */
[C---:B------:R-:W-:Y:S01]  /*d7b0*/  HMMA.16816.F32 R48, R196.reuse, R214, R48 ;  /* 0x000000d6c430723c */ /* 0x040fe20000001830 */
[----:B------:R-:W2:Y:S07]  /*d7c0*/  LDSM.16.M88.4 R212, [R212] ;  /* 0x00000000d4d4783b */ /* 0x000eae0000000200 */
        /* <DEDUP_REMOVED lines=27> */
[C---:B------:R-:W-:Y:S08]  /*d980*/  HMMA.16816.F32 R124, R196.reuse, R208, R124 ;  /* 0x000000d0c47c723c */ /* 0x040ff0000000187c */
[----:B------:R-:W-:Y:S01]  /*d990*/  HMMA.16816.F32 R128, R196, R210, R128 ;  /* 0x000000d2c480723c */ /* 0x000fe20000001880 */
[----:B------:R-:W5:Y:S05]  /*d9a0*/  LDSM.16.M88.4 R196, [R164+0x6000] ;  /* 0x00600000a4c4783b */ /* 0x000f6a0000000200 */
[----:B------:R-:W-:Y:S02]  /*d9b0*/  LDSM.16.M88.4 R208, [R164+0x8000] ;  /* 0x00800000a4d0783b */ /* 0x000fe40000000200 */
[C---:B--2---:R-:W-:Y:S08]  /*d9c0*/  HMMA.16816.F32 R4, R212.reuse, R220, R4 ;  /* 0x000000dcd404723c */ /* 0x044ff00000001804 */
        /* <DEDUP_REMOVED lines=8> */
[C---:B----4-:R-:W-:Y:S08]  /*da50*/  HMMA.16816.F32 R28, R212.reuse, R180, R28 ;  /* 0x000000b4d41c723c */ /* 0x050ff0000000181c */
[C---:B------:R-:W-:Y:S01]  /*da60*/  HMMA.16816.F32 R32, R212.reuse, R182, R32 ;  /* 0x000000b6d420723c */ /* 0x040fe20000001820 */
[----:B------:R-:W3:Y:S01]  /*da70*/  LDSM.16.M88.4 R180, [R164+0x9800] ;  /* 0x00980000a4b4783b */ /* 0x000ee20000000200 */
[----:B------:R-:W-:Y:S04]  /*da80*/  DEPBAR.LE SB0, 0x0 ;  /* 0x000080000000791a */ /* 0x000fe80000000000 */
[----:B------:R-:W-:Y:S02]  /*da90*/  BAR.SYNC.DEFER_BLOCKING 0x0 ;  /* 0x0000000000007b1d */ /* 0x000fe40000010000 */
[C---:B-1----:R-:W-:Y:S08]  /*daa0*/  HMMA.16816.F32 R36, R212.reuse, R172, R36 ;  /* 0x000000acd424723c */ /* 0x042ff00000001824 */
        /* <DEDUP_REMOVED lines=44> */
[----:B------:R-:W3:Y:S01]  /*dd70*/  LD.E.64 R180, desc[UR4][R2.64+0x20] ;  /* 0x0000200402b47980 */ /* 0x000ee2000c101b00 */
[-C--:B--2---:R-:W-:Y:S02]  /*dd80*/  IABS R172, R177.reuse ;  /* 0x000000b100ac7213 */ /* 0x084fe40000000000 */
[-C--:B------:R-:W-:Y:S02]  /*dd90*/  IABS R170, R177.reuse ;  /* 0x000000b100aa7213 */ /* 0x080fe40000000000 */
[----:B------:R-:W1:Y:S01]  /*dda0*/  I2F.RP R164, R172 ;  /* 0x000000ac00a47306 */ /* 0x000e620000209400 */
[-C--:B------:R-:W-:Y:S02]  /*ddb0*/  LOP3.LUT R174, R174, R177.reuse, RZ, 0x3c, !PT ;  /* 0x000000b1aeae7212 */ /* 0x080fe400078e3cff */
        /* <DEDUP_REMOVED lines=54> */
.L_x_5049:
[----:B------:R-:W-:Y:S05]  /*e120*/  BSYNC.RECONVERGENT B0 ;  /* 0x0000000000007941 */ /* 0x000fea0003800200 */
.L_x_5048:
[----:B------:R-:W-:Y:S01]  /*e130*/  @!P3 MOV R239, R237 ;  /* 0x000000ed00efb202 */ /* 0x000fe20000000f00 */
[----:B------:R-:W-:Y:S01]  /*e140*/  @!P1 IMAD R189, R233, 0xa0, RZ ;  /* 0x000000a0e9bd9824 */ /* 0x000fe200078e02ff */
        /* <DEDUP_REMOVED lines=60> */
[-C--:B--2---:R-:W-:Y:S01]  /*e510*/  @!P1 MOV R174, R172.reuse ;  /* 0x000000ac00ae9202 */ /* 0x084fe20000000f00 */
        /* <DEDUP_REMOVED lines=13> */
[----:B------:R-:W-:Y:S02]  /*e5f0*/  @!P1 IMAD.IADD R175, R169, 0x1, R175 ;  /* 0x00000001a9af9824 */ /* 0x000fe400078e02af */
[----:B------:R-:W-:Y:S01]  /*e600*/  @!PT LDS RZ, [RZ] ;  /* 0x00000000fffff984 */ /* 0x000fe20000000800 */
[----:B------:R-:W-:Y:S01]  /*e610*/  @!PT LDS RZ, [RZ] ;  /* 0x00000000fffff984 */ /* 0x000fe20000000800 */
[----:B------:R-:W-:Y:S01]  /*e620*/  @!PT LDS RZ, [RZ] ;  /* 0x00000000fffff984 */ /* 0x000fe20000000800 */
[----:B------:R1:W-:Y:S01]  /*e630*/  @!P1 LDGSTS.E.BYPASS.LTC128B.128 [R171+0x5000], desc[UR4][R178.64] ;  /* 0x05000000b2ab9fae */ /* 0x0003e2000b981a04 */
[C-C-:B------:R-:W-:Y:S03]  /*e640*/  @!P1 IMAD.WIDE.U32 R184, R232.reuse, 0x160, R172.reuse ;  /* 0x00000160e8b89825 */ /* 0x140fe600078e00ac */
[----:B------:R1:W-:Y:S01]  /*e650*/  @P1 STS.128 [R171+0x5800], RZ ;  /* 0x005800ffab001388 */ /* 0x0003e20000000c00 */
[C---:B------:R-:W-:Y:S01]  /*e660*/  @!P1 IMAD.WIDE.U32 R192, R232.reuse, 0x180, R172 ;  /* 0x00000180e8c09825 */ /* 0x040fe200078e00ac */
[C---:B------:R-:W-:Y:S02]  /*e670*/  @!P1 LEA R172, P0, R232.reuse, R172, 0x8 ;  /* 0x000000ace8ac9211 */ /* 0x040fe400078040ff */
[----:B------:R-:W-:Y:S01]  /*e680*/  @!PT LDS RZ, [RZ] ;  /* 0x00000000fffff984 */ /* 0x000fe20000000800 */
[----:B------:R-:W-:Y:S01]  /*e690*/  @!PT LDS RZ, [RZ] ;  /* 0x00000000fffff984 */ /* 0x000fe20000000800 */
[----:B------:R-:W-:Y:S01]  /*e6a0*/  @!PT LDS RZ, [RZ] ;  /* 0x00000000fffff984 */ /* 0x000fe20000000800 */
[----:B------:R1:W-:Y:S01]  /*e6b0*/  @!P1 LDGSTS.E.BYPASS.LTC128B.128 [R171+0x5800], desc[UR4][R176.64] ;  /* 0x05800000b0ab9fae */ /* 0x0003e2000b981a04 */
[C---:B------:R-:W-:Y:S01]  /*e6c0*/  @!P1 IMAD R169, R233.reuse, 0x160, RZ ;  /* 0x00000160e9a99824 */ /* 0x040fe200078e02ff */
[----:B------:R-:W-:Y:S01]  /*e6d0*/  @!P1 LEA.HI.X R173, R232, R173, R233, 0x8, P0 ;  /* 0x000000ade8ad9211 */ /* 0x000fe200000f44e9 */
[----:B------:R-:W-:Y:S01]  /*e6e0*/  @!P1 IMAD R166, R233, 0x180, RZ ;  /* 0x00000180e9a69824 */ /* 0x000fe200078e02ff */
[----:B------:R1:W-:Y:S02]  /*e6f0*/  @P1 STS.128 [R171+0x6000], RZ ;  /* 0x006000ffab001388 */ /* 0x0003e40000000c00 */
[----:B------:R-:W-:Y:S02]  /*e700*/  @!P1 IADD3 R185, PT, PT, R169, R185, RZ ;  /* 0x000000b9a9b99210 */ /* 0x000fe40007ffe0ff */
        /* <DEDUP_REMOVED lines=41> */
.L_x_5047:
[----:B------:R-:W-:Y:S05]  /*e9a0*/  BSYNC.RECONVERGENT B1 ;  /* 0x0000000000017941 */ /* 0x000fea0003800200 */
.L_x_5046:
[C---:B------:R-:W-:Y:S01]  /*e9b0*/  IADD3 R166, PT, PT, R245.reuse, -0x1, RZ ;  /* 0xfffffffff5a67810 */ /* 0x040fe20007ffe0ff */
[----:B------:R-:W2:Y:S01]  /*e9c0*/  LDL.LU R200, [R1+0x8] ;  /* 0x0000080001c87983 */ /* 0x000ea20000300800 */
[----:B------:R-:W-:Y:S02]  /*e9d0*/  IABS R169, R245 ;  /* 0x000000f500a97213 */ /* 0x000fe40000000000 */
[C---:B-1----:R-:W-:Y:S02]  /*e9e0*/  IADD3 R164, PT, PT, R245.reuse, -0x9, RZ ;  /* 0xfffffff7f5a47810 */ /* 0x042fe40007ffe0ff */
[----:B------:R-:W-:Y:S02]  /*e9f0*/  IABS R166, R166 ;  /* 0x000000a600a67213 */ /* 0x000fe40000000000 */
[----:B------:R-:W-:Y:S02]  /*ea00*/  IABS R164, R164 ;  /* 0x000000a400a47213 */ /* 0x000fe40000000000 */
[----:B------:R-:W-:Y:S02]  /*ea10*/  I2FP.F32.S32 R169, R169 ;  /* 0x000000a900a97245 */ /* 0x000fe40000201400 */
[----:B------:R-:W-:Y:S02]  /*ea20*/  I2FP.F32.S32 R166, R166 ;  /* 0x000000a600a67245 */ /* 0x000fe40000201400 */
[C---:B------:R-:W-:Y:S01]  /*ea30*/  IADD3 R170, PT, PT, R245.reuse, -0x11, RZ ;  /* 0xffffffeff5aa7810 */ /* 0x040fe20007ffe0ff */
[C---:B------:R-:W-:Y:S01]  /*ea40*/  FFMA.FTZ R6, -R0.reuse, R169, R6 ;  /* 0x000000a900067223 */ /* 0x040fe20000010106 */
[----:B------:R-:W-:Y:S01]  /*ea50*/  I2FP.F32.S32 R164, R164 ;  /* 0x000000a400a47245 */ /* 0x000fe20000201400 */
[C---:B------:R-:W-:Y:S01]  /*ea60*/  FFMA.FTZ R7, -R0.reuse, R166, R7 ;  /* 0x000000a600077223 */ /* 0x040fe20000010107 */
[----:B------:R-:W-:Y:S02]  /*ea70*/  IABS R170, R170 ;  /* 0x000000aa00aa7213 */ /* 0x000fe40000000000 */
[C---:B------:R-:W-:Y:S01]  /*ea80*/  IADD3 R169, PT, PT, R245.reuse, -0x10, RZ ;  /* 0xfffffff0f5a97810 */ /* 0x040fe20007ffe0ff */
[CC--:B------:R-:W-:Y:S01]  /*ea90*/  FFMA.FTZ R11, -R0.reuse, R164.reuse, R11 ;  /* 0x000000a4000b7223 */ /* 0x0c0fe2000001010b */
[C---:B------:R-:W-:Y:S01]  /*eaa0*/  IADD3 R166, PT, PT, R245.reuse, -0x19, RZ ;  /* 0xffffffe7f5a67810 */ /* 0x040fe20007ffe0ff */
[C---:B------:R-:W-:Y:S01]  /*eab0*/  FFMA.FTZ R5, -R0.reuse, R164, R5 ;  /* 0x000000a400057223 */ /* 0x040fe20000010105 */
[----:B------:R-:W-:Y:S02]  /*eac0*/  I2FP.F32.S32 R164, R170 ;  /* 0x000000aa00a47245 */ /* 0x000fe40000201400 */
[----:B------:R-:W-:Y:S02]  /*ead0*/  IABS R169, R169 ;  /* 0x000000a900a97213 */ /* 0x000fe40000000000 */
[----:B------:R-:W-:Y:S01]  /*eae0*/  IABS R166, R166 ;  /* 0x000000a600a67213 */ /* 0x000fe20000000000 */
[CC--:B------:R-:W-:Y:S01]  /*eaf0*/  FFMA.FTZ R9, -R0.reuse, R164.reuse, R9 ;  /* 0x000000a400097223 */ /* 0x0c0fe20000010109 */
[C---:B------:R-:W-:Y:S01]  /*eb00*/  IADD3 R170, PT, PT, R245.reuse, -0x21, RZ ;  /* 0xffffffdff5aa7810 */ /* 0x040fe20007ffe0ff */
[C---:B------:R-:W-:Y:S01]  /*eb10*/  FFMA.FTZ R15, -R0.reuse, R164, R15 ;  /* 0x000000a4000f7223 */ /* 0x040fe2000001010f */
[----:B------:R-:W-:Y:S02]  /*eb20*/  I2FP.F32.S32 R169, R169 ;  /* 0x000000a900a97245 */ /* 0x000fe40000201400 */
[----:B------:R-:W-:Y:S02]  /*eb30*/  I2FP.F32.S32 R166, R166 ;  /* 0x000000a600a67245 */ /* 0x000fe40000201400 */
[C---:B------:R-:W-:Y:S01]  /*eb40*/  IADD3 R165, PT, PT, R245.reuse, -0x8, RZ ;  /* 0xfffffff8f5a57810 */ /* 0x040fe20007ffe0ff */
[CC--:B------:R-:W-:Y:S01]  /*eb50*/  FFMA.FTZ R14, -R0.reuse, R169.reuse, R14 ;  /* 0x000000a9000e7223 */ /* 0x0c0fe2000001010e */
[C---:B------:R-:W-:Y:S01]  /*eb60*/  IADD3 R164, PT, PT, R245.reuse, -0x20, RZ ;  /* 0xffffffe0f5a47810 */ /* 0x040fe20007ffe0ff */
[C---:B------:R-:W-:Y:S01]  /*eb70*/  FFMA.FTZ R13, -R0.reuse, R166, R13 ;  /* 0x000000a6000d7223 */ /* 0x040fe2000001010d */
[----:B------:R-:W-:Y:S01]  /*eb80*/  IABS R170, R170 ;  /* 0x000000aa00aa7213 */ /* 0x000fe20000000000 */
[C---:B------:R-:W-:Y:S01]  /*eb90*/  FFMA.FTZ R8, -R0.reuse, R169, R8 ;  /* 0x000000a900087223 */ /* 0x040fe20000010108 */
[C---:B------:R-:W-:Y:S01]  /*eba0*/  FFMA.FTZ R19, -R0.reuse, R166, R19 ;  /* 0x000000a600137223 */ /* 0x040fe20000010113 */
[----:B------:R-:W-:Y:S02]  /*ebb0*/  IABS R165, R165 ;  /* 0x000000a500a57213 */ /* 0x000fe40000000000 */
[----:B------:R-:W-:Y:S02]  /*ebc0*/  IABS R169, R164 ;  /* 0x000000a400a97213 */ /* 0x000fe40000000000 */
[----:B------:R-:W-:Y:S02]  /*ebd0*/  I2FP.F32.S32 R166, R170 ;  /* 0x000000aa00a67245 */ /* 0x000fe40000201400 */
[C---:B------:R-:W-:Y:S02]  /*ebe0*/  IADD3 R164, PT, PT, R245.reuse, -0x29, RZ ;  /* 0xffffffd7f5a47810 */ /* 0x040fe40007ffe0ff */
[----:B------:R-:W-:Y:S01]  /*ebf0*/  I2FP.F32.S32 R165, R165 ;  /* 0x000000a500a57245 */ /* 0x000fe20000201400 */
[CC--:B------:R-:W-:Y:S01]  /*ec00*/  FFMA.FTZ R17, -R0.reuse, R166.reuse, R17 ;  /* 0x000000a600117223 */ /* 0x0c0fe20000010111 */
[----:B------:R-:W-:Y:S01]  /*ec10*/  I2FP.F32.S32 R169, R169 ;  /* 0x000000a900a97245 */ /* 0x000fe20000201400 */
[C---:B------:R-:W-:Y:S01]  /*ec20*/  FFMA.FTZ R23, -R0.reuse, R166, R23 ;  /* 0x000000a600177223 */ /* 0x040fe20000010117 */
[----:B------:R-:W-:Y:S01]  /*ec30*/  IABS R164, R164 ;  /* 0x000000a400a47213 */ /* 0x000fe20000000000 */
[C---:B------:R-:W-:Y:S01]  /*ec40*/  FFMA.FTZ R10, -R0.reuse, R165, R10 ;  /* 0x000000a5000a7223 */ /* 0x040fe2000001010a */
[C---:B------:R-:W-:Y:S01]  /*ec50*/  IADD3 R166, PT, PT, R245.reuse, -0x30, RZ ;  /* 0xffffffd0f5a67810 */ /* 0x040fe20007ffe0ff */
[C---:B------:R-:W-:Y:S01]  /*ec60*/  FFMA.FTZ R22, -R0.reuse, R169, R22 ;  /* 0x000000a900167223 */ /* 0x040fe20000010116 */
[C---:B------:R-:W-:Y:S01]  /*ec70*/  IADD3 R170, PT, PT, R245.reuse, -0x31, RZ ;  /* 0xffffffcff5aa7810 */ /* 0x040fe20007ffe0ff */
[C---:B------:R-:W-:Y:S01]  /*ec80*/  FFMA.FTZ R4, -R0.reuse, R165, R4 ;  /* 0x000000a500047223 */ /* 0x040fe20000010104 */
[----:B------:R-:W-:Y:S01]  /*ec90*/  I2FP.F32.S32 R164, R164 ;  /* 0x000000a400a47245 */ /* 0x000fe20000201400 */
[C---:B------:R-:W-:Y:S01]  /*eca0*/  FFMA.FTZ R16, -R0.reuse, R169, R16 ;  /* 0x000000a900107223 */ /* 0x040fe20000010110 */
[----:B------:R-:W-:Y:S02]  /*ecb0*/  IABS R169, R166 ;  /* 0x000000a600a97213 */ /* 0x000fe40000000000 */
[C---:B------:R-:W-:Y:S01]  /*ecc0*/  IADD3 R165, PT, PT, R245.reuse, -0x18, RZ ;  /* 0xffffffe8f5a57810 */ /* 0x040fe20007ffe0ff */
[C---:B------:R-:W-:Y:S01]  /*ecd0*/  FFMA.FTZ R27, -R0.reuse, R164, R27 ;  /* 0x000000a4001b7223 */ /* 0x040fe2000001011b */
[----:B------:R-:W-:Y:S01]  /*ece0*/  IABS R170, R170 ;  /* 0x000000aa00aa7213 */ /* 0x000fe20000000000 */
[C---:B------:R-:W-:Y:S01]  /*ecf0*/  FFMA.FTZ R21, -R0.reuse, R164, R21 ;  /* 0x000000a400157223 */ /* 0x040fe20000010115 */
[C---:B------:R-:W-:Y:S02]  /*ed00*/  IADD3 R166, PT, PT, R245.reuse, -0x39, RZ ;  /* 0xffffffc7f5a67810 */ /* 0x040fe40007ffe0ff */
[----:B------:R-:W-:Y:S02]  /*ed10*/  IABS R165, R165 ;  /* 0x000000a500a57213 */ /* 0x000fe40000000000 */
[----:B------:R-:W-:Y:S02]  /*ed20*/  I2FP.F32.S32 R164, R170 ;  /* 0x000000aa00a47245 */ /* 0x000fe40000201400 */
[----:B------:R-:W-:Y:S02]  /*ed30*/  IABS R166, R166 ;  /* 0x000000a600a67213 */ /* 0x000fe40000000000 */
[C---:B------:R-:W-:Y:S01]  /*ed40*/  IADD3 R170, PT, PT, R245.reuse, -0x41, RZ ;  /* 0xffffffbff5aa7810 */ /* 0x040fe20007ffe0ff */
[CC--:B------:R-:W-:Y:S01]  /*ed50*/  FFMA.FTZ R25, -R0.reuse, R164.reuse, R25 ;  /* 0x000000a400197223 */ /* 0x0c0fe20000010119 */
[----:B------:R-:W-:Y:S01]  /*ed60*/  I2FP.F32.S32 R165, R165 ;  /* 0x000000a500a57245 */ /* 0x000fe20000201400 */
[C---:B------:R-:W-:Y:S01]  /*ed70*/  FFMA.FTZ R31, -R0.reuse, R164, R31 ;  /* 0x000000a4001f7223 */ /* 0x040fe2000001011f */
        /* <DEDUP_REMOVED lines=8> */
[CC--:B------:R-:W-:Y:S01]  /*ee00*/  FFMA.FTZ R29, -R0.reuse, R166.reuse, R29 ;  /* 0x000000a6001d7223 */ /* 0x0c0fe2000001011d */
[C---:B------:R-:W-:Y:S01]  /*ee10*/  FFMA.FTZ R35, -R0.reuse, R166, R35 ;  /* 0x000000a600237223 */ /* 0x040fe20000010123 */
[C---:B------:R-:W-:Y:S02]  /*ee20*/  IADD3 R165, PT, PT, R245.reuse, -0x28, RZ ;  /* 0xffffffd8f5a57810 */ /* 0x040fe40007ffe0ff */
[----:B------:R-:W-:Y:S02]  /*ee30*/  I2FP.F32.S32 R166, R170 ;  /* 0x000000aa00a67245 */ /* 0x000fe40000201400 */
[----:B------:R-:W-:Y:S02]  /*ee40*/  IABS R169, R164 ;  /* 0x000000a400a97213 */ /* 0x000fe40000000000 */
[C---:B------:R-:W-:Y:S01]  /*ee50*/  IADD3 R164, PT, PT, R245.reuse, -0x49, RZ ;  /* 0xffffffb7f5a47810 */ /* 0x040fe20007ffe0ff */
[CC--:B------:R-:W-:Y:S01]  /*ee60*/  FFMA.FTZ R33, -R0.reuse, R166.reuse, R33 ;  /* 0x000000a600217223 */ /* 0x0c0fe20000010121 */
[----:B------:R-:W-:Y:S01]  /*ee70*/  IABS R165, R165 ;  /* 0x000000a500a57213 */ /* 0x000fe20000000000 */
[C---:B------:R-:W-:Y:S01]  /*ee80*/  FFMA.FTZ R39, -R0.reuse, R166, R39 ;  /* 0x000000a600277223 */ /* 0x040fe20000010127 */
[----:B------:R-:W-:Y:S02]  /*ee90*/  I2FP.F32.S32 R169, R169 ;  /* 0x000000a900a97245 */ /* 0x000fe40000201400 */
[----:B------:R-:W-:Y:S02]  /*eea0*/  IABS R164, R164 ;  /* 0x000000a400a47213 */ /* 0x000fe40000000000 */
[C---:B------:R-:W-:Y:S01]  /*eeb0*/  IADD3 R166, PT, PT, R245.reuse, -0x50, RZ ;  /* 0xffffffb0f5a67810 */ /* 0x040fe20007ffe0ff */
[C---:B------:R-:W-:Y:S01]  /*eec0*/  FFMA.FTZ R32, -R0.reuse, R169, R32 ;  /* 0x000000a900207223 */ /* 0x040fe20000010120 */
[----:B------:R-:W-:Y:S01]  /*eed0*/  I2FP.F32.S32 R165, R165 ;  /* 0x000000a500a57245 */ /* 0x000fe20000201400 */
[C---:B------:R-:W-:Y:S01]  /*eee0*/  FFMA.FTZ R38, -R0.reuse, R169, R38 ;  /* 0x000000a900267223 */ /* 0x040fe20000010126 */
[C---:B------:R-:W-:Y:S02]  /*eef0*/  IADD3 R170, PT, PT, R245.reuse, -0x51, RZ ;  /* 0xffffffaff5aa7810 */ /* 0x040fe40007ffe0ff */
[----:B------:R-:W-:Y:S01]  /*ef00*/  I2FP.F32.S32 R164, R164 ;  /* 0x000000a400a47245 */ /* 0x000fe20000201400 */
[CC--:B------:R-:W-:Y:S01]  /*ef10*/  FFMA.FTZ R26, -R0.reuse, R165.reuse, R26 ;  /* 0x000000a5001a7223 */ /* 0x0c0fe2000001011a */
[----:B------:R-:W-:Y:S01]  /*ef20*/  IABS R169, R166 ;  /* 0x000000a600a97213 */ /* 0x000fe20000000000 */
[C---:B------:R-:W-:Y:S01]  /*ef30*/  FFMA.FTZ R20, -R0.reuse, R165, R20 ;  /* 0x000000a500147223 */ /* 0x040fe20000010114 */
[----:B------:R-:W-:Y:S01]  /*ef40*/  IABS R170, R170 ;  /* 0x000000aa00aa7213 */ /* 0x000fe20000000000 */
[CC--:B------:R-:W-:Y:S01]  /*ef50*/  FFMA.FTZ R37, -R0.reuse, R164.reuse, R37 ;  /* 0x000000a400257223 */ /* 0x0c0fe20000010125 */
[C---:B------:R-:W-:Y:S01]  /*ef60*/  IADD3 R166, PT, PT, R245.reuse, -0x59, RZ ;  /* 0xffffffa7f5a67810 */ /* 0x040fe20007ffe0ff */
[C---:B------:R-:W-:Y:S01]  /*ef70*/  FFMA.FTZ R43, -R0.reuse, R164, R43 ;  /* 0x000000a4002b7223 */ /* 0x040fe2000001012b */
[C---:B------:R-:W-:Y:S02]  /*ef80*/  IADD3 R165, PT, PT, R245.reuse, -0x38, RZ ;  /* 0xffffffc8f5a57810 */ /* 0x040fe40007ffe0ff */
        /* <DEDUP_REMOVED lines=11> */
[CC--:B------:R-:W-:Y:S01]  /*f040*/  FFMA.FTZ R51, -R0.reuse, R166.reuse, R51 ;  /* 0x000000a600337223 */ /* 0x0c0fe20000010133 */
[C---:B------:R-:W-:Y:S01]  /*f050*/  IADD3 R164, PT, PT, R245.reuse, -0x60, RZ ;  /* 0xffffffa0f5a47810 */ /* 0x040fe20007ffe0ff */
[C---:B------:R-:W-:Y:S01]  /*f060*/  FFMA.FTZ R46, -R0.reuse, R169, R46 ;  /* 0x000000a9002e7223 */ /* 0x040fe2000001012e */
[C---:B------:R-:W-:Y:S01]  /*f070*/  FFMA.FTZ R45, -R0.reuse, R166, R45 ;  /* 0x000000a6002d7223 */ /* 0x040fe2000001012d */
[----:B------:R-:W-:Y:S01]  /*f080*/  I2FP.F32.S32 R166, R170 ;  /* 0x000000aa00a67245 */ /* 0x000fe20000201400 */
[CC--:B------:R-:W-:Y:S01]  /*f090*/  FFMA.FTZ R28, -R0.reuse, R165.reuse, R28 ;  /* 0x000000a5001c7223 */ /* 0x0c0fe2000001011c */
[----:B------:R-:W-:Y:S01]  /*f0a0*/  IABS R169, R164 ;  /* 0x000000a400a97213 */ /* 0x000fe20000000000 */
[C---:B------:R-:W-:Y:S01]  /*f0b0*/  FFMA.FTZ R34, -R0.reuse, R165, R34 ;  /* 0x000000a500227223 */ /* 0x040fe20000010122 */
[C---:B------:R-:W-:Y:S01]  /*f0c0*/  IADD3 R165, PT, PT, R245.reuse, -0x48, RZ ;  /* 0xffffffb8f5a57810 */ /* 0x040fe20007ffe0ff */
[CC--:B------:R-:W-:Y:S01]  /*f0d0*/  FFMA.FTZ R55, -R0.reuse, R166.reuse, R55 ;  /* 0x000000a600377223 */ /* 0x0c0fe20000010137 */
[C---:B------:R-:W-:Y:S01]  /*f0e0*/  IADD3 R164, PT, PT, R245.reuse, -0x69, RZ ;  /* 0xffffff97f5a47810 */ /* 0x040fe20007ffe0ff */
[C---:B------:R-:W-:Y:S01]  /*f0f0*/  FFMA.FTZ R49, -R0.reuse, R166, R49 ;  /* 0x000000a600317223 */ /* 0x040fe20000010131 */
[----:B------:R-:W-:Y:S02]  /*f100*/  I2FP.F32.S32 R169, R169 ;  /* 0x000000a900a97245 */ /* 0x000fe40000201400 */
[----:B------:R-:W-:Y:S02]  /*f110*/  IABS R165, R165 ;  /* 0x000000a500a57213 */ /* 0x000fe40000000000 */
[C---:B------:R-:W-:Y:S01]  /*f120*/  IADD3 R166, PT, PT, R245.reuse, -0x70, RZ ;  /* 0xffffff90f5a67810 */ /* 0x040fe20007ffe0ff */
[CC--:B------:R-:W-:Y:S01]  /*f130*/  FFMA.FTZ R54, -R0.reuse, R169.reuse, R54 ;  /* 0x000000a900367223 */ /* 0x0c0fe20000010136 */
[----:B------:R-:W-:Y:S01]  /*f140*/  IABS R164, R164 ;  /* 0x000000a400a47213 */ /* 0x000fe20000000000 */
[C---:B------:R-:W-:Y:S01]  /*f150*/  FFMA.FTZ R48, -R0.reuse, R169, R48 ;  /* 0x000000a900307223 */ /* 0x040fe20000010130 */
[C---:B------:R-:W-:Y:S02]  /*f160*/  IADD3 R170, PT, PT, R245.reuse, -0x71, RZ ;  /* 0xffffff8ff5aa7810 */ /* 0x040fe40007ffe0ff */
[----:B------:R-:W-:Y:S02]  /*f170*/  I2FP.F32.S32 R165, R165 ;  /* 0x000000a500a57245 */ /* 0x000fe40000201400 */
[----:B------:R-:W-:Y:S02]  /*f180*/  I2FP.F32.S32 R164, R164 ;  /* 0x000000a400a47245 */ /* 0x000fe40000201400 */
[----:B------:R-:W-:Y:S01]  /*f190*/  IABS R169, R166 ;  /* 0x000000a600a97213 */ /* 0x000fe20000000000 */
[CC--:B------:R-:W-:Y:S01]  /*f1a0*/  FFMA.FTZ R36, -R0.reuse, R165.reuse, R36 ;  /* 0x000000a500247223 */ /* 0x0c0fe20000010124 */
[C---:B------:R-:W-:Y:S01]  /*f1b0*/  IADD3 R166, PT, PT, R245.reuse, -0x79, RZ ;  /* 0xffffff87f5a67810 */ /* 0x040fe20007ffe0ff */
[C---:B------:R-:W-:Y:S01]  /*f1c0*/  FFMA.FTZ R59, -R0.reuse, R164, R59 ;  /* 0x000000a4003b7223 */ /* 0x040fe2000001013b */
[----:B------:R-:W-:Y:S01]  /*f1d0*/  IABS R170, R170 ;  /* 0x000000aa00aa7213 */ /* 0x000fe20000000000 */
[C---:B------:R-:W-:Y:S01]  /*f1e0*/  FFMA.FTZ R42, -R0.reuse, R165, R42 ;  /* 0x000000a5002a7223 */ /* 0x040fe2000001012a */
[----:B------:R-:W-:Y:S01]  /*f1f0*/  IABS R166, R166 ;  /* 0x000000a600a67213 */ /* 0x000fe20000000000 */
[C---:B------:R-:W-:Y:S01]  /*f200*/  FFMA.FTZ R53, -R0.reuse, R164, R53 ;  /* 0x000000a400357223 */ /* 0x040fe20000010135 */
[----:B------:R-:W-:Y:S02]  /*f210*/  I2FP.F32.S32 R164, R170 ;  /* 0x000000aa00a47245 */ /* 0x000fe40000201400 */
[C---:B------:R-:W-:Y:S02]  /*f220*/  IADD3 R165, PT, PT, R245.reuse, -0x58, RZ ;  /* 0xffffffa8f5a57810 */ /* 0x040fe40007ffe0ff */
[C---:B------:R-:W-:Y:S01]  /*f230*/  IADD3 R170, PT, PT, R245.reuse, -0x81, RZ ;  /* 0xffffff7ff5aa7810 */ /* 0x040fe20007ffe0ff */
[C---:B------:R-:W-:Y:S01]  /*f240*/  FFMA.FTZ R57, -R0.reuse, R164, R57 ;  /* 0x000000a400397223 */ /* 0x040fe20000010139 */
[----:B------:R-:W-:Y:S01]  /*f250*/  I2FP.F32.S32 R166, R166 ;  /* 0x000000a600a67245 */ /* 0x000fe20000201400 */
[C---:B------:R-:W-:Y:S01]  /*f260*/  FFMA.FTZ R63, -R0.reuse, R164, R63 ;  /* 0x000000a4003f7223 */ /* 0x040fe2000001013f */
[----:B------:R-:W-:Y:S02]  /*f270*/  IABS R165, R165 ;  /* 0x000000a500a57213 */ /* 0x000fe40000000000 */
[----:B------:R-:W-:Y:S01]  /*f280*/  IABS R170, R170 ;  /* 0x000000aa00aa7213 */ /* 0x000fe20000000000 */
[CC--:B------:R-:W-:Y:S01]  /*f290*/  FFMA.FTZ R61, -R0.reuse, R166.reuse, R61 ;  /* 0x000000a6003d7223 */ /* 0x0c0fe2000001013d */
[C---:B------:R-:W-:Y:S01]  /*f2a0*/  FFMA.FTZ R67, -R0.reuse, R166, R67 ;  /* 0x000000a600437223 */ /* 0x040fe20000010143 */
[----:B------:R-:W-:Y:S02]  /*f2b0*/  I2FP.F32.S32 R165, R165 ;  /* 0x000000a500a57245 */ /* 0x000fe40000201400 */
[----:B------:R-:W-:Y:S02]  /*f2c0*/  I2FP.F32.S32 R166, R170 ;  /* 0x000000aa00a67245 */ /* 0x000fe40000201400 */
[----:B------:R-:W-:Y:S01]  /*f2d0*/  I2FP.F32.S32 R169, R169 ;  /* 0x000000a900a97245 */ /* 0x000fe20000201400 */
[CC--:B------:R-:W-:Y:S01]  /*f2e0*/  FFMA.FTZ R50, -R0.reuse, R165.reuse, R50 ;  /* 0x000000a500327223 */ /* 0x0c0fe20000010132 */
[C---:B------:R-:W-:Y:S01]  /*f2f0*/  FFMA.FTZ R44, -R0.reuse, R165, R44 ;  /* 0x000000a5002c7223 */ /* 0x040fe2000001012c */
[CC--:B------:R-:W-:Y:S01]  /*f300*/  FFMA.FTZ R65, -R0.reuse, R166.reuse, R65 ;  /* 0x000000a600417223 */ /* 0x0c0fe20000010141 */
[C---:B------:R-:W-:Y:S01]  /*f310*/  FFMA.FTZ R71, -R0.reuse, R166, R71 ;  /* 0x000000a600477223 */ /* 0x040fe20000010147 */
[C---:B------:R-:W-:Y:S01]  /*f320*/  IADD3 R165, PT, PT, R245.reuse, -0x68, RZ ;  /* 0xffffff98f5a57810 */ /* 0x040fe20007ffe0ff */
[----:B------:R-:W3:Y:S01]  /*f330*/  LD.E R166, desc[UR4][R2.64+0xdc] ;  /* 0x0000dc0402a67980 */ /* 0x000ee2000c101900 */
[C---:B------:R-:W-:Y:S01]  /*f340*/  IADD3 R164, PT, PT, R245.reuse, -0x80, RZ ;  /* 0xffffff80f5a47810 */ /* 0x040fe20007ffe0ff */
        /* <DEDUP_REMOVED lines=8> */
[C---:B------:R-:W-:Y:S01]  /*f3d0*/  FFMA.FTZ R58, -R0.reuse, R165, R58 ;  /* 0x000000a5003a7223 */ /* 0x040fe2000001013a */
[C---:B------:R-:W-:Y:S02]  /*f3e0*/  IADD3 R165, PT, PT, R245.reuse, -0x78, RZ ;  /* 0xffffff88f5a57810 */ /* 0x040fe40007ffe0ff */
[----:B------:R-:W-:Y:S02]  /*f3f0*/  IABS R164, R164 ;  /* 0x000000a400a47213 */ /* 0x000fe40000000000 */
[----:B------:R-:W-:Y:S02]  /*f400*/  IABS R165, R165 ;  /* 0x000000a500a57213 */ /* 0x000fe40000000000 */
[----:B------:R-:W-:Y:S02]  /*f410*/  I2FP.F32.S32 R164, R164 ;  /* 0x000000a400a47245 */ /* 0x000fe40000201400 */
[----:B------:R-:W-:Y:S02]  /*f420*/  I2FP.F32.S32 R165, R165 ;  /* 0x000000a500a57245 */ /* 0x000fe40000201400 */
[----:B------:R-:W-:Y:S01]  /*f430*/  I2FP.F32.S32 R169, R169 ;  /* 0x000000a900a97245 */ /* 0x000fe20000201400 */
[C---:B------:R-:W-:Y:S01]  /*f440*/  FFMA.FTZ R69, -R0.reuse, R164, R69 ;  /* 0x000000a400457223 */ /* 0x040fe20000010145 */
[----:B------:R-:W-:Y:S01]  /*f450*/  IABS R170, R170 ;  /* 0x000000aa00aa7213 */ /* 0x000fe20000000000 */
[CC--:B------:R-:W-:Y:S01]  /*f460*/  FFMA.FTZ R60, -R0.reuse, R165.reuse, R60 ;  /* 0x000000a5003c7223 */ /* 0x0c0fe2000001013c */
[C---:B------:R-:W-:Y:S01]  /*f470*/  FFMA.FTZ R66, -R0.reuse, R165, R66 ;  /* 0x000000a500427223 */ /* 0x040fe20000010142 */
[C---:B------:R-:W-:Y:S01]  /*f480*/  IADD3 R165, PT, PT, R245.reuse, -0x88, RZ ;  /* 0xffffff78f5a57810 */ /* 0x040fe20007ffe0ff */
[C---:B------:R-:W-:Y:S01]  /*f490*/  FFMA.FTZ R75, -R0.reuse, R164, R75 ;  /* 0x000000a4004b7223 */ /* 0x040fe2000001014b */
[C---:B------:R-:W-:Y:S01]  /*f4a0*/  IADD3 R171, PT, PT, R245.reuse, -0x90, RZ ;  /* 0xffffff70f5ab7810 */ /* 0x040fe20007ffe0ff */
[C---:B------:R-:W-:Y:S01]  /*f4b0*/  FFMA.FTZ R64, -R0.reuse, R169, R64 ;  /* 0x000000a900407223 */ /* 0x040fe20000010140 */
[----:B------:R-:W-:Y:S01]  /*f4c0*/  IABS R165, R165 ;  /* 0x000000a500a57213 */ /* 0x000fe20000000000 */
[C---:B------:R-:W-:Y:S01]  /*f4d0*/  FFMA.FTZ R70, -R0.reuse, R169, R70 ;  /* 0x000000a900467223 */ /* 0x040fe20000010146 */
[----:B------:R-:W-:Y:S02]  /*f4e0*/  I2FP.F32.S32 R164, R170 ;  /* 0x000000aa00a47245 */ /* 0x000fe40000201400 */
[----:B------:R-:W-:Y:S02]  /*f4f0*/  I2FP.F32.S32 R165, R165 ;  /* 0x000000a500a57245 */ /* 0x000fe40000201400 */
[----:B------:R-:W-:Y:S01]  /*f500*/  IABS R171, R171 ;  /* 0x000000ab00ab7213 */ /* 0x000fe20000000000 */
[CC--:B------:R-:W-:Y:S01]  /*f510*/  FFMA.FTZ R73, -R0.reuse, R164.reuse, R73 ;  /* 0x000000a400497223 */ /* 0x0c0fe20000010149 */
[C---:B------:R-:W-:Y:S01]  /*f520*/  IADD3 R169, PT, PT, R245.reuse, -0x98, RZ ;  /* 0xffffff68f5a97810 */ /* 0x040fe20007ffe0ff */
[CC--:B------:R-:W-:Y:S01]  /*f530*/  FFMA.FTZ R68, -R0.reuse, R165.reuse, R68 ;  /* 0x000000a500447223 */ /* 0x0c0fe20000010144 */
[C---:B------:R-:W-:Y:S01]  /*f540*/  FFMA.FTZ R74, -R0.reuse, R165, R74 ;  /* 0x000000a5004a7223 */ /* 0x040fe2000001014a */
[C---:B------:R-:W-:Y:S01]  /*f550*/  IADD3 R165, PT, PT, R245.reuse, -0x99, RZ ;  /* 0xffffff67f5a57810 */ /* 0x040fe20007ffe0ff */
        /* <DEDUP_REMOVED lines=18> */
[C---:B------:R-:W-:Y:S02]  /*f680*/  IADD3 R169, PT, PT, R245.reuse, -0xa8, RZ ;  /* 0xffffff58f5a97810 */ /* 0x040fe40007ffe0ff */
[----:B------:R-:W-:Y:S01]  /*f690*/  IABS R165, R165 ;  /* 0x000000a500a57213 */ /* 0x000fe20000000000 */
[CC--:B------:R-:W-:Y:S01]  /*f6a0*/  FFMA.FTZ R81, -R0.reuse, R164.reuse, R81 ;  /* 0x000000a400517223 */ /* 0x0c0fe20000010151 */
[----:B------:R-:W-:Y:S01]  /*f6b0*/  I2FP.F32.S32 R171, R171 ;  /* 0x000000ab00ab7245 */ /* 0x000fe20000201400 */
[C---:B------:R-:W-:Y:S01]  /*f6c0*/  FFMA.FTZ R87, -R0.reuse, R164, R87 ;  /* 0x000000a400577223 */ /* 0x040fe20000010157 */
[----:B------:R-:W-:Y:S02]  /*f6d0*/  IABS R169, R169 ;  /* 0x000000a900a97213 */ /* 0x000fe40000000000 */
[----:B------:R-:W-:Y:S01]  /*f6e0*/  I2FP.F32.S32 R170, R165 ;  /* 0x000000a500aa7245 */ /* 0x000fe20000201400 */
[CC--:B------:R-:W-:Y:S01]  /*f6f0*/  FFMA.FTZ R80, -R0.reuse, R171.reuse, R80 ;  /* 0x000000ab00507223 */ /* 0x0c0fe20000010150 */
[C---:B------:R-:W-:Y:S01]  /*f700*/  IADD3 R164, PT, PT, R245.reuse, -0xb0, RZ ;  /* 0xffffff50f5a47810 */ /* 0x040fe20007ffe0ff */
[C---:B------:R-:W-:Y:S01]  /*f710*/  FFMA.FTZ R86, -R0.reuse, R171, R86 ;  /* 0x000000ab00567223 */ /* 0x040fe20000010156 */
[C---:B------:R-:W-:Y:S01]  /*f720*/  IADD3 R165, PT, PT, R245.reuse, -0xb1, RZ ;  /* 0xffffff4ff5a57810 */ /* 0x040fe20007ffe0ff */
[CC--:B------:R-:W-:Y:S01]  /*f730*/  FFMA.FTZ R85, -R0.reuse, R170.reuse, R85 ;  /* 0x000000aa00557223 */ /* 0x0c0fe20000010155 */
[----:B------:R-:W-:Y:S01]  /*f740*/  I2FP.F32.S32 R169, R169 ;  /* 0x000000a900a97245 */ /* 0x000fe20000201400 */
[C---:B------:R-:W-:Y:S01]  /*f750*/  FFMA.FTZ R91, -R0.reuse, R170, R91 ;  /* 0x000000aa005b7223 */ /* 0x040fe2000001015b */
[----:B------:R-:W-:Y:S02]  /*f760*/  IABS R171, R164 ;  /* 0x000000a400ab7213 */ /* 0x000fe40000000000 */
[----:B------:R-:W-:Y:S01]  /*f770*/  IABS R164, R165 ;  /* 0x000000a500a47213 */ /* 0x000fe20000000000 */
[CC--:B------:R-:W-:Y:S01]  /*f780*/  FFMA.FTZ R84, -R0.reuse, R169.reuse, R84 ;  /* 0x000000a900547223 */ /* 0x0c0fe20000010154 */
[C---:B------:R-:W-:Y:S01]  /*f790*/  FFMA.FTZ R90, -R0.reuse, R169, R90 ;  /* 0x000000a9005a7223 */ /* 0x040fe2000001015a */
[C---:B------:R-:W-:Y:S02]  /*f7a0*/  IADD3 R165, PT, PT, R245.reuse, -0xb9, RZ ;  /* 0xffffff47f5a57810 */ /* 0x040fe40007ffe0ff */
[C---:B------:R-:W-:Y:S02]  /*f7b0*/  IADD3 R169, PT, PT, R245.reuse, -0xb8, RZ ;  /* 0xffffff48f5a97810 */ /* 0x040fe40007ffe0ff */
[----:B------:R-:W-:Y:S02]  /*f7c0*/  I2FP.F32.S32 R164, R164 ;  /* 0x000000a400a47245 */ /* 0x000fe40000201400 */
[----:B------:R-:W-:Y:S02]  /*f7d0*/  IABS R165, R165 ;  /* 0x000000a500a57213 */ /* 0x000fe40000000000 */
[----:B------:R-:W-:Y:S01]  /*f7e0*/  IABS R169, R169 ;  /* 0x000000a900a97213 */ /* 0x000fe20000000000 */
[CC--:B------:R-:W-:Y:S01]  /*f7f0*/  FFMA.FTZ R89, -R0.reuse, R164.reuse, R89 ;  /* 0x000000a400597223 */ /* 0x0c0fe20000010159 */
[----:B------:R-:W-:Y:S01]  /*f800*/  I2FP.F32.S32 R171, R171 ;  /* 0x000000ab00ab7245 */ /* 0x000fe20000201400 */
[C---:B------:R-:W-:Y:S01]  /*f810*/  FFMA.FTZ R95, -R0.reuse, R164, R95 ;  /* 0x000000a4005f7223 */ /* 0x040fe2000001015f */
[----:B------:R-:W-:Y:S02]  /*f820*/  I2FP.F32.S32 R170, R165 ;  /* 0x000000a500aa7245 */ /* 0x000fe40000201400 */
[C---:B------:R-:W-:Y:S01]  /*f830*/  IADD3 R164, PT, PT, R245.reuse, -0xc0, RZ ;  /* 0xffffff40f5a47810 */ /* 0x040fe20007ffe0ff */
[C---:B------:R-:W-:Y:S01]  /*f840*/  FFMA.FTZ R88, -R0.reuse, R171, R88 ;  /* 0x000000ab00587223 */ /* 0x040fe20000010158 */
[----:B------:R-:W-:Y:S01]  /*f850*/  I2FP.F32.S32 R169, R169 ;  /* 0x000000a900a97245 */ /* 0x000fe20000201400 */
[C---:B------:R-:W-:Y:S01]  /*f860*/  FFMA.FTZ R94, -R0.reuse, R171, R94 ;  /* 0x000000ab005e7223 */ /* 0x040fe2000001015e */
[C---:B------:R-:W-:Y:S01]  /*f870*/  IADD3 R165, PT, PT, R245.reuse, -0xc1, RZ ;  /* 0xffffff3ff5a57810 */ /* 0x040fe20007ffe0ff */
[C---:B------:R-:W-:Y:S01]  /*f880*/  FFMA.FTZ R93, -R0.reuse, R170, R93 ;  /* 0x000000aa005d7223 */ /* 0x040fe2000001015d */
[----:B------:R-:W-:Y:S01]  /*f890*/  IABS R171, R164 ;  /* 0x000000a400ab7213 */ /* 0x000fe20000000000 */
[C---:B------:R-:W-:Y:S01]  /*f8a0*/  FFMA.FTZ R92, -R0.reuse, R169, R92 ;  /* 0x000000a9005c7223 */ /* 0x040fe2000001015c */
[----:B------:R-:W-:Y:S01]  /*f8b0*/  IABS R164, R165 ;  /* 0x000000a500a47213 */ /* 0x000fe20000000000 */
[C---:B------:R-:W-:Y:S01]  /*f8c0*/  FFMA.FTZ R98, -R0.reuse, R169, R98 ;  /* 0x000000a900627223 */ /* 0x040fe20000010162 */
[C---:B------:R-:W-:Y:S01]  /*f8d0*/  IADD3 R169, PT, PT, R245.reuse, -0xc8, RZ ;  /* 0xffffff38f5a97810 */ /* 0x040fe20007ffe0ff */
[C---:B------:R-:W-:Y:S01]  /*f8e0*/  FFMA.FTZ R99, -R0.reuse, R170, R99 ;  /* 0x000000aa00637223 */ /* 0x040fe20000010163 */
        /* <DEDUP_REMOVED lines=8> */
[----:B------:R-:W-:Y:S01]  /*f970*/  I2FP.F32.S32 R170, R165 ;  /* 0x000000a500aa7245 */ /* 0x000fe20000201400 */
[CC--:B------:R-:W-:Y:S01]  /*f980*/  FFMA.FTZ R96, -R0.reuse, R171.reuse, R96 ;  /* 0x000000ab00607223 */ /* 0x0c0fe20000010160 */
[C---:B------:R-:W-:Y:S01]  /*f990*/  IADD3 R164, PT, PT, R245.reuse, -0xd0, RZ ;  /* 0xffffff30f5a47810 */ /* 0x040fe20007ffe0ff */
[C---:B------:R-:W-:Y:S01]  /*f9a0*/  FFMA.FTZ R102, -R0.reuse, R171, R102 ;  /* 0x000000ab00667223 */ /* 0x040fe20000010166 */
[C---:B------:R-:W-:Y:S01]  /*f9b0*/  IADD3 R165, PT, PT, R245.reuse, -0xd1, RZ ;  /* 0xffffff2ff5a57810 */ /* 0x040fe20007ffe0ff */
[CC--:B------:R-:W-:Y:S01]  /*f9c0*/  FFMA.FTZ R100, -R0.reuse, R169.reuse, R100 ;  /* 0x000000a900647223 */ /* 0x0c0fe20000010164 */
[----:B------:R-:W-:Y:S01]  /*f9d0*/  IABS R171, R164 ;  /* 0x000000a400ab7213 */ /* 0x000fe20000000000 */
[C---:B------:R-:W-:Y:S01]  /*f9e0*/  FFMA.FTZ R106, -R0.reuse, R169, R106 ;  /* 0x000000a9006a7223 */ /* 0x040fe2000001016a */
[----:B------:R-:W-:Y:S01]  /*f9f0*/  IABS R164, R165 ;  /* 0x000000a500a47213 */ /* 0x000fe20000000000 */
[CC--:B------:R-:W-:Y:S01]  /*fa00*/  FFMA.FTZ R101, -R0.reuse, R170.reuse, R101 ;  /* 0x000000aa00657223 */ /* 0x0c0fe20000010165 */
[C---:B------:R-:W-:Y:S01]  /*fa10*/  IADD3 R169, PT, PT, R245.reuse, -0xd8, RZ ;  /* 0xffffff28f5a97810 */ /* 0x040fe20007ffe0ff */
[C---:B------:R-:W-:Y:S01]  /*fa20*/  FFMA.FTZ R107, -R0.reuse, R170, R107 ;  /* 0x000000aa006b7223 */ /* 0x040fe2000001016b */
[----:B------:R-:W-:Y:S02]  /*fa30*/  IADD3 R165, PT, PT, R245, -0xd9, RZ ;  /* 0xffffff27f5a57810 */ /* 0x000fe40007ffe0ff */
[----:B------:R-:W-:Y:S02]  /*fa40*/  I2FP.F32.S32 R164, R164 ;  /* 0x000000a400a47245 */ /* 0x000fe40000201400 */
[----:B------:R-:W-:Y:S02]  /*fa50*/  IABS R169, R169 ;  /* 0x000000a900a97213 */ /* 0x000fe40000000000 */
[----:B------:R-:W-:Y:S01]  /*fa60*/  IABS R165, R165 ;  /* 0x000000a500a57213 */ /* 0x000fe20000000000 */
[CC--:B------:R-:W-:Y:S01]  /*fa70*/  FFMA.FTZ R105, -R0.reuse, R164.reuse, R105 ;  /* 0x000000a400697223 */ /* 0x0c0fe20000010169 */
[----:B------:R-:W-:Y:S01]  /*fa80*/  I2FP.F32.S32 R169, R169 ;  /* 0x000000a900a97245 */ /* 0x000fe20000201400 */
[C---:B------:R-:W-:Y:S01]  /*fa90*/  FFMA.FTZ R111, -R0.reuse, R164, R111 ;  /* 0x000000a4006f7223 */ /* 0x040fe2000001016f */
[----:B------:R-:W-:Y:S02]  /*faa0*/  I2FP.F32.S32 R164, R165 ;  /* 0x000000a500a47245 */ /* 0x000fe40000201400 */
[----:B------:R-:W-:Y:S01]  /*fab0*/  FMNMX3.FTZ R165, R167, R6, R7, !PT ;  /* 0x00000006a7a57276 */ /* 0x000fe20007810007 */
[CC--:B------:R-:W-:Y:S01]  /*fac0*/  FFMA.FTZ R108, -R0.reuse, R169.reuse, R108 ;  /* 0x000000a9006c7223 */ /* 0x0c0fe2000001016c */
[----:B------:R-:W-:Y:S01]  /*fad0*/  FFMA.FTZ R114, -R0, R169, R114 ;  /* 0x000000a900727223 */ /* 0x000fe20000010172 */
[----:B------:R-:W-:Y:S01]  /*fae0*/  FMNMX3.FTZ R170, R168, R4, R5, !PT ;  /* 0x00000004a8aa7276 */ /* 0x000fe20007810005 */
[C---:B------:R-:W-:Y:S01]  /*faf0*/  FFMA.FTZ R109, -R0.reuse, R164, R109 ;  /* 0x000000a4006d7223 */ /* 0x040fe2000001016d */
        /* <DEDUP_REMOVED lines=26> */
[----:B------:R-:W-:Y:S01]  /*fca0*/  FMNMX3.FTZ R169, R169, R58, R59, !PT ;  /* 0x0000003aa9a97276 */ /* 0x000fe2000781003b */
[----:B------:R-:W-:Y:S01]  /*fcb0*/  FFMA.FTZ R110, -R0, R171, R110 ;  /* 0x000000ab006e7223 */ /* 0x000fe2000001016e */
[----:B------:R-:W-:Y:S02]  /*fcc0*/  FMNMX3.FTZ R170, R170, R52, R53, !PT ;  /* 0x00000034aaaa7276 */ /* 0x000fe40007810035 */
[----:B------:R-:W-:Y:S02]  /*fcd0*/  FMNMX3.FTZ R169, R169, R62, R63, !PT ;  /* 0x0000003ea9a97276 */ /* 0x000fe4000781003f */
[----:B------:R-:W-:Y:S02]  /*fce0*/  IADD3 R171, PT, PT, R245, -0xe1, RZ ;  /* 0xffffff1ff5ab7810 */ /* 0x000fe40007ffe0ff */
[----:B------:R-:W-:Y:S02]  /*fcf0*/  FMNMX3.FTZ R169, R169, R66, R67, !PT ;  /* 0x00000042a9a97276 */ /* 0x000fe40007810043 */
[----:B------:R-:W-:Y:S02]  /*fd00*/  IADD3 R165, PT, PT, R245, -0xe0, RZ ;  /* 0xffffff20f5a57810 */ /* 0x000fe40007ffe0ff */
[----:B------:R-:W-:Y:S02]  /*fd10*/  FMNMX3.FTZ R169, R169, R70, R71, !PT ;  /* 0x00000046a9a97276 */ /* 0x000fe40007810047 */
[----:B------:R-:W-:Y:S02]  /*fd20*/  FMNMX3.FTZ R170, R170, R56, R57, !PT ;  /* 0x00000038aaaa7276 */ /* 0x000fe40007810039 */
[----:B------:R-:W-:Y:S02]  /*fd30*/  IABS R171, R171 ;  /* 0x000000ab00ab7213 */ /* 0x000fe40000000000 */
[----:B------:R-:W-:Y:S02]  /*fd40*/  FMNMX3.FTZ R169, R169, R74, R75, !PT ;  /* 0x0000004aa9a97276 */ /* 0x000fe4000781004b */
[----:B------:R-:W-:Y:S02]  /*fd50*/  IABS R165, R165 ;  /* 0x000000a500a57213 */ /* 0x000fe40000000000 */
[----:B------:R-:W-:Y:S02]  /*fd60*/  FMNMX3.FTZ R170, R170, R60, R61, !PT ;  /* 0x0000003caaaa7276 */ /* 0x000fe4000781003d */
[----:B------:R-:W-:Y:S02]  /*fd70*/  I2FP.F32.S32 R164, R171 ;  /* 0x000000ab00a47245 */ /* 0x000fe40000201400 */
[----:B------:R-:W-:Y:S02]  /*fd80*/  I2FP.F32.S32 R165, R165 ;  /* 0x000000a500a57245 */ /* 0x000fe40000201400 */
[----:B------:R-:W-:Y:S01]  /*fd90*/  FMNMX3.FTZ R169, R169, R78, R79, !PT ;  /* 0x0000004ea9a97276 */ /* 0x000fe2000781004f */
[C---:B------:R-:W-:Y:S01]  /*fda0*/  FFMA.FTZ R113, -R0.reuse, R164, R113 ;  /* 0x000000a400717223 */ /* 0x040fe20000010171 */
[----:B------:R-:W-:Y:S01]  /*fdb0*/  IADD3 R171, PT, PT, R245, -0xe9, RZ ;  /* 0xffffff17f5ab7810 */ /* 0x000fe20007ffe0ff */
[-C--:B------:R-:W-:Y:S01]  /*fdc0*/  FFMA.FTZ R118, -R0, R165.reuse, R118 ;  /* 0x000000a500767223 */ /* 0x080fe20000010176 */
[----:B------:R-:W-:Y:S01]  /*fdd0*/  FMNMX3.FTZ R170, R170, R64, R65, !PT ;  /* 0x00000040aaaa7276 */ /* 0x000fe20007810041 */
[C---:B------:R-:W-:Y:S01]  /*fde0*/  FFMA.FTZ R112, -R0.reuse, R165, R112 ;  /* 0x000000a500707223 */ /* 0x040fe20000010170 */
[----:B------:R-:W-:Y:S01]  /*fdf0*/  FMNMX3.FTZ R169, R169, R82, R83, !PT ;  /* 0x00000052a9a97276 */ /* 0x000fe20007810053 */
[----:B------:R-:W-:Y:S01]  /*fe00*/  FFMA.FTZ R119, -R0, R164, R119 ;  /* 0x000000a400777223 */ /* 0x000fe20000010177 */
[----:B------:R-:W-:Y:S02]  /*fe10*/  IABS R171, R171 ;  /* 0x000000ab00ab7213 */ /* 0x000fe40000000000 */
[----:B------:R-:W-:Y:S02]  /*fe20*/  FMNMX3.FTZ R170, R170, R68, R69, !PT ;  /* 0x00000044aaaa7276 */ /* 0x000fe40007810045 */
[----:B------:R-:W-:Y:S02]  /*fe30*/  IADD3 R165, PT, PT, R245, -0xe8, RZ ;  /* 0xffffff18f5a57810 */ /* 0x000fe40007ffe0ff */
        /* <DEDUP_REMOVED lines=17> */
[CC--:B------:R-:W-:Y:S01]  /*ff50*/  FFMA.FTZ R127, -R0.reuse, R164.reuse, R127 ;  /* 0x000000a4007f7223 */ /* 0x0c0fe2000001017f */
[----:B------:R-:W-:Y:S01]  /*ff60*/  IADD3 R165, PT, PT, R245, -0xf0, RZ ;  /* 0xffffff10f5a57810 */ /* 0x000fe20007ffe0ff */
[----:B------:R-:W-:Y:S01]  /*ff70*/  FFMA.FTZ R121, -R0, R164, R121 ;  /* 0x000000a400797223 */ /* 0x000fe20000010179 */
[----:B------:R-:W-:Y:S02]  /*ff80*/  FMNMX3.FTZ R171, R171, R84, R85, !PT ;  /* 0x00000054abab7276 */ /* 0x000fe40007810055 */
        /* <DEDUP_REMOVED lines=24> */
[----:B------:R-:W-:Y:S01]  /*10110*/  FFMA.FTZ R124, -R0, R165, R124 ;  /* 0x000000a5007c7223 */ /* 0x000fe2000001017c */
[----:B------:R-:W-:Y:S01]  /*10120*/  FMNMX3.FTZ R164, R164, R126, R127, !PT ;  /* 0x0000007ea4a47276 */ /* 0x000fe2000781007f */
[----:B------:R-:W-:Y:S01]  /*10130*/  FFMA.FTZ R125, -R0, R170, R125 ;  /* 0x000000aa007d7223 */ /* 0x000fe2000001017d */
[C---:B------:R-:W-:Y:S02]  /*10140*/  IADD3 R172, PT, PT, R245.reuse, -0x101, RZ ;  /* 0xfffffefff5ac7810 */ /* 0x040fe40007ffe0ff */
[----:B------:R-:W-:Y:S02]  /*10150*/  IADD3 R165, PT, PT, R245, -0x100, RZ ;  /* 0xffffff00f5a57810 */ /* 0x000fe40007ffe0ff */
[----:B------:R-:W-:Y:S02]  /*10160*/  FMNMX3.FTZ R169, R169, R112, R113, !PT ;  /* 0x00000070a9a97276 */ /* 0x000fe40007810071 */
[----:B------:R-:W-:Y:S02]  /*10170*/  FMNMX3.FTZ R173, R164, R130, R131, !PT ;  /* 0x00000082a4ad7276 */ /* 0x000fe40007810083 */
[----:B------:R-:W-:Y:S02]  /*10180*/  IABS R172, R172 ;  /* 0x000000ac00ac7213 */ /* 0x000fe40000000000 */
[----:B------:R-:W-:Y:S01]  /*10190*/  IABS R165, R165 ;  /* 0x000000a500a57213 */ /* 0x000fe20000000000 */
[----:B------:R-:W-:Y:S01]  /*101a0*/  SHFL.BFLY PT, R164, R173, 0x2, 0x1f ;  /* 0x0c401f00ada47f89 */ /* 0x000fe200000e0000 */
[----:B------:R-:W-:Y:S02]  /*101b0*/  FMNMX3.FTZ R169, R169, R116, R117, !PT ;  /* 0x00000074a9a97276 */ /* 0x000fe40007810075 */
[----:B------:R-:W-:Y:S02]  /*101c0*/  I2FP.F32.S32 R172, R172 ;  /* 0x000000ac00ac7245 */ /* 0x000fe40000201400 */
[----:B------:R-:W-:Y:S02]  /*101d0*/  I2FP.F32.S32 R165, R165 ;  /* 0x000000a500a57245 */ /* 0x000fe40000201400 */
[----:B------:R-:W-:Y:S01]  /*101e0*/  FMNMX3.FTZ R169, R169, R120, R121, !PT ;  /* 0x00000078a9a97276 */ /* 0x000fe20007810079 */
[C---:B------:R-:W-:Y:S01]  /*101f0*/  FFMA.FTZ R129, -R0.reuse, R172, R129 ;  /* 0x000000ac00817223 */ /* 0x040fe20000010181 */
[----:B------:R-:W-:Y:S01]  /*10200*/  LOP3.LUT R230, R229, 0x200, R230, 0xf8, !PT ;  /* 0x00000200e5e67812 */ /* 0x000fe200078ef8e6 */
[----:B------:R-:W-:Y:S01]  /*10210*/  FFMA.FTZ R128, -R0, R165, R128 ;  /* 0x000000a500807223 */ /* 0x000fe20000010180 */
[----:B------:R-:W-:Y:S02]  /*10220*/  FMNMX3.FTZ R169, R169, R124, R125, !PT ;  /* 0x0000007ca9a97276 */ /* 0x000fe4000781007d */
[----:B------:R-:W-:Y:S02]  /*10230*/  IADD3 R244, PT, PT, R244, -0x100, RZ ;  /* 0xffffff00f4f47810 */ /* 0x000fe40007ffe0ff */
[----:B------:R-:W-:Y:S02]  /*10240*/  FMNMX3.FTZ R174, R169, R128, R129, !PT ;  /* 0x00000080a9ae7276 */ /* 0x000fe40007810081 */
[----:B------:R-:W-:Y:S03]  /*10250*/  IADD3 R245, PT, PT, R245, 0x100, RZ ;  /* 0x00000100f5f57810 */ /* 0x000fe60007ffe0ff */
[----:B------:R-:W1:Y:S02]  /*10260*/  SHFL.BFLY PT, R165, R174, 0x2, 0x1f ;  /* 0x0c401f00aea57f89 */ /* 0x000e6400000e0000 */
[----:B-1----:R-:W-:Y:S02]  /*10270*/  FMNMX.FTZ R172, R174, R165, !PT ;  /* 0x000000a5aeac7209 */ /* 0x002fe40007810000 */
[----:B------:R-:W-:Y:S04]  /*10280*/  FMNMX.FTZ R171, R173, R164, !PT ;  /* 0x000000a4adab7209 */ /* 0x000fe80007810000 */
[----:B------:R-:W1:Y:S08]  /*10290*/  SHFL.BFLY PT, R165, R172, 0x1, 0x1f ;  /* 0x0c201f00aca57f89 */ /* 0x000e7000000e0000 */
[----:B------:R-:W4:Y:S01]  /*102a0*/  SHFL.BFLY PT, R164, R171, 0x1, 0x1f ;  /* 0x0c201f00aba47f89 */ /* 0x000f2200000e0000 */
[----:B-1----:R-:W-:Y:S02]  /*102b0*/  FMNMX.FTZ R165, R172, R165, !PT ;  /* 0x000000a5aca57209 */ /* 0x002fe40007810000 */
[----:B----4-:R-:W-:Y:S03]  /*102c0*/  FMNMX.FTZ R164, R171, R164, !PT ;  /* 0x000000a4aba47209 */ /* 0x010fe60007810000 */
[----:B---3--:R-:W-:Y:S01]  /*102d0*/  FMUL.FTZ R181, R166, R165 ;  /* 0x000000a5a6b57220 */ /* 0x008fe20000410000 */
[----:B------:R-:W-:Y:S01]  /*102e0*/  LEA R171, R230, R227, 0x1 ;  /* 0x000000e3e6ab7211 */ /* 0x000fe200078e08ff */
[----:B------:R-:W-:Y:S01]  /*102f0*/  FADD.FTZ R169, -R165, R168 ;  /* 0x000000a8a5a97221 */ /* 0x000fe20000010100 */
[C---:B------:R-:W-:Y:S01]  /*10300*/  FSETP.NEU.FTZ.AND P0, PT, R164.reuse, -INF , PT ;  /* 0xff800000a400780b */ /* 0x040fe20003f1d000 */
[----:B------:R-:W-:Y:S01]  /*10310*/  FADD.FTZ R167, -R164, R167 ;  /* 0x000000a7a4a77221 */ /* 0x000fe20000010100 */
[C---:B------:R-:W-:Y:S01]  /*10320*/  FMUL.FTZ R183, R166.reuse, R164 ;  /* 0x000000a4a6b77220 */ /* 0x040fe20000410000 */
[----:B------:R-:W1:Y:S01]  /*10330*/  LDSM.16.MT88.4 R172, [R171+0xa000] ;  /* 0x00a00000abac783b */ /* 0x000e620000004200 */
[C---:B------:R-:W-:Y:S01]  /*10340*/  FMUL.FTZ R168, R166.reuse, R169 ;  /* 0x000000a9a6a87220 */ /* 0x040fe20000410000 */
[----:B------:R-:W-:Y:S01]  /*10350*/  FMUL.FTZ R170, R166, R167 ;  /* 0x000000a7a6aa7220 */ /* 0x000fe20000410000 */
[----:B------:R-:W-:Y:S02]  /*10360*/  IADD3 R169, PT, PT, R171, 0xa040, RZ ;  /* 0x0000a040aba97810 */ /* 0x000fe40007ffe0ff */
[----:B------:R-:W-:Y:S01]  /*10370*/  FSEL R183, R183, RZ, P0 ;  /* 0x000000ffb7b77208 */ /* 0x000fe20000000000 */
[----:B------:R3:W4:Y:S01]  /*10380*/  MUFU.EX2 R167, R170 ;  /* 0x000000aa00a77308 */ /* 0x0007220000000800 */
[----:B------:R-:W-:Y:S03]  /*10390*/  FSETP.NEU.FTZ.AND P0, PT, R165, -INF , PT ;  /* 0xff800000a500780b */ /* 0x000fe60003f1d000 */
[-CC-:B------:R-:W-:Y:S01]  /*103a0*/  FFMA.FTZ R180, R10, R166.reuse, -R183.reuse ;  /* 0x000000a60ab47223 */ /* 0x180fe200000108b7 */
[----:B------:R-:W-:Y:S01]  /*103b0*/  FSEL R181, R181, RZ, P0 ;  /* 0x000000ffb5b57208 */ /* 0x000fe20000000000 */
[-CC-:B------:R-:W-:Y:S01]  /*103c0*/  FFMA.FTZ R185, R11, R166.reuse, -R183.reuse ;  /* 0x000000a60bb97223 */ /* 0x180fe200000108b7 */
[-CC-:B------:R-:W-:Y:S03]  /*103d0*/  FFMA.FTZ R186, R6, R166.reuse, -R183.reuse ;  /* 0x000000a606ba7223 */ /* 0x180fe600000108b7 */
[----:B------:R-:W5:Y:S01]  /*103e0*/  MUFU.EX2 R168, R168 ;  /* 0x000000a800a87308 */ /* 0x000f620000000800 */
[-C--:B------:R-:W-:Y:S01]  /*103f0*/  FFMA.FTZ R184, R7, R166.reuse, -R183 ;  /* 0x000000a607b87223 */ /* 0x080fe200000108b7 */
[-CC-:B------:R-:W-:Y:S01]  /*10400*/  FFMA.FTZ R182, R9, R166.reuse, -R181.reuse ;  /* 0x000000a609b67223 */ /* 0x180fe200000108b5 */
[-CC-:B------:R-:W-:Y:S01]  /*10410*/  FFMA.FTZ R189, R4, R166.reuse, -R181.reuse ;  /* 0x000000a604bd7223 */ /* 0x180fe200000108b5 */
[-CC-:B------:R-:W-:Y:S01]  /*10420*/  FFMA.FTZ R188, R5, R166.reuse, -R181.reuse ;  /* 0x000000a605bc7223 */ /* 0x180fe200000108b5 */
[-C--:B------:R-:W-:Y:S01]  /*10430*/  FFMA.FTZ R187, R8, R166.reuse, -R181 ;  /* 0x000000a608bb7223 */ /* 0x080fe200000108b5 */
[----:B------:R-:W-:Y:S01]  /*10440*/  IADD3 R8, PT, PT, R171, 0xa000, RZ ;  /* 0x0000a000ab087810 */ /* 0x000fe20007ffe0ff */
[--C-:B------:R-:W-:Y:S03]  /*10450*/  FFMA.FTZ R190, R14, R166, -R183.reuse ;  /* 0x000000a60ebe7223 */ /* 0x100fe600000108b7 */
[----:B------:R-:W-:Y:S01]  /*10460*/  MUFU.EX2 R186, R186 ;  /* 0x000000ba00ba7308 */ /* 0x000fe20000000800 */
[----:B---3--:R-:W-:Y:S01]  /*10470*/  IADD3 R170, PT, PT, R228, R171, RZ ;  /* 0x000000abe4aa7210 */ /* 0x008fe20007ffe0ff */
[C---:B----4-:R-:W-:Y:S01]  /*10480*/  FMUL.FTZ R10, R167.reuse, R158 ;  /* 0x0000009ea70a7220 */ /* 0x050fe20000410000 */
[----:B------:R-:W-:Y:S01]  /*10490*/  @P2 IADD3 R169, PT, PT, R8, -0x40, RZ ;  /* 0xffffffc008a92810 */ /* 0x000fe20007ffe0ff */
[C---:B------:R-:W-:Y:S01]  /*104a0*/  FMUL.FTZ R11, R167.reuse, R159 ;  /* 0x0000009fa70b7220 */ /* 0x040fe20000410000 */
[C---:B------:R-:W-:Y:S01]  /*104b0*/  FMUL.FTZ R6, R167.reuse, R162 ;  /* 0x000000a2a7067220 */ /* 0x040fe20000410000 */
[----:B------:R-:W3:Y:S01]  /*104c0*/  LDSM.16.MT88.4 R176, [R170+0xa000] ;  /* 0x00a00000aab0783b */ /* 0x000ee20000004200 */
[C---:B------:R-:W-:Y:S03]  /*104d0*/  FMUL.FTZ R7, R167.reuse, R163 ;  /* 0x000000a3a7077220 */ /* 0x040fe60000410000 */
[----:B------:R-:W4:Y:S01]  /*104e0*/  MUFU.EX2 R184, R184 ;  /* 0x000000b800b87308 */ /* 0x000f220000000800 */
[C---:B-----5:R-:W-:Y:S01]  /*104f0*/  FMUL.FTZ R8, R168.reuse, R156 ;  /* 0x0000009ca8087220 */ /* 0x060fe20000410000 */
[C---:B------:R-:W-:Y:S01]  /*10500*/  FMUL.FTZ R9, R168.reuse, R157 ;  /* 0x0000009da8097220 */ /* 0x040fe20000410000 */
[C---:B------:R-:W-:Y:S01]  /*10510*/  FMUL.FTZ R4, R168.reuse, R160 ;  /* 0x000000a0a8047220 */ /* 0x040fe20000410000 */
[----:B------:R-:W-:Y:S01]  /*10520*/  FMUL.FTZ R5, R168, R161 ;  /* 0x000000a1a8057220 */ /* 0x000fe20000410000 */
[----:B------:R-:W-:Y:S01]  /*10530*/  IADD3 R228, PT, PT, R228, R169, RZ ;  /* 0x000000a9e4e47210 */ /* 0x000fe20007ffe0ff */
[----:B------:R-:W5:Y:S01]  /*10540*/  LDSM.16.MT88.4 R156, [R169] ;  /* 0x00000000a99c783b */ /* 0x000f620000004200 */
        /* <DEDUP_REMOVED lines=10> */
[----:B----4-:R-:W-:Y:S01]  /*105f0*/  F2FP.F16.F32.PACK_AB R161, R184, R186 ;  /* 0x000000bab8a1723e */ /* 0x010fe200000000ff */
        /* <DEDUP_REMOVED lines=9> */
[-C--:B------:R-:W-:Y:S01]  /*10690*/  FFMA.FTZ R193, R15, R166.reuse, -R183 ;  /* 0x000000a60fc17223 */ /* 0x080fe200000108b7 */
[-CC-:B------:R-:W-:Y:S01]  /*106a0*/  FFMA.FTZ R195, R12, R166.reuse, -R181.reuse ;  /* 0x000000a60cc37223 */ /* 0x180fe200000108b5 */
[-C--:B------:R-:W-:Y:S01]  /*106b0*/  FFMA.FTZ R194, R13, R166.reuse, -R181 ;  /* 0x000000a60dc27223 */ /* 0x080fe200000108b5 */
[-CC-:B------:R-:W-:Y:S01]  /*106c0*/  FFMA.FTZ R191, R18, R166.reuse, -R183.reuse ;  /* 0x000000a612bf7223 */ /* 0x180fe200000108b7 */
[----:B------:R-:W-:Y:S03]  /*106d0*/  FFMA.FTZ R192, R19, R166, -R183 ;  /* 0x000000a613c07223 */ /* 0x000fe600000108b7 */
[----:B------:R-:W4:Y:S01]  /*106e0*/  MUFU.EX2 R188, R188 ;  /* 0x000000bc00bc7308 */ /* 0x000f220000000800 */
[----:B--2---:R-:W-:Y:S01]  /*106f0*/  F2FP.F16.F32.PACK_AB R163, R185, R180 ;  /* 0x000000b4b9a3723e */ /* 0x004fe200000000ff */
[-CC-:B------:R-:W-:Y:S01]  /*10700*/  FFMA.FTZ R196, R16, R166.reuse, -R181.reuse ;  /* 0x000000a610c47223 */ /* 0x180fe200000108b5 */
[----:B------:R-:W-:Y:S01]  /*10710*/  FFMA.FTZ R197, R17, R166, -R181 ;  /* 0x000000a611c57223 */ /* 0x000fe200000108b5 */
[C---:B------:R-:W-:Y:S01]  /*10720*/  FMUL.FTZ R14, R167.reuse, R154 ;  /* 0x0000009aa70e7220 */ /* 0x040fe20000410000 */
[C---:B------:R-:W-:Y:S01]  /*10730*/  FMUL.FTZ R15, R167.reuse, R155 ;  /* 0x0000009ba70f7220 */ /* 0x040fe20000410000 */
[C---:B------:R-:W-:Y:S01]  /*10740*/  FMUL.FTZ R12, R168.reuse, R152 ;  /* 0x00000098a80c7220 */ /* 0x040fe20000410000 */
[C---:B------:R-:W-:Y:S03]  /*10750*/  FMUL.FTZ R13, R168.reuse, R153 ;  /* 0x00000099a80d7220 */ /* 0x040fe60000410000 */
[----:B------:R-:W-:Y:S01]  /*10760*/  MUFU.EX2 R187, R187 ;  /* 0x000000bb00bb7308 */ /* 0x000fe20000000800 */
[----:B------:R-:W-:Y:S01]  /*10770*/  LDSM.16.MT88.4 R152, [R170+0xa800] ;  /* 0x00a80000aa98783b */ /* 0x000fe20000004200 */
[C---:B------:R-:W-:Y:S01]  /*10780*/  FMUL.FTZ R18, R167.reuse, R150 ;  /* 0x00000096a7127220 */ /* 0x040fe20000410000 */
[C---:B------:R-:W-:Y:S01]  /*10790*/  FMUL.FTZ R19, R167.reuse, R151 ;  /* 0x00000097a7137220 */ /* 0x040fe20000410000 */
[C---:B------:R-:W-:Y:S01]  /*107a0*/  FMUL.FTZ R16, R168.reuse, R148 ;  /* 0x00000094a8107220 */ /* 0x040fe20000410000 */
[----:B------:R-:W-:Y:S01]  /*107b0*/  FMUL.FTZ R17, R168, R149 ;  /* 0x00000095a8117220 */ /* 0x000fe20000410000 */
[--C-:B------:R-:W-:Y:S01]  /*107c0*/  FFMA.FTZ R199, R22, R166, -R183.reuse ;  /* 0x000000a616c77223 */ /* 0x100fe200000108b7 */
[----:B------:R-:W-:Y:S03]  /*107d0*/  FFMA.FTZ R186, R167, R252, R186 ;  /* 0x000000fca7ba7223 */ /* 0x000fe600000100ba */
[----:B------:R-:W2:Y:S01]  /*107e0*/  MUFU.EX2 R182, R182 ;  /* 0x000000b600b67308 */ /* 0x000ea20000000800 */
[----:B----4-:R-:W-:Y:S01]  /*107f0*/  F2FP.F16.F32.PACK_AB R160, R188, R189 ;  /* 0x000000bdbca0723e */ /* 0x010fe200000000ff */
[-C--:B------:R-:W-:Y:S01]  /*10800*/  FFMA.FTZ R198, R23, R166.reuse, -R183 ;  /* 0x000000a617c67223 */ /* 0x080fe200000108b7 */
[-CC-:B------:R-:W-:Y:S01]  /*10810*/  FFMA.FTZ R40, R40, R166.reuse, -R181.reuse ;  /* 0x000000a628287223 */ /* 0x180fe200000108b5 */
[-CC-:B------:R-:W-:Y:S01]  /*10820*/  FFMA.FTZ R41, R41, R166.reuse, -R181.reuse ;  /* 0x000000a629297223 */ /* 0x180fe200000108b5 */
[-C--:B------:R-:W-:Y:S01]  /*10830*/  FFMA.FTZ R57, R57, R166.reuse, -R181 ;  /* 0x000000a639397223 */ /* 0x080fe200000108b5 */
[-CC-:B------:R-:W-:Y:S01]  /*10840*/  FFMA.FTZ R122, R122, R166.reuse, -R183.reuse ;  /* 0x000000a67a7a7223 */ /* 0x180fe200000108b7 */
[-CC-:B------:R-:W-:Y:S03]  /*10850*/  FFMA.FTZ R123, R123, R166.reuse, -R183.reuse ;  /* 0x000000a67b7b7223 */ /* 0x180fe600000108b7 */
[----:B------:R-:W-:Y:S01]  /*10860*/  MUFU.EX2 R190, R190 ;  /* 0x000000be00be7308 */ /* 0x000fe20000000800 */
[-CC-:B------:R-:W-:Y:S01]  /*10870*/  FFMA.FTZ R42, R42, R166.reuse, -R183.reuse ;  /* 0x000000a62a2a7223 */ /* 0x180fe200000108b7 */
[-C--:B------:R-:W-:Y:S01]  /*10880*/  FFMA.FTZ R43, R43, R166.reuse, -R183 ;  /* 0x000000a62b2b7223 */ /* 0x080fe200000108b7 */
[-CC-:B------:R-:W-:Y:S01]  /*10890*/  FFMA.FTZ R44, R44, R166.reuse, -R181.reuse ;  /* 0x000000a62c2c7223 */ /* 0x180fe200000108b5 */
[-CC-:B------:R-:W-:Y:S01]  /*108a0*/  FFMA.FTZ R45, R45, R166.reuse, -R181.reuse ;  /* 0x000000a62d2d7223 */ /* 0x180fe200000108b5 */
[-CC-:B------:R-:W-:Y:S01]  /*108b0*/  FFMA.FTZ R48, R48, R166.reuse, -R181.reuse ;  /* 0x000000a630307223 */ /* 0x180fe200000108b5 */
[-CC-:B------:R-:W-:Y:S01]  /*108c0*/  FFMA.FTZ R49, R49, R166.reuse, -R181.reuse ;  /* 0x000000a631317223 */ /* 0x180fe200000108b5 */
[-CC-:B------:R-:W-:Y:S03]  /*108d0*/  FFMA.FTZ R52, R52, R166.reuse, -R181.reuse ;  /* 0x000000a634347223 */ /* 0x180fe600000108b5 */
[----:B------:R-:W4:Y:S01]  /*108e0*/  MUFU.EX2 R193, R193 ;  /* 0x000000c100c17308 */ /* 0x000f220000000800 */
[----:B--2---:R-:W-:Y:S01]  /*108f0*/  F2FP.F16.F32.PACK_AB R162, R182, R187 ;  /* 0x000000bbb6a2723e */ /* 0x004fe200000000ff */
[-CC-:B------:R-:W-:Y:S01]  /*10900*/  FFMA.FTZ R53, R53, R166.reuse, -R181.reuse ;  /* 0x000000a635357223 */ /* 0x180fe200000108b5 */
[-CC-:B------:R-:W-:Y:S01]  /*10910*/  FFMA.FTZ R56, R56, R166.reuse, -R181.reuse ;  /* 0x000000a638387223 */ /* 0x180fe200000108b5 */
[-CC-:B------:R-:W-:Y:S01]  /*10920*/  FFMA.FTZ R64, R64, R166.reuse, -R181.reuse ;  /* 0x000000a640407223 */ /* 0x180fe200000108b5 */
[-CC-:B------:R-:W-:Y:S01]  /*10930*/  FFMA.FTZ R68, R68, R166.reuse, -R181.reuse ;  /* 0x000000a644447223 */ /* 0x180fe200000108b5 */
[-CC-:B------:R-:W-:Y:S01]  /*10940*/  FFMA.FTZ R69, R69, R166.reuse, -R181.reuse ;  /* 0x000000a645457223 */ /* 0x180fe200000108b5 */
[-CC-:B------:R-:W-:Y:S01]  /*10950*/  FFMA.FTZ R72, R72, R166.reuse, -R181.reuse ;  /* 0x000000a648487223 */ /* 0x180fe200000108b5 */
[C---:B-1----:R-:W-:Y:S02]  /*10960*/  HMMA.16816.F32 R4, R160.reuse, R172, R4 ;  /* 0x000000aca004723c */ /* 0x042fe40000001804 */
[----:B------:R-:W-:Y:S03]  /*10970*/  MUFU.EX2 R191, R191 ;  /* 0x000000bf00bf7308 */ /* 0x000fe60000000800 */
[-CC-:B------:R-:W-:Y:S01]  /*10980*/  FFMA.FTZ R76, R76, R166.reuse, -R181.reuse ;  /* 0x000000a64c4c7223 */ /* 0x180fe200000108b5 */
[-CC-:B------:R-:W-:Y:S01]  /*10990*/  FFMA.FTZ R77, R77, R166.reuse, -R181.reuse ;  /* 0x000000a64d4d7223 */ /* 0x180fe200000108b5 */
[--C-:B------:R-:W-:Y:S01]  /*109a0*/  FFMA.FTZ R84, R84, R166, -R181.reuse ;  /* 0x000000a654547223 */ /* 0x100fe200000108b5 */
[C---:B------:R-:W-:Y:S01]  /*109b0*/  HMMA.16816.F32 R8, R160.reuse, R174, R8 ;  /* 0x000000aea008723c */ /* 0x040fe20000001808 */
[----:B------:R-:W1:Y:S03]  /*109c0*/  LDSM.16.MT88.4 R172, [R228] ;  /* 0x00000000e4ac783b */ /* 0x000e660000004200 */
[----:B------:R-:W2:Y:S01]  /*109d0*/  MUFU.EX2 R192, R192 ;  /* 0x000000c000c07308 */ /* 0x000ea20000000800 */
[----:B----4-:R-:W-:Y:S01]  /*109e0*/  F2FP.F16.F32.PACK_AB R149, R193, R190 ;  /* 0x000000bec195723e */ /* 0x010fe200000000ff */
[-CC-:B------:R-:W-:Y:S01]  /*109f0*/  FFMA.FTZ R85, R85, R166.reuse, -R181.reuse ;  /* 0x000000a655557223 */ /* 0x180fe200000108b5 */
[-C--:B------:R-:W-:Y:S01]  /*10a00*/  FFMA.FTZ R88, R88, R166.reuse, -R181 ;  /* 0x000000a658587223 */ /* 0x080fe200000108b5 */
[-C--:B------:R-:W-:Y:S01]  /*10a10*/  FFMA.FTZ R94, R94, R166.reuse, -R183 ;  /* 0x000000a65e5e7223 */ /* 0x080fe200000108b7 */
[-CC-:B------:R-:W-:Y:S01]  /*10a20*/  FFMA.FTZ R92, R92, R166.reuse, -R181.reuse ;  /* 0x000000a65c5c7223 */ /* 0x180fe200000108b5 */
[C---:B---3--:R-:W-:Y:S04]  /*10a30*/  HMMA.16816.F32 R132, R160.reuse, R176, R132 ;  /* 0x000000b0a084723c */ /* 0x048fe80000001884 */
[----:B------:R-:W-:Y:S01]  /*10a40*/  MUFU.EX2 R195, R195 ;  /* 0x000000c300c37308 */ /* 0x000fe20000000800 */
[-CC-:B------:R-:W-:Y:S01]  /*10a50*/  FFMA.FTZ R100, R100, R166.reuse, -R181.reuse ;  /* 0x000000a664647223 */ /* 0x180fe200000108b5 */
[-CC-:B------:R-:W-:Y:S01]  /*10a60*/  FFMA.FTZ R108, R108, R166.reuse, -R181.reuse ;  /* 0x000000a66c6c7223 */ /* 0x180fe200000108b5 */
[----:B------:R-:W-:Y:S01]  /*10a70*/  FFMA.FTZ R109, R109, R166, -R181 ;  /* 0x000000a66d6d7223 */ /* 0x000fe200000108b5 */
[----:B------:R-:W-:Y:S01]  /*10a80*/  FFMA.FTZ R189, R168, R200, R189 ;  /* 0x000000c8a8bd7223 */ /* 0x000fe200000100bd */
[----:B------:R-:W-:Y:S01]  /*10a90*/  ISETP.GT.AND P0, PT, R247, R236, PT ;  /* 0x000000ecf700720c */ /* 0x000fe20003f04270 */
[C---:B------:R-:W-:Y:S01]  /*10aa0*/  HMMA.16816.F32 R136, R160.reuse, R178, R136 ;  /* 0x000000b2a088723c */ /* 0x040fe20000001888 */
[----:B------:R-:W3:Y:S03]  /*10ab0*/  LDSM.16.MT88.4 R176, [R171+0xa800] ;  /* 0x00a80000abb0783b */ /* 0x000ee60000004200 */
[----:B------:R-:W4:Y:S01]  /*10ac0*/  MUFU.EX2 R194, R194 ;  /* 0x000000c200c27308 */ /* 0x000f220000000800 */
[----:B--2---:R-:W-:Y:S01]  /*10ad0*/  F2FP.F16.F32.PACK_AB R151, R192, R191 ;  /* 0x000000bfc097723e */ /* 0x004fe200000000ff */
[----:B------:R-:W-:Y:S01]  /*10ae0*/  FADD.FTZ R188, R188, R189 ;  /* 0x000000bdbcbc7221 */ /* 0x000fe20000010000 */
[----:B------:R-:W-:Y:S02]  /*10af0*/  MOV R167, R164 ;  /* 0x000000a400a77202 */ /* 0x000fe40000000f00 */
[----:B------:R-:W-:Y:S01]  /*10b00*/  MOV R168, R165 ;  /* 0x000000a500a87202 */ /* 0x000fe20000000f00 */
[C---:B-----5:R-:W-:Y:S04]  /*10b10*/  HMMA.16816.F32 R140, R160.reuse, R156, R140 ;  /* 0x0000009ca08c723c */ /* 0x060fe8000000188c */
[----:B------:R-:W-:Y:S01]  /*10b20*/  MUFU.EX2 R196, R196 ;  /* 0x000000c400c47308 */ /* 0x000fe20000000800 */
[----:B------:R-:W-:Y:S04]  /*10b30*/  FADD.FTZ R187, R187, R188 ;  /* 0x000000bcbbbb7221 */ /* 0x000fe80000010000 */
[----:B------:R-:W-:Y:S01]  /*10b40*/  FADD.FTZ R182, R182, R187 ;  /* 0x000000bbb6b67221 */ /* 0x000fe20000010000 */
[C---:B------:R-:W-:Y:S01]  /*10b50*/  HMMA.16816.F32 R144, R160.reuse, R158, R144 ;  /* 0x0000009ea090723c */ /* 0x040fe20000001890 */
[----:B------:R-:W2:Y:S03]  /*10b60*/  LDSM.16.MT88.4 R156, [R169+0x800] ;  /* 0x00080000a99c783b */ /* 0x000ea60000004200 */
[----:B------:R-:W5:Y:S01]  /*10b70*/  MUFU.EX2 R197, R197 ;  /* 0x000000c500c57308 */ /* 0x000f620000000800 */
[C---:B----4-:R-:W-:Y:S01]  /*10b80*/  F2FP.F16.F32.PACK_AB R148, R194.reuse, R195 ;  /* 0x000000c3c294723e */ /* 0x050fe200000000ff */
[----:B------:R-:W-:Y:S04]  /*10b90*/  FADD.FTZ R195, R195, R182 ;  /* 0x000000b6c3c37221 */ /* 0x000fe80000010000 */
[----:B------:R-:W-:Y:S01]  /*10ba0*/  FADD.FTZ R195, R194, R195 ;  /* 0x000000c3c2c37221 */ /* 0x000fe20000010000 */
[C---:B-1----:R-:W-:Y:S03]  /*10bb0*/  HMMA.16816.F32 R12, R160.reuse, R172, R12 ;  /* 0x000000aca00c723c */ /* 0x042fe6000000180c */
[----:B------:R-:W-:Y:S05]  /*10bc0*/  MUFU.EX2 R198, R198 ;  /* 0x000000c600c67308 */ /* 0x000fea0000000800 */
[----:B------:R-:W-:Y:S01]  /*10bd0*/  HMMA.16816.F32 R16, R160, R174, R16 ;  /* 0x000000aea010723c */ /* 0x000fe20000001810 */
[----:B------:R-:W1:Y:S04]  /*10be0*/  LDSM.16.MT88.4 R160, [R228+0x800] ;  /* 0x00080000e4a0783b */ /* 0x000e680000004200 */
[----:B------:R-:W-:Y:S01]  /*10bf0*/  MUFU.EX2 R40, R40 ;  /* 0x0000002800287308 */ /* 0x000fe20000000800 */
[C---:B-----5:R-:W-:Y:S01]  /*10c00*/  F2FP.F16.F32.PACK_AB R150, R197.reuse, R196 ;  /* 0x000000c4c596723e */ /* 0x060fe200000000ff */
[----:B------:R-:W-:Y:S04]  /*10c10*/  FADD.FTZ R196, R196, R195 ;  /* 0x000000c3c4c47221 */ /* 0x000fe80000010000 */
[----:B------:R-:W-:Y:S01]  /*10c20*/  FADD.FTZ R197, R197, R196 ;  /* 0x000000c4c5c57221 */ /* 0x000fe20000010000 */
[----:B------:R-:W-:Y:S01]  /*10c30*/  LDSM.16.MT88.4 R172, [R170+0xb000] ;  /* 0x00b00000aaac783b */ /* 0x000fe20000004200 */
[C---:B---3--:R-:W-:Y:S02]  /*10c40*/  HMMA.16816.F32 R4, R148.reuse, R176, R4 ;  /* 0x000000b09404723c */ /* 0x048fe40000001804 */
[----:B------:R-:W-:Y:S03]  /*10c50*/  MUFU.EX2 R41, R41 ;  /* 0x0000002900297308 */ /* 0x000fe60000000800 */
[-CC-:B------:R-:W-:Y:S01]  /*10c60*/  FFMA.FTZ R176, R26, R166.reuse, -R183.reuse ;  /* 0x000000a61ab07223 */ /* 0x180fe200000108b7 */
[-C--:B------:R-:W-:Y:S02]  /*10c70*/  FFMA.FTZ R177, R27, R166.reuse, -R183 ;  /* 0x000000a61bb17223 */ /* 0x080fe400000108b7 */
[C---:B------:R-:W-:Y:S04]  /*10c80*/  HMMA.16816.F32 R8, R148.reuse, R178, R8 ;  /* 0x000000b29408723c */ /* 0x040fe80000001808 */
[----:B------:R-:W-:Y:S01]  /*10c90*/  MUFU.EX2 R57, R57 ;  /* 0x0000003900397308 */ /* 0x000fe20000000800 */
[-CC-:B------:R-:W-:Y:S01]  /*10ca0*/  FFMA.FTZ R178, R20, R166.reuse, -R181.reuse ;  /* 0x000000a614b27223 */ /* 0x180fe200000108b5 */
[-CC-:B------:R-:W-:Y:S01]  /*10cb0*/  FFMA.FTZ R20, R24, R166.reuse, -R181.reuse ;  /* 0x000000a618147223 */ /* 0x180fe200000108b5 */
[-CC-:B------:R-:W-:Y:S01]  /*10cc0*/  FFMA.FTZ R179, R21, R166.reuse, -R181.reuse ;  /* 0x000000a615b37223 */ /* 0x180fe200000108b5 */
[C---:B------:R-:W-:Y:S06]  /*10cd0*/  HMMA.16816.F32 R132, R148.reuse, R152, R132 ;  /* 0x000000989484723c */ /* 0x040fec0000001884 */
[----:B------:R-:W-:Y:S02]  /*10ce0*/  MUFU.EX2 R176, R176 ;  /* 0x000000b000b07308 */ /* 0x000fe40000000800 */
[C---:B------:R-:W-:Y:S01]  /*10cf0*/  HMMA.16816.F32 R136, R148.reuse, R154, R136 ;  /* 0x0000009a9488723c */ /* 0x040fe20000001888 */
[----:B------:R-:W3:Y:S07]  /*10d00*/  LDSM.16.MT88.4 R152, [R171+0xb000] ;  /* 0x00b00000ab98783b */ /* 0x000eee0000004200 */
[----:B------:R-:W4:Y:S01]  /*10d10*/  MUFU.EX2 R199, R199 ;  /* 0x000000c700c77308 */ /* 0x000f220000000800 */
[C---:B--2---:R-:W-:Y:S09]  /*10d20*/  HMMA.16816.F32 R140, R148.reuse, R156, R140 ;  /* 0x0000009c948c723c */ /* 0x044ff2000000188c */
[----:B------:R-:W-:Y:S01]  /*10d30*/  MUFU.EX2 R156, R20 ;  /* 0x00000014009c7308 */ /* 0x000fe20000000800 */
[-C--:B------:R-:W-:Y:S02]  /*10d40*/  FFMA.FTZ R157, R25, R166.reuse, -R181 ;  /* 0x000000a6199d7223 */ /* 0x080fe400000108b5 */
[----:B------:R-:W2:Y:S01]  /*10d50*/  LDSM.16.MT88.4 R24, [R169+0x1000] ;  /* 0x00100000a918783b */ /* 0x000ea20000004200 */
[C---:B------:R-:W-:Y:S06]  /*10d60*/  HMMA.16816.F32 R144, R148.reuse, R158, R144 ;  /* 0x0000009e9490723c */ /* 0x040fec0000001890 */
[----:B------:R-:W5:Y:S01]  /*10d70*/  MUFU.EX2 R157, R157 ;  /* 0x0000009d009d7308 */ /* 0x000f620000000800 */
[-CC-:B------:R-:W-:Y:S01]  /*10d80*/  FFMA.FTZ R159, R31, R166.reuse, -R183.reuse ;  /* 0x000000a61f9f7223 */ /* 0x180fe200000108b7 */
[-CC-:B------:R-:W-:Y:S01]  /*10d90*/  FFMA.FTZ R158, R35, R166.reuse, -R183.reuse ;  /* 0x000000a6239e7223 */ /* 0x180fe200000108b7 */
[----:B----4-:R-:W-:Y:S01]  /*10da0*/  F2FP.F16.F32.PACK_AB R21, R198, R199 ;  /* 0x000000c7c615723e */ /* 0x010fe200000000ff */
[C---:B-1----:R-:W-:Y:S06]  /*10db0*/  HMMA.16816.F32 R12, R148.reuse, R160, R12 ;  /* 0x000000a0940c723c */ /* 0x042fec000000180c */
[----:B------:R-:W1:Y:S01]  /*10dc0*/  MUFU.EX2 R177, R177 ;  /* 0x000000b100b17308 */ /* 0x000e620000000800 */
[-CC-:B------:R-:W-:Y:S01]  /*10dd0*/  FFMA.FTZ R160, R30, R166.reuse, -R183.reuse ;  /* 0x000000a61ea07223 */ /* 0x180fe200000108b7 */
[----:B------:R-:W-:Y:S01]  /*10de0*/  FFMA.FTZ R161, R34, R166, -R183 ;  /* 0x000000a622a17223 */ /* 0x000fe200000108b7 */
[----:B------:R-:W-:Y:S01]  /*10df0*/  HMMA.16816.F32 R16, R148, R162, R16 ;  /* 0x000000a29410723c */ /* 0x000fe20000001810 */
[----:B------:R-:W4:Y:S06]  /*10e00*/  LDSM.16.MT88.4 R148, [R228+0x1000] ;  /* 0x00100000e494783b */ /* 0x000f2c0000004200 */
[----:B------:R-:W-:Y:S01]  /*10e10*/  MUFU.EX2 R178, R178 ;  /* 0x000000b200b27308 */ /* 0x000fe20000000800 */
[----:B-----5:R-:W-:Y:S01]  /*10e20*/  F2FP.F16.F32.PACK_AB R22, R157, R156 ;  /* 0x0000009c9d16723e */ /* 0x020fe200000000ff */
[-CC-:B------:R-:W-:Y:S01]  /*10e30*/  FFMA.FTZ R163, R28, R166.reuse, -R181.reuse ;  /* 0x000000a61ca37223 */ /* 0x180fe200000108b5 */
[----:B------:R-:W-:Y:S07]  /*10e40*/  FFMA.FTZ R162, R32, R166, -R181 ;  /* 0x000000a620a27223 */ /* 0x000fee00000108b5 */
[----:B------:R-:W5:Y:S01]  /*10e50*/  MUFU.EX2 R179, R179 ;  /* 0x000000b300b37308 */ /* 0x000f620000000800 */
[----:B-1----:R-:W-:Y:S09]  /*10e60*/  F2FP.F16.F32.PACK_AB R23, R177, R176 ;  /* 0x000000b0b117723e */ /* 0x002ff200000000ff */
[----:B------:R-:W-:Y:S10]  /*10e70*/  MUFU.EX2 R159, R159 ;  /* 0x0000009f009f7308 */ /* 0x000ff40000000800 */
        /* <DEDUP_REMOVED lines=9> */
[----:B------:R-:W5:Y:S01]  /*10f10*/  MUFU.EX2 R158, R158 ;  /* 0x0000009e009e7308 */ /* 0x000f620000000800 */
[----:B------:R-:W-:Y:S03]  /*10f20*/  FADD.FTZ R156, R157, R156 ;  /* 0x0000009c9d9c7221 */ /* 0x000fe60000010000 */
[C---:B------:R-:W-:Y:S06]  /*10f30*/  HMMA.16816.F32 R132, R20.reuse, R172, R132 ;  /* 0x000000ac1484723c */ /* 0x040fec0000001884 */
[----:B------:R-:W-:Y:S01]  /*10f40*/  MUFU.EX2 R163, R163 ;  /* 0x000000a300a37308 */ /* 0x000fe20000000800 */
[-CC-:B------:R-:W-:Y:S01]  /*10f50*/  FFMA.FTZ R172, R29, R166.reuse, -R181.reuse ;  /* 0x000000a61dac7223 */ /* 0x180fe200000108b5 */
[-C--:B------:R-:W-:Y:S01]  /*10f60*/  FFMA.FTZ R173, R33, R166.reuse, -R181 ;  /* 0x000000a621ad7223 */ /* 0x080fe200000108b5 */
[----:B------:R-:W3:Y:S01]  /*10f70*/  LDSM.16.MT88.4 R28, [R170+0xb800] ;  /* 0x00b80000aa1c783b */ /* 0x000ee20000004200 */
[C---:B------:R-:W-:Y:S06]  /*10f80*/  HMMA.16816.F32 R136, R20.reuse, R174, R136 ;  /* 0x000000ae1488723c */ /* 0x040fec0000001888 */
[----:B------:R-:W5:Y:S01]  /*10f90*/  MUFU.EX2 R172, R172 ;  /* 0x000000ac00ac7308 */ /* 0x000f620000000800 */
[----:B------:R-:W-:Y:S01]  /*10fa0*/  LDSM.16.MT88.4 R32, [R228+0x1800] ;  /* 0x00180000e420783b */ /* 0x000fe20000004200 */
[C---:B--2---:R-:W-:Y:S08]  /*10fb0*/  HMMA.16816.F32 R140, R20.reuse, R24, R140 ;  /* 0x00000018148c723c */ /* 0x044ff0000000188c */
[----:B------:R-:W-:Y:S01]  /*10fc0*/  MUFU.EX2 R162, R162 ;  /* 0x000000a200a27308 */ /* 0x000fe20000000800 */
[C---:B------:R-:W-:Y:S01]  /*10fd0*/  HMMA.16816.F32 R144, R20.reuse, R26, R144 ;  /* 0x0000001a1490723c */ /* 0x040fe20000001890 */
[----:B------:R-:W2:Y:S08]  /*10fe0*/  LDSM.16.MT88.4 R24, [R169+0x1800] ;  /* 0x00180000a918783b */ /* 0x000eb00000004200 */
[----:B------:R-:W3:Y:S01]  /*10ff0*/  MUFU.EX2 R173, R173 ;  /* 0x000000ad00ad7308 */ /* 0x000ee20000000800 */
[C---:B----4-:R-:W-:Y:S09]  /*11000*/  HMMA.16816.F32 R12, R20.reuse, R148, R12 ;  /* 0x00000094140c723c */ /* 0x050ff2000000180c */
[----:B------:R-:W-:Y:S01]  /*11010*/  MUFU.EX2 R42, R42 ;  /* 0x0000002a002a7308 */ /* 0x000fe20000000800 */
[-CC-:B------:R-:W-:Y:S01]  /*11020*/  FFMA.FTZ R149, R38, R166.reuse, -R183.reuse ;  /* 0x000000a626957223 */ /* 0x180fe200000108b7 */
[----:B------:R-:W-:Y:S01]  /*11030*/  FFMA.FTZ R148, R39, R166, -R183 ;  /* 0x000000a627947223 */ /* 0x000fe200000108b7 */
[----:B------:R-:W-:Y:S07]  /*11040*/  HMMA.16816.F32 R16, R20, R150, R16 ;  /* 0x000000961410723c */ /* 0x000fee0000001810 */
[----:B------:R-:W-:Y:S01]  /*11050*/  MUFU.EX2 R149, R149 ;  /* 0x0000009500957308 */ /* 0x000fe20000000800 */
[----:B-1----:R-:W-:Y:S01]  /*11060*/  F2FP.F16.F32.PACK_AB R21, R159, R160 ;  /* 0x000000a09f15723e */ /* 0x002fe200000000ff */
[-CC-:B------:R-:W-:Y:S01]  /*11070*/  FFMA.FTZ R150, R36, R166.reuse, -R181.reuse ;  /* 0x000000a624967223 */ /* 0x180fe200000108b5 */
[----:B-----5:R-:W-:Y:S01]  /*11080*/  F2FP.F16.F32.PACK_AB R23, R158, R161 ;  /* 0x000000a19e17723e */ /* 0x020fe200000000ff */
[----:B------:R-:W-:Y:S01]  /*11090*/  FFMA.FTZ R151, R37, R166, -R181 ;  /* 0x000000a625977223 */ /* 0x000fe200000108b5 */
[----:B------:R-:W-:Y:S01]  /*110a0*/  F2FP.F16.F32.PACK_AB R20, R172, R163 ;  /* 0x000000a3ac14723e */ /* 0x000fe200000000ff */
[----:B------:R-:W-:Y:S01]  /*110b0*/  LDSM.16.MT88.4 R36, [R170+0xc000] ;  /* 0x00c00000aa24783b */ /* 0x000fe20000004200 */
[----:B---3--:R-:W-:Y:S03]  /*110c0*/  F2FP.F16.F32.PACK_AB R22, R173, R162 ;  /* 0x000000a2ad16723e */ /* 0x008fe600000000ff */
[----:B------:R-:W1:Y:S04]  /*110d0*/  MUFU.EX2 R148, R148 ;  /* 0x0000009400947308 */ /* 0x000e680000000800 */
[C---:B------:R-:W-:Y:S06]  /*110e0*/  HMMA.16816.F32 R4, R20.reuse, R152, R4 ;  /* 0x000000981404723c */ /* 0x040fec0000001804 */
[----:B------:R-:W3:Y:S01]  /*110f0*/  MUFU.EX2 R43, R43 ;  /* 0x0000002b002b7308 */ /* 0x000ee20000000800 */
        /* <DEDUP_REMOVED lines=18> */
[-C--:B------:R-:W-:Y:S01]  /*11220*/  FFMA.FTZ R61, R65, R166.reuse, -R181 ;  /* 0x000000a6413d7223 */ /* 0x080fe200000108b5 */
[C---:B------:R-:W-:Y:S01]  /*11230*/  HMMA.16816.F32 R136, R20.reuse, R30, R136 ;  /* 0x0000001e1488723c */ /* 0x040fe20000001888 */
[----:B------:R-:W4:Y:S03]  /*11240*/  LDSM.16.MT88.4 R28, [R171+0xc000] ;  /* 0x00c00000ab1c783b */ /* 0x000f260000004200 */
[----:B------:R-:W-:Y:S01]  /*11250*/  MUFU.EX2 R55, R55 ;  /* 0x0000003700377308 */ /* 0x000fe20000000800 */
[-CC-:B------:R-:W-:Y:S01]  /*11260*/  FFMA.FTZ R66, R70, R166.reuse, -R183.reuse ;  /* 0x000000a646427223 */ /* 0x180fe200000108b7 */
[-CC-:B------:R-:W-:Y:S01]  /*11270*/  FFMA.FTZ R65, R71, R166.reuse, -R183.reuse ;  /* 0x000000a647417223 */ /* 0x180fe200000108b7 */
[-CC-:B------:R-:W-:Y:S01]  /*11280*/  FFMA.FTZ R70, R74, R166.reuse, -R183.reuse ;  /* 0x000000a64a467223 */ /* 0x180fe200000108b7 */
[-C--:B------:R-:W-:Y:S01]  /*11290*/  FFMA.FTZ R67, R75, R166.reuse, -R183 ;  /* 0x000000a64b437223 */ /* 0x080fe200000108b7 */
[-C--:B------:R-:W-:Y:S01]  /*112a0*/  FFMA.FTZ R71, R73, R166.reuse, -R181 ;  /* 0x000000a649477223 */ /* 0x080fe200000108b5 */
[C---:B--2---:R-:W-:Y:S04]  /*112b0*/  HMMA.16816.F32 R140, R20.reuse, R24, R140 ;  /* 0x00000018148c723c */ /* 0x044fe8000000188c */
[----:B------:R-:W-:Y:S01]  /*112c0*/  MUFU.EX2 R155, R155 ;  /* 0x0000009b009b7308 */ /* 0x000fe20000000800 */
[-CC-:B------:R-:W-:Y:S01]  /*112d0*/  FFMA.FTZ R73, R79, R166.reuse, -R183.reuse ;  /* 0x000000a64f497223 */ /* 0x180fe200000108b7 */
[-C--:B------:R-:W-:Y:S01]  /*112e0*/  FFMA.FTZ R74, R78, R166.reuse, -R183 ;  /* 0x000000a64e4a7223 */ /* 0x080fe200000108b7 */
[-C--:B------:R-:W-:Y:S01]  /*112f0*/  FFMA.FTZ R79, R80, R166.reuse, -R181 ;  /* 0x000000a6504f7223 */ /* 0x080fe200000108b5 */
[-CC-:B------:R-:W-:Y:S01]  /*11300*/  FFMA.FTZ R75, R82, R166.reuse, -R183.reuse ;  /* 0x000000a6524b7223 */ /* 0x180fe200000108b7 */
[-C--:B------:R-:W-:Y:S01]  /*11310*/  FFMA.FTZ R78, R83, R166.reuse, -R183 ;  /* 0x000000a6534e7223 */ /* 0x080fe200000108b7 */
[C---:B------:R-:W-:Y:S01]  /*11320*/  HMMA.16816.F32 R144, R20.reuse, R26, R144 ;  /* 0x0000001a1490723c */ /* 0x040fe20000001890 */
[----:B------:R-:W2:Y:S03]  /*11330*/  LDSM.16.MT88.4 R24, [R169+0x2000] ;  /* 0x00200000a918783b */ /* 0x000ea60000004200 */
[----:B------:R-:W-:Y:S01]  /*11340*/  MUFU.EX2 R150, R150 ;  /* 0x0000009600967308 */ /* 0x000fe20000000800 */
[-C--:B------:R-:W-:Y:S01]  /*11350*/  FFMA.FTZ R80, R81, R166.reuse, -R181 ;  /* 0x000000a651507223 */ /* 0x080fe200000108b5 */
[-CC-:B------:R-:W-:Y:S01]  /*11360*/  FFMA.FTZ R82, R86, R166.reuse, -R183.reuse ;  /* 0x000000a656527223 */ /* 0x180fe200000108b7 */
[-CC-:B------:R-:W-:Y:S01]  /*11370*/  FFMA.FTZ R81, R87, R166.reuse, -R183.reuse ;  /* 0x000000a657517223 */ /* 0x180fe200000108b7 */
[-CC-:B------:R-:W-:Y:S01]  /*11380*/  FFMA.FTZ R83, R90, R166.reuse, -R183.reuse ;  /* 0x000000a65a537223 */ /* 0x180fe200000108b7 */
[-C--:B------:R-:W-:Y:S01]  /*11390*/  FFMA.FTZ R86, R91, R166.reuse, -R183 ;  /* 0x000000a65b567223 */ /* 0x080fe200000108b7 */
[C---:B------:R-:W-:Y:S04]  /*113a0*/  HMMA.16816.F32 R12, R20.reuse, R32, R12 ;  /* 0x00000020140c723c */ /* 0x040fe8000000180c */
[----:B------:R-:W5:Y:S01]  /*113b0*/  MUFU.EX2 R151, R151 ;  /* 0x0000009700977308 */ /* 0x000f620000000800 */
[-C--:B------:R-:W-:Y:S01]  /*113c0*/  FFMA.FTZ R87, R89, R166.reuse, -R181 ;  /* 0x000000a659577223 */ /* 0x080fe200000108b5 */
[-C--:B------:R-:W-:Y:S01]  /*113d0*/  FFMA.FTZ R89, R95, R166.reuse, -R183 ;  /* 0x000000a65f597223 */ /* 0x080fe200000108b7 */
[-CC-:B------:R-:W-:Y:S01]  /*113e0*/  FFMA.FTZ R95, R93, R166.reuse, -R181.reuse ;  /* 0x000000a65d5f7223 */ /* 0x180fe200000108b5 */
[-C--:B------:R-:W-:Y:S01]  /*113f0*/  FFMA.FTZ R93, R96, R166.reuse, -R181 ;  /* 0x000000a6605d7223 */ /* 0x080fe200000108b5 */
[-CC-:B------:R-:W-:Y:S01]  /*11400*/  FFMA.FTZ R91, R98, R166.reuse, -R183.reuse ;  /* 0x000000a6625b7223 */ /* 0x180fe200000108b7 */
[----:B------:R-:W-:Y:S01]  /*11410*/  HMMA.16816.F32 R16, R20, R34, R16 ;  /* 0x000000221410723c */ /* 0x000fe20000001810 */
[----:B------:R-:W2:Y:S03]  /*11420*/  LDSM.16.MT88.4 R32, [R228+0x2000] ;  /* 0x00200000e420783b */ /* 0x000ea60000004200 */
[----:B------:R-:W-:Y:S01]  /*11430*/  MUFU.EX2 R63, R63 ;  /* 0x0000003f003f7308 */ /* 0x000fe20000000800 */
[----:B-1----:R-:W-:Y:S01]  /*11440*/  F2FP.F16.F32.PACK_AB R21, R148, R149 ;  /* 0x000000959415723e */ /* 0x002fe200000000ff */
[----:B------:R-:W-:Y:S01]  /*11450*/  FFMA.FTZ R90, R99, R166, -R183 ;  /* 0x000000a6635a7223 */ /* 0x000fe200000108b7 */
[----:B---3--:R-:W-:Y:S01]  /*11460*/  F2FP.F16.F32.PACK_AB R23, R43, R42 ;  /* 0x0000002a2b17723e */ /* 0x008fe200000000ff */
[----:B------:R-:W-:Y:S01]  /*11470*/  FFMA.FTZ R96, R97, R166, -R181 ;  /* 0x000000a661607223 */ /* 0x000fe200000108b5 */
[----:B------:R-:W-:Y:S01]  /*11480*/  F2FP.F16.F32.PACK_AB R22, R41, R40 ;  /* 0x000000282916723e */ /* 0x000fe200000000ff */
[-C--:B------:R-:W-:Y:S01]  /*11490*/  FFMA.FTZ R99, R103, R166.reuse, -R183 ;  /* 0x000000a667637223 */ /* 0x080fe200000108b7 */
[----:B------:R-:W-:Y:S03]  /*114a0*/  FFMA.FTZ R103, R101, R166, -R181 ;  /* 0x000000a665677223 */ /* 0x000fe600000108b5 */
[----:B------:R-:W-:Y:S01]  /*114b0*/  MUFU.EX2 R153, R153 ;  /* 0x0000009900997308 */ /* 0x000fe20000000800 */
[----:B-----5:R-:W-:Y:S01]  /*114c0*/  F2FP.F16.F32.PACK_AB R20, R151, R150 ;  /* 0x000000969714723e */ /* 0x020fe200000000ff */
[-C--:B------:R-:W-:Y:S01]  /*114d0*/  FFMA.FTZ R98, R102, R166.reuse, -R183 ;  /* 0x000000a666627223 */ /* 0x080fe200000108b7 */
[-C--:B------:R-:W-:Y:S01]  /*114e0*/  FFMA.FTZ R101, R104, R166.reuse, -R181 ;  /* 0x000000a668657223 */ /* 0x080fe200000108b5 */
[-CC-:B------:R-:W-:Y:S01]  /*114f0*/  FFMA.FTZ R97, R106, R166.reuse, -R183.reuse ;  /* 0x000000a66a617223 */ /* 0x180fe200000108b7 */
[-C--:B------:R-:W-:Y:S01]  /*11500*/  FFMA.FTZ R102, R107, R166.reuse, -R183 ;  /* 0x000000a66b667223 */ /* 0x080fe200000108b7 */
[-C--:B------:R-:W-:Y:S01]  /*11510*/  FFMA.FTZ R104, R105, R166.reuse, -R181 ;  /* 0x000000a669687223 */ /* 0x080fe200000108b5 */
[-CC-:B------:R-:W-:Y:S01]  /*11520*/  FFMA.FTZ R106, R111, R166.reuse, -R183.reuse ;  /* 0x000000a66f6a7223 */ /* 0x180fe200000108b7 */
[C---:B----4-:R-:W-:Y:S02]  /*11530*/  HMMA.16816.F32 R4, R20.reuse, R28, R4 ;  /* 0x0000001c1404723c */ /* 0x050fe40000001804 */
[----:B------:R-:W1:Y:S01]  /*11540*/  MUFU.EX2 R46, R46 ;  /* 0x0000002e002e7308 */ /* 0x000e620000000800 */
[-C--:B------:R-:W-:Y:S01]  /*11550*/  FFMA.FTZ R105, R110, R166.reuse, -R183 ;  /* 0x000000a66e697223 */ /* 0x080fe200000108b7 */
[-C--:B------:R-:W-:Y:S01]  /*11560*/  FFMA.FTZ R111, R112, R166.reuse, -R181 ;  /* 0x000000a6706f7223 */ /* 0x080fe200000108b5 */
[-CC-:B------:R-:W-:Y:S01]  /*11570*/  FFMA.FTZ R107, R114, R166.reuse, -R183.reuse ;  /* 0x000000a6726b7223 */ /* 0x180fe200000108b7 */
[-CC-:B------:R-:W-:Y:S01]  /*11580*/  FFMA.FTZ R114, R119, R166.reuse, -R183.reuse ;  /* 0x000000a677727223 */ /* 0x180fe200000108b7 */
[-C--:B------:R-:W-:Y:S01]  /*11590*/  FFMA.FTZ R110, R115, R166.reuse, -R183 ;  /* 0x000000a6736e7223 */ /* 0x080fe200000108b7 */
[C---:B------:R-:W-:Y:S01]  /*115a0*/  HMMA.16816.F32 R8, R20.reuse, R30, R8 ;  /* 0x0000001e1408723c */ /* 0x040fe20000001808 */
[----:B------:R-:W3:Y:S03]  /*115b0*/  LDSM.16.MT88.4 R28, [R171+0xc800] ;  /* 0x00c80000ab1c783b */ /* 0x000ee60000004200 */
[----:B------:R-:W4:Y:S01]  /*115c0*/  MUFU.EX2 R47, R47 ;  /* 0x0000002f002f7308 */ /* 0x000f220000000800 */
[-C--:B------:R-:W-:Y:S01]  /*115d0*/  FFMA.FTZ R112, R113, R166.reuse, -R181 ;  /* 0x000000a671707223 */ /* 0x080fe200000108b5 */
[----:B------:R-:W-:Y:S02]  /*115e0*/  FFMA.FTZ R113, R118, R166, -R183 ;  /* 0x000000a676717223 */ /* 0x000fe400000108b7 */
[C---:B------:R-:W-:Y:S06]  /*115f0*/  HMMA.16816.F32 R132, R20.reuse, R36, R132 ;  /* 0x000000241484723c */ /* 0x040fec0000001884 */
[----:B------:R-:W-:Y:S02]  /*11600*/  MUFU.EX2 R113, R113 ;  /* 0x0000007100717308 */ /* 0x000fe40000000800 */
[C---:B------:R-:W-:Y:S01]  /*11610*/  HMMA.16816.F32 R136, R20.reuse, R38, R136 ;  /* 0x000000261488723c */ /* 0x040fe20000001888 */
[----:B------:R-:W5:Y:S07]  /*11620*/  LDSM.16.MT88.4 R36, [R170+0xc800] ;  /* 0x00c80000aa24783b */ /* 0x000f6e0000004200 */
[----:B------:R-:W-:Y:S01]  /*11630*/  MUFU.EX2 R114, R114 ;  /* 0x0000007200727308 */ /* 0x000fe20000000800 */
[C---:B--2---:R-:W-:Y:S09]  /*11640*/  HMMA.16816.F32 R140, R20.reuse, R24, R140 ;  /* 0x00000018148c723c */ /* 0x044ff2000000188c */
[----:B------:R-:W-:Y:S01]  /*11650*/  MUFU.EX2 R44, R44 ;  /* 0x0000002c002c7308 */ /* 0x000fe20000000800 */
[C---:B------:R-:W-:Y:S01]  /*11660*/  HMMA.16816.F32 R144, R20.reuse, R26, R144 ;  /* 0x0000001a1490723c */ /* 0x040fe20000001890 */
[----:B------:R-:W2:Y:S08]  /*11670*/  LDSM.16.MT88.4 R24, [R169+0x2800] ;  /* 0x00280000a918783b */ /* 0x000eb00000004200 */
[----:B------:R-:W3:Y:S01]  /*11680*/  MUFU.EX2 R45, R45 ;  /* 0x0000002d002d7308 */ /* 0x000ee20000000800 */
[C---:B------:R-:W-:Y:S09]  /*11690*/  HMMA.16816.F32 R12, R20.reuse, R32, R12 ;  /* 0x00000020140c723c */ /* 0x040ff2000000180c */
[----:B------:R-:W-:Y:S01]  /*116a0*/  MUFU.EX2 R48, R48 ;  /* 0x0000003000307308 */ /* 0x000fe20000000800 */
[----:B------:R-:W-:Y:S01]  /*116b0*/  HMMA.16816.F32 R16, R20, R34, R16 ;  /* 0x000000221410723c */ /* 0x000fe20000001810 */
[----:B------:R-:W2:Y:S08]  /*116c0*/  LDSM.16.MT88.4 R32, [R228+0x2800] ;  /* 0x00280000e420783b */ /* 0x000eb00000004200 */
[----:B------:R-:W5:Y:S01]  /*116d0*/  MUFU.EX2 R49, R49 ;  /* 0x0000003100317308 */ /* 0x000f620000000800 */
[----:B-1----:R-:W-:Y:S02]  /*116e0*/  F2FP.F16.F32.PACK_AB R21, R46, R153 ;  /* 0x000000992e15723e */ /* 0x002fe400000000ff */
[----:B----4-:R-:W-:Y:S02]  /*116f0*/  F2FP.F16.F32.PACK_AB R23, R50, R47 ;  /* 0x0000002f3217723e */ /* 0x010fe400000000ff */
[----:B---3--:R-:W-:Y:S05]  /*11700*/  F2FP.F16.F32.PACK_AB R20, R45, R44 ;  /* 0x0000002c2d14723e */ /* 0x008fea00000000ff */
[----:B------:R-:W1:Y:S10]  /*11710*/  MUFU.EX2 R51, R51 ;  /* 0x0000003300337308 */ /* 0x000e740000000800 */
[----:B------:R-:W3:Y:S01]  /*11720*/  MUFU.EX2 R54, R54 ;  /* 0x0000003600367308 */ /* 0x000ee20000000800 */
[----:B-----5:R-:W-:Y:S07]  /*11730*/  F2FP.F16.F32.PACK_AB R22, R49, R48 ;  /* 0x000000303116723e */ /* 0x020fee00000000ff */
[C---:B------:R-:W-:Y:S02]  /*11740*/  HMMA.16816.F32 R4, R20.reuse, R28, R4 ;  /* 0x0000001c1404723c */ /* 0x040fe40000001804 */
[----:B------:R-:W-:Y:S06]  /*11750*/  MUFU.EX2 R52, R52 ;  /* 0x0000003400347308 */ /* 0x000fec0000000800 */
[C---:B------:R-:W-:Y:S01]  /*11760*/  HMMA.16816.F32 R8, R20.reuse, R30, R8 ;  /* 0x0000001e1408723c */ /* 0x040fe20000001808 */
[----:B------:R-:W4:Y:S03]  /*11770*/  LDSM.16.MT88.4 R28, [R171+0xd000] ;  /* 0x00d00000ab1c783b */ /* 0x000f260000004200 */
[----:B------:R-:W5:Y:S04]  /*11780*/  MUFU.EX2 R53, R53 ;  /* 0x0000003500357308 */ /* 0x000f680000000800 */
[C---:B------:R-:W-:Y:S06]  /*11790*/  HMMA.16816.F32 R132, R20.reuse, R36, R132 ;  /* 0x000000241484723c */ /* 0x040fec0000001884 */
[----:B------:R-:W5:Y:S02]  /*117a0*/  MUFU.EX2 R56, R56 ;  /* 0x0000003800387308 */ /* 0x000f640000000800 */
[C---:B------:R-:W-:Y:S01]  /*117b0*/  HMMA.16816.F32 R136, R20.reuse, R38, R136 ;  /* 0x000000261488723c */ /* 0x040fe20000001888 */
[----:B------:R-:W4:Y:S07]  /*117c0*/  LDSM.16.MT88.4 R36, [R170+0xd000] ;  /* 0x00d00000aa24783b */ /* 0x000f2e0000004200 */
[----:B------:R-:W4:Y:S01]  /*117d0*/  MUFU.EX2 R58, R58 ;  /* 0x0000003a003a7308 */ /* 0x000f220000000800 */
[C---:B--2---:R-:W-:Y:S09]  /*117e0*/  HMMA.16816.F32 R140, R20.reuse, R24, R140 ;  /* 0x00000018148c723c */ /* 0x044ff2000000188c */
[----:B------:R-:W-:Y:S01]  /*117f0*/  MUFU.EX2 R62, R62 ;  /* 0x0000003e003e7308 */ /* 0x000fe20000000800 */
[C---:B------:R-:W-:Y:S01]  /*11800*/  HMMA.16816.F32 R144, R20.reuse, R26, R144 ;  /* 0x0000001a1490723c */ /* 0x040fe20000001890 */
[----:B------:R-:W2:Y:S08]  /*11810*/  LDSM.16.MT88.4 R24, [R169+0x3000] ;  /* 0x00300000a918783b */ /* 0x000eb00000004200 */
[----:B------:R-:W2:Y:S01]  /*11820*/  MUFU.EX2 R59, R59 ;  /* 0x0000003b003b7308 */ /* 0x000ea20000000800 */
[C---:B------:R-:W-:Y:S09]  /*11830*/  HMMA.16816.F32 R12, R20.reuse, R32, R12 ;  /* 0x00000020140c723c */ /* 0x040ff2000000180c */
[----:B------:R-:W2:Y:S01]  /*11840*/  MUFU.EX2 R60, R60 ;  /* 0x0000003c003c7308 */ /* 0x000ea20000000800 */
[----:B------:R-:W-:Y:S01]  /*11850*/  HMMA.16816.F32 R16, R20, R34, R16 ;  /* 0x000000221410723c */ /* 0x000fe20000001810 */
[----:B------:R-:W2:Y:S08]  /*11860*/  LDSM.16.MT88.4 R32, [R228+0x3000] ;  /* 0x00300000e420783b */ /* 0x000eb00000004200 */
[----:B------:R-:W-:Y:S01]  /*11870*/  MUFU.EX2 R64, R64 ;  /* 0x0000004000407308 */ /* 0x000fe20000000800 */
[----:B-1----:R-:W-:Y:S02]  /*11880*/  F2FP.F16.F32.PACK_AB R21, R51, R152 ;  /* 0x000000983315723e */ /* 0x002fe400000000ff */
[----:B---3--:R-:W-:Y:S02]  /*11890*/  F2FP.F16.F32.PACK_AB R23, R55, R54 ;  /* 0x000000363717723e */ /* 0x008fe400000000ff */
[----:B-----5:R-:W-:Y:S02]  /*118a0*/  F2FP.F16.F32.PACK_AB R20, R53, R52 ;  /* 0x000000343514723e */ /* 0x020fe400000000ff */
[----:B------:R-:W-:Y:S03]  /*118b0*/  F2FP.F16.F32.PACK_AB R22, R57, R56 ;  /* 0x000000383916723e */ /* 0x000fe600000000ff */
[----:B------:R-:W1:Y:S04]  /*118c0*/  MUFU.EX2 R61, R61 ;  /* 0x0000003d003d7308 */ /* 0x000e680000000800 */
[C---:B----4-:R-:W-:Y:S06]  /*118d0*/  HMMA.16816.F32 R4, R20.reuse, R28, R4 ;  /* 0x0000001c1404723c */ /* 0x050fec0000001804 */
[----:B------:R-:W-:Y:S02]  /*118e0*/  MUFU.EX2 R66, R66 ;  /* 0x0000004200427308 */ /* 0x000fe40000000800 */
[C---:B------:R-:W-:Y:S01]  /*118f0*/  HMMA.16816.F32 R8, R20.reuse, R30, R8 ;  /* 0x0000001e1408723c */ /* 0x040fe20000001808 */
[----:B------:R-:W3:Y:S07]  /*11900*/  LDSM.16.MT88.4 R28, [R171+0xd800] ;  /* 0x00d80000ab1c783b */ /* 0x000eee0000004200 */
[----:B------:R-:W4:Y:S01]  /*11910*/  MUFU.EX2 R65, R65 ;  /* 0x0000004100417308 */ /* 0x000f220000000800 */
[C---:B------:R-:W-:Y:S09]  /*11920*/  HMMA.16816.F32 R132, R20.reuse, R36, R132 ;  /* 0x000000241484723c */ /* 0x040ff20000001884 */
[----:B------:R-:W-:Y:S01]  /*11930*/  MUFU.EX2 R70, R70 ;  /* 0x0000004600467308 */ /* 0x000fe20000000800 */
[C---:B------:R-:W-:Y:S01]  /*11940*/  HMMA.16816.F32 R136, R20.reuse, R38, R136 ;  /* 0x000000261488723c */ /* 0x040fe20000001888 */
[----:B------:R-:W5:Y:S08]  /*11950*/  LDSM.16.MT88.4 R36, [R170+0xd800] ;  /* 0x00d80000aa24783b */ /* 0x000f700000004200 */
[----:B------:R-:W4:Y:S01]  /*11960*/  MUFU.EX2 R67, R67 ;  /* 0x0000004300437308 */ /* 0x000f220000000800 */
[C---:B--2---:R-:W-:Y:S09]  /*11970*/  HMMA.16816.F32 R140, R20.reuse, R24, R140 ;  /* 0x00000018148c723c */ /* 0x044ff2000000188c */
[----:B------:R-:W-:Y:S01]  /*11980*/  MUFU.EX2 R68, R68 ;  /* 0x0000004400447308 */ /* 0x000fe20000000800 */
[C---:B------:R-:W-:Y:S01]  /*11990*/  HMMA.16816.F32 R144, R20.reuse, R26, R144 ;  /* 0x0000001a1490723c */ /* 0x040fe20000001890 */
[----:B------:R-:W2:Y:S08]  /*119a0*/  LDSM.16.MT88.4 R24, [R169+0x3800] ;  /* 0x00380000a918783b */ /* 0x000eb00000004200 */
[----:B------:R-:W4:Y:S01]  /*119b0*/  MUFU.EX2 R69, R69 ;  /* 0x0000004500457308 */ /* 0x000f220000000800 */
[C---:B------:R-:W-:Y:S09]  /*119c0*/  HMMA.16816.F32 R12, R20.reuse, R32, R12 ;  /* 0x00000020140c723c */ /* 0x040ff2000000180c */
[----:B------:R-:W-:Y:S01]  /*119d0*/  MUFU.EX2 R72, R72 ;  /* 0x0000004800487308 */ /* 0x000fe20000000800 */
[----:B------:R-:W-:Y:S01]  /*119e0*/  HMMA.16816.F32 R16, R20, R34, R16 ;  /* 0x000000221410723c */ /* 0x000fe20000001810 */
[----:B------:R-:W4:Y:S08]  /*119f0*/  LDSM.16.MT88.4 R32, [R228+0x3800] ;  /* 0x00380000e420783b */ /* 0x000f300000004200 */
[----:B------:R-:W4:Y:S01]  /*11a00*/  MUFU.EX2 R71, R71 ;  /* 0x0000004700477308 */ /* 0x000f220000000800 */
[----:B------:R-:W-:Y:S02]  /*11a10*/  F2FP.F16.F32.PACK_AB R21, R58, R155 ;  /* 0x0000009b3a15723e */ /* 0x000fe400000000ff */
[----:B------:R-:W-:Y:S02]  /*11a20*/  F2FP.F16.F32.PACK_AB R23, R59, R62 ;  /* 0x0000003e3b17723e */ /* 0x000fe400000000ff */
[----:B------:R-:W-:Y:S02]  /*11a30*/  F2FP.F16.F32.PACK_AB R20, R60, R63 ;  /* 0x0000003f3c14723e */ /* 0x000fe400000000ff */
[----:B-1----:R-:W-:Y:S03]  /*11a40*/  F2FP.F16.F32.PACK_AB R22, R61, R64 ;  /* 0x000000403d16723e */ /* 0x002fe600000000ff */
[----:B------:R-:W-:Y:S04]  /*11a50*/  MUFU.EX2 R74, R74 ;  /* 0x0000004a004a7308 */ /* 0x000fe80000000800 */
[C---:B---3--:R-:W-:Y:S06]  /*11a60*/  HMMA.16816.F32 R4, R20.reuse, R28, R4 ;  /* 0x0000001c1404723c */ /* 0x048fec0000001804 */
[----:B------:R-:W1:Y:S02]  /*11a70*/  MUFU.EX2 R73, R73 ;  /* 0x0000004900497308 */ /* 0x000e640000000800 */
[C---:B------:R-:W-:Y:S01]  /*11a80*/  HMMA.16816.F32 R8, R20.reuse, R30, R8 ;  /* 0x0000001e1408723c */ /* 0x040fe20000001808 */
[----:B------:R-:W3:Y:S07]  /*11a90*/  LDSM.16.MT88.4 R28, [R171+0xe000] ;  /* 0x00e00000ab1c783b */ /* 0x000eee0000004200 */
        /* <DEDUP_REMOVED lines=8> */
[C---:B------:R-:W-:Y:S01]  /*11b20*/  HMMA.16816.F32 R144, R20.reuse, R26, R144 ;  /* 0x0000001a1490723c */ /* 0x040fe20000001890 */
[----:B------:R-:W5:Y:S08]  /*11b30*/  LDSM.16.MT88.4 R24, [R169+0x4000] ;  /* 0x00400000a918783b */ /* 0x000f700000004200 */
[----:B------:R-:W-:Y:S01]  /*11b40*/  MUFU.EX2 R79, R79 ;  /* 0x0000004f004f7308 */ /* 0x000fe20000000800 */
[C---:B----4-:R-:W-:Y:S09]  /*11b50*/  HMMA.16816.F32 R12, R20.reuse, R32, R12 ;  /* 0x00000020140c723c */ /* 0x050ff2000000180c */
[----:B------:R-:W4:Y:S01]  /*11b60*/  MUFU.EX2 R80, R80 ;  /* 0x0000005000507308 */ /* 0x000f220000000800 */
[----:B------:R-:W-:Y:S01]  /*11b70*/  HMMA.16816.F32 R16, R20, R34, R16 ;  /* 0x000000221410723c */ /* 0x000fe20000001810 */
[----:B------:R-:W2:Y:S08]  /*11b80*/  LDSM.16.MT88.4 R32, [R228+0x4000] ;  /* 0x00400000e420783b */ /* 0x000eb00000004200 */
[----:B------:R-:W-:Y:S01]  /*11b90*/  MUFU.EX2 R82, R82 ;  /* 0x0000005200527308 */ /* 0x000fe20000000800 */
[----:B------:R-:W-:Y:S02]  /*11ba0*/  F2FP.F16.F32.PACK_AB R21, R65, R66 ;  /* 0x000000424115723e */ /* 0x000fe400000000ff */
[----:B------:R-:W-:Y:S02]  /*11bb0*/  F2FP.F16.F32.PACK_AB R23, R67, R70 ;  /* 0x000000464317723e */ /* 0x000fe400000000ff */
[----:B------:R-:W-:Y:S02]  /*11bc0*/  F2FP.F16.F32.PACK_AB R20, R69, R68 ;  /* 0x000000444514723e */ /* 0x000fe400000000ff */
[----:B------:R-:W-:Y:S03]  /*11bd0*/  F2FP.F16.F32.PACK_AB R22, R71, R72 ;  /* 0x000000484716723e */ /* 0x000fe600000000ff */
[----:B------:R-:W4:Y:S04]  /*11be0*/  MUFU.EX2 R81, R81 ;  /* 0x0000005100517308 */ /* 0x000f280000000800 */
[C---:B---3--:R-:W-:Y:S06]  /*11bf0*/  HMMA.16816.F32 R4, R20.reuse, R28, R4 ;  /* 0x0000001c1404723c */ /* 0x048fec0000001804 */
[----:B------:R-:W-:Y:S02]  /*11c00*/  MUFU.EX2 R83, R83 ;  /* 0x0000005300537308 */ /* 0x000fe40000000800 */
[C---:B------:R-:W-:Y:S01]  /*11c10*/  HMMA.16816.F32 R8, R20.reuse, R30, R8 ;  /* 0x0000001e1408723c */ /* 0x040fe20000001808 */
[----:B------:R-:W3:Y:S07]  /*11c20*/  LDSM.16.MT88.4 R28, [R171+0xe800] ;  /* 0x00e80000ab1c783b */ /* 0x000eee0000004200 */
[----:B------:R-:W3:Y:S01]  /*11c30*/  MUFU.EX2 R86, R86 ;  /* 0x0000005600567308 */ /* 0x000ee20000000800 */
[C---:B-1----:R-:W-:Y:S09]  /*11c40*/  HMMA.16816.F32 R132, R20.reuse, R36, R132 ;  /* 0x000000241484723c */ /* 0x042ff20000001884 */
[----:B------:R-:W-:Y:S01]  /*11c50*/  MUFU.EX2 R84, R84 ;  /* 0x0000005400547308 */ /* 0x000fe20000000800 */
[C---:B------:R-:W-:Y:S01]  /*11c60*/  HMMA.16816.F32 R136, R20.reuse, R38, R136 ;  /* 0x000000261488723c */ /* 0x040fe20000001888 */
[----:B------:R-:W1:Y:S08]  /*11c70*/  LDSM.16.MT88.4 R36, [R170+0xe800] ;  /* 0x00e80000aa24783b */ /* 0x000e700000004200 */
[----:B------:R-:W1:Y:S01]  /*11c80*/  MUFU.EX2 R85, R85 ;  /* 0x0000005500557308 */ /* 0x000e620000000800 */
[C---:B-----5:R-:W-:Y:S09]  /*11c90*/  HMMA.16816.F32 R140, R20.reuse, R24, R140 ;  /* 0x00000018148c723c */ /* 0x060ff2000000188c */
[----:B------:R-:W-:Y:S01]  /*11ca0*/  MUFU.EX2 R88, R88 ;  /* 0x0000005800587308 */ /* 0x000fe20000000800 */
[C---:B------:R-:W-:Y:S01]  /*11cb0*/  HMMA.16816.F32 R144, R20.reuse, R26, R144 ;  /* 0x0000001a1490723c */ /* 0x040fe20000001890 */
[----:B------:R-:W5:Y:S08]  /*11cc0*/  LDSM.16.MT88.4 R24, [R169+0x4800] ;  /* 0x00480000a918783b */ /* 0x000f700000004200 */
[----:B------:R-:W5:Y:S01]  /*11cd0*/  MUFU.EX2 R87, R87 ;  /* 0x0000005700577308 */ /* 0x000f620000000800 */
        /* <DEDUP_REMOVED lines=8> */
[----:B----4-:R-:W-:Y:S03]  /*11d60*/  F2FP.F16.F32.PACK_AB R22, R80, R79 ;  /* 0x0000004f5016723e */ /* 0x010fe600000000ff */
[----:B------:R-:W-:Y:S04]  /*11d70*/  MUFU.EX2 R91, R91 ;  /* 0x0000005b005b7308 */ /* 0x000fe80000000800 */
[C---:B---3--:R-:W-:Y:S06]  /*11d80*/  HMMA.16816.F32 R4, R20.reuse, R28, R4 ;  /* 0x0000001c1404723c */ /* 0x048fec0000001804 */
[----:B------:R-:W3:Y:S02]  /*11d90*/  MUFU.EX2 R90, R90 ;  /* 0x0000005a005a7308 */ /* 0x000ee40000000800 */
[C---:B------:R-:W-:Y:S01]  /*11da0*/  HMMA.16816.F32 R8, R20.reuse, R30, R8 ;  /* 0x0000001e1408723c */ /* 0x040fe20000001808 */
[----:B------:R-:W4:Y:S07]  /*11db0*/  LDSM.16.MT88.4 R28, [R171+0xf000] ;  /* 0x00f00000ab1c783b */ /* 0x000f2e0000004200 */
[----:B------:R-:W-:Y:S01]  /*11dc0*/  MUFU.EX2 R92, R92 ;  /* 0x0000005c005c7308 */ /* 0x000fe20000000800 */
[C---:B-1----:R-:W-:Y:S09]  /*11dd0*/  HMMA.16816.F32 R132, R20.reuse, R36, R132 ;  /* 0x000000241484723c */ /* 0x042ff20000001884 */
[----:B------:R-:W1:Y:S01]  /*11de0*/  MUFU.EX2 R95, R95 ;  /* 0x0000005f005f7308 */ /* 0x000e620000000800 */
[C---:B------:R-:W-:Y:S01]  /*11df0*/  HMMA.16816.F32 R136, R20.reuse, R38, R136 ;  /* 0x000000261488723c */ /* 0x040fe20000001888 */
[----:B------:R-:W3:Y:S08]  /*11e00*/  LDSM.16.MT88.4 R36, [R170+0xf000] ;  /* 0x00f00000aa24783b */ /* 0x000ef00000004200 */
        /* <DEDUP_REMOVED lines=9> */
[----:B------:R-:W5:Y:S08]  /*11ea0*/  LDSM.16.MT88.4 R32, [R228+0x5000] ;  /* 0x00500000e420783b */ /* 0x000f700000004200 */
[----:B------:R-:W-:Y:S01]  /*11eb0*/  MUFU.EX2 R97, R97 ;  /* 0x0000006100617308 */ /* 0x000fe20000000800 */
[----:B------:R-:W-:Y:S02]  /*11ec0*/  F2FP.F16.F32.PACK_AB R21, R81, R82 ;  /* 0x000000525115723e */ /* 0x000fe400000000ff */
[----:B------:R-:W-:Y:S02]  /*11ed0*/  F2FP.F16.F32.PACK_AB R23, R86, R83 ;  /* 0x000000535617723e */ /* 0x000fe400000000ff */
[----:B------:R-:W-:Y:S02]  /*11ee0*/  F2FP.F16.F32.PACK_AB R20, R85, R84 ;  /* 0x000000545514723e */ /* 0x000fe400000000ff */
[----:B------:R-:W-:Y:S03]  /*11ef0*/  F2FP.F16.F32.PACK_AB R22, R87, R88 ;  /* 0x000000585716723e */ /* 0x000fe600000000ff */
[----:B------:R-:W2:Y:S04]  /*11f00*/  MUFU.EX2 R102, R102 ;  /* 0x0000006600667308 */ /* 0x000ea80000000800 */
[C---:B----4-:R-:W-:Y:S06]  /*11f10*/  HMMA.16816.F32 R4, R20.reuse, R28, R4 ;  /* 0x0000001c1404723c */ /* 0x050fec0000001804 */
[----:B------:R-:W-:Y:S02]  /*11f20*/  MUFU.EX2 R100, R100 ;  /* 0x0000006400647308 */ /* 0x000fe40000000800 */
[C---:B------:R-:W-:Y:S01]  /*11f30*/  HMMA.16816.F32 R8, R20.reuse, R30, R8 ;  /* 0x0000001e1408723c */ /* 0x040fe20000001808 */
[----:B------:R-:W4:Y:S07]  /*11f40*/  LDSM.16.MT88.4 R28, [R171+0xf800] ;  /* 0x00f80000ab1c783b */ /* 0x000f2e0000004200 */
[----:B------:R-:W2:Y:S01]  /*11f50*/  MUFU.EX2 R103, R103 ;  /* 0x0000006700677308 */ /* 0x000ea20000000800 */
[C---:B---3--:R-:W-:Y:S09]  /*11f60*/  HMMA.16816.F32 R132, R20.reuse, R36, R132 ;  /* 0x000000241484723c */ /* 0x048ff20000001884 */
[----:B------:R-:W-:Y:S01]  /*11f70*/  MUFU.EX2 R101, R101 ;  /* 0x0000006500657308 */ /* 0x000fe20000000800 */
[C---:B------:R-:W-:Y:S01]  /*11f80*/  HMMA.16816.F32 R136, R20.reuse, R38, R136 ;  /* 0x000000261488723c */ /* 0x040fe20000001888 */
[----:B------:R-:W-:Y:S08]  /*11f90*/  LDSM.16.MT88.4 R36, [R228+0x5800] ;  /* 0x00580000e424783b */ /* 0x000ff00000004200 */
[----:B------:R-:W3:Y:S01]  /*11fa0*/  MUFU.EX2 R104, R104 ;  /* 0x0000006800687308 */ /* 0x000ee20000000800 */
[C---:B-1----:R-:W-:Y:S09]  /*11fb0*/  HMMA.16816.F32 R140, R20.reuse, R24, R140 ;  /* 0x00000018148c723c */ /* 0x042ff2000000188c */
[----:B------:R-:W-:Y:S01]  /*11fc0*/  MUFU.EX2 R105, R105 ;  /* 0x0000006900697308 */ /* 0x000fe20000000800 */
[C---:B------:R-:W-:Y:S01]  /*11fd0*/  HMMA.16816.F32 R144, R20.reuse, R26, R144 ;  /* 0x0000001a1490723c */ /* 0x040fe20000001890 */
[----:B------:R-:W1:Y:S08]  /*11fe0*/  LDSM.16.MT88.4 R24, [R170+0xf800] ;  /* 0x00f80000aa18783b */ /* 0x000e700000004200 */
[----:B------:R-:W3:Y:S01]  /*11ff0*/  MUFU.EX2 R106, R106 ;  /* 0x0000006a006a7308 */ /* 0x000ee20000000800 */
[C---:B-----5:R-:W-:Y:S09]  /*12000*/  HMMA.16816.F32 R12, R20.reuse, R32, R12 ;  /* 0x00000020140c723c */ /* 0x060ff2000000180c */
[----:B------:R-:W-:Y:S01]  /*12010*/  MUFU.EX2 R107, R107 ;  /* 0x0000006b006b7308 */ /* 0x000fe20000000800 */
[----:B------:R-:W-:Y:S01]  /*12020*/  HMMA.16816.F32 R16, R20, R34, R16 ;  /* 0x000000221410723c */ /* 0x000fe20000001810 */
[----:B------:R-:W5:Y:S08]  /*12030*/  LDSM.16.MT88.4 R32, [R169+0x5800] ;  /* 0x00580000a920783b */ /* 0x000f700000004200 */
        /* <DEDUP_REMOVED lines=9> */
[----:B------:R-:W-:Y:S07]  /*120d0*/  LDSM.16.MT88.4 R28, [R170+0x10000] ;  /* 0x01000000aa1c783b */ /* 0x000fee0000004200 */
[----:B------:R-:W-:Y:S01]  /*120e0*/  MUFU.EX2 R111, R111 ;  /* 0x0000006f006f7308 */ /* 0x000fe20000000800 */
[C---:B-1----:R-:W-:Y:S09]  /*120f0*/  HMMA.16816.F32 R132, R20.reuse, R24, R132 ;  /* 0x000000181484723c */ /* 0x042ff20000001884 */
[----:B------:R-:W1:Y:S01]  /*12100*/  MUFU.EX2 R112, R112 ;  /* 0x0000007000707308 */ /* 0x000e620000000800 */
[C---:B------:R-:W-:Y:S01]  /*12110*/  HMMA.16816.F32 R136, R20.reuse, R26, R136 ;  /* 0x0000001a1488723c */ /* 0x040fe20000001888 */
[----:B------:R-:W4:Y:S07]  /*12120*/  LDSM.16.MT88.4 R24, [R171+0x10000] ;  /* 0x01000000ab18783b */ /* 0x000f2e0000004200 */
[C---:B-----5:R-:W-:Y:S08]  /*12130*/  HMMA.16816.F32 R140, R20.reuse, R32, R140 ;  /* 0x00000020148c723c */ /* 0x060ff0000000188c */
[C---:B------:R-:W-:Y:S01]  /*12140*/  HMMA.16816.F32 R144, R20.reuse, R34, R144 ;  /* 0x000000221490723c */ /* 0x040fe20000001890 */
[----:B------:R-:W5:Y:S07]  /*12150*/  LDSM.16.MT88.4 R32, [R169+0x6000] ;  /* 0x00600000a920783b */ /* 0x000f6e0000004200 */
[C---:B------:R-:W-:Y:S03]  /*12160*/  HMMA.16816.F32 R12, R20.reuse, R36, R12 ;  /* 0x00000024140c723c */ /* 0x040fe6000000180c */
[----:B------:R-:W-:Y:S04]  /*12170*/  FADD.FTZ R37, R184, R186 ;  /* 0x000000bab8257221 */ /* 0x000fe80000010000 */
[----:B------:R-:W-:Y:S01]  /*12180*/  FADD.FTZ R180, R180, R37 ;  /* 0x00000025b4b47221 */ /* 0x000fe20000010000 */
[----:B------:R-:W-:Y:S01]  /*12190*/  HMMA.16816.F32 R16, R20, R38, R16 ;  /* 0x000000261410723c */ /* 0x000fe20000001810 */
[----:B------:R-:W1:Y:S02]  /*121a0*/  LDSM.16.MT88.4 R36, [R228+0x6000] ;  /* 0x00600000e424783b */ /* 0x000e640000004200 */
[----:B--2---:R-:W-:Y:S01]  /*121b0*/  F2FP.F16.F32.PACK_AB R21, R99, R98 ;  /* 0x000000626315723e */ /* 0x004fe200000000ff */
[----:B------:R-:W-:Y:S01]  /*121c0*/  FADD.FTZ R185, R185, R180 ;  /* 0x000000b4b9b97221 */ /* 0x000fe20000010000 */
[----:B------:R-:W-:Y:S02]  /*121d0*/  F2FP.F16.F32.PACK_AB R23, R102, R97 ;  /* 0x000000616617723e */ /* 0x000fe400000000ff */
[----:B------:R-:W-:Y:S02]  /*121e0*/  F2FP.F16.F32.PACK_AB R20, R103, R100 ;  /* 0x000000646714723e */ /* 0x000fe400000000ff */
[----:B---3--:R-:W-:Y:S07]  /*121f0*/  F2FP.F16.F32.PACK_AB R22, R104, R101 ;  /* 0x000000656816723e */ /* 0x008fee00000000ff */
[C---:B----4-:R-:W-:Y:S03]  /*12200*/  HMMA.16816.F32 R4, R20.reuse, R24, R4 ;  /* 0x000000181404723c */ /* 0x050fe60000001804 */
[----:B------:R-:W-:Y:S04]  /*12210*/  FADD.FTZ R24, R190, R185 ;  /* 0x000000b9be187221 */ /* 0x000fe80000010000 */
[----:B------:R-:W-:Y:S01]  /*12220*/  FADD.FTZ R24, R193, R24 ;  /* 0x00000018c1187221 */ /* 0x000fe20000010000 */
[C---:B------:R-:W-:Y:S03]  /*12230*/  HMMA.16816.F32 R8, R20.reuse, R26, R8 ;  /* 0x0000001a1408723c */ /* 0x040fe60000001808 */
[----:B------:R-:W-:Y:S04]  /*12240*/  FADD.FTZ R191, R191, R24 ;  /* 0x00000018bfbf7221 */ /* 0x000fe80000010000 */
[----:B------:R-:W-:Y:S01]  /*12250*/  FADD.FTZ R192, R192, R191 ;  /* 0x000000bfc0c07221 */ /* 0x000fe20000010000 */
[C---:B------:R-:W-:Y:S03]  /*12260*/  HMMA.16816.F32 R132, R20.reuse, R28, R132 ;  /* 0x0000001c1484723c */ /* 0x040fe60000001884 */
[----:B------:R-:W-:Y:S04]  /*12270*/  FADD.FTZ R25, R199, R192 ;  /* 0x000000c0c7197221 */ /* 0x000fe80000010000 */
[----:B------:R-:W-:Y:S01]  /*12280*/  FADD.FTZ R25, R198, R25 ;  /* 0x00000019c6197221 */ /* 0x000fe20000010000 */
[C---:B------:R-:W-:Y:S03]  /*12290*/  HMMA.16816.F32 R136, R20.reuse, R30, R136 ;  /* 0x0000001e1488723c */ /* 0x040fe60000001888 */
[----:B------:R-:W-:Y:S02]  /*122a0*/  FADD.FTZ R176, R176, R25 ;  /* 0x00000019b0b07221 */ /* 0x000fe40000010000 */
[----:B------:R-:W2:Y:S02]  /*122b0*/  LDSM.16.MT88.4 R24, [R171+0x10800] ;  /* 0x01080000ab18783b */ /* 0x000ea40000004200 */
        /* <DEDUP_REMOVED lines=23> */
[----:B------:R-:W4:Y:S01]  /*12430*/  LDSM.16.MT88.4 R36, [R228+0x6800] ;  /* 0x00680000e424783b */ /* 0x000f220000004200 */
[----:B------:R-:W-:Y:S04]  /*12440*/  FADD.FTZ R42, R42, R149 ;  /* 0x000000952a2a7221 */ /* 0x000fe80000010000 */
[----:B------:R-:W-:Y:S01]  /*12450*/  FADD.FTZ R42, R43, R42 ;  /* 0x0000002a2b2a7221 */ /* 0x000fe20000010000 */
[C---:B--2---:R-:W-:Y:S02]  /*12460*/  HMMA.16816.F32 R4, R20.reuse, R24, R4 ;  /* 0x000000181404723c */ /* 0x044fe40000001804 */
[----:B------:R-:W-:Y:S01]  /*12470*/  LDSM.16.MT88.4 R156, [R171+0x11800] ;  /* 0x01180000ab9c783b */ /* 0x000fe20000004200 */
[----:B------:R-:W-:Y:S01]  /*12480*/  FADD.FTZ R24, R40, R151 ;  /* 0x0000009728187221 */ /* 0x000fe20000010000 */
[----:B------:R-:W-:Y:S01]  /*12490*/  FADD.FTZ R153, R153, R42 ;  /* 0x0000002a99997221 */ /* 0x000fe20000010000 */
[----:B------:R-:W-:Y:S01]  /*124a0*/  MUFU.EX2 R40, R122 ;  /* 0x0000007a00287308 */ /* 0x000fe20000000800 */
[-C--:B------:R-:W-:Y:S01]  /*124b0*/  FFMA.FTZ R42, R116, R166.reuse, -R181 ;  /* 0x000000a6742a7223 */ /* 0x080fe200000108b5 */
[----:B------:R-:W-:Y:S01]  /*124c0*/  FADD.FTZ R41, R41, R24 ;  /* 0x0000001829297221 */ /* 0x000fe20000010000 */
[C---:B------:R-:W-:Y:S03]  /*124d0*/  HMMA.16816.F32 R8, R20.reuse, R26, R8 ;  /* 0x0000001a1408723c */ /* 0x040fe60000001808 */
[----:B------:R-:W-:Y:S01]  /*124e0*/  FADD.FTZ R44, R44, R41 ;  /* 0x000000292c2c7221 */ /* 0x000fe20000010000 */
[----:B------:R-:W-:Y:S03]  /*124f0*/  FADD.FTZ R46, R46, R153 ;  /* 0x000000992e2e7221 */ /* 0x000fe60000010000 */
[----:B------:R-:W2:Y:S01]  /*12500*/  MUFU.EX2 R41, R123 ;  /* 0x0000007b00297308 */ /* 0x000ea20000000800 */
[-C--:B------:R-:W-:Y:S01]  /*12510*/  FFMA.FTZ R43, R117, R166.reuse, -R181 ;  /* 0x000000a6752b7223 */ /* 0x080fe200000108b5 */
[----:B------:R-:W-:Y:S01]  /*12520*/  FADD.FTZ R45, R45, R44 ;  /* 0x0000002c2d2d7221 */ /* 0x000fe20000010000 */
[C---:B---3--:R-:W-:Y:S03]  /*12530*/  HMMA.16816.F32 R132, R20.reuse, R28, R132 ;  /* 0x0000001c1484723c */ /* 0x048fe60000001884 */
[----:B------:R-:W-:Y:S01]  /*12540*/  FADD.FTZ R25, R47, R46 ;  /* 0x0000002e2f197221 */ /* 0x000fe20000010000 */
[----:B------:R-:W-:Y:S03]  /*12550*/  FADD.FTZ R48, R48, R45 ;  /* 0x0000002d30307221 */ /* 0x000fe60000010000 */
[----:B------:R-:W-:Y:S01]  /*12560*/  MUFU.EX2 R42, R42 ;  /* 0x0000002a002a7308 */ /* 0x000fe20000000800 */
[-C--:B------:R-:W-:Y:S01]  /*12570*/  FFMA.FTZ R44, R120, R166.reuse, -R181 ;  /* 0x000000a6782c7223 */ /* 0x080fe200000108b5 */
[----:B------:R-:W-:Y:S01]  /*12580*/  FADD.FTZ R25, R50, R25 ;  /* 0x0000001932197221 */ /* 0x000fe20000010000 */
[C---:B------:R-:W-:Y:S03]  /*12590*/  HMMA.16816.F32 R136, R20.reuse, R30, R136 ;  /* 0x0000001e1488723c */ /* 0x040fe60000001888 */
[----:B------:R-:W-:Y:S01]  /*125a0*/  FADD.FTZ R49, R49, R48 ;  /* 0x0000003031317221 */ /* 0x000fe20000010000 */
[----:B------:R-:W-:Y:S03]  /*125b0*/  FADD.FTZ R152, R152, R25 ;  /* 0x0000001998987221 */ /* 0x000fe60000010000 */
[----:B------:R-:W3:Y:S01]  /*125c0*/  MUFU.EX2 R43, R43 ;  /* 0x0000002b002b7308 */ /* 0x000ee20000000800 */
[----:B------:R-:W5:Y:S01]  /*125d0*/  LDSM.16.MT88.4 R24, [R171+0x11000] ;  /* 0x01100000ab18783b */ /* 0x000f620000004200 */
[----:B------:R-:W-:Y:S01]  /*125e0*/  FADD.FTZ R52, R52, R49 ;  /* 0x0000003134347221 */ /* 0x000fe20000010000 */
[C---:B-1----:R-:W-:Y:S03]  /*125f0*/  HMMA.16816.F32 R140, R20.reuse, R32, R140 ;  /* 0x00000020148c723c */ /* 0x042fe6000000188c */
[----:B------:R-:W-:Y:S01]  /*12600*/  FADD.FTZ R51, R51, R152 ;  /* 0x0000009833337221 */ /* 0x000fe20000010000 */
[----:B------:R-:W-:Y:S01]  /*12610*/  FADD.FTZ R53, R53, R52 ;  /* 0x0000003435357221 */ /* 0x000fe20000010000 */
[-C--:B------:R-:W-:Y:S02]  /*12620*/  FFMA.FTZ R45, R121, R166.reuse, -R181 ;  /* 0x000000a6792d7223 */ /* 0x080fe400000108b5 */
[----:B------:R-:W-:Y:S01]  /*12630*/  MUFU.EX2 R44, R44 ;  /* 0x0000002c002c7308 */ /* 0x000fe20000000800 */
[----:B------:R-:W-:Y:S01]  /*12640*/  FADD.FTZ R28, R54, R51 ;  /* 0x00000033361c7221 */ /* 0x000fe20000010000 */
[C---:B------:R-:W-:Y:S01]  /*12650*/  HMMA.16816.F32 R144, R20.reuse, R34, R144 ;  /* 0x000000221490723c */ /* 0x040fe20000001890 */
[----:B------:R-:W-:Y:S02]  /*12660*/  LDSM.16.MT88.4 R32, [R169+0x7000] ;  /* 0x00700000a920783b */ /* 0x000fe40000004200 */
[----:B------:R-:W-:Y:S01]  /*12670*/  FADD.FTZ R30, R56, R53 ;  /* 0x00000035381e7221 */ /* 0x000fe20000010000 */
[----:B------:R-:W-:Y:S01]  /*12680*/  FADD.FTZ R28, R55, R28 ;  /* 0x0000001c371c7221 */ /* 0x000fe20000010000 */
[-C--:B------:R-:W-:Y:S03]  /*12690*/  FFMA.FTZ R46, R125, R166.reuse, -R181 ;  /* 0x000000a67d2e7223 */ /* 0x080fe600000108b5 */
[----:B------:R-:W1:Y:S01]  /*126a0*/  MUFU.EX2 R45, R45 ;  /* 0x0000002d002d7308 */ /* 0x000e620000000800 */
[----:B------:R-:W-:Y:S01]  /*126b0*/  FADD.FTZ R30, R57, R30 ;  /* 0x0000001e391e7221 */ /* 0x000fe20000010000 */
[C---:B----4-:R-:W-:Y:S03]  /*126c0*/  HMMA.16816.F32 R12, R20.reuse, R36, R12 ;  /* 0x00000024140c723c */ /* 0x050fe6000000180c */
[----:B------:R-:W-:Y:S01]  /*126d0*/  FADD.FTZ R155, R155, R28 ;  /* 0x0000001c9b9b7221 */ /* 0x000fe20000010000 */
[----:B------:R-:W-:Y:S01]  /*126e0*/  FADD.FTZ R63, R63, R30 ;  /* 0x0000001e3f3f7221 */ /* 0x000fe20000010000 */
[----:B------:R-:W-:Y:S01]  /*126f0*/  FFMA.FTZ R36, R126, R166, -R183 ;  /* 0x000000a67e247223 */ /* 0x000fe200000108b7 */
[----:B------:R-:W4:Y:S02]  /*12700*/  LDSM.16.MT88.4 R28, [R170+0x11000] ;  /* 0x01100000aa1c783b */ /* 0x000f240000004200 */
[----:B------:R-:W-:Y:S01]  /*12710*/  MUFU.EX2 R46, R46 ;  /* 0x0000002e002e7308 */ /* 0x000fe20000000800 */
[----:B------:R-:W-:Y:S03]  /*12720*/  HMMA.16816.F32 R16, R20, R38, R16 ;  /* 0x000000261410723c */ /* 0x000fe60000001810 */
[----:B------:R-:W-:Y:S01]  /*12730*/  FADD.FTZ R63, R60, R63 ;  /* 0x0000003f3c3f7221 */ /* 0x000fe20000010000 */
[----:B------:R-:W-:Y:S01]  /*12740*/  F2FP.F16.F32.PACK_AB R21, R114, R113 ;  /* 0x000000717215723e */ /* 0x000fe200000000ff */
[----:B------:R-:W-:Y:S01]  /*12750*/  FADD.FTZ R155, R58, R155 ;  /* 0x0000009b3a9b7221 */ /* 0x000fe20000010000 */
[----:B--2---:R-:W-:Y:S01]  /*12760*/  F2FP.F16.F32.PACK_AB R23, R41, R40 ;  /* 0x000000282917723e */ /* 0x004fe200000000ff */
[----:B------:R-:W-:Y:S01]  /*12770*/  FADD.FTZ R64, R64, R63 ;  /* 0x0000003f40407221 */ /* 0x000fe20000010000 */
[----:B---3--:R-:W-:Y:S01]  /*12780*/  F2FP.F16.F32.PACK_AB R20, R43, R42 ;  /* 0x0000002a2b14723e */ /* 0x008fe200000000ff */
[----:B------:R-:W-:Y:S01]  /*12790*/  FADD.FTZ R62, R62, R155 ;  /* 0x0000009b3e3e7221 */ /* 0x000fe20000010000 */
[----:B-1----:R-:W-:Y:S01]  /*127a0*/  F2FP.F16.F32.PACK_AB R22, R45, R44 ;  /* 0x0000002c2d16723e */ /* 0x002fe200000000ff */
[----:B------:R-:W-:Y:S01]  /*127b0*/  FADD.FTZ R61, R61, R64 ;  /* 0x000000403d3d7221 */ /* 0x000fe20000010000 */
[----:B------:R-:W-:Y:S01]  /*127c0*/  MUFU.EX2 R36, R36 ;  /* 0x0000002400247308 */ /* 0x000fe20000000800 */
[-CC-:B------:R-:W-:Y:S01]  /*127d0*/  FFMA.FTZ R37, R127, R166.reuse, -R183.reuse ;  /* 0x000000a67f257223 */ /* 0x180fe200000108b7 */
[-C--:B------:R-:W-:Y:S01]  /*127e0*/  FFMA.FTZ R38, R130, R166.reuse, -R183 ;  /* 0x000000a682267223 */ /* 0x080fe200000108b7 */
[-C--:B------:R-:W-:Y:S01]  /*127f0*/  FFMA.FTZ R39, R124, R166.reuse, -R181 ;  /* 0x000000a67c277223 */ /* 0x080fe200000108b5 */
[----:B------:R-:W-:Y:S01]  /*12800*/  FFMA.FTZ R183, R131, R166, -R183 ;  /* 0x000000a683b77223 */ /* 0x000fe200000108b7 */
[C---:B-----5:R-:W-:Y:S03]  /*12810*/  HMMA.16816.F32 R4, R20.reuse, R24, R4 ;  /* 0x000000181404723c */ /* 0x060fe60000001804 */
[----:B------:R-:W-:Y:S02]  /*12820*/  FADD.FTZ R68, R68, R61 ;  /* 0x0000003d44447221 */ /* 0x000fe40000010000 */
[----:B------:R-:W1:Y:S01]  /*12830*/  MUFU.EX2 R37, R37 ;  /* 0x0000002500257308 */ /* 0x000e620000000800 */
[----:B------:R-:W-:Y:S01]  /*12840*/  FADD.FTZ R59, R59, R62 ;  /* 0x0000003e3b3b7221 */ /* 0x000fe20000010000 */
[----:B------:R-:W-:Y:S01]  /*12850*/  FADD.FTZ R69, R69, R68 ;  /* 0x0000004445457221 */ /* 0x000fe20000010000 */
[C---:B------:R-:W-:Y:S01]  /*12860*/  HMMA.16816.F32 R8, R20.reuse, R26, R8 ;  /* 0x0000001a1408723c */ /* 0x040fe20000001808 */
[----:B------:R-:W2:Y:S02]  /*12870*/  LDSM.16.MT88.4 R24, [R228+0x7000] ;  /* 0x00700000e418783b */ /* 0x000ea40000004200 */
[----:B------:R-:W-:Y:S04]  /*12880*/  FADD.FTZ R72, R72, R69 ;  /* 0x0000004548487221 */ /* 0x000fe80000010000 */
[----:B------:R-:W-:Y:S01]  /*12890*/  MUFU.EX2 R38, R38 ;  /* 0x0000002600267308 */ /* 0x000fe20000000800 */
[----:B------:R-:W-:Y:S01]  /*128a0*/  FADD.FTZ R66, R66, R59 ;  /* 0x0000003b42427221 */ /* 0x000fe20000010000 */
[----:B------:R-:W-:Y:S03]  /*128b0*/  FADD.FTZ R71, R71, R72 ;  /* 0x0000004847477221 */ /* 0x000fe60000010000 */
[----:B------:R-:W-:Y:S01]  /*128c0*/  FADD.FTZ R65, R65, R66 ;  /* 0x0000004241417221 */ /* 0x000fe20000010000 */
[----:B------:R-:W-:Y:S04]  /*128d0*/  FADD.FTZ R76, R76, R71 ;  /* 0x000000474c4c7221 */ /* 0x000fe80000010000 */
[----:B------:R-:W3:Y:S01]  /*128e0*/  MUFU.EX2 R183, R183 ;  /* 0x000000b700b77308 */ /* 0x000ee20000000800 */
[C---:B----4-:R-:W-:Y:S03]  /*128f0*/  HMMA.16816.F32 R132, R20.reuse, R28, R132 ;  /* 0x0000001c1484723c */ /* 0x050fe60000001884 */
[----:B------:R-:W-:Y:S01]  /*12900*/  FADD.FTZ R76, R77, R76 ;  /* 0x0000004c4d4c7221 */ /* 0x000fe20000010000 */
[----:B-1----:R-:W-:Y:S01]  /*12910*/  F2FP.F16.F32.PACK_AB R149, R37, R36 ;  /* 0x000000242595723e */ /* 0x002fe200000000ff */
[----:B------:R-:W-:Y:S04]  /*12920*/  FADD.FTZ R70, R70, R65 ;  /* 0x0000004146467221 */ /* 0x000fe80000010000 */
[----:B------:R-:W1:Y:S01]  /*12930*/  MUFU.EX2 R39, R39 ;  /* 0x0000002700277308 */ /* 0x000e620000000800 */
[C---:B------:R-:W-:Y:S01]  /*12940*/  HMMA.16816.F32 R136, R20.reuse, R30, R136 ;  /* 0x0000001e1488723c */ /* 0x040fe20000001888 */
[----:B------:R-:W4:Y:S02]  /*12950*/  LDSM.16.MT88.4 R28, [R170+0x11800] ;  /* 0x01180000aa1c783b */ /* 0x000f240000004200 */
[----:B------:R-:W-:Y:S01]  /*12960*/  FADD.FTZ R79, R79, R76 ;  /* 0x0000004c4f4f7221 */ /* 0x000fe20000010000 */
[----:B------:R-:W-:Y:S03]  /*12970*/  FADD.FTZ R67, R67, R70 ;  /* 0x0000004643437221 */ /* 0x000fe60000010000 */
[----:B------:R-:W-:Y:S01]  /*12980*/  FADD.FTZ R79, R80, R79 ;  /* 0x0000004f504f7221 */ /* 0x000fe20000010000 */
[C---:B------:R-:W-:Y:S03]  /*12990*/  HMMA.16816.F32 R140, R20.reuse, R32, R140 ;  /* 0x00000020148c723c */ /* 0x040fe6000000188c */
[-C--:B------:R-:W-:Y:S01]  /*129a0*/  FFMA.FTZ R32, R128, R166.reuse, -R181 ;  /* 0x000000a680207223 */ /* 0x080fe200000108b5 */
[----:B------:R-:W-:Y:S01]  /*129b0*/  FADD.FTZ R84, R84, R79 ;  /* 0x0000004f54547221 */ /* 0x000fe20000010000 */
[----:B------:R-:W-:Y:S01]  /*129c0*/  FFMA.FTZ R181, R129, R166, -R181 ;  /* 0x000000a681b57223 */ /* 0x000fe200000108b5 */
[----:B---3--:R-:W-:Y:S01]  /*129d0*/  F2FP.F16.F32.PACK_AB R151, R183, R38 ;  /* 0x00000026b797723e */ /* 0x008fe200000000ff */
[----:B------:R-:W-:Y:S01]  /*129e0*/  FADD.FTZ R74, R74, R67 ;  /* 0x000000434a4a7221 */ /* 0x000fe20000010000 */
[C---:B------:R-:W-:Y:S01]  /*129f0*/  HMMA.16816.F32 R144, R20.reuse, R34, R144 ;  /* 0x000000221490723c */ /* 0x040fe20000001890 */
[----:B------:R-:W-:Y:S02]  /*12a00*/  MUFU.EX2 R32, R32 ;  /* 0x0000002000207308 */ /* 0x000fe40000000800 */
[----:B------:R-:W-:Y:S01]  /*12a10*/  FADD.FTZ R85, R85, R84 ;  /* 0x0000005455557221 */ /* 0x000fe20000010000 */
[----:B------:R-:W-:Y:S01]  /*12a20*/  FADD.FTZ R74, R73, R74 ;  /* 0x0000004a494a7221 */ /* 0x000fe20000010000 */
[----:B-1----:R-:W-:Y:S02]  /*12a30*/  F2FP.F16.F32.PACK_AB R148, R46, R39 ;  /* 0x000000272e94723e */ /* 0x002fe400000000ff */
[----:B------:R-:W-:Y:S01]  /*12a40*/  FADD.FTZ R88, R88, R85 ;  /* 0x0000005558587221 */ /* 0x000fe20000010000 */
[C---:B--2---:R-:W-:Y:S03]  /*12a50*/  HMMA.16816.F32 R12, R20.reuse, R24, R12 ;  /* 0x00000018140c723c */ /* 0x044fe6000000180c */
[----:B------:R-:W1:Y:S01]  /*12a60*/  MUFU.EX2 R181, R181 ;  /* 0x000000b500b57308 */ /* 0x000e620000000800 */
[----:B------:R-:W-:Y:S01]  /*12a70*/  FADD.FTZ R87, R87, R88 ;  /* 0x0000005857577221 */ /* 0x000fe20000010000 */
[----:B------:R-:W-:Y:S03]  /*12a80*/  FADD.FTZ R75, R75, R74 ;  /* 0x0000004a4b4b7221 */ /* 0x000fe60000010000 */
[----:B------:R-:W-:Y:S01]  /*12a90*/  FADD.FTZ R24, R92, R87 ;  /* 0x000000575c187221 */ /* 0x000fe20000010000 */
[----:B------:R-:W-:Y:S01]  /*12aa0*/  HMMA.16816.F32 R16, R20, R26, R16 ;  /* 0x0000001a1410723c */ /* 0x000fe20000001810 */
[----:B------:R-:W2:Y:S02]  /*12ab0*/  LDSM.16.MT88.4 R20, [R169+0x7800] ;  /* 0x00780000a914783b */ /* 0x000ea40000004200 */
        /* <DEDUP_REMOVED lines=44> */
[----:B------:R-:W-:Y:S04]  /*12d80*/  FADD.FTZ R107, R107, R106 ;  /* 0x0000006a6b6b7221 */ /* 0x000fe80000010000 */
[----:B------:R1:W-:Y:S01]  /*12d90*/  STL [R1+0x8], R4 ;  /* 0x0000080401007387 */ /* 0x0003e20000100800 */
[----:B------:R-:W-:Y:S04]  /*12da0*/  FADD.FTZ R110, R110, R107 ;  /* 0x0000006b6e6e7221 */ /* 0x000fe80000010000 */
[----:B------:R-:W-:Y:S04]  /*12db0*/  FADD.FTZ R113, R113, R110 ;  /* 0x0000006e71717221 */ /* 0x000fe80000010000 */
        /* <DEDUP_REMOVED lines=8> */
.L_x_5043:
[----:B------:R1:W5:Y:S04]  /*12e40*/  LDL R14, [R1+0x8] ;  /* 0x00000800010e7983 */ /* 0x0003680000100800 */
[----:B------:R1:W5:Y:S01]  /*12e50*/  LD.E R5, desc[UR4][R2.64+0xd8] ;  /* 0x0000d80402057980 */ /* 0x000362000c101900 */
[----:B------:R-:W-:Y:S01]  /*12e60*/  UMOV UR6, 0xffffffff ;  /* 0xffffffff00067882 */ /* 0x000fe20000000000 */
[----:B------:R-:W-:Y:S02]  /*12e70*/  MOV R4, 0x40 ;  /* 0x0000004000047802 */ /* 0x000fe40000000f00 */
[----:B------:R-:W-:Y:S01]  /*12e80*/  MOV R0, 0x20 ;  /* 0x0000002000007802 */ /* 0x000fe20000000f00 */
[----:B------:R-:W-:Y:S05]  /*12e90*/  BRA.DIV UR6, `(.L_x_5051) ;  /* 0x0000000a06a07947 */ /* 0x000fea000b800000 */
[----:B-----5:R-:W2:Y:S04]  /*12ea0*/  SHFL.BFLY PT, R12, R14, 0x2, 0x1f ;  /* 0x0c401f000e0c7f89 */ /* 0x020ea800000e0000 */
[----:B------:R-:W3:Y:S01]  /*12eb0*/  SHFL.BFLY PT, R13, R252, 0x2, 0x1f ;  /* 0x0c401f00fc0d7f89 */ /* 0x000ee200000e0000 */
[----:B--2---:R-:W-:Y:S01]  /*12ec0*/  FADD.FTZ R12, R12, R14 ;  /* 0x0000000e0c0c7221 */ /* 0x004fe20000010000 */
[----:B---3--:R-:W-:-:S04]  /*12ed0*/  FADD.FTZ R10, R13, R252 ;  /* 0x000000fc0d0a7221 */ /* 0x008fc80000010000 */
[----:B------:R-:W2:Y:S04]  /*12ee0*/  SHFL.BFLY PT, R7, R12, 0x1, 0x1f ;  /* 0x0c201f000c077f89 */ /* 0x000ea800000e0000 */
[----:B------:R3:W4:Y:S01]  /*12ef0*/  SHFL.BFLY PT, R13, R10, 0x1, 0x1f ;  /* 0x0c201f000a0d7f89 */ /* 0x00072200000e0000 */
[----:B--2---:R-:W-:-:S07]  /*12f00*/  FADD.FTZ R7, R12, R7 ;  /* 0x000000070c077221 */ /* 0x004fce0000010000 */
.L_x_5058:
[----:B----4-:R-:W-:Y:S01]  /*12f10*/  FADD.FTZ R6, R10, R13 ;  /* 0x0000000d0a067221 */ /* 0x010fe20000010000 */
[----:B------:R-:W2:Y:S01]  /*12f20*/  MUFU.RCP R11, R7 ;  /* 0x00000007000b7308 */ /* 0x000ea20000001000 */
[C---:B------:R-:W-:Y:S01]  /*12f30*/  SHF.L.U32 R8, R224.reuse, 0x4, RZ ;  /* 0x00000004e0087819 */ /* 0x040fe200000006ff */
[----:B------:R-:W-:Y:S05]  /*12f40*/  WARPSYNC.ALL ;  /* 0x0000000000007948 */ /* 0x000fea0003800000 */
[----:B------:R-:W-:Y:S01]  /*12f50*/  BAR.SYNC.DEFER_BLOCKING 0x0 ;  /* 0x0000000000007b1d */ /* 0x000fe20000010000 */
[----:B------:R-:W-:Y:S02]  /*12f60*/  FSETP.NE.FTZ.AND P1, PT, R7, RZ, PT ;  /* 0x000000ff0700720b */ /* 0x000fe40003f35000 */
[----:B------:R-:W-:-:S02]  /*12f70*/  SHF.L.U32 R15, R224, 0x1, RZ ;  /* 0x00000001e00f7819 */ /* 0x000fc400000006ff */
[----:B---3--:R-:W-:Y:S01]  /*12f80*/  LOP3.LUT R10, R8, 0x1c0, RZ, 0xc0, !PT ;  /* 0x000001c0080a7812 */ /* 0x008fe200078ec0ff */
[----:B------:R-:W3:Y:S01]  /*12f90*/  MUFU.RCP R9, R6 ;  /* 0x0000000600097308 */ /* 0x000ee20000001000 */
[----:B------:R-:W-:Y:S02]  /*12fa0*/  FSETP.NE.FTZ.AND P0, PT, R6, RZ, PT ;  /* 0x000000ff0600720b */ /* 0x000fe40003f15000 */
[--C-:B------:R-:W-:Y:S02]  /*12fb0*/  LOP3.LUT R13, R226, 0x6, R15.reuse, 0xf8, !PT ;  /* 0x00000006e20d7812 */ /* 0x100fe400078ef80f */
[----:B------:R-:W-:Y:S02]  /*12fc0*/  LOP3.LUT R10, R10, 0x38, R15, 0xf8, !PT ;  /* 0x000000380a0a7812 */ /* 0x000fe400078ef80f */
[----:B------:R-:W-:Y:S02]  /*12fd0*/  R2P PR, R224, 0x18 ;  /* 0x00000018e0007804 */ /* 0x000fe40000000000 */
[----:B------:R-:W-:-:S02]  /*12fe0*/  LOP3.LUT R10, R13, R10, RZ, 0xfc, !PT ;  /* 0x0000000a0d0a7212 */ /* 0x000fc400078efcff */
[----:B--2---:R-:W-:Y:S02]  /*12ff0*/  FSEL R11, R11, 1, P1 ;  /* 0x3f8000000b0b7808 */ /* 0x004fe40000800000 */
[----:B------:R-:W-:-:S03]  /*13000*/  SEL R0, R0, 0xffffffe0, !P2 ;  /* 0xffffffe000007807 */ /* 0x000fc60005000000 */
[----:B------:R-:W-:Y:S01]  /*13010*/  FMUL.FTZ R160, R11, R160 ;  /* 0x000000a00ba07220 */ /* 0x000fe20000410000 */
[----:B---3--:R-:W-:Y:S01]  /*13020*/  FSEL R9, R9, 1, P0 ;  /* 0x3f80000009097808 */ /* 0x008fe20000000000 */
        /* <DEDUP_REMOVED lines=36> */
[----:B------:R-:W-:Y:S01]  /*13270*/  @P4 IADD3 R13, PT, PT, R9, -0x80, RZ ;  /* 0xffffff80090d4810 */ /* 0x000fe20007ffe0ff */
[----:B------:R2:W-:Y:S01]  /*13280*/  STS.64 [R9+0x800], R162 ;  /* 0x000800a209007388 */ /* 0x0005e20000000a00 */
[C---:B------:R-:W-:Y:S02]  /*13290*/  IADD3 R4, PT, PT, R0.reuse, R9, RZ ;  /* 0x0000000900047210 */ /* 0x040fe40007ffe0ff */
[----:B------:R-:W-:Y:S02]  /*132a0*/  IADD3 R12, PT, PT, R0, R11, RZ ;  /* 0x0000000b000c7210 */ /* 0x000fe40007ffe0ff */
[-C--:B------:R-:W-:Y:S01]  /*132b0*/  IADD3 R15, PT, PT, R10, R13.reuse, RZ ;  /* 0x0000000d0a0f7210 */ /* 0x080fe20007ffe0ff */
[----:B------:R-:W-:Y:S01]  /*132c0*/  STS.64 [R4], R156 ;  /* 0x0000009c04007388 */ /* 0x000fe20000000a00 */
[----:B------:R-:W-:-:S03]  /*132d0*/  IADD3 R14, PT, PT, R0, R13, RZ ;  /* 0x0000000d000e7210 */ /* 0x000fc60007ffe0ff */
[----:B------:R-:W-:Y:S04]  /*132e0*/  STS.64 [R4+0x800], R158 ;  /* 0x0008009e04007388 */ /* 0x000fe80000000a00 */
[----:B------:R-:W-:Y:S04]  /*132f0*/  STS.64 [R11], R132 ;  /* 0x000000840b007388 */ /* 0x000fe80000000a00 */
[----:B------:R3:W-:Y:S04]  /*13300*/  STS.64 [R11+0x800], R134 ;  /* 0x000800860b007388 */ /* 0x0007e80000000a00 */
[----:B------:R-:W-:Y:S04]  /*13310*/  STS.64 [R12], R136 ;  /* 0x000000880c007388 */ /* 0x000fe80000000a00 */
[----:B------:R-:W-:Y:S01]  /*13320*/  STS.64 [R12+0x800], R138 ;  /* 0x0008008a0c007388 */ /* 0x000fe20000000a00 */
[----:B--2---:R-:W-:-:S03]  /*13330*/  IADD3 R9, PT, PT, R0, R15, RZ ;  /* 0x0000000f00097210 */ /* 0x004fc60007ffe0ff */
[----:B------:R-:W-:Y:S04]  /*13340*/  STS.64 [R13], R140 ;  /* 0x0000008c0d007388 */ /* 0x000fe80000000a00 */
[----:B------:R2:W-:Y:S04]  /*13350*/  STS.64 [R13+0x800], R142 ;  /* 0x0008008e0d007388 */ /* 0x0005e80000000a00 */
[----:B------:R4:W-:Y:S04]  /*13360*/  STS.64 [R14], R144 ;  /* 0x000000900e007388 */ /* 0x0009e80000000a00 */
[----:B------:R4:W-:Y:S04]  /*13370*/  STS.64 [R14+0x800], R146 ;  /* 0x000800920e007388 */ /* 0x0009e80000000a00 */
[----:B------:R4:W-:Y:S04]  /*13380*/  STS.64 [R15], R152 ;  /* 0x000000980f007388 */ /* 0x0009e80000000a00 */
[----:B------:R4:W-:Y:S04]  /*13390*/  STS.64 [R15+0x800], R154 ;  /* 0x0008009a0f007388 */ /* 0x0009e80000000a00 */
[----:B------:R4:W-:Y:S04]  /*133a0*/  STS.64 [R9], R148 ;  /* 0x0000009409007388 */ /* 0x0009e80000000a00 */
[----:B------:R4:W-:Y:S04]  /*133b0*/  STS.64 [R9+0x800], R150 ;  /* 0x0008009609007388 */ /* 0x0009e80000000a00 */
[----:B---3--:R-:W3:Y:S04]  /*133c0*/  LD.E.64 R10, desc[UR4][R2.64+0xb0] ;  /* 0x0000b004020a7980 */ /* 0x008ee8000c101b00 */
[----:B------:R-:W4:Y:S01]  /*133d0*/  LD.E R17, desc[UR4][R2.64+0x60] ;  /* 0x0000600402117980 */ /* 0x000f22000c101900 */
[----:B------:R-:W1:Y:S01]  /*133e0*/  @P1 MUFU.LG2 R7, R7 ;  /* 0x0000000700071308 */ /* 0x000e620000000c00 */
[----:B------:R-:W-:-:S02]  /*133f0*/  SHF.L.U32 R0, R224, 0x2, RZ ;  /* 0x00000002e0007819 */ /* 0x000fc400000006ff */
[----:B------:R3:W5:Y:S01]  /*13400*/  LD.E R41, desc[UR4][R2.64+0xcc] ;  /* 0x0000cc0402297980 */ /* 0x000762000c101900 */
[----:B--2---:R-:W-:Y:S02]  /*13410*/  LOP3.LUT R13, R8, 0x10, RZ, 0xc0, !PT ;  /* 0x00000010080d7812 */ /* 0x004fe400078ec0ff */
[----:B------:R-:W-:Y:S01]  /*13420*/  LOP3.LUT R4, R0, 0x1f8, RZ, 0xc0, !PT ;  /* 0x000001f800047812 */ /* 0x000fe200078ec0ff */
[----:B------:R2:W5:Y:S01]  /*13430*/  LD.E.64 R46, desc[UR4][R2.64+0x78] ;  /* 0x00007804022e7980 */ /* 0x000562000c101b00 */
[----:B------:R-:W2:Y:S01]  /*13440*/  @P0 MUFU.LG2 R6, R6 ;  /* 0x0000000600060308 */ /* 0x000ea20000000c00 */
[----:B------:R-:W-:Y:S02]  /*13450*/  SHF.L.U32 R42, R243, 0x6, RZ ;  /* 0x00000006f32a7819 */ /* 0x000fe400000006ff */
[----:B------:R3:W5:Y:S01]  /*13460*/  LD.E.64 R44, desc[UR4][R2.64+0xa8] ;  /* 0x0000a804022c7980 */ /* 0x000762000c101b00 */
[----:B------:R-:W-:Y:S02]  /*13470*/  LOP3.LUT R4, R4, 0x38, R225, 0x78, !PT ;  /* 0x0000003804047812 */ /* 0x000fe400078e78e1 */
[----:B------:R-:W-:-:S02]  /*13480*/  MOV R38, 0xff800000 ;  /* 0xff80000000267802 */ /* 0x000fc40000000f00 */
[----:B------:R-:W-:Y:S01]  /*13490*/  LEA R4, R4, R13, 0x2 ;  /* 0x0000000d04047211 */ /* 0x000fe200078e10ff */
[----:B-1----:R-:W-:Y:S01]  /*134a0*/  @P1 FMUL.FTZ R8, R7, 0.69314718246459960938 ;  /* 0x3f31721807081820 */ /* 0x002fe20000410000 */
[----:B------:R-:W-:Y:S02]  /*134b0*/  MOV R37, 0xff800000 ;  /* 0xff80000000257802 */ /* 0x000fe40000000f00 */
[----:B------:R-:W-:Y:S01]  /*134c0*/  IADD3 R227, PT, PT, R227, R4, RZ ;  /* 0x00000004e3e37210 */ /* 0x000fe20007ffe0ff */
[----:B------:R-:W-:Y:S01]  /*134d0*/  BAR.SYNC.DEFER_BLOCKING 0x0 ;  /* 0x0000000000007b1d */ /* 0x000fe20000010000 */
[----:B------:R-:W-:Y:S01]  /*134e0*/  @P1 FFMA.FTZ R38, R5, R165, R8 ;  /* 0x000000a505261223 */ /* 0x000fe20000010008 */
[----:B------:R-:W-:Y:S01]  /*134f0*/  LOP3.LUT R225, R225, 0x30, RZ, 0xc0, !PT ;  /* 0x00000030e1e17812 */ /* 0x000fe200078ec0ff */
[----:B--2---:R-:W-:Y:S01]  /*13500*/  @P0 FMUL.FTZ R7, R6, 0.69314718246459960938 ;  /* 0x3f31721806070820 */ /* 0x004fe20000410000 */
[----:B------:R-:W-:-:S03]  /*13510*/  SHF.R.U32.HI R36, RZ, 0x2, R224 ;  /* 0x00000002ff247819 */ /* 0x000fc600000116e0 */
[----:B------:R-:W-:Y:S01]  /*13520*/  @P0 FFMA.FTZ R37, R5, R164, R7 ;  /* 0x000000a405250223 */ /* 0x000fe20000010007 */
[----:B------:R-:W-:Y:S01]  /*13530*/  LOP3.LUT P0, RZ, R224, 0x3, RZ, 0xc0, !PT ;  /* 0x00000003e0ff7812 */ /* 0x000fe2000780c0ff */
[----:B------:R-:W-:Y:S01]  /*13540*/  BSSY.RECONVERGENT B0, `(.L_x_5052) ;  /* 0x0000017000007945 */ /* 0x000fe20003800200 */
[----:B------:R-:W-:Y:S01]  /*13550*/  LOP3.LUT R36, R225, 0x7, R36, 0xf8, !PT ;  /* 0x00000007e1247812 */ /* 0x000fe200078ef824 */
[----:B------:R1:W2:Y:S04]  /*13560*/  LDS.128 R32, [R227] ;  /* 0x00000000e3207984 */ /* 0x0002a80000000c00 */
[----:B------:R1:W1:Y:S04]  /*13570*/  LDS.128 R28, [R227+0x800] ;  /* 0x00080000e31c7984 */ /* 0x0002680000000c00 */
[----:B------:R1:W1:Y:S04]  /*13580*/  LDS.128 R24, [R227+0x1000] ;  /* 0x00100000e3187984 */ /* 0x0002680000000c00 */
[----:B------:R1:W1:Y:S04]  /*13590*/  LDS.128 R20, [R227+0x1800] ;  /* 0x00180000e3147984 */ /* 0x0002680000000c00 */
[----:B------:R1:W1:Y:S04]  /*135a0*/  LDS.128 R12, [R227+0x2800] ;  /* 0x00280000e30c7984 */ /* 0x0002680000000c00 */
[----:B------:R1:W1:Y:S01]  /*135b0*/  LDS.128 R4, [R227+0x3800] ;  /* 0x00380000e3047984 */ /* 0x0002620000000c00 */
[----:B---3--:R-:W-:-:S04]  /*135c0*/  IMAD R10, R10, UR8, R249 ;  /* 0x000000080a0a7c24 */ /* 0x008fc8000f8e02f9 */
[----:B----4-:R-:W-:Y:S02]  /*135d0*/  IMAD R10, R10, R17, R248 ;  /* 0x000000110a0a7224 */ /* 0x010fe400078e02f8 */
[----:B------:R3:W4:Y:S02]  /*135e0*/  LDS.128 R16, [R227+0x2000] ;  /* 0x00200000e3107984 */ /* 0x0007240000000c00 */
[----:B------:R-:W-:Y:S02]  /*135f0*/  IMAD R42, R11, R10, R42 ;  /* 0x0000000a0b2a7224 */ /* 0x000fe400078e022a */
[----:B------:R3:W1:Y:S01]  /*13600*/  LDS.128 R8, [R227+0x3000] ;  /* 0x00300000e3087984 */ /* 0x0006620000000c00 */
[----:B--2---:R-:W-:Y:S05]  /*13610*/  @P0 BRA `(.L_x_5053) ;  /* 0x0000000000240947 */ /* 0x004fea0003800000 */
        /* <DEDUP_REMOVED lines=9> */
.L_x_5053:
[----:B------:R-:W-:Y:S05]  /*136b0*/  BSYNC.RECONVERGENT B0 ;  /* 0x0000000000007941 */ /* 0x000fea0003800200 */
.L_x_5052:
[----:B------:R-:W3:Y:S01]  /*136c0*/  LD.E R2, desc[UR4][R2.64+0xc0] ;  /* 0x0000c00402027980 */ /* 0x000ee2000c101900 */
[----:B--2---:R-:W-:Y:S01]  /*136d0*/  LOP3.LUT R37, R0, 0xfc0, RZ, 0xc0, !PT ;  /* 0x00000fc000257812 */ /* 0x004fe200078ec0ff */
[----:B-----5:R-:W-:Y:S01]  /*136e0*/  IMAD R41, R42, R41, RZ ;  /* 0x000000292a297224 */ /* 0x020fe200078e02ff */
[----:B------:R-:W-:Y:S01]  /*136f0*/  LOP3.LUT R39, R0, 0x3c, RZ, 0xc0, !PT ;  /* 0x0000003c00277812 */ /* 0x000fe200078ec0ff */
[----:B------:R-:W-:Y:S01]  /*13700*/  IMAD.MOV.U32 R243, RZ, RZ, 0x0 ;  /* 0x00000000fff37424 */ /* 0x000fe200078e00ff */
[----:B------:R-:W-:Y:S02]  /*13710*/  LOP3.LUT R36, R37, 0x3c, R0, 0xf8, !PT ;  /* 0x0000003c25247812 */ /* 0x000fe400078ef800 */
[----:B------:R-:W-:Y:S02]  /*13720*/  SHF.R.U32.HI R224, RZ, 0x4, R224 ;  /* 0x00000004ffe07819 */ /* 0x000fe400000116e0 */
[----:B------:R-:W-:-:S03]  /*13730*/  IADD3 R37, P0, PT, R41, R36, RZ ;  /* 0x0000002429257210 */ /* 0x000fc60007f1e0ff */
[C---:B------:R-:W-:Y:S01]  /*13740*/  VIADD R0, R224.reuse, 0x8 ;  /* 0x00000008e0007836 */ /* 0x040fe20000000000 */
[----:B------:R-:W-:Y:S01]  /*13750*/  LEA.HI.X.SX32 R41, R41, RZ, 0x1, P0 ;  /* 0x000000ff29297211 */ /* 0x000fe200000f0eff */
[----:B------:R-:W-:Y:S01]  /*13760*/  VIADD R38, R224, 0x18 ;  /* 0x00000018e0267836 */ /* 0x000fe20000000000 */
[----:B------:R-:W-:-:S04]  /*13770*/  LEA R36, P2, R37, R46, 0x2 ;  /* 0x0000002e25247211 */ /* 0x000fc800078410ff */
[----:B------:R-:W-:Y:S02]  /*13780*/  LEA.HI.X R37, R37, R47, R41, 0x2, P2 ;  /* 0x0000002f25257211 */ /* 0x000fe400010f1429 */
[----:B---3--:R-:W-:Y:S01]  /*13790*/  ISETP.GE.AND P0, PT, R39, R2, PT ;  /* 0x000000022700720c */ /* 0x008fe20003f06270 */
[----:B------:R-:W-:-:S03]  /*137a0*/  VIADD R2, R224, 0x10 ;  /* 0x00000010e0027836 */ /* 0x000fc60000000000 */
[-C--:B------:R-:W-:Y:S02]  /*137b0*/  ISETP.GE.OR P1, PT, R224, R231.reuse, P0 ;  /* 0x000000e7e000720c */ /* 0x080fe40000726670 */
[-C--:B------:R-:W-:Y:S01]  /*137c0*/  ISETP.GE.OR P6, PT, R0, R231.reuse, P0 ;  /* 0x000000e70000720c */ /* 0x080fe200007c6670 */
[----:B------:R-:W-:Y:S01]  /*137d0*/  VIADD R0, R224, 0x20 ;  /* 0x00000020e0007836 */ /* 0x000fe20000000000 */
[-C--:B------:R-:W-:Y:S01]  /*137e0*/  ISETP.GE.OR P5, PT, R2, R231.reuse, P0 ;  /* 0x000000e70200720c */ /* 0x080fe200007a6670 */
[----:B------:R-:W-:Y:S01]  /*137f0*/  VIADD R2, R224, 0x28 ;  /* 0x00000028e0027836 */ /* 0x000fe20000000000 */
[-C--:B------:R-:W-:Y:S02]  /*13800*/  ISETP.GE.OR P4, PT, R38, R231.reuse, P0 ;  /* 0x000000e72600720c */ /* 0x080fe40000786670 */
[-C--:B------:R-:W-:Y:S01]  /*13810*/  ISETP.GE.OR P3, PT, R0, R231.reuse, P0 ;  /* 0x000000e70000720c */ /* 0x080fe20000766670 */
[----:B------:R-:W-:Y:S01]  /*13820*/  VIADD R0, R224, 0x30 ;  /* 0x00000030e0007836 */ /* 0x000fe20000000000 */
[----:B------:R-:W-:Y:S01]  /*13830*/  ISETP.GE.OR P2, PT, R2, R231, P0 ;  /* 0x000000e70200720c */ /* 0x000fe20000746670 */
[----:B------:R-:W-:-:S02]  /*13840*/  VIADD R224, R224, 0x38 ;  /* 0x00000038e0e07836 */ /* 0x000fc40000000000 */
[----:B------:R-:W-:Y:S01]  /*13850*/  @!P1 ST.E.128 desc[UR4][R36.64], R32 ;  /* 0x0000002024009985 */ /* 0x000fe2000c101d04 */
[-C--:B------:R-:W-:Y:S02]  /*13860*/  ISETP.GE.OR P1, PT, R0, R231.reuse, P0 ;  /* 0x000000e70000720c */ /* 0x080fe40000726670 */
[----:B------:R-:W-:Y:S01]  /*13870*/  ISETP.GE.OR P0, PT, R224, R231, P0 ;  /* 0x000000e7e000720c */ /* 0x000fe20000706670 */
[----:B-1----:R-:W-:Y:S04]  /*13880*/  @!P6 ST.E.128 desc[UR4][R36.64+0x800], R28 ;  /* 0x0008001c2400e985 */ /* 0x002fe8000c101d04 */
[----:B------:R-:W-:Y:S04]  /*13890*/  @!P5 ST.E.128 desc[UR4][R36.64+0x1000], R24 ;  /* 0x001000182400d985 */ /* 0x000fe8000c101d04 */
[----:B------:R-:W-:Y:S04]  /*138a0*/  @!P4 ST.E.128 desc[UR4][R36.64+0x1800], R20 ;  /* 0x001800142400c985 */ /* 0x000fe8000c101d04 */
[----:B----4-:R-:W-:Y:S04]  /*138b0*/  @!P3 ST.E.128 desc[UR4][R36.64+0x2000], R16 ;  /* 0x002000102400b985 */ /* 0x010fe8000c101d04 */
[----:B------:R-:W-:Y:S04]  /*138c0*/  @!P2 ST.E.128 desc[UR4][R36.64+0x2800], R12 ;  /* 0x0028000c2400a985 */ /* 0x000fe8000c101d04 */
[----:B------:R1:W-:Y:S02]  /*138d0*/  @!P1 ST.E.128 desc[UR4][R36.64+0x3000], R8 ;  /* 0x0030000824009985 */ /* 0x0003e4000c101d04 */
[----:B-1----:R-:W-:Y:S05]  /*138e0*/  @P0 RET.REL.NODEC R242 `(_ZN5flash24flash_fwd_splitkv_kernelI23Flash_fwd_kernel_traitsILi64ELi64ELi256ELi4ELb0ELb0EN7cutlass6half_tE19Flash_kernel_traitsILi64ELi64ELi256ELi4ES3_EELb0ELb0ELb1ELb0ELb0ELb0ELb1ELb0EEEvNS_16Flash_fwd_paramsE) ;  /* 0xfffffec4f2c40950 */ /* 0x002fea0003c3ffff */
[----:B------:R-:W-:Y:S01]  /*138f0*/  MOV R243, 0x0 ;  /* 0x0000000000f37802 */ /* 0x000fe20000000f00 */
[----:B------:R1:W-:Y:S03]  /*13900*/  ST.E.128 desc[UR4][R36.64+0x3800], R4 ;  /* 0x0038000424007985 */ /* 0x0003e6000c101d04 */
[----:B-1----:R-:W-:Y:S05]  /*13910*/  RET.REL.NODEC R242 `(_ZN5flash24flash_fwd_splitkv_kernelI23Flash_fwd_kernel_traitsILi64ELi64ELi256ELi4ELb0ELb0EN7cutlass6half_tE19Flash_kernel_traitsILi64ELi64ELi256ELi4ES3_EELb0ELb0ELb1ELb0ELb0ELb0ELb1ELb0EEEvNS_16Flash_fwd_paramsE) ;  /* 0xfffffec4f2b87950 */ /* 0x002fea0003c3ffff */
.L_x_5051:
[----:B-----5:R-:W-:Y:S01]  /*13920*/  MOV R11, R14 ;  /* 0x0000000e000b7202 */ /* 0x020fe20000000f00 */
[----:B------:R-:W-:Y:S01]  /*13930*/  IMAD.MOV.U32 R6, RZ, RZ, 0x1f ;  /* 0x0000001fff067424 */ /* 0x000fe200078e00ff */
[----:B------:R-:W-:Y:S02]  /*13940*/  MOV R9, 0x2 ;  /* 0x0000000200097802 */ /* 0x000fe40000000f00 */
[----:B------:R-:W-:-:S07]  /*13950*/  MOV R8, 0xffffffff ;  /* 0xffffffff00087802 */ /* 0x000fce0000000f00 */
[----:B-1----:R-:W-:Y:S05]  /*13960*/  WARPSYNC.COLLECTIVE R8, `(.L_x_5054) ;  /* 0x0000000008087348 */ /* 0x002fea0003c00000 */
[----:B------:R2:W3:Y:S02]  /*13970*/  SHFL.BFLY P0, R13, R11, R9, R6 ;  /* 0x0c0000090b0d7389 */ /* 0x0004e40000000006 */
[----:B-123--:R-:W-:Y:S05]  /*13980*/  ENDCOLLECTIVE ;  /* 0x000000000000791b */ /* 0x00efea0003800000 */
.L_x_5054:
[----:B------:R-:W-:Y:S02]  /*13990*/  IMAD.MOV.U32 R12, RZ, RZ, R13 ;  /* 0x000000ffff0c7224 */ /* 0x000fe400078e000d */
[----:B------:R-:W-:Y:S02]  /*139a0*/  IMAD.MOV.U32 R9, RZ, RZ, 0x1 ;  /* 0x00000001ff097424 */ /* 0x000fe400078e00ff */
[----:B------:R-:W-:-:S05]  /*139b0*/  FADD.FTZ R12, R12, R14 ;  /* 0x0000000e0c0c7221 */ /* 0x000fca0000010000 */
[----:B------:R-:W-:-:S07]  /*139c0*/  MOV R11, R12 ;  /* 0x0000000c000b7202 */ /* 0x000fce0000000f00 */
[----:B------:R-:W-:Y:S05]  /*139d0*/  WARPSYNC.COLLECTIVE R8, `(.L_x_5055) ;  /* 0x0000000008087348 */ /* 0x000fea0003c00000 */
[----:B------:R1:W2:Y:S02]  /*139e0*/  SHFL.BFLY P0, R13, R11, R9, R6 ;  /* 0x0c0000090b0d7389 */ /* 0x0002a40000000006 */
[----:B-12---:R-:W-:Y:S05]  /*139f0*/  ENDCOLLECTIVE ;  /* 0x000000000000791b */ /* 0x006fea0003800000 */
.L_x_5055:
[----:B------:R-:W-:Y:S01]  /*13a00*/  MOV R11, R252 ;  /* 0x000000fc000b7202 */ /* 0x000fe20000000f00 */
[----:B------:R-:W-:Y:S01]  /*13a10*/  IMAD.MOV.U32 R9, RZ, RZ, 0x2 ;  /* 0x00000002ff097424 */ /* 0x000fe200078e00ff */
[----:B------:R-:W-:-:S07]  /*13a20*/  MOV R7, R13 ;  /* 0x0000000d00077202 */ /* 0x000fce0000000f00 */
[----:B------:R-:W-:Y:S05]  /*13a30*/  WARPSYNC.COLLECTIVE R8, `(.L_x_5056) ;  /* 0x0000000008087348 */ /* 0x000fea0003c00000 */
[----:B------:R1:W2:Y:S02]  /*13a40*/  SHFL.BFLY P0, R13, R11, R9, R6 ;  /* 0x0c0000090b0d7389 */ /* 0x0002a40000000006 */
[----:B-12---:R-:W-:Y:S05]  /*13a50*/  ENDCOLLECTIVE ;  /* 0x000000000000791b */ /* 0x006fea0003800000 */
.L_x_5056:
[----:B------:R-:W-:Y:S01]  /*13a60*/  FADD.FTZ R7, R12, R7 ;  /* 0x000000070c077221 */ /* 0x000fe20000010000 */
[----:B------:R-:W-:Y:S01]  /*13a70*/  FADD.FTZ R10, R13, R252 ;  /* 0x000000fc0d0a7221 */ /* 0x000fe20000010000 */
[----:B------:R-:W-:-:S04]  /*13a80*/  MOV R9, 0x1 ;  /* 0x0000000100097802 */ /* 0x000fc80000000f00 */
[----:B------:R-:W-:-:S07]  /*13a90*/  MOV R11, R10 ;  /* 0x0000000a000b7202 */ /* 0x000fce0000000f00 */
[----:B------:R-:W-:Y:S05]  /*13aa0*/  WARPSYNC.COLLECTIVE R8, `(.L_x_5057) ;  /* 0x0000000008087348 */ /* 0x000fea0003c00000 */
[----:B------:R1:W2:Y:S02]  /*13ab0*/  SHFL.BFLY P0, R13, R11, R9, R6 ;  /* 0x0c0000090b0d7389 */ /* 0x0002a40000000006 */
[----:B-12---:R-:W-:Y:S05]  /*13ac0*/  ENDCOLLECTIVE ;  /* 0x000000000000791b */ /* 0x006fea0003800000 */
.L_x_5057:
[----:B------:R-:W-:Y:S05]  /*13ad0*/  BRA `(.L_x_5058) ;  /* 0xfffffff4000c7947 */ /* 0x000fea000383ffff */
.L_x_5059:
        /* <DEDUP_REMOVED lines=10> */
.L_x_14750:


//--------------------- .text._ZN5flash24flash_fwd_splitkv_kernelI23Flash_fwd_kernel_traitsILi64ELi64ELi256ELi4ELb0ELb0EN7cutlass6half_tE19Flash_kernel_traitsILi64ELi64ELi256ELi4ES3_EELb0ELb0ELb1ELb0ELb0ELb1ELb1ELb0EEEvNS_16Flash_fwd_paramsE --------------------------
	.section	.text._ZN5flash24flash_fwd_splitkv_kernelI23Flash_fwd_kernel_traitsILi64ELi64ELi256ELi4ELb0ELb0EN7cutlass6half_tE19Flash_kernel_traitsILi64ELi64ELi256ELi4ES3_EELb0ELb0ELb1ELb0ELb0ELb1ELb1ELb0EEEvNS_16Flash_fwd_paramsE,"ax",@progbits
	.align	128
        .global         _ZN5flash24flash_fwd_splitkv_kernelI23Flash_fwd_kernel_traitsILi64ELi64ELi256ELi4ELb0ELb0EN7cutlass6half_tE19Flash_kernel_traitsILi64ELi64ELi256ELi4ES3_EELb0ELb0ELb1ELb0ELb0ELb1ELb1ELb0EEEvNS_16Flash_fwd_paramsE
        .type           _ZN5flash24flash_fwd_splitkv_kernelI23Flash_fwd_kernel_traitsILi64ELi64ELi256ELi4ELb0ELb0EN7cutlass6half_tE19Flash_kernel_traitsILi64ELi64ELi256ELi4ES3_EELb0ELb0ELb1ELb0ELb0ELb1ELb1ELb0EEEvNS_16Flash_fwd_paramsE,@function
        .size           _ZN5flash24flash_fwd_splitkv_kernelI23Flash_fwd_kernel_traitsILi64ELi64ELi256ELi4ELb0ELb0EN7cutlass6half_tE19Flash_kernel_traitsILi64ELi64ELi256ELi4ES3_EELb0ELb0ELb1ELb0ELb0ELb1ELb1ELb0EEEvNS_16Flash_fwd_paramsE,(.L_x_14751 - _ZN5flash24flash_fwd_splitkv_kernelI23Flash_fwd_kernel_traitsILi64ELi64ELi256ELi4ELb0ELb0EN7cutlass6half_tE19Flash_kernel_traitsILi64ELi64ELi256ELi4ES3_EELb0ELb0ELb1ELb0ELb0ELb1ELb1ELb0EEEvNS_16Flash_fwd_paramsE)
        .other          _ZN5flash24flash_fwd_splitkv_kernelI23Flash_fwd_kernel_traitsILi64ELi64ELi256ELi4ELb0ELb0EN7cutlass6half_tE19Flash_kernel_traitsILi64ELi64ELi256ELi4ES3_EELb0ELb0ELb1ELb0ELb0ELb1ELb1ELb0EEEvNS_16Flash_fwd_paramsE,@"STO_CUDA_ENTRY STV_DEFAULT"
_ZN5flash24flash_fwd_splitkv_kernelI23Flash_fwd_kernel_traitsILi64ELi64ELi256ELi4ELb0ELb0EN7cutlass6half_tE19Flash_kernel_traitsILi64ELi64ELi256ELi4ES3_EELb0ELb0ELb1ELb0ELb0ELb1ELb1ELb0EEEvNS_16Flash_fwd_paramsE:
.text._ZN5flash24flash_fwd_splitkv_kernelI23Flash_fwd_kernel_traitsILi64ELi64ELi256ELi4ELb0ELb0EN7cutlass6half_tE19Flash_kernel_traitsILi64ELi64ELi256ELi4ES3_EELb0ELb0ELb1ELb0ELb0ELb1ELb1ELb0EEEvNS_16Flash_fwd_paramsE:
        /* <DEDUP_REMOVED lines=30> */
[----:B-1----:R-:W-:Y:S05]  /*01e0*/  CALL.REL.NOINC `($_ZN5flash24flash_fwd_splitkv_kernelI23Flash_fwd_kernel_traitsILi64ELi64ELi256ELi4ELb0ELb0EN7cutlass6half_tE19Flash_kernel_traitsILi64ELi64ELi256ELi4ES3_EELb0ELb0ELb1ELb0ELb0ELb1ELb1ELb0EEEvNS_16Flash_fwd_paramsE$_ZN5flash30compute_attn_1rowblock_splitkvI23Flash_fwd_kernel_traitsILi64ELi64ELi256ELi4ELb0ELb0EN7cutlass6half_tE19Flash_kernel_traitsILi64ELi64ELi256ELi4ES3_EELb0ELb0ELb1ELb0ELb0ELb1ELb1ELb0ENS_16Flash_fwd_paramsEEEvRKT8_iiiii) ;  /* 0x0000000000087944 */ /* 0x002fea0003c00000 */
[----:B------:R-:W-:Y:S05]  /*01f0*/  BSYNC.RECONVERGENT B2 ;  /* 0x0000000000027941 */ /* 0x000fea0003800200 */
.L_x_5060:
[----:B------:R-:W-:Y:S05]  /*0200*/  EXIT ;  /* 0x000000000000794d */ /* 0x000fea0003800000 */
        .type           $_ZN5flash24flash_fwd_splitkv_kernelI23Flash_fwd_kernel_traitsILi64ELi64ELi256ELi4ELb0ELb0EN7cutlass6half_tE19Flash_kernel_traitsILi64ELi64ELi256ELi4ES3_EELb0ELb0ELb1ELb0ELb0ELb1ELb1ELb0EEEvNS_16Flash_fwd_paramsE$_ZN5flash30compute_attn_1rowblock_splitkvI23Flash_fwd_kernel_traitsILi64ELi64ELi256ELi4ELb0ELb0EN7cutlass6half_tE19Flash_kernel_traitsILi64ELi64ELi256ELi4ES3_EELb0ELb0ELb1ELb0ELb0ELb1ELb1ELb0ENS_16Flash_fwd_paramsEEEvRKT8_iiiii,@function
        .size           $_ZN5flash24flash_fwd_splitkv_kernelI23Flash_fwd_kernel_traitsILi64ELi64ELi256ELi4ELb0ELb0EN7cutlass6half_tE19Flash_kernel_traitsILi64ELi64ELi256ELi4ES3_EELb0ELb0ELb1ELb0ELb0ELb1ELb1ELb0EEEvNS_16Flash_fwd_paramsE$_ZN5flash30compute_attn_1rowblock_splitkvI23Flash_fwd_kernel_traitsILi64ELi64ELi256ELi4ELb0ELb0EN7cutlass6half_tE19Flash_kernel_traitsILi64ELi64ELi256ELi4ES3_EELb0ELb0ELb1ELb0ELb0ELb1ELb1ELb0ENS_16Flash_fwd_paramsEEEvRKT8_iiiii,(.L_x_14751 - $_ZN5flash24flash_fwd_splitkv_kernelI23Flash_fwd_kernel_traitsILi64ELi64ELi256ELi4ELb0ELb0EN7cutlass6half_tE19Flash_kernel_traitsILi64ELi64ELi256ELi4ES3_EELb0ELb0ELb1ELb0ELb0ELb1ELb1ELb0EEEvNS_16Flash_fwd_paramsE$_ZN5flash30compute_attn_1rowblock_splitkvI23Flash_fwd_kernel_traitsILi64ELi64ELi256ELi4ELb0ELb0EN7cutlass6half_tE19Flash_kernel_traitsILi64ELi64ELi256ELi4ES3_EELb0ELb0ELb1ELb0ELb0ELb1ELb1ELb0ENS_16Flash_fwd_paramsEEEvRKT8_iiiii)
$_ZN5flash24flash_fwd_splitkv_kernelI23Flash_fwd_kernel_traitsILi64ELi64ELi256ELi4ELb0ELb0EN7cutlass6half_tE19Flash_kernel_traitsILi64ELi64ELi256ELi4ES3_EELb0ELb0ELb1ELb0ELb0ELb1ELb1ELb0EEEvNS_16Flash_fwd_paramsE$_ZN5flash30compute_attn_1rowblock_splitkvI23Flash_fwd_kernel_traitsILi64ELi64ELi256ELi4ELb0ELb0EN7cutlass6half_tE19Flash_kernel_traitsILi64ELi64ELi256ELi4ES3_EELb0ELb0ELb1ELb0ELb0ELb1ELb1ELb0ENS_16Flash_fwd_paramsEEEvRKT8_iiiii:
[----:B------:R-:W1:Y:S02]  /*0210*/  LDCU.64 UR4, c[0x0][0x358] ;  /* 0x00006b00ff0477ac */ /* 0x000e640008000a00 */
[----:B-1----:R-:W2:Y:S04]  /*0220*/  LD.E.64 R16, desc[UR4][R2.64+0xe0] ;  /* 0x0000e00402107980 */ /* 0x002ea8000c101b00 */
[----:B------:R-:W3:Y:S04]  /*0230*/  LD.E.64 R6, desc[UR4][R2.64+0xe8] ;  /* 0x0000e80402067980 */ /* 0x000ee8000c101b00 */
[----:B------:R-:W4:Y:S04]  /*0240*/  LD.E.64 R8, desc[UR4][R2.64+0xf0] ;  /* 0x0000f00402087980 */ /* 0x000f28000c101b00 */
[----:B------:R-:W4:Y:S01]  /*0250*/  LD.E.64 R14, desc[UR4][R2.64+0xf8] ;  /* 0x0000f804020e7980 */ /* 0x000f22000c101b00 */
[----:B------:R-:W-:Y:S01]  /*0260*/  IMAD.SHL.U32 R4, R245, 0x4, RZ ;  /* 0x00000004f5047824 */ /* 0x000fe200078e00ff */
[----:B--2---:R-:W-:-:S02]  /*0270*/  ISETP.NE.U32.AND P4, PT, R16, RZ, PT ;  /* 0x000000ff1000720c */ /* 0x004fc40003f85070 */
[----:B---3--:R-:W-:Y:S02]  /*0280*/  ISETP.NE.U32.AND P3, PT, R6, RZ, PT ;  /* 0x000000ff0600720c */ /* 0x008fe40003f65070 */
[----:B------:R-:W-:Y:S02]  /*0290*/  ISETP.NE.AND.EX P4, PT, R17, RZ, PT, P4 ;  /* 0x000000ff1100720c */ /* 0x000fe40003f85340 */
[----:B------:R-:W-:-:S11]  /*02a0*/  ISETP.NE.AND.EX P3, PT, R7, RZ, PT, P3 ;  /* 0x000000ff0700720c */ /* 0x000fd60003f65330 */
[----:B------:R-:W5:Y:S04]  /*02b0*/  @!P4 LD.E R63, desc[UR4][R2.64+0xb4] ;  /* 0x0000b404023fc980 */ /* 0x000f68000c101900 */
[----:B------:R-:W5:Y:S01]  /*02c0*/  @!P3 LD.E R62, desc[UR4][R2.64+0xb8] ;  /* 0x0000b804023eb980 */ /* 0x000f62000c101900 */
[----:B----4-:R-:W-:-:S04]  /*02d0*/  ISETP.NE.U32.AND P1, PT, R8, RZ, PT ;  /* 0x000000ff0800720c */ /* 0x010fc80003f25070 */
[----:B------:R-:W-:Y:S02]  /*02e0*/  ISETP.NE.AND.EX P1, PT, R9, RZ, PT, P1 ;  /* 0x000000ff0900720c */ /* 0x000fe40003f25310 */
[----:B------:R-:W-:-:S04]  /*02f0*/  ISETP.NE.U32.AND P2, PT, R16, RZ, PT ;  /* 0x000000ff1000720c */ /* 0x000fc80003f45070 */
[----:B------:R-:W-:Y:S01]  /*0300*/  ISETP.NE.AND.EX P2, PT, R17, RZ, PT, P2 ;  /* 0x000000ff1100720c */ /* 0x000fe20003f45320 */
[----:B------:R-:W-:Y:S01]  /*0310*/  IMAD.WIDE.U32 R16, R245, 0x4, R16 ;  /* 0x00000004f5107825 */ /* 0x000fe200078e0010 */
[----:B------:R-:W-:-:S03]  /*0320*/  SHF.R.U32.HI R0, RZ, 0x1e, R245 ;  /* 0x0000001eff007819 */ /* 0x000fc600000116f5 */
[----:B------:R-:W-:Y:S01]  /*0330*/  IMAD.MOV.U32 R11, RZ, RZ, RZ ;  /* 0x000000ffff0b7224 */ /* 0x000fe200078e00ff */
[----:B------:R-:W5:Y:S01]  /*0340*/  @P4 LD.E R5, desc[UR4][R16.64+0x4] ;  /* 0x0000040410054980 */ /* 0x000f62000c101900 */
[----:B------:R-:W-:Y:S01]  /*0350*/  @P1 IADD3 R12, P0, PT, R8, R4, RZ ;  /* 0x00000004080c1210 */ /* 0x000fe20007f1e0ff */
[----:B------:R-:W-:-:S06]  /*0360*/  IMAD.MOV.U32 R8, RZ, RZ, -0x1 ;  /* 0xffffffffff087424 */ /* 0x000fcc00078e00ff */
[----:B------:R1:W5:Y:S01]  /*0370*/  @P2 LD.E R8, desc[UR4][R16.64] ;  /* 0x0000000410082980 */ /* 0x000362000c101900 */
[----:B------:R-:W-:-:S04]  /*0380*/  ISETP.NE.U32.AND P2, PT, R6, RZ, PT ;  /* 0x000000ff0600720c */ /* 0x000fc80003f45070 */
[----:B------:R-:W-:Y:S01]  /*0390*/  ISETP.NE.AND.EX P2, PT, R7, RZ, PT, P2 ;  /* 0x000000ff0700720c */ /* 0x000fe20003f45320 */
[----:B------:R-:W-:Y:S01]  /*03a0*/  @P1 IMAD.X R13, R9, 0x1, R0, P0 ;  /* 0x00000001090d1824 */ /* 0x000fe200000e0600 */
[----:B------:R-:W-:Y:S01]  /*03b0*/  ISETP.NE.U32.AND P0, PT, R14, RZ, PT ;  /* 0x000000ff0e00720c */ /* 0x000fe20003f05070 */
[----:B------:R-:W-:Y:S03]  /*03c0*/  BSSY.RECONVERGENT B0, `(.L_x_5061) ;  /* 0x000000b000007945 */ /* 0x000fe60003800200 */
        /* <DEDUP_REMOVED lines=10> */
.L_x_5062:
[----:B------:R-:W-:Y:S05]  /*0470*/  BSYNC.RECONVERGENT B0 ;  /* 0x0000000000007941 */ /* 0x000fea0003800200 */
.L_x_5061:
[----:B------:R-:W-:Y:S04]  /*0480*/  BSSY.RECONVERGENT B0, `(.L_x_5063) ;  /* 0x0000007000007945 */ /* 0x000fe80003800200 */
[----:B------:R-:W-:Y:S05]  /*0490*/  @!P3 BRA `(.L_x_5064) ;  /* 0x000000000014b947 */ /* 0x000fea0003800000 */
[----:B------:R-:W2:Y:S02]  /*04a0*/  LD.E.U8 R6, desc[UR4][R2.64+0x1b2] ;  /* 0x0001b20402067980 */ /* 0x000ea4000c101100 */
[----:B--2---:R-:W-:-:S13]  /*04b0*/  ISETP.NE.AND P1, PT, R6, RZ, PT ;  /* 0x000000ff0600720c */ /* 0x004fda0003f25270 */
[----:B-----5:R-:W2:Y:S02]  /*04c0*/  @P1 LD.E R62, desc[UR4][R16.64+0x4] ;  /* 0x00000404103e1980 */ /* 0x020ea4000c101900 */
[----:B--2---:R-:W-:-:S06]  /*04d0*/  @P1 IADD3 R62, PT, PT, R62, -R12, RZ ;  /* 0x8000000c3e3e1210 */ /* 0x004fcc0007ffe0ff */
[----:B------:R2:W5:Y:S02]  /*04e0*/  @!P1 LD.E R62, desc[UR4][R16.64] ;  /* 0x00000004103e9980 */ /* 0x000564000c101900 */
.L_x_5064:
[----:B------:R-:W-:Y:S05]  /*04f0*/  BSYNC.RECONVERGENT B0 ;  /* 0x0000000000007941 */ /* 0x000fea0003800200 */
.L_x_5063:
        /* <DEDUP_REMOVED lines=8> */
.L_x_5066:
[----:B------:R-:W3:Y:S01]  /*0580*/  LD.E.64 R6, desc[UR4][R2.64+0x108] ;  /* 0x0001080402067980 */ /* 0x000ee2000c101b00 */
[----:B------:R-:W-:Y:S01]  /*0590*/  BSSY.RECONVERGENT B0, `(.L_x_5068) ;  /* 0x0000006000007945 */ /* 0x000fe20003800200 */
[----:B------:R-:W-:Y:S01]  /*05a0*/  IMAD.MOV.U32 R5, RZ, RZ, RZ ;  /* 0x000000ffff057224 */ /* 0x000fe200078e00ff */
[----:B---3--:R-:W-:-:S04]  /*05b0*/  ISETP.NE.U32.AND P0, PT, R6, RZ, PT ;  /* 0x000000ff0600720c */ /* 0x008fc80003f05070 */
[----:B------:R-:W-:-:S13]  /*05c0*/  ISETP.NE.AND.EX P0, PT, R7, RZ, PT, P0 ;  /* 0x000000ff0700720c */ /* 0x000fda0003f05300 */
[----:B------:R-:W-:Y:S05]  /*05d0*/  @!P0 BRA `(.L_x_5069) ;  /* 0x0000000000048947 */ /* 0x000fea0003800000 */
[----:B------:R3:W5:Y:S02]  /*05e0*/  LD.E R5, desc[UR4][R2.64+0xbc] ;  /* 0x0000bc0402057980 */ /* 0x000764000c101900 */
.L_x_5069:
[----:B------:R-:W-:Y:S05]  /*05f0*/  BSYNC.RECONVERGENT B0 ;  /* 0x0000000000007941 */ /* 0x000fea0003800200 */
.L_x_5068:
[----:B-----5:R-:W-:Y:S02]  /*0600*/  IADD3 R62, PT, PT, R5, R62, -R11 ;  /* 0x0000003e053e7210 */ /* 0x020fe40007ffe80b */
.L_x_5067:
[----:B------:R-:W-:Y:S05]  /*0610*/  BSYNC.RECONVERGENT B1 ;  /* 0x0000000000017941 */ /* 0x000fea0003800200 */
.L_x_5065:
[----:B------:R-:W-:Y:S01]  /*0620*/  IMAD.SHL.U32 R227, R239, 0x40, RZ ;  /* 0x00000040efe37824 */ /* 0x000fe200078e00ff */
[----:B------:R-:W-:Y:S01]  /*0630*/  MOV R6, R238 ;  /* 0x000000ee00067202 */ /* 0x000fe20000000f00 */
[----:B------:R-:W-:-:S03]  /*0640*/  IMAD.MOV.U32 R7, RZ, RZ, 0x0 ;  /* 0x00000000ff077424 */ /* 0x000fc600078e00ff */
[----:B------:R-:W-:-:S13]  /*0650*/  ISETP.GT.AND P0, PT, R63, R227, PT ;  /* 0x000000e33f00720c */ /* 0x000fda0003f04270 */
[----:B-123--:R-:W-:Y:S05]  /*0660*/  @!P0 RET.REL.NODEC R6 `(_ZN5flash24flash_fwd_splitkv_kernelI23Flash_fwd_kernel_traitsILi64ELi64ELi256ELi4ELb0ELb0EN7cutlass6half_tE19Flash_kernel_traitsILi64ELi64ELi256ELi4ES3_EELb0ELb0ELb1ELb0ELb0ELb1ELb1ELb0EEEvNS_16Flash_fwd_paramsE) ;  /* 0xfffffff806648950 */ /* 0x00efea0003c3ffff */
        /* <DEDUP_REMOVED lines=65> */
[----:B------:R-:W-:Y:S02]  /*0a80*/  ISETP.GE.OR P5, PT, R0, R63, P1 ;  /* 0x0000003f0000720c */ /* 0x000fe40000fa6670 */
        /* <DEDUP_REMOVED lines=19> */
[----:B------:R-:W-:Y:S01]  /*0bc0*/  ISETP.GE.OR P4, PT, R0, R63, P6 ;  /* 0x0000003f0000720c */ /* 0x000fe20003786670 */
        /* <DEDUP_REMOVED lines=25> */
[----:B-1----:R-:W-:Y:S05]  /*0d60*/  @P6 RET.REL.NODEC R4 `(_ZN5flash24flash_fwd_splitkv_kernelI23Flash_fwd_kernel_traitsILi64ELi64ELi256ELi4ELb0ELb0EN7cutlass6half_tE19Flash_kernel_traitsILi64ELi64ELi256ELi4ES3_EELb0ELb0ELb1ELb0ELb0ELb1ELb1ELb0EEEvNS_16Flash_fwd_paramsE) ;  /* 0xfffffff004a46950 */ /* 0x002fea0003c3ffff */
[----:B------:R-:W-:Y:S02]  /*0d70*/  MOV R0, 0xff800000 ;  /* 0xff80000000007802 */ /* 0x000fe40000000f00 */
[----:B------:R-:W-:-:S03]  /*0d80*/  MOV R239, 0x0 ;  /* 0x0000000000ef7802 */ /* 0x000fc60000000f00 */
[----:B------:R1:W-:Y:S02]  /*0d90*/  ST.E desc[UR4][R2.64+0xe0], R0 ;  /* 0x0000e00002007985 */ /* 0x0003e4000c101904 */
[----:B-1----:R-:W-:Y:S05]  /*0da0*/  RET.REL.NODEC R238 `(_ZN5flash24flash_fwd_splitkv_kernelI23Flash_fwd_kernel_traitsILi64ELi64ELi256ELi4ELb0ELb0EN7cutlass6half_tE19Flash_kernel_traitsILi64ELi64ELi256ELi4ES3_EELb0ELb0ELb1ELb0ELb0ELb1ELb1ELb0EEEvNS_16Flash_fwd_paramsE) ;  /* 0xfffffff0ee947950 */ /* 0x002fea0003c3ffff */
.L_x_5070:
        /* <DEDUP_REMOVED lines=79> */
[----:B------:R-:W-:-:S04]  /*12a0*/  @P2 VIADD R4, R4, 0x1 ;  /* 0x0000000104042836 */ /* 0x000fc80000000000 */
[----:B------:R-:W-:Y:S02]  /*12b0*/  IMAD.MOV.U32 R7, RZ, RZ, R4 ;  /* 0x000000ffff077224 */ /* 0x000fe400078e0004 */
[----:B------:R-:W-:-:S03]  /*12c0*/  IMAD R4, R229, R13, RZ ;  /* 0x0000000de5047224 */ /* 0x000fc600078e02ff */
[----:B------:R-:W-:Y:S02]  /*12d0*/  @!P0 IADD3 R7, PT, PT, -R7, RZ, RZ ;  /* 0x000000ff07078210 */ /* 0x000fe40007ffe1ff */
[----:B------:R-:W-:Y:S02]  /*12e0*/  @!P1 LOP3.LUT R7, RZ, R20, RZ, 0x33, !PT ;  /* 0x00000014ff079212 */ /* 0x000fe400078e33ff */
[----:B--2---:R-:W-:Y:S01]  /*12f0*/  SHF.R.S32.HI R5, RZ, 0x1f, R0 ;  /* 0x0000001fff057819 */ /* 0x004fe20000011400 */
[-C--:B------:R-:W-:Y:S02]  /*1300*/  IMAD R6, R19, R0.reuse, RZ ;  /* 0x0000000013067224 */ /* 0x080fe400078e02ff */
[----:B------:R-:W-:-:S04]  /*1310*/  IMAD.WIDE.U32 R10, R18, R0, RZ ;  /* 0x00000000120a7225 */ /* 0x000fc800078e00ff */
[----:B------:R-:W-:Y:S01]  /*1320*/  IMAD R6, R18, R5, R6 ;  /* 0x0000000512067224 */ /* 0x000fe200078e0206 */
[----:B------:R-:W-:-:S04]  /*1330*/  SHF.R.S32.HI R18, RZ, 0x1f, R13 ;  /* 0x0000001fff127819 */ /* 0x000fc8000001140d */
[----:B------:R-:W-:Y:S01]  /*1340*/  IADD3 R11, PT, PT, R11, R6, RZ ;  /* 0x000000060b0b7210 */ /* 0x000fe20007ffe0ff */
[----:B------:R-:W-:Y:S02]  /*1350*/  IMAD R4, R228, R18, R4 ;  /* 0x00000012e4047224 */ /* 0x000fe400078e0204 */
        /* <DEDUP_REMOVED lines=14> */
.L_x_5072:
        /* <DEDUP_REMOVED lines=37> */
[----:B------:R-:W-:-:S03]  /*1690*/  @!P2 MOV R7, R22 ;  /* 0x000000160007a202 */ /* 0x000fc60000000f00 */
[----:B------:R-:W-:Y:S01]  /*16a0*/  @!P2 IMAD.IADD R6, R23, 0x1, R6 ;  /* 0x000000011706a824 */ /* 0x000fe200078e0206 */
[----:B------:R-:W-:Y:S01]  /*16b0*/  @!P1 IADD3 R5, PT, PT, R5, -R4, RZ ;  /* 0x8000000405059210 */ /* 0x000fe20007ffe0ff */
[----:B------:R-:W-:Y:S01]  /*16c0*/  @P2 IMAD.IADD R6, R19, 0x1, R0 ;  /* 0x0000000113062824 */ /* 0x000fe200078e0200 */
[----:B------:R-:W-:Y:S02]  /*16d0*/  @P2 MOV R7, R18 ;  /* 0x0000001200072202 */ /* 0x000fe40000000f00 */
[----:B------:R-:W-:Y:S02]  /*16e0*/  ISETP.GE.U32.AND P4, PT, R5, R4, PT ;  /* 0x000000040500720c */ /* 0x000fe40003f86070 */
[----:B------:R-:W-:Y:S02]  /*16f0*/  LOP3.LUT R7, R7, R6, RZ, 0x3c, !PT ;  /* 0x0000000607077212 */ /* 0x000fe400078e3cff */
[----:B------:R-:W-:Y:S02]  /*1700*/  LOP3.LUT R4, R244, R20, RZ, 0x3c, !PT ;  /* 0x00000014f4047212 */ /* 0x000fe400078e3cff */
[----:B------:R-:W-:-:S02]  /*1710*/  LOP3.LUT R6, R7, R6, RZ, 0x3c, !PT ;  /* 0x0000000607067212 */ /* 0x000fc400078e3cff */
[----:B------:R-:W-:Y:S02]  /*1720*/  ISETP.GE.AND P0, PT, R4, RZ, PT ;  /* 0x000000ff0400720c */ /* 0x000fe40003f06270 */
[----:B------:R-:W-:Y:S02]  /*1730*/  ISETP.NE.AND P3, PT, R20, RZ, PT ;  /* 0x000000ff1400720c */ /* 0x000fe40003f65270 */
[----:B------:R-:W-:Y:S02]  /*1740*/  @!P1 IADD3 R9, PT, PT, R9, 0x1, RZ ;  /* 0x0000000109099810 */ /* 0x000fe40007ffe0ff */
[----:B------:R-:W-:Y:S01]  /*1750*/  LOP3.LUT R7, R7, R6, RZ, 0x3c, !PT ;  /* 0x0000000607077212 */ /* 0x000fe200078e3cff */
[----:B------:R-:W-:Y:S01]  /*1760*/  @!P2 IMAD R4, R231, R11, RZ ;  /* 0x0000000be704a224 */ /* 0x000fe200078e02ff */
[----:B------:R-:W-:Y:S01]  /*1770*/  @!P2 SHF.R.S32.HI R0, RZ, 0x1f, R11 ;  /* 0x0000001fff00a819 */ /* 0x000fe2000001140b */
[----:B------:R-:W-:Y:S01]  /*1780*/  IMAD R5, R229, R13, RZ ;  /* 0x0000000de5057224 */ /* 0x000fe200078e02ff */
[----:B------:R-:W-:Y:S01]  /*1790*/  SHF.R.S32.HI R18, RZ, 0x1f, R13 ;  /* 0x0000001fff127819 */ /* 0x000fe2000001140d */
[----:B------:R-:W-:-:S02]  /*17a0*/  @P4 VIADD R9, R9, 0x1 ;  /* 0x0000000109094836 */ /* 0x000fc40000000000 */
[----:B------:R-:W-:-:S04]  /*17b0*/  IMAD.WIDE.U32 R22, R228, R13, R6 ;  /* 0x0000000de4167225 */ /* 0x000fc800078e0006 */
[----:B------:R-:W-:Y:S02]  /*17c0*/  @!P2 IMAD R0, R0, R230, R4 ;  /* 0x000000e60000a224 */ /* 0x000fe400078e0204 */
[----:B------:R-:W-:Y:S01]  /*17d0*/  @!P2 IMAD.WIDE.U32 R6, R230, R11, RZ ;  /* 0x0000000be606a225 */ /* 0x000fe200078e00ff */
[----:B------:R-:W-:-:S03]  /*17e0*/  @!P0 IADD3 R9, PT, PT, -R9, RZ, RZ ;  /* 0x000000ff09098210 */ /* 0x000fc60007ffe1ff */
[----:B------:R-:W-:Y:S01]  /*17f0*/  IMAD R5, R18, R228, R5 ;  /* 0x000000e412057224 */ /* 0x000fe200078e0205 */
[----:B------:R-:W-:Y:S02]  /*1800*/  @!P2 IADD3 R25, PT, PT, R7, R0, RZ ;  /* 0x000000000719a210 */ /* 0x000fe40007ffe0ff */
[----:B------:R-:W-:Y:S01]  /*1810*/  @!P3 LOP3.LUT R9, RZ, R20, RZ, 0x33, !PT ;  /* 0x00000014ff09b212 */ /* 0x000fe200078e33ff */
[----:B----4-:R-:W-:Y:S01]  /*1820*/  @!P2 IMAD R4, R17, R10, RZ ;  /* 0x0000000a1104a224 */ /* 0x010fe200078e02ff */
[----:B------:R-:W-:Y:S01]  /*1830*/  @!P2 SHF.R.S32.HI R0, RZ, 0x1f, R10 ;  /* 0x0000001fff00a819 */ /* 0x000fe2000001140a */
[----:B------:R-:W-:Y:S01]  /*1840*/  @P2 IMAD.IADD R11, R11, 0x1, R12 ;  /* 0x000000010b0b2824 */ /* 0x000fe200078e020c */
[----:B------:R-:W-:Y:S02]  /*1850*/  @!P2 MOV R24, R6 ;  /* 0x000000060018a202 */ /* 0x000fe40000000f00 */
[----:B------:R-:W-:Y:S01]  /*1860*/  IADD3 R23, PT, PT, R23, R5, RZ ;  /* 0x0000000517177210 */ /* 0x000fe20007ffe0ff */
[----:B------:R-:W-:Y:S01]  /*1870*/  IMAD R5, R15, R9, RZ ;  /* 0x000000090f057224 */ /* 0x000fe200078e02ff */
[----:B------:R-:W-:Y:S01]  /*1880*/  SHF.R.S32.HI R6, RZ, 0x1f, R9 ;  /* 0x0000001fff067819 */ /* 0x000fe20000011409 */
[----:B------:R-:W-:-:S02]  /*1890*/  @!P2 IMAD R0, R16, R0, R4 ;  /* 0x000000001000a224 */ /* 0x000fc400078e0204 */
[----:B------:R-:W-:-:S04]  /*18a0*/  @!P2 IMAD.WIDE.U32 R16, R16, R10, R24 ;  /* 0x0000000a1010a225 */ /* 0x000fc800078e0018 */
[----:B------:R-:W-:Y:S02]  /*18b0*/  @P2 IMAD R4, R231, R11, RZ ;  /* 0x0000000be7042224 */ /* 0x000fe400078e02ff */
[----:B------:R-:W-:-:S04]  /*18c0*/  IMAD.WIDE.U32 R22, R14, R9, R22 ;  /* 0x000000090e167225 */ /* 0x000fc800078e0016 */
        /* <DEDUP_REMOVED lines=8> */
.L_x_5073:
[----:B------:R-:W-:Y:S05]  /*1950*/  BSYNC.RECONVERGENT B0 ;  /* 0x0000000000007941 */ /* 0x000fea0003800200 */
.L_x_5071:
[----:B------:R-:W-:Y:S01]  /*1960*/  ISETP.NE.AND P0, PT, R8, -0x1, PT ;  /* 0xffffffff0800780c */ /* 0x000fe20003f05270 */
[----:B------:R-:W2:Y:S04]  /*1970*/  LD.E.64 R6, desc[UR4][R2.64+0x30] ;  /* 0x0000300402067980 */ /* 0x000ea8000c101b00 */
[----:B------:R-:W3:Y:S04]  /*1980*/  LD.E.64 R24, desc[UR4][R2.64+0x10] ;  /* 0x0000100402187980 */ /* 0x000ee8000c101b00 */
[----:B------:R-:W4:Y:S04]  /*1990*/  LD.E.64 R22, desc[UR4][R2.64+0x8] ;  /* 0x0000080402167980 */ /* 0x000f28000c101b00 */
[----:B------:R-:W4:Y:S04]  /*19a0*/  @!P0 LD.E.64 R28, desc[UR4][R2.64+0x18] ;  /* 0x00001804021c8980 */ /* 0x000f28000c101b00 */
        /* <DEDUP_REMOVED lines=29> */
[C---:B------:R-:W-:Y:S01]  /*1b80*/  IMAD R16, R13.reuse, R231, R16 ;  /* 0x000000e70d107224 */ /* 0x040fe200078e0210 */
[----:B------:R-:W-:Y:S01]  /*1b90*/  LOP3.LUT R61, R4, 0x38, RZ, 0xc0, !PT ;  /* 0x00000038043d7812 */ /* 0x000fe200078ec0ff */
[----:B------:R-:W-:Y:S01]  /*1ba0*/  IMAD.WIDE.U32 R20, R13, R230, RZ ;  /* 0x000000e60d147225 */ /* 0x000fe200078e00ff */
[----:B------:R-:W-:-:S03]  /*1bb0*/  SHF.R.S32.HI R17, RZ, 0x1f, R19 ;  /* 0x0000001fff117819 */ /* 0x000fc60000011413 */
[-C--:B------:R-:W-:Y:S01]  /*1bc0*/  IMAD R13, R27, R19.reuse, RZ ;  /* 0x000000131b0d7224 */ /* 0x080fe200078e02ff */
        /* <DEDUP_REMOVED lines=10> */
[----:B------:R-:W1:Y:S01]  /*1c70*/  S2UR UR6, SR_CgaCtaId ;  /* 0x00000000000679c3 */ /* 0x000e620000008800 */
[----:B------:R-:W-:Y:S02]  /*1c80*/  IMAD R12, R231, R26, RZ ;  /* 0x0000001ae70c7224 */ /* 0x000fe400078e02ff */
[----:B------:R-:W-:-:S04]  /*1c90*/  IMAD.WIDE.U32 R236, R26, R230, R236 ;  /* 0x000000e61aec7225 */ /* 0x000fc800078e00ec */
[----:B------:R-:W-:Y:S01]  /*1ca0*/  IMAD.X R17, RZ, RZ, R0, P1 ;  /* 0x000000ffff117224 */ /* 0x000fe200008e0600 */
[----:B------:R-:W-:Y:S01]  /*1cb0*/  IADD3 R12, PT, PT, R237, R12, RZ ;  /* 0x0000000ced0c7210 */ /* 0x000fe20007ffe0ff */
[----:B------:R-:W-:Y:S02]  /*1cc0*/  IMAD R9, R229, R26, RZ ;  /* 0x0000001ae5097224 */ /* 0x000fe400078e02ff */
[----:B------:R-:W-:Y:S01]  /*1cd0*/  IMAD.WIDE.U32 R16, R26, R228, R16 ;  /* 0x000000e41a107225 */ /* 0x000fe200078e0010 */
[----:B------:R-:W-:-:S03]  /*1ce0*/  IADD3 R227, PT, PT, -R227, R63, RZ ;  /* 0x0000003fe3e37210 */ /* 0x000fc60007ffe1ff */
[----:B------:R-:W-:Y:S01]  /*1cf0*/  IMAD.IADD R9, R17, 0x1, R9 ;  /* 0x0000000111097824 */ /* 0x000fe200078e0209 */
[----:B------:R-:W-:Y:S01]  /*1d00*/  LOP3.LUT R60, R4, 0x1c0, RZ, 0xc0, !PT ;  /* 0x000001c0043c7812 */ /* 0x000fe200078ec0ff */
[----:B------:R-:W-:-:S03]  /*1d10*/  UMOV UR7, 0x400 ;  /* 0x0000040000077882 */ /* 0x000fc60000000000 */
[----:B------:R-:W-:Y:S02]  /*1d20*/  LOP3.LUT R60, R60, 0x38, R166, 0xf8, !PT ;  /* 0x000000383c3c7812 */ /* 0x000fe400078ef8a6 */
[-C--:B------:R-:W-:Y:S01]  /*1d30*/  LOP3.LUT R247, R247, R246.reuse, RZ, 0x3c, !PT ;  /* 0x000000f6f7f77212 */ /* 0x080fe200078e3cff */
[----:B-1----:R-:W-:Y:S01]  /*1d40*/  ULEA UR6, UR6, UR7, 0x18 ;  /* 0x0000000706067291 */ /* 0x002fe2000f8ec0ff */
[--C-:B------:R-:W-:Y:S02]  /*1d50*/  LOP3.LUT R60, R60, 0x38, R4.reuse, 0x78, !PT ;  /* 0x000000383c3c7812 */ /* 0x100fe400078e7804 */
[----:B------:R-:W-:Y:S02]  /*1d60*/  MOV R27, RZ ;  /* 0x000000ff001b7202 */ /* 0x000fe40000000f00 */
[----:B------:R-:W-:Y:S01]  /*1d70*/  LOP3.LUT R60, R60, 0x1e00, R4, 0xf8, !PT ;  /* 0x00001e003c3c7812 */ /* 0x000fe200078ef804 */
[----:B------:R-:W-:Y:S01]  /*1d80*/  IMAD.U32 R221, RZ, RZ, UR6 ;  /* 0x00000006ffdd7e24 */ /* 0x000fe2000f8e00ff */
[C---:B------:R-:W-:Y:S01]  /*1d90*/  LOP3.LUT R246, R247.reuse, R246, RZ, 0x3c, !PT ;  /* 0x000000f6f7f67212 */ /* 0x040fe200078e3cff */
[----:B------:R-:W-:Y:S02]  /*1da0*/  BSSY.RECONVERGENT B0, `(.L_x_5074) ;  /* 0x000002c000007945 */ /* 0x000fe40003800200 */
[----:B------:R-:W-:Y:S01]  /*1db0*/  IMAD R60, R60, 0x2, R221 ;  /* 0x000000023c3c7824 */ /* 0x000fe200078e02dd */
[----:B------:R-:W-:Y:S01]  /*1dc0*/  LOP3.LUT R247, R247, R246, RZ, 0x3c, !PT ;  /* 0x000000f6f7f77212 */ /* 0x000fe200078e3cff */
[----:B--2---:R-:W-:-:S04]  /*1dd0*/  @P0 IMAD.WIDE.U32 R18, R6, R8, RZ ;  /* 0x0000000806120225 */ /* 0x004fc800078e00ff */
[----:B------:R-:W-:Y:S01]  /*1de0*/  @P0 IMAD R5, R7, R8, RZ ;  /* 0x0000000807050224 */ /* 0x000fe200078e02ff */
[----:B---3--:R-:W-:Y:S01]  /*1df0*/  LEA R237, P1, R236, R24, 0x1 ;  /* 0x00000018eced7211 */ /* 0x008fe200078208ff */
[-C--:B----4-:R-:W-:Y:S02]  /*1e00*/  @!P0 IMAD R0, R29, R245.reuse, RZ ;  /* 0x000000f51d008224 */ /* 0x090fe400078e02ff */
[----:B------:R-:W-:-:S04]  /*1e10*/  @!P0 IMAD.WIDE.U32 R28, R28, R245, RZ ;  /* 0x000000f51c1c8225 */ /* 0x000fc800078e00ff */
[----:B------:R-:W-:Y:S01]  /*1e20*/  @!P0 IMAD.MOV.U32 R8, RZ, RZ, R28 ;  /* 0x000000ffff088224 */ /* 0x000fe200078e001c */
[----:B------:R-:W-:Y:S01]  /*1e30*/  @P0 MOV R8, R18 ;  /* 0x0000001200080202 */ /* 0x000fe20000000f00 */
[----:B------:R-:W-:Y:S01]  /*1e40*/  @!P0 IMAD.IADD R0, R29, 0x1, R0 ;  /* 0x000000011d008824 */ /* 0x000fe200078e0200 */
[----:B------:R-:W-:Y:S01]  /*1e50*/  LEA.HI.X R236, R236, R25, R12, 0x1, P1 ;  /* 0x00000019ecec7211 */ /* 0x000fe200008f0c0c */
[----:B------:R-:W-:Y:S01]  /*1e60*/  @P0 IMAD.IADD R0, R19, 0x1, R5 ;  /* 0x0000000113000824 */ /* 0x000fe200078e0205 */
[C---:B------:R-:W-:Y:S02]  /*1e70*/  LEA R234, P2, R16.reuse, R22, 0x1 ;  /* 0x0000001610ea7211 */ /* 0x040fe400078408ff */
[----:B------:R-:W-:Y:S02]  /*1e80*/  IADD3 R8, P1, PT, R61, R8, RZ ;  /* 0x000000083d087210 */ /* 0x000fe40007f3e0ff */
[----:B------:R-:W-:-:S03]  /*1e90*/  LEA.HI.X R233, R16, R23, R9, 0x1, P2 ;  /* 0x0000001710e97211 */ /* 0x000fc600010f0c09 */
[----:B------:R-:W-:Y:S01]  /*1ea0*/  IMAD.X R9, RZ, RZ, R0, P1 ;  /* 0x000000ffff097224 */ /* 0x000fe200008e0600 */
[----:B------:R-:W-:Y:S01]  /*1eb0*/  ISETP.GE.AND P1, PT, R26, R227, PT ;  /* 0x000000e31a00720c */ /* 0x000fe20003f26270 */
[----:B------:R-:W-:Y:S01]  /*1ec0*/  IMAD R11, R11, R244, RZ ;  /* 0x000000f40b0b7224 */ /* 0x000fe200078e02ff */
[----:B------:R-:W-:Y:S01]  /*1ed0*/  SHF.R.S32.HI R23, RZ, 0x1f, R244 ;  /* 0x0000001fff177819 */ /* 0x000fe200000114f4 */
[----:B------:R-:W-:-:S04]  /*1ee0*/  IMAD.WIDE.U32 R8, R244, R10, R8 ;  /* 0x0000000af4087225 */ /* 0x000fc800078e0008 */
[----:B------:R-:W-:Y:S01]  /*1ef0*/  IMAD R11, R10, R23, R11 ;  /* 0x000000170a0b7224 */ /* 0x000fe200078e020b */
[----:B------:R-:W-:Y:S01]  /*1f00*/  @!P0 MOV R13, R7 ;  /* 0x00000007000d8202 */ /* 0x000fe20000000f00 */
[----:B------:R-:W-:Y:S01]  /*1f10*/  @!P0 IMAD.MOV.U32 R12, RZ, RZ, R6 ;  /* 0x000000ffff0c8224 */ /* 0x000fe200078e0006 */
[----:B------:R-:W-:Y:S01]  /*1f20*/  @P0 MOV R12, R6 ;  /* 0x00000006000c0202 */ /* 0x000fe20000000f00 */
[----:B------:R-:W-:Y:S01]  /*1f30*/  @P0 IMAD.MOV.U32 R13, RZ, RZ, R7 ;  /* 0x000000ffff0d0224 */ /* 0x000fe200078e0007 */
[----:B------:R-:W-:Y:S01]  /*1f40*/  IADD3 R11, PT, PT, R9, R11, RZ ;  /* 0x0000000b090b7210 */ /* 0x000fe20007ffe0ff */
[----:B------:R-:W-:Y:S01]  /*1f50*/  IMAD.WIDE.U32 R16, R239, 0x40, R26 ;  /* 0x00000040ef107825 */ /* 0x000fe200078e001a */
        /* <DEDUP_REMOVED lines=15> */
.L_x_5076:
[----:B------:R2:W-:Y:S02]  /*2050*/  STS.128 [R60], RZ ;  /* 0x000000ff3c007388 */ /* 0x0005e40000000c00 */
.L_x_5075:
[----:B------:R-:W-:Y:S05]  /*2060*/  BSYNC.RECONVERGENT B0 ;  /* 0x0000000000007941 */ /* 0x000fea0003800200 */
.L_x_5074:
[C---:B------:R-:W-:Y:S01]  /*2070*/  VIADD R20, R26.reuse, 0x10 ;  /* 0x000000101a147836 */ /* 0x040fe20000000000 */
[C---:B-1----:R-:W-:Y:S01]  /*2080*/  IADD3 R18, PT, PT, R26.reuse, 0x30, RZ ;  /* 0x000000301a127810 */ /* 0x042fe20007ffe0ff */
        /* <DEDUP_REMOVED lines=17> */
[----:B------:R-:W-:-:S04]  /*21a0*/  IMAD R0, R0, R12, RZ ;  /* 0x0000000c00007224 */ /* 0x000fc800078e02ff */
        /* <DEDUP_REMOVED lines=8> */
.L_x_5078:
[----:B------:R-:W-:Y:S05]  /*2230*/  BSYNC.RECONVERGENT B0 ;  /* 0x0000000000007941 */ /* 0x000fea0003800200 */
.L_x_5077:
        /* <DEDUP_REMOVED lines=19> */
.L_x_5080:
[----:B------:R-:W-:Y:S05]  /*2370*/  BSYNC.RECONVERGENT B0 ;  /* 0x0000000000007941 */ /* 0x000fea0003800200 */
.L_x_5079:
        /* <DEDUP_REMOVED lines=18> */
.L_x_5082:
[----:B------:R-:W-:Y:S05]  /*24a0*/  BSYNC.RECONVERGENT B0 ;  /* 0x0000000000007941 */ /* 0x000fea0003800200 */
.L_x_5081:
[----:B------:R-:W-:Y:S01]  /*24b0*/  BSSY.RECONVERGENT B0, `(.L_x_5083) ;  /* 0x000000e000007945 */ /* 0x000fe20003800200 */
[C---:B---3--:R-:W-:Y:S02]  /*24c0*/  SHF.L.U64.HI R6, R228.reuse, 0x4, R229 ;  /* 0x00000004e4067819 */ /* 0x048fe400000102e5 */
[----:B------:R-:W-:Y:S01]  /*24d0*/  SHF.L.U32 R0, R228, 0x4, RZ ;  /* 0x00000004e4007819 */ /* 0x000fe200000006ff */
        /* <DEDUP_REMOVED lines=10> */
.L_x_5085:
[----:B------:R3:W-:Y:S02]  /*2580*/  STS.128 [R60+0x2000], RZ ;  /* 0x002000ff3c007388 */ /* 0x0007e40000000c00 */
.L_x_5084:
[----:B------:R-:W-:Y:S05]  /*2590*/  BSYNC.RECONVERGENT B0 ;  /* 0x0000000000007941 */ /* 0x000fea0003800200 */
.L_x_5083:
[----:B------:R-:W-:Y:S01]  /*25a0*/  ISETP.GE.AND P3, PT, R20, R5, PT ;  /* 0x000000051400720c */ /* 0x000fe20003f66270 */
[----:B------:R-:W-:Y:S01]  /*25b0*/  VIADD R17, R26, 0x40 ;  /* 0x000000401a117836 */ /* 0x000fe20000000000 */
[----:B------:R-:W-:Y:S01]  /*25c0*/  LEA R24, P0, R0, R234, 0x1 ;  /* 0x000000ea00187211 */ /* 0x000fe200078008ff */
        /* <DEDUP_REMOVED lines=18> */
.L_x_5087:
[----:B------:R-:W-:Y:S05]  /*26f0*/  BSYNC.RECONVERGENT B0 ;  /* 0x0000000000007941 */ /* 0x000fea0003800200 */
.L_x_5086:
        /* <DEDUP_REMOVED lines=13> */
.L_x_5089:
[----:B------:R-:W-:Y:S05]  /*27d0*/  BSYNC.RECONVERGENT B0 ;  /* 0x0000000000007941 */ /* 0x000fea0003800200 */
.L_x_5088:
        /* <DEDUP_REMOVED lines=13> */
.L_x_5091:
[----:B------:R-:W-:Y:S05]  /*28b0*/  BSYNC.RECONVERGENT B0 ;  /* 0x0000000000007941 */ /* 0x000fea0003800200 */
.L_x_5090:
        /* <DEDUP_REMOVED lines=16> */
.L_x_5093:
[----:B------:R-:W-:Y:S05]  /*29c0*/  BSYNC.RECONVERGENT B0 ;  /* 0x0000000000007941 */ /* 0x000fea0003800200 */
.L_x_5092:
        /* <DEDUP_REMOVED lines=13> */
.L_x_5095:
[----:B------:R-:W-:Y:S05]  /*2aa0*/  BSYNC.RECONVERGENT B0 ;  /* 0x0000000000007941 */ /* 0x000fea0003800200 */
.L_x_5094:
        /* <DEDUP_REMOVED lines=16> */
.L_x_5097:
[----:B------:R-:W-:Y:S05]  /*2bb0*/  BSYNC.RECONVERGENT B0 ;  /* 0x0000000000007941 */ /* 0x000fea0003800200 */
.L_x_5096:
        /* <DEDUP_REMOVED lines=16> */
.L_x_5099:
[----:B------:R-:W-:Y:S05]  /*2cc0*/  BSYNC.RECONVERGENT B0 ;  /* 0x0000000000007941 */ /* 0x000fea0003800200 */
.L_x_5098:
        /* <DEDUP_REMOVED lines=16> */
.L_x_5101:
[----:B------:R-:W-:Y:S05]  /*2dd0*/  BSYNC.RECONVERGENT B0 ;  /* 0x0000000000007941 */ /* 0x000fea0003800200 */
.L_x_5100:
        /* <DEDUP_REMOVED lines=13> */
.L_x_5103:
[----:B------:R-:W-:Y:S05]  /*2eb0*/  BSYNC.RECONVERGENT B0 ;  /* 0x0000000000007941 */ /* 0x000fea0003800200 */
.L_x_5102:
        /* <DEDUP_REMOVED lines=15> */
.L_x_5105:
[----:B------:R-:W-:Y:S05]  /*2fb0*/  BSYNC.RECONVERGENT B0 ;  /* 0x0000000000007941 */ /* 0x000fea0003800200 */
.L_x_5104:
        /* <DEDUP_REMOVED lines=14> */
.L_x_5107:
[----:B------:R-:W-:Y:S05]  /*30a0*/  BSYNC.RECONVERGENT B0 ;  /* 0x0000000000007941 */ /* 0x000fea0003800200 */
.L_x_5106:
        /* <DEDUP_REMOVED lines=14> */
.L_x_5109:
[----:B------:R-:W-:Y:S05]  /*3190*/  BSYNC.RECONVERGENT B0 ;  /* 0x0000000000007941 */ /* 0x000fea0003800200 */
.L_x_5108:
        /* <DEDUP_REMOVED lines=14> */
.L_x_5111:
[----:B------:R-:W-:Y:S05]  /*3280*/  BSYNC.RECONVERGENT B0 ;  /* 0x0000000000007941 */ /* 0x000fea0003800200 */
.L_x_5110:
        /* <DEDUP_REMOVED lines=14> */
.L_x_5113:
[----:B------:R-:W-:Y:S05]  /*3370*/  BSYNC.RECONVERGENT B0 ;  /* 0x0000000000007941 */ /* 0x000fea0003800200 */
.L_x_5112:
        /* <DEDUP_REMOVED lines=12> */
.L_x_5115:
[----:B------:R-:W-:Y:S05]  /*3440*/  BSYNC.RECONVERGENT B0 ;  /* 0x0000000000007941 */ /* 0x000fea0003800200 */
.L_x_5114:
        /* <DEDUP_REMOVED lines=29> */
.L_x_5118:
[----:B------:R3:W-:Y:S01]  /*3620*/  STS.128 [R60+0xa000], RZ ;  /* 0x00a000ff3c007388 */ /* 0x0007e20000000c00 */
[----:B------:R-:W-:Y:S05]  /*3630*/  BRA `(.L_x_5119) ;  /* 0x0000000000047947 */ /* 0x000fea0003800000 */
.L_x_5117:
[----:B------:R2:W-:Y:S02]  /*3640*/  STS.128 [R60+0xa000], RZ ;  /* 0x00a000ff3c007388 */ /* 0x0005e40000000c00 */
.L_x_5119:
[----:B------:R-:W-:Y:S05]  /*3650*/  BSYNC.RECONVERGENT B0 ;  /* 0x0000000000007941 */ /* 0x000fea0003800200 */
.L_x_5116:
[-C--:B------:R-:W-:Y:S01]  /*3660*/  ISETP.GE.AND P1, PT, R20, R5.reuse, PT ;  /* 0x000000051400720c */ /* 0x080fe20003f26270 */
[----:B------:R-:W-:Y:S01]  /*3670*/  BSSY.RECONVERGENT B0, `(.L_x_5120) ;  /* 0x0000012000007945 */ /* 0x000fe20003800200 */
[----:B------:R-:W-:Y:S02]  /*3680*/  ISETP.GE.AND P6, PT, R18, R5, PT ;  /* 0x000000051200720c */ /* 0x000fe40003fc6270 */
[----:B------:R-:W-:Y:S02]  /*3690*/  LEA R18, P2, R21, R237, 0x1 ;  /* 0x000000ed15127211 */ /* 0x000fe400078408ff */
[-C--:B------:R-:W-:Y:S02]  /*36a0*/  ISETP.GE.AND P0, PT, R19, R5.reuse, PT ;  /* 0x000000051300720c */ /* 0x080fe40003f06270 */
        /* <DEDUP_REMOVED lines=14> */
.L_x_5121:
[----:B------:R-:W-:Y:S05]  /*3790*/  BSYNC.RECONVERGENT B0 ;  /* 0x0000000000007941 */ /* 0x000fea0003800200 */
.L_x_5120:
        /* <DEDUP_REMOVED lines=13> */
.L_x_5123:
[----:B------:R-:W-:Y:S05]  /*3870*/  BSYNC.RECONVERGENT B0 ;  /* 0x0000000000007941 */ /* 0x000fea0003800200 */
.L_x_5122:
        /* <DEDUP_REMOVED lines=13> */
.L_x_5125:
[----:B------:R-:W-:Y:S05]  /*3950*/  BSYNC.RECONVERGENT B0 ;  /* 0x0000000000007941 */ /* 0x000fea0003800200 */
.L_x_5124:
        /* <DEDUP_REMOVED lines=16> */
.L_x_5127:
[----:B------:R-:W-:Y:S05]  /*3a60*/  BSYNC.RECONVERGENT B0 ;  /* 0x0000000000007941 */ /* 0x000fea0003800200 */
.L_x_5126:
        /* <DEDUP_REMOVED lines=13> */
.L_x_5129:
[----:B------:R-:W-:Y:S05]  /*3b40*/  BSYNC.RECONVERGENT B0 ;  /* 0x0000000000007941 */ /* 0x000fea0003800200 */
.L_x_5128:
        /* <DEDUP_REMOVED lines=16> */
.L_x_5131:
[----:B------:R-:W-:Y:S05]  /*3c50*/  BSYNC.RECONVERGENT B0 ;  /* 0x0000000000007941 */ /* 0x000fea0003800200 */
.L_x_5130:
        /* <DEDUP_REMOVED lines=17> */
.L_x_5133:
[----:B------:R-:W-:Y:S05]  /*3d70*/  BSYNC.RECONVERGENT B0 ;  /* 0x0000000000007941 */ /* 0x000fea0003800200 */
.L_x_5132:
        /* <DEDUP_REMOVED lines=16> */
.L_x_5135:
[----:B------:R-:W-:Y:S05]  /*3e80*/  BSYNC.RECONVERGENT B0 ;  /* 0x0000000000007941 */ /* 0x000fea0003800200 */
.L_x_5134:
        /* <DEDUP_REMOVED lines=13> */
.L_x_5137:
[----:B------:R-:W-:Y:S05]  /*3f60*/  BSYNC.RECONVERGENT B0 ;  /* 0x0000000000007941 */ /* 0x000fea0003800200 */
.L_x_5136:
        /* <DEDUP_REMOVED lines=15> */
.L_x_5139:
[----:B------:R-:W-:Y:S05]  /*4060*/  BSYNC.RECONVERGENT B0 ;  /* 0x0000000000007941 */ /* 0x000fea0003800200 */
.L_x_5138:
        /* <DEDUP_REMOVED lines=15> */
.L_x_5141:
[----:B------:R-:W-:Y:S05]  /*4160*/  BSYNC.RECONVERGENT B0 ;  /* 0x0000000000007941 */ /* 0x000fea0003800200 */
.L_x_5140:
        /* <DEDUP_REMOVED lines=15> */
.L_x_5143:
[----:B------:R-:W-:Y:S05]  /*4260*/  BSYNC.RECONVERGENT B0 ;  /* 0x0000000000007941 */ /* 0x000fea0003800200 */
.L_x_5142:
        /* <DEDUP_REMOVED lines=15> */
.L_x_5145:
[----:B------:R-:W-:Y:S05]  /*4360*/  BSYNC.RECONVERGENT B0 ;  /* 0x0000000000007941 */ /* 0x000fea0003800200 */
.L_x_5144:
        /* <DEDUP_REMOVED lines=15> */
.L_x_5147:
[----:B------:R-:W-:Y:S05]  /*4460*/  BSYNC.RECONVERGENT B0 ;  /* 0x0000000000007941 */ /* 0x000fea0003800200 */
.L_x_5146:
        /* <DEDUP_REMOVED lines=13> */
.L_x_5149:
[----:B------:R-:W-:Y:S05]  /*4540*/  BSYNC.RECONVERGENT B0 ;  /* 0x0000000000007941 */ /* 0x000fea0003800200 */
.L_x_5148:
[----:B------:R-:W5:Y:S01]  /*4550*/  LD.E R114, desc[UR4][R2.64+0x18c] ;  /* 0x00018c0402727980 */ /* 0x000f62000c101900 */
[----:B------:R-:W-:Y:S01]  /*4560*/  SHF.R.U32.HI R167, RZ, 0x1, R166 ;  /* 0x00000001ffa77819 */ /* 0x000fe200000116a6 */
[----:B------:R-:W-:Y:S01]  /*4570*/  BSSY.RECONVERGENT B1, `(.L_x_5150) ;  /* 0x00002ca000017945 */ /* 0x000fe20003800200 */
[C---:B------:R-:W-:Y:S01]  /*4580*/  SHF.L.U32 R115, R166.reuse, 0x6, RZ ;  /* 0x00000006a6737819 */ /* 0x040fe200000006ff */
        /* <DEDUP_REMOVED lines=9> */
[----:B-1----:R-:W-:Y:S02]  /*4620*/  LOP3.LUT R12, R220, 0x200, R115, 0xf8, !PT ;  /* 0x00000200dc0c7812 */ /* 0x002fe400078ef873 */
        /* <DEDUP_REMOVED lines=9> */
[----:B------:R-:W4:Y:S01]  /*46c0*/  LDSM.16.M88.4 R16, [R126+0x2000] ;  /* 0x002000007e10783b */ /* 0x000f220000000200 */
[----:B------:R-:W-:Y:S02]  /*46d0*/  SEL R72, R72, 0xffffffe0, !P1 ;  /* 0xffffffe048487807 */ /* 0x000fe40004800000 */
[----:B------:R-:W-:Y:S01]  /*46e0*/  SEL R73, R73, 0xffffffc0, !P2 ;  /* 0xffffffc049497807 */ /* 0x000fe20005000000 */
[----:B------:R-:W2:Y:S01]  /*46f0*/  LDSM.16.M88.4 R20, [R126+0x2800] ;  /* 0x002800007e14783b */ /* 0x000ea20000000200 */
[-C--:B------:R-:W-:Y:S02]  /*4700*/  IADD3 R48, PT, PT, R12, R72.reuse, RZ ;  /* 0x000000480c307210 */ /* 0x080fe40007ffe0ff */
[C---:B------:R-:W-:Y:S01]  /*4710*/  IADD3 R119, PT, PT, R126.reuse, R72, RZ ;  /* 0x000000487e777210 */ /* 0x040fe20007ffe0ff */
[----:B------:R-:W-:Y:S01]  /*4720*/  LDSM.16.M88.4 R56, [R126+0x3000] ;  /* 0x003000007e38783b */ /* 0x000fe20000000200 */
[----:B------:R-:W-:-:S02]  /*4730*/  IADD3 R117, PT, PT, R126, R73, RZ ;  /* 0x000000497e757210 */ /* 0x000fc40007ffe0ff */
[----:B------:R-:W-:Y:S01]  /*4740*/  IADD3 R242, PT, PT, R39, -0x1, RZ ;  /* 0xffffffff27f27810 */ /* 0x000fe20007ffe0ff */
[----:B------:R-:W-:Y:S01]  /*4750*/  LDSM.16.M88.4 R48, [R48] ;  /* 0x000000003030783b */ /* 0x000fe20000000200 */
[----:B------:R-:W-:Y:S02]  /*4760*/  IADD3 R38, PT, PT, R72, R117, RZ ;  /* 0x0000007548267210 */ /* 0x000fe40007ffe0ff */
[----:B------:R-:W-:Y:S01]  /*4770*/  ISETP.GT.AND P0, PT, R242, R232, PT ;  /* 0x000000e8f200720c */ /* 0x000fe20003f04270 */
[----:B------:R-:W3:Y:S01]  /*4780*/  LDSM.16.M88.4 R28, [R119+0x2000] ;  /* 0x00200000771c783b */ /* 0x000ee20000000200 */
[----:B-1----:R-:W-:-:S03]  /*4790*/  IADD3 R12, PT, PT, R12, R73, RZ ;  /* 0x000000490c0c7210 */ /* 0x002fc60007ffe0ff */
[----:B------:R-:W-:Y:S04]  /*47a0*/  LDSM.16.M88.4 R40, [R117+0x2000] ;  /* 0x002000007528783b */ /* 0x000fe80000000200 */
[----:B------:R1:W3:Y:S04]  /*47b0*/  LDSM.16.M88.4 R32, [R12] ;  /* 0x000000000c20783b */ /* 0x0002e80000000200 */
[----:B------:R-:W-:Y:S04]  /*47c0*/  LDSM.16.M88.4 R44, [R38+0x2000] ;  /* 0x00200000262c783b */ /* 0x000fe80000000200 */
[----:B------:R-:W3:Y:S04]  /*47d0*/  LDSM.16.M88.4 R8, [R119+0x2800] ;  /* 0x002800007708783b */ /* 0x000ee80000000200 */
[----:B------:R-:W-:Y:S01]  /*47e0*/  LDSM.16.M88.4 R68, [R117+0x2800] ;  /* 0x002800007544783b */ /* 0x000fe20000000200 */
[----:B----4-:R-:W-:Y:S03]  /*47f0*/  HMMA.16816.F32 R24, R52, R16, RZ ;  /* 0x000000103418723c */ /* 0x010fe600000018ff */
[----:B------:R-:W-:Y:S01]  /*4800*/  LDSM.16.M88.4 R64, [R117+0x3000] ;  /* 0x003000007540783b */ /* 0x000fe20000000200 */
[----:B-1----:R-:W-:-:S04]  /*4810*/  IADD3 R12, PT, PT, R72, R12, RZ ;  /* 0x0000000c480c7210 */ /* 0x002fc80007ffe0ff */
[C---:B------:R-:W-:Y:S02]  /*4820*/  HMMA.16816.F32 R16, R52.reuse, R18, RZ ;  /* 0x000000123410723c */ /* 0x040fe400000018ff */
[----:B------:R-:W1:Y:S06]  /*4830*/  LDSM.16.M88.4 R12, [R12] ;  /* 0x000000000c0c783b */ /* 0x000e6c0000000200 */
[----:B--2---:R-:W-:Y:S08]  /*4840*/  HMMA.16816.F32 R4, R52, R20, RZ ;  /* 0x000000143404723c */ /* 0x004ff000000018ff */
[C---:B---3--:R-:W-:Y:S08]  /*4850*/  HMMA.16816.F32 R24, R48.reuse, R28, R24 ;  /* 0x0000001c3018723c */ /* 0x048ff00000001818 */
[----:B------:R-:W-:Y:S01]  /*4860*/  HMMA.16816.F32 R16, R48, R30, R16 ;  /* 0x0000001e3010723c */ /* 0x000fe20000001810 */
[----:B------:R-:W2:Y:S07]  /*4870*/  LDSM.16.M88.4 R28, [R119+0x3000] ;  /* 0x00300000771c783b */ /* 0x000eae0000000200 */
[----:B------:R-:W-:Y:S08]  /*4880*/  HMMA.16816.F32 R20, R52, R22, RZ ;  /* 0x000000163414723c */ /* 0x000ff000000018ff */
[----:B------:R-:W-:Y:S08]  /*4890*/  HMMA.16816.F32 R24, R32, R40, R24 ;  /* 0x000000282018723c */ /* 0x000ff00000001818 */
[----:B------:R-:W-:Y:S08]  /*48a0*/  HMMA.16816.F32 R4, R48, R8, R4 ;  /* 0x000000083004723c */ /* 0x000ff00000001804 */
[----:B------:R-:W-:Y:S01]  /*48b0*/  HMMA.16816.F32 R16, R32, R42, R16 ;  /* 0x0000002a2010723c */ /* 0x000fe20000001810 */
[----:B------:R-:W3:Y:S07]  /*48c0*/  LDSM.16.M88.4 R40, [R38+0x2800] ;  /* 0x002800002628783b */ /* 0x000eee0000000200 */
[----:B-1----:R-:W-:Y:S08]  /*48d0*/  HMMA.16816.F32 R24, R12, R44, R24 ;  /* 0x0000002c0c18723c */ /* 0x002ff00000001818 */
[----:B------:R-:W-:Y:S08]  /*48e0*/  HMMA.16816.F32 R20, R48, R10, R20 ;  /* 0x0000000a3014723c */ /* 0x000ff00000001814 */
[----:B------:R-:W-:Y:S08]  /*48f0*/  HMMA.16816.F32 R8, R52, R56, RZ ;  /* 0x000000383408723c */ /* 0x000ff000000018ff */
[----:B------:R-:W-:Y:S08]  /*4900*/  HMMA.16816.F32 R4, R32, R68, R4 ;  /* 0x000000442004723c */ /* 0x000ff00000001804 */
[----:B------:R-:W-:Y:S01]  /*4910*/  HMMA.16816.F32 R16, R12, R46, R16 ;  /* 0x0000002e0c10723c */ /* 0x000fe20000001810 */
[----:B------:R-:W1:Y:S07]  /*4920*/  LDSM.16.M88.4 R44, [R126+0x3800] ;  /* 0x003800007e2c783b */ /* 0x000e6e0000000200 */
[----:B--2---:R-:W-:Y:S08]  /*4930*/  HMMA.16816.F32 R8, R48, R28, R8 ;  /* 0x0000001c3008723c */ /* 0x004ff00000001808 */
[----:B------:R-:W-:Y:S01]  /*4940*/  HMMA.16816.F32 R20, R32, R70, R20 ;  /* 0x000000462014723c */ /* 0x000fe20000001814 */
[----:B------:R-:W-:Y:S07]  /*4950*/  LDSM.16.M88.4 R68, [R117+0x3800] ;  /* 0x003800007544783b */ /* 0x000fee0000000200 */
[----:B---3--:R-:W-:Y:S08]  /*4960*/  HMMA.16816.F32 R4, R12, R40, R4 ;  /* 0x000000280c04723c */ /* 0x008ff00000001804 */
[----:B------:R-:W-:Y:S08]  /*4970*/  HMMA.16816.F32 R8, R32, R64, R8 ;  /* 0x000000402008723c */ /* 0x000ff00000001808 */
[----:B------:R-:W-:Y:S01]  /*4980*/  HMMA.16816.F32 R20, R12, R42, R20 ;  /* 0x0000002a0c14723c */ /* 0x000fe20000001814 */
[----:B------:R-:W-:Y:S01]  /*4990*/  LDSM.16.M88.4 R40, [R126+0x4000] ;  /* 0x004000007e28783b */ /* 0x000fe20000000200 */
[-C--:B-----5:R-:W-:Y:S01]  /*49a0*/  FMUL.FTZ R24, R24, R114.reuse ;  /* 0x0000007218187220 */ /* 0x0a0fe20000410000 */
        /* <DEDUP_REMOVED lines=68> */
[----:B----4-:R-:W-:Y:S07]  /*4df0*/  HMMA.16816.F32 R16, R12, R56, R16 ;  /* 0x000000380c10723c */ /* 0x010fee0000001810 */
[----:B------:R4:W1:Y:S01]  /*4e00*/  MUFU.TANH R90, R27 ;  /* 0x0000001b005a7308 */ /* 0x0008620000002400 */
        /* <DEDUP_REMOVED lines=21> */
[----:B------:R-:W3:Y:S01]  /*4f60*/  MUFU.TANH R85, R4 ;  /* 0x0000000400557308 */ /* 0x000ee20000002400 */
[----:B-----5:R-:W-:Y:S07]  /*4f70*/  HMMA.16816.F32 R24, R48, R40, R24 ;  /* 0x000000283018723c */ /* 0x020fee0000001818 */
[----:B------:R-:W3:Y:S01]  /*4f80*/  MUFU.TANH R84, R5 ;  /* 0x0000000500547308 */ /* 0x000ee20000002400 */
[----:B--2---:R-:W-:Y:S01]  /*4f90*/  HMMA.16816.F32 R20, R12, R44, R20 ;  /* 0x0000002c0c14723c */ /* 0x004fe20000001814 */
[----:B-1----:R-:W-:Y:S06]  /*4fa0*/  LDSM.16.M88.4 R16, [R119+0x5000] ;  /* 0x005000007710783b */ /* 0x002fec0000000200 */
[----:B------:R-:W1:Y:S01]  /*4fb0*/  MUFU.TANH R83, R6 ;  /* 0x0000000600537308 */ /* 0x000e620000002400 */
[----:B------:R-:W-:Y:S01]  /*4fc0*/  HMMA.16816.F32 R28, R48, R42, R28 ;  /* 0x0000002a301c723c */ /* 0x000fe2000000181c */
[----:B------:R-:W2:Y:S06]  /*4fd0*/  LDSM.16.M88.4 R40, [R38+0x4800] ;  /* 0x004800002628783b */ /* 0x000eac0000000200 */
        /* <DEDUP_REMOVED lines=8> */
[----:B------:R-:W5:Y:S06]  /*5060*/  LDSM.16.M88.4 R44, [R126+0x5800] ;  /* 0x005800007e2c783b */ /* 0x000f6c0000000200 */
        /* <DEDUP_REMOVED lines=9> */
[----:B------:R4:W1:Y:S01]  /*5100*/  MUFU.TANH R78, R23 ;  /* 0x00000017004e7308 */ /* 0x0008620000002400 */
[----:B--2---:R-:W-:Y:S07]  /*5110*/  HMMA.16816.F32 R24, R12, R40, R24 ;  /* 0x000000280c18723c */ /* 0x004fee0000001818 */
[----:B------:R-:W2:Y:S01]  /*5120*/  MUFU.TANH R77, R8 ;  /* 0x00000008004d7308 */ /* 0x000ea20000002400 */
[----:B------:R-:W-:Y:S07]  /*5130*/  HMMA.16816.F32 R4, R48, R16, R4 ;  /* 0x000000103004723c */ /* 0x000fee0000001804 */
[----:B------:R-:W1:Y:S01]  /*5140*/  MUFU.TANH R76, R9 ;  /* 0x00000009004c7308 */ /* 0x000e620000002400 */
[----:B----4-:R-:W-:Y:S01]  /*5150*/  HMMA.16816.F32 R20, R52, R58, RZ ;  /* 0x0000003a3414723c */ /* 0x010fe200000018ff */
[----:B------:R-:W4:Y:S02]  /*5160*/  LDSM.16.M88.4 R56, [R119+0x5800] ;  /* 0x005800007738783b */ /* 0x000f240000000200 */
[-C--:B------:R-:W-:Y:S01]  /*5170*/  FMUL.FTZ R24, R24, R114.reuse ;  /* 0x0000007218187220 */ /* 0x080fe20000410000 */
[-C--:B------:R-:W-:Y:S01]  /*5180*/  FMUL.FTZ R25, R25, R114.reuse ;  /* 0x0000007219197220 */ /* 0x080fe20000410000 */
[-C--:B------:R-:W-:Y:S01]  /*5190*/  FMUL.FTZ R26, R26, R114.reuse ;  /* 0x000000721a1a7220 */ /* 0x080fe20000410000 */
[-C--:B------:R-:W-:Y:S01]  /*51a0*/  FMUL.FTZ R27, R27, R114.reuse ;  /* 0x000000721b1b7220 */ /* 0x080fe20000410000 */
[----:B------:R-:W1:Y:S01]  /*51b0*/  MUFU.TANH R75, R10 ;  /* 0x0000000a004b7308 */ /* 0x000e620000002400 */
[----:B------:R-:W-:Y:S01]  /*51c0*/  HMMA.16816.F32 R28, R12, R42, R28 ;  /* 0x0000002a0c1c723c */ /* 0x000fe2000000181c */
[----:B------:R-:W-:Y:S06]  /*51d0*/  LDSM.16.M88.4 R40, [R126+0x6000] ;  /* 0x006000007e28783b */ /* 0x000fec0000000200 */
[----:B------:R5:W1:Y:S01]  /*51e0*/  MUFU.TANH R37, R11 ;  /* 0x0000000b00257308 */ /* 0x000a620000002400 */
[----:B------:R-:W-:Y:S07]  /*51f0*/  HMMA.16816.F32 R4, R32, R64, R4 ;  /* 0x000000402004723c */ /* 0x000fee0000001804 */
[----:B------:R-:W1:Y:S01]  /*5200*/  MUFU.TANH R36, R24 ;  /* 0x0000001800247308 */ /* 0x000e620000002400 */
[----:B------:R-:W-:Y:S01]  /*5210*/  HMMA.16816.F32 R20, R48, R18, R20 ;  /* 0x000000123014723c */ /* 0x000fe20000001814 */
[----:B------:R-:W3:Y:S02]  /*5220*/  LDSM.16.M88.4 R16, [R38+0x5000] ;  /* 0x005000002610783b */ /* 0x000ee40000000200 */
[-C--:B------:R-:W-:Y:S01]  /*5230*/  FMUL.FTZ R28, R28, R114.reuse ;  /* 0x000000721c1c7220 */ /* 0x080fe20000410000 */
[-C--:B------:R-:W-:Y:S01]  /*5240*/  FMUL.FTZ R29, R29, R114.reuse ;  /* 0x000000721d1d7220 */ /* 0x080fe20000410000 */
[-C--:B------:R-:W-:Y:S01]  /*5250*/  FMUL.FTZ R30, R30, R114.reuse ;  /* 0x000000721e1e7220 */ /* 0x080fe20000410000 */
[-C--:B------:R-:W-:Y:S01]  /*5260*/  FMUL.FTZ R31, R31, R114.reuse ;  /* 0x000000721f1f7220 */ /* 0x080fe20000410000 */
[----:B------:R-:W1:Y:S01]  /*5270*/  MUFU.TANH R116, R25 ;  /* 0x0000001900747308 */ /* 0x000e620000002400 */
[----:B-----5:R-:W-:Y:S07]  /*5280*/  HMMA.16816.F32 R8, R52, R44, RZ ;  /* 0x0000002c3408723c */ /* 0x020fee00000018ff */
[----:B------:R-:W1:Y:S05]  /*5290*/  MUFU.TANH R118, R26 ;  /* 0x0000001a00767308 */ /* 0x000e6a0000002400 */
[----:B------:R-:W-:Y:S01]  /*52a0*/  HMMA.16816.F32 R20, R32, R66, R20 ;  /* 0x000000422014723c */ /* 0x000fe20000001814 */
[----:B------:R-:W-:Y:S02]  /*52b0*/  LDSM.16.M88.4 R64, [R117+0x6000] ;  /* 0x006000007540783b */ /* 0x000fe40000000200 */
[----:B------:R5:W1:Y:S05]  /*52c0*/  MUFU.TANH R120, R27 ;  /* 0x0000001b00787308 */ /* 0x000a6a0000002400 */
[----:B----4-:R-:W-:Y:S03]  /*52d0*/  HMMA.16816.F32 R8, R48, R56, R8 ;  /* 0x000000383008723c */ /* 0x010fe60000001808 */
[----:B------:R-:W4:Y:S08]  /*52e0*/  MUFU.TANH R121, R28 ;  /* 0x0000001c00797308 */ /* 0x000f300000002400 */
[----:B------:R-:W1:Y:S01]  /*52f0*/  MUFU.TANH R122, R29 ;  /* 0x0000001d007a7308 */ /* 0x000e620000002400 */
        /* <DEDUP_REMOVED lines=8> */
[----:B------:R-:W2:Y:S02]  /*5380*/  LDSM.16.M88.4 R56, [R38+0x5800] ;  /* 0x005800002638783b */ /* 0x000ea40000000200 */
        /* <DEDUP_REMOVED lines=18> */
[----:B--2---:R-:W-:Y:S07]  /*54b0*/  HMMA.16816.F32 R8, R12, R56, R8 ;  /* 0x000000380c08723c */ /* 0x004fee0000001808 */
[----:B------:R-:W2:Y:S01]  /*54c0*/  MUFU.TANH R131, R21 ;  /* 0x0000001500837308 */ /* 0x000ea20000002400 */
        /* <DEDUP_REMOVED lines=53> */
[----:B------:R-:W-:Y:S07]  /*5820*/  HMMA.16816.F32 R56, R52, R58, RZ ;  /* 0x0000003a3438723c */ /* 0x000fee00000018ff */
        /* <DEDUP_REMOVED lines=8> */
[----:B-----5:R-:W-:Y:S01]  /*58b0*/  LDSM.16.M88.4 R28, [R119+0x7800] ;  /* 0x00780000771c783b */ /* 0x020fe20000000200 */
[C---:B------:R-:W-:Y:S06]  /*58c0*/  HMMA.16816.F32 R24, R48.reuse, R8, R24 ;  /* 0x000000083018723c */ /* 0x040fec0000001818 */
[----:B------:R-:W1:Y:S02]  /*58d0*/  MUFU.TANH R146, R6 ;  /* 0x0000000600927308 */ /* 0x000e640000002400 */
[----:B------:R-:W-:Y:S01]  /*58e0*/  HMMA.16816.F32 R56, R48, R10, R56 ;  /* 0x0000000a3038723c */ /* 0x000fe20000001838 */
[----:B------:R-:W5:Y:S01]  /*58f0*/  LDSM.16.M88.4 R8, [R38+0x7000] ;  /* 0x007000002608783b */ /* 0x000f620000000200 */
[-C--:B------:R-:W-:Y:S01]  /*5900*/  FMUL.FTZ R16, R16, R114.reuse ;  /* 0x0000007210107220 */ /* 0x080fe20000410000 */
[-C--:B------:R-:W-:Y:S01]  /*5910*/  FMUL.FTZ R17, R17, R114.reuse ;  /* 0x0000007211117220 */ /* 0x080fe20000410000 */
[-C--:B------:R-:W-:Y:S01]  /*5920*/  FMUL.FTZ R18, R18, R114.reuse ;  /* 0x0000007212127220 */ /* 0x080fe20000410000 */
[-C--:B------:R-:W-:Y:S01]  /*5930*/  FMUL.FTZ R19, R19, R114.reuse ;  /* 0x0000007213137220 */ /* 0x080fe20000410000 */
[----:B------:R2:W1:Y:S06]  /*5940*/  MUFU.TANH R148, R7 ;  /* 0x0000000700947308 */ /* 0x00046c0000002400 */
[C---:B------:R-:W-:Y:S02]  /*5950*/  HMMA.16816.F32 R24, R32.reuse, R64, R24 ;  /* 0x000000402018723c */ /* 0x040fe40000001818 */
[----:B------:R-:W1:Y:S06]  /*5960*/  MUFU.TANH R152, R20 ;  /* 0x0000001400987308 */ /* 0x000e6c0000002400 */
[----:B------:R-:W-:Y:S01]  /*5970*/  HMMA.16816.F32 R56, R32, R66, R56 ;  /* 0x000000422038723c */ /* 0x000fe20000001838 */
[----:B------:R-:W-:Y:S01]  /*5980*/  LDSM.16.M88.4 R64, [R117+0x8000] ;  /* 0x008000007540783b */ /* 0x000fe20000000200 */
[----:B------:R-:W1:Y:S06]  /*5990*/  MUFU.TANH R154, R21 ;  /* 0x00000015009a7308 */ /* 0x000e6c0000002400 */
[----:B--2---:R-:W-:Y:S02]  /*59a0*/  HMMA.16816.F32 R4, R52, R44, RZ ;  /* 0x0000002c3404723c */ /* 0x004fe400000018ff */
[----:B------:R-:W2:Y:S08]  /*59b0*/  MUFU.TANH R150, R22 ;  /* 0x0000001600967308 */ /* 0x000eb00000002400 */
[----:B------:R4:W1:Y:S01]  /*59c0*/  MUFU.TANH R151, R23 ;  /* 0x0000001700977308 */ /* 0x0008620000002400 */
[----:B-----5:R-:W-:Y:S07]  /*59d0*/  HMMA.16816.F32 R24, R12, R8, R24 ;  /* 0x000000080c18723c */ /* 0x020fee0000001818 */
[----:B------:R-:W1:Y:S02]  /*59e0*/  MUFU.TANH R155, R16 ;  /* 0x00000010009b7308 */ /* 0x000e640000002400 */
[----:B------:R-:W-:Y:S06]  /*59f0*/  HMMA.16816.F32 R4, R48, R28, R4 ;  /* 0x0000001c3004723c */ /* 0x000fec0000001804 */
[----:B------:R-:W1:Y:S02]  /*5a00*/  MUFU.TANH R158, R17 ;  /* 0x00000011009e7308 */ /* 0x000e640000002400 */
[----:B----4-:R-:W-:Y:S01]  /*5a10*/  HMMA.16816.F32 R20, R52, R46, RZ ;  /* 0x0000002e3414723c */ /* 0x010fe200000018ff */
[----:B------:R-:W4:Y:S01]  /*5a20*/  LDSM.16.M88.4 R44, [R119+0x8000] ;  /* 0x00800000772c783b */ /* 0x000f220000000200 */
[-C--:B------:R-:W-:Y:S01]  /*5a30*/  FMUL.FTZ R24, R24, R114.reuse ;  /* 0x0000007218187220 */ /* 0x080fe20000410000 */
[----:B------:R-:W-:-:S03]  /*5a40*/  FMUL.FTZ R25, R25, R114 ;  /* 0x0000007219197220 */ /* 0x000fc60000410000 */
[----:B------:R-:W1:Y:S01]  /*5a50*/  MUFU.TANH R153, R18 ;  /* 0x0000001200997308 */ /* 0x000e620000002400 */
[-C--:B------:R-:W-:Y:S01]  /*5a60*/  FMUL.FTZ R26, R26, R114.reuse ;  /* 0x000000721a1a7220 */ /* 0x080fe20000410000 */
[-C--:B------:R-:W-:Y:S01]  /*5a70*/  FMUL.FTZ R27, R27, R114.reuse ;  /* 0x000000721b1b7220 */ /* 0x080fe20000410000 */
[----:B------:R-:W-:Y:S01]  /*5a80*/  HMMA.16816.F32 R56, R12, R10, R56 ;  /* 0x0000000a0c38723c */ /* 0x000fe20000001838 */
[----:B------:R-:W-:Y:S04]  /*5a90*/  LDSM.16.M88.4 R8, [R126+0x8800] ;  /* 0x008800007e08783b */ /* 0x000fe80000000200 */
[----:B------:R5:W1:Y:S03]  /*5aa0*/  MUFU.TANH R156, R19 ;  /* 0x00000013009c7308 */ /* 0x000a660000002400 */
[----:B------:R-:W-:Y:S05]  /*5ab0*/  HMMA.16816.F32 R4, R32, R68, R4 ;  /* 0x000000442004723c */ /* 0x000fea0000001804 */
[----:B------:R-:W1:Y:S03]  /*5ac0*/  MUFU.TANH R159, R24 ;  /* 0x00000018009f7308 */ /* 0x000e660000002400 */
[----:B------:R-:W-:Y:S01]  /*5ad0*/  HMMA.16816.F32 R20, R48, R30, R20 ;  /* 0x0000001e3014723c */ /* 0x000fe20000001814 */
[----:B------:R-:W3:Y:S02]  /*5ae0*/  LDSM.16.M88.4 R28, [R38+0x7800] ;  /* 0x00780000261c783b */ /* 0x000ee40000000200 */
[-C--:B------:R-:W-:Y:S01]  /*5af0*/  FMUL.FTZ R56, R56, R114.reuse ;  /* 0x0000007238387220 */ /* 0x080fe20000410000 */
[-C--:B------:R-:W-:Y:S01]  /*5b00*/  FMUL.FTZ R57, R57, R114.reuse ;  /* 0x0000007239397220 */ /* 0x080fe20000410000 */
[----:B------:R-:W1:Y:S01]  /*5b10*/  MUFU.TANH R162, R25 ;  /* 0x0000001900a27308 */ /* 0x000e620000002400 */
[-C--:B------:R-:W-:Y:S01]  /*5b20*/  FMUL.FTZ R58, R58, R114.reuse ;  /* 0x000000723a3a7220 */ /* 0x080fe20000410000 */
[-C--:B------:R-:W-:Y:S01]  /*5b30*/  FMUL.FTZ R59, R59, R114.reuse ;  /* 0x000000723b3b7220 */ /* 0x080fe20000410000 */
[C---:B-----5:R-:W-:Y:S05]  /*5b40*/  HMMA.16816.F32 R16, R52.reuse, R40, RZ ;  /* 0x000000283410723c */ /* 0x060fea00000018ff */
[----:B------:R-:W1:Y:S03]  /*5b50*/  MUFU.TANH R157, R26 ;  /* 0x0000001a009d7308 */ /* 0x000e660000002400 */
[----:B------:R-:W-:Y:S05]  /*5b60*/  HMMA.16816.F32 R40, R52, R42, RZ ;  /* 0x0000002a3428723c */ /* 0x000fea00000018ff */
[----:B------:R5:W1:Y:S03]  /*5b70*/  MUFU.TANH R160, R27 ;  /* 0x0000001b00a07308 */ /* 0x000a660000002400 */
[----:B------:R-:W-:Y:S01]  /*5b80*/  HMMA.16816.F32 R20, R32, R70, R20 ;  /* 0x000000462014723c */ /* 0x000fe20000001814 */
[----:B------:R-:W-:Y:S04]  /*5b90*/  LDSM.16.M88.4 R68, [R117+0x8800] ;  /* 0x008800007544783b */ /* 0x000fe80000000200 */
[----:B------:R-:W1:Y:S03]  /*5ba0*/  MUFU.TANH R163, R56 ;  /* 0x0000003800a37308 */ /* 0x000e660000002400 */
[C---:B----4-:R-:W-:Y:S05]  /*5bb0*/  HMMA.16816.F32 R16, R48.reuse, R44, R16 ;  /* 0x0000002c3010723c */ /* 0x050fea0000001810 */
[----:B------:R-:W4:Y:S01]  /*5bc0*/  MUFU.TANH R164, R57 ;  /* 0x0000003900a47308 */ /* 0x000f220000002400 */
[----:B-----5:R-:W-:Y:S02]  /*5bd0*/  LDSM.16.M88.4 R24, [R119+0x8800] ;  /* 0x008800007718783b */ /* 0x020fe40000000200 */
[----:B------:R-:W-:Y:S02]  /*5be0*/  HMMA.16816.F32 R40, R48, R46, R40 ;  /* 0x0000002e3028723c */ /* 0x000fe40000001828 */
[----:B------:R-:W5:Y:S03]  /*5bf0*/  LDSM.16.M88.4 R44, [R38+0x8000] ;  /* 0x00800000262c783b */ /* 0x000f660000000200 */
[----:B------:R-:W1:Y:S03]  /*5c00*/  MUFU.TANH R161, R58 ;  /* 0x0000003a00a17308 */ /* 0x000e660000002400 */
[----:B---3--:R-:W-:Y:S05]  /*5c10*/  HMMA.16816.F32 R4, R12, R28, R4 ;  /* 0x0000001c0c04723c */ /* 0x008fea0000001804 */
[----:B------:R3:W1:Y:S03]  /*5c20*/  MUFU.TANH R205, R59 ;  /* 0x0000003b00cd7308 */ /* 0x0006660000002400 */
        /* <DEDUP_REMOVED lines=11> */
[----:B------:R4:W-:Y:S02]  /*5ce0*/  LDSM.16.M88.4 R64, [R126+0x9800] ;  /* 0x009800007e40783b */ /* 0x0009e40000000200 */
        /* <DEDUP_REMOVED lines=27> */
[----:B------:R-:W1:Y:S08]  /*5ea0*/  MUFU.TANH R171, R16 ;  /* 0x0000001000ab7308 */ /* 0x000e700000002400 */
[----:B------:R-:W1:Y:S01]  /*5eb0*/  MUFU.TANH R172, R17 ;  /* 0x0000001100ac7308 */ /* 0x000e620000002400 */
[----:B--2---:R-:W-:Y:S07]  /*5ec0*/  HMMA.16816.F32 R20, R52, R28, RZ ;  /* 0x0000001c3414723c */ /* 0x004fee00000018ff */
[----:B----4-:R-:W2:Y:S01]  /*5ed0*/  MUFU.TANH R126, R18 ;  /* 0x00000012007e7308 */ /* 0x010ea20000002400 */
[----:B------:R-:W-:Y:S07]  /*5ee0*/  HMMA.16816.F32 R4, R32, R70, R4 ;  /* 0x000000462004723c */ /* 0x000fee0000001804 */
        /* <DEDUP_REMOVED lines=15> */
[----:B------:R-:W2:Y:S06]  /*5fe0*/  LDSM.16.M88.4 R8, [R38+0x9000] ;  /* 0x009000002608783b */ /* 0x000eac0000000200 */
[-C--:B------:R-:W-:Y:S01]  /*5ff0*/  FMUL.FTZ R4, R4, R114.reuse ;  /* 0x0000007204047220 */ /* 0x080fe20000410000 */
[C---:B-----5:R-:W-:Y:S01]  /*6000*/  HMMA.16816.F32 R40, R52.reuse, R64, RZ ;  /* 0x000000403428723c */ /* 0x060fe200000018ff */
[-C--:B------:R-:W-:Y:S01]  /*6010*/  FMUL.FTZ R5, R5, R114.reuse ;  /* 0x0000007205057220 */ /* 0x080fe20000410000 */
[----:B------:R5:W1:Y:S06]  /*6020*/  MUFU.TANH R64, R56 ;  /* 0x0000003800407308 */ /* 0x000a6c0000002400 */
[----:B------:R-:W-:Y:S08]  /*6030*/  HMMA.16816.F32 R52, R52, R66, RZ ;  /* 0x000000423434723c */ /* 0x000ff000000018ff */
[----:B----4-:R-:W-:Y:S01]  /*6040*/  HMMA.16816.F32 R20, R32, R28, R20 ;  /* 0x0000001c2014723c */ /* 0x010fe20000001814 */
[----:B-----5:R-:W-:-:S02]  /*6050*/  FMUL.FTZ R56, R58, R114 ;  /* 0x000000723a387220 */ /* 0x020fc40000410000 */
[----:B------:R4:W1:Y:S05]  /*6060*/  MUFU.TANH R58, R5 ;  /* 0x00000005003a7308 */ /* 0x00086a0000002400 */
[----:B------:R-:W-:Y:S01]  /*6070*/  HMMA.16816.F32 R16, R32, R30, R16 ;  /* 0x0000001e2010723c */ /* 0x000fe20000001810 */
[----:B------:R5:W3:Y:S01]  /*6080*/  LDSM.16.M88.4 R28, [R38+0x9800] ;  /* 0x00980000261c783b */ /* 0x000ae20000000200 */
[----:B------:R-:W-:-:S04]  /*6090*/  DEPBAR.LE SB0, 0x0 ;  /* 0x000080000000791a */ /* 0x000fc80000000000 */
[----:B------:R-:W1:Y:S02]  /*60a0*/  MUFU.TANH R56, R56 ;  /* 0x0000003800387308 */ /* 0x000e640000002400 */
[----:B------:R-:W-:Y:S01]  /*60b0*/  HMMA.16816.F32 R40, R48, R44, R40 ;  /* 0x0000002c3028723c */ /* 0x000fe20000001828 */
[----:B------:R-:W-:-:S05]  /*60c0*/  FMUL.FTZ R44, R59, R114 ;  /* 0x000000723b2c7220 */ /* 0x000fca0000410000 */
[----:B------:R1:W1:Y:S01]  /*60d0*/  MUFU.TANH R45, R4 ;  /* 0x00000004002d7308 */ /* 0x0002620000002400 */
[----:B----4-:R-:W-:Y:S01]  /*60e0*/  FMUL.FTZ R5, R7, R114 ;  /* 0x0000007207057220 */ /* 0x010fe20000410000 */
[----:B------:R-:W-:Y:S06]  /*60f0*/  HMMA.16816.F32 R52, R48, R46, R52 ;  /* 0x0000002e3034723c */ /* 0x000fec0000001834 */
[----:B------:R-:W4:Y:S02]  /*6100*/  MUFU.TANH R44, R44 ;  /* 0x0000002c002c7308 */ /* 0x000f240000002400 */
[----:B--2---:R-:W-:Y:S01]  /*6110*/  HMMA.16816.F32 R20, R12, R8, R20 ;  /* 0x000000080c14723c */ /* 0x004fe20000001814 */
[----:B-----5:R-:W-:-:S05]  /*6120*/  SHF.L.U32 R38, R242, 0x8, RZ ;  /* 0x00000008f2267819 */ /* 0x020fca00000006ff */
[----:B------:R-:W2:Y:S01]  /*6130*/  MUFU.TANH R5, R5 ;  /* 0x0000000500057308 */ /* 0x000ea20000002400 */
[-C--:B-1----:R-:W-:Y:S01]  /*6140*/  FMUL.FTZ R4, R6, R114.reuse ;  /* 0x0000007206047220 */ /* 0x082fe20000410000 */
[C---:B------:R-:W-:Y:S06]  /*6150*/  HMMA.16816.F32 R40, R32.reuse, R24, R40 ;  /* 0x000000182028723c */ /* 0x040fec0000001828 */
[----:B------:R-:W1:Y:S02]  /*6160*/  MUFU.TANH R4, R4 ;  /* 0x0000000400047308 */ /* 0x000e640000002400 */
[----:B------:R-:W-:Y:S03]  /*6170*/  HMMA.16816.F32 R52, R32, R26, R52 ;  /* 0x0000001a2034723c */ /* 0x000fe60000001834 */
[-C--:B------:R-:W-:Y:S01]  /*6180*/  FMUL.FTZ R20, R20, R114.reuse ;  /* 0x0000007214147220 */ /* 0x080fe20000410000 */
[-C--:B------:R-:W-:Y:S01]  /*6190*/  FMUL.FTZ R21, R21, R114.reuse ;  /* 0x0000007215157220 */ /* 0x080fe20000410000 */
[-C--:B------:R-:W-:Y:S01]  /*61a0*/  FMUL.FTZ R7, R22, R114.reuse ;  /* 0x0000007216077220 */ /* 0x080fe20000410000 */
[----:B------:R-:W-:Y:S01]  /*61b0*/  FMUL.FTZ R8, R23, R114 ;  /* 0x0000007217087220 */ /* 0x000fe20000410000 */
[----:B------:R5:W1:Y:S01]  /*61c0*/  MUFU.TANH R24, R20 ;  /* 0x0000001400187308 */ /* 0x000a620000002400 */
[----:B------:R-:W-:Y:S01]  /*61d0*/  HMMA.16816.F32 R16, R12, R10, R16 ;  /* 0x0000000a0c10723c */ /* 0x000fe20000001810 */
[----:B------:R-:W-:-:S06]  /*61e0*/  LOP3.LUT R11, R115, 0x200, RZ, 0xc0, !PT ;  /* 0x00000200730b7812 */ /* 0x000fcc00078ec0ff */
        /* <DEDUP_REMOVED lines=13> */
[----:B------:R-:W1:Y:S04]  /*62c0*/  MUFU.TANH R6, R6 ;  /* 0x0000000600067308 */ /* 0x000e680000002400 */
[-C--:B-----5:R-:W-:Y:S01]  /*62d0*/  FMUL.FTZ R20, R52, R114.reuse ;  /* 0x0000007234147220 */ /* 0x0a0fe20000410000 */
[-C--:B----4-:R-:W-:Y:S01]  /*62e0*/  FMUL.FTZ R21, R53, R114.reuse ;  /* 0x0000007235157220 */ /* 0x090fe20000410000 */
[-C--:B------:R-:W-:Y:S01]  /*62f0*/  FMUL.FTZ R14, R54, R114.reuse ;  /* 0x00000072360e7220 */ /* 0x080fe20000410000 */
[----:B------:R-:W-:Y:S01]  /*6300*/  FMUL.FTZ R13, R55, R114 ;  /* 0x00000072370d7220 */ /* 0x000fe20000410000 */
[----:B------:R-:W4:Y:S08]  /*6310*/  MUFU.TANH R9, R9 ;  /* 0x0000000900097308 */ /* 0x000f300000002400 */
        /* <DEDUP_REMOVED lines=25> */
.L_x_5153:
[----:B------:R-:W2:Y:S01]  /*64b0*/  LD.E R30, desc[UR4][R2.64+0x170] ;  /* 0x00017004021e7980 */ /* 0x000ea2000c101900 */
[----:B------:R-:W-:Y:S02]  /*64c0*/  IADD3 R28, PT, PT, R38, -0x100, RZ ;  /* 0xffffff00261c7810 */ /* 0x000fe40007ffe0ff */
[----:B------:R-:W-:Y:S02]  /*64d0*/  IABS R23, R38 ;  /* 0x0000002600177213 */ /* 0x000fe40000000000 */
[----:B------:R-:W-:Y:S02]  /*64e0*/  IABS R18, R28 ;  /* 0x0000001c00127213 */ /* 0x000fe40000000000 */
[-C--:B--2---:R-:W-:Y:S02]  /*64f0*/  IABS R26, R30.reuse ;  /* 0x0000001e001a7213 */ /* 0x084fe40000000000 */
[-C--:B------:R-:W-:Y:S02]  /*6500*/  IABS R22, R30.reuse ;  /* 0x0000001e00167213 */ /* 0x080fe40000000000 */
[----:B------:R-:W2:Y:S01]  /*6510*/  I2F.RP R32, R26 ;  /* 0x0000001a00207306 */ /* 0x000ea20000209400 */
[----:B------:R-:W-:-:S02]  /*6520*/  LOP3.LUT R28, R28, R30, RZ, 0x3c, !PT ;  /* 0x0000001e1c1c7212 */ /* 0x000fc400078e3cff */
[----:B------:R-:W-:Y:S02]  /*6530*/  IMAD.MOV R22, RZ, RZ, -R22 ;  /* 0x000000ffff167224 */ /* 0x000fe400078e0a16 */
[----:B------:R-:W-:-:S03]  /*6540*/  ISETP.GE.AND P0, PT, R28, RZ, PT ;  /* 0x000000ff1c00720c */ /* 0x000fc60003f06270 */
[----:B--2---:R-:W2:Y:S02]  /*6550*/  MUFU.RCP R32, R32 ;  /* 0x0000002000207308 */ /* 0x004ea40000001000 */
[----:B--2---:R-:W-:-:S06]  /*6560*/  VIADD R32, R32, 0xffffffe ;  /* 0x0ffffffe20207836 */ /* 0x004fcc0000000000 */
[----:B------:R-:W2:Y:S02]  /*6570*/  F2I.FTZ.U32.TRUNC.NTZ R33, R32 ;  /* 0x0000002000217305 */ /* 0x000ea4000021f000 */
[----:B--2---:R-:W-:Y:S02]  /*6580*/  IMAD.MOV R29, RZ, RZ, -R33 ;  /* 0x000000ffff1d7224 */ /* 0x004fe400078e0a21 */
        /* <DEDUP_REMOVED lines=20> */
[----:B------:R-:W-:Y:S01]  /*66d0*/  IMAD.MOV.U32 R26, RZ, RZ, R27 ;  /* 0x000000ffff1a7224 */ /* 0x000fe200078e001b */
[----:B------:R-:W-:-:S04]  /*66e0*/  @P6 IADD3 R29, PT, PT, R29, 0x1, RZ ;  /* 0x000000011d1d6810 */ /* 0x000fc80007ffe0ff */
        /* <DEDUP_REMOVED lines=26> */
.L_x_5154:
[----:B------:R-:W-:Y:S05]  /*6890*/  BSYNC.RECONVERGENT B0 ;  /* 0x0000000000007941 */ /* 0x000fea0003800200 */
.L_x_5152:
[CC--:B------:R-:W-:Y:S01]  /*68a0*/  ISETP.GE.AND P1, PT, R61.reuse, R243.reuse, PT ;  /* 0x000000f33d00720c */ /* 0x0c0fe20003f26270 */
[----:B------:R-:W-:Y:S01]  /*68b0*/  BSSY.RECONVERGENT B0, `(.L_x_5155) ;  /* 0x0000094000007945 */ /* 0x000fe20003800200 */
[----:B------:R-:W-:Y:S02]  /*68c0*/  ISETP.GE.AND P0, PT, R61, R243, PT ;  /* 0x000000f33d00720c */ /* 0x000fe40003f06270 */
[C---:B------:R-:W-:Y:S02]  /*68d0*/  SHF.L.U32 R22, R228.reuse, 0x5, RZ ;  /* 0x00000005e4167819 */ /* 0x040fe400000006ff */
[----:B------:R-:W-:Y:S02]  /*68e0*/  SHF.L.U64.HI R18, R228, 0x5, R229 ;  /* 0x00000005e4127819 */ /* 0x000fe400000102e5 */
[----:B------:R-:W-:-:S05]  /*68f0*/  IADD3 R28, P4, PT, R22, R234, RZ ;  /* 0x000000ea161c7210 */ /* 0x000fca0007f9e0ff */
[----:B------:R-:W-:Y:S01]  /*6900*/  IMAD.X R29, R18, 0x1, R233, P4 ;  /* 0x00000001121d7824 */ /* 0x000fe200020e06e9 */
[----:B------:R-:W-:Y:S01]  /*6910*/  @!P1 MOV R27, R233 ;  /* 0x000000e9001b9202 */ /* 0x000fe20000000f00 */
[----:B------:R-:W-:Y:S01]  /*6920*/  @!P1 IMAD.MOV.U32 R26, RZ, RZ, R234 ;  /* 0x000000ffff1a9224 */ /* 0x000fe200078e00ea */
[----:B------:R-:W-:Y:S01]  /*6930*/  @!P0 IADD3 R22, P3, PT, R28, R22, RZ ;  /* 0x000000161c168210 */ /* 0x000fe20007f7e0ff */
[--C-:B------:R-:W-:Y:S01]  /*6940*/  @!P0 IMAD.MOV.U32 R50, RZ, RZ, R28.reuse ;  /* 0x000000ffff328224 */ /* 0x100fe200078e001c */
[-C--:B------:R-:W-:Y:S01]  /*6950*/  @!P0 MOV R51, R29.reuse ;  /* 0x0000001d00338202 */ /* 0x080fe20000000f00 */
[----:B------:R-:W-:Y:S01]  /*6960*/  @!P0 IMAD.MOV.U32 R30, RZ, RZ, R28 ;  /* 0x000000ffff1e8224 */ /* 0x000fe200078e001c */
[----:B------:R-:W-:Y:S01]  /*6970*/  @!P0 IADD3.X R23, PT, PT, R29, R18, RZ, P3, !PT ;  /* 0x000000121d178210 */ /* 0x000fe20001ffe4ff */
[----:B------:R-:W-:Y:S01]  /*6980*/  @!PT LDS RZ, [RZ] ;  /* 0x00000000fffff984 */ /* 0x000fe20000000800 */
[----:B------:R-:W-:Y:S01]  /*6990*/  @!PT LDS RZ, [RZ] ;  /* 0x00000000fffff984 */ /* 0x000fe20000000800 */
[----:B------:R-:W-:Y:S01]  /*69a0*/  @!PT LDS RZ, [RZ] ;  /* 0x00000000fffff984 */ /* 0x000fe20000000800 */
[----:B------:R2:W-:Y:S01]  /*69b0*/  @!P1 LDGSTS.E.BYPASS.LTC128B.128 [R60+0x2000], desc[UR4][R26.64] ;  /* 0x020000001a3c9fae */ /* 0x0005e2000b981a04 */
[-C--:B------:R-:W-:Y:S01]  /*69c0*/  @!P0 MOV R31, R29.reuse ;  /* 0x0000001d001f8202 */ /* 0x080fe20000000f00 */
[C---:B------:R-:W-:Y:S01]  /*69d0*/  @!P0 IMAD R34, R229.reuse, 0x120, RZ ;  /* 0x00000120e5228824 */ /* 0x040fe200078e02ff */
[-C--:B------:R-:W-:Y:S01]  /*69e0*/  @!P0 MOV R33, R29.reuse ;  /* 0x0000001d00218202 */ /* 0x080fe20000000f00 */
[----:B------:R3:W-:Y:S01]  /*69f0*/  @P1 STS.128 [R60+0x2000], RZ ;  /* 0x002000ff3c001388 */ /* 0x0007e20000000c00 */
[C---:B------:R-:W-:Y:S01]  /*6a00*/  @!P0 IMAD R48, R229.reuse, 0x60, RZ ;  /* 0x00000060e5308824 */ /* 0x040fe200078e02ff */
[C---:B------:R-:W-:Y:S01]  /*6a10*/  @!P0 LEA R52, P3, R228.reuse, R28, 0x6 ;  /* 0x0000001ce4348211 */ /* 0x040fe200078630ff */
[----:B------:R-:W-:Y:S01]  /*6a20*/  @!P0 IMAD R42, R229, 0xc0, RZ ;  /* 0x000000c0e52a8824 */ /* 0x000fe200078e02ff */
[----:B------:R3:W-:Y:S01]  /*6a30*/  @P0 STS.128 [R60+0x2800], RZ ;  /* 0x002800ff3c000388 */ /* 0x0007e20000000c00 */
[C---:B------:R-:W-:Y:S01]  /*6a40*/  @!P0 IMAD.WIDE.U32 R50, R228.reuse, 0x60, R50 ;  /* 0x00000060e4328825 */ /* 0x040fe200078e0032 */
[----:B------:R-:W-:-:S02]  /*6a50*/  @!P0 LEA.HI.X R53, R228, R29, R229, 0x6, P3 ;  /* 0x0000001de4358211 */ /* 0x000fc400018f34e5 */
[----:B------:R-:W-:Y:S01]  /*6a60*/  @!PT LDS RZ, [RZ] ;  /* 0x00000000fffff984 */ /* 0x000fe20000000800 */
[----:B------:R-:W-:Y:S01]  /*6a70*/  @!PT LDS RZ, [RZ] ;  /* 0x00000000fffff984 */ /* 0x000fe20000000800 */
[----:B------:R-:W-:Y:S01]  /*6a80*/  @!PT LDS RZ, [RZ] ;  /* 0x00000000fffff984 */ /* 0x000fe20000000800 */
[----:B------:R-:W-:Y:S01]  /*6a90*/  @!P0 LDGSTS.E.BYPASS.LTC128B.128 [R60+0x2800], desc[UR4][R28.64] ;  /* 0x028000001c3c8fae */ /* 0x000fe2000b981a04 */
[----:B------:R-:W-:-:S03]  /*6aa0*/  @!P0 IMAD.WIDE.U32 R30, R228, 0xc0, R30 ;  /* 0x000000c0e41e8825 */ /* 0x000fc600078e001e */
[----:B------:R3:W-:Y:S01]  /*6ab0*/  @P0 STS.128 [R60+0x3000], RZ ;  /* 0x003000ff3c000388 */ /* 0x0007e20000000c00 */
[----:B------:R-:W-:Y:S02]  /*6ac0*/  @!P0 IMAD.MOV.U32 R32, RZ, RZ, R28 ;  /* 0x000000ffff208224 */ /* 0x000fe400078e001c */
[----:B------:R-:W-:Y:S01]  /*6ad0*/  @!P0 IMAD.IADD R49, R48, 0x1, R51 ;  /* 0x0000000130318824 */ /* 0x000fe200078e0233 */
[----:B------:R-:W-:Y:S01]  /*6ae0*/  @!PT LDS RZ, [RZ] ;  /* 0x00000000fffff984 */ /* 0x000fe20000000800 */
[----:B------:R-:W-:Y:S01]  /*6af0*/  @!PT LDS RZ, [RZ] ;  /* 0x00000000fffff984 */ /* 0x000fe20000000800 */
[----:B------:R-:W-:Y:S01]  /*6b00*/  @!PT LDS RZ, [RZ] ;  /* 0x00000000fffff984 */ /* 0x000fe20000000800 */
[----:B------:R4:W-:Y:S01]  /*6b10*/  @!P0 LDGSTS.E.BYPASS.LTC128B.128 [R60+0x3000], desc[UR4][R22.64] ;  /* 0x03000000163c8fae */ /* 0x0009e2000b981a04 */
[----:B------:R-:W-:Y:S01]  /*6b20*/  @!P0 IMAD.IADD R43, R42, 0x1, R31 ;  /* 0x000000012a2b8824 */ /* 0x000fe200078e021f */
[----:B------:R-:W-:Y:S01]  /*6b30*/  @!P0 MOV R42, R30 ;  /* 0x0000001e002a8202 */ /* 0x000fe20000000f00 */
[----:B------:R-:W-:Y:S01]  /*6b40*/  @!P0 IMAD.MOV.U32 R48, RZ, RZ, R50 ;  /* 0x000000ffff308224 */ /* 0x000fe200078e0032 */
[----:B------:R-:W-:Y:S01]  /*6b50*/  @!P0 MOV R30, R28 ;  /* 0x0000001c001e8202 */ /* 0x000fe20000000f00 */
[----:B------:R-:W-:Y:S01]  /*6b60*/  @!P0 IMAD.WIDE.U32 R50, R228, 0x180, R28 ;  /* 0x00000180e4328825 */ /* 0x000fe200078e001c */
[-C--:B------:R-:W-:Y:S01]  /*6b70*/  @!P0 MOV R31, R29.reuse ;  /* 0x0000001d001f8202 */ /* 0x080fe20000000f00 */
[----:B------:R3:W-:Y:S01]  /*6b80*/  @P0 STS.128 [R60+0x3800], RZ ;  /* 0x003800ff3c000388 */ /* 0x0007e20000000c00 */
[----:B--2---:R-:W-:Y:S01]  /*6b90*/  @!P0 MOV R27, R29 ;  /* 0x0000001d001b8202 */ /* 0x004fe20000000f00 */
[----:B------:R-:W-:-:S02]  /*6ba0*/  @!P0 IMAD R46, R229, 0xa0, RZ ;  /* 0x000000a0e52e8824 */ /* 0x000fc400078e02ff */
[----:B------:R-:W-:Y:S01]  /*6bb0*/  @!P0 IMAD.WIDE.U32 R32, R228, 0xa0, R32 ;  /* 0x000000a0e4208825 */ /* 0x000fe200078e0020 */
[----:B------:R-:W-:Y:S01]  /*6bc0*/  @!PT LDS RZ, [RZ] ;  /* 0x00000000fffff984 */ /* 0x000fe20000000800 */
[----:B------:R-:W-:Y:S01]  /*6bd0*/  @!PT LDS RZ, [RZ] ;  /* 0x00000000fffff984 */ /* 0x000fe20000000800 */
[----:B------:R-:W-:Y:S01]  /*6be0*/  @!PT LDS RZ, [RZ] ;  /* 0x00000000fffff984 */ /* 0x000fe20000000800 */
[----:B------:R-:W-:Y:S03]  /*6bf0*/  @!P0 LDGSTS.E.BYPASS.LTC128B.128 [R60+0x3800], desc[UR4][R52.64] ;  /* 0x03800000343c8fae */ /* 0x000fe6000b981a04 */
[----:B------:R-:W-:Y:S01]  /*6c00*/  @!P0 IMAD.MOV.U32 R26, RZ, RZ, R28 ;  /* 0x000000ffff1a8224 */ /* 0x000fe200078e001c */
[----:B------:R-:W-:Y:S01]  /*6c10*/  @!P0 IADD3 R47, PT, PT, R46, R33, RZ ;  /* 0x000000212e2f8210 */ /* 0x000fe20007ffe0ff */
[----:B------:R-:W-:Y:S01]  /*6c20*/  @!P0 IMAD.WIDE.U32 R30, R228, 0x160, R30 ;  /* 0x00000160e41e8825 */ /* 0x000fe200078e001e */
[----:B------:R-:W-:Y:S01]  /*6c30*/  @!P0 MOV R46, R32 ;  /* 0x00000020002e8202 */ /* 0x000fe20000000f00 */
[----:B------:R3:W-:Y:S01]  /*6c40*/  @P0 STS.128 [R60+0x4000], RZ ;  /* 0x004000ff3c000388 */ /* 0x0007e20000000c00 */
[----:B------:R-:W-:Y:S01]  /*6c50*/  @!P0 MOV R32, R28 ;  /* 0x0000001c00208202 */ /* 0x000fe20000000f00 */
[----:B------:R-:W-:-:S02]  /*6c60*/  @!P0 IMAD R40, R229, 0xe0, RZ ;  /* 0x000000e0e5288824 */ /* 0x000fc400078e02ff */
[----:B------:R-:W-:Y:S01]  /*6c70*/  @!P0 IMAD.WIDE.U32 R26, R228, 0xe0, R26 ;  /* 0x000000e0e41a8825 */ /* 0x000fe200078e001a */
[----:B------:R-:W-:Y:S01]  /*6c80*/  @!PT LDS RZ, [RZ] ;  /* 0x00000000fffff984 */ /* 0x000fe20000000800 */
[----:B------:R-:W-:Y:S01]  /*6c90*/  @!PT LDS RZ, [RZ] ;  /* 0x00000000fffff984 */ /* 0x000fe20000000800 */
[----:B------:R-:W-:Y:S01]  /*6ca0*/  @!PT LDS RZ, [RZ] ;  /* 0x00000000fffff984 */ /* 0x000fe20000000800 */
[----:B------:R2:W-:Y:S01]  /*6cb0*/  @!P0 LDGSTS.E.BYPASS.LTC128B.128 [R60+0x4000], desc[UR4][R48.64] ;  /* 0x04000000303c8fae */ /* 0x0005e2000b981a04 */
[----:B----4-:R-:W-:Y:S02]  /*6cc0*/  @!P0 MOV R23, R29 ;  /* 0x0000001d00178202 */ /* 0x010fe40000000f00 */
[----:B------:R-:W-:Y:S01]  /*6cd0*/  @!P0 IMAD.MOV.U32 R22, RZ, RZ, R28 ;  /* 0x000000ffff168224 */ /* 0x000fe200078e001c */
[----:B------:R-:W-:Y:S01]  /*6ce0*/  @!P0 IADD3 R41, PT, PT, R40, R27, RZ ;  /* 0x0000001b28298210 */ /* 0x000fe20007ffe0ff */
[----:B------:R-:W-:Y:S01]  /*6cf0*/  @!P0 IMAD.MOV.U32 R33, RZ, RZ, R29 ;  /* 0x000000ffff218224 */ /* 0x000fe200078e001d */
[----:B------:R3:W-:Y:S01]  /*6d00*/  @P0 STS.128 [R60+0x4800], RZ ;  /* 0x004800ff3c000388 */ /* 0x0007e20000000c00 */
[----:B------:R-:W-:Y:S01]  /*6d10*/  @!P0 IMAD.WIDE.U32 R22, R228, 0x120, R22 ;  /* 0x00000120e4168825 */ /* 0x000fe200078e0016 */
[----:B------:R-:W-:-:S03]  /*6d20*/  @!P0 MOV R27, R29 ;  /* 0x0000001d001b8202 */ /* 0x000fc60000000f00 */
[----:B------:R-:W-:Y:S01]  /*6d30*/  @!P0 IMAD.MOV.U32 R40, RZ, RZ, R26 ;  /* 0x000000ffff288224 */ /* 0x000fe200078e001a */
[----:B------:R-:W-:Y:S01]  /*6d40*/  @!P0 IADD3 R35, PT, PT, R34, R23, RZ ;  /* 0x0000001722238210 */ /* 0x000fe20007ffe0ff */
[C---:B------:R-:W-:Y:S01]  /*6d50*/  @!P0 IMAD R23, R229.reuse, 0x160, RZ ;  /* 0x00000160e5178824 */ /* 0x040fe200078e02ff */
[----:B------:R-:W-:Y:S01]  /*6d60*/  @!P0 MOV R34, R22 ;  /* 0x0000001600228202 */ /* 0x000fe20000000f00 */
[----:B------:R-:W-:Y:S02]  /*6d70*/  @!P0 IMAD R22, R229, 0x180, RZ ;  /* 0x00000180e5168824 */ /* 0x000fe400078e02ff */
[----:B------:R-:W-:Y:S02]  /*6d80*/  @!P0 IMAD.IADD R31, R23, 0x1, R31 ;  /* 0x00000001171f8824 */ /* 0x000fe400078e021f */
[----:B------:R-:W-:Y:S01]  /*6d90*/  @!P0 IMAD R26, R229, 0x140, RZ ;  /* 0x00000140e51a8824 */ /* 0x000fe200078e02ff */
[----:B------:R-:W-:Y:S01]  /*6da0*/  @!P0 IADD3 R51, PT, PT, R22, R51, RZ ;  /* 0x0000003316338210 */ /* 0x000fe20007ffe0ff */
[C---:B------:R-:W-:Y:S01]  /*6db0*/  @!P0 IMAD.WIDE.U32 R32, R228.reuse, 0x140, R32 ;  /* 0x00000140e4208825 */ /* 0x040fe200078e0020 */
[----:B------:R-:W-:-:S03]  /*6dc0*/  @!P0 LEA R22, P1, R228, R28, 0x7 ;  /* 0x0000001ce4168211 */ /* 0x000fc600078238ff */
[----:B------:R-:W-:Y:S01]  /*6dd0*/  @!P0 IMAD.IADD R33, R26, 0x1, R33 ;  /* 0x000000011a218824 */ /* 0x000fe200078e0221 */
[CCC-:B------:R-:W-:Y:S01]  /*6de0*/  @!P0 LEA.HI.X R23, R228.reuse, R29.reuse, R229.reuse, 0x7, P1 ;  /* 0x0000001de4178211 */ /* 0x1c0fe200008f3ce5 */
[----:B------:R-:W-:Y:S01]  /*6df0*/  @!P0 IMAD R18, R229, 0x1a0, RZ ;  /* 0x000001a0e5128824 */ /* 0x000fe200078e02ff */
[CC--:B--2---:R-:W-:Y:S02]  /*6e00*/  @!P0 LEA R48, P1, R228.reuse, R28.reuse, 0x8 ;  /* 0x0000001ce4308211 */ /* 0x0c4fe400078240ff */
[----:B------:R-:W-:Y:S01]  /*6e10*/  @!P0 MOV R26, R28 ;  /* 0x0000001c001a8202 */ /* 0x000fe20000000f00 */
[----:B------:R-:W-:Y:S01]  /*6e20*/  @!PT LDS RZ, [RZ] ;  /* 0x00000000fffff984 */ /* 0x000fe20000000800 */
[----:B------:R-:W-:Y:S01]  /*6e30*/  @!PT LDS RZ, [RZ] ;  /* 0x00000000fffff984 */ /* 0x000fe20000000800 */
[----:B------:R-:W-:Y:S01]  /*6e40*/  @!PT LDS RZ, [RZ] ;  /* 0x00000000fffff984 */ /* 0x000fe20000000800 */
[----:B------:R3:W-:Y:S01]  /*6e50*/  @!P0 LDGSTS.E.BYPASS.LTC128B.128 [R60+0x4800], desc[UR4][R22.64] ;  /* 0x04800000163c8fae */ /* 0x0007e2000b981a04 */
[----:B------:R-:W-:-:S03]  /*6e60*/  @!P0 LEA.HI.X R49, R228, R29, R229, 0x8, P1 ;  /* 0x0000001de4318211 */ /* 0x000fc600008f44e5 */
[----:B------:R3:W-:Y:S01]  /*6e70*/  @P0 STS.128 [R60+0x5000], RZ ;  /* 0x005000ff3c000388 */ /* 0x0007e20000000c00 */
[----:B------:R-:W-:-:S03]  /*6e80*/  @!P0 IMAD.WIDE.U32 R26, R228, 0x1a0, R26 ;  /* 0x000001a0e41a8825 */ /* 0x000fc600078e001a */
        /* <DEDUP_REMOVED lines=54> */
.L_x_5156:
[----:B------:R-:W-:Y:S05]  /*71f0*/  BSYNC.RECONVERGENT B0 ;  /* 0x0000000000007941 */ /* 0x000fea0003800200 */
.L_x_5155:
[----:B------:R-:W0:Y:S02]  /*7200*/  LDGDEPBAR ;  /* 0x00000000000079af */ /* 0x000e240000000000 */
.L_x_5151:
[----:B------:R-:W-:Y:S05]  /*7210*/  BSYNC.RECONVERGENT B1 ;  /* 0x0000000000017941 */ /* 0x000fea0003800200 */
.L_x_5150:
[----:B--23--:R-:W-:Y:S01]  /*7220*/  SHF.R.U32.HI R60, RZ, 0x2, R166 ;  /* 0x00000002ff3c7819 */ /* 0x00cfe200000116a6 */
[----:B------:R-:W-:-:S03]  /*7230*/  IMAD.SHL.U32 R61, R166, 0x2, RZ ;  /* 0x00000002a63d7824 */ /* 0x000fc600078e00ff */
[----:B------:R-:W-:Y:S02]  /*7240*/  LOP3.LUT R60, R60, 0x7, RZ, 0xc0, !PT ;  /* 0x000000073c3c7812 */ /* 0x000fe400078ec0ff */
[----:B------:R-:W-:Y:S02]  /*7250*/  LOP3.LUT R61, R61, 0x6, RZ, 0xc0, !PT ;  /* 0x000000063d3d7812 */ /* 0x000fe400078ec0ff */
[----:B------:R-:W-:-:S03]  /*7260*/  LOP3.LUT R22, R60, 0x1f0, R167, 0xf8, !PT ;  /* 0x000001f03c167812 */ /* 0x000fc600078ef8a7 */
[----:B------:R-:W-:Y:S02]  /*7270*/  IMAD.IADD R23, R38, 0x1, R61 ;  /* 0x0000000126177824 */ /* 0x000fe400078e023d */
[----:B------:R-:W-:Y:S02]  /*7280*/  IMAD R22, R239, 0x40, R22 ;  /* 0x00000040ef167824 */ /* 0x000fe400078e0216 */
[C---:B------:R-:W-:Y:S02]  /*7290*/  VIADD R182, R23.reuse, 0x59 ;  /* 0x0000005917b67836 */ /* 0x040fe40000000000 */
[C---:B------:R-:W-:Y:S01]  /*72a0*/  VIADD R217, R23.reuse, 0x39 ;  /* 0x0000003917d97836 */ /* 0x040fe20000000000 */
[----:B------:R-:W-:Y:S01]  /*72b0*/  IADD3 R22, PT, PT, R62, R22, -R63 ;  /* 0x000000163e167210 */ /* 0x000fe20007ffe83f */
[C---:B------:R-:W-:Y:S02]  /*72c0*/  VIADD R28, R23.reuse, 0x1 ;  /* 0x00000001171c7836 */ /* 0x040fe40000000000 */
[----:B------:R-:W-:-:S02]  /*72d0*/  VIADD R193, R23, 0x50 ;  /* 0x0000005017c17836 */ /* 0x000fc40000000000 */
[----:B------:R-:W-:Y:S01]  /*72e0*/  IMAD.IADD R186, R22, 0x1, -R182 ;  /* 0x0000000116ba7824 */ /* 0x000fe200078e0ab6 */
[----:B------:R-:W-:Y:S01]  /*72f0*/  ISETP.GE.AND P3, PT, R28, R62, PT ;  /* 0x0000003e1c00720c */ /* 0x000fe20003f66270 */
[C---:B------:R-:W-:Y:S02]  /*7300*/  IMAD.IADD R35, R22.reuse, 0x1, -R217 ;  /* 0x0000000116237824 */ /* 0x040fe400078e0ad9 */
[C---:B------:R-:W-:Y:S01]  /*7310*/  IMAD.IADD R29, R22.reuse, 0x1, -R28 ;  /* 0x00000001161d7824 */ /* 0x040fe200078e0a1c */
[----:B------:R-:W-:Y:S01]  /*7320*/  IABS R186, R186 ;  /* 0x000000ba00ba7213 */ /* 0x000fe20000000000 */
[----:B------:R-:W-:Y:S01]  /*7330*/  IMAD.IADD R201, R22, 0x1, -R193 ;  /* 0x0000000116c97824 */ /* 0x000fe200078e0ac1 */
[----:B------:R-:W-:Y:S01]  /*7340*/  IABS R35, R35 ;  /* 0x0000002300237213 */ /* 0x000fe20000000000 */
[C---:B------:R-:W-:Y:S01]  /*7350*/  VIADD R117, R23.reuse, 0x91 ;  /* 0x0000009117757836 */ /* 0x040fe20000000000 */
[----:B------:R-:W-:Y:S01]  /*7360*/  I2FP.F32.S32 R186, R186 ;  /* 0x000000ba00ba7245 */ /* 0x000fe20000201400 */
[C---:B------:R-:W-:Y:S01]  /*7370*/  VIADD R179, R23.reuse, 0x60 ;  /* 0x0000006017b37836 */ /* 0x040fe20000000000 */
[----:B------:R-:W-:Y:S01]  /*7380*/  I2FP.F32.S32 R35, R35 ;  /* 0x0000002300237245 */ /* 0x000fe20000201400 */
[C---:B------:R-:W-:Y:S01]  /*7390*/  VIADD R174, R23.reuse, 0x61 ;  /* 0x0000006117ae7836 */ /* 0x040fe20000000000 */
[----:B------:R-:W-:Y:S01]  /*73a0*/  IABS R29, R29 ;  /* 0x0000001d001d7213 */ /* 0x000fe20000000000 */
[----:B------:R-:W-:Y:S01]  /*73b0*/  FFMA.FTZ R186, -R0, R186, R122 ;  /* 0x000000ba00ba7223 */ /* 0x000fe2000001017a */
[----:B------:R-:W-:-:S02]  /*73c0*/  VIADD R122, R23, 0x78 ;  /* 0x00000078177a7836 */ /* 0x000fc40000000000 */
[----:B------:R-:W-:Y:S01]  /*73d0*/  FFMA.FTZ R84, -R0, R35, R84 ;  /* 0x0000002300547223 */ /* 0x000fe20000010154 */
[----:B------:R-:W-:Y:S01]  /*73e0*/  I2FP.F32.S32 R29, R29 ;  /* 0x0000001d001d7245 */ /* 0x000fe20000201400 */
[C---:B------:R-:W-:Y:S01]  /*73f0*/  IMAD.IADD R183, R22.reuse, 0x1, -R179 ;  /* 0x0000000116b77824 */ /* 0x040fe200078e0ab3 */
[----:B------:R-:W-:Y:S01]  /*7400*/  IABS R201, R201 ;  /* 0x000000c900c97213 */ /* 0x000fe20000000000 */
[----:B------:R-:W-:Y:S02]  /*7410*/  IMAD.IADD R35, R22, 0x1, -R122 ;  /* 0x0000000116237824 */ /* 0x000fe400078e0a7a */
[----:B------:R-:W-:Y:S01]  /*7420*/  FFMA.FTZ R29, -R0, R29, R112 ;  /* 0x0000001d001d7223 */ /* 0x000fe20000010170 */
[C---:B------:R-:W-:Y:S01]  /*7430*/  VIADD R112, R23.reuse, 0x90 ;  /* 0x0000009017707836 */ /* 0x040fe20000000000 */
[----:B------:R-:W-:Y:S01]  /*7440*/  I2FP.F32.S32 R201, R201 ;  /* 0x000000c900c97245 */ /* 0x000fe20000201400 */
[C---:B------:R-:W-:Y:S01]  /*7450*/  VIADD R181, R23.reuse, 0x71 ;  /* 0x0000007117b57836 */ /* 0x040fe20000000000 */
[----:B------:R-:W-:Y:S01]  /*7460*/  IABS R35, R35 ;  /* 0x0000002300237213 */ /* 0x000fe20000000000 */
[----:B------:R-:W-:Y:S01]  /*7470*/  IMAD.IADD R180, R22, 0x1, -R174 ;  /* 0x0000000116b47824 */ /* 0x000fe200078e0aae */
[----:B------:R-:W-:Y:S01]  /*7480*/  IABS R183, R183 ;  /* 0x000000b700b77213 */ /* 0x000fe20000000000 */
[----:B------:R-:W-:Y:S01]  /*7490*/  FFMA.FTZ R201, -R0, R201, R36 ;  /* 0x000000c900c97223 */ /* 0x000fe20000010124 */
[----:B------:R-:W-:Y:S01]  /*74a0*/  I2FP.F32.S32 R35, R35 ;  /* 0x0000002300237245 */ /* 0x000fe20000201400 */
[----:B------:R-:W-:Y:S01]  /*74b0*/  IMAD.IADD R36, R22, 0x1, -R181 ;  /* 0x0000000116247824 */ /* 0x000fe200078e0ab5 */
[----:B------:R-:W-:Y:S01]  /*74c0*/  IABS R180, R180 ;  /* 0x000000b400b47213 */ /* 0x000fe20000000000 */
[C---:B------:R-:W-:Y:S01]  /*74d0*/  VIADD R42, R23.reuse, 0xd9 ;  /* 0x000000d9172a7836 */ /* 0x040fe20000000000 */
[----:B------:R-:W-:Y:S01]  /*74e0*/  I2FP.F32.S32 R183, R183 ;  /* 0x000000b700b77245 */ /* 0x000fe20000201400 */
[----:B------:R-:W-:Y:S01]  /*74f0*/  FFMA.FTZ R138, -R0, R35, R138 ;  /* 0x00000023008a7223 */ /* 0x000fe2000001018a */
[----:B------:R-:W-:Y:S01]  /*7500*/  IMAD.IADD R35, R22, 0x1, -R112 ;  /* 0x0000000116237824 */ /* 0x000fe200078e0a70 */
[----:B------:R-:W-:Y:S01]  /*7510*/  IABS R36, R36 ;  /* 0x0000002400247213 */ /* 0x000fe20000000000 */
[C---:B------:R-:W-:Y:S01]  /*7520*/  VIADD R41, R23.reuse, 0xe0 ;  /* 0x000000e017297836 */ /* 0x040fe20000000000 */
[----:B------:R-:W-:Y:S01]  /*7530*/  I2FP.F32.S32 R180, R180 ;  /* 0x000000b400b47245 */ /* 0x000fe20000201400 */
[----:B------:R-:W-:Y:S01]  /*7540*/  FFMA.FTZ R183, -R0, R183, R125 ;  /* 0x000000b700b77223 */ /* 0x000fe2000001017d */
[----:B------:R-:W-:Y:S01]  /*7550*/  IABS R35, R35 ;  /* 0x0000002300237213 */ /* 0x000fe20000000000 */
[C---:B------:R-:W-:Y:S01]  /*7560*/  VIADD R48, R23.reuse, 0xd1 ;  /* 0x000000d117307836 */ /* 0x040fe20000000000 */
[----:B------:R-:W-:Y:S01]  /*7570*/  I2FP.F32.S32 R36, R36 ;  /* 0x0000002400247245 */ /* 0x000fe20000201400 */
[----:B------:R-:W-:Y:S01]  /*7580*/  VIADD R43, R23, 0xd8 ;  /* 0x000000d8172b7836 */ /* 0x000fe20000000000 */
[----:B------:R-:W-:Y:S01]  /*7590*/  I2FP.F32.S32 R35, R35 ;  /* 0x0000002300237245 */ /* 0x000fe20000201400 */
[----:B------:R-:W-:-:S02]  /*75a0*/  IMAD.IADD R125, R22, 0x1, -R41 ;  /* 0x00000001167d7824 */ /* 0x000fc400078e0a29 */
[C---:B------:R-:W-:Y:S01]  /*75b0*/  FFMA.FTZ R180, -R0.reuse, R180, R127 ;  /* 0x000000b400b47223 */ /* 0x040fe2000001017f */
[----:B------:R-:W-:Y:S01]  /*75c0*/  FFMA.FTZ R135, -R0, R36, R135 ;  /* 0x0000002400877223 */ /* 0x000fe20000010187 */
[----:B------:R-:W-:Y:S02]  /*75d0*/  IMAD.IADD R36, R22, 0x1, -R48 ;  /* 0x0000000116247824 */ /* 0x000fe400078e0a30 */
[----:B------:R-:W-:Y:S01]  /*75e0*/  FFMA.FTZ R152, -R0, R35, R152 ;  /* 0x0000002300987223 */ /* 0x000fe20000010198 */
[C---:B------:R-:W-:Y:S01]  /*75f0*/  IMAD.IADD R35, R22.reuse, 0x1, -R117 ;  /* 0x0000000116237824 */ /* 0x040fe200078e0a75 */
[----:B------:R-:W-:Y:S01]  /*7600*/  IABS R125, R125 ;  /* 0x0000007d007d7213 */ /* 0x000fe20000000000 */
[C---:B------:R-:W-:Y:S01]  /*7610*/  IMAD.IADD R127, R22.reuse, 0x1, -R43 ;  /* 0x00000001167f7824 */ /* 0x040fe200078e0a2b */
[----:B------:R-:W-:Y:S01]  /*7620*/  IABS R36, R36 ;  /* 0x0000002400247213 */ /* 0x000fe20000000000 */
[C---:B------:R-:W-:Y:S01]  /*7630*/  VIADD R50, R23.reuse, 0xe1 ;  /* 0x000000e117327836 */ /* 0x040fe20000000000 */
[----:B------:R-:W-:Y:S01]  /*7640*/  IABS R35, R35 ;  /* 0x0000002300237213 */ /* 0x000fe20000000000 */
[C---:B------:R-:W-:Y:S01]  /*7650*/  VIADD R191, R23.reuse, 0x69 ;  /* 0x0000006917bf7836 */ /* 0x040fe20000000000 */
[----:B------:R-:W-:Y:S01]  /*7660*/  IABS R127, R127 ;  /* 0x0000007f007f7213 */ /* 0x000fe20000000000 */
[C---:B------:R-:W-:Y:S01]  /*7670*/  IMAD.IADD R49, R22.reuse, 0x1, -R23 ;  /* 0x0000000116317824 */ /* 0x040fe200078e0a17 */
[----:B------:R-:W-:Y:S01]  /*7680*/  I2FP.F32.S32 R35, R35 ;  /* 0x0000002300237245 */ /* 0x000fe20000201400 */
[----:B------:R-:W-:Y:S01]  /*7690*/  IMAD.IADD R177, R22, 0x1, -R191 ;  /* 0x0000000116b17824 */ /* 0x000fe200078e0abf */
[----:B------:R-:W-:Y:S01]  /*76a0*/  I2FP.F32.S32 R125, R125 ;  /* 0x0000007d007d7245 */ /* 0x000fe20000201400 */
[C---:B------:R-:W-:Y:S01]  /*76b0*/  VIADD R31, R23.reuse, 0x9 ;  /* 0x00000009171f7836 */ /* 0x040fe20000000000 */
[----:B------:R-:W-:Y:S01]  /*76c0*/  I2FP.F32.S32 R36, R36 ;  /* 0x0000002400247245 */ /* 0x000fe20000201400 */
[----:B------:R-:W-:Y:S01]  /*76d0*/  FFMA.FTZ R154, -R0, R35, R154 ;  /* 0x00000023009a7223 */ /* 0x000fe2000001019a */
[----:B------:R-:W-:Y:S01]  /*76e0*/  IMAD.IADD R35, R22, 0x1, -R42 ;  /* 0x0000000116237824 */ /* 0x000fe200078e0a2a */
[----:B------:R-:W-:Y:S01]  /*76f0*/  I2FP.F32.S32 R127, R127 ;  /* 0x0000007f007f7245 */ /* 0x000fe20000201400 */
[C---:B-1----:R-:W-:Y:S01]  /*7700*/  FFMA.FTZ R125, -R0.reuse, R125, R24 ;  /* 0x0000007d007d7223 */ /* 0x042fe20000010118 */
[----:B------:R-:W-:Y:S01]  /*7710*/  FFMA.FTZ R57, -R0, R36, R57 ;  /* 0x0000002400397223 */ /* 0x000fe20000010139 */
[----:B------:R-:W-:Y:S01]  /*7720*/  IMAD.IADD R36, R22, 0x1, -R50 ;  /* 0x0000000116247824 */ /* 0x000fe200078e0a32 */
[----:B------:R-:W-:Y:S01]  /*7730*/  IABS R35, R35 ;  /* 0x0000002300237213 */ /* 0x000fe20000000000 */
[----:B------:R-:W-:Y:S01]  /*7740*/  FFMA.FTZ R127, -R0, R127, R45 ;  /* 0x0000007f007f7223 */ /* 0x000fe2000001012d */
[C---:B------:R-:W-:Y:S01]  /*7750*/  VIADD R45, R23.reuse, 0x8 ;  /* 0x00000008172d7836 */ /* 0x040fe20000000000 */
[----:B------:R-:W-:Y:S01]  /*7760*/  IABS R177, R177 ;  /* 0x000000b100b17213 */ /* 0x000fe20000000000 */
[C---:B------:R-:W-:Y:S01]  /*7770*/  VIADD R18, R23.reuse, 0x18 ;  /* 0x0000001817127836 */ /* 0x040fe20000000000 */
[----:B------:R-:W-:Y:S01]  /*7780*/  I2FP.F32.S32 R35, R35 ;  /* 0x0000002300237245 */ /* 0x000fe20000201400 */
[----:B------:R-:W-:Y:S01]  /*7790*/  VIADD R173, R23, 0x68 ;  /* 0x0000006817ad7836 */ /* 0x000fe20000000000 */
[----:B------:R-:W-:Y:S01]  /*77a0*/  ISETP.GE.AND P1, PT, R45, R62, PT ;  /* 0x0000003e2d00720c */ /* 0x000fe20003f26270 */
[----:B------:R-:W-:Y:S01]  /*77b0*/  IMAD.IADD R45, R22, 0x1, -R45 ;  /* 0x00000001162d7824 */ /* 0x000fe200078e0a2d */
[----:B------:R-:W-:Y:S01]  /*77c0*/  IABS R36, R36 ;  /* 0x0000002400247213 */ /* 0x000fe20000000000 */
[----:B------:R-:W-:Y:S01]  /*77d0*/  FFMA.FTZ R58, -R0, R35, R58 ;  /* 0x00000023003a7223 */ /* 0x000fe2000001013a */
[----:B------:R-:W-:Y:S01]  /*77e0*/  VIADD R35, R22, 0x8 ;  /* 0x0000000816237836 */ /* 0x000fe20000000000 */
[----:B------:R-:W-:Y:S01]  /*77f0*/  I2FP.F32.S32 R177, R177 ;  /* 0x000000b100b17245 */ /* 0x000fe20000201400 */
[----:B------:R-:W-:Y:S01]  /*7800*/  VIADD R52, R23, 0xc8 ;  /* 0x000000c817347836 */ /* 0x000fe20000000000 */
[----:B------:R-:W-:Y:S01]  /*7810*/  I2FP.F32.S32 R36, R36 ;  /* 0x0000002400247245 */ /* 0x000fe20000201400 */
[----:B------:R-:W-:Y:S01]  /*7820*/  IMAD.IADD R24, R35, 0x1, -R28 ;  /* 0x0000000123187824 */ /* 0x000fe200078e0a1c */
[----:B------:R-:W-:Y:S01]  /*7830*/  IABS R28, R49 ;  /* 0x00000031001c7213 */ /* 0x000fe20000000000 */
[C---:B------:R-:W-:Y:S01]  /*7840*/  VIADD R30, R23.reuse, 0x10 ;  /* 0x00000010171e7836 */ /* 0x040fe20000000000 */
[----:B------:R-:W-:Y:S01]  /*7850*/  IABS R45, R45 ;  /* 0x0000002d002d7213 */ /* 0x000fe20000000000 */
[----:B------:R-:W-:Y:S01]  /*7860*/  FFMA.FTZ R36, -R0, R36, R25 ;  /* 0x0000002400247223 */ /* 0x000fe20000010119 */
[----:B------:R-:W-:Y:S01]  /*7870*/  IABS R24, R24 ;  /* 0x0000001800187213 */ /* 0x000fe20000000000 */
[----:B------:R-:W-:Y:S01]  /*7880*/  VIADD R219, R23, 0x31 ;  /* 0x0000003117db7836 */ /* 0x000fe20000000000 */
[----:B------:R-:W-:Y:S01]  /*7890*/  I2FP.F32.S32 R28, R28 ;  /* 0x0000001c001c7245 */ /* 0x000fe20000201400 */
[C---:B------:R-:W-:Y:S01]  /*78a0*/  IMAD.IADD R32, R22.reuse, 0x1, -R18 ;  /* 0x0000000116207824 */ /* 0x040fe200078e0a12 */
[----:B------:R-:W-:Y:S01]  /*78b0*/  I2FP.F32.S32 R24, R24 ;  /* 0x0000001800187245 */ /* 0x000fe20000201400 */
[----:B------:R-:W-:Y:S01]  /*78c0*/  IMAD.IADD R176, R22, 0x1, -R173 ;  /* 0x0000000116b07824 */ /* 0x000fe200078e0aad */
[----:B------:R-:W-:Y:S01]  /*78d0*/  I2FP.F32.S32 R25, R45 ;  /* 0x0000002d00197245 */ /* 0x000fe20000201400 */
[CC--:B------:R-:W-:Y:S01]  /*78e0*/  FFMA.FTZ R49, -R0.reuse, R28.reuse, R113 ;  /* 0x0000001c00317223 */ /* 0x0c0fe20000010171 */
[C---:B------:R-:W-:Y:S01]  /*78f0*/  FFMA.FTZ R107, -R0.reuse, R28, R107 ;  /* 0x0000001c006b7223 */ /* 0x040fe2000001016b */
[C---:B------:R-:W-:Y:S01]  /*7900*/  FFMA.FTZ R24, -R0.reuse, R24, R110 ;  /* 0x0000001800187223 */ /* 0x040fe2000001016e */
[----:B------:R-:W-:Y:S01]  /*7910*/  FFMA.FTZ R177, -R0, R177, R131 ;  /* 0x000000b100b17223 */ /* 0x000fe20000010183 */
[--C-:B------:R-:W-:Y:S01]  /*7920*/  IMAD.IADD R45, R35, 0x1, -R31.reuse ;  /* 0x00000001232d7824 */ /* 0x100fe200078e0a1f */
[-C--:B------:R-:W-:Y:S01]  /*7930*/  ISETP.GE.AND P0, PT, R31, R62.reuse, PT ;  /* 0x0000003e1f00720c */ /* 0x080fe20003f06270 */
[----:B------:R-:W-:Y:S01]  /*7940*/  VIADD R46, R23, 0x29 ;  /* 0x00000029172e7836 */ /* 0x000fe20000000000 */
[----:B------:R-:W-:Y:S01]  /*7950*/  FSEL R28, R24, -INF , !P3 ;  /* 0xff800000181c7808 */ /* 0x000fe20005800000 */
[C---:B------:R-:W-:Y:S01]  /*7960*/  IMAD.IADD R24, R35.reuse, 0x1, -R18 ;  /* 0x0000000123187824 */ /* 0x040fe200078e0a12 */
[----:B------:R-:W-:Y:S01]  /*7970*/  ISETP.GE.AND P6, PT, R30, R62, PT ;  /* 0x0000003e1e00720c */ /* 0x000fe20003fc6270 */
[C---:B------:R-:W-:Y:S01]  /*7980*/  IMAD.IADD R131, R22.reuse, 0x1, -R52 ;  /* 0x0000000116837824 */ /* 0x040fe200078e0a34 */
[----:B------:R-:W-:Y:S01]  /*7990*/  IABS R32, R32 ;  /* 0x0000002000207213 */ /* 0x000fe20000000000 */
[C---:B------:R-:W-:Y:S01]  /*79a0*/  IMAD.IADD R34, R22.reuse, 0x1, -R31 ;  /* 0x0000000116227824 */ /* 0x040fe200078e0a1f */
[----:B------:R-:W-:Y:S01]  /*79b0*/  IABS R176, R176 ;  /* 0x000000b000b07213 */ /* 0x000fe20000000000 */
[C---:B------:R-:W-:Y:S01]  /*79c0*/  IMAD.IADD R222, R22.reuse, 0x1, -R219 ;  /* 0x0000000116de7824 */ /* 0x040fe200078e0adb */
[----:B------:R-:W-:Y:S01]  /*79d0*/  IABS R24, R24 ;  /* 0x0000001800187213 */ /* 0x000fe20000000000 */
[C-C-:B------:R-:W-:Y:S01]  /*79e0*/  IMAD.IADD R235, R22.reuse, 0x1, -R30.reuse ;  /* 0x0000000116eb7824 */ /* 0x140fe200078e0a1e */
[----:B------:R-:W-:Y:S01]  /*79f0*/  IABS R131, R131 ;  /* 0x0000008300837213 */ /* 0x000fe20000000000 */
[----:B------:R-:W-:Y:S01]  /*7a00*/  IMAD.IADD R31, R35, 0x1, -R30 ;  /* 0x00000001231f7824 */ /* 0x000fe200078e0a1e */
[----:B------:R-:W-:Y:S01]  /*7a10*/  IABS R30, R45 ;  /* 0x0000002d001e7213 */ /* 0x000fe20000000000 */
[C-C-:B------:R-:W-:Y:S01]  /*7a20*/  IMAD.IADD R213, R22.reuse, 0x1, -R46.reuse ;  /* 0x0000000116d57824 */ /* 0x140fe200078e0a2e */
[----:B------:R-:W-:Y:S01]  /*7a30*/  IABS R222, R222 ;  /* 0x000000de00de7213 */ /* 0x000fe20000000000 */
[----:B------:R-:W-:Y:S01]  /*7a40*/  VIADD R240, R23, 0x19 ;  /* 0x0000001917f07836 */ /* 0x000fe20000000000 */
[----:B------:R-:W-:Y:S01]  /*7a50*/  I2FP.F32.S32 R32, R32 ;  /* 0x0000002000207245 */ /* 0x000fe20000201400 */
[C---:B------:R-:W-:Y:S01]  /*7a60*/  IMAD.IADD R45, R35.reuse, 0x1, -R46 ;  /* 0x00000001232d7824 */ /* 0x040fe200078e0a2e */
[----:B------:R-:W-:Y:S01]  /*7a70*/  I2FP.F32.S32 R176, R176 ;  /* 0x000000b000b07245 */ /* 0x000fe20000201400 */
[--C-:B------:R-:W-:Y:S01]  /*7a80*/  IMAD.IADD R27, R22, 0x1, -R240.reuse ;  /* 0x00000001161b7824 */ /* 0x100fe200078e0af0 */
[----:B------:R-:W-:Y:S01]  /*7a90*/  ISETP.GE.AND P4, PT, R18, R62, PT ;  /* 0x0000003e1200720c */ /* 0x000fe20003f86270 */
[----:B------:R-:W-:Y:S01]  /*7aa0*/  IMAD.IADD R18, R35, 0x1, -R240 ;  /* 0x0000000123127824 */ /* 0x000fe200078e0af0 */
[----:B------:R-:W-:Y:S01]  /*7ab0*/  I2FP.F32.S32 R24, R24 ;  /* 0x0000001800187245 */ /* 0x000fe20000201400 */
[C---:B------:R-:W-:Y:S01]  /*7ac0*/  VIADD R226, R23.reuse, 0x30 ;  /* 0x0000003017e27836 */ /* 0x040fe20000000000 */
[----:B------:R-:W-:Y:S01]  /*7ad0*/  IABS R213, R213 ;  /* 0x000000d500d57213 */ /* 0x000fe20000000000 */
[C---:B------:R-:W-:Y:S01]  /*7ae0*/  VIADD R51, R23.reuse, 0xc9 ;  /* 0x000000c917337836 */ /* 0x040fe20000000000 */
[----:B------:R-:W-:Y:S01]  /*7af0*/  I2FP.F32.S32 R131, R131 ;  /* 0x0000008300837245 */ /* 0x000fe20000201400 */
[C---:B------:R-:W-:Y:S01]  /*7b00*/  VIADD R26, R23.reuse, 0x11 ;  /* 0x00000011171a7836 */ /* 0x040fe20000000000 */
[----:B------:R-:W-:Y:S01]  /*7b10*/  IABS R45, R45 ;  /* 0x0000002d002d7213 */ /* 0x000fe20000000000 */
[C---:B------:R-:W-:Y:S01]  /*7b20*/  FFMA.FTZ R32, -R0.reuse, R32, R101 ;  /* 0x0000002000207223 */ /* 0x040fe20000010165 */
[----:B------:R-:W-:Y:S01]  /*7b30*/  I2FP.F32.S32 R222, R222 ;  /* 0x000000de00de7245 */ /* 0x000fe20000201400 */
[----:B------:R-:W-:Y:S01]  /*7b40*/  VIADD R47, R23, 0x28 ;  /* 0x00000028172f7836 */ /* 0x000fe20000000000 */
[----:B------:R-:W-:Y:S01]  /*7b50*/  I2FP.F32.S32 R213, R213 ;  /* 0x000000d500d57245 */ /* 0x000fe20000201400 */
[C---:B------:R-:W-:Y:S01]  /*7b60*/  FFMA.FTZ R176, -R0.reuse, R176, R130 ;  /* 0x000000b000b07223 */ /* 0x040fe20000010182 */
[----:B------:R-:W-:Y:S01]  /*7b70*/  FFMA.FTZ R24, -R0, R24, R99 ;  /* 0x0000001800187223 */ /* 0x000fe20000010163 */
[----:B------:R-:W-:Y:S01]  /*7b80*/  IABS R27, R27 ;  /* 0x0000001b001b7213 */ /* 0x000fe20000000000 */
[----:B------:R-:W-:-:S02]  /*7b90*/  IMAD.IADD R70, R22, 0x1, -R226 ;  /* 0x0000000116467824 */ /* 0x000fc400078e0ae2 */
[----:B------:R-:W-:Y:S01]  /*7ba0*/  FFMA.FTZ R131, -R0, R131, R68 ;  /* 0x0000008300837223 */ /* 0x000fe20000010144 */
[----:B------:R-:W-:Y:S01]  /*7bb0*/  IMAD.IADD R130, R22, 0x1, -R51 ;  /* 0x0000000116827824 */ /* 0x000fe200078e0a33 */
[----:B------:R-:W-:Y:S01]  /*7bc0*/  IABS R18, R18 ;  /* 0x0000001200127213 */ /* 0x000fe20000000000 */
[C---:B------:R-:W-:Y:S01]  /*7bd0*/  IMAD.IADD R68, R35.reuse, 0x1, -R226 ;  /* 0x0000000123447824 */ /* 0x040fe200078e0ae2 */
[----:B------:R-:W-:Y:S01]  /*7be0*/  I2FP.F32.S32 R45, R45 ;  /* 0x0000002d002d7245 */ /* 0x000fe20000201400 */
[C---:B------:R-:W-:Y:S01]  /*7bf0*/  FFMA.FTZ R222, -R0.reuse, R222, R88 ;  /* 0x000000de00de7223 */ /* 0x040fe20000010158 */
[----:B------:R-:W-:Y:S01]  /*7c00*/  FFMA.FTZ R109, -R0, R25, R109 ;  /* 0x00000019006d7223 */ /* 0x000fe2000001016d */
[--C-:B------:R-:W-:Y:S01]  /*7c10*/  IMAD.IADD R33, R22, 0x1, -R26.reuse ;  /* 0x0000000116217824 */ /* 0x100fe200078e0a1a */
[----:B------:R-:W-:Y:S01]  /*7c20*/  ISETP.GE.AND P5, PT, R26, R62, PT ;  /* 0x0000003e1a00720c */ /* 0x000fe20003fa6270 */
[C---:B------:R-:W-:Y:S01]  /*7c30*/  IMAD.IADD R25, R35.reuse, 0x1, -R26 ;  /* 0x0000000123197824 */ /* 0x040fe200078e0a1a */
[----:B------:R-:W-:Y:S01]  /*7c40*/  IABS R235, R235 ;  /* 0x000000eb00eb7213 */ /* 0x000fe20000000000 */
[----:B------:R-:W-:Y:S01]  /*7c50*/  IMAD.IADD R88, R35, 0x1, -R47 ;  /* 0x0000000123587824 */ /* 0x000fe200078e0a2f */
[----:B------:R-:W-:Y:S01]  /*7c60*/  I2FP.F32.S32 R27, R27 ;  /* 0x0000001b001b7245 */ /* 0x000fe20000201400 */
[C---:B------:R-:W-:Y:S01]  /*7c70*/  FFMA.FTZ R213, -R0.reuse, R213, R92 ;  /* 0x000000d500d57223 */ /* 0x040fe2000001015c */
[----:B------:R-:W-:Y:S01]  /*7c80*/  IABS R26, R31 ;  /* 0x0000001f001a7213 */ /* 0x000fe20000000000 */
[----:B------:R-:W-:Y:S01]  /*7c90*/  FFMA.FTZ R90, -R0, R45, R90 ;  /* 0x0000002d005a7223 */ /* 0x000fe2000001015a */
[----:B------:R-:W-:Y:S01]  /*7ca0*/  I2FP.F32.S32 R18, R18 ;  /* 0x0000001200127245 */ /* 0x000fe20000201400 */
[C---:B------:R-:W-:Y:S01]  /*7cb0*/  VIADD R223, R23.reuse, 0x41 ;  /* 0x0000004117df7836 */ /* 0x040fe20000000000 */
[----:B------:R-:W-:Y:S01]  /*7cc0*/  FSEL R32, R32, -INF , !P4 ;  /* 0xff80000020207808 */ /* 0x000fe20006000000 */
[----:B------:R-:W-:Y:S01]  /*7cd0*/  FFMA.FTZ R27, -R0, R27, R100 ;  /* 0x0000001b001b7223 */ /* 0x000fe20000010164 */
[----:B------:R-:W-:Y:S01]  /*7ce0*/  FSEL R24, R24, -INF , !P4 ;  /* 0xff80000018187808 */ /* 0x000fe20006000000 */
[----:B------:R-:W-:Y:S01]  /*7cf0*/  FFMA.FTZ R18, -R0, R18, R98 ;  /* 0x0000001200127223 */ /* 0x000fe20000010162 */
[----:B------:R-:W-:Y:S01]  /*7d00*/  IABS R70, R70 ;  /* 0x0000004600467213 */ /* 0x000fe20000000000 */
[C---:B------:R-:W-:Y:S01]  /*7d10*/  VIADD R216, R23.reuse, 0x20 ;  /* 0x0000002017d87836 */ /* 0x040fe20000000000 */
[----:B------:R-:W-:Y:S01]  /*7d20*/  IABS R130, R130 ;  /* 0x0000008200827213 */ /* 0x000fe20000000000 */
[C---:B------:R-:W-:Y:S01]  /*7d30*/  VIADD R115, R23.reuse, 0x88 ;  /* 0x0000008817737836 */ /* 0x040fe20000000000 */
[----:B------:R-:W-:Y:S01]  /*7d40*/  ISETP.GE.AND P4, PT, R46, R62, PT ;  /* 0x0000003e2e00720c */ /* 0x000fe20003f86270 */
[C---:B------:R-:W-:Y:S01]  /*7d50*/  VIADD R215, R23.reuse, 0x21 ;  /* 0x0000002117d77836 */ /* 0x040fe20000000000 */
[----:B------:R-:W-:Y:S01]  /*7d60*/  IABS R68, R68 ;  /* 0x0000004400447213 */ /* 0x000fe20000000000 */
[C---:B------:R-:W-:Y:S01]  /*7d70*/  IMAD.IADD R197, R22.reuse, 0x1, -R115 ;  /* 0x0000000116c57824 */ /* 0x040fe200078e0a73 */
[----:B------:R-:W-:Y:S01]  /*7d80*/  I2FP.F32.S32 R235, R235 ;  /* 0x000000eb00eb7245 */ /* 0x000fe20000201400 */
[----:B------:R-:W-:Y:S01]  /*7d90*/  VIADD R218, R23, 0x38 ;  /* 0x0000003817da7836 */ /* 0x000fe20000000000 */
[----:B------:R-:W-:Y:S01]  /*7da0*/  I2FP.F32.S32 R26, R26 ;  /* 0x0000001a001a7245 */ /* 0x000fe20000201400 */
[----:B------:R-:W-:Y:S01]  /*7db0*/  IMAD.IADD R214, R22, 0x1, -R47 ;  /* 0x0000000116d67824 */ /* 0x000fe200078e0a2f */
[----:B------:R-:W-:Y:S01]  /*7dc0*/  IABS R46, R88 ;  /* 0x00000058002e7213 */ /* 0x000fe20000000000 */
[C---:B------:R-:W-:Y:S01]  /*7dd0*/  FFMA.FTZ R235, -R0.reuse, R235, R105 ;  /* 0x000000eb00eb7223 */ /* 0x040fe20000010169 */
[----:B------:R-:W-:Y:S01]  /*7de0*/  IABS R33, R33 ;  /* 0x0000002100217213 */ /* 0x000fe20000000000 */
[----:B------:R-:W-:Y:S01]  /*7df0*/  FFMA.FTZ R26, -R0, R26, R103 ;  /* 0x0000001a001a7223 */ /* 0x000fe20000010167 */
[----:B------:R-:W-:Y:S01]  /*7e00*/  I2FP.F32.S32 R70, R70 ;  /* 0x0000004600467245 */ /* 0x000fe20000201400 */
[C---:B------:R-:W-:Y:S01]  /*7e10*/  IMAD.IADD R224, R22.reuse, 0x1, -R215 ;  /* 0x0000000116e07824 */ /* 0x040fe200078e0ad7 */
[----:B------:R-:W-:Y:S01]  /*7e20*/  I2FP.F32.S32 R130, R130 ;  /* 0x0000008200827245 */ /* 0x000fe20000201400 */
[--C-:B------:R-:W-:Y:S01]  /*7e30*/  IMAD.IADD R225, R22, 0x1, -R216.reuse ;  /* 0x0000000116e17824 */ /* 0x100fe200078e0ad8 */
[----:B------:R-:W-:Y:S01]  /*7e40*/  FSEL R29, R29, -INF , !P3 ;  /* 0xff8000001d1d7808 */ /* 0x000fe20005800000 */
[C---:B------:R-:W-:Y:S01]  /*7e50*/  FFMA.FTZ R70, -R0.reuse, R70, R89 ;  /* 0x0000004600467223 */ /* 0x040fe20000010159 */
[----:B------:R-:W-:Y:S01]  /*7e60*/  IABS R25, R25 ;  /* 0x0000001900197213 */ /* 0x000fe20000000000 */
[----:B------:R-:W-:Y:S01]  /*7e70*/  FFMA.FTZ R130, -R0, R130, R69 ;  /* 0x0000008200827223 */ /* 0x000fe20000010145 */
[----:B------:R-:W-:Y:S01]  /*7e80*/  FSEL R88, R213, -INF , !P4 ;  /* 0xff800000d5587808 */ /* 0x000fe20006000000 */
[----:B------:R-:W-:Y:S01]  /*7e90*/  IMAD.IADD R69, R35, 0x1, -R216 ;  /* 0x0000000123457824 */ /* 0x000fe200078e0ad8 */
[----:B------:R-:W-:Y:S01]  /*7ea0*/  ISETP.GE.AND P3, PT, R240, R62, PT ;  /* 0x0000003ef000720c */ /* 0x000fe20003f66270 */
[----:B------:R-:W-:Y:S01]  /*7eb0*/  VIADD R203, R23, 0x58 ;  /* 0x0000005817cb7836 */ /* 0x000fe20000000000 */
[----:B------:R-:W-:Y:S01]  /*7ec0*/  I2FP.F32.S32 R68, R68 ;  /* 0x0000004400447245 */ /* 0x000fe20000201400 */
[----:B------:R-:W-:Y:S01]  /*7ed0*/  IMAD.IADD R40, R22, 0x1, -R218 ;  /* 0x0000000116287824 */ /* 0x000fe200078e0ada */
[----:B------:R-:W-:Y:S01]  /*7ee0*/  FSEL R213, R90, -INF , !P4 ;  /* 0xff8000005ad57808 */ /* 0x000fe20006000000 */
[----:B------:R-:W-:Y:S01]  /*7ef0*/  IMAD.IADD R90, R35, 0x1, -R223 ;  /* 0x00000001235a7824 */ /* 0x000fe200078e0adf */
[----:B------:R-:W-:Y:S01]  /*7f00*/  I2FP.F32.S32 R30, R30 ;  /* 0x0000001e001e7245 */ /* 0x000fe20000201400 */
[C---:B------:R-:W-:Y:S01]  /*7f10*/  FFMA.FTZ R68, -R0.reuse, R68, R87 ;  /* 0x0000004400447223 */ /* 0x040fe20000010157 */
[----:B------:R-:W-:Y:S01]  /*7f20*/  I2FP.F32.S32 R33, R33 ;  /* 0x0000002100217245 */ /* 0x000fe20000201400 */
[----:B------:R-:W-:Y:S01]  /*7f30*/  VIADD R196, R23, 0x48 ;  /* 0x0000004817c47836 */ /* 0x000fe20000000000 */
[----:B------:R-:W-:Y:S01]  /*7f40*/  I2FP.F32.S32 R25, R25 ;  /* 0x0000001900197245 */ /* 0x000fe20000201400 */
[C---:B------:R-:W-:Y:S01]  /*7f50*/  FFMA.FTZ R106, -R0.reuse, R30, R106 ;  /* 0x0000001e006a7223 */ /* 0x040fe2000001016a */
[----:B------:R-:W-:Y:S01]  /*7f60*/  FSEL R27, R27, -INF , !P3 ;  /* 0xff8000001b1b7808 */ /* 0x000fe20005800000 */
[----:B------:R-:W-:Y:S01]  /*7f70*/  FFMA.FTZ R33, -R0, R33, R104 ;  /* 0x0000002100217223 */ /* 0x000fe20000010168 */
[----:B------:R-:W-:Y:S01]  /*7f80*/  FSEL R18, R18, -INF , !P3 ;  /* 0xff80000012127808 */ /* 0x000fe20005800000 */
[----:B------:R-:W-:Y:S01]  /*7f90*/  FFMA.FTZ R25, -R0, R25, R102 ;  /* 0x0000001900197223 */ /* 0x000fe20000010166 */
[----:B------:R-:W-:Y:S01]  /*7fa0*/  ISETP.GE.AND P3, PT, R226, R62, PT ;  /* 0x0000003ee200720c */ /* 0x000fe20003f66270 */
[C---:B------:R-:W-:Y:S01]  /*7fb0*/  VIADD R194, R23.reuse, 0x49 ;  /* 0x0000004917c27836 */ /* 0x040fe20000000000 */
[----:B------:R-:W-:Y:S01]  /*7fc0*/  IABS R90, R90 ;  /* 0x0000005a005a7213 */ /* 0x000fe20000000000 */
[----:B------:R-:W-:Y:S01]  /*7fd0*/  VIADD R204, R23, 0x40 ;  /* 0x0000004017cc7836 */ /* 0x000fe20000000000 */
[----:B------:R-:W-:Y:S01]  /*7fe0*/  FSEL R30, R235, -INF , !P6 ;  /* 0xff800000eb1e7808 */ /* 0x000fe20007000000 */
[----:B------:R-:W-:Y:S01]  /*7ff0*/  IMAD.IADD R202, R22, 0x1, -R196 ;  /* 0x0000000116ca7824 */ /* 0x000fe200078e0ac4 */
[----:B------:R-:W-:Y:S01]  /*8000*/  FSEL R26, R26, -INF , !P6 ;  /* 0xff8000001a1a7808 */ /* 0x000fe20007000000 */
[----:B------:R-:W-:Y:S01]  /*8010*/  VIADD R185, R23, 0x80 ;  /* 0x0000008017b97836 */ /* 0x000fe20000000000 */
[----:B------:R-:W-:Y:S01]  /*8020*/  ISETP.GE.AND P6, PT, R215, R62, PT ;  /* 0x0000003ed700720c */ /* 0x000fe20003fc6270 */
[----:B------:R-:W-:Y:S01]  /*8030*/  IMAD.IADD R215, R35, 0x1, -R215 ;  /* 0x0000000123d77824 */ /* 0x000fe200078e0ad7 */
[----:B------:R-:W-:Y:S01]  /*8040*/  FSEL R87, R70, -INF , !P3 ;  /* 0xff80000046577808 */ /* 0x000fe20005800000 */
[----:B------:R-:W-:Y:S01]  /*8050*/  IMAD.IADD R200, R22, 0x1, -R185 ;  /* 0x0000000116c87824 */ /* 0x000fe200078e0ab9 */
[----:B------:R-:W-:Y:S01]  /*8060*/  IABS R197, R197 ;  /* 0x000000c500c57213 */ /* 0x000fe20000000000 */
[C---:B------:R-:W-:Y:S01]  /*8070*/  VIADD R184, R23.reuse, 0x70 ;  /* 0x0000007017b87836 */ /* 0x040fe20000000000 */
        /* <DEDUP_REMOVED lines=9> */
[----:B------:R-:W-:Y:S01]  /*8110*/  FFMA.FTZ R78, -R0, R90, R78 ;  /* 0x0000005a004e7223 */ /* 0x000fe2000001014e */
[----:B------:R-:W-:Y:S01]  /*8120*/  FSEL R25, R25, -INF , !P5 ;  /* 0xff80000019197808 */ /* 0x000fe20006800000 */
[C---:B------:R-:W-:Y:S01]  /*8130*/  IMAD.IADD R209, R22.reuse, 0x1, -R204 ;  /* 0x0000000116d17824 */ /* 0x040fe200078e0acc */
[----:B------:R-:W-:Y:S01]  /*8140*/  IABS R34, R34 ;  /* 0x0000002200227213 */ /* 0x000fe20000000000 */
[C---:B------:R-:W-:Y:S01]  /*8150*/  IMAD.IADD R198, R22.reuse, 0x1, -R194 ;  /* 0x0000000116c67824 */ /* 0x040fe200078e0ac2 */
[----:B------:R-:W-:Y:S01]  /*8160*/  I2FP.F32.S32 R197, R197 ;  /* 0x000000c500c57245 */ /* 0x000fe20000201400 */
[----:B------:R-:W-:Y:S01]  /*8170*/  IMAD.IADD R207, R22, 0x1, -R223 ;  /* 0x0000000116cf7824 */ /* 0x000fe200078e0adf */
[-C--:B------:R-:W-:Y:S01]  /*8180*/  ISETP.GE.AND P5, PT, R47, R62.reuse, PT ;  /* 0x0000003e2f00720c */ /* 0x080fe20003fa6270 */
[----:B------:R-:W-:Y:S01]  /*8190*/  VIADD R100, R23, 0xa1 ;  /* 0x000000a117647836 */ /* 0x000fe20000000000 */
[----:B------:R-:W-:Y:S01]  /*81a0*/  I2FP.F32.S32 R69, R69 ;  /* 0x0000004500457245 */ /* 0x000fe20000201400 */
[----:B------:R-:W-:Y:S01]  /*81b0*/  FFMA.FTZ R197, -R0, R197, R147 ;  /* 0x000000c500c57223 */ /* 0x000fe20000010193 */
[----:B------:R-:W-:Y:S01]  /*81c0*/  IABS R47, R215 ;  /* 0x000000d7002f7213 */ /* 0x000fe20000000000 */
[----:B------:R-:W-:Y:S01]  /*81d0*/  IMAD.IADD R188, R22, 0x1, -R203 ;  /* 0x0000000116bc7824 */ /* 0x000fe200078e0acb */
[----:B------:R-:W-:Y:S01]  /*81e0*/  ISETP.GE.AND P3, PT, R223, R62, PT ;  /* 0x0000003edf00720c */ /* 0x000fe20003f66270 */
[C---:B------:R-:W-:Y:S01]  /*81f0*/  FFMA.FTZ R95, -R0.reuse, R69, R95 ;  /* 0x00000045005f7223 */ /* 0x040fe2000001015f */
        /* <DEDUP_REMOVED lines=14> */
[----:B------:R-:W-:Y:S01]  /*82e0*/  FSEL R147, R78, -INF , !P3 ;  /* 0xff8000004e937808 */ /* 0x000fe20005800000 */
[C---:B------:R-:W-:Y:S01]  /*82f0*/  IMAD.IADD R78, R35.reuse, 0x1, -R203 ;  /* 0x00000001234e7824 */ /* 0x040fe200078e0acb */
[----:B------:R-:W-:Y:S01]  /*8300*/  IABS R224, R224 ;  /* 0x000000e000e07213 */ /* 0x000fe20000000000 */
[C---:B------:R-:W-:Y:S01]  /*8310*/  FFMA.FTZ R68, -R0.reuse, R68, R83 ;  /* 0x0000004400447223 */ /* 0x040fe20000010153 */
[----:B------:R-:W-:Y:S01]  /*8320*/  I2FP.F32.S32 R225, R225 ;  /* 0x000000e100e17245 */ /* 0x000fe20000201400 */
[C---:B------:R-:W-:Y:S01]  /*8330*/  IMAD.IADD R83, R35.reuse, 0x1, -R194 ;  /* 0x0000000123537824 */ /* 0x040fe200078e0ac2 */
        /* <DEDUP_REMOVED lines=8> */
[----:B------:R-:W-:Y:S01]  /*83c0*/  FSEL R45, R214, -INF , !P5 ;  /* 0xff800000d62d7808 */ /* 0x000fe20006800000 */
[----:B------:R-:W-:Y:S01]  /*83d0*/  IMAD.IADD R175, R22, 0x1, -R104 ;  /* 0x0000000116af7824 */ /* 0x000fe200078e0a68 */
[----:B------:R-:W-:Y:S01]  /*83e0*/  FSEL R31, R34, -INF , !P0 ;  /* 0xff800000221f7808 */ /* 0x000fe20004000000 */
[----:B------:R-:W-:Y:S01]  /*83f0*/  IMAD.IADD R178, R22, 0x1, -R105 ;  /* 0x0000000116b27824 */ /* 0x000fe200078e0a69 */
[----:B------:R-:W-:Y:S01]  /*8400*/  FSEL R214, R91, -INF , !P5 ;  /* 0xff8000005bd67808 */ /* 0x000fe20006800000 */
[----:B------:R-:W-:Y:S01]  /*8410*/  IMAD.IADD R91, R35, 0x1, -R204 ;  /* 0x00000001235b7824 */ /* 0x000fe200078e0acc */
[----:B------:R-:W-:Y:S01]  /*8420*/  FSEL R34, R106, -INF , !P0 ;  /* 0xff8000006a227808 */ /* 0x000fe20004000000 */
[----:B------:R-:W-:Y:S01]  /*8430*/  VIADD R114, R23, 0x89 ;  /* 0x0000008917727836 */ /* 0x000fe20000000000 */
[----:B------:R-:W-:Y:S01]  /*8440*/  FSEL R215, R94, -INF , !P6 ;  /* 0xff8000005ed77808 */ /* 0x000fe20007000000 */
[----:B------:R-:W-:Y:S01]  /*8450*/  IMAD.IADD R94, R35, 0x1, -R217 ;  /* 0x00000001235e7824 */ /* 0x000fe200078e0ad9 */
[----:B------:R-:W-:Y:S01]  /*8460*/  I2FP.F32.S32 R69, R69 ;  /* 0x0000004500457245 */ /* 0x000fe20000201400 */
[----:B------:R-:W-:Y:S01]  /*8470*/  IMAD.IADD R195, R22, 0x1, -R114 ;  /* 0x0000000116c37824 */ /* 0x000fe200078e0a72 */
[----:B------:R-:W-:Y:S01]  /*8480*/  I2FP.F32.S32 R40, R40 ;  /* 0x0000002800287245 */ /* 0x000fe20000201400 */
[C---:B------:R-:W-:Y:S01]  /*8490*/  VIADD R101, R23.reuse, 0xa0 ;  /* 0x000000a017657836 */ /* 0x040fe20000000000 */
[----:B------:R-:W-:Y:S01]  /*84a0*/  IABS R202, R202 ;  /* 0x000000ca00ca7213 */ /* 0x000fe20000000000 */
[----:B------:R-:W-:Y:S01]  /*84b0*/  FFMA.FTZ R69, -R0, R69, R86 ;  /* 0x0000004500457223 */ /* 0x000fe20000010156 */
[----:B------:R-:W-:Y:S01]  /*84c0*/  ISETP.GE.AND P0, PT, R216, R62, PT ;  /* 0x0000003ed800720c */ /* 0x000fe20003f06270 */
[----:B------:R-:W-:Y:S01]  /*84d0*/  FFMA.FTZ R85, -R0, R40, R85 ;  /* 0x0000002800557223 */ /* 0x000fe20000010155 */
[----:B------:R-:W-:Y:S01]  /*84e0*/  I2FP.F32.S32 R78, R78 ;  /* 0x0000004e004e7245 */ /* 0x000fe20000201400 */
[----:B------:R-:W-:Y:S01]  /*84f0*/  IMAD.IADD R97, R22, 0x1, -R101 ;  /* 0x0000000116617824 */ /* 0x000fe200078e0a65 */
[----:B------:R-:W-:Y:S01]  /*8500*/  IABS R83, R83 ;  /* 0x0000005300537213 */ /* 0x000fe20000000000 */
[----:B------:R-:W-:Y:S01]  /*8510*/  VIADD R67, R23, 0xb8 ;  /* 0x000000b817437836 */ /* 0x000fe20000000000 */
[----:B------:R-:W-:Y:S01]  /*8520*/  I2FP.F32.S32 R202, R202 ;  /* 0x000000ca00ca7245 */ /* 0x000fe20000201400 */
[C---:B------:R-:W-:Y:S01]  /*8530*/  FFMA.FTZ R123, -R0.reuse, R78, R123 ;  /* 0x0000004e007b7223 */ /* 0x040fe2000001017b */
[----:B------:R-:W-:Y:S01]  /*8540*/  IABS R200, R200 ;  /* 0x000000c800c87213 */ /* 0x000fe20000000000 */
[----:B------:R-:W-:Y:S01]  /*8550*/  IMAD.IADD R78, R35, 0x1, -R174 ;  /* 0x00000001234e7824 */ /* 0x000fe200078e0aae */
[----:B------:R-:W-:Y:S01]  /*8560*/  FSEL R47, R225, -INF , !P0 ;  /* 0xff800000e12f7808 */ /* 0x000fe20004000000 */
[----:B------:R-:W-:Y:S01]  /*8570*/  FFMA.FTZ R202, -R0, R202, R77 ;  /* 0x000000ca00ca7223 */ /* 0x000fe2000001014d */
[----:B------:R-:W-:Y:S01]  /*8580*/  FSEL R216, R95, -INF , !P0 ;  /* 0xff8000005fd87808 */ /* 0x000fe20004000000 */
[C---:B------:R-:W-:Y:S01]  /*8590*/  VIADD R77, R23.reuse, 0xb1 ;  /* 0x000000b1174d7836 */ /* 0x040fe20000000000 */
[----:B------:R-:W-:Y:S01]  /*85a0*/  IABS R91, R91 ;  /* 0x0000005b005b7213 */ /* 0x000fe20000000000 */
[----:B------:R-:W-:Y:S01]  /*85b0*/  VIADD R53, R23, 0xc1 ;  /* 0x000000c117357836 */ /* 0x000fe20000000000 */
[----:B------:R-:W-:Y:S01]  /*85c0*/  ISETP.GE.AND P0, PT, R219, R62, PT ;  /* 0x0000003edb00720c */ /* 0x000fe20003f06270 */
[----:B------:R-:W-:Y:S01]  /*85d0*/  IMAD.IADD R65, R22, 0x1, -R67 ;  /* 0x0000000116417824 */ /* 0x000fe200078e0a43 */
[----:B------:R-:W-:Y:S01]  /*85e0*/  FSEL R46, R224, -INF , !P6 ;  /* 0xff800000e02e7808 */ /* 0x000fe20007000000 */
[C---:B------:R-:W-:Y:S01]  /*85f0*/  VIADD R54, R23.reuse, 0xc0 ;  /* 0x000000c017367836 */ /* 0x040fe20000000000 */
[----:B------:R-:W-:Y:S01]  /*8600*/  IABS R94, R94 ;  /* 0x0000005e005e7213 */ /* 0x000fe20000000000 */
[C---:B------:R-:W-:Y:S01]  /*8610*/  IMAD.IADD R55, R22.reuse, 0x1, -R53 ;  /* 0x0000000116377824 */ /* 0x040fe200078e0a35 */
[----:B------:R-:W-:Y:S01]  /*8620*/  I2FP.F32.S32 R83, R83 ;  /* 0x0000005300537245 */ /* 0x000fe20000201400 */
[----:B------:R-:W-:Y:S01]  /*8630*/  IMAD.IADD R59, R22, 0x1, -R54 ;  /* 0x00000001163b7824 */ /* 0x000fe200078e0a36 */
[----:B------:R-:W-:Y:S01]  /*8640*/  ISETP.GE.AND P6, PT, R218, R62, PT ;  /* 0x0000003eda00720c */ /* 0x000fe20003fc6270 */
[C---:B------:R-:W-:Y:S01]  /*8650*/  VIADD R96, R23.reuse, 0xb9 ;  /* 0x000000b917607836 */ /* 0x040fe20000000000 */
[----:B------:R-:W-:Y:S01]  /*8660*/  I2FP.F32.S32 R200, R200 ;  /* 0x000000c800c87245 */ /* 0x000fe20000201400 */
[C---:B------:R-:W-:Y:S01]  /*8670*/  FFMA.FTZ R37, -R0.reuse, R83, R37 ;  /* 0x0000005300257223 */ /* 0x040fe20000010125 */
[----:B------:R-:W-:Y:S01]  /*8680*/  I2FP.F32.S32 R91, R91 ;  /* 0x0000005b005b7245 */ /* 0x000fe20000201400 */
[----:B------:R-:W-:Y:S01]  /*8690*/  VIADD R66, R23, 0xd0 ;  /* 0x000000d017427836 */ /* 0x000fe20000000000 */
[----:B------:R-:W-:Y:S01]  /*86a0*/  IABS R187, R187 ;  /* 0x000000bb00bb7213 */ /* 0x000fe20000000000 */
[C---:B------:R-:W-:Y:S01]  /*86b0*/  FFMA.FTZ R200, -R0.reuse, R200, R142 ;  /* 0x000000c800c87223 */ /* 0x040fe2000001018e */
[----:B------:R-:W-:Y:S01]  /*86c0*/  I2FP.F32.S32 R94, R94 ;  /* 0x0000005e005e7245 */ /* 0x000fe20000201400 */
[----:B------:R-:W-:Y:S01]  /*86d0*/  FFMA.FTZ R79, -R0, R91, R79 ;  /* 0x0000005b004f7223 */ /* 0x000fe2000001014f */
[----:B------:R-:W-:Y:S01]  /*86e0*/  FSEL R86, R222, -INF , !P0 ;  /* 0xff800000de567808 */ /* 0x000fe20004000000 */
[----:B------:R-:W-:Y:S01]  /*86f0*/  IMAD.IADD R40, R22, 0x1, -R66 ;  /* 0x0000000116287824 */ /* 0x000fe200078e0a42 */
[----:B------:R-:W-:Y:S01]  /*8700*/  FSEL R69, R69, -INF , !P0 ;  /* 0xff80000045457808 */ /* 0x000fe20004000000 */
[----:B------:R-:W-:Y:S01]  /*8710*/  FFMA.FTZ R82, -R0, R94, R82 ;  /* 0x0000005e00527223 */ /* 0x000fe20000010152 */
[----:B------:R-:W-:Y:S01]  /*8720*/  IABS R190, R190 ;  /* 0x000000be00be7213 */ /* 0x000fe20000000000 */
[----:B------:R-:W-:Y:S01]  /*8730*/  VIADD R108, R23, 0xa8 ;  /* 0x000000a8176c7836 */ /* 0x000fe20000000000 */
[----:B------:R-:W-:-:S02]  /*8740*/  ISETP.GE.AND P0, PT, R196, R62, PT ;  /* 0x0000003ec400720c */ /* 0x000fc40003f06270 */
[----:B------:R-:W-:Y:S01]  /*8750*/  FSEL R85, R85, -INF , !P6 ;  /* 0xff80000055557808 */ /* 0x000fe20007000000 */
[----:B------:R-:W-:Y:S01]  /*8760*/  IMAD.IADD R92, R22, 0x1, -R108 ;  /* 0x00000001165c7824 */ /* 0x000fe200078e0a6c */
[----:B------:R-:W-:Y:S02]  /*8770*/  FSEL R68, R68, -INF , !P6 ;  /* 0xff80000044447808 */ /* 0x000fe40007000000 */
[----:B------:R-:W-:Y:S02]  /*8780*/  ISETP.GE.AND P6, PT, R194, R62, PT ;  /* 0x0000003ec200720c */ /* 0x000fe40003fc6270 */
[----:B------:R-:W-:Y:S02]  /*8790*/  IABS R78, R78 ;  /* 0x0000004e004e7213 */ /* 0x000fe40000000000 */
[----:B------:R-:W-:Y:S02]  /*87a0*/  IABS R209, R209 ;  /* 0x000000d100d17213 */ /* 0x000fe40000000000 */
[----:B------:R-:W-:-:S02]  /*87b0*/  I2FP.F32.S32 R187, R187 ;  /* 0x000000bb00bb7245 */ /* 0x000fc40000201400 */
[----:B------:R-:W-:Y:S02]  /*87c0*/  I2FP.F32.S32 R190, R190 ;  /* 0x000000be00be7245 */ /* 0x000fe40000201400 */
[----:B------:R-:W-:Y:S01]  /*87d0*/  ISETP.GE.AND P4, PT, R204, R62, PT ;  /* 0x0000003ecc00720c */ /* 0x000fe20003f86270 */
[----:B------:R-:W-:Y:S01]  /*87e0*/  FFMA.FTZ R187, -R0, R187, R134 ;  /* 0x000000bb00bb7223 */ /* 0x000fe20000010186 */
[----:B------:R-:W-:Y:S01]  /*87f0*/  FSEL R142, R202, -INF , !P0 ;  /* 0xff800000ca8e7808 */ /* 0x000fe20004000000 */
[----:B------:R-:W-:Y:S01]  /*8800*/  FFMA.FTZ R190, -R0, R190, R116 ;  /* 0x000000be00be7223 */ /* 0x000fe20000010174 */
[----:B------:R-:W-:Y:S01]  /*8810*/  IABS R198, R198 ;  /* 0x000000c600c67213 */ /* 0x000fe20000000000 */
[----:B------:R-:W-:Y:S01]  /*8820*/  VIADD R116, R23, 0x81 ;  /* 0x0000008117747836 */ /* 0x000fe20000000000 */
[----:B------:R-:W-:Y:S02]  /*8830*/  ISETP.GE.AND P5, PT, R217, R62, PT ;  /* 0x0000003ed900720c */ /* 0x000fe40003fa6270 */
[----:B------:R-:W-:Y:S01]  /*8840*/  FSEL R202, R37, -INF , !P6 ;  /* 0xff80000025ca7808 */ /* 0x000fe20007000000 */
[----:B------:R-:W-:Y:S01]  /*8850*/  IMAD.IADD R37, R35, 0x1, -R191 ;  /* 0x0000000123257824 */ /* 0x000fe200078e0abf */
[----:B------:R-:W-:Y:S01]  /*8860*/  I2FP.F32.S32 R78, R78 ;  /* 0x0000004e004e7245 */ /* 0x000fe20000201400 */
[----:B------:R-:W-:Y:S01]  /*8870*/  IMAD.IADD R199, R22, 0x1, -R116 ;  /* 0x0000000116c77824 */ /* 0x000fe200078e0a74 */
[----:B------:R-:W-:-:S02]  /*8880*/  I2FP.F32.S32 R209, R209 ;  /* 0x000000d100d17245 */ /* 0x000fc40000201400 */
[----:B------:R-:W-:Y:S01]  /*8890*/  FSEL R204, R79, -INF , !P4 ;  /* 0xff8000004fcc7808 */ /* 0x000fe20006000000 */
[C---:B------:R-:W-:Y:S01]  /*88a0*/  IMAD.IADD R79, R35.reuse, 0x1, -R192 ;  /* 0x00000001234f7824 */ /* 0x040fe200078e0ac0 */
[----:B------:R-:W-:Y:S01]  /*88b0*/  I2FP.F32.S32 R198, R198 ;  /* 0x000000c600c67245 */ /* 0x000fe20000201400 */
[----:B------:R-:W-:Y:S01]  /*88c0*/  FFMA.FTZ R129, -R0, R78, R129 ;  /* 0x0000004e00817223 */ /* 0x000fe20000010181 */
[----:B------:R-:W-:Y:S01]  /*88d0*/  FSEL R134, R82, -INF , !P5 ;  /* 0xff80000052867808 */ /* 0x000fe20006800000 */
[C---:B------:R-:W-:Y:S01]  /*88e0*/  IMAD.IADD R82, R35.reuse, 0x1, -R193 ;  /* 0x0000000123527824 */ /* 0x040fe200078e0ac1 */
[----:B------:R-:W-:Y:S01]  /*88f0*/  IABS R207, R207 ;  /* 0x000000cf00cf7213 */ /* 0x000fe20000000000 */
[----:B------:R-:W-:Y:S01]  /*8900*/  IMAD.IADD R78, R35, 0x1, -R122 ;  /* 0x00000001234e7824 */ /* 0x000fe200078e0a7a */
[----:B------:R-:W-:Y:S01]  /*8910*/  IABS R37, R37 ;  /* 0x0000002500257213 */ /* 0x000fe20000000000 */
[----:B------:R-:W-:Y:S01]  /*8920*/  FFMA.FTZ R209, -R0, R209, R81 ;  /* 0x000000d100d17223 */ /* 0x000fe20000010151 */
[----:B------:R-:W-:-:S02]  /*8930*/  VIADD R81, R23, 0xa9 ;  /* 0x000000a917517836 */ /* 0x000fc40000000000 */
[----:B------:R-:W-:Y:S01]  /*8940*/  FFMA.FTZ R198, -R0, R198, R76 ;  /* 0x000000c600c67223 */ /* 0x000fe2000001014c */
[----:B------:R-:W-:Y:S01]  /*8950*/  IABS R79, R79 ;  /* 0x0000004f004f7213 */ /* 0x000fe20000000000 */
[C---:B------:R-:W-:Y:S01]  /*8960*/  IMAD.IADD R76, R22.reuse, 0x1, -R77 ;  /* 0x00000001164c7824 */ /* 0x040fe200078e0a4d */
[----:B------:R-:W-:Y:S01]  /*8970*/  I2FP.F32.S32 R207, R207 ;  /* 0x000000cf00cf7245 */ /* 0x000fe20000201400 */
[----:B------:R-:W-:Y:S01]  /*8980*/  IMAD.IADD R89, R22, 0x1, -R81 ;  /* 0x0000000116597824 */ /* 0x000fe200078e0a51 */
[----:B------:R-:W-:Y:S02]  /*8990*/  IABS R82, R82 ;  /* 0x0000005200527213 */ /* 0x000fe40000000000 */
[----:B------:R-:W-:Y:S01]  /*89a0*/  I2FP.F32.S32 R37, R37 ;  /* 0x0000002500257245 */ /* 0x000fe20000201400 */
[C---:B------:R-:W-:Y:S01]  /*89b0*/  FFMA.FTZ R207, -R0.reuse, R207, R80 ;  /* 0x000000cf00cf7223 */ /* 0x040fe20000010150 */
[----:B------:R-:W-:Y:S01]  /*89c0*/  IABS R188, R188 ;  /* 0x000000bc00bc7213 */ /* 0x000fe20000000000 */
[----:B------:R-:W-:Y:S01]  /*89d0*/  VIADD R80, R23, 0xb0 ;  /* 0x000000b017507836 */ /* 0x000fe20000000000 */
[----:B------:R-:W-:Y:S01]  /*89e0*/  IABS R78, R78 ;  /* 0x0000004e004e7213 */ /* 0x000fe20000000000 */
[----:B------:R-:W-:Y:S01]  /*89f0*/  FFMA.FTZ R133, -R0, R37, R133 ;  /* 0x0000002500857223 */ /* 0x000fe20000010185 */
[----:B------:R-:W-:Y:S01]  /*8a00*/  IABS R90, R90 ;  /* 0x0000005a005a7213 */ /* 0x000fe20000000000 */
[----:B------:R-:W-:Y:S01]  /*8a10*/  IMAD.IADD R37, R35, 0x1, -R185 ;  /* 0x0000000123257824 */ /* 0x000fe200078e0ab9 */
[----:B------:R-:W-:-:S02]  /*8a20*/  I2FP.F32.S32 R79, R79 ;  /* 0x0000004f004f7245 */ /* 0x000fc40000201400 */
[----:B------:R-:W-:Y:S02]  /*8a30*/  IABS R199, R199 ;  /* 0x000000c700c77213 */ /* 0x000fe40000000000 */
[----:B------:R-:W-:Y:S01]  /*8a40*/  IABS R93, R93 ;  /* 0x0000005d005d7213 */ /* 0x000fe20000000000 */
[C---:B------:R-:W-:Y:S01]  /*8a50*/  FFMA.FTZ R120, -R0.reuse, R79, R120 ;  /* 0x0000004f00787223 */ /* 0x040fe20000010178 */
[----:B------:R-:W-:Y:S01]  /*8a60*/  I2FP.F32.S32 R82, R82 ;  /* 0x0000005200527245 */ /* 0x000fe20000201400 */
[C---:B------:R-:W-:Y:S01]  /*8a70*/  IMAD.IADD R79, R35.reuse, 0x1, -R179 ;  /* 0x00000001234f7824 */ /* 0x040fe200078e0ab3 */
[----:B------:R-:W-:Y:S02]  /*8a80*/  I2FP.F32.S32 R188, R188 ;  /* 0x000000bc00bc7245 */ /* 0x000fe40000201400 */
[----:B------:R-:W-:Y:S01]  /*8a90*/  IABS R175, R175 ;  /* 0x000000af00af7213 */ /* 0x000fe20000000000 */
[C---:B------:R-:W-:Y:S01]  /*8aa0*/  FFMA.FTZ R118, -R0.reuse, R82, R118 ;  /* 0x0000005200767223 */ /* 0x040fe20000010176 */
[----:B------:R-:W-:Y:S01]  /*8ab0*/  IABS R76, R76 ;  /* 0x0000004c004c7213 */ /* 0x000fe20000000000 */
[C---:B------:R-:W-:Y:S01]  /*8ac0*/  FFMA.FTZ R188, -R0.reuse, R188, R121 ;  /* 0x000000bc00bc7223 */ /* 0x040fe20000010179 */
[----:B------:R-:W-:Y:S01]  /*8ad0*/  I2FP.F32.S32 R78, R78 ;  /* 0x0000004e004e7245 */ /* 0x000fe20000201400 */
[----:B------:R-:W-:Y:S01]  /*8ae0*/  IMAD.IADD R82, R35, 0x1, -R182 ;  /* 0x0000000123527824 */ /* 0x000fe200078e0ab6 */
[----:B------:R-:W-:Y:S01]  /*8af0*/  IABS R178, R178 ;  /* 0x000000b200b27213 */ /* 0x000fe20000000000 */
[----:B------:R-:W-:Y:S01]  /*8b00*/  VIADD R121, R23, 0x79 ;  /* 0x0000007917797836 */ /* 0x000fe20000000000 */
[----:B------:R-:W-:Y:S01]  /*8b10*/  IABS R89, R89 ;  /* 0x0000005900597213 */ /* 0x000fe20000000000 */
[----:B------:R-:W-:Y:S01]  /*8b20*/  FFMA.FTZ R140, -R0, R78, R140 ;  /* 0x0000004e008c7223 */ /* 0x000fe2000001018c */
[----:B------:R-:W-:Y:S01]  /*8b30*/  I2FP.F32.S32 R90, R90 ;  /* 0x0000005a005a7245 */ /* 0x000fe20000201400 */
[----:B------:R-:W-:Y:S01]  /*8b40*/  IMAD.IADD R78, R35, 0x1, -R114 ;  /* 0x00000001234e7824 */ /* 0x000fe200078e0a72 */
[----:B------:R-:W-:Y:S01]  /*8b50*/  I2FP.F32.S32 R199, R199 ;  /* 0x000000c700c77245 */ /* 0x000fe20000201400 */
[----:B------:R-:W-:Y:S01]  /*8b60*/  IMAD.IADD R189, R22, 0x1, -R121 ;  /* 0x0000000116bd7824 */ /* 0x000fe200078e0a79 */
[----:B------:R-:W-:Y:S01]  /*8b70*/  I2FP.F32.S32 R93, R93 ;  /* 0x0000005d005d7245 */ /* 0x000fe20000201400 */
[C---:B------:R-:W-:Y:S01]  /*8b80*/  FFMA.FTZ R75, -R0.reuse, R90, R75 ;  /* 0x0000005a004b7223 */ /* 0x040fe2000001014b */
[----:B------:R-:W-:Y:S01]  /*8b90*/  I2FP.F32.S32 R175, R175 ;  /* 0x000000af00af7245 */ /* 0x000fe20000201400 */
[C---:B------:R-:W-:Y:S01]  /*8ba0*/  FFMA.FTZ R199, -R0.reuse, R199, R145 ;  /* 0x000000c700c77223 */ /* 0x040fe20000010191 */
[----:B------:R-:W-:Y:S01]  /*8bb0*/  I2FP.F32.S32 R76, R76 ;  /* 0x0000004c004c7245 */ /* 0x000fe20000201400 */
[----:B------:R-:W-:Y:S01]  /*8bc0*/  FFMA.FTZ R93, -R0, R93, R162 ;  /* 0x0000005d005d7223 */ /* 0x000fe200000101a2 */
[----:B------:R-:W-:Y:S01]  /*8bd0*/  FSEL R84, R84, -INF , !P5 ;  /* 0xff80000054547808 */ /* 0x000fe20006800000 */
[C---:B------:R-:W-:Y:S01]  /*8be0*/  FFMA.FTZ R175, -R0.reuse, R175, R158 ;  /* 0x000000af00af7223 */ /* 0x040fe2000001019e */
[----:B------:R-:W-:Y:S01]  /*8bf0*/  ISETP.GE.AND P5, PT, R193, R62, PT ;  /* 0x0000003ec100720c */ /* 0x000fe20003fa6270 */
[----:B------:R-:W-:Y:S01]  /*8c00*/  FFMA.FTZ R76, -R0, R76, R168 ;  /* 0x0000004c004c7223 */ /* 0x000fe200000101a8 */
[----:B------:R-:W-:-:S02]  /*8c10*/  FSEL R207, R207, -INF , !P3 ;  /* 0xff800000cfcf7808 */ /* 0x000fc40005800000 */
[----:B------:R-:W-:Y:S02]  /*8c20*/  I2FP.F32.S32 R178, R178 ;  /* 0x000000b200b27245 */ /* 0x000fe40000201400 */
[----:B------:R-:W-:Y:S02]  /*8c30*/  I2FP.F32.S32 R89, R89 ;  /* 0x0000005900597245 */ /* 0x000fe40000201400 */
[----:B------:R-:W-:Y:S01]  /*8c40*/  ISETP.GE.AND P3, PT, R203, R62, PT ;  /* 0x0000003ecb00720c */ /* 0x000fe20003f66270 */
[C---:B------:R-:W-:Y:S01]  /*8c50*/  FFMA.FTZ R178, -R0.reuse, R178, R155 ;  /* 0x000000b200b27223 */ /* 0x040fe2000001019b */
[----:B------:R-:W-:Y:S01]  /*8c60*/  IABS R37, R37 ;  /* 0x0000002500257213 */ /* 0x000fe20000000000 */
[----:B------:R-:W-:Y:S01]  /*8c70*/  FFMA.FTZ R89, -R0, R89, R164 ;  /* 0x0000005900597223 */ /* 0x000fe200000101a4 */
[----:B------:R-:W-:Y:S02]  /*8c80*/  FSEL R209, R209, -INF , !P4 ;  /* 0xff800000d1d17808 */ /* 0x000fe40006000000 */
[----:B------:R-:W-:-:S02]  /*8c90*/  ISETP.GE.AND P4, PT, R192, R62, PT ;  /* 0x0000003ec000720c */ /* 0x000fc40003f86270 */
[----:B------:R-:W-:Y:S02]  /*8ca0*/  FSEL R145, R198, -INF , !P6 ;  /* 0xff800000c6917808 */ /* 0x000fe40007000000 */
[----:B------:R-:W-:Y:S02]  /*8cb0*/  FSEL R201, R201, -INF , !P5 ;  /* 0xff800000c9c97808 */ /* 0x000fe40006800000 */
[----:B------:R-:W-:Y:S02]  /*8cc0*/  FSEL R162, R118, -INF , !P5 ;  /* 0xff80000076a27808 */ /* 0x000fe40006800000 */
[----:B------:R-:W-:Y:S02]  /*8cd0*/  IABS R79, R79 ;  /* 0x0000004f004f7213 */ /* 0x000fe40000000000 */
[-C--:B------:R-:W-:Y:S02]  /*8ce0*/  ISETP.GE.AND P6, PT, R179, R62.reuse, PT ;  /* 0x0000003eb300720c */ /* 0x080fe40003fc6270 */
[----:B------:R-:W-:-:S02]  /*8cf0*/  ISETP.GE.AND P5, PT, R174, R62, PT ;  /* 0x0000003eae00720c */ /* 0x000fc40003fa6270 */
[----:B------:R-:W-:Y:S02]  /*8d00*/  FSEL R158, R188, -INF , !P3 ;  /* 0xff800000bc9e7808 */ /* 0x000fe40005800000 */
[----:B------:R-:W-:Y:S02]  /*8d10*/  FSEL R168, R123, -INF , !P3 ;  /* 0xff8000007ba87808 */ /* 0x000fe40005800000 */
[----:B------:R-:W-:Y:S02]  /*8d20*/  I2FP.F32.S32 R37, R37 ;  /* 0x0000002500257245 */ /* 0x000fe40000201400 */
[----:B------:R-:W-:Y:S02]  /*8d30*/  IABS R195, R195 ;  /* 0x000000c300c37213 */ /* 0x000fe40000000000 */
[----:B------:R-:W-:Y:S01]  /*8d40*/  ISETP.GE.AND P3, PT, R191, R62, PT ;  /* 0x0000003ebf00720c */ /* 0x000fe20003f66270 */
[----:B------:R-:W-:Y:S01]  /*8d50*/  FFMA.FTZ R144, -R0, R37, R144 ;  /* 0x0000002500907223 */ /* 0x000fe20000010190 */
[----:B------:R-:W-:Y:S01]  /*8d60*/  IABS R78, R78 ;  /* 0x0000004e004e7213 */ /* 0x000fe20000000000 */
[----:B------:R-:W-:Y:S01]  /*8d70*/  IMAD.IADD R37, R35, 0x1, -R117 ;  /* 0x0000000123257824 */ /* 0x000fe200078e0a75 */
[----:B------:R-:W-:Y:S01]  /*8d80*/  FSEL R203, R75, -INF , !P0 ;  /* 0xff8000004bcb7808 */ /* 0x000fe20004000000 */
[----:B------:R-:W-:Y:S01]  /*8d90*/  IMAD.IADD R75, R35, 0x1, -R173 ;  /* 0x00000001234b7824 */ /* 0x000fe200078e0aad */
[----:B------:R-:W-:-:S02]  /*8da0*/  FSEL R155, R190, -INF , !P4 ;  /* 0xff800000be9b7808 */ /* 0x000fc40006000000 */
[----:B------:R-:W-:Y:S02]  /*8db0*/  FSEL R164, R120, -INF , !P4 ;  /* 0xff80000078a47808 */ /* 0x000fe40006000000 */
[----:B------:R-:W-:Y:S02]  /*8dc0*/  ISETP.GE.AND P4, PT, R173, R62, PT ;  /* 0x0000003ead00720c */ /* 0x000fe40003f86270 */
[----:B------:R-:W-:Y:S02]  /*8dd0*/  I2FP.F32.S32 R79, R79 ;  /* 0x0000004f004f7245 */ /* 0x000fe40000201400 */
[----:B------:R-:W-:Y:S02]  /*8de0*/  FSEL R174, R183, -INF , !P6 ;  /* 0xff800000b7ae7808 */ /* 0x000fe40007000000 */
[----:B------:R-:W-:Y:S01]  /*8df0*/  FSEL R173, R180, -INF , !P5 ;  /* 0xff800000b4ad7808 */ /* 0x000fe20006800000 */
[----:B------:R-:W-:Y:S01]  /*8e00*/  FFMA.FTZ R128, -R0, R79, R128 ;  /* 0x0000004f00807223 */ /* 0x000fe20000010180 */
[----:B------:R-:W-:Y:S01]  /*8e10*/  I2FP.F32.S32 R195, R195 ;  /* 0x000000c300c37245 */ /* 0x000fe20000201400 */
[----:B------:R-:W-:Y:S01]  /*8e20*/  IMAD.IADD R79, R35, 0x1, -R181 ;  /* 0x00000001234f7824 */ /* 0x000fe200078e0ab5 */
[----:B------:R-:W-:-:S02]  /*8e30*/  FSEL R180, R129, -INF , !P5 ;  /* 0xff80000081b47808 */ /* 0x000fc40006800000 */
[----:B------:R-:W-:Y:S01]  /*8e40*/  FSEL R177, R177, -INF , !P3 ;  /* 0xff800000b1b17808 */ /* 0x000fe20005800000 */
[----:B------:R-:W-:Y:S01]  /*8e50*/  FFMA.FTZ R195, -R0, R195, R149 ;  /* 0x000000c300c37223 */ /* 0x000fe20000010195 */
[----:B------:R-:W-:Y:S01]  /*8e60*/  FSEL R183, R133, -INF , !P3 ;  /* 0xff80000085b77808 */ /* 0x000fe20005800000 */
[----:B------:R-:W-:Y:S01]  /*8e70*/  IMAD.IADD R149, R22, 0x1, -R80 ;  /* 0x0000000116957824 */ /* 0x000fe200078e0a50 */
[----:B------:R-:W-:Y:S02]  /*8e80*/  I2FP.F32.S32 R78, R78 ;  /* 0x0000004e004e7245 */ /* 0x000fe40000201400 */
[-C--:B------:R-:W-:Y:S02]  /*8e90*/  ISETP.GE.AND P5, PT, R122, R62.reuse, PT ;  /* 0x0000003e7a00720c */ /* 0x080fe40003fa6270 */
[----:B------:R-:W-:Y:S01]  /*8ea0*/  ISETP.GE.AND P3, PT, R185, R62, PT ;  /* 0x0000003eb900720c */ /* 0x000fe20003f66270 */
[----:B------:R-:W-:Y:S01]  /*8eb0*/  FFMA.FTZ R148, -R0, R78, R148 ;  /* 0x0000004e00947223 */ /* 0x000fe20000010194 */
[----:B------:R-:W-:-:S02]  /*8ec0*/  FSEL R188, R138, -INF , !P5 ;  /* 0xff8000008abc7808 */ /* 0x000fc40006800000 */
[----:B------:R-:W-:Y:S02]  /*8ed0*/  FSEL R196, R140, -INF , !P5 ;  /* 0xff8000008cc47808 */ /* 0x000fe40006800000 */
[----:B------:R-:W-:Y:S02]  /*8ee0*/  FSEL R200, R200, -INF , !P3 ;  /* 0xff800000c8c87808 */ /* 0x000fe40005800000 */
[----:B------:R-:W-:Y:S02]  /*8ef0*/  FSEL R194, R144, -INF , !P3 ;  /* 0xff80000090c27808 */ /* 0x000fe40005800000 */
[----:B------:R-:W-:Y:S02]  /*8f00*/  IABS R75, R75 ;  /* 0x0000004b004b7213 */ /* 0x000fe40000000000 */
[-C--:B------:R-:W-:Y:S02]  /*8f10*/  ISETP.GE.AND P5, PT, R114, R62.reuse, PT ;  /* 0x0000003e7200720c */ /* 0x080fe40003fa6270 */
[----:B------:R-:W-:-:S02]  /*8f20*/  ISETP.GE.AND P3, PT, R117, R62, PT ;  /* 0x0000003e7500720c */ /* 0x000fc40003f66270 */
[----:B------:R-:W-:Y:S02]  /*8f30*/  FSEL R179, R128, -INF , !P6 ;  /* 0xff80000080b37808 */ /* 0x000fe40007000000 */
[-C--:B------:R-:W-:Y:S02]  /*8f40*/  ISETP.GE.AND P6, PT, R181, R62.reuse, PT ;  /* 0x0000003eb500720c */ /* 0x080fe40003fc6270 */
[----:B------:R-:W-:Y:S02]  /*8f50*/  I2FP.F32.S32 R75, R75 ;  /* 0x0000004b004b7245 */ /* 0x000fe40000201400 */
[----:B------:R-:W-:Y:S02]  /*8f60*/  FSEL R195, R195, -INF , !P5 ;  /* 0xff800000c3c37808 */ /* 0x000fe40006800000 */
[----:B------:R-:W-:Y:S01]  /*8f70*/  FSEL R185, R148, -INF , !P5 ;  /* 0xff80000094b97808 */ /* 0x000fe20006800000 */
[----:B------:R-:W-:Y:S01]  /*8f80*/  FFMA.FTZ R132, -R0, R75, R132 ;  /* 0x0000004b00847223 */ /* 0x000fe20000010184 */
[----:B------:R-:W-:Y:S01]  /*8f90*/  FSEL R181, R154, -INF , !P3 ;  /* 0xff8000009ab57808 */ /* 0x000fe20005800000 */
[----:B------:R-:W-:Y:S01]  /*8fa0*/  IMAD.IADD R154, R35, 0x1, -R101 ;  /* 0x00000001239a7824 */ /* 0x000fe200078e0a65 */
[----:B------:R-:W-:Y:S01]  /*8fb0*/  ISETP.GE.AND P5, PT, R101, R62, PT ;  /* 0x0000003e6500720c */ /* 0x000fe20003fa6270 */
[----:B------:R-:W-:Y:S01]  /*8fc0*/  IMAD.IADD R75, R35, 0x1, -R121 ;  /* 0x00000001234b7824 */ /* 0x000fe200078e0a79 */
[----:B------:R-:W2:Y:S01]  /*8fd0*/  LD.E R101, desc[UR4][R2.64+0xdc] ;  /* 0x0000dc0402657980 */ /* 0x000ea2000c101900 */
[----:B------:R-:W-:-:S02]  /*8fe0*/  IABS R82, R82 ;  /* 0x0000005200527213 */ /* 0x000fc40000000000 */
[----:B------:R-:W-:Y:S02]  /*8ff0*/  IABS R189, R189 ;  /* 0x000000bd00bd7213 */ /* 0x000fe40000000000 */
[----:B------:R-:W-:Y:S02]  /*9000*/  I2FP.F32.S32 R82, R82 ;  /* 0x0000005200527245 */ /* 0x000fe40000201400 */
[----:B------:R-:W-:Y:S02]  /*9010*/  IABS R75, R75 ;  /* 0x0000004b004b7213 */ /* 0x000fe40000000000 */
[----:B------:R-:W-:Y:S01]  /*9020*/  I2FP.F32.S32 R189, R189 ;  /* 0x000000bd00bd7245 */ /* 0x000fe20000201400 */
[C---:B------:R-:W-:Y:S01]  /*9030*/  FFMA.FTZ R124, -R0.reuse, R82, R124 ;  /* 0x00000052007c7223 */ /* 0x040fe2000001017c */
[----:B------:R-:W-:Y:S01]  /*9040*/  I2FP.F32.S32 R75, R75 ;  /* 0x0000004b004b7245 */ /* 0x000fe20000201400 */
[C---:B------:R-:W-:Y:S01]  /*9050*/  IMAD.IADD R82, R35.reuse, 0x1, -R184 ;  /* 0x0000000123527824 */ /* 0x040fe200078e0ab8 */
[----:B------:R-:W-:Y:S01]  /*9060*/  IABS R79, R79 ;  /* 0x0000004f004f7213 */ /* 0x000fe20000000000 */
[C---:B------:R-:W-:Y:S01]  /*9070*/  FFMA.FTZ R189, -R0.reuse, R189, R139 ;  /* 0x000000bd00bd7223 */ /* 0x040fe2000001018b */
[----:B------:R-:W-:Y:S01]  /*9080*/  IABS R97, R97 ;  /* 0x0000006100617213 */ /* 0x000fe20000000000 */
[----:B------:R-:W-:Y:S01]  /*9090*/  FFMA.FTZ R141, -R0, R75, R141 ;  /* 0x0000004b008d7223 */ /* 0x000fe2000001018d */
[----:B------:R-:W-:Y:S01]  /*90a0*/  IABS R82, R82 ;  /* 0x0000005200527213 */ /* 0x000fe20000000000 */
[----:B------:R-:W-:Y:S01]  /*90b0*/  IMAD.IADD R75, R35, 0x1, -R112 ;  /* 0x00000001234b7824 */ /* 0x000fe200078e0a70 */
[----:B------:R-:W-:Y:S01]  /*90c0*/  IABS R65, R65 ;  /* 0x0000004100417213 */ /* 0x000fe20000000000 */
[----:B------:R-:W-:Y:S01]  /*90d0*/  IMAD.IADD R139, R22, 0x1, -R96 ;  /* 0x00000001168b7824 */ /* 0x000fe200078e0a60 */
[----:B------:R-:W-:-:S02]  /*90e0*/  I2FP.F32.S32 R82, R82 ;  /* 0x0000005200527245 */ /* 0x000fc40000201400 */
[----:B------:R-:W-:Y:S02]  /*90f0*/  IABS R75, R75 ;  /* 0x0000004b004b7213 */ /* 0x000fe40000000000 */
[----:B------:R-:W-:Y:S01]  /*9100*/  ISETP.GE.AND P0, PT, R182, R62, PT ;  /* 0x0000003eb600720c */ /* 0x000fe20003f06270 */
[----:B------:R-:W-:Y:S01]  /*9110*/  FFMA.FTZ R136, -R0, R82, R136 ;  /* 0x0000005200887223 */ /* 0x000fe20000010188 */
[----:B------:R-:W-:Y:S01]  /*9120*/  I2FP.F32.S32 R79, R79 ;  /* 0x0000004f004f7245 */ /* 0x000fe20000201400 */
[C---:B------:R-:W-:Y:S01]  /*9130*/  IMAD.IADD R82, R35.reuse, 0x1, -R116 ;  /* 0x0000000123527824 */ /* 0x040fe200078e0a74 */
[----:B------:R-:W-:Y:S02]  /*9140*/  IABS R55, R55 ;  /* 0x0000003700377213 */ /* 0x000fe40000000000 */
[----:B------:R-:W-:Y:S01]  /*9150*/  FSEL R176, R176, -INF , !P4 ;  /* 0xff800000b0b07808 */ /* 0x000fe20006000000 */
[----:B------:R-:W-:Y:S01]  /*9160*/  FFMA.FTZ R137, -R0, R79, R137 ;  /* 0x0000004f00897223 */ /* 0x000fe20000010189 */
[----:B------:R-:W-:Y:S01]  /*9170*/  FSEL R182, R132, -INF , !P4 ;  /* 0xff80000084b67808 */ /* 0x000fe20006000000 */
[----:B------:R-:W-:Y:S01]  /*9180*/  IMAD.IADD R79, R35, 0x1, -R115 ;  /* 0x00000001234f7824 */ /* 0x000fe200078e0a73 */
[----:B------:R-:W-:-:S02]  /*9190*/  IABS R37, R37 ;  /* 0x0000002500257213 */ /* 0x000fc40000000000 */
[----:B------:R-:W-:Y:S02]  /*91a0*/  I2FP.F32.S32 R75, R75 ;  /* 0x0000004b004b7245 */ /* 0x000fe40000201400 */
[----:B------:R-:W-:Y:S02]  /*91b0*/  ISETP.GE.AND P4, PT, R121, R62, PT ;  /* 0x0000003e7900720c */ /* 0x000fe40003f86270 */
[----:B------:R-:W-:Y:S01]  /*91c0*/  I2FP.F32.S32 R97, R97 ;  /* 0x0000006100617245 */ /* 0x000fe20000201400 */
[C---:B------:R-:W-:Y:S01]  /*91d0*/  FFMA.FTZ R150, -R0.reuse, R75, R150 ;  /* 0x0000004b00967223 */ /* 0x040fe20000010196 */
[----:B------:R-:W-:Y:S01]  /*91e0*/  I2FP.F32.S32 R65, R65 ;  /* 0x0000004100417245 */ /* 0x000fe20000201400 */
[----:B------:R-:W-:Y:S01]  /*91f0*/  IMAD.IADD R75, R35, 0x1, -R105 ;  /* 0x00000001234b7824 */ /* 0x000fe200078e0a69 */
[----:B------:R-:W-:Y:S01]  /*9200*/  IABS R59, R59 ;  /* 0x0000003b003b7213 */ /* 0x000fe20000000000 */
[C---:B------:R-:W-:Y:S01]  /*9210*/  FFMA.FTZ R97, -R0.reuse, R97, R159 ;  /* 0x0000006100617223 */ /* 0x040fe2000001019f */
[----:B------:R-:W-:Y:S01]  /*9220*/  I2FP.F32.S32 R55, R55 ;  /* 0x0000003700377245 */ /* 0x000fe20000201400 */
[----:B------:R-:W-:Y:S01]  /*9230*/  FFMA.FTZ R65, -R0, R65, R169 ;  /* 0x0000004100417223 */ /* 0x000fe200000101a9 */
[----:B------:R-:W-:-:S02]  /*9240*/  I2FP.F32.S32 R37, R37 ;  /* 0x0000002500257245 */ /* 0x000fc40000201400 */
[----:B------:R-:W-:Y:S01]  /*9250*/  FSEL R189, R189, -INF , !P4 ;  /* 0xff800000bdbd7808 */ /* 0x000fe20006000000 */
[C---:B------:R-:W-:Y:S01]  /*9260*/  FFMA.FTZ R55, -R0.reuse, R55, R172 ;  /* 0x0000003700377223 */ /* 0x040fe200000101ac */
[----:B------:R-:W-:Y:S01]  /*9270*/  FSEL R198, R141, -INF , !P4 ;  /* 0xff8000008dc67808 */ /* 0x000fe20006000000 */
[----:B------:R-:W-:Y:S01]  /*9280*/  FFMA.FTZ R151, -R0, R37, R151 ;  /* 0x0000002500977223 */ /* 0x000fe20000010197 */
[----:B------:R-:W-:Y:S01]  /*9290*/  ISETP.GE.AND P4, PT, R112, R62, PT ;  /* 0x0000003e7000720c */ /* 0x000fe20003f86270 */
[----:B------:R-:W-:Y:S01]  /*92a0*/  IMAD.IADD R37, R35, 0x1, -R104 ;  /* 0x0000000123257824 */ /* 0x000fe200078e0a68 */
[----:B------:R-:W-:Y:S02]  /*92b0*/  IABS R82, R82 ;  /* 0x0000005200527213 */ /* 0x000fe40000000000 */
[----:B------:R-:W-:Y:S02]  /*92c0*/  I2FP.F32.S32 R59, R59 ;  /* 0x0000003b003b7245 */ /* 0x000fe40000201400 */
[----:B------:R-:W-:-:S02]  /*92d0*/  FSEL R159, R186, -INF , !P0 ;  /* 0xff800000ba9f7808 */ /* 0x000fc40004000000 */
[----:B------:R-:W-:Y:S01]  /*92e0*/  FSEL R169, R124, -INF , !P0 ;  /* 0xff8000007ca97808 */ /* 0x000fe20004000000 */
[----:B------:R-:W-:Y:S01]  /*92f0*/  FFMA.FTZ R59, -R0, R59, R171 ;  /* 0x0000003b003b7223 */ /* 0x000fe200000101ab */
[----:B------:R-:W-:Y:S02]  /*9300*/  ISETP.GE.AND P0, PT, R184, R62, PT ;  /* 0x0000003eb800720c */ /* 0x000fe40003f06270 */
[----:B------:R-:W-:Y:S02]  /*9310*/  IABS R79, R79 ;  /* 0x0000004f004f7213 */ /* 0x000fe40000000000 */
[----:B------:R-:W-:Y:S02]  /*9320*/  I2FP.F32.S32 R82, R82 ;  /* 0x0000005200527245 */ /* 0x000fe40000201400 */
[----:B------:R-:W-:Y:S01]  /*9330*/  FSEL R184, R152, -INF , !P4 ;  /* 0xff80000098b87808 */ /* 0x000fe20006000000 */
[C---:B------:R-:W-:Y:S01]  /*9340*/  IMAD.IADD R152, R35.reuse, 0x1, -R100 ;  /* 0x0000000123987824 */ /* 0x040fe200078e0a64 */
[----:B------:R-:W-:Y:S01]  /*9350*/  FSEL R172, R150, -INF , !P4 ;  /* 0xff80000096ac7808 */ /* 0x000fe20006000000 */
[C---:B------:R-:W-:Y:S01]  /*9360*/  IMAD.IADD R150, R35.reuse, 0x1, -R81 ;  /* 0x0000000123967824 */ /* 0x040fe200078e0a51 */
[----:B------:R-:W-:Y:S01]  /*9370*/  IABS R75, R75 ;  /* 0x0000004b004b7213 */ /* 0x000fe20000000000 */
[C---:B------:R-:W-:Y:S01]  /*9380*/  FFMA.FTZ R143, -R0.reuse, R82, R143 ;  /* 0x00000052008f7223 */ /* 0x040fe2000001018f */
[----:B------:R-:W-:Y:S01]  /*9390*/  I2FP.F32.S32 R79, R79 ;  /* 0x0000004f004f7245 */ /* 0x000fe20000201400 */
[----:B------:R-:W-:Y:S01]  /*93a0*/  IMAD.IADD R138, R35, 0x1, -R80 ;  /* 0x00000001238a7824 */ /* 0x000fe200078e0a50 */
[----:B------:R-:W-:Y:S01]  /*93b0*/  FSEL R171, R151, -INF , !P3 ;  /* 0xff80000097ab7808 */ /* 0x000fe20005800000 */
[C---:B------:R-:W-:Y:S01]  /*93c0*/  IMAD.IADD R151, R35.reuse, 0x1, -R108 ;  /* 0x0000000123977824 */ /* 0x040fe200078e0a6c */
[----:B------:R-:W-:Y:S01]  /*93d0*/  IABS R139, R139 ;  /* 0x0000008b008b7213 */ /* 0x000fe20000000000 */
[----:B------:R-:W-:Y:S01]  /*93e0*/  IMAD.IADD R117, R35, 0x1, -R54 ;  /* 0x0000000123757824 */ /* 0x000fe200078e0a36 */
[----:B------:R-:W-:Y:S01]  /*93f0*/  IABS R40, R40 ;  /* 0x0000002800287213 */ /* 0x000fe20000000000 */
[----:B------:R-:W-:Y:S01]  /*9400*/  FFMA.FTZ R146, -R0, R79, R146 ;  /* 0x0000004f00927223 */ /* 0x000fe20000010192 */
[----:B------:R-:W-:-:S02]  /*9410*/  FSEL R187, R187, -INF , !P0 ;  /* 0xff800000bbbb7808 */ /* 0x000fc40004000000 */
[----:B------:R-:W-:Y:S01]  /*9420*/  FSEL R192, R136, -INF , !P0 ;  /* 0xff80000088c07808 */ /* 0x000fe20004000000 */
[C---:B------:R-:W-:Y:S01]  /*9430*/  IMAD.IADD R136, R35.reuse, 0x1, -R67 ;  /* 0x0000000123887824 */ /* 0x040fe200078e0a43 */
[----:B------:R-:W-:Y:S02]  /*9440*/  IABS R37, R37 ;  /* 0x0000002500257213 */ /* 0x000fe40000000000 */
[----:B------:R-:W-:Y:S02]  /*9450*/  I2FP.F32.S32 R75, R75 ;  /* 0x0000004b004b7245 */ /* 0x000fe40000201400 */
[----:B------:R-:W-:Y:S02]  /*9460*/  ISETP.GE.AND P0, PT, R116, R62, PT ;  /* 0x0000003e7400720c */ /* 0x000fe40003f06270 */
[----:B------:R-:W-:Y:S01]  /*9470*/  IABS R152, R152 ;  /* 0x0000009800987213 */ /* 0x000fe20000000000 */
[----:B------:R-:W-:Y:S01]  /*9480*/  FFMA.FTZ R153, -R0, R75, R153 ;  /* 0x0000004b00997223 */ /* 0x000fe20000010199 */
[----:B------:R-:W-:Y:S01]  /*9490*/  IABS R150, R150 ;  /* 0x0000009600967213 */ /* 0x000fe20000000000 */
[----:B------:R-:W-:Y:S01]  /*94a0*/  IMAD.IADD R116, R35, 0x1, -R53 ;  /* 0x0000000123747824 */ /* 0x000fe200078e0a35 */
[----:B------:R-:W-:-:S02]  /*94b0*/  IABS R149, R149 ;  /* 0x0000009500957213 */ /* 0x000fc40000000000 */
[----:B------:R-:W-:Y:S02]  /*94c0*/  I2FP.F32.S32 R139, R139 ;  /* 0x0000008b008b7245 */ /* 0x000fe40000201400 */
[----:B------:R-:W-:Y:S02]  /*94d0*/  I2FP.F32.S32 R40, R40 ;  /* 0x0000002800287245 */ /* 0x000fe40000201400 */
[----:B------:R-:W-:Y:S01]  /*94e0*/  FSEL R186, R135, -INF , !P6 ;  /* 0xff80000087ba7808 */ /* 0x000fe20007000000 */
[----:B------:R-:W-:Y:S01]  /*94f0*/  IMAD.IADD R114, R35, 0x1, -R51 ;  /* 0x0000000123727824 */ /* 0x000fe200078e0a33 */
[----:B------:R-:W-:Y:S01]  /*9500*/  FSEL R193, R137, -INF , !P6 ;  /* 0xff80000089c17808 */ /* 0x000fe20007000000 */
[C---:B------:R-:W-:Y:S01]  /*9510*/  FFMA.FTZ R139, -R0.reuse, R139, R170 ;  /* 0x0000008b008b7223 */ /* 0x040fe200000101aa */
[----:B------:R-:W-:Y:S01]  /*9520*/  I2FP.F32.S32 R37, R37 ;  /* 0x0000002500257245 */ /* 0x000fe20000201400 */
[C---:B------:R-:W-:Y:S01]  /*9530*/  FFMA.FTZ R64, -R0.reuse, R40, R64 ;  /* 0x0000002800407223 */ /* 0x040fe20000010140 */
[----:B------:R-:W-:Y:S01]  /*9540*/  ISETP.GE.AND P6, PT, R115, R62, PT ;  /* 0x0000003e7300720c */ /* 0x000fe20003fc6270 */
[----:B------:R-:W-:Y:S01]  /*9550*/  IMAD.IADD R40, R35, 0x1, -R23 ;  /* 0x0000000123287824 */ /* 0x000fe200078e0a17 */
[----:B------:R-:W-:Y:S01]  /*9560*/  FSEL R199, R199, -INF , !P0 ;  /* 0xff800000c7c77808 */ /* 0x000fe20004000000 */
[----:B------:R-:W-:Y:S01]  /*9570*/  FFMA.FTZ R156, -R0, R37, R156 ;  /* 0x00000025009c7223 */ /* 0x000fe2000001019c */
[----:B------:R-:W-:-:S02]  /*9580*/  FSEL R191, R143, -INF , !P0 ;  /* 0xff8000008fbf7808 */ /* 0x000fc40004000000 */
[----:B------:R-:W-:Y:S02]  /*9590*/  IABS R154, R154 ;  /* 0x0000009a009a7213 */ /* 0x000fe40000000000 */
[----:B------:R-:W-:Y:S02]  /*95a0*/  IABS R151, R151 ;  /* 0x0000009700977213 */ /* 0x000fe40000000000 */
[----:B------:R-:W-:Y:S02]  /*95b0*/  I2FP.F32.S32 R152, R152 ;  /* 0x0000009800987245 */ /* 0x000fe40000201400 */
[----:B------:R-:W-:Y:S02]  /*95c0*/  IABS R138, R138 ;  /* 0x0000008a008a7213 */ /* 0x000fe40000000000 */
[----:B------:R-:W-:Y:S01]  /*95d0*/  I2FP.F32.S32 R150, R150 ;  /* 0x0000009600967245 */ /* 0x000fe20000201400 */
[----:B------:R-:W-:Y:S01]  /*95e0*/  FFMA.FTZ R152, -R0, R152, R160 ;  /* 0x0000009800987223 */ /* 0x000fe200000101a0 */
[----:B------:R-:W-:-:S02]  /*95f0*/  ISETP.GE.AND P0, PT, R105, R62, PT ;  /* 0x0000003e6900720c */ /* 0x000fc40003f06270 */
[----:B------:R-:W-:Y:S02]  /*9600*/  IABS R136, R136 ;  /* 0x0000008800887213 */ /* 0x000fe40000000000 */
[----:B------:R-:W-:Y:S02]  /*9610*/  IABS R117, R117 ;  /* 0x0000007500757213 */ /* 0x000fe40000000000 */
[----:B------:R-:W-:Y:S01]  /*9620*/  I2FP.F32.S32 R149, R149 ;  /* 0x0000009500957245 */ /* 0x000fe20000201400 */
[----:B------:R-:W-:Y:S01]  /*9630*/  FFMA.FTZ R150, -R0, R150, R205 ;  /* 0x0000009600967223 */ /* 0x000fe200000101cd */
[----:B------:R-:W-:Y:S02]  /*9640*/  FSEL R197, R197, -INF , !P6 ;  /* 0xff800000c5c57808 */ /* 0x000fe40007000000 */
[----:B------:R-:W-:Y:S01]  /*9650*/  FSEL R190, R146, -INF , !P6 ;  /* 0xff80000092be7808 */ /* 0x000fe20007000000 */
[----:B------:R-:W-:Y:S01]  /*9660*/  FFMA.FTZ R149, -R0, R149, R165 ;  /* 0x0000009500957223 */ /* 0x000fe200000101a5 */
[----:B------:R-:W-:-:S02]  /*9670*/  I2FP.F32.S32 R154, R154 ;  /* 0x0000009a009a7245 */ /* 0x000fc40000201400 */
[----:B------:R-:W-:Y:S02]  /*9680*/  I2FP.F32.S32 R151, R151 ;  /* 0x0000009700977245 */ /* 0x000fe40000201400 */
[----:B------:R-:W-:Y:S01]  /*9690*/  I2FP.F32.S32 R138, R138 ;  /* 0x0000008a008a7245 */ /* 0x000fe20000201400 */
[----:B------:R-:W-:Y:S01]  /*96a0*/  FFMA.FTZ R154, -R0, R154, R157 ;  /* 0x0000009a009a7223 */ /* 0x000fe2000001019d */
[----:B------:R-:W-:Y:S01]  /*96b0*/  ISETP.GE.AND P6, PT, R104, R62, PT ;  /* 0x0000003e6800720c */ /* 0x000fe20003fc6270 */
[----:B------:R-:W-:Y:S01]  /*96c0*/  FFMA.FTZ R151, -R0, R151, R161 ;  /* 0x0000009700977223 */ /* 0x000fe200000101a1 */
[----:B------:R-:W-:Y:S02]  /*96d0*/  FSEL R178, R178, -INF , !P0 ;  /* 0xff800000b2b27808 */ /* 0x000fe40004000000 */
[----:B------:R-:W-:Y:S02]  /*96e0*/  FSEL R170, R153, -INF , !P0 ;  /* 0xff80000099aa7808 */ /* 0x000fe40004000000 */
[----:B------:R-:W-:-:S02]  /*96f0*/  I2FP.F32.S32 R136, R136 ;  /* 0x0000008800887245 */ /* 0x000fc40000201400 */
[----:B------:R-:W-:Y:S02]  /*9700*/  IABS R116, R116 ;  /* 0x0000007400747213 */ /* 0x000fe40000000000 */
[----:B------:R-:W-:Y:S02]  /*9710*/  I2FP.F32.S32 R117, R117 ;  /* 0x0000007500757245 */ /* 0x000fe40000201400 */
[-C--:B------:R-:W-:Y:S02]  /*9720*/  ISETP.GE.AND P4, PT, R100, R62.reuse, PT ;  /* 0x0000003e6400720c */ /* 0x080fe40003f86270 */
[----:B------:R-:W-:Y:S02]  /*9730*/  ISETP.GE.AND P0, PT, R81, R62, PT ;  /* 0x0000003e5100720c */ /* 0x000fe40003f06270 */
[----:B------:R-:W-:Y:S01]  /*9740*/  IABS R114, R114 ;  /* 0x0000007200727213 */ /* 0x000fe20000000000 */
[C---:B------:R-:W-:Y:S01]  /*9750*/  FFMA.FTZ R138, -R0.reuse, R138, R206 ;  /* 0x0000008a008a7223 */ /* 0x040fe200000101ce */
[----:B------:R-:W-:Y:S01]  /*9760*/  FSEL R175, R175, -INF , !P6 ;  /* 0xff800000afaf7808 */ /* 0x000fe20007000000 */
[----:B------:R-:W-:Y:S01]  /*9770*/  FFMA.FTZ R136, -R0, R136, R210 ;  /* 0x0000008800887223 */ /* 0x000fe200000101d2 */
[----:B------:R-:W-:Y:S01]  /*9780*/  FSEL R165, R156, -INF , !P6 ;  /* 0xff8000009ca57808 */ /* 0x000fe20007000000 */
[----:B------:R-:W-:Y:S01]  /*9790*/  FFMA.FTZ R117, -R0, R117, R126 ;  /* 0x0000007500757223 */ /* 0x000fe2000001017e */
[----:B------:R-:W-:-:S02]  /*97a0*/  I2FP.F32.S32 R116, R116 ;  /* 0x0000007400747245 */ /* 0x000fc40000201400 */
[----:B------:R-:W-:Y:S02]  /*97b0*/  IABS R40, R40 ;  /* 0x0000002800287213 */ /* 0x000fe40000000000 */
[----:B------:R-:W-:Y:S02]  /*97c0*/  ISETP.GE.AND P6, PT, R80, R62, PT ;  /* 0x0000003e5000720c */ /* 0x000fe40003fc6270 */
[----:B------:R-:W-:Y:S02]  /*97d0*/  FSEL R161, R93, -INF , !P4 ;  /* 0xff8000005da17808 */ /* 0x000fe40006000000 */
[----:B------:R-:W-:Y:S02]  /*97e0*/  FSEL R152, R152, -INF , !P4 ;  /* 0xff80000098987808 */ /* 0x000fe40006000000 */
[----:B------:R-:W-:Y:S02]  /*97f0*/  FSEL R157, R89, -INF , !P0 ;  /* 0xff800000599d7808 */ /* 0x000fe40004000000 */
[----:B------:R-:W-:-:S02]  /*9800*/  FSEL R150, R150, -INF , !P0 ;  /* 0xff80000096967808 */ /* 0x000fc40004000000 */
[----:B------:R-:W-:Y:S02]  /*9810*/  I2FP.F32.S32 R114, R114 ;  /* 0x0000007200727245 */ /* 0x000fe40000201400 */
[-C--:B------:R-:W-:Y:S02]  /*9820*/  ISETP.GE.AND P4, PT, R67, R62.reuse, PT ;  /* 0x0000003e4300720c */ /* 0x080fe40003f86270 */
[----:B------:R-:W-:Y:S01]  /*9830*/  ISETP.GE.AND P0, PT, R54, R62, PT ;  /* 0x0000003e3600720c */ /* 0x000fe20003f06270 */
[C---:B------:R-:W-:Y:S01]  /*9840*/  FFMA.FTZ R116, -R0.reuse, R116, R212 ;  /* 0x0000007400747223 */ /* 0x040fe200000101d4 */
[----:B------:R-:W-:Y:S01]  /*9850*/  I2FP.F32.S32 R40, R40 ;  /* 0x0000002800287245 */ /* 0x000fe20000201400 */
[----:B------:R-:W-:Y:S01]  /*9860*/  FFMA.FTZ R114, -R0, R114, R119 ;  /* 0x0000007200727223 */ /* 0x000fe20000010177 */
[----:B------:R-:W-:Y:S02]  /*9870*/  FSEL R149, R149, -INF , !P6 ;  /* 0xff80000095957808 */ /* 0x000fe40007000000 */
[----:B------:R-:W-:Y:S01]  /*9880*/  FSEL R138, R138, -INF , !P6 ;  /* 0xff8000008a8a7808 */ /* 0x000fe20007000000 */
[----:B------:R-:W-:Y:S01]  /*9890*/  FFMA.FTZ R40, -R0, R40, R111 ;  /* 0x0000002800287223 */ /* 0x000fe2000001016f */
[----:B------:R-:W-:-:S02]  /*98a0*/  ISETP.GE.AND P6, PT, R53, R62, PT ;  /* 0x0000003e3500720c */ /* 0x000fc40003fc6270 */
[----:B------:R-:W-:Y:S02]  /*98b0*/  FSEL R143, R65, -INF , !P4 ;  /* 0xff800000418f7808 */ /* 0x000fe40006000000 */
[----:B------:R-:W-:Y:S02]  /*98c0*/  FSEL R136, R136, -INF , !P4 ;  /* 0xff80000088887808 */ /* 0x000fe40006000000 */
[----:B------:R-:W-:Y:S02]  /*98d0*/  FSEL R133, R59, -INF , !P0 ;  /* 0xff8000003b857808 */ /* 0x000fe40004000000 */
[----:B------:R-:W-:Y:S02]  /*98e0*/  FSEL R117, R117, -INF , !P0 ;  /* 0xff80000075757808 */ /* 0x000fe40004000000 */
[-C--:B------:R-:W-:Y:S02]  /*98f0*/  ISETP.GE.AND P4, PT, R51, R62.reuse, PT ;  /* 0x0000003e3300720c */ /* 0x080fe40003f86270 */
[----:B------:R-:W-:Y:S01]  /*9900*/  ISETP.GE.AND P0, PT, R48, R62, PT ;  /* 0x0000003e3000720c */ /* 0x000fe20003f06270 */
[----:B------:R-:W-:Y:S01]  /*9910*/  IMAD.IADD R48, R35, 0x1, -R48 ;  /* 0x0000000123307824 */ /* 0x000fe200078e0a30 */
[----:B------:R-:W-:Y:S01]  /*9920*/  FSEL R132, R55, -INF , !P6 ;  /* 0xff80000037847808 */ /* 0x000fe20007000000 */
[----:B------:R-:W-:Y:S01]  /*9930*/  IMAD.IADD R111, R35, 0x1, -R43 ;  /* 0x00000001236f7824 */ /* 0x000fe200078e0a2b */
[----:B------:R-:W-:-:S02]  /*9940*/  FSEL R116, R116, -INF , !P6 ;  /* 0xff80000074747808 */ /* 0x000fc40007000000 */
[-C--:B------:R-:W-:Y:S01]  /*9950*/  ISETP.GE.AND P6, PT, R43, R62.reuse, PT ;  /* 0x0000003e2b00720c */ /* 0x080fe20003fc6270 */
[----:B------:R-:W-:Y:S01]  /*9960*/  IMAD.IADD R43, R35, 0x1, -R41 ;  /* 0x00000001232b7824 */ /* 0x000fe200078e0a29 */
[----:B------:R-:W-:Y:S02]  /*9970*/  FSEL R130, R130, -INF , !P4 ;  /* 0xff80000082827808 */ /* 0x000fe40006000000 */
[----:B------:R-:W-:Y:S02]  /*9980*/  FSEL R114, R114, -INF , !P4 ;  /* 0xff80000072727808 */ /* 0x000fe40006000000 */
[----:B------:R-:W-:Y:S02]  /*9990*/  ISETP.GE.AND P4, PT, R41, R62, PT ;  /* 0x0000003e2900720c */ /* 0x000fe40003f86270 */
[----:B------:R-:W-:Y:S02]  /*99a0*/  IABS R41, R48 ;  /* 0x0000003000297213 */ /* 0x000fe40000000000 */
[----:B------:R-:W-:-:S02]  /*99b0*/  IABS R92, R92 ;  /* 0x0000005c005c7213 */ /* 0x000fc40000000000 */
[----:B------:R-:W-:Y:S01]  /*99c0*/  I2FP.F32.S32 R41, R41 ;  /* 0x0000002900297245 */ /* 0x000fe20000201400 */
[C---:B------:R-:W-:Y:S01]  /*99d0*/  IMAD.IADD R137, R35.reuse, 0x1, -R77 ;  /* 0x0000000123897824 */ /* 0x040fe200078e0a4d */
[----:B------:R-:W-:Y:S01]  /*99e0*/  IABS R111, R111 ;  /* 0x0000006f006f7213 */ /* 0x000fe20000000000 */
[C---:B------:R-:W-:Y:S01]  /*99f0*/  IMAD.IADD R37, R35.reuse, 0x1, -R66 ;  /* 0x0000000123257824 */ /* 0x040fe200078e0a42 */
[----:B------:R-:W-:Y:S01]  /*9a00*/  IABS R43, R43 ;  /* 0x0000002b002b7213 */ /* 0x000fe20000000000 */
[----:B------:R-:W-:Y:S01]  /*9a10*/  FFMA.FTZ R44, -R0, R41, R44 ;  /* 0x00000029002c7223 */ /* 0x000fe2000001012c */
[----:B------:R-:W-:Y:S01]  /*9a20*/  IABS R137, R137 ;  /* 0x0000008900897213 */ /* 0x000fe20000000000 */
[----:B------:R-:W-:Y:S01]  /*9a30*/  IMAD.IADD R135, R35, 0x1, -R96 ;  /* 0x0000000123877824 */ /* 0x000fe200078e0a60 */
[----:B------:R-:W-:Y:S02]  /*9a40*/  I2FP.F32.S32 R111, R111 ;  /* 0x0000006f006f7245 */ /* 0x000fe40000201400 */
[----:B------:R-:W-:-:S02]  /*9a50*/  IABS R37, R37 ;  /* 0x0000002500257213 */ /* 0x000fc40000000000 */
[----:B------:R-:W-:Y:S02]  /*9a60*/  FSEL R128, R57, -INF , !P0 ;  /* 0xff80000039807808 */ /* 0x000fe40004000000 */
[----:B------:R-:W-:Y:S02]  /*9a70*/  FSEL R112, R44, -INF , !P0 ;  /* 0xff8000002c707808 */ /* 0x000fe40004000000 */
[----:B------:R-:W-:Y:S02]  /*9a80*/  ISETP.GE.AND P0, PT, R23, R62, PT ;  /* 0x0000003e1700720c */ /* 0x000fe40003f06270 */
[----:B------:R-:W-:Y:S02]  /*9a90*/  I2FP.F32.S32 R92, R92 ;  /* 0x0000005c005c7245 */ /* 0x000fe40000201400 */
[----:B------:R-:W-:Y:S01]  /*9aa0*/  I2FP.F32.S32 R43, R43 ;  /* 0x0000002b002b7245 */ /* 0x000fe20000201400 */
[C---:B------:R-:W-:Y:S01]  /*9ab0*/  FFMA.FTZ R111, -R0.reuse, R111, R4 ;  /* 0x0000006f006f7223 */ /* 0x040fe20000010104 */
[----:B------:R-:W-:Y:S01]  /*9ac0*/  I2FP.F32.S32 R137, R137 ;  /* 0x0000008900897245 */ /* 0x000fe20000201400 */
[----:B------:R-:W-:Y:S01]  /*9ad0*/  FFMA.FTZ R92, -R0, R92, R163 ;  /* 0x0000005c005c7223 */ /* 0x000fe200000101a3 */
[----:B------:R-:W-:-:S02]  /*9ae0*/  I2FP.F32.S32 R37, R37 ;  /* 0x0000002500257245 */ /* 0x000fc40000201400 */
[----:B------:R-:W-:Y:S02]  /*9af0*/  IABS R135, R135 ;  /* 0x0000008700877213 */ /* 0x000fe40000000000 */
[----:B------:R-:W-:Y:S02]  /*9b00*/  FSEL R4, R109, -INF , !P1 ;  /* 0xff8000006d047808 */ /* 0x000fe40004800000 */
[----:B------:R-:W-:Y:S01]  /*9b10*/  FSEL R49, R49, -INF , !P0 ;  /* 0xff80000031317808 */ /* 0x000fe20004000000 */
[C---:B------:R-:W-:Y:S01]  /*9b20*/  FFMA.FTZ R43, -R0.reuse, R43, R7 ;  /* 0x0000002b002b7223 */ /* 0x040fe20000010107 */
[----:B------:R-:W-:Y:S01]  /*9b30*/  FSEL R163, R97, -INF , !P5 ;  /* 0xff80000061a37808 */ /* 0x000fe20006800000 */
[----:B------:R-:W-:Y:S01]  /*9b40*/  FFMA.FTZ R137, -R0, R137, R208 ;  /* 0x0000008900897223 */ /* 0x000fe200000101d0 */
[----:B------:R-:W-:Y:S01]  /*9b50*/  FSEL R154, R154, -INF , !P5 ;  /* 0xff8000009a9a7808 */ /* 0x000fe20006800000 */
[----:B------:R-:W-:Y:S01]  /*9b60*/  FFMA.FTZ R56, -R0, R37, R56 ;  /* 0x0000002500387223 */ /* 0x000fe20000010138 */
[----:B------:R-:W-:Y:S01]  /*9b70*/  ISETP.GE.AND P5, PT, R77, R62, PT ;  /* 0x0000003e4d00720c */ /* 0x000fe20003fa6270 */
[----:B------:R-:W-:Y:S01]  /*9b80*/  IMAD.IADD R37, R35, 0x1, -R50 ;  /* 0x0000000123257824 */ /* 0x000fe200078e0a32 */
[----:B------:R-:W-:-:S02]  /*9b90*/  I2FP.F32.S32 R135, R135 ;  /* 0x0000008700877245 */ /* 0x000fc40000201400 */
[----:B------:R-:W-:Y:S02]  /*9ba0*/  FMNMX3.FTZ R44, R49, R29, R4, !PT ;  /* 0x0000001d312c7276 */ /* 0x000fe40007810004 */
[----:B------:R-:W-:Y:S02]  /*9bb0*/  ISETP.GE.AND P3, PT, R108, R62, PT ;  /* 0x0000003e6c00720c */ /* 0x000fe40003f66270 */
[----:B------:R-:W-:Y:S01]  /*9bc0*/  FSEL R109, R43, -INF , !P4 ;  /* 0xff8000002b6d7808 */ /* 0x000fe20006000000 */
[----:B------:R-:W-:Y:S01]  /*9bd0*/  FFMA.FTZ R135, -R0, R135, R211 ;  /* 0x0000008700877223 */ /* 0x000fe200000101d3 */
[----:B------:R-:W-:Y:S02]  /*9be0*/  FSEL R144, R76, -INF , !P5 ;  /* 0xff8000004c907808 */ /* 0x000fe40006800000 */
[----:B------:R-:W-:Y:S02]  /*9bf0*/  FSEL R137, R137, -INF , !P5 ;  /* 0xff80000089897808 */ /* 0x000fe40006800000 */
[----:B------:R-:W-:-:S02]  /*9c00*/  FMNMX3.FTZ R43, R44, R31, R30, !PT ;  /* 0x0000001f2c2b7276 */ /* 0x000fc4000781001e */
[----:B------:R-:W-:Y:S02]  /*9c10*/  FSEL R160, R92, -INF , !P3 ;  /* 0xff8000005ca07808 */ /* 0x000fe40005800000 */
[----:B------:R-:W-:Y:S02]  /*9c20*/  FSEL R151, R151, -INF , !P3 ;  /* 0xff80000097977808 */ /* 0x000fe40005800000 */
[-C--:B------:R-:W-:Y:S01]  /*9c30*/  ISETP.GE.AND P5, PT, R52, R62.reuse, PT ;  /* 0x0000003e3400720c */ /* 0x080fe20003fa6270 */
[----:B------:R-:W-:Y:S01]  /*9c40*/  IMAD.IADD R52, R35, 0x1, -R52 ;  /* 0x0000000123347824 */ /* 0x000fe200078e0a34 */
[----:B------:R-:W-:Y:S02]  /*9c50*/  ISETP.GE.AND P3, PT, R96, R62, PT ;  /* 0x0000003e6000720c */ /* 0x000fe40003f66270 */
[----:B------:R-:W-:Y:S02]  /*9c60*/  IABS R37, R37 ;  /* 0x0000002500257213 */ /* 0x000fe40000000000 */
[----:B------:R-:W-:-:S02]  /*9c70*/  FMNMX3.FTZ R43, R43, R33, R32, !PT ;  /* 0x000000212b2b7276 */ /* 0x000fc40007810020 */
[----:B------:R-:W-:Y:S02]  /*9c80*/  FSEL R139, R139, -INF , !P3 ;  /* 0xff8000008b8b7808 */ /* 0x000fe40005800000 */
[----:B------:R-:W-:Y:S02]  /*9c90*/  FSEL R135, R135, -INF , !P3 ;  /* 0xff80000087877808 */ /* 0x000fe40005800000 */
[----:B------:R-:W-:Y:S02]  /*9ca0*/  I2FP.F32.S32 R37, R37 ;  /* 0x0000002500257245 */ /* 0x000fe40000201400 */
[----:B------:R-:W-:Y:S02]  /*9cb0*/  ISETP.GE.AND P3, PT, R66, R62, PT ;  /* 0x0000003e4200720c */ /* 0x000fe40003f66270 */
[----:B------:R-:W-:Y:S02]  /*9cc0*/  IABS R51, R52 ;  /* 0x0000003400337213 */ /* 0x000fe40000000000 */
[----:B------:R-:W-:Y:S01]  /*9cd0*/  FMNMX3.FTZ R52, R43, R27, R47, !PT ;  /* 0x0000001b2b347276 */ /* 0x000fe2000781002f */
[----:B------:R-:W-:Y:S01]  /*9ce0*/  FFMA.FTZ R8, -R0, R37, R8 ;  /* 0x0000002500087223 */ /* 0x000fe20000010108 */
[----:B------:R-:W-:-:S02]  /*9cf0*/  FSEL R129, R64, -INF , !P3 ;  /* 0xff80000040817808 */ /* 0x000fc40005800000 */
[----:B------:R-:W-:Y:S02]  /*9d00*/  FSEL R113, R56, -INF , !P3 ;  /* 0xff80000038717808 */ /* 0x000fe40005800000 */
[----:B------:R-:W-:Y:S02]  /*9d10*/  ISETP.GE.AND P3, PT, R50, R62, PT ;  /* 0x0000003e3200720c */ /* 0x000fe40003f66270 */
[----:B------:R-:W-:Y:S02]  /*9d20*/  FMNMX3.FTZ R52, R52, R46, R45, !PT ;  /* 0x0000002e34347276 */ /* 0x000fe4000781002d */
[----:B------:R-:W-:Y:S02]  /*9d30*/  I2FP.F32.S32 R51, R51 ;  /* 0x0000003300337245 */ /* 0x000fe40000201400 */
[----:B------:R-:W-:Y:S02]  /*9d40*/  FSEL R108, R8, -INF , !P3 ;  /* 0xff800000086c7808 */ /* 0x000fe40005800000 */
[----:B------:R-:W-:-:S02]  /*9d50*/  FMNMX3.FTZ R52, R52, R88, R87, !PT ;  /* 0x0000005834347276 */ /* 0x000fc40007810057 */
[----:B------:R-:W-:Y:S02]  /*9d60*/  FSEL R8, R107, -INF , !P1 ;  /* 0xff8000006b087808 */ /* 0x000fe40004800000 */
[----:B------:R-:W-:Y:S01]  /*9d70*/  FSEL R40, R40, -INF , !P0 ;  /* 0xff80000028287808 */ /* 0x000fe20004000000 */
[----:B------:R-:W-:Y:S01]  /*9d80*/  FFMA.FTZ R71, -R0, R51, R71 ;  /* 0x0000003300477223 */ /* 0x000fe20000010147 */
        /* <DEDUP_REMOVED lines=26> */
[----:B------:R-:W-:Y:S01]  /*9f30*/  FMNMX3.FTZ R52, R52, R175, R163, !PT ;  /* 0x000000af34347276 */ /* 0x000fe200078100a3 */
[----:B------:R-:W-:Y:S01]  /*9f40*/  IMAD.IADD R110, R35, 0x1, -R42 ;  /* 0x00000001236e7824 */ /* 0x000fe200078e0a2a */
[----:B------:R-:W-:-:S02]  /*9f50*/  FMNMX3.FTZ R51, R51, R183, R192, !PT ;  /* 0x000000b733337276 */ /* 0x000fc400078100c0 */
[----:B------:R-:W-:Y:S02]  /*9f60*/  FMNMX3.FTZ R52, R52, R161, R160, !PT ;  /* 0x000000a134347276 */ /* 0x000fe400078100a0 */
[----:B------:R-:W-:Y:S02]  /*9f70*/  FMNMX3.FTZ R51, R51, R193, R196, !PT ;  /* 0x000000c133337276 */ /* 0x000fe400078100c4 */
[----:B------:R-:W-:Y:S02]  /*9f80*/  FSEL R131, R131, -INF , !P5 ;  /* 0xff80000083837808 */ /* 0x000fe40006800000 */
[----:B------:R-:W-:Y:S02]  /*9f90*/  FSEL R115, R71, -INF , !P5 ;  /* 0xff80000047737808 */ /* 0x000fe40006800000 */
[----:B------:R-:W-:Y:S02]  /*9fa0*/  IABS R110, R110 ;  /* 0x0000006e006e7213 */ /* 0x000fe40000000000 */
[----:B------:R-:W-:Y:S01]  /*9fb0*/  ISETP.GE.AND P5, PT, R42, R62, PT ;  /* 0x0000003e2a00720c */ /* 0x000fe20003fa6270 */
[----:B------:R-:W-:Y:S01]  /*9fc0*/  VIADD R42, R23, 0xe8 ;  /* 0x000000e8172a7836 */ /* 0x000fe20000000000 */
[----:B------:R-:W-:-:S02]  /*9fd0*/  FMNMX3.FTZ R52, R52, R157, R149, !PT ;  /* 0x0000009d34347276 */ /* 0x000fc40007810095 */
[----:B------:R-:W-:Y:S02]  /*9fe0*/  FMNMX3.FTZ R51, R51, R198, R194, !PT ;  /* 0x000000c633337276 */ /* 0x000fe400078100c2 */
[----:B------:R-:W-:Y:S01]  /*9ff0*/  I2FP.F32.S32 R110, R110 ;  /* 0x0000006e006e7245 */ /* 0x000fe20000201400 */
[C---:B------:R-:W-:Y:S01]  /*a000*/  VIADD R41, R23.reuse, 0xe9 ;  /* 0x000000e917297836 */ /* 0x040fe20000000000 */
[----:B------:R-:W-:Y:S01]  /*a010*/  FMNMX3.FTZ R52, R52, R144, R143, !PT ;  /* 0x0000009034347276 */ /* 0x000fe2000781008f */
[----:B------:R-:W-:Y:S01]  /*a020*/  VIADD R37, R23, 0xf0 ;  /* 0x000000f017257836 */ /* 0x000fe20000000000 */
[----:B------:R-:W-:Y:S01]  /*a030*/  FMNMX3.FTZ R51, R51, R191, R190, !PT ;  /* 0x000000bf33337276 */ /* 0x000fe200078100be */
[----:B------:R-:W-:Y:S02]  /*a040*/  IMAD.IADD R50, R22, 0x1, -R42 ;  /* 0x0000000116327824 */ /* 0x000fe400078e0a2a */
[----:B------:R-:W-:Y:S01]  /*a050*/  FFMA.FTZ R110, -R0, R110, R5 ;  /* 0x0000006e006e7223 */ /* 0x000fe20000010105 */
[----:B------:R-:W-:Y:S01]  /*a060*/  FMNMX3.FTZ R52, R52, R139, R133, !PT ;  /* 0x0000008b34347276 */ /* 0x000fe20007810085 */
[----:B------:R-:W-:Y:S01]  /*a070*/  VIADD R7, R23, 0xf1 ;  /* 0x000000f117077836 */ /* 0x000fe20000000000 */
[----:B------:R-:W-:Y:S01]  /*a080*/  FMNMX3.FTZ R51, R51, R185, R172, !PT ;  /* 0x000000b933337276 */ /* 0x000fe200078100ac */
[----:B------:R-:W-:Y:S01]  /*a090*/  VIADD R5, R23, 0xf8 ;  /* 0x000000f817057836 */ /* 0x000fe20000000000 */
[----:B------:R-:W-:Y:S01]  /*a0a0*/  IABS R50, R50 ;  /* 0x0000003200327213 */ /* 0x000fe20000000000 */
[----:B------:R-:W-:-:S02]  /*a0b0*/  IMAD.IADD R48, R22, 0x1, -R41 ;  /* 0x0000000116307824 */ /* 0x000fc400078e0a29 */
[----:B------:R-:W-:Y:S01]  /*a0c0*/  IMAD.IADD R44, R22, 0x1, -R37 ;  /* 0x00000001162c7824 */ /* 0x000fe200078e0a25 */
[----:B------:R-:W-:Y:S01]  /*a0d0*/  FSEL R124, R36, -INF , !P3 ;  /* 0xff800000247c7808 */ /* 0x000fe20005800000 */
[----:B------:R-:W-:Y:S01]  /*a0e0*/  VIADD R23, R23, 0xf9 ;  /* 0x000000f917177836 */ /* 0x000fe20000000000 */
[----:B------:R-:W-:Y:S01]  /*a0f0*/  FMNMX3.FTZ R52, R52, R132, R131, !PT ;  /* 0x0000008434347276 */ /* 0x000fe20007810083 */
[C---:B------:R-:W-:Y:S01]  /*a100*/  IMAD.IADD R43, R22.reuse, 0x1, -R7 ;  /* 0x00000001162b7824 */ /* 0x040fe200078e0a07 */
[----:B------:R-:W-:Y:S01]  /*a110*/  FMNMX3.FTZ R51, R51, R171, R170, !PT ;  /* 0x000000ab33337276 */ /* 0x000fe200078100aa */
[C---:B------:R-:W-:Y:S01]  /*a120*/  IMAD.IADD R36, R22.reuse, 0x1, -R5 ;  /* 0x0000000116247824 */ /* 0x040fe200078e0a05 */
[----:B------:R-:W-:Y:S02]  /*a130*/  IABS R48, R48 ;  /* 0x0000003000307213 */ /* 0x000fe40000000000 */
[----:B------:R-:W-:Y:S02]  /*a140*/  IABS R44, R44 ;  /* 0x0000002c002c7213 */ /* 0x000fe40000000000 */
[----:B------:R-:W-:Y:S01]  /*a150*/  I2FP.F32.S32 R50, R50 ;  /* 0x0000003200327245 */ /* 0x000fe20000201400 */
[----:B------:R-:W-:Y:S01]  /*a160*/  IMAD.IADD R22, R22, 0x1, -R23 ;  /* 0x0000000116167824 */ /* 0x000fe200078e0a17 */
[----:B------:R-:W-:-:S02]  /*a170*/  FSEL R127, R127, -INF , !P6 ;  /* 0xff8000007f7f7808 */ /* 0x000fc40007000000 */
[----:B------:R-:W-:Y:S02]  /*a180*/  FMNMX3.FTZ R52, R52, R130, R129, !PT ;  /* 0x0000008234347276 */ /* 0x000fe40007810081 */
[----:B------:R-:W-:Y:S01]  /*a190*/  FMNMX3.FTZ R51, R51, R165, R154, !PT ;  /* 0x000000a533337276 */ /* 0x000fe2000781009a */
[----:B------:R-:W-:Y:S01]  /*a1a0*/  FFMA.FTZ R6, -R0, R50, R6 ;  /* 0x0000003200067223 */ /* 0x000fe20000010106 */
[----:B------:R-:W-:Y:S02]  /*a1b0*/  I2FP.F32.S32 R48, R48 ;  /* 0x0000003000307245 */ /* 0x000fe40000201400 */
[----:B------:R-:W-:Y:S02]  /*a1c0*/  I2FP.F32.S32 R44, R44 ;  /* 0x0000002c002c7245 */ /* 0x000fe40000201400 */
[----:B------:R-:W-:Y:S02]  /*a1d0*/  IABS R43, R43 ;  /* 0x0000002b002b7213 */ /* 0x000fe40000000000 */
[----:B------:R-:W-:-:S02]  /*a1e0*/  IABS R36, R36 ;  /* 0x0000002400247213 */ /* 0x000fc40000000000 */
[----:B------:R-:W-:Y:S02]  /*a1f0*/  FSEL R111, R111, -INF , !P6 ;  /* 0xff8000006f6f7808 */ /* 0x000fe40007000000 */
[----:B------:R-:W-:Y:S02]  /*a200*/  ISETP.GE.AND P6, PT, R42, R62, PT ;  /* 0x0000003e2a00720c */ /* 0x000fe40003fc6270 */
[----:B------:R-:W-:Y:S02]  /*a210*/  FSEL R126, R58, -INF , !P5 ;  /* 0xff8000003a7e7808 */ /* 0x000fe40006800000 */
[----:B------:R-:W-:Y:S02]  /*a220*/  FSEL R125, R125, -INF , !P4 ;  /* 0xff8000007d7d7808 */ /* 0x000fe40006000000 */
[----:B------:R-:W-:Y:S02]  /*a230*/  FMNMX3.FTZ R52, R52, R128, R127, !PT ;  /* 0x0000008034347276 */ /* 0x000fe4000781007f */
[----:B------:R-:W-:Y:S01]  /*a240*/  FMNMX3.FTZ R51, R51, R152, R151, !PT ;  /* 0x0000009833337276 */ /* 0x000fe20007810097 */
[C---:B------:R-:W-:Y:S01]  /*a250*/  FFMA.FTZ R9, -R0.reuse, R48, R9 ;  /* 0x0000003000097223 */ /* 0x040fe20000010109 */
[----:B------:R-:W-:Y:S01]  /*a260*/  IABS R22, R22 ;  /* 0x0000001600167213 */ /* 0x000fe20000000000 */
[----:B------:R-:W-:Y:S01]  /*a270*/  FFMA.FTZ R17, -R0, R44, R17 ;  /* 0x0000002c00117223 */ /* 0x000fe20000010111 */
[----:B------:R-:W-:-:S02]  /*a280*/  I2FP.F32.S32 R43, R43 ;  /* 0x0000002b002b7245 */ /* 0x000fc40000201400 */
[----:B------:R-:W-:Y:S02]  /*a290*/  I2FP.F32.S32 R36, R36 ;  /* 0x0000002400247245 */ /* 0x000fe40000201400 */
[----:B------:R-:W-:Y:S02]  /*a2a0*/  FSEL R110, R110, -INF , !P5 ;  /* 0xff8000006e6e7808 */ /* 0x000fe40006800000 */
[-C--:B------:R-:W-:Y:S02]  /*a2b0*/  ISETP.GE.AND P5, PT, R41, R62.reuse, PT ;  /* 0x0000003e2900720c */ /* 0x080fe40003fa6270 */
[----:B------:R-:W-:Y:S02]  /*a2c0*/  ISETP.GE.AND P4, PT, R37, R62, PT ;  /* 0x0000003e2500720c */ /* 0x000fe40003f86270 */
[----:B------:R-:W-:Y:S02]  /*a2d0*/  FSEL R123, R6, -INF , !P6 ;  /* 0xff800000067b7808 */ /* 0x000fe40007000000 */
[----:B------:R-:W-:-:S02]  /*a2e0*/  FMNMX3.FTZ R52, R52, R126, R125, !PT ;  /* 0x0000007e34347276 */ /* 0x000fc4000781007d */
[----:B------:R-:W-:Y:S01]  /*a2f0*/  FMNMX3.FTZ R51, R51, R150, R138, !PT ;  /* 0x0000009633337276 */ /* 0x000fe2000781008a */
[C---:B------:R-:W-:Y:S01]  /*a300*/  FFMA.FTZ R15, -R0.reuse, R43, R15 ;  /* 0x0000002b000f7223 */ /* 0x040fe2000001010f */
[----:B------:R-:W-:Y:S01]  /*a310*/  I2FP.F32.S32 R22, R22 ;  /* 0x0000001600167245 */ /* 0x000fe20000201400 */
[----:B------:R-:W-:Y:S01]  /*a320*/  FFMA.FTZ R20, -R0, R36, R20 ;  /* 0x0000002400147223 */ /* 0x000fe20000010114 */
[-C--:B------:R-:W-:Y:S02]  /*a330*/  ISETP.GE.AND P3, PT, R7, R62.reuse, PT ;  /* 0x0000003e0700720c */ /* 0x080fe40003f66270 */
[----:B------:R-:W-:Y:S02]  /*a340*/  ISETP.GE.AND P1, PT, R5, R62, PT ;  /* 0x0000003e0500720c */ /* 0x000fe40003f26270 */
[----:B------:R-:W-:Y:S02]  /*a350*/  FSEL R122, R9, -INF , !P5 ;  /* 0xff800000097a7808 */ /* 0x000fe40006800000 */
[----:B------:R-:W-:-:S02]  /*a360*/  FSEL R121, R17, -INF , !P4 ;  /* 0xff80000011797808 */ /* 0x000fc40006000000 */
[----:B------:R-:W-:Y:S01]  /*a370*/  FMNMX3.FTZ R52, R52, R124, R123, !PT ;  /* 0x0000007c34347276 */ /* 0x000fe2000781007b */
[----:B------:R-:W-:Y:S01]  /*a380*/  IMAD.IADD R42, R35, 0x1, -R42 ;  /* 0x00000001232a7824 */ /* 0x000fe200078e0a2a */
[----:B------:R-:W-:Y:S01]  /*a390*/  FMNMX3.FTZ R51, R51, R137, R136, !PT ;  /* 0x0000008933337276 */ /* 0x000fe20007810088 */
[----:B------:R-:W-:Y:S01]  /*a3a0*/  FFMA.FTZ R21, -R0, R22, R21 ;  /* 0x0000001600157223 */ /* 0x000fe20000010115 */
[----:B------:R-:W-:Y:S01]  /*a3b0*/  ISETP.GE.AND P0, PT, R23, R62, PT ;  /* 0x0000003e1700720c */ /* 0x000fe20003f06270 */
[----:B------:R-:W-:Y:S01]  /*a3c0*/  IMAD.IADD R5, R35, 0x1, -R5 ;  /* 0x0000000123057824 */ /* 0x000fe200078e0a05 */
[----:B------:R-:W-:Y:S02]  /*a3d0*/  FSEL R120, R15, -INF , !P3 ;  /* 0xff8000000f787808 */ /* 0x000fe40005800000 */
[----:B------:R-:W-:Y:S02]  /*a3e0*/  FSEL R119, R20, -INF , !P1 ;  /* 0xff80000014777808 */ /* 0x000fe40004800000 */
[----:B------:R-:W-:Y:S01]  /*a3f0*/  FMNMX3.FTZ R52, R52, R122, R121, !PT ;  /* 0x0000007a34347276 */ /* 0x000fe20007810079 */
[----:B------:R-:W-:Y:S01]  /*a400*/  IMAD.IADD R41, R35, 0x1, -R41 ;  /* 0x0000000123297824 */ /* 0x000fe200078e0a29 */
[----:B------:R-:W-:Y:S01]  /*a410*/  FMNMX3.FTZ R51, R51, R135, R117, !PT ;  /* 0x0000008733337276 */ /* 0x000fe20007810075 */
[----:B------:R-:W-:Y:S01]  /*a420*/  IMAD.IADD R37, R35, 0x1, -R37 ;  /* 0x0000000123257824 */ /* 0x000fe200078e0a25 */
[----:B------:R-:W-:-:S02]  /*a430*/  IABS R42, R42 ;  /* 0x0000002a002a7213 */ /* 0x000fc40000000000 */
[----:B------:R-:W-:Y:S02]  /*a440*/  FSEL R118, R21, -INF , !P0 ;  /* 0xff80000015767808 */ /* 0x000fe40004000000 */
[----:B------:R-:W-:Y:S01]  /*a450*/  FMNMX3.FTZ R52, R52, R120, R119, !PT ;  /* 0x0000007834347276 */ /* 0x000fe20007810077 */
[----:B------:R-:W-:Y:S01]  /*a460*/  IMAD.IADD R7, R35, 0x1, -R7 ;  /* 0x0000000123077824 */ /* 0x000fe200078e0a07 */
[----:B------:R-:W-:Y:S02]  /*a470*/  IABS R6, R5 ;  /* 0x0000000500067213 */ /* 0x000fe40000000000 */
[----:B------:R-:W-:Y:S02]  /*a480*/  FMNMX3.FTZ R51, R51, R116, R115, !PT ;  /* 0x0000007433337276 */ /* 0x000fe40007810073 */
[----:B------:R-:W-:Y:S02]  /*a490*/  IABS R41, R41 ;  /* 0x0000002900297213 */ /* 0x000fe40000000000 */
[----:B------:R-:W-:-:S02]  /*a4a0*/  IABS R37, R37 ;  /* 0x0000002500257213 */ /* 0x000fc40000000000 */
[----:B------:R-:W-:Y:S02]  /*a4b0*/  I2FP.F32.S32 R42, R42 ;  /* 0x0000002a002a7245 */ /* 0x000fe40000201400 */
[----:B------:R-:W-:Y:S01]  /*a4c0*/  FMNMX.FTZ R5, R118, R52, !PT ;  /* 0x0000003476057209 */ /* 0x000fe20007810000 */
[----:B------:R-:W-:Y:S01]  /*a4d0*/  IMAD.IADD R23, R35, 0x1, -R23 ;  /* 0x0000000123177824 */ /* 0x000fe200078e0a17 */
[----:B------:R-:W-:Y:S01]  /*a4e0*/  FMNMX3.FTZ R51, R51, R114, R113, !PT ;  /* 0x0000007233337276 */ /* 0x000fe20007810071 */
[----:B------:R-:W-:Y:S01]  /*a4f0*/  IMAD.MOV.U32 R9, RZ, RZ, R6 ;  /* 0x000000ffff097224 */ /* 0x000fe200078e0006 */
[----:B------:R-:W-:Y:S01]  /*a500*/  I2FP.F32.S32 R41, R41 ;  /* 0x0000002900297245 */ /* 0x000fe20000201400 */
[C---:B------:R-:W-:Y:S01]  /*a510*/  FFMA.FTZ R10, -R0.reuse, R42, R10 ;  /* 0x0000002a000a7223 */ /* 0x040fe2000001010a */
[----:B------:R-:W-:Y:S02]  /*a520*/  I2FP.F32.S32 R37, R37 ;  /* 0x0000002500257245 */ /* 0x000fe40000201400 */
[----:B------:R-:W-:Y:S01]  /*a530*/  IABS R7, R7 ;  /* 0x0000000700077213 */ /* 0x000fe20000000000 */
[----:B------:R-:W1:Y:S01]  /*a540*/  SHFL.BFLY PT, R6, R5, 0x2, 0x1f ;  /* 0x0c401f0005067f89 */ /* 0x000e6200000e0000 */
[----:B------:R-:W-:Y:S01]  /*a550*/  FMNMX3.FTZ R51, R51, R112, R111, !PT ;  /* 0x0000007033337276 */ /* 0x000fe2000781006f */
[C---:B------:R-:W-:Y:S01]  /*a560*/  FFMA.FTZ R16, -R0.reuse, R41, R16 ;  /* 0x0000002900107223 */ /* 0x040fe20000010110 */
[----:B------:R-:W-:Y:S01]  /*a570*/  IABS R23, R23 ;  /* 0x0000001700177213 */ /* 0x000fe20000000000 */
[----:B------:R-:W-:Y:S01]  /*a580*/  FFMA.FTZ R19, -R0, R37, R19 ;  /* 0x0000002500137223 */ /* 0x000fe20000010113 */
[----:B------:R-:W-:-:S02]  /*a590*/  I2FP.F32.S32 R7, R7 ;  /* 0x0000000700077245 */ /* 0x000fc40000201400 */
[----:B------:R-:W-:Y:S02]  /*a5a0*/  I2FP.F32.S32 R9, R9 ;  /* 0x0000000900097245 */ /* 0x000fe40000201400 */
[----:B------:R-:W-:Y:S02]  /*a5b0*/  FSEL R107, R10, -INF , !P6 ;  /* 0xff8000000a6b7808 */ /* 0x000fe40007000000 */
        /* <DEDUP_REMOVED lines=17> */
[----:B-1----:R-:W-:-:S05]  /*a6d0*/  FMNMX.FTZ R5, R7, R5, !PT ;  /* 0x0000000507057209 */ /* 0x002fca0007810000 */
[----:B------:R-:W1:Y:S01]  /*a6e0*/  SHFL.BFLY PT, R36, R5, 0x1, 0x1f ;  /* 0x0c201f0005247f89 */ /* 0x000e6200000e0000 */
[----:B---3--:R-:W-:Y:S01]  /*a6f0*/  FMNMX.FTZ R37, R6, R37, !PT ;  /* 0x0000002506257209 */ /* 0x008fe20007810000 */
[----:B------:R-:W-:-:S03]  /*a700*/  IMAD.IADD R11, R11, 0x1, R74 ;  /* 0x000000010b0b7824 */ /* 0x000fc600078e024a */
[----:B------:R-:W-:Y:S01]  /*a710*/  FSETP.NEU.FTZ.AND P0, PT, R37, -INF , PT ;  /* 0xff8000002500780b */ /* 0x000fe20003f1d000 */
[----:B--2---:R-:W-:Y:S01]  /*a720*/  FMUL.FTZ R100, R101, R37 ;  /* 0x0000002565647220 */ /* 0x004fe20000410000 */
[----:B------:R-:W-:-:S04]  /*a730*/  IMAD R67, R11, 0x2, R221 ;  /* 0x000000020b437824 */ /* 0x000fc800078e02dd */
[----:B------:R-:W-:Y:S01]  /*a740*/  FSEL R100, R100, RZ, P0 ;  /* 0x000000ff64647208 */ /* 0x000fe20000000000 */
[----:B------:R-:W-:Y:S01]  /*a750*/  IMAD.IADD R66, R72, 0x1, R67 ;  /* 0x0000000148427824 */ /* 0x000fe200078e0243 */
[----:B------:R-:W-:Y:S01]  /*a760*/  LDSM.16.MT88.4 R56, [R67+0xa800] ;  /* 0x00a800004338783b */ /* 0x000fe20000004200 */
[----:B-1----:R-:W-:-:S04]  /*a770*/  FMNMX.FTZ R36, R5, R36, !PT ;  /* 0x0000002405247209 */ /* 0x002fc80007810000 */
[----:B------:R-:W-:Y:S01]  /*a780*/  FSETP.NEU.FTZ.AND P0, PT, R36, -INF , PT ;  /* 0xff8000002400780b */ /* 0x000fe20003f1d000 */
[----:B------:R-:W-:-:S05]  /*a790*/  FMUL.FTZ R83, R101, R36 ;  /* 0x0000002465537220 */ /* 0x000fca0000410000 */
[----:B------:R-:W-:Y:S01]  /*a7a0*/  FSEL R83, R83, RZ, P0 ;  /* 0x000000ff53537208 */ /* 0x000fe20000000000 */
[-CC-:B------:R-:W-:Y:S01]  /*a7b0*/  FFMA.FTZ R98, R29, R101.reuse, -R100.reuse ;  /* 0x000000651d627223 */ /* 0x180fe20000010864 */
[-CC-:B------:R-:W-:Y:S01]  /*a7c0*/  FFMA.FTZ R96, R31, R101.reuse, -R100.reuse ;  /* 0x000000651f607223 */ /* 0x180fe20000010864 */
[-CC-:B------:R-:W-:Y:S02]  /*a7d0*/  FFMA.FTZ R95, R30, R101.reuse, -R100.reuse ;  /* 0x000000651e5f7223 */ /* 0x180fe40000010864 */
[-C--:B------:R-:W-:Y:S02]  /*a7e0*/  FFMA.FTZ R81, R28, R101.reuse, -R83 ;  /* 0x000000651c517223 */ /* 0x080fe40000010853 */
[----:B------:R-:W1:Y:S01]  /*a7f0*/  LDSM.16.MT88.4 R28, [R66+0xa000] ;  /* 0x00a00000421c783b */ /* 0x000e620000004200 */
[----:B------:R-:W-:Y:S02]  /*a800*/  IMAD.IADD R65, R73, 0x1, R67 ;  /* 0x0000000149417824 */ /* 0x000fe400078e0243 */
[-CC-:B------:R-:W-:Y:S01]  /*a810*/  FFMA.FTZ R99, R49, R101.reuse, -R100.reuse ;  /* 0x0000006531637223 */ /* 0x180fe20000010864 */
[-C--:B------:R-:W-:Y:S01]  /*a820*/  FFMA.FTZ R97, R4, R101.reuse, -R100 ;  /* 0x0000006504617223 */ /* 0x080fe20000010864 */
[----:B------:R-:W-:Y:S01]  /*a830*/  FFMA.FTZ R82, R40, R101, -R83 ;  /* 0x0000006528527223 */ /* 0x000fe20000010853 */
[----:B------:R-:W-:-:S02]  /*a840*/  IMAD.IADD R64, R72, 0x1, R65 ;  /* 0x0000000148407824 */ /* 0x000fc400078e0241 */
[-CC-:B------:R-:W-:Y:S01]  /*a850*/  FFMA.FTZ R80, R8, R101.reuse, -R83.reuse ;  /* 0x0000006508507223 */ /* 0x180fe20000010853 */
[-CC-:B------:R-:W-:Y:S01]  /*a860*/  FFMA.FTZ R79, R34, R101.reuse, -R83.reuse ;  /* 0x00000065224f7223 */ /* 0x180fe20000010853 */
[----:B------:R-:W2:Y:S04]  /*a870*/  LDSM.16.MT88.4 R4, [R67+0xa000] ;  /* 0x00a000004304783b */ /* 0x000ea80000004200 */
[----:B------:R-:W3:Y:S04]  /*a880*/  LDSM.16.MT88.4 R20, [R65+0xa000] ;  /* 0x00a000004114783b */ /* 0x000ee80000004200 */
[----:B------:R-:W4:Y:S01]  /*a890*/  LDSM.16.MT88.4 R40, [R64+0xa000] ;  /* 0x00a000004028783b */ /* 0x000f220000004200 */
[----:B------:R-:W-:Y:S03]  /*a8a0*/  MUFU.EX2 R99, R99 ;  /* 0x0000006300637308 */ /* 0x000fe60000000800 */
[----:B------:R-:W5:Y:S01]  /*a8b0*/  LDSM.16.MT88.4 R48, [R66+0xa800] ;  /* 0x00a800004230783b */ /* 0x000f620000004200 */
[-CC-:B------:R-:W-:Y:S01]  /*a8c0*/  FFMA.FTZ R94, R33, R101.reuse, -R100.reuse ;  /* 0x00000065215e7223 */ /* 0x180fe20000010864 */
[-CC-:B------:R-:W-:Y:S01]  /*a8d0*/  FFMA.FTZ R93, R32, R101.reuse, -R100.reuse ;  /* 0x00000065205d7223 */ /* 0x180fe20000010864 */
[-CC-:B------:R-:W-:Y:S01]  /*a8e0*/  FFMA.FTZ R92, R27, R101.reuse, -R100.reuse ;  /* 0x000000651b5c7223 */ /* 0x180fe20000010864 */
[-CC-:B------:R-:W-:Y:S01]  /*a8f0*/  FFMA.FTZ R78, R26, R101.reuse, -R83.reuse ;  /* 0x000000651a4e7223 */ /* 0x180fe20000010853 */
[----:B------:R-:W1:Y:S01]  /*a900*/  MUFU.EX2 R98, R98 ;  /* 0x0000006200627308 */ /* 0x000e620000000800 */
[-CC-:B------:R-:W-:Y:S01]  /*a910*/  FFMA.FTZ R77, R25, R101.reuse, -R83.reuse ;  /* 0x00000065194d7223 */ /* 0x180fe20000010853 */
[-CC-:B------:R-:W-:Y:S01]  /*a920*/  FFMA.FTZ R76, R24, R101.reuse, -R83.reuse ;  /* 0x00000065184c7223 */ /* 0x180fe20000010853 */
[-C--:B------:R-:W-:Y:S01]  /*a930*/  FFMA.FTZ R75, R18, R101.reuse, -R83 ;  /* 0x00000065124b7223 */ /* 0x080fe20000010853 */
[-CC-:B------:R-:W-:Y:S01]  /*a940*/  FFMA.FTZ R91, R47, R101.reuse, -R100.reuse ;  /* 0x000000652f5b7223 */ /* 0x180fe20000010864 */
[-CC-:B------:R-:W-:Y:S01]  /*a950*/  FFMA.FTZ R90, R46, R101.reuse, -R100.reuse ;  /* 0x000000652e5a7223 */ /* 0x180fe20000010864 */
[----:B------:R-:W-:Y:S01]  /*a960*/  FFMA.FTZ R89, R45, R101, -R100 ;  /* 0x000000652d597223 */ /* 0x000fe20000010864 */
[----:B------:R-:W5:Y:S01]  /*a970*/  LDSM.16.MT88.4 R52, [R65+0xa800] ;  /* 0x00a800004134783b */ /* 0x000f620000004200 */
[----:B------:R-:W-:Y:S03]  /*a980*/  MUFU.EX2 R97, R97 ;  /* 0x0000006100617308 */ /* 0x000fe60000000800 */
[----:B------:R-:W5:Y:S05]  /*a990*/  LDSM.16.MT88.4 R44, [R64+0xa800] ;  /* 0x00a80000402c783b */ /* 0x000f6a0000004200 */
        /* <DEDUP_REMOVED lines=29> */
[C---:B-----5:R-:W-:Y:S08]  /*ab70*/  HMMA.16816.F32 R32, R40.reuse, R48, R32 ;  /* 0x000000302820723c */ /* 0x060ff00000001820 */
        /* <DEDUP_REMOVED lines=15> */
[----:B------:R-:W5:Y:S08]  /*ac70*/  MUFU.EX2 R73, R73 ;  /* 0x0000004900497308 */ /* 0x000f700000000800 */
[----:B------:R-:W-:Y:S08]  /*ac80*/  MUFU.EX2 R72, R72 ;  /* 0x0000004800487308 */ /* 0x000ff00000000800 */
[----:B------:R-:W1:Y:S01]  /*ac90*/  MUFU.EX2 R71, R71 ;  /* 0x0000004700477308 */ /* 0x000e620000000800 */
[C---:B------:R-:W-:Y:S08]  /*aca0*/  HMMA.16816.F32 R24, R40.reuse, R52, R24 ;  /* 0x000000342818723c */ /* 0x040ff00000001818 */
[C---:B------:R-:W-:Y:S01]  /*acb0*/  HMMA.16816.F32 R20, R40.reuse, R54, R20 ;  /* 0x000000362814723c */ /* 0x040fe20000001814 */
[----:B------:R-:W3:Y:S07]  /*acc0*/  LDSM.16.MT88.4 R52, [R65+0xb000] ;  /* 0x00b000004134783b */ /* 0x000eee0000004200 */
[C---:B------:R-:W-:Y:S08]  /*acd0*/  HMMA.16816.F32 R16, R40.reuse, R44, R16 ;  /* 0x0000002c2810723c */ /* 0x040ff00000001810 */
[----:B------:R-:W-:Y:S01]  /*ace0*/  HMMA.16816.F32 R12, R40, R46, R12 ;  /* 0x0000002e280c723c */ /* 0x000fe2000000180c */
[----:B--2---:R-:W-:Y:S01]  /*acf0*/  F2FP.F16.F32.PACK_AB R40, R90, R91 ;  /* 0x0000005b5a28723e */ /* 0x004fe200000000ff */
[----:B------:R-:W2:Y:S01]  /*ad00*/  LDSM.16.MT88.4 R44, [R64+0xb000] ;  /* 0x00b00000402c783b */ /* 0x000ea20000004200 */
[----:B----4-:R-:W-:-:S02]  /*ad10*/  F2FP.F16.F32.PACK_AB R42, R88, R89 ;  /* 0x00000059582a723e */ /* 0x010fc400000000ff */
[----:B-----5:R-:W-:Y:S02]  /*ad20*/  F2FP.F16.F32.PACK_AB R41, R73, R74 ;  /* 0x0000004a4929723e */ /* 0x020fe400000000ff */
[----:B-1----:R-:W-:-:S07]  /*ad30*/  F2FP.F16.F32.PACK_AB R43, R71, R72 ;  /* 0x00000048472b723e */ /* 0x002fce00000000ff */
        /* <DEDUP_REMOVED lines=12> */
[C---:B---3--:R-:W-:Y:S07]  /*ae00*/  HMMA.16816.F32 R8, R40.reuse, R56, R8 ;  /* 0x000000382808723c */ /* 0x048fee0000001808 */
[----:B------:R-:W3:Y:S01]  /*ae10*/  MUFU.EX2 R86, R86 ;  /* 0x0000005600567308 */ /* 0x000ee20000000800 */
[C---:B------:R-:W-:Y:S01]  /*ae20*/  HMMA.16816.F32 R4, R40.reuse, R58, R4 ;  /* 0x0000003a2804723c */ /* 0x040fe20000001804 */
[----:B------:R-:W4:Y:S06]  /*ae30*/  LDSM.16.MT88.4 R56, [R67+0xb800] ;  /* 0x00b800004338783b */ /* 0x000f2c0000004200 */
[----:B------:R-:W-:Y:S08]  /*ae40*/  MUFU.EX2 R85, R85 ;  /* 0x0000005500557308 */ /* 0x000ff00000000800 */
[----:B------:R-:W5:Y:S08]  /*ae50*/  MUFU.EX2 R84, R84 ;  /* 0x0000005400547308 */ /* 0x000f700000000800 */
[----:B------:R-:W-:Y:S08]  /*ae60*/  MUFU.EX2 R70, R70 ;  /* 0x0000004600467308 */ /* 0x000ff00000000800 */
[----:B------:R-:W1:Y:S08]  /*ae70*/  MUFU.EX2 R69, R69 ;  /* 0x0000004500457308 */ /* 0x000e700000000800 */
[----:B------:R-:W-:Y:S08]  /*ae80*/  MUFU.EX2 R68, R68 ;  /* 0x0000004400447308 */ /* 0x000ff00000000800 */
[----:B------:R-:W4:Y:S01]  /*ae90*/  MUFU.EX2 R134, R134 ;  /* 0x0000008600867308 */ /* 0x000f220000000800 */
[C---:B------:R-:W-:Y:S08]  /*aea0*/  HMMA.16816.F32 R24, R40.reuse, R52, R24 ;  /* 0x000000342818723c */ /* 0x040ff00000001818 */
[C---:B------:R-:W-:Y:S01]  /*aeb0*/  HMMA.16816.F32 R20, R40.reuse, R54, R20 ;  /* 0x000000362814723c */ /* 0x040fe20000001814 */
[----:B------:R-:W4:Y:S07]  /*aec0*/  LDSM.16.MT88.4 R52, [R65+0xb800] ;  /* 0x00b800004134783b */ /* 0x000f2e0000004200 */
[C---:B--2---:R-:W-:Y:S08]  /*aed0*/  HMMA.16816.F32 R16, R40.reuse, R44, R16 ;  /* 0x0000002c2810723c */ /* 0x044ff00000001810 */
[----:B------:R-:W-:Y:S01]  /*aee0*/  HMMA.16816.F32 R12, R40, R46, R12 ;  /* 0x0000002e280c723c */ /* 0x000fe2000000180c */
[----:B---3--:R-:W-:Y:S01]  /*aef0*/  F2FP.F16.F32.PACK_AB R40, R86, R87 ;  /* 0x000000575628723e */ /* 0x008fe200000000ff */
[----:B------:R-:W2:Y:S01]  /*af00*/  LDSM.16.MT88.4 R44, [R64+0xb800] ;  /* 0x00b80000402c783b */ /* 0x000ea20000004200 */
[----:B-----5:R-:W-:-:S02]  /*af10*/  F2FP.F16.F32.PACK_AB R42, R84, R85 ;  /* 0x00000055542a723e */ /* 0x020fc400000000ff */
[----:B-1----:R-:W-:Y:S02]  /*af20*/  F2FP.F16.F32.PACK_AB R41, R69, R70 ;  /* 0x000000464529723e */ /* 0x002fe400000000ff */
[----:B----4-:R-:W-:-:S07]  /*af30*/  F2FP.F16.F32.PACK_AB R43, R134, R68 ;  /* 0x00000044862b723e */ /* 0x010fce00000000ff */
        /* <DEDUP_REMOVED lines=216> */
[----:B------:R-:W-:Y:S07]  /*bcc0*/  LDSM.16.MT88.4 R52, [R64+0xf000] ;  /* 0x00f000004034783b */ /* 0x000fee0000004200 */
[C---:B--2---:R-:W-:Y:S08]  /*bcd0*/  HMMA.16816.F32 R16, R40.reuse, R44, R16 ;  /* 0x0000002c2810723c */ /* 0x044ff00000001810 */
[----:B------:R-:W-:Y:S01]  /*bce0*/  HMMA.16816.F32 R12, R40, R46, R12 ;  /* 0x0000002e280c723c */ /* 0x000fe2000000180c */
[----:B------:R-:W2:Y:S01]  /*bcf0*/  LDSM.16.MT88.4 R44, [R65+0xf000] ;  /* 0x00f00000412c783b */ /* 0x000ea20000004200 */
[----:B---3--:R-:W-:-:S02]  /*bd00*/  F2FP.F16.F32.PACK_AB R40, R161, R163 ;  /* 0x000000a3a128723e */ /* 0x008fc400000000ff */
[----:B-----5:R-:W-:Y:S02]  /*bd10*/  F2FP.F16.F32.PACK_AB R42, R157, R160 ;  /* 0x000000a09d2a723e */ /* 0x020fe400000000ff */
        /* <DEDUP_REMOVED lines=21> */
[----:B------:R-:W5:Y:S08]  /*be70*/  MUFU.EX2 R137, R137 ;  /* 0x0000008900897308 */ /* 0x000f700000000800 */
[----:B------:R-:W-:Y:S08]  /*be80*/  MUFU.EX2 R136, R136 ;  /* 0x0000008800887308 */ /* 0x000ff00000000800 */
[----:B------:R-:W1:Y:S01]  /*be90*/  MUFU.EX2 R201, R201 ;  /* 0x000000c900c97308 */ /* 0x000e620000000800 */
[C---:B--2---:R-:W-:Y:S08]  /*bea0*/  HMMA.16816.F32 R24, R40.reuse, R44, R24 ;  /* 0x0000002c2818723c */ /* 0x044ff00000001818 */
[C---:B------:R-:W-:Y:S01]  /*beb0*/  HMMA.16816.F32 R20, R40.reuse, R46, R20 ;  /* 0x0000002e2814723c */ /* 0x040fe20000001814 */
[----:B------:R-:W2:Y:S07]  /*bec0*/  LDSM.16.MT88.4 R44, [R65+0xf800] ;  /* 0x00f80000412c783b */ /* 0x000eae0000004200 */
[----:B------:R-:W-:Y:S01]  /*bed0*/  HMMA.16816.F32 R16, R40, R52, R16 ;  /* 0x000000342810723c */ /* 0x000fe20000001810 */
[----:B---3--:R-:W-:-:S02]  /*bee0*/  F2FP.F16.F32.PACK_AB R52, R144, R149 ;  /* 0x000000959034723e */ /* 0x008fc400000000ff */
[----:B-----5:R-:W-:-:S05]  /*bef0*/  F2FP.F16.F32.PACK_AB R53, R137, R138 ;  /* 0x0000008a8935723e */ /* 0x020fca00000000ff */
[----:B------:R-:W-:Y:S01]  /*bf00*/  HMMA.16816.F32 R12, R40, R54, R12 ;  /* 0x00000036280c723c */ /* 0x000fe2000000180c */
[----:B------:R-:W-:Y:S01]  /*bf10*/  F2FP.F16.F32.PACK_AB R54, R139, R143 ;  /* 0x0000008f8b36723e */ /* 0x000fe200000000ff */
[----:B------:R-:W-:Y:S01]  /*bf20*/  LDSM.16.MT88.4 R40, [R64+0xf800] ;  /* 0x00f800004028783b */ /* 0x000fe20000004200 */
        /* <DEDUP_REMOVED lines=23> */
[----:B--2---:R-:W-:Y:S01]  /*c0a0*/  HMMA.16816.F32 R24, R52, R44, R24 ;  /* 0x0000002c3418723c */ /* 0x004fe20000001818 */
[----:B---3--:R-:W-:-:S02]  /*c0b0*/  F2FP.F16.F32.PACK_AB R44, R203, R202 ;  /* 0x000000cacb2c723e */ /* 0x008fc400000000ff */
[----:B-----5:R-:W-:-:S05]  /*c0c0*/  F2FP.F16.F32.PACK_AB R45, R116, R117 ;  /* 0x00000075742d723e */ /* 0x020fca00000000ff */
[----:B------:R-:W-:Y:S01]  /*c0d0*/  HMMA.16816.F32 R20, R52, R46, R20 ;  /* 0x0000002e3414723c */ /* 0x000fe20000001814 */
[----:B------:R-:W-:Y:S02]  /*c0e0*/  F2FP.F16.F32.PACK_AB R46, R130, R131 ;  /* 0x00000083822e723e */ /* 0x000fe400000000ff */
[----:B-1----:R-:W-:Y:S01]  /*c0f0*/  F2FP.F16.F32.PACK_AB R47, R114, R115 ;  /* 0x00000073722f723e */ /* 0x002fe200000000ff */
[----:B------:R-:W-:-:S06]  /*c100*/  FADD.FTZ R98, R99, R98 ;  /* 0x0000006263627221 */ /* 0x000fcc0000010000 */
[----:B------:R-:W-:Y:S01]  /*c110*/  HMMA.16816.F32 R8, R44, R48, R8 ;  /* 0x000000302c08723c */ /* 0x000fe20000001808 */
[----:B------:R-:W-:-:S07]  /*c120*/  FADD.FTZ R81, R82, R81 ;  /* 0x0000005152517221 */ /* 0x000fce0000010000 */
        /* <DEDUP_REMOVED lines=12> */
[-CC-:B------:R-:W-:Y:S01]  /*c1f0*/  FFMA.FTZ R128, R128, R101.reuse, -R100.reuse ;  /* 0x0000006580807223 */ /* 0x180fe20000010864 */
[-CC-:B------:R-:W-:Y:S01]  /*c200*/  FFMA.FTZ R127, R127, R101.reuse, -R100.reuse ;  /* 0x000000657f7f7223 */ /* 0x180fe20000010864 */
[-C--:B------:R-:W-:Y:S01]  /*c210*/  FFMA.FTZ R126, R126, R101.reuse, -R100 ;  /* 0x000000657e7e7223 */ /* 0x080fe20000010864 */
[----:B----4-:R-:W-:Y:S01]  /*c220*/  HMMA.16816.F32 R32, R44, R56, R32 ;  /* 0x000000382c20723c */ /* 0x010fe20000001820 */
[-CC-:B------:R-:W-:Y:S01]  /*c230*/  FFMA.FTZ R56, R113, R101.reuse, -R83.reuse ;  /* 0x0000006571387223 */ /* 0x180fe20000010853 */
[----:B------:R-:W-:Y:S01]  /*c240*/  FFMA.FTZ R57, R112, R101, -R83 ;  /* 0x0000006570397223 */ /* 0x000fe20000010853 */
[----:B------:R-:W-:Y:S01]  /*c250*/  FADD.FTZ R94, R94, R96 ;  /* 0x000000605e5e7221 */ /* 0x000fe20000010000 */
[----:B------:R-:W-:-:S04]  /*c260*/  FADD.FTZ R78, R77, R78 ;  /* 0x0000004e4d4e7221 */ /* 0x000fc80000010000 */
[----:B------:R-:W-:Y:S01]  /*c270*/  HMMA.16816.F32 R28, R44, R58, R28 ;  /* 0x0000003a2c1c723c */ /* 0x000fe2000000181c */
[-CC-:B------:R-:W-:Y:S01]  /*c280*/  FFMA.FTZ R58, R111, R101.reuse, -R83.reuse ;  /* 0x000000656f3a7223 */ /* 0x180fe20000010853 */
[----:B------:R-:W-:Y:S01]  /*c290*/  FFMA.FTZ R59, R110, R101, -R83 ;  /* 0x000000656e3b7223 */ /* 0x000fe20000010853 */
[----:B------:R-:W-:Y:S01]  /*c2a0*/  MUFU.EX2 R129, R129 ;  /* 0x0000008100817308 */ /* 0x000fe20000000800 */
[----:B------:R-:W-:Y:S01]  /*c2b0*/  FADD.FTZ R94, R93, R94 ;  /* 0x0000005e5d5e7221 */ /* 0x000fe20000010000 */
[----:B------:R-:W-:Y:S01]  /*c2c0*/  FADD.FTZ R76, R76, R78 ;  /* 0x0000004e4c4c7221 */ /* 0x000fe20000010000 */
[----:B------:R-:W3:Y:S05]  /*c2d0*/  LDSM.16.MT88.4 R40, [R65+0x10000] ;  /* 0x010000004128783b */ /* 0x000eea0000004200 */
        /* <DEDUP_REMOVED lines=8> */
[----:B------:R-:W2:Y:S01]  /*c360*/  MUFU.EX2 R59, R59 ;  /* 0x0000003b003b7308 */ /* 0x000ea20000000800 */
[----:B------:R-:W-:Y:S01]  /*c370*/  FADD.FTZ R92, R91, R92 ;  /* 0x0000005c5b5c7221 */ /* 0x000fe20000010000 */
[----:B------:R-:W-:-:S03]  /*c380*/  FADD.FTZ R74, R74, R76 ;  /* 0x0000004c4a4a7221 */ /* 0x000fc60000010000 */
[----:B------:R-:W-:Y:S01]  /*c390*/  FADD.FTZ R92, R90, R92 ;  /* 0x0000005c5a5c7221 */ /* 0x000fe20000010000 */
[----:B------:R-:W-:Y:S01]  /*c3a0*/  FADD.FTZ R73, R73, R74 ;  /* 0x0000004a49497221 */ /* 0x000fe20000010000 */
[----:B-1----:R-:W-:Y:S01]  /*c3b0*/  HMMA.16816.F32 R16, R44, R48, R16 ;  /* 0x000000302c10723c */ /* 0x002fe20000001810 */
[----:B----4-:R-:W-:Y:S01]  /*c3c0*/  F2FP.F16.F32.PACK_AB R48, R128, R129 ;  /* 0x000000818030723e */ /* 0x010fe200000000ff */
[----:B------:R-:W-:Y:S01]  /*c3d0*/  FADD.FTZ R89, R89, R92 ;  /* 0x0000005c59597221 */ /* 0x000fe20000010000 */
[----:B------:R-:W-:Y:S01]  /*c3e0*/  FADD.FTZ R73, R72, R73 ;  /* 0x0000004948497221 */ /* 0x000fe20000010000 */
[----:B-----5:R-:W-:-:S04]  /*c3f0*/  F2FP.F16.F32.PACK_AB R49, R57, R56 ;  /* 0x000000383931723e */ /* 0x020fc800000000ff */
[----:B------:R-:W-:Y:S01]  /*c400*/  HMMA.16816.F32 R12, R44, R50, R12 ;  /* 0x000000322c0c723c */ /* 0x000fe2000000180c */
[----:B------:R-:W-:Y:S02]  /*c410*/  F2FP.F16.F32.PACK_AB R50, R126, R127 ;  /* 0x0000007f7e32723e */ /* 0x000fe400000000ff */
[----:B--2---:R-:W-:Y:S01]  /*c420*/  F2FP.F16.F32.PACK_AB R51, R59, R58 ;  /* 0x0000003a3b33723e */ /* 0x004fe200000000ff */
        /* <DEDUP_REMOVED lines=21> */
[----:B---3--:R-:W-:Y:S01]  /*c580*/  HMMA.16816.F32 R24, R44, R40, R24 ;  /* 0x000000282c18723c */ /* 0x008fe20000001818 */
[----:B------:R-:W-:Y:S02]  /*c590*/  FADD.FTZ R155, R155, R145 ;  /* 0x000000919b9b7221 */ /* 0x000fe40000010000 */
[----:B------:R-:W-:-:S05]  /*c5a0*/  FADD.FTZ R164, R164, R153 ;  /* 0x00000099a4a47221 */ /* 0x000fca0000010000 */
[----:B------:R-:W-:Y:S01]  /*c5b0*/  HMMA.16816.F32 R20, R44, R42, R20 ;  /* 0x0000002a2c14723c */ /* 0x000fe20000001814 */
[----:B------:R-:W1:Y:S01]  /*c5c0*/  LDSM.16.MT88.4 R40, [R66+0x10800] ;  /* 0x010800004228783b */ /* 0x000e620000004200 */
[----:B------:R-:W-:Y:S01]  /*c5d0*/  FADD.FTZ R155, R158, R155 ;  /* 0x0000009b9e9b7221 */ /* 0x000fe20000010000 */
[----:B------:R-:W-:Y:S02]  /*c5e0*/  FADD.FTZ R164, R168, R164 ;  /* 0x000000a4a8a47221 */ /* 0x000fe40000010000 */
        /* <DEDUP_REMOVED lines=27> */
[----:B------:R-:W-:Y:S01]  /*c7a0*/  FADD.FTZ R191, R191, R198 ;  /* 0x000000c6bfbf7221 */ /* 0x000fe20000010000 */
[-C--:B------:R-:W-:Y:S01]  /*c7b0*/  FFMA.FTZ R68, R122, R101.reuse, -R100 ;  /* 0x000000657a447223 */ /* 0x080fe20000010864 */
        /* <DEDUP_REMOVED lines=22> */
[----:B------:R-:W1:Y:S01]  /*c920*/  MUFU.EX2 R75, R75 ;  /* 0x0000004b004b7308 */ /* 0x000e620000000800 */
[----:B--2---:R-:W-:Y:S01]  /*c930*/  HMMA.16816.F32 R24, R48, R44, R24 ;  /* 0x0000002c3018723c */ /* 0x004fe20000001818 */
[----:B------:R-:W-:Y:S01]  /*c940*/  FADD.FTZ R184, R178, R184 ;  /* 0x000000b8b2b87221 */ /* 0x000fe20000010000 */
[----:B------:R-:W-:-:S06]  /*c950*/  FADD.FTZ R170, R170, R185 ;  /* 0x000000b9aaaa7221 */ /* 0x000fcc0000010000 */
[----:B------:R-:W-:Y:S01]  /*c960*/  HMMA.16816.F32 R20, R48, R46, R20 ;  /* 0x0000002e3014723c */ /* 0x000fe20000001814 */
[----:B------:R-:W2:Y:S01]  /*c970*/  LDSM.16.MT88.4 R44, [R66+0x11000] ;  /* 0x01100000422c783b */ /* 0x000ea20000004200 */
[----:B------:R-:W-:Y:S01]  /*c980*/  FADD.FTZ R175, R175, R184 ;  /* 0x000000b8afaf7221 */ /* 0x000fe20000010000 */
[----:B------:R-:W-:-:S05]  /*c990*/  FADD.FTZ R170, R165, R170 ;  /* 0x000000aaa5aa7221 */ /* 0x000fca0000010000 */
[----:B---3--:R-:W-:Y:S01]  /*c9a0*/  HMMA.16816.F32 R16, R48, R52, R16 ;  /* 0x000000343010723c */ /* 0x008fe20000001810 */
[----:B----4-:R-:W-:Y:S02]  /*c9b0*/  F2FP.F16.F32.PACK_AB R52, R71, R72 ;  /* 0x000000484734723e */ /* 0x010fe400000000ff */
[----:B-----5:R-:W-:Y:S01]  /*c9c0*/  F2FP.F16.F32.PACK_AB R53, R73, R70 ;  /* 0x000000464935723e */ /* 0x020fe200000000ff */
[----:B------:R-:W-:Y:S01]  /*c9d0*/  FADD.FTZ R175, R163, R175 ;  /* 0x000000afa3af7221 */ /* 0x000fe20000010000 */
[----:B------:R-:W-:-:S03]  /*c9e0*/  FADD.FTZ R154, R154, R170 ;  /* 0x000000aa9a9a7221 */ /* 0x000fc60000010000 */
[----:B------:R-:W-:Y:S01]  /*c9f0*/  HMMA.16816.F32 R12, R48, R54, R12 ;  /* 0x00000036300c723c */ /* 0x000fe2000000180c */
[----:B------:R-:W-:Y:S01]  /*ca00*/  F2FP.F16.F32.PACK_AB R54, R68, R69 ;  /* 0x000000454436723e */ /* 0x000fe200000000ff */
[----:B------:R-:W-:Y:S01]  /*ca10*/  FADD.FTZ R161, R161, R175 ;  /* 0x000000afa1a17221 */ /* 0x000fe20000010000 */
[----:B-1----:R-:W-:Y:S01]  /*ca20*/  F2FP.F16.F32.PACK_AB R55, R75, R74 ;  /* 0x0000004a4b37723e */ /* 0x002fe200000000ff */
[----:B------:R-:W-:Y:S01]  /*ca30*/  FADD.FTZ R154, R152, R154 ;  /* 0x0000009a989a7221 */ /* 0x000fe20000010000 */
[----:B------:R-:W1:Y:S01]  /*ca40*/  LDSM.16.MT88.4 R48, [R65+0x11000] ;  /* 0x011000004130783b */ /* 0x000e620000004200 */
[----:B------:R-:W-:-:S04]  /*ca50*/  FADD.FTZ R161, R160, R161 ;  /* 0x000000a1a0a17221 */ /* 0x000fc80000010000 */
[----:B------:R-:W-:Y:S01]  /*ca60*/  HMMA.16816.F32 R8, R52, R40, R8 ;  /* 0x000000283408723c */ /* 0x000fe20000001808 */
[----:B------:R-:W-:-:S07]  /*ca70*/  FADD.FTZ R151, R151, R154 ;  /* 0x0000009a97977221 */ /* 0x000fce0000010000 */
        /* <DEDUP_REMOVED lines=12> */
[----:B------:R-:W-:-:S03]  /*cb40*/  FADD.FTZ R201, R201, R137 ;  /* 0x00000089c9c97221 */ /* 0x000fc60000010000 */
[----:B------:R-:W-:Y:S02]  /*cb50*/  FADD.FTZ R139, R202, R139 ;  /* 0x0000008bca8b7221 */ /* 0x000fe40000010000 */
[----:B------:R-:W-:Y:S01]  /*cb60*/  HMMA.16816.F32 R28, R52, R46, R28 ;  /* 0x0000002e341c723c */ /* 0x000fe2000000181c */
[----:B------:R-:W2:Y:S01]  /*cb70*/  LDSM.16.MT88.4 R44, [R67+0x11800] ;  /* 0x01180000432c783b */ /* 0x000ea20000004200 */
[----:B------:R-:W-:Y:S01]  /*cb80*/  FADD.FTZ R201, R117, R201 ;  /* 0x000000c975c97221 */ /* 0x000fe20000010000 */
[----:B------:R-:W-:-:S03]  /*cb90*/  FADD.FTZ R203, R203, R139 ;  /* 0x0000008bcbcb7221 */ /* 0x000fc60000010000 */
[----:B------:R-:W-:Y:S01]  /*cba0*/  FADD.FTZ R116, R116, R201 ;  /* 0x000000c974747221 */ /* 0x000fe20000010000 */
[----:B------:R-:W-:Y:S01]  /*cbb0*/  FADD.FTZ R203, R131, R203 ;  /* 0x000000cb83cb7221 */ /* 0x000fe20000010000 */
[-CC-:B------:R-:W-:Y:S01]  /*cbc0*/  FFMA.FTZ R76, R121, R101.reuse, -R100.reuse ;  /* 0x00000065794c7223 */ /* 0x180fe20000010864 */
[-C--:B------:R-:W-:Y:S01]  /*cbd0*/  FFMA.FTZ R77, R120, R101.reuse, -R100 ;  /* 0x00000065784d7223 */ /* 0x080fe20000010864 */
[----:B------:R-:W-:Y:S01]  /*cbe0*/  FADD.FTZ R116, R115, R116 ;  /* 0x0000007473747221 */ /* 0x000fe20000010000 */
        /* <DEDUP_REMOVED lines=8> */
[----:B-1----:R-:W-:Y:S01]  /*cc70*/  HMMA.16816.F32 R24, R52, R48, R24 ;  /* 0x000000303418723c */ /* 0x002fe20000001818 */
[----:B------:R-:W-:Y:S01]  /*cc80*/  MUFU.EX2 R76, R76 ;  /* 0x0000004c004c7308 */ /* 0x000fe20000000800 */
[----:B------:R-:W-:Y:S01]  /*cc90*/  FADD.FTZ R130, R129, R130 ;  /* 0x0000008281827221 */ /* 0x000fe20000010000 */
[----:B------:R-:W-:-:S05]  /*cca0*/  FADD.FTZ R114, R56, R114 ;  /* 0x0000007238727221 */ /* 0x000fca0000010000 */
[C---:B------:R-:W-:Y:S01]  /*ccb0*/  HMMA.16816.F32 R20, R52.reuse, R50, R20 ;  /* 0x000000323414723c */ /* 0x040fe20000001814 */
[----:B------:R-:W1:Y:S01]  /*ccc0*/  MUFU.EX2 R77, R77 ;  /* 0x0000004d004d7308 */ /* 0x000e620000000800 */
[----:B------:R-:W4:Y:S06]  /*ccd0*/  LDSM.16.MT88.4 R48, [R66+0x11800] ;  /* 0x011800004230783b */ /* 0x000f2c0000004200 */
[----:B---3--:R-:W-:Y:S01]  /*cce0*/  HMMA.16816.F32 R16, R52, R40, R16 ;  /* 0x000000283410723c */ /* 0x008fe20000001810 */
[----:B------:R-:W-:Y:S01]  /*ccf0*/  MUFU.EX2 R78, R78 ;  /* 0x0000004e004e7308 */ /* 0x000fe20000000800 */
[----:B------:R-:W-:-:S06]  /*cd00*/  FADD.FTZ R128, R128, R130 ;  /* 0x0000008280807221 */ /* 0x000fcc0000010000 */
[----:B------:R-:W-:Y:S01]  /*cd10*/  HMMA.16816.F32 R12, R52, R42, R12 ;  /* 0x0000002a340c723c */ /* 0x000fe2000000180c */
[----:B------:R-:W3:Y:S01]  /*cd20*/  MUFU.EX2 R251, R251 ;  /* 0x000000fb00fb7308 */ /* 0x000ee20000000800 */
[----:B------:R-:W5:Y:S04]  /*cd30*/  LDSM.16.MT88.4 R40, [R65+0x11800] ;  /* 0x011800004128783b */ /* 0x000f680000004200 */
[----:B------:R-:W5:Y:S03]  /*cd40*/  LDSM.16.MT88.4 R64, [R64+0x11800] ;  /* 0x011800004040783b */ /* 0x000f660000004200 */
[----:B------:R-:W-:Y:S01]  /*cd50*/  MUFU.EX2 R79, R79 ;  /* 0x0000004f004f7308 */ /* 0x000fe20000000800 */
[----:B------:R-:W-:-:S07]  /*cd60*/  FADD.FTZ R57, R57, R114 ;  /* 0x0000007239397221 */ /* 0x000fce0000010000 */
[----:B------:R-:W2:Y:S08]  /*cd70*/  MUFU.EX2 R80, R80 ;  /* 0x0000005000507308 */ /* 0x000eb00000000800 */
[----:B------:R-:W-:Y:S08]  /*cd80*/  MUFU.EX2 R81, R81 ;  /* 0x0000005100517308 */ /* 0x000ff00000000800 */
[----:B------:R-:W4:Y:S01]  /*cd90*/  MUFU.EX2 R250, R250 ;  /* 0x000000fa00fa7308 */ /* 0x000f220000000800 */
[----:B------:R-:W-:Y:S01]  /*cda0*/  FADD.FTZ R128, R127, R128 ;  /* 0x000000807f807221 */ /* 0x000fe20000010000 */
[----:B------:R-:W-:-:S03]  /*cdb0*/  FADD.FTZ R57, R58, R57 ;  /* 0x000000393a397221 */ /* 0x000fc60000010000 */
[----:B------:R-:W-:Y:S01]  /*cdc0*/  FADD.FTZ R126, R126, R128 ;  /* 0x000000807e7e7221 */ /* 0x000fe20000010000 */
[----:B------:R-:W-:Y:S01]  /*cdd0*/  FADD.FTZ R59, R59, R57 ;  /* 0x000000393b3b7221 */ /* 0x000fe20000010000 */
[----:B-1----:R-:W-:Y:S02]  /*cde0*/  F2FP.F16.F32.PACK_AB R132, R77, R76 ;  /* 0x0000004c4d84723e */ /* 0x002fe400000000ff */
[----:B---3--:R-:W-:Y:S01]  /*cdf0*/  F2FP.F16.F32.PACK_AB R134, R251, R78 ;  /* 0x0000004efb86723e */ /* 0x008fe200000000ff */
[----:B------:R-:W-:Y:S01]  /*ce00*/  FADD.FTZ R126, R72, R126 ;  /* 0x0000007e487e7221 */ /* 0x000fe20000010000 */
[----:B--2---:R-:W-:Y:S01]  /*ce10*/  F2FP.F16.F32.PACK_AB R133, R80, R79 ;  /* 0x0000004f5085723e */ /* 0x004fe200000000ff */
[----:B------:R-:W-:Y:S01]  /*ce20*/  FADD.FTZ R59, R70, R59 ;  /* 0x0000003b463b7221 */ /* 0x000fe20000010000 */
[----:B----4-:R-:W-:Y:S01]  /*ce30*/  F2FP.F16.F32.PACK_AB R135, R250, R81 ;  /* 0x00000051fa87723e */ /* 0x010fe200000000ff */
[----:B------:R-:W-:Y:S02]  /*ce40*/  FADD.FTZ R71, R71, R126 ;  /* 0x0000007e47477221 */ /* 0x000fe40000010000 */
[----:B------:R-:W-:-:S02]  /*ce50*/  FADD.FTZ R73, R73, R59 ;  /* 0x0000003b49497221 */ /* 0x000fc40000010000 */
[----:B------:R-:W-:Y:S02]  /*ce60*/  FADD.FTZ R71, R69, R71 ;  /* 0x0000004745477221 */ /* 0x000fe40000010000 */
[----:B------:R-:W-:Y:S01]  /*ce70*/  FADD.FTZ R73, R74, R73 ;  /* 0x000000494a497221 */ /* 0x000fe20000010000 */
[----:B------:R-:W-:Y:S01]  /*ce80*/  HMMA.16816.F32 R156, R132, R46, R4 ;  /* 0x0000002e849c723c */ /* 0x000fe20000001804 */
[----:B------:R-:W-:Y:S02]  /*ce90*/  VIADD R4, R39, 0xfffffffe ;  /* 0xfffffffe27047836 */ /* 0x000fe40000000000 */
[----:B------:R-:W-:Y:S01]  /*cea0*/  FADD.FTZ R68, R68, R71 ;  /* 0x0000004744447221 */ /* 0x000fe20000010000 */
[----:B------:R-:W-:Y:S02]  /*ceb0*/  FADD.FTZ R75, R75, R73 ;  /* 0x000000494b4b7221 */ /* 0x000fe40000010000 */
[----:B------:R-:W-:Y:S01]  /*cec0*/  ISETP.GE.AND P0, PT, R4, R232, PT ;  /* 0x000000e80400720c */ /* 0x000fe20003f06270 */
        /* <DEDUP_REMOVED lines=8> */
[----:B------:R-:W-:Y:S01]  /*cf50*/  FADD.FTZ R251, R251, R68 ;  /* 0x00000044fbfb7221 */ /* 0x000fe20000010000 */
[----:B------:R-:W-:-:S06]  /*cf60*/  FADD.FTZ R250, R250, R75 ;  /* 0x0000004bfafa7221 */ /* 0x000fcc0000010000 */
[C---:B------:R-:W-:Y:S08]  /*cf70*/  HMMA.16816.F32 R148, R132.reuse, R50, R28 ;  /* 0x000000328494723c */ /* 0x040ff0000000181c */
[C---:B-----5:R-:W-:Y:S08]  /*cf80*/  HMMA.16816.F32 R144, R132.reuse, R40, R24 ;  /* 0x000000288490723c */ /* 0x060ff00000001818 */
[C---:B------:R-:W-:Y:S08]  /*cf90*/  HMMA.16816.F32 R140, R132.reuse, R42, R20 ;  /* 0x0000002a848c723c */ /* 0x040ff00000001814 */
[C---:B------:R-:W-:Y:S08]  /*cfa0*/  HMMA.16816.F32 R136, R132.reuse, R64, R16 ;  /* 0x000000408488723c */ /* 0x040ff00000001810 */
[----:B------:R-:W-:Y:S01]  /*cfb0*/  HMMA.16816.F32 R132, R132, R66, R12 ;  /* 0x000000428484723c */ /* 0x000fe2000000180c */
[----:B------:R-:W-:-:S04]  /*cfc0*/  NOP ;  /* 0x0000000000007918 */ /* 0x000fc80000000000 */
[----:B------:R-:W-:-:S15]  /*cfd0*/  @!P0 BRA `(.L_x_5157) ;  /* 0x00000080005c8947 */ /* 0x000fde0003800000 */
[----:B------:R-:W-:Y:S01]  /*cfe0*/  IMAD R62, R239, 0x40, R62 ;  /* 0x00000040ef3e7824 */ /* 0x000fe200078e023e */
[----:B------:R-:W-:Y:S01]  /*cff0*/  LOP3.LUT R167, R167, 0x1f0, RZ, 0xc0, !PT ;  /* 0x000001f0a7a77812 */ /* 0x000fe200078ec0ff */
[----:B------:R-:W-:Y:S01]  /*d000*/  IMAD.MOV.U32 R240, RZ, RZ, R38 ;  /* 0x000000fffff07224 */ /* 0x000fe200078e0026 */
[----:B------:R-:W-:Y:S01]  /*d010*/  ISETP.NE.U32.AND P4, PT, R248, RZ, PT ;  /* 0x000000fff800720c */ /* 0x000fe20003f85070 */
[----:B------:R-:W-:Y:S01]  /*d020*/  IMAD.MOV.U32 R164, RZ, RZ, R37 ;  /* 0x000000ffffa47224 */ /* 0x000fe200078e0025 */
[----:B------:R-:W-:Y:S02]  /*d030*/  IADD3 R62, PT, PT, R60, R62, R167 ;  /* 0x0000003e3c3e7210 */ /* 0x000fe40007ffe0a7 */
[----:B------:R-:W-:Y:S02]  /*d040*/  ISETP.NE.AND.EX P4, PT, R249, RZ, PT, P4 ;  /* 0x000000fff900720c */ /* 0x000fe40003f85340 */
[----:B------:R-:W-:Y:S02]  /*d050*/  IADD3 R62, PT, PT, -R61, R62, -R63 ;  /* 0x0000003e3d3e7210 */ /* 0x000fe40007ffe93f */
[----:B------:R-:W-:-:S03]  /*d060*/  MOV R165, R36 ;  /* 0x0000002400a57202 */ /* 0x000fc60000000f00 */
[----:B------:R-:W-:-:S05]  /*d070*/  IMAD R39, R39, -0x100, R62 ;  /* 0xffffff0027277824 */ /* 0x000fca00078e023e */
[----:B------:R-:W-:-:S07]  /*d080*/  IADD3 R241, PT, PT, R39, 0x208, RZ ;  /* 0x0000020827f17810 */ /* 0x000fce0007ffe0ff */
.L_x_5164:
        /* <DEDUP_REMOVED lines=78> */
.L_x_5159:
[----:B------:R-:W-:Y:S05]  /*d570*/  BSYNC.RECONVERGENT B0 ;  /* 0x0000000000007941 */ /* 0x000fea0003800200 */
.L_x_5158:
[----:B------:R-:W1:Y:S01]  /*d580*/  S2UR UR6, SR_CgaCtaId ;  /* 0x00000000000679c3 */ /* 0x000e620000008800 */
[C---:B------:R-:W-:Y:S01]  /*d590*/  SHF.L.U32 R5, R166.reuse, 0x3, RZ ;  /* 0x00000003a6057819 */ /* 0x040fe200000006ff */
[----:B------:R-:W-:Y:S01]  /*d5a0*/  UMOV UR7, 0x400 ;  /* 0x0000040000077882 */ /* 0x000fe20000000000 */
[----:B------:R-:W-:Y:S01]  /*d5b0*/  LOP3.LUT R252, R166, 0x38, RZ, 0xc0, !PT ;  /* 0x00000038a6fc7812 */ /* 0x000fe200078ec0ff */
[----:B------:R-:W-:Y:S01]  /*d5c0*/  BSSY.RECONVERGENT B1, `(.L_x_5160) ;  /* 0x000035b000017945 */ /* 0x000fe20003800200 */
[----:B------:R-:W-:Y:S02]  /*d5d0*/  LOP3.LUT R4, R5, 0x38, RZ, 0xc0, !PT ;  /* 0x0000003805047812 */ /* 0x000fe400078ec0ff */
[--C-:B------:R-:W-:Y:S02]  /*d5e0*/  LOP3.LUT R252, R252, 0x1c0, R5.reuse, 0xf8, !PT ;  /* 0x000001c0fcfc7812 */ /* 0x100fe400078ef805 */
[-C--:B------:R-:W-:Y:S02]  /*d5f0*/  ISETP.GE.AND P3, PT, R4, R243.reuse, PT ;  /* 0x000000f30400720c */ /* 0x080fe40003f66270 */
[--C-:B------:R-:W-:Y:S02]  /*d600*/  LOP3.LUT R252, R252, 0x38, R5.reuse, 0x78, !PT ;  /* 0x00000038fcfc7812 */ /* 0x100fe400078e7805 */
[----:B------:R-:W-:Y:S02]  /*d610*/  SHF.L.U32 R224, R166, 0x6, RZ ;  /* 0x00000006a6e07819 */ /* 0x000fe400000006ff */
[--C-:B------:R-:W-:Y:S02]  /*d620*/  LOP3.LUT R252, R252, 0x1e00, R5.reuse, 0xf8, !PT ;  /* 0x00001e00fcfc7812 */ /* 0x100fe400078ef805 */
[----:B------:R-:W-:Y:S02]  /*d630*/  ISETP.GE.AND P1, PT, R4, R243, PT ;  /* 0x000000f30400720c */ /* 0x000fe40003f26270 */
[C---:B------:R-:W-:Y:S02]  /*d640*/  LOP3.LUT R4, R224.reuse, 0x1c0, RZ, 0xc0, !PT ;  /* 0x000001c0e0047812 */ /* 0x040fe400078ec0ff */
[----:B------:R-:W-:Y:S02]  /*d650*/  LOP3.LUT R208, R224, 0x400, RZ, 0xc0, !PT ;  /* 0x00000400e0d07812 */ /* 0x000fe400078ec0ff */
[----:B------:R-:W-:Y:S01]  /*d660*/  @!P3 MOV R6, R237 ;  /* 0x000000ed0006b202 */ /* 0x000fe20000000f00 */
[----:B-1----:R-:W-:Y:S01]  /*d670*/  ULEA UR6, UR6, UR7, 0x18 ;  /* 0x0000000706067291 */ /* 0x002fe2000f8ec0ff */
[----:B------:R-:W-:Y:S02]  /*d680*/  @!P3 MOV R7, R236 ;  /* 0x000000ec0007b202 */ /* 0x000fe40000000f00 */
[--C-:B------:R-:W-:Y:S02]  /*d690*/  LOP3.LUT R4, R4, 0x8, R166.reuse, 0xf8, !PT ;  /* 0x0000000804047812 */ /* 0x100fe400078ef8a6 */
[----:B------:R-:W-:Y:S01]  /*d6a0*/  SHF.L.U32 R18, R230, 0x5, RZ ;  /* 0x00000005e6127819 */ /* 0x000fe200000006ff */
[C---:B------:R-:W-:Y:S01]  /*d6b0*/  @!P1 IMAD R12, R231.reuse, 0x1a0, RZ ;  /* 0x000001a0e70c9824 */ /* 0x040fe200078e02ff */
[----:B------:R-:W-:Y:S01]  /*d6c0*/  MOV R221, UR6 ;  /* 0x0000000600dd7c02 */ /* 0x000fe20008000f00 */
[C---:B------:R-:W-:Y:S01]  /*d6d0*/  @!P1 IMAD R13, R231.reuse, 0x160, RZ ;  /* 0x00000160e70d9824 */ /* 0x040fe200078e02ff */
[----:B------:R-:W-:Y:S01]  /*d6e0*/  LOP3.LUT R4, R4, 0x38, R5, 0x78, !PT ;  /* 0x0000003804047812 */ /* 0x000fe200078e7805 */
[C---:B------:R-:W-:Y:S01]  /*d6f0*/  @!P1 IMAD R8, R231.reuse, 0x60, RZ ;  /* 0x00000060e7089824 */ /* 0x040fe200078e02ff */
[----:B------:R-:W-:Y:S01]  /*d700*/  LEA R252, R252, R221, 0x1 ;  /* 0x000000ddfcfc7211 */ /* 0x000fe200078e08ff */
[C---:B------:R-:W-:Y:S01]  /*d710*/  @!P1 IMAD R9, R231.reuse, 0x180, RZ ;  /* 0x00000180e7099824 */ /* 0x040fe200078e02ff */
[----:B------:R-:W-:Y:S01]  /*d720*/  LEA R208, R4, R208, 0x1 ;  /* 0x000000d004d07211 */ /* 0x000fe200078e08ff */
[C---:B------:R-:W-:Y:S01]  /*d730*/  @!P1 IMAD R20, R231.reuse, 0x140, RZ ;  /* 0x00000140e7149824 */ /* 0x040fe200078e02ff */
[----:B------:R-:W-:Y:S01]  /*d740*/  IADD3 R18, P0, PT, R18, R237, RZ ;  /* 0x000000ed12127210 */ /* 0x000fe20007f1e0ff */
[----:B------:R-:W-:Y:S01]  /*d750*/  @!PT LDS RZ, [RZ] ;  /* 0x00000000fffff984 */ /* 0x000fe20000000800 */
[----:B------:R-:W-:Y:S01]  /*d760*/  @!PT LDS RZ, [RZ] ;  /* 0x00000000fffff984 */ /* 0x000fe20000000800 */
[----:B------:R-:W-:Y:S01]  /*d770*/  @!PT LDS RZ, [RZ] ;  /* 0x00000000fffff984 */ /* 0x000fe20000000800 */
[----:B------:R1:W-:Y:S01]  /*d780*/  @!P3 LDGSTS.E.BYPASS.LTC128B.128 [R252+0xa000], desc[UR4][R6.64] ;  /* 0x0a00000006fcbfae */ /* 0x0003e2000b981a04 */
[----:B------:R-:W-:Y:S02]  /*d790*/  SHF.L.U64.HI R4, R230, 0x5, R231 ;  /* 0x00000005e6047819 */ /* 0x000fe400000102e7 */
[----:B------:R-:W-:Y:S02]  /*d7a0*/  @!P1 MOV R24, R18 ;  /* 0x0000001200189202 */ /* 0x000fe40000000f00 */
[----:B------:R-:W-:Y:S01]  /*d7b0*/  IADD3.X R19, PT, PT, R4, R236, RZ, P0, !PT ;  /* 0x000000ec04137210 */ /* 0x000fe200007fe4ff */
[----:B------:R-:W-:Y:S01]  /*d7c0*/  @!P1 IMAD R4, R231, 0x120, RZ ;  /* 0x00000120e7049824 */ /* 0x000fe200078e02ff */
[----:B------:R-:W-:Y:S01]  /*d7d0*/  SHF.R.U32.HI R167, RZ, 0x1, R166 ;  /* 0x00000001ffa77819 */ /* 0x000fe200000116a6 */
[----:B------:R-:W-:Y:S01]  /*d7e0*/  @P3 STS.128 [R252+0xa000], RZ ;  /* 0x00a000fffc003388 */ /* 0x000fe20000000c00 */
[-C--:B------:R-:W-:Y:S01]  /*d7f0*/  @!P1 MOV R25, R19.reuse ;  /* 0x0000001300199202 */ /* 0x080fe20000000f00 */
[C---:B------:R-:W-:Y:S01]  /*d800*/  @!P1 IMAD.WIDE.U32 R26, R230.reuse, 0xa0, R18 ;  /* 0x000000a0e61a9825 */ /* 0x040fe200078e0012 */
[----:B------:R-:W-:Y:S02]  /*d810*/  LOP3.LUT R223, R167, 0x8, RZ, 0xc0, !PT ;  /* 0x00000008a7df7812 */ /* 0x000fe400078ec0ff */
[-C--:B------:R-:W-:Y:S01]  /*d820*/  @!P1 MOV R22, R18.reuse ;  /* 0x0000001200169202 */ /* 0x080fe20000000f00 */
[C---:B------:R-:W-:Y:S01]  /*d830*/  @!P1 IMAD.WIDE.U32 R24, R230.reuse, 0xc0, R24 ;  /* 0x000000c0e6189825 */ /* 0x040fe200078e0018 */
[-C--:B------:R-:W-:Y:S01]  /*d840*/  @!P1 MOV R23, R19.reuse ;  /* 0x0000001300179202 */ /* 0x080fe20000000f00 */
[----:B------:R-:W-:Y:S01]  /*d850*/  @P1 STS.128 [R252+0xa800], RZ ;  /* 0x00a800fffc001388 */ /* 0x000fe20000000c00 */
[-C--:B------:R-:W-:Y:S01]  /*d860*/  @!P1 MOV R16, R18.reuse ;  /* 0x0000001200109202 */ /* 0x080fe20000000f00 */
[C---:B------:R-:W-:Y:S01]  /*d870*/  @!P1 IMAD.WIDE.U32 R28, R230.reuse, 0x60, R18 ;  /* 0x00000060e61c9825 */ /* 0x040fe200078e0012 */
[-C--:B------:R-:W-:Y:S02]  /*d880*/  @!P1 MOV R17, R19.reuse ;  /* 0x0000001300119202 */ /* 0x080fe40000000f00 */
[-C--:B------:R-:W-:Y:S01]  /*d890*/  @!P1 MOV R10, R18.reuse ;  /* 0x00000012000a9202 */ /* 0x080fe20000000f00 */
[C---:B------:R-:W-:Y:S01]  /*d8a0*/  @!P1 IMAD.WIDE.U32 R22, R230.reuse, 0xe0, R22 ;  /* 0x000000e0e6169825 */ /* 0x040fe200078e0016 */
[----:B------:R-:W-:Y:S01]  /*d8b0*/  @!P1 MOV R11, R19 ;  /* 0x00000013000b9202 */ /* 0x000fe20000000f00 */
[----:B------:R-:W-:Y:S01]  /*d8c0*/  @!PT LDS RZ, [RZ] ;  /* 0x00000000fffff984 */ /* 0x000fe20000000800 */
[----:B------:R-:W-:Y:S01]  /*d8d0*/  @!PT LDS RZ, [RZ] ;  /* 0x00000000fffff984 */ /* 0x000fe20000000800 */
[----:B------:R-:W-:Y:S01]  /*d8e0*/  @!PT LDS RZ, [RZ] ;  /* 0x00000000fffff984 */ /* 0x000fe20000000800 */
[----:B------:R-:W-:Y:S01]  /*d8f0*/  @!P1 LDGSTS.E.BYPASS.LTC128B.128 [R252+0xa800], desc[UR4][R18.64] ;  /* 0x0a80000012fc9fae */ /* 0x000fe2000b981a04 */
[----:B------:R-:W-:Y:S01]  /*d900*/  LOP3.LUT R223, R223, 0x1c0, R224, 0xf8, !PT ;  /* 0x000001c0dfdf7812 */ /* 0x000fe200078ef8e0 */
[----:B------:R-:W-:Y:S01]  /*d910*/  @!P1 IMAD.WIDE.U32 R16, R230, 0x120, R16 ;  /* 0x00000120e6109825 */ /* 0x000fe200078e0010 */
[----:B------:R-:W-:Y:S02]  /*d920*/  @!P1 IADD3 R29, PT, PT, R8, R29, RZ ;  /* 0x0000001d081d9210 */ /* 0x000fe40007ffe0ff */
[----:B------:R-:W-:Y:S01]  /*d930*/  LOP3.LUT R223, R223, 0x38, R5, 0x78, !PT ;  /* 0x00000038dfdf7812 */ /* 0x000fe200078e7805 */
[C---:B-1----:R-:W-:Y:S01]  /*d940*/  @!P1 IMAD R7, R231.reuse, 0xa0, RZ ;  /* 0x000000a0e7079824 */ /* 0x042fe200078e02ff */
[----:B------:R-:W-:Y:S01]  /*d950*/  @!P1 IADD3 R17, PT, PT, R4, R17, RZ ;  /* 0x0000001104119210 */ /* 0x000fe20007ffe0ff */
[----:B------:R-:W-:Y:S01]  /*d960*/  @!P1 IMAD R6, R231, 0xc0, RZ ;  /* 0x000000c0e7069824 */ /* 0x000fe200078e02ff */
[----:B------:R-:W-:Y:S01]  /*d970*/  @P1 STS.128 [R252+0xb000], RZ ;  /* 0x00b000fffc001388 */ /* 0x000fe20000000c00 */
[----:B------:R-:W-:Y:S01]  /*d980*/  @!P1 IMAD.WIDE.U32 R10, R230, 0x160, R10 ;  /* 0x00000160e60a9825 */ /* 0x000fe200078e000a */
[----:B------:R-:W-:Y:S02]  /*d990*/  @!P1 IADD3 R27, PT, PT, R7, R27, RZ ;  /* 0x0000001b071b9210 */ /* 0x000fe40007ffe0ff */
[----:B------:R-:W-:Y:S01]  /*d9a0*/  @!P1 IADD3 R25, PT, PT, R6, R25, RZ ;  /* 0x0000001906199210 */ /* 0x000fe20007ffe0ff */
[C---:B------:R-:W-:Y:S01]  /*d9b0*/  @!P1 IMAD R5, R231.reuse, 0xe0, RZ ;  /* 0x000000e0e7059824 */ /* 0x040fe200078e02ff */
[-C--:B------:R-:W-:Y:S01]  /*d9c0*/  @!P1 MOV R6, R18.reuse ;  /* 0x0000001200069202 */ /* 0x080fe20000000f00 */
[----:B------:R-:W-:Y:S01]  /*d9d0*/  @!P1 IMAD R8, R231, 0x1c0, RZ ;  /* 0x000001c0e7089824 */ /* 0x000fe200078e02ff */
[----:B------:R-:W-:Y:S01]  /*d9e0*/  @!P1 MOV R7, R19 ;  /* 0x0000001300079202 */ /* 0x000fe20000000f00 */
[C---:B------:R-:W-:Y:S01]  /*d9f0*/  @!P1 IMAD.WIDE.U32 R30, R230.reuse, 0x180, R18 ;  /* 0x00000180e61e9825 */ /* 0x040fe200078e0012 */
[----:B------:R-:W-:Y:S02]  /*da00*/  @!P1 IADD3 R23, PT, PT, R5, R23, RZ ;  /* 0x0000001705179210 */ /* 0x000fe40007ffe0ff */
[----:B------:R-:W-:Y:S01]  /*da10*/  @!P1 IADD3 R11, PT, PT, R13, R11, RZ ;  /* 0x0000000b0d0b9210 */ /* 0x000fe20007ffe0ff */
[----:B------:R-:W-:Y:S01]  /*da20*/  @!P1 IMAD.WIDE.U32 R6, R230, 0x1a0, R6 ;  /* 0x000001a0e6069825 */ /* 0x000fe200078e0006 */
[-C--:B------:R-:W-:Y:S02]  /*da30*/  @!P1 MOV R4, R18.reuse ;  /* 0x0000001200049202 */ /* 0x080fe40000000f00 */
[----:B------:R-:W-:Y:S02]  /*da40*/  @!P1 MOV R5, R19 ;  /* 0x0000001300059202 */ /* 0x000fe40000000f00 */
[----:B------:R-:W-:Y:S02]  /*da50*/  @!P1 IADD3 R7, PT, PT, R12, R7, RZ ;  /* 0x000000070c079210 */ /* 0x000fe40007ffe0ff */
[C---:B------:R-:W-:Y:S01]  /*da60*/  @!P1 LEA R12, P0, R230.reuse, R18, 0x5 ;  /* 0x00000012e60c9211 */ /* 0x040fe200078028ff */
[C---:B------:R-:W-:Y:S01]  /*da70*/  @!P1 IMAD.WIDE.U32 R4, R230.reuse, 0x1c0, R4 ;  /* 0x000001c0e6049825 */ /* 0x040fe200078e0004 */
[----:B------:R-:W-:Y:S02]  /*da80*/  @!P1 IADD3 R9, PT, PT, R9, R31, RZ ;  /* 0x0000001f09099210 */ /* 0x000fe40007ffe0ff */
[--C-:B------:R-:W-:Y:S02]  /*da90*/  @!P1 LEA.HI.X R13, R230, R19, R231.reuse, 0x5, P0 ;  /* 0x00000013e60d9211 */ /* 0x100fe400000f2ce7 */
[----:B------:R-:W-:Y:S02]  /*daa0*/  @!P1 IADD3 R5, PT, PT, R8, R5, RZ ;  /* 0x0000000508059210 */ /* 0x000fe40007ffe0ff */
[----:B------:R-:W-:Y:S01]  /*dab0*/  @!P1 MOV R8, R30 ;  /* 0x0000001e00089202 */ /* 0x000fe20000000f00 */
[----:B------:R-:W-:Y:S01]  /*dac0*/  @!PT LDS RZ, [RZ] ;  /* 0x00000000fffff984 */ /* 0x000fe20000000800 */
[----:B------:R-:W-:Y:S01]  /*dad0*/  @!PT LDS RZ, [RZ] ;  /* 0x00000000fffff984 */ /* 0x000fe20000000800 */
[----:B------:R-:W-:Y:S01]  /*dae0*/  @!PT LDS RZ, [RZ] ;  /* 0x00000000fffff984 */ /* 0x000fe20000000800 */
[----:B------:R1:W-:Y:S01]  /*daf0*/  @!P1 LDGSTS.E.BYPASS.LTC128B.128 [R252+0xb000], desc[UR4][R12.64] ;  /* 0x0b0000000cfc9fae */ /* 0x0003e2000b981a04 */
[CC--:B------:R-:W-:Y:S02]  /*db00*/  @!P1 LEA R30, P2, R230.reuse, R18.reuse, 0x6 ;  /* 0x00000012e61e9211 */ /* 0x0c0fe400078430ff */
[----:B------:R-:W-:Y:S02]  /*db10*/  @!P1 MOV R14, R18 ;  /* 0x00000012000e9202 */ /* 0x000fe40000000f00 */
[-C--:B------:R-:W-:Y:S02]  /*db20*/  @!P1 LEA.HI.X R31, R230, R19.reuse, R231, 0x6, P2 ;  /* 0x00000013e61f9211 */ /* 0x080fe400010f34e7 */
[----:B------:R-:W-:Y:S01]  /*db30*/  @!P1 MOV R15, R19 ;  /* 0x00000013000f9202 */ /* 0x000fe20000000f00 */
[----:B------:R-:W-:Y:S01]  /*db40*/  @P1 STS.128 [R252+0xb800], RZ ;  /* 0x00b800fffc001388 */ /* 0x000fe20000000c00 */
[----:B------:R-:W-:Y:S02]  /*db50*/  SHF.L.U32 R220, R166, 0x5, RZ ;  /* 0x00000005a6dc7819 */ /* 0x000fe400000006ff */
[----:B------:R-:W-:Y:S01]  /*db60*/  IADD3 R208, PT, PT, R221, R208, RZ ;  /* 0x000000d0ddd07210 */ /* 0x000fe20007ffe0ff */
[----:B------:R-:W-:Y:S01]  /*db70*/  @!P1 IMAD.WIDE.U32 R14, R230, 0x140, R14 ;  /* 0x00000140e60e9825 */ /* 0x000fe200078e000e */
[----:B------:R-:W-:Y:S02]  /*db80*/  LOP3.LUT R220, R220, 0x7c00, RZ, 0xc0, !PT ;  /* 0x00007c00dcdc7812 */ /* 0x000fe400078ec0ff */
[----:B------:R-:W-:Y:S01]  /*db90*/  MOV R222, 0x20 ;  /* 0x0000002000de7802 */ /* 0x000fe20000000f00 */
[----:B------:R-:W-:Y:S01]  /*dba0*/  @!PT LDS RZ, [RZ] ;  /* 0x00000000fffff984 */ /* 0x000fe20000000800 */
[----:B------:R-:W-:Y:S01]  /*dbb0*/  @!PT LDS RZ, [RZ] ;  /* 0x00000000fffff984 */ /* 0x000fe20000000800 */
[----:B------:R-:W-:Y:S01]  /*dbc0*/  @!PT LDS RZ, [RZ] ;  /* 0x00000000fffff984 */ /* 0x000fe20000000800 */
[----:B------:R-:W-:Y:S01]  /*dbd0*/  @!P1 LDGSTS.E.BYPASS.LTC128B.128 [R252+0xb800], desc[UR4][R30.64] ;  /* 0x0b8000001efc9fae */ /* 0x000fe2000b981a04 */
[----:B------:R-:W-:Y:S02]  /*dbe0*/  @!P1 IADD3 R15, PT, PT, R20, R15, RZ ;  /* 0x0000000f140f9210 */ /* 0x000fe40007ffe0ff */
[-C--:B------:R-:W-:Y:S02]  /*dbf0*/  @!P1 LEA R20, P0, R230, R18.reuse, 0x7 ;  /* 0x00000012e6149211 */ /* 0x080fe400078038ff */
[----:B------:R-:W-:Y:S02]  /*dc00*/  LOP3.LUT R209, R220, 0x200, R224, 0xf8, !PT ;  /* 0x00000200dcd17812 */ /* 0x000fe400078ef8e0 */
[C-C-:B------:R-:W-:Y:S01]  /*dc10*/  @!P1 LEA.HI.X R21, R230.reuse, R19, R231.reuse, 0x7, P0 ;  /* 0x00000013e6159211 */ /* 0x140fe200000f3ce7 */
[----:B------:R-:W-:Y:S01]  /*dc20*/  @P1 STS.128 [R252+0xc000], RZ ;  /* 0x00c000fffc001388 */ /* 0x000fe20000000c00 */
[----:B------:R-:W-:Y:S02]  /*dc30*/  LOP3.LUT R209, R209, R223, RZ, 0xfc, !PT ;  /* 0x000000dfd1d17212 */ /* 0x000fe400078efcff */
[C---:B-1----:R-:W-:Y:S02]  /*dc40*/  @!P1 LEA R12, P0, R230.reuse, R18, 0x8 ;  /* 0x00000012e60c9211 */ /* 0x042fe400078040ff */
[----:B------:R-:W-:Y:S02]  /*dc50*/  LEA R209, R209, R221, 0x1 ;  /* 0x000000ddd1d17211 */ /* 0x000fe400078e08ff */
[----:B------:R-:W-:Y:S01]  /*dc60*/  @!P1 LEA.HI.X R13, R230, R19, R231, 0x8, P0 ;  /* 0x00000013e60d9211 */ /* 0x000fe200000f44e7 */
[----:B------:R-:W-:Y:S01]  /*dc70*/  @!PT LDS RZ, [RZ] ;  /* 0x00000000fffff984 */ /* 0x000fe20000000800 */
[----:B------:R-:W-:Y:S01]  /*dc80*/  @!PT LDS RZ, [RZ] ;  /* 0x00000000fffff984 */ /* 0x000fe20000000800 */
[----:B------:R-:W-:Y:S01]  /*dc90*/  @!PT LDS RZ, [RZ] ;  /* 0x00000000fffff984 */ /* 0x000fe20000000800 */
[----:B------:R-:W-:Y:S01]  /*dca0*/  @!P1 LDGSTS.E.BYPASS.LTC128B.128 [R252+0xc000], desc[UR4][R28.64] ;  /* 0x0c0000001cfc9fae */ /* 0x000fe2000b981a04 */
[----:B------:R-:W-:Y:S02]  /*dcb0*/  LOP3.LUT P0, RZ, R166, 0x2, RZ, 0xc0, !PT ;  /* 0x00000002a6ff7812 */ /* 0x000fe4000780c0ff */
[----:B------:R-:W-:Y:S02]  /*dcc0*/  MOV R226, 0x40 ;  /* 0x0000004000e27802 */ /* 0x000fe40000000f00 */
[----:B------:R-:W-:Y:S02]  /*dcd0*/  SEL R222, R222, 0xffffffe0, !P0 ;  /* 0xffffffe0dede7807 */ /* 0x000fe40004000000 */
[----:B------:R-:W-:Y:S01]  /*dce0*/  LOP3.LUT P2, RZ, R166, 0x4, RZ, 0xc0, !PT ;  /* 0x00000004a6ff7812 */ /* 0x000fe2000784c0ff */
[----:B------:R-:W-:Y:S01]  /*dcf0*/  @P1 STS.128 [R252+0xc800], RZ ;  /* 0x00c800fffc001388 */ /* 0x000fe20000000c00 */
[CC--:B------:R-:W-:Y:S02]  /*dd00*/  IADD3 R172, PT, PT, R209.reuse, R222.reuse, RZ ;  /* 0x000000ded1ac7210 */ /* 0x0c0fe40007ffe0ff */
[----:B------:R-:W-:Y:S02]  /*dd10*/  IADD3 R210, PT, PT, R208, R222, RZ ;  /* 0x000000ded0d27210 */ /* 0x000fe40007ffe0ff */
[----:B------:R-:W-:Y:S02]  /*dd20*/  SEL R226, R226, 0xffffffc0, !P2 ;  /* 0xffffffc0e2e27807 */ /* 0x000fe40005000000 */
[----:B------:R-:W-:Y:S01]  /*dd30*/  IADD3 R242, PT, PT, R242, -0x1, RZ ;  /* 0xfffffffff2f27810 */ /* 0x000fe20007ffe0ff */
[----:B------:R-:W-:Y:S01]  /*dd40*/  @!PT LDS RZ, [RZ] ;  /* 0x00000000fffff984 */ /* 0x000fe20000000800 */
[----:B------:R-:W-:Y:S01]  /*dd50*/  @!PT LDS RZ, [RZ] ;  /* 0x00000000fffff984 */ /* 0x000fe20000000800 */
[----:B------:R-:W-:Y:S01]  /*dd60*/  @!PT LDS RZ, [RZ] ;  /* 0x00000000fffff984 */ /* 0x000fe20000000800 */
[----:B------:R-:W-:Y:S01]  /*dd70*/  @!P1 LDGSTS.E.BYPASS.LTC128B.128 [R252+0xc800], desc[UR4][R20.64] ;  /* 0x0c80000014fc9fae */ /* 0x000fe2000b981a04 */
[-C--:B------:R-:W-:Y:S02]  /*dd80*/  IADD3 R225, PT, PT, R209, R226.reuse, RZ ;  /* 0x000000e2d1e17210 */ /* 0x080fe40007ffe0ff */
[----:B------:R-:W-:Y:S02]  /*dd90*/  IADD3 R226, PT, PT, R208, R226, RZ ;  /* 0x000000e2d0e27210 */ /* 0x000fe40007ffe0ff */
[----:B------:R-:W-:Y:S03]  /*dda0*/  ISETP.GT.AND P0, PT, R242, R232, PT ;  /* 0x000000e8f200720c */ /* 0x000fe60003f04270 */
        /* <DEDUP_REMOVED lines=55> */
[----:B------:R-:W5:Y:S01]  /*e120*/  LDSM.16.M88.4 R40, [R208+0x4000] ;  /* 0x00400000d028783b */ /* 0x000f620000000200 */
[C---:B--2---:R-:W-:Y:S07]  /*e130*/  HMMA.16816.F32 R4, R128.reuse, R8, RZ ;  /* 0x000000088004723c */ /* 0x044fee00000018ff */
[----:B------:R-:W2:Y:S01]  /*e140*/  LDSM.16.M88.4 R48, [R208+0x4800] ;  /* 0x00480000d030783b */ /* 0x000ea20000000200 */
[C---:B------:R-:W-:Y:S07]  /*e150*/  HMMA.16816.F32 R8, R128.reuse, R10, RZ ;  /* 0x0000000a8008723c */ /* 0x040fee00000018ff */
[----:B------:R-:W2:Y:S01]  /*e160*/  LDSM.16.M88.4 R56, [R208+0x5000] ;  /* 0x00500000d038783b */ /* 0x000ea20000000200 */
[C---:B-1----:R-:W-:Y:S07]  /*e170*/  HMMA.16816.F32 R12, R128.reuse, R16, RZ ;  /* 0x00000010800c723c */ /* 0x042fee00000018ff */
[----:B------:R-:W1:Y:S01]  /*e180*/  LDSM.16.M88.4 R64, [R208+0x5800] ;  /* 0x00580000d040783b */ /* 0x000e620000000200 */
[C---:B------:R-:W-:Y:S07]  /*e190*/  HMMA.16816.F32 R16, R128.reuse, R18, RZ ;  /* 0x000000128010723c */ /* 0x040fee00000018ff */
[----:B------:R-:W1:Y:S01]  /*e1a0*/  LDSM.16.M88.4 R72, [R208+0x6000] ;  /* 0x00600000d048783b */ /* 0x000e620000000200 */
        /* <DEDUP_REMOVED lines=12> */
[C---:B--2---:R-:W-:Y:S07]  /*e270*/  HMMA.16816.F32 R44, R128.reuse, R48, RZ ;  /* 0x00000030802c723c */ /* 0x044fee00000018ff */
[----:B------:R-:W2:Y:S01]  /*e280*/  LDSM.16.M88.4 R168, [R208+0x9800] ;  /* 0x00980000d0a8783b */ /* 0x000ea20000000200 */
[C---:B------:R-:W-:Y:S07]  /*e290*/  HMMA.16816.F32 R48, R128.reuse, R50, RZ ;  /* 0x000000328030723c */ /* 0x040fee00000018ff */
[----:B------:R-:W-:Y:S01]  /*e2a0*/  LDSM.16.M88.4 R172, [R172] ;  /* 0x00000000acac783b */ /* 0x000fe20000000200 */
[C---:B------:R-:W-:Y:S07]  /*e2b0*/  HMMA.16816.F32 R52, R128.reuse, R56, RZ ;  /* 0x000000388034723c */ /* 0x040fee00000018ff */
[----:B------:R-:W2:Y:S01]  /*e2c0*/  LDSM.16.M88.4 R176, [R210+0x2000] ;  /* 0x00200000d2b0783b */ /* 0x000ea20000000200 */
[C---:B------:R-:W-:Y:S07]  /*e2d0*/  HMMA.16816.F32 R56, R128.reuse, R58, RZ ;  /* 0x0000003a8038723c */ /* 0x040fee00000018ff */
[----:B------:R-:W2:Y:S01]  /*e2e0*/  LDSM.16.M88.4 R180, [R210+0x2800] ;  /* 0x00280000d2b4783b */ /* 0x000ea20000000200 */
        /* <DEDUP_REMOVED lines=8> */
[C---:B---3--:R-:W-:Y:S07]  /*e370*/  HMMA.16816.F32 R76, R128.reuse, R80, RZ ;  /* 0x00000050804c723c */ /* 0x048fee00000018ff */
[----:B------:R-:W3:Y:S01]  /*e380*/  LDSM.16.M88.4 R200, [R210+0x5000] ;  /* 0x00500000d2c8783b */ /* 0x000ee20000000200 */
[C---:B------:R-:W-:Y:S07]  /*e390*/  HMMA.16816.F32 R80, R128.reuse, R82, RZ ;  /* 0x000000528050723c */ /* 0x040fee00000018ff */
[----:B------:R-:W-:Y:S01]  /*e3a0*/  LDSM.16.M88.4 R204, [R210+0x6000] ;  /* 0x00600000d2cc783b */ /* 0x000fe20000000200 */
[C---:B------:R-:W-:Y:S07]  /*e3b0*/  HMMA.16816.F32 R84, R128.reuse, R88, RZ ;  /* 0x000000588054723c */ /* 0x040fee00000018ff */
[----:B------:R-:W0:Y:S08]  /*e3c0*/  LDGDEPBAR ;  /* 0x00000000000079af */ /* 0x000e300000000000 */
[----:B------:R-:W3:Y:S01]  /*e3d0*/  LD.E R235, desc[UR4][R2.64+0x18c] ;  /* 0x00018c0402eb7980 */ /* 0x000ee2000c101900 */
[C---:B------:R-:W-:Y:S03]  /*e3e0*/  HMMA.16816.F32 R88, R128.reuse, R90, RZ ;  /* 0x0000005a8058723c */ /* 0x040fe600000018ff */
[----:B------:R-:W-:Y:S05]  /*e3f0*/  LDSM.16.M88.4 R212, [R226+0x4000] ;  /* 0x00400000e2d4783b */ /* 0x000fea0000000200 */
[C---:B----4-:R-:W-:Y:S03]  /*e400*/  HMMA.16816.F32 R92, R128.reuse, R96, RZ ;  /* 0x00000060805c723c */ /* 0x050fe600000018ff */
[----:B------:R-:W-:Y:S05]  /*e410*/  LDSM.16.M88.4 R216, [R226+0x4800] ;  /* 0x00480000e2d8783b */ /* 0x000fea0000000200 */
        /* <DEDUP_REMOVED lines=28> */
[C---:B---3--:R-:W-:Y:S08]  /*e5e0*/  HMMA.16816.F32 R52, R172.reuse, R200, R52 ;  /* 0x000000c8ac34723c */ /* 0x048ff00000001834 */
        /* <DEDUP_REMOVED lines=11> */
[C---:B-----5:R-:W-:Y:S01]  /*e6a0*/  HMMA.16816.F32 R84, R172.reuse, R180, R84 ;  /* 0x000000b4ac54723c */ /* 0x060fe20000001854 */
[----:B------:R-:W-:Y:S07]  /*e6b0*/  LDSM.16.M88.4 R208, [R226+0x3800] ;  /* 0x00380000e2d0783b */ /* 0x000fee0000000200 */
[C---:B------:R-:W-:Y:S01]  /*e6c0*/  HMMA.16816.F32 R88, R172.reuse, R182, R88 ;  /* 0x000000b6ac58723c */ /* 0x040fe20000001858 */
[----:B------:R-:W4:Y:S07]  /*e6d0*/  LDSM.16.M88.4 R180, [R226+0x2800] ;  /* 0x00280000e2b4783b */ /* 0x000f2e0000000200 */
[C---:B-1----:R-:W-:Y:S08]  /*e6e0*/  HMMA.16816.F32 R92, R172.reuse, R184, R92 ;  /* 0x000000b8ac5c723c */ /* 0x042ff0000000185c */
[C---:B------:R-:W-:Y:S01]  /*e6f0*/  HMMA.16816.F32 R96, R172.reuse, R186, R96 ;  /* 0x000000baac60723c */ /* 0x040fe20000001860 */
[----:B------:R-:W-:Y:S07]  /*e700*/  LDSM.16.M88.4 R184, [R226+0x7000] ;  /* 0x00700000e2b8783b */ /* 0x000fee0000000200 */
[C---:B--2---:R-:W-:Y:S08]  /*e710*/  HMMA.16816.F32 R100, R172.reuse, R168, R100 ;  /* 0x000000a8ac64723c */ /* 0x044ff00000001864 */
        /* <DEDUP_REMOVED lines=31> */
[----:B------:R-:W5:Y:S07]  /*e910*/  LDSM.16.M88.4 R216, [R225+0x2000] ;  /* 0x00200000e1d8783b */ /* 0x000f6e0000000200 */
[C---:B-1----:R-:W-:Y:S08]  /*e920*/  HMMA.16816.F32 R52, R196.reuse, R168, R52 ;  /* 0x000000a8c434723c */ /* 0x042ff00000001834 */
[C---:B------:R-:W-:Y:S01]  /*e930*/  HMMA.16816.F32 R56, R196.reuse, R170, R56 ;  /* 0x000000aac438723c */ /* 0x040fe20000001838 */
[----:B------:R-:W1:Y:S07]  /*e940*/  LDSM.16.M88.4 R168, [R225+0x2800] ;  /* 0x00280000e1a8783b */ /* 0x000e6e0000000200 */
[C---:B--2---:R-:W-:Y:S08]  /*e950*/  HMMA.16816.F32 R60, R196.reuse, R172, R60 ;  /* 0x000000acc43c723c */ /* 0x044ff0000000183c */
        /* <DEDUP_REMOVED lines=16> */
[----:B------:R-:W-:Y:S08]  /*ea60*/  HMMA.16816.F32 R128, R196, R210, R128 ;  /* 0x000000d2c480723c */ /* 0x000ff00000001880 */
[C---:B------:R-:W-:Y:S08]  /*ea70*/  HMMA.16816.F32 R4, R212.reuse, R216, R4 ;  /* 0x000000d8d404723c */ /* 0x040ff00000001804 */
[C---:B------:R-:W-:Y:S08]  /*ea80*/  HMMA.16816.F32 R8, R212.reuse, R218, R8 ;  /* 0x000000dad408723c */ /* 0x040ff00000001808 */
[C---:B-1----:R-:W-:Y:S03]  /*ea90*/  HMMA.16816.F32 R12, R212.reuse, R168, R12 ;  /* 0x000000a8d40c723c */ /* 0x042fe6000000180c */
[-C--:B------:R-:W-:Y:S01]  /*eaa0*/  FMUL.FTZ R6, R6, R235.reuse ;  /* 0x000000eb06067220 */ /* 0x080fe20000410000 */
[-C--:B------:R-:W-:Y:S01]  /*eab0*/  FMUL.FTZ R7, R7, R235.reuse ;  /* 0x000000eb07077220 */ /* 0x080fe20000410000 */
[-C--:B------:R-:W-:Y:S01]  /*eac0*/  FMUL.FTZ R4, R4, R235.reuse ;  /* 0x000000eb04047220 */ /* 0x080fe20000410000 */
[-C--:B------:R-:W-:Y:S02]  /*ead0*/  FMUL.FTZ R5, R5, R235.reuse ;  /* 0x000000eb05057220 */ /* 0x080fe40000410000 */
[C---:B------:R-:W-:Y:S01]  /*eae0*/  HMMA.16816.F32 R16, R212.reuse, R170, R16 ;  /* 0x000000aad410723c */ /* 0x040fe20000001810 */
[----:B------:R-:W1:Y:S02]  /*eaf0*/  MUFU.TANH R172, R4 ;  /* 0x0000000400ac7308 */ /* 0x000e640000002400 */
        /* <DEDUP_REMOVED lines=10> */
[----:B-1----:R-:W-:Y:S01]  /*eba0*/  STL [R1], R172 ;  /* 0x000000ac01007387 */ /* 0x002fe20000100800 */
[-C--:B------:R-:W-:Y:S01]  /*ebb0*/  FMUL.FTZ R16, R16, R235.reuse ;  /* 0x000000eb10107220 */ /* 0x080fe20000410000 */
[-C--:B------:R-:W-:Y:S01]  /*ebc0*/  FMUL.FTZ R17, R17, R235.reuse ;  /* 0x000000eb11117220 */ /* 0x080fe20000410000 */
[-C--:B------:R-:W-:Y:S01]  /*ebd0*/  FMUL.FTZ R18, R18, R235.reuse ;  /* 0x000000eb12127220 */ /* 0x080fe20000410000 */
[-C--:B------:R-:W-:Y:S05]  /*ebe0*/  FMUL.FTZ R19, R19, R235.reuse ;  /* 0x000000eb13137220 */ /* 0x080fea0000410000 */
[----:B------:R-:W-:Y:S01]  /*ebf0*/  MUFU.TANH R8, R8 ;  /* 0x0000000800087308 */ /* 0x000fe20000002400 */
[----:B--2---:R1:W-:Y:S09]  /*ec00*/  STL [R1+0x4], R4 ;  /* 0x0000040401007387 */ /* 0x0043f20000100800 */
[----:B------:R-:W-:Y:S01]  /*ec10*/  MUFU.TANH R12, R12 ;  /* 0x0000000c000c7308 */ /* 0x000fe20000002400 */
[----:B---3--:R-:W-:Y:S09]  /*ec20*/  STL [R1+0x8], R5 ;  /* 0x0000080501007387 */ /* 0x008ff20000100800 */
        /* <DEDUP_REMOVED lines=23> */
[-C--:B------:R-:W-:Y:S07]  /*eda0*/  FMUL.FTZ R24, R24, R235.reuse ;  /* 0x000000eb18187220 */ /* 0x080fee0000410000 */
[----:B------:R-:W-:Y:S10]  /*edb0*/  MUFU.TANH R21, R21 ;  /* 0x0000001500157308 */ /* 0x000ff40000002400 */
[----:B------:R-:W-:Y:S10]  /*edc0*/  MUFU.TANH R22, R22 ;  /* 0x0000001600167308 */ /* 0x000ff40000002400 */
[----:B--2---:R-:W1:Y:S10]  /*edd0*/  MUFU.TANH R8, R11 ;  /* 0x0000000b00087308 */ /* 0x004e740000002400 */
[----:B------:R-:W-:Y:S01]  /*ede0*/  MUFU.TANH R23, R23 ;  /* 0x0000001700177308 */ /* 0x000fe20000002400 */
[----:B-1----:R-:W-:Y:S04]  /*edf0*/  STL [R1+0x1c], R8 ;  /* 0x00001c0801007387 */ /* 0x002fe80000100800 */
[----:B------:R-:W1:Y:S02]  /*ee00*/  LDSM.16.M88.4 R8, [R225+0x3800] ;  /* 0x00380000e108783b */ /* 0x000e640000000200 */
[C---:B-1----:R-:W-:Y:S03]  /*ee10*/  HMMA.16816.F32 R28, R212.reuse, R8, R28 ;  /* 0x00000008d41c723c */ /* 0x042fe6000000181c */
[----:B------:R-:W1:Y:S05]  /*ee20*/  MUFU.TANH R8, R24 ;  /* 0x0000001800087308 */ /* 0x000e6a0000002400 */
[C---:B------:R-:W-:Y:S08]  /*ee30*/  HMMA.16816.F32 R32, R212.reuse, R10, R32 ;  /* 0x0000000ad420723c */ /* 0x040ff00000001820 */
[C---:B------:R-:W-:Y:S01]  /*ee40*/  HMMA.16816.F32 R36, R212.reuse, R4, R36 ;  /* 0x00000004d424723c */ /* 0x040fe20000001824 */
[----:B-1----:R1:W-:Y:S02]  /*ee50*/  STL [R1+0x20], R8 ;  /* 0x0000200801007387 */ /* 0x0023e40000100800 */
[-C--:B------:R-:W-:Y:S01]  /*ee60*/  FMUL.FTZ R30, R30, R235.reuse ;  /* 0x000000eb1e1e7220 */ /* 0x080fe20000410000 */
[-C--:B------:R-:W-:Y:S01]  /*ee70*/  FMUL.FTZ R24, R25, R235.reuse ;  /* 0x000000eb19187220 */ /* 0x080fe20000410000 */
[-C--:B------:R-:W-:Y:S01]  /*ee80*/  FMUL.FTZ R25, R26, R235.reuse ;  /* 0x000000eb1a197220 */ /* 0x080fe20000410000 */
[-C--:B------:R-:W-:Y:S01]  /*ee90*/  FMUL.FTZ R26, R27, R235.reuse ;  /* 0x000000eb1b1a7220 */ /* 0x080fe20000410000 */
[-C--:B------:R-:W-:Y:S01]  /*eea0*/  FMUL.FTZ R27, R29, R235.reuse ;  /* 0x000000eb1d1b7220 */ /* 0x080fe20000410000 */
[C---:B------:R-:W-:Y:S01]  /*eeb0*/  HMMA.16816.F32 R40, R212.reuse, R6, R40 ;  /* 0x00000006d428723c */ /* 0x040fe20000001828 */
[----:B------:R-:W-:Y:S01]  /*eec0*/  LDSM.16.M88.4 R4, [R225+0x5000] ;  /* 0x00500000e104783b */ /* 0x000fe20000000200 */
        /* <DEDUP_REMOVED lines=13> */
[----:B-1----:R-:W1:Y:S10]  /*efa0*/  MUFU.TANH R8, R30 ;  /* 0x0000001e00087308 */ /* 0x002e740000002400 */
[----:B------:R-:W3:Y:S01]  /*efb0*/  MUFU.TANH R219, R43 ;  /* 0x0000002b00db7308 */ /* 0x000ee20000002400 */
[-C--:B--2---:R-:W-:Y:S09]  /*efc0*/  FMUL.FTZ R36, R42, R235.reuse ;  /* 0x000000eb2a247220 */ /* 0x084ff20000410000 */
[----:B------:R2:W4:Y:S01]  /*efd0*/  MUFU.TANH R217, R37 ;  /* 0x0000002500d97308 */ /* 0x0005220000002400 */
[----:B-1----:R-:W-:Y:S01]  /*efe0*/  STL [R1+0x24], R8 ;  /* 0x0000240801007387 */ /* 0x002fe20000100800 */
[-C--:B------:R-:W-:Y:S01]  /*eff0*/  FMUL.FTZ R30, R33, R235.reuse ;  /* 0x000000eb211e7220 */ /* 0x080fe20000410000 */
[-C--:B------:R-:W-:Y:S01]  /*f000*/  FMUL.FTZ R33, R34, R235.reuse ;  /* 0x000000eb22217220 */ /* 0x080fe20000410000 */
[-C--:B------:R-:W-:Y:S01]  /*f010*/  FMUL.FTZ R34, R41, R235.reuse ;  /* 0x000000eb29227220 */ /* 0x080fe20000410000 */
[----:B------:R-:W1:Y:S05]  /*f020*/  LDSM.16.M88.4 R8, [R225+0x4800] ;  /* 0x00480000e108783b */ /* 0x000e6a0000000200 */
[----:B------:R-:W1:Y:S10]  /*f030*/  MUFU.TANH R226, R39 ;  /* 0x0000002700e27308 */ /* 0x000e740000002400 */
[----:B------:R-:W1:Y:S10]  /*f040*/  MUFU.TANH R216, R40 ;  /* 0x0000002800d87308 */ /* 0x000e740000002400 */
[----:B------:R-:W1:Y:S10]  /*f050*/  MUFU.TANH R26, R26 ;  /* 0x0000001a001a7308 */ /* 0x000e740000002400 */
[----:B------:R-:W2:Y:S10]  /*f060*/  MUFU.TANH R28, R28 ;  /* 0x0000001c001c7308 */ /* 0x000eb40000002400 */
[----:B------:R-:W2:Y:S01]  /*f070*/  MUFU.TANH R27, R27 ;  /* 0x0000001b001b7308 */ /* 0x000ea20000002400 */
[C---:B-1----:R-:W-:Y:S09]  /*f080*/  HMMA.16816.F32 R44, R212.reuse, R8, R44 ;  /* 0x00000008d42c723c */ /* 0x042ff2000000182c */
[----:B------:R-:W1:Y:S01]  /*f090*/  MUFU.TANH R29, R29 ;  /* 0x0000001d001d7308 */ /* 0x000e620000002400 */
[C---:B------:R-:W-:Y:S01]  /*f0a0*/  HMMA.16816.F32 R48, R212.reuse, R10, R48 ;  /* 0x0000000ad430723c */ /* 0x040fe20000001830 */
[----:B------:R-:W5:Y:S08]  /*f0b0*/  LDSM.16.M88.4 R8, [R225+0x5800] ;  /* 0x00580000e108783b */ /* 0x000f700000000200 */
[----:B------:R-:W1:Y:S01]  /*f0c0*/  MUFU.TANH R31, R31 ;  /* 0x0000001f001f7308 */ /* 0x000e620000002400 */
[C---:B------:R-:W-:Y:S09]  /*f0d0*/  HMMA.16816.F32 R52, R212.reuse, R4, R52 ;  /* 0x00000004d434723c */ /* 0x040ff20000001834 */
[----:B------:R-:W1:Y:S01]  /*f0e0*/  MUFU.TANH R30, R30 ;  /* 0x0000001e001e7308 */ /* 0x000e620000002400 */
[-C--:B------:R-:W-:Y:S01]  /*f0f0*/  FMUL.FTZ R44, R44, R235.reuse ;  /* 0x000000eb2c2c7220 */ /* 0x080fe20000410000 */
[-C--:B------:R-:W-:Y:S01]  /*f100*/  FMUL.FTZ R45, R45, R235.reuse ;  /* 0x000000eb2d2d7220 */ /* 0x080fe20000410000 */
[-C--:B------:R-:W-:Y:S01]  /*f110*/  FMUL.FTZ R38, R46, R235.reuse ;  /* 0x000000eb2e267220 */ /* 0x080fe20000410000 */
[-C--:B--2---:R-:W-:Y:S01]  /*f120*/  FMUL.FTZ R37, R47, R235.reuse ;  /* 0x000000eb2f257220 */ /* 0x084fe20000410000 */
[C---:B------:R-:W-:Y:S01]  /*f130*/  HMMA.16816.F32 R56, R212.reuse, R6, R56 ;  /* 0x00000006d438723c */ /* 0x040fe20000001838 */
[----:B------:R-:W2:Y:S04]  /*f140*/  LDSM.16.M88.4 R4, [R225+0x6000] ;  /* 0x00600000e104783b */ /* 0x000ea80000000200 */
        /* <DEDUP_REMOVED lines=16> */
[----:B------:R5:W1:Y:S03]  /*f250*/  MUFU.TANH R207, R49 ;  /* 0x0000003100cf7308 */ /* 0x000a660000002400 */
[C---:B------:R-:W-:Y:S01]  /*f260*/  HMMA.16816.F32 R64, R212.reuse, R10, R64 ;  /* 0x0000000ad440723c */ /* 0x040fe20000001840 */
[----:B------:R-:W4:Y:S06]  /*f270*/  LDSM.16.M88.4 R8, [R225+0x6800] ;  /* 0x00680000e108783b */ /* 0x000f2c0000000200 */
[----:B------:R-:W1:Y:S01]  /*f280*/  MUFU.TANH R211, R51 ;  /* 0x0000003300d37308 */ /* 0x000e620000002400 */
[C---:B--2---:R-:W-:Y:S09]  /*f290*/  HMMA.16816.F32 R68, R212.reuse, R4, R68 ;  /* 0x00000004d444723c */ /* 0x044ff20000001844 */
[----:B------:R2:W1:Y:S01]  /*f2a0*/  MUFU.TANH R206, R54 ;  /* 0x0000003600ce7308 */ /* 0x0004620000002400 */
[-C--:B------:R-:W-:Y:S01]  /*f2b0*/  FMUL.FTZ R62, R62, R235.reuse ;  /* 0x000000eb3e3e7220 */ /* 0x080fe20000410000 */
[-C--:B------:R-:W-:Y:S01]  /*f2c0*/  FMUL.FTZ R61, R61, R235.reuse ;  /* 0x000000eb3d3d7220 */ /* 0x080fe20000410000 */
[-C--:B------:R-:W-:Y:S01]  /*f2d0*/  FMUL.FTZ R63, R63, R235.reuse ;  /* 0x000000eb3f3f7220 */ /* 0x080fe20000410000 */
[-C--:B------:R-:W-:Y:S01]  /*f2e0*/  FMUL.FTZ R60, R60, R235.reuse ;  /* 0x000000eb3c3c7220 */ /* 0x080fe20000410000 */
[C---:B------:R-:W-:Y:S01]  /*f2f0*/  HMMA.16816.F32 R72, R212.reuse, R6, R72 ;  /* 0x00000006d448723c */ /* 0x040fe20000001848 */
[----:B------:R-:W3:Y:S04]  /*f300*/  LDSM.16.M88.4 R4, [R225+0x7000] ;  /* 0x00700000e104783b */ /* 0x000ee80000000200 */
[----:B------:R1:W1:Y:S01]  /*f310*/  MUFU.TANH R191, R62 ;  /* 0x0000003e00bf7308 */ /* 0x0002620000002400 */
        /* <DEDUP_REMOVED lines=15> */
[----:B------:R4:W1:Y:S03]  /*f410*/  MUFU.TANH R194, R61 ;  /* 0x0000003d00c27308 */ /* 0x0008660000002400 */
[C---:B------:R-:W-:Y:S07]  /*f420*/  HMMA.16816.F32 R80, R212.reuse, R10, R80 ;  /* 0x0000000ad450723c */ /* 0x040fee0000001850 */
[----:B------:R4:W1:Y:S01]  /*f430*/  MUFU.TANH R198, R63 ;  /* 0x0000003f00c67308 */ /* 0x0008620000002400 */
[----:B------:R-:W5:Y:S01]  /*f440*/  LDSM.16.M88.4 R8, [R225+0x7800] ;  /* 0x00780000e108783b */ /* 0x000f620000000200 */
[C---:B---3--:R-:W-:Y:S08]  /*f450*/  HMMA.16816.F32 R84, R212.reuse, R4, R84 ;  /* 0x00000004d454723c */ /* 0x048ff00000001854 */
[----:B------:R3:W1:Y:S01]  /*f460*/  MUFU.TANH R185, R69 ;  /* 0x0000004500b97308 */ /* 0x0006620000002400 */
        /* <DEDUP_REMOVED lines=26> */
[----:B------:R-:W3:Y:S01]  /*f610*/  MUFU.TANH R182, R78 ;  /* 0x0000004e00b67308 */ /* 0x000ee20000002400 */
[C---:B--2---:R-:W-:Y:S03]  /*f620*/  HMMA.16816.F32 R100, R212.reuse, R4, R100 ;  /* 0x00000004d464723c */ /* 0x044fe60000001864 */
[-C--:B------:R-:W-:Y:S01]  /*f630*/  FMUL.FTZ R50, R95, R235.reuse ;  /* 0x000000eb5f327220 */ /* 0x080fe20000410000 */
[-C--:B------:R-:W-:Y:S01]  /*f640*/  FMUL.FTZ R49, R92, R235.reuse ;  /* 0x000000eb5c317220 */ /* 0x080fe20000410000 */
[-C--:B------:R-:W-:Y:S01]  /*f650*/  FMUL.FTZ R48, R93, R235.reuse ;  /* 0x000000eb5d307220 */ /* 0x080fe20000410000 */
[-C--:B------:R-:W-:Y:S03]  /*f660*/  FMUL.FTZ R54, R94, R235.reuse ;  /* 0x000000eb5e367220 */ /* 0x080fe60000410000 */
[----:B------:R-:W2:Y:S01]  /*f670*/  MUFU.TANH R181, R79 ;  /* 0x0000004f00b57308 */ /* 0x000ea20000002400 */
[C---:B------:R-:W-:Y:S01]  /*f680*/  HMMA.16816.F32 R104, R212.reuse, R6, R104 ;  /* 0x00000006d468723c */ /* 0x040fe20000001868 */
[----:B------:R-:W2:Y:S02]  /*f690*/  LDSM.16.M88.4 R4, [R225+0x9000] ;  /* 0x00900000e104783b */ /* 0x000ea40000000200 */
[-C--:B-1----:R-:W-:Y:S01]  /*f6a0*/  FMUL.FTZ R62, R98, R235.reuse ;  /* 0x000000eb623e7220 */ /* 0x082fe20000410000 */
[-C--:B------:R-:W-:Y:S01]  /*f6b0*/  FMUL.FTZ R55, R96, R235.reuse ;  /* 0x000000eb60377220 */ /* 0x080fe20000410000 */
[-C--:B------:R-:W-:Y:S01]  /*f6c0*/  FMUL.FTZ R51, R97, R235.reuse ;  /* 0x000000eb61337220 */ /* 0x080fe20000410000 */
[-C--:B----4-:R-:W-:Y:S03]  /*f6d0*/  FMUL.FTZ R61, R99, R235.reuse ;  /* 0x000000eb633d7220 */ /* 0x090fe60000410000 */
[----:B------:R1:W4:Y:S01]  /*f6e0*/  MUFU.TANH R176, R80 ;  /* 0x0000005000b07308 */ /* 0x0003220000002400 */
        /* <DEDUP_REMOVED lines=13> */
[----:B------:R-:W5:Y:S01]  /*f7c0*/  LDSM.16.M88.4 R8, [R225+0x9800] ;  /* 0x00980000e108783b */ /* 0x000f620000000200 */
[----:B------:R-:W-:Y:S07]  /*f7d0*/  DEPBAR.LE SB0, 0x0 ;  /* 0x000080000000791a */ /* 0x000fee0000000000 */
[----:B------:R4:W1:Y:S01]  /*f7e0*/  MUFU.TANH R170, R84 ;  /* 0x0000005400aa7308 */ /* 0x0008620000002400 */
[C---:B--2---:R-:W-:Y:S09]  /*f7f0*/  HMMA.16816.F32 R116, R212.reuse, R4, R116 ;  /* 0x00000004d474723c */ /* 0x044ff20000001874 */
[----:B------:R2:W2:Y:S01]  /*f800*/  MUFU.TANH R169, R85 ;  /* 0x0000005500a97308 */ /* 0x0004a20000002400 */
[----:B------:R-:W-:Y:S01]  /*f810*/  BAR.SYNC.DEFER_BLOCKING 0x0 ;  /* 0x0000000000007b1d */ /* 0x000fe20000010000 */
[C---:B------:R-:W-:Y:S03]  /*f820*/  HMMA.16816.F32 R120, R212.reuse, R6, R120 ;  /* 0x00000006d478723c */ /* 0x040fe60000001878 */
[-C--:B------:R-:W-:Y:S01]  /*f830*/  FMUL.FTZ R46, R110, R235.reuse ;  /* 0x000000eb6e2e7220 */ /* 0x080fe20000410000 */
[-C--:B------:R-:W-:Y:S01]  /*f840*/  FMUL.FTZ R45, R111, R235.reuse ;  /* 0x000000eb6f2d7220 */ /* 0x080fe20000410000 */
[-C--:B------:R-:W-:Y:S03]  /*f850*/  FMUL.FTZ R89, R115, R235.reuse ;  /* 0x000000eb73597220 */ /* 0x080fe60000410000 */
[----:B------:R3:W3:Y:S01]  /*f860*/  MUFU.TANH R174, R86 ;  /* 0x0000005600ae7308 */ /* 0x0006e20000002400 */
[-C--:B-1----:R-:W-:Y:S01]  /*f870*/  FMUL.FTZ R80, R116, R235.reuse ;  /* 0x000000eb74507220 */ /* 0x082fe20000410000 */
[-C--:B------:R-:W-:Y:S01]  /*f880*/  FMUL.FTZ R79, R117, R235.reuse ;  /* 0x000000eb754f7220 */ /* 0x080fe20000410000 */
[-C--:B----4-:R-:W-:Y:S07]  /*f890*/  FMUL.FTZ R84, R118, R235.reuse ;  /* 0x000000eb76547220 */ /* 0x090fee0000410000 */
[----:B------:R1:W4:Y:S01]  /*f8a0*/  MUFU.TANH R173, R87 ;  /* 0x0000005700ad7308 */ /* 0x0003220000002400 */
[-C--:B--2---:R-:W-:Y:S01]  /*f8b0*/  FMUL.FTZ R85, R113, R235.reuse ;  /* 0x000000eb71557220 */ /* 0x084fe20000410000 */
[-C--:B------:R-:W-:Y:S01]  /*f8c0*/  FMUL.FTZ R83, R119, R235.reuse ;  /* 0x000000eb77537220 */ /* 0x080fe20000410000 */
[-C--:B------:R-:W-:Y:S01]  /*f8d0*/  FMUL.FTZ R78, R120, R235.reuse ;  /* 0x000000eb784e7220 */ /* 0x080fe20000410000 */
[-C--:B------:R-:W-:Y:S01]  /*f8e0*/  FMUL.FTZ R76, R121, R235.reuse ;  /* 0x000000eb794c7220 */ /* 0x080fe20000410000 */
[-C--:B------:R-:W-:Y:S05]  /*f8f0*/  FMUL.FTZ R82, R122, R235.reuse ;  /* 0x000000eb7a527220 */ /* 0x080fea0000410000 */
[----:B------:R2:W2:Y:S01]  /*f900*/  MUFU.TANH R168, R88 ;  /* 0x0000005800a87308 */ /* 0x0004a20000002400 */
[-C--:B---3--:R-:W-:Y:S01]  /*f910*/  FMUL.FTZ R86, R112, R235.reuse ;  /* 0x000000eb70567220 */ /* 0x088fe20000410000 */
[-C--:B------:R-:W-:Y:S01]  /*f920*/  FMUL.FTZ R81, R123, R235.reuse ;  /* 0x000000eb7b517220 */ /* 0x080fe20000410000 */
[C---:B-----5:R-:W-:Y:S07]  /*f930*/  HMMA.16816.F32 R124, R212.reuse, R8, R124 ;  /* 0x00000008d47c723c */ /* 0x060fee000000187c */
[----:B------:R3:W3:Y:S01]  /*f940*/  MUFU.TANH R172, R90 ;  /* 0x0000005a00ac7308 */ /* 0x0006e20000002400 */
[-C--:B-1----:R-:W-:Y:S01]  /*f950*/  FMUL.FTZ R87, R109, R235.reuse ;  /* 0x000000eb6d577220 */ /* 0x082fe20000410000 */
[----:B------:R-:W-:Y:S08]  /*f960*/  HMMA.16816.F32 R128, R212, R10, R128 ;  /* 0x0000000ad480723c */ /* 0x000ff00000001880 */
[----:B------:R-:W1:Y:S01]  /*f970*/  MUFU.TANH R33, R33 ;  /* 0x0000002100217308 */ /* 0x000e620000002400 */
[-C--:B--2---:R-:W-:Y:S01]  /*f980*/  FMUL.FTZ R88, R108, R235.reuse ;  /* 0x000000eb6c587220 */ /* 0x084fe20000410000 */
[-C--:B------:R-:W-:Y:S01]  /*f990*/  FMUL.FTZ R74, R124, R235.reuse ;  /* 0x000000eb7c4a7220 */ /* 0x080fe20000410000 */
[-C--:B------:R-:W-:Y:S07]  /*f9a0*/  FMUL.FTZ R73, R125, R235.reuse ;  /* 0x000000eb7d497220 */ /* 0x080fee0000410000 */
[----:B------:R-:W2:Y:S01]  /*f9b0*/  MUFU.TANH R32, R32 ;  /* 0x0000002000207308 */ /* 0x000ea20000002400 */
[-C--:B---3--:R-:W-:Y:S01]  /*f9c0*/  FMUL.FTZ R90, R114, R235.reuse ;  /* 0x000000eb725a7220 */ /* 0x088fe20000410000 */
[-C--:B------:R-:W-:Y:S01]  /*f9d0*/  FMUL.FTZ R42, R126, R235.reuse ;  /* 0x000000eb7e2a7220 */ /* 0x080fe20000410000 */
[-C--:B------:R-:W-:Y:S01]  /*f9e0*/  FMUL.FTZ R41, R127, R235.reuse ;  /* 0x000000eb7f297220 */ /* 0x080fe20000410000 */
[-C--:B------:R-:W-:Y:S01]  /*f9f0*/  FMUL.FTZ R72, R128, R235.reuse ;  /* 0x000000eb80487220 */ /* 0x080fe20000410000 */
[-C--:B------:R-:W-:Y:S05]  /*fa00*/  FMUL.FTZ R71, R129, R235.reuse ;  /* 0x000000eb81477220 */ /* 0x080fea0000410000 */
[----:B------:R-:W3:Y:S01]  /*fa10*/  MUFU.TANH R35, R35 ;  /* 0x0000002300237308 */ /* 0x000ee20000002400 */
[-C--:B------:R-:W-:Y:S01]  /*fa20*/  FMUL.FTZ R40, R130, R235.reuse ;  /* 0x000000eb82287220 */ /* 0x080fe20000410000 */
[----:B------:R-:W-:Y:S08]  /*fa30*/  FMUL.FTZ R39, R131, R235 ;  /* 0x000000eb83277220 */ /* 0x000ff00000410000 */
        /* <DEDUP_REMOVED lines=77> */
[----:B-1----:R-:W2:Y:S01]  /*ff10*/  LD.E R53, desc[UR4][R2.64+0x170] ;  /* 0x0001700402357980 */ /* 0x002ea2000c101900 */
[----:B------:R-:W-:Y:S03]  /*ff20*/  VIADD R6, R240, 0xffffff00 ;  /* 0xffffff00f0067836 */ /* 0x000fe60000000000 */
        /* <DEDUP_REMOVED lines=38> */
[C---:B------:R-:W-:Y:S02]  /*10190*/  LEA R6, P5, R10.reuse, R246, 0x2 ;  /* 0x000000f60a067211 */ /* 0x040fe400078a10ff */
[----:B------:R-:W-:Y:S02]  /*101a0*/  SEL R52, R5, R52, !P6 ;  /* 0x0000003405347207 */ /* 0x000fe40007000000 */
[-C--:B------:R-:W-:Y:S02]  /*101b0*/  LEA.HI.X.SX32 R7, R10, R247.reuse, 0x2, P5 ;  /* 0x000000f70a077211 */ /* 0x080fe400028f16ff */
[C---:B------:R-:W-:Y:S01]  /*101c0*/  LEA R8, P0, R52.reuse, R246, 0x2 ;  /* 0x000000f634087211 */ /* 0x040fe200078010ff */
[C---:B------:R-:W-:Y:S02]  /*101d0*/  IMAD.IADD R10, R52.reuse, 0x1, -R10 ;  /* 0x00000001340a7824 */ /* 0x040fe400078e0a0a */
[----:B------:R-:W4:Y:S01]  /*101e0*/  LD.E R6, desc[UR4][R6.64] ;  /* 0x0000000406067980 */ /* 0x000f22000c101900 */
[----:B------:R-:W-:Y:S01]  /*101f0*/  LEA.HI.X.SX32 R9, R52, R247, 0x2, P0 ;  /* 0x000000f734097211 */ /* 0x000fe200000f16ff */
[----:B------:R-:W-:Y:S04]  /*10200*/  IMAD R53, R53, R10, -0x100 ;  /* 0xffffff0035357424 */ /* 0x000fe800078e020a */
        /* <DEDUP_REMOVED lines=14> */
.L_x_5163:
[----:B------:R-:W-:Y:S05]  /*102f0*/  BSYNC.RECONVERGENT B0 ;  /* 0x0000000000007941 */ /* 0x000fea0003800200 */
.L_x_5162:
[-C--:B------:R-:W-:Y:S01]  /*10300*/  @!P3 MOV R235, R233.reuse ;  /* 0x000000e900ebb202 */ /* 0x080fe20000000f00 */
[C---:B-1----:R-:W-:Y:S01]  /*10310*/  @!P1 IMAD R60, R229.reuse, 0xa0, RZ ;  /* 0x000000a0e53c9824 */ /* 0x042fe200078e02ff */
[----:B------:R-:W-:Y:S02]  /*10320*/  IADD3 R8, P5, PT, R4, R234, RZ ;  /* 0x000000ea04087210 */ /* 0x000fe40007fbe0ff */
[----:B------:R-:W-:Y:S01]  /*10330*/  SHF.L.U64.HI R5, R228, 0x5, R229 ;  /* 0x00000005e4057819 */ /* 0x000fe200000102e5 */
        /* <DEDUP_REMOVED lines=9> */
[--C-:B------:R-:W-:Y:S01]  /*103d0*/  @!P1 IMAD.MOV.U32 R64, RZ, RZ, R8.reuse ;  /* 0x000000ffff409224 */ /* 0x100fe200078e0008 */
        /* <DEDUP_REMOVED lines=10> */
[----:B------:R-:W-:Y:S01]  /*10480*/  @!P1 IMAD.WIDE.U32 R56, R228, 0xa0, R8 ;  /* 0x000000a0e4389825 */ /* 0x000fe200078e0008 */
[----:B------:R2:W-:Y:S02]  /*10490*/  @P1 STS.128 [R252+0x3000], RZ ;  /* 0x003000fffc001388 */ /* 0x0005e40000000c00 */
[----:B------:R-:W-:Y:S01]  /*104a0*/  @!P1 IADD3 R59, PT, PT, R4, R59, RZ ;  /* 0x0000003b043b9210 */ /* 0x000fe20007ffe0ff */
[----:B------:R-:W-:Y:S01]  /*104b0*/  @!P1 IMAD.MOV.U32 R93, RZ, RZ, R9 ;  /* 0x000000ffff5d9224 */ /* 0x000fe200078e0009 */
[----:B------:R-:W-:Y:S01]  /*104c0*/  @!PT LDS RZ, [RZ] ;  /* 0x00000000fffff984 */ /* 0x000fe20000000800 */
[----:B------:R-:W-:Y:S01]  /*104d0*/  @!PT LDS RZ, [RZ] ;  /* 0x00000000fffff984 */ /* 0x000fe20000000800 */
[----:B------:R-:W-:Y:S01]  /*104e0*/  @!PT LDS RZ, [RZ] ;  /* 0x00000000fffff984 */ /* 0x000fe20000000800 */
[----:B------:R1:W-:Y:S01]  /*104f0*/  @!P1 LDGSTS.E.BYPASS.LTC128B.128 [R252+0x3000], desc[UR4][R6.64] ;  /* 0x0300000006fc9fae */ /* 0x0003e2000b981a04 */
[C---:B------:R-:W-:Y:S01]  /*10500*/  @!P1 IMAD R4, R229.reuse, 0x140, RZ ;  /* 0x00000140e5049824 */ /* 0x040fe200078e02ff */
        /* <DEDUP_REMOVED lines=28> */
[-C--:B------:R-:W-:Y:S01]  /*106d0*/  @!P1 MOV R10, R8.reuse ;  /* 0x00000008000a9202 */ /* 0x080fe20000000f00 */
[----:B------:R-:W-:Y:S01]  /*106e0*/  @!P1 IMAD.MOV.U32 R53, RZ, RZ, R9 ;  /* 0x000000ffff359224 */ /* 0x000fe200078e0009 */
[----:B------:R-:W-:Y:S01]  /*106f0*/  @!P1 IADD3 R97, PT, PT, R5, R97, RZ ;  /* 0x0000006105619210 */ /* 0x000fe20007ffe0ff */
[----:B-1----:R-:W-:Y:S01]  /*10700*/  @!P1 IMAD R7, R229, 0xc0, RZ ;  /* 0x000000c0e5079824 */ /* 0x002fe200078e02ff */
        /* <DEDUP_REMOVED lines=10> */
[C-C-:B------:R-:W-:Y:S02]  /*107b0*/  @!P1 IMAD.WIDE.U32 R106, R228.reuse, 0x180, R8.reuse ;  /* 0x00000180e46a9825 */ /* 0x140fe400078e0008 */
        /* <DEDUP_REMOVED lines=10> */
[----:B------:R2:W-:Y:S01]  /*10860*/  @!P1 LDGSTS.E.BYPASS.LTC128B.128 [R252+0x5800], desc[UR4][R52.64] ;  /* 0x0580000034fc9fae */ /* 0x0005e2000b981a04 */
[C---:B------:R-:W-:Y:S02]  /*10870*/  @!P1 IMAD R7, R229.reuse, 0x160, RZ ;  /* 0x00000160e5079824 */ /* 0x040fe400078e02ff */
[----:B------:R-:W-:Y:S01]  /*10880*/  @!P1 IMAD.IADD R11, R6, 0x1, R11 ;  /* 0x00000001060b9824 */ /* 0x000fe200078e020b */
[----:B------:R2:W-:Y:S01]  /*10890*/  @P1 STS.128 [R252+0x6000], RZ ;  /* 0x006000fffc001388 */ /* 0x0005e20000000c00 */
[----:B------:R-:W-:Y:S01]  /*108a0*/  @!P1 IMAD R6, R229, 0x180, RZ ;  /* 0x00000180e5069824 */ /* 0x000fe200078e02ff */
[----:B------:R-:W-:Y:S02]  /*108b0*/  @!P1 IADD3 R67, PT, PT, R7, R67, RZ ;  /* 0x0000004307439210 */ /* 0x000fe40007ffe0ff */
[----:B------:R-:W-:Y:S01]  /*108c0*/  @!PT LDS RZ, [RZ] ;  /* 0x00000000fffff984 */ /* 0x000fe20000000800 */
[----:B------:R-:W-:Y:S01]  /*108d0*/  @!PT LDS RZ, [RZ] ;  /* 0x00000000fffff984 */ /* 0x000fe20000000800 */
[----:B------:R-:W-:Y:S01]  /*108e0*/  @!PT LDS RZ, [RZ] ;  /* 0x00000000fffff984 */ /* 0x000fe20000000800 */
[----:B------:R2:W-:Y:S02]  /*108f0*/  @!P1 LDGSTS.E.BYPASS.LTC128B.128 [R252+0x6000], desc[UR4][R10.64] ;  /* 0x060000000afc9fae */ /* 0x0005e4000b981a04 */
[----:B------:R-:W-:Y:S02]  /*10900*/  @!P1 IADD3 R107, PT, PT, R6, R107, RZ ;  /* 0x0000006b066b9210 */ /* 0x000fe40007ffe0ff */
[----:B------:R2:W-:Y:S01]  /*10910*/  @P1 STS.128 [R252+0x6800], RZ ;  /* 0x006800fffc001388 */ /* 0x0005e20000000c00 */
[C---:B------:R-:W-:Y:S04]  /*10920*/  @!P1 LEA R6, P0, R228.reuse, R8, 0x8 ;  /* 0x00000008e4069211 */ /* 0x040fe800078040ff */
        /* <DEDUP_REMOVED lines=36> */
.L_x_5161:
[----:B------:R-:W-:Y:S05]  /*10b70*/  BSYNC.RECONVERGENT B1 ;  /* 0x0000000000017941 */ /* 0x000fea0003800200 */
.L_x_5160:
[----:B-12---:R-:W2:Y:S01]  /*10b80*/  LDL.LU R58, [R1+0x8] ;  /* 0x00000800013a7983 */ /* 0x006ea20000300800 */
[C---:B------:R-:W-:Y:S02]  /*10b90*/  IADD3 R70, PT, PT, R241.reuse, -0x8, RZ ;  /* 0xfffffff8f1467810 */ /* 0x040fe40007ffe0ff */
[C---:B------:R-:W-:Y:S01]  /*10ba0*/  IADD3 R53, PT, PT, R241.reuse, -0x10, RZ ;  /* 0xfffffff0f1357810 */ /* 0x040fe20007ffe0ff */
[----:B------:R-:W3:Y:S01]  /*10bb0*/  LDL.LU R52, [R1+0xc] ;  /* 0x00000c0001347983 */ /* 0x000ee20000300800 */
[----:B------:R-:W-:Y:S02]  /*10bc0*/  IABS R70, R70 ;  /* 0x0000004600467213 */ /* 0x000fe40000000000 */
[----:B------:R-:W-:Y:S01]  /*10bd0*/  IABS R53, R53 ;  /* 0x0000003500357213 */ /* 0x000fe20000000000 */
[----:B------:R-:W4:Y:S01]  /*10be0*/  LDL.LU R9, [R1] ;  /* 0x0000000001097983 */ /* 0x000f220000300800 */
[C---:B------:R-:W-:Y:S02]  /*10bf0*/  IADD3 R75, PT, PT, R241.reuse, -0x9, RZ ;  /* 0xfffffff7f14b7810 */ /* 0x040fe40007ffe0ff */
[----:B------:R-:W-:Y:S01]  /*10c00*/  I2FP.F32.S32 R70, R70 ;  /* 0x0000004600467245 */ /* 0x000fe20000201400 */
[----:B------:R-:W5:Y:S01]  /*10c10*/  LDL.LU R7, [R1+0x18] ;  /* 0x0000180001077983 */ /* 0x000f620000300800 */
[----:B------:R-:W-:Y:S02]  /*10c20*/  I2FP.F32.S32 R53, R53 ;  /* 0x0000003500357245 */ /* 0x000fe40000201400 */
[----:B------:R-:W-:Y:S01]  /*10c30*/  IABS R75, R75 ;  /* 0x0000004b004b7213 */ /* 0x000fe20000000000 */
[----:B------:R-:W5:Y:S01]  /*10c40*/  LDL.LU R6, [R1+0x4] ;  /* 0x0000040001067983 */ /* 0x000f620000300800 */
[C---:B------:R-:W-:Y:S02]  /*10c50*/  IADD3 R10, PT, PT, R241.reuse, -0x1, RZ ;  /* 0xfffffffff10a7810 */ /* 0x040fe40007ffe0ff */
[----:B------:R-:W-:Y:S01]  /*10c60*/  I2FP.F32.S32 R75, R75 ;  /* 0x0000004b004b7245 */ /* 0x000fe20000201400 */
[----:B------:R-:W5:Y:S01]  /*10c70*/  LDL.LU R5, [R1+0x1c] ;  /* 0x00001c0001057983 */ /* 0x000f620000300800 */
[----:B------:R-:W-:Y:S02]  /*10c80*/  IABS R10, R10 ;  /* 0x0000000a000a7213 */ /* 0x000fe40000000000 */
[----:B------:R-:W-:Y:S01]  /*10c90*/  IABS R11, R241 ;  /* 0x000000f1000b7213 */ /* 0x000fe20000000000 */
[----:B------:R-:W5:Y:S01]  /*10ca0*/  LDL.LU R56, [R1+0x20] ;  /* 0x0000200001387983 */ /* 0x000f620000300800 */
[----:B------:R-:W-:Y:S02]  /*10cb0*/  I2FP.F32.S32 R10, R10 ;  /* 0x0000000a000a7245 */ /* 0x000fe40000201400 */
[C---:B------:R-:W-:Y:S01]  /*10cc0*/  IADD3 R59, PT, PT, R241.reuse, -0x18, RZ ;  /* 0xffffffe8f13b7810 */ /* 0x040fe20007ffe0ff */
        /* <DEDUP_REMOVED lines=8> */
[C---:B------:R-:W-:Y:S02]  /*10d50*/  IADD3 R235, PT, PT, R241.reuse, -0x40, RZ ;  /* 0xffffffc0f1eb7810 */ /* 0x040fe40007ffe0ff */
[----:B------:R-:W-:Y:S02]  /*10d60*/  I2FP.F32.S32 R121, R121 ;  /* 0x0000007900797245 */ /* 0x000fe40000201400 */
[----:B------:R-:W-:Y:S02]  /*10d70*/  IABS R235, R235 ;  /* 0x000000eb00eb7213 */ /* 0x000fe40000000000 */
[C---:B------:R-:W-:Y:S01]  /*10d80*/  IADD3 R213, PT, PT, R241.reuse, -0x51, RZ ;  /* 0xffffffaff1d57810 */ /* 0x040fe20007ffe0ff */
[CC--:B------:R-:W-:Y:S01]  /*10d90*/  FFMA.FTZ R126, -R0.reuse, R121.reuse, R21 ;  /* 0x00000079007e7223 */ /* 0x0c0fe20000010115 */
[C---:B------:R-:W-:Y:S01]  /*10da0*/  FFMA.FTZ R121, -R0.reuse, R121, R26 ;  /* 0x0000007900797223 */ /* 0x040fe2000001011a */
[----:B------:R-:W-:Y:S02]  /*10db0*/  I2FP.F32.S32 R235, R235 ;  /* 0x000000eb00eb7245 */ /* 0x000fe40000201400 */
[----:B------:R-:W-:Y:S02]  /*10dc0*/  IABS R213, R213 ;  /* 0x000000d500d57213 */ /* 0x000fe40000000000 */
[C---:B------:R-:W-:Y:S02]  /*10dd0*/  IADD3 R212, PT, PT, R241.reuse, -0x58, RZ ;  /* 0xffffffa8f1d47810 */ /* 0x040fe40007ffe0ff */
[----:B------:R-:W-:Y:S02]  /*10de0*/  I2FP.F32.S32 R213, R213 ;  /* 0x000000d500d57245 */ /* 0x000fe40000201400 */
[----:B------:R-:W-:Y:S02]  /*10df0*/  IABS R212, R212 ;  /* 0x000000d400d47213 */ /* 0x000fe40000000000 */
[C---:B------:R-:W-:Y:S01]  /*10e00*/  IADD3 R124, PT, PT, R241.reuse, -0xb1, RZ ;  /* 0xffffff4ff17c7810 */ /* 0x040fe20007ffe0ff */
[CC--:B------:R-:W-:Y:S01]  /*10e10*/  FFMA.FTZ R215, -R0.reuse, R213.reuse, R34 ;  /* 0x000000d500d77223 */ /* 0x0c0fe20000010122 */
[----:B------:R-:W-:Y:S01]  /*10e20*/  I2FP.F32.S32 R212, R212 ;  /* 0x000000d400d47245 */ /* 0x000fe20000201400 */
[C---:B------:R-:W-:Y:S01]  /*10e30*/  FFMA.FTZ R213, -R0.reuse, R213, R37 ;  /* 0x000000d500d57223 */ /* 0x040fe20000010125 */
[C---:B------:R-:W-:Y:S02]  /*10e40*/  IADD3 R123, PT, PT, R241.reuse, -0xb8, RZ ;  /* 0xffffff48f17b7810 */ /* 0x040fe40007ffe0ff */
[----:B------:R-:W-:Y:S01]  /*10e50*/  IABS R124, R124 ;  /* 0x0000007c007c7213 */ /* 0x000fe20000000000 */
[CC--:B------:R-:W-:Y:S01]  /*10e60*/  FFMA.FTZ R210, -R0.reuse, R212.reuse, R210 ;  /* 0x000000d400d27223 */ /* 0x0c0fe200000101d2 */
[----:B------:R-:W-:Y:S01]  /*10e70*/  FFMA.FTZ R212, -R0, R212, R43 ;  /* 0x000000d400d47223 */ /* 0x000fe2000001012b */
[----:B------:R-:W-:Y:S02]  /*10e80*/  IABS R123, R123 ;  /* 0x0000007b007b7213 */ /* 0x000fe40000000000 */
[----:B------:R-:W-:Y:S02]  /*10e90*/  I2FP.F32.S32 R124, R124 ;  /* 0x0000007c007c7245 */ /* 0x000fe40000201400 */
[----:B------:R-:W-:Y:S02]  /*10ea0*/  I2FP.F32.S32 R123, R123 ;  /* 0x0000007b007b7245 */ /* 0x000fe40000201400 */
[----:B------:R-:W-:Y:S01]  /*10eb0*/  IADD3 R240, PT, PT, R240, -0x100, RZ ;  /* 0xffffff00f0f07810 */ /* 0x000fe20007ffe0ff */
[CC--:B------:R-:W-:Y:S01]  /*10ec0*/  FFMA.FTZ R130, -R0.reuse, R124.reuse, R44 ;  /* 0x0000007c00827223 */ /* 0x0c0fe2000001012c */
[C---:B------:R-:W-:Y:S01]  /*10ed0*/  FFMA.FTZ R124, -R0.reuse, R124, R50 ;  /* 0x0000007c007c7223 */ /* 0x040fe20000010132 */
[CC--:B------:R-:W-:Y:S01]  /*10ee0*/  FFMA.FTZ R119, -R0.reuse, R123.reuse, R49 ;  /* 0x0000007b00777223 */ /* 0x0c0fe20000010131 */
[C---:B------:R-:W-:Y:S01]  /*10ef0*/  FFMA.FTZ R123, -R0.reuse, R123, R62 ;  /* 0x0000007b007b7223 */ /* 0x040fe2000001013e */
[C---:B--2---:R-:W-:Y:S01]  /*10f00*/  FFMA.FTZ R11, -R0.reuse, R11, R58 ;  /* 0x0000000b000b7223 */ /* 0x044fe2000001013a */
[C---:B------:R-:W-:Y:S01]  /*10f10*/  IADD3 R58, PT, PT, R241.reuse, -0x19, RZ ;  /* 0xffffffe7f13a7810 */ /* 0x040fe20007ffe0ff */
[C---:B---3--:R-:W-:Y:S01]  /*10f20*/  FFMA.FTZ R10, -R0.reuse, R10, R52 ;  /* 0x0000000a000a7223 */ /* 0x048fe20000010134 */
[C---:B------:R-:W-:Y:S02]  /*10f30*/  IADD3 R52, PT, PT, R241.reuse, -0x11, RZ ;  /* 0xffffffeff1347810 */ /* 0x040fe40007ffe0ff */
[----:B------:R-:W-:Y:S01]  /*10f40*/  IABS R58, R58 ;  /* 0x0000003a003a7213 */ /* 0x000fe20000000000 */
[C---:B----4-:R-:W-:Y:S01]  /*10f50*/  FFMA.FTZ R9, -R0.reuse, R70, R9 ;  /* 0x0000004600097223 */ /* 0x050fe20000010109 */
[----:B------:R-:W-:Y:S02]  /*10f60*/  IABS R52, R52 ;  /* 0x0000003400347213 */ /* 0x000fe40000000000 */
[----:B------:R-:W-:Y:S01]  /*10f70*/  I2FP.F32.S32 R58, R58 ;  /* 0x0000003a003a7245 */ /* 0x000fe20000201400 */
[C---:B-----5:R-:W-:Y:S01]  /*10f80*/  FFMA.FTZ R70, -R0.reuse, R70, R7 ;  /* 0x0000004600467223 */ /* 0x060fe20000010107 */
[----:B------:R-:W-:Y:S01]  /*10f90*/  I2FP.F32.S32 R52, R52 ;  /* 0x0000003400347245 */ /* 0x000fe20000201400 */
[CC--:B------:R-:W-:Y:S01]  /*10fa0*/  FFMA.FTZ R6, -R0.reuse, R75.reuse, R6 ;  /* 0x0000004b00067223 */ /* 0x0c0fe20000010106 */
[C---:B------:R-:W-:Y:S01]  /*10fb0*/  FFMA.FTZ R75, -R0.reuse, R75, R5 ;  /* 0x0000004b004b7223 */ /* 0x040fe20000010105 */
[C---:B------:R-:W-:Y:S02]  /*10fc0*/  IADD3 R5, PT, PT, R241.reuse, -0x20, RZ ;  /* 0xffffffe0f1057810 */ /* 0x040fe40007ffe0ff */
[----:B------:R-:W-:Y:S01]  /*10fd0*/  MOV R91, R56 ;  /* 0x00000038005b7202 */ /* 0x000fe20000000f00 */
[CC--:B------:R-:W-:Y:S01]  /*10fe0*/  FFMA.FTZ R56, -R0.reuse, R58.reuse, R13 ;  /* 0x0000003a00387223 */ /* 0x0c0fe2000001010d */
[----:B------:R-:W-:Y:S01]  /*10ff0*/  IABS R5, R5 ;  /* 0x0000000500057213 */ /* 0x000fe20000000000 */
[C---:B------:R-:W-:Y:S01]  /*11000*/  FFMA.FTZ R58, -R0.reuse, R58, R19 ;  /* 0x0000003a003a7223 */ /* 0x040fe20000010113 */
[CC--:B------:R-:W-:Y:S01]  /*11010*/  FFMA.FTZ R7, -R0.reuse, R53.reuse, R4 ;  /* 0x0000003500077223 */ /* 0x0c0fe20000010104 */
[C---:B------:R-:W-:Y:S01]  /*11020*/  IADD3 R4, PT, PT, R241.reuse, -0x21, RZ ;  /* 0xffffffdff1047810 */ /* 0x040fe20007ffe0ff */
[C---:B------:R-:W-:Y:S01]  /*11030*/  FFMA.FTZ R53, -R0.reuse, R53, R14 ;  /* 0x0000003500357223 */ /* 0x040fe2000001010e */
[----:B------:R-:W-:Y:S02]  /*11040*/  I2FP.F32.S32 R5, R5 ;  /* 0x0000000500057245 */ /* 0x000fe40000201400 */
[----:B------:R-:W-:Y:S02]  /*11050*/  IABS R4, R4 ;  /* 0x0000000400047213 */ /* 0x000fe40000000000 */
[----:B------:R-:W-:Y:S01]  /*11060*/  MOV R77, R57 ;  /* 0x00000039004d7202 */ /* 0x000fe20000000f00 */
[CC--:B------:R-:W-:Y:S01]  /*11070*/  FFMA.FTZ R60, -R0.reuse, R5.reuse, R16 ;  /* 0x00000005003c7223 */ /* 0x0c0fe20000010110 */
[----:B------:R-:W-:Y:S01]  /*11080*/  I2FP.F32.S32 R4, R4 ;  /* 0x0000000400047245 */ /* 0x000fe20000201400 */
[C---:B------:R-:W-:Y:S01]  /*11090*/  FFMA.FTZ R66, -R0.reuse, R5, R22 ;  /* 0x0000000500427223 */ /* 0x040fe20000010116 */
[C---:B------:R-:W-:Y:S01]  /*110a0*/  IADD3 R5, PT, PT, R241.reuse, -0x38, RZ ;  /* 0xffffffc8f1057810 */ /* 0x040fe20007ffe0ff */
[C---:B------:R-:W-:Y:S01]  /*110b0*/  FFMA.FTZ R57, -R0.reuse, R59, R12 ;  /* 0x0000003b00397223 */ /* 0x040fe2000001010c */
[C---:B------:R-:W-:Y:S01]  /*110c0*/  FFMA.FTZ R8, -R0.reuse, R52, R8 ;  /* 0x0000003400087223 */ /* 0x040fe20000010108 */
[CC--:B------:R-:W-:Y:S01]  /*110d0*/  FFMA.FTZ R67, -R0.reuse, R4.reuse, R17 ;  /* 0x0000000400437223 */ /* 0x0c0fe20000010111 */
[C---:B------:R-:W-:Y:S01]  /*110e0*/  FFMA.FTZ R65, -R0.reuse, R4, R23 ;  /* 0x0000000400417223 */ /* 0x040fe20000010117 */
[C---:B------:R-:W-:Y:S01]  /*110f0*/  IADD3 R4, PT, PT, R241.reuse, -0x30, RZ ;  /* 0xffffffd0f1047810 */ /* 0x040fe20007ffe0ff */
[C---:B------:R-:W-:Y:S01]  /*11100*/  FFMA.FTZ R52, -R0.reuse, R52, R15 ;  /* 0x0000003400347223 */ /* 0x040fe2000001010f */
[----:B------:R-:W-:Y:S01]  /*11110*/  IABS R5, R5 ;  /* 0x0000000500057213 */ /* 0x000fe20000000000 */
[C---:B------:R-:W-:Y:S01]  /*11120*/  FFMA.FTZ R59, -R0.reuse, R59, R18 ;  /* 0x0000003b003b7223 */ /* 0x040fe20000010112 */
[----:B------:R-:W-:Y:S02]  /*11130*/  IABS R4, R4 ;  /* 0x0000000400047213 */ /* 0x000fe40000000000 */
[----:B------:R-:W-:Y:S02]  /*11140*/  I2FP.F32.S32 R5, R5 ;  /* 0x0000000500057245 */ /* 0x000fe40000201400 */
[----:B------:R-:W-:Y:S02]  /*11150*/  I2FP.F32.S32 R4, R4 ;  /* 0x0000000400047245 */ /* 0x000fe40000201400 */
[C---:B------:R-:W-:Y:S01]  /*11160*/  IADD3 R12, PT, PT, R241.reuse, -0x28, RZ ;  /* 0xffffffd8f10c7810 */ /* 0x040fe20007ffe0ff */
[CC--:B------:R-:W-:Y:S01]  /*11170*/  FFMA.FTZ R18, -R0.reuse, R5.reuse, R28 ;  /* 0x0000000500127223 */ /* 0x0c0fe2000001011c */
[C---:B------:R-:W-:Y:S01]  /*11180*/  FFMA.FTZ R15, -R0.reuse, R5, R33 ;  /* 0x00000005000f7223 */ /* 0x040fe20000010121 */
[CC--:B------:R-:W-:Y:S01]  /*11190*/  FFMA.FTZ R16, -R0.reuse, R4.reuse, R77 ;  /* 0x0000000400107223 */ /* 0x0c0fe2000001014d */
[C---:B------:R-:W-:Y:S01]  /*111a0*/  FFMA.FTZ R127, -R0.reuse, R4, R91 ;  /* 0x00000004007f7223 */ /* 0x040fe2000001015b */
[C---:B------:R-:W-:Y:S02]  /*111b0*/  IADD3 R4, PT, PT, R241.reuse, -0x39, RZ ;  /* 0xffffffc7f1047810 */ /* 0x040fe40007ffe0ff */
[C---:B------:R-:W-:Y:S02]  /*111c0*/  IADD3 R5, PT, PT, R241.reuse, -0x41, RZ ;  /* 0xffffffbff1057810 */ /* 0x040fe40007ffe0ff */
[----:B------:R-:W-:Y:S02]  /*111d0*/  IABS R4, R4 ;  /* 0x0000000400047213 */ /* 0x000fe40000000000 */
[----:B------:R-:W-:Y:S02]  /*111e0*/  IABS R12, R12 ;  /* 0x0000000c000c7213 */ /* 0x000fe40000000000 */
[----:B------:R-:W-:Y:S02]  /*111f0*/  MOV R131, R4 ;  /* 0x0000000400837202 */ /* 0x000fe40000000f00 */
[----:B------:R-:W-:Y:S02]  /*11200*/  IABS R4, R5 ;  /* 0x0000000500047213 */ /* 0x000fe40000000000 */
[C---:B------:R-:W-:Y:S02]  /*11210*/  IADD3 R13, PT, PT, R241.reuse, -0x31, RZ ;  /* 0xffffffcff10d7810 */ /* 0x040fe40007ffe0ff */
[----:B------:R-:W-:Y:S02]  /*11220*/  I2FP.F32.S32 R64, R12 ;  /* 0x0000000c00407245 */ /* 0x000fe40000201400 */
[----:B------:R-:W-:Y:S02]  /*11230*/  I2FP.F32.S32 R4, R4 ;  /* 0x0000000400047245 */ /* 0x000fe40000201400 */
[----:B------:R-:W-:Y:S01]  /*11240*/  IABS R12, R13 ;  /* 0x0000000d000c7213 */ /* 0x000fe20000000000 */
[C---:B------:R-:W-:Y:S01]  /*11250*/  FFMA.FTZ R125, -R0.reuse, R64, R20 ;  /* 0x00000040007d7223 */ /* 0x040fe20000010114 */
        /* <DEDUP_REMOVED lines=11> */
[CC--:B------:R-:W-:Y:S01]  /*11310*/  FFMA.FTZ R20, -R0.reuse, R235.reuse, R31 ;  /* 0x000000eb00147223 */ /* 0x0c0fe2000001011f */
[----:B------:R-:W-:Y:S01]  /*11320*/  I2FP.F32.S32 R214, R4 ;  /* 0x0000000400d67245 */ /* 0x000fe20000201400 */
[C---:B------:R-:W-:Y:S01]  /*11330*/  FFMA.FTZ R235, -R0.reuse, R235, R35 ;  /* 0x000000eb00eb7223 */ /* 0x040fe20000010123 */
[----:B------:R-:W-:Y:S02]  /*11340*/  IABS R12, R12 ;  /* 0x0000000c000c7213 */ /* 0x000fe40000000000 */
[C---:B------:R-:W-:Y:S01]  /*11350*/  IADD3 R4, PT, PT, R241.reuse, -0x60, RZ ;  /* 0xffffffa0f1047810 */ /* 0x040fe20007ffe0ff */
[CC--:B------:R-:W-:Y:S01]  /*11360*/  FFMA.FTZ R216, -R0.reuse, R214.reuse, R216 ;  /* 0x000000d600d87223 */ /* 0x0c0fe200000101d8 */
[----:B------:R-:W-:Y:S01]  /*11370*/  I2FP.F32.S32 R5, R5 ;  /* 0x0000000500057245 */ /* 0x000fe20000201400 */
[C---:B------:R-:W-:Y:S01]  /*11380*/  FFMA.FTZ R214, -R0.reuse, R214, R38 ;  /* 0x000000d600d67223 */ /* 0x040fe20000010126 */
[----:B------:R-:W-:Y:S01]  /*11390*/  I2FP.F32.S32 R12, R12 ;  /* 0x0000000c000c7245 */ /* 0x000fe20000201400 */
[----:B------:R-:W2:Y:S01]  /*113a0*/  LD.E R38, desc[UR4][R2.64+0xdc] ;  /* 0x0000dc0402267980 */ /* 0x000ea2000c101900 */
[----:B------:R-:W-:Y:S01]  /*113b0*/  IABS R4, R4 ;  /* 0x0000000400047213 */ /* 0x000fe20000000000 */
[CC--:B------:R-:W-:Y:S01]  /*113c0*/  FFMA.FTZ R219, -R0.reuse, R5.reuse, R219 ;  /* 0x0000000500db7223 */ /* 0x0c0fe200000101db */
[C---:B------:R-:W-:Y:S01]  /*113d0*/  FFMA.FTZ R217, -R0.reuse, R5, R217 ;  /* 0x0000000500d97223 */ /* 0x040fe200000101d9 */
[C---:B------:R-:W-:Y:S01]  /*113e0*/  IADD3 R5, PT, PT, R241.reuse, -0x59, RZ ;  /* 0xffffffa7f1057810 */ /* 0x040fe20007ffe0ff */
[C---:B------:R-:W-:Y:S01]  /*113f0*/  FFMA.FTZ R218, -R0.reuse, R12, R218 ;  /* 0x0000000c00da7223 */ /* 0x040fe200000101da */
[----:B------:R-:W-:Y:S01]  /*11400*/  I2FP.F32.S32 R4, R4 ;  /* 0x0000000400047245 */ /* 0x000fe20000201400 */
[C---:B------:R-:W-:Y:S01]  /*11410*/  FFMA.FTZ R225, -R0.reuse, R12, R36 ;  /* 0x0000000c00e17223 */ /* 0x040fe20000010124 */
[C---:B------:R-:W-:Y:S02]  /*11420*/  IADD3 R12, PT, PT, R241.reuse, -0x61, RZ ;  /* 0xffffff9ff10c7810 */ /* 0x040fe40007ffe0ff */
[----:B------:R-:W-:Y:S01]  /*11430*/  IABS R5, R5 ;  /* 0x0000000500057213 */ /* 0x000fe20000000000 */
[CC--:B------:R-:W-:Y:S01]  /*11440*/  FFMA.FTZ R206, -R0.reuse, R4.reuse, R206 ;  /* 0x0000000400ce7223 */ /* 0x0c0fe200000101ce */
[C---:B------:R-:W-:Y:S01]  /*11450*/  FFMA.FTZ R208, -R0.reuse, R4, R208 ;  /* 0x0000000400d07223 */ /* 0x040fe200000101d0 */
[----:B------:R-:W-:Y:S02]  /*11460*/  IABS R12, R12 ;  /* 0x0000000c000c7213 */ /* 0x000fe40000000000 */
[C---:B------:R-:W-:Y:S02]  /*11470*/  IADD3 R4, PT, PT, R241.reuse, -0x69, RZ ;  /* 0xffffff97f1047810 */ /* 0x040fe40007ffe0ff */
[----:B------:R-:W-:Y:S02]  /*11480*/  I2FP.F32.S32 R5, R5 ;  /* 0x0000000500057245 */ /* 0x000fe40000201400 */
[----:B------:R-:W-:Y:S02]  /*11490*/  I2FP.F32.S32 R14, R12 ;  /* 0x0000000c000e7245 */ /* 0x000fe40000201400 */
[----:B------:R-:W-:Y:S01]  /*114a0*/  IABS R4, R4 ;  /* 0x0000000400047213 */ /* 0x000fe20000000000 */
[CC--:B------:R-:W-:Y:S01]  /*114b0*/  FFMA.FTZ R209, -R0.reuse, R5.reuse, R209 ;  /* 0x0000000500d17223 */ /* 0x0c0fe200000101d1 */
[C---:B------:R-:W-:Y:S01]  /*114c0*/  IADD3 R12, PT, PT, R241.reuse, -0x71, RZ ;  /* 0xffffff8ff10c7810 */ /* 0x040fe20007ffe0ff */
        /* <DEDUP_REMOVED lines=8> */
[----:B------:R-:W-:Y:S01]  /*11550*/  IABS R5, R5 ;  /* 0x0000000500057213 */ /* 0x000fe20000000000 */
[C---:B------:R-:W-:Y:S01]  /*11560*/  FFMA.FTZ R203, -R0.reuse, R4, R203 ;  /* 0x0000000400cb7223 */ /* 0x040fe200000101cb */
        /* <DEDUP_REMOVED lines=11> */
[CC--:B------:R-:W-:Y:S01]  /*11620*/  FFMA.FTZ R200, -R0.reuse, R13.reuse, R200 ;  /* 0x0000000d00c87223 */ /* 0x0c0fe200000101c8 */
[C---:B------:R-:W-:Y:S01]  /*11630*/  FFMA.FTZ R191, -R0.reuse, R13, R191 ;  /* 0x0000000d00bf7223 */ /* 0x040fe200000101bf */
[C---:B------:R-:W-:Y:S02]  /*11640*/  IADD3 R5, PT, PT, R241.reuse, -0x79, RZ ;  /* 0xffffff87f1057810 */ /* 0x040fe40007ffe0ff */
[----:B------:R-:W-:Y:S02]  /*11650*/  MOV R14, R4 ;  /* 0x00000004000e7202 */ /* 0x000fe40000000f00 */
[C---:B------:R-:W-:Y:S02]  /*11660*/  IADD3 R13, PT, PT, R241.reuse, -0x81, RZ ;  /* 0xffffff7ff10d7810 */ /* 0x040fe40007ffe0ff */
[----:B------:R-:W-:Y:S02]  /*11670*/  IABS R4, R12 ;  /* 0x0000000c00047213 */ /* 0x000fe40000000000 */
[----:B------:R-:W-:Y:S02]  /*11680*/  IABS R5, R5 ;  /* 0x0000000500057213 */ /* 0x000fe40000000000 */
[C---:B------:R-:W-:Y:S02]  /*11690*/  IADD3 R12, PT, PT, R241.reuse, -0x88, RZ ;  /* 0xffffff78f10c7810 */ /* 0x040fe40007ffe0ff */
[----:B------:R-:W-:Y:S02]  /*116a0*/  IABS R13, R13 ;  /* 0x0000000d000d7213 */ /* 0x000fe40000000000 */
[----:B------:R-:W-:Y:S02]  /*116b0*/  I2FP.F32.S32 R4, R4 ;  /* 0x0000000400047245 */ /* 0x000fe40000201400 */
[----:B------:R-:W-:Y:S02]  /*116c0*/  I2FP.F32.S32 R5, R5 ;  /* 0x0000000500057245 */ /* 0x000fe40000201400 */
[----:B------:R-:W-:Y:S01]  /*116d0*/  IABS R12, R12 ;  /* 0x0000000c000c7213 */ /* 0x000fe20000000000 */
[CC--:B------:R-:W-:Y:S01]  /*116e0*/  FFMA.FTZ R190, -R0.reuse, R4.reuse, R190 ;  /* 0x0000000400be7223 */ /* 0x0c0fe200000101be */
[----:B------:R-:W-:Y:S01]  /*116f0*/  I2FP.F32.S32 R13, R13 ;  /* 0x0000000d000d7245 */ /* 0x000fe20000201400 */
[C---:B------:R-:W-:Y:S01]  /*11700*/  FFMA.FTZ R193, -R0.reuse, R4, R193 ;  /* 0x0000000400c17223 */ /* 0x040fe200000101c1 */
[----:B------:R-:W-:Y:S01]  /*11710*/  I2FP.F32.S32 R14, R14 ;  /* 0x0000000e000e7245 */ /* 0x000fe20000201400 */
[CC--:B------:R-:W-:Y:S01]  /*11720*/  FFMA.FTZ R196, -R0.reuse, R5.reuse, R196 ;  /* 0x0000000500c47223 */ /* 0x0c0fe200000101c4 */
[----:B------:R-:W-:Y:S01]  /*11730*/  I2FP.F32.S32 R12, R12 ;  /* 0x0000000c000c7245 */ /* 0x000fe20000201400 */
[C---:B------:R-:W-:Y:S01]  /*11740*/  FFMA.FTZ R194, -R0.reuse, R5, R194 ;  /* 0x0000000500c27223 */ /* 0x040fe200000101c2 */
[C---:B------:R-:W-:Y:S01]  /*11750*/  IADD3 R4, PT, PT, R241.reuse, -0x89, RZ ;  /* 0xffffff77f1047810 */ /* 0x040fe20007ffe0ff */
[CC--:B------:R-:W-:Y:S01]  /*11760*/  FFMA.FTZ R189, -R0.reuse, R13.reuse, R189 ;  /* 0x0000000d00bd7223 */ /* 0x0c0fe200000101bd */
[C---:B------:R-:W-:Y:S01]  /*11770*/  FFMA.FTZ R192, -R0.reuse, R13, R192 ;  /* 0x0000000d00c07223 */ /* 0x040fe200000101c0 */
[C---:B------:R-:W-:Y:S01]  /*11780*/  IADD3 R5, PT, PT, R241.reuse, -0x90, RZ ;  /* 0xffffff70f1057810 */ /* 0x040fe20007ffe0ff */
[CC--:B------:R-:W-:Y:S01]  /*11790*/  FFMA.FTZ R197, -R0.reuse, R14.reuse, R197 ;  /* 0x0000000e00c57223 */ /* 0x0c0fe200000101c5 */
[C---:B------:R-:W-:Y:S01]  /*117a0*/  IADD3 R13, PT, PT, R241.reuse, -0x91, RZ ;  /* 0xffffff6ff10d7810 */ /* 0x040fe20007ffe0ff */
[C---:B------:R-:W-:Y:S01]  /*117b0*/  FFMA.FTZ R195, -R0.reuse, R14, R195 ;  /* 0x0000000e00c37223 */ /* 0x040fe200000101c3 */
[----:B------:R-:W-:Y:S01]  /*117c0*/  IABS R4, R4 ;  /* 0x0000000400047213 */ /* 0x000fe20000000000 */
[CC--:B------:R-:W-:Y:S01]  /*117d0*/  FFMA.FTZ R188, -R0.reuse, R12.reuse, R188 ;  /* 0x0000000c00bc7223 */ /* 0x0c0fe200000101bc */
[C---:B------:R-:W-:Y:S01]  /*117e0*/  FFMA.FTZ R186, -R0.reuse, R12, R186 ;  /* 0x0000000c00ba7223 */ /* 0x040fe200000101ba */
[C---:B------:R-:W-:Y:S02]  /*117f0*/  IADD3 R14, PT, PT, R241.reuse, -0x98, RZ ;  /* 0xffffff68f10e7810 */ /* 0x040fe40007ffe0ff */
[----:B------:R-:W-:Y:S02]  /*11800*/  IABS R12, R5 ;  /* 0x00000005000c7213 */ /* 0x000fe40000000000 */
[----:B------:R-:W-:Y:S02]  /*11810*/  IABS R5, R13 ;  /* 0x0000000d00057213 */ /* 0x000fe40000000000 */
[----:B------:R-:W-:Y:S02]  /*11820*/  I2FP.F32.S32 R13, R4 ;  /* 0x00000004000d7245 */ /* 0x000fe40000201400 */
[----:B------:R-:W-:Y:S02]  /*11830*/  IABS R4, R14 ;  /* 0x0000000e00047213 */ /* 0x000fe40000000000 */
[----:B------:R-:W-:Y:S01]  /*11840*/  I2FP.F32.S32 R5, R5 ;  /* 0x0000000500057245 */ /* 0x000fe20000201400 */
[CC--:B------:R-:W-:Y:S01]  /*11850*/  FFMA.FTZ R187, -R0.reuse, R13.reuse, R187 ;  /* 0x0000000d00bb7223 */ /* 0x0c0fe200000101bb */
[----:B------:R-:W-:Y:S01]  /*11860*/  I2FP.F32.S32 R4, R4 ;  /* 0x0000000400047245 */ /* 0x000fe20000201400 */
[C---:B------:R-:W-:Y:S01]  /*11870*/  FFMA.FTZ R185, -R0.reuse, R13, R185 ;  /* 0x0000000d00b97223 */ /* 0x040fe200000101b9 */
[----:B------:R-:W-:Y:S01]  /*11880*/  I2FP.F32.S32 R12, R12 ;  /* 0x0000000c000c7245 */ /* 0x000fe20000201400 */
[CC--:B------:R-:W-:Y:S01]  /*11890*/  FFMA.FTZ R181, -R0.reuse, R5.reuse, R181 ;  /* 0x0000000500b57223 */ /* 0x0c0fe200000101b5 */
[C---:B------:R-:W-:Y:S01]  /*118a0*/  FFMA.FTZ R183, -R0.reuse, R5, R183 ;  /* 0x0000000500b77223 */ /* 0x040fe200000101b7 */
[CC--:B------:R-:W-:Y:S01]  /*118b0*/  FFMA.FTZ R180, -R0.reuse, R4.reuse, R180 ;  /* 0x0000000400b47223 */ /* 0x0c0fe200000101b4 */
[C---:B------:R-:W-:Y:S01]  /*118c0*/  FFMA.FTZ R178, -R0.reuse, R4, R178 ;  /* 0x0000000400b27223 */ /* 0x040fe200000101b2 */
[C---:B------:R-:W-:Y:S01]  /*118d0*/  IADD3 R4, PT, PT, R241.reuse, -0xa1, RZ ;  /* 0xffffff5ff1047810 */ /* 0x040fe20007ffe0ff */
[CC--:B------:R-:W-:Y:S01]  /*118e0*/  FFMA.FTZ R182, -R0.reuse, R12.reuse, R182 ;  /* 0x0000000c00b67223 */ /* 0x0c0fe200000101b6 */
[C---:B------:R-:W-:Y:S01]  /*118f0*/  IADD3 R5, PT, PT, R241.reuse, -0xa0, RZ ;  /* 0xffffff60f1057810 */ /* 0x040fe20007ffe0ff */
[C---:B------:R-:W-:Y:S01]  /*11900*/  FFMA.FTZ R184, -R0.reuse, R12, R184 ;  /* 0x0000000c00b87223 */ /* 0x040fe200000101b8 */
[----:B------:R-:W-:Y:S02]  /*11910*/  IABS R4, R4 ;  /* 0x0000000400047213 */ /* 0x000fe40000000000 */
[----:B------:R-:W-:Y:S02]  /*11920*/  IABS R5, R5 ;  /* 0x0000000500057213 */ /* 0x000fe40000000000 */
[----:B------:R-:W-:Y:S02]  /*11930*/  I2FP.F32.S32 R4, R4 ;  /* 0x0000000400047245 */ /* 0x000fe40000201400 */
[----:B------:R-:W-:Y:S02]  /*11940*/  I2FP.F32.S32 R5, R5 ;  /* 0x0000000500057245 */ /* 0x000fe40000201400 */
[C---:B------:R-:W-:Y:S01]  /*11950*/  IADD3 R12, PT, PT, R241.reuse, -0xa9, RZ ;  /* 0xffffff57f10c7810 */ /* 0x040fe20007ffe0ff */
[CC--:B------:R-:W-:Y:S01]  /*11960*/  FFMA.FTZ R173, -R0.reuse, R4.reuse, R173 ;  /* 0x0000000400ad7223 */ /* 0x0c0fe200000101ad */
[C---:B------:R-:W-:Y:S01]  /*11970*/  FFMA.FTZ R175, -R0.reuse, R4, R175 ;  /* 0x0000000400af7223 */ /* 0x040fe200000101af */
[C---:B------:R-:W-:Y:S01]  /*11980*/  IADD3 R4, PT, PT, R241.reuse, -0xb0, RZ ;  /* 0xffffff50f1047810 */ /* 0x040fe20007ffe0ff */
[CC--:B------:R-:W-:Y:S01]  /*11990*/  FFMA.FTZ R174, -R0.reuse, R5.reuse, R174 ;  /* 0x0000000500ae7223 */ /* 0x0c0fe200000101ae */
[----:B------:R-:W-:Y:S01]  /*119a0*/  IABS R12, R12 ;  /* 0x0000000c000c7213 */ /* 0x000fe20000000000 */
[C---:B------:R-:W-:Y:S01]  /*119b0*/  FFMA.FTZ R176, -R0.reuse, R5, R176 ;  /* 0x0000000500b07223 */ /* 0x040fe200000101b0 */
[----:B------:R-:W-:Y:S02]  /*119c0*/  IABS R4, R4 ;  /* 0x0000000400047213 */ /* 0x000fe40000000000 */
[C---:B------:R-:W-:Y:S02]  /*119d0*/  IADD3 R13, PT, PT, R241.reuse, -0xa8, RZ ;  /* 0xffffff58f10d7810 */ /* 0x040fe40007ffe0ff */
        /* <DEDUP_REMOVED lines=9> */
[----:B------:R-:W-:Y:S01]  /*11a70*/  IABS R5, R5 ;  /* 0x0000000500057213 */ /* 0x000fe20000000000 */
[C---:B------:R-:W-:Y:S01]  /*11a80*/  FFMA.FTZ R169, -R0.reuse, R12, R169 ;  /* 0x0000000c00a97223 */ /* 0x040fe200000101a9 */
[----:B------:R-:W-:Y:S02]  /*11a90*/  I2FP.F32.S32 R4, R4 ;  /* 0x0000000400047245 */ /* 0x000fe40000201400 */
[----:B------:R-:W-:Y:S02]  /*11aa0*/  I2FP.F32.S32 R13, R13 ;  /* 0x0000000d000d7245 */ /* 0x000fe40000201400 */
[----:B------:R-:W-:Y:S01]  /*11ab0*/  I2FP.F32.S32 R5, R5 ;  /* 0x0000000500057245 */ /* 0x000fe20000201400 */
[CC--:B------:R-:W-:Y:S01]  /*11ac0*/  FFMA.FTZ R115, -R0.reuse, R4.reuse, R55 ;  /* 0x0000000400737223 */ /* 0x0c0fe20000010137 */
[C---:B------:R-:W-:Y:S01]  /*11ad0*/  IADD3 R12, PT, PT, R241.reuse, -0xc1, RZ ;  /* 0xffffff3ff10c7810 */ /* 0x040fe20007ffe0ff */
[C---:B------:R-:W-:Y:S01]  /*11ae0*/  FFMA.FTZ R110, -R0.reuse, R4, R69 ;  /* 0x00000004006e7223 */ /* 0x040fe20000010145 */
[CC--:B------:R-:W-:Y:S01]  /*11af0*/  FFMA.FTZ R172, -R0.reuse, R13.reuse, R172 ;  /* 0x0000000d00ac7223 */ /* 0x0c0fe200000101ac */
[C---:B------:R-:W-:Y:S01]  /*11b00*/  FFMA.FTZ R170, -R0.reuse, R13, R170 ;  /* 0x0000000d00aa7223 */ /* 0x040fe200000101aa */
[----:B------:R-:W-:Y:S01]  /*11b10*/  IABS R12, R12 ;  /* 0x0000000c000c7213 */ /* 0x000fe20000000000 */
[CC--:B------:R-:W-:Y:S01]  /*11b20*/  FFMA.FTZ R122, -R0.reuse, R5.reuse, R61 ;  /* 0x00000005007a7223 */ /* 0x0c0fe2000001013d */
[C---:B------:R-:W-:Y:S01]  /*11b30*/  FFMA.FTZ R116, -R0.reuse, R5, R48 ;  /* 0x0000000500747223 */ /* 0x040fe20000010130 */
[C---:B------:R-:W-:Y:S02]  /*11b40*/  IADD3 R13, PT, PT, R241.reuse, -0xc8, RZ ;  /* 0xffffff38f10d7810 */ /* 0x040fe40007ffe0ff */
[C---:B------:R-:W-:Y:S02]  /*11b50*/  IADD3 R4, PT, PT, R241.reuse, -0xc9, RZ ;  /* 0xffffff37f1047810 */ /* 0x040fe40007ffe0ff */
[C---:B------:R-:W-:Y:S02]  /*11b60*/  IADD3 R5, PT, PT, R241.reuse, -0xd0, RZ ;  /* 0xffffff30f1057810 */ /* 0x040fe40007ffe0ff */
[----:B------:R-:W-:Y:S02]  /*11b70*/  MOV R108, R12 ;  /* 0x0000000c006c7202 */ /* 0x000fe40000000f00 */
[----:B------:R-:W-:Y:S02]  /*11b80*/  IABS R13, R13 ;  /* 0x0000000d000d7213 */ /* 0x000fe40000000000 */
[----:B------:R-:W-:Y:S02]  /*11b90*/  IABS R12, R4 ;  /* 0x00000004000c7213 */ /* 0x000fe40000000000 */
        /* <DEDUP_REMOVED lines=12> */
[C---:B------:R-:W-:Y:S02]  /*11c60*/  IADD3 R13, PT, PT, R241.reuse, -0xd8, RZ ;  /* 0xffffff28f10d7810 */ /* 0x040fe40007ffe0ff */
[----:B------:R-:W-:Y:S01]  /*11c70*/  IADD3 R5, PT, PT, R241, -0xe0, RZ ;  /* 0xffffff20f1057810 */ /* 0x000fe20007ffe0ff */
[C---:B------:R-:W-:Y:S01]  /*11c80*/  FFMA.FTZ R47, -R0.reuse, R4, R47 ;  /* 0x00000004002f7223 */ /* 0x040fe2000001012f */
[----:B------:R-:W-:Y:S01]  /*11c90*/  I2FP.F32.S32 R14, R14 ;  /* 0x0000000e000e7245 */ /* 0x000fe20000201400 */
[C---:B------:R-:W-:Y:S01]  /*11ca0*/  FFMA.FTZ R45, -R0.reuse, R4, R45 ;  /* 0x00000004002d7223 */ /* 0x040fe2000001012d */
[----:B------:R-:W-:Y:S02]  /*11cb0*/  IABS R13, R13 ;  /* 0x0000000d000d7213 */ /* 0x000fe40000000000 */
[----:B------:R-:W-:Y:S01]  /*11cc0*/  IABS R4, R5 ;  /* 0x0000000500047213 */ /* 0x000fe20000000000 */
[CC--:B------:R-:W-:Y:S01]  /*11cd0*/  FFMA.FTZ R179, -R0.reuse, R14.reuse, R179 ;  /* 0x0000000e00b37223 */ /* 0x0c0fe200000101b3 */
[----:B------:R-:W-:Y:S01]  /*11ce0*/  FMNMX3.FTZ R5, R165, R11, R10, !PT ;  /* 0x0000000ba5057276 */ /* 0x000fe2000781000a */
[----:B------:R-:W-:Y:S01]  /*11cf0*/  FFMA.FTZ R177, -R0, R14, R177 ;  /* 0x0000000e00b17223 */ /* 0x000fe200000101b1 */
[----:B------:R-:W-:Y:S02]  /*11d00*/  I2FP.F32.S32 R12, R12 ;  /* 0x0000000c000c7245 */ /* 0x000fe40000201400 */
[----:B------:R-:W-:Y:S02]  /*11d10*/  I2FP.F32.S32 R14, R13 ;  /* 0x0000000d000e7245 */ /* 0x000fe40000201400 */
[----:B------:R-:W-:Y:S01]  /*11d20*/  FMNMX3.FTZ R13, R164, R9, R6, !PT ;  /* 0x00000009a40d7276 */ /* 0x000fe20007810006 */
[C---:B------:R-:W-:Y:S01]  /*11d30*/  FFMA.FTZ R103, -R0.reuse, R12, R103 ;  /* 0x0000000c00677223 */ /* 0x040fe20000010167 */
[----:B------:R-:W-:Y:S01]  /*11d40*/  FMNMX3.FTZ R5, R5, R70, R75, !PT ;  /* 0x0000004605057276 */ /* 0x000fe2000781004b */
[C---:B------:R-:W-:Y:S01]  /*11d50*/  FFMA.FTZ R98, -R0.reuse, R12, R98 ;  /* 0x0000000c00627223 */ /* 0x040fe20000010162 */
        /* <DEDUP_REMOVED lines=13> */
[C---:B------:R-:W-:Y:S01]  /*11e30*/  FFMA.FTZ R89, -R0.reuse, R12, R89 ;  /* 0x0000000c00597223 */ /* 0x040fe20000010159 */
        /* <DEDUP_REMOVED lines=27> */
[----:B------:R-:W-:Y:S02]  /*11ff0*/  IADD3 R14, PT, PT, R241, -0xe1, RZ ;  /* 0xffffff1ff10e7810 */ /* 0x000fe40007ffe0ff */
[----:B------:R-:W-:Y:S02]  /*12000*/  FMNMX3.FTZ R13, R13, R193, R192, !PT ;  /* 0x000000c10d0d7276 */ /* 0x000fe400078100c0 */
[----:B------:R-:W-:Y:S02]  /*12010*/  FMNMX3.FTZ R12, R12, R190, R189, !PT ;  /* 0x000000be0c0c7276 */ /* 0x000fe400078100bd */
[----:B------:R-:W-:Y:S02]  /*12020*/  IADD3 R4, PT, PT, R241, -0xe9, RZ ;  /* 0xffffff17f1047810 */ /* 0x000fe40007ffe0ff */
[----:B------:R-:W-:Y:S02]  /*12030*/  IABS R14, R14 ;  /* 0x0000000e000e7213 */ /* 0x000fe40000000000 */
[----:B------:R-:W-:Y:S02]  /*12040*/  FMNMX3.FTZ R13, R13, R186, R185, !PT ;  /* 0x000000ba0d0d7276 */ /* 0x000fe400078100b9 */
[----:B------:R-:W-:Y:S02]  /*12050*/  IABS R4, R4 ;  /* 0x0000000400047213 */ /* 0x000fe40000000000 */
[----:B------:R-:W-:Y:S02]  /*12060*/  FMNMX3.FTZ R12, R12, R188, R187, !PT ;  /* 0x000000bc0c0c7276 */ /* 0x000fe400078100bb */
[----:B------:R-:W-:Y:S02]  /*12070*/  I2FP.F32.S32 R14, R14 ;  /* 0x0000000e000e7245 */ /* 0x000fe40000201400 */
[----:B------:R-:W-:Y:S02]  /*12080*/  FMNMX3.FTZ R13, R13, R184, R183, !PT ;  /* 0x000000b80d0d7276 */ /* 0x000fe400078100b7 */
[----:B------:R-:W-:Y:S01]  /*12090*/  I2FP.F32.S32 R4, R4 ;  /* 0x0000000400047245 */ /* 0x000fe20000201400 */
[----:B------:R-:W-:Y:S01]  /*120a0*/  FFMA.FTZ R83, -R0, R14, R83 ;  /* 0x0000000e00537223 */ /* 0x000fe20000010153 */
[----:B------:R-:W-:Y:S01]  /*120b0*/  FMNMX3.FTZ R12, R12, R182, R181, !PT ;  /* 0x000000b60c0c7276 */ /* 0x000fe200078100b5 */
[C---:B------:R-:W-:Y:S01]  /*120c0*/  FFMA.FTZ R85, -R0.reuse, R14, R85 ;  /* 0x0000000e00557223 */ /* 0x040fe20000010155 */
[----:B------:R-:W-:Y:S01]  /*120d0*/  FMNMX3.FTZ R13, R13, R178, R177, !PT ;  /* 0x000000b20d0d7276 */ /* 0x000fe200078100b1 */
[----:B------:R-:W-:Y:S01]  /*120e0*/  FFMA.FTZ R79, -R0, R4, R79 ;  /* 0x00000004004f7223 */ /* 0x000fe2000001014f */
[----:B------:R-:W-:Y:S01]  /*120f0*/  FMNMX3.FTZ R12, R12, R180, R179, !PT ;  /* 0x000000b40c0c7276 */ /* 0x000fe200078100b3 */
[----:B------:R-:W-:Y:S01]  /*12100*/  FFMA.FTZ R81, -R0, R4, R81 ;  /* 0x0000000400517223 */ /* 0x000fe20000010151 */
[C---:B------:R-:W-:Y:S02]  /*12110*/  IADD3 R14, PT, PT, R241.reuse, -0xf0, RZ ;  /* 0xffffff10f10e7810 */ /* 0x040fe40007ffe0ff */
[C---:B------:R-:W-:Y:S02]  /*12120*/  IADD3 R5, PT, PT, R241.reuse, -0xe8, RZ ;  /* 0xffffff18f1057810 */ /* 0x040fe40007ffe0ff */
[----:B------:R-:W-:Y:S02]  /*12130*/  IADD3 R4, PT, PT, R241, -0xf8, RZ ;  /* 0xffffff08f1047810 */ /* 0x000fe40007ffe0ff */
[----:B------:R-:W-:Y:S02]  /*12140*/  FMNMX3.FTZ R13, R13, R176, R175, !PT ;  /* 0x000000b00d0d7276 */ /* 0x000fe400078100af */
[----:B------:R-:W-:Y:S02]  /*12150*/  FMNMX3.FTZ R12, R12, R174, R173, !PT ;  /* 0x000000ae0c0c7276 */ /* 0x000fe400078100ad */
[----:B------:R-:W-:Y:S02]  /*12160*/  IABS R14, R14 ;  /* 0x0000000e000e7213 */ /* 0x000fe40000000000 */
[----:B------:R-:W-:Y:S02]  /*12170*/  IABS R5, R5 ;  /* 0x0000000500057213 */ /* 0x000fe40000000000 */
[----:B------:R-:W-:Y:S02]  /*12180*/  IABS R4, R4 ;  /* 0x0000000400047213 */ /* 0x000fe40000000000 */
[----:B------:R-:W-:Y:S02]  /*12190*/  FMNMX3.FTZ R13, R13, R170, R169, !PT ;  /* 0x000000aa0d0d7276 */ /* 0x000fe400078100a9 */
[----:B------:R-:W-:Y:S02]  /*121a0*/  FMNMX3.FTZ R12, R12, R172, R171, !PT ;  /* 0x000000ac0c0c7276 */ /* 0x000fe400078100ab */
[----:B------:R-:W-:Y:S02]  /*121b0*/  I2FP.F32.S32 R14, R14 ;  /* 0x0000000e000e7245 */ /* 0x000fe40000201400 */
[----:B------:R-:W-:Y:S02]  /*121c0*/  I2FP.F32.S32 R5, R5 ;  /* 0x0000000500057245 */ /* 0x000fe40000201400 */
[----:B------:R-:W-:Y:S01]  /*121d0*/  I2FP.F32.S32 R108, R108 ;  /* 0x0000006c006c7245 */ /* 0x000fe20000201400 */
[C---:B------:R-:W-:Y:S01]  /*121e0*/  FFMA.FTZ R42, -R0.reuse, R14, R42 ;  /* 0x0000000e002a7223 */ /* 0x040fe2000001012a */
[----:B------:R-:W-:Y:S01]  /*121f0*/  I2FP.F32.S32 R4, R4 ;  /* 0x0000000400047245 */ /* 0x000fe20000201400 */
[C---:B------:R-:W-:Y:S01]  /*12200*/  FFMA.FTZ R80, -R0.reuse, R5, R80 ;  /* 0x0000000500507223 */ /* 0x040fe20000010150 */
[----:B------:R-:W-:Y:S01]  /*12210*/  FMNMX3.FTZ R13, R13, R168, R130, !PT ;  /* 0x000000a80d0d7276 */ /* 0x000fe20007810082 */
[----:B------:R-:W-:Y:S01]  /*12220*/  FFMA.FTZ R78, -R0, R14, R78 ;  /* 0x0000000e004e7223 */ /* 0x000fe2000001014e */
[----:B------:R-:W-:Y:S01]  /*12230*/  FMNMX3.FTZ R12, R12, R129, R124, !PT ;  /* 0x000000810c0c7276 */ /* 0x000fe2000781007c */
[C---:B------:R-:W-:Y:S01]  /*12240*/  FFMA.FTZ R114, -R0.reuse, R108, R51 ;  /* 0x0000006c00727223 */ /* 0x040fe20000010133 */
[C---:B------:R-:W-:Y:S01]  /*12250*/  FFMA.FTZ R82, -R0.reuse, R5, R82 ;  /* 0x0000000500527223 */ /* 0x040fe20000010152 */
[C---:B------:R-:W-:Y:S01]  /*12260*/  FFMA.FTZ R40, -R0.reuse, R4, R40 ;  /* 0x0000000400287223 */ /* 0x040fe20000010128 */
[C---:B------:R-:W-:Y:S01]  /*12270*/  FFMA.FTZ R108, -R0.reuse, R108, R68 ;  /* 0x0000006c006c7223 */ /* 0x040fe20000010144 */
[----:B------:R-:W-:Y:S01]  /*12280*/  FFMA.FTZ R74, -R0, R4, R74 ;  /* 0x00000004004a7223 */ /* 0x000fe2000001014a */
        /* <DEDUP_REMOVED lines=13> */
[C---:B------:R-:W-:Y:S02]  /*12360*/  IADD3 R5, PT, PT, R241.reuse, -0xf9, RZ ;  /* 0xffffff07f1057810 */ /* 0x040fe40007ffe0ff */
[----:B------:R-:W-:Y:S02]  /*12370*/  FMNMX3.FTZ R14, R14, R88, R87, !PT ;  /* 0x000000580e0e7276 */ /* 0x000fe40007810057 */
[----:B------:R-:W-:Y:S02]  /*12380*/  FMNMX3.FTZ R4, R4, R90, R89, !PT ;  /* 0x0000005a04047276 */ /* 0x000fe40007810059 */
[----:B------:R-:W-:Y:S02]  /*12390*/  IABS R5, R5 ;  /* 0x0000000500057213 */ /* 0x000fe40000000000 */
[----:B------:R-:W-:Y:S02]  /*123a0*/  IADD3 R13, PT, PT, R241, -0x101, RZ ;  /* 0xfffffefff10d7810 */ /* 0x000fe40007ffe0ff */
[----:B------:R-:W-:Y:S02]  /*123b0*/  FMNMX3.FTZ R14, R14, R86, R85, !PT ;  /* 0x000000560e0e7276 */ /* 0x000fe40007810055 */
[----:B------:R-:W-:Y:S02]  /*123c0*/  FMNMX3.FTZ R4, R4, R84, R83, !PT ;  /* 0x0000005404047276 */ /* 0x000fe40007810053 */
[----:B------:R-:W-:Y:S02]  /*123d0*/  I2FP.F32.S32 R5, R5 ;  /* 0x0000000500057245 */ /* 0x000fe40000201400 */
[----:B------:R-:W-:Y:S02]  /*123e0*/  IABS R13, R13 ;  /* 0x0000000d000d7213 */ /* 0x000fe40000000000 */
[----:B------:R-:W-:Y:S01]  /*123f0*/  FMNMX3.FTZ R14, R14, R80, R79, !PT ;  /* 0x000000500e0e7276 */ /* 0x000fe2000781004f */
[-C--:B------:R-:W-:Y:S01]  /*12400*/  FFMA.FTZ R73, -R0, R5.reuse, R73 ;  /* 0x0000000500497223 */ /* 0x080fe20000010149 */
[----:B------:R-:W-:Y:S01]  /*12410*/  FMNMX3.FTZ R4, R4, R82, R81, !PT ;  /* 0x0000005204047276 */ /* 0x000fe20007810051 */
[----:B------:R-:W-:Y:S01]  /*12420*/  FFMA.FTZ R39, -R0, R5, R39 ;  /* 0x0000000500277223 */ /* 0x000fe20000010127 */
[----:B------:R-:W-:Y:S02]  /*12430*/  I2FP.F32.S32 R13, R13 ;  /* 0x0000000d000d7245 */ /* 0x000fe40000201400 */
[----:B------:R-:W-:Y:S02]  /*12440*/  FMNMX3.FTZ R5, R14, R78, R76, !PT ;  /* 0x0000004e0e057276 */ /* 0x000fe4000781004c */
[----:B------:R-:W-:Y:S01]  /*12450*/  FMNMX3.FTZ R4, R4, R42, R41, !PT ;  /* 0x0000002a04047276 */ /* 0x000fe20007810029 */
[----:B------:R-:W-:Y:S01]  /*12460*/  FFMA.FTZ R71, -R0, R13, R71 ;  /* 0x0000000d00477223 */ /* 0x000fe20000010147 */
[----:B------:R-:W-:Y:S02]  /*12470*/  FMNMX3.FTZ R13, R5, R74, R73, !PT ;  /* 0x0000004a050d7276 */ /* 0x000fe40007810049 */
[----:B------:R-:W-:Y:S02]  /*12480*/  FMNMX3.FTZ R5, R4, R40, R39, !PT ;  /* 0x0000002804057276 */ /* 0x000fe40007810027 */
[C---:B------:R-:W-:Y:S02]  /*12490*/  IADD3 R12, PT, PT, R241.reuse, -0x100, RZ ;  /* 0xffffff00f10c7810 */ /* 0x040fe40007ffe0ff */
[----:B------:R-:W-:Y:S01]  /*124a0*/  IADD3 R241, PT, PT, R241, 0x100, RZ ;  /* 0x00000100f1f17810 */ /* 0x000fe20007ffe0ff */
[----:B------:R-:W1:Y:S01]  /*124b0*/  SHFL.BFLY PT, R4, R5, 0x2, 0x1f ;  /* 0x0c401f0005047f89 */ /* 0x000e6200000e0000 */
[----:B------:R-:W-:Y:S04]  /*124c0*/  IABS R12, R12 ;  /* 0x0000000c000c7213 */ /* 0x000fe80000000000 */
[----:B------:R-:W-:Y:S05]  /*124d0*/  I2FP.F32.S32 R12, R12 ;  /* 0x0000000c000c7245 */ /* 0x000fea0000201400 */
[----:B------:R-:W-:Y:S05]  /*124e0*/  FFMA.FTZ R72, -R0, R12, R72 ;  /* 0x0000000c00487223 */ /* 0x000fea0000010148 */
[----:B------:R-:W-:Y:S05]  /*124f0*/  FMNMX3.FTZ R13, R13, R72, R71, !PT ;  /* 0x000000480d0d7276 */ /* 0x000fea0007810047 */
[----:B------:R-:W3:Y:S01]  /*12500*/  SHFL.BFLY PT, R12, R13, 0x2, 0x1f ;  /* 0x0c401f000d0c7f89 */ /* 0x000ee200000e0000 */
[----:B-1----:R-:W-:Y:S07]  /*12510*/  FMNMX.FTZ R4, R5, R4, !PT ;  /* 0x0000000405047209 */ /* 0x002fee0007810000 */
[----:B------:R-:W1:Y:S01]  /*12520*/  SHFL.BFLY PT, R36, R4, 0x1, 0x1f ;  /* 0x0c201f0004247f89 */ /* 0x000e6200000e0000 */
[----:B---3--:R-:W-:Y:S07]  /*12530*/  FMNMX.FTZ R5, R13, R12, !PT ;  /* 0x0000000c0d057209 */ /* 0x008fee0007810000 */
[----:B------:R-:W3:Y:S01]  /*12540*/  SHFL.BFLY PT, R37, R5, 0x1, 0x1f ;  /* 0x0c201f0005257f89 */ /* 0x000ee200000e0000 */
[----:B-1----:R-:W-:Y:S04]  /*12550*/  FMNMX.FTZ R36, R4, R36, !PT ;  /* 0x0000002404247209 */ /* 0x002fe80007810000 */
[C---:B------:R-:W-:Y:S01]  /*12560*/  FSETP.NEU.FTZ.AND P0, PT, R36.reuse, -INF , PT ;  /* 0xff8000002400780b */ /* 0x040fe20003f1d000 */
[----:B------:R-:W-:Y:S01]  /*12570*/  FADD.FTZ R4, -R36, R165 ;  /* 0x000000a524047221 */ /* 0x000fe20000010100 */
[C---:B--2---:R-:W-:Y:S01]  /*12580*/  FMUL.FTZ R77, R38.reuse, R36 ;  /* 0x00000024264d7220 */ /* 0x044fe20000410000 */
[----:B------:R-:W-:Y:S02]  /*12590*/  MOV R165, R20 ;  /* 0x0000001400a57202 */ /* 0x000fe40000000f00 */
[----:B------:R-:W-:Y:S02]  /*125a0*/  FMUL.FTZ R4, R38, R4 ;  /* 0x0000000426047220 */ /* 0x000fe40000410000 */
[----:B------:R-:W-:Y:S02]  /*125b0*/  FSEL R77, R77, RZ, P0 ;  /* 0x000000ff4d4d7208 */ /* 0x000fe40000000000 */
[----:B------:R1:W2:Y:S03]  /*125c0*/  MUFU.EX2 R43, R4 ;  /* 0x00000004002b7308 */ /* 0x0002a60000000800 */
[-CC-:B------:R-:W-:Y:S01]  /*125d0*/  FFMA.FTZ R91, R70, R38.reuse, -R77.reuse ;  /* 0x00000026465b7223 */ /* 0x180fe2000001084d */
[----:B------:R-:W-:Y:S01]  /*125e0*/  LOP3.LUT R70, R223, 0x200, R224, 0xf8, !PT ;  /* 0x00000200df467812 */ /* 0x000fe200078ef8e0 */
[-CC-:B------:R-:W-:Y:S01]  /*125f0*/  FFMA.FTZ R92, R75, R38.reuse, -R77.reuse ;  /* 0x000000264b5c7223 */ /* 0x180fe2000001084d */
[----:B------:R-:W-:Y:S01]  /*12600*/  MOV R223, R15 ;  /* 0x0000000f00df7202 */ /* 0x000fe20000000f00 */
[-CC-:B------:R-:W-:Y:S01]  /*12610*/  FFMA.FTZ R97, R11, R38.reuse, -R77.reuse ;  /* 0x000000260b617223 */ /* 0x180fe2000001084d */
[----:B------:R-:W-:Y:S02]  /*12620*/  LEA R70, R70, R221, 0x1 ;  /* 0x000000dd46467211 */ /* 0x000fe400078e08ff */
[----:B------:R-:W-:Y:S01]  /*12630*/  MUFU.EX2 R91, R91 ;  /* 0x0000005b005b7308 */ /* 0x000fe20000000800 */
[----:B---3--:R-:W-:Y:S01]  /*12640*/  FMNMX.FTZ R37, R5, R37, !PT ;  /* 0x0000002505257209 */ /* 0x008fe20007810000 */
[--C-:B------:R-:W-:Y:S01]  /*12650*/  FFMA.FTZ R96, R10, R38, -R77.reuse ;  /* 0x000000260a607223 */ /* 0x100fe2000001084d */
[----:B------:R-:W-:Y:S01]  /*12660*/  IADD3 R69, PT, PT, R222, R70, RZ ;  /* 0x00000046de457210 */ /* 0x000fe20007ffe0ff */
[----:B------:R-:W3:Y:S01]  /*12670*/  LDSM.16.MT88.4 R12, [R70+0xa000] ;  /* 0x00a00000460c783b */ /* 0x000ee20000004200 */
[C---:B------:R-:W-:Y:S01]  /*12680*/  FSETP.NEU.FTZ.AND P0, PT, R37.reuse, -INF , PT ;  /* 0xff8000002500780b */ /* 0x040fe20003f1d000 */
[----:B------:R-:W-:Y:S01]  /*12690*/  FADD.FTZ R5, -R37, R164 ;  /* 0x000000a425057221 */ /* 0x000fe20000010100 */
[--C-:B------:R-:W-:Y:S03]  /*126a0*/  FFMA.FTZ R102, R53, R38, -R77.reuse ;  /* 0x0000002635667223 */ /* 0x100fe6000001084d */
[----:B------:R-:W-:Y:S01]  /*126b0*/  MUFU.EX2 R97, R97 ;  /* 0x0000006100617308 */ /* 0x000fe20000000800 */
[C---:B-1----:R-:W-:Y:S01]  /*126c0*/  FMUL.FTZ R4, R38.reuse, R37 ;  /* 0x0000002526047220 */ /* 0x042fe20000410000 */
[----:B------:R-:W-:Y:S01]  /*126d0*/  FMUL.FTZ R5, R38, R5 ;  /* 0x0000000526057220 */ /* 0x000fe20000410000 */
[----:B------:R-:W-:Y:S01]  /*126e0*/  IADD3 R68, PT, PT, R70, 0xa040, RZ ;  /* 0x0000a04046447810 */ /* 0x000fe20007ffe0ff */
[----:B------:R-:W1:Y:S01]  /*126f0*/  LDSM.16.MT88.4 R20, [R69+0xa000] ;  /* 0x00a000004514783b */ /* 0x000e620000004200 */
[C---:B--2---:R-:W-:Y:S01]  /*12700*/  FMUL.FTZ R10, R43.reuse, R158 ;  /* 0x0000009e2b0a7220 */ /* 0x044fe20000410000 */
[----:B------:R-:W-:Y:S01]  /*12710*/  FSEL R75, R4, RZ, P0 ;  /* 0x000000ff044b7208 */ /* 0x000fe20000000000 */
[----:B------:R-:W-:Y:S03]  /*12720*/  FMUL.FTZ R11, R43, R159 ;  /* 0x0000009f2b0b7220 */ /* 0x000fe60000410000 */
[----:B------:R-:W2:Y:S01]  /*12730*/  MUFU.EX2 R44, R5 ;  /* 0x00000005002c7308 */ /* 0x000ea20000000800 */
[-C--:B------:R-:W-:Y:S01]  /*12740*/  FFMA.FTZ R106, R52, R38.reuse, -R77 ;  /* 0x00000026346a7223 */ /* 0x080fe2000001084d */
[----:B------:R-:W-:Y:S01]  /*12750*/  MOV R164, R19 ;  /* 0x0000001300a47202 */ /* 0x000fe20000000f00 */
[-CC-:B------:R-:W-:Y:S01]  /*12760*/  FFMA.FTZ R99, R6, R38.reuse, -R75.reuse ;  /* 0x0000002606637223 */ /* 0x180fe2000001084b */
[-CC-:B------:R-:W-:Y:S01]  /*12770*/  FFMA.FTZ R94, R7, R38.reuse, -R75.reuse ;  /* 0x00000026075e7223 */ /* 0x180fe2000001084b */
[-CC-:B------:R-:W-:Y:S01]  /*12780*/  FFMA.FTZ R93, R8, R38.reuse, -R75.reuse ;  /* 0x00000026085d7223 */ /* 0x180fe2000001084b */
[----:B------:R-:W-:Y:S01]  /*12790*/  FFMA.FTZ R100, R9, R38, -R75 ;  /* 0x0000002609647223 */ /* 0x000fe2000001084b */
[----:B------:R-:W-:Y:S03]  /*127a0*/  IADD3 R8, PT, PT, R70, 0xa000, RZ ;  /* 0x0000a00046087810 */ /* 0x000fe60007ffe0ff */
[----:B------:R-:W4:Y:S01]  /*127b0*/  MUFU.EX2 R96, R96 ;  /* 0x0000006000607308 */ /* 0x000f220000000800 */
[C---:B------:R-:W-:Y:S01]  /*127c0*/  FMUL.FTZ R6, R43.reuse, R162 ;  /* 0x000000a22b067220 */ /* 0x040fe20000410000 */
[C---:B------:R-:W-:Y:S01]  /*127d0*/  FMUL.FTZ R7, R43.reuse, R163 ;  /* 0x000000a32b077220 */ /* 0x040fe20000410000 */
[----:B------:R-:W-:Y:S01]  /*127e0*/  @P2 IADD3 R68, PT, PT, R8, -0x40, RZ ;  /* 0xffffffc008442810 */ /* 0x000fe20007ffe0ff */
[C---:B------:R-:W-:Y:S01]  /*127f0*/  FMUL.FTZ R19, R43.reuse, R151 ;  /* 0x000000972b137220 */ /* 0x040fe20000410000 */
[----:B------:R-:W-:Y:S01]  /*12800*/  MOV R224, R18 ;  /* 0x0000001200e07202 */ /* 0x000fe20000000f00 */
[----:B------:R-:W-:Y:S01]  /*12810*/  FMUL.FTZ R18, R43, R150 ;  /* 0x000000962b127220 */ /* 0x000fe20000410000 */
[----:B------:R-:W-:Y:S03]  /*12820*/  IADD3 R222, PT, PT, R222, R68, RZ ;  /* 0x00000044dede7210 */ /* 0x000fe60007ffe0ff */
[----:B------:R-:W5:Y:S01]  /*12830*/  MUFU.EX2 R92, R92 ;  /* 0x0000005c005c7308 */ /* 0x000f620000000800 */
[----:B------:R-:W1:Y:S01]  /*12840*/  LDSM.16.MT88.4 R28, [R68] ;  /* 0x00000000441c783b */ /* 0x000e620000004200 */
[C---:B--2---:R-:W-:Y:S01]  /*12850*/  FMUL.FTZ R4, R44.reuse, R160 ;  /* 0x000000a02c047220 */ /* 0x044fe20000410000 */
[C---:B------:R-:W-:Y:S01]  /*12860*/  FMUL.FTZ R5, R44.reuse, R161 ;  /* 0x000000a12c057220 */ /* 0x040fe20000410000 */
[C---:B------:R-:W-:Y:S01]  /*12870*/  FMUL.FTZ R8, R44.reuse, R156 ;  /* 0x0000009c2c087220 */ /* 0x040fe20000410000 */
[C---:B------:R-:W-:Y:S01]  /*12880*/  FMUL.FTZ R9, R44.reuse, R157 ;  /* 0x0000009d2c097220 */ /* 0x040fe20000410000 */
[----:B------:R-:W-:Y:S01]  /*12890*/  MOV R162, R17 ;  /* 0x0000001100a27202 */ /* 0x000fe20000000f00 */
[----:B------:R-:W-:Y:S03]  /*128a0*/  FMUL.FTZ R17, R44, R149 ;  /* 0x000000952c117220 */ /* 0x000fe60000410000 */
[----:B------:R-:W-:Y:S01]  /*128b0*/  MUFU.EX2 R100, R100 ;  /* 0x0000006400647308 */ /* 0x000fe20000000800 */
[----:B----4-:R-:W-:Y:S01]  /*128c0*/  F2FP.F16.F32.PACK_AB R49, R96, R97 ;  /* 0x000000616031723e */ /* 0x010fe200000000ff */
[----:B------:R-:W2:Y:S01]  /*128d0*/  LDSM.16.MT88.4 R52, [R222] ;  /* 0x00000000de34783b */ /* 0x000ea20000004200 */
[----:B------:R-:W-:Y:S01]  /*128e0*/  MOV R163, R16 ;  /* 0x0000001000a37202 */ /* 0x000fe20000000f00 */
[----:B------:R-:W-:Y:S01]  /*128f0*/  FMUL.FTZ R16, R44, R148 ;  /* 0x000000942c107220 */ /* 0x000fe20000410000 */
[-CC-:B------:R-:W-:Y:S01]  /*12900*/  FFMA.FTZ R105, R59, R38.reuse, -R77.reuse ;  /* 0x000000263b697223 */ /* 0x180fe2000001084d */
[-C--:B------:R-:W-:Y:S01]  /*12910*/  FFMA.FTZ R107, R58, R38.reuse, -R77 ;  /* 0x000000263a6b7223 */ /* 0x080fe2000001084d */
[-CC-:B------:R-:W-:Y:S03]  /*12920*/  FFMA.FTZ R111, R57, R38.reuse, -R75.reuse ;  /* 0x00000026396f7223 */ /* 0x180fe6000001084b */
[----:B------:R-:W4:Y:S01]  /*12930*/  MUFU.EX2 R99, R99 ;  /* 0x0000006300637308 */ /* 0x000f220000000800 */
[----:B-----5:R-:W-:Y:S01]  /*12940*/  F2FP.F16.F32.PACK_AB R51, R92, R91 ;  /* 0x0000005b5c33723e */ /* 0x020fe200000000ff */
[-CC-:B------:R-:W-:Y:S01]  /*12950*/  FFMA.FTZ R109, R56, R38.reuse, -R75.reuse ;  /* 0x00000026386d7223 */ /* 0x180fe2000001084b */
[-CC-:B------:R-:W-:Y:S01]  /*12960*/  FFMA.FTZ R112, R60, R38.reuse, -R75.reuse ;  /* 0x000000263c707223 */ /* 0x180fe2000001084b */
[----:B------:R-:W5:Y:S01]  /*12970*/  LDSM.16.MT88.4 R56, [R70+0xa800] ;  /* 0x00a800004638783b */ /* 0x000f620000004200 */
[-C--:B------:R-:W-:Y:S01]  /*12980*/  FFMA.FTZ R113, R67, R38.reuse, -R75 ;  /* 0x0000002643717223 */ /* 0x080fe2000001084b */
[-CC-:B------:R-:W-:Y:S01]  /*12990*/  FFMA.FTZ R118, R66, R38.reuse, -R77.reuse ;  /* 0x0000002642767223 */ /* 0x180fe2000001084d */
[-CC-:B------:R-:W-:Y:S03]  /*129a0*/  FFMA.FTZ R117, R65, R38.reuse, -R77.reuse ;  /* 0x0000002641757223 */ /* 0x180fe6000001084d */
[----:B------:R-:W-:Y:S01]  /*129b0*/  MUFU.EX2 R94, R94 ;  /* 0x0000005e005e7308 */ /* 0x000fe20000000800 */
[-CC-:B------:R-:W-:Y:S01]  /*129c0*/  FFMA.FTZ R120, R64, R38.reuse, -R77.reuse ;  /* 0x0000002640787223 */ /* 0x180fe2000001084d */
[----:B------:R-:W-:Y:S01]  /*129d0*/  FFMA.FTZ R40, R40, R38, -R77 ;  /* 0x0000002628287223 */ /* 0x000fe2000001084d */
[C---:B------:R-:W-:Y:S01]  /*129e0*/  FMUL.FTZ R26, R43.reuse, R142 ;  /* 0x0000008e2b1a7220 */ /* 0x040fe20000410000 */
[----:B------:R-:W5:Y:S01]  /*129f0*/  LDSM.16.MT88.4 R60, [R69+0xa800] ;  /* 0x00a80000453c783b */ /* 0x000f620000004200 */
[C---:B------:R-:W-:Y:S01]  /*12a00*/  FMUL.FTZ R27, R43.reuse, R143 ;  /* 0x0000008f2b1b7220 */ /* 0x040fe20000410000 */
[C---:B------:R-:W-:Y:S01]  /*12a10*/  FMUL.FTZ R34, R43.reuse, R134 ;  /* 0x000000862b227220 */ /* 0x040fe20000410000 */
[----:B------:R-:W-:Y:S03]  /*12a20*/  FMUL.FTZ R35, R43, R135 ;  /* 0x000000872b237220 */ /* 0x000fe60000410000 */
[----:B------:R-:W3:Y:S01]  /*12a30*/  MUFU.EX2 R93, R93 ;  /* 0x0000005d005d7308 */ /* 0x000ee20000000800 */
[----:B----4-:R-:W-:Y:S01]  /*12a40*/  F2FP.F16.F32.PACK_AB R48, R99, R100 ;  /* 0x000000646330723e */ /* 0x010fe200000000ff */
[C---:B------:R-:W-:Y:S01]  /*12a50*/  FMUL.FTZ R32, R44.reuse, R132 ;  /* 0x000000842c207220 */ /* 0x040fe20000410000 */
[----:B------:R-:W-:Y:S01]  /*12a60*/  FMUL.FTZ R33, R44, R133 ;  /* 0x000000852c217220 */ /* 0x000fe20000410000 */
[----:B------:R-:W-:Y:S01]  /*12a70*/  LDSM.16.MT88.4 R64, [R222+0x800] ;  /* 0x00080000de40783b */ /* 0x000fe20000004200 */
[-C--:B------:R-:W-:Y:S01]  /*12a80*/  FFMA.FTZ R143, R218, R38.reuse, -R75 ;  /* 0x00000026da8f7223 */ /* 0x080fe2000001084b */
[-CC-:B------:R-:W-:Y:S01]  /*12a90*/  FFMA.FTZ R148, R214, R38.reuse, -R77.reuse ;  /* 0x00000026d6947223 */ /* 0x180fe2000001084d */
[-C--:B------:R-:W-:Y:S01]  /*12aa0*/  FFMA.FTZ R149, R212, R38.reuse, -R77 ;  /* 0x00000026d4957223 */ /* 0x080fe2000001084d */
[-C--:B------:R-:W-:Y:S01]  /*12ab0*/  FFMA.FTZ R151, R210, R38.reuse, -R75 ;  /* 0x00000026d2977223 */ /* 0x080fe2000001084b */
[-CC-:B------:R-:W-:Y:S01]  /*12ac0*/  FFMA.FTZ R157, R206, R38.reuse, -R77.reuse ;  /* 0x00000026ce9d7223 */ /* 0x180fe2000001084d */
[-C--:B------:R-:W-:Y:S01]  /*12ad0*/  FFMA.FTZ R156, R204, R38.reuse, -R77 ;  /* 0x00000026cc9c7223 */ /* 0x080fe2000001084d */
[----:B------:R-:W-:Y:S01]  /*12ae0*/  MUFU.EX2 R143, R143 ;  /* 0x0000008f008f7308 */ /* 0x000fe20000000800 */
[----:B------:R-:W-:Y:S01]  /*12af0*/  FFMA.FTZ R159, R202, R38, -R75 ;  /* 0x00000026ca9f7223 */ /* 0x000fe2000001084b */
[----:B------:R-:W-:Y:S01]  /*12b00*/  FFMA.FTZ R97, R43, R250, R97 ;  /* 0x000000fa2b617223 */ /* 0x000fe20000010061 */
[--C-:B------:R-:W-:Y:S01]  /*12b10*/  FFMA.FTZ R84, R84, R38, -R77.reuse ;  /* 0x0000002654547223 */ /* 0x100fe2000001084d */
[C---:B------:R-:W-:Y:S01]  /*12b20*/  FMUL.FTZ R24, R44.reuse, R140 ;  /* 0x0000008c2c187220 */ /* 0x040fe20000410000 */
[----:B------:R-:W-:Y:S01]  /*12b30*/  FMUL.FTZ R25, R44, R141 ;  /* 0x0000008d2c197220 */ /* 0x000fe20000410000 */
[----:B---3--:R-:W-:Y:S01]  /*12b40*/  F2FP.F16.F32.PACK_AB R50, R93, R94 ;  /* 0x0000005e5d32723e */ /* 0x008fe200000000ff */
[-CC-:B------:R-:W-:Y:S03]  /*12b50*/  FFMA.FTZ R141, R219, R38.reuse, -R77.reuse ;  /* 0x00000026db8d7223 */ /* 0x180fe6000001084d */
[----:B------:R-:W-:Y:S01]  /*12b60*/  MUFU.EX2 R148, R148 ;  /* 0x0000009400947308 */ /* 0x000fe20000000800 */
[-CC-:B------:R-:W-:Y:S01]  /*12b70*/  FFMA.FTZ R121, R121, R38.reuse, -R77.reuse ;  /* 0x0000002679797223 */ /* 0x180fe2000001084d */
[-CC-:B------:R-:W-:Y:S01]  /*12b80*/  FFMA.FTZ R133, R163, R38.reuse, -R77.reuse ;  /* 0x00000026a3857223 */ /* 0x180fe2000001084d */
[-CC-:B------:R-:W-:Y:S01]  /*12b90*/  FFMA.FTZ R132, R162, R38.reuse, -R77.reuse ;  /* 0x00000026a2847223 */ /* 0x180fe2000001084d */
[--C-:B------:R-:W-:Y:S01]  /*12ba0*/  FFMA.FTZ R134, R223, R38, -R77.reuse ;  /* 0x00000026df867223 */ /* 0x100fe2000001084d */
[C---:B------:R-:W-:Y:S05]  /*12bb0*/  HMMA.16816.F32 R4, R48.reuse, R12, R4 ;  /* 0x0000000c3004723c */ /* 0x040fea0000001804 */
[----:B------:R-:W-:Y:S01]  /*12bc0*/  MUFU.EX2 R141, R141 ;  /* 0x0000008d008d7308 */ /* 0x000fe20000000800 */
[C---:B------:R-:W-:Y:S01]  /*12bd0*/  FMUL.FTZ R12, R44.reuse, R152 ;  /* 0x000000982c0c7220 */ /* 0x040fe20000410000 */
[C---:B------:R-:W-:Y:S01]  /*12be0*/  FMUL.FTZ R13, R44.reuse, R153 ;  /* 0x000000992c0d7220 */ /* 0x040fe20000410000 */
[--C-:B------:R-:W-:Y:S01]  /*12bf0*/  FFMA.FTZ R131, R131, R38, -R77.reuse ;  /* 0x0000002683837223 */ /* 0x100fe2000001084d */
[C---:B------:R-:W-:Y:S03]  /*12c00*/  HMMA.16816.F32 R8, R48.reuse, R14, R8 ;  /* 0x0000000e3008723c */ /* 0x040fe60000001808 */
[C---:B------:R-:W-:Y:S01]  /*12c10*/  FMUL.FTZ R14, R43.reuse, R154 ;  /* 0x0000009a2b0e7220 */ /* 0x040fe20000410000 */
[----:B------:R-:W-:Y:S02]  /*12c20*/  FMUL.FTZ R15, R43, R155 ;  /* 0x0000009b2b0f7220 */ /* 0x000fe40000410000 */
[----:B------:R-:W-:Y:S01]  /*12c30*/  MUFU.EX2 R149, R149 ;  /* 0x0000009500957308 */ /* 0x000fe20000000800 */
[-CC-:B------:R-:W-:Y:S01]  /*12c40*/  FFMA.FTZ R142, R235, R38.reuse, -R77.reuse ;  /* 0x00000026eb8e7223 */ /* 0x180fe2000001084d */
[-CC-:B------:R-:W-:Y:S01]  /*12c50*/  FFMA.FTZ R140, R225, R38.reuse, -R77.reuse ;  /* 0x00000026e18c7223 */ /* 0x180fe2000001084d */
[-C--:B------:R-:W-:Y:S01]  /*12c60*/  FFMA.FTZ R150, R211, R38.reuse, -R77 ;  /* 0x00000026d3967223 */ /* 0x080fe2000001084d */
[-C--:B------:R-:W-:Y:S01]  /*12c70*/  FFMA.FTZ R152, R209, R38.reuse, -R75 ;  /* 0x00000026d1987223 */ /* 0x080fe2000001084b */
[----:B------:R-:W-:Y:S01]  /*12c80*/  FFMA.FTZ R155, R205, R38, -R77 ;  /* 0x00000026cd9b7223 */ /* 0x000fe2000001084d */
[C---:B-1----:R-:W-:Y:S04]  /*12c90*/  HMMA.16816.F32 R12, R48.reuse, R20, R12 ;  /* 0x00000014300c723c */ /* 0x042fe8000000180c */
[----:B------:R-:W-:Y:S01]  /*12ca0*/  MUFU.EX2 R151, R151 ;  /* 0x0000009700977308 */ /* 0x000fe20000000800 */
[C---:B------:R-:W-:Y:S01]  /*12cb0*/  FMUL.FTZ R20, R44.reuse, R144 ;  /* 0x000000902c147220 */ /* 0x040fe20000410000 */
[----:B------:R-:W-:Y:S01]  /*12cc0*/  FMUL.FTZ R21, R44, R145 ;  /* 0x000000912c157220 */ /* 0x000fe20000410000 */
[-C--:B------:R-:W-:Y:S01]  /*12cd0*/  FFMA.FTZ R144, R217, R38.reuse, -R75 ;  /* 0x00000026d9907223 */ /* 0x080fe2000001084b */
[-C--:B------:R-:W-:Y:S01]  /*12ce0*/  FFMA.FTZ R158, R203, R38.reuse, -R77 ;  /* 0x00000026cb9e7223 */ /* 0x080fe2000001084d */
[----:B------:R-:W-:Y:S01]  /*12cf0*/  FFMA.FTZ R160, R201, R38, -R75 ;  /* 0x00000026c9a07223 */ /* 0x000fe2000001084b */
[C---:B------:R-:W-:Y:S04]  /*12d00*/  HMMA.16816.F32 R16, R48.reuse, R22, R16 ;  /* 0x000000163010723c */ /* 0x040fe80000001810 */
[----:B------:R-:W-:Y:S01]  /*12d10*/  MUFU.EX2 R102, R102 ;  /* 0x0000006600667308 */ /* 0x000fe20000000800 */
[C---:B------:R-:W-:Y:S01]  /*12d20*/  FMUL.FTZ R22, R43.reuse, R146 ;  /* 0x000000922b167220 */ /* 0x040fe20000410000 */
[----:B------:R-:W-:Y:S01]  /*12d30*/  FMUL.FTZ R23, R43, R147 ;  /* 0x000000932b177220 */ /* 0x000fe20000410000 */
[-C--:B------:R-:W-:Y:S01]  /*12d40*/  FFMA.FTZ R147, R213, R38.reuse, -R77 ;  /* 0x00000026d5937223 */ /* 0x080fe2000001084d */
[-C--:B------:R-:W-:Y:S01]  /*12d50*/  FFMA.FTZ R161, R200, R38.reuse, -R75 ;  /* 0x00000026c8a17223 */ /* 0x080fe2000001084b */
[-CC-:B------:R-:W-:Y:S01]  /*12d60*/  FFMA.FTZ R191, R191, R38.reuse, -R77.reuse ;  /* 0x00000026bfbf7223 */ /* 0x180fe2000001084d */
[-CC-:B------:R-:W-:Y:S01]  /*12d70*/  FFMA.FTZ R163, R196, R38.reuse, -R77.reuse ;  /* 0x00000026c4a37223 */ /* 0x180fe2000001084d */
[--C-:B------:R-:W-:Y:S03]  /*12d80*/  FFMA.FTZ R190, R190, R38, -R77.reuse ;  /* 0x00000026bebe7223 */ /* 0x100fe6000001084d */
[----:B------:R-:W-:Y:S01]  /*12d90*/  MUFU.EX2 R157, R157 ;  /* 0x0000009d009d7308 */ /* 0x000fe20000000800 */
[C---:B------:R-:W-:Y:S03]  /*12da0*/  HMMA.16816.F32 R20, R48.reuse, R28, R20 ;  /* 0x0000001c3014723c */ /* 0x040fe60000001814 */
[C---:B------:R-:W-:Y:S01]  /*12db0*/  FMUL.FTZ R28, R44.reuse, R136 ;  /* 0x000000882c1c7220 */ /* 0x040fe20000410000 */
[----:B------:R-:W-:Y:S01]  /*12dc0*/  FMUL.FTZ R29, R44, R137 ;  /* 0x000000892c1d7220 */ /* 0x000fe20000410000 */
[-CC-:B------:R-:W-:Y:S01]  /*12dd0*/  FFMA.FTZ R189, R189, R38.reuse, -R77.reuse ;  /* 0x00000026bdbd7223 */ /* 0x180fe2000001084d */
[--C-:B------:R-:W-:Y:S03]  /*12de0*/  FFMA.FTZ R188, R188, R38, -R77.reuse ;  /* 0x00000026bcbc7223 */ /* 0x100fe6000001084d */
[----:B------:R-:W-:Y:S01]  /*12df0*/  MUFU.EX2 R156, R156 ;  /* 0x0000009c009c7308 */ /* 0x000fe20000000800 */
[C---:B------:R-:W-:Y:S03]  /*12e00*/  HMMA.16816.F32 R24, R48.reuse, R30, R24 ;  /* 0x0000001e3018723c */ /* 0x040fe60000001818 */
[C---:B------:R-:W-:Y:S01]  /*12e10*/  FMUL.FTZ R30, R43.reuse, R138 ;  /* 0x0000008a2b1e7220 */ /* 0x040fe20000410000 */
[----:B------:R-:W-:Y:S01]  /*12e20*/  FMUL.FTZ R31, R43, R139 ;  /* 0x0000008b2b1f7220 */ /* 0x000fe20000410000 */
[-CC-:B------:R-:W-:Y:S01]  /*12e30*/  FFMA.FTZ R43, R83, R38.reuse, -R77.reuse ;  /* 0x00000026532b7223 */ /* 0x180fe2000001084d */
[-CC-:B------:R-:W-:Y:S03]  /*12e40*/  FFMA.FTZ R139, R226, R38.reuse, -R77.reuse ;  /* 0x00000026e28b7223 */ /* 0x180fe6000001084d */
[----:B------:R-:W1:Y:S01]  /*12e50*/  MUFU.EX2 R106, R106 ;  /* 0x0000006a006a7308 */ /* 0x000e620000000800 */
[-CC-:B------:R-:W-:Y:S01]  /*12e60*/  FFMA.FTZ R187, R187, R38.reuse, -R77.reuse ;  /* 0x00000026bbbb7223 */ /* 0x180fe2000001084d */
[-CC-:B------:R-:W-:Y:S01]  /*12e70*/  FFMA.FTZ R182, R182, R38.reuse, -R77.reuse ;  /* 0x00000026b6b67223 */ /* 0x180fe2000001084d */
[-CC-:B------:R-:W-:Y:S01]  /*12e80*/  FFMA.FTZ R181, R181, R38.reuse, -R77.reuse ;  /* 0x00000026b5b57223 */ /* 0x180fe2000001084d */
[C---:B--2---:R-:W-:Y:S03]  /*12e90*/  HMMA.16816.F32 R28, R48.reuse, R52, R28 ;  /* 0x00000034301c723c */ /* 0x044fe6000000181c */
[-CC-:B------:R-:W-:Y:S03]  /*12ea0*/  FFMA.FTZ R180, R180, R38.reuse, -R77.reuse ;  /* 0x00000026b4b47223 */ /* 0x180fe6000001084d */
[----:B------:R-:W-:Y:S01]  /*12eb0*/  MUFU.EX2 R105, R105 ;  /* 0x0000006900697308 */ /* 0x000fe20000000800 */
[-CC-:B------:R-:W-:Y:S01]  /*12ec0*/  FFMA.FTZ R179, R179, R38.reuse, -R77.reuse ;  /* 0x00000026b3b37223 */ /* 0x180fe2000001084d */
[-CC-:B------:R-:W-:Y:S01]  /*12ed0*/  FFMA.FTZ R174, R174, R38.reuse, -R77.reuse ;  /* 0x00000026aeae7223 */ /* 0x180fe2000001084d */
[-CC-:B------:R-:W-:Y:S01]  /*12ee0*/  FFMA.FTZ R173, R173, R38.reuse, -R77.reuse ;  /* 0x00000026adad7223 */ /* 0x180fe2000001084d */
[----:B------:R-:W-:Y:S01]  /*12ef0*/  HMMA.16816.F32 R32, R48, R54, R32 ;  /* 0x000000363020723c */ /* 0x000fe20000001820 */
[----:B------:R-:W2:Y:S02]  /*12f00*/  LDSM.16.MT88.4 R52, [R68+0x800] ;  /* 0x000800004434783b */ /* 0x000ea40000004200 */
[--C-:B------:R-:W-:Y:S03]  /*12f10*/  FFMA.FTZ R172, R172, R38, -R77.reuse ;  /* 0x00000026acac7223 */ /* 0x100fe6000001084d */
[----:B------:R-:W3:Y:S01]  /*12f20*/  MUFU.EX2 R107, R107 ;  /* 0x0000006b006b7308 */ /* 0x000ee20000000800 */
[----:B-1----:R-:W-:Y:S01]  /*12f30*/  F2FP.F16.F32.PACK_AB R49, R106, R102 ;  /* 0x000000666a31723e */ /* 0x002fe200000000ff */
[-CC-:B------:R-:W-:Y:S01]  /*12f40*/  FFMA.FTZ R171, R171, R38.reuse, -R77.reuse ;  /* 0x00000026abab7223 */ /* 0x180fe2000001084d */
[-CC-:B------:R-:W-:Y:S01]  /*12f50*/  FFMA.FTZ R129, R129, R38.reuse, -R77.reuse ;  /* 0x0000002681817223 */ /* 0x180fe2000001084d */
[-CC-:B------:R-:W-:Y:S01]  /*12f60*/  FFMA.FTZ R124, R124, R38.reuse, -R77.reuse ;  /* 0x000000267c7c7223 */ /* 0x180fe2000001084d */
[-CC-:B------:R-:W-:Y:S01]  /*12f70*/  FFMA.FTZ R123, R123, R38.reuse, -R77.reuse ;  /* 0x000000267b7b7223 */ /* 0x180fe2000001084d */
[-C--:B------:R-:W-:Y:S01]  /*12f80*/  FFMA.FTZ R122, R122, R38.reuse, -R77 ;  /* 0x000000267a7a7223 */ /* 0x080fe2000001084d */
[-CC-:B------:R-:W-:Y:S03]  /*12f90*/  FFMA.FTZ R119, R119, R38.reuse, -R75.reuse ;  /* 0x0000002677777223 */ /* 0x180fe6000001084b */
[----:B------:R-:W-:Y:S01]  /*12fa0*/  MUFU.EX2 R111, R111 ;  /* 0x0000006f006f7308 */ /* 0x000fe20000000800 */
[-CC-:B------:R-:W-:Y:S01]  /*12fb0*/  FFMA.FTZ R116, R116, R38.reuse, -R75.reuse ;  /* 0x0000002674747223 */ /* 0x180fe2000001084b */
[-CC-:B------:R-:W-:Y:S01]  /*12fc0*/  FFMA.FTZ R115, R115, R38.reuse, -R75.reuse ;  /* 0x0000002673737223 */ /* 0x180fe2000001084b */
[-C--:B------:R-:W-:Y:S01]  /*12fd0*/  FFMA.FTZ R114, R114, R38.reuse, -R75 ;  /* 0x0000002672727223 */ /* 0x080fe2000001084b */
[-CC-:B------:R-:W-:Y:S01]  /*12fe0*/  FFMA.FTZ R110, R110, R38.reuse, -R77.reuse ;  /* 0x000000266e6e7223 */ /* 0x180fe2000001084d */
[-CC-:B------:R-:W-:Y:S01]  /*12ff0*/  FFMA.FTZ R108, R108, R38.reuse, -R77.reuse ;  /* 0x000000266c6c7223 */ /* 0x180fe2000001084d */
[-CC-:B------:R-:W-:Y:S01]  /*13000*/  FFMA.FTZ R104, R104, R38.reuse, -R77.reuse ;  /* 0x0000002668687223 */ /* 0x180fe2000001084d */
[-C--:B------:R-:W-:Y:S03]  /*13010*/  FFMA.FTZ R103, R103, R38.reuse, -R77 ;  /* 0x0000002667677223 */ /* 0x080fe6000001084d */
[----:B------:R-:W1:Y:S01]  /*13020*/  MUFU.EX2 R109, R109 ;  /* 0x0000006d006d7308 */ /* 0x000e620000000800 */
[----:B---3--:R-:W-:Y:S01]  /*13030*/  F2FP.F16.F32.PACK_AB R51, R107, R105 ;  /* 0x000000696b33723e */ /* 0x008fe200000000ff */
[-C--:B------:R-:W-:Y:S01]  /*13040*/  FFMA.FTZ R196, R47, R38.reuse, -R75 ;  /* 0x000000262fc47223 */ /* 0x080fe2000001084b */
[----:B------:R-:W-:Y:S01]  /*13050*/  FFMA.FTZ R100, R44, R251, R100 ;  /* 0x000000fb2c647223 */ /* 0x000fe20000010064 */
[-CC-:B------:R-:W-:Y:S01]  /*13060*/  FFMA.FTZ R82, R82, R38.reuse, -R77.reuse ;  /* 0x0000002652527223 */ /* 0x180fe2000001084d */
[-C--:B------:R-:W-:Y:S01]  /*13070*/  FFMA.FTZ R81, R81, R38.reuse, -R77 ;  /* 0x0000002651517223 */ /* 0x080fe2000001084d */
[-CC-:B------:R-:W-:Y:S01]  /*13080*/  FFMA.FTZ R125, R125, R38.reuse, -R75.reuse ;  /* 0x000000267d7d7223 */ /* 0x180fe2000001084b */
[-CC-:B------:R-:W-:Y:S03]  /*13090*/  FFMA.FTZ R126, R126, R38.reuse, -R75.reuse ;  /* 0x000000267e7e7223 */ /* 0x180fe6000001084b */
[----:B------:R-:W-:Y:S01]  /*130a0*/  MUFU.EX2 R112, R112 ;  /* 0x0000007000707308 */ /* 0x000fe20000000800 */
[-CC-:B------:R-:W-:Y:S01]  /*130b0*/  FFMA.FTZ R127, R127, R38.reuse, -R75.reuse ;  /* 0x000000267f7f7223 */ /* 0x180fe2000001084b */
[-CC-:B------:R-:W-:Y:S01]  /*130c0*/  FFMA.FTZ R128, R128, R38.reuse, -R75.reuse ;  /* 0x0000002680807223 */ /* 0x180fe2000001084b */
[-CC-:B------:R-:W-:Y:S01]  /*130d0*/  FFMA.FTZ R136, R224, R38.reuse, -R75.reuse ;  /* 0x00000026e0887223 */ /* 0x180fe2000001084b */
[-C--:B------:R-:W-:Y:S01]  /*130e0*/  FFMA.FTZ R137, R164, R38.reuse, -R75 ;  /* 0x00000026a4897223 */ /* 0x080fe2000001084b */
[-C--:B------:R-:W-:Y:S01]  /*130f0*/  FFMA.FTZ R164, R198, R38.reuse, -R77 ;  /* 0x00000026c6a47223 */ /* 0x080fe2000001084d */
[-C--:B------:R-:W-:Y:S01]  /*13100*/  FFMA.FTZ R135, R165, R38.reuse, -R75 ;  /* 0x00000026a5877223 */ /* 0x080fe2000001084b */
[-C--:B------:R-:W-:Y:S03]  /*13110*/  FFMA.FTZ R165, R197, R38.reuse, -R77 ;  /* 0x00000026c5a57223 */ /* 0x080fe6000001084d */
[----:B------:R-:W3:Y:S01]  /*13120*/  MUFU.EX2 R113, R113 ;  /* 0x0000007100717308 */ /* 0x000ee20000000800 */
        /* <DEDUP_REMOVED lines=23> */
[C---:B-----5:R-:W-:Y:S02]  /*132a0*/  HMMA.16816.F32 R4, R48.reuse, R56, R4 ;  /* 0x000000383004723c */ /* 0x060fe40000001804 */
[----:B------:R-:W-:Y:S01]  /*132b0*/  MUFU.EX2 R140, R140 ;  /* 0x0000008c008c7308 */ /* 0x000fe20000000800 */
[-CC-:B------:R-:W-:Y:S01]  /*132c0*/  FFMA.FTZ R169, R169, R38.reuse, -R75.reuse ;  /* 0x00000026a9a97223 */ /* 0x180fe2000001084b */
[-CC-:B------:R-:W-:Y:S01]  /*132d0*/  FFMA.FTZ R168, R168, R38.reuse, -R75.reuse ;  /* 0x00000026a8a87223 */ /* 0x180fe2000001084b */
[-CC-:B------:R-:W-:Y:S01]  /*132e0*/  FFMA.FTZ R130, R130, R38.reuse, -R75.reuse ;  /* 0x0000002682827223 */ /* 0x180fe2000001084b */
[-CC-:B------:R-:W-:Y:S01]  /*132f0*/  FFMA.FTZ R101, R101, R38.reuse, -R75.reuse ;  /* 0x0000002665657223 */ /* 0x180fe2000001084b */
[-CC-:B------:R-:W-:Y:S01]  /*13300*/  FFMA.FTZ R98, R98, R38.reuse, -R75.reuse ;  /* 0x0000002662627223 */ /* 0x180fe2000001084b */
[C---:B------:R-:W-:Y:S01]  /*13310*/  HMMA.16816.F32 R8, R48.reuse, R58, R8 ;  /* 0x0000003a3008723c */ /* 0x040fe20000001808 */
[----:B------:R-:W1:Y:S03]  /*13320*/  LDSM.16.MT88.4 R56, [R70+0xb000] ;  /* 0x00b000004638783b */ /* 0x000e660000004200 */
        /* <DEDUP_REMOVED lines=14> */
[----:B------:R-:W3:Y:S03]  /*13410*/  LDSM.16.MT88.4 R60, [R69+0xb000] ;  /* 0x00b00000453c783b */ /* 0x000ee60000004200 */
[----:B------:R-:W-:Y:S01]  /*13420*/  MUFU.EX2 R150, R150 ;  /* 0x0000009600967308 */ /* 0x000fe20000000800 */
[----:B------:R-:W-:Y:S01]  /*13430*/  FADD.FTZ R97, R91, R97 ;  /* 0x000000615b617221 */ /* 0x000fe20000010000 */
[----:B------:R-:W-:Y:S01]  /*13440*/  FADD.FTZ R100, R99, R100 ;  /* 0x0000006463647221 */ /* 0x000fe20000010000 */
[----:B------:R-:W-:Y:S02]  /*13450*/  ISETP.GT.AND P0, PT, R242, R232, PT ;  /* 0x000000e8f200720c */ /* 0x000fe40003f04270 */
[----:B------:R-:W-:Y:S01]  /*13460*/  FADD.FTZ R92, R92, R97 ;  /* 0x000000615c5c7221 */ /* 0x000fe20000010000 */
[C---:B--2---:R-:W-:Y:S04]  /*13470*/  HMMA.16816.F32 R20, R48.reuse, R52, R20 ;  /* 0x000000343014723c */ /* 0x044fe80000001814 */
[----:B------:R-:W-:Y:S01]  /*13480*/  MUFU.EX2 R152, R152 ;  /* 0x0000009800987308 */ /* 0x000fe20000000800 */
[----:B------:R-:W-:Y:S01]  /*13490*/  FADD.FTZ R92, R102, R92 ;  /* 0x0000005c665c7221 */ /* 0x000fe20000010000 */
[----:B------:R-:W-:Y:S03]  /*134a0*/  FADD.FTZ R100, R94, R100 ;  /* 0x000000645e647221 */ /* 0x000fe60000010000 */
[----:B------:R-:W-:Y:S01]  /*134b0*/  FADD.FTZ R106, R106, R92 ;  /* 0x0000005c6a6a7221 */ /* 0x000fe20000010000 */
[C---:B------:R-:W-:Y:S01]  /*134c0*/  HMMA.16816.F32 R24, R48.reuse, R54, R24 ;  /* 0x000000363018723c */ /* 0x040fe20000001818 */
[----:B------:R-:W2:Y:S03]  /*134d0*/  LDSM.16.MT88.4 R52, [R68+0x1000] ;  /* 0x001000004434783b */ /* 0x000ea60000004200 */
[----:B------:R-:W4:Y:S01]  /*134e0*/  MUFU.EX2 R118, R118 ;  /* 0x0000007600767308 */ /* 0x000f220000000800 */
[----:B------:R-:W-:Y:S01]  /*134f0*/  FADD.FTZ R106, R105, R106 ;  /* 0x0000006a696a7221 */ /* 0x000fe20000010000 */
[----:B------:R-:W-:Y:S03]  /*13500*/  FADD.FTZ R93, R93, R100 ;  /* 0x000000645d5d7221 */ /* 0x000fe60000010000 */
[----:B------:R-:W-:Y:S01]  /*13510*/  FADD.FTZ R107, R107, R106 ;  /* 0x0000006a6b6b7221 */ /* 0x000fe20000010000 */
[C---:B------:R-:W-:Y:S04]  /*13520*/  HMMA.16816.F32 R28, R48.reuse, R64, R28 ;  /* 0x00000040301c723c */ /* 0x040fe8000000181c */
[----:B------:R-:W5:Y:S01]  /*13530*/  MUFU.EX2 R117, R117 ;  /* 0x0000007500757308 */ /* 0x000f620000000800 */
[----:B------:R-:W-:Y:S04]  /*13540*/  FADD.FTZ R93, R111, R93 ;  /* 0x0000005d6f5d7221 */ /* 0x000fe80000010000 */
[----:B------:R-:W-:Y:S01]  /*13550*/  FADD.FTZ R93, R109, R93 ;  /* 0x0000005d6d5d7221 */ /* 0x000fe20000010000 */
[----:B------:R-:W-:Y:S01]  /*13560*/  HMMA.16816.F32 R32, R48, R66, R32 ;  /* 0x000000423020723c */ /* 0x000fe20000001820 */
[----:B------:R-:W2:Y:S03]  /*13570*/  LDSM.16.MT88.4 R64, [R222+0x1000] ;  /* 0x00100000de40783b */ /* 0x000ea60000004200 */
[----:B------:R-:W1:Y:S01]  /*13580*/  MUFU.EX2 R120, R120 ;  /* 0x0000007800787308 */ /* 0x000e620000000800 */
[----:B----4-:R-:W-:Y:S01]  /*13590*/  FADD.FTZ R107, R118, R107 ;  /* 0x0000006b766b7221 */ /* 0x010fe20000010000 */
[----:B------:R-:W-:Y:S04]  /*135a0*/  FADD.FTZ R112, R112, R93 ;  /* 0x0000005d70707221 */ /* 0x000fe80000010000 */
[----:B------:R-:W-:Y:S04]  /*135b0*/  FADD.FTZ R112, R113, R112 ;  /* 0x0000007071707221 */ /* 0x000fe80000010000 */
[----:B------:R-:W4:Y:S01]  /*135c0*/  MUFU.EX2 R121, R121 ;  /* 0x0000007900797308 */ /* 0x000f220000000800 */
[C---:B-----5:R-:W-:Y:S01]  /*135d0*/  F2FP.F16.F32.PACK_AB R49, R117.reuse, R118 ;  /* 0x000000767531723e */ /* 0x060fe200000000ff */
[----:B------:R-:W-:Y:S08]  /*135e0*/  FADD.FTZ R117, R117, R107 ;  /* 0x0000006b75757221 */ /* 0x000ff00000010000 */
[----:B------:R-:W-:Y:S01]  /*135f0*/  MUFU.EX2 R125, R125 ;  /* 0x0000007d007d7308 */ /* 0x000fe20000000800 */
[----:B-1----:R-:W-:Y:S09]  /*13600*/  FADD.FTZ R117, R120, R117 ;  /* 0x0000007578757221 */ /* 0x002ff20000010000 */
[----:B------:R-:W1:Y:S01]  /*13610*/  MUFU.EX2 R126, R126 ;  /* 0x0000007e007e7308 */ /* 0x000e620000000800 */
[C---:B----4-:R-:W-:Y:S01]  /*13620*/  F2FP.F16.F32.PACK_AB R51, R121.reuse, R120 ;  /* 0x000000787933723e */ /* 0x050fe200000000ff */
[----:B------:R-:W-:Y:S08]  /*13630*/  FADD.FTZ R121, R121, R117 ;  /* 0x0000007579797221 */ /* 0x000ff00000010000 */
[----:B------:R-:W-:Y:S10]  /*13640*/  MUFU.EX2 R127, R127 ;  /* 0x0000007f007f7308 */ /* 0x000ff40000000800 */
[----:B------:R-:W4:Y:S01]  /*13650*/  MUFU.EX2 R128, R128 ;  /* 0x0000008000807308 */ /* 0x000f220000000800 */
[C---:B-1----:R-:W-:Y:S01]  /*13660*/  F2FP.F16.F32.PACK_AB R48, R126.reuse, R125 ;  /* 0x0000007d7e30723e */ /* 0x042fe200000000ff */
[----:B------:R-:W-:Y:S04]  /*13670*/  FADD.FTZ R125, R125, R112 ;  /* 0x000000707d7d7221 */ /* 0x000fe80000010000 */
[----:B------:R-:W-:Y:S04]  /*13680*/  FADD.FTZ R125, R126, R125 ;  /* 0x0000007d7e7d7221 */ /* 0x000fe80000010000 */
[----:B------:R-:W-:Y:S10]  /*13690*/  MUFU.EX2 R155, R155 ;  /* 0x0000009b009b7308 */ /* 0x000ff40000000800 */
[----:B------:R-:W-:Y:S01]  /*136a0*/  MUFU.EX2 R158, R158 ;  /* 0x0000009e009e7308 */ /* 0x000fe20000000800 */
[C---:B----4-:R-:W-:Y:S01]  /*136b0*/  F2FP.F16.F32.PACK_AB R50, R128.reuse, R127 ;  /* 0x0000007f8032723e */ /* 0x050fe200000000ff */
[----:B------:R-:W-:Y:S04]  /*136c0*/  FADD.FTZ R127, R127, R125 ;  /* 0x0000007d7f7f7221 */ /* 0x000fe80000010000 */
[----:B------:R-:W-:Y:S02]  /*136d0*/  FADD.FTZ R127, R128, R127 ;  /* 0x0000007f807f7221 */ /* 0x000fe40000010000 */
[C---:B------:R-:W-:Y:S02]  /*136e0*/  HMMA.16816.F32 R4, R48.reuse, R56, R4 ;  /* 0x000000383004723c */ /* 0x040fe40000001804 */
[----:B------:R-:W-:Y:S06]  /*136f0*/  MUFU.EX2 R160, R160 ;  /* 0x000000a000a07308 */ /* 0x000fec0000000800 */
[C---:B------:R-:W-:Y:S01]  /*13700*/  HMMA.16816.F32 R8, R48.reuse, R58, R8 ;  /* 0x0000003a3008723c */ /* 0x040fe20000001808 */
[----:B------:R-:W1:Y:S03]  /*13710*/  LDSM.16.MT88.4 R56, [R70+0xb800] ;  /* 0x00b800004638783b */ /* 0x000e660000004200 */
[----:B------:R-:W-:Y:S04]  /*13720*/  MUFU.EX2 R161, R161 ;  /* 0x000000a100a17308 */ /* 0x000fe80000000800 */
[C---:B---3--:R-:W-:Y:S06]  /*13730*/  HMMA.16816.F32 R12, R48.reuse, R60, R12 ;  /* 0x0000003c300c723c */ /* 0x048fec000000180c */
[----:B------:R-:W-:Y:S02]  /*13740*/  MUFU.EX2 R191, R191 ;  /* 0x000000bf00bf7308 */ /* 0x000fe40000000800 */
[C---:B------:R-:W-:Y:S01]  /*13750*/  HMMA.16816.F32 R16, R48.reuse, R62, R16 ;  /* 0x0000003e3010723c */ /* 0x040fe20000001810 */
[----:B------:R-:W3:Y:S07]  /*13760*/  LDSM.16.MT88.4 R60, [R69+0xb800] ;  /* 0x00b80000453c783b */ /* 0x000eee0000004200 */
[----:B------:R-:W-:Y:S01]  /*13770*/  MUFU.EX2 R163, R163 ;  /* 0x000000a300a37308 */ /* 0x000fe20000000800 */
[C---:B--2---:R-:W-:Y:S09]  /*13780*/  HMMA.16816.F32 R20, R48.reuse, R52, R20 ;  /* 0x000000343014723c */ /* 0x044ff20000001814 */
[----:B------:R-:W-:Y:S01]  /*13790*/  MUFU.EX2 R129, R129 ;  /* 0x0000008100817308 */ /* 0x000fe20000000800 */
[C---:B------:R-:W-:Y:S01]  /*137a0*/  HMMA.16816.F32 R24, R48.reuse, R54, R24 ;  /* 0x000000363018723c */ /* 0x040fe20000001818 */
[----:B------:R-:W2:Y:S08]  /*137b0*/  LDSM.16.MT88.4 R52, [R68+0x1800] ;  /* 0x001800004434783b */ /* 0x000eb00000004200 */
[----:B------:R-:W4:Y:S01]  /*137c0*/  MUFU.EX2 R133, R133 ;  /* 0x0000008500857308 */ /* 0x000f220000000800 */
[C---:B------:R-:W-:Y:S09]  /*137d0*/  HMMA.16816.F32 R28, R48.reuse, R64, R28 ;  /* 0x00000040301c723c */ /* 0x040ff2000000181c */
[----:B------:R-:W5:Y:S01]  /*137e0*/  MUFU.EX2 R132, R132 ;  /* 0x0000008400847308 */ /* 0x000f620000000800 */
[----:B------:R-:W-:Y:S01]  /*137f0*/  HMMA.16816.F32 R32, R48, R66, R32 ;  /* 0x000000423020723c */ /* 0x000fe20000001820 */
[----:B------:R-:W2:Y:S08]  /*13800*/  LDSM.16.MT88.4 R64, [R222+0x1800] ;  /* 0x00180000de40783b */ /* 0x000eb00000004200 */
[----:B------:R-:W1:Y:S01]  /*13810*/  MUFU.EX2 R134, R134 ;  /* 0x0000008600867308 */ /* 0x000e620000000800 */
[----:B----4-:R-:W-:Y:S09]  /*13820*/  FADD.FTZ R121, R133, R121 ;  /* 0x0000007985797221 */ /* 0x010ff20000010000 */
        /* <DEDUP_REMOVED lines=8> */
[----:B------:R-:W4:Y:S10]  /*138b0*/  MUFU.EX2 R135, R135 ;  /* 0x0000008700877308 */ /* 0x000f340000000800 */
[----:B------:R-:W5:Y:S01]  /*138c0*/  MUFU.EX2 R138, R138 ;  /* 0x0000008a008a7308 */ /* 0x000f620000000800 */
[C---:B-1----:R-:W-:Y:S01]  /*138d0*/  F2FP.F16.F32.PACK_AB R48, R137.reuse, R136 ;  /* 0x000000888930723e */ /* 0x042fe200000000ff */
[----:B------:R-:W-:Y:S04]  /*138e0*/  FADD.FTZ R136, R136, R127 ;  /* 0x0000007f88887221 */ /* 0x000fe80000010000 */
[----:B------:R-:W-:Y:S04]  /*138f0*/  FADD.FTZ R137, R137, R136 ;  /* 0x0000008889897221 */ /* 0x000fe80000010000 */
[----:B------:R-:W-:Y:S01]  /*13900*/  MUFU.EX2 R124, R124 ;  /* 0x0000007c007c7308 */ /* 0x000fe20000000800 */
[----:B----4-:R-:W-:Y:S09]  /*13910*/  FADD.FTZ R137, R135, R137 ;  /* 0x0000008987897221 */ /* 0x010ff20000010000 */
[----:B------:R-:W-:Y:S01]  /*13920*/  MUFU.EX2 R123, R123 ;  /* 0x0000007b007b7308 */ /* 0x000fe20000000800 */
[C---:B-----5:R-:W-:Y:S01]  /*13930*/  F2FP.F16.F32.PACK_AB R50, R138.reuse, R135 ;  /* 0x000000878a32723e */ /* 0x060fe200000000ff */
        /* <DEDUP_REMOVED lines=22> */
[----:B------:R-:W-:Y:S02]  /*13aa0*/  F2FP.F16.F32.PACK_AB R51, R141, R140 ;  /* 0x0000008c8d33723e */ /* 0x000fe400000000ff */
[C---:B------:R-:W-:Y:S01]  /*13ab0*/  F2FP.F16.F32.PACK_AB R48, R144.reuse, R143 ;  /* 0x0000008f9030723e */ /* 0x040fe200000000ff */
[----:B------:R-:W-:Y:S01]  /*13ac0*/  FADD.FTZ R144, R144, R138 ;  /* 0x0000008a90907221 */ /* 0x000fe20000010000 */
[----:B----4-:R-:W-:Y:S01]  /*13ad0*/  F2FP.F16.F32.PACK_AB R49, R139, R142 ;  /* 0x0000008e8b31723e */ /* 0x010fe200000000ff */
[----:B------:R-:W-:Y:S04]  /*13ae0*/  FADD.FTZ R142, R142, R132 ;  /* 0x000000848e8e7221 */ /* 0x000fe80000010000 */
[----:B------:R-:W-:Y:S01]  /*13af0*/  MUFU.EX2 R83, R84 ;  /* 0x0000005400537308 */ /* 0x000fe20000000800 */
[----:B-----5:R-:W-:Y:S01]  /*13b00*/  FADD.FTZ R144, R145, R144 ;  /* 0x0000009091907221 */ /* 0x020fe20000010000 */
[----:B------:R-:W-:Y:S04]  /*13b10*/  FADD.FTZ R142, R139, R142 ;  /* 0x0000008e8b8e7221 */ /* 0x000fe80000010000 */
[----:B------:R-:W-:Y:S04]  /*13b20*/  FADD.FTZ R140, R140, R142 ;  /* 0x0000008e8c8c7221 */ /* 0x000fe80000010000 */
[----:B------:R-:W-:Y:S01]  /*13b30*/  MUFU.EX2 R84, R43 ;  /* 0x0000002b00547308 */ /* 0x000fe20000000800 */
[C---:B-1----:R-:W-:Y:S01]  /*13b40*/  F2FP.F16.F32.PACK_AB R50, R146.reuse, R145 ;  /* 0x000000919232723e */ /* 0x042fe200000000ff */
[----:B------:R-:W-:Y:S01]  /*13b50*/  FADD.FTZ R140, R141, R140 ;  /* 0x0000008c8d8c7221 */ /* 0x000fe20000010000 */
[----:B------:R-:W-:Y:S03]  /*13b60*/  FADD.FTZ R146, R146, R144 ;  /* 0x0000009092927221 */ /* 0x000fe60000010000 */
[----:B------:R-:W-:Y:S01]  /*13b70*/  FADD.FTZ R140, R148, R140 ;  /* 0x0000008c948c7221 */ /* 0x000fe20000010000 */
[----:B------:R-:W-:Y:S01]  /*13b80*/  FADD.FTZ R146, R151, R146 ;  /* 0x0000009297927221 */ /* 0x000fe20000010000 */
[C---:B------:R-:W-:Y:S02]  /*13b90*/  HMMA.16816.F32 R4, R48.reuse, R56, R4 ;  /* 0x000000383004723c */ /* 0x040fe40000001804 */
[----:B------:R-:W-:Y:S06]  /*13ba0*/  MUFU.EX2 R153, R153 ;  /* 0x0000009900997308 */ /* 0x000fec0000000800 */
[C---:B------:R-:W-:Y:S01]  /*13bb0*/  HMMA.16816.F32 R8, R48.reuse, R58, R8 ;  /* 0x0000003a3008723c */ /* 0x040fe20000001808 */
[----:B------:R-:W1:Y:S03]  /*13bc0*/  LDSM.16.MT88.4 R56, [R70+0xc800] ;  /* 0x00c800004638783b */ /* 0x000e660000004200 */
[----:B------:R-:W4:Y:S04]  /*13bd0*/  MUFU.EX2 R154, R154 ;  /* 0x0000009a009a7308 */ /* 0x000f280000000800 */
[C---:B---3--:R-:W-:Y:S06]  /*13be0*/  HMMA.16816.F32 R12, R48.reuse, R60, R12 ;  /* 0x0000003c300c723c */ /* 0x048fec000000180c */
[----:B------:R-:W3:Y:S02]  /*13bf0*/  MUFU.EX2 R162, R162 ;  /* 0x000000a200a27308 */ /* 0x000ee40000000800 */
        /* <DEDUP_REMOVED lines=9> */
[----:B------:R-:W3:Y:S01]  /*13c90*/  MUFU.EX2 R194, R194 ;  /* 0x000000c200c27308 */ /* 0x000ee20000000800 */
[----:B------:R-:W-:Y:S01]  /*13ca0*/  HMMA.16816.F32 R32, R48, R66, R32 ;  /* 0x000000423020723c */ /* 0x000fe20000001820 */
[----:B------:R-:W3:Y:S08]  /*13cb0*/  LDSM.16.MT88.4 R64, [R222+0x2800] ;  /* 0x00280000de40783b */ /* 0x000ef00000004200 */
[----:B------:R-:W-:Y:S01]  /*13cc0*/  MUFU.EX2 R193, R193 ;  /* 0x000000c100c17308 */ /* 0x000fe20000000800 */
[C---:B------:R-:W-:Y:S01]  /*13cd0*/  F2FP.F16.F32.PACK_AB R49, R147.reuse, R148 ;  /* 0x000000949331723e */ /* 0x040fe200000000ff */
[----:B------:R-:W-:Y:S01]  /*13ce0*/  FADD.FTZ R147, R147, R140 ;  /* 0x0000008c93937221 */ /* 0x000fe20000010000 */
[----:B------:R-:W-:Y:S02]  /*13cf0*/  F2FP.F16.F32.PACK_AB R51, R150, R149 ;  /* 0x000000959633723e */ /* 0x000fe400000000ff */
[----:B------:R-:W-:Y:S01]  /*13d00*/  F2FP.F16.F32.PACK_AB R48, R152, R151 ;  /* 0x000000979830723e */ /* 0x000fe200000000ff */
[----:B------:R-:W-:Y:S01]  /*13d10*/  FADD.FTZ R147, R149, R147 ;  /* 0x0000009395937221 */ /* 0x000fe20000010000 */
[----:B----4-:R-:W-:Y:S01]  /*13d20*/  F2FP.F16.F32.PACK_AB R50, R154, R153 ;  /* 0x000000999a32723e */ /* 0x010fe200000000ff */
[----:B------:R-:W-:Y:S02]  /*13d30*/  LDSM.16.MT88.4 R140, [R68+0x7800] ;  /* 0x00780000448c783b */ /* 0x000fe40000004200 */
[----:B------:R-:W4:Y:S01]  /*13d40*/  MUFU.EX2 R192, R192 ;  /* 0x000000c000c07308 */ /* 0x000f220000000800 */
[----:B------:R-:W-:Y:S01]  /*13d50*/  FADD.FTZ R150, R150, R147 ;  /* 0x0000009396967221 */ /* 0x000fe20000010000 */
[----:B------:R-:W-:Y:S02]  /*13d60*/  FADD.FTZ R152, R152, R146 ;  /* 0x0000009298987221 */ /* 0x000fe40000010000 */
[C---:B-1----:R-:W-:Y:S03]  /*13d70*/  HMMA.16816.F32 R4, R48.reuse, R56, R4 ;  /* 0x000000383004723c */ /* 0x042fe60000001804 */
[----:B------:R-:W-:Y:S03]  /*13d80*/  FADD.FTZ R150, R157, R150 ;  /* 0x000000969d967221 */ /* 0x000fe60000010000 */
[----:B------:R-:W-:Y:S01]  /*13d90*/  MUFU.EX2 R190, R190 ;  /* 0x000000be00be7308 */ /* 0x000fe20000000800 */
[----:B------:R-:W-:Y:S01]  /*13da0*/  FADD.FTZ R152, R153, R152 ;  /* 0x0000009899987221 */ /* 0x000fe20000010000 */
[C---:B------:R-:W-:Y:S01]  /*13db0*/  HMMA.16816.F32 R8, R48.reuse, R58, R8 ;  /* 0x0000003a3008723c */ /* 0x040fe20000001808 */
[----:B------:R-:W1:Y:S02]  /*13dc0*/  LDSM.16.MT88.4 R56, [R70+0xd000] ;  /* 0x00d000004638783b */ /* 0x000e640000004200 */
[----:B------:R-:W-:Y:S05]  /*13dd0*/  FADD.FTZ R154, R154, R152 ;  /* 0x000000989a9a7221 */ /* 0x000fea0000010000 */
[----:B------:R-:W4:Y:S01]  /*13de0*/  MUFU.EX2 R189, R189 ;  /* 0x000000bd00bd7308 */ /* 0x000f220000000800 */
[----:B------:R-:W-:Y:S01]  /*13df0*/  FADD.FTZ R154, R159, R154 ;  /* 0x0000009a9f9a7221 */ /* 0x000fe20000010000 */
[C---:B-----5:R-:W-:Y:S08]  /*13e00*/  HMMA.16816.F32 R12, R48.reuse, R60, R12 ;  /* 0x0000003c300c723c */ /* 0x060ff0000000180c */
        /* <DEDUP_REMOVED lines=12> */
[----:B------:R-:W3:Y:S02]  /*13ed0*/  LDSM.16.MT88.4 R64, [R222+0x3000] ;  /* 0x00300000de40783b */ /* 0x000ee40000004200 */
[C---:B------:R-:W-:Y:S01]  /*13ee0*/  F2FP.F16.F32.PACK_AB R49, R155.reuse, R157 ;  /* 0x0000009d9b31723e */ /* 0x040fe200000000ff */
[----:B------:R-:W-:Y:S01]  /*13ef0*/  FADD.FTZ R155, R155, R150 ;  /* 0x000000969b9b7221 */ /* 0x000fe20000010000 */
[----:B------:R-:W-:Y:S04]  /*13f00*/  F2FP.F16.F32.PACK_AB R51, R158, R156 ;  /* 0x0000009c9e33723e */ /* 0x000fe800000000ff */
[----:B------:R-:W4:Y:S01]  /*13f10*/  MUFU.EX2 R183, R183 ;  /* 0x000000b700b77308 */ /* 0x000f220000000800 */
[----:B------:R-:W-:Y:S01]  /*13f20*/  F2FP.F16.F32.PACK_AB R48, R160, R159 ;  /* 0x0000009fa030723e */ /* 0x000fe200000000ff */
[----:B------:R-:W-:Y:S01]  /*13f30*/  FADD.FTZ R155, R156, R155 ;  /* 0x0000009b9c9b7221 */ /* 0x000fe20000010000 */
[----:B------:R-:W-:Y:S01]  /*13f40*/  F2FP.F16.F32.PACK_AB R50, R162, R161 ;  /* 0x000000a1a232723e */ /* 0x000fe200000000ff */
[----:B------:R-:W-:Y:S01]  /*13f50*/  LDSM.16.MT88.4 R148, [R69+0x11800] ;  /* 0x011800004594783b */ /* 0x000fe20000004200 */
[----:B------:R-:W-:Y:S01]  /*13f60*/  FADD.FTZ R160, R160, R154 ;  /* 0x0000009aa0a07221 */ /* 0x000fe20000010000 */
[----:B------:R-:W-:Y:S04]  /*13f70*/  FADD.FTZ R158, R158, R155 ;  /* 0x0000009b9e9e7221 */ /* 0x000fe80000010000 */
[----:B------:R-:W-:Y:S01]  /*13f80*/  MUFU.EX2 R182, R182 ;  /* 0x000000b600b67308 */ /* 0x000fe20000000800 */
[----:B------:R-:W-:Y:S01]  /*13f90*/  FADD.FTZ R160, R161, R160 ;  /* 0x000000a0a1a07221 */ /* 0x000fe20000010000 */
[C---:B-1----:R-:W-:Y:S03]  /*13fa0*/  HMMA.16816.F32 R4, R48.reuse, R56, R4 ;  /* 0x000000383004723c */ /* 0x042fe60000001804 */
[----:B------:R-:W-:Y:S05]  /*13fb0*/  FADD.FTZ R162, R162, R160 ;  /* 0x000000a0a2a27221 */ /* 0x000fea0000010000 */
[----:B------:R-:W-:Y:S01]  /*13fc0*/  MUFU.EX2 R181, R181 ;  /* 0x000000b500b57308 */ /* 0x000fe20000000800 */
[----:B------:R-:W-:Y:S01]  /*13fd0*/  FADD.FTZ R162, R195, R162 ;  /* 0x000000a2c3a27221 */ /* 0x000fe20000010000 */
[C---:B------:R-:W-:Y:S01]  /*13fe0*/  HMMA.16816.F32 R8, R48.reuse, R58, R8 ;  /* 0x0000003a3008723c */ /* 0x040fe20000001808 */
[----:B------:R-:W1:Y:S02]  /*13ff0*/  LDSM.16.MT88.4 R56, [R70+0xd800] ;  /* 0x00d800004638783b */ /* 0x000e640000004200 */
[----:B------:R-:W-:Y:S05]  /*14000*/  FADD.FTZ R162, R194, R162 ;  /* 0x000000a2c2a27221 */ /* 0x000fea0000010000 */
[----:B------:R-:W-:Y:S01]  /*14010*/  MUFU.EX2 R180, R180 ;  /* 0x000000b400b47308 */ /* 0x000fe20000000800 */
[C---:B-----5:R-:W-:Y:S09]  /*14020*/  HMMA.16816.F32 R12, R48.reuse, R60, R12 ;  /* 0x0000003c300c723c */ /* 0x060ff2000000180c */
[----:B------:R-:W-:Y:S01]  /*14030*/  MUFU.EX2 R179, R179 ;  /* 0x000000b300b37308 */ /* 0x000fe20000000800 */
[C---:B------:R-:W-:Y:S01]  /*14040*/  HMMA.16816.F32 R16, R48.reuse, R62, R16 ;  /* 0x0000003e3010723c */ /* 0x040fe20000001810 */
[----:B------:R-:W5:Y:S08]  /*14050*/  LDSM.16.MT88.4 R60, [R69+0xd800] ;  /* 0x00d80000453c783b */ /* 0x000f700000004200 */
        /* <DEDUP_REMOVED lines=16> */
[C---:B----4-:R-:W-:Y:S01]  /*14160*/  F2FP.F16.F32.PACK_AB R50, R192.reuse, R193 ;  /* 0x000000c1c032723e */ /* 0x050fe200000000ff */
[----:B------:R-:W-:Y:S01]  /*14170*/  LDSM.16.MT88.4 R156, [R70+0x11800] ;  /* 0x01180000469c783b */ /* 0x000fe20000004200 */
[----:B------:R-:W-:Y:S01]  /*14180*/  FADD.FTZ R193, R193, R162 ;  /* 0x000000a2c1c17221 */ /* 0x000fe20000010000 */
[----:B------:R-:W-:Y:S01]  /*14190*/  FADD.FTZ R165, R165, R191 ;  /* 0x000000bfa5a57221 */ /* 0x000fe20000010000 */
[----:B------:R-:W-:Y:S03]  /*141a0*/  MOV R164, R37 ;  /* 0x0000002500a47202 */ /* 0x000fe60000000f00 */
[----:B------:R-:W-:Y:S01]  /*141b0*/  MUFU.EX2 R173, R173 ;  /* 0x000000ad00ad7308 */ /* 0x000fe20000000800 */
[----:B------:R-:W-:Y:S01]  /*141c0*/  FADD.FTZ R193, R192, R193 ;  /* 0x000000c1c0c17221 */ /* 0x000fe20000010000 */
[C---:B-1----:R-:W-:Y:S03]  /*141d0*/  HMMA.16816.F32 R4, R48.reuse, R56, R4 ;  /* 0x000000383004723c */ /* 0x042fe60000001804 */
[----:B------:R-:W-:Y:S05]  /*141e0*/  FADD.FTZ R165, R163, R165 ;  /* 0x000000a5a3a57221 */ /* 0x000fea0000010000 */
[----:B------:R-:W-:Y:S01]  /*141f0*/  MUFU.EX2 R172, R172 ;  /* 0x000000ac00ac7308 */ /* 0x000fe20000000800 */
[C---:B------:R-:W-:Y:S01]  /*14200*/  HMMA.16816.F32 R8, R48.reuse, R58, R8 ;  /* 0x0000003a3008723c */ /* 0x040fe20000001808 */
[----:B------:R-:W1:Y:S08]  /*14210*/  LDSM.16.MT88.4 R56, [R70+0xe000] ;  /* 0x00e000004638783b */ /* 0x000e700000004200 */
[----:B------:R-:W-:Y:S01]  /*14220*/  MUFU.EX2 R171, R171 ;  /* 0x000000ab00ab7308 */ /* 0x000fe20000000800 */
[C---:B-----5:R-:W-:Y:S09]  /*14230*/  HMMA.16816.F32 R12, R48.reuse, R60, R12 ;  /* 0x0000003c300c723c */ /* 0x060ff2000000180c */
[----:B------:R-:W-:Y:S01]  /*14240*/  MUFU.EX2 R170, R170 ;  /* 0x000000aa00aa7308 */ /* 0x000fe20000000800 */
[C---:B------:R-:W-:Y:S01]  /*14250*/  HMMA.16816.F32 R16, R48.reuse, R62, R16 ;  /* 0x0000003e3010723c */ /* 0x040fe20000001810 */
[----:B------:R-:W4:Y:S08]  /*14260*/  LDSM.16.MT88.4 R60, [R69+0xe000] ;  /* 0x00e00000453c783b */ /* 0x000f300000004200 */
        /* <DEDUP_REMOVED lines=17> */
[----:B------:R-:W-:Y:S01]  /*14380*/  FADD.FTZ R190, R189, R190 ;  /* 0x000000bebdbe7221 */ /* 0x000fe20000010000 */
[----:B------:R-:W-:Y:S01]  /*14390*/  MOV R165, R36 ;  /* 0x0000002400a57202 */ /* 0x000fe20000000f00 */
[----:B------:R-:W-:Y:S04]  /*143a0*/  FADD.FTZ R186, R185, R186 ;  /* 0x000000bab9ba7221 */ /* 0x000fe80000010000 */
[----:B------:R-:W-:Y:S01]  /*143b0*/  MUFU.EX2 R104, R104 ;  /* 0x0000006800687308 */ /* 0x000fe20000000800 */
[----:B------:R-:W-:Y:S01]  /*143c0*/  FADD.FTZ R188, R188, R190 ;  /* 0x000000bebcbc7221 */ /* 0x000fe20000010000 */
[C---:B-1----:R-:W-:Y:S03]  /*143d0*/  HMMA.16816.F32 R4, R48.reuse, R56, R4 ;  /* 0x000000383004723c */ /* 0x042fe60000001804 */
[----:B------:R-:W-:Y:S01]  /*143e0*/  FADD.FTZ R184, R184, R186 ;  /* 0x000000bab8b87221 */ /* 0x000fe20000010000 */
[----:B------:R-:W-:Y:S04]  /*143f0*/  FADD.FTZ R188, R187, R188 ;  /* 0x000000bcbbbc7221 */ /* 0x000fe80000010000 */
[----:B------:R-:W1:Y:S01]  /*14400*/  MUFU.EX2 R103, R103 ;  /* 0x0000006700677308 */ /* 0x000e620000000800 */
[----:B------:R-:W-:Y:S01]  /*14410*/  FADD.FTZ R184, R183, R184 ;  /* 0x000000b8b7b87221 */ /* 0x000fe20000010000 */
[C---:B------:R-:W-:Y:S01]  /*14420*/  HMMA.16816.F32 R8, R48.reuse, R58, R8 ;  /* 0x0000003a3008723c */ /* 0x040fe20000001808 */
[----:B------:R-:W5:Y:S07]  /*14430*/  LDSM.16.MT88.4 R56, [R70+0xe800] ;  /* 0x00e800004638783b */ /* 0x000f6e0000004200 */
[----:B------:R-:W-:Y:S01]  /*14440*/  MUFU.EX2 R101, R101 ;  /* 0x0000006500657308 */ /* 0x000fe20000000800 */
[C---:B----4-:R-:W-:Y:S09]  /*14450*/  HMMA.16816.F32 R12, R48.reuse, R60, R12 ;  /* 0x0000003c300c723c */ /* 0x050ff2000000180c */
[----:B------:R-:W4:Y:S01]  /*14460*/  MUFU.EX2 R98, R98 ;  /* 0x0000006200627308 */ /* 0x000f220000000800 */
[----:B-1----:R-:W-:Y:S01]  /*14470*/  F2FP.F16.F32.PACK_AB R47, R103, R104 ;  /* 0x00000068672f723e */ /* 0x002fe200000000ff */
[C---:B------:R-:W-:Y:S01]  /*14480*/  HMMA.16816.F32 R16, R48.reuse, R62, R16 ;  /* 0x0000003e3010723c */ /* 0x040fe20000001810 */
[----:B------:R-:W1:Y:S07]  /*14490*/  LDSM.16.MT88.4 R60, [R69+0xe800] ;  /* 0x00e80000453c783b */ /* 0x000e6e0000004200 */
[----:B------:R-:W1:Y:S01]  /*144a0*/  MUFU.EX2 R95, R95 ;  /* 0x0000005f005f7308 */ /* 0x000e620000000800 */
[C---:B--2---:R-:W-:Y:S09]  /*144b0*/  HMMA.16816.F32 R20, R48.reuse, R52, R20 ;  /* 0x000000343014723c */ /* 0x044ff20000001814 */
[----:B------:R-:W2:Y:S01]  /*144c0*/  MUFU.EX2 R196, R196 ;  /* 0x000000c400c47308 */ /* 0x000ea20000000800 */
[----:B----4-:R-:W-:Y:S01]  /*144d0*/  F2FP.F16.F32.PACK_AB R44, R98, R101 ;  /* 0x00000065622c723e */ /* 0x010fe200000000ff */
[C---:B------:R-:W-:Y:S01]  /*144e0*/  HMMA.16816.F32 R24, R48.reuse, R54, R24 ;  /* 0x000000363018723c */ /* 0x040fe20000001818 */
[----:B------:R-:W4:Y:S07]  /*144f0*/  LDSM.16.MT88.4 R52, [R68+0x4800] ;  /* 0x004800004434783b */ /* 0x000f2e0000004200 */
[----:B------:R-:W2:Y:S01]  /*14500*/  MUFU.EX2 R88, R88 ;  /* 0x0000005800587308 */ /* 0x000ea20000000800 */
        /* <DEDUP_REMOVED lines=15> */
[C---:B-----5:R-:W-:Y:S03]  /*14600*/  HMMA.16816.F32 R4, R48.reuse, R56, R4 ;  /* 0x000000383004723c */ /* 0x060fe60000001804 */
[----:B------:R-:W-:Y:S01]  /*14610*/  FADD.FTZ R176, R176, R178 ;  /* 0x000000b2b0b07221 */ /* 0x000fe20000010000 */
[----:B------:R-:W-:Y:S04]  /*14620*/  FADD.FTZ R180, R179, R180 ;  /* 0x000000b4b3b47221 */ /* 0x000fe80000010000 */
[----:B------:R-:W-:Y:S01]  /*14630*/  MUFU.EX2 R82, R82 ;  /* 0x0000005200527308 */ /* 0x000fe20000000800 */
[----:B------:R-:W-:Y:S01]  /*14640*/  FADD.FTZ R176, R175, R176 ;  /* 0x000000b0afb07221 */ /* 0x000fe20000010000 */
[C---:B------:R-:W-:Y:S01]  /*14650*/  HMMA.16816.F32 R8, R48.reuse, R58, R8 ;  /* 0x0000003a3008723c */ /* 0x040fe20000001808 */
[----:B------:R-:W5:Y:S02]  /*14660*/  LDSM.16.MT88.4 R56, [R70+0xf000] ;  /* 0x00f000004638783b */ /* 0x000f640000004200 */
[----:B------:R-:W-:Y:S01]  /*14670*/  FADD.FTZ R180, R174, R180 ;  /* 0x000000b4aeb47221 */ /* 0x000fe20000010000 */
[----:B------:R-:W-:Y:S04]  /*14680*/  FADD.FTZ R176, R170, R176 ;  /* 0x000000b0aab07221 */ /* 0x000fe80000010000 */
        /* <DEDUP_REMOVED lines=8> */
[C---:B----4-:R-:W-:Y:S09]  /*14710*/  HMMA.16816.F32 R20, R48.reuse, R52, R20 ;  /* 0x000000343014723c */ /* 0x050ff20000001814 */
[----:B------:R-:W-:Y:S01]  /*14720*/  MUFU.EX2 R78, R78 ;  /* 0x0000004e004e7308 */ /* 0x000fe20000000800 */
[C---:B------:R-:W-:Y:S01]  /*14730*/  HMMA.16816.F32 R24, R48.reuse, R54, R24 ;  /* 0x000000363018723c */ /* 0x040fe20000001818 */
[----:B------:R-:W4:Y:S08]  /*14740*/  LDSM.16.MT88.4 R52, [R68+0x5000] ;  /* 0x005000004434783b */ /* 0x000f300000004200 */
[----:B------:R-:W-:Y:S01]  /*14750*/  MUFU.EX2 R76, R76 ;  /* 0x0000004c004c7308 */ /* 0x000fe20000000800 */
[C---:B---3--:R-:W-:Y:S08]  /*14760*/  HMMA.16816.F32 R28, R48.reuse, R64, R28 ;  /* 0x00000040301c723c */ /* 0x048ff0000000181c */
[----:B------:R-:W-:Y:S01]  /*14770*/  HMMA.16816.F32 R32, R48, R66, R32 ;  /* 0x000000423020723c */ /* 0x000fe20000001820 */
[----:B------:R-:W3:Y:S02]  /*14780*/  LDSM.16.MT88.4 R64, [R222+0x5000] ;  /* 0x00500000de40783b */ /* 0x000ee40000004200 */
[----:B------:R-:W-:Y:S02]  /*14790*/  F2FP.F16.F32.PACK_AB R49, R173, R174 ;  /* 0x000000aead31723e */ /* 0x000fe400000000ff */
[----:B------:R-:W-:Y:S01]  /*147a0*/  F2FP.F16.F32.PACK_AB R51, R171, R172 ;  /* 0x000000acab33723e */ /* 0x000fe200000000ff */
[----:B------:R-:W-:Y:S01]  /*147b0*/  FADD.FTZ R172, R172, R180 ;  /* 0x000000b4acac7221 */ /* 0x000fe20000010000 */
[----:B------:R-:W-:Y:S02]  /*147c0*/  F2FP.F16.F32.PACK_AB R48, R169, R170 ;  /* 0x000000aaa930723e */ /* 0x000fe400000000ff */
[----:B------:R-:W-:Y:S01]  /*147d0*/  F2FP.F16.F32.PACK_AB R50, R130, R168 ;  /* 0x000000a88232723e */ /* 0x000fe200000000ff */
[----:B------:R-:W-:Y:S01]  /*147e0*/  FADD.FTZ R168, R168, R176 ;  /* 0x000000b0a8a87221 */ /* 0x000fe20000010000 */
[----:B------:R-:W-:Y:S03]  /*147f0*/  FADD.FTZ R172, R171, R172 ;  /* 0x000000acabac7221 */ /* 0x000fe60000010000 */
[----:B------:R-:W-:Y:S01]  /*14800*/  FADD.FTZ R168, R130, R168 ;  /* 0x000000a882a87221 */ /* 0x000fe20000010000 */
[----:B------:R-:W-:Y:S01]  /*14810*/  FADD.FTZ R172, R129, R172 ;  /* 0x000000ac81ac7221 */ /* 0x000fe20000010000 */
[C---:B-----5:R-:W-:Y:S03]  /*14820*/  HMMA.16816.F32 R4, R48.reuse, R56, R4 ;  /* 0x000000383004723c */ /* 0x060fe60000001804 */
[----:B------:R-:W-:Y:S01]  /*14830*/  FADD.FTZ R168, R119, R168 ;  /* 0x000000a877a87221 */ /* 0x000fe20000010000 */
[C---:B------:R-:W-:Y:S04]  /*14840*/  FADD.FTZ R172, R124.reuse, R172 ;  /* 0x000000ac7cac7221 */ /* 0x040fe80000010000 */
[C---:B------:R-:W-:Y:S01]  /*14850*/  HMMA.16816.F32 R8, R48.reuse, R58, R8 ;  /* 0x0000003a3008723c */ /* 0x040fe20000001808 */
[----:B------:R-:W5:Y:S07]  /*14860*/  LDSM.16.MT88.4 R56, [R70+0xf800] ;  /* 0x00f800004638783b */ /* 0x000f6e0000004200 */
[C---:B-1----:R-:W-:Y:S08]  /*14870*/  HMMA.16816.F32 R12, R48.reuse, R60, R12 ;  /* 0x0000003c300c723c */ /* 0x042ff0000000180c */
[C---:B------:R-:W-:Y:S01]  /*14880*/  HMMA.16816.F32 R16, R48.reuse, R62, R16 ;  /* 0x0000003e3010723c */ /* 0x040fe20000001810 */
[----:B------:R-:W-:Y:S07]  /*14890*/  LDSM.16.MT88.4 R60, [R68+0x5800] ;  /* 0x00580000443c783b */ /* 0x000fee0000004200 */
[C---:B----4-:R-:W-:Y:S08]  /*148a0*/  HMMA.16816.F32 R20, R48.reuse, R52, R20 ;  /* 0x000000343014723c */ /* 0x050ff00000001814 */
[C---:B------:R-:W-:Y:S01]  /*148b0*/  HMMA.16816.F32 R24, R48.reuse, R54, R24 ;  /* 0x000000363018723c */ /* 0x040fe20000001818 */
[----:B------:R-:W1:Y:S07]  /*148c0*/  LDSM.16.MT88.4 R52, [R69+0xf800] ;  /* 0x00f800004534783b */ /* 0x000e6e0000004200 */
[C---:B---3--:R-:W-:Y:S08]  /*148d0*/  HMMA.16816.F32 R28, R48.reuse, R64, R28 ;  /* 0x00000040301c723c */ /* 0x048ff0000000181c */
[----:B------:R-:W-:Y:S01]  /*148e0*/  HMMA.16816.F32 R32, R48, R66, R32 ;  /* 0x000000423020723c */ /* 0x000fe20000001820 */
[----:B------:R-:W3:Y:S02]  /*148f0*/  LDSM.16.MT88.4 R64, [R222+0x5800] ;  /* 0x00580000de40783b */ /* 0x000ee40000004200 */
[----:B------:R-:W-:Y:S02]  /*14900*/  F2FP.F16.F32.PACK_AB R49, R124, R129 ;  /* 0x000000817c31723e */ /* 0x000fe400000000ff */
[----:B------:R-:W-:Y:S01]  /*14910*/  F2FP.F16.F32.PACK_AB R51, R122, R123 ;  /* 0x0000007b7a33723e */ /* 0x000fe200000000ff */
[----:B------:R-:W-:Y:S01]  /*14920*/  FADD.FTZ R123, R123, R172 ;  /* 0x000000ac7b7b7221 */ /* 0x000fe20000010000 */
[C---:B------:R-:W-:Y:S01]  /*14930*/  F2FP.F16.F32.PACK_AB R48, R116.reuse, R119 ;  /* 0x000000777430723e */ /* 0x040fe200000000ff */
[----:B------:R-:W-:Y:S01]  /*14940*/  FADD.FTZ R116, R116, R168 ;  /* 0x000000a874747221 */ /* 0x000fe20000010000 */
[----:B------:R-:W-:Y:S01]  /*14950*/  F2FP.F16.F32.PACK_AB R50, R114, R115 ;  /* 0x000000737232723e */ /* 0x000fe200000000ff */
[----:B------:R-:W-:Y:S02]  /*14960*/  FADD.FTZ R123, R122, R123 ;  /* 0x0000007b7a7b7221 */ /* 0x000fe40000010000 */
[----:B------:R-:W-:Y:S02]  /*14970*/  FADD.FTZ R116, R115, R116 ;  /* 0x0000007473747221 */ /* 0x000fe40000010000 */
[----:B------:R-:W-:Y:S02]  /*14980*/  FADD.FTZ R123, R110, R123 ;  /* 0x0000007b6e7b7221 */ /* 0x000fe40000010000 */
[C---:B-----5:R-:W-:Y:S03]  /*14990*/  HMMA.16816.F32 R4, R48.reuse, R56, R4 ;  /* 0x000000383004723c */ /* 0x060fe60000001804 */
[----:B------:R-:W-:Y:S04]  /*149a0*/  FADD.FTZ R114, R114, R116 ;  /* 0x0000007472727221 */ /* 0x000fe80000010000 */
[----:B------:R-:W-:Y:S01]  /*149b0*/  FADD.FTZ R114, R101, R114 ;  /* 0x0000007265727221 */ /* 0x000fe20000010000 */
[C---:B------:R-:W-:Y:S01]  /*149c0*/  HMMA.16816.F32 R8, R48.reuse, R58, R8 ;  /* 0x0000003a3008723c */ /* 0x040fe20000001808 */
[----:B------:R-:W-:Y:S02]  /*149d0*/  LDSM.16.MT88.4 R56, [R69+0x10000] ;  /* 0x010000004538783b */ /* 0x000fe40000004200 */
[----:B------:R-:W-:Y:S04]  /*149e0*/  FADD.FTZ R98, R98, R114 ;  /* 0x0000007262627221 */ /* 0x000fe80000010000 */
[----:B------:R-:W-:Y:S01]  /*149f0*/  FADD.FTZ R98, R95, R98 ;  /* 0x000000625f627221 */ /* 0x000fe20000010000 */
[C---:B-1----:R-:W-:Y:S08]  /*14a00*/  HMMA.16816.F32 R12, R48.reuse, R52, R12 ;  /* 0x00000034300c723c */ /* 0x042ff0000000180c */
[C---:B------:R-:W-:Y:S01]  /*14a10*/  HMMA.16816.F32 R16, R48.reuse, R54, R16 ;  /* 0x000000363010723c */ /* 0x040fe20000001810 */
[----:B------:R-:W1:Y:S07]  /*14a20*/  LDSM.16.MT88.4 R52, [R70+0x10000] ;  /* 0x010000004634783b */ /* 0x000e6e0000004200 */
[C---:B------:R-:W-:Y:S08]  /*14a30*/  HMMA.16816.F32 R20, R48.reuse, R60, R20 ;  /* 0x0000003c3014723c */ /* 0x040ff00000001814 */
[C---:B------:R-:W-:Y:S01]  /*14a40*/  HMMA.16816.F32 R24, R48.reuse, R62, R24 ;  /* 0x0000003e3018723c */ /* 0x040fe20000001818 */
[----:B------:R-:W-:Y:S07]  /*14a50*/  LDSM.16.MT88.4 R60, [R222+0x6000] ;  /* 0x00600000de3c783b */ /* 0x000fee0000004200 */
[C---:B---3--:R-:W-:Y:S03]  /*14a60*/  HMMA.16816.F32 R28, R48.reuse, R64, R28 ;  /* 0x00000040301c723c */ /* 0x048fe6000000181c */
[-CC-:B------:R-:W-:Y:S01]  /*14a70*/  FFMA.FTZ R64, R46, R38.reuse, -R77.reuse ;  /* 0x000000262e407223 */ /* 0x180fe2000001084d */
[----:B--2---:R-:W-:Y:S01]  /*14a80*/  F2FP.F16.F32.PACK_AB R46, R196, R95 ;  /* 0x0000005fc42e723e */ /* 0x004fe200000000ff */
[----:B------:R-:W-:Y:S01]  /*14a90*/  FFMA.FTZ R65, R45, R38, -R77 ;  /* 0x000000262d417223 */ /* 0x000fe2000001084d */
[C---:B------:R-:W-:Y:S01]  /*14aa0*/  F2FP.F16.F32.PACK_AB R45, R108.reuse, R110 ;  /* 0x0000006e6c2d723e */ /* 0x040fe200000000ff */
[----:B------:R-:W-:Y:S01]  /*14ab0*/  FADD.FTZ R108, R108, R123 ;  /* 0x0000007b6c6c7221 */ /* 0x000fe20000010000 */
[----:B------:R-:W-:Y:S01]  /*14ac0*/  HMMA.16816.F32 R32, R48, R66, R32 ;  /* 0x000000423020723c */ /* 0x000fe20000001820 */
[----:B------:R-:W2:Y:S01]  /*14ad0*/  LDSM.16.MT88.4 R48, [R68+0x6000] ;  /* 0x006000004430783b */ /* 0x000ea20000004200 */
[----:B------:R-:W3:Y:S01]  /*14ae0*/  MUFU.EX2 R64, R64 ;  /* 0x0000004000407308 */ /* 0x000ee20000000800 */
[-CC-:B------:R-:W-:Y:S01]  /*14af0*/  FFMA.FTZ R66, R90, R38.reuse, -R77.reuse ;  /* 0x000000265a427223 */ /* 0x180fe2000001084d */
[----:B------:R-:W-:Y:S01]  /*14b00*/  FFMA.FTZ R67, R89, R38, -R77 ;  /* 0x0000002659437223 */ /* 0x000fe2000001084d */
[----:B------:R-:W-:Y:S01]  /*14b10*/  FADD.FTZ R108, R104, R108 ;  /* 0x0000006c686c7221 */ /* 0x000fe20000010000 */
[----:B------:R-:W-:Y:S02]  /*14b20*/  FADD.FTZ R196, R196, R98 ;  /* 0x00000062c4c47221 */ /* 0x000fe40000010000 */
[C---:B-1----:R-:W-:Y:S04]  /*14b30*/  HMMA.16816.F32 R4, R44.reuse, R52, R4 ;  /* 0x000000342c04723c */ /* 0x042fe80000001804 */
[----:B------:R-:W1:Y:S01]  /*14b40*/  MUFU.EX2 R65, R65 ;  /* 0x0000004100417308 */ /* 0x000e620000000800 */
[----:B------:R-:W-:Y:S01]  /*14b50*/  FADD.FTZ R103, R103, R108 ;  /* 0x0000006c67677221 */ /* 0x000fe20000010000 */
[----:B------:R-:W-:Y:S02]  /*14b60*/  FADD.FTZ R196, R88, R196 ;  /* 0x000000c458c47221 */ /* 0x000fe40000010000 */
[C---:B------:R-:W-:Y:S01]  /*14b70*/  HMMA.16816.F32 R8, R44.reuse, R54, R8 ;  /* 0x000000362c08723c */ /* 0x040fe20000001808 */
[----:B------:R-:W4:Y:S05]  /*14b80*/  LDSM.16.MT88.4 R52, [R70+0x10800] ;  /* 0x010800004634783b */ /* 0x000f2a0000004200 */
[----:B------:R-:W-:Y:S01]  /*14b90*/  MUFU.EX2 R66, R66 ;  /* 0x0000004200427308 */ /* 0x000fe20000000800 */
[----:B---3--:R-:W-:Y:S01]  /*14ba0*/  FADD.FTZ R103, R64, R103 ;  /* 0x0000006740677221 */ /* 0x008fe20000010000 */
[C---:B------:R-:W-:Y:S08]  /*14bb0*/  HMMA.16816.F32 R12, R44.reuse, R56, R12 ;  /* 0x000000382c0c723c */ /* 0x040ff0000000180c */
[----:B------:R-:W3:Y:S01]  /*14bc0*/  MUFU.EX2 R67, R67 ;  /* 0x0000004300437308 */ /* 0x000ee20000000800 */
[C---:B------:R-:W-:Y:S01]  /*14bd0*/  HMMA.16816.F32 R16, R44.reuse, R58, R16 ;  /* 0x0000003a2c10723c */ /* 0x040fe20000001810 */
[----:B------:R-:W-:Y:S07]  /*14be0*/  LDSM.16.MT88.4 R56, [R68+0x6800] ;  /* 0x006800004438783b */ /* 0x000fee0000004200 */
[C---:B--2---:R-:W-:Y:S08]  /*14bf0*/  HMMA.16816.F32 R20, R44.reuse, R48, R20 ;  /* 0x000000302c14723c */ /* 0x044ff00000001814 */
[C---:B------:R-:W-:Y:S01]  /*14c00*/  HMMA.16816.F32 R24, R44.reuse, R50, R24 ;  /* 0x000000322c18723c */ /* 0x040fe20000001818 */
[----:B------:R-:W2:Y:S07]  /*14c10*/  LDSM.16.MT88.4 R48, [R69+0x10800] ;  /* 0x010800004530783b */ /* 0x000eae0000004200 */
[C---:B------:R-:W-:Y:S08]  /*14c20*/  HMMA.16816.F32 R28, R44.reuse, R60, R28 ;  /* 0x0000003c2c1c723c */ /* 0x040ff0000000181c */
[----:B------:R-:W-:Y:S01]  /*14c30*/  HMMA.16816.F32 R32, R44, R62, R32 ;  /* 0x0000003e2c20723c */ /* 0x000fe20000001820 */
[----:B------:R-:W5:Y:S02]  /*14c40*/  LDSM.16.MT88.4 R60, [R222+0x6800] ;  /* 0x00680000de3c783b */ /* 0x000f640000004200 */
[C---:B-1----:R-:W-:Y:S01]  /*14c50*/  F2FP.F16.F32.PACK_AB R45, R65.reuse, R64 ;  /* 0x00000040412d723e */ /* 0x042fe200000000ff */
[----:B------:R-:W-:Y:S01]  /*14c60*/  FADD.FTZ R65, R65, R103 ;  /* 0x0000006741417221 */ /* 0x000fe20000010000 */
[----:B---3--:R-:W-:Y:S02]  /*14c70*/  F2FP.F16.F32.PACK_AB R47, R67, R66 ;  /* 0x00000042432f723e */ /* 0x008fe400000000ff */
[C---:B------:R-:W-:Y:S01]  /*14c80*/  F2FP.F16.F32.PACK_AB R44, R87.reuse, R88 ;  /* 0x00000058572c723e */ /* 0x040fe200000000ff */
[----:B------:R-:W-:Y:S01]  /*14c90*/  FADD.FTZ R87, R87, R196 ;  /* 0x000000c457577221 */ /* 0x000fe20000010000 */
[----:B------:R-:W-:Y:S01]  /*14ca0*/  F2FP.F16.F32.PACK_AB R46, R85, R86 ;  /* 0x00000056552e723e */ /* 0x000fe200000000ff */
[----:B------:R-:W-:Y:S02]  /*14cb0*/  FADD.FTZ R65, R66, R65 ;  /* 0x0000004142417221 */ /* 0x000fe40000010000 */
[----:B------:R-:W-:Y:S02]  /*14cc0*/  FADD.FTZ R87, R86, R87 ;  /* 0x0000005756577221 */ /* 0x000fe40000010000 */
[----:B------:R-:W-:Y:S02]  /*14cd0*/  FADD.FTZ R67, R67, R65 ;  /* 0x0000004143437221 */ /* 0x000fe40000010000 */
[C---:B----4-:R-:W-:Y:S03]  /*14ce0*/  HMMA.16816.F32 R4, R44.reuse, R52, R4 ;  /* 0x000000342c04723c */ /* 0x050fe60000001804 */
[----:B------:R-:W-:Y:S01]  /*14cf0*/  FADD.FTZ R85, R85, R87 ;  /* 0x0000005755557221 */ /* 0x000fe20000010000 */
[----:B------:R-:W-:Y:S03]  /*14d00*/  FADD.FTZ R67, R83, R67 ;  /* 0x0000004353437221 */ /* 0x000fe60000010000 */
[----:B------:R-:W-:Y:S01]  /*14d10*/  FADD.FTZ R85, R80, R85 ;  /* 0x0000005550557221 */ /* 0x000fe20000010000 */
[C---:B------:R-:W-:Y:S01]  /*14d20*/  HMMA.16816.F32 R8, R44.reuse, R54, R8 ;  /* 0x000000362c08723c */ /* 0x040fe20000001808 */
[----:B------:R-:W-:Y:S07]  /*14d30*/  LDSM.16.MT88.4 R52, [R69+0x11000] ;  /* 0x011000004534783b */ /* 0x000fee0000004200 */
[C---:B--2---:R-:W-:Y:S08]  /*14d40*/  HMMA.16816.F32 R12, R44.reuse, R48, R12 ;  /* 0x000000302c0c723c */ /* 0x044ff0000000180c */
[C---:B------:R-:W-:Y:S01]  /*14d50*/  HMMA.16816.F32 R16, R44.reuse, R50, R16 ;  /* 0x000000322c10723c */ /* 0x040fe20000001810 */
[----:B------:R-:W1:Y:S07]  /*14d60*/  LDSM.16.MT88.4 R48, [R70+0x11000] ;  /* 0x011000004630783b */ /* 0x000e6e0000004200 */
[C---:B------:R-:W-:Y:S08]  /*14d70*/  HMMA.16816.F32 R20, R44.reuse, R56, R20 ;  /* 0x000000382c14723c */ /* 0x040ff00000001814 */
[C---:B------:R-:W-:Y:S01]  /*14d80*/  HMMA.16816.F32 R24, R44.reuse, R58, R24 ;  /* 0x0000003a2c18723c */ /* 0x040fe20000001818 */
[----:B------:R-:W2:Y:S07]  /*14d90*/  LDSM.16.MT88.4 R56, [R68+0x7000] ;  /* 0x007000004438783b */ /* 0x000eae0000004200 */
[C---:B-----5:R-:W-:Y:S03]  /*14da0*/  HMMA.16816.F32 R28, R44.reuse, R60, R28 ;  /* 0x0000003c2c1c723c */ /* 0x060fe6000000181c */
[-CC-:B------:R-:W-:Y:S01]  /*14db0*/  FFMA.FTZ R60, R42, R38.reuse, -R77.reuse ;  /* 0x000000262a3c7223 */ /* 0x180fe2000001084d */
[-CC-:B------:R-:W-:Y:S01]  /*14dc0*/  FFMA.FTZ R61, R41, R38.reuse, -R77.reuse ;  /* 0x00000026293d7223 */ /* 0x180fe2000001084d */
[----:B------:R-:W-:Y:S02]  /*14dd0*/  FFMA.FTZ R77, R39, R38, -R77 ;  /* 0x00000026274d7223 */ /* 0x000fe4000001084d */
[----:B------:R3:W-:Y:S01]  /*14de0*/  MUFU.EX2 R39, R40 ;  /* 0x0000002800277308 */ /* 0x0007e20000000800 */
[----:B------:R-:W-:Y:S03]  /*14df0*/  HMMA.16816.F32 R32, R44, R62, R32 ;  /* 0x0000003e2c20723c */ /* 0x000fe60000001820 */
[C---:B------:R-:W-:Y:S01]  /*14e00*/  F2FP.F16.F32.PACK_AB R45, R84.reuse, R83 ;  /* 0x00000053542d723e */ /* 0x040fe200000000ff */
[----:B------:R-:W-:Y:S01]  /*14e10*/  FADD.FTZ R84, R84, R67 ;  /* 0x0000004354547221 */ /* 0x000fe20000010000 */
[----:B------:R-:W-:Y:S02]  /*14e20*/  F2FP.F16.F32.PACK_AB R47, R81, R82 ;  /* 0x00000052512f723e */ /* 0x000fe400000000ff */
[C---:B------:R-:W-:Y:S02]  /*14e30*/  F2FP.F16.F32.PACK_AB R44, R79.reuse, R80 ;  /* 0x000000504f2c723e */ /* 0x040fe400000000ff */
[----:B------:R-:W4:Y:S01]  /*14e40*/  MUFU.EX2 R60, R60 ;  /* 0x0000003c003c7308 */ /* 0x000f220000000800 */
[----:B------:R-:W-:Y:S01]  /*14e50*/  F2FP.F16.F32.PACK_AB R46, R76, R78 ;  /* 0x0000004e4c2e723e */ /* 0x000fe200000000ff */
[----:B------:R-:W-:Y:S01]  /*14e60*/  FADD.FTZ R79, R79, R85 ;  /* 0x000000554f4f7221 */ /* 0x000fe20000010000 */
[----:B------:R-:W-:Y:S03]  /*14e70*/  FADD.FTZ R84, R82, R84 ;  /* 0x0000005452547221 */ /* 0x000fe60000010000 */
[----:B------:R-:W-:Y:S01]  /*14e80*/  FADD.FTZ R79, R78, R79 ;  /* 0x0000004f4e4f7221 */ /* 0x000fe20000010000 */
[----:B------:R-:W-:Y:S01]  /*14e90*/  FADD.FTZ R81, R81, R84 ;  /* 0x0000005451517221 */ /* 0x000fe20000010000 */
[C---:B-1----:R-:W-:Y:S01]  /*14ea0*/  HMMA.16816.F32 R4, R44.reuse, R48, R4 ;  /* 0x000000302c04723c */ /* 0x042fe20000001804 */
[----:B---3--:R-:W1:Y:S01]  /*14eb0*/  LDSM.16.MT88.4 R40, [R222+0x7000] ;  /* 0x00700000de28783b */ /* 0x008e620000004200 */
[----:B------:R-:W3:Y:S01]  /*14ec0*/  MUFU.EX2 R61, R61 ;  /* 0x0000003d003d7308 */ /* 0x000ee20000000800 */
[-CC-:B------:R-:W-:Y:S01]  /*14ed0*/  FFMA.FTZ R48, R74, R38.reuse, -R75.reuse ;  /* 0x000000264a307223 */ /* 0x180fe2000001084b */
[-C--:B------:R-:W-:Y:S01]  /*14ee0*/  FFMA.FTZ R49, R73, R38.reuse, -R75 ;  /* 0x0000002649317223 */ /* 0x080fe2000001084b */
[----:B------:R-:W-:Y:S03]  /*14ef0*/  FADD.FTZ R76, R76, R79 ;  /* 0x0000004f4c4c7221 */ /* 0x000fe60000010000 */
[C---:B------:R-:W-:Y:S04]  /*14f00*/  HMMA.16816.F32 R8, R44.reuse, R50, R8 ;  /* 0x000000322c08723c */ /* 0x040fe80000001808 */
[----:B------:R-:W5:Y:S01]  /*14f10*/  MUFU.EX2 R77, R77 ;  /* 0x0000004d004d7308 */ /* 0x000f620000000800 */
[-CC-:B------:R-:W-:Y:S01]  /*14f20*/  FFMA.FTZ R50, R72, R38.reuse, -R75.reuse ;  /* 0x0000002648327223 */ /* 0x180fe2000001084b */
[----:B------:R-:W-:Y:S01]  /*14f30*/  FFMA.FTZ R75, R71, R38, -R75 ;  /* 0x00000026474b7223 */ /* 0x000fe2000001084b */
[----:B----4-:R-:W-:Y:S01]  /*14f40*/  FADD.FTZ R81, R60, R81 ;  /* 0x000000513c517221 */ /* 0x010fe20000010000 */
[C---:B------:R-:W-:Y:S06]  /*14f50*/  HMMA.16816.F32 R12, R44.reuse, R52, R12 ;  /* 0x000000342c0c723c */ /* 0x040fec000000180c */
[----:B------:R-:W4:Y:S01]  /*14f60*/  MUFU.EX2 R48, R48 ;  /* 0x0000003000307308 */ /* 0x000f220000000800 */
[C---:B---3--:R-:W-:Y:S01]  /*14f70*/  F2FP.F16.F32.PACK_AB R133, R61.reuse, R60 ;  /* 0x0000003c3d85723e */ /* 0x048fe200000000ff */
[----:B------:R-:W-:Y:S01]  /*14f80*/  FADD.FTZ R61, R61, R81 ;  /* 0x000000513d3d7221 */ /* 0x000fe20000010000 */
[C---:B------:R-:W-:Y:S07]  /*14f90*/  HMMA.16816.F32 R16, R44.reuse, R54, R16 ;  /* 0x000000362c10723c */ /* 0x040fee0000001810 */
[----:B------:R-:W3:Y:S01]  /*14fa0*/  MUFU.EX2 R49, R49 ;  /* 0x0000003100317308 */ /* 0x000ee20000000800 */
[----:B-----5:R-:W-:Y:S01]  /*14fb0*/  F2FP.F16.F32.PACK_AB R135, R77, R39 ;  /* 0x000000274d87723e */ /* 0x020fe200000000ff */
[----:B------:R-:W-:Y:S01]  /*14fc0*/  FADD.FTZ R61, R39, R61 ;  /* 0x0000003d273d7221 */ /* 0x000fe20000010000 */
[C---:B--2---:R-:W-:Y:S07]  /*14fd0*/  HMMA.16816.F32 R20, R44.reuse, R56, R20 ;  /* 0x000000382c14723c */ /* 0x044fee0000001814 */
[----:B------:R-:W2:Y:S01]  /*14fe0*/  MUFU.EX2 R50, R50 ;  /* 0x0000003200327308 */ /* 0x000ea20000000800 */
[----:B----4-:R-:W-:Y:S01]  /*14ff0*/  FADD.FTZ R76, R48, R76 ;  /* 0x0000004c304c7221 */ /* 0x010fe20000010000 */
[----:B------:R-:W-:Y:S01]  /*15000*/  FADD.FTZ R250, R77, R61 ;  /* 0x0000003d4dfa7221 */ /* 0x000fe20000010000 */
[C---:B------:R-:W-:Y:S07]  /*15010*/  HMMA.16816.F32 R24, R44.reuse, R58, R24 ;  /* 0x0000003a2c18723c */ /* 0x040fee0000001818 */
[----:B------:R-:W4:Y:S01]  /*15020*/  MUFU.EX2 R75, R75 ;  /* 0x0000004b004b7308 */ /* 0x000f220000000800 */
[C---:B---3--:R-:W-:Y:S01]  /*15030*/  F2FP.F16.F32.PACK_AB R132, R49.reuse, R48 ;  /* 0x000000303184723e */ /* 0x048fe200000000ff */
[----:B------:R-:W-:Y:S01]  /*15040*/  FADD.FTZ R49, R49, R76 ;  /* 0x0000004c31317221 */ /* 0x000fe20000010000 */
[C---:B-1----:R-:W-:Y:S03]  /*15050*/  HMMA.16816.F32 R28, R44.reuse, R40, R28 ;  /* 0x000000282c1c723c */ /* 0x042fe6000000181c */
[----:B--2---:R-:W-:Y:S05]  /*15060*/  FADD.FTZ R49, R50, R49 ;  /* 0x0000003132317221 */ /* 0x004fea0000010000 */
[----:B------:R-:W-:Y:S03]  /*15070*/  HMMA.16816.F32 R32, R44, R42, R32 ;  /* 0x0000002a2c20723c */ /* 0x000fe60000001820 */
[C---:B----4-:R-:W-:Y:S01]  /*15080*/  F2FP.F16.F32.PACK_AB R134, R75.reuse, R50 ;  /* 0x000000324b86723e */ /* 0x050fe200000000ff */
[----:B------:R-:W-:Y:S06]  /*15090*/  FADD.FTZ R251, R75, R49 ;  /* 0x000000314bfb7221 */ /* 0x000fec0000010000 */
[C---:B------:R-:W-:Y:S01]  /*150a0*/  HMMA.16816.F32 R160, R132.reuse, R156, R4 ;  /* 0x0000009c84a0723c */ /* 0x040fe20000001804 */
[----:B------:R-:W1:Y:S07]  /*150b0*/  LDSM.16.MT88.4 R4, [R222+0x7800] ;  /* 0x00780000de04783b */ /* 0x000e6e0000004200 */
        /* <DEDUP_REMOVED lines=9> */
.L_x_5157:
        /* <DEDUP_REMOVED lines=13> */
.L_x_5172:
[----:B----4-:R-:W-:Y:S01]  /*15220*/  FADD.FTZ R6, R250, R6 ;  /* 0x00000006fa067221 */ /* 0x010fe20000010000 */
[----:B------:R-:W2:Y:S01]  /*15230*/  MUFU.RCP R11, R7 ;  /* 0x00000007000b7308 */ /* 0x000ea20000001000 */
[C---:B------:R-:W-:Y:S01]  /*15240*/  SHF.L.U32 R8, R166.reuse, 0x4, RZ ;  /* 0x00000004a6087819 */ /* 0x040fe200000006ff */
[----:B------:R-:W-:Y:S05]  /*15250*/  WARPSYNC.ALL ;  /* 0x0000000000007948 */ /* 0x000fea0003800000 */
[----:B------:R-:W-:Y:S01]  /*15260*/  BAR.SYNC.DEFER_BLOCKING 0x0 ;  /* 0x0000000000007b1d */ /* 0x000fe20000010000 */
[----:B------:R-:W-:Y:S02]  /*15270*/  SHF.L.U32 R10, R166, 0x1, RZ ;  /* 0x00000001a60a7819 */ /* 0x000fe400000006ff */
[----:B------:R-:W-:-:S02]  /*15280*/  FSETP.NE.FTZ.AND P1, PT, R7, RZ, PT ;  /* 0x000000ff0700720b */ /* 0x000fc40003f35000 */
[----:B------:R-:W-:Y:S01]  /*15290*/  LOP3.LUT R12, R8, 0x1c0, RZ, 0xc0, !PT ;  /* 0x000001c0080c7812 */ /* 0x000fe200078ec0ff */
[----:B------:R-:W4:Y:S01]  /*152a0*/  MUFU.RCP R9, R6 ;  /* 0x0000000600097308 */ /* 0x000f220000001000 */
[----:B------:R-:W-:Y:S02]  /*152b0*/  FSETP.NE.FTZ.AND P0, PT, R6, RZ, PT ;  /* 0x000000ff0600720b */ /* 0x000fe40003f15000 */
[--C-:B------:R-:W-:Y:S02]  /*152c0*/  LOP3.LUT R220, R220, 0x6, R10.reuse, 0xf8, !PT ;  /* 0x00000006dcdc7812 */ /* 0x100fe400078ef80a */
[----:B------:R-:W-:Y:S02]  /*152d0*/  LOP3.LUT R10, R12, 0x38, R10, 0xf8, !PT ;  /* 0x000000380c0a7812 */ /* 0x000fe400078ef80a */
[----:B------:R-:W-:Y:S02]  /*152e0*/  R2P PR, R166, 0x18 ;  /* 0x00000018a6007804 */ /* 0x000fe40000000000 */
[----:B------:R-:W-:-:S02]  /*152f0*/  LOP3.LUT R10, R220, R10, RZ, 0xfc, !PT ;  /* 0x0000000adc0a7212 */ /* 0x000fc400078efcff */
[----:B--2---:R-:W-:Y:S02]  /*15300*/  FSEL R11, R11, 1, P1 ;  /* 0x3f8000000b0b7808 */ /* 0x004fe40000800000 */
[----:B------:R-:W-:Y:S02]  /*15310*/  LEA R10, R10, R221, 0x2 ;  /* 0x000000dd0a0a7211 */ /* 0x000fe400078e10ff */
[----:B------:R-:W-:Y:S01]  /*15320*/  SEL R4, R4, 0xffffffe0, !P2 ;  /* 0xffffffe004047807 */ /* 0x000fe20005000000 */
[----:B------:R-:W-:Y:S01]  /*15330*/  FMUL.FTZ R160, R11, R160 ;  /* 0x000000a00ba07220 */ /* 0x000fe20000410000 */
[----:B----4-:R-:W-:Y:S01]  /*15340*/  FSEL R9, R9, 1, P0 ;  /* 0x3f80000009097808 */ /* 0x010fe20000000000 */
        /* <DEDUP_REMOVED lines=35> */
[C---:B------:R-:W-:Y:S01]  /*15580*/  IADD3 R11, PT, PT, R9.reuse, R10, RZ ;  /* 0x0000000a090b7210 */ /* 0x040fe20007ffe0ff */
[----:B------:R-:W-:Y:S01]  /*15590*/  STS.64 [R10+0x800], R162 ;  /* 0x000800a20a007388 */ /* 0x000fe20000000a00 */
[----:B------:R-:W-:Y:S02]  /*155a0*/  @P4 IADD3 R12, PT, PT, R10, -0x80, RZ ;  /* 0xffffff800a0c4810 */ /* 0x000fe40007ffe0ff */
[----:B------:R-:W-:Y:S01]  /*155b0*/  IADD3 R13, PT, PT, R4, R11, RZ ;  /* 0x0000000b040d7210 */ /* 0x000fe20007ffe0ff */
[----:B------:R-:W-:Y:S01]  /*155c0*/  STS.64 [R0], R156 ;  /* 0x0000009c00007388 */ /* 0x000fe20000000a00 */
[----:B------:R-:W-:-:S03]  /*155d0*/  IADD3 R9, PT, PT, R9, R12, RZ ;  /* 0x0000000c09097210 */ /* 0x000fc60007ffe0ff */
[----:B------:R2:W-:Y:S04]  /*155e0*/  STS.64 [R0+0x800], R158 ;  /* 0x0008009e00007388 */ /* 0x0005e80000000a00 */
[----:B------:R-:W-:Y:S04]  /*155f0*/  STS.64 [R11], R152 ;  /* 0x000000980b007388 */ /* 0x000fe80000000a00 */
[----:B------:R4:W-:Y:S04]  /*15600*/  STS.64 [R11+0x800], R154 ;  /* 0x0008009a0b007388 */ /* 0x0009e80000000a00 */
        /* <DEDUP_REMOVED lines=12> */
[----:B----4-:R-:W4:Y:S01]  /*156d0*/  LD.E.64 R10, desc[UR4][R2.64+0xb0] ;  /* 0x0000b004020a7980 */ /* 0x010f22000c101b00 */
[----:B------:R-:W1:Y:S03]  /*156e0*/  @P1 MUFU.LG2 R7, R7 ;  /* 0x0000000700071308 */ /* 0x000e660000000c00 */
[----:B------:R3:W5:Y:S04]  /*156f0*/  LD.E R41, desc[UR4][R2.64+0xcc] ;  /* 0x0000cc0402297980 */ /* 0x000768000c101900 */
[----:B------:R3:W5:Y:S01]  /*15700*/  LD.E.64 R46, desc[UR4][R2.64+0x78] ;  /* 0x00007804022e7980 */ /* 0x000762000c101b00 */
[----:B------:R-:W1:Y:S03]  /*15710*/  @P0 MUFU.LG2 R6, R6 ;  /* 0x0000000600060308 */ /* 0x000e660000000c00 */
[----:B------:R3:W5:Y:S04]  /*15720*/  LD.E.64 R44, desc[UR4][R2.64+0xa8] ;  /* 0x0000a804022c7980 */ /* 0x000768000c101b00 */
[----:B--2---:R-:W2:Y:S01]  /*15730*/  LD.E R4, desc[UR4][R2.64+0x60] ;  /* 0x0000600402047980 */ /* 0x004ea2000c101900 */
[----:B------:R-:W-:Y:S01]  /*15740*/  SHF.L.U32 R0, R166, 0x2, RZ ;  /* 0x00000002a6007819 */ /* 0x000fe200000006ff */
[----:B-1----:R-:W-:Y:S01]  /*15750*/  @P1 FMUL.FTZ R7, R7, 0.69314718246459960938 ;  /* 0x3f31721807071820 */ /* 0x002fe20000410000 */
[----:B------:R-:W-:Y:S01]  /*15760*/  LOP3.LUT R8, R8, 0x10, RZ, 0xc0, !PT ;  /* 0x0000001008087812 */ /* 0x000fe200078ec0ff */
[----:B------:R-:W-:Y:S01]  /*15770*/  @P0 FMUL.FTZ R6, R6, 0.69314718246459960938 ;  /* 0x3f31721806060820 */ /* 0x000fe20000410000 */
[----:B------:R-:W-:-:S02]  /*15780*/  LOP3.LUT R9, R0, 0x1f8, RZ, 0xc0, !PT ;  /* 0x000001f800097812 */ /* 0x000fc400078ec0ff */
[----:B------:R-:W-:Y:S02]  /*15790*/  SHF.L.U32 R42, R239, 0x6, RZ ;  /* 0x00000006ef2a7819 */ /* 0x000fe400000006ff */
[----:B------:R-:W-:Y:S02]  /*157a0*/  LOP3.LUT R9, R9, 0x38, R167, 0x78, !PT ;  /* 0x0000003809097812 */ /* 0x000fe400078e78a7 */
[----:B------:R-:W-:Y:S01]  /*157b0*/  MOV R40, 0xff800000 ;  /* 0xff80000000287802 */ /* 0x000fe20000000f00 */
[----:B-----5:R-:W-:Y:S01]  /*157c0*/  @P1 FFMA.FTZ R40, R5, R37, R7 ;  /* 0x0000002505281223 */ /* 0x020fe20000010007 */
[----:B------:R-:W-:Y:S02]  /*157d0*/  LEA R8, R9, R8, 0x2 ;  /* 0x0000000809087211 */ /* 0x000fe400078e10ff */
[----:B------:R-:W-:Y:S01]  /*157e0*/  MOV R39, 0xff800000 ;  /* 0xff80000000277802 */ /* 0x000fe20000000f00 */
[----:B------:R-:W-:Y:S01]  /*157f0*/  @P0 FFMA.FTZ R39, R5, R36, R6 ;  /* 0x0000002405270223 */ /* 0x000fe20000010006 */
[----:B------:R-:W-:Y:S01]  /*15800*/  BAR.SYNC.DEFER_BLOCKING 0x0 ;  /* 0x0000000000007b1d */ /* 0x000fe20000010000 */
[----:B------:R-:W-:-:S02]  /*15810*/  LOP3.LUT P0, RZ, R166, 0x3, RZ, 0xc0, !PT ;  /* 0x00000003a6ff7812 */ /* 0x000fc4000780c0ff */
[----:B------:R-:W-:Y:S02]  /*15820*/  LOP3.LUT R167, R167, 0x30, RZ, 0xc0, !PT ;  /* 0x00000030a7a77812 */ /* 0x000fe400078ec0ff */
[----:B------:R-:W-:Y:S01]  /*15830*/  SHF.R.U32.HI R38, RZ, 0x2, R166 ;  /* 0x00000002ff267819 */ /* 0x000fe200000116a6 */
[----:B------:R-:W-:Y:S03]  /*15840*/  BSSY.RECONVERGENT B0, `(.L_x_5166) ;  /* 0x0000018000007945 */ /* 0x000fe60003800200 */
[----:B------:R-:W-:Y:S01]  /*15850*/  LOP3.LUT R38, R167, 0x7, R38, 0xf8, !PT ;  /* 0x00000007a7267812 */ /* 0x000fe200078ef826 */
[----:B----4-:R-:W-:-:S04]  /*15860*/  IMAD R10, R10, UR8, R245 ;  /* 0x000000080a0a7c24 */ /* 0x010fc8000f8e02f5 */
[----:B--2---:R-:W-:Y:S01]  /*15870*/  IMAD R10, R10, R4, R244 ;  /* 0x000000040a0a7224 */ /* 0x004fe200078e02f4 */
[----:B------:R-:W-:-:S03]  /*15880*/  IADD3 R4, PT, PT, R221, R8, RZ ;  /* 0x00000008dd047210 */ /* 0x000fc60007ffe0ff */
[----:B------:R-:W-:Y:S02]  /*15890*/  IMAD R42, R11, R10, R42 ;  /* 0x0000000a0b2a7224 */ /* 0x000fe400078e022a */
[----:B------:R3:W1:Y:S04]  /*158a0*/  LDS.128 R32, [R4] ;  /* 0x0000000004207984 */ /* 0x0006680000000c00 */
[----:B------:R3:W2:Y:S04]  /*158b0*/  LDS.128 R28, [R4+0x800] ;  /* 0x00080000041c7984 */ /* 0x0006a80000000c00 */
        /* <DEDUP_REMOVED lines=12> */
[----:B------:R-:W-:-:S04]  /*15980*/  LEA R44, P0, R36, R44, 0x2 ;  /* 0x0000002c242c7211 */ /* 0x000fc800078010ff */
[----:B------:R-:W-:-:S05]  /*15990*/  LEA.HI.X R45, R36, R45, R37, 0x2, P0 ;  /* 0x0000002d242d7211 */ /* 0x000fca00000f1425 */
[----:B------:R1:W-:Y:S04]  /*159a0*/  @!P2 ST.E desc[UR4][R44.64], R40 ;  /* 0x000000282c00a985 */ /* 0x0003e8000c101904 */
[----:B------:R1:W-:Y:S02]  /*159b0*/  @!P1 ST.E desc[UR4][R44.64+0x20], R39 ;  /* 0x000020272c009985 */ /* 0x0003e4000c101904 */
.L_x_5167:
[----:B------:R-:W-:Y:S05]  /*159c0*/  BSYNC.RECONVERGENT B0 ;  /* 0x0000000000007941 */ /* 0x000fea0003800200 */
.L_x_5166:
[----:B---3--:R3:W5:Y:S01]  /*159d0*/  LD.E R3, desc[UR4][R2.64+0xc0] ;  /* 0x0000c00402037980 */ /* 0x008762000c101900 */
[----:B------:R-:W-:Y:S01]  /*159e0*/  IMAD R41, R42, R41, RZ ;  /* 0x000000292a297224 */ /* 0x000fe200078e02ff */
[----:B------:R-:W-:Y:S02]  /*159f0*/  SHF.R.U32.HI R166, RZ, 0x4, R166 ;  /* 0x00000004ffa67819 */ /* 0x000fe400000116a6 */
[----:B---3--:R-:W-:-:S04]  /*15a00*/  LOP3.LUT R2, R0, 0xfc0, RZ, 0xc0, !PT ;  /* 0x00000fc000027812 */ /* 0x008fc800078ec0ff */
[----:B------:R-:W-:Y:S02]  /*15a10*/  LOP3.LUT R2, R2, 0x3c, R0, 0xf8, !PT ;  /* 0x0000003c02027812 */ /* 0x000fe400078ef800 */
[----:B------:R-:W-:Y:S02]  /*15a20*/  LOP3.LUT R0, R0, 0x3c, RZ, 0xc0, !PT ;  /* 0x0000003c00007812 */ /* 0x000fe400078ec0ff */
[----:B------:R-:W-:-:S04]  /*15a30*/  IADD3 R2, P0, PT, R41, R2, RZ ;  /* 0x0000000229027210 */ /* 0x000fc80007f1e0ff */
[----:B------:R-:W-:Y:S02]  /*15a40*/  LEA.HI.X.SX32 R41, R41, RZ, 0x1, P0 ;  /* 0x000000ff29297211 */ /* 0x000fe400000f0eff */
[----:B------:R-:W-:-:S04]  /*15a50*/  LEA R36, P2, R2, R46, 0x2 ;  /* 0x0000002e02247211 */ /* 0x000fc800078410ff */
[----:B------:R-:W-:Y:S01]  /*15a60*/  LEA.HI.X R37, R2, R47, R41, 0x2, P2 ;  /* 0x0000002f02257211 */ /* 0x000fe200010f1429 */
[----:B------:R-:W-:Y:S01]  /*15a70*/  VIADD R2, R166, 0x10 ;  /* 0x00000010a6027836 */ /* 0x000fe20000000000 */
[----:B-----5:R-:W-:Y:S01]  /*15a80*/  ISETP.GE.AND P0, PT, R0, R3, PT ;  /* 0x000000030000720c */ /* 0x020fe20003f06270 */
[C---:B------:R-:W-:Y:S02]  /*15a90*/  VIADD R0, R166.reuse, 0x8 ;  /* 0x00000008a6007836 */ /* 0x040fe40000000000 */
        /* <DEDUP_REMOVED lines=12> */
[----:B-1----:R-:W-:Y:S01]  /*15b60*/  @!P1 ST.E.128 desc[UR4][R36.64], R32 ;  /* 0x0000002024009985 */ /* 0x002fe2000c101d04 */
[-C--:B------:R-:W-:Y:S01]  /*15b70*/  ISETP.GE.OR P1, PT, R0, R227.reuse, P0 ;  /* 0x000000e30000720c */ /* 0x080fe20000726670 */
[----:B------:R-:W-:Y:S01]  /*15b80*/  IMAD.MOV.U32 R2, RZ, RZ, R238 ;  /* 0x000000ffff027224 */ /* 0x000fe200078e00ee */
[----:B------:R-:W-:Y:S01]  /*15b90*/  ISETP.GE.OR P0, PT, R166, R227, P0 ;  /* 0x000000e3a600720c */ /* 0x000fe20000706670 */
[----:B--2---:R-:W-:Y:S04]  /*15ba0*/  @!P6 ST.E.128 desc[UR4][R36.64+0x800], R28 ;  /* 0x0008001c2400e985 */ /* 0x004fe8000c101d04 */
[----:B----4-:R-:W-:Y:S04]  /*15bb0*/  @!P5 ST.E.128 desc[UR4][R36.64+0x1000], R24 ;  /* 0x001000182400d985 */ /* 0x010fe8000c101d04 */
[----:B------:R-:W-:Y:S04]  /*15bc0*/  @!P4 ST.E.128 desc[UR4][R36.64+0x1800], R20 ;  /* 0x001800142400c985 */ /* 0x000fe8000c101d04 */
[----:B------:R-:W-:Y:S04]  /*15bd0*/  @!P3 ST.E.128 desc[UR4][R36.64+0x2000], R16 ;  /* 0x002000102400b985 */ /* 0x000fe8000c101d04 */
[----:B------:R-:W-:Y:S04]  /*15be0*/  @!P2 ST.E.128 desc[UR4][R36.64+0x2800], R12 ;  /* 0x0028000c2400a985 */ /* 0x000fe8000c101d04 */
[----:B------:R1:W-:Y:S02]  /*15bf0*/  @!P1 ST.E.128 desc[UR4][R36.64+0x3000], R8 ;  /* 0x0030000824009985 */ /* 0x0003e4000c101d04 */
[----:B-1----:R-:W-:Y:S05]  /*15c00*/  @P0 RET.REL.NODEC R2 `(_ZN5flash24flash_fwd_splitkv_kernelI23Flash_fwd_kernel_traitsILi64ELi64ELi256ELi4ELb0ELb0EN7cutlass6half_tE19Flash_kernel_traitsILi64ELi64ELi256ELi4ES3_EELb0ELb0ELb1ELb0ELb0ELb1ELb1ELb0EEEvNS_16Flash_fwd_paramsE) ;  /* 0xfffffea002fc0950 */ /* 0x002fea0003c3ffff */
[----:B------:R-:W-:Y:S01]  /*15c10*/  MOV R239, 0x0 ;  /* 0x0000000000ef7802 */ /* 0x000fe20000000f00 */
[----:B------:R1:W-:Y:S03]  /*15c20*/  ST.E.128 desc[UR4][R36.64+0x3800], R4 ;  /* 0x0038000424007985 */ /* 0x0003e6000c101d04 */
[----:B-1----:R-:W-:Y:S05]  /*15c30*/  RET.REL.NODEC R238 `(_ZN5flash24flash_fwd_splitkv_kernelI23Flash_fwd_kernel_traitsILi64ELi64ELi256ELi4ELb0ELb0EN7cutlass6half_tE19Flash_kernel_traitsILi64ELi64ELi256ELi4ES3_EELb0ELb0ELb1ELb0ELb0ELb1ELb1ELb0EEEvNS_16Flash_fwd_paramsE) ;  /* 0xfffffea0eef07950 */ /* 0x002fea0003c3ffff */
.L_x_5165:
[----:B------:R-:W-:Y:S01]  /*15c40*/  MOV R6, 0x1f ;  /* 0x0000001f00067802 */ /* 0x000fe20000000f00 */
[----:B------:R-:W-:Y:S01]  /*15c50*/  IMAD.MOV.U32 R7, RZ, RZ, 0x2 ;  /* 0x00000002ff077424 */ /* 0x000fe200078e00ff */
[----:B------:R-:W-:Y:S01]  /*15c60*/  MOV R10, R251 ;  /* 0x000000fb000a7202 */ /* 0x000fe20000000f00 */
[----:B------:R-:W-:-:S07]  /*15c70*/  IMAD.MOV.U32 R8, RZ, RZ, -0x1 ;  /* 0xffffffffff087424 */ /* 0x000fce00078e00ff */
[----:B-1---5:R-:W-:Y:S05]  /*15c80*/  WARPSYNC.COLLECTIVE R8, `(.L_x_5168) ;  /* 0x0000000008087348 */ /* 0x022fea0003c00000 */
[----:B------:R2:W3:Y:S02]  /*15c90*/  SHFL.BFLY P0, R6, R10, R7, R6 ;  /* 0x0c0000070a067389 */ /* 0x0004e40000000006 */
[----:B-123-5:R-:W-:Y:S05]  /*15ca0*/  ENDCOLLECTIVE ;  /* 0x000000000000791b */ /* 0x02efea0003800000 */
.L_x_5168:
        /* <DEDUP_REMOVED lines=8> */
.L_x_5169:
[----:B------:R-:W-:Y:S01]  /*15d30*/  MOV R9, R6 ;  /* 0x0000000600097202 */ /* 0x000fe20000000f00 */
[----:B------:R-:W-:Y:S01]  /*15d40*/  IMAD.MOV.U32 R10, RZ, RZ, R250 ;  /* 0x000000ffff0a7224 */ /* 0x000fe200078e00fa */
[----:B------:R-:W-:Y:S02]  /*15d50*/  MOV R6, 0x1f ;  /* 0x0000001f00067802 */ /* 0x000fe40000000f00 */
[----:B------:R-:W-:-:S07]  /*15d60*/  MOV R7, 0x2 ;  /* 0x0000000200077802 */ /* 0x000fce0000000f00 */
[----:B------:R-:W-:Y:S05]  /*15d70*/  WARPSYNC.COLLECTIVE R8, `(.L_x_5170) ;  /* 0x0000000008087348 */ /* 0x000fea0003c00000 */
[----:B------:R1:W2:Y:S02]  /*15d80*/  SHFL.BFLY P0, R6, R10, R7, R6 ;  /* 0x0c0000070a067389 */ /* 0x0002a40000000006 */
[----:B-12---:R-:W-:Y:S05]  /*15d90*/  ENDCOLLECTIVE ;  /* 0x000000000000791b */ /* 0x006fea0003800000 */
.L_x_5170:
[----:B------:R-:W-:Y:S01]  /*15da0*/  FADD.FTZ R250, R6, R250 ;  /* 0x000000fa06fa7221 */ /* 0x000fe20000010000 */
[----:B------:R-:W-:Y:S02]  /*15db0*/  MOV R6, 0x1f ;  /* 0x0000001f00067802 */ /* 0x000fe40000000f00 */
[----:B------:R-:W-:Y:S01]  /*15dc0*/  MOV R7, 0x1 ;  /* 0x0000000100077802 */ /* 0x000fe20000000f00 */
[----:B------:R-:W-:-:S07]  /*15dd0*/  IMAD.MOV.U32 R10, RZ, RZ, R250 ;  /* 0x000000ffff0a7224 */ /* 0x000fce00078e00fa */
[----:B------:R-:W-:Y:S05]  /*15de0*/  WARPSYNC.COLLECTIVE R8, `(.L_x_5171) ;  /* 0x0000000008087348 */ /* 0x000fea0003c00000 */
[----:B------:R1:W2:Y:S02]  /*15df0*/  SHFL.BFLY P0, R6, R10, R7, R6 ;  /* 0x0c0000070a067389 */ /* 0x0002a40000000006 */
[----:B-12---:R-:W-:Y:S05]  /*15e00*/  ENDCOLLECTIVE ;  /* 0x000000000000791b */ /* 0x006fea0003800000 */
.L_x_5171:
[----:B------:R-:W-:Y:S01]  /*15e10*/  FADD.FTZ R7, R251, R9 ;  /* 0x00000009fb077221 */ /* 0x000fe20000010000 */
[----:B------:R-:W-:Y:S06]  /*15e20*/  BRA `(.L_x_5172) ;  /* 0xfffffff000fc7947 */ /* 0x000fec000383ffff */
.L_x_5173:
        /* <DEDUP_REMOVED lines=13> */
.L_x_14751:


//--------------------- .text._ZN5flash24flash_fwd_splitkv_kernelI23Flash_fwd_kernel_traitsILi64ELi64ELi256ELi4ELb0ELb0EN7cutlass6half_tE19Flash_kernel_traitsILi64ELi64ELi256ELi4ES3_EELb0ELb0ELb0ELb0ELb1ELb0ELb1ELb1EEEvNS_16Flash_fwd_paramsE --------------------------
	.section	.text._ZN5flash24flash_fwd_splitkv_kernelI23Flash_fwd_kernel_traitsILi64ELi64ELi256ELi4ELb0ELb0EN7cutlass6half_tE19Flash_kernel_traitsILi64ELi64ELi256ELi4ES3_EELb0ELb0ELb0ELb0ELb1ELb0ELb1ELb1EEEvNS_16Flash_fwd_paramsE,"ax",@progbits
	.align	128
        .global         _ZN5flash24flash_fwd_splitkv_kernelI23Flash_fwd_kernel_traitsILi64ELi64ELi256ELi4ELb0ELb0EN7cutlass6half_tE19Flash_kernel_traitsILi64ELi64ELi256ELi4ES3_EELb0ELb0ELb0ELb0ELb1ELb0ELb1ELb1EEEvNS_16Flash_fwd_paramsE
        .type           _ZN5flash24flash_fwd_splitkv_kernelI23Flash_fwd_kernel_traitsILi64ELi64ELi256ELi4ELb0ELb0EN7cutlass6half_tE19Flash_kernel_traitsILi64ELi64ELi256ELi4ES3_EELb0ELb0ELb0ELb0ELb1ELb0ELb1ELb1EEEvNS_16Flash_fwd_paramsE,@function
        .size           _ZN5flash24flash_fwd_splitkv_kernelI23Flash_fwd_kernel_traitsILi64ELi64ELi256ELi4ELb0ELb0EN7cutlass6half_tE19Flash_kernel_traitsILi64ELi64ELi256ELi4ES3_EELb0ELb0ELb0ELb0ELb1ELb0ELb1ELb1EEEvNS_16Flash_fwd_paramsE,(.L_x_14752 - _ZN5flash24flash_fwd_splitkv_kernelI23Flash_fwd_kernel_traitsILi64ELi64ELi256ELi4ELb0ELb0EN7cutlass6half_tE19Flash_kernel_traitsILi64ELi64ELi256ELi4ES3_EELb0ELb0ELb0ELb0ELb1ELb0ELb1ELb1EEEvNS_16Flash_fwd_paramsE)
        .other          _ZN5flash24flash_fwd_splitkv_kernelI23Flash_fwd_kernel_traitsILi64ELi64ELi256ELi4ELb0ELb0EN7cutlass6half_tE19Flash_kernel_traitsILi64ELi64ELi256ELi4ES3_EELb0ELb0ELb0ELb0ELb1ELb0ELb1ELb1EEEvNS_16Flash_fwd_paramsE,@"STO_CUDA_ENTRY STV_DEFAULT"
_ZN5flash24flash_fwd_splitkv_kernelI23Flash_fwd_kernel_traitsILi64ELi64ELi256ELi4ELb0ELb0EN7cutlass6half_tE19Flash_kernel_traitsILi64ELi64ELi256ELi4ES3_EELb0ELb0ELb0ELb0ELb1ELb0ELb1ELb1EEEvNS_16Flash_fwd_paramsE:
.text._ZN5flash24flash_fwd_splitkv_kernelI23Flash_fwd_kernel_traitsILi64ELi64ELi256ELi4ELb0ELb0EN7cutlass6half_tE19Flash_kernel_traitsILi64ELi64ELi256ELi4ES3_EELb0ELb0ELb0ELb0ELb1ELb0ELb1ELb1EEEvNS_16Flash_fwd_paramsE:
        /* <DEDUP_REMOVED lines=9> */
[----:B------:R-:W2:Y:S08]  /*0090*/  LDC R8, c[0x0][0x374] ;  /* 0x0000dd00ff087b82 */ /* 0x000eb00000000800 */
[----:B------:R-:W2:Y:S01]  /*00a0*/  LDC.64 R164, c[0x0][0x348] ;  /* 0x0000d200ffa47b82 */ /* 0x000ea20000000a00 */
        /* <DEDUP_REMOVED lines=13> */
[----:B------:R-:W-:-:S13]  /*0180*/  ISETP.GE.U32.AND P1, PT, R2, R0, PT ;  /* 0x000000000200720c */ /* 0x000fda0003f26070 */
[----:B------:R-:W-:Y:S02]  /*0190*/  @P1 IADD3 R241, PT, PT, R241, 0x1, RZ ;  /* 0x00000001f1f11810 */ /* 0x000fe40007ffe0ff */
[----:B------:R-:W-:-:S04]  /*01a0*/  @!P2 LOP3.LUT R241, RZ, R0, RZ, 0x33, !PT ;  /* 0x00000000fff1a212 */ /* 0x000fc800078e33ff */
[----:B------:R-:W-:-:S05]  /*01b0*/  IADD3 R240, PT, PT, -R241, RZ, RZ ;  /* 0x000000fff1f07210 */ /* 0x000fca0007ffe1ff */
[----:B--2-4-:R-:W-:Y:S02]  /*01c0*/  IMAD R240, R0, R240, UR4 ;  /* 0x0000000400f07e24 */ /* 0x014fe4000f8e02f0 */
[----:B------:R-:W-:Y:S05]  /*01d0*/  CALL.REL.NOINC `($_ZN5flash24flash_fwd_splitkv_kernelI23Flash_fwd_kernel_traitsILi64ELi64ELi256ELi4ELb0ELb0EN7cutlass6half_tE19Flash_kernel_traitsILi64ELi64ELi256ELi4ES3_EELb0ELb0ELb0ELb0ELb1ELb0ELb1ELb1EEEvNS_16Flash_fwd_paramsE$_ZN5flash30compute_attn_1rowblock_splitkvI23Flash_fwd_kernel_traitsILi64ELi64ELi256ELi4ELb0ELb0EN7cutlass6half_tE19Flash_kernel_traitsILi64ELi64ELi256ELi4ES3_EELb0ELb0ELb0ELb0ELb1ELb0ELb1ELb1ENS_16Flash_fwd_paramsEEEvRKT8_iiiii) ;  /* 0x0000000000087944 */ /* 0x000fea0003c00000 */
[----:B------:R-:W-:Y:S05]  /*01e0*/  BSYNC.RECONVERGENT B3 ;  /* 0x0000000000037941 */ /* 0x000fea0003800200 */
.L_x_5174:
[----:B------:R-:W-:Y:S05]  /*01f0*/  EXIT ;  /* 0x000000000000794d */ /* 0x000fea0003800000 */
        .type           $_ZN5flash24flash_fwd_splitkv_kernelI23Flash_fwd_kernel_traitsILi64ELi64ELi256ELi4ELb0ELb0EN7cutlass6half_tE19Flash_kernel_traitsILi64ELi64ELi256ELi4ES3_EELb0ELb0ELb0ELb0ELb1ELb0ELb1ELb1EEEvNS_16Flash_fwd_paramsE$_ZN5flash30compute_attn_1rowblock_splitkvI23Flash_fwd_kernel_traitsILi64ELi64ELi256ELi4ELb0ELb0EN7cutlass6half_tE19Flash_kernel_traitsILi64ELi64ELi256ELi4ES3_EELb0ELb0ELb0ELb0ELb1ELb0ELb1ELb1ENS_16Flash_fwd_paramsEEEvRKT8_iiiii,@function
        .size           $_ZN5flash24flash_fwd_splitkv_kernelI23Flash_fwd_kernel_traitsILi64ELi64ELi256ELi4ELb0ELb0EN7cutlass6half_tE19Flash_kernel_traitsILi64ELi64ELi256ELi4ES3_EELb0ELb0ELb0ELb0ELb1ELb0ELb1ELb1EEEvNS_16Flash_fwd_paramsE$_ZN5flash30compute_attn_1rowblock_splitkvI23Flash_fwd_kernel_traitsILi64ELi64ELi256ELi4ELb0ELb0EN7cutlass6half_tE19Flash_kernel_traitsILi64ELi64ELi256ELi4ES3_EELb0ELb0ELb0ELb0ELb1ELb0ELb1ELb1ENS_16Flash_fwd_paramsEEEvRKT8_iiiii,(.L_x_14752 - $_ZN5flash24flash_fwd_splitkv_kernelI23Flash_fwd_kernel_traitsILi64ELi64ELi256ELi4ELb0ELb0EN7cutlass6half_tE19Flash_kernel_traitsILi64ELi64ELi256ELi4ES3_EELb0ELb0ELb0ELb0ELb1ELb0ELb1ELb1EEEvNS_16Flash_fwd_paramsE$_ZN5flash30compute_attn_1rowblock_splitkvI23Flash_fwd_kernel_traitsILi64ELi64ELi256ELi4ELb0ELb0EN7cutlass6half_tE19Flash_kernel_traitsILi64ELi64ELi256ELi4ES3_EELb0ELb0ELb0ELb0ELb1ELb0ELb1ELb1ENS_16Flash_fwd_paramsEEEvRKT8_iiiii)
$_ZN5flash24flash_fwd_splitkv_kernelI23Flash_fwd_kernel_traitsILi64ELi64ELi256ELi4ELb0ELb0EN7cutlass6half_tE19Flash_kernel_traitsILi64ELi64ELi256ELi4ES3_EELb0ELb0ELb0ELb0ELb1ELb0ELb1ELb1EEEvNS_16Flash_fwd_paramsE$_ZN5flash30compute_attn_1rowblock_splitkvI23Flash_fwd_kernel_traitsILi64ELi64ELi256ELi4ELb0ELb0EN7cutlass6half_tE19Flash_kernel_traitsILi64ELi64ELi256ELi4ES3_EELb0ELb0ELb0ELb0ELb1ELb0ELb1ELb1ENS_16Flash_fwd_paramsEEEvRKT8_iiiii:
        /* <DEDUP_REMOVED lines=15> */
[----:B------:R-:W-:Y:S01]  /*02f0*/  ISETP.NE.AND.EX P1, PT, R13, RZ, PT, P0 ;  /* 0x000000ff0d00720c */ /* 0x000fe20003f25300 */
[----:B------:R-:W-:Y:S01]  /*0300*/  IMAD.WIDE.U32 R12, R241, 0x4, R12 ;  /* 0x00000004f10c7825 */ /* 0x000fe200078e000c */
[----:B------:R-:W-:-:S03]  /*0310*/  IADD3 R20, P0, PT, R14, R2, RZ ;  /* 0x000000020e147210 */ /* 0x000fc60007f1e0ff */
[----:B------:R-:W-:Y:S01]  /*0320*/  IMAD.MOV.U32 R14, RZ, RZ, RZ ;  /* 0x000000ffff0e7224 */ /* 0x000fe200078e00ff */
[----:B------:R-:W5:Y:S01]  /*0330*/  @!P3 LD.E R239, desc[UR6][R164.64+0xb4] ;  /* 0x0000b406a4efb980 */ /* 0x000f62000c101900 */
[----:B------:R-:W-:-:S03]  /*0340*/  IMAD.X R21, R15, 0x1, R0, P0 ;  /* 0x000000010f157824 */ /* 0x000fc600000e0600 */
        /* <DEDUP_REMOVED lines=17> */
.L_x_5176:
[----:B------:R-:W-:Y:S05]  /*0460*/  BSYNC.RECONVERGENT B0 ;  /* 0x0000000000007941 */ /* 0x000fea0003800200 */
.L_x_5175:
[----:B------:R-:W-:Y:S04]  /*0470*/  BSSY.RECONVERGENT B0, `(.L_x_5177) ;  /* 0x0000007000007945 */ /* 0x000fe80003800200 */
[----:B------:R-:W-:Y:S05]  /*0480*/  @!P4 BRA `(.L_x_5178) ;  /* 0x000000000014c947 */ /* 0x000fea0003800000 */
[----:B------:R-:W2:Y:S02]  /*0490*/  LD.E.U8 R4, desc[UR6][R164.64+0x1b2] ;  /* 0x0001b206a4047980 */ /* 0x000ea4000c101100 */
[----:B--2---:R-:W-:-:S13]  /*04a0*/  ISETP.NE.AND P0, PT, R4, RZ, PT ;  /* 0x000000ff0400720c */ /* 0x004fda0003f05270 */
[----:B-----5:R-:W2:Y:S02]  /*04b0*/  @P0 LD.E R54, desc[UR6][R12.64+0x4] ;  /* 0x000004060c360980 */ /* 0x020ea4000c101900 */
[----:B--2---:R-:W-:-:S06]  /*04c0*/  @P0 IADD3 R54, PT, PT, R54, -R15, RZ ;  /* 0x8000000f36360210 */ /* 0x004fcc0007ffe0ff */
[----:B------:R2:W5:Y:S02]  /*04d0*/  @!P0 LD.E R54, desc[UR6][R12.64] ;  /* 0x000000060c368980 */ /* 0x000564000c101900 */
.L_x_5178:
[----:B------:R-:W-:Y:S05]  /*04e0*/  BSYNC.RECONVERGENT B0 ;  /* 0x0000000000007941 */ /* 0x000fea0003800200 */
.L_x_5177:
        /* <DEDUP_REMOVED lines=9> */
.L_x_5180:
[----:B------:R-:W3:Y:S01]  /*0580*/  LD.E.64 R4, desc[UR6][R164.64+0x108] ;  /* 0x00010806a4047980 */ /* 0x000ee2000c101b00 */
[----:B------:R-:W-:Y:S01]  /*0590*/  BSSY.RECONVERGENT B0, `(.L_x_5182) ;  /* 0x0000006000007945 */ /* 0x000fe20003800200 */
[----:B------:R-:W-:Y:S01]  /*05a0*/  IMAD.MOV.U32 R47, RZ, RZ, RZ ;  /* 0x000000ffff2f7224 */ /* 0x000fe200078e00ff */
[----:B---3--:R-:W-:-:S04]  /*05b0*/  ISETP.NE.U32.AND P0, PT, R4, RZ, PT ;  /* 0x000000ff0400720c */ /* 0x008fc80003f05070 */
[----:B------:R-:W-:-:S13]  /*05c0*/  ISETP.NE.AND.EX P0, PT, R5, RZ, PT, P0 ;  /* 0x000000ff0500720c */ /* 0x000fda0003f05300 */
[----:B------:R-:W-:Y:S05]  /*05d0*/  @!P0 BRA `(.L_x_5183) ;  /* 0x0000000000048947 */ /* 0x000fea0003800000 */
[----:B------:R3:W5:Y:S02]  /*05e0*/  LD.E R47, desc[UR6][R164.64+0xbc] ;  /* 0x0000bc06a42f7980 */ /* 0x000764000c101900 */
.L_x_5183:
[----:B------:R-:W-:Y:S05]  /*05f0*/  BSYNC.RECONVERGENT B0 ;  /* 0x0000000000007941 */ /* 0x000fea0003800200 */
.L_x_5182:
[----:B-----5:R-:W-:Y:S02]  /*0600*/  IADD3 R47, PT, PT, R54, R47, RZ ;  /* 0x0000002f362f7210 */ /* 0x020fe40007ffe0ff */
.L_x_5181:
[----:B------:R-:W-:Y:S05]  /*0610*/  BSYNC.RECONVERGENT B1 ;  /* 0x0000000000017941 */ /* 0x000fea0003800200 */
.L_x_5179:
[----:B------:R-:W-:Y:S01]  /*0620*/  IMAD.SHL.U32 R56, R237, 0x40, RZ ;  /* 0x00000040ed387824 */ /* 0x000fe200078e00ff */
[----:B------:R-:W-:Y:S01]  /*0630*/  MOV R4, R236 ;  /* 0x000000ec00047202 */ /* 0x000fe20000000f00 */
[----:B------:R-:W-:-:S03]  /*0640*/  IMAD.MOV.U32 R5, RZ, RZ, 0x0 ;  /* 0x00000000ff057424 */ /* 0x000fc600078e00ff */
[----:B------:R-:W-:-:S13]  /*0650*/  ISETP.GT.AND P0, PT, R239, R56, PT ;  /* 0x00000038ef00720c */ /* 0x000fda0003f04270 */
[----:B-123--:R-:W-:Y:S05]  /*0660*/  @!P0 RET.REL.NODEC R4 `(_ZN5flash24flash_fwd_splitkv_kernelI23Flash_fwd_kernel_traitsILi64ELi64ELi256ELi4ELb0ELb0EN7cutlass6half_tE19Flash_kernel_traitsILi64ELi64ELi256ELi4ES3_EELb0ELb0ELb0ELb0ELb1ELb0ELb1ELb1EEEvNS_16Flash_fwd_paramsE) ;  /* 0xfffffff804648950 */ /* 0x00efea0003c3ffff */
        /* <DEDUP_REMOVED lines=51> */
[C---:B----4-:R-:W-:Y:S02]  /*09a0*/  IMAD R8, R3.reuse, R0, RZ ;  /* 0x0000000003087224 */ /* 0x050fe400078e02ff */
[----:B------:R-:W-:Y:S01]  /*09b0*/  VIADD R5, R2, 0x8 ;  /* 0x0000000802057836 */ /* 0x000fe20000000000 */
[----:B------:R-:W-:Y:S02]  /*09c0*/  ISETP.GE.AND P6, PT, R4, R239, PT ;  /* 0x000000ef0400720c */ /* 0x000fe40003fc6270 */
[----:B------:R-:W-:Y:S02]  /*09d0*/  IADD3 R4, P0, PT, R3, R2, RZ ;  /* 0x0000000203047210 */ /* 0x000fe40007f1e0ff */
[----:B------:R-:W-:-:S02]  /*09e0*/  LEA R0, P1, R55, R8, 0x2 ;  /* 0x0000000837007211 */ /* 0x000fc400078210ff */
[----:B------:R-:W-:Y:S02]  /*09f0*/  LEA.HI.X.SX32 R3, R3, RZ, 0x1, P0 ;  /* 0x000000ff03037211 */ /* 0x000fe400000f0eff */
[----:B-----5:R-:W-:Y:S02]  /*0a00*/  LEA R6, P0, R4, R6, 0x2 ;  /* 0x0000000604067211 */ /* 0x020fe400078010ff */
[----:B------:R-:W-:Y:S02]  /*0a10*/  LEA.HI.X.SX32 R8, R8, RZ, 0x1, P1 ;  /* 0x000000ff08087211 */ /* 0x000fe400008f0eff */
[----:B------:R-:W-:Y:S01]  /*0a20*/  LEA.HI.X R7, R4, R7, R3, 0x2, P0 ;  /* 0x0000000704077211 */ /* 0x000fe200000f1403 */
[C---:B------:R-:W-:Y:S01]  /*0a30*/  VIADD R3, R2.reuse, 0x28 ;  /* 0x0000002802037836 */ /* 0x040fe20000000000 */
[----:B------:R-:W-:Y:S02]  /*0a40*/  LOP3.LUT P0, R55, R55, 0xf, RZ, 0xc0, !PT ;  /* 0x0000000f37377812 */ /* 0x000fe4000780c0ff */
[----:B------:R-:W-:Y:S01]  /*0a50*/  ISETP.GE.AND P3, PT, R5, R239, PT ;  /* 0x000000ef0500720c */ /* 0x000fe20003f66270 */
[----:B------:R-:W-:Y:S01]  /*0a60*/  VIADD R5, R2, 0x18 ;  /* 0x0000001802057836 */ /* 0x000fe20000000000 */
[----:B------:R-:W-:-:S02]  /*0a70*/  P2R R4, PR, RZ, 0x1 ;  /* 0x00000001ff047803 */ /* 0x000fc40000000000 */
[-C--:B------:R-:W-:Y:S01]  /*0a80*/  ISETP.GE.AND P0, PT, R3, R239.reuse, PT ;  /* 0x000000ef0300720c */ /* 0x080fe20003f06270 */
[----:B------:R-:W-:Y:S01]  /*0a90*/  VIADD R3, R2, 0x38 ;  /* 0x0000003802037836 */ /* 0x000fe20000000000 */
[----:B------:R-:W-:Y:S02]  /*0aa0*/  LEA R10, P1, R0, R164, 0x2 ;  /* 0x000000a4000a7211 */ /* 0x000fe400078210ff */
[----:B------:R-:W-:Y:S01]  /*0ab0*/  ISETP.GE.AND P4, PT, R5, R239, PT ;  /* 0x000000ef0500720c */ /* 0x000fe20003f86270 */
[----:B------:R-:W-:Y:S01]  /*0ac0*/  VIADD R5, R2, 0x20 ;  /* 0x0000002002057836 */ /* 0x000fe20000000000 */
[----:B------:R-:W-:Y:S01]  /*0ad0*/  LEA.HI.X R11, R0, R165, R8, 0x2, P1 ;  /* 0x000000a5000b7211 */ /* 0x000fe200008f1408 */
[----:B------:R-:W-:Y:S01]  /*0ae0*/  VIADD R0, R2, 0x30 ;  /* 0x0000003002007836 */ /* 0x000fe20000000000 */
[----:B------:R-:W-:Y:S02]  /*0af0*/  ISETP.NE.OR P2, PT, R55, RZ, P3 ;  /* 0x000000ff3700720c */ /* 0x000fe40001f45670 */
[-C--:B------:R-:W-:Y:S01]  /*0b00*/  ISETP.GE.AND P1, PT, R5, R239.reuse, PT ;  /* 0x000000ef0500720c */ /* 0x080fe20003f26270 */
[----:B------:R-:W-:Y:S01]  /*0b10*/  @!P5 ST.E.128 desc[UR6][R10.64], RZ ;  /* 0x000000ff0a00d985 */ /* 0x000fe2000c101d06 */
[----:B------:R-:W-:-:S03]  /*0b20*/  ISETP.GE.AND P5, PT, R3, R239, PT ;  /* 0x000000ef0300720c */ /* 0x000fc60003fa6270 */
[----:B------:R-:W-:Y:S01]  /*0b30*/  @!P3 ST.E.128 desc[UR6][R10.64+0x800], RZ ;  /* 0x000800ff0a00b985 */ /* 0x000fe2000c101d06 */
[----:B------:R-:W-:Y:S02]  /*0b40*/  ISETP.GE.AND P3, PT, R0, R239, PT ;  /* 0x000000ef0000720c */ /* 0x000fe40003f66270 */
[----:B------:R-:W-:Y:S01]  /*0b50*/  P2R R3, PR, RZ, 0x20 ;  /* 0x00000020ff037803 */ /* 0x000fe20000000000 */
[----:B------:R-:W-:Y:S01]  /*0b60*/  @!P6 ST.E.128 desc[UR6][R10.64+0x1000], RZ ;  /* 0x001000ff0a00e985 */ /* 0x000fe2000c101d06 */
[C---:B------:R-:W-:Y:S01]  /*0b70*/  ISETP.NE.OR P6, PT, R55.reuse, RZ, P6 ;  /* 0x000000ff3700720c */ /* 0x040fe200037c5670 */
[----:B------:R-:W-:Y:S02]  /*0b80*/  @!P2 IMAD.MOV.U32 R0, RZ, RZ, -0x800000 ;  /* 0xff800000ff00a424 */ /* 0x000fe400078e00ff */
[----:B------:R-:W-:Y:S04]  /*0b90*/  @!P4 ST.E.128 desc[UR6][R10.64+0x1800], RZ ;  /* 0x001800ff0a00c985 */ /* 0x000fe8000c101d06 */
[----:B------:R-:W-:Y:S01]  /*0ba0*/  @!P5 ST.E.128 desc[UR6][R10.64+0x3800], RZ ;  /* 0x003800ff0a00d985 */ /* 0x000fe2000c101d06 */
[----:B------:R-:W-:-:S02]  /*0bb0*/  ISETP.NE.OR P5, PT, R55, RZ, P4 ;  /* 0x000000ff3700720c */ /* 0x000fc400027a5670 */
[C---:B------:R-:W-:Y:S01]  /*0bc0*/  ISETP.NE.OR P4, PT, R55.reuse, RZ, P1 ;  /* 0x000000ff3700720c */ /* 0x040fe20000f85670 */
[----:B------:R-:W-:Y:S01]  /*0bd0*/  @!P1 ST.E.128 desc[UR6][R10.64+0x2000], RZ ;  /* 0x002000ff0a009985 */ /* 0x000fe2000c101d06 */
[----:B------:R-:W-:-:S03]  /*0be0*/  ISETP.NE.OR P1, PT, R55, RZ, P0 ;  /* 0x000000ff3700720c */ /* 0x000fc60000725670 */
[----:B------:R-:W-:Y:S01]  /*0bf0*/  @!P0 ST.E.128 desc[UR6][R10.64+0x2800], RZ ;  /* 0x002800ff0a008985 */ /* 0x000fe2000c101d06 */
[----:B------:R-:W-:-:S03]  /*0c00*/  ISETP.NE.OR P0, PT, R55, RZ, P3 ;  /* 0x000000ff3700720c */ /* 0x000fc60001f05670 */
[----:B------:R-:W-:Y:S01]  /*0c10*/  @!P3 ST.E.128 desc[UR6][R10.64+0x3000], RZ ;  /* 0x003000ff0a00b985 */ /* 0x000fe2000c101d06 */
[----:B------:R-:W-:-:S03]  /*0c20*/  ISETP.NE.AND P3, PT, R3, RZ, PT ;  /* 0x000000ff0300720c */ /* 0x000fc60003f65270 */
[----:B------:R1:W-:Y:S01]  /*0c30*/  @!P2 ST.E desc[UR6][R6.64+0x20], R0 ;  /* 0x000020000600a985 */ /* 0x0003e2000c101906 */
[----:B------:R-:W-:Y:S01]  /*0c40*/  ISETP.NE.AND P2, PT, R4, RZ, PT ;  /* 0x000000ff0400720c */ /* 0x000fe20003f45270 */
[----:B------:R-:W-:Y:S02]  /*0c50*/  @!P4 IMAD.MOV.U32 R3, RZ, RZ, -0x800000 ;  /* 0xff800000ff03c424 */ /* 0x000fe400078e00ff */
[----:B------:R-:W-:Y:S01]  /*0c60*/  @!P5 IMAD.MOV.U32 R4, RZ, RZ, -0x800000 ;  /* 0xff800000ff04d424 */ /* 0x000fe200078e00ff */
[----:B------:R-:W-:Y:S01]  /*0c70*/  ISETP.GE.OR P2, PT, R2, R239, P2 ;  /* 0x000000ef0200720c */ /* 0x000fe20001746670 */
[----:B------:R-:W-:Y:S01]  /*0c80*/  @!P1 IMAD.MOV.U32 R2, RZ, RZ, -0x800000 ;  /* 0xff800000ff029424 */ /* 0x000fe200078e00ff */
[----:B------:R2:W-:Y:S04]  /*0c90*/  @!P4 ST.E desc[UR6][R6.64+0x80], R3 ;  /* 0x000080030600c985 */ /* 0x0005e8000c101906 */
[----:B------:R3:W-:Y:S04]  /*0ca0*/  @!P1 ST.E desc[UR6][R6.64+0xa0], R2 ;  /* 0x0000a00206009985 */ /* 0x0007e8000c101906 */
[----:B------:R-:W-:Y:S03]  /*0cb0*/  @!P5 ST.E desc[UR6][R6.64+0x60], R4 ;  /* 0x000060040600d985 */ /* 0x000fe6000c101906 */
[----:B------:R-:W-:-:S05]  /*0cc0*/  @!P2 IMAD.MOV.U32 R5, RZ, RZ, -0x800000 ;  /* 0xff800000ff05a424 */ /* 0x000fca00078e00ff */
[----:B------:R-:W-:Y:S01]  /*0cd0*/  @!P2 ST.E desc[UR6][R6.64], R5 ;  /* 0x000000050600a985 */ /* 0x000fe2000c101906 */
[----:B-1----:R-:W-:-:S05]  /*0ce0*/  @!P6 IMAD.MOV.U32 R0, RZ, RZ, -0x800000 ;  /* 0xff800000ff00e424 */ /* 0x002fca00078e00ff */
[----:B------:R1:W-:Y:S01]  /*0cf0*/  @!P6 ST.E desc[UR6][R6.64+0x40], R0 ;  /* 0x000040000600e985 */ /* 0x0003e2000c101906 */
[----:B--2---:R-:W-:Y:S02]  /*0d00*/  IMAD.MOV.U32 R3, RZ, RZ, 0x0 ;  /* 0x00000000ff037424 */ /* 0x004fe400078e00ff */
[----:B---3--:R-:W-:Y:S02]  /*0d10*/  IMAD.MOV.U32 R2, RZ, RZ, R236 ;  /* 0x000000ffff027224 */ /* 0x008fe400078e00ec */
[----:B-1----:R-:W-:-:S05]  /*0d20*/  @!P0 IMAD.MOV.U32 R0, RZ, RZ, -0x800000 ;  /* 0xff800000ff008424 */ /* 0x002fca00078e00ff */
[----:B------:R1:W-:Y:S01]  /*0d30*/  @!P0 ST.E desc[UR6][R6.64+0xc0], R0 ;  /* 0x0000c00006008985 */ /* 0x0003e2000c101906 */
[----:B------:R-:W-:-:S13]  /*0d40*/  ISETP.NE.OR P0, PT, R55, RZ, P3 ;  /* 0x000000ff3700720c */ /* 0x000fda0001f05670 */
[----:B-1----:R-:W-:Y:S05]  /*0d50*/  @P0 RET.REL.NODEC R2 `(_ZN5flash24flash_fwd_splitkv_kernelI23Flash_fwd_kernel_traitsILi64ELi64ELi256ELi4ELb0ELb0EN7cutlass6half_tE19Flash_kernel_traitsILi64ELi64ELi256ELi4ES3_EELb0ELb0ELb0ELb0ELb1ELb0ELb1ELb1EEEvNS_16Flash_fwd_paramsE) ;  /* 0xfffffff002a80950 */ /* 0x002fea0003c3ffff */
[----:B------:R-:W-:Y:S02]  /*0d60*/  MOV R0, 0xff800000 ;  /* 0xff80000000007802 */ /* 0x000fe40000000f00 */
[----:B------:R-:W-:-:S03]  /*0d70*/  MOV R237, 0x0 ;  /* 0x0000000000ed7802 */ /* 0x000fc60000000f00 */
[----:B------:R1:W-:Y:S02]  /*0d80*/  ST.E desc[UR6][R6.64+0xe0], R0 ;  /* 0x0000e00006007985 */ /* 0x0003e4000c101906 */
[----:B-1----:R-:W-:Y:S05]  /*0d90*/  RET.REL.NODEC R236 `(_ZN5flash24flash_fwd_splitkv_kernelI23Flash_fwd_kernel_traitsILi64ELi64ELi256ELi4ELb0ELb0EN7cutlass6half_tE19Flash_kernel_traitsILi64ELi64ELi256ELi4ES3_EELb0ELb0ELb0ELb0ELb1ELb0ELb1ELb1EEEvNS_16Flash_fwd_paramsE) ;  /* 0xfffffff0ec987950 */ /* 0x002fea0003c3ffff */
.L_x_5184:
        /* <DEDUP_REMOVED lines=33> */
[----:B------:R-:W-:Y:S01]  /*0fb0*/  ISETP.NE.AND P3, PT, R11, RZ, PT ;  /* 0x000000ff0b00720c */ /* 0x000fe20003f65270 */
        /* <DEDUP_REMOVED lines=8> */
[----:B------:R-:W-:-:S03]  /*1040*/  @!P0 VIADD R8, R8, 0x1 ;  /* 0x0000000108088836 */ /* 0x000fc60000000000 */
        /* <DEDUP_REMOVED lines=64> */
.L_x_5186:
        /* <DEDUP_REMOVED lines=12> */
[----:B------:R-:W-:Y:S02]  /*1510*/  @!P0 SHF.R.S32.HI R8, RZ, 0x1f, R14 ;  /* 0x0000001fff088819 */ /* 0x000fe4000001140e */
[----:B------:R-:W-:-:S04]  /*1520*/  LEA R13, R46, 0xffffff00, 0x8 ;  /* 0xffffff002e0d7811 */ /* 0x000fc800078e40ff */
[----:B------:R-:W-:Y:S02]  /*1530*/  SHF.R.S32.HI R10, RZ, 0x1f, R13 ;  /* 0x0000001fff0a7819 */ /* 0x000fe4000001140d */
        /* <DEDUP_REMOVED lines=25> */
[-C--:B------:R-:W-:Y:S02]  /*16d0*/  @!P1 IADD3 R6, PT, PT, R6, -R3.reuse, RZ ;  /* 0x8000000306069210 */ /* 0x080fe40007ffe0ff */
        /* <DEDUP_REMOVED lines=8> */
[----:B------:R-:W-:Y:S02]  /*1760*/  ISETP.NE.AND P3, PT, R0, RZ, PT ;  /* 0x000000ff0000720c */ /* 0x000fe40003f65270 */
[----:B------:R-:W-:Y:S01]  /*1770*/  LOP3.LUT R8, R9, R8, RZ, 0x3c, !PT ;  /* 0x0000000809087212 */ /* 0x000fe200078e3cff */
[----:B------:R-:W-:Y:S01]  /*1780*/  @!P1 VIADD R11, R11, 0x1 ;  /* 0x000000010b0b9836 */ /* 0x000fe20000000000 */
[----:B------:R-:W-:-:S02]  /*1790*/  @!P0 SHF.R.S32.HI R2, RZ, 0x1f, R14 ;  /* 0x0000001fff028819 */ /* 0x000fc4000001140e */
[----:B------:R-:W-:Y:S01]  /*17a0*/  LOP3.LUT R9, R9, R8, RZ, 0x3c, !PT ;  /* 0x0000000809097212 */ /* 0x000fe200078e3cff */
[----:B----4-:R-:W-:Y:S01]  /*17b0*/  @!P0 IMAD R3, R45, R14, RZ ;  /* 0x0000000e2d038224 */ /* 0x010fe200078e02ff */
[----:B------:R-:W-:Y:S01]  /*17c0*/  @P4 IADD3 R11, PT, PT, R11, 0x1, RZ ;  /* 0x000000010b0b4810 */ /* 0x000fe20007ffe0ff */
[-C--:B------:R-:W-:Y:S02]  /*17d0*/  IMAD R6, R231, R13.reuse, RZ ;  /* 0x0000000de7067224 */ /* 0x080fe400078e02ff */
        /* <DEDUP_REMOVED lines=8> */
[----:B------:R-:W-:Y:S01]  /*1860*/  @!P0 IMAD R3, R19, R12, RZ ;  /* 0x0000000c13038224 */ /* 0x000fe200078e02ff */
[----:B------:R-:W-:Y:S02]  /*1870*/  @!P0 SHF.R.S32.HI R2, RZ, 0x1f, R12 ;  /* 0x0000001fff028819 */ /* 0x000fe4000001140c */
[----:B------:R-:W-:Y:S01]  /*1880*/  IADD3 R23, PT, PT, R23, R6, RZ ;  /* 0x0000000617177210 */ /* 0x000fe20007ffe0ff */
[----:B------:R-:W-:Y:S01]  /*1890*/  IMAD R6, R17, R11, RZ ;  /* 0x0000000b11067224 */ /* 0x000fe200078e02ff */
[----:B------:R-:W-:-:S02]  /*18a0*/  SHF.R.S32.HI R8, RZ, 0x1f, R11 ;  /* 0x0000001fff087819 */ /* 0x000fc4000001140b */
[----:B------:R-:W-:Y:S01]  /*18b0*/  @P0 IADD3 R14, PT, PT, R14, R15, RZ ;  /* 0x0000000f0e0e0210 */ /* 0x000fe20007ffe0ff */
[C---:B------:R-:W-:Y:S02]  /*18c0*/  @!P0 IMAD R2, R18.reuse, R2, R3 ;  /* 0x0000000212028224 */ /* 0x040fe400078e0203 */
[----:B------:R-:W-:-:S04]  /*18d0*/  @!P0 IMAD.WIDE.U32 R18, R18, R12, R24 ;  /* 0x0000000c12128225 */ /* 0x000fc800078e0018 */
[----:B------:R-:W-:-:S04]  /*18e0*/  IMAD.WIDE.U32 R22, R16, R11, R22 ;  /* 0x0000000b10167225 */ /* 0x000fc800078e0016 */
[----:B------:R-:W-:Y:S02]  /*18f0*/  IMAD R8, R16, R8, R6 ;  /* 0x0000000810087224 */ /* 0x000fe400078e0206 */
[-C--:B------:R-:W-:Y:S02]  /*1900*/  @P0 IMAD R6, R45, R14.reuse, RZ ;  /* 0x0000000e2d060224 */ /* 0x080fe400078e02ff */
[----:B------:R-:W-:Y:S01]  /*1910*/  @P0 IMAD.WIDE.U32 R16, R44, R14, RZ ;  /* 0x0000000e2c100225 */ /* 0x000fe200078e00ff */
[----:B------:R-:W-:Y:S02]  /*1920*/  @!P0 IADD3 R15, PT, PT, R19, R2, RZ ;  /* 0x00000002130f8210 */ /* 0x000fe40007ffe0ff */
[----:B------:R-:W-:Y:S01]  /*1930*/  MOV R3, R22 ;  /* 0x0000001600037202 */ /* 0x000fe20000000f00 */
[----:B------:R-:W-:Y:S01]  /*1940*/  IMAD.IADD R2, R23, 0x1, R8 ;  /* 0x0000000117027824 */ /* 0x000fe200078e0208 */
[----:B------:R-:W-:Y:S02]  /*1950*/  @P0 IADD3 R15, PT, PT, R17, R6, RZ ;  /* 0x00000006110f0210 */ /* 0x000fe40007ffe0ff */
[----:B------:R-:W-:-:S02]  /*1960*/  @P0 MOV R18, R16 ;  /* 0x0000001000120202 */ /* 0x000fc40000000f00 */
.L_x_5187:
[----:B------:R-:W-:Y:S05]  /*1970*/  BSYNC.RECONVERGENT B0 ;  /* 0x0000000000007941 */ /* 0x000fea0003800200 */
.L_x_5185:
[----:B------:R-:W-:Y:S01]  /*1980*/  ISETP.NE.AND P0, PT, R7, -0x1, PT ;  /* 0xffffffff0700780c */ /* 0x000fe20003f05270 */
[----:B------:R-:W2:Y:S04]  /*1990*/  LD.E.64 R22, desc[UR6][R164.64+0x30] ;  /* 0x00003006a4167980 */ /* 0x000ea8000c101b00 */
[----:B------:R-:W3:Y:S04]  /*19a0*/  LD.E.64 R24, desc[UR6][R164.64+0x48] ;  /* 0x00004806a4187980 */ /* 0x000ee8000c101b00 */
[----:B------:R-:W4:Y:S04]  /*19b0*/  LD.E.64 R16, desc[UR6][R4.64] ;  /* 0x0000000604107980 */ /* 0x000f28000c101b00 */
[----:B------:R-:W3:Y:S04]  /*19c0*/  @!P0 LD.E.64 R28, desc[UR6][R164.64+0x18] ;  /* 0x00001806a41c8980 */ /* 0x000ee8000c101b00 */
[----:B------:R-:W4:Y:S04]  /*19d0*/  LD.E.64 R8, desc[UR6][R164.64+0x8] ;  /* 0x00000806a4087980 */ /* 0x000f28000c101b00 */
[----:B------:R-:W4:Y:S04]  /*19e0*/  LD.E R11, desc[UR6][R164.64+0xd0] ;  /* 0x0000d006a40b7980 */ /* 0x000f28000c101900 */
[----:B------:R-:W4:Y:S01]  /*19f0*/  LD.E.64 R4, desc[UR6][R164.64+0x10] ;  /* 0x00001006a4047980 */ /* 0x000f22000c101b00 */
[----:B------:R-:W-:-:S04]  /*1a00*/  IABS R6, R0 ;  /* 0x0000000000067213 */ /* 0x000fc80000000000 */
[----:B-----5:R-:W1:Y:S08]  /*1a10*/  I2F.RP R12, R6 ;  /* 0x00000006000c7306 */ /* 0x020e700000209400 */
[----:B-1----:R-:W1:Y:S01]  /*1a20*/  MUFU.RCP R12, R12 ;  /* 0x0000000c000c7308 */ /* 0x002e620000001000 */
[----:B------:R-:W-:Y:S01]  /*1a30*/  IMAD.MOV.U32 R14, RZ, RZ, RZ ;  /* 0x000000ffff0e7224 */ /* 0x000fe200078e00ff */
[----:B------:R-:W-:-:S05]  /*1a40*/  MOV R30, RZ ;  /* 0x000000ff001e7202 */ /* 0x000fca0000000f00 */
[----:B------:R1:W5:Y:S02]  /*1a50*/  @P6 LD.E R14, desc[UR6][R20.64] ;  /* 0x00000006140e6980 */ /* 0x000364000c101900 */
[----:B-1----:R-:W-:-:S04]  /*1a60*/  VIADD R12, R12, 0xffffffe ;  /* 0x0ffffffe0c0c7836 */ /* 0x002fc80000000000 */
        /* <DEDUP_REMOVED lines=13> */
[----:B------:R-:W-:Y:S02]  /*1b40*/  ISETP.GE.U32.AND P3, PT, R19, R6, PT ;  /* 0x000000061300720c */ /* 0x000fe40003f66070 */
[----:B------:R-:W-:Y:S02]  /*1b50*/  IADD3 R18, P2, PT, R12, R18, RZ ;  /* 0x000000120c127210 */ /* 0x000fe40007f5e0ff */
[----:B------:R-:W-:Y:S01]  /*1b60*/  LOP3.LUT R6, R240, R0, RZ, 0x3c, !PT ;  /* 0x00000000f0067212 */ /* 0x000fe200078e3cff */
[----:B------:R-:W-:Y:S02]  /*1b70*/  @!P1 VIADD R20, R20, 0x1 ;  /* 0x0000000114149836 */ /* 0x000fe40000000000 */
[----:B------:R-:W-:Y:S01]  /*1b80*/  IMAD.X R19, RZ, RZ, R15, P2 ;  /* 0x000000ffff137224 */ /* 0x000fe200010e060f */
[----:B------:R-:W-:Y:S02]  /*1b90*/  ISETP.GE.AND P2, PT, R6, RZ, PT ;  /* 0x000000ff0600720c */ /* 0x000fe40003f46270 */
[----:B------:R-:W-:-:S03]  /*1ba0*/  ISETP.NE.AND P1, PT, R0, RZ, PT ;  /* 0x000000ff0000720c */ /* 0x000fc60003f25270 */
[----:B------:R-:W-:Y:S01]  /*1bb0*/  @P3 IADD3 R20, PT, PT, R20, 0x1, RZ ;  /* 0x0000000114143810 */ /* 0x000fe20007ffe0ff */
[----:B------:R-:W-:-:S04]  /*1bc0*/  IMAD.WIDE.U32 R30, R13, R44, R18 ;  /* 0x0000002c0d1e7225 */ /* 0x000fc800078e0012 */
[----:B------:R-:W-:Y:S02]  /*1bd0*/  IMAD.MOV.U32 R6, RZ, RZ, R20 ;  /* 0x000000ffff067224 */ /* 0x000fe400078e0014 */
[----:B------:R-:W-:-:S03]  /*1be0*/  IMAD R10, R10, R44, RZ ;  /* 0x0000002c0a0a7224 */ /* 0x000fc600078e02ff */
[----:B------:R-:W-:Y:S01]  /*1bf0*/  @!P2 IADD3 R6, PT, PT, -R6, RZ, RZ ;  /* 0x000000ff0606a210 */ /* 0x000fe20007ffe1ff */
[----:B------:R-:W-:Y:S01]  /*1c00*/  IMAD R10, R13, R45, R10 ;  /* 0x0000002d0d0a7224 */ /* 0x000fe200078e020a */
[----:B------:R-:W-:Y:S02]  /*1c10*/  @!P1 LOP3.LUT R6, RZ, R0, RZ, 0x33, !PT ;  /* 0x00000000ff069212 */ /* 0x000fe400078e33ff */
[----:B------:R-:W-:Y:S01]  /*1c20*/  MOV R20, R30 ;  /* 0x0000001e00147202 */ /* 0x000fe20000000f00 */
[----:B------:R-:W-:Y:S01]  /*1c30*/  IMAD.IADD R21, R31, 0x1, R10 ;  /* 0x000000011f157824 */ /* 0x000fe200078e020a */
[----:B------:R-:W-:Y:S02]  /*1c40*/  LOP3.LUT R19, R48, 0x1c0, RZ, 0xc0, !PT ;  /* 0x000001c030137812 */ /* 0x000fe400078ec0ff */
[----:B------:R-:W-:Y:S01]  /*1c50*/  SHF.R.S32.HI R0, RZ, 0x1f, R6 ;  /* 0x0000001fff007819 */ /* 0x000fe20000011406 */
[----:B------:R-:W-:Y:S01]  /*1c60*/  IMAD.WIDE.U32 R20, R6, R26, R20 ;  /* 0x0000001a06147225 */ /* 0x000fe200078e0014 */
[----:B------:R-:W-:-:S02]  /*1c70*/  SHF.R.U32.HI R136, RZ, 0x3, R55 ;  /* 0x00000003ff887819 */ /* 0x000fc40000011637 */
[----:B------:R-:W-:Y:S01]  /*1c80*/  LOP3.LUT R19, R19, 0x38, R55, 0xf8, !PT ;  /* 0x0000003813137812 */ /* 0x000fe200078ef837 */
[----:B------:R-:W-:Y:S01]  /*1c90*/  IMAD.MOV.U32 R137, RZ, RZ, RZ ;  /* 0x000000ffff897224 */ /* 0x000fe200078e00ff */
[----:B------:R-:W1:Y:S02]  /*1ca0*/  S2UR UR4, SR_CgaCtaId ;  /* 0x00000000000479c3 */ /* 0x000e640000008800 */
[----:B------:R-:W-:Y:S02]  /*1cb0*/  LOP3.LUT R19, R19, 0x38, R48, 0x78, !PT ;  /* 0x0000003813137812 */ /* 0x000fe400078e7830 */
[----:B------:R-:W-:Y:S02]  /*1cc0*/  SHF.R.S32.HI R53, RZ, 0x1f, R54 ;  /* 0x0000001fff357819 */ /* 0x000fe40000011436 */
[----:B------:R-:W-:Y:S02]  /*1cd0*/  LOP3.LUT R48, R19, 0x1e00, R48, 0xf8, !PT ;  /* 0x00001e0013307812 */ /* 0x000fe400078ef830 */
[----:B------:R-:W-:Y:S01]  /*1ce0*/  LEA.HI R53, R53, R54, RZ, 0x8 ;  /* 0x0000003635357211 */ /* 0x000fe200078f40ff */
[----:B------:R-:W-:-:S03]  /*1cf0*/  IMAD R234, R45, R136, RZ ;  /* 0x000000882dea7224 */ /* 0x000fc600078e02ff */
[----:B------:R-:W-:-:S04]  /*1d00*/  SHF.R.S32.HI R53, RZ, 0x8, R53 ;  /* 0x00000008ff357819 */ /* 0x000fc80000011435 */
[----:B------:R-:W-:Y:S01]  /*1d10*/  VIMNMX R53, PT, PT, R229, R53, !PT ;  /* 0x00000035e5357248 */ /* 0x000fe20007fe0100 */
[----:B------:R-:W-:Y:S01]  /*1d20*/  UMOV UR5, 0x400 ;  /* 0x0000040000057882 */ /* 0x000fe20000000000 */
[----:B------:R-:W-:Y:S01]  /*1d30*/  IMAD R232, R231, R136, RZ ;  /* 0x00000088e7e87224 */ /* 0x000fe200078e02ff */
[----:B------:R-:W-:Y:S01]  /*1d40*/  LOP3.LUT R243, R243, R242, RZ, 0x3c, !PT ;  /* 0x000000f2f3f37212 */ /* 0x000fe200078e3cff */
[----:B-1----:R-:W-:-:S03]  /*1d50*/  ULEA UR4, UR4, UR5, 0x18 ;  /* 0x0000000504047291 */ /* 0x002fc6000f8ec0ff */
[----:B------:R-:W-:Y:S01]  /*1d60*/  LOP3.LUT R242, R243, R242, RZ, 0x3c, !PT ;  /* 0x000000f2f3f27212 */ /* 0x000fe200078e3cff */
[----:B------:R-:W-:Y:S01]  /*1d70*/  IMAD.SHL.U32 R51, R230, 0x10, RZ ;  /* 0x00000010e6337824 */ /* 0x000fe200078e00ff */
[----:B------:R-:W-:Y:S02]  /*1d80*/  LEA R238, R46, 0xffffff00, 0x8 ;  /* 0xffffff002eee7811 */ /* 0x000fe400078e40ff */
[----:B------:R-:W-:Y:S02]  /*1d90*/  LEA R48, R48, UR4, 0x1 ;  /* 0x0000000430307c11 */ /* 0x000fe4000f8e08ff */
[----:B------:R-:W-:Y:S02]  /*1da0*/  SHF.L.U64.HI R52, R230, 0x4, R231 ;  /* 0x00000004e6347819 */ /* 0x000fe400000102e7 */
[C---:B------:R-:W-:Y:S02]  /*1db0*/  SHF.L.U64.HI R50, R44.reuse, 0x4, R45 ;  /* 0x000000042c327819 */ /* 0x040fe4000001022d */
[----:B------:R-:W-:-:S02]  /*1dc0*/  SHF.L.U32 R49, R44, 0x4, RZ ;  /* 0x000000042c317819 */ /* 0x000fc400000006ff */
[----:B------:R-:W-:Y:S01]  /*1dd0*/  LOP3.LUT R243, R243, R242, RZ, 0x3c, !PT ;  /* 0x000000f2f3f37212 */ /* 0x000fe200078e3cff */
        /* <DEDUP_REMOVED lines=9> */
[----:B------:R-:W-:Y:S01]  /*1e70*/  IMAD R10, R25, R240, RZ ;  /* 0x000000f0190a7224 */ /* 0x000fe200078e02ff */
[----:B------:R-:W-:Y:S02]  /*1e80*/  SHF.R.S32.HI R18, RZ, 0x1f, R240 ;  /* 0x0000001fff127819 */ /* 0x000fe400000114f0 */
[----:B------:R-:W-:Y:S01]  /*1e90*/  IADD3.X R29, PT, PT, RZ, R15, RZ, P1, !PT ;  /* 0x0000000fff1d7210 */ /* 0x000fe20000ffe4ff */
[----:B------:R-:W-:Y:S01]  /*1ea0*/  IMAD R7, R27, R6, RZ ;  /* 0x000000061b077224 */ /* 0x000fe200078e02ff */
[----:B------:R-:W-:Y:S01]  /*1eb0*/  @!P0 MOV R143, R23 ;  /* 0x00000017008f8202 */ /* 0x000fe20000000f00 */
[----:B------:R-:W-:-:S02]  /*1ec0*/  IMAD R10, R24, R18, R10 ;  /* 0x00000012180a7224 */ /* 0x000fc400078e020a */
[----:B------:R-:W-:-:S04]  /*1ed0*/  IMAD.WIDE.U32 R28, R240, R24, R28 ;  /* 0x00000018f01c7225 */ /* 0x000fc800078e001c */
[----:B------:R-:W-:Y:S01]  /*1ee0*/  @!P0 IMAD.MOV.U32 R142, RZ, RZ, R22 ;  /* 0x000000ffff8e8224 */ /* 0x000fe200078e0016 */
[----:B------:R-:W-:Y:S01]  /*1ef0*/  @P0 MOV R142, R22 ;  /* 0x00000016008e0202 */ /* 0x000fe20000000f00 */
[----:B------:R-:W-:Y:S02]  /*1f00*/  IMAD.MOV.U32 R24, RZ, RZ, R20 ;  /* 0x000000ffff187224 */ /* 0x000fe400078e0014 */
[----:B------:R-:W-:Y:S01]  /*1f10*/  @P0 IMAD.MOV.U32 R143, RZ, RZ, R23 ;  /* 0x000000ffff8f0224 */ /* 0x000fe200078e0017 */
[----:B------:R-:W-:Y:S01]  /*1f20*/  IADD3 R20, P0, PT, R12, R3, RZ ;  /* 0x000000030c147210 */ /* 0x000fe20007f1e0ff */
[----:B------:R-:W-:Y:S02]  /*1f30*/  IMAD R7, R0, R26, R7 ;  /* 0x0000001a00077224 */ /* 0x000fe400078e0207 */
[----:B------:R-:W-:Y:S01]  /*1f40*/  IMAD.WIDE.U32 R22, R237, 0x40, R136 ;  /* 0x00000040ed167825 */ /* 0x000fe200078e0088 */
[----:B------:R-:W-:-:S03]  /*1f50*/  MOV R18, R28 ;  /* 0x0000001c00127202 */ /* 0x000fc60000000f00 */
[----:B------:R-:W-:Y:S02]  /*1f60*/  IMAD.IADD R25, R21, 0x1, R7 ;  /* 0x0000000115197824 */ /* 0x000fe400078e0207 */
[----:B------:R-:W-:Y:S02]  /*1f70*/  IMAD.X R21, RZ, RZ, R2, P0 ;  /* 0x000000ffff157224 */ /* 0x000fe400000e0602 */
[-C--:B------:R-:W-:Y:S02]  /*1f80*/  IMAD R2, R23, R142.reuse, RZ ;  /* 0x0000008e17027224 */ /* 0x080fe400078e02ff */
[----:B------:R-:W-:Y:S02]  /*1f90*/  IMAD.IADD R19, R29, 0x1, R10 ;  /* 0x000000011d137824 */ /* 0x000fe400078e020a */
[C---:B------:R-:W-:Y:S02]  /*1fa0*/  IMAD R2, R22.reuse, R143, R2 ;  /* 0x0000008f16027224 */ /* 0x040fe400078e0202 */
[----:B------:R-:W-:-:S04]  /*1fb0*/  IMAD.WIDE.U32 R22, R22, R142, R18 ;  /* 0x0000008e16167225 */ /* 0x000fc800078e0012 */
[----:B------:R-:W-:-:S04]  /*1fc0*/  IMAD.WIDE.U32 R18, R136, R44, R24 ;  /* 0x0000002c88127225 */ /* 0x000fc800078e0018 */
[----:B------:R-:W-:Y:S01]  /*1fd0*/  IMAD.IADD R234, R19, 0x1, R234 ;  /* 0x0000000113ea7824 */ /* 0x000fe200078e02ea */
[----:B----4-:R-:W-:-:S04]  /*1fe0*/  LEA R235, P0, R18, R4, 0x1 ;  /* 0x0000000412eb7211 */ /* 0x010fc800078008ff */
[----:B------:R-:W-:Y:S02]  /*1ff0*/  LEA.HI.X R234, R18, R5, R234, 0x1, P0 ;  /* 0x0000000512ea7211 */ /* 0x000fe400000f0cea */
[----:B------:R-:W-:Y:S01]  /*2000*/  ISETP.GT.AND P0, PT, R46, R53, PT ;  /* 0x000000352e00720c */ /* 0x000fe20003f04270 */
[----:B------:R-:W-:Y:S01]  /*2010*/  IMAD.WIDE.U32 R20, R136, R230, R20 ;  /* 0x000000e688147225 */ /* 0x000fe200078e0014 */
[----:B------:R-:W-:Y:S02]  /*2020*/  IADD3 R2, PT, PT, R23, R2, RZ ;  /* 0x0000000217027210 */ /* 0x000fe40007ffe0ff */
[----:B------:R-:W-:Y:S01]  /*2030*/  LEA R134, P2, R22, R16, 0x1 ;  /* 0x0000001016867211 */ /* 0x000fe200078408ff */
[----:B------:R-:W-:Y:S01]  /*2040*/  IMAD.IADD R232, R21, 0x1, R232 ;  /* 0x0000000115e87824 */ /* 0x000fe200078e02e8 */
[----:B------:R-:W-:Y:S02]  /*2050*/  LEA R233, P1, R20, R8, 0x1 ;  /* 0x0000000814e97211 */ /* 0x000fe400078208ff */
[----:B------:R-:W-:-:S02]  /*2060*/  LEA.HI.X R135, R22, R17, R2, 0x1, P2 ;  /* 0x0000001116877211 */ /* 0x000fc400010f0c02 */
        /* <DEDUP_REMOVED lines=13> */
[----:B------:R-:W-:-:S02]  /*2140*/  MOV R13, RZ ;  /* 0x000000ff000d7202 */ /* 0x000fc40000000f00 */
[----:B------:R-:W-:Y:S01]  /*2150*/  SHF.R.S32.HI R8, RZ, 0x1f, R238 ;  /* 0x0000001fff087819 */ /* 0x000fe200000114ee */
[----:B-----5:R-:W-:Y:S01]  /*2160*/  IMAD.IADD R14, R238, 0x1, R14 ;  /* 0x00000001ee0e7824 */ /* 0x020fe200078e020e */
[----:B------:R-:W-:-:S05]  /*2170*/  SHF.R.S32.HI R11, RZ, 0x1, R11 ;  /* 0x00000001ff0b7819 */ /* 0x000fca000001140b */
[-C--:B------:R-:W-:Y:S02]  /*2180*/  IMAD R14, R14, R11.reuse, RZ ;  /* 0x0000000b0e0e7224 */ /* 0x080fe400078e02ff */
[----:B------:R-:W-:Y:S01]  /*2190*/  IMAD R74, R136, R11, R12 ;  /* 0x0000000b884a7224 */ /* 0x000fe200078e020c */
        /* <DEDUP_REMOVED lines=55> */
[----:B------:R-:W-:Y:S02]  /*2510*/  IMAD.IADD R29, R29, 0x1, R7 ;  /* 0x000000011d1d7824 */ /* 0x000fe400078e0207 */
[----:B---3--:R-:W-:-:S04]  /*2520*/  IMAD.WIDE.U32 R26, R241, R20, R12 ;  /* 0x00000014f11a7225 */ /* 0x008fc800078e000c */
[----:B------:R-:W-:-:S04]  /*2530*/  IMAD R7, R21, R241, RZ ;  /* 0x000000f115077224 */ /* 0x000fc800078e02ff */
[----:B------:R-:W-:Y:S02]  /*2540*/  IMAD.IADD R27, R27, 0x1, R7 ;  /* 0x000000011b1b7824 */ /* 0x000fe400078e0207 */
[-C--:B----4-:R-:W-:Y:S02]  /*2550*/  IMAD R7, R141, R238.reuse, RZ ;  /* 0x000000ee8d077224 */ /* 0x090fe400078e02ff */
[----:B------:R-:W-:Y:S02]  /*2560*/  IMAD R9, R139, R238, RZ ;  /* 0x000000ee8b097224 */ /* 0x000fe400078e02ff */
[----:B------:R-:W-:Y:S02]  /*2570*/  IMAD R7, R140, R8, R7 ;  /* 0x000000088c077224 */ /* 0x000fe400078e0207 */
[----:B------:R-:W-:-:S04]  /*2580*/  IMAD.WIDE.U32 R26, R238, R140, R26 ;  /* 0x0000008cee1a7225 */ /* 0x000fc800078e001a */
[----:B------:R-:W-:Y:S02]  /*2590*/  IMAD R9, R138, R8, R9 ;  /* 0x000000088a097224 */ /* 0x000fe400078e0209 */
[----:B------:R-:W-:-:S04]  /*25a0*/  IMAD.WIDE.U32 R28, R238, R138, R28 ;  /* 0x0000008aee1c7225 */ /* 0x000fc800078e001c */
[-C--:B------:R-:W-:Y:S02]  /*25b0*/  IMAD R20, R25, R6.reuse, RZ ;  /* 0x0000000619147224 */ /* 0x080fe400078e02ff */
[----:B------:R-:W-:Y:S02]  /*25c0*/  IMAD.IADD R27, R27, 0x1, R7 ;  /* 0x000000011b1b7824 */ /* 0x000fe400078e0207 */
[----:B------:R-:W-:Y:S01]  /*25d0*/  IMAD R7, R23, R6, RZ ;  /* 0x0000000617077224 */ /* 0x000fe200078e02ff */
[----:B------:R-:W-:Y:S01]  /*25e0*/  IADD3 R29, PT, PT, R29, R9, RZ ;  /* 0x000000091d1d7210 */ /* 0x000fe20007ffe0ff */
[-C--:B------:R-:W-:Y:S02]  /*25f0*/  IMAD R20, R24, R0.reuse, R20 ;  /* 0x0000000018147224 */ /* 0x080fe400078e0214 */
[----:B------:R-:W-:Y:S01]  /*2600*/  IMAD R0, R22, R0, R7 ;  /* 0x0000000016007224 */ /* 0x000fe200078e0207 */
[----:B------:R-:W-:Y:S01]  /*2610*/  SHF.L.U32 R7, R55, 0x2, RZ ;  /* 0x0000000237077819 */ /* 0x000fe200000006ff */
[----:B------:R-:W-:Y:S01]  /*2620*/  IMAD.WIDE.U32 R24, R6, R24, R28 ;  /* 0x0000001806187225 */ /* 0x000fe200078e001c */
[----:B------:R-:W-:-:S02]  /*2630*/  SHF.R.S32.HI R9, RZ, 0x1f, R54 ;  /* 0x0000001fff097819 */ /* 0x000fc40000011436 */
[----:B------:R-:W-:Y:S01]  /*2640*/  LOP3.LUT R7, R7, 0x1c, RZ, 0xc0, !PT ;  /* 0x0000001c07077812 */ /* 0x000fe200078ec0ff */
[----:B------:R-:W-:Y:S01]  /*2650*/  IMAD.WIDE.U32 R22, R6, R22, R26 ;  /* 0x0000001606167225 */ /* 0x000fe200078e001a */
[----:B------:R-:W-:-:S03]  /*2660*/  IADD3 R6, P0, PT, -R54, R136, RZ ;  /* 0x0000008836067210 */ /* 0x000fc60007f1e1ff */
[----:B------:R-:W-:Y:S01]  /*2670*/  IMAD R7, R136, R11, R7 ;  /* 0x0000000b88077224 */ /* 0x000fe200078e0207 */
[----:B------:R-:W-:Y:S01]  /*2680*/  IADD3.X R9, PT, PT, RZ, ~R9, RZ, P0, !PT ;  /* 0x80000009ff097210 */ /* 0x000fe200007fe4ff */
[----:B------:R-:W-:Y:S01]  /*2690*/  IMAD.IADD R23, R23, 0x1, R0 ;  /* 0x0000000117177824 */ /* 0x000fe200078e0200 */
[----:B------:R-:W-:Y:S02]  /*26a0*/  IADD3 R21, PT, PT, R25, R20, RZ ;  /* 0x0000001419157210 */ /* 0x000fe40007ffe0ff */
[----:B------:R-:W-:Y:S01]  /*26b0*/  MOV R20, R24 ;  /* 0x0000001800147202 */ /* 0x000fe20000000f00 */
[C---:B------:R-:W-:Y:S01]  /*26c0*/  IMAD R69, R9.reuse, R138, RZ ;  /* 0x0000008a09457224 */ /* 0x040fe200078e02ff */
[----:B------:R-:W-:Y:S02]  /*26d0*/  SHF.R.S32.HI R0, RZ, 0x1f, R14 ;  /* 0x0000001fff007819 */ /* 0x000fe4000001140e */
[C---:B------:R-:W-:Y:S01]  /*26e0*/  IADD3 R75, P0, PT, R14.reuse, R74, RZ ;  /* 0x0000004a0e4b7210 */ /* 0x040fe20007f1e0ff */
[----:B------:R-:W-:Y:S01]  /*26f0*/  IMAD R9, R9, R140, RZ ;  /* 0x0000008c09097224 */ /* 0x000fe200078e02ff */
[----:B------:R-:W-:Y:S01]  /*2700*/  IADD3 R14, P1, PT, R14, R7, RZ ;  /* 0x000000070e0e7210 */ /* 0x000fe20007f3e0ff */
[----:B------:R-:W-:Y:S01]  /*2710*/  IMAD R69, R139, R6, R69 ;  /* 0x000000068b457224 */ /* 0x000fe200078e0245 */
[----:B------:R-:W-:Y:S01]  /*2720*/  LEA.HI.X.SX32 R74, R74, R0, 0x1, P0 ;  /* 0x000000004a4a7211 */ /* 0x000fe200000f0eff */
[----:B------:R-:W-:Y:S01]  /*2730*/  IMAD.WIDE.U32 R20, R138, R6, R20 ;  /* 0x000000068a147225 */ /* 0x000fe200078e0014 */
[----:B------:R-:W-:-:S03]  /*2740*/  LEA.HI.X.SX32 R0, R7, R0, 0x1, P1 ;  /* 0x0000000007007211 */ /* 0x000fc600008f0eff */
[-C--:B------:R-:W-:Y:S02]  /*2750*/  IMAD R9, R141, R6.reuse, R9 ;  /* 0x000000068d097224 */ /* 0x080fe400078e0209 */
[----:B------:R-:W-:Y:S01]  /*2760*/  IMAD.WIDE.U32 R22, R140, R6, R22 ;  /* 0x000000068c167225 */ /* 0x000fe200078e0016 */
[----:B------:R-:W-:Y:S02]  /*2770*/  SHF.L.U64.HI R74, R75, 0x1, R74 ;  /* 0x000000014b4a7819 */ /* 0x000fe4000001024a */
[----:B------:R-:W-:Y:S01]  /*2780*/  IADD3 R69, PT, PT, R21, R69, RZ ;  /* 0x0000004515457210 */ /* 0x000fe20007ffe0ff */
[----:B------:R-:W-:Y:S01]  /*2790*/  IMAD.SHL.U32 R75, R75, 0x2, RZ ;  /* 0x000000024b4b7824 */ /* 0x000fe200078e00ff */
[----:B------:R-:W-:Y:S01]  /*27a0*/  LEA R70, P1, R20, R18, 0x1 ;  /* 0x0000001214467211 */ /* 0x000fe200078208ff */
[----:B------:R-:W-:Y:S01]  /*27b0*/  IMAD.IADD R9, R23, 0x1, R9 ;  /* 0x0000000117097824 */ /* 0x000fe200078e0209 */
[----:B------:R-:W-:Y:S02]  /*27c0*/  SHF.L.U64.HI R0, R14, 0x1, R0 ;  /* 0x000000010e007819 */ /* 0x000fe40000010200 */
[----:B------:R-:W-:-:S02]  /*27d0*/  LEA R10, P0, R22, R16, 0x1 ;  /* 0x00000010160a7211 */ /* 0x000fc400078008ff */
[----:B------:R-:W-:Y:S01]  /*27e0*/  SHF.L.U32 R14, R14, 0x1, RZ ;  /* 0x000000010e0e7819 */ /* 0x000fe200000006ff */
[C---:B------:R-:W-:Y:S01]  /*27f0*/  IMAD R59, R141.reuse, 0x60, RZ ;  /* 0x000000608d3b7824 */ /* 0x040fe200078e02ff */
[----:B------:R-:W-:Y:S01]  /*2800*/  LEA.HI.X R69, R20, R19, R69, 0x1, P1 ;  /* 0x0000001314457211 */ /* 0x000fe200008f0c45 */
[C---:B------:R-:W-:Y:S01]  /*2810*/  IMAD R61, R141.reuse, 0xc0, RZ ;  /* 0x000000c08d3d7824 */ /* 0x040fe200078e02ff */
[----:B------:R-:W-:Y:S01]  /*2820*/  IADD3 R73, P3, PT, R4, R75, RZ ;  /* 0x0000004b04497210 */ /* 0x000fe20007f7e0ff */
[----:B------:R-:W-:Y:S01]  /*2830*/  IMAD R62, R141, 0xe0, RZ ;  /* 0x000000e08d3e7824 */ /* 0x000fe200078e02ff */
[----:B------:R-:W-:Y:S01]  /*2840*/  LEA.HI.X R9, R22, R17, R9, 0x1, P0 ;  /* 0x0000001116097211 */ /* 0x000fe200000f0c09 */
[----:B------:R-:W-:Y:S01]  /*2850*/  IMAD.WIDE.U32 R150, R140, 0x60, RZ ;  /* 0x000000608c967825 */ /* 0x000fe200078e00ff */
[-C--:B------:R-:W-:Y:S02]  /*2860*/  IADD3 R32, P1, PT, R4, R14.reuse, RZ ;  /* 0x0000000e04207210 */ /* 0x080fe40007f3e0ff */
[----:B------:R-:W-:Y:S01]  /*2870*/  IADD3 R75, P2, PT, R2, R75, RZ ;  /* 0x0000004b024b7210 */ /* 0x000fe20007f5e0ff */
[----:B------:R-:W-:Y:S01]  /*2880*/  IMAD.WIDE.U32 R146, R140, 0xc0, RZ ;  /* 0x000000c08c927825 */ /* 0x000fe200078e00ff */
[----:B------:R-:W-:-:S03]  /*2890*/  IADD3 R14, P0, PT, R2, R14, RZ ;  /* 0x0000000e020e7210 */ /* 0x000fc60007f1e0ff */
[----:B------:R-:W-:-:S04]  /*28a0*/  IMAD.WIDE.U32 R144, R140, 0xe0, RZ ;  /* 0x000000e08c907825 */ /* 0x000fc800078e00ff */
[----:B------:R-:W-:Y:S02]  /*28b0*/  IMAD R60, R141, 0xa0, RZ ;  /* 0x000000a08d3c7824 */ /* 0x000fe400078e02ff */
[----:B------:R-:W-:Y:S01]  /*28c0*/  IMAD.WIDE.U32 R148, R140, 0xa0, RZ ;  /* 0x000000a08c947825 */ /* 0x000fe200078e00ff */
[-C--:B------:R-:W-:Y:S02]  /*28d0*/  IADD3.X R33, PT, PT, R5, R0.reuse, RZ, P1, !PT ;  /* 0x0000000005217210 */ /* 0x080fe40000ffe4ff */
[----:B------:R-:W-:Y:S01]  /*28e0*/  IADD3.X R15, PT, PT, R3, R0, RZ, P0, !PT ;  /* 0x00000000030f7210 */ /* 0x000fe200007fe4ff */
[--C-:B------:R-:W-:Y:S01]  /*28f0*/  IMAD.X R72, R5, 0x1, R74.reuse, P3 ;  /* 0x0000000105487824 */ /* 0x100fe200018e064a */
[----:B------:R-:W-:Y:S01]  /*2900*/  SHF.L.U64.HI R57, R138, 0x5, R139 ;  /* 0x000000058a397819 */ /* 0x000fe2000001028b */
[----:B------:R-:W-:Y:S01]  /*2910*/  IMAD.X R74, R3, 0x1, R74, P2 ;  /* 0x00000001034a7824 */ /* 0x000fe200010e064a */
[--C-:B------:R-:W-:Y:S01]  /*2920*/  SHF.L.U64.HI R63, R140, 0x5, R141.reuse ;  /* 0x000000058c3f7819 */ /* 0x100fe2000001028d */
[----:B------:R-:W-:Y:S01]  /*2930*/  IMAD.SHL.U32 R58, R138, 0x20, RZ ;  /* 0x000000208a3a7824 */ /* 0x000fe200078e00ff */
[C---:B------:R-:W-:Y:S01]  /*2940*/  SHF.L.U32 R64, R140.reuse, 0x5, RZ ;  /* 0x000000058c407819 */ /* 0x040fe200000006ff */
[C---:B------:R-:W-:Y:S01]  /*2950*/  IMAD.SHL.U32 R68, R140.reuse, 0x80, RZ ;  /* 0x000000808c447824 */ /* 0x040fe200078e00ff */
[C---:B------:R-:W-:Y:S01]  /*2960*/  SHF.L.U64.HI R65, R140.reuse, 0x6, R141 ;  /* 0x000000068c417819 */ /* 0x040fe2000001028d */
[----:B------:R-:W-:Y:S01]  /*2970*/  IMAD.IADD R60, R149, 0x1, R60 ;  /* 0x00000001953c7824 */ /* 0x000fe200078e023c */
[----:B------:R-:W-:-:S02]  /*2980*/  SHF.L.U32 R66, R140, 0x6, RZ ;  /* 0x000000068c427819 */ /* 0x000fc400000006ff */
[C-C-:B------:R-:W-:Y:S02]  /*2990*/  SHF.L.U64.HI R67, R140.reuse, 0x7, R141.reuse ;  /* 0x000000078c437819 */ /* 0x140fe4000001028d */
[C---:B------:R-:W-:Y:S02]  /*29a0*/  SHF.L.U64.HI R80, R140.reuse, 0x4, R141 ;  /* 0x000000048c507819 */ /* 0x040fe4000001028d */
[----:B------:R-:W-:Y:S02]  /*29b0*/  SHF.L.U32 R81, R140, 0x4, RZ ;  /* 0x000000048c517819 */ /* 0x000fe400000006ff */
[----:B------:R-:W-:Y:S02]  /*29c0*/  IADD3 R59, PT, PT, R151, R59, RZ ;  /* 0x0000003b973b7210 */ /* 0x000fe40007ffe0ff */
[----:B------:R-:W-:Y:S02]  /*29d0*/  IADD3 R61, PT, PT, R147, R61, RZ ;  /* 0x0000003d933d7210 */ /* 0x000fe40007ffe0ff */
[----:B------:R-:W-:-:S07]  /*29e0*/  IADD3 R62, PT, PT, R145, R62, RZ ;  /* 0x0000003e913e7210 */ /* 0x000fce0007ffe0ff */
.L_x_5259:
[----:B------:R-:W-:Y:S01]  /*29f0*/  VIADD R98, R98, 0x100 ;  /* 0x0000010062627836 */ /* 0x000fe20000000000 */
[----:B------:R-:W-:Y:S01]  /*2a00*/  UMOV UR4, URZ ;  /* 0x000000ff00047c82 */ /* 0x000fe20008000000 */
[----:B------:R-:W-:Y:S01]  /*2a10*/  VIADD R99, R99, 0x100 ;  /* 0x0000010063637836 */ /* 0x000fe20000000000 */
[----:B------:R-:W-:Y:S01]  /*2a20*/  BSSY.RECONVERGENT B1, `(.L_x_5189) ;  /* 0x0000b22000017945 */ /* 0x000fe20003800200 */
[----:B------:R-:W-:Y:S01]  /*2a30*/  IMAD.MOV.U32 R131, RZ, RZ, R97 ;  /* 0x000000ffff837224 */ /* 0x000fe200078e0061 */
[CC--:B------:R-:W-:Y:S01]  /*2a40*/  ISETP.GE.AND P0, PT, R136.reuse, R98.reuse, PT ;  /* 0x000000628800720c */ /* 0x0c0fe20003f06270 */
[----:B------:R-:W-:Y:S03]  /*2a50*/  VIADD R97, R97, 0xffffff00 ;  /* 0xffffff0061617836 */ /* 0x000fe60000000000 */
[-C--:B------:R-:W-:Y:S02]  /*2a60*/  ISETP.GE.AND P2, PT, R136, R99.reuse, !P0 ;  /* 0x000000638800720c */ /* 0x080fe40004746270 */
[C---:B------:R-:W-:Y:S04]  /*2a70*/  ISETP.GE.AND P0, PT, R128.reuse, R98, PT ;  /* 0x000000628000720c */ /* 0x040fe80003f06270 */
[-C--:B------:R-:W-:Y:S02]  /*2a80*/  ISETP.GE.AND P3, PT, R128, R99.reuse, !P0 ;  /* 0x000000638000720c */ /* 0x080fe40004766270 */
[----:B------:R-:W-:Y:S02]  /*2a90*/  IADD3 R16, P0, PT, R70, R58, RZ ;  /* 0x0000003a46107210 */ /* 0x000fe40007f1e0ff */
[----:B----4-:R-:W-:Y:S03]  /*2aa0*/  P2R R163, PR, RZ, 0x8 ;  /* 0x00000008ffa37803 */ /* 0x010fe60000000000 */
[----:B------:R-:W-:Y:S02]  /*2ab0*/  @P2 IMAD.MOV.U32 R71, RZ, RZ, R69 ;  /* 0x000000ffff472224 */ /* 0x000fe400078e0045 */
[----:B------:R-:W-:Y:S02]  /*2ac0*/  @P2 IMAD.MOV.U32 R2, RZ, RZ, R79 ;  /* 0x000000ffff022224 */ /* 0x000fe400078e004f */
[----:B------:R-:W-:Y:S01]  /*2ad0*/  @P2 IMAD.MOV.U32 R3, RZ, RZ, R78 ;  /* 0x000000ffff032224 */ /* 0x000fe200078e004e */
[----:B------:R1:W2:Y:S01]  /*2ae0*/  @P2 LD.E.128 R4, desc[UR6][R70.64] ;  /* 0x0000000646042980 */ /* 0x0002a2000c101d00 */
[--C-:B------:R-:W-:Y:S01]  /*2af0*/  IMAD.X R17, R69, 0x1, R57.reuse, P0 ;  /* 0x0000000145117824 */ /* 0x100fe200000e0639 */
[C---:B------:R-:W-:Y:S04]  /*2b00*/  ISETP.GE.AND P0, PT, R127.reuse, R98, PT ;  /* 0x000000627f00720c */ /* 0x040fe80003f06270 */
[----:B------:R-:W-:Y:S04]  /*2b10*/  ISETP.GE.AND P4, PT, R127, R99, !P0 ;  /* 0x000000637f00720c */ /* 0x000fe80004786270 */
[----:B------:R-:W-:Y:S09]  /*2b20*/  P2R R162, PR, RZ, 0x10 ;  /* 0x00000010ffa27803 */ /* 0x000ff20000000000 */
[----:B------:R-:W-:Y:S05]  /*2b30*/  @P4 IADD3 R18, P0, PT, R16, R58, RZ ;  /* 0x0000003a10124210 */ /* 0x000fea0007f1e0ff */
[----:B------:R-:W-:Y:S01]  /*2b40*/  @P4 IMAD.X R19, R17, 0x1, R57, P0 ;  /* 0x0000000111134824 */ /* 0x000fe200000e0639 */
[----:B------:R-:W-:Y:S01]  /*2b50*/  ISETP.GE.AND P0, PT, R126, R98, PT ;  /* 0x000000627e00720c */ /* 0x000fe20003f06270 */
[----:B-1----:R-:W-:Y:S04]  /*2b60*/  VIADD R71, R130, 0xffffffff ;  /* 0xffffffff82477836 */ /* 0x002fe80000000000 */
[----:B------:R-:W-:Y:S01]  /*2b70*/  IMAD.MOV.U32 R130, RZ, RZ, R71 ;  /* 0x000000ffff827224 */ /* 0x000fe200078e0047 */
[----:B--2---:R1:W-:Y:S04]  /*2b80*/  @P2 ST.E.128 desc[UR6][R2.64], R4 ;  /* 0x0000000402002985 */ /* 0x0043e8000c101d06 */
[----:B-1----:R-:W2:Y:S01]  /*2b90*/  @P3 LD.E.128 R4, desc[UR6][R16.64] ;  /* 0x0000000610043980 */ /* 0x002ea2000c101d00 */
[C---:B------:R-:W-:Y:S04]  /*2ba0*/  LEA R2, P1, R49.reuse, R79, 0x1 ;  /* 0x0000004f31027211 */ /* 0x040fe800078208ff */
[----:B------:R-:W-:Y:S02]  /*2bb0*/  LEA.HI.X R3, R49, R78, R50, 0x1, P1 ;  /* 0x0000004e31037211 */ /* 0x000fe400008f0c32 */
[C---:B------:R-:W-:Y:S04]  /*2bc0*/  @P4 LEA R20, P1, R44.reuse, R2, 0x5 ;  /* 0x000000022c144211 */ /* 0x040fe800078228ff */
[----:B------:R-:W-:Y:S01]  /*2bd0*/  @P4 LEA.HI.X R21, R44, R3, R45, 0x5, P1 ;  /* 0x000000032c154211 */ /* 0x000fe200008f2c2d */
[----:B--2---:R1:W-:Y:S01]  /*2be0*/  @P3 ST.E.128 desc[UR6][R2.64], R4 ;  /* 0x0000000402003985 */ /* 0x0043e2000c101d06 */
[----:B------:R-:W-:Y:S04]  /*2bf0*/  ISETP.GE.AND P3, PT, R126, R99, !P0 ;  /* 0x000000637e00720c */ /* 0x000fe80004766270 */
[----:B------:R-:W-:Y:S01]  /*2c00*/  P2R R161, PR, RZ, 0x8 ;  /* 0x00000008ffa17803 */ /* 0x000fe20000000000 */
[----:B-1----:R1:W2:Y:S08]  /*2c10*/  @P4 LD.E.128 R4, desc[UR6][R18.64] ;  /* 0x0000000612044980 */ /* 0x0022b0000c101d00 */
[C---:B-1----:R-:W-:Y:S04]  /*2c20*/  @P3 LEA R18, P0, R138.reuse, R16, 0x6 ;  /* 0x000000108a123211 */ /* 0x042fe800078030ff */
[----:B------:R-:W-:Y:S02]  /*2c30*/  @P3 LEA.HI.X R19, R138, R17, R139, 0x6, P0 ;  /* 0x000000118a133211 */ /* 0x000fe400000f348b */
[C---:B------:R-:W-:Y:S04]  /*2c40*/  ISETP.GE.AND P0, PT, R125.reuse, R98, PT ;  /* 0x000000627d00720c */ /* 0x040fe80003f06270 */
[----:B------:R-:W-:Y:S11]  /*2c50*/  ISETP.LT.OR P0, PT, R125, R99, P0 ;  /* 0x000000637d00720c */ /* 0x000ff60000701670 */
[----:B------:R-:W-:Y:S02]  /*2c60*/  @!UPT UIADD3 URZ, UPT, UPT, URZ, URZ, URZ ;  /* 0x000000fffffff290 */ /* 0x000fe4000fffe0ff */
[----:B------:R-:W-:Y:S01]  /*2c70*/  @!P0 IMAD R0, R139, 0x60, RZ ;  /* 0x000000608b008824 */ /* 0x000fe200078e02ff */
[----:B--2---:R1:W-:Y:S04]  /*2c80*/  @P4 ST.E.128 desc[UR6][R20.64], R4 ;  /* 0x0000000414004985 */ /* 0x0043e8000c101d06 */
[----:B-1----:R1:W2:Y:S01]  /*2c90*/  @P3 LD.E.128 R4, desc[UR6][R18.64] ;  /* 0x0000000612043980 */ /* 0x0022a2000c101d00 */
[C---:B------:R-:W-:Y:S04]  /*2ca0*/  @P3 LEA R20, P1, R44.reuse, R2, 0x6 ;  /* 0x000000022c143211 */ /* 0x040fe800078230ff */
[----:B------:R-:W-:Y:S02]  /*2cb0*/  @P3 LEA.HI.X R21, R44, R3, R45, 0x6, P1 ;  /* 0x000000032c153211 */ /* 0x000fe400008f342d */
[C---:B------:R-:W-:Y:S04]  /*2cc0*/  ISETP.GE.AND P1, PT, R124.reuse, R98, PT ;  /* 0x000000627c00720c */ /* 0x040fe80003f26270 */
[----:B------:R-:W-:Y:S04]  /*2cd0*/  ISETP.LT.OR P4, PT, R124, R99, P1 ;  /* 0x000000637c00720c */ /* 0x000fe80000f81670 */
[----:B------:R-:W-:Y:S01]  /*2ce0*/  P2R R160, PR, RZ, 0x10 ;  /* 0x00000010ffa07803 */ /* 0x000fe20000000000 */
[----:B-1----:R-:W-:Y:S04]  /*2cf0*/  @!P0 IMAD.WIDE.U32 R18, R138, 0x60, R16 ;  /* 0x000000608a128825 */ /* 0x002fe800078e0010 */
[----:B------:R-:W-:Y:S02]  /*2d00*/  @!P0 IMAD.IADD R19, R19, 0x1, R0 ;  /* 0x0000000113138824 */ /* 0x000fe400078e0200 */
[----:B------:R-:W-:Y:S01]  /*2d10*/  @!P0 IMAD R0, R45, 0x60, RZ ;  /* 0x000000602d008824 */ /* 0x000fe200078e02ff */
[----:B--2---:R1:W-:Y:S02]  /*2d20*/  @P3 ST.E.128 desc[UR6][R20.64], R4 ;  /* 0x0000000414003985 */ /* 0x0043e4000c101d06 */
[----:B-1----:R-:W-:Y:S02]  /*2d30*/  @!P0 IMAD.WIDE.U32 R20, R44, 0x60, R2 ;  /* 0x000000602c148825 */ /* 0x002fe400078e0002 */
[----:B------:R1:W2:Y:S03]  /*2d40*/  @!P0 LD.E.128 R4, desc[UR6][R18.64] ;  /* 0x0000000612048980 */ /* 0x0002a6000c101d00 */
[----:B------:R-:W-:Y:S02]  /*2d50*/  @!P0 IADD3 R21, PT, PT, R21, R0, RZ ;  /* 0x0000000015158210 */ /* 0x000fe40007ffe0ff */
[C---:B-1----:R-:W-:Y:S04]  /*2d60*/  @!P4 LEA R18, P1, R138.reuse, R16, 0x7 ;  /* 0x000000108a12c211 */ /* 0x042fe800078238ff */
[----:B------:R-:W-:Y:S01]  /*2d70*/  @!P4 LEA.HI.X R19, R138, R17, R139, 0x7, P1 ;  /* 0x000000118a13c211 */ /* 0x000fe200008f3c8b */
[----:B--2---:R1:W-:Y:S01]  /*2d80*/  @!P0 ST.E.128 desc[UR6][R20.64], R4 ;  /* 0x0000000414008985 */ /* 0x0043e2000c101d06 */
[C---:B------:R-:W-:Y:S04]  /*2d90*/  ISETP.GE.AND P0, PT, R120.reuse, R98, PT ;  /* 0x000000627800720c */ /* 0x040fe80003f06270 */
[----:B------:R-:W-:Y:S02]  /*2da0*/  ISETP.LT.OR P1, PT, R120, R99, P0 ;  /* 0x000000637800720c */ /* 0x000fe40000721670 */
[C---:B------:R-:W-:Y:S02]  /*2db0*/  @!P4 LEA R24, P0, R44.reuse, R2, 0x7 ;  /* 0x000000022c18c211 */ /* 0x040fe400078038ff */
[----:B------:R-:W-:Y:S02]  /*2dc0*/  P2R R157, PR, RZ, 0x2 ;  /* 0x00000002ff9d7803 */ /* 0x000fe40000000000 */
[----:B------:R-:W-:Y:S01]  /*2dd0*/  @!P4 LEA.HI.X R25, R44, R3, R45, 0x7, P0 ;  /* 0x000000032c19c211 */ /* 0x000fe200000f3c2d */
[----:B-1----:R1:W2:Y:S06]  /*2de0*/  @!P4 LD.E.128 R4, desc[UR6][R18.64] ;  /* 0x000000061204c980 */ /* 0x0022ac000c101d00 */
[C---:B------:R-:W-:Y:S04]  /*2df0*/  @!P1 LEA R20, P0, R138.reuse, R16, 0x8 ;  /* 0x000000108a149211 */ /* 0x040fe800078040ff */
[----:B------:R-:W-:Y:S02]  /*2e00*/  @!P1 LEA.HI.X R21, R138, R17, R139, 0x8, P0 ;  /* 0x000000118a159211 */ /* 0x000fe400000f448b */
[C---:B-1----:R-:W-:Y:S04]  /*2e10*/  @!P1 LEA R18, P0, R44.reuse, R2, 0x8 ;  /* 0x000000022c129211 */ /* 0x042fe800078040ff */
        /* <DEDUP_REMOVED lines=32> */
[----:B--2---:R1:W-:Y:S04]  /*3020*/  @!P4 ST.E.128 desc[UR6][R24.64], R4 ;  /* 0x000000041800c985 */ /* 0x0043e8000c101d06 */
[----:B-1----:R1:W2:Y:S02]  /*3030*/  @!P5 LD.E.128 R4, desc[UR6][R22.64] ;  /* 0x000000061604d980 */ /* 0x0022a4000c101d00 */
[----:B-1----:R-:W-:Y:S04]  /*3040*/  @!P5 IMAD.WIDE.U32 R22, R44, 0xe0, R2 ;  /* 0x000000e02c16d825 */ /* 0x002fe800078e0002 */
[----:B------:R-:W-:Y:S02]  /*3050*/  @!P5 IMAD.IADD R23, R23, 0x1, R0 ;  /* 0x000000011717d824 */ /* 0x000fe400078e0200 */
[----:B------:R-:W-:Y:S03]  /*3060*/  @!P6 IMAD R0, R139, 0x120, RZ ;  /* 0x000001208b00e824 */ /* 0x000fe600078e02ff */
[----:B--2---:R1:W-:Y:S04]  /*3070*/  @!P5 ST.E.128 desc[UR6][R22.64], R4 ;  /* 0x000000041600d985 */ /* 0x0043e8000c101d06 */
[----:B-1----:R1:W2:Y:S02]  /*3080*/  @!P1 LD.E.128 R4, desc[UR6][R20.64] ;  /* 0x0000000614049980 */ /* 0x0022a4000c101d00 */
[----:B-1----:R-:W-:Y:S05]  /*3090*/  @!P6 IMAD.WIDE.U32 R20, R138, 0x120, R16 ;  /* 0x000001208a14e825 */ /* 0x002fea00078e0010 */
[----:B------:R-:W-:Y:S01]  /*30a0*/  @!P6 IADD3 R21, PT, PT, R21, R0, RZ ;  /* 0x000000001515e210 */ /* 0x000fe20007ffe0ff */
[----:B--2---:R1:W-:Y:S01]  /*30b0*/  @!P1 ST.E.128 desc[UR6][R18.64], R4 ;  /* 0x0000000412009985 */ /* 0x0043e2000c101d06 */
[-C--:B------:R-:W-:Y:S02]  /*30c0*/  ISETP.LT.OR P1, PT, R118, R99.reuse, P0 ;  /* 0x000000637600720c */ /* 0x080fe40000721670 */
[-C--:B------:R-:W-:Y:S02]  /*30d0*/  ISETP.GE.AND P0, PT, R117, R98.reuse, PT ;  /* 0x000000627500720c */ /* 0x080fe40003f06270 */
[----:B------:R-:W-:Y:S09]  /*30e0*/  P2R R154, PR, RZ, 0x2 ;  /* 0x00000002ff9a7803 */ /* 0x000ff20000000000 */
[----:B------:R-:W-:Y:S01]  /*30f0*/  @!P1 IMAD R0, R139, 0x140, RZ ;  /* 0x000001408b009824 */ /* 0x000fe200078e02ff */
[----:B-1----:R1:W2:Y:S02]  /*3100*/  @!P6 LD.E.128 R4, desc[UR6][R20.64] ;  /* 0x000000061404e980 */ /* 0x0022a4000c101d00 */
[----:B-1----:R-:W-:Y:S04]  /*3110*/  @!P6 IMAD.WIDE.U32 R20, R44, 0x120, R2 ;  /* 0x000001202c14e825 */ /* 0x002fe800078e0002 */
[----:B------:R-:W-:Y:S02]  /*3120*/  @!P6 IMAD.IADD R21, R21, 0x1, R8 ;  /* 0x000000011515e824 */ /* 0x000fe400078e0208 */
[----:B------:R-:W-:Y:S04]  /*3130*/  @!P1 IMAD.WIDE.U32 R18, R138, 0x140, R16 ;  /* 0x000001408a129825 */ /* 0x000fe800078e0010 */
[----:B------:R-:W-:Y:S02]  /*3140*/  @!P1 IMAD.IADD R19, R19, 0x1, R0 ;  /* 0x0000000113139824 */ /* 0x000fe400078e0200 */
[----:B------:R-:W-:Y:S01]  /*3150*/  @!P1 IMAD R8, R45, 0x140, RZ ;  /* 0x000001402d089824 */ /* 0x000fe200078e02ff */
        /* <DEDUP_REMOVED lines=28> */
[----:B------:R1:W2:Y:S04]  /*3320*/  @!P1 LD.E.128 R4, desc[UR6][R18.64] ;  /* 0x0000000612049980 */ /* 0x0002a8000c101d00 */
[----:B------:R-:W-:Y:S01]  /*3330*/  @!P1 IADD3 R21, PT, PT, R21, R8, RZ ;  /* 0x0000000815159210 */ /* 0x000fe20007ffe0ff */
[----:B------:R-:W-:Y:S02]  /*3340*/  @!P6 IMAD R8, R45, 0x1a0, RZ ;  /* 0x000001a02d08e824 */ /* 0x000fe400078e02ff */
[----:B-1----:R-:W-:Y:S04]  /*3350*/  @!P6 IMAD.WIDE.U32 R18, R138, 0x1a0, R16 ;  /* 0x000001a08a12e825 */ /* 0x002fe800078e0010 */
[----:B------:R-:W-:Y:S01]  /*3360*/  @!P6 IMAD.IADD R19, R19, 0x1, R0 ;  /* 0x000000011313e824 */ /* 0x000fe200078e0200 */
[----:B--2---:R1:W-:Y:S01]  /*3370*/  @!P1 ST.E.128 desc[UR6][R20.64], R4 ;  /* 0x0000000414009985 */ /* 0x0043e2000c101d06 */
[-C--:B------:R-:W-:Y:S04]  /*3380*/  ISETP.LT.OR P1, PT, R114, R99.reuse, P0 ;  /* 0x000000637200720c */ /* 0x080fe80000721670 */
[----:B------:R-:W-:Y:S09]  /*3390*/  P2R R132, PR, RZ, 0x2 ;  /* 0x00000002ff847803 */ /* 0x000ff20000000000 */
[----:B------:R-:W-:Y:S04]  /*33a0*/  @!P1 IMAD.WIDE.U32 R16, R138, 0x1c0, R16 ;  /* 0x000001c08a109825 */ /* 0x000fe800078e0010 */
[----:B------:R-:W-:Y:S04]  /*33b0*/  @!P1 IMAD R0, R139, 0x1c0, RZ ;  /* 0x000001c08b009824 */ /* 0x000fe800078e02ff */
[----:B------:R-:W-:Y:S02]  /*33c0*/  @!P1 IMAD.IADD R17, R17, 0x1, R0 ;  /* 0x0000000111119824 */ /* 0x000fe400078e0200 */
[----:B------:R-:W-:Y:S01]  /*33d0*/  @!P1 IMAD R0, R45, 0x1c0, RZ ;  /* 0x000001c02d009824 */ /* 0x000fe200078e02ff */
[----:B-1----:R1:W2:Y:S02]  /*33e0*/  @!P6 LD.E.128 R4, desc[UR6][R18.64] ;  /* 0x000000061204e980 */ /* 0x0022a4000c101d00 */
[C---:B-1----:R-:W-:Y:S04]  /*33f0*/  @!P6 IMAD.WIDE.U32 R18, R44.reuse, 0x1a0, R2 ;  /* 0x000001a02c12e825 */ /* 0x042fe800078e0002 */
[----:B------:R-:W-:Y:S02]  /*3400*/  @!P6 IMAD.IADD R19, R19, 0x1, R8 ;  /* 0x000000011313e824 */ /* 0x000fe400078e0208 */
        /* <DEDUP_REMOVED lines=9> */
[----:B-1----:R-:W-:Y:S01]  /*34a0*/  IADD3 R2, P0, PT, RZ, -UR4, RZ ;  /* 0x80000004ff027c10 */ /* 0x002fe2000ff1e0ff */
[----:B--2---:R-:W-:Y:S05]  /*34b0*/  IMAD.SHL.U32 R0, R0, 0x100, RZ ;  /* 0x0000010000007824 */ /* 0x004fea00078e00ff */
[----:B------:R-:W-:Y:S04]  /*34c0*/  IADD3.X R0, PT, PT, RZ, ~R0, RZ, P0, !PT ;  /* 0x80000000ff007210 */ /* 0x000fe800007fe4ff */
[----:B------:R-:W-:Y:S04]  /*34d0*/  SHF.R.S64 R2, R2, 0x1f, R0 ;  /* 0x0000001f02027819 */ /* 0x000fe80000001000 */
[----:B------:R-:W-:Y:S04]  /*34e0*/  IADD3 R70, P0, PT, R70, R2, RZ ;  /* 0x0000000246467210 */ /* 0x000fe80007f1e0ff */
[----:B------:R-:W-:Y:S02]  /*34f0*/  LEA.HI.X.SX32 R69, R0, R69, 0x1, P0 ;  /* 0x0000004500457211 */ /* 0x000fe400000f0eff */
[----:B---3--:R-:W-:Y:S11]  /*3500*/  ISETP.NE.AND P0, PT, R16, RZ, PT ;  /* 0x000000ff1000720c */ /* 0x008ff60003f05270 */
[----:B------:R-:W-:Y:S02]  /*3510*/  @!UPT UIADD3 URZ, UPT, UPT, URZ, URZ, URZ ;  /* 0x000000fffffff290 */ /* 0x000fe4000fffe0ff */
[----:B------:R-:W-:Y:S05]  /*3520*/  @P0 BRA `(.L_x_5190) ;  /* 0x0000000800040947 */ /* 0x000fea0003800000 */
[----:B------:R-:W-:Y:S01]  /*3530*/  @P2 IMAD.MOV.U32 R8, RZ, RZ, R10 ;  /* 0x000000ffff082224 */ /* 0x000fe200078e000a */
[----:B------:R-:W-:Y:S01]  /*3540*/  @P2 MOV R21, R76 ;  /* 0x0000004c00152202 */ /* 0x000fe20000000f00 */
[----:B------:R-:W-:Y:S01]  /*3550*/  @P2 IMAD.MOV.U32 R20, RZ, RZ, R77 ;  /* 0x000000ffff142224 */ /* 0x000fe200078e004d */
[C---:B------:R-:W-:Y:S02]  /*3560*/  LEA R18, P0, R81.reuse, R10, 0x1 ;  /* 0x0000000a51127211 */ /* 0x040fe400078008ff */
[----:B------:R-:W2:Y:S01]  /*3570*/  @P2 LD.E.128 R4, desc[UR6][R8.64] ;  /* 0x0000000608042980 */ /* 0x000ea2000c101d00 */
[----:B------:R-:W-:Y:S02]  /*3580*/  P2R R2, PR, RZ, 0x20 ;  /* 0x00000020ff027803 */ /* 0x000fe40000000000 */
[----:B------:R-:W-:Y:S02]  /*3590*/  LEA.HI.X R19, R81, R9, R80, 0x1, P0 ;  /* 0x0000000951137211 */ /* 0x000fe400000f0c50 */
[----:B------:R-:W-:Y:S02]  /*35a0*/  LEA R16, P0, R51, R77, 0x1 ;  /* 0x0000004d33107211 */ /* 0x000fe400078008ff */
[----:B------:R-:W-:Y:S02]  /*35b0*/  ISETP.NE.AND P5, PT, R161, RZ, PT ;  /* 0x000000ffa100720c */ /* 0x000fe40003fa5270 */
[----:B------:R-:W-:Y:S02]  /*35c0*/  LEA.HI.X R17, R51, R76, R52, 0x1, P0 ;  /* 0x0000004c33117211 */ /* 0x000fe400000f0c34 */
[----:B------:R-:W-:Y:S02]  /*35d0*/  P2R R0, PR, RZ, 0x2 ;  /* 0x00000002ff007803 */ /* 0x000fe40000000000 */
[----:B------:R-:W-:Y:S01]  /*35e0*/  ISETP.NE.AND P1, PT, R160, RZ, PT ;  /* 0x000000ffa000720c */ /* 0x000fe20003f25270 */
[----:B--2---:R1:W-:Y:S01]  /*35f0*/  @P2 ST.E.128 desc[UR6][R20.64], R4 ;  /* 0x0000000414002985 */ /* 0x0043e2000c101d06 */
[----:B------:R-:W-:Y:S11]  /*3600*/  ISETP.NE.AND P2, PT, R162, RZ, PT ;  /* 0x000000ffa200720c */ /* 0x000ff60003f45270 */
[----:B------:R-:W-:Y:S02]  /*3610*/  @!UPT UIADD3 URZ, UPT, UPT, URZ, URZ, URZ ;  /* 0x000000fffffff290 */ /* 0x000fe4000fffe0ff */
[----:B------:R-:W-:Y:S05]  /*3620*/  @P2 IADD3 R26, P0, PT, R18, R64, RZ ;  /* 0x00000040121a2210 */ /* 0x000fea0007f1e0ff */
[----:B------:R-:W-:Y:S01]  /*3630*/  @P2 IMAD.X R27, R19, 0x1, R63, P0 ;  /* 0x00000001131b2824 */ /* 0x000fe200000e063f */
[C---:B-1----:R-:W-:Y:S04]  /*3640*/  @P2 LEA R20, P0, R230.reuse, R16, 0x5 ;  /* 0x00000010e6142211 */ /* 0x042fe800078028ff */
[-C--:B------:R-:W-:Y:S02]  /*3650*/  @P2 LEA.HI.X R21, R230, R17.reuse, R231, 0x5, P0 ;  /* 0x00000011e6152211 */ /* 0x080fe400000f2ce7 */
[----:B------:R-:W-:Y:S11]  /*3660*/  ISETP.NE.AND P0, PT, R163, RZ, PT ;  /* 0x000000ffa300720c */ /* 0x000ff60003f05270 */
[----:B------:R-:W-:Y:S02]  /*3670*/  @!UPT UIADD3 URZ, UPT, UPT, URZ, URZ, URZ ;  /* 0x000000fffffff290 */ /* 0x000fe4000fffe0ff */
[----:B------:R-:W2:Y:S04]  /*3680*/  @P0 LD.E.128 R4, desc[UR6][R18.64] ;  /* 0x0000000612040980 */ /* 0x000ea8000c101d00 */
[----:B--2---:R1:W-:Y:S01]  /*3690*/  @P0 ST.E.128 desc[UR6][R16.64], R4 ;  /* 0x0000000410000985 */ /* 0x0043e2000c101d06 */
[----:B------:R-:W-:Y:S05]  /*36a0*/  @P5 IADD3 R24, P0, PT, R18, R66, RZ ;  /* 0x0000004212185210 */ /* 0x000fea0007f1e0ff */
[C---:B------:R-:W-:Y:S01]  /*36b0*/  @P5 IMAD.X R25, R19.reuse, 0x1, R65, P0 ;  /* 0x0000000113195824 */ /* 0x040fe200000e0641 */
[C---:B------:R-:W-:Y:S04]  /*36c0*/  @P5 LEA R22, P0, R230.reuse, R16, 0x6 ;  /* 0x00000010e6165211 */ /* 0x040fe800078030ff */
[----:B------:R-:W-:Y:S01]  /*36d0*/  @P5 LEA.HI.X R23, R230, R17, R231, 0x6, P0 ;  /* 0x00000011e6175211 */ /* 0x000fe200000f34e7 */
[----:B-1----:R1:W2:Y:S02]  /*36e0*/  @P2 LD.E.128 R4, desc[UR6][R26.64] ;  /* 0x000000061a042980 */ /* 0x0022a4000c101d00 */
[C---:B-1----:R-:W-:Y:S04]  /*36f0*/  @P6 IADD3 R26, P0, PT, R18.reuse, R150, RZ ;  /* 0x00000096121a6210 */ /* 0x042fe80007f1e0ff */
[----:B------:R-:W-:Y:S01]  /*3700*/  @P6 IADD3.X R27, PT, PT, R19, R59, RZ, P0, !PT ;  /* 0x0000003b131b6210 */ /* 0x000fe200007fe4ff */
[----:B--2---:R1:W-:Y:S01]  /*3710*/  @P2 ST.E.128 desc[UR6][R20.64], R4 ;  /* 0x0000000414002985 */ /* 0x0043e2000c101d06 */
[----:B------:R-:W-:Y:S03]  /*3720*/  ISETP.NE.AND P2, PT, R157, RZ, PT ;  /* 0x000000ff9d00720c */ /* 0x000fe60003f45270 */
[----:B-1----:R1:W2:Y:S01]  /*3730*/  @P5 LD.E.128 R4, desc[UR6][R24.64] ;  /* 0x0000000618045980 */ /* 0x0022a2000c101d00 */
[----:B------:R-:W-:Y:S05]  /*3740*/  @!P1 IADD3 R20, P0, PT, R18, R68, RZ ;  /* 0x0000004412149210 */ /* 0x000fea0007f1e0ff */
[----:B------:R-:W-:Y:S02]  /*3750*/  @!P1 IMAD.X R21, R19, 0x1, R67, P0 ;  /* 0x0000000113159824 */ /* 0x000fe400000e0643 */
[----:B-1----:R-:W-:Y:S01]  /*3760*/  @P6 IMAD.WIDE.U32 R24, R230, 0x60, R16 ;  /* 0x00000060e6186825 */ /* 0x002fe200078e0010 */
[----:B--2---:R1:W-:Y:S01]  /*3770*/  @P5 ST.E.128 desc[UR6][R22.64], R4 ;  /* 0x0000000416005985 */ /* 0x0043e2000c101d06 */
[----:B------:R-:W-:Y:S02]  /*3780*/  ISETP.NE.AND P5, PT, R2, RZ, PT ;  /* 0x000000ff0200720c */ /* 0x000fe40003fa5270 */
[----:B------:R-:W-:Y:S04]  /*3790*/  @P6 IMAD R2, R231, 0x60, RZ ;  /* 0x00000060e7026824 */ /* 0x000fe800078e02ff */
[----:B------:R-:W-:Y:S01]  /*37a0*/  @P6 IMAD.IADD R25, R25, 0x1, R2 ;  /* 0x0000000119196824 */ /* 0x000fe200078e0202 */
[----:B-1----:R-:W2:Y:S01]  /*37b0*/  @P6 LD.E.128 R4, desc[UR6][R26.64] ;  /* 0x000000061a046980 */ /* 0x002ea2000c101d00 */
[C---:B------:R-:W-:Y:S04]  /*37c0*/  @!P1 LEA R22, P0, R230.reuse, R16, 0x7 ;  /* 0x00000010e6169211 */ /* 0x040fe800078038ff */
[----:B------:R-:W-:Y:S01]  /*37d0*/  @!P1 LEA.HI.X R23, R230, R17, R231, 0x7, P0 ;  /* 0x00000011e6179211 */ /* 0x000fe200000f3ce7 */
[----:B--2---:R1:W-:Y:S01]  /*37e0*/  @P6 ST.E.128 desc[UR6][R24.64], R4 ;  /* 0x0000000418006985 */ /* 0x0043e2000c101d06 */
[----:B------:R-:W-:Y:S03]  /*37f0*/  ISETP.NE.AND P6, PT, R152, RZ, PT ;  /* 0x000000ff9800720c */ /* 0x000fe60003fc5270 */
[----:B-1----:R1:W2:Y:S01]  /*3800*/  @!P1 LD.E.128 R4, desc[UR6][R20.64] ;  /* 0x0000000614049980 */ /* 0x0022a2000c101d00 */
[C---:B------:R-:W-:Y:S04]  /*3810*/  @!P3 IADD3 R24, P0, PT, R18.reuse, R148, RZ ;  /* 0x000000941218b210 */ /* 0x040fe80007f1e0ff */
[C---:B------:R-:W-:Y:S02]  /*3820*/  @!P3 IADD3.X R25, PT, PT, R19.reuse, R60, RZ, P0, !PT ;  /* 0x0000003c1319b210 */ /* 0x040fe400007fe4ff */
[C---:B------:R-:W-:Y:S05]  /*3830*/  @!P4 IADD3 R2, P0, PT, R18.reuse, R146, RZ ;  /* 0x000000921202c210 */ /* 0x040fea0007f1e0ff */
[C---:B------:R-:W-:Y:S01]  /*3840*/  @!P4 IMAD.X R3, R19.reuse, 0x1, R61, P0 ;  /* 0x000000011303c824 */ /* 0x040fe200000e063d */
[----:B-1----:R-:W-:Y:S05]  /*3850*/  @!P5 IADD3 R20, P0, PT, R18, R144, RZ ;  /* 0x000000901214d210 */ /* 0x002fea0007f1e0ff */
[----:B------:R-:W-:Y:S01]  /*3860*/  @!P5 IMAD.X R21, R19, 0x1, R62, P0 ;  /* 0x000000011315d824 */ /* 0x000fe200000e063e */
[----:B--2---:R1:W-:Y:S01]  /*3870*/  @!P1 ST.E.128 desc[UR6][R22.64], R4 ;  /* 0x0000000416009985 */ /* 0x0043e2000c101d06 */
[----:B------:R-:W-:Y:S01]  /*3880*/  ISETP.NE.AND P1, PT, R0, RZ, PT ;  /* 0x000000ff0000720c */ /* 0x000fe20003f25270 */
[----:B------:R-:W-:Y:S02]  /*3890*/  @!P3 IMAD R0, R231, 0xa0, RZ ;  /* 0x000000a0e700b824 */ /* 0x000fe400078e02ff */
[----:B-1----:R-:W-:Y:S01]  /*38a0*/  @!P3 IMAD.WIDE.U32 R22, R230, 0xa0, R16 ;  /* 0x000000a0e616b825 */ /* 0x002fe200078e0010 */
[----:B------:R-:W2:Y:S04]  /*38b0*/  @!P3 LD.E.128 R4, desc[UR6][R24.64] ;  /* 0x000000061804b980 */ /* 0x000ea8000c101d00 */
[----:B------:R-:W-:Y:S01]  /*38c0*/  @!P3 IADD3 R23, PT, PT, R23, R0, RZ ;  /* 0x000000001717b210 */ /* 0x000fe20007ffe0ff */
[----:B------:R-:W-:Y:S04]  /*38d0*/  @!P4 IMAD R0, R231, 0xc0, RZ ;  /* 0x000000c0e700c824 */ /* 0x000fe800078e02ff */
        /* <DEDUP_REMOVED lines=9> */
[----:B------:R-:W-:Y:S03]  /*3970*/  ISETP.NE.AND P4, PT, R154, RZ, PT ;  /* 0x000000ff9a00720c */ /* 0x000fe60003f85270 */
[----:B-1----:R1:W2:Y:S01]  /*3980*/  @!P5 LD.E.128 R4, desc[UR6][R20.64] ;  /* 0x000000061404d980 */ /* 0x0022a2000c101d00 */
[C---:B------:R-:W-:Y:S04]  /*3990*/  @!P2 LEA R2, P0, R230.reuse, R16, 0x8 ;  /* 0x00000010e602a211 */ /* 0x040fe800078040ff */
[C---:B------:R-:W-:Y:S02]  /*39a0*/  @!P2 LEA.HI.X R3, R230.reuse, R17, R231, 0x8, P0 ;  /* 0x00000011e603a211 */ /* 0x040fe400000f44e7 */
[----:B------:R-:W-:Y:S01]  /*39b0*/  ISETP.NE.AND P0, PT, R155, RZ, PT ;  /* 0x000000ff9b00720c */ /* 0x000fe20003f05270 */
[----:B-1----:R-:W-:Y:S05]  /*39c0*/  @!P5 IMAD.WIDE.U32 R20, R230, 0xe0, R16 ;  /* 0x000000e0e614d825 */ /* 0x002fea00078e0010 */
[----:B------:R-:W-:Y:S07]  /*39d0*/  @!P5 IADD3 R21, PT, PT, R21, R0, RZ ;  /* 0x000000001515d210 */ /* 0x000fee0007ffe0ff */
[----:B------:R-:W-:Y:S01]  /*39e0*/  @!P0 IMAD R0, R141, 0x120, RZ ;  /* 0x000001208d008824 */ /* 0x000fe200078e02ff */
[----:B--2---:R1:W-:Y:S02]  /*39f0*/  @!P5 ST.E.128 desc[UR6][R20.64], R4 ;  /* 0x000000041400d985 */ /* 0x0043e4000c101d06 */
[----:B-1----:R-:W-:Y:S02]  /*3a00*/  @!P0 IMAD.WIDE.U32 R20, R140, 0x120, R18 ;  /* 0x000001208c148825 */ /* 0x002fe400078e0012 */
[----:B------:R1:W2:Y:S02]  /*3a10*/  @!P2 LD.E.128 R4, desc[UR6][R22.64] ;  /* 0x000000061604a980 */ /* 0x0002a4000c101d00 */
[----:B------:R-:W-:Y:S02]  /*3a20*/  @!P0 IMAD.IADD R21, R21, 0x1, R0 ;  /* 0x0000000115158824 */ /* 0x000fe400078e0200 */
[----:B------:R-:W-:Y:S02]  /*3a30*/  @!P4 IMAD R0, R141, 0x140, RZ ;  /* 0x000001408d00c824 */ /* 0x000fe400078e02ff */
[----:B-1----:R-:W-:Y:S01]  /*3a40*/  @!P0 IMAD.WIDE.U32 R22, R230, 0x120, R16 ;  /* 0x00000120e6168825 */ /* 0x002fe200078e0010 */
[----:B--2---:R1:W-:Y:S01]  /*3a50*/  @!P2 ST.E.128 desc[UR6][R2.64], R4 ;  /* 0x000000040200a985 */ /* 0x0043e2000c101d06 */
[----:B------:R-:W-:Y:S02]  /*3a60*/  ISETP.NE.AND P2, PT, R133, RZ, PT ;  /* 0x000000ff8500720c */ /* 0x000fe40003f45270 */
[----:B-1----:R-:W-:Y:S01]  /*3a70*/  @!P0 IMAD R2, R231, 0x120, RZ ;  /* 0x00000120e7028824 */ /* 0x002fe200078e02ff */
[----:B------:R1:W2:Y:S04]  /*3a80*/  @!P0 LD.E.128 R4, desc[UR6][R20.64] ;  /* 0x0000000614048980 */ /* 0x0002a8000c101d00 */
        /* <DEDUP_REMOVED lines=25> */
[----:B-1----:R-:W-:Y:S04]  /*3c20*/  @!P2 IMAD.WIDE.U32 R20, R140, 0x1a0, R18 ;  /* 0x000001a08c14a825 */ /* 0x002fe800078e0012 */
[----:B------:R-:W-:Y:S02]  /*3c30*/  @!P2 IMAD.IADD R21, R21, 0x1, R0 ;  /* 0x000000011515a824 */ /* 0x000fe400078e0200 */
[----:B------:R-:W-:Y:S04]  /*3c40*/  @!P2 IMAD.WIDE.U32 R2, R230, 0x1a0, R16 ;  /* 0x000001a0e602a825 */ /* 0x000fe800078e0010 */
[----:B------:R-:W-:Y:S05]  /*3c50*/  @!P2 IMAD R0, R231, 0x1a0, RZ ;  /* 0x000001a0e700a824 */ /* 0x000fea00078e02ff */
[----:B------:R-:W-:Y:S01]  /*3c60*/  @!P2 IADD3 R3, PT, PT, R3, R0, RZ ;  /* 0x000000000303a210 */ /* 0x000fe20007ffe0ff */
        /* <DEDUP_REMOVED lines=13> */
.L_x_5190:
        /* <DEDUP_REMOVED lines=56> */
[----:B------:R-:W-:Y:S01]  /*40c0*/  @!P0 FMUL.FTZ R4, R17, R5 ;  /* 0x0000000511048220 */ /* 0x000fe20000410000 */
[----:B------:R-:W-:Y:S01]  /*40d0*/  @!P0 MOV R21, R2 ;  /* 0x0000000200158202 */ /* 0x000fe20000000f00 */
[----:B------:R-:W-:Y:S01]  /*40e0*/  @!P0 FFMA.FTZ R3, R26, R8, R3 ;  /* 0x000000081a038223 */ /* 0x000fe20000010003 */
[----:B------:R-:W-:Y:S01]  /*40f0*/  MOV R2, R77 ;  /* 0x0000004d00027202 */ /* 0x000fe20000000f00 */
[----:B------:R-:W-:Y:S01]  /*4100*/  @!P0 FFMA.FTZ R38, R18, R5, -R38 ;  /* 0x0000000512268223 */ /* 0x000fe20000010826 */
[----:B------:R-:W-:Y:S02]  /*4110*/  @!P0 FFMA.FTZ R4, R27, R18, R4 ;  /* 0x000000121b048223 */ /* 0x000fe40000010004 */
[----:B------:R-:W-:Y:S03]  /*4120*/  @!P0 F2FP.F16.F32.PACK_AB R3, R3, R19 ;  /* 0x000000130303823e */ /* 0x000fe600000000ff */
[----:B------:R-:W-:Y:S02]  /*4130*/  @!P0 F2FP.F16.F32.PACK_AB R4, R4, R38 ;  /* 0x000000260404823e */ /* 0x000fe400000000ff */
[----:B------:R-:W-:Y:S02]  /*4140*/  @!P0 MOV R22, R3 ;  /* 0x0000000300168202 */ /* 0x000fe40000000f00 */
[----:B------:R-:W-:Y:S02]  /*4150*/  @!P0 MOV R23, R4 ;  /* 0x0000000400178202 */ /* 0x000fe40000000f00 */
[----:B------:R-:W-:Y:S05]  /*4160*/  MOV R3, R76 ;  /* 0x0000004c00037202 */ /* 0x000fea0000000f00 */
[----:B------:R1:W-:Y:S02]  /*4170*/  ST.E.128 desc[UR6][R2.64], R20 ;  /* 0x0000001402007985 */ /* 0x0003e4000c101d06 */
.L_x_5194:
[----:B------:R-:W-:Y:S05]  /*4180*/  BSYNC.RECONVERGENT B0 ;  /* 0x0000000000007941 */ /* 0x000fea0003800200 */
.L_x_5193:
        /* <DEDUP_REMOVED lines=54> */
.L_x_5196:
[----:B------:R-:W-:Y:S05]  /*44f0*/  BSYNC.RECONVERGENT B0 ;  /* 0x0000000000007941 */ /* 0x000fea0003800200 */
.L_x_5195:
        /* <DEDUP_REMOVED lines=60> */
.L_x_5198:
[----:B------:R-:W-:Y:S05]  /*48c0*/  BSYNC.RECONVERGENT B0 ;  /* 0x0000000000007941 */ /* 0x000fea0003800200 */
.L_x_5197:
        /* <DEDUP_REMOVED lines=60> */
.L_x_5200:
[----:B------:R-:W-:Y:S05]  /*4c90*/  BSYNC.RECONVERGENT B0 ;  /* 0x0000000000007941 */ /* 0x000fea0003800200 */
.L_x_5199:
[----:B------:R-:W-:Y:S04]  /*4ca0*/  BSSY.RECONVERGENT B0, `(.L_x_5201) ;  /* 0x000003a000007945 */ /* 0x000fe80003800200 */
[----:B------:R-:W-:Y:S05]  /*4cb0*/  @!P6 BRA `(.L_x_5202) ;  /* 0x0000000000e0e947 */ /* 0x000fea0003800000 */
[----:B-1234-:R-:W-:Y:S04]  /*4cc0*/  IADD3 R20, P0, PT, R34, R150, RZ ;  /* 0x0000009622147210 */ /* 0x01efe80007f1e0ff */
[----:B------:R-:W-:Y:S02]  /*4cd0*/  IADD3.X R21, PT, PT, R35, R59, RZ, P0, !PT ;  /* 0x0000003b23157210 */ /* 0x000fe400007fe4ff */
[----:B------:R-:W-:Y:S04]  /*4ce0*/  ISETP.GE.AND P0, PT, R12, R16, PT ;  /* 0x000000100c00720c */ /* 0x000fe80003f06270 */
[----:B------:R-:W2:Y:S09]  /*4cf0*/  LD.E.128 R20, desc[UR6][R20.64] ;  /* 0x0000000614147980 */ /* 0x000eb2000c101d00 */
        /* <DEDUP_REMOVED lines=18> */
[--C-:B------:R-:W-:Y:S02]  /*4e20*/  @!P0 HADD2.F32 R2, -RZ, R17.reuse.H1_H1 ;  /* 0x30000011ff028230 */ /* 0x100fe40000004100 */
[----:B------:R-:W-:Y:S01]  /*4e30*/  @!P0 FFMA.FTZ R36, R24, R18, -R36 ;  /* 0x0000001218248223 */ /* 0x000fe20000010824 */
[----:B------:R-:W-:Y:S01]  /*4e40*/  @!P0 MOV R18, R22 ;  /* 0x0000001600128202 */ /* 0x000fe20000000f00 */
[----:B------:R-:W-:Y:S01]  /*4e50*/  @!P0 FFMA.FTZ R0, R19, R24, R0 ;  /* 0x0000001813008223 */ /* 0x000fe20000010000 */
[----:B------:R-:W-:Y:S02]  /*4e60*/  @!P0 HADD2.F32 R24, -RZ, R17.H0_H0 ;  /* 0x20000011ff188230 */ /* 0x000fe40000004100 */
[C---:B------:R-:W-:Y:S01]  /*4e70*/  @!P0 FMUL.FTZ R37, R2.reuse, R25 ;  /* 0x0000001902258220 */ /* 0x040fe20000410000 */
[----:B------:R-:W-:Y:S01]  /*4e80*/  @!P0 FMUL.FTZ R2, R2, R8 ;  /* 0x0000000802028220 */ /* 0x000fe20000410000 */
[--C-:B------:R-:W-:Y:S01]  /*4e90*/  @!P0 HADD2.F32 R19, -RZ, R18.reuse.H1_H1 ;  /* 0x30000012ff138230 */ /* 0x100fe20000004100 */
[----:B------:R-:W-:Y:S01]  /*4ea0*/  @!P0 F2FP.F16.F32.PACK_AB R0, R0, R36 ;  /* 0x000000240000823e */ /* 0x000fe200000000ff */
[----:B------:R-:W-:Y:S01]  /*4eb0*/  @!P0 FFMA.FTZ R37, R24, R8, -R37 ;  /* 0x0000000818258223 */ /* 0x000fe20000010825 */
[----:B------:R-:W-:Y:S02]  /*4ec0*/  @!P0 HADD2.F32 R8, -RZ, R18.H0_H0 ;  /* 0x20000012ff088230 */ /* 0x000fe40000004100 */
[----:B------:R-:W-:Y:S01]  /*4ed0*/  @!P0 FFMA.FTZ R2, R25, R24, R2 ;  /* 0x0000001819028223 */ /* 0x000fe20000010002 */
[----:B------:R-:W-:Y:S01]  /*4ee0*/  @!P0 MOV R20, R0 ;  /* 0x0000000000148202 */ /* 0x000fe20000000f00 */
[--C-:B------:R-:W-:Y:S02]  /*4ef0*/  @!P0 HADD2.F32 R18, -RZ, R3.reuse.H0_H0 ;  /* 0x20000003ff128230 */ /* 0x100fe40000004100 */
[C---:B------:R-:W-:Y:S01]  /*4f00*/  @!P0 FMUL.FTZ R39, R19.reuse, R26 ;  /* 0x0000001a13278220 */ /* 0x040fe20000410000 */
[----:B------:R-:W-:Y:S01]  /*4f10*/  @!P0 HADD2.F32 R17, -RZ, R3.H1_H1 ;  /* 0x30000003ff118230 */ /* 0x000fe20000004100 */
[----:B------:R-:W-:Y:S01]  /*4f20*/  @!P0 F2FP.F16.F32.PACK_AB R2, R2, R37 ;  /* 0x000000250202823e */ /* 0x000fe200000000ff */
[-C--:B------:R-:W-:Y:S01]  /*4f30*/  @!P0 FMUL.FTZ R3, R19, R4.reuse ;  /* 0x0000000413038220 */ /* 0x080fe20000410000 */
[----:B------:R-:W-:Y:S02]  /*4f40*/  @!P0 HADD2.F32 R27, -RZ, R27.H1_H1 ;  /* 0x3000001bff1b8230 */ /* 0x000fe40000004100 */
[----:B------:R-:W-:Y:S01]  /*4f50*/  @!P0 FFMA.FTZ R19, R8, R4, -R39 ;  /* 0x0000000408138223 */ /* 0x000fe20000010827 */
[----:B------:R-:W-:Y:S01]  /*4f60*/  @!P0 MOV R21, R2 ;  /* 0x0000000200158202 */ /* 0x000fe20000000f00 */
[----:B------:R-:W-:Y:S01]  /*4f70*/  @!P0 FFMA.FTZ R3, R26, R8, R3 ;  /* 0x000000081a038223 */ /* 0x000fe20000010003 */
[C---:B------:R-:W-:Y:S01]  /*4f80*/  @!P0 FMUL.FTZ R4, R17.reuse, R5 ;  /* 0x0000000511048220 */ /* 0x040fe20000410000 */
[----:B------:R-:W-:Y:S01]  /*4f90*/  @!P0 FMUL.FTZ R38, R17, R27 ;  /* 0x0000001b11268220 */ /* 0x000fe20000410000 */
[----:B------:R-:W-:Y:S02]  /*4fa0*/  IMAD R0, R231, 0x60, RZ ;  /* 0x00000060e7007824 */ /* 0x000fe400078e02ff */
[----:B------:R-:W-:Y:S01]  /*4fb0*/  @!P0 F2FP.F16.F32.PACK_AB R3, R3, R19 ;  /* 0x000000130303823e */ /* 0x000fe200000000ff */
[----:B------:R-:W-:Y:S01]  /*4fc0*/  @!P0 FFMA.FTZ R38, R18, R5, -R38 ;  /* 0x0000000512268223 */ /* 0x000fe20000010826 */
[----:B------:R-:W-:Y:S02]  /*4fd0*/  @!P0 FFMA.FTZ R4, R27, R18, R4 ;  /* 0x000000121b048223 */ /* 0x000fe40000010004 */
[----:B------:R-:W-:Y:S01]  /*4fe0*/  @!P0 MOV R22, R3 ;  /* 0x0000000300168202 */ /* 0x000fe20000000f00 */
[----:B------:R-:W-:Y:S03]  /*4ff0*/  IMAD.WIDE.U32 R2, R230, 0x60, R30 ;  /* 0x00000060e6027825 */ /* 0x000fe600078e001e */
[----:B------:R-:W-:Y:S02]  /*5000*/  @!P0 F2FP.F16.F32.PACK_AB R4, R4, R38 ;  /* 0x000000260404823e */ /* 0x000fe400000000ff */
[----:B------:R-:W-:Y:S02]  /*5010*/  IADD3 R3, PT, PT, R0, R3, RZ ;  /* 0x0000000300037210 */ /* 0x000fe40007ffe0ff */
[----:B------:R-:W-:Y:S05]  /*5020*/  @!P0 MOV R23, R4 ;  /* 0x0000000400178202 */ /* 0x000fea0000000f00 */
[----:B------:R1:W-:Y:S02]  /*5030*/  ST.E.128 desc[UR6][R2.64], R20 ;  /* 0x0000001402007985 */ /* 0x0003e4000c101d06 */
.L_x_5202:
[----:B------:R-:W-:Y:S05]  /*5040*/  BSYNC.RECONVERGENT B0 ;  /* 0x0000000000007941 */ /* 0x000fea0003800200 */
.L_x_5201:
        /* <DEDUP_REMOVED lines=60> */
.L_x_5204:
[----:B------:R-:W-:Y:S05]  /*5410*/  BSYNC.RECONVERGENT B0 ;  /* 0x0000000000007941 */ /* 0x000fea0003800200 */
.L_x_5203:
[----:B------:R-:W-:Y:S04]  /*5420*/  BSSY.RECONVERGENT B0, `(.L_x_5205) ;  /* 0x000003a000007945 */ /* 0x000fe80003800200 */
[----:B------:R-:W-:Y:S05]  /*5430*/  @P3 BRA `(.L_x_5206) ;  /* 0x0000000000e03947 */ /* 0x000fea0003800000 */
        /* <DEDUP_REMOVED lines=56> */
.L_x_5206:
[----:B------:R-:W-:Y:S05]  /*57c0*/  BSYNC.RECONVERGENT B0 ;  /* 0x0000000000007941 */ /* 0x000fea0003800200 */
.L_x_5205:
        /* <DEDUP_REMOVED lines=58> */
.L_x_5208:
[----:B------:R-:W-:Y:S05]  /*5b70*/  BSYNC.RECONVERGENT B0 ;  /* 0x0000000000007941 */ /* 0x000fea0003800200 */
.L_x_5207:
        /* <DEDUP_REMOVED lines=58> */
.L_x_5210:
[----:B------:R-:W-:Y:S05]  /*5f20*/  BSYNC.RECONVERGENT B0 ;  /* 0x0000000000007941 */ /* 0x000fea0003800200 */
.L_x_5209:
        /* <DEDUP_REMOVED lines=60> */
.L_x_5212:
[----:B------:R-:W-:Y:S05]  /*62f0*/  BSYNC.RECONVERGENT B0 ;  /* 0x0000000000007941 */ /* 0x000fea0003800200 */
.L_x_5211:
[----:B------:R-:W-:Y:S01]  /*6300*/  ISETP.NE.AND P0, PT, R155, RZ, PT ;  /* 0x000000ff9b00720c */ /* 0x000fe20003f05270 */
[----:B------:R-:W-:Y:S11]  /*6310*/  BSSY.RECONVERGENT B0, `(.L_x_5213) ;  /* 0x000003c000007945 */ /* 0x000ff60003800200 */
[----:B------:R-:W-:Y:S01]  /*6320*/  @!UPT UIADD3 URZ, UPT, UPT, URZ, URZ, URZ ;  /* 0x000000fffffff290 */ /* 0x000fe2000fffe0ff */
        /* <DEDUP_REMOVED lines=58> */
.L_x_5214:
[----:B------:R-:W-:Y:S05]  /*66d0*/  BSYNC.RECONVERGENT B0 ;  /* 0x0000000000007941 */ /* 0x000fea0003800200 */
.L_x_5213:
        /* <DEDUP_REMOVED lines=61> */
.L_x_5216:
[----:B------:R-:W-:Y:S05]  /*6ab0*/  BSYNC.RECONVERGENT B0 ;  /* 0x0000000000007941 */ /* 0x000fea0003800200 */
.L_x_5215:
        /* <DEDUP_REMOVED lines=61> */
.L_x_5218:
[----:B------:R-:W-:Y:S05]  /*6e90*/  BSYNC.RECONVERGENT B0 ;  /* 0x0000000000007941 */ /* 0x000fea0003800200 */
.L_x_5217:
        /* <DEDUP_REMOVED lines=61> */
.L_x_5220:
[----:B------:R-:W-:Y:S05]  /*7270*/  BSYNC.RECONVERGENT B0 ;  /* 0x0000000000007941 */ /* 0x000fea0003800200 */
.L_x_5219:
        /* <DEDUP_REMOVED lines=61> */
.L_x_5222:
[----:B------:R-:W-:Y:S05]  /*7650*/  BSYNC.RECONVERGENT B0 ;  /* 0x0000000000007941 */ /* 0x000fea0003800200 */
.L_x_5221:
[----:B------:R-:W-:Y:S01]  /*7660*/  ISETP.NE.AND P0, PT, R132, RZ, PT ;  /* 0x000000ff8400720c */ /* 0x000fe20003f05270 */
[----:B------:R-:W-:Y:S11]  /*7670*/  BSSY.RECONVERGENT B0, `(.L_x_5223) ;  /* 0x000003c000007945 */ /* 0x000ff60003800200 */
[----:B------:R-:W-:Y:S01]  /*7680*/  @!UPT UIADD3 URZ, UPT, UPT, URZ, URZ, URZ ;  /* 0x000000fffffff290 */ /* 0x000fe2000fffe0ff */
[----:B------:R-:W-:Y:S05]  /*7690*/  @P0 BRA `(.L_x_5224) ;  /* 0x0000000000e40947 */ /* 0x000fea0003800000 */
[----:B------:R-:W-:Y:S01]  /*76a0*/  IMAD R0, R141, 0x1c0, RZ ;  /* 0x000001c08d007824 */ /* 0x000fe200078e02ff */
[----:B------:R-:W-:Y:S01]  /*76b0*/  ISETP.GE.AND P0, PT, R12, R16, PT ;  /* 0x000000100c00720c */ /* 0x000fe20003f06270 */
[----:B------:R-:W-:Y:S04]  /*76c0*/  IMAD.WIDE.U32 R34, R140, 0x1c0, R34 ;  /* 0x000001c08c227825 */ /* 0x000fe800078e0022 */
[----:B--2---:R-:W-:Y:S01]  /*76d0*/  IMAD.WIDE.U32 R30, R230, 0x1c0, R30 ;  /* 0x000001c0e61e7825 */ /* 0x004fe200078e001e */
[----:B------:R-:W-:Y:S05]  /*76e0*/  IADD3 R35, PT, PT, R0, R35, RZ ;  /* 0x0000002300237210 */ /* 0x000fea0007ffe0ff */
[----:B------:R-:W2:Y:S02]  /*76f0*/  LD.E.128 R16, desc[UR6][R34.64] ;  /* 0x0000000622107980 */ /* 0x000ea4000c101d00 */
[C---:B------:R-:W-:Y:S04]  /*7700*/  @!P0 IMAD.WIDE R6, R11.reuse, 0x1c0, R6 ;  /* 0x000001c00b068825 */ /* 0x040fe800078e0206 */
[----:B------:R-:W-:Y:S02]  /*7710*/  @!P0 IMAD.WIDE R28, R11, 0x1c0, R28 ;  /* 0x000001c00b1c8825 */ /* 0x000fe400078e021c */
[----:B-1----:R-:W5:Y:S06]  /*7720*/  @!P0 LD.E.64 R2, desc[UR6][R6.64] ;  /* 0x0000000606028980 */ /* 0x002f6c000c101b00 */
[----:B------:R-:W3:Y:S01]  /*7730*/  @!P0 LD.E.64 R28, desc[UR6][R28.64] ;  /* 0x000000061c1c8980 */ /* 0x000ee2000c101b00 */
[--C-:B-----5:R-:W-:Y:S01]  /*7740*/  @!P0 HADD2.F32 R8, -RZ, R2.reuse.H0_H0 ;  /* 0x20000002ff088230 */ /* 0x120fe20000004100 */
[----:B--2---:R-:W-:Y:S01]  /*7750*/  @!P0 MOV R0, R16 ;  /* 0x0000001000008202 */ /* 0x004fe20000000f00 */
[----:B------:R-:W-:Y:S01]  /*7760*/  @!P0 HADD2.F32 R6, -RZ, R2.H1_H1 ;  /* 0x30000002ff068230 */ /* 0x000fe20000004100 */
[----:B------:R-:W-:Y:S01]  /*7770*/  @!P0 MOV R7, R17 ;  /* 0x0000001100078202 */ /* 0x000fe20000000f00 */
[----:B------:R-:W-:Y:S02]  /*7780*/  @!P0 HADD2.F32 R4, -RZ, R3.H0_H0 ;  /* 0x20000003ff048230 */ /* 0x000fe40000004100 */
[----:B---34-:R-:W-:Y:S02]  /*7790*/  @!P0 HADD2.F32 R20, -RZ, R28.H0_H0 ;  /* 0x2000001cff148230 */ /* 0x018fe40000004100 */
        /* <DEDUP_REMOVED lines=41> */
.L_x_5224:
[----:B------:R-:W-:Y:S05]  /*7a30*/  BSYNC.RECONVERGENT B0 ;  /* 0x0000000000007941 */ /* 0x000fea0003800200 */
.L_x_5223:
[----:B------:R-:W5:Y:S02]  /*7a40*/  LD.E R0, desc[UR6][R164.64+0xd0] ;  /* 0x0000d006a4007980 */ /* 0x000f64000c101900 */
[----:B-----5:R-:W-:Y:S05]  /*7a50*/  IMAD.U32 R0, R0, -0x80, RZ ;  /* 0xffffff8000007824 */ /* 0x020fea00078e00ff */
[C---:B------:R-:W-:Y:S02]  /*7a60*/  LEA R14, P1, R0.reuse, R14, 0x1 ;  /* 0x0000000e000e7211 */ /* 0x040fe400078208ff */
[C---:B------:R-:W-:Y:S02]  /*7a70*/  LEA R32, P0, R0.reuse, R32, 0x1 ;  /* 0x0000002000207211 */ /* 0x040fe400078008ff */
[C---:B------:R-:W-:Y:S02]  /*7a80*/  LEA.HI.X.SX32 R15, R0.reuse, R15, 0x1, P1 ;  /* 0x0000000f000f7211 */ /* 0x040fe400008f0eff */
[----:B------:R-:W-:Y:S01]  /*7a90*/  LEA.HI.X.SX32 R33, R0, R33, 0x1, P0 ;  /* 0x0000002100217211 */ /* 0x000fe200000f0eff */
[----:B------:R-:W-:Y:S05]  /*7aa0*/  BRA `(.L_x_5191) ;  /* 0x0000006000647947 */ /* 0x000fea0003800000 */
.L_x_5192:
        /* <DEDUP_REMOVED lines=13> */
[----:B------:R-:W-:Y:S05]  /*7b80*/  MOV R8, R10 ;  /* 0x0000000a00087202 */ /* 0x000fea0000000f00 */
[----:B------:R-:W2:Y:S06]  /*7b90*/  LD.E.128 R40, desc[UR6][R8.64] ;  /* 0x0000000608287980 */ /* 0x000eac000c101d00 */
[----:B------:R-:W-:Y:S02]  /*7ba0*/  @!P0 SEL R2, R17, RZ, P1 ;  /* 0x000000ff11028207 */ /* 0x000fe40000800000 */
[----:B------:R-:W-:Y:S02]  /*7bb0*/  @!P0 SEL R0, R156, RZ, P1 ;  /* 0x000000ff9c008207 */ /* 0x000fe40000800000 */
        /* <DEDUP_REMOVED lines=14> */
[--C-:B------:R-:W-:Y:S05]  /*7ca0*/  @!P0 HADD2.F32 R3, -RZ, R5.reuse.H0_H0 ;  /* 0x20000005ff038230 */ /* 0x100fea0000004100 */
[----:B------:R-:W-:Y:S01]  /*7cb0*/  @!P2 FADD.FTZ R0, -R0, -RZ ;  /* 0x800000ff0000a221 */ /* 0x000fe20000010100 */
[----:B------:R-:W-:Y:S02]  /*7cc0*/  @!P0 HADD2.F32 R25, -RZ, R5.H1_H1 ;  /* 0x30000005ff198230 */ /* 0x000fe40000004100 */
[----:B------:R-:W-:Y:S01]  /*7cd0*/  @!P2 FADD.FTZ R2, -R2, -RZ ;  /* 0x800000ff0202a221 */ /* 0x000fe20000010100 */
[----:B------:R-:W-:Y:S04]  /*7ce0*/  @!P0 IMAD.WIDE R4, R18, 0x2, R8 ;  /* 0x0000000212048825 */ /* 0x000fe800078e0208 */
[----:B------:R-:W-:Y:S01]  /*7cf0*/  @!P2 FADD.FTZ R3, -R3, -RZ ;  /* 0x800000ff0303a221 */ /* 0x000fe20000010100 */
[----:B------:R-:W-:Y:S01]  /*7d00*/  @!P2 FADD.FTZ R25, -R25, -RZ ;  /* 0x800000ff1919a221 */ /* 0x000fe20000010100 */
[--C-:B------:R-:W-:Y:S02]  /*7d10*/  @!P0 HADD2.F32 R24, -RZ, R6.reuse.H0_H0 ;  /* 0x20000006ff188230 */ /* 0x100fe40000004100 */
        /* <DEDUP_REMOVED lines=12> */
[--C-:B------:R-:W-:Y:S02]  /*7de0*/  @!P0 HADD2.F32 R27, -RZ, R5.reuse.H0_H0 ;  /* 0x20000005ff1b8230 */ /* 0x100fe40000004100 */
[----:B------:R-:W-:Y:S01]  /*7df0*/  @!P0 FMUL.FTZ R0, R29, R0 ;  /* 0x000000001d008220 */ /* 0x000fe20000410000 */
[----:B------:R-:W-:Y:S02]  /*7e00*/  @!P0 HADD2.F32 R4, -RZ, R5.H1_H1 ;  /* 0x30000005ff048230 */ /* 0x000fe40000004100 */
[----:B------:R-:W-:Y:S01]  /*7e10*/  @!P0 FMUL.FTZ R2, R28, R2 ;  /* 0x000000021c028220 */ /* 0x000fe20000410000 */
[--C-:B------:R-:W-:Y:S02]  /*7e20*/  @!P0 HADD2.F32 R5, -RZ, R6.reuse.H0_H0 ;  /* 0x20000006ff058230 */ /* 0x100fe40000004100 */
[----:B------:R-:W-:Y:S01]  /*7e30*/  @!P0 FMUL.FTZ R3, R27, R3 ;  /* 0x000000031b038220 */ /* 0x000fe20000410000 */
[--C-:B------:R-:W-:Y:S02]  /*7e40*/  @!P0 HADD2.F32 R26, -RZ, R7.reuse.H0_H0 ;  /* 0x20000007ff1a8230 */ /* 0x100fe40000004100 */
[----:B------:R-:W-:Y:S01]  /*7e50*/  @!P0 FMUL.FTZ R4, R4, R25 ;  /* 0x0000001904048220 */ /* 0x000fe20000410000 */
        /* <DEDUP_REMOVED lines=8> */
[--C-:B------:R-:W-:Y:S02]  /*7ee0*/  @!P0 HADD2.F32 R19, -RZ, R24.reuse.H0_H0 ;  /* 0x20000018ff138230 */ /* 0x100fe40000004100 */
[----:B------:R-:W-:Y:S01]  /*7ef0*/  @!P0 FMUL.FTZ R6, R6, R23 ;  /* 0x0000001706068220 */ /* 0x000fe20000410000 */
[----:B------:R-:W-:Y:S02]  /*7f00*/  @!P0 HADD2.F32 R23, -RZ, R24.H1_H1 ;  /* 0x30000018ff178230 */ /* 0x000fe40000004100 */
[----:B------:R-:W-:Y:S01]  /*7f10*/  @!P0 HADD2.F32 R24, -RZ, R36.H1_H1 ;  /* 0x30000024ff188230 */ /* 0x000fe20000004100 */
[----:B------:R-:W-:Y:S01]  /*7f20*/  @!P0 MOV R36, R43 ;  /* 0x0000002b00248202 */ /* 0x000fe20000000f00 */
[--C-:B------:R-:W-:Y:S02]  /*7f30*/  @!P0 HADD2.F32 R26, -RZ, R37.reuse.H0_H0 ;  /* 0x20000025ff1a8230 */ /* 0x100fe40000004100 */
[----:B------:R-:W-:Y:S01]  /*7f40*/  @!P0 FFMA.FTZ R0, R19, R22, R0 ;  /* 0x0000001613008223 */ /* 0x000fe20000010000 */
[----:B------:R-:W-:Y:S02]  /*7f50*/  @!P0 HADD2.F32 R27, -RZ, R37.H1_H1 ;  /* 0x30000025ff1b8230 */ /* 0x000fe40000004100 */
[----:B------:R-:W-:Y:S01]  /*7f60*/  @!P0 FFMA.FTZ R2, R23, R24, R2 ;  /* 0x0000001817028223 */ /* 0x000fe20000010002 */
[----:B------:R-:W-:Y:S02]  /*7f70*/  @!P0 HADD2.F32 R19, -RZ, R34.H1_H1 ;  /* 0x30000022ff138230 */ /* 0x000fe40000004100 */
[----:B------:R-:W-:Y:S01]  /*7f80*/  @!P0 FFMA.FTZ R3, R25, R26, R3 ;  /* 0x0000001a19038223 */ /* 0x000fe20000010003 */
[--C-:B------:R-:W-:Y:S01]  /*7f90*/  @!P0 HADD2.F32 R28, -RZ, R38.reuse.H0_H0 ;  /* 0x20000026ff1c8230 */ /* 0x100fe20000004100 */
[----:B------:R-:W-:Y:S01]  /*7fa0*/  @!P0 F2FP.F16.F32.PACK_AB R0, R2, R0 ;  /* 0x000000000200823e */ /* 0x000fe200000000ff */
[--C-:B------:R-:W-:Y:S01]  /*7fb0*/  @!P0 HADD2.F32 R22, -RZ, R35.reuse.H0_H0 ;  /* 0x20000023ff168230 */ /* 0x100fe20000004100 */
[----:B------:R-:W-:Y:S01]  /*7fc0*/  MOV R2, R77 ;  /* 0x0000004d00027202 */ /* 0x000fe20000000f00 */
[----:B------:R-:W-:Y:S01]  /*7fd0*/  @!P0 HADD2.F32 R29, -RZ, R38.H1_H1 ;  /* 0x30000026ff1d8230 */ /* 0x000fe20000004100 */
[----:B------:R-:W-:Y:S01]  /*7fe0*/  @!P0 MOV R40, R0 ;  /* 0x0000000000288202 */ /* 0x000fe20000000f00 */
[----:B------:R-:W-:Y:S02]  /*7ff0*/  @!P0 HADD2.F32 R23, -RZ, R35.H1_H1 ;  /* 0x30000023ff178230 */ /* 0x000fe40000004100 */
[----:B------:R-:W-:Y:S01]  /*8000*/  @!P0 FFMA.FTZ R4, R19, R27, R4 ;  /* 0x0000001b13048223 */ /* 0x000fe20000010004 */
[--C-:B------:R-:W-:Y:S02]  /*8010*/  @!P0 HADD2.F32 R24, -RZ, R36.reuse.H0_H0 ;  /* 0x20000024ff188230 */ /* 0x100fe40000004100 */
[----:B------:R-:W-:Y:S01]  /*8020*/  @!P0 FFMA.FTZ R5, R22, R28, R5 ;  /* 0x0000001c16058223 */ /* 0x000fe20000010005 */
[----:B------:R-:W-:Y:S02]  /*8030*/  @!P0 HADD2.F32 R25, -RZ, R36.H1_H1 ;  /* 0x30000024ff198230 */ /* 0x000fe40000004100 */
[----:B------:R-:W-:Y:S01]  /*8040*/  @!P0 FFMA.FTZ R6, R23, R29, R6 ;  /* 0x0000001d17068223 */ /* 0x000fe20000010006 */
[----:B------:R-:W-:Y:S01]  /*8050*/  @!P0 F2FP.F16.F32.PACK_AB R3, R4, R3 ;  /* 0x000000030403823e */ /* 0x000fe200000000ff */
[----:B------:R-:W-:Y:S01]  /*8060*/  @!P0 FFMA.FTZ R7, R24, R30, R7 ;  /* 0x0000001e18078223 */ /* 0x000fe20000010007 */
[----:B------:R-:W-:Y:S02]  /*8070*/  @!P0 FFMA.FTZ R8, R25, R31, R8 ;  /* 0x0000001f19088223 */ /* 0x000fe40000010008 */
[----:B------:R-:W-:Y:S02]  /*8080*/  @!P0 F2FP.F16.F32.PACK_AB R5, R6, R5 ;  /* 0x000000050605823e */ /* 0x000fe400000000ff */
[----:B------:R-:W-:Y:S02]  /*8090*/  @!P0 MOV R41, R3 ;  /* 0x0000000300298202 */ /* 0x000fe40000000f00 */
[----:B------:R-:W-:Y:S02]  /*80a0*/  @!P0 F2FP.F16.F32.PACK_AB R7, R8, R7 ;  /* 0x000000070807823e */ /* 0x000fe400000000ff */
[----:B------:R-:W-:Y:S02]  /*80b0*/  @!P0 MOV R42, R5 ;  /* 0x00000005002a8202 */ /* 0x000fe40000000f00 */
[----:B------:R-:W-:Y:S02]  /*80c0*/  @!P0 MOV R43, R7 ;  /* 0x00000007002b8202 */ /* 0x000fe40000000f00 */
[----:B------:R-:W-:Y:S05]  /*80d0*/  MOV R3, R76 ;  /* 0x0000004c00037202 */ /* 0x000fea0000000f00 */
[----:B------:R1:W-:Y:S02]  /*80e0*/  ST.E.128 desc[UR6][R2.64], R40 ;  /* 0x0000002802007985 */ /* 0x0003e4000c101d06 */
.L_x_5226:
[----:B------:R-:W-:Y:S05]  /*80f0*/  BSYNC.RECONVERGENT B0 ;  /* 0x0000000000007941 */ /* 0x000fea0003800200 */
.L_x_5225:
        /* <DEDUP_REMOVED lines=57> */
[--C-:B------:R-:W-:Y:S02]  /*8490*/  @!P0 HADD2.F32 R24, -RZ, R36.reuse.H1_H1 ;  /* 0x30000024ff188230 */ /* 0x100fe40000004100 */
[----:B------:R-:W-:Y:S01]  /*84a0*/  @!P0 FMUL.FTZ R6, R6, R22 ;  /* 0x0000001606068220 */ /* 0x000fe20000410000 */
[----:B------:R-:W-:Y:S02]  /*84b0*/  @!P0 HADD2.F32 R22, -RZ, R36.H0_H0 ;  /* 0x20000024ff168230 */ /* 0x000fe40000004100 */
[----:B------:R-:W-:Y:S01]  /*84c0*/  @!P0 FMUL.FTZ R7, R26, R19 ;  /* 0x000000131a078220 */ /* 0x000fe20000410000 */
[--C-:B------:R-:W-:Y:S01]  /*84d0*/  @!P0 HADD2.F32 R19, -RZ, R23.reuse.H0_H0 ;  /* 0x20000017ff138230 */ /* 0x100fe20000004100 */
[----:B------:R-:W-:Y:S01]  /*84e0*/  @!P0 MOV R36, R43 ;  /* 0x0000002b00248202 */ /* 0x000fe20000000f00 */
        /* <DEDUP_REMOVED lines=29> */
.L_x_5228:
[----:B------:R-:W-:Y:S05]  /*86c0*/  BSYNC.RECONVERGENT B0 ;  /* 0x0000000000007941 */ /* 0x000fea0003800200 */
.L_x_5227:
[----:B------:R-:W-:Y:S01]  /*86d0*/  ISETP.NE.AND P0, PT, R162, RZ, PT ;  /* 0x000000ffa200720c */ /* 0x000fe20003f05270 */
[----:B------:R-:W-:Y:S11]  /*86e0*/  BSSY.RECONVERGENT B0, `(.L_x_5229) ;  /* 0x000005f000007945 */ /* 0x000ff60003800200 */
[----:B------:R-:W-:Y:S01]  /*86f0*/  @!UPT UIADD3 URZ, UPT, UPT, URZ, URZ, URZ ;  /* 0x000000fffffff290 */ /* 0x000fe2000fffe0ff */
[----:B------:R-:W-:Y:S05]  /*8700*/  @!P0 BRA `(.L_x_5230) ;  /* 0x0000000400708947 */ /* 0x000fea0003800000 */
[----:B------:R-:W-:Y:S04]  /*8710*/  IADD3 R26, P0, PT, R20, R64, RZ ;  /* 0x00000040141a7210 */ /* 0x000fe80007f1e0ff */
[----:B------:R-:W-:Y:S02]  /*8720*/  IADD3.X R27, PT, PT, R21, R63, RZ, P0, !PT ;  /* 0x0000003f151b7210 */ /* 0x000fe400007fe4ff */
[C---:B------:R-:W-:Y:S03]  /*8730*/  LEA R162, P0, R230.reuse, R158, 0x5 ;  /* 0x0000009ee6a27211 */ /* 0x040fe600078028ff */
[----:B-12---:R-:W2:Y:S01]  /*8740*/  LD.E.128 R40, desc[UR6][R26.64] ;  /* 0x000000061a287980 */ /* 0x006ea2000c101d00 */
        /* <DEDUP_REMOVED lines=88> */
.L_x_5230:
[----:B------:R-:W-:Y:S05]  /*8cd0*/  BSYNC.RECONVERGENT B0 ;  /* 0x0000000000007941 */ /* 0x000fea0003800200 */
.L_x_5229:
[----:B------:R-:W-:Y:S01]  /*8ce0*/  ISETP.NE.AND P0, PT, R161, RZ, PT ;  /* 0x000000ffa100720c */ /* 0x000fe20003f05270 */
[----:B------:R-:W-:Y:S11]  /*8cf0*/  BSSY.RECONVERGENT B0, `(.L_x_5231) ;  /* 0x000005f000007945 */ /* 0x000ff60003800200 */
[----:B------:R-:W-:Y:S01]  /*8d00*/  @!UPT UIADD3 URZ, UPT, UPT, URZ, URZ, URZ ;  /* 0x000000fffffff290 */ /* 0x000fe2000fffe0ff */
[----:B------:R-:W-:Y:S05]  /*8d10*/  @!P0 BRA `(.L_x_5232) ;  /* 0x0000000400708947 */ /* 0x000fea0003800000 */
[----:B------:R-:W-:Y:S04]  /*8d20*/  IADD3 R26, P0, PT, R20, R66, RZ ;  /* 0x00000042141a7210 */ /* 0x000fe80007f1e0ff */
[----:B------:R-:W-:Y:S02]  /*8d30*/  IADD3.X R27, PT, PT, R21, R65, RZ, P0, !PT ;  /* 0x00000041151b7210 */ /* 0x000fe400007fe4ff */
[C---:B---3--:R-:W-:Y:S03]  /*8d40*/  LEA R162, P0, R230.reuse, R158, 0x6 ;  /* 0x0000009ee6a27211 */ /* 0x048fe600078030ff */
        /* <DEDUP_REMOVED lines=89> */
.L_x_5232:
[----:B------:R-:W-:Y:S05]  /*92e0*/  BSYNC.RECONVERGENT B0 ;  /* 0x0000000000007941 */ /* 0x000fea0003800200 */
.L_x_5231:
[----:B------:R-:W-:Y:S04]  /*92f0*/  BSSY.RECONVERGENT B0, `(.L_x_5233) ;  /* 0x000005e000007945 */ /* 0x000fe80003800200 */
[----:B------:R-:W-:Y:S05]  /*9300*/  @!P6 BRA `(.L_x_5234) ;  /* 0x000000040070e947 */ /* 0x000fea0003800000 */
[----:B------:R-:W-:Y:S04]  /*9310*/  IADD3 R26, P0, PT, R20, R150, RZ ;  /* 0x00000096141a7210 */ /* 0x000fe80007f1e0ff */
[----:B------:R-:W-:Y:S02]  /*9320*/  IADD3.X R27, PT, PT, R21, R59, RZ, P0, !PT ;  /* 0x0000003b151b7210 */ /* 0x000fe400007fe4ff */
[----:B------:R-:W-:Y:S03]  /*9330*/  ISETP.GE.AND P0, PT, R12, R16, PT ;  /* 0x000000100c00720c */ /* 0x000fe60003f06270 */
[----:B-1234-:R-:W2:Y:S10]  /*9340*/  LD.E.128 R40, desc[UR6][R26.64] ;  /* 0x000000061a287980 */ /* 0x01eeb4000c101d00 */
        /* <DEDUP_REMOVED lines=79> */
[----:B------:R-:W-:Y:S04]  /*9840*/  IMAD.WIDE.U32 R2, R230, 0x60, R158 ;  /* 0x00000060e6027825 */ /* 0x000fe800078e009e */
[----:B------:R-:W-:Y:S01]  /*9850*/  @!P0 FFMA.FTZ R8, R25, R31, R8 ;  /* 0x0000001f19088223 */ /* 0x000fe20000010008 */
[----:B------:R-:W-:Y:S01]  /*9860*/  @!P0 F2FP.F16.F32.PACK_AB R5, R6, R5 ;  /* 0x000000050605823e */ /* 0x000fe200000000ff */
[----:B------:R-:W-:Y:S03]  /*9870*/  IMAD R0, R231, 0x60, RZ ;  /* 0x00000060e7007824 */ /* 0x000fe600078e02ff */
[----:B------:R-:W-:Y:S02]  /*9880*/  @!P0 F2FP.F16.F32.PACK_AB R7, R8, R7 ;  /* 0x000000070807823e */ /* 0x000fe400000000ff */
[----:B------:R-:W-:Y:S02]  /*9890*/  @!P0 MOV R42, R5 ;  /* 0x00000005002a8202 */ /* 0x000fe40000000f00 */
[----:B------:R-:W-:Y:S02]  /*98a0*/  @!P0 MOV R43, R7 ;  /* 0x00000007002b8202 */ /* 0x000fe40000000f00 */
[----:B------:R-:W-:Y:S05]  /*98b0*/  IADD3 R3, PT, PT, R0, R3, RZ ;  /* 0x0000000300037210 */ /* 0x000fea0007ffe0ff */
[----:B------:R1:W-:Y:S02]  /*98c0*/  ST.E.128 desc[UR6][R2.64], R40 ;  /* 0x0000002802007985 */ /* 0x0003e4000c101d06 */
.L_x_5234:
[----:B------:R-:W-:Y:S05]  /*98d0*/  BSYNC.RECONVERGENT B0 ;  /* 0x0000000000007941 */ /* 0x000fea0003800200 */
.L_x_5233:
[----:B------:R-:W-:Y:S01]  /*98e0*/  ISETP.NE.AND P0, PT, R160, RZ, PT ;  /* 0x000000ffa000720c */ /* 0x000fe20003f05270 */
[----:B------:R-:W-:Y:S11]  /*98f0*/  BSSY.RECONVERGENT B0, `(.L_x_5235) ;  /* 0x000005f000007945 */ /* 0x000ff60003800200 */
[----:B------:R-:W-:Y:S01]  /*9900*/  @!UPT UIADD3 URZ, UPT, UPT, URZ, URZ, URZ ;  /* 0x000000fffffff290 */ /* 0x000fe2000fffe0ff */
[----:B------:R-:W-:Y:S05]  /*9910*/  @P0 BRA `(.L_x_5236) ;  /* 0x0000000400700947 */ /* 0x000fea0003800000 */
[----:B------:R-:W-:Y:S04]  /*9920*/  IADD3 R26, P0, PT, R20, R68, RZ ;  /* 0x00000044141a7210 */ /* 0x000fe80007f1e0ff */
[----:B------:R-:W-:Y:S02]  /*9930*/  IADD3.X R27, PT, PT, R21, R67, RZ, P0, !PT ;  /* 0x00000043151b7210 */ /* 0x000fe400007fe4ff */
[C---:B------:R-:W-:Y:S03]  /*9940*/  LEA R160, P0, R230.reuse, R158, 0x7 ;  /* 0x0000009ee6a07211 */ /* 0x040fe600078038ff */
[----:B-1234-:R-:W2:Y:S01]  /*9950*/  LD.E.128 R40, desc[UR6][R26.64] ;  /* 0x000000061a287980 */ /* 0x01eea2000c101d00 */
        /* <DEDUP_REMOVED lines=88> */
.L_x_5236:
[----:B------:R-:W-:Y:S05]  /*9ee0*/  BSYNC.RECONVERGENT B0 ;  /* 0x0000000000007941 */ /* 0x000fea0003800200 */
.L_x_5235:
[----:B------:R-:W-:Y:S04]  /*9ef0*/  BSSY.RECONVERGENT B0, `(.L_x_5237) ;  /* 0x000005e000007945 */ /* 0x000fe80003800200 */
[----:B------:R-:W-:Y:S05]  /*9f00*/  @P3 BRA `(.L_x_5238) ;  /* 0x0000000400703947 */ /* 0x000fea0003800000 */
        /* <DEDUP_REMOVED lines=92> */
.L_x_5238:
[----:B------:R-:W-:Y:S05]  /*a4d0*/  BSYNC.RECONVERGENT B0 ;  /* 0x0000000000007941 */ /* 0x000fea0003800200 */
.L_x_5237:
        /* <DEDUP_REMOVED lines=94> */
.L_x_5240:
[----:B------:R-:W-:Y:S05]  /*aac0*/  BSYNC.RECONVERGENT B0 ;  /* 0x0000000000007941 */ /* 0x000fea0003800200 */
.L_x_5239:
        /* <DEDUP_REMOVED lines=94> */
.L_x_5242:
[----:B------:R-:W-:Y:S05]  /*b0b0*/  BSYNC.RECONVERGENT B0 ;  /* 0x0000000000007941 */ /* 0x000fea0003800200 */
.L_x_5241:
[----:B------:R-:W-:Y:S01]  /*b0c0*/  ISETP.NE.AND P0, PT, R157, RZ, PT ;  /* 0x000000ff9d00720c */ /* 0x000fe20003f05270 */
[----:B------:R-:W-:Y:S11]  /*b0d0*/  BSSY.RECONVERGENT B0, `(.L_x_5243) ;  /* 0x000005f000007945 */ /* 0x000ff60003800200 */
[----:B------:R-:W-:Y:S01]  /*b0e0*/  @!UPT UIADD3 URZ, UPT, UPT, URZ, URZ, URZ ;  /* 0x000000fffffff290 */ /* 0x000fe2000fffe0ff */
[----:B------:R-:W-:Y:S05]  /*b0f0*/  @P0 BRA `(.L_x_5244) ;  /* 0x0000000400700947 */ /* 0x000fea0003800000 */
[C---:B------:R-:W-:Y:S04]  /*b100*/  LEA R26, P0, R140.reuse, R20, 0x8 ;  /* 0x000000148c1a7211 */ /* 0x040fe800078040ff */
[----:B------:R-:W-:Y:S02]  /*b110*/  LEA.HI.X R27, R140, R21, R141, 0x8, P0 ;  /* 0x000000158c1b7211 */ /* 0x000fe400000f448d */
[C---:B-1----:R-:W-:Y:S03]  /*b120*/  LEA R160, P0, R230.reuse, R158, 0x8 ;  /* 0x0000009ee6a07211 */ /* 0x042fe600078040ff */
[----:B--234-:R-:W2:Y:S01]  /*b130*/  LD.E.128 R40, desc[UR6][R26.64] ;  /* 0x000000061a287980 */ /* 0x01cea2000c101d00 */
        /* <DEDUP_REMOVED lines=88> */
.L_x_5244:
[----:B------:R-:W-:Y:S05]  /*b6c0*/  BSYNC.RECONVERGENT B0 ;  /* 0x0000000000007941 */ /* 0x000fea0003800200 */
.L_x_5243:
[----:B------:R-:W-:Y:S01]  /*b6d0*/  ISETP.NE.AND P0, PT, R155, RZ, PT ;  /* 0x000000ff9b00720c */ /* 0x000fe20003f05270 */
[----:B------:R-:W-:Y:S11]  /*b6e0*/  BSSY.RECONVERGENT B0, `(.L_x_5245) ;  /* 0x0000061000007945 */ /* 0x000ff60003800200 */
[----:B------:R-:W-:Y:S01]  /*b6f0*/  @!UPT UIADD3 URZ, UPT, UPT, URZ, URZ, URZ ;  /* 0x000000fffffff290 */ /* 0x000fe2000fffe0ff */
[----:B------:R-:W-:Y:S05]  /*b700*/  @P0 BRA `(.L_x_5246) ;  /* 0x0000000400780947 */ /* 0x000fea0003800000 */
[----:B------:R-:W-:Y:S01]  /*b710*/  IMAD.WIDE.U32 R26, R140, 0x120, R20 ;  /* 0x000001208c1a7825 */ /* 0x000fe200078e0014 */
[----:B------:R-:W-:Y:S11]  /*b720*/  ISETP.GE.AND P0, PT, R12, R16, PT ;  /* 0x000000100c00720c */ /* 0x000ff60003f06270 */
[----:B------:R-:W-:Y:S02]  /*b730*/  @!UPT UIADD3 URZ, UPT, UPT, URZ, URZ, URZ ;  /* 0x000000fffffff290 */ /* 0x000fe4000fffe0ff */
[----:B-1----:R-:W-:Y:S02]  /*b740*/  @!P0 SEL R2, R17, RZ, P1 ;  /* 0x000000ff11028207 */ /* 0x002fe40000800000 */
        /* <DEDUP_REMOVED lines=8> */
[----:B------:R-:W5:Y:S01]  /*b7d0*/  @!P0 LD.E.128 R4, desc[UR6][R4.64] ;  /* 0x0000000604048980 */ /* 0x000f62000c101d00 */
[----:B------:R-:W-:Y:S02]  /*b7e0*/  @!P0 IADD3.X R29, PT, PT, R0, R74, RZ, P2, !PT ;  /* 0x0000004a001d8210 */ /* 0x000fe400017fe4ff */
[----:B------:R-:W-:Y:S02]  /*b7f0*/  PLOP3.LUT P2, PT, PT, PT, PT, 0x80, 0x8 ;  /* 0x000000000008781c */ /* 0x000fe40003f4f070 */
[----:B------:R-:W-:Y:S03]  /*b800*/  @!P0 PLOP3.LUT P2, PT, P1, PT, PT, 0x80, 0x8 ;  /* 0x000000000008881c */ /* 0x000fe60000f4f070 */
[----:B------:R-:W2:Y:S01]  /*b810*/  @!P0 LD.E.128 R36, desc[UR6][R28.64] ;  /* 0x000000061c248980 */ /* 0x000ea2000c101d00 */
[--C-:B-----5:R-:W-:Y:S02]  /*b820*/  @!P0 HADD2.F32 R0, -RZ, R4.reuse.H0_H0 ;  /* 0x20000004ff008230 */ /* 0x120fe40000004100 */
[----:B------:R-:W-:Y:S02]  /*b830*/  @!P0 HADD2.F32 R2, -RZ, R4.H1_H1 ;  /* 0x30000004ff028230 */ /* 0x000fe40000004100 */
[----:B------:R-:W-:Y:S05]  /*b840*/  IMAD R4, R141, 0x120, RZ ;  /* 0x000001208d047824 */ /* 0x000fea00078e02ff */
        /* <DEDUP_REMOVED lines=10> */
[----:B--234-:R-:W2:Y:S03]  /*b8f0*/  LD.E.128 R40, desc[UR6][R26.64] ;  /* 0x000000061a287980 */ /* 0x01cea6000c101d00 */
[----:B------:R-:W-:Y:S01]  /*b900*/  @!P2 FADD.FTZ R23, -R23, -RZ ;  /* 0x800000ff1717a221 */ /* 0x000fe20000010100 */
[--C-:B------:R-:W-:Y:S02]  /*b910*/  @!P0 HADD2.F32 R19, -RZ, R7.reuse.H0_H0 ;  /* 0x20000007ff138230 */ /* 0x100fe40000004100 */
[----:B------:R-:W-:Y:S01]  /*b920*/  @!P2 FADD.FTZ R22, -R22, -RZ ;  /* 0x800000ff1616a221 */ /* 0x000fe20000010100 */
[----:B------:R-:W-:Y:S02]  /*b930*/  @!P0 HADD2.F32 R8, -RZ, R7.H1_H1 ;  /* 0x30000007ff088230 */ /* 0x000fe40000004100 */
[----:B------:R-:W-:Y:S01]  /*b940*/  @!P0 HADD2.F32 R30, -RZ, R39.H1_H1 ;  /* 0x30000027ff1e8230 */ /* 0x000fe20000004100 */
[----:B------:R-:W3:Y:S01]  /*b950*/  @!P0 LD.E.128 R4, desc[UR6][R4.64] ;  /* 0x0000000604048980 */ /* 0x000ee2000c101d00 */
[----:B------:R-:W-:Y:S01]  /*b960*/  @!P2 FADD.FTZ R19, -R19, -RZ ;  /* 0x800000ff1313a221 */ /* 0x000fe20000010100 */
[----:B------:R-:W-:Y:S01]  /*b970*/  @!P2 FADD.FTZ R8, -R8, -RZ ;  /* 0x800000ff0808a221 */ /* 0x000fe20000010100 */
[----:B--2---:R-:W-:Y:S02]  /*b980*/  @!P0 MOV R31, R41 ;  /* 0x00000029001f8202 */ /* 0x004fe40000000f00 */
[----:B------:R-:W-:Y:S01]  /*b990*/  @!P0 MOV R34, R42 ;  /* 0x0000002a00228202 */ /* 0x000fe20000000f00 */
[--C-:B---3--:R-:W-:Y:S02]  /*b9a0*/  @!P0 HADD2.F32 R29, -RZ, R4.reuse.H0_H0 ;  /* 0x20000004ff1d8230 */ /* 0x108fe40000004100 */
        /* <DEDUP_REMOVED lines=17> */
[--C-:B------:R-:W-:Y:S02]  /*bac0*/  @!P0 HADD2.F32 R19, -RZ, R23.reuse.H0_H0 ;  /* 0x20000017ff138230 */ /* 0x100fe40000004100 */
[----:B------:R-:W-:Y:S01]  /*bad0*/  @!P0 FMUL.FTZ R8, R25, R8 ;  /* 0x0000000819088220 */ /* 0x000fe20000410000 */
        /* <DEDUP_REMOVED lines=23> */
[----:B------:R-:W-:Y:S04]  /*bc50*/  IMAD.WIDE.U32 R24, R230, 0x120, R158 ;  /* 0x00000120e6187825 */ /* 0x000fe800078e009e */
[----:B------:R-:W-:Y:S01]  /*bc60*/  @!P0 FFMA.FTZ R7, R19, R29, R7 ;  /* 0x0000001d13078223 */ /* 0x000fe20000010007 */
[----:B------:R-:W-:Y:S01]  /*bc70*/  @!P0 FFMA.FTZ R8, R22, R30, R8 ;  /* 0x0000001e16088223 */ /* 0x000fe20000010008 */
[----:B------:R-:W-:Y:S01]  /*bc80*/  @!P0 F2FP.F16.F32.PACK_AB R5, R6, R5 ;  /* 0x000000050605823e */ /* 0x000fe200000000ff */
[----:B------:R-:W-:Y:S03]  /*bc90*/  IMAD R23, R231, 0x120, RZ ;  /* 0x00000120e7177824 */ /* 0x000fe600078e02ff */
[----:B------:R-:W-:Y:S02]  /*bca0*/  @!P0 F2FP.F16.F32.PACK_AB R7, R8, R7 ;  /* 0x000000070807823e */ /* 0x000fe400000000ff */
[----:B------:R-:W-:Y:S02]  /*bcb0*/  IADD3 R25, PT, PT, R23, R25, RZ ;  /* 0x0000001917197210 */ /* 0x000fe40007ffe0ff */
[----:B------:R-:W-:Y:S02]  /*bcc0*/  @!P0 MOV R42, R5 ;  /* 0x00000005002a8202 */ /* 0x000fe40000000f00 */
[----:B------:R-:W-:Y:S05]  /*bcd0*/  @!P0 MOV R43, R7 ;  /* 0x00000007002b8202 */ /* 0x000fea0000000f00 */
[----:B------:R1:W-:Y:S02]  /*bce0*/  ST.E.128 desc[UR6][R24.64], R40 ;  /* 0x0000002818007985 */ /* 0x0003e4000c101d06 */
.L_x_5246:
[----:B------:R-:W-:Y:S05]  /*bcf0*/  BSYNC.RECONVERGENT B0 ;  /* 0x0000000000007941 */ /* 0x000fea0003800200 */
.L_x_5245:
[----:B------:R-:W-:Y:S01]  /*bd00*/  ISETP.NE.AND P0, PT, R154, RZ, PT ;  /* 0x000000ff9a00720c */ /* 0x000fe20003f05270 */
[----:B------:R-:W-:Y:S11]  /*bd10*/  BSSY.RECONVERGENT B0, `(.L_x_5247) ;  /* 0x0000060000007945 */ /* 0x000ff60003800200 */
[----:B------:R-:W-:Y:S01]  /*bd20*/  @!UPT UIADD3 URZ, UPT, UPT, URZ, URZ, URZ ;  /* 0x000000fffffff290 */ /* 0x000fe2000fffe0ff */
        /* <DEDUP_REMOVED lines=94> */
.L_x_5248:
[----:B------:R-:W-:Y:S05]  /*c310*/  BSYNC.RECONVERGENT B0 ;  /* 0x0000000000007941 */ /* 0x000fea0003800200 */
.L_x_5247:
        /* <DEDUP_REMOVED lines=97> */
.L_x_5250:
[----:B------:R-:W-:Y:S05]  /*c930*/  BSYNC.RECONVERGENT B0 ;  /* 0x0000000000007941 */ /* 0x000fea0003800200 */
.L_x_5249:
        /* <DEDUP_REMOVED lines=97> */
.L_x_5252:
[----:B------:R-:W-:Y:S05]  /*cf50*/  BSYNC.RECONVERGENT B0 ;  /* 0x0000000000007941 */ /* 0x000fea0003800200 */
.L_x_5251:
        /* <DEDUP_REMOVED lines=97> */
.L_x_5254:
[----:B------:R-:W-:Y:S05]  /*d570*/  BSYNC.RECONVERGENT B0 ;  /* 0x0000000000007941 */ /* 0x000fea0003800200 */
.L_x_5253:
        /* <DEDUP_REMOVED lines=35> */
[--C-:B---3--:R-:W-:Y:S02]  /*d7b0*/  @!P0 HADD2.F32 R19, -RZ, R38.reuse.H0_H0 ;  /* 0x20000026ff138230 */ /* 0x108fe40000004100 */
        /* <DEDUP_REMOVED lines=18> */
[--C-:B----4-:R-:W-:Y:S02]  /*d8e0*/  @!P0 HADD2.F32 R17, -RZ, R24.reuse.H0_H0 ;  /* 0x20000018ff118230 */ /* 0x110fe40000004100 */
        /* <DEDUP_REMOVED lines=42> */
.L_x_5256:
[----:B------:R-:W-:Y:S05]  /*db90*/  BSYNC.RECONVERGENT B0 ;  /* 0x0000000000007941 */ /* 0x000fea0003800200 */
.L_x_5255:
        /* <DEDUP_REMOVED lines=10> */
.L_x_5191:
[----:B------:R-:W-:Y:S05]  /*dc40*/  BSYNC.RECONVERGENT B1 ;  /* 0x0000000000017941 */ /* 0x000fea0003800200 */
.L_x_5189:
        /* <DEDUP_REMOVED lines=101> */
.L_x_5258:
[----:B------:R-:W-:Y:S05]  /*e2a0*/  BSYNC.RECONVERGENT B0 ;  /* 0x0000000000007941 */ /* 0x000fea0003800200 */
.L_x_5257:
[----:B------:R-:W-:Y:S11]  /*e2b0*/  ISETP.GT.AND P0, PT, R71, R53, PT ;  /* 0x000000354700720c */ /* 0x000ff60003f04270 */
[----:B------:R-:W-:Y:S02]  /*e2c0*/  @!UPT UIADD3 URZ, UPT, UPT, URZ, URZ, URZ ;  /* 0x000000fffffff290 */ /* 0x000fe4000fffe0ff */
[----:B------:R-:W-:Y:S05]  /*e2d0*/  @P0 BRA `(.L_x_5259) ;  /* 0xffffff4400c40947 */ /* 0x000fea000383ffff */
.L_x_5188:
        /* <DEDUP_REMOVED lines=8> */
[----:B------:R-:W-:Y:S01]  /*e360*/  LEA R2, P0, R25, R134, 0x1 ;  /* 0x0000008619027211 */ /* 0x000fe200078008ff */
[----:B------:R-:W-:Y:S01]  /*e370*/  IMAD.IADD R56, R239, 0x1, -R56 ;  /* 0x00000001ef387824 */ /* 0x000fe200078e0a38 */
[----:B------:R-:W-:Y:S01]  /*e380*/  BSSY.RECONVERGENT B0, `(.L_x_5262) ;  /* 0x0000015000007945 */ /* 0x000fe20003800200 */
[C---:B------:R-:W-:Y:S01]  /*e390*/  VIADD R24, R136.reuse, 0x10 ;  /* 0x0000001088187836 */ /* 0x040fe20000000000 */
[----:B------:R-:W-:Y:S01]  /*e3a0*/  LEA.HI.X R3, R25, R135, R32, 0x1, P0 ;  /* 0x0000008719037211 */ /* 0x000fe200000f0c20 */
[C---:B------:R-:W-:Y:S01]  /*e3b0*/  VIADD R25, R136.reuse, 0x20 ;  /* 0x0000002088197836 */ /* 0x040fe20000000000 */
[CC--:B------:R-:W-:Y:S01]  /*e3c0*/  ISETP.GE.AND P2, PT, R136.reuse, R56.reuse, PT ;  /* 0x000000388800720c */ /* 0x0c0fe20003f46270 */
[----:B----4-:R-:W-:Y:S01]  /*e3d0*/  VIADD R20, R136, 0x30 ;  /* 0x0000003088147836 */ /* 0x010fe20000000000 */
        /* <DEDUP_REMOVED lines=15> */
.L_x_5263:
[----:B------:R-:W-:Y:S05]  /*e4d0*/  BSYNC.RECONVERGENT B0 ;  /* 0x0000000000007941 */ /* 0x000fea0003800200 */
.L_x_5262:
        /* <DEDUP_REMOVED lines=8> */
.L_x_5261:
[----:B------:R-:W2:Y:S01]  /*e560*/  LD.E.64 R2, desc[UR6][R164.64+0xf0] ;  /* 0x0000f006a4027980 */ /* 0x000ea2000c101b00 */
[----:B------:R-:W-:-:S03]  /*e570*/  IMAD.MOV.U32 R4, RZ, RZ, RZ ;  /* 0x000000ffff047224 */ /* 0x000fc600078e00ff */
[----:B------:R-:W5:Y:S04]  /*e580*/  LD.E.64 R26, desc[UR6][R164.64+0x148] ;  /* 0x00014806a41a7980 */ /* 0x000f68000c101b00 */
[----:B------:R-:W5:Y:S01]  /*e590*/  LD.E.64 R28, desc[UR6][R164.64+0x150] ;  /* 0x00015006a41c7980 */ /* 0x000f62000c101b00 */
[----:B--2---:R-:W-:-:S04]  /*e5a0*/  ISETP.NE.U32.AND P0, PT, R2, RZ, PT ;  /* 0x000000ff0200720c */ /* 0x004fc80003f05070 */
[----:B------:R-:W-:-:S13]  /*e5b0*/  ISETP.NE.AND.EX P0, PT, R3, RZ, PT, P0 ;  /* 0x000000ff0300720c */ /* 0x000fda0003f05300 */
[----:B------:R-:W-:-:S04]  /*e5c0*/  @P0 LEA R2, P1, R241, R2, 0x2 ;  /* 0x00000002f1020211 */ /* 0x000fc800078210ff */
[----:B------:R-:W-:-:S05]  /*e5d0*/  @P0 LEA.HI.X R3, R241, R3, RZ, 0x2, P1 ;  /* 0x00000003f1030211 */ /* 0x000fca00008f14ff */
[----:B------:R1:W2:Y:S04]  /*e5e0*/  @P0 LD.E R4, desc[UR6][R2.64] ;  /* 0x0000000602040980 */ /* 0x0002a8000c101900 */
[----:B------:R-:W3:Y:S01]  /*e5f0*/  LD.E.U8 R2, desc[UR6][R164.64+0x1b3] ;  /* 0x0001b306a4027980 */ /* 0x000ee2000c101100 */
[----:B------:R-:W-:Y:S01]  /*e600*/  LEA.HI R30, R0, R0, RZ, 0x1 ;  /* 0x00000000001e7211 */ /* 0x000fe200078f08ff */
[----:B-1----:R-:W-:-:S03]  /*e610*/  IMAD.SHL.U32 R3, R55, 0x4, RZ ;  /* 0x0000000437037824 */ /* 0x002fc600078e00ff */
[----:B------:R-:W-:Y:S02]  /*e620*/  SHF.R.S32.HI R30, RZ, 0x1, R30 ;  /* 0x00000001ff1e7819 */ /* 0x000fe4000001141e */
[----:B------:R-:W-:Y:S01]  /*e630*/  LOP3.LUT R3, R3, 0x1c, RZ, 0xc0, !PT ;  /* 0x0000001c03037812 */ /* 0x000fe200078ec0ff */
[----:B--2---:R-:W-:-:S04]  /*e640*/  IMAD.IADD R4, R54, 0x1, R4 ;  /* 0x0000000136047824 */ /* 0x004fc800078e0204 */
[----:B------:R-:W-:-:S05]  /*e650*/  IMAD R4, R4, R30, RZ ;  /* 0x0000001e04047224 */ /* 0x000fca00078e02ff */
[----:B------:R-:W-:-:S04]  /*e660*/  IADD3 R5, P1, PT, R3, R4, RZ ;  /* 0x0000000403057210 */ /* 0x000fc80007f3e0ff */
[----:B------:R-:W-:Y:S02]  /*e670*/  IADD3 R3, P0, PT, R3, R5, RZ ;  /* 0x0000000503037210 */ /* 0x000fe40007f1e0ff */
[----:B------:R-:W-:Y:S02]  /*e680*/  LEA.HI.X.SX32 R4, R4, RZ, 0x1, P1 ;  /* 0x000000ff04047211 */ /* 0x000fe400008f0eff */
[----:B---3--:R-:W-:-:S03]  /*e690*/  ISETP.NE.AND P2, PT, R2, RZ, PT ;  /* 0x000000ff0200720c */ /* 0x008fc60003f45270 */
[----:B------:R-:W-:-:S10]  /*e6a0*/  IMAD.X R2, RZ, RZ, R4, P0 ;  /* 0x000000ffff027224 */ /* 0x000fd400000e0604 */
[----:B------:R-:W-:Y:S05]  /*e6b0*/  @!P2 BRA `(.L_x_5265) ;  /* 0x0000000c00a8a947 */ /* 0x000fea0003800000 */
[----:B------:R-:W-:Y:S01]  /*e6c0*/  IMAD.IADD R56, R239, 0x1, -R56 ;  /* 0x00000001ef387824 */ /* 0x000fe200078e0a38 */
[C---:B------:R-:W-:Y:S01]  /*e6d0*/  SHF.L.U64.HI R4, R5.reuse, 0x1, R4 ;  /* 0x0000000105047819 */ /* 0x040fe20000010204 */
[----:B-----5:R-:W-:Y:S01]  /*e6e0*/  IMAD.SHL.U32 R14, R5, 0x2, RZ ;  /* 0x00000002050e7824 */ /* 0x020fe200078e00ff */
[----:B------:R-:W-:Y:S02]  /*e6f0*/  BSSY.RECONVERGENT B1, `(.L_x_5266) ;  /* 0x000003b000017945 */ /* 0x000fe40003800200 */
[----:B------:R-:W-:Y:S02]  /*e700*/  ISETP.GE.AND P2, PT, R136, R56, PT ;  /* 0x000000388800720c */ /* 0x000fe40003f46270 */
[-C--:B------:R-:W-:Y:S02]  /*e710*/  IADD3 R6, P1, PT, R26, R14.reuse, RZ ;  /* 0x0000000e1a067210 */ /* 0x080fe40007f3e0ff */
[----:B------:R-:W-:-:S03]  /*e720*/  IADD3 R14, P0, PT, R28, R14, RZ ;  /* 0x0000000e1c0e7210 */ /* 0x000fc60007f1e0ff */
[--C-:B------:R-:W-:Y:S02]  /*e730*/  IMAD.X R7, R27, 0x1, R4.reuse, P1 ;  /* 0x000000011b077824 */ /* 0x100fe400008e0604 */
[----:B------:R-:W-:-:S04]  /*e740*/  IMAD.X R15, R29, 0x1, R4, P0 ;  /* 0x000000011d0f7824 */ /* 0x000fc800000e0604 */
        /* <DEDUP_REMOVED lines=9> */
[----:B----45:R-:W-:Y:S02]  /*e7e0*/  MOV R21, R9 ;  /* 0x0000000900157202 */ /* 0x030fe40000000f00 */
[----:B------:R-:W-:Y:S02]  /*e7f0*/  MOV R9, R11 ;  /* 0x0000000b00097202 */ /* 0x000fe40000000f00 */
[----:B------:R-:W-:Y:S01]  /*e800*/  MOV R19, R10 ;  /* 0x0000000a00137202 */ /* 0x000fe20000000f00 */
[----:B------:R-:W-:-:S02]  /*e810*/  HADD2.F32 R20, -RZ, R21.H0_H0 ;  /* 0x20000015ff147230 */ /* 0x000fc40000004100 */
[----:B------:R-:W-:Y:S02]  /*e820*/  HADD2.F32 R18, -RZ, R9.H1_H1 ;  /* 0x30000009ff127230 */ /* 0x000fe40000004100 */
[----:B------:R-:W-:Y:S02]  /*e830*/  HADD2.F32 R21, -RZ, R21.H1_H1 ;  /* 0x30000015ff157230 */ /* 0x000fe40000004100 */
[----:B------:R-:W-:Y:S02]  /*e840*/  HADD2.F32 R23, -RZ, R9.H0_H0 ;  /* 0x20000009ff177230 */ /* 0x000fe40000004100 */
[----:B--2---:R-:W-:Y:S02]  /*e850*/  HADD2.F32 R10, -RZ, R3.H1_H1 ;  /* 0x30000003ff0a7230 */ /* 0x004fe40000004100 */
[----:B------:R-:W-:Y:S02]  /*e860*/  HADD2.F32 R11, -RZ, R2.H1_H1 ;  /* 0x30000002ff0b7230 */ /* 0x000fe40000004100 */
[----:B---3--:R-:W-:-:S02]  /*e870*/  HADD2.F32 R16, -RZ, R5.H1_H1 ;  /* 0x30000005ff107230 */ /* 0x008fc40000004100 */
        /* <DEDUP_REMOVED lines=8> */
[C---:B------:R-:W-:Y:S01]  /*e900*/  FFMA.FTZ R18, R23.reuse, R10, R18 ;  /* 0x0000000a17127223 */ /* 0x040fe20000010012 */
[--C-:B------:R-:W-:Y:S02]  /*e910*/  HADD2.F32 R10, -RZ, R8.reuse.H1_H1 ;  /* 0x30000008ff0a7230 */ /* 0x100fe40000004100 */
[C---:B------:R-:W-:Y:S01]  /*e920*/  FFMA.FTZ R21, R20.reuse, R11, R21 ;  /* 0x0000000b14157223 */ /* 0x040fe20000010015 */
[----:B------:R-:W-:Y:S02]  /*e930*/  HADD2.F32 R11, -RZ, R19.H1_H1 ;  /* 0x30000013ff0b7230 */ /* 0x000fe40000004100 */
[----:B------:R-:W-:Y:S01]  /*e940*/  FFMA.FTZ R22, R20, R17, -R22 ;  /* 0x0000001114167223 */ /* 0x000fe20000010816 */
[----:B------:R-:W-:Y:S02]  /*e950*/  HADD2.F32 R5, -RZ, R5.H0_H0 ;  /* 0x20000005ff057230 */ /* 0x000fe40000004100 */
[----:B------:R-:W-:Y:S01]  /*e960*/  FFMA.FTZ R9, R23, R16, -R9 ;  /* 0x0000001017097223 */ /* 0x000fe20000010809 */
[----:B------:R-:W-:-:S02]  /*e970*/  HADD2.F32 R8, -RZ, R8.H0_H0 ;  /* 0x20000008ff087230 */ /* 0x000fc40000004100 */
[C---:B------:R-:W-:Y:S01]  /*e980*/  FMUL.FTZ R16, R10.reuse, R2 ;  /* 0x000000020a107220 */ /* 0x040fe20000410000 */
        /* <DEDUP_REMOVED lines=15> */
.L_x_5269:
[----:B------:R-:W-:Y:S05]  /*ea80*/  BSYNC.RECONVERGENT B0 ;  /* 0x0000000000007941 */ /* 0x000fea0003800200 */
.L_x_5268:
[----:B-----5:R1:W-:Y:S02]  /*ea90*/  STS.128 [R48], R8 ;  /* 0x0000000830007388 */ /* 0x0203e40000000c00 */
.L_x_5267:
[----:B------:R-:W-:Y:S05]  /*eaa0*/  BSYNC.RECONVERGENT B1 ;  /* 0x0000000000017941 */ /* 0x000fea0003800200 */
.L_x_5266:
[----:B------:R-:W-:Y:S01]  /*eab0*/  VIADD R24, R136, 0x10 ;  /* 0x0000001088187836 */ /* 0x000fe20000000000 */
[C---:B------:R-:W-:Y:S01]  /*eac0*/  LEA R16, P0, R25.reuse, R134, 0x1 ;  /* 0x0000008619107211 */ /* 0x040fe200078008ff */
        /* <DEDUP_REMOVED lines=52> */
.L_x_5273:
[----:B------:R-:W-:Y:S05]  /*ee10*/  BSYNC.RECONVERGENT B0 ;  /* 0x0000000000007941 */ /* 0x000fea0003800200 */
.L_x_5272:
[----:B-----5:R2:W-:Y:S02]  /*ee20*/  STS.128 [R48+0x800], R8 ;  /* 0x0008000830007388 */ /* 0x0205e40000000c00 */
.L_x_5271:
[----:B------:R-:W-:Y:S05]  /*ee30*/  BSYNC.RECONVERGENT B1 ;  /* 0x0000000000017941 */ /* 0x000fea0003800200 */
.L_x_5270:
        /* <DEDUP_REMOVED lines=54> */
.L_x_5277:
[----:B------:R-:W-:Y:S05]  /*f1a0*/  BSYNC.RECONVERGENT B0 ;  /* 0x0000000000007941 */ /* 0x000fea0003800200 */
.L_x_5276:
[----:B-----5:R3:W-:Y:S02]  /*f1b0*/  STS.128 [R48+0x1000], R8 ;  /* 0x0010000830007388 */ /* 0x0207e40000000c00 */
.L_x_5275:
[----:B------:R-:W-:Y:S05]  /*f1c0*/  BSYNC.RECONVERGENT B1 ;  /* 0x0000000000017941 */ /* 0x000fea0003800200 */
.L_x_5274:
[----:B----4-:R-:W-:-:S04]  /*f1d0*/  IADD3 R20, PT, PT, R136, 0x30, RZ ;  /* 0x0000003088147810 */ /* 0x010fc80007ffe0ff */
        /* <DEDUP_REMOVED lines=8> */
[----:B------:R1:W2:Y:S04]  /*f260*/  LD.E.64 R2, desc[UR6][R14.64] ;  /* 0x000000060e027980 */ /* 0x0002a8000c101b00 */
[----:B------:R3:W4:Y:S01]  /*f270*/  LD.E.64 R4, desc[UR6][R6.64] ;  /* 0x0000000606047980 */ /* 0x000722000c101b00 */
[----:B-----5:R-:W-:Y:S02]  /*f280*/  MOV R0, R11 ;  /* 0x0000000b00007202 */ /* 0x020fe40000000f00 */
[----:B------:R-:W-:-:S03]  /*f290*/  MOV R12, R10 ;  /* 0x0000000a000c7202 */ /* 0x000fc60000000f00 */
[--C-:B------:R-:W-:Y:S02]  /*f2a0*/  HADD2.F32 R11, -RZ, R0.reuse.H1_H1 ;  /* 0x30000000ff0b7230 */ /* 0x100fe40000004100 */
[----:B------:R-:W-:Y:S01]  /*f2b0*/  HADD2.F32 R16, -RZ, R0.H0_H0 ;  /* 0x20000000ff107230 */ /* 0x000fe20000004100 */
[----:B-1----:R-:W-:Y:S02]  /*f2c0*/  MOV R14, R9 ;  /* 0x00000009000e7202 */ /* 0x002fe40000000f00 */
[----:B---3--:R-:W-:-:S03]  /*f2d0*/  MOV R6, R8 ;  /* 0x0000000800067202 */ /* 0x008fc60000000f00 */
[--C-:B------:R-:W-:Y:S02]  /*f2e0*/  HADD2.F32 R13, -RZ, R14.reuse.H0_H0 ;  /* 0x2000000eff0d7230 */ /* 0x100fe40000004100 */
[----:B------:R-:W-:Y:S02]  /*f2f0*/  HADD2.F32 R14, -RZ, R14.H1_H1 ;  /* 0x3000000eff0e7230 */ /* 0x000fe40000004100 */
[----:B--2---:R-:W-:Y:S02]  /*f300*/  HADD2.F32 R7, -RZ, R3.H1_H1 ;  /* 0x30000003ff077230 */ /* 0x004fe40000004100 */
[----:B------:R-:W-:Y:S02]  /*f310*/  HADD2.F32 R8, -RZ, R2.H1_H1 ;  /* 0x30000002ff087230 */ /* 0x000fe40000004100 */
[----:B----4-:R-:W-:Y:S02]  /*f320*/  HADD2.F32 R9, -RZ, R5.H1_H1 ;  /* 0x30000005ff097230 */ /* 0x010fe40000004100 */
[----:B------:R-:W-:Y:S01]  /*f330*/  FMUL.FTZ R0, R11, R7 ;  /* 0x000000070b007220 */ /* 0x000fe20000410000 */
[----:B------:R-:W-:-:S02]  /*f340*/  HADD2.F32 R10, -RZ, R4.H1_H1 ;  /* 0x30000004ff0a7230 */ /* 0x000fc40000004100 */
[C---:B------:R-:W-:Y:S01]  /*f350*/  FMUL.FTZ R15, R14.reuse, R8 ;  /* 0x000000080e0f7220 */ /* 0x040fe20000410000 */
[----:B------:R-:W-:Y:S02]  /*f360*/  HADD2.F32 R4, -RZ, R4.H0_H0 ;  /* 0x20000004ff047230 */ /* 0x000fe40000004100 */
[----:B------:R-:W-:Y:S01]  /*f370*/  FMUL.FTZ R11, R11, R9 ;  /* 0x000000090b0b7220 */ /* 0x000fe20000410000 */
[----:B------:R-:W-:Y:S02]  /*f380*/  HADD2.F32 R2, -RZ, R2.H0_H0 ;  /* 0x20000002ff027230 */ /* 0x000fe40000004100 */
[----:B------:R-:W-:Y:S01]  /*f390*/  FMUL.FTZ R14, R14, R10 ;  /* 0x0000000a0e0e7220 */ /* 0x000fe20000410000 */
[----:B------:R-:W-:Y:S02]  /*f3a0*/  HADD2.F32 R3, -RZ, R3.H0_H0 ;  /* 0x20000003ff037230 */ /* 0x000fe40000004100 */
[----:B------:R-:W-:Y:S01]  /*f3b0*/  FFMA.FTZ R11, R16, R7, R11 ;  /* 0x00000007100b7223 */ /* 0x000fe2000001000b */
[----:B------:R-:W-:-:S02]  /*f3c0*/  HADD2.F32 R7, -RZ, R6.H1_H1 ;  /* 0x30000006ff077230 */ /* 0x000fc40000004100 */
[C---:B------:R-:W-:Y:S01]  /*f3d0*/  FFMA.FTZ R14, R13.reuse, R8, R14 ;  /* 0x000000080d0e7223 */ /* 0x040fe2000001000e */
[----:B------:R-:W-:Y:S02]  /*f3e0*/  HADD2.F32 R8, -RZ, R12.H1_H1 ;  /* 0x3000000cff087230 */ /* 0x000fe40000004100 */
[----:B------:R-:W-:Y:S01]  /*f3f0*/  FFMA.FTZ R15, R13, R10, -R15 ;  /* 0x0000000a0d0f7223 */ /* 0x000fe2000001080f */
[----:B------:R-:W-:Y:S02]  /*f400*/  HADD2.F32 R5, -RZ, R5.H0_H0 ;  /* 0x20000005ff057230 */ /* 0x000fe40000004100 */
[----:B------:R-:W-:Y:S01]  /*f410*/  FFMA.FTZ R0, R16, R9, -R0 ;  /* 0x0000000910007223 */ /* 0x000fe20000010800 */
[----:B------:R-:W-:Y:S02]  /*f420*/  HADD2.F32 R6, -RZ, R6.H0_H0 ;  /* 0x20000006ff067230 */ /* 0x000fe40000004100 */
[C---:B------:R-:W-:Y:S01]  /*f430*/  FMUL.FTZ R9, R7.reuse, R2 ;  /* 0x0000000207097220 */ /* 0x040fe20000410000 */
        /* <DEDUP_REMOVED lines=11> */
[----:B------:R-:W-:Y:S02]  /*f4f0*/  MOV R8, R9 ;  /* 0x0000000900087202 */ /* 0x000fe40000000f00 */
[----:B------:R-:W-:Y:S02]  /*f500*/  F2FP.F16.F32.PACK_AB R11, R11, R0 ;  /* 0x000000000b0b723e */ /* 0x000fe400000000ff */
[----:B------:R-:W-:Y:S02]  /*f510*/  MOV R9, R14 ;  /* 0x0000000e00097202 */ /* 0x000fe40000000f00 */
[----:B------:R-:W-:Y:S02]  /*f520*/  MOV R10, R7 ;  /* 0x00000007000a7202 */ /* 0x000fe40000000f00 */
.L_x_5279:
[----:B------:R-:W-:Y:S05]  /*f530*/  BSYNC.RECONVERGENT B0 ;  /* 0x0000000000007941 */ /* 0x000fea0003800200 */
.L_x_5278:
[----:B-----5:R1:W-:Y:S01]  /*f540*/  STS.128 [R48+0x1800], R8 ;  /* 0x0018000830007388 */ /* 0x0203e20000000c00 */
[----:B------:R-:W-:Y:S05]  /*f550*/  BRA `(.L_x_5264) ;  /* 0x00000018000c7947 */ /* 0x000fea0003800000 */
.L_x_5265:
[----:B------:R-:W-:Y:S01]  /*f560*/  IMAD.IADD R56, R239, 0x1, -R56 ;  /* 0x00000001ef387824 */ /* 0x000fe200078e0a38 */
[----:B------:R-:W-:Y:S01]  /*f570*/  ISETP.GE.AND P1, PT, R12, R30, PT ;  /* 0x0000001e0c00720c */ /* 0x000fe20003f26270 */
[----:B-----5:R-:W-:Y:S01]  /*f580*/  IMAD.MOV R14, RZ, RZ, -R30 ;  /* 0x000000ffff0e7224 */ /* 0x020fe200078e0a1e */
[----:B------:R-:W-:Y:S02]  /*f590*/  BSSY.RECONVERGENT B1, `(.L_x_5280) ;  /* 0x0000060000017945 */ /* 0x000fe40003800200 */
[----:B------:R-:W-:Y:S02]  /*f5a0*/  ISETP.GE.AND P0, PT, R136, R56, PT ;  /* 0x000000388800720c */ /* 0x000fe40003f06270 */
[----:B------:R-:W-:Y:S02]  /*f5b0*/  SEL R30, R30, R14, !P1 ;  /* 0x0000000e1e1e7207 */ /* 0x000fe40004800000 */
[----:B------:R-:W-:Y:S02]  /*f5c0*/  SHF.R.S32.HI R15, RZ, 0x1f, R14 ;  /* 0x0000001fff0f7819 */ /* 0x000fe4000001140e */
[----:B------:R-:W-:-:S07]  /*f5d0*/  SHF.R.S32.HI R31, RZ, 0x1f, R30 ;  /* 0x0000001fff1f7819 */ /* 0x000fce000001141e */
        /* <DEDUP_REMOVED lines=89> */
.L_x_5283:
[----:B------:R-:W-:Y:S05]  /*fb70*/  BSYNC.RECONVERGENT B0 ;  /* 0x0000000000007941 */ /* 0x000fea0003800200 */
.L_x_5282:
[----:B-----5:R1:W-:Y:S02]  /*fb80*/  STS.128 [R48], R20 ;  /* 0x0000001430007388 */ /* 0x0203e40000000c00 */
.L_x_5281:
[----:B------:R-:W-:Y:S05]  /*fb90*/  BSYNC.RECONVERGENT B1 ;  /* 0x0000000000017941 */ /* 0x000fea0003800200 */
.L_x_5280:
[----:B------:R-:W-:Y:S01]  /*fba0*/  VIADD R24, R136, 0x10 ;  /* 0x0000001088187836 */ /* 0x000fe20000000000 */
[C---:B------:R-:W-:Y:S01]  /*fbb0*/  LEA R34, P0, R25.reuse, R134, 0x1 ;  /* 0x0000008619227211 */ /* 0x040fe200078008ff */
[----:B------:R-:W-:Y:S03]  /*fbc0*/  BSSY.RECONVERGENT B1, `(.L_x_5284) ;  /* 0x000005c000017945 */ /* 0x000fe60003800200 */
[----:B------:R-:W-:Y:S02]  /*fbd0*/  ISETP.GE.AND P2, PT, R24, R56, PT ;  /* 0x000000381800720c */ /* 0x000fe40003f46270 */
[----:B------:R-:W-:-:S11]  /*fbe0*/  LEA.HI.X R35, R25, R135, R32, 0x1, P0 ;  /* 0x0000008719237211 */ /* 0x000fd600000f0c20 */
[----:B------:R-:W-:Y:S05]  /*fbf0*/  @P2 BRA `(.L_x_5285) ;  /* 0x0000000400602947 */ /* 0x000fea0003800000 */
[----:B-1--4-:R1:W5:Y:S01]  /*fc00*/  LD.E.128 R20, desc[UR6][R34.64] ;  /* 0x0000000622147980 */ /* 0x012362000c101d00 */
        /* <DEDUP_REMOVED lines=85> */
.L_x_5287:
[----:B------:R-:W-:Y:S05]  /*10160*/  BSYNC.RECONVERGENT B0 ;  /* 0x0000000000007941 */ /* 0x000fea0003800200 */
.L_x_5286:
[----:B-----5:R2:W-:Y:S02]  /*10170*/  STS.128 [R48+0x800], R20 ;  /* 0x0008001430007388 */ /* 0x0205e40000000c00 */
.L_x_5285:
[----:B------:R-:W-:Y:S05]  /*10180*/  BSYNC.RECONVERGENT B1 ;  /* 0x0000000000017941 */ /* 0x000fea0003800200 */
.L_x_5284:
[----:B------:R-:W-:Y:S01]  /*10190*/  IADD3 R25, PT, PT, R136, 0x20, RZ ;  /* 0x0000002088197810 */ /* 0x000fe20007ffe0ff */
[----:B------:R-:W-:Y:S03]  /*101a0*/  BSSY.RECONVERGENT B1, `(.L_x_5288) ;  /* 0x000005d000017945 */ /* 0x000fe60003800200 */
[----:B------:R-:W-:-:S13]  /*101b0*/  ISETP.GE.AND P0, PT, R25, R56, PT ;  /* 0x000000381900720c */ /* 0x000fda0003f06270 */
[----:B------:R-:W-:Y:S05]  /*101c0*/  @P0 BRA `(.L_x_5289) ;  /* 0x0000000400680947 */ /* 0x000fea0003800000 */
[----:B------:R-:W-:-:S04]  /*101d0*/  LEA R6, P0, R142, R34, 0x5 ;  /* 0x000000228e067211 */ /* 0x000fc800078028ff */
[----:B------:R-:W-:-:S05]  /*101e0*/  LEA.HI.X R7, R142, R35, R143, 0x5, P0 ;  /* 0x000000238e077211 */ /* 0x000fca00000f2c8f */
[----:B-12-4-:R1:W5:Y:S01]  /*101f0*/  LD.E.128 R20, desc[UR6][R6.64] ;  /* 0x0000000606147980 */ /* 0x016362000c101d00 */
        /* <DEDUP_REMOVED lines=85> */
.L_x_5291:
[----:B------:R-:W-:Y:S05]  /*10750*/  BSYNC.RECONVERGENT B0 ;  /* 0x0000000000007941 */ /* 0x000fea0003800200 */
.L_x_5290:
[----:B-----5:R3:W-:Y:S02]  /*10760*/  STS.128 [R48+0x1000], R20 ;  /* 0x0010001430007388 */ /* 0x0207e40000000c00 */
.L_x_5289:
[----:B------:R-:W-:Y:S05]  /*10770*/  BSYNC.RECONVERGENT B1 ;  /* 0x0000000000017941 */ /* 0x000fea0003800200 */
.L_x_5288:
[----:B-1234-:R-:W-:-:S04]  /*10780*/  IADD3 R20, PT, PT, R136, 0x30, RZ ;  /* 0x0000003088147810 */ /* 0x01efc80007ffe0ff */
[----:B------:R-:W-:-:S13]  /*10790*/  ISETP.GE.AND P0, PT, R20, R56, PT ;  /* 0x000000381400720c */ /* 0x000fda0003f06270 */
[----:B------:R-:W-:Y:S05]  /*107a0*/  @P0 BRA `(.L_x_5264) ;  /* 0x0000000400780947 */ /* 0x000fea0003800000 */
[----:B------:R-:W-:-:S04]  /*107b0*/  LEA R16, P0, R142, R34, 0x6 ;  /* 0x000000228e107211 */ /* 0x000fc800078030ff */
        /* <DEDUP_REMOVED lines=18> */
[----:B------:R-:W-:Y:S02]  /*108e0*/  IADD3.X R5, PT, PT, R29, R2, RZ, P0, !PT ;  /* 0x000000021d057210 */ /* 0x000fe400007fe4ff */
        /* <DEDUP_REMOVED lines=65> */
[----:B------:R-:W-:Y:S02]  /*10d00*/  FFMA.FTZ R2, R2, R11, R22 ;  /* 0x0000000b02027223 */ /* 0x000fe40000010016 */
[----:B------:R-:W-:-:S03]  /*10d10*/  F2FP.F16.F32.PACK_AB R0, R17, R0 ;  /* 0x000000001100723e */ /* 0x000fc600000000ff */
[----:B------:R-:W-:Y:S02]  /*10d20*/  F2FP.F16.F32.PACK_AB R2, R2, R7 ;  /* 0x000000070202723e */ /* 0x000fe400000000ff */
[----:B------:R-:W-:Y:S02]  /*10d30*/  MOV R16, R3 ;  /* 0x0000000300107202 */ /* 0x000fe40000000f00 */
[----:B------:R-:W-:Y:S02]  /*10d40*/  MOV R17, R4 ;  /* 0x0000000400117202 */ /* 0x000fe40000000f00 */
[----:B------:R-:W-:Y:S02]  /*10d50*/  MOV R18, R0 ;  /* 0x0000000000127202 */ /* 0x000fe40000000f00 */
[----:B------:R-:W-:Y:S02]  /*10d60*/  MOV R19, R2 ;  /* 0x0000000200137202 */ /* 0x000fe40000000f00 */
.L_x_5293:
[----:B------:R-:W-:Y:S05]  /*10d70*/  BSYNC.RECONVERGENT B0 ;  /* 0x0000000000007941 */ /* 0x000fea0003800200 */
.L_x_5292:
[----:B-----5:R4:W-:Y:S02]  /*10d80*/  STS.128 [R48+0x1800], R16 ;  /* 0x0018001030007388 */ /* 0x0209e40000000c00 */
.L_x_5264:
[----:B------:R-:W-:Y:S05]  /*10d90*/  BSYNC.RECONVERGENT B2 ;  /* 0x0000000000027941 */ /* 0x000fea0003800200 */
.L_x_5260:
[----:B------:R-:W-:Y:S01]  /*10da0*/  IMAD.IADD R0, R47, 0x1, -R238 ;  /* 0x000000012f007824 */ /* 0x000fe200078e0aee */
[----:B----4-:R-:W-:Y:S01]  /*10db0*/  LEA R18, P1, R51, R233, 0x1 ;  /* 0x000000e933127211 */ /* 0x010fe200078208ff */
[C---:B-1-3--:R-:W-:Y:S01]  /*10dc0*/  VIADD R2, R136.reuse, 0x40 ;  /* 0x0000004088027836 */ /* 0x04afe20000000000 */
[C---:B--2---:R-:W-:Y:S01]  /*10dd0*/  LOP3.LUT R9, R136.reuse, 0x80, RZ, 0xfc, !PT ;  /* 0x0000008088097812 */ /* 0x044fe200078efcff */
[C---:B------:R-:W-:Y:S01]  /*10de0*/  VIADD R11, R136.reuse, 0x60 ;  /* 0x00000060880b7836 */ /* 0x040fe20000000000 */
[CC--:B------:R-:W-:Y:S01]  /*10df0*/  ISETP.GE.AND P4, PT, R136.reuse, R0.reuse, PT ;  /* 0x000000008800720c */ /* 0x0c0fe20003f86270 */
[C---:B------:R-:W-:Y:S01]  /*10e00*/  VIADD R10, R136.reuse, 0x70 ;  /* 0x00000070880a7836 */ /* 0x040fe20000000000 */
[-C--:B------:R-:W-:Y:S01]  /*10e10*/  ISETP.GE.AND P0, PT, R25, R0.reuse, PT ;  /* 0x000000001900720c */ /* 0x080fe20003f06270 */
[----:B------:R-:W-:Y:S01]  /*10e20*/  VIADD R12, R136, 0x50 ;  /* 0x00000050880c7836 */ /* 0x000fe20000000000 */
[----:B------:R-:W-:Y:S01]  /*10e30*/  ISETP.GE.AND P2, PT, R24, R0, PT ;  /* 0x000000001800720c */ /* 0x000fe20003f46270 */
[----:B------:R-:W-:Y:S01]  /*10e40*/  VIADD R8, R136, 0x90 ;  /* 0x0000009088087836 */ /* 0x000fe20000000000 */
[----:B------:R-:W-:Y:S01]  /*10e50*/  P2R R3, PR, RZ, 0x10 ;  /* 0x00000010ff037803 */ /* 0x000fe20000000000 */
[----:B------:R-:W1:Y:S01]  /*10e60*/  S2R R224, SR_TID.X ;  /* 0x0000000000e07919 */ /* 0x000e620000002100 */
[----:B------:R-:W-:Y:S01]  /*10e70*/  LEA.HI.X R19, R51, R232, R52, 0x1, P1 ;  /* 0x000000e833137211 */ /* 0x000fe200008f0c34 */
[----:B------:R-:W2:Y:S01]  /*10e80*/  S2UR UR8, SR_CgaCtaId ;  /* 0x00000000000879c3 */ /* 0x000ea20000008800 */
[-C--:B------:R-:W-:Y:S01]  /*10e90*/  ISETP.GE.AND P3, PT, R2, R0.reuse, PT ;  /* 0x000000000200720c */ /* 0x080fe20003f66270 */
[----:B------:R-:W-:Y:S01]  /*10ea0*/  UMOV UR4, 0x400 ;  /* 0x0000040000047882 */ /* 0x000fe20000000000 */
[----:B------:R-:W-:Y:S01]  /*10eb0*/  ISETP.GE.AND P6, PT, R8, R0, PT ;  /* 0x000000000800720c */ /* 0x000fe20003fc6270 */
[----:B------:R-:W-:Y:S01]  /*10ec0*/  @!P4 IMAD.MOV.U32 R6, RZ, RZ, R233 ;  /* 0x000000ffff06c224 */ /* 0x000fe200078e00e9 */
[----:B------:R-:W-:Y:S01]  /*10ed0*/  BSSY.RECONVERGENT B1, `(.L_x_5294) ;  /* 0x000037a000017945 */ /* 0x000fe20003800200 */
[----:B------:R-:W-:Y:S01]  /*10ee0*/  @!P4 IMAD.MOV.U32 R7, RZ, RZ, R232 ;  /* 0x000000ffff07c224 */ /* 0x000fe200078e00e8 */
[----:B------:R-:W-:Y:S01]  /*10ef0*/  @!P0 LEA R4, P1, R230, R18, 0x5 ;  /* 0x00000012e6048211 */ /* 0x000fe200078228ff */
[----:B------:R-:W-:-:S02]  /*10f00*/  IMAD.MOV.U32 R167, RZ, RZ, 0x20 ;  /* 0x00000020ffa77424 */ /* 0x000fc400078e00ff */
[----:B------:R-:W-:Y:S01]  /*10f10*/  IMAD.MOV.U32 R179, RZ, RZ, 0x40 ;  /* 0x00000040ffb37424 */ /* 0x000fe200078e00ff */
        /* <DEDUP_REMOVED lines=13> */
[----:B--2---:R-:W-:-:S08]  /*10ff0*/  ULEA UR8, UR8, UR4, 0x18 ;  /* 0x0000000408087291 */ /* 0x004fd0000f8ec0ff */
[----:B------:R-:W-:Y:S01]  /*11000*/  @!P2 IMAD.MOV.U32 R22, RZ, RZ, R18 ;  /* 0x000000ffff16a224 */ /* 0x000fe200078e0012 */
[----:B-1----:R-:W-:Y:S01]  /*11010*/  SHF.R.U32.HI R176, RZ, 0x1, R224 ;  /* 0x00000001ffb07819 */ /* 0x002fe200000116e0 */
[--C-:B------:R-:W-:Y:S02]  /*11020*/  @!P2 IMAD.MOV.U32 R23, RZ, RZ, R19.reuse ;  /* 0x000000ffff17a224 */ /* 0x100fe400078e0013 */
[--C-:B-----5:R-:W-:Y:S02]  /*11030*/  @!P0 IMAD.MOV.U32 R14, RZ, RZ, R18.reuse ;  /* 0x000000ffff0e8224 */ /* 0x120fe400078e0012 */
[----:B------:R-:W-:Y:S02]  /*11040*/  @!P0 IMAD.MOV.U32 R15, RZ, RZ, R19 ;  /* 0x000000ffff0f8224 */ /* 0x000fe400078e0013 */
[--C-:B------:R-:W-:Y:S02]  /*11050*/  @!P1 IMAD.MOV.U32 R16, RZ, RZ, R18.reuse ;  /* 0x000000ffff109224 */ /* 0x100fe400078e0012 */
[----:B---3--:R-:W-:-:S02]  /*11060*/  @!P3 IMAD.MOV.U32 R6, RZ, RZ, R18 ;  /* 0x000000ffff06b224 */ /* 0x008fc400078e0012 */
[--C-:B------:R-:W-:Y:S02]  /*11070*/  @!P3 IMAD.MOV.U32 R7, RZ, RZ, R19.reuse ;  /* 0x000000ffff07b224 */ /* 0x100fe400078e0013 */
[----:B------:R-:W-:Y:S02]  /*11080*/  @!P1 IMAD.MOV.U32 R17, RZ, RZ, R19 ;  /* 0x000000ffff119224 */ /* 0x000fe400078e0013 */
[C---:B------:R-:W-:Y:S01]  /*11090*/  @!P3 IMAD.WIDE.U32 R6, R230.reuse, 0x60, R6 ;  /* 0x00000060e606b825 */ /* 0x040fe200078e0006 */
[----:B----4-:R-:W-:-:S03]  /*110a0*/  @!P4 LEA R4, P5, R230, R18, 0x6 ;  /* 0x00000012e604c211 */ /* 0x010fc600078a30ff */
[----:B------:R-:W-:Y:S01]  /*110b0*/  @!P3 IMAD.IADD R27, R26, 0x1, R7 ;  /* 0x000000011a1bb824 */ /* 0x000fe200078e0207 */
[C---:B------:R-:W-:Y:S01]  /*110c0*/  @!P4 LEA.HI.X R5, R230.reuse, R19, R231, 0x6, P5 ;  /* 0x00000013e605c211 */ /* 0x040fe200028f34e7 */
[----:B------:R-:W-:Y:S02]  /*110d0*/  @!P3 IMAD.MOV.U32 R26, RZ, RZ, R6 ;  /* 0x000000ffff1ab224 */ /* 0x000fe400078e0006 */
[----:B------:R-:W-:Y:S02]  /*110e0*/  @!P0 IMAD.WIDE.U32 R14, R230, 0xe0, R14 ;  /* 0x000000e0e60e8825 */ /* 0x000fe400078e000e */
[----:B------:R1:W-:Y:S01]  /*110f0*/  @!P4 LDGSTS.E.BYPASS.LTC128B.128 [R48+0x3800], desc[UR6][R4.64] ;  /* 0x038000000430cfae */ /* 0x0003e2000b981a06 */
[----:B------:R-:W-:Y:S01]  /*11100*/  ISETP.GE.AND P4, PT, R12, R0, PT ;  /* 0x000000000c00720c */ /* 0x000fe20003f86270 */
[----:B------:R-:W-:Y:S02]  /*11110*/  @!P2 IMAD R6, R231, 0xa0, RZ ;  /* 0x000000a0e706a824 */ /* 0x000fe400078e02ff */
[----:B------:R2:W-:Y:S01]  /*11120*/  @!P3 LDGSTS.E.BYPASS.LTC128B.128 [R48+0x4000], desc[UR6][R26.64] ;  /* 0x040000001a30bfae */ /* 0x0005e2000b981a06 */
[----:B------:R-:W-:-:S04]  /*11130*/  @!P2 IMAD.WIDE.U32 R22, R230, 0xa0, R22 ;  /* 0x000000a0e616a825 */ /* 0x000fc800078e0016 */
[----:B------:R-:W-:-:S04]  /*11140*/  @!P1 IMAD.WIDE.U32 R16, R230, 0xc0, R16 ;  /* 0x000000c0e6109825 */ /* 0x000fc800078e0010 */
[----:B------:R-:W-:Y:S02]  /*11150*/  @!P2 IMAD.IADD R23, R6, 0x1, R23 ;  /* 0x000000010617a824 */ /* 0x000fe400078e0217 */
[C---:B------:R-:W-:Y:S02]  /*11160*/  VIADD R7, R136.reuse, 0xa0 ;  /* 0x000000a088077836 */ /* 0x040fe40000000000 */
[----:B------:R-:W-:Y:S02]  /*11170*/  VIADD R6, R136, 0xb0 ;  /* 0x000000b088067836 */ /* 0x000fe40000000000 */
[C---:B------:R-:W-:Y:S01]  /*11180*/  IMAD.SHL.U32 R166, R224.reuse, 0x40, RZ ;  /* 0x00000040e0a67824 */ /* 0x040fe200078e00ff */
[----:B------:R-:W-:Y:S01]  /*11190*/  ISETP.GE.AND P5, PT, R7, R0, PT ;  /* 0x000000000700720c */ /* 0x000fe20003fa6270 */
[----:B------:R-:W-:Y:S02]  /*111a0*/  IMAD.SHL.U32 R226, R224, 0x20, RZ ;  /* 0x00000020e0e27824 */ /* 0x000fe400078e00ff */
[----:B-1----:R-:W-:-:S02]  /*111b0*/  @!P0 IMAD R4, R231, 0xe0, RZ ;  /* 0x000000e0e7048824 */ /* 0x002fc400078e02ff */
[----:B------:R-:W-:Y:S01]  /*111c0*/  @!P1 IMAD R5, R231, 0xc0, RZ ;  /* 0x000000c0e7059824 */ /* 0x000fe200078e02ff */
[----:B--2---:R-:W-:Y:S01]  /*111d0*/  @!P4 LEA R26, P3, R230, R18, 0x7 ;  /* 0x00000012e61ac211 */ /* 0x004fe200078638ff */
[----:B------:R-:W-:Y:S02]  /*111e0*/  @!P0 IMAD.IADD R15, R4, 0x1, R15 ;  /* 0x00000001040f8824 */ /* 0x000fe400078e020f */
[----:B------:R-:W-:Y:S01]  /*111f0*/  @!P1 IMAD.IADD R17, R5, 0x1, R17 ;  /* 0x0000000105119824 */ /* 0x000fe200078e0211 */
[----:B------:R-:W-:-:S03]  /*11200*/  @!P4 LEA.HI.X R27, R230, R19, R231, 0x7, P3 ;  /* 0x00000013e61bc211 */ /* 0x000fc600018f3ce7 */
[----:B------:R-:W-:Y:S01]  /*11210*/  @!P5 IMAD R32, R231, 0x120, RZ ;  /* 0x00000120e720d824 */ /* 0x000fe200078e02ff */
[C---:B------:R-:W-:Y:S01]  /*11220*/  @!P6 LEA R4, P3, R230.reuse, R18, 0x8 ;  /* 0x00000012e604e211 */ /* 0x040fe200078640ff */
[----:B------:R-:W-:Y:S03]  /*11230*/  @!P4 LDGSTS.E.BYPASS.LTC128B.128 [R48+0x4800], desc[UR6][R26.64] ;  /* 0x048000001a30cfae */ /* 0x000fe6000b981a06 */
[----:B------:R-:W-:Y:S02]  /*11240*/  @!P6 LEA.HI.X R5, R230, R19, R231, 0x8, P3 ;  /* 0x00000013e605e211 */ /* 0x000fe400018f44e7 */
[----:B------:R-:W-:Y:S01]  /*11250*/  ISETP.GE.AND P4, PT, R6, R0, PT ;  /* 0x000000000600720c */ /* 0x000fe20003f86270 */
[----:B------:R-:W-:Y:S04]  /*11260*/  @!P2 LDGSTS.E.BYPASS.LTC128B.128 [R48+0x5000], desc[UR6][R22.64] ;  /* 0x050000001630afae */ /* 0x000fe8000b981a06 */
[----:B------:R1:W-:Y:S04]  /*11270*/  @!P1 LDGSTS.E.BYPASS.LTC128B.128 [R48+0x5800], desc[UR6][R16.64] ;  /* 0x0580000010309fae */ /* 0x0003e8000b981a06 */
[----:B------:R2:W-:Y:S04]  /*11280*/  @!P0 LDGSTS.E.BYPASS.LTC128B.128 [R48+0x6000], desc[UR6][R14.64] ;  /* 0x060000000e308fae */ /* 0x0005e8000b981a06 */
[----:B------:R3:W-:Y:S01]  /*11290*/  @!P6 LDGSTS.E.BYPASS.LTC128B.128 [R48+0x6800], desc[UR6][R4.64] ;  /* 0x068000000430efae */ /* 0x0007e2000b981a06 */
[----:B------:R-:W-:Y:S01]  /*112a0*/  ISETP.NE.AND P6, PT, R3, RZ, PT ;  /* 0x000000ff0300720c */ /* 0x000fe20003fc5270 */
[----:B------:R-:W-:-:S02]  /*112b0*/  VIADD R3, R136, 0xe0 ;  /* 0x000000e088037836 */ /* 0x000fc40000000000 */
[----:B------:R-:W-:Y:S02]  /*112c0*/  @!P4 IMAD.MOV.U32 R30, RZ, RZ, R18 ;  /* 0x000000ffff1ec224 */ /* 0x000fe400078e0012 */
[----:B------:R-:W-:Y:S01]  /*112d0*/  @!P4 IMAD.MOV.U32 R31, RZ, RZ, R19 ;  /* 0x000000ffff1fc224 */ /* 0x000fe200078e0013 */
[----:B------:R-:W-:Y:S01]  /*112e0*/  ISETP.GE.AND P1, PT, R3, R0, PT ;  /* 0x000000000300720c */ /* 0x000fe20003f26270 */
[----:B------:R-:W-:-:S04]  /*112f0*/  @!P4 IMAD.WIDE.U32 R30, R230, 0x140, R30 ;  /* 0x00000140e61ec825 */ /* 0x000fc800078e001e */
[----:B-1----:R-:W-:-:S08]  /*11300*/  @!P4 IMAD R17, R231, 0x140, RZ ;  /* 0x00000140e711c824 */ /* 0x002fd000078e02ff */
[--C-:B------:R-:W-:Y:S02]  /*11310*/  @!P1 IMAD.MOV.U32 R22, RZ, RZ, R18.reuse ;  /* 0x000000ffff169224 */ /* 0x100fe400078e0012 */
[----:B--2---:R-:W-:Y:S02]  /*11320*/  @!P5 IMAD.MOV.U32 R14, RZ, RZ, R18 ;  /* 0x000000ffff0ed224 */ /* 0x004fe400078e0012 */
[----:B------:R-:W-:Y:S02]  /*11330*/  @!P5 IMAD.MOV.U32 R15, RZ, RZ, R19 ;  /* 0x000000ffff0fd224 */ /* 0x000fe400078e0013 */
[C---:B---3--:R-:W-:Y:S02]  /*11340*/  VIADD R5, R136.reuse, 0xc0 ;  /* 0x000000c088057836 */ /* 0x048fe40000000000 */
[C---:B------:R-:W-:Y:S02]  /*11350*/  VIADD R4, R136.reuse, 0xd0 ;  /* 0x000000d088047836 */ /* 0x040fe40000000000 */
[----:B------:R-:W-:Y:S01]  /*11360*/  VIADD R136, R136, 0xf0 ;  /* 0x000000f088887836 */ /* 0x000fe20000000000 */
[-C--:B------:R-:W-:Y:S01]  /*11370*/  ISETP.GE.AND P3, PT, R5, R0.reuse, PT ;  /* 0x000000000500720c */ /* 0x080fe20003f66270 */
[----:B------:R-:W-:Y:S01]  /*11380*/  @!P5 IMAD.WIDE.U32 R14, R230, 0x120, R14 ;  /* 0x00000120e60ed825 */ /* 0x000fe200078e000e */
[----:B------:R-:W-:-:S02]  /*11390*/  ISETP.GE.AND P2, PT, R4, R0, PT ;  /* 0x000000000400720c */ /* 0x000fc40003f46270 */
[-C--:B------:R-:W-:Y:S01]  /*113a0*/  ISETP.GE.AND P0, PT, R136, R0.reuse, PT ;  /* 0x000000008800720c */ /* 0x080fe20003f06270 */
[----:B------:R-:W-:Y:S02]  /*113b0*/  @!P1 IMAD.MOV.U32 R23, RZ, RZ, R19 ;  /* 0x000000ffff179224 */ /* 0x000fe400078e0013 */
[----:B------:R-:W-:Y:S02]  /*113c0*/  @!P5 IMAD.IADD R33, R32, 0x1, R15 ;  /* 0x000000012021d824 */ /* 0x000fe400078e020f */
[----:B------:R-:W-:Y:S02]  /*113d0*/  @!P5 IMAD.MOV.U32 R32, RZ, RZ, R14 ;  /* 0x000000ffff20d224 */ /* 0x000fe400078e000e */
[----:B------:R-:W-:Y:S02]  /*113e0*/  @!P1 IMAD R14, R231, 0x1a0, RZ ;  /* 0x000001a0e70e9824 */ /* 0x000fe400078e02ff */
[--C-:B------:R-:W-:Y:S01]  /*113f0*/  @!P3 IMAD.MOV.U32 R28, RZ, RZ, R18.reuse ;  /* 0x000000ffff1cb224 */ /* 0x100fe200078e0012 */
[----:B------:R-:W-:Y:S01]  /*11400*/  @!P5 LDGSTS.E.BYPASS.LTC128B.128 [R48+0x7000], desc[UR6][R32.64] ;  /* 0x070000002030dfae */ /* 0x000fe2000b981a06 */
[----:B------:R-:W-:Y:S01]  /*11410*/  @!P3 IMAD.MOV.U32 R29, RZ, RZ, R19 ;  /* 0x000000ffff1db224 */ /* 0x000fe200078e0013 */
[----:B------:R-:W-:Y:S01]  /*11420*/  ISETP.GE.AND P5, PT, R7, R0, PT ;  /* 0x000000000700720c */ /* 0x000fe20003fa6270 */
[----:B------:R-:W-:-:S02]  /*11430*/  @!P2 IMAD.MOV.U32 R26, RZ, RZ, R18 ;  /* 0x000000ffff1aa224 */ /* 0x000fc400078e0012 */
[----:B------:R-:W-:Y:S02]  /*11440*/  @!P2 IMAD.MOV.U32 R27, RZ, RZ, R19 ;  /* 0x000000ffff1ba224 */ /* 0x000fe400078e0013 */
[----:B------:R-:W-:Y:S02]  /*11450*/  @!P3 IMAD R16, R231, 0x160, RZ ;  /* 0x00000160e710b824 */ /* 0x000fe400078e02ff */
[----:B------:R-:W-:-:S04]  /*11460*/  @!P3 IMAD.WIDE.U32 R28, R230, 0x160, R28 ;  /* 0x00000160e61cb825 */ /* 0x000fc800078e001c */
[----:B------:R-:W-:Y:S02]  /*11470*/  @!P2 IMAD R15, R231, 0x180, RZ ;  /* 0x00000180e70fa824 */ /* 0x000fe400078e02ff */
[----:B------:R-:W-:-:S04]  /*11480*/  @!P2 IMAD.WIDE.U32 R26, R230, 0x180, R26 ;  /* 0x00000180e61aa825 */ /* 0x000fc800078e001a */
[----:B------:R-:W-:-:S04]  /*11490*/  @!P1 IMAD.WIDE.U32 R22, R230, 0x1a0, R22 ;  /* 0x000001a0e6169825 */ /* 0x000fc800078e0016 */
[----:B------:R-:W-:Y:S02]  /*114a0*/  @!P4 IMAD.IADD R31, R17, 0x1, R31 ;  /* 0x00000001111fc824 */ /* 0x000fe400078e021f */
[----:B------:R-:W-:Y:S02]  /*114b0*/  @!P0 IMAD R13, R231, 0x1c0, RZ ;  /* 0x000001c0e70d8824 */ /* 0x000fe400078e02ff */
[----:B------:R-:W-:Y:S01]  /*114c0*/  @!P0 IMAD.WIDE.U32 R18, R230, 0x1c0, R18 ;  /* 0x000001c0e6128825 */ /* 0x000fe200078e0012 */
[----:B------:R-:W-:Y:S03]  /*114d0*/  @!P4 LDGSTS.E.BYPASS.LTC128B.128 [R48+0x7800], desc[UR6][R30.64] ;  /* 0x078000001e30cfae */ /* 0x000fe6000b981a06 */
[----:B------:R-:W-:Y:S02]  /*114e0*/  @!P3 IMAD.IADD R17, R16, 0x1, R29 ;  /* 0x000000011011b824 */ /* 0x000fe400078e021d */
[----:B------:R-:W-:-:S02]  /*114f0*/  @!P2 IMAD.IADD R27, R15, 0x1, R27 ;  /* 0x000000010f1ba824 */ /* 0x000fc400078e021b */
[----:B------:R-:W-:Y:S02]  /*11500*/  @!P3 IMAD.MOV.U32 R16, RZ, RZ, R28 ;  /* 0x000000ffff10b224 */ /* 0x000fe400078e001c */
[----:B------:R-:W-:Y:S02]  /*11510*/  @!P1 IMAD.IADD R15, R14, 0x1, R23 ;  /* 0x000000010e0f9824 */ /* 0x000fe400078e0217 */
[----:B------:R-:W-:Y:S01]  /*11520*/  @!P1 IMAD.MOV.U32 R14, RZ, RZ, R22 ;  /* 0x000000ffff0e9224 */ /* 0x000fe200078e0016 */
[----:B------:R1:W-:Y:S01]  /*11530*/  @!P3 LDGSTS.E.BYPASS.LTC128B.128 [R48+0x8000], desc[UR6][R16.64] ;  /* 0x080000001030bfae */ /* 0x0003e2000b981a06 */
[----:B------:R-:W-:Y:S01]  /*11540*/  @!P0 IMAD.IADD R19, R13, 0x1, R19 ;  /* 0x000000010d138824 */ /* 0x000fe200078e0213 */
[-C--:B------:R-:W-:Y:S02]  /*11550*/  ISETP.GE.AND P3, PT, R24, R0.reuse, PT ;  /* 0x000000001800720c */ /* 0x080fe40003f66270 */
[----:B------:R-:W-:Y:S01]  /*11560*/  @!P2 LDGSTS.E.BYPASS.LTC128B.128 [R48+0x8800], desc[UR6][R26.64] ;  /* 0x088000001a30afae */ /* 0x000fe2000b981a06 */
[----:B------:R-:W-:-:S03]  /*11570*/  ISETP.GE.AND P2, PT, R25, R0, PT ;  /* 0x000000001900720c */ /* 0x000fc60003f46270 */
[----:B------:R2:W-:Y:S01]  /*11580*/  @!P1 LDGSTS.E.BYPASS.LTC128B.128 [R48+0x9000], desc[UR6][R14.64] ;  /* 0x090000000e309fae */ /* 0x0005e2000b981a06 */
[----:B------:R-:W-:-:S03]  /*11590*/  ISETP.GE.AND P1, PT, R20, R0, PT ;  /* 0x000000001400720c */ /* 0x000fc60003f26270 */
[----:B------:R3:W-:Y:S04]  /*115a0*/  @!P0 LDGSTS.E.BYPASS.LTC128B.128 [R48+0x9800], desc[UR6][R18.64] ;  /* 0x0980000012308fae */ /* 0x0007e8000b981a06 */
[----:B------:R-:W0:Y:S01]  /*115b0*/  LDGDEPBAR ;  /* 0x00000000000079af */ /* 0x000e220000000000 */
[----:B-1----:R-:W-:Y:S02]  /*115c0*/  @!P6 IMAD.MOV.U32 R16, RZ, RZ, R235 ;  /* 0x000000ffff10e224 */ /* 0x002fe400078e00eb */
[----:B------:R-:W-:Y:S01]  /*115d0*/  @!P6 IMAD.MOV.U32 R17, RZ, RZ, R234 ;  /* 0x000000ffff11e224 */ /* 0x000fe200078e00ea */
[----:B--2---:R-:W-:-:S04]  /*115e0*/  LEA R14, P0, R49, R235, 0x1 ;  /* 0x000000eb310e7211 */ /* 0x004fc800078008ff */
[----:B------:R-:W-:Y:S01]  /*115f0*/  LEA.HI.X R15, R49, R234, R50, 0x1, P0 ;  /* 0x000000ea310f7211 */ /* 0x000fe200000f0c32 */
[----:B------:R-:W-:-:S04]  /*11600*/  DEPBAR.LE SB0, 0x0 ;  /* 0x000080000000791a */ /* 0x000fc80000000000 */
[----:B------:R-:W-:Y:S01]  /*11610*/  BAR.SYNC.DEFER_BLOCKING 0x0 ;  /* 0x0000000000007b1d */ /* 0x000fe20000010000 */
[----:B------:R-:W-:Y:S02]  /*11620*/  ISETP.GE.AND P0, PT, R2, R0, PT ;  /* 0x000000000200720c */ /* 0x000fe40003f06270 */
[----:B---3--:R-:W-:-:S04]  /*11630*/  @!P1 LEA R18, P4, R44, R14, 0x6 ;  /* 0x0000000e2c129211 */ /* 0x008fc800078830ff */
[----:B------:R-:W-:Y:S02]  /*11640*/  @!P1 LEA.HI.X R19, R44, R15, R45, 0x6, P4 ;  /* 0x0000000f2c139211 */ /* 0x000fe400020f342d */
[----:B------:R-:W-:-:S05]  /*11650*/  ISETP.GE.AND P4, PT, R6, R0, PT ;  /* 0x000000000600720c */ /* 0x000fca0003f86270 */
[----:B------:R-:W-:-:S08]  /*11660*/  @!P0 IMAD R2, R45, 0x60, RZ ;  /* 0x000000602d028824 */ /* 0x000fd000078e02ff */
[----:B------:R-:W-:Y:S01]  /*11670*/  @!P4 IMAD.MOV.U32 R26, RZ, RZ, R14 ;  /* 0x000000ffff1ac224 */ /* 0x000fe200078e000e */
[----:B------:R-:W-:Y:S01]  /*11680*/  @!PT LDS RZ, [RZ] ;  /* 0x00000000fffff984 */ /* 0x000fe20000000800 */
[----:B------:R-:W-:Y:S01]  /*11690*/  @!PT LDS RZ, [RZ] ;  /* 0x00000000fffff984 */ /* 0x000fe20000000800 */
[----:B------:R-:W-:Y:S01]  /*116a0*/  @!PT LDS RZ, [RZ] ;  /* 0x00000000fffff984 */ /* 0x000fe20000000800 */
[----:B------:R1:W-:Y:S01]  /*116b0*/  @!P6 LDGSTS.E.BYPASS.LTC128B.128 [R48+0xa000], desc[UR6][R16.64] ;  /* 0x0a0000001030efae */ /* 0x0003e2000b981a06 */
[----:B------:R-:W-:-:S03]  /*116c0*/  @!P4 IMAD.MOV.U32 R27, RZ, RZ, R15 ;  /* 0x000000ffff1bc224 */ /* 0x000fc600078e000f */
[----:B------:R-:W-:Y:S01]  /*116d0*/  @P6 STS.128 [R48+0xa000], RZ ;  /* 0x00a000ff30006388 */ /* 0x000fe20000000c00 */
[----:B------:R-:W-:Y:S01]  /*116e0*/  ISETP.GE.AND P6, PT, R11, R0, PT ;  /* 0x000000000b00720c */ /* 0x000fe20003fc6270 */
[C---:B------:R-:W-:Y:S02]  /*116f0*/  @!P4 IMAD.WIDE.U32 R26, R44.reuse, 0x140, R26 ;  /* 0x000001402c1ac825 */ /* 0x040fe400078e001a */
        /* <DEDUP_REMOVED lines=12> */
[----:B------:R-:W-:Y:S01]  /*117c0*/  @!P2 LDGSTS.E.BYPASS.LTC128B.128 [R48+0xb000], desc[UR6][R20.64] ;  /* 0x0b0000001430afae */ /* 0x000fe2000b981a06 */
[----:B------:R-:W-:Y:S01]  /*117d0*/  ISETP.GE.AND P2, PT, R4, R0, PT ;  /* 0x000000000400720c */ /* 0x000fe20003f46270 */
[--C-:B------:R-:W-:Y:S02]  /*117e0*/  @!P5 IMAD.MOV.U32 R4, RZ, RZ, R14.reuse ;  /* 0x000000ffff04d224 */ /* 0x100fe400078e000e */
[----:B------:R-:W-:Y:S01]  /*117f0*/  @P1 STS.128 [R48+0xb800], RZ ;  /* 0x00b800ff30001388 */ /* 0x000fe20000000c00 */
[----:B-1----:R-:W-:Y:S02]  /*11800*/  @!P0 IMAD.MOV.U32 R16, RZ, RZ, R14 ;  /* 0x000000ffff108224 */ /* 0x002fe400078e000e */
[----:B------:R-:W-:Y:S01]  /*11810*/  @!P0 IMAD.MOV.U32 R17, RZ, RZ, R15 ;  /* 0x000000ffff118224 */ /* 0x000fe200078e000f */
[----:B------:R-:W-:Y:S01]  /*11820*/  @!PT LDS RZ, [RZ] ;  /* 0x00000000fffff984 */ /* 0x000fe20000000800 */
[----:B------:R-:W-:Y:S01]  /*11830*/  @!PT LDS RZ, [RZ] ;  /* 0x00000000fffff984 */ /* 0x000fe20000000800 */
[----:B------:R-:W-:Y:S01]  /*11840*/  @!PT LDS RZ, [RZ] ;  /* 0x00000000fffff984 */ /* 0x000fe20000000800 */
[----:B------:R-:W-:Y:S02]  /*11850*/  @!P1 LDGSTS.E.BYPASS.LTC128B.128 [R48+0xb800], desc[UR6][R18.64] ;  /* 0x0b80000012309fae */ /* 0x000fe4000b981a06 */
[C---:B------:R-:W-:Y:S01]  /*11860*/  @!P3 LEA R12, P1, R44.reuse, R14, 0x7 ;  /* 0x0000000e2c0cb211 */ /* 0x040fe200078238ff */
[C---:B------:R-:W-:Y:S01]  /*11870*/  @!P0 IMAD.WIDE.U32 R16, R44.reuse, 0x60, R16 ;  /* 0x000000602c108825 */ /* 0x040fe200078e0010 */
[----:B------:R-:W-:Y:S02]  /*11880*/  @P0 STS.128 [R48+0xc000], RZ ;  /* 0x00c000ff30000388 */ /* 0x000fe40000000c00 */
[----:B------:R-:W-:Y:S01]  /*11890*/  @!P3 LEA.HI.X R13, R44, R15, R45, 0x7, P1 ;  /* 0x0000000f2c0db211 */ /* 0x000fe200008f3c2d */
[----:B------:R-:W-:Y:S01]  /*118a0*/  @!P0 IMAD.IADD R17, R2, 0x1, R17 ;  /* 0x0000000102118824 */ /* 0x000fe200078e0211 */
[----:B------:R-:W-:Y:S01]  /*118b0*/  ISETP.GE.AND P1, PT, R10, R0, PT ;  /* 0x000000000a00720c */ /* 0x000fe20003f26270 */
[----:B------:R-:W-:-:S02]  /*118c0*/  @!P6 IMAD R2, R45, 0xa0, RZ ;  /* 0x000000a02d02e824 */ /* 0x000fc400078e02ff */
[----:B------:R-:W-:Y:S01]  /*118d0*/  @!P2 IMAD.MOV.U32 R22, RZ, RZ, R14 ;  /* 0x000000ffff16a224 */ /* 0x000fe200078e000e */
[----:B------:R-:W-:Y:S01]  /*118e0*/  @!PT LDS RZ, [RZ] ;  /* 0x00000000fffff984 */ /* 0x000fe20000000800 */
[----:B------:R-:W-:Y:S01]  /*118f0*/  @!PT LDS RZ, [RZ] ;  /* 0x00000000fffff984 */ /* 0x000fe20000000800 */
[----:B------:R-:W-:Y:S01]  /*11900*/  @!PT LDS RZ, [RZ] ;  /* 0x00000000fffff984 */ /* 0x000fe20000000800 */
[----:B------:R1:W-:Y:S01]  /*11910*/  @!P0 LDGSTS.E.BYPASS.LTC128B.128 [R48+0xc000], desc[UR6][R16.64] ;  /* 0x0c00000010308fae */ /* 0x0003e2000b981a06 */
[----:B------:R-:W-:Y:S01]  /*11920*/  ISETP.GE.AND P0, PT, R9, R0, PT ;  /* 0x000000000900720c */ /* 0x000fe20003f06270 */
[----:B------:R-:W-:Y:S02]  /*11930*/  @!P2 IMAD.MOV.U32 R23, RZ, RZ, R15 ;  /* 0x000000ffff17a224 */ /* 0x000fe400078e000f */
[----:B------:R-:W-:Y:S01]  /*11940*/  @P3 STS.128 [R48+0xc800], RZ ;  /* 0x00c800ff30003388 */ /* 0x000fe20000000c00 */
[----:B------:R-:W-:-:S03]  /*11950*/  @!P2 IMAD.WIDE.U32 R22, R44, 0x180, R22 ;  /* 0x000001802c16a825 */ /* 0x000fc600078e0016 */
[----:B------:R-:W-:Y:S01]  /*11960*/  @!PT LDS RZ, [RZ] ;  /* 0x00000000fffff984 */ /* 0x000fe20000000800 */
[----:B------:R-:W-:Y:S01]  /*11970*/  @!PT LDS RZ, [RZ] ;  /* 0x00000000fffff984 */ /* 0x000fe20000000800 */
[----:B------:R-:W-:Y:S01]  /*11980*/  @!PT LDS RZ, [RZ] ;  /* 0x00000000fffff984 */ /* 0x000fe20000000800 */
[----:B------:R2:W-:Y:S01]  /*11990*/  @!P3 LDGSTS.E.BYPASS.LTC128B.128 [R48+0xc800], desc[UR6][R12.64] ;  /* 0x0c8000000c30bfae */ /* 0x0005e2000b981a06 */
[----:B------:R-:W-:Y:S01]  /*119a0*/  ISETP.GE.AND P3, PT, R5, R0, PT ;  /* 0x000000000500720c */ /* 0x000fe20003f66270 */
[--C-:B------:R-:W-:Y:S02]  /*119b0*/  @!P1 IMAD.MOV.U32 R6, RZ, RZ, R14.reuse ;  /* 0x000000ffff069224 */ /* 0x100fe400078e000e */
[--C-:B------:R-:W-:Y:S01]  /*119c0*/  @!P1 IMAD.MOV.U32 R7, RZ, RZ, R15.reuse ;  /* 0x000000ffff079224 */ /* 0x100fe200078e000f */
[----:B------:R-:W-:Y:S01]  /*119d0*/  @P6 STS.128 [R48+0xd000], RZ ;  /* 0x00d000ff30006388 */ /* 0x000fe20000000c00 */
[----:B------:R-:W-:Y:S02]  /*119e0*/  @!P0 IMAD.MOV.U32 R10, RZ, RZ, R14 ;  /* 0x000000ffff0a8224 */ /* 0x000fe400078e000e */
[----:B------:R-:W-:Y:S02]  /*119f0*/  @!P0 IMAD.MOV.U32 R11, RZ, RZ, R15 ;  /* 0x000000ffff0b8224 */ /* 0x000fe400078e000f */
[----:B------:R-:W-:-:S04]  /*11a00*/  @!P1 IMAD.WIDE.U32 R6, R44, 0xc0, R6 ;  /* 0x000000c02c069825 */ /* 0x000fc800078e0006 */
[----:B------:R-:W-:Y:S02]  /*11a10*/  @!P0 IMAD R5, R45, 0xe0, RZ ;  /* 0x000000e02d058824 */ /* 0x000fe400078e02ff */
[----:B------:R-:W-:-:S04]  /*11a20*/  @!P0 IMAD.WIDE.U32 R10, R44, 0xe0, R10 ;  /* 0x000000e02c0a8825 */ /* 0x000fc800078e000a */
[----:B-1----:R-:W-:Y:S02]  /*11a30*/  @!P6 IMAD.MOV.U32 R16, RZ, RZ, R14 ;  /* 0x000000ffff10e224 */ /* 0x002fe400078e000e */
[----:B------:R-:W-:Y:S02]  /*11a40*/  @!P6 IMAD.MOV.U32 R17, RZ, RZ, R15 ;  /* 0x000000ffff11e224 */ /* 0x000fe400078e000f */
[----:B------:R-:W-:Y:S02]  /*11a50*/  @!P0 IMAD.IADD R11, R5, 0x1, R11 ;  /* 0x00000001050b8824 */ /* 0x000fe400078e020b */
[----:B------:R-:W-:-:S04]  /*11a60*/  @!P6 IMAD.WIDE.U32 R16, R44, 0xa0, R16 ;  /* 0x000000a02c10e825 */ /* 0x000fc800078e0010 */
[----:B------:R-:W-:Y:S02]  /*11a70*/  @!P6 IMAD.IADD R17, R2, 0x1, R17 ;  /* 0x000000010211e824 */ /* 0x000fe400078e0211 */
[----:B------:R-:W-:Y:S02]  /*11a80*/  @!P1 IMAD R2, R45, 0xc0, RZ ;  /* 0x000000c02d029824 */ /* 0x000fe400078e02ff */
[----:B------:R-:W-:Y:S01]  /*11a90*/  @!P5 IMAD.MOV.U32 R5, RZ, RZ, R15 ;  /* 0x000000ffff05d224 */ /* 0x000fe200078e000f */
[----:B------:R-:W-:Y:S01]  /*11aa0*/  @!PT LDS RZ, [RZ] ;  /* 0x00000000fffff984 */ /* 0x000fe20000000800 */
[----:B------:R-:W-:Y:S01]  /*11ab0*/  @!PT LDS RZ, [RZ] ;  /* 0x00000000fffff984 */ /* 0x000fe20000000800 */
[----:B------:R-:W-:Y:S01]  /*11ac0*/  @!PT LDS RZ, [RZ] ;  /* 0x00000000fffff984 */ /* 0x000fe20000000800 */
[----:B------:R1:W-:Y:S01]  /*11ad0*/  @!P6 LDGSTS.E.BYPASS.LTC128B.128 [R48+0xd000], desc[UR6][R16.64] ;  /* 0x0d0000001030efae */ /* 0x0003e2000b981a06 */
[----:B------:R-:W-:Y:S01]  /*11ae0*/  ISETP.GE.AND P6, PT, R8, R0, PT ;  /* 0x000000000800720c */ /* 0x000fe20003fc6270 */
[----:B------:R-:W-:Y:S02]  /*11af0*/  @!P1 IMAD.IADD R7, R2, 0x1, R7 ;  /* 0x0000000102079824 */ /* 0x000fe400078e0207 */
[----:B------:R-:W-:Y:S01]  /*11b00*/  @P1 STS.128 [R48+0xd800], RZ ;  /* 0x00d800ff30001388 */ /* 0x000fe20000000c00 */
[----:B------:R-:W-:-:S02]  /*11b10*/  IMAD.SHL.U32 R2, R224, 0x8, RZ ;  /* 0x00000008e0027824 */ /* 0x000fc400078e00ff */
[----:B------:R-:W-:Y:S01]  /*11b20*/  @!P5 IMAD.WIDE.U32 R4, R44, 0x120, R4 ;  /* 0x000001202c04d825 */ /* 0x000fe200078e0004 */
[----:B------:R-:W-:Y:S01]  /*11b30*/  @!PT LDS RZ, [RZ] ;  /* 0x00000000fffff984 */ /* 0x000fe20000000800 */
[----:B------:R-:W-:Y:S01]  /*11b40*/  @!PT LDS RZ, [RZ] ;  /* 0x00000000fffff984 */ /* 0x000fe20000000800 */
[----:B------:R-:W-:Y:S01]  /*11b50*/  @!PT LDS RZ, [RZ] ;  /* 0x00000000fffff984 */ /* 0x000fe20000000800 */
[----:B------:R-:W-:Y:S01]  /*11b60*/  @!P1 LDGSTS.E.BYPASS.LTC128B.128 [R48+0xd800], desc[UR6][R6.64] ;  /* 0x0d80000006309fae */ /* 0x000fe2000b981a06 */
[----:B------:R-:W-:Y:S02]  /*11b70*/  ISETP.GE.AND P1, PT, R3, R0, PT ;  /* 0x000000000300720c */ /* 0x000fe40003f26270 */
[----:B------:R-:W-:Y:S01]  /*11b80*/  LOP3.LUT R3, R224, 0x8, RZ, 0xc0, !PT ;  /* 0x00000008e0037812 */ /* 0x000fe200078ec0ff */
[----:B------:R-:W-:Y:S01]  /*11b90*/  @P0 STS.128 [R48+0xe000], RZ ;  /* 0x00e000ff30000388 */ /* 0x000fe20000000c00 */
[----:B------:R-:W-:Y:S02]  /*11ba0*/  @!P3 IMAD.MOV.U32 R24, RZ, RZ, R14 ;  /* 0x000000ffff18b224 */ /* 0x000fe400078e000e */
[----:B------:R-:W-:Y:S01]  /*11bb0*/  LOP3.LUT R3, R3, 0x1c0, R166, 0xf8, !PT ;  /* 0x000001c003037812 */ /* 0x000fe200078ef8a6 */
[----:B------:R-:W-:Y:S01]  /*11bc0*/  @!PT LDS RZ, [RZ] ;  /* 0x00000000fffff984 */ /* 0x000fe20000000800 */
[----:B------:R-:W-:Y:S01]  /*11bd0*/  @!PT LDS RZ, [RZ] ;  /* 0x00000000fffff984 */ /* 0x000fe20000000800 */
[----:B------:R-:W-:Y:S01]  /*11be0*/  @!PT LDS RZ, [RZ] ;  /* 0x00000000fffff984 */ /* 0x000fe20000000800 */
[----:B------:R3:W-:Y:S01]  /*11bf0*/  @!P0 LDGSTS.E.BYPASS.LTC128B.128 [R48+0xe000], desc[UR6][R10.64] ;  /* 0x0e0000000a308fae */ /* 0x0007e2000b981a06 */
[C---:B------:R-:W-:Y:S01]  /*11c00*/  @!P6 LEA R18, P0, R44.reuse, R14, 0x8 ;  /* 0x0000000e2c12e211 */ /* 0x040fe200078040ff */
[----:B------:R-:W-:Y:S01]  /*11c10*/  @!P3 IMAD.MOV.U32 R25, RZ, RZ, R15 ;  /* 0x000000ffff19b224 */ /* 0x000fe200078e000f */
[----:B------:R-:W-:Y:S01]  /*11c20*/  LOP3.LUT R3, R3, 0x38, R2, 0x78, !PT ;  /* 0x0000003803037812 */ /* 0x000fe200078e7802 */
[----:B--2---:R-:W-:Y:S01]  /*11c30*/  @!P4 IMAD R12, R45, 0x140, RZ ;  /* 0x000001402d0cc824 */ /* 0x004fe200078e02ff */
[----:B------:R-:W-:Y:S01]  /*11c40*/  @!P6 LEA.HI.X R19, R44, R15, R45, 0x8, P0 ;  /* 0x0000000f2c13e211 */ /* 0x000fe200000f442d */
[----:B------:R-:W-:Y:S01]  /*11c50*/  @!P1 IMAD.MOV.U32 R20, RZ, RZ, R14 ;  /* 0x000000ffff149224 */ /* 0x000fe200078e000e */
[----:B------:R-:W-:Y:S01]  /*11c60*/  ISETP.GE.AND P0, PT, R136, R0, PT ;  /* 0x000000008800720c */ /* 0x000fe20003f06270 */
[----:B------:R-:W-:Y:S01]  /*11c70*/  @!P1 IMAD.MOV.U32 R21, RZ, RZ, R15 ;  /* 0x000000ffff159224 */ /* 0x000fe200078e000f */
[----:B------:R-:W-:Y:S01]  /*11c80*/  LOP3.LUT R0, R166, 0x400, RZ, 0xc0, !PT ;  /* 0x00000400a6007812 */ /* 0x000fe200078ec0ff */
[----:B------:R-:W-:Y:S01]  /*11c90*/  @!P3 IMAD.WIDE.U32 R24, R44, 0x160, R24 ;  /* 0x000001602c18b825 */ /* 0x000fe200078e0018 */
[----:B------:R-:W-:Y:S03]  /*11ca0*/  @P6 STS.128 [R48+0xe800], RZ ;  /* 0x00e800ff30006388 */ /* 0x000fe60000000c00 */
[----:B------:R-:W-:Y:S01]  /*11cb0*/  IMAD R0, R3, 0x2, R0 ;  /* 0x0000000203007824 */ /* 0x000fe200078e0200 */
[----:B------:R-:W-:Y:S01]  /*11cc0*/  LOP3.LUT R3, R176, 0x8, RZ, 0xc0, !PT ;  /* 0x00000008b0037812 */ /* 0x000fe200078ec0ff */
[C---:B-1----:R-:W-:Y:S01]  /*11cd0*/  @!P5 IMAD R16, R45.reuse, 0x120, RZ ;  /* 0x000001202d10d824 */ /* 0x042fe200078e02ff */
[----:B------:R-:W-:Y:S01]  /*11ce0*/  @!PT LDS RZ, [RZ] ;  /* 0x00000000fffff984 */ /* 0x000fe20000000800 */
[----:B------:R-:W-:Y:S01]  /*11cf0*/  @!PT LDS RZ, [RZ] ;  /* 0x00000000fffff984 */ /* 0x000fe20000000800 */
[----:B------:R-:W-:Y:S01]  /*11d00*/  @!PT LDS RZ, [RZ] ;  /* 0x00000000fffff984 */ /* 0x000fe20000000800 */
[----:B------:R-:W-:Y:S01]  /*11d10*/  @!P6 LDGSTS.E.BYPASS.LTC128B.128 [R48+0xe800], desc[UR6][R18.64] ;  /* 0x0e8000001230efae */ /* 0x000fe2000b981a06 */
[----:B------:R-:W-:Y:S01]  /*11d20*/  @!P2 IMAD R8, R45, 0x180, RZ ;  /* 0x000001802d08a824 */ /* 0x000fe200078e02ff */
[----:B------:R-:W-:Y:S01]  /*11d30*/  LOP3.LUT R3, R3, 0x1c0, R166, 0xf8, !PT ;  /* 0x000001c003037812 */ /* 0x000fe200078ef8a6 */
[----:B------:R-:W-:Y:S01]  /*11d40*/  @!P5 IMAD.IADD R17, R16, 0x1, R5 ;  /* 0x000000011011d824 */ /* 0x000fe200078e0205 */
[----:B------:R-:W-:Y:S01]  /*11d50*/  LOP3.LUT R166, R166, 0x200, RZ, 0xc0, !PT ;  /* 0x00000200a6a67812 */ /* 0x000fe200078ec0ff */
[----:B------:R-:W-:Y:S01]  /*11d60*/  @!P5 IMAD.MOV.U32 R16, RZ, RZ, R4 ;  /* 0x000000ffff10d224 */ /* 0x000fe200078e0004 */
[----:B------:R-:W-:Y:S01]  /*11d70*/  LOP3.LUT R3, R3, 0x38, R2, 0x78, !PT ;  /* 0x0000003803037812 */ /* 0x000fe200078e7802 */
[----:B------:R-:W-:Y:S01]  /*11d80*/  @!P4 IMAD.IADD R13, R12, 0x1, R27 ;  /* 0x000000010c0dc824 */ /* 0x000fe200078e021b */
[----:B------:R-:W-:Y:S01]  /*11d90*/  LOP3.LUT R226, R166, 0x7c00, R226, 0xf8, !PT ;  /* 0x00007c00a6e27812 */ /* 0x000fe200078ef8e2 */
[----:B------:R-:W-:Y:S01]  /*11da0*/  @!P4 IMAD.MOV.U32 R12, RZ, RZ, R26 ;  /* 0x000000ffff0cc224 */ /* 0x000fe200078e001a */
[----:B------:R-:W-:Y:S01]  /*11db0*/  @P5 STS.128 [R48+0xf000], RZ ;  /* 0x00f000ff30005388 */ /* 0x000fe20000000c00 */
[C---:B---3--:R-:W-:Y:S01]  /*11dc0*/  @!P3 IMAD R10, R45.reuse, 0x160, RZ ;  /* 0x000001602d0ab824 */ /* 0x048fe200078e02ff */
[----:B------:R-:W-:Y:S01]  /*11dd0*/  LOP3.LUT R226, R226, R3, RZ, 0xfc, !PT ;  /* 0x00000003e2e27212 */ /* 0x000fe200078efcff */
[----:B------:R-:W-:Y:S01]  /*11de0*/  @!P1 IMAD R6, R45, 0x1a0, RZ ;  /* 0x000001a02d069824 */ /* 0x000fe200078e02ff */
[----:B------:R-:W-:Y:S01]  /*11df0*/  @!PT LDS RZ, [RZ] ;  /* 0x00000000fffff984 */ /* 0x000fe20000000800 */
[----:B------:R-:W-:Y:S01]  /*11e00*/  @!PT LDS RZ, [RZ] ;  /* 0x00000000fffff984 */ /* 0x000fe20000000800 */
[----:B------:R-:W-:Y:S01]  /*11e10*/  @!PT LDS RZ, [RZ] ;  /* 0x00000000fffff984 */ /* 0x000fe20000000800 */
[----:B------:R-:W-:Y:S01]  /*11e20*/  @!P5 LDGSTS.E.BYPASS.LTC128B.128 [R48+0xf000], desc[UR6][R16.64] ;  /* 0x0f0000001030dfae */ /* 0x000fe2000b981a06 */
[----:B------:R-:W-:Y:S01]  /*11e30*/  @!P1 IMAD.WIDE.U32 R20, R44, 0x1a0, R20 ;  /* 0x000001a02c149825 */ /* 0x000fe200078e0014 */
[----:B------:R-:W-:-:S02]  /*11e40*/  LEA R226, R226, UR8, 0x1 ;  /* 0x00000008e2e27c11 */ /* 0x000fc4000f8e08ff */
[----:B------:R-:W-:Y:S01]  /*11e50*/  @P4 STS.128 [R48+0xf800], RZ ;  /* 0x00f800ff30004388 */ /* 0x000fe20000000c00 */
[----:B------:R-:W-:Y:S02]  /*11e60*/  @!P3 IMAD.IADD R11, R10, 0x1, R25 ;  /* 0x000000010a0bb824 */ /* 0x000fe400078e0219 */
        /* <DEDUP_REMOVED lines=13> */
[----:B------:R-:W-:-:S02]  /*11f40*/  @!P2 IMAD.MOV.U32 R8, RZ, RZ, R22 ;  /* 0x000000ffff08a224 */ /* 0x000fc400078e0016 */
[----:B------:R-:W-:Y:S01]  /*11f50*/  @!P1 IMAD.IADD R7, R6, 0x1, R21 ;  /* 0x0000000106079824 */ /* 0x000fe200078e0215 */
[----:B------:R-:W-:Y:S01]  /*11f60*/  @P2 STS.128 [R48+0x10800], RZ ;  /* 0x010800ff30002388 */ /* 0x000fe20000000c00 */
[----:B------:R-:W-:Y:S02]  /*11f70*/  @!P1 IMAD.MOV.U32 R6, RZ, RZ, R20 ;  /* 0x000000ffff069224 */ /* 0x000fe400078e0014 */
[----:B------:R-:W-:Y:S01]  /*11f80*/  @!P0 IMAD.IADD R5, R4, 0x1, R15 ;  /* 0x0000000104058824 */ /* 0x000fe200078e020f */
[----:B------:R-:W-:Y:S01]  /*11f90*/  @!PT LDS RZ, [RZ] ;  /* 0x00000000fffff984 */ /* 0x000fe20000000800 */
[----:B------:R-:W-:Y:S01]  /*11fa0*/  @!PT LDS RZ, [RZ] ;  /* 0x00000000fffff984 */ /* 0x000fe20000000800 */
[----:B------:R-:W-:Y:S01]  /*11fb0*/  @!PT LDS RZ, [RZ] ;  /* 0x00000000fffff984 */ /* 0x000fe20000000800 */
[----:B------:R1:W-:Y:S01]  /*11fc0*/  @!P2 LDGSTS.E.BYPASS.LTC128B.128 [R48+0x10800], desc[UR6][R8.64] ;  /* 0x108000000830afae */ /* 0x0003e2000b981a06 */
[----:B------:R-:W-:Y:S02]  /*11fd0*/  @!P0 IMAD.MOV.U32 R4, RZ, RZ, R14 ;  /* 0x000000ffff048224 */ /* 0x000fe400078e000e */
[----:B------:R-:W-:Y:S01]  /*11fe0*/  VIADD R225, R0, UR8 ;  /* 0x0000000800e17c36 */ /* 0x000fe20008000000 */
[----:B------:R-:W-:Y:S04]  /*11ff0*/  @P1 STS.128 [R48+0x11000], RZ ;  /* 0x011000ff30001388 */ /* 0x000fe80000000c00 */
[----:B------:R-:W-:Y:S01]  /*12000*/  @!PT LDS RZ, [RZ] ;  /* 0x00000000fffff984 */ /* 0x000fe20000000800 */
[----:B------:R-:W-:Y:S01]  /*12010*/  @!PT LDS RZ, [RZ] ;  /* 0x00000000fffff984 */ /* 0x000fe20000000800 */
[----:B------:R-:W-:Y:S01]  /*12020*/  @!PT LDS RZ, [RZ] ;  /* 0x00000000fffff984 */ /* 0x000fe20000000800 */
[----:B------:R-:W-:Y:S01]  /*12030*/  @!P1 LDGSTS.E.BYPASS.LTC128B.128 [R48+0x11000], desc[UR6][R6.64] ;  /* 0x1100000006309fae */ /* 0x000fe2000b981a06 */
[----:B------:R-:W-:-:S03]  /*12040*/  R2P PR, R224, 0x6 ;  /* 0x00000006e0007804 */ /* 0x000fc60000000000 */
[----:B------:R-:W-:Y:S02]  /*12050*/  @P0 STS.128 [R48+0x11800], RZ ;  /* 0x011800ff30000388 */ /* 0x000fe40000000c00 */
[----:B------:R-:W-:Y:S02]  /*12060*/  SEL R167, R167, 0xffffffe0, !P1 ;  /* 0xffffffe0a7a77807 */ /* 0x000fe40004800000 */
[----:B------:R-:W-:Y:S01]  /*12070*/  @!PT LDS RZ, [RZ] ;  /* 0x00000000fffff984 */ /* 0x000fe20000000800 */
[----:B------:R-:W-:Y:S01]  /*12080*/  @!PT LDS RZ, [RZ] ;  /* 0x00000000fffff984 */ /* 0x000fe20000000800 */
[----:B------:R-:W-:Y:S01]  /*12090*/  @!PT LDS RZ, [RZ] ;  /* 0x00000000fffff984 */ /* 0x000fe20000000800 */
[----:B------:R2:W-:Y:S01]  /*120a0*/  @!P0 LDGSTS.E.BYPASS.LTC128B.128 [R48+0x11800], desc[UR6][R4.64] ;  /* 0x1180000004308fae */ /* 0x0005e2000b981a06 */
[----:B------:R-:W-:Y:S02]  /*120b0*/  SEL R179, R179, 0xffffffc0, !P2 ;  /* 0xffffffc0b3b37807 */ /* 0x000fe40005000000 */
[C-C-:B------:R-:W-:Y:S01]  /*120c0*/  IMAD.IADD R156, R226.reuse, 0x1, R167.reuse ;  /* 0x00000001e29c7824 */ /* 0x140fe200078e02a7 */
[----:B------:R-:W-:Y:S01]  /*120d0*/  LDSM.16.M88.4 R64, [R226] ;  /* 0x00000000e240783b */ /* 0x000fe20000000200 */
[----:B------:R-:W-:Y:S02]  /*120e0*/  IMAD.IADD R177, R225, 0x1, R167 ;  /* 0x00000001e1b17824 */ /* 0x000fe400078e02a7 */
[----:B------:R-:W-:Y:S01]  /*120f0*/  IMAD.IADD R178, R226, 0x1, R179 ;  /* 0x00000001e2b27824 */ /* 0x000fe200078e02b3 */
[----:B------:R-:W3:Y:S04]  /*12100*/  LDSM.16.M88.4 R36, [R0+UR8+0x2800] ;  /* 0x002800080024783b */ /* 0x000ee80008000200 */
[----:B-1----:R-:W1:Y:S04]  /*12110*/  LDSM.16.M88.4 R8, [R0+UR8+0x2000] ;  /* 0x002000080008783b */ /* 0x002e680008000200 */
[----:B------:R-:W-:Y:S04]  /*12120*/  LDSM.16.M88.4 R156, [R156] ;  /* 0x000000009c9c783b */ /* 0x000fe80000000200 */
[----:B------:R-:W4:Y:S04]  /*12130*/  LDSM.16.M88.4 R60, [R177+0x2000] ;  /* 0x00200000b13c783b */ /* 0x000f280000000200 */
[----:B------:R-:W4:Y:S04]  /*12140*/  LDSM.16.M88.4 R28, [R0+UR8+0x3000] ;  /* 0x00300008001c783b */ /* 0x000f280008000200 */
[----:B------:R-:W4:Y:S04]  /*12150*/  LDSM.16.M88.4 R20, [R0+UR8+0x3800] ;  /* 0x003800080014783b */ /* 0x000f280008000200 */
[----:B------:R-:W4:Y:S04]  /*12160*/  LDSM.16.M88.4 R12, [R0+UR8+0x4000] ;  /* 0x00400008000c783b */ /* 0x000f280008000200 */
[----:B--2---:R-:W2:Y:S04]  /*12170*/  LDSM.16.M88.4 R4, [R0+UR8+0x4800] ;  /* 0x004800080004783b */ /* 0x004ea80008000200 */
[----:B------:R-:W2:Y:S04]  /*12180*/  LDSM.16.M88.4 R136, [R0+UR8+0x5000] ;  /* 0x005000080088783b */ /* 0x000ea80008000200 */
[----:B------:R-:W2:Y:S04]  /*12190*/  LDSM.16.M88.4 R128, [R0+UR8+0x5800] ;  /* 0x005800080080783b */ /* 0x000ea80008000200 */
[----:B------:R-:W2:Y:S01]  /*121a0*/  LDSM.16.M88.4 R120, [R0+UR8+0x6000] ;  /* 0x006000080078783b */ /* 0x000ea20008000200 */
[C---:B---3--:R-:W-:Y:S03]  /*121b0*/  HMMA.16816.F32 R40, R64.reuse, R36, RZ ;  /* 0x000000244028723c */ /* 0x048fe600000018ff */
[----:B------:R-:W3:Y:S04]  /*121c0*/  LDSM.16.M88.4 R112, [R0+UR8+0x6800] ;  /* 0x006800080070783b */ /* 0x000ee80008000200 */
[----:B------:R-:W3:Y:S01]  /*121d0*/  LDSM.16.M88.4 R104, [R0+UR8+0x7000] ;  /* 0x007000080068783b */ /* 0x000ee20008000200 */
[C---:B-1----:R-:W-:Y:S03]  /*121e0*/  HMMA.16816.F32 R52, R64.reuse, R8, RZ ;  /* 0x000000084034723c */ /* 0x042fe600000018ff */
[----:B------:R-:W1:Y:S04]  /*121f0*/  LDSM.16.M88.4 R96, [R0+UR8+0x7800] ;  /* 0x007800080060783b */ /* 0x000e680008000200 */
[----:B------:R-:W1:Y:S01]  /*12200*/  LDSM.16.M88.4 R88, [R0+UR8+0x8000] ;  /* 0x008000080058783b */ /* 0x000e620008000200 */
[C---:B------:R-:W-:Y:S03]  /*12210*/  HMMA.16816.F32 R48, R64.reuse, R10, RZ ;  /* 0x0000000a4030723c */ /* 0x040fe600000018ff */
[----:B------:R-:W1:Y:S04]  /*12220*/  LDSM.16.M88.4 R80, [R0+UR8+0x8800] ;  /* 0x008800080050783b */ /* 0x000e680008000200 */
[----:B------:R-:W1:Y:S01]  /*12230*/  LDSM.16.M88.4 R72, [R0+UR8+0x9000] ;  /* 0x009000080048783b */ /* 0x000e620008000200 */
[----:B------:R-:W-:Y:S03]  /*12240*/  HMMA.16816.F32 R36, R64, R38, RZ ;  /* 0x000000264024723c */ /* 0x000fe600000018ff */
[----:B------:R2:W1:Y:S04]  /*12250*/  LDSM.16.M88.4 R144, [R0+UR8+0x9800] ;  /* 0x009800080090783b */ /* 0x0004680008000200 */
[----:B------:R-:W1:Y:S01]  /*12260*/  LDSM.16.M88.4 R56, [R177+0x2800] ;  /* 0x00280000b138783b */ /* 0x000e620000000200 */
[C---:B----4-:R-:W-:Y:S03]  /*12270*/  HMMA.16816.F32 R52, R156.reuse, R60, R52 ;  /* 0x0000003c9c34723c */ /* 0x050fe60000001834 */
[----:B------:R-:W4:Y:S04]  /*12280*/  LDSM.16.M88.4 R148, [R177+0x3000] ;  /* 0x00300000b194783b */ /* 0x000f280000000200 */
[----:B------:R-:W-:Y:S01]  /*12290*/  LDSM.16.M88.4 R160, [R177+0x5800] ;  /* 0x00580000b1a0783b */ /* 0x000fe20000000200 */
[----:B------:R-:W-:Y:S03]  /*122a0*/  HMMA.16816.F32 R48, R156, R62, R48 ;  /* 0x0000003e9c30723c */ /* 0x000fe60000001830 */
[----:B------:R-:W4:Y:S04]  /*122b0*/  LDSM.16.M88.4 R60, [R177+0x6800] ;  /* 0x00680000b13c783b */ /* 0x000f280000000200 */
[----:B------:R-:W-:Y:S01]  /*122c0*/  LDSM.16.M88.4 R180, [R177+0x3800] ;  /* 0x00380000b1b4783b */ /* 0x000fe20000000200 */
[----:B------:R-:W-:Y:S01]  /*122d0*/  HMMA.16816.F32 R32, R64, R28, RZ ;  /* 0x0000001c4020723c */ /* 0x000fe200000018ff */
[----:B--2---:R-:W-:-:S02]  /*122e0*/  P2R R0, PR, RZ, 0x4 ;  /* 0x00000004ff007803 */ /* 0x004fc40000000000 */
        /* <DEDUP_REMOVED lines=36> */
[C---:B----4-:R-:W-:Y:S08]  /*12530*/  HMMA.16816.F32 R32, R156.reuse, R148, R32 ;  /* 0x000000949c20723c */ /* 0x050ff00000001820 */
        /* <DEDUP_REMOVED lines=13> */
[----:B------:R4:W-:Y:S07]  /*12610*/  LDSM.16.M88.4 R160, [R177+0x9800] ;  /* 0x00980000b1a0783b */ /* 0x0009ee0000000200 */
[C---:B---3--:R-:W-:Y:S08]  /*12620*/  HMMA.16816.F32 R100, R156.reuse, R148, R100 ;  /* 0x000000949c64723c */ /* 0x048ff00000001864 */
[----:B------:R-:W-:Y:S01]  /*12630*/  HMMA.16816.F32 R96, R156, R150, R96 ;  /* 0x000000969c60723c */ /* 0x000fe20000001860 */
[----:B----4-:R-:W-:-:S07]  /*12640*/  IMAD.IADD R177, R225, 0x1, R179 ;  /* 0x00000001e1b17824 */ /* 0x010fce00078e02b3 */
[C---:B------:R-:W-:Y:S01]  /*12650*/  HMMA.16816.F32 R84, R156.reuse, R60, R84 ;  /* 0x0000003c9c54723c */ /* 0x040fe20000001854 */
[C---:B------:R-:W-:Y:S01]  /*12660*/  IMAD.IADD R200, R167.reuse, 0x1, R177 ;  /* 0x00000001a7c87824 */ /* 0x040fe200078e02b1 */
[----:B------:R-:W3:Y:S06]  /*12670*/  LDSM.16.M88.4 R148, [R177+0x2800] ;  /* 0x00280000b194783b */ /* 0x000eec0000000200 */
[C---:B------:R-:W-:Y:S01]  /*12680*/  HMMA.16816.F32 R80, R156.reuse, R62, R80 ;  /* 0x0000003e9c50723c */ /* 0x040fe20000001850 */
[----:B------:R-:W4:Y:S04]  /*12690*/  LDSM.16.M88.4 R60, [R177+0x3800] ;  /* 0x00380000b13c783b */ /* 0x000f280000000200 */
[----:B------:R-:W-:Y:S03]  /*126a0*/  LDSM.16.M88.4 R196, [R177+0x4800] ;  /* 0x00480000b1c4783b */ /* 0x000fe60000000200 */
[C---:B-1----:R-:W-:Y:S01]  /*126b0*/  HMMA.16816.F32 R92, R156.reuse, R144, R92 ;  /* 0x000000909c5c723c */ /* 0x042fe2000000185c */
[----:B------:R-:W-:Y:S04]  /*126c0*/  LDSM.16.M88.4 R188, [R177+0x5000] ;  /* 0x00500000b1bc783b */ /* 0x000fe80000000200 */
[----:B------:R-:W-:Y:S03]  /*126d0*/  LDSM.16.M88.4 R184, [R177+0x5800] ;  /* 0x00580000b1b8783b */ /* 0x000fe60000000200 */
[C---:B------:R-:W-:Y:S01]  /*126e0*/  HMMA.16816.F32 R88, R156.reuse, R146, R88 ;  /* 0x000000929c58723c */ /* 0x040fe20000001858 */
[----:B------:R-:W1:Y:S07]  /*126f0*/  LDSM.16.M88.4 R144, [R177+0x3000] ;  /* 0x00300000b190783b */ /* 0x000e6e0000000200 */
[C---:B--2---:R-:W-:Y:S08]  /*12700*/  HMMA.16816.F32 R76, R156.reuse, R56, R76 ;  /* 0x000000389c4c723c */ /* 0x044ff0000000184c */
[C---:B------:R-:W-:Y:S01]  /*12710*/  HMMA.16816.F32 R72, R156.reuse, R58, R72 ;  /* 0x0000003a9c48723c */ /* 0x040fe20000001848 */
[----:B------:R-:W2:Y:S07]  /*12720*/  LDSM.16.M88.4 R56, [R177+0x4000] ;  /* 0x00400000b138783b */ /* 0x000eae0000000200 */
[C---:B------:R-:W-:Y:S08]  /*12730*/  HMMA.16816.F32 R24, R156.reuse, R180, R24 ;  /* 0x000000b49c18723c */ /* 0x040ff00000001818 */
[C---:B------:R-:W-:Y:S08]  /*12740*/  HMMA.16816.F32 R140, R156.reuse, R168, R140 ;  /* 0x000000a89c8c723c */ /* 0x040ff0000000188c */
[C---:B------:R-:W-:Y:S01]  /*12750*/  HMMA.16816.F32 R136, R156.reuse, R170, R136 ;  /* 0x000000aa9c88723c */ /* 0x040fe20000001888 */
[----:B------:R-:W2:Y:S07]  /*12760*/  LDSM.16.M88.4 R168, [R177+0x7000] ;  /* 0x00700000b1a8783b */ /* 0x000eae0000000200 */
        /* <DEDUP_REMOVED lines=8> */
[C---:B---3--:R-:W-:Y:S08]  /*127f0*/  HMMA.16816.F32 R40, R192.reuse, R148, R40 ;  /* 0x00000094c028723c */ /* 0x048ff00000001828 */
[C---:B------:R-:W-:Y:S01]  /*12800*/  HMMA.16816.F32 R36, R192.reuse, R150, R36 ;  /* 0x00000096c024723c */ /* 0x040fe20000001824 */
[----:B------:R-:W3:Y:S07]  /*12810*/  LDSM.16.M88.4 R148, [R177+0x9000] ;  /* 0x00900000b194783b */ /* 0x000eee0000000200 */
[----:B----4-:R-:W-:Y:S01]  /*12820*/  HMMA.16816.F32 R24, R192, R60, R24 ;  /* 0x0000003cc018723c */ /* 0x010fe20000001818 */
[----:B------:R-:W-:-:S07]  /*12830*/  IMAD.IADD R60, R167, 0x1, R178 ;  /* 0x00000001a73c7824 */ /* 0x000fce00078e02b2 */
[C---:B-1----:R-:W-:Y:S08]  /*12840*/  HMMA.16816.F32 R32, R192.reuse, R144, R32 ;  /* 0x00000090c020723c */ /* 0x042ff00000001820 */
[C---:B------:R-:W-:Y:S01]  /*12850*/  HMMA.16816.F32 R28, R192.reuse, R146, R28 ;  /* 0x00000092c01c723c */ /* 0x040fe2000000181c */
[----:B------:R-:W1:Y:S07]  /*12860*/  LDSM.16.M88.4 R144, [R177+0x9800] ;  /* 0x00980000b190783b */ /* 0x000e6e0000000200 */
[C---:B------:R-:W-:Y:S01]  /*12870*/  HMMA.16816.F32 R20, R192.reuse, R62, R20 ;  /* 0x0000003ec014723c */ /* 0x040fe20000001814 */
[----:B------:R-:W-:Y:S07]  /*12880*/  LDSM.16.M88.4 R60, [R60] ;  /* 0x000000003c3c783b */ /* 0x000fee0000000200 */
[C---:B--2---:R-:W-:Y:S08]  /*12890*/  HMMA.16816.F32 R16, R192.reuse, R56, R16 ;  /* 0x00000038c010723c */ /* 0x044ff00000001810 */
[C---:B------:R-:W-:Y:S01]  /*128a0*/  HMMA.16816.F32 R12, R192.reuse, R58, R12 ;  /* 0x0000003ac00c723c */ /* 0x040fe2000000180c */
[----:B------:R-:W2:Y:S07]  /*128b0*/  LDSM.16.M88.4 R56, [R200+0x2000] ;  /* 0x00200000c838783b */ /* 0x000eae0000000200 */
[C---:B------:R-:W-:Y:S08]  /*128c0*/  HMMA.16816.F32 R108, R192.reuse, R168, R108 ;  /* 0x000000a8c06c723c */ /* 0x040ff0000000186c */
[----:B------:R-:W-:Y:S01]  /*128d0*/  HMMA.16816.F32 R104, R192, R170, R104 ;  /* 0x000000aac068723c */ /* 0x000fe20000001868 */
[----:B------:R-:W4:Y:S07]  /*128e0*/  LDSM.16.M88.4 R168, [R200+0x2800] ;  /* 0x00280000c8a8783b */ /* 0x000f2e0000000200 */
[C---:B------:R-:W-:Y:S08]  /*128f0*/  HMMA.16816.F32 R68, R156.reuse, R160, R68 ;  /* 0x000000a09c44723c */ /* 0x040ff00000001844 */
[----:B------:R-:W-:Y:S01]  /*12900*/  HMMA.16816.F32 R64, R156, R162, R64 ;  /* 0x000000a29c40723c */ /* 0x000fe20000001840 */
[----:B------:R-:W-:Y:S04]  /*12910*/  LDSM.16.M88.4 R156, [R177+0x8000] ;  /* 0x00800000b19c783b */ /* 0x000fe80000000200 */
[----:B------:R-:W-:Y:S03]  /*12920*/  LDSM.16.M88.4 R160, [R177+0x7800] ;  /* 0x00780000b1a0783b */ /* 0x000fe60000000200 */
[C---:B------:R-:W-:Y:S08]  /*12930*/  HMMA.16816.F32 R52, R192.reuse, R152, R52 ;  /* 0x00000098c034723c */ /* 0x040ff00000001834 */
[C---:B------:R-:W-:Y:S01]  /*12940*/  HMMA.16816.F32 R48, R192.reuse, R154, R48 ;  /* 0x0000009ac030723c */ /* 0x040fe20000001830 */
[----:B------:R-:W-:Y:S07]  /*12950*/  LDSM.16.M88.4 R152, [R177+0x8800] ;  /* 0x00880000b198783b */ /* 0x000fee0000000200 */
[----:B---3--:R-:W-:Y:S01]  /*12960*/  HMMA.16816.F32 R76, R192, R148, R76 ;  /* 0x00000094c04c723c */ /* 0x008fe2000000184c */
[----:B------:R-:W-:-:S05]  /*12970*/  IMAD.SHL.U32 R148, R224, 0x2, RZ ;  /* 0x00000002e0947824 */ /* 0x000fca00078e00ff */
[----:B------:R-:W-:Y:S02]  /*12980*/  LOP3.LUT R148, R148, 0x6, RZ, 0xc0, !PT ;  /* 0x0000000694947812 */ /* 0x000fe400078ec0ff */
[----:B-1----:R-:W-:Y:S03]  /*12990*/  HMMA.16816.F32 R68, R192, R144, R68 ;  /* 0x00000090c044723c */ /* 0x002fe60000001844 */
[----:B------:R-:W-:-:S04]  /*129a0*/  IMAD R214, R246, 0x100, R148 ;  /* 0x00000100f6d67824 */ /* 0x000fc800078e0294 */
[C---:B------:R-:W-:Y:S01]  /*129b0*/  VIADD R148, R214.reuse, 0x10 ;  /* 0x00000010d6947836 */ /* 0x040fe20000000000 */
[----:B------:R-:W-:Y:S01]  /*129c0*/  HMMA.16816.F32 R64, R192, R146, R64 ;  /* 0x00000092c040723c */ /* 0x000fe20000001840 */
[----:B------:R-:W1:Y:S01]  /*129d0*/  LDSM.16.M88.4 R144, [R200+0x3000] ;  /* 0x00300000c890783b */ /* 0x000e620000000200 */
[CC--:B------:R-:W-:Y:S01]  /*129e0*/  ISETP.GE.AND P0, PT, R214.reuse, R47.reuse, PT ;  /* 0x0000002fd600720c */ /* 0x0c0fe20003f06270 */
[----:B------:R-:W-:Y:S01]  /*129f0*/  VIADD R149, R214, 0x11 ;  /* 0x00000011d6957836 */ /* 0x000fe20000000000 */
[----:B------:R-:W-:Y:S01]  /*12a00*/  ISETP.GE.AND P5, PT, R148, R47, PT ;  /* 0x0000002f9400720c */ /* 0x000fe20003fa6270 */
[----:B------:R-:W-:-:S03]  /*12a10*/  VIADD R148, R214, 0x18 ;  /* 0x00000018d6947836 */ /* 0x000fc60000000000 */
[----:B--2---:R-:W-:Y:S01]  /*12a20*/  HMMA.16816.F32 R52, R60, R56, R52 ;  /* 0x000000383c34723c */ /* 0x004fe20000001834 */
[C---:B------:R-:W-:Y:S01]  /*12a30*/  VIADD R57, R214.reuse, 0x8 ;  /* 0x00000008d6397836 */ /* 0x040fe20000000000 */
[----:B------:R-:W-:Y:S01]  /*12a40*/  ISETP.GE.AND P2, PT, R149, R47, PT ;  /* 0x0000002f9500720c */ /* 0x000fe20003f46270 */
[----:B------:R-:W-:-:S03]  /*12a50*/  VIADD R56, R214, 0x9 ;  /* 0x00000009d6387836 */ /* 0x000fc60000000000 */
[-C--:B------:R-:W-:Y:S02]  /*12a60*/  ISETP.GE.AND P3, PT, R57, R47.reuse, PT ;  /* 0x0000002f3900720c */ /* 0x080fe40003f66270 */
[----:B------:R-:W-:Y:S01]  /*12a70*/  HMMA.16816.F32 R48, R60, R58, R48 ;  /* 0x0000003a3c30723c */ /* 0x000fe20000001830 */
[----:B------:R-:W-:Y:S01]  /*12a80*/  VIADD R58, R214, 0x1 ;  /* 0x00000001d63a7836 */ /* 0x000fe20000000000 */
[----:B------:R-:W-:-:S04]  /*12a90*/  ISETP.GE.AND P4, PT, R56, R47, PT ;  /* 0x0000002f3800720c */ /* 0x000fc80003f86270 */
[-C--:B------:R-:W-:Y:S02]  /*12aa0*/  ISETP.GE.AND P1, PT, R58, R47.reuse, PT ;  /* 0x0000002f3a00720c */ /* 0x080fe40003f26270 */
[----:B------:R-:W2:Y:S01]  /*12ab0*/  LDSM.16.M88.4 R56, [R200+0x3800] ;  /* 0x00380000c838783b */ /* 0x000ea20000000200 */
[C---:B----4-:R-:W-:Y:S02]  /*12ac0*/  HMMA.16816.F32 R40, R60.reuse, R168, R40 ;  /* 0x000000a83c28723c */ /* 0x050fe40000001828 */
[----:B------:R-:W-:Y:S01]  /*12ad0*/  FSEL R211, R52, -INF , !P0 ;  /* 0xff80000034d37808 */ /* 0x000fe20004000000 */
[----:B------:R-:W-:Y:S01]  /*12ae0*/  VIADD R52, R214, 0x19 ;  /* 0x00000019d6347836 */ /* 0x000fe20000000000 */
[----:B------:R-:W-:Y:S02]  /*12af0*/  FSEL R215, R55, -INF , !P1 ;  /* 0xff80000037d77808 */ /* 0x000fe40004800000 */
[----:B------:R-:W-:Y:S02]  /*12b00*/  FSEL R212, R53, -INF , !P1 ;  /* 0xff80000035d47808 */ /* 0x000fe40004800000 */
[----:B------:R-:W-:Y:S01]  /*12b10*/  FSEL R213, R54, -INF , !P0 ;  /* 0xff80000036d57808 */ /* 0x000fe20004000000 */
[----:B------:R-:W-:Y:S01]  /*12b20*/  HMMA.16816.F32 R36, R60, R170, R36 ;  /* 0x000000aa3c24723c */ /* 0x000fe20000001824 */
[----:B------:R-:W-:-:S02]  /*12b30*/  ISETP.GE.AND P1, PT, R52, R47, PT ;  /* 0x0000002f3400720c */ /* 0x000fc40003f26270 */
[----:B------:R-:W-:Y:S01]  /*12b40*/  FSEL R216, R50, -INF , !P3 ;  /* 0xff80000032d87808 */ /* 0x000fe20005800000 */
[----:B------:R-:W3:Y:S01]  /*12b50*/  LDSM.16.M88.4 R52, [R200+0x4000] ;  /* 0x00400000c834783b */ /* 0x000ee20000000200 */
[----:B------:R-:W-:Y:S01]  /*12b60*/  VIADD R50, R214, 0x28 ;  /* 0x00000028d6327836 */ /* 0x000fe20000000000 */
[-C--:B------:R-:W-:Y:S01]  /*12b70*/  ISETP.GE.AND P0, PT, R148, R47.reuse, PT ;  /* 0x0000002f9400720c */ /* 0x080fe20003f06270 */
[C---:B------:R-:W-:Y:S01]  /*12b80*/  VIADD R148, R214.reuse, 0x20 ;  /* 0x00000020d6947836 */ /* 0x040fe20000000000 */
[----:B-1----:R-:W-:Y:S01]  /*12b90*/  HMMA.16816.F32 R32, R60, R144, R32 ;  /* 0x000000903c20723c */ /* 0x002fe20000001820 */
[----:B------:R-:W-:Y:S01]  /*12ba0*/  VIADD R144, R214, 0x21 ;  /* 0x00000021d6907836 */ /* 0x000fe20000000000 */
[----:B------:R-:W-:Y:S01]  /*12bb0*/  FSEL R209, R40, -INF , !P5 ;  /* 0xff80000028d17808 */ /* 0x000fe20006800000 */
[----:B------:R-:W-:Y:S01]  /*12bc0*/  VIADD R40, R214, 0x29 ;  /* 0x00000029d6287836 */ /* 0x000fe20000000000 */
[----:B------:R-:W-:Y:S02]  /*12bd0*/  ISETP.GE.AND P6, PT, R50, R47, PT ;  /* 0x0000002f3200720c */ /* 0x000fe40003fc6270 */
[----:B------:R-:W-:-:S02]  /*12be0*/  FSEL R50, R43, -INF , !P2 ;  /* 0xff8000002b327808 */ /* 0x000fc40005000000 */
[----:B------:R-:W-:Y:S01]  /*12bf0*/  FSEL R210, R41, -INF , !P2 ;  /* 0xff80000029d27808 */ /* 0x000fe20005000000 */
[----:B------:R-:W-:Y:S01]  /*12c00*/  HMMA.16816.F32 R8, R192, R196, R8 ;  /* 0x000000c4c008723c */ /* 0x000fe20000001808 */
[----:B------:R-:W-:Y:S02]  /*12c10*/  FSEL R217, R42, -INF , !P5 ;  /* 0xff8000002ad97808 */ /* 0x000fe40006800000 */
[-C--:B------:R-:W-:Y:S02]  /*12c20*/  ISETP.GE.AND P2, PT, R40, R47.reuse, PT ;  /* 0x0000002f2800720c */ /* 0x080fe40003f46270 */
[----:B------:R-:W1:Y:S01]  /*12c30*/  LDSM.16.M88.4 R40, [R200+0x4800] ;  /* 0x00480000c828783b */ /* 0x000e620000000200 */
[----:B------:R-:W-:Y:S02]  /*12c40*/  FSEL R48, R48, -INF , !P3 ;  /* 0xff80000030307808 */ /* 0x000fe40005800000 */
[----:B------:R-:W-:Y:S01]  /*12c50*/  ISETP.GE.AND P3, PT, R148, R47, PT ;  /* 0x0000002f9400720c */ /* 0x000fe20003f66270 */
[----:B------:R-:W-:Y:S01]  /*12c60*/  HMMA.16816.F32 R28, R60, R146, R28 ;  /* 0x000000923c1c723c */ /* 0x000fe2000000181c */
[----:B------:R-:W-:-:S02]  /*12c70*/  FSEL R51, R51, -INF , !P4 ;  /* 0xff80000033337808 */ /* 0x000fc40006000000 */
[----:B------:R-:W-:Y:S02]  /*12c80*/  FSEL R49, R49, -INF , !P4 ;  /* 0xff80000031317808 */ /* 0x000fe40006000000 */
[-C--:B------:R-:W-:Y:S01]  /*12c90*/  ISETP.GE.AND P4, PT, R144, R47.reuse, PT ;  /* 0x0000002f9000720c */ /* 0x080fe20003f86270 */
[----:B------:R-:W-:Y:S01]  /*12ca0*/  VIADD R144, R214, 0x30 ;  /* 0x00000030d6907836 */ /* 0x000fe20000000000 */
[----:B------:R-:W-:Y:S01]  /*12cb0*/  FSEL R204, R32, -INF , !P3 ;  /* 0xff80000020cc7808 */ /* 0x000fe20005800000 */
[----:B--2---:R-:W-:Y:S01]  /*12cc0*/  HMMA.16816.F32 R24, R60, R56, R24 ;  /* 0x000000383c18723c */ /* 0x004fe20000001818 */
[----:B------:R-:W-:Y:S01]  /*12cd0*/  VIADD R56, R214, 0x31 ;  /* 0x00000031d6387836 */ /* 0x000fe20000000000 */
[----:B------:R-:W-:Y:S01]  /*12ce0*/  FSEL R38, R38, -INF , !P0 ;  /* 0xff80000026267808 */ /* 0x000fe20004000000 */
[----:B------:R-:W-:Y:S01]  /*12cf0*/  VIADD R32, R214, 0x39 ;  /* 0x00000039d6207836 */ /* 0x000fe20000000000 */
[----:B------:R-:W-:Y:S01]  /*12d00*/  FSEL R36, R36, -INF , !P0 ;  /* 0xff80000024247808 */ /* 0x000fe20004000000 */
[----:B------:R-:W-:Y:S01]  /*12d10*/  VIADD R57, R214, 0x38 ;  /* 0x00000038d6397836 */ /* 0x000fe20000000000 */
[----:B------:R-:W-:-:S02]  /*12d20*/  ISETP.GE.AND P0, PT, R144, R47, PT ;  /* 0x0000002f9000720c */ /* 0x000fc40003f06270 */
[----:B------:R-:W-:Y:S01]  /*12d30*/  FSEL R39, R39, -INF , !P1 ;  /* 0xff80000027277808 */ /* 0x000fe20004800000 */
[----:B------:R-:W-:Y:S01]  /*12d40*/  HMMA.16816.F32 R4, R192, R198, R4 ;  /* 0x000000c6c004723c */ /* 0x000fe20000001804 */
[----:B------:R-:W-:Y:S02]  /*12d50*/  FSEL R37, R37, -INF , !P1 ;  /* 0xff80000025257808 */ /* 0x000fe40004800000 */
[----:B------:R-:W-:Y:S02]  /*12d60*/  ISETP.GE.AND P1, PT, R56, R47, PT ;  /* 0x0000002f3800720c */ /* 0x000fe40003f26270 */
[----:B------:R-:W-:Y:S02]  /*12d70*/  FSEL R56, R34, -INF , !P3 ;  /* 0xff80000022387808 */ /* 0x000fe40005800000 */
[----:B------:R-:W-:Y:S01]  /*12d80*/  FSEL R208, R35, -INF , !P4 ;  /* 0xff80000023d07808 */ /* 0x000fe20006000000 */
[----:B---3--:R-:W-:Y:S01]  /*12d90*/  HMMA.16816.F32 R16, R60, R52, R16 ;  /* 0x000000343c10723c */ /* 0x008fe20000001810 */
[----:B------:R-:W-:-:S02]  /*12da0*/  FSEL R206, R33, -INF , !P4 ;  /* 0xff80000021ce7808 */ /* 0x000fc40006000000 */
[-C--:B------:R-:W-:Y:S02]  /*12db0*/  ISETP.GE.AND P5, PT, R32, R47.reuse, PT ;  /* 0x0000002f2000720c */ /* 0x080fe40003fa6270 */
[----:B------:R-:W2:Y:S01]  /*12dc0*/  LDSM.16.M88.4 R32, [R200+0x5000] ;  /* 0x00500000c820783b */ /* 0x000ea20000000200 */
[----:B------:R-:W-:Y:S01]  /*12dd0*/  FSEL R145, R24, -INF , !P0 ;  /* 0xff80000018917808 */ /* 0x000fe20004000000 */
[----:B------:R-:W-:Y:S01]  /*12de0*/  VIADD R24, R214, 0x49 ;  /* 0x00000049d6187836 */ /* 0x000fe20000000000 */
[----:B------:R-:W-:Y:S01]  /*12df0*/  FSEL R199, R27, -INF , !P1 ;  /* 0xff8000001bc77808 */ /* 0x000fe20004800000 */
[----:B------:R-:W-:Y:S01]  /*12e00*/  HMMA.16816.F32 R20, R60, R58, R20 ;  /* 0x0000003a3c14723c */ /* 0x000fe20000001814 */
[----:B------:R-:W-:Y:S02]  /*12e10*/  FSEL R146, R25, -INF , !P1 ;  /* 0xff80000019927808 */ /* 0x000fe40004800000 */
[----:B------:R-:W-:Y:S02]  /*12e20*/  FSEL R201, R26, -INF , !P0 ;  /* 0xff8000001ac97808 */ /* 0x000fe40004000000 */
[----:B------:R-:W-:-:S02]  /*12e30*/  ISETP.GE.AND P1, PT, R24, R47, PT ;  /* 0x0000002f1800720c */ /* 0x000fc40003f26270 */
[----:B------:R-:W3:Y:S01]  /*12e40*/  LDSM.16.M88.4 R24, [R200+0x5800] ;  /* 0x00580000c818783b */ /* 0x000ee20000000200 */
[----:B-1----:R-:W-:Y:S01]  /*12e50*/  HMMA.16816.F32 R8, R60, R40, R8 ;  /* 0x000000283c08723c */ /* 0x002fe20000001808 */
[-C--:B------:R-:W-:Y:S01]  /*12e60*/  ISETP.GE.AND P3, PT, R57, R47.reuse, PT ;  /* 0x0000002f3900720c */ /* 0x080fe20003f66270 */
[----:B------:R-:W-:Y:S01]  /*12e70*/  VIADD R57, R214, 0x40 ;  /* 0x00000040d6397836 */ /* 0x000fe20000000000 */
[----:B------:R-:W-:Y:S01]  /*12e80*/  FSEL R203, R28, -INF , !P6 ;  /* 0xff8000001ccb7808 */ /* 0x000fe20007000000 */
[----:B------:R-:W-:Y:S01]  /*12e90*/  VIADD R28, R214, 0x48 ;  /* 0x00000048d61c7836 */ /* 0x000fe20000000000 */
[----:B------:R-:W-:Y:S01]  /*12ea0*/  FSEL R207, R30, -INF , !P6 ;  /* 0xff8000001ecf7808 */ /* 0x000fe20007000000 */
[----:B------:R-:W-:Y:S01]  /*12eb0*/  VIADD R30, R214, 0x41 ;  /* 0x00000041d61e7836 */ /* 0x000fe20000000000 */
[-C--:B------:R-:W-:Y:S01]  /*12ec0*/  ISETP.GE.AND P6, PT, R57, R47.reuse, PT ;  /* 0x0000002f3900720c */ /* 0x080fe20003fc6270 */
[----:B------:R-:W-:Y:S01]  /*12ed0*/  HMMA.16816.F32 R140, R192, R188, R140 ;  /* 0x000000bcc08c723c */ /* 0x000fe2000000188c */
[----:B------:R-:W-:Y:S01]  /*12ee0*/  ISETP.GE.AND P0, PT, R28, R47, PT ;  /* 0x0000002f1c00720c */ /* 0x000fe20003f06270 */
[----:B------:R-:W-:Y:S01]  /*12ef0*/  VIADD R28, R214, 0x50 ;  /* 0x00000050d61c7836 */ /* 0x000fe20000000000 */
[----:B------:R-:W-:-:S02]  /*12f00*/  FSEL R202, R31, -INF , !P2 ;  /* 0xff8000001fca7808 */ /* 0x000fc40005000000 */
[----:B------:R-:W-:Y:S02]  /*12f10*/  FSEL R205, R29, -INF , !P2 ;  /* 0xff8000001dcd7808 */ /* 0x000fe40005000000 */
[-C--:B------:R-:W-:Y:S01]  /*12f20*/  ISETP.GE.AND P2, PT, R30, R47.reuse, PT ;  /* 0x0000002f1e00720c */ /* 0x080fe20003f46270 */
[----:B------:R-:W-:Y:S01]  /*12f30*/  HMMA.16816.F32 R136, R192, R190, R136 ;  /* 0x000000bec088723c */ /* 0x000fe20000001888 */
[----:B------:R-:W-:Y:S01]  /*12f40*/  FSEL R144, R22, -INF , !P3 ;  /* 0xff80000016907808 */ /* 0x000fe20005800000 */
[----:B------:R-:W-:Y:S01]  /*12f50*/  VIADD R22, R214, 0x51 ;  /* 0x00000051d6167836 */ /* 0x000fe20000000000 */
[-C--:B------:R-:W-:Y:S01]  /*12f60*/  ISETP.GE.AND P4, PT, R28, R47.reuse, PT ;  /* 0x0000002f1c00720c */ /* 0x080fe20003f86270 */
[----:B------:R-:W-:Y:S01]  /*12f70*/  VIADD R28, R214, 0xc0 ;  /* 0x000000c0d61c7836 */ /* 0x000fe20000000000 */
[----:B------:R-:W-:Y:S02]  /*12f80*/  FSEL R149, R23, -INF , !P5 ;  /* 0xff80000017957808 */ /* 0x000fe40006800000 */
[----:B------:R-:W-:Y:S01]  /*12f90*/  FSEL R148, R21, -INF , !P5 ;  /* 0xff80000015947808 */ /* 0x000fe20006800000 */
[----:B------:R-:W-:Y:S01]  /*12fa0*/  HMMA.16816.F32 R12, R60, R54, R12 ;  /* 0x000000363c0c723c */ /* 0x000fe2000000180c */
[----:B------:R-:W-:Y:S01]  /*12fb0*/  FSEL R147, R20, -INF , !P3 ;  /* 0xff80000014937808 */ /* 0x000fe20005800000 */
[----:B------:R-:W-:Y:S01]  /*12fc0*/  VIADD R20, R214, 0x58 ;  /* 0x00000058d6147836 */ /* 0x000fe20000000000 */
[----:B------:R-:W-:-:S04]  /*12fd0*/  ISETP.GE.AND P5, PT, R22, R47, PT ;  /* 0x0000002f1600720c */ /* 0x000fc80003fa6270 */
[----:B------:R-:W-:Y:S01]  /*12fe0*/  FSEL R198, R9, -INF , !P5 ;  /* 0xff80000009c67808 */ /* 0x000fe20006800000 */
[C---:B------:R-:W-:Y:S08]  /*12ff0*/  HMMA.16816.F32 R132, R192.reuse, R184, R132 ;  /* 0x000000b8c084723c */ /* 0x040ff00000001884 */
[----:B------:R-:W-:Y:S01]  /*13000*/  HMMA.16816.F32 R80, R192, R154, R80 ;  /* 0x0000009ac050723c */ /* 0x000fe20000001850 */
[----:B------:R-:W-:Y:S01]  /*13010*/  FSEL R155, R16, -INF , !P6 ;  /* 0xff800000109b7808 */ /* 0x000fe20007000000 */
[----:B------:R-:W-:Y:S01]  /*13020*/  VIADD R16, R214, 0x59 ;  /* 0x00000059d6107836 */ /* 0x000fe20000000000 */
[----:B------:R-:W-:Y:S01]  /*13030*/  FSEL R154, R14, -INF , !P0 ;  /* 0xff8000000e9a7808 */ /* 0x000fe20004000000 */
[----:B------:R-:W-:-:S04]  /*13040*/  VIADD R14, R214, 0x61 ;  /* 0x00000061d60e7836 */ /* 0x000fc80000000000 */
[----:B------:R-:W-:Y:S01]  /*13050*/  HMMA.16816.F32 R4, R60, R42, R4 ;  /* 0x0000002a3c04723c */ /* 0x000fe20000001804 */
[----:B------:R-:W-:-:S07]  /*13060*/  ISETP.GE.AND P3, PT, R14, R47, PT ;  /* 0x0000002f0e00720c */ /* 0x000fce0003f66270 */
[----:B------:R-:W-:Y:S01]  /*13070*/  HMMA.16816.F32 R92, R192, R156, R92 ;  /* 0x0000009cc05c723c */ /* 0x000fe2000000185c */
[----:B------:R-:W-:Y:S02]  /*13080*/  FSEL R156, R17, -INF , !P2 ;  /* 0xff800000119c7808 */ /* 0x000fe40005000000 */
[----:B------:R-:W-:Y:S01]  /*13090*/  FSEL R157, R12, -INF , !P0 ;  /* 0xff8000000c9d7808 */ /* 0x000fe20004000000 */
[----:B------:R-:W-:-:S04]  /*130a0*/  VIADD R12, R214, 0x68 ;  /* 0x00000068d60c7836 */ /* 0x000fc80000000000 */
[C---:B------:R-:W-:Y:S01]  /*130b0*/  HMMA.16816.F32 R72, R192.reuse, R150, R72 ;  /* 0x00000096c048723c */ /* 0x040fe20000001848 */
[----:B------:R-:W-:Y:S02]  /*130c0*/  FSEL R150, R19, -INF , !P2 ;  /* 0xff80000013967808 */ /* 0x000fe40005000000 */
[----:B------:R-:W-:Y:S02]  /*130d0*/  FSEL R151, R18, -INF , !P6 ;  /* 0xff80000012977808 */ /* 0x000fe40007000000 */
[-C--:B------:R-:W-:Y:S02]  /*130e0*/  ISETP.GE.AND P2, PT, R16, R47.reuse, PT ;  /* 0x0000002f1000720c */ /* 0x080fe40003f46270 */
[----:B------:R-:W1:Y:S01]  /*130f0*/  LDSM.16.M88.4 R16, [R200+0x6000] ;  /* 0x00600000c810783b */ /* 0x000e620000000200 */
[----:B------:R-:W-:Y:S01]  /*13100*/  HMMA.16816.F32 R116, R192, R172, R116 ;  /* 0x000000acc074723c */ /* 0x000fe20000001874 */
[----:B------:R-:W-:Y:S01]  /*13110*/  FSEL R172, R8, -INF , !P4 ;  /* 0xff80000008ac7808 */ /* 0x000fe20006000000 */
[----:B------:R-:W-:Y:S01]  /*13120*/  VIADD R8, R214, 0x69 ;  /* 0x00000069d6087836 */ /* 0x000fe20000000000 */
[----:B------:R-:W-:Y:S01]  /*13130*/  ISETP.GE.AND P6, PT, R20, R47, PT ;  /* 0x0000002f1400720c */ /* 0x000fe20003fc6270 */
[----:B------:R-:W-:Y:S01]  /*13140*/  VIADD R20, R214, 0x60 ;  /* 0x00000060d6147836 */ /* 0x000fe20000000000 */
[----:B------:R-:W-:-:S02]  /*13150*/  FSEL R197, R5, -INF , !P2 ;  /* 0xff80000005c57808 */ /* 0x000fc40005000000 */
[----:B------:R-:W-:Y:S01]  /*13160*/  FSEL R170, R4, -INF , !P6 ;  /* 0xff80000004aa7808 */ /* 0x000fe20007000000 */
[----:B--2---:R-:W-:Y:S01]  /*13170*/  HMMA.16816.F32 R140, R60, R32, R140 ;  /* 0x000000203c8c723c */ /* 0x004fe2000000188c */
[----:B------:R-:W-:Y:S01]  /*13180*/  VIADD R4, R214, 0x78 ;  /* 0x00000078d6047836 */ /* 0x000fe20000000000 */
[----:B------:R-:W-:Y:S01]  /*13190*/  ISETP.GE.AND P0, PT, R20, R47, PT ;  /* 0x0000002f1400720c */ /* 0x000fe20003f06270 */
[----:B------:R-:W-:-:S05]  /*131a0*/  VIADD R20, R214, 0xb0 ;  /* 0x000000b0d6147836 */ /* 0x000fca0000000000 */
[----:B------:R-:W-:Y:S01]  /*131b0*/  HMMA.16816.F32 R100, R192, R160, R100 ;  /* 0x000000a0c064723c */ /* 0x000fe20000001864 */
[----:B------:R-:W-:Y:S02]  /*131c0*/  FSEL R160, R11, -INF , !P5 ;  /* 0xff8000000ba07808 */ /* 0x000fe40006800000 */
[----:B------:R-:W-:Y:S02]  /*131d0*/  FSEL R161, R10, -INF , !P4 ;  /* 0xff8000000aa17808 */ /* 0x000fe40006000000 */
[-C--:B------:R-:W-:Y:S02]  /*131e0*/  ISETP.GE.AND P5, PT, R8, R47.reuse, PT ;  /* 0x0000002f0800720c */ /* 0x080fe40003fa6270 */
[----:B------:R-:W2:Y:S01]  /*131f0*/  LDSM.16.M88.4 R8, [R200+0x6800] ;  /* 0x00680000c808783b */ /* 0x000ea20000000200 */
[----:B------:R-:W-:Y:S01]  /*13200*/  HMMA.16816.F32 R136, R60, R34, R136 ;  /* 0x000000223c88723c */ /* 0x000fe20000001888 */
[----:B------:R-:W-:Y:S01]  /*13210*/  ISETP.GE.AND P4, PT, R12, R47, PT ;  /* 0x0000002f0c00720c */ /* 0x000fe20003f86270 */
[----:B------:R-:W-:Y:S01]  /*13220*/  VIADD R12, R214, 0x70 ;  /* 0x00000070d60c7836 */ /* 0x000fe20000000000 */
[----:B------:R-:W-:-:S02]  /*13230*/  FSEL R196, R143, -INF , !P3 ;  /* 0xff8000008fc47808 */ /* 0x000fc40005800000 */
[----:B------:R-:W-:-:S03]  /*13240*/  FSEL R185, R141, -INF , !P3 ;  /* 0xff8000008db97808 */ /* 0x000fc60005800000 */
[----:B---3--:R-:W-:Y:S08]  /*13250*/  HMMA.16816.F32 R132, R60, R24, R132 ;  /* 0x000000183c84723c */ /* 0x008ff00000001884 */
[C---:B------:R-:W-:Y:S08]  /*13260*/  HMMA.16816.F32 R128, R192.reuse, R186, R128 ;  /* 0x000000bac080723c */ /* 0x040ff00000001880 */
[----:B------:R-:W-:Y:S01]  /*13270*/  HMMA.16816.F32 R88, R192, R158, R88 ;  /* 0x0000009ec058723c */ /* 0x000fe20000001858 */
[----:B------:R-:W-:-:S02]  /*13280*/  FSEL R159, R15, -INF , !P1 ;  /* 0xff8000000f9f7808 */ /* 0x000fc40004800000 */
[----:B------:R-:W-:Y:S01]  /*13290*/  FSEL R158, R13, -INF , !P1 ;  /* 0xff8000000d9e7808 */ /* 0x000fe20004800000 */
[----:B------:R-:W-:Y:S01]  /*132a0*/  VIADD R13, R214, 0x81 ;  /* 0x00000081d60d7836 */ /* 0x000fe20000000000 */
[-C--:B------:R-:W-:Y:S01]  /*132b0*/  ISETP.GE.AND P1, PT, R4, R47.reuse, PT ;  /* 0x0000002f0400720c */ /* 0x080fe20003f26270 */
[----:B------:R-:W-:Y:S02]  /*132c0*/  VIADD R4, R214, 0x79 ;  /* 0x00000079d6047836 */ /* 0x000fe40000000000 */
[----:B------:R-:W-:Y:S01]  /*132d0*/  HMMA.16816.F32 R96, R192, R162, R96 ;  /* 0x000000a2c060723c */ /* 0x000fe20000001860 */
[----:B------:R-:W-:Y:S01]  /*132e0*/  FSEL R163, R6, -INF , !P6 ;  /* 0xff80000006a37808 */ /* 0x000fe20007000000 */
[----:B------:R-:W-:Y:S01]  /*132f0*/  VIADD R6, R214, 0x71 ;  /* 0x00000071d6067836 */ /* 0x000fe20000000000 */
[----:B------:R-:W-:Y:S01]  /*13300*/  ISETP.GE.AND P6, PT, R12, R47, PT ;  /* 0x0000002f0c00720c */ /* 0x000fe20003fc6270 */
[----:B------:R-:W-:-:S03]  /*13310*/  VIADD R12, R214, 0x80 ;  /* 0x00000080d60c7836 */ /* 0x000fc60000000000 */
[----:B------:R-:W-:Y:S01]  /*13320*/  FSEL R189, R132, -INF , !P6 ;  /* 0xff80000084bd7808 */ /* 0x000fe20007000000 */
[----:B------:R-:W-:Y:S01]  /*13330*/  HMMA.16816.F32 R124, R192, R180, R124 ;  /* 0x000000b4c07c723c */ /* 0x000fe2000000187c */
[----:B------:R-:W-:-:S07]  /*13340*/  FSEL R180, R142, -INF , !P0 ;  /* 0xff8000008eb47808 */ /* 0x000fce0004000000 */
[----:B------:R-:W-:Y:S01]  /*13350*/  HMMA.16816.F32 R120, R192, R182, R120 ;  /* 0x000000b6c078723c */ /* 0x000fe20000001878 */
[----:B------:R-:W-:Y:S02]  /*13360*/  FSEL R183, R140, -INF , !P0 ;  /* 0xff8000008cb77808 */ /* 0x000fe40004000000 */
[----:B------:R-:W-:Y:S02]  /*13370*/  ISETP.GE.AND P0, PT, R4, R47, PT ;  /* 0x0000002f0400720c */ /* 0x000fe40003f06270 */
[----:B------:R-:W-:-:S03]  /*13380*/  FSEL R182, R138, -INF , !P4 ;  /* 0xff8000008ab67808 */ /* 0x000fc60006000000 */
[C---:B------:R-:W-:Y:S01]  /*13390*/  HMMA.16816.F32 R112, R192.reuse, R174, R112 ;  /* 0x000000aec070723c */ /* 0x040fe20000001870 */
[----:B------:R-:W-:Y:S02]  /*133a0*/  FSEL R175, R7, -INF , !P2 ;  /* 0xff80000007af7808 */ /* 0x000fe40005000000 */
[-C--:B------:R-:W-:Y:S02]  /*133b0*/  ISETP.GE.AND P2, PT, R6, R47.reuse, PT ;  /* 0x0000002f0600720c */ /* 0x080fe40003f46270 */
[----:B------:R-:W3:Y:S02]  /*133c0*/  LDSM.16.M88.4 R4, [R200+0x7000] ;  /* 0x00700000c804783b */ /* 0x000ee40000000200 */
[----:B------:R-:W-:Y:S01]  /*133d0*/  FSEL R191, R135, -INF , !P2 ;  /* 0xff80000087bf7808 */ /* 0x000fe20005000000 */
[----:B------:R-:W-:Y:S01]  /*133e0*/  HMMA.16816.F32 R84, R192, R152, R84 ;  /* 0x00000098c054723c */ /* 0x000fe20000001854 */
[----:B------:R-:W-:Y:S02]  /*133f0*/  FSEL R194, R136, -INF , !P4 ;  /* 0xff80000088c27808 */ /* 0x000fe40006000000 */
[----:B------:R-:W-:Y:S01]  /*13400*/  ISETP.GE.AND P4, PT, R12, R47, PT ;  /* 0x0000002f0c00720c */ /* 0x000fe20003f86270 */
[----:B------:R-:W-:Y:S01]  /*13410*/  VIADD R12, R214, 0x88 ;  /* 0x00000088d60c7836 */ /* 0x000fe20000000000 */
[----:B------:R-:W-:-:S02]  /*13420*/  FSEL R192, R134, -INF , !P6 ;  /* 0xff80000086c07808 */ /* 0x000fc40007000000 */
[----:B------:R-:W-:Y:S01]  /*13430*/  FSEL R193, R139, -INF , !P5 ;  /* 0xff8000008bc17808 */ /* 0x000fe20006800000 */
[C---:B------:R-:W-:Y:S01]  /*13440*/  HMMA.16816.F32 R128, R60.reuse, R26, R128 ;  /* 0x0000001a3c80723c */ /* 0x040fe20000001880 */
[-C--:B------:R-:W-:Y:S01]  /*13450*/  ISETP.GE.AND P6, PT, R12, R47.reuse, PT ;  /* 0x0000002f0c00720c */ /* 0x080fe20003fc6270 */
[----:B------:R-:W-:Y:S01]  /*13460*/  VIADD R12, R214, 0x89 ;  /* 0x00000089d60c7836 */ /* 0x000fe20000000000 */
[----:B------:R-:W-:Y:S02]  /*13470*/  FSEL R195, R137, -INF , !P5 ;  /* 0xff80000089c37808 */ /* 0x000fe40006800000 */
[----:B------:R-:W-:Y:S02]  /*13480*/  FSEL R188, R133, -INF , !P2 ;  /* 0xff80000085bc7808 */ /* 0x000fe40005000000 */
[-C--:B------:R-:W-:Y:S01]  /*13490*/  ISETP.GE.AND P5, PT, R13, R47.reuse, PT ;  /* 0x0000002f0d00720c */ /* 0x080fe20003fa6270 */
[C---:B-1----:R-:W-:Y:S01]  /*134a0*/  HMMA.16816.F32 R124, R60.reuse, R16, R124 ;  /* 0x000000103c7c723c */ /* 0x042fe2000000187c */
[-C--:B------:R-:W-:Y:S01]  /*134b0*/  ISETP.GE.AND P2, PT, R12, R47.reuse, PT ;  /* 0x0000002f0c00720c */ /* 0x080fe20003f46270 */
[----:B------:R-:W-:Y:S01]  /*134c0*/  VIADD R16, R214, 0x90 ;  /* 0x00000090d6107836 */ /* 0x000fe20000000000 */
[----:B------:R-:W1:Y:S04]  /*134d0*/  LDSM.16.M88.4 R12, [R200+0x7800] ;  /* 0x00780000c80c783b */ /* 0x000e680000000200 */
[----:B------:R-:W-:Y:S01]  /*134e0*/  ISETP.GE.AND P3, PT, R16, R47, PT ;  /* 0x0000002f1000720c */ /* 0x000fe20003f66270 */
[----:B--2---:R-:W-:Y:S01]  /*134f0*/  HMMA.16816.F32 R116, R60, R8, R116 ;  /* 0x000000083c74723c */ /* 0x004fe20000001874 */
[----:B------:R-:W-:-:S02]  /*13500*/  VIADD R8, R214, 0x98 ;  /* 0x00000098d6087836 */ /* 0x000fc40000000000 */
[----:B------:R-:W-:Y:S01]  /*13510*/  FSEL R184, R131, -INF , !P0 ;  /* 0xff80000083b87808 */ /* 0x000fe20004000000 */
[C---:B------:R-:W-:Y:S01]  /*13520*/  VIADD R9, R214.reuse, 0x91 ;  /* 0x00000091d6097836 */ /* 0x040fe20000000000 */
[----:B------:R-:W-:Y:S01]  /*13530*/  FSEL R187, R129, -INF , !P0 ;  /* 0xff80000081bb7808 */ /* 0x000fe20004000000 */
[----:B------:R-:W-:Y:S01]  /*13540*/  VIADD R16, R214, 0xa0 ;  /* 0x000000a0d6107836 */ /* 0x000fe20000000000 */
[----:B------:R-:W-:Y:S01]  /*13550*/  ISETP.GE.AND P0, PT, R8, R47, PT ;  /* 0x0000002f0800720c */ /* 0x000fe20003f06270 */
[----:B------:R-:W-:Y:S01]  /*13560*/  VIADD R8, R214, 0x99 ;  /* 0x00000099d6087836 */ /* 0x000fe20000000000 */
[----:B------:R-:W-:Y:S01]  /*13570*/  FSEL R190, R130, -INF , !P1 ;  /* 0xff80000082be7808 */ /* 0x000fe20004800000 */
[----:B------:R-:W-:Y:S01]  /*13580*/  HMMA.16816.F32 R120, R60, R18, R120 ;  /* 0x000000123c78723c */ /* 0x000fe20000001878 */
[----:B------:R-:W-:Y:S02]  /*13590*/  FSEL R186, R128, -INF , !P1 ;  /* 0xff80000080ba7808 */ /* 0x000fe40004800000 */
[----:B------:R-:W-:-:S02]  /*135a0*/  FSEL R178, R127, -INF , !P5 ;  /* 0xff8000007fb27808 */ /* 0x000fc40006800000 */
[----:B------:R-:W-:Y:S02]  /*135b0*/  FSEL R173, R125, -INF , !P5 ;  /* 0xff8000007dad7808 */ /* 0x000fe40006800000 */
[-C--:B------:R-:W-:Y:S01]  /*135c0*/  ISETP.GE.AND P1, PT, R9, R47.reuse, PT ;  /* 0x0000002f0900720c */ /* 0x080fe20003f26270 */
[C---:B------:R-:W-:Y:S01]  /*135d0*/  HMMA.16816.F32 R112, R60.reuse, R10, R112 ;  /* 0x0000000a3c70723c */ /* 0x040fe20000001870 */
[----:B------:R-:W-:Y:S02]  /*135e0*/  ISETP.GE.AND P5, PT, R8, R47, PT ;  /* 0x0000002f0800720c */ /* 0x000fe40003fa6270 */
[----:B------:R-:W2:Y:S01]  /*135f0*/  LDSM.16.M88.4 R8, [R200+0x8000] ;  /* 0x00800000c808783b */ /* 0x000ea20000000200 */
[----:B------:R-:W-:Y:S02]  /*13600*/  FSEL R181, R126, -INF , !P4 ;  /* 0xff8000007eb57808 */ /* 0x000fe40006000000 */
[----:B------:R-:W-:Y:S02]  /*13610*/  FSEL R174, R124, -INF , !P4 ;  /* 0xff8000007cae7808 */ /* 0x000fe40006000000 */
[----:B---3--:R-:W-:Y:S01]  /*13620*/  HMMA.16816.F32 R108, R60, R4, R108 ;  /* 0x000000043c6c723c */ /* 0x008fe2000000186c */
[C---:B------:R-:W-:Y:S01]  /*13630*/  VIADD R4, R214.reuse, 0xa8 ;  /* 0x000000a8d6047836 */ /* 0x040fe20000000000 */
[----:B------:R-:W-:Y:S01]  /*13640*/  FSEL R153, R119, -INF , !P1 ;  /* 0xff80000077997808 */ /* 0x000fe20004800000 */
[----:B------:R-:W-:Y:S01]  /*13650*/  VIADD R5, R214, 0xa1 ;  /* 0x000000a1d6057836 */ /* 0x000fe20000000000 */
[----:B------:R-:W-:-:S02]  /*13660*/  FSEL R137, R117, -INF , !P1 ;  /* 0xff80000075897808 */ /* 0x000fc40004800000 */
[-C--:B------:R-:W-:Y:S01]  /*13670*/  ISETP.GE.AND P4, PT, R4, R47.reuse, PT ;  /* 0x0000002f0400720c */ /* 0x080fe20003f86270 */
[----:B------:R-:W-:Y:S01]  /*13680*/  VIADD R4, R214, 0xa9 ;  /* 0x000000a9d6047836 */ /* 0x000fe20000000000 */
[-C--:B------:R-:W-:Y:S01]  /*13690*/  ISETP.GE.AND P1, PT, R20, R47.reuse, PT ;  /* 0x0000002f1400720c */ /* 0x080fe20003f26270 */
[C---:B-1----:R-:W-:Y:S01]  /*136a0*/  HMMA.16816.F32 R24, R60.reuse, R14, R96 ;  /* 0x0000000e3c18723c */ /* 0x042fe20000001860 */
[----:B------:R-:W-:Y:S02]  /*136b0*/  FSEL R177, R122, -INF , !P6 ;  /* 0xff8000007ab17808 */ /* 0x000fe40007000000 */
[----:B------:R-:W-:Y:S02]  /*136c0*/  FSEL R169, R120, -INF , !P6 ;  /* 0xff80000078a97808 */ /* 0x000fe40007000000 */
[----:B------:R-:W-:Y:S02]  /*136d0*/  ISETP.GE.AND P6, PT, R16, R47, PT ;  /* 0x0000002f1000720c */ /* 0x000fe40003fc6270 */
[----:B------:R-:W-:Y:S01]  /*136e0*/  FSEL R168, R123, -INF , !P2 ;  /* 0xff8000007ba87808 */ /* 0x000fe20005000000 */
[----:B------:R-:W-:Y:S01]  /*136f0*/  HMMA.16816.F32 R20, R60, R12, R100 ;  /* 0x0000000c3c14723c */ /* 0x000fe20000001864 */
[----:B------:R-:W-:Y:S01]  /*13700*/  FSEL R171, R121, -INF , !P2 ;  /* 0xff80000079ab7808 */ /* 0x000fe20005000000 */
[----:B------:R-:W-:Y:S01]  /*13710*/  VIADD R12, R214, 0xb8 ;  /* 0x000000b8d60c7836 */ /* 0x000fe20000000000 */
[----:B------:R-:W-:Y:S01]  /*13720*/  FSEL R162, R118, -INF , !P3 ;  /* 0xff80000076a27808 */ /* 0x000fe20005800000 */
[----:B------:R-:W-:Y:S01]  /*13730*/  VIADD R13, R214, 0xb1 ;  /* 0x000000b1d60d7836 */ /* 0x000fe20000000000 */
[----:B------:R-:W-:-:S02]  /*13740*/  FSEL R138, R116, -INF , !P3 ;  /* 0xff800000748a7808 */ /* 0x000fc40005800000 */
[-C--:B------:R-:W-:Y:S01]  /*13750*/  ISETP.GE.AND P2, PT, R5, R47.reuse, PT ;  /* 0x0000002f0500720c */ /* 0x080fe20003f46270 */
[----:B------:R-:W-:Y:S01]  /*13760*/  HMMA.16816.F32 R16, R60, R6, R104 ;  /* 0x000000063c10723c */ /* 0x000fe20000001868 */
[-C--:B------:R-:W-:Y:S02]  /*13770*/  ISETP.GE.AND P3, PT, R4, R47.reuse, PT ;  /* 0x0000002f0400720c */ /* 0x080fe40003f66270 */
[----:B------:R-:W1:Y:S01]  /*13780*/  LDSM.16.M88.4 R4, [R200+0x8800] ;  /* 0x00880000c804783b */ /* 0x000e620000000200 */
        /* <DEDUP_REMOVED lines=8> */
[-C--:B------:R-:W-:Y:S02]  /*13810*/  ISETP.GE.AND P0, PT, R13, R47.reuse, PT ;  /* 0x0000002f0d00720c */ /* 0x080fe40003f06270 */
[----:B------:R-:W-:Y:S02]  /*13820*/  ISETP.GE.AND P2, PT, R12, R47, PT ;  /* 0x0000002f0c00720c */ /* 0x000fe40003f46270 */
[----:B------:R-:W3:Y:S01]  /*13830*/  LDSM.16.M88.4 R12, [R200+0x9000] ;  /* 0x00900000c80c783b */ /* 0x000ee20000000200 */
[----:B------:R-:W-:-:S02]  /*13840*/  FSEL R102, R115, -INF , !P5 ;  /* 0xff80000073667808 */ /* 0x000fc40006800000 */
[----:B------:R-:W-:Y:S02]  /*13850*/  FSEL R103, R113, -INF , !P5 ;  /* 0xff80000071677808 */ /* 0x000fe40006800000 */
[-C--:B------:R-:W-:Y:S02]  /*13860*/  ISETP.GE.AND P5, PT, R28, R47.reuse, PT ;  /* 0x0000002f1c00720c */ /* 0x080fe40003fa6270 */
[----:B--2---:R-:W-:Y:S01]  /*13870*/  HMMA.16816.F32 R28, R60, R8, R92 ;  /* 0x000000083c1c723c */ /* 0x004fe2000000185c */
[C---:B------:R-:W-:Y:S01]  /*13880*/  VIADD R8, R214.reuse, 0xc8 ;  /* 0x000000c8d6087836 */ /* 0x040fe20000000000 */
[----:B------:R-:W-:Y:S01]  /*13890*/  FSEL R95, R19, -INF , !P3 ;  /* 0xff800000135f7808 */ /* 0x000fe20005800000 */
[----:B------:R-:W-:Y:S01]  /*138a0*/  VIADD R9, R214, 0xc1 ;  /* 0x000000c1d6097836 */ /* 0x000fe20000000000 */
[----:B------:R-:W-:Y:S02]  /*138b0*/  FSEL R94, R17, -INF , !P3 ;  /* 0xff800000115e7808 */ /* 0x000fe40005800000 */
[----:B------:R-:W-:Y:S01]  /*138c0*/  ISETP.GE.AND P3, PT, R8, R47, PT ;  /* 0x0000002f0800720c */ /* 0x000fe20003f66270 */
[----:B------:R-:W-:Y:S01]  /*138d0*/  VIADD R8, R214, 0xc9 ;  /* 0x000000c9d6087836 */ /* 0x000fe20000000000 */
[----:B------:R-:W-:-:S02]  /*138e0*/  FSEL R97, R18, -INF , !P4 ;  /* 0xff80000012617808 */ /* 0x000fc40006000000 */
[----:B------:R-:W-:Y:S02]  /*138f0*/  FSEL R96, R16, -INF , !P4 ;  /* 0xff80000010607808 */ /* 0x000fe40006000000 */
[----:B------:R-:W-:Y:S01]  /*13900*/  FSEL R93, R22, -INF , !P1 ;  /* 0xff800000165d7808 */ /* 0x000fe20004800000 */
[----:B------:R-:W-:Y:S01]  /*13910*/  HMMA.16816.F32 R16, R60, R10, R88 ;  /* 0x0000000a3c10723c */ /* 0x000fe20000001858 */
[----:B------:R-:W-:Y:S01]  /*13920*/  FSEL R92, R20, -INF , !P1 ;  /* 0xff800000145c7808 */ /* 0x000fe20004800000 */
[----:B------:R-:W-:Y:S01]  /*13930*/  VIADD R20, R214, 0xd0 ;  /* 0x000000d0d6147836 */ /* 0x000fe20000000000 */
[-C--:B------:R-:W-:Y:S02]  /*13940*/  ISETP.GE.AND P4, PT, R9, R47.reuse, PT ;  /* 0x0000002f0900720c */ /* 0x080fe40003f86270 */
[----:B------:R-:W-:Y:S02]  /*13950*/  ISETP.GE.AND P1, PT, R8, R47, PT ;  /* 0x0000002f0800720c */ /* 0x000fe40003f26270 */
[----:B------:R-:W2:Y:S01]  /*13960*/  LDSM.16.M88.4 R8, [R200+0x9800] ;  /* 0x00980000c808783b */ /* 0x000ea20000000200 */
[----:B------:R-:W-:Y:S01]  /*13970*/  FSEL R91, R23, -INF , !P0 ;  /* 0xff800000175b7808 */ /* 0x000fe20004000000 */
[----:B------:R-:W-:-:S04]  /*13980*/  DEPBAR.LE SB0, 0x0 ;  /* 0x000080000000791a */ /* 0x000fc80000000000 */
[----:B------:R-:W-:Y:S01]  /*13990*/  FSEL R90, R21, -INF , !P0 ;  /* 0xff800000155a7808 */ /* 0x000fe20004000000 */
[----:B------:R-:W-:Y:S01]  /*139a0*/  BAR.SYNC.DEFER_BLOCKING 0x0 ;  /* 0x0000000000007b1d */ /* 0x000fe20000010000 */
[----:B------:R-:W-:Y:S02]  /*139b0*/  ISETP.GE.AND P0, PT, R20, R47, PT ;  /* 0x0000002f1400720c */ /* 0x000fe40003f06270 */
[----:B-1----:R-:W-:Y:S01]  /*139c0*/  HMMA.16816.F32 R20, R60, R4, R84 ;  /* 0x000000043c14723c */ /* 0x002fe20000001854 */
[----:B------:R-:W-:Y:S01]  /*139d0*/  VIADD R5, R214, 0xd1 ;  /* 0x000000d1d6057836 */ /* 0x000fe20000000000 */
[----:B------:R-:W-:Y:S01]  /*139e0*/  FSEL R88, R24, -INF , !P6 ;  /* 0xff80000018587808 */ /* 0x000fe20007000000 */
[C---:B------:R-:W-:Y:S01]  /*139f0*/  VIADD R4, R214.reuse, 0xd8 ;  /* 0x000000d8d6047836 */ /* 0x040fe20000000000 */
[----:B------:R-:W-:Y:S01]  /*13a00*/  FSEL R86, R25, -INF , !P2 ;  /* 0xff80000019567808 */ /* 0x000fe20005000000 */
[----:B------:R-:W-:Y:S01]  /*13a10*/  VIADD R25, R214, 0xd9 ;  /* 0x000000d9d6197836 */ /* 0x000fe20000000000 */
[----:B------:R-:W-:Y:S01]  /*13a20*/  FSEL R89, R26, -INF , !P6 ;  /* 0xff8000001a597808 */ /* 0x000fe20007000000 */
[----:B------:R-:W-:Y:S01]  /*13a30*/  VIADD R24, R214, 0xe0 ;  /* 0x000000e0d6187836 */ /* 0x000fe20000000000 */
[----:B------:R-:W-:-:S02]  /*13a40*/  FSEL R87, R27, -INF , !P2 ;  /* 0xff8000001b577808 */ /* 0x000fc40005000000 */
[-C--:B------:R-:W-:Y:S02]  /*13a50*/  ISETP.GE.AND P2, PT, R5, R47.reuse, PT ;  /* 0x0000002f0500720c */ /* 0x080fe40003f46270 */
[----:B------:R-:W-:Y:S02]  /*13a60*/  ISETP.GE.AND P6, PT, R4, R47, PT ;  /* 0x0000002f0400720c */ /* 0x000fe40003fc6270 */
[----:B------:R-:W-:Y:S01]  /*13a70*/  HMMA.16816.F32 R4, R60, R6, R80 ;  /* 0x000000063c04723c */ /* 0x000fe20000001850 */
[----:B------:R-:W-:Y:S02]  /*13a80*/  FSEL R85, R30, -INF , !P5 ;  /* 0xff8000001e557808 */ /* 0x000fe40006800000 */
[----:B------:R-:W-:Y:S02]  /*13a90*/  FSEL R84, R28, -INF , !P5 ;  /* 0xff8000001c547808 */ /* 0x000fe40006800000 */
[----:B------:R-:W-:Y:S02]  /*13aa0*/  FSEL R83, R31, -INF , !P4 ;  /* 0xff8000001f537808 */ /* 0x000fe40006000000 */
[----:B------:R-:W-:-:S02]  /*13ab0*/  FSEL R82, R29, -INF , !P4 ;  /* 0xff8000001d527808 */ /* 0x000fc40006000000 */
[-C--:B------:R-:W-:Y:S02]  /*13ac0*/  ISETP.GE.AND P5, PT, R25, R47.reuse, PT ;  /* 0x0000002f1900720c */ /* 0x080fe40003fa6270 */
[----:B------:R-:W-:Y:S02]  /*13ad0*/  ISETP.GE.AND P4, PT, R24, R47, PT ;  /* 0x0000002f1800720c */ /* 0x000fe40003f86270 */
[----:B---3--:R-:W-:Y:S01]  /*13ae0*/  HMMA.16816.F32 R24, R60, R12, R76 ;  /* 0x0000000c3c18723c */ /* 0x008fe2000000184c */
[----:B------:R-:W-:Y:S01]  /*13af0*/  VIADD R13, R214, 0xe1 ;  /* 0x000000e1d60d7836 */ /* 0x000fe20000000000 */
[----:B------:R-:W-:Y:S01]  /*13b00*/  FSEL R81, R18, -INF , !P3 ;  /* 0xff80000012517808 */ /* 0x000fe20005800000 */
[----:B------:R-:W-:Y:S01]  /*13b10*/  VIADD R12, R214, 0xe8 ;  /* 0x000000e8d60c7836 */ /* 0x000fe20000000000 */
[----:B------:R-:W-:Y:S01]  /*13b20*/  FSEL R80, R16, -INF , !P3 ;  /* 0xff80000010507808 */ /* 0x000fe20005800000 */
[----:B------:R-:W-:Y:S01]  /*13b30*/  VIADD R16, R214, 0xe9 ;  /* 0x000000e9d6107836 */ /* 0x000fe20000000000 */
[----:B------:R-:W-:-:S02]  /*13b40*/  FSEL R79, R19, -INF , !P1 ;  /* 0xff800000134f7808 */ /* 0x000fc40004800000 */
[----:B------:R-:W-:Y:S02]  /*13b50*/  FSEL R78, R17, -INF , !P1 ;  /* 0xff800000114e7808 */ /* 0x000fe40004800000 */
[-C--:B------:R-:W-:Y:S02]  /*13b60*/  ISETP.GE.AND P3, PT, R13, R47.reuse, PT ;  /* 0x0000002f0d00720c */ /* 0x080fe40003f66270 */
[-C--:B------:R-:W-:Y:S02]  /*13b70*/  ISETP.GE.AND P1, PT, R12, R47.reuse, PT ;  /* 0x0000002f0c00720c */ /* 0x080fe40003f26270 */
[----:B------:R-:W-:Y:S01]  /*13b80*/  HMMA.16816.F32 R12, R60, R14, R72 ;  /* 0x0000000e3c0c723c */ /* 0x000fe20000001848 */
[----:B------:R-:W-:Y:S02]  /*13b90*/  FSEL R77, R22, -INF , !P0 ;  /* 0xff800000164d7808 */ /* 0x000fe40004000000 */
[----:B------:R-:W-:Y:S02]  /*13ba0*/  FSEL R76, R20, -INF , !P0 ;  /* 0xff800000144c7808 */ /* 0x000fe40004000000 */
[----:B------:R-:W-:-:S02]  /*13bb0*/  ISETP.GE.AND P0, PT, R16, R47, PT ;  /* 0x0000002f1000720c */ /* 0x000fc40003f06270 */
[----:B------:R-:W-:Y:S01]  /*13bc0*/  FSEL R75, R23, -INF , !P2 ;  /* 0xff800000174b7808 */ /* 0x000fe20005000000 */
[C---:B--2---:R-:W-:Y:S01]  /*13bd0*/  HMMA.16816.F32 R16, R60.reuse, R8, R68 ;  /* 0x000000083c10723c */ /* 0x044fe20000001844 */
[----:B------:R-:W-:Y:S02]  /*13be0*/  FSEL R74, R21, -INF , !P2 ;  /* 0xff800000154a7808 */ /* 0x000fe40005000000 */
[----:B------:R-:W-:Y:S01]  /*13bf0*/  ISETP.NE.AND P2, PT, R0, RZ, PT ;  /* 0x000000ff0000720c */ /* 0x000fe20003f45270 */
[----:B------:R-:W-:Y:S01]  /*13c00*/  VIADD R0, R214, 0xf0 ;  /* 0x000000f0d6007836 */ /* 0x000fe20000000000 */
[----:B------:R-:W-:Y:S02]  /*13c10*/  FSEL R73, R6, -INF , !P6 ;  /* 0xff80000006497808 */ /* 0x000fe40007000000 */
[----:B------:R-:W-:Y:S01]  /*13c20*/  FSEL R72, R4, -INF , !P6 ;  /* 0xff80000004487808 */ /* 0x000fe20007000000 */
[----:B------:R-:W-:Y:S01]  /*13c30*/  HMMA.16816.F32 R8, R60, R10, R64 ;  /* 0x0000000a3c08723c */ /* 0x000fe20000001840 */
[----:B------:R-:W-:Y:S01]  /*13c40*/  ISETP.GE.AND P6, PT, R0, R47, PT ;  /* 0x0000002f0000720c */ /* 0x000fe20003fc6270 */
[C---:B------:R-:W-:Y:S01]  /*13c50*/  VIADD R4, R214.reuse, 0xf1 ;  /* 0x000000f1d6047836 */ /* 0x040fe20000000000 */
[----:B------:R-:W-:Y:S01]  /*13c60*/  FSEL R107, R15, -INF , !P0 ;  /* 0xff8000000f6b7808 */ /* 0x000fe20004000000 */
[C---:B------:R-:W-:Y:S01]  /*13c70*/  VIADD R0, R214.reuse, 0xf8 ;  /* 0x000000f8d6007836 */ /* 0x040fe20000000000 */
[----:B------:R-:W-:Y:S01]  /*13c80*/  FSEL R106, R13, -INF , !P0 ;  /* 0xff8000000d6a7808 */ /* 0x000fe20004000000 */
[----:B------:R-:W-:Y:S01]  /*13c90*/  VIADD R214, R214, 0xf9 ;  /* 0x000000f9d6d67836 */ /* 0x000fe20000000000 */
[----:B------:R-:W-:-:S02]  /*13ca0*/  ISETP.GT.AND P0, PT, R246, R229, PT ;  /* 0x000000e5f600720c */ /* 0x000fc40003f04270 */
[----:B------:R-:W-:Y:S02]  /*13cb0*/  FSEL R71, R7, -INF , !P5 ;  /* 0xff80000007477808 */ /* 0x000fe40006800000 */
[----:B------:R-:W-:Y:S02]  /*13cc0*/  FSEL R70, R5, -INF , !P5 ;  /* 0xff80000005467808 */ /* 0x000fe40006800000 */
[----:B------:R-:W-:Y:S02]  /*13cd0*/  FSEL R69, R26, -INF , !P4 ;  /* 0xff8000001a457808 */ /* 0x000fe40006000000 */
[----:B------:R-:W-:Y:S02]  /*13ce0*/  FSEL R68, R24, -INF , !P4 ;  /* 0xff80000018447808 */ /* 0x000fe40006000000 */
[----:B------:R-:W-:Y:S02]  /*13cf0*/  FSEL R61, R27, -INF , !P3 ;  /* 0xff8000001b3d7808 */ /* 0x000fe40005800000 */
[----:B------:R-:W-:-:S02]  /*13d00*/  FSEL R60, R25, -INF , !P3 ;  /* 0xff800000193c7808 */ /* 0x000fc40005800000 */
[-C--:B------:R-:W-:Y:S02]  /*13d10*/  ISETP.GE.AND P5, PT, R4, R47.reuse, PT ;  /* 0x0000002f0400720c */ /* 0x080fe40003fa6270 */
[-C--:B------:R-:W-:Y:S02]  /*13d20*/  ISETP.GE.AND P4, PT, R0, R47.reuse, PT ;  /* 0x0000002f0000720c */ /* 0x080fe40003f86270 */
[----:B------:R-:W-:Y:S02]  /*13d30*/  ISETP.GE.AND P3, PT, R214, R47, PT ;  /* 0x0000002fd600720c */ /* 0x000fe40003f66270 */
        /* <DEDUP_REMOVED lines=24> */
.L_x_5297:
[----:B------:R-:W2:Y:S01]  /*13ec0*/  LD.E R11, desc[UR6][R164.64+0x170] ;  /* 0x00017006a40b7980 */ /* 0x000ea2000c101900 */
[----:B------:R-:W-:Y:S02]  /*13ed0*/  LEA R8, R46, 0xfffffe00, 0x8 ;  /* 0xfffffe002e087811 */ /* 0x000fe400078e40ff */
[----:B------:R-:W-:Y:S02]  /*13ee0*/  SHF.L.U32 R10, R246, 0x8, RZ ;  /* 0x00000008f60a7819 */ /* 0x000fe400000006ff */
        /* <DEDUP_REMOVED lines=33> */
[----:B------:R-:W-:-:S04]  /*14100*/  IMAD.MOV.U32 R6, RZ, RZ, R7 ;  /* 0x000000ffff067224 */ /* 0x000fc800078e0007 */
[----:B------:R-:W-:Y:S01]  /*14110*/  @!P6 IMAD.MOV R9, RZ, RZ, -R9 ;  /* 0x000000ffff09e224 */ /* 0x000fe200078e0a09 */
[----:B------:R-:W-:-:S04]  /*14120*/  @!P5 IADD3 R6, PT, PT, -R6, RZ, RZ ;  /* 0x000000ff0606d210 */ /* 0x000fc80007ffe1ff */
        /* <DEDUP_REMOVED lines=14> */
[----:B------:R-:W-:Y:S02]  /*14210*/  IMAD.MOV.U32 R6, RZ, RZ, R10 ;  /* 0x000000ffff067224 */ /* 0x000fe400078e000a */
[----:B---3--:R-:W-:Y:S01]  /*14220*/  IMAD.IADD R0, R4, 0x1, -R0 ;  /* 0x0000000104007824 */ /* 0x008fe200078e0a00 */
[----:B------:R-:W-:-:S04]  /*14230*/  IADD3 R7, PT, PT, R11, R5, RZ ;  /* 0x000000050b077210 */ /* 0x000fc80007ffe0ff */
[----:B------:R-:W-:Y:S01]  /*14240*/  SHF.R.S32.HI R5, RZ, 0x1f, R0 ;  /* 0x0000001fff057819 */ /* 0x000fe20000011400 */
[----:B----4-:R-:W-:Y:S02]  /*14250*/  IMAD R4, R13, R0, RZ ;  /* 0x000000000d047224 */ /* 0x010fe400078e02ff */
[----:B------:R-:W-:-:S04]  /*14260*/  IMAD.WIDE.U32 R6, R0, R12, R6 ;  /* 0x0000000c00067225 */ /* 0x000fc800078e0006 */
[----:B------:R-:W-:Y:S01]  /*14270*/  IMAD R4, R12, R5, R4 ;  /* 0x000000050c047224 */ /* 0x000fe200078e0204 */
[----:B------:R-:W-:-:S04]  /*14280*/  LEA R233, P0, R6, R233, 0x1 ;  /* 0x000000e906e97211 */ /* 0x000fc800078008ff */
[----:B------:R-:W-:-:S04]  /*14290*/  IADD3 R4, PT, PT, R7, R4, RZ ;  /* 0x0000000407047210 */ /* 0x000fc80007ffe0ff */
[----:B------:R-:W-:Y:S02]  /*142a0*/  LEA.HI.X R232, R6, R232, R4, 0x1, P0 ;  /* 0x000000e806e87211 */ /* 0x000fe400000f0c04 */
.L_x_5298:
[----:B------:R-:W-:Y:S05]  /*142b0*/  BSYNC.RECONVERGENT B0 ;  /* 0x0000000000007941 */ /* 0x000fea0003800200 */
.L_x_5296:
[----:B------:R-:W-:Y:S01]  /*142c0*/  IMAD.SHL.U32 R5, R230, 0x20, RZ ;  /* 0x00000020e6057824 */ /* 0x000fe200078e00ff */
[----:B------:R-:W-:Y:S01]  /*142d0*/  LOP3.LUT R0, R2, 0x1c0, RZ, 0xc0, !PT ;  /* 0x000001c002007812 */ /* 0x000fe200078ec0ff */
[----:B------:R-:W-:Y:S01]  /*142e0*/  IMAD.MOV.U32 R12, RZ, RZ, R233 ;  /* 0x000000ffff0c7224 */ /* 0x000fe200078e00e9 */
[----:B------:R-:W-:Y:S01]  /*142f0*/  SHF.L.U64.HI R4, R230, 0x5, R231 ;  /* 0x00000005e6047819 */ /* 0x000fe200000102e7 */
[----:B------:R-:W-:Y:S01]  /*14300*/  IMAD.MOV.U32 R13, RZ, RZ, R232 ;  /* 0x000000ffff0d7224 */ /* 0x000fe200078e00e8 */
[----:B------:R-:W-:Y:S02]  /*14310*/  IADD3 R6, P0, PT, R5, R233, RZ ;  /* 0x000000e905067210 */ /* 0x000fe40007f1e0ff */
[----:B------:R-:W-:Y:S02]  /*14320*/  LOP3.LUT R0, R0, 0x38, R224, 0xf8, !PT ;  /* 0x0000003800007812 */ /* 0x000fe400078ef8e0 */
[----:B------:R-:W-:Y:S01]  /*14330*/  IADD3 R8, P1, PT, R6, R5, RZ ;  /* 0x0000000506087210 */ /* 0x000fe20007f3e0ff */
[----:B------:R-:W-:Y:S01]  /*14340*/  IMAD.X R7, R4, 0x1, R232, P0 ;  /* 0x0000000104077824 */ /* 0x000fe200000e06e8 */
[----:B------:R-:W-:-:S02]  /*14350*/  LOP3.LUT R0, R0, 0x38, R2, 0x78, !PT ;  /* 0x0000003800007812 */ /* 0x000fc400078e7802 */
[-C--:B------:R-:W-:Y:S01]  /*14360*/  IADD3 R10, P0, PT, R8, R5.reuse, RZ ;  /* 0x00000005080a7210 */ /* 0x080fe20007f1e0ff */
[----:B------:R-:W-:Y:S01]  /*14370*/  IMAD.X R9, R7, 0x1, R4, P1 ;  /* 0x0000000107097824 */ /* 0x000fe200008e0604 */
[----:B------:R-:W-:Y:S02]  /*14380*/  LOP3.LUT R0, R0, 0x1e00, R2, 0xf8, !PT ;  /* 0x00001e0000007812 */ /* 0x000fe400078ef802 */
[-C--:B------:R-:W-:Y:S01]  /*14390*/  IADD3 R16, P1, PT, R10, R5.reuse, RZ ;  /* 0x000000050a107210 */ /* 0x080fe20007f3e0ff */
[--C-:B------:R-:W-:Y:S01]  /*143a0*/  IMAD.X R11, R9, 0x1, R4.reuse, P0 ;  /* 0x00000001090b7824 */ /* 0x100fe200000e0604 */
[----:B------:R-:W-:Y:S02]  /*143b0*/  LEA R0, R0, UR8, 0x1 ;  /* 0x0000000800007c11 */ /* 0x000fe4000f8e08ff */
[----:B------:R-:W-:Y:S01]  /*143c0*/  IADD3 R14, P0, PT, R16, R5, RZ ;  /* 0x00000005100e7210 */ /* 0x000fe20007f1e0ff */
[--C-:B------:R-:W-:Y:S02]  /*143d0*/  IMAD.X R17, R11, 0x1, R4.reuse, P1 ;  /* 0x000000010b117824 */ /* 0x100fe400008e0604 */
[----:B------:R-:W-:Y:S01]  /*143e0*/  @!PT LDS RZ, [RZ] ;  /* 0x00000000fffff984 */ /* 0x000fe20000000800 */
[----:B------:R-:W-:Y:S01]  /*143f0*/  @!PT LDS RZ, [RZ] ;  /* 0x00000000fffff984 */ /* 0x000fe20000000800 */
[----:B------:R-:W-:Y:S01]  /*14400*/  @!PT LDS RZ, [RZ] ;  /* 0x00000000fffff984 */ /* 0x000fe20000000800 */
[----:B------:R1:W-:Y:S02]  /*14410*/  LDGSTS.E.BYPASS.LTC128B.128 [R0+0x2000], desc[UR6][R12.64] ;  /* 0x020000000c007fae */ /* 0x0003e4000b981a06 */
[----:B------:R-:W-:-:S02]  /*14420*/  IMAD.X R15, R17, 0x1, R4, P0 ;  /* 0x00000001110f7824 */ /* 0x000fc400000e0604 */
[----:B------:R2:W-:Y:S04]  /*14430*/  LDGSTS.E.BYPASS.LTC128B.128 [R0+0x2800], desc[UR6][R6.64] ;  /* 0x0280000006007fae */ /* 0x0005e8000b981a06 */
[----:B------:R3:W-:Y:S04]  /*14440*/  LDGSTS.E.BYPASS.LTC128B.128 [R0+0x3000], desc[UR6][R8.64] ;  /* 0x0300000008007fae */ /* 0x0007e8000b981a06 */
[----:B------:R4:W-:Y:S04]  /*14450*/  LDGSTS.E.BYPASS.LTC128B.128 [R0+0x3800], desc[UR6][R10.64] ;  /* 0x038000000a007fae */ /* 0x0009e8000b981a06 */
[----:B------:R5:W-:Y:S04]  /*14460*/  LDGSTS.E.BYPASS.LTC128B.128 [R0+0x4000], desc[UR6][R16.64] ;  /* 0x0400000010007fae */ /* 0x000be8000b981a06 */
[----:B------:R5:W-:Y:S01]  /*14470*/  LDGSTS.E.BYPASS.LTC128B.128 [R0+0x4800], desc[UR6][R14.64] ;  /* 0x048000000e007fae */ /* 0x000be2000b981a06 */
[----:B-1----:R-:W-:-:S04]  /*14480*/  IADD3 R12, P1, PT, R14, R5, RZ ;  /* 0x000000050e0c7210 */ /* 0x002fc80007f3e0ff */
[----:B--2---:R-:W-:Y:S01]  /*14490*/  IADD3 R6, P0, PT, R12, R5, RZ ;  /* 0x000000050c067210 */ /* 0x004fe20007f1e0ff */
[----:B------:R-:W-:-:S03]  /*144a0*/  IMAD.X R13, R15, 0x1, R4, P1 ;  /* 0x000000010f0d7824 */ /* 0x000fc600008e0604 */
        /* <DEDUP_REMOVED lines=21> */
[----:B----4-:R-:W-:Y:S01]  /*14600*/  IADD3 R10, P0, PT, R8, R5, RZ ;  /* 0x00000005080a7210 */ /* 0x010fe20007f1e0ff */
[--C-:B------:R-:W-:Y:S01]  /*14610*/  IMAD.X R9, R7, 0x1, R4.reuse, P1 ;  /* 0x0000000107097824 */ /* 0x100fe200008e0604 */
[----:B------:R1:W-:Y:S03]  /*14620*/  LDGSTS.E.BYPASS.LTC128B.128 [R0+0x8800], desc[UR6][R6.64] ;  /* 0x0880000006007fae */ /* 0x0003e6000b981a06 */
[----:B------:R-:W-:Y:S01]  /*14630*/  IMAD.X R11, R9, 0x1, R4, P0 ;  /* 0x00000001090b7824 */ /* 0x000fe200000e0604 */
[----:B------:R1:W-:Y:S04]  /*14640*/  LDGSTS.E.BYPASS.LTC128B.128 [R0+0x9000], desc[UR6][R8.64] ;  /* 0x0900000008007fae */ /* 0x0003e8000b981a06 */
[----:B------:R1:W-:Y:S04]  /*14650*/  LDGSTS.E.BYPASS.LTC128B.128 [R0+0x9800], desc[UR6][R10.64] ;  /* 0x098000000a007fae */ /* 0x0003e8000b981a06 */
[----:B------:R-:W0:Y:S02]  /*14660*/  LDGDEPBAR ;  /* 0x00000000000079af */ /* 0x000e240000000000 */
.L_x_5295:
[----:B------:R-:W-:Y:S05]  /*14670*/  BSYNC.RECONVERGENT B1 ;  /* 0x0000000000017941 */ /* 0x000fea0003800200 */
.L_x_5294:
        /* <DEDUP_REMOVED lines=68> */
[----:B------:R-:W-:Y:S01]  /*14ac0*/  LEA R120, R120, UR8, 0x1 ;  /* 0x0000000878787c11 */ /* 0x000fe2000f8e08ff */
[----:B------:R-:W3:Y:S03]  /*14ad0*/  SHFL.BFLY PT, R4, R5, 0x2, 0x1f ;  /* 0x0c401f0005047f89 */ /* 0x000ee600000e0000 */
        /* <DEDUP_REMOVED lines=9> */
[----:B---3--:R-:W-:-:S03]  /*14b70*/  FMNMX.FTZ R4, R5, R4, !PT ;  /* 0x0000000405047209 */ /* 0x008fc60007810000 */
[----:B------:R-:W1:Y:S04]  /*14b80*/  SHFL.BFLY PT, R0, R2, 0x1, 0x1f ;  /* 0x0c201f0002007f89 */ /* 0x000e6800000e0000 */
[----:B------:R-:W-:Y:S01]  /*14b90*/  LDSM.16.MT88.4 R52, [R3+0xa800] ;  /* 0x00a800000334783b */ /* 0x000fe20000004200 */
[----:B-1----:R-:W-:-:S03]  /*14ba0*/  FMNMX.FTZ R0, R2, R0, !PT ;  /* 0x0000000002007209 */ /* 0x002fc60007810000 */
        /* <DEDUP_REMOVED lines=18> */
[----:B------:R-:W1:Y:S01]  /*14cd0*/  LDSM.16.MT88.4 R48, [R3+0xa000] ;  /* 0x00a000000330783b */ /* 0x000e620000004200 */
[-CC-:B------:R-:W-:Y:S01]  /*14ce0*/  FFMA.FTZ R110, R217, R117.reuse, -R116.reuse ;  /* 0x00000075d96e7223 */ /* 0x180fe20000010874 */
[-CC-:B------:R-:W-:Y:S01]  /*14cf0*/  FFMA.FTZ R129, R38, R117.reuse, -R116.reuse ;  /* 0x0000007526817223 */ /* 0x180fe20000010874 */
[-CC-:B------:R-:W-:Y:S01]  /*14d00*/  FFMA.FTZ R133, R209, R117.reuse, -R115.reuse ;  /* 0x00000075d1857223 */ /* 0x180fe20000010873 */
[-CC-:B------:R-:W-:Y:S01]  /*14d10*/  FFMA.FTZ R132, R210, R117.reuse, -R115.reuse ;  /* 0x00000075d2847223 */ /* 0x180fe20000010873 */
[-CC-:B------:R-:W-:Y:S01]  /*14d20*/  FFMA.FTZ R131, R36, R117.reuse, -R115.reuse ;  /* 0x0000007524837223 */ /* 0x180fe20000010873 */
[-CC-:B------:R-:W-:Y:S01]  /*14d30*/  FFMA.FTZ R130, R37, R117.reuse, -R115.reuse ;  /* 0x0000007525827223 */ /* 0x180fe20000010873 */
[----:B------:R-:W2:Y:S01]  /*14d40*/  MUFU.EX2 R113, R113 ;  /* 0x0000007100717308 */ /* 0x000ea20000000800 */
[-CC-:B------:R-:W-:Y:S01]  /*14d50*/  FFMA.FTZ R128, R39, R117.reuse, -R116.reuse ;  /* 0x0000007527807223 */ /* 0x180fe20000010874 */
[-CC-:B------:R-:W-:Y:S01]  /*14d60*/  FFMA.FTZ R127, R56, R117.reuse, -R116.reuse ;  /* 0x00000075387f7223 */ /* 0x180fe20000010874 */
[-CC-:B------:R-:W-:Y:S01]  /*14d70*/  FFMA.FTZ R126, R208, R117.reuse, -R116.reuse ;  /* 0x00000075d07e7223 */ /* 0x180fe20000010874 */
[----:B------:R-:W3:Y:S01]  /*14d80*/  LDSM.16.MT88.4 R56, [R118+0xa800] ;  /* 0x00a800007638783b */ /* 0x000ee20000004200 */
        /* <DEDUP_REMOVED lines=96> */
[-C--:B------:R-:W-:Y:S01]  /*15390*/  FFMA.FTZ R86, R86, R117.reuse, -R115 ;  /* 0x0000007556567223 */ /* 0x080fe20000010873 */
[-C--:B------:R-:W-:Y:S01]  /*153a0*/  FFMA.FTZ R87, R87, R117.reuse, -R116 ;  /* 0x0000007557577223 */ /* 0x080fe20000010874 */
[----:B------:R-:W-:Y:S01]  /*153b0*/  FADD.FTZ R113, R114, R113 ;  /* 0x0000007172717221 */ /* 0x000fe20000010000 */
[----:B------:R-:W5:Y:S01]  /*153c0*/  MUFU.EX2 R130, R130 ;  /* 0x0000008200827308 */ /* 0x000f620000000800 */
[C---:B------:R-:W-:Y:S01]  /*153d0*/  HMMA.16816.F32 R16, R32.reuse, R18, RZ ;  /* 0x000000122010723c */ /* 0x040fe200000018ff */
[----:B------:R-:W-:Y:S01]  /*153e0*/  FADD.FTZ R124, R125, R124 ;  /* 0x0000007c7d7c7221 */ /* 0x000fe20000010000 */
[----:B------:R-:W-:Y:S01]  /*153f0*/  FADD.FTZ R113, R112, R113 ;  /* 0x0000007170717221 */ /* 0x000fe20000010000 */
[-CC-:B------:R-:W-:Y:S01]  /*15400*/  FFMA.FTZ R85, R85, R117.reuse, -R116.reuse ;  /* 0x0000007555557223 */ /* 0x180fe20000010874 */
[-C--:B------:R-:W-:Y:S01]  /*15410*/  FFMA.FTZ R83, R83, R117.reuse, -R116 ;  /* 0x0000007553537223 */ /* 0x080fe20000010874 */
[----:B------:R-:W-:Y:S01]  /*15420*/  FADD.FTZ R123, R123, R124 ;  /* 0x0000007c7b7b7221 */ /* 0x000fe20000010000 */
[----:B------:R-:W-:Y:S01]  /*15430*/  FADD.FTZ R111, R111, R113 ;  /* 0x000000716f6f7221 */ /* 0x000fe20000010000 */
[----:B------:R-:W3:Y:S01]  /*15440*/  MUFU.EX2 R128, R128 ;  /* 0x0000008000807308 */ /* 0x000ee20000000800 */
[C---:B------:R-:W-:Y:S01]  /*15450*/  HMMA.16816.F32 R40, R32.reuse, R42, RZ ;  /* 0x0000002a2028723c */ /* 0x040fe200000018ff */
[----:B------:R-:W-:Y:S01]  /*15460*/  FADD.FTZ R123, R122, R123 ;  /* 0x0000007b7a7b7221 */ /* 0x000fe20000010000 */
[----:B--2---:R-:W-:Y:S01]  /*15470*/  FADD.FTZ R111, R110, R111 ;  /* 0x0000006f6e6f7221 */ /* 0x004fe20000010000 */
[-CC-:B------:R-:W-:Y:S01]  /*15480*/  FFMA.FTZ R81, R81, R117.reuse, -R116.reuse ;  /* 0x0000007551517223 */ /* 0x180fe20000010874 */
[-CC-:B------:R-:W-:Y:S01]  /*15490*/  FFMA.FTZ R84, R84, R117.reuse, -R115.reuse ;  /* 0x0000007554547223 */ /* 0x180fe20000010873 */
[-CC-:B------:R-:W-:Y:S01]  /*154a0*/  FFMA.FTZ R82, R82, R117.reuse, -R115.reuse ;  /* 0x0000007552527223 */ /* 0x180fe20000010873 */
[----:B------:R-:W-:Y:S01]  /*154b0*/  FFMA.FTZ R80, R80, R117, -R115 ;  /* 0x0000007550507223 */ /* 0x000fe20000010873 */
[----:B------:R-:W2:Y:S01]  /*154c0*/  MUFU.EX2 R127, R127 ;  /* 0x0000007f007f7308 */ /* 0x000ea20000000800 */
[C---:B-1----:R-:W-:Y:S01]  /*154d0*/  HMMA.16816.F32 R36, R32.reuse, R48, RZ ;  /* 0x000000302024723c */ /* 0x042fe200000018ff */
[----:B----4-:R-:W-:Y:S01]  /*154e0*/  F2FP.F16.F32.PACK_AB R48, R132, R133 ;  /* 0x000000858430723e */ /* 0x010fe200000000ff */
[----:B------:R-:W-:Y:S01]  /*154f0*/  FADD.FTZ R133, R133, R123 ;  /* 0x0000007b85857221 */ /* 0x000fe20000010000 */
[C---:B------:R-:W-:Y:S01]  /*15500*/  F2FP.F16.F32.PACK_AB R49, R121.reuse, R110 ;  /* 0x0000006e7931723e */ /* 0x040fe200000000ff */
[----:B------:R-:W-:Y:S01]  /*15510*/  FADD.FTZ R121, R121, R111 ;  /* 0x0000006f79797221 */ /* 0x000fe20000010000 */
[----:B------:R-:W-:Y:S01]  /*15520*/  FFMA.FTZ R78, R78, R117, -R115 ;  /* 0x000000754e4e7223 */ /* 0x000fe20000010873 */
[----:B------:R-:W-:Y:S01]  /*15530*/  FADD.FTZ R133, R132, R133 ;  /* 0x0000008584857221 */ /* 0x000fe20000010000 */
[----:B------:R-:W1:Y:S01]  /*15540*/  MUFU.EX2 R126, R126 ;  /* 0x0000007e007e7308 */ /* 0x000e620000000800 */
[----:B------:R-:W-:Y:S01]  /*15550*/  HMMA.16816.F32 R32, R32, R50, RZ ;  /* 0x000000322020723c */ /* 0x000fe200000018ff */
[----:B-----5:R-:W-:Y:S01]  /*15560*/  F2FP.F16.F32.PACK_AB R50, R130, R131 ;  /* 0x000000838232723e */ /* 0x020fe200000000ff */
[----:B------:R-:W-:Y:S01]  /*15570*/  FFMA.FTZ R79, R79, R117, -R116 ;  /* 0x000000754f4f7223 */ /* 0x000fe20000010874 */
[----:B---3--:R-:W-:Y:S01]  /*15580*/  F2FP.F16.F32.PACK_AB R51, R128, R129 ;  /* 0x000000818033723e */ /* 0x008fe200000000ff */
[----:B------:R-:W-:Y:S01]  /*15590*/  FADD.FTZ R121, R129, R121 ;  /* 0x0000007981797221 */ /* 0x000fe20000010000 */
[----:B------:R-:W-:Y:S01]  /*155a0*/  FADD.FTZ R131, R131, R133 ;  /* 0x0000008583837221 */ /* 0x000fe20000010000 */
[-C--:B------:R-:W-:Y:S01]  /*155b0*/  FFMA.FTZ R72, R72, R117.reuse, -R115 ;  /* 0x0000007548487223 */ /* 0x080fe20000010873 */
[----:B------:R-:W-:Y:S01]  /*155c0*/  MUFU.EX2 R134, R134 ;  /* 0x0000008600867308 */ /* 0x000fe20000000800 */
[----:B------:R-:W-:Y:S01]  /*155d0*/  FADD.FTZ R128, R128, R121 ;  /* 0x0000007980807221 */ /* 0x000fe20000010000 */
[----:B------:R-:W-:Y:S01]  /*155e0*/  FADD.FTZ R131, R130, R131 ;  /* 0x0000008382837221 */ /* 0x000fe20000010000 */
[C---:B------:R-:W-:Y:S01]  /*155f0*/  HMMA.16816.F32 R12, R48.reuse, R24, R12 ;  /* 0x00000018300c723c */ /* 0x040fe2000000180c */
[-CC-:B------:R-:W-:Y:S01]  /*15600*/  FFMA.FTZ R70, R70, R117.reuse, -R115.reuse ;  /* 0x0000007546467223 */ /* 0x180fe20000010873 */
[----:B--2---:R-:W-:Y:S01]  /*15610*/  FADD.FTZ R128, R127, R128 ;  /* 0x000000807f807221 */ /* 0x004fe20000010000 */
[-CC-:B------:R-:W-:Y:S01]  /*15620*/  FFMA.FTZ R71, R71, R117.reuse, -R116.reuse ;  /* 0x0000007547477223 */ /* 0x180fe20000010874 */
[-C--:B------:R-:W-:Y:S01]  /*15630*/  FFMA.FTZ R69, R69, R117.reuse, -R116 ;  /* 0x0000007545457223 */ /* 0x080fe20000010874 */
[----:B------:R-:W-:Y:S01]  /*15640*/  MUFU.EX2 R135, R135 ;  /* 0x0000008700877308 */ /* 0x000fe20000000800 */
[----:B-1----:R-:W-:Y:S01]  /*15650*/  FADD.FTZ R128, R126, R128 ;  /* 0x000000807e807221 */ /* 0x002fe20000010000 */
        /* <DEDUP_REMOVED lines=9> */
[----:B------:R-:W-:Y:S01]  /*156f0*/  HMMA.16816.F32 R20, R48, R28, R20 ;  /* 0x0000001c3014723c */ /* 0x000fe20000001814 */
[-C--:B------:R-:W-:Y:S01]  /*15700*/  FFMA.FTZ R250, R47, R117.reuse, -R115 ;  /* 0x000000752ffa7223 */ /* 0x080fe20000010873 */
[----:B------:R-:W-:Y:S01]  /*15710*/  FFMA.FTZ R249, R62, R117, -R116 ;  /* 0x000000753ef97223 */ /* 0x000fe20000010874 */
[----:B------:R-:W-:-:S02]  /*15720*/  ISETP.GE.AND P0, PT, R46, R229, PT ;  /* 0x000000e52e00720c */ /* 0x000fc40003f06270 */
        /* <DEDUP_REMOVED lines=12> */
[----:B--2---:R-:W-:Y:S01]  /*157f0*/  F2FP.F16.F32.PACK_AB R48, R136, R135 ;  /* 0x000000878830723e */ /* 0x004fe200000000ff */
[----:B------:R-:W2:Y:S01]  /*15800*/  LDSM.16.MT88.4 R52, [R3+0xb000] ;  /* 0x00b000000334783b */ /* 0x000ea20000004200 */
        /* <DEDUP_REMOVED lines=9> */
[----:B-1----:R-:W-:Y:S01]  /*158a0*/  HMMA.16816.F32 R12, R48, R24, R12 ;  /* 0x00000018300c723c */ /* 0x002fe2000000180c */
        /* <DEDUP_REMOVED lines=78> */
[----:B------:R-:W5:Y:S06]  /*15d90*/  MUFU.EX2 R180, R180 ;  /* 0x000000b400b47308 */ /* 0x000f6c0000000800 */
        /* <DEDUP_REMOVED lines=42> */
[C---:B------:R-:W-:Y:S01]  /*16040*/  F2FP.F16.F32.PACK_AB R49, R179.reuse, R180 ;  /* 0x000000b4b331723e */ /* 0x040fe200000000ff */
        /* <DEDUP_REMOVED lines=10> */
[----:B------:R-:W-:-:S04]  /*160f0*/  FADD.FTZ R195, R195, R185 ;  /* 0x000000b9c3c37221 */ /* 0x000fc80000010000 */
[----:B--2---:R-:W-:Y:S02]  /*16100*/  FADD.FTZ R195, R189, R195 ;  /* 0x000000c3bdc37221 */ /* 0x004fe40000010000 */
        /* <DEDUP_REMOVED lines=25> */
[----:B------:R-:W3:Y:S01]  /*162a0*/  MUFU.EX2 R169, R169 ;  /* 0x000000a900a97308 */ /* 0x000ee20000000800 */
        /* <DEDUP_REMOVED lines=9> */
[----:B------:R-:W4:Y:S02]  /*16340*/  MUFU.EX2 R168, R168 ;  /* 0x000000a800a87308 */ /* 0x000f240000000800 */
[C---:B------:R-:W-:Y:S06]  /*16350*/  HMMA.16816.F32 R20, R48.reuse, R28, R20 ;  /* 0x0000001c3014723c */ /* 0x040fec0000001814 */
[----:B------:R-:W-:Y:S02]  /*16360*/  MUFU.EX2 R162, R162 ;  /* 0x000000a200a27308 */ /* 0x000fe40000000800 */
[C---:B------:R-:W-:Y:S01]  /*16370*/  HMMA.16816.F32 R16, R48.reuse, R30, R16 ;  /* 0x0000001e3010723c */ /* 0x040fe20000001810 */
[----:B------:R-:W1:Y:S05]  /*16380*/  LDSM.16.MT88.4 R28, [R120+0xe000] ;  /* 0x00e00000781c783b */ /* 0x000e6a0000004200 */
[----:B------:R-:W-:Y:S02]  /*16390*/  MUFU.EX2 R153, R153 ;  /* 0x0000009900997308 */ /* 0x000fe40000000800 */
[C---:B------:R-:W-:Y:S06]  /*163a0*/  HMMA.16816.F32 R4, R48.reuse, R56, R4 ;  /* 0x000000383004723c */ /* 0x040fec0000001804 */
[----:B------:R-:W-:Y:S02]  /*163b0*/  MUFU.EX2 R152, R152 ;  /* 0x0000009800987308 */ /* 0x000fe40000000800 */
[C---:B------:R-:W-:Y:S01]  /*163c0*/  HMMA.16816.F32 R40, R48.reuse, R58, R40 ;  /* 0x0000003a3028723c */ /* 0x040fe20000001828 */
[----:B------:R-:W1:Y:S05]  /*163d0*/  LDSM.16.MT88.4 R56, [R118+0xe000] ;  /* 0x00e000007638783b */ /* 0x000e6a0000004200 */
[----:B------:R-:W1:Y:S02]  /*163e0*/  MUFU.EX2 R138, R138 ;  /* 0x0000008a008a7308 */ /* 0x000e640000000800 */
[----:B-----5:R-:W-:Y:S01]  /*163f0*/  HMMA.16816.F32 R36, R48, R52, R36 ;  /* 0x000000343024723c */ /* 0x020fe20000001824 */
[C---:B------:R-:W-:Y:S01]  /*16400*/  F2FP.F16.F32.PACK_AB R52, R173.reuse, R174 ;  /* 0x000000aead34723e */ /* 0x040fe200000000ff */
[----:B------:R-:W-:Y:S01]  /*16410*/  FADD.FTZ R173, R173, R187 ;  /* 0x000000bbadad7221 */ /* 0x000fe20000010000 */
[----:B------:R-:W-:Y:S01]  /*16420*/  F2FP.F16.F32.PACK_AB R53, R178, R181 ;  /* 0x000000b5b235723e */ /* 0x000fe200000000ff */
[----:B------:R-:W-:-:S02]  /*16430*/  FADD.FTZ R181, R181, R190 ;  /* 0x000000beb5b57221 */ /* 0x000fc40000010000 */
[----:B------:R-:W5:Y:S01]  /*16440*/  MUFU.EX2 R137, R137 ;  /* 0x0000008900897308 */ /* 0x000f620000000800 */
[----:B---3--:R-:W-:Y:S01]  /*16450*/  FADD.FTZ R173, R169, R173 ;  /* 0x000000ada9ad7221 */ /* 0x008fe20000010000 */
[----:B------:R-:W-:Y:S01]  /*16460*/  HMMA.16816.F32 R32, R48, R54, R32 ;  /* 0x000000363020723c */ /* 0x000fe20000001820 */
[C---:B--2---:R-:W-:Y:S01]  /*16470*/  F2FP.F16.F32.PACK_AB R54, R171.reuse, R169 ;  /* 0x000000a9ab36723e */ /* 0x044fe200000000ff */
[----:B------:R-:W2:Y:S01]  /*16480*/  LDSM.16.MT88.4 R48, [R3+0xe000] ;  /* 0x00e000000330783b */ /* 0x000ea20000004200 */
[----:B----4-:R-:W-:Y:S01]  /*16490*/  F2FP.F16.F32.PACK_AB R55, R168, R177 ;  /* 0x000000b1a837723e */ /* 0x010fe200000000ff */
[----:B------:R-:W-:Y:S01]  /*164a0*/  FADD.FTZ R181, R178, R181 ;  /* 0x000000b5b2b57221 */ /* 0x000fe20000010000 */
[----:B------:R-:W-:Y:S01]  /*164b0*/  FADD.FTZ R171, R171, R173 ;  /* 0x000000adabab7221 */ /* 0x000fe20000010000 */
[----:B------:R-:W-:Y:S02]  /*164c0*/  MUFU.EX2 R104, R104 ;  /* 0x0000006800687308 */ /* 0x000fe40000000800 */
[----:B------:R-:W-:Y:S01]  /*164d0*/  FADD.FTZ R177, R177, R181 ;  /* 0x000000b5b1b17221 */ /* 0x000fe20000010000 */
[----:B-1----:R-:W-:Y:S01]  /*164e0*/  FADD.FTZ R171, R138, R171 ;  /* 0x000000ab8aab7221 */ /* 0x002fe20000010000 */
[----:B------:R-:W-:Y:S02]  /*164f0*/  HMMA.16816.F32 R12, R52, R24, R12 ;  /* 0x00000018340c723c */ /* 0x000fe4000000180c */
[----:B------:R-:W-:-:S02]  /*16500*/  FADD.FTZ R177, R168, R177 ;  /* 0x000000b1a8b17221 */ /* 0x000fc40000010000 */
[----:B------:R-:W1:Y:S01]  /*16510*/  MUFU.EX2 R103, R103 ;  /* 0x0000006700677308 */ /* 0x000e620000000800 */
[----:B-----5:R-:W-:-:S03]  /*16520*/  FADD.FTZ R171, R137, R171 ;  /* 0x000000ab89ab7221 */ /* 0x020fc60000010000 */
[C---:B------:R-:W-:Y:S01]  /*16530*/  HMMA.16816.F32 R8, R52.reuse, R26, R8 ;  /* 0x0000001a3408723c */ /* 0x040fe20000001808 */
[----:B------:R-:W3:Y:S03]  /*16540*/  LDSM.16.MT88.4 R24, [R119+0xe800] ;  /* 0x00e800007718783b */ /* 0x000ee60000004200 */
[----:B------:R-:W4:Y:S04]  /*16550*/  MUFU.EX2 R102, R102 ;  /* 0x0000006600667308 */ /* 0x000f280000000800 */
[C---:B------:R-:W-:Y:S04]  /*16560*/  HMMA.16816.F32 R20, R52.reuse, R28, R20 ;  /* 0x0000001c3414723c */ /* 0x040fe80000001814 */
[----:B------:R-:W5:Y:S04]  /*16570*/  MUFU.EX2 R101, R101 ;  /* 0x0000006500657308 */ /* 0x000f680000000800 */
[C---:B------:R-:W-:Y:S01]  /*16580*/  HMMA.16816.F32 R16, R52.reuse, R30, R16 ;  /* 0x0000001e3410723c */ /* 0x040fe20000001810 */
[----:B------:R-:W5:Y:S03]  /*16590*/  LDSM.16.MT88.4 R28, [R120+0xe800] ;  /* 0x00e80000781c783b */ /* 0x000f660000004200 */
[----:B------:R-:W-:Y:S04]  /*165a0*/  MUFU.EX2 R99, R99 ;  /* 0x0000006300637308 */ /* 0x000fe80000000800 */
[C---:B------:R-:W-:Y:S04]  /*165b0*/  HMMA.16816.F32 R4, R52.reuse, R56, R4 ;  /* 0x000000383404723c */ /* 0x040fe80000001804 */
[----:B------:R-:W-:Y:S04]  /*165c0*/  MUFU.EX2 R97, R97 ;  /* 0x0000006100617308 */ /* 0x000fe80000000800 */
[C---:B------:R-:W-:Y:S01]  /*165d0*/  HMMA.16816.F32 R40, R52.reuse, R58, R40 ;  /* 0x0000003a3428723c */ /* 0x040fe20000001828 */
[----:B------:R-:W-:Y:S03]  /*165e0*/  LDSM.16.MT88.4 R56, [R3+0xe800] ;  /* 0x00e800000338783b */ /* 0x000fe60000004200 */
[----:B------:R-:W-:Y:S04]  /*165f0*/  MUFU.EX2 R100, R100 ;  /* 0x0000006400647308 */ /* 0x000fe80000000800 */
[C---:B--2---:R-:W-:Y:S04]  /*16600*/  HMMA.16816.F32 R36, R52.reuse, R48, R36 ;  /* 0x000000303424723c */ /* 0x044fe80000001824 */
[----:B------:R-:W2:Y:S04]  /*16610*/  MUFU.EX2 R98, R98 ;  /* 0x0000006200627308 */ /* 0x000ea80000000800 */
[----:B------:R-:W-:Y:S01]  /*16620*/  HMMA.16816.F32 R32, R52, R50, R32 ;  /* 0x000000323420723c */ /* 0x000fe20000001820 */
[----:B------:R-:W2:Y:S01]  /*16630*/  LDSM.16.MT88.4 R48, [R118+0xe800] ;  /* 0x00e800007630783b */ /* 0x000ea20000004200 */
[----:B------:R-:W-:-:S02]  /*16640*/  F2FP.F16.F32.PACK_AB R52, R137, R138 ;  /* 0x0000008a8934723e */ /* 0x000fc400000000ff */
[----:B------:R-:W-:Y:S01]  /*16650*/  F2FP.F16.F32.PACK_AB R53, R153, R162 ;  /* 0x000000a29935723e */ /* 0x000fe200000000ff */
[----:B------:R-:W-:Y:S01]  /*16660*/  MUFU.EX2 R96, R96 ;  /* 0x0000006000607308 */ /* 0x000fe20000000800 */
[----:B-1----:R-:W-:Y:S01]  /*16670*/  F2FP.F16.F32.PACK_AB R54, R103, R104 ;  /* 0x000000686736723e */ /* 0x002fe200000000ff */
[----:B------:R-:W-:Y:S01]  /*16680*/  FADD.FTZ R162, R162, R177 ;  /* 0x000000b1a2a27221 */ /* 0x000fe20000010000 */
[----:B----4-:R-:W-:Y:S01]  /*16690*/  F2FP.F16.F32.PACK_AB R55, R102, R152 ;  /* 0x000000986637723e */ /* 0x010fe200000000ff */
[----:B------:R-:W-:Y:S01]  /*166a0*/  FADD.FTZ R104, R104, R171 ;  /* 0x000000ab68687221 */ /* 0x000fe20000010000 */
[----:B------:R-:W-:Y:S01]  /*166b0*/  LDSM.16.MT88.4 R136, [R119+0x11800] ;  /* 0x011800007788783b */ /* 0x000fe20000004200 */
[----:B------:R-:W-:Y:S02]  /*166c0*/  FADD.FTZ R162, R153, R162 ;  /* 0x000000a299a27221 */ /* 0x000fe40000010000 */
[----:B------:R-:W1:Y:S01]  /*166d0*/  MUFU.EX2 R94, R94 ;  /* 0x0000005e005e7308 */ /* 0x000e620000000800 */
[----:B------:R-:W-:Y:S01]  /*166e0*/  FADD.FTZ R104, R103, R104 ;  /* 0x0000006867687221 */ /* 0x000fe20000010000 */
[----:B---3--:R-:W-:Y:S01]  /*166f0*/  HMMA.16816.F32 R12, R52, R24, R12 ;  /* 0x00000018340c723c */ /* 0x008fe2000000180c */
[----:B------:R-:W-:-:S02]  /*16700*/  FADD.FTZ R162, R152, R162 ;  /* 0x000000a298a27221 */ /* 0x000fc40000010000 */
[----:B------:R-:W-:Y:S02]  /*16710*/  LDSM.16.MT88.4 R152, [R118+0x11800] ;  /* 0x011800007698783b */ /* 0x000fe40000004200 */
[----:B------:R-:W-:Y:S01]  /*16720*/  FADD.FTZ R102, R102, R162 ;  /* 0x000000a266667221 */ /* 0x000fe20000010000 */
[----:B------:R-:W3:Y:S02]  /*16730*/  MUFU.EX2 R95, R95 ;  /* 0x0000005f005f7308 */ /* 0x000ee40000000800 */
[----:B------:R-:W-:Y:S01]  /*16740*/  HMMA.16816.F32 R8, R52, R26, R8 ;  /* 0x0000001a3408723c */ /* 0x000fe20000001808 */
[----:B------:R-:W4:Y:S01]  /*16750*/  LDSM.16.MT88.4 R24, [R120+0xf000] ;  /* 0x00f000007818783b */ /* 0x000f220000004200 */
[----:B-----5:R-:W-:-:S04]  /*16760*/  FADD.FTZ R102, R101, R102 ;  /* 0x0000006665667221 */ /* 0x020fc80000010000 */
[----:B------:R-:W5:Y:S02]  /*16770*/  MUFU.EX2 R93, R93 ;  /* 0x0000005d005d7308 */ /* 0x000f640000000800 */
[C---:B------:R-:W-:Y:S06]  /*16780*/  HMMA.16816.F32 R20, R52.reuse, R28, R20 ;  /* 0x0000001c3414723c */ /* 0x040fec0000001814 */
[----:B------:R-:W-:Y:S02]  /*16790*/  MUFU.EX2 R91, R91 ;  /* 0x0000005b005b7308 */ /* 0x000fe40000000800 */
[C---:B------:R-:W-:Y:S01]  /*167a0*/  HMMA.16816.F32 R16, R52.reuse, R30, R16 ;  /* 0x0000001e3410723c */ /* 0x040fe20000001810 */
[----:B------:R-:W5:Y:S05]  /*167b0*/  LDSM.16.MT88.4 R28, [R119+0xf000] ;  /* 0x00f00000771c783b */ /* 0x000f6a0000004200 */
[----:B------:R-:W-:Y:S02]  /*167c0*/  MUFU.EX2 R89, R89 ;  /* 0x0000005900597308 */ /* 0x000fe40000000800 */
[C---:B--2---:R-:W-:Y:S06]  /*167d0*/  HMMA.16816.F32 R4, R52.reuse, R48, R4 ;  /* 0x000000303404723c */ /* 0x044fec0000001804 */
[----:B------:R-:W2:Y:S02]  /*167e0*/  MUFU.EX2 R92, R92 ;  /* 0x0000005c005c7308 */ /* 0x000ea40000000800 */
[C---:B------:R-:W-:Y:S01]  /*167f0*/  HMMA.16816.F32 R40, R52.reuse, R50, R40 ;  /* 0x000000323428723c */ /* 0x040fe20000001828 */
[----:B------:R-:W2:Y:S05]  /*16800*/  LDSM.16.MT88.4 R48, [R118+0xf000] ;  /* 0x00f000007630783b */ /* 0x000eaa0000004200 */
[----:B------:R-:W2:Y:S02]  /*16810*/  MUFU.EX2 R90, R90 ;  /* 0x0000005a005a7308 */ /* 0x000ea40000000800 */
[C---:B------:R-:W-:Y:S06]  /*16820*/  HMMA.16816.F32 R36, R52.reuse, R56, R36 ;  /* 0x000000383424723c */ /* 0x040fec0000001824 */
[----:B------:R-:W-:Y:S02]  /*16830*/  MUFU.EX2 R88, R88 ;  /* 0x0000005800587308 */ /* 0x000fe40000000800 */
[----:B------:R-:W-:Y:S01]  /*16840*/  HMMA.16816.F32 R32, R52, R58, R32 ;  /* 0x0000003a3420723c */ /* 0x000fe20000001820 */
[----:B------:R-:W-:Y:S01]  /*16850*/  F2FP.F16.F32.PACK_AB R52, R98, R100 ;  /* 0x000000646234723e */ /* 0x000fe200000000ff */
[----:B------:R-:W2:Y:S01]  /*16860*/  LDSM.16.MT88.4 R56, [R3+0xf000] ;  /* 0x00f000000338783b */ /* 0x000ea20000004200 */
[----:B------:R-:W-:Y:S01]  /*16870*/  F2FP.F16.F32.PACK_AB R53, R99, R101 ;  /* 0x000000656335723e */ /* 0x000fe200000000ff */
[----:B------:R-:W-:Y:S01]  /*16880*/  FADD.FTZ R100, R100, R104 ;  /* 0x0000006864647221 */ /* 0x000fe20000010000 */
[----:B-1----:R-:W-:Y:S01]  /*16890*/  F2FP.F16.F32.PACK_AB R54, R94, R96 ;  /* 0x000000605e36723e */ /* 0x002fe200000000ff */
[----:B------:R-:W1:Y:S01]  /*168a0*/  MUFU.EX2 R86, R86 ;  /* 0x0000005600567308 */ /* 0x000e620000000800 */
[----:B---3--:R-:W-:Y:S01]  /*168b0*/  F2FP.F16.F32.PACK_AB R55, R95, R97 ;  /* 0x000000615f37723e */ /* 0x008fe200000000ff */
[----:B------:R-:W-:Y:S01]  /*168c0*/  FADD.FTZ R99, R99, R102 ;  /* 0x0000006663637221 */ /* 0x000fe20000010000 */
[----:B------:R-:W-:-:S03]  /*168d0*/  FADD.FTZ R100, R98, R100 ;  /* 0x0000006462647221 */ /* 0x000fc60000010000 */
[----:B------:R-:W-:Y:S01]  /*168e0*/  FADD.FTZ R99, R97, R99 ;  /* 0x0000006361637221 */ /* 0x000fe20000010000 */
[----:B------:R-:W-:Y:S01]  /*168f0*/  FADD.FTZ R96, R96, R100 ;  /* 0x0000006460607221 */ /* 0x000fe20000010000 */
[----:B----4-:R-:W-:Y:S01]  /*16900*/  HMMA.16816.F32 R20, R52, R24, R20 ;  /* 0x000000183414723c */ /* 0x010fe20000001814 */
[----:B------:R-:W3:Y:S01]  /*16910*/  MUFU.EX2 R87, R87 ;  /* 0x0000005700577308 */ /* 0x000ee20000000800 */
[----:B------:R-:W-:Y:S01]  /*16920*/  FADD.FTZ R95, R95, R99 ;  /* 0x000000635f5f7221 */ /* 0x000fe20000010000 */
[----:B------:R-:W-:-:S03]  /*16930*/  FADD.FTZ R96, R94, R96 ;  /* 0x000000605e607221 */ /* 0x000fc60000010000 */
[----:B-----5:R-:W-:Y:S01]  /*16940*/  FADD.FTZ R95, R93, R95 ;  /* 0x0000005f5d5f7221 */ /* 0x020fe20000010000 */
[----:B--2---:R-:W-:Y:S01]  /*16950*/  FADD.FTZ R96, R92, R96 ;  /* 0x000000605c607221 */ /* 0x004fe20000010000 */
[C---:B------:R-:W-:Y:S01]  /*16960*/  HMMA.16816.F32 R16, R52.reuse, R26, R16 ;  /* 0x0000001a3410723c */ /* 0x040fe20000001810 */
[----:B------:R-:W2:Y:S01]  /*16970*/  LDSM.16.MT88.4 R24, [R120+0xf800] ;  /* 0x00f800007818783b */ /* 0x000ea20000004200 */
[----:B------:R-:W4:Y:S06]  /*16980*/  MUFU.EX2 R85, R85 ;  /* 0x0000005500557308 */ /* 0x000f2c0000000800 */
[C---:B------:R-:W-:Y:S02]  /*16990*/  HMMA.16816.F32 R12, R52.reuse, R28, R12 ;  /* 0x0000001c340c723c */ /* 0x040fe4000000180c */
[----:B------:R-:W-:Y:S06]  /*169a0*/  MUFU.EX2 R83, R83 ;  /* 0x0000005300537308 */ /* 0x000fec0000000800 */
[C---:B------:R-:W-:Y:S01]  /*169b0*/  HMMA.16816.F32 R8, R52.reuse, R30, R8 ;  /* 0x0000001e3408723c */ /* 0x040fe20000001808 */
[----:B------:R-:W5:Y:S01]  /*169c0*/  LDSM.16.MT88.4 R28, [R119+0xf800] ;  /* 0x00f80000771c783b */ /* 0x000f620000004200 */
[----:B------:R-:W-:Y:S06]  /*169d0*/  MUFU.EX2 R81, R81 ;  /* 0x0000005100517308 */ /* 0x000fec0000000800 */
[C---:B------:R-:W-:Y:S02]  /*169e0*/  HMMA.16816.F32 R4, R52.reuse, R48, R4 ;  /* 0x000000303404723c */ /* 0x040fe40000001804 */
[----:B------:R-:W4:Y:S06]  /*169f0*/  MUFU.EX2 R84, R84 ;  /* 0x0000005400547308 */ /* 0x000f2c0000000800 */
[C---:B------:R-:W-:Y:S01]  /*16a00*/  HMMA.16816.F32 R40, R52.reuse, R50, R40 ;  /* 0x000000323428723c */ /* 0x040fe20000001828 */
[----:B------:R-:W5:Y:S01]  /*16a10*/  LDSM.16.MT88.4 R48, [R118+0xf800] ;  /* 0x00f800007630783b */ /* 0x000f620000004200 */
[----:B------:R-:W5:Y:S06]  /*16a20*/  MUFU.EX2 R82, R82 ;  /* 0x0000005200527308 */ /* 0x000f6c0000000800 */
[C---:B------:R-:W-:Y:S02]  /*16a30*/  HMMA.16816.F32 R36, R52.reuse, R56, R36 ;  /* 0x000000383424723c */ /* 0x040fe40000001824 */
[----:B------:R-:W-:Y:S06]  /*16a40*/  MUFU.EX2 R80, R80 ;  /* 0x0000005000507308 */ /* 0x000fec0000000800 */
[----:B------:R-:W-:Y:S01]  /*16a50*/  HMMA.16816.F32 R32, R52, R58, R32 ;  /* 0x0000003a3420723c */ /* 0x000fe20000001820 */
[----:B------:R-:W-:Y:S01]  /*16a60*/  F2FP.F16.F32.PACK_AB R52, R90, R92 ;  /* 0x0000005c5a34723e */ /* 0x000fe200000000ff */
[----:B------:R-:W5:Y:S01]  /*16a70*/  LDSM.16.MT88.4 R56, [R3+0xf800] ;  /* 0x00f800000338783b */ /* 0x000f620000004200 */
[C---:B------:R-:W-:Y:S01]  /*16a80*/  F2FP.F16.F32.PACK_AB R53, R91.reuse, R93 ;  /* 0x0000005d5b35723e */ /* 0x040fe200000000ff */
[----:B------:R-:W5:Y:S01]  /*16a90*/  MUFU.EX2 R78, R78 ;  /* 0x0000004e004e7308 */ /* 0x000f620000000800 */
        /* <DEDUP_REMOVED lines=10> */
[----:B----4-:R-:W-:Y:S01]  /*16b40*/  FADD.FTZ R87, R85, R87 ;  /* 0x0000005755577221 */ /* 0x010fe20000010000 */
[----:B------:R-:W-:Y:S01]  /*16b50*/  MUFU.EX2 R72, R72 ;  /* 0x0000004800487308 */ /* 0x000fe20000000800 */
[----:B------:R-:W-:Y:S01]  /*16b60*/  FADD.FTZ R86, R84, R86 ;  /* 0x0000005654567221 */ /* 0x000fe20000010000 */
        /* <DEDUP_REMOVED lines=8> */
[C---:B------:R-:W-:Y:S06]  /*16bf0*/  HMMA.16816.F32 R4, R52.reuse, R48, R4 ;  /* 0x000000303404723c */ /* 0x040fec0000001804 */
[----:B------:R-:W-:Y:S02]  /*16c00*/  MUFU.EX2 R61, R61 ;  /* 0x0000003d003d7308 */ /* 0x000fe40000000800 */
[C---:B------:R-:W-:Y:S01]  /*16c10*/  HMMA.16816.F32 R40, R52.reuse, R50, R40 ;  /* 0x000000323428723c */ /* 0x040fe20000001828 */
[----:B------:R-:W4:Y:S05]  /*16c20*/  LDSM.16.MT88.4 R48, [R118+0x10000] ;  /* 0x010000007630783b */ /* 0x000f2a0000004200 */
        /* <DEDUP_REMOVED lines=14> */
[----:B-1----:R-:W-:Y:S01]  /*16d10*/  F2FP.F16.F32.PACK_AB R55, R79, R81 ;  /* 0x000000514f37723e */ /* 0x002fe200000000ff */
[----:B------:R-:W1:Y:S01]  /*16d20*/  MUFU.EX2 R56, R56 ;  /* 0x0000003800387308 */ /* 0x000e620000000800 */
[-C--:B------:R-:W-:Y:S01]  /*16d30*/  FFMA.FTZ R74, R109, R117.reuse, -R116 ;  /* 0x000000756d4a7223 */ /* 0x080fe20000010874 */
[----:B------:R-:W-:Y:S01]  /*16d40*/  FFMA.FTZ R76, R106, R117, -R115 ;  /* 0x000000756a4c7223 */ /* 0x000fe20000010873 */
[----:B------:R-:W-:Y:S01]  /*16d50*/  FADD.FTZ R83, R83, R87 ;  /* 0x0000005753537221 */ /* 0x000fe20000010000 */
[----:B------:R-:W-:-:S02]  /*16d60*/  FADD.FTZ R82, R82, R86 ;  /* 0x0000005652527221 */ /* 0x000fc40000010000 */
[C---:B--2---:R-:W-:Y:S01]  /*16d70*/  HMMA.16816.F32 R20, R52.reuse, R24, R20 ;  /* 0x000000183414723c */ /* 0x044fe20000001814 */
[----:B------:R-:W-:Y:S01]  /*16d80*/  FADD.FTZ R83, R81, R83 ;  /* 0x0000005351537221 */ /* 0x000fe20000010000 */
[----:B------:R-:W-:Y:S01]  /*16d90*/  MUFU.EX2 R57, R57 ;  /* 0x0000003900397308 */ /* 0x000fe20000000800 */
[----:B------:R-:W-:Y:S02]  /*16da0*/  FADD.FTZ R82, R80, R82 ;  /* 0x0000005250527221 */ /* 0x000fe40000010000 */
[----:B------:R-:W-:Y:S02]  /*16db0*/  FADD.FTZ R79, R79, R83 ;  /* 0x000000534f4f7221 */ /* 0x000fe40000010000 */
[----:B------:R-:W-:Y:S01]  /*16dc0*/  FADD.FTZ R78, R78, R82 ;  /* 0x000000524e4e7221 */ /* 0x000fe20000010000 */
[----:B------:R-:W-:Y:S01]  /*16dd0*/  HMMA.16816.F32 R16, R52, R26, R16 ;  /* 0x0000001a3410723c */ /* 0x000fe20000001810 */
[----:B------:R-:W2:Y:S01]  /*16de0*/  LDSM.16.MT88.4 R24, [R3+0x10000] ;  /* 0x010000000318783b */ /* 0x000ea20000004200 */
[----:B------:R-:W-:Y:S01]  /*16df0*/  MUFU.EX2 R58, R58 ;  /* 0x0000003a003a7308 */ /* 0x000fe20000000800 */
[----:B-1----:R-:W-:-:S05]  /*16e00*/  FADD.FTZ R79, R56, R79 ;  /* 0x0000004f384f7221 */ /* 0x002fca0000010000 */
[C---:B---3--:R-:W-:Y:S02]  /*16e10*/  HMMA.16816.F32 R12, R52.reuse, R28, R12 ;  /* 0x0000001c340c723c */ /* 0x048fe4000000180c */
[----:B------:R-:W1:Y:S06]  /*16e20*/  MUFU.EX2 R59, R59 ;  /* 0x0000003b003b7308 */ /* 0x000e6c0000000800 */
[C---:B------:R-:W-:Y:S01]  /*16e30*/  HMMA.16816.F32 R8, R52.reuse, R30, R8 ;  /* 0x0000001e3408723c */ /* 0x040fe20000001808 */
[----:B------:R-:W3:Y:S01]  /*16e40*/  LDSM.16.MT88.4 R28, [R120+0x10800] ;  /* 0x01080000781c783b */ /* 0x000ee20000004200 */
[----:B------:R-:W5:Y:S06]  /*16e50*/  MUFU.EX2 R73, R73 ;  /* 0x0000004900497308 */ /* 0x000f6c0000000800 */
[----:B----4-:R-:W-:Y:S02]  /*16e60*/  HMMA.16816.F32 R4, R52, R48, R4 ;  /* 0x000000303404723c */ /* 0x010fe40000001804 */
[----:B------:R-:W-:Y:S01]  /*16e70*/  MUFU.EX2 R74, R74 ;  /* 0x0000004a004a7308 */ /* 0x000fe20000000800 */
[----:B-1----:R-:W-:-:S05]  /*16e80*/  FADD.FTZ R78, R59, R78 ;  /* 0x0000004e3b4e7221 */ /* 0x002fca0000010000 */
[C---:B------:R-:W-:Y:S01]  /*16e90*/  HMMA.16816.F32 R40, R52.reuse, R50, R40 ;  /* 0x000000323428723c */ /* 0x040fe20000001828 */
[----:B------:R-:W1:Y:S01]  /*16ea0*/  LDSM.16.MT88.4 R48, [R119+0x10800] ;  /* 0x010800007730783b */ /* 0x000e620000004200 */
[----:B------:R-:W-:Y:S06]  /*16eb0*/  MUFU.EX2 R75, R75 ;  /* 0x0000004b004b7308 */ /* 0x000fec0000000800 */
[C---:B--2---:R-:W-:Y:S02]  /*16ec0*/  HMMA.16816.F32 R36, R52.reuse, R24, R36 ;  /* 0x000000183424723c */ /* 0x044fe40000001824 */
[----:B------:R-:W-:Y:S06]  /*16ed0*/  MUFU.EX2 R76, R76 ;  /* 0x0000004c004c7308 */ /* 0x000fec0000000800 */
[----:B------:R-:W-:Y:S01]  /*16ee0*/  HMMA.16816.F32 R32, R52, R26, R32 ;  /* 0x0000001a3420723c */ /* 0x000fe20000001820 */
[----:B------:R-:W2:Y:S01]  /*16ef0*/  LDSM.16.MT88.4 R24, [R118+0x10800] ;  /* 0x010800007618783b */ /* 0x000ea20000004200 */
[----:B-----5:R-:W-:Y:S01]  /*16f00*/  F2FP.F16.F32.PACK_AB R52, R73, R59 ;  /* 0x0000003b4934723e */ /* 0x020fe200000000ff */
[----:B------:R-:W-:Y:S01]  /*16f10*/  MUFU.EX2 R77, R77 ;  /* 0x0000004d004d7308 */ /* 0x000fe20000000800 */
[C---:B------:R-:W-:Y:S01]  /*16f20*/  F2FP.F16.F32.PACK_AB R53, R57.reuse, R56 ;  /* 0x000000383935723e */ /* 0x040fe200000000ff */
[----:B------:R-:W-:Y:S01]  /*16f30*/  FADD.FTZ R57, R57, R79 ;  /* 0x0000004f39397221 */ /* 0x000fe20000010000 */
[----:B------:R-:W-:Y:S01]  /*16f40*/  F2FP.F16.F32.PACK_AB R54, R70, R72 ;  /* 0x000000484636723e */ /* 0x000fe200000000ff */
[----:B------:R-:W-:Y:S01]  /*16f50*/  FADD.FTZ R73, R73, R78 ;  /* 0x0000004e49497221 */ /* 0x000fe20000010000 */
[----:B------:R-:W-:Y:S01]  /*16f60*/  F2FP.F16.F32.PACK_AB R55, R71, R58 ;  /* 0x0000003a4737723e */ /* 0x000fe200000000ff */
[----:B------:R-:W-:-:S02]  /*16f70*/  FADD.FTZ R57, R58, R57 ;  /* 0x000000393a397221 */ /* 0x000fc40000010000 */
[----:B------:R-:W-:Y:S01]  /*16f80*/  MUFU.EX2 R105, R105 ;  /* 0x0000006900697308 */ /* 0x000fe20000000800 */
[----:B------:R-:W-:Y:S01]  /*16f90*/  FADD.FTZ R73, R72, R73 ;  /* 0x0000004948497221 */ /* 0x000fe20000010000 */
[----:B------:R-:W-:Y:S02]  /*16fa0*/  FADD.FTZ R71, R71, R57 ;  /* 0x0000003947477221 */ /* 0x000fe40000010000 */
[----:B---3--:R-:W-:Y:S01]  /*16fb0*/  HMMA.16816.F32 R20, R52, R28, R20 ;  /* 0x0000001c3414723c */ /* 0x008fe20000001814 */
[----:B------:R-:W-:Y:S01]  /*16fc0*/  FADD.FTZ R70, R70, R73 ;  /* 0x0000004946467221 */ /* 0x000fe20000010000 */
[----:B------:R-:W-:Y:S02]  /*16fd0*/  FADD.FTZ R71, R69, R71 ;  /* 0x0000004745477221 */ /* 0x000fe40000010000 */
[----:B------:R-:W3:Y:S01]  /*16fe0*/  MUFU.EX2 R66, R66 ;  /* 0x0000004200427308 */ /* 0x000ee20000000800 */
[----:B------:R-:W-:-:S03]  /*16ff0*/  FADD.FTZ R70, R68, R70 ;  /* 0x0000004644467221 */ /* 0x000fc60000010000 */
[C---:B------:R-:W-:Y:S01]  /*17000*/  HMMA.16816.F32 R16, R52.reuse, R30, R16 ;  /* 0x0000001e3410723c */ /* 0x040fe20000001810 */
[----:B------:R-:W4:Y:S03]  /*17010*/  LDSM.16.MT88.4 R28, [R3+0x10800] ;  /* 0x01080000031c783b */ /* 0x000f260000004200 */
[----:B------:R-:W-:Y:S04]  /*17020*/  MUFU.EX2 R64, R64 ;  /* 0x0000004000407308 */ /* 0x000fe80000000800 */
[----:B-1----:R-:W-:Y:S04]  /*17030*/  HMMA.16816.F32 R12, R52, R48, R12 ;  /* 0x00000030340c723c */ /* 0x002fe8000000180c */
[----:B------:R-:W-:Y:S01]  /*17040*/  MUFU.EX2 R250, R250 ;  /* 0x000000fa00fa7308 */ /* 0x000fe20000000800 */
[----:B---3--:R-:W-:-:S03]  /*17050*/  F2FP.F16.F32.PACK_AB R149, R66, R105 ;  /* 0x000000694295723e */ /* 0x008fc600000000ff */
[C---:B------:R-:W-:Y:S01]  /*17060*/  HMMA.16816.F32 R8, R52.reuse, R50, R8 ;  /* 0x000000323408723c */ /* 0x040fe20000001808 */
[----:B------:R-:W1:Y:S03]  /*17070*/  LDSM.16.MT88.4 R48, [R120+0x11000] ;  /* 0x011000007830783b */ /* 0x000e660000004200 */
[----:B------:R-:W3:Y:S04]  /*17080*/  MUFU.EX2 R249, R249 ;  /* 0x000000f900f97308 */ /* 0x000ee80000000800 */
[C---:B--2---:R-:W-:Y:S08]  /*17090*/  HMMA.16816.F32 R4, R52.reuse, R24, R4 ;  /* 0x000000183404723c */ /* 0x044ff00000001804 */
[----:B------:R-:W-:Y:S01]  /*170a0*/  HMMA.16816.F32 R40, R52, R26, R40 ;  /* 0x0000001a3428723c */ /* 0x000fe20000001828 */
[----:B------:R-:W2:Y:S01]  /*170b0*/  LDSM.16.MT88.4 R24, [R119+0x11000] ;  /* 0x011000007718783b */ /* 0x000ea20000004200 */
[----:B---3--:R-:W-:-:S06]  /*170c0*/  F2FP.F16.F32.PACK_AB R151, R249, R64 ;  /* 0x00000040f997723e */ /* 0x008fcc00000000ff */
[C---:B----4-:R-:W-:Y:S08]  /*170d0*/  HMMA.16816.F32 R36, R52.reuse, R28, R36 ;  /* 0x0000001c3424723c */ /* 0x050ff00000001824 */
[----:B------:R-:W-:Y:S01]  /*170e0*/  HMMA.16816.F32 R32, R52, R30, R32 ;  /* 0x0000001e3420723c */ /* 0x000fe20000001820 */
[----:B------:R-:W-:Y:S01]  /*170f0*/  F2FP.F16.F32.PACK_AB R52, R60, R68 ;  /* 0x000000443c34723e */ /* 0x000fe200000000ff */
[----:B------:R-:W3:Y:S01]  /*17100*/  LDSM.16.MT88.4 R28, [R118+0x11000] ;  /* 0x01100000761c783b */ /* 0x000ee20000004200 */
        /* <DEDUP_REMOVED lines=16> */
[----:B--2---:R-:W-:Y:S01]  /*17210*/  HMMA.16816.F32 R12, R52, R24, R12 ;  /* 0x00000018340c723c */ /* 0x004fe2000000180c */
[-CC-:B------:R-:W-:Y:S01]  /*17220*/  FFMA.FTZ R24, R67, R117.reuse, -R115.reuse ;  /* 0x0000007543187223 */ /* 0x180fe20000010873 */
[----:B------:R-:W-:-:S05]  /*17230*/  FFMA.FTZ R25, R65, R117, -R115 ;  /* 0x0000007541197223 */ /* 0x000fca0000010873 */
[----:B------:R-:W2:Y:S01]  /*17240*/  MUFU.EX2 R24, R24 ;  /* 0x0000001800187308 */ /* 0x000ea20000000800 */
[----:B------:R-:W-:Y:S01]  /*17250*/  HMMA.16816.F32 R8, R52, R26, R8 ;  /* 0x0000001a3408723c */ /* 0x000fe20000001808 */
[----:B------:R-:W-:-:S06]  /*17260*/  FFMA.FTZ R26, R63, R117, -R115 ;  /* 0x000000753f1a7223 */ /* 0x000fcc0000010873 */
[----:B------:R-:W4:Y:S01]  /*17270*/  MUFU.EX2 R25, R25 ;  /* 0x0000001900197308 */ /* 0x000f220000000800 */
[C---:B---3--:R-:W-:Y:S07]  /*17280*/  HMMA.16816.F32 R4, R52.reuse, R28, R4 ;  /* 0x0000001c3404723c */ /* 0x048fee0000001804 */
[----:B------:R-:W3:Y:S01]  /*17290*/  MUFU.EX2 R26, R26 ;  /* 0x0000001a001a7308 */ /* 0x000ee20000000800 */
[----:B------:R-:W-:Y:S01]  /*172a0*/  HMMA.16816.F32 R40, R52, R30, R40 ;  /* 0x0000001e3428723c */ /* 0x000fe20000001828 */
[----:B--2---:R-:W-:Y:S01]  /*172b0*/  FADD.FTZ R76, R24, R76 ;  /* 0x0000004c184c7221 */ /* 0x004fe20000010000 */
[----:B----4-:R-:W-:-:S06]  /*172c0*/  F2FP.F16.F32.PACK_AB R148, R25, R24 ;  /* 0x000000181994723e */ /* 0x010fcc00000000ff */
[----:B-1----:R-:W-:Y:S01]  /*172d0*/  HMMA.16816.F32 R36, R52, R48, R36 ;  /* 0x000000303424723c */ /* 0x002fe20000001824 */
[----:B------:R-:W-:Y:S01]  /*172e0*/  FADD.FTZ R76, R25, R76 ;  /* 0x0000004c194c7221 */ /* 0x000fe20000010000 */
[----:B---3--:R-:W-:-:S06]  /*172f0*/  F2FP.F16.F32.PACK_AB R150, R250, R26 ;  /* 0x0000001afa96723e */ /* 0x008fcc00000000ff */
[----:B------:R-:W-:Y:S01]  /*17300*/  HMMA.16816.F32 R32, R52, R50, R32 ;  /* 0x000000323420723c */ /* 0x000fe20000001820 */
[----:B------:R-:W-:-:S04]  /*17310*/  FADD.FTZ R76, R26, R76 ;  /* 0x0000004c1a4c7221 */ /* 0x000fc80000010000 */
[----:B------:R-:W-:-:S03]  /*17320*/  FADD.FTZ R250, R250, R76 ;  /* 0x0000004cfafa7221 */ /* 0x000fc60000010000 */
[C---:B------:R-:W-:Y:S08]  /*17330*/  HMMA.16816.F32 R160, R148.reuse, R156, R20 ;  /* 0x0000009c94a0723c */ /* 0x040ff00000001814 */
[C---:B------:R-:W-:Y:S01]  /*17340*/  HMMA.16816.F32 R156, R148.reuse, R158, R16 ;  /* 0x0000009e949c723c */ /* 0x040fe20000001810 */
[----:B------:R-:W1:Y:S07]  /*17350*/  LDSM.16.MT88.4 R16, [R3+0x11800] ;  /* 0x011800000310783b */ /* 0x000e6e0000004200 */
[C---:B------:R-:W-:Y:S08]  /*17360*/  HMMA.16816.F32 R132, R148.reuse, R136, R12 ;  /* 0x000000889484723c */ /* 0x040ff0000000180c */
[C---:B------:R-:W-:Y:S08]  /*17370*/  HMMA.16816.F32 R140, R148.reuse, R152, R4 ;  /* 0x00000098948c723c */ /* 0x040ff00000001804 */
[C---:B------:R-:W-:Y:S08]  /*17380*/  HMMA.16816.F32 R136, R148.reuse, R138, R8 ;  /* 0x0000008a9488723c */ /* 0x040ff00000001808 */
[C---:B------:R-:W-:Y:S08]  /*17390*/  HMMA.16816.F32 R152, R148.reuse, R154, R40 ;  /* 0x0000009a9498723c */ /* 0x040ff00000001828 */
[C---:B-1----:R-:W-:Y:S08]  /*173a0*/  HMMA.16816.F32 R144, R148.reuse, R16, R36 ;  /* 0x000000109490723c */ /* 0x042ff00000001824 */
        /* <DEDUP_REMOVED lines=8> */
[----:B------:R-:W-:-:S12]  /*17430*/  IMAD.MOV.U32 R166, RZ, RZ, R2 ;  /* 0x000000ffffa67224 */ /* 0x000fd800078e0002 */
.L_x_5306:
[----:B------:R-:W1:Y:S01]  /*17440*/  LDC.64 R12, c[0x0][0x358] ;  /* 0x0000d600ff0c7b82 */ /* 0x000e620000000a00 */
[----:B------:R-:W-:Y:S04]  /*17450*/  DEPBAR.LE SB0, 0x0 ;  /* 0x000080000000791a */ /* 0x000fe80000000000 */
[----:B------:R-:W-:Y:S05]  /*17460*/  WARPSYNC.ALL ;  /* 0x0000000000007948 */ /* 0x000fea0003800000 */
[----:B------:R-:W-:Y:S01]  /*17470*/  BAR.SYNC.DEFER_BLOCKING 0x0 ;  /* 0x0000000000007b1d */ /* 0x000fe20000010000 */
[----:B------:R-:W-:Y:S02]  /*17480*/  @!P5 IMAD.MOV.U32 R2, RZ, RZ, RZ ;  /* 0x000000ffff02d224 */ /* 0x000fe400078e00ff */
[----:B------:R-:W-:Y:S03]  /*17490*/  IMAD.MOV.U32 R3, RZ, RZ, R235 ;  /* 0x000000ffff037224 */ /* 0x000fe600078e00eb */
        /* <DEDUP_REMOVED lines=8> */
[----:B------:R-:W-:Y:S05]  /*17520*/  IMAD.SHL.U32 R227, R224, 0x8, RZ ;  /* 0x00000008e0e37824 */ /* 0x000fea00078e00ff */
[--C-:B------:R-:W-:Y:S04]  /*17530*/  LOP3.LUT R0, R0, 0x1c0, R227.reuse, 0xf8, !PT ;  /* 0x000001c000007812 */ /* 0x100fe800078ef8e3 */
[----:B------:R-:W-:Y:S01]  /*17540*/  LOP3.LUT R0, R0, 0x38, R227, 0x78, !PT ;  /* 0x0000003800007812 */ /* 0x000fe200078e78e3 */
[----:B--2---:R-:W-:Y:S04]  /*17550*/  @!P5 IMAD.SHL.U32 R4, R4, 0x100, RZ ;  /* 0x000001000404d824 */ /* 0x004fe800078e00ff */
[----:B------:R-:W-:Y:S05]  /*17560*/  @!P5 IMAD.X R4, RZ, RZ, ~R4, P0 ;  /* 0x000000ffff04d224 */ /* 0x000fea00000e0e04 */
[----:B------:R-:W-:Y:S04]  /*17570*/  @!P5 SHF.R.S64 R2, R2, 0x1f, R4 ;  /* 0x0000001f0202d819 */ /* 0x000fe80000001004 */
[----:B------:R-:W-:Y:S01]  /*17580*/  @!P5 IADD3 R235, P0, PT, R235, R2, RZ ;  /* 0x00000002ebebd210 */ /* 0x000fe20007f1e0ff */
[----:B------:R-:W-:Y:S03]  /*17590*/  IMAD.MOV.U32 R2, RZ, RZ, R234 ;  /* 0x000000ffff027224 */ /* 0x000fe600078e00ea */
        /* <DEDUP_REMOVED lines=13> */
[----:B------:R-:W-:Y:S11]  /*17670*/  R2UR UR11, R13 ;  /* 0x000000000d0b72ca */ /* 0x000ff600000e0000 */
[----:B------:R-:W-:Y:S02]  /*17680*/  @!UPT UIADD3 URZ, UPT, UPT, URZ, URZ, URZ ;  /* 0x000000fffffff290 */ /* 0x000fe4000fffe0ff */
[----:B------:R-:W3:Y:S01]  /*17690*/  LD.E.64 R16, desc[UR10][R164.64+0x28] ;  /* 0x0000280aa4107980 */ /* 0x000ee2000c101b00 */
[-C--:B--2---:R-:W-:Y:S02]  /*176a0*/  IABS R8, R11.reuse ;  /* 0x0000000b00087213 */ /* 0x084fe40000000000 */
[-C--:B------:R-:W-:Y:S02]  /*176b0*/  IABS R6, R11.reuse ;  /* 0x0000000b00067213 */ /* 0x080fe40000000000 */
[----:B------:R-:W1:Y:S01]  /*176c0*/  I2F.RP R14, R8 ;  /* 0x00000008000e7306 */ /* 0x000e620000209400 */
[-C--:B------:R-:W-:Y:S02]  /*176d0*/  LOP3.LUT R4, R4, R11.reuse, RZ, 0x3c, !PT ;  /* 0x0000000b04047212 */ /* 0x080fe400078e3cff */
[----:B------:R-:W-:Y:S02]  /*176e0*/  IMAD.MOV R6, RZ, RZ, -R6 ;  /* 0x000000ffff067224 */ /* 0x000fe400078e0a06 */
        /* <DEDUP_REMOVED lines=22> */
[----:B------:R-:W-:Y:S02]  /*17850*/  LOP3.LUT R5, R238, R11, RZ, 0x3c, !PT ;  /* 0x0000000bee057212 */ /* 0x000fe400078e3cff */
[----:B------:R-:W-:Y:S02]  /*17860*/  ISETP.NE.AND P0, PT, R11, RZ, PT ;  /* 0x000000ff0b00720c */ /* 0x000fe40003f05270 */
[----:B------:R-:W-:Y:S05]  /*17870*/  ISETP.GE.AND P2, PT, R5, RZ, PT ;  /* 0x000000ff0500720c */ /* 0x000fea0003f46270 */
[----:B------:R-:W-:Y:S02]  /*17880*/  @P3 VIADD R9, R9, 0x1 ;  /* 0x0000000109093836 */ /* 0x000fe40000000000 */
[----:B------:R-:W-:Y:S02]  /*17890*/  @P4 VIADD R10, R10, 0x1 ;  /* 0x000000010a0a4836 */ /* 0x000fe40000000000 */
[----:B------:R-:W-:Y:S04]  /*178a0*/  @!P6 IMAD.MOV R9, RZ, RZ, -R9 ;  /* 0x000000ffff09e224 */ /* 0x000fe800078e0a09 */
        /* <DEDUP_REMOVED lines=24> */
.L_x_5301:
[----:B------:R-:W-:Y:S05]  /*17a30*/  BSYNC.RECONVERGENT B0 ;  /* 0x0000000000007941 */ /* 0x000fea0003800200 */
.L_x_5300:
[----:B------:R-:W1:Y:S01]  /*17a40*/  S2UR UR10, SR_CgaCtaId ;  /* 0x00000000000a79c3 */ /* 0x000e620000008800 */
[----:B------:R-:W-:Y:S01]  /*17a50*/  IADD3 R4, P0, PT, R248, R235, RZ ;  /* 0x000000ebf8047210 */ /* 0x000fe20007f1e0ff */
[----:B------:R-:W-:Y:S01]  /*17a60*/  UMOV UR11, 0x400 ;  /* 0x00000400000b7882 */ /* 0x000fe20000000000 */
[----:B------:R-:W-:Y:S01]  /*17a70*/  R2UR UR34, R12 ;  /* 0x000000000c2272ca */ /* 0x000fe200000e0000 */
[----:B------:R-:W-:Y:S01]  /*17a80*/  IMAD.MOV.U32 R228, RZ, RZ, 0x20 ;  /* 0x00000020ffe47424 */ /* 0x000fe200078e00ff */
[----:B------:R-:W-:Y:S01]  /*17a90*/  R2UR UR35, R13 ;  /* 0x000000000d2372ca */ /* 0x000fe200000e0000 */
[--C-:B------:R-:W-:Y:S01]  /*17aa0*/  IMAD.X R5, R247, 0x1, R234.reuse, P0 ;  /* 0x00000001f7057824 */ /* 0x100fe200000e06ea */
[-C--:B------:R-:W-:Y:S01]  /*17ab0*/  IADD3 R18, P0, PT, R4, R248.reuse, RZ ;  /* 0x000000f804127210 */ /* 0x080fe20007f1e0ff */
[----:B------:R-:W-:Y:S01]  /*17ac0*/  IMAD.MOV.U32 R208, RZ, RZ, 0x40 ;  /* 0x00000040ffd07424 */ /* 0x000fe200078e00ff */
[----:B------:R-:W-:Y:S01]  /*17ad0*/  R2UR UR32, R12 ;  /* 0x000000000c2072ca */ /* 0x000fe200000e0000 */
[----:B------:R-:W-:Y:S01]  /*17ae0*/  VIADD R246, R246, 0xffffffff ;  /* 0xfffffffff6f67836 */ /* 0x000fe20000000000 */
[----:B------:R-:W-:Y:S01]  /*17af0*/  R2UR UR33, R13 ;  /* 0x000000000d2172ca */ /* 0x000fe200000e0000 */
[----:B------:R-:W-:Y:S01]  /*17b00*/  IMAD.X R19, R5, 0x1, R247, P0 ;  /* 0x0000000105137824 */ /* 0x000fe200000e06f7 */
[----:B------:R-:W-:Y:S01]  /*17b10*/  LOP3.LUT R0, R0, 0x1e00, R227, 0xf8, !PT ;  /* 0x00001e0000007812 */ /* 0x000fe200078ef8e3 */
[----:B------:R-:W2:Y:S01]  /*17b20*/  LDCU.64 UR4, c[0x0][0x358] ;  /* 0x00006b00ff0477ac */ /* 0x000ea20008000a00 */
[C---:B------:R-:W-:Y:S01]  /*17b30*/  R2UR UR30, R12.reuse ;  /* 0x000000000c1e72ca */ /* 0x040fe200000e0000 */
[----:B------:R-:W-:Y:S01]  /*17b40*/  BSSY.RECONVERGENT B1, `(.L_x_5302) ;  /* 0x00001a4000017945 */ /* 0x000fe20003800200 */
[C---:B------:R-:W-:Y:S02]  /*17b50*/  R2UR UR31, R13.reuse ;  /* 0x000000000d1f72ca */ /* 0x040fe400000e0000 */
[----:B------:R-:W-:Y:S02]  /*17b60*/  R2UR UR28, R12 ;  /* 0x000000000c1c72ca */ /* 0x000fe400000e0000 */
[C---:B------:R-:W-:Y:S02]  /*17b70*/  R2UR UR29, R13.reuse ;  /* 0x000000000d1d72ca */ /* 0x040fe400000e0000 */
[-C--:B------:R-:W-:Y:S01]  /*17b80*/  IADD3 R16, P0, PT, R18, R248.reuse, RZ ;  /* 0x000000f812107210 */ /* 0x080fe20007f1e0ff */
[----:B-1----:R-:W-:Y:S01]  /*17b90*/  ULEA UR8, UR10, UR11, 0x18 ;  /* 0x0000000b0a087291 */ /* 0x002fe2000f8ec0ff */
[C---:B------:R-:W-:Y:S02]  /*17ba0*/  R2UR UR26, R12.reuse ;  /* 0x000000000c1a72ca */ /* 0x040fe400000e0000 */
[----:B------:R-:W-:Y:S01]  /*17bb0*/  R2UR UR27, R13 ;  /* 0x000000000d1b72ca */ /* 0x000fe200000e0000 */
[----:B------:R-:W-:Y:S01]  /*17bc0*/  IMAD.X R17, R19, 0x1, R247, P0 ;  /* 0x0000000113117824 */ /* 0x000fe200000e06f7 */
        /* <DEDUP_REMOVED lines=20> */
[----:B------:R-:W-:Y:S01]  /*17d10*/  R2UR UR10, R12 ;  /* 0x000000000c0a72ca */ /* 0x000fe200000e0000 */
[----:B------:R-:W-:Y:S01]  /*17d20*/  IMAD.MOV.U32 R12, RZ, RZ, R235 ;  /* 0x000000ffff0c7224 */ /* 0x000fe200078e00eb */
[----:B------:R-:W-:Y:S01]  /*17d30*/  R2UR UR11, R13 ;  /* 0x000000000d0b72ca */ /* 0x000fe200000e0000 */
[----:B------:R-:W-:Y:S01]  /*17d40*/  IMAD.MOV.U32 R13, RZ, RZ, R234 ;  /* 0x000000ffff0d7224 */ /* 0x000fe200078e00ea */
[----:B------:R-:W-:Y:S02]  /*17d50*/  LEA R3, R0, UR8, 0x1 ;  /* 0x0000000800037c11 */ /* 0x000fe4000f8e08ff */
[-C--:B------:R-:W-:Y:S02]  /*17d60*/  IADD3 R14, P0, PT, R16, R248.reuse, RZ ;  /* 0x000000f8100e7210 */ /* 0x080fe40007f1e0ff */
[----:B------:R-:W-:Y:S01]  /*17d70*/  LOP3.LUT P2, RZ, R224, 0x4, RZ, 0xc0, !PT ;  /* 0x00000004e0ff7812 */ /* 0x000fe2000784c0ff */
[----:B------:R-:W-:Y:S01]  /*17d80*/  @!PT LDS RZ, [RZ] ;  /* 0x00000000fffff984 */ /* 0x000fe20000000800 */
[----:B------:R-:W-:Y:S01]  /*17d90*/  @!PT LDS RZ, [RZ] ;  /* 0x00000000fffff984 */ /* 0x000fe20000000800 */
[----:B------:R-:W-:Y:S01]  /*17da0*/  @!PT LDS RZ, [RZ] ;  /* 0x00000000fffff984 */ /* 0x000fe20000000800 */
[----:B------:R-:W-:Y:S02]  /*17db0*/  LDGSTS.E.BYPASS.LTC128B.128 [R3+0xa000], desc[UR34][R12.64] ;  /* 0x0a0000000c037fae */ /* 0x000fe4000b981a22 */
[--C-:B------:R-:W-:Y:S01]  /*17dc0*/  IMAD.X R15, R17, 0x1, R247.reuse, P0 ;  /* 0x00000001110f7824 */ /* 0x100fe200000e06f7 */
[-C--:B------:R-:W-:Y:S02]  /*17dd0*/  IADD3 R10, P0, PT, R14, R248.reuse, RZ ;  /* 0x000000f80e0a7210 */ /* 0x080fe40007f1e0ff */
[----:B------:R1:W-:Y:S01]  /*17de0*/  LDGSTS.E.BYPASS.LTC128B.128 [R3+0xa800], desc[UR32][R4.64] ;  /* 0x0a80000004037fae */ /* 0x0003e2000b981a20 */
[----:B------:R-:W-:Y:S04]  /*17df0*/  SEL R208, R208, 0xffffffc0, !P2 ;  /* 0xffffffc0d0d07807 */ /* 0x000fe80005000000 */
[----:B------:R-:W-:Y:S01]  /*17e00*/  LDGSTS.E.BYPASS.LTC128B.128 [R3+0xb000], desc[UR30][R18.64] ;  /* 0x0b00000012037fae */ /* 0x000fe2000b981a1e */
[--C-:B------:R-:W-:Y:S01]  /*17e10*/  IMAD.X R11, R15, 0x1, R247.reuse, P0 ;  /* 0x000000010f0b7824 */ /* 0x100fe200000e06f7 */
[-C--:B------:R-:W-:Y:S01]  /*17e20*/  IADD3 R8, P0, PT, R10, R248.reuse, RZ ;  /* 0x000000f80a087210 */ /* 0x080fe20007f1e0ff */
[--C-:B------:R-:W-:Y:S02]  /*17e30*/  IMAD.IADD R0, R226, 0x1, R208.reuse ;  /* 0x00000001e2007824 */ /* 0x100fe400078e02d0 */
[----:B------:R-:W-:Y:S01]  /*17e40*/  LDGSTS.E.BYPASS.LTC128B.128 [R3+0xb800], desc[UR28][R16.64] ;  /* 0x0b80000010037fae */ /* 0x000fe2000b981a1c */
[----:B------:R-:W-:Y:S02]  /*17e50*/  IMAD.IADD R208, R225, 0x1, R208 ;  /* 0x00000001e1d07824 */ /* 0x000fe400078e02d0 */
[--C-:B------:R-:W-:Y:S02]  /*17e60*/  IMAD.X R9, R11, 0x1, R247.reuse, P0 ;  /* 0x000000010b097824 */ /* 0x100fe400000e06f7 */
[----:B------:R3:W-:Y:S01]  /*17e70*/  LDGSTS.E.BYPASS.LTC128B.128 [R3+0xc000], desc[UR26][R14.64] ;  /* 0x0c0000000e037fae */ /* 0x0007e2000b981a1a */
[-C--:B------:R-:W-:Y:S04]  /*17e80*/  IADD3 R6, P0, PT, R8, R248.reuse, RZ ;  /* 0x000000f808067210 */ /* 0x080fe80007f1e0ff */
[----:B------:R4:W-:Y:S01]  /*17e90*/  LDGSTS.E.BYPASS.LTC128B.128 [R3+0xc800], desc[UR24][R10.64] ;  /* 0x0c8000000a037fae */ /* 0x0009e2000b981a18 */
[--C-:B------:R-:W-:Y:S01]  /*17ea0*/  IMAD.X R7, R9, 0x1, R247.reuse, P0 ;  /* 0x0000000109077824 */ /* 0x100fe200000e06f7 */
[-C--:B------:R-:W-:Y:S03]  /*17eb0*/  IADD3 R20, P0, PT, R6, R248.reuse, RZ ;  /* 0x000000f806147210 */ /* 0x080fe60007f1e0ff */
[----:B------:R-:W-:Y:S05]  /*17ec0*/  LDGSTS.E.BYPASS.LTC128B.128 [R3+0xd000], desc[UR22][R8.64] ;  /* 0x0d00000008037fae */ /* 0x000fea000b981a16 */
[----:B------:R5:W-:Y:S01]  /*17ed0*/  LDGSTS.E.BYPASS.LTC128B.128 [R3+0xd800], desc[UR20][R6.64] ;  /* 0x0d80000006037fae */ /* 0x000be2000b981a14 */
[--C-:B------:R-:W-:Y:S01]  /*17ee0*/  IMAD.X R21, R7, 0x1, R247.reuse, P0 ;  /* 0x0000000107157824 */ /* 0x100fe200000e06f7 */
[-C--:B-1----:R-:W-:Y:S04]  /*17ef0*/  IADD3 R4, P0, PT, R20, R248.reuse, RZ ;  /* 0x000000f814047210 */ /* 0x082fe80007f1e0ff */
[----:B------:R-:W-:Y:S01]  /*17f00*/  LDGSTS.E.BYPASS.LTC128B.128 [R3+0xe000], desc[UR18][R20.64] ;  /* 0x0e00000014037fae */ /* 0x000fe2000b981a12 */
[--C-:B------:R-:W-:Y:S01]  /*17f10*/  IMAD.X R5, R21, 0x1, R247.reuse, P0 ;  /* 0x0000000115057824 */ /* 0x100fe200000e06f7 */
[-C--:B------:R-:W-:Y:S04]  /*17f20*/  IADD3 R12, P0, PT, R4, R248.reuse, RZ ;  /* 0x000000f8040c7210 */ /* 0x080fe80007f1e0ff */
        /* <DEDUP_REMOVED lines=8> */
[-C--:B-----5:R-:W-:Y:S04]  /*17fb0*/  IADD3 R6, P0, PT, R10, R248.reuse, RZ ;  /* 0x000000f80a067210 */ /* 0x0a0fe80007f1e0ff */
[----:B------:R-:W-:Y:S01]  /*17fc0*/  LDGSTS.E.BYPASS.LTC128B.128 [R3+0x10000], desc[UR40][R10.64] ;  /* 0x100000000a037fae */ /* 0x000fe2000b981a28 */
[--C-:B------:R-:W-:Y:S01]  /*17fd0*/  IMAD.X R7, R11, 0x1, R247.reuse, P0 ;  /* 0x000000010b077824 */ /* 0x100fe200000e06f7 */
[-C--:B------:R-:W-:Y:S04]  /*17fe0*/  IADD3 R8, P0, PT, R6, R248.reuse, RZ ;  /* 0x000000f806087210 */ /* 0x080fe80007f1e0ff */
[----:B------:R-:W-:Y:S01]  /*17ff0*/  LDGSTS.E.BYPASS.LTC128B.128 [R3+0x10800], desc[UR38][R6.64] ;  /* 0x1080000006037fae */ /* 0x000fe2000b981a26 */
[--C-:B------:R-:W-:Y:S01]  /*18000*/  IMAD.X R9, R7, 0x1, R247.reuse, P0 ;  /* 0x0000000107097824 */ /* 0x100fe200000e06f7 */
[----:B-1----:R-:W-:Y:S04]  /*18010*/  IADD3 R4, P0, PT, R8, R248, RZ ;  /* 0x000000f808047210 */ /* 0x002fe80007f1e0ff */
[----:B------:R1:W-:Y:S01]  /*18020*/  LDGSTS.E.BYPASS.LTC128B.128 [R3+0x11000], desc[UR36][R8.64] ;  /* 0x1100000008037fae */ /* 0x0003e2000b981a24 */
[----:B------:R-:W-:Y:S01]  /*18030*/  IMAD.X R5, R9, 0x1, R247, P0 ;  /* 0x0000000109057824 */ /* 0x000fe200000e06f7 */
[----:B------:R-:W-:Y:S04]  /*18040*/  LOP3.LUT P0, RZ, R224, 0x2, RZ, 0xc0, !PT ;  /* 0x00000002e0ff7812 */ /* 0x000fe8000780c0ff */
[----:B------:R3:W-:Y:S01]  /*18050*/  LDGSTS.E.BYPASS.LTC128B.128 [R3+0x11800], desc[UR10][R4.64] ;  /* 0x1180000004037fae */ /* 0x0007e2000b981a0a */
[----:B------:R-:W-:Y:S02]  /*18060*/  SEL R228, R228, 0xffffffe0, !P0 ;  /* 0xffffffe0e4e47807 */ /* 0x000fe40004000000 */
[----:B------:R-:W-:Y:S02]  /*18070*/  ISETP.GT.AND P0, PT, R246, R229, PT ;  /* 0x000000e5f600720c */ /* 0x000fe40003f04270 */
[----:B------:R-:W-:Y:S01]  /*18080*/  LDSM.16.M88.4 R128, [R226] ;  /* 0x00000000e280783b */ /* 0x000fe20000000200 */
[--C-:B------:R-:W-:Y:S02]  /*18090*/  IMAD.IADD R172, R226, 0x1, R228.reuse ;  /* 0x00000001e2ac7824 */ /* 0x100fe400078e02e4 */
[----:B------:R-:W-:Y:S02]  /*180a0*/  IMAD.IADD R2, R225, 0x1, R228 ;  /* 0x00000001e1027824 */ /* 0x000fe400078e02e4 */
[----:B------:R-:W-:Y:S01]  /*180b0*/  LDSM.16.M88.4 R16, [R225+0x2800] ;  /* 0x00280000e110783b */ /* 0x000fe20000000200 */
[C---:B------:R-:W-:Y:S04]  /*180c0*/  IMAD.IADD R212, R228.reuse, 0x1, R0 ;  /* 0x00000001e4d47824 */ /* 0x040fe800078e0200 */
[----:B------:R-:W-:Y:S05]  /*180d0*/  LDSM.16.M88.4 R24, [R225+0x3000] ;  /* 0x00300000e118783b */ /* 0x000fea0000000200 */
[----:B------:R-:W-:Y:S05]  /*180e0*/  LDSM.16.M88.4 R32, [R225+0x3800] ;  /* 0x00380000e120783b */ /* 0x000fea0000000200 */
[----:B-1----:R-:W3:Y:S05]  /*180f0*/  LDSM.16.M88.4 R8, [R225+0x2000] ;  /* 0x00200000e108783b */ /* 0x002eea0000000200 */
[----:B------:R-:W0:Y:S05]  /*18100*/  LDGDEPBAR ;  /* 0x00000000000079af */ /* 0x000e2a0000000000 */
[----:B------:R-:W1:Y:S05]  /*18110*/  LDSM.16.M88.4 R40, [R225+0x4000] ;  /* 0x00400000e128783b */ /* 0x000e6a0000000200 */
[----:B------:R-:W4:Y:S05]  /*18120*/  LDSM.16.M88.4 R48, [R225+0x4800] ;  /* 0x00480000e130783b */ /* 0x000f2a0000000200 */
[----:B------:R-:W5:Y:S05]  /*18130*/  LDSM.16.M88.4 R56, [R225+0x5000] ;  /* 0x00500000e138783b */ /* 0x000f6a0000000200 */
[----:B------:R-:W2:Y:S05]  /*18140*/  LDSM.16.M88.4 R64, [R225+0x5800] ;  /* 0x00580000e140783b */ /* 0x000eaa0000000200 */
[----:B------:R-:W2:Y:S05]  /*18150*/  LDSM.16.M88.4 R72, [R225+0x6000] ;  /* 0x00600000e148783b */ /* 0x000eaa0000000200 */
[----:B------:R-:W2:Y:S05]  /*18160*/  LDSM.16.M88.4 R80, [R225+0x6800] ;  /* 0x00680000e150783b */ /* 0x000eaa0000000200 */
[----:B------:R-:W2:Y:S01]  /*18170*/  LDSM.16.M88.4 R88, [R225+0x7000] ;  /* 0x00700000e158783b */ /* 0x000ea20000000200 */
        /* <DEDUP_REMOVED lines=23> */
[----:B------:R-:W1:Y:S05]  /*182f0*/  LDSM.16.M88.4 R204, [R2+0x5800] ;  /* 0x0058000002cc783b */ /* 0x000e6a0000000200 */
[----:B------:R-:W-:Y:S02]  /*18300*/  LDSM.16.M88.4 R212, [R212] ;  /* 0x00000000d4d4783b */ /* 0x000fe40000000200 */
        /* <DEDUP_REMOVED lines=41> */
[C---:B-1----:R-:W-:Y:S08]  /*185a0*/  HMMA.16816.F32 R52, R172.reuse, R200, R52 ;  /* 0x000000c8ac34723c */ /* 0x042ff00000001834 */
[C---:B------:R-:W-:Y:S01]  /*185b0*/  HMMA.16816.F32 R56, R172.reuse, R202, R56 ;  /* 0x000000caac38723c */ /* 0x040fe20000001838 */
[----:B------:R-:W-:Y:S07]  /*185c0*/  LDSM.16.M88.4 R200, [R208+0x2000] ;  /* 0x00200000d0c8783b */ /* 0x000fee0000000200 */
[C---:B------:R-:W-:Y:S03]  /*185d0*/  HMMA.16816.F32 R60, R172.reuse, R204, R60 ;  /* 0x000000ccac3c723c */ /* 0x040fe6000000183c */
[----:B--2---:R-:W-:Y:S05]  /*185e0*/  IMAD.IADD R0, R228, 0x1, R208 ;  /* 0x00000001e4007824 */ /* 0x004fea00078e02d0 */
[C---:B------:R-:W-:Y:S01]  /*185f0*/  HMMA.16816.F32 R64, R172.reuse, R206, R64 ;  /* 0x000000ceac40723c */ /* 0x040fe20000001840 */
[----:B------:R-:W-:Y:S05]  /*18600*/  LDSM.16.M88.4 R204, [R208+0x4000] ;  /* 0x00400000d0cc783b */ /* 0x000fea0000000200 */
[----:B------:R-:W-:Y:S02]  /*18610*/  LDSM.16.M88.4 R216, [R0+0x2000] ;  /* 0x0020000000d8783b */ /* 0x000fe40000000200 */
[C---:B------:R-:W-:Y:S03]  /*18620*/  HMMA.16816.F32 R68, R172.reuse, R168, R68 ;  /* 0x000000a8ac44723c */ /* 0x040fe60000001844 */
[----:B------:R-:W-:Y:S05]  /*18630*/  LDSM.16.M88.4 R220, [R0+0x9000] ;  /* 0x0090000000dc783b */ /* 0x000fea0000000200 */
        /* <DEDUP_REMOVED lines=39> */
[C---:B--2---:R-:W-:Y:S08]  /*188b0*/  HMMA.16816.F32 R44, R196.reuse, R172, R44 ;  /* 0x000000acc42c723c */ /* 0x044ff0000000182c */
        /* <DEDUP_REMOVED lines=150> */
.L_x_5305:
[----:B------:R-:W-:Y:S05]  /*19220*/  BSYNC.RECONVERGENT B0 ;  /* 0x0000000000007941 */ /* 0x000fea0003800200 */
.L_x_5304:
        /* <DEDUP_REMOVED lines=53> */
.L_x_5303:
[----:B------:R-:W-:Y:S05]  /*19580*/  BSYNC.RECONVERGENT B1 ;  /* 0x0000000000017941 */ /* 0x000fea0003800200 */
.L_x_5302:
        /* <DEDUP_REMOVED lines=93> */
[----:B------:R-:W-:Y:S01]  /*19b60*/  LOP3.LUT R4, R4, 0x1c0, R5, 0xf8, !PT ;  /* 0x000001c004047812 */ /* 0x000fe200078ef805 */
[-CC-:B------:R-:W-:Y:S01]  /*19b70*/  FFMA.FTZ R199, R24, R3.reuse, -R182.reuse ;  /* 0x0000000318c77223 */ /* 0x180fe200000108b6 */
[-C--:B------:R-:W-:Y:S01]  /*19b80*/  FFMA.FTZ R200, R25, R3.reuse, -R182 ;  /* 0x0000000319c87223 */ /* 0x080fe200000108b6 */
[-CC-:B------:R-:W-:Y:S01]  /*19b90*/  FFMA.FTZ R185, R10, R3.reuse, -R180.reuse ;  /* 0x000000030ab97223 */ /* 0x180fe200000108b4 */
        /* <DEDUP_REMOVED lines=8> */
[----:B------:R-:W-:Y:S03]  /*19c20*/  LEA R179, R4, UR8, 0x1 ;  /* 0x0000000804b37c11 */ /* 0x000fe6000f8e08ff */
        /* <DEDUP_REMOVED lines=669> */
.L_x_5299:
        /* <DEDUP_REMOVED lines=15> */
.L_x_5314:
[----:B----4-:R-:W-:Y:S01]  /*1c6f0*/  FADD.FTZ R11, R249, R11 ;  /* 0x0000000bf90b7221 */ /* 0x010fe20000010000 */
[----:B------:R-:W-:Y:S01]  /*1c700*/  FSETP.NE.FTZ.AND P1, PT, R9, RZ, PT ;  /* 0x000000ff0900720b */ /* 0x000fe20003f35000 */
[----:B------:R-:W2:Y:S01]  /*1c710*/  MUFU.RCP R12, R9 ;  /* 0x00000009000c7308 */ /* 0x000ea20000001000 */
[C---:B------:R-:W-:Y:S01]  /*1c720*/  SHF.L.U32 R7, R224.reuse, 0x1, RZ ;  /* 0x00000001e0077819 */ /* 0x040fe200000006ff */
[----:B------:R-:W-:Y:S05]  /*1c730*/  WARPSYNC.ALL ;  /* 0x0000000000007948 */ /* 0x000fea0003800000 */
[----:B------:R-:W-:Y:S01]  /*1c740*/  FSETP.NE.FTZ.AND P0, PT, R11, RZ, PT ;  /* 0x000000ff0b00720b */ /* 0x000fe20003f15000 */
[----:B------:R-:W4:Y:S01]  /*1c750*/  MUFU.RCP R10, R11 ;  /* 0x0000000b000a7308 */ /* 0x000f220000001000 */
[----:B------:R-:W-:-:S02]  /*1c760*/  SHF.L.U32 R8, R224, 0x5, RZ ;  /* 0x00000005e0087819 */ /* 0x000fc400000006ff */
[----:B------:R-:W-:Y:S02]  /*1c770*/  LOP3.LUT R15, R7, 0x6, RZ, 0xc0, !PT ;  /* 0x00000006070f7812 */ /* 0x000fe400078ec0ff */
[----:B------:R-:W-:Y:S02]  /*1c780*/  MOV R3, 0xff800000 ;  /* 0xff80000000037802 */ /* 0x000fe40000000f00 */
[----:B------:R-:W-:Y:S01]  /*1c790*/  LOP3.LUT R8, R15, 0x7c00, R8, 0xf8, !PT ;  /* 0x00007c000f087812 */ /* 0x000fe200078ef808 */
[----:B------:R1:W3:Y:S01]  /*1c7a0*/  @P1 MUFU.LG2 R13, R9 ;  /* 0x00000009000d1308 */ /* 0x0002e20000000c00 */
[----:B--2---:R-:W-:-:S05]  /*1c7b0*/  FSEL R12, R12, 1, P1 ;  /* 0x3f8000000c0c7808 */ /* 0x004fca0000800000 */
[C---:B------:R-:W-:Y:S01]  /*1c7c0*/  FMUL.FTZ R160, R12.reuse, R160 ;  /* 0x000000a00ca07220 */ /* 0x040fe20000410000 */
[----:B------:R-:W-:Y:S01]  /*1c7d0*/  FMUL.FTZ R161, R12, R161 ;  /* 0x000000a10ca17220 */ /* 0x000fe20000410000 */
[----:B------:R-:W2:Y:S01]  /*1c7e0*/  @P0 MUFU.LG2 R11, R11 ;  /* 0x0000000b000b0308 */ /* 0x000ea20000000c00 */
[----:B----4-:R-:W-:Y:S01]  /*1c7f0*/  FSEL R10, R10, 1, P0 ;  /* 0x3f8000000a0a7808 */ /* 0x010fe20000000000 */
[C---:B------:R-:W-:Y:S01]  /*1c800*/  FMUL.FTZ R156, R12.reuse, R156 ;  /* 0x0000009c0c9c7220 */ /* 0x040fe20000410000 */
[C---:B------:R-:W-:Y:S01]  /*1c810*/  FMUL.FTZ R157, R12.reuse, R157 ;  /* 0x0000009d0c9d7220 */ /* 0x040fe20000410000 */
[C---:B------:R-:W-:Y:S01]  /*1c820*/  FMUL.FTZ R132, R12.reuse, R132 ;  /* 0x000000840c847220 */ /* 0x040fe20000410000 */
[C---:B------:R-:W-:Y:S01]  /*1c830*/  FMUL.FTZ R133, R12.reuse, R133 ;  /* 0x000000850c857220 */ /* 0x040fe20000410000 */
[C---:B------:R-:W-:Y:S01]  /*1c840*/  FMUL.FTZ R136, R12.reuse, R136 ;  /* 0x000000880c887220 */ /* 0x040fe20000410000 */
[C---:B------:R-:W-:Y:S01]  /*1c850*/  FMUL.FTZ R137, R12.reuse, R137 ;  /* 0x000000890c897220 */ /* 0x040fe20000410000 */
[----:B------:R-:W-:Y:S01]  /*1c860*/  FMUL.FTZ R140, R12, R140 ;  /* 0x0000008c0c8c7220 */ /* 0x000fe20000410000 */
[----:B-1----:R-:W-:Y:S01]  /*1c870*/  SHF.L.U32 R9, R224, 0x4, RZ ;  /* 0x00000004e0097819 */ /* 0x002fe200000006ff */
[----:B---3--:R-:W-:Y:S01]  /*1c880*/  @P1 FMUL.FTZ R13, R13, 0.69314718246459960938 ;  /* 0x3f3172180d0d1820 */ /* 0x008fe20000410000 */
[C---:B------:R-:W-:Y:S01]  /*1c890*/  FMUL.FTZ R141, R12.reuse, R141 ;  /* 0x0000008d0c8d7220 */ /* 0x040fe20000410000 */
[----:B------:R-:W-:Y:S01]  /*1c8a0*/  FMUL.FTZ R152, R12, R152 ;  /* 0x000000980c987220 */ /* 0x000fe20000410000 */
[----:B------:R-:W-:Y:S01]  /*1c8b0*/  LOP3.LUT R14, R9, 0x1c0, RZ, 0xc0, !PT ;  /* 0x000001c0090e7812 */ /* 0x000fe200078ec0ff */
[----:B-----5:R-:W-:Y:S01]  /*1c8c0*/  @P1 FFMA.FTZ R3, R6, R2, R13 ;  /* 0x0000000206031223 */ /* 0x020fe2000001000d */
[----:B------:R-:W-:Y:S01]  /*1c8d0*/  MOV R2, 0xff800000 ;  /* 0xff80000000027802 */ /* 0x000fe20000000f00 */
[----:B------:R-:W-:Y:S01]  /*1c8e0*/  FMUL.FTZ R153, R12, R153 ;  /* 0x000000990c997220 */ /* 0x000fe20000410000 */
[----:B------:R-:W-:Y:S01]  /*1c8f0*/  LOP3.LUT R7, R14, 0x38, R7, 0xf8, !PT ;  /* 0x000000380e077812 */ /* 0x000fe200078ef807 */
[----:B--2---:R-:W-:Y:S01]  /*1c900*/  @P0 FMUL.FTZ R11, R11, 0.69314718246459960938 ;  /* 0x3f3172180b0b0820 */ /* 0x004fe20000410000 */
        /* <DEDUP_REMOVED lines=24> */
[----:B------:R-:W-:Y:S02]  /*1ca90*/  LEA R7, R7, UR8, 0x2 ;  /* 0x0000000807077c11 */ /* 0x000fe4000f8e10ff */
[----:B------:R-:W-:Y:S02]  /*1caa0*/  SEL R5, R5, 0xffffffe0, !P2 ;  /* 0xffffffe005057807 */ /* 0x000fe40005000000 */
[----:B------:R-:W-:Y:S01]  /*1cab0*/  SEL R4, R4, 0xffffffc0, !P3 ;  /* 0xffffffc004047807 */ /* 0x000fe20005800000 */
[----:B------:R-:W-:Y:S01]  /*1cac0*/  VIADD R8, R7, 0x80 ;  /* 0x0000008007087836 */ /* 0x000fe20000000000 */
[----:B------:R-:W-:Y:S01]  /*1cad0*/  R2UR UR12, R36 ;  /* 0x00000000240c72ca */ /* 0x000fe200000e0000 */
[--C-:B------:R-:W-:Y:S01]  /*1cae0*/  IMAD.IADD R0, R5, 0x1, R7.reuse ;  /* 0x0000000105007824 */ /* 0x100fe200078e0207 */
[----:B------:R-:W-:Y:S01]  /*1caf0*/  R2UR UR13, R37 ;  /* 0x00000000250d72ca */ /* 0x000fe200000e0000 */
[----:B------:R-:W-:Y:S01]  /*1cb00*/  IMAD.IADD R6, R4, 0x1, R7 ;  /* 0x0000000104067824 */ /* 0x000fe200078e0207 */
[C---:B------:R-:W-:Y:S01]  /*1cb10*/  R2UR UR10, R36.reuse ;  /* 0x00000000240a72ca */ /* 0x040fe200000e0000 */
[----:B------:R-:W-:Y:S01]  /*1cb20*/  @P4 VIADD R8, R7, 0xffffff80 ;  /* 0xffffff8007084836 */ /* 0x000fe20000000000 */
[----:B------:R-:W-:Y:S01]  /*1cb30*/  R2UR UR11, R37 ;  /* 0x00000000250b72ca */ /* 0x000fe200000e0000 */
[----:B------:R-:W-:Y:S01]  /*1cb40*/  IMAD.IADD R10, R5, 0x1, R6 ;  /* 0x00000001050a7824 */ /* 0x000fe200078e0206 */
[----:B------:R-:W-:Y:S01]  /*1cb50*/  R2UR UR4, R36 ;  /* 0x00000000240472ca */ /* 0x000fe200000e0000 */
[--C-:B------:R-:W-:Y:S01]  /*1cb60*/  IMAD.IADD R4, R4, 0x1, R8.reuse ;  /* 0x0000000104047824 */ /* 0x100fe200078e0208 */
[----:B------:R-:W-:Y:S01]  /*1cb70*/  R2UR UR5, R37 ;  /* 0x00000000250572ca */ /* 0x000fe200000e0000 */
[----:B------:R-:W-:Y:S04]  /*1cb80*/  STS.64 [R7], R160 ;  /* 0x000000a007007388 */ /* 0x000fe80000000a00 */
[----:B------:R-:W-:Y:S04]  /*1cb90*/  STS.64 [R7+0x800], R162 ;  /* 0x000800a207007388 */ /* 0x000fe80000000a00 */
[----:B------:R-:W-:Y:S04]  /*1cba0*/  STS.64 [R0], R156 ;  /* 0x0000009c00007388 */ /* 0x000fe80000000a00 */
[----:B------:R1:W-:Y:S04]  /*1cbb0*/  STS.64 [R0+0x800], R158 ;  /* 0x0008009e00007388 */ /* 0x0003e80000000a00 */
[----:B------:R-:W-:Y:S04]  /*1cbc0*/  STS.64 [R6], R132 ;  /* 0x0000008406007388 */ /* 0x000fe80000000a00 */
[----:B------:R2:W-:Y:S04]  /*1cbd0*/  STS.64 [R6+0x800], R134 ;  /* 0x0008008606007388 */ /* 0x0005e80000000a00 */
[----:B------:R-:W-:Y:S04]  /*1cbe0*/  STS.64 [R10], R136 ;  /* 0x000000880a007388 */ /* 0x000fe80000000a00 */
[----:B------:R-:W-:Y:S04]  /*1cbf0*/  STS.64 [R10+0x800], R138 ;  /* 0x0008008a0a007388 */ /* 0x000fe80000000a00 */
[----:B------:R-:W-:Y:S04]  /*1cc00*/  STS.64 [R8], R140 ;  /* 0x0000008c08007388 */ /* 0x000fe80000000a00 */
[----:B------:R-:W-:Y:S01]  /*1cc10*/  STS.64 [R8+0x800], R142 ;  /* 0x0008008e08007388 */ /* 0x000fe20000000a00 */
[----:B-1----:R-:W-:-:S02]  /*1cc20*/  IMAD.IADD R0, R5, 0x1, R8 ;  /* 0x0000000105007824 */ /* 0x002fc400078e0208 */
[----:B------:R-:W-:-:S03]  /*1cc30*/  IMAD.IADD R5, R5, 0x1, R4 ;  /* 0x0000000105057824 */ /* 0x000fc600078e0204 */
[----:B------:R-:W-:Y:S04]  /*1cc40*/  STS.64 [R0], R152 ;  /* 0x0000009800007388 */ /* 0x000fe80000000a00 */
[----:B------:R-:W-:Y:S04]  /*1cc50*/  STS.64 [R0+0x800], R154 ;  /* 0x0008009a00007388 */ /* 0x000fe80000000a00 */
[----:B------:R-:W-:Y:S04]  /*1cc60*/  STS.64 [R4], R144 ;  /* 0x0000009004007388 */ /* 0x000fe80000000a00 */
[----:B------:R1:W-:Y:S04]  /*1cc70*/  STS.64 [R4+0x800], R146 ;  /* 0x0008009204007388 */ /* 0x0003e80000000a00 */
[----:B------:R-:W-:Y:S04]  /*1cc80*/  STS.64 [R5], R148 ;  /* 0x0000009405007388 */ /* 0x000fe80000000a00 */
[----:B------:R3:W-:Y:S04]  /*1cc90*/  STS.64 [R5+0x800], R150 ;  /* 0x0008009605007388 */ /* 0x0007e80000000a00 */
[----:B------:R-:W4:Y:S04]  /*1cca0*/  LD.E.64 R38, desc[UR12][R164.64+0xb0] ;  /* 0x0000b00ca4267980 */ /* 0x000f28000c101b00 */
[----:B--2---:R-:W2:Y:S04]  /*1ccb0*/  LD.E.64 R6, desc[UR10][R164.64+0x78] ;  /* 0x0000780aa4067980 */ /* 0x004ea8000c101b00 */
[----:B-1----:R-:W2:Y:S04]  /*1ccc0*/  LD.E R4, desc[UR4][R164.64+0xcc] ;  /* 0x0000cc04a4047980 */ /* 0x002ea8000c101900 */
[----:B---3--:R-:W3:Y:S01]  /*1ccd0*/  LD.E R5, desc[UR10][R164.64+0x60] ;  /* 0x0000600aa4057980 */ /* 0x008ee2000c101900 */
[----:B------:R-:W-:Y:S01]  /*1cce0*/  SHF.R.U32.HI R0, RZ, 0x4, R224 ;  /* 0x00000004ff007819 */ /* 0x000fe200000116e0 */
[----:B------:R-:W-:-:S04]  /*1ccf0*/  IMAD.SHL.U32 R237, R237, 0x40, RZ ;  /* 0x00000040eded7824 */ /* 0x000fc800078e00ff */
[----:B------:R-:W-:Y:S02]  /*1cd00*/  VIADD R8, R0, 0x8 ;  /* 0x0000000800087836 */ /* 0x000fe40000000000 */
[----:B------:R-:W-:Y:S01]  /*1cd10*/  IMAD.SHL.U32 R10, R224, 0x4, RZ ;  /* 0x00000004e00a7824 */ /* 0x000fe200078e00ff */
[----:B------:R-:W-:Y:S01]  /*1cd20*/  LOP3.LUT R32, R9, 0x10, RZ, 0xc0, !PT ;  /* 0x0000001009207812 */ /* 0x000fe200078ec0ff */
[----:B------:R-:W5:Y:S01]  /*1cd30*/  LD.E.64 R164, desc[UR4][R164.64+0xa8] ;  /* 0x0000a804a4a47980 */ /* 0x000f62000c101b00 */
[----:B------:R-:W-:Y:S01]  /*1cd40*/  LOP3.LUT R42, R176, 0x30, RZ, 0xc0, !PT ;  /* 0x00000030b02a7812 */ /* 0x000fe200078ec0ff */
[----:B------:R-:W-:Y:S01]  /*1cd50*/  BSSY.RECONVERGENT B0, `(.L_x_5308) ;  /* 0x0000034000007945 */ /* 0x000fe20003800200 */
[----:B------:R-:W-:Y:S01]  /*1cd60*/  VIADD R40, R0, 0x30 ;  /* 0x0000003000287836 */ /* 0x000fe20000000000 */
[----:B------:R-:W-:Y:S01]  /*1cd70*/  BAR.SYNC.DEFER_BLOCKING 0x0 ;  /* 0x0000000000007b1d */ /* 0x000fe20000010000 */
[----:B----4-:R-:W-:Y:S02]  /*1cd80*/  IMAD R241, R38, UR9, R241 ;  /* 0x0000000926f17c24 */ /* 0x010fe4000f8e02f1 */
[----:B------:R-:W-:-:S05]  /*1cd90*/  IMAD.IADD R38, R239, 0x1, -R237 ;  /* 0x00000001ef267824 */ /* 0x000fca00078e0aed */
[----:B------:R-:W-:Y:S01]  /*1cda0*/  ISETP.GE.AND P6, PT, R8, R38, PT ;  /* 0x000000260800720c */ /* 0x000fe20003fc6270 */
[----:B------:R-:W-:-:S05]  /*1cdb0*/  VIADD R8, R0, 0x10 ;  /* 0x0000001000087836 */ /* 0x000fca0000000000 */
[----:B------:R-:W-:Y:S01]  /*1cdc0*/  ISETP.GE.AND P5, PT, R8, R38, PT ;  /* 0x000000260800720c */ /* 0x000fe20003fa6270 */
[----:B---3--:R-:W-:-:S04]  /*1cdd0*/  IMAD R5, R241, R5, R240 ;  /* 0x00000005f1057224 */ /* 0x008fc800078e02f0 */
[----:B------:R-:W-:-:S04]  /*1cde0*/  IMAD R39, R39, R5, R237 ;  /* 0x0000000527277224 */ /* 0x000fc800078e02ed */
[----:B--2---:R-:W-:Y:S01]  /*1cdf0*/  IMAD R8, R39, R4, RZ ;  /* 0x0000000427087224 */ /* 0x004fe200078e02ff */
[C---:B------:R-:W-:Y:S02]  /*1ce00*/  LOP3.LUT R4, R10.reuse, 0xffc, RZ, 0xc0, !PT ;  /* 0x00000ffc0a047812 */ /* 0x040fe400078ec0ff */
[----:B------:R-:W-:Y:S01]  /*1ce10*/  LOP3.LUT R10, R10, 0x1f8, RZ, 0xc0, !PT ;  /* 0x000001f80a0a7812 */ /* 0x000fe200078ec0ff */
[----:B------:R-:W-:Y:S01]  /*1ce20*/  VIADD R5, R0, 0x18 ;  /* 0x0000001800057836 */ /* 0x000fe20000000000 */
[----:B------:R-:W-:Y:S02]  /*1ce30*/  IADD3 R9, P0, PT, R8, R4, RZ ;  /* 0x0000000408097210 */ /* 0x000fe40007f1e0ff */
[----:B------:R-:W-:Y:S01]  /*1ce40*/  LOP3.LUT R10, R10, 0x38, R176, 0x78, !PT ;  /* 0x000000380a0a7812 */ /* 0x000fe200078e78b0 */
[C---:B------:R-:W-:Y:S01]  /*1ce50*/  VIADD R4, R0.reuse, 0x28 ;  /* 0x0000002800047836 */ /* 0x040fe20000000000 */
[----:B------:R-:W-:Y:S01]  /*1ce60*/  ISETP.GE.AND P4, PT, R5, R38, PT ;  /* 0x000000260500720c */ /* 0x000fe20003f86270 */
[----:B------:R-:W-:Y:S01]  /*1ce70*/  VIADD R5, R0, 0x20 ;  /* 0x0000002000057836 */ /* 0x000fe20000000000 */
[----:B------:R-:W-:Y:S01]  /*1ce80*/  LEA.HI.X.SX32 R8, R8, RZ, 0x1, P0 ;  /* 0x000000ff08087211 */ /* 0x000fe200000f0eff */
[----:B------:R-:W-:Y:S01]  /*1ce90*/  IMAD R32, R10, 0x4, R32 ;  /* 0x000000040a207824 */ /* 0x000fe200078e0220 */
[----:B------:R-:W-:-:S02]  /*1cea0*/  LEA R44, P0, R9, R6, 0x2 ;  /* 0x00000006092c7211 */ /* 0x000fc400078010ff */
[-C--:B------:R-:W-:Y:S02]  /*1ceb0*/  ISETP.GE.AND P3, PT, R5, R38.reuse, PT ;  /* 0x000000260500720c */ /* 0x080fe40003f66270 */
[----:B------:R-:W-:Y:S01]  /*1cec0*/  ISETP.GE.AND P2, PT, R4, R38, PT ;  /* 0x000000260400720c */ /* 0x000fe20003f46270 */
[----:B------:R1:W2:Y:S01]  /*1ced0*/  LDS.128 R28, [R32+UR8+0x800] ;  /* 0x00080008201c7984 */ /* 0x0002a20008000c00 */
[----:B------:R-:W-:-:S03]  /*1cee0*/  LEA.HI.X R45, R9, R7, R8, 0x2, P0 ;  /* 0x00000007092d7211 */ /* 0x000fc600000f1408 */
[----:B------:R1:W3:Y:S04]  /*1cef0*/  LDS.128 R4, [R32+UR8] ;  /* 0x0000000820047984 */ /* 0x0002e80008000c00 */
[----:B------:R1:W4:Y:S04]  /*1cf00*/  LDS.128 R24, [R32+UR8+0x1000] ;  /* 0x0010000820187984 */ /* 0x0003280008000c00 */
[----:B------:R1:W1:Y:S04]  /*1cf10*/  LDS.128 R20, [R32+UR8+0x1800] ;  /* 0x0018000820147984 */ /* 0x0002680008000c00 */
[----:B------:R1:W1:Y:S04]  /*1cf20*/  LDS.128 R16, [R32+UR8+0x2000] ;  /* 0x0020000820107984 */ /* 0x0002680008000c00 */
[----:B------:R1:W1:Y:S04]  /*1cf30*/  LDS.128 R12, [R32+UR8+0x2800] ;  /* 0x00280008200c7984 */ /* 0x0002680008000c00 */
[----:B------:R1:W1:Y:S04]  /*1cf40*/  LDS.128 R8, [R32+UR8+0x3000] ;  /* 0x0030000820087984 */ /* 0x0002680008000c00 */
[----:B------:R-:W1:Y:S01]  /*1cf50*/  LDS.128 R32, [R32+UR8+0x3800] ;  /* 0x0038000820207984 */ /* 0x000e620008000c00 */
[----:B------:R-:W-:-:S02]  /*1cf60*/  LOP3.LUT P0, RZ, R224, 0x3, RZ, 0xc0, !PT ;  /* 0x00000003e0ff7812 */ /* 0x000fc4000780c0ff */
[----:B------:R-:W-:Y:S02]  /*1cf70*/  SHF.R.U32.HI R224, RZ, 0x2, R224 ;  /* 0x00000002ffe07819 */ /* 0x000fe400000116e0 */
[----:B------:R-:W-:Y:S02]  /*1cf80*/  ISETP.GE.AND P1, PT, R0, R38, PT ;  /* 0x000000260000720c */ /* 0x000fe40003f26270 */
[----:B------:R-:W-:-:S07]  /*1cf90*/  LOP3.LUT R42, R42, 0x7, R224, 0xf8, !PT ;  /* 0x000000072a2a7812 */ /* 0x000fce00078ef8e0 */
[----:B--2---:R-:W-:Y:S05]  /*1cfa0*/  @P0 BRA `(.L_x_5309) ;  /* 0x0000000000380947 */ /* 0x004fea0003800000 */
[----:B------:R-:W-:Y:S01]  /*1cfb0*/  IADD3 R41, P0, PT, R39, R42, RZ ;  /* 0x0000002a27297210 */ /* 0x000fe20007f1e0ff */
[----:B------:R-:W-:-:S03]  /*1cfc0*/  IMAD.IADD R237, R239, 0x1, -R237 ;  /* 0x00000001efed7824 */ /* 0x000fc600078e0aed */
[----:B------:R-:W-:Y:S02]  /*1cfd0*/  LEA.HI.X.SX32 R39, R39, RZ, 0x1, P0 ;  /* 0x000000ff27277211 */ /* 0x000fe400000f0eff */
[----:B-----5:R-:W-:-:S04]  /*1cfe0*/  LEA R46, P0, R41, R164, 0x2 ;  /* 0x000000a4292e7211 */ /* 0x020fc800078010ff */
[----:B------:R-:W-:Y:S02]  /*1cff0*/  LEA.HI.X R47, R41, R165, R39, 0x2, P0 ;  /* 0x000000a5292f7211 */ /* 0x000fe400000f1427 */
[C---:B------:R-:W-:Y:S01]  /*1d000*/  ISETP.GE.AND P0, PT, R42.reuse, R237, PT ;  /* 0x000000ed2a00720c */ /* 0x040fe20003f06270 */
[----:B------:R-:W-:-:S12]  /*1d010*/  VIADD R42, R42, 0x8 ;  /* 0x000000082a2a7836 */ /* 0x000fd80000000000 */
[----:B------:R-:W-:Y:S02]  /*1d020*/  @!P0 R2UR UR4, R36 ;  /* 0x00000000240482ca */ /* 0x000fe400000e0000 */
[----:B------:R-:W-:-:S13]  /*1d030*/  @!P0 R2UR UR5, R37 ;  /* 0x00000000250582ca */ /* 0x000fda00000e0000 */
[----:B------:R2:W-:Y:S01]  /*1d040*/  @!P0 ST.E desc[UR4][R46.64], R3 ;  /* 0x000000032e008985 */ /* 0x0005e2000c101904 */
[----:B------:R-:W-:-:S13]  /*1d050*/  ISETP.GE.AND P0, PT, R42, R237, PT ;  /* 0x000000ed2a00720c */ /* 0x000fda0003f06270 */
[----:B------:R-:W-:Y:S02]  /*1d060*/  @!P0 R2UR UR4, R36 ;  /* 0x00000000240482ca */ /* 0x000fe400000e0000 */
[----:B------:R-:W-:-:S13]  /*1d070*/  @!P0 R2UR UR5, R37 ;  /* 0x00000000250582ca */ /* 0x000fda00000e0000 */
[----:B------:R2:W-:Y:S02]  /*1d080*/  @!P0 ST.E desc[UR4][R46.64+0x20], R2 ;  /* 0x000020022e008985 */ /* 0x0005e4000c101904 */
.L_x_5309:
[----:B------:R-:W-:Y:S05]  /*1d090*/  BSYNC.RECONVERGENT B0 ;  /* 0x0000000000007941 */ /* 0x000fea0003800200 */
.L_x_5308:
[----:B------:R-:W-:Y:S01]  /*1d0a0*/  ISETP.GE.AND P0, PT, R40, R38, PT ;  /* 0x000000262800720c */ /* 0x000fe20003f06270 */
[----:B------:R-:W-:Y:S01]  /*1d0b0*/  VIADD R0, R0, 0x38 ;  /* 0x0000003800007836 */ /* 0x000fe20000000000 */
[C---:B------:R-:W-:Y:S01]  /*1d0c0*/  @!P1 R2UR UR20, R36.reuse ;  /* 0x00000000241492ca */ /* 0x040fe200000e0000 */
[----:B--2---:R-:W-:Y:S01]  /*1d0d0*/  IMAD.MOV.U32 R2, RZ, RZ, R236 ;  /* 0x000000ffff027224 */ /* 0x004fe200078e00ec */
[C---:B------:R-:W-:Y:S01]  /*1d0e0*/  @!P1 R2UR UR21, R37.reuse ;  /* 0x00000000251592ca */ /* 0x040fe200000e0000 */
[----:B------:R-:W-:Y:S01]  /*1d0f0*/  IMAD.MOV.U32 R3, RZ, RZ, 0x0 ;  /* 0x00000000ff037424 */ /* 0x000fe200078e00ff */
[C---:B------:R-:W-:Y:S02]  /*1d100*/  @!P6 R2UR UR18, R36.reuse ;  /* 0x000000002412e2ca */ /* 0x040fe400000e0000 */
[----:B------:R-:W-:Y:S02]  /*1d110*/  @!P6 R2UR UR19, R37 ;  /* 0x000000002513e2ca */ /* 0x000fe400000e0000 */
[----:B------:R-:W-:-:S02]  /*1d120*/  @!P5 R2UR UR16, R36 ;  /* 0x000000002410d2ca */ /* 0x000fc400000e0000 */
[C---:B------:R-:W-:Y:S02]  /*1d130*/  @!P5 R2UR UR17, R37.reuse ;  /* 0x000000002511d2ca */ /* 0x040fe400000e0000 */
[C---:B------:R-:W-:Y:S02]  /*1d140*/  @!P4 R2UR UR14, R36.reuse ;  /* 0x00000000240ec2ca */ /* 0x040fe400000e0000 */
[C---:B------:R-:W-:Y:S01]  /*1d150*/  @!P4 R2UR UR15, R37.reuse ;  /* 0x00000000250fc2ca */ /* 0x040fe200000e0000 */
[----:B---3--:R-:W-:Y:S01]  /*1d160*/  @!P1 ST.E.128 desc[UR20][R44.64], R4 ;  /* 0x000000042c009985 */ /* 0x008fe2000c101d14 */
[C---:B------:R-:W-:Y:S02]  /*1d170*/  @!P3 R2UR UR12, R36.reuse ;  /* 0x00000000240cb2ca */ /* 0x040fe400000e0000 */
[----:B------:R-:W-:Y:S01]  /*1d180*/  @!P3 R2UR UR13, R37 ;  /* 0x00000000250db2ca */ /* 0x000fe200000e0000 */
[----:B------:R-:W-:Y:S01]  /*1d190*/  @!P6 ST.E.128 desc[UR18][R44.64+0x800], R28 ;  /* 0x0008001c2c00e985 */ /* 0x000fe2000c101d12 */
[----:B------:R-:W-:-:S02]  /*1d1a0*/  @!P2 R2UR UR10, R36 ;  /* 0x00000000240aa2ca */ /* 0x000fc400000e0000 */
[C---:B------:R-:W-:Y:S01]  /*1d1b0*/  @!P2 R2UR UR11, R37.reuse ;  /* 0x00000000250ba2ca */ /* 0x040fe200000e0000 */
[----:B----4-:R-:W-:Y:S01]  /*1d1c0*/  @!P5 ST.E.128 desc[UR16][R44.64+0x1000], R24 ;  /* 0x001000182c00d985 */ /* 0x010fe2000c101d10 */
[----:B------:R-:W-:Y:S02]  /*1d1d0*/  @!P0 R2UR UR4, R36 ;  /* 0x00000000240482ca */ /* 0x000fe400000e0000 */
[----:B------:R-:W-:Y:S01]  /*1d1e0*/  @!P0 R2UR UR5, R37 ;  /* 0x00000000250582ca */ /* 0x000fe200000e0000 */
[----:B-1----:R-:W-:Y:S01]  /*1d1f0*/  @!P4 ST.E.128 desc[UR14][R44.64+0x1800], R20 ;  /* 0x001800142c00c985 */ /* 0x002fe2000c101d0e */
[----:B------:R-:W-:-:S03]  /*1d200*/  ISETP.GE.AND P1, PT, R0, R38, PT ;  /* 0x000000260000720c */ /* 0x000fc60003f26270 */
[----:B------:R-:W-:Y:S04]  /*1d210*/  @!P3 ST.E.128 desc[UR12][R44.64+0x2000], R16 ;  /* 0x002000102c00b985 */ /* 0x000fe8000c101d0c */
[----:B------:R-:W-:Y:S04]  /*1d220*/  @!P2 ST.E.128 desc[UR10][R44.64+0x2800], R12 ;  /* 0x0028000c2c00a985 */ /* 0x000fe8000c101d0a */
[----:B------:R1:W-:Y:S02]  /*1d230*/  @!P0 ST.E.128 desc[UR4][R44.64+0x3000], R8 ;  /* 0x003000082c008985 */ /* 0x0003e4000c101d04 */
[----:B-1---5:R-:W-:Y:S05]  /*1d240*/  @P1 RET.REL.NODEC R2 `(_ZN5flash24flash_fwd_splitkv_kernelI23Flash_fwd_kernel_traitsILi64ELi64ELi256ELi4ELb0ELb0EN7cutlass6half_tE19Flash_kernel_traitsILi64ELi64ELi256ELi4ES3_EELb0ELb0ELb0ELb0ELb1ELb0ELb1ELb1EEEvNS_16Flash_fwd_paramsE) ;  /* 0xfffffe2c026c1950 */ /* 0x022fea0003c3ffff */
[----:B------:R-:W-:Y:S01]  /*1d250*/  R2UR UR4, R36 ;  /* 0x00000000240472ca */ /* 0x000fe200000e0000 */
[----:B------:R-:W-:Y:S01]  /*1d260*/  IMAD.MOV.U32 R237, RZ, RZ, 0x0 ;  /* 0x00000000ffed7424 */ /* 0x000fe200078e00ff */
[----:B------:R-:W-:-:S13]  /*1d270*/  R2UR UR5, R37 ;  /* 0x00000000250572ca */ /* 0x000fda00000e0000 */
[----:B------:R1:W-:Y:S02]  /*1d280*/  ST.E.128 desc[UR4][R44.64+0x3800], R32 ;  /* 0x003800202c007985 */ /* 0x0003e4000c101d04 */
[----:B-1----:R-:W-:Y:S05]  /*1d290*/  RET.REL.NODEC R236 `(_ZN5flash24flash_fwd_splitkv_kernelI23Flash_fwd_kernel_traitsILi64ELi64ELi256ELi4ELb0ELb0EN7cutlass6half_tE19Flash_kernel_traitsILi64ELi64ELi256ELi4ES3_EELb0ELb0ELb0ELb0ELb1ELb0ELb1ELb1EEEvNS_16Flash_fwd_paramsE) ;  /* 0xfffffe2cec587950 */ /* 0x002fea0003c3ffff */
.L_x_5307:
[----:B------:R-:W-:Y:S01]  /*1d2a0*/  MOV R3, 0x1f ;  /* 0x0000001f00037802 */ /* 0x000fe20000000f00 */
[----:B------:R-:W-:Y:S01]  /*1d2b0*/  IMAD.MOV.U32 R7, RZ, RZ, 0x2 ;  /* 0x00000002ff077424 */ /* 0x000fe200078e00ff */
[----:B------:R-:W-:Y:S01]  /*1d2c0*/  MOV R10, R250 ;  /* 0x000000fa000a7202 */ /* 0x000fe20000000f00 */
[----:B------:R-:W-:-:S07]  /*1d2d0*/  IMAD.MOV.U32 R8, RZ, RZ, -0x1 ;  /* 0xffffffffff087424 */ /* 0x000fce00078e00ff */
[----:B-1---5:R-:W-:Y:S05]  /*1d2e0*/  WARPSYNC.COLLECTIVE R8, `(.L_x_5310) ;  /* 0x0000000008087348 */ /* 0x022fea0003c00000 */
[----:B------:R2:W3:Y:S02]  /*1d2f0*/  SHFL.BFLY P0, R3, R10, R7, R3 ;  /* 0x0c0000070a037389 */ /* 0x0004e40000000003 */
[----:B-123-5:R-:W-:Y:S05]  /*1d300*/  ENDCOLLECTIVE ;  /* 0x000000000000791b */ /* 0x02efea0003800000 */
.L_x_5310:
        /* <DEDUP_REMOVED lines=8> */
.L_x_5311:
        /* <DEDUP_REMOVED lines=8> */
.L_x_5312:
[----:B------:R-:W-:Y:S01]  /*1d410*/  FADD.FTZ R249, R3, R249 ;  /* 0x000000f903f97221 */ /* 0x000fe20000010000 */
[----:B------:R-:W-:Y:S01]  /*1d420*/  MOV R3, 0x1f ;  /* 0x0000001f00037802 */ /* 0x000fe20000000f00 */
[----:B------:R-:W-:-:S03]  /*1d430*/  IMAD.MOV.U32 R7, RZ, RZ, 0x1 ;  /* 0x00000001ff077424 */ /* 0x000fc600078e00ff */
[----:B------:R-:W-:-:S07]  /*1d440*/  MOV R10, R249 ;  /* 0x000000f9000a7202 */ /* 0x000fce0000000f00 */
[----:B------:R-:W-:Y:S05]  /*1d450*/  WARPSYNC.COLLECTIVE R8, `(.L_x_5313) ;  /* 0x0000000008087348 */ /* 0x000fea0003c00000 */
[----:B------:R1:W2:Y:S02]  /*1d460*/  SHFL.BFLY P0, R3, R10, R7, R3 ;  /* 0x0c0000070a037389 */ /* 0x0002a40000000003 */
[----:B-12---:R-:W-:Y:S05]  /*1d470*/  ENDCOLLECTIVE ;  /* 0x000000000000791b */ /* 0x006fea0003800000 */
.L_x_5313:
[----:B------:R-:W-:Y:S01]  /*1d480*/  MOV R11, R3 ;  /* 0x00000003000b7202 */ /* 0x000fe20000000f00 */
[----:B------:R-:W-:Y:S06]  /*1d490*/  BRA `(.L_x_5314) ;  /* 0xfffffff000947947 */ /* 0x000fec000383ffff */
.L_x_5315:
        /* <DEDUP_REMOVED lines=14> */
.L_x_14752:


//--------------------- .text._ZN5flash24flash_fwd_splitkv_kernelI23Flash_fwd_kernel_traitsILi64ELi64ELi256ELi4ELb0ELb0EN7cutlass6half_tE19Flash_kernel_traitsILi64ELi64ELi256ELi4ES3_EELb0ELb0ELb0ELb0ELb1ELb1ELb1ELb1EEEvNS_16Flash_fwd_paramsE --------------------------
	.section	.text._ZN5flash24flash_fwd_splitkv_kernelI23Flash_fwd_kernel_traitsILi64ELi64ELi256ELi4ELb0ELb0EN7cutlass6half_tE19Flash_kernel_traitsILi64ELi64ELi256ELi4ES3_EELb0ELb0ELb0ELb0ELb1ELb1ELb1ELb1EEEvNS_16Flash_fwd_paramsE,"ax",@progbits
	.align	128
        .global         _ZN5flash24flash_fwd_splitkv_kernelI23Flash_fwd_kernel_traitsILi64ELi64ELi256ELi4ELb0ELb0EN7cutlass6half_tE19Flash_kernel_traitsILi64ELi64ELi256ELi4ES3_EELb0ELb0ELb0ELb0ELb1ELb1ELb1ELb1EEEvNS_16Flash_fwd_paramsE
        .type           _ZN5flash24flash_fwd_splitkv_kernelI23Flash_fwd_kernel_traitsILi64ELi64ELi256ELi4ELb0ELb0EN7cutlass6half_tE19Flash_kernel_traitsILi64ELi64ELi256ELi4ES3_EELb0ELb0ELb0ELb0ELb1ELb1ELb1ELb1EEEvNS_16Flash_fwd_paramsE,@function
        .size           _ZN5flash24flash_fwd_splitkv_kernelI23Flash_fwd_kernel_traitsILi64ELi64ELi256ELi4ELb0ELb0EN7cutlass6half_tE19Flash_kernel_traitsILi64ELi64ELi256ELi4ES3_EELb0ELb0ELb0ELb0ELb1ELb1ELb1ELb1EEEvNS_16Flash_fwd_paramsE,(.L_x_14753 - _ZN5flash24flash_fwd_splitkv_kernelI23Flash_fwd_kernel_traitsILi64ELi64ELi256ELi4ELb0ELb0EN7cutlass6half_tE19Flash_kernel_traitsILi64ELi64ELi256ELi4ES3_EELb0ELb0ELb0ELb0ELb1ELb1ELb1ELb1EEEvNS_16Flash_fwd_paramsE)
        .other          _ZN5flash24flash_fwd_splitkv_kernelI23Flash_fwd_kernel_traitsILi64ELi64ELi256ELi4ELb0ELb0EN7cutlass6half_tE19Flash_kernel_traitsILi64ELi64ELi256ELi4ES3_EELb0ELb0ELb0ELb0ELb1ELb1ELb1ELb1EEEvNS_16Flash_fwd_paramsE,@"STO_CUDA_ENTRY STV_DEFAULT"
_ZN5flash24flash_fwd_splitkv_kernelI23Flash_fwd_kernel_traitsILi64ELi64ELi256ELi4ELb0ELb0EN7cutlass6half_tE19Flash_kernel_traitsILi64ELi64ELi256ELi4ES3_EELb0ELb0ELb0ELb0ELb1ELb1ELb1ELb1EEEvNS_16Flash_fwd_paramsE:
.text._ZN5flash24flash_fwd_splitkv_kernelI23Flash_fwd_kernel_traitsILi64ELi64ELi256ELi4ELb0ELb0EN7cutlass6half_tE19Flash_kernel_traitsILi64ELi64ELi256ELi4ES3_EELb0ELb0ELb0ELb0ELb1ELb1ELb1ELb1EEEvNS_16Flash_fwd_paramsE:
        /* <DEDUP_REMOVED lines=30> */
[----:B-1----:R-:W-:Y:S05]  /*01e0*/  CALL.REL.NOINC `($_ZN5flash24flash_fwd_splitkv_kernelI23Flash_fwd_kernel_traitsILi64ELi64ELi256ELi4ELb0ELb0EN7cutlass6half_tE19Flash_kernel_traitsILi64ELi64ELi256ELi4ES3_EELb0ELb0ELb0ELb0ELb1ELb1ELb1ELb1EEEvNS_16Flash_fwd_paramsE$_ZN5flash30compute_attn_1rowblock_splitkvI23Flash_fwd_kernel_traitsILi64ELi64ELi256ELi4ELb0ELb0EN7cutlass6half_tE19Flash_kernel_traitsILi64ELi64ELi256ELi4ES3_EELb0ELb0ELb0ELb0ELb1ELb1ELb1ELb1ENS_16Flash_fwd_paramsEEEvRKT8_iiiii) ;  /* 0x0000000000087944 */ /* 0x002fea0003c00000 */
[----:B------:R-:W-:Y:S05]  /*01f0*/  BSYNC.RECONVERGENT B3 ;  /* 0x0000000000037941 */ /* 0x000fea0003800200 */
.L_x_5316:
[----:B------:R-:W-:Y:S05]  /*0200*/  EXIT ;  /* 0x000000000000794d */ /* 0x000fea0003800000 */
        .type           $_ZN5flash24flash_fwd_splitkv_kernelI23Flash_fwd_kernel_traitsILi64ELi64ELi256ELi4ELb0ELb0EN7cutlass6half_tE19Flash_kernel_traitsILi64ELi64ELi256ELi4ES3_EELb0ELb0ELb0ELb0ELb1ELb1ELb1ELb1EEEvNS_16Flash_fwd_paramsE$_ZN5flash30compute_attn_1rowblock_splitkvI23Flash_fwd_kernel_traitsILi64ELi64ELi256ELi4ELb0ELb0EN7cutlass6half_tE19Flash_kernel_traitsILi64ELi64ELi256ELi4ES3_EELb0ELb0ELb0ELb0ELb1ELb1ELb1ELb1ENS_16Flash_fwd_paramsEEEvRKT8_iiiii,@function
        .size           $_ZN5flash24flash_fwd_splitkv_kernelI23Flash_fwd_kernel_traitsILi64ELi64ELi256ELi4ELb0ELb0EN7cutlass6half_tE19Flash_kernel_traitsILi64ELi64ELi256ELi4ES3_EELb0ELb0ELb0ELb0ELb1ELb1ELb1ELb1EEEvNS_16Flash_fwd_paramsE$_ZN5flash30compute_attn_1rowblock_splitkvI23Flash_fwd_kernel_traitsILi64ELi64ELi256ELi4ELb0ELb0EN7cutlass6half_tE19Flash_kernel_traitsILi64ELi64ELi256ELi4ES3_EELb0ELb0ELb0ELb0ELb1ELb1ELb1ELb1ENS_16Flash_fwd_paramsEEEvRKT8_iiiii,(.L_x_14753 - $_ZN5flash24flash_fwd_splitkv_kernelI23Flash_fwd_kernel_traitsILi64ELi64ELi256ELi4ELb0ELb0EN7cutlass6half_tE19Flash_kernel_traitsILi64ELi64ELi256ELi4ES3_EELb0ELb0ELb0ELb0ELb1ELb1ELb1ELb1EEEvNS_16Flash_fwd_paramsE$_ZN5flash30compute_attn_1rowblock_splitkvI23Flash_fwd_kernel_traitsILi64ELi64ELi256ELi4ELb0ELb0EN7cutlass6half_tE19Flash_kernel_traitsILi64ELi64ELi256ELi4ES3_EELb0ELb0ELb0ELb0ELb1ELb1ELb1ELb1ENS_16Flash_fwd_paramsEEEvRKT8_iiiii)
$_ZN5flash24flash_fwd_splitkv_kernelI23Flash_fwd_kernel_traitsILi64ELi64ELi256ELi4ELb0ELb0EN7cutlass6half_tE19Flash_kernel_traitsILi64ELi64ELi256ELi4ES3_EELb0ELb0ELb0ELb0ELb1ELb1ELb1ELb1EEEvNS_16Flash_fwd_paramsE$_ZN5flash30compute_attn_1rowblock_splitkvI23Flash_fwd_kernel_traitsILi64ELi64ELi256ELi4ELb0ELb0EN7cutlass6half_tE19Flash_kernel_traitsILi64ELi64ELi256ELi4ES3_EELb0ELb0ELb0ELb0ELb1ELb1ELb1ELb1ENS_16Flash_fwd_paramsEEEvRKT8_iiiii:
        /* <DEDUP_REMOVED lines=40> */
.L_x_5318:
[----:B------:R-:W-:Y:S05]  /*0490*/  BSYNC.RECONVERGENT B0 ;  /* 0x0000000000007941 */ /* 0x000fea0003800200 */
.L_x_5317:
[----:B------:R-:W-:Y:S04]  /*04a0*/  BSSY.RECONVERGENT B0, `(.L_x_5319) ;  /* 0x0000007000007945 */ /* 0x000fe80003800200 */
[----:B------:R-:W-:Y:S05]  /*04b0*/  @!P4 BRA `(.L_x_5320) ;  /* 0x000000000014c947 */ /* 0x000fea0003800000 */
[----:B-----5:R-:W3:Y:S02]  /*04c0*/  LD.E.U8 R0, desc[UR6][R134.64+0x1b2] ;  /* 0x0001b20686007980 */ /* 0x020ee4000c101100 */
[----:B---3--:R-:W-:-:S13]  /*04d0*/  ISETP.NE.AND P0, PT, R0, RZ, PT ;  /* 0x000000ff0000720c */ /* 0x008fda0003f05270 */
[----:B------:R-:W3:Y:S02]  /*04e0*/  @P0 LD.E R0, desc[UR6][R2.64+0x4] ;  /* 0x0000040602000980 */ /* 0x000ee4000c101900 */
[----:B---3--:R-:W-:-:S06]  /*04f0*/  @P0 IADD3 R0, PT, PT, R0, -R16, RZ ;  /* 0x8000001000000210 */ /* 0x008fcc0007ffe0ff */
[----:B------:R3:W5:Y:S02]  /*0500*/  @!P0 LD.E R0, desc[UR6][R2.64] ;  /* 0x0000000602008980 */ /* 0x000764000c101900 */
.L_x_5320:
[----:B------:R-:W-:Y:S05]  /*0510*/  BSYNC.RECONVERGENT B0 ;  /* 0x0000000000007941 */ /* 0x000fea0003800200 */
.L_x_5319:
        /* <DEDUP_REMOVED lines=11> */
.L_x_5322:
[----:B--23--:R-:W2:Y:S01]  /*05d0*/  LD.E.64 R2, desc[UR6][R134.64+0x108] ;  /* 0x0001080686027980 */ /* 0x00cea2000c101b00 */
[----:B------:R-:W-:Y:S01]  /*05e0*/  BSSY.RECONVERGENT B0, `(.L_x_5324) ;  /* 0x0000006000007945 */ /* 0x000fe20003800200 */
[----:B------:R-:W-:Y:S01]  /*05f0*/  IMAD.MOV.U32 R0, RZ, RZ, RZ ;  /* 0x000000ffff007224 */ /* 0x000fe200078e00ff */
[----:B--2---:R-:W-:-:S04]  /*0600*/  ISETP.NE.U32.AND P0, PT, R2, RZ, PT ;  /* 0x000000ff0200720c */ /* 0x004fc80003f05070 */
[----:B------:R-:W-:-:S13]  /*0610*/  ISETP.NE.AND.EX P0, PT, R3, RZ, PT, P0 ;  /* 0x000000ff0300720c */ /* 0x000fda0003f05300 */
[----:B------:R-:W-:Y:S05]  /*0620*/  @!P0 BRA `(.L_x_5325) ;  /* 0x0000000000048947 */ /* 0x000fea0003800000 */
[----:B------:R2:W5:Y:S02]  /*0630*/  LD.E R0, desc[UR6][R134.64+0xbc] ;  /* 0x0000bc0686007980 */ /* 0x000564000c101900 */
.L_x_5325:
[----:B------:R-:W-:Y:S05]  /*0640*/  BSYNC.RECONVERGENT B0 ;  /* 0x0000000000007941 */ /* 0x000fea0003800200 */
.L_x_5324:
[----:B-----5:R-:W-:Y:S02]  /*0650*/  IADD3 R91, PT, PT, R115, R0, RZ ;  /* 0x00000000735b7210 */ /* 0x020fe40007ffe0ff */
.L_x_5323:
[----:B------:R-:W-:Y:S05]  /*0660*/  BSYNC.RECONVERGENT B1 ;  /* 0x0000000000017941 */ /* 0x000fea0003800200 */
.L_x_5321:
[----:B------:R-:W3:Y:S01]  /*0670*/  S2R R40, SR_CTAID.X ;  /* 0x0000000000287919 */ /* 0x000ee20000002500 */
[----:B-1----:R-:W-:Y:S01]  /*0680*/  MOV R14, 0x1f0 ;  /* 0x000001f0000e7802 */ /* 0x002fe20000000f00 */
[----:B------:R-:W-:-:S03]  /*0690*/  IMAD.MOV.U32 R3, RZ, RZ, 0x0 ;  /* 0x00000000ff037424 */ /* 0x000fc600078e00ff */
[----:B------:R-:W-:Y:S01]  /*06a0*/  MOV R2, R14 ;  /* 0x0000000e00027202 */ /* 0x000fe20000000f00 */
[----:B---3--:R-:W-:-:S05]  /*06b0*/  IMAD.SHL.U32 R164, R40, 0x40, RZ ;  /* 0x0000004028a47824 */ /* 0x008fca00078e00ff */
[----:B------:R-:W-:-:S13]  /*06c0*/  ISETP.GT.AND P0, PT, R15, R164, PT ;  /* 0x000000a40f00720c */ /* 0x000fda0003f04270 */
[----:B--2-4-:R-:W-:Y:S05]  /*06d0*/  @!P0 RET.REL.NODEC R2 `(_ZN5flash24flash_fwd_splitkv_kernelI23Flash_fwd_kernel_traitsILi64ELi64ELi256ELi4ELb0ELb0EN7cutlass6half_tE19Flash_kernel_traitsILi64ELi64ELi256ELi4ES3_EELb0ELb0ELb0ELb0ELb1ELb1ELb1ELb1EEEvNS_16Flash_fwd_paramsE) ;  /* 0xfffffff802488950 */ /* 0x014fea0003c3ffff */
        /* <DEDUP_REMOVED lines=48> */
[----:B------:R-:W-:Y:S01]  /*09e0*/  SHF.R.U32.HI R10, RZ, 0x4, R165 ;  /* 0x00000004ff0a7819 */ /* 0x000fe200000116a5 */
[----:B------:R-:W-:-:S05]  /*09f0*/  IMAD.IADD R9, R15, 0x1, -R164 ;  /* 0x000000010f097824 */ /* 0x000fca00078e0aa4 */
[----:B------:R-:W-:Y:S01]  /*0a00*/  ISETP.GE.AND P5, PT, R10, R9, PT ;  /* 0x000000090a00720c */ /* 0x000fe20003fa6270 */
[----:B---3--:R-:W-:Y:S02]  /*0a10*/  IMAD R0, R6, UR9, R38 ;  /* 0x0000000906007c24 */ /* 0x008fe4000f8e0226 */
[----:B------:R-:W-:Y:S02]  /*0a20*/  VIADD R6, R10, 0x10 ;  /* 0x000000100a067836 */ /* 0x000fe40000000000 */
[----:B----4-:R-:W-:-:S04]  /*0a30*/  IMAD R0, R0, R4, R8 ;  /* 0x0000000400007224 */ /* 0x010fc800078e0208 */
[----:B------:R-:W-:Y:S02]  /*0a40*/  IMAD R0, R7, R0, R164 ;  /* 0x0000000007007224 */ /* 0x000fe400078e02a4 */
[----:B------:R-:W-:Y:S02]  /*0a50*/  VIADD R7, R10, 0x8 ;  /* 0x000000080a077836 */ /* 0x000fe40000000000 */
[----:B-----5:R-:W-:Y:S01]  /*0a60*/  IMAD R4, R0, R5, RZ ;  /* 0x0000000500047224 */ /* 0x020fe200078e02ff */
[-C--:B------:R-:W-:Y:S02]  /*0a70*/  ISETP.GE.AND P6, PT, R6, R9.reuse, PT ;  /* 0x000000090600720c */ /* 0x080fe40003fc6270 */
[----:B------:R-:W-:Y:S02]  /*0a80*/  IADD3 R6, P0, PT, R0, R10, RZ ;  /* 0x0000000a00067210 */ /* 0x000fe40007f1e0ff */
[----:B------:R-:W-:Y:S02]  /*0a90*/  LEA R5, P1, R165, R4, 0x2 ;  /* 0x00000004a5057211 */ /* 0x000fe400078210ff */
[----:B------:R-:W-:-:S02]  /*0aa0*/  ISETP.GE.AND P3, PT, R7, R9, PT ;  /* 0x000000090700720c */ /* 0x000fc40003f66270 */
[----:B------:R-:W-:Y:S02]  /*0ab0*/  LEA.HI.X.SX32 R7, R0, RZ, 0x1, P0 ;  /* 0x000000ff00077211 */ /* 0x000fe400000f0eff */
[----:B------:R-:W-:Y:S02]  /*0ac0*/  LEA.HI.X.SX32 R0, R4, RZ, 0x1, P1 ;  /* 0x000000ff04007211 */ /* 0x000fe400008f0eff */
[----:B--2---:R-:W-:Y:S01]  /*0ad0*/  LEA R2, P0, R6, R2, 0x2 ;  /* 0x0000000206027211 */ /* 0x004fe200078010ff */
[----:B------:R-:W-:-:S03]  /*0ae0*/  VIADD R8, R10, 0x18 ;  /* 0x000000180a087836 */ /* 0x000fc60000000000 */
[----:B------:R-:W-:Y:S01]  /*0af0*/  LEA.HI.X R3, R6, R3, R7, 0x2, P0 ;  /* 0x0000000306037211 */ /* 0x000fe200000f1407 */
[----:B------:R-:W-:Y:S01]  /*0b00*/  VIADD R6, R10, 0x30 ;  /* 0x000000300a067836 */ /* 0x000fe20000000000 */
[----:B------:R-:W-:-:S04]  /*0b10*/  LEA R4, P1, R5, R134, 0x2 ;  /* 0x0000008605047211 */ /* 0x000fc800078210ff */
[----:B------:R-:W-:Y:S02]  /*0b20*/  LEA.HI.X R5, R5, R135, R0, 0x2, P1 ;  /* 0x0000008705057211 */ /* 0x000fe400008f1400 */
[----:B------:R-:W-:Y:S02]  /*0b30*/  LOP3.LUT P0, R0, R165, 0xf, RZ, 0xc0, !PT ;  /* 0x0000000fa5007812 */ /* 0x000fe4000780c0ff */
[-C--:B------:R-:W-:Y:S01]  /*0b40*/  ISETP.GE.AND P4, PT, R8, R9.reuse, PT ;  /* 0x000000090800720c */ /* 0x080fe20003f86270 */
[----:B------:R-:W-:Y:S01]  /*0b50*/  VIADD R8, R10, 0x20 ;  /* 0x000000200a087836 */ /* 0x000fe20000000000 */
[----:B------:R-:W-:Y:S01]  /*0b60*/  ISETP.NE.OR P2, PT, R0, RZ, P3 ;  /* 0x000000ff0000720c */ /* 0x000fe20001f45670 */
[----:B------:R-:W-:Y:S01]  /*0b70*/  @!P3 ST.E.128 desc[UR6][R4.64+0x800], RZ ;  /* 0x000800ff0400b985 */ /* 0x000fe2000c101d06 */
[-C--:B------:R-:W-:Y:S01]  /*0b80*/  ISETP.GE.AND P3, PT, R6, R9.reuse, PT ;  /* 0x000000090600720c */ /* 0x080fe20003f66270 */
[----:B------:R-:W-:Y:S01]  /*0b90*/  VIADD R6, R10, 0x38 ;  /* 0x000000380a067836 */ /* 0x000fe20000000000 */
[-C--:B------:R-:W-:Y:S01]  /*0ba0*/  ISETP.GE.AND P1, PT, R8, R9.reuse, PT ;  /* 0x000000090800720c */ /* 0x080fe20003f26270 */
[----:B------:R-:W-:Y:S01]  /*0bb0*/  VIADD R8, R10, 0x28 ;  /* 0x000000280a087836 */ /* 0x000fe20000000000 */
[----:B------:R-:W-:Y:S02]  /*0bc0*/  @!P5 ST.E.128 desc[UR6][R4.64], RZ ;  /* 0x000000ff0400d985 */ /* 0x000fe4000c101d06 */
[----:B------:R-:W-:-:S02]  /*0bd0*/  ISETP.GE.AND P5, PT, R6, R9, PT ;  /* 0x000000090600720c */ /* 0x000fc40003fa6270 */
[----:B------:R-:W-:Y:S02]  /*0be0*/  P2R R7, PR, RZ, 0x1 ;  /* 0x00000001ff077803 */ /* 0x000fe40000000000 */
[----:B------:R-:W-:Y:S01]  /*0bf0*/  ISETP.GE.AND P0, PT, R8, R9, PT ;  /* 0x000000090800720c */ /* 0x000fe20003f06270 */
[----:B------:R-:W-:Y:S01]  /*0c00*/  @!P4 ST.E.128 desc[UR6][R4.64+0x1800], RZ ;  /* 0x001800ff0400c985 */ /* 0x000fe2000c101d06 */
[----:B------:R-:W-:Y:S01]  /*0c10*/  P2R R6, PR, RZ, 0x20 ;  /* 0x00000020ff067803 */ /* 0x000fe20000000000 */
[----:B------:R-:W-:Y:S02]  /*0c20*/  @!P2 IMAD.MOV.U32 R8, RZ, RZ, -0x800000 ;  /* 0xff800000ff08a424 */ /* 0x000fe400078e00ff */
[----:B------:R-:W-:Y:S04]  /*0c30*/  @!P1 ST.E.128 desc[UR6][R4.64+0x2000], RZ ;  /* 0x002000ff04009985 */ /* 0x000fe8000c101d06 */
[----:B------:R-:W-:Y:S01]  /*0c40*/  @!P5 ST.E.128 desc[UR6][R4.64+0x3800], RZ ;  /* 0x003800ff0400d985 */ /* 0x000fe2000c101d06 */
[----:B------:R-:W-:-:S02]  /*0c50*/  ISETP.NE.OR P5, PT, R0, RZ, P4 ;  /* 0x000000ff0000720c */ /* 0x000fc400027a5670 */
[C---:B------:R-:W-:Y:S01]  /*0c60*/  ISETP.NE.OR P4, PT, R0.reuse, RZ, P1 ;  /* 0x000000ff0000720c */ /* 0x040fe20000f85670 */
[----:B------:R-:W-:Y:S01]  /*0c70*/  @!P0 ST.E.128 desc[UR6][R4.64+0x2800], RZ ;  /* 0x002800ff04008985 */ /* 0x000fe2000c101d06 */
[C---:B------:R-:W-:Y:S02]  /*0c80*/  ISETP.NE.OR P1, PT, R0.reuse, RZ, P0 ;  /* 0x000000ff0000720c */ /* 0x040fe40000725670 */
[C---:B------:R-:W-:Y:S01]  /*0c90*/  ISETP.NE.OR P0, PT, R0.reuse, RZ, P3 ;  /* 0x000000ff0000720c */ /* 0x040fe20001f05670 */
[----:B------:R-:W-:Y:S01]  /*0ca0*/  @!P6 ST.E.128 desc[UR6][R4.64+0x1000], RZ ;  /* 0x001000ff0400e985 */ /* 0x000fe2000c101d06 */
[----:B------:R-:W-:-:S03]  /*0cb0*/  ISETP.NE.OR P6, PT, R0, RZ, P6 ;  /* 0x000000ff0000720c */ /* 0x000fc600037c5670 */
[----:B------:R1:W-:Y:S04]  /*0cc0*/  @!P3 ST.E.128 desc[UR6][R4.64+0x3000], RZ ;  /* 0x003000ff0400b985 */ /* 0x0003e8000c101d06 */
[----:B------:R2:W-:Y:S01]  /*0cd0*/  @!P2 ST.E desc[UR6][R2.64+0x20], R8 ;  /* 0x000020080200a985 */ /* 0x0005e2000c101906 */
[----:B------:R-:W-:-:S04]  /*0ce0*/  ISETP.NE.AND P2, PT, R7, RZ, PT ;  /* 0x000000ff0700720c */ /* 0x000fc80003f45270 */
[----:B------:R-:W-:Y:S02]  /*0cf0*/  ISETP.GE.OR P2, PT, R10, R9, P2 ;  /* 0x000000090a00720c */ /* 0x000fe40001746670 */
[----:B------:R-:W-:Y:S01]  /*0d00*/  ISETP.NE.AND P3, PT, R6, RZ, PT ;  /* 0x000000ff0600720c */ /* 0x000fe20003f65270 */
[----:B------:R-:W-:Y:S02]  /*0d10*/  @!P4 IMAD.MOV.U32 R7, RZ, RZ, -0x800000 ;  /* 0xff800000ff07c424 */ /* 0x000fe400078e00ff */
[----:B-1----:R-:W-:Y:S02]  /*0d20*/  @!P0 IMAD.MOV.U32 R5, RZ, RZ, -0x800000 ;  /* 0xff800000ff058424 */ /* 0x002fe400078e00ff */
[----:B------:R-:W-:-:S03]  /*0d30*/  @!P6 IMAD.MOV.U32 R4, RZ, RZ, -0x800000 ;  /* 0xff800000ff04e424 */ /* 0x000fc600078e00ff */
[----:B------:R-:W-:Y:S01]  /*0d40*/  @!P0 ST.E desc[UR6][R2.64+0xc0], R5 ;  /* 0x0000c00502008985 */ /* 0x000fe2000c101906 */
[----:B------:R-:W-:-:S03]  /*0d50*/  ISETP.NE.OR P0, PT, R0, RZ, P3 ;  /* 0x000000ff0000720c */ /* 0x000fc60001f05670 */
[----:B------:R1:W-:Y:S01]  /*0d60*/  @!P6 ST.E desc[UR6][R2.64+0x40], R4 ;  /* 0x000040040200e985 */ /* 0x0003e2000c101906 */
[----:B--2---:R-:W-:Y:S02]  /*0d70*/  @!P5 IMAD.MOV.U32 R8, RZ, RZ, -0x800000 ;  /* 0xff800000ff08d424 */ /* 0x004fe400078e00ff */
[----:B------:R-:W-:Y:S01]  /*0d80*/  @!P1 IMAD.MOV.U32 R6, RZ, RZ, -0x800000 ;  /* 0xff800000ff069424 */ /* 0x000fe200078e00ff */
[----:B------:R-:W-:Y:S04]  /*0d90*/  @!P4 ST.E desc[UR6][R2.64+0x80], R7 ;  /* 0x000080070200c985 */ /* 0x000fe8000c101906 */
[----:B------:R-:W-:Y:S04]  /*0da0*/  @!P5 ST.E desc[UR6][R2.64+0x60], R8 ;  /* 0x000060080200d985 */ /* 0x000fe8000c101906 */
[----:B------:R-:W-:Y:S01]  /*0db0*/  @!P1 ST.E desc[UR6][R2.64+0xa0], R6 ;  /* 0x0000a00602009985 */ /* 0x000fe2000c101906 */
[----:B-1----:R-:W-:-:S02]  /*0dc0*/  @!P2 IMAD.MOV.U32 R4, RZ, RZ, -0x800000 ;  /* 0xff800000ff04a424 */ /* 0x002fc400078e00ff */
[----:B------:R-:W-:-:S03]  /*0dd0*/  IMAD.MOV.U32 R5, RZ, RZ, 0x0 ;  /* 0x00000000ff057424 */ /* 0x000fc600078e00ff */
[----:B------:R1:W-:Y:S02]  /*0de0*/  @!P2 ST.E desc[UR6][R2.64], R4 ;  /* 0x000000040200a985 */ /* 0x0003e4000c101906 */
[----:B-1----:R-:W-:-:S04]  /*0df0*/  IMAD.MOV.U32 R4, RZ, RZ, R14 ;  /* 0x000000ffff047224 */ /* 0x002fc800078e000e */
[----:B------:R-:W-:Y:S05]  /*0e00*/  @P0 RET.REL.NODEC R4 `(_ZN5flash24flash_fwd_splitkv_kernelI23Flash_fwd_kernel_traitsILi64ELi64ELi256ELi4ELb0ELb0EN7cutlass6half_tE19Flash_kernel_traitsILi64ELi64ELi256ELi4ES3_EELb0ELb0ELb0ELb0ELb1ELb1ELb1ELb1EEEvNS_16Flash_fwd_paramsE) ;  /* 0xfffffff0047c0950 */ /* 0x000fea0003c3ffff */
[----:B------:R-:W-:-:S05]  /*0e10*/  MOV R0, 0xff800000 ;  /* 0xff80000000007802 */ /* 0x000fca0000000f00 */
[----:B------:R1:W-:Y:S02]  /*0e20*/  ST.E desc[UR6][R2.64+0xe0], R0 ;  /* 0x0000e00002007985 */ /* 0x0003e4000c101906 */
[----:B-1----:R-:W-:Y:S02]  /*0e30*/  MOV R2, R14 ;  /* 0x0000000e00027202 */ /* 0x002fe40000000f00 */
[----:B------:R-:W-:-:S04]  /*0e40*/  MOV R3, 0x0 ;  /* 0x0000000000037802 */ /* 0x000fc80000000f00 */
[----:B------:R-:W-:Y:S05]  /*0e50*/  RET.REL.NODEC R2 `(_ZN5flash24flash_fwd_splitkv_kernelI23Flash_fwd_kernel_traitsILi64ELi64ELi256ELi4ELb0ELb0EN7cutlass6half_tE19Flash_kernel_traitsILi64ELi64ELi256ELi4ES3_EELb0ELb0ELb0ELb0ELb1ELb1ELb1ELb1EEEvNS_16Flash_fwd_paramsE) ;  /* 0xfffffff002687950 */ /* 0x000fea0003c3ffff */
.L_x_5326:
        /* <DEDUP_REMOVED lines=113> */
.L_x_5328:
        /* <DEDUP_REMOVED lines=9> */
[----:B-1----:R-:W2:Y:S01]  /*1600*/  LD.E.64 R20, desc[UR6][R14.64+0x50] ;  /* 0x000050060e147980 */ /* 0x002ea2000c101b00 */
        /* <DEDUP_REMOVED lines=74> */
.L_x_5329:
[----:B------:R-:W-:Y:S05]  /*1ab0*/  BSYNC.RECONVERGENT B0 ;  /* 0x0000000000007941 */ /* 0x000fea0003800200 */
.L_x_5327:
[----:B------:R-:W-:Y:S01]  /*1ac0*/  ISETP.NE.AND P0, PT, R34, -0x1, PT ;  /* 0xffffffff2200780c */ /* 0x000fe20003f05270 */
[----:B------:R-:W2:Y:S04]  /*1ad0*/  LD.E.64 R12, desc[UR6][R134.64+0x30] ;  /* 0x00003006860c7980 */ /* 0x000ea8000c101b00 */
[----:B------:R-:W3:Y:S04]  /*1ae0*/  LD.E.64 R20, desc[UR6][R134.64+0x48] ;  /* 0x0000480686147980 */ /* 0x000ee8000c101b00 */
[----:B------:R-:W4:Y:S04]  /*1af0*/  LD.E.64 R28, desc[UR6][R134.64+0x8] ;  /* 0x00000806861c7980 */ /* 0x000f28000c101b00 */
[----:B------:R-:W3:Y:S04]  /*1b00*/  @!P0 LD.E.64 R8, desc[UR6][R134.64+0x18] ;  /* 0x0000180686088980 */ /* 0x000ee8000c101b00 */
[----:B------:R-:W4:Y:S04]  /*1b10*/  LD.E.64 R24, desc[UR6][R134.64+0x10] ;  /* 0x0000100686187980 */ /* 0x000f28000c101b00 */
        /* <DEDUP_REMOVED lines=44> */
[----:B------:R-:W-:Y:S01]  /*1de0*/  IMAD.MOV.U32 R35, RZ, RZ, RZ ;  /* 0x000000ffff237224 */ /* 0x000fe200078e00ff */
[----:B------:R-:W1:Y:S05]  /*1df0*/  S2UR UR4, SR_CgaCtaId ;  /* 0x00000000000479c3 */ /* 0x000e6a0000008800 */
[----:B------:R4:W5:Y:S01]  /*1e00*/  @P6 LD.E R35, desc[UR6][R36.64] ;  /* 0x0000000624236980 */ /* 0x000962000c101900 */
[----:B------:R-:W-:Y:S01]  /*1e10*/  UMOV UR5, 0x400 ;  /* 0x0000040000057882 */ /* 0x000fe20000000000 */
[C---:B------:R-:W-:Y:S01]  /*1e20*/  SHF.L.U64.HI R90, R232.reuse, 0x4, R233 ;  /* 0x00000004e85a7819 */ /* 0x040fe200000102e9 */
[----:B------:R-:W-:Y:S01]  /*1e30*/  IMAD.SHL.U32 R75, R232, 0x10, RZ ;  /* 0x00000010e84b7824 */ /* 0x000fe200078e00ff */
[----:B------:R-:W-:-:S02]  /*1e40*/  SHF.L.U64.HI R114, R62, 0x4, R63 ;  /* 0x000000043e727819 */ /* 0x000fc4000001023f */
[----:B------:R-:W-:Y:S01]  /*1e50*/  SHF.L.U32 R108, R62, 0x4, RZ ;  /* 0x000000043e6c7819 */ /* 0x000fe200000006ff */
[----:B-1----:R-:W-:-:S06]  /*1e60*/  ULEA UR4, UR4, UR5, 0x18 ;  /* 0x0000000504047291 */ /* 0x002fcc000f8ec0ff */
[----:B------:R-:W-:Y:S01]  /*1e70*/  LEA R89, R14, UR4, 0x1 ;  /* 0x000000040e597c11 */ /* 0x000fe2000f8e08ff */
        /* <DEDUP_REMOVED lines=29> */
[----:B------:R-:W-:Y:S02]  /*2050*/  IMAD R12, R233, R76, RZ ;  /* 0x0000004ce90c7224 */ /* 0x000fe400078e02ff */
        /* <DEDUP_REMOVED lines=10> */
[----:B------:R-:W-:Y:S02]  /*2100*/  LEA.HI.X R34, R6, R29, R7, 0x1, P1 ;  /* 0x0000001d06227211 */ /* 0x000fe400008f0c07 */
[----:B------:R-:W-:Y:S01]  /*2110*/  LEA.HI.X R30, R2, R25, R0, 0x1, P0 ;  /* 0x00000019021e7211 */ /* 0x000fe200000f0c00 */
[----:B------:R1:W-:Y:S01]  /*2120*/  STL [R1+0x1c], R36 ;  /* 0x00001c2401007387 */ /* 0x0003e20000100800 */
[----:B------:R-:W-:Y:S01]  /*2130*/  VIMNMX R92, PT, PT, R39, R3, !PT ;  /* 0x00000003275c7248 */ /* 0x000fe20007fe0100 */
[----:B------:R-:W-:Y:S01]  /*2140*/  IMAD.MOV.U32 R2, RZ, RZ, R33 ;  /* 0x000000ffff027224 */ /* 0x000fe200078e0021 */
[----:B------:R-:W-:Y:S01]  /*2150*/  LEA R24, R209, 0xffffff00, 0x8 ;  /* 0xffffff00d1187811 */ /* 0x000fe200078e40ff */
[----:B------:R1:W-:Y:S01]  /*2160*/  STL [R1+0x24], R31 ;  /* 0x0000241f01007387 */ /* 0x0003e20000100800 */
[----:B------:R-:W-:-:S03]  /*2170*/  MOV R3, R32 ;  /* 0x0000002000037202 */ /* 0x000fc60000000f00 */
        /* <DEDUP_REMOVED lines=76> */
[----:B------:R-:W-:Y:S01]  /*2640*/  SHF.R.S32.HI R150, RZ, 0x1f, R119 ;  /* 0x0000001fff967819 */ /* 0x000fe20000011477 */
[----:B--2---:R-:W-:Y:S02]  /*2650*/  IMAD R8, R3, R38, RZ ;  /* 0x0000002603087224 */ /* 0x004fe400078e02ff */
[----:B------:R-:W-:Y:S01]  /*2660*/  IMAD.WIDE.U32 R2, R38, R2, R18 ;  /* 0x0000000226027225 */ /* 0x000fe200078e0012 */
[----:B---3--:R-:W-:-:S03]  /*2670*/  SHF.L.U64.HI R148, R52, 0x5, R53 ;  /* 0x0000000534947819 */ /* 0x008fc60000010235 */
[----:B------:R-:W-:Y:S02]  /*2680*/  IMAD.IADD R3, R3, 0x1, R8 ;  /* 0x0000000103037824 */ /* 0x000fe400078e0208 */
[----:B------:R-:W-:Y:S02]  /*2690*/  IMAD R8, R53, R24, RZ ;  /* 0x0000001835087224 */ /* 0x000fe400078e02ff */
[----:B------:R-:W-:-:S04]  /*26a0*/  IMAD.WIDE.U32 R2, R24, R52, R2 ;  /* 0x0000003418027225 */ /* 0x000fc800078e0002 */
[-C--:B------:R-:W-:Y:S02]  /*26b0*/  IMAD R20, R52, R17.reuse, R8 ;  /* 0x0000001134147224 */ /* 0x080fe400078e0208 */
[----:B----4-:R-:W-:Y:S01]  /*26c0*/  IMAD.WIDE.U32 R8, R38, R4, R18 ;  /* 0x0000000426087225 */ /* 0x010fe200078e0012 */
[C-C-:B------:R-:W-:Y:S02]  /*26d0*/  SHF.L.U64.HI R141, R48.reuse, 0x5, R49.reuse ;  /* 0x00000005308d7819 */ /* 0x140fe40000010231 */
[C---:B------:R-:W-:Y:S01]  /*26e0*/  SHF.L.U32 R142, R48.reuse, 0x5, RZ ;  /* 0x00000005308e7819 */ /* 0x040fe200000006ff */
[----:B------:R-:W-:Y:S01]  /*26f0*/  IMAD R4, R5, R38, RZ ;  /* 0x0000002605047224 */ /* 0x000fe200078e02ff */
[----:B------:R-:W-:Y:S01]  /*2700*/  IADD3 R5, PT, PT, R3, R20, RZ ;  /* 0x0000001403057210 */ /* 0x000fe20007ffe0ff */
[----:B------:R-:W-:Y:S01]  /*2710*/  IMAD R20, R7, R16, RZ ;  /* 0x0000001007147224 */ /* 0x000fe200078e02ff */
[C-C-:B------:R-:W-:Y:S01]  /*2720*/  SHF.L.U64.HI R143, R48.reuse, 0x6, R49.reuse ;  /* 0x00000006308f7819 */ /* 0x140fe20000010231 */
[----:B------:R-:W-:Y:S01]  /*2730*/  IMAD.IADD R3, R9, 0x1, R4 ;  /* 0x0000000109037824 */ /* 0x000fe200078e0204 */
[----:B------:R-:W-:Y:S01]  /*2740*/  MOV R4, R2 ;  /* 0x0000000200047202 */ /* 0x000fe20000000f00 */
[----:B------:R-:W-:Y:S01]  /*2750*/  IMAD R7, R49, R24, RZ ;  /* 0x0000001831077224 */ /* 0x000fe200078e02ff */
[C---:B------:R-:W-:Y:S01]  /*2760*/  SHF.L.U32 R144, R48.reuse, 0x6, RZ ;  /* 0x0000000630907819 */ /* 0x040fe200000006ff */
[----:B------:R-:W-:Y:S01]  /*2770*/  IMAD.MOV.U32 R2, RZ, RZ, R8 ;  /* 0x000000ffff027224 */ /* 0x000fe200078e0008 */
[C---:B------:R-:W-:Y:S01]  /*2780*/  SHF.L.U64.HI R145, R48.reuse, 0x7, R49 ;  /* 0x0000000730917819 */ /* 0x040fe20000010231 */
[----:B------:R-:W-:Y:S01]  /*2790*/  IMAD R17, R48, R17, R7 ;  /* 0x0000001130117224 */ /* 0x000fe200078e0207 */
[C---:B-----5:R-:W-:Y:S01]  /*27a0*/  IADD3 R7, PT, PT, R24.reuse, R35, RZ ;  /* 0x0000002318077210 */ /* 0x060fe20007ffe0ff */
[----:B------:R-:W-:Y:S01]  /*27b0*/  IMAD.WIDE.U32 R2, R24, R48, R2 ;  /* 0x0000003018027225 */ /* 0x000fe200078e0002 */
[----:B------:R-:W-:-:S02]  /*27c0*/  SHF.L.U64.HI R147, R48, 0x4, R49 ;  /* 0x0000000430937819 */ /* 0x000fc40000010231 */
[----:B------:R-:W-:Y:S01]  /*27d0*/  SHF.L.U32 R140, R48, 0x4, RZ ;  /* 0x00000004308c7819 */ /* 0x000fe200000006ff */
        /* <DEDUP_REMOVED lines=9> */
[-C--:B------:R-:W-:Y:S01]  /*2870*/  IMAD R11, R7, R25.reuse, RZ ;  /* 0x00000019070b7224 */ /* 0x080fe200078e02ff */
        /* <DEDUP_REMOVED lines=39> */
[----:B------:R-:W-:Y:S01]  /*2af0*/  IADD3 R88, PT, PT, R139, R4, RZ ;  /* 0x000000048b587210 */ /* 0x000fe20007ffe0ff */
[----:B------:R-:W-:Y:S01]  /*2b00*/  IMAD R0, R49, 0xe0, RZ ;  /* 0x000000e031007824 */ /* 0x000fe200078e02ff */
[----:B------:R-:W-:Y:S01]  /*2b10*/  IADD3 R86, PT, PT, R133, R2, RZ ;  /* 0x0000000285567210 */ /* 0x000fe20007ffe0ff */
[----:B------:R-:W-:-:S02]  /*2b20*/  IMAD R3, R49, 0xa0, RZ ;  /* 0x000000a031037824 */ /* 0x000fc400078e02ff */
[----:B------:R-:W-:Y:S01]  /*2b30*/  IMAD.WIDE.U32 R136, R48, 0xa0, RZ ;  /* 0x000000a030887825 */ /* 0x000fe200078e00ff */
[----:B------:R-:W-:-:S03]  /*2b40*/  IADD3 R85, PT, PT, R131, R0, RZ ;  /* 0x0000000083557210 */ /* 0x000fc60007ffe0ff */
[----:B------:R-:W-:Y:S02]  /*2b50*/  IMAD.SHL.U32 R149, R52, 0x20, RZ ;  /* 0x0000002034957824 */ /* 0x000fe400078e00ff */
[----:B------:R-:W-:Y:S02]  /*2b60*/  IMAD.SHL.U32 R146, R48, 0x80, RZ ;  /* 0x0000008030927824 */ /* 0x000fe400078e00ff */
[----:B------:R-:W-:-:S07]  /*2b70*/  IMAD.IADD R87, R137, 0x1, R3 ;  /* 0x0000000189577824 */ /* 0x000fce00078e0203 */
.L_x_5401:
        /* <DEDUP_REMOVED lines=9> */
[CC--:B------:R-:W-:Y:S04]  /*2c10*/  ISETP.GE.AND P0, PT, R106.reuse, R54.reuse, PT ;  /* 0x000000366a00720c */ /* 0x0c0fe80003f06270 */
[----:B------:R-:W-:Y:S02]  /*2c20*/  ISETP.GE.AND P3, PT, R106, R55, !P0 ;  /* 0x000000376a00720c */ /* 0x000fe40004766270 */
[----:B------:R-:W-:Y:S02]  /*2c30*/  IADD3 R4, P0, PT, R80, R149, RZ ;  /* 0x0000009550047210 */ /* 0x000fe40007f1e0ff */
[----:B------:R-:W-:Y:S03]  /*2c40*/  P2R R35, PR, RZ, 0x8 ;  /* 0x00000008ff237803 */ /* 0x000fe60000000000 */
[----:B------:R-:W-:Y:S02]  /*2c50*/  @P2 IMAD.MOV.U32 R2, RZ, RZ, R80 ;  /* 0x000000ffff022224 */ /* 0x000fe400078e0050 */
[----:B------:R-:W-:Y:S02]  /*2c60*/  @P2 IMAD.MOV.U32 R3, RZ, RZ, R79 ;  /* 0x000000ffff032224 */ /* 0x000fe400078e004f */
[--C-:B------:R-:W-:Y:S01]  /*2c70*/  IMAD.X R5, R79, 0x1, R148.reuse, P0 ;  /* 0x000000014f057824 */ /* 0x100fe200000e0694 */
[CC--:B------:R-:W-:Y:S02]  /*2c80*/  ISETP.GE.AND P0, PT, R105.reuse, R54.reuse, PT ;  /* 0x000000366900720c */ /* 0x0c0fe40003f06270 */
[----:B---34-:R1:W2:Y:S02]  /*2c90*/  @P2 LD.E.128 R8, desc[UR6][R2.64] ;  /* 0x0000000602082980 */ /* 0x0182a4000c101d00 */
        /* <DEDUP_REMOVED lines=37> */
[C---:B-1----:R-:W-:Y:S04]  /*2ef0*/  @!P0 IMAD.WIDE.U32 R6, R62.reuse, 0x60, R2 ;  /* 0x000000603e068825 */ /* 0x042fe800078e0002 */
        /* <DEDUP_REMOVED lines=94> */
[C---:B-1----:R-:W-:Y:S04]  /*34e0*/  @!P6 IMAD.WIDE.U32 R6, R52.reuse, 0x1a0, R4 ;  /* 0x000001a03406e825 */ /* 0x042fe800078e0004 */
        /* <DEDUP_REMOVED lines=57> */
[-C--:B------:R-:W-:Y:S01]  /*3880*/  @P5 LEA.HI.X R11, R232, R5.reuse, R233, 0x6, P0 ;  /* 0x00000005e80b5211 */ /* 0x080fe200000f34e9 */
        /* <DEDUP_REMOVED lines=101> */
.L_x_5332:
[----:B------:R-:W2:Y:S02]  /*3ee0*/  LD.E.U8 R0, desc[UR6][R134.64+0x1b3] ;  /* 0x0001b30686007980 */ /* 0x000ea4000c101100 */
[----:B--2---:R-:W-:Y:S11]  /*3ef0*/  ISETP.NE.AND P0, PT, R0, RZ, PT ;  /* 0x000000ff0000720c */ /* 0x004ff60003f05270 */
[----:B------:R-:W-:Y:S02]  /*3f00*/  @!UPT UIADD3 URZ, UPT, UPT, URZ, URZ, URZ ;  /* 0x000000fffffff290 */ /* 0x000fe4000fffe0ff */
[----:B------:R-:W-:Y:S05]  /*3f10*/  @!P0 BRA `(.L_x_5334) ;  /* 0x0000003c00e88947 */ /* 0x000fea0003800000 */
[C---:B------:R-:W-:Y:S01]  /*3f20*/  LEA R36, P0, R140.reuse, R27, 0x1 ;  /* 0x0000001b8c247211 */ /* 0x040fe200078008ff */
        /* <DEDUP_REMOVED lines=64> */
.L_x_5336:
[----:B------:R-:W-:Y:S05]  /*4330*/  BSYNC.RECONVERGENT B0 ;  /* 0x0000000000007941 */ /* 0x000fea0003800200 */
.L_x_5335:
        /* <DEDUP_REMOVED lines=54> */
.L_x_5338:
[----:B------:R-:W-:Y:S05]  /*46a0*/  BSYNC.RECONVERGENT B0 ;  /* 0x0000000000007941 */ /* 0x000fea0003800200 */
.L_x_5337:
        /* <DEDUP_REMOVED lines=60> */
.L_x_5340:
[----:B------:R-:W-:Y:S05]  /*4a70*/  BSYNC.RECONVERGENT B0 ;  /* 0x0000000000007941 */ /* 0x000fea0003800200 */
.L_x_5339:
        /* <DEDUP_REMOVED lines=60> */
.L_x_5342:
[----:B------:R-:W-:Y:S05]  /*4e40*/  BSYNC.RECONVERGENT B0 ;  /* 0x0000000000007941 */ /* 0x000fea0003800200 */
.L_x_5341:
        /* <DEDUP_REMOVED lines=60> */
.L_x_5344:
[----:B------:R-:W-:Y:S05]  /*5210*/  BSYNC.RECONVERGENT B0 ;  /* 0x0000000000007941 */ /* 0x000fea0003800200 */
.L_x_5343:
        /* <DEDUP_REMOVED lines=60> */
.L_x_5346:
[----:B------:R-:W-:Y:S05]  /*55e0*/  BSYNC.RECONVERGENT B0 ;  /* 0x0000000000007941 */ /* 0x000fea0003800200 */
.L_x_5345:
        /* <DEDUP_REMOVED lines=60> */
.L_x_5348:
[----:B------:R-:W-:Y:S05]  /*59b0*/  BSYNC.RECONVERGENT B0 ;  /* 0x0000000000007941 */ /* 0x000fea0003800200 */
.L_x_5347:
        /* <DEDUP_REMOVED lines=60> */
.L_x_5350:
[----:B------:R-:W-:Y:S05]  /*5d80*/  BSYNC.RECONVERGENT B0 ;  /* 0x0000000000007941 */ /* 0x000fea0003800200 */
.L_x_5349:
        /* <DEDUP_REMOVED lines=60> */
.L_x_5352:
[----:B------:R-:W-:Y:S05]  /*6150*/  BSYNC.RECONVERGENT B0 ;  /* 0x0000000000007941 */ /* 0x000fea0003800200 */
.L_x_5351:
        /* <DEDUP_REMOVED lines=60> */
.L_x_5354:
[----:B------:R-:W-:Y:S05]  /*6520*/  BSYNC.RECONVERGENT B0 ;  /* 0x0000000000007941 */ /* 0x000fea0003800200 */
.L_x_5353:
        /* <DEDUP_REMOVED lines=66> */
.L_x_5356:
[----:B------:R-:W-:Y:S05]  /*6950*/  BSYNC.RECONVERGENT B0 ;  /* 0x0000000000007941 */ /* 0x000fea0003800200 */
.L_x_5355:
        /* <DEDUP_REMOVED lines=66> */
.L_x_5358:
[----:B------:R-:W-:Y:S05]  /*6d80*/  BSYNC.RECONVERGENT B0 ;  /* 0x0000000000007941 */ /* 0x000fea0003800200 */
.L_x_5357:
        /* <DEDUP_REMOVED lines=66> */
.L_x_5360:
[----:B------:R-:W-:Y:S05]  /*71b0*/  BSYNC.RECONVERGENT B0 ;  /* 0x0000000000007941 */ /* 0x000fea0003800200 */
.L_x_5359:
        /* <DEDUP_REMOVED lines=66> */
.L_x_5362:
[----:B------:R-:W-:Y:S05]  /*75e0*/  BSYNC.RECONVERGENT B0 ;  /* 0x0000000000007941 */ /* 0x000fea0003800200 */
.L_x_5361:
        /* <DEDUP_REMOVED lines=66> */
.L_x_5364:
[----:B------:R-:W-:Y:S05]  /*7a10*/  BSYNC.RECONVERGENT B0 ;  /* 0x0000000000007941 */ /* 0x000fea0003800200 */
.L_x_5363:
        /* <DEDUP_REMOVED lines=66> */
.L_x_5366:
[----:B------:R-:W-:Y:S05]  /*7e40*/  BSYNC.RECONVERGENT B0 ;  /* 0x0000000000007941 */ /* 0x000fea0003800200 */
.L_x_5365:
[----:B------:R-:W5:Y:S02]  /*7e50*/  LD.E R0, desc[UR6][R134.64+0xd0] ;  /* 0x0000d00686007980 */ /* 0x000f64000c101900 */
[----:B-----5:R-:W-:Y:S05]  /*7e60*/  IMAD.U32 R0, R0, -0x80, RZ ;  /* 0xffffff8000007824 */ /* 0x020fea00078e00ff */
[C---:B------:R-:W-:Y:S02]  /*7e70*/  LEA R28, P1, R0.reuse, R28, 0x1 ;  /* 0x0000001c001c7211 */ /* 0x040fe400078208ff */
[C---:B------:R-:W-:Y:S02]  /*7e80*/  LEA R44, P0, R0.reuse, R44, 0x1 ;  /* 0x0000002c002c7211 */ /* 0x040fe400078008ff */
[C---:B------:R-:W-:Y:S02]  /*7e90*/  LEA.HI.X.SX32 R29, R0.reuse, R29, 0x1, P1 ;  /* 0x0000001d001d7211 */ /* 0x040fe400008f0eff */
[----:B------:R-:W-:Y:S01]  /*7ea0*/  LEA.HI.X.SX32 R45, R0, R45, 0x1, P0 ;  /* 0x0000002d002d7211 */ /* 0x000fe200000f0eff */
[----:B------:R-:W-:Y:S05]  /*7eb0*/  BRA `(.L_x_5333) ;  /* 0x0000006400007947 */ /* 0x000fea0003800000 */
.L_x_5334:
        /* <DEDUP_REMOVED lines=101> */
.L_x_5368:
[----:B------:R-:W-:Y:S05]  /*8510*/  BSYNC.RECONVERGENT B0 ;  /* 0x0000000000007941 */ /* 0x000fea0003800200 */
.L_x_5367:
        /* <DEDUP_REMOVED lines=92> */
.L_x_5370:
[----:B------:R-:W-:Y:S05]  /*8ae0*/  BSYNC.RECONVERGENT B0 ;  /* 0x0000000000007941 */ /* 0x000fea0003800200 */
.L_x_5369:
        /* <DEDUP_REMOVED lines=96> */
.L_x_5372:
[----:B------:R-:W-:Y:S05]  /*90f0*/  BSYNC.RECONVERGENT B0 ;  /* 0x0000000000007941 */ /* 0x000fea0003800200 */
.L_x_5371:
        /* <DEDUP_REMOVED lines=96> */
.L_x_5374:
[----:B------:R-:W-:Y:S05]  /*9700*/  BSYNC.RECONVERGENT B0 ;  /* 0x0000000000007941 */ /* 0x000fea0003800200 */
.L_x_5373:
        /* <DEDUP_REMOVED lines=96> */
.L_x_5376:
[----:B------:R-:W-:Y:S05]  /*9d10*/  BSYNC.RECONVERGENT B0 ;  /* 0x0000000000007941 */ /* 0x000fea0003800200 */
.L_x_5375:
        /* <DEDUP_REMOVED lines=96> */
.L_x_5378:
[----:B------:R-:W-:Y:S05]  /*a320*/  BSYNC.RECONVERGENT B0 ;  /* 0x0000000000007941 */ /* 0x000fea0003800200 */
.L_x_5377:
        /* <DEDUP_REMOVED lines=96> */
.L_x_5380:
[----:B------:R-:W-:Y:S05]  /*a930*/  BSYNC.RECONVERGENT B0 ;  /* 0x0000000000007941 */ /* 0x000fea0003800200 */
.L_x_5379:
        /* <DEDUP_REMOVED lines=96> */
.L_x_5382:
[----:B------:R-:W-:Y:S05]  /*af40*/  BSYNC.RECONVERGENT B0 ;  /* 0x0000000000007941 */ /* 0x000fea0003800200 */
.L_x_5381:
        /* <DEDUP_REMOVED lines=96> */
.L_x_5384:
[----:B------:R-:W-:Y:S05]  /*b550*/  BSYNC.RECONVERGENT B0 ;  /* 0x0000000000007941 */ /* 0x000fea0003800200 */
.L_x_5383:
        /* <DEDUP_REMOVED lines=96> */
.L_x_5386:
[----:B------:R-:W-:Y:S05]  /*bb60*/  BSYNC.RECONVERGENT B0 ;  /* 0x0000000000007941 */ /* 0x000fea0003800200 */
.L_x_5385:
        /* <DEDUP_REMOVED lines=103> */
.L_x_5388:
[----:B------:R-:W-:Y:S05]  /*c1e0*/  BSYNC.RECONVERGENT B0 ;  /* 0x0000000000007941 */ /* 0x000fea0003800200 */
.L_x_5387:
        /* <DEDUP_REMOVED lines=102> */
.L_x_5390:
[----:B------:R-:W-:Y:S05]  /*c850*/  BSYNC.RECONVERGENT B0 ;  /* 0x0000000000007941 */ /* 0x000fea0003800200 */
.L_x_5389:
        /* <DEDUP_REMOVED lines=102> */
.L_x_5392:
[----:B------:R-:W-:Y:S05]  /*cec0*/  BSYNC.RECONVERGENT B0 ;  /* 0x0000000000007941 */ /* 0x000fea0003800200 */
.L_x_5391:
        /* <DEDUP_REMOVED lines=102> */
.L_x_5394:
[----:B------:R-:W-:Y:S05]  /*d530*/  BSYNC.RECONVERGENT B0 ;  /* 0x0000000000007941 */ /* 0x000fea0003800200 */
.L_x_5393:
        /* <DEDUP_REMOVED lines=102> */
.L_x_5396:
[----:B------:R-:W-:Y:S05]  /*dba0*/  BSYNC.RECONVERGENT B0 ;  /* 0x0000000000007941 */ /* 0x000fea0003800200 */
.L_x_5395:
        /* <DEDUP_REMOVED lines=102> */
.L_x_5398:
[----:B------:R-:W-:Y:S05]  /*e210*/  BSYNC.RECONVERGENT B0 ;  /* 0x0000000000007941 */ /* 0x000fea0003800200 */
.L_x_5397:
        /* <DEDUP_REMOVED lines=10> */
.L_x_5333:
[----:B------:R-:W-:Y:S05]  /*e2c0*/  BSYNC.RECONVERGENT B1 ;  /* 0x0000000000017941 */ /* 0x000fea0003800200 */
.L_x_5331:
        /* <DEDUP_REMOVED lines=31> */
[----:B------:R-:W5:Y:S01]  /*e4c0*/  LDL.64 R12, [R1] ;  /* 0x00000000010c7983 */ /* 0x000f620000100a00 */
        /* <DEDUP_REMOVED lines=71> */
.L_x_5400:
[----:B------:R-:W-:Y:S05]  /*e940*/  BSYNC.RECONVERGENT B0 ;  /* 0x0000000000007941 */ /* 0x000fea0003800200 */
.L_x_5399:
[----:B------:R-:W-:Y:S11]  /*e950*/  ISETP.GT.AND P0, PT, R83, R92, PT ;  /* 0x0000005c5300720c */ /* 0x000ff60003f04270 */
[----:B------:R-:W-:Y:S02]  /*e960*/  @!UPT UIADD3 URZ, UPT, UPT, URZ, URZ, URZ ;  /* 0x000000fffffff290 */ /* 0x000fe4000fffe0ff */
[----:B------:R-:W-:Y:S05]  /*e970*/  @P0 BRA `(.L_x_5401) ;  /* 0xffffff4000800947 */ /* 0x000fea000383ffff */
.L_x_5330:
        /* <DEDUP_REMOVED lines=32> */
.L_x_5405:
[----:B------:R-:W-:Y:S05]  /*eb80*/  BSYNC.RECONVERGENT B0 ;  /* 0x0000000000007941 */ /* 0x000fea0003800200 */
.L_x_5404:
        /* <DEDUP_REMOVED lines=8> */
.L_x_5403:
        /* <DEDUP_REMOVED lines=88> */
.L_x_5411:
[----:B------:R-:W-:Y:S05]  /*f190*/  BSYNC.RECONVERGENT B0 ;  /* 0x0000000000007941 */ /* 0x000fea0003800200 */
.L_x_5410:
[----:B-----5:R1:W-:Y:S02]  /*f1a0*/  STS.128 [R89], R4 ;  /* 0x0000000459007388 */ /* 0x0203e40000000c00 */
.L_x_5409:
[----:B------:R-:W-:Y:S05]  /*f1b0*/  BSYNC.RECONVERGENT B1 ;  /* 0x0000000000017941 */ /* 0x000fea0003800200 */
.L_x_5408:
        /* <DEDUP_REMOVED lines=58> */
.L_x_5415:
[----:B------:R-:W-:Y:S05]  /*f560*/  BSYNC.RECONVERGENT B0 ;  /* 0x0000000000007941 */ /* 0x000fea0003800200 */
.L_x_5414:
[----:B-----5:R2:W-:Y:S02]  /*f570*/  STS.128 [R89+0x800], R4 ;  /* 0x0008000459007388 */ /* 0x0205e40000000c00 */
.L_x_5413:
[----:B------:R-:W-:Y:S05]  /*f580*/  BSYNC.RECONVERGENT B1 ;  /* 0x0000000000017941 */ /* 0x000fea0003800200 */
.L_x_5412:
        /* <DEDUP_REMOVED lines=58> */
.L_x_5419:
[----:B------:R-:W-:Y:S05]  /*f930*/  BSYNC.RECONVERGENT B0 ;  /* 0x0000000000007941 */ /* 0x000fea0003800200 */
.L_x_5418:
[----:B-----5:R3:W-:Y:S02]  /*f940*/  STS.128 [R89+0x1000], R4 ;  /* 0x0010000459007388 */ /* 0x0207e40000000c00 */
.L_x_5417:
[----:B------:R-:W-:Y:S05]  /*f950*/  BSYNC.RECONVERGENT B1 ;  /* 0x0000000000017941 */ /* 0x000fea0003800200 */
.L_x_5416:
        /* <DEDUP_REMOVED lines=56> */
.L_x_5421:
[----:B------:R-:W-:Y:S05]  /*fce0*/  BSYNC.RECONVERGENT B0 ;  /* 0x0000000000007941 */ /* 0x000fea0003800200 */
.L_x_5420:
[----:B-----5:R1:W-:Y:S01]  /*fcf0*/  STS.128 [R89+0x1800], R4 ;  /* 0x0018000459007388 */ /* 0x0203e20000000c00 */
[----:B------:R-:W-:Y:S05]  /*fd00*/  BRA `(.L_x_5406) ;  /* 0x0000001800387947 */ /* 0x000fea0003800000 */
.L_x_5407:
        /* <DEDUP_REMOVED lines=101> */
.L_x_5425:
[----:B------:R-:W-:Y:S05]  /*10360*/  BSYNC.RECONVERGENT B0 ;  /* 0x0000000000007941 */ /* 0x000fea0003800200 */
.L_x_5424:
[----:B-----5:R1:W-:Y:S02]  /*10370*/  STS.128 [R89], R4 ;  /* 0x0000000459007388 */ /* 0x0203e40000000c00 */
.L_x_5423:
[----:B------:R-:W-:Y:S05]  /*10380*/  BSYNC.RECONVERGENT B1 ;  /* 0x0000000000017941 */ /* 0x000fea0003800200 */
.L_x_5422:
        /* <DEDUP_REMOVED lines=95> */
.L_x_5429:
[----:B------:R-:W-:Y:S05]  /*10980*/  BSYNC.RECONVERGENT B0 ;  /* 0x0000000000007941 */ /* 0x000fea0003800200 */
.L_x_5428:
[----:B-----5:R2:W-:Y:S02]  /*10990*/  STS.128 [R89+0x800], R4 ;  /* 0x0008000459007388 */ /* 0x0205e40000000c00 */
.L_x_5427:
[----:B------:R-:W-:Y:S05]  /*109a0*/  BSYNC.RECONVERGENT B1 ;  /* 0x0000000000017941 */ /* 0x000fea0003800200 */
.L_x_5426:
        /* <DEDUP_REMOVED lines=95> */
.L_x_5433:
[----:B------:R-:W-:Y:S05]  /*10fa0*/  BSYNC.RECONVERGENT B0 ;  /* 0x0000000000007941 */ /* 0x000fea0003800200 */
.L_x_5432:
[----:B-----5:R3:W-:Y:S02]  /*10fb0*/  STS.128 [R89+0x1000], R4 ;  /* 0x0010000459007388 */ /* 0x0207e40000000c00 */
.L_x_5431:
[----:B------:R-:W-:Y:S05]  /*10fc0*/  BSYNC.RECONVERGENT B1 ;  /* 0x0000000000017941 */ /* 0x000fea0003800200 */
.L_x_5430:
        /* <DEDUP_REMOVED lines=96> */
.L_x_5435:
[----:B------:R-:W-:Y:S05]  /*115d0*/  BSYNC.RECONVERGENT B0 ;  /* 0x0000000000007941 */ /* 0x000fea0003800200 */
.L_x_5434:
[----:B-----5:R4:W-:Y:S02]  /*115e0*/  STS.128 [R89+0x1800], R4 ;  /* 0x0018000459007388 */ /* 0x0209e40000000c00 */
.L_x_5406:
[----:B------:R-:W-:Y:S05]  /*115f0*/  BSYNC.RECONVERGENT B2 ;  /* 0x0000000000027941 */ /* 0x000fea0003800200 */
.L_x_5402:
[----:B------:R-:W1:Y:S04]  /*11600*/  LDL R0, [R1+0x14] ;  /* 0x0000140001007983 */ /* 0x000e680000100800 */
[----:B------:R-:W2:Y:S04]  /*11610*/  LDL R214, [R1+0x18] ;  /* 0x0000180001d67983 */ /* 0x000ea80000100800 */
[----:B------:R-:W2:Y:S04]  /*11620*/  LDL R213, [R1+0x1c] ;  /* 0x00001c0001d57983 */ /* 0x000ea80000100800 */
[----:B-----5:R-:W2:Y:S04]  /*11630*/  LDL R35, [R1+0x24] ;  /* 0x0000240001237983 */ /* 0x020ea80000100800 */
[----:B------:R-:W2:Y:S01]  /*11640*/  LDL R36, [R1+0x20] ;  /* 0x0000200001247983 */ /* 0x000ea20000100800 */
[C---:B------:R-:W-:Y:S01]  /*11650*/  VIADD R28, R76.reuse, 0x40 ;  /* 0x000000404c1c7836 */ /* 0x040fe20000000000 */
[C---:B------:R-:W-:Y:S01]  /*11660*/  IADD3 R32, PT, PT, R76.reuse, 0x70, RZ ;  /* 0x000000704c207810 */ /* 0x040fe20007ffe0ff */
[C---:B------:R-:W-:Y:S01]  /*11670*/  VIADD R31, R76.reuse, 0x60 ;  /* 0x000000604c1f7836 */ /* 0x040fe20000000000 */
[C---:B------:R-:W-:Y:S01]  /*11680*/  LOP3.LUT R33, R76.reuse, 0x80, RZ, 0xfc, !PT ;  /* 0x000000804c217812 */ /* 0x040fe200078efcff */
[----:B------:R-:W-:-:S02]  /*11690*/  VIADD R30, R76, 0x50 ;  /* 0x000000504c1e7836 */ /* 0x000fc40000000000 */
[C---:B------:R-:W-:Y:S01]  /*116a0*/  VIADD R34, R76.reuse, 0x90 ;  /* 0x000000904c227836 */ /* 0x040fe20000000000 */
[C---:B------:R-:W-:Y:S01]  /*116b0*/  IADD3 R24, PT, PT, R76.reuse, 0xa0, RZ ;  /* 0x000000a04c187810 */ /* 0x040fe20007ffe0ff */
[C---:B------:R-:W-:Y:S01]  /*116c0*/  VIADD R22, R76.reuse, 0xc0 ;  /* 0x000000c04c167836 */ /* 0x040fe20000000000 */
[----:B------:R-:W2:Y:S01]  /*116d0*/  LDL R212, [R1+0x30] ;  /* 0x0000300001d47983 */ /* 0x000ea20000100800 */
[C---:B------:R-:W-:Y:S02]  /*116e0*/  VIADD R25, R76.reuse, 0xd0 ;  /* 0x000000d04c197836 */ /* 0x040fe40000000000 */
[C---:B------:R-:W-:Y:S02]  /*116f0*/  VIADD R27, R76.reuse, 0xe0 ;  /* 0x000000e04c1b7836 */ /* 0x040fe40000000000 */
[C---:B------:R-:W-:Y:S02]  /*11700*/  VIADD R23, R76.reuse, 0xb0 ;  /* 0x000000b04c177836 */ /* 0x040fe40000000000 */
[----:B------:R-:W-:-:S02]  /*11710*/  VIADD R29, R76, 0xf0 ;  /* 0x000000f04c1d7836 */ /* 0x000fc40000000000 */
[----:B-1----:R-:W-:-:S05]  /*11720*/  IMAD.IADD R20, R91, 0x1, -R0 ;  /* 0x000000015b147824 */ /* 0x002fca00078e0a00 */
[-C--:B------:R-:W-:Y:S02]  /*11730*/  ISETP.GE.AND P4, PT, R76, R20.reuse, PT ;  /* 0x000000144c00720c */ /* 0x080fe40003f86270 */
[----:B------:R-:W-:Y:S02]  /*11740*/  ISETP.GE.AND P0, PT, R40, R20, PT ;  /* 0x000000142800720c */ /* 0x000fe40003f06270 */
[----:B------:R-:W-:-:S09]  /*11750*/  P2R R15, PR, RZ, 0x10 ;  /* 0x00000010ff0f7803 */ /* 0x000fd20000000000 */
[----:B--234-:R-:W-:Y:S02]  /*11760*/  @!P4 IMAD.MOV.U32 R6, RZ, RZ, R213 ;  /* 0x000000ffff06c224 */ /* 0x01cfe400078e00d5 */
[----:B------:R-:W-:-:S05]  /*11770*/  @!P4 IMAD.MOV.U32 R7, RZ, RZ, R214 ;  /* 0x000000ffff07c224 */ /* 0x000fca00078e00d6 */
[----:B------:R-:W-:Y:S01]  /*11780*/  @!PT LDS RZ, [RZ] ;  /* 0x00000000fffff984 */ /* 0x000fe20000000800 */
[----:B------:R-:W-:Y:S01]  /*11790*/  @!PT LDS RZ, [RZ] ;  /* 0x00000000fffff984 */ /* 0x000fe20000000800 */
[----:B------:R-:W-:Y:S01]  /*117a0*/  @!PT LDS RZ, [RZ] ;  /* 0x00000000fffff984 */ /* 0x000fe20000000800 */
[----:B------:R1:W-:Y:S01]  /*117b0*/  @!P4 LDGSTS.E.BYPASS.LTC128B.128 [R89+0x2000], desc[UR6][R6.64] ;  /* 0x020000000659cfae */ /* 0x0003e2000b981a06 */
[-C--:B------:R-:W-:Y:S02]  /*117c0*/  ISETP.GE.AND P4, PT, R26, R20.reuse, PT ;  /* 0x000000141a00720c */ /* 0x080fe40003f86270 */
[-C--:B------:R-:W-:Y:S02]  /*117d0*/  ISETP.GE.AND P2, PT, R46, R20.reuse, PT ;  /* 0x000000142e00720c */ /* 0x080fe40003f46270 */
[C---:B------:R-:W-:Y:S02]  /*117e0*/  LEA R2, P1, R75.reuse, R213, 0x1 ;  /* 0x000000d54b027211 */ /* 0x040fe400078208ff */
[----:B------:R-:W-:Y:S02]  /*117f0*/  ISETP.GE.AND P3, PT, R28, R20, PT ;  /* 0x000000141c00720c */ /* 0x000fe40003f66270 */
[----:B------:R-:W-:Y:S02]  /*11800*/  LEA.HI.X R3, R75, R214, R90, 0x1, P1 ;  /* 0x000000d64b037211 */ /* 0x000fe400008f0c5a */
[----:B------:R-:W-:-:S04]  /*11810*/  @!P0 LEA R4, P1, R232, R2, 0x5 ;  /* 0x00000002e8048211 */ /* 0x000fc800078228ff */
[----:B------:R-:W-:Y:S01]  /*11820*/  @!P0 LEA.HI.X R5, R232, R3, R233, 0x5, P1 ;  /* 0x00000003e8058211 */ /* 0x000fe200008f2ce9 */
[----:B------:R-:W-:Y:S01]  /*11830*/  @!P2 LDGSTS.E.BYPASS.LTC128B.128 [R89+0x2800], desc[UR6][R2.64] ;  /* 0x028000000259afae */ /* 0x000fe2000b981a06 */
[-C--:B------:R-:W-:Y:S02]  /*11840*/  ISETP.GE.AND P1, PT, R32, R20.reuse, PT ;  /* 0x000000142000720c */ /* 0x080fe40003f26270 */
[----:B------:R-:W-:Y:S01]  /*11850*/  ISETP.GE.AND P2, PT, R31, R20, PT ;  /* 0x000000141f00720c */ /* 0x000fe20003f46270 */
[----:B------:R2:W-:Y:S01]  /*11860*/  @!P0 LDGSTS.E.BYPASS.LTC128B.128 [R89+0x3000], desc[UR6][R4.64] ;  /* 0x0300000004598fae */ /* 0x0005e2000b981a06 */
[----:B-1----:R-:W-:-:S04]  /*11870*/  @!P4 LEA R6, P5, R232, R2, 0x6 ;  /* 0x00000002e806c211 */ /* 0x002fc800078a30ff */
[----:B------:R-:W-:Y:S02]  /*11880*/  @!P4 LEA.HI.X R7, R232, R3, R233, 0x6, P5 ;  /* 0x00000003e807c211 */ /* 0x000fe400028f34e9 */
[----:B------:R-:W-:-:S03]  /*11890*/  ISETP.GE.AND P0, PT, R33, R20, PT ;  /* 0x000000142100720c */ /* 0x000fc60003f06270 */
[----:B------:R1:W-:Y:S01]  /*118a0*/  @!P4 LDGSTS.E.BYPASS.LTC128B.128 [R89+0x3800], desc[UR6][R6.64] ;  /* 0x038000000659cfae */ /* 0x0003e2000b981a06 */
[-C--:B------:R-:W-:Y:S01]  /*118b0*/  ISETP.GE.AND P4, PT, R30, R20.reuse, PT ;  /* 0x000000141e00720c */ /* 0x080fe20003f86270 */
[----:B------:R-:W-:Y:S01]  /*118c0*/  @!P3 IMAD R0, R233, 0x60, RZ ;  /* 0x00000060e900b824 */ /* 0x000fe200078e02ff */
[----:B------:R-:W-:Y:S01]  /*118d0*/  ISETP.GE.AND P6, PT, R34, R20, PT ;  /* 0x000000142200720c */ /* 0x000fe20003fc6270 */
[--C-:B------:R-:W-:Y:S02]  /*118e0*/  @!P2 IMAD.MOV.U32 R8, RZ, RZ, R2.reuse ;  /* 0x000000ffff08a224 */ /* 0x100fe400078e0002 */
[----:B--2---:R-:W-:-:S04]  /*118f0*/  @!P3 IMAD.WIDE.U32 R4, R232, 0x60, R2 ;  /* 0x00000060e804b825 */ /* 0x004fc800078e0002 */
[----:B------:R-:W-:Y:S02]  /*11900*/  @!P3 IMAD.IADD R5, R0, 0x1, R5 ;  /* 0x000000010005b824 */ /* 0x000fe400078e0205 */
[--C-:B------:R-:W-:Y:S02]  /*11910*/  @!P2 IMAD.MOV.U32 R9, RZ, RZ, R3.reuse ;  /* 0x000000ffff09a224 */ /* 0x100fe400078e0003 */
[----:B------:R-:W-:Y:S01]  /*11920*/  @!P1 IMAD R13, R233, 0xc0, RZ ;  /* 0x000000c0e90d9824 */ /* 0x000fe200078e02ff */
[----:B------:R2:W-:Y:S01]  /*11930*/  @!P3 LDGSTS.E.BYPASS.LTC128B.128 [R89+0x4000], desc[UR6][R4.64] ;  /* 0x040000000459bfae */ /* 0x0005e2000b981a06 */
[----:B------:R-:W-:Y:S01]  /*11940*/  @!P0 IMAD.WIDE.U32 R10, R232, 0xe0, R2 ;  /* 0x000000e0e80a8825 */ /* 0x000fe200078e0002 */
[----:B-1----:R-:W-:-:S03]  /*11950*/  @!P1 MOV R6, R2 ;  /* 0x0000000200069202 */ /* 0x002fc60000000f00 */
[----:B------:R-:W-:Y:S01]  /*11960*/  @!P1 IMAD.MOV.U32 R7, RZ, RZ, R3 ;  /* 0x000000ffff079224 */ /* 0x000fe200078e0003 */
[C---:B------:R-:W-:Y:S01]  /*11970*/  @!P4 LEA R12, P3, R232.reuse, R2, 0x7 ;  /* 0x00000002e80cc211 */ /* 0x040fe200078638ff */
[----:B------:R-:W-:Y:S02]  /*11980*/  @!P2 IMAD R0, R233, 0xa0, RZ ;  /* 0x000000a0e900a824 */ /* 0x000fe400078e02ff */
[----:B------:R-:W-:-:S04]  /*11990*/  @!P1 IMAD.WIDE.U32 R6, R232, 0xc0, R6 ;  /* 0x000000c0e8069825 */ /* 0x000fc800078e0006 */
[----:B------:R-:W-:Y:S01]  /*119a0*/  @!P2 IMAD.WIDE.U32 R8, R232, 0xa0, R8 ;  /* 0x000000a0e808a825 */ /* 0x000fe200078e0008 */
[----:B------:R-:W-:-:S03]  /*119b0*/  ISETP.GE.AND P5, PT, R24, R20, PT ;  /* 0x000000141800720c */ /* 0x000fc60003fa6270 */
[----:B------:R-:W-:Y:S02]  /*119c0*/  @!P0 IMAD R14, R233, 0xe0, RZ ;  /* 0x000000e0e90e8824 */ /* 0x000fe400078e02ff */
[----:B------:R-:W-:Y:S01]  /*119d0*/  @!P1 IMAD.IADD R7, R13, 0x1, R7 ;  /* 0x000000010d079824 */ /* 0x000fe200078e0207 */
[-C--:B------:R-:W-:Y:S01]  /*119e0*/  @!P4 LEA.HI.X R13, R232, R3.reuse, R233, 0x7, P3 ;  /* 0x00000003e80dc211 */ /* 0x080fe200018f3ce9 */
[----:B------:R-:W-:Y:S02]  /*119f0*/  @!P2 IMAD.IADD R9, R0, 0x1, R9 ;  /* 0x000000010009a824 */ /* 0x000fe400078e0209 */
        /* <DEDUP_REMOVED lines=17> */
[C---:B------:R-:W-:Y:S02]  /*11b10*/  @!P2 IMAD R18, R233.reuse, 0x180, RZ ;  /* 0x00000180e912a824 */ /* 0x040fe400078e02ff */
[----:B------:R-:W-:-:S04]  /*11b20*/  @!P1 IMAD R19, R233, 0x1a0, RZ ;  /* 0x000001a0e9139824 */ /* 0x000fc800078e02ff */
[--C-:B------:R-:W-:Y:S01]  /*11b30*/  @!P0 IMAD.MOV.U32 R14, RZ, RZ, R2.reuse ;  /* 0x000000ffff0e8224 */ /* 0x100fe200078e0002 */
[----:B-1----:R-:W-:Y:S01]  /*11b40*/  @!P1 MOV R12, R2 ;  /* 0x00000002000c9202 */ /* 0x002fe20000000f00 */
[--C-:B------:R-:W-:Y:S02]  /*11b50*/  @!P1 IMAD.MOV.U32 R13, RZ, RZ, R3.reuse ;  /* 0x000000ffff0d9224 */ /* 0x100fe400078e0003 */
[--C-:B--2---:R-:W-:Y:S02]  /*11b60*/  @!P2 IMAD.MOV.U32 R8, RZ, RZ, R2.reuse ;  /* 0x000000ffff08a224 */ /* 0x104fe400078e0002 */
[--C-:B------:R-:W-:Y:S02]  /*11b70*/  @!P2 IMAD.MOV.U32 R9, RZ, RZ, R3.reuse ;  /* 0x000000ffff09a224 */ /* 0x100fe400078e0003 */
[--C-:B---3--:R-:W-:Y:S02]  /*11b80*/  @!P3 IMAD.MOV.U32 R6, RZ, RZ, R2.reuse ;  /* 0x000000ffff06b224 */ /* 0x108fe400078e0002 */
[----:B----4-:R-:W-:-:S04]  /*11b90*/  @!P5 IMAD.WIDE.U32 R4, R232, 0x120, R2 ;  /* 0x00000120e804d825 */ /* 0x010fc800078e0002 */
[--C-:B------:R-:W-:Y:S01]  /*11ba0*/  @!P3 IMAD.MOV.U32 R7, RZ, RZ, R3.reuse ;  /* 0x000000ffff07b224 */ /* 0x100fe200078e0003 */
[----:B------:R-:W-:Y:S01]  /*11bb0*/  @!P5 IADD3 R17, PT, PT, R16, R5, RZ ;  /* 0x000000051011d210 */ /* 0x000fe20007ffe0ff */
[----:B------:R-:W-:Y:S02]  /*11bc0*/  @!P5 IMAD.MOV.U32 R16, RZ, RZ, R4 ;  /* 0x000000ffff10d224 */ /* 0x000fe400078e0004 */
[--C-:B------:R-:W-:Y:S02]  /*11bd0*/  @!P0 IMAD.MOV.U32 R15, RZ, RZ, R3.reuse ;  /* 0x000000ffff0f8224 */ /* 0x100fe400078e0003 */
[----:B------:R-:W-:Y:S01]  /*11be0*/  @!P4 IMAD R10, R233, 0x140, RZ ;  /* 0x00000140e90ac824 */ /* 0x000fe200078e02ff */
[----:B------:R-:W-:Y:S01]  /*11bf0*/  @!P5 LDGSTS.E.BYPASS.LTC128B.128 [R89+0x7000], desc[UR6][R16.64] ;  /* 0x070000001059dfae */ /* 0x000fe2000b981a06 */
[----:B------:R-:W-:-:S04]  /*11c00*/  @!P4 IMAD.WIDE.U32 R4, R232, 0x140, R2 ;  /* 0x00000140e804c825 */ /* 0x000fc800078e0002 */
[----:B------:R-:W-:-:S04]  /*11c10*/  @!P3 IMAD.WIDE.U32 R2, R232, 0x160, R6 ;  /* 0x00000160e802b825 */ /* 0x000fc800078e0006 */
[----:B------:R-:W-:-:S04]  /*11c20*/  @!P2 IMAD.WIDE.U32 R6, R232, 0x180, R8 ;  /* 0x00000180e806a825 */ /* 0x000fc800078e0008 */
[----:B------:R-:W-:Y:S01]  /*11c30*/  @!P1 IMAD.WIDE.U32 R12, R232, 0x1a0, R12 ;  /* 0x000001a0e80c9825 */ /* 0x000fe200078e000c */
[----:B------:R-:W-:-:S03]  /*11c40*/  @!P2 IADD3 R7, PT, PT, R18, R7, RZ ;  /* 0x000000071207a210 */ /* 0x000fc60007ffe0ff */
[----:B------:R-:W-:-:S04]  /*11c50*/  @!P0 IMAD.WIDE.U32 R14, R232, 0x1c0, R14 ;  /* 0x000001c0e80e8825 */ /* 0x000fc800078e000e */
[----:B------:R-:W-:Y:S02]  /*11c60*/  @!P4 IMAD.IADD R11, R10, 0x1, R5 ;  /* 0x000000010a0bc824 */ /* 0x000fe400078e0205 */
[----:B------:R-:W-:Y:S02]  /*11c70*/  @!P0 IMAD R21, R233, 0x1c0, RZ ;  /* 0x000001c0e9158824 */ /* 0x000fe400078e02ff */
[----:B------:R-:W-:Y:S02]  /*11c80*/  @!P4 IMAD.MOV.U32 R10, RZ, RZ, R4 ;  /* 0x000000ffff0ac224 */ /* 0x000fe400078e0004 */
[----:B------:R-:W-:Y:S02]  /*11c90*/  @!P3 IMAD.IADD R9, R0, 0x1, R3 ;  /* 0x000000010009b824 */ /* 0x000fe400078e0203 */
[----:B------:R-:W-:Y:S01]  /*11ca0*/  @!P3 IMAD.MOV.U32 R8, RZ, RZ, R2 ;  /* 0x000000ffff08b224 */ /* 0x000fe200078e0002 */
[----:B------:R-:W-:Y:S01]  /*11cb0*/  @!P0 MOV R2, R14 ;  /* 0x0000000e00028202 */ /* 0x000fe20000000f00 */
[----:B------:R-:W-:Y:S01]  /*11cc0*/  @!P1 IMAD.IADD R5, R19, 0x1, R13 ;  /* 0x0000000113059824 */ /* 0x000fe200078e020d */
[----:B------:R-:W-:Y:S01]  /*11cd0*/  @!P4 LDGSTS.E.BYPASS.LTC128B.128 [R89+0x7800], desc[UR6][R10.64] ;  /* 0x078000000a59cfae */ /* 0x000fe2000b981a06 */
[----:B------:R-:W-:-:S02]  /*11ce0*/  @!P1 IMAD.MOV.U32 R4, RZ, RZ, R12 ;  /* 0x000000ffff049224 */ /* 0x000fc400078e000c */
[----:B------:R-:W-:Y:S01]  /*11cf0*/  @!P0 IMAD.IADD R3, R21, 0x1, R15 ;  /* 0x0000000115038824 */ /* 0x000fe200078e020f */
[----:B------:R-:W-:Y:S04]  /*11d00*/  @!P3 LDGSTS.E.BYPASS.LTC128B.128 [R89+0x8000], desc[UR6][R8.64] ;  /* 0x080000000859bfae */ /* 0x000fe8000b981a06 */
        /* <DEDUP_REMOVED lines=53> */
[----:B------:R-:W-:Y:S01]  /*12060*/  ISETP.GE.AND P1, PT, R32, R20, PT ;  /* 0x000000142000720c */ /* 0x000fe20003f26270 */
[----:B--2---:R-:W-:Y:S02]  /*12070*/  @!P6 IMAD.WIDE.U32 R4, R62, 0xa0, R2 ;  /* 0x000000a03e04e825 */ /* 0x004fe400078e0002 */
[----:B------:R-:W-:Y:S01]  /*12080*/  @!PT LDS RZ, [RZ] ;  /* 0x00000000fffff984 */ /* 0x000fe20000000800 */
[----:B------:R-:W-:Y:S01]  /*12090*/  @!PT LDS RZ, [RZ] ;  /* 0x00000000fffff984 */ /* 0x000fe20000000800 */
[----:B------:R-:W-:Y:S01]  /*120a0*/  @!PT LDS RZ, [RZ] ;  /* 0x00000000fffff984 */ /* 0x000fe20000000800 */
[----:B------:R1:W-:Y:S02]  /*120b0*/  @!P3 LDGSTS.E.BYPASS.LTC128B.128 [R89+0xc800], desc[UR6][R6.64] ;  /* 0x0c8000000659bfae */ /* 0x0003e4000b981a06 */
[----:B------:R-:W-:Y:S02]  /*120c0*/  @!P6 IMAD.IADD R5, R0, 0x1, R5 ;  /* 0x000000010005e824 */ /* 0x000fe400078e0205 */
[----:B------:R-:W-:Y:S01]  /*120d0*/  @P6 STS.128 [R89+0xd000], RZ ;  /* 0x00d000ff59006388 */ /* 0x000fe20000000c00 */
[----:B------:R-:W-:-:S03]  /*120e0*/  @!P0 IMAD R0, R63, 0xe0, RZ ;  /* 0x000000e03f008824 */ /* 0x000fc600078e02ff */
[----:B------:R-:W-:Y:S01]  /*120f0*/  @!PT LDS RZ, [RZ] ;  /* 0x00000000fffff984 */ /* 0x000fe20000000800 */
[----:B------:R-:W-:Y:S01]  /*12100*/  @!PT LDS RZ, [RZ] ;  /* 0x00000000fffff984 */ /* 0x000fe20000000800 */
[----:B------:R-:W-:Y:S01]  /*12110*/  @!PT LDS RZ, [RZ] ;  /* 0x00000000fffff984 */ /* 0x000fe20000000800 */
[----:B------:R2:W-:Y:S01]  /*12120*/  @!P6 LDGSTS.E.BYPASS.LTC128B.128 [R89+0xd000], desc[UR6][R4.64] ;  /* 0x0d0000000459efae */ /* 0x0005e2000b981a06 */
[-C--:B------:R-:W-:Y:S01]  /*12130*/  ISETP.GE.AND P6, PT, R34, R20.reuse, PT ;  /* 0x000000142200720c */ /* 0x080fe20003fc6270 */
[----:B------:R-:W-:Y:S02]  /*12140*/  @!P1 IMAD R10, R63, 0xc0, RZ ;  /* 0x000000c03f0a9824 */ /* 0x000fe400078e02ff */
[--C-:B------:R-:W-:Y:S01]  /*12150*/  @!P0 IMAD.WIDE.U32 R8, R62, 0xe0, R2.reuse ;  /* 0x000000e03e088825 */ /* 0x100fe200078e0002 */
[----:B------:R-:W-:Y:S01]  /*12160*/  ISETP.GE.AND P5, PT, R24, R20, PT ;  /* 0x000000141800720c */ /* 0x000fe20003fa6270 */
[----:B------:R-:W-:Y:S02]  /*12170*/  @P1 STS.128 [R89+0xd800], RZ ;  /* 0x00d800ff59001388 */ /* 0x000fe40000000c00 */
[----:B-1----:R-:W-:-:S04]  /*12180*/  @!P1 IMAD.WIDE.U32 R6, R62, 0xc0, R2 ;  /* 0x000000c03e069825 */ /* 0x002fc800078e0002 */
[----:B------:R-:W-:Y:S01]  /*12190*/  @!P1 IMAD.IADD R7, R10, 0x1, R7 ;  /* 0x000000010a079824 */ /* 0x000fe200078e0207 */
[----:B--2---:R-:W-:Y:S01]  /*121a0*/  @!P0 IADD3 R5, PT, PT, R0, R9, RZ ;  /* 0x0000000900058210 */ /* 0x004fe20007ffe0ff */
[----:B------:R-:W-:-:S03]  /*121b0*/  @!P0 IMAD.MOV.U32 R4, RZ, RZ, R8 ;  /* 0x000000ffff048224 */ /* 0x000fc600078e0008 */
[----:B------:R-:W-:Y:S01]  /*121c0*/  @!PT LDS RZ, [RZ] ;  /* 0x00000000fffff984 */ /* 0x000fe20000000800 */
[----:B------:R-:W-:Y:S01]  /*121d0*/  @!PT LDS RZ, [RZ] ;  /* 0x00000000fffff984 */ /* 0x000fe20000000800 */
[----:B------:R-:W-:Y:S01]  /*121e0*/  @!PT LDS RZ, [RZ] ;  /* 0x00000000fffff984 */ /* 0x000fe20000000800 */
[----:B------:R1:W-:Y:S04]  /*121f0*/  @!P1 LDGSTS.E.BYPASS.LTC128B.128 [R89+0xd800], desc[UR6][R6.64] ;  /* 0x0d80000006599fae */ /* 0x0003e8000b981a06 */
        /* <DEDUP_REMOVED lines=8> */
[-C--:B------:R-:W-:Y:S02]  /*12280*/  ISETP.GE.AND P2, PT, R25, R20.reuse, PT ;  /* 0x000000141900720c */ /* 0x080fe40003f46270 */
[----:B------:R-:W-:Y:S02]  /*12290*/  @!P6 LEA.HI.X R19, R62, R3, R63, 0x8, P0 ;  /* 0x000000033e13e211 */ /* 0x000fe400000f443f */
[-C--:B------:R-:W-:Y:S02]  /*122a0*/  ISETP.GE.AND P1, PT, R27, R20.reuse, PT ;  /* 0x000000141b00720c */ /* 0x080fe40003f26270 */
[----:B------:R-:W-:Y:S01]  /*122b0*/  ISETP.GE.AND P0, PT, R29, R20, PT ;  /* 0x000000141d00720c */ /* 0x000fe20003f06270 */
[----:B------:R-:W-:-:S02]  /*122c0*/  @!P5 IMAD R16, R63, 0x120, RZ ;  /* 0x000001203f10d824 */ /* 0x000fc400078e02ff */
[----:B------:R-:W-:-:S04]  /*122d0*/  @!P4 IMAD R10, R63, 0x140, RZ ;  /* 0x000001403f0ac824 */ /* 0x000fc800078e02ff */
[----:B------:R-:W-:Y:S01]  /*122e0*/  @!P2 MOV R8, R2 ;  /* 0x000000020008a202 */ /* 0x000fe20000000f00 */
[--C-:B-1----:R-:W-:Y:S02]  /*122f0*/  @!P3 IMAD.MOV.U32 R6, RZ, RZ, R2.reuse ;  /* 0x000000ffff06b224 */ /* 0x102fe400078e0002 */
[--C-:B------:R-:W-:Y:S02]  /*12300*/  @!P3 IMAD.MOV.U32 R7, RZ, RZ, R3.reuse ;  /* 0x000000ffff07b224 */ /* 0x100fe400078e0003 */
[----:B--2---:R-:W-:-:S04]  /*12310*/  @!P5 IMAD.WIDE.U32 R4, R62, 0x120, R2 ;  /* 0x000001203e04d825 */ /* 0x004fc800078e0002 */
[----:B------:R-:W-:Y:S02]  /*12320*/  @!P5 IMAD.IADD R17, R16, 0x1, R5 ;  /* 0x000000011011d824 */ /* 0x000fe400078e0205 */
[----:B------:R-:W-:Y:S02]  /*12330*/  @!P5 IMAD.MOV.U32 R16, RZ, RZ, R4 ;  /* 0x000000ffff10d224 */ /* 0x000fe400078e0004 */
[----:B------:R-:W-:-:S04]  /*12340*/  @!P4 IMAD.WIDE.U32 R4, R62, 0x140, R2 ;  /* 0x000001403e04c825 */ /* 0x000fc800078e0002 */
[--C-:B------:R-:W-:Y:S02]  /*12350*/  @!P2 IMAD.MOV.U32 R9, RZ, RZ, R3.reuse ;  /* 0x000000ffff09a224 */ /* 0x100fe400078e0003 */
[--C-:B------:R-:W-:Y:S02]  /*12360*/  @!P1 IMAD.MOV.U32 R12, RZ, RZ, R2.reuse ;  /* 0x000000ffff0c9224 */ /* 0x100fe400078e0002 */
[--C-:B------:R-:W-:Y:S02]  /*12370*/  @!P1 IMAD.MOV.U32 R13, RZ, RZ, R3.reuse ;  /* 0x000000ffff0d9224 */ /* 0x100fe400078e0003 */
[----:B------:R-:W-:Y:S02]  /*12380*/  @!P0 IMAD.MOV.U32 R14, RZ, RZ, R2 ;  /* 0x000000ffff0e8224 */ /* 0x000fe400078e0002 */
[----:B------:R-:W-:Y:S01]  /*12390*/  @!P0 IMAD.MOV.U32 R15, RZ, RZ, R3 ;  /* 0x000000ffff0f8224 */ /* 0x000fe200078e0003 */
[----:B------:R-:W-:Y:S01]  /*123a0*/  @!P4 IADD3 R11, PT, PT, R10, R5, RZ ;  /* 0x000000050a0bc210 */ /* 0x000fe20007ffe0ff */
[----:B------:R-:W-:-:S02]  /*123b0*/  @!P3 IMAD R0, R63, 0x160, RZ ;  /* 0x000001603f00b824 */ /* 0x000fc400078e02ff */
[C---:B------:R-:W-:Y:S01]  /*123c0*/  @!P3 IMAD.WIDE.U32 R2, R62.reuse, 0x160, R6 ;  /* 0x000001603e02b825 */ /* 0x040fe200078e0006 */
[----:B------:R-:W-:Y:S01]  /*123d0*/  @!P4 MOV R10, R4 ;  /* 0x00000004000ac202 */ /* 0x000fe20000000f00 */
[----:B------:R-:W-:Y:S02]  /*123e0*/  @P6 STS.128 [R89+0xe800], RZ ;  /* 0x00e800ff59006388 */ /* 0x000fe40000000c00 */
[C---:B------:R-:W-:Y:S02]  /*123f0*/  @!P2 IMAD R20, R63.reuse, 0x180, RZ ;  /* 0x000001803f14a824 */ /* 0x040fe400078e02ff */
[C---:B------:R-:W-:Y:S01]  /*12400*/  @!P2 IMAD.WIDE.U32 R6, R62.reuse, 0x180, R8 ;  /* 0x000001803e06a825 */ /* 0x040fe200078e0008 */
[----:B------:R-:W-:Y:S01]  /*12410*/  @!PT LDS RZ, [RZ] ;  /* 0x00000000fffff984 */ /* 0x000fe20000000800 */
[----:B------:R-:W-:Y:S01]  /*12420*/  @!PT LDS RZ, [RZ] ;  /* 0x00000000fffff984 */ /* 0x000fe20000000800 */
[----:B------:R-:W-:Y:S01]  /*12430*/  @!PT LDS RZ, [RZ] ;  /* 0x00000000fffff984 */ /* 0x000fe20000000800 */
[----:B------:R-:W-:Y:S03]  /*12440*/  @!P6 LDGSTS.E.BYPASS.LTC128B.128 [R89+0xe800], desc[UR6][R18.64] ;  /* 0x0e8000001259efae */ /* 0x000fe6000b981a06 */
[----:B------:R-:W-:Y:S01]  /*12450*/  @!P1 IMAD R21, R63, 0x1a0, RZ ;  /* 0x000001a03f159824 */ /* 0x000fe200078e02ff */
[----:B------:R-:W-:Y:S01]  /*12460*/  @P5 STS.128 [R89+0xf000], RZ ;  /* 0x00f000ff59005388 */ /* 0x000fe20000000c00 */
[----:B------:R-:W-:-:S03]  /*12470*/  @!P1 IMAD.WIDE.U32 R12, R62, 0x1a0, R12 ;  /* 0x000001a03e0c9825 */ /* 0x000fc600078e000c */
[----:B------:R-:W-:Y:S01]  /*12480*/  @!PT LDS RZ, [RZ] ;  /* 0x00000000fffff984 */ /* 0x000fe20000000800 */
[----:B------:R-:W-:Y:S01]  /*12490*/  @!PT LDS RZ, [RZ] ;  /* 0x00000000fffff984 */ /* 0x000fe20000000800 */
[----:B------:R-:W-:Y:S01]  /*124a0*/  @!PT LDS RZ, [RZ] ;  /* 0x00000000fffff984 */ /* 0x000fe20000000800 */
[----:B------:R-:W-:Y:S01]  /*124b0*/  @!P5 LDGSTS.E.BYPASS.LTC128B.128 [R89+0xf000], desc[UR6][R16.64] ;  /* 0x0f0000001059dfae */ /* 0x000fe2000b981a06 */
[----:B------:R-:W-:Y:S02]  /*124c0*/  @!P3 IMAD.IADD R9, R0, 0x1, R3 ;  /* 0x000000010009b824 */ /* 0x000fe400078e0203 */
[----:B------:R-:W-:Y:S01]  /*124d0*/  @!P3 IMAD.MOV.U32 R8, RZ, RZ, R2 ;  /* 0x000000ffff08b224 */ /* 0x000fe200078e0002 */
[----:B------:R-:W-:Y:S01]  /*124e0*/  @P4 STS.128 [R89+0xf800], RZ ;  /* 0x00f800ff59004388 */ /* 0x000fe20000000c00 */
[----:B------:R-:W-:Y:S02]  /*124f0*/  @!P0 IMAD R22, R63, 0x1c0, RZ ;  /* 0x000001c03f168824 */ /* 0x000fe400078e02ff */
[----:B------:R-:W-:Y:S01]  /*12500*/  @!P0 IMAD.WIDE.U32 R14, R62, 0x1c0, R14 ;  /* 0x000001c03e0e8825 */ /* 0x000fe200078e000e */
[----:B------:R-:W-:Y:S01]  /*12510*/  @!PT LDS RZ, [RZ] ;  /* 0x00000000fffff984 */ /* 0x000fe20000000800 */
[----:B------:R-:W-:Y:S01]  /*12520*/  @!PT LDS RZ, [RZ] ;  /* 0x00000000fffff984 */ /* 0x000fe20000000800 */
[----:B------:R-:W-:Y:S01]  /*12530*/  @!PT LDS RZ, [RZ] ;  /* 0x00000000fffff984 */ /* 0x000fe20000000800 */
[----:B------:R-:W-:Y:S03]  /*12540*/  @!P4 LDGSTS.E.BYPASS.LTC128B.128 [R89+0xf800], desc[UR6][R10.64] ;  /* 0x0f8000000a59cfae */ /* 0x000fe6000b981a06 */
        /* <DEDUP_REMOVED lines=8> */
[----:B------:R-:W-:Y:S02]  /*125d0*/  @!P0 IMAD.IADD R3, R22, 0x1, R15 ;  /* 0x0000000116038824 */ /* 0x000fe400078e020f */
        /* <DEDUP_REMOVED lines=16> */
[----:B------:R-:W4:Y:S01]  /*126e0*/  S2R R228, SR_TID.X ;  /* 0x0000000000e47919 */ /* 0x000f220000002100 */
[----:B------:R-:W2:Y:S01]  /*126f0*/  S2UR UR8, SR_CgaCtaId ;  /* 0x00000000000879c3 */ /* 0x000ea20000008800 */
[----:B------:R-:W-:Y:S01]  /*12700*/  UMOV UR4, 0x400 ;  /* 0x0000040000047882 */ /* 0x000fe20000000000 */
[----:B------:R-:W-:Y:S01]  /*12710*/  IMAD.MOV.U32 R156, RZ, RZ, 0x40 ;  /* 0x00000040ff9c7424 */ /* 0x000fe200078e00ff */
[----:B------:R-:W0:Y:S04]  /*12720*/  LDGDEPBAR ;  /* 0x00000000000079af */ /* 0x000e280000000000 */
[----:B------:R-:W2:Y:S01]  /*12730*/  LD.E R2, desc[UR6][R134.64+0x18c] ;  /* 0x00018c0686027980 */ /* 0x000ea2000c101900 */
[----:B----4-:R-:W-:Y:S01]  /*12740*/  SHF.R.U32.HI R66, RZ, 0x1, R228 ;  /* 0x00000001ff427819 */ /* 0x010fe200000116e4 */
[----:B-1----:R-:W-:-:S03]  /*12750*/  IMAD.SHL.U32 R5, R228, 0x40, RZ ;  /* 0x00000040e4057824 */ /* 0x002fc600078e00ff */
[----:B------:R-:W-:Y:S01]  /*12760*/  LOP3.LUT R0, R66, 0x8, RZ, 0xc0, !PT ;  /* 0x0000000842007812 */ /* 0x000fe200078ec0ff */
[C---:B------:R-:W-:Y:S01]  /*12770*/  IMAD.SHL.U32 R210, R228.reuse, 0x8, RZ ;  /* 0x00000008e4d27824 */ /* 0x040fe200078e00ff */
[----:B------:R-:W-:Y:S02]  /*12780*/  SHF.L.U32 R4, R228, 0x5, RZ ;  /* 0x00000005e4047819 */ /* 0x000fe400000006ff */
[----:B------:R-:W-:Y:S02]  /*12790*/  LOP3.LUT R211, R5, 0x200, RZ, 0xc0, !PT ;  /* 0x0000020005d37812 */ /* 0x000fe400078ec0ff */
[----:B------:R-:W-:Y:S02]  /*127a0*/  LOP3.LUT R0, R0, 0x1c0, R5, 0xf8, !PT ;  /* 0x000001c000007812 */ /* 0x000fe400078ef805 */
[----:B---3--:R-:W-:Y:S02]  /*127b0*/  LOP3.LUT R3, R228, 0x8, RZ, 0xc0, !PT ;  /* 0x00000008e4037812 */ /* 0x008fe400078ec0ff */
[----:B------:R-:W-:-:S02]  /*127c0*/  LOP3.LUT R4, R211, 0x7c00, R4, 0xf8, !PT ;  /* 0x00007c00d3047812 */ /* 0x000fc400078ef804 */
[--C-:B------:R-:W-:Y:S02]  /*127d0*/  LOP3.LUT R208, R0, 0x38, R210.reuse, 0x78, !PT ;  /* 0x0000003800d07812 */ /* 0x100fe400078e78d2 */
[----:B------:R-:W-:Y:S01]  /*127e0*/  LOP3.LUT R3, R3, 0x1c0, R5, 0xf8, !PT ;  /* 0x000001c003037812 */ /* 0x000fe200078ef805 */
[----:B--2---:R-:W-:Y:S01]  /*127f0*/  ULEA UR8, UR8, UR4, 0x18 ;  /* 0x0000000408087291 */ /* 0x004fe2000f8ec0ff */
[----:B------:R-:W-:Y:S02]  /*12800*/  LOP3.LUT R5, R5, 0x400, RZ, 0xc0, !PT ;  /* 0x0000040005057812 */ /* 0x000fe400078ec0ff */
[----:B------:R-:W-:Y:S02]  /*12810*/  LOP3.LUT R0, R4, R208, RZ, 0xfc, !PT ;  /* 0x000000d004007212 */ /* 0x000fe400078efcff */
[----:B------:R-:W-:Y:S02]  /*12820*/  LOP3.LUT R3, R3, 0x38, R210, 0x78, !PT ;  /* 0x0000003803037812 */ /* 0x000fe400078e78d2 */
[----:B------:R-:W-:-:S03]  /*12830*/  LEA R226, R0, UR8, 0x1 ;  /* 0x0000000800e27c11 */ /* 0x000fc6000f8e08ff */
[----:B------:R-:W-:Y:S02]  /*12840*/  IMAD R0, R3, 0x2, R5 ;  /* 0x0000000203007824 */ /* 0x000fe400078e0205 */
[----:B------:R-:W-:Y:S04]  /*12850*/  LDSM.16.M88.4 R16, [R226] ;  /* 0x00000000e210783b */ /* 0x000fe80000000200 */
[----:B------:R-:W1:Y:S01]  /*12860*/  LDSM.16.M88.4 R20, [R0+UR8+0x2000] ;  /* 0x002000080014783b */ /* 0x000e620008000200 */
[----:B------:R-:W-:Y:S01]  /*12870*/  R2P PR, R228, 0x6 ;  /* 0x00000006e4007804 */ /* 0x000fe20000000000 */
[----:B------:R-:W-:Y:S02]  /*12880*/  IMAD.MOV.U32 R89, RZ, RZ, 0x20 ;  /* 0x00000020ff597424 */ /* 0x000fe400078e00ff */
[----:B------:R-:W-:Y:S01]  /*12890*/  VIADD R224, R0, UR8 ;  /* 0x0000000800e07c36 */ /* 0x000fe20008000000 */
[----:B------:R-:W2:Y:S02]  /*128a0*/  LDSM.16.M88.4 R40, [R0+UR8+0x2800] ;  /* 0x002800080028783b */ /* 0x000ea40008000200 */
[----:B------:R-:W-:-:S02]  /*128b0*/  SEL R89, R89, 0xffffffe0, !P1 ;  /* 0xffffffe059597807 */ /* 0x000fc40004800000 */
        /* <DEDUP_REMOVED lines=8> */
[--C-:B------:R-:W-:Y:S02]  /*12940*/  IMAD.IADD R110, R224, 0x1, R156.reuse ;  /* 0x00000001e06e7824 */ /* 0x100fe400078e029c */
[----:B------:R-:W-:Y:S04]  /*12950*/  LDSM.16.M88.4 R72, [R64+0x3000] ;  /* 0x003000004048783b */ /* 0x000fe80000000200 */
[----:B------:R-:W-:Y:S01]  /*12960*/  LDSM.16.M88.4 R68, [R110+0x2000] ;  /* 0x002000006e44783b */ /* 0x000fe20000000200 */
[----:B---3--:R-:W-:Y:S01]  /*12970*/  IMAD.IADD R3, R226, 0x1, R156 ;  /* 0x00000001e2037824 */ /* 0x008fe200078e029c */
[----:B-1----:R-:W-:Y:S04]  /*12980*/  HMMA.16816.F32 R4, R16, R20, RZ ;  /* 0x000000141004723c */ /* 0x002fe800000018ff */
[----:B------:R1:W3:Y:S01]  /*12990*/  LDSM.16.M88.4 R8, [R3] ;  /* 0x000000000308783b */ /* 0x0002e20000000200 */
[----:B------:R-:W-:-:S03]  /*129a0*/  IMAD.IADD R60, R89, 0x1, R110 ;  /* 0x00000001593c7824 */ /* 0x000fc600078e026e */
[C---:B--2---:R-:W-:Y:S02]  /*129b0*/  HMMA.16816.F32 R44, R16.reuse, R40, RZ ;  /* 0x00000028102c723c */ /* 0x044fe400000018ff */
[----:B------:R-:W-:Y:S06]  /*129c0*/  LDSM.16.M88.4 R76, [R60+0x2000] ;  /* 0x002000003c4c783b */ /* 0x000fec0000000200 */
[----:B------:R-:W-:Y:S01]  /*129d0*/  HMMA.16816.F32 R28, R16, R22, RZ ;  /* 0x00000016101c723c */ /* 0x000fe200000018ff */
[----:B-1----:R-:W-:-:S07]  /*129e0*/  IADD3 R3, PT, PT, R89, R3, RZ ;  /* 0x0000000359037210 */ /* 0x002fce0007ffe0ff */
[----:B----4-:R-:W-:Y:S01]  /*129f0*/  HMMA.16816.F32 R24, R12, R32, R4 ;  /* 0x000000200c18723c */ /* 0x010fe20000001804 */
[----:B------:R-:W1:Y:S07]  /*12a00*/  LDSM.16.M88.4 R4, [R3] ;  /* 0x000000000304783b */ /* 0x000e6e0000000200 */
[----:B------:R-:W-:Y:S08]  /*12a10*/  HMMA.16816.F32 R40, R16, R42, RZ ;  /* 0x0000002a1028723c */ /* 0x000ff000000018ff */
[----:B------:R-:W-:Y:S01]  /*12a20*/  HMMA.16816.F32 R56, R12, R52, R44 ;  /* 0x000000340c38723c */ /* 0x000fe2000000182c */
[----:B------:R-:W-:Y:S07]  /*12a30*/  LDSM.16.M88.4 R44, [R64+0x3800] ;  /* 0x00380000402c783b */ /* 0x000fee0000000200 */
[----:B---3--:R-:W-:Y:S08]  /*12a40*/  HMMA.16816.F32 R20, R8, R68, R24 ;  /* 0x000000440814723c */ /* 0x008ff00000001818 */
[----:B------:R-:W-:Y:S08]  /*12a50*/  HMMA.16816.F32 R36, R16, R48, RZ ;  /* 0x000000301024723c */ /* 0x000ff000000018ff */
[C---:B------:R-:W-:Y:S08]  /*12a60*/  HMMA.16816.F32 R24, R12.reuse, R34, R28 ;  /* 0x000000220c18723c */ /* 0x040ff0000000181c */
[----:B------:R-:W-:Y:S01]  /*12a70*/  HMMA.16816.F32 R52, R12, R54, R40 ;  /* 0x000000360c34723c */ /* 0x000fe20000001828 */
[----:B------:R-:W2:Y:S07]  /*12a80*/  LDSM.16.M88.4 R40, [R110+0x2800] ;  /* 0x002800006e28783b */ /* 0x000eae0000000200 */
[----:B------:R-:W-:Y:S01]  /*12a90*/  HMMA.16816.F32 R28, R16, R50, RZ ;  /* 0x00000032101c723c */ /* 0x000fe200000018ff */
[----:B------:R-:W-:Y:S07]  /*12aa0*/  LDSM.16.M88.4 R48, [R0+UR8+0x4000] ;  /* 0x004000080030783b */ /* 0x000fee0008000200 */
[----:B-1----:R-:W-:Y:S08]  /*12ab0*/  HMMA.16816.F32 R32, R4, R76, R20 ;  /* 0x0000004c0420723c */ /* 0x002ff00000001814 */
[----:B------:R-:W-:Y:S01]  /*12ac0*/  HMMA.16816.F32 R84, R12, R72, R36 ;  /* 0x000000480c54723c */ /* 0x000fe20000001824 */
[----:B------:R-:W1:Y:S07]  /*12ad0*/  LDSM.16.M88.4 R36, [R60+0x2800] ;  /* 0x002800003c24783b */ /* 0x000e6e0000000200 */
[----:B------:R-:W-:Y:S01]  /*12ae0*/  HMMA.16816.F32 R20, R8, R70, R24 ;  /* 0x000000460814723c */ /* 0x000fe20000001818 */
[----:B------:R-:W3:Y:S07]  /*12af0*/  LDSM.16.M88.4 R68, [R110+0x3000] ;  /* 0x003000006e44783b */ /* 0x000eee0000000200 */
        /* <DEDUP_REMOVED lines=9> */
[----:B------:R-:W-:Y:S01]  /*12b90*/  LDSM.16.M88.4 R44, [R60+0x3000] ;  /* 0x003000003c2c783b */ /* 0x000fe20000000200 */
[----:B------:R-:W-:-:S04]  /*12ba0*/  FMUL.FTZ R3, R32, R2 ;  /* 0x0000000220037220 */ /* 0x000fc80000410000 */
[----:B------:R4:W-:Y:S02]  /*12bb0*/  MUFU.TANH R166, R3 ;  /* 0x0000000300a67308 */ /* 0x0009e40000002400 */
[----:B----4-:R-:W-:-:S06]  /*12bc0*/  FMUL.FTZ R3, R33, R2 ;  /* 0x0000000221037220 */ /* 0x010fcc0000410000 */
[----:B------:R4:W-:Y:S02]  /*12bd0*/  MUFU.TANH R173, R3 ;  /* 0x0000000300ad7308 */ /* 0x0009e40000002400 */
[----:B----4-:R-:W-:-:S06]  /*12be0*/  FMUL.FTZ R3, R34, R2 ;  /* 0x0000000222037220 */ /* 0x010fcc0000410000 */
[----:B------:R4:W2:Y:S02]  /*12bf0*/  MUFU.TANH R157, R3 ;  /* 0x00000003009d7308 */ /* 0x0008a40000002400 */
[-C--:B----4-:R-:W-:Y:S02]  /*12c00*/  FMUL.FTZ R3, R35, R2.reuse ;  /* 0x0000000223037220 */ /* 0x090fe40000410000 */
[----:B-1----:R-:W-:Y:S04]  /*12c10*/  HMMA.16816.F32 R32, R4, R36, R20 ;  /* 0x000000240420723c */ /* 0x002fe80000001814 */
[----:B------:R1:W4:Y:S04]  /*12c20*/  MUFU.TANH R164, R3 ;  /* 0x0000000300a47308 */ /* 0x0003280000002400 */
[----:B------:R-:W-:Y:S01]  /*12c30*/  HMMA.16816.F32 R20, R8, R42, R52 ;  /* 0x0000002a0814723c */ /* 0x000fe20000001834 */
[----:B------:R-:W-:Y:S04]  /*12c40*/  LDSM.16.M88.4 R52, [R110+0x3800] ;  /* 0x003800006e34783b */ /* 0x000fe80000000200 */
[----:B------:R-:W-:Y:S01]  /*12c50*/  LDSM.16.M88.4 R40, [R64+0x4800] ;  /* 0x004800004028783b */ /* 0x000fe20000000200 */
[----:B-1----:R-:W-:-:S04]  /*12c60*/  FMUL.FTZ R3, R28, R2 ;  /* 0x000000021c037220 */ /* 0x002fc80000410000 */
[----:B------:R1:W-:Y:S01]  /*12c70*/  MUFU.TANH R185, R3 ;  /* 0x0000000300b97308 */ /* 0x0003e20000002400 */
[----:B------:R-:W-:Y:S01]  /*12c80*/  HMMA.16816.F32 R24, R16, R48, RZ ;  /* 0x000000301018723c */ /* 0x000fe200000018ff */
[----:B-1----:R-:W-:-:S06]  /*12c90*/  FMUL.FTZ R3, R29, R2 ;  /* 0x000000021d037220 */ /* 0x002fcc0000410000 */
[----:B------:R1:W-:Y:S02]  /*12ca0*/  MUFU.TANH R186, R3 ;  /* 0x0000000300ba7308 */ /* 0x0003e40000002400 */
[----:B-1----:R-:W-:-:S06]  /*12cb0*/  FMUL.FTZ R3, R30, R2 ;  /* 0x000000021e037220 */ /* 0x002fcc0000410000 */
[----:B------:R1:W4:Y:S02]  /*12cc0*/  MUFU.TANH R88, R3 ;  /* 0x0000000300587308 */ /* 0x0003240000002400 */
[-C--:B-1----:R-:W-:Y:S02]  /*12cd0*/  FMUL.FTZ R3, R31, R2.reuse ;  /* 0x000000021f037220 */ /* 0x082fe40000410000 */
[----:B------:R-:W-:Y:S01]  /*12ce0*/  HMMA.16816.F32 R28, R4, R38, R20 ;  /* 0x00000026041c723c */ /* 0x000fe20000001814 */
[----:B------:R-:W1:Y:S03]  /*12cf0*/  LDSM.16.M88.4 R36, [R0+UR8+0x4800] ;  /* 0x004800080024783b */ /* 0x000e660008000200 */
[----:B------:R4:W1:Y:S04]  /*12d00*/  MUFU.TANH R90, R3 ;  /* 0x00000003005a7308 */ /* 0x0008680000002400 */
[----:B---3--:R-:W-:Y:S08]  /*12d10*/  HMMA.16816.F32 R20, R8, R68, R84 ;  /* 0x000000440814723c */ /* 0x008ff00000001854 */
[----:B--2---:R-:W-:Y:S01]  /*12d20*/  HMMA.16816.F32 R76, R12, R56, R24 ;  /* 0x000000380c4c723c */ /* 0x004fe20000001818 */
[----:B----4-:R-:W-:-:S07]  /*12d30*/  FMUL.FTZ R3, R32, R2 ;  /* 0x0000000220037220 */ /* 0x010fce0000410000 */
[----:B------:R-:W-:Y:S01]  /*12d40*/  HMMA.16816.F32 R24, R16, R50, RZ ;  /* 0x000000321018723c */ /* 0x000fe200000018ff */
[----:B------:R2:W-:Y:S01]  /*12d50*/  MUFU.TANH R148, R3 ;  /* 0x0000000300947308 */ /* 0x0005e20000002400 */
[----:B------:R-:W-:Y:S01]  /*12d60*/  LDSM.16.M88.4 R48, [R60+0x3800] ;  /* 0x003800003c30783b */ /* 0x000fe20000000200 */
[----:B--2---:R-:W-:-:S06]  /*12d70*/  FMUL.FTZ R3, R33, R2 ;  /* 0x0000000221037220 */ /* 0x004fcc0000410000 */
[----:B------:R2:W-:Y:S11]  /*12d80*/  MUFU.TANH R184, R3 ;  /* 0x0000000300b87308 */ /* 0x0005f60000002400 */
[----:B------:R-:W-:Y:S01]  /*12d90*/  HMMA.16816.F32 R84, R12, R58, R24 ;  /* 0x0000003a0c54723c */ /* 0x000fe20000001818 */
[----:B------:R-:W3:Y:S01]  /*12da0*/  LDSM.16.M88.4 R56, [R0+UR8+0x5000] ;  /* 0x005000080038783b */ /* 0x000ee20008000200 */
[----:B--2---:R-:W-:-:S04]  /*12db0*/  FMUL.FTZ R3, R34, R2 ;  /* 0x0000000222037220 */ /* 0x004fc80000410000 */
[----:B------:R2:W4:Y:S02]  /*12dc0*/  MUFU.TANH R124, R3 ;  /* 0x00000003007c7308 */ /* 0x0005240000002400 */
[----:B-1----:R-:W-:Y:S01]  /*12dd0*/  HMMA.16816.F32 R24, R16, R36, RZ ;  /* 0x000000241018723c */ /* 0x002fe200000018ff */
[----:B--2---:R-:W-:-:S07]  /*12de0*/  FMUL.FTZ R3, R35, R2 ;  /* 0x0000000223037220 */ /* 0x004fce0000410000 */
[----:B------:R-:W-:Y:S01]  /*12df0*/  HMMA.16816.F32 R32, R4, R44, R20 ;  /* 0x0000002c0420723c */ /* 0x000fe20000001814 */
[----:B------:R1:W2:Y:S07]  /*12e00*/  MUFU.TANH R128, R3 ;  /* 0x0000000300807308 */ /* 0x0002ae0000002400 */
[----:B------:R-:W-:Y:S01]  /*12e10*/  HMMA.16816.F32 R20, R8, R70, R92 ;  /* 0x000000460814723c */ /* 0x000fe2000000185c */
[----:B------:R-:W-:Y:S01]  /*12e20*/  LDSM.16.M88.4 R68, [R64+0x5000] ;  /* 0x005000004044783b */ /* 0x000fe20000000200 */
[----:B-1----:R-:W-:-:S04]  /*12e30*/  FMUL.FTZ R3, R28, R2 ;  /* 0x000000021c037220 */ /* 0x002fc80000410000 */
[----:B------:R1:W2:Y:S02]  /*12e40*/  MUFU.TANH R140, R3 ;  /* 0x00000003008c7308 */ /* 0x0002a40000002400 */
[----:B------:R-:W-:Y:S01]  /*12e50*/  HMMA.16816.F32 R80, R12, R40, R24 ;  /* 0x000000280c50723c */ /* 0x000fe20000001818 */
        /* <DEDUP_REMOVED lines=8> */
[----:B------:R-:W-:Y:S03]  /*12ee0*/  LDSM.16.M88.4 R44, [R0+UR8+0x5800] ;  /* 0x00580008002c783b */ /* 0x000fe60008000200 */
[----:B------:R1:W2:Y:S04]  /*12ef0*/  MUFU.TANH R100, R3 ;  /* 0x0000000300647308 */ /* 0x0002a80000002400 */
[----:B------:R-:W-:Y:S01]  /*12f00*/  HMMA.16816.F32 R20, R8, R52, R72 ;  /* 0x000000340814723c */ /* 0x000fe20000001848 */
[----:B------:R-:W4:Y:S01]  /*12f10*/  LDSM.16.M88.4 R72, [R110+0x4000] ;  /* 0x004000006e48783b */ /* 0x000f220000000200 */
[----:B-1----:R-:W-:-:S04]  /*12f20*/  FMUL.FTZ R3, R32, R2 ;  /* 0x0000000220037220 */ /* 0x002fc80000410000 */
[----:B------:R1:W-:Y:S02]  /*12f30*/  MUFU.TANH R118, R3 ;  /* 0x0000000300767308 */ /* 0x0003e40000002400 */
[----:B------:R-:W-:Y:S01]  /*12f40*/  HMMA.16816.F32 R92, R12, R42, R24 ;  /* 0x0000002a0c5c723c */ /* 0x000fe20000001818 */
[----:B------:R-:W-:Y:S01]  /*12f50*/  LDSM.16.M88.4 R40, [R64+0x5800] ;  /* 0x005800004028783b */ /* 0x000fe20000000200 */
[----:B-1----:R-:W-:-:S04]  /*12f60*/  FMUL.FTZ R3, R33, R2 ;  /* 0x0000000221037220 */ /* 0x002fc80000410000 */
[----:B------:R1:W-:Y:S02]  /*12f70*/  MUFU.TANH R106, R3 ;  /* 0x00000003006a7308 */ /* 0x0003e40000002400 */
[----:B---3--:R-:W-:Y:S01]  /*12f80*/  HMMA.16816.F32 R24, R16, R56, RZ ;  /* 0x000000381018723c */ /* 0x008fe200000018ff */
[----:B-1----:R-:W-:-:S05]  /*12f90*/  FMUL.FTZ R3, R34, R2 ;  /* 0x0000000222037220 */ /* 0x002fca0000410000 */
[----:B------:R1:W3:Y:S02]  /*12fa0*/  MUFU.TANH R101, R3 ;  /* 0x0000000300657308 */ /* 0x0002e40000002400 */
[-C--:B-1----:R-:W-:Y:S02]  /*12fb0*/  FMUL.FTZ R3, R35, R2.reuse ;  /* 0x0000000223037220 */ /* 0x082fe40000410000 */
[----:B------:R-:W-:Y:S04]  /*12fc0*/  HMMA.16816.F32 R32, R4, R48, R20 ;  /* 0x000000300420723c */ /* 0x000fe80000001814 */
[----:B------:R1:W3:Y:S04]  /*12fd0*/  MUFU.TANH R103, R3 ;  /* 0x0000000300677308 */ /* 0x0002e80000002400 */
[----:B------:R-:W-:Y:S01]  /*12fe0*/  HMMA.16816.F32 R20, R8, R54, R96 ;  /* 0x000000360814723c */ /* 0x000fe20000001860 */
[----:B------:R-:W2:Y:S01]  /*12ff0*/  LDSM.16.M88.4 R52, [R110+0x4800] ;  /* 0x004800006e34783b */ /* 0x000ea20000000200 */
        /* <DEDUP_REMOVED lines=12> */
[----:B-1----:R-:W-:-:S07]  /*130c0*/  FMUL.FTZ R3, R32, R2 ;  /* 0x0000000220037220 */ /* 0x002fce0000410000 */
[----:B------:R-:W-:Y:S01]  /*130d0*/  HMMA.16816.F32 R24, R16, R58, RZ ;  /* 0x0000003a1018723c */ /* 0x000fe200000018ff */
[----:B------:R1:W4:Y:S01]  /*130e0*/  MUFU.TANH R111, R3 ;  /* 0x00000003006f7308 */ /* 0x0003220000002400 */
[----:B------:R-:W3:Y:S01]  /*130f0*/  LDSM.16.M88.4 R56, [R0+UR8+0x6000] ;  /* 0x006000080038783b */ /* 0x000ee20008000200 */
        /* <DEDUP_REMOVED lines=8> */
[----:B------:R-:W4:Y:S07]  /*13180*/  LDSM.16.M88.4 R72, [R110+0x5000] ;  /* 0x005000006e48783b */ /* 0x000f2e0000000200 */
[----:B------:R-:W-:Y:S01]  /*13190*/  HMMA.16816.F32 R84, R12, R70, R24 ;  /* 0x000000460c54723c */ /* 0x000fe20000001818 */
[----:B------:R-:W4:Y:S01]  /*131a0*/  LDSM.16.M88.4 R68, [R64+0x6000] ;  /* 0x006000004044783b */ /* 0x000f220000000200 */
[----:B-1----:R-:W-:-:S06]  /*131b0*/  FMUL.FTZ R3, R28, R2 ;  /* 0x000000021c037220 */ /* 0x002fcc0000410000 */
[----:B------:R-:W-:Y:S01]  /*131c0*/  HMMA.16816.F32 R24, R16, R44, RZ ;  /* 0x0000002c1018723c */ /* 0x000fe200000018ff */
[----:B------:R1:W-:Y:S02]  /*131d0*/  MUFU.TANH R112, R3 ;  /* 0x0000000300707308 */ /* 0x0003e40000002400 */
[----:B-1----:R-:W-:-:S06]  /*131e0*/  FMUL.FTZ R3, R29, R2 ;  /* 0x000000021d037220 */ /* 0x002fcc0000410000 */
[----:B------:R1:W-:Y:S02]  /*131f0*/  MUFU.TANH R183, R3 ;  /* 0x0000000300b77308 */ /* 0x0003e40000002400 */
[----:B-1----:R-:W-:-:S06]  /*13200*/  FMUL.FTZ R3, R30, R2 ;  /* 0x000000021e037220 */ /* 0x002fcc0000410000 */
[----:B------:R1:W4:Y:S02]  /*13210*/  MUFU.TANH R65, R3 ;  /* 0x0000000300417308 */ /* 0x0003240000002400 */
[-C--:B-1----:R-:W-:Y:S02]  /*13220*/  FMUL.FTZ R3, R31, R2.reuse ;  /* 0x000000021f037220 */ /* 0x082fe40000410000 */
[----:B------:R-:W-:Y:S01]  /*13230*/  HMMA.16816.F32 R28, R4, R38, R20 ;  /* 0x00000026041c723c */ /* 0x000fe20000001814 */
[----:B------:R-:W-:Y:S03]  /*13240*/  LDSM.16.M88.4 R36, [R60+0x5000] ;  /* 0x005000003c24783b */ /* 0x000fe60000000200 */
[----:B------:R1:W4:Y:S04]  /*13250*/  MUFU.TANH R113, R3 ;  /* 0x0000000300717308 */ /* 0x0003280000002400 */
[----:B--2---:R-:W-:Y:S08]  /*13260*/  HMMA.16816.F32 R20, R8, R52, R80 ;  /* 0x000000340814723c */ /* 0x004ff00000001850 */
[----:B------:R-:W-:Y:S01]  /*13270*/  HMMA.16816.F32 R80, R12, R40, R24 ;  /* 0x000000280c50723c */ /* 0x000fe20000001818 */
[----:B-1----:R-:W-:-:S07]  /*13280*/  FMUL.FTZ R3, R32, R2 ;  /* 0x0000000220037220 */ /* 0x002fce0000410000 */
[----:B------:R-:W-:Y:S01]  /*13290*/  HMMA.16816.F32 R24, R16, R46, RZ ;  /* 0x0000002e1018723c */ /* 0x000fe200000018ff */
[----:B------:R1:W-:Y:S01]  /*132a0*/  MUFU.TANH R121, R3 ;  /* 0x0000000300797308 */ /* 0x0003e20000002400 */
[----:B------:R-:W2:Y:S01]  /*132b0*/  LDSM.16.M88.4 R44, [R0+UR8+0x6800] ;  /* 0x00680008002c783b */ /* 0x000ea20008000200 */
[----:B-1----:R-:W-:-:S06]  /*132c0*/  FMUL.FTZ R3, R33, R2 ;  /* 0x0000000221037220 */ /* 0x002fcc0000410000 */
[----:B------:R1:W-:Y:S11]  /*132d0*/  MUFU.TANH R120, R3 ;  /* 0x0000000300787308 */ /* 0x0003f60000002400 */
[----:B------:R-:W-:Y:S01]  /*132e0*/  HMMA.16816.F32 R96, R12, R42, R24 ;  /* 0x0000002a0c60723c */ /* 0x000fe20000001818 */
[----:B------:R-:W2:Y:S01]  /*132f0*/  LDSM.16.M88.4 R40, [R64+0x6800] ;  /* 0x006800004028783b */ /* 0x000ea20000000200 */
[----:B-1----:R-:W-:-:S04]  /*13300*/  FMUL.FTZ R3, R34, R2 ;  /* 0x0000000222037220 */ /* 0x002fc80000410000 */
[----:B------:R1:W-:Y:S02]  /*13310*/  MUFU.TANH R114, R3 ;  /* 0x0000000300727308 */ /* 0x0003e40000002400 */
[----:B---3--:R-:W-:Y:S01]  /*13320*/  HMMA.16816.F32 R24, R16, R56, RZ ;  /* 0x000000381018723c */ /* 0x008fe200000018ff */
[----:B-1----:R-:W-:-:S07]  /*13330*/  FMUL.FTZ R3, R35, R2 ;  /* 0x0000000223037220 */ /* 0x002fce0000410000 */
[----:B------:R-:W-:Y:S01]  /*13340*/  HMMA.16816.F32 R32, R4, R48, R20 ;  /* 0x000000300420723c */ /* 0x000fe20000001814 */
[----:B------:R1:W-:Y:S07]  /*13350*/  MUFU.TANH R115, R3 ;  /* 0x0000000300737308 */ /* 0x0003ee0000002400 */
[----:B------:R-:W-:Y:S01]  /*13360*/  HMMA.16816.F32 R20, R8, R54, R92 ;  /* 0x000000360814723c */ /* 0x000fe2000000185c */
[----:B------:R-:W3:Y:S01]  /*13370*/  LDSM.16.M88.4 R52, [R110+0x5800] ;  /* 0x005800006e34783b */ /* 0x000ee20000000200 */
        /* <DEDUP_REMOVED lines=10> */
[----:B----4-:R-:W-:Y:S08]  /*13420*/  HMMA.16816.F32 R20, R8, R72, R76 ;  /* 0x000000480814723c */ /* 0x010ff0000000184c */
[----:B------:R-:W-:Y:S01]  /*13430*/  HMMA.16816.F32 R76, R12, R68, R24 ;  /* 0x000000440c4c723c */ /* 0x000fe20000001818 */
[----:B--2---:R-:W-:-:S07]  /*13440*/  FMUL.FTZ R3, R32, R2 ;  /* 0x0000000220037220 */ /* 0x004fce0000410000 */
[----:B------:R-:W-:Y:S01]  /*13450*/  HMMA.16816.F32 R24, R16, R58, RZ ;  /* 0x0000003a1018723c */ /* 0x000fe200000018ff */
[----:B------:R2:W-:Y:S01]  /*13460*/  MUFU.TANH R131, R3 ;  /* 0x0000000300837308 */ /* 0x0005e20000002400 */
[----:B------:R-:W4:Y:S01]  /*13470*/  LDSM.16.M88.4 R56, [R0+UR8+0x7000] ;  /* 0x007000080038783b */ /* 0x000f220008000200 */
[----:B--2---:R-:W-:-:S06]  /*13480*/  FMUL.FTZ R3, R33, R2 ;  /* 0x0000000221037220 */ /* 0x004fcc0000410000 */
[----:B------:R2:W-:Y:S11]  /*13490*/  MUFU.TANH R130, R3 ;  /* 0x0000000300827308 */ /* 0x0005f60000002400 */
[----:B------:R-:W-:Y:S01]  /*134a0*/  HMMA.16816.F32 R92, R12, R70, R24 ;  /* 0x000000460c5c723c */ /* 0x000fe20000001818 */
[----:B------:R-:W-:Y:S01]  /*134b0*/  LDSM.16.M88.4 R68, [R110+0x6800] ;  /* 0x006800006e44783b */ /* 0x000fe20000000200 */
[----:B--2---:R-:W-:-:S04]  /*134c0*/  FMUL.FTZ R3, R34, R2 ;  /* 0x0000000222037220 */ /* 0x004fc80000410000 */
[----:B------:R2:W4:Y:S02]  /*134d0*/  MUFU.TANH R125, R3 ;  /* 0x00000003007d7308 */ /* 0x0005240000002400 */
[----:B------:R-:W-:Y:S01]  /*134e0*/  HMMA.16816.F32 R24, R16, R44, RZ ;  /* 0x0000002c1018723c */ /* 0x000fe200000018ff */
[----:B--2---:R-:W-:-:S07]  /*134f0*/  FMUL.FTZ R3, R35, R2 ;  /* 0x0000000223037220 */ /* 0x004fce0000410000 */
[----:B------:R-:W-:Y:S01]  /*13500*/  HMMA.16816.F32 R32, R4, R36, R20 ;  /* 0x000000240420723c */ /* 0x000fe20000001814 */
[----:B------:R2:W-:Y:S07]  /*13510*/  MUFU.TANH R126, R3 ;  /* 0x00000003007e7308 */ /* 0x0005ee0000002400 */
[----:B------:R-:W-:Y:S01]  /*13520*/  HMMA.16816.F32 R20, R8, R74, R84 ;  /* 0x0000004a0814723c */ /* 0x000fe20000001854 */
[----:B------:R-:W-:Y:S01]  /*13530*/  LDSM.16.M88.4 R72, [R110+0x6000] ;  /* 0x006000006e48783b */ /* 0x000fe20000000200 */
[----:B--2---:R-:W-:-:S04]  /*13540*/  FMUL.FTZ R3, R28, R2 ;  /* 0x000000021c037220 */ /* 0x004fc80000410000 */
[----:B------:R2:W-:Y:S02]  /*13550*/  MUFU.TANH R132, R3 ;  /* 0x0000000300847308 */ /* 0x0005e40000002400 */
[----:B------:R-:W-:Y:S01]  /*13560*/  HMMA.16816.F32 R84, R12, R40, R24 ;  /* 0x000000280c54723c */ /* 0x000fe20000001818 */
[----:B--2---:R-:W-:-:S05]  /*13570*/  FMUL.FTZ R3, R29, R2 ;  /* 0x000000021d037220 */ /* 0x004fca0000410000 */
[----:B------:R2:W-:Y:S02]  /*13580*/  MUFU.TANH R129, R3 ;  /* 0x0000000300817308 */ /* 0x0005e40000002400 */
[----:B------:R-:W-:Y:S01]  /*13590*/  HMMA.16816.F32 R24, R16, R46, RZ ;  /* 0x0000002e1018723c */ /* 0x000fe200000018ff */
[----:B------:R-:W4:Y:S01]  /*135a0*/  LDSM.16.M88.4 R44, [R64+0x7000] ;  /* 0x00700000402c783b */ /* 0x000f220000000200 */
[----:B--2---:R-:W-:-:S04]  /*135b0*/  FMUL.FTZ R3, R30, R2 ;  /* 0x000000021e037220 */ /* 0x004fc80000410000 */
[----:B------:R2:W4:Y:S02]  /*135c0*/  MUFU.TANH R127, R3 ;  /* 0x00000003007f7308 */ /* 0x0005240000002400 */
[-C--:B--2---:R-:W-:Y:S02]  /*135d0*/  FMUL.FTZ R3, R31, R2.reuse ;  /* 0x000000021f037220 */ /* 0x084fe40000410000 */
[----:B------:R-:W-:Y:S01]  /*135e0*/  HMMA.16816.F32 R28, R4, R38, R20 ;  /* 0x00000026041c723c */ /* 0x000fe20000001814 */
[----:B------:R-:W2:Y:S03]  /*135f0*/  LDSM.16.M88.4 R36, [R60+0x6000] ;  /* 0x006000003c24783b */ /* 0x000ea60000000200 */
[----:B------:R1:W2:Y:S04]  /*13600*/  MUFU.TANH R133, R3 ;  /* 0x0000000300857308 */ /* 0x0002a80000002400 */
[----:B---3--:R-:W-:Y:S01]  /*13610*/  HMMA.16816.F32 R20, R8, R52, R80 ;  /* 0x000000340814723c */ /* 0x008fe20000001850 */
        /* <DEDUP_REMOVED lines=10> */
[----:B------:R-:W-:Y:S07]  /*136c0*/  LDSM.16.M88.4 R52, [R60+0x6800] ;  /* 0x006800003c34783b */ /* 0x000fee0000000200 */
[----:B------:R-:W-:Y:S01]  /*136d0*/  HMMA.16816.F32 R96, R12, R42, R24 ;  /* 0x0000002a0c60723c */ /* 0x000fe20000001818 */
[----:B------:R-:W3:Y:S01]  /*136e0*/  LDSM.16.M88.4 R40, [R0+UR8+0x7800] ;  /* 0x007800080028783b */ /* 0x000ee20008000200 */
[----:B-1----:R-:W-:-:S06]  /*136f0*/  FMUL.FTZ R3, R28, R2 ;  /* 0x000000021c037220 */ /* 0x002fcc0000410000 */
[----:B----4-:R-:W-:Y:S01]  /*13700*/  HMMA.16816.F32 R24, R16, R56, RZ ;  /* 0x000000381018723c */ /* 0x010fe200000018ff */
[----:B------:R1:W-:Y:S02]  /*13710*/  MUFU.TANH R144, R3 ;  /* 0x0000000300907308 */ /* 0x0003e40000002400 */
[----:B-1----:R-:W-:-:S06]  /*13720*/  FMUL.FTZ R3, R29, R2 ;  /* 0x000000021d037220 */ /* 0x002fcc0000410000 */
[----:B------:R1:W-:Y:S11]  /*13730*/  MUFU.TANH R143, R3 ;  /* 0x00000003008f7308 */ /* 0x0003f60000002400 */
[----:B------:R-:W-:Y:S01]  /*13740*/  HMMA.16816.F32 R80, R12, R44, R24 ;  /* 0x0000002c0c50723c */ /* 0x000fe20000001818 */
[----:B-1----:R-:W-:-:S04]  /*13750*/  FMUL.FTZ R3, R30, R2 ;  /* 0x000000021e037220 */ /* 0x002fc80000410000 */
[----:B------:R1:W-:Y:S03]  /*13760*/  MUFU.TANH R138, R3 ;  /* 0x00000003008a7308 */ /* 0x0003e60000002400 */
[----:B------:R-:W-:Y:S01]  /*13770*/  HMMA.16816.F32 R24, R16, R58, RZ ;  /* 0x0000003a1018723c */ /* 0x000fe200000018ff */
[----:B------:R-:W4:Y:S01]  /*13780*/  LDSM.16.M88.4 R56, [R64+0x7800] ;  /* 0x007800004038783b */ /* 0x000f220000000200 */
[----:B-1----:R-:W-:-:S06]  /*13790*/  FMUL.FTZ R3, R31, R2 ;  /* 0x000000021f037220 */ /* 0x002fcc0000410000 */
[----:B------:R-:W-:Y:S01]  /*137a0*/  HMMA.16816.F32 R28, R4, R50, R20 ;  /* 0x00000032041c723c */ /* 0x000fe20000001814 */
[----:B------:R-:W-:Y:S01]  /*137b0*/  LDSM.16.M88.4 R48, [R110+0x7000] ;  /* 0x007000006e30783b */ /* 0x000fe20000000200 */
[----:B------:R1:W4:Y:S06]  /*137c0*/  MUFU.TANH R145, R3 ;  /* 0x0000000300917308 */ /* 0x00032c0000002400 */
[----:B------:R-:W-:Y:S01]  /*137d0*/  HMMA.16816.F32 R20, R8, R72, R76 ;  /* 0x000000480814723c */ /* 0x000fe2000000184c */
[----:B-1----:R-:W-:-:S04]  /*137e0*/  FMUL.FTZ R3, R32, R2 ;  /* 0x0000000220037220 */ /* 0x002fc80000410000 */
[----:B------:R1:W4:Y:S02]  /*137f0*/  MUFU.TANH R150, R3 ;  /* 0x0000000300967308 */ /* 0x0003240000002400 */
[----:B-1----:R-:W-:-:S06]  /*13800*/  FMUL.FTZ R3, R33, R2 ;  /* 0x0000000221037220 */ /* 0x002fcc0000410000 */
[----:B------:R1:W-:Y:S02]  /*13810*/  MUFU.TANH R182, R3 ;  /* 0x0000000300b67308 */ /* 0x0003e40000002400 */
[----:B-1----:R-:W-:-:S06]  /*13820*/  FMUL.FTZ R3, R34, R2 ;  /* 0x0000000222037220 */ /* 0x002fcc0000410000 */
[----:B------:R1:W-:Y:S02]  /*13830*/  MUFU.TANH R149, R3 ;  /* 0x0000000300957308 */ /* 0x0003e40000002400 */
[-C--:B-1----:R-:W-:Y:S02]  /*13840*/  FMUL.FTZ R3, R35, R2.reuse ;  /* 0x0000000223037220 */ /* 0x082fe40000410000 */
[----:B--2---:R-:W-:Y:S04]  /*13850*/  HMMA.16816.F32 R32, R4, R36, R20 ;  /* 0x000000240420723c */ /* 0x004fe80000001814 */
[----:B------:R1:W2:Y:S04]  /*13860*/  MUFU.TANH R146, R3 ;  /* 0x0000000300927308 */ /* 0x0002a80000002400 */
[----:B------:R-:W-:Y:S08]  /*13870*/  HMMA.16816.F32 R20, R8, R74, R92 ;  /* 0x0000004a0814723c */ /* 0x000ff0000000185c */
[----:B------:R-:W-:Y:S01]  /*13880*/  HMMA.16816.F32 R92, R12, R46, R24 ;  /* 0x0000002e0c5c723c */ /* 0x000fe20000001818 */
[----:B------:R-:W-:Y:S01]  /*13890*/  LDSM.16.M88.4 R44, [R64+0x8000] ;  /* 0x00800000402c783b */ /* 0x000fe20000000200 */
        /* <DEDUP_REMOVED lines=9> */
[----:B------:R-:W1:Y:S03]  /*13930*/  LDSM.16.M88.4 R36, [R0+UR8+0x8000] ;  /* 0x008000080024783b */ /* 0x000e660008000200 */
[----:B------:R2:W-:Y:S04]  /*13940*/  MUFU.TANH R151, R3 ;  /* 0x0000000300977308 */ /* 0x0005e80000002400 */
[----:B------:R-:W-:Y:S08]  /*13950*/  HMMA.16816.F32 R20, R8, R68, R84 ;  /* 0x000000440814723c */ /* 0x000ff00000001854 */
[----:B----4-:R-:W-:Y:S01]  /*13960*/  HMMA.16816.F32 R84, R12, R56, R24 ;  /* 0x000000380c54723c */ /* 0x010fe20000001818 */
[----:B--2---:R-:W-:-:S07]  /*13970*/  FMUL.FTZ R3, R32, R2 ;  /* 0x0000000220037220 */ /* 0x004fce0000410000 */
[----:B------:R-:W-:Y:S01]  /*13980*/  HMMA.16816.F32 R24, R16, R42, RZ ;  /* 0x0000002a1018723c */ /* 0x000fe200000018ff */
[----:B------:R2:W-:Y:S01]  /*13990*/  MUFU.TANH R159, R3 ;  /* 0x00000003009f7308 */ /* 0x0005e20000002400 */
[----:B------:R-:W-:Y:S01]  /*139a0*/  LDSM.16.M88.4 R40, [R110+0x7800] ;  /* 0x007800006e28783b */ /* 0x000fe20000000200 */
[----:B--2---:R-:W-:-:S06]  /*139b0*/  FMUL.FTZ R3, R33, R2 ;  /* 0x0000000221037220 */ /* 0x004fcc0000410000 */
[----:B------:R2:W-:Y:S11]  /*139c0*/  MUFU.TANH R158, R3 ;  /* 0x00000003009e7308 */ /* 0x0005f60000002400 */
[----:B------:R-:W-:Y:S01]  /*139d0*/  HMMA.16816.F32 R76, R12, R58, R24 ;  /* 0x0000003a0c4c723c */ /* 0x000fe20000001818 */
[----:B------:R-:W4:Y:S01]  /*139e0*/  LDSM.16.M88.4 R56, [R60+0x7000] ;  /* 0x007000003c38783b */ /* 0x000f220000000200 */
[----:B--2---:R-:W-:-:S04]  /*139f0*/  FMUL.FTZ R3, R34, R2 ;  /* 0x0000000222037220 */ /* 0x004fc80000410000 */
[----:B------:R2:W3:Y:S02]  /*13a00*/  MUFU.TANH R153, R3 ;  /* 0x0000000300997308 */ /* 0x0004e40000002400 */
[-C--:B--2---:R-:W-:Y:S02]  /*13a10*/  FMUL.FTZ R3, R35, R2.reuse ;  /* 0x0000000223037220 */ /* 0x084fe40000410000 */
[----:B------:R-:W-:Y:S04]  /*13a20*/  HMMA.16816.F32 R32, R4, R52, R20 ;  /* 0x000000340420723c */ /* 0x000fe80000001814 */
[----:B------:R2:W3:Y:S04]  /*13a30*/  MUFU.TANH R154, R3 ;  /* 0x00000003009a7308 */ /* 0x0004e80000002400 */
[----:B------:R-:W-:Y:S01]  /*13a40*/  HMMA.16816.F32 R20, R8, R70, R96 ;  /* 0x000000460814723c */ /* 0x000fe20000001860 */
[----:B------:R-:W3:Y:S01]  /*13a50*/  LDSM.16.M88.4 R68, [R0+UR8+0x8800] ;  /* 0x008800080044783b */ /* 0x000ee20008000200 */
[----:B--2---:R-:W-:-:S04]  /*13a60*/  FMUL.FTZ R3, R28, R2 ;  /* 0x000000021c037220 */ /* 0x004fc80000410000 */
[----:B------:R2:W-:Y:S02]  /*13a70*/  MUFU.TANH R161, R3 ;  /* 0x0000000300a17308 */ /* 0x0005e40000002400 */
[----:B-1----:R-:W-:Y:S01]  /*13a80*/  HMMA.16816.F32 R24, R16, R36, RZ ;  /* 0x000000241018723c */ /* 0x002fe200000018ff */
[----:B--2---:R-:W-:-:S05]  /*13a90*/  FMUL.FTZ R3, R29, R2 ;  /* 0x000000021d037220 */ /* 0x004fca0000410000 */
[----:B------:R1:W-:Y:S02]  /*13aa0*/  MUFU.TANH R179, R3 ;  /* 0x0000000300b37308 */ /* 0x0003e40000002400 */
[----:B-1----:R-:W-:-:S06]  /*13ab0*/  FMUL.FTZ R3, R30, R2 ;  /* 0x000000021e037220 */ /* 0x002fcc0000410000 */
[----:B------:R1:W2:Y:S02]  /*13ac0*/  MUFU.TANH R155, R3 ;  /* 0x00000003009b7308 */ /* 0x0002a40000002400 */
[-C--:B-1----:R-:W-:Y:S02]  /*13ad0*/  FMUL.FTZ R3, R31, R2.reuse ;  /* 0x000000021f037220 */ /* 0x082fe40000410000 */
[----:B------:R-:W-:Y:S01]  /*13ae0*/  HMMA.16816.F32 R28, R4, R54, R20 ;  /* 0x00000036041c723c */ /* 0x000fe20000001814 */
[----:B------:R-:W1:Y:S07]  /*13af0*/  LDSM.16.M88.4 R52, [R64+0x8800] ;  /* 0x008800004034783b */ /* 0x000e6e0000000200 */
[----:B------:R-:W-:Y:S01]  /*13b00*/  HMMA.16816.F32 R20, R8, R48, R80 ;  /* 0x000000300814723c */ /* 0x000fe20000001850 */
[----:B------:R4:W2:Y:S07]  /*13b10*/  MUFU.TANH R160, R3 ;  /* 0x0000000300a07308 */ /* 0x0008ae0000002400 */
[----:B------:R-:W-:Y:S08]  /*13b20*/  HMMA.16816.F32 R72, R12, R44, R24 ;  /* 0x0000002c0c48723c */ /* 0x000ff00000001818 */
[----:B------:R-:W-:Y:S01]  /*13b30*/  HMMA.16816.F32 R24, R16, R38, RZ ;  /* 0x000000261018723c */ /* 0x000fe200000018ff */
[----:B----4-:R-:W-:-:S04]  /*13b40*/  FMUL.FTZ R3, R32, R2 ;  /* 0x0000000220037220 */ /* 0x010fc80000410000 */
[----:B------:R4:W-:Y:S03]  /*13b50*/  MUFU.TANH R167, R3 ;  /* 0x0000000300a77308 */ /* 0x0009e60000002400 */
[----:B------:R-:W-:Y:S08]  /*13b60*/  HMMA.16816.F32 R36, R4, R56, R20 ;  /* 0x000000380424723c */ /* 0x000ff00000001814 */
[----:B------:R-:W-:Y:S01]  /*13b70*/  HMMA.16816.F32 R20, R8, R50, R92 ;  /* 0x000000320814723c */ /* 0x000fe2000000185c */
[----:B------:R-:W-:Y:S01]  /*13b80*/  VIADD R61, R209, 0xffffffff ;  /* 0xffffffffd13d7836 */ /* 0x000fe20000000000 */
[----:B------:R-:W-:Y:S01]  /*13b90*/  LDSM.16.M88.4 R48, [R60+0x8000] ;  /* 0x008000003c30783b */ /* 0x000fe20000000200 */
[----:B----4-:R-:W-:-:S04]  /*13ba0*/  FMUL.FTZ R3, R33, R2 ;  /* 0x0000000221037220 */ /* 0x010fc80000410000 */
[----:B------:R4:W-:Y:S01]  /*13bb0*/  MUFU.TANH R170, R3 ;  /* 0x0000000300aa7308 */ /* 0x0009e20000002400 */
[----:B------:R-:W-:Y:S01]  /*13bc0*/  HMMA.16816.F32 R92, R12, R46, R24 ;  /* 0x0000002e0c5c723c */ /* 0x000fe20000001818 */
[----:B------:R-:W2:Y:S01]  /*13bd0*/  LDSM.16.M88.4 R44, [R60+0x7800] ;  /* 0x007800003c2c783b */ /* 0x000ea20000000200 */
[----:B----4-:R-:W-:-:S05]  /*13be0*/  FMUL.FTZ R3, R34, R2 ;  /* 0x0000000222037220 */ /* 0x010fca0000410000 */
[----:B------:R4:W2:Y:S02]  /*13bf0*/  MUFU.TANH R162, R3 ;  /* 0x0000000300a27308 */ /* 0x0008a40000002400 */
[----:B----4-:R-:W-:-:S06]  /*13c00*/  FMUL.FTZ R3, R35, R2 ;  /* 0x0000000223037220 */ /* 0x010fcc0000410000 */
[----:B------:R4:W-:Y:S01]  /*13c10*/  MUFU.TANH R165, R3 ;  /* 0x0000000300a57308 */ /* 0x0009e20000002400 */
[----:B------:R-:W-:Y:S01]  /*13c20*/  HMMA.16816.F32 R32, R4, R58, R20 ;  /* 0x0000003a0420723c */ /* 0x000fe20000001814 */
[----:B------:R-:W2:Y:S01]  /*13c30*/  LDSM.16.M88.4 R56, [R110+0x8000] ;  /* 0x008000006e38783b */ /* 0x000ea20000000200 */
[----:B----4-:R-:W-:-:S05]  /*13c40*/  FMUL.FTZ R3, R28, R2 ;  /* 0x000000021c037220 */ /* 0x010fca0000410000 */
[----:B------:R4:W-:Y:S01]  /*13c50*/  MUFU.TANH R169, R3 ;  /* 0x0000000300a97308 */ /* 0x0009e20000002400 */
[----:B---3--:R-:W-:Y:S01]  /*13c60*/  HMMA.16816.F32 R24, R16, R68, RZ ;  /* 0x000000441018723c */ /* 0x008fe200000018ff */
[----:B----4-:R-:W-:-:S06]  /*13c70*/  FMUL.FTZ R3, R29, R2 ;  /* 0x000000021d037220 */ /* 0x010fcc0000410000 */
[----:B------:R3:W-:Y:S01]  /*13c80*/  MUFU.TANH R168, R3 ;  /* 0x0000000300a87308 */ /* 0x0007e20000002400 */
[----:B------:R-:W-:Y:S01]  /*13c90*/  HMMA.16816.F32 R20, R8, R40, R84 ;  /* 0x000000280814723c */ /* 0x000fe20000001854 */
[----:B---3--:R-:W-:-:S06]  /*13ca0*/  FMUL.FTZ R3, R30, R2 ;  /* 0x000000021e037220 */ /* 0x008fcc0000410000 */
[----:B------:R3:W4:Y:S01]  /*13cb0*/  MUFU.TANH R163, R3 ;  /* 0x0000000300a37308 */ /* 0x0007220000002400 */
[----:B------:R-:W-:Y:S02]  /*13cc0*/  IMAD.SHL.U32 R28, R228, 0x2, RZ ;  /* 0x00000002e41c7824 */ /* 0x000fe400078e00ff */
[----:B---3--:R-:W-:-:S05]  /*13cd0*/  FMUL.FTZ R3, R31, R2 ;  /* 0x000000021f037220 */ /* 0x008fca0000410000 */
[----:B------:R3:W4:Y:S01]  /*13ce0*/  MUFU.TANH R174, R3 ;  /* 0x0000000300ae7308 */ /* 0x0007220000002400 */
[----:B-1----:R-:W-:Y:S01]  /*13cf0*/  HMMA.16816.F32 R80, R12, R52, R24 ;  /* 0x000000340c50723c */ /* 0x002fe20000001818 */
[----:B------:R-:W-:Y:S01]  /*13d00*/  LOP3.LUT R24, R28, 0x6, RZ, 0xc0, !PT ;  /* 0x000000061c187812 */ /* 0x000fe200078ec0ff */
[----:B---3--:R-:W-:-:S05]  /*13d10*/  FMUL.FTZ R3, R36, R2 ;  /* 0x0000000224037220 */ /* 0x008fca0000410000 */
[----:B------:R1:W-:Y:S02]  /*13d20*/  MUFU.TANH R176, R3 ;  /* 0x0000000300b07308 */ /* 0x0003e40000002400 */
[----:B-1----:R-:W-:-:S06]  /*13d30*/  FMUL.FTZ R3, R37, R2 ;  /* 0x0000000225037220 */ /* 0x002fcc0000410000 */
[----:B------:R1:W-:Y:S01]  /*13d40*/  MUFU.TANH R178, R3 ;  /* 0x0000000300b27308 */ /* 0x0003e20000002400 */
[----:B--2---:R-:W-:Y:S01]  /*13d50*/  HMMA.16816.F32 R28, R4, R44, R20 ;  /* 0x0000002c041c723c */ /* 0x004fe20000001814 */
[----:B-1----:R-:W-:-:S06]  /*13d60*/  FMUL.FTZ R3, R38, R2 ;  /* 0x0000000226037220 */ /* 0x002fcc0000410000 */
[----:B------:R1:W2:Y:S02]  /*13d70*/  MUFU.TANH R172, R3 ;  /* 0x0000000300ac7308 */ /* 0x0002a40000002400 */
[----:B-1----:R-:W-:-:S06]  /*13d80*/  FMUL.FTZ R3, R39, R2 ;  /* 0x0000000227037220 */ /* 0x002fcc0000410000 */
[----:B------:R1:W3:Y:S01]  /*13d90*/  MUFU.TANH R175, R3 ;  /* 0x0000000300af7308 */ /* 0x0002e20000002400 */
[C---:B------:R-:W-:Y:S08]  /*13da0*/  HMMA.16816.F32 R36, R8.reuse, R42, R76 ;  /* 0x0000002a0824723c */ /* 0x040ff0000000184c */
[----:B------:R-:W-:Y:S01]  /*13db0*/  HMMA.16816.F32 R40, R8, R56, R72 ;  /* 0x000000380828723c */ /* 0x000fe20000001848 */
[----:B------:R-:W4:Y:S01]  /*13dc0*/  LDSM.16.M88.4 R72, [R0+UR8+0x9000] ;  /* 0x009000080048783b */ /* 0x000f220008000200 */
[----:B-1----:R-:W-:-:S04]  /*13dd0*/  IMAD R3, R61, 0x100, R24 ;  /* 0x000001003d037824 */ /* 0x002fc800078e0218 */
[C---:B------:R-:W-:Y:S01]  /*13de0*/  VIADD R20, R3.reuse, 0x11 ;  /* 0x0000001103147836 */ /* 0x040fe20000000000 */
[CC--:B------:R-:W-:Y:S02]  /*13df0*/  ISETP.GE.AND P0, PT, R3.reuse, R91.reuse, PT ;  /* 0x0000005b0300720c */ /* 0x0c0fe40003f06270 */
[C---:B------:R-:W-:Y:S02]  /*13e00*/  IADD3 R25, PT, PT, R3.reuse, 0x1, RZ ;  /* 0x0000000103197810 */ /* 0x040fe40007ffe0ff */
[-C--:B------:R-:W-:Y:S02]  /*13e10*/  ISETP.GE.AND P6, PT, R20, R91.reuse, PT ;  /* 0x0000005b1400720c */ /* 0x080fe40003fc6270 */
[----:B------:R-:W-:Y:S02]  /*13e20*/  IADD3 R20, PT, PT, R3, 0x18, RZ ;  /* 0x0000001803147810 */ /* 0x000fe40007ffe0ff */
[----:B------:R-:W-:Y:S02]  /*13e30*/  FSEL R84, R157, -INF , !P0 ;  /* 0xff8000009d547808 */ /* 0x000fe40004000000 */
[----:B------:R-:W-:Y:S01]  /*13e40*/  FSEL R87, R166, -INF , !P0 ;  /* 0xff800000a6577808 */ /* 0x000fe20004000000 */
[C---:B------:R-:W-:Y:S01]  /*13e50*/  VIADD R24, R3.reuse, 0x8 ;  /* 0x0000000803187836 */ /* 0x040fe20000000000 */
[-C--:B------:R-:W-:Y:S01]  /*13e60*/  ISETP.GE.AND P0, PT, R20, R91.reuse, PT ;  /* 0x0000005b1400720c */ /* 0x080fe20003f06270 */
[----:B------:R-:W-:Y:S01]  /*13e70*/  VIADD R20, R3, 0x19 ;  /* 0x0000001903147836 */ /* 0x000fe20000000000 */
[-C--:B------:R-:W-:Y:S01]  /*13e80*/  ISETP.GE.AND P1, PT, R25, R91.reuse, PT ;  /* 0x0000005b1900720c */ /* 0x080fe20003f26270 */
[----:B------:R-:W-:Y:S01]  /*13e90*/  FMUL.FTZ R26, R32, R2 ;  /* 0x00000002201a7220 */ /* 0x000fe20000410000 */
[----:B------:R-:W-:-:S02]  /*13ea0*/  ISETP.GE.AND P3, PT, R24, R91, PT ;  /* 0x0000005b1800720c */ /* 0x000fc40003f66270 */
[----:B------:R-:W-:Y:S02]  /*13eb0*/  FSEL R77, R164, -INF , !P1 ;  /* 0xff800000a44d7808 */ /* 0x000fe40004800000 */
[----:B------:R-:W-:Y:S01]  /*13ec0*/  FSEL R85, R173, -INF , !P1 ;  /* 0xff800000ad557808 */ /* 0x000fe20004800000 */
[----:B------:R-:W-:Y:S01]  /*13ed0*/  FMUL.FTZ R24, R33, R2 ;  /* 0x0000000221187220 */ /* 0x000fe20000410000 */
[----:B------:R-:W-:Y:S01]  /*13ee0*/  ISETP.GE.AND P1, PT, R20, R91, PT ;  /* 0x0000005b1400720c */ /* 0x000fe20003f26270 */
[C---:B------:R-:W-:Y:S02]  /*13ef0*/  VIADD R22, R3.reuse, 0x9 ;  /* 0x0000000903167836 */ /* 0x040fe40000000000 */
[----:B------:R-:W-:Y:S01]  /*13f00*/  VIADD R20, R3, 0x20 ;  /* 0x0000002003147836 */ /* 0x000fe20000000000 */
[----:B------:R-:W-:Y:S01]  /*13f10*/  FSEL R76, R88, -INF , !P3 ;  /* 0xff800000584c7808 */ /* 0x000fe20005800000 */
[----:B------:R-:W-:Y:S01]  /*13f20*/  MUFU.TANH R177, R26 ;  /* 0x0000001a00b17308 */ /* 0x000fe20000002400 */
[----:B------:R-:W-:-:S02]  /*13f30*/  FSEL R88, R185, -INF , !P3 ;  /* 0xff800000b9587808 */ /* 0x000fc40005800000 */
[-C--:B------:R-:W-:Y:S02]  /*13f40*/  ISETP.GE.AND P4, PT, R22, R91.reuse, PT ;  /* 0x0000005b1600720c */ /* 0x080fe40003f86270 */
[-C--:B------:R-:W-:Y:S01]  /*13f50*/  ISETP.GE.AND P3, PT, R20, R91.reuse, PT ;  /* 0x0000005b1400720c */ /* 0x080fe20003f66270 */
[C---:B------:R-:W-:Y:S02]  /*13f60*/  VIADD R20, R3.reuse, 0x21 ;  /* 0x0000002103147836 */ /* 0x040fe40000000000 */
[----:B------:R1:W-:Y:S01]  /*13f70*/  MUFU.TANH R180, R24 ;  /* 0x0000001800b47308 */ /* 0x0003e20000002400 */
[C---:B------:R-:W-:Y:S01]  /*13f80*/  VIADD R21, R3.reuse, 0x10 ;  /* 0x0000001003157836 */ /* 0x040fe20000000000 */
[----:B------:R-:W-:Y:S02]  /*13f90*/  FSEL R79, R90, -INF , !P4 ;  /* 0xff8000005a4f7808 */ /* 0x000fe40006000000 */
[----:B------:R-:W-:Y:S02]  /*13fa0*/  FSEL R90, R186, -INF , !P4 ;  /* 0xff800000ba5a7808 */ /* 0x000fe40006000000 */
[-C--:B------:R-:W-:Y:S01]  /*13fb0*/  ISETP.GE.AND P4, PT, R20, R91.reuse, PT ;  /* 0x0000005b1400720c */ /* 0x080fe20003f86270 */
[----:B------:R-:W-:Y:S01]  /*13fc0*/  VIADD R20, R3, 0x28 ;  /* 0x0000002803147836 */ /* 0x000fe20000000000 */
[----:B------:R-:W-:Y:S01]  /*13fd0*/  ISETP.GE.AND P5, PT, R21, R91, PT ;  /* 0x0000005b1500720c */ /* 0x000fe20003fa6270 */
[----:B------:R-:W-:Y:S01]  /*13fe0*/  FMUL.FTZ R21, R34, R2 ;  /* 0x0000000222157220 */ /* 0x000fe20000410000 */
[----:B-1----:R-:W-:Y:S01]  /*13ff0*/  HMMA.16816.F32 R24, R16, R70, RZ ;  /* 0x000000461018723c */ /* 0x002fe200000018ff */
[----:B------:R-:W1:Y:S01]  /*14000*/  LDSM.16.M88.4 R68, [R64+0x9000] ;  /* 0x009000004044783b */ /* 0x000e620000000200 */
[----:B------:R-:W-:Y:S01]  /*14010*/  FSEL R78, R124, -INF , !P5 ;  /* 0xff8000007c4e7808 */ /* 0x000fe20006800000 */
[----:B------:R2:W3:Y:S01]  /*14020*/  MUFU.TANH R171, R21 ;  /* 0x0000001500ab7308 */ /* 0x0004e20000002400 */
[----:B------:R-:W-:-:S02]  /*14030*/  FSEL R98, R148, -INF , !P5 ;  /* 0xff80000094627808 */ /* 0x000fc40006800000 */
[-C--:B------:R-:W-:Y:S02]  /*14040*/  ISETP.GE.AND P5, PT, R20, R91.reuse, PT ;  /* 0x0000005b1400720c */ /* 0x080fe40003fa6270 */
[C---:B------:R-:W-:Y:S02]  /*14050*/  IADD3 R20, PT, PT, R3.reuse, 0x29, RZ ;  /* 0x0000002903147810 */ /* 0x040fe40007ffe0ff */
[----:B------:R-:W-:Y:S02]  /*14060*/  FSEL R86, R128, -INF , !P6 ;  /* 0xff80000080567808 */ /* 0x000fe40007000000 */
[----:B------:R-:W-:Y:S02]  /*14070*/  FSEL R96, R184, -INF , !P6 ;  /* 0xff800000b8607808 */ /* 0x000fe40007000000 */
[----:B------:R-:W-:Y:S01]  /*14080*/  ISETP.GE.AND P6, PT, R20, R91, PT ;  /* 0x0000005b1400720c */ /* 0x000fe20003fc6270 */
[----:B------:R-:W-:Y:S02]  /*14090*/  VIADD R20, R3, 0x30 ;  /* 0x0000003003147836 */ /* 0x000fe40000000000 */
[----:B--2---:R-:W-:-:S03]  /*140a0*/  FMUL.FTZ R21, R35, R2 ;  /* 0x0000000223157220 */ /* 0x004fc60000410000 */
[----:B------:R-:W-:Y:S01]  /*140b0*/  HMMA.16816.F32 R52, R12, R54, R24 ;  /* 0x000000360c34723c */ /* 0x000fe20000001818 */
[----:B------:R2:W3:Y:S01]  /*140c0*/  MUFU.TANH R166, R21 ;  /* 0x0000001500a67308 */ /* 0x0004e20000002400 */
[----:B------:R-:W-:-:S06]  /*140d0*/  FSEL R97, R140, -INF , !P0 ;  /* 0xff8000008c617808 */ /* 0x000fcc0004000000 */
[----:B------:R-:W-:Y:S01]  /*140e0*/  HMMA.16816.F32 R32, R4, R46, R36 ;  /* 0x0000002e0420723c */ /* 0x000fe20000001824 */
[----:B------:R-:W3:Y:S07]  /*140f0*/  LDSM.16.M88.4 R36, [R110+0x8800] ;  /* 0x008800006e24783b */ /* 0x000eee0000000200 */
[----:B----4-:R-:W-:Y:S01]  /*14100*/  HMMA.16816.F32 R24, R16, R72, RZ ;  /* 0x000000481018723c */ /* 0x010fe200000018ff */
[----:B--2---:R-:W-:Y:S01]  /*14110*/  FMUL.FTZ R21, R28, R2 ;  /* 0x000000021c157220 */ /* 0x004fe20000410000 */
[----:B------:R-:W-:-:S02]  /*14120*/  FSEL R73, R104, -INF , !P0 ;  /* 0xff80000068497808 */ /* 0x000fc40004000000 */
[-C--:B------:R-:W-:Y:S01]  /*14130*/  ISETP.GE.AND P0, PT, R20, R91.reuse, PT ;  /* 0x0000005b1400720c */ /* 0x080fe20003f06270 */
[----:B------:R2:W-:Y:S01]  /*14140*/  MUFU.TANH R173, R21 ;  /* 0x0000001500ad7308 */ /* 0x0005e20000002400 */
[----:B------:R-:W-:Y:S01]  /*14150*/  VIADD R20, R3, 0x31 ;  /* 0x0000003103147836 */ /* 0x000fe20000000000 */
[----:B------:R-:W-:Y:S02]  /*14160*/  FSEL R100, R100, -INF , !P1 ;  /* 0xff80000064647808 */ /* 0x000fe40004800000 */
[----:B------:R-:W-:Y:S02]  /*14170*/  FSEL R99, R139, -INF , !P1 ;  /* 0xff8000008b637808 */ /* 0x000fe40004800000 */
[----:B------:R-:W-:Y:S01]  /*14180*/  ISETP.GE.AND P1, PT, R20, R91, PT ;  /* 0x0000005b1400720c */ /* 0x000fe20003f26270 */
[----:B------:R-:W-:Y:S02]  /*14190*/  VIADD R20, R3, 0x38 ;  /* 0x0000003803147836 */ /* 0x000fe40000000000 */
[----:B--2---:R-:W-:-:S04]  /*141a0*/  FMUL.FTZ R21, R29, R2 ;  /* 0x000000021d157220 */ /* 0x004fc80000410000 */
[----:B------:R2:W4:Y:S01]  /*141b0*/  MUFU.TANH R164, R21 ;  /* 0x0000001500a47308 */ /* 0x0005220000002400 */
[----:B------:R-:W-:Y:S02]  /*141c0*/  FSEL R101, R101, -INF , !P3 ;  /* 0xff80000065657808 */ /* 0x000fe40005800000 */
[----:B------:R-:W-:Y:S02]  /*141d0*/  FSEL R104, R118, -INF , !P3 ;  /* 0xff80000076687808 */ /* 0x000fe40005800000 */
[----:B------:R-:W-:Y:S01]  /*141e0*/  ISETP.GE.AND P3, PT, R20, R91, PT ;  /* 0x0000005b1400720c */ /* 0x000fe20003f66270 */
[----:B------:R-:W-:Y:S02]  /*141f0*/  VIADD R20, R3, 0x39 ;  /* 0x0000003903147836 */ /* 0x000fe40000000000 */
[----:B--2---:R-:W-:-:S04]  /*14200*/  FMUL.FTZ R21, R30, R2 ;  /* 0x000000021e157220 */ /* 0x004fc80000410000 */
[----:B------:R2:W-:Y:S01]  /*14210*/  MUFU.TANH R157, R21 ;  /* 0x00000015009d7308 */ /* 0x0005e20000002400 */
[----:B------:R-:W-:Y:S02]  /*14220*/  FSEL R103, R103, -INF , !P4 ;  /* 0xff80000067677808 */ /* 0x000fe40006000000 */
[----:B------:R-:W-:Y:S02]  /*14230*/  FSEL R106, R106, -INF , !P4 ;  /* 0xff8000006a6a7808 */ /* 0x000fe40006000000 */
[----:B------:R-:W-:Y:S02]  /*14240*/  ISETP.GE.AND P4, PT, R20, R91, PT ;  /* 0x0000005b1400720c */ /* 0x000fe40003f86270 */
[----:B------:R-:W-:Y:S01]  /*14250*/  IADD3 R20, PT, PT, R3, 0x40, RZ ;  /* 0x0000004003147810 */ /* 0x000fe20007ffe0ff */
[----:B--2---:R-:W-:-:S04]  /*14260*/  FMUL.FTZ R21, R31, R2 ;  /* 0x000000021f157220 */ /* 0x004fc80000410000 */
[----:B------:R2:W4:Y:S01]  /*14270*/  MUFU.TANH R148, R21 ;  /* 0x0000001500947308 */ /* 0x0005220000002400 */
[----:B------:R-:W-:Y:S01]  /*14280*/  HMMA.16816.F32 R28, R4, R48, R40 ;  /* 0x00000030041c723c */ /* 0x000fe20000001828 */
[----:B------:R-:W-:Y:S01]  /*14290*/  FSEL R102, R102, -INF , !P5 ;  /* 0xff80000066667808 */ /* 0x000fe20006800000 */
[----:B------:R-:W4:Y:S01]  /*142a0*/  LDSM.16.M88.4 R40, [R60+0x8800] ;  /* 0x008800003c28783b */ /* 0x000f220000000200 */
[----:B------:R-:W-:Y:S02]  /*142b0*/  FSEL R107, R107, -INF , !P5 ;  /* 0xff8000006b6b7808 */ /* 0x000fe40006800000 */
[----:B------:R-:W-:Y:S01]  /*142c0*/  ISETP.GE.AND P5, PT, R20, R91, PT ;  /* 0x0000005b1400720c */ /* 0x000fe20003fa6270 */
[----:B------:R-:W-:Y:S02]  /*142d0*/  VIADD R20, R3, 0x41 ;  /* 0x0000004103147836 */ /* 0x000fe40000000000 */
[----:B--2---:R-:W-:-:S04]  /*142e0*/  FMUL.FTZ R21, R32, R2 ;  /* 0x0000000220157220 */ /* 0x004fc80000410000 */
[----:B------:R2:W-:Y:S01]  /*142f0*/  MUFU.TANH R140, R21 ;  /* 0x00000015008c7308 */ /* 0x0005e20000002400 */
[----:B-1----:R-:W-:Y:S01]  /*14300*/  HMMA.16816.F32 R44, R12, R68, R24 ;  /* 0x000000440c2c723c */ /* 0x002fe20000001818 */
[-C--:B------:R-:W-:Y:S01]  /*14310*/  FMUL.FTZ R24, R35, R2.reuse ;  /* 0x0000000223187220 */ /* 0x080fe20000410000 */
[----:B------:R-:W-:Y:S02]  /*14320*/  P2R R200, PR, RZ, 0x4 ;  /* 0x00000004ffc87803 */ /* 0x000fe40000000000 */
[----:B------:R-:W-:Y:S01]  /*14330*/  ISETP.GE.AND P2, PT, R20, R91, PT ;  /* 0x0000005b1400720c */ /* 0x000fe20003f46270 */
[----:B--2---:R-:W-:-:S04]  /*14340*/  FMUL.FTZ R21, R33, R2 ;  /* 0x0000000221157220 */ /* 0x004fc80000410000 */
[----:B------:R1:W-:Y:S01]  /*14350*/  MUFU.TANH R139, R21 ;  /* 0x00000015008b7308 */ /* 0x0003e20000002400 */
[----:B------:R-:W-:-:S07]  /*14360*/  FSEL R111, R111, -INF , !P0 ;  /* 0xff8000006f6f7808 */ /* 0x000fce0004000000 */
[----:B------:R2:W-:Y:S01]  /*14370*/  MUFU.TANH R124, R24 ;  /* 0x00000018007c7308 */ /* 0x0005e20000002400 */
[----:B-1----:R-:W-:-:S07]  /*14380*/  FMUL.FTZ R21, R34, R2 ;  /* 0x0000000222157220 */ /* 0x002fce0000410000 */
[----:B------:R1:W4:Y:S01]  /*14390*/  MUFU.TANH R128, R21 ;  /* 0x0000001500807308 */ /* 0x0003220000002400 */
[----:B--2---:R-:W-:Y:S02]  /*143a0*/  VIADD R24, R3, 0x48 ;  /* 0x0000004803187836 */ /* 0x004fe40000000000 */
[----:B------:R-:W-:Y:S01]  /*143b0*/  FMUL.FTZ R25, R28, R2 ;  /* 0x000000021c197220 */ /* 0x000fe20000410000 */
[C---:B---3--:R-:W-:Y:S08]  /*143c0*/  HMMA.16816.F32 R32, R8.reuse, R36, R80 ;  /* 0x000000240820723c */ /* 0x048ff00000001850 */
[----:B-1----:R-:W-:Y:S01]  /*143d0*/  HMMA.16816.F32 R20, R8, R58, R92 ;  /* 0x0000003a0814723c */ /* 0x002fe2000000185c */
[----:B------:R-:W-:Y:S01]  /*143e0*/  FSEL R92, R67, -INF , !P0 ;  /* 0xff800000435c7808 */ /* 0x000fe20004000000 */
[----:B------:R1:W2:Y:S01]  /*143f0*/  MUFU.TANH R118, R25 ;  /* 0x0000001900767308 */ /* 0x0002a20000002400 */
[----:B------:R-:W-:Y:S01]  /*14400*/  ISETP.GE.AND P0, PT, R24, R91, PT ;  /* 0x0000005b1800720c */ /* 0x000fe20003f06270 */
[----:B------:R-:W-:Y:S01]  /*14410*/  VIADD R24, R3, 0x49 ;  /* 0x0000004903187836 */ /* 0x000fe20000000000 */
[----:B------:R-:W-:Y:S01]  /*14420*/  FSEL R83, R109, -INF , !P1 ;  /* 0xff8000006d537808 */ /* 0x000fe20004800000 */
[----:B------:R-:W3:Y:S01]  /*14430*/  LDSM.16.M88.4 R56, [R110+0x9000] ;  /* 0x009000006e38783b */ /* 0x000ee20000000200 */
[----:B------:R-:W-:-:S02]  /*14440*/  FSEL R109, R117, -INF , !P1 ;  /* 0xff800000756d7808 */ /* 0x000fc40004800000 */
[-C--:B------:R-:W-:Y:S01]  /*14450*/  ISETP.GE.AND P1, PT, R24, R91.reuse, PT ;  /* 0x0000005b1800720c */ /* 0x080fe20003f26270 */
[----:B------:R-:W-:Y:S01]  /*14460*/  VIADD R24, R3, 0x50 ;  /* 0x0000005003187836 */ /* 0x000fe20000000000 */
[----:B------:R-:W-:Y:S02]  /*14470*/  FSEL R93, R65, -INF , !P3 ;  /* 0xff800000415d7808 */ /* 0x000fe40005800000 */
[----:B------:R-:W-:Y:S02]  /*14480*/  FSEL R112, R112, -INF , !P3 ;  /* 0xff80000070707808 */ /* 0x000fe40005800000 */
[----:B------:R-:W-:Y:S01]  /*14490*/  ISETP.GE.AND P3, PT, R24, R91, PT ;  /* 0x0000005b1800720c */ /* 0x000fe20003f66270 */
[----:B-1----:R-:W-:-:S04]  /*144a0*/  FMUL.FTZ R25, R29, R2 ;  /* 0x000000021d197220 */ /* 0x002fc80000410000 */
[----:B------:R1:W-:Y:S02]  /*144b0*/  MUFU.TANH R117, R25 ;  /* 0x0000001900757308 */ /* 0x0003e40000002400 */
[----:B-1----:R-:W-:Y:S01]  /*144c0*/  HMMA.16816.F32 R24, R4, R50, R20 ;  /* 0x000000320418723c */ /* 0x002fe20000001814 */
[----:B------:R-:W-:-:S05]  /*144d0*/  FMUL.FTZ R21, R30, R2 ;  /* 0x000000021e157220 */ /* 0x000fca0000410000 */
[----:B------:R1:W-:Y:S01]  /*144e0*/  MUFU.TANH R94, R21 ;  /* 0x00000015005e7308 */ /* 0x0003e20000002400 */
[----:B------:R-:W-:Y:S02]  /*144f0*/  IADD3 R20, PT, PT, R3, 0x51, RZ ;  /* 0x0000005103147810 */ /* 0x000fe40007ffe0ff */
[----:B------:R-:W-:Y:S02]  /*14500*/  FSEL R113, R113, -INF , !P4 ;  /* 0xff80000071717808 */ /* 0x000fe40006000000 */
[----:B------:R-:W-:Y:S01]  /*14510*/  FSEL R95, R183, -INF , !P4 ;  /* 0xff800000b75f7808 */ /* 0x000fe20006000000 */
[----:B-1----:R-:W-:Y:S02]  /*14520*/  FMUL.FTZ R21, R31, R2 ;  /* 0x000000021f157220 */ /* 0x002fe40000410000 */
[----:B------:R-:W-:Y:S01]  /*14530*/  HMMA.16816.F32 R28, R8, R38, R52 ;  /* 0x00000026081c723c */ /* 0x000fe20000001834 */
[----:B------:R1:W2:Y:S01]  /*14540*/  LDSM.16.M88.4 R36, [R0+UR8+0x9800] ;  /* 0x009800080024783b */ /* 0x0002a20008000200 */
[----:B------:R-:W-:-:S02]  /*14550*/  FSEL R125, R125, -INF , !P3 ;  /* 0xff8000007d7d7808 */ /* 0x000fc40005800000 */
[----:B------:R-:W-:Y:S02]  /*14560*/  FSEL R131, R131, -INF , !P3 ;  /* 0xff80000083837808 */ /* 0x000fe40005800000 */
[----:B------:R-:W-:Y:S01]  /*14570*/  ISETP.GE.AND P4, PT, R20, R91, PT ;  /* 0x0000005b1400720c */ /* 0x000fe20003f86270 */
[----:B------:R-:W-:Y:S01]  /*14580*/  VIADD R20, R3, 0x58 ;  /* 0x0000005803147836 */ /* 0x000fe20000000000 */
[----:B------:R-:W-:Y:S02]  /*14590*/  FSEL R108, R108, -INF , !P6 ;  /* 0xff8000006c6c7808 */ /* 0x000fe40007000000 */
[----:B------:R-:W-:Y:S01]  /*145a0*/  FSEL R105, R105, -INF , !P6 ;  /* 0xff80000069697808 */ /* 0x000fe20007000000 */
[----:B-1----:R-:W-:-:S04]  /*145b0*/  FMUL.FTZ R0, R25, R2 ;  /* 0x0000000219007220 */ /* 0x002fc80000410000 */
[----:B------:R1:W-:Y:S01]  /*145c0*/  MUFU.TANH R80, R0 ;  /* 0x0000000000507308 */ /* 0x0003e20000002400 */
[----:B------:R-:W-:Y:S02]  /*145d0*/  FSEL R114, R114, -INF , !P5 ;  /* 0xff80000072727808 */ /* 0x000fe40006800000 */
[----:B------:R-:W-:Y:S02]  /*145e0*/  FSEL R121, R121, -INF , !P5 ;  /* 0xff80000079797808 */ /* 0x000fe40006800000 */
[----:B------:R-:W-:Y:S01]  /*145f0*/  ISETP.GE.AND P6, PT, R20, R91, PT ;  /* 0x0000005b1400720c */ /* 0x000fe20003fc6270 */
[C---:B------:R-:W-:Y:S01]  /*14600*/  VIADD R20, R3.reuse, 0x59 ;  /* 0x0000005903147836 */ /* 0x040fe20000000000 */
[----:B-1----:R-:W-:-:S04]  /*14610*/  IADD3 R0, PT, PT, R3, 0x68, RZ ;  /* 0x0000006803007810 */ /* 0x002fc80007ffe0ff */
[----:B------:R-:W-:Y:S01]  /*14620*/  ISETP.GE.AND P3, PT, R0, R91, PT ;  /* 0x0000005b0000720c */ /* 0x000fe20003f66270 */
[----:B------:R-:W-:-:S05]  /*14630*/  VIADD R0, R3, 0x69 ;  /* 0x0000006903007836 */ /* 0x000fca0000000000 */
[-C--:B------:R-:W-:Y:S01]  /*14640*/  ISETP.GE.AND P5, PT, R0, R91.reuse, PT ;  /* 0x0000005b0000720c */ /* 0x080fe20003fa6270 */
[----:B------:R-:W-:Y:S01]  /*14650*/  VIADD R0, R3, 0x70 ;  /* 0x0000007003007836 */ /* 0x000fe20000000000 */
[----:B------:R-:W-:Y:S02]  /*14660*/  FSEL R115, R115, -INF , !P2 ;  /* 0xff80000073737808 */ /* 0x000fe40005000000 */
[----:B------:R-:W-:Y:S02]  /*14670*/  FSEL R120, R120, -INF , !P2 ;  /* 0xff80000078787808 */ /* 0x000fe40005000000 */
[----:B------:R-:W-:Y:S02]  /*14680*/  FSEL R127, R127, -INF , !P6 ;  /* 0xff8000007f7f7808 */ /* 0x000fe40007000000 */
[----:B------:R-:W-:Y:S02]  /*14690*/  FSEL R132, R132, -INF , !P6 ;  /* 0xff80000084847808 */ /* 0x000fe40007000000 */
[-C--:B------:R-:W-:Y:S01]  /*146a0*/  ISETP.GE.AND P2, PT, R20, R91.reuse, PT ;  /* 0x0000005b1400720c */ /* 0x080fe20003f46270 */
[C---:B------:R-:W-:Y:S01]  /*146b0*/  VIADD R20, R3.reuse, 0x60 ;  /* 0x0000006003147836 */ /* 0x040fe20000000000 */
[----:B------:R-:W-:Y:S01]  /*146c0*/  ISETP.GE.AND P6, PT, R0, R91, PT ;  /* 0x0000005b0000720c */ /* 0x000fe20003fc6270 */
[----:B------:R-:W-:Y:S01]  /*146d0*/  VIADD R0, R3, 0x71 ;  /* 0x0000007103007836 */ /* 0x000fe20000000000 */
[----:B------:R-:W-:-:S02]  /*146e0*/  FSEL R116, R116, -INF , !P0 ;  /* 0xff80000074747808 */ /* 0x000fc40004000000 */
[----:B------:R-:W-:Y:S02]  /*146f0*/  FSEL R123, R123, -INF , !P0 ;  /* 0xff8000007b7b7808 */ /* 0x000fe40004000000 */
[----:B------:R-:W-:Y:S02]  /*14700*/  FSEL R133, R133, -INF , !P2 ;  /* 0xff80000085857808 */ /* 0x000fe40005000000 */
[----:B------:R-:W-:Y:S02]  /*14710*/  FSEL R129, R129, -INF , !P2 ;  /* 0xff80000081817808 */ /* 0x000fe40005000000 */
[-C--:B------:R-:W-:Y:S01]  /*14720*/  ISETP.GE.AND P0, PT, R20, R91.reuse, PT ;  /* 0x0000005b1400720c */ /* 0x080fe20003f06270 */
[C---:B------:R-:W-:Y:S01]  /*14730*/  VIADD R20, R3.reuse, 0x61 ;  /* 0x0000006103147836 */ /* 0x040fe20000000000 */
[----:B------:R-:W-:Y:S01]  /*14740*/  ISETP.GE.AND P2, PT, R0, R91, PT ;  /* 0x0000005b0000720c */ /* 0x000fe20003f46270 */
[----:B------:R-:W-:Y:S01]  /*14750*/  VIADD R0, R3, 0x78 ;  /* 0x0000007803007836 */ /* 0x000fe20000000000 */
[----:B----4-:R-:W-:Y:S01]  /*14760*/  HMMA.16816.F32 R32, R4, R40, R32 ;  /* 0x000000280420723c */ /* 0x010fe20000001820 */
[----:B------:R-:W-:-:S02]  /*14770*/  FSEL R122, R122, -INF , !P1 ;  /* 0xff8000007a7a7808 */ /* 0x000fc40004800000 */
[----:B------:R-:W-:Y:S02]  /*14780*/  FSEL R119, R119, -INF , !P1 ;  /* 0xff80000077777808 */ /* 0x000fe40004800000 */
[----:B------:R-:W-:Y:S02]  /*14790*/  FSEL R136, R136, -INF , !P0 ;  /* 0xff80000088887808 */ /* 0x000fe40004000000 */
[----:B------:R-:W-:Y:S02]  /*147a0*/  FSEL R141, R141, -INF , !P0 ;  /* 0xff8000008d8d7808 */ /* 0x000fe40004000000 */
[-C--:B------:R-:W-:Y:S02]  /*147b0*/  ISETP.GE.AND P1, PT, R20, R91.reuse, PT ;  /* 0x0000005b1400720c */ /* 0x080fe40003f26270 */
[----:B------:R-:W-:Y:S02]  /*147c0*/  ISETP.GE.AND P0, PT, R0, R91, PT ;  /* 0x0000005b0000720c */ /* 0x000fe40003f06270 */
[----:B------:R-:W-:-:S02]  /*147d0*/  IADD3 R0, PT, PT, R3, 0x79, RZ ;  /* 0x0000007903007810 */ /* 0x000fc40007ffe0ff */
[----:B------:R-:W-:Y:S02]  /*147e0*/  FSEL R137, R137, -INF , !P1 ;  /* 0xff80000089897808 */ /* 0x000fe40004800000 */
[----:B------:R-:W-:Y:S02]  /*147f0*/  FSEL R142, R142, -INF , !P1 ;  /* 0xff8000008e8e7808 */ /* 0x000fe40004800000 */
[-C--:B------:R-:W-:Y:S01]  /*14800*/  ISETP.GE.AND P1, PT, R0, R91.reuse, PT ;  /* 0x0000005b0000720c */ /* 0x080fe20003f26270 */
[C---:B------:R-:W-:Y:S02]  /*14810*/  VIADD R0, R3.reuse, 0x80 ;  /* 0x0000008003007836 */ /* 0x040fe40000000000 */
[-C--:B------:R-:W-:Y:S01]  /*14820*/  FMUL.FTZ R20, R26, R2.reuse ;  /* 0x000000021a147220 */ /* 0x080fe20000410000 */
[----:B------:R-:W-:Y:S02]  /*14830*/  FSEL R126, R126, -INF , !P4 ;  /* 0xff8000007e7e7808 */ /* 0x000fe40006000000 */
[----:B------:R-:W-:Y:S01]  /*14840*/  FSEL R130, R130, -INF , !P4 ;  /* 0xff80000082827808 */ /* 0x000fe20006000000 */
[----:B---3--:R-:W-:Y:S01]  /*14850*/  HMMA.16816.F32 R48, R8, R56, R44 ;  /* 0x000000380830723c */ /* 0x008fe2000000182c */
[----:B------:R-:W-:Y:S01]  /*14860*/  ISETP.GE.AND P4, PT, R0, R91, PT ;  /* 0x0000005b0000720c */ /* 0x000fe20003f86270 */
[----:B------:R-:W-:Y:S01]  /*14870*/  VIADD R0, R3, 0x81 ;  /* 0x0000008103007836 */ /* 0x000fe20000000000 */
[----:B------:R-:W1:Y:S01]  /*14880*/  LDSM.16.M88.4 R44, [R60+0x9000] ;  /* 0x009000003c2c783b */ /* 0x000e620000000200 */
[----:B------:R3:W-:Y:S01]  /*14890*/  MUFU.TANH R72, R20 ;  /* 0x0000001400487308 */ /* 0x0007e20000002400 */
[-C--:B------:R-:W-:Y:S01]  /*148a0*/  FMUL.FTZ R33, R33, R2.reuse ;  /* 0x0000000221217220 */ /* 0x080fe20000410000 */
[----:B------:R-:W-:Y:S01]  /*148b0*/  FMUL.FTZ R34, R34, R2 ;  /* 0x0000000222227220 */ /* 0x000fe20000410000 */
[----:B------:R-:W-:-:S02]  /*148c0*/  FSEL R145, R145, -INF , !P5 ;  /* 0xff80000091917808 */ /* 0x000fc40006800000 */
[----:B------:R-:W-:Y:S02]  /*148d0*/  FSEL R143, R143, -INF , !P5 ;  /* 0xff8000008f8f7808 */ /* 0x000fe40006800000 */
[----:B------:R-:W-:Y:S01]  /*148e0*/  ISETP.GE.AND P5, PT, R0, R91, PT ;  /* 0x0000005b0000720c */ /* 0x000fe20003fa6270 */
[----:B------:R4:W1:Y:S01]  /*148f0*/  MUFU.TANH R82, R21 ;  /* 0x0000001500527308 */ /* 0x0008620000002400 */
[----:B------:R-:W-:Y:S01]  /*14900*/  VIADD R0, R3, 0x88 ;  /* 0x0000008803007836 */ /* 0x000fe20000000000 */
[----:B------:R-:W-:Y:S01]  /*14910*/  FSEL R150, R150, -INF , !P6 ;  /* 0xff80000096967808 */ /* 0x000fe20007000000 */
[----:B---3--:R-:W-:-:S05]  /*14920*/  FMUL.FTZ R20, R27, R2 ;  /* 0x000000021b147220 */ /* 0x008fca0000410000 */
[----:B------:R-:W-:Y:S01]  /*14930*/  MUFU.TANH R67, R33 ;  /* 0x0000002100437308 */ /* 0x000fe20000002400 */
[----:B----4-:R-:W-:-:S07]  /*14940*/  FMUL.FTZ R21, R24, R2 ;  /* 0x0000000218157220 */ /* 0x010fce0000410000 */
[----:B------:R3:W-:Y:S01]  /*14950*/  MUFU.TANH R69, R20 ;  /* 0x0000001400457308 */ /* 0x0007e20000002400 */
[----:B------:R-:W-:-:S07]  /*14960*/  FMUL.FTZ R24, R35, R2 ;  /* 0x0000000223187220 */ /* 0x000fce0000410000 */
[----:B------:R4:W-:Y:S01]  /*14970*/  MUFU.TANH R65, R34 ;  /* 0x0000002200417308 */ /* 0x0009e20000002400 */
[----:B------:R-:W-:Y:S01]  /*14980*/  FSEL R146, R146, -INF , !P2 ;  /* 0xff80000092927808 */ /* 0x000fe20005000000 */
[----:B---3--:R-:W-:-:S06]  /*14990*/  FMUL.FTZ R20, R32, R2 ;  /* 0x0000000220147220 */ /* 0x008fcc0000410000 */
[----:B------:R-:W3:Y:S01]  /*149a0*/  MUFU.TANH R81, R21 ;  /* 0x0000001500517308 */ /* 0x000ee20000002400 */
[----:B----4-:R4:W3:Y:S07]  /*149b0*/  LDSM.16.M88.4 R32, [R64+0x9800] ;  /* 0x009800004020783b */ /* 0x0108ee0000000200 */
[----:B------:R2:W3:Y:S01]  /*149c0*/  MUFU.TANH R68, R20 ;  /* 0x0000001400447308 */ /* 0x0004e20000002400 */
[----:B------:R-:W-:Y:S01]  /*149d0*/  HMMA.16816.F32 R28, R4, R42, R28 ;  /* 0x0000002a041c723c */ /* 0x000fe2000000181c */
[----:B------:R-:W-:-:S02]  /*149e0*/  FSEL R147, R147, -INF , !P0 ;  /* 0xff80000093937808 */ /* 0x000fc40004000000 */
[----:B------:R-:W-:Y:S02]  /*149f0*/  FSEL R152, R152, -INF , !P0 ;  /* 0xff80000098987808 */ /* 0x000fe40004000000 */
[----:B----4-:R-:W-:Y:S02]  /*14a00*/  FSEL R64, R149, -INF , !P6 ;  /* 0xff80000095407808 */ /* 0x010fe40007000000 */
[-C--:B------:R-:W-:Y:S01]  /*14a10*/  ISETP.GE.AND P6, PT, R0, R91.reuse, PT ;  /* 0x0000005b0000720c */ /* 0x080fe20003fc6270 */
[----:B------:R-:W-:Y:S01]  /*14a20*/  VIADD R0, R3, 0x89 ;  /* 0x0000008903007836 */ /* 0x000fe20000000000 */
[----:B------:R-:W-:Y:S01]  /*14a30*/  FSEL R149, R182, -INF , !P2 ;  /* 0xff800000b6957808 */ /* 0x000fe20005000000 */
[----:B--2---:R-:W-:Y:S03]  /*14a40*/  HMMA.16816.F32 R20, R16, R74, RZ ;  /* 0x0000004a1014723c */ /* 0x004fe600000018ff */
[----:B------:R-:W-:-:S02]  /*14a50*/  ISETP.GE.AND P2, PT, R0, R91, PT ;  /* 0x0000005b0000720c */ /* 0x000fc40003f46270 */
[----:B------:R-:W-:-:S04]  /*14a60*/  IADD3 R0, PT, PT, R3, 0x90, RZ ;  /* 0x0000009003007810 */ /* 0x000fc80007ffe0ff */
[-C--:B------:R-:W-:Y:S01]  /*14a70*/  ISETP.GE.AND P0, PT, R0, R91.reuse, PT ;  /* 0x0000005b0000720c */ /* 0x080fe20003f06270 */
[C---:B------:R-:W-:Y:S01]  /*14a80*/  VIADD R0, R3.reuse, 0x91 ;  /* 0x0000009103007836 */ /* 0x040fe20000000000 */
[----:B------:R-:W-:Y:S02]  /*14a90*/  FSEL R138, R138, -INF , !P3 ;  /* 0xff8000008a8a7808 */ /* 0x000fe40005800000 */
[----:B------:R-:W-:Y:S02]  /*14aa0*/  FSEL R144, R144, -INF , !P3 ;  /* 0xff80000090907808 */ /* 0x000fe40005800000 */
[-C--:B------:R-:W-:Y:S01]  /*14ab0*/  ISETP.GE.AND P3, PT, R0, R91.reuse, PT ;  /* 0x0000005b0000720c */ /* 0x080fe20003f66270 */
[----:B------:R-:W-:Y:S01]  /*14ac0*/  VIADD R0, R3, 0x98 ;  /* 0x0000009803007836 */ /* 0x000fe20000000000 */
[----:B------:R-:W-:Y:S02]  /*14ad0*/  FSEL R153, R153, -INF , !P4 ;  /* 0xff80000099997808 */ /* 0x000fe40006000000 */
[----:B------:R-:W-:Y:S01]  /*14ae0*/  FSEL R159, R159, -INF , !P4 ;  /* 0xff8000009f9f7808 */ /* 0x000fe20006000000 */
[----:B------:R2:W4:Y:S01]  /*14af0*/  MUFU.TANH R57, R24 ;  /* 0x0000001800397308 */ /* 0x0005220000002400 */
[----:B------:R-:W-:Y:S01]  /*14b00*/  ISETP.GE.AND P4, PT, R0, R91, PT ;  /* 0x0000005b0000720c */ /* 0x000fe20003f86270 */
[----:B------:R-:W-:Y:S01]  /*14b10*/  VIADD R0, R3, 0x99 ;  /* 0x0000009903007836 */ /* 0x000fe20000000000 */
[----:B------:R-:W-:Y:S01]  /*14b20*/  HMMA.16816.F32 R40, R16, R36, RZ ;  /* 0x000000241028723c */ /* 0x000fe200000018ff */
[----:B------:R-:W-:-:S02]  /*14b30*/  FSEL R154, R154, -INF , !P5 ;  /* 0xff8000009a9a7808 */ /* 0x000fc40006800000 */
[----:B------:R-:W-:-:S05]  /*14b40*/  FSEL R158, R158, -INF , !P5 ;  /* 0xff8000009e9e7808 */ /* 0x000fca0006800000 */
[----:B------:R-:W-:Y:S01]  /*14b50*/  HMMA.16816.F32 R52, R16, R38, RZ ;  /* 0x000000261034723c */ /* 0x000fe200000018ff */
[----:B------:R-:W-:Y:S01]  /*14b60*/  ISETP.GE.AND P5, PT, R0, R91, PT ;  /* 0x0000005b0000720c */ /* 0x000fe20003fa6270 */
[----:B--2---:R-:W-:-:S06]  /*14b70*/  FMUL.FTZ R24, R28, R2 ;  /* 0x000000021c187220 */ /* 0x004fcc0000410000 */
[----:B------:R-:W-:Y:S01]  /*14b80*/  HMMA.16816.F32 R16, R12, R70, R20 ;  /* 0x000000460c10723c */ /* 0x000fe20000001814 */
[----:B------:R-:W-:Y:S01]  /*14b90*/  FMUL.FTZ R20, R29, R2 ;  /* 0x000000021d147220 */ /* 0x000fe20000410000 */
[----:B------:R1:W-:Y:S01]  /*14ba0*/  MUFU.TANH R56, R24 ;  /* 0x0000001800387308 */ /* 0x0003e20000002400 */
[----:B------:R-:W-:Y:S01]  /*14bb0*/  VIADD R0, R3, 0xa0 ;  /* 0x000000a003007836 */ /* 0x000fe20000000000 */
[----:B------:R-:W-:Y:S01]  /*14bc0*/  FSEL R155, R155, -INF , !P6 ;  /* 0xff8000009b9b7808 */ /* 0x000fe20007000000 */
[----:B------:R2:W4:Y:S01]  /*14bd0*/  LDSM.16.M88.4 R36, [R110+0x9800] ;  /* 0x009800006e24783b */ /* 0x0005220000000200 */
[----:B------:R-:W-:Y:S02]  /*14be0*/  FSEL R161, R161, -INF , !P6 ;  /* 0xff800000a1a17808 */ /* 0x000fe40007000000 */
[----:B------:R-:W-:Y:S02]  /*14bf0*/  ISETP.GE.AND P6, PT, R0, R91, PT ;  /* 0x0000005b0000720c */ /* 0x000fe40003fc6270 */
[----:B------:R-:W-:Y:S01]  /*14c00*/  IADD3 R0, PT, PT, R3, 0xa1, RZ ;  /* 0x000000a103007810 */ /* 0x000fe20007ffe0ff */
[----:B-1----:R-:W-:Y:S01]  /*14c10*/  HMMA.16816.F32 R24, R4, R44, R48 ;  /* 0x0000002c0418723c */ /* 0x002fe20000001830 */
[----:B------:R1:W-:Y:S01]  /*14c20*/  MUFU.TANH R48, R20 ;  /* 0x0000001400307308 */ /* 0x0003e20000002400 */
[----:B------:R-:W-:-:S02]  /*14c30*/  FSEL R160, R160, -INF , !P2 ;  /* 0xff800000a0a07808 */ /* 0x000fc40005000000 */
[----:B------:R-:W-:Y:S01]  /*14c40*/  FSEL R151, R151, -INF , !P1 ;  /* 0xff80000097977808 */ /* 0x000fe20004800000 */
[----:B-1----:R-:W-:-:S04]  /*14c50*/  FMUL.FTZ R20, R30, R2 ;  /* 0x000000021e147220 */ /* 0x002fc80000410000 */
[----:B------:R1:W4:Y:S01]  /*14c60*/  MUFU.TANH R45, R20 ;  /* 0x00000014002d7308 */ /* 0x0003220000002400 */
[----:B--2---:R-:W-:Y:S02]  /*14c70*/  FSEL R110, R181, -INF , !P1 ;  /* 0xff800000b56e7808 */ /* 0x004fe40004800000 */
[----:B------:R-:W-:Y:S01]  /*14c80*/  FSEL R162, R162, -INF , !P0 ;  /* 0xff800000a2a27808 */ /* 0x000fe20004000000 */
[----:B-1----:R-:W-:Y:S02]  /*14c90*/  FMUL.FTZ R20, R31, R2 ;  /* 0x000000021f147220 */ /* 0x002fe40000410000 */
[----:B------:R1:W2:Y:S01]  /*14ca0*/  LDSM.16.M88.4 R28, [R60+0x9800] ;  /* 0x009800003c1c783b */ /* 0x0002a20000000200 */
[----:B------:R-:W-:Y:S02]  /*14cb0*/  FSEL R167, R167, -INF , !P0 ;  /* 0xff800000a7a77808 */ /* 0x000fe40004000000 */
[----:B------:R-:W-:Y:S02]  /*14cc0*/  FSEL R163, R163, -INF , !P4 ;  /* 0xff800000a3a37808 */ /* 0x000fe40006000000 */
[----:B------:R-:W-:-:S02]  /*14cd0*/  FSEL R169, R169, -INF , !P4 ;  /* 0xff800000a9a97808 */ /* 0x000fc40006000000 */
[----:B------:R-:W-:Y:S02]  /*14ce0*/  FSEL R174, R174, -INF , !P5 ;  /* 0xff800000aeae7808 */ /* 0x000fe40006800000 */
[----:B------:R-:W-:Y:S02]  /*14cf0*/  FSEL R168, R168, -INF , !P5 ;  /* 0xff800000a8a87808 */ /* 0x000fe40006800000 */
[----:B------:R-:W-:Y:S02]  /*14d00*/  FSEL R172, R172, -INF , !P6 ;  /* 0xff800000acac7808 */ /* 0x000fe40007000000 */
[----:B------:R-:W-:Y:S01]  /*14d10*/  FSEL R176, R176, -INF , !P6 ;  /* 0xff800000b0b07808 */ /* 0x000fe20007000000 */
[----:B------:R3:W2:Y:S01]  /*14d20*/  MUFU.TANH R44, R20 ;  /* 0x00000014002c7308 */ /* 0x0006a20000002400 */
[----:B------:R-:W-:Y:S02]  /*14d30*/  FSEL R165, R165, -INF , !P3 ;  /* 0xff800000a5a57808 */ /* 0x000fe40005800000 */
[----:B------:R-:W-:Y:S01]  /*14d40*/  FSEL R170, R170, -INF , !P3 ;  /* 0xff800000aaaa7808 */ /* 0x000fe20005800000 */
[----:B------:R-:W-:Y:S01]  /*14d50*/  HMMA.16816.F32 R16, R8, R58, R16 ;  /* 0x0000003a0810723c */ /* 0x000fe20000001810 */
[-C--:B------:R-:W-:Y:S01]  /*14d60*/  FMUL.FTZ R25, R25, R2.reuse ;  /* 0x0000000219197220 */ /* 0x080fe20000410000 */
[-C--:B------:R-:W-:Y:S01]  /*14d70*/  FMUL.FTZ R27, R27, R2.reuse ;  /* 0x000000021b1b7220 */ /* 0x080fe20000410000 */
[-C--:B------:R-:W-:Y:S01]  /*14d80*/  FMUL.FTZ R24, R24, R2.reuse ;  /* 0x0000000218187220 */ /* 0x080fe20000410000 */
[----:B------:R-:W-:Y:S01]  /*14d90*/  FMUL.FTZ R26, R26, R2 ;  /* 0x000000021a1a7220 */ /* 0x000fe20000410000 */
[----:B-1----:R-:W-:Y:S01]  /*14da0*/  FSEL R60, R179, -INF , !P2 ;  /* 0xff800000b33c7808 */ /* 0x002fe20005000000 */
[----:B------:R-:W-:Y:S01]  /*14db0*/  IMAD.MOV.U32 R215, RZ, RZ, R61 ;  /* 0x000000ffffd77224 */ /* 0x000fe200078e003d */
[----:B------:R-:W-:Y:S01]  /*14dc0*/  ISETP.GE.AND P2, PT, R0, R91, PT ;  /* 0x0000005b0000720c */ /* 0x000fe20003f46270 */
[----:B------:R-:W-:Y:S01]  /*14dd0*/  VIADD R0, R3, 0xa8 ;  /* 0x000000a803007836 */ /* 0x000fe20000000000 */
[----:B------:R-:W-:-:S04]  /*14de0*/  DEPBAR.LE SB0, 0x0 ;  /* 0x000080000000791a */ /* 0x000fc80000000000 */
[----:B------:R-:W-:Y:S01]  /*14df0*/  ISETP.GE.AND P1, PT, R0, R91, PT ;  /* 0x0000005b0000720c */ /* 0x000fe20003f26270 */
[----:B------:R-:W-:-:S05]  /*14e00*/  VIADD R0, R3, 0xa9 ;  /* 0x000000a903007836 */ /* 0x000fca0000000000 */
[----:B------:R-:W-:Y:S01]  /*14e10*/  ISETP.GE.AND P0, PT, R0, R91, PT ;  /* 0x0000005b0000720c */ /* 0x000fe20003f06270 */
[----:B------:R-:W-:-:S05]  /*14e20*/  VIADD R0, R3, 0xb0 ;  /* 0x000000b003007836 */ /* 0x000fca0000000000 */
[----:B------:R-:W-:Y:S01]  /*14e30*/  ISETP.GE.AND P4, PT, R0, R91, PT ;  /* 0x0000005b0000720c */ /* 0x000fe20003f86270 */
[----:B------:R-:W-:-:S05]  /*14e40*/  VIADD R0, R3, 0xb1 ;  /* 0x000000b103007836 */ /* 0x000fca0000000000 */
[----:B------:R-:W-:Y:S02]  /*14e50*/  ISETP.GE.AND P5, PT, R0, R91, PT ;  /* 0x0000005b0000720c */ /* 0x000fe40003fa6270 */
[----:B------:R-:W-:-:S04]  /*14e60*/  IADD3 R0, PT, PT, R3, 0xb8, RZ ;  /* 0x000000b803007810 */ /* 0x000fc80007ffe0ff */
[-C--:B------:R-:W-:Y:S01]  /*14e70*/  ISETP.GE.AND P6, PT, R0, R91.reuse, PT ;  /* 0x0000005b0000720c */ /* 0x080fe20003fc6270 */
[----:B------:R-:W-:Y:S01]  /*14e80*/  VIADD R0, R3, 0xb9 ;  /* 0x000000b903007836 */ /* 0x000fe20000000000 */
[----:B------:R-:W-:Y:S01]  /*14e90*/  FSEL R175, R175, -INF , !P2 ;  /* 0xff800000afaf7808 */ /* 0x000fe20005000000 */
[----:B---3--:R-:W-:Y:S01]  /*14ea0*/  HMMA.16816.F32 R20, R12, R32, R40 ;  /* 0x000000200c14723c */ /* 0x008fe20000001828 */
[----:B------:R-:W-:Y:S02]  /*14eb0*/  FSEL R178, R178, -INF , !P2 ;  /* 0xff800000b2b27808 */ /* 0x000fe40005000000 */
[----:B------:R-:W-:Y:S01]  /*14ec0*/  ISETP.GE.AND P2, PT, R0, R91, PT ;  /* 0x0000005b0000720c */ /* 0x000fe20003f46270 */
[----:B------:R-:W-:-:S04]  /*14ed0*/  VIADD R0, R3, 0xc0 ;  /* 0x000000c003007836 */ /* 0x000fc80000000000 */
[----:B------:R-:W-:Y:S01]  /*14ee0*/  HMMA.16816.F32 R12, R12, R34, R52 ;  /* 0x000000220c0c723c */ /* 0x000fe20000001834 */
[-C--:B------:R-:W-:Y:S01]  /*14ef0*/  ISETP.GE.AND P3, PT, R0, R91.reuse, PT ;  /* 0x0000005b0000720c */ /* 0x080fe20003f66270 */
[----:B------:R-:W-:Y:S01]  /*14f00*/  VIADD R0, R3, 0xc1 ;  /* 0x000000c103007836 */ /* 0x000fe20000000000 */
[----:B------:R-:W-:Y:S02]  /*14f10*/  FSEL R171, R171, -INF , !P1 ;  /* 0xff800000abab7808 */ /* 0x000fe40004800000 */
[----:B------:R-:W-:Y:S02]  /*14f20*/  FSEL R177, R177, -INF , !P1 ;  /* 0xff800000b1b17808 */ /* 0x000fe40004800000 */
[----:B------:R-:W-:Y:S01]  /*14f30*/  ISETP.GE.AND P1, PT, R0, R91, PT ;  /* 0x0000005b0000720c */ /* 0x000fe20003f26270 */
[----:B------:R-:W-:Y:S01]  /*14f40*/  VIADD R0, R3, 0xc8 ;  /* 0x000000c803007836 */ /* 0x000fe20000000000 */
[----:B------:R-:W-:Y:S02]  /*14f50*/  FSEL R179, R166, -INF , !P0 ;  /* 0xff800000a6b37808 */ /* 0x000fe40004000000 */
[----:B------:R-:W-:-:S02]  /*14f60*/  FSEL R166, R180, -INF , !P0 ;  /* 0xff800000b4a67808 */ /* 0x000fc40004000000 */
[----:B------:R-:W-:Y:S01]  /*14f70*/  ISETP.GE.AND P0, PT, R0, R91, PT ;  /* 0x0000005b0000720c */ /* 0x000fe20003f06270 */
[----:B----4-:R-:W-:Y:S01]  /*14f80*/  HMMA.16816.F32 R20, R8, R36, R20 ;  /* 0x000000240814723c */ /* 0x010fe20000001814 */
[----:B------:R-:W-:Y:S02]  /*14f90*/  IADD3 R0, PT, PT, R3, 0xc9, RZ ;  /* 0x000000c903007810 */ /* 0x000fe40007ffe0ff */
[----:B------:R-:W-:-:S05]  /*14fa0*/  FSEL R164, R164, -INF , !P5 ;  /* 0xff800000a4a47808 */ /* 0x000fca0006800000 */
[----:B------:R-:W-:Y:S01]  /*14fb0*/  HMMA.16816.F32 R8, R8, R38, R12 ;  /* 0x000000260808723c */ /* 0x000fe2000000180c */
        /* <DEDUP_REMOVED lines=13> */
[----:B------:R-:W-:Y:S01]  /*15090*/  ISETP.GE.AND P4, PT, R0, R91, PT ;  /* 0x0000005b0000720c */ /* 0x000fe20003f86270 */
[----:B------:R-:W-:Y:S01]  /*150a0*/  VIADD R0, R3, 0xd9 ;  /* 0x000000d903007836 */ /* 0x000fe20000000000 */
[----:B------:R-:W-:-:S02]  /*150b0*/  FSEL R181, R118, -INF , !P3 ;  /* 0xff80000076b57808 */ /* 0x000fc40005800000 */
[----:B------:R-:W-:Y:S02]  /*150c0*/  FSEL R118, R82, -INF , !P1 ;  /* 0xff80000052767808 */ /* 0x000fe40004800000 */
[----:B------:R-:W-:Y:S02]  /*150d0*/  FSEL R182, R117, -INF , !P1 ;  /* 0xff80000075b67808 */ /* 0x000fe40004800000 */
[----:B------:R-:W-:Y:S02]  /*150e0*/  ISETP.GE.AND P1, PT, R0, R91, PT ;  /* 0x0000005b0000720c */ /* 0x000fe40003f26270 */
[----:B------:R-:W-:Y:S02]  /*150f0*/  IADD3 R0, PT, PT, R3, 0xe0, RZ ;  /* 0x000000e003007810 */ /* 0x000fe40007ffe0ff */
[----:B------:R-:W-:Y:S02]  /*15100*/  FSEL R117, R72, -INF , !P0 ;  /* 0xff80000048757808 */ /* 0x000fe40004000000 */
[----:B------:R-:W-:-:S02]  /*15110*/  FSEL R183, R81, -INF , !P0 ;  /* 0xff80000051b77808 */ /* 0x000fc40004000000 */
[----:B------:R-:W-:Y:S01]  /*15120*/  ISETP.GE.AND P0, PT, R0, R91, PT ;  /* 0x0000005b0000720c */ /* 0x000fe20003f06270 */
[----:B------:R-:W-:Y:S01]  /*15130*/  VIADD R0, R3, 0xe1 ;  /* 0x000000e103007836 */ /* 0x000fe20000000000 */
[----:B--2---:R-:W-:Y:S01]  /*15140*/  HMMA.16816.F32 R20, R4, R28, R20 ;  /* 0x0000001c0414723c */ /* 0x004fe20000001814 */
[----:B------:R-:W-:-:S03]  /*15150*/  FSEL R94, R94, -INF , !P3 ;  /* 0xff8000005e5e7808 */ /* 0x000fc60005800000 */
[-C--:B------:R-:W-:Y:S01]  /*15160*/  ISETP.GE.AND P3, PT, R0, R91.reuse, PT ;  /* 0x0000005b0000720c */ /* 0x080fe20003f66270 */
[----:B------:R-:W-:Y:S01]  /*15170*/  VIADD R0, R3, 0xe8 ;  /* 0x000000e803007836 */ /* 0x000fe20000000000 */
[----:B------:R-:W-:Y:S02]  /*15180*/  FSEL R65, R65, -INF , !P6 ;  /* 0xff80000041417808 */ /* 0x000fe40007000000 */
[----:B------:R-:W-:Y:S01]  /*15190*/  HMMA.16816.F32 R16, R4, R46, R16 ;  /* 0x0000002e0410723c */ /* 0x000fe20000001810 */
[----:B------:R-:W-:Y:S02]  /*151a0*/  FSEL R187, R68, -INF , !P6 ;  /* 0xff80000044bb7808 */ /* 0x000fe40007000000 */
[----:B------:R-:W-:Y:S01]  /*151b0*/  ISETP.GE.AND P6, PT, R0, R91, PT ;  /* 0x0000005b0000720c */ /* 0x000fe20003fc6270 */
[----:B------:R-:W-:-:S04]  /*151c0*/  VIADD R0, R3, 0xe9 ;  /* 0x000000e903007836 */ /* 0x000fc80000000000 */
[----:B------:R-:W-:Y:S01]  /*151d0*/  HMMA.16816.F32 R4, R4, R30, R8 ;  /* 0x0000001e0404723c */ /* 0x000fe20000001808 */
[----:B------:R-:W-:Y:S02]  /*151e0*/  FSEL R186, R57, -INF , !P2 ;  /* 0xff80000039ba7808 */ /* 0x000fe40005000000 */
[----:B------:R-:W-:Y:S02]  /*151f0*/  FSEL R188, R67, -INF , !P2 ;  /* 0xff80000043bc7808 */ /* 0x000fe40005000000 */
[-C--:B------:R-:W-:Y:S01]  /*15200*/  ISETP.GE.AND P2, PT, R0, R91.reuse, PT ;  /* 0x0000005b0000720c */ /* 0x080fe20003f46270 */
[----:B------:R-:W-:Y:S01]  /*15210*/  VIADD R0, R3, 0xf0 ;  /* 0x000000f003007836 */ /* 0x000fe20000000000 */
[----:B------:R-:W-:Y:S01]  /*15220*/  FSEL R185, R69, -INF , !P5 ;  /* 0xff80000045b97808 */ /* 0x000fe20006800000 */
[----:B------:R-:W-:Y:S01]  /*15230*/  FMUL.FTZ R8, R21, R2 ;  /* 0x0000000215087220 */ /* 0x000fe20000410000 */
[----:B------:R-:W-:Y:S02]  /*15240*/  FSEL R184, R80, -INF , !P5 ;  /* 0xff80000050b87808 */ /* 0x000fe40006800000 */
[----:B------:R-:W-:Y:S01]  /*15250*/  ISETP.GE.AND P5, PT, R0, R91, PT ;  /* 0x0000005b0000720c */ /* 0x000fe20003fa6270 */
[----:B------:R-:W-:Y:S01]  /*15260*/  MUFU.TANH R25, R25 ;  /* 0x0000001900197308 */ /* 0x000fe20000002400 */
[----:B------:R-:W-:-:S02]  /*15270*/  IADD3 R0, PT, PT, R3, 0xf1, RZ ;  /* 0x000000f103007810 */ /* 0x000fc40007ffe0ff */
[----:B------:R-:W-:Y:S02]  /*15280*/  FSEL R67, R45, -INF , !P4 ;  /* 0xff8000002d437808 */ /* 0x000fe40006000000 */
[----:B------:R-:W-:-:S03]  /*15290*/  FSEL R189, R56, -INF , !P4 ;  /* 0xff80000038bd7808 */ /* 0x000fc60006000000 */
[----:B------:R-:W1:Y:S01]  /*152a0*/  MUFU.TANH R27, R27 ;  /* 0x0000001b001b7308 */ /* 0x000e620000002400 */
[----:B------:R-:W-:Y:S01]  /*152b0*/  ISETP.GE.AND P4, PT, R0, R91, PT ;  /* 0x0000005b0000720c */ /* 0x000fe20003f86270 */
[----:B------:R-:W-:Y:S02]  /*152c0*/  VIADD R0, R3, 0xf8 ;  /* 0x000000f803007836 */ /* 0x000fe40000000000 */
[-C--:B------:R-:W-:Y:S01]  /*152d0*/  FMUL.FTZ R16, R16, R2.reuse ;  /* 0x0000000210107220 */ /* 0x080fe20000410000 */
[-C--:B------:R-:W-:Y:S01]  /*152e0*/  FMUL.FTZ R12, R19, R2.reuse ;  /* 0x00000002130c7220 */ /* 0x080fe20000410000 */
[-C--:B------:R-:W-:Y:S02]  /*152f0*/  FMUL.FTZ R4, R4, R2.reuse ;  /* 0x0000000204047220 */ /* 0x080fe40000410000 */
[----:B------:R2:W-:Y:S01]  /*15300*/  MUFU.TANH R10, R8 ;  /* 0x00000008000a7308 */ /* 0x0005e20000002400 */
[----:B------:R-:W-:Y:S01]  /*15310*/  FMUL.FTZ R17, R17, R2 ;  /* 0x0000000211117220 */ /* 0x000fe20000410000 */
[----:B------:R-:W-:-:S02]  /*15320*/  FSEL R191, R44, -INF , !P1 ;  /* 0xff8000002cbf7808 */ /* 0x000fc40004800000 */
[----:B------:R-:W-:Y:S01]  /*15330*/  FSEL R190, R48, -INF , !P1 ;  /* 0xff80000030be7808 */ /* 0x000fe20004800000 */
[-C--:B------:R-:W-:Y:S01]  /*15340*/  FMUL.FTZ R22, R22, R2.reuse ;  /* 0x0000000216167220 */ /* 0x080fe20000410000 */
[----:B------:R-:W-:Y:S02]  /*15350*/  ISETP.GE.AND P1, PT, R0, R91, PT ;  /* 0x0000005b0000720c */ /* 0x000fe40003f26270 */
[----:B------:R-:W-:Y:S01]  /*15360*/  MUFU.TANH R32, R24 ;  /* 0x0000001800207308 */ /* 0x000fe20000002400 */
[-C--:B------:R-:W-:Y:S01]  /*15370*/  FMUL.FTZ R6, R6, R2.reuse ;  /* 0x0000000206067220 */ /* 0x080fe20000410000 */
[-C--:B------:R-:W-:Y:S01]  /*15380*/  FMUL.FTZ R0, R5, R2.reuse ;  /* 0x0000000205007220 */ /* 0x080fe20000410000 */
[----:B--2---:R-:W-:-:S05]  /*15390*/  FMUL.FTZ R8, R23, R2 ;  /* 0x0000000217087220 */ /* 0x004fca0000410000 */
[----:B------:R2:W-:Y:S01]  /*153a0*/  MUFU.TANH R24, R16 ;  /* 0x0000001000187308 */ /* 0x0005e20000002400 */
[----:B------:R3:W-:Y:S07]  /*153b0*/  STL [R1+0x8], R215 ;  /* 0x000008d701007387 */ /* 0x0007ee0000100800 */
[----:B------:R-:W-:Y:S08]  /*153c0*/  MUFU.TANH R9, R8 ;  /* 0x0000000800097308 */ /* 0x000ff00000002400 */
[----:B------:R4:W-:Y:S01]  /*153d0*/  MUFU.TANH R13, R12 ;  /* 0x0000000c000d7308 */ /* 0x0009e20000002400 */
[----:B--2---:R-:W-:-:S07]  /*153e0*/  FMUL.FTZ R16, R18, R2 ;  /* 0x0000000212107220 */ /* 0x004fce0000410000 */
[----:B------:R2:W-:Y:S01]  /*153f0*/  MUFU.TANH R8, R4 ;  /* 0x0000000400087308 */ /* 0x0005e20000002400 */
[----:B-1----:R-:W-:-:S07]  /*15400*/  FSEL R193, R27, -INF , !P3 ;  /* 0xff8000001bc17808 */ /* 0x002fce0005800000 */
[----:B------:R-:W1:Y:S01]  /*15410*/  MUFU.TANH R26, R26 ;  /* 0x0000001a001a7308 */ /* 0x000e620000002400 */
[-C--:B----4-:R-:W-:Y:S01]  /*15420*/  FMUL.FTZ R12, R20, R2.reuse ;  /* 0x00000002140c7220 */ /* 0x090fe20000410000 */
[----:B------:R-:W-:Y:S01]  /*15430*/  FSEL R196, R25, -INF , !P3 ;  /* 0xff80000019c47808 */ /* 0x000fe20005800000 */
[----:B--2---:R-:W-:-:S05]  /*15440*/  FMUL.FTZ R4, R7, R2 ;  /* 0x0000000207047220 */ /* 0x004fca0000410000 */
[----:B------:R-:W2:Y:S01]  /*15450*/  MUFU.TANH R17, R17 ;  /* 0x0000001100117308 */ /* 0x000ea20000002400 */
[----:B------:R-:W-:-:S07]  /*15460*/  ISETP.GT.AND P3, PT, R61, R212, PT ;  /* 0x000000d43d00720c */ /* 0x000fce0003f64270 */
[----:B------:R-:W4:Y:S08]  /*15470*/  MUFU.TANH R16, R16 ;  /* 0x0000001000107308 */ /* 0x000f300000002400 */
[----:B------:R-:W-:Y:S08]  /*15480*/  MUFU.TANH R12, R12 ;  /* 0x0000000c000c7308 */ /* 0x000ff00000002400 */
[----:B------:R-:W3:Y:S08]  /*15490*/  MUFU.TANH R22, R22 ;  /* 0x0000001600167308 */ /* 0x000ef00000002400 */
[----:B------:R-:W3:Y:S08]  /*154a0*/  MUFU.TANH R6, R6 ;  /* 0x0000000600067308 */ /* 0x000ef00000002400 */
[----:B------:R-:W3:Y:S08]  /*154b0*/  MUFU.TANH R4, R4 ;  /* 0x0000000400047308 */ /* 0x000ef00000002400 */
[----:B------:R-:W3:Y:S01]  /*154c0*/  MUFU.TANH R0, R0 ;  /* 0x0000000000007308 */ /* 0x000ee20000002400 */
[----:B------:R-:W-:Y:S01]  /*154d0*/  VIADD R3, R3, 0xf9 ;  /* 0x000000f903037836 */ /* 0x000fe20000000000 */
[----:B-1----:R-:W-:-:S02]  /*154e0*/  FSEL R192, R26, -INF , !P0 ;  /* 0xff8000001ac07808 */ /* 0x002fc40004000000 */
[----:B------:R-:W-:Y:S01]  /*154f0*/  FSEL R195, R32, -INF , !P0 ;  /* 0xff80000020c37808 */ /* 0x000fe20004000000 */
[----:B------:R-:W-:Y:S01]  /*15500*/  BSSY.RECONVERGENT B1, `(.L_x_5436) ;  /* 0x00000a2000017945 */ /* 0x000fe20003800200 */
[----:B------:R-:W-:Y:S02]  /*15510*/  ISETP.GE.AND P0, PT, R3, R91, PT ;  /* 0x0000005b0300720c */ /* 0x000fe40003f06270 */
[----:B------:R-:W-:Y:S02]  /*15520*/  FSEL R199, R13, -INF , !P2 ;  /* 0xff8000000dc77808 */ /* 0x000fe40005000000 */
[----:B--2---:R-:W-:Y:S02]  /*15530*/  FSEL R198, R17, -INF , !P2 ;  /* 0xff80000011c67808 */ /* 0x004fe40005000000 */
[----:B------:R-:W-:Y:S02]  /*15540*/  ISETP.NE.AND P2, PT, R200, RZ, PT ;  /* 0x000000ffc800720c */ /* 0x000fe40003f45270 */
[----:B----4-:R-:W-:-:S02]  /*15550*/  FSEL R194, R16, -INF , !P6 ;  /* 0xff80000010c27808 */ /* 0x010fc40007000000 */
[----:B------:R-:W-:Y:S02]  /*15560*/  FSEL R197, R24, -INF , !P6 ;  /* 0xff80000018c57808 */ /* 0x000fe40007000000 */
[----:B---3--:R-:W-:Y:S02]  /*15570*/  FSEL R200, R22, -INF , !P5 ;  /* 0xff80000016c87808 */ /* 0x008fe40006800000 */
[----:B------:R-:W-:Y:S02]  /*15580*/  FSEL R203, R12, -INF , !P5 ;  /* 0xff8000000ccb7808 */ /* 0x000fe40006800000 */
        /* <DEDUP_REMOVED lines=24> */
.L_x_5439:
[----:B------:R-:W2:Y:S04]  /*15710*/  LD.E R2, desc[UR6][R134.64+0x170] ;  /* 0x0001700686027980 */ /* 0x000ea8000c101900 */
[----:B------:R-:W3:Y:S01]  /*15720*/  LDL.64 R6, [R1] ;  /* 0x0000000001067983 */ /* 0x000ee20000100a00 */
[----:B------:R-:W-:Y:S02]  /*15730*/  LEA R8, R209, 0xfffffe00, 0x8 ;  /* 0xfffffe00d1087811 */ /* 0x000fe400078e40ff */
[----:B------:R-:W-:Y:S02]  /*15740*/  SHF.L.U32 R9, R215, 0x8, RZ ;  /* 0x00000008d7097819 */ /* 0x000fe400000006ff */
[----:B--2---:R-:W-:-:S04]  /*15750*/  IABS R0, R2 ;  /* 0x0000000200007213 */ /* 0x004fc80000000000 */
[----:B------:R-:W1:Y:S08]  /*15760*/  I2F.RP R4, R0 ;  /* 0x0000000000047306 */ /* 0x000e700000209400 */
[----:B-1----:R-:W1:Y:S02]  /*15770*/  MUFU.RCP R4, R4 ;  /* 0x0000000400047308 */ /* 0x002e640000001000 */
[----:B-1----:R-:W-:-:S06]  /*15780*/  VIADD R4, R4, 0xffffffe ;  /* 0x0ffffffe04047836 */ /* 0x002fcc0000000000 */
[----:B------:R-:W1:Y:S01]  /*15790*/  F2I.FTZ.U32.TRUNC.NTZ R5, R4 ;  /* 0x0000000400057305 */ /* 0x000e62000021f000 */
[----:B---3--:R-:W-:Y:S02]  /*157a0*/  MOV R14, R6 ;  /* 0x00000006000e7202 */ /* 0x008fe40000000f00 */
[----:B------:R-:W-:Y:S01]  /*157b0*/  IABS R6, R8 ;  /* 0x0000000800067213 */ /* 0x000fe20000000000 */
[----:B------:R-:W-:Y:S01]  /*157c0*/  IMAD.MOV.U32 R15, RZ, RZ, R7 ;  /* 0x000000ffff0f7224 */ /* 0x000fe200078e0007 */
[----:B------:R-:W-:Y:S01]  /*157d0*/  IABS R10, R2 ;  /* 0x00000002000a7213 */ /* 0x000fe20000000000 */
[----:B-1----:R-:W-:Y:S02]  /*157e0*/  IMAD.MOV R3, RZ, RZ, -R5 ;  /* 0x000000ffff037224 */ /* 0x002fe400078e0a05 */
[----:B------:R-:W-:Y:S02]  /*157f0*/  IMAD.MOV.U32 R4, RZ, RZ, RZ ;  /* 0x000000ffff047224 */ /* 0x000fe400078e00ff */
[----:B------:R-:W-:Y:S01]  /*15800*/  IMAD R3, R3, R0, RZ ;  /* 0x0000000003037224 */ /* 0x000fe200078e02ff */
[----:B------:R-:W-:-:S03]  /*15810*/  IABS R7, R9 ;  /* 0x0000000900077213 */ /* 0x000fc60000000000 */
        /* <DEDUP_REMOVED lines=18> */
[----:B------:R-:W-:-:S03]  /*15940*/  @!P1 IADD3 R4, PT, PT, R4, 0x1, RZ ;  /* 0x0000000104049810 */ /* 0x000fc60007ffe0ff */
[----:B------:R-:W-:Y:S01]  /*15950*/  @P3 VIADD R3, R3, 0x1 ;  /* 0x0000000103033836 */ /* 0x000fe20000000000 */
[----:B------:R-:W-:Y:S02]  /*15960*/  @P4 IADD3 R4, PT, PT, R4, 0x1, RZ ;  /* 0x0000000104044810 */ /* 0x000fe40007ffe0ff */
        /* <DEDUP_REMOVED lines=31> */
.L_x_5440:
[----:B------:R-:W-:Y:S05]  /*15b60*/  BSYNC.RECONVERGENT B0 ;  /* 0x0000000000007941 */ /* 0x000fea0003800200 */
.L_x_5438:
[----:B------:R-:W3:Y:S04]  /*15b70*/  LDL R10, [R1+0x1c] ;  /* 0x00001c00010a7983 */ /* 0x000ee80000100800 */
[----:B--2---:R-:W2:Y:S01]  /*15b80*/  LDL R11, [R1+0x18] ;  /* 0x00001800010b7983 */ /* 0x004ea20000100800 */
[C---:B------:R-:W-:Y:S01]  /*15b90*/  IMAD.SHL.U32 R23, R232.reuse, 0x20, RZ ;  /* 0x00000020e8177824 */ /* 0x040fe200078e00ff */
[----:B------:R-:W-:Y:S02]  /*15ba0*/  SHF.L.U64.HI R22, R232, 0x5, R233 ;  /* 0x00000005e8167819 */ /* 0x000fe400000102e9 */
[----:B------:R-:W-:-:S04]  /*15bb0*/  LOP3.LUT R0, R210, 0x1c0, RZ, 0xc0, !PT ;  /* 0x000001c0d2007812 */ /* 0x000fc800078ec0ff */
[----:B------:R-:W-:-:S04]  /*15bc0*/  LOP3.LUT R0, R0, 0x38, R228, 0xf8, !PT ;  /* 0x0000003800007812 */ /* 0x000fc800078ef8e4 */
[----:B------:R-:W-:-:S04]  /*15bd0*/  LOP3.LUT R0, R0, 0x38, R210, 0x78, !PT ;  /* 0x0000003800007812 */ /* 0x000fc800078e78d2 */
[----:B------:R-:W-:-:S04]  /*15be0*/  LOP3.LUT R0, R0, 0x1e00, R210, 0xf8, !PT ;  /* 0x00001e0000007812 */ /* 0x000fc800078ef8d2 */
[----:B------:R-:W-:Y:S02]  /*15bf0*/  LEA R0, R0, UR8, 0x1 ;  /* 0x0000000800007c11 */ /* 0x000fe4000f8e08ff */
[----:B---3--:R-:W-:-:S04]  /*15c00*/  IADD3 R8, P0, PT, R23, R10, RZ ;  /* 0x0000000a17087210 */ /* 0x008fc80007f1e0ff */
[-C--:B------:R-:W-:Y:S01]  /*15c10*/  IADD3 R6, P1, PT, R8, R23.reuse, RZ ;  /* 0x0000001708067210 */ /* 0x080fe20007f3e0ff */
[----:B--2---:R-:W-:Y:S01]  /*15c20*/  IMAD.X R9, R22, 0x1, R11, P0 ;  /* 0x0000000116097824 */ /* 0x004fe200000e060b */
        /* <DEDUP_REMOVED lines=37> */
[-C--:B-1----:R-:W-:Y:S01]  /*15e80*/  IADD3 R2, P1, PT, R4, R23.reuse, RZ ;  /* 0x0000001704027210 */ /* 0x082fe20007f3e0ff */
        /* <DEDUP_REMOVED lines=9> */
.L_x_5437:
[----:B------:R-:W-:Y:S05]  /*15f20*/  BSYNC.RECONVERGENT B1 ;  /* 0x0000000000017941 */ /* 0x000fea0003800200 */
.L_x_5436:
        /* <DEDUP_REMOVED lines=88> */
[----:B-1----:R-:W-:-:S04]  /*164b0*/  IADD3 R2, PT, PT, R211, R208, RZ ;  /* 0x000000d0d3027210 */ /* 0x002fc80007ffe0ff */
[----:B------:R-:W-:Y:S01]  /*164c0*/  LEA R140, R2, UR8, 0x1 ;  /* 0x00000008028c7c11 */ /* 0x000fe2000f8e08ff */
[-C--:B------:R-:W-:Y:S01]  /*164d0*/  FFMA.FTZ R2, R85, R0.reuse, -R5 ;  /* 0x0000000055027223 */ /* 0x080fe20000010805 */
[----:B--2---:R-:W-:-:S03]  /*164e0*/  FFMA.FTZ R4, R76, R0, -R3 ;  /* 0x000000004c047223 */ /* 0x004fc60000010803 */
[----:B------:R-:W1:Y:S01]  /*164f0*/  LDSM.16.MT88.4 R24, [R140+0xa000] ;  /* 0x00a000008c18783b */ /* 0x000e620000004200 */
[-C--:B------:R-:W-:Y:S01]  /*16500*/  IADD3 R148, PT, PT, R89, R140.reuse, RZ ;  /* 0x0000008c59947210 */ /* 0x080fe20007ffe0ff */
[----:B------:R2:W3:Y:S01]  /*16510*/  MUFU.EX2 R8, R4 ;  /* 0x0000000400087308 */ /* 0x0004e20000000800 */
[----:B------:R-:W-:-:S03]  /*16520*/  IADD3 R156, PT, PT, R156, R140, RZ ;  /* 0x0000008c9c9c7210 */ /* 0x000fc60007ffe0ff */
[----:B------:R-:W-:Y:S01]  /*16530*/  LDSM.16.MT88.4 R20, [R148+0xa000] ;  /* 0x00a000009414783b */ /* 0x000fe20000004200 */
[----:B------:R-:W-:-:S03]  /*16540*/  IADD3 R36, PT, PT, R89, R156, RZ ;  /* 0x0000009c59247210 */ /* 0x000fc60007ffe0ff */
[----:B------:R-:W4:Y:S04]  /*16550*/  LDSM.16.MT88.4 R12, [R156+0xa000] ;  /* 0x00a000009c0c783b */ /* 0x000f280000004200 */
[----:B------:R-:W5:Y:S01]  /*16560*/  LDSM.16.MT88.4 R16, [R36+0xa000] ;  /* 0x00a000002410783b */ /* 0x000f620000004200 */
[----:B--2---:R-:W-:Y:S01]  /*16570*/  FFMA.FTZ R4, R87, R0, -R5 ;  /* 0x0000000057047223 */ /* 0x004fe20000010805 */
[----:B---3--:R-:W-:-:S03]  /*16580*/  MOV R89, R8 ;  /* 0x0000000800597202 */ /* 0x008fc60000000f00 */
[----:B------:R2:W-:Y:S02]  /*16590*/  MUFU.EX2 R87, R4 ;  /* 0x0000000400577308 */ /* 0x0005e40000000800 */
[----:B--2---:R-:W-:-:S06]  /*165a0*/  MOV R4, R6 ;  /* 0x0000000600047202 */ /* 0x004fcc0000000f00 */
[----:B------:R2:W3:Y:S02]  /*165b0*/  MUFU.EX2 R6, R2 ;  /* 0x0000000200067308 */ /* 0x0004e40000000800 */
[----:B--2---:R-:W-:Y:S01]  /*165c0*/  FFMA.FTZ R2, R88, R0, -R5 ;  /* 0x0000000058027223 */ /* 0x004fe20000010805 */
[----:B---3--:R-:W-:Y:S01]  /*165d0*/  F2FP.F16.F32.PACK_AB R8, R6, R87 ;  /* 0x000000570608723e */ /* 0x008fe200000000ff */
[----:B------:R-:W-:-:S04]  /*165e0*/  FADD.FTZ R6, R87, R6 ;  /* 0x0000000657067221 */ /* 0x000fc80000010000 */
[----:B------:R2:W3:Y:S02]  /*165f0*/  MUFU.EX2 R7, R2 ;  /* 0x0000000200077308 */ /* 0x0004e40000000800 */
[----:B--2---:R-:W-:Y:S01]  /*16600*/  FFMA.FTZ R2, R90, R0, -R5 ;  /* 0x000000005a027223 */ /* 0x004fe20000010805 */
[----:B------:R-:W-:Y:S01]  /*16610*/  MOV R90, R9 ;  /* 0x00000009005a7202 */ /* 0x000fe20000000f00 */
[----:B---3--:R-:W-:Y:S01]  /*16620*/  FADD.FTZ R6, R7, R6 ;  /* 0x0000000607067221 */ /* 0x008fe20000010000 */
[----:B------:R-:W-:-:S03]  /*16630*/  F2FP.F16.F32.PACK_AB R9, R91, R4 ;  /* 0x000000045b09723e */ /* 0x000fc600000000ff */
[----:B------:R2:W3:Y:S01]  /*16640*/  MUFU.EX2 R88, R2 ;  /* 0x0000000200587308 */ /* 0x0004e20000000800 */
[----:B------:R-:W-:Y:S01]  /*16650*/  F2FP.F16.F32.PACK_AB R11, R90, R89 ;  /* 0x000000595a0b723e */ /* 0x000fe200000000ff */
[-C--:B--2---:R-:W-:Y:S01]  /*16660*/  FFMA.FTZ R2, R86, R0.reuse, -R3 ;  /* 0x0000000056027223 */ /* 0x084fe20000010803 */
[C---:B---3--:R-:W-:Y:S01]  /*16670*/  F2FP.F16.F32.PACK_AB R10, R88.reuse, R7 ;  /* 0x00000007580a723e */ /* 0x048fe200000000ff */
[----:B------:R-:W-:Y:S01]  /*16680*/  FADD.FTZ R6, R88, R6 ;  /* 0x0000000658067221 */ /* 0x000fe20000010000 */
[----:B------:R-:W-:-:S03]  /*16690*/  FFMA.FTZ R7, R190, R0, -R5 ;  /* 0x00000000be077223 */ /* 0x000fc60000010805 */
[----:B------:R2:W-:Y:S02]  /*166a0*/  MUFU.EX2 R32, R2 ;  /* 0x0000000200207308 */ /* 0x0005e40000000800 */
[C---:B-1----:R-:W-:Y:S06]  /*166b0*/  HMMA.16816.F32 R40, R8.reuse, R24, RZ ;  /* 0x000000180828723c */ /* 0x042fec00000018ff */
[----:B------:R-:W-:Y:S02]  /*166c0*/  MUFU.EX2 R87, R7 ;  /* 0x0000000700577308 */ /* 0x000fe40000000800 */
[----:B------:R-:W-:Y:S01]  /*166d0*/  HMMA.16816.F32 R44, R8, R26, RZ ;  /* 0x0000001a082c723c */ /* 0x000fe200000018ff */
[----:B--2---:R-:W-:-:S07]  /*166e0*/  FFMA.FTZ R2, R73, R0, -R3 ;  /* 0x0000000049027223 */ /* 0x004fce0000010803 */
[C---:B----4-:R-:W-:Y:S01]  /*166f0*/  HMMA.16816.F32 R56, R8.reuse, R12, RZ ;  /* 0x0000000c0838723c */ /* 0x050fe200000018ff */
[----:B------:R1:W-:Y:S07]  /*16700*/  MUFU.EX2 R49, R2 ;  /* 0x0000000200317308 */ /* 0x0003ee0000000800 */
[C---:B------:R-:W-:Y:S01]  /*16710*/  HMMA.16816.F32 R68, R8.reuse, R14, RZ ;  /* 0x0000000e0844723c */ /* 0x040fe200000018ff */
[----:B------:R-:W-:Y:S07]  /*16720*/  LDSM.16.MT88.4 R12, [R36+0xa800] ;  /* 0x00a80000240c783b */ /* 0x000fee0000004200 */
[----:B-----5:R-:W-:Y:S01]  /*16730*/  HMMA.16816.F32 R52, R8, R16, RZ ;  /* 0x000000100834723c */ /* 0x020fe200000018ff */
[----:B-1----:R-:W-:Y:S01]  /*16740*/  FFMA.FTZ R2, R98, R0, -R5 ;  /* 0x0000000062027223 */ /* 0x002fe20000010805 */
[----:B------:R-:W-:-:S03]  /*16750*/  MOV R98, R28 ;  /* 0x0000001c00627202 */ /* 0x000fc60000000f00 */
[----:B------:R1:W2:Y:S02]  /*16760*/  MUFU.EX2 R28, R2 ;  /* 0x00000002001c7308 */ /* 0x0002a40000000800 */
[--C-:B-1----:R-:W-:Y:S01]  /*16770*/  FFMA.FTZ R2, R96, R0, -R5.reuse ;  /* 0x0000000060027223 */ /* 0x102fe20000010805 */
[----:B--2---:R-:W-:Y:S02]  /*16780*/  MOV R96, R28 ;  /* 0x0000001c00607202 */ /* 0x004fe40000000f00 */
[----:B------:R-:W1:Y:S03]  /*16790*/  LDSM.16.MT88.4 R28, [R140+0xa800] ;  /* 0x00a800008c1c783b */ /* 0x000e660000004200 */
[----:B------:R2:W3:Y:S02]  /*167a0*/  MUFU.EX2 R24, R2 ;  /* 0x0000000200187308 */ /* 0x0004e40000000800 */
[----:B--2---:R-:W-:Y:S01]  /*167b0*/  FFMA.FTZ R2, R97, R0, -R5 ;  /* 0x0000000061027223 */ /* 0x004fe20000010805 */
[----:B------:R-:W-:-:S02]  /*167c0*/  MOV R97, R32 ;  /* 0x0000002000617202 */ /* 0x000fc40000000f00 */
[C---:B------:R-:W-:Y:S03]  /*167d0*/  HMMA.16816.F32 R32, R8.reuse, R20, RZ ;  /* 0x000000140820723c */ /* 0x040fe600000018ff */
[----:B------:R2:W4:Y:S02]  /*167e0*/  MUFU.EX2 R48, R2 ;  /* 0x0000000200307308 */ /* 0x0005240000000800 */
[----:B--2---:R-:W-:Y:S01]  /*167f0*/  FFMA.FTZ R2, R99, R0, -R5 ;  /* 0x0000000063027223 */ /* 0x004fe20000010805 */
[----:B---3--:R-:W-:Y:S02]  /*16800*/  MOV R99, R24 ;  /* 0x0000001800637202 */ /* 0x008fe40000000f00 */
[----:B------:R-:W-:Y:S03]  /*16810*/  HMMA.16816.F32 R24, R8, R22, RZ ;  /* 0x000000160818723c */ /* 0x000fe600000018ff */
[----:B------:R2:W3:Y:S01]  /*16820*/  MUFU.EX2 R61, R2 ;  /* 0x00000002003d7308 */ /* 0x0004e20000000800 */
[----:B------:R-:W5:Y:S01]  /*16830*/  LDSM.16.MT88.4 R20, [R148+0xa800] ;  /* 0x00a800009414783b */ /* 0x000f620000004200 */
        /* <DEDUP_REMOVED lines=10> */
[----:B---3--:R-:W-:Y:S02]  /*168e0*/  F2FP.F16.F32.PACK_AB R10, R61, R101 ;  /* 0x000000653d0a723e */ /* 0x008fe400000000ff */
[----:B-1----:R-:W-:-:S07]  /*168f0*/  F2FP.F16.F32.PACK_AB R11, R86, R100 ;  /* 0x00000064560b723e */ /* 0x002fce00000000ff */
[----:B------:R-:W-:Y:S01]  /*16900*/  HMMA.16816.F32 R72, R8, R28, R40 ;  /* 0x0000001c0848723c */ /* 0x000fe20000001828 */
[----:B--2---:R-:W-:Y:S01]  /*16910*/  FFMA.FTZ R2, R103, R0, -R3 ;  /* 0x0000000067027223 */ /* 0x004fe20000010803 */
[----:B------:R-:W-:-:S03]  /*16920*/  MOV R103, R61 ;  /* 0x0000003d00677202 */ /* 0x000fc60000000f00 */
[----:B------:R1:W2:Y:S03]  /*16930*/  MUFU.EX2 R252, R2 ;  /* 0x0000000200fc7308 */ /* 0x0002a60000000800 */
[C---:B-----5:R-:W-:Y:S08]  /*16940*/  HMMA.16816.F32 R40, R8.reuse, R20, R32 ;  /* 0x000000140828723c */ /* 0x060ff00000001820 */
[----:B------:R-:W-:Y:S01]  /*16950*/  HMMA.16816.F32 R76, R8, R30, R44 ;  /* 0x0000001e084c723c */ /* 0x000fe2000000182c */
[----:B------:R-:W3:Y:S01]  /*16960*/  LDSM.16.MT88.4 R28, [R140+0xb000] ;  /* 0x00b000008c1c783b */ /* 0x000ee20000004200 */
[----:B-1----:R-:W-:-:S06]  /*16970*/  FFMA.FTZ R2, R102, R0, -R3 ;  /* 0x0000000066027223 */ /* 0x002fcc0000010803 */
[C---:B------:R-:W-:Y:S01]  /*16980*/  HMMA.16816.F32 R32, R8.reuse, R22, R24 ;  /* 0x000000160820723c */ /* 0x040fe20000001818 */
[----:B------:R-:W1:Y:S01]  /*16990*/  LDSM.16.MT88.4 R24, [R148+0xb000] ;  /* 0x00b000009418783b */ /* 0x000e620000004200 */
[----:B------:R5:W-:Y:S06]  /*169a0*/  MUFU.EX2 R250, R2 ;  /* 0x0000000200fa7308 */ /* 0x000bec0000000800 */
[C---:B------:R-:W-:Y:S08]  /*169b0*/  HMMA.16816.F32 R44, R8.reuse, R12, R52 ;  /* 0x0000000c082c723c */ /* 0x040ff00000001834 */
[----:B------:R-:W-:Y:S01]  /*169c0*/  HMMA.16816.F32 R20, R8, R14, R48 ;  /* 0x0000000e0814723c */ /* 0x000fe20000001830 */
[----:B------:R-:W1:Y:S01]  /*169d0*/  LDSM.16.MT88.4 R12, [R36+0xb000] ;  /* 0x00b00000240c783b */ /* 0x000e620000004200 */
[----:B-----5:R-:W-:-:S04]  /*169e0*/  FFMA.FTZ R2, R104, R0, -R5 ;  /* 0x0000000068027223 */ /* 0x020fc80000010805 */
[----:B------:R5:W-:Y:S02]  /*169f0*/  MUFU.EX2 R248, R2 ;  /* 0x0000000200f87308 */ /* 0x000be40000000800 */
[C---:B----4-:R-:W-:Y:S08]  /*16a00*/  HMMA.16816.F32 R56, R8.reuse, R16, R56 ;  /* 0x000000100838723c */ /* 0x050ff00000001838 */
[----:B------:R-:W-:Y:S01]  /*16a10*/  HMMA.16816.F32 R68, R8, R18, R68 ;  /* 0x000000120844723c */ /* 0x000fe20000001844 */
[----:B------:R-:W4:Y:S01]  /*16a20*/  LDSM.16.MT88.4 R16, [R156+0xb000] ;  /* 0x00b000009c10783b */ /* 0x000f220000004200 */
[----:B--2---:R-:W-:Y:S01]  /*16a30*/  F2FP.F16.F32.PACK_AB R9, R252, R251 ;  /* 0x000000fbfc09723e */ /* 0x004fe200000000ff */
[----:B-----5:R-:W-:-:S04]  /*16a40*/  FFMA.FTZ R2, R106, R0, -R5 ;  /* 0x000000006a027223 */ /* 0x020fc80000010805 */
        /* <DEDUP_REMOVED lines=138> */
[----:B------:R-:W-:Y:S02]  /*172f0*/  MOV R64, R210 ;  /* 0x000000d200407202 */ /* 0x000fe40000000f00 */
[----:B----4-:R-:W-:-:S03]  /*17300*/  F2FP.F16.F32.PACK_AB R11, R211, R216 ;  /* 0x000000d8d30b723e */ /* 0x010fc600000000ff */
[----:B------:R2:W-:Y:S04]  /*17310*/  MUFU.EX2 R208, R2 ;  /* 0x0000000200d07308 */ /* 0x0005e80000000800 */
[C---:B---3--:R-:W-:Y:S08]  /*17320*/  HMMA.16816.F32 R52, R8.reuse, R28, R52 ;  /* 0x0000001c0834723c */ /* 0x048ff00000001834 */
[----:B------:R-:W-:Y:S01]  /*17330*/  HMMA.16816.F32 R76, R8, R30, R76 ;  /* 0x0000001e084c723c */ /* 0x000fe2000000184c */
[----:B------:R-:W3:Y:S01]  /*17340*/  LDSM.16.MT88.4 R28, [R140+0xd800] ;  /* 0x00d800008c1c783b */ /* 0x000ee20000004200 */
[----:B--2---:R-:W-:-:S04]  /*17350*/  FFMA.FTZ R2, R146, R0, -R3 ;  /* 0x0000000092027223 */ /* 0x004fc80000010803 */
[----:B------:R2:W4:Y:S02]  /*17360*/  MUFU.EX2 R210, R2 ;  /* 0x0000000200d27308 */ /* 0x0005240000000800 */
[C---:B-----5:R-:W-:Y:S08]  /*17370*/  HMMA.16816.F32 R40, R8.reuse, R24, R40 ;  /* 0x000000180828723c */ /* 0x060ff00000001828 */
[----:B------:R-:W-:Y:S01]  /*17380*/  HMMA.16816.F32 R32, R8, R26, R32 ;  /* 0x0000001a0820723c */ /* 0x000fe20000001820 */
[----:B------:R-:W5:Y:S01]  /*17390*/  LDSM.16.MT88.4 R24, [R148+0xd800] ;  /* 0x00d800009418783b */ /* 0x000f620000004200 */
[----:B--2---:R-:W-:-:S06]  /*173a0*/  FFMA.FTZ R2, R147, R0, -R3 ;  /* 0x0000000093027223 */ /* 0x004fcc0000010803 */
[C---:B------:R-:W-:Y:S01]  /*173b0*/  HMMA.16816.F32 R48, R8.reuse, R12, R48 ;  /* 0x0000000c0830723c */ /* 0x040fe20000001830 */
[----:B------:R2:W-:Y:S07]  /*173c0*/  MUFU.EX2 R147, R2 ;  /* 0x0000000200937308 */ /* 0x0005ee0000000800 */
[C---:B------:R-:W-:Y:S01]  /*173d0*/  HMMA.16816.F32 R20, R8.reuse, R14, R20 ;  /* 0x0000000e0814723c */ /* 0x040fe20000001814 */
[----:B------:R-:W5:Y:S07]  /*173e0*/  LDSM.16.MT88.4 R12, [R36+0xd800] ;  /* 0x00d80000240c783b */ /* 0x000f6e0000004200 */
[----:B-1----:R-:W-:Y:S01]  /*173f0*/  HMMA.16816.F32 R68, R8, R16, R68 ;  /* 0x000000100844723c */ /* 0x002fe20000001844 */
[----:B--2---:R-:W-:Y:S01]  /*17400*/  FFMA.FTZ R2, R150, R0, -R5 ;  /* 0x0000000096027223 */ /* 0x004fe20000010805 */
[----:B------:R-:W-:-:S03]  /*17410*/  MOV R150, R103 ;  /* 0x0000006700967202 */ /* 0x000fc60000000f00 */
[----:B------:R1:W-:Y:S03]  /*17420*/  MUFU.EX2 R146, R2 ;  /* 0x0000000200927308 */ /* 0x0003e60000000800 */
[----:B------:R-:W-:Y:S01]  /*17430*/  HMMA.16816.F32 R80, R8, R18, R80 ;  /* 0x000000120850723c */ /* 0x000fe20000001850 */
[----:B------:R-:W2:Y:S01]  /*17440*/  LDSM.16.MT88.4 R16, [R156+0xd800] ;  /* 0x00d800009c10783b */ /* 0x000ea20000004200 */
[----:B----4-:R-:W-:Y:S01]  /*17450*/  F2FP.F16.F32.PACK_AB R9, R210, R208 ;  /* 0x000000d0d209723e */ /* 0x010fe200000000ff */
[----:B-1----:R-:W-:Y:S01]  /*17460*/  FFMA.FTZ R2, R149, R0, -R5 ;  /* 0x0000000095027223 */ /* 0x002fe20000010805 */
[----:B------:R-:W-:-:S03]  /*17470*/  MOV R149, R101 ;  /* 0x0000006500957202 */ /* 0x000fc60000000f00 */
[----:B------:R1:W4:Y:S02]  /*17480*/  MUFU.EX2 R145, R2 ;  /* 0x0000000200917308 */ /* 0x0003240000000800 */
[----:B-1----:R-:W-:Y:S01]  /*17490*/  FFMA.FTZ R2, R152, R0, -R5 ;  /* 0x0000000098027223 */ /* 0x002fe20000010805 */
[----:B----4-:R-:W-:Y:S02]  /*174a0*/  F2FP.F16.F32.PACK_AB R8, R145, R146 ;  /* 0x000000929108723e */ /* 0x010fe400000000ff */
[----:B------:R-:W-:-:S03]  /*174b0*/  MOV R152, R100 ;  /* 0x0000006400987202 */ /* 0x000fc60000000f00 */
[----:B------:R1:W-:Y:S02]  /*174c0*/  MUFU.EX2 R144, R2 ;  /* 0x0000000200907308 */ /* 0x0003e40000000800 */
[----:B-1----:R-:W-:-:S06]  /*174d0*/  FFMA.FTZ R2, R110, R0, -R5 ;  /* 0x000000006e027223 */ /* 0x002fcc0000010805 */
[----:B------:R1:W4:Y:S02]  /*174e0*/  MUFU.EX2 R143, R2 ;  /* 0x00000002008f7308 */ /* 0x0003240000000800 */
[----:B-1----:R-:W-:Y:S01]  /*174f0*/  FFMA.FTZ R2, R151, R0, -R3 ;  /* 0x0000000097027223 */ /* 0x002fe20000010803 */
[----:B----4-:R-:W-:Y:S02]  /*17500*/  F2FP.F16.F32.PACK_AB R10, R143, R144 ;  /* 0x000000908f0a723e */ /* 0x010fe400000000ff */
[----:B------:R-:W-:-:S03]  /*17510*/  MOV R151, R99 ;  /* 0x0000006300977202 */ /* 0x000fc60000000f00 */
[----:B------:R1:W4:Y:S02]  /*17520*/  MUFU.EX2 R142, R2 ;  /* 0x00000002008e7308 */ /* 0x0003240000000800 */
[----:B-1----:R-:W-:Y:S01]  /*17530*/  FFMA.FTZ R2, R153, R0, -R3 ;  /* 0x0000000099027223 */ /* 0x002fe20000010803 */
[----:B----4-:R-:W-:Y:S02]  /*17540*/  F2FP.F16.F32.PACK_AB R11, R142, R147 ;  /* 0x000000938e0b723e */ /* 0x010fe400000000ff */
[----:B------:R-:W-:-:S03]  /*17550*/  MOV R153, R97 ;  /* 0x0000006100997202 */ /* 0x000fc60000000f00 */
[----:B------:R1:W-:Y:S02]  /*17560*/  MUFU.EX2 R137, R2 ;  /* 0x0000000200897308 */ /* 0x0003e40000000800 */
[C---:B---3--:R-:W-:Y:S08]  /*17570*/  HMMA.16816.F32 R52, R8.reuse, R28, R52 ;  /* 0x0000001c0834723c */ /* 0x048ff00000001834 */
[----:B------:R-:W-:Y:S01]  /*17580*/  HMMA.16816.F32 R76, R8, R30, R76 ;  /* 0x0000001e084c723c */ /* 0x000fe2000000184c */
[----:B------:R-:W3:Y:S01]  /*17590*/  LDSM.16.MT88.4 R28, [R140+0xe000] ;  /* 0x00e000008c1c783b */ /* 0x000ee20000004200 */
[----:B-1----:R-:W-:Y:S01]  /*175a0*/  FFMA.FTZ R2, R154, R0, -R3 ;  /* 0x000000009a027223 */ /* 0x002fe20000010803 */
[----:B------:R-:W-:-:S05]  /*175b0*/  MOV R154, R96 ;  /* 0x00000060009a7202 */ /* 0x000fca0000000f00 */
[----:B-----5:R-:W-:Y:S01]  /*175c0*/  HMMA.16816.F32 R44, R8, R24, R40 ;  /* 0x00000018082c723c */ /* 0x020fe20000001828 */
[----:B------:R1:W4:Y:S01]  /*175d0*/  MUFU.EX2 R141, R2 ;  /* 0x00000002008d7308 */ /* 0x0003220000000800 */
[----:B------:R-:W-:-:S06]  /*175e0*/  FADD.FTZ R6, R154, R6 ;  /* 0x000000069a067221 */ /* 0x000fcc0000010000 */
[C---:B------:R-:W-:Y:S01]  /*175f0*/  HMMA.16816.F32 R32, R8.reuse, R26, R32 ;  /* 0x0000001a0820723c */ /* 0x040fe20000001820 */
[----:B------:R-:W5:Y:S07]  /*17600*/  LDSM.16.MT88.4 R24, [R148+0xe000] ;  /* 0x00e000009418783b */ /* 0x000f6e0000004200 */
[----:B------:R-:W-:Y:S01]  /*17610*/  HMMA.16816.F32 R40, R8, R12, R48 ;  /* 0x0000000c0828723c */ /* 0x000fe20000001830 */
[----:B-1----:R-:W-:Y:S01]  /*17620*/  FFMA.FTZ R2, R155, R0, -R3 ;  /* 0x000000009b027223 */ /* 0x002fe20000010803 */
[----:B------:R-:W-:-:S03]  /*17630*/  MOV R155, R98 ;  /* 0x00000062009b7202 */ /* 0x000fc60000000f00 */
[----:B------:R1:W-:Y:S03]  /*17640*/  MUFU.EX2 R138, R2 ;  /* 0x00000002008a7308 */ /* 0x0003e60000000800 */
[C---:B------:R-:W-:Y:S01]  /*17650*/  HMMA.16816.F32 R20, R8.reuse, R14, R20 ;  /* 0x0000000e0814723c */ /* 0x040fe20000001814 */
[----:B------:R-:W5:Y:S07]  /*17660*/  LDSM.16.MT88.4 R12, [R36+0xe000] ;  /* 0x00e00000240c783b */ /* 0x000f6e0000004200 */
[----:B--2---:R-:W-:Y:S01]  /*17670*/  HMMA.16816.F32 R68, R8, R16, R68 ;  /* 0x000000100844723c */ /* 0x004fe20000001844 */
[----:B-1----:R-:W-:-:S07]  /*17680*/  FFMA.FTZ R2, R159, R0, -R5 ;  /* 0x000000009f027223 */ /* 0x002fce0000010805 */
        /* <DEDUP_REMOVED lines=382> */
.L_x_5448:
        /* <DEDUP_REMOVED lines=11> */
[----:B---3--:R-:W-:Y:S02]  /*18f20*/  @!P5 R2UR UR4, R16 ;  /* 0x000000001004d2ca */ /* 0x008fe400000e0000 */
[----:B------:R-:W-:Y:S11]  /*18f30*/  @!P5 R2UR UR5, R17 ;  /* 0x000000001105d2ca */ /* 0x000ff600000e0000 */
[----:B------:R-:W-:Y:S02]  /*18f40*/  @!UPT UIADD3 URZ, UPT, UPT, URZ, URZ, URZ ;  /* 0x000000fffffff290 */ /* 0x000fe4000fffe0ff */
[----:B------:R-:W3:Y:S01]  /*18f50*/  @!P5 LD.E R2, desc[UR4][R134.64+0x40] ;  /* 0x000040048602d980 */ /* 0x000ee2000c101900 */
[C---:B-1----:R-:W-:Y:S01]  /*18f60*/  LOP3.LUT R4, R228.reuse, 0x38, RZ, 0xc0, !PT ;  /* 0x00000038e4047812 */ /* 0x042fe200078ec0ff */
[----:B------:R-:W-:Y:S02]  /*18f70*/  IMAD.SHL.U32 R227, R228, 0x8, RZ ;  /* 0x00000008e4e37824 */ /* 0x000fe400078e00ff */
[----:B--2---:R-:W-:Y:S02]  /*18f80*/  IMAD.MOV.U32 R13, RZ, RZ, R6 ;  /* 0x000000ffff0d7224 */ /* 0x004fe400078e0006 */
[----:B----4-:R-:W-:Y:S02]  /*18f90*/  IMAD.MOV.U32 R12, RZ, RZ, R5 ;  /* 0x000000ffff0c7224 */ /* 0x010fe400078e0005 */
[----:B---3--:R-:W-:Y:S04]  /*18fa0*/  @!P5 IMAD.SHL.U32 R0, R2, 0x100, RZ ;  /* 0x000001000200d824 */ /* 0x008fe800078e00ff */
[----:B------:R-:W-:Y:S05]  /*18fb0*/  @!P5 IMAD.X R0, RZ, RZ, ~R0, P0 ;  /* 0x000000ffff00d224 */ /* 0x000fea00000e0e00 */
[----:B------:R-:W-:Y:S02]  /*18fc0*/  @!P5 SHF.R.S64 R2, R3, 0x1f, R0 ;  /* 0x0000001f0302d819 */ /* 0x000fe40000001000 */
[--C-:B------:R-:W-:Y:S02]  /*18fd0*/  LOP3.LUT R3, R4, 0x1c0, R227.reuse, 0xf8, !PT ;  /* 0x000001c004037812 */ /* 0x100fe400078ef8e3 */
[----:B------:R-:W-:Y:S02]  /*18fe0*/  @!P5 IADD3 R6, P0, PT, R6, R2, RZ ;  /* 0x000000020606d210 */ /* 0x000fe40007f1e0ff */
[----:B------:R-:W-:Y:S02]  /*18ff0*/  LOP3.LUT R11, R3, 0x38, R227, 0x78, !PT ;  /* 0x00000038030b7812 */ /* 0x000fe400078e78e3 */
        /* <DEDUP_REMOVED lines=10> */
[----:B-1----:R-:W-:Y:S02]  /*190a0*/  IABS R6, R235 ;  /* 0x000000eb00067213 */ /* 0x002fe40000000000 */
        /* <DEDUP_REMOVED lines=67> */
.L_x_5443:
[----:B------:R-:W-:Y:S05]  /*194e0*/  BSYNC.RECONVERGENT B0 ;  /* 0x0000000000007941 */ /* 0x000fea0003800200 */
.L_x_5442:
[----:B--2---:R-:W2:Y:S01]  /*194f0*/  LDL R0, [R1+0x20] ;  /* 0x0000200001007983 */ /* 0x004ea20000100800 */
[----:B------:R-:W3:Y:S01]  /*19500*/  S2UR UR12, SR_CgaCtaId ;  /* 0x00000000000c79c3 */ /* 0x000ee20000008800 */
[C---:B------:R-:W-:Y:S01]  /*19510*/  R2UR UR34, R16.reuse ;  /* 0x00000000102272ca */ /* 0x040fe200000e0000 */
[----:B------:R-:W-:Y:S01]  /*19520*/  UMOV UR13, 0x400 ;  /* 0x00000400000d7882 */ /* 0x000fe20000000000 */
[----:B------:R-:W-:Y:S01]  /*19530*/  R2UR UR35, R17 ;  /* 0x00000000112372ca */ /* 0x000fe200000e0000 */
[----:B------:R-:W4:Y:S01]  /*19540*/  LDCU.64 UR4, c[0x0][0x358] ;  /* 0x00006b00ff0477ac */ /* 0x000f220008000a00 */
[----:B------:R-:W-:Y:S01]  /*19550*/  LOP3.LUT R230, R11, 0x1e00, R227, 0xf8, !PT ;  /* 0x00001e000be67812 */ /* 0x000fe200078ef8e3 */
[----:B------:R-:W-:Y:S01]  /*19560*/  BSSY.RECONVERGENT B1, `(.L_x_5444) ;  /* 0x00002be000017945 */ /* 0x000fe20003800200 */
[C---:B------:R-:W-:Y:S02]  /*19570*/  R2UR UR32, R16.reuse ;  /* 0x00000000102072ca */ /* 0x040fe400000e0000 */
[----:B------:R-:W-:Y:S02]  /*19580*/  R2UR UR33, R17 ;  /* 0x00000000112172ca */ /* 0x000fe400000e0000 */
[-C--:B------:R-:W-:Y:S02]  /*19590*/  MOV R12, R20.reuse ;  /* 0x00000014000c7202 */ /* 0x080fe40000000f00 */
[----:B------:R-:W-:Y:S02]  /*195a0*/  IADD3 R10, P0, PT, R231, R20, RZ ;  /* 0x00000014e70a7210 */ /* 0x000fe40007f1e0ff */
        /* <DEDUP_REMOVED lines=21> */
[C---:B------:R-:W-:Y:S02]  /*19700*/  R2UR UR15, R17.reuse ;  /* 0x00000000110f72ca */ /* 0x040fe400000e0000 */
[C---:B------:R-:W-:Y:S02]  /*19710*/  R2UR UR11, R17.reuse ;  /* 0x00000000110b72ca */ /* 0x040fe400000e0000 */
[C---:B------:R-:W-:Y:S02]  /*19720*/  R2UR UR41, R17.reuse ;  /* 0x00000000112972ca */ /* 0x040fe400000e0000 */
[C---:B------:R-:W-:Y:S02]  /*19730*/  R2UR UR39, R17.reuse ;  /* 0x00000000112772ca */ /* 0x040fe400000e0000 */
[----:B------:R-:W-:Y:S02]  /*19740*/  R2UR UR37, R17 ;  /* 0x00000000112572ca */ /* 0x000fe400000e0000 */
[----:B------:R-:W-:Y:S02]  /*19750*/  MOV R225, 0x20 ;  /* 0x0000002000e17802 */ /* 0x000fe40000000f00 */
[----:B------:R-:W-:Y:S02]  /*19760*/  LOP3.LUT P2, RZ, R228, 0x4, RZ, 0xc0, !PT ;  /* 0x00000004e4ff7812 */ /* 0x000fe4000784c0ff */
[-C--:B--2---:R-:W-:Y:S01]  /*19770*/  MOV R13, R0.reuse ;  /* 0x00000000000d7202 */ /* 0x084fe20000000f00 */
[----:B---3--:R-:W-:Y:S01]  /*19780*/  ULEA UR8, UR12, UR13, 0x18 ;  /* 0x0000000d0c087291 */ /* 0x008fe2000f8ec0ff */
[----:B------:R-:W-:Y:S02]  /*19790*/  IADD3.X R11, PT, PT, R234, R0, RZ, P0, !PT ;  /* 0x00000000ea0b7210 */ /* 0x000fe400007fe4ff */
[-C--:B------:R-:W-:Y:S02]  /*197a0*/  IADD3 R8, P0, PT, R10, R231.reuse, RZ ;  /* 0x000000e70a087210 */ /* 0x080fe40007f1e0ff */
[----:B------:R-:W-:Y:S02]  /*197b0*/  R2UR UR12, R16 ;  /* 0x00000000100c72ca */ /* 0x000fe400000e0000 */
[----:B------:R-:W-:Y:S02]  /*197c0*/  LEA R230, R230, UR8, 0x1 ;  /* 0x00000008e6e67c11 */ /* 0x000fe4000f8e08ff */
[-C--:B------:R-:W-:Y:S02]  /*197d0*/  IADD3.X R9, PT, PT, R11, R234.reuse, RZ, P0, !PT ;  /* 0x000000ea0b097210 */ /* 0x080fe400007fe4ff */
[-C--:B-1----:R-:W-:Y:S01]  /*197e0*/  IADD3 R6, P0, PT, R8, R231.reuse, RZ ;  /* 0x000000e708067210 */ /* 0x082fe20007f1e0ff */
[----:B------:R-:W-:Y:S01]  /*197f0*/  @!PT LDS RZ, [RZ] ;  /* 0x00000000fffff984 */ /* 0x000fe20000000800 */
[----:B------:R-:W-:Y:S01]  /*19800*/  @!PT LDS RZ, [RZ] ;  /* 0x00000000fffff984 */ /* 0x000fe20000000800 */
[----:B------:R-:W-:Y:S01]  /*19810*/  @!PT LDS RZ, [RZ] ;  /* 0x00000000fffff984 */ /* 0x000fe20000000800 */
[----:B------:R1:W-:Y:S01]  /*19820*/  LDGSTS.E.BYPASS.LTC128B.128 [R230+0xa000], desc[UR34][R12.64] ;  /* 0x0a0000000ce67fae */ /* 0x0003e2000b981a22 */
[----:B------:R-:W-:Y:S02]  /*19830*/  R2UR UR13, R17 ;  /* 0x00000000110d72ca */ /* 0x000fe400000e0000 */
[-C--:B------:R-:W-:Y:S02]  /*19840*/  IADD3.X R7, PT, PT, R9, R234.reuse, RZ, P0, !PT ;  /* 0x000000ea09077210 */ /* 0x080fe400007fe4ff */
[-C--:B------:R-:W-:Y:S02]  /*19850*/  IADD3 R4, P0, PT, R6, R231.reuse, RZ ;  /* 0x000000e706047210 */ /* 0x080fe40007f1e0ff */
[----:B------:R-:W-:Y:S01]  /*19860*/  MOV R0, 0x40 ;  /* 0x0000004000007802 */ /* 0x000fe20000000f00 */
        /* <DEDUP_REMOVED lines=14> */
[-C--:B-1----:R-:W-:Y:S04]  /*19950*/  IADD3 R12, P0, PT, R16, R231.reuse, RZ ;  /* 0x000000e7100c7210 */ /* 0x082fe80007f1e0ff */
[-C--:B------:R-:W-:Y:S01]  /*19960*/  IADD3.X R13, PT, PT, R17, R234.reuse, RZ, P0, !PT ;  /* 0x000000ea110d7210 */ /* 0x080fe200007fe4ff */
[----:B------:R1:W-:Y:S01]  /*19970*/  LDGSTS.E.BYPASS.LTC128B.128 [R230+0xc800], desc[UR24][R2.64] ;  /* 0x0c80000002e67fae */ /* 0x0003e2000b981a18 */
[-C--:B--2---:R-:W-:Y:S04]  /*19980*/  IADD3 R10, P0, PT, R12, R231.reuse, RZ ;  /* 0x000000e70c0a7210 */ /* 0x084fe80007f1e0ff */
[-C--:B------:R-:W-:Y:S02]  /*19990*/  IADD3.X R11, PT, PT, R13, R234.reuse, RZ, P0, !PT ;  /* 0x000000ea0d0b7210 */ /* 0x080fe400007fe4ff */
[-C--:B---3--:R-:W-:Y:S01]  /*199a0*/  IADD3 R8, P0, PT, R10, R231.reuse, RZ ;  /* 0x000000e70a087210 */ /* 0x088fe20007f1e0ff */
[----:B------:R-:W-:Y:S03]  /*199b0*/  LDGSTS.E.BYPASS.LTC128B.128 [R230+0xd000], desc[UR22][R14.64] ;  /* 0x0d0000000ee67fae */ /* 0x000fe6000b981a16 */
[-C--:B------:R-:W-:Y:S02]  /*199c0*/  IADD3.X R9, PT, PT, R11, R234.reuse, RZ, P0, !PT ;  /* 0x000000ea0b097210 */ /* 0x080fe400007fe4ff */
[-C--:B----4-:R-:W-:Y:S03]  /*199d0*/  IADD3 R6, P0, PT, R8, R231.reuse, RZ ;  /* 0x000000e708067210 */ /* 0x090fe60007f1e0ff */
[----:B------:R-:W-:Y:S01]  /*199e0*/  LDGSTS.E.BYPASS.LTC128B.128 [R230+0xd800], desc[UR20][R18.64] ;  /* 0x0d80000012e67fae */ /* 0x000fe2000b981a14 */
[-C--:B------:R-:W-:Y:S02]  /*199f0*/  IADD3.X R7, PT, PT, R9, R234.reuse, RZ, P0, !PT ;  /* 0x000000ea09077210 */ /* 0x080fe400007fe4ff */
[-C--:B------:R-:W-:Y:S04]  /*19a00*/  IADD3 R4, P0, PT, R6, R231.reuse, RZ ;  /* 0x000000e706047210 */ /* 0x080fe80007f1e0ff */
[-C--:B------:R-:W-:Y:S01]  /*19a10*/  IADD3.X R5, PT, PT, R7, R234.reuse, RZ, P0, !PT ;  /* 0x000000ea07057210 */ /* 0x080fe200007fe4ff */
[----:B------:R-:W-:Y:S01]  /*19a20*/  LDGSTS.E.BYPASS.LTC128B.128 [R230+0xe000], desc[UR18][R16.64] ;  /* 0x0e00000010e67fae */ /* 0x000fe2000b981a12 */
[-C--:B-1----:R-:W-:Y:S04]  /*19a30*/  IADD3 R2, P0, PT, R4, R231.reuse, RZ ;  /* 0x000000e704027210 */ /* 0x082fe80007f1e0ff */
[-C--:B------:R-:W-:Y:S03]  /*19a40*/  IADD3.X R3, PT, PT, R5, R234.reuse, RZ, P0, !PT ;  /* 0x000000ea05037210 */ /* 0x080fe600007fe4ff */
[----:B------:R-:W-:Y:S08]  /*19a50*/  LDGSTS.E.BYPASS.LTC128B.128 [R230+0xe800], desc[UR16][R12.64] ;  /* 0x0e8000000ce67fae */ /* 0x000ff0000b981a10 */
[----:B------:R1:W-:Y:S08]  /*19a60*/  LDGSTS.E.BYPASS.LTC128B.128 [R230+0xf000], desc[UR14][R10.64] ;  /* 0x0f0000000ae67fae */ /* 0x0003f0000b981a0e */
[----:B------:R-:W-:Y:S08]  /*19a70*/  LDGSTS.E.BYPASS.LTC128B.128 [R230+0xf800], desc[UR10][R8.64] ;  /* 0x0f80000008e67fae */ /* 0x000ff0000b981a0a */
[----:B------:R-:W-:Y:S08]  /*19a80*/  LDGSTS.E.BYPASS.LTC128B.128 [R230+0x10000], desc[UR40][R6.64] ;  /* 0x1000000006e67fae */ /* 0x000ff0000b981a28 */
[----:B------:R-:W-:Y:S01]  /*19a90*/  LDGSTS.E.BYPASS.LTC128B.128 [R230+0x10800], desc[UR38][R4.64] ;  /* 0x1080000004e67fae */ /* 0x000fe2000b981a26 */
[----:B-1----:R-:W-:Y:S04]  /*19aa0*/  IADD3 R10, P0, PT, R2, R231, RZ ;  /* 0x000000e7020a7210 */ /* 0x002fe80007f1e0ff */
[----:B------:R-:W-:Y:S03]  /*19ab0*/  IADD3.X R11, PT, PT, R3, R234, RZ, P0, !PT ;  /* 0x000000ea030b7210 */ /* 0x000fe600007fe4ff */
[----:B------:R1:W-:Y:S01]  /*19ac0*/  LDGSTS.E.BYPASS.LTC128B.128 [R230+0x11000], desc[UR36][R2.64] ;  /* 0x1100000002e67fae */ /* 0x0003e2000b981a24 */
[----:B------:R-:W-:Y:S04]  /*19ad0*/  LOP3.LUT P0, RZ, R228, 0x2, RZ, 0xc0, !PT ;  /* 0x00000002e4ff7812 */ /* 0x000fe8000780c0ff */
[----:B------:R-:W-:Y:S03]  /*19ae0*/  SEL R225, R225, 0xffffffe0, !P0 ;  /* 0xffffffe0e1e17807 */ /* 0x000fe60004000000 */
[----:B------:R2:W-:Y:S01]  /*19af0*/  LDGSTS.E.BYPASS.LTC128B.128 [R230+0x11800], desc[UR12][R10.64] ;  /* 0x118000000ae67fae */ /* 0x0005e2000b981a0c */
[-C--:B------:R-:W-:Y:S07]  /*19b00*/  IADD3 R172, PT, PT, R226, R225.reuse, RZ ;  /* 0x000000e1e2ac7210 */ /* 0x080fee0007ffe0ff */
[----:B------:R-:W-:Y:S08]  /*19b10*/  LDSM.16.M88.4 R128, [R226] ;  /* 0x00000000e280783b */ /* 0x000ff00000000200 */
[----:B------:R-:W-:Y:S01]  /*19b20*/  LDSM.16.M88.4 R16, [R224+0x2800] ;  /* 0x00280000e010783b */ /* 0x000fe20000000200 */
[----:B-1----:R-:W-:Y:S02]  /*19b30*/  IADD3 R2, PT, PT, R224, R225, RZ ;  /* 0x000000e1e0027210 */ /* 0x002fe40007ffe0ff */
[-C--:B------:R-:W-:Y:S02]  /*19b40*/  IADD3 R3, PT, PT, R226, R0.reuse, RZ ;  /* 0x00000000e2037210 */ /* 0x080fe40007ffe0ff */
[----:B------:R-:W-:Y:S03]  /*19b50*/  IADD3 R0, PT, PT, R224, R0, RZ ;  /* 0x00000000e0007210 */ /* 0x000fe60007ffe0ff */
[----:B------:R-:W-:Y:S08]  /*19b60*/  LDSM.16.M88.4 R24, [R224+0x3000] ;  /* 0x00300000e018783b */ /* 0x000ff00000000200 */
[----:B--2---:R-:W1:Y:S08]  /*19b70*/  LDSM.16.M88.4 R8, [R224+0x2000] ;  /* 0x00200000e008783b */ /* 0x004e700000000200 */
[----:B------:R-:W2:Y:S08]  /*19b80*/  LDSM.16.M88.4 R32, [R224+0x3800] ;  /* 0x00380000e020783b */ /* 0x000eb00000000200 */
[----:B------:R-:W3:Y:S08]  /*19b90*/  LDSM.16.M88.4 R40, [R224+0x4000] ;  /* 0x00400000e028783b */ /* 0x000ef00000000200 */
[----:B------:R-:W4:Y:S08]  /*19ba0*/  LDSM.16.M88.4 R48, [R224+0x4800] ;  /* 0x00480000e030783b */ /* 0x000f300000000200 */
[----:B------:R-:W4:Y:S01]  /*19bb0*/  LDSM.16.M88.4 R56, [R224+0x5000] ;  /* 0x00500000e038783b */ /* 0x000f220000000200 */
        /* <DEDUP_REMOVED lines=19> */
[----:B------:R-:W-:Y:S01]  /*19cf0*/  LDSM.16.M88.4 R172, [R172] ;  /* 0x00000000acac783b */ /* 0x000fe20000000200 */
        /* <DEDUP_REMOVED lines=17> */
[----:B------:R-:W-:Y:S01]  /*19e10*/  LDSM.16.M88.4 R208, [R0+0x2000] ;  /* 0x0020000000d0783b */ /* 0x000fe20000000200 */
[C---:B------:R-:W-:Y:S07]  /*19e20*/  HMMA.16816.F32 R80, R128.reuse, R82, RZ ;  /* 0x000000528050723c */ /* 0x040fee00000018ff */
[----:B------:R-:W0:Y:S08]  /*19e30*/  LDGDEPBAR ;  /* 0x00000000000079af */ /* 0x000e300000000000 */
[----:B------:R-:W4:Y:S01]  /*19e40*/  LD.E R229, desc[UR4][R134.64+0x18c] ;  /* 0x00018c0486e57980 */ /* 0x000f22000c101900 */
        /* <DEDUP_REMOVED lines=36> */
[----:B------:R3:W1:Y:S07]  /*1a090*/  LDSM.16.M88.4 R200, [R2+0x9800] ;  /* 0x0098000002c8783b */ /* 0x00066e0000000200 */
[C---:B------:R-:W-:Y:S08]  /*1a0a0*/  HMMA.16816.F32 R60, R172.reuse, R204, R60 ;  /* 0x000000ccac3c723c */ /* 0x040ff0000000183c */
[C---:B------:R-:W-:Y:S01]  /*1a0b0*/  HMMA.16816.F32 R64, R172.reuse, R206, R64 ;  /* 0x000000ceac40723c */ /* 0x040fe20000001840 */
[----:B------:R-:W1:Y:S07]  /*1a0c0*/  LDSM.16.M88.4 R204, [R3] ;  /* 0x0000000003cc783b */ /* 0x000e6e0000000200 */
[C---:B--2---:R-:W-:Y:S03]  /*1a0d0*/  HMMA.16816.F32 R68, R172.reuse, R168, R68 ;  /* 0x000000a8ac44723c */ /* 0x044fe60000001844 */
[C---:B---3--:R-:W-:Y:S05]  /*1a0e0*/  IADD3 R2, PT, PT, R225.reuse, R0, RZ ;  /* 0x00000000e1027210 */ /* 0x048fea0007ffe0ff */
[C---:B------:R-:W-:Y:S01]  /*1a0f0*/  HMMA.16816.F32 R72, R172.reuse, R170, R72 ;  /* 0x000000aaac48723c */ /* 0x040fe20000001848 */
[----:B------:R-:W2:Y:S07]  /*1a100*/  LDSM.16.M88.4 R168, [R0+0x4000] ;  /* 0x0040000000a8783b */ /* 0x000eae0000000200 */
        /* <DEDUP_REMOVED lines=22> */
[----:B------:R-:W3:Y:S07]  /*1a270*/  LDSM.16.M88.4 R200, [R0+0x8000] ;  /* 0x0080000000c8783b */ /* 0x000eee0000000200 */
        /* <DEDUP_REMOVED lines=36> */
[C---:B--2---:R-:W-:Y:S08]  /*1a4c0*/  HMMA.16816.F32 R124, R204.reuse, R168, R124 ;  /* 0x000000a8cc7c723c */ /* 0x044ff0000000187c */
        /* <DEDUP_REMOVED lines=30> */
[----:B------:R-:W1:Y:S10]  /*1a6b0*/  MUFU.TANH R176, R10 ;  /* 0x0000000a00b07308 */ /* 0x000e740000002400 */
[----:B------:R-:W1:Y:S10]  /*1a6c0*/  MUFU.TANH R183, R19 ;  /* 0x0000001300b77308 */ /* 0x000e740000002400 */
[----:B------:R2:W1:Y:S10]  /*1a6d0*/  MUFU.TANH R169, R11 ;  /* 0x0000000b00a97308 */ /* 0x0004740000002400 */
[----:B------:R-:W1:Y:S01]  /*1a6e0*/  MUFU.TANH R181, R15 ;  /* 0x0000000f00b57308 */ /* 0x000e620000002400 */
[C---:B----4-:R-:W-:Y:S09]  /*1a6f0*/  HMMA.16816.F32 R20, R216.reuse, R4, R20 ;  /* 0x00000004d814723c */ /* 0x050ff20000001814 */
[----:B------:R-:W4:Y:S01]  /*1a700*/  MUFU.TANH R178, R16 ;  /* 0x0000001000b27308 */ /* 0x000f220000002400 */
[----:B--2---:R-:W2:Y:S01]  /*1a710*/  LDSM.16.M88.4 R8, [R2+0x3800] ;  /* 0x003800000208783b */ /* 0x004ea20000000200 */
[C---:B------:R-:W-:Y:S08]  /*1a720*/  HMMA.16816.F32 R24, R216.reuse, R6, R24 ;  /* 0x00000006d818723c */ /* 0x040ff00000001818 */
[----:B------:R-:W1:Y:S01]  /*1a730*/  MUFU.TANH R182, R18 ;  /* 0x0000001200b67308 */ /* 0x000e620000002400 */
[----:B------:R-:W3:Y:S01]  /*1a740*/  LDSM.16.M88.4 R4, [R2+0x4000] ;  /* 0x004000000204783b */ /* 0x000ee20000000200 */
        /* <DEDUP_REMOVED lines=8> */
[----:B------:R-:W1:Y:S01]  /*1a7d0*/  MUFU.TANH R171, R13 ;  /* 0x0000000d00ab7308 */ /* 0x000e620000002400 */
[-C--:B------:R-:W-:Y:S09]  /*1a7e0*/  FMUL.FTZ R27, R27, R229.reuse ;  /* 0x000000e51b1b7220 */ /* 0x080ff20000410000 */
[----:B------:R-:W1:Y:S10]  /*1a7f0*/  MUFU.TANH R179, R14 ;  /* 0x0000000e00b37308 */ /* 0x000e740000002400 */
        /* <DEDUP_REMOVED lines=9> */
[-C--:B------:R-:W-:Y:S01]  /*1a890*/  FMUL.FTZ R30, R30, R229.reuse ;  /* 0x000000e51e1e7220 */ /* 0x080fe20000410000 */
[-C--:B------:R-:W-:Y:S03]  /*1a8a0*/  FMUL.FTZ R31, R31, R229.reuse ;  /* 0x000000e51f1f7220 */ /* 0x080fe60000410000 */
[----:B------:R-:W3:Y:S01]  /*1a8b0*/  MUFU.TANH R188, R23 ;  /* 0x0000001700bc7308 */ /* 0x000ee20000002400 */
[C---:B------:R-:W-:Y:S01]  /*1a8c0*/  HMMA.16816.F32 R40, R216.reuse, R6, R40 ;  /* 0x00000006d828723c */ /* 0x040fe20000001828 */
[----:B------:R-:W2:Y:S02]  /*1a8d0*/  LDSM.16.M88.4 R4, [R2+0x5000] ;  /* 0x005000000204783b */ /* 0x000ea40000000200 */
        /* <DEDUP_REMOVED lines=18> */
[----:B------:R-:W3:Y:S08]  /*1aa00*/  LDSM.16.M88.4 R8, [R2+0x5800] ;  /* 0x005800000208783b */ /* 0x000ef00000000200 */
        /* <DEDUP_REMOVED lines=8> */
[----:B------:R-:W4:Y:S02]  /*1aa90*/  LDSM.16.M88.4 R4, [R2+0x6000] ;  /* 0x006000000204783b */ /* 0x000f240000000200 */
        /* <DEDUP_REMOVED lines=15> */
[C---:B---3--:R-:W-:Y:S08]  /*1ab90*/  HMMA.16816.F32 R60, R216.reuse, R8, R60 ;  /* 0x00000008d83c723c */ /* 0x048ff0000000183c */
[----:B------:R-:W3:Y:S01]  /*1aba0*/  MUFU.TANH R193, R29 ;  /* 0x0000001d00c17308 */ /* 0x000ee20000002400 */
[C---:B------:R-:W-:Y:S01]  /*1abb0*/  HMMA.16816.F32 R64, R216.reuse, R10, R64 ;  /* 0x0000000ad840723c */ /* 0x040fe20000001840 */
[----:B------:R-:W2:Y:S08]  /*1abc0*/  LDSM.16.M88.4 R8, [R2+0x6800] ;  /* 0x006800000208783b */ /* 0x000eb00000000200 */
[----:B------:R-:W1:Y:S01]  /*1abd0*/  MUFU.TANH R194, R30 ;  /* 0x0000001e00c27308 */ /* 0x000e620000002400 */
[C---:B----4-:R-:W-:Y:S03]  /*1abe0*/  HMMA.16816.F32 R68, R216.reuse, R4, R68 ;  /* 0x00000004d844723c */ /* 0x050fe60000001844 */
[-C--:B------:R-:W-:Y:S01]  /*1abf0*/  FMUL.FTZ R60, R60, R229.reuse ;  /* 0x000000e53c3c7220 */ /* 0x080fe20000410000 */
[-C--:B------:R-:W-:Y:S05]  /*1ac00*/  FMUL.FTZ R61, R61, R229.reuse ;  /* 0x000000e53d3d7220 */ /* 0x080fea0000410000 */
[----:B------:R-:W4:Y:S01]  /*1ac10*/  MUFU.TANH R196, R31 ;  /* 0x0000001f00c47308 */ /* 0x000f220000002400 */
[-C--:B------:R-:W-:Y:S01]  /*1ac20*/  FMUL.FTZ R62, R62, R229.reuse ;  /* 0x000000e53e3e7220 */ /* 0x080fe20000410000 */
[-C--:B------:R-:W-:Y:S01]  /*1ac30*/  FMUL.FTZ R63, R63, R229.reuse ;  /* 0x000000e53f3f7220 */ /* 0x080fe20000410000 */
[C---:B------:R-:W-:Y:S01]  /*1ac40*/  HMMA.16816.F32 R72, R216.reuse, R6, R72 ;  /* 0x00000006d848723c */ /* 0x040fe20000001848 */
[----:B------:R-:W3:Y:S02]  /*1ac50*/  LDSM.16.M88.4 R4, [R2+0x7000] ;  /* 0x007000000204783b */ /* 0x000ee40000000200 */
        /* <DEDUP_REMOVED lines=18> */
[----:B------:R-:W4:Y:S08]  /*1ad80*/  LDSM.16.M88.4 R8, [R2+0x7800] ;  /* 0x007800000208783b */ /* 0x000f300000000200 */
[----:B------:R-:W1:Y:S01]  /*1ad90*/  MUFU.TANH R200, R36 ;  /* 0x0000002400c87308 */ /* 0x000e620000002400 */
[C---:B---3--:R-:W-:Y:S03]  /*1ada0*/  HMMA.16816.F32 R84, R216.reuse, R4, R84 ;  /* 0x00000004d854723c */ /* 0x048fe60000001854 */
[-C--:B------:R-:W-:Y:S06]  /*1adb0*/  FMUL.FTZ R76, R76, R229.reuse ;  /* 0x000000e54c4c7220 */ /* 0x080fec0000410000 */
[----:B------:R-:W3:Y:S01]  /*1adc0*/  MUFU.TANH R201, R37 ;  /* 0x0000002500c97308 */ /* 0x000ee20000002400 */
        /* <DEDUP_REMOVED lines=21> */
[----:B------:R-:W4:Y:S02]  /*1af20*/  MUFU.TANH R209, R45 ;  /* 0x0000002d00d17308 */ /* 0x000f240000002400 */
[C---:B------:R-:W-:Y:S01]  /*1af30*/  HMMA.16816.F32 R96, R216.reuse, R10, R96 ;  /* 0x0000000ad860723c */ /* 0x040fe20000001860 */
[----:B------:R-:W3:Y:S07]  /*1af40*/  LDSM.16.M88.4 R8, [R2+0x8800] ;  /* 0x008800000208783b */ /* 0x000eee0000000200 */
        /* <DEDUP_REMOVED lines=29> */
[----:B------:R-:W-:Y:S04]  /*1b120*/  DEPBAR.LE SB0, 0x0 ;  /* 0x000080000000791a */ /* 0x000fe80000000000 */
[C---:B----4-:R-:W-:Y:S05]  /*1b130*/  HMMA.16816.F32 R116, R216.reuse, R4, R116 ;  /* 0x00000004d874723c */ /* 0x050fea0000001874 */
[----:B------:R-:W4:Y:S01]  /*1b140*/  MUFU.TANH R221, R53 ;  /* 0x0000003500dd7308 */ /* 0x000f220000002400 */
[----:B------:R-:W-:Y:S01]  /*1b150*/  BAR.SYNC.DEFER_BLOCKING 0x0 ;  /* 0x0000000000007b1d */ /* 0x000fe20000010000 */
[-C--:B------:R-:W-:Y:S01]  /*1b160*/  FMUL.FTZ R110, R110, R229.reuse ;  /* 0x000000e56e6e7220 */ /* 0x080fe20000410000 */
[-C--:B------:R-:W-:Y:S01]  /*1b170*/  FMUL.FTZ R108, R108, R229.reuse ;  /* 0x000000e56c6c7220 */ /* 0x080fe20000410000 */
[-C--:B------:R-:W-:Y:S01]  /*1b180*/  FMUL.FTZ R109, R109, R229.reuse ;  /* 0x000000e56d6d7220 */ /* 0x080fe20000410000 */
[C---:B------:R-:W-:Y:S05]  /*1b190*/  HMMA.16816.F32 R120, R216.reuse, R6, R120 ;  /* 0x00000006d878723c */ /* 0x040fea0000001878 */
        /* <DEDUP_REMOVED lines=16> */
[C---:B--2---:R-:W-:Y:S05]  /*1b2a0*/  HMMA.16816.F32 R124, R216.reuse, R8, R124 ;  /* 0x00000008d87c723c */ /* 0x044fea000000187c */
[----:B------:R2:W1:Y:S03]  /*1b2b0*/  MUFU.TANH R19, R120 ;  /* 0x0000007800137308 */ /* 0x0004660000002400 */
[----:B------:R-:W-:Y:S07]  /*1b2c0*/  HMMA.16816.F32 R128, R216, R10, R128 ;  /* 0x0000000ad880723c */ /* 0x000fee0000001880 */
[----:B------:R-:W1:Y:S01]  /*1b2d0*/  MUFU.TANH R110, R117 ;  /* 0x00000075006e7308 */ /* 0x000e620000002400 */
[----:B---3--:R-:W3:Y:S09]  /*1b2e0*/  LDL.LU R119, [R1+0x8] ;  /* 0x0000080001777983 */ /* 0x008ef20000300800 */
        /* <DEDUP_REMOVED lines=46> */
[----:B---3--:R-:W-:Y:S09]  /*1b5d0*/  IADD3 R119, PT, PT, R119, -0x1, RZ ;  /* 0xffffffff77777810 */ /* 0x008ff20007ffe0ff */
[----:B------:R-:W3:Y:S01]  /*1b5e0*/  MUFU.TANH R91, R91 ;  /* 0x0000005b005b7308 */ /* 0x000ee20000002400 */
[----:B------:R1:W-:Y:S01]  /*1b5f0*/  STL [R1+0x8], R119 ;  /* 0x0000087701007387 */ /* 0x0003e20000100800 */
[----:B--2---:R-:W-:Y:S08]  /*1b600*/  ISETP.GT.AND P0, PT, R119, R120, PT ;  /* 0x000000787700720c */ /* 0x004ff00003f04270 */
        /* <DEDUP_REMOVED lines=27> */
[----:B----4-:R-:W-:Y:S09]  /*1b7c0*/  MOV R118, R3 ;  /* 0x0000000300767202 */ /* 0x010ff20000000f00 */
        /* <DEDUP_REMOVED lines=8> */
[----:B--23--:R-:W-:Y:S05]  /*1b850*/  @!P0 BRA `(.L_x_5445) ;  /* 0x0000000800388947 */ /* 0x00cfea0003800000 */
[----:B------:R-:W2:Y:S01]  /*1b860*/  LDL.64 R6, [R1+0x28] ;  /* 0x0000280001067983 */ /* 0x000ea20000100a00 */
[----:B------:R-:W-:Y:S03]  /*1b870*/  BSSY.RECONVERGENT B0, `(.L_x_5446) ;  /* 0x0000056000007945 */ /* 0x000fe60003800200 */
[----:B------:R-:W3:Y:S04]  /*1b880*/  LDL R4, [R1+0x1c] ;  /* 0x00001c0001047983 */ /* 0x000ee80000100800 */
[----:B------:R-:W5:Y:S01]  /*1b890*/  LDL R3, [R1+0x18] ;  /* 0x0000180001037983 */ /* 0x000f620000100800 */
[----:B--2---:R-:W-:Y:S04]  /*1b8a0*/  ISETP.NE.U32.AND P0, PT, R6, RZ, PT ;  /* 0x000000ff0600720c */ /* 0x004fe80003f05070 */
[----:B------:R-:W-:Y:S11]  /*1b8b0*/  ISETP.NE.AND.EX P5, PT, R7, RZ, PT, P0 ;  /* 0x000000ff0700720c */ /* 0x000ff60003fa5300 */
[----:B------:R-:W-:Y:S02]  /*1b8c0*/  @!UPT UIADD3 URZ, UPT, UPT, URZ, URZ, URZ ;  /* 0x000000fffffff290 */ /* 0x000fe4000fffe0ff */
[----:B------:R-:W2:Y:S01]  /*1b8d0*/  @!P5 LD.E R2, desc[UR4][R134.64+0x38] ;  /* 0x000038048602d980 */ /* 0x000ea2000c101900 */
[----:B----4-:R-:W-:Y:S05]  /*1b8e0*/  @!P5 IMAD.MOV.U32 R0, RZ, RZ, RZ ;  /* 0x000000ffff00d224 */ /* 0x010fea00078e00ff */
[----:B------:R-:W-:Y:S01]  /*1b8f0*/  @!P5 IADD3 R0, P0, PT, RZ, -R0, RZ ;  /* 0x80000000ff00d210 */ /* 0x000fe20007f1e0ff */
[----:B--2---:R-:W-:Y:S04]  /*1b900*/  @!P5 IMAD.SHL.U32 R2, R2, 0x100, RZ ;  /* 0x000001000202d824 */ /* 0x004fe800078e00ff */
[----:B------:R-:W-:Y:S05]  /*1b910*/  @!P5 IMAD.X R2, RZ, RZ, ~R2, P0 ;  /* 0x000000ffff02d224 */ /* 0x000fea00000e0e02 */
[----:B------:R-:W-:Y:S04]  /*1b920*/  @!P5 SHF.R.S64 R0, R0, 0x1f, R2 ;  /* 0x0000001f0000d819 */ /* 0x000fe80000001002 */
[----:B---3--:R-:W-:Y:S01]  /*1b930*/  @!P5 IADD3 R4, P0, PT, R0, R4, RZ ;  /* 0x000000040004d210 */ /* 0x008fe20007f1e0ff */
[----:B------:R-:W-:Y:S03]  /*1b940*/  IMAD.SHL.U32 R0, R232, 0x20, RZ ;  /* 0x00000020e8007824 */ /* 0x000fe600078e00ff */
[----:B-----5:R-:W-:Y:S01]  /*1b950*/  @!P5 LEA.HI.X.SX32 R3, R2, R3, 0x1, P0 ;  /* 0x000000030203d211 */ /* 0x020fe200000f0eff */
[----:B------:R2:W-:Y:S01]  /*1b960*/  @!P5 STL [R1+0x1c], R4 ;  /* 0x00001c040100d387 */ /* 0x0005e20000100800 */
[----:B------:R-:W-:Y:S03]  /*1b970*/  IMAD.MOV.U32 R12, RZ, RZ, R4 ;  /* 0x000000ffff0c7224 */ /* 0x000fe600078e0004 */
        /* <DEDUP_REMOVED lines=13> */
[----:B------:R-:W-:Y:S02]  /*1ba50*/  LOP3.LUT R9, R9, R3, RZ, 0x3c, !PT ;  /* 0x0000000309097212 */ /* 0x000fe400078e3cff */
[----:B------:R-:W-:Y:S05]  /*1ba60*/  ISETP.GE.AND P6, PT, R10, RZ, PT ;  /* 0x000000ff0a00720c */ /* 0x000fea0003fc6270 */
        /* <DEDUP_REMOVED lines=29> */
[----:B------:R-:W2:Y:S01]  /*1bc40*/  LD.E.64 R4, desc[UR4][R134.64+0x38] ;  /* 0x0000380486047980 */ /* 0x000ea2000c101b00 */
[-C--:B---3--:R-:W-:Y:S02]  /*1bc50*/  LEA R8, P1, R10, R20.reuse, 0x2 ;  /* 0x000000140a087211 */ /* 0x088fe400078210ff */
[----:B------:R-:W-:Y:S02]  /*1bc60*/  LEA R6, P0, R2, R20, 0x2 ;  /* 0x0000001402067211 */ /* 0x000fe400078010ff */
        /* <DEDUP_REMOVED lines=22> */
.L_x_5447:
[----:B------:R-:W-:Y:S05]  /*1bdd0*/  BSYNC.RECONVERGENT B0 ;  /* 0x0000000000007941 */ /* 0x000fea0003800200 */
.L_x_5446:
[----:B------:R-:W4:Y:S01]  /*1bde0*/  LDL R6, [R1+0x18] ;  /* 0x0000180001067983 */ /* 0x000f220000100800 */
[----:B--2---:R-:W-:Y:S02]  /*1bdf0*/  IADD3 R4, P0, PT, R0, R12, RZ ;  /* 0x0000000c00047210 */ /* 0x004fe40007f1e0ff */
[----:B------:R-:W-:Y:S02]  /*1be00*/  SHF.L.U64.HI R14, R232, 0x5, R233 ;  /* 0x00000005e80e7819 */ /* 0x000fe400000102e9 */
[-C--:B------:R-:W-:Y:S03]  /*1be10*/  IADD3 R2, P1, PT, R4, R0.reuse, RZ ;  /* 0x0000000004027210 */ /* 0x080fe60007f3e0ff */
[--C-:B----4-:R-:W-:Y:S01]  /*1be20*/  IMAD.X R5, R14, 0x1, R6.reuse, P0 ;  /* 0x000000010e057824 */ /* 0x110fe200000e0606 */
        /* <DEDUP_REMOVED lines=8> */
[----:B------:R2:W-:Y:S01]  /*1beb0*/  LDGSTS.E.BYPASS.LTC128B.128 [R230+0x2000], desc[UR4][R6.64] ;  /* 0x0200000006e67fae */ /* 0x0005e2000b981a04 */
[--C-:B------:R-:W-:Y:S01]  /*1bec0*/  IMAD.X R9, R3, 0x1, R14.reuse, P0 ;  /* 0x0000000103097824 */ /* 0x100fe200000e060e */
[-C--:B---3--:R-:W-:Y:S02]  /*1bed0*/  IADD3 R12, P0, PT, R10, R0.reuse, RZ ;  /* 0x000000000a0c7210 */ /* 0x088fe40007f1e0ff */
[----:B------:R3:W-:Y:S01]  /*1bee0*/  LDGSTS.E.BYPASS.LTC128B.128 [R230+0x2800], desc[UR4][R4.64] ;  /* 0x0280000004e67fae */ /* 0x0007e2000b981a04 */
[--C-:B------:R-:W-:Y:S03]  /*1bef0*/  IMAD.X R11, R9, 0x1, R14.reuse, P1 ;  /* 0x00000001090b7824 */ /* 0x100fe600008e060e */
[----:B------:R4:W-:Y:S01]  /*1bf00*/  LDGSTS.E.BYPASS.LTC128B.128 [R230+0x3000], desc[UR4][R2.64] ;  /* 0x0300000002e67fae */ /* 0x0009e2000b981a04 */
[--C-:B------:R-:W-:Y:S03]  /*1bf10*/  IMAD.X R13, R11, 0x1, R14.reuse, P0 ;  /* 0x000000010b0d7824 */ /* 0x100fe600000e060e */
[----:B------:R-:W-:Y:S04]  /*1bf20*/  LDGSTS.E.BYPASS.LTC128B.128 [R230+0x3800], desc[UR4][R8.64] ;  /* 0x0380000008e67fae */ /* 0x000fe8000b981a04 */
[----:B------:R5:W-:Y:S04]  /*1bf30*/  LDGSTS.E.BYPASS.LTC128B.128 [R230+0x4000], desc[UR4][R10.64] ;  /* 0x040000000ae67fae */ /* 0x000be8000b981a04 */
[----:B------:R1:W-:Y:S01]  /*1bf40*/  LDGSTS.E.BYPASS.LTC128B.128 [R230+0x4800], desc[UR4][R12.64] ;  /* 0x048000000ce67fae */ /* 0x0003e2000b981a04 */
[-C--:B--2---:R-:W-:Y:S04]  /*1bf50*/  IADD3 R6, P1, PT, R12, R0.reuse, RZ ;  /* 0x000000000c067210 */ /* 0x084fe80007f3e0ff */
[-C--:B---3--:R-:W-:Y:S01]  /*1bf60*/  IADD3 R4, P0, PT, R6, R0.reuse, RZ ;  /* 0x0000000006047210 */ /* 0x088fe20007f1e0ff */
[--C-:B------:R-:W-:Y:S03]  /*1bf70*/  IMAD.X R7, R13, 0x1, R14.reuse, P1 ;  /* 0x000000010d077824 */ /* 0x100fe600008e060e */
[----:B----4-:R-:W-:Y:S02]  /*1bf80*/  IADD3 R2, P1, PT, R4, R0, RZ ;  /* 0x0000000004027210 */ /* 0x010fe40007f3e0ff */
[----:B------:R2:W-:Y:S01]  /*1bf90*/  LDGSTS.E.BYPASS.LTC128B.128 [R230+0x5000], desc[UR4][R6.64] ;  /* 0x0500000006e67fae */ /* 0x0005e2000b981a04 */
[----:B------:R-:W-:Y:S05]  /*1bfa0*/  IADD3.X R5, PT, PT, R7, R14, RZ, P0, !PT ;  /* 0x0000000e07057210 */ /* 0x000fea00007fe4ff */
[----:B------:R3:W-:Y:S01]  /*1bfb0*/  LDGSTS.E.BYPASS.LTC128B.128 [R230+0x5800], desc[UR4][R4.64] ;  /* 0x0580000004e67fae */ /* 0x0007e2000b981a04 */
[-C--:B-----5:R-:W-:Y:S01]  /*1bfc0*/  IADD3 R10, P0, PT, R2, R0.reuse, RZ ;  /* 0x00000000020a7210 */ /* 0x0a0fe20007f1e0ff */
[--C-:B------:R-:W-:Y:S03]  /*1bfd0*/  IMAD.X R3, R5, 0x1, R14.reuse, P1 ;  /* 0x0000000105037824 */ /* 0x100fe600008e060e */
[-C--:B-1----:R-:W-:Y:S01]  /*1bfe0*/  IADD3 R12, P1, PT, R10, R0.reuse, RZ ;  /* 0x000000000a0c7210 */ /* 0x082fe20007f3e0ff */
        /* <DEDUP_REMOVED lines=8> */
[----:B--2---:R-:W-:Y:S04]  /*1c070*/  IADD3 R6, P1, PT, R8, R0, RZ ;  /* 0x0000000008067210 */ /* 0x004fe80007f3e0ff */
[----:B------:R-:W-:Y:S02]  /*1c080*/  IADD3.X R7, PT, PT, R9, R14, RZ, P1, !PT ;  /* 0x0000000e09077210 */ /* 0x000fe40000ffe4ff */
[-C--:B---3--:R-:W-:Y:S03]  /*1c090*/  IADD3 R4, P0, PT, R6, R0.reuse, RZ ;  /* 0x0000000006047210 */ /* 0x088fe60007f1e0ff */
[----:B------:R2:W-:Y:S02]  /*1c0a0*/  LDGSTS.E.BYPASS.LTC128B.128 [R230+0x8000], desc[UR4][R6.64] ;  /* 0x0800000006e67fae */ /* 0x0005e4000b981a04 */
[--C-:B------:R-:W-:Y:S01]  /*1c0b0*/  IMAD.X R5, R7, 0x1, R14.reuse, P0 ;  /* 0x0000000107057824 */ /* 0x100fe200000e060e */
[-C--:B-1----:R-:W-:Y:S04]  /*1c0c0*/  IADD3 R2, P1, PT, R4, R0.reuse, RZ ;  /* 0x0000000004027210 */ /* 0x082fe80007f3e0ff */
[----:B------:R2:W-:Y:S01]  /*1c0d0*/  LDGSTS.E.BYPASS.LTC128B.128 [R230+0x8800], desc[UR4][R4.64] ;  /* 0x0880000004e67fae */ /* 0x0005e2000b981a04 */
[----:B----4-:R-:W-:Y:S01]  /*1c0e0*/  IADD3 R10, P0, PT, R2, R0, RZ ;  /* 0x00000000020a7210 */ /* 0x010fe20007f1e0ff */
[--C-:B------:R-:W-:Y:S04]  /*1c0f0*/  IMAD.X R3, R5, 0x1, R14.reuse, P1 ;  /* 0x0000000105037824 */ /* 0x100fe800008e060e */
[----:B------:R-:W-:Y:S01]  /*1c100*/  IMAD.X R11, R3, 0x1, R14, P0 ;  /* 0x00000001030b7824 */ /* 0x000fe200000e060e */
[----:B------:R2:W-:Y:S04]  /*1c110*/  LDGSTS.E.BYPASS.LTC128B.128 [R230+0x9000], desc[UR4][R2.64] ;  /* 0x0900000002e67fae */ /* 0x0005e8000b981a04 */
[----:B------:R2:W-:Y:S04]  /*1c120*/  LDGSTS.E.BYPASS.LTC128B.128 [R230+0x9800], desc[UR4][R10.64] ;  /* 0x098000000ae67fae */ /* 0x0005e8000b981a04 */
[----:B------:R-:W0:Y:S02]  /*1c130*/  LDGDEPBAR ;  /* 0x00000000000079af */ /* 0x000e240000000000 */
.L_x_5445:
[----:B------:R-:W-:Y:S05]  /*1c140*/  BSYNC.RECONVERGENT B1 ;  /* 0x0000000000017941 */ /* 0x000fea0003800200 */
.L_x_5444:
[----:B--2---:R-:W2:Y:S01]  /*1c150*/  LD.E R3, desc[UR4][R134.64+0xdc] ;  /* 0x0000dc0486037980 */ /* 0x004ea2000c101900 */
[----:B-1--4-:R-:W-:Y:S02]  /*1c160*/  FMNMX3.FTZ R0, R132, R174, R175, !PT ;  /* 0x000000ae84007276 */ /* 0x012fe400078100af */
        /* <DEDUP_REMOVED lines=63> */
[----:B------:R-:W-:Y:S01]  /*1c560*/  MOV R123, R19 ;  /* 0x00000013007b7202 */ /* 0x000fe20000000f00 */
[----:B------:R-:W1:Y:S01]  /*1c570*/  SHFL.BFLY PT, R2, R0, 0x2, 0x1f ;  /* 0x0c401f0000027f89 */ /* 0x000e6200000e0000 */
[----:B------:R-:W-:Y:S02]  /*1c580*/  SHF.R.U32.HI R66, RZ, 0x1, R228 ;  /* 0x00000001ff427819 */ /* 0x000fe400000116e4 */
        /* <DEDUP_REMOVED lines=43> */
[-CC-:B------:R-:W-:Y:S04]  /*1c840*/  FFMA.FTZ R42, R42, R3.reuse, -R70.reuse ;  /* 0x000000032a2a7223 */ /* 0x180fe80000010846 */
[----:B------:R-:W3:Y:S01]  /*1c850*/  MUFU.EX2 R0, R0 ;  /* 0x0000000000007308 */ /* 0x000ee20000000800 */
[-C--:B-1----:R-:W-:Y:S09]  /*1c860*/  FFMA.FTZ R5, R175, R3.reuse, -R70 ;  /* 0x00000003af057223 */ /* 0x082ff20000010846 */
        /* <DEDUP_REMOVED lines=13> */
[----:B------:R-:W-:Y:S05]  /*1c940*/  LOP3.LUT R2, R2, 0x1c0, R4, 0xf8, !PT ;  /* 0x000001c002027812 */ /* 0x000fea00078ef804 */
[----:B------:R-:W-:Y:S01]  /*1c950*/  MUFU.EX2 R40, R40 ;  /* 0x0000002800287308 */ /* 0x000fe20000000800 */
[----:B------:R-:W-:Y:S01]  /*1c960*/  LOP3.LUT R2, R2, 0x38, R227, 0x78, !PT ;  /* 0x0000003802027812 */ /* 0x000fe200078e78e3 */
[-C--:B---3--:R-:W-:Y:S03]  /*1c970*/  FFMA.FTZ R24, R178, R3.reuse, -R68 ;  /* 0x00000003b2187223 */ /* 0x088fe60000010844 */
[----:B------:R-:W-:Y:S01]  /*1c980*/  LOP3.LUT R2, R2, 0x200, R4, 0xf8, !PT ;  /* 0x0000020002027812 */ /* 0x000fe200078ef804 */
[-C--:B------:R-:W-:Y:S04]  /*1c990*/  FFMA.FTZ R4, R168, R3.reuse, -R68 ;  /* 0x00000003a8047223 */ /* 0x080fe80000010844 */
[----:B------:R2:W-:Y:S01]  /*1c9a0*/  MUFU.EX2 R105, R24 ;  /* 0x0000001800697308 */ /* 0x0005e20000000800 */
[----:B------:R-:W-:Y:S01]  /*1c9b0*/  LEA R2, R2, UR8, 0x1 ;  /* 0x0000000802027c11 */ /* 0x000fe2000f8e08ff */
        /* <DEDUP_REMOVED lines=21> */
[--C-:B-1----:R-:W-:Y:S01]  /*1cb10*/  FFMA.FTZ R4, R176, R3, -R70.reuse ;  /* 0x00000003b0047223 */ /* 0x102fe20000010846 */
[----:B----4-:R-:W-:Y:S07]  /*1cb20*/  F2FP.F16.F32.PACK_AB R46, R173, R131 ;  /* 0x00000083ad2e723e */ /* 0x010fee00000000ff */
[----:B------:R1:W-:Y:S01]  /*1cb30*/  MUFU.EX2 R127, R4 ;  /* 0x00000004007f7308 */ /* 0x0003e20000000800 */
[----:B------:R-:W-:Y:S01]  /*1cb40*/  LDSM.16.MT88.4 R60, [R65+0x800] ;  /* 0x00080000413c783b */ /* 0x000fe20000004200 */
[-C--:B-1----:R-:W-:Y:S01]  /*1cb50*/  FFMA.FTZ R4, R169, R3.reuse, -R70 ;  /* 0x00000003a9047223 */ /* 0x082fe20000010846 */
[----:B------:R-:W-:Y:S01]  /*1cb60*/  MOV R169, R16 ;  /* 0x0000001000a97202 */ /* 0x000fe20000000f00 */
[--C-:B------:R-:W-:Y:S06]  /*1cb70*/  FFMA.FTZ R16, R170, R3, -R68.reuse ;  /* 0x00000003aa107223 */ /* 0x100fec0000010844 */
[----:B------:R1:W4:Y:S10]  /*1cb80*/  MUFU.EX2 R133, R4 ;  /* 0x0000000400857308 */ /* 0x0003340000000800 */
[----:B------:R2:W-:Y:S01]  /*1cb90*/  MUFU.EX2 R168, R16 ;  /* 0x0000001000a87308 */ /* 0x0005e20000000800 */
[C---:B-1----:R-:W-:Y:S01]  /*1cba0*/  FMUL.FTZ R4, R0.reuse, R136 ;  /* 0x0000008800047220 */ /* 0x042fe20000410000 */
[----:B----4-:R-:W-:Y:S07]  /*1cbb0*/  F2FP.F16.F32.PACK_AB R47, R133, R127 ;  /* 0x0000007f852f723e */ /* 0x010fee00000000ff */
[C---:B------:R-:W-:Y:S05]  /*1cbc0*/  HMMA.16816.F32 R4, R44.reuse, R12, R4 ;  /* 0x0000000c2c04723c */ /* 0x040fea0000001804 */
[C---:B------:R-:W-:Y:S01]  /*1cbd0*/  FMUL.FTZ R12, R0.reuse, R144 ;  /* 0x00000090000c7220 */ /* 0x040fe20000410000 */
[C---:B------:R-:W-:Y:S01]  /*1cbe0*/  FMUL.FTZ R13, R0.reuse, R145 ;  /* 0x00000091000d7220 */ /* 0x040fe20000410000 */
[----:B--2---:R-:W-:Y:S01]  /*1cbf0*/  FMUL.FTZ R16, R0, R148 ;  /* 0x0000009400107220 */ /* 0x004fe20000410000 */
[C---:B------:R-:W-:Y:S03]  /*1cc00*/  HMMA.16816.F32 R8, R44.reuse, R14, R8 ;  /* 0x0000000e2c08723c */ /* 0x040fe60000001808 */
[C---:B------:R-:W-:Y:S01]  /*1cc10*/  FMUL.FTZ R14, R36.reuse, R146 ;  /* 0x00000092240e7220 */ /* 0x040fe20000410000 */
[----:B------:R-:W-:Y:S07]  /*1cc20*/  FMUL.FTZ R15, R36, R147 ;  /* 0x00000093240f7220 */ /* 0x000fee0000410000 */
[C---:B------:R-:W-:Y:S03]  /*1cc30*/  HMMA.16816.F32 R12, R44.reuse, R20, R12 ;  /* 0x000000142c0c723c */ /* 0x040fe6000000180c */
[----:B------:R-:W-:Y:S01]  /*1cc40*/  FFMA.FTZ R20, R171, R3, -R68 ;  /* 0x00000003ab147223 */ /* 0x000fe20000010844 */
[----:B------:R-:W-:Y:S03]  /*1cc50*/  FMUL.FTZ R21, R0, R153 ;  /* 0x0000009900157220 */ /* 0x000fe60000410000 */
[----:B------:R1:W2:Y:S01]  /*1cc60*/  MUFU.EX2 R132, R20 ;  /* 0x0000001400847308 */ /* 0x0002a20000000800 */
[C---:B------:R-:W-:Y:S03]  /*1cc70*/  HMMA.16816.F32 R16, R44.reuse, R22, R16 ;  /* 0x000000162c10723c */ /* 0x040fe60000001810 */
[C---:B------:R-:W-:Y:S01]  /*1cc80*/  FMUL.FTZ R22, R36.reuse, R154 ;  /* 0x0000009a24167220 */ /* 0x040fe20000410000 */
[----:B------:R-:W-:Y:S01]  /*1cc90*/  FMUL.FTZ R23, R36, R155 ;  /* 0x0000009b24177220 */ /* 0x000fe20000410000 */
[-C--:B-1----:R-:W-:Y:S04]  /*1cca0*/  FFMA.FTZ R20, R179, R3.reuse, -R70 ;  /* 0x00000003b3147223 */ /* 0x082fe80000010846 */
[----:B------:R1:W4:Y:S02]  /*1ccb0*/  MUFU.EX2 R230, R20 ;  /* 0x0000001400e67308 */ /* 0x0003240000000800 */
[----:B-1----:R-:W-:Y:S07]  /*1ccc0*/  FMUL.FTZ R20, R0, R152 ;  /* 0x0000009800147220 */ /* 0x002fee0000410000 */
[C---:B------:R-:W-:Y:S03]  /*1ccd0*/  HMMA.16816.F32 R20, R44.reuse, R28, R20 ;  /* 0x0000001c2c14723c */ /* 0x040fe60000001814 */
[----:B------:R-:W-:Y:S01]  /*1cce0*/  FFMA.FTZ R28, R180, R3, -R68 ;  /* 0x00000003b41c7223 */ /* 0x000fe20000010844 */
[----:B------:R-:W-:Y:S03]  /*1ccf0*/  FMUL.FTZ R29, R0, R161 ;  /* 0x000000a1001d7220 */ /* 0x000fe60000410000 */
[----:B------:R1:W5:Y:S01]  /*1cd00*/  MUFU.EX2 R111, R28 ;  /* 0x0000001c006f7308 */ /* 0x0003620000000800 */
[C---:B------:R-:W-:Y:S03]  /*1cd10*/  HMMA.16816.F32 R24, R44.reuse, R30, R24 ;  /* 0x0000001e2c18723c */ /* 0x040fe60000001818 */
[C---:B------:R-:W-:Y:S01]  /*1cd20*/  FMUL.FTZ R30, R36.reuse, R162 ;  /* 0x000000a2241e7220 */ /* 0x040fe20000410000 */
[----:B------:R-:W-:Y:S01]  /*1cd30*/  FMUL.FTZ R31, R36, R163 ;  /* 0x000000a3241f7220 */ /* 0x000fe20000410000 */
[----:B-1----:R-:W-:Y:S07]  /*1cd40*/  FMUL.FTZ R28, R0, R160 ;  /* 0x000000a0001c7220 */ /* 0x002fee0000410000 */
[C---:B---3--:R-:W-:Y:S08]  /*1cd50*/  HMMA.16816.F32 R28, R44.reuse, R48, R28 ;  /* 0x000000302c1c723c */ /* 0x048ff0000000181c */
[----:B------:R-:W-:Y:S01]  /*1cd60*/  HMMA.16816.F32 R32, R44, R50, R32 ;  /* 0x000000322c20723c */ /* 0x000fe20000001820 */
[----:B------:R-:W1:Y:S02]  /*1cd70*/  LDSM.16.MT88.4 R48, [R43+0x800] ;  /* 0x000800002b30783b */ /* 0x000e640000004200 */
[----:B--2---:R-:W-:Y:S02]  /*1cd80*/  F2FP.F16.F32.PACK_AB R44, R132, R168 ;  /* 0x000000a8842c723e */ /* 0x004fe400000000ff */
[----:B----4-:R-:W-:Y:S02]  /*1cd90*/  F2FP.F16.F32.PACK_AB R45, R172, R230 ;  /* 0x000000e6ac2d723e */ /* 0x010fe400000000ff */
[----:B-----5:R-:W-:Y:S02]  /*1cda0*/  F2FP.F16.F32.PACK_AB R46, R111, R105 ;  /* 0x000000696f2e723e */ /* 0x020fe400000000ff */
        /* <DEDUP_REMOVED lines=34> */
[-C--:B---3--:R-:W-:Y:S01]  /*1cfd0*/  FFMA.FTZ R60, R193, R3.reuse, -R68 ;  /* 0x00000003c13c7223 */ /* 0x088fe20000010844 */
        /* <DEDUP_REMOVED lines=52> */
[----:B------:R-:W-:Y:S04]  /*1d320*/  MOV R206, R133 ;  /* 0x0000008500ce7202 */ /* 0x000fe80000000f00 */
[C---:B------:R-:W-:Y:S03]  /*1d330*/  HMMA.16816.F32 R16, R44.reuse, R58, R16 ;  /* 0x0000003a2c10723c */ /* 0x040fe60000001810 */
[--C-:B-1----:R-:W-:Y:S01]  /*1d340*/  FFMA.FTZ R52, R204, R3, -R70.reuse ;  /* 0x00000003cc347223 */ /* 0x102fe20000010846 */
[----:B------:R-:W-:Y:S03]  /*1d350*/  MOV R204, R169 ;  /* 0x000000a900cc7202 */ /* 0x000fe60000000f00 */
[----:B------:R1:W4:Y:S01]  /*1d360*/  MUFU.EX2 R171, R52 ;  /* 0x0000003400ab7308 */ /* 0x0003220000000800 */
[C---:B------:R-:W-:Y:S03]  /*1d370*/  HMMA.16816.F32 R20, R44.reuse, R48, R20 ;  /* 0x000000302c14723c */ /* 0x040fe60000001814 */
[----:B------:R-:W-:Y:S01]  /*1d380*/  FFMA.FTZ R48, R207, R3, -R70 ;  /* 0x00000003cf307223 */ /* 0x000fe20000010846 */
[----:B------:R-:W-:Y:S05]  /*1d390*/  MOV R207, R127 ;  /* 0x0000007f00cf7202 */ /* 0x000fea0000000f00 */
[----:B------:R5:W-:Y:S01]  /*1d3a0*/  MUFU.EX2 R168, R48 ;  /* 0x0000003000a87308 */ /* 0x000be20000000800 */
[C---:B------:R-:W-:Y:S08]  /*1d3b0*/  HMMA.16816.F32 R24, R44.reuse, R50, R24 ;  /* 0x000000322c18723c */ /* 0x040ff00000001818 */
[C---:B--2---:R-:W-:Y:S03]  /*1d3c0*/  HMMA.16816.F32 R28, R44.reuse, R60, R28 ;  /* 0x0000003c2c1c723c */ /* 0x044fe6000000181c */
[--C-:B-1----:R-:W-:Y:S01]  /*1d3d0*/  FFMA.FTZ R52, R203, R3, -R68.reuse ;  /* 0x00000003cb347223 */ /* 0x102fe20000010844 */
[----:B------:R-:W-:Y:S01]  /*1d3e0*/  MOV R203, R173 ;  /* 0x000000ad00cb7202 */ /* 0x000fe20000000f00 */
[-C--:B------:R-:W-:Y:S01]  /*1d3f0*/  FFMA.FTZ R60, R208, R3.reuse, -R68 ;  /* 0x00000003d03c7223 */ /* 0x080fe20000010844 */
[----:B------:R1:W-:Y:S01]  /*1d400*/  MUFU.EX2 R173, R56 ;  /* 0x0000003800ad7308 */ /* 0x0003e20000000800 */
[----:B------:R-:W-:Y:S01]  /*1d410*/  MOV R208, R106 ;  /* 0x0000006a00d07202 */ /* 0x000fe20000000f00 */
[----:B------:R-:W-:Y:S01]  /*1d420*/  HMMA.16816.F32 R32, R44, R62, R32 ;  /* 0x0000003e2c20723c */ /* 0x000fe20000001820 */
[----:B-----5:R-:W-:Y:S02]  /*1d430*/  LDSM.16.MT88.4 R48, [R43+0x2000] ;  /* 0x002000002b30783b */ /* 0x020fe40000004200 */
[----:B---3--:R-:W-:Y:S02]  /*1d440*/  F2FP.F16.F32.PACK_AB R44, R177, R176 ;  /* 0x000000b0b12c723e */ /* 0x008fe400000000ff */
[----:B----4-:R-:W-:Y:S03]  /*1d450*/  F2FP.F16.F32.PACK_AB R45, R171, R174 ;  /* 0x000000aeab2d723e */ /* 0x010fe600000000ff */
[----:B------:R2:W3:Y:S10]  /*1d460*/  MUFU.EX2 R172, R52 ;  /* 0x0000003400ac7308 */ /* 0x0004f40000000800 */
[----:B------:R4:W-:Y:S01]  /*1d470*/  MUFU.EX2 R167, R60 ;  /* 0x0000003c00a77308 */ /* 0x0009e20000000800 */
[----:B-1----:R-:W-:Y:S01]  /*1d480*/  FFMA.FTZ R56, R205, R3, -R70 ;  /* 0x00000003cd387223 */ /* 0x002fe20000010846 */
[----:B------:R-:W-:Y:S08]  /*1d490*/  MOV R205, R131 ;  /* 0x0000008300cd7202 */ /* 0x000ff00000000f00 */
[----:B------:R-:W1:Y:S01]  /*1d4a0*/  MUFU.EX2 R170, R56 ;  /* 0x0000003800aa7308 */ /* 0x000e620000000800 */
[----:B--2---:R-:W2:Y:S01]  /*1d4b0*/  LDSM.16.MT88.4 R52, [R2+0xc000] ;  /* 0x00c000000234783b */ /* 0x004ea20000004200 */
[----:B---3--:R-:W-:Y:S01]  /*1d4c0*/  F2FP.F16.F32.PACK_AB R46, R173, R172 ;  /* 0x000000acad2e723e */ /* 0x008fe200000000ff */
[----:B----4-:R-:W-:Y:S01]  /*1d4d0*/  FFMA.FTZ R60, R209, R3, -R68 ;  /* 0x00000003d13c7223 */ /* 0x010fe20000010844 */
[----:B------:R-:W-:Y:S06]  /*1d4e0*/  MOV R209, R99 ;  /* 0x0000006300d17202 */ /* 0x000fec0000000f00 */
[----:B------:R3:W4:Y:S01]  /*1d4f0*/  MUFU.EX2 R169, R60 ;  /* 0x0000003c00a97308 */ /* 0x0007220000000800 */
[----:B-1----:R-:W-:Y:S01]  /*1d500*/  F2FP.F16.F32.PACK_AB R47, R168, R170 ;  /* 0x000000aaa82f723e */ /* 0x002fe200000000ff */
[----:B------:R-:W1:Y:S08]  /*1d510*/  LDSM.16.MT88.4 R56, [R64+0xc000] ;  /* 0x00c000004038783b */ /* 0x000e700000004200 */
[----:B---3--:R-:W3:Y:S01]  /*1d520*/  LDSM.16.MT88.4 R60, [R65+0x2000] ;  /* 0x00200000413c783b */ /* 0x008ee20000004200 */
[C---:B--2---:R-:W-:Y:S03]  /*1d530*/  HMMA.16816.F32 R4, R44.reuse, R52, R4 ;  /* 0x000000342c04723c */ /* 0x044fe60000001804 */
[-C--:B------:R-:W-:Y:S04]  /*1d540*/  FFMA.FTZ R52, R210, R3.reuse, -R70 ;  /* 0x00000003d2347223 */ /* 0x080fe80000010846 */
[----:B------:R-:W2:Y:S01]  /*1d550*/  LDL.LU R210, [R1+0xc] ;  /* 0x00000c0001d27983 */ /* 0x000ea20000300800 */
[----:B------:R5:W-:Y:S01]  /*1d560*/  MUFU.EX2 R166, R52 ;  /* 0x0000003400a67308 */ /* 0x000be20000000800 */
[C---:B------:R-:W-:Y:S08]  /*1d570*/  HMMA.16816.F32 R8, R44.reuse, R54, R8 ;  /* 0x000000362c08723c */ /* 0x040ff00000001808 */
[C---:B-1----:R-:W-:Y:S03]  /*1d580*/  HMMA.16816.F32 R12, R44.reuse, R56, R12 ;  /* 0x000000382c0c723c */ /* 0x042fe6000000180c */
[----:B------:R-:W-:Y:S01]  /*1d590*/  FFMA.FTZ R56, R214, R3, -R68 ;  /* 0x00000003d6387223 */ /* 0x000fe20000010844 */
[----:B------:R-:W-:Y:S01]  /*1d5a0*/  MOV R214, R95 ;  /* 0x0000005f00d67202 */ /* 0x000fe20000000f00 */
[-CC-:B-----5:R-:W-:Y:S03]  /*1d5b0*/  FFMA.FTZ R52, R212, R3.reuse, -R70.reuse ;  /* 0x00000003d4347223 */ /* 0x1a0fe60000010846 */
[C---:B------:R-:W-:Y:S01]  /*1d5c0*/  HMMA.16816.F32 R16, R44.reuse, R58, R16 ;  /* 0x0000003a2c10723c */ /* 0x040fe20000001810 */
[----:B------:R1:W-:Y:S02]  /*1d5d0*/  MUFU.EX2 R164, R56 ;  /* 0x0000003800a47308 */ /* 0x0003e40000000800 */
[----:B------:R-:W-:Y:S05]  /*1d5e0*/  MOV R212, R130 ;  /* 0x0000008200d47202 */ /* 0x000fea0000000f00 */
[C---:B------:R-:W-:Y:S03]  /*1d5f0*/  HMMA.16816.F32 R20, R44.reuse, R48, R20 ;  /* 0x000000302c14723c */ /* 0x040fe60000001814 */
[----:B------:R5:W4:Y:S01]  /*1d600*/  MUFU.EX2 R163, R52 ;  /* 0x0000003400a37308 */ /* 0x000b220000000800 */
[-CC-:B------:R-:W-:Y:S04]  /*1d610*/  FFMA.FTZ R48, R215, R3.reuse, -R70.reuse ;  /* 0x00000003d7307223 */ /* 0x180fe80000010846 */
[C---:B------:R-:W-:Y:S05]  /*1d620*/  HMMA.16816.F32 R24, R44.reuse, R50, R24 ;  /* 0x000000322c18723c */ /* 0x040fea0000001818 */
[----:B------:R4:W-:Y:S01]  /*1d630*/  MUFU.EX2 R160, R48 ;  /* 0x0000003000a07308 */ /* 0x0009e20000000800 */
[-C--:B-1----:R-:W-:Y:S02]  /*1d640*/  FFMA.FTZ R56, R213, R3.reuse, -R70 ;  /* 0x00000003d5387223 */ /* 0x082fe40000010846 */
[C---:B---3--:R-:W-:Y:S07]  /*1d650*/  HMMA.16816.F32 R28, R44.reuse, R60, R28 ;  /* 0x0000003c2c1c723c */ /* 0x048fee000000181c */
[----:B------:R-:W1:Y:S01]  /*1d660*/  MUFU.EX2 R162, R56 ;  /* 0x0000003800a27308 */ /* 0x000e620000000800 */
[-CC-:B-----5:R-:W-:Y:S01]  /*1d670*/  FFMA.FTZ R52, R211, R3.reuse, -R68.reuse ;  /* 0x00000003d3347223 */ /* 0x1a0fe20000010844 */
[--C-:B------:R-:W-:Y:S01]  /*1d680*/  FFMA.FTZ R60, R220, R3, -R68.reuse ;  /* 0x00000003dc3c7223 */ /* 0x100fe20000010844 */
[----:B------:R-:W3:Y:S01]  /*1d690*/  LDL.LU R211, [R1+0x10] ;  /* 0x0000100001d37983 */ /* 0x000ee20000300800 */
[----:B------:R-:W-:Y:S06]  /*1d6a0*/  HMMA.16816.F32 R32, R44, R62, R32 ;  /* 0x0000003e2c20723c */ /* 0x000fec0000001820 */
[----:B------:R-:W5:Y:S01]  /*1d6b0*/  MUFU.EX2 R165, R52 ;  /* 0x0000003400a57308 */ /* 0x000f620000000800 */
[----:B----4-:R-:W-:Y:S01]  /*1d6c0*/  LDSM.16.MT88.4 R48, [R43+0x2800] ;  /* 0x002800002b30783b */ /* 0x010fe20000004200 */
[----:B------:R-:W-:Y:S02]  /*1d6d0*/  F2FP.F16.F32.PACK_AB R44, R169, R167 ;  /* 0x000000a7a92c723e */ /* 0x000fe400000000ff */
[----:B------:R-:W-:Y:S06]  /*1d6e0*/  F2FP.F16.F32.PACK_AB R45, R163, R166 ;  /* 0x000000a6a32d723e */ /* 0x000fec00000000ff */
[----:B------:R4:W-:Y:S01]  /*1d6f0*/  MUFU.EX2 R159, R60 ;  /* 0x0000003c009f7308 */ /* 0x0009e20000000800 */
[----:B-1----:R-:W-:Y:S01]  /*1d700*/  F2FP.F16.F32.PACK_AB R47, R160, R162 ;  /* 0x000000a2a02f723e */ /* 0x002fe200000000ff */
[----:B------:R-:W-:Y:S01]  /*1d710*/  LDSM.16.MT88.4 R56, [R64+0xc800] ;  /* 0x00c800004038783b */ /* 0x000fe20000004200 */
[----:B-----5:R-:W-:Y:S07]  /*1d720*/  F2FP.F16.F32.PACK_AB R46, R164, R165 ;  /* 0x000000a5a42e723e */ /* 0x020fee00000000ff */
[----:B------:R-:W1:Y:S01]  /*1d730*/  LDSM.16.MT88.4 R52, [R2+0xc800] ;  /* 0x00c800000234783b */ /* 0x000e620000004200 */
[-C--:B----4-:R-:W-:Y:S04]  /*1d740*/  FFMA.FTZ R60, R221, R3.reuse, -R68 ;  /* 0x00000003dd3c7223 */ /* 0x090fe80000010844 */
[----:B------:R4:W5:Y:S03]  /*1d750*/  MUFU.EX2 R161, R60 ;  /* 0x0000003c00a17308 */ /* 0x0009660000000800 */
[----:B----4-:R-:W4:Y:S01]  /*1d760*/  LDSM.16.MT88.4 R60, [R65+0x2800] ;  /* 0x00280000413c783b */ /* 0x010f220000004200 */
        /* <DEDUP_REMOVED lines=16> */
[C---:B----4-:R-:W-:Y:S03]  /*1d870*/  HMMA.16816.F32 R28, R44.reuse, R60, R28 ;  /* 0x0000003c2c1c723c */ /* 0x050fe6000000181c */
        /* <DEDUP_REMOVED lines=36> */
[----:B--2---:R-:W-:Y:S02]  /*1dac0*/  LDSM.16.MT88.4 R48, [R43+0x3800] ;  /* 0x003800002b30783b */ /* 0x004fe40000004200 */
[----:B------:R-:W-:Y:S02]  /*1dad0*/  F2FP.F16.F32.PACK_AB R44, R152, R151 ;  /* 0x00000097982c723e */ /* 0x000fe400000000ff */
[----:B------:R-:W-:Y:S04]  /*1dae0*/  F2FP.F16.F32.PACK_AB R45, R149, R148 ;  /* 0x00000094952d723e */ /* 0x000fe800000000ff */
[----:B------:R2:W-:Y:S01]  /*1daf0*/  MUFU.EX2 R143, R60 ;  /* 0x0000003c008f7308 */ /* 0x0005e20000000800 */
[----:B-----5:R-:W-:Y:S01]  /*1db00*/  F2FP.F16.F32.PACK_AB R47, R146, R144 ;  /* 0x00000090922f723e */ /* 0x020fe200000000ff */
[----:B------:R-:W-:Y:S01]  /*1db10*/  LDSM.16.MT88.4 R56, [R64+0xd800] ;  /* 0x00d800004038783b */ /* 0x000fe20000004200 */
[----:B-1----:R-:W-:Y:S07]  /*1db20*/  F2FP.F16.F32.PACK_AB R46, R150, R147 ;  /* 0x00000093962e723e */ /* 0x002fee00000000ff */
[----:B------:R-:W1:Y:S01]  /*1db30*/  LDSM.16.MT88.4 R52, [R2+0xd800] ;  /* 0x00d800000234783b */ /* 0x000e620000004200 */
[-C--:B--2---:R-:W-:Y:S04]  /*1db40*/  FFMA.FTZ R60, R69, R3.reuse, -R68 ;  /* 0x00000003453c7223 */ /* 0x084fe80000010844 */
[----:B------:R2:W4:Y:S03]  /*1db50*/  MUFU.EX2 R145, R60 ;  /* 0x0000003c00917308 */ /* 0x0005260000000800 */
        /* <DEDUP_REMOVED lines=19> */
[--C-:B------:R-:W-:Y:S05]  /*1dc90*/  FFMA.FTZ R60, R76, R3, -R68.reuse ;  /* 0x000000034c3c7223 */ /* 0x100fea0000010844 */
[----:B------:R-:W1:Y:S01]  /*1dca0*/  MUFU.EX2 R142, R52 ;  /* 0x00000034008e7308 */ /* 0x000e620000000800 */
[----:B------:R-:W-:Y:S01]  /*1dcb0*/  HMMA.16816.F32 R32, R44, R62, R32 ;  /* 0x0000003e2c20723c */ /* 0x000fe20000001820 */
[----:B----4-:R-:W-:Y:S02]  /*1dcc0*/  LDSM.16.MT88.4 R48, [R43+0x4000] ;  /* 0x004000002b30783b */ /* 0x010fe40000004200 */
[----:B------:R-:W-:Y:S02]  /*1dcd0*/  F2FP.F16.F32.PACK_AB R44, R145, R143 ;  /* 0x0000008f912c723e */ /* 0x000fe400000000ff */
[----:B---3--:R-:W-:Y:S04]  /*1dce0*/  F2FP.F16.F32.PACK_AB R45, R139, R141 ;  /* 0x0000008d8b2d723e */ /* 0x008fe800000000ff */
        /* <DEDUP_REMOVED lines=87> */
[----:B------:R-:W-:Y:S01]  /*1e260*/  FFMA.FTZ R60, R100, R3, -R68 ;  /* 0x00000003643c7223 */ /* 0x000fe20000010844 */
[----:B------:R1:W-:Y:S03]  /*1e270*/  MUFU.EX2 R96, R56 ;  /* 0x0000003800607308 */ /* 0x0003e60000000800 */
[----:B------:R-:W-:Y:S01]  /*1e280*/  HMMA.16816.F32 R32, R44, R62, R32 ;  /* 0x0000003e2c20723c */ /* 0x000fe20000001820 */
[----:B-----5:R-:W-:Y:S02]  /*1e290*/  LDSM.16.MT88.4 R48, [R43+0x5800] ;  /* 0x005800002b30783b */ /* 0x020fe40000004200 */
[----:B---3--:R-:W-:Y:S04]  /*1e2a0*/  F2FP.F16.F32.PACK_AB R44, R105, R106 ;  /* 0x0000006a692c723e */ /* 0x008fe800000000ff */
[----:B------:R2:W3:Y:S01]  /*1e2b0*/  MUFU.EX2 R99, R52 ;  /* 0x0000003400637308 */ /* 0x0004e20000000800 */
[----:B----4-:R-:W-:Y:S09]  /*1e2c0*/  F2FP.F16.F32.PACK_AB R45, R94, R95 ;  /* 0x0000005f5e2d723e */ /* 0x010ff200000000ff */
[----:B------:R4:W-:Y:S01]  /*1e2d0*/  MUFU.EX2 R90, R60 ;  /* 0x0000003c005a7308 */ /* 0x0009e20000000800 */
[----:B-1----:R-:W-:Y:S09]  /*1e2e0*/  FFMA.FTZ R56, R98, R3, -R70 ;  /* 0x0000000362387223 */ /* 0x002ff20000010846 */
[----:B------:R1:W5:Y:S01]  /*1e2f0*/  MUFU.EX2 R93, R56 ;  /* 0x00000038005d7308 */ /* 0x0003620000000800 */
[----:B--2---:R-:W2:Y:S01]  /*1e300*/  LDSM.16.MT88.4 R52, [R2+0xf800] ;  /* 0x00f800000234783b */ /* 0x004ea20000004200 */
[----:B---3--:R-:W-:Y:S01]  /*1e310*/  F2FP.F16.F32.PACK_AB R46, R96, R99 ;  /* 0x00000063602e723e */ /* 0x008fe200000000ff */
[----:B----4-:R-:W-:Y:S07]  /*1e320*/  FFMA.FTZ R60, R101, R3, -R68 ;  /* 0x00000003653c7223 */ /* 0x010fee0000010844 */
[----:B------:R3:W4:Y:S01]  /*1e330*/  MUFU.EX2 R91, R60 ;  /* 0x0000003c005b7308 */ /* 0x0007220000000800 */
[----:B-1----:R-:W1:Y:S01]  /*1e340*/  LDSM.16.MT88.4 R56, [R64+0xf800] ;  /* 0x00f800004038783b */ /* 0x002e620000004200 */
[----:B-----5:R-:W-:Y:S07]  /*1e350*/  F2FP.F16.F32.PACK_AB R47, R92, R93 ;  /* 0x0000005d5c2f723e */ /* 0x020fee00000000ff */
[----:B---3--:R-:W3:Y:S01]  /*1e360*/  LDSM.16.MT88.4 R60, [R65+0x5800] ;  /* 0x00580000413c783b */ /* 0x008ee20000004200 */
[C---:B--2---:R-:W-:Y:S03]  /*1e370*/  HMMA.16816.F32 R4, R44.reuse, R52, R4 ;  /* 0x000000342c04723c */ /* 0x044fe60000001804 */
[-C--:B------:R-:W-:Y:S04]  /*1e380*/  FFMA.FTZ R52, R102, R3.reuse, -R70 ;  /* 0x0000000366347223 */ /* 0x080fe80000010846 */
[----:B------:R2:W-:Y:S01]  /*1e390*/  MUFU.EX2 R89, R52 ;  /* 0x0000003400597308 */ /* 0x0005e20000000800 */
[C---:B------:R-:W-:Y:S08]  /*1e3a0*/  HMMA.16816.F32 R8, R44.reuse, R54, R8 ;  /* 0x000000362c08723c */ /* 0x040ff00000001808 */
[C---:B-1----:R-:W-:Y:S03]  /*1e3b0*/  HMMA.16816.F32 R12, R44.reuse, R56, R12 ;  /* 0x000000382c0c723c */ /* 0x042fe6000000180c */
[-C--:B------:R-:W-:Y:S04]  /*1e3c0*/  FFMA.FTZ R56, R250, R3.reuse, -R68 ;  /* 0x00000003fa387223 */ /* 0x080fe80000010844 */
[----:B------:R1:W-:Y:S01]  /*1e3d0*/  MUFU.EX2 R87, R56 ;  /* 0x0000003800577308 */ /* 0x0003e20000000800 */
[C---:B------:R-:W-:Y:S03]  /*1e3e0*/  HMMA.16816.F32 R16, R44.reuse, R58, R16 ;  /* 0x0000003a2c10723c */ /* 0x040fe60000001810 */
[-CC-:B--2---:R-:W-:Y:S06]  /*1e3f0*/  FFMA.FTZ R52, R103, R3.reuse, -R70.reuse ;  /* 0x0000000367347223 */ /* 0x184fec0000010846 */
[----:B------:R2:W5:Y:S01]  /*1e400*/  MUFU.EX2 R86, R52 ;  /* 0x0000003400567308 */ /* 0x0005620000000800 */
[C---:B------:R-:W-:Y:S03]  /*1e410*/  HMMA.16816.F32 R20, R44.reuse, R48, R20 ;  /* 0x000000302c14723c */ /* 0x040fe60000001814 */
[-C--:B------:R-:W-:Y:S06]  /*1e420*/  FFMA.FTZ R48, R251, R3.reuse, -R70 ;  /* 0x00000003fb307223 */ /* 0x080fec0000010846 */
[----:B------:R4:W-:Y:S01]  /*1e430*/  MUFU.EX2 R85, R48 ;  /* 0x0000003000557308 */ /* 0x0009e20000000800 */
[C---:B------:R-:W-:Y:S01]  /*1e440*/  HMMA.16816.F32 R24, R44.reuse, R50, R24 ;  /* 0x000000322c18723c */ /* 0x040fe20000001818 */
[----:B-1----:R-:W-:Y:S07]  /*1e450*/  LDSM.16.MT88.4 R56, [R43+0x6000] ;  /* 0x006000002b38783b */ /* 0x002fee0000004200 */
[C---:B---3--:R-:W-:Y:S03]  /*1e460*/  HMMA.16816.F32 R28, R44.reuse, R60, R28 ;  /* 0x0000003c2c1c723c */ /* 0x048fe6000000181c */
[----:B--2---:R-:W-:Y:S01]  /*1e470*/  FFMA.FTZ R52, R104, R3, -R68 ;  /* 0x0000000368347223 */ /* 0x004fe20000010844 */
[----:B------:R-:W-:Y:S01]  /*1e480*/  FFMA.FTZ R60, R36, R211, R214 ;  /* 0x000000d3243c7223 */ /* 0x000fe200000100d6 */
[----:B------:R-:W-:Y:S01]  /*1e490*/  FFMA.FTZ R61, R0, R210, R212 ;  /* 0x000000d2003d7223 */ /* 0x000fe200000100d4 */
[-C--:B------:R-:W-:Y:S01]  /*1e4a0*/  FFMA.FTZ R36, R108, R3.reuse, -R68 ;  /* 0x000000036c247223 */ /* 0x080fe20000010844 */
[----:B------:R1:W2:Y:S01]  /*1e4b0*/  MUFU.EX2 R88, R52 ;  /* 0x0000003400587308 */ /* 0x0002a20000000800 */
[----:B------:R-:W-:Y:S03]  /*1e4c0*/  HMMA.16816.F32 R32, R44, R62, R32 ;  /* 0x0000003e2c20723c */ /* 0x000fe60000001820 */
[----:B----4-:R-:W-:Y:S01]  /*1e4d0*/  FFMA.FTZ R48, R107, R3, -R70 ;  /* 0x000000036b307223 */ /* 0x010fe20000010846 */
        /* <DEDUP_REMOVED lines=160> */
[----:B------:R3:W5:Y:S02]  /*1eee0*/  LDSM.16.MT88.4 R140, [R2+0x11800] ;  /* 0x01180000028c783b */ /* 0x0007640000004200 */
        /* <DEDUP_REMOVED lines=74> */
[----:B------:R2:W-:Y:S04]  /*1f390*/  STL [R1+0xc], R0 ;  /* 0x00000c0001007387 */ /* 0x0005e80000100800 */
[----:B------:R2:W-:Y:S01]  /*1f3a0*/  STL [R1+0x14], R190 ;  /* 0x000014be01007387 */ /* 0x0005e20000100800 */
[----:B------:R-:W-:Y:S05]  /*1f3b0*/  @P0 BRA `(.L_x_5448) ;  /* 0xffffff9800ac0947 */ /* 0x000fea000383ffff */
.L_x_5441:
        /* <DEDUP_REMOVED lines=17> */
.L_x_5456:
[----:B------:R-:W-:Y:S01]  /*1f4d0*/  FSETP.NE.FTZ.AND P1, PT, R0, RZ, PT ;  /* 0x000000ff0000720b */ /* 0x000fe20003f35000 */
[----:B----4-:R-:W-:Y:S01]  /*1f4e0*/  FADD.FTZ R3, R2, R3 ;  /* 0x0000000302037221 */ /* 0x010fe20000010000 */
[----:B------:R-:W2:Y:S01]  /*1f4f0*/  MUFU.RCP R4, R0 ;  /* 0x0000000000047308 */ /* 0x000ea20000001000 */
[C---:B------:R-:W-:Y:S01]  /*1f500*/  SHF.L.U32 R8, R228.reuse, 0x1, RZ ;  /* 0x00000001e4087819 */ /* 0x040fe200000006ff */
[----:B------:R-:W-:Y:S05]  /*1f510*/  WARPSYNC.ALL ;  /* 0x0000000000007948 */ /* 0x000fea0003800000 */
[----:B------:R-:W-:Y:S01]  /*1f520*/  FSETP.NE.FTZ.AND P0, PT, R3, RZ, PT ;  /* 0x000000ff0300720b */ /* 0x000fe20003f15000 */
[----:B------:R-:W-:Y:S01]  /*1f530*/  MUFU.RCP R5, R3 ;  /* 0x0000000300057308 */ /* 0x000fe20000001000 */
[----:B-1----:R-:W-:-:S02]  /*1f540*/  SHF.L.U32 R2, R228, 0x5, RZ ;  /* 0x00000005e4027819 */ /* 0x002fc400000006ff */
[----:B------:R-:W-:Y:S02]  /*1f550*/  LOP3.LUT R6, R8, 0x6, RZ, 0xc0, !PT ;  /* 0x0000000608067812 */ /* 0x000fe400078ec0ff */
[----:B------:R-:W-:Y:S02]  /*1f560*/  SHF.L.U32 R10, R228, 0x4, RZ ;  /* 0x00000004e40a7819 */ /* 0x000fe400000006ff */
[----:B------:R-:W-:Y:S01]  /*1f570*/  LOP3.LUT R6, R6, 0x7c00, R2, 0xf8, !PT ;  /* 0x00007c0006067812 */ /* 0x000fe200078ef802 */
[----:B------:R-:W1:Y:S01]  /*1f580*/  @P1 MUFU.LG2 R0, R0 ;  /* 0x0000000000001308 */ /* 0x000e620000000c00 */
[----:B--2---:R-:W-:Y:S02]  /*1f590*/  FSEL R2, R4, 1, P1 ;  /* 0x3f80000004027808 */ /* 0x004fe40000800000 */
[----:B------:R-:W-:Y:S02]  /*1f5a0*/  MOV R44, 0xff800000 ;  /* 0xff800000002c7802 */ /* 0x000fe40000000f00 */
[----:B------:R-:W-:Y:S01]  /*1f5b0*/  LOP3.LUT R9, R10, 0x1c0, RZ, 0xc0, !PT ;  /* 0x000001c00a097812 */ /* 0x000fe200078ec0ff */
[C---:B------:R-:W-:Y:S01]  /*1f5c0*/  FMUL.FTZ R136, R2.reuse, R136 ;  /* 0x0000008802887220 */ /* 0x040fe20000410000 */
[C---:B------:R-:W-:Y:S01]  /*1f5d0*/  FMUL.FTZ R137, R2.reuse, R137 ;  /* 0x0000008902897220 */ /* 0x040fe20000410000 */
[----:B------:R-:W2:Y:S01]  /*1f5e0*/  @P0 MUFU.LG2 R3, R3 ;  /* 0x0000000300030308 */ /* 0x000ea20000000c00 */
        /* <DEDUP_REMOVED lines=8> */
[----:B-1----:R-:W-:Y:S01]  /*1f670*/  @P1 FMUL.FTZ R0, R0, 0.69314718246459960938 ;  /* 0x3f31721800001820 */ /* 0x002fe20000410000 */
[C---:B------:R-:W-:Y:S01]  /*1f680*/  FMUL.FTZ R156, R2.reuse, R156 ;  /* 0x0000009c029c7220 */ /* 0x040fe20000410000 */
[C---:B------:R-:W-:Y:S01]  /*1f690*/  FMUL.FTZ R157, R2.reuse, R157 ;  /* 0x0000009d029d7220 */ /* 0x040fe20000410000 */
[C---:B------:R-:W-:Y:S01]  /*1f6a0*/  FMUL.FTZ R160, R2.reuse, R160 ;  /* 0x000000a002a07220 */ /* 0x040fe20000410000 */
[----:B------:R-:W-:Y:S01]  /*1f6b0*/  @P1 FFMA.FTZ R44, R7, R38, R0 ;  /* 0x00000026072c1223 */ /* 0x000fe20000010000 */
[----:B------:R-:W-:Y:S01]  /*1f6c0*/  FSEL R0, R5, 1, P0 ;  /* 0x3f80000005007808 */ /* 0x000fe20000000000 */
[C---:B------:R-:W-:Y:S01]  /*1f6d0*/  FMUL.FTZ R161, R2.reuse, R161 ;  /* 0x000000a102a17220 */ /* 0x040fe20000410000 */
[C---:B------:R-:W-:Y:S01]  /*1f6e0*/  FMUL.FTZ R164, R2.reuse, R164 ;  /* 0x000000a402a47220 */ /* 0x040fe20000410000 */
[----:B------:R-:W-:Y:S01]  /*1f6f0*/  FMUL.FTZ R165, R2, R165 ;  /* 0x000000a502a57220 */ /* 0x000fe20000410000 */
[----:B------:R-:W-:Y:S01]  /*1f700*/  LOP3.LUT R4, R9, 0x38, R8, 0xf8, !PT ;  /* 0x0000003809047812 */ /* 0x000fe200078ef808 */
[----:B--2---:R-:W-:Y:S01]  /*1f710*/  @P0 FMUL.FTZ R2, R3, 0.69314718246459960938 ;  /* 0x3f31721803020820 */ /* 0x004fe20000410000 */
        /* <DEDUP_REMOVED lines=14> */
[----:B------:R-:W-:Y:S01]  /*1f800*/  MOV R15, 0xff800000 ;  /* 0xff800000000f7802 */ /* 0x000fe20000000f00 */
        /* <DEDUP_REMOVED lines=10> */
[----:B------:R-:W2:Y:S01]  /*1f8b0*/  LDL.LU R16, [R1+0x34] ;  /* 0x0000340001107983 */ /* 0x000ea20000300800 */
[--C-:B------:R-:W-:Y:S02]  /*1f8c0*/  IMAD.IADD R5, R7, 0x1, R0.reuse ;  /* 0x0000000107057824 */ /* 0x100fe400078e0200 */
[----:B------:R-:W-:Y:S01]  /*1f8d0*/  IMAD.IADD R3, R6, 0x1, R0 ;  /* 0x0000000106037824 */ /* 0x000fe200078e0200 */
[----:B------:R-:W-:Y:S01]  /*1f8e0*/  R2UR UR12, R46 ;  /* 0x000000002e0c72ca */ /* 0x000fe200000e0000 */
[----:B------:R-:W-:Y:S01]  /*1f8f0*/  @P4 VIADD R2, R0, 0xffffff80 ;  /* 0xffffff8000024836 */ /* 0x000fe20000000000 */
[----:B------:R-:W-:Y:S01]  /*1f900*/  R2UR UR13, R47 ;  /* 0x000000002f0d72ca */ /* 0x000fe200000e0000 */
[----:B------:R-:W-:Y:S01]  /*1f910*/  IMAD.IADD R4, R7, 0x1, R3 ;  /* 0x0000000107047824 */ /* 0x000fe200078e0203 */
[----:B------:R-:W-:Y:S01]  /*1f920*/  R2UR UR10, R46 ;  /* 0x000000002e0a72ca */ /* 0x000fe200000e0000 */
[----:B------:R-:W4:Y:S01]  /*1f930*/  LDL.LU R14, [R1+0x38] ;  /* 0x00003800010e7983 */ /* 0x000f220000300800 */
[----:B------:R-:W-:-:S02]  /*1f940*/  R2UR UR11, R47 ;  /* 0x000000002f0b72ca */ /* 0x000fc400000e0000 */
[----:B------:R-:W-:Y:S01]  /*1f950*/  R2UR UR4, R46 ;  /* 0x000000002e0472ca */ /* 0x000fe200000e0000 */
[----:B------:R-:W3:Y:S01]  /*1f960*/  LDL R50, [R1+0x3c] ;  /* 0x00003c0001327983 */ /* 0x000ee20000100800 */
[----:B------:R-:W-:-:S03]  /*1f970*/  R2UR UR5, R47 ;  /* 0x000000002f0572ca */ /* 0x000fc600000e0000 */
[----:B------:R-:W-:Y:S04]  /*1f980*/  STS.64 [R0], R136 ;  /* 0x0000008800007388 */ /* 0x000fe80000000a00 */
[----:B------:R-:W-:Y:S04]  /*1f990*/  STS.64 [R0+0x800], R138 ;  /* 0x0008008a00007388 */ /* 0x000fe80000000a00 */
[----:B------:R-:W-:Y:S04]  /*1f9a0*/  STS.64 [R5], R140 ;  /* 0x0000008c05007388 */ /* 0x000fe80000000a00 */
[----:B------:R-:W-:Y:S04]  /*1f9b0*/  STS.64 [R5+0x800], R142 ;  /* 0x0008008e05007388 */ /* 0x000fe80000000a00 */
[----:B------:R-:W-:Y:S04]  /*1f9c0*/  STS.64 [R3], R144 ;  /* 0x0000009003007388 */ /* 0x000fe80000000a00 */
[----:B------:R1:W-:Y:S04]  /*1f9d0*/  STS.64 [R3+0x800], R146 ;  /* 0x0008009203007388 */ /* 0x0003e80000000a00 */
[----:B------:R-:W-:Y:S04]  /*1f9e0*/  STS.64 [R4], R148 ;  /* 0x0000009404007388 */ /* 0x000fe80000000a00 */
[----:B------:R1:W-:Y:S04]  /*1f9f0*/  STS.64 [R4+0x800], R150 ;  /* 0x0008009604007388 */ /* 0x0003e80000000a00 */
[----:B------:R-:W-:Y:S04]  /*1fa00*/  STS.64 [R2], R152 ;  /* 0x0000009802007388 */ /* 0x000fe80000000a00 */
[----:B------:R-:W-:Y:S01]  /*1fa10*/  STS.64 [R2+0x800], R154 ;  /* 0x0008009a02007388 */ /* 0x000fe20000000a00 */
[----:B-1----:R-:W-:-:S04]  /*1fa20*/  IMAD.IADD R3, R6, 0x1, R2 ;  /* 0x0000000106037824 */ /* 0x002fc800078e0202 */
[C---:B------:R-:W-:Y:S02]  /*1fa30*/  IMAD.IADD R0, R7.reuse, 0x1, R3 ;  /* 0x0000000107007824 */ /* 0x040fe400078e0203 */
[----:B------:R-:W-:-:S05]  /*1fa40*/  IMAD.IADD R4, R7, 0x1, R2 ;  /* 0x0000000107047824 */ /* 0x000fca00078e0202 */
[----:B------:R-:W-:Y:S04]  /*1fa50*/  STS.64 [R4], R156 ;  /* 0x0000009c04007388 */ /* 0x000fe80000000a00 */
[----:B------:R1:W-:Y:S04]  /*1fa60*/  STS.64 [R4+0x800], R158 ;  /* 0x0008009e04007388 */ /* 0x0003e80000000a00 */
[----:B------:R-:W-:Y:S04]  /*1fa70*/  STS.64 [R3], R160 ;  /* 0x000000a003007388 */ /* 0x000fe80000000a00 */
[----:B------:R1:W-:Y:S04]  /*1fa80*/  STS.64 [R3+0x800], R162 ;  /* 0x000800a203007388 */ /* 0x0003e80000000a00 */
[----:B------:R-:W-:Y:S04]  /*1fa90*/  STS.64 [R0], R164 ;  /* 0x000000a400007388 */ /* 0x000fe80000000a00 */
[----:B------:R3:W-:Y:S04]  /*1faa0*/  STS.64 [R0+0x800], R166 ;  /* 0x000800a600007388 */ /* 0x0007e80000000a00 */
[----:B------:R-:W4:Y:S04]  /*1fab0*/  LD.E R6, desc[UR10][R134.64+0x60] ;  /* 0x0000600a86067980 */ /* 0x000f28000c101900 */
[----:B------:R-:W4:Y:S04]  /*1fac0*/  LD.E R7, desc[UR4][R134.64+0xcc] ;  /* 0x0000cc0486077980 */ /* 0x000f28000c101900 */
[----:B-1----:R-:W4:Y:S01]  /*1fad0*/  LD.E.64 R4, desc[UR10][R134.64+0x78] ;  /* 0x0000780a86047980 */ /* 0x002f22000c101b00 */
[----:B------:R-:W1:Y:S03]  /*1fae0*/  S2R R17, SR_CTAID.X ;  /* 0x0000000000117919 */ /* 0x000e660000002500 */
[----:B------:R-:W2:Y:S01]  /*1faf0*/  LD.E.64 R2, desc[UR12][R134.64+0xb0] ;  /* 0x0000b00c86027980 */ /* 0x000ea2000c101b00 */
[----:B------:R-:W-:-:S03]  /*1fb00*/  SHF.R.U32.HI R45, RZ, 0x4, R228 ;  /* 0x00000004ff2d7819 */ /* 0x000fc600000116e4 */
[----:B------:R2:W5:Y:S02]  /*1fb10*/  LD.E.64 R12, desc[UR4][R134.64+0xa8] ;  /* 0x0000a804860c7980 */ /* 0x000564000c101b00 */
[C---:B------:R-:W-:Y:S01]  /*1fb20*/  VIADD R8, R45.reuse, 0x8 ;  /* 0x000000082d087836 */ /* 0x040fe20000000000 */
[----:B------:R-:W-:Y:S01]  /*1fb30*/  LOP3.LUT R10, R10, 0x10, RZ, 0xc0, !PT ;  /* 0x000000100a0a7812 */ /* 0x000fe200078ec0ff */
[----:B------:R-:W-:Y:S02]  /*1fb40*/  VIADD R9, R45, 0x20 ;  /* 0x000000202d097836 */ /* 0x000fe40000000000 */
[----:B-1----:R-:W-:Y:S01]  /*1fb50*/  IMAD.SHL.U32 R48, R17, 0x40, RZ ;  /* 0x0000004011307824 */ /* 0x002fe200078e00ff */
[----:B------:R-:W-:Y:S01]  /*1fb60*/  BSSY.RECONVERGENT B0, `(.L_x_5450) ;  /* 0x0000035000007945 */ /* 0x000fe20003800200 */
[C---:B------:R-:W-:Y:S02]  /*1fb70*/  VIADD R49, R45.reuse, 0x30 ;  /* 0x000000302d317836 */ /* 0x040fe40000000000 */
[----:B---3--:R-:W-:Y:S01]  /*1fb80*/  IMAD.IADD R0, R50, 0x1, -R48 ;  /* 0x0000000132007824 */ /* 0x008fe200078e0a30 */
[----:B------:R-:W-:Y:S04]  /*1fb90*/  BAR.SYNC.DEFER_BLOCKING 0x0 ;  /* 0x0000000000007b1d */ /* 0x000fe80000010000 */
[----:B------:R-:W-:Y:S01]  /*1fba0*/  ISETP.GE.AND P6, PT, R8, R0, PT ;  /* 0x000000000800720c */ /* 0x000fe20003fc6270 */
[----:B------:R-:W-:-:S05]  /*1fbb0*/  VIADD R8, R45, 0x10 ;  /* 0x000000102d087836 */ /* 0x000fca0000000000 */
[-C--:B------:R-:W-:Y:S01]  /*1fbc0*/  ISETP.GE.AND P5, PT, R8, R0.reuse, PT ;  /* 0x000000000800720c */ /* 0x080fe20003fa6270 */
[----:B------:R-:W-:Y:S01]  /*1fbd0*/  VIADD R8, R45, 0x28 ;  /* 0x000000282d087836 */ /* 0x000fe20000000000 */
[----:B------:R-:W-:-:S04]  /*1fbe0*/  ISETP.GE.AND P3, PT, R9, R0, PT ;  /* 0x000000000900720c */ /* 0x000fc80003f66270 */
[-C--:B------:R-:W-:Y:S02]  /*1fbf0*/  ISETP.GE.AND P2, PT, R8, R0.reuse, PT ;  /* 0x000000000800720c */ /* 0x080fe40003f46270 */
[----:B------:R-:W-:Y:S01]  /*1fc00*/  ISETP.GE.AND P1, PT, R45, R0, PT ;  /* 0x000000002d00720c */ /* 0x000fe20003f26270 */
[----:B--2---:R-:W-:-:S04]  /*1fc10*/  IMAD R2, R2, UR9, R16 ;  /* 0x0000000902027c24 */ /* 0x004fc8000f8e0210 */
[----:B----4-:R-:W-:Y:S02]  /*1fc20*/  IMAD R2, R2, R6, R14 ;  /* 0x0000000602027224 */ /* 0x010fe400078e020e */
[----:B------:R-:W-:Y:S02]  /*1fc30*/  VIADD R6, R45, 0x18 ;  /* 0x000000182d067836 */ /* 0x000fe40000000000 */
[----:B------:R-:W-:Y:S02]  /*1fc40*/  IMAD R14, R3, R2, R48 ;  /* 0x00000002030e7224 */ /* 0x000fe400078e0230 */
[----:B------:R-:W-:Y:S01]  /*1fc50*/  IMAD.SHL.U32 R3, R228, 0x4, RZ ;  /* 0x00000004e4037824 */ /* 0x000fe200078e00ff */
[----:B------:R-:W-:Y:S01]  /*1fc60*/  ISETP.GE.AND P4, PT, R6, R0, PT ;  /* 0x000000000600720c */ /* 0x000fe20003f86270 */
[----:B------:R-:W-:-:S03]  /*1fc70*/  IMAD R2, R14, R7, RZ ;  /* 0x000000070e027224 */ /* 0x000fc600078e02ff */
[C---:B------:R-:W-:Y:S02]  /*1fc80*/  LOP3.LUT R7, R3.reuse, 0xffc, RZ, 0xc0, !PT ;  /* 0x00000ffc03077812 */ /* 0x040fe400078ec0ff */
[----:B------:R-:W-:Y:S02]  /*1fc90*/  LOP3.LUT R6, R3, 0x1f8, RZ, 0xc0, !PT ;  /* 0x000001f803067812 */ /* 0x000fe400078ec0ff */
[----:B------:R-:W-:Y:S02]  /*1fca0*/  IADD3 R3, P0, PT, R2, R7, RZ ;  /* 0x0000000702037210 */ /* 0x000fe40007f1e0ff */
[----:B------:R-:W-:Y:S02]  /*1fcb0*/  LOP3.LUT R6, R6, 0x38, R66, 0x78, !PT ;  /* 0x0000003806067812 */ /* 0x000fe400078e7842 */
[----:B------:R-:W-:Y:S02]  /*1fcc0*/  LEA.HI.X.SX32 R7, R2, RZ, 0x1, P0 ;  /* 0x000000ff02077211 */ /* 0x000fe400000f0eff */
[----:B------:R-:W-:Y:S01]  /*1fcd0*/  LEA R2, P0, R3, R4, 0x2 ;  /* 0x0000000403027211 */ /* 0x000fe200078010ff */
[----:B------:R-:W-:-:S05]  /*1fce0*/  IMAD R4, R6, 0x4, R10 ;  /* 0x0000000406047824 */ /* 0x000fca00078e020a */
        /* <DEDUP_REMOVED lines=8> */
[----:B------:R-:W-:-:S02]  /*1fd70*/  LEA.HI.X R3, R3, R5, R7, 0x2, P0 ;  /* 0x0000000503037211 */ /* 0x000fc400000f1407 */
[----:B------:R-:W-:Y:S02]  /*1fd80*/  LOP3.LUT P0, RZ, R228, 0x3, RZ, 0xc0, !PT ;  /* 0x00000003e4ff7812 */ /* 0x000fe4000780c0ff */
[----:B------:R-:W-:Y:S02]  /*1fd90*/  LOP3.LUT R5, R66, 0x30, RZ, 0xc0, !PT ;  /* 0x0000003042057812 */ /* 0x000fe400078ec0ff */
[----:B------:R-:W-:-:S04]  /*1fda0*/  SHF.R.U32.HI R7, RZ, 0x2, R228 ;  /* 0x00000002ff077819 */ /* 0x000fc800000116e4 */
[----:B------:R-:W-:-:S05]  /*1fdb0*/  LOP3.LUT R7, R5, 0x7, R7, 0xf8, !PT ;  /* 0x0000000705077812 */ /* 0x000fca00078ef807 */
[----:B--23--:R-:W-:Y:S05]  /*1fdc0*/  @P0 BRA `(.L_x_5451) ;  /* 0x0000000000380947 */ /* 0x00cfea0003800000 */
[----:B------:R-:W-:Y:S01]  /*1fdd0*/  IADD3 R5, P0, PT, R14, R7, RZ ;  /* 0x000000070e057210 */ /* 0x000fe20007f1e0ff */
[----:B------:R-:W-:-:S03]  /*1fde0*/  IMAD.IADD R6, R50, 0x1, -R48 ;  /* 0x0000000132067824 */ /* 0x000fc600078e0a30 */
[----:B------:R-:W-:Y:S02]  /*1fdf0*/  LEA.HI.X.SX32 R14, R14, RZ, 0x1, P0 ;  /* 0x000000ff0e0e7211 */ /* 0x000fe400000f0eff */
[----:B-1---5:R-:W-:-:S04]  /*1fe00*/  LEA R4, P0, R5, R12, 0x2 ;  /* 0x0000000c05047211 */ /* 0x022fc800078010ff */
        /* <DEDUP_REMOVED lines=10> */
.L_x_5451:
[----:B------:R-:W-:Y:S05]  /*1feb0*/  BSYNC.RECONVERGENT B0 ;  /* 0x0000000000007941 */ /* 0x000fea0003800200 */
.L_x_5450:
[----:B------:R-:W-:Y:S01]  /*1fec0*/  ISETP.GE.AND P0, PT, R49, R0, PT ;  /* 0x000000003100720c */ /* 0x000fe20003f06270 */
[----:B------:R-:W-:Y:S01]  /*1fed0*/  VIADD R45, R45, 0x38 ;  /* 0x000000382d2d7836 */ /* 0x000fe20000000000 */
[C---:B------:R-:W-:Y:S01]  /*1fee0*/  @!P1 R2UR UR20, R46.reuse ;  /* 0x000000002e1492ca */ /* 0x040fe200000e0000 */
[----:B--2---:R-:W-:Y:S01]  /*1fef0*/  IMAD.MOV.U32 R5, RZ, RZ, 0x0 ;  /* 0x00000000ff057424 */ /* 0x004fe200078e00ff */
[C---:B------:R-:W-:Y:S02]  /*1ff00*/  @!P1 R2UR UR21, R47.reuse ;  /* 0x000000002f1592ca */ /* 0x040fe400000e0000 */
[C---:B------:R-:W-:Y:S02]  /*1ff10*/  @!P6 R2UR UR18, R46.reuse ;  /* 0x000000002e12e2ca */ /* 0x040fe400000e0000 */
[----:B------:R-:W-:Y:S02]  /*1ff20*/  @!P6 R2UR UR19, R47 ;  /* 0x000000002f13e2ca */ /* 0x000fe400000e0000 */
[----:B------:R-:W-:-:S02]  /*1ff30*/  @!P5 R2UR UR16, R46 ;  /* 0x000000002e10d2ca */ /* 0x000fc400000e0000 */
[C---:B------:R-:W-:Y:S02]  /*1ff40*/  @!P5 R2UR UR17, R47.reuse ;  /* 0x000000002f11d2ca */ /* 0x040fe400000e0000 */
[C---:B------:R-:W-:Y:S02]  /*1ff50*/  @!P4 R2UR UR14, R46.reuse ;  /* 0x000000002e0ec2ca */ /* 0x040fe400000e0000 */
[C---:B------:R-:W-:Y:S01]  /*1ff60*/  @!P4 R2UR UR15, R47.reuse ;  /* 0x000000002f0fc2ca */ /* 0x040fe200000e0000 */
[----:B------:R-:W-:Y:S01]  /*1ff70*/  @!P1 ST.E.128 desc[UR20][R2.64], R40 ;  /* 0x0000002802009985 */ /* 0x000fe2000c101d14 */
        /* <DEDUP_REMOVED lines=9> */
[----:B------:R-:W-:Y:S02]  /*20010*/  ISETP.GE.AND P1, PT, R45, R0, PT ;  /* 0x000000002d00720c */ /* 0x000fe40003f26270 */
[----:B------:R-:W-:Y:S01]  /*20020*/  MOV R6, 0x1f0 ;  /* 0x000001f000067802 */ /* 0x000fe20000000f00 */
[----:B------:R-:W-:Y:S04]  /*20030*/  @!P3 ST.E.128 desc[UR12][R2.64+0x2000], R24 ;  /* 0x002000180200b985 */ /* 0x000fe8000c101d0c */
[----:B------:R-:W-:Y:S01]  /*20040*/  IMAD.MOV.U32 R4, RZ, RZ, R6 ;  /* 0x000000ffff047224 */ /* 0x000fe200078e0006 */
[----:B------:R-:W-:Y:S04]  /*20050*/  @!P2 ST.E.128 desc[UR10][R2.64+0x2800], R20 ;  /* 0x002800140200a985 */ /* 0x000fe8000c101d0a */
[----:B------:R1:W-:Y:S02]  /*20060*/  @!P0 ST.E.128 desc[UR4][R2.64+0x3000], R16 ;  /* 0x0030001002008985 */ /* 0x0003e4000c101d04 */
[----:B-1---5:R-:W-:Y:S05]  /*20070*/  @P1 RET.REL.NODEC R4 `(_ZN5flash24flash_fwd_splitkv_kernelI23Flash_fwd_kernel_traitsILi64ELi64ELi256ELi4ELb0ELb0EN7cutlass6half_tE19Flash_kernel_traitsILi64ELi64ELi256ELi4ES3_EELb0ELb0ELb0ELb0ELb1ELb1ELb1ELb1EEEvNS_16Flash_fwd_paramsE) ;  /* 0xfffffdfc04e01950 */ /* 0x022fea0003c3ffff */
[----:B------:R-:W-:Y:S02]  /*20080*/  R2UR UR4, R46 ;  /* 0x000000002e0472ca */ /* 0x000fe400000e0000 */
[----:B------:R-:W-:-:S13]  /*20090*/  R2UR UR5, R47 ;  /* 0x000000002f0572ca */ /* 0x000fda00000e0000 */
[----:B------:R1:W-:Y:S02]  /*200a0*/  ST.E.128 desc[UR4][R2.64+0x3800], R8 ;  /* 0x0038000802007985 */ /* 0x0003e4000c101d04 */
[----:B-1----:R-:W-:Y:S02]  /*200b0*/  IMAD.MOV.U32 R2, RZ, RZ, R6 ;  /* 0x000000ffff027224 */ /* 0x002fe400078e0006 */
[----:B------:R-:W-:-:S04]  /*200c0*/  IMAD.MOV.U32 R3, RZ, RZ, 0x0 ;  /* 0x00000000ff037424 */ /* 0x000fc800078e00ff */
[----:B------:R-:W-:Y:S05]  /*200d0*/  RET.REL.NODEC R2 `(_ZN5flash24flash_fwd_splitkv_kernelI23Flash_fwd_kernel_traitsILi64ELi64ELi256ELi4ELb0ELb0EN7cutlass6half_tE19Flash_kernel_traitsILi64ELi64ELi256ELi4ES3_EELb0ELb0ELb0ELb0ELb1ELb1ELb1ELb1EEEvNS_16Flash_fwd_paramsE) ;  /* 0xfffffdfc02c87950 */ /* 0x000fea0003c3ffff */
.L_x_5449:
[----:B-12---:R-:W-:Y:S01]  /*200e0*/  IMAD.MOV.U32 R0, RZ, RZ, 0x2 ;  /* 0x00000002ff007424 */ /* 0x006fe200078e00ff */
[----:B-----5:R-:W-:Y:S01]  /*200f0*/  MOV R2, R9 ;  /* 0x0000000900027202 */ /* 0x020fe20000000f00 */
[----:B------:R-:W-:Y:S01]  /*20100*/  IMAD.MOV.U32 R4, RZ, RZ, -0x1 ;  /* 0xffffffffff047424 */ /* 0x000fe200078e00ff */
[----:B------:R-:W-:-:S07]  /*20110*/  MOV R3, 0x1f ;  /* 0x0000001f00037802 */ /* 0x000fce0000000f00 */
[----:B---3--:R-:W-:Y:S05]  /*20120*/  WARPSYNC.COLLECTIVE R4, `(.L_x_5452) ;  /* 0x0000000004087348 */ /* 0x008fea0003c00000 */
[----:B------:R1:W2:Y:S02]  /*20130*/  SHFL.BFLY P0, R0, R2, R0, R3 ;  /* 0x0c00000002007389 */ /* 0x0002a40000000003 */
[----:B-123--:R-:W-:Y:S05]  /*20140*/  ENDCOLLECTIVE ;  /* 0x000000000000791b */ /* 0x00efea0003800000 */
.L_x_5452:
[----:B------:R-:W-:Y:S02]  /*20150*/  MOV R5, R0 ;  /* 0x0000000000057202 */ /* 0x000fe40000000f00 */
[----:B------:R-:W-:-:S03]  /*20160*/  MOV R0, 0x1 ;  /* 0x0000000100007802 */ /* 0x000fc60000000f00 */
[----:B------:R-:W-:-:S04]  /*20170*/  FADD.FTZ R5, R5, R9 ;  /* 0x0000000905057221 */ /* 0x000fc80000010000 */
[----:B------:R-:W-:-:S07]  /*20180*/  IMAD.MOV.U32 R2, RZ, RZ, R5 ;  /* 0x000000ffff027224 */ /* 0x000fce00078e0005 */
[----:B------:R-:W-:Y:S05]  /*20190*/  WARPSYNC.COLLECTIVE R4, `(.L_x_5453) ;  /* 0x0000000004087348 */ /* 0x000fea0003c00000 */
[----:B------:R1:W2:Y:S02]  /*201a0*/  SHFL.BFLY P0, R0, R2, R0, R3 ;  /* 0x0c00000002007389 */ /* 0x0002a40000000003 */
[----:B-12---:R-:W-:Y:S05]  /*201b0*/  ENDCOLLECTIVE ;  /* 0x000000000000791b */ /* 0x006fea0003800000 */
.L_x_5453:
[----:B------:R-:W-:Y:S01]  /*201c0*/  IMAD.MOV.U32 R6, RZ, RZ, R0 ;  /* 0x000000ffff067224 */ /* 0x000fe200078e0000 */
[----:B------:R-:W-:Y:S02]  /*201d0*/  MOV R0, 0x2 ;  /* 0x0000000200007802 */ /* 0x000fe40000000f00 */
[----:B------:R-:W-:-:S07]  /*201e0*/  MOV R2, R8 ;  /* 0x0000000800027202 */ /* 0x000fce0000000f00 */
[----:B------:R-:W-:Y:S05]  /*201f0*/  WARPSYNC.COLLECTIVE R4, `(.L_x_5454) ;  /* 0x0000000004087348 */ /* 0x000fea0003c00000 */
[----:B------:R1:W2:Y:S02]  /*20200*/  SHFL.BFLY P0, R0, R2, R0, R3 ;  /* 0x0c00000002007389 */ /* 0x0002a40000000003 */
[----:B-12---:R-:W-:Y:S05]  /*20210*/  ENDCOLLECTIVE ;  /* 0x000000000000791b */ /* 0x006fea0003800000 */
.L_x_5454:
[----:B------:R-:W-:Y:S01]  /*20220*/  IMAD.MOV.U32 R2, RZ, RZ, R0 ;  /* 0x000000ffff027224 */ /* 0x000fe200078e0000 */
[----:B------:R-:W-:-:S03]  /*20230*/  MOV R0, 0x1 ;  /* 0x0000000100007802 */ /* 0x000fc60000000f00 */
[----:B------:R-:W-:-:S07]  /*20240*/  FADD.FTZ R2, R2, R8 ;  /* 0x0000000802027221 */ /* 0x000fce0000010000 */
[----:B------:R-:W-:Y:S05]  /*20250*/  WARPSYNC.COLLECTIVE R4, `(.L_x_5455) ;  /* 0x0000000004087348 */ /* 0x000fea0003c00000 */
[----:B------:R1:W2:Y:S02]  /*20260*/  SHFL.BFLY P0, R0, R2, R0, R3 ;  /* 0x0c00000002007389 */ /* 0x0002a40000000003 */
[----:B-12---:R-:W-:Y:S05]  /*20270*/  ENDCOLLECTIVE ;  /* 0x000000000000791b */ /* 0x006fea0003800000 */
.L_x_5455:
[----:B------:R-:W-:Y:S01]  /*20280*/  MOV R3, R0 ;  /* 0x0000000000037202 */ /* 0x000fe20000000f00 */
[----:B------:R-:W-:Y:S01]  /*20290*/  FADD.FTZ R0, R5, R6 ;  /* 0x0000000605007221 */ /* 0x000fe20000010000 */
[----:B------:R-:W-:Y:S06]  /*202a0*/  BRA `(.L_x_5456) ;  /* 0xfffffff000887947 */ /* 0x000fec000383ffff */
.L_x_5457:
        /* <DEDUP_REMOVED lines=13> */
.L_x_14753:


//--------------------- .text._ZN5flash24flash_fwd_splitkv_kernelI23Flash_fwd_kernel_traitsILi64ELi64ELi256ELi4ELb0ELb0EN7cutlass6half_tE19Flash_kernel_traitsILi64ELi64ELi256ELi4ES3_EELb0ELb0ELb1ELb0ELb0ELb0ELb1ELb1EEEvNS_16Flash_fwd_paramsE --------------------------
	.section	.text._ZN5flash24flash_fwd_splitkv_kernelI23Flash_fwd_kernel_traitsILi64ELi64ELi256ELi4ELb0ELb0EN7cutlass6half_tE19Flash_kernel_traitsILi64ELi64ELi256ELi4ES3_EELb0ELb0ELb1ELb0ELb0ELb0ELb1ELb1EEEvNS_16Flash_fwd_paramsE,"ax",@progbits
	.align	128
        .global         _ZN5flash24flash_fwd_splitkv_kernelI23Flash_fwd_kernel_traitsILi64ELi64ELi256ELi4ELb0ELb0EN7cutlass6half_tE19Flash_kernel_traitsILi64ELi64ELi256ELi4ES3_EELb0ELb0ELb1ELb0ELb0ELb0ELb1ELb1EEEvNS_16Flash_fwd_paramsE
        .type           _ZN5flash24flash_fwd_splitkv_kernelI23Flash_fwd_kernel_traitsILi64ELi64ELi256ELi4ELb0ELb0EN7cutlass6half_tE19Flash_kernel_traitsILi64ELi64ELi256ELi4ES3_EELb0ELb0ELb1ELb0ELb0ELb0ELb1ELb1EEEvNS_16Flash_fwd_paramsE,@function
        .size           _ZN5flash24flash_fwd_splitkv_kernelI23Flash_fwd_kernel_traitsILi64ELi64ELi256ELi4ELb0ELb0EN7cutlass6half_tE19Flash_kernel_traitsILi64ELi64ELi256ELi4ES3_EELb0ELb0ELb1ELb0ELb0ELb0ELb1ELb1EEEvNS_16Flash_fwd_paramsE,(.L_x_14754 - _ZN5flash24flash_fwd_splitkv_kernelI23Flash_fwd_kernel_traitsILi64ELi64ELi256ELi4ELb0ELb0EN7cutlass6half_tE19Flash_kernel_traitsILi64ELi64ELi256ELi4ES3_EELb0ELb0ELb1ELb0ELb0ELb0ELb1ELb1EEEvNS_16Flash_fwd_paramsE)
        .other          _ZN5flash24flash_fwd_splitkv_kernelI23Flash_fwd_kernel_traitsILi64ELi64ELi256ELi4ELb0ELb0EN7cutlass6half_tE19Flash_kernel_traitsILi64ELi64ELi256ELi4ES3_EELb0ELb0ELb1ELb0ELb0ELb0ELb1ELb1EEEvNS_16Flash_fwd_paramsE,@"STO_CUDA_ENTRY STV_DEFAULT"
_ZN5flash24flash_fwd_splitkv_kernelI23Flash_fwd_kernel_traitsILi64ELi64ELi256ELi4ELb0ELb0EN7cutlass6half_tE19Flash_kernel_traitsILi64ELi64ELi256ELi4ES3_EELb0ELb0ELb1ELb0ELb0ELb0ELb1ELb1EEEvNS_16Flash_fwd_paramsE:
.text._ZN5flash24flash_fwd_splitkv_kernelI23Flash_fwd_kernel_traitsILi64ELi64ELi256ELi4ELb0ELb0EN7cutlass6half_tE19Flash_kernel_traitsILi64ELi64ELi256ELi4ES3_EELb0ELb0ELb1ELb0ELb0ELb0ELb1ELb1EEEvNS_16Flash_fwd_paramsE:
        /* <DEDUP_REMOVED lines=30> */
[----:B-1----:R-:W-:Y:S05]  /*01e0*/  CALL.REL.NOINC `($_ZN5flash24flash_fwd_splitkv_kernelI23Flash_fwd_kernel_traitsILi64ELi64ELi256ELi4ELb0ELb0EN7cutlass6half_tE19Flash_kernel_traitsILi64ELi64ELi256ELi4ES3_EELb0ELb0ELb1ELb0ELb0ELb0ELb1ELb1EEEvNS_16Flash_fwd_paramsE$_ZN5flash30compute_attn_1rowblock_splitkvI23Flash_fwd_kernel_traitsILi64ELi64ELi256ELi4ELb0ELb0EN7cutlass6half_tE19Flash_kernel_traitsILi64ELi64ELi256ELi4ES3_EELb0ELb0ELb1ELb0ELb0ELb0ELb1ELb1ENS_16Flash_fwd_paramsEEEvRKT8_iiiii) ;  /* 0x0000000000087944 */ /* 0x002fea0003c00000 */
[----:B------:R-:W-:Y:S05]  /*01f0*/  BSYNC.RECONVERGENT B3 ;  /* 0x0000000000037941 */ /* 0x000fea0003800200 */
.L_x_5458:
[----:B------:R-:W-:Y:S05]  /*0200*/  EXIT ;  /* 0x000000000000794d */ /* 0x000fea0003800000 */
        .type           $_ZN5flash24flash_fwd_splitkv_kernelI23Flash_fwd_kernel_traitsILi64ELi64ELi256ELi4ELb0ELb0EN7cutlass6half_tE19Flash_kernel_traitsILi64ELi64ELi256ELi4ES3_EELb0ELb0ELb1ELb0ELb0ELb0ELb1ELb1EEEvNS_16Flash_fwd_paramsE$_ZN5flash30compute_attn_1rowblock_splitkvI23Flash_fwd_kernel_traitsILi64ELi64ELi256ELi4ELb0ELb0EN7cutlass6half_tE19Flash_kernel_traitsILi64ELi64ELi256ELi4ES3_EELb0ELb0ELb1ELb0ELb0ELb0ELb1ELb1ENS_16Flash_fwd_paramsEEEvRKT8_iiiii,@function
        .size           $_ZN5flash24flash_fwd_splitkv_kernelI23Flash_fwd_kernel_traitsILi64ELi64ELi256ELi4ELb0ELb0EN7cutlass6half_tE19Flash_kernel_traitsILi64ELi64ELi256ELi4ES3_EELb0ELb0ELb1ELb0ELb0ELb0ELb1ELb1EEEvNS_16Flash_fwd_paramsE$_ZN5flash30compute_attn_1rowblock_splitkvI23Flash_fwd_kernel_traitsILi64ELi64ELi256ELi4ELb0ELb0EN7cutlass6half_tE19Flash_kernel_traitsILi64ELi64ELi256ELi4ES3_EELb0ELb0ELb1ELb0ELb0ELb0ELb1ELb1ENS_16Flash_fwd_paramsEEEvRKT8_iiiii,(.L_x_14754 - $_ZN5flash24flash_fwd_splitkv_kernelI23Flash_fwd_kernel_traitsILi64ELi64ELi256ELi4ELb0ELb0EN7cutlass6half_tE19Flash_kernel_traitsILi64ELi64ELi256ELi4ES3_EELb0ELb0ELb1ELb0ELb0ELb0ELb1ELb1EEEvNS_16Flash_fwd_paramsE$_ZN5flash30compute_attn_1rowblock_splitkvI23Flash_fwd_kernel_traitsILi64ELi64ELi256ELi4ELb0ELb0EN7cutlass6half_tE19Flash_kernel_traitsILi64ELi64ELi256ELi4ES3_EELb0ELb0ELb1ELb0ELb0ELb0ELb1ELb1ENS_16Flash_fwd_paramsEEEvRKT8_iiiii)
$_ZN5flash24flash_fwd_splitkv_kernelI23Flash_fwd_kernel_traitsILi64ELi64ELi256ELi4ELb0ELb0EN7cutlass6half_tE19Flash_kernel_traitsILi64ELi64ELi256ELi4ES3_EELb0ELb0ELb1ELb0ELb0ELb0ELb1ELb1EEEvNS_16Flash_fwd_paramsE$_ZN5flash30compute_attn_1rowblock_splitkvI23Flash_fwd_kernel_traitsILi64ELi64ELi256ELi4ELb0ELb0EN7cutlass6half_tE19Flash_kernel_traitsILi64ELi64ELi256ELi4ES3_EELb0ELb0ELb1ELb0ELb0ELb0ELb1ELb1ENS_16Flash_fwd_paramsEEEvRKT8_iiiii:
        /* <DEDUP_REMOVED lines=40> */
.L_x_5460:
[----:B------:R-:W-:Y:S05]  /*0490*/  BSYNC.RECONVERGENT B0 ;  /* 0x0000000000007941 */ /* 0x000fea0003800200 */
.L_x_5459:
[----:B------:R-:W-:Y:S04]  /*04a0*/  BSSY.RECONVERGENT B0, `(.L_x_5461) ;  /* 0x0000007000007945 */ /* 0x000fe80003800200 */
[----:B------:R-:W-:Y:S05]  /*04b0*/  @!P4 BRA `(.L_x_5462) ;  /* 0x000000000014c947 */ /* 0x000fea0003800000 */
[----:B-----5:R-:W3:Y:S02]  /*04c0*/  LD.E.U8 R0, desc[UR6][R154.64+0x1b2] ;  /* 0x0001b2069a007980 */ /* 0x020ee4000c101100 */
[----:B---3--:R-:W-:-:S13]  /*04d0*/  ISETP.NE.AND P0, PT, R0, RZ, PT ;  /* 0x000000ff0000720c */ /* 0x008fda0003f05270 */
[----:B------:R-:W3:Y:S02]  /*04e0*/  @P0 LD.E R0, desc[UR6][R2.64+0x4] ;  /* 0x0000040602000980 */ /* 0x000ee4000c101900 */
[----:B---3--:R-:W-:-:S06]  /*04f0*/  @P0 IADD3 R0, PT, PT, R0, -R13, RZ ;  /* 0x8000000d00000210 */ /* 0x008fcc0007ffe0ff */
[----:B------:R3:W5:Y:S02]  /*0500*/  @!P0 LD.E R0, desc[UR6][R2.64] ;  /* 0x0000000602008980 */ /* 0x000764000c101900 */
.L_x_5462:
[----:B------:R-:W-:Y:S05]  /*0510*/  BSYNC.RECONVERGENT B0 ;  /* 0x0000000000007941 */ /* 0x000fea0003800200 */
.L_x_5461:
        /* <DEDUP_REMOVED lines=10> */
.L_x_5464:
[----:B--23--:R-:W2:Y:S01]  /*05c0*/  LD.E.64 R2, desc[UR6][R154.64+0x108] ;  /* 0x000108069a027980 */ /* 0x00cea2000c101b00 */
[----:B------:R-:W-:Y:S01]  /*05d0*/  BSSY.RECONVERGENT B0, `(.L_x_5466) ;  /* 0x0000006000007945 */ /* 0x000fe20003800200 */
[----:B------:R-:W-:Y:S01]  /*05e0*/  IMAD.MOV.U32 R0, RZ, RZ, RZ ;  /* 0x000000ffff007224 */ /* 0x000fe200078e00ff */
[----:B--2---:R-:W-:-:S04]  /*05f0*/  ISETP.NE.U32.AND P0, PT, R2, RZ, PT ;  /* 0x000000ff0200720c */ /* 0x004fc80003f05070 */
[----:B------:R-:W-:-:S13]  /*0600*/  ISETP.NE.AND.EX P0, PT, R3, RZ, PT, P0 ;  /* 0x000000ff0300720c */ /* 0x000fda0003f05300 */
[----:B------:R-:W-:Y:S05]  /*0610*/  @!P0 BRA `(.L_x_5467) ;  /* 0x0000000000048947 */ /* 0x000fea0003800000 */
[----:B------:R2:W5:Y:S02]  /*0620*/  LD.E R0, desc[UR6][R154.64+0xbc] ;  /* 0x0000bc069a007980 */ /* 0x000564000c101900 */
.L_x_5467:
[----:B------:R-:W-:Y:S05]  /*0630*/  BSYNC.RECONVERGENT B0 ;  /* 0x0000000000007941 */ /* 0x000fea0003800200 */
.L_x_5466:
[----:B-----5:R-:W-:Y:S02]  /*0640*/  IADD3 R151, PT, PT, R103, R0, RZ ;  /* 0x0000000067977210 */ /* 0x020fe40007ffe0ff */
.L_x_5465:
[----:B------:R-:W-:Y:S05]  /*0650*/  BSYNC.RECONVERGENT B1 ;  /* 0x0000000000017941 */ /* 0x000fea0003800200 */
.L_x_5463:
[----:B------:R-:W3:Y:S01]  /*0660*/  S2R R38, SR_CTAID.X ;  /* 0x0000000000267919 */ /* 0x000ee20000002500 */
[----:B------:R-:W-:Y:S01]  /*0670*/  MOV R15, 0x1f0 ;  /* 0x000001f0000f7802 */ /* 0x000fe20000000f00 */
[----:B------:R-:W-:-:S03]  /*0680*/  IMAD.MOV.U32 R3, RZ, RZ, 0x0 ;  /* 0x00000000ff037424 */ /* 0x000fc600078e00ff */
[----:B------:R-:W-:Y:S01]  /*0690*/  MOV R2, R15 ;  /* 0x0000000f00027202 */ /* 0x000fe20000000f00 */
[----:B---3--:R-:W-:-:S05]  /*06a0*/  IMAD.SHL.U32 R120, R38, 0x40, RZ ;  /* 0x0000004026787824 */ /* 0x008fca00078e00ff */
[----:B------:R-:W-:-:S13]  /*06b0*/  ISETP.GT.AND P0, PT, R11, R120, PT ;  /* 0x000000780b00720c */ /* 0x000fda0003f04270 */
[----:B-12---:R-:W-:Y:S05]  /*06c0*/  @!P0 RET.REL.NODEC R2 `(_ZN5flash24flash_fwd_splitkv_kernelI23Flash_fwd_kernel_traitsILi64ELi64ELi256ELi4ELb0ELb0EN7cutlass6half_tE19Flash_kernel_traitsILi64ELi64ELi256ELi4ES3_EELb0ELb0ELb1ELb0ELb0ELb0ELb1ELb1EEEvNS_16Flash_fwd_paramsE) ;  /* 0xfffffff8024c8950 */ /* 0x006fea0003c3ffff */
        /* <DEDUP_REMOVED lines=39> */
[----:B------:R-:W-:Y:S01]  /*0940*/  ISETP.GE.AND P0, PT, R252, R36, PT ;  /* 0x00000024fc00720c */ /* 0x000fe20003f06270 */
[----:B------:R2:W-:-:S12]  /*0950*/  STL [R1+0xc4], R36 ;  /* 0x0000c42401007387 */ /* 0x0005d80000100800 */
        /* <DEDUP_REMOVED lines=11> */
[----:B------:R-:W-:Y:S01]  /*0a10*/  IMAD R3, R7, R0, R120 ;  /* 0x0000000007037224 */ /* 0x000fe200078e0278 */
        /* <DEDUP_REMOVED lines=64> */
[----:B-1----:R-:W-:Y:S05]  /*0e20*/  @P0 RET.REL.NODEC R4 `(_ZN5flash24flash_fwd_splitkv_kernelI23Flash_fwd_kernel_traitsILi64ELi64ELi256ELi4ELb0ELb0EN7cutlass6half_tE19Flash_kernel_traitsILi64ELi64ELi256ELi4ES3_EELb0ELb0ELb1ELb0ELb0ELb0ELb1ELb1EEEvNS_16Flash_fwd_paramsE) ;  /* 0xfffffff004740950 */ /* 0x002fea0003c3ffff */
[----:B------:R-:W-:-:S05]  /*0e30*/  MOV R0, 0xff800000 ;  /* 0xff80000000007802 */ /* 0x000fca0000000f00 */
[----:B------:R1:W-:Y:S02]  /*0e40*/  ST.E desc[UR6][R2.64+0xe0], R0 ;  /* 0x0000e00002007985 */ /* 0x0003e4000c101906 */
[----:B-1----:R-:W-:Y:S02]  /*0e50*/  MOV R2, R15 ;  /* 0x0000000f00027202 */ /* 0x002fe40000000f00 */
[----:B------:R-:W-:-:S04]  /*0e60*/  MOV R3, 0x0 ;  /* 0x0000000000037802 */ /* 0x000fc80000000f00 */
[----:B------:R-:W-:Y:S05]  /*0e70*/  RET.REL.NODEC R2 `(_ZN5flash24flash_fwd_splitkv_kernelI23Flash_fwd_kernel_traitsILi64ELi64ELi256ELi4ELb0ELb0EN7cutlass6half_tE19Flash_kernel_traitsILi64ELi64ELi256ELi4ES3_EELb0ELb0ELb1ELb0ELb0ELb0ELb1ELb1EEEvNS_16Flash_fwd_paramsE) ;  /* 0xfffffff002607950 */ /* 0x000fea0003c3ffff */
.L_x_5468:
[----:B------:R-:W3:Y:S04]  /*0e80*/  LD.E.64 R2, desc[UR6][R154.64+0x158] ;  /* 0x000158069a027980 */ /* 0x000ee8000c101b00 */
[----:B------:R-:W4:Y:S04]  /*0e90*/  LD.E.64 R246, desc[UR6][R154.64+0x160] ;  /* 0x000160069af67980 */ /* 0x000f28000c101b00 */
[----:B------:R1:W5:Y:S01]  /*0ea0*/  LDL R39, [R1+0xf8] ;  /* 0x0000f80001277983 */ /* 0x0003620000100800 */
[----:B------:R-:W-:Y:S01]  /*0eb0*/  IMAD.MOV.U32 R9, RZ, RZ, R37 ;  /* 0x000000ffff097224 */ /* 0x000fe200078e0025 */
        /* <DEDUP_REMOVED lines=108> */
.L_x_5470:
        /* <DEDUP_REMOVED lines=84> */
.L_x_5471:
[----:B------:R-:W-:Y:S05]  /*1ac0*/  BSYNC.RECONVERGENT B0 ;  /* 0x0000000000007941 */ /* 0x000fea0003800200 */
.L_x_5469:
[----:B------:R-:W-:Y:S01]  /*1ad0*/  ISETP.NE.AND P0, PT, R32, -0x1, PT ;  /* 0xffffffff2000780c */ /* 0x000fe20003f05270 */
[----:B------:R-:W2:Y:S04]  /*1ae0*/  LD.E.64 R8, desc[UR6][R154.64+0x30] ;  /* 0x000030069a087980 */ /* 0x000ea8000c101b00 */
[----:B------:R-:W3:Y:S04]  /*1af0*/  LD.E.64 R20, desc[UR6][R154.64+0x48] ;  /* 0x000048069a147980 */ /* 0x000ee8000c101b00 */
[----:B------:R-:W4:Y:S04]  /*1b00*/  LD.E.64 R24, desc[UR6][R154.64+0x8] ;  /* 0x000008069a187980 */ /* 0x000f28000c101b00 */
[----:B------:R-:W3:Y:S04]  /*1b10*/  @!P0 LD.E.64 R22, desc[UR6][R154.64+0x18] ;  /* 0x000018069a168980 */ /* 0x000ee8000c101b00 */
[----:B------:R-:W4:Y:S01]  /*1b20*/  LD.E.64 R26, desc[UR6][R154.64+0x10] ;  /* 0x000010069a1a7980 */ /* 0x000f22000c101b00 */
[----:B------:R-:W-:-:S03]  /*1b30*/  IMAD.MOV.U32 R33, RZ, RZ, RZ ;  /* 0x000000ffff217224 */ /* 0x000fc600078e00ff */
[----:B------:R1:W4:Y:S04]  /*1b40*/  LD.E.64 R28, desc[UR6][R14.64] ;  /* 0x000000060e1c7980 */ /* 0x000328000c101b00 */
[----:B------:R1:W5:Y:S04]  /*1b50*/  @P6 LD.E R33, desc[UR6][R34.64] ;  /* 0x0000000622216980 */ /* 0x000368000c101900 */
[----:B------:R1:W5:Y:S04]  /*1b60*/  LD.E R245, desc[UR6][R154.64+0xc0] ;  /* 0x0000c0069af57980 */ /* 0x000368000c101900 */
[----:B------:R-:W4:Y:S01]  /*1b70*/  LD.E R15, desc[UR6][R154.64+0xd0] ;  /* 0x0000d0069a0f7980 */ /* 0x000f22000c101900 */
        /* <DEDUP_REMOVED lines=16> */
[----:B------:R-:W1:Y:S01]  /*1c80*/  S2R R6, SR_CgaCtaId ;  /* 0x0000000000067919 */ /* 0x000e620000008800 */
[----:B------:R-:W-:-:S04]  /*1c90*/  SHF.L.U32 R158, R230, 0x3, RZ ;  /* 0x00000003e69e7819 */ /* 0x000fc800000006ff */
[----:B------:R-:W-:-:S07]  /*1ca0*/  LOP3.LUT R12, R158, 0x38, RZ, 0xc0, !PT ;  /* 0x000000389e0c7812 */ /* 0x000fce00078ec0ff */
[----:B------:R-:W-:Y:S01]  /*1cb0*/  @!P1 IMAD.IADD R0, R0, 0x1, -R5 ;  /* 0x0000000100009824 */ /* 0x000fe200078e0a05 */
[----:B------:R-:W-:-:S04]  /*1cc0*/  IADD3 R2, P2, PT, R12, R7, RZ ;  /* 0x000000070c027210 */ /* 0x000fc80007f5e0ff */
[----:B------:R-:W-:Y:S02]  /*1cd0*/  ISETP.GE.U32.AND P3, PT, R0, R5, PT ;  /* 0x000000050000720c */ /* 0x000fe40003f66070 */
[----:B------:R-:W-:Y:S01]  /*1ce0*/  LOP3.LUT R5, R39, R16, RZ, 0x3c, !PT ;  /* 0x0000001027057212 */ /* 0x000fe200078e3cff */
[----:B------:R-:W-:Y:S01]  /*1cf0*/  IMAD.X R3, RZ, RZ, R10, P2 ;  /* 0x000000ffff037224 */ /* 0x000fe200010e060a */
[----:B------:R-:W-:Y:S02]  /*1d00*/  @!P1 IADD3 R4, PT, PT, R4, 0x1, RZ ;  /* 0x0000000104049810 */ /* 0x000fe40007ffe0ff */
[----:B------:R-:W-:Y:S02]  /*1d10*/  ISETP.GE.AND P2, PT, R5, RZ, PT ;  /* 0x000000ff0500720c */ /* 0x000fe40003f46270 */
[----:B------:R-:W-:Y:S01]  /*1d20*/  ISETP.NE.AND P1, PT, R16, RZ, PT ;  /* 0x000000ff1000720c */ /* 0x000fe20003f25270 */
[----:B------:R-:W-:Y:S01]  /*1d30*/  IMAD R0, R17, R234, RZ ;  /* 0x000000ea11007224 */ /* 0x000fe200078e02ff */
[----:B------:R-:W-:-:S03]  /*1d40*/  MOV R5, 0x400 ;  /* 0x0000040000057802 */ /* 0x000fc60000000f00 */
[----:B------:R-:W-:-:S04]  /*1d50*/  @P3 VIADD R4, R4, 0x1 ;  /* 0x0000000104043836 */ /* 0x000fc80000000000 */
[----:B------:R-:W-:Y:S01]  /*1d60*/  IMAD.MOV.U32 R18, RZ, RZ, R4 ;  /* 0x000000ffff127224 */ /* 0x000fe200078e0004 */
[----:B-1----:R-:W-:Y:S01]  /*1d70*/  LEA R157, R6, R5, 0x18 ;  /* 0x00000005069d7211 */ /* 0x002fe200078ec0ff */
[C---:B------:R-:W-:Y:S02]  /*1d80*/  IMAD R0, R11.reuse, R235, R0 ;  /* 0x000000eb0b007224 */ /* 0x040fe400078e0200 */
[----:B------:R-:W-:-:S04]  /*1d90*/  IMAD.WIDE.U32 R2, R11, R234, R2 ;  /* 0x000000ea0b027225 */ /* 0x000fc800078e0002 */
[----:B------:R-:W-:Y:S01]  /*1da0*/  @!P2 IMAD.MOV R18, RZ, RZ, -R18 ;  /* 0x000000ffff12a224 */ /* 0x000fe200078e0a12 */
[----:B------:R-:W-:Y:S02]  /*1db0*/  @!P1 LOP3.LUT R18, RZ, R16, RZ, 0x33, !PT ;  /* 0x00000010ff129212 */ /* 0x000fe400078e33ff */
[----:B------:R-:W-:-:S03]  /*1dc0*/  IADD3 R3, PT, PT, R3, R0, RZ ;  /* 0x0000000003037210 */ /* 0x000fc60007ffe0ff */
[----:B------:R-:W-:Y:S02]  /*1dd0*/  IMAD R10, R31, R18, RZ ;  /* 0x000000121f0a7224 */ /* 0x000fe400078e02ff */
[----:B------:R-:W-:Y:S01]  /*1de0*/  IMAD.WIDE.U32 R2, R18, R30, R2 ;  /* 0x0000001e12027225 */ /* 0x000fe200078e0002 */
[----:B------:R-:W-:Y:S02]  /*1df0*/  SHF.R.S32.HI R121, RZ, 0x1f, R39 ;  /* 0x0000001fff797819 */ /* 0x000fe40000011427 */
[----:B------:R-:W-:Y:S01]  /*1e00*/  SHF.R.U32.HI R60, RZ, 0x3, R230 ;  /* 0x00000003ff3c7819 */ /* 0x000fe200000116e6 */
[----:B------:R-:W-:-:S04]  /*1e10*/  IMAD.MOV.U32 R61, RZ, RZ, RZ ;  /* 0x000000ffff3d7224 */ /* 0x000fc800078e00ff */
[----:B------:R-:W-:Y:S02]  /*1e20*/  IMAD R14, R235, R60, RZ ;  /* 0x0000003ceb0e7224 */ /* 0x000fe400078e02ff */
[----:B------:R-:W-:-:S05]  /*1e30*/  IMAD.SHL.U32 R16, R36, 0x100, RZ ;  /* 0x0000010024107824 */ /* 0x000fca00078e00ff */
[----:B------:R1:W-:Y:S01]  /*1e40*/  STL [R1+0x100], R16 ;  /* 0x0001001001007387 */ /* 0x0003e20000100800 */
[----:B------:R-:W-:-:S04]  /*1e50*/  LOP3.LUT R237, R237, R236, RZ, 0x3c, !PT ;  /* 0x000000eceded7212 */ /* 0x000fc800078e3cff */
[C---:B------:R-:W-:Y:S01]  /*1e60*/  LOP3.LUT R236, R237.reuse, R236, RZ, 0x3c, !PT ;  /* 0x000000ecedec7212 */ /* 0x040fe200078e3cff */
[----:B------:R-:W-:Y:S01]  /*1e70*/  IMAD.SHL.U32 R95, R234, 0x10, RZ ;  /* 0x00000010ea5f7824 */ /* 0x000fe200078e00ff */
[----:B------:R-:W-:Y:S01]  /*1e80*/  SHF.L.U64.HI R92, R232, 0x4, R233 ;  /* 0x00000004e85c7819 */ /* 0x000fe200000102e9 */
[----:B------:R-:W-:Y:S01]  /*1e90*/  VIADD R102, R16, 0xffffff00 ;  /* 0xffffff0010667836 */ /* 0x000fe20000000000 */
[----:B------:R-:W-:Y:S02]  /*1ea0*/  SHF.L.U32 R81, R232, 0x4, RZ ;  /* 0x00000004e8517819 */ /* 0x000fe400000006ff */
[----:B------:R-:W-:Y:S02]  /*1eb0*/  SHF.L.U64.HI R101, R234, 0x4, R235 ;  /* 0x00000004ea657819 */ /* 0x000fe400000102eb */
[----:B------:R-:W-:Y:S01]  /*1ec0*/  LOP3.LUT R237, R237, R236, RZ, 0x3c, !PT ;  /* 0x000000eceded7212 */ /* 0x000fe200078e3cff */
[----:B--2---:R-:W-:-:S04]  /*1ed0*/  @P0 IMAD.WIDE.U32 R6, R8, R32, RZ ;  /* 0x0000002008060225 */ /* 0x004fc800078e00ff */
[----:B------:R-:W-:Y:S01]  /*1ee0*/  @P0 IMAD R11, R9, R32, RZ ;  /* 0x00000020090b0224 */ /* 0x000fe200078e02ff */
[----:B------:R-:W-:Y:S01]  /*1ef0*/  SHF.R.S32.HI R32, RZ, 0x1f, R18 ;  /* 0x0000001fff207819 */ /* 0x000fe20000011412 */
[----:B---3--:R-:W-:Y:S01]  /*1f00*/  @!P0 IMAD.WIDE.U32 R4, R22, R37, RZ ;  /* 0x0000002516048225 */ /* 0x008fe200078e00ff */
[----:B------:R-:W-:-:S03]  /*1f10*/  @P0 MOV R4, R6 ;  /* 0x0000000600040202 */ /* 0x000fc60000000f00 */
[----:B------:R-:W-:Y:S01]  /*1f20*/  @!P0 IMAD R0, R23, R37, RZ ;  /* 0x0000002517008224 */ /* 0x000fe200078e02ff */
[----:B------:R-:W-:Y:S01]  /*1f30*/  IADD3 R4, P1, PT, R12, R4, RZ ;  /* 0x000000040c047210 */ /* 0x000fe20007f3e0ff */
[----:B------:R-:W-:Y:S02]  /*1f40*/  IMAD R6, R32, R30, R10 ;  /* 0x0000001e20067224 */ /* 0x000fe400078e020a */
[----:B------:R-:W-:Y:S02]  /*1f50*/  @!P0 IMAD.IADD R0, R5, 0x1, R0 ;  /* 0x0000000105008824 */ /* 0x000fe400078e0200 */
[----:B------:R-:W-:Y:S02]  /*1f60*/  @P0 IMAD.IADD R0, R7, 0x1, R11 ;  /* 0x0000000107000824 */ /* 0x000fe400078e020b */
[----:B------:R-:W-:Y:S02]  /*1f70*/  IMAD.IADD R3, R3, 0x1, R6 ;  /* 0x0000000103037824 */ /* 0x000fe400078e0206 */
[----:B------:R-:W-:Y:S01]  /*1f80*/  IMAD.X R5, RZ, RZ, R0, P1 ;  /* 0x000000ffff057224 */ /* 0x000fe200008e0600 */
[----:B------:R-:W-:Y:S01]  /*1f90*/  IADD3 R6, P1, PT, R12, R13, RZ ;  /* 0x0000000d0c067210 */ /* 0x000fe20007f3e0ff */
[----:B------:R-:W-:-:S04]  /*1fa0*/  IMAD R7, R21, R39, RZ ;  /* 0x0000002715077224 */ /* 0x000fc800078e02ff */
[----:B------:R-:W-:Y:S02]  /*1fb0*/  IMAD R0, R20, R121, R7 ;  /* 0x0000007914007224 */ /* 0x000fe400078e0207 */
[----:B------:R-:W-:Y:S01]  /*1fc0*/  IMAD.X R7, RZ, RZ, R19, P1 ;  /* 0x000000ffff077224 */ /* 0x000fe200008e0613 */
[-C--:B------:R-:W-:Y:S01]  /*1fd0*/  @!P0 MOV R96, R8.reuse ;  /* 0x0000000800608202 */ /* 0x080fe20000000f00 */
[----:B------:R-:W-:Y:S01]  /*1fe0*/  @!P0 IMAD.MOV.U32 R97, RZ, RZ, R9 ;  /* 0x000000ffff618224 */ /* 0x000fe200078e0009 */
[----:B------:R-:W-:Y:S01]  /*1ff0*/  @P0 MOV R96, R8 ;  /* 0x0000000800600202 */ /* 0x000fe20000000f00 */
[----:B------:R-:W-:-:S04]  /*2000*/  IMAD.WIDE.U32 R4, R39, R20, R4 ;  /* 0x0000001427047225 */ /* 0x000fc800078e0004 */
[----:B------:R-:W-:Y:S02]  /*2010*/  @P0 IMAD.MOV.U32 R97, RZ, RZ, R9 ;  /* 0x000000ffff610224 */ /* 0x000fe400078e0009 */
[----:B------:R-:W-:Y:S02]  /*2020*/  IMAD R10, R233, R60, RZ ;  /* 0x0000003ce90a7224 */ /* 0x000fe400078e02ff */
[----:B------:R-:W-:Y:S01]  /*2030*/  IMAD.WIDE.U32 R6, R60, R232, R6 ;  /* 0x000000e83c067225 */ /* 0x000fe200078e0006 */
[----:B------:R-:W-:-:S03]  /*2040*/  IADD3 R5, PT, PT, R5, R0, RZ ;  /* 0x0000000005057210 */ /* 0x000fc60007ffe0ff */
[----:B------:R-:W-:Y:S01]  /*2050*/  IMAD.WIDE.U32 R8, R38, 0x40, R60 ;  /* 0x0000004026087825 */ /* 0x000fe200078e003c */
[----:B----4-:R-:W-:-:S03]  /*2060*/  LEA R242, P0, R6, R24, 0x1 ;  /* 0x0000001806f27211 */ /* 0x010fc600078008ff */
[----:B------:R-:W-:Y:S02]  /*2070*/  IMAD.IADD R10, R7, 0x1, R10 ;  /* 0x00000001070a7824 */ /* 0x000fe400078e020a */
[----:B------:R-:W-:Y:S02]  /*2080*/  IMAD R0, R9, R96, RZ ;  /* 0x0000006009007224 */ /* 0x000fe400078e02ff */
[----:B------:R-:W-:Y:S01]  /*2090*/  IMAD.WIDE.U32 R2, R60, R234, R2 ;  /* 0x000000ea3c027225 */ /* 0x000fe200078e0002 */
[----:B------:R-:W-:Y:S02]  /*20a0*/  SHF.R.S32.HI R11, RZ, 0x1f, R103 ;  /* 0x0000001fff0b7819 */ /* 0x000fe40000011467 */
[----:B------:R-:W-:Y:S01]  /*20b0*/  LEA.HI.X R241, R6, R25, R10, 0x1, P0 ;  /* 0x0000001906f17211 */ /* 0x000fe200000f0c0a */
[----:B------:R-:W-:Y:S01]  /*20c0*/  IMAD R7, R8, R97, R0 ;  /* 0x0000006108077224 */ /* 0x000fe200078e0200 */
[----:B------:R-:W-:Y:S02]  /*20d0*/  IADD3 R0, PT, PT, R3, R14, RZ ;  /* 0x0000000e03007210 */ /* 0x000fe40007ffe0ff */
[----:B------:R-:W-:-:S02]  /*20e0*/  LEA R244, P0, R2, R26, 0x1 ;  /* 0x0000001a02f47211 */ /* 0x000fc400078008ff */
[----:B------:R-:W-:Y:S02]  /*20f0*/  LEA.HI R6, R11, R103, RZ, 0x8 ;  /* 0x000000670b067211 */ /* 0x000fe400078f40ff */
[----:B------:R-:W-:Y:S02]  /*2100*/  LEA.HI.X R243, R2, R27, R0, 0x1, P0 ;  /* 0x0000001b02f37211 */ /* 0x000fe400000f0c00 */
[----:B------:R-:W-:Y:S01]  /*2110*/  SHF.R.S32.HI R2, RZ, 0x8, R6 ;  /* 0x00000008ff027819 */ /* 0x000fe20000011406 */
[----:B------:R-:W-:-:S03]  /*2120*/  IMAD.WIDE.U32 R4, R8, R96, R4 ;  /* 0x0000006008047225 */ /* 0x000fc600078e0004 */
[----:B------:R-:W-:Y:S01]  /*2130*/  VIMNMX R93, PT, PT, R252, R2, !PT ;  /* 0x00000002fc5d7248 */ /* 0x000fe20007fe0100 */
[----:B------:R-:W-:Y:S01]  /*2140*/  IMAD.IADD R3, R5, 0x1, R7 ;  /* 0x0000000105037824 */ /* 0x000fe200078e0207 */
[----:B------:R-:W-:Y:S02]  /*2150*/  LOP3.LUT R5, R158, 0x1c0, RZ, 0xc0, !PT ;  /* 0x000001c09e057812 */ /* 0x000fe400078ec0ff */
[----:B------:R-:W-:Y:S02]  /*2160*/  ISETP.GT.AND P0, PT, R36, R93, PT ;  /* 0x0000005d2400720c */ /* 0x000fe40003f04270 */
[----:B------:R-:W-:-:S04]  /*2170*/  LOP3.LUT R0, R5, 0x38, R230, 0xf8, !PT ;  /* 0x0000003805007812 */ /* 0x000fc800078ef8e6 */
[--C-:B------:R-:W-:Y:S02]  /*2180*/  LOP3.LUT R0, R0, 0x38, R158.reuse, 0x78, !PT ;  /* 0x0000003800007812 */ /* 0x100fe400078e789e */
[----:B------:R-:W-:Y:S02]  /*2190*/  LEA R98, P1, R4, R28, 0x1 ;  /* 0x0000001c04627211 */ /* 0x000fe400078208ff */
[----:B------:R-:W-:Y:S02]  /*21a0*/  LOP3.LUT R2, R0, 0x1e00, R158, 0xf8, !PT ;  /* 0x00001e0000027812 */ /* 0x000fe400078ef89e */
[----:B------:R-:W-:Y:S02]  /*21b0*/  LEA.HI.X R99, R4, R29, R3, 0x1, P1 ;  /* 0x0000001d04637211 */ /* 0x000fe400008f0c03 */
[----:B------:R-:W-:Y:S02]  /*21c0*/  LEA.HI R0, R15, R15, RZ, 0x1 ;  /* 0x0000000f0f007211 */ /* 0x000fe400078f08ff */
[----:B------:R-:W-:Y:S01]  /*21d0*/  LEA R63, R2, R157, 0x1 ;  /* 0x0000009d023f7211 */ /* 0x000fe200078e08ff */
[----:B-1----:R-:W-:Y:S06]  /*21e0*/  @!P0 BRA `(.L_x_5472) ;  /* 0x000000c800908947 */ /* 0x002fec0003800000 */
        /* <DEDUP_REMOVED lines=88> */
[----:B------:R-:W-:Y:S01]  /*2770*/  IMAD R19, R46, R19, R7 ;  /* 0x000000132e137224 */ /* 0x000fe200078e0207 */
        /* <DEDUP_REMOVED lines=63> */
.L_x_5543:
[----:B------:R-:W-:Y:S01]  /*2b70*/  VIADD R50, R50, 0x100 ;  /* 0x0000010032327836 */ /* 0x000fe20000000000 */
[----:B------:R-:W-:Y:S01]  /*2b80*/  ISETP.NE.AND P0, PT, R90, RZ, PT ;  /* 0x000000ff5a00720c */ /* 0x000fe20003f05270 */
[----:B------:R-:W-:Y:S01]  /*2b90*/  VIADD R51, R51, 0x100 ;  /* 0x0000010033337836 */ /* 0x000fe20000000000 */
[----:B------:R-:W-:Y:S01]  /*2ba0*/  ISETP.GE.AND P5, PT, R12, R245, PT ;  /* 0x000000f50c00720c */ /* 0x000fe20003fa6270 */
[----:B------:R-:W-:Y:S01]  /*2bb0*/  IMAD.MOV.U32 R84, RZ, RZ, R80 ;  /* 0x000000ffff547224 */ /* 0x000fe200078e0050 */
[-C--:B------:R-:W-:Y:S01]  /*2bc0*/  ISETP.GE.OR P0, PT, R60, R50.reuse, P0 ;  /* 0x000000323c00720c */ /* 0x080fe20000706670 */
[----:B------:R-:W-:Y:S01]  /*2bd0*/  VIADD R86, R86, 0xffffffff ;  /* 0xffffffff56567836 */ /* 0x000fe20000000000 */
[CC--:B------:R-:W-:Y:S01]  /*2be0*/  ISETP.GE.OR P2, PT, R71.reuse, R50.reuse, P5 ;  /* 0x000000324700720c */ /* 0x0c0fe20002f46670 */
        /* <DEDUP_REMOVED lines=28> */
[C---:B------:R-:W-:Y:S02]  /*2db0*/  ISETP.GE.OR P1, PT, R67.reuse, R50, P5 ;  /* 0x000000324300720c */ /* 0x040fe40002f26670 */
[----:B------:R-:W-:Y:S02]  /*2dc0*/  @!P2 LEA.HI.X R7, R52, R5, R53, 0x6, P0 ;  /* 0x000000053407a211 */ /* 0x000fe400000f3435 */
[C---:B------:R-:W-:Y:S02]  /*2dd0*/  @!P2 LEA R20, P0, R234.reuse, R2, 0x6 ;  /* 0x00000002ea14a211 */ /* 0x040fe400078030ff */
        /* <DEDUP_REMOVED lines=84> */
[-C--:B------:R-:W-:Y:S02]  /*3320*/  ISETP.GE.OR P4, PT, R65, R50.reuse, P0 ;  /* 0x000000324100720c */ /* 0x080fe40000786670 */
[----:B------:R-:W-:Y:S01]  /*3330*/  ISETP.GE.OR P0, PT, R79, R50, P0 ;  /* 0x000000324f00720c */ /* 0x000fe20000706670 */
        /* <DEDUP_REMOVED lines=70> */
[----:B------:R-:W-:Y:S01]  /*37a0*/  LEA R4, P0, R81, R59, 0x1 ;  /* 0x0000003b51047211 */ /* 0x000fe200078008ff */
        /* <DEDUP_REMOVED lines=30> */
[C---:B------:R-:W-:Y:S04]  /*3990*/  @!P4 LEA R8, P0, R232.reuse, R4, 0x7 ;  /* 0x00000004e808c211 */ /* 0x040fe800078038ff */
[----:B------:R-:W-:Y:S01]  /*39a0*/  @!P4 LEA.HI.X R9, R232, R5, R233, 0x7, P0 ;  /* 0x00000005e809c211 */ /* 0x000fe200000f3ce9 */
[----:B--2---:R1:W-:Y:S01]  /*39b0*/  @!P6 ST.E.128 desc[UR6][R10.64], R20 ;  /* 0x000000140a00e985 */ /* 0x0043e2000c101d06 */
[----:B------:R-:W-:Y:S01]  /*39c0*/  ISETP.NE.AND P6, PT, R0, RZ, PT ;  /* 0x000000ff0000720c */ /* 0x000fe20003fc5270 */
[----:B------:R-:W-:Y:S02]  /*39d0*/  @!P5 IMAD R0, R233, 0x60, RZ ;  /* 0x00000060e900d824 */ /* 0x000fe400078e02ff */
[----:B-1----:R1:W2:Y:S02]  /*39e0*/  @!P5 LD.E.128 R20, desc[UR6][R6.64] ;  /* 0x000000060614d980 */ /* 0x0022a4000c101d00 */
        /* <DEDUP_REMOVED lines=88> */
.L_x_5474:
        /* <DEDUP_REMOVED lines=77> */
.L_x_5478:
[----:B------:R-:W-:Y:S05]  /*4440*/  BSYNC.RECONVERGENT B0 ;  /* 0x0000000000007941 */ /* 0x000fea0003800200 */
.L_x_5477:
        /* <DEDUP_REMOVED lines=56> */
.L_x_5480:
[----:B------:R-:W-:Y:S05]  /*47d0*/  BSYNC.RECONVERGENT B0 ;  /* 0x0000000000007941 */ /* 0x000fea0003800200 */
.L_x_5479:
        /* <DEDUP_REMOVED lines=57> */
.L_x_5482:
[----:B------:R-:W-:Y:S05]  /*4b70*/  BSYNC.RECONVERGENT B0 ;  /* 0x0000000000007941 */ /* 0x000fea0003800200 */
.L_x_5481:
        /* <DEDUP_REMOVED lines=59> */
.L_x_5484:
[----:B------:R-:W-:Y:S05]  /*4f30*/  BSYNC.RECONVERGENT B0 ;  /* 0x0000000000007941 */ /* 0x000fea0003800200 */
.L_x_5483:
        /* <DEDUP_REMOVED lines=65> */
.L_x_5486:
[----:B------:R-:W-:Y:S05]  /*5350*/  BSYNC.RECONVERGENT B0 ;  /* 0x0000000000007941 */ /* 0x000fea0003800200 */
.L_x_5485:
        /* <DEDUP_REMOVED lines=58> */
.L_x_5488:
[----:B------:R-:W-:Y:S05]  /*5700*/  BSYNC.RECONVERGENT B0 ;  /* 0x0000000000007941 */ /* 0x000fea0003800200 */
.L_x_5487:
        /* <DEDUP_REMOVED lines=65> */
.L_x_5490:
[----:B------:R-:W-:Y:S05]  /*5b20*/  BSYNC.RECONVERGENT B0 ;  /* 0x0000000000007941 */ /* 0x000fea0003800200 */
.L_x_5489:
        /* <DEDUP_REMOVED lines=63> */
.L_x_5492:
[----:B------:R-:W-:Y:S05]  /*5f20*/  BSYNC.RECONVERGENT B0 ;  /* 0x0000000000007941 */ /* 0x000fea0003800200 */
.L_x_5491:
        /* <DEDUP_REMOVED lines=65> */
.L_x_5494:
[----:B------:R-:W-:Y:S05]  /*6340*/  BSYNC.RECONVERGENT B0 ;  /* 0x0000000000007941 */ /* 0x000fea0003800200 */
.L_x_5493:
        /* <DEDUP_REMOVED lines=58> */
.L_x_5496:
[----:B------:R-:W-:Y:S05]  /*66f0*/  BSYNC.RECONVERGENT B0 ;  /* 0x0000000000007941 */ /* 0x000fea0003800200 */
.L_x_5495:
        /* <DEDUP_REMOVED lines=76> */
.L_x_5498:
[----:B------:R-:W-:Y:S05]  /*6bc0*/  BSYNC.RECONVERGENT B0 ;  /* 0x0000000000007941 */ /* 0x000fea0003800200 */
.L_x_5497:
        /* <DEDUP_REMOVED lines=64> */
.L_x_5500:
[----:B------:R-:W-:Y:S05]  /*6fd0*/  BSYNC.RECONVERGENT B0 ;  /* 0x0000000000007941 */ /* 0x000fea0003800200 */
.L_x_5499:
        /* <DEDUP_REMOVED lines=64> */
.L_x_5502:
[----:B------:R-:W-:Y:S05]  /*73e0*/  BSYNC.RECONVERGENT B0 ;  /* 0x0000000000007941 */ /* 0x000fea0003800200 */
.L_x_5501:
        /* <DEDUP_REMOVED lines=64> */
.L_x_5504:
[----:B------:R-:W-:Y:S05]  /*77f0*/  BSYNC.RECONVERGENT B0 ;  /* 0x0000000000007941 */ /* 0x000fea0003800200 */
.L_x_5503:
        /* <DEDUP_REMOVED lines=64> */
.L_x_5506:
[----:B------:R-:W-:Y:S05]  /*7c00*/  BSYNC.RECONVERGENT B0 ;  /* 0x0000000000007941 */ /* 0x000fea0003800200 */
.L_x_5505:
        /* <DEDUP_REMOVED lines=64> */
.L_x_5508:
[----:B------:R-:W-:Y:S05]  /*8010*/  BSYNC.RECONVERGENT B0 ;  /* 0x0000000000007941 */ /* 0x000fea0003800200 */
.L_x_5507:
[----:B------:R-:W5:Y:S02]  /*8020*/  LD.E R0, desc[UR6][R154.64+0xd0] ;  /* 0x0000d0069a007980 */ /* 0x000f64000c101900 */
[----:B-----5:R-:W-:Y:S05]  /*8030*/  IMAD.U32 R0, R0, -0x80, RZ ;  /* 0xffffff8000007824 */ /* 0x020fea00078e00ff */
[C---:B------:R-:W-:Y:S02]  /*8040*/  LEA R28, P1, R0.reuse, R28, 0x1 ;  /* 0x0000001c001c7211 */ /* 0x040fe400078208ff */
[C---:B------:R-:W-:Y:S02]  /*8050*/  LEA R44, P0, R0.reuse, R44, 0x1 ;  /* 0x0000002c002c7211 */ /* 0x040fe400078008ff */
[C---:B------:R-:W-:Y:S02]  /*8060*/  LEA.HI.X.SX32 R29, R0.reuse, R29, 0x1, P1 ;  /* 0x0000001d001d7211 */ /* 0x040fe400008f0eff */
[----:B------:R-:W-:Y:S01]  /*8070*/  LEA.HI.X.SX32 R45, R0, R45, 0x1, P0 ;  /* 0x0000002d002d7211 */ /* 0x000fe200000f0eff */
[----:B------:R-:W-:Y:S05]  /*8080*/  BRA `(.L_x_5475) ;  /* 0x0000006400407947 */ /* 0x000fea0003800000 */
.L_x_5476:
        /* <DEDUP_REMOVED lines=101> */
.L_x_5510:
[----:B------:R-:W-:Y:S05]  /*86e0*/  BSYNC.RECONVERGENT B0 ;  /* 0x0000000000007941 */ /* 0x000fea0003800200 */
.L_x_5509:
        /* <DEDUP_REMOVED lines=96> */
.L_x_5512:
[----:B------:R-:W-:Y:S05]  /*8cf0*/  BSYNC.RECONVERGENT B0 ;  /* 0x0000000000007941 */ /* 0x000fea0003800200 */
.L_x_5511:
        /* <DEDUP_REMOVED lines=99> */
.L_x_5514:
[----:B------:R-:W-:Y:S05]  /*9330*/  BSYNC.RECONVERGENT B0 ;  /* 0x0000000000007941 */ /* 0x000fea0003800200 */
.L_x_5513:
        /* <DEDUP_REMOVED lines=93> */
.L_x_5516:
[----:B------:R-:W-:Y:S05]  /*9910*/  BSYNC.RECONVERGENT B0 ;  /* 0x0000000000007941 */ /* 0x000fea0003800200 */
.L_x_5515:
        /* <DEDUP_REMOVED lines=97> */
.L_x_5518:
[----:B------:R-:W-:Y:S05]  /*9f30*/  BSYNC.RECONVERGENT B0 ;  /* 0x0000000000007941 */ /* 0x000fea0003800200 */
.L_x_5517:
        /* <DEDUP_REMOVED lines=97> */
.L_x_5520:
[----:B------:R-:W-:Y:S05]  /*a550*/  BSYNC.RECONVERGENT B0 ;  /* 0x0000000000007941 */ /* 0x000fea0003800200 */
.L_x_5519:
        /* <DEDUP_REMOVED lines=97> */
.L_x_5522:
[----:B------:R-:W-:Y:S05]  /*ab70*/  BSYNC.RECONVERGENT B0 ;  /* 0x0000000000007941 */ /* 0x000fea0003800200 */
.L_x_5521:
        /* <DEDUP_REMOVED lines=100> */
.L_x_5524:
[----:B------:R-:W-:Y:S05]  /*b1c0*/  BSYNC.RECONVERGENT B0 ;  /* 0x0000000000007941 */ /* 0x000fea0003800200 */
.L_x_5523:
        /* <DEDUP_REMOVED lines=100> */
.L_x_5526:
[----:B------:R-:W-:Y:S05]  /*b810*/  BSYNC.RECONVERGENT B0 ;  /* 0x0000000000007941 */ /* 0x000fea0003800200 */
.L_x_5525:
        /* <DEDUP_REMOVED lines=97> */
.L_x_5528:
[----:B------:R-:W-:Y:S05]  /*be30*/  BSYNC.RECONVERGENT B0 ;  /* 0x0000000000007941 */ /* 0x000fea0003800200 */
.L_x_5527:
        /* <DEDUP_REMOVED lines=100> */
.L_x_5530:
[----:B------:R-:W-:Y:S05]  /*c480*/  BSYNC.RECONVERGENT B0 ;  /* 0x0000000000007941 */ /* 0x000fea0003800200 */
.L_x_5529:
        /* <DEDUP_REMOVED lines=103> */
.L_x_5532:
[----:B------:R-:W-:Y:S05]  /*cb00*/  BSYNC.RECONVERGENT B0 ;  /* 0x0000000000007941 */ /* 0x000fea0003800200 */
.L_x_5531:
        /* <DEDUP_REMOVED lines=103> */
.L_x_5534:
[----:B------:R-:W-:Y:S05]  /*d180*/  BSYNC.RECONVERGENT B0 ;  /* 0x0000000000007941 */ /* 0x000fea0003800200 */
.L_x_5533:
        /* <DEDUP_REMOVED lines=103> */
.L_x_5536:
[----:B------:R-:W-:Y:S05]  /*d800*/  BSYNC.RECONVERGENT B0 ;  /* 0x0000000000007941 */ /* 0x000fea0003800200 */
.L_x_5535:
        /* <DEDUP_REMOVED lines=104> */
.L_x_5538:
[----:B------:R-:W-:Y:S05]  /*de90*/  BSYNC.RECONVERGENT B0 ;  /* 0x0000000000007941 */ /* 0x000fea0003800200 */
.L_x_5537:
        /* <DEDUP_REMOVED lines=100> */
.L_x_5540:
[----:B------:R-:W-:Y:S05]  /*e4e0*/  BSYNC.RECONVERGENT B0 ;  /* 0x0000000000007941 */ /* 0x000fea0003800200 */
.L_x_5539:
        /* <DEDUP_REMOVED lines=10> */
.L_x_5475:
[----:B------:R-:W-:Y:S05]  /*e590*/  BSYNC.RECONVERGENT B1 ;  /* 0x0000000000017941 */ /* 0x000fea0003800200 */
.L_x_5473:
        /* <DEDUP_REMOVED lines=101> */
.L_x_5542:
[----:B------:R-:W-:Y:S05]  /*ebf0*/  BSYNC.RECONVERGENT B0 ;  /* 0x0000000000007941 */ /* 0x000fea0003800200 */
.L_x_5541:
[----:B------:R-:W-:Y:S11]  /*ec00*/  ISETP.GT.AND P0, PT, R86, R93, PT ;  /* 0x0000005d5600720c */ /* 0x000ff60003f04270 */
[----:B------:R-:W-:Y:S02]  /*ec10*/  @!UPT UIADD3 URZ, UPT, UPT, URZ, URZ, URZ ;  /* 0x000000fffffff290 */ /* 0x000fe4000fffe0ff */
[----:B------:R-:W-:Y:S05]  /*ec20*/  @P0 BRA `(.L_x_5543) ;  /* 0xffffff3c00d00947 */ /* 0x000fea000383ffff */
.L_x_5472:
[----:B------:R-:W-:Y:S05]  /*ec30*/  WARPSYNC.ALL ;  /* 0x0000000000007948 */ /* 0x000fea0003800000 */
[----:B------:R-:W-:Y:S06]  /*ec40*/  BAR.SYNC.DEFER_BLOCKING 0x0 ;  /* 0x0000000000007b1d */ /* 0x000fec0000010000 */
[----:B------:R1:W5:Y:S04]  /*ec50*/  LDL R231, [R1+0xfc] ;  /* 0x0000fc0001e77983 */ /* 0x0003680000100800 */
[----:B------:R-:W2:Y:S01]  /*ec60*/  LD.E R34, desc[UR6][R154.64+0xd0] ;  /* 0x0000d0069a227980 */ /* 0x000ea2000c101900 */
[----:B------:R-:W-:Y:S01]  /*ec70*/  BSSY.RECONVERGENT B2, `(.L_x_5544) ;  /* 0x00002f4000027945 */ /* 0x000fe20003800200 */
[C---:B------:R-:W-:Y:S01]  /*ec80*/  SHF.L.U64.HI R37, R96.reuse, 0x4, R97 ;  /* 0x0000000460257819 */ /* 0x040fe20000010261 */
[----:B------:R-:W-:Y:S01]  /*ec90*/  IMAD.SHL.U32 R26, R96, 0x10, RZ ;  /* 0x00000010601a7824 */ /* 0x000fe200078e00ff */
[----:B--2---:R-:W-:-:S13]  /*eca0*/  ISETP.NE.AND P0, PT, R34, RZ, PT ;  /* 0x000000ff2200720c */ /* 0x004fda0003f05270 */
[----:B-1----:R-:W-:Y:S05]  /*ecb0*/  @P0 BRA `(.L_x_5545) ;  /* 0x0000000000d80947 */ /* 0x002fea0003800000 */
        /* <DEDUP_REMOVED lines=11> */
.L_x_5548:
[----:B------:R2:W-:Y:S02]  /*ed70*/  STS.128 [R63], RZ ;  /* 0x000000ff3f007388 */ /* 0x0005e40000000c00 */
.L_x_5547:
[----:B------:R-:W-:Y:S05]  /*ed80*/  BSYNC.RECONVERGENT B0 ;  /* 0x0000000000007941 */ /* 0x000fea0003800200 */
.L_x_5546:
        /* <DEDUP_REMOVED lines=17> */
.L_x_5550:
[----:B------:R-:W-:Y:S05]  /*eea0*/  BSYNC.RECONVERGENT B0 ;  /* 0x0000000000007941 */ /* 0x000fea0003800200 */
.L_x_5549:
        /* <DEDUP_REMOVED lines=11> */
.L_x_5552:
[----:B------:R-:W-:Y:S05]  /*ef60*/  BSYNC.RECONVERGENT B0 ;  /* 0x0000000000007941 */ /* 0x000fea0003800200 */
.L_x_5551:
        /* <DEDUP_REMOVED lines=11> */
.L_x_5545:
[----:B------:R-:W2:Y:S01]  /*f020*/  LD.E.64 R2, desc[UR6][R154.64+0xf0] ;  /* 0x0000f0069a027980 */ /* 0x000ea2000c101b00 */
[----:B------:R-:W-:-:S03]  /*f030*/  IMAD.MOV.U32 R0, RZ, RZ, RZ ;  /* 0x000000ffff007224 */ /* 0x000fc600078e00ff */
[----:B------:R-:W3:Y:S04]  /*f040*/  LD.E.U8 R4, desc[UR6][R154.64+0x1b3] ;  /* 0x0001b3069a047980 */ /* 0x000ee8000c101100 */
[----:B-----5:R-:W5:Y:S04]  /*f050*/  LD.E.64 R32, desc[UR6][R154.64+0x148] ;  /* 0x000148069a207980 */ /* 0x020f68000c101b00 */
[----:B------:R-:W5:Y:S01]  /*f060*/  LD.E.64 R30, desc[UR6][R154.64+0x150] ;  /* 0x000150069a1e7980 */ /* 0x000f62000c101b00 */
        /* <DEDUP_REMOVED lines=84> */
.L_x_5559:
[----:B------:R-:W-:Y:S05]  /*f5b0*/  BSYNC.RECONVERGENT B0 ;  /* 0x0000000000007941 */ /* 0x000fea0003800200 */
.L_x_5558:
[----:B-----5:R3:W-:Y:S01]  /*f5c0*/  STS.128 [R63], R4 ;  /* 0x000000043f007388 */ /* 0x0207e20000000c00 */
[----:B------:R-:W-:Y:S05]  /*f5d0*/  BRA `(.L_x_5556) ;  /* 0x0000000000047947 */ /* 0x000fea0003800000 */
.L_x_5557:
[----:B------:R2:W-:Y:S02]  /*f5e0*/  STS.128 [R63], RZ ;  /* 0x000000ff3f007388 */ /* 0x0005e40000000c00 */
.L_x_5556:
[----:B------:R-:W-:Y:S05]  /*f5f0*/  BSYNC.RECONVERGENT B1 ;  /* 0x0000000000017941 */ /* 0x000fea0003800200 */
.L_x_5555:
        /* <DEDUP_REMOVED lines=61> */
.L_x_5563:
[----:B------:R-:W-:Y:S05]  /*f9d0*/  BSYNC.RECONVERGENT B0 ;  /* 0x0000000000007941 */ /* 0x000fea0003800200 */
.L_x_5562:
[----:B-----5:R1:W-:Y:S02]  /*f9e0*/  STS.128 [R63+0x800], R4 ;  /* 0x000800043f007388 */ /* 0x0203e40000000c00 */
.L_x_5561:
[----:B------:R-:W-:Y:S05]  /*f9f0*/  BSYNC.RECONVERGENT B1 ;  /* 0x0000000000017941 */ /* 0x000fea0003800200 */
.L_x_5560:
        /* <DEDUP_REMOVED lines=61> */
.L_x_5567:
[----:B------:R-:W-:Y:S05]  /*fdd0*/  BSYNC.RECONVERGENT B0 ;  /* 0x0000000000007941 */ /* 0x000fea0003800200 */
.L_x_5566:
[----:B-----5:R1:W-:Y:S02]  /*fde0*/  STS.128 [R63+0x1000], R4 ;  /* 0x001000043f007388 */ /* 0x0203e40000000c00 */
.L_x_5565:
[----:B------:R-:W-:Y:S05]  /*fdf0*/  BSYNC.RECONVERGENT B1 ;  /* 0x0000000000017941 */ /* 0x000fea0003800200 */
.L_x_5564:
        /* <DEDUP_REMOVED lines=60> */
.L_x_5569:
[----:B------:R-:W-:Y:S05]  /*101c0*/  BSYNC.RECONVERGENT B0 ;  /* 0x0000000000007941 */ /* 0x000fea0003800200 */
.L_x_5568:
[----:B-----5:R1:W-:Y:S01]  /*101d0*/  STS.128 [R63+0x1800], R4 ;  /* 0x001800043f007388 */ /* 0x0203e20000000c00 */
[----:B------:R-:W-:Y:S05]  /*101e0*/  BRA `(.L_x_5553) ;  /* 0x0000001800707947 */ /* 0x000fea0003800000 */
.L_x_5554:
        /* <DEDUP_REMOVED lines=103> */
.L_x_5574:
[----:B------:R-:W-:Y:S05]  /*10860*/  BSYNC.RECONVERGENT B0 ;  /* 0x0000000000007941 */ /* 0x000fea0003800200 */
.L_x_5573:
[----:B-----5:R2:W-:Y:S01]  /*10870*/  STS.128 [R63], R4 ;  /* 0x000000043f007388 */ /* 0x0205e20000000c00 */
[----:B------:R-:W-:Y:S05]  /*10880*/  BRA `(.L_x_5571) ;  /* 0x0000000000047947 */ /* 0x000fea0003800000 */
.L_x_5572:
[----:B------:R3:W-:Y:S02]  /*10890*/  STS.128 [R63], RZ ;  /* 0x000000ff3f007388 */ /* 0x0007e40000000c00 */
.L_x_5571:
[----:B------:R-:W-:Y:S05]  /*108a0*/  BSYNC.RECONVERGENT B1 ;  /* 0x0000000000017941 */ /* 0x000fea0003800200 */
.L_x_5570:
        /* <DEDUP_REMOVED lines=98> */
.L_x_5578:
[----:B------:R-:W-:Y:S05]  /*10ed0*/  BSYNC.RECONVERGENT B0 ;  /* 0x0000000000007941 */ /* 0x000fea0003800200 */
.L_x_5577:
[----:B-----5:R1:W-:Y:S02]  /*10ee0*/  STS.128 [R63+0x800], R4 ;  /* 0x000800043f007388 */ /* 0x0203e40000000c00 */
.L_x_5576:
[----:B------:R-:W-:Y:S05]  /*10ef0*/  BSYNC.RECONVERGENT B1 ;  /* 0x0000000000017941 */ /* 0x000fea0003800200 */
.L_x_5575:
        /* <DEDUP_REMOVED lines=98> */
.L_x_5582:
[----:B------:R-:W-:Y:S05]  /*11520*/  BSYNC.RECONVERGENT B0 ;  /* 0x0000000000007941 */ /* 0x000fea0003800200 */
.L_x_5581:
[----:B-----5:R2:W-:Y:S02]  /*11530*/  STS.128 [R63+0x1000], R4 ;  /* 0x001000043f007388 */ /* 0x0205e40000000c00 */
.L_x_5580:
[----:B------:R-:W-:Y:S05]  /*11540*/  BSYNC.RECONVERGENT B1 ;  /* 0x0000000000017941 */ /* 0x000fea0003800200 */
.L_x_5579:
        /* <DEDUP_REMOVED lines=100> */
.L_x_5584:
[----:B------:R-:W-:Y:S05]  /*11b90*/  BSYNC.RECONVERGENT B0 ;  /* 0x0000000000007941 */ /* 0x000fea0003800200 */
.L_x_5583:
[----:B-----5:R1:W-:Y:S02]  /*11ba0*/  STS.128 [R63+0x1800], R4 ;  /* 0x001800043f007388 */ /* 0x0203e40000000c00 */
.L_x_5553:
[----:B------:R-:W-:Y:S05]  /*11bb0*/  BSYNC.RECONVERGENT B2 ;  /* 0x0000000000027941 */ /* 0x000fea0003800200 */
.L_x_5544:
        /* <DEDUP_REMOVED lines=13> */
.L_x_5587:
[----:B------:R1:W-:Y:S02]  /*11c90*/  STS.128 [R63+0x2000], RZ ;  /* 0x002000ff3f007388 */ /* 0x0003e40000000c00 */
.L_x_5586:
[----:B------:R-:W-:Y:S05]  /*11ca0*/  BSYNC.RECONVERGENT B0 ;  /* 0x0000000000007941 */ /* 0x000fea0003800200 */
.L_x_5585:
        /* <DEDUP_REMOVED lines=12> */
.L_x_5590:
[----:B------:R4:W-:Y:S02]  /*11d70*/  STS.128 [R63+0x2800], RZ ;  /* 0x002800ff3f007388 */ /* 0x0009e40000000c00 */
.L_x_5589:
[----:B------:R-:W-:Y:S05]  /*11d80*/  BSYNC.RECONVERGENT B0 ;  /* 0x0000000000007941 */ /* 0x000fea0003800200 */
.L_x_5588:
        /* <DEDUP_REMOVED lines=12> */
.L_x_5593:
[----:B------:R1:W-:Y:S02]  /*11e50*/  STS.128 [R63+0x3000], RZ ;  /* 0x003000ff3f007388 */ /* 0x0003e40000000c00 */
.L_x_5592:
[----:B------:R-:W-:Y:S05]  /*11e60*/  BSYNC.RECONVERGENT B0 ;  /* 0x0000000000007941 */ /* 0x000fea0003800200 */
.L_x_5591:
        /* <DEDUP_REMOVED lines=12> */
.L_x_5596:
[----:B------:R1:W-:Y:S02]  /*11f30*/  STS.128 [R63+0x3800], RZ ;  /* 0x003800ff3f007388 */ /* 0x0003e40000000c00 */
.L_x_5595:
[----:B------:R-:W-:Y:S05]  /*11f40*/  BSYNC.RECONVERGENT B0 ;  /* 0x0000000000007941 */ /* 0x000fea0003800200 */
.L_x_5594:
        /* <DEDUP_REMOVED lines=16> */
.L_x_5599:
[----:B------:R2:W-:Y:S02]  /*12050*/  STS.128 [R63+0x4000], RZ ;  /* 0x004000ff3f007388 */ /* 0x0005e40000000c00 */
.L_x_5598:
[----:B------:R-:W-:Y:S05]  /*12060*/  BSYNC.RECONVERGENT B0 ;  /* 0x0000000000007941 */ /* 0x000fea0003800200 */
.L_x_5597:
        /* <DEDUP_REMOVED lines=13> */
.L_x_5602:
[----:B------:R1:W-:Y:S02]  /*12140*/  STS.128 [R63+0x4800], RZ ;  /* 0x004800ff3f007388 */ /* 0x0003e40000000c00 */
.L_x_5601:
[----:B------:R-:W-:Y:S05]  /*12150*/  BSYNC.RECONVERGENT B0 ;  /* 0x0000000000007941 */ /* 0x000fea0003800200 */
.L_x_5600:
        /* <DEDUP_REMOVED lines=16> */
.L_x_5605:
[----:B------:R1:W-:Y:S02]  /*12260*/  STS.128 [R63+0x5000], RZ ;  /* 0x005000ff3f007388 */ /* 0x0003e40000000c00 */
.L_x_5604:
[----:B------:R-:W-:Y:S05]  /*12270*/  BSYNC.RECONVERGENT B0 ;  /* 0x0000000000007941 */ /* 0x000fea0003800200 */
.L_x_5603:
        /* <DEDUP_REMOVED lines=16> */
.L_x_5608:
[----:B------:R1:W-:Y:S02]  /*12380*/  STS.128 [R63+0x5800], RZ ;  /* 0x005800ff3f007388 */ /* 0x0003e40000000c00 */
.L_x_5607:
[----:B------:R-:W-:Y:S05]  /*12390*/  BSYNC.RECONVERGENT B0 ;  /* 0x0000000000007941 */ /* 0x000fea0003800200 */
.L_x_5606:
        /* <DEDUP_REMOVED lines=16> */
.L_x_5611:
[----:B------:R1:W-:Y:S02]  /*124a0*/  STS.128 [R63+0x6000], RZ ;  /* 0x006000ff3f007388 */ /* 0x0003e40000000c00 */
.L_x_5610:
[----:B------:R-:W-:Y:S05]  /*124b0*/  BSYNC.RECONVERGENT B0 ;  /* 0x0000000000007941 */ /* 0x000fea0003800200 */
.L_x_5609:
        /* <DEDUP_REMOVED lines=13> */
.L_x_5614:
[----:B------:R3:W-:Y:S02]  /*12590*/  STS.128 [R63+0x6800], RZ ;  /* 0x006800ff3f007388 */ /* 0x0007e40000000c00 */
.L_x_5613:
[----:B------:R-:W-:Y:S05]  /*125a0*/  BSYNC.RECONVERGENT B0 ;  /* 0x0000000000007941 */ /* 0x000fea0003800200 */
.L_x_5612:
        /* <DEDUP_REMOVED lines=16> */
.L_x_5617:
[----:B------:R1:W-:Y:S02]  /*126b0*/  STS.128 [R63+0x7000], RZ ;  /* 0x007000ff3f007388 */ /* 0x0003e40000000c00 */
.L_x_5616:
[----:B------:R-:W-:Y:S05]  /*126c0*/  BSYNC.RECONVERGENT B0 ;  /* 0x0000000000007941 */ /* 0x000fea0003800200 */
.L_x_5615:
        /* <DEDUP_REMOVED lines=16> */
.L_x_5620:
[----:B------:R1:W-:Y:S02]  /*127d0*/  STS.128 [R63+0x7800], RZ ;  /* 0x007800ff3f007388 */ /* 0x0003e40000000c00 */
.L_x_5619:
[----:B------:R-:W-:Y:S05]  /*127e0*/  BSYNC.RECONVERGENT B0 ;  /* 0x0000000000007941 */ /* 0x000fea0003800200 */
.L_x_5618:
        /* <DEDUP_REMOVED lines=16> */
.L_x_5623:
[----:B------:R1:W-:Y:S02]  /*128f0*/  STS.128 [R63+0x8000], RZ ;  /* 0x008000ff3f007388 */ /* 0x0003e40000000c00 */
.L_x_5622:
[----:B------:R-:W-:Y:S05]  /*12900*/  BSYNC.RECONVERGENT B0 ;  /* 0x0000000000007941 */ /* 0x000fea0003800200 */
.L_x_5621:
        /* <DEDUP_REMOVED lines=16> */
.L_x_5626:
[----:B------:R1:W-:Y:S02]  /*12a10*/  STS.128 [R63+0x8800], RZ ;  /* 0x008800ff3f007388 */ /* 0x0003e40000000c00 */
.L_x_5625:
[----:B------:R-:W-:Y:S05]  /*12a20*/  BSYNC.RECONVERGENT B0 ;  /* 0x0000000000007941 */ /* 0x000fea0003800200 */
.L_x_5624:
        /* <DEDUP_REMOVED lines=16> */
.L_x_5629:
[----:B------:R1:W-:Y:S02]  /*12b30*/  STS.128 [R63+0x9000], RZ ;  /* 0x009000ff3f007388 */ /* 0x0003e40000000c00 */
.L_x_5628:
[----:B------:R-:W-:Y:S05]  /*12b40*/  BSYNC.RECONVERGENT B0 ;  /* 0x0000000000007941 */ /* 0x000fea0003800200 */
.L_x_5627:
[----:B------:R-:W-:Y:S01]  /*12b50*/  IADD3 R60, PT, PT, R60, 0xf0, RZ ;  /* 0x000000f03c3c7810 */ /* 0x000fe20007ffe0ff */
[----:B------:R-:W-:Y:S03]  /*12b60*/  BSSY.RECONVERGENT B0, `(.L_x_5630) ;  /* 0x000000e000007945 */ /* 0x000fe60003800200 */
[----:B------:R-:W-:-:S13]  /*12b70*/  ISETP.GE.AND P0, PT, R60, R0, PT ;  /* 0x000000003c00720c */ /* 0x000fda0003f06270 */
[----:B------:R-:W-:Y:S05]  /*12b80*/  @P0 BRA `(.L_x_5631) ;  /* 0x00000000002c0947 */ /* 0x000fea0003800000 */
[----:B------:R-:W-:-:S13]  /*12b90*/  ISETP.GE.AND P0, PT, R12, R245, PT ;  /* 0x000000f50c00720c */ /* 0x000fda0003f06270 */
[----:B------:R-:W-:Y:S05]  /*12ba0*/  @P0 BRA `(.L_x_5632) ;  /* 0x0000000000200947 */ /* 0x000fea0003800000 */
[----:B--23--:R-:W-:Y:S02]  /*12bb0*/  IMAD R4, R233, 0x1c0, RZ ;  /* 0x000001c0e9047824 */ /* 0x00cfe400078e02ff */
[----:B-1----:R-:W-:-:S05]  /*12bc0*/  IMAD.WIDE.U32 R2, R232, 0x1c0, R2 ;  /* 0x000001c0e8027825 */ /* 0x002fca00078e0002 */
[----:B------:R-:W-:-:S05]  /*12bd0*/  IADD3 R3, PT, PT, R4, R3, RZ ;  /* 0x0000000304037210 */ /* 0x000fca0007ffe0ff */
[----:B------:R-:W-:Y:S01]  /*12be0*/  @!PT LDS RZ, [RZ] ;  /* 0x00000000fffff984 */ /* 0x000fe20000000800 */
[----:B------:R-:W-:Y:S01]  /*12bf0*/  @!PT LDS RZ, [RZ] ;  /* 0x00000000fffff984 */ /* 0x000fe20000000800 */
[----:B------:R-:W-:Y:S01]  /*12c00*/  @!PT LDS RZ, [RZ] ;  /* 0x00000000fffff984 */ /* 0x000fe20000000800 */
[----:B------:R1:W-:Y:S01]  /*12c10*/  LDGSTS.E.BYPASS.LTC128B.128 [R63+0x9800], desc[UR6][R2.64] ;  /* 0x09800000023f7fae */ /* 0x0003e2000b981a06 */
[----:B------:R-:W-:Y:S05]  /*12c20*/  BRA `(.L_x_5631) ;  /* 0x0000000000047947 */ /* 0x000fea0003800000 */
.L_x_5632:
[----:B------:R1:W-:Y:S02]  /*12c30*/  STS.128 [R63+0x9800], RZ ;  /* 0x009800ff3f007388 */ /* 0x0003e40000000c00 */
.L_x_5631:
[----:B------:R-:W-:Y:S05]  /*12c40*/  BSYNC.RECONVERGENT B0 ;  /* 0x0000000000007941 */ /* 0x000fea0003800200 */
.L_x_5630:
[----:B-1----:R-:W4:Y:S04]  /*12c50*/  LDL R2, [R1+0xf8] ;  /* 0x0000f80001027983 */ /* 0x002f280000100800 */
[----:B------:R-:W4:Y:S04]  /*12c60*/  LDL R21, [R1+0xc0] ;  /* 0x0000c00001157983 */ /* 0x000f280000100800 */
[----:B--23--:R-:W2:Y:S04]  /*12c70*/  LD.E.64 R4, desc[UR6][R154.64+0x1c0] ;  /* 0x0001c0069a047980 */ /* 0x00cea8000c101b00 */
[----:B------:R-:W3:Y:S04]  /*12c80*/  LD.E.64 R6, desc[UR6][R154.64+0x1b8] ;  /* 0x0001b8069a067980 */ /* 0x000ee8000c101b00 */
[----:B------:R-:W3:Y:S04]  /*12c90*/  LD.E R149, desc[UR6][R154.64+0xd8] ;  /* 0x0000d8069a957980 */ /* 0x000ee8000c101900 */
[----:B------:R-:W0:Y:S01]  /*12ca0*/  LDGDEPBAR ;  /* 0x00000000000079af */ /* 0x000e220000000000 */
[----:B----4-:R-:W-:-:S05]  /*12cb0*/  MOV R120, R2 ;  /* 0x0000000200787202 */ /* 0x010fca0000000f00 */
[----:B--2---:R-:W-:-:S04]  /*12cc0*/  IMAD.WIDE.U32 R2, R21, R4, R120 ;  /* 0x0000000415027225 */ /* 0x004fc800078e0078 */
[----:B------:R-:W-:-:S05]  /*12cd0*/  IMAD R4, R5, R21, RZ ;  /* 0x0000001505047224 */ /* 0x000fca00078e02ff */
[----:B------:R-:W-:Y:S02]  /*12ce0*/  IADD3 R3, PT, PT, R3, R4, RZ ;  /* 0x0000000403037210 */ /* 0x000fe40007ffe0ff */
[----:B---3--:R-:W-:-:S04]  /*12cf0*/  LEA R4, P0, R2, R6, 0x2 ;  /* 0x0000000602047211 */ /* 0x008fc800078010ff */
[----:B------:R-:W-:-:S05]  /*12d00*/  LEA.HI.X R5, R2, R7, R3, 0x2, P0 ;  /* 0x0000000702057211 */ /* 0x000fca00000f1403 */
[----:B------:R-:W2:Y:S01]  /*12d10*/  LD.E R4, desc[UR6][R4.64] ;  /* 0x0000000604047980 */ /* 0x000ea2000c101900 */
[----:B------:R-:W2:Y:S01]  /*12d20*/  MUFU.RCP R149, R149 ;  /* 0x0000009500957308 */ /* 0x000ea20000001000 */
        /* <DEDUP_REMOVED lines=14> */
.L_x_5635:
[----:B------:R2:W-:Y:S01]  /*12e10*/  STS.128 [R63+0xa000], RZ ;  /* 0x00a000ff3f007388 */ /* 0x0005e20000000c00 */
[----:B------:R-:W-:Y:S05]  /*12e20*/  BRA `(.L_x_5636) ;  /* 0x0000000000047947 */ /* 0x000fea0003800000 */
.L_x_5634:
[----:B------:R3:W-:Y:S02]  /*12e30*/  STS.128 [R63+0xa000], RZ ;  /* 0x00a000ff3f007388 */ /* 0x0007e40000000c00 */
.L_x_5636:
[----:B------:R-:W-:Y:S05]  /*12e40*/  BSYNC.RECONVERGENT B0 ;  /* 0x0000000000007941 */ /* 0x000fea0003800200 */
.L_x_5633:
        /* <DEDUP_REMOVED lines=13> */
.L_x_5639:
[----:B------:R4:W-:Y:S02]  /*12f20*/  STS.128 [R63+0xa800], RZ ;  /* 0x00a800ff3f007388 */ /* 0x0009e40000000c00 */
.L_x_5638:
[----:B------:R-:W-:Y:S05]  /*12f30*/  BSYNC.RECONVERGENT B0 ;  /* 0x0000000000007941 */ /* 0x000fea0003800200 */
.L_x_5637:
        /* <DEDUP_REMOVED lines=13> */
.L_x_5642:
[----:B------:R1:W-:Y:S02]  /*13010*/  STS.128 [R63+0xb000], RZ ;  /* 0x00b000ff3f007388 */ /* 0x0003e40000000c00 */
.L_x_5641:
[----:B------:R-:W-:Y:S05]  /*13020*/  BSYNC.RECONVERGENT B0 ;  /* 0x0000000000007941 */ /* 0x000fea0003800200 */
.L_x_5640:
        /* <DEDUP_REMOVED lines=13> */
.L_x_5645:
[----:B------:R1:W-:Y:S02]  /*13100*/  STS.128 [R63+0xb800], RZ ;  /* 0x00b800ff3f007388 */ /* 0x0003e40000000c00 */
.L_x_5644:
[----:B------:R-:W-:Y:S05]  /*13110*/  BSYNC.RECONVERGENT B0 ;  /* 0x0000000000007941 */ /* 0x000fea0003800200 */
.L_x_5643:
        /* <DEDUP_REMOVED lines=16> */
.L_x_5648:
[----:B------:R1:W-:Y:S02]  /*13220*/  STS.128 [R63+0xc000], RZ ;  /* 0x00c000ff3f007388 */ /* 0x0003e40000000c00 */
.L_x_5647:
[----:B------:R-:W-:Y:S05]  /*13230*/  BSYNC.RECONVERGENT B0 ;  /* 0x0000000000007941 */ /* 0x000fea0003800200 */
.L_x_5646:
        /* <DEDUP_REMOVED lines=13> */
.L_x_5651:
[----:B------:R1:W-:Y:S02]  /*13310*/  STS.128 [R63+0xc800], RZ ;  /* 0x00c800ff3f007388 */ /* 0x0003e40000000c00 */
.L_x_5650:
[----:B------:R-:W-:Y:S05]  /*13320*/  BSYNC.RECONVERGENT B0 ;  /* 0x0000000000007941 */ /* 0x000fea0003800200 */
.L_x_5649:
        /* <DEDUP_REMOVED lines=16> */
.L_x_5654:
[----:B------:R1:W-:Y:S02]  /*13430*/  STS.128 [R63+0xd000], RZ ;  /* 0x00d000ff3f007388 */ /* 0x0003e40000000c00 */
.L_x_5653:
[----:B------:R-:W-:Y:S05]  /*13440*/  BSYNC.RECONVERGENT B0 ;  /* 0x0000000000007941 */ /* 0x000fea0003800200 */
.L_x_5652:
        /* <DEDUP_REMOVED lines=16> */
.L_x_5657:
[----:B------:R1:W-:Y:S02]  /*13550*/  STS.128 [R63+0xd800], RZ ;  /* 0x00d800ff3f007388 */ /* 0x0003e40000000c00 */
.L_x_5656:
[----:B------:R-:W-:Y:S05]  /*13560*/  BSYNC.RECONVERGENT B0 ;  /* 0x0000000000007941 */ /* 0x000fea0003800200 */
.L_x_5655:
        /* <DEDUP_REMOVED lines=16> */
.L_x_5660:
[----:B------:R1:W-:Y:S02]  /*13670*/  STS.128 [R63+0xe000], RZ ;  /* 0x00e000ff3f007388 */ /* 0x0003e40000000c00 */
.L_x_5659:
[----:B------:R-:W-:Y:S05]  /*13680*/  BSYNC.RECONVERGENT B0 ;  /* 0x0000000000007941 */ /* 0x000fea0003800200 */
.L_x_5658:
        /* <DEDUP_REMOVED lines=13> */
.L_x_5663:
[----:B------:R1:W-:Y:S02]  /*13760*/  STS.128 [R63+0xe800], RZ ;  /* 0x00e800ff3f007388 */ /* 0x0003e40000000c00 */
.L_x_5662:
[----:B------:R-:W-:Y:S05]  /*13770*/  BSYNC.RECONVERGENT B0 ;  /* 0x0000000000007941 */ /* 0x000fea0003800200 */
.L_x_5661:
        /* <DEDUP_REMOVED lines=16> */
.L_x_5666:
[----:B------:R1:W-:Y:S02]  /*13880*/  STS.128 [R63+0xf000], RZ ;  /* 0x00f000ff3f007388 */ /* 0x0003e40000000c00 */
.L_x_5665:
[----:B------:R-:W-:Y:S05]  /*13890*/  BSYNC.RECONVERGENT B0 ;  /* 0x0000000000007941 */ /* 0x000fea0003800200 */
.L_x_5664:
        /* <DEDUP_REMOVED lines=16> */
.L_x_5669:
[----:B------:R1:W-:Y:S02]  /*139a0*/  STS.128 [R63+0xf800], RZ ;  /* 0x00f800ff3f007388 */ /* 0x0003e40000000c00 */
.L_x_5668:
[----:B------:R-:W-:Y:S05]  /*139b0*/  BSYNC.RECONVERGENT B0 ;  /* 0x0000000000007941 */ /* 0x000fea0003800200 */
.L_x_5667:
        /* <DEDUP_REMOVED lines=16> */
.L_x_5672:
[----:B------:R1:W-:Y:S02]  /*13ac0*/  STS.128 [R63+0x10000], RZ ;  /* 0x010000ff3f007388 */ /* 0x0003e40000000c00 */
.L_x_5671:
[----:B------:R-:W-:Y:S05]  /*13ad0*/  BSYNC.RECONVERGENT B0 ;  /* 0x0000000000007941 */ /* 0x000fea0003800200 */
.L_x_5670:
        /* <DEDUP_REMOVED lines=16> */
.L_x_5675:
[----:B------:R1:W-:Y:S02]  /*13be0*/  STS.128 [R63+0x10800], RZ ;  /* 0x010800ff3f007388 */ /* 0x0003e40000000c00 */
.L_x_5674:
[----:B------:R-:W-:Y:S05]  /*13bf0*/  BSYNC.RECONVERGENT B0 ;  /* 0x0000000000007941 */ /* 0x000fea0003800200 */
.L_x_5673:
        /* <DEDUP_REMOVED lines=16> */
.L_x_5678:
[----:B------:R1:W-:Y:S02]  /*13d00*/  STS.128 [R63+0x11000], RZ ;  /* 0x011000ff3f007388 */ /* 0x0003e40000000c00 */
.L_x_5677:
[----:B------:R-:W-:Y:S05]  /*13d10*/  BSYNC.RECONVERGENT B0 ;  /* 0x0000000000007941 */ /* 0x000fea0003800200 */
.L_x_5676:
        /* <DEDUP_REMOVED lines=14> */
.L_x_5681:
[----:B------:R1:W-:Y:S02]  /*13e00*/  STS.128 [R63+0x11800], RZ ;  /* 0x011800ff3f007388 */ /* 0x0003e40000000c00 */
.L_x_5680:
[----:B------:R-:W-:Y:S05]  /*13e10*/  BSYNC.RECONVERGENT B0 ;  /* 0x0000000000007941 */ /* 0x000fea0003800200 */
.L_x_5679:
[--C-:B------:R-:W-:Y:S01]  /*13e20*/  SHF.R.U32.HI R228, RZ, 0x1, R230.reuse ;  /* 0x00000001ffe47819 */ /* 0x100fe200000116e6 */
[C---:B------:R-:W-:Y:S01]  /*13e30*/  IMAD.SHL.U32 R15, R230.reuse, 0x40, RZ ;  /* 0x00000040e60f7824 */ /* 0x040fe200078e00ff */
[C---:B------:R-:W-:Y:S01]  /*13e40*/  R2P PR, R230.reuse, 0x6 ;  /* 0x00000006e6007804 */ /* 0x040fe20000000000 */
[----:B------:R-:W-:Y:S01]  /*13e50*/  IMAD.SHL.U32 R229, R230, 0x20, RZ ;  /* 0x00000020e6e57824 */ /* 0x000fe200078e00ff */
[----:B------:R-:W-:Y:S01]  /*13e60*/  LOP3.LUT R0, R228, 0x8, RZ, 0xc0, !PT ;  /* 0x00000008e4007812 */ /* 0x000fe200078ec0ff */
[----:B------:R-:W-:Y:S01]  /*13e70*/  IMAD.MOV.U32 R152, RZ, RZ, 0x20 ;  /* 0x00000020ff987424 */ /* 0x000fe200078e00ff */
[----:B----4-:R-:W-:Y:S01]  /*13e80*/  LOP3.LUT R3, R15, 0x1c0, RZ, 0xc0, !PT ;  /* 0x000001c00f037812 */ /* 0x010fe200078ec0ff */
[----:B------:R-:W0:Y:S01]  /*13e90*/  LDGDEPBAR ;  /* 0x00000000000079af */ /* 0x000e220000000000 */
[----:B------:R-:W-:Y:S02]  /*13ea0*/  LOP3.LUT R2, R0, 0x1c0, R15, 0xf8, !PT ;  /* 0x000001c000027812 */ /* 0x000fe400078ef80f */
[----:B------:R-:W-:-:S02]  /*13eb0*/  LOP3.LUT R0, R3, 0x8, R230, 0xf8, !PT ;  /* 0x0000000803007812 */ /* 0x000fc400078ef8e6 */
[----:B------:R-:W-:Y:S02]  /*13ec0*/  LOP3.LUT R229, R229, 0x7c00, RZ, 0xc0, !PT ;  /* 0x00007c00e5e57812 */ /* 0x000fe400078ec0ff */
[--C-:B------:R-:W-:Y:S02]  /*13ed0*/  LOP3.LUT R0, R0, 0x38, R158.reuse, 0x78, !PT ;  /* 0x0000003800007812 */ /* 0x100fe400078e789e */
[----:B-1----:R-:W-:Y:S02]  /*13ee0*/  LOP3.LUT R4, R15, 0x400, RZ, 0xc0, !PT ;  /* 0x000004000f047812 */ /* 0x002fe400078ec0ff */
[----:B------:R-:W-:Y:S02]  /*13ef0*/  LOP3.LUT R3, R229, 0x200, R15, 0xf8, !PT ;  /* 0x00000200e5037812 */ /* 0x000fe400078ef80f */
[----:B------:R-:W-:Y:S01]  /*13f00*/  LOP3.LUT R148, R2, 0x38, R158, 0x78, !PT ;  /* 0x0000003802947812 */ /* 0x000fe200078e789e */
[----:B------:R-:W-:Y:S01]  /*13f10*/  IMAD R0, R0, 0x2, R4 ;  /* 0x0000000200007824 */ /* 0x000fe200078e0204 */
[----:B------:R-:W-:-:S02]  /*13f20*/  SEL R152, R152, 0xffffffe0, !P1 ;  /* 0xffffffe098987807 */ /* 0x000fc40004800000 */
[----:B------:R-:W-:Y:S01]  /*13f30*/  LOP3.LUT R2, R3, R148, RZ, 0xfc, !PT ;  /* 0x0000009403027212 */ /* 0x000fe200078efcff */
[----:B------:R-:W-:-:S03]  /*13f40*/  IMAD.IADD R0, R157, 0x1, R0 ;  /* 0x000000019d007824 */ /* 0x000fc600078e0200 */
[----:B------:R-:W-:Y:S01]  /*13f50*/  LEA R14, R2, R157, 0x1 ;  /* 0x0000009d020e7211 */ /* 0x000fe200078e08ff */
[----:B------:R-:W-:Y:S01]  /*13f60*/  IMAD.IADD R2, R0, 0x1, R152 ;  /* 0x0000000100027824 */ /* 0x000fe200078e0298 */
[----:B------:R-:W-:Y:S02]  /*13f70*/  LDSM.16.M88.4 R16, [R0+0x2800] ;  /* 0x002800000010783b */ /* 0x000fe40000000200 */
[----:B------:R-:W-:Y:S02]  /*13f80*/  IADD3 R3, PT, PT, R14, R152, RZ ;  /* 0x000000980e037210 */ /* 0x000fe40007ffe0ff */
[----:B------:R-:W1:Y:S04]  /*13f90*/  LDSM.16.M88.4 R4, [R14] ;  /* 0x000000000e04783b */ /* 0x000e680000000200 */
[----:B------:R-:W4:Y:S04]  /*13fa0*/  LDSM.16.M88.4 R24, [R0+0x3800] ;  /* 0x003800000018783b */ /* 0x000f280000000200 */
        /* <DEDUP_REMOVED lines=29> */
[----:B------:R1:W-:Y:S07]  /*14180*/  LDSM.16.M88.4 R16, [R3] ;  /* 0x000000000310783b */ /* 0x0003ee0000000200 */
[C---:B----4-:R-:W-:Y:S08]  /*14190*/  HMMA.16816.F32 R184, R4.reuse, R24, RZ ;  /* 0x0000001804b8723c */ /* 0x050ff000000018ff */
[C---:B------:R-:W-:Y:S01]  /*141a0*/  HMMA.16816.F32 R188, R4.reuse, R26, RZ ;  /* 0x0000001a04bc723c */ /* 0x040fe200000018ff */
[----:B------:R-:W4:Y:S07]  /*141b0*/  LDSM.16.M88.4 R24, [R2+0x5000] ;  /* 0x005000000218783b */ /* 0x000f2e0000000200 */
[----:B--2---:R-:W-:Y:S01]  /*141c0*/  HMMA.16816.F32 R172, R4, R20, RZ ;  /* 0x0000001404ac723c */ /* 0x004fe200000018ff */
[----:B-1----:R-:W-:-:S05]  /*141d0*/  IMAD.MOV.U32 R3, RZ, RZ, 0x40 ;  /* 0x00000040ff037424 */ /* 0x002fca00078e00ff */
[----:B------:R-:W-:Y:S02]  /*141e0*/  SEL R150, R3, 0xffffffc0, !P2 ;  /* 0xffffffc003967807 */ /* 0x000fe40005000000 */
[----:B------:R-:W-:Y:S01]  /*141f0*/  HMMA.16816.F32 R156, R4, R22, RZ ;  /* 0x00000016049c723c */ /* 0x000fe200000018ff */
[----:B------:R-:W1:Y:S02]  /*14200*/  LDSM.16.M88.4 R20, [R2+0x5800] ;  /* 0x005800000214783b */ /* 0x000e640000000200 */
[--C-:B------:R-:W-:Y:S02]  /*14210*/  IMAD.IADD R3, R14, 0x1, R150.reuse ;  /* 0x000000010e037824 */ /* 0x100fe400078e0296 */
[----:B------:R-:W-:-:S03]  /*14220*/  IMAD.IADD R0, R0, 0x1, R150 ;  /* 0x0000000100007824 */ /* 0x000fc600078e0296 */
[C---:B------:R-:W-:Y:S08]  /*14230*/  HMMA.16816.F32 R96, R4.reuse, R48, RZ ;  /* 0x000000300460723c */ /* 0x040ff000000018ff */
[C---:B------:R-:W-:Y:S01]  /*14240*/  HMMA.16816.F32 R108, R4.reuse, R50, RZ ;  /* 0x00000032046c723c */ /* 0x040fe200000018ff */
[----:B------:R-:W2:Y:S07]  /*14250*/  LDSM.16.M88.4 R48, [R2+0x2800] ;  /* 0x002800000230783b */ /* 0x000eae0000000200 */
[C---:B------:R-:W-:Y:S08]  /*14260*/  HMMA.16816.F32 R144, R4.reuse, R44, RZ ;  /* 0x0000002c0490723c */ /* 0x040ff000000018ff */
[C---:B------:R-:W-:Y:S01]  /*14270*/  HMMA.16816.F32 R136, R4.reuse, R46, RZ ;  /* 0x0000002e0488723c */ /* 0x040fe200000018ff */
[----:B------:R-:W2:Y:S07]  /*14280*/  LDSM.16.M88.4 R44, [R2+0x3000] ;  /* 0x00300000022c783b */ /* 0x000eae0000000200 */
[C---:B------:R-:W-:Y:S08]  /*14290*/  HMMA.16816.F32 R128, R4.reuse, R40, RZ ;  /* 0x000000280480723c */ /* 0x040ff000000018ff */
        /* <DEDUP_REMOVED lines=10> */
[----:B------:R-:W-:Y:S07]  /*14340*/  LDSM.16.M88.4 R32, [R2+0x4000] ;  /* 0x004000000220783b */ /* 0x000fee0000000200 */
[C---:B------:R-:W-:Y:S08]  /*14350*/  HMMA.16816.F32 R204, R4.reuse, R36, RZ ;  /* 0x0000002404cc723c */ /* 0x040ff000000018ff */
[----:B------:R-:W-:Y:S01]  /*14360*/  HMMA.16816.F32 R200, R4, R38, RZ ;  /* 0x0000002604c8723c */ /* 0x000fe200000018ff */
[----:B------:R-:W3:Y:S04]  /*14370*/  LDSM.16.M88.4 R4, [R2+0x6800] ;  /* 0x006800000204783b */ /* 0x000ee80000000200 */
[----:B------:R-:W-:Y:S03]  /*14380*/  LDSM.16.M88.4 R36, [R2+0x9000] ;  /* 0x009000000224783b */ /* 0x000fe60000000200 */
[C---:B----4-:R-:W-:Y:S08]  /*14390*/  HMMA.16816.F32 R144, R16.reuse, R24, R144 ;  /* 0x000000181090723c */ /* 0x050ff00000001890 */
[C---:B------:R-:W-:Y:S08]  /*143a0*/  HMMA.16816.F32 R208, R16.reuse, R26, R136 ;  /* 0x0000001a10d0723c */ /* 0x040ff00000001888 */
[C---:B-1----:R-:W-:Y:S08]  /*143b0*/  HMMA.16816.F32 R24, R16.reuse, R20, R128 ;  /* 0x000000141018723c */ /* 0x042ff00000001880 */
[C---:B------:R-:W-:Y:S08]  /*143c0*/  HMMA.16816.F32 R196, R16.reuse, R52, R76 ;  /* 0x0000003410c4723c */ /* 0x040ff0000000184c */
[----:B------:R-:W-:Y:S03]  /*143d0*/  HMMA.16816.F32 R192, R16, R54, R64 ;  /* 0x0000003610c0723c */ /* 0x000fe60000001840 */
[----:B------:R-:W-:Y:S01]  /*143e0*/  MOV R153, R24 ;  /* 0x0000001800997202 */ /* 0x000fe20000000f00 */
[----:B------:R-:W-:Y:S01]  /*143f0*/  IMAD.MOV.U32 R62, RZ, RZ, R25 ;  /* 0x000000ffff3e7224 */ /* 0x000fe200078e0019 */
[----:B------:R-:W-:Y:S01]  /*14400*/  MOV R60, R27 ;  /* 0x0000001b003c7202 */ /* 0x000fe20000000f00 */
[----:B------:R-:W-:-:S02]  /*14410*/  IMAD.MOV.U32 R61, RZ, RZ, R26 ;  /* 0x000000ffff3d7224 */ /* 0x000fc400078e001a */
[----:B--2---:R-:W-:Y:S01]  /*14420*/  HMMA.16816.F32 R92, R16, R48, R72 ;  /* 0x00000030105c723c */ /* 0x004fe20000001848 */
[----:B------:R-:W-:Y:S02]  /*14430*/  IMAD.MOV.U32 R49, RZ, RZ, R210 ;  /* 0x000000ffff317224 */ /* 0x000fe400078e00d2 */
[----:B------:R-:W-:-:S05]  /*14440*/  IMAD.MOV.U32 R48, RZ, RZ, R211 ;  /* 0x000000ffff307224 */ /* 0x000fca00078e00d3 */
[----:B------:R-:W-:Y:S01]  /*14450*/  HMMA.16816.F32 R52, R16, R50, R56 ;  /* 0x000000321034723c */ /* 0x000fe20000001838 */
[----:B------:R-:W-:Y:S01]  /*14460*/  IMAD.MOV.U32 R51, RZ, RZ, R208 ;  /* 0x000000ffff337224 */ /* 0x000fe200078e00d0 */
[----:B------:R-:W-:-:S06]  /*14470*/  MOV R50, R209 ;  /* 0x000000d100327202 */ /* 0x000fcc0000000f00 */
[C---:B------:R-:W-:Y:S08]  /*14480*/  HMMA.16816.F32 R72, R16.reuse, R46, R80 ;  /* 0x0000002e1048723c */ /* 0x040ff00000001850 */
[C---:B------:R-:W-:Y:S08]  /*14490*/  HMMA.16816.F32 R56, R16.reuse, R42, R88 ;  /* 0x0000002a1038723c */ /* 0x040ff00000001858 */
[C---:B---3--:R-:W-:Y:S08]  /*144a0*/  HMMA.16816.F32 R88, R16.reuse, R28, R132 ;  /* 0x0000001c1058723c */ /* 0x048ff00000001884 */
[C---:B------:R-:W-:Y:S01]  /*144b0*/  HMMA.16816.F32 R80, R16.reuse, R30, R140 ;  /* 0x0000001e1050723c */ /* 0x040fe2000000188c */
[----:B------:R-:W1:Y:S07]  /*144c0*/  LDSM.16.M88.4 R28, [R2+0x8000] ;  /* 0x00800000021c783b */ /* 0x000e6e0000000200 */
[C---:B------:R-:W-:Y:S01]  /*144d0*/  HMMA.16816.F32 R140, R16.reuse, R22, R116 ;  /* 0x00000016108c723c */ /* 0x040fe20000001874 */
[----:B------:R-:W-:Y:S07]  /*144e0*/  LDSM.16.M88.4 R20, [R0+0x2000] ;  /* 0x002000000014783b */ /* 0x000fee0000000200 */
[C---:B------:R-:W-:Y:S08]  /*144f0*/  HMMA.16816.F32 R136, R16.reuse, R8, R100 ;  /* 0x000000081088723c */ /* 0x040ff00000001864 */
[C---:B------:R-:W-:Y:S01]  /*14500*/  HMMA.16816.F32 R132, R16.reuse, R10, R112 ;  /* 0x0000000a1084723c */ /* 0x040fe20000001870 */
[----:B------:R2:W3:Y:S07]  /*14510*/  LDSM.16.M88.4 R8, [R3] ;  /* 0x000000000308783b */ /* 0x0004ee0000000200 */
[C---:B------:R-:W-:Y:S08]  /*14520*/  HMMA.16816.F32 R24, R16.reuse, R6, R108 ;  /* 0x000000061018723c */ /* 0x040ff0000000186c */
[C---:B------:R-:W-:Y:S01]  /*14530*/  HMMA.16816.F32 R64, R16.reuse, R40, R84 ;  /* 0x000000281040723c */ /* 0x040fe20000001854 */
[----:B------:R-:W4:Y:S07]  /*14540*/  LDSM.16.M88.4 R40, [R2+0x8800] ;  /* 0x008800000228783b */ /* 0x000f2e0000000200 */
[----:B------:R-:W-:Y:S01]  /*14550*/  HMMA.16816.F32 R76, R16, R32, R104 ;  /* 0x00000020104c723c */ /* 0x000fe20000001868 */
[----:B--2---:R-:W-:-:S02]  /*14560*/  IMAD.IADD R3, R152, 0x1, R3 ;  /* 0x0000000198037824 */ /* 0x004fc400078e0203 */
[----:B------:R-:W-:Y:S02]  /*14570*/  IMAD.MOV.U32 R7, RZ, RZ, R24 ;  /* 0x000000ffff077224 */ /* 0x000fe400078e0018 */
[----:B------:R-:W-:-:S03]  /*14580*/  IMAD.MOV.U32 R6, RZ, RZ, R25 ;  /* 0x000000ffff067224 */ /* 0x000fc600078e0019 */
[C---:B------:R-:W-:Y:S01]  /*14590*/  HMMA.16816.F32 R84, R16.reuse, R34, R120 ;  /* 0x000000221054723c */ /* 0x040fe20000001878 */
[----:B------:R-:W2:Y:S07]  /*145a0*/  LDSM.16.M88.4 R32, [R2+0x7800] ;  /* 0x007800000220783b */ /* 0x000eae0000000200 */
[----:B------:R-:W-:Y:S01]  /*145b0*/  HMMA.16816.F32 R128, R16, R4, R96 ;  /* 0x000000041080723c */ /* 0x000fe20000001860 */
[----:B------:R-:W-:Y:S01]  /*145c0*/  MOV R5, R26 ;  /* 0x0000001a00057202 */ /* 0x000fe20000000f00 */
[----:B------:R-:W-:-:S02]  /*145d0*/  IMAD.MOV.U32 R4, RZ, RZ, R27 ;  /* 0x000000ffff047224 */ /* 0x000fc400078e001b */
[----:B------:R-:W2:Y:S04]  /*145e0*/  LDSM.16.M88.4 R24, [R2+0x9800] ;  /* 0x009800000218783b */ /* 0x000ea80000000200 */
[----:B-1----:R-:W-:Y:S01]  /*145f0*/  HMMA.16816.F32 R100, R16, R30, R156 ;  /* 0x0000001e1064723c */ /* 0x002fe2000000189c */
[----:B------:R-:W-:Y:S01]  /*14600*/  MOV R156, R51 ;  /* 0x00000033009c7202 */ /* 0x000fe20000000f00 */
[----:B------:R-:W-:Y:S01]  /*14610*/  IMAD.MOV.U32 R157, RZ, RZ, R50 ;  /* 0x000000ffff9d7224 */ /* 0x000fe200078e0032 */
[----:B------:R-:W-:Y:S01]  /*14620*/  MOV R159, R48 ;  /* 0x00000030009f7202 */ /* 0x000fe20000000f00 */
[----:B------:R-:W-:Y:S02]  /*14630*/  IMAD.MOV.U32 R158, RZ, RZ, R49 ;  /* 0x000000ffff9e7224 */ /* 0x000fe400078e0031 */
[----:B------:R-:W1:Y:S02]  /*14640*/  LDSM.16.M88.4 R48, [R0+0x4000] ;  /* 0x004000000030783b */ /* 0x000e640000000200 */
[C---:B---3--:R-:W-:Y:S08]  /*14650*/  HMMA.16816.F32 R196, R8.reuse, R20, R196 ;  /* 0x0000001408c4723c */ /* 0x048ff000000018c4 */
[----:B------:R-:W-:Y:S01]  /*14660*/  HMMA.16816.F32 R220, R8, R22, R192 ;  /* 0x0000001608dc723c */ /* 0x000fe200000018c0 */
[----:B------:R-:W3:Y:S07]  /*14670*/  LDSM.16.M88.4 R20, [R0+0x9800] ;  /* 0x009800000014783b */ /* 0x000eee0000000200 */
[C---:B----4-:R-:W-:Y:S08]  /*14680*/  HMMA.16816.F32 R96, R16.reuse, R40, R168 ;  /* 0x000000281060723c */ /* 0x050ff000000018a8 */
[C---:B--2---:R-:W-:Y:S08]  /*14690*/  HMMA.16816.F32 R112, R16.reuse, R32, R176 ;  /* 0x000000201070723c */ /* 0x044ff000000018b0 */
[C---:B------:R-:W-:Y:S08]  /*146a0*/  HMMA.16816.F32 R176, R16.reuse, R36, R184 ;  /* 0x0000002410b0723c */ /* 0x040ff000000018b8 */
[C---:B------:R-:W-:Y:S01]  /*146b0*/  HMMA.16816.F32 R184, R16.reuse, R38, R188 ;  /* 0x0000002610b8723c */ /* 0x040fe200000018bc */
[----:B------:R-:W2:Y:S07]  /*146c0*/  LDSM.16.M88.4 R36, [R0+0x6800] ;  /* 0x006800000024783b */ /* 0x000eae0000000200 */
[C---:B------:R-:W-:Y:S08]  /*146d0*/  HMMA.16816.F32 R188, R16.reuse, R24, R204 ;  /* 0x0000001810bc723c */ /* 0x040ff000000018cc */
[C---:B------:R-:W-:Y:S01]  /*146e0*/  HMMA.16816.F32 R168, R16.reuse, R42, R180 ;  /* 0x0000002a10a8723c */ /* 0x040fe200000018b4 */
[----:B------:R-:W4:Y:S07]  /*146f0*/  LDSM.16.M88.4 R40, [R0+0x6000] ;  /* 0x006000000028783b */ /* 0x000f2e0000000200 */
[----:B------:R-:W-:Y:S01]  /*14700*/  HMMA.16816.F32 R180, R16, R26, R200 ;  /* 0x0000001a10b4723c */ /* 0x000fe200000018c8 */
[----:B------:R-:W-:Y:S07]  /*14710*/  LDSM.16.M88.4 R24, [R0+0x9000] ;  /* 0x009000000018783b */ /* 0x000fee0000000200 */
[C---:B-1----:R-:W-:Y:S08]  /*14720*/  HMMA.16816.F32 R200, R8.reuse, R48, R76 ;  /* 0x0000003008c8723c */ /* 0x042ff0000000184c */
[----:B---3--:R-:W-:Y:S01]  /*14730*/  HMMA.16816.F32 R76, R8, R20, R188 ;  /* 0x00000014084c723c */ /* 0x008fe200000018bc */
[----:B------:R-:W3:Y:S07]  /*14740*/  LDL R190, [R1+0xc4] ;  /* 0x0000c40001be7983 */ /* 0x000eee0000100800 */
[C---:B------:R-:W-:Y:S01]  /*14750*/  HMMA.16816.F32 R68, R16.reuse, R44, R68 ;  /* 0x0000002c1044723c */ /* 0x040fe20000001844 */
[----:B------:R1:W4:Y:S07]  /*14760*/  LDSM.16.M88.4 R44, [R2+0x7000] ;  /* 0x00700000022c783b */ /* 0x00032e0000000200 */
[C---:B------:R-:W-:Y:S01]  /*14770*/  HMMA.16816.F32 R108, R16.reuse, R34, R160 ;  /* 0x00000022106c723c */ /* 0x040fe200000018a0 */
[----:B------:R-:W4:Y:S07]  /*14780*/  LDSM.16.M88.4 R32, [R0+0x3000] ;  /* 0x003000000020783b */ /* 0x000f2e0000000200 */
[----:B------:R-:W-:Y:S01]  /*14790*/  HMMA.16816.F32 R104, R16, R28, R172 ;  /* 0x0000001c1068723c */ /* 0x000fe200000018ac */
[----:B------:R-:W4:Y:S07]  /*147a0*/  LDSM.16.M88.4 R28, [R0+0x3800] ;  /* 0x00380000001c783b */ /* 0x000f2e0000000200 */
[----:B------:R-:W-:Y:S01]  /*147b0*/  HMMA.16816.F32 R192, R8, R50, R84 ;  /* 0x0000003208c0723c */ /* 0x000fe20000001854 */
[----:B------:R-:W-:Y:S01]  /*147c0*/  LDSM.16.M88.4 R48, [R0+0x7800] ;  /* 0x007800000030783b */ /* 0x000fe20000000200 */
[----:B-1----:R-:W-:-:S06]  /*147d0*/  IADD3 R2, PT, PT, R152, R0, RZ ;  /* 0x0000000098027210 */ /* 0x002fcc0007ffe0ff */
[C---:B--2---:R-:W-:Y:S08]  /*147e0*/  HMMA.16816.F32 R128, R8.reuse, R36, R128 ;  /* 0x000000240880723c */ /* 0x044ff00000001880 */
[----:B----4-:R-:W-:Y:S08]  /*147f0*/  HMMA.16816.F32 R132, R8, R42, R132 ;  /* 0x0000002a0884723c */ /* 0x010ff00000001884 */
[----:B------:R-:W-:Y:S01]  /*14800*/  HMMA.16816.F32 R120, R16, R44, R124 ;  /* 0x0000002c1078723c */ /* 0x000fe2000000187c */
[----:B------:R-:W-:Y:S01]  /*14810*/  MOV R124, R7 ;  /* 0x00000007007c7202 */ /* 0x000fe20000000f00 */
[----:B------:R-:W-:Y:S01]  /*14820*/  IMAD.MOV.U32 R125, RZ, RZ, R6 ;  /* 0x000000ffff7d7224 */ /* 0x000fe200078e0006 */
[----:B------:R-:W-:Y:S01]  /*14830*/  MOV R127, R4 ;  /* 0x00000004007f7202 */ /* 0x000fe20000000f00 */
[----:B------:R-:W-:-:S02]  /*14840*/  IMAD.MOV.U32 R126, RZ, RZ, R5 ;  /* 0x000000ffff7e7224 */ /* 0x000fc400078e0005 */
[----:B------:R-:W1:Y:S02]  /*14850*/  LDSM.16.M88.4 R4, [R0+0x2800] ;  /* 0x002800000004783b */ /* 0x000e640000000200 */
[----:B------:R-:W-:Y:S02]  /*14860*/  HMMA.16816.F32 R116, R16, R46, R164 ;  /* 0x0000002e1074723c */ /* 0x000fe400000018a4 */
[----:B------:R-:W2:Y:S04]  /*14870*/  LDSM.16.M88.4 R44, [R0+0x5800] ;  /* 0x00580000002c783b */ /* 0x000ea80000000200 */
[----:B------:R-:W4:Y:S02]  /*14880*/  LDSM.16.M88.4 R16, [R0+0x7000] ;  /* 0x007000000010783b */ /* 0x000f240000000200 */
[C---:B------:R-:W-:Y:S02]  /*14890*/  HMMA.16816.F32 R208, R8.reuse, R32, R68 ;  /* 0x0000002008d0723c */ /* 0x040fe40000001844 */
[----:B------:R-:W-:Y:S06]  /*148a0*/  LDSM.16.M88.4 R68, [R2+0x3800] ;  /* 0x003800000244783b */ /* 0x000fec0000000200 */
[C---:B------:R-:W-:Y:S01]  /*148b0*/  HMMA.16816.F32 R248, R8.reuse, R34, R72 ;  /* 0x0000002208f8723c */ /* 0x040fe20000001848 */
[----:B------:R-:W-:Y:S04]  /*148c0*/  LDSM.16.M88.4 R32, [R0+0x8000] ;  /* 0x008000000020783b */ /* 0x000fe80000000200 */
[----:B------:R-:W-:Y:S03]  /*148d0*/  LDSM.16.M88.4 R72, [R2+0x2000] ;  /* 0x002000000248783b */ /* 0x000fe60000000200 */
[C---:B------:R-:W-:Y:S01]  /*148e0*/  HMMA.16816.F32 R224, R8.reuse, R28, R64 ;  /* 0x0000001c08e0723c */ /* 0x040fe20000001840 */
[----:B------:R-:W-:Y:S07]  /*148f0*/  LDSM.16.M88.4 R64, [R2+0x4000] ;  /* 0x004000000240783b */ /* 0x000fee0000000200 */
[C---:B------:R-:W-:Y:S01]  /*14900*/  HMMA.16816.F32 R212, R8.reuse, R30, R56 ;  /* 0x0000001e08d4723c */ /* 0x040fe20000001838 */
[----:B------:R-:W-:Y:S04]  /*14910*/  LDSM.16.M88.4 R28, [R0+0x8800] ;  /* 0x00880000001c783b */ /* 0x000fe80000000200 */
[----:B------:R-:W-:Y:S03]  /*14920*/  LDSM.16.M88.4 R56, [R2+0x4800] ;  /* 0x004800000238783b */ /* 0x000fe60000000200 */
[----:B-1----:R-:W-:Y:S01]  /*14930*/  HMMA.16816.F32 R216, R8, R4, R92 ;  /* 0x0000000408d8723c */ /* 0x002fe2000000185c */
[----:B------:R-:W-:Y:S01]  /*14940*/  IMAD.MOV.U32 R92, RZ, RZ, R153 ;  /* 0x000000ffff5c7224 */ /* 0x000fe200078e0099 */
[----:B------:R-:W-:Y:S01]  /*14950*/  MOV R94, R61 ;  /* 0x0000003d005e7202 */ /* 0x000fe20000000f00 */
[----:B------:R-:W-:-:S02]  /*14960*/  IMAD.MOV.U32 R93, RZ, RZ, R62 ;  /* 0x000000ffff5d7224 */ /* 0x000fc400078e003e */
[----:B------:R-:W-:-:S03]  /*14970*/  IMAD.MOV.U32 R95, RZ, RZ, R60 ;  /* 0x000000ffff5f7224 */ /* 0x000fc600078e003c */
[C---:B------:R-:W-:Y:S01]  /*14980*/  HMMA.16816.F32 R204, R8.reuse, R6, R52 ;  /* 0x0000000608cc723c */ /* 0x040fe20000001834 */
[----:B------:R-:W1:Y:S04]  /*14990*/  LDSM.16.M88.4 R4, [R0+0x4800] ;  /* 0x004800000004783b */ /* 0x000e680000000200 */
[----:B------:R-:W1:Y:S03]  /*149a0*/  LDSM.16.M88.4 R52, [R0+0x5000] ;  /* 0x005000000034783b */ /* 0x000e660000000200 */
[C---:B------:R-:W-:Y:S08]  /*149b0*/  HMMA.16816.F32 R112, R8.reuse, R48, R112 ;  /* 0x000000300870723c */ /* 0x040ff00000001870 */
[C---:B------:R-:W-:Y:S01]  /*149c0*/  HMMA.16816.F32 R108, R8.reuse, R50, R108 ;  /* 0x00000032086c723c */ /* 0x040fe2000000186c */
[----:B------:R-:W-:Y:S07]  /*149d0*/  LDSM.16.M88.4 R48, [R2+0x5800] ;  /* 0x005800000230783b */ /* 0x000fee0000000200 */
[C---:B--2---:R-:W-:Y:S08]  /*149e0*/  HMMA.16816.F32 R140, R8.reuse, R46, R140 ;  /* 0x0000002e088c723c */ /* 0x044ff0000000188c */
[C---:B------:R-:W-:Y:S01]  /*149f0*/  HMMA.16816.F32 R124, R8.reuse, R38, R124 ;  /* 0x00000026087c723c */ /* 0x040fe2000000187c */
[----:B------:R-:W-:Y:S07]  /*14a00*/  LDSM.16.M88.4 R36, [R2+0x6800] ;  /* 0x006800000224783b */ /* 0x000fee0000000200 */
[C---:B----4-:R-:W-:Y:S08]  /*14a10*/  HMMA.16816.F32 R120, R8.reuse, R16, R120 ;  /* 0x000000100878723c */ /* 0x050ff00000001878 */
[C---:B-1----:R-:W-:Y:S01]  /*14a20*/  HMMA.16816.F32 R172, R8.reuse, R4, R88 ;  /* 0x0000000408ac723c */ /* 0x042fe20000001858 */
[----:B------:R-:W-:Y:S07]  /*14a30*/  LDSM.16.M88.4 R88, [R2+0x3000] ;  /* 0x003000000258783b */ /* 0x000fee0000000200 */
[C---:B------:R-:W-:Y:S01]  /*14a40*/  HMMA.16816.F32 R164, R8.reuse, R6, R80 ;  /* 0x0000000608a4723c */ /* 0x040fe20000001850 */
[----:B------:R-:W1:Y:S07]  /*14a50*/  LDSM.16.M88.4 R4, [R3] ;  /* 0x000000000304783b */ /* 0x000e6e0000000200 */
[C---:B------:R-:W-:Y:S08]  /*14a60*/  HMMA.16816.F32 R160, R8.reuse, R52, R144 ;  /* 0x0000003408a0723c */ /* 0x040ff00000001890 */
[C---:B------:R-:W-:Y:S01]  /*14a70*/  HMMA.16816.F32 R144, R8.reuse, R44, R92 ;  /* 0x0000002c0890723c */ /* 0x040fe2000000185c */
[----:B------:R-:W2:Y:S07]  /*14a80*/  LDSM.16.M88.4 R44, [R2+0x6000] ;  /* 0x00600000022c783b */ /* 0x000eae0000000200 */
[C---:B------:R-:W-:Y:S01]  /*14a90*/  HMMA.16816.F32 R116, R8.reuse, R18, R116 ;  /* 0x000000120874723c */ /* 0x040fe20000001874 */
[----:B------:R-:W4:Y:S07]  /*14aa0*/  LDSM.16.M88.4 R16, [R2+0x2800] ;  /* 0x002800000210783b */ /* 0x000f2e0000000200 */
[C---:B------:R-:W-:Y:S08]  /*14ab0*/  HMMA.16816.F32 R104, R8.reuse, R32, R104 ;  /* 0x000000200868723c */ /* 0x040ff00000001868 */
[C---:B------:R-:W-:Y:S01]  /*14ac0*/  HMMA.16816.F32 R100, R8.reuse, R34, R100 ;  /* 0x000000220864723c */ /* 0x040fe20000001864 */
[----:B------:R-:W3:Y:S07]  /*14ad0*/  LDSM.16.M88.4 R32, [R2+0x7000] ;  /* 0x007000000220783b */ /* 0x000eee0000000200 */
[C---:B------:R-:W-:Y:S08]  /*14ae0*/  HMMA.16816.F32 R136, R8.reuse, R40, R136 ;  /* 0x000000280888723c */ /* 0x040ff00000001888 */
[C---:B------:R-:W-:Y:S08]  /*14af0*/  HMMA.16816.F32 R96, R8.reuse, R28, R96 ;  /* 0x0000001c0860723c */ /* 0x040ff00000001860 */
[C---:B------:R-:W-:Y:S01]  /*14b00*/  HMMA.16816.F32 R92, R8.reuse, R30, R168 ;  /* 0x0000001e085c723c */ /* 0x040fe200000018a8 */
[----:B------:R-:W3:Y:S07]  /*14b10*/  LDSM.16.M88.4 R28, [R2+0x7800] ;  /* 0x00780000021c783b */ /* 0x000eee0000000200 */
[C---:B------:R-:W-:Y:S08]  /*14b20*/  HMMA.16816.F32 R84, R8.reuse, R24, R176 ;  /* 0x000000180854723c */ /* 0x040ff000000018b0 */
[C---:B------:R-:W-:Y:S01]  /*14b30*/  HMMA.16816.F32 R80, R8.reuse, R26, R184 ;  /* 0x0000001a0850723c */ /* 0x040fe200000018b8 */
[----:B------:R-:W3:Y:S07]  /*14b40*/  LDSM.16.M88.4 R24, [R2+0x8000] ;  /* 0x008000000218783b */ /* 0x000eee0000000200 */
[----:B------:R-:W-:Y:S01]  /*14b50*/  HMMA.16816.F32 R40, R8, R22, R180 ;  /* 0x000000160828723c */ /* 0x000fe200000018b4 */
[----:B------:R-:W3:Y:S07]  /*14b60*/  LDSM.16.M88.4 R20, [R2+0x8800] ;  /* 0x008800000214783b */ /* 0x000eee0000000200 */
[C---:B-1----:R-:W-:Y:S08]  /*14b70*/  HMMA.16816.F32 R180, R4.reuse, R48, R144 ;  /* 0x0000003004b4723c */ /* 0x042ff00000001890 */
[C---:B------:R-:W-:Y:S08]  /*14b80*/  HMMA.16816.F32 R176, R4.reuse, R50, R140 ;  /* 0x0000003204b0723c */ /* 0x040ff0000000188c */
[C---:B--2---:R-:W-:Y:S08]  /*14b90*/  HMMA.16816.F32 R48, R4.reuse, R46, R132 ;  /* 0x0000002e0430723c */ /* 0x044ff00000001884 */
[C---:B------:R-:W-:Y:S08]  /*14ba0*/  HMMA.16816.F32 R184, R4.reuse, R44, R136 ;  /* 0x0000002c04b8723c */ /* 0x040ff00000001888 */
[C---:B------:R-:W-:Y:S08]  /*14bb0*/  HMMA.16816.F32 R44, R4.reuse, R36, R128 ;  /* 0x00000024042c723c */ /* 0x040ff00000001880 */
[C---:B------:R-:W-:Y:S08]  /*14bc0*/  HMMA.16816.F32 R36, R4.reuse, R38, R124 ;  /* 0x000000260424723c */ /* 0x040ff0000000187c */
[C---:B----4-:R-:W-:Y:S08]  /*14bd0*/  HMMA.16816.F32 R216, R4.reuse, R16, R216 ;  /* 0x0000001004d8723c */ /* 0x050ff000000018d8 */
[----:B------:R-:W-:Y:S01]  /*14be0*/  HMMA.16816.F32 R204, R4, R18, R204 ;  /* 0x0000001204cc723c */ /* 0x000fe200000018cc */
[----:B------:R-:W1:Y:S07]  /*14bf0*/  LDSM.16.M88.4 R16, [R2+0x9000] ;  /* 0x009000000210783b */ /* 0x000e6e0000000200 */
[----:B------:R-:W-:Y:S01]  /*14c00*/  HMMA.16816.F32 R156, R8, R54, R156 ;  /* 0x00000036089c723c */ /* 0x000fe2000000189c */
[----:B------:R-:W2:Y:S04]  /*14c10*/  LDSM.16.M88.4 R8, [R2+0x9800] ;  /* 0x009800000208783b */ /* 0x000ea80000000200 */
[----:B------:R-:W4:Y:S01]  /*14c20*/  LDSM.16.M88.4 R52, [R2+0x5000] ;  /* 0x005000000234783b */ /* 0x000f220000000200 */
[----:B---3--:R-:W-:Y:S01]  /*14c30*/  VIADD R238, R190, 0xffffffff ;  /* 0xffffffffbeee7836 */ /* 0x008fe20000000000 */
[----:B------:R-:W-:-:S04]  /*14c40*/  DEPBAR.LE SB0, 0x0 ;  /* 0x000080000000791a */ /* 0x000fc80000000000 */
[----:B------:R-:W-:Y:S04]  /*14c50*/  STL.64 [R1], R48 ;  /* 0x0000003001007387 */ /* 0x000fe80000100a00 */
[----:B------:R3:W-:Y:S04]  /*14c60*/  STL.64 [R1+0x8], R50 ;  /* 0x0000083201007387 */ /* 0x0007e80000100a00 */
[----:B------:R-:W-:Y:S04]  /*14c70*/  STL.64 [R1+0x10], R44 ;  /* 0x0000102c01007387 */ /* 0x000fe80000100a00 */
[----:B------:R1:W-:Y:S04]  /*14c80*/  STL.64 [R1+0x18], R46 ;  /* 0x0000182e01007387 */ /* 0x0003e80000100a00 */
[----:B------:R-:W-:Y:S04]  /*14c90*/  STL.64 [R1+0x30], R36 ;  /* 0x0000302401007387 */ /* 0x000fe80000100a00 */
[----:B------:R2:W-:Y:S01]  /*14ca0*/  STL.64 [R1+0x38], R38 ;  /* 0x0000382601007387 */ /* 0x0005e20000100a00 */
[C---:B---3--:R-:W-:Y:S08]  /*14cb0*/  HMMA.16816.F32 R48, R4.reuse, R32, R120 ;  /* 0x000000200430723c */ /* 0x048ff00000001878 */
[C---:B-1----:R-:W-:Y:S08]  /*14cc0*/  HMMA.16816.F32 R44, R4.reuse, R34, R116 ;  /* 0x00000022042c723c */ /* 0x042ff00000001874 */
[C---:B--2---:R-:W-:Y:S08]  /*14cd0*/  HMMA.16816.F32 R36, R4.reuse, R28, R112 ;  /* 0x0000001c0424723c */ /* 0x044ff00000001870 */
        /* <DEDUP_REMOVED lines=16> */
[C---:B-1----:R-:W-:Y:S08]  /*14de0*/  HMMA.16816.F32 R32, R4.reuse, R20, R96 ;  /* 0x000000140420723c */ /* 0x042ff00000001860 */
[C---:B--2---:R-:W-:Y:S08]  /*14df0*/  HMMA.16816.F32 R28, R4.reuse, R22, R92 ;  /* 0x00000016041c723c */ /* 0x044ff0000000185c */
        /* <DEDUP_REMOVED lines=28> */
[----:B------:R-:W-:-:S02]  /*14fc0*/  ISETP.GT.AND P0, PT, R238, R252, PT ;  /* 0x000000fcee00720c */ /* 0x000fc40003f04270 */
[----:B------:R-:W-:-:S03]  /*14fd0*/  LOP3.LUT R188, R15, 0x200, RZ, 0xc0, !PT ;  /* 0x000002000fbc7812 */ /* 0x000fc600078ec0ff */
[----:B------:R-:W-:Y:S08]  /*14fe0*/  BSSY.RECONVERGENT B1, `(.L_x_5682) ;  /* 0x00000c5000017945 */ /* 0x000ff00003800200 */
        /* <DEDUP_REMOVED lines=14> */
.L_x_5685:
[----:B-1----:R-:W2:Y:S04]  /*150d0*/  LD.E R4, desc[UR6][R154.64+0x170] ;  /* 0x000170069a047980 */ /* 0x002ea8000c101900 */
[----:B------:R-:W3:Y:S01]  /*150e0*/  LDL R5, [R1+0x100] ;  /* 0x0001000001057983 */ /* 0x000ee20000100800 */
[----:B------:R-:W-:-:S04]  /*150f0*/  SHF.L.U32 R9, R238, 0x8, RZ ;  /* 0x00000008ee097819 */ /* 0x000fc800000006ff */
[----:B------:R-:W-:Y:S02]  /*15100*/  IABS R7, R9 ;  /* 0x0000000900077213 */ /* 0x000fe40000000000 */
[----:B--2---:R-:W-:-:S04]  /*15110*/  IABS R0, R4 ;  /* 0x0000000400007213 */ /* 0x004fc80000000000 */
[----:B------:R-:W1:Y:S08]  /*15120*/  I2F.RP R2, R0 ;  /* 0x0000000000027306 */ /* 0x000e700000209400 */
[----:B-1----:R-:W1:Y:S02]  /*15130*/  MUFU.RCP R2, R2 ;  /* 0x0000000200027308 */ /* 0x002e640000001000 */
[----:B-1----:R-:W-:-:S06]  /*15140*/  VIADD R2, R2, 0xffffffe ;  /* 0x0ffffffe02027836 */ /* 0x002fcc0000000000 */
[----:B------:R-:W1:Y:S01]  /*15150*/  F2I.FTZ.U32.TRUNC.NTZ R3, R2 ;  /* 0x0000000200037305 */ /* 0x000e62000021f000 */
[----:B---3--:R-:W-:Y:S01]  /*15160*/  VIADD R8, R5, 0xfffffe00 ;  /* 0xfffffe0005087836 */ /* 0x008fe20000000000 */
[----:B------:R-:W-:-:S04]  /*15170*/  IABS R10, R4 ;  /* 0x00000004000a7213 */ /* 0x000fc80000000000 */
[----:B------:R-:W-:Y:S01]  /*15180*/  IABS R6, R8 ;  /* 0x0000000800067213 */ /* 0x000fe20000000000 */
        /* <DEDUP_REMOVED lines=53> */
.L_x_5686:
[----:B------:R-:W-:Y:S05]  /*154e0*/  BSYNC.RECONVERGENT B0 ;  /* 0x0000000000007941 */ /* 0x000fea0003800200 */
.L_x_5684:
        /* <DEDUP_REMOVED lines=116> */
.L_x_5683:
[----:B------:R-:W-:Y:S05]  /*15c30*/  BSYNC.RECONVERGENT B1 ;  /* 0x0000000000017941 */ /* 0x000fea0003800200 */
.L_x_5682:
[----:B--2---:R-:W2:Y:S04]  /*15c40*/  LDL.LU R9, [R1+0xec] ;  /* 0x0000ec0001097983 */ /* 0x004ea80000300800 */
[----:B------:R-:W3:Y:S04]  /*15c50*/  LDL.LU R8, [R1+0xf4] ;  /* 0x0000f40001087983 */ /* 0x000ee80000300800 */
[----:B-1----:R-:W4:Y:S04]  /*15c60*/  LDL.LU R7, [R1+0xf0] ;  /* 0x0000f00001077983 */ /* 0x002f280000300800 */
[----:B------:R-:W5:Y:S04]  /*15c70*/  LDL.LU R10, [R1+0xe8] ;  /* 0x0000e800010a7983 */ /* 0x000f680000300800 */
[----:B------:R-:W2:Y:S04]  /*15c80*/  LDL.LU R6, [R1+0xe0] ;  /* 0x0000e00001067983 */ /* 0x000ea80000300800 */
[----:B------:R-:W5:Y:S04]  /*15c90*/  LDL.LU R5, [R1+0xdc] ;  /* 0x0000dc0001057983 */ /* 0x000f680000300800 */
        /* <DEDUP_REMOVED lines=23> */
[----:B------:R-:W5:Y:S01]  /*15e10*/  LDL.LU R11, [R1+0x68] ;  /* 0x00006800010b7983 */ /* 0x000f620000300800 */
[----:B------:R-:W-:Y:S01]  /*15e20*/  SHF.R.U32.HI R0, RZ, 0x2, R230 ;  /* 0x00000002ff007819 */ /* 0x000fe200000116e6 */
[----:B------:R-:W-:-:S02]  /*15e30*/  IMAD.SHL.U32 R2, R230, 0x2, RZ ;  /* 0x00000002e6027824 */ /* 0x000fc400078e00ff */
[----:B------:R-:W5:Y:S01]  /*15e40*/  LDL.LU R102, [R1+0x4] ;  /* 0x0000040001667983 */ /* 0x000f620000300800 */
[----:B------:R-:W-:Y:S02]  /*15e50*/  LOP3.LUT R34, R0, 0x7, RZ, 0xc0, !PT ;  /* 0x0000000700227812 */ /* 0x000fe400078ec0ff */
[----:B------:R-:W-:Y:S01]  /*15e60*/  LOP3.LUT R15, R2, 0x6, RZ, 0xc0, !PT ;  /* 0x00000006020f7812 */ /* 0x000fe200078ec0ff */
[----:B------:R-:W5:Y:S01]  /*15e70*/  LDL.LU R103, [R1] ;  /* 0x0000000001677983 */ /* 0x000f620000300800 */
[----:B------:R-:W-:Y:S01]  /*15e80*/  LOP3.LUT R2, R34, 0x1f0, R228, 0xf8, !PT ;  /* 0x000001f022027812 */ /* 0x000fe200078ef8e4 */
[----:B------:R-:W1:Y:S02]  /*15e90*/  S2R R0, SR_CTAID.X ;  /* 0x0000000000007919 */ /* 0x000e640000002500 */
[----:B------:R-:W-:Y:S02]  /*15ea0*/  IMAD R15, R238, 0x100, R15 ;  /* 0x00000100ee0f7824 */ /* 0x000fe400078e020f */
[----:B-1----:R-:W-:-:S05]  /*15eb0*/  IMAD R2, R0, 0x40, R2 ;  /* 0x0000004000027824 */ /* 0x002fca00078e0202 */
[----:B------:R-:W-:Y:S01]  /*15ec0*/  IADD3 R2, PT, PT, R151, R2, -R231 ;  /* 0x0000000297027210 */ /* 0x000fe20007ffe8e7 */
[C---:B------:R-:W-:Y:S01]  /*15ed0*/  VIADD R37, R15.reuse, 0x59 ;  /* 0x000000590f257836 */ /* 0x040fe20000000000 */
[C---:B------:R-:W-:Y:S01]  /*15ee0*/  IADD3 R39, PT, PT, R15.reuse, 0x61, RZ ;  /* 0x000000610f277810 */ /* 0x040fe20007ffe0ff */
[C---:B------:R-:W-:Y:S02]  /*15ef0*/  VIADD R38, R15.reuse, 0x60 ;  /* 0x000000600f267836 */ /* 0x040fe40000000000 */
[C---:B------:R-:W-:Y:S01]  /*15f00*/  VIADD R40, R15.reuse, 0x68 ;  /* 0x000000680f287836 */ /* 0x040fe20000000000 */
[C---:B------:R-:W-:Y:S01]  /*15f10*/  IADD3 R43, PT, PT, R15.reuse, 0x70, RZ ;  /* 0x000000700f2b7810 */ /* 0x040fe20007ffe0ff */
[C---:B------:R-:W-:Y:S01]  /*15f20*/  VIADD R44, R15.reuse, 0x71 ;  /* 0x000000710f2c7836 */ /* 0x040fe20000000000 */
[C---:B------:R-:W-:Y:S01]  /*15f30*/  IADD3 R46, PT, PT, R15.reuse, 0x79, RZ ;  /* 0x000000790f2e7810 */ /* 0x040fe20007ffe0ff */
[----:B------:R-:W-:Y:S02]  /*15f40*/  VIADD R45, R15, 0x78 ;  /* 0x000000780f2d7836 */ /* 0x000fe40000000000 */
[----:B---3--:R-:W-:Y:S01]  /*15f50*/  IMAD.MOV.U32 R75, RZ, RZ, R8 ;  /* 0x000000ffff4b7224 */ /* 0x008fe200078e0008 */
[----:B----4-:R-:W-:Y:S01]  /*15f60*/  MOV R70, R7 ;  /* 0x0000000700467202 */ /* 0x010fe20000000f00 */
[----:B--2---:R-:W-:-:S02]  /*15f70*/  IMAD.MOV.U32 R63, RZ, RZ, R6 ;  /* 0x000000ffff3f7224 */ /* 0x004fc400078e0006 */
[----:B-----5:R-:W-:Y:S02]  /*15f80*/  IMAD.MOV.U32 R65, RZ, RZ, R5 ;  /* 0x000000ffff417224 */ /* 0x020fe400078e0005 */
[----:B------:R-:W-:Y:S01]  /*15f90*/  IMAD.MOV.U32 R64, RZ, RZ, R4 ;  /* 0x000000ffff407224 */ /* 0x000fe200078e0004 */
[----:B------:R-:W-:Y:S02]  /*15fa0*/  MOV R59, R3 ;  /* 0x00000003003b7202 */ /* 0x000fe40000000f00 */
[----:B------:R-:W-:Y:S02]  /*15fb0*/  MOV R84, R12 ;  /* 0x0000000c00547202 */ /* 0x000fe40000000f00 */
[----:B------:R-:W-:Y:S01]  /*15fc0*/  MOV R35, R33 ;  /* 0x0000002100237202 */ /* 0x000fe20000000f00 */
[----:B------:R-:W-:-:S03]  /*15fd0*/  IMAD.MOV.U32 R34, RZ, RZ, R32 ;  /* 0x000000ffff227224 */ /* 0x000fc600078e0020 */
[----:B------:R-:W-:Y:S01]  /*15fe0*/  MOV R36, R35 ;  /* 0x0000002300247202 */ /* 0x000fe20000000f00 */
[----:B------:R-:W-:Y:S02]  /*15ff0*/  IMAD.MOV.U32 R33, RZ, RZ, R31 ;  /* 0x000000ffff217224 */ /* 0x000fe400078e001f */
[----:B------:R-:W-:Y:S02]  /*16000*/  IMAD.MOV.U32 R56, RZ, RZ, R34 ;  /* 0x000000ffff387224 */ /* 0x000fe400078e0022 */
[----:B------:R-:W-:Y:S02]  /*16010*/  IMAD.MOV.U32 R32, RZ, RZ, R29 ;  /* 0x000000ffff207224 */ /* 0x000fe400078e001d */
[----:B------:R-:W-:Y:S01]  /*16020*/  IMAD.MOV.U32 R58, RZ, RZ, R33 ;  /* 0x000000ffff3a7224 */ /* 0x000fe200078e0021 */
[----:B------:R-:W-:Y:S01]  /*16030*/  MOV R31, R28 ;  /* 0x0000001c001f7202 */ /* 0x000fe20000000f00 */
[----:B------:R-:W-:Y:S02]  /*16040*/  IMAD.MOV.U32 R61, RZ, RZ, R32 ;  /* 0x000000ffff3d7224 */ /* 0x000fe400078e0020 */
[----:B------:R-:W-:Y:S01]  /*16050*/  IMAD.MOV.U32 R29, RZ, RZ, R27 ;  /* 0x000000ffff1d7224 */ /* 0x000fe200078e001b */
[----:B------:R-:W-:Y:S01]  /*16060*/  MOV R55, R31 ;  /* 0x0000001f00377202 */ /* 0x000fe20000000f00 */
[----:B------:R-:W-:-:S02]  /*16070*/  IMAD.MOV.U32 R28, RZ, RZ, R26 ;  /* 0x000000ffff1c7224 */ /* 0x000fc400078e001a */
        /* <DEDUP_REMOVED lines=10> */
[C---:B------:R-:W-:Y:S01]  /*16120*/  VIADD R27, R15.reuse, 0x38 ;  /* 0x000000380f1b7836 */ /* 0x040fe20000000000 */
[----:B------:R-:W-:Y:S01]  /*16130*/  MOV R22, R20 ;  /* 0x0000001400167202 */ /* 0x000fe20000000f00 */
[----:B------:R-:W-:Y:S02]  /*16140*/  IMAD.MOV.U32 R74, RZ, RZ, R23 ;  /* 0x000000ffff4a7224 */ /* 0x000fe400078e0017 */
[----:B------:R-:W-:Y:S01]  /*16150*/  VIADD R28, R15, 0x39 ;  /* 0x000000390f1c7836 */ /* 0x000fe20000000000 */
[----:B------:R-:W-:Y:S01]  /*16160*/  MOV R88, R22 ;  /* 0x0000001600587202 */ /* 0x000fe20000000f00 */
[----:B------:R-:W-:-:S02]  /*16170*/  IMAD.MOV.U32 R21, RZ, RZ, R19 ;  /* 0x000000ffff157224 */ /* 0x000fc400078e0013 */
[C---:B------:R-:W-:Y:S02]  /*16180*/  VIADD R29, R15.reuse, 0x40 ;  /* 0x000000400f1d7836 */ /* 0x040fe40000000000 */
[----:B------:R-:W-:Y:S01]  /*16190*/  IMAD.MOV.U32 R20, RZ, RZ, R18 ;  /* 0x000000ffff147224 */ /* 0x000fe200078e0012 */
[C---:B------:R-:W-:Y:S01]  /*161a0*/  IADD3 R22, PT, PT, R15.reuse, 0x28, RZ ;  /* 0x000000280f167810 */ /* 0x040fe20007ffe0ff */
[----:B------:R-:W-:Y:S02]  /*161b0*/  IMAD.MOV.U32 R79, RZ, RZ, R21 ;  /* 0x000000ffff4f7224 */ /* 0x000fe400078e0015 */
[----:B------:R-:W-:Y:S02]  /*161c0*/  IMAD.MOV.U32 R19, RZ, RZ, R17 ;  /* 0x000000ffff137224 */ /* 0x000fe400078e0011 */
[----:B------:R-:W-:Y:S01]  /*161d0*/  IMAD.MOV.U32 R42, RZ, RZ, R20 ;  /* 0x000000ffff2a7224 */ /* 0x000fe200078e0014 */
[----:B------:R-:W-:Y:S01]  /*161e0*/  MOV R18, R16 ;  /* 0x0000001000127202 */ /* 0x000fe20000000f00 */
[----:B------:R-:W-:-:S02]  /*161f0*/  VIADD R16, R15, 0x9 ;  /* 0x000000090f107836 */ /* 0x000fc40000000000 */
[C---:B------:R-:W-:Y:S01]  /*16200*/  VIADD R21, R15.reuse, 0x21 ;  /* 0x000000210f157836 */ /* 0x040fe20000000000 */
[----:B------:R-:W-:Y:S01]  /*16210*/  MOV R87, R18 ;  /* 0x0000001200577202 */ /* 0x000fe20000000f00 */
[----:B------:R-:W-:Y:S02]  /*16220*/  IMAD.MOV.U32 R17, RZ, RZ, R14 ;  /* 0x000000ffff117224 */ /* 0x000fe400078e000e */
[----:B------:R-:W-:Y:S02]  /*16230*/  VIADD R23, R15, 0x29 ;  /* 0x000000290f177836 */ /* 0x000fe40000000000 */
[----:B------:R-:W-:Y:S02]  /*16240*/  IMAD.MOV.U32 R14, RZ, RZ, R13 ;  /* 0x000000ffff0e7224 */ /* 0x000fe400078e000d */
[----:B------:R-:W-:Y:S02]  /*16250*/  IMAD.MOV.U32 R96, RZ, RZ, R17 ;  /* 0x000000ffff607224 */ /* 0x000fe400078e0011 */
[----:B------:R-:W-:Y:S01]  /*16260*/  IMAD.MOV.U32 R13, RZ, RZ, R11 ;  /* 0x000000ffff0d7224 */ /* 0x000fe200078e000b */
[----:B------:R-:W-:Y:S01]  /*16270*/  MOV R11, R10 ;  /* 0x0000000a000b7202 */ /* 0x000fe20000000f00 */
[----:B------:R-:W-:-:S02]  /*16280*/  IMAD.MOV.U32 R10, RZ, RZ, R9 ;  /* 0x000000ffff0a7224 */ /* 0x000fc400078e0009 */
[C---:B------:R-:W-:Y:S02]  /*16290*/  VIADD R9, R15.reuse, 0x1 ;  /* 0x000000010f097836 */ /* 0x040fe40000000000 */
[----:B------:R-:W-:Y:S02]  /*162a0*/  IMAD.MOV.U32 R92, RZ, RZ, R14 ;  /* 0x000000ffff5c7224 */ /* 0x000fe400078e000e */
[C---:B------:R-:W-:Y:S02]  /*162b0*/  VIADD R14, R15.reuse, 0x10 ;  /* 0x000000100f0e7836 */ /* 0x040fe40000000000 */
[C---:B------:R-:W-:Y:S01]  /*162c0*/  VIADD R17, R15.reuse, 0x11 ;  /* 0x000000110f117836 */ /* 0x040fe20000000000 */
[C---:B------:R-:W-:Y:S01]  /*162d0*/  IADD3 R3, PT, PT, R2.reuse, -R9, RZ ;  /* 0x8000000902037210 */ /* 0x040fe20007ffe0ff */
[----:B------:R-:W-:Y:S02]  /*162e0*/  VIADD R18, R15, 0x18 ;  /* 0x000000180f127836 */ /* 0x000fe40000000000 */
[----:B------:R-:W-:-:S02]  /*162f0*/  IMAD.IADD R0, R2, 0x1, -R16 ;  /* 0x0000000102007824 */ /* 0x000fc400078e0a10 */
[C---:B------:R-:W-:Y:S02]  /*16300*/  IMAD.IADD R5, R2.reuse, 0x1, -R14 ;  /* 0x0000000102057824 */ /* 0x040fe400078e0a0e */
[C---:B------:R-:W-:Y:S01]  /*16310*/  IMAD.IADD R6, R2.reuse, 0x1, -R17 ;  /* 0x0000000102067824 */ /* 0x040fe200078e0a11 */
[----:B------:R-:W-:Y:S01]  /*16320*/  IADD3 R8, PT, PT, R2, -R18, RZ ;  /* 0x8000001202087210 */ /* 0x000fe20007ffe0ff */
[----:B------:R-:W-:Y:S01]  /*16330*/  IMAD.MOV.U32 R67, RZ, RZ, R10 ;  /* 0x000000ffff437224 */ /* 0x000fe200078e000a */
[----:B------:R-:W-:Y:S01]  /*16340*/  IABS R7, R3 ;  /* 0x0000000300077213 */ /* 0x000fe20000000000 */
[C---:B------:R-:W-:Y:S01]  /*16350*/  VIADD R20, R15.reuse, 0x20 ;  /* 0x000000200f147836 */ /* 0x040fe20000000000 */
[----:B------:R-:W-:Y:S01]  /*16360*/  IABS R4, R0 ;  /* 0x0000000000047213 */ /* 0x000fe20000000000 */
[----:B------:R-:W-:Y:S01]  /*16370*/  IMAD.MOV.U32 R68, RZ, RZ, R11 ;  /* 0x000000ffff447224 */ /* 0x000fe200078e000b */
[----:B------:R-:W-:Y:S01]  /*16380*/  IABS R3, R5 ;  /* 0x0000000500037213 */ /* 0x000fe20000000000 */
[----:B------:R-:W-:Y:S01]  /*16390*/  VIADD R31, R15, 0x48 ;  /* 0x000000480f1f7836 */ /* 0x000fe20000000000 */
[----:B------:R-:W-:Y:S01]  /*163a0*/  IABS R0, R6 ;  /* 0x0000000600007213 */ /* 0x000fe20000000000 */
[----:B------:R-:W-:Y:S01]  /*163b0*/  IMAD.MOV.U32 R6, RZ, RZ, R4 ;  /* 0x000000ffff067224 */ /* 0x000fe200078e0004 */
[----:B------:R-:W-:Y:S01]  /*163c0*/  IABS R5, R8 ;  /* 0x0000000800057213 */ /* 0x000fe20000000000 */
[----:B------:R-:W-:-:S02]  /*163d0*/  IMAD.MOV.U32 R4, RZ, RZ, R3 ;  /* 0x000000ffff047224 */ /* 0x000fc400078e0003 */
[----:B------:R-:W-:Y:S01]  /*163e0*/  IMAD.MOV.U32 R3, RZ, RZ, R0 ;  /* 0x000000ffff037224 */ /* 0x000fe200078e0000 */
[----:B------:R-:W-:Y:S01]  /*163f0*/  MOV R0, R5 ;  /* 0x0000000500007202 */ /* 0x000fe20000000f00 */
[C---:B------:R-:W-:Y:S01]  /*16400*/  VIADD R10, R15.reuse, 0x19 ;  /* 0x000000190f0a7836 */ /* 0x040fe20000000000 */
[----:B------:R-:W-:Y:S01]  /*16410*/  I2FP.F32.S32 R6, R6 ;  /* 0x0000000600067245 */ /* 0x000fe20000201400 */
[C---:B------:R-:W-:Y:S01]  /*16420*/  VIADD R12, R15.reuse, 0x41 ;  /* 0x000000410f0c7836 */ /* 0x040fe20000000000 */
[----:B------:R-:W-:Y:S01]  /*16430*/  I2FP.F32.S32 R0, R0 ;  /* 0x0000000000007245 */ /* 0x000fe20000201400 */
[C---:B------:R-:W-:Y:S01]  /*16440*/  VIADD R34, R15.reuse, 0x50 ;  /* 0x000000500f227836 */ /* 0x040fe20000000000 */
[----:B------:R-:W-:Y:S01]  /*16450*/  I2FP.F32.S32 R3, R3 ;  /* 0x0000000300037245 */ /* 0x000fe20000201400 */
[----:B------:R-:W-:Y:S01]  /*16460*/  VIADD R35, R15, 0x51 ;  /* 0x000000510f237836 */ /* 0x000fe20000000000 */
[----:B------:R-:W-:Y:S01]  /*16470*/  I2FP.F32.S32 R4, R4 ;  /* 0x0000000400047245 */ /* 0x000fe20000201400 */
[C---:B------:R-:W-:Y:S01]  /*16480*/  FFMA.FTZ R60, -R149.reuse, R0, R204 ;  /* 0x00000000953c7223 */ /* 0x040fe200000101cc */
[----:B------:R-:W-:Y:S01]  /*16490*/  I2FP.F32.S32 R7, R7 ;  /* 0x0000000700077245 */ /* 0x000fe20000201400 */
[----:B------:R-:W-:Y:S01]  /*164a0*/  FFMA.FTZ R62, -R149, R3, R217 ;  /* 0x00000003953e7223 */ /* 0x000fe200000101d9 */
[----:B------:R-:W-:-:S02]  /*164b0*/  IMAD.IADD R0, R2, 0x1, -R20 ;  /* 0x0000000102007824 */ /* 0x000fc400078e0a14 */
[C---:B------:R-:W-:Y:S01]  /*164c0*/  FFMA.FTZ R51, -R149.reuse, R6, R221 ;  /* 0x0000000695337223 */ /* 0x040fe200000101dd */
[C---:B------:R-:W-:Y:S01]  /*164d0*/  IMAD.IADD R3, R2.reuse, 0x1, -R10 ;  /* 0x0000000102037824 */ /* 0x040fe200078e0a0a */
[C---:B------:R-:W-:Y:S01]  /*164e0*/  IADD3 R5, PT, PT, R2.reuse, -R21, RZ ;  /* 0x8000001502057210 */ /* 0x040fe20007ffe0ff */
[C---:B------:R-:W-:Y:S02]  /*164f0*/  IMAD.IADD R6, R2.reuse, 0x1, -R22 ;  /* 0x0000000102067824 */ /* 0x040fe400078e0a16 */
[C---:B------:R-:W-:Y:S01]  /*16500*/  FFMA.FTZ R53, -R149.reuse, R4, R216 ;  /* 0x0000000495357223 */ /* 0x040fe200000101d8 */
[----:B------:R-:W-:Y:S02]  /*16510*/  IMAD.IADD R8, R2, 0x1, -R23 ;  /* 0x0000000102087824 */ /* 0x000fe400078e0a17 */
[----:B------:R-:W-:Y:S01]  /*16520*/  FFMA.FTZ R26, -R149, R7, R197 ;  /* 0x00000007951a7223 */ /* 0x000fe200000101c5 */
[----:B------:R-:W-:Y:S01]  /*16530*/  IABS R4, R0 ;  /* 0x0000000000047213 */ /* 0x000fe20000000000 */
[----:B------:R-:W-:Y:S01]  /*16540*/  IMAD.MOV.U32 R101, RZ, RZ, R13 ;  /* 0x000000ffff657224 */ /* 0x000fe200078e000d */
[----:B------:R-:W-:Y:S01]  /*16550*/  IABS R7, R3 ;  /* 0x0000000300077213 */ /* 0x000fe20000000000 */
[----:B------:R-:W-:Y:S01]  /*16560*/  IMAD.MOV.U32 R76, RZ, RZ, R19 ;  /* 0x000000ffff4c7224 */ /* 0x000fe200078e0013 */
[----:B------:R-:W-:Y:S01]  /*16570*/  IABS R3, R5 ;  /* 0x0000000500037213 */ /* 0x000fe20000000000 */
[----:B------:R-:W-:Y:S01]  /*16580*/  IMAD.MOV.U32 R72, RZ, RZ, R24 ;  /* 0x000000ffff487224 */ /* 0x000fe200078e0018 */
[----:B------:R-:W-:-:S02]  /*16590*/  IABS R0, R6 ;  /* 0x0000000600007213 */ /* 0x000fc40000000000 */
[----:B------:R-:W-:Y:S01]  /*165a0*/  IABS R5, R8 ;  /* 0x0000000800057213 */ /* 0x000fe20000000000 */
[----:B------:R-:W-:Y:S01]  /*165b0*/  IMAD.MOV.U32 R6, RZ, RZ, R4 ;  /* 0x000000ffff067224 */ /* 0x000fe200078e0004 */
[----:B------:R-:W-:Y:S01]  /*165c0*/  MOV R4, R3 ;  /* 0x0000000300047202 */ /* 0x000fe20000000f00 */
[----:B------:R-:W-:Y:S02]  /*165d0*/  IMAD.MOV.U32 R3, RZ, RZ, R0 ;  /* 0x000000ffff037224 */ /* 0x000fe400078e0000 */
[----:B------:R-:W-:Y:S01]  /*165e0*/  IMAD.MOV.U32 R0, RZ, RZ, R5 ;  /* 0x000000ffff007224 */ /* 0x000fe200078e0005 */
[C---:B------:R-:W-:Y:S01]  /*165f0*/  IADD3 R25, PT, PT, R15.reuse, 0x31, RZ ;  /* 0x000000310f197810 */ /* 0x040fe20007ffe0ff */
[----:B------:R-:W-:Y:S01]  /*16600*/  VIADD R11, R15, 0x30 ;  /* 0x000000300f0b7836 */ /* 0x000fe20000000000 */
[----:B------:R-:W-:Y:S02]  /*16610*/  I2FP.F32.S32 R3, R3 ;  /* 0x0000000300037245 */ /* 0x000fe40000201400 */
[----:B------:R-:W-:-:S02]  /*16620*/  I2FP.F32.S32 R0, R0 ;  /* 0x0000000000007245 */ /* 0x000fc40000201400 */
[----:B------:R-:W-:Y:S01]  /*16630*/  I2FP.F32.S32 R6, R6 ;  /* 0x0000000600067245 */ /* 0x000fe20000201400 */
[C---:B------:R-:W-:Y:S01]  /*16640*/  FFMA.FTZ R71, -R149.reuse, R3, R248 ;  /* 0x0000000395477223 */ /* 0x040fe200000101f8 */
[----:B------:R-:W-:Y:S01]  /*16650*/  I2FP.F32.S32 R7, R7 ;  /* 0x0000000700077245 */ /* 0x000fe20000201400 */
[C---:B------:R-:W-:Y:S01]  /*16660*/  FFMA.FTZ R69, -R149.reuse, R0, R249 ;  /* 0x0000000095457223 */ /* 0x040fe200000101f9 */
[----:B------:R-:W-:Y:S01]  /*16670*/  I2FP.F32.S32 R4, R4 ;  /* 0x0000000400047245 */ /* 0x000fe20000201400 */
[C---:B------:R-:W-:Y:S02]  /*16680*/  IMAD.IADD R0, R2.reuse, 0x1, -R25 ;  /* 0x0000000102007824 */ /* 0x040fe400078e0a19 */
[----:B------:R-:W-:Y:S01]  /*16690*/  FFMA.FTZ R77, -R149, R6, R208 ;  /* 0x00000006954d7223 */ /* 0x000fe200000101d0 */
[C---:B------:R-:W-:Y:S01]  /*166a0*/  IADD3 R3, PT, PT, R2.reuse, -R11, RZ ;  /* 0x8000000b02037210 */ /* 0x040fe20007ffe0ff */
[C---:B------:R-:W-:Y:S02]  /*166b0*/  IMAD.IADD R5, R2.reuse, 0x1, -R27 ;  /* 0x0000000102057824 */ /* 0x040fe400078e0a1b */
[----:B------:R-:W-:-:S02]  /*166c0*/  IMAD.IADD R6, R2, 0x1, -R28 ;  /* 0x0000000102067824 */ /* 0x000fc400078e0a1c */
[C---:B------:R-:W-:Y:S01]  /*166d0*/  FFMA.FTZ R33, -R149.reuse, R7, R205 ;  /* 0x0000000795217223 */ /* 0x040fe200000101cd */
[----:B------:R-:W-:Y:S01]  /*166e0*/  FFMA.FTZ R73, -R149, R4, R209 ;  /* 0x0000000495497223 */ /* 0x000fe200000101d1 */
[----:B------:R-:W-:Y:S02]  /*166f0*/  IADD3 R8, PT, PT, R2, -R29, RZ ;  /* 0x8000001d02087210 */ /* 0x000fe40007ffe0ff */
[----:B------:R-:W-:Y:S02]  /*16700*/  IABS R7, R3 ;  /* 0x0000000300077213 */ /* 0x000fe40000000000 */
[----:B------:R-:W-:Y:S02]  /*16710*/  IABS R4, R0 ;  /* 0x0000000000047213 */ /* 0x000fe40000000000 */
[----:B------:R-:W-:Y:S02]  /*16720*/  IABS R3, R5 ;  /* 0x0000000500037213 */ /* 0x000fe40000000000 */
[----:B------:R-:W-:Y:S01]  /*16730*/  IABS R0, R6 ;  /* 0x0000000600007213 */ /* 0x000fe20000000000 */
[----:B------:R-:W-:Y:S01]  /*16740*/  IMAD.MOV.U32 R6, RZ, RZ, R4 ;  /* 0x000000ffff067224 */ /* 0x000fe200078e0004 */
[----:B------:R-:W-:Y:S01]  /*16750*/  IABS R5, R8 ;  /* 0x0000000800057213 */ /* 0x000fe20000000000 */
[----:B------:R-:W-:-:S02]  /*16760*/  IMAD.MOV.U32 R4, RZ, RZ, R3 ;  /* 0x000000ffff047224 */ /* 0x000fc400078e0003 */
[----:B------:R-:W-:Y:S01]  /*16770*/  IMAD.MOV.U32 R3, RZ, RZ, R0 ;  /* 0x000000ffff037224 */ /* 0x000fe200078e0000 */
[----:B------:R-:W-:-:S04]  /*16780*/  MOV R0, R5 ;  /* 0x0000000500007202 */ /* 0x000fc80000000f00 */
[----:B------:R-:W-:Y:S02]  /*16790*/  I2FP.F32.S32 R0, R0 ;  /* 0x0000000000007245 */ /* 0x000fe40000201400 */
[----:B------:R-:W-:Y:S02]  /*167a0*/  I2FP.F32.S32 R3, R3 ;  /* 0x0000000300037245 */ /* 0x000fe40000201400 */
[----:B------:R-:W-:Y:S02]  /*167b0*/  I2FP.F32.S32 R6, R6 ;  /* 0x0000000600067245 */ /* 0x000fe40000201400 */
[----:B------:R-:W-:Y:S01]  /*167c0*/  IADD3 R32, PT, PT, R15, 0x49, RZ ;  /* 0x000000490f207810 */ /* 0x000fe20007ffe0ff */
[C---:B------:R-:W-:Y:S01]  /*167d0*/  FFMA.FTZ R80, -R149.reuse, R0, R200 ;  /* 0x0000000095507223 */ /* 0x040fe200000101c8 */
[----:B------:R-:W-:Y:S01]  /*167e0*/  I2FP.F32.S32 R4, R4 ;  /* 0x0000000400047245 */ /* 0x000fe20000201400 */
[C---:B------:R-:W-:Y:S01]  /*167f0*/  IMAD.IADD R0, R2.reuse, 0x1, -R31 ;  /* 0x0000000102007824 */ /* 0x040fe200078e0a1f */
[----:B------:R-:W-:Y:S01]  /*16800*/  I2FP.F32.S32 R7, R7 ;  /* 0x0000000700077245 */ /* 0x000fe20000201400 */
[C---:B------:R-:W-:Y:S01]  /*16810*/  FFMA.FTZ R83, -R149.reuse, R3, R213 ;  /* 0x0000000395537223 */ /* 0x040fe200000101d5 */
[----:B------:R-:W-:Y:S01]  /*16820*/  FFMA.FTZ R89, -R149, R6, R225 ;  /* 0x0000000695597223 */ /* 0x000fe200000101e1 */
[C---:B------:R-:W-:Y:S01]  /*16830*/  IADD3 R3, PT, PT, R2.reuse, -R12, RZ ;  /* 0x8000000c02037210 */ /* 0x040fe20007ffe0ff */
[C---:B------:R-:W-:Y:S01]  /*16840*/  IMAD.IADD R5, R2.reuse, 0x1, -R32 ;  /* 0x0000000102057824 */ /* 0x040fe200078e0a20 */
[C---:B------:R-:W-:Y:S01]  /*16850*/  IADD3 R6, PT, PT, R2.reuse, -R34, RZ ;  /* 0x8000002202067210 */ /* 0x040fe20007ffe0ff */
[----:B------:R-:W-:-:S02]  /*16860*/  IMAD.IADD R8, R2, 0x1, -R35 ;  /* 0x0000000102087824 */ /* 0x000fc400078e0a23 */
[C---:B------:R-:W-:Y:S01]  /*16870*/  FFMA.FTZ R86, -R149.reuse, R4, R212 ;  /* 0x0000000495567223 */ /* 0x040fe200000101d4 */
        /* <DEDUP_REMOVED lines=10> */
[----:B------:R-:W-:Y:S02]  /*16920*/  IADD3 R13, PT, PT, R15, 0x58, RZ ;  /* 0x000000580f0d7810 */ /* 0x000fe40007ffe0ff */
[----:B------:R-:W-:Y:S02]  /*16930*/  I2FP.F32.S32 R3, R3 ;  /* 0x0000000300037245 */ /* 0x000fe40000201400 */
[----:B------:R-:W-:Y:S02]  /*16940*/  I2FP.F32.S32 R0, R0 ;  /* 0x0000000000007245 */ /* 0x000fe40000201400 */
[----:B------:R-:W-:Y:S01]  /*16950*/  I2FP.F32.S32 R6, R6 ;  /* 0x0000000600067245 */ /* 0x000fe20000201400 */
[C---:B------:R-:W-:Y:S01]  /*16960*/  FFMA.FTZ R93, -R149.reuse, R3, R172 ;  /* 0x00000003955d7223 */ /* 0x040fe200000101ac */
[----:B------:R-:W-:Y:S01]  /*16970*/  I2FP.F32.S32 R7, R7 ;  /* 0x0000000700077245 */ /* 0x000fe20000201400 */
[----:B------:R-:W-:Y:S01]  /*16980*/  FFMA.FTZ R91, -R149, R0, R173 ;  /* 0x00000000955b7223 */ /* 0x000fe200000101ad */
[----:B------:R-:W-:Y:S01]  /*16990*/  I2FP.F32.S32 R4, R4 ;  /* 0x0000000400047245 */ /* 0x000fe20000201400 */
[C---:B------:R-:W-:Y:S01]  /*169a0*/  IMAD.IADD R3, R2.reuse, 0x1, -R13 ;  /* 0x0000000102037824 */ /* 0x040fe200078e0a0d */
[C---:B------:R-:W-:Y:S01]  /*169b0*/  IADD3 R0, PT, PT, R2.reuse, -R37, RZ ;  /* 0x8000002502007210 */ /* 0x040fe20007ffe0ff */
[----:B------:R-:W-:-:S02]  /*169c0*/  IMAD.IADD R5, R2, 0x1, -R38 ;  /* 0x0000000102057824 */ /* 0x000fc400078e0a26 */
[C---:B------:R-:W-:Y:S01]  /*169d0*/  FFMA.FTZ R95, -R149.reuse, R6, R192 ;  /* 0x00000006955f7223 */ /* 0x040fe200000101c0 */
[C---:B------:R-:W-:Y:S02]  /*169e0*/  IMAD.IADD R6, R2.reuse, 0x1, -R39 ;  /* 0x0000000102067824 */ /* 0x040fe400078e0a27 */
[C---:B------:R-:W-:Y:S01]  /*169f0*/  FFMA.FTZ R47, -R149.reuse, R7, R201 ;  /* 0x00000007952f7223 */ /* 0x040fe200000101c9 */
[----:B------:R-:W-:Y:S01]  /*16a00*/  FFMA.FTZ R94, -R149, R4, R193 ;  /* 0x00000004955e7223 */ /* 0x000fe200000101c1 */
[----:B------:R-:W-:Y:S02]  /*16a10*/  IADD3 R8, PT, PT, R2, -R40, RZ ;  /* 0x8000002802087210 */ /* 0x000fe40007ffe0ff */
[----:B------:R-:W-:Y:S02]  /*16a20*/  IABS R7, R3 ;  /* 0x0000000300077213 */ /* 0x000fe40000000000 */
[----:B------:R-:W-:Y:S02]  /*16a30*/  IABS R4, R0 ;  /* 0x0000000000047213 */ /* 0x000fe40000000000 */
[----:B------:R-:W-:-:S02]  /*16a40*/  IABS R3, R5 ;  /* 0x0000000500037213 */ /* 0x000fc40000000000 */
[----:B------:R-:W-:Y:S02]  /*16a50*/  IABS R0, R6 ;  /* 0x0000000600007213 */ /* 0x000fe40000000000 */
[----:B------:R-:W-:Y:S01]  /*16a60*/  IABS R5, R8 ;  /* 0x0000000800057213 */ /* 0x000fe20000000000 */
[----:B------:R-:W-:Y:S02]  /*16a70*/  IMAD.MOV.U32 R6, RZ, RZ, R4 ;  /* 0x000000ffff067224 */ /* 0x000fe400078e0004 */
[----:B------:R-:W-:Y:S01]  /*16a80*/  IMAD.MOV.U32 R4, RZ, RZ, R3 ;  /* 0x000000ffff047224 */ /* 0x000fe200078e0003 */
[----:B------:R-:W-:Y:S01]  /*16a90*/  MOV R3, R0 ;  /* 0x0000000000037202 */ /* 0x000fe20000000f00 */
[----:B------:R-:W-:Y:S01]  /*16aa0*/  IMAD.MOV.U32 R0, RZ, RZ, R5 ;  /* 0x000000ffff007224 */ /* 0x000fe200078e0005 */
[----:B------:R-:W-:Y:S02]  /*16ab0*/  I2FP.F32.S32 R6, R6 ;  /* 0x0000000600067245 */ /* 0x000fe40000201400 */
[----:B------:R-:W-:Y:S01]  /*16ac0*/  I2FP.F32.S32 R3, R3 ;  /* 0x0000000300037245 */ /* 0x000fe20000201400 */
[----:B------:R-:W-:Y:S01]  /*16ad0*/  VIADD R19, R15, 0x69 ;  /* 0x000000690f137836 */ /* 0x000fe20000000000 */
[----:B------:R-:W-:-:S02]  /*16ae0*/  I2FP.F32.S32 R0, R0 ;  /* 0x0000000000007245 */ /* 0x000fc40000201400 */
[----:B------:R-:W-:Y:S01]  /*16af0*/  I2FP.F32.S32 R7, R7 ;  /* 0x0000000700077245 */ /* 0x000fe20000201400 */
[C---:B------:R-:W-:Y:S01]  /*16b00*/  FFMA.FTZ R98, -R149.reuse, R3, R161 ;  /* 0x0000000395627223 */ /* 0x040fe200000101a1 */
[----:B------:R-:W-:Y:S01]  /*16b10*/  I2FP.F32.S32 R4, R4 ;  /* 0x0000000400047245 */ /* 0x000fe20000201400 */
[C---:B------:R-:W-:Y:S01]  /*16b20*/  FFMA.FTZ R97, -R149.reuse, R0, R168 ;  /* 0x0000000095617223 */ /* 0x040fe200000101a8 */
[C---:B------:R-:W-:Y:S02]  /*16b30*/  IMAD.IADD R3, R2.reuse, 0x1, -R19 ;  /* 0x0000000102037824 */ /* 0x040fe400078e0a13 */
[C---:B------:R-:W-:Y:S01]  /*16b40*/  FFMA.FTZ R100, -R149.reuse, R6, R165 ;  /* 0x0000000695647223 */ /* 0x040fe200000101a5 */
[C---:B------:R-:W-:Y:S01]  /*16b50*/  IMAD.IADD R0, R2.reuse, 0x1, -R43 ;  /* 0x0000000102007824 */ /* 0x040fe200078e0a2b */
[C---:B------:R-:W-:Y:S01]  /*16b60*/  IADD3 R5, PT, PT, R2.reuse, -R44, RZ ;  /* 0x8000002c02057210 */ /* 0x040fe20007ffe0ff */
[C---:B------:R-:W-:Y:S02]  /*16b70*/  IMAD.IADD R6, R2.reuse, 0x1, -R45 ;  /* 0x0000000102067824 */ /* 0x040fe400078e0a2d */
[----:B------:R-:W-:Y:S01]  /*16b80*/  FFMA.FTZ R57, -R149, R7, R164 ;  /* 0x0000000795397223 */ /* 0x000fe200000101a4 */
[----:B------:R-:W-:-:S02]  /*16b90*/  IMAD.IADD R8, R2, 0x1, -R46 ;  /* 0x0000000102087824 */ /* 0x000fc400078e0a2e */
[----:B------:R-:W-:Y:S01]  /*16ba0*/  FFMA.FTZ R99, -R149, R4, R160 ;  /* 0x0000000495637223 */ /* 0x000fe200000101a0 */
[----:B------:R-:W-:Y:S02]  /*16bb0*/  IABS R7, R3 ;  /* 0x0000000300077213 */ /* 0x000fe40000000000 */
        /* <DEDUP_REMOVED lines=8> */
[----:B------:R-:W-:-:S03]  /*16c40*/  VIADD R49, R15, 0x81 ;  /* 0x000000810f317836 */ /* 0x000fc60000000000 */
[----:B------:R-:W-:Y:S01]  /*16c50*/  I2FP.F32.S32 R0, R0 ;  /* 0x0000000000007245 */ /* 0x000fe20000201400 */
[C---:B------:R-:W-:Y:S01]  /*16c60*/  VIADD R24, R15.reuse, 0x80 ;  /* 0x000000800f187836 */ /* 0x040fe20000000000 */
[----:B------:R-:W-:Y:S01]  /*16c70*/  I2FP.F32.S32 R3, R3 ;  /* 0x0000000300037245 */ /* 0x000fe20000201400 */
[C---:B------:R-:W-:Y:S01]  /*16c80*/  VIADD R52, R15.reuse, 0x89 ;  /* 0x000000890f347836 */ /* 0x040fe20000000000 */
[----:B------:R-:W-:Y:S02]  /*16c90*/  I2FP.F32.S32 R6, R6 ;  /* 0x0000000600067245 */ /* 0x000fe40000201400 */
[----:B------:R-:W-:Y:S01]  /*16ca0*/  IADD3 R50, PT, PT, R15, 0x88, RZ ;  /* 0x000000880f327810 */ /* 0x000fe20007ffe0ff */
[C---:B------:R-:W-:Y:S01]  /*16cb0*/  FFMA.FTZ R104, -R149.reuse, R0, R177 ;  /* 0x0000000095687223 */ /* 0x040fe200000101b1 */
[----:B------:R-:W-:Y:S01]  /*16cc0*/  I2FP.F32.S32 R4, R4 ;  /* 0x0000000400047245 */ /* 0x000fe20000201400 */
[C---:B------:R-:W-:Y:S01]  /*16cd0*/  IMAD.IADD R0, R2.reuse, 0x1, -R49 ;  /* 0x0000000102007824 */ /* 0x040fe200078e0a31 */
[----:B------:R-:W-:Y:S01]  /*16ce0*/  I2FP.F32.S32 R7, R7 ;  /* 0x0000000700077245 */ /* 0x000fe20000201400 */
[C---:B------:R-:W-:Y:S01]  /*16cf0*/  FFMA.FTZ R107, -R149.reuse, R3, R176 ;  /* 0x00000003956b7223 */ /* 0x040fe200000101b0 */
[C---:B------:R-:W-:Y:S01]  /*16d00*/  FFMA.FTZ R110, -R149.reuse, R6, R180 ;  /* 0x00000006956e7223 */ /* 0x040fe200000101b4 */
[C---:B------:R-:W-:Y:S01]  /*16d10*/  IADD3 R3, PT, PT, R2.reuse, -R24, RZ ;  /* 0x8000001802037210 */ /* 0x040fe20007ffe0ff */
[C---:B------:R-:W-:Y:S01]  /*16d20*/  IMAD.IADD R5, R2.reuse, 0x1, -R50 ;  /* 0x0000000102057824 */ /* 0x040fe200078e0a32 */
[----:B------:R-:W-:Y:S01]  /*16d30*/  IADD3 R6, PT, PT, R2, -R52, RZ ;  /* 0x8000003402067210 */ /* 0x000fe20007ffe0ff */
[C---:B------:R-:W-:Y:S01]  /*16d40*/  FFMA.FTZ R109, -R149.reuse, R4, R181 ;  /* 0x00000004956d7223 */ /* 0x040fe200000101b5 */
[----:B------:R-:W-:Y:S01]  /*16d50*/  FFMA.FTZ R66, -R149, R7, R169 ;  /* 0x0000000795427223 */ /* 0x000fe200000101a9 */
[----:B------:R-:W-:-:S02]  /*16d60*/  IABS R4, R0 ;  /* 0x0000000000047213 */ /* 0x000fc40000000000 */
[----:B------:R-:W-:Y:S02]  /*16d70*/  IABS R7, R3 ;  /* 0x0000000300077213 */ /* 0x000fe40000000000 */
[----:B------:R-:W-:Y:S02]  /*16d80*/  IABS R3, R5 ;  /* 0x0000000500037213 */ /* 0x000fe40000000000 */
[----:B------:R-:W-:Y:S01]  /*16d90*/  IABS R0, R6 ;  /* 0x0000000600007213 */ /* 0x000fe20000000000 */
[----:B------:R-:W-:Y:S01]  /*16da0*/  IMAD.MOV.U32 R6, RZ, RZ, R4 ;  /* 0x000000ffff067224 */ /* 0x000fe200078e0004 */
[----:B------:R-:W-:-:S03]  /*16db0*/  MOV R4, R3 ;  /* 0x0000000300047202 */ /* 0x000fc60000000f00 */
[----:B------:R-:W-:Y:S01]  /*16dc0*/  IMAD.MOV.U32 R3, RZ, RZ, R0 ;  /* 0x000000ffff037224 */ /* 0x000fe200078e0000 */
[----:B------:R-:W-:-:S04]  /*16dd0*/  I2FP.F32.S32 R4, R4 ;  /* 0x0000000400047245 */ /* 0x000fc80000201400 */
[----:B------:R-:W-:Y:S01]  /*16de0*/  I2FP.F32.S32 R3, R3 ;  /* 0x0000000300037245 */ /* 0x000fe20000201400 */
[----:B------:R-:W-:Y:S01]  /*16df0*/  FFMA.FTZ R115, -R149, R4, R103 ;  /* 0x0000000495737223 */ /* 0x000fe20000010167 */
[----:B------:R-:W-:-:S03]  /*16e00*/  IMAD.MOV.U32 R103, RZ, RZ, R61 ;  /* 0x000000ffff677224 */ /* 0x000fc600078e003d */
[----:B------:R-:W-:Y:S01]  /*16e10*/  FFMA.FTZ R114, -R149, R3, R102 ;  /* 0x0000000395727223 */ /* 0x000fe20000010166 */
[----:B------:R-:W-:Y:S01]  /*16e20*/  MOV R102, R101 ;  /* 0x0000006500667202 */ /* 0x000fe20000000f00 */
[----:B------:R-:W-:Y:S01]  /*16e30*/  IMAD.MOV.U32 R101, RZ, RZ, R90 ;  /* 0x000000ffff657224 */ /* 0x000fe200078e005a */
[----:B------:R-:W-:Y:S01]  /*16e40*/  MOV R90, R58 ;  /* 0x0000003a005a7202 */ /* 0x000fe20000000f00 */
[----:B------:R-:W-:Y:S01]  /*16e50*/  IMAD.MOV.U32 R61, RZ, RZ, R56 ;  /* 0x000000ffff3d7224 */ /* 0x000fe200078e0038 */
[----:B------:R-:W2:Y:S01]  /*16e60*/  LDL.LU R58, [R1+0x7c] ;  /* 0x00007c00013a7983 */ /* 0x000ea20000300800 */
[----:B------:R-:W-:-:S03]  /*16e70*/  IMAD.MOV.U32 R56, RZ, RZ, R30 ;  /* 0x000000ffff387224 */ /* 0x000fc600078e001e */
[----:B------:R-:W3:Y:S01]  /*16e80*/  LDL.LU R30, [R1+0x10] ;  /* 0x00001000011e7983 */ /* 0x000ee20000300800 */
[----:B------:R-:W-:Y:S01]  /*16e90*/  MOV R105, R90 ;  /* 0x0000005a00697202 */ /* 0x000fe20000000f00 */
[----:B------:R-:W-:-:S04]  /*16ea0*/  IMAD.MOV.U32 R111, RZ, RZ, R59 ;  /* 0x000000ffff6f7224 */ /* 0x000fc800078e003b */
[----:B------:R-:W-:Y:S02]  /*16eb0*/  IMAD.MOV.U32 R113, RZ, RZ, R111 ;  /* 0x000000ffff717224 */ /* 0x000fe400078e006f */
[----:B------:R-:W-:Y:S01]  /*16ec0*/  IMAD.MOV.U32 R111, RZ, RZ, R105 ;  /* 0x000000ffff6f7224 */ /* 0x000fe200078e0069 */
[----:B------:R-:W-:Y:S01]  /*16ed0*/  MOV R105, R103 ;  /* 0x0000006700697202 */ /* 0x000fe20000000f00 */
[----:B------:R-:W-:Y:S02]  /*16ee0*/  IMAD.MOV.U32 R103, RZ, RZ, R96 ;  /* 0x000000ffff677224 */ /* 0x000fe400078e0060 */
[----:B------:R-:W-:Y:S01]  /*16ef0*/  IMAD.MOV.U32 R96, RZ, RZ, R88 ;  /* 0x000000ffff607224 */ /* 0x000fe200078e0058 */
[----:B------:R-:W-:Y:S01]  /*16f00*/  MOV R88, R79 ;  /* 0x0000004f00587202 */ /* 0x000fe20000000f00 */
[----:B------:R-:W-:Y:S02]  /*16f10*/  IMAD.MOV.U32 R79, RZ, RZ, R75 ;  /* 0x000000ffff4f7224 */ /* 0x000fe400078e004b */
[----:B------:R-:W-:Y:S01]  /*16f20*/  IMAD.MOV.U32 R75, RZ, RZ, R70 ;  /* 0x000000ffff4b7224 */ /* 0x000fe200078e0046 */
[----:B------:R-:W-:Y:S01]  /*16f30*/  MOV R70, R68 ;  /* 0x0000004400467202 */ /* 0x000fe20000000f00 */
[----:B------:R-:W-:-:S02]  /*16f40*/  IMAD.MOV.U32 R68, RZ, RZ, R67 ;  /* 0x000000ffff447224 */ /* 0x000fc400078e0043 */
[----:B------:R-:W-:Y:S01]  /*16f50*/  IMAD.MOV.U32 R67, RZ, RZ, R65 ;  /* 0x000000ffff437224 */ /* 0x000fe200078e0041 */
[----:B------:R-:W-:Y:S01]  /*16f60*/  MOV R65, R64 ;  /* 0x0000004000417202 */ /* 0x000fe20000000f00 */
[----:B------:R-:W-:Y:S02]  /*16f70*/  IMAD.MOV.U32 R64, RZ, RZ, R63 ;  /* 0x000000ffff407224 */ /* 0x000fe400078e003f */
[----:B------:R-:W4:Y:S04]  /*16f80*/  LDL.LU R63, [R1+0xd8] ;  /* 0x0000d800013f7983 */ /* 0x000f280000300800 */
[----:B------:R-:W5:Y:S01]  /*16f90*/  LDL.LU R116, [R1+0x30] ;  /* 0x0000300001747983 */ /* 0x000f620000300800 */
[----:B------:R-:W-:-:S04]  /*16fa0*/  VIADD R54, R15, 0x90 ;  /* 0x000000900f367836 */ /* 0x000fc80000000000 */
[----:B------:R-:W-:-:S05]  /*16fb0*/  IMAD.IADD R8, R2, 0x1, -R54 ;  /* 0x0000000102087824 */ /* 0x000fca00078e0a36 */
[----:B------:R-:W-:-:S05]  /*16fc0*/  IABS R5, R8 ;  /* 0x0000000800057213 */ /* 0x000fca0000000000 */
[----:B------:R-:W-:-:S05]  /*16fd0*/  IMAD.MOV.U32 R0, RZ, RZ, R5 ;  /* 0x000000ffff007224 */ /* 0x000fca00078e0005 */
[----:B------:R-:W-:Y:S01]  /*16fe0*/  I2FP.F32.S32 R0, R0 ;  /* 0x0000000000007245 */ /* 0x000fe20000201400 */
[----:B------:R-:W-:Y:S01]  /*16ff0*/  IMAD.MOV.U32 R106, RZ, RZ, R56 ;  /* 0x000000ffff6a7224 */ /* 0x000fe200078e0038 */
[C---:B------:R-:W-:Y:S02]  /*17000*/  IADD3 R56, PT, PT, R15.reuse, 0x98, RZ ;  /* 0x000000980f387810 */ /* 0x040fe40007ffe0ff */
[----:B------:R-:W-:Y:S01]  /*17010*/  I2FP.F32.S32 R6, R6 ;  /* 0x0000000600067245 */ /* 0x000fe20000201400 */
[----:B------:R-:W-:Y:S01]  /*17020*/  VIADD R59, R15, 0xa0 ;  /* 0x000000a00f3b7836 */ /* 0x000fe20000000000 */
[----:B------:R-:W-:-:S03]  /*17030*/  I2FP.F32.S32 R7, R7 ;  /* 0x0000000700077245 */ /* 0x000fc60000201400 */
[C---:B------:R-:W-:Y:S01]  /*17040*/  FFMA.FTZ R117, -R149.reuse, R6, R185 ;  /* 0x0000000695757223 */ /* 0x040fe200000101b9 */
[C---:B------:R-:W-:Y:S02]  /*17050*/  IMAD.IADD R6, R2.reuse, 0x1, -R59 ;  /* 0x0000000102067824 */ /* 0x040fe400078e0a3b */
[----:B------:R-:W-:Y:S01]  /*17060*/  FFMA.FTZ R78, -R149, R7, R184 ;  /* 0x00000007954e7223 */ /* 0x000fe200000101b8 */
[----:B--2---:R-:W-:Y:S01]  /*17070*/  MOV R108, R58 ;  /* 0x0000003a006c7202 */ /* 0x004fe20000000f00 */
[----:B------:R-:W-:Y:S02]  /*17080*/  VIADD R58, R15, 0x99 ;  /* 0x000000990f3a7836 */ /* 0x000fe40000000000 */
[----:B---3--:R-:W-:Y:S01]  /*17090*/  FFMA.FTZ R112, -R149, R0, R30 ;  /* 0x0000000095707223 */ /* 0x008fe2000001011e */
[----:B------:R-:W-:Y:S02]  /*170a0*/  VIADD R30, R15, 0x91 ;  /* 0x000000910f1e7836 */ /* 0x000fe40000000000 */
[----:B------:R-:W-:-:S02]  /*170b0*/  IMAD.IADD R0, R2, 0x1, -R56 ;  /* 0x0000000102007824 */ /* 0x000fc400078e0a38 */
[C---:B------:R-:W-:Y:S01]  /*170c0*/  IMAD.IADD R3, R2.reuse, 0x1, -R30 ;  /* 0x0000000102037824 */ /* 0x040fe200078e0a1e */
[----:B------:R-:W-:Y:S02]  /*170d0*/  IADD3 R5, PT, PT, R2, -R58, RZ ;  /* 0x8000003a02057210 */ /* 0x000fe40007ffe0ff */
[----:B------:R-:W-:Y:S02]  /*170e0*/  IABS R4, R0 ;  /* 0x0000000000047213 */ /* 0x000fe40000000000 */
[----:B------:R-:W-:Y:S02]  /*170f0*/  IABS R7, R3 ;  /* 0x0000000300077213 */ /* 0x000fe40000000000 */
[----:B------:R-:W-:Y:S02]  /*17100*/  IABS R3, R5 ;  /* 0x0000000500037213 */ /* 0x000fe40000000000 */
[----:B------:R-:W-:Y:S02]  /*17110*/  IABS R0, R6 ;  /* 0x0000000600007213 */ /* 0x000fe40000000000 */
[----:B------:R-:W-:Y:S01]  /*17120*/  MOV R6, R4 ;  /* 0x0000000400067202 */ /* 0x000fe20000000f00 */
[----:B------:R-:W-:-:S03]  /*17130*/  IMAD.MOV.U32 R4, RZ, RZ, R3 ;  /* 0x000000ffff047224 */ /* 0x000fc600078e0003 */
[----:B------:R-:W-:Y:S02]  /*17140*/  I2FP.F32.S32 R6, R6 ;  /* 0x0000000600067245 */ /* 0x000fe40000201400 */
[----:B------:R-:W-:-:S03]  /*17150*/  I2FP.F32.S32 R4, R4 ;  /* 0x0000000400047245 */ /* 0x000fc60000201400 */
[C---:B-----5:R-:W-:Y:S01]  /*17160*/  FFMA.FTZ R124, -R149.reuse, R6, R116 ;  /* 0x00000006957c7223 */ /* 0x060fe20000010174 */
[----:B------:R-:W-:Y:S02]  /*17170*/  IMAD.MOV.U32 R116, RZ, RZ, R111 ;  /* 0x000000ffff747224 */ /* 0x000fe400078e006f */
[----:B------:R-:W-:Y:S01]  /*17180*/  FFMA.FTZ R122, -R149, R4, R113 ;  /* 0x00000004957a7223 */ /* 0x000fe20000010171 */
[----:B------:R-:W-:Y:S01]  /*17190*/  IMAD.MOV.U32 R111, RZ, RZ, R103 ;  /* 0x000000ffff6f7224 */ /* 0x000fe200078e0067 */
[----:B------:R-:W-:Y:S01]  /*171a0*/  MOV R103, R88 ;  /* 0x0000005800677202 */ /* 0x000fe20000000f00 */
[----:B------:R-:W-:Y:S01]  /*171b0*/  IMAD.MOV.U32 R88, RZ, RZ, R75 ;  /* 0x000000ffff587224 */ /* 0x000fe200078e004b */
[----:B------:R-:W-:Y:S01]  /*171c0*/  MOV R113, R105 ;  /* 0x0000006900717202 */ /* 0x000fe20000000f00 */
[----:B------:R-:W-:Y:S02]  /*171d0*/  IMAD.MOV.U32 R105, RZ, RZ, R96 ;  /* 0x000000ffff697224 */ /* 0x000fe400078e0060 */
[----:B------:R-:W-:Y:S01]  /*171e0*/  IMAD.MOV.U32 R75, RZ, RZ, R68 ;  /* 0x000000ffff4b7224 */ /* 0x000fe200078e0044 */
[----:B------:R-:W-:Y:S01]  /*171f0*/  MOV R68, R65 ;  /* 0x0000004100447202 */ /* 0x000fe20000000f00 */
[----:B------:R-:W-:Y:S01]  /*17200*/  IMAD.MOV.U32 R96, RZ, RZ, R79 ;  /* 0x000000ffff607224 */ /* 0x000fe200078e004f */
[----:B------:R-:W-:Y:S01]  /*17210*/  MOV R79, R70 ;  /* 0x00000046004f7202 */ /* 0x000fe20000000f00 */
[----:B----4-:R-:W-:Y:S01]  /*17220*/  IMAD.MOV.U32 R65, RZ, RZ, R63 ;  /* 0x000000ffff417224 */ /* 0x010fe200078e003f */
[----:B------:R-:W-:Y:S01]  /*17230*/  MOV R63, R36 ;  /* 0x00000024003f7202 */ /* 0x000fe20000000f00 */
[----:B------:R-:W-:Y:S01]  /*17240*/  IMAD.MOV.U32 R70, RZ, RZ, R67 ;  /* 0x000000ffff467224 */ /* 0x000fe200078e0043 */
[----:B------:R-:W2:Y:S01]  /*17250*/  LDL.LU R36, [R1+0xcc] ;  /* 0x0000cc0001247983 */ /* 0x000ea20000300800 */
[----:B------:R-:W-:-:S03]  /*17260*/  IMAD.MOV.U32 R67, RZ, RZ, R64 ;  /* 0x000000ffff437224 */ /* 0x000fc600078e0040 */
[----:B------:R-:W3:Y:S04]  /*17270*/  LDL.LU R64, [R1+0xd4] ;  /* 0x0000d40001407983 */ /* 0x000ee80000300800 */
[----:B------:R-:W4:Y:S01]  /*17280*/  LDL.LU R118, [R1+0x20] ;  /* 0x0000200001767983 */ /* 0x000f220000300800 */
[----:B------:R-:W-:Y:S01]  /*17290*/  IMAD.MOV.U32 R189, RZ, RZ, R113 ;  /* 0x000000ffffbd7224 */ /* 0x000fe200078e0071 */
[----:B------:R-:W-:Y:S01]  /*172a0*/  MOV R127, R108 ;  /* 0x0000006c007f7202 */ /* 0x000fe20000000f00 */
[----:B------:R-:W-:Y:S01]  /*172b0*/  IMAD.MOV.U32 R108, RZ, RZ, R63 ;  /* 0x000000ffff6c7224 */ /* 0x000fe200078e003f */
[----:B------:R-:W5:Y:S01]  /*172c0*/  LDL.LU R113, [R1+0xc8] ;  /* 0x0000c80001717983 */ /* 0x000f620000300800 */
[----:B------:R-:W-:Y:S01]  /*172d0*/  MOV R120, R68 ;  /* 0x0000004400787202 */ /* 0x000fe20000000f00 */
[----:B------:R-:W-:-:S02]  /*172e0*/  IMAD.MOV.U32 R132, RZ, RZ, R75 ;  /* 0x000000ffff847224 */ /* 0x000fc400078e004b */
[----:B------:R-:W5:Y:S01]  /*172f0*/  LDL.LU R63, [R1+0x8] ;  /* 0x00000800013f7983 */ /* 0x000f620000300800 */
[----:B------:R-:W-:-:S03]  /*17300*/  IMAD.MOV.U32 R131, RZ, RZ, R96 ;  /* 0x000000ffff837224 */ /* 0x000fc600078e0060 */
[----:B------:R-:W5:Y:S04]  /*17310*/  LDL.LU R68, [R1+0xc] ;  /* 0x00000c0001447983 */ /* 0x000f680000300800 */
[----:B------:R-:W5:Y:S04]  /*17320*/  LDL.LU R75, [R1+0x1c] ;  /* 0x00001c00014b7983 */ /* 0x000f680000300800 */
[----:B------:R-:W5:Y:S04]  /*17330*/  LDL.LU R96, [R1+0x40] ;  /* 0x0000400001607983 */ /* 0x000f680000300800 */
[----:B------:R-:W5:Y:S04]  /*17340*/  LDL.LU R130, [R1+0x44] ;  /* 0x0000440001827983 */ /* 0x000f680000300800 */
[----:B------:R-:W5:Y:S04]  /*17350*/  LDL.LU R129, [R1+0x50] ;  /* 0x0000500001817983 */ /* 0x000f680000300800 */
[----:B------:R-:W5:Y:S01]  /*17360*/  LDL.LU R128, [R1+0x54] ;  /* 0x0000540001807983 */ /* 0x000f620000300800 */
[----:B------:R-:W-:Y:S01]  /*17370*/  IMAD.MOV.U32 R90, RZ, RZ, R61 ;  /* 0x000000ffff5a7224 */ /* 0x000fe200078e003d */
[----:B------:R-:W-:-:S05]  /*17380*/  IADD3 R61, PT, PT, R15, 0xa1, RZ ;  /* 0x000000a10f3d7810 */ /* 0x000fca0007ffe0ff */
[----:B------:R-:W-:Y:S02]  /*17390*/  IMAD.IADD R8, R2, 0x1, -R61 ;  /* 0x0000000102087824 */ /* 0x000fe400078e0a3d */
[----:B------:R-:W-:-:S03]  /*173a0*/  IMAD.MOV.U32 R3, RZ, RZ, R0 ;  /* 0x000000ffff037224 */ /* 0x000fc600078e0000 */
[----:B------:R-:W-:-:S04]  /*173b0*/  IABS R5, R8 ;  /* 0x0000000800057213 */ /* 0x000fc80000000000 */
[----:B------:R-:W-:Y:S02]  /*173c0*/  MOV R0, R5 ;  /* 0x0000000500007202 */ /* 0x000fe40000000f00 */
[----:B------:R-:W-:Y:S02]  /*173d0*/  I2FP.F32.S32 R3, R3 ;  /* 0x0000000300037245 */ /* 0x000fe40000201400 */
[----:B------:R-:W-:Y:S01]  /*173e0*/  I2FP.F32.S32 R0, R0 ;  /* 0x0000000000007245 */ /* 0x000fe20000201400 */
[----:B------:R-:W-:Y:S02]  /*173f0*/  IMAD.MOV.U32 R231, RZ, RZ, R111 ;  /* 0x000000ffffe77224 */ /* 0x000fe400078e006f */
[----:B------:R-:W-:Y:S02]  /*17400*/  IMAD.MOV.U32 R123, RZ, RZ, R65 ;  /* 0x000000ffff7b7224 */ /* 0x000fe400078e0041 */
[----:B------:R-:W-:Y:S01]  /*17410*/  IMAD.MOV.U32 R125, RZ, RZ, R67 ;  /* 0x000000ffff7d7224 */ /* 0x000fe200078e0043 */
[C---:B------:R-:W-:Y:S01]  /*17420*/  IADD3 R67, PT, PT, R15.reuse, 0xb1, RZ ;  /* 0x000000b10f437810 */ /* 0x040fe20007ffe0ff */
[----:B------:R-:W-:Y:S01]  /*17430*/  VIADD R65, R15, 0xb0 ;  /* 0x000000b00f417836 */ /* 0x000fe20000000000 */
[----:B------:R-:W-:Y:S01]  /*17440*/  I2FP.F32.S32 R7, R7 ;  /* 0x0000000700077245 */ /* 0x000fe20000201400 */
[----:B------:R-:W-:-:S02]  /*17450*/  IMAD.MOV.U32 R121, RZ, RZ, R70 ;  /* 0x000000ffff797224 */ /* 0x000fc400078e0046 */
[----:B------:R-:W-:Y:S02]  /*17460*/  VIADD R70, R15, 0xb8 ;  /* 0x000000b80f467836 */ /* 0x000fe40000000000 */
[C---:B------:R-:W-:Y:S02]  /*17470*/  IMAD.IADD R5, R2.reuse, 0x1, -R65 ;  /* 0x0000000102057824 */ /* 0x040fe400078e0a41 */
[----:B------:R-:W-:Y:S01]  /*17480*/  FFMA.FTZ R90, -R149, R7, R90 ;  /* 0x00000007955a7223 */ /* 0x000fe2000001015a */
[C---:B------:R-:W-:Y:S01]  /*17490*/  IMAD.IADD R6, R2.reuse, 0x1, -R67 ;  /* 0x0000000102067824 */ /* 0x040fe200078e0a43 */
[----:B------:R-:W-:Y:S01]  /*174a0*/  IADD3 R8, PT, PT, R2, -R70, RZ ;  /* 0x8000004602087210 */ /* 0x000fe20007ffe0ff */
[----:B------:R-:W-:Y:S01]  /*174b0*/  IMAD.MOV.U32 R134, RZ, RZ, R127 ;  /* 0x000000ffff867224 */ /* 0x000fe200078e007f */
[----:B------:R-:W-:Y:S01]  /*174c0*/  MOV R135, R106 ;  /* 0x0000006a00877202 */ /* 0x000fe20000000f00 */
[----:B------:R-:W-:Y:S02]  /*174d0*/  IMAD.MOV.U32 R137, RZ, RZ, R87 ;  /* 0x000000ffff897224 */ /* 0x000fe400078e0057 */
[----:B------:R-:W-:-:S02]  /*174e0*/  IMAD.MOV.U32 R87, RZ, RZ, R72 ;  /* 0x000000ffff577224 */ /* 0x000fc400078e0048 */
[----:B------:R-:W-:Y:S02]  /*174f0*/  IMAD.MOV.U32 R106, RZ, RZ, R74 ;  /* 0x000000ffff6a7224 */ /* 0x000fe400078e004a */
[C---:B------:R-:W-:Y:S01]  /*17500*/  VIADD R72, R15.reuse, 0xc0 ;  /* 0x000000c00f487836 */ /* 0x040fe20000000000 */
[----:B------:R-:W-:Y:S01]  /*17510*/  MOV R136, R76 ;  /* 0x0000004c00887202 */ /* 0x000fe20000000f00 */
[C---:B------:R-:W-:Y:S01]  /*17520*/  VIADD R74, R15.reuse, 0xc1 ;  /* 0x000000c10f4a7836 */ /* 0x040fe20000000000 */
[----:B------:R-:W-:Y:S01]  /*17530*/  IADD3 R76, PT, PT, R15, 0xc8, RZ ;  /* 0x000000c80f4c7810 */ /* 0x000fe20007ffe0ff */
[----:B------:R-:W-:Y:S01]  /*17540*/  IMAD.MOV.U32 R138, RZ, RZ, R105 ;  /* 0x000000ffff8a7224 */ /* 0x000fe200078e0069 */
[----:B------:R-:W-:Y:S01]  /*17550*/  MOV R133, R79 ;  /* 0x0000004f00857202 */ /* 0x000fe20000000f00 */
[----:B------:R-:W-:Y:S02]  /*17560*/  IMAD.MOV.U32 R126, RZ, RZ, R88 ;  /* 0x000000ffff7e7224 */ /* 0x000fe400078e0058 */
[----:B------:R-:W5:Y:S04]  /*17570*/  LDL.LU R88, [R1+0x58] ;  /* 0x0000580001587983 */ /* 0x000f680000300800 */
[----:B------:R-:W5:Y:S01]  /*17580*/  LDL.LU R79, [R1+0x4c] ;  /* 0x00004c00014f7983 */ /* 0x000f620000300800 */
[----:B------:R-:W-:Y:S01]  /*17590*/  IMAD.MOV.U32 R240, RZ, RZ, R136 ;  /* 0x000000fffff07224 */ /* 0x000fe200078e0088 */
[----:B---3--:R-:W-:Y:S01]  /*175a0*/  MOV R111, R64 ;  /* 0x00000040006f7202 */ /* 0x008fe20000000f00 */
[C---:B----4-:R-:W-:Y:S01]  /*175b0*/  FFMA.FTZ R119, -R149.reuse, R3, R118 ;  /* 0x0000000395777223 */ /* 0x050fe20000010176 */
[----:B------:R-:W-:Y:S01]  /*175c0*/  FFMA.FTZ R118, -R149, R0, R116 ;  /* 0x0000000095767223 */ /* 0x000fe20000010174 */
[----:B--2---:R-:W-:Y:S01]  /*175d0*/  IMAD.MOV.U32 R116, RZ, RZ, R36 ;  /* 0x000000ffff747224 */ /* 0x004fe200078e0024 */
[C---:B------:R-:W-:Y:S01]  /*175e0*/  IADD3 R36, PT, PT, R15.reuse, 0xa8, RZ ;  /* 0x000000a80f247810 */ /* 0x040fe20007ffe0ff */
[----:B------:R-:W-:-:S04]  /*175f0*/  VIADD R64, R15, 0xa9 ;  /* 0x000000a90f407836 */ /* 0x000fc80000000000 */
[C---:B------:R-:W-:Y:S01]  /*17600*/  IMAD.IADD R3, R2.reuse, 0x1, -R36 ;  /* 0x0000000102037824 */ /* 0x040fe200078e0a24 */
[----:B------:R-:W-:-:S04]  /*17610*/  IADD3 R0, PT, PT, R2, -R64, RZ ;  /* 0x8000004002007210 */ /* 0x000fc80007ffe0ff */
        /* <DEDUP_REMOVED lines=8> */
[----:B------:R-:W-:-:S05]  /*176a0*/  IMAD.MOV.U32 R0, RZ, RZ, R5 ;  /* 0x000000ffff007224 */ /* 0x000fca00078e0005 */
[----:B------:R-:W-:Y:S02]  /*176b0*/  I2FP.F32.S32 R0, R0 ;  /* 0x0000000000007245 */ /* 0x000fe40000201400 */
[----:B------:R-:W-:-:S03]  /*176c0*/  I2FP.F32.S32 R3, R3 ;  /* 0x0000000300037245 */ /* 0x000fc60000201400 */
[----:B------:R-:W-:Y:S01]  /*176d0*/  FFMA.FTZ R127, -R149, R0, R42 ;  /* 0x00000000957f7223 */ /* 0x000fe2000001012a */
[----:B------:R-:W-:Y:S01]  /*176e0*/  IADD3 R42, PT, PT, R15, 0xb9, RZ ;  /* 0x000000b90f2a7810 */ /* 0x000fe20007ffe0ff */
[C---:B-----5:R-:W-:Y:S01]  /*176f0*/  FFMA.FTZ R128, -R149.reuse, R3, R128 ;  /* 0x0000000395807223 */ /* 0x060fe20000010180 */
[----:B------:R-:W-:Y:S02]  /*17700*/  I2FP.F32.S32 R6, R6 ;  /* 0x0000000600067245 */ /* 0x000fe40000201400 */
[----:B------:R-:W-:Y:S01]  /*17710*/  I2FP.F32.S32 R7, R7 ;  /* 0x0000000700077245 */ /* 0x000fe20000201400 */
[C---:B------:R-:W-:Y:S01]  /*17720*/  IMAD.IADD R3, R2.reuse, 0x1, -R42 ;  /* 0x0000000102037824 */ /* 0x040fe200078e0a2a */
[----:B------:R-:W-:Y:S01]  /*17730*/  I2FP.F32.S32 R4, R4 ;  /* 0x0000000400047245 */ /* 0x000fe20000201400 */
[C---:B------:R-:W-:Y:S01]  /*17740*/  IMAD.IADD R5, R2.reuse, 0x1, -R74 ;  /* 0x0000000102057824 */ /* 0x040fe200078e0a4a */
[C---:B------:R-:W-:Y:S01]  /*17750*/  IADD3 R0, PT, PT, R2.reuse, -R72, RZ ;  /* 0x8000004802007210 */ /* 0x040fe20007ffe0ff */
[C---:B------:R-:W-:Y:S01]  /*17760*/  FFMA.FTZ R130, -R149.reuse, R6, R130 ;  /* 0x0000000695827223 */ /* 0x040fe20000010182 */
[C---:B------:R-:W-:Y:S01]  /*17770*/  FFMA.FTZ R96, -R149.reuse, R7, R96 ;  /* 0x0000000795607223 */ /* 0x040fe20000010160 */
[----:B------:R-:W-:Y:S01]  /*17780*/  FFMA.FTZ R129, -R149, R4, R129 ;  /* 0x0000000495817223 */ /* 0x000fe20000010181 */
[----:B------:R-:W-:Y:S01]  /*17790*/  IMAD.IADD R6, R2, 0x1, -R76 ;  /* 0x0000000102067824 */ /* 0x000fe200078e0a4c */
[----:B------:R-:W-:-:S02]  /*177a0*/  IABS R7, R3 ;  /* 0x0000000300077213 */ /* 0x000fc40000000000 */
[----:B------:R-:W-:Y:S02]  /*177b0*/  IABS R4, R0 ;  /* 0x0000000000047213 */ /* 0x000fe40000000000 */
[----:B------:R-:W-:Y:S02]  /*177c0*/  IABS R3, R5 ;  /* 0x0000000500037213 */ /* 0x000fe40000000000 */
[----:B------:R-:W-:Y:S01]  /*177d0*/  IABS R0, R6 ;  /* 0x0000000600007213 */ /* 0x000fe20000000000 */
[----:B------:R-:W-:Y:S02]  /*177e0*/  IMAD.MOV.U32 R6, RZ, RZ, R4 ;  /* 0x000000ffff067224 */ /* 0x000fe400078e0004 */
[----:B------:R-:W-:-:S03]  /*177f0*/  IMAD.MOV.U32 R4, RZ, RZ, R3 ;  /* 0x000000ffff047224 */ /* 0x000fc600078e0003 */
[----:B------:R-:W-:Y:S02]  /*17800*/  I2FP.F32.S32 R6, R6 ;  /* 0x0000000600067245 */ /* 0x000fe40000201400 */
[----:B------:R-:W-:-:S03]  /*17810*/  I2FP.F32.S32 R4, R4 ;  /* 0x0000000400047245 */ /* 0x000fc60000201400 */
[C---:B------:R-:W-:Y:S02]  /*17820*/  FFMA.FTZ R140, -R149.reuse, R6, R138 ;  /* 0x00000006958c7223 */ /* 0x040fe4000001018a */
[----:B------:R-:W-:Y:S01]  /*17830*/  FFMA.FTZ R138, -R149, R4, R137 ;  /* 0x00000004958a7223 */ /* 0x000fe20000010189 */
        /* <DEDUP_REMOVED lines=18> */
[----:B------:R-:W-:Y:S02]  /*17960*/  MOV R55, R48 ;  /* 0x0000003000377202 */ /* 0x000fe40000000f00 */
[----:B------:R-:W2:Y:S04]  /*17970*/  LDL.LU R48, [R1+0x9c] ;  /* 0x00009c0001307983 */ /* 0x000ea80000300800 */
[----:B------:R-:W3:Y:S04]  /*17980*/  LDL.LU R139, [R1+0x78] ;  /* 0x00007800018b7983 */ /* 0x000ee80000300800 */
[----:B------:R-:W4:Y:S01]  /*17990*/  LDL.LU R136, [R1+0x70] ;  /* 0x0000700001887983 */ /* 0x000f220000300800 */
[----:B------:R-:W-:Y:S01]  /*179a0*/  IMAD.MOV.U32 R200, RZ, RZ, R121 ;  /* 0x000000ffffc87224 */ /* 0x000fe200078e0079 */
[----:B------:R-:W-:Y:S01]  /*179b0*/  MOV R192, R125 ;  /* 0x0000007d00c07202 */ /* 0x000fe20000000f00 */
[----:B------:R-:W-:-:S02]  /*179c0*/  IMAD.MOV.U32 R121, RZ, RZ, R106 ;  /* 0x000000ffff797224 */ /* 0x000fc400078e006a */
[----:B------:R-:W5:Y:S01]  /*179d0*/  LDL.LU R106, [R1+0x98] ;  /* 0x00009800016a7983 */ /* 0x000f620000300800 */
[----:B------:R-:W-:-:S03]  /*179e0*/  IMAD.MOV.U32 R125, RZ, RZ, R55 ;  /* 0x000000ffff7d7224 */ /* 0x000fc600078e0037 */
[----:B------:R-:W3:Y:S04]  /*179f0*/  LDL.LU R164, [R1+0xb8] ;  /* 0x0000b80001a47983 */ /* 0x000ee80000300800 */
[----:B------:R-:W5:Y:S01]  /*17a00*/  LDL.LU R55, [R1+0xb0] ;  /* 0x0000b00001377983 */ /* 0x000f620000300800 */
[----:B------:R-:W-:-:S05]  /*17a10*/  VIADD R105, R15, 0xc9 ;  /* 0x000000c90f697836 */ /* 0x000fca0000000000 */
[----:B------:R-:W-:-:S04]  /*17a20*/  IADD3 R8, PT, PT, R2, -R105, RZ ;  /* 0x8000006902087210 */ /* 0x000fc80007ffe0ff */
[----:B------:R-:W-:Y:S02]  /*17a30*/  IABS R5, R8 ;  /* 0x0000000800057213 */ /* 0x000fe40000000000 */
[----:B------:R-:W-:Y:S01]  /*17a40*/  MOV R3, R0 ;  /* 0x0000000000037202 */ /* 0x000fe20000000f00 */
[----:B------:R-:W-:Y:S02]  /*17a50*/  IMAD.MOV.U32 R201, RZ, RZ, R113 ;  /* 0x000000ffffc97224 */ /* 0x000fe400078e0071 */
        /* <DEDUP_REMOVED lines=12> */
[C---:B------:R-:W-:Y:S01]  /*17b20*/  VIADD R81, R15.reuse, 0xd1 ;  /* 0x000000d10f517836 */ /* 0x040fe20000000000 */
[C---:B------:R-:W-:Y:S01]  /*17b30*/  IADD3 R85, PT, PT, R15.reuse, 0xd9, RZ ;  /* 0x000000d90f557810 */ /* 0x040fe20007ffe0ff */
[C---:B------:R-:W-:Y:S01]  /*17b40*/  VIADD R82, R15.reuse, 0xd8 ;  /* 0x000000d80f527836 */ /* 0x040fe20000000000 */
[----:B------:R-:W-:Y:S01]  /*17b50*/  MOV R120, R87 ;  /* 0x0000005700787202 */ /* 0x000fe20000000f00 */
[----:B------:R-:W-:-:S02]  /*17b60*/  VIADD R87, R15, 0xe0 ;  /* 0x000000e00f577836 */ /* 0x000fc40000000000 */
[C---:B------:R-:W-:Y:S01]  /*17b70*/  FFMA.FTZ R135, -R149.reuse, R0, R135 ;  /* 0x0000000095877223 */ /* 0x040fe20000010187 */
[----:B------:R-:W-:Y:S01]  /*17b80*/  FFMA.FTZ R103, -R149, R7, R103 ;  /* 0x0000000795677223 */ /* 0x000fe20000010167 */
[C---:B------:R-:W-:Y:S01]  /*17b90*/  IADD3 R0, PT, PT, R2.reuse, -R81, RZ ;  /* 0x8000005102007210 */ /* 0x040fe20007ffe0ff */
[C---:B------:R-:W-:Y:S02]  /*17ba0*/  IMAD.IADD R5, R2.reuse, 0x1, -R82 ;  /* 0x0000000102057824 */ /* 0x040fe400078e0a52 */
[C---:B------:R-:W-:Y:S01]  /*17bb0*/  IMAD.IADD R7, R2.reuse, 0x1, -R85 ;  /* 0x0000000102077824 */ /* 0x040fe200078e0a55 */
[----:B------:R-:W-:Y:S02]  /*17bc0*/  IADD3 R8, PT, PT, R2, -R87, RZ ;  /* 0x8000005702087210 */ /* 0x000fe40007ffe0ff */
[----:B------:R-:W-:Y:S02]  /*17bd0*/  IABS R4, R0 ;  /* 0x0000000000047213 */ /* 0x000fe40000000000 */
[----:B------:R-:W-:-:S02]  /*17be0*/  IABS R0, R7 ;  /* 0x0000000700007213 */ /* 0x000fc40000000000 */
[----:B------:R-:W-:Y:S02]  /*17bf0*/  IABS R7, R8 ;  /* 0x0000000800077213 */ /* 0x000fe40000000000 */
[----:B------:R-:W-:Y:S02]  /*17c00*/  ISETP.GE.AND P0, PT, R9, R151, PT ;  /* 0x000000970900720c */ /* 0x000fe40003f06270 */
[----:B------:R-:W-:Y:S02]  /*17c10*/  MOV R205, R132 ;  /* 0x0000008400cd7202 */ /* 0x000fe40000000f00 */
[----:B------:R-:W-:Y:S01]  /*17c20*/  MOV R161, R75 ;  /* 0x0000004b00a17202 */ /* 0x000fe20000000f00 */
[----:B------:R-:W-:Y:S02]  /*17c30*/  IMAD.MOV.U32 R165, RZ, RZ, R120 ;  /* 0x000000ffffa57224 */ /* 0x000fe400078e0078 */
[----:B------:R-:W-:Y:S02]  /*17c40*/  IMAD.MOV.U32 R224, RZ, RZ, R133 ;  /* 0x000000ffffe07224 */ /* 0x000fe400078e0085 */
[----:B------:R-:W-:-:S02]  /*17c50*/  IMAD.MOV.U32 R204, RZ, RZ, R137 ;  /* 0x000000ffffcc7224 */ /* 0x000fc400078e0089 */
[----:B------:R-:W-:Y:S01]  /*17c60*/  IMAD.MOV.U32 R169, RZ, RZ, R68 ;  /* 0x000000ffffa97224 */ /* 0x000fe200078e0044 */
[----:B------:R-:W-:Y:S01]  /*17c70*/  FSEL R68, R26, -INF , !P0 ;  /* 0xff8000001a447808 */ /* 0x000fe20004000000 */
[----:B------:R-:W-:Y:S01]  /*17c80*/  IMAD.MOV.U32 R208, RZ, RZ, R92 ;  /* 0x000000ffffd07224 */ /* 0x000fe200078e005c */
[-C--:B------:R-:W-:Y:S02]  /*17c90*/  ISETP.GE.AND P3, PT, R14, R151.reuse, PT ;  /* 0x000000970e00720c */ /* 0x080fe40003f66270 */
[-C--:B------:R-:W-:Y:S02]  /*17ca0*/  ISETP.GE.AND P5, PT, R18, R151.reuse, PT ;  /* 0x000000971200720c */ /* 0x080fe40003fa6270 */
[-C--:B------:R-:W-:Y:S01]  /*17cb0*/  ISETP.GE.AND P1, PT, R16, R151.reuse, PT ;  /* 0x000000971000720c */ /* 0x080fe20003f26270 */
[----:B------:R-:W-:Y:S01]  /*17cc0*/  IMAD.MOV.U32 R221, RZ, RZ, R79 ;  /* 0x000000ffffdd7224 */ /* 0x000fe200078e004f */
[----:B------:R-:W-:Y:S01]  /*17cd0*/  MOV R217, R88 ;  /* 0x0000005800d97202 */ /* 0x000fe20000000f00 */
[----:B------:R-:W-:Y:S01]  /*17ce0*/  IMAD.MOV.U32 R176, RZ, RZ, R63 ;  /* 0x000000ffffb07224 */ /* 0x000fe200078e003f */
[----:B------:R-:W-:Y:S01]  /*17cf0*/  ISETP.GE.AND P4, PT, R17, R151, PT ;  /* 0x000000971100720c */ /* 0x000fe20003f86270 */
[----:B------:R-:W-:Y:S01]  /*17d00*/  IMAD.MOV.U32 R216, RZ, RZ, R84 ;  /* 0x000000ffffd87224 */ /* 0x000fe200078e0054 */
[----:B------:R-:W-:-:S02]  /*17d10*/  FSEL R53, R53, -INF , !P3 ;  /* 0xff80000035357808 */ /* 0x000fc40005800000 */
[----:B------:R-:W-:Y:S01]  /*17d20*/  FSEL R60, R60, -INF , !P5 ;  /* 0xff8000003c3c7808 */ /* 0x000fe20006800000 */
[----:B------:R-:W-:Y:S01]  /*17d30*/  IMAD.MOV.U32 R225, RZ, RZ, R134 ;  /* 0x000000ffffe17224 */ /* 0x000fe200078e0086 */
[----:B------:R-:W-:Y:S01]  /*17d40*/  FSEL R51, R51, -INF , !P1 ;  /* 0xff80000033337808 */ /* 0x000fe20004800000 */
[----:B------:R-:W-:Y:S01]  /*17d50*/  IMAD.MOV.U32 R160, RZ, RZ, R111 ;  /* 0x000000ffffa07224 */ /* 0x000fe200078e006f */
[----:B------:R-:W-:Y:S01]  /*17d60*/  FSEL R62, R62, -INF , !P4 ;  /* 0xff8000003e3e7808 */ /* 0x000fe20006000000 */
[----:B------:R-:W-:Y:S01]  /*17d70*/  IMAD.MOV.U32 R212, RZ, RZ, R102 ;  /* 0x000000ffffd47224 */ /* 0x000fe200078e0066 */
[----:B------:R-:W-:Y:S02]  /*17d80*/  MOV R249, R116 ;  /* 0x0000007400f97202 */ /* 0x000fe40000000f00 */
[----:B------:R-:W-:Y:S01]  /*17d90*/  MOV R197, R150 ;  /* 0x0000009600c57202 */ /* 0x000fe20000000f00 */
[----:B------:R-:W-:Y:S01]  /*17da0*/  IMAD.MOV.U32 R150, RZ, RZ, R126 ;  /* 0x000000ffff967224 */ /* 0x000fe200078e007e */
[----:B------:R-:W-:Y:S01]  /*17db0*/  ISETP.GE.AND P6, PT, R35, R151, PT ;  /* 0x000000972300720c */ /* 0x000fe20003fc6270 */
[----:B------:R-:W-:-:S02]  /*17dc0*/  IMAD.MOV.U32 R209, RZ, RZ, R131 ;  /* 0x000000ffffd17224 */ /* 0x000fc400078e0083 */
[----:B--2---:R-:W-:Y:S01]  /*17dd0*/  IMAD.MOV.U32 R108, RZ, RZ, R48 ;  /* 0x000000ffff6c7224 */ /* 0x004fe200078e0030 */
[----:B------:R-:W-:Y:S01]  /*17de0*/  IADD3 R48, PT, PT, R15, 0xd0, RZ ;  /* 0x000000d00f307810 */ /* 0x000fe20007ffe0ff */
[----:B----4-:R-:W-:-:S04]  /*17df0*/  FFMA.FTZ R136, -R149, R3, R136 ;  /* 0x0000000395887223 */ /* 0x010fc80000010188 */
[----:B------:R-:W-:-:S05]  /*17e00*/  IMAD.IADD R3, R2, 0x1, -R48 ;  /* 0x0000000102037824 */ /* 0x000fca00078e0a30 */
[----:B------:R-:W-:Y:S02]  /*17e10*/  IABS R6, R3 ;  /* 0x0000000300067213 */ /* 0x000fe40000000000 */
[----:B------:R-:W-:Y:S01]  /*17e20*/  IABS R3, R5 ;  /* 0x0000000500037213 */ /* 0x000fe20000000000 */
[----:B------:R-:W-:-:S04]  /*17e30*/  IMAD.MOV.U32 R5, RZ, RZ, R4 ;  /* 0x000000ffff057224 */ /* 0x000fc800078e0004 */
[----:B------:R-:W-:Y:S01]  /*17e40*/  IMAD.MOV.U32 R4, RZ, RZ, R3 ;  /* 0x000000ffff047224 */ /* 0x000fe200078e0003 */
[----:B------:R-:W-:Y:S01]  /*17e50*/  MOV R3, R0 ;  /* 0x0000000000037202 */ /* 0x000fe20000000f00 */
[----:B------:R-:W-:-:S05]  /*17e60*/  IMAD.MOV.U32 R0, RZ, RZ, R7 ;  /* 0x000000ffff007224 */ /* 0x000fca00078e0007 */
[----:B------:R-:W-:Y:S02]  /*17e70*/  I2FP.F32.S32 R0, R0 ;  /* 0x0000000000007245 */ /* 0x000fe40000201400 */
[----:B------:R-:W-:-:S03]  /*17e80*/  I2FP.F32.S32 R3, R3 ;  /* 0x0000000300037245 */ /* 0x000fc60000201400 */
[----:B-----5:R-:W-:Y:S01]  /*17e90*/  FFMA.FTZ R144, -R149, R0, R55 ;  /* 0x0000000095907223 */ /* 0x020fe20000010137 */
[----:B------:R-:W-:Y:S02]  /*17ea0*/  IADD3 R55, PT, PT, R15, 0xe1, RZ ;  /* 0x000000e10f377810 */ /* 0x000fe40007ffe0ff */
[----:B------:R-:W-:Y:S01]  /*17eb0*/  I2FP.F32.S32 R5, R5 ;  /* 0x0000000500057245 */ /* 0x000fe20000201400 */
[----:B------:R-:W-:Y:S01]  /*17ec0*/  FFMA.FTZ R145, -R149, R3, R101 ;  /* 0x0000000395917223 */ /* 0x000fe20000010165 */
[----:B------:R-:W-:Y:S01]  /*17ed0*/  I2FP.F32.S32 R4, R4 ;  /* 0x0000000400047245 */ /* 0x000fe20000201400 */
[C---:B------:R-:W-:Y:S02]  /*17ee0*/  IMAD.IADD R0, R2.reuse, 0x1, -R55 ;  /* 0x0000000102007824 */ /* 0x040fe400078e0a37 */
[----:B------:R-:W-:Y:S02]  /*17ef0*/  VIADD R101, R15, 0x8 ;  /* 0x000000080f657836 */ /* 0x000fe40000000000 */
[C---:B------:R-:W-:Y:S01]  /*17f00*/  FFMA.FTZ R142, -R149.reuse, R5, R125 ;  /* 0x00000005958e7223 */ /* 0x040fe2000001017d */
[C---:B------:R-:W-:Y:S01]  /*17f10*/  VIADD R3, R2.reuse, 0x8 ;  /* 0x0000000802037836 */ /* 0x040fe20000000000 */
[----:B------:R-:W-:Y:S01]  /*17f20*/  I2FP.F32.S32 R6, R6 ;  /* 0x0000000600067245 */ /* 0x000fe20000201400 */
[C---:B------:R-:W-:Y:S01]  /*17f30*/  IMAD.IADD R5, R2.reuse, 0x1, -R15 ;  /* 0x0000000102057824 */ /* 0x040fe200078e0a0f */
[----:B------:R-:W-:Y:S01]  /*17f40*/  IABS R0, R0 ;  /* 0x0000000000007213 */ /* 0x000fe20000000000 */
[----:B------:R-:W-:Y:S01]  /*17f50*/  FFMA.FTZ R146, -R149, R4, R123 ;  /* 0x0000000495927223 */ /* 0x000fe2000001017b */
[----:B------:R-:W-:Y:S01]  /*17f60*/  IADD3 R4, PT, PT, R2, -R101, RZ ;  /* 0x8000006502047210 */ /* 0x000fe20007ffe0ff */
[----:B------:R-:W-:Y:S01]  /*17f70*/  IMAD.IADD R9, R3, 0x1, -R9 ;  /* 0x0000000103097824 */ /* 0x000fe200078e0a09 */
[----:B------:R-:W-:Y:S01]  /*17f80*/  IADD3 R7, PT, PT, -R15, R3, RZ ;  /* 0x000000030f077210 */ /* 0x000fe20007ffe1ff */
[----:B------:R-:W-:Y:S01]  /*17f90*/  FFMA.FTZ R113, -R149, R6, R113 ;  /* 0x0000000695717223 */ /* 0x000fe20000010171 */
[----:B------:R-:W-:Y:S01]  /*17fa0*/  IABS R8, R5 ;  /* 0x0000000500087213 */ /* 0x000fe20000000000 */
[----:B------:R-:W-:Y:S01]  /*17fb0*/  IMAD.MOV.U32 R5, RZ, RZ, R0 ;  /* 0x000000ffff057224 */ /* 0x000fe200078e0000 */
[----:B------:R-:W-:-:S02]  /*17fc0*/  IABS R6, R4 ;  /* 0x0000000400067213 */ /* 0x000fc40000000000 */
[----:B------:R-:W-:Y:S02]  /*17fd0*/  IABS R4, R7 ;  /* 0x0000000700047213 */ /* 0x000fe40000000000 */
[----:B------:R-:W-:Y:S01]  /*17fe0*/  IABS R0, R9 ;  /* 0x0000000900007213 */ /* 0x000fe20000000000 */
[----:B------:R-:W-:Y:S01]  /*17ff0*/  IMAD.MOV.U32 R7, RZ, RZ, R8 ;  /* 0x000000ffff077224 */ /* 0x000fe200078e0008 */
[----:B------:R-:W-:Y:S02]  /*18000*/  I2FP.F32.S32 R8, R5 ;  /* 0x0000000500087245 */ /* 0x000fe40000201400 */
[----:B------:R-:W-:Y:S01]  /*18010*/  MOV R5, R4 ;  /* 0x0000000400057202 */ /* 0x000fe20000000f00 */
[----:B------:R-:W-:Y:S01]  /*18020*/  IMAD.MOV.U32 R4, RZ, RZ, R0 ;  /* 0x000000ffff047224 */ /* 0x000fe200078e0000 */
[----:B------:R-:W-:-:S04]  /*18030*/  I2FP.F32.S32 R0, R7 ;  /* 0x0000000700007245 */ /* 0x000fc80000201400 */
[----:B------:R-:W-:Y:S01]  /*18040*/  I2FP.F32.S32 R4, R4 ;  /* 0x0000000400047245 */ /* 0x000fe20000201400 */
[CC--:B------:R-:W-:Y:S01]  /*18050*/  FFMA.FTZ R125, -R149.reuse, R0.reuse, R196 ;  /* 0x00000000957d7223 */ /* 0x0c0fe200000101c4 */
[C---:B------:R-:W-:Y:S01]  /*18060*/  FFMA.FTZ R132, -R149.reuse, R0, R222 ;  /* 0x0000000095847223 */ /* 0x040fe200000101de */
[----:B------:R-:W-:Y:S02]  /*18070*/  I2FP.F32.S32 R6, R6 ;  /* 0x0000000600067245 */ /* 0x000fe40000201400 */
[C---:B------:R-:W-:Y:S01]  /*18080*/  FFMA.FTZ R0, -R149.reuse, R4, R199 ;  /* 0x0000000495007223 */ /* 0x040fe200000101c7 */
[----:B------:R-:W-:Y:S02]  /*18090*/  I2FP.F32.S32 R5, R5 ;  /* 0x0000000500057245 */ /* 0x000fe40000201400 */
[----:B------:R-:W-:Y:S02]  /*180a0*/  FFMA.FTZ R120, -R149, R6, R220 ;  /* 0x0000000695787223 */ /* 0x000fe400000101dc */
[----:B------:R-:W-:Y:S01]  /*180b0*/  FSEL R75, R0, -INF , !P0 ;  /* 0xff800000004b7808 */ /* 0x000fe20004000000 */
[C---:B------:R-:W-:Y:S01]  /*180c0*/  IMAD.IADD R0, R3.reuse, 0x1, -R14 ;  /* 0x0000000103007824 */ /* 0x040fe200078e0a0e */
[-C--:B------:R-:W-:Y:S01]  /*180d0*/  IADD3 R4, PT, PT, -R16, R3.reuse, RZ ;  /* 0x0000000310047210 */ /* 0x080fe20007ffe1ff */
[C---:B------:R-:W-:Y:S01]  /*180e0*/  IMAD.IADD R6, R3.reuse, 0x1, -R17 ;  /* 0x0000000103067824 */ /* 0x040fe200078e0a11 */
[----:B------:R-:W-:Y:S01]  /*180f0*/  IADD3 R7, PT, PT, -R18, R3, RZ ;  /* 0x0000000312077210 */ /* 0x000fe20007ffe1ff */
        /* <DEDUP_REMOVED lines=12> */
[----:B------:R-:W-:Y:S02]  /*181c0*/  I2FP.F32.S32 R6, R7 ;  /* 0x0000000700067245 */ /* 0x000fe40000201400 */
[----:B------:R-:W-:Y:S02]  /*181d0*/  I2FP.F32.S32 R4, R4 ;  /* 0x0000000400047245 */ /* 0x000fe40000201400 */
[----:B------:R-:W-:Y:S02]  /*181e0*/  I2FP.F32.S32 R0, R0 ;  /* 0x0000000000007245 */ /* 0x000fe40000201400 */
[----:B------:R-:W-:Y:S02]  /*181f0*/  I2FP.F32.S32 R8, R8 ;  /* 0x0000000800087245 */ /* 0x000fe40000201400 */
[----:B------:R-:W-:Y:S01]  /*18200*/  I2FP.F32.S32 R5, R5 ;  /* 0x0000000500057245 */ /* 0x000fe20000201400 */
[C---:B------:R-:W-:Y:S01]  /*18210*/  FFMA.FTZ R0, -R149.reuse, R0, R207 ;  /* 0x0000000095007223 */ /* 0x040fe200000101cf */
[----:B------:R-:W-:Y:S01]  /*18220*/  ISETP.GE.AND P0, PT, R10, R151, PT ;  /* 0x000000970a00720c */ /* 0x000fe20003f06270 */
[C---:B------:R-:W-:Y:S01]  /*18230*/  FFMA.FTZ R6, -R149.reuse, R6, R218 ;  /* 0x0000000695067223 */ /* 0x040fe200000101da */
[C---:B------:R-:W-:Y:S01]  /*18240*/  FFMA.FTZ R4, -R149.reuse, R4, R206 ;  /* 0x0000000495047223 */ /* 0x040fe200000101ce */
[C---:B------:R-:W-:Y:S01]  /*18250*/  FFMA.FTZ R7, -R149.reuse, R8, R223 ;  /* 0x0000000895077223 */ /* 0x040fe200000101df */
[----:B------:R-:W-:Y:S01]  /*18260*/  FFMA.FTZ R5, -R149, R5, R219 ;  /* 0x0000000595057223 */ /* 0x000fe200000101db */
[----:B------:R-:W-:Y:S01]  /*18270*/  FSEL R92, R0, -INF , !P0 ;  /* 0xff800000005c7808 */ /* 0x000fe20004000000 */
[C---:B------:R-:W-:Y:S01]  /*18280*/  IMAD.IADD R0, R3.reuse, 0x1, -R21 ;  /* 0x0000000103007824 */ /* 0x040fe200078e0a15 */
[----:B------:R-:W-:Y:S01]  /*18290*/  FSEL R79, R6, -INF , !P3 ;  /* 0xff800000064f7808 */ /* 0x000fe20005800000 */
[C---:B------:R-:W-:Y:S01]  /*182a0*/  IMAD.IADD R6, R3.reuse, 0x1, -R22 ;  /* 0x0000000103067824 */ /* 0x040fe200078e0a16 */
        /* <DEDUP_REMOVED lines=19> */
[----:B------:R-:W-:Y:S01]  /*183e0*/  FSEL R33, R33, -INF , !P0 ;  /* 0xff80000021217808 */ /* 0x000fe20004000000 */
[C---:B------:R-:W-:Y:S01]  /*183f0*/  FFMA.FTZ R0, -R149.reuse, R0, R226 ;  /* 0x0000000095007223 */ /* 0x040fe200000101e2 */
[----:B------:R-:W-:Y:S01]  /*18400*/  I2FP.F32.S32 R5, R5 ;  /* 0x0000000500057245 */ /* 0x000fe20000201400 */
[----:B------:R-:W-:Y:S01]  /*18410*/  FFMA.FTZ R6, -R149, R6, R211 ;  /* 0x0000000695067223 */ /* 0x000fe200000101d3 */
[-C--:B------:R-:W-:Y:S01]  /*18420*/  ISETP.GE.AND P0, PT, R11, R151.reuse, PT ;  /* 0x000000970b00720c */ /* 0x080fe20003f06270 */
[----:B------:R-:W-:Y:S01]  /*18430*/  FFMA.FTZ R4, -R149, R4, R251 ;  /* 0x0000000495047223 */ /* 0x000fe200000101fb */
[-C--:B------:R-:W-:Y:S01]  /*18440*/  ISETP.GE.AND P3, PT, R21, R151.reuse, PT ;  /* 0x000000971500720c */ /* 0x080fe20003f66270 */
[----:B------:R-:W-:Y:S01]  /*18450*/  FFMA.FTZ R7, -R149, R8, R210 ;  /* 0x0000000895077223 */ /* 0x000fe200000101d2 */
[----:B------:R-:W-:Y:S01]  /*18460*/  ISETP.GE.AND P5, PT, R23, R151, PT ;  /* 0x000000971700720c */ /* 0x000fe20003fa6270 */
[----:B------:R-:W-:Y:S01]  /*18470*/  FFMA.FTZ R5, -R149, R5, R250 ;  /* 0x0000000595057223 */ /* 0x000fe200000101fa */
[-C--:B------:R-:W-:Y:S01]  /*18480*/  ISETP.GE.AND P1, PT, R20, R151.reuse, PT ;  /* 0x000000971400720c */ /* 0x080fe20003f26270 */
[----:B------:R-:W-:Y:S01]  /*18490*/  IMAD.MOV.U32 R239, RZ, RZ, R108 ;  /* 0x000000ffffef7224 */ /* 0x000fe200078e006c */
[----:B------:R-:W-:Y:S01]  /*184a0*/  FSEL R134, R0, -INF , !P0 ;  /* 0xff80000000867808 */ /* 0x000fe20004000000 */
[----:B------:R-:W-:Y:S01]  /*184b0*/  IMAD.IADD R0, R3, 0x1, -R27 ;  /* 0x0000000103007824 */ /* 0x000fe200078e0a1b */
[----:B------:R-:W-:-:S02]  /*184c0*/  ISETP.GE.AND P4, PT, R22, R151, PT ;  /* 0x000000971600720c */ /* 0x000fc40003f86270 */
[----:B------:R-:W-:Y:S01]  /*184d0*/  FSEL R108, R6, -INF , !P3 ;  /* 0xff800000066c7808 */ /* 0x000fe20005800000 */
[C---:B------:R-:W-:Y:S01]  /*184e0*/  IMAD.IADD R6, R3.reuse, 0x1, -R28 ;  /* 0x0000000103067824 */ /* 0x040fe200078e0a1c */
[----:B------:R-:W-:Y:S01]  /*184f0*/  FSEL R111, R4, -INF , !P5 ;  /* 0xff800000046f7808 */ /* 0x000fe20006800000 */
[----:B------:R-:W-:Y:S01]  /*18500*/  IMAD.IADD R9, R3, 0x1, -R12 ;  /* 0x0000000103097824 */ /* 0x000fe200078e0a0c */
[----:B------:R-:W-:Y:S02]  /*18510*/  FSEL R102, R7, -INF , !P1 ;  /* 0xff80000007667808 */ /* 0x000fe40004800000 */
[-C--:B------:R-:W-:Y:S02]  /*18520*/  IADD3 R4, PT, PT, -R25, R3.reuse, RZ ;  /* 0x0000000319047210 */ /* 0x080fe40007ffe1ff */
[----:B------:R-:W-:Y:S02]  /*18530*/  MOV R248, R106 ;  /* 0x0000006a00f87202 */ /* 0x000fe40000000f00 */
[----:B------:R-:W-:-:S02]  /*18540*/  IADD3 R7, PT, PT, -R29, R3, RZ ;  /* 0x000000031d077210 */ /* 0x000fc40007ffe1ff */
[----:B------:R-:W-:Y:S02]  /*18550*/  FSEL R106, R5, -INF , !P4 ;  /* 0xff800000056a7808 */ /* 0x000fe40006000000 */
        /* <DEDUP_REMOVED lines=13> */
[----:B------:R-:W-:Y:S01]  /*18630*/  FSEL R116, R41, -INF , !P0 ;  /* 0xff80000029747808 */ /* 0x000fe20004000000 */
[C---:B------:R-:W-:Y:S01]  /*18640*/  FFMA.FTZ R0, -R149.reuse, R0, R203 ;  /* 0x0000000095007223 */ /* 0x040fe200000101cb */
[----:B------:R-:W-:Y:S01]  /*18650*/  I2FP.F32.S32 R5, R5 ;  /* 0x0000000500057245 */ /* 0x000fe20000201400 */
[C---:B------:R-:W-:Y:S01]  /*18660*/  FFMA.FTZ R6, -R149.reuse, R6, R214 ;  /* 0x0000000695067223 */ /* 0x040fe200000101d6 */
[----:B------:R-:W-:Y:S01]  /*18670*/  ISETP.GE.AND P0, PT, R12, R151, PT ;  /* 0x000000970c00720c */ /* 0x000fe20003f06270 */
[----:B------:R-:W-:Y:S01]  /*18680*/  FFMA.FTZ R4, -R149, R4, R202 ;  /* 0x0000000495047223 */ /* 0x000fe200000101ca */
[----:B------:R-:W-:Y:S01]  /*18690*/  FSEL R73, R73, -INF , !P3 ;  /* 0xff80000049497808 */ /* 0x000fe20005800000 */
[----:B------:R-:W-:Y:S01]  /*186a0*/  FFMA.FTZ R7, -R149, R8, R227 ;  /* 0x0000000895077223 */ /* 0x000fe200000101e3 */
[----:B------:R-:W-:-:S02]  /*186b0*/  FSEL R69, R69, -INF , !P5 ;  /* 0xff80000045457808 */ /* 0x000fc40006800000 */
[----:B------:R-:W-:Y:S02]  /*186c0*/  FSEL R77, R77, -INF , !P1 ;  /* 0xff8000004d4d7808 */ /* 0x000fe40004800000 */
[-C--:B------:R-:W-:Y:S02]  /*186d0*/  ISETP.GE.AND P3, PT, R27, R151.reuse, PT ;  /* 0x000000971b00720c */ /* 0x080fe40003f66270 */
[----:B------:R-:W-:Y:S01]  /*186e0*/  ISETP.GE.AND P5, PT, R29, R151, PT ;  /* 0x000000971d00720c */ /* 0x000fe20003fa6270 */
[----:B------:R-:W-:Y:S01]  /*186f0*/  FFMA.FTZ R5, -R149, R5, R215 ;  /* 0x0000000595057223 */ /* 0x000fe200000101d7 */
[-C--:B------:R-:W-:Y:S02]  /*18700*/  ISETP.GE.AND P1, PT, R25, R151.reuse, PT ;  /* 0x000000971900720c */ /* 0x080fe40003f26270 */
[----:B------:R-:W-:Y:S02]  /*18710*/  FSEL R71, R71, -INF , !P4 ;  /* 0xff80000047477808 */ /* 0x000fe40006000000 */
        /* <DEDUP_REMOVED lines=22> */
[----:B------:R-:W-:Y:S01]  /*18880*/  I2FP.F32.S32 R0, R0 ;  /* 0x0000000000007245 */ /* 0x000fe20000201400 */
[----:B---3--:R-:W-:Y:S01]  /*18890*/  IMAD.MOV.U32 R230, RZ, RZ, R139 ;  /* 0x000000ffffe67224 */ /* 0x008fe200078e008b */
[----:B------:R-:W-:Y:S02]  /*188a0*/  I2FP.F32.S32 R8, R8 ;  /* 0x0000000800087245 */ /* 0x000fe40000201400 */
[----:B------:R-:W-:Y:S01]  /*188b0*/  FSEL R139, R47, -INF , !P0 ;  /* 0xff8000002f8b7808 */ /* 0x000fe20004000000 */
[C---:B------:R-:W-:Y:S01]  /*188c0*/  FFMA.FTZ R0, -R149.reuse, R0, R166 ;  /* 0x0000000095007223 */ /* 0x040fe200000101a6 */
[----:B------:R-:W-:Y:S01]  /*188d0*/  I2FP.F32.S32 R5, R5 ;  /* 0x0000000500057245 */ /* 0x000fe20000201400 */
[----:B------:R-:W-:Y:S01]  /*188e0*/  FFMA.FTZ R6, -R149, R6, R195 ;  /* 0x0000000695067223 */ /* 0x000fe200000101c3 */
[----:B------:R-:W-:Y:S01]  /*188f0*/  ISETP.GE.AND P0, PT, R13, R151, PT ;  /* 0x000000970d00720c */ /* 0x000fe20003f06270 */
[----:B------:R-:W-:Y:S01]  /*18900*/  FFMA.FTZ R4, -R149, R4, R175 ;  /* 0x0000000495047223 */ /* 0x000fe200000101af */
[----:B------:R-:W-:Y:S01]  /*18910*/  FSEL R89, R89, -INF , !P1 ;  /* 0xff80000059597808 */ /* 0x000fe20004800000 */
[----:B------:R-:W-:Y:S01]  /*18920*/  FFMA.FTZ R7, -R149, R8, R194 ;  /* 0x0000000895077223 */ /* 0x000fe200000101c2 */
[----:B------:R-:W-:-:S02]  /*18930*/  FSEL R86, R86, -INF , !P3 ;  /* 0xff80000056567808 */ /* 0x000fc40005800000 */
[-C--:B------:R-:W-:Y:S02]  /*18940*/  ISETP.GE.AND P1, PT, R31, R151.reuse, PT ;  /* 0x000000971f00720c */ /* 0x080fe40003f26270 */
[----:B------:R-:W-:Y:S01]  /*18950*/  ISETP.GE.AND P3, PT, R32, R151, PT ;  /* 0x000000972000720c */ /* 0x000fe20003f66270 */
[----:B------:R-:W-:Y:S01]  /*18960*/  FFMA.FTZ R5, -R149, R5, R174 ;  /* 0x0000000595057223 */ /* 0x000fe200000101ae */
[----:B------:R-:W-:Y:S02]  /*18970*/  FSEL R83, R83, -INF , !P4 ;  /* 0xff80000053537808 */ /* 0x000fe40006000000 */
[----:B------:R-:W-:Y:S01]  /*18980*/  FSEL R158, R0, -INF , !P0 ;  /* 0xff800000009e7808 */ /* 0x000fe20004000000 */
[----:B------:R-:W-:Y:S01]  /*18990*/  IMAD.IADD R0, R3, 0x1, -R38 ;  /* 0x0000000103007824 */ /* 0x000fe200078e0a26 */
[----:B------:R-:W-:Y:S02]  /*189a0*/  ISETP.GE.AND P4, PT, R34, R151, PT ;  /* 0x000000972200720c */ /* 0x000fe40003f86270 */
[----:B------:R-:W-:-:S02]  /*189b0*/  FSEL R131, R80, -INF , !P5 ;  /* 0xff80000050837808 */ /* 0x000fc40006800000 */
[----:B------:R-:W-:Y:S02]  /*189c0*/  FSEL R80, R95, -INF , !P1 ;  /* 0xff8000005f507808 */ /* 0x000fe40004800000 */
[----:B------:R-:W-:Y:S01]  /*189d0*/  FSEL R141, R6, -INF , !P3 ;  /* 0xff800000068d7808 */ /* 0x000fe20005800000 */
[C---:B------:R-:W-:Y:S01]  /*189e0*/  IMAD.IADD R6, R3.reuse, 0x1, -R39 ;  /* 0x0000000103067824 */ /* 0x040fe200078e0a27 */
[----:B------:R-:W-:Y:S01]  /*189f0*/  FSEL R159, R4, -INF , !P6 ;  /* 0xff800000049f7808 */ /* 0x000fe20007000000 */
[----:B------:R-:W-:Y:S01]  /*18a00*/  IMAD.IADD R9, R3, 0x1, -R19 ;  /* 0x0000000103097824 */ /* 0x000fe200078e0a13 */
[----:B------:R-:W-:Y:S02]  /*18a10*/  FSEL R95, R7, -INF , !P1 ;  /* 0xff800000075f7808 */ /* 0x000fe40004800000 */
[-C--:B------:R-:W-:Y:S02]  /*18a20*/  IADD3 R4, PT, PT, -R37, R3.reuse, RZ ;  /* 0x0000000325047210 */ /* 0x080fe40007ffe1ff */
        /* <DEDUP_REMOVED lines=18> */
[----:B------:R-:W-:Y:S01]  /*18b50*/  FFMA.FTZ R6, -R149, R6, R162 ;  /* 0x0000000695067223 */ /* 0x000fe200000101a2 */
[----:B------:R-:W-:Y:S01]  /*18b60*/  ISETP.GE.AND P0, PT, R19, R151, PT ;  /* 0x000000971300720c */ /* 0x000fe20003f06270 */
[C---:B------:R-:W-:Y:S01]  /*18b70*/  FFMA.FTZ R4, -R149.reuse, R4, R170 ;  /* 0x0000000495047223 */ /* 0x040fe200000101aa */
[----:B------:R-:W-:Y:S01]  /*18b80*/  FSEL R94, R94, -INF , !P3 ;  /* 0xff8000005e5e7808 */ /* 0x000fe20005800000 */
[----:B------:R-:W-:Y:S01]  /*18b90*/  FFMA.FTZ R7, -R149, R8, R167 ;  /* 0x0000000895077223 */ /* 0x000fe200000101a7 */
[----:B------:R-:W-:-:S02]  /*18ba0*/  FSEL R153, R91, -INF , !P6 ;  /* 0xff8000005b997808 */ /* 0x000fc40007000000 */
[-C--:B------:R-:W-:Y:S02]  /*18bb0*/  ISETP.GE.AND P1, PT, R37, R151.reuse, PT ;  /* 0x000000972500720c */ /* 0x080fe40003f26270 */
[-C--:B------:R-:W-:Y:S02]  /*18bc0*/  ISETP.GE.AND P3, PT, R38, R151.reuse, PT ;  /* 0x000000972600720c */ /* 0x080fe40003f66270 */
[----:B------:R-:W-:Y:S01]  /*18bd0*/  ISETP.GE.AND P6, PT, R40, R151, PT ;  /* 0x000000972800720c */ /* 0x000fe20003fc6270 */
[----:B------:R-:W-:Y:S01]  /*18be0*/  FFMA.FTZ R5, -R149, R5, R163 ;  /* 0x0000000595057223 */ /* 0x000fe200000101a3 */
[----:B------:R-:W-:Y:S01]  /*18bf0*/  FSEL R170, R0, -INF , !P0 ;  /* 0xff80000000aa7808 */ /* 0x000fe20004000000 */
[----:B------:R-:W-:Y:S01]  /*18c00*/  IMAD.IADD R0, R3, 0x1, -R44 ;  /* 0x0000000103007824 */ /* 0x000fe200078e0a2c */
[----:B------:R-:W-:Y:S02]  /*18c10*/  ISETP.GE.AND P5, PT, R39, R151, PT ;  /* 0x000000972700720c */ /* 0x000fe40003fa6270 */
[----:B------:R-:W-:-:S02]  /*18c20*/  FSEL R91, R100, -INF , !P1 ;  /* 0xff800000645b7808 */ /* 0x000fc40004800000 */
        /* <DEDUP_REMOVED lines=20> */
[----:B------:R-:W-:Y:S02]  /*18d70*/  FSEL R163, R66, -INF , !P0 ;  /* 0xff80000042a37808 */ /* 0x000fe40004000000 */
[----:B------:R-:W-:Y:S01]  /*18d80*/  I2FP.F32.S32 R8, R8 ;  /* 0x0000000800087245 */ /* 0x000fe20000201400 */
[C---:B------:R-:W-:Y:S01]  /*18d90*/  FFMA.FTZ R0, -R149.reuse, R0, R186 ;  /* 0x0000000095007223 */ /* 0x040fe200000101ba */
[----:B------:R-:W-:Y:S01]  /*18da0*/  I2FP.F32.S32 R5, R5 ;  /* 0x0000000500057245 */ /* 0x000fe20000201400 */
[C---:B------:R-:W-:Y:S01]  /*18db0*/  FFMA.FTZ R6, -R149.reuse, R6, R183 ;  /* 0x0000000695067223 */ /* 0x040fe200000101b7 */
[----:B------:R-:W-:Y:S01]  /*18dc0*/  ISETP.GE.AND P0, PT, R24, R151, PT ;  /* 0x000000971800720c */ /* 0x000fe20003f06270 */
[----:B------:R-:W-:Y:S01]  /*18dd0*/  FFMA.FTZ R4, -R149, R4, R179 ;  /* 0x0000000495047223 */ /* 0x000fe200000101b3 */
[----:B------:R-:W-:-:S02]  /*18de0*/  FSEL R93, R93, -INF , !P4 ;  /* 0xff8000005d5d7808 */ /* 0x000fc40006000000 */
[----:B------:R-:W-:Y:S02]  /*18df0*/  FSEL R97, R97, -INF , !P6 ;  /* 0xff80000061617808 */ /* 0x000fe40007000000 */
[-C--:B------:R-:W-:Y:S02]  /*18e00*/  ISETP.GE.AND P4, PT, R44, R151.reuse, PT ;  /* 0x000000972c00720c */ /* 0x080fe40003f86270 */
[----:B------:R-:W-:Y:S01]  /*18e10*/  ISETP.GE.AND P6, PT, R46, R151, PT ;  /* 0x000000972e00720c */ /* 0x000fe20003fc6270 */
[C---:B------:R-:W-:Y:S01]  /*18e20*/  FFMA.FTZ R7, -R149.reuse, R8, R182 ;  /* 0x0000000895077223 */ /* 0x040fe200000101b6 */
[----:B------:R-:W-:Y:S01]  /*18e30*/  FSEL R98, R98, -INF , !P5 ;  /* 0xff80000062627808 */ /* 0x000fe20006800000 */
[----:B------:R-:W-:Y:S01]  /*18e40*/  FFMA.FTZ R5, -R149, R5, R178 ;  /* 0x0000000595057223 */ /* 0x000fe200000101b2 */
[----:B------:R-:W-:Y:S01]  /*18e50*/  FSEL R191, R0, -INF , !P0 ;  /* 0xff80000000bf7808 */ /* 0x000fe20004000000 */
[----:B------:R-:W-:Y:S01]  /*18e60*/  IMAD.IADD R0, R3, 0x1, -R50 ;  /* 0x0000000103007824 */ /* 0x000fe200078e0a32 */
[----:B------:R-:W-:-:S02]  /*18e70*/  ISETP.GE.AND P1, PT, R43, R151, PT ;  /* 0x000000972b00720c */ /* 0x000fc40003f26270 */
[----:B------:R-:W-:Y:S02]  /*18e80*/  ISETP.GE.AND P5, PT, R45, R151, PT ;  /* 0x000000972d00720c */ /* 0x000fe40003fa6270 */
[----:B------:R-:W-:Y:S01]  /*18e90*/  FSEL R180, R6, -INF , !P4 ;  /* 0xff80000006b47808 */ /* 0x000fe20006000000 */
[----:B------:R-:W-:Y:S01]  /*18ea0*/  IMAD.IADD R6, R3, 0x1, -R52 ;  /* 0x0000000103067824 */ /* 0x000fe200078e0a34 */
[----:B------:R-:W-:Y:S02]  /*18eb0*/  FSEL R181, R4, -INF , !P6 ;  /* 0xff80000004b57808 */ /* 0x000fe40007000000 */
[----:B------:R-:W-:Y:S02]  /*18ec0*/  IADD3 R4, PT, PT, -R49, R3, RZ ;  /* 0x0000000331047210 */ /* 0x000fe40007ffe1ff */
[----:B------:R-:W-:Y:S02]  /*18ed0*/  FSEL R177, R7, -INF , !P1 ;  /* 0xff80000007b17808 */ /* 0x000fe40004800000 */
[----:B------:R-:W-:-:S02]  /*18ee0*/  FSEL R179, R5, -INF , !P5 ;  /* 0xff80000005b37808 */ /* 0x000fc40006800000 */
[----:B------:R-:W-:Y:S02]  /*18ef0*/  IADD3 R7, PT, PT, -R54, R3, RZ ;  /* 0x0000000336077210 */ /* 0x000fe40007ffe1ff */
[----:B------:R-:W-:Y:S02]  /*18f00*/  IABS R5, R0 ;  /* 0x0000000000057213 */ /* 0x000fe40000000000 */
[----:B------:R-:W-:Y:S02]  /*18f10*/  IABS R8, R4 ;  /* 0x0000000400087213 */ /* 0x000fe40000000000 */
[----:B------:R-:W-:Y:S02]  /*18f20*/  IABS R4, R6 ;  /* 0x0000000600047213 */ /* 0x000fe40000000000 */
[----:B------:R-:W-:Y:S01]  /*18f30*/  IABS R0, R7 ;  /* 0x0000000700007213 */ /* 0x000fe20000000000 */
[----:B------:R-:W-:Y:S01]  /*18f40*/  IMAD.MOV.U32 R7, RZ, RZ, R5 ;  /* 0x000000ffff077224 */ /* 0x000fe200078e0005 */
[----:B------:R-:W-:-:S04]  /*18f50*/  MOV R5, R4 ;  /* 0x0000000400057202 */ /* 0x000fc80000000f00 */
[----:B------:R-:W-:-:S05]  /*18f60*/  I2FP.F32.S32 R5, R5 ;  /* 0x0000000500057245 */ /* 0x000fca0000201400 */
[----:B------:R-:W-:Y:S02]  /*18f70*/  FFMA.FTZ R5, -R149, R5, R169 ;  /* 0x0000000595057223 */ /* 0x000fe400000101a9 */
[----:B------:R-:W2:Y:S04]  /*18f80*/  LDL.LU R169, [R1+0x18] ;  /* 0x0000180001a97983 */ /* 0x000ea80000300800 */
[----:B------:R-:W3:Y:S04]  /*18f90*/  LDL.LU R196, [R1+0x3c] ;  /* 0x00003c0001c47983 */ /* 0x000ee80000300800 */
[----:B------:R-:W4:Y:S01]  /*18fa0*/  LDL.LU R222, [R1+0x38] ;  /* 0x0000380001de7983 */ /* 0x000f220000300800 */
[----:B------:R-:W-:-:S05]  /*18fb0*/  IMAD.IADD R9, R3, 0x1, -R30 ;  /* 0x0000000103097824 */ /* 0x000fca00078e0a1e */
[----:B------:R-:W-:Y:S01]  /*18fc0*/  IABS R6, R9 ;  /* 0x0000000900067213 */ /* 0x000fe20000000000 */
[----:B------:R-:W-:-:S04]  /*18fd0*/  IMAD.MOV.U32 R4, RZ, RZ, R0 ;  /* 0x000000ffff047224 */ /* 0x000fc800078e0000 */
[----:B------:R-:W-:Y:S01]  /*18fe0*/  IMAD.MOV.U32 R0, RZ, RZ, R6 ;  /* 0x000000ffff007224 */ /* 0x000fe200078e0006 */
[----:B------:R-:W-:-:S04]  /*18ff0*/  I2FP.F32.S32 R8, R8 ;  /* 0x0000000800087245 */ /* 0x000fc80000201400 */
[----:B------:R-:W-:Y:S02]  /*19000*/  I2FP.F32.S32 R0, R0 ;  /* 0x0000000000007245 */ /* 0x000fe40000201400 */
[----:B------:R-:W-:Y:S02]  /*19010*/  I2FP.F32.S32 R6, R7 ;  /* 0x0000000700067245 */ /* 0x000fe40000201400 */
[----:B------:R-:W-:Y:S01]  /*19020*/  I2FP.F32.S32 R4, R4 ;  /* 0x0000000400047245 */ /* 0x000fe20000201400 */
[C---:B------:R-:W-:Y:S01]  /*19030*/  FFMA.FTZ R0, -R149.reuse, R0, R161 ;  /* 0x0000000095007223 */ /* 0x040fe200000101a1 */
[----:B------:R-:W-:Y:S02]  /*19040*/  FSEL R110, R110, -INF , !P1 ;  /* 0xff8000006e6e7808 */ /* 0x000fe40004800000 */
[-C--:B------:R-:W-:Y:S01]  /*19050*/  ISETP.GE.AND P1, PT, R30, R151.reuse, PT ;  /* 0x000000971e00720c */ /* 0x080fe20003f26270 */
[----:B------:R-:W-:Y:S01]  /*19060*/  FFMA.FTZ R7, -R149, R8, R187 ;  /* 0x0000000895077223 */ /* 0x000fe200000101bb */
[----:B------:R-:W-:Y:S01]  /*19070*/  FSEL R99, R99, -INF , !P3 ;  /* 0xff80000063637808 */ /* 0x000fe20005800000 */
[----:B------:R-:W-:Y:S01]  /*19080*/  FFMA.FTZ R6, -R149, R6, R176 ;  /* 0x0000000695067223 */ /* 0x000fe200000101b0 */
[----:B------:R-:W-:-:S02]  /*19090*/  ISETP.GE.AND P3, PT, R49, R151, PT ;  /* 0x000000973100720c */ /* 0x000fc40003f66270 */
[----:B------:R-:W-:Y:S02]  /*190a0*/  FSEL R107, R107, -INF , !P5 ;  /* 0xff8000006b6b7808 */ /* 0x000fe40006800000 */
[----:B------:R-:W-:Y:S02]  /*190b0*/  FSEL R104, R104, -INF , !P6 ;  /* 0xff80000068687808 */ /* 0x000fe40007000000 */
[----:B------:R-:W-:Y:S01]  /*190c0*/  MOV R176, R160 ;  /* 0x000000a000b07202 */ /* 0x000fe20000000f00 */
[----:B------:R-:W-:Y:S01]  /*190d0*/  IMAD.MOV.U32 R160, RZ, RZ, R172 ;  /* 0x000000ffffa07224 */ /* 0x000fe200078e00ac */
[----:B------:R-:W-:Y:S01]  /*190e0*/  FSEL R109, R109, -INF , !P4 ;  /* 0xff8000006d6d7808 */ /* 0x000fe20006000000 */
[----:B------:R-:W-:Y:S01]  /*190f0*/  IMAD.MOV.U32 R161, RZ, RZ, R165 ;  /* 0x000000ffffa17224 */ /* 0x000fe200078e00a5 */
[-C--:B------:R-:W-:Y:S01]  /*19100*/  ISETP.GE.AND P5, PT, R52, R151.reuse, PT ;  /* 0x000000973400720c */ /* 0x080fe20003fa6270 */
[----:B------:R-:W-:Y:S01]  /*19110*/  IMAD.MOV.U32 R172, RZ, RZ, R224 ;  /* 0x000000ffffac7224 */ /* 0x000fe200078e00e0 */
[----:B------:R-:W-:-:S02]  /*19120*/  ISETP.GE.AND P6, PT, R54, R151, PT ;  /* 0x000000973600720c */ /* 0x000fc40003fc6270 */
[----:B------:R-:W-:Y:S01]  /*19130*/  FSEL R215, R0, -INF , !P1 ;  /* 0xff80000000d77808 */ /* 0x000fe20004800000 */
[----:B------:R-:W-:Y:S01]  /*19140*/  IMAD.MOV.U32 R224, RZ, RZ, R204 ;  /* 0x000000ffffe07224 */ /* 0x000fe200078e00cc */
[----:B------:R-:W-:Y:S02]  /*19150*/  ISETP.GE.AND P4, PT, R50, R151, PT ;  /* 0x000000973200720c */ /* 0x000fe40003f86270 */
[----:B------:R-:W-:Y:S02]  /*19160*/  FSEL R184, R78, -INF , !P0 ;  /* 0xff8000004eb87808 */ /* 0x000fe40004000000 */
[----:B------:R-:W-:Y:S01]  /*19170*/  IADD3 R0, PT, PT, -R58, R3, RZ ;  /* 0x000000033a007210 */ /* 0x000fe20007ffe1ff */
[----:B------:R-:W-:Y:S01]  /*19180*/  IMAD.MOV.U32 R204, RZ, RZ, R190 ;  /* 0x000000ffffcc7224 */ /* 0x000fe200078e00be */
[----:B------:R-:W-:Y:S02]  /*19190*/  MOV R165, R173 ;  /* 0x000000ad00a57202 */ /* 0x000fe40000000f00 */
[----:B------:R-:W-:-:S02]  /*191a0*/  FSEL R78, R117, -INF , !P3 ;  /* 0xff800000754e7808 */ /* 0x000fc40005800000 */
[----:B------:R-:W-:Y:S02]  /*191b0*/  MOV R173, R213 ;  /* 0x000000d500ad7202 */ /* 0x000fe40000000f00 */
[----:B------:R-:W-:Y:S01]  /*191c0*/  FSEL R117, R7, -INF , !P3 ;  /* 0xff80000007757808 */ /* 0x000fe20005800000 */
[----:B------:R-:W-:Y:S01]  /*191d0*/  IMAD.IADD R7, R3, 0x1, -R61 ;  /* 0x0000000103077824 */ /* 0x000fe200078e0a3d */
[----:B------:R-:W-:Y:S02]  /*191e0*/  MOV R185, R189 ;  /* 0x000000bd00b97202 */ /* 0x000fe40000000f00 */
[----:B------:R-:W-:Y:S02]  /*191f0*/  FSEL R190, R5, -INF , !P5 ;  /* 0xff80000005be7808 */ /* 0x000fe40006800000 */
[----:B------:R-:W-:Y:S01]  /*19200*/  FSEL R189, R6, -INF , !P4 ;  /* 0xff80000006bd7808 */ /* 0x000fe20006000000 */
[----:B------:R-:W-:Y:S01]  /*19210*/  IMAD.IADD R6, R3, 0x1, -R59 ;  /* 0x0000000103067824 */ /* 0x000fe200078e0a3b */
[----:B------:R-:W-:-:S02]  /*19220*/  IABS R5, R0 ;  /* 0x0000000000057213 */ /* 0x000fc40000000000 */
[----:B------:R-:W-:Y:S02]  /*19230*/  IADD3 R9, PT, PT, -R36, R3, RZ ;  /* 0x0000000324097210 */ /* 0x000fe40007ffe1ff */
[----:B------:R-:W-:Y:S01]  /*19240*/  IABS R0, R7 ;  /* 0x0000000700007213 */ /* 0x000fe20000000000 */
[----:B------:R-:W-:-:S05]  /*19250*/  IMAD.MOV.U32 R7, RZ, RZ, R5 ;  /* 0x000000ffff077224 */ /* 0x000fca00078e0005 */
[----:B------:R-:W-:Y:S01]  /*19260*/  I2FP.F32.S32 R7, R7 ;  /* 0x0000000700077245 */ /* 0x000fe20000201400 */
[----:B--2---:R-:W-:-:S05]  /*19270*/  FFMA.FTZ R4, -R149, R4, R169 ;  /* 0x0000000495047223 */ /* 0x004fca00000101a9 */
[----:B------:R-:W-:Y:S01]  /*19280*/  FSEL R213, R4, -INF , !P6 ;  /* 0xff80000004d57808 */ /* 0x000fe20007000000 */
[----:B------:R-:W-:-:S05]  /*19290*/  IMAD.IADD R4, R3, 0x1, -R56 ;  /* 0x0000000103047824 */ /* 0x000fca00078e0a38 */
[----:B------:R-:W-:Y:S02]  /*192a0*/  IABS R8, R4 ;  /* 0x0000000400087213 */ /* 0x000fe40000000000 */
[----:B------:R-:W-:Y:S02]  /*192b0*/  IABS R4, R6 ;  /* 0x0000000600047213 */ /* 0x000fe40000000000 */
[----:B------:R-:W-:-:S03]  /*192c0*/  IABS R6, R9 ;  /* 0x0000000900067213 */ /* 0x000fc60000000000 */
[----:B------:R-:W-:Y:S01]  /*192d0*/  IMAD.MOV.U32 R5, RZ, RZ, R4 ;  /* 0x000000ffff057224 */ /* 0x000fe200078e0004 */
[----:B------:R-:W-:Y:S01]  /*192e0*/  MOV R4, R0 ;  /* 0x0000000000047202 */ /* 0x000fe20000000f00 */
[----:B------:R-:W-:Y:S01]  /*192f0*/  IMAD.MOV.U32 R0, RZ, RZ, R6 ;  /* 0x000000ffff007224 */ /* 0x000fe200078e0006 */
[----:B------:R-:W-:Y:S01]  /*19300*/  I2FP.F32.S32 R6, R8 ;  /* 0x0000000800067245 */ /* 0x000fe20000201400 */
[C---:B---3--:R-:W-:Y:S01]  /*19310*/  FFMA.FTZ R7, -R149.reuse, R7, R196 ;  /* 0x0000000795077223 */ /* 0x048fe200000101c4 */
[----:B------:R-:W-:Y:S01]  /*19320*/  IMAD.MOV.U32 R196, RZ, RZ, R185 ;  /* 0x000000ffffc47224 */ /* 0x000fe200078e00b9 */
[----:B------:R-:W-:Y:S01]  /*19330*/  MOV R185, R208 ;  /* 0x000000d000b97202 */ /* 0x000fe20000000f00 */
[----:B------:R-:W-:Y:S02]  /*19340*/  IMAD.MOV.U32 R208, RZ, RZ, R216 ;  /* 0x000000ffffd07224 */ /* 0x000fe400078e00d8 */
[----:B----4-:R-:W-:Y:S01]  /*19350*/  FFMA.FTZ R8, -R149, R6, R222 ;  /* 0x0000000695087223 */ /* 0x010fe200000101de */
[----:B------:R-:W2:Y:S04]  /*19360*/  LDL.LU R216, [R1+0x48] ;  /* 0x0000480001d87983 */ /* 0x000ea80000300800 */
[----:B------:R-:W3:Y:S01]  /*19370*/  LDL.LU R222, [R1+0x28] ;  /* 0x0000280001de7983 */ /* 0x000ee20000300800 */
[----:B------:R-:W-:-:S02]  /*19380*/  I2FP.F32.S32 R5, R5 ;  /* 0x0000000500057245 */ /* 0x000fc40000201400 */
[----:B------:R-:W-:Y:S02]  /*19390*/  I2FP.F32.S32 R4, R4 ;  /* 0x0000000400047245 */ /* 0x000fe40000201400 */
[----:B------:R-:W-:Y:S01]  /*193a0*/  I2FP.F32.S32 R0, R0 ;  /* 0x0000000000007245 */ /* 0x000fe20000201400 */
[----:B------:R-:W-:Y:S01]  /*193b0*/  IMAD.MOV.U32 R169, RZ, RZ, R164 ;  /* 0x000000ffffa97224 */ /* 0x000fe200078e00a4 */
[-C--:B------:R-:W-:Y:S01]  /*193c0*/  ISETP.GE.AND P3, PT, R36, R151.reuse, PT ;  /* 0x000000972400720c */ /* 0x080fe20003f66270 */
[----:B------:R-:W-:Y:S01]  /*193d0*/  IMAD.MOV.U32 R164, RZ, RZ, R192 ;  /* 0x000000ffffa47224 */ /* 0x000fe200078e00c0 */
[----:B------:R-:W-:Y:S02]  /*193e0*/  FSEL R115, R115, -INF , !P4 ;  /* 0xff80000073737808 */ /* 0x000fe40006000000 */
[----:B------:R-:W-:Y:S01]  /*193f0*/  FSEL R192, R112, -INF , !P6 ;  /* 0xff80000070c07808 */ /* 0x000fe20007000000 */
[----:B------:R-:W-:Y:S01]  /*19400*/  IMAD.MOV.U32 R199, RZ, RZ, R221 ;  /* 0x000000ffffc77224 */ /* 0x000fe200078e00dd */
[----:B------:R-:W-:-:S02]  /*19410*/  ISETP.GE.AND P4, PT, R58, R151, PT ;  /* 0x000000973a00720c */ /* 0x000fc40003f86270 */
[-C--:B------:R-:W-:Y:S02]  /*19420*/  ISETP.GE.AND P6, PT, R61, R151.reuse, PT ;  /* 0x000000973d00720c */ /* 0x080fe40003fc6270 */
[-C--:B------:R-:W-:Y:S02]  /*19430*/  ISETP.GE.AND P0, PT, R56, R151.reuse, PT ;  /* 0x000000973800720c */ /* 0x080fe40003f06270 */
[----:B------:R-:W-:Y:S02]  /*19440*/  FSEL R114, R114, -INF , !P5 ;  /* 0xff80000072727808 */ /* 0x000fe40006800000 */
[----:B------:R-:W-:Y:S02]  /*19450*/  ISETP.GE.AND P5, PT, R59, R151, PT ;  /* 0x000000973b00720c */ /* 0x000fe40003fa6270 */
[----:B------:R-:W-:Y:S01]  /*19460*/  MOV R220, R208 ;  /* 0x000000d000dc7202 */ /* 0x000fe20000000f00 */
[----:B------:R-:W-:Y:S01]  /*19470*/  IMAD.IADD R10, R3, 0x1, -R42 ;  /* 0x00000001030a7824 */ /* 0x000fe200078e0a2a */
[----:B------:R-:W-:-:S02]  /*19480*/  FSEL R208, R8, -INF , !P0 ;  /* 0xff80000008d07808 */ /* 0x000fc40004000000 */
[----:B------:R-:W-:Y:S01]  /*19490*/  IADD3 R8, PT, PT, -R70, R3, RZ ;  /* 0x0000000346087210 */ /* 0x000fe20007ffe1ff */
[----:B------:R-:W-:Y:S01]  /*194a0*/  IMAD.MOV.U32 R198, RZ, RZ, R217 ;  /* 0x000000ffffc67224 */ /* 0x000fe200078e00d9 */
[----:B------:R-:W-:Y:S02]  /*194b0*/  FSEL R112, R122, -INF , !P4 ;  /* 0xff8000007a707808 */ /* 0x000fe40006000000 */
[----:B------:R-:W-:Y:S02]  /*194c0*/  FSEL R203, R90, -INF , !P1 ;  /* 0xff8000005acb7808 */ /* 0x000fe40004800000 */
[----:B------:R-:W-:Y:S02]  /*194d0*/  FSEL R90, R124, -INF , !P0 ;  /* 0xff8000007c5a7808 */ /* 0x000fe40004000000 */
[-C--:B------:R-:W-:Y:S02]  /*194e0*/  ISETP.GE.AND P0, PT, R65, R151.reuse, PT ;  /* 0x000000974100720c */ /* 0x080fe40003f06270 */
[----:B------:R-:W-:-:S02]  /*194f0*/  ISETP.GE.AND P1, PT, R64, R151, PT ;  /* 0x000000974000720c */ /* 0x000fc40003f26270 */
[----:B------:R-:W-:Y:S01]  /*19500*/  FSEL R214, R119, -INF , !P5 ;  /* 0xff80000077d67808 */ /* 0x000fe20006800000 */
[----:B------:R-:W-:Y:S01]  /*19510*/  IMAD.MOV.U32 R26, RZ, RZ, R231 ;  /* 0x000000ffff1a7224 */ /* 0x000fe200078e00e7 */
[----:B------:R-:W-:Y:S02]  /*19520*/  FSEL R217, R96, -INF , !P3 ;  /* 0xff80000060d97808 */ /* 0x000fe40005800000 */
[----:B------:R-:W-:Y:S01]  /*19530*/  FSEL R96, R130, -INF , !P1 ;  /* 0xff80000082607808 */ /* 0x000fe20004800000 */
[C---:B------:R-:W-:Y:S01]  /*19540*/  VIADD R14, R15.reuse, 0xf9 ;  /* 0x000000f90f0e7836 */ /* 0x040fe20000000000 */
[C---:B------:R-:W-:Y:S01]  /*19550*/  IADD3 R13, PT, PT, R15.reuse, 0xf1, RZ ;  /* 0x000000f10f0d7810 */ /* 0x040fe20007ffe0ff */
[----:B------:R-:W-:-:S03]  /*19560*/  VIADD R12, R15, 0xf8 ;  /* 0x000000f80f0c7836 */ /* 0x000fc60000000000 */
[----:B------:R-:W-:Y:S01]  /*19570*/  IADD3 R19, PT, PT, R2, -R14, RZ ;  /* 0x8000000e02137210 */ /* 0x000fe20007ffe0ff */
[C---:B------:R-:W-:Y:S02]  /*19580*/  IMAD.IADD R21, R3.reuse, 0x1, -R13 ;  /* 0x0000000103157824 */ /* 0x040fe400078e0a0d */
[C---:B------:R-:W-:Y:S02]  /*19590*/  IMAD.IADD R23, R3.reuse, 0x1, -R12 ;  /* 0x0000000103177824 */ /* 0x040fe400078e0a0c */
[----:B------:R-:W-:Y:S02]  /*195a0*/  IMAD.IADD R20, R3, 0x1, -R14 ;  /* 0x0000000103147824 */ /* 0x000fe400078e0a0e */
[C---:B---3--:R-:W-:Y:S01]  /*195b0*/  FFMA.FTZ R6, -R149.reuse, R5, R222 ;  /* 0x0000000595067223 */ /* 0x048fe200000101de */
[C---:B------:R-:W-:Y:S01]  /*195c0*/  FFMA.FTZ R5, -R149.reuse, R4, R196 ;  /* 0x0000000495057223 */ /* 0x040fe200000101c4 */
[----:B--2---:R-:W-:Y:S02]  /*195d0*/  FFMA.FTZ R4, -R149, R0, R216 ;  /* 0x0000000095047223 */ /* 0x004fe400000101d8 */
[----:B------:R-:W2:Y:S01]  /*195e0*/  LD.E R0, desc[UR6][R154.64+0xdc] ;  /* 0x0000dc069a007980 */ /* 0x000ea2000c101900 */
[----:B------:R-:W-:-:S02]  /*195f0*/  IMAD.MOV.U32 R196, RZ, RZ, R212 ;  /* 0x000000ffffc47224 */ /* 0x000fc400078e00d4 */
[----:B------:R-:W-:Y:S01]  /*19600*/  FSEL R221, R4, -INF , !P3 ;  /* 0xff80000004dd7808 */ /* 0x000fe20005800000 */
[----:B------:R-:W-:Y:S01]  /*19610*/  IMAD.IADD R4, R3, 0x1, -R65 ;  /* 0x0000000103047824 */ /* 0x000fe200078e0a41 */
[----:B------:R-:W-:Y:S01]  /*19620*/  FSEL R212, R7, -INF , !P4 ;  /* 0xff80000007d47808 */ /* 0x000fe20006000000 */
[----:B------:R-:W-:Y:S01]  /*19630*/  IMAD.IADD R7, R3, 0x1, -R67 ;  /* 0x0000000103077824 */ /* 0x000fe200078e0a43 */
[----:B------:R-:W-:Y:S02]  /*19640*/  FSEL R222, R5, -INF , !P6 ;  /* 0xff80000005de7808 */ /* 0x000fe40007000000 */
[----:B------:R-:W-:Y:S02]  /*19650*/  IADD3 R5, PT, PT, -R64, R3, RZ ;  /* 0x0000000340057210 */ /* 0x000fe40007ffe1ff */
[----:B------:R-:W-:Y:S02]  /*19660*/  FSEL R219, R6, -INF , !P5 ;  /* 0xff80000006db7808 */ /* 0x000fe40006800000 */
        /* <DEDUP_REMOVED lines=9> */
[----:B------:R-:W-:-:S04]  /*19700*/  I2FP.F32.S32 R9, R9 ;  /* 0x0000000900097245 */ /* 0x000fc80000201400 */
[----:B------:R-:W-:Y:S02]  /*19710*/  I2FP.F32.S32 R4, R4 ;  /* 0x0000000400047245 */ /* 0x000fe40000201400 */
[----:B------:R-:W-:Y:S02]  /*19720*/  I2FP.F32.S32 R7, R8 ;  /* 0x0000000800077245 */ /* 0x000fe40000201400 */
[----:B------:R-:W-:Y:S01]  /*19730*/  I2FP.F32.S32 R5, R5 ;  /* 0x0000000500057245 */ /* 0x000fe20000201400 */
[C---:B------:R-:W-:Y:S01]  /*19740*/  FFMA.FTZ R4, -R149.reuse, R4, R185 ;  /* 0x0000000495047223 */ /* 0x040fe200000101b9 */
[----:B------:R-:W-:Y:S02]  /*19750*/  I2FP.F32.S32 R6, R6 ;  /* 0x0000000600067245 */ /* 0x000fe40000201400 */
[----:B------:R-:W-:Y:S01]  /*19760*/  ISETP.GE.AND P4, PT, R42, R151, PT ;  /* 0x000000972a00720c */ /* 0x000fe20003f86270 */
[C---:B------:R-:W-:Y:S01]  /*19770*/  FFMA.FTZ R8, -R149.reuse, R9, R199 ;  /* 0x0000000995087223 */ /* 0x040fe200000101c7 */
[----:B------:R-:W-:Y:S01]  /*19780*/  FSEL R216, R118, -INF , !P6 ;  /* 0xff80000076d87808 */ /* 0x000fe20007000000 */
[C---:B------:R-:W-:Y:S01]  /*19790*/  FFMA.FTZ R7, -R149.reuse, R7, R198 ;  /* 0x0000000795077223 */ /* 0x040fe200000101c6 */
[----:B------:R-:W-:Y:S01]  /*197a0*/  FFMA.FTZ R5, -R149, R5, R196 ;  /* 0x0000000595057223 */ /* 0x000fe200000101c4 */
[----:B------:R-:W-:Y:S01]  /*197b0*/  ISETP.GE.AND P6, PT, R70, R151, PT ;  /* 0x000000974600720c */ /* 0x000fe20003fc6270 */
[----:B------:R-:W-:-:S02]  /*197c0*/  IMAD.MOV.U32 R199, RZ, RZ, R240 ;  /* 0x000000ffffc77224 */ /* 0x000fc400078e00f0 */
[----:B------:R-:W-:Y:S01]  /*197d0*/  FFMA.FTZ R6, -R149, R6, R220 ;  /* 0x0000000695067223 */ /* 0x000fe200000101dc */
[----:B------:R-:W-:Y:S01]  /*197e0*/  FSEL R240, R4, -INF , !P4 ;  /* 0xff80000004f07808 */ /* 0x000fe20006000000 */
[----:B------:R-:W-:Y:S01]  /*197f0*/  IMAD.IADD R4, R3, 0x1, -R74 ;  /* 0x0000000103047824 */ /* 0x000fe200078e0a4a */
[----:B------:R-:W-:Y:S02]  /*19800*/  ISETP.GE.AND P5, PT, R67, R151, PT ;  /* 0x000000974300720c */ /* 0x000fe40003fa6270 */
[----:B------:R-:W-:Y:S02]  /*19810*/  MOV R198, R230 ;  /* 0x000000e600c67202 */ /* 0x000fe40000000f00 */
[----:B------:R-:W-:Y:S01]  /*19820*/  FSEL R226, R7, -INF , !P0 ;  /* 0xff80000007e27808 */ /* 0x000fe20004000000 */
[----:B------:R-:W-:Y:S01]  /*19830*/  IMAD.IADD R7, R3, 0x1, -R76 ;  /* 0x0000000103077824 */ /* 0x000fe200078e0a4c */
[----:B------:R-:W-:Y:S01]  /*19840*/  FSEL R230, R5, -INF , !P6 ;  /* 0xff80000005e67808 */ /* 0x000fe20007000000 */
[----:B------:R-:W-:Y:S01]  /*19850*/  IMAD.IADD R10, R3, 0x1, -R48 ;  /* 0x00000001030a7824 */ /* 0x000fe200078e0a30 */
[----:B------:R-:W-:-:S02]  /*19860*/  FSEL R218, R8, -INF , !P1 ;  /* 0xff80000008da7808 */ /* 0x000fc40004800000 */
[-C--:B------:R-:W-:Y:S02]  /*19870*/  IADD3 R5, PT, PT, -R72, R3.reuse, RZ ;  /* 0x0000000348057210 */ /* 0x080fe40007ffe1ff */
[----:B------:R-:W-:Y:S02]  /*19880*/  FSEL R231, R6, -INF , !P5 ;  /* 0xff80000006e77808 */ /* 0x000fe40006800000 */
[----:B------:R-:W-:Y:S02]  /*19890*/  IADD3 R8, PT, PT, -R105, R3, RZ ;  /* 0x0000000369087210 */ /* 0x000fe40007ffe1ff */
[----:B------:R-:W-:Y:S02]  /*198a0*/  IABS R6, R4 ;  /* 0x0000000400067213 */ /* 0x000fe40000000000 */
[----:B------:R-:W-:Y:S02]  /*198b0*/  IABS R9, R5 ;  /* 0x0000000500097213 */ /* 0x000fe40000000000 */
[----:B------:R-:W-:-:S02]  /*198c0*/  IABS R5, R7 ;  /* 0x0000000700057213 */ /* 0x000fc40000000000 */
[----:B------:R-:W-:Y:S01]  /*198d0*/  IABS R4, R8 ;  /* 0x0000000800047213 */ /* 0x000fe20000000000 */
[----:B------:R-:W-:Y:S01]  /*198e0*/  IMAD.MOV.U32 R8, RZ, RZ, R6 ;  /* 0x000000ffff087224 */ /* 0x000fe200078e0006 */
[----:B------:R-:W-:Y:S02]  /*198f0*/  IABS R7, R10 ;  /* 0x0000000a00077213 */ /* 0x000fe40000000000 */
[----:B------:R-:W-:Y:S01]  /*19900*/  MOV R6, R5 ;  /* 0x0000000500067202 */ /* 0x000fe20000000f00 */
[----:B------:R-:W-:Y:S02]  /*19910*/  IMAD.MOV.U32 R5, RZ, RZ, R4 ;  /* 0x000000ffff057224 */ /* 0x000fe400078e0004 */
[----:B------:R-:W-:Y:S01]  /*19920*/  IMAD.MOV.U32 R4, RZ, RZ, R7 ;  /* 0x000000ffff047224 */ /* 0x000fe200078e0007 */
[----:B------:R-:W-:Y:S02]  /*19930*/  I2FP.F32.S32 R7, R8 ;  /* 0x0000000800077245 */ /* 0x000fe40000201400 */
[----:B------:R-:W-:Y:S01]  /*19940*/  MOV R185, R176 ;  /* 0x000000b000b97202 */ /* 0x000fe20000000f00 */
[----:B------:R-:W-:Y:S01]  /*19950*/  IMAD.MOV.U32 R176, RZ, RZ, R169 ;  /* 0x000000ffffb07224 */ /* 0x000fe200078e00a9 */
[----:B------:R-:W-:Y:S01]  /*19960*/  I2FP.F32.S32 R6, R6 ;  /* 0x0000000600067245 */ /* 0x000fe20000201400 */
[----:B------:R-:W-:Y:S01]  /*19970*/  IMAD.MOV.U32 R169, RZ, RZ, R161 ;  /* 0x000000ffffa97224 */ /* 0x000fe200078e00a1 */
[----:B------:R-:W-:Y:S01]  /*19980*/  MOV R161, R160 ;  /* 0x000000a000a17202 */ /* 0x000fe20000000f00 */
[----:B------:R-:W-:Y:S01]  /*19990*/  IMAD.MOV.U32 R160, RZ, RZ, R165 ;  /* 0x000000ffffa07224 */ /* 0x000fe200078e00a5 */
[----:B------:R-:W-:Y:S01]  /*199a0*/  I2FP.F32.S32 R5, R5 ;  /* 0x0000000500057245 */ /* 0x000fe20000201400 */
[----:B------:R-:W-:Y:S01]  /*199b0*/  FFMA.FTZ R7, -R149, R7, R199 ;  /* 0x0000000795077223 */ /* 0x000fe200000101c7 */
[----:B------:R-:W-:Y:S01]  /*199c0*/  IMAD.MOV.U32 R165, RZ, RZ, R164 ;  /* 0x000000ffffa57224 */ /* 0x000fe200078e00a4 */
[----:B------:R-:W-:Y:S01]  /*199d0*/  ISETP.GE.AND P1, PT, R74, R151, PT ;  /* 0x000000974a00720c */ /* 0x000fe20003f26270 */
[----:B------:R-:W-:Y:S01]  /*199e0*/  IMAD.MOV.U32 R196, RZ, RZ, R224 ;  /* 0x000000ffffc47224 */ /* 0x000fe200078e00e0 */
[----:B------:R-:W-:Y:S01]  /*199f0*/  MOV R164, R173 ;  /* 0x000000ad00a47202 */ /* 0x000fe20000000f00 */
[----:B------:R-:W-:-:S02]  /*19a00*/  IMAD.MOV.U32 R173, RZ, RZ, R225 ;  /* 0x000000ffffad7224 */ /* 0x000fc400078e00e1 */
[----:B------:R-:W-:Y:S01]  /*19a10*/  FFMA.FTZ R6, -R149, R6, R198 ;  /* 0x0000000695067223 */ /* 0x000fe200000101c6 */
[----:B------:R-:W-:Y:S01]  /*19a20*/  FSEL R225, R103, -INF , !P4 ;  /* 0xff80000067e17808 */ /* 0x000fe20006000000 */
[----:B------:R-:W-:Y:S01]  /*19a30*/  IMAD.MOV.U32 R198, RZ, RZ, R239 ;  /* 0x000000ffffc67224 */ /* 0x000fe200078e00ef */
[----:B------:R-:W-:Y:S01]  /*19a40*/  I2FP.F32.S32 R4, R4 ;  /* 0x0000000400047245 */ /* 0x000fe20000201400 */
[----:B------:R-:W-:Y:S01]  /*19a50*/  FFMA.FTZ R5, -R149, R5, R196 ;  /* 0x0000000595057223 */ /* 0x000fe200000101c4 */
[----:B------:R-:W-:Y:S02]  /*19a60*/  FSEL R239, R138, -INF , !P1 ;  /* 0xff8000008aef7808 */ /* 0x000fe40004800000 */
[----:B------:R-:W-:Y:S02]  /*19a70*/  FSEL R103, R7, -INF , !P1 ;  /* 0xff80000007677808 */ /* 0x000fe40004800000 */
[----:B------:R-:W-:Y:S02]  /*19a80*/  ISETP.GE.AND P1, PT, R105, R151, PT ;  /* 0x000000976900720c */ /* 0x000fe40003f26270 */
[----:B------:R-:W-:Y:S01]  /*19a90*/  I2FP.F32.S32 R9, R9 ;  /* 0x0000000900097245 */ /* 0x000fe20000201400 */
[----:B------:R-:W-:Y:S01]  /*19aa0*/  FFMA.FTZ R4, -R149, R4, R248 ;  /* 0x0000000495047223 */ /* 0x000fe200000101f8 */
[----:B------:R-:W-:-:S02]  /*19ab0*/  FSEL R224, R127, -INF , !P6 ;  /* 0xff8000007fe07808 */ /* 0x000fc40007000000 */
[----:B------:R-:W-:Y:S01]  /*19ac0*/  FSEL R16, R5, -INF , !P1 ;  /* 0xff80000005107808 */ /* 0x000fe20004800000 */
[----:B------:R-:W-:Y:S01]  /*19ad0*/  IMAD.IADD R5, R3, 0x1, -R81 ;  /* 0x0000000103057824 */ /* 0x000fe200078e0a51 */
[----:B------:R-:W-:Y:S01]  /*19ae0*/  ISETP.GE.AND P6, PT, R48, R151, PT ;  /* 0x000000973000720c */ /* 0x000fe20003fc6270 */
[----:B------:R-:W-:Y:S01]  /*19af0*/  FFMA.FTZ R8, -R149, R9, R26 ;  /* 0x0000000995087223 */ /* 0x000fe2000001011a */
[-C--:B------:R-:W-:Y:S02]  /*19b00*/  ISETP.GE.AND P3, PT, R72, R151.reuse, PT ;  /* 0x000000974800720c */ /* 0x080fe40003f66270 */
[----:B------:R-:W-:Y:S01]  /*19b10*/  FSEL R220, R129, -INF , !P0 ;  /* 0xff80000081dc7808 */ /* 0x000fe20004000000 */
[----:B------:R-:W-:Y:S01]  /*19b20*/  IMAD.IADD R7, R3, 0x1, -R85 ;  /* 0x0000000103077824 */ /* 0x000fe200078e0a55 */
[----:B------:R-:W-:Y:S02]  /*19b30*/  ISETP.GE.AND P0, PT, R76, R151, PT ;  /* 0x000000974c00720c */ /* 0x000fe40003f06270 */
[----:B------:R-:W-:-:S02]  /*19b40*/  FSEL R127, R4, -INF , !P6 ;  /* 0xff800000047f7808 */ /* 0x000fc40007000000 */
[----:B------:R-:W-:Y:S02]  /*19b50*/  IADD3 R4, PT, PT, -R82, R3, RZ ;  /* 0x0000000352047210 */ /* 0x000fe40007ffe1ff */
[----:B------:R-:W-:Y:S02]  /*19b60*/  IABS R9, R5 ;  /* 0x0000000500097213 */ /* 0x000fe40000000000 */
[----:B------:R-:W-:Y:S01]  /*19b70*/  FSEL R250, R8, -INF , !P3 ;  /* 0xff80000008fa7808 */ /* 0x000fe20005800000 */
[----:B------:R-:W-:Y:S01]  /*19b80*/  IMAD.IADD R8, R3, 0x1, -R87 ;  /* 0x0000000103087824 */ /* 0x000fe200078e0a57 */
[----:B------:R-:W-:Y:S02]  /*19b90*/  FSEL R11, R6, -INF , !P0 ;  /* 0xff800000060b7808 */ /* 0x000fe40004000000 */
[----:B------:R-:W-:Y:S02]  /*19ba0*/  IADD3 R10, PT, PT, -R55, R3, RZ ;  /* 0x00000003370a7210 */ /* 0x000fe40007ffe1ff */
[----:B------:R-:W-:-:S02]  /*19bb0*/  IABS R6, R4 ;  /* 0x0000000400067213 */ /* 0x000fc40000000000 */
[----:B------:R-:W-:Y:S02]  /*19bc0*/  I2FP.F32.S32 R9, R9 ;  /* 0x0000000900097245 */ /* 0x000fe40000201400 */
[----:B------:R-:W-:Y:S02]  /*19bd0*/  IABS R5, R7 ;  /* 0x0000000700057213 */ /* 0x000fe40000000000 */
[----:B------:R-:W-:Y:S02]  /*19be0*/  IABS R4, R8 ;  /* 0x0000000800047213 */ /* 0x000fe40000000000 */
[----:B------:R-:W-:Y:S01]  /*19bf0*/  IABS R7, R10 ;  /* 0x0000000a00077213 */ /* 0x000fe20000000000 */
[----:B------:R-:W-:Y:S01]  /*19c00*/  IMAD.MOV.U32 R8, RZ, RZ, R6 ;  /* 0x000000ffff087224 */ /* 0x000fe200078e0006 */
[----:B------:R-:W-:Y:S01]  /*19c10*/  FSEL R223, R128, -INF , !P5 ;  /* 0xff80000080df7808 */ /* 0x000fe20006800000 */
[----:B------:R-:W-:Y:S01]  /*19c20*/  FFMA.FTZ R9, -R149, R9, R198 ;  /* 0x0000000995097223 */ /* 0x000fe200000101c6 */
[----:B------:R-:W-:Y:S01]  /*19c30*/  ISETP.GE.AND P5, PT, R81, R151, PT ;  /* 0x000000975100720c */ /* 0x000fe20003fa6270 */
[----:B------:R-:W-:Y:S01]  /*19c40*/  IMAD.MOV.U32 R6, RZ, RZ, R5 ;  /* 0x000000ffff067224 */ /* 0x000fe200078e0005 */
[----:B------:R-:W-:-:S02]  /*19c50*/  MOV R196, R249 ;  /* 0x000000f900c47202 */ /* 0x000fc40000000f00 */
[----:B------:R-:W-:Y:S01]  /*19c60*/  MOV R5, R4 ;  /* 0x0000000400057202 */ /* 0x000fe20000000f00 */
[----:B------:R-:W-:Y:S01]  /*19c70*/  IMAD.MOV.U32 R4, RZ, RZ, R7 ;  /* 0x000000ffff047224 */ /* 0x000fe200078e0007 */
[----:B------:R-:W-:Y:S02]  /*19c80*/  FSEL R249, R135, -INF , !P1 ;  /* 0xff80000087f97808 */ /* 0x000fe40004800000 */
[----:B------:R-:W-:Y:S02]  /*19c90*/  ISETP.GE.AND P1, PT, R87, R151, PT ;  /* 0x000000975700720c */ /* 0x000fe40003f26270 */
[----:B------:R-:W-:Y:S02]  /*19ca0*/  FSEL R113, R113, -INF , !P6 ;  /* 0xff80000071717808 */ /* 0x000fe40007000000 */
[----:B------:R-:W-:Y:S02]  /*19cb0*/  I2FP.F32.S32 R7, R8 ;  /* 0x0000000800077245 */ /* 0x000fe40000201400 */
[----:B------:R-:W-:-:S02]  /*19cc0*/  FSEL R81, R142, -INF , !P5 ;  /* 0xff8000008e517808 */ /* 0x000fc40006800000 */
[----:B------:R-:W-:Y:S02]  /*19cd0*/  FSEL R87, R9, -INF , !P5 ;  /* 0xff80000009577808 */ /* 0x000fe40006800000 */
[----:B------:R-:W-:Y:S02]  /*19ce0*/  I2FP.F32.S32 R6, R6 ;  /* 0x0000000600067245 */ /* 0x000fe40000201400 */
[-C--:B------:R-:W-:Y:S02]  /*19cf0*/  ISETP.GE.AND P6, PT, R15, R151.reuse, PT ;  /* 0x000000970f00720c */ /* 0x080fe40003fc6270 */
[----:B------:R-:W-:Y:S02]  /*19d00*/  ISETP.GE.AND P5, PT, R101, R151, PT ;  /* 0x000000976500720c */ /* 0x000fe40003fa6270 */
[----:B------:R-:W-:Y:S02]  /*19d10*/  I2FP.F32.S32 R5, R5 ;  /* 0x0000000500057245 */ /* 0x000fe40000201400 */
[----:B------:R-:W-:Y:S01]  /*19d20*/  I2FP.F32.S32 R4, R4 ;  /* 0x0000000400047245 */ /* 0x000fe20000201400 */
[C---:B------:R-:W-:Y:S01]  /*19d30*/  FFMA.FTZ R8, -R149.reuse, R7, R196 ;  /* 0x0000000795087223 */ /* 0x040fe200000101c4 */
[----:B------:R-:W-:Y:S01]  /*19d40*/  FSEL R26, R120, -INF , !P5 ;  /* 0xff800000781a7808 */ /* 0x000fe20006800000 */
[----:B------:R-:W-:Y:S01]  /*19d50*/  FFMA.FTZ R7, -R149, R6, R185 ;  /* 0x0000000695077223 */ /* 0x000fe200000101b9 */
[----:B------:R-:W-:Y:S01]  /*19d60*/  FSEL R25, R125, -INF , !P6 ;  /* 0xff8000007d197808 */ /* 0x000fe20007000000 */
[C---:B------:R-:W-:Y:S01]  /*19d70*/  FFMA.FTZ R6, -R149.reuse, R5, R176 ;  /* 0x0000000595067223 */ /* 0x040fe200000101b0 */
[----:B------:R-:W-:-:S02]  /*19d80*/  FFMA.FTZ R5, -R149, R4, R169 ;  /* 0x0000000495057223 */ /* 0x000fc400000101a9 */
[----:B------:R-:W-:-:S04]  /*19d90*/  FMNMX3.FTZ R4, R25, R68, R26, !PT ;  /* 0x0000004419047276 */ /* 0x000fc8000781001a */
[----:B------:R-:W-:-:S04]  /*19da0*/  FMNMX3.FTZ R4, R4, R51, R53, !PT ;  /* 0x0000003304047276 */ /* 0x000fc80007810035 */
[----:B------:R-:W-:-:S04]  /*19db0*/  FMNMX3.FTZ R4, R4, R62, R60, !PT ;  /* 0x0000003e04047276 */ /* 0x000fc8000781003c */
[----:B------:R-:W-:Y:S02]  /*19dc0*/  FMNMX3.FTZ R4, R4, R33, R77, !PT ;  /* 0x0000002104047276 */ /* 0x000fe4000781004d */
[----:B------:R-:W-:Y:S02]  /*19dd0*/  FSEL R227, R140, -INF , !P3 ;  /* 0xff8000008ce37808 */ /* 0x000fe40005800000 */
[----:B------:R-:W-:Y:S02]  /*19de0*/  FMNMX3.FTZ R4, R4, R73, R71, !PT ;  /* 0x0000004904047276 */ /* 0x000fe40007810047 */
[----:B------:R-:W-:Y:S02]  /*19df0*/  FSEL R248, R136, -INF , !P0 ;  /* 0xff80000088f87808 */ /* 0x000fe40004000000 */
[-C--:B------:R-:W-:Y:S02]  /*19e00*/  ISETP.GE.AND P3, PT, R85, R151.reuse, PT ;  /* 0x000000975500720c */ /* 0x080fe40003f66270 */
[----:B------:R-:W-:-:S02]  /*19e10*/  ISETP.GE.AND P0, PT, R55, R151, PT ;  /* 0x000000973700720c */ /* 0x000fc40003f06270 */
[----:B------:R-:W-:Y:S02]  /*19e20*/  FMNMX3.FTZ R4, R4, R69, R116, !PT ;  /* 0x0000004504047276 */ /* 0x000fe40007810074 */
[----:B------:R-:W-:Y:S02]  /*19e30*/  FSEL R119, R145, -INF , !P3 ;  /* 0xff80000091777808 */ /* 0x000fe40005800000 */
[----:B------:R-:W-:Y:S02]  /*19e40*/  FSEL R125, R144, -INF , !P1 ;  /* 0xff800000907d7808 */ /* 0x000fe40004800000 */
[----:B------:R-:W-:Y:S02]  /*19e50*/  FSEL R140, R6, -INF , !P1 ;  /* 0xff800000068c7808 */ /* 0x000fe40004800000 */
[----:B------:R-:W-:Y:S02]  /*19e60*/  FSEL R105, R137, -INF , !P0 ;  /* 0xff80000089697808 */ /* 0x000fe40004000000 */
[----:B------:R-:W-:-:S02]  /*19e70*/  FSEL R145, R5, -INF , !P0 ;  /* 0xff80000005917808 */ /* 0x000fc40004000000 */
[-C--:B------:R-:W-:Y:S02]  /*19e80*/  ISETP.GE.AND P1, PT, R101, R151.reuse, PT ;  /* 0x000000976500720c */ /* 0x080fe40003f26270 */
[C---:B------:R-:W-:Y:S01]  /*19e90*/  ISETP.GE.AND P0, PT, R15.reuse, R151, PT ;  /* 0x000000970f00720c */ /* 0x040fe20003f06270 */
[----:B------:R-:W-:Y:S01]  /*19ea0*/  IMAD.MOV.U32 R85, RZ, RZ, R11 ;  /* 0x000000ffff557224 */ /* 0x000fe200078e000b */
[----:B------:R-:W-:Y:S01]  /*19eb0*/  FMNMX3.FTZ R4, R4, R89, R86, !PT ;  /* 0x0000005904047276 */ /* 0x000fe20007810056 */
[C---:B------:R-:W-:Y:S01]  /*19ec0*/  VIADD R10, R15.reuse, 0xf0 ;  /* 0x000000f00f0a7836 */ /* 0x040fe20000000000 */
[----:B------:R-:W-:Y:S01]  /*19ed0*/  ISETP.GE.AND P4, PT, R82, R151, PT ;  /* 0x000000975200720c */ /* 0x000fe20003f86270 */
[C---:B------:R-:W-:Y:S01]  /*19ee0*/  VIADD R11, R15.reuse, 0xe9 ;  /* 0x000000e90f0b7836 */ /* 0x040fe20000000000 */
[----:B------:R-:W-:Y:S02]  /*19ef0*/  IADD3 R9, PT, PT, R15, 0xe8, RZ ;  /* 0x000000e80f097810 */ /* 0x000fe40007ffe0ff */
[----:B------:R-:W-:-:S02]  /*19f00*/  FSEL R28, R132, -INF , !P1 ;  /* 0xff800000841c7808 */ /* 0x000fc40004800000 */
[----:B------:R-:W-:Y:S02]  /*19f10*/  FSEL R24, R133, -INF , !P0 ;  /* 0xff80000085187808 */ /* 0x000fe40004000000 */
[----:B------:R-:W-:Y:S01]  /*19f20*/  FMNMX3.FTZ R4, R4, R83, R131, !PT ;  /* 0x0000005304047276 */ /* 0x000fe20007810083 */
[----:B------:R-:W-:Y:S01]  /*19f30*/  IMAD.IADD R6, R2, 0x1, -R9 ;  /* 0x0000000102067824 */ /* 0x000fe200078e0a09 */
[----:B------:R-:W-:Y:S01]  /*19f40*/  FSEL R128, R8, -INF , !P4 ;  /* 0xff80000008807808 */ /* 0x000fe20006000000 */
[C---:B------:R-:W-:Y:S01]  /*19f50*/  IMAD.IADD R5, R2.reuse, 0x1, -R11 ;  /* 0x0000000102057824 */ /* 0x040fe200078e0a0b */
[----:B------:R-:W-:Y:S01]  /*19f60*/  MOV R144, R16 ;  /* 0x0000001000907202 */ /* 0x000fe20000000f00 */
[C---:B------:R-:W-:Y:S01]  /*19f70*/  IMAD.IADD R16, R2.reuse, 0x1, -R13 ;  /* 0x0000000102107824 */ /* 0x040fe200078e0a0d */
[C---:B------:R-:W-:Y:S01]  /*19f80*/  IADD3 R8, PT, PT, R2.reuse, -R10, RZ ;  /* 0x8000000a02087210 */ /* 0x040fe20007ffe0ff */
[----:B------:R-:W-:Y:S01]  /*19f90*/  IMAD.IADD R15, R2, 0x1, -R12 ;  /* 0x00000001020f7824 */ /* 0x000fe200078e0a0c */
        /* <DEDUP_REMOVED lines=10> */
[C---:B------:R-:W-:Y:S01]  /*1a040*/  IMAD.IADD R18, R3.reuse, 0x1, -R9 ;  /* 0x0000000103127824 */ /* 0x040fe200078e0a09 */
[----:B------:R-:W-:Y:S01]  /*1a050*/  IADD3 R22, PT, PT, -R10, R3, RZ ;  /* 0x000000030a167210 */ /* 0x000fe20007ffe1ff */
[----:B------:R-:W-:Y:S01]  /*1a060*/  IMAD.IADD R17, R3, 0x1, -R11 ;  /* 0x0000000103117824 */ /* 0x000fe200078e0a0b */
        /* <DEDUP_REMOVED lines=15> */
[----:B------:R-:W-:Y:S02]  /*1a160*/  FMNMX3.FTZ R2, R2, R168, R167, !PT ;  /* 0x000000a802027276 */ /* 0x000fe400078100a7 */
[----:B------:R-:W-:Y:S02]  /*1a170*/  IABS R7, R6 ;  /* 0x0000000600077213 */ /* 0x000fe40000000000 */
[----:B------:R-:W-:Y:S02]  /*1a180*/  FMNMX3.FTZ R3, R3, R216, R217, !PT ;  /* 0x000000d803037276 */ /* 0x000fe400078100d9 */
[----:B------:R-:W-:Y:S02]  /*1a190*/  IABS R6, R5 ;  /* 0x0000000500067213 */ /* 0x000fe40000000000 */
[----:B------:R-:W-:-:S02]  /*1a1a0*/  FMNMX3.FTZ R2, R2, R170, R177, !PT ;  /* 0x000000aa02027276 */ /* 0x000fc400078100b1 */
[----:B------:R-:W-:Y:S02]  /*1a1b0*/  MOV R5, R7 ;  /* 0x0000000700057202 */ /* 0x000fe40000000f00 */
[----:B------:R-:W-:Y:S02]  /*1a1c0*/  FMNMX3.FTZ R3, R3, R96, R220, !PT ;  /* 0x0000006003037276 */ /* 0x000fe400078100dc */
[----:B------:R-:W-:Y:S02]  /*1a1d0*/  I2FP.F32.S32 R6, R6 ;  /* 0x0000000600067245 */ /* 0x000fe40000201400 */
[----:B------:R-:W-:Y:S02]  /*1a1e0*/  IABS R4, R16 ;  /* 0x0000001000047213 */ /* 0x000fe40000000000 */
[----:B------:R-:W-:Y:S02]  /*1a1f0*/  FMNMX3.FTZ R2, R2, R180, R179, !PT ;  /* 0x000000b402027276 */ /* 0x000fe400078100b3 */
[----:B------:R-:W-:-:S02]  /*1a200*/  I2FP.F32.S32 R5, R5 ;  /* 0x0000000500057245 */ /* 0x000fc40000201400 */
[----:B------:R-:W-:Y:S02]  /*1a210*/  FMNMX3.FTZ R3, R3, R223, R224, !PT ;  /* 0x000000df03037276 */ /* 0x000fe400078100e0 */
[----:B------:R-:W-:Y:S02]  /*1a220*/  IABS R7, R15 ;  /* 0x0000000f00077213 */ /* 0x000fe40000000000 */
[----:B------:R-:W-:Y:S01]  /*1a230*/  ISETP.GE.AND P3, PT, R13, R151, PT ;  /* 0x000000970d00720c */ /* 0x000fe20003f66270 */
[C---:B------:R-:W-:Y:S01]  /*1a240*/  FFMA.FTZ R13, -R149.reuse, R6, R160 ;  /* 0x00000006950d7223 */ /* 0x040fe200000101a0 */
[----:B------:R-:W-:Y:S01]  /*1a250*/  FMNMX3.FTZ R2, R2, R181, R191, !PT ;  /* 0x000000b502027276 */ /* 0x000fe200078100bf */
[----:B------:R-:W-:Y:S01]  /*1a260*/  IMAD.MOV.U32 R6, RZ, RZ, R4 ;  /* 0x000000ffff067224 */ /* 0x000fe200078e0004 */
[----:B------:R-:W-:Y:S01]  /*1a270*/  ISETP.GE.AND P0, PT, R14, R151, PT ;  /* 0x000000970e00720c */ /* 0x000fe20003f06270 */
[----:B------:R-:W-:Y:S01]  /*1a280*/  FFMA.FTZ R14, -R149, R5, R161 ;  /* 0x00000005950e7223 */ /* 0x000fe200000101a1 */
[----:B------:R-:W-:-:S02]  /*1a290*/  FMNMX3.FTZ R3, R3, R225, R227, !PT ;  /* 0x000000e103037276 */ /* 0x000fc400078100e3 */
[----:B------:R-:W-:Y:S02]  /*1a2a0*/  MOV R4, R7 ;  /* 0x0000000700047202 */ /* 0x000fe40000000f00 */
[----:B------:R-:W-:Y:S02]  /*1a2b0*/  IABS R5, R8 ;  /* 0x0000000800057213 */ /* 0x000fe40000000000 */
[----:B------:R-:W-:Y:S02]  /*1a2c0*/  FMNMX3.FTZ R2, R2, R117, R189, !PT ;  /* 0x0000007502027276 */ /* 0x000fe400078100bd */
[----:B------:R-:W-:Y:S02]  /*1a2d0*/  FMNMX3.FTZ R3, R3, R239, R248, !PT ;  /* 0x000000ef03037276 */ /* 0x000fe400078100f8 */
[----:B------:R-:W-:Y:S02]  /*1a2e0*/  I2FP.F32.S32 R4, R4 ;  /* 0x0000000400047245 */ /* 0x000fe40000201400 */
[----:B------:R-:W-:-:S02]  /*1a2f0*/  I2FP.F32.S32 R7, R5 ;  /* 0x0000000500077245 */ /* 0x000fc40000201400 */
[----:B------:R-:W-:Y:S02]  /*1a300*/  FMNMX3.FTZ R2, R2, R190, R213, !PT ;  /* 0x000000be02027276 */ /* 0x000fe400078100d5 */
[----:B------:R-:W-:Y:S02]  /*1a310*/  FSEL R82, R146, -INF , !P4 ;  /* 0xff80000092527808 */ /* 0x000fe40006000000 */
[----:B------:R-:W-:Y:S02]  /*1a320*/  I2FP.F32.S32 R5, R6 ;  /* 0x0000000600057245 */ /* 0x000fe40000201400 */
[----:B------:R-:W-:Y:S01]  /*1a330*/  FMNMX3.FTZ R3, R3, R249, R113, !PT ;  /* 0x000000f903037276 */ /* 0x000fe20007810071 */
[----:B------:R-:W-:Y:S01]  /*1a340*/  FFMA.FTZ R8, -R149, R4, R173 ;  /* 0x0000000495087223 */ /* 0x000fe200000101ad */
[----:B------:R-:W-:Y:S01]  /*1a350*/  ISETP.GE.AND P6, PT, R9, R151, PT ;  /* 0x000000970900720c */ /* 0x000fe20003fc6270 */
[----:B------:R-:W-:Y:S01]  /*1a360*/  FFMA.FTZ R9, -R149, R7, R165 ;  /* 0x0000000795097223 */ /* 0x000fe200000101a5 */
[----:B------:R-:W-:-:S02]  /*1a370*/  IABS R4, R18 ;  /* 0x0000001200047213 */ /* 0x000fc40000000000 */
[----:B------:R-:W-:Y:S02]  /*1a380*/  FMNMX3.FTZ R2, R2, R215, R208, !PT ;  /* 0x000000d702027276 */ /* 0x000fe400078100d0 */
[----:B------:R-:W-:Y:S01]  /*1a390*/  ISETP.GE.AND P5, PT, R11, R151, PT ;  /* 0x000000970b00720c */ /* 0x000fe20003fa6270 */
[----:B------:R-:W-:Y:S01]  /*1a3a0*/  FFMA.FTZ R11, -R149, R5, R164 ;  /* 0x00000005950b7223 */ /* 0x000fe200000101a4 */
[----:B------:R-:W-:Y:S02]  /*1a3b0*/  IABS R7, R17 ;  /* 0x0000001100077213 */ /* 0x000fe40000000000 */
[----:B------:R-:W-:Y:S02]  /*1a3c0*/  FMNMX3.FTZ R3, R3, R81, R82, !PT ;  /* 0x0000005103037276 */ /* 0x000fe40007810052 */
[----:B------:R-:W-:Y:S01]  /*1a3d0*/  IABS R5, R19 ;  /* 0x0000001300057213 */ /* 0x000fe20000000000 */
[----:B------:R-:W-:Y:S01]  /*1a3e0*/  IMAD.MOV.U32 R6, RZ, RZ, R4 ;  /* 0x000000ffff067224 */ /* 0x000fe200078e0004 */
[----:B------:R-:W-:Y:S01]  /*1a3f0*/  FMNMX3.FTZ R2, R2, R212, R219, !PT ;  /* 0x000000d402027276 */ /* 0x000fe200078100db */
[----:B------:R-:W-:Y:S01]  /*1a400*/  IMAD.MOV.U32 R4, RZ, RZ, R7 ;  /* 0x000000ffff047224 */ /* 0x000fe200078e0007 */
[----:B------:R-:W-:-:S02]  /*1a410*/  ISETP.GE.AND P4, PT, R10, R151, PT ;  /* 0x000000970a00720c */ /* 0x000fc40003f86270 */
[----:B------:R-:W-:Y:S02]  /*1a420*/  FSEL R251, R14, -INF , !P6 ;  /* 0xff8000000efb7808 */ /* 0x000fe40007000000 */
[----:B------:R-:W-:Y:S02]  /*1a430*/  FMNMX3.FTZ R3, R3, R119, R125, !PT ;  /* 0x0000007703037276 */ /* 0x000fe4000781007d */
[----:B------:R-:W-:Y:S02]  /*1a440*/  I2FP.F32.S32 R7, R5 ;  /* 0x0000000500077245 */ /* 0x000fe40000201400 */
[----:B------:R-:W-:Y:S02]  /*1a450*/  FMNMX3.FTZ R2, R2, R222, R221, !PT ;  /* 0x000000de02027276 */ /* 0x000fe400078100dd */
[----:B------:R-:W-:Y:S02]  /*1a460*/  ISETP.GE.AND P1, PT, R12, R151, PT ;  /* 0x000000970c00720c */ /* 0x000fe40003f26270 */
[----:B------:R-:W-:-:S02]  /*1a470*/  FSEL R132, R13, -INF , !P5 ;  /* 0xff8000000d847808 */ /* 0x000fc40006800000 */
[----:B------:R-:W-:Y:S02]  /*1a480*/  FSEL R138, R9, -INF , !P4 ;  /* 0xff800000098a7808 */ /* 0x000fe40006000000 */
[----:B------:R-:W-:Y:S01]  /*1a490*/  FMNMX3.FTZ R3, R3, R105, R251, !PT ;  /* 0x0000006903037276 */ /* 0x000fe200078100fb */
[----:B------:R-:W-:Y:S01]  /*1a4a0*/  FFMA.FTZ R7, -R149, R7, R172 ;  /* 0x0000000795077223 */ /* 0x000fe200000101ac */
[----:B------:R-:W-:Y:S02]  /*1a4b0*/  FMNMX3.FTZ R2, R2, R218, R226, !PT ;  /* 0x000000da02027276 */ /* 0x000fe400078100e2 */
[----:B------:R-:W-:Y:S02]  /*1a4c0*/  FSEL R124, R11, -INF , !P3 ;  /* 0xff8000000b7c7808 */ /* 0x000fe40005800000 */
[----:B------:R-:W-:Y:S02]  /*1a4d0*/  FSEL R142, R8, -INF , !P1 ;  /* 0xff800000088e7808 */ /* 0x000fe40004800000 */
[----:B------:R-:W-:-:S02]  /*1a4e0*/  FMNMX3.FTZ R3, R3, R132, R138, !PT ;  /* 0x0000008403037276 */ /* 0x000fc4000781008a */
[----:B------:R-:W-:Y:S02]  /*1a4f0*/  I2FP.F32.S32 R4, R4 ;  /* 0x0000000400047245 */ /* 0x000fe40000201400 */
[----:B------:R-:W-:Y:S02]  /*1a500*/  I2FP.F32.S32 R5, R6 ;  /* 0x0000000600057245 */ /* 0x000fe40000201400 */
[----:B------:R-:W-:Y:S02]  /*1a510*/  FMNMX3.FTZ R2, R2, R231, R230, !PT ;  /* 0x000000e702027276 */ /* 0x000fe400078100e6 */
[----:B------:R-:W-:Y:S02]  /*1a520*/  FSEL R137, R7, -INF , !P0 ;  /* 0xff80000007897808 */ /* 0x000fe40004000000 */
[----:B------:R-:W-:Y:S01]  /*1a530*/  FMNMX3.FTZ R3, R3, R124, R142, !PT ;  /* 0x0000007c03037276 */ /* 0x000fe2000781008e */
[C---:B------:R-:W-:Y:S01]  /*1a540*/  FFMA.FTZ R10, -R149.reuse, R4, R201 ;  /* 0x00000004950a7223 */ /* 0x040fe200000101c9 */
[----:B------:R-:W-:Y:S01]  /*1a550*/  MOV R201, R150 ;  /* 0x0000009600c97202 */ /* 0x000fe20000000f00 */
[----:B------:R-:W-:Y:S01]  /*1a560*/  FFMA.FTZ R12, -R149, R5, R193 ;  /* 0x00000005950c7223 */ /* 0x000fe200000101c1 */
[----:B------:R-:W-:-:S02]  /*1a570*/  FMNMX3.FTZ R2, R2, R240, R250, !PT ;  /* 0x000000f002027276 */ /* 0x000fc400078100fa */
[----:B------:R-:W-:Y:S02]  /*1a580*/  FMNMX.FTZ R150, R137, R3, !PT ;  /* 0x0000000389967209 */ /* 0x000fe40007810000 */
[----:B------:R-:W-:Y:S02]  /*1a590*/  IABS R5, R21 ;  /* 0x0000001500057213 */ /* 0x000fe40000000000 */
[----:B------:R-:W-:Y:S02]  /*1a5a0*/  IABS R4, R22 ;  /* 0x0000001600047213 */ /* 0x000fe40000000000 */
[----:B------:R-:W-:Y:S02]  /*1a5b0*/  IABS R6, R23 ;  /* 0x0000001700067213 */ /* 0x000fe40000000000 */
[----:B------:R-:W-:Y:S01]  /*1a5c0*/  FMNMX3.FTZ R2, R2, R103, R85, !PT ;  /* 0x0000006702027276 */ /* 0x000fe20007810055 */
[----:B------:R-:W1:Y:S01]  /*1a5d0*/  SHFL.BFLY PT, R8, R150, 0x2, 0x1f ;  /* 0x0c401f0096087f89 */ /* 0x000e6200000e0000 */
[----:B------:R-:W-:Y:S01]  /*1a5e0*/  IMAD.MOV.U32 R3, RZ, RZ, R5 ;  /* 0x000000ffff037224 */ /* 0x000fe200078e0005 */
[----:B------:R-:W-:Y:S01]  /*1a5f0*/  I2FP.F32.S32 R5, R4 ;  /* 0x0000000400057245 */ /* 0x000fe20000201400 */
[----:B------:R-:W-:Y:S01]  /*1a600*/  IMAD.MOV.U32 R4, RZ, RZ, R6 ;  /* 0x000000ffff047224 */ /* 0x000fe200078e0006 */
[----:B------:R-:W-:-:S02]  /*1a610*/  FMNMX3.FTZ R2, R2, R144, R127, !PT ;  /* 0x0000009002027276 */ /* 0x000fc4000781007f */
[----:B------:R-:W-:Y:S02]  /*1a620*/  IABS R7, R20 ;  /* 0x0000001400077213 */ /* 0x000fe40000000000 */
[----:B------:R-:W-:Y:S02]  /*1a630*/  FMNMX3.FTZ R2, R2, R87, R128, !PT ;  /* 0x0000005702027276 */ /* 0x000fe40007810080 */
[----:B------:R-:W-:Y:S01]  /*1a640*/  I2FP.F32.S32 R6, R3 ;  /* 0x0000000300067245 */ /* 0x000fe20000201400 */
[----:B------:R-:W-:Y:S01]  /*1a650*/  FFMA.FTZ R5, -R149, R5, R201 ;  /* 0x0000000595057223 */ /* 0x000fe200000101c9 */
[----:B------:R-:W-:Y:S02]  /*1a660*/  MOV R3, R7 ;  /* 0x0000000700037202 */ /* 0x000fe40000000f00 */
[----:B------:R-:W-:Y:S02]  /*1a670*/  I2FP.F32.S32 R4, R4 ;  /* 0x0000000400047245 */ /* 0x000fe40000201400 */
[----:B------:R-:W-:-:S02]  /*1a680*/  FSEL R133, R12, -INF , !P6 ;  /* 0xff8000000c857808 */ /* 0x000fc40007000000 */
[----:B------:R-:W-:Y:S01]  /*1a690*/  FMNMX3.FTZ R2, R2, R129, R140, !PT ;  /* 0x0000008102027276 */ /* 0x000fe2000781008c */
[C---:B------:R-:W-:Y:S01]  /*1a6a0*/  FFMA.FTZ R6, -R149.reuse, R6, R200 ;  /* 0x0000000695067223 */ /* 0x040fe200000101c8 */
[----:B------:R-:W-:Y:S01]  /*1a6b0*/  I2FP.F32.S32 R3, R3 ;  /* 0x0000000300037245 */ /* 0x000fe20000201400 */
[----:B------:R-:W-:Y:S01]  /*1a6c0*/  FFMA.FTZ R4, -R149, R4, R209 ;  /* 0x0000000495047223 */ /* 0x000fe200000101d1 */
[----:B------:R-:W-:Y:S02]  /*1a6d0*/  FSEL R135, R10, -INF , !P5 ;  /* 0xff8000000a877808 */ /* 0x000fe40006800000 */
[----:B------:R-:W-:Y:S02]  /*1a6e0*/  FSEL R130, R5, -INF , !P4 ;  /* 0xff80000005827808 */ /* 0x000fe40006000000 */
[----:B------:R-:W-:Y:S01]  /*1a6f0*/  FMNMX3.FTZ R2, R2, R145, R133, !PT ;  /* 0x0000009102027276 */ /* 0x000fe20007810085 */
[----:B------:R-:W-:Y:S01]  /*1a700*/  FFMA.FTZ R3, -R149, R3, R205 ;  /* 0x0000000395037223 */ /* 0x000fe200000101cd */
[----:B------:R-:W-:-:S02]  /*1a710*/  FSEL R101, R6, -INF , !P3 ;  /* 0xff80000006657808 */ /* 0x000fc40005800000 */
[----:B------:R-:W-:Y:S02]  /*1a720*/  FSEL R118, R4, -INF , !P1 ;  /* 0xff80000004767808 */ /* 0x000fe40004800000 */
[----:B------:R-:W-:Y:S02]  /*1a730*/  FMNMX3.FTZ R2, R2, R135, R130, !PT ;  /* 0x0000008702027276 */ /* 0x000fe40007810082 */
[----:B------:R-:W-:Y:S02]  /*1a740*/  FSEL R120, R3, -INF , !P0 ;  /* 0xff80000003787808 */ /* 0x000fe40004000000 */
[----:B------:R-:W-:Y:S01]  /*1a750*/  FMNMX3.FTZ R2, R2, R101, R118, !PT ;  /* 0x0000006502027276 */ /* 0x000fe20007810076 */
[----:B------:R-:W-:Y:S01]  /*1a760*/  IMAD.MOV.U32 R209, RZ, RZ, R197 ;  /* 0x000000ffffd17224 */ /* 0x000fe200078e00c5 */
[----:B-1----:R-:W-:Y:S02]  /*1a770*/  FMNMX.FTZ R150, R150, R8, !PT ;  /* 0x0000000896967209 */ /* 0x002fe40007810000 */
[----:B------:R-:W-:-:S02]  /*1a780*/  MOV R197, R148 ;  /* 0x0000009400c57202 */ /* 0x000fc40000000f00 */
[----:B------:R-:W-:Y:S02]  /*1a790*/  FMNMX.FTZ R148, R120, R2, !PT ;  /* 0x0000000278947209 */ /* 0x000fe40007810000 */
[----:B------:R-:W1:Y:S04]  /*1a7a0*/  SHFL.BFLY PT, R2, R150, 0x1, 0x1f ;  /* 0x0c201f0096027f89 */ /* 0x000e6800000e0000 */
[----:B------:R-:W3:Y:S01]  /*1a7b0*/  SHFL.BFLY PT, R3, R148, 0x2, 0x1f ;  /* 0x0c401f0094037f89 */ /* 0x000ee200000e0000 */
[----:B------:R-:W4:Y:S01]  /*1a7c0*/  S2UR UR8, SR_CgaCtaId ;  /* 0x00000000000879c3 */ /* 0x000f220000008800 */
[----:B------:R-:W-:Y:S01]  /*1a7d0*/  IMAD.MOV.U32 R205, RZ, RZ, R204 ;  /* 0x000000ffffcd7224 */ /* 0x000fe200078e00cc */
[----:B-1----:R-:W-:Y:S02]  /*1a7e0*/  FMNMX.FTZ R150, R150, R2, !PT ;  /* 0x0000000296967209 */ /* 0x002fe40007810000 */
[----:B---3--:R-:W-:-:S03]  /*1a7f0*/  FMNMX.FTZ R148, R148, R3, !PT ;  /* 0x0000000394947209 */ /* 0x008fc60007810000 */
[----:B--2---:R-:W-:Y:S01]  /*1a800*/  FMUL.FTZ R5, R0, R150 ;  /* 0x0000009600057220 */ /* 0x004fe20000410000 */
[----:B------:R-:W-:Y:S01]  /*1a810*/  FSETP.NEU.FTZ.AND P0, PT, R150, -INF , PT ;  /* 0xff8000009600780b */ /* 0x000fe20003f1d000 */
[----:B------:R-:W1:Y:S03]  /*1a820*/  SHFL.BFLY PT, R3, R148, 0x1, 0x1f ;  /* 0x0c201f0094037f89 */ /* 0x000e6600000e0000 */
[----:B------:R-:W-:-:S05]  /*1a830*/  FSEL R5, R5, RZ, P0 ;  /* 0x000000ff05057208 */ /* 0x000fca0000000000 */
[----:B------:R-:W-:-:S04]  /*1a840*/  FFMA.FTZ R2, R25, R0, -R5 ;  /* 0x0000000019027223 */ /* 0x000fc80000010805 */
[----:B------:R2:W-:Y:S02]  /*1a850*/  MUFU.EX2 R204, R2 ;  /* 0x0000000200cc7308 */ /* 0x0005e40000000800 */
[----:B--2---:R-:W-:-:S06]  /*1a860*/  FFMA.FTZ R2, R68, R0, -R5 ;  /* 0x0000000044027223 */ /* 0x004fcc0000010805 */
        /* <DEDUP_REMOVED lines=13> */
[----:B-1----:R-:W-:-:S05]  /*1a940*/  IMAD.IADD R2, R188, 0x1, R197 ;  /* 0x00000001bc027824 */ /* 0x002fca00078e02c5 */
[----:B------:R-:W-:Y:S01]  /*1a950*/  LEA R160, R2, UR8, 0x1 ;  /* 0x0000000802a07c11 */ /* 0x000fe2000f8e08ff */
[----:B------:R-:W-:-:S04]  /*1a960*/  FFMA.FTZ R2, R75, R0, -R3 ;  /* 0x000000004b027223 */ /* 0x000fc80000010803 */
[----:B------:R1:W-:Y:S01]  /*1a970*/  MUFU.EX2 R194, R2 ;  /* 0x0000000200c27308 */ /* 0x0003e20000000800 */
[----:B------:R-:W-:Y:S02]  /*1a980*/  IMAD.MOV.U32 R122, RZ, RZ, R205 ;  /* 0x000000ffff7a7224 */ /* 0x000fe400078e00cd */
[-CC-:B-1----:R-:W-:Y:S01]  /*1a990*/  FFMA.FTZ R2, R28, R0.reuse, -R3.reuse ;  /* 0x000000001c027223 */ /* 0x182fe20000010803 */
[----:B------:R-:W-:Y:S02]  /*1a9a0*/  IMAD.IADD R136, R152, 0x1, R160 ;  /* 0x0000000198887824 */ /* 0x000fe400078e02a0 */
[----:B------:R-:W-:Y:S01]  /*1a9b0*/  FFMA.FTZ R4, R24, R0, -R3 ;  /* 0x0000000018047223 */ /* 0x000fe20000010803 */
[----:B------:R-:W-:Y:S01]  /*1a9c0*/  IADD3 R164, PT, PT, R209, R160, RZ ;  /* 0x000000a0d1a47210 */ /* 0x000fe20007ffe0ff */
[----:B------:R1:W-:Y:S01]  /*1a9d0*/  MUFU.EX2 R195, R2 ;  /* 0x0000000200c37308 */ /* 0x0003e20000000800 */
[----:B------:R-:W4:Y:S04]  /*1a9e0*/  LDSM.16.MT88.4 R24, [R160+0xa000] ;  /* 0x00a00000a018783b */ /* 0x000f280000004200 */
[----:B------:R-:W5:Y:S03]  /*1a9f0*/  LDSM.16.MT88.4 R20, [R136+0xa000] ;  /* 0x00a000008814783b */ /* 0x000f660000004200 */
[----:B------:R-:W4:Y:S01]  /*1aa00*/  MUFU.EX2 R197, R4 ;  /* 0x0000000400c57308 */ /* 0x000f220000000800 */
[----:B------:R-:W5:Y:S01]  /*1aa10*/  LDSM.16.MT88.4 R12, [R164+0xa000] ;  /* 0x00a00000a40c783b */ /* 0x000f620000004200 */
[----:B---3--:R-:W-:-:S02]  /*1aa20*/  F2FP.F16.F32.PACK_AB R8, R6, R204 ;  /* 0x000000cc0608723e */ /* 0x008fc400000000ff */
[----:B--2---:R-:W-:Y:S01]  /*1aa30*/  F2FP.F16.F32.PACK_AB R10, R206, R207 ;  /* 0x000000cfce0a723e */ /* 0x004fe200000000ff */
[----:B------:R-:W-:Y:S01]  /*1aa40*/  LDSM.16.MT88.4 R28, [R160+0xa800] ;  /* 0x00a80000a01c783b */ /* 0x000fe20000004200 */
[----:B-1----:R-:W-:-:S04]  /*1aa50*/  FFMA.FTZ R2, R63, R0, -R3 ;  /* 0x000000003f027223 */ /* 0x002fc80000010803 */
[----:B------:R1:W2:Y:S02]  /*1aa60*/  MUFU.EX2 R202, R2 ;  /* 0x0000000200ca7308 */ /* 0x0002a40000000800 */
[----:B-1----:R-:W-:-:S06]  /*1aa70*/  FFMA.FTZ R2, R62, R0, -R5 ;  /* 0x000000003e027223 */ /* 0x002fcc0000010805 */
[----:B------:R1:W3:Y:S02]  /*1aa80*/  MUFU.EX2 R205, R2 ;  /* 0x0000000200cd7308 */ /* 0x0002e40000000800 */
[----:B-1----:R-:W-:-:S06]  /*1aa90*/  FFMA.FTZ R2, R60, R0, -R5 ;  /* 0x000000003c027223 */ /* 0x002fcc0000010805 */
[----:B------:R1:W-:Y:S02]  /*1aaa0*/  MUFU.EX2 R210, R2 ;  /* 0x0000000200d27308 */ /* 0x0003e40000000800 */
[----:B-1----:R-:W-:-:S06]  /*1aab0*/  FFMA.FTZ R2, R33, R0, -R5 ;  /* 0x0000000021027223 */ /* 0x002fcc0000010805 */
[----:B------:R1:W3:Y:S01]  /*1aac0*/  MUFU.EX2 R209, R2 ;  /* 0x0000000200d17308 */ /* 0x0002e20000000800 */
[----:B------:R-:W-:-:S05]  /*1aad0*/  IMAD.IADD R7, R152, 0x1, R164 ;  /* 0x0000000198077824 */ /* 0x000fca00078e02a4 */
[----:B------:R-:W3:Y:S01]  /*1aae0*/  LDSM.16.MT88.4 R16, [R7+0xa000] ;  /* 0x00a000000710783b */ /* 0x000ee20000004200 */
[----:B-1----:R-:W-:-:S04]  /*1aaf0*/  FFMA.FTZ R2, R79, R0, -R3 ;  /* 0x000000004f027223 */ /* 0x002fc80000010803 */
[----:B------:R1:W-:Y:S02]  /*1ab00*/  MUFU.EX2 R75, R2 ;  /* 0x00000002004b7308 */ /* 0x0003e40000000800 */
[----:B-1----:R-:W-:-:S06]  /*1ab10*/  FFMA.FTZ R2, R84, R0, -R3 ;  /* 0x0000000054027223 */ /* 0x002fcc0000010803 */
[----:B------:R1:W3:Y:S02]  /*1ab20*/  MUFU.EX2 R198, R2 ;  /* 0x0000000200c67308 */ /* 0x0002e40000000800 */
[----:B-1----:R-:W-:-:S06]  /*1ab30*/  FFMA.FTZ R2, R88, R0, -R3 ;  /* 0x0000000058027223 */ /* 0x002fcc0000010803 */
[----:B------:R1:W-:Y:S01]  /*1ab40*/  MUFU.EX2 R196, R2 ;  /* 0x0000000200c47308 */ /* 0x0003e20000000800 */
[----:B----4-:R-:W-:Y:S02]  /*1ab50*/  F2FP.F16.F32.PACK_AB R9, R194, R197 ;  /* 0x000000c5c209723e */ /* 0x010fe400000000ff */
[----:B--2---:R-:W-:Y:S01]  /*1ab60*/  F2FP.F16.F32.PACK_AB R11, R202, R195 ;  /* 0x000000c3ca0b723e */ /* 0x004fe200000000ff */
[----:B-1----:R-:W-:-:S04]  /*1ab70*/  FFMA.FTZ R2, R92, R0, -R3 ;  /* 0x000000005c027223 */ /* 0x002fc80000010803 */
[----:B------:R1:W2:Y:S02]  /*1ab80*/  MUFU.EX2 R200, R2 ;  /* 0x0000000200c87308 */ /* 0x0002a40000000800 */
[----:B------:R-:W-:Y:S01]  /*1ab90*/  HMMA.16816.F32 R36, R8, R24, RZ ;  /* 0x000000180824723c */ /* 0x000fe200000018ff */
[----:B-1----:R-:W-:-:S05]  /*1aba0*/  FFMA.FTZ R2, R77, R0, -R5 ;  /* 0x000000004d027223 */ /* 0x002fca0000010805 */
[----:B------:R1:W-:Y:S02]  /*1abb0*/  MUFU.EX2 R74, R2 ;  /* 0x00000002004a7308 */ /* 0x0003e40000000800 */
[----:B------:R-:W-:Y:S01]  /*1abc0*/  HMMA.16816.F32 R40, R8, R26, RZ ;  /* 0x0000001a0828723c */ /* 0x000fe200000018ff */
[----:B-1----:R-:W-:-:S05]  /*1abd0*/  FFMA.FTZ R2, R73, R0, -R5 ;  /* 0x0000000049027223 */ /* 0x002fca0000010805 */
[----:B------:R1:W4:Y:S02]  /*1abe0*/  MUFU.EX2 R199, R2 ;  /* 0x0000000200c77308 */ /* 0x0003240000000800 */
[C---:B-----5:R-:W-:Y:S08]  /*1abf0*/  HMMA.16816.F32 R32, R8.reuse, R20, RZ ;  /* 0x000000140820723c */ /* 0x060ff000000018ff */
[----:B------:R-:W-:Y:S01]  /*1ac00*/  HMMA.16816.F32 R24, R8, R22, RZ ;  /* 0x000000160818723c */ /* 0x000fe200000018ff */
[----:B------:R-:W5:Y:S01]  /*1ac10*/  LDSM.16.MT88.4 R20, [R136+0xa800] ;  /* 0x00a800008814783b */ /* 0x000f620000004200 */
[----:B-1----:R-:W-:-:S04]  /*1ac20*/  FFMA.FTZ R2, R71, R0, -R5 ;  /* 0x0000000047027223 */ /* 0x002fc80000010805 */
[----:B------:R1:W-:Y:S02]  /*1ac30*/  MUFU.EX2 R193, R2 ;  /* 0x0000000200c17308 */ /* 0x0003e40000000800 */
[----:B-1----:R-:W-:-:S06]  /*1ac40*/  FFMA.FTZ R2, R69, R0, -R5 ;  /* 0x0000000045027223 */ /* 0x002fcc0000010805 */
[----:B------:R1:W4:Y:S01]  /*1ac50*/  MUFU.EX2 R201, R2 ;  /* 0x0000000200c97308 */ /* 0x0003220000000800 */
[----:B------:R-:W-:Y:S01]  /*1ac60*/  HMMA.16816.F32 R52, R8, R12, RZ ;  /* 0x0000000c0834723c */ /* 0x000fe200000018ff */
[----:B-1----:R-:W-:-:S06]  /*1ac70*/  FFMA.FTZ R2, R102, R0, -R3 ;  /* 0x0000000066027223 */ /* 0x002fcc0000010803 */
[----:B------:R1:W-:Y:S01]  /*1ac80*/  MUFU.EX2 R72, R2 ;  /* 0x0000000200487308 */ /* 0x0003e20000000800 */
[----:B------:R-:W-:Y:S01]  /*1ac90*/  HMMA.16816.F32 R56, R8, R14, RZ ;  /* 0x0000000e0838723c */ /* 0x000fe200000018ff */
[----:B------:R-:W4:Y:S01]  /*1aca0*/  LDSM.16.MT88.4 R12, [R7+0xa800] ;  /* 0x00a80000070c783b */ /* 0x000f220000004200 */
[----:B-1----:R-:W-:-:S05]  /*1acb0*/  FFMA.FTZ R2, R108, R0, -R3 ;  /* 0x000000006c027223 */ /* 0x002fca0000010803 */
[----:B------:R1:W4:Y:S01]  /*1acc0*/  MUFU.EX2 R187, R2 ;  /* 0x0000000200bb7308 */ /* 0x0003220000000800 */
[----:B---3--:R-:W-:Y:S01]  /*1acd0*/  HMMA.16816.F32 R48, R8, R16, RZ ;  /* 0x000000100830723c */ /* 0x008fe200000018ff */
[----:B-1----:R-:W-:-:S06]  /*1ace0*/  FFMA.FTZ R2, R106, R0, -R3 ;  /* 0x000000006a027223 */ /* 0x002fcc0000010803 */
[----:B------:R1:W-:Y:S01]  /*1acf0*/  MUFU.EX2 R76, R2 ;  /* 0x00000002004c7308 */ /* 0x0003e20000000800 */
[----:B------:R-:W-:Y:S01]  /*1ad00*/  HMMA.16816.F32 R44, R8, R18, RZ ;  /* 0x00000012082c723c */ /* 0x000fe200000018ff */
[----:B------:R-:W3:Y:S01]  /*1ad10*/  LDSM.16.MT88.4 R16, [R164+0xa800] ;  /* 0x00a80000a410783b */ /* 0x000ee20000004200 */
[----:B-1----:R-:W-:-:S05]  /*1ad20*/  FFMA.FTZ R2, R111, R0, -R3 ;  /* 0x000000006f027223 */ /* 0x002fca0000010803 */
[----:B------:R1:W3:Y:S01]  /*1ad30*/  MUFU.EX2 R188, R2 ;  /* 0x0000000200bc7308 */ /* 0x0002e20000000800 */
[----:B------:R-:W-:Y:S02]  /*1ad40*/  F2FP.F16.F32.PACK_AB R8, R205, R211 ;  /* 0x000000d3cd08723e */ /* 0x000fe400000000ff */
[----:B------:R-:W-:Y:S02]  /*1ad50*/  F2FP.F16.F32.PACK_AB R10, R209, R210 ;  /* 0x000000d2d10a723e */ /* 0x000fe400000000ff */
[----:B------:R-:W-:Y:S02]  /*1ad60*/  F2FP.F16.F32.PACK_AB R9, R198, R75 ;  /* 0x0000004bc609723e */ /* 0x000fe400000000ff */
[----:B--2---:R-:W-:Y:S01]  /*1ad70*/  F2FP.F16.F32.PACK_AB R11, R200, R196 ;  /* 0x000000c4c80b723e */ /* 0x004fe200000000ff */
[----:B-1----:R-:W-:-:S04]  /*1ad80*/  FFMA.FTZ R2, R116, R0, -R5 ;  /* 0x0000000074027223 */ /* 0x002fc80000010805 */
[----:B------:R1:W-:Y:S02]  /*1ad90*/  MUFU.EX2 R183, R2 ;  /* 0x0000000200b77308 */ /* 0x0003e40000000800 */
[----:B------:R-:W-:Y:S01]  /*1ada0*/  HMMA.16816.F32 R60, R8, R28, R36 ;  /* 0x0000001c083c723c */ /* 0x000fe20000001824 */
[----:B-1----:R-:W-:-:S05]  /*1adb0*/  FFMA.FTZ R2, R89, R0, -R5 ;  /* 0x0000000059027223 */ /* 0x002fca0000010805 */
[----:B------:R1:W2:Y:S02]  /*1adc0*/  MUFU.EX2 R186, R2 ;  /* 0x0000000200ba7308 */ /* 0x0002a40000000800 */
[----:B-----5:R-:W-:Y:S01]  /*1add0*/  HMMA.16816.F32 R36, R8, R20, R32 ;  /* 0x000000140824723c */ /* 0x020fe20000001820 */
[----:B-1----:R-:W-:-:S05]  /*1ade0*/  FFMA.FTZ R2, R86, R0, -R5 ;  /* 0x0000000056027223 */ /* 0x002fca0000010805 */
[----:B------:R1:W-:Y:S02]  /*1adf0*/  MUFU.EX2 R182, R2 ;  /* 0x0000000200b67308 */ /* 0x0003e40000000800 */
[C---:B------:R-:W-:Y:S01]  /*1ae00*/  HMMA.16816.F32 R64, R8.reuse, R30, R40 ;  /* 0x0000001e0840723c */ /* 0x040fe20000001828 */
[----:B------:R-:W5:Y:S07]  /*1ae10*/  LDSM.16.MT88.4 R28, [R160+0xb000] ;  /* 0x00b00000a01c783b */ /* 0x000f6e0000004200 */
        /* <DEDUP_REMOVED lines=11> */
[----:B---3--:R-:W-:Y:S01]  /*1aed0*/  HMMA.16816.F32 R52, R8, R16, R52 ;  /* 0x000000100834723c */ /* 0x008fe20000001834 */
[----:B-1----:R-:W-:-:S05]  /*1aee0*/  FFMA.FTZ R2, R121, R0, -R3 ;  /* 0x0000000079027223 */ /* 0x002fca0000010803 */
[----:B------:R1:W-:Y:S02]  /*1aef0*/  MUFU.EX2 R175, R2 ;  /* 0x0000000200af7308 */ /* 0x0003e40000000800 */
[----:B------:R-:W-:Y:S01]  /*1af00*/  HMMA.16816.F32 R56, R8, R18, R56 ;  /* 0x000000120838723c */ /* 0x000fe20000001838 */
[----:B------:R-:W3:Y:S01]  /*1af10*/  LDSM.16.MT88.4 R16, [R164+0xb000] ;  /* 0x00b00000a410783b */ /* 0x000ee20000004200 */
[----:B-1----:R-:W-:-:S04]  /*1af20*/  FFMA.FTZ R2, R126, R0, -R3 ;  /* 0x000000007e027223 */ /* 0x002fc80000010803 */
        /* <DEDUP_REMOVED lines=10> */
[----:B-1----:R-:W-:-:S05]  /*1afd0*/  FFMA.FTZ R2, R80, R0, -R5 ;  /* 0x0000000050027223 */ /* 0x002fca0000010805 */
[----:B------:R1:W-:Y:S02]  /*1afe0*/  MUFU.EX2 R171, R2 ;  /* 0x0000000200ab7308 */ /* 0x0003e40000000800 */
[C---:B------:R-:W-:Y:S01]  /*1aff0*/  HMMA.16816.F32 R64, R8.reuse, R30, R64 ;  /* 0x0000001e0840723c */ /* 0x040fe20000001840 */
[----:B------:R-:W5:Y:S07]  /*1b000*/  LDSM.16.MT88.4 R28, [R160+0xb800] ;  /* 0x00b80000a01c783b */ /* 0x000f6e0000004200 */
[----:B--2---:R-:W-:Y:S01]  /*1b010*/  HMMA.16816.F32 R36, R8, R24, R36 ;  /* 0x000000180824723c */ /* 0x004fe20000001824 */
[----:B-1----:R-:W-:-:S07]  /*1b020*/  FFMA.FTZ R2, R94, R0, -R5 ;  /* 0x000000005e027223 */ /* 0x002fce0000010805 */
        /* <DEDUP_REMOVED lines=12> */
[C---:B---3--:R-:W-:Y:S08]  /*1b0f0*/  HMMA.16816.F32 R52, R8.reuse, R16, R52 ;  /* 0x000000100834723c */ /* 0x048ff00000001834 */
[----:B------:R-:W-:Y:S01]  /*1b100*/  HMMA.16816.F32 R68, R8, R18, R56 ;  /* 0x000000120844723c */ /* 0x000fe20000001838 */
[----:B------:R-:W3:Y:S01]  /*1b110*/  LDSM.16.MT88.4 R16, [R164+0xb800] ;  /* 0x00b80000a410783b */ /* 0x000ee20000004200 */
[----:B--2---:R-:W-:-:S04]  /*1b120*/  FFMA.FTZ R2, R141, R0, -R3 ;  /* 0x000000008d027223 */ /* 0x004fc80000010803 */
[----:B------:R2:W3:Y:S01]  /*1b130*/  MUFU.EX2 R152, R2 ;  /* 0x0000000200987308 */ /* 0x0004e20000000800 */
[----:B------:R-:W-:Y:S01]  /*1b140*/  IMAD.MOV.U32 R84, RZ, RZ, R145 ;  /* 0x000000ffff547224 */ /* 0x000fe200078e0091 */
[----:B------:R-:W-:Y:S01]  /*1b150*/  F2FP.F16.F32.PACK_AB R8, R186, R183 ;  /* 0x000000b7ba08723e */ /* 0x000fe200000000ff */
[----:B--2---:R-:W-:-:S05]  /*1b160*/  FFMA.FTZ R2, R93, R0, -R5 ;  /* 0x000000005d027223 */ /* 0x004fca0000010805 */
[----:B------:R2:W-:Y:S01]  /*1b170*/  MUFU.EX2 R146, R2 ;  /* 0x0000000200927308 */ /* 0x0005e20000000800 */
[----:B------:R-:W-:Y:S02]  /*1b180*/  F2FP.F16.F32.PACK_AB R10, R185, R182 ;  /* 0x000000b6b90a723e */ /* 0x000fe400000000ff */
[----:B------:R-:W-:Y:S02]  /*1b190*/  F2FP.F16.F32.PACK_AB R9, R176, R178 ;  /* 0x000000b2b009723e */ /* 0x000fe400000000ff */
[----:B------:R-:W-:Y:S01]  /*1b1a0*/  F2FP.F16.F32.PACK_AB R11, R174, R175 ;  /* 0x000000afae0b723e */ /* 0x000fe200000000ff */
[----:B--2---:R-:W-:-:S04]  /*1b1b0*/  FFMA.FTZ R2, R153, R0, -R5 ;  /* 0x0000000099027223 */ /* 0x004fc80000010805 */
[----:B------:R2:W3:Y:S01]  /*1b1c0*/  MUFU.EX2 R147, R2 ;  /* 0x0000000200937308 */ /* 0x0004e20000000800 */
[----:B------:R-:W-:Y:S01]  /*1b1d0*/  MOV R153, R144 ;  /* 0x0000009000997202 */ /* 0x000fe20000000f00 */
        /* <DEDUP_REMOVED lines=13> */
[----:B----4-:R-:W-:Y:S01]  /*1b2b0*/  HMMA.16816.F32 R44, R8, R12, R44 ;  /* 0x0000000c082c723c */ /* 0x010fe2000000182c */
[----:B------:R-:W-:Y:S01]  /*1b2c0*/  MOV R83, R140 ;  /* 0x0000008c00537202 */ /* 0x000fe20000000f00 */
[----:B--2---:R-:W-:-:S05]  /*1b2d0*/  FFMA.FTZ R2, R159, R0, -R3 ;  /* 0x000000009f027223 */ /* 0x004fca0000010803 */
[----:B------:R2:W4:Y:S01]  /*1b2e0*/  MUFU.EX2 R142, R2 ;  /* 0x00000002008e7308 */ /* 0x0005220000000800 */
[----:B------:R-:W-:Y:S01]  /*1b2f0*/  HMMA.16816.F32 R20, R8, R14, R20 ;  /* 0x0000000e0814723c */ /* 0x000fe20000001814 */
[----:B------:R-:W4:Y:S01]  /*1b300*/  LDSM.16.MT88.4 R12, [R7+0xc000] ;  /* 0x00c00000070c783b */ /* 0x000f220000004200 */
        /* <DEDUP_REMOVED lines=8> */
[----:B------:R2:W3:Y:S01]  /*1b390*/  MUFU.EX2 R140, R2 ;  /* 0x00000002008c7308 */ /* 0x0004e20000000800 */
        /* <DEDUP_REMOVED lines=22> */
[----:B--2---:R-:W-:Y:S01]  /*1b500*/  FFMA.FTZ R2, R168, R0, -R3 ;  /* 0x00000000a8027223 */ /* 0x004fe20000010803 */
[----:B------:R-:W-:-:S05]  /*1b510*/  MOV R168, R132 ;  /* 0x0000008400a87202 */ /* 0x000fca0000000f00 */
[----:B------:R2:W4:Y:S01]  /*1b520*/  MUFU.EX2 R132, R2 ;  /* 0x0000000200847308 */ /* 0x0005220000000800 */
[----:B------:R-:W-:Y:S01]  /*1b530*/  HMMA.16816.F32 R20, R8, R14, R20 ;  /* 0x0000000e0814723c */ /* 0x000fe20000001814 */
[----:B------:R-:W4:Y:S01]  /*1b540*/  LDSM.16.MT88.4 R12, [R7+0xc800] ;  /* 0x00c80000070c783b */ /* 0x000f220000004200 */
[----:B------:R-:W-:Y:S01]  /*1b550*/  IMAD.MOV.U32 R73, RZ, RZ, R79 ;  /* 0x000000ffff497224 */ /* 0x000fe200078e004f */
[----:B------:R-:W-:Y:S01]  /*1b560*/  MOV R79, R127 ;  /* 0x0000007f004f7202 */ /* 0x000fe20000000f00 */
[----:B--2---:R-:W-:-:S04]  /*1b570*/  FFMA.FTZ R2, R167, R0, -R3 ;  /* 0x00000000a7027223 */ /* 0x004fc80000010803 */
[----:B------:R2:W-:Y:S01]  /*1b580*/  MUFU.EX2 R131, R2 ;  /* 0x0000000200837308 */ /* 0x0005e20000000800 */
[----:B---3--:R-:W-:Y:S01]  /*1b590*/  HMMA.16816.F32 R56, R8, R16, R56 ;  /* 0x000000100838723c */ /* 0x008fe20000001838 */
[----:B------:R-:W-:Y:S01]  /*1b5a0*/  MOV R163, R130 ;  /* 0x0000008200a37202 */ /* 0x000fe20000000f00 */
[----:B--2---:R-:W-:Y:S01]  /*1b5b0*/  FFMA.FTZ R2, R170, R0, -R3 ;  /* 0x00000000aa027223 */ /* 0x004fe20000010803 */
[----:B------:R-:W-:-:S04]  /*1b5c0*/  IMAD.MOV.U32 R170, RZ, RZ, R133 ;  /* 0x000000ffffaa7224 */ /* 0x000fc800078e0085 */
[----:B------:R2:W3:Y:S01]  /*1b5d0*/  MUFU.EX2 R133, R2 ;  /* 0x0000000200857308 */ /* 0x0004e20000000800 */
[----:B------:R-:W-:Y:S01]  /*1b5e0*/  HMMA.16816.F32 R68, R8, R18, R68 ;  /* 0x000000120844723c */ /* 0x000fe20000001844 */
[----:B------:R-:W3:Y:S01]  /*1b5f0*/  LDSM.16.MT88.4 R16, [R164+0xc800] ;  /* 0x00c80000a410783b */ /* 0x000ee20000004200 */
[----:B------:R-:W-:Y:S02]  /*1b600*/  IMAD.MOV.U32 R167, RZ, RZ, R4 ;  /* 0x000000ffffa77224 */ /* 0x000fe400078e0004 */
[----:B--2---:R-:W-:-:S04]  /*1b610*/  FFMA.FTZ R2, R110, R0, -R5 ;  /* 0x000000006e027223 */ /* 0x004fc80000010805 */
[----:B------:R2:W-:Y:S01]  /*1b620*/  MUFU.EX2 R127, R2 ;  /* 0x00000002007f7308 */ /* 0x0005e20000000800 */
[----:B------:R-:W-:Y:S01]  /*1b630*/  IMAD.MOV.U32 R4, RZ, RZ, R129 ;  /* 0x000000ffff047224 */ /* 0x000fe200078e0081 */
[----:B------:R-:W-:Y:S01]  /*1b640*/  F2FP.F16.F32.PACK_AB R8, R147, R146 ;  /* 0x000000929308723e */ /* 0x000fe200000000ff */
[----:B------:R-:W-:Y:S01]  /*1b650*/  IMAD.MOV.U32 R166, RZ, RZ, R88 ;  /* 0x000000ffffa67224 */ /* 0x000fe200078e0058 */
[----:B------:R-:W-:Y:S02]  /*1b660*/  F2FP.F16.F32.PACK_AB R10, R144, R145 ;  /* 0x00000091900a723e */ /* 0x000fe400000000ff */
[----:B------:R-:W-:Y:S01]  /*1b670*/  F2FP.F16.F32.PACK_AB R9, R142, R143 ;  /* 0x0000008f8e09723e */ /* 0x000fe200000000ff */
[----:B--2---:R-:W-:-:S04]  /*1b680*/  FFMA.FTZ R2, R109, R0, -R5 ;  /* 0x000000006d027223 */ /* 0x004fc80000010805 */
[----:B------:R2:W3:Y:S01]  /*1b690*/  MUFU.EX2 R130, R2 ;  /* 0x0000000200827308 */ /* 0x0004e20000000800 */
[----:B------:R-:W-:Y:S01]  /*1b6a0*/  F2FP.F16.F32.PACK_AB R11, R140, R141 ;  /* 0x0000008d8c0b723e */ /* 0x000fe200000000ff */
[----:B------:R-:W-:Y:S02]  /*1b6b0*/  IMAD.MOV.U32 R88, RZ, RZ, R128 ;  /* 0x000000ffff587224 */ /* 0x000fe400078e0080 */
[----:B--2---:R-:W-:-:S04]  /*1b6c0*/  FFMA.FTZ R2, R107, R0, -R5 ;  /* 0x000000006b027223 */ /* 0x004fc80000010805 */
[----:B------:R2:W-:Y:S01]  /*1b6d0*/  MUFU.EX2 R129, R2 ;  /* 0x0000000200817308 */ /* 0x0005e20000000800 */
[C---:B-----5:R-:W-:Y:S08]  /*1b6e0*/  HMMA.16816.F32 R48, R8.reuse, R28, R48 ;  /* 0x0000001c0830723c */ /* 0x060ff00000001830 */
[----:B------:R-:W-:Y:S01]  /*1b6f0*/  HMMA.16816.F32 R64, R8, R30, R64 ;  /* 0x0000001e0840723c */ /* 0x000fe20000001840 */
[----:B------:R-:W5:Y:S01]  /*1b700*/  LDSM.16.MT88.4 R28, [R160+0xd000] ;  /* 0x00d00000a01c783b */ /* 0x000f620000004200 */
[----:B--2---:R-:W-:-:S04]  /*1b710*/  FFMA.FTZ R2, R104, R0, -R5 ;  /* 0x0000000068027223 */ /* 0x004fc80000010805 */
[----:B------:R2:W5:Y:S02]  /*1b720*/  MUFU.EX2 R128, R2 ;  /* 0x0000000200807308 */ /* 0x0005640000000800 */
[C---:B-1----:R-:W-:Y:S08]  /*1b730*/  HMMA.16816.F32 R36, R8.reuse, R24, R36 ;  /* 0x000000180824723c */ /* 0x042ff00000001824 */
[----:B------:R-:W-:Y:S01]  /*1b740*/  HMMA.16816.F32 R32, R8, R26, R32 ;  /* 0x0000001a0820723c */ /* 0x000fe20000001820 */
[----:B------:R-:W1:Y:S01]  /*1b750*/  LDSM.16.MT88.4 R24, [R136+0xd000] ;  /* 0x00d000008818783b */ /* 0x000e620000004200 */
[----:B--2---:R-:W-:-:S04]  /*1b760*/  FFMA.FTZ R2, R177, R0, -R3 ;  /* 0x00000000b1027223 */ /* 0x004fc80000010803 */
[----:B------:R2:W-:Y:S01]  /*1b770*/  MUFU.EX2 R126, R2 ;  /* 0x00000002007e7308 */ /* 0x0005e20000000800 */
[----:B------:R-:W-:Y:S01]  /*1b780*/  MOV R77, R124 ;  /* 0x0000007c004d7202 */ /* 0x000fe20000000f00 */
[----:B----4-:R-:W-:Y:S01]  /*1b790*/  HMMA.16816.F32 R44, R8, R12, R44 ;  /* 0x0000000c082c723c */ /* 0x010fe2000000182c */
[----:B--2---:R-:W-:Y:S01]  /*1b7a0*/  FFMA.FTZ R2, R180, R0, -R3 ;  /* 0x00000000b4027223 */ /* 0x004fe20000010803 */
[----:B------:R-:W-:-:S04]  /*1b7b0*/  IMAD.MOV.U32 R180, RZ, RZ, R125 ;  /* 0x000000ffffb47224 */ /* 0x000fc800078e007d */
[----:B------:R2:W4:Y:S02]  /*1b7c0*/  MUFU.EX2 R125, R2 ;  /* 0x00000002007d7308 */ /* 0x0005240000000800 */
[----:B------:R-:W-:Y:S01]  /*1b7d0*/  HMMA.16816.F32 R20, R8, R14, R20 ;  /* 0x0000000e0814723c */ /* 0x000fe20000001814 */
[----:B------:R-:W4:Y:S01]  /*1b7e0*/  LDSM.16.MT88.4 R12, [R7+0xd000] ;  /* 0x00d00000070c783b */ /* 0x000f220000004200 */
[----:B--2---:R-:W-:-:S04]  /*1b7f0*/  FFMA.FTZ R2, R179, R0, -R3 ;  /* 0x00000000b3027223 */ /* 0x004fc80000010803 */
[----:B------:R2:W-:Y:S02]  /*1b800*/  MUFU.EX2 R124, R2 ;  /* 0x00000002007c7308 */ /* 0x0005e40000000800 */
[----:B---3--:R-:W-:Y:S01]  /*1b810*/  HMMA.16816.F32 R56, R8, R16, R56 ;  /* 0x000000100838723c */ /* 0x008fe20000001838 */
[----:B------:R-:W-:Y:S01]  /*1b820*/  MOV R156, R122 ;  /* 0x0000007a009c7202 */ /* 0x000fe20000000f00 */
[----:B--2---:R-:W-:Y:S01]  /*1b830*/  FFMA.FTZ R2, R181, R0, -R3 ;  /* 0x00000000b5027223 */ /* 0x004fe20000010803 */
[----:B------:R-:W-:-:S03]  /*1b840*/  IMAD.MOV.U32 R181, RZ, RZ, R4 ;  /* 0x000000ffffb57224 */ /* 0x000fc600078e0004 */
[----:B------:R2:W3:Y:S01]  /*1b850*/  MUFU.EX2 R123, R2 ;  /* 0x00000002007b7308 */ /* 0x0004e20000000800 */
[----:B------:R-:W-:Y:S01]  /*1b860*/  IMAD.MOV.U32 R4, RZ, RZ, R119 ;  /* 0x000000ffff047224 */ /* 0x000fe200078e0077 */
[----:B------:R-:W-:Y:S01]  /*1b870*/  HMMA.16816.F32 R68, R8, R18, R68 ;  /* 0x000000120844723c */ /* 0x000fe20000001844 */
[----:B------:R-:W3:Y:S01]  /*1b880*/  LDSM.16.MT88.4 R16, [R164+0xd000] ;  /* 0x00d00000a410783b */ /* 0x000ee20000004200 */
[----:B--2---:R-:W-:-:S04]  /*1b890*/  FFMA.FTZ R2, R184, R0, -R5 ;  /* 0x00000000b8027223 */ /* 0x004fc80000010805 */
[----:B------:R2:W-:Y:S01]  /*1b8a0*/  MUFU.EX2 R119, R2 ;  /* 0x0000000200777308 */ /* 0x0005e20000000800 */
[----:B------:R-:W-:Y:S01]  /*1b8b0*/  F2FP.F16.F32.PACK_AB R8, R138, R137 ;  /* 0x000000898a08723e */ /* 0x000fe200000000ff */
[----:B------:R-:W-:Y:S01]  /*1b8c0*/  IMAD.MOV.U32 R157, RZ, RZ, R120 ;  /* 0x000000ffff9d7224 */ /* 0x000fe200078e0078 */
[----:B------:R-:W-:Y:S02]  /*1b8d0*/  F2FP.F16.F32.PACK_AB R10, R139, R135 ;  /* 0x000000878b0a723e */ /* 0x000fe400000000ff */
[----:B------:R-:W-:Y:S01]  /*1b8e0*/  F2FP.F16.F32.PACK_AB R9, R132, R134 ;  /* 0x000000868409723e */ /* 0x000fe200000000ff */
[----:B--2---:R-:W-:-:S04]  /*1b8f0*/  FFMA.FTZ R2, R78, R0, -R5 ;  /* 0x000000004e027223 */ /* 0x004fc80000010805 */
[----:B------:R2:W3:Y:S01]  /*1b900*/  MUFU.EX2 R122, R2 ;  /* 0x00000002007a7308 */ /* 0x0004e20000000800 */
[----:B------:R-:W-:Y:S02]  /*1b910*/  F2FP.F16.F32.PACK_AB R11, R133, R131 ;  /* 0x00000083850b723e */ /* 0x000fe400000000ff */
[----:B------:R-:W-:Y:S01]  /*1b920*/  MOV R159, R118 ;  /* 0x00000076009f7202 */ /* 0x000fe20000000f00 */
[----:B--2---:R-:W-:-:S04]  /*1b930*/  FFMA.FTZ R2, R115, R0, -R5 ;  /* 0x0000000073027223 */ /* 0x004fc80000010805 */
[----:B------:R2:W-:Y:S01]  /*1b940*/  MUFU.EX2 R121, R2 ;  /* 0x0000000200797308 */ /* 0x0005e20000000800 */
[----:B-----5:R-:W-:Y:S01]  /*1b950*/  HMMA.16816.F32 R48, R8, R28, R48 ;  /* 0x0000001c0830723c */ /* 0x020fe20000001830 */
[----:B--2---:R-:W-:-:S06]  /*1b960*/  FFMA.FTZ R2, R114, R0, -R5 ;  /* 0x0000000072027223 */ /* 0x004fcc0000010805 */
[----:B------:R2:W5:Y:S01]  /*1b970*/  MUFU.EX2 R120, R2 ;  /* 0x0000000200787308 */ /* 0x0005620000000800 */
[C---:B------:R-:W-:Y:S01]  /*1b980*/  HMMA.16816.F32 R64, R8.reuse, R30, R64 ;  /* 0x0000001e0840723c */ /* 0x040fe20000001840 */
[----:B------:R-:W5:Y:S07]  /*1b990*/  LDSM.16.MT88.4 R28, [R160+0xd800] ;  /* 0x00d80000a01c783b */ /* 0x000f6e0000004200 */
[----:B-1----:R-:W-:Y:S01]  /*1b9a0*/  HMMA.16816.F32 R36, R8, R24, R36 ;  /* 0x000000180824723c */ /* 0x002fe20000001824 */
[----:B--2---:R-:W-:-:S07]  /*1b9b0*/  FFMA.FTZ R2, R191, R0, -R3 ;  /* 0x00000000bf027223 */ /* 0x004fce0000010803 */
[----:B------:R-:W-:Y:S01]  /*1b9c0*/  HMMA.16816.F32 R32, R8, R26, R32 ;  /* 0x0000001a0820723c */ /* 0x000fe20000001820 */
[----:B------:R-:W1:Y:S01]  /*1b9d0*/  LDSM.16.MT88.4 R24, [R136+0xd800] ;  /* 0x00d800008818783b */ /* 0x000e620000004200 */
[----:B------:R2:W-:Y:S02]  /*1b9e0*/  MUFU.EX2 R118, R2 ;  /* 0x0000000200767308 */ /* 0x0005e40000000800 */
[----:B--2---:R-:W-:-:S06]  /*1b9f0*/  FFMA.FTZ R2, R117, R0, -R3 ;  /* 0x0000000075027223 */ /* 0x004fcc0000010803 */
[----:B------:R2:W1:Y:S01]  /*1ba00*/  MUFU.EX2 R117, R2 ;  /* 0x0000000200757308 */ /* 0x0004620000000800 */
[C---:B----4-:R-:W-:Y:S08]  /*1ba10*/  HMMA.16816.F32 R44, R8.reuse, R12, R44 ;  /* 0x0000000c082c723c */ /* 0x050ff0000000182c */
[----:B------:R-:W-:Y:S01]  /*1ba20*/  HMMA.16816.F32 R20, R8, R14, R20 ;  /* 0x0000000e0814723c */ /* 0x000fe20000001814 */
[----:B------:R-:W4:Y:S01]  /*1ba30*/  LDSM.16.MT88.4 R12, [R7+0xd800] ;  /* 0x00d80000070c783b */ /* 0x000f220000004200 */
[----:B--2---:R-:W-:-:S04]  /*1ba40*/  FFMA.FTZ R2, R189, R0, -R3 ;  /* 0x00000000bd027223 */ /* 0x004fc80000010803 */
[----:B------:R2:W-:Y:S02]  /*1ba50*/  MUFU.EX2 R116, R2 ;  /* 0x0000000200747308 */ /* 0x0005e40000000800 */
[----:B---3--:R-:W-:Y:S01]  /*1ba60*/  HMMA.16816.F32 R56, R8, R16, R56 ;  /* 0x000000100838723c */ /* 0x008fe20000001838 */
[----:B--2---:R-:W-:-:S05]  /*1ba70*/  FFMA.FTZ R2, R190, R0, -R3 ;  /* 0x00000000be027223 */ /* 0x004fca0000010803 */
[----:B------:R2:W3:Y:S02]  /*1ba80*/  MUFU.EX2 R115, R2 ;  /* 0x0000000200737308 */ /* 0x0004e40000000800 */
[----:B------:R-:W-:Y:S01]  /*1ba90*/  HMMA.16816.F32 R68, R8, R18, R68 ;  /* 0x000000120844723c */ /* 0x000fe20000001844 */
[----:B------:R-:W3:Y:S01]  /*1baa0*/  LDSM.16.MT88.4 R16, [R164+0xd800] ;  /* 0x00d80000a410783b */ /* 0x000ee20000004200 */
[----:B------:R-:W-:Y:S02]  /*1bab0*/  IMAD.MOV.U32 R78, RZ, RZ, R113 ;  /* 0x000000ffff4e7224 */ /* 0x000fe400078e0071 */
[----:B--2---:R-:W-:-:S04]  /*1bac0*/  FFMA.FTZ R2, R192, R0, -R5 ;  /* 0x00000000c0027223 */ /* 0x004fc80000010805 */
[----:B------:R2:W-:Y:S01]  /*1bad0*/  MUFU.EX2 R111, R2 ;  /* 0x00000002006f7308 */ /* 0x0005e20000000800 */
[----:B------:R-:W-:Y:S02]  /*1bae0*/  F2FP.F16.F32.PACK_AB R8, R130, R127 ;  /* 0x0000007f8208723e */ /* 0x000fe400000000ff */
[----:B------:R-:W-:Y:S01]  /*1baf0*/  F2FP.F16.F32.PACK_AB R10, R128, R129 ;  /* 0x00000081800a723e */ /* 0x000fe200000000ff */
[----:B--2---:R-:W-:-:S04]  /*1bb00*/  FFMA.FTZ R2, R203, R0, -R5 ;  /* 0x00000000cb027223 */ /* 0x004fc80000010805 */
[----:B------:R2:W3:Y:S01]  /*1bb10*/  MUFU.EX2 R114, R2 ;  /* 0x0000000200727308 */ /* 0x0004e20000000800 */
[----:B------:R-:W-:Y:S02]  /*1bb20*/  F2FP.F16.F32.PACK_AB R9, R125, R126 ;  /* 0x0000007e7d09723e */ /* 0x000fe400000000ff */
[----:B------:R-:W-:Y:S01]  /*1bb30*/  F2FP.F16.F32.PACK_AB R11, R123, R124 ;  /* 0x0000007c7b0b723e */ /* 0x000fe200000000ff */
[----:B--2---:R-:W-:-:S04]  /*1bb40*/  FFMA.FTZ R2, R90, R0, -R5 ;  /* 0x000000005a027223 */ /* 0x004fc80000010805 */
[----:B------:R2:W-:Y:S02]  /*1bb50*/  MUFU.EX2 R113, R2 ;  /* 0x0000000200717308 */ /* 0x0005e40000000800 */
[----:B-----5:R-:W-:Y:S01]  /*1bb60*/  HMMA.16816.F32 R48, R8, R28, R48 ;  /* 0x0000001c0830723c */ /* 0x020fe20000001830 */
[----:B--2---:R-:W-:-:S05]  /*1bb70*/  FFMA.FTZ R2, R112, R0, -R5 ;  /* 0x0000000070027223 */ /* 0x004fca0000010805 */
[----:B------:R2:W5:Y:S02]  /*1bb80*/  MUFU.EX2 R112, R2 ;  /* 0x0000000200707308 */ /* 0x0005640000000800 */
        /* <DEDUP_REMOVED lines=10> */
[----:B------:R-:W-:Y:S02]  /*1bc30*/  IMAD.MOV.U32 R191, RZ, RZ, R103 ;  /* 0x000000ffffbf7224 */ /* 0x000fe400078e0067 */
[----:B--2---:R-:W-:-:S04]  /*1bc40*/  FFMA.FTZ R2, R208, R0, -R3 ;  /* 0x00000000d0027223 */ /* 0x004fc80000010803 */
[----:B------:R2:W-:Y:S01]  /*1bc50*/  MUFU.EX2 R108, R2 ;  /* 0x00000002006c7308 */ /* 0x0005e20000000800 */
[----:B------:R-:W-:Y:S01]  /*1bc60*/  HMMA.16816.F32 R20, R8, R14, R20 ;  /* 0x0000000e0814723c */ /* 0x000fe20000001814 */
[----:B------:R-:W4:Y:S01]  /*1bc70*/  LDSM.16.MT88.4 R12, [R7+0xe000] ;  /* 0x00e00000070c783b */ /* 0x000f220000004200 */
[----:B------:R-:W-:Y:S02]  /*1bc80*/  IMAD.MOV.U32 R80, RZ, RZ, R105 ;  /* 0x000000ffff507224 */ /* 0x000fe400078e0069 */
[----:B--2---:R-:W-:-:S04]  /*1bc90*/  FFMA.FTZ R2, R212, R0, -R3 ;  /* 0x00000000d4027223 */ /* 0x004fc80000010803 */
[----:B------:R2:W4:Y:S01]  /*1bca0*/  MUFU.EX2 R107, R2 ;  /* 0x00000002006b7308 */ /* 0x0005220000000800 */
[C---:B---3--:R-:W-:Y:S08]  /*1bcb0*/  HMMA.16816.F32 R56, R8.reuse, R16, R56 ;  /* 0x000000100838723c */ /* 0x048ff00000001838 */
[----:B------:R-:W-:Y:S01]  /*1bcc0*/  HMMA.16816.F32 R68, R8, R18, R68 ;  /* 0x000000120844723c */ /* 0x000fe20000001844 */
        /* <DEDUP_REMOVED lines=9> */
[----:B------:R-:W-:Y:S02]  /*1bd60*/  IMAD.MOV.U32 R158, RZ, RZ, R101 ;  /* 0x000000ffff9e7224 */ /* 0x000fe400078e0065 */
        /* <DEDUP_REMOVED lines=19> */
[----:B--2---:R-:W-:-:S05]  /*1bea0*/  FFMA.FTZ R2, R218, R0, -R3 ;  /* 0x00000000da027223 */ /* 0x004fca0000010803 */
[----:B------:R2:W4:Y:S01]  /*1beb0*/  MUFU.EX2 R99, R2 ;  /* 0x0000000200637308 */ /* 0x0005220000000800 */
[C---:B---3--:R-:W-:Y:S08]  /*1bec0*/  HMMA.16816.F32 R56, R8.reuse, R16, R56 ;  /* 0x000000100838723c */ /* 0x048ff00000001838 */
[----:B------:R-:W-:Y:S01]  /*1bed0*/  HMMA.16816.F32 R68, R8, R18, R68 ;  /* 0x000000120844723c */ /* 0x000fe20000001844 */
[----:B------:R-:W3:Y:S01]  /*1bee0*/  LDSM.16.MT88.4 R16, [R164+0xe800] ;  /* 0x00e80000a410783b */ /* 0x000ee20000004200 */
[----:B--2---:R-:W-:-:S04]  /*1bef0*/  FFMA.FTZ R2, R220, R0, -R5 ;  /* 0x00000000dc027223 */ /* 0x004fc80000010805 */
[----:B------:R2:W-:Y:S01]  /*1bf00*/  MUFU.EX2 R95, R2 ;  /* 0x00000002005f7308 */ /* 0x0005e20000000800 */
[----:B------:R-:W-:Y:S01]  /*1bf10*/  F2FP.F16.F32.PACK_AB R8, R114, R111 ;  /* 0x0000006f7208723e */ /* 0x000fe200000000ff */
[----:B--2---:R-:W-:-:S06]  /*1bf20*/  FFMA.FTZ R2, R223, R0, -R5 ;  /* 0x00000000df027223 */ /* 0x004fcc0000010805 */
[----:B------:R2:W3:Y:S01]  /*1bf30*/  MUFU.EX2 R98, R2 ;  /* 0x0000000200627308 */ /* 0x0004e20000000800 */
[----:B------:R-:W-:Y:S02]  /*1bf40*/  F2FP.F16.F32.PACK_AB R10, R112, R113 ;  /* 0x00000071700a723e */ /* 0x000fe400000000ff */
[----:B------:R-:W-:Y:S02]  /*1bf50*/  F2FP.F16.F32.PACK_AB R9, R109, R110 ;  /* 0x0000006e6d09723e */ /* 0x000fe400000000ff */
[----:B------:R-:W-:Y:S01]  /*1bf60*/  F2FP.F16.F32.PACK_AB R11, R107, R108 ;  /* 0x0000006c6b0b723e */ /* 0x000fe200000000ff */
[----:B--2---:R-:W-:-:S04]  /*1bf70*/  FFMA.FTZ R2, R224, R0, -R5 ;  /* 0x00000000e0027223 */ /* 0x004fc80000010805 */
[----:B------:R2:W-:Y:S02]  /*1bf80*/  MUFU.EX2 R97, R2 ;  /* 0x0000000200617308 */ /* 0x0005e40000000800 */
[----:B-----5:R-:W-:Y:S01]  /*1bf90*/  HMMA.16816.F32 R32, R8, R28, R48 ;  /* 0x0000001c0820723c */ /* 0x020fe20000001830 */
[----:B--2---:R-:W-:-:S05]  /*1bfa0*/  FFMA.FTZ R2, R225, R0, -R5 ;  /* 0x00000000e1027223 */ /* 0x004fca0000010805 */
[----:B------:R2:W5:Y:S02]  /*1bfb0*/  MUFU.EX2 R96, R2 ;  /* 0x0000000200607308 */ /* 0x0005640000000800 */
[C---:B-1----:R-:W-:Y:S01]  /*1bfc0*/  HMMA.16816.F32 R52, R8.reuse, R24, R44 ;  /* 0x000000180834723c */ /* 0x042fe2000000182c */
[----:B------:R-:W-:Y:S07]  /*1bfd0*/  LDSM.16.MT88.4 R44, [R136+0xf000] ;  /* 0x00f00000882c783b */ /* 0x000fee0000004200 */
[----:B------:R-:W-:Y:S01]  /*1bfe0*/  HMMA.16816.F32 R48, R8, R26, R40 ;  /* 0x0000001a0830723c */ /* 0x000fe20000001828 */
[----:B------:R-:W1:Y:S01]  /*1bff0*/  LDSM.16.MT88.4 R24, [R160+0xf000] ;  /* 0x00f00000a018783b */ /* 0x000e620000004200 */
[----:B--2---:R-:W-:-:S04]  /*1c000*/  FFMA.FTZ R2, R226, R0, -R3 ;  /* 0x00000000e2027223 */ /* 0x004fc80000010803 */
[----:B------:R2:W-:Y:S02]  /*1c010*/  MUFU.EX2 R94, R2 ;  /* 0x00000002005e7308 */ /* 0x0005e40000000800 */
[----:B----4-:R-:W-:Y:S01]  /*1c020*/  HMMA.16816.F32 R60, R8, R12, R36 ;  /* 0x0000000c083c723c */ /* 0x010fe20000001824 */
[----:B------:R-:W-:Y:S01]  /*1c030*/  IMAD.MOV.U32 R179, RZ, RZ, R88 ;  /* 0x000000ffffb37224 */ /* 0x000fe200078e0058 */
[----:B------:R-:W-:Y:S01]  /*1c040*/  LDSM.16.MT88.4 R36, [R136+0xf800] ;  /* 0x00f800008824783b */ /* 0x000fe20000004200 */
[----:B--2---:R-:W-:-:S04]  /*1c050*/  FFMA.FTZ R2, R231, R0, -R3 ;  /* 0x00000000e7027223 */ /* 0x004fc80000010803 */
[----:B------:R2:W4:Y:S01]  /*1c060*/  MUFU.EX2 R93, R2 ;  /* 0x00000002005d7308 */ /* 0x0005220000000800 */
[----:B------:R-:W-:Y:S01]  /*1c070*/  HMMA.16816.F32 R20, R8, R14, R20 ;  /* 0x0000000e0814723c */ /* 0x000fe20000001814 */
[----:B------:R-:W5:Y:S01]  /*1c080*/  LDSM.16.MT88.4 R12, [R7+0xf000] ;  /* 0x00f00000070c783b */ /* 0x000f620000004200 */
[----:B--2---:R-:W-:-:S05]  /*1c090*/  FFMA.FTZ R2, R230, R0, -R3 ;  /* 0x00000000e6027223 */ /* 0x004fca0000010803 */
[----:B------:R2:W-:Y:S01]  /*1c0a0*/  MUFU.EX2 R92, R2 ;  /* 0x00000002005c7308 */ /* 0x0005e20000000800 */
[----:B---3--:R-:W-:Y:S01]  /*1c0b0*/  HMMA.16816.F32 R56, R8, R16, R56 ;  /* 0x000000100838723c */ /* 0x008fe20000001838 */
[----:B--2---:R-:W-:-:S06]  /*1c0c0*/  FFMA.FTZ R2, R240, R0, -R3 ;  /* 0x00000000f0027223 */ /* 0x004fcc0000010803 */
[----:B------:R2:W3:Y:S01]  /*1c0d0*/  MUFU.EX2 R91, R2 ;  /* 0x00000002005b7308 */ /* 0x0004e20000000800 */
[----:B------:R-:W-:Y:S01]  /*1c0e0*/  HMMA.16816.F32 R68, R8, R18, R68 ;  /* 0x000000120844723c */ /* 0x000fe20000001844 */
[----:B------:R-:W4:Y:S01]  /*1c0f0*/  LDSM.16.MT88.4 R16, [R164+0xf000] ;  /* 0x00f00000a410783b */ /* 0x000f220000004200 */
[----:B--2---:R-:W-:-:S05]  /*1c100*/  FFMA.FTZ R2, R227, R0, -R5 ;  /* 0x00000000e3027223 */ /* 0x004fca0000010805 */
[----:B------:R2:W-:Y:S01]  /*1c110*/  MUFU.EX2 R89, R2 ;  /* 0x0000000200597308 */ /* 0x0005e20000000800 */
[----:B------:R-:W-:Y:S01]  /*1c120*/  HMMA.16816.F32 R64, R8, R30, R64 ;  /* 0x0000001e0840723c */ /* 0x000fe20000001840 */
[----:B--2---:R-:W-:-:S06]  /*1c130*/  FFMA.FTZ R2, R239, R0, -R5 ;  /* 0x00000000ef027223 */ /* 0x004fcc0000010805 */
[----:B------:R2:W3:Y:S01]  /*1c140*/  MUFU.EX2 R90, R2 ;  /* 0x00000002005a7308 */ /* 0x0004e20000000800 */
[----:B------:R-:W-:Y:S01]  /*1c150*/  IMAD.MOV.U32 R184, RZ, RZ, R79 ;  /* 0x000000ffffb87224 */ /* 0x000fe200078e004f */
[----:B------:R-:W-:Y:S02]  /*1c160*/  F2FP.F16.F32.PACK_AB R8, R105, R103 ;  /* 0x000000676908723e */ /* 0x000fe400000000ff */
[----:B------:R-:W-:Y:S01]  /*1c170*/  F2FP.F16.F32.PACK_AB R10, R104, R106 ;  /* 0x0000006a680a723e */ /* 0x000fe200000000ff */
[----:B--2---:R-:W-:-:S04]  /*1c180*/  FFMA.FTZ R2, R248, R0, -R5 ;  /* 0x00000000f8027223 */ /* 0x004fc80000010805 */
[----:B------:R2:W-:Y:S01]  /*1c190*/  MUFU.EX2 R88, R2 ;  /* 0x0000000200587308 */ /* 0x0005e20000000800 */
[----:B------:R-:W-:Y:S02]  /*1c1a0*/  F2FP.F16.F32.PACK_AB R9, R102, R101 ;  /* 0x000000656609723e */ /* 0x000fe400000000ff */
[----:B------:R-:W-:Y:S02]  /*1c1b0*/  F2FP.F16.F32.PACK_AB R11, R99, R100 ;  /* 0x00000064630b723e */ /* 0x000fe400000000ff */
[----:B------:R-:W-:Y:S01]  /*1c1c0*/  MOV R79, R87 ;  /* 0x00000057004f7202 */ /* 0x000fe20000000f00 */
[----:B--2---:R-:W-:-:S04]  /*1c1d0*/  FFMA.FTZ R2, R249, R0, -R5 ;  /* 0x00000000f9027223 */ /* 0x004fc80000010805 */
[----:B------:R2:W3:Y:S01]  /*1c1e0*/  MUFU.EX2 R177, R2 ;  /* 0x0000000200b17308 */ /* 0x0004e20000000800 */
[----:B-1----:R-:W-:Y:S01]  /*1c1f0*/  HMMA.16816.F32 R28, R8, R24, R32 ;  /* 0x00000018081c723c */ /* 0x002fe20000001820 */
[----:B--2---:R-:W-:-:S06]  /*1c200*/  FFMA.FTZ R2, R250, R0, -R3 ;  /* 0x00000000fa027223 */ /* 0x004fcc0000010803 */
[----:B------:R1:W-:Y:S01]  /*1c210*/  MUFU.EX2 R87, R2 ;  /* 0x0000000200577308 */ /* 0x0003e20000000800 */
[----:B------:R-:W-:Y:S01]  /*1c220*/  HMMA.16816.F32 R32, R8, R26, R64 ;  /* 0x0000001a0820723c */ /* 0x000fe20000001840 */
[----:B------:R-:W2:Y:S01]  /*1c230*/  LDSM.16.MT88.4 R24, [R160+0xf800] ;  /* 0x00f80000a018783b */ /* 0x000ea20000004200 */
[----:B-1----:R-:W-:Y:S01]  /*1c240*/  FFMA.FTZ R2, R191, R0, -R3 ;  /* 0x00000000bf027223 */ /* 0x002fe20000010803 */
        /* <DEDUP_REMOVED lines=9> */
[----:B------:R1:W2:Y:S01]  /*1c2e0*/  MUFU.EX2 R86, R2 ;  /* 0x0000000200567308 */ /* 0x0002a20000000800 */
[C---:B------:R-:W-:Y:S01]  /*1c2f0*/  HMMA.16816.F32 R40, R8.reuse, R44, R52 ;  /* 0x0000002c0828723c */ /* 0x040fe20000001834 */
[----:B------:R-:W-:Y:S07]  /*1c300*/  LDSM.16.MT88.4 R52, [R164+0xf800] ;  /* 0x00f80000a434783b */ /* 0x000fee0000004200 */
[----:B------:R-:W-:Y:S01]  /*1c310*/  HMMA.16816.F32 R44, R8, R46, R48 ;  /* 0x0000002e082c723c */ /* 0x000fe20000001830 */
[----:B-1----:R-:W-:-:S07]  /*1c320*/  FFMA.FTZ R2, R85, R0, -R3 ;  /* 0x0000000055027223 */ /* 0x002fce0000010803 */
[C---:B-----5:R-:W-:Y:S01]  /*1c330*/  HMMA.16816.F32 R64, R8.reuse, R12, R60 ;  /* 0x0000000c0840723c */ /* 0x060fe2000000183c */
[----:B------:R1:W-:Y:S07]  /*1c340*/  MUFU.EX2 R85, R2 ;  /* 0x0000000200557308 */ /* 0x0003ee0000000800 */
[----:B------:R-:W-:Y:S01]  /*1c350*/  HMMA.16816.F32 R48, R8, R14, R20 ;  /* 0x0000000e0830723c */ /* 0x000fe20000001814 */
[----:B------:R-:W5:Y:S01]  /*1c360*/  LDSM.16.MT88.4 R12, [R7+0xf800] ;  /* 0x00f80000070c783b */ /* 0x000f620000004200 */
[----:B-1----:R-:W-:-:S04]  /*1c370*/  FFMA.FTZ R2, R153, R0, -R3 ;  /* 0x0000000099027223 */ /* 0x002fc80000010803 */
[----:B------:R1:W5:Y:S02]  /*1c380*/  MUFU.EX2 R153, R2 ;  /* 0x0000000200997308 */ /* 0x0003640000000800 */
[----:B----4-:R-:W-:Y:S01]  /*1c390*/  HMMA.16816.F32 R56, R8, R16, R56 ;  /* 0x000000100838723c */ /* 0x010fe20000001838 */
[----:B------:R-:W-:Y:S01]  /*1c3a0*/  MOV R189, R78 ;  /* 0x0000004e00bd7202 */ /* 0x000fe20000000f00 */
[----:B------:R-:W-:Y:S01]  /*1c3b0*/  IMAD.MOV.U32 R78, RZ, RZ, R179 ;  /* 0x000000ffff4e7224 */ /* 0x000fe200078e00b3 */
[----:B------:R-:W-:-:S05]  /*1c3c0*/  MOV R179, R180 ;  /* 0x000000b400b37202 */ /* 0x000fca0000000f00 */
[----:B------:R-:W-:Y:S01]  /*1c3d0*/  HMMA.16816.F32 R68, R8, R18, R68 ;  /* 0x000000120844723c */ /* 0x000fe20000001844 */
[----:B------:R-:W4:Y:S01]  /*1c3e0*/  LDSM.16.MT88.4 R16, [R160+0x10000] ;  /* 0x01000000a010783b */ /* 0x000f220000004200 */
[----:B-1----:R-:W-:Y:S01]  /*1c3f0*/  FFMA.FTZ R2, R191, R0, -R5 ;  /* 0x00000000bf027223 */ /* 0x002fe20000010805 */
[----:B------:R-:W-:Y:S02]  /*1c400*/  IMAD.MOV.U32 R191, RZ, RZ, R184 ;  /* 0x000000ffffbf7224 */ /* 0x000fe400078e00b8 */
[----:B------:R-:W-:Y:S02]  /*1c410*/  IMAD.MOV.U32 R184, RZ, RZ, R167 ;  /* 0x000000ffffb87224 */ /* 0x000fe400078e00a7 */
[----:B------:R-:W-:Y:S01]  /*1c420*/  IMAD.MOV.U32 R167, RZ, RZ, R168 ;  /* 0x000000ffffa77224 */ /* 0x000fe200078e00a8 */
[----:B------:R-:W-:Y:S02]  /*1c430*/  MOV R168, R83 ;  /* 0x0000005300a87202 */ /* 0x000fe40000000f00 */
[----:B------:R1:W-:Y:S01]  /*1c440*/  MUFU.EX2 R83, R2 ;  /* 0x0000000200537308 */ /* 0x0003e20000000800 */
[----:B------:R-:W-:Y:S01]  /*1c450*/  IMAD.MOV.U32 R180, RZ, RZ, R84 ;  /* 0x000000ffffb47224 */ /* 0x000fe200078e0054 */
[----:B------:R-:W-:-:S02]  /*1c460*/  F2FP.F16.F32.PACK_AB R8, R98, R95 ;  /* 0x0000005f6208723e */ /* 0x000fc400000000ff */
[----:B------:R-:W-:Y:S01]  /*1c470*/  F2FP.F16.F32.PACK_AB R10, R96, R97 ;  /* 0x00000061600a723e */ /* 0x000fe200000000ff */
[----:B-1----:R-:W-:-:S04]  /*1c480*/  FFMA.FTZ R2, R81, R0, -R5 ;  /* 0x0000000051027223 */ /* 0x002fc80000010805 */
[----:B------:R1:W4:Y:S01]  /*1c490*/  MUFU.EX2 R84, R2 ;  /* 0x0000000200547308 */ /* 0x0003220000000800 */
[----:B------:R-:W-:Y:S02]  /*1c4a0*/  F2FP.F16.F32.PACK_AB R9, R93, R94 ;  /* 0x0000005e5d09723e */ /* 0x000fe400000000ff */
[----:B---3--:R-:W-:Y:S01]  /*1c4b0*/  F2FP.F16.F32.PACK_AB R11, R91, R92 ;  /* 0x0000005c5b0b723e */ /* 0x008fe200000000ff */
[----:B-1----:R-:W-:-:S04]  /*1c4c0*/  FFMA.FTZ R2, R82, R0, -R5 ;  /* 0x0000000052027223 */ /* 0x002fc80000010805 */
[----:B------:R1:W-:Y:S02]  /*1c4d0*/  MUFU.EX2 R82, R2 ;  /* 0x0000000200527308 */ /* 0x0003e40000000800 */
[----:B--2---:R-:W-:Y:S01]  /*1c4e0*/  HMMA.16816.F32 R60, R8, R24, R28 ;  /* 0x00000018083c723c */ /* 0x004fe2000000181c */
[----:B-1----:R-:W-:Y:S01]  /*1c4f0*/  FFMA.FTZ R2, R4, R0, -R5 ;  /* 0x0000000004027223 */ /* 0x002fe20000010805 */
[----:B------:R-:W-:-:S04]  /*1c500*/  FADD.FTZ R4, R204, R6 ;  /* 0x00000006cc047221 */ /* 0x000fc80000010000 */
[----:B------:R1:W2:Y:S02]  /*1c510*/  MUFU.EX2 R81, R2 ;  /* 0x0000000200517308 */ /* 0x0002a40000000800 */
[----:B------:R-:W-:Y:S01]  /*1c520*/  HMMA.16816.F32 R20, R8, R26, R32 ;  /* 0x0000001a0814723c */ /* 0x000fe20000001820 */
[----:B------:R-:W-:Y:S01]  /*1c530*/  FADD.FTZ R4, R207, R4 ;  /* 0x00000004cf047221 */ /* 0x000fe20000010000 */
[----:B------:R-:W-:Y:S01]  /*1c540*/  FFMA.FTZ R6, R189, R0, -R3 ;  /* 0x00000000bd067223 */ /* 0x000fe20000010803 */
[----:B------:R-:W3:Y:S02]  /*1c550*/  LDSM.16.MT88.4 R24, [R136+0x10000] ;  /* 0x010000008818783b */ /* 0x000ee40000004200 */
[----:B------:R-:W-:Y:S01]  /*1c560*/  FADD.FTZ R4, R206, R4 ;  /* 0x00000004ce047221 */ /* 0x000fe20000010000 */
[----:B-1----:R-:W-:-:S04]  /*1c570*/  FADD.FTZ R2, R197, R194 ;  /* 0x000000c2c5027221 */ /* 0x002fc80000010000 */
[----:B------:R-:W-:Y:S01]  /*1c580*/  FADD.FTZ R2, R195, R2 ;  /* 0x00000002c3027221 */ /* 0x000fe20000010000 */
[----:B------:R-:W-:-:S03]  /*1c590*/  IMAD.MOV.U32 R189, RZ, RZ, R191 ;  /* 0x000000ffffbd7224 */ /* 0x000fc600078e00bf */
[----:B------:R-:W-:Y:S01]  /*1c5a0*/  FADD.FTZ R2, R202, R2 ;  /* 0x00000002ca027221 */ /* 0x000fe20000010000 */
[----:B------:R-:W-:Y:S01]  /*1c5b0*/  MOV R191, R78 ;  /* 0x0000004e00bf7202 */ /* 0x000fe20000000f00 */
[----:B------:R-:W-:Y:S01]  /*1c5c0*/  FADD.FTZ R4, R211, R4 ;  /* 0x00000004d3047221 */ /* 0x000fe20000010000 */
[----:B------:R-:W-:Y:S02]  /*1c5d0*/  IMAD.MOV.U32 R78, RZ, RZ, R184 ;  /* 0x000000ffff4e7224 */ /* 0x000fe400078e00b8 */
[----:B------:R-:W-:Y:S01]  /*1c5e0*/  FADD.FTZ R2, R75, R2 ;  /* 0x000000024b027221 */ /* 0x000fe20000010000 */
[----:B------:R-:W-:Y:S01]  /*1c5f0*/  HMMA.16816.F32 R28, R8, R36, R40 ;  /* 0x00000024081c723c */ /* 0x000fe20000001828 */
[----:B------:R-:W-:Y:S01]  /*1c600*/  IMAD.MOV.U32 R184, RZ, RZ, R181 ;  /* 0x000000ffffb87224 */ /* 0x000fe200078e00b5 */
[----:B------:R-:W-:Y:S01]  /*1c610*/  MOV R181, R80 ;  /* 0x0000005000b57202 */ /* 0x000fe20000000f00 */
[----:B------:R-:W-:Y:S01]  /*1c620*/  FADD.FTZ R4, R205, R4 ;  /* 0x00000004cd047221 */ /* 0x000fe20000010000 */
[----:B------:R1:W-:Y:S01]  /*1c630*/  MUFU.EX2 R80, R6 ;  /* 0x0000000600507308 */ /* 0x0003e20000000800 */
[----:B------:R-:W-:-:S03]  /*1c640*/  FADD.FTZ R2, R198, R2 ;  /* 0x00000002c6027221 */ /* 0x000fc60000010000 */
[----:B------:R-:W-:Y:S01]  /*1c650*/  HMMA.16816.F32 R32, R8, R38, R44 ;  /* 0x000000260820723c */ /* 0x000fe2000000182c */
[----:B------:R-:W-:Y:S01]  /*1c660*/  FADD.FTZ R4, R210, R4 ;  /* 0x00000004d2047221 */ /* 0x000fe20000010000 */
[----:B------:R-:W-:-:S06]  /*1c670*/  FADD.FTZ R2, R196, R2 ;  /* 0x00000002c4027221 */ /* 0x000fcc0000010000 */
[----:B-----5:R-:W-:Y:S01]  /*1c680*/  HMMA.16816.F32 R48, R8, R14, R48 ;  /* 0x0000000e0830723c */ /* 0x020fe20000001830 */
[----:B------:R-:W-:Y:S01]  /*1c690*/  IMAD.MOV.U32 R190, RZ, RZ, R191 ;  /* 0x000000ffffbe7224 */ /* 0x000fe200078e00bf */
[----:B------:R-:W-:Y:S01]  /*1c6a0*/  LDSM.16.MT88.4 R36, [R164+0x10000] ;  /* 0x01000000a424783b */ /* 0x000fe20000004200 */
[----:B-1----:R-:W-:-:S05]  /*1c6b0*/  FFMA.FTZ R6, R79, R0, -R3 ;  /* 0x000000004f067223 */ /* 0x002fca0000010803 */
[C---:B------:R-:W-:Y:S01]  /*1c6c0*/  HMMA.16816.F32 R40, R8.reuse, R52, R56 ;  /* 0x000000340828723c */ /* 0x040fe20000001838 */
[----:B------:R1:W5:Y:S07]  /*1c6d0*/  MUFU.EX2 R79, R6 ;  /* 0x00000006004f7308 */ /* 0x00036e0000000800 */
[C---:B------:R-:W-:Y:S08]  /*1c6e0*/  HMMA.16816.F32 R52, R8.reuse, R54, R68 ;  /* 0x000000360834723c */ /* 0x040ff00000001844 */
[----:B------:R-:W-:Y:S01]  /*1c6f0*/  HMMA.16816.F32 R44, R8, R12, R64 ;  /* 0x0000000c082c723c */ /* 0x000fe20000001840 */
[----:B------:R-:W-:Y:S01]  /*1c700*/  F2FP.F16.F32.PACK_AB R8, R90, R89 ;  /* 0x000000595a08723e */ /* 0x000fe200000000ff */
[----:B-1----:R-:W-:Y:S01]  /*1c710*/  FFMA.FTZ R6, R189, R0, -R3 ;  /* 0x00000000bd067223 */ /* 0x002fe20000010803 */
[----:B------:R-:W-:Y:S01]  /*1c720*/  F2FP.F16.F32.PACK_AB R10, R177, R88 ;  /* 0x00000058b10a723e */ /* 0x000fe200000000ff */
[----:B------:R-:W-:Y:S01]  /*1c730*/  FADD.FTZ R4, R209, R4 ;  /* 0x00000004d1047221 */ /* 0x000fe20000010000 */
[----:B------:R-:W-:Y:S01]  /*1c740*/  F2FP.F16.F32.PACK_AB R9, R86, R87 ;  /* 0x000000575609723e */ /* 0x000fe200000000ff */
[----:B------:R-:W-:Y:S01]  /*1c750*/  FADD.FTZ R2, R200, R2 ;  /* 0x00000002c8027221 */ /* 0x000fe20000010000 */
[----:B------:R-:W-:Y:S01]  /*1c760*/  F2FP.F16.F32.PACK_AB R11, R153, R85 ;  /* 0x00000055990b723e */ /* 0x000fe200000000ff */
[----:B------:R-:W-:Y:S01]  /*1c770*/  IMAD.MOV.U32 R191, RZ, RZ, R78 ;  /* 0x000000ffffbf7224 */ /* 0x000fe200078e004e */
[----:B------:R-:W-:Y:S01]  /*1c780*/  LDSM.16.MT88.4 R12, [R160+0x10800] ;  /* 0x01080000a00c783b */ /* 0x000fe20000004200 */
[----:B------:R1:W-:Y:S04]  /*1c790*/  MUFU.EX2 R78, R6 ;  /* 0x00000006004e7308 */ /* 0x0003e80000000800 */
[----:B----4-:R-:W-:Y:S01]  /*1c7a0*/  HMMA.16816.F32 R60, R8, R16, R60 ;  /* 0x00000010083c723c */ /* 0x010fe2000000183c */
[----:B------:R-:W-:Y:S01]  /*1c7b0*/  FADD.FTZ R4, R74, R4 ;  /* 0x000000044a047221 */ /* 0x000fe20000010000 */
[----:B------:R-:W-:-:S06]  /*1c7c0*/  FADD.FTZ R2, R72, R2 ;  /* 0x0000000248027221 */ /* 0x000fcc0000010000 */
[C---:B------:R-:W-:Y:S01]  /*1c7d0*/  HMMA.16816.F32 R56, R8.reuse, R18, R20 ;  /* 0x000000120838723c */ /* 0x040fe20000001814 */
[----:B------:R-:W4:Y:S01]  /*1c7e0*/  LDSM.16.MT88.4 R16, [R7+0x10000] ;  /* 0x010000000710783b */ /* 0x000f220000004200 */
[-C--:B-1----:R-:W-:Y:S01]  /*1c7f0*/  FFMA.FTZ R6, R184, R0.reuse, -R3 ;  /* 0x00000000b8067223 */ /* 0x082fe20000010803 */
[----:B------:R-:W-:Y:S02]  /*1c800*/  IMAD.MOV.U32 R184, RZ, RZ, R167 ;  /* 0x000000ffffb87224 */ /* 0x000fe400078e00a7 */
[----:B------:R-:W-:Y:S01]  /*1c810*/  FADD.FTZ R2, R187, R2 ;  /* 0x00000002bb027221 */ /* 0x000fe20000010000 */
[----:B------:R-:W-:Y:S01]  /*1c820*/  IMAD.MOV.U32 R167, RZ, RZ, R77 ;  /* 0x000000ffffa77224 */ /* 0x000fe200078e004d */
[----:B------:R-:W-:Y:S01]  /*1c830*/  MOV R189, R181 ;  /* 0x000000b500bd7202 */ /* 0x000fe20000000f00 */
[----:B------:R1:W5:Y:S01]  /*1c840*/  MUFU.EX2 R77, R6 ;  /* 0x00000006004d7308 */ /* 0x0003620000000800 */
[----:B------:R-:W-:Y:S01]  /*1c850*/  FADD.FTZ R2, R76, R2 ;  /* 0x000000024c027221 */ /* 0x000fe20000010000 */
[----:B---3--:R-:W-:Y:S01]  /*1c860*/  HMMA.16816.F32 R64, R8, R24, R28 ;  /* 0x000000180840723c */ /* 0x008fe2000000181c */
[----:B------:R-:W3:Y:S02]  /*1c870*/  LDSM.16.MT88.4 R20, [R136+0x10800] ;  /* 0x010800008814783b */ /* 0x000ee40000004200 */
[----:B------:R-:W-:Y:S01]  /*1c880*/  FADD.FTZ R2, R188, R2 ;  /* 0x00000002bc027221 */ /* 0x000fe20000010000 */
[----:B-1----:R-:W-:Y:S01]  /*1c890*/  FADD.FTZ R6, R199, R4 ;  /* 0x00000004c7067221 */ /* 0x002fe20000010000 */
[----:B------:R-:W-:-:S03]  /*1c8a0*/  FFMA.FTZ R4, R190, R0, -R5 ;  /* 0x00000000be047223 */ /* 0x000fc60000010805 */
[----:B------:R-:W-:Y:S01]  /*1c8b0*/  FADD.FTZ R6, R193, R6 ;  /* 0x00000006c1067221 */ /* 0x000fe20000010000 */
        /* <DEDUP_REMOVED lines=8> */
[----:B------:R-:W-:-:S03]  /*1c940*/  FADD.FTZ R2, R174, R2 ;  /* 0x00000002ae027221 */ /* 0x000fc60000010000 */
[----:B------:R-:W-:Y:S01]  /*1c950*/  FADD.FTZ R4, R185, R4 ;  /* 0x00000004b9047221 */ /* 0x000fe20000010000 */
[----:B------:R-:W-:Y:S01]  /*1c960*/  FADD.FTZ R2, R165, R2 ;  /* 0x00000002a5027221 */ /* 0x000fe20000010000 */
[----:B------:R-:W-:Y:S02]  /*1c970*/  IMAD.MOV.U32 R181, RZ, RZ, R180 ;  /* 0x000000ffffb57224 */ /* 0x000fe400078e00b4 */
[----:B------:R-:W-:Y:S01]  /*1c980*/  FADD.FTZ R4, R172, R4 ;  /* 0x00000004ac047221 */ /* 0x000fe20000010000 */
[----:B------:R-:W-:Y:S01]  /*1c990*/  MOV R180, R166 ;  /* 0x000000a600b47202 */ /* 0x000fe20000000f00 */
[----:B------:R-:W-:Y:S01]  /*1c9a0*/  HMMA.16816.F32 R28, R8, R26, R32 ;  /* 0x0000001a081c723c */ /* 0x000fe20000001820 */
[----:B------:R-:W-:Y:S02]  /*1c9b0*/  IMAD.MOV.U32 R166, RZ, RZ, R73 ;  /* 0x000000ffffa67224 */ /* 0x000fe400078e0049 */
[----:B------:R-:W-:Y:S01]  /*1c9c0*/  FADD.FTZ R4, R173, R4 ;  /* 0x00000004ad047221 */ /* 0x000fe20000010000 */
[----:B------:R-:W-:-:S04]  /*1c9d0*/  FADD.FTZ R2, R162, R2 ;  /* 0x00000002a2027221 */ /* 0x000fc80000010000 */
[----:B----4-:R-:W-:Y:S01]  /*1c9e0*/  HMMA.16816.F32 R72, R8, R16, R44 ;  /* 0x000000100848723c */ /* 0x010fe2000000182c */
        /* <DEDUP_REMOVED lines=13> */
[----:B------:R-:W-:Y:S01]  /*1cac0*/  F2FP.F16.F32.PACK_AB R8, R84, R83 ;  /* 0x000000535408723e */ /* 0x000fe200000000ff */
[----:B------:R-:W-:Y:S01]  /*1cad0*/  FADD.FTZ R2, R141, R2 ;  /* 0x000000028d027221 */ /* 0x000fe20000010000 */
[----:B--2---:R-:W-:Y:S02]  /*1cae0*/  F2FP.F16.F32.PACK_AB R10, R81, R82 ;  /* 0x00000052510a723e */ /* 0x004fe400000000ff */
[----:B-----5:R-:W-:Y:S02]  /*1caf0*/  F2FP.F16.F32.PACK_AB R9, R79, R80 ;  /* 0x000000504f09723e */ /* 0x020fe400000000ff */
[----:B------:R-:W-:Y:S01]  /*1cb00*/  F2FP.F16.F32.PACK_AB R11, R77, R78 ;  /* 0x0000004e4d0b723e */ /* 0x000fe200000000ff */
[----:B------:R-:W-:Y:S01]  /*1cb10*/  FADD.FTZ R4, R144, R4 ;  /* 0x0000000490047221 */ /* 0x000fe20000010000 */
[----:B------:R-:W-:Y:S01]  /*1cb20*/  FADD.FTZ R2, R140, R2 ;  /* 0x000000028c027221 */ /* 0x000fe20000010000 */
[----:B------:R-:W-:-:S02]  /*1cb30*/  FFMA.FTZ R6, R189, R0, -R5 ;  /* 0x00000000bd067223 */ /* 0x000fc40000010805 */
[----:B------:R-:W-:Y:S02]  /*1cb40*/  FADD.FTZ R4, R137, R4 ;  /* 0x0000000489047221 */ /* 0x000fe40000010000 */
[C---:B------:R-:W-:Y:S01]  /*1cb50*/  HMMA.16816.F32 R40, R8.reuse, R12, R60 ;  /* 0x0000000c0828723c */ /* 0x040fe2000000183c */
[----:B------:R-:W-:Y:S01]  /*1cb60*/  FADD.FTZ R2, R134, R2 ;  /* 0x0000000286027221 */ /* 0x000fe20000010000 */
[----:B------:R2:W4:Y:S06]  /*1cb70*/  MUFU.EX2 R62, R6 ;  /* 0x00000006003e7308 */ /* 0x00052c0000000800 */
[----:B------:R-:W-:Y:S01]  /*1cb80*/  HMMA.16816.F32 R32, R8, R14, R56 ;  /* 0x0000000e0820723c */ /* 0x000fe20000001838 */
[----:B------:R-:W5:Y:S01]  /*1cb90*/  LDSM.16.MT88.4 R12, [R7+0x10800] ;  /* 0x01080000070c783b */ /* 0x000f620000004200 */
[----:B------:R-:W-:Y:S01]  /*1cba0*/  FADD.FTZ R4, R138, R4 ;  /* 0x000000048a047221 */ /* 0x000fe20000010000 */
[----:B------:R-:W-:Y:S01]  /*1cbb0*/  FADD.FTZ R2, R132, R2 ;  /* 0x0000000284027221 */ /* 0x000fe20000010000 */
[----:B--2---:R-:W-:-:S02]  /*1cbc0*/  FFMA.FTZ R6, R251, R0, -R5 ;  /* 0x00000000fb067223 */ /* 0x004fc40000010805 */
[----:B------:R-:W-:Y:S01]  /*1cbd0*/  FADD.FTZ R4, R135, R4 ;  /* 0x0000000487047221 */ /* 0x000fe20000010000 */
[----:B------:R-:W-:Y:S01]  /*1cbe0*/  FADD.FTZ R2, R131, R2 ;  /* 0x0000000283027221 */ /* 0x000fe20000010000 */
[----:B------:R2:W-:Y:S02]  /*1cbf0*/  MUFU.EX2 R61, R6 ;  /* 0x00000006003d7308 */ /* 0x0005e40000000800 */
[----:B------:R-:W-:Y:S01]  /*1cc00*/  FADD.FTZ R4, R139, R4 ;  /* 0x000000048b047221 */ /* 0x000fe20000010000 */
[----:B------:R-:W-:Y:S01]  /*1cc10*/  FADD.FTZ R2, R133, R2 ;  /* 0x0000000285027221 */ /* 0x000fe20000010000 */
[----:B---3--:R-:W-:Y:S02]  /*1cc20*/  HMMA.16816.F32 R36, R8, R22, R28 ;  /* 0x000000160824723c */ /* 0x008fe4000000181c */
[----:B------:R-:W-:Y:S01]  /*1cc30*/  FADD.FTZ R4, R127, R4 ;  /* 0x000000047f047221 */ /* 0x000fe20000010000 */
[----:B------:R-:W-:Y:S01]  /*1cc40*/  FADD.FTZ R2, R126, R2 ;  /* 0x000000027e027221 */ /* 0x000fe20000010000 */
[----:B--2---:R-:W-:-:S04]  /*1cc50*/  FFMA.FTZ R6, R191, R0, -R5 ;  /* 0x00000000bf067223 */ /* 0x004fc80000010805 */
[C---:B-1----:R-:W-:Y:S01]  /*1cc60*/  HMMA.16816.F32 R28, R8.reuse, R16, R68 ;  /* 0x00000010081c723c */ /* 0x042fe20000001844 */
[----:B------:R1:W2:Y:S07]  /*1cc70*/  MUFU.EX2 R60, R6 ;  /* 0x00000006003c7308 */ /* 0x0002ae0000000800 */
[----:B------:R-:W-:Y:S01]  /*1cc80*/  HMMA.16816.F32 R48, R8, R18, R52 ;  /* 0x000000120830723c */ /* 0x000fe20000001834 */
[----:B------:R-:W3:Y:S01]  /*1cc90*/  LDSM.16.MT88.4 R16, [R136+0x11000] ;  /* 0x011000008810783b */ /* 0x000ee20000004200 */
[----:B------:R-:W-:Y:S01]  /*1cca0*/  FADD.FTZ R4, R130, R4 ;  /* 0x0000000482047221 */ /* 0x000fe20000010000 */
[----:B------:R-:W-:-:S02]  /*1ccb0*/  FADD.FTZ R2, R125, R2 ;  /* 0x000000027d027221 */ /* 0x000fc40000010000 */
[----:B------:R-:W-:Y:S01]  /*1ccc0*/  LDSM.16.MT88.4 R136, [R136+0x11800] ;  /* 0x011800008888783b */ /* 0x000fe20000004200 */
[----:B-1----:R-:W-:-:S04]  /*1ccd0*/  FFMA.FTZ R6, R184, R0, -R3 ;  /* 0x00000000b8067223 */ /* 0x002fc80000010803 */
[----:B------:R1:W-:Y:S01]  /*1cce0*/  MUFU.EX2 R59, R6 ;  /* 0x00000006003b7308 */ /* 0x0003e20000000800 */
[----:B------:R-:W-:Y:S01]  /*1ccf0*/  FADD.FTZ R4, R129, R4 ;  /* 0x0000000481047221 */ /* 0x000fe20000010000 */
[----:B------:R-:W-:-:S03]  /*1cd00*/  FADD.FTZ R2, R124, R2 ;  /* 0x000000027c027221 */ /* 0x000fc60000010000 */
[----:B------:R-:W-:Y:S01]  /*1cd10*/  FADD.FTZ R4, R128, R4 ;  /* 0x0000000480047221 */ /* 0x000fe20000010000 */
[----:B------:R-:W-:Y:S01]  /*1cd20*/  FADD.FTZ R2, R123, R2 ;  /* 0x000000027b027221 */ /* 0x000fe20000010000 */
[----:B-1----:R-:W-:-:S04]  /*1cd30*/  FFMA.FTZ R6, R181, R0, -R3 ;  /* 0x00000000b5067223 */ /* 0x002fc80000010803 */
[----:B------:R1:W3:Y:S01]  /*1cd40*/  MUFU.EX2 R58, R6 ;  /* 0x00000006003a7308 */ /* 0x0002e20000000800 */
[----:B------:R-:W-:Y:S01]  /*1cd50*/  FADD.FTZ R4, R119, R4 ;  /* 0x0000000477047221 */ /* 0x000fe20000010000 */
[----:B------:R-:W-:Y:S01]  /*1cd60*/  FADD.FTZ R2, R118, R2 ;  /* 0x0000000276027221 */ /* 0x000fe20000010000 */
[----:B------:R-:W-:Y:S01]  /*1cd70*/  HMMA.16816.F32 R44, R8, R20, R64 ;  /* 0x00000014082c723c */ /* 0x000fe20000001840 */
[----:B------:R-:W3:Y:S01]  /*1cd80*/  LDSM.16.MT88.4 R20, [R160+0x11000] ;  /* 0x01100000a014783b */ /* 0x000ee20000004200 */
[----:B-1----:R-:W-:-:S04]  /*1cd90*/  FFMA.FTZ R6, R179, R0, -R3 ;  /* 0x00000000b3067223 */ /* 0x002fc80000010803 */
[----:B------:R1:W-:Y:S01]  /*1cda0*/  MUFU.EX2 R57, R6 ;  /* 0x0000000600397308 */ /* 0x0003e20000000800 */
[----:B------:R-:W-:Y:S01]  /*1cdb0*/  FADD.FTZ R4, R122, R4 ;  /* 0x000000047a047221 */ /* 0x000fe20000010000 */
[----:B------:R-:W-:Y:S01]  /*1cdc0*/  FADD.FTZ R2, R117, R2 ;  /* 0x0000000275027221 */ /* 0x000fe20000010000 */
[----:B-----5:R-:W-:Y:S01]  /*1cdd0*/  HMMA.16816.F32 R52, R8, R14, R24 ;  /* 0x0000000e0834723c */ /* 0x020fe20000001818 */
[----:B-1----:R-:W-:-:S04]  /*1cde0*/  FFMA.FTZ R6, R180, R0, -R3 ;  /* 0x00000000b4067223 */ /* 0x002fc80000010803 */
[----:B------:R1:W5:Y:S01]  /*1cdf0*/  MUFU.EX2 R56, R6 ;  /* 0x0000000600387308 */ /* 0x0003620000000800 */
[----:B------:R-:W-:Y:S01]  /*1ce00*/  FADD.FTZ R4, R121, R4 ;  /* 0x0000000479047221 */ /* 0x000fe20000010000 */
[----:B------:R-:W-:-:S03]  /*1ce10*/  FADD.FTZ R2, R116, R2 ;  /* 0x0000000274027221 */ /* 0x000fc60000010000 */
[----:B------:R-:W-:Y:S01]  /*1ce20*/  FADD.FTZ R4, R120, R4 ;  /* 0x0000000478047221 */ /* 0x000fe20000010000 */
[----:B------:R-:W-:Y:S01]  /*1ce30*/  FADD.FTZ R2, R115, R2 ;  /* 0x0000000273027221 */ /* 0x000fe20000010000 */
[----:B-1----:R-:W-:-:S04]  /*1ce40*/  FFMA.FTZ R6, R170, R0, -R5 ;  /* 0x00000000aa067223 */ /* 0x002fc80000010805 */
[----:B------:R1:W1:Y:S01]  /*1ce50*/  MUFU.EX2 R27, R6 ;  /* 0x00000006001b7308 */ /* 0x0002620000000800 */
[----:B------:R-:W-:Y:S01]  /*1ce60*/  HMMA.16816.F32 R72, R8, R12, R72 ;  /* 0x0000000c0848723c */ /* 0x000fe20000001848 */
[----:B----4-:R-:W-:Y:S01]  /*1ce70*/  F2FP.F16.F32.PACK_AB R8, R62, R76 ;  /* 0x0000004c3e08723e */ /* 0x010fe200000000ff */
[----:B------:R-:W-:Y:S01]  /*1ce80*/  FADD.FTZ R4, R111, R4 ;  /* 0x000000046f047221 */ /* 0x000fe20000010000 */
[----:B--2---:R-:W-:Y:S01]  /*1ce90*/  F2FP.F16.F32.PACK_AB R10, R60, R61 ;  /* 0x0000003d3c0a723e */ /* 0x004fe200000000ff */
[----:B------:R-:W-:Y:S01]  /*1cea0*/  FADD.FTZ R2, R110, R2 ;  /* 0x000000026e027221 */ /* 0x000fe20000010000 */
[----:B---3--:R-:W-:Y:S02]  /*1ceb0*/  F2FP.F16.F32.PACK_AB R9, R58, R59 ;  /* 0x0000003b3a09723e */ /* 0x008fe400000000ff */
[----:B-----5:R-:W-:Y:S01]  /*1cec0*/  F2FP.F16.F32.PACK_AB R11, R56, R57 ;  /* 0x00000039380b723e */ /* 0x020fe200000000ff */
[-CC-:B-1----:R-:W-:Y:S01]  /*1ced0*/  FFMA.FTZ R6, R167, R0.reuse, -R5.reuse ;  /* 0x00000000a7067223 */ /* 0x182fe20000010805 */
[----:B------:R-:W1:Y:S03]  /*1cee0*/  LDSM.16.MT88.4 R12, [R164+0x11000] ;  /* 0x01100000a40c783b */ /* 0x000e660000004200 */
[----:B------:R2:W3:Y:S01]  /*1cef0*/  MUFU.EX2 R26, R6 ;  /* 0x00000006001a7308 */ /* 0x0004e20000000800 */
[----:B------:R-:W-:Y:S01]  /*1cf00*/  FADD.FTZ R4, R114, R4 ;  /* 0x0000000472047221 */ /* 0x000fe20000010000 */
[----:B------:R-:W-:Y:S01]  /*1cf10*/  FADD.FTZ R2, R109, R2 ;  /* 0x000000026d027221 */ /* 0x000fe20000010000 */
[C---:B------:R-:W-:Y:S02]  /*1cf20*/  HMMA.16816.F32 R44, R8.reuse, R16, R44 ;  /* 0x00000010082c723c */ /* 0x040fe4000000182c */
[----:B------:R-:W-:Y:S01]  /*1cf30*/  FADD.FTZ R4, R113, R4 ;  /* 0x0000000471047221 */ /* 0x000fe20000010000 */
[----:B------:R-:W-:Y:S01]  /*1cf40*/  FADD.FTZ R2, R108, R2 ;  /* 0x000000026c027221 */ /* 0x000fe20000010000 */
[-CC-:B--2---:R-:W-:Y:S01]  /*1cf50*/  FFMA.FTZ R6, R168, R0.reuse, -R5.reuse ;  /* 0x00000000a8067223 */ /* 0x184fe20000010805 */
[-C--:B------:R-:W-:Y:S01]  /*1cf60*/  FFMA.FTZ R5, R166, R0.reuse, -R5 ;  /* 0x00000000a6057223 */ /* 0x080fe20000010805 */
[----:B------:R-:W-:Y:S01]  /*1cf70*/  FADD.FTZ R4, R112, R4 ;  /* 0x0000000470047221 */ /* 0x000fe20000010000 */
[----:B------:R-:W-:Y:S01]  /*1cf80*/  FADD.FTZ R2, R107, R2 ;  /* 0x000000026b027221 */ /* 0x000fe20000010000 */
[----:B------:R-:W-:Y:S01]  /*1cf90*/  HMMA.16816.F32 R40, R8, R20, R40 ;  /* 0x000000140828723c */ /* 0x000fe20000001828 */
[----:B------:R2:W-:Y:S01]  /*1cfa0*/  MUFU.EX2 R24, R5 ;  /* 0x0000000500187308 */ /* 0x0005e20000000800 */
[----:B------:R-:W-:Y:S01]  /*1cfb0*/  FADD.FTZ R4, R103, R4 ;  /* 0x0000000467047221 */ /* 0x000fe20000010000 */
[----:B------:R-:W-:Y:S01]  /*1cfc0*/  LDSM.16.MT88.4 R164, [R164+0x11800] ;  /* 0x01180000a4a4783b */ /* 0x000fe20000004200 */
[----:B--2---:R-:W-:-:S04]  /*1cfd0*/  FFMA.FTZ R5, R163, R0, -R3 ;  /* 0x00000000a3057223 */ /* 0x004fc80000010803 */
[----:B------:R-:W-:Y:S01]  /*1cfe0*/  HMMA.16816.F32 R32, R8, R22, R32 ;  /* 0x000000160820723c */ /* 0x000fe20000001820 */
[----:B------:R-:W2:Y:S01]  /*1cff0*/  LDSM.16.MT88.4 R20, [R7+0x11000] ;  /* 0x011000000714783b */ /* 0x000ea20000004200 */
[----:B------:R4:W5:Y:S03]  /*1d000*/  MUFU.EX2 R17, R5 ;  /* 0x0000000500117308 */ /* 0x0009660000000800 */
[----:B------:R-:W5:Y:S01]  /*1d010*/  LDSM.16.MT88.4 R160, [R160+0x11800] ;  /* 0x01180000a0a0783b */ /* 0x000f620000004200 */
[----:B----4-:R-:W-:-:S04]  /*1d020*/  FFMA.FTZ R5, R158, R0, -R3 ;  /* 0x000000009e057223 */ /* 0x010fc80000010803 */
[----:B------:R4:W-:Y:S02]  /*1d030*/  MUFU.EX2 R16, R5 ;  /* 0x0000000500107308 */ /* 0x0009e40000000800 */
[-CC-:B----4-:R-:W-:Y:S01]  /*1d040*/  FFMA.FTZ R5, R159, R0.reuse, -R3.reuse ;  /* 0x000000009f057223 */ /* 0x190fe20000010803 */
        /* <DEDUP_REMOVED lines=25> */
[----:B------:R-:W1:Y:S01]  /*1d1e0*/  MUFU.EX2 R25, R6 ;  /* 0x0000000600197308 */ /* 0x000e620000000800 */
[----:B------:R-:W-:Y:S02]  /*1d1f0*/  FADD.FTZ R2, R83, R2 ;  /* 0x0000000253027221 */ /* 0x000fe40000010000 */
        /* <DEDUP_REMOVED lines=9> */
[----:B------:R3:W1:Y:S02]  /*1d290*/  MUFU.EX2 R12, R3 ;  /* 0x00000003000c7308 */ /* 0x0006640000000800 */
[----:B------:R-:W-:Y:S01]  /*1d2a0*/  FADD.FTZ R2, R76, R2 ;  /* 0x000000024c027221 */ /* 0x000fe20000010000 */
[----:B------:R-:W-:Y:S01]  /*1d2b0*/  FADD.FTZ R0, R59, R0 ;  /* 0x000000003b007221 */ /* 0x000fe20000010000 */
[----:B------:R-:W-:Y:S01]  /*1d2c0*/  MOV R179, R156 ;  /* 0x0000009c00b37202 */ /* 0x000fe20000000f00 */
[----:B------:R-:W-:Y:S01]  /*1d2d0*/  HMMA.16816.F32 R36, R8, R18, R36 ;  /* 0x000000120824723c */ /* 0x000fe20000001824 */
[----:B------:R-:W-:Y:S01]  /*1d2e0*/  FADD.FTZ R2, R62, R2 ;  /* 0x000000023e027221 */ /* 0x000fe20000010000 */
[----:B------:R-:W-:-:S06]  /*1d2f0*/  FADD.FTZ R0, R58, R0 ;  /* 0x000000003a007221 */ /* 0x000fcc0000010000 */
[----:B------:R-:W-:Y:S01]  /*1d300*/  HMMA.16816.F32 R28, R8, R14, R48 ;  /* 0x0000000e081c723c */ /* 0x000fe20000001830 */
[----:B------:R-:W-:Y:S01]  /*1d310*/  FADD.FTZ R2, R61, R2 ;  /* 0x000000023d027221 */ /* 0x000fe20000010000 */
[----:B------:R-:W-:Y:S01]  /*1d320*/  FADD.FTZ R0, R57, R0 ;  /* 0x0000000039007221 */ /* 0x000fe20000010000 */
[----:B---3--:R-:W-:-:S05]  /*1d330*/  VIADD R3, R179, 0xfffffffe ;  /* 0xfffffffeb3037836 */ /* 0x008fca0000000000 */
[----:B--2---:R-:W-:Y:S01]  /*1d340*/  HMMA.16816.F32 R144, R8, R20, R72 ;  /* 0x000000140890723c */ /* 0x004fe20000001848 */
[----:B------:R-:W-:-:S07]  /*1d350*/  FADD.FTZ R2, R60, R2 ;  /* 0x000000023c027221 */ /* 0x000fce0000010000 */
[----:B------:R-:W-:Y:S01]  /*1d360*/  HMMA.16816.F32 R8, R8, R22, R52 ;  /* 0x000000160808723c */ /* 0x000fe20000001834 */
[----:B------:R-:W-:Y:S01]  /*1d370*/  FADD.FTZ R0, R56, R0 ;  /* 0x0000000038007221 */ /* 0x000fe20000010000 */
[----:B------:R-:W-:Y:S01]  /*1d380*/  ISETP.GE.AND P0, PT, R3, R252, PT ;  /* 0x000000fc0300720c */ /* 0x000fe20003f06270 */
[----:B------:R-:W-:Y:S01]  /*1d390*/  FADD.FTZ R2, R27, R2 ;  /* 0x000000021b027221 */ /* 0x000fe20000010000 */
[----:B------:R-:W-:Y:S01]  /*1d3a0*/  F2FP.F16.F32.PACK_AB R168, R26, R27 ;  /* 0x0000001b1aa8723e */ /* 0x000fe200000000ff */
[----:B-----5:R-:W-:Y:S01]  /*1d3b0*/  FADD.FTZ R0, R17, R0 ;  /* 0x0000000011007221 */ /* 0x020fe20000010000 */
[----:B-1----:R-:W-:Y:S02]  /*1d3c0*/  F2FP.F16.F32.PACK_AB R170, R24, R25 ;  /* 0x0000001918aa723e */ /* 0x002fe400000000ff */
[----:B------:R-:W-:Y:S02]  /*1d3d0*/  F2FP.F16.F32.PACK_AB R169, R16, R17 ;  /* 0x0000001110a9723e */ /* 0x000fe400000000ff */
        /* <DEDUP_REMOVED lines=17> */
[----:B------:R-:W2:Y:S04]  /*1d4f0*/  LDL R184, [R1+0xfc] ;  /* 0x0000fc0001b87983 */ /* 0x000ea80000100800 */
[----:B------:R-:W3:Y:S01]  /*1d500*/  LDL.LU R180, [R1+0x100] ;  /* 0x0001000001b47983 */ /* 0x000ee20000300800 */
[----:B------:R-:W-:Y:S01]  /*1d510*/  LOP3.LUT R228, R228, 0x1f0, RZ, 0xc0, !PT ;  /* 0x000001f0e4e47812 */ /* 0x000fe200078ec0ff */
[----:B------:R-:W-:Y:S01]  /*1d520*/  IMAD.MOV.U32 R152, RZ, RZ, R150 ;  /* 0x000000ffff987224 */ /* 0x000fe200078e0096 */
[----:B------:R-:W-:Y:S01]  /*1d530*/  ISETP.NE.U32.AND P0, PT, R246, RZ, PT ;  /* 0x000000fff600720c */ /* 0x000fe20003f05070 */
[----:B------:R-:W1:Y:S03]  /*1d540*/  S2R R191, SR_TID.X ;  /* 0x0000000000bf7919 */ /* 0x000e660000002100 */
[----:B------:R-:W-:Y:S01]  /*1d550*/  ISETP.NE.AND.EX P5, PT, R247, RZ, PT, P0 ;  /* 0x000000fff700720c */ /* 0x000fe20003fa5300 */
[----:B------:R-:W4:Y:S01]  /*1d560*/  S2R R181, SR_TID.X ;  /* 0x0000000000b57919 */ /* 0x000f220000002100 */
[----:B------:R-:W5:Y:S01]  /*1d570*/  S2R R189, SR_CTAID.X ;  /* 0x0000000000bd7919 */ /* 0x000f620000002500 */
[----:B-1----:R-:W-:Y:S01]  /*1d580*/  SHF.R.U32.HI R191, RZ, 0x2, R191 ;  /* 0x00000002ffbf7819 */ /* 0x002fe200000116bf */
[----:B----4-:R-:W-:-:S03]  /*1d590*/  IMAD.SHL.U32 R181, R181, 0x2, RZ ;  /* 0x00000002b5b57824 */ /* 0x010fc600078e00ff */
[----:B------:R-:W-:Y:S01]  /*1d5a0*/  LOP3.LUT R191, R191, 0x7, RZ, 0xc0, !PT ;  /* 0x00000007bfbf7812 */ /* 0x000fe200078ec0ff */
[----:B-----5:R-:W-:Y:S01]  /*1d5b0*/  IMAD R0, R189, 0x40, R151 ;  /* 0x00000040bd007824 */ /* 0x020fe200078e0297 */
[----:B------:R-:W-:Y:S01]  /*1d5c0*/  LOP3.LUT R181, R181, 0x6, RZ, 0xc0, !PT ;  /* 0x00000006b5b57812 */ /* 0x000fe200078ec0ff */
[----:B------:R-:W-:-:S03]  /*1d5d0*/  IMAD.MOV.U32 R151, RZ, RZ, R148 ;  /* 0x000000ffff977224 */ /* 0x000fc600078e0094 */
[----:B------:R-:W-:-:S04]  /*1d5e0*/  IADD3 R0, PT, PT, R191, R0, R228 ;  /* 0x00000000bf007210 */ /* 0x000fc80007ffe0e4 */
[----:B--2---:R-:W-:Y:S01]  /*1d5f0*/  IADD3 R0, PT, PT, -R181, R0, -R184 ;  /* 0x00000000b5007210 */ /* 0x004fe20007ffe9b8 */
[----:B---3--:R-:W-:-:S04]  /*1d600*/  VIADD R231, R180, 0xffffff00 ;  /* 0xffffff00b4e77836 */ /* 0x008fc80000000000 */
[----:B------:R-:W-:-:S04]  /*1d610*/  IMAD R0, R179, -0x100, R0 ;  /* 0xffffff00b3007824 */ /* 0x000fc800078e0200 */
[----:B------:R-:W-:-:S07]  /*1d620*/  VIADD R230, R0, 0x208 ;  /* 0x0000020800e67836 */ /* 0x000fce0000000000 */
.L_x_5694:
        /* <DEDUP_REMOVED lines=14> */
[----:B-1----:R-:W-:Y:S01]  /*1d710*/  SHF.R.U32.HI R228, RZ, 0x1, R148 ;  /* 0x00000001ffe47819 */ /* 0x002fe20000011694 */
[----:B------:R-:W-:Y:S05]  /*1d720*/  IMAD.SHL.U32 R3, R148, 0x8, RZ ;  /* 0x0000000894037824 */ /* 0x000fea00078e00ff */
[C---:B------:R-:W-:Y:S02]  /*1d730*/  LOP3.LUT R5, R3.reuse, 0x38, RZ, 0xc0, !PT ;  /* 0x0000003803057812 */ /* 0x040fe400078ec0ff */
[----:B------:R-:W-:Y:S01]  /*1d740*/  LOP3.LUT R18, R3, 0x1c0, RZ, 0xc0, !PT ;  /* 0x000001c003127812 */ /* 0x000fe200078ec0ff */
[----:B--2---:R-:W-:Y:S04]  /*1d750*/  @!P5 IMAD.SHL.U32 R0, R2, 0x100, RZ ;  /* 0x000001000200d824 */ /* 0x004fe800078e00ff */
[----:B------:R-:W-:Y:S01]  /*1d760*/  @!P5 IMAD.X R0, RZ, RZ, ~R0, P0 ;  /* 0x000000ffff00d224 */ /* 0x000fe200000e0e00 */
[----:B------:R-:W-:Y:S04]  /*1d770*/  ISETP.GE.AND P0, PT, R5, R245, PT ;  /* 0x000000f50500720c */ /* 0x000fe80003f06270 */
[----:B------:R-:W-:Y:S01]  /*1d780*/  @!P5 SHF.R.S64 R2, R4, 0x1f, R0 ;  /* 0x0000001f0402d819 */ /* 0x000fe20000001000 */
[----:B------:R-:W-:Y:S03]  /*1d790*/  IMAD.SHL.U32 R4, R148, 0x40, RZ ;  /* 0x0000004094047824 */ /* 0x000fe600078e00ff */
        /* <DEDUP_REMOVED lines=40> */
[-C--:B------:R-:W-:Y:S01]  /*1da20*/  LOP3.LUT R0, R231, R2.reuse, RZ, 0x3c, !PT ;  /* 0x00000002e7007212 */ /* 0x080fe200078e3cff */
[----:B------:R-:W2:Y:S01]  /*1da30*/  LD.E.64 R8, desc[UR4][R154.64+0x40] ;  /* 0x000040049a087980 */ /* 0x000ea2000c101b00 */
[----:B------:R-:W-:Y:S02]  /*1da40*/  ISETP.NE.AND P2, PT, R2, RZ, PT ;  /* 0x000000ff0200720c */ /* 0x000fe40003f45270 */
[----:B------:R-:W-:Y:S02]  /*1da50*/  ISETP.GE.AND P1, PT, R0, RZ, PT ;  /* 0x000000ff0000720c */ /* 0x000fe40003f26270 */
[----:B------:R-:W-:Y:S03]  /*1da60*/  LOP3.LUT R0, RZ, R2, RZ, 0x33, !PT ;  /* 0x00000002ff007212 */ /* 0x000fe600078e33ff */
        /* <DEDUP_REMOVED lines=28> */
.L_x_5689:
[----:B------:R-:W-:Y:S05]  /*1dc30*/  BSYNC.RECONVERGENT B0 ;  /* 0x0000000000007941 */ /* 0x000fea0003800200 */
.L_x_5688:
[----:B------:R-:W1:Y:S01]  /*1dc40*/  S2UR UR4, SR_CgaCtaId ;  /* 0x00000000000479c3 */ /* 0x000e620000008800 */
[----:B------:R-:W-:Y:S01]  /*1dc50*/  LOP3.LUT R6, R18, 0x38, R148, 0xf8, !PT ;  /* 0x0000003812067812 */ /* 0x000fe200078ef894 */
[----:B------:R-:W-:Y:S01]  /*1dc60*/  UMOV UR5, 0x400 ;  /* 0x0000040000057882 */ /* 0x000fe20000000000 */
[----:B------:R-:W-:Y:S01]  /*1dc70*/  LOP3.LUT R2, R4, 0x1c0, RZ, 0xc0, !PT ;  /* 0x000001c004027812 */ /* 0x000fe200078ec0ff */
[----:B------:R-:W-:Y:S01]  /*1dc80*/  IMAD.SHL.U32 R12, R234, 0x20, RZ ;  /* 0x00000020ea0c7824 */ /* 0x000fe200078e00ff */
[----:B------:R-:W-:Y:S01]  /*1dc90*/  @!P0 R2UR UR30, R14 ;  /* 0x000000000e1e82ca */ /* 0x000fe200000e0000 */
[----:B------:R-:W-:Y:S01]  /*1dca0*/  @!P0 IMAD.MOV.U32 R8, RZ, RZ, R244 ;  /* 0x000000ffff088224 */ /* 0x000fe200078e00f4 */
[C---:B------:R-:W-:Y:S01]  /*1dcb0*/  @!P0 R2UR UR31, R15.reuse ;  /* 0x000000000f1f82ca */ /* 0x040fe200000e0000 */
[----:B------:R-:W-:Y:S01]  /*1dcc0*/  @!P0 IMAD.MOV.U32 R9, RZ, RZ, R243 ;  /* 0x000000ffff098224 */ /* 0x000fe200078e00f3 */
[--C-:B------:R-:W-:Y:S01]  /*1dcd0*/  LOP3.LUT R6, R6, 0x38, R3.reuse, 0x78, !PT ;  /* 0x0000003806067812 */ /* 0x100fe200078e7803 */
[----:B------:R-:W-:Y:S01]  /*1dce0*/  IMAD.SHL.U32 R229, R148, 0x20, RZ ;  /* 0x0000002094e57824 */ /* 0x000fe200078e00ff */
[----:B------:R-:W-:Y:S01]  /*1dcf0*/  LOP3.LUT R0, R228, 0x8, RZ, 0xc0, !PT ;  /* 0x00000008e4007812 */ /* 0x000fe200078ec0ff */
[----:B------:R-:W-:Y:S01]  /*1dd00*/  IMAD.MOV.U32 R212, RZ, RZ, 0x40 ;  /* 0x00000040ffd47424 */ /* 0x000fe200078e00ff */
[----:B------:R-:W-:Y:S01]  /*1dd10*/  LOP3.LUT R2, R2, 0x8, R148, 0xf8, !PT ;  /* 0x0000000802027812 */ /* 0x000fe200078ef894 */
[----:B------:R-:W-:Y:S01]  /*1dd20*/  VIADD R238, R238, 0xffffffff ;  /* 0xffffffffeeee7836 */ /* 0x000fe20000000000 */
[--C-:B------:R-:W-:Y:S01]  /*1dd30*/  LOP3.LUT R6, R6, 0x1e00, R3.reuse, 0xf8, !PT ;  /* 0x00001e0006067812 */ /* 0x100fe200078ef803 */
[----:B------:R-:W-:Y:S01]  /*1dd40*/  BSSY.RECONVERGENT B1, `(.L_x_5690) ;  /* 0x0000260000017945 */ /* 0x000fe20003800200 */
[----:B------:R-:W-:Y:S02]  /*1dd50*/  LOP3.LUT R5, R4, 0x400, RZ, 0xc0, !PT ;  /* 0x0000040004057812 */ /* 0x000fe400078ec0ff */
[--C-:B------:R-:W-:Y:S02]  /*1dd60*/  LOP3.LUT R0, R0, 0x1c0, R4.reuse, 0xf8, !PT ;  /* 0x000001c000007812 */ /* 0x100fe400078ef804 */
[--C-:B------:R-:W-:Y:S02]  /*1dd70*/  LOP3.LUT R2, R2, 0x38, R3.reuse, 0x78, !PT ;  /* 0x0000003802027812 */ /* 0x100fe400078e7803 */
[----:B------:R-:W-:Y:S01]  /*1dd80*/  @!P0 R2UR UR28, R14 ;  /* 0x000000000e1c82ca */ /* 0x000fe200000e0000 */
[----:B-1----:R-:W-:Y:S01]  /*1dd90*/  ULEA UR8, UR4, UR5, 0x18 ;  /* 0x0000000504087291 */ /* 0x002fe2000f8ec0ff */
[C---:B------:R-:W-:Y:S02]  /*1dda0*/  @!P0 R2UR UR29, R15.reuse ;  /* 0x000000000f1d82ca */ /* 0x040fe400000e0000 */
[----:B------:R-:W-:Y:S01]  /*1ddb0*/  LOP3.LUT R153, R0, 0x38, R3, 0x78, !PT ;  /* 0x0000003800997812 */ /* 0x000fe200078e7803 */
[----:B------:R-:W-:Y:S01]  /*1ddc0*/  IMAD R0, R2, 0x2, R5 ;  /* 0x0000000202007824 */ /* 0x000fe200078e0205 */
[----:B------:R-:W-:Y:S02]  /*1ddd0*/  IADD3 R2, P1, PT, R12, R244, RZ ;  /* 0x000000f40c027210 */ /* 0x000fe40007f3e0ff */
[----:B------:R-:W-:Y:S02]  /*1dde0*/  LEA R150, R6, UR8, 0x1 ;  /* 0x0000000806967c11 */ /* 0x000fe4000f8e08ff */
[----:B------:R-:W-:Y:S02]  /*1ddf0*/  SHF.L.U64.HI R5, R234, 0x5, R235 ;  /* 0x00000005ea057819 */ /* 0x000fe400000102eb */
[----:B------:R-:W-:Y:S01]  /*1de00*/  @!P0 R2UR UR26, R14 ;  /* 0x000000000e1a82ca */ /* 0x000fe200000e0000 */
[----:B------:R-:W-:Y:S01]  /*1de10*/  @!PT LDS RZ, [RZ] ;  /* 0x00000000fffff984 */ /* 0x000fe20000000800 */
[----:B------:R-:W-:Y:S01]  /*1de20*/  @!PT LDS RZ, [RZ] ;  /* 0x00000000fffff984 */ /* 0x000fe20000000800 */
[----:B------:R-:W-:Y:S01]  /*1de30*/  @!PT LDS RZ, [RZ] ;  /* 0x00000000fffff984 */ /* 0x000fe20000000800 */
[----:B------:R1:W-:Y:S01]  /*1de40*/  @!P0 LDGSTS.E.BYPASS.LTC128B.128 [R150+0xa000], desc[UR30][R8.64] ;  /* 0x0a00000008968fae */ /* 0x0003e2000b981a1e */
[----:B------:R-:W-:Y:S01]  /*1de50*/  @!P0 R2UR UR27, R15 ;  /* 0x000000000f1b82ca */ /* 0x000fe200000e0000 */
[----:B------:R-:W-:Y:S01]  /*1de60*/  IMAD.X R3, R5, 0x1, R243, P1 ;  /* 0x0000000105037824 */ /* 0x000fe200008e06f3 */
[-C--:B------:R-:W-:Y:S02]  /*1de70*/  IADD3 R6, P1, PT, R2, R12.reuse, RZ ;  /* 0x0000000c02067210 */ /* 0x080fe40007f3e0ff */
[----:B------:R-:W-:Y:S01]  /*1de80*/  @P0 STS.128 [R150+0xa000], RZ ;  /* 0x00a000ff96000388 */ /* 0x000fe20000000c00 */
[C---:B------:R-:W-:Y:S02]  /*1de90*/  @!P0 R2UR UR24, R14.reuse ;  /* 0x000000000e1882ca */ /* 0x040fe400000e0000 */
[----:B------:R-:W-:Y:S02]  /*1dea0*/  @!P0 R2UR UR25, R15 ;  /* 0x000000000f1982ca */ /* 0x000fe400000e0000 */
        /* <DEDUP_REMOVED lines=18> */
[C---:B------:R-:W-:Y:S02]  /*1dfd0*/  @!P0 R2UR UR17, R15.reuse ;  /* 0x000000000f1182ca */ /* 0x040fe400000e0000 */
[-C--:B-1----:R-:W-:Y:S02]  /*1dfe0*/  IADD3 R8, P1, PT, R6, R12.reuse, RZ ;  /* 0x0000000c06087210 */ /* 0x082fe40007f3e0ff */
        /* <DEDUP_REMOVED lines=8> */
[----:B------:R-:W-:Y:S01]  /*1e070*/  @!P0 LDGSTS.E.BYPASS.LTC128B.128 [R150+0xb800], desc[UR24][R8.64] ;  /* 0x0b80000008968fae */ /* 0x000fe2000b981a18 */
[----:B------:R-:W-:Y:S02]  /*1e080*/  @!P0 R2UR UR13, R15 ;  /* 0x000000000f0d82ca */ /* 0x000fe400000e0000 */
[--C-:B------:R-:W-:Y:S02]  /*1e090*/  IMAD.X R3, R9, 0x1, R5.reuse, P1 ;  /* 0x0000000109037824 */ /* 0x100fe400008e0605 */
[----:B------:R-:W-:Y:S01]  /*1e0a0*/  @P0 STS.128 [R150+0xb800], RZ ;  /* 0x00b800ff96000388 */ /* 0x000fe20000000c00 */
[----:B------:R-:W-:Y:S02]  /*1e0b0*/  @!P0 R2UR UR10, R14 ;  /* 0x000000000e0a82ca */ /* 0x000fe400000e0000 */
[-C--:B---3--:R-:W-:Y:S02]  /*1e0c0*/  IADD3 R6, P1, PT, R2, R12.reuse, RZ ;  /* 0x0000000c02067210 */ /* 0x088fe40007f3e0ff */
[----:B------:R-:W-:Y:S01]  /*1e0d0*/  @!PT LDS RZ, [RZ] ;  /* 0x00000000fffff984 */ /* 0x000fe20000000800 */
[----:B------:R-:W-:Y:S01]  /*1e0e0*/  @!PT LDS RZ, [RZ] ;  /* 0x00000000fffff984 */ /* 0x000fe20000000800 */
[----:B------:R-:W-:Y:S01]  /*1e0f0*/  @!PT LDS RZ, [RZ] ;  /* 0x00000000fffff984 */ /* 0x000fe20000000800 */
[----:B------:R1:W-:Y:S01]  /*1e100*/  @!P0 LDGSTS.E.BYPASS.LTC128B.128 [R150+0xc000], desc[UR22][R2.64] ;  /* 0x0c00000002968fae */ /* 0x0003e2000b981a16 */
[----:B------:R-:W-:Y:S02]  /*1e110*/  @!P0 R2UR UR11, R15 ;  /* 0x000000000f0b82ca */ /* 0x000fe400000e0000 */
[----:B------:R-:W-:Y:S01]  /*1e120*/  @!P0 R2UR UR38, R14 ;  /* 0x000000000e2682ca */ /* 0x000fe200000e0000 */
[--C-:B------:R-:W-:Y:S01]  /*1e130*/  IMAD.X R7, R3, 0x1, R5.reuse, P1 ;  /* 0x0000000103077824 */ /* 0x100fe200008e0605 */
[----:B------:R-:W-:Y:S01]  /*1e140*/  @P0 STS.128 [R150+0xc000], RZ ;  /* 0x00c000ff96000388 */ /* 0x000fe20000000c00 */
[-C--:B------:R-:W-:Y:S02]  /*1e150*/  IADD3 R10, P1, PT, R6, R12.reuse, RZ ;  /* 0x0000000c060a7210 */ /* 0x080fe40007f3e0ff */
[----:B------:R-:W-:Y:S02]  /*1e160*/  @!P0 R2UR UR39, R15 ;  /* 0x000000000f2782ca */ /* 0x000fe400000e0000 */
[----:B------:R-:W-:Y:S01]  /*1e170*/  @!PT LDS RZ, [RZ] ;  /* 0x00000000fffff984 */ /* 0x000fe20000000800 */
[----:B------:R-:W-:Y:S01]  /*1e180*/  @!PT LDS RZ, [RZ] ;  /* 0x00000000fffff984 */ /* 0x000fe20000000800 */
[----:B------:R-:W-:Y:S01]  /*1e190*/  @!PT LDS RZ, [RZ] ;  /* 0x00000000fffff984 */ /* 0x000fe20000000800 */
[----:B------:R-:W-:Y:S01]  /*1e1a0*/  @!P0 LDGSTS.E.BYPASS.LTC128B.128 [R150+0xc800], desc[UR20][R6.64] ;  /* 0x0c80000006968fae */ /* 0x000fe2000b981a14 */
[C---:B------:R-:W-:Y:S01]  /*1e1b0*/  @!P0 R2UR UR36, R14.reuse ;  /* 0x000000000e2482ca */ /* 0x040fe200000e0000 */
        /* <DEDUP_REMOVED lines=12> */
[----:B------:R-:W-:Y:S02]  /*1e280*/  LOP3.LUT R229, R229, 0x7c00, RZ, 0xc0, !PT ;  /* 0x00007c00e5e57812 */ /* 0x000fe400078ec0ff */
[----:B------:R-:W-:Y:S02]  /*1e290*/  @!P0 R2UR UR4, R14 ;  /* 0x000000000e0482ca */ /* 0x000fe400000e0000 */
[----:B------:R-:W-:Y:S02]  /*1e2a0*/  @!P0 R2UR UR5, R15 ;  /* 0x000000000f0582ca */ /* 0x000fe400000e0000 */
[-C--:B-1----:R-:W-:Y:S02]  /*1e2b0*/  IADD3 R2, P1, PT, R10, R12.reuse, RZ ;  /* 0x0000000c0a027210 */ /* 0x082fe40007f3e0ff */
[----:B------:R-:W-:Y:S03]  /*1e2c0*/  LOP3.LUT P2, RZ, R148, 0x4, RZ, 0xc0, !PT ;  /* 0x0000000494ff7812 */ /* 0x000fe6000784c0ff */
[--C-:B------:R-:W-:Y:S01]  /*1e2d0*/  IMAD.X R3, R11, 0x1, R5.reuse, P1 ;  /* 0x000000010b037824 */ /* 0x100fe200008e0605 */
[-C--:B------:R-:W-:Y:S02]  /*1e2e0*/  IADD3 R8, P1, PT, R2, R12.reuse, RZ ;  /* 0x0000000c02087210 */ /* 0x080fe40007f3e0ff */
[----:B------:R-:W-:Y:S02]  /*1e2f0*/  SEL R212, R212, 0xffffffc0, !P2 ;  /* 0xffffffc0d4d47807 */ /* 0x000fe40005000000 */
[----:B------:R-:W-:Y:S01]  /*1e300*/  @!PT LDS RZ, [RZ] ;  /* 0x00000000fffff984 */ /* 0x000fe20000000800 */
[----:B------:R-:W-:Y:S01]  /*1e310*/  @!PT LDS RZ, [RZ] ;  /* 0x00000000fffff984 */ /* 0x000fe20000000800 */
[----:B------:R-:W-:Y:S01]  /*1e320*/  @!PT LDS RZ, [RZ] ;  /* 0x00000000fffff984 */ /* 0x000fe20000000800 */
[----:B------:R1:W-:Y:S01]  /*1e330*/  @!P0 LDGSTS.E.BYPASS.LTC128B.128 [R150+0xd800], desc[UR16][R2.64] ;  /* 0x0d80000002968fae */ /* 0x0003e2000b981a10 */
[--C-:B------:R-:W-:Y:S04]  /*1e340*/  IMAD.X R9, R3, 0x1, R5.reuse, P1 ;  /* 0x0000000103097824 */ /* 0x100fe800008e0605 */
[----:B------:R-:W-:Y:S01]  /*1e350*/  @P0 STS.128 [R150+0xd800], RZ ;  /* 0x00d800ff96000388 */ /* 0x000fe20000000c00 */
[-C--:B--2---:R-:W-:Y:S04]  /*1e360*/  IADD3 R10, P1, PT, R8, R12.reuse, RZ ;  /* 0x0000000c080a7210 */ /* 0x084fe80007f3e0ff */
[----:B------:R-:W-:Y:S01]  /*1e370*/  @!PT LDS RZ, [RZ] ;  /* 0x00000000fffff984 */ /* 0x000fe20000000800 */
[----:B------:R-:W-:Y:S01]  /*1e380*/  @!PT LDS RZ, [RZ] ;  /* 0x00000000fffff984 */ /* 0x000fe20000000800 */
[----:B------:R-:W-:Y:S01]  /*1e390*/  @!PT LDS RZ, [RZ] ;  /* 0x00000000fffff984 */ /* 0x000fe20000000800 */
[----:B------:R-:W-:Y:S01]  /*1e3a0*/  @!P0 LDGSTS.E.BYPASS.LTC128B.128 [R150+0xe000], desc[UR14][R8.64] ;  /* 0x0e00000008968fae */ /* 0x000fe2000b981a0e */
[--C-:B------:R-:W-:Y:S04]  /*1e3b0*/  IMAD.X R11, R9, 0x1, R5.reuse, P1 ;  /* 0x00000001090b7824 */ /* 0x100fe800008e0605 */
[----:B------:R-:W-:Y:S01]  /*1e3c0*/  @P0 STS.128 [R150+0xe000], RZ ;  /* 0x00e000ff96000388 */ /* 0x000fe20000000c00 */
        /* <DEDUP_REMOVED lines=13> */
[--C-:B------:R-:W-:Y:S05]  /*1e4a0*/  IMAD.X R3, R7, 0x1, R5.reuse, P1 ;  /* 0x0000000107037824 */ /* 0x100fea00008e0605 */
[----:B------:R-:W-:Y:S01]  /*1e4b0*/  @!PT LDS RZ, [RZ] ;  /* 0x00000000fffff984 */ /* 0x000fe20000000800 */
[----:B------:R-:W-:Y:S01]  /*1e4c0*/  @!PT LDS RZ, [RZ] ;  /* 0x00000000fffff984 */ /* 0x000fe20000000800 */
[----:B------:R-:W-:Y:S01]  /*1e4d0*/  @!PT LDS RZ, [RZ] ;  /* 0x00000000fffff984 */ /* 0x000fe20000000800 */
[----:B------:R1:W-:Y:S05]  /*1e4e0*/  @!P0 LDGSTS.E.BYPASS.LTC128B.128 [R150+0xf800], desc[UR38][R2.64] ;  /* 0x0f80000002968fae */ /* 0x0003ea000b981a26 */
[----:B------:R-:W-:Y:S01]  /*1e4f0*/  @P0 STS.128 [R150+0xf800], RZ ;  /* 0x00f800ff96000388 */ /* 0x000fe20000000c00 */
[-C--:B--2---:R-:W-:Y:S05]  /*1e500*/  IADD3 R10, P1, PT, R2, R12.reuse, RZ ;  /* 0x0000000c020a7210 */ /* 0x084fea0007f3e0ff */
[--C-:B------:R-:W-:Y:S01]  /*1e510*/  IMAD.X R11, R3, 0x1, R5.reuse, P1 ;  /* 0x00000001030b7824 */ /* 0x100fe200008e0605 */
[-C--:B------:R-:W-:Y:S04]  /*1e520*/  IADD3 R8, P1, PT, R10, R12.reuse, RZ ;  /* 0x0000000c0a087210 */ /* 0x080fe80007f3e0ff */
[----:B------:R-:W-:Y:S01]  /*1e530*/  @!PT LDS RZ, [RZ] ;  /* 0x00000000fffff984 */ /* 0x000fe20000000800 */
[----:B------:R-:W-:Y:S01]  /*1e540*/  @!PT LDS RZ, [RZ] ;  /* 0x00000000fffff984 */ /* 0x000fe20000000800 */
[----:B------:R-:W-:Y:S01]  /*1e550*/  @!PT LDS RZ, [RZ] ;  /* 0x00000000fffff984 */ /* 0x000fe20000000800 */
[----:B------:R-:W-:Y:S01]  /*1e560*/  @!P0 LDGSTS.E.BYPASS.LTC128B.128 [R150+0x10000], desc[UR36][R10.64] ;  /* 0x100000000a968fae */ /* 0x000fe2000b981a24 */
[--C-:B------:R-:W-:Y:S01]  /*1e570*/  IMAD.X R9, R11, 0x1, R5.reuse, P1 ;  /* 0x000000010b097824 */ /* 0x100fe200008e0605 */
[-C--:B---3--:R-:W-:Y:S03]  /*1e580*/  IADD3 R6, P1, PT, R8, R12.reuse, RZ ;  /* 0x0000000c08067210 */ /* 0x088fe60007f3e0ff */
[----:B------:R-:W-:Y:S02]  /*1e590*/  @P0 STS.128 [R150+0x10000], RZ ;  /* 0x010000ff96000388 */ /* 0x000fe40000000c00 */
[--C-:B------:R-:W-:Y:S03]  /*1e5a0*/  IMAD.X R7, R9, 0x1, R5.reuse, P1 ;  /* 0x0000000109077824 */ /* 0x100fe600008e0605 */
[----:B------:R-:W-:Y:S01]  /*1e5b0*/  @!PT LDS RZ, [RZ] ;  /* 0x00000000fffff984 */ /* 0x000fe20000000800 */
[----:B------:R-:W-:Y:S01]  /*1e5c0*/  @!PT LDS RZ, [RZ] ;  /* 0x00000000fffff984 */ /* 0x000fe20000000800 */
[----:B------:R-:W-:Y:S01]  /*1e5d0*/  @!PT LDS RZ, [RZ] ;  /* 0x00000000fffff984 */ /* 0x000fe20000000800 */
[----:B------:R2:W-:Y:S01]  /*1e5e0*/  @!P0 LDGSTS.E.BYPASS.LTC128B.128 [R150+0x10800], desc[UR34][R8.64] ;  /* 0x1080000008968fae */ /* 0x0005e2000b981a22 */
[----:B-1----:R-:W-:Y:S04]  /*1e5f0*/  LOP3.LUT R2, R229, 0x200, R4, 0xf8, !PT ;  /* 0x00000200e5027812 */ /* 0x002fe800078ef804 */
[----:B------:R-:W-:Y:S01]  /*1e600*/  @P0 STS.128 [R150+0x10800], RZ ;  /* 0x010800ff96000388 */ /* 0x000fe20000000c00 */
[----:B------:R-:W-:Y:S01]  /*1e610*/  @!P0 IADD3 R4, P1, PT, R6, R12, RZ ;  /* 0x0000000c06048210 */ /* 0x000fe20007f3e0ff */
[----:B------:R-:W-:Y:S01]  /*1e620*/  VIADD R3, R0, UR8 ;  /* 0x0000000800037c36 */ /* 0x000fe20008000000 */
[----:B------:R-:W-:Y:S02]  /*1e630*/  LOP3.LUT R2, R2, R153, RZ, 0xfc, !PT ;  /* 0x0000009902027212 */ /* 0x000fe400078efcff */
[----:B------:R-:W-:Y:S01]  /*1e640*/  @!PT LDS RZ, [RZ] ;  /* 0x00000000fffff984 */ /* 0x000fe20000000800 */
[----:B------:R-:W-:Y:S01]  /*1e650*/  @!PT LDS RZ, [RZ] ;  /* 0x00000000fffff984 */ /* 0x000fe20000000800 */
[----:B------:R-:W-:Y:S01]  /*1e660*/  @!PT LDS RZ, [RZ] ;  /* 0x00000000fffff984 */ /* 0x000fe20000000800 */
[----:B------:R-:W-:Y:S01]  /*1e670*/  @!P0 LDGSTS.E.BYPASS.LTC128B.128 [R150+0x11000], desc[UR32][R6.64] ;  /* 0x1100000006968fae */ /* 0x000fe2000b981a20 */
[----:B------:R-:W-:Y:S01]  /*1e680*/  @!P0 IMAD.X R5, R7, 0x1, R5, P1 ;  /* 0x0000000107058824 */ /* 0x000fe200008e0605 */
[----:B------:R-:W-:Y:S03]  /*1e690*/  LEA R216, R2, UR8, 0x1 ;  /* 0x0000000802d87c11 */ /* 0x000fe6000f8e08ff */
[----:B------:R-:W-:Y:S01]  /*1e6a0*/  @P0 STS.128 [R150+0x11000], RZ ;  /* 0x011000ff96000388 */ /* 0x000fe20000000c00 */
[----:B------:R-:W-:Y:S04]  /*1e6b0*/  IMAD.MOV.U32 R2, RZ, RZ, 0x20 ;  /* 0x00000020ff027424 */ /* 0x000fe800078e00ff */
[----:B------:R-:W-:Y:S01]  /*1e6c0*/  @!PT LDS RZ, [RZ] ;  /* 0x00000000fffff984 */ /* 0x000fe20000000800 */
[----:B------:R-:W-:Y:S01]  /*1e6d0*/  @!PT LDS RZ, [RZ] ;  /* 0x00000000fffff984 */ /* 0x000fe20000000800 */
[----:B------:R-:W-:Y:S01]  /*1e6e0*/  @!PT LDS RZ, [RZ] ;  /* 0x00000000fffff984 */ /* 0x000fe20000000800 */
[----:B------:R1:W-:Y:S05]  /*1e6f0*/  @!P0 LDGSTS.E.BYPASS.LTC128B.128 [R150+0x11800], desc[UR4][R4.64] ;  /* 0x1180000004968fae */ /* 0x0003ea000b981a04 */
[----:B------:R-:W-:Y:S01]  /*1e700*/  @P0 STS.128 [R150+0x11800], RZ ;  /* 0x011800ff96000388 */ /* 0x000fe20000000c00 */
[----:B------:R-:W-:Y:S04]  /*1e710*/  LOP3.LUT P0, RZ, R148, 0x2, RZ, 0xc0, !PT ;  /* 0x0000000294ff7812 */ /* 0x000fe8000780c0ff */
[----:B------:R3:W-:Y:S01]  /*1e720*/  LDSM.16.M88.4 R128, [R216] ;  /* 0x00000000d880783b */ /* 0x0007e20000000200 */
[----:B------:R-:W-:Y:S02]  /*1e730*/  SEL R2, R2, 0xffffffe0, !P0 ;  /* 0xffffffe002027807 */ /* 0x000fe40004000000 */
[----:B------:R-:W-:Y:S02]  /*1e740*/  ISETP.GT.AND P0, PT, R238, R252, PT ;  /* 0x000000fcee00720c */ /* 0x000fe40003f04270 */
[----:B--2---:R-:W1:Y:S01]  /*1e750*/  LDSM.16.M88.4 R8, [R0+UR8+0x2000] ;  /* 0x002000080008783b */ /* 0x004e620008000200 */
[C---:B------:R-:W-:Y:S04]  /*1e760*/  IMAD.IADD R176, R216.reuse, 0x1, R2 ;  /* 0x00000001d8b07824 */ /* 0x040fe800078e0202 */
[----:B------:R-:W2:Y:S05]  /*1e770*/  LDSM.16.M88.4 R16, [R0+UR8+0x2800] ;  /* 0x002800080010783b */ /* 0x000eaa0008000200 */
[----:B------:R-:W4:Y:S05]  /*1e780*/  LDSM.16.M88.4 R24, [R0+UR8+0x3000] ;  /* 0x003000080018783b */ /* 0x000f2a0008000200 */
[----:B------:R-:W0:Y:S01]  /*1e790*/  LDGDEPBAR ;  /* 0x00000000000079af */ /* 0x000e220000000000 */
[--C-:B---3--:R-:W-:Y:S04]  /*1e7a0*/  IMAD.IADD R216, R216, 0x1, R212.reuse ;  /* 0x00000001d8d87824 */ /* 0x108fe800078e02d4 */
[----:B------:R-:W3:Y:S01]  /*1e7b0*/  LDSM.16.M88.4 R32, [R0+UR8+0x3800] ;  /* 0x003800080020783b */ /* 0x000ee20008000200 */
[C---:B------:R-:W-:Y:S04]  /*1e7c0*/  IMAD.IADD R212, R3.reuse, 0x1, R212 ;  /* 0x0000000103d47824 */ /* 0x040fe800078e02d4 */
        /* <DEDUP_REMOVED lines=9> */
[C---:B--2---:R-:W-:Y:S03]  /*1e860*/  HMMA.16816.F32 R12, R128.reuse, R16, RZ ;  /* 0x00000010800c723c */ /* 0x044fe600000018ff */
[----:B------:R-:W2:Y:S05]  /*1e870*/  LDSM.16.M88.4 R96, [R0+UR8+0x7800] ;  /* 0x007800080060783b */ /* 0x000eaa0008000200 */
[C---:B------:R-:W-:Y:S01]  /*1e880*/  HMMA.16816.F32 R16, R128.reuse, R18, RZ ;  /* 0x000000128010723c */ /* 0x040fe200000018ff */
[----:B------:R-:W2:Y:S05]  /*1e890*/  LDSM.16.M88.4 R104, [R0+UR8+0x8000] ;  /* 0x008000080068783b */ /* 0x000eaa0008000200 */
[----:B------:R-:W2:Y:S02]  /*1e8a0*/  LDSM.16.M88.4 R112, [R0+UR8+0x8800] ;  /* 0x008800080070783b */ /* 0x000ea40008000200 */
[C---:B----4-:R-:W-:Y:S03]  /*1e8b0*/  HMMA.16816.F32 R20, R128.reuse, R24, RZ ;  /* 0x000000188014723c */ /* 0x050fe600000018ff */
[----:B------:R-:W4:Y:S05]  /*1e8c0*/  LDSM.16.M88.4 R120, [R0+UR8+0x9000] ;  /* 0x009000080078783b */ /* 0x000f2a0008000200 */
[C---:B------:R-:W-:Y:S01]  /*1e8d0*/  HMMA.16816.F32 R24, R128.reuse, R26, RZ ;  /* 0x0000001a8018723c */ /* 0x040fe200000018ff */
[----:B------:R1:W4:Y:S05]  /*1e8e0*/  LDSM.16.M88.4 R172, [R0+UR8+0x9800] ;  /* 0x0098000800ac783b */ /* 0x00032a0008000200 */
[----:B------:R-:W-:Y:S02]  /*1e8f0*/  LDSM.16.M88.4 R176, [R176] ;  /* 0x00000000b0b0783b */ /* 0x000fe40000000200 */
[C---:B---3--:R-:W-:Y:S08]  /*1e900*/  HMMA.16816.F32 R28, R128.reuse, R32, RZ ;  /* 0x00000020801c723c */ /* 0x048ff000000018ff */
[C---:B------:R-:W-:Y:S08]  /*1e910*/  HMMA.16816.F32 R32, R128.reuse, R34, RZ ;  /* 0x000000228020723c */ /* 0x040ff000000018ff */
[C---:B-----5:R-:W-:Y:S01]  /*1e920*/  HMMA.16816.F32 R36, R128.reuse, R40, RZ ;  /* 0x000000288024723c */ /* 0x060fe200000018ff */
[----:B-1----:R-:W-:Y:S05]  /*1e930*/  IMAD.IADD R0, R3, 0x1, R2 ;  /* 0x0000000103007824 */ /* 0x002fea00078e0202 */
[----:B------:R-:W1:Y:S02]  /*1e940*/  LDSM.16.M88.4 R180, [R0+0x2000] ;  /* 0x0020000000b4783b */ /* 0x000e640000000200 */
[C---:B------:R-:W-:Y:S03]  /*1e950*/  HMMA.16816.F32 R40, R128.reuse, R42, RZ ;  /* 0x0000002a8028723c */ /* 0x040fe600000018ff */
[----:B------:R-:W3:Y:S05]  /*1e960*/  LDSM.16.M88.4 R184, [R0+0x2800] ;  /* 0x0028000000b8783b */ /* 0x000eea0000000200 */
[C---:B------:R-:W-:Y:S01]  /*1e970*/  HMMA.16816.F32 R44, R128.reuse, R48, RZ ;  /* 0x00000030802c723c */ /* 0x040fe200000018ff */
[----:B------:R-:W5:Y:S05]  /*1e980*/  LDSM.16.M88.4 R188, [R0+0x3000] ;  /* 0x0030000000bc783b */ /* 0x000f6a0000000200 */
[----:B------:R-:W5:Y:S02]  /*1e990*/  LDSM.16.M88.4 R192, [R0+0x3800] ;  /* 0x0038000000c0783b */ /* 0x000f640000000200 */
[C---:B------:R-:W-:Y:S03]  /*1e9a0*/  HMMA.16816.F32 R48, R128.reuse, R50, RZ ;  /* 0x000000328030723c */ /* 0x040fe600000018ff */
[----:B------:R-:W5:Y:S05]  /*1e9b0*/  LDSM.16.M88.4 R196, [R0+0x4000] ;  /* 0x0040000000c4783b */ /* 0x000f6a0000000200 */
[C---:B------:R-:W-:Y:S01]  /*1e9c0*/  HMMA.16816.F32 R52, R128.reuse, R56, RZ ;  /* 0x000000388034723c */ /* 0x040fe200000018ff */
[----:B------:R-:W5:Y:S05]  /*1e9d0*/  LDSM.16.M88.4 R200, [R0+0x4800] ;  /* 0x0048000000c8783b */ /* 0x000f6a0000000200 */
[----:B------:R-:W5:Y:S02]  /*1e9e0*/  LDSM.16.M88.4 R204, [R0+0x5000] ;  /* 0x0050000000cc783b */ /* 0x000f640000000200 */
[C---:B------:R-:W-:Y:S03]  /*1e9f0*/  HMMA.16816.F32 R56, R128.reuse, R58, RZ ;  /* 0x0000003a8038723c */ /* 0x040fe600000018ff */
        /* <DEDUP_REMOVED lines=20> */
[C---:B-1----:R-:W-:Y:S08]  /*1eb40*/  HMMA.16816.F32 R4, R176.reuse, R180, R4 ;  /* 0x000000b4b004723c */ /* 0x042ff00000001804 */
        /* <DEDUP_REMOVED lines=17> */
[C---:B------:R-:W-:Y:S08]  /*1ec60*/  HMMA.16816.F32 R52, R176.reuse, R204, R52 ;  /* 0x000000ccb034723c */ /* 0x040ff00000001834 */
[C---:B------:R-:W-:Y:S01]  /*1ec70*/  HMMA.16816.F32 R56, R176.reuse, R206, R56 ;  /* 0x000000ceb038723c */ /* 0x040fe20000001838 */
[----:B------:R-:W-:Y:S07]  /*1ec80*/  LDSM.16.M88.4 R204, [R212+0x2000] ;  /* 0x00200000d4cc783b */ /* 0x000fee0000000200 */
[C---:B------:R-:W-:Y:S03]  /*1ec90*/  HMMA.16816.F32 R60, R176.reuse, R208, R60 ;  /* 0x000000d0b03c723c */ /* 0x040fe6000000183c */
[C---:B-----5:R-:W-:Y:S05]  /*1eca0*/  IMAD.IADD R216, R2.reuse, 0x1, R216 ;  /* 0x0000000102d87824 */ /* 0x060fea00078e02d8 */
[C---:B------:R-:W-:Y:S01]  /*1ecb0*/  HMMA.16816.F32 R64, R176.reuse, R210, R64 ;  /* 0x000000d2b040723c */ /* 0x040fe20000001840 */
[----:B------:R-:W-:Y:S05]  /*1ecc0*/  LDSM.16.M88.4 R208, [R212+0x4000] ;  /* 0x00400000d4d0783b */ /* 0x000fea0000000200 */
[----:B------:R-:W-:Y:S02]  /*1ecd0*/  LDSM.16.M88.4 R216, [R216] ;  /* 0x00000000d8d8783b */ /* 0x000fe40000000200 */
[C---:B--2---:R-:W-:Y:S08]  /*1ece0*/  HMMA.16816.F32 R68, R176.reuse, R172, R68 ;  /* 0x000000acb044723c */ /* 0x044ff00000001844 */
[C---:B------:R-:W-:Y:S01]  /*1ecf0*/  HMMA.16816.F32 R72, R176.reuse, R174, R72 ;  /* 0x000000aeb048723c */ /* 0x040fe20000001848 */
[----:B------:R-:W2:Y:S07]  /*1ed00*/  LDSM.16.M88.4 R172, [R0+0x8000] ;  /* 0x0080000000ac783b */ /* 0x000eae0000000200 */
[C---:B-1----:R-:W-:Y:S08]  /*1ed10*/  HMMA.16816.F32 R76, R176.reuse, R180, R76 ;  /* 0x000000b4b04c723c */ /* 0x042ff0000000184c */
[C---:B------:R-:W-:Y:S01]  /*1ed20*/  HMMA.16816.F32 R80, R176.reuse, R182, R80 ;  /* 0x000000b6b050723c */ /* 0x040fe20000001850 */
[----:B------:R1:W5:Y:S07]  /*1ed30*/  LDSM.16.M88.4 R180, [R0+0x8800] ;  /* 0x0088000000b4783b */ /* 0x00036e0000000200 */
[C---:B---3--:R-:W-:Y:S08]  /*1ed40*/  HMMA.16816.F32 R84, R176.reuse, R184, R84 ;  /* 0x000000b8b054723c */ /* 0x048ff00000001854 */
[C---:B------:R-:W-:Y:S01]  /*1ed50*/  HMMA.16816.F32 R88, R176.reuse, R186, R88 ;  /* 0x000000bab058723c */ /* 0x040fe20000001858 */
[----:B------:R-:W3:Y:S07]  /*1ed60*/  LDSM.16.M88.4 R184, [R212+0x2800] ;  /* 0x00280000d4b8783b */ /* 0x000eee0000000200 */
[C---:B----4-:R-:W-:Y:S03]  /*1ed70*/  HMMA.16816.F32 R92, R176.reuse, R188, R92 ;  /* 0x000000bcb05c723c */ /* 0x050fe6000000185c */
[----:B-1----:R-:W-:Y:S05]  /*1ed80*/  IMAD.IADD R0, R2, 0x1, R212 ;  /* 0x0000000102007824 */ /* 0x002fea00078e02d4 */
[C---:B------:R-:W-:Y:S01]  /*1ed90*/  HMMA.16816.F32 R96, R176.reuse, R190, R96 ;  /* 0x000000beb060723c */ /* 0x040fe20000001860 */
[----:B------:R-:W1:Y:S05]  /*1eda0*/  LDSM.16.M88.4 R188, [R212+0x3000] ;  /* 0x00300000d4bc783b */ /* 0x000e6a0000000200 */
[----:B------:R-:W-:Y:S02]  /*1edb0*/  LDSM.16.M88.4 R220, [R0+0x2000] ;  /* 0x0020000000dc783b */ /* 0x000fe40000000200 */
[C---:B--2---:R-:W-:Y:S03]  /*1edc0*/  HMMA.16816.F32 R100, R176.reuse, R172, R100 ;  /* 0x000000acb064723c */ /* 0x044fe60000001864 */
[----:B------:R-:W-:Y:S05]  /*1edd0*/  LDSM.16.M88.4 R224, [R0+0x9000] ;  /* 0x0090000000e0783b */ /* 0x000fea0000000200 */
[C---:B------:R-:W-:Y:S01]  /*1ede0*/  HMMA.16816.F32 R104, R176.reuse, R174, R104 ;  /* 0x000000aeb068723c */ /* 0x040fe20000001868 */
[----:B------:R-:W2:Y:S07]  /*1edf0*/  LDSM.16.M88.4 R172, [R212+0x3800] ;  /* 0x00380000d4ac783b */ /* 0x000eae0000000200 */
[C---:B-----5:R-:W-:Y:S08]  /*1ee00*/  HMMA.16816.F32 R108, R176.reuse, R180, R108 ;  /* 0x000000b4b06c723c */ /* 0x060ff0000000186c */
[C---:B------:R-:W-:Y:S01]  /*1ee10*/  HMMA.16816.F32 R112, R176.reuse, R182, R112 ;  /* 0x000000b6b070723c */ /* 0x040fe20000001870 */
[----:B------:R-:W-:Y:S07]  /*1ee20*/  LDSM.16.M88.4 R180, [R212+0x5000] ;  /* 0x00500000d4b4783b */ /* 0x000fee0000000200 */
[C---:B------:R-:W-:Y:S08]  /*1ee30*/  HMMA.16816.F32 R116, R176.reuse, R192, R116 ;  /* 0x000000c0b074723c */ /* 0x040ff00000001874 */
[C---:B------:R-:W-:Y:S01]  /*1ee40*/  HMMA.16816.F32 R120, R176.reuse, R194, R120 ;  /* 0x000000c2b078723c */ /* 0x040fe20000001878 */
[----:B------:R-:W-:Y:S07]  /*1ee50*/  LDSM.16.M88.4 R192, [R212+0x7000] ;  /* 0x00700000d4c0783b */ /* 0x000fee0000000200 */
[C---:B------:R-:W-:Y:S08]  /*1ee60*/  HMMA.16816.F32 R124, R176.reuse, R196, R124 ;  /* 0x000000c4b07c723c */ /* 0x040ff0000000187c */
[----:B------:R-:W-:Y:S01]  /*1ee70*/  HMMA.16816.F32 R128, R176, R198, R128 ;  /* 0x000000c6b080723c */ /* 0x000fe20000001880 */
[----:B------:R-:W4:Y:S05]  /*1ee80*/  LDSM.16.M88.4 R176, [R212+0x4800] ;  /* 0x00480000d4b0783b */ /* 0x000f2a0000000200 */
[----:B------:R-:W-:Y:S02]  /*1ee90*/  LDSM.16.M88.4 R196, [R212+0x7800] ;  /* 0x00780000d4c4783b */ /* 0x000fe40000000200 */
[C---:B------:R-:W-:Y:S08]  /*1eea0*/  HMMA.16816.F32 R4, R200.reuse, R204, R4 ;  /* 0x000000ccc804723c */ /* 0x040ff00000001804 */
[C---:B------:R-:W-:Y:S01]  /*1eeb0*/  HMMA.16816.F32 R8, R200.reuse, R206, R8 ;  /* 0x000000cec808723c */ /* 0x040fe20000001808 */
[----:B------:R-:W-:Y:S07]  /*1eec0*/  LDSM.16.M88.4 R204, [R212+0x8800] ;  /* 0x00880000d4cc783b */ /* 0x000fee0000000200 */
[C---:B---3--:R-:W-:Y:S08]  /*1eed0*/  HMMA.16816.F32 R12, R200.reuse, R184, R12 ;  /* 0x000000b8c80c723c */ /* 0x048ff0000000180c */
        /* <DEDUP_REMOVED lines=11> */
[C---:B----4-:R-:W-:Y:S08]  /*1ef90*/  HMMA.16816.F32 R44, R200.reuse, R176, R44 ;  /* 0x000000b0c82c723c */ /* 0x050ff0000000182c */
        /* <DEDUP_REMOVED lines=74> */
[----:B------:R-:W1:Y:S01]  /*1f440*/  LDC.64 R176, c[0x0][0x358] ;  /* 0x0000d600ffb07b82 */ /* 0x000e620000000a00 */
[----:B------:R-:W2:Y:S01]  /*1f450*/  S2R R3, SR_TID.X ;  /* 0x0000000000037919 */ /* 0x000ea20000002100 */
[----:B------:R-:W-:Y:S01]  /*1f460*/  BSSY.RECONVERGENT B0, `(.L_x_5692) ;  /* 0x000005b000007945 */ /* 0x000fe20003800200 */
[----:B------:R-:W-:Y:S11]  /*1f470*/  ISETP.NE.AND.EX P5, PT, R247, RZ, PT, P0 ;  /* 0x000000fff700720c */ /* 0x000ff60003fa5300 */
[----:B------:R-:W-:Y:S02]  /*1f480*/  @!UPT UIADD3 URZ, UPT, UPT, URZ, URZ, URZ ;  /* 0x000000fffffff290 */ /* 0x000fe4000fffe0ff */
[----:B------:R-:W-:Y:S05]  /*1f490*/  @!P5 IMAD.MOV.U32 R0, RZ, RZ, RZ ;  /* 0x000000ffff00d224 */ /* 0x000fea00078e00ff */
[----:B------:R-:W-:Y:S02]  /*1f4a0*/  @!P5 IADD3 R0, P0, PT, RZ, -R0, RZ ;  /* 0x80000000ff00d210 */ /* 0x000fe40007f1e0ff */
[----:B-1----:R-:W-:Y:S02]  /*1f4b0*/  @!P5 R2UR UR4, R176 ;  /* 0x00000000b004d2ca */ /* 0x002fe400000e0000 */
[----:B------:R-:W-:Y:S01]  /*1f4c0*/  @!P5 R2UR UR5, R177 ;  /* 0x00000000b105d2ca */ /* 0x000fe200000e0000 */
[----:B--2---:R-:W-:Y:S05]  /*1f4d0*/  IMAD.SHL.U32 R3, R3, 0x8, RZ ;  /* 0x0000000803037824 */ /* 0x004fea00078e00ff */
[----:B------:R-:W-:Y:S07]  /*1f4e0*/  LOP3.LUT R3, R3, 0x38, RZ, 0xc0, !PT ;  /* 0x0000003803037812 */ /* 0x000fee00078ec0ff */
[----:B------:R-:W2:Y:S02]  /*1f4f0*/  @!P5 LD.E R2, desc[UR4][R154.64+0x38] ;  /* 0x000038049a02d980 */ /* 0x000ea4000c101900 */
        /* <DEDUP_REMOVED lines=46> */
[----:B------:R-:W-:Y:S02]  /*1f7e0*/  P2R R2, PR, RZ, 0x10 ;  /* 0x00000010ff027803 */ /* 0x000fe40000000000 */
[----:B------:R-:W-:Y:S02]  /*1f7f0*/  ISETP.GE.AND P4, PT, R180, RZ, PT ;  /* 0x000000ffb400720c */ /* 0x000fe40003f86270 */
[----:B------:R-:W-:Y:S02]  /*1f800*/  ISETP.NE.AND P3, PT, R2, RZ, PT ;  /* 0x000000ff0200720c */ /* 0x000fe40003f65270 */
[----:B------:R-:W-:Y:S02]  /*1f810*/  ISETP.GE.AND P1, PT, R179, RZ, PT ;  /* 0x000000ffb300720c */ /* 0x000fe40003f26270 */
[----:B------:R-:W-:Y:S03]  /*1f820*/  LOP3.LUT R2, RZ, R3, RZ, 0x33, !PT ;  /* 0x00000003ff027212 */ /* 0x000fe600078e33ff */
[----:B------:R-:W-:Y:S04]  /*1f830*/  @P6 VIADD R148, R148, 0x1 ;  /* 0x0000000194946836 */ /* 0x000fe80000000000 */
[----:B------:R-:W-:Y:S02]  /*1f840*/  @!P4 IMAD.MOV R148, RZ, RZ, -R148 ;  /* 0x000000ffff94c224 */ /* 0x000fe400078e0a94 */
        /* <DEDUP_REMOVED lines=28> */
.L_x_5693:
[----:B------:R-:W-:Y:S05]  /*1fa10*/  BSYNC.RECONVERGENT B0 ;  /* 0x0000000000007941 */ /* 0x000fea0003800200 */
.L_x_5692:
[C---:B------:R-:W-:Y:S01]  /*1fa20*/  @!P0 R2UR UR38, R176.reuse ;  /* 0x00000000b02682ca */ /* 0x040fe200000e0000 */
[----:B------:R-:W-:Y:S01]  /*1fa30*/  @!P0 IMAD.MOV.U32 R174, RZ, RZ, R242 ;  /* 0x000000ffffae8224 */ /* 0x000fe200078e00f2 */
[C---:B------:R-:W-:Y:S01]  /*1fa40*/  @!P0 R2UR UR39, R177.reuse ;  /* 0x00000000b12782ca */ /* 0x040fe200000e0000 */
[----:B------:R-:W-:Y:S01]  /*1fa50*/  @!P0 IMAD.MOV.U32 R175, RZ, RZ, R241 ;  /* 0x000000ffffaf8224 */ /* 0x000fe200078e00f1 */
[----:B------:R-:W-:Y:S02]  /*1fa60*/  @!P0 R2UR UR36, R176 ;  /* 0x00000000b02482ca */ /* 0x000fe400000e0000 */
[C---:B------:R-:W-:Y:S02]  /*1fa70*/  @!P0 R2UR UR37, R177.reuse ;  /* 0x00000000b12582ca */ /* 0x040fe400000e0000 */
[-C--:B------:R-:W-:Y:S02]  /*1fa80*/  @!P0 LEA R172, P4, R232, R242.reuse, 0x5 ;  /* 0x000000f2e8ac8211 */ /* 0x080fe400078828ff */
[----:B------:R-:W-:Y:S02]  /*1fa90*/  @!P0 R2UR UR34, R176 ;  /* 0x00000000b02282ca */ /* 0x000fe400000e0000 */
[C---:B------:R-:W-:Y:S02]  /*1faa0*/  @!P0 R2UR UR35, R177.reuse ;  /* 0x00000000b12382ca */ /* 0x040fe400000e0000 */
[-CC-:B------:R-:W-:Y:S01]  /*1fab0*/  @!P0 LEA.HI.X R173, R232, R241.reuse, R233.reuse, 0x5, P4 ;  /* 0x000000f1e8ad8211 */ /* 0x180fe200020f2ce9 */
[----:B------:R-:W-:Y:S01]  /*1fac0*/  @!PT LDS RZ, [RZ] ;  /* 0x00000000fffff984 */ /* 0x000fe20000000800 */
[----:B------:R-:W-:Y:S01]  /*1fad0*/  @!PT LDS RZ, [RZ] ;  /* 0x00000000fffff984 */ /* 0x000fe20000000800 */
[----:B------:R-:W-:Y:S01]  /*1fae0*/  @!PT LDS RZ, [RZ] ;  /* 0x00000000fffff984 */ /* 0x000fe20000000800 */
[----:B------:R1:W-:Y:S01]  /*1faf0*/  @!P0 LDGSTS.E.BYPASS.LTC128B.128 [R150+0x2000], desc[UR38][R174.64] ;  /* 0x02000000ae968fae */ /* 0x0003e2000b981a26 */
[----:B------:R-:W-:Y:S02]  /*1fb00*/  IADD3 R2, P3, P1, R0, R242, R0 ;  /* 0x000000f200027210 */ /* 0x000fe4000797e000 */
[----:B------:R-:W-:Y:S01]  /*1fb10*/  @!P0 R2UR UR32, R176 ;  /* 0x00000000b02082ca */ /* 0x000fe200000e0000 */
[----:B------:R2:W-:Y:S01]  /*1fb20*/  @P0 STS.128 [R150+0x2000], RZ ;  /* 0x002000ff96000388 */ /* 0x0005e20000000c00 */
[----:B------:R-:W-:Y:S02]  /*1fb30*/  SHF.L.U64.HI R148, R232, 0x5, R233 ;  /* 0x00000005e8947819 */ /* 0x000fe400000102e9 */
[C---:B------:R-:W-:Y:S01]  /*1fb40*/  @!P0 R2UR UR33, R177.reuse ;  /* 0x00000000b12182ca */ /* 0x040fe200000e0000 */
[----:B------:R-:W-:Y:S01]  /*1fb50*/  @!PT LDS RZ, [RZ] ;  /* 0x00000000fffff984 */ /* 0x000fe20000000800 */
[----:B------:R-:W-:Y:S01]  /*1fb60*/  @!PT LDS RZ, [RZ] ;  /* 0x00000000fffff984 */ /* 0x000fe20000000800 */
[----:B------:R-:W-:Y:S01]  /*1fb70*/  @!PT LDS RZ, [RZ] ;  /* 0x00000000fffff984 */ /* 0x000fe20000000800 */
[----:B------:R3:W-:Y:S01]  /*1fb80*/  @!P0 LDGSTS.E.BYPASS.LTC128B.128 [R150+0x2800], desc[UR36][R172.64] ;  /* 0x02800000ac968fae */ /* 0x0007e2000b981a24 */
[--C-:B------:R-:W-:Y:S02]  /*1fb90*/  IADD3.X R3, PT, PT, R148, R241, R148.reuse, P3, P1 ;  /* 0x000000f194037210 */ /* 0x100fe40001fe2494 */
[----:B------:R-:W-:Y:S01]  /*1fba0*/  @!P0 IADD3 R178, P4, PT, R2, R0, RZ ;  /* 0x0000000002b28210 */ /* 0x000fe20007f9e0ff */
[----:B------:R2:W-:Y:S01]  /*1fbb0*/  @P0 STS.128 [R150+0x2800], RZ ;  /* 0x002800ff96000388 */ /* 0x0005e20000000c00 */
[C---:B------:R-:W-:Y:S02]  /*1fbc0*/  @!P0 R2UR UR30, R176.reuse ;  /* 0x00000000b01e82ca */ /* 0x040fe400000e0000 */
[----:B------:R-:W-:Y:S01]  /*1fbd0*/  @!P0 R2UR UR31, R177 ;  /* 0x00000000b11f82ca */ /* 0x000fe200000e0000 */
[----:B------:R-:W-:Y:S01]  /*1fbe0*/  @!PT LDS RZ, [RZ] ;  /* 0x00000000fffff984 */ /* 0x000fe20000000800 */
[----:B------:R-:W-:Y:S01]  /*1fbf0*/  @!PT LDS RZ, [RZ] ;  /* 0x00000000fffff984 */ /* 0x000fe20000000800 */
[----:B------:R-:W-:Y:S01]  /*1fc00*/  @!PT LDS RZ, [RZ] ;  /* 0x00000000fffff984 */ /* 0x000fe20000000800 */
[----:B------:R4:W-:Y:S01]  /*1fc10*/  @!P0 LDGSTS.E.BYPASS.LTC128B.128 [R150+0x3000], desc[UR34][R2.64] ;  /* 0x0300000002968fae */ /* 0x0009e2000b981a22 */
[----:B------:R-:W-:Y:S01]  /*1fc20*/  @!P0 IMAD.X R179, R3, 0x1, R148, P4 ;  /* 0x0000000103b38824 */ /* 0x000fe200020e0694 */
[C---:B------:R-:W-:Y:S02]  /*1fc30*/  @!P0 R2UR UR28, R176.reuse ;  /* 0x00000000b01c82ca */ /* 0x040fe400000e0000 */
[----:B------:R2:W-:Y:S01]  /*1fc40*/  @P0 STS.128 [R150+0x3000], RZ ;  /* 0x003000ff96000388 */ /* 0x0005e20000000c00 */
[C---:B------:R-:W-:Y:S02]  /*1fc50*/  @!P0 R2UR UR29, R177.reuse ;  /* 0x00000000b11d82ca */ /* 0x040fe400000e0000 */
[C---:B------:R-:W-:Y:S01]  /*1fc60*/  @!P0 R2UR UR26, R176.reuse ;  /* 0x00000000b01a82ca */ /* 0x040fe200000e0000 */
[----:B------:R-:W-:Y:S01]  /*1fc70*/  @!PT LDS RZ, [RZ] ;  /* 0x00000000fffff984 */ /* 0x000fe20000000800 */
[----:B------:R-:W-:Y:S01]  /*1fc80*/  @!PT LDS RZ, [RZ] ;  /* 0x00000000fffff984 */ /* 0x000fe20000000800 */
[----:B------:R-:W-:Y:S01]  /*1fc90*/  @!PT LDS RZ, [RZ] ;  /* 0x00000000fffff984 */ /* 0x000fe20000000800 */
[----:B------:R5:W-:Y:S01]  /*1fca0*/  @!P0 LDGSTS.E.BYPASS.LTC128B.128 [R150+0x3800], desc[UR32][R178.64] ;  /* 0x03800000b2968fae */ /* 0x000be2000b981a20 */
[----:B------:R-:W-:Y:S02]  /*1fcb0*/  @!P0 R2UR UR24, R176 ;  /* 0x00000000b01882ca */ /* 0x000fe400000e0000 */
[----:B-1----:R-:W-:Y:S01]  /*1fcc0*/  IADD3 R174, P3, P1, R0, R2, R0 ;  /* 0x0000000200ae7210 */ /* 0x002fe2000797e000 */
[----:B------:R2:W-:Y:S01]  /*1fcd0*/  @P0 STS.128 [R150+0x3800], RZ ;  /* 0x003800ff96000388 */ /* 0x0005e20000000c00 */
[----:B------:R-:W-:Y:S02]  /*1fce0*/  @!P0 R2UR UR22, R176 ;  /* 0x00000000b01682ca */ /* 0x000fe400000e0000 */
[--C-:B------:R-:W-:Y:S02]  /*1fcf0*/  IADD3.X R175, PT, PT, R148, R3, R148.reuse, P3, P1 ;  /* 0x0000000394af7210 */ /* 0x100fe40001fe2494 */
        /* <DEDUP_REMOVED lines=24> */
[-C--:B---3--:R-:W-:Y:S04]  /*1fe80*/  IADD3 R172, P3, PT, R176, R0.reuse, RZ ;  /* 0x00000000b0ac7210 */ /* 0x088fe80007f7e0ff */
[----:B------:R-:W-:Y:S01]  /*1fe90*/  @!PT LDS RZ, [RZ] ;  /* 0x00000000fffff984 */ /* 0x000fe20000000800 */
[----:B------:R-:W-:Y:S01]  /*1fea0*/  @!PT LDS RZ, [RZ] ;  /* 0x00000000fffff984 */ /* 0x000fe20000000800 */
[----:B------:R-:W-:Y:S01]  /*1feb0*/  @!PT LDS RZ, [RZ] ;  /* 0x00000000fffff984 */ /* 0x000fe20000000800 */
[----:B------:R1:W-:Y:S01]  /*1fec0*/  @!P0 LDGSTS.E.BYPASS.LTC128B.128 [R150+0x4800], desc[UR28][R176.64] ;  /* 0x04800000b0968fae */ /* 0x0003e2000b981a1c */
[--C-:B------:R-:W-:Y:S01]  /*1fed0*/  IMAD.X R173, R177, 0x1, R148.reuse, P3 ;  /* 0x00000001b1ad7824 */ /* 0x100fe200018e0694 */
[-C--:B------:R-:W-:Y:S02]  /*1fee0*/  IADD3 R180, P1, PT, R172, R0.reuse, RZ ;  /* 0x00000000acb47210 */ /* 0x080fe40007f3e0ff */
[----:B------:R2:W-:Y:S02]  /*1fef0*/  @P0 STS.128 [R150+0x4800], RZ ;  /* 0x004800ff96000388 */ /* 0x0005e40000000c00 */
[-C--:B----4-:R-:W-:Y:S01]  /*1ff00*/  IADD3 R2, P3, PT, R180, R0.reuse, RZ ;  /* 0x00000000b4027210 */ /* 0x090fe20007f7e0ff */
[--C-:B------:R-:W-:Y:S01]  /*1ff10*/  IMAD.X R181, R173, 0x1, R148.reuse, P1 ;  /* 0x00000001adb57824 */ /* 0x100fe200008e0694 */
[----:B------:R-:W-:Y:S01]  /*1ff20*/  @!PT LDS RZ, [RZ] ;  /* 0x00000000fffff984 */ /* 0x000fe20000000800 */
[----:B------:R-:W-:Y:S01]  /*1ff30*/  @!PT LDS RZ, [RZ] ;  /* 0x00000000fffff984 */ /* 0x000fe20000000800 */
[----:B------:R-:W-:Y:S01]  /*1ff40*/  @!PT LDS RZ, [RZ] ;  /* 0x00000000fffff984 */ /* 0x000fe20000000800 */
[----:B------:R-:W-:Y:S02]  /*1ff50*/  @!P0 LDGSTS.E.BYPASS.LTC128B.128 [R150+0x5000], desc[UR26][R172.64] ;  /* 0x05000000ac968fae */ /* 0x000fe4000b981a1a */
[-C--:B-----5:R-:W-:Y:S01]  /*1ff60*/  IADD3 R178, P1, PT, R2, R0.reuse, RZ ;  /* 0x0000000002b27210 */ /* 0x0a0fe20007f3e0ff */
        /* <DEDUP_REMOVED lines=17> */
[----:B------:R-:W-:Y:S01]  /*20080*/  @!P0 LDGSTS.E.BYPASS.LTC128B.128 [R150+0x6800], desc[UR20][R178.64] ;  /* 0x06800000b2968fae */ /* 0x000fe2000b981a14 */
[--C-:B------:R-:W-:Y:S03]  /*20090*/  IMAD.X R177, R179, 0x1, R148.reuse, P3 ;  /* 0x00000001b3b17824 */ /* 0x100fe600018e0694 */
[----:B------:R2:W-:Y:S04]  /*200a0*/  @P0 STS.128 [R150+0x6800], RZ ;  /* 0x006800ff96000388 */ /* 0x0005e80000000c00 */
[----:B------:R-:W-:Y:S01]  /*200b0*/  @!PT LDS RZ, [RZ] ;  /* 0x00000000fffff984 */ /* 0x000fe20000000800 */
[----:B------:R-:W-:Y:S01]  /*200c0*/  @!PT LDS RZ, [RZ] ;  /* 0x00000000fffff984 */ /* 0x000fe20000000800 */
[----:B------:R-:W-:Y:S01]  /*200d0*/  @!PT LDS RZ, [RZ] ;  /* 0x00000000fffff984 */ /* 0x000fe20000000800 */
[----:B------:R1:W-:Y:S01]  /*200e0*/  @!P0 LDGSTS.E.BYPASS.LTC128B.128 [R150+0x7000], desc[UR18][R176.64] ;  /* 0x07000000b0968fae */ /* 0x0003e2000b981a12 */
[-C--:B---3--:R-:W-:Y:S03]  /*200f0*/  IADD3 R180, P1, PT, R176, R0.reuse, RZ ;  /* 0x00000000b0b47210 */ /* 0x088fe60007f3e0ff */
        /* <DEDUP_REMOVED lines=8> */
[----:B------:R2:W-:Y:S02]  /*20180*/  @!P0 LDGSTS.E.BYPASS.LTC128B.128 [R150+0x7800], desc[UR16][R180.64] ;  /* 0x07800000b4968fae */ /* 0x0005e4000b981a10 */
[-C--:B----4-:R-:W-:Y:S01]  /*20190*/  IADD3 R2, P3, PT, R172, R0.reuse, RZ ;  /* 0x00000000ac027210 */ /* 0x090fe20007f7e0ff */
[--C-:B------:R-:W-:Y:S01]  /*201a0*/  IMAD.X R173, R175, 0x1, R148.reuse, P1 ;  /* 0x00000001afad7824 */ /* 0x100fe200008e0694 */
[----:B------:R2:W-:Y:S03]  /*201b0*/  @P0 STS.128 [R150+0x7800], RZ ;  /* 0x007800ff96000388 */ /* 0x0005e60000000c00 */
[--C-:B------:R-:W-:Y:S01]  /*201c0*/  IMAD.X R3, R173, 0x1, R148.reuse, P3 ;  /* 0x00000001ad037824 */ /* 0x100fe200018e0694 */
[----:B------:R-:W-:Y:S01]  /*201d0*/  @!PT LDS RZ, [RZ] ;  /* 0x00000000fffff984 */ /* 0x000fe20000000800 */
[----:B------:R-:W-:Y:S01]  /*201e0*/  @!PT LDS RZ, [RZ] ;  /* 0x00000000fffff984 */ /* 0x000fe20000000800 */
[----:B------:R-:W-:Y:S01]  /*201f0*/  @!PT LDS RZ, [RZ] ;  /* 0x00000000fffff984 */ /* 0x000fe20000000800 */
[----:B------:R2:W-:Y:S04]  /*20200*/  @!P0 LDGSTS.E.BYPASS.LTC128B.128 [R150+0x8000], desc[UR14][R174.64] ;  /* 0x08000000ae968fae */ /* 0x0005e8000b981a0e */
[----:B------:R2:W-:Y:S01]  /*20210*/  @P0 STS.128 [R150+0x8000], RZ ;  /* 0x008000ff96000388 */ /* 0x0005e20000000c00 */
[----:B-1----:R-:W-:Y:S03]  /*20220*/  @!P0 IADD3 R176, P1, PT, R2, R0, RZ ;  /* 0x0000000002b08210 */ /* 0x002fe60007f3e0ff */
        /* <DEDUP_REMOVED lines=17> */
.L_x_5691:
[----:B------:R-:W-:Y:S05]  /*20340*/  BSYNC.RECONVERGENT B1 ;  /* 0x0000000000017941 */ /* 0x000fea0003800200 */
.L_x_5690:
[C---:B------:R-:W-:Y:S01]  /*20350*/  IADD3 R0, PT, PT, R230.reuse, -0x1, RZ ;  /* 0xffffffffe6007810 */ /* 0x040fe20007ffe0ff */
[----:B------:R-:W1:Y:S01]  /*20360*/  LDCU.64 UR4, c[0x0][0x358] ;  /* 0x00006b00ff0477ac */ /* 0x000e620008000a00 */
[C---:B------:R-:W-:Y:S02]  /*20370*/  IADD3 R148, PT, PT, R230.reuse, -0x8, RZ ;  /* 0xfffffff8e6947810 */ /* 0x040fe40007ffe0ff */
[C---:B--2---:R-:W-:Y:S02]  /*20380*/  IADD3 R3, PT, PT, R230.reuse, -0x9, RZ ;  /* 0xfffffff7e6037810 */ /* 0x044fe40007ffe0ff */
[----:B------:R-:W-:Y:S02]  /*20390*/  IABS R172, R0 ;  /* 0x0000000000ac7213 */ /* 0x000fe40000000000 */
[C---:B------:R-:W-:Y:S02]  /*203a0*/  IADD3 R0, PT, PT, R230.reuse, -0x10, RZ ;  /* 0xfffffff0e6007810 */ /* 0x040fe40007ffe0ff */
        /* <DEDUP_REMOVED lines=11> */
[C---:B------:R-:W-:Y:S01]  /*20460*/  FFMA.FTZ R6, -R149.reuse, R172, R6 ;  /* 0x000000ac95067223 */ /* 0x040fe20000010106 */
[C---:B------:R-:W-:Y:S01]  /*20470*/  IADD3 R0, PT, PT, R230.reuse, -0x11, RZ ;  /* 0xffffffefe6007810 */ /* 0x040fe20007ffe0ff */
[C---:B------:R-:W-:Y:S01]  /*20480*/  FFMA.FTZ R7, -R149.reuse, R2, R7 ;  /* 0x0000000295077223 */ /* 0x040fe20000010107 */
[----:B------:R-:W-:Y:S02]  /*20490*/  I2FP.F32.S32 R3, R3 ;  /* 0x0000000300037245 */ /* 0x000fe40000201400 */
[----:B------:R-:W-:Y:S02]  /*204a0*/  I2FP.F32.S32 R2, R148 ;  /* 0x0000009400027245 */ /* 0x000fe40000201400 */
[----:B------:R-:W-:Y:S01]  /*204b0*/  IABS R148, R0 ;  /* 0x0000000000947213 */ /* 0x000fe20000000000 */
[CC--:B------:R-:W-:Y:S01]  /*204c0*/  FFMA.FTZ R14, -R149.reuse, R3.reuse, R14 ;  /* 0x00000003950e7223 */ /* 0x0c0fe2000001010e */
[C---:B------:R-:W-:Y:S01]  /*204d0*/  FFMA.FTZ R8, -R149.reuse, R3, R8 ;  /* 0x0000000395087223 */ /* 0x040fe20000010108 */
[C---:B------:R-:W-:Y:S01]  /*204e0*/  IADD3 R0, PT, PT, R230.reuse, -0x19, RZ ;  /* 0xffffffe7e6007810 */ /* 0x040fe20007ffe0ff */
[C---:B------:R-:W-:Y:S01]  /*204f0*/  FFMA.FTZ R11, -R149.reuse, R2, R11 ;  /* 0x00000002950b7223 */ /* 0x040fe2000001010b */
[----:B------:R-:W-:Y:S01]  /*20500*/  MOV R3, R148 ;  /* 0x0000009400037202 */ /* 0x000fe20000000f00 */
        /* <DEDUP_REMOVED lines=8> */
[C---:B------:R-:W-:Y:S02]  /*20590*/  IADD3 R2, PT, PT, R230.reuse, -0x20, RZ ;  /* 0xffffffe0e6027810 */ /* 0x040fe40007ffe0ff */
[----:B------:R-:W-:Y:S02]  /*205a0*/  IABS R3, R0 ;  /* 0x0000000000037213 */ /* 0x000fe40000000000 */
[----:B------:R-:W-:Y:S02]  /*205b0*/  I2FP.F32.S32 R0, R150 ;  /* 0x0000009600007245 */ /* 0x000fe40000201400 */
[----:B------:R-:W-:Y:S02]  /*205c0*/  IABS R148, R2 ;  /* 0x0000000200947213 */ /* 0x000fe40000000000 */
[----:B------:R-:W-:Y:S01]  /*205d0*/  I2FP.F32.S32 R2, R172 ;  /* 0x000000ac00027245 */ /* 0x000fe20000201400 */
[CC--:B------:R-:W-:Y:S01]  /*205e0*/  FFMA.FTZ R19, -R149.reuse, R0.reuse, R19 ;  /* 0x0000000095137223 */ /* 0x0c0fe20000010113 */
[C---:B------:R-:W-:Y:S01]  /*205f0*/  FFMA.FTZ R13, -R149.reuse, R0, R13 ;  /* 0x00000000950d7223 */ /* 0x040fe2000001010d */
[C---:B------:R-:W-:Y:S02]  /*20600*/  IADD3 R0, PT, PT, R230.reuse, -0x28, RZ ;  /* 0xffffffd8e6007810 */ /* 0x040fe40007ffe0ff */
[CC--:B------:R-:W-:Y:S01]  /*20610*/  FFMA.FTZ R18, -R149.reuse, R2.reuse, R18 ;  /* 0x0000000295127223 */ /* 0x0c0fe20000010112 */
        /* <DEDUP_REMOVED lines=26> */
[----:B------:R-:W-:Y:S01]  /*207c0*/  I2FP.F32.S32 R3, R3 ;  /* 0x0000000300037245 */ /* 0x000fe20000201400 */
[C---:B------:R-:W-:Y:S01]  /*207d0*/  FFMA.FTZ R21, -R149.reuse, R2, R21 ;  /* 0x0000000295157223 */ /* 0x040fe20000010115 */
        /* <DEDUP_REMOVED lines=31> */
[C---:B------:R-:W-:Y:S01]  /*209d0*/  FFMA.FTZ R42, -R149.reuse, R2, R42 ;  /* 0x00000002952a7223 */ /* 0x040fe2000001012a */
[----:B------:R-:W-:Y:S02]  /*209e0*/  MOV R3, R148 ;  /* 0x0000009400037202 */ /* 0x000fe40000000f00 */
[C---:B------:R-:W-:Y:S02]  /*209f0*/  IADD3 R0, PT, PT, R230.reuse, -0x58, RZ ;  /* 0xffffffa8e6007810 */ /* 0x040fe40007ffe0ff */
[C---:B------:R-:W-:Y:S02]  /*20a00*/  IADD3 R2, PT, PT, R230.reuse, -0x51, RZ ;  /* 0xffffffafe6027810 */ /* 0x040fe40007ffe0ff */
[----:B------:R-:W-:Y:S02]  /*20a10*/  I2FP.F32.S32 R3, R3 ;  /* 0x0000000300037245 */ /* 0x000fe40000201400 */
[----:B------:R-:W-:Y:S02]  /*20a20*/  IABS R150, R0 ;  /* 0x0000000000967213 */ /* 0x000fe40000000000 */
[----:B------:R-:W-:Y:S01]  /*20a30*/  IABS R172, R2 ;  /* 0x0000000200ac7213 */ /* 0x000fe20000000000 */
[CC--:B------:R-:W-:Y:S01]  /*20a40*/  FFMA.FTZ R46, -R149.reuse, R3.reuse, R46 ;  /* 0x00000003952e7223 */ /* 0x0c0fe2000001012e */
[C---:B------:R-:W-:Y:S01]  /*20a50*/  IADD3 R0, PT, PT, R230.reuse, -0x60, RZ ;  /* 0xffffffa0e6007810 */ /* 0x040fe20007ffe0ff */
[C---:B------:R-:W-:Y:S01]  /*20a60*/  FFMA.FTZ R40, -R149.reuse, R3, R40 ;  /* 0x0000000395287223 */ /* 0x040fe20000010128 */
[C---:B------:R-:W-:Y:S02]  /*20a70*/  IADD3 R2, PT, PT, R230.reuse, -0x59, RZ ;  /* 0xffffffa7e6027810 */ /* 0x040fe40007ffe0ff */
        /* <DEDUP_REMOVED lines=10> */
[CC--:B------:R-:W-:Y:S01]  /*20b20*/  FFMA.FTZ R54, -R149.reuse, R3.reuse, R54 ;  /* 0x0000000395367223 */ /* 0x0c0fe20000010136 */
[C---:B------:R-:W-:Y:S01]  /*20b30*/  IADD3 R0, PT, PT, R230.reuse, -0x61, RZ ;  /* 0xffffff9fe6007810 */ /* 0x040fe20007ffe0ff */
[----:B------:R-:W-:Y:S01]  /*20b40*/  FFMA.FTZ R48, -R149, R3, R48 ;  /* 0x0000000395307223 */ /* 0x000fe20000010130 */
[----:B------:R-:W-:Y:S01]  /*20b50*/  IADD3 R231, PT, PT, R231, -0x100, RZ ;  /* 0xffffff00e7e77810 */ /* 0x000fe20007ffe0ff */
[C---:B------:R-:W-:Y:S01]  /*20b60*/  FFMA.FTZ R51, -R149.reuse, R2, R51 ;  /* 0x0000000295337223 */ /* 0x040fe20000010133 */
[----:B------:R-:W-:Y:S01]  /*20b70*/  IABS R148, R0 ;  /* 0x0000000000947213 */ /* 0x000fe20000000000 */
[C---:B------:R-:W-:Y:S01]  /*20b80*/  FFMA.FTZ R45, -R149.reuse, R2, R45 ;  /* 0x00000002952d7223 */ /* 0x040fe2000001012d */
[C---:B------:R-:W-:Y:S02]  /*20b90*/  IADD3 R2, PT, PT, R230.reuse, -0x68, RZ ;  /* 0xffffff98e6027810 */ /* 0x040fe40007ffe0ff */
[----:B------:R-:W-:Y:S02]  /*20ba0*/  MOV R3, R148 ;  /* 0x0000009400037202 */ /* 0x000fe40000000f00 */
[C---:B------:R-:W-:Y:S02]  /*20bb0*/  IADD3 R0, PT, PT, R230.reuse, -0x69, RZ ;  /* 0xffffff97e6007810 */ /* 0x040fe40007ffe0ff */
[----:B------:R-:W-:Y:S02]  /*20bc0*/  IABS R172, R2 ;  /* 0x0000000200ac7213 */ /* 0x000fe40000000000 */
        /* <DEDUP_REMOVED lines=15> */
[C---:B------:R-:W-:Y:S01]  /*20cc0*/  IADD3 R0, PT, PT, R230.reuse, -0x78, RZ ;  /* 0xffffff88e6007810 */ /* 0x040fe20007ffe0ff */
[CC--:B------:R-:W-:Y:S01]  /*20cd0*/  FFMA.FTZ R62, -R149.reuse, R2.reuse, R62 ;  /* 0x00000002953e7223 */ /* 0x0c0fe2000001013e */
[----:B------:R-:W-:Y:S01]  /*20ce0*/  I2FP.F32.S32 R3, R3 ;  /* 0x0000000300037245 */ /* 0x000fe20000201400 */
[C---:B------:R-:W-:Y:S01]  /*20cf0*/  FFMA.FTZ R56, -R149.reuse, R2, R56 ;  /* 0x0000000295387223 */ /* 0x040fe20000010138 */
[C---:B------:R-:W-:Y:S02]  /*20d00*/  IADD3 R2, PT, PT, R230.reuse, -0x79, RZ ;  /* 0xffffff87e6027810 */ /* 0x040fe40007ffe0ff */
[----:B------:R-:W-:Y:S01]  /*20d10*/  IABS R148, R0 ;  /* 0x0000000000947213 */ /* 0x000fe20000000000 */
[CC--:B------:R-:W-:Y:S01]  /*20d20*/  FFMA.FTZ R63, -R149.reuse, R3.reuse, R63 ;  /* 0x00000003953f7223 */ /* 0x0c0fe2000001013f */
[C---:B------:R-:W-:Y:S01]  /*20d30*/  IADD3 R0, PT, PT, R230.reuse, -0x80, RZ ;  /* 0xffffff80e6007810 */ /* 0x040fe20007ffe0ff */
[C---:B------:R-:W-:Y:S01]  /*20d40*/  FFMA.FTZ R57, -R149.reuse, R3, R57 ;  /* 0x0000000395397223 */ /* 0x040fe20000010139 */
[----:B------:R-:W-:Y:S02]  /*20d50*/  IABS R3, R2 ;  /* 0x0000000200037213 */ /* 0x000fe40000000000 */
[C---:B------:R-:W-:Y:S02]  /*20d60*/  IADD3 R2, PT, PT, R230.reuse, -0x81, RZ ;  /* 0xffffff7fe6027810 */ /* 0x040fe40007ffe0ff */
[----:B------:R-:W-:Y:S02]  /*20d70*/  IABS R172, R0 ;  /* 0x0000000000ac7213 */ /* 0x000fe40000000000 */
[----:B------:R-:W-:Y:S02]  /*20d80*/  I2FP.F32.S32 R148, R148 ;  /* 0x0000009400947245 */ /* 0x000fe40000201400 */
[----:B------:R-:W-:Y:S02]  /*20d90*/  IABS R150, R2 ;  /* 0x0000000200967213 */ /* 0x000fe40000000000 */
[C---:B------:R-:W-:Y:S01]  /*20da0*/  IADD3 R0, PT, PT, R230.reuse, -0x88, RZ ;  /* 0xffffff78e6007810 */ /* 0x040fe20007ffe0ff */
[C---:B------:R-:W-:Y:S01]  /*20db0*/  FFMA.FTZ R66, -R149.reuse, R148, R66 ;  /* 0x0000009495427223 */ /* 0x040fe20000010142 */
        /* <DEDUP_REMOVED lines=9> */
[C---:B------:R-:W-:Y:S01]  /*20e50*/  FFMA.FTZ R64, -R149.reuse, R2, R64 ;  /* 0x0000000295407223 */ /* 0x040fe20000010140 */
[C---:B------:R-:W-:Y:S02]  /*20e60*/  IADD3 R2, PT, PT, R230.reuse, -0x89, RZ ;  /* 0xffffff77e6027810 */ /* 0x040fe40007ffe0ff */
[----:B------:R-:W-:Y:S02]  /*20e70*/  I2FP.F32.S32 R3, R3 ;  /* 0x0000000300037245 */ /* 0x000fe40000201400 */
[----:B------:R-:W-:Y:S02]  /*20e80*/  IABS R148, R2 ;  /* 0x0000000200947213 */ /* 0x000fe40000000000 */
[C---:B------:R-:W-:Y:S01]  /*20e90*/  IADD3 R2, PT, PT, R230.reuse, -0x91, RZ ;  /* 0xffffff6fe6027810 */ /* 0x040fe20007ffe0ff */
        /* <DEDUP_REMOVED lines=12> */
[C---:B------:R-:W-:Y:S01]  /*20f60*/  FFMA.FTZ R65, -R149.reuse, R0, R65 ;  /* 0x0000000095417223 */ /* 0x040fe20000010141 */
[C---:B------:R-:W-:Y:S02]  /*20f70*/  IADD3 R0, PT, PT, R230.reuse, -0x90, RZ ;  /* 0xffffff70e6007810 */ /* 0x040fe40007ffe0ff */
[CC--:B------:R-:W-:Y:S01]  /*20f80*/  FFMA.FTZ R79, -R149.reuse, R2.reuse, R79 ;  /* 0x00000002954f7223 */ /* 0x0c0fe2000001014f */
[C---:B------:R-:W-:Y:S01]  /*20f90*/  FFMA.FTZ R73, -R149.reuse, R2, R73 ;  /* 0x0000000295497223 */ /* 0x040fe20000010149 */
[----:B------:R-:W-:Y:S02]  /*20fa0*/  IABS R172, R0 ;  /* 0x0000000000ac7213 */ /* 0x000fe40000000000 */
[C---:B------:R-:W-:Y:S02]  /*20fb0*/  IADD3 R0, PT, PT, R230.reuse, -0x98, RZ ;  /* 0xffffff68e6007810 */ /* 0x040fe40007ffe0ff */
[C---:B------:R-:W-:Y:S02]  /*20fc0*/  IADD3 R2, PT, PT, R230.reuse, -0xa0, RZ ;  /* 0xffffff60e6027810 */ /* 0x040fe40007ffe0ff */
[----:B------:R-:W-:Y:S02]  /*20fd0*/  IABS R148, R0 ;  /* 0x0000000000947213 */ /* 0x000fe40000000000 */
[----:B------:R-:W-:Y:S02]  /*20fe0*/  I2FP.F32.S32 R0, R172 ;  /* 0x000000ac00007245 */ /* 0x000fe40000201400 */
[----:B------:R-:W-:Y:S02]  /*20ff0*/  I2FP.F32.S32 R148, R148 ;  /* 0x0000009400947245 */ /* 0x000fe40000201400 */
[----:B------:R-:W-:Y:S01]  /*21000*/  IABS R173, R2 ;  /* 0x0000000200ad7213 */ /* 0x000fe20000000000 */
[CC--:B------:R-:W-:Y:S01]  /*21010*/  FFMA.FTZ R78, -R149.reuse, R0.reuse, R78 ;  /* 0x00000000954e7223 */ /* 0x0c0fe2000001014e */
[C---:B------:R-:W-:Y:S01]  /*21020*/  FFMA.FTZ R72, -R149.reuse, R0, R72 ;  /* 0x0000000095487223 */ /* 0x040fe20000010148 */
[C---:B------:R-:W-:Y:S01]  /*21030*/  IADD3 R0, PT, PT, R230.reuse, -0x99, RZ ;  /* 0xffffff67e6007810 */ /* 0x040fe20007ffe0ff */
[CC--:B------:R-:W-:Y:S01]  /*21040*/  FFMA.FTZ R82, -R149.reuse, R148.reuse, R82 ;  /* 0x0000009495527223 */ /* 0x0c0fe20000010152 */
[C---:B------:R-:W-:Y:S01]  /*21050*/  FFMA.FTZ R76, -R149.reuse, R148, R76 ;  /* 0x00000094954c7223 */ /* 0x040fe2000001014c */
[C---:B------:R-:W-:Y:S02]  /*21060*/  IADD3 R2, PT, PT, R230.reuse, -0xa8, RZ ;  /* 0xffffff58e6027810 */ /* 0x040fe40007ffe0ff */
[----:B------:R-:W-:Y:S02]  /*21070*/  IABS R150, R0 ;  /* 0x0000000000967213 */ /* 0x000fe40000000000 */
[C---:B------:R-:W-:Y:S02]  /*21080*/  IADD3 R0, PT, PT, R230.reuse, -0xa1, RZ ;  /* 0xffffff5fe6007810 */ /* 0x040fe40007ffe0ff */
[----:B------:R-:W-:Y:S02]  /*21090*/  MOV R148, R150 ;  /* 0x0000009600947202 */ /* 0x000fe40000000f00 */
[----:B------:R-:W-:Y:S02]  /*210a0*/  IABS R172, R0 ;  /* 0x0000000000ac7213 */ /* 0x000fe40000000000 */
[----:B------:R-:W-:Y:S02]  /*210b0*/  I2FP.F32.S32 R148, R148 ;  /* 0x0000009400947245 */ /* 0x000fe40000201400 */
[C---:B------:R-:W-:Y:S02]  /*210c0*/  IADD3 R0, PT, PT, R230.reuse, -0xa9, RZ ;  /* 0xffffff57e6007810 */ /* 0x040fe40007ffe0ff */
        /* <DEDUP_REMOVED lines=12> */
[C---:B------:R-:W-:Y:S01]  /*21190*/  FFMA.FTZ R90, -R149.reuse, R2, R90 ;  /* 0x00000002955a7223 */ /* 0x040fe2000001015a */
[----:B------:R-:W-:Y:S01]  /*211a0*/  I2FP.F32.S32 R148, R148 ;  /* 0x0000009400947245 */ /* 0x000fe20000201400 */
[C---:B------:R-:W-:Y:S01]  /*211b0*/  FFMA.FTZ R84, -R149.reuse, R2, R84 ;  /* 0x0000000295547223 */ /* 0x040fe20000010154 */
[----:B------:R-:W-:Y:S02]  /*211c0*/  IABS R150, R0 ;  /* 0x0000000000967213 */ /* 0x000fe40000000000 */
[C---:B------:R-:W-:Y:S01]  /*211d0*/  IADD3 R2, PT, PT, R230.reuse, -0xb1, RZ ;  /* 0xffffff4fe6027810 */ /* 0x040fe20007ffe0ff */
[CC--:B------:R-:W-:Y:S01]  /*211e0*/  FFMA.FTZ R91, -R149.reuse, R148.reuse, R91 ;  /* 0x00000094955b7223 */ /* 0x0c0fe2000001015b */
[C---:B------:R-:W-:Y:S01]  /*211f0*/  FFMA.FTZ R85, -R149.reuse, R148, R85 ;  /* 0x0000009495557223 */ /* 0x040fe20000010155 */
[----:B------:R-:W-:Y:S02]  /*21200*/  MOV R148, R150 ;  /* 0x0000009600947202 */ /* 0x000fe40000000f00 */
[----:B------:R-:W-:Y:S02]  /*21210*/  IABS R173, R2 ;  /* 0x0000000200ad7213 */ /* 0x000fe40000000000 */
[C---:B------:R-:W-:Y:S02]  /*21220*/  IADD3 R0, PT, PT, R230.reuse, -0xb8, RZ ;  /* 0xffffff48e6007810 */ /* 0x040fe40007ffe0ff */
[C---:B------:R-:W-:Y:S02]  /*21230*/  IADD3 R2, PT, PT, R230.reuse, -0xb9, RZ ;  /* 0xffffff47e6027810 */ /* 0x040fe40007ffe0ff */
[----:B------:R-:W-:Y:S02]  /*21240*/  I2FP.F32.S32 R148, R148 ;  /* 0x0000009400947245 */ /* 0x000fe40000201400 */
[----:B------:R-:W-:Y:S02]  /*21250*/  IABS R172, R0 ;  /* 0x0000000000ac7213 */ /* 0x000fe40000000000 */
[C---:B------:R-:W-:Y:S01]  /*21260*/  IADD3 R0, PT, PT, R230.reuse, -0xc0, RZ ;  /* 0xffffff40e6007810 */ /* 0x040fe20007ffe0ff */
[C---:B------:R-:W-:Y:S01]  /*21270*/  FFMA.FTZ R94, -R149.reuse, R148, R94 ;  /* 0x00000094955e7223 */ /* 0x040fe2000001015e */
        /* <DEDUP_REMOVED lines=11> */
[CC--:B------:R-:W-:Y:S01]  /*21330*/  FFMA.FTZ R99, -R149.reuse, R2.reuse, R99 ;  /* 0x0000000295637223 */ /* 0x0c0fe20000010163 */
[C---:B------:R-:W-:Y:S01]  /*21340*/  IADD3 R0, PT, PT, R230.reuse, -0xc1, RZ ;  /* 0xffffff3fe6007810 */ /* 0x040fe20007ffe0ff */
[C---:B------:R-:W-:Y:S01]  /*21350*/  FFMA.FTZ R93, -R149.reuse, R2, R93 ;  /* 0x00000002955d7223 */ /* 0x040fe2000001015d */
[C---:B------:R-:W-:Y:S01]  /*21360*/  IADD3 R2, PT, PT, R230.reuse, -0xc8, RZ ;  /* 0xffffff38e6027810 */ /* 0x040fe20007ffe0ff */
[C---:B------:R-:W-:Y:S01]  /*21370*/  FFMA.FTZ R102, -R149.reuse, R148, R102 ;  /* 0x0000009495667223 */ /* 0x040fe20000010166 */
[----:B------:R-:W-:Y:S01]  /*21380*/  IABS R150, R0 ;  /* 0x0000000000967213 */ /* 0x000fe20000000000 */
[C---:B------:R-:W-:Y:S01]  /*21390*/  FFMA.FTZ R96, -R149.reuse, R148, R96 ;  /* 0x0000009495607223 */ /* 0x040fe20000010160 */
[C---:B------:R-:W-:Y:S02]  /*213a0*/  IADD3 R0, PT, PT, R230.reuse, -0xc9, RZ ;  /* 0xffffff37e6007810 */ /* 0x040fe40007ffe0ff */
[----:B------:R-:W-:Y:S02]  /*213b0*/  IABS R148, R2 ;  /* 0x0000000200947213 */ /* 0x000fe40000000000 */
[C---:B------:R-:W-:Y:S02]  /*213c0*/  IADD3 R2, PT, PT, R230.reuse, -0xd0, RZ ;  /* 0xffffff30e6027810 */ /* 0x040fe40007ffe0ff */
[----:B------:R-:W-:Y:S02]  /*213d0*/  I2FP.F32.S32 R150, R150 ;  /* 0x0000009600967245 */ /* 0x000fe40000201400 */
[----:B------:R-:W-:Y:S02]  /*213e0*/  IABS R173, R0 ;  /* 0x0000000000ad7213 */ /* 0x000fe40000000000 */
[C---:B------:R-:W-:Y:S01]  /*213f0*/  IADD3 R0, PT, PT, R230.reuse, -0xd1, RZ ;  /* 0xffffff2fe6007810 */ /* 0x040fe20007ffe0ff */
        /* <DEDUP_REMOVED lines=8> */
[C---:B------:R-:W-:Y:S01]  /*21480*/  FFMA.FTZ R106, -R149.reuse, R148, R106 ;  /* 0x00000094956a7223 */ /* 0x040fe2000001016a */
[----:B------:R-:W-:Y:S01]  /*21490*/  I2FP.F32.S32 R0, R0 ;  /* 0x0000000000007245 */ /* 0x000fe20000201400 */
[C---:B------:R-:W-:Y:S01]  /*214a0*/  FFMA.FTZ R100, -R149.reuse, R148, R100 ;  /* 0x0000009495647223 */ /* 0x040fe20000010164 */
[----:B------:R-:W-:Y:S01]  /*214b0*/  MOV R148, R150 ;  /* 0x0000009600947202 */ /* 0x000fe20000000f00 */
[CC--:B------:R-:W-:Y:S01]  /*214c0*/  FFMA.FTZ R107, -R149.reuse, R2.reuse, R107 ;  /* 0x00000002956b7223 */ /* 0x0c0fe2000001016b */
[C---:B------:R-:W-:Y:S01]  /*214d0*/  FFMA.FTZ R101, -R149.reuse, R2, R101 ;  /* 0x0000000295657223 */ /* 0x040fe20000010165 */
[C---:B------:R-:W-:Y:S01]  /*214e0*/  IADD3 R2, PT, PT, R230.reuse, -0xd8, RZ ;  /* 0xffffff28e6027810 */ /* 0x040fe20007ffe0ff */
[CC--:B------:R-:W-:Y:S01]  /*214f0*/  FFMA.FTZ R110, -R149.reuse, R0.reuse, R110 ;  /* 0x00000000956e7223 */ /* 0x0c0fe2000001016e */
[C---:B------:R-:W-:Y:S01]  /*21500*/  FFMA.FTZ R104, -R149.reuse, R0, R104 ;  /* 0x0000000095687223 */ /* 0x040fe20000010168 */
[C---:B------:R-:W-:Y:S02]  /*21510*/  IADD3 R0, PT, PT, R230.reuse, -0xd9, RZ ;  /* 0xffffff27e6007810 */ /* 0x040fe40007ffe0ff */
[----:B------:R-:W-:Y:S02]  /*21520*/  I2FP.F32.S32 R148, R148 ;  /* 0x0000009400947245 */ /* 0x000fe40000201400 */
[----:B------:R-:W-:Y:S02]  /*21530*/  IABS R172, R2 ;  /* 0x0000000200ac7213 */ /* 0x000fe40000000000 */
[----:B------:R-:W-:Y:S01]  /*21540*/  IADD3 R2, PT, PT, R230, -0xe0, RZ ;  /* 0xffffff20e6027810 */ /* 0x000fe20007ffe0ff */
[C---:B------:R-:W-:Y:S01]  /*21550*/  FFMA.FTZ R111, -R149.reuse, R148, R111 ;  /* 0x00000094956f7223 */ /* 0x040fe2000001016f */
        /* <DEDUP_REMOVED lines=27> */
[C---:B------:R-:W-:Y:S01]  /*21710*/  FFMA.FTZ R108, -R149.reuse, R148, R108 ;  /* 0x00000094956c7223 */ /* 0x040fe2000001016c */
[----:B------:R-:W-:Y:S02]  /*21720*/  I2FP.F32.S32 R148, R172 ;  /* 0x000000ac00947245 */ /* 0x000fe40000201400 */
[----:B------:R-:W-:Y:S02]  /*21730*/  FMNMX3.FTZ R2, R2, R44, R45, !PT ;  /* 0x0000002c02027276 */ /* 0x000fe4000781002d */
[----:B------:R-:W-:Y:S01]  /*21740*/  FMNMX3.FTZ R0, R0, R50, R51, !PT ;  /* 0x0000003200007276 */ /* 0x000fe20007810033 */
[CC--:B------:R-:W-:Y:S01]  /*21750*/  FFMA.FTZ R118, -R149.reuse, R148.reuse, R118 ;  /* 0x0000009495767223 */ /* 0x0c0fe20000010176 */
[----:B------:R-:W-:Y:S01]  /*21760*/  IADD3 R172, PT, PT, R230, -0xe1, RZ ;  /* 0xffffff1fe6ac7810 */ /* 0x000fe20007ffe0ff */
[C---:B------:R-:W-:Y:S01]  /*21770*/  FFMA.FTZ R112, -R149.reuse, R148, R112 ;  /* 0x0000009495707223 */ /* 0x040fe20000010170 */
        /* <DEDUP_REMOVED lines=31> */
[C---:B------:R-:W-:Y:S01]  /*21970*/  FFMA.FTZ R109, -R149.reuse, R150, R109 ;  /* 0x00000096956d7223 */ /* 0x040fe2000001016d */
[----:B------:R-:W-:Y:S02]  /*21980*/  FMNMX3.FTZ R2, R2, R76, R77, !PT ;  /* 0x0000004c02027276 */ /* 0x000fe4000781004d */
[----:B------:R-:W-:Y:S02]  /*21990*/  FMNMX3.FTZ R0, R0, R82, R83, !PT ;  /* 0x0000005200007276 */ /* 0x000fe40007810053 */
[----:B------:R-:W-:Y:S02]  /*219a0*/  IADD3 R150, PT, PT, R230, -0xe8, RZ ;  /* 0xffffff18e6967810 */ /* 0x000fe40007ffe0ff */
[----:B------:R-:W-:Y:S02]  /*219b0*/  I2FP.F32.S32 R148, R148 ;  /* 0x0000009400947245 */ /* 0x000fe40000201400 */
[----:B------:R-:W-:Y:S02]  /*219c0*/  FMNMX3.FTZ R2, R2, R80, R81, !PT ;  /* 0x0000005002027276 */ /* 0x000fe40007810051 */
[----:B------:R-:W-:Y:S01]  /*219d0*/  FMNMX3.FTZ R0, R0, R86, R87, !PT ;  /* 0x0000005600007276 */ /* 0x000fe20007810057 */
[C---:B------:R-:W-:Y:S01]  /*219e0*/  FFMA.FTZ R126, -R149.reuse, R148, R126 ;  /* 0x00000094957e7223 */ /* 0x040fe2000001017e */
[----:B------:R-:W-:Y:S01]  /*219f0*/  IABS R150, R150 ;  /* 0x0000009600967213 */ /* 0x000fe20000000000 */
[C---:B------:R-:W-:Y:S01]  /*21a00*/  FFMA.FTZ R120, -R149.reuse, R148, R120 ;  /* 0x0000009495787223 */ /* 0x040fe20000010178 */
        /* <DEDUP_REMOVED lines=9> */
[----:B------:R-:W-:Y:S01]  /*21aa0*/  IADD3 R150, PT, PT, R230, -0xf1, RZ ;  /* 0xffffff0fe6967810 */ /* 0x000fe20007ffe0ff */
[C---:B------:R-:W-:Y:S01]  /*21ab0*/  FFMA.FTZ R130, -R149.reuse, R0, R130 ;  /* 0x0000000095827223 */ /* 0x040fe20000010182 */
        /* <DEDUP_REMOVED lines=8> */
[----:B------:R-:W-:Y:S01]  /*21b40*/  IADD3 R148, PT, PT, R230, -0x100, RZ ;  /* 0xffffff00e6947810 */ /* 0x000fe20007ffe0ff */
[C---:B------:R-:W-:Y:S01]  /*21b50*/  FFMA.FTZ R127, -R149.reuse, R150, R127 ;  /* 0x00000096957f7223 */ /* 0x040fe2000001017f */
[----:B------:R-:W-:Y:S01]  /*21b60*/  FMNMX3.FTZ R2, R2, R104, R105, !PT ;  /* 0x0000006802027276 */ /* 0x000fe20007810069 */
[C---:B------:R-:W-:Y:S01]  /*21b70*/  FFMA.FTZ R121, -R149.reuse, R150, R121 ;  /* 0x0000009695797223 */ /* 0x040fe20000010179 */
        /* <DEDUP_REMOVED lines=18> */
[C---:B------:R-:W-:Y:S01]  /*21ca0*/  FFMA.FTZ R128, -R149.reuse, R173, R128 ;  /* 0x000000ad95807223 */ /* 0x040fe20000010180 */
        /* <DEDUP_REMOVED lines=116> */
[-C--:B------:R-:W-:Y:S01]  /*223f0*/  FFMA.FTZ R41, R41, R3.reuse, -R182 ;  /* 0x0000000329297223 */ /* 0x080fe200000108b6 */
        /* <DEDUP_REMOVED lines=51> */
[--C-:B------:R-:W-:Y:S03]  /*22730*/  FFMA.FTZ R70, R70, R3, -R184.reuse ;  /* 0x0000000346467223 */ /* 0x100fe600000108b8 */
[----:B------:R3:W5:Y:S01]  /*22740*/  MUFU.EX2 R187, R19 ;  /* 0x0000001300bb7308 */ /* 0x0007620000000800 */
[----:B----4-:R-:W-:Y:S01]  /*22750*/  FMUL.FTZ R17, R0, R169 ;  /* 0x000000a900117220 */ /* 0x010fe20000410000 */
        /* <DEDUP_REMOVED lines=15> */
[----:B---3--:R-:W-:Y:S01]  /*22850*/  FMUL.FTZ R19, R2, R171 ;  /* 0x000000ab02137220 */ /* 0x008fe20000410000 */
[-C--:B------:R-:W-:Y:S01]  /*22860*/  FFMA.FTZ R83, R83, R3.reuse, -R184 ;  /* 0x0000000353537223 */ /* 0x080fe200000108b8 */
[----:B------:R-:W2:Y:S01]  /*22870*/  LDSM.16.MT88.4 R168, [R152+0x800] ;  /* 0x0008000098a8783b */ /* 0x000ea20000004200 */
[-CC-:B------:R-:W-:Y:S01]  /*22880*/  FFMA.FTZ R84, R84, R3.reuse, -R182.reuse ;  /* 0x0000000354547223 */ /* 0x180fe200000108b6 */
[-C--:B------:R-:W-:Y:S01]  /*22890*/  FFMA.FTZ R85, R85, R3.reuse, -R182 ;  /* 0x0000000355557223 */ /* 0x080fe200000108b6 */
[-CC-:B------:R-:W-:Y:S01]  /*228a0*/  FFMA.FTZ R86, R86, R3.reuse, -R184.reuse ;  /* 0x0000000356567223 */ /* 0x180fe200000108b8 */
[----:B------:R-:W-:Y:S01]  /*228b0*/  FFMA.FTZ R87, R87, R3, -R184 ;  /* 0x0000000357577223 */ /* 0x000fe200000108b8 */
[----:B------:R-:W-:Y:S02]  /*228c0*/  HMMA.16816.F32 R16, R156, R174, R16 ;  /* 0x000000ae9c10723c */ /* 0x000fe40000001810 */
[----:B------:R-:W3:Y:S01]  /*228d0*/  MUFU.EX2 R186, R21 ;  /* 0x0000001500ba7308 */ /* 0x000ee20000000800 */
[----:B------:R-:W-:Y:S01]  /*228e0*/  F2FP.F16.F32.PACK_AB R156, R193, R194 ;  /* 0x000000c2c19c723e */ /* 0x000fe200000000ff */
[----:B------:R-:W2:Y:S01]  /*228f0*/  LDSM.16.MT88.4 R172, [R151+0x800] ;  /* 0x0008000097ac783b */ /* 0x000ea20000004200 */
[----:B------:R-:W-:Y:S01]  /*22900*/  F2FP.F16.F32.PACK_AB R157, R192, R189 ;  /* 0x000000bdc09d723e */ /* 0x000fe200000000ff */
[-CC-:B------:R-:W-:Y:S01]  /*22910*/  FFMA.FTZ R88, R88, R3.reuse, -R182.reuse ;  /* 0x0000000358587223 */ /* 0x180fe200000108b6 */
[----:B-1----:R-:W-:Y:S01]  /*22920*/  F2FP.F16.F32.PACK_AB R158, R191, R190 ;  /* 0x000000bebf9e723e */ /* 0x002fe200000000ff */
[-C--:B------:R-:W-:Y:S01]  /*22930*/  FFMA.FTZ R89, R89, R3.reuse, -R182 ;  /* 0x0000000359597223 */ /* 0x080fe200000108b6 */
[----:B-----5:R-:W-:Y:S03]  /*22940*/  F2FP.F16.F32.PACK_AB R159, R187, R188 ;  /* 0x000000bcbb9f723e */ /* 0x020fe600000000ff */
[----:B------:R1:W-:Y:S01]  /*22950*/  MUFU.EX2 R183, R22 ;  /* 0x0000001600b77308 */ /* 0x0003e20000000800 */
[-CC-:B------:R-:W-:Y:S01]  /*22960*/  FFMA.FTZ R90, R90, R3.reuse, -R184.reuse ;  /* 0x000000035a5a7223 */ /* 0x180fe200000108b8 */
[----:B----4-:R-:W-:Y:S01]  /*22970*/  LDSM.16.MT88.4 R24, [R152+0x1000] ;  /* 0x001000009818783b */ /* 0x010fe20000004200 */
[-C--:B------:R-:W-:Y:S01]  /*22980*/  FFMA.FTZ R91, R91, R3.reuse, -R184 ;  /* 0x000000035b5b7223 */ /* 0x080fe200000108b8 */
[-CC-:B------:R-:W-:Y:S01]  /*22990*/  FFMA.FTZ R92, R92, R3.reuse, -R182.reuse ;  /* 0x000000035c5c7223 */ /* 0x180fe200000108b6 */
[----:B------:R-:W-:Y:S01]  /*229a0*/  FFMA.FTZ R93, R93, R3, -R182 ;  /* 0x000000035d5d7223 */ /* 0x000fe200000108b6 */
[C---:B------:R-:W-:Y:S04]  /*229b0*/  HMMA.16816.F32 R4, R156.reuse, R164, R4 ;  /* 0x000000a49c04723c */ /* 0x040fe80000001804 */
[----:B------:R-:W4:Y:S01]  /*229c0*/  MUFU.EX2 R179, R23 ;  /* 0x0000001700b37308 */ /* 0x000f220000000800 */
[----:B---3--:R-:W-:Y:S01]  /*229d0*/  F2FP.F16.F32.PACK_AB R20, R186, R185 ;  /* 0x000000b9ba14723e */ /* 0x008fe200000000ff */
[-CC-:B------:R-:W-:Y:S01]  /*229e0*/  FFMA.FTZ R94, R94, R3.reuse, -R184.reuse ;  /* 0x000000035e5e7223 */ /* 0x180fe200000108b8 */
[-C--:B------:R-:W-:Y:S01]  /*229f0*/  FFMA.FTZ R95, R95, R3.reuse, -R184 ;  /* 0x000000035f5f7223 */ /* 0x080fe200000108b8 */
[-CC-:B------:R-:W-:Y:S01]  /*22a00*/  FFMA.FTZ R96, R96, R3.reuse, -R182.reuse ;  /* 0x0000000360607223 */ /* 0x180fe200000108b6 */
[----:B------:R-:W-:Y:S01]  /*22a10*/  FFMA.FTZ R97, R97, R3, -R182 ;  /* 0x0000000361617223 */ /* 0x000fe200000108b6 */
[C---:B------:R-:W-:Y:S01]  /*22a20*/  HMMA.16816.F32 R8, R156.reuse, R166, R8 ;  /* 0x000000a69c08723c */ /* 0x040fe20000001808 */
[----:B------:R-:W-:Y:S03]  /*22a30*/  LDSM.16.MT88.4 R164, [R153+0xb000] ;  /* 0x00b0000099a4783b */ /* 0x000fe60000004200 */
[----:B------:R-:W-:Y:S01]  /*22a40*/  MUFU.EX2 R40, R40 ;  /* 0x0000002800287308 */ /* 0x000fe20000000800 */
[----:B-1----:R-:W-:Y:S01]  /*22a50*/  F2FP.F16.F32.PACK_AB R22, R178, R181 ;  /* 0x000000b5b216723e */ /* 0x002fe200000000ff */
[-CC-:B------:R-:W-:Y:S01]  /*22a60*/  FFMA.FTZ R98, R98, R3.reuse, -R184.reuse ;  /* 0x0000000362627223 */ /* 0x180fe200000108b8 */
[-C--:B------:R-:W-:Y:S01]  /*22a70*/  FFMA.FTZ R99, R99, R3.reuse, -R184 ;  /* 0x0000000363637223 */ /* 0x080fe200000108b8 */
[-CC-:B------:R-:W-:Y:S01]  /*22a80*/  FFMA.FTZ R100, R100, R3.reuse, -R182.reuse ;  /* 0x0000000364647223 */ /* 0x180fe200000108b6 */
[----:B------:R-:W-:Y:S01]  /*22a90*/  FFMA.FTZ R101, R101, R3, -R182 ;  /* 0x0000000365657223 */ /* 0x000fe200000108b6 */
[C---:B------:R-:W-:Y:S04]  /*22aa0*/  HMMA.16816.F32 R132, R156.reuse, R160, R132 ;  /* 0x000000a09c84723c */ /* 0x040fe80000001884 */
[----:B------:R-:W-:Y:S01]  /*22ab0*/  MUFU.EX2 R41, R41 ;  /* 0x0000002900297308 */ /* 0x000fe20000000800 */
[----:B----4-:R-:W-:Y:S01]  /*22ac0*/  F2FP.F16.F32.PACK_AB R21, R179, R183 ;  /* 0x000000b7b315723e */ /* 0x010fe200000000ff */
[--C-:B------:R-:W-:Y:S01]  /*22ad0*/  FFMA.FTZ R102, R102, R3, -R184.reuse ;  /* 0x0000000366667223 */ /* 0x100fe200000108b8 */
[----:B------:R-:W-:Y:S01]  /*22ae0*/  F2FP.F16.F32.PACK_AB R23, R176, R177 ;  /* 0x000000b1b017723e */ /* 0x000fe200000000ff */
[-C--:B------:R-:W-:Y:S01]  /*22af0*/  FFMA.FTZ R103, R103, R3.reuse, -R184 ;  /* 0x0000000367677223 */ /* 0x080fe200000108b8 */
[-CC-:B------:R-:W-:Y:S01]  /*22b00*/  FFMA.FTZ R104, R104, R3.reuse, -R182.reuse ;  /* 0x0000000368687223 */ /* 0x180fe200000108b6 */
[C---:B------:R-:W-:Y:S01]  /*22b10*/  HMMA.16816.F32 R136, R156.reuse, R162, R136 ;  /* 0x000000a29c88723c */ /* 0x040fe20000001888 */
[----:B------:R-:W1:Y:S03]  /*22b20*/  LDSM.16.MT88.4 R160, [R180+0xb000] ;  /* 0x00b00000b4a0783b */ /* 0x000e660000004200 */
[----:B------:R-:W-:Y:S01]  /*22b30*/  MUFU.EX2 R42, R42 ;  /* 0x0000002a002a7308 */ /* 0x000fe20000000800 */
[-C--:B------:R-:W-:Y:S01]  /*22b40*/  FFMA.FTZ R105, R105, R3.reuse, -R182 ;  /* 0x0000000369697223 */ /* 0x080fe200000108b6 */
[-CC-:B------:R-:W-:Y:S01]  /*22b50*/  FFMA.FTZ R106, R106, R3.reuse, -R184.reuse ;  /* 0x000000036a6a7223 */ /* 0x180fe200000108b8 */
[----:B------:R-:W-:Y:S01]  /*22b60*/  FFMA.FTZ R107, R107, R3, -R184 ;  /* 0x000000036b6b7223 */ /* 0x000fe200000108b8 */
[----:B------:R-:W-:Y:S01]  /*22b70*/  FFMA.FTZ R0, R0, R239, R197 ;  /* 0x000000ef00007223 */ /* 0x000fe200000100c5 */
[-C--:B------:R-:W-:Y:S01]  /*22b80*/  FFMA.FTZ R108, R108, R3.reuse, -R182 ;  /* 0x000000036c6c7223 */ /* 0x080fe200000108b6 */
[C---:B--2---:R-:W-:Y:S04]  /*22b90*/  HMMA.16816.F32 R140, R156.reuse, R168, R140 ;  /* 0x000000a89c8c723c */ /* 0x044fe8000000188c */
[----:B------:R-:W-:Y:S01]  /*22ba0*/  MUFU.EX2 R169, R30 ;  /* 0x0000001e00a97308 */ /* 0x000fe20000000800 */
[----:B------:R-:W-:Y:S01]  /*22bb0*/  FADD.FTZ R0, R202, R0 ;  /* 0x00000000ca007221 */ /* 0x000fe20000010000 */
        /* <DEDUP_REMOVED lines=18> */
[----:B------:R-:W-:Y:S01]  /*22ce0*/  HMMA.16816.F32 R16, R156, R174, R16 ;  /* 0x000000ae9c10723c */ /* 0x000fe20000001810 */
[----:B------:R-:W2:Y:S03]  /*22cf0*/  LDSM.16.MT88.4 R156, [R151+0x1000] ;  /* 0x00100000979c783b */ /* 0x000ea60000004200 */
[----:B------:R3:W-:Y:S01]  /*22d00*/  MUFU.EX2 R168, R31 ;  /* 0x0000001f00a87308 */ /* 0x0007e20000000800 */
[-C--:B------:R-:W-:Y:S01]  /*22d10*/  FFMA.FTZ R123, R123, R3.reuse, -R184 ;  /* 0x000000037b7b7223 */ /* 0x080fe200000108b8 */
[-CC-:B------:R-:W-:Y:S01]  /*22d20*/  FFMA.FTZ R124, R124, R3.reuse, -R182.reuse ;  /* 0x000000037c7c7223 */ /* 0x180fe200000108b6 */
[-C--:B------:R-:W-:Y:S01]  /*22d30*/  FFMA.FTZ R125, R125, R3.reuse, -R182 ;  /* 0x000000037d7d7223 */ /* 0x080fe200000108b6 */
[-CC-:B------:R-:W-:Y:S01]  /*22d40*/  FFMA.FTZ R126, R126, R3.reuse, -R184.reuse ;  /* 0x000000037e7e7223 */ /* 0x180fe200000108b8 */
[-C--:B------:R-:W-:Y:S01]  /*22d50*/  FFMA.FTZ R127, R127, R3.reuse, -R184 ;  /* 0x000000037f7f7223 */ /* 0x080fe200000108b8 */
[-C--:B------:R-:W-:Y:S01]  /*22d60*/  FFMA.FTZ R128, R128, R3.reuse, -R182 ;  /* 0x0000000380807223 */ /* 0x080fe200000108b6 */
[C---:B-1----:R-:W-:Y:S03]  /*22d70*/  HMMA.16816.F32 R4, R20.reuse, R160, R4 ;  /* 0x000000a01404723c */ /* 0x042fe60000001804 */
[----:B------:R-:W-:Y:S02]  /*22d80*/  MUFU.EX2 R170, R32 ;  /* 0x0000002000aa7308 */ /* 0x000fe40000000800 */
[-C--:B------:R-:W-:Y:S01]  /*22d90*/  FFMA.FTZ R130, R130, R3.reuse, -R184 ;  /* 0x0000000382827223 */ /* 0x080fe200000108b8 */
[-C--:B------:R-:W-:Y:S01]  /*22da0*/  FFMA.FTZ R182, R129, R3.reuse, -R182 ;  /* 0x0000000381b67223 */ /* 0x080fe200000108b6 */
[----:B------:R-:W-:Y:S01]  /*22db0*/  FFMA.FTZ R184, R131, R3, -R184 ;  /* 0x0000000383b87223 */ /* 0x000fe200000108b8 */
[C---:B------:R-:W-:Y:S01]  /*22dc0*/  HMMA.16816.F32 R8, R20.reuse, R162, R8 ;  /* 0x000000a21408723c */ /* 0x040fe20000001808 */
[----:B------:R-:W-:Y:S04]  /*22dd0*/  LDSM.16.MT88.4 R160, [R153+0xb800] ;  /* 0x00b8000099a0783b */ /* 0x000fe80000004200 */
[----:B------:R-:W-:Y:S01]  /*22de0*/  MUFU.EX2 R43, R43 ;  /* 0x0000002b002b7308 */ /* 0x000fe20000000800 */
[----:B------:R-:W-:Y:S01]  /*22df0*/  FFMA.FTZ R2, R2, R240, R195 ;  /* 0x000000f002027223 */ /* 0x000fe200000100c3 */
[----:B------:R-:W-:Y:S03]  /*22e00*/  ISETP.GT.AND P0, PT, R238, R252, PT ;  /* 0x000000fcee00720c */ /* 0x000fe60003f04270 */
[----:B------:R-:W-:Y:S01]  /*22e10*/  FADD.FTZ R2, R196, R2 ;  /* 0x00000002c4027221 */ /* 0x000fe20000010000 */
[C---:B------:R-:W-:Y:S01]  /*22e20*/  HMMA.16816.F32 R132, R20.reuse, R164, R132 ;  /* 0x000000a41484723c */ /* 0x040fe20000001884 */
[----:B---3--:R-:W1:Y:S03]  /*22e30*/  LDSM.16.MT88.4 R28, [R180+0xb800] ;  /* 0x00b80000b41c783b */ /* 0x008e660000004200 */
[----:B------:R-:W-:Y:S01]  /*22e40*/  MUFU.EX2 R165, R34 ;  /* 0x0000002200a57308 */ /* 0x000fe20000000800 */
[----:B------:R-:W-:Y:S03]  /*22e50*/  FADD.FTZ R2, R198, R2 ;  /* 0x00000002c6027221 */ /* 0x000fe60000010000 */
[C---:B------:R-:W-:Y:S06]  /*22e60*/  HMMA.16816.F32 R136, R20.reuse, R166, R136 ;  /* 0x000000a61488723c */ /* 0x040fec0000001888 */
[----:B------:R-:W3:Y:S02]  /*22e70*/  MUFU.EX2 R166, R33 ;  /* 0x0000002100a67308 */ /* 0x000ee40000000800 */
[C---:B------:R-:W-:Y:S08]  /*22e80*/  HMMA.16816.F32 R140, R20.reuse, R24, R140 ;  /* 0x00000018148c723c */ /* 0x040ff0000000188c */
        /* <DEDUP_REMOVED lines=18> */
[----:B------:R-:W5:Y:S01]  /*22fb0*/  MUFU.EX2 R45, R45 ;  /* 0x0000002d002d7308 */ /* 0x000f620000000800 */
        /* <DEDUP_REMOVED lines=34> */
[----:B------:R-:W3:Y:S08]  /*231e0*/  LDSM.16.MT88.4 R24, [R152+0x2800] ;  /* 0x002800009818783b */ /* 0x000ef00000004200 */
[----:B------:R-:W-:Y:S01]  /*231f0*/  MUFU.EX2 R58, R58 ;  /* 0x0000003a003a7308 */ /* 0x000fe20000000800 */
[C---:B--2---:R-:W-:Y:S09]  /*23200*/  HMMA.16816.F32 R144, R20.reuse, R32, R144 ;  /* 0x000000201490723c */ /* 0x044ff20000001890 */
[----:B------:R-:W2:Y:S01]  /*23210*/  MUFU.EX2 R59, R59 ;  /* 0x0000003b003b7308 */ /* 0x000ea20000000800 */
[----:B------:R-:W-:Y:S01]  /*23220*/  HMMA.16816.F32 R16, R20, R34, R16 ;  /* 0x000000221410723c */ /* 0x000fe20000001810 */
[----:B------:R-:W1:Y:S08]  /*23230*/  LDSM.16.MT88.4 R32, [R151+0x2800] ;  /* 0x002800009720783b */ /* 0x000e700000004200 */
        /* <DEDUP_REMOVED lines=10> */
[----:B------:R-:W4:Y:S01]  /*232e0*/  MUFU.EX2 R63, R63 ;  /* 0x0000003f003f7308 */ /* 0x000f220000000800 */
[C---:B-----5:R-:W-:Y:S09]  /*232f0*/  HMMA.16816.F32 R132, R20.reuse, R36, R132 ;  /* 0x000000241484723c */ /* 0x060ff20000001884 */
[----:B------:R-:W-:Y:S01]  /*23300*/  MUFU.EX2 R64, R64 ;  /* 0x0000004000407308 */ /* 0x000fe20000000800 */
[C---:B------:R-:W-:Y:S01]  /*23310*/  HMMA.16816.F32 R136, R20.reuse, R38, R136 ;  /* 0x000000261488723c */ /* 0x040fe20000001888 */
[----:B------:R-:W5:Y:S08]  /*23320*/  LDSM.16.MT88.4 R36, [R153+0xd000] ;  /* 0x00d000009924783b */ /* 0x000f700000004200 */
[----:B------:R-:W5:Y:S01]  /*23330*/  MUFU.EX2 R65, R65 ;  /* 0x0000004100417308 */ /* 0x000f620000000800 */
[C---:B---3--:R-:W-:Y:S09]  /*23340*/  HMMA.16816.F32 R140, R20.reuse, R24, R140 ;  /* 0x00000018148c723c */ /* 0x048ff2000000188c */
[----:B------:R-:W-:Y:S01]  /*23350*/  MUFU.EX2 R66, R66 ;  /* 0x0000004200427308 */ /* 0x000fe20000000800 */
[C---:B------:R-:W-:Y:S01]  /*23360*/  HMMA.16816.F32 R12, R20.reuse, R26, R12 ;  /* 0x0000001a140c723c */ /* 0x040fe2000000180c */
[----:B------:R-:W3:Y:S08]  /*23370*/  LDSM.16.MT88.4 R24, [R152+0x3000] ;  /* 0x003000009818783b */ /* 0x000ef00000004200 */
[----:B------:R-:W3:Y:S01]  /*23380*/  MUFU.EX2 R67, R67 ;  /* 0x0000004300437308 */ /* 0x000ee20000000800 */
[C---:B-1----:R-:W-:Y:S09]  /*23390*/  HMMA.16816.F32 R144, R20.reuse, R32, R144 ;  /* 0x000000201490723c */ /* 0x042ff20000001890 */
[----:B------:R-:W-:Y:S01]  /*233a0*/  MUFU.EX2 R68, R68 ;  /* 0x0000004400447308 */ /* 0x000fe20000000800 */
[----:B------:R-:W-:Y:S01]  /*233b0*/  HMMA.16816.F32 R16, R20, R34, R16 ;  /* 0x000000221410723c */ /* 0x000fe20000001810 */
[----:B------:R-:W1:Y:S08]  /*233c0*/  LDSM.16.MT88.4 R32, [R151+0x3000] ;  /* 0x003000009720783b */ /* 0x000e700000004200 */
[----:B------:R-:W1:Y:S01]  /*233d0*/  MUFU.EX2 R69, R69 ;  /* 0x0000004500457308 */ /* 0x000e620000000800 */
[----:B------:R-:W-:Y:S02]  /*233e0*/  F2FP.F16.F32.PACK_AB R20, R53, R52 ;  /* 0x000000343514723e */ /* 0x000fe400000000ff */
[----:B------:R-:W-:Y:S02]  /*233f0*/  F2FP.F16.F32.PACK_AB R21, R55, R54 ;  /* 0x000000363715723e */ /* 0x000fe400000000ff */
[----:B------:R-:W-:Y:S02]  /*23400*/  F2FP.F16.F32.PACK_AB R22, R57, R56 ;  /* 0x000000383916723e */ /* 0x000fe400000000ff */
[----:B--2---:R-:W-:Y:S03]  /*23410*/  F2FP.F16.F32.PACK_AB R23, R59, R58 ;  /* 0x0000003a3b17723e */ /* 0x004fe600000000ff */
[----:B------:R-:W-:Y:S04]  /*23420*/  MUFU.EX2 R70, R70 ;  /* 0x0000004600467308 */ /* 0x000fe80000000800 */
[C---:B----4-:R-:W-:Y:S06]  /*23430*/  HMMA.16816.F32 R4, R20.reuse, R28, R4 ;  /* 0x0000001c1404723c */ /* 0x050fec0000001804 */
[----:B------:R-:W2:Y:S02]  /*23440*/  MUFU.EX2 R71, R71 ;  /* 0x0000004700477308 */ /* 0x000ea40000000800 */
[C---:B------:R-:W-:Y:S01]  /*23450*/  HMMA.16816.F32 R8, R20.reuse, R30, R8 ;  /* 0x0000001e1408723c */ /* 0x040fe20000001808 */
[----:B------:R-:W4:Y:S07]  /*23460*/  LDSM.16.MT88.4 R28, [R180+0xd800] ;  /* 0x00d80000b41c783b */ /* 0x000f2e0000004200 */
[----:B------:R-:W-:Y:S01]  /*23470*/  MUFU.EX2 R72, R72 ;  /* 0x0000004800487308 */ /* 0x000fe20000000800 */
[C---:B-----5:R-:W-:Y:S09]  /*23480*/  HMMA.16816.F32 R132, R20.reuse, R36, R132 ;  /* 0x000000241484723c */ /* 0x060ff20000001884 */
[----:B------:R-:W5:Y:S01]  /*23490*/  MUFU.EX2 R73, R73 ;  /* 0x0000004900497308 */ /* 0x000f620000000800 */
[C---:B------:R-:W-:Y:S01]  /*234a0*/  HMMA.16816.F32 R136, R20.reuse, R38, R136 ;  /* 0x000000261488723c */ /* 0x040fe20000001888 */
[----:B------:R-:W2:Y:S08]  /*234b0*/  LDSM.16.MT88.4 R36, [R153+0xd800] ;  /* 0x00d800009924783b */ /* 0x000eb00000004200 */
[----:B------:R-:W-:Y:S01]  /*234c0*/  MUFU.EX2 R74, R74 ;  /* 0x0000004a004a7308 */ /* 0x000fe20000000800 */
[C---:B---3--:R-:W-:Y:S09]  /*234d0*/  HMMA.16816.F32 R140, R20.reuse, R24, R140 ;  /* 0x00000018148c723c */ /* 0x048ff2000000188c */
[----:B------:R-:W3:Y:S01]  /*234e0*/  MUFU.EX2 R75, R75 ;  /* 0x0000004b004b7308 */ /* 0x000ee20000000800 */
[C---:B------:R-:W-:Y:S01]  /*234f0*/  HMMA.16816.F32 R12, R20.reuse, R26, R12 ;  /* 0x0000001a140c723c */ /* 0x040fe2000000180c */
[----:B------:R-:W5:Y:S08]  /*23500*/  LDSM.16.MT88.4 R24, [R152+0x3800] ;  /* 0x003800009818783b */ /* 0x000f700000004200 */
[----:B------:R-:W-:Y:S01]  /*23510*/  MUFU.EX2 R76, R76 ;  /* 0x0000004c004c7308 */ /* 0x000fe20000000800 */
[C---:B-1----:R-:W-:Y:S09]  /*23520*/  HMMA.16816.F32 R144, R20.reuse, R32, R144 ;  /* 0x000000201490723c */ /* 0x042ff20000001890 */
[----:B------:R-:W1:Y:S01]  /*23530*/  MUFU.EX2 R77, R77 ;  /* 0x0000004d004d7308 */ /* 0x000e620000000800 */
[----:B------:R-:W-:Y:S01]  /*23540*/  HMMA.16816.F32 R16, R20, R34, R16 ;  /* 0x000000221410723c */ /* 0x000fe20000001810 */
[----:B------:R-:W3:Y:S08]  /*23550*/  LDSM.16.MT88.4 R32, [R151+0x3800] ;  /* 0x003800009720783b */ /* 0x000ef00000004200 */
[----:B------:R-:W-:Y:S01]  /*23560*/  MUFU.EX2 R78, R78 ;  /* 0x0000004e004e7308 */ /* 0x000fe20000000800 */
[----:B------:R-:W-:Y:S02]  /*23570*/  F2FP.F16.F32.PACK_AB R20, R61, R60 ;  /* 0x0000003c3d14723e */ /* 0x000fe400000000ff */
[----:B------:R-:W-:Y:S02]  /*23580*/  F2FP.F16.F32.PACK_AB R21, R63, R62 ;  /* 0x0000003e3f15723e */ /* 0x000fe400000000ff */
[----:B------:R-:W-:Y:S02]  /*23590*/  F2FP.F16.F32.PACK_AB R22, R65, R64 ;  /* 0x000000404116723e */ /* 0x000fe400000000ff */
[----:B------:R-:W-:Y:S03]  /*235a0*/  F2FP.F16.F32.PACK_AB R23, R67, R66 ;  /* 0x000000424317723e */ /* 0x000fe600000000ff */
[----:B------:R-:W1:Y:S04]  /*235b0*/  MUFU.EX2 R79, R79 ;  /* 0x0000004f004f7308 */ /* 0x000e680000000800 */
[C---:B----4-:R-:W-:Y:S06]  /*235c0*/  HMMA.16816.F32 R4, R20.reuse, R28, R4 ;  /* 0x0000001c1404723c */ /* 0x050fec0000001804 */
[----:B------:R-:W-:Y:S02]  /*235d0*/  MUFU.EX2 R80, R80 ;  /* 0x0000005000507308 */ /* 0x000fe40000000800 */
[C---:B------:R-:W-:Y:S01]  /*235e0*/  HMMA.16816.F32 R8, R20.reuse, R30, R8 ;  /* 0x0000001e1408723c */ /* 0x040fe20000001808 */
[----:B------:R-:W4:Y:S07]  /*235f0*/  LDSM.16.MT88.4 R28, [R180+0xe000] ;  /* 0x00e00000b41c783b */ /* 0x000f2e0000004200 */
[----:B------:R-:W1:Y:S01]  /*23600*/  MUFU.EX2 R81, R81 ;  /* 0x0000005100517308 */ /* 0x000e620000000800 */
[C---:B--2---:R-:W-:Y:S09]  /*23610*/  HMMA.16816.F32 R132, R20.reuse, R36, R132 ;  /* 0x000000241484723c */ /* 0x044ff20000001884 */
[----:B------:R-:W-:Y:S01]  /*23620*/  MUFU.EX2 R82, R82 ;  /* 0x0000005200527308 */ /* 0x000fe20000000800 */
[C---:B------:R-:W-:Y:S01]  /*23630*/  HMMA.16816.F32 R136, R20.reuse, R38, R136 ;  /* 0x000000261488723c */ /* 0x040fe20000001888 */
[----:B------:R-:W2:Y:S08]  /*23640*/  LDSM.16.MT88.4 R36, [R153+0xe000] ;  /* 0x00e000009924783b */ /* 0x000eb00000004200 */
[----:B------:R-:W1:Y:S01]  /*23650*/  MUFU.EX2 R83, R83 ;  /* 0x0000005300537308 */ /* 0x000e620000000800 */
[C---:B-----5:R-:W-:Y:S09]  /*23660*/  HMMA.16816.F32 R140, R20.reuse, R24, R140 ;  /* 0x00000018148c723c */ /* 0x060ff2000000188c */
[----:B------:R-:W-:Y:S01]  /*23670*/  MUFU.EX2 R84, R84 ;  /* 0x0000005400547308 */ /* 0x000fe20000000800 */
[C---:B------:R-:W-:Y:S01]  /*23680*/  HMMA.16816.F32 R12, R20.reuse, R26, R12 ;  /* 0x0000001a140c723c */ /* 0x040fe2000000180c */
[----:B------:R-:W5:Y:S08]  /*23690*/  LDSM.16.MT88.4 R24, [R152+0x4000] ;  /* 0x004000009818783b */ /* 0x000f700000004200 */
[----:B------:R-:W1:Y:S01]  /*236a0*/  MUFU.EX2 R85, R85 ;  /* 0x0000005500557308 */ /* 0x000e620000000800 */
[C---:B---3--:R-:W-:Y:S09]  /*236b0*/  HMMA.16816.F32 R144, R20.reuse, R32, R144 ;  /* 0x000000201490723c */ /* 0x048ff20000001890 */
[----:B------:R-:W-:Y:S01]  /*236c0*/  MUFU.EX2 R86, R86 ;  /* 0x0000005600567308 */ /* 0x000fe20000000800 */
[----:B------:R-:W-:Y:S01]  /*236d0*/  HMMA.16816.F32 R16, R20, R34, R16 ;  /* 0x000000221410723c */ /* 0x000fe20000001810 */
[----:B------:R-:W3:Y:S08]  /*236e0*/  LDSM.16.MT88.4 R32, [R151+0x4000] ;  /* 0x004000009720783b */ /* 0x000ef00000004200 */
[----:B------:R-:W1:Y:S01]  /*236f0*/  MUFU.EX2 R87, R87 ;  /* 0x0000005700577308 */ /* 0x000e620000000800 */
        /* <DEDUP_REMOVED lines=10> */
[C---:B--2---:R-:W-:Y:S09]  /*237a0*/  HMMA.16816.F32 R132, R20.reuse, R36, R132 ;  /* 0x000000241484723c */ /* 0x044ff20000001884 */
[----:B------:R-:W2:Y:S01]  /*237b0*/  MUFU.EX2 R91, R91 ;  /* 0x0000005b005b7308 */ /* 0x000ea20000000800 */
[C---:B------:R-:W-:Y:S01]  /*237c0*/  HMMA.16816.F32 R136, R20.reuse, R38, R136 ;  /* 0x000000261488723c */ /* 0x040fe20000001888 */
[----:B------:R-:W2:Y:S08]  /*237d0*/  LDSM.16.MT88.4 R36, [R153+0xe800] ;  /* 0x00e800009924783b */ /* 0x000eb00000004200 */
        /* <DEDUP_REMOVED lines=8> */
[----:B------:R-:W-:Y:S01]  /*23860*/  HMMA.16816.F32 R16, R20, R34, R16 ;  /* 0x000000221410723c */ /* 0x000fe20000001810 */
[----:B------:R-:W3:Y:S08]  /*23870*/  LDSM.16.MT88.4 R32, [R151+0x4800] ;  /* 0x004800009720783b */ /* 0x000ef00000004200 */
[----:B------:R-:W-:Y:S01]  /*23880*/  MUFU.EX2 R96, R96 ;  /* 0x0000006000607308 */ /* 0x000fe20000000800 */
[----:B-1----:R-:W-:Y:S02]  /*23890*/  F2FP.F16.F32.PACK_AB R20, R77, R76 ;  /* 0x0000004c4d14723e */ /* 0x002fe400000000ff */
        /* <DEDUP_REMOVED lines=35> */
[----:B------:R-:W-:Y:S01]  /*23ad0*/  MUFU.EX2 R109, R109 ;  /* 0x0000006d006d7308 */ /* 0x000fe20000000800 */
[C---:B------:R-:W-:Y:S01]  /*23ae0*/  HMMA.16816.F32 R136, R20.reuse, R38, R136 ;  /* 0x000000261488723c */ /* 0x040fe20000001888 */
[----:B------:R-:W2:Y:S08]  /*23af0*/  LDSM.16.MT88.4 R36, [R153+0xf800] ;  /* 0x00f800009924783b */ /* 0x000eb00000004200 */
[----:B------:R-:W-:Y:S01]  /*23b00*/  MUFU.EX2 R110, R110 ;  /* 0x0000006e006e7308 */ /* 0x000fe20000000800 */
[C---:B-----5:R-:W-:Y:S09]  /*23b10*/  HMMA.16816.F32 R140, R20.reuse, R24, R140 ;  /* 0x00000018148c723c */ /* 0x060ff2000000188c */
[----:B------:R-:W-:Y:S01]  /*23b20*/  MUFU.EX2 R111, R111 ;  /* 0x0000006f006f7308 */ /* 0x000fe20000000800 */
[C---:B------:R-:W-:Y:S01]  /*23b30*/  HMMA.16816.F32 R12, R20.reuse, R26, R12 ;  /* 0x0000001a140c723c */ /* 0x040fe2000000180c */
[----:B------:R-:W5:Y:S08]  /*23b40*/  LDSM.16.MT88.4 R24, [R152+0x5800] ;  /* 0x005800009818783b */ /* 0x000f700000004200 */
[----:B------:R-:W-:Y:S01]  /*23b50*/  MUFU.EX2 R112, R112 ;  /* 0x0000007000707308 */ /* 0x000fe20000000800 */
[C---:B---3--:R-:W-:Y:S09]  /*23b60*/  HMMA.16816.F32 R144, R20.reuse, R32, R144 ;  /* 0x000000201490723c */ /* 0x048ff20000001890 */
[----:B------:R-:W-:Y:S01]  /*23b70*/  MUFU.EX2 R113, R113 ;  /* 0x0000007100717308 */ /* 0x000fe20000000800 */
[----:B------:R-:W-:Y:S01]  /*23b80*/  HMMA.16816.F32 R16, R20, R34, R16 ;  /* 0x000000221410723c */ /* 0x000fe20000001810 */
[----:B------:R-:W3:Y:S08]  /*23b90*/  LDSM.16.MT88.4 R32, [R151+0x5800] ;  /* 0x005800009720783b */ /* 0x000ef00000004200 */
[----:B------:R-:W-:Y:S01]  /*23ba0*/  MUFU.EX2 R114, R114 ;  /* 0x0000007200727308 */ /* 0x000fe20000000800 */
[----:B------:R-:W-:Y:S02]  /*23bb0*/  F2FP.F16.F32.PACK_AB R20, R93, R92 ;  /* 0x0000005c5d14723e */ /* 0x000fe400000000ff */
[----:B------:R-:W-:Y:S02]  /*23bc0*/  F2FP.F16.F32.PACK_AB R21, R95, R94 ;  /* 0x0000005e5f15723e */ /* 0x000fe400000000ff */
[----:B-1----:R-:W-:Y:S02]  /*23bd0*/  F2FP.F16.F32.PACK_AB R22, R97, R96 ;  /* 0x000000606116723e */ /* 0x002fe400000000ff */
[----:B------:R-:W-:Y:S03]  /*23be0*/  F2FP.F16.F32.PACK_AB R23, R99, R98 ;  /* 0x000000626317723e */ /* 0x000fe600000000ff */
[----:B------:R-:W-:Y:S04]  /*23bf0*/  MUFU.EX2 R115, R115 ;  /* 0x0000007300737308 */ /* 0x000fe80000000800 */
[C---:B----4-:R-:W-:Y:S06]  /*23c00*/  HMMA.16816.F32 R4, R20.reuse, R28, R4 ;  /* 0x0000001c1404723c */ /* 0x050fec0000001804 */
[----:B------:R-:W-:Y:S02]  /*23c10*/  MUFU.EX2 R116, R116 ;  /* 0x0000007400747308 */ /* 0x000fe40000000800 */
[C---:B------:R-:W-:Y:S01]  /*23c20*/  HMMA.16816.F32 R8, R20.reuse, R30, R8 ;  /* 0x0000001e1408723c */ /* 0x040fe20000001808 */
[----:B------:R-:W1:Y:S07]  /*23c30*/  LDSM.16.MT88.4 R28, [R180+0x10000] ;  /* 0x01000000b41c783b */ /* 0x000e6e0000004200 */
[----:B------:R-:W-:Y:S01]  /*23c40*/  MUFU.EX2 R117, R117 ;  /* 0x0000007500757308 */ /* 0x000fe20000000800 */
[C---:B--2---:R-:W-:Y:S09]  /*23c50*/  HMMA.16816.F32 R132, R20.reuse, R36, R132 ;  /* 0x000000241484723c */ /* 0x044ff20000001884 */
        /* <DEDUP_REMOVED lines=9> */
[C---:B-----5:R-:W-:Y:S04]  /*23cf0*/  HMMA.16816.F32 R140, R20.reuse, R24, R140 ;  /* 0x00000018148c723c */ /* 0x060fe8000000188c */
[----:B------:R-:W-:Y:S01]  /*23d00*/  MUFU.EX2 R120, R120 ;  /* 0x0000007800787308 */ /* 0x000fe20000000800 */
[----:B------:R-:W-:Y:S01]  /*23d10*/  FADD.FTZ R0, R188, R0 ;  /* 0x00000000bc007221 */ /* 0x000fe20000010000 */
[----:B------:R-:W-:Y:S03]  /*23d20*/  FADD.FTZ R2, R193, R2 ;  /* 0x00000002c1027221 */ /* 0x000fe60000010000 */
[----:B------:R-:W-:Y:S01]  /*23d30*/  FADD.FTZ R0, R187, R0 ;  /* 0x00000000bb007221 */ /* 0x000fe20000010000 */
[C---:B------:R-:W-:Y:S01]  /*23d40*/  HMMA.16816.F32 R12, R20.reuse, R26, R12 ;  /* 0x0000001a140c723c */ /* 0x040fe2000000180c */
[----:B------:R-:W2:Y:S03]  /*23d50*/  LDSM.16.MT88.4 R24, [R153+0x10000] ;  /* 0x010000009918783b */ /* 0x000ea60000004200 */
[----:B------:R-:W-:Y:S01]  /*23d60*/  MUFU.EX2 R121, R121 ;  /* 0x0000007900797308 */ /* 0x000fe20000000800 */
        /* <DEDUP_REMOVED lines=8> */
[----:B------:R-:W-:Y:S01]  /*23df0*/  HMMA.16816.F32 R16, R20, R34, R16 ;  /* 0x000000221410723c */ /* 0x000fe20000001810 */
[----:B------:R-:W3:Y:S03]  /*23e00*/  LDSM.16.MT88.4 R32, [R152+0x6000] ;  /* 0x006000009820783b */ /* 0x000ee60000004200 */
        /* <DEDUP_REMOVED lines=9> */
[----:B------:R-:W-:Y:S01]  /*23ea0*/  FADD.FTZ R2, R186, R2 ;  /* 0x00000002ba027221 */ /* 0x000fe20000010000 */
[----:B------:R-:W-:Y:S03]  /*23eb0*/  FADD.FTZ R0, R165, R0 ;  /* 0x00000000a5007221 */ /* 0x000fe60000010000 */
[----:B------:R-:W-:Y:S01]  /*23ec0*/  FADD.FTZ R2, R181, R2 ;  /* 0x00000002b5027221 */ /* 0x000fe20000010000 */
[C---:B-1----:R-:W-:Y:S04]  /*23ed0*/  HMMA.16816.F32 R4, R20.reuse, R28, R4 ;  /* 0x0000001c1404723c */ /* 0x042fe80000001804 */
[----:B------:R-:W1:Y:S01]  /*23ee0*/  MUFU.EX2 R125, R125 ;  /* 0x0000007d007d7308 */ /* 0x000e620000000800 */
[----:B------:R-:W-:Y:S01]  /*23ef0*/  FADD.FTZ R0, R164, R0 ;  /* 0x00000000a4007221 */ /* 0x000fe20000010000 */
[----:B------:R-:W-:Y:S02]  /*23f00*/  FADD.FTZ R2, R178, R2 ;  /* 0x00000002b2027221 */ /* 0x000fe40000010000 */
[C---:B------:R-:W-:Y:S01]  /*23f10*/  HMMA.16816.F32 R8, R20.reuse, R30, R8 ;  /* 0x0000001e1408723c */ /* 0x040fe20000001808 */
[----:B------:R-:W4:Y:S05]  /*23f20*/  LDSM.16.MT88.4 R28, [R151+0x6000] ;  /* 0x00600000971c783b */ /* 0x000f2a0000004200 */
[----:B------:R-:W-:Y:S01]  /*23f30*/  MUFU.EX2 R126, R126 ;  /* 0x0000007e007e7308 */ /* 0x000fe20000000800 */
[----:B------:R-:W-:Y:S04]  /*23f40*/  FADD.FTZ R2, R171, R2 ;  /* 0x00000002ab027221 */ /* 0x000fe80000010000 */
[----:B------:R-:W-:Y:S01]  /*23f50*/  FADD.FTZ R2, R172, R2 ;  /* 0x00000002ac027221 */ /* 0x000fe20000010000 */
[C---:B--2---:R-:W-:Y:S04]  /*23f60*/  HMMA.16816.F32 R132, R20.reuse, R24, R132 ;  /* 0x000000181484723c */ /* 0x044fe80000001884 */
[----:B------:R-:W2:Y:S01]  /*23f70*/  MUFU.EX2 R127, R127 ;  /* 0x0000007f007f7308 */ /* 0x000ea20000000800 */
[----:B------:R-:W-:Y:S01]  /*23f80*/  FADD.FTZ R2, R170, R2 ;  /* 0x00000002aa027221 */ /* 0x000fe20000010000 */
[----:B-1----:R-:W-:Y:S03]  /*23f90*/  F2FP.F16.F32.PACK_AB R168, R125, R124 ;  /* 0x0000007c7da8723e */ /* 0x002fe600000000ff */
[----:B------:R-:W-:Y:S01]  /*23fa0*/  FADD.FTZ R36, R166, R2 ;  /* 0x00000002a6247221 */ /* 0x000fe20000010000 */
[C---:B------:R-:W-:Y:S01]  /*23fb0*/  HMMA.16816.F32 R136, R20.reuse, R26, R136 ;  /* 0x0000001a1488723c */ /* 0x040fe20000001888 */
[----:B------:R-:W1:Y:S03]  /*23fc0*/  LDSM.16.MT88.4 R24, [R180+0x10800] ;  /* 0x01080000b418783b */ /* 0x000e660000004200 */
[----:B------:R-:W-:Y:S01]  /*23fd0*/  MUFU.EX2 R128, R128 ;  /* 0x0000008000807308 */ /* 0x000fe20000000800 */
[----:B------:R-:W-:Y:S01]  /*23fe0*/  FADD.FTZ R2, R156, R0 ;  /* 0x000000009c027221 */ /* 0x000fe20000010000 */
[----:B------:R-:W-:Y:S03]  /*23ff0*/  FADD.FTZ R0, R158, R36 ;  /* 0x000000249e007221 */ /* 0x000fe60000010000 */
[----:B------:R-:W-:Y:S01]  /*24000*/  FADD.FTZ R2, R157, R2 ;  /* 0x000000029d027221 */ /* 0x000fe20000010000 */
[C---:B---3--:R-:W-:Y:S01]  /*24010*/  HMMA.16816.F32 R140, R20.reuse, R32, R140 ;  /* 0x00000020148c723c */ /* 0x048fe2000000188c */
[----:B------:R-:W-:Y:S03]  /*24020*/  LDSM.16.MT88.4 R164, [R152+0x7800] ;  /* 0x0078000098a4783b */ /* 0x000fe60000004200 */
[----:B------:R-:W3:Y:S01]  /*24030*/  MUFU.EX2 R182, R182 ;  /* 0x000000b600b67308 */ /* 0x000ee20000000800 */
[----:B------:R-:W-:Y:S01]  /*24040*/  FADD.FTZ R36, R159, R0 ;  /* 0x000000009f247221 */ /* 0x000fe20000010000 */
[----:B--2---:R-:W-:Y:S01]  /*24050*/  F2FP.F16.F32.PACK_AB R169, R127, R126 ;  /* 0x0000007e7fa9723e */ /* 0x004fe200000000ff */
[----:B------:R-:W-:Y:S02]  /*24060*/  FADD.FTZ R0, R42, R2 ;  /* 0x000000022a007221 */ /* 0x000fe40000010000 */
[----:B------:R-:W-:Y:S01]  /*24070*/  FADD.FTZ R2, R40, R36 ;  /* 0x0000002428027221 */ /* 0x000fe20000010000 */
[C---:B------:R-:W-:Y:S01]  /*24080*/  HMMA.16816.F32 R12, R20.reuse, R34, R12 ;  /* 0x00000022140c723c */ /* 0x040fe2000000180c */
[----:B------:R-:W2:Y:S03]  /*24090*/  LDSM.16.MT88.4 R32, [R153+0x10800] ;  /* 0x010800009920783b */ /* 0x000ea60000004200 */
[----:B------:R-:W-:Y:S01]  /*240a0*/  MUFU.EX2 R130, R130 ;  /* 0x0000008200827308 */ /* 0x000fe20000000800 */
[----:B------:R-:W-:Y:S01]  /*240b0*/  FADD.FTZ R0, R43, R0 ;  /* 0x000000002b007221 */ /* 0x000fe20000010000 */
[----:B------:R-:W-:Y:S03]  /*240c0*/  FADD.FTZ R2, R41, R2 ;  /* 0x0000000229027221 */ /* 0x000fe60000010000 */
[----:B------:R-:W-:Y:S01]  /*240d0*/  FADD.FTZ R0, R46, R0 ;  /* 0x000000002e007221 */ /* 0x000fe20000010000 */
[----:B------:R-:W-:Y:S01]  /*240e0*/  FADD.FTZ R2, R44, R2 ;  /* 0x000000022c027221 */ /* 0x000fe20000010000 */
[C---:B----4-:R-:W-:Y:S03]  /*240f0*/  HMMA.16816.F32 R144, R20.reuse, R28, R144 ;  /* 0x0000001c1490723c */ /* 0x050fe60000001890 */
[----:B------:R-:W4:Y:S01]  /*24100*/  MUFU.EX2 R184, R184 ;  /* 0x000000b800b87308 */ /* 0x000f220000000800 */
[----:B---3--:R-:W-:Y:S01]  /*24110*/  F2FP.F16.F32.PACK_AB R170, R182, R128 ;  /* 0x00000080b6aa723e */ /* 0x008fe200000000ff */
[----:B------:R-:W-:Y:S01]  /*24120*/  FADD.FTZ R0, R47, R0 ;  /* 0x000000002f007221 */ /* 0x000fe20000010000 */
[----:B------:R-:W-:Y:S02]  /*24130*/  FADD.FTZ R2, R45, R2 ;  /* 0x000000022d027221 */ /* 0x000fe40000010000 */
[----:B------:R-:W-:Y:S01]  /*24140*/  HMMA.16816.F32 R16, R20, R30, R16 ;  /* 0x0000001e1410723c */ /* 0x000fe20000001810 */
[----:B------:R-:W3:Y:S02]  /*24150*/  LDSM.16.MT88.4 R28, [R152+0x6800] ;  /* 0x00680000981c783b */ /* 0x000ee40000004200 */
        /* <DEDUP_REMOVED lines=8> */
[----:B----4-:R-:W-:Y:S01]  /*241e0*/  F2FP.F16.F32.PACK_AB R171, R184, R130 ;  /* 0x00000082b8ab723e */ /* 0x010fe200000000ff */
[----:B------:R-:W-:Y:S02]  /*241f0*/  FADD.FTZ R0, R54, R0 ;  /* 0x0000000036007221 */ /* 0x000fe40000010000 */
[----:B------:R-:W-:Y:S02]  /*24200*/  FADD.FTZ R2, R52, R2 ;  /* 0x0000000234027221 */ /* 0x000fe40000010000 */
[C---:B-1----:R-:W-:Y:S03]  /*24210*/  HMMA.16816.F32 R4, R20.reuse, R24, R4 ;  /* 0x000000181404723c */ /* 0x042fe60000001804 */
        /* <DEDUP_REMOVED lines=48> */
[----:B------:R-:W2:Y:S02]  /*24520*/  LDSM.16.MT88.4 R32, [R151+0x7000] ;  /* 0x007000009720783b */ /* 0x000ea40000004200 */
[----:B-1----:R-:W-:Y:S01]  /*24530*/  MOV R152, R150 ;  /* 0x0000009600987202 */ /* 0x002fe20000000f00 */
[----:B------:R-:W-:Y:S01]  /*24540*/  FADD.FTZ R2, R84, R2 ;  /* 0x0000000254027221 */ /* 0x000fe20000010000 */
[----:B------:R-:W-:Y:S03]  /*24550*/  FADD.FTZ R0, R87, R0 ;  /* 0x0000000057007221 */ /* 0x000fe60000010000 */
[C---:B---3--:R-:W-:Y:S03]  /*24560*/  HMMA.16816.F32 R132, R20.reuse, R28, R132 ;  /* 0x0000001c1484723c */ /* 0x048fe60000001884 */
        /* <DEDUP_REMOVED lines=60> */
[----:B------:R-:W-:Y:S01]  /*24930*/  FADD.FTZ R239, R182, R2 ;  /* 0x00000002b6ef7221 */ /* 0x000fe20000010000 */
[----:B------:R-:W-:Y:S07]  /*24940*/  @P0 BRA `(.L_x_5694) ;  /* 0xffffff8c00380947 */ /* 0x000fee000383ffff */
.L_x_5687:
        /* <DEDUP_REMOVED lines=15> */
.L_x_5702:
[----:B------:R-:W2:Y:S01]  /*24a40*/  S2R R48, SR_TID.X ;  /* 0x0000000000307919 */ /* 0x000ea20000002100 */
[----:B------:R-:W-:Y:S01]  /*24a50*/  FSETP.NE.FTZ.AND P1, PT, R0, RZ, PT ;  /* 0x000000ff0000720b */ /* 0x000fe20003f35000 */
[----:B----4-:R-:W-:Y:S01]  /*24a60*/  FADD.FTZ R3, R2, R3 ;  /* 0x0000000302037221 */ /* 0x010fe20000010000 */
[----:B------:R-:W3:Y:S01]  /*24a70*/  MUFU.RCP R4, R0 ;  /* 0x0000000000047308 */ /* 0x000ee20000001000 */
[----:B------:R-:W-:Y:S01]  /*24a80*/  MOV R11, 0xff800000 ;  /* 0xff800000000b7802 */ /* 0x000fe20000000f00 */
[----:B------:R-:W-:Y:S05]  /*24a90*/  WARPSYNC.ALL ;  /* 0x0000000000007948 */ /* 0x000fea0003800000 */
[----:B------:R-:W-:Y:S01]  /*24aa0*/  FSETP.NE.FTZ.AND P0, PT, R3, RZ, PT ;  /* 0x000000ff0300720b */ /* 0x000fe20003f15000 */
[----:B------:R-:W-:Y:S01]  /*24ab0*/  MUFU.RCP R5, R3 ;  /* 0x0000000300057308 */ /* 0x000fe20000001000 */
[----:B------:R-:W-:-:S07]  /*24ac0*/  MOV R10, 0xff800000 ;  /* 0xff800000000a7802 */ /* 0x000fce0000000f00 */
[----:B------:R-:W4:Y:S01]  /*24ad0*/  @P1 MUFU.LG2 R0, R0 ;  /* 0x0000000000001308 */ /* 0x000f220000000c00 */
[----:B---3--:R-:W-:-:S05]  /*24ae0*/  FSEL R2, R4, 1, P1 ;  /* 0x3f80000004027808 */ /* 0x008fca0000800000 */
[C---:B------:R-:W-:Y:S01]  /*24af0*/  FMUL.FTZ R156, R2.reuse, R156 ;  /* 0x0000009c029c7220 */ /* 0x040fe20000410000 */
[C---:B------:R-:W-:Y:S01]  /*24b00*/  FMUL.FTZ R157, R2.reuse, R157 ;  /* 0x0000009d029d7220 */ /* 0x040fe20000410000 */
[----:B------:R-:W3:Y:S01]  /*24b10*/  @P0 MUFU.LG2 R3, R3 ;  /* 0x0000000300030308 */ /* 0x000ee20000000c00 */
[C---:B------:R-:W-:Y:S01]  /*24b20*/  FMUL.FTZ R160, R2.reuse, R160 ;  /* 0x000000a002a07220 */ /* 0x040fe20000410000 */
[C---:B------:R-:W-:Y:S01]  /*24b30*/  FMUL.FTZ R161, R2.reuse, R161 ;  /* 0x000000a102a17220 */ /* 0x040fe20000410000 */
[C---:B------:R-:W-:Y:S01]  /*24b40*/  FMUL.FTZ R132, R2.reuse, R132 ;  /* 0x0000008402847220 */ /* 0x040fe20000410000 */
[----:B------:R-:W-:Y:S01]  /*24b50*/  FMUL.FTZ R133, R2, R133 ;  /* 0x0000008502857220 */ /* 0x000fe20000410000 */
[----:B--2---:R-:W-:Y:S01]  /*24b60*/  SHF.L.U32 R9, R48, 0x4, RZ ;  /* 0x0000000430097819 */ /* 0x004fe200000006ff */
[----:B------:R-:W-:Y:S01]  /*24b70*/  FMUL.FTZ R136, R2, R136 ;  /* 0x0000008802887220 */ /* 0x000fe20000410000 */
[----:B------:R-:W-:Y:S01]  /*24b80*/  SHF.L.U32 R6, R48, 0x1, RZ ;  /* 0x0000000130067819 */ /* 0x000fe200000006ff */
[----:B------:R-:W-:Y:S01]  /*24b90*/  FMUL.FTZ R137, R2, R137 ;  /* 0x0000008902897220 */ /* 0x000fe20000410000 */
[----:B----4-:R-:W-:Y:S01]  /*24ba0*/  @P1 FMUL.FTZ R0, R0, 0.69314718246459960938 ;  /* 0x3f31721800001820 */ /* 0x010fe20000410000 */
[----:B------:R-:W-:Y:S01]  /*24bb0*/  LOP3.LUT R8, R9, 0x1c0, RZ, 0xc0, !PT ;  /* 0x000001c009087812 */ /* 0x000fe200078ec0ff */
[C---:B------:R-:W-:Y:S01]  /*24bc0*/  FMUL.FTZ R140, R2.reuse, R140 ;  /* 0x0000008c028c7220 */ /* 0x040fe20000410000 */
[C---:B------:R-:W-:Y:S01]  /*24bd0*/  FMUL.FTZ R141, R2.reuse, R141 ;  /* 0x0000008d028d7220 */ /* 0x040fe20000410000 */
[----:B-----5:R-:W-:Y:S01]  /*24be0*/  @P1 FFMA.FTZ R11, R7, R150, R0 ;  /* 0x00000096070b1223 */ /* 0x020fe20000010000 */
[C---:B------:R-:W-:Y:S01]  /*24bf0*/  FMUL.FTZ R164, R2.reuse, R164 ;  /* 0x000000a402a47220 */ /* 0x040fe20000410000 */
[C---:B------:R-:W-:Y:S01]  /*24c00*/  FMUL.FTZ R165, R2.reuse, R165 ;  /* 0x000000a502a57220 */ /* 0x040fe20000410000 */
[C---:B------:R-:W-:Y:S01]  /*24c10*/  FMUL.FTZ R144, R2.reuse, R144 ;  /* 0x0000009002907220 */ /* 0x040fe20000410000 */
[C---:B------:R-:W-:Y:S01]  /*24c20*/  FMUL.FTZ R145, R2.reuse, R145 ;  /* 0x0000009102917220 */ /* 0x040fe20000410000 */
[C---:B------:R-:W-:Y:S01]  /*24c30*/  FMUL.FTZ R168, R2.reuse, R168 ;  /* 0x000000a802a87220 */ /* 0x040fe20000410000 */
[----:B------:R-:W-:Y:S01]  /*24c40*/  FMUL.FTZ R169, R2, R169 ;  /* 0x000000a902a97220 */ /* 0x000fe20000410000 */
[----:B------:R-:W-:Y:S01]  /*24c50*/  FSEL R0, R5, 1, P0 ;  /* 0x3f80000005007808 */ /* 0x000fe20000000000 */
[----:B---3--:R-:W-:Y:S01]  /*24c60*/  @P0 FMUL.FTZ R2, R3, 0.69314718246459960938 ;  /* 0x3f31721803020820 */ /* 0x008fe20000410000 */
[----:B------:R-:W-:-:S02]  /*24c70*/  LOP3.LUT R229, R229, 0x6, R6, 0xf8, !PT ;  /* 0x00000006e5e57812 */ /* 0x000fc400078ef806 */
[----:B------:R-:W-:Y:S01]  /*24c80*/  LOP3.LUT R4, R8, 0x38, R6, 0xf8, !PT ;  /* 0x0000003808047812 */ /* 0x000fe200078ef806 */
[----:B------:R-:W-:Y:S01]  /*24c90*/  @P0 FFMA.FTZ R10, R7, R148, R2 ;  /* 0x00000094070a0223 */ /* 0x000fe20000010002 */
        /* <DEDUP_REMOVED lines=30> */
[----:B------:R-:W3:Y:S01]  /*24e80*/  LDL.LU R14, [R1+0xf8] ;  /* 0x0000f800010e7983 */ /* 0x000ee20000300800 */
        /* <DEDUP_REMOVED lines=8> */
[----:B-1----:R-:W-:-:S02]  /*24f10*/  IMAD.IADD R2, R5, 0x1, R0 ;  /* 0x0000000105027824 */ /* 0x002fc400078e0200 */
[----:B----4-:R-:W-:-:S05]  /*24f20*/  IMAD.IADD R4, R6, 0x1, R3 ;  /* 0x0000000106047824 */ /* 0x010fca00078e0203 */
        /* <DEDUP_REMOVED lines=12> */
[----:B------:R-:W3:Y:S04]  /*24ff0*/  LD.E R4, desc[UR4][R154.64+0x60] ;  /* 0x000060049a047980 */ /* 0x000ee8000c101900 */
[----:B----4-:R-:W2:Y:S01]  /*25000*/  LD.E.64 R2, desc[UR10][R154.64+0xb0] ;  /* 0x0000b00a9a027980 */ /* 0x010ea2000c101b00 */
[----:B------:R-:W4:Y:S01]  /*25010*/  S2R R15, SR_CTAID.X ;  /* 0x00000000000f7919 */ /* 0x000f220000002500 */
        /* <DEDUP_REMOVED lines=10> */
[----:B----4-:R-:W-:Y:S01]  /*250c0*/  IMAD.SHL.U32 R45, R15, 0x40, RZ ;  /* 0x000000400f2d7824 */ /* 0x010fe200078e00ff */
[----:B------:R-:W-:Y:S01]  /*250d0*/  LOP3.LUT P0, RZ, R48, 0x3, RZ, 0xc0, !PT ;  /* 0x0000000330ff7812 */ /* 0x000fe2000780c0ff */
[----:B------:R-:W-:Y:S01]  /*250e0*/  BSSY.RECONVERGENT B0, `(.L_x_5696) ;  /* 0x000001f000007945 */ /* 0x000fe20003800200 */
[----:B--2---:R-:W-:-:S04]  /*250f0*/  IMAD R2, R2, UR9, R16 ;  /* 0x0000000902027c24 */ /* 0x004fc8000f8e0210 */
[----:B---3--:R-:W-:Y:S01]  /*25100*/  IMAD R2, R2, R4, R14 ;  /* 0x0000000402027224 */ /* 0x008fe200078e020e */
        /* <DEDUP_REMOVED lines=28> */
.L_x_5697:
[----:B------:R-:W-:Y:S05]  /*252d0*/  BSYNC.RECONVERGENT B0 ;  /* 0x0000000000007941 */ /* 0x000fea0003800200 */
.L_x_5696:
        /* <DEDUP_REMOVED lines=54> */
[----:B-1----:R-:W-:Y:S05]  /*25640*/  @P0 RET.REL.NODEC R4 `(_ZN5flash24flash_fwd_splitkv_kernelI23Flash_fwd_kernel_traitsILi64ELi64ELi256ELi4ELb0ELb0EN7cutlass6half_tE19Flash_kernel_traitsILi64ELi64ELi256ELi4ES3_EELb0ELb0ELb1ELb0ELb0ELb0ELb1ELb1EEEvNS_16Flash_fwd_paramsE) ;  /* 0xfffffda8046c0950 */ /* 0x002fea0003c3ffff */
[----:B------:R-:W-:Y:S02]  /*25650*/  R2UR UR4, R46 ;  /* 0x000000002e0472ca */ /* 0x000fe400000e0000 */
[----:B------:R-:W-:-:S13]  /*25660*/  R2UR UR5, R47 ;  /* 0x000000002f0572ca */ /* 0x000fda00000e0000 */
[----:B------:R1:W-:Y:S02]  /*25670*/  ST.E.128 desc[UR4][R2.64+0x3800], R12 ;  /* 0x0038000c02007985 */ /* 0x0003e4000c101d04 */
[----:B-1----:R-:W-:Y:S02]  /*25680*/  IMAD.MOV.U32 R2, RZ, RZ, R10 ;  /* 0x000000ffff027224 */ /* 0x002fe400078e000a */
[----:B------:R-:W-:-:S04]  /*25690*/  IMAD.MOV.U32 R3, RZ, RZ, 0x0 ;  /* 0x00000000ff037424 */ /* 0x000fc800078e00ff */
[----:B------:R-:W-:Y:S05]  /*256a0*/  RET.REL.NODEC R2 `(_ZN5flash24flash_fwd_splitkv_kernelI23Flash_fwd_kernel_traitsILi64ELi64ELi256ELi4ELb0ELb0EN7cutlass6half_tE19Flash_kernel_traitsILi64ELi64ELi256ELi4ES3_EELb0ELb0ELb1ELb0ELb0ELb0ELb1ELb1EEEvNS_16Flash_fwd_paramsE) ;  /* 0xfffffda802547950 */ /* 0x000fea0003c3ffff */
.L_x_5695:
[----:B------:R-:W-:Y:S01]  /*256b0*/  IMAD.MOV.U32 R0, RZ, RZ, 0x2 ;  /* 0x00000002ff007424 */ /* 0x000fe200078e00ff */
[----:B------:R-:W-:Y:S01]  /*256c0*/  MOV R2, R239 ;  /* 0x000000ef00027202 */ /* 0x000fe20000000f00 */
[----:B------:R-:W-:Y:S01]  /*256d0*/  IMAD.MOV.U32 R4, RZ, RZ, -0x1 ;  /* 0xffffffffff047424 */ /* 0x000fe200078e00ff */
[----:B------:R-:W-:-:S07]  /*256e0*/  MOV R3, 0x1f ;  /* 0x0000001f00037802 */ /* 0x000fce0000000f00 */
[----:B-1---5:R-:W-:Y:S05]  /*256f0*/  WARPSYNC.COLLECTIVE R4, `(.L_x_5698) ;  /* 0x0000000004087348 */ /* 0x022fea0003c00000 */
[----:B------:R2:W3:Y:S02]  /*25700*/  SHFL.BFLY P0, R0, R2, R0, R3 ;  /* 0x0c00000002007389 */ /* 0x0004e40000000003 */
[----:B-123-5:R-:W-:Y:S05]  /*25710*/  ENDCOLLECTIVE ;  /* 0x000000000000791b */ /* 0x02efea0003800000 */
.L_x_5698:
[----:B------:R-:W-:Y:S02]  /*25720*/  MOV R5, R0 ;  /* 0x0000000000057202 */ /* 0x000fe40000000f00 */
[----:B------:R-:W-:-:S03]  /*25730*/  MOV R0, 0x1 ;  /* 0x0000000100007802 */ /* 0x000fc60000000f00 */
[----:B------:R-:W-:-:S04]  /*25740*/  FADD.FTZ R5, R5, R239 ;  /* 0x000000ef05057221 */ /* 0x000fc80000010000 */
[----:B------:R-:W-:-:S07]  /*25750*/  IMAD.MOV.U32 R2, RZ, RZ, R5 ;  /* 0x000000ffff027224 */ /* 0x000fce00078e0005 */
[----:B------:R-:W-:Y:S05]  /*25760*/  WARPSYNC.COLLECTIVE R4, `(.L_x_5699) ;  /* 0x0000000004087348 */ /* 0x000fea0003c00000 */
[----:B------:R1:W2:Y:S02]  /*25770*/  SHFL.BFLY P0, R0, R2, R0, R3 ;  /* 0x0c00000002007389 */ /* 0x0002a40000000003 */
[----:B-12---:R-:W-:Y:S05]  /*25780*/  ENDCOLLECTIVE ;  /* 0x000000000000791b */ /* 0x006fea0003800000 */
.L_x_5699:
[----:B------:R-:W-:Y:S01]  /*25790*/  IMAD.MOV.U32 R6, RZ, RZ, R0 ;  /* 0x000000ffff067224 */ /* 0x000fe200078e0000 */
[----:B------:R-:W-:Y:S02]  /*257a0*/  MOV R0, 0x2 ;  /* 0x0000000200007802 */ /* 0x000fe40000000f00 */
[----:B------:R-:W-:-:S07]  /*257b0*/  MOV R2, R240 ;  /* 0x000000f000027202 */ /* 0x000fce0000000f00 */
[----:B------:R-:W-:Y:S05]  /*257c0*/  WARPSYNC.COLLECTIVE R4, `(.L_x_5700) ;  /* 0x0000000004087348 */ /* 0x000fea0003c00000 */
[----:B------:R1:W2:Y:S02]  /*257d0*/  SHFL.BFLY P0, R0, R2, R0, R3 ;  /* 0x0c00000002007389 */ /* 0x0002a40000000003 */
[----:B-12---:R-:W-:Y:S05]  /*257e0*/  ENDCOLLECTIVE ;  /* 0x000000000000791b */ /* 0x006fea0003800000 */
.L_x_5700:
[----:B------:R-:W-:Y:S01]  /*257f0*/  IMAD.MOV.U32 R2, RZ, RZ, R0 ;  /* 0x000000ffff027224 */ /* 0x000fe200078e0000 */
[----:B------:R-:W-:-:S03]  /*25800*/  MOV R0, 0x1 ;  /* 0x0000000100007802 */ /* 0x000fc60000000f00 */
[----:B------:R-:W-:-:S07]  /*25810*/  FADD.FTZ R2, R2, R240 ;  /* 0x000000f002027221 */ /* 0x000fce0000010000 */
[----:B------:R-:W-:Y:S05]  /*25820*/  WARPSYNC.COLLECTIVE R4, `(.L_x_5701) ;  /* 0x0000000004087348 */ /* 0x000fea0003c00000 */
[----:B------:R1:W2:Y:S02]  /*25830*/  SHFL.BFLY P0, R0, R2, R0, R3 ;  /* 0x0c00000002007389 */ /* 0x0002a40000000003 */
[----:B-12---:R-:W-:Y:S05]  /*25840*/  ENDCOLLECTIVE ;  /* 0x000000000000791b */ /* 0x006fea0003800000 */
.L_x_5701:
[----:B------:R-:W-:Y:S01]  /*25850*/  MOV R3, R0 ;  /* 0x0000000000037202 */ /* 0x000fe20000000f00 */
[----:B------:R-:W-:Y:S01]  /*25860*/  FADD.FTZ R0, R5, R6 ;  /* 0x0000000605007221 */ /* 0x000fe20000010000 */
[----:B------:R-:W-:Y:S06]  /*25870*/  BRA `(.L_x_5702) ;  /* 0xfffffff000707947 */ /* 0x000fec000383ffff */
.L_x_5703:
        /* <DEDUP_REMOVED lines=16> */
.L_x_14754:


//--------------------- .text._ZN5flash24flash_fwd_splitkv_kernelI23Flash_fwd_kernel_traitsILi64ELi64ELi256ELi4ELb0ELb0EN7cutlass6half_tE19Flash_kernel_traitsILi64ELi64ELi256ELi4ES3_EELb0ELb0ELb1ELb0ELb0ELb1ELb1ELb1EEEvNS_16Flash_fwd_paramsE --------------------------
	.section	.text._ZN5flash24flash_fwd_splitkv_kernelI23Flash_fwd_kernel_traitsILi64ELi64ELi256ELi4ELb0ELb0EN7cutlass6half_tE19Flash_kernel_traitsILi64ELi64ELi256ELi4ES3_EELb0ELb0ELb1ELb0ELb0ELb1ELb1ELb1EEEvNS_16Flash_fwd_paramsE,"ax",@progbits
	.align	128
        .global         _ZN5flash24flash_fwd_splitkv_kernelI23Flash_fwd_kernel_traitsILi64ELi64ELi256ELi4ELb0ELb0EN7cutlass6half_tE19Flash_kernel_traitsILi64ELi64ELi256ELi4ES3_EELb0ELb0ELb1ELb0ELb0ELb1ELb1ELb1EEEvNS_16Flash_fwd_paramsE
        .type           _ZN5flash24flash_fwd_splitkv_kernelI23Flash_fwd_kernel_traitsILi64ELi64ELi256ELi4ELb0ELb0EN7cutlass6half_tE19Flash_kernel_traitsILi64ELi64ELi256ELi4ES3_EELb0ELb0ELb1ELb0ELb0ELb1ELb1ELb1EEEvNS_16Flash_fwd_paramsE,@function
        .size           _ZN5flash24flash_fwd_splitkv_kernelI23Flash_fwd_kernel_traitsILi64ELi64ELi256ELi4ELb0ELb0EN7cutlass6half_tE19Flash_kernel_traitsILi64ELi64ELi256ELi4ES3_EELb0ELb0ELb1ELb0ELb0ELb1ELb1ELb1EEEvNS_16Flash_fwd_paramsE,(.L_x_14755 - _ZN5flash24flash_fwd_splitkv_kernelI23Flash_fwd_kernel_traitsILi64ELi64ELi256ELi4ELb0ELb0EN7cutlass6half_tE19Flash_kernel_traitsILi64ELi64ELi256ELi4ES3_EELb0ELb0ELb1ELb0ELb0ELb1ELb1ELb1EEEvNS_16Flash_fwd_paramsE)
        .other          _ZN5flash24flash_fwd_splitkv_kernelI23Flash_fwd_kernel_traitsILi64ELi64ELi256ELi4ELb0ELb0EN7cutlass6half_tE19Flash_kernel_traitsILi64ELi64ELi256ELi4ES3_EELb0ELb0ELb1ELb0ELb0ELb1ELb1ELb1EEEvNS_16Flash_fwd_paramsE,@"STO_CUDA_ENTRY STV_DEFAULT"
_ZN5flash24flash_fwd_splitkv_kernelI23Flash_fwd_kernel_traitsILi64ELi64ELi256ELi4ELb0ELb0EN7cutlass6half_tE19Flash_kernel_traitsILi64ELi64ELi256ELi4ES3_EELb0ELb0ELb1ELb0ELb0ELb1ELb1ELb1EEEvNS_16Flash_fwd_paramsE:
.text._ZN5flash24flash_fwd_splitkv_kernelI23Flash_fwd_kernel_traitsILi64ELi64ELi256ELi4ELb0ELb0EN7cutlass6half_tE19Flash_kernel_traitsILi64ELi64ELi256ELi4ES3_EELb0ELb0ELb1ELb0ELb0ELb1ELb1ELb1EEEvNS_16Flash_fwd_paramsE:
        /* <DEDUP_REMOVED lines=10> */
[----:B------:R-:W1:Y:S08]  /*00a0*/  LDC R6, c[0x0][0x374] ;  /* 0x0000dd00ff067b82 */ /* 0x000e700000000800 */
        /* <DEDUP_REMOVED lines=19> */
[----:B------:R-:W-:Y:S05]  /*01e0*/  CALL.REL.NOINC `($_ZN5flash24flash_fwd_splitkv_kernelI23Flash_fwd_kernel_traitsILi64ELi64ELi256ELi4ELb0ELb0EN7cutlass6half_tE19Flash_kernel_traitsILi64ELi64ELi256ELi4ES3_EELb0ELb0ELb1ELb0ELb0ELb1ELb1ELb1EEEvNS_16Flash_fwd_paramsE$_ZN5flash30compute_attn_1rowblock_splitkvI23Flash_fwd_kernel_traitsILi64ELi64ELi256ELi4ELb0ELb0EN7cutlass6half_tE19Flash_kernel_traitsILi64ELi64ELi256ELi4ES3_EELb0ELb0ELb1ELb0ELb0ELb1ELb1ELb1ENS_16Flash_fwd_paramsEEEvRKT8_iiiii) ;  /* 0x0000000000087944 */ /* 0x000fea0003c00000 */
[----:B------:R-:W-:Y:S05]  /*01f0*/  BSYNC.RECONVERGENT B3 ;  /* 0x0000000000037941 */ /* 0x000fea0003800200 */
.L_x_5704:
[----:B------:R-:W-:Y:S05]  /*0200*/  EXIT ;  /* 0x000000000000794d */ /* 0x000fea0003800000 */
        .type           $_ZN5flash24flash_fwd_splitkv_kernelI23Flash_fwd_kernel_traitsILi64ELi64ELi256ELi4ELb0ELb0EN7cutlass6half_tE19Flash_kernel_traitsILi64ELi64ELi256ELi4ES3_EELb0ELb0ELb1ELb0ELb0ELb1ELb1ELb1EEEvNS_16Flash_fwd_paramsE$_ZN5flash30compute_attn_1rowblock_splitkvI23Flash_fwd_kernel_traitsILi64ELi64ELi256ELi4ELb0ELb0EN7cutlass6half_tE19Flash_kernel_traitsILi64ELi64ELi256ELi4ES3_EELb0ELb0ELb1ELb0ELb0ELb1ELb1ELb1ENS_16Flash_fwd_paramsEEEvRKT8_iiiii,@function
        .size           $_ZN5flash24flash_fwd_splitkv_kernelI23Flash_fwd_kernel_traitsILi64ELi64ELi256ELi4ELb0ELb0EN7cutlass6half_tE19Flash_kernel_traitsILi64ELi64ELi256ELi4ES3_EELb0ELb0ELb1ELb0ELb0ELb1ELb1ELb1EEEvNS_16Flash_fwd_paramsE$_ZN5flash30compute_attn_1rowblock_splitkvI23Flash_fwd_kernel_traitsILi64ELi64ELi256ELi4ELb0ELb0EN7cutlass6half_tE19Flash_kernel_traitsILi64ELi64ELi256ELi4ES3_EELb0ELb0ELb1ELb0ELb0ELb1ELb1ELb1ENS_16Flash_fwd_paramsEEEvRKT8_iiiii,(.L_x_14755 - $_ZN5flash24flash_fwd_splitkv_kernelI23Flash_fwd_kernel_traitsILi64ELi64ELi256ELi4ELb0ELb0EN7cutlass6half_tE19Flash_kernel_traitsILi64ELi64ELi256ELi4ES3_EELb0ELb0ELb1ELb0ELb0ELb1ELb1ELb1EEEvNS_16Flash_fwd_paramsE$_ZN5flash30compute_attn_1rowblock_splitkvI23Flash_fwd_kernel_traitsILi64ELi64ELi256ELi4ELb0ELb0EN7cutlass6half_tE19Flash_kernel_traitsILi64ELi64ELi256ELi4ES3_EELb0ELb0ELb1ELb0ELb0ELb1ELb1ELb1ENS_16Flash_fwd_paramsEEEvRKT8_iiiii)
$_ZN5flash24flash_fwd_splitkv_kernelI23Flash_fwd_kernel_traitsILi64ELi64ELi256ELi4ELb0ELb0EN7cutlass6half_tE19Flash_kernel_traitsILi64ELi64ELi256ELi4ES3_EELb0ELb0ELb1ELb0ELb0ELb1ELb1ELb1EEEvNS_16Flash_fwd_paramsE$_ZN5flash30compute_attn_1rowblock_splitkvI23Flash_fwd_kernel_traitsILi64ELi64ELi256ELi4ELb0ELb0EN7cutlass6half_tE19Flash_kernel_traitsILi64ELi64ELi256ELi4ES3_EELb0ELb0ELb1ELb0ELb0ELb1ELb1ELb1ENS_16Flash_fwd_paramsEEEvRKT8_iiiii:
        /* <DEDUP_REMOVED lines=38> */
.L_x_5706:
[----:B------:R-:W-:Y:S05]  /*0470*/  BSYNC.RECONVERGENT B0 ;  /* 0x0000000000007941 */ /* 0x000fea0003800200 */
.L_x_5705:
[----:B------:R-:W-:Y:S04]  /*0480*/  BSSY.RECONVERGENT B0, `(.L_x_5707) ;  /* 0x0000007000007945 */ /* 0x000fe80003800200 */
[----:B------:R-:W-:Y:S05]  /*0490*/  @!P4 BRA `(.L_x_5708) ;  /* 0x000000000014c947 */ /* 0x000fea0003800000 */
[----:B------:R-:W3:Y:S02]  /*04a0*/  LD.E.U8 R2, desc[UR6][R164.64+0x1b2] ;  /* 0x0001b206a4027980 */ /* 0x000ee4000c101100 */
[----:B---3--:R-:W-:-:S13]  /*04b0*/  ISETP.NE.AND P0, PT, R2, RZ, PT ;  /* 0x000000ff0200720c */ /* 0x008fda0003f05270 */
[----:B------:R-:W3:Y:S02]  /*04c0*/  @P0 LD.E R2, desc[UR6][R8.64+0x4] ;  /* 0x0000040608020980 */ /* 0x000ee4000c101900 */
[----:B---3-5:R-:W-:-:S06]  /*04d0*/  @P0 IADD3 R71, PT, PT, R2, -R15, RZ ;  /* 0x8000000f02470210 */ /* 0x028fcc0007ffe0ff */
[----:B------:R3:W5:Y:S02]  /*04e0*/  @!P0 LD.E R71, desc[UR6][R8.64] ;  /* 0x0000000608478980 */ /* 0x000764000c101900 */
.L_x_5708:
[----:B------:R-:W-:Y:S05]  /*04f0*/  BSYNC.RECONVERGENT B0 ;  /* 0x0000000000007941 */ /* 0x000fea0003800200 */
.L_x_5707:
[----:B------:R-:W-:Y:S01]  /*0500*/  BSSY.RECONVERGENT B1, `(.L_x_5709) ;  /* 0x0000012000017945 */ /* 0x000fe20003800200 */
[----:B-----5:R-:W-:Y:S02]  /*0510*/  @P3 IADD3 R238, PT, PT, R3, -R0, RZ ;  /* 0x8000000003ee3210 */ /* 0x020fe40007ffe0ff */
[----:B------:R-:W-:Y:S01]  /*0520*/  IADD3 R71, PT, PT, R71, -R14, RZ ;  /* 0x8000000e47477210 */ /* 0x000fe20007ffe0ff */
[----:B------:R-:W-:Y:S06]  /*0530*/  @!P5 BRA `(.L_x_5710) ;  /* 0x000000000014d947 */ /* 0x000fec0003800000 */
[----:B------:R-:W-:-:S05]  /*0540*/  IADD3 R2, P0, PT, R4, R72, RZ ;  /* 0x0000004804027210 */ /* 0x000fca0007f1e0ff */
[----:B------:R-:W-:-:S05]  /*0550*/  IMAD.X R3, R5, 0x1, R70, P0 ;  /* 0x0000000105037824 */ /* 0x000fca00000e0646 */
[----:B------:R-:W4:Y:S02]  /*0560*/  LD.E R59, desc[UR6][R2.64] ;  /* 0x00000006023b7980 */ /* 0x000f24000c101900 */
[----:B----4-:R-:W-:Y:S01]  /*0570*/  IADD3 R59, PT, PT, R59, -R14, RZ ;  /* 0x8000000e3b3b7210 */ /* 0x010fe20007ffe0ff */
[----:B------:R-:W-:Y:S05]  /*0580*/  BRA `(.L_x_5711) ;  /* 0x0000000000247947 */ /* 0x000fea0003800000 */
.L_x_5710:
[----:B------:R-:W4:Y:S01]  /*0590*/  LD.E.64 R2, desc[UR6][R164.64+0x108] ;  /* 0x00010806a4027980 */ /* 0x000f22000c101b00 */
[----:B------:R-:W-:Y:S01]  /*05a0*/  BSSY.RECONVERGENT B0, `(.L_x_5712) ;  /* 0x0000006000007945 */ /* 0x000fe20003800200 */
[----:B----4-:R-:W-:Y:S01]  /*05b0*/  ISETP.NE.U32.AND P0, PT, R2, RZ, PT ;  /* 0x000000ff0200720c */ /* 0x010fe20003f05070 */
[----:B------:R-:W-:-:S03]  /*05c0*/  IMAD.MOV.U32 R2, RZ, RZ, RZ ;  /* 0x000000ffff027224 */ /* 0x000fc600078e00ff */
[----:B------:R-:W-:-:S13]  /*05d0*/  ISETP.NE.AND.EX P0, PT, R3, RZ, PT, P0 ;  /* 0x000000ff0300720c */ /* 0x000fda0003f05300 */
[----:B------:R-:W-:Y:S05]  /*05e0*/  @!P0 BRA `(.L_x_5713) ;  /* 0x0000000000048947 */ /* 0x000fea0003800000 */
[----:B------:R4:W5:Y:S02]  /*05f0*/  LD.E R2, desc[UR6][R164.64+0xbc] ;  /* 0x0000bc06a4027980 */ /* 0x000964000c101900 */
.L_x_5713:
[----:B------:R-:W-:Y:S05]  /*0600*/  BSYNC.RECONVERGENT B0 ;  /* 0x0000000000007941 */ /* 0x000fea0003800200 */
.L_x_5712:
[----:B-----5:R-:W-:Y:S02]  /*0610*/  IADD3 R59, PT, PT, R71, R2, RZ ;  /* 0x00000002473b7210 */ /* 0x020fe40007ffe0ff */
.L_x_5711:
[----:B------:R-:W-:Y:S05]  /*0620*/  BSYNC.RECONVERGENT B1 ;  /* 0x0000000000017941 */ /* 0x000fea0003800200 */
.L_x_5709:
[----:B------:R-:W-:Y:S01]  /*0630*/  IMAD.SHL.U32 R73, R237, 0x40, RZ ;  /* 0x00000040ed497824 */ /* 0x000fe200078e00ff */
[----:B------:R-:W-:Y:S01]  /*0640*/  MOV R2, R236 ;  /* 0x000000ec00027202 */ /* 0x000fe20000000f00 */
[----:B------:R-:W-:-:S03]  /*0650*/  IMAD.MOV.U32 R3, RZ, RZ, 0x0 ;  /* 0x00000000ff037424 */ /* 0x000fc600078e00ff */
[----:B------:R-:W-:-:S13]  /*0660*/  ISETP.GT.AND P0, PT, R238, R73, PT ;  /* 0x00000049ee00720c */ /* 0x000fda0003f04270 */
[----:B-1234-:R-:W-:Y:S05]  /*0670*/  @!P0 RET.REL.NODEC R2 `(_ZN5flash24flash_fwd_splitkv_kernelI23Flash_fwd_kernel_traitsILi64ELi64ELi256ELi4ELb0ELb0EN7cutlass6half_tE19Flash_kernel_traitsILi64ELi64ELi256ELi4ES3_EELb0ELb0ELb1ELb0ELb0ELb1ELb1ELb1EEEvNS_16Flash_fwd_paramsE) ;  /* 0xfffffff802608950 */ /* 0x01efea0003c3ffff */
        /* <DEDUP_REMOVED lines=45> */
[----:B------:R-:W-:Y:S01]  /*0950*/  IMAD.SHL.U32 R11, R60, 0x4, RZ ;  /* 0x000000043c0b7824 */ /* 0x000fe200078e00ff */
[----:B------:R-:W-:Y:S01]  /*0960*/  SHF.R.U32.HI R60, RZ, 0x4, R60 ;  /* 0x00000004ff3c7819 */ /* 0x000fe2000001163c */
[----:B------:R-:W-:-:S04]  /*0970*/  IMAD.MOV.U32 R237, RZ, RZ, 0x0 ;  /* 0x00000000ffed7424 */ /* 0x000fc800078e00ff */
[C---:B------:R-:W-:Y:S02]  /*0980*/  VIADD R14, R60.reuse, 0x18 ;  /* 0x000000183c0e7836 */ /* 0x040fe40000000000 */
[C---:B------:R-:W-:Y:S02]  /*0990*/  VIADD R12, R60.reuse, 0x20 ;  /* 0x000000203c0c7836 */ /* 0x040fe40000000000 */
[----:B------:R-:W-:Y:S02]  /*09a0*/  VIADD R10, R60, 0x28 ;  /* 0x000000283c0a7836 */ /* 0x000fe40000000000 */
[----:B--2---:R-:W-:-:S04]  /*09b0*/  IMAD R2, R2, UR9, R241 ;  /* 0x0000000902027c24 */ /* 0x004fc8000f8e02f1 */
[----:B---3--:R-:W-:Y:S01]  /*09c0*/  IMAD R2, R2, R5, R240 ;  /* 0x0000000502027224 */ /* 0x008fe200078e02f0 */
[C---:B------:R-:W-:Y:S02]  /*09d0*/  LOP3.LUT R5, R11.reuse, 0xffc, RZ, 0xc0, !PT ;  /* 0x00000ffc0b057812 */ /* 0x040fe400078ec0ff */
[----:B------:R-:W-:Y:S01]  /*09e0*/  LOP3.LUT R11, R11, 0x3c, RZ, 0xc0, !PT ;  /* 0x0000003c0b0b7812 */ /* 0x000fe200078ec0ff */
[--C-:B------:R-:W-:Y:S02]  /*09f0*/  IMAD R3, R3, R2, R73.reuse ;  /* 0x0000000203037224 */ /* 0x100fe400078e0249 */
[----:B------:R-:W-:Y:S01]  /*0a00*/  IMAD.IADD R73, R238, 0x1, -R73 ;  /* 0x00000001ee497824 */ /* 0x000fe200078e0a49 */
[----:B------:R-:W-:Y:S01]  /*0a10*/  ISETP.NE.AND P0, PT, R11, RZ, PT ;  /* 0x000000ff0b00720c */ /* 0x000fe20003f05270 */
[----:B----4-:R-:W-:Y:S01]  /*0a20*/  IMAD R4, R3, R4, RZ ;  /* 0x0000000403047224 */ /* 0x010fe200078e02ff */
[----:B-----5:R-:W-:Y:S01]  /*0a30*/  ISETP.GE.AND P1, PT, R11, R0, PT ;  /* 0x000000000b00720c */ /* 0x020fe20003f26270 */
[----:B------:R-:W-:-:S02]  /*0a40*/  VIADD R2, R60, 0x8 ;  /* 0x000000083c027836 */ /* 0x000fc40000000000 */
[----:B------:R-:W-:Y:S01]  /*0a50*/  VIADD R0, R60, 0x10 ;  /* 0x000000103c007836 */ /* 0x000fe20000000000 */
[----:B------:R-:W-:Y:S02]  /*0a60*/  IADD3 R5, P2, PT, R4, R5, RZ ;  /* 0x0000000504057210 */ /* 0x000fe40007f5e0ff */
[-C--:B------:R-:W-:Y:S02]  /*0a70*/  ISETP.GE.OR P5, PT, R60, R73.reuse, P1 ;  /* 0x000000493c00720c */ /* 0x080fe40000fa6670 */
[-C--:B------:R-:W-:Y:S02]  /*0a80*/  ISETP.GE.OR P4, PT, R2, R73.reuse, P1 ;  /* 0x000000490200720c */ /* 0x080fe40000f86670 */
[----:B------:R-:W-:Y:S02]  /*0a90*/  LEA.HI.X.SX32 R4, R4, RZ, 0x1, P2 ;  /* 0x000000ff04047211 */ /* 0x000fe400010f0eff */
[----:B------:R-:W-:Y:S01]  /*0aa0*/  LEA R16, P2, R5, R6, 0x2 ;  /* 0x0000000605107211 */ /* 0x000fe200078410ff */
[----:B------:R-:W-:Y:S01]  /*0ab0*/  VIADD R6, R60, 0x30 ;  /* 0x000000303c067836 */ /* 0x000fe20000000000 */
[----:B------:R-:W-:-:S02]  /*0ac0*/  ISETP.GE.OR P3, PT, R0, R73, P1 ;  /* 0x000000490000720c */ /* 0x000fc40000f66670 */
[----:B------:R-:W-:Y:S01]  /*0ad0*/  LEA.HI.X R17, R5, R7, R4, 0x2, P2 ;  /* 0x0000000705117211 */ /* 0x000fe200010f1404 */
[----:B------:R-:W-:Y:S01]  /*0ae0*/  VIADD R4, R60, 0x38 ;  /* 0x000000383c047836 */ /* 0x000fe20000000000 */
[-C--:B------:R-:W-:Y:S02]  /*0af0*/  ISETP.GE.OR P2, PT, R14, R73.reuse, P1 ;  /* 0x000000490e00720c */ /* 0x080fe40000f46670 */
[-C--:B------:R-:W-:Y:S01]  /*0b00*/  ISETP.GE.OR P6, PT, R12, R73.reuse, P1 ;  /* 0x000000490c00720c */ /* 0x080fe20000fc6670 */
[----:B------:R-:W-:Y:S01]  /*0b10*/  @!P5 ST.E.128 desc[UR6][R16.64], RZ ;  /* 0x000000ff1000d985 */ /* 0x000fe2000c101d06 */
[----:B------:R-:W-:-:S03]  /*0b20*/  ISETP.GE.OR P5, PT, R10, R73, P1 ;  /* 0x000000490a00720c */ /* 0x000fc60000fa6670 */
[----:B------:R-:W-:Y:S01]  /*0b30*/  @!P4 ST.E.128 desc[UR6][R16.64+0x800], RZ ;  /* 0x000800ff1000c985 */ /* 0x000fe2000c101d06 */
[-C--:B------:R-:W-:Y:S02]  /*0b40*/  ISETP.GE.OR P4, PT, R6, R73.reuse, P1 ;  /* 0x000000490600720c */ /* 0x080fe40000f86670 */
[-C--:B------:R-:W-:Y:S01]  /*0b50*/  ISETP.GE.OR P1, PT, R4, R73.reuse, P1 ;  /* 0x000000490400720c */ /* 0x080fe20000f26670 */
[----:B------:R-:W-:Y:S01]  /*0b60*/  @!P3 ST.E.128 desc[UR6][R16.64+0x1000], RZ ;  /* 0x001000ff1000b985 */ /* 0x000fe2000c101d06 */
[----:B------:R-:W-:Y:S02]  /*0b70*/  ISETP.GE.OR P3, PT, R2, R73, P0 ;  /* 0x000000490200720c */ /* 0x000fe40000766670 */
[----:B------:R-:W-:Y:S01]  /*0b80*/  P2R R2, PR, RZ, 0x2 ;  /* 0x00000002ff027803 */ /* 0x000fe20000000000 */
[----:B------:R-:W-:Y:S01]  /*0b90*/  @!P2 ST.E.128 desc[UR6][R16.64+0x1800], RZ ;  /* 0x001800ff1000a985 */ /* 0x000fe2000c101d06 */
[C---:B------:R-:W-:Y:S02]  /*0ba0*/  IADD3 R5, P1, PT, R3.reuse, R60, RZ ;  /* 0x0000003c03057210 */ /* 0x040fe40007f3e0ff */
[----:B------:R-:W-:Y:S01]  /*0bb0*/  ISETP.NE.AND P2, PT, R2, RZ, PT ;  /* 0x000000ff0200720c */ /* 0x000fe20003f45270 */
[----:B------:R-:W-:Y:S01]  /*0bc0*/  @!P6 ST.E.128 desc[UR6][R16.64+0x2000], RZ ;  /* 0x002000ff1000e985 */ /* 0x000fe2000c101d06 */
[----:B------:R-:W-:-:S02]  /*0bd0*/  LEA.HI.X.SX32 R3, R3, RZ, 0x1, P1 ;  /* 0x000000ff03037211 */ /* 0x000fc400008f0eff */
[C---:B------:R-:W-:Y:S01]  /*0be0*/  LEA R2, P1, R5.reuse, R8, 0x2 ;  /* 0x0000000805027211 */ /* 0x040fe200078210ff */
[----:B------:R-:W-:Y:S01]  /*0bf0*/  @!P5 ST.E.128 desc[UR6][R16.64+0x2800], RZ ;  /* 0x002800ff1000d985 */ /* 0x000fe2000c101d06 */
[----:B------:R-:W-:Y:S02]  /*0c00*/  ISETP.GE.OR P6, PT, R0, R73, P0 ;  /* 0x000000490000720c */ /* 0x000fe400007c6670 */
[----:B------:R-:W-:Y:S01]  /*0c10*/  LEA.HI.X R3, R5, R9, R3, 0x2, P1 ;  /* 0x0000000905037211 */ /* 0x000fe200008f1403 */
[----:B------:R-:W-:Y:S01]  /*0c20*/  @!P3 IMAD.MOV.U32 R5, RZ, RZ, -0x800000 ;  /* 0xff800000ff05b424 */ /* 0x000fe200078e00ff */
[----:B------:R-:W-:Y:S01]  /*0c30*/  @!P4 ST.E.128 desc[UR6][R16.64+0x3000], RZ ;  /* 0x003000ff1000c985 */ /* 0x000fe2000c101d06 */
[-C--:B------:R-:W-:Y:S02]  /*0c40*/  ISETP.GE.OR P5, PT, R14, R73.reuse, P0 ;  /* 0x000000490e00720c */ /* 0x080fe400007a6670 */
[-C--:B------:R-:W-:Y:S01]  /*0c50*/  ISETP.GE.OR P4, PT, R12, R73.reuse, P0 ;  /* 0x000000490c00720c */ /* 0x080fe20000786670 */
[----:B------:R-:W-:Y:S01]  /*0c60*/  @!P2 ST.E.128 desc[UR6][R16.64+0x3800], RZ ;  /* 0x003800ff1000a985 */ /* 0x000fe2000c101d06 */
[----:B------:R-:W-:-:S02]  /*0c70*/  ISETP.GE.OR P2, PT, R10, R73, P0 ;  /* 0x000000490a00720c */ /* 0x000fc40000746670 */
        /* <DEDUP_REMOVED lines=16> */
[----:B-1----:R-:W-:Y:S05]  /*0d80*/  @P0 RET.REL.NODEC R236 `(_ZN5flash24flash_fwd_splitkv_kernelI23Flash_fwd_kernel_traitsILi64ELi64ELi256ELi4ELb0ELb0EN7cutlass6half_tE19Flash_kernel_traitsILi64ELi64ELi256ELi4ES3_EELb0ELb0ELb1ELb0ELb0ELb1ELb1ELb1EEEvNS_16Flash_fwd_paramsE) ;  /* 0xfffffff0ec9c0950 */ /* 0x002fea0003c3ffff */
[----:B------:R-:W-:Y:S02]  /*0d90*/  MOV R5, 0xff800000 ;  /* 0xff80000000057802 */ /* 0x000fe40000000f00 */
[----:B------:R-:W-:-:S03]  /*0da0*/  MOV R237, 0x0 ;  /* 0x0000000000ed7802 */ /* 0x000fc60000000f00 */
[----:B------:R1:W-:Y:S02]  /*0db0*/  ST.E desc[UR6][R2.64+0xe0], R5 ;  /* 0x0000e00502007985 */ /* 0x0003e4000c101906 */
[----:B-1----:R-:W-:Y:S05]  /*0dc0*/  RET.REL.NODEC R236 `(_ZN5flash24flash_fwd_splitkv_kernelI23Flash_fwd_kernel_traitsILi64ELi64ELi256ELi4ELb0ELb0EN7cutlass6half_tE19Flash_kernel_traitsILi64ELi64ELi256ELi4ES3_EELb0ELb0ELb1ELb0ELb0ELb1ELb1ELb1EEEvNS_16Flash_fwd_paramsE) ;  /* 0xfffffff0ec8c7950 */ /* 0x002fea0003c3ffff */
.L_x_5714:
        /* <DEDUP_REMOVED lines=12> */
[----:B-----5:R-:W2:Y:S04]  /*0e90*/  LD.E R11, desc[UR6][R164.64+0x170] ;  /* 0x00017006a40b7980 */ /* 0x020ea8000c101900 */
[----:B------:R-:W3:Y:S01]  /*0ea0*/  LD.E.64 R14, desc[UR6][R164.64+0x168] ;  /* 0x00016806a40e7980 */ /* 0x000ee2000c101b00 */
[----:B------:R-:W-:Y:S02]  /*0eb0*/  IMAD.MOV.U32 R12, RZ, RZ, R164 ;  /* 0x000000ffff0c7224 */ /* 0x000fe400078e00a4 */
[----:B------:R-:W-:-:S05]  /*0ec0*/  IMAD.MOV.U32 R13, RZ, RZ, R165 ;  /* 0x000000ffff0d7224 */ /* 0x000fca00078e00a5 */
[----:B------:R-:W4:Y:S01]  /*0ed0*/  LD.E R5, desc[UR6][R12.64+0x68] ;  /* 0x000068060c057980 */ /* 0x000f22000c101900 */
[----:B------:R-:W-:-:S03]  /*0ee0*/  LEA R4, R58, 0xffffff00, 0x8 ;  /* 0xffffff003a047811 */ /* 0x000fc600078e40ff */
[----:B------:R-:W4:Y:S04]  /*0ef0*/  LD.E.64 R18, desc[UR6][R12.64+0x20] ;  /* 0x000020060c127980 */ /* 0x000f28000c101b00 */
[----:B------:R-:W4:Y:S04]  /*0f00*/  LD.E.64 R228, desc[UR6][R12.64+0x38] ;  /* 0x000038060ce47980 */ /* 0x000f28000c101b00 */
[----:B------:R-:W5:Y:S04]  /*0f10*/  LD.E.64 R24, desc[UR6][R12.64+0x58] ;  /* 0x000058060c187980 */ /* 0x000f68000c101b00 */
[----:B------:R-:W5:Y:S01]  /*0f20*/  LD.E.64 R230, desc[UR6][R12.64+0x40] ;  /* 0x000040060ce67980 */ /* 0x000f62000c101b00 */
[----:B--2---:R-:W-:-:S04]  /*0f30*/  IABS R6, R11 ;  /* 0x0000000b00067213 */ /* 0x004fc80000000000 */
[----:B------:R-:W2:Y:S08]  /*0f40*/  I2F.RP R7, R6 ;  /* 0x0000000600077306 */ /* 0x000eb00000209400 */
[----:B--2---:R-:W2:Y:S02]  /*0f50*/  MUFU.RCP R16, R7 ;  /* 0x0000000700107308 */ /* 0x004ea40000001000 */
[----:B--2---:R-:W-:-:S06]  /*0f60*/  IADD3 R16, PT, PT, R16, 0xffffffe, RZ ;  /* 0x0ffffffe10107810 */ /* 0x004fcc0007ffe0ff */
[----:B------:R-:W2:Y:S01]  /*0f70*/  F2I.FTZ.U32.TRUNC.NTZ R17, R16 ;  /* 0x0000001000117305 */ /* 0x000ea2000021f000 */
[----:B-1----:R-:W-:Y:S01]  /*0f80*/  IABS R2, R11 ;  /* 0x0000000b00027213 */ /* 0x002fe20000000000 */
[----:B--2---:R-:W-:Y:S01]  /*0f90*/  IMAD.MOV R3, RZ, RZ, -R17 ;  /* 0x000000ffff037224 */ /* 0x004fe200078e0a11 */
[----:B------:R-:W-:-:S03]  /*0fa0*/  MOV R16, RZ ;  /* 0x000000ff00107202 */ /* 0x000fc60000000f00 */
[----:B------:R-:W-:Y:S01]  /*0fb0*/  IMAD R8, R3, R6, RZ ;  /* 0x0000000603087224 */ /* 0x000fe200078e02ff */
[----:B------:R-:W-:-:S03]  /*0fc0*/  IABS R3, R4 ;  /* 0x0000000400037213 */ /* 0x000fc60000000000 */
[----:B------:R-:W-:Y:S01]  /*0fd0*/  IMAD.HI.U32 R8, R17, R8, R16 ;  /* 0x0000000811087227 */ /* 0x000fe200078e0010 */
[----:B------:R-:W-:Y:S01]  /*0fe0*/  ISETP.NE.AND P3, PT, R11, RZ, PT ;  /* 0x000000ff0b00720c */ /* 0x000fe20003f65270 */
[----:B------:R-:W2:Y:S02]  /*0ff0*/  LD.E.64 R16, desc[UR6][R12.64+0x50] ;  /* 0x000050060c107980 */ /* 0x000ea4000c101b00 */
[----:B------:R-:W-:Y:S02]  /*1000*/  IMAD.MOV R2, RZ, RZ, -R2 ;  /* 0x000000ffff027224 */ /* 0x000fe400078e0a02 */
[----:B------:R-:W-:-:S04]  /*1010*/  IMAD.HI.U32 R9, R8, R3, RZ ;  /* 0x0000000308097227 */ /* 0x000fc800078e00ff */
[----:B------:R-:W-:-:S05]  /*1020*/  IMAD R3, R9, R2, R3 ;  /* 0x0000000209037224 */ /* 0x000fca00078e0203 */
[----:B------:R-:W-:Y:S02]  /*1030*/  ISETP.GT.U32.AND P0, PT, R6, R3, PT ;  /* 0x000000030600720c */ /* 0x000fe40003f04070 */
[----:B------:R-:W-:-:S11]  /*1040*/  LOP3.LUT R2, R4, R11, RZ, 0x3c, !PT ;  /* 0x0000000b04027212 */ /* 0x000fd600078e3cff */
[----:B------:R-:W-:-:S04]  /*1050*/  @!P0 IADD3 R3, PT, PT, R3, -R6, RZ ;  /* 0x8000000603038210 */ /* 0x000fc80007ffe0ff */
[----:B------:R-:W-:Y:S02]  /*1060*/  ISETP.GE.U32.AND P1, PT, R3, R6, PT ;  /* 0x000000060300720c */ /* 0x000fe40003f26070 */
[----:B------:R-:W-:Y:S01]  /*1070*/  ISETP.GE.AND P2, PT, R2, RZ, PT ;  /* 0x000000ff0200720c */ /* 0x000fe20003f46270 */
[----:B------:R-:W-:Y:S02]  /*1080*/  @!P0 VIADD R9, R9, 0x1 ;  /* 0x0000000109098836 */ /* 0x000fe40000000000 */
[-C--:B---3--:R-:W-:Y:S02]  /*1090*/  IMAD R2, R15, R241.reuse, RZ ;  /* 0x000000f10f027224 */ /* 0x088fe400078e02ff */
[----:B------:R-:W-:-:S04]  /*10a0*/  IMAD.WIDE.U32 R14, R14, R241, RZ ;  /* 0x000000f10e0e7225 */ /* 0x000fc800078e00ff */
[----:B------:R-:W-:Y:S01]  /*10b0*/  IMAD.IADD R243, R15, 0x1, R2 ;  /* 0x000000010ff37824 */ /* 0x000fe200078e0202 */
[C---:B------:R-:W-:Y:S02]  /*10c0*/  LEA R242, P0, R14.reuse, R244, 0x2 ;  /* 0x000000f40ef27211 */ /* 0x040fe400078010ff */
[----:B------:R-:W-:Y:S02]  /*10d0*/  @P1 IADD3 R9, PT, PT, R9, 0x1, RZ ;  /* 0x0000000109091810 */ /* 0x000fe40007ffe0ff */
[----:B------:R-:W-:Y:S02]  /*10e0*/  LEA.HI.X R243, R14, R245, R243, 0x2, P0 ;  /* 0x000000f50ef37211 */ /* 0x000fe400000f14f3 */
[----:B------:R-:W-:Y:S01]  /*10f0*/  @!P2 IADD3 R9, PT, PT, -R9, RZ, RZ ;  /* 0x000000ff0909a210 */ /* 0x000fe20007ffe1ff */
[----:B------:R-:W3:Y:S01]  /*1100*/  LD.E.64 R14, desc[UR6][R12.64+0x28] ;  /* 0x000028060c0e7980 */ /* 0x000ee2000c101b00 */
[----:B------:R-:W-:-:S05]  /*1110*/  @!P3 LOP3.LUT R9, RZ, R11, RZ, 0x33, !PT ;  /* 0x0000000bff09b212 */ /* 0x000fca00078e33ff */
[----:B------:R-:W-:-:S06]  /*1120*/  IMAD.WIDE R2, R9, 0x4, R242 ;  /* 0x0000000409027825 */ /* 0x000fcc00078e02f2 */
[----:B------:R1:W2:Y:S01]  /*1130*/  LD.E R2, desc[UR6][R2.64] ;  /* 0x0000000602027980 */ /* 0x0002a2000c101900 */
[----:B----4-:R-:W-:-:S04]  /*1140*/  IABS R8, R5 ;  /* 0x0000000500087213 */ /* 0x010fc80000000000 */
[----:B------:R-:W4:Y:S08]  /*1150*/  I2F.RP R21, R8 ;  /* 0x0000000800157306 */ /* 0x000f300000209400 */
[----:B----4-:R-:W4:Y:S02]  /*1160*/  MUFU.RCP R20, R21 ;  /* 0x0000001500147308 */ /* 0x010f240000001000 */
[----:B----4-:R-:W-:-:S06]  /*1170*/  VIADD R20, R20, 0xffffffe ;  /* 0x0ffffffe14147836 */ /* 0x010fcc0000000000 */
        /* <DEDUP_REMOVED lines=25> */
[----:B------:R-:W-:Y:S01]  /*1310*/  IMAD R3, R228, R7, R3 ;  /* 0x00000007e4037224 */ /* 0x000fe200078e0203 */
[----:B--2---:R-:W-:Y:S01]  /*1320*/  SHF.R.S32.HI R9, RZ, 0x1f, R2 ;  /* 0x0000001fff097819 */ /* 0x004fe20000011402 */
[----:B------:R-:W-:-:S04]  /*1330*/  IMAD R6, R19, R2, RZ ;  /* 0x0000000213067224 */ /* 0x000fc800078e02ff */
[C---:B------:R-:W-:Y:S02]  /*1340*/  IMAD R6, R18.reuse, R9, R6 ;  /* 0x0000000912067224 */ /* 0x040fe400078e0206 */
[----:B------:R-:W-:-:S04]  /*1350*/  IMAD.WIDE.U32 R18, R18, R2, RZ ;  /* 0x0000000212127225 */ /* 0x000fc800078e00ff */
[----:B------:R-:W-:Y:S02]  /*1360*/  IMAD.IADD R19, R19, 0x1, R6 ;  /* 0x0000000113137824 */ /* 0x000fe400078e0206 */
[----:B------:R-:W-:Y:S01]  /*1370*/  IMAD.WIDE.U32 R18, R4, R228, R18 ;  /* 0x000000e404127225 */ /* 0x000fe200078e0012 */
[----:B------:R-:W-:-:S04]  /*1380*/  SHF.R.S32.HI R6, RZ, 0x1f, R11 ;  /* 0x0000001fff067819 */ /* 0x000fc8000001140b */
[----:B------:R-:W-:Y:S01]  /*1390*/  IADD3 R19, PT, PT, R19, R3, RZ ;  /* 0x0000000313137210 */ /* 0x000fe20007ffe0ff */
[----:B------:R-:W-:-:S04]  /*13a0*/  IMAD R3, R17, R11, RZ ;  /* 0x0000000b11037224 */ /* 0x000fc800078e02ff */
[----:B------:R-:W-:Y:S02]  /*13b0*/  IMAD R6, R16, R6, R3 ;  /* 0x0000000610067224 */ /* 0x000fe400078e0203 */
[----:B---3--:R-:W-:Y:S02]  /*13c0*/  IMAD R3, R15, R2, RZ ;  /* 0x000000020f037224 */ /* 0x008fe400078e02ff */
[----:B------:R-:W-:-:S04]  /*13d0*/  IMAD.WIDE.U32 R16, R11, R16, R18 ;  /* 0x000000100b107225 */ /* 0x000fc800078e0012 */
[----:B------:R-:W-:-:S04]  /*13e0*/  IMAD.WIDE.U32 R10, R14, R2, RZ ;  /* 0x000000020e0a7225 */ /* 0x000fc800078e00ff */
[----:B------:R-:W-:Y:S01]  /*13f0*/  IMAD R3, R14, R9, R3 ;  /* 0x000000090e037224 */ /* 0x000fe200078e0203 */
[----:B------:R-:W-:Y:S01]  /*1400*/  MOV R8, R16 ;  /* 0x0000001000087202 */ /* 0x000fe20000000f00 */
[----:B------:R-:W-:-:S03]  /*1410*/  IMAD.IADD R6, R17, 0x1, R6 ;  /* 0x0000000111067824 */ /* 0x000fc600078e0206 */
[----:B------:R-:W-:Y:S01]  /*1420*/  IADD3 R9, PT, PT, R11, R3, RZ ;  /* 0x000000030b097210 */ /* 0x000fe20007ffe0ff */
[----:B------:R-:W-:Y:S05]  /*1430*/  BRA `(.L_x_5717) ;  /* 0x0000000400407947 */ /* 0x000fea0003800000 */
.L_x_5716:
        /* <DEDUP_REMOVED lines=24> */
[----:B------:R-:W-:Y:S01]  /*15c0*/  IMAD R4, R10, R9, R4 ;  /* 0x000000090a047224 */ /* 0x000fe200078e0204 */
[----:B------:R-:W-:-:S04]  /*15d0*/  @!P0 SHF.R.S32.HI R2, RZ, 0x1f, R14 ;  /* 0x0000001fff028819 */ /* 0x000fc8000001140e */
[----:B------:R-:W-:Y:S01]  /*15e0*/  ISETP.GT.U32.AND P1, PT, R3, R4, PT ;  /* 0x000000040300720c */ /* 0x000fe20003f24070 */
[-C--:B--2---:R-:W-:Y:S02]  /*15f0*/  @!P0 IMAD R7, R229, R14.reuse, RZ ;  /* 0x0000000ee5078224 */ /* 0x084fe400078e02ff */
[----:B------:R-:W-:-:S04]  /*1600*/  @!P0 IMAD.WIDE.U32 R22, R228, R14, RZ ;  /* 0x0000000ee4168225 */ /* 0x000fc800078e00ff */
[----:B------:R-:W-:Y:S01]  /*1610*/  @!P0 IMAD R2, R2, R228, R7 ;  /* 0x000000e402028224 */ /* 0x000fe200078e0207 */
[----:B------:R-:W-:Y:S01]  /*1620*/  @P0 IADD3 R6, PT, PT, R14, R15, RZ ;  /* 0x0000000f0e060210 */ /* 0x000fe20007ffe0ff */
[----:B---3-5:R-:W-:-:S03]  /*1630*/  @!P0 IMAD R9, R21, R11, RZ ;  /* 0x0000000b15098224 */ /* 0x028fc600078e02ff */
[----:B------:R-:W-:Y:S01]  /*1640*/  @!P0 IADD3 R23, PT, PT, R23, R2, RZ ;  /* 0x0000000217178210 */ /* 0x000fe20007ffe0ff */
[----:B------:R-:W-:Y:S01]  /*1650*/  @!P1 IMAD.IADD R4, R4, 0x1, -R3 ;  /* 0x0000000104049824 */ /* 0x000fe200078e0a03 */
[----:B------:R-:W-:-:S04]  /*1660*/  @!P0 SHF.R.S32.HI R2, RZ, 0x1f, R11 ;  /* 0x0000001fff028819 */ /* 0x000fc8000001140b */
[----:B------:R-:W-:Y:S01]  /*1670*/  ISETP.GE.U32.AND P4, PT, R4, R3, PT ;  /* 0x000000030400720c */ /* 0x000fe20003f86070 */
[----:B------:R-:W-:Y:S01]  /*1680*/  @!P0 IMAD R9, R20, R2, R9 ;  /* 0x0000000214098224 */ /* 0x000fe200078e0209 */
[----:B------:R-:W-:Y:S01]  /*1690*/  LOP3.LUT R3, R240, R5, RZ, 0x3c, !PT ;  /* 0x00000005f0037212 */ /* 0x000fe200078e3cff */
[----:B------:R-:W-:Y:S01]  /*16a0*/  @!P0 IMAD.WIDE.U32 R20, R20, R11, R22 ;  /* 0x0000000b14148225 */ /* 0x000fe200078e0016 */
[----:B------:R-:W-:-:S03]  /*16b0*/  ISETP.NE.AND P3, PT, R5, RZ, PT ;  /* 0x000000ff0500720c */ /* 0x000fc60003f65270 */
[-C--:B------:R-:W-:Y:S01]  /*16c0*/  @P0 IMAD R2, R229, R6.reuse, RZ ;  /* 0x00000006e5020224 */ /* 0x080fe200078e02ff */
[----:B------:R-:W-:Y:S01]  /*16d0*/  ISETP.GE.AND P2, PT, R3, RZ, PT ;  /* 0x000000ff0300720c */ /* 0x000fe20003f46270 */
[----:B------:R-:W-:Y:S01]  /*16e0*/  @P0 IMAD.WIDE.U32 R6, R228, R6, RZ ;  /* 0x00000006e4060225 */ /* 0x000fe200078e00ff */
[----:B------:R-:W-:Y:S02]  /*16f0*/  @!P0 MOV R8, R20 ;  /* 0x0000001400088202 */ /* 0x000fe40000000f00 */
[----:B------:R-:W-:Y:S02]  /*1700*/  LEA R4, R58, 0xffffff00, 0x8 ;  /* 0xffffff003a047811 */ /* 0x000fe400078e40ff */
[----:B------:R-:W-:Y:S02]  /*1710*/  @!P1 IADD3 R10, PT, PT, R10, 0x1, RZ ;  /* 0x000000010a0a9810 */ /* 0x000fe40007ffe0ff */
[----:B------:R-:W-:Y:S01]  /*1720*/  @!P0 IADD3 R9, PT, PT, R21, R9, RZ ;  /* 0x0000000915098210 */ /* 0x000fe20007ffe0ff */
[----:B------:R-:W-:Y:S01]  /*1730*/  @P0 IMAD.IADD R9, R7, 0x1, R2 ;  /* 0x0000000107090824 */ /* 0x000fe200078e0202 */
[----:B------:R-:W-:Y:S01]  /*1740*/  @P0 MOV R8, R6 ;  /* 0x0000000600080202 */ /* 0x000fe20000000f00 */
[----:B----4-:R-:W-:Y:S01]  /*1750*/  @!P0 IMAD R2, R231, R14, RZ ;  /* 0x0000000ee7028224 */ /* 0x010fe200078e02ff */
        /* <DEDUP_REMOVED lines=9> */
[----:B------:R-:W-:Y:S02]  /*17f0*/  @!P3 LOP3.LUT R10, RZ, R5, RZ, 0x33, !PT ;  /* 0x00000005ff0ab212 */ /* 0x000fe400078e33ff */
[----:B------:R-:W-:Y:S01]  /*1800*/  @!P0 IADD3 R23, PT, PT, R9, R2, RZ ;  /* 0x0000000209178210 */ /* 0x000fe20007ffe0ff */
[----:B------:R-:W-:Y:S01]  /*1810*/  @!P0 IMAD R2, R19, R11, RZ ;  /* 0x0000000b13028224 */ /* 0x000fe200078e02ff */
        /* <DEDUP_REMOVED lines=18> */
.L_x_5717:
[----:B------:R-:W-:Y:S05]  /*1940*/  BSYNC.RECONVERGENT B0 ;  /* 0x0000000000007941 */ /* 0x000fea0003800200 */
.L_x_5715:
[----:B------:R-:W-:Y:S01]  /*1950*/  ISETP.NE.AND P0, PT, R0, -0x1, PT ;  /* 0xffffffff0000780c */ /* 0x000fe20003f05270 */
[----:B------:R-:W2:Y:S04]  /*1960*/  LD.E.64 R176, desc[UR6][R164.64+0x30] ;  /* 0x00003006a4b07980 */ /* 0x000ea8000c101b00 */
[----:B------:R-:W3:Y:S04]  /*1970*/  LD.E.64 R20, desc[UR6][R164.64+0x48] ;  /* 0x00004806a4147980 */ /* 0x000ee8000c101b00 */
[----:B------:R-:W4:Y:S04]  /*1980*/  LD.E.64 R18, desc[UR6][R164.64+0x8] ;  /* 0x00000806a4127980 */ /* 0x000f28000c101b00 */
[----:B------:R-:W3:Y:S04]  /*1990*/  @!P0 LD.E.64 R26, desc[UR6][R164.64+0x18] ;  /* 0x00001806a41a8980 */ /* 0x000ee8000c101b00 */
[----:B------:R-:W4:Y:S04]  /*19a0*/  LD.E.64 R16, desc[UR6][R164.64+0x10] ;  /* 0x00001006a4107980 */ /* 0x000f28000c101b00 */
[----:B------:R1:W4:Y:S01]  /*19b0*/  LD.E.64 R14, desc[UR6][R12.64] ;  /* 0x000000060c0e7980 */ /* 0x000322000c101b00 */
[----:B------:R-:W-:-:S03]  /*19c0*/  IMAD.MOV.U32 R3, RZ, RZ, RZ ;  /* 0x000000ffff037224 */ /* 0x000fc600078e00ff */
[----:B------:R-:W4:Y:S04]  /*19d0*/  LD.E R11, desc[UR6][R164.64+0xd0] ;  /* 0x0000d006a40b7980 */ /* 0x000f28000c101900 */
[----:B------:R1:W5:Y:S04]  /*19e0*/  @P6 LD.E R3, desc[UR6][R32.64] ;  /* 0x0000000620036980 */ /* 0x000368000c101900 */
[----:B------:R1:W5:Y:S01]  /*19f0*/  LD.E R239, desc[UR6][R164.64+0xc0] ;  /* 0x0000c006a4ef7980 */ /* 0x000362000c101900 */
[----:B------:R-:W-:-:S04]  /*1a00*/  IABS R2, R5 ;  /* 0x0000000500027213 */ /* 0x000fc80000000000 */
[----:B------:R-:W1:Y:S08]  /*1a10*/  I2F.RP R28, R2 ;  /* 0x00000002001c7306 */ /* 0x000e700000209400 */
[----:B-1----:R-:W1:Y:S02]  /*1a20*/  MUFU.RCP R23, R28 ;  /* 0x0000001c00177308 */ /* 0x002e640000001000 */
[----:B-1----:R-:W-:-:S06]  /*1a30*/  VIADD R23, R23, 0xffffffe ;  /* 0x0ffffffe17177836 */ /* 0x002fcc0000000000 */
[----:B------:R-:W1:Y:S01]  /*1a40*/  F2I.FTZ.U32.TRUNC.NTZ R31, R23 ;  /* 0x00000017001f7305 */ /* 0x000e62000021f000 */
[----:B------:R-:W-:Y:S01]  /*1a50*/  IMAD.MOV.U32 R30, RZ, RZ, RZ ;  /* 0x000000ffff1e7224 */ /* 0x000fe200078e00ff */
[----:B------:R-:W-:Y:S02]  /*1a60*/  IABS R13, R240 ;  /* 0x000000f0000d7213 */ /* 0x000fe40000000000 */
[----:B-1----:R-:W-:-:S05]  /*1a70*/  IADD3 R12, PT, PT, RZ, -R31, RZ ;  /* 0x8000001fff0c7210 */ /* 0x002fca0007ffe0ff */
        /* <DEDUP_REMOVED lines=15> */
[----:B------:R-:W-:Y:S01]  /*1b70*/  @!P1 IADD3 R22, PT, PT, R22, 0x1, RZ ;  /* 0x0000000116169810 */ /* 0x000fe20007ffe0ff */
[-C--:B-----5:R-:W-:Y:S01]  /*1b80*/  IMAD R7, R7, R230.reuse, RZ ;  /* 0x000000e607077224 */ /* 0x0a0fe200078e02ff */
[----:B------:R-:W-:Y:S02]  /*1b90*/  ISETP.GE.AND P2, PT, R2, RZ, PT ;  /* 0x000000ff0200720c */ /* 0x000fe40003f46270 */
[----:B------:R-:W-:Y:S01]  /*1ba0*/  ISETP.NE.AND P1, PT, R5, RZ, PT ;  /* 0x000000ff0500720c */ /* 0x000fe20003f25270 */
[C---:B------:R-:W-:Y:S02]  /*1bb0*/  IMAD R7, R4.reuse, R231, R7 ;  /* 0x000000e704077224 */ /* 0x040fe400078e0207 */
[----:B------:R-:W-:-:S04]  /*1bc0*/  IMAD.WIDE.U32 R28, R4, R230, R28 ;  /* 0x000000e6041c7225 */ /* 0x000fc800078e001c */
[----:B------:R-:W-:Y:S01]  /*1bd0*/  @P3 VIADD R22, R22, 0x1 ;  /* 0x0000000116163836 */ /* 0x000fe20000000000 */
[----:B------:R-:W-:Y:S02]  /*1be0*/  MOV R9, 0x400 ;  /* 0x0000040000097802 */ /* 0x000fe40000000f00 */
[----:B------:R-:W-:Y:S01]  /*1bf0*/  IADD3 R29, PT, PT, R29, R7, RZ ;  /* 0x000000071d1d7210 */ /* 0x000fe20007ffe0ff */
[----:B------:R-:W-:Y:S01]  /*1c00*/  IMAD.MOV.U32 R2, RZ, RZ, R22 ;  /* 0x000000ffff027224 */ /* 0x000fe200078e0016 */
[----:B-1----:R-:W-:-:S03]  /*1c10*/  LEA R62, R62, R9, 0x18 ;  /* 0x000000093e3e7211 */ /* 0x002fc600078ec0ff */
[----:B------:R-:W-:Y:S01]  /*1c20*/  @!P2 IMAD.MOV R2, RZ, RZ, -R2 ;  /* 0x000000ffff02a224 */ /* 0x000fe200078e0a02 */
[----:B------:R-:W-:-:S05]  /*1c30*/  @!P1 LOP3.LUT R2, RZ, R5, RZ, 0x33, !PT ;  /* 0x00000005ff029212 */ /* 0x000fca00078e33ff */
[----:B------:R-:W-:Y:S01]  /*1c40*/  IMAD R23, R25, R2, RZ ;  /* 0x0000000219177224 */ /* 0x000fe200078e02ff */
[----:B------:R-:W-:Y:S01]  /*1c50*/  SHF.R.S32.HI R167, RZ, 0x1f, R240 ;  /* 0x0000001fffa77819 */ /* 0x000fe200000114f0 */
[----:B------:R-:W-:Y:S01]  /*1c60*/  IMAD.WIDE.U32 R28, R2, R24, R28 ;  /* 0x00000018021c7225 */ /* 0x000fe200078e001c */
[----:B------:R-:W-:-:S03]  /*1c70*/  SHF.R.U32.HI R170, RZ, 0x3, R60 ;  /* 0x00000003ffaa7819 */ /* 0x000fc6000001163c */
[----:B------:R-:W-:Y:S02]  /*1c80*/  IMAD.MOV.U32 R171, RZ, RZ, RZ ;  /* 0x000000ffffab7224 */ /* 0x000fe400078e00ff */
        /* <DEDUP_REMOVED lines=8> */
[----:B--2---:R-:W-:-:S02]  /*1d10*/  @P0 IMAD R5, R177, R0, RZ ;  /* 0x00000000b1050224 */ /* 0x004fc400078e02ff */
[----:B---3--:R-:W-:-:S04]  /*1d20*/  @!P0 IMAD.WIDE.U32 R30, R26, R241, RZ ;  /* 0x000000f11a1e8225 */ /* 0x008fc800078e00ff */
[----:B------:R-:W-:Y:S02]  /*1d30*/  @!P0 IMAD R7, R27, R241, RZ ;  /* 0x000000f11b078224 */ /* 0x000fe400078e02ff */
[----:B------:R-:W-:-:S04]  /*1d40*/  @P0 IMAD.WIDE.U32 R26, R176, R0, RZ ;  /* 0x00000000b01a0225 */ /* 0x000fc800078e00ff */
[----:B------:R-:W-:Y:S02]  /*1d50*/  @!P0 IMAD.MOV.U32 R9, RZ, RZ, R30 ;  /* 0x000000ffff098224 */ /* 0x000fe400078e001e */
[----:B------:R-:W-:Y:S01]  /*1d60*/  @P0 IMAD.MOV.U32 R9, RZ, RZ, R26 ;  /* 0x000000ffff090224 */ /* 0x000fe200078e001a */
[----:B------:R-:W-:Y:S02]  /*1d70*/  SHF.R.S32.HI R0, RZ, 0x1f, R2 ;  /* 0x0000001fff007819 */ /* 0x000fe40000011402 */
[----:B------:R-:W-:Y:S01]  /*1d80*/  @!P0 IADD3 R7, PT, PT, R31, R7, RZ ;  /* 0x000000071f078210 */ /* 0x000fe20007ffe0ff */
[----:B------:R-:W-:Y:S01]  /*1d90*/  @P0 IMAD.IADD R7, R27, 0x1, R5 ;  /* 0x000000011b070824 */ /* 0x000fe200078e0205 */
[----:B------:R-:W-:Y:S01]  /*1da0*/  IADD3 R22, P1, PT, R12, R9, RZ ;  /* 0x000000090c167210 */ /* 0x000fe20007f3e0ff */
[----:B------:R-:W-:-:S03]  /*1db0*/  IMAD R4, R0, R24, R23 ;  /* 0x0000001800047224 */ /* 0x000fc600078e0217 */
[----:B------:R-:W-:Y:S02]  /*1dc0*/  IADD3.X R23, PT, PT, RZ, R7, RZ, P1, !PT ;  /* 0x00000007ff177210 */ /* 0x000fe40000ffe4ff */
[----:B------:R-:W-:Y:S01]  /*1dd0*/  IADD3 R8, P1, PT, R12, R8, RZ ;  /* 0x000000080c087210 */ /* 0x000fe20007f3e0ff */
[----:B------:R-:W-:Y:S02]  /*1de0*/  IMAD R5, R21, R240, RZ ;  /* 0x000000f015057224 */ /* 0x000fe400078e02ff */
[----:B------:R-:W-:Y:S02]  /*1df0*/  IMAD.IADD R29, R29, 0x1, R4 ;  /* 0x000000011d1d7824 */ /* 0x000fe400078e0204 */
[----:B------:R-:W-:Y:S01]  /*1e00*/  IMAD.X R9, RZ, RZ, R6, P1 ;  /* 0x000000ffff097224 */ /* 0x000fe200008e0606 */
[----:B------:R-:W-:Y:S01]  /*1e10*/  SHF.R.S32.HI R4, RZ, 0x1f, R71 ;  /* 0x0000001fff047819 */ /* 0x000fe20000011447 */
[----:B------:R-:W-:Y:S02]  /*1e20*/  IMAD R5, R20, R167, R5 ;  /* 0x000000a714057224 */ /* 0x000fe400078e0205 */
[----:B------:R-:W-:Y:S01]  /*1e30*/  IMAD.WIDE.U32 R24, R240, R20, R22 ;  /* 0x00000014f0187225 */ /* 0x000fe200078e0016 */
[----:B------:R-:W-:-:S03]  /*1e40*/  LEA.HI R4, R4, R71, RZ, 0x8 ;  /* 0x0000004704047211 */ /* 0x000fc600078f40ff */
[----:B------:R-:W-:Y:S01]  /*1e50*/  IMAD.WIDE.U32 R22, R237, 0x40, R170 ;  /* 0x00000040ed167825 */ /* 0x000fe200078e00aa */
[----:B------:R-:W-:-:S03]  /*1e60*/  IADD3 R7, PT, PT, R25, R5, RZ ;  /* 0x0000000519077210 */ /* 0x000fc60007ffe0ff */
[----:B------:R-:W-:Y:S01]  /*1e70*/  IMAD.WIDE.U32 R20, R170, R228, R8 ;  /* 0x000000e4aa147225 */ /* 0x000fe200078e0008 */
[----:B------:R-:W-:-:S03]  /*1e80*/  SHF.R.S32.HI R4, RZ, 0x8, R4 ;  /* 0x00000008ff047819 */ /* 0x000fc60000011404 */
[----:B------:R-:W-:Y:S01]  /*1e90*/  IMAD.MOV.U32 R6, RZ, RZ, R24 ;  /* 0x000000ffff067224 */ /* 0x000fe200078e0018 */
[----:B------:R-:W-:Y:S01]  /*1ea0*/  IADD3 R233, PT, PT, R21, R233, RZ ;  /* 0x000000e915e97210 */ /* 0x000fe20007ffe0ff */
[----:B------:R-:W-:Y:S01]  /*1eb0*/  IMAD R5, R23, R176, RZ ;  /* 0x000000b017057224 */ /* 0x000fe200078e02ff */
[----:B----4-:R-:W-:Y:S01]  /*1ec0*/  LEA R232, P0, R20, R18, 0x1 ;  /* 0x0000001214e87211 */ /* 0x010fe200078008ff */
[----:B------:R-:W-:Y:S01]  /*1ed0*/  IMAD.WIDE.U32 R8, R170, R230, R28 ;  /* 0x000000e6aa087225 */ /* 0x000fe200078e001c */
[----:B------:R-:W-:Y:S02]  /*1ee0*/  VIMNMX R69, PT, PT, R227, R4, !PT ;  /* 0x00000004e3457248 */ /* 0x000fe40007fe0100 */
[----:B------:R-:W-:Y:S01]  /*1ef0*/  LEA.HI.X R233, R20, R19, R233, 0x1, P0 ;  /* 0x0000001314e97211 */ /* 0x000fe200000f0ce9 */
[C---:B------:R-:W-:Y:S02]  /*1f00*/  IMAD R5, R22.reuse, R177, R5 ;  /* 0x000000b116057224 */ /* 0x040fe400078e0205 */
[----:B------:R-:W-:Y:S01]  /*1f10*/  IMAD.WIDE.U32 R6, R22, R176, R6 ;  /* 0x000000b016067225 */ /* 0x000fe200078e0006 */
[----:B------:R-:W-:-:S03]  /*1f20*/  LEA R234, P0, R8, R16, 0x1 ;  /* 0x0000001008ea7211 */ /* 0x000fc600078008ff */
[----:B------:R-:W-:Y:S01]  /*1f30*/  IMAD.IADD R235, R9, 0x1, R235 ;  /* 0x0000000109eb7824 */ /* 0x000fe200078e02eb */
[----:B------:R-:W-:Y:S01]  /*1f40*/  LEA R168, P1, R6, R14, 0x1 ;  /* 0x0000000e06a87211 */ /* 0x000fe200078208ff */
[----:B------:R-:W-:Y:S01]  /*1f50*/  IMAD.IADD R5, R7, 0x1, R5 ;  /* 0x0000000107057824 */ /* 0x000fe200078e0205 */
[----:B------:R-:W-:Y:S02]  /*1f60*/  LOP3.LUT R7, R63, 0x1c0, RZ, 0xc0, !PT ;  /* 0x000001c03f077812 */ /* 0x000fe400078ec0ff */
[----:B------:R-:W-:Y:S02]  /*1f70*/  LEA.HI.X R235, R8, R17, R235, 0x1, P0 ;  /* 0x0000001108eb7211 */ /* 0x000fe400000f0ceb */
[----:B------:R-:W-:Y:S02]  /*1f80*/  ISETP.GT.AND P0, PT, R58, R69, PT ;  /* 0x000000453a00720c */ /* 0x000fe40003f04270 */
[----:B------:R-:W-:Y:S02]  /*1f90*/  LEA.HI.X R169, R6, R15, R5, 0x1, P1 ;  /* 0x0000000f06a97211 */ /* 0x000fe400008f0c05 */
[----:B------:R-:W-:-:S04]  /*1fa0*/  LOP3.LUT R6, R7, 0x38, R60, 0xf8, !PT ;  /* 0x0000003807067812 */ /* 0x000fc800078ef83c */
[----:B------:R-:W-:-:S04]  /*1fb0*/  LOP3.LUT R4, R6, 0x38, R63, 0x78, !PT ;  /* 0x0000003806047812 */ /* 0x000fc800078e783f */
[----:B------:R-:W-:Y:S02]  /*1fc0*/  LOP3.LUT R61, R4, 0x1e00, R63, 0xf8, !PT ;  /* 0x00001e00043d7812 */ /* 0x000fe400078ef83f */
[----:B------:R-:W-:Y:S02]  /*1fd0*/  LEA.HI R11, R11, R11, RZ, 0x1 ;  /* 0x0000000b0b0b7211 */ /* 0x000fe400078f08ff */
[----:B------:R-:W-:Y:S01]  /*1fe0*/  LEA R61, R61, R62, 0x1 ;  /* 0x0000003e3d3d7211 */ /* 0x000fe200078e08ff */
        /* <DEDUP_REMOVED lines=13> */
[----:B------:R-:W-:-:S04]  /*20c0*/  SHF.R.S32.HI R11, RZ, 0x1, R11 ;  /* 0x00000001ff0b7819 */ /* 0x000fc8000001140b */
[C---:B------:R-:W-:Y:S01]  /*20d0*/  SHF.L.U32 R119, R11.reuse, 0x5, RZ ;  /* 0x000000050b777819 */ /* 0x040fe200000006ff */
[C---:B------:R-:W-:Y:S01]  /*20e0*/  IMAD.SHL.U32 R131, R11.reuse, 0x10, RZ ;  /* 0x000000100b837824 */ /* 0x040fe200078e00ff */
[C---:B------:R-:W-:Y:S01]  /*20f0*/  SHF.L.U32 R117, R11.reuse, 0x7, RZ ;  /* 0x000000070b757819 */ /* 0x040fe200000006ff */
[C---:B------:R-:W-:Y:S02]  /*2100*/  IMAD R130, R11.reuse, 0x30, RZ ;  /* 0x000000300b827824 */ /* 0x040fe400078e02ff */
[C---:B------:R-:W-:Y:S02]  /*2110*/  IMAD R129, R11.reuse, 0x50, RZ ;  /* 0x000000500b817824 */ /* 0x040fe400078e02ff */
[C---:B------:R-:W-:Y:S02]  /*2120*/  IMAD R128, R11.reuse, 0x60, RZ ;  /* 0x000000600b807824 */ /* 0x040fe400078e02ff */
        /* <DEDUP_REMOVED lines=50> */
[----:B---3--:R-:W-:Y:S02]  /*2450*/  IMAD R9, R173, R68, RZ ;  /* 0x00000044ad097224 */ /* 0x008fe400078e02ff */
[----:B------:R-:W-:-:S04]  /*2460*/  IMAD.WIDE.U32 R28, R68, R172, R28 ;  /* 0x000000ac441c7225 */ /* 0x000fc800078e001c */
[----:B------:R-:W-:Y:S02]  /*2470*/  IMAD R9, R172, R15, R9 ;  /* 0x0000000fac097224 */ /* 0x000fe400078e0209 */
[----:B----4-:R-:W-:-:S04]  /*2480*/  IMAD.WIDE.U32 R26, R241, R22, R12 ;  /* 0x00000016f11a7225 */ /* 0x010fc800078e000c */
[----:B------:R-:W-:Y:S01]  /*2490*/  IMAD R8, R23, R241, RZ ;  /* 0x000000f117087224 */ /* 0x000fe200078e02ff */
[----:B------:R-:W-:Y:S01]  /*24a0*/  IADD3 R29, PT, PT, R29, R9, RZ ;  /* 0x000000091d1d7210 */ /* 0x000fe20007ffe0ff */
[----:B-----5:R-:W-:Y:S02]  /*24b0*/  IMAD R9, R175, R68, RZ ;  /* 0x00000044af097224 */ /* 0x020fe400078e02ff */
[----:B------:R-:W-:Y:S02]  /*24c0*/  IMAD.IADD R27, R27, 0x1, R8 ;  /* 0x000000011b1b7824 */ /* 0x000fe400078e0208 */
[----:B------:R-:W-:Y:S02]  /*24d0*/  IMAD R8, R174, R15, R9 ;  /* 0x0000000fae087224 */ /* 0x000fe400078e0209 */
[----:B------:R-:W-:-:S04]  /*24e0*/  IMAD.WIDE.U32 R26, R68, R174, R26 ;  /* 0x000000ae441a7225 */ /* 0x000fc800078e001a */
[-C--:B------:R-:W-:Y:S02]  /*24f0*/  IMAD R19, R19, R2.reuse, RZ ;  /* 0x0000000213137224 */ /* 0x080fe400078e02ff */
[----:B------:R-:W-:Y:S02]  /*2500*/  IMAD R9, R25, R2, RZ ;  /* 0x0000000219097224 */ /* 0x000fe400078e02ff */
[----:B------:R-:W-:Y:S02]  /*2510*/  IMAD.IADD R27, R27, 0x1, R8 ;  /* 0x000000011b1b7824 */ /* 0x000fe400078e0208 */
[-C--:B------:R-:W-:Y:S02]  /*2520*/  IMAD R22, R18, R0.reuse, R19 ;  /* 0x0000000012167224 */ /* 0x080fe400078e0213 */
[----:B------:R-:W-:Y:S02]  /*2530*/  IMAD R0, R24, R0, R9 ;  /* 0x0000000018007224 */ /* 0x000fe400078e0209 */
[----:B------:R-:W-:-:S04]  /*2540*/  IMAD.WIDE.U32 R18, R2, R18, R28 ;  /* 0x0000001202127225 */ /* 0x000fc800078e001c */
[----:B------:R-:W-:-:S04]  /*2550*/  IMAD.WIDE.U32 R24, R2, R24, R26 ;  /* 0x0000001802187225 */ /* 0x000fc800078e001a */
[----:B------:R-:W-:Y:S01]  /*2560*/  IMAD.IADD R2, R68, 0x1, R3 ;  /* 0x0000000144027824 */ /* 0x000fe200078e0203 */
[----:B------:R-:W-:Y:S01]  /*2570*/  SHF.L.U32 R3, R60, 0x2, RZ ;  /* 0x000000023c037819 */ /* 0x000fe200000006ff */
[----:B------:R-:W-:Y:S01]  /*2580*/  IMAD.IADD R25, R25, 0x1, R0 ;  /* 0x0000000119197824 */ /* 0x000fe200078e0200 */
[----:B------:R-:W-:Y:S02]  /*2590*/  SHF.R.S32.HI R9, RZ, 0x1f, R71 ;  /* 0x0000001fff097819 */ /* 0x000fe40000011447 */
[----:B------:R-:W-:Y:S02]  /*25a0*/  IADD3 R15, P0, PT, -R71, R170, RZ ;  /* 0x000000aa470f7210 */ /* 0x000fe40007f1e1ff */
[----:B------:R-:W-:Y:S02]  /*25b0*/  LOP3.LUT R0, R3, 0x1c, RZ, 0xc0, !PT ;  /* 0x0000001c03007812 */ /* 0x000fe400078ec0ff */
[----:B------:R-:W-:Y:S01]  /*25c0*/  IADD3 R23, PT, PT, R19, R22, RZ ;  /* 0x0000001613177210 */ /* 0x000fe20007ffe0ff */
[----:B------:R-:W-:Y:S01]  /*25d0*/  IMAD R19, R2, R11, RZ ;  /* 0x0000000b02137224 */ /* 0x000fe200078e02ff */
[----:B------:R-:W-:Y:S01]  /*25e0*/  IADD3.X R9, PT, PT, RZ, ~R9, RZ, P0, !PT ;  /* 0x80000009ff097210 */ /* 0x000fe200007fe4ff */
[----:B------:R-:W-:-:S02]  /*25f0*/  IMAD R2, R170, R11, R12 ;  /* 0x0000000baa027224 */ /* 0x000fc400078e020c */
[----:B------:R-:W-:Y:S01]  /*2600*/  IMAD R0, R170, R11, R0 ;  /* 0x0000000baa007224 */ /* 0x000fe200078e0200 */
[----:B------:R-:W-:Y:S01]  /*2610*/  MOV R22, R18 ;  /* 0x0000001200167202 */ /* 0x000fe20000000f00 */
[C---:B------:R-:W-:Y:S01]  /*2620*/  IMAD R97, R9.reuse, R172, RZ ;  /* 0x000000ac09617224 */ /* 0x040fe200078e02ff */
[----:B------:R-:W-:Y:S01]  /*2630*/  SHF.R.S32.HI R3, RZ, 0x1f, R19 ;  /* 0x0000001fff037819 */ /* 0x000fe20000011413 */
[----:B------:R-:W-:Y:S01]  /*2640*/  IMAD R9, R9, R174, RZ ;  /* 0x000000ae09097224 */ /* 0x000fe200078e02ff */
[C---:B------:R-:W-:Y:S02]  /*2650*/  IADD3 R100, P0, PT, R19.reuse, R2, RZ ;  /* 0x0000000213647210 */ /* 0x040fe40007f1e0ff */
[----:B------:R-:W-:Y:S01]  /*2660*/  IADD3 R14, P1, PT, R19, R0, RZ ;  /* 0x00000000130e7210 */ /* 0x000fe20007f3e0ff */
[----:B------:R-:W-:Y:S01]  /*2670*/  IMAD R97, R173, R15, R97 ;  /* 0x0000000fad617224 */ /* 0x000fe200078e0261 */
[----:B------:R-:W-:Y:S01]  /*2680*/  LEA.HI.X.SX32 R101, R2, R3, 0x1, P0 ;  /* 0x0000000302657211 */ /* 0x000fe200000f0eff */
[----:B------:R-:W-:Y:S01]  /*2690*/  IMAD.WIDE.U32 R22, R172, R15, R22 ;  /* 0x0000000fac167225 */ /* 0x000fe200078e0016 */
[----:B------:R-:W-:-:S03]  /*26a0*/  LEA.HI.X.SX32 R3, R0, R3, 0x1, P1 ;  /* 0x0000000300037211 */ /* 0x000fc600008f0eff */
[-C--:B------:R-:W-:Y:S02]  /*26b0*/  IMAD R9, R175, R15.reuse, R9 ;  /* 0x0000000faf097224 */ /* 0x080fe400078e0209 */
[----:B------:R-:W-:Y:S01]  /*26c0*/  IMAD.WIDE.U32 R24, R174, R15, R24 ;  /* 0x0000000fae187225 */ /* 0x000fe200078e0018 */
[----:B------:R-:W-:Y:S02]  /*26d0*/  IADD3 R97, PT, PT, R23, R97, RZ ;  /* 0x0000006117617210 */ /* 0x000fe40007ffe0ff */
[----:B------:R-:W-:Y:S01]  /*26e0*/  LEA R96, P1, R22, R20, 0x1 ;  /* 0x0000001416607211 */ /* 0x000fe200078208ff */
[----:B------:R-:W-:Y:S01]  /*26f0*/  IMAD.IADD R9, R25, 0x1, R9 ;  /* 0x0000000119097824 */ /* 0x000fe200078e0209 */
[----:B------:R-:W-:Y:S02]  /*2700*/  SHF.L.U64.HI R0, R14, 0x1, R3 ;  /* 0x000000010e007819 */ /* 0x000fe40000010203 */
[----:B------:R-:W-:Y:S02]  /*2710*/  LEA R10, P0, R24, R16, 0x1 ;  /* 0x00000010180a7211 */ /* 0x000fe400078008ff */
[----:B------:R-:W-:-:S02]  /*2720*/  SHF.L.U32 R14, R14, 0x1, RZ ;  /* 0x000000010e0e7819 */ /* 0x000fc400000006ff */
[C---:B------:R-:W-:Y:S01]  /*2730*/  SHF.L.U64.HI R101, R100.reuse, 0x1, R101 ;  /* 0x0000000164657819 */ /* 0x040fe20000010265 */
[----:B------:R-:W-:Y:S01]  /*2740*/  IMAD.SHL.U32 R100, R100, 0x2, RZ ;  /* 0x0000000264647824 */ /* 0x000fe200078e00ff */
[----:B------:R-:W-:Y:S02]  /*2750*/  LEA.HI.X R97, R22, R21, R97, 0x1, P1 ;  /* 0x0000001516617211 */ /* 0x000fe400008f0c61 */
[----:B------:R-:W-:Y:S02]  /*2760*/  LEA.HI.X R9, R24, R17, R9, 0x1, P0 ;  /* 0x0000001118097211 */ /* 0x000fe400000f0c09 */
[-C--:B------:R-:W-:Y:S02]  /*2770*/  IADD3 R50, P1, PT, R6, R14.reuse, RZ ;  /* 0x0000000e06327210 */ /* 0x080fe40007f3e0ff */
[----:B------:R-:W-:Y:S01]  /*2780*/  IADD3 R14, P0, PT, R4, R14, RZ ;  /* 0x0000000e040e7210 */ /* 0x000fe20007f1e0ff */
[C---:B------:R-:W-:Y:S01]  /*2790*/  IMAD R77, R175.reuse, 0x60, RZ ;  /* 0x00000060af4d7824 */ /* 0x040fe200078e02ff */
[-C--:B------:R-:W-:Y:S01]  /*27a0*/  IADD3 R98, P3, PT, R6, R100.reuse, RZ ;  /* 0x0000006406627210 */ /* 0x080fe20007f7e0ff */
[C---:B------:R-:W-:Y:S01]  /*27b0*/  IMAD R81, R175.reuse, 0xc0, RZ ;  /* 0x000000c0af517824 */ /* 0x040fe200078e02ff */
[----:B------:R-:W-:Y:S01]  /*27c0*/  IADD3 R100, P2, PT, R4, R100, RZ ;  /* 0x0000006404647210 */ /* 0x000fe20007f5e0ff */
[----:B------:R-:W-:Y:S01]  /*27d0*/  IMAD R83, R175, 0xe0, RZ ;  /* 0x000000e0af537824 */ /* 0x000fe200078e02ff */
[----:B------:R-:W-:Y:S01]  /*27e0*/  IADD3.X R15, PT, PT, R5, R0, RZ, P0, !PT ;  /* 0x00000000050f7210 */ /* 0x000fe200007fe4ff */
[----:B------:R-:W-:Y:S01]  /*27f0*/  IMAD.WIDE.U32 R184, R174, 0x60, RZ ;  /* 0x00000060aeb87825 */ /* 0x000fe200078e00ff */
[----:B------:R-:W-:-:S03]  /*2800*/  ISETP.GE.AND P0, PT, R12, R239, PT ;  /* 0x000000ef0c00720c */ /* 0x000fc60003f06270 */
[----:B------:R-:W-:-:S04]  /*2810*/  IMAD.WIDE.U32 R180, R174, 0xc0, RZ ;  /* 0x000000c0aeb47825 */ /* 0x000fc800078e00ff */
[----:B------:R-:W-:-:S04]  /*2820*/  IMAD.WIDE.U32 R178, R174, 0xe0, RZ ;  /* 0x000000e0aeb27825 */ /* 0x000fc800078e00ff */
[----:B------:R-:W-:Y:S02]  /*2830*/  IMAD R79, R175, 0xa0, RZ ;  /* 0x000000a0af4f7824 */ /* 0x000fe400078e02ff */
[----:B------:R-:W-:Y:S01]  /*2840*/  IMAD.WIDE.U32 R182, R174, 0xa0, RZ ;  /* 0x000000a0aeb67825 */ /* 0x000fe200078e00ff */
[C---:B------:R-:W-:Y:S02]  /*2850*/  IADD3.X R51, PT, PT, R7.reuse, R0, RZ, P1, !PT ;  /* 0x0000000007337210 */ /* 0x040fe40000ffe4ff */
[----:B------:R-:W-:Y:S01]  /*2860*/  P2R R133, PR, RZ, 0x1 ;  /* 0x00000001ff857803 */ /* 0x000fe20000000000 */
[----:B------:R-:W-:Y:S01]  /*2870*/  IMAD.X R99, R7, 0x1, R101, P3 ;  /* 0x0000000107637824 */ /* 0x000fe200018e0665 */
        /* <DEDUP_REMOVED lines=15> */
.L_x_5789:
        /* <DEDUP_REMOVED lines=9> */
[----:B------:R-:W-:Y:S01]  /*2a00*/  ISETP.LT.OR P1, PT, R170, R115, P0 ;  /* 0x00000073aa00720c */ /* 0x000fe20000721670 */
[----:B------:R-:W-:Y:S01]  /*2a10*/  UMOV UR4, URZ ;  /* 0x000000ff00047c82 */ /* 0x000fe20008000000 */
[C---:B------:R-:W-:Y:S01]  /*2a20*/  ISETP.GE.OR P0, PT, R158.reuse, R113, P5 ;  /* 0x000000719e00720c */ /* 0x040fe20002f06670 */
[----:B------:R-:W-:Y:S01]  /*2a30*/  BSSY.RECONVERGENT B1, `(.L_x_5719) ;  /* 0x0000b34000017945 */ /* 0x000fe20003800200 */
[----:B------:R-:W-:Y:S02]  /*2a40*/  P2R R2, PR, RZ, 0x2 ;  /* 0x00000002ff027803 */ /* 0x000fe40000000000 */
[----:B------:R-:W-:Y:S02]  /*2a50*/  ISETP.LT.OR P4, PT, R158, R115, P0 ;  /* 0x000000739e00720c */ /* 0x000fe40000781670 */
[C---:B------:R-:W-:Y:S02]  /*2a60*/  ISETP.GE.OR P0, PT, R156.reuse, R113, P5 ;  /* 0x000000719c00720c */ /* 0x040fe40002f06670 */
[----:B------:R-:W-:Y:S02]  /*2a70*/  P2R R16, PR, RZ, 0x10 ;  /* 0x00000010ff107803 */ /* 0x000fe40000000000 */
[----:B------:R-:W-:Y:S01]  /*2a80*/  ISETP.LT.OR P0, PT, R156, R115, P0 ;  /* 0x000000739c00720c */ /* 0x000fe20000701670 */
[----:B------:R-:W2:Y:S01]  /*2a90*/  @!P1 LD.E.128 R28, desc[UR6][R96.64] ;  /* 0x00000006601c9980 */ /* 0x000ea2000c101d00 */
[----:B------:R-:W-:Y:S02]  /*2aa0*/  IADD3 R34, P1, PT, R96, R75, RZ ;  /* 0x0000004b60227210 */ /* 0x000fe40007f3e0ff */
[----:B------:R-:W-:Y:S02]  /*2ab0*/  P2R R8, PR, RZ, 0x1 ;  /* 0x00000001ff087803 */ /* 0x000fe40000000000 */
[----:B------:R-:W-:Y:S01]  /*2ac0*/  ISETP.LT.OR P6, PT, R152, R115, P2 ;  /* 0x000000739800720c */ /* 0x000fe200017c1670 */
[--C-:B------:R-:W-:Y:S01]  /*2ad0*/  IMAD.X R35, R97, 0x1, R74.reuse, P1 ;  /* 0x0000000161237824 */ /* 0x100fe200008e064a */
[----:B----4-:R-:W-:Y:S02]  /*2ae0*/  @!P4 IADD3 R20, P3, PT, R34, R75, RZ ;  /* 0x0000004b2214c210 */ /* 0x010fe40007f7e0ff */
[----:B------:R-:W-:Y:S02]  /*2af0*/  ISETP.NE.AND P2, PT, R8, RZ, PT ;  /* 0x000000ff0800720c */ /* 0x000fe40003f45270 */
[----:B------:R-:W-:Y:S01]  /*2b00*/  LEA R32, P0, R64, R104, 0x1 ;  /* 0x0000006840207211 */ /* 0x000fe200078008ff */
[----:B------:R-:W-:Y:S01]  /*2b10*/  @!P4 IMAD.X R21, R35, 0x1, R74, P3 ;  /* 0x000000012315c824 */ /* 0x000fe200018e064a */
[----:B------:R-:W-:Y:S02]  /*2b20*/  ISETP.NE.AND P3, PT, R16, RZ, PT ;  /* 0x000000ff1000720c */ /* 0x000fe40003f65270 */
[----:B------:R-:W-:Y:S02]  /*2b30*/  LEA.HI.X R33, R64, R105, R65, 0x1, P0 ;  /* 0x0000006940217211 */ /* 0x000fe400000f0c41 */
[----:B------:R-:W-:Y:S02]  /*2b40*/  @!P4 LEA R46, P1, R230, R32, 0x5 ;  /* 0x00000020e62ec211 */ /* 0x000fe400078228ff */
[----:B------:R-:W-:Y:S02]  /*2b50*/  P2R R133, PR, RZ, 0x20 ;  /* 0x00000020ff857803 */ /* 0x000fe40000000000 */
[----:B------:R-:W-:Y:S02]  /*2b60*/  P2R R3, PR, RZ, 0x40 ;  /* 0x00000040ff037803 */ /* 0x000fe40000000000 */
        /* <DEDUP_REMOVED lines=282> */
.L_x_5720:
        /* <DEDUP_REMOVED lines=75> */
.L_x_5724:
[----:B------:R-:W-:Y:S05]  /*41c0*/  BSYNC.RECONVERGENT B0 ;  /* 0x0000000000007941 */ /* 0x000fea0003800200 */
.L_x_5723:
        /* <DEDUP_REMOVED lines=56> */
.L_x_5726:
[----:B------:R-:W-:Y:S05]  /*4550*/  BSYNC.RECONVERGENT B0 ;  /* 0x0000000000007941 */ /* 0x000fea0003800200 */
.L_x_5725:
        /* <DEDUP_REMOVED lines=57> */
.L_x_5728:
[----:B------:R-:W-:Y:S05]  /*48f0*/  BSYNC.RECONVERGENT B0 ;  /* 0x0000000000007941 */ /* 0x000fea0003800200 */
.L_x_5727:
        /* <DEDUP_REMOVED lines=59> */
.L_x_5730:
[----:B------:R-:W-:Y:S05]  /*4cb0*/  BSYNC.RECONVERGENT B0 ;  /* 0x0000000000007941 */ /* 0x000fea0003800200 */
.L_x_5729:
        /* <DEDUP_REMOVED lines=62> */
.L_x_5732:
[----:B------:R-:W-:Y:S05]  /*50a0*/  BSYNC.RECONVERGENT B0 ;  /* 0x0000000000007941 */ /* 0x000fea0003800200 */
.L_x_5731:
        /* <DEDUP_REMOVED lines=58> */
.L_x_5734:
[----:B------:R-:W-:Y:S05]  /*5450*/  BSYNC.RECONVERGENT B0 ;  /* 0x0000000000007941 */ /* 0x000fea0003800200 */
.L_x_5733:
        /* <DEDUP_REMOVED lines=62> */
.L_x_5736:
[----:B------:R-:W-:Y:S05]  /*5840*/  BSYNC.RECONVERGENT B0 ;  /* 0x0000000000007941 */ /* 0x000fea0003800200 */
.L_x_5735:
        /* <DEDUP_REMOVED lines=60> */
.L_x_5738:
[----:B------:R-:W-:Y:S05]  /*5c10*/  BSYNC.RECONVERGENT B0 ;  /* 0x0000000000007941 */ /* 0x000fea0003800200 */
.L_x_5737:
        /* <DEDUP_REMOVED lines=62> */
.L_x_5740:
[----:B------:R-:W-:Y:S05]  /*6000*/  BSYNC.RECONVERGENT B0 ;  /* 0x0000000000007941 */ /* 0x000fea0003800200 */
.L_x_5739:
        /* <DEDUP_REMOVED lines=58> */
.L_x_5742:
[----:B------:R-:W-:Y:S05]  /*63b0*/  BSYNC.RECONVERGENT B0 ;  /* 0x0000000000007941 */ /* 0x000fea0003800200 */
.L_x_5741:
        /* <DEDUP_REMOVED lines=71> */
.L_x_5744:
[----:B------:R-:W-:Y:S05]  /*6830*/  BSYNC.RECONVERGENT B0 ;  /* 0x0000000000007941 */ /* 0x000fea0003800200 */
.L_x_5743:
        /* <DEDUP_REMOVED lines=59> */
.L_x_5746:
[----:B------:R-:W-:Y:S05]  /*6bf0*/  BSYNC.RECONVERGENT B0 ;  /* 0x0000000000007941 */ /* 0x000fea0003800200 */
.L_x_5745:
        /* <DEDUP_REMOVED lines=59> */
.L_x_5748:
[----:B------:R-:W-:Y:S05]  /*6fb0*/  BSYNC.RECONVERGENT B0 ;  /* 0x0000000000007941 */ /* 0x000fea0003800200 */
.L_x_5747:
        /* <DEDUP_REMOVED lines=59> */
.L_x_5750:
[----:B------:R-:W-:Y:S05]  /*7370*/  BSYNC.RECONVERGENT B0 ;  /* 0x0000000000007941 */ /* 0x000fea0003800200 */
.L_x_5749:
        /* <DEDUP_REMOVED lines=59> */
.L_x_5752:
[----:B------:R-:W-:Y:S05]  /*7730*/  BSYNC.RECONVERGENT B0 ;  /* 0x0000000000007941 */ /* 0x000fea0003800200 */
.L_x_5751:
        /* <DEDUP_REMOVED lines=59> */
.L_x_5754:
[----:B------:R-:W-:Y:S05]  /*7af0*/  BSYNC.RECONVERGENT B0 ;  /* 0x0000000000007941 */ /* 0x000fea0003800200 */
.L_x_5753:
[----:B------:R-:W5:Y:S02]  /*7b00*/  LD.E R3, desc[UR6][R164.64+0xd0] ;  /* 0x0000d006a4037980 */ /* 0x000f64000c101900 */
[----:B-----5:R-:W-:Y:S05]  /*7b10*/  IMAD.U32 R3, R3, -0x80, RZ ;  /* 0xffffff8003037824 */ /* 0x020fea00078e00ff */
[C---:B------:R-:W-:Y:S02]  /*7b20*/  LEA R14, P1, R3.reuse, R14, 0x1 ;  /* 0x0000000e030e7211 */ /* 0x040fe400078208ff */
[C---:B------:R-:W-:Y:S02]  /*7b30*/  LEA R50, P0, R3.reuse, R50, 0x1 ;  /* 0x0000003203327211 */ /* 0x040fe400078008ff */
[C---:B------:R-:W-:Y:S02]  /*7b40*/  LEA.HI.X.SX32 R15, R3.reuse, R15, 0x1, P1 ;  /* 0x0000000f030f7211 */ /* 0x040fe400008f0eff */
[----:B------:R-:W-:Y:S01]  /*7b50*/  LEA.HI.X.SX32 R51, R3, R51, 0x1, P0 ;  /* 0x0000003303337211 */ /* 0x000fe200000f0eff */
[----:B------:R-:W-:Y:S05]  /*7b60*/  BRA `(.L_x_5721) ;  /* 0x0000006000807947 */ /* 0x000fea0003800000 */
.L_x_5722:
        /* <DEDUP_REMOVED lines=99> */
.L_x_5756:
[----:B------:R-:W-:Y:S05]  /*81a0*/  BSYNC.RECONVERGENT B0 ;  /* 0x0000000000007941 */ /* 0x000fea0003800200 */
.L_x_5755:
        /* <DEDUP_REMOVED lines=96> */
.L_x_5758:
[----:B------:R-:W-:Y:S05]  /*87b0*/  BSYNC.RECONVERGENT B0 ;  /* 0x0000000000007941 */ /* 0x000fea0003800200 */
.L_x_5757:
        /* <DEDUP_REMOVED lines=99> */
.L_x_5760:
[----:B------:R-:W-:Y:S05]  /*8df0*/  BSYNC.RECONVERGENT B0 ;  /* 0x0000000000007941 */ /* 0x000fea0003800200 */
.L_x_5759:
        /* <DEDUP_REMOVED lines=93> */
.L_x_5762:
[----:B------:R-:W-:Y:S05]  /*93d0*/  BSYNC.RECONVERGENT B0 ;  /* 0x0000000000007941 */ /* 0x000fea0003800200 */
.L_x_5761:
        /* <DEDUP_REMOVED lines=94> */
.L_x_5764:
[----:B------:R-:W-:Y:S05]  /*99c0*/  BSYNC.RECONVERGENT B0 ;  /* 0x0000000000007941 */ /* 0x000fea0003800200 */
.L_x_5763:
        /* <DEDUP_REMOVED lines=97> */
.L_x_5766:
[----:B------:R-:W-:Y:S05]  /*9fe0*/  BSYNC.RECONVERGENT B0 ;  /* 0x0000000000007941 */ /* 0x000fea0003800200 */
.L_x_5765:
        /* <DEDUP_REMOVED lines=94> */
.L_x_5768:
[----:B------:R-:W-:Y:S05]  /*a5d0*/  BSYNC.RECONVERGENT B0 ;  /* 0x0000000000007941 */ /* 0x000fea0003800200 */
.L_x_5767:
        /* <DEDUP_REMOVED lines=97> */
.L_x_5770:
[----:B------:R-:W-:Y:S05]  /*abf0*/  BSYNC.RECONVERGENT B0 ;  /* 0x0000000000007941 */ /* 0x000fea0003800200 */
.L_x_5769:
        /* <DEDUP_REMOVED lines=97> */
.L_x_5772:
[----:B------:R-:W-:Y:S05]  /*b210*/  BSYNC.RECONVERGENT B0 ;  /* 0x0000000000007941 */ /* 0x000fea0003800200 */
.L_x_5771:
        /* <DEDUP_REMOVED lines=97> */
.L_x_5774:
[----:B------:R-:W-:Y:S05]  /*b830*/  BSYNC.RECONVERGENT B0 ;  /* 0x0000000000007941 */ /* 0x000fea0003800200 */
.L_x_5773:
        /* <DEDUP_REMOVED lines=95> */
.L_x_5776:
[----:B------:R-:W-:Y:S05]  /*be30*/  BSYNC.RECONVERGENT B0 ;  /* 0x0000000000007941 */ /* 0x000fea0003800200 */
.L_x_5775:
        /* <DEDUP_REMOVED lines=98> */
.L_x_5778:
[----:B------:R-:W-:Y:S05]  /*c460*/  BSYNC.RECONVERGENT B0 ;  /* 0x0000000000007941 */ /* 0x000fea0003800200 */
.L_x_5777:
        /* <DEDUP_REMOVED lines=98> */
.L_x_5780:
[----:B------:R-:W-:Y:S05]  /*ca90*/  BSYNC.RECONVERGENT B0 ;  /* 0x0000000000007941 */ /* 0x000fea0003800200 */
.L_x_5779:
        /* <DEDUP_REMOVED lines=98> */
.L_x_5782:
[----:B------:R-:W-:Y:S05]  /*d0c0*/  BSYNC.RECONVERGENT B0 ;  /* 0x0000000000007941 */ /* 0x000fea0003800200 */
.L_x_5781:
        /* <DEDUP_REMOVED lines=99> */
.L_x_5784:
[----:B------:R-:W-:Y:S05]  /*d700*/  BSYNC.RECONVERGENT B0 ;  /* 0x0000000000007941 */ /* 0x000fea0003800200 */
.L_x_5783:
        /* <DEDUP_REMOVED lines=95> */
.L_x_5786:
[----:B------:R-:W-:Y:S05]  /*dd00*/  BSYNC.RECONVERGENT B0 ;  /* 0x0000000000007941 */ /* 0x000fea0003800200 */
.L_x_5785:
[----:B------:R-:W5:Y:S02]  /*dd10*/  LD.E R3, desc[UR6][R164.64+0xd0] ;  /* 0x0000d006a4037980 */ /* 0x000f64000c101900 */
[----:B-----5:R-:W-:Y:S05]  /*dd20*/  IMAD.U32 R3, R3, -0x80, RZ ;  /* 0xffffff8003037824 */ /* 0x020fea00078e00ff */
[C---:B------:R-:W-:Y:S02]  /*dd30*/  LEA R100, P1, R3.reuse, R100, 0x1 ;  /* 0x0000006403647211 */ /* 0x040fe400078208ff */
[C---:B------:R-:W-:Y:S02]  /*dd40*/  LEA R98, P0, R3.reuse, R98, 0x1 ;  /* 0x0000006203627211 */ /* 0x040fe400078008ff */
[C---:B------:R-:W-:Y:S02]  /*dd50*/  LEA.HI.X.SX32 R101, R3.reuse, R101, 0x1, P1 ;  /* 0x0000006503657211 */ /* 0x040fe400008f0eff */
[----:B------:R-:W-:Y:S09]  /*dd60*/  LEA.HI.X.SX32 R99, R3, R99, 0x1, P0 ;  /* 0x0000006303637211 */ /* 0x000ff200000f0eff */
.L_x_5721:
[----:B------:R-:W-:Y:S05]  /*dd70*/  BSYNC.RECONVERGENT B1 ;  /* 0x0000000000017941 */ /* 0x000fea0003800200 */
.L_x_5719:
        /* <DEDUP_REMOVED lines=101> */
.L_x_5788:
[----:B------:R-:W-:Y:S05]  /*e3d0*/  BSYNC.RECONVERGENT B0 ;  /* 0x0000000000007941 */ /* 0x000fea0003800200 */
.L_x_5787:
[----:B------:R-:W-:Y:S11]  /*e3e0*/  ISETP.GT.AND P0, PT, R114, R69, PT ;  /* 0x000000457200720c */ /* 0x000ff60003f04270 */
[----:B------:R-:W-:Y:S02]  /*e3f0*/  @!UPT UIADD3 URZ, UPT, UPT, URZ, URZ, URZ ;  /* 0x000000fffffff290 */ /* 0x000fe4000fffe0ff */
[----:B------:R-:W-:Y:S05]  /*e400*/  @P0 BRA `(.L_x_5789) ;  /* 0xffffff4400580947 */ /* 0x000fea000383ffff */
.L_x_5718:
        /* <DEDUP_REMOVED lines=19> */
.L_x_5794:
[----:B------:R2:W-:Y:S02]  /*e540*/  STS.128 [R61], RZ ;  /* 0x000000ff3d007388 */ /* 0x0005e40000000c00 */
.L_x_5793:
[----:B------:R-:W-:Y:S05]  /*e550*/  BSYNC.RECONVERGENT B0 ;  /* 0x0000000000007941 */ /* 0x000fea0003800200 */
.L_x_5792:
        /* <DEDUP_REMOVED lines=17> */
.L_x_5796:
[----:B------:R-:W-:Y:S05]  /*e670*/  BSYNC.RECONVERGENT B0 ;  /* 0x0000000000007941 */ /* 0x000fea0003800200 */
.L_x_5795:
        /* <DEDUP_REMOVED lines=11> */
.L_x_5798:
[----:B------:R-:W-:Y:S05]  /*e730*/  BSYNC.RECONVERGENT B0 ;  /* 0x0000000000007941 */ /* 0x000fea0003800200 */
.L_x_5797:
        /* <DEDUP_REMOVED lines=11> */
.L_x_5791:
[----:B------:R-:W2:Y:S04]  /*e7f0*/  LD.E.64 R4, desc[UR6][R164.64+0xf0] ;  /* 0x0000f006a4047980 */ /* 0x000ea8000c101b00 */
[----:B------:R-:W3:Y:S04]  /*e800*/  LD.E.U8 R0, desc[UR6][R164.64+0x1b3] ;  /* 0x0001b306a4007980 */ /* 0x000ee8000c101100 */
[----:B------:R1:W5:Y:S04]  /*e810*/  LD.E.64 R26, desc[UR6][R164.64+0x148] ;  /* 0x00014806a41a7980 */ /* 0x000368000c101b00 */
[----:B------:R1:W5:Y:S01]  /*e820*/  LD.E.64 R28, desc[UR6][R164.64+0x150] ;  /* 0x00015006a41c7980 */ /* 0x000362000c101b00 */
[----:B--2---:R-:W-:-:S04]  /*e830*/  ISETP.NE.U32.AND P0, PT, R4, RZ, PT ;  /* 0x000000ff0400720c */ /* 0x004fc80003f05070 */
[----:B------:R-:W-:-:S13]  /*e840*/  ISETP.NE.AND.EX P0, PT, R5, RZ, PT, P0 ;  /* 0x000000ff0500720c */ /* 0x000fda0003f05300 */
[----:B------:R-:W-:Y:S01]  /*e850*/  @P0 IADD3 R6, P1, PT, R4, R72, RZ ;  /* 0x0000004804060210 */ /* 0x000fe20007f3e0ff */
[----:B------:R-:W-:-:S04]  /*e860*/  IMAD.MOV.U32 R4, RZ, RZ, RZ ;  /* 0x000000ffff047224 */ /* 0x000fc800078e00ff */
[----:B------:R-:W-:-:S05]  /*e870*/  @P0 IMAD.X R7, R5, 0x1, R70, P1 ;  /* 0x0000000105070824 */ /* 0x000fca00008e0646 */
        /* <DEDUP_REMOVED lines=72> */
.L_x_5805:
[----:B------:R-:W-:Y:S05]  /*ed00*/  BSYNC.RECONVERGENT B0 ;  /* 0x0000000000007941 */ /* 0x000fea0003800200 */
.L_x_5804:
[----:B-----5:R3:W-:Y:S01]  /*ed10*/  STS.128 [R61], R8 ;  /* 0x000000083d007388 */ /* 0x0207e20000000c00 */
[----:B------:R-:W-:Y:S05]  /*ed20*/  BRA `(.L_x_5802) ;  /* 0x0000000000047947 */ /* 0x000fea0003800000 */
.L_x_5803:
[----:B------:R2:W-:Y:S02]  /*ed30*/  STS.128 [R61], RZ ;  /* 0x000000ff3d007388 */ /* 0x0005e40000000c00 */
.L_x_5802:
[----:B------:R-:W-:Y:S05]  /*ed40*/  BSYNC.RECONVERGENT B1 ;  /* 0x0000000000017941 */ /* 0x000fea0003800200 */
.L_x_5801:
        /* <DEDUP_REMOVED lines=53> */
.L_x_5809:
[----:B------:R-:W-:Y:S05]  /*f0a0*/  BSYNC.RECONVERGENT B0 ;  /* 0x0000000000007941 */ /* 0x000fea0003800200 */
.L_x_5808:
[----:B-----5:R1:W-:Y:S02]  /*f0b0*/  STS.128 [R61+0x800], R8 ;  /* 0x000800083d007388 */ /* 0x0203e40000000c00 */
.L_x_5807:
[----:B------:R-:W-:Y:S05]  /*f0c0*/  BSYNC.RECONVERGENT B1 ;  /* 0x0000000000017941 */ /* 0x000fea0003800200 */
.L_x_5806:
        /* <DEDUP_REMOVED lines=53> */
.L_x_5813:
[----:B------:R-:W-:Y:S05]  /*f420*/  BSYNC.RECONVERGENT B0 ;  /* 0x0000000000007941 */ /* 0x000fea0003800200 */
.L_x_5812:
[----:B-----5:R1:W-:Y:S02]  /*f430*/  STS.128 [R61+0x1000], R8 ;  /* 0x001000083d007388 */ /* 0x0203e40000000c00 */
.L_x_5811:
[----:B------:R-:W-:Y:S05]  /*f440*/  BSYNC.RECONVERGENT B1 ;  /* 0x0000000000017941 */ /* 0x000fea0003800200 */
.L_x_5810:
        /* <DEDUP_REMOVED lines=51> */
.L_x_5815:
[----:B------:R-:W-:Y:S05]  /*f780*/  BSYNC.RECONVERGENT B0 ;  /* 0x0000000000007941 */ /* 0x000fea0003800200 */
.L_x_5814:
[----:B-----5:R1:W-:Y:S01]  /*f790*/  STS.128 [R61+0x1800], R8 ;  /* 0x001800083d007388 */ /* 0x0203e20000000c00 */
[----:B------:R-:W-:Y:S05]  /*f7a0*/  BRA `(.L_x_5799) ;  /* 0x0000001400dc7947 */ /* 0x000fea0003800000 */
.L_x_5800:
        /* <DEDUP_REMOVED lines=94> */
.L_x_5820:
[----:B------:R-:W-:Y:S05]  /*fd90*/  BSYNC.RECONVERGENT B0 ;  /* 0x0000000000007941 */ /* 0x000fea0003800200 */
.L_x_5819:
[----:B-----5:R2:W-:Y:S01]  /*fda0*/  STS.128 [R61], R20 ;  /* 0x000000143d007388 */ /* 0x0205e20000000c00 */
[----:B------:R-:W-:Y:S05]  /*fdb0*/  BRA `(.L_x_5817) ;  /* 0x0000000000047947 */ /* 0x000fea0003800000 */
.L_x_5818:
[----:B------:R3:W-:Y:S02]  /*fdc0*/  STS.128 [R61], RZ ;  /* 0x000000ff3d007388 */ /* 0x0007e40000000c00 */
.L_x_5817:
[----:B------:R-:W-:Y:S05]  /*fdd0*/  BSYNC.RECONVERGENT B1 ;  /* 0x0000000000017941 */ /* 0x000fea0003800200 */
.L_x_5816:
        /* <DEDUP_REMOVED lines=89> */
.L_x_5824:
[----:B------:R-:W-:Y:S05]  /*10370*/  BSYNC.RECONVERGENT B0 ;  /* 0x0000000000007941 */ /* 0x000fea0003800200 */
.L_x_5823:
[----:B-----5:R4:W-:Y:S02]  /*10380*/  STS.128 [R61+0x800], R20 ;  /* 0x000800143d007388 */ /* 0x0209e40000000c00 */
.L_x_5822:
[----:B------:R-:W-:Y:S05]  /*10390*/  BSYNC.RECONVERGENT B1 ;  /* 0x0000000000017941 */ /* 0x000fea0003800200 */
.L_x_5821:
        /* <DEDUP_REMOVED lines=89> */
.L_x_5828:
[----:B------:R-:W-:Y:S05]  /*10930*/  BSYNC.RECONVERGENT B0 ;  /* 0x0000000000007941 */ /* 0x000fea0003800200 */
.L_x_5827:
[----:B-----5:R4:W-:Y:S02]  /*10940*/  STS.128 [R61+0x1000], R20 ;  /* 0x001000143d007388 */ /* 0x0209e40000000c00 */
.L_x_5826:
[----:B------:R-:W-:Y:S05]  /*10950*/  BSYNC.RECONVERGENT B1 ;  /* 0x0000000000017941 */ /* 0x000fea0003800200 */
.L_x_5825:
        /* <DEDUP_REMOVED lines=90> */
.L_x_5830:
[----:B------:R-:W-:Y:S05]  /*10f00*/  BSYNC.RECONVERGENT B0 ;  /* 0x0000000000007941 */ /* 0x000fea0003800200 */
.L_x_5829:
[----:B-----5:R2:W-:Y:S02]  /*10f10*/  STS.128 [R61+0x1800], R20 ;  /* 0x001800143d007388 */ /* 0x0205e40000000c00 */
.L_x_5799:
[----:B------:R-:W-:Y:S05]  /*10f20*/  BSYNC.RECONVERGENT B2 ;  /* 0x0000000000027941 */ /* 0x000fea0003800200 */
.L_x_5790:
[----:B-1----:R-:W-:Y:S01]  /*10f30*/  IADD3 R3, PT, PT, -R68, R59, RZ ;  /* 0x0000003b44037210 */ /* 0x002fe20007ffe1ff */
        /* <DEDUP_REMOVED lines=10> */
.L_x_5833:
[----:B------:R1:W-:Y:S02]  /*10fe0*/  STS.128 [R61+0x2000], RZ ;  /* 0x002000ff3d007388 */ /* 0x0003e40000000c00 */
.L_x_5832:
[----:B------:R-:W-:Y:S05]  /*10ff0*/  BSYNC.RECONVERGENT B0 ;  /* 0x0000000000007941 */ /* 0x000fea0003800200 */
.L_x_5831:
        /* <DEDUP_REMOVED lines=12> */
.L_x_5836:
[----:B------:R1:W-:Y:S02]  /*110c0*/  STS.128 [R61+0x2800], RZ ;  /* 0x002800ff3d007388 */ /* 0x0003e40000000c00 */
.L_x_5835:
[----:B------:R-:W-:Y:S05]  /*110d0*/  BSYNC.RECONVERGENT B0 ;  /* 0x0000000000007941 */ /* 0x000fea0003800200 */
.L_x_5834:
[----:B------:R-:W-:Y:S01]  /*110e0*/  ISETP.GE.AND P0, PT, R30, R3, PT ;  /* 0x000000031e00720c */ /* 0x000fe20003f06270 */
[----:B------:R-:W-:-:S12]  /*110f0*/  BSSY.RECONVERGENT B0, `(.L_x_5837) ;  /* 0x000000c000007945 */ /* 0x000fd80003800200 */
        /* <DEDUP_REMOVED lines=10> */
.L_x_5839:
[----:B------:R1:W-:Y:S02]  /*111a0*/  STS.128 [R61+0x3000], RZ ;  /* 0x003000ff3d007388 */ /* 0x0003e40000000c00 */
.L_x_5838:
[----:B------:R-:W-:Y:S05]  /*111b0*/  BSYNC.RECONVERGENT B0 ;  /* 0x0000000000007941 */ /* 0x000fea0003800200 */
.L_x_5837:
        /* <DEDUP_REMOVED lines=12> */
.L_x_5842:
[----:B------:R1:W-:Y:S02]  /*11280*/  STS.128 [R61+0x3800], RZ ;  /* 0x003800ff3d007388 */ /* 0x0003e40000000c00 */
.L_x_5841:
[----:B------:R-:W-:Y:S05]  /*11290*/  BSYNC.RECONVERGENT B0 ;  /* 0x0000000000007941 */ /* 0x000fea0003800200 */
.L_x_5840:
        /* <DEDUP_REMOVED lines=16> */
.L_x_5845:
[----:B------:R1:W-:Y:S02]  /*113a0*/  STS.128 [R61+0x4000], RZ ;  /* 0x004000ff3d007388 */ /* 0x0003e40000000c00 */
.L_x_5844:
[----:B------:R-:W-:Y:S05]  /*113b0*/  BSYNC.RECONVERGENT B0 ;  /* 0x0000000000007941 */ /* 0x000fea0003800200 */
.L_x_5843:
        /* <DEDUP_REMOVED lines=13> */
.L_x_5848:
[----:B------:R4:W-:Y:S02]  /*11490*/  STS.128 [R61+0x4800], RZ ;  /* 0x004800ff3d007388 */ /* 0x0009e40000000c00 */
.L_x_5847:
[----:B------:R-:W-:Y:S05]  /*114a0*/  BSYNC.RECONVERGENT B0 ;  /* 0x0000000000007941 */ /* 0x000fea0003800200 */
.L_x_5846:
[----:B---3--:R-:W-:Y:S01]  /*114b0*/  IADD3 R20, PT, PT, R170, 0x60, RZ ;  /* 0x00000060aa147810 */ /* 0x008fe20007ffe0ff */
[----:B------:R-:W-:Y:S03]  /*114c0*/  BSSY.RECONVERGENT B0, `(.L_x_5849) ;  /* 0x0000010000007945 */ /* 0x000fe60003800200 */
[----:B------:R-:W-:-:S13]  /*114d0*/  ISETP.GE.AND P0, PT, R20, R3, PT ;  /* 0x000000031400720c */ /* 0x000fda0003f06270 */
[----:B------:R-:W-:Y:S05]  /*114e0*/  @P0 BRA `(.L_x_5850) ;  /* 0x0000000000340947 */ /* 0x000fea0003800000 */
[----:B------:R-:W-:-:S13]  /*114f0*/  ISETP.GE.AND P0, PT, R12, R239, PT ;  /* 0x000000ef0c00720c */ /* 0x000fda0003f06270 */
[----:B------:R-:W-:Y:S05]  /*11500*/  @P0 BRA `(.L_x_5851) ;  /* 0x0000000000280947 */ /* 0x000fea0003800000 */
[----:B-12---:R-:W-:Y:S01]  /*11510*/  MOV R4, R28 ;  /* 0x0000001c00047202 */ /* 0x006fe20000000f00 */
        /* <DEDUP_REMOVED lines=9> */
.L_x_5851:
[----:B------:R3:W-:Y:S02]  /*115b0*/  STS.128 [R61+0x5000], RZ ;  /* 0x005000ff3d007388 */ /* 0x0007e40000000c00 */
.L_x_5850:
[----:B------:R-:W-:Y:S05]  /*115c0*/  BSYNC.RECONVERGENT B0 ;  /* 0x0000000000007941 */ /* 0x000fea0003800200 */
.L_x_5849:
[----:B------:R-:W-:Y:S01]  /*115d0*/  IADD3 R18, PT, PT, R170, 0x70, RZ ;  /* 0x00000070aa127810 */ /* 0x000fe20007ffe0ff */
[----:B------:R-:W-:Y:S03]  /*115e0*/  BSSY.RECONVERGENT B0, `(.L_x_5852) ;  /* 0x0000010000007945 */ /* 0x000fe60003800200 */
[----:B------:R-:W-:-:S13]  /*115f0*/  ISETP.GE.AND P0, PT, R18, R3, PT ;  /* 0x000000031200720c */ /* 0x000fda0003f06270 */
[----:B------:R-:W-:Y:S05]  /*11600*/  @P0 BRA `(.L_x_5853) ;  /* 0x0000000000340947 */ /* 0x000fea0003800000 */
[----:B------:R-:W-:-:S13]  /*11610*/  ISETP.GE.AND P0, PT, R12, R239, PT ;  /* 0x000000ef0c00720c */ /* 0x000fda0003f06270 */
[----:B------:R-:W-:Y:S05]  /*11620*/  @P0 BRA `(.L_x_5854) ;  /* 0x0000000000280947 */ /* 0x000fea0003800000 */
[----:B-123--:R-:W-:Y:S01]  /*11630*/  MOV R4, R28 ;  /* 0x0000001c00047202 */ /* 0x00efe20000000f00 */
        /* <DEDUP_REMOVED lines=9> */
.L_x_5854:
[----:B------:R1:W-:Y:S02]  /*116d0*/  STS.128 [R61+0x5800], RZ ;  /* 0x005800ff3d007388 */ /* 0x0003e40000000c00 */
.L_x_5853:
[----:B------:R-:W-:Y:S05]  /*116e0*/  BSYNC.RECONVERGENT B0 ;  /* 0x0000000000007941 */ /* 0x000fea0003800200 */
.L_x_5852:
[----:B------:R-:W-:Y:S01]  /*116f0*/  LOP3.LUT R16, R170, 0x80, RZ, 0xfc, !PT ;  /* 0x00000080aa107812 */ /* 0x000fe200078efcff */
        /* <DEDUP_REMOVED lines=15> */
.L_x_5857:
[----:B------:R1:W-:Y:S02]  /*117f0*/  STS.128 [R61+0x6000], RZ ;  /* 0x006000ff3d007388 */ /* 0x0003e40000000c00 */
.L_x_5856:
[----:B------:R-:W-:Y:S05]  /*11800*/  BSYNC.RECONVERGENT B0 ;  /* 0x0000000000007941 */ /* 0x000fea0003800200 */
.L_x_5855:
[----:B------:R-:W-:Y:S01]  /*11810*/  IADD3 R14, PT, PT, R170, 0x90, RZ ;  /* 0x00000090aa0e7810 */ /* 0x000fe20007ffe0ff */
[----:B------:R-:W-:Y:S03]  /*11820*/  BSSY.RECONVERGENT B0, `(.L_x_5858) ;  /* 0x000000d000007945 */ /* 0x000fe60003800200 */
[----:B------:R-:W-:-:S13]  /*11830*/  ISETP.GE.AND P0, PT, R14, R3, PT ;  /* 0x000000030e00720c */ /* 0x000fda0003f06270 */
[----:B------:R-:W-:Y:S05]  /*11840*/  @P0 BRA `(.L_x_5859) ;  /* 0x0000000000280947 */ /* 0x000fea0003800000 */
[----:B------:R-:W-:-:S13]  /*11850*/  ISETP.GE.AND P0, PT, R12, R239, PT ;  /* 0x000000ef0c00720c */ /* 0x000fda0003f06270 */
[----:B------:R-:W-:Y:S05]  /*11860*/  @P0 BRA `(.L_x_5860) ;  /* 0x00000000001c0947 */ /* 0x000fea0003800000 */
[----:B-123--:R-:W-:-:S04]  /*11870*/  LEA R4, P0, R228, R28, 0x8 ;  /* 0x0000001ce4047211 */ /* 0x00efc800078040ff */
[----:B------:R-:W-:-:S05]  /*11880*/  LEA.HI.X R5, R228, R29, R229, 0x8, P0 ;  /* 0x0000001de4057211 */ /* 0x000fca00000f44e5 */
[----:B------:R-:W-:Y:S01]  /*11890*/  @!PT LDS RZ, [RZ] ;  /* 0x00000000fffff984 */ /* 0x000fe20000000800 */
[----:B------:R-:W-:Y:S01]  /*118a0*/  @!PT LDS RZ, [RZ] ;  /* 0x00000000fffff984 */ /* 0x000fe20000000800 */
[----:B------:R-:W-:Y:S01]  /*118b0*/  @!PT LDS RZ, [RZ] ;  /* 0x00000000fffff984 */ /* 0x000fe20000000800 */
[----:B------:R1:W-:Y:S01]  /*118c0*/  LDGSTS.E.BYPASS.LTC128B.128 [R61+0x6800], desc[UR6][R4.64] ;  /* 0x06800000043d7fae */ /* 0x0003e2000b981a06 */
[----:B------:R-:W-:Y:S05]  /*118d0*/  BRA `(.L_x_5859) ;  /* 0x0000000000047947 */ /* 0x000fea0003800000 */
.L_x_5860:
[----:B------:R1:W-:Y:S02]  /*118e0*/  STS.128 [R61+0x6800], RZ ;  /* 0x006800ff3d007388 */ /* 0x0003e40000000c00 */
.L_x_5859:
[----:B------:R-:W-:Y:S05]  /*118f0*/  BSYNC.RECONVERGENT B0 ;  /* 0x0000000000007941 */ /* 0x000fea0003800200 */
.L_x_5858:
        /* <DEDUP_REMOVED lines=16> */
.L_x_5863:
[----:B------:R1:W-:Y:S02]  /*11a00*/  STS.128 [R61+0x7000], RZ ;  /* 0x007000ff3d007388 */ /* 0x0003e40000000c00 */
.L_x_5862:
[----:B------:R-:W-:Y:S05]  /*11a10*/  BSYNC.RECONVERGENT B0 ;  /* 0x0000000000007941 */ /* 0x000fea0003800200 */
.L_x_5861:
        /* <DEDUP_REMOVED lines=16> */
.L_x_5866:
[----:B------:R1:W-:Y:S02]  /*11b20*/  STS.128 [R61+0x7800], RZ ;  /* 0x007800ff3d007388 */ /* 0x0003e40000000c00 */
.L_x_5865:
[----:B------:R-:W-:Y:S05]  /*11b30*/  BSYNC.RECONVERGENT B0 ;  /* 0x0000000000007941 */ /* 0x000fea0003800200 */
.L_x_5864:
        /* <DEDUP_REMOVED lines=16> */
.L_x_5869:
[----:B------:R1:W-:Y:S02]  /*11c40*/  STS.128 [R61+0x8000], RZ ;  /* 0x008000ff3d007388 */ /* 0x0003e40000000c00 */
.L_x_5868:
[----:B------:R-:W-:Y:S05]  /*11c50*/  BSYNC.RECONVERGENT B0 ;  /* 0x0000000000007941 */ /* 0x000fea0003800200 */
.L_x_5867:
[----:B-123--:R-:W-:Y:S01]  /*11c60*/  IADD3 R4, PT, PT, R170, 0xd0, RZ ;  /* 0x000000d0aa047810 */ /* 0x00efe20007ffe0ff */
        /* <DEDUP_REMOVED lines=15> */
.L_x_5872:
[----:B------:R1:W-:Y:S02]  /*11d60*/  STS.128 [R61+0x8800], RZ ;  /* 0x008800ff3d007388 */ /* 0x0003e40000000c00 */
.L_x_5871:
[----:B------:R-:W-:Y:S05]  /*11d70*/  BSYNC.RECONVERGENT B0 ;  /* 0x0000000000007941 */ /* 0x000fea0003800200 */
.L_x_5870:
        /* <DEDUP_REMOVED lines=16> */
.L_x_5875:
[----:B------:R3:W-:Y:S02]  /*11e80*/  STS.128 [R61+0x9000], RZ ;  /* 0x009000ff3d007388 */ /* 0x0007e40000000c00 */
.L_x_5874:
[----:B------:R-:W-:Y:S05]  /*11e90*/  BSYNC.RECONVERGENT B0 ;  /* 0x0000000000007941 */ /* 0x000fea0003800200 */
.L_x_5873:
        /* <DEDUP_REMOVED lines=14> */
.L_x_5878:
[----:B------:R1:W-:Y:S02]  /*11f80*/  STS.128 [R61+0x9800], RZ ;  /* 0x009800ff3d007388 */ /* 0x0003e40000000c00 */
.L_x_5877:
[----:B------:R-:W-:Y:S05]  /*11f90*/  BSYNC.RECONVERGENT B0 ;  /* 0x0000000000007941 */ /* 0x000fea0003800200 */
.L_x_5876:
[----:B------:R-:W2:Y:S04]  /*11fa0*/  LD.E.64 R34, desc[UR6][R164.64+0x1c0] ;  /* 0x0001c006a4227980 */ /* 0x000ea8000c101b00 */
[----:B-1----:R-:W5:Y:S01]  /*11fb0*/  LD.E.64 R28, desc[UR6][R164.64+0x1b8] ;  /* 0x0001b806a41c7980 */ /* 0x002f62000c101b00 */
[----:B------:R-:W-:-:S03]  /*11fc0*/  MOV R166, R240 ;  /* 0x000000f000a67202 */ /* 0x000fc60000000f00 */
[----:B------:R-:W3:Y:S04]  /*11fd0*/  LD.E R5, desc[UR6][R164.64+0xd8] ;  /* 0x0000d806a4057980 */ /* 0x000ee8000c101900 */
[----:B------:R-:W0:Y:S01]  /*11fe0*/  LDGDEPBAR ;  /* 0x00000000000079af */ /* 0x000e220000000000 */
[----:B--2---:R-:W-:-:S04]  /*11ff0*/  IMAD.WIDE.U32 R32, R241, R34, R166 ;  /* 0x00000022f1207225 */ /* 0x004fc800078e00a6 */
[----:B------:R-:W-:Y:S01]  /*12000*/  IMAD R0, R35, R241, RZ ;  /* 0x000000f123007224 */ /* 0x000fe200078e02ff */
[----:B-----5:R-:W-:-:S04]  /*12010*/  LEA R28, P0, R32, R28, 0x2 ;  /* 0x0000001c201c7211 */ /* 0x020fc800078010ff */
[----:B------:R-:W-:-:S04]  /*12020*/  IADD3 R0, PT, PT, R33, R0, RZ ;  /* 0x0000000021007210 */ /* 0x000fc80007ffe0ff */
[----:B------:R-:W-:-:S05]  /*12030*/  LEA.HI.X R29, R32, R29, R0, 0x2, P0 ;  /* 0x0000001d201d7211 */ /* 0x000fca00000f1400 */
[----:B------:R-:W2:Y:S01]  /*12040*/  LD.E R0, desc[UR6][R28.64] ;  /* 0x000000061c007980 */ /* 0x000ea2000c101900 */
[----:B---3--:R-:W2:Y:S01]  /*12050*/  MUFU.RCP R5, R5 ;  /* 0x0000000500057308 */ /* 0x008ea20000001000 */
        /* <DEDUP_REMOVED lines=12> */
.L_x_5881:
[----:B------:R2:W-:Y:S01]  /*12120*/  STS.128 [R61+0xa000], RZ ;  /* 0x00a000ff3d007388 */ /* 0x0005e20000000c00 */
[----:B------:R-:W-:Y:S05]  /*12130*/  BRA `(.L_x_5882) ;  /* 0x0000000000047947 */ /* 0x000fea0003800000 */
.L_x_5880:
[----:B------:R3:W-:Y:S02]  /*12140*/  STS.128 [R61+0xa000], RZ ;  /* 0x00a000ff3d007388 */ /* 0x0007e40000000c00 */
.L_x_5882:
[----:B------:R-:W-:Y:S05]  /*12150*/  BSYNC.RECONVERGENT B0 ;  /* 0x0000000000007941 */ /* 0x000fea0003800200 */
.L_x_5879:
        /* <DEDUP_REMOVED lines=13> */
.L_x_5885:
[----:B------:R1:W-:Y:S02]  /*12230*/  STS.128 [R61+0xa800], RZ ;  /* 0x00a800ff3d007388 */ /* 0x0003e40000000c00 */
.L_x_5884:
[----:B------:R-:W-:Y:S05]  /*12240*/  BSYNC.RECONVERGENT B0 ;  /* 0x0000000000007941 */ /* 0x000fea0003800200 */
.L_x_5883:
        /* <DEDUP_REMOVED lines=13> */
.L_x_5888:
[----:B------:R1:W-:Y:S02]  /*12320*/  STS.128 [R61+0xb000], RZ ;  /* 0x00b000ff3d007388 */ /* 0x0003e40000000c00 */
.L_x_5887:
[----:B------:R-:W-:Y:S05]  /*12330*/  BSYNC.RECONVERGENT B0 ;  /* 0x0000000000007941 */ /* 0x000fea0003800200 */
.L_x_5886:
        /* <DEDUP_REMOVED lines=13> */
.L_x_5891:
[----:B------:R1:W-:Y:S02]  /*12410*/  STS.128 [R61+0xb800], RZ ;  /* 0x00b800ff3d007388 */ /* 0x0003e40000000c00 */
.L_x_5890:
[----:B------:R-:W-:Y:S05]  /*12420*/  BSYNC.RECONVERGENT B0 ;  /* 0x0000000000007941 */ /* 0x000fea0003800200 */
.L_x_5889:
        /* <DEDUP_REMOVED lines=16> */
.L_x_5894:
[----:B------:R1:W-:Y:S02]  /*12530*/  STS.128 [R61+0xc000], RZ ;  /* 0x00c000ff3d007388 */ /* 0x0003e40000000c00 */
.L_x_5893:
[----:B------:R-:W-:Y:S05]  /*12540*/  BSYNC.RECONVERGENT B0 ;  /* 0x0000000000007941 */ /* 0x000fea0003800200 */
.L_x_5892:
        /* <DEDUP_REMOVED lines=13> */
.L_x_5897:
[----:B------:R1:W-:Y:S02]  /*12620*/  STS.128 [R61+0xc800], RZ ;  /* 0x00c800ff3d007388 */ /* 0x0003e40000000c00 */
.L_x_5896:
[----:B------:R-:W-:Y:S05]  /*12630*/  BSYNC.RECONVERGENT B0 ;  /* 0x0000000000007941 */ /* 0x000fea0003800200 */
.L_x_5895:
        /* <DEDUP_REMOVED lines=16> */
.L_x_5900:
[----:B------:R1:W-:Y:S02]  /*12740*/  STS.128 [R61+0xd000], RZ ;  /* 0x00d000ff3d007388 */ /* 0x0003e40000000c00 */
.L_x_5899:
[----:B------:R-:W-:Y:S05]  /*12750*/  BSYNC.RECONVERGENT B0 ;  /* 0x0000000000007941 */ /* 0x000fea0003800200 */
.L_x_5898:
        /* <DEDUP_REMOVED lines=16> */
.L_x_5903:
[----:B------:R1:W-:Y:S02]  /*12860*/  STS.128 [R61+0xd800], RZ ;  /* 0x00d800ff3d007388 */ /* 0x0003e40000000c00 */
.L_x_5902:
[----:B------:R-:W-:Y:S05]  /*12870*/  BSYNC.RECONVERGENT B0 ;  /* 0x0000000000007941 */ /* 0x000fea0003800200 */
.L_x_5901:
        /* <DEDUP_REMOVED lines=16> */
.L_x_5906:
[----:B------:R1:W-:Y:S02]  /*12980*/  STS.128 [R61+0xe000], RZ ;  /* 0x00e000ff3d007388 */ /* 0x0003e40000000c00 */
.L_x_5905:
[----:B------:R-:W-:Y:S05]  /*12990*/  BSYNC.RECONVERGENT B0 ;  /* 0x0000000000007941 */ /* 0x000fea0003800200 */
.L_x_5904:
        /* <DEDUP_REMOVED lines=13> */
.L_x_5909:
[----:B------:R1:W-:Y:S02]  /*12a70*/  STS.128 [R61+0xe800], RZ ;  /* 0x00e800ff3d007388 */ /* 0x0003e40000000c00 */
.L_x_5908:
[----:B------:R-:W-:Y:S05]  /*12a80*/  BSYNC.RECONVERGENT B0 ;  /* 0x0000000000007941 */ /* 0x000fea0003800200 */
.L_x_5907:
        /* <DEDUP_REMOVED lines=16> */
.L_x_5912:
[----:B------:R1:W-:Y:S02]  /*12b90*/  STS.128 [R61+0xf000], RZ ;  /* 0x00f000ff3d007388 */ /* 0x0003e40000000c00 */
.L_x_5911:
[----:B------:R-:W-:Y:S05]  /*12ba0*/  BSYNC.RECONVERGENT B0 ;  /* 0x0000000000007941 */ /* 0x000fea0003800200 */
.L_x_5910:
        /* <DEDUP_REMOVED lines=16> */
.L_x_5915:
[----:B------:R1:W-:Y:S02]  /*12cb0*/  STS.128 [R61+0xf800], RZ ;  /* 0x00f800ff3d007388 */ /* 0x0003e40000000c00 */
.L_x_5914:
[----:B------:R-:W-:Y:S05]  /*12cc0*/  BSYNC.RECONVERGENT B0 ;  /* 0x0000000000007941 */ /* 0x000fea0003800200 */
.L_x_5913:
        /* <DEDUP_REMOVED lines=16> */
.L_x_5918:
[----:B------:R1:W-:Y:S02]  /*12dd0*/  STS.128 [R61+0x10000], RZ ;  /* 0x010000ff3d007388 */ /* 0x0003e40000000c00 */
.L_x_5917:
[----:B------:R-:W-:Y:S05]  /*12de0*/  BSYNC.RECONVERGENT B0 ;  /* 0x0000000000007941 */ /* 0x000fea0003800200 */
.L_x_5916:
        /* <DEDUP_REMOVED lines=16> */
.L_x_5921:
[----:B------:R1:W-:Y:S02]  /*12ef0*/  STS.128 [R61+0x10800], RZ ;  /* 0x010800ff3d007388 */ /* 0x0003e40000000c00 */
.L_x_5920:
[----:B------:R-:W-:Y:S05]  /*12f00*/  BSYNC.RECONVERGENT B0 ;  /* 0x0000000000007941 */ /* 0x000fea0003800200 */
.L_x_5919:
        /* <DEDUP_REMOVED lines=16> */
.L_x_5924:
[----:B------:R1:W-:Y:S02]  /*13010*/  STS.128 [R61+0x11000], RZ ;  /* 0x011000ff3d007388 */ /* 0x0003e40000000c00 */
.L_x_5923:
[----:B------:R-:W-:Y:S05]  /*13020*/  BSYNC.RECONVERGENT B0 ;  /* 0x0000000000007941 */ /* 0x000fea0003800200 */
.L_x_5922:
        /* <DEDUP_REMOVED lines=14> */
.L_x_5927:
[----:B------:R1:W-:Y:S02]  /*13110*/  STS.128 [R61+0x11800], RZ ;  /* 0x011800ff3d007388 */ /* 0x0003e40000000c00 */
.L_x_5926:
[----:B------:R-:W-:Y:S05]  /*13120*/  BSYNC.RECONVERGENT B0 ;  /* 0x0000000000007941 */ /* 0x000fea0003800200 */
.L_x_5925:
[----:B------:R-:W5:Y:S01]  /*13130*/  LD.E R56, desc[UR6][R164.64+0x18c] ;  /* 0x00018c06a4387980 */ /* 0x000f62000c101900 */
[----:B------:R-:W-:Y:S01]  /*13140*/  SHF.R.U32.HI R224, RZ, 0x1, R60 ;  /* 0x00000001ffe07819 */ /* 0x000fe2000001163c */
[----:B------:R-:W-:Y:S01]  /*13150*/  BSSY.RECONVERGENT B1, `(.L_x_5928) ;  /* 0x00002a5000017945 */ /* 0x000fe20003800200 */
[----:B------:R-:W-:Y:S01]  /*13160*/  SHF.L.U32 R2, R60, 0x6, RZ ;  /* 0x000000063c027819 */ /* 0x000fe200000006ff */
[----:B------:R-:W0:Y:S01]  /*13170*/  LDGDEPBAR ;  /* 0x00000000000079af */ /* 0x000e220000000000 */
[----:B-1----:R-:W-:Y:S02]  /*13180*/  LOP3.LUT R5, R224, 0x8, RZ, 0xc0, !PT ;  /* 0x00000008e0057812 */ /* 0x002fe400078ec0ff */
        /* <DEDUP_REMOVED lines=25> */
[----:B------:R-:W-:Y:S02]  /*13320*/  IADD3 R246, PT, PT, R58, -0x1, RZ ;  /* 0xffffffff3af67810 */ /* 0x000fe40007ffe0ff */
[C---:B------:R-:W-:Y:S01]  /*13330*/  IADD3 R62, PT, PT, R77.reuse, R76, RZ ;  /* 0x0000004c4d3e7210 */ /* 0x040fe20007ffe0ff */
[----:B------:R-:W4:Y:S01]  /*13340*/  LDSM.16.M88.4 R32, [R63+0x2000] ;  /* 0x002000003f20783b */ /* 0x000f220000000200 */
[----:B------:R-:W-:Y:S02]  /*13350*/  ISETP.GT.AND P0, PT, R246, R227, PT ;  /* 0x000000e3f600720c */ /* 0x000fe40003f04270 */
[----:B-1----:R-:W-:Y:S01]  /*13360*/  IADD3 R64, PT, PT, R64, R85, RZ ;  /* 0x0000005540407210 */ /* 0x002fe20007ffe0ff */
[----:B------:R-:W-:Y:S03]  /*13370*/  LDSM.16.M88.4 R40, [R76+0x2000] ;  /* 0x002000004c28783b */ /* 0x000fe60000000200 */
[----:B------:R-:W-:Y:S01]  /*13380*/  IADD3 R16, PT, PT, R77, R64, RZ ;  /* 0x000000404d107210 */ /* 0x000fe20007ffe0ff */
        /* <DEDUP_REMOVED lines=343> */
[----:B--2---:R-:W-:Y:S07]  /*14900*/  HMMA.16816.F32 R64, R48, R28, R64 ;  /* 0x0000001c3040723c */ /* 0x004fee0000001840 */
[----:B------:R-:W2:Y:S01]  /*14910*/  MUFU.TANH R94, R94 ;  /* 0x0000005e005e7308 */ /* 0x000ea20000002400 */
[----:B------:R-:W-:Y:S01]  /*14920*/  HMMA.16816.F32 R40, R36, R70, R40 ;  /* 0x000000462428723c */ /* 0x000fe20000001828 */
[----:B------:R4:W-:Y:S02]  /*14930*/  LDSM.16.M88.4 R68, [R78+0x9800] ;  /* 0x009800004e44783b */ /* 0x0009e40000000200 */
[-C--:B------:R-:W-:Y:S01]  /*14940*/  FMUL.FTZ R20, R20, R56.reuse ;  /* 0x0000003814147220 */ /* 0x080fe20000410000 */
[----:B------:R-:W-:-:S03]  /*14950*/  FMUL.FTZ R122, R21, R56 ;  /* 0x00000038157a7220 */ /* 0x000fc60000410000 */
[----:B------:R2:W1:Y:S01]  /*14960*/  MUFU.TANH R120, R20 ;  /* 0x0000001400787308 */ /* 0x0004620000002400 */
[----:B------:R-:W-:Y:S01]  /*14970*/  HMMA.16816.F32 R4, R48, R30, R4 ;  /* 0x0000001e3004723c */ /* 0x000fe20000001804 */
[----:B------:R-:W3:Y:S06]  /*14980*/  LDSM.16.M88.4 R28, [R62+0x8800] ;  /* 0x008800003e1c783b */ /* 0x000eec0000000200 */
[----:B------:R-:W1:Y:S01]  /*14990*/  MUFU.TANH R92, R92 ;  /* 0x0000005c005c7308 */ /* 0x000e620000002400 */
[----:B-----5:R-:W-:Y:S01]  /*149a0*/  HMMA.16816.F32 R64, R36, R72, R64 ;  /* 0x000000482440723c */ /* 0x020fe20000001840 */
[-C--:B------:R-:W-:Y:S01]  /*149b0*/  FMUL.FTZ R73, R22, R56.reuse ;  /* 0x0000003816497220 */ /* 0x080fe20000410000 */
[----:B------:R-:W-:-:S05]  /*149c0*/  FMUL.FTZ R72, R23, R56 ;  /* 0x0000003817487220 */ /* 0x000fca0000410000 */
[----:B------:R-:W2:Y:S01]  /*149d0*/  MUFU.TANH R114, R114 ;  /* 0x0000007200727308 */ /* 0x000ea20000002400 */
[----:B------:R-:W-:Y:S01]  /*149e0*/  HMMA.16816.F32 R40, R16, R46, R40 ;  /* 0x0000002e1028723c */ /* 0x000fe20000001828 */
[----:B------:R-:W-:Y:S06]  /*149f0*/  LDSM.16.M88.4 R44, [R63+0x9800] ;  /* 0x009800003f2c783b */ /* 0x000fec0000000200 */
[----:B------:R-:W3:Y:S01]  /*14a00*/  MUFU.TANH R100, R100 ;  /* 0x0000006400647308 */ /* 0x000ee20000002400 */
[C---:B-1----:R-:W-:Y:S07]  /*14a10*/  HMMA.16816.F32 R24, R52.reuse, R32, RZ ;  /* 0x000000203418723c */ /* 0x042fee00000018ff */
[----:B------:R-:W1:Y:S01]  /*14a20*/  MUFU.TANH R102, R102 ;  /* 0x0000006600667308 */ /* 0x000e620000002400 */
[----:B--2---:R-:W-:Y:S01]  /*14a30*/  HMMA.16816.F32 R20, R52, R34, RZ ;  /* 0x000000223414723c */ /* 0x004fe200000018ff */
[----:B------:R-:W2:Y:S02]  /*14a40*/  LDSM.16.M88.4 R32, [R76+0x9000] ;  /* 0x009000004c20783b */ /* 0x000ea40000000200 */
[-C--:B------:R-:W-:Y:S01]  /*14a50*/  FMUL.FTZ R40, R40, R56.reuse ;  /* 0x0000003828287220 */ /* 0x080fe20000410000 */
[----:B----4-:R-:W-:-:S03]  /*14a60*/  FMUL.FTZ R78, R41, R56 ;  /* 0x00000038294e7220 */ /* 0x010fc60000410000 */
[----:B------:R4:W1:Y:S01]  /*14a70*/  MUFU.TANH R124, R40 ;  /* 0x00000028007c7308 */ /* 0x0008620000002400 */
[----:B------:R-:W-:Y:S01]  /*14a80*/  HMMA.16816.F32 R4, R36, R74, R4 ;  /* 0x0000004a2404723c */ /* 0x000fe20000001804 */
[-C--:B------:R-:W-:Y:S01]  /*14a90*/  FMUL.FTZ R75, R42, R56.reuse ;  /* 0x000000382a4b7220 */ /* 0x080fe20000410000 */
[----:B------:R-:W-:-:S05]  /*14aa0*/  FMUL.FTZ R74, R43, R56 ;  /* 0x000000382b4a7220 */ /* 0x000fca0000410000 */
[----:B------:R-:W1:Y:S01]  /*14ab0*/  MUFU.TANH R118, R118 ;  /* 0x0000007600767308 */ /* 0x000e620000002400 */
[----:B---3--:R-:W-:Y:S07]  /*14ac0*/  HMMA.16816.F32 R24, R48, R8, R24 ;  /* 0x000000083018723c */ /* 0x008fee0000001818 */
[----:B------:R-:W3:Y:S01]  /*14ad0*/  MUFU.TANH R106, R106 ;  /* 0x0000006a006a7308 */ /* 0x000ee20000002400 */
[----:B------:R-:W-:Y:S07]  /*14ae0*/  HMMA.16816.F32 R64, R16, R28, R64 ;  /* 0x0000001c1040723c */ /* 0x000fee0000001840 */
[----:B------:R-:W1:Y:S01]  /*14af0*/  MUFU.TANH R110, R110 ;  /* 0x0000006e006e7308 */ /* 0x000e620000002400 */
[----:B------:R-:W-:Y:S01]  /*14b00*/  HMMA.16816.F32 R20, R48, R10, R20 ;  /* 0x0000000a3014723c */ /* 0x000fe20000001814 */
[----:B------:R-:W5:Y:S06]  /*14b10*/  LDSM.16.M88.4 R8, [R62+0x9000] ;  /* 0x009000003e08783b */ /* 0x000f6c0000000200 */
[----:B------:R-:W1:Y:S01]  /*14b20*/  MUFU.TANH R122, R122 ;  /* 0x0000007a007a7308 */ /* 0x000e620000002400 */
[----:B------:R-:W-:Y:S01]  /*14b30*/  HMMA.16816.F32 R4, R16, R30, R4 ;  /* 0x0000001e1004723c */ /* 0x000fe20000001804 */
[----:B------:R-:W3:Y:S02]  /*14b40*/  LDSM.16.M88.4 R28, [R76+0x9800] ;  /* 0x009800004c1c783b */ /* 0x000ee40000000200 */
[----:B------:R-:W-:-:S04]  /*14b50*/  FMUL.FTZ R65, R65, R56 ;  /* 0x0000003841417220 */ /* 0x000fc80000410000 */
[----:B------:R-:W1:Y:S01]  /*14b60*/  MUFU.TANH R73, R73 ;  /* 0x0000004900497308 */ /* 0x000e620000002400 */
[----:B----4-:R-:W-:Y:S01]  /*14b70*/  HMMA.16816.F32 R40, R52, R68, RZ ;  /* 0x000000443428723c */ /* 0x010fe200000018ff */
[-C--:B------:R-:W-:Y:S01]  /*14b80*/  FMUL.FTZ R69, R64, R56.reuse ;  /* 0x0000003840457220 */ /* 0x080fe20000410000 */
[----:B------:R-:W-:-:S05]  /*14b90*/  FMUL.FTZ R64, R66, R56 ;  /* 0x0000003842407220 */ /* 0x000fca0000410000 */
[----:B------:R-:W4:Y:S01]  /*14ba0*/  MUFU.TANH R72, R72 ;  /* 0x0000004800487308 */ /* 0x000f220000002400 */
[----:B------:R-:W-:Y:S03]  /*14bb0*/  HMMA.16816.F32 R52, R52, R70, RZ ;  /* 0x000000463434723c */ /* 0x000fe600000018ff */
[-C--:B------:R-:W-:Y:S01]  /*14bc0*/  FMUL.FTZ R4, R4, R56.reuse ;  /* 0x0000003804047220 */ /* 0x080fe20000410000 */
[----:B------:R-:W-:-:S03]  /*14bd0*/  FMUL.FTZ R7, R7, R56 ;  /* 0x0000003807077220 */ /* 0x000fc60000410000 */
[----:B------:R-:W1:Y:S01]  /*14be0*/  MUFU.TANH R78, R78 ;  /* 0x0000004e004e7308 */ /* 0x000e620000002400 */
[C---:B--2---:R-:W-:Y:S07]  /*14bf0*/  HMMA.16816.F32 R24, R36.reuse, R32, R24 ;  /* 0x000000202418723c */ /* 0x044fee0000001818 */
[----:B------:R-:W2:Y:S01]  /*14c00*/  MUFU.TANH R75, R75 ;  /* 0x0000004b004b7308 */ /* 0x000ea20000002400 */
[----:B------:R-:W-:Y:S01]  /*14c10*/  HMMA.16816.F32 R20, R36, R34, R20 ;  /* 0x000000222414723c */ /* 0x000fe20000001814 */
[----:B------:R-:W4:Y:S01]  /*14c20*/  LDSM.16.M88.4 R32, [R62+0x9800] ;  /* 0x009800003e20783b */ /* 0x000f220000000200 */
[----:B------:R-:W-:-:S05]  /*14c30*/  DEPBAR.LE SB0, 0x0 ;  /* 0x000080000000791a */ /* 0x000fca0000000000 */
[----:B------:R-:W1:Y:S01]  /*14c40*/  MUFU.TANH R74, R74 ;  /* 0x0000004a004a7308 */ /* 0x000e620000002400 */
[----:B------:R-:W-:Y:S01]  /*14c50*/  HMMA.16816.F32 R40, R48, R44, R40 ;  /* 0x0000002c3028723c */ /* 0x000fe20000001828 */
[----:B------:R-:W-:-:S06]  /*14c60*/  FMUL.FTZ R45, R67, R56 ;  /* 0x00000038432d7220 */ /* 0x000fcc0000410000 */
[----:B------:R2:W1:Y:S01]  /*14c70*/  MUFU.TANH R67, R4 ;  /* 0x0000000400437308 */ /* 0x0004620000002400 */
[----:B------:R-:W-:Y:S07]  /*14c80*/  HMMA.16816.F32 R52, R48, R46, R52 ;  /* 0x0000002e3034723c */ /* 0x000fee0000001834 */
[----:B------:R-:W1:Y:S01]  /*14c90*/  MUFU.TANH R69, R69 ;  /* 0x0000004500457308 */ /* 0x000e620000002400 */
[----:B-----5:R-:W-:Y:S01]  /*14ca0*/  HMMA.16816.F32 R24, R16, R8, R24 ;  /* 0x000000081018723c */ /* 0x020fe20000001818 */
[-C--:B------:R-:W-:Y:S01]  /*14cb0*/  FMUL.FTZ R8, R5, R56.reuse ;  /* 0x0000003805087220 */ /* 0x080fe20000410000 */
[----:B------:R-:W-:-:S05]  /*14cc0*/  FMUL.FTZ R5, R6, R56 ;  /* 0x0000003806057220 */ /* 0x000fca0000410000 */
[----:B------:R-:W1:Y:S01]  /*14cd0*/  MUFU.TANH R65, R65 ;  /* 0x0000004100417308 */ /* 0x000e620000002400 */
[C---:B---3--:R-:W-:Y:S07]  /*14ce0*/  HMMA.16816.F32 R40, R36.reuse, R28, R40 ;  /* 0x0000001c2428723c */ /* 0x048fee0000001828 */
[----:B------:R-:W3:Y:S01]  /*14cf0*/  MUFU.TANH R64, R64 ;  /* 0x0000004000407308 */ /* 0x000ee20000002400 */
[----:B------:R-:W-:Y:S03]  /*14d00*/  HMMA.16816.F32 R52, R36, R30, R52 ;  /* 0x0000001e2434723c */ /* 0x000fe60000001834 */
[-C--:B--2---:R-:W-:Y:S01]  /*14d10*/  FMUL.FTZ R4, R25, R56.reuse ;  /* 0x0000003819047220 */ /* 0x084fe20000410000 */
[-C--:B------:R-:W-:Y:S01]  /*14d20*/  FMUL.FTZ R25, R27, R56.reuse ;  /* 0x000000381b197220 */ /* 0x080fe20000410000 */
[----:B------:R-:W-:-:S02]  /*14d30*/  FMUL.FTZ R24, R24, R56 ;  /* 0x0000003818187220 */ /* 0x000fc40000410000 */
[----:B------:R-:W2:Y:S01]  /*14d40*/  MUFU.TANH R45, R45 ;  /* 0x0000002d002d7308 */ /* 0x000ea20000002400 */
[----:B------:R-:W-:Y:S01]  /*14d50*/  HMMA.16816.F32 R20, R16, R10, R20 ;  /* 0x0000000a1014723c */ /* 0x000fe20000001814 */
[----:B------:R-:W-:-:S06]  /*14d60*/  FMUL.FTZ R11, R26, R56 ;  /* 0x000000381a0b7220 */ /* 0x000fcc0000410000 */
        /* <DEDUP_REMOVED lines=19> */
[----:B------:R1:W1:Y:S08]  /*14ea0*/  MUFU.TANH R47, R4 ;  /* 0x00000004002f7308 */ /* 0x0002700000002400 */
        /* <DEDUP_REMOVED lines=29> */
.L_x_5931:
[----:B------:R-:W2:Y:S01]  /*15080*/  LD.E R49, desc[UR6][R164.64+0x170] ;  /* 0x00017006a4317980 */ /* 0x000ea2000c101900 */
[----:B------:R-:W-:Y:S01]  /*15090*/  VIADD R16, R57, 0xfffffe00 ;  /* 0xfffffe0039107836 */ /* 0x000fe20000000000 */
[----:B------:R-:W-:Y:S02]  /*150a0*/  SHF.L.U32 R20, R246, 0x8, RZ ;  /* 0x00000008f6147819 */ /* 0x000fe400000006ff */
[----:B------:R-:W3:Y:S02]  /*150b0*/  LD.E.64 R54, desc[UR6][R164.64+0x20] ;  /* 0x00002006a4367980 */ /* 0x000ee4000c101b00 */
[----:B------:R-:W-:Y:S02]  /*150c0*/  IABS R2, R16 ;  /* 0x0000001000027213 */ /* 0x000fe40000000000 */
[----:B-1----:R-:W-:Y:S02]  /*150d0*/  IABS R4, R20 ;  /* 0x0000001400047213 */ /* 0x002fe40000000000 */
[----:B--2---:R-:W-:-:S02]  /*150e0*/  IABS R6, R49 ;  /* 0x0000003100067213 */ /* 0x004fc40000000000 */
[-C--:B------:R-:W-:Y:S02]  /*150f0*/  IABS R43, R49.reuse ;  /* 0x00000031002b7213 */ /* 0x080fe40000000000 */
[----:B------:R-:W1:Y:S01]  /*15100*/  I2F.RP R10, R6 ;  /* 0x00000006000a7306 */ /* 0x000e620000209400 */
[----:B------:R-:W-:Y:S02]  /*15110*/  LOP3.LUT R16, R16, R49, RZ, 0x3c, !PT ;  /* 0x0000003110107212 */ /* 0x000fe400078e3cff */
[----:B------:R-:W-:Y:S02]  /*15120*/  IADD3 R43, PT, PT, RZ, -R43, RZ ;  /* 0x8000002bff2b7210 */ /* 0x000fe40007ffe0ff */
        /* <DEDUP_REMOVED lines=23> */
[----:B------:R-:W-:-:S02]  /*152a0*/  ISETP.NE.AND P0, PT, R49, RZ, PT ;  /* 0x000000ff3100720c */ /* 0x000fc40003f05270 */
[----:B------:R-:W-:-:S07]  /*152b0*/  LOP3.LUT R51, RZ, R49, RZ, 0x33, !PT ;  /* 0x00000031ff337212 */ /* 0x000fce00078e33ff */
        /* <DEDUP_REMOVED lines=25> */
.L_x_5932:
[----:B------:R-:W-:Y:S05]  /*15450*/  BSYNC.RECONVERGENT B0 ;  /* 0x0000000000007941 */ /* 0x000fea0003800200 */
.L_x_5930:
[C---:B------:R-:W-:Y:S01]  /*15460*/  IMAD.SHL.U32 R13, R228.reuse, 0x20, RZ ;  /* 0x00000020e40d7824 */ /* 0x040fe200078e00ff */
[----:B------:R-:W-:Y:S01]  /*15470*/  SHF.L.U64.HI R2, R228, 0x5, R229 ;  /* 0x00000005e4027819 */ /* 0x000fe200000102e5 */
[----:B------:R2:W-:Y:S03]  /*15480*/  STL [R1+0x1c], R5 ;  /* 0x00001c0501007387 */ /* 0x0005e60000100800 */
        /* <DEDUP_REMOVED lines=24> */
[----:B--2---:R-:W-:Y:S02]  /*15610*/  IMAD.X R5, R53, 0x1, R2, P1 ;  /* 0x0000000135057824 */ /* 0x004fe400008e0602 */
        /* <DEDUP_REMOVED lines=28> */
[----:B--2---:R-:W-:-:S02]  /*157e0*/  IADD3 R42, P1, PT, R48, R13, RZ ;  /* 0x0000000d302a7210 */ /* 0x004fc40007f3e0ff */
[----:B------:R2:W-:Y:S04]  /*157f0*/  @P0 STS.128 [R61+0x5000], RZ ;  /* 0x005000ff3d000388 */ /* 0x0005e80000000c00 */
[----:B------:R-:W-:Y:S01]  /*15800*/  @!PT LDS RZ, [RZ] ;  /* 0x00000000fffff984 */ /* 0x000fe20000000800 */
[----:B------:R-:W-:Y:S01]  /*15810*/  @!PT LDS RZ, [RZ] ;  /* 0x00000000fffff984 */ /* 0x000fe20000000800 */
[----:B------:R-:W-:Y:S01]  /*15820*/  @!PT LDS RZ, [RZ] ;  /* 0x00000000fffff984 */ /* 0x000fe20000000800 */
[----:B------:R-:W-:Y:S01]  /*15830*/  @!P0 LDGSTS.E.BYPASS.LTC128B.128 [R61+0x5800], desc[UR6][R4.64] ;  /* 0x05800000043d8fae */ /* 0x000fe2000b981a06 */
[----:B------:R-:W-:Y:S01]  /*15840*/  IMAD.X R43, R49, 0x1, R2, P1 ;  /* 0x00000001312b7824 */ /* 0x000fe200008e0602 */
[----:B---3--:R-:W-:-:S05]  /*15850*/  IADD3 R62, P1, PT, R42, R13, RZ ;  /* 0x0000000d2a3e7210 */ /* 0x008fca0007f3e0ff */
[--C-:B------:R-:W-:Y:S01]  /*15860*/  IMAD.X R63, R43, 0x1, R2.reuse, P1 ;  /* 0x000000012b3f7824 */ /* 0x100fe200008e0602 */
[-C--:B----4-:R-:W-:Y:S01]  /*15870*/  IADD3 R54, P1, PT, R62, R13.reuse, RZ ;  /* 0x0000000d3e367210 */ /* 0x090fe20007f3e0ff */
[----:B------:R-:W5:Y:S04]  /*15880*/  LDL.LU R5, [R1+0x1c] ;  /* 0x00001c0001057983 */ /* 0x000f680000300800 */
        /* <DEDUP_REMOVED lines=49> */
.L_x_5929:
[----:B------:R-:W-:Y:S05]  /*15ba0*/  BSYNC.RECONVERGENT B1 ;  /* 0x0000000000017941 */ /* 0x000fea0003800200 */
.L_x_5928:
[----:B--2---:R-:W-:Y:S01]  /*15bb0*/  SHF.R.U32.HI R61, RZ, 0x2, R60 ;  /* 0x00000002ff3d7819 */ /* 0x004fe2000001163c */
[----:B------:R-:W-:-:S03]  /*15bc0*/  IMAD.SHL.U32 R63, R60, 0x2, RZ ;  /* 0x000000023c3f7824 */ /* 0x000fc600078e00ff */
[----:B------:R-:W-:Y:S02]  /*15bd0*/  LOP3.LUT R61, R61, 0x7, RZ, 0xc0, !PT ;  /* 0x000000073d3d7812 */ /* 0x000fe400078ec0ff */
[----:B------:R-:W-:Y:S02]  /*15be0*/  LOP3.LUT R63, R63, 0x6, RZ, 0xc0, !PT ;  /* 0x000000063f3f7812 */ /* 0x000fe400078ec0ff */
[----:B------:R-:W-:-:S03]  /*15bf0*/  LOP3.LUT R2, R61, 0x1f0, R224, 0xf8, !PT ;  /* 0x000001f03d027812 */ /* 0x000fc600078ef8e0 */
[----:B-1----:R-:W-:Y:S02]  /*15c00*/  IMAD R4, R246, 0x100, R63 ;  /* 0x00000100f6047824 */ /* 0x002fe400078e023f */
[----:B------:R-:W-:Y:S02]  /*15c10*/  IMAD R2, R237, 0x40, R2 ;  /* 0x00000040ed027824 */ /* 0x000fe400078e0202 */
[C---:B------:R-:W-:Y:S02]  /*15c20*/  VIADD R16, R4.reuse, 0x11 ;  /* 0x0000001104107836 */ /* 0x040fe40000000000 */
[C---:B------:R-:W-:Y:S01]  /*15c30*/  VIADD R196, R4.reuse, 0x20 ;  /* 0x0000002004c47836 */ /* 0x040fe20000000000 */
[----:B------:R-:W-:Y:S01]  /*15c40*/  IADD3 R2, PT, PT, R59, R2, -R238 ;  /* 0x000000023b027210 */ /* 0x000fe20007ffe8ee */
[----:B------:R-:W-:Y:S01]  /*15c50*/  VIADD R192, R4, 0x28 ;  /* 0x0000002804c07836 */ /* 0x000fe20000000000 */
[----:B------:R-:W-:Y:S01]  /*15c60*/  ISETP.GE.AND P4, PT, R16, R59, PT ;  /* 0x0000003b1000720c */ /* 0x000fe20003f86270 */
[----:B------:R-:W-:-:S02]  /*15c70*/  VIADD R160, R4, 0x49 ;  /* 0x0000004904a07836 */ /* 0x000fc40000000000 */
[C---:B------:R-:W-:Y:S02]  /*15c80*/  IMAD.IADD R20, R2.reuse, 0x1, -R16 ;  /* 0x0000000102147824 */ /* 0x040fe400078e0a10 */
[----:B------:R-:W-:Y:S02]  /*15c90*/  IMAD.IADD R24, R2, 0x1, -R196 ;  /* 0x0000000102187824 */ /* 0x000fe400078e0ac4 */
[C---:B------:R-:W-:Y:S01]  /*15ca0*/  VIADD R194, R4.reuse, 0x21 ;  /* 0x0000002104c27836 */ /* 0x040fe20000000000 */
[----:B------:R-:W-:Y:S01]  /*15cb0*/  IABS R20, R20 ;  /* 0x0000001400147213 */ /* 0x000fe20000000000 */
[----:B------:R-:W-:Y:S01]  /*15cc0*/  VIADD R198, R4, 0x30 ;  /* 0x0000003004c67836 */ /* 0x000fe20000000000 */
        /* <DEDUP_REMOVED lines=12> */
[C---:B------:R-:W-:Y:S01]  /*15d90*/  VIADD R18, R4.reuse, 0x10 ;  /* 0x0000001004127836 */ /* 0x040fe20000000000 */
[----:B------:R-:W-:Y:S01]  /*15da0*/  IABS R20, R20 ;  /* 0x0000001400147213 */ /* 0x000fe20000000000 */
[----:B------:R-:W-:Y:S01]  /*15db0*/  VIADD R180, R4, 0x38 ;  /* 0x0000003804b47836 */ /* 0x000fe20000000000 */
[----:B------:R-:W-:Y:S01]  /*15dc0*/  IABS R24, R24 ;  /* 0x0000001800187213 */ /* 0x000fe20000000000 */
[----:B------:R-:W-:Y:S01]  /*15dd0*/  IMAD.IADD R70, R2, 0x1, -R198 ;  /* 0x0000000102467824 */ /* 0x000fe200078e0ac6 */
        /* <DEDUP_REMOVED lines=12> */
[----:B------:R-:W-:Y:S01]  /*15ea0*/  IMAD.IADD R20, R2, 0x1, -R148 ;  /* 0x0000000102147824 */ /* 0x000fe200078e0a94 */
        /* <DEDUP_REMOVED lines=8> */
[----:B------:R-:W-:Y:S01]  /*15f30*/  IABS R20, R20 ;  /* 0x0000001400147213 */ /* 0x000fe20000000000 */
[----:B------:R-:W-:Y:S01]  /*15f40*/  IMAD.IADD R13, R2, 0x1, -R12 ;  /* 0x00000001020d7824 */ /* 0x000fe200078e0a0c */
[----:B------:R-:W-:Y:S01]  /*15f50*/  I2FP.F32.S32 R24, R24 ;  /* 0x0000001800187245 */ /* 0x000fe20000201400 */
[----:B------:R-:W-:Y:S01]  /*15f60*/  FFMA.FTZ R70, -R0, R70, R107 ;  /* 0x0000004600467223 */ /* 0x000fe2000001016b */
[----:B------:R-:W-:Y:S01]  /*15f70*/  I2FP.F32.S32 R204, R204 ;  /* 0x000000cc00cc7245 */ /* 0x000fe20000201400 */
[----:B------:R-:W-:Y:S01]  /*15f80*/  VIADD R190, R4, 0x29 ;  /* 0x0000002904be7836 */ /* 0x000fe20000000000 */
[----:B------:R-:W-:Y:S01]  /*15f90*/  I2FP.F32.S32 R202, R202 ;  /* 0x000000ca00ca7245 */ /* 0x000fe20000201400 */
[----:B------:R-:W-:Y:S01]  /*15fa0*/  FFMA.FTZ R107, -R0, R24, R175 ;  /* 0x00000018006b7223 */ /* 0x000fe200000101af */
[----:B------:R-:W-:Y:S01]  /*15fb0*/  I2FP.F32.S32 R22, R22 ;  /* 0x0000001600167245 */ /* 0x000fe20000201400 */
[----:B------:R-:W-:Y:S01]  /*15fc0*/  IMAD.IADD R175, R2, 0x1, -R146 ;  /* 0x0000000102af7824 */ /* 0x000fe200078e0a92 */
[----:B------:R-:W-:Y:S01]  /*15fd0*/  I2FP.F32.S32 R20, R20 ;  /* 0x0000001400147245 */ /* 0x000fe20000201400 */
[C---:B------:R-:W-:Y:S01]  /*15fe0*/  FFMA.FTZ R204, -R0.reuse, R204, R145 ;  /* 0x000000cc00cc7223 */ /* 0x040fe20000010191 */
[C---:B------:R-:W-:Y:S01]  /*15ff0*/  FFMA.FTZ R202, -R0.reuse, R202, R139 ;  /* 0x000000ca00ca7223 */ /* 0x040fe2000001018b */
[----:B------:R-:W-:Y:S01]  /*16000*/  FFMA.FTZ R145, -R0, R22, R99 ;  /* 0x0000001600917223 */ /* 0x000fe20000010163 */
[----:B------:R-:W-:-:S02]  /*16010*/  IMAD.IADD R22, R2, 0x1, -R158 ;  /* 0x0000000102167824 */ /* 0x000fc400078e0a9e */
[----:B------:R-:W-:Y:S01]  /*16020*/  FFMA.FTZ R139, -R0, R20, R97 ;  /* 0x00000014008b7223 */ /* 0x000fe20000010161 */
[----:B------:R-:W-:Y:S01]  /*16030*/  IMAD.IADD R97, R2, 0x1, -R134 ;  /* 0x0000000102617824 */ /* 0x000fe200078e0a86 */
[----:B------:R-:W-:Y:S01]  /*16040*/  IABS R175, R175 ;  /* 0x000000af00af7213 */ /* 0x000fe20000000000 */
[C---:B------:R-:W-:Y:S01]  /*16050*/  VIADD R144, R4.reuse, 0x51 ;  /* 0x0000005104907836 */ /* 0x040fe20000000000 */
[----:B------:R-:W-:Y:S01]  /*16060*/  IABS R13, R13 ;  /* 0x0000000d000d7213 */ /* 0x000fe20000000000 */
[C---:B------:R-:W-:Y:S01]  /*16070*/  VIADD R126, R4.reuse, 0xa1 ;  /* 0x000000a1047e7836 */ /* 0x040fe20000000000 */
[----:B------:R-:W-:Y:S01]  /*16080*/  IABS R22, R22 ;  /* 0x0000001600167213 */ /* 0x000fe20000000000 */
[----:B------:R-:W-:Y:S01]  /*16090*/  VIADD R6, R4, 0x18 ;  /* 0x0000001804067836 */ /* 0x000fe20000000000 */
[----:B------:R-:W-:Y:S01]  /*160a0*/  I2FP.F32.S32 R175, R175 ;  /* 0x000000af00af7245 */ /* 0x000fe20000201400 */
[----:B------:R-:W-:Y:S01]  /*160b0*/  IMAD.IADD R186, R2, 0x1, -R190 ;  /* 0x0000000102ba7824 */ /* 0x000fe200078e0abe */
[----:B------:R-:W-:Y:S01]  /*160c0*/  IABS R97, R97 ;  /* 0x0000006100617213 */ /* 0x000fe20000000000 */
[----:B------:R-:W-:Y:S01]  /*160d0*/  VIADD R162, R4, 0x48 ;  /* 0x0000004804a27836 */ /* 0x000fe20000000000 */
[----:B------:R-:W-:Y:S01]  /*160e0*/  I2FP.F32.S32 R13, R13 ;  /* 0x0000000d000d7245 */ /* 0x000fe20000201400 */
[C---:B------:R-:W-:Y:S01]  /*160f0*/  IMAD.IADD R20, R2.reuse, 0x1, -R144 ;  /* 0x0000000102147824 */ /* 0x040fe200078e0a90 */
[----:B------:R-:W-:Y:S01]  /*16100*/  I2FP.F32.S32 R22, R22 ;  /* 0x0000001600167245 */ /* 0x000fe20000201400 */
[----:B------:R-:W-:Y:S01]  /*16110*/  IMAD.IADD R79, R2, 0x1, -R126 ;  /* 0x00000001024f7824 */ /* 0x000fe200078e0a7e */
[----:B------:R-:W-:Y:S01]  /*16120*/  I2FP.F32.S32 R97, R97 ;  /* 0x0000006100617245 */ /* 0x000fe20000201400 */
[----:B------:R-:W-:-:S02]  /*16130*/  VIADD R176, R4, 0x58 ;  /* 0x0000005804b07836 */ /* 0x000fc40000000000 */
[----:B------:R-:W-:Y:S01]  /*16140*/  FFMA.FTZ R175, -R0, R175, R80 ;  /* 0x000000af00af7223 */ /* 0x000fe20000010150 */
[----:B------:R-:W-:Y:S01]  /*16150*/  IMAD.IADD R10, R2, 0x1, -R6 ;  /* 0x00000001020a7824 */ /* 0x000fe200078e0a06 */
[----:B------:R-:W-:Y:S01]  /*16160*/  IABS R186, R186 ;  /* 0x000000ba00ba7213 */ /* 0x000fe20000000000 */
[----:B------:R-:W-:Y:S02]  /*16170*/  VIADD R170, R4, 0x61 ;  /* 0x0000006104aa7836 */ /* 0x000fe40000000000 */
[----:B------:R-:W-:Y:S01]  /*16180*/  FFMA.FTZ R13, -R0, R13, R153 ;  /* 0x0000000d000d7223 */ /* 0x000fe20000010199 */
[----:B------:R-:W-:Y:S01]  /*16190*/  IMAD.IADD R26, R2, 0x1, -R162 ;  /* 0x00000001021a7824 */ /* 0x000fe200078e0aa2 */
[----:B------:R-:W-:Y:S01]  /*161a0*/  IABS R20, R20 ;  /* 0x0000001400147213 */ /* 0x000fe20000000000 */
[----:B------:R-:W-:Y:S02]  /*161b0*/  VIADD R80, R4, 0xb9 ;  /* 0x000000b904507836 */ /* 0x000fe40000000000 */
[----:B------:R-:W-:Y:S01]  /*161c0*/  FFMA.FTZ R157, -R0, R22, R157 ;  /* 0x00000016009d7223 */ /* 0x000fe2000001019d */
[C---:B------:R-:W-:Y:S01]  /*161d0*/  IMAD.IADD R153, R2.reuse, 0x1, -R176 ;  /* 0x0000000102997824 */ /* 0x040fe200078e0ab0 */
[----:B------:R-:W-:Y:S01]  /*161e0*/  IABS R79, R79 ;  /* 0x0000004f004f7213 */ /* 0x000fe20000000000 */
[----:B------:R-:W-:-:S02]  /*161f0*/  IMAD.IADD R22, R2, 0x1, -R170 ;  /* 0x0000000102167824 */ /* 0x000fc400078e0aaa */
[----:B------:R-:W-:Y:S01]  /*16200*/  FFMA.FTZ R104, -R0, R97, R104 ;  /* 0x0000006100687223 */ /* 0x000fe20000010168 */
[----:B------:R-:W-:Y:S01]  /*16210*/  IABS R10, R10 ;  /* 0x0000000a000a7213 */ /* 0x000fe20000000000 */
[----:B------:R-:W-:Y:S01]  /*16220*/  IMAD.IADD R97, R2, 0x1, -R80 ;  /* 0x0000000102617824 */ /* 0x000fe200078e0a50 */
[----:B------:R-:W-:Y:S01]  /*16230*/  I2FP.F32.S32 R186, R186 ;  /* 0x000000ba00ba7245 */ /* 0x000fe20000201400 */
[C---:B------:R-:W-:Y:S01]  /*16240*/  VIADD R182, R4.reuse, 0x31 ;  /* 0x0000003104b67836 */ /* 0x040fe20000000000 */
        /* <DEDUP_REMOVED lines=8> */
[----:B------:R-:W-:Y:S01]  /*162d0*/  I2FP.F32.S32 R10, R10 ;  /* 0x0000000a000a7245 */ /* 0x000fe20000201400 */
[----:B------:R-:W-:Y:S01]  /*162e0*/  IMAD.IADD R184, R2, 0x1, -R182 ;  /* 0x0000000102b87824 */ /* 0x000fe200078e0ab6 */
[----:B------:R-:W-:Y:S01]  /*162f0*/  IABS R22, R22 ;  /* 0x0000001600167213 */ /* 0x000fe20000000000 */
[----:B------:R-:W-:Y:S01]  /*16300*/  FFMA.FTZ R113, -R0, R20, R159 ;  /* 0x0000001400717223 */ /* 0x000fe2000001019f */
[----:B------:R-:W-:Y:S01]  /*16310*/  I2FP.F32.S32 R26, R26 ;  /* 0x0000001a001a7245 */ /* 0x000fe20000201400 */
[----:B------:R-:W-:Y:S01]  /*16320*/  VIADD R174, R4, 0x59 ;  /* 0x0000005904ae7836 */ /* 0x000fe20000000000 */
[----:B------:R-:W-:Y:S01]  /*16330*/  IABS R97, R97 ;  /* 0x0000006100617213 */ /* 0x000fe20000000000 */
[----:B------:R-:W-:Y:S01]  /*16340*/  IMAD.IADD R20, R2, 0x1, -R168 ;  /* 0x0000000102147824 */ /* 0x000fe200078e0aa8 */
[----:B------:R-:W-:Y:S01]  /*16350*/  I2FP.F32.S32 R153, R153 ;  /* 0x0000009900997245 */ /* 0x000fe20000201400 */
[----:B------:R-:W-:Y:S01]  /*16360*/  FFMA.FTZ R98, -R0, R79, R98 ;  /* 0x0000004f00627223 */ /* 0x000fe20000010162 */
[----:B------:R-:W-:Y:S01]  /*16370*/  I2FP.F32.S32 R22, R22 ;  /* 0x0000001600167245 */ /* 0x000fe20000201400 */
[----:B------:R-:W-:-:S02]  /*16380*/  IMAD.IADD R24, R2, 0x1, -R154 ;  /* 0x0000000102187824 */ /* 0x000fc400078e0a9a */
[----:B------:R-:W-:Y:S01]  /*16390*/  FFMA.FTZ R10, -R0, R10, R131 ;  /* 0x0000000a000a7223 */ /* 0x000fe20000010183 */
[----:B------:R-:W-:Y:S01]  /*163a0*/  IMAD.IADD R79, R2, 0x1, -R56 ;  /* 0x00000001024f7824 */ /* 0x000fe200078e0a38 */
[----:B------:R-:W-:Y:S01]  /*163b0*/  I2FP.F32.S32 R97, R97 ;  /* 0x0000006100617245 */ /* 0x000fe20000201400 */
[----:B------:R-:W-:Y:S01]  /*163c0*/  FFMA.FTZ R131, -R0, R26, R81 ;  /* 0x0000001a00837223 */ /* 0x000fe20000010151 */
[----:B------:R-:W-:Y:S01]  /*163d0*/  VIADD R178, R4, 0x69 ;  /* 0x0000006904b27836 */ /* 0x000fe20000000000 */
[----:B------:R-:W-:Y:S01]  /*163e0*/  IABS R184, R184 ;  /* 0x000000b800b87213 */ /* 0x000fe20000000000 */
[----:B------:R-:W-:Y:S01]  /*163f0*/  IMAD.IADD R26, R2, 0x1, -R174 ;  /* 0x00000001021a7824 */ /* 0x000fe200078e0aae */
[----:B------:R-:W-:Y:S01]  /*16400*/  IABS R20, R20 ;  /* 0x0000001400147213 */ /* 0x000fe20000000000 */
[----:B------:R-:W-:Y:S02]  /*16410*/  VIADD R152, R4, 0x78 ;  /* 0x0000007804987836 */ /* 0x000fe40000000000 */
[C---:B------:R-:W-:Y:S01]  /*16420*/  FFMA.FTZ R153, -R0.reuse, R153, R167 ;  /* 0x0000009900997223 */ /* 0x040fe200000101a7 */
[----:B------:R-:W-:Y:S01]  /*16430*/  FFMA.FTZ R167, -R0, R22, R177 ;  /* 0x0000001600a77223 */ /* 0x000fe200000101b1 */
[----:B------:R-:W-:Y:S01]  /*16440*/  IABS R24, R24 ;  /* 0x0000001800187213 */ /* 0x000fe20000000000 */
[----:B------:R-:W-:Y:S01]  /*16450*/  VIADD R132, R4, 0x98 ;  /* 0x0000009804847836 */ /* 0x000fe20000000000 */
[----:B------:R-:W-:Y:S01]  /*16460*/  IABS R79, R79 ;  /* 0x0000004f004f7213 */ /* 0x000fe20000000000 */
[----:B------:R-:W-:-:S02]  /*16470*/  IMAD.IADD R177, R2, 0x1, -R178 ;  /* 0x0000000102b17824 */ /* 0x000fc400078e0ab2 */
[----:B------:R-:W-:Y:S01]  /*16480*/  FFMA.FTZ R118, -R0, R97, R118 ;  /* 0x0000006100767223 */ /* 0x000fe20000010176 */
[----:B------:R-:W-:Y:S01]  /*16490*/  I2FP.F32.S32 R184, R184 ;  /* 0x000000b800b87245 */ /* 0x000fe20000201400 */
[C---:B------:R-:W-:Y:S01]  /*164a0*/  IMAD.IADD R22, R2.reuse, 0x1, -R152 ;  /* 0x0000000102167824 */ /* 0x040fe200078e0a98 */
[----:B------:R-:W-:Y:S01]  /*164b0*/  IABS R26, R26 ;  /* 0x0000001a001a7213 */ /* 0x000fe20000000000 */
[C---:B------:R-:W-:Y:S01]  /*164c0*/  VIADD R97, R2.reuse, 0x8 ;  /* 0x0000000802617836 */ /* 0x040fe20000000000 */
[----:B------:R-:W-:Y:S01]  /*164d0*/  I2FP.F32.S32 R20, R20 ;  /* 0x0000001400147245 */ /* 0x000fe20000201400 */
[----:B------:R-:W-:Y:S01]  /*164e0*/  IMAD.IADD R99, R2, 0x1, -R132 ;  /* 0x0000000102637824 */ /* 0x000fe200078e0a84 */
[----:B------:R-:W-:Y:S01]  /*164f0*/  I2FP.F32.S32 R24, R24 ;  /* 0x0000001800187245 */ /* 0x000fe20000201400 */
[C---:B------:R-:W-:Y:S01]  /*16500*/  VIADD R140, R4.reuse, 0x88 ;  /* 0x00000088048c7836 */ /* 0x040fe20000000000 */
[----:B------:R-:W-:Y:S01]  /*16510*/  I2FP.F32.S32 R79, R79 ;  /* 0x0000004f004f7245 */ /* 0x000fe20000201400 */
[----:B------:R-:W-:Y:S01]  /*16520*/  VIADD R38, R4, 0xc9 ;  /* 0x000000c904267836 */ /* 0x000fe20000000000 */
[----:B------:R-:W-:Y:S01]  /*16530*/  ISETP.GE.AND P3, PT, R18, R59, PT ;  /* 0x0000003b1200720c */ /* 0x000fe20003f66270 */
[----:B------:R-:W-:Y:S01]  /*16540*/  VIADD R30, R4, 0xd9 ;  /* 0x000000d9041e7836 */ /* 0x000fe20000000000 */
[----:B------:R-:W-:Y:S01]  /*16550*/  IABS R177, R177 ;  /* 0x000000b100b17213 */ /* 0x000fe20000000000 */
[----:B------:R-:W-:-:S02]  /*16560*/  IMAD.IADD R18, R97, 0x1, -R18 ;  /* 0x0000000161127824 */ /* 0x000fc400078e0a12 */
[C---:B------:R-:W-:Y:S01]  /*16570*/  FFMA.FTZ R184, -R0.reuse, R184, R105 ;  /* 0x000000b800b87223 */ /* 0x040fe20000010169 */
[----:B------:R-:W-:Y:S01]  /*16580*/  I2FP.F32.S32 R26, R26 ;  /* 0x0000001a001a7245 */ /* 0x000fe20000201400 */
[C---:B------:R-:W-:Y:S01]  /*16590*/  FFMA.FTZ R105, -R0.reuse, R20, R183 ;  /* 0x0000001400697223 */ /* 0x040fe200000101b7 */
[----:B------:R-:W-:Y:S01]  /*165a0*/  IABS R22, R22 ;  /* 0x0000001600167213 */ /* 0x000fe20000000000 */
[----:B------:R-:W-:Y:S01]  /*165b0*/  FFMA.FTZ R183, -R0, R24, R193 ;  /* 0x0000001800b77223 */ /* 0x000fe200000101c1 */
[C---:B------:R-:W-:Y:S01]  /*165c0*/  VIADD R166, R4.reuse, 0x80 ;  /* 0x0000008004a67836 */ /* 0x040fe20000000000 */
[----:B------:R-:W-:Y:S01]  /*165d0*/  IABS R99, R99 ;  /* 0x0000006300637213 */ /* 0x000fe20000000000 */
[----:B------:R-:W-:Y:S02]  /*165e0*/  VIADD R130, R4, 0x99 ;  /* 0x0000009904827836 */ /* 0x000fe40000000000 */
        /* <DEDUP_REMOVED lines=8> */
[C---:B------:R-:W-:Y:S01]  /*16670*/  IMAD.IADD R16, R97.reuse, 0x1, -R16 ;  /* 0x0000000161107824 */ /* 0x040fe200078e0a10 */
[----:B------:R-:W-:Y:S01]  /*16680*/  I2FP.F32.S32 R99, R99 ;  /* 0x0000006300637245 */ /* 0x000fe20000201400 */
[----:B------:R-:W-:Y:S02]  /*16690*/  VIADD R128, R4, 0xa0 ;  /* 0x000000a004807836 */ /* 0x000fe40000000000 */
[----:B------:R-:W-:Y:S01]  /*166a0*/  FFMA.FTZ R177, -R0, R177, R185 ;  /* 0x000000b100b17223 */ /* 0x000fe200000101b9 */
[C---:B------:R-:W-:Y:S01]  /*166b0*/  VIADD R32, R4.reuse, 0xd8 ;  /* 0x000000d804207836 */ /* 0x040fe20000000000 */
[----:B------:R-:W-:Y:S01]  /*166c0*/  IABS R24, R24 ;  /* 0x0000001800187213 */ /* 0x000fe20000000000 */
[----:B------:R-:W-:Y:S01]  /*166d0*/  VIADD R138, R4, 0x89 ;  /* 0x00000089048a7836 */ /* 0x000fe20000000000 */
[----:B------:R-:W-:Y:S01]  /*166e0*/  IABS R79, R79 ;  /* 0x0000004f004f7213 */ /* 0x000fe20000000000 */
[C---:B------:R-:W-:Y:S01]  /*166f0*/  IMAD.IADD R28, R2.reuse, 0x1, -R166 ;  /* 0x00000001021c7824 */ /* 0x040fe200078e0aa6 */
[----:B------:R-:W-:Y:S01]  /*16700*/  IABS R123, R123 ;  /* 0x0000007b007b7213 */ /* 0x000fe20000000000 */
[----:B------:R-:W-:Y:S01]  /*16710*/  IMAD.IADD R169, R2, 0x1, -R130 ;  /* 0x0000000102a97824 */ /* 0x000fe200078e0a82 */
[----:B------:R-:W-:Y:S01]  /*16720*/  I2FP.F32.S32 R18, R18 ;  /* 0x0000001200127245 */ /* 0x000fe20000201400 */
[----:B------:R-:W-:Y:S01]  /*16730*/  FFMA.FTZ R185, -R0, R22, R199 ;  /* 0x0000001600b97223 */ /* 0x000fe200000101c7 */
[C---:B------:R-:W-:Y:S01]  /*16740*/  IMAD.IADD R81, R2.reuse, 0x1, -R128 ;  /* 0x0000000102517824 */ /* 0x040fe200078e0a80 */
[----:B------:R-:W-:Y:S01]  /*16750*/  IABS R16, R16 ;  /* 0x0000001000107213 */ /* 0x000fe20000000000 */
[C---:B------:R-:W-:Y:S01]  /*16760*/  IMAD.IADD R36, R2.reuse, 0x1, -R32 ;  /* 0x0000000102247824 */ /* 0x040fe200078e0a20 */
[----:B------:R-:W-:Y:S01]  /*16770*/  IABS R28, R28 ;  /* 0x0000001c001c7213 */ /* 0x000fe20000000000 */
[----:B------:R-:W-:Y:S01]  /*16780*/  IMAD.IADD R22, R2, 0x1, -R138 ;  /* 0x0000000102167824 */ /* 0x000fe200078e0a8a */
[----:B------:R-:W-:Y:S01]  /*16790*/  IABS R169, R169 ;  /* 0x000000a900a97213 */ /* 0x000fe20000000000 */
[----:B------:R-:W-:Y:S01]  /*167a0*/  FFMA.FTZ R99, -R0, R99, R84 ;  /* 0x0000006300637223 */ /* 0x000fe20000010154 */
[----:B------:R-:W-:Y:S01]  /*167b0*/  VIADD R34, R4, 0xd1 ;  /* 0x000000d104227836 */ /* 0x000fe20000000000 */
[----:B------:R-:W-:Y:S01]  /*167c0*/  I2FP.F32.S32 R24, R24 ;  /* 0x0000001800187245 */ /* 0x000fe20000201400 */
[C---:B------:R-:W-:Y:S01]  /*167d0*/  IMAD.IADD R84, R97.reuse, 0x1, -R6 ;  /* 0x0000000161547824 */ /* 0x040fe200078e0a06 */
[----:B------:R-:W-:Y:S01]  /*167e0*/  I2FP.F32.S32 R79, R79 ;  /* 0x0000004f004f7245 */ /* 0x000fe20000201400 */
[----:B------:R-:W-:Y:S01]  /*167f0*/  FFMA.FTZ R18, -R0, R18, R135 ;  /* 0x0000001200127223 */ /* 0x000fe20000010187 */
[----:B------:R-:W-:Y:S01]  /*16800*/  I2FP.F32.S32 R123, R123 ;  /* 0x0000007b007b7245 */ /* 0x000fe20000201400 */
[----:B------:R-:W-:Y:S01]  /*16810*/  VIADD R44, R4, 0xe1 ;  /* 0x000000e1042c7836 */ /* 0x000fe20000000000 */
[----:B------:R-:W-:Y:S01]  /*16820*/  I2FP.F32.S32 R16, R16 ;  /* 0x0000001000107245 */ /* 0x000fe20000201400 */
[----:B------:R-:W-:Y:S01]  /*16830*/  IMAD.IADD R40, R2, 0x1, -R34 ;  /* 0x0000000102287824 */ /* 0x000fe200078e0a22 */
[----:B------:R-:W-:Y:S01]  /*16840*/  IABS R81, R81 ;  /* 0x0000005100517213 */ /* 0x000fe20000000000 */
[----:B------:R-:W-:Y:S01]  /*16850*/  VIADD R188, R4, 0x41 ;  /* 0x0000004104bc7836 */ /* 0x000fe20000000000 */
[----:B------:R-:W-:Y:S01]  /*16860*/  IABS R36, R36 ;  /* 0x0000002400247213 */ /* 0x000fe20000000000 */
[C---:B------:R-:W-:Y:S01]  /*16870*/  FFMA.FTZ R193, -R0.reuse, R24, R217 ;  /* 0x0000001800c17223 */ /* 0x040fe200000101d9 */
[----:B------:R-:W-:Y:S01]  /*16880*/  IABS R22, R22 ;  /* 0x0000001600167213 */ /* 0x000fe20000000000 */
[C---:B------:R-:W-:Y:S01]  /*16890*/  FFMA.FTZ R78, -R0.reuse, R79, R78 ;  /* 0x0000004f004e7223 */ /* 0x040fe2000001014e */
[----:B------:R-:W-:Y:S01]  /*168a0*/  I2FP.F32.S32 R28, R28 ;  /* 0x0000001c001c7245 */ /* 0x000fe20000201400 */
[----:B------:R-:W-:Y:S01]  /*168b0*/  FFMA.FTZ R123, -R0, R123, R8 ;  /* 0x0000007b007b7223 */ /* 0x000fe20000010108 */
[----:B------:R-:W-:Y:S01]  /*168c0*/  I2FP.F32.S32 R169, R169 ;  /* 0x000000a900a97245 */ /* 0x000fe20000201400 */
[----:B------:R-:W-:Y:S01]  /*168d0*/  IMAD.IADD R24, R2, 0x1, -R44 ;  /* 0x0000000102187824 */ /* 0x000fe200078e0a2c */
[----:B------:R-:W-:Y:S01]  /*168e0*/  IABS R84, R84 ;  /* 0x0000005400547213 */ /* 0x000fe20000000000 */
[C---:B------:R-:W-:Y:S01]  /*168f0*/  IMAD.IADD R8, R97.reuse, 0x1, -R12 ;  /* 0x0000000161087824 */ /* 0x040fe200078e0a0c */
[----:B------:R-:W-:Y:S01]  /*16900*/  I2FP.F32.S32 R81, R81 ;  /* 0x0000005100517245 */ /* 0x000fe20000201400 */
[----:B------:R-:W-:Y:S01]  /*16910*/  FFMA.FTZ R16, -R0, R16, R133 ;  /* 0x0000001000107223 */ /* 0x000fe20000010185 */
[----:B------:R-:W-:Y:S01]  /*16920*/  I2FP.F32.S32 R36, R36 ;  /* 0x0000002400247245 */ /* 0x000fe20000201400 */
[----:B------:R-:W-:Y:S01]  /*16930*/  IMAD.IADD R137, R2, 0x1, -R188 ;  /* 0x0000000102897824 */ /* 0x000fe200078e0abc */
[----:B------:R-:W-:Y:S01]  /*16940*/  FSEL R79, R202, -INF , !P3 ;  /* 0xff800000ca4f7808 */ /* 0x000fe20005800000 */
[----:B------:R-:W-:Y:S01]  /*16950*/  FFMA.FTZ R207, -R0, R28, R207 ;  /* 0x0000001c00cf7223 */ /* 0x000fe200000101cf */
[----:B------:R-:W-:Y:S01]  /*16960*/  FSEL R18, R18, -INF , !P3 ;  /* 0xff80000012127808 */ /* 0x000fe20005800000 */
[----:B------:R-:W-:Y:S01]  /*16970*/  FFMA.FTZ R169, -R0, R169, R88 ;  /* 0x000000a900a97223 */ /* 0x000fe20000010158 */
[----:B------:R-:W-:Y:S01]  /*16980*/  I2FP.F32.S32 R22, R22 ;  /* 0x0000001600167245 */ /* 0x000fe20000201400 */
[----:B------:R-:W-:Y:S01]  /*16990*/  VIADD R60, R4, 0xb1 ;  /* 0x000000b1043c7836 */ /* 0x000fe20000000000 */
[----:B------:R-:W-:Y:S01]  /*169a0*/  ISETP.GE.AND P3, PT, R194, R59, PT ;  /* 0x0000003bc200720c */ /* 0x000fe20003f66270 */
[----:B------:R-:W-:Y:S01]  /*169b0*/  IMAD.IADD R194, R97, 0x1, -R194 ;  /* 0x0000000161c27824 */ /* 0x000fe200078e0ac2 */
[----:B------:R-:W-:Y:S01]  /*169c0*/  IABS R40, R40 ;  /* 0x0000002800287213 */ /* 0x000fe20000000000 */
[C---:B------:R-:W-:Y:S01]  /*169d0*/  VIADD R68, R4.reuse, 0x40 ;  /* 0x0000004004447836 */ /* 0x040fe20000000000 */
[----:B------:R-:W-:Y:S01]  /*169e0*/  I2FP.F32.S32 R84, R84 ;  /* 0x0000005400547245 */ /* 0x000fe20000201400 */
[----:B------:R-:W-:-:S02]  /*169f0*/  VIADD R28, R4, 0xe0 ;  /* 0x000000e0041c7836 */ /* 0x000fc40000000000 */
[C---:B------:R-:W-:Y:S01]  /*16a00*/  FFMA.FTZ R96, -R0.reuse, R81, R96 ;  /* 0x0000005100607223 */ /* 0x040fe20000010160 */
[----:B------:R-:W-:Y:S02]  /*16a10*/  IMAD.IADD R88, R97, 0x1, -R190 ;  /* 0x0000000161587824 */ /* 0x000fe400078e0abe */
[----:B------:R-:W-:Y:S01]  /*16a20*/  FFMA.FTZ R36, -R0, R36, R67 ;  /* 0x0000002400247223 */ /* 0x000fe20000010143 */
[C---:B------:R-:W-:Y:S01]  /*16a30*/  VIADD R206, R4.reuse, 0x19 ;  /* 0x0000001904ce7836 */ /* 0x040fe20000000000 */
[----:B------:R-:W-:Y:S01]  /*16a40*/  IABS R24, R24 ;  /* 0x0000001800187213 */ /* 0x000fe20000000000 */
[----:B------:R-:W-:Y:S01]  /*16a50*/  VIADD R150, R4, 0x79 ;  /* 0x0000007904967836 */ /* 0x000fe20000000000 */
[----:B------:R-:W-:Y:S01]  /*16a60*/  IABS R8, R8 ;  /* 0x0000000800087213 */ /* 0x000fe20000000000 */
[----:B------:R-:W-:Y:S01]  /*16a70*/  FFMA.FTZ R221, -R0, R22, R221 ;  /* 0x0000001600dd7223 */ /* 0x000fe200000101dd */
[----:B------:R-:W-:Y:S01]  /*16a80*/  FSEL R55, R55, -INF , !P4 ;  /* 0xff80000037377808 */ /* 0x000fe20006000000 */
[----:B------:R-:W-:Y:S01]  /*16a90*/  IMAD.IADD R81, R2, 0x1, -R60 ;  /* 0x0000000102517824 */ /* 0x000fe200078e0a3c */
[----:B------:R-:W-:Y:S01]  /*16aa0*/  FSEL R16, R16, -INF , !P4 ;  /* 0xff80000010107808 */ /* 0x000fe20006000000 */
[C---:B------:R-:W-:Y:S01]  /*16ab0*/  IMAD.IADD R67, R97.reuse, 0x1, -R192 ;  /* 0x0000000161437824 */ /* 0x040fe200078e0ac0 */
[----:B------:R-:W-:Y:S01]  /*16ac0*/  I2FP.F32.S32 R40, R40 ;  /* 0x0000002800287245 */ /* 0x000fe20000201400 */
[----:B------:R-:W-:Y:S01]  /*16ad0*/  IMAD.IADD R66, R2, 0x1, -R68 ;  /* 0x0000000102427824 */ /* 0x000fe200078e0a44 */
[----:B------:R-:W-:Y:S01]  /*16ae0*/  ISETP.GE.AND P4, PT, R192, R59, PT ;  /* 0x0000003bc000720c */ /* 0x000fe20003f86270 */
[C---:B------:R-:W-:Y:S01]  /*16af0*/  IMAD.IADD R22, R2.reuse, 0x1, -R28 ;  /* 0x0000000102167824 */ /* 0x040fe200078e0a1c */
[----:B------:R-:W-:Y:S01]  /*16b00*/  IABS R137, R137 ;  /* 0x0000008900897213 */ /* 0x000fe20000000000 */
[----:B------:R-:W-:Y:S01]  /*16b10*/  IMAD.IADD R43, R2, 0x1, -R206 ;  /* 0x00000001022b7824 */ /* 0x000fe200078e0ace */
[----:B------:R-:W-:Y:S01]  /*16b20*/  IABS R192, R194 ;  /* 0x000000c200c07213 */ /* 0x000fe20000000000 */
[----:B------:R-:W-:Y:S01]  /*16b30*/  FFMA.FTZ R127, -R0, R84, R127 ;  /* 0x00000054007f7223 */ /* 0x000fe2000001017f */
[----:B------:R-:W-:Y:S01]  /*16b40*/  IABS R88, R88 ;  /* 0x0000005800587213 */ /* 0x000fe20000000000 */
[C---:B------:R-:W-:Y:S01]  /*16b50*/  IMAD.IADD R84, R97.reuse, 0x1, -R198 ;  /* 0x0000000161547824 */ /* 0x040fe200078e0ac6 */
[----:B------:R-:W-:Y:S01]  /*16b60*/  I2FP.F32.S32 R24, R24 ;  /* 0x0000001800187245 */ /* 0x000fe20000201400 */
[----:B------:R-:W-:Y:S01]  /*16b70*/  IMAD.IADD R20, R2, 0x1, -R150 ;  /* 0x0000000102147824 */ /* 0x000fe200078e0a96 */
[----:B------:R-:W-:Y:S01]  /*16b80*/  I2FP.F32.S32 R8, R8 ;  /* 0x0000000800087245 */ /* 0x000fe20000201400 */
[----:B------:R-:W-:Y:S01]  /*16b90*/  FFMA.FTZ R40, -R0, R40, R65 ;  /* 0x0000002800287223 */ /* 0x000fe20000010141 */
[----:B------:R-:W-:Y:S01]  /*16ba0*/  I2FP.F32.S32 R137, R137 ;  /* 0x0000008900897245 */ /* 0x000fe20000201400 */
[----:B------:R-:W-:Y:S01]  /*16bb0*/  IMAD.IADD R65, R97, 0x1, -R196 ;  /* 0x0000000161417824 */ /* 0x000fe200078e0ac4 */
[----:B------:R-:W-:Y:S01]  /*16bc0*/  IABS R81, R81 ;  /* 0x0000005100517213 */ /* 0x000fe20000000000 */
[----:B------:R-:W-:Y:S01]  /*16bd0*/  VIADD R62, R4, 0xb0 ;  /* 0x000000b0043e7836 */ /* 0x000fe20000000000 */
[----:B------:R-:W-:Y:S01]  /*16be0*/  ISETP.GE.AND P5, PT, R6, R59, PT ;  /* 0x0000003b0600720c */ /* 0x000fe20003fa6270 */
[C---:B------:R-:W-:Y:S01]  /*16bf0*/  FFMA.FTZ R24, -R0.reuse, R24, R47 ;  /* 0x0000001800187223 */ /* 0x040fe2000001012f */
[----:B------:R-:W-:Y:S01]  /*16c00*/  I2FP.F32.S32 R192, R192 ;  /* 0x000000c000c07245 */ /* 0x000fe20000201400 */
[C---:B------:R-:W-:Y:S01]  /*16c10*/  FFMA.FTZ R8, -R0.reuse, R8, R149 ;  /* 0x0000000800087223 */ /* 0x040fe20000010195 */
[----:B------:R-:W-:Y:S01]  /*16c20*/  IABS R66, R66 ;  /* 0x0000004200427213 */ /* 0x000fe20000000000 */
[C---:B------:R-:W-:Y:S01]  /*16c30*/  FFMA.FTZ R137, -R0.reuse, R137, R89 ;  /* 0x0000008900897223 */ /* 0x040fe20000010159 */
[----:B------:R-:W-:Y:S01]  /*16c40*/  IABS R22, R22 ;  /* 0x0000001600167213 */ /* 0x000fe20000000000 */
[----:B------:R-:W-:Y:S01]  /*16c50*/  FFMA.FTZ R117, -R0, R192, R117 ;  /* 0x000000c000757223 */ /* 0x000fe20000010175 */
[----:B------:R-:W-:Y:S01]  /*16c60*/  I2FP.F32.S32 R88, R88 ;  /* 0x0000005800587245 */ /* 0x000fe20000201400 */
[----:B------:R-:W-:Y:S01]  /*16c70*/  IMAD.IADD R89, R2, 0x1, -R62 ;  /* 0x0000000102597824 */ /* 0x000fe200078e0a3e */
[----:B------:R-:W-:Y:S01]  /*16c80*/  IABS R43, R43 ;  /* 0x0000002b002b7213 */ /* 0x000fe20000000000 */
[----:B------:R-:W-:Y:S01]  /*16c90*/  VIADD R46, R4, 0xc8 ;  /* 0x000000c8042e7836 */ /* 0x000fe20000000000 */
[----:B------:R-:W-:Y:S01]  /*16ca0*/  IABS R84, R84 ;  /* 0x0000005400547213 */ /* 0x000fe20000000000 */
[----:B------:R-:W-:Y:S01]  /*16cb0*/  FFMA.FTZ R88, -R0, R88, R109 ;  /* 0x0000005800587223 */ /* 0x000fe2000001016d */
[----:B------:R-:W-:Y:S01]  /*16cc0*/  IABS R20, R20 ;  /* 0x0000001400147213 */ /* 0x000fe20000000000 */
[C---:B------:R-:W-:Y:S01]  /*16cd0*/  VIADD R76, R4.reuse, 0xa9 ;  /* 0x000000a9044c7836 */ /* 0x040fe20000000000 */
[----:B------:R-:W-:Y:S01]  /*16ce0*/  I2FP.F32.S32 R81, R81 ;  /* 0x0000005100517245 */ /* 0x000fe20000201400 */
[----:B------:R-:W-:Y:S01]  /*16cf0*/  VIADD R54, R4, 0xd0 ;  /* 0x000000d004367836 */ /* 0x000fe20000000000 */
[----:B------:R-:W-:Y:S01]  /*16d00*/  ISETP.GE.AND P0, PT, R12, R59, PT ;  /* 0x0000003b0c00720c */ /* 0x000fe20003f06270 */
[----:B------:R-:W-:Y:S01]  /*16d10*/  VIADD R136, R4, 0x90 ;  /* 0x0000009004887836 */ /* 0x000fe20000000000 */
[----:B------:R-:W-:Y:S01]  /*16d20*/  FSEL R47, R10, -INF , !P5 ;  /* 0xff8000000a2f7808 */ /* 0x000fe20006800000 */
[----:B------:R-:W-:Y:S01]  /*16d30*/  FFMA.FTZ R114, -R0, R81, R114 ;  /* 0x0000005100727223 */ /* 0x000fe20000010172 */
[----:B------:R-:W-:Y:S01]  /*16d40*/  I2FP.F32.S32 R66, R66 ;  /* 0x0000004200427245 */ /* 0x000fe20000201400 */
[----:B------:R-:W-:Y:S01]  /*16d50*/  IMAD.IADD R81, R2, 0x1, -R46 ;  /* 0x0000000102517824 */ /* 0x000fe200078e0a2e */
[----:B------:R-:W-:Y:S01]  /*16d60*/  I2FP.F32.S32 R22, R22 ;  /* 0x0000001600167245 */ /* 0x000fe20000201400 */
[----:B------:R-:W-:Y:S01]  /*16d70*/  VIADD R48, R4, 0xc1 ;  /* 0x000000c104307836 */ /* 0x000fe20000000000 */
[----:B------:R-:W-:Y:S01]  /*16d80*/  FSEL R10, R127, -INF , !P5 ;  /* 0xff8000007f0a7808 */ /* 0x000fe20006800000 */
[C---:B------:R-:W-:Y:S01]  /*16d90*/  FFMA.FTZ R66, -R0.reuse, R66, R91 ;  /* 0x0000004200427223 */ /* 0x040fe2000001015b */
[----:B------:R-:W-:Y:S01]  /*16da0*/  I2FP.F32.S32 R43, R43 ;  /* 0x0000002b002b7245 */ /* 0x000fe20000201400 */
[----:B------:R-:W-:Y:S01]  /*16db0*/  FFMA.FTZ R121, -R0, R22, R71 ;  /* 0x0000001600797223 */ /* 0x000fe20000010147 */
[-C--:B------:R-:W-:Y:S01]  /*16dc0*/  ISETP.GE.AND P1, PT, R200, R59.reuse, PT ;  /* 0x0000003bc800720c */ /* 0x080fe20003f26270 */
[C---:B------:R-:W-:Y:S01]  /*16dd0*/  IMAD.IADD R200, R97.reuse, 0x1, -R200 ;  /* 0x0000000161c87824 */ /* 0x040fe200078e0ac8 */
[----:B------:R-:W-:Y:S01]  /*16de0*/  ISETP.GE.AND P5, PT, R190, R59, PT ;  /* 0x0000003bbe00720c */ /* 0x000fe20003fa6270 */
[----:B------:R-:W-:Y:S01]  /*16df0*/  FFMA.FTZ R43, -R0, R43, R129 ;  /* 0x0000002b002b7223 */ /* 0x000fe20000010181 */
[----:B------:R-:W-:Y:S01]  /*16e00*/  IABS R65, R65 ;  /* 0x0000004100417213 */ /* 0x000fe20000000000 */
[C---:B------:R-:W-:Y:S01]  /*16e10*/  IMAD.IADD R91, R2.reuse, 0x1, -R76 ;  /* 0x00000001025b7824 */ /* 0x040fe200078e0a4c */
[----:B------:R-:W-:Y:S01]  /*16e20*/  IABS R190, R67 ;  /* 0x0000004300be7213 */ /* 0x000fe20000000000 */
[----:B------:R-:W-:Y:S01]  /*16e30*/  IMAD.IADD R67, R97, 0x1, -R180 ;  /* 0x0000000161437824 */ /* 0x000fe200078e0ab4 */
[----:B------:R-:W-:Y:S01]  /*16e40*/  I2FP.F32.S32 R84, R84 ;  /* 0x0000005400547245 */ /* 0x000fe20000201400 */
[----:B------:R-:W-:Y:S01]  /*16e50*/  IMAD.IADD R129, R2, 0x1, -R54 ;  /* 0x0000000102817824 */ /* 0x000fe200078e0a36 */
[----:B------:R-:W-:Y:S01]  /*16e60*/  I2FP.F32.S32 R20, R20 ;  /* 0x0000001400147245 */ /* 0x000fe20000201400 */
[----:B------:R-:W-:Y:S01]  /*16e70*/  VIADD R50, R4, 0xc0 ;  /* 0x000000c004327836 */ /* 0x000fe20000000000 */
[----:B------:R-:W-:Y:S01]  /*16e80*/  FSEL R13, R13, -INF , !P0 ;  /* 0xff8000000d0d7808 */ /* 0x000fe20004000000 */
[----:B------:R-:W-:Y:S01]  /*16e90*/  FFMA.FTZ R103, -R0, R84, R103 ;  /* 0x0000005400677223 */ /* 0x000fe20000010167 */
[----:B------:R-:W-:Y:S01]  /*16ea0*/  FSEL R12, R8, -INF , !P0 ;  /* 0xff800000080c7808 */ /* 0x000fe20004000000 */
[C---:B------:R-:W-:Y:S01]  /*16eb0*/  IMAD.IADD R8, R97.reuse, 0x1, -R206 ;  /* 0x0000000161087824 */ /* 0x040fe200078e0ace */
[----:B------:R-:W-:Y:S01]  /*16ec0*/  ISETP.GE.AND P0, PT, R206, R59, PT ;  /* 0x0000003bce00720c */ /* 0x000fe20003f06270 */
[----:B------:R-:W-:Y:S01]  /*16ed0*/  FFMA.FTZ R201, -R0, R20, R201 ;  /* 0x0000001400c97223 */ /* 0x000fe200000101c9 */
[----:B------:R-:W-:Y:S01]  /*16ee0*/  I2FP.F32.S32 R65, R65 ;  /* 0x0000004100417245 */ /* 0x000fe20000201400 */
[----:B------:R-:W-:Y:S01]  /*16ef0*/  IMAD.IADD R84, R97, 0x1, -R148 ;  /* 0x0000000161547824 */ /* 0x000fe200078e0a94 */
[----:B------:R-:W-:Y:S01]  /*16f00*/  FSEL R51, R51, -INF , !P3 ;  /* 0xff80000033337808 */ /* 0x000fe20005800000 */
[----:B------:R-:W-:Y:S01]  /*16f10*/  IMAD.IADD R20, R2, 0x1, -R136 ;  /* 0x0000000102147824 */ /* 0x000fe200078e0a88 */
[----:B------:R-:W-:Y:S01]  /*16f20*/  FSEL R206, R117, -INF , !P3 ;  /* 0xff80000075ce7808 */ /* 0x000fe20005800000 */
[----:B------:R-:W-:Y:S01]  /*16f30*/  FFMA.FTZ R119, -R0, R65, R119 ;  /* 0x0000004100777223 */ /* 0x000fe20000010177 */
[----:B------:R-:W-:Y:S01]  /*16f40*/  IABS R89, R89 ;  /* 0x0000005900597213 */ /* 0x000fe20000000000 */
[C---:B------:R-:W-:Y:S01]  /*16f50*/  IMAD.IADD R65, R97.reuse, 0x1, -R182 ;  /* 0x0000000161417824 */ /* 0x040fe200078e0ab6 */
[-C--:B------:R-:W-:Y:S01]  /*16f60*/  ISETP.GE.AND P3, PT, R180, R59.reuse, PT ;  /* 0x0000003bb400720c */ /* 0x080fe20003f66270 */
[C---:B------:R-:W-:Y:S01]  /*16f70*/  IMAD.IADD R180, R97.reuse, 0x1, -R68 ;  /* 0x0000000161b47824 */ /* 0x040fe200078e0a44 */
[----:B------:R-:W-:Y:S01]  /*16f80*/  FSEL R71, R186, -INF , !P5 ;  /* 0xff800000ba477808 */ /* 0x000fe20006800000 */
[----:B------:R-:W-:Y:S01]  /*16f90*/  VIADD R156, R4, 0x70 ;  /* 0x00000070049c7836 */ /* 0x000fe20000000000 */
[----:B------:R-:W-:Y:S01]  /*16fa0*/  FSEL R88, R88, -INF , !P5 ;  /* 0xff80000058587808 */ /* 0x000fe20006800000 */
[----:B------:R-:W-:Y:S01]  /*16fb0*/  VIADD R142, R4, 0x81 ;  /* 0x00000081048e7836 */ /* 0x000fe20000000000 */
[----:B------:R-:W-:Y:S01]  /*16fc0*/  IABS R6, R200 ;  /* 0x000000c800067213 */ /* 0x000fe20000000000 */
[----:B------:R-:W-:Y:S01]  /*16fd0*/  IMAD.IADD R26, R2, 0x1, -R156 ;  /* 0x00000001021a7824 */ /* 0x000fe200078e0a9c */
[----:B------:R-:W-:Y:S01]  /*16fe0*/  ISETP.GE.AND P5, PT, R68, R59, PT ;  /* 0x0000003b4400720c */ /* 0x000fe20003fa6270 */
[C---:B------:R-:W-:Y:S01]  /*16ff0*/  IMAD.IADD R186, R97.reuse, 0x1, -R172 ;  /* 0x0000000161ba7824 */ /* 0x040fe200078e0aac */
[----:B------:R-:W-:Y:S01]  /*17000*/  IABS R68, R67 ;  /* 0x0000004300447213 */ /* 0x000fe20000000000 */
[----:B------:R-:W-:Y:S01]  /*17010*/  IMAD.IADD R22, R2, 0x1, -R4 ;  /* 0x0000000102167824 */ /* 0x000fe200078e0a04 */
[----:B------:R-:W-:Y:S01]  /*17020*/  I2FP.F32.S32 R89, R89 ;  /* 0x0000005900597245 */ /* 0x000fe20000201400 */
[C---:B------:R-:W-:Y:S01]  /*17030*/  IMAD.IADD R194, R97.reuse, 0x1, -R154 ;  /* 0x0000000161c27824 */ /* 0x040fe200078e0a9a */
[----:B------:R-:W-:Y:S01]  /*17040*/  IABS R81, R81 ;  /* 0x0000005100517213 */ /* 0x000fe20000000000 */
[----:B------:R-:W-:Y:S01]  /*17050*/  IMAD.IADD R192, R97, 0x1, -R166 ;  /* 0x0000000161c07824 */ /* 0x000fe200078e0aa6 */
[----:B------:R-:W-:Y:S01]  /*17060*/  IABS R91, R91 ;  /* 0x0000005b005b7213 */ /* 0x000fe20000000000 */
[----:B------:R-:W-:Y:S01]  /*17070*/  FFMA.FTZ R112, -R0, R89, R112 ;  /* 0x0000005900707223 */ /* 0x000fe20000010170 */
[----:B------:R-:W-:Y:S01]  /*17080*/  I2FP.F32.S32 R6, R6 ;  /* 0x0000000600067245 */ /* 0x000fe20000201400 */
[----:B------:R-:W-:Y:S01]  /*17090*/  IMAD.IADD R89, R2, 0x1, -R48 ;  /* 0x0000000102597824 */ /* 0x000fe200078e0a30 */
[----:B------:R-:W-:-:S02]  /*170a0*/  I2FP.F32.S32 R190, R190 ;  /* 0x000000be00be7245 */ /* 0x000fc40000201400 */
[----:B------:R-:W-:Y:S01]  /*170b0*/  IABS R129, R129 ;  /* 0x0000008100817213 */ /* 0x000fe20000000000 */
[C---:B------:R-:W-:Y:S01]  /*170c0*/  FFMA.FTZ R6, -R0.reuse, R6, R141 ;  /* 0x0000000600067223 */ /* 0x040fe2000001018d */
[----:B------:R-:W-:Y:S01]  /*170d0*/  I2FP.F32.S32 R68, R68 ;  /* 0x0000004400447245 */ /* 0x000fe20000201400 */
[C---:B------:R-:W-:Y:S01]  /*170e0*/  FFMA.FTZ R111, -R0.reuse, R190, R111 ;  /* 0x000000be006f7223 */ /* 0x040fe2000001016f */
[----:B------:R-:W-:Y:S01]  /*170f0*/  IABS R84, R84 ;  /* 0x0000005400547213 */ /* 0x000fe20000000000 */
[----:B------:R-:W-:Y:S01]  /*17100*/  IMAD.IADD R190, R97, 0x1, -R142 ;  /* 0x0000000161be7824 */ /* 0x000fe200078e0a8e */
[----:B------:R-:W-:Y:S01]  /*17110*/  IABS R20, R20 ;  /* 0x0000001400147213 */ /* 0x000fe20000000000 */
[----:B------:R-:W-:Y:S01]  /*17120*/  FFMA.FTZ R68, -R0, R68, R95 ;  /* 0x0000004400447223 */ /* 0x000fe2000001015f */
[----:B------:R-:W-:Y:S02]  /*17130*/  I2FP.F32.S32 R81, R81 ;  /* 0x0000005100517245 */ /* 0x000fe40000201400 */
[----:B------:R-:W-:-:S02]  /*17140*/  I2FP.F32.S32 R91, R91 ;  /* 0x0000005b005b7245 */ /* 0x000fc40000201400 */
[----:B------:R-:W-:Y:S01]  /*17150*/  I2FP.F32.S32 R129, R129 ;  /* 0x0000008100817245 */ /* 0x000fe20000201400 */
[C---:B------:R-:W-:Y:S01]  /*17160*/  FFMA.FTZ R124, -R0.reuse, R81, R124 ;  /* 0x00000051007c7223 */ /* 0x040fe2000001017c */
[----:B------:R-:W-:Y:S01]  /*17170*/  IABS R65, R65 ;  /* 0x0000004100417213 */ /* 0x000fe20000000000 */
[----:B------:R-:W-:Y:S01]  /*17180*/  FFMA.FTZ R108, -R0, R91, R108 ;  /* 0x0000005b006c7223 */ /* 0x000fe2000001016c */
[----:B------:R-:W-:Y:S01]  /*17190*/  IABS R8, R8 ;  /* 0x0000000800087213 */ /* 0x000fe20000000000 */
[----:B------:R-:W-:Y:S01]  /*171a0*/  IMAD.IADD R91, R2, 0x1, -R50 ;  /* 0x00000001025b7824 */ /* 0x000fe200078e0a32 */
[----:B------:R-:W-:Y:S01]  /*171b0*/  IABS R180, R180 ;  /* 0x000000b400b47213 */ /* 0x000fe20000000000 */
[----:B------:R-:W-:Y:S01]  /*171c0*/  FFMA.FTZ R129, -R0, R129, R69 ;  /* 0x0000008100817223 */ /* 0x000fe20000010145 */
[----:B------:R-:W-:Y:S02]  /*171d0*/  I2FP.F32.S32 R84, R84 ;  /* 0x0000005400547245 */ /* 0x000fe40000201400 */
[----:B------:R-:W-:-:S02]  /*171e0*/  I2FP.F32.S32 R20, R20 ;  /* 0x0000001400147245 */ /* 0x000fc40000201400 */
[----:B------:R-:W-:Y:S01]  /*171f0*/  FSEL R81, R204, -INF , !P1 ;  /* 0xff800000cc517808 */ /* 0x000fe20004800000 */
[C---:B------:R-:W-:Y:S01]  /*17200*/  FFMA.FTZ R84, -R0.reuse, R84, R93 ;  /* 0x0000005400547223 */ /* 0x040fe2000001015d */
[----:B------:R-:W-:Y:S01]  /*17210*/  I2FP.F32.S32 R65, R65 ;  /* 0x0000004100417245 */ /* 0x000fe20000201400 */
[----:B------:R-:W-:Y:S01]  /*17220*/  FFMA.FTZ R249, -R0, R20, R249 ;  /* 0x0000001400f97223 */ /* 0x000fe200000101f9 */
[----:B------:R-:W-:Y:S01]  /*17230*/  IABS R89, R89 ;  /* 0x0000005900597213 */ /* 0x000fe20000000000 */
[----:B------:R-:W-:Y:S01]  /*17240*/  IMAD.IADD R93, R97, 0x1, -R160 ;  /* 0x00000001615d7824 */ /* 0x000fe200078e0aa0 */
[----:B------:R-:W-:Y:S01]  /*17250*/  I2FP.F32.S32 R8, R8 ;  /* 0x0000000800087245 */ /* 0x000fe20000201400 */
[----:B------:R-:W-:Y:S01]  /*17260*/  VIADD R20, R4, 0x8 ;  /* 0x0000000804147836 */ /* 0x000fe20000000000 */
[----:B------:R-:W-:Y:S01]  /*17270*/  FSEL R6, R6, -INF , !P1 ;  /* 0xff80000006067808 */ /* 0x000fe20004800000 */
[C---:B------:R-:W-:Y:S01]  /*17280*/  FFMA.FTZ R101, -R0.reuse, R65, R101 ;  /* 0x0000004100657223 */ /* 0x040fe20000010165 */
[----:B------:R-:W-:Y:S01]  /*17290*/  FSEL R49, R49, -INF , !P4 ;  /* 0xff80000031317808 */ /* 0x000fe20006000000 */
[----:B------:R-:W-:Y:S01]  /*172a0*/  FFMA.FTZ R8, -R0, R8, R125 ;  /* 0x0000000800087223 */ /* 0x000fe2000001017d */
[----:B------:R-:W-:Y:S01]  /*172b0*/  FSEL R204, R111, -INF , !P4 ;  /* 0xff8000006fcc7808 */ /* 0x000fe20006000000 */
[----:B------:R-:W-:Y:S01]  /*172c0*/  IMAD.IADD R52, R2, 0x1, -R20 ;  /* 0x0000000102347824 */ /* 0x000fe200078e0a14 */
[----:B------:R-:W-:-:S02]  /*172d0*/  I2FP.F32.S32 R180, R180 ;  /* 0x000000b400b47245 */ /* 0x000fc40000201400 */
[-C--:B------:R-:W-:Y:S02]  /*172e0*/  ISETP.GE.AND P1, PT, R196, R59.reuse, PT ;  /* 0x0000003bc400720c */ /* 0x080fe40003f26270 */
[----:B------:R-:W-:Y:S01]  /*172f0*/  FSEL R43, R43, -INF , !P0 ;  /* 0xff8000002b2b7808 */ /* 0x000fe20004000000 */
[----:B------:R-:W-:Y:S01]  /*17300*/  FFMA.FTZ R65, -R0, R180, R87 ;  /* 0x000000b400417223 */ /* 0x000fe20000010157 */
[-C--:B------:R-:W-:Y:S01]  /*17310*/  ISETP.GE.AND P4, PT, R148, R59.reuse, PT ;  /* 0x0000003b9400720c */ /* 0x080fe20003f86270 */
[----:B------:R-:W-:Y:S01]  /*17320*/  IMAD.IADD R148, R97, 0x1, -R188 ;  /* 0x0000000161947824 */ /* 0x000fe200078e0abc */
[----:B------:R-:W-:Y:S01]  /*17330*/  FSEL R69, R145, -INF , !P3 ;  /* 0xff80000091457808 */ /* 0x000fe20005800000 */
[----:B------:R-:W-:Y:S01]  /*17340*/  IMAD.IADD R180, R97, 0x1, -R178 ;  /* 0x0000000161b47824 */ /* 0x000fe200078e0ab2 */
[----:B------:R-:W-:Y:S02]  /*17350*/  FSEL R68, R68, -INF , !P3 ;  /* 0xff80000044447808 */ /* 0x000fe40005800000 */
[----:B------:R-:W-:-:S02]  /*17360*/  ISETP.GE.AND P6, PT, R144, R59, PT ;  /* 0x0000003b9000720c */ /* 0x000fc40003fc6270 */
[----:B------:R-:W-:Y:S02]  /*17370*/  IABS R26, R26 ;  /* 0x0000001a001a7213 */ /* 0x000fe40000000000 */
[----:B------:R-:W-:Y:S02]  /*17380*/  IABS R186, R186 ;  /* 0x000000ba00ba7213 */ /* 0x000fe40000000000 */
[----:B------:R-:W-:Y:S01]  /*17390*/  IABS R190, R190 ;  /* 0x000000be00be7213 */ /* 0x000fe20000000000 */
[C---:B------:R-:W-:Y:S01]  /*173a0*/  IMAD.IADD R95, R97.reuse, 0x1, -R76 ;  /* 0x00000001615f7824 */ /* 0x040fe200078e0a4c */
[----:B------:R-:W-:Y:S01]  /*173b0*/  ISETP.GE.AND P3, PT, R160, R59, PT ;  /* 0x0000003ba000720c */ /* 0x000fe20003f66270 */
[C---:B------:R-:W-:Y:S01]  /*173c0*/  IMAD.IADD R160, R97.reuse, 0x1, -R144 ;  /* 0x0000000161a07824 */ /* 0x040fe200078e0a90 */
[----:B------:R-:W-:Y:S01]  /*173d0*/  I2FP.F32.S32 R89, R89 ;  /* 0x0000005900597245 */ /* 0x000fe20000201400 */
[----:B------:R-:W-:Y:S01]  /*173e0*/  IMAD.IADD R196, R97, 0x1, -R150 ;  /* 0x0000000161c47824 */ /* 0x000fe200078e0a96 */
[----:B------:R-:W-:-:S02]  /*173f0*/  IABS R91, R91 ;  /* 0x0000005b005b7213 */ /* 0x000fc40000000000 */
[----:B------:R-:W-:Y:S01]  /*17400*/  FSEL R53, R53, -INF , !P1 ;  /* 0xff80000035357808 */ /* 0x000fe20004800000 */
[----:B------:R-:W-:Y:S01]  /*17410*/  FFMA.FTZ R122, -R0, R89, R122 ;  /* 0x00000059007a7223 */ /* 0x000fe2000001017a */
[----:B------:R-:W-:Y:S02]  /*17420*/  FSEL R208, R119, -INF , !P1 ;  /* 0xff80000077d07808 */ /* 0x000fe40004800000 */
[----:B------:R-:W-:Y:S01]  /*17430*/  ISETP.GE.AND P1, PT, R182, R59, PT ;  /* 0x0000003bb600720c */ /* 0x000fe20003f26270 */
[----:B------:R-:W-:Y:S01]  /*17440*/  IMAD.IADD R182, R97, 0x1, -R138 ;  /* 0x0000000161b67824 */ /* 0x000fe200078e0a8a */
[----:B------:R-:W-:Y:S02]  /*17450*/  IABS R148, R148 ;  /* 0x0000009400947213 */ /* 0x000fe40000000000 */
[----:B------:R-:W-:Y:S02]  /*17460*/  IABS R160, R160 ;  /* 0x000000a000a07213 */ /* 0x000fe40000000000 */
[----:B------:R-:W-:-:S02]  /*17470*/  I2FP.F32.S32 R91, R91 ;  /* 0x0000005b005b7245 */ /* 0x000fc40000201400 */
[----:B------:R-:W-:Y:S02]  /*17480*/  FSEL R87, R66, -INF , !P5 ;  /* 0xff80000042577808 */ /* 0x000fe40006800000 */
[----:B------:R-:W-:Y:S01]  /*17490*/  FSEL R8, R8, -INF , !P0 ;  /* 0xff80000008087808 */ /* 0x000fe20004000000 */
[----:B------:R-:W-:Y:S01]  /*174a0*/  FFMA.FTZ R120, -R0, R91, R120 ;  /* 0x0000005b00787223 */ /* 0x000fe20000010178 */
[----:B------:R-:W-:Y:S01]  /*174b0*/  FSEL R89, R184, -INF , !P1 ;  /* 0xff800000b8597808 */ /* 0x000fe20004800000 */
[----:B------:R-:W-:Y:S01]  /*174c0*/  IMAD.IADD R184, R97, 0x1, -R168 ;  /* 0x0000000161b87824 */ /* 0x000fe200078e0aa8 */
[----:B------:R-:W-:Y:S02]  /*174d0*/  FSEL R202, R101, -INF , !P1 ;  /* 0xff80000065ca7808 */ /* 0x000fe40004800000 */
[----:B------:R-:W-:Y:S01]  /*174e0*/  FSEL R66, R65, -INF , !P5 ;  /* 0xff80000041427808 */ /* 0x000fe20006800000 */
[C---:B------:R-:W-:Y:S01]  /*174f0*/  IMAD.IADD R65, R97.reuse, 0x1, -R162 ;  /* 0x0000000161417824 */ /* 0x040fe200078e0aa2 */
[----:B------:R-:W-:Y:S01]  /*17500*/  ISETP.GE.AND P0, PT, R198, R59, PT ;  /* 0x0000003bc600720c */ /* 0x000fe20003f06270 */
[----:B------:R-:W-:Y:S01]  /*17510*/  IMAD.IADD R198, R97, 0x1, -R152 ;  /* 0x0000000161c67824 */ /* 0x000fe200078e0a98 */
[----:B------:R-:W-:-:S02]  /*17520*/  I2FP.F32.S32 R148, R148 ;  /* 0x0000009400947245 */ /* 0x000fc40000201400 */
[----:B------:R-:W-:Y:S01]  /*17530*/  ISETP.GE.AND P1, PT, R162, R59, PT ;  /* 0x0000003ba200720c */ /* 0x000fe20003f26270 */
[----:B------:R-:W-:Y:S01]  /*17540*/  IMAD.IADD R162, R97, 0x1, -R176 ;  /* 0x0000000161a27824 */ /* 0x000fe200078e0ab0 */
[----:B------:R-:W-:Y:S01]  /*17550*/  IABS R52, R52 ;  /* 0x0000003400347213 */ /* 0x000fe20000000000 */
[----:B------:R-:W-:Y:S01]  /*17560*/  FFMA.FTZ R83, -R0, R148, R83 ;  /* 0x0000009400537223 */ /* 0x000fe20000010153 */
[----:B------:R-:W-:Y:S02]  /*17570*/  I2FP.F32.S32 R160, R160 ;  /* 0x000000a000a07245 */ /* 0x000fe40000201400 */
[----:B------:R-:W-:Y:S02]  /*17580*/  FSEL R91, R70, -INF , !P0 ;  /* 0xff800000465b7808 */ /* 0x000fe40004000000 */
[----:B------:R-:W-:Y:S01]  /*17590*/  I2FP.F32.S32 R52, R52 ;  /* 0x0000003400347245 */ /* 0x000fe20000201400 */
[----:B------:R-:W-:Y:S01]  /*175a0*/  FFMA.FTZ R160, -R0, R160, R163 ;  /* 0x000000a000a07223 */ /* 0x000fe200000101a3 */
[----:B------:R-:W-:-:S02]  /*175b0*/  FSEL R70, R103, -INF , !P0 ;  /* 0xff80000067467808 */ /* 0x000fc40004000000 */
[----:B------:R-:W-:Y:S01]  /*175c0*/  ISETP.GE.AND P0, PT, R188, R59, PT ;  /* 0x0000003bbc00720c */ /* 0x000fe20003f06270 */
[----:B------:R-:W-:Y:S01]  /*175d0*/  FFMA.FTZ R52, -R0, R52, R147 ;  /* 0x0000003400347223 */ /* 0x000fe20000010193 */
[----:B------:R-:W-:Y:S01]  /*175e0*/  IABS R162, R162 ;  /* 0x000000a200a27213 */ /* 0x000fe20000000000 */
[----:B------:R-:W-:Y:S01]  /*175f0*/  IMAD.IADD R188, R97, 0x1, -R140 ;  /* 0x0000000161bc7824 */ /* 0x000fe200078e0a8c */
[----:B------:R-:W-:Y:S02]  /*17600*/  FSEL R67, R139, -INF , !P4 ;  /* 0xff8000008b437808 */ /* 0x000fe40006000000 */
[----:B------:R-:W-:Y:S02]  /*17610*/  FSEL R84, R84, -INF , !P4 ;  /* 0xff80000054547808 */ /* 0x000fe40006000000 */
[----:B------:R-:W-:Y:S01]  /*17620*/  FSEL R148, R83, -INF , !P0 ;  /* 0xff80000053947808 */ /* 0x000fe20004000000 */
[----:B------:R-:W-:Y:S01]  /*17630*/  IMAD.IADD R83, R97, 0x1, -R158 ;  /* 0x0000000161537824 */ /* 0x000fe200078e0a9e */
[----:B------:R-:W-:-:S02]  /*17640*/  I2FP.F32.S32 R162, R162 ;  /* 0x000000a200a27245 */ /* 0x000fc40000201400 */
[----:B------:R-:W-:Y:S02]  /*17650*/  ISETP.GE.AND P4, PT, R158, R59, PT ;  /* 0x0000003b9e00720c */ /* 0x000fe40003f86270 */
[----:B------:R-:W-:Y:S01]  /*17660*/  FSEL R147, R113, -INF , !P6 ;  /* 0xff80000071937808 */ /* 0x000fe20007000000 */
[----:B------:R-:W-:Y:S01]  /*17670*/  FFMA.FTZ R162, -R0, R162, R171 ;  /* 0x000000a200a27223 */ /* 0x000fe200000101ab */
[----:B------:R-:W-:Y:S02]  /*17680*/  FSEL R160, R160, -INF , !P6 ;  /* 0xff800000a0a07808 */ /* 0x000fe40007000000 */
[----:B------:R-:W-:Y:S01]  /*17690*/  IABS R158, R93 ;  /* 0x0000005d009e7213 */ /* 0x000fe20000000000 */
[C---:B------:R-:W-:Y:S01]  /*176a0*/  IMAD.IADD R93, R97.reuse, 0x1, -R130 ;  /* 0x00000001615d7824 */ /* 0x040fe200078e0a82 */
[----:B------:R-:W-:Y:S01]  /*176b0*/  ISETP.GE.AND P6, PT, R168, R59, PT ;  /* 0x0000003ba800720c */ /* 0x000fe20003fc6270 */
[C---:B------:R-:W-:Y:S01]  /*176c0*/  IMAD.IADD R168, R97.reuse, 0x1, -R132 ;  /* 0x0000000161a87824 */ /* 0x040fe200078e0a84 */
[----:B------:R-:W-:Y:S01]  /*176d0*/  IABS R144, R83 ;  /* 0x0000005300907213 */ /* 0x000fe20000000000 */
[----:B------:R-:W-:Y:S01]  /*176e0*/  IMAD.IADD R83, R97, 0x1, -R128 ;  /* 0x0000000161537824 */ /* 0x000fe200078e0a80 */
[----:B------:R-:W-:-:S02]  /*176f0*/  I2FP.F32.S32 R158, R158 ;  /* 0x0000009e009e7245 */ /* 0x000fc40000201400 */
[----:B------:R-:W-:Y:S02]  /*17700*/  FSEL R171, R105, -INF , !P6 ;  /* 0xff80000069ab7808 */ /* 0x000fe40007000000 */
[----:B------:R-:W2:Y:S01]  /*17710*/  LD.E R105, desc[UR6][R164.64+0xdc] ;  /* 0x0000dc06a4697980 */ /* 0x000ea2000c101900 */
[----:B------:R-:W-:Y:S01]  /*17720*/  I2FP.F32.S32 R144, R144 ;  /* 0x0000009000907245 */ /* 0x000fe20000201400 */
[C---:B------:R-:W-:Y:S01]  /*17730*/  FFMA.FTZ R3, -R0.reuse, R158, R3 ;  /* 0x0000009e00037223 */ /* 0x040fe20000010103 */
[----:B------:R-:W-:Y:S02]  /*17740*/  IABS R65, R65 ;  /* 0x0000004100417213 */ /* 0x000fe40000000000 */
[----:B------:R-:W-:Y:S01]  /*17750*/  I2FP.F32.S32 R26, R26 ;  /* 0x0000001a001a7245 */ /* 0x000fe20000201400 */
[C---:B------:R-:W-:Y:S01]  /*17760*/  FFMA.FTZ R161, -R0.reuse, R144, R161 ;  /* 0x0000009000a17223 */ /* 0x040fe200000101a1 */
[----:B------:R-:W-:Y:S01]  /*17770*/  FSEL R144, R3, -INF , !P3 ;  /* 0xff80000003907808 */ /* 0x000fe20005800000 */
[----:B------:R-:W-:Y:S01]  /*17780*/  IMAD.IADD R3, R97, 0x1, -R174 ;  /* 0x0000000161037824 */ /* 0x000fe200078e0aae */
[----:B------:R-:W-:Y:S01]  /*17790*/  I2FP.F32.S32 R65, R65 ;  /* 0x0000004100417245 */ /* 0x000fe20000201400 */
[----:B------:R-:W-:Y:S01]  /*177a0*/  FFMA.FTZ R191, -R0, R26, R191 ;  /* 0x0000001a00bf7223 */ /* 0x000fe200000101bf */
[----:B------:R-:W-:Y:S01]  /*177b0*/  FSEL R199, R137, -INF , !P0 ;  /* 0xff80000089c77808 */ /* 0x000fe20004000000 */
[----:B------:R-:W-:Y:S01]  /*177c0*/  IMAD.IADD R26, R2, 0x1, -R142 ;  /* 0x00000001021a7824 */ /* 0x000fe200078e0a8e */
[----:B------:R-:W-:Y:S01]  /*177d0*/  IABS R3, R3 ;  /* 0x0000000300037213 */ /* 0x000fe20000000000 */
[----:B------:R-:W-:Y:S01]  /*177e0*/  FFMA.FTZ R15, -R0, R65, R15 ;  /* 0x00000041000f7223 */ /* 0x000fe2000001010f */
[----:B------:R-:W-:-:S02]  /*177f0*/  IABS R83, R83 ;  /* 0x0000005300537213 */ /* 0x000fc40000000000 */
[----:B------:R-:W-:Y:S02]  /*17800*/  I2FP.F32.S32 R3, R3 ;  /* 0x0000000300037245 */ /* 0x000fe40000201400 */
[----:B------:R-:W-:Y:S01]  /*17810*/  FSEL R158, R15, -INF , !P1 ;  /* 0xff8000000f9e7808 */ /* 0x000fe20004800000 */
[C---:B------:R-:W-:Y:S01]  /*17820*/  IMAD.IADD R15, R97.reuse, 0x1, -R126 ;  /* 0x00000001610f7824 */ /* 0x040fe200078e0a7e */
[----:B------:R-:W-:Y:S01]  /*17830*/  ISETP.GE.AND P0, PT, R176, R59, PT ;  /* 0x0000003bb000720c */ /* 0x000fe20003f06270 */
[----:B------:R-:W-:Y:S01]  /*17840*/  FFMA.FTZ R173, -R0, R3, R173 ;  /* 0x0000000300ad7223 */ /* 0x000fe200000101ad */
[C---:B------:R-:W-:Y:S01]  /*17850*/  IMAD.IADD R3, R97.reuse, 0x1, -R156 ;  /* 0x0000000161037824 */ /* 0x040fe200078e0a9c */
[----:B------:R-:W-:Y:S01]  /*17860*/  ISETP.GE.AND P5, PT, R170, R59, PT ;  /* 0x0000003baa00720c */ /* 0x000fe20003fa6270 */
[----:B------:R-:W-:Y:S01]  /*17870*/  IMAD.IADD R170, R97, 0x1, -R170 ;  /* 0x0000000161aa7824 */ /* 0x000fe200078e0aaa */
[----:B------:R-:W-:Y:S02]  /*17880*/  I2FP.F32.S32 R83, R83 ;  /* 0x0000005300537245 */ /* 0x000fe40000201400 */
[----:B------:R-:W-:-:S02]  /*17890*/  IABS R3, R3 ;  /* 0x0000000300037213 */ /* 0x000fc40000000000 */
[----:B------:R-:W-:Y:S01]  /*178a0*/  FSEL R153, R153, -INF , !P0 ;  /* 0xff80000099997808 */ /* 0x000fe20004000000 */
[----:B------:R-:W-:Y:S01]  /*178b0*/  FFMA.FTZ R86, -R0, R83, R86 ;  /* 0x0000005300567223 */ /* 0x000fe20000010156 */
[----:B------:R-:W-:Y:S02]  /*178c0*/  I2FP.F32.S32 R3, R3 ;  /* 0x0000000300037245 */ /* 0x000fe40000201400 */
[----:B------:R-:W-:Y:S02]  /*178d0*/  FSEL R162, R162, -INF , !P0 ;  /* 0xff800000a2a27808 */ /* 0x000fe40004000000 */
[----:B------:R-:W-:Y:S01]  /*178e0*/  IABS R15, R15 ;  /* 0x0000000f000f7213 */ /* 0x000fe20000000000 */
[----:B------:R-:W-:Y:S01]  /*178f0*/  FFMA.FTZ R195, -R0, R3, R195 ;  /* 0x0000000300c37223 */ /* 0x000fe200000101c3 */
[----:B------:R-:W-:Y:S01]  /*17900*/  IMAD.IADD R3, R97, 0x1, -R134 ;  /* 0x0000000161037824 */ /* 0x000fe200078e0a86 */
[----:B------:R-:W-:Y:S02]  /*17910*/  ISETP.GE.AND P0, PT, R178, R59, PT ;  /* 0x0000003bb200720c */ /* 0x000fe40003f06270 */
[----:B------:R-:W-:-:S02]  /*17920*/  IABS R26, R26 ;  /* 0x0000001a001a7213 */ /* 0x000fc40000000000 */
[----:B------:R-:W-:Y:S02]  /*17930*/  IABS R3, R3 ;  /* 0x0000000300037213 */ /* 0x000fe40000000000 */
[----:B------:R-:W-:Y:S01]  /*17940*/  IABS R178, R170 ;  /* 0x000000aa00b27213 */ /* 0x000fe20000000000 */
[C---:B------:R-:W-:Y:S01]  /*17950*/  IMAD.IADD R170, R97.reuse, 0x1, -R146 ;  /* 0x0000000161aa7824 */ /* 0x040fe200078e0a92 */
[----:B------:R-:W-:Y:S01]  /*17960*/  I2FP.F32.S32 R186, R186 ;  /* 0x000000ba00ba7245 */ /* 0x000fe20000201400 */
[----:B------:R-:W-:Y:S01]  /*17970*/  IMAD.IADD R83, R97, 0x1, -R60 ;  /* 0x0000000161537824 */ /* 0x000fe200078e0a3c */
[----:B------:R-:W-:Y:S02]  /*17980*/  I2FP.F32.S32 R15, R15 ;  /* 0x0000000f000f7245 */ /* 0x000fe40000201400 */
[----:B------:R-:W-:Y:S01]  /*17990*/  I2FP.F32.S32 R3, R3 ;  /* 0x0000000300037245 */ /* 0x000fe20000201400 */
        /* <DEDUP_REMOVED lines=8> */
[----:B------:R-:W-:Y:S02]  /*17a20*/  I2FP.F32.S32 R190, R190 ;  /* 0x000000be00be7245 */ /* 0x000fe40000201400 */
        /* <DEDUP_REMOVED lines=8> */
[----:B------:R-:W-:Y:S01]  /*17ab0*/  IABS R83, R83 ;  /* 0x0000005300537213 */ /* 0x000fe20000000000 */
[C---:B------:R-:W-:Y:S01]  /*17ac0*/  FFMA.FTZ R190, -R0.reuse, R190, R209 ;  /* 0x000000be00be7223 */ /* 0x040fe200000101d1 */
[----:B------:R-:W-:Y:S01]  /*17ad0*/  IABS R184, R184 ;  /* 0x000000b800b87213 */ /* 0x000fe20000000000 */
[----:B------:R-:W-:Y:S01]  /*17ae0*/  FFMA.FTZ R178, -R0, R178, R181 ;  /* 0x000000b200b27223 */ /* 0x000fe200000101b5 */
[----:B------:R-:W-:Y:S01]  /*17af0*/  FSEL R159, R159, -INF , !P1 ;  /* 0xff8000009f9f7808 */ /* 0x000fe20004800000 */
[----:B------:R-:W-:Y:S01]  /*17b00*/  IMAD.IADD R172, R97, 0x1, -R136 ;  /* 0x0000000161ac7824 */ /* 0x000fe200078e0a88 */
[----:B------:R-:W-:-:S02]  /*17b10*/  FSEL R174, R173, -INF , !P1 ;  /* 0xff800000adae7808 */ /* 0x000fc40004800000 */
[----:B------:R-:W-:Y:S02]  /*17b20*/  IABS R22, R22 ;  /* 0x0000001600167213 */ /* 0x000fe40000000000 */
[----:B------:R-:W-:Y:S02]  /*17b30*/  I2FP.F32.S32 R180, R180 ;  /* 0x000000b400b47245 */ /* 0x000fe40000201400 */
[----:B------:R-:W-:Y:S02]  /*17b40*/  ISETP.GE.AND P1, PT, R156, R59, PT ;  /* 0x0000003b9c00720c */ /* 0x000fe40003f26270 */
[----:B------:R-:W-:Y:S01]  /*17b50*/  FSEL R179, R107, -INF , !P3 ;  /* 0xff8000006bb37808 */ /* 0x000fe20005800000 */
[----:B------:R-:W-:Y:S01]  /*17b60*/  FFMA.FTZ R180, -R0, R180, R189 ;  /* 0x000000b400b47223 */ /* 0x000fe200000101bd */
[----:B------:R-:W-:Y:S02]  /*17b70*/  FSEL R186, R186, -INF , !P3 ;  /* 0xff800000baba7808 */ /* 0x000fe40005800000 */
[----:B------:R-:W-:-:S02]  /*17b80*/  I2FP.F32.S32 R170, R170 ;  /* 0x000000aa00aa7245 */ /* 0x000fc40000201400 */
[----:B------:R-:W-:Y:S02]  /*17b90*/  I2FP.F32.S32 R93, R93 ;  /* 0x0000005d005d7245 */ /* 0x000fe40000201400 */
[----:B------:R-:W-:Y:S01]  /*17ba0*/  IABS R194, R194 ;  /* 0x000000c200c27213 */ /* 0x000fe20000000000 */
[C---:B------:R-:W-:Y:S01]  /*17bb0*/  FFMA.FTZ R170, -R0.reuse, R170, R247 ;  /* 0x000000aa00aa7223 */ /* 0x040fe200000101f7 */
[----:B------:R-:W-:Y:S01]  /*17bc0*/  IABS R192, R192 ;  /* 0x000000c000c07213 */ /* 0x000fe20000000000 */
[----:B------:R-:W-:Y:S01]  /*17bd0*/  FFMA.FTZ R82, -R0, R93, R82 ;  /* 0x0000005d00527223 */ /* 0x000fe20000010152 */
[----:B------:R-:W-:Y:S02]  /*17be0*/  ISETP.GE.AND P3, PT, R142, R59, PT ;  /* 0x0000003b8e00720c */ /* 0x000fe40003f66270 */
[----:B------:R-:W-:Y:S02]  /*17bf0*/  IABS R95, R95 ;  /* 0x0000005f005f7213 */ /* 0x000fe40000000000 */
[----:B------:R-:W-:-:S02]  /*17c00*/  I2FP.F32.S32 R83, R83 ;  /* 0x0000005300537245 */ /* 0x000fc40000201400 */
[----:B------:R-:W-:Y:S02]  /*17c10*/  I2FP.F32.S32 R184, R184 ;  /* 0x000000b800b87245 */ /* 0x000fe40000201400 */
[----:B------:R-:W-:Y:S02]  /*17c20*/  IABS R15, R15 ;  /* 0x0000000f000f7213 */ /* 0x000fe40000000000 */
[----:B------:R-:W-:Y:S02]  /*17c30*/  I2FP.F32.S32 R22, R22 ;  /* 0x0000001600167245 */ /* 0x000fe40000201400 */
[----:B------:R-:W-:Y:S02]  /*17c40*/  FSEL R200, R195, -INF , !P1 ;  /* 0xff800000c3c87808 */ /* 0x000fe40004800000 */
[----:B------:R-:W-:Y:S01]  /*17c50*/  IABS R3, R3 ;  /* 0x0000000300037213 */ /* 0x000fe20000000000 */
[----:B------:R-:W-:Y:S01]  /*17c60*/  IMAD.IADD R93, R97, 0x1, -R62 ;  /* 0x00000001615d7824 */ /* 0x000fe200078e0a3e */
[----:B------:R-:W-:-:S02]  /*17c70*/  IABS R26, R26 ;  /* 0x0000001a001a7213 */ /* 0x000fc40000000000 */
[----:B------:R-:W-:Y:S02]  /*17c80*/  I2FP.F32.S32 R194, R194 ;  /* 0x000000c200c27245 */ /* 0x000fe40000201400 */
[----:B------:R-:W-:Y:S02]  /*17c90*/  I2FP.F32.S32 R192, R192 ;  /* 0x000000c000c07245 */ /* 0x000fe40000201400 */
[----:B------:R-:W-:Y:S02]  /*17ca0*/  FSEL R191, R191, -INF , !P1 ;  /* 0xff800000bfbf7808 */ /* 0x000fe40004800000 */
[----:B------:R-:W-:Y:S02]  /*17cb0*/  FSEL R190, R190, -INF , !P3 ;  /* 0xff800000bebe7808 */ /* 0x000fe40005800000 */
[----:B------:R-:W-:Y:S01]  /*17cc0*/  I2FP.F32.S32 R95, R95 ;  /* 0x0000005f005f7245 */ /* 0x000fe20000201400 */
[C---:B------:R-:W-:Y:S01]  /*17cd0*/  FFMA.FTZ R102, -R0.reuse, R83, R102 ;  /* 0x0000005300667223 */ /* 0x040fe20000010166 */
[----:B------:R-:W-:Y:S01]  /*17ce0*/  FSEL R195, R213, -INF , !P3 ;  /* 0xff800000d5c37808 */ /* 0x000fe20005800000 */
[----:B------:R-:W-:Y:S01]  /*17cf0*/  FFMA.FTZ R184, -R0, R184, R187 ;  /* 0x000000b800b87223 */ /* 0x000fe200000101bb */
[----:B------:R-:W-:Y:S01]  /*17d00*/  ISETP.GE.AND P1, PT, R146, R59, PT ;  /* 0x0000003b9200720c */ /* 0x000fe20003f26270 */
[----:B------:R-:W-:Y:S01]  /*17d10*/  FFMA.FTZ R42, -R0, R22, R155 ;  /* 0x00000016002a7223 */ /* 0x000fe2000001019b */
[----:B------:R-:W-:-:S02]  /*17d20*/  IABS R188, R188 ;  /* 0x000000bc00bc7213 */ /* 0x000fc40000000000 */
[----:B------:R-:W-:Y:S01]  /*17d30*/  IABS R168, R168 ;  /* 0x000000a800a87213 */ /* 0x000fe20000000000 */
[----:B------:R-:W-:Y:S01]  /*17d40*/  IMAD.IADD R83, R97, 0x1, -R48 ;  /* 0x0000000161537824 */ /* 0x000fe200078e0a30 */
[----:B------:R-:W-:Y:S01]  /*17d50*/  ISETP.GE.AND P3, PT, R134, R59, PT ;  /* 0x0000003b8600720c */ /* 0x000fe20003f66270 */
[C---:B------:R-:W-:Y:S01]  /*17d60*/  FFMA.FTZ R194, -R0.reuse, R194, R197 ;  /* 0x000000c200c27223 */ /* 0x040fe200000101c5 */
[----:B------:R-:W-:Y:S01]  /*17d70*/  I2FP.F32.S32 R15, R15 ;  /* 0x0000000f000f7245 */ /* 0x000fe20000201400 */
[----:B------:R-:W-:Y:S01]  /*17d80*/  FFMA.FTZ R192, -R0, R192, R211 ;  /* 0x000000c000c07223 */ /* 0x000fe200000101d3 */
[----:B------:R-:W-:Y:S02]  /*17d90*/  FSEL R167, R167, -INF , !P5 ;  /* 0xff800000a7a77808 */ /* 0x000fe40006800000 */
[----:B------:R-:W-:Y:S02]  /*17da0*/  FSEL R178, R178, -INF , !P5 ;  /* 0xff800000b2b27808 */ /* 0x000fe40006800000 */
[----:B------:R-:W-:Y:S01]  /*17db0*/  I2FP.F32.S32 R3, R3 ;  /* 0x0000000300037245 */ /* 0x000fe20000201400 */
[C---:B------:R-:W-:Y:S01]  /*17dc0*/  FFMA.FTZ R92, -R0.reuse, R95, R92 ;  /* 0x0000005f005c7223 */ /* 0x040fe2000001015c */
[----:B------:R-:W-:Y:S01]  /*17dd0*/  I2FP.F32.S32 R26, R26 ;  /* 0x0000001a001a7245 */ /* 0x000fe20000201400 */
[----:B------:R-:W-:Y:S01]  /*17de0*/  FFMA.FTZ R22, -R0, R22, R143 ;  /* 0x0000001600167223 */ /* 0x000fe2000001018f */
[----:B------:R-:W-:-:S02]  /*17df0*/  ISETP.GE.AND P5, PT, R152, R59, PT ;  /* 0x0000003b9800720c */ /* 0x000fc40003fa6270 */
[----:B------:R-:W-:Y:S02]  /*17e00*/  FSEL R163, R157, -INF , !P4 ;  /* 0xff8000009da37808 */ /* 0x000fe40006000000 */
[----:B------:R-:W-:Y:S02]  /*17e10*/  FSEL R176, R161, -INF , !P4 ;  /* 0xff800000a1b07808 */ /* 0x000fe40006000000 */
[----:B------:R-:W-:Y:S02]  /*17e20*/  FSEL R177, R177, -INF , !P0 ;  /* 0xff800000b1b17808 */ /* 0x000fe40004000000 */
[----:B------:R-:W-:Y:S02]  /*17e30*/  FSEL R180, R180, -INF , !P0 ;  /* 0xff800000b4b47808 */ /* 0x000fe40004000000 */
[----:B------:R-:W-:Y:S02]  /*17e40*/  I2FP.F32.S32 R188, R188 ;  /* 0x000000bc00bc7245 */ /* 0x000fe40000201400 */
[----:B------:R-:W-:-:S02]  /*17e50*/  FSEL R175, R175, -INF , !P1 ;  /* 0xff800000afaf7808 */ /* 0x000fc40004800000 */
[----:B------:R-:W-:Y:S02]  /*17e60*/  FSEL R170, R170, -INF , !P1 ;  /* 0xff800000aaaa7808 */ /* 0x000fe40004800000 */
[----:B------:R-:W-:Y:S02]  /*17e70*/  I2FP.F32.S32 R168, R168 ;  /* 0x000000a800a87245 */ /* 0x000fe40000201400 */
[----:B------:R-:W-:Y:S01]  /*17e80*/  FSEL R155, R104, -INF , !P3 ;  /* 0xff800000689b7808 */ /* 0x000fe20005800000 */
[----:B------:R-:W-:Y:S01]  /*17e90*/  FFMA.FTZ R106, -R0, R15, R106 ;  /* 0x0000000f006a7223 */ /* 0x000fe2000001016a */
[----:B------:R-:W-:Y:S02]  /*17ea0*/  FSEL R152, R94, -INF , !P3 ;  /* 0xff8000005e987808 */ /* 0x000fe40005800000 */
[----:B------:R-:W-:Y:S01]  /*17eb0*/  IABS R93, R93 ;  /* 0x0000005d005d7213 */ /* 0x000fe20000000000 */
[----:B------:R-:W-:Y:S01]  /*17ec0*/  FFMA.FTZ R110, -R0, R3, R110 ;  /* 0x00000003006e7223 */ /* 0x000fe2000001016e */
[-C--:B------:R-:W-:Y:S01]  /*17ed0*/  ISETP.GE.AND P4, PT, R154, R59.reuse, PT ;  /* 0x0000003b9a00720c */ /* 0x080fe20003f86270 */
[----:B------:R-:W-:Y:S01]  /*17ee0*/  FFMA.FTZ R26, -R0, R26, R151 ;  /* 0x0000001a001a7223 */ /* 0x000fe20000010197 */
[-C--:B------:R-:W-:Y:S01]  /*17ef0*/  ISETP.GE.AND P0, PT, R166, R59.reuse, PT ;  /* 0x0000003ba600720c */ /* 0x080fe20003f06270 */
[----:B------:R-:W-:Y:S01]  /*17f00*/  FFMA.FTZ R188, -R0, R188, R215 ;  /* 0x000000bc00bc7223 */ /* 0x000fe200000101d7 */
[-C--:B------:R-:W-:Y:S01]  /*17f10*/  ISETP.GE.AND P1, PT, R76, R59.reuse, PT ;  /* 0x0000003b4c00720c */ /* 0x080fe20003f26270 */
[----:B------:R-:W-:Y:S01]  /*17f20*/  FFMA.FTZ R168, -R0, R168, R251 ;  /* 0x000000a800a87223 */ /* 0x000fe200000101fb */
[----:B------:R-:W-:Y:S01]  /*17f30*/  ISETP.GE.AND P3, PT, R50, R59, PT ;  /* 0x0000003b3200720c */ /* 0x000fe20003f66270 */
[C---:B------:R-:W-:Y:S01]  /*17f40*/  IMAD.IADD R50, R97.reuse, 0x1, -R50 ;  /* 0x0000000161327824 */ /* 0x040fe200078e0a32 */
[----:B------:R-:W-:Y:S01]  /*17f50*/  FSEL R184, R184, -INF , !P6 ;  /* 0xff800000b8b87808 */ /* 0x000fe20007000000 */
[C---:B------:R-:W-:Y:S01]  /*17f60*/  IMAD.IADD R15, R97.reuse, 0x1, -R38 ;  /* 0x00000001610f7824 */ /* 0x040fe200078e0a26 */
[----:B------:R-:W-:Y:S01]  /*17f70*/  IABS R83, R83 ;  /* 0x0000005300537213 */ /* 0x000fe20000000000 */
[----:B------:R-:W-:Y:S01]  /*17f80*/  IMAD.IADD R3, R97, 0x1, -R54 ;  /* 0x0000000161037824 */ /* 0x000fe200078e0a36 */
[----:B------:R-:W-:-:S02]  /*17f90*/  ISETP.GE.AND P6, PT, R150, R59, PT ;  /* 0x0000003b9600720c */ /* 0x000fc40003fc6270 */
[----:B------:R-:W-:Y:S02]  /*17fa0*/  IABS R198, R198 ;  /* 0x000000c600c67213 */ /* 0x000fe40000000000 */
[----:B------:R-:W-:Y:S02]  /*17fb0*/  IABS R196, R196 ;  /* 0x000000c400c47213 */ /* 0x000fe40000000000 */
[----:B------:R-:W-:Y:S02]  /*17fc0*/  FSEL R183, R183, -INF , !P4 ;  /* 0xff800000b7b77808 */ /* 0x000fe40006000000 */
[----:B------:R-:W-:Y:S02]  /*17fd0*/  FSEL R194, R194, -INF , !P4 ;  /* 0xff800000c2c27808 */ /* 0x000fe40006000000 */
[----:B------:R-:W-:Y:S02]  /*17fe0*/  FSEL R197, R207, -INF , !P0 ;  /* 0xff800000cfc57808 */ /* 0x000fe40004000000 */
[----:B------:R-:W-:-:S02]  /*17ff0*/  FSEL R192, R192, -INF , !P0 ;  /* 0xff800000c0c07808 */ /* 0x000fc40004000000 */
[----:B------:R-:W-:Y:S02]  /*18000*/  I2FP.F32.S32 R93, R93 ;  /* 0x0000005d005d7245 */ /* 0x000fe40000201400 */
[----:B------:R-:W-:Y:S02]  /*18010*/  FSEL R151, R108, -INF , !P1 ;  /* 0xff8000006c977808 */ /* 0x000fe40004800000 */
[----:B------:R-:W-:Y:S02]  /*18020*/  FSEL R150, R92, -INF , !P1 ;  /* 0xff8000005c967808 */ /* 0x000fe40004800000 */
[-C--:B------:R-:W-:Y:S02]  /*18030*/  ISETP.GE.AND P4, PT, R140, R59.reuse, PT ;  /* 0x0000003b8c00720c */ /* 0x080fe40003f86270 */
[-C--:B------:R-:W-:Y:S02]  /*18040*/  ISETP.GE.AND P0, PT, R132, R59.reuse, PT ;  /* 0x0000003b8400720c */ /* 0x080fe40003f06270 */
[----:B------:R-:W-:-:S02]  /*18050*/  ISETP.GE.AND P1, PT, R48, R59, PT ;  /* 0x0000003b3000720c */ /* 0x000fc40003f26270 */
[----:B------:R-:W-:Y:S02]  /*18060*/  IABS R48, R50 ;  /* 0x0000003200307213 */ /* 0x000fe40000000000 */
[----:B------:R-:W-:Y:S02]  /*18070*/  I2FP.F32.S32 R83, R83 ;  /* 0x0000005300537245 */ /* 0x000fe40000201400 */
[----:B------:R-:W-:Y:S02]  /*18080*/  I2FP.F32.S32 R198, R198 ;  /* 0x000000c600c67245 */ /* 0x000fe40000201400 */
[----:B------:R-:W-:Y:S02]  /*18090*/  I2FP.F32.S32 R196, R196 ;  /* 0x000000c400c47245 */ /* 0x000fe40000201400 */
[----:B------:R-:W-:Y:S01]  /*180a0*/  IABS R15, R15 ;  /* 0x0000000f000f7213 */ /* 0x000fe20000000000 */
[----:B------:R-:W-:Y:S01]  /*180b0*/  FFMA.FTZ R100, -R0, R93, R100 ;  /* 0x0000005d00647223 */ /* 0x000fe20000010164 */
[----:B------:R-:W-:-:S02]  /*180c0*/  IABS R182, R182 ;  /* 0x000000b600b67213 */ /* 0x000fc40000000000 */
[----:B------:R-:W-:Y:S02]  /*180d0*/  IABS R172, R172 ;  /* 0x000000ac00ac7213 */ /* 0x000fe40000000000 */
[----:B------:R-:W-:Y:S02]  /*180e0*/  IABS R3, R3 ;  /* 0x0000000300037213 */ /* 0x000fe40000000000 */
[----:B------:R-:W-:Y:S02]  /*180f0*/  FSEL R193, R193, -INF , !P4 ;  /* 0xff800000c1c17808 */ /* 0x000fe40006000000 */
[----:B------:R-:W-:Y:S02]  /*18100*/  FSEL R188, R188, -INF , !P4 ;  /* 0xff800000bcbc7808 */ /* 0x000fe40006000000 */
[----:B------:R-:W-:Y:S02]  /*18110*/  FSEL R173, R99, -INF , !P0 ;  /* 0xff80000063ad7808 */ /* 0x000fe40004000000 */
[----:B------:R-:W-:Y:S01]  /*18120*/  FSEL R168, R168, -INF , !P0 ;  /* 0xff800000a8a87808 */ /* 0x000fe20004000000 */
[----:B------:R-:W-:Y:S01]  /*18130*/  FFMA.FTZ R72, -R0, R83, R72 ;  /* 0x0000005300487223 */ /* 0x000fe20000010148 */
[-C--:B------:R-:W-:Y:S01]  /*18140*/  ISETP.GE.AND P4, PT, R130, R59.reuse, PT ;  /* 0x0000003b8200720c */ /* 0x080fe20003f86270 */
[----:B------:R-:W-:Y:S01]  /*18150*/  FFMA.FTZ R198, -R0, R198, R203 ;  /* 0x000000c600c67223 */ /* 0x000fe200000101cb */
[----:B------:R-:W-:Y:S01]  /*18160*/  ISETP.GE.AND P0, PT, R62, R59, PT ;  /* 0x0000003b3e00720c */ /* 0x000fe20003f06270 */
[----:B------:R-:W-:Y:S01]  /*18170*/  FFMA.FTZ R196, -R0, R196, R205 ;  /* 0x000000c400c47223 */ /* 0x000fe200000101cd */
[----:B------:R-:W-:-:S02]  /*18180*/  I2FP.F32.S32 R48, R48 ;  /* 0x0000003000307245 */ /* 0x000fc40000201400 */
[----:B------:R-:W-:Y:S02]  /*18190*/  I2FP.F32.S32 R15, R15 ;  /* 0x0000000f000f7245 */ /* 0x000fe40000201400 */
[----:B------:R-:W-:Y:S02]  /*181a0*/  I2FP.F32.S32 R182, R182 ;  /* 0x000000b600b67245 */ /* 0x000fe40000201400 */
[----:B------:R-:W-:Y:S02]  /*181b0*/  I2FP.F32.S32 R172, R172 ;  /* 0x000000ac00ac7245 */ /* 0x000fe40000201400 */
[----:B------:R-:W-:Y:S01]  /*181c0*/  I2FP.F32.S32 R3, R3 ;  /* 0x0000000300037245 */ /* 0x000fe20000201400 */
[----:B------:R-:W-:Y:S01]  /*181d0*/  FFMA.FTZ R73, -R0, R48, R73 ;  /* 0x0000003000497223 */ /* 0x000fe20000010149 */
[----:B------:R-:W-:Y:S02]  /*181e0*/  FSEL R169, R169, -INF , !P4 ;  /* 0xff800000a9a97808 */ /* 0x000fe40006000000 */
[----:B------:R-:W-:-:S02]  /*181f0*/  FSEL R166, R82, -INF , !P4 ;  /* 0xff80000052a67808 */ /* 0x000fc40006000000 */
[----:B------:R-:W-:Y:S02]  /*18200*/  FSEL R149, R112, -INF , !P0 ;  /* 0xff80000070957808 */ /* 0x000fe40004000000 */
[----:B------:R-:W-:Y:S01]  /*18210*/  FSEL R146, R100, -INF , !P0 ;  /* 0xff80000064927808 */ /* 0x000fe20004000000 */
[----:B------:R-:W-:Y:S01]  /*18220*/  FFMA.FTZ R74, -R0, R15, R74 ;  /* 0x0000000f004a7223 */ /* 0x000fe2000001014a */
[-C--:B------:R-:W-:Y:S01]  /*18230*/  ISETP.GE.AND P4, PT, R80, R59.reuse, PT ;  /* 0x0000003b5000720c */ /* 0x080fe20003f86270 */
[----:B------:R-:W-:Y:S01]  /*18240*/  FFMA.FTZ R182, -R0, R182, R219 ;  /* 0x000000b600b67223 */ /* 0x000fe200000101db */
[----:B------:R-:W-:Y:S01]  /*18250*/  ISETP.GE.AND P0, PT, R46, R59, PT ;  /* 0x0000003b2e00720c */ /* 0x000fe20003f06270 */
[----:B------:R-:W-:Y:S01]  /*18260*/  FFMA.FTZ R172, -R0, R172, R223 ;  /* 0x000000ac00ac7223 */ /* 0x000fe200000101df */
[----:B------:R-:W-:Y:S01]  /*18270*/  FSEL R137, R122, -INF , !P1 ;  /* 0xff8000007a897808 */ /* 0x000fe20004800000 */
[----:B------:R-:W-:Y:S01]  /*18280*/  FFMA.FTZ R64, -R0, R3, R64 ;  /* 0x0000000300407223 */ /* 0x000fe20000010140 */
[----:B------:R-:W-:Y:S01]  /*18290*/  FSEL R134, R72, -INF , !P1 ;  /* 0xff80000048867808 */ /* 0x000fe20004800000 */
[----:B------:R-:W-:Y:S01]  /*182a0*/  IMAD.IADD R46, R97, 0x1, -R46 ;  /* 0x00000001612e7824 */ /* 0x000fe200078e0a2e */
[----:B------:R-:W-:Y:S01]  /*182b0*/  FSEL R185, R185, -INF , !P5 ;  /* 0xff800000b9b97808 */ /* 0x000fe20006800000 */
[----:B------:R-:W-:Y:S01]  /*182c0*/  IMAD.IADD R3, R97, 0x1, -R34 ;  /* 0x0000000161037824 */ /* 0x000fe200078e0a22 */
[----:B------:R-:W-:-:S02]  /*182d0*/  FSEL R198, R198, -INF , !P5 ;  /* 0xff800000c6c67808 */ /* 0x000fc40006800000 */
[----:B------:R-:W-:Y:S02]  /*182e0*/  FSEL R187, R201, -INF , !P6 ;  /* 0xff800000c9bb7808 */ /* 0x000fe40007000000 */
[----:B------:R-:W-:Y:S02]  /*182f0*/  FSEL R196, R196, -INF , !P6 ;  /* 0xff800000c4c47808 */ /* 0x000fe40007000000 */
[-C--:B------:R-:W-:Y:S02]  /*18300*/  ISETP.GE.AND P1, PT, R38, R59.reuse, PT ;  /* 0x0000003b2600720c */ /* 0x080fe40003f26270 */
[-C--:B------:R-:W-:Y:S02]  /*18310*/  ISETP.GE.AND P5, PT, R138, R59.reuse, PT ;  /* 0x0000003b8a00720c */ /* 0x080fe40003fa6270 */
[----:B------:R-:W-:Y:S02]  /*18320*/  ISETP.GE.AND P6, PT, R136, R59, PT ;  /* 0x0000003b8800720c */ /* 0x000fe40003fc6270 */
[----:B------:R-:W-:-:S02]  /*18330*/  FSEL R141, R118, -INF , !P4 ;  /* 0xff800000768d7808 */ /* 0x000fc40006000000 */
[----:B------:R-:W-:Y:S02]  /*18340*/  FSEL R138, R110, -INF , !P4 ;  /* 0xff8000006e8a7808 */ /* 0x000fe40006000000 */
[----:B------:R-:W-:Y:S01]  /*18350*/  FSEL R135, R124, -INF , !P0 ;  /* 0xff8000007c877808 */ /* 0x000fe20004000000 */
[----:B------:R-:W-:Y:S01]  /*18360*/  IMAD.IADD R124, R97, 0x1, -R32 ;  /* 0x00000001617c7824 */ /* 0x000fe200078e0a20 */
[----:B------:R-:W-:Y:S02]  /*18370*/  FSEL R139, R120, -INF , !P3 ;  /* 0xff800000788b7808 */ /* 0x000fe40005800000 */
[----:B------:R-:W-:Y:S02]  /*18380*/  FSEL R136, R73, -INF , !P3 ;  /* 0xff80000049887808 */ /* 0x000fe40005800000 */
[-C--:B------:R-:W-:Y:S01]  /*18390*/  ISETP.GE.AND P4, PT, R32, R59.reuse, PT ;  /* 0x0000003b2000720c */ /* 0x080fe20003f86270 */
[C---:B------:R-:W-:Y:S01]  /*183a0*/  IMAD.IADD R32, R97.reuse, 0x1, -R30 ;  /* 0x0000000161207824 */ /* 0x040fe200078e0a1e */
[----:B------:R-:W-:Y:S01]  /*183b0*/  ISETP.GE.AND P3, PT, R30, R59, PT ;  /* 0x0000003b1e00720c */ /* 0x000fe20003f66270 */
[----:B------:R-:W-:Y:S01]  /*183c0*/  IMAD.IADD R30, R97, 0x1, -R28 ;  /* 0x00000001611e7824 */ /* 0x000fe200078e0a1c */
[----:B------:R-:W-:-:S02]  /*183d0*/  FSEL R133, R78, -INF , !P1 ;  /* 0xff8000004e857808 */ /* 0x000fc40004800000 */
[----:B------:R-:W-:Y:S02]  /*183e0*/  FSEL R130, R74, -INF , !P1 ;  /* 0xff8000004a827808 */ /* 0x000fe40004800000 */
[----:B------:R-:W-:Y:S02]  /*183f0*/  FSEL R189, R221, -INF , !P5 ;  /* 0xff800000ddbd7808 */ /* 0x000fe40006800000 */
[----:B------:R-:W-:Y:S02]  /*18400*/  FSEL R182, R182, -INF , !P5 ;  /* 0xff800000b6b67808 */ /* 0x000fe40006800000 */
[----:B------:R-:W-:Y:S02]  /*18410*/  FSEL R181, R249, -INF , !P6 ;  /* 0xff800000f9b57808 */ /* 0x000fe40007000000 */
[----:B------:R-:W-:Y:S02]  /*18420*/  FSEL R172, R172, -INF , !P6 ;  /* 0xff800000acac7808 */ /* 0x000fe40007000000 */
[-C--:B------:R-:W-:Y:S01]  /*18430*/  ISETP.GE.AND P1, PT, R28, R59.reuse, PT ;  /* 0x0000003b1c00720c */ /* 0x080fe20003f26270 */
[----:B------:R-:W-:Y:S01]  /*18440*/  IMAD.IADD R28, R97, 0x1, -R44 ;  /* 0x00000001611c7824 */ /* 0x000fe200078e0a2c */
[----:B------:R-:W-:-:S02]  /*18450*/  ISETP.GE.AND P5, PT, R128, R59, PT ;  /* 0x0000003b8000720c */ /* 0x000fc40003fa6270 */
[----:B------:R-:W-:Y:S02]  /*18460*/  ISETP.GE.AND P6, PT, R126, R59, PT ;  /* 0x0000003b7e00720c */ /* 0x000fe40003fc6270 */
[----:B------:R-:W-:Y:S02]  /*18470*/  IABS R46, R46 ;  /* 0x0000002e002e7213 */ /* 0x000fe40000000000 */
[----:B------:R-:W-:Y:S02]  /*18480*/  IABS R3, R3 ;  /* 0x0000000300037213 */ /* 0x000fe40000000000 */
[----:B------:R-:W-:Y:S02]  /*18490*/  FSEL R161, R96, -INF , !P5 ;  /* 0xff80000060a17808 */ /* 0x000fe40006800000 */
[----:B------:R-:W-:Y:S02]  /*184a0*/  FSEL R156, R86, -INF , !P5 ;  /* 0xff800000569c7808 */ /* 0x000fe40006800000 */
[----:B------:R-:W-:-:S02]  /*184b0*/  FSEL R157, R98, -INF , !P6 ;  /* 0xff800000629d7808 */ /* 0x000fc40007000000 */
[----:B------:R-:W-:Y:S02]  /*184c0*/  FSEL R154, R90, -INF , !P6 ;  /* 0xff8000005a9a7808 */ /* 0x000fe40007000000 */
[----:B------:R-:W-:Y:S02]  /*184d0*/  I2FP.F32.S32 R46, R46 ;  /* 0x0000002e002e7245 */ /* 0x000fe40000201400 */
[----:B------:R-:W-:Y:S02]  /*184e0*/  I2FP.F32.S32 R3, R3 ;  /* 0x0000000300037245 */ /* 0x000fe40000201400 */
[-C--:B------:R-:W-:Y:S02]  /*184f0*/  ISETP.GE.AND P5, PT, R60, R59.reuse, PT ;  /* 0x0000003b3c00720c */ /* 0x080fe40003fa6270 */
[----:B------:R-:W-:Y:S02]  /*18500*/  ISETP.GE.AND P6, PT, R56, R59, PT ;  /* 0x0000003b3800720c */ /* 0x000fe40003fc6270 */
[----:B------:R-:W-:-:S02]  /*18510*/  IABS R30, R30 ;  /* 0x0000001e001e7213 */ /* 0x000fc40000000000 */
[----:B------:R-:W-:Y:S01]  /*18520*/  IABS R28, R28 ;  /* 0x0000001c001c7213 */ /* 0x000fe20000000000 */
[----:B------:R-:W-:Y:S01]  /*18530*/  FFMA.FTZ R75, -R0, R46, R75 ;  /* 0x0000002e004b7223 */ /* 0x000fe2000001014b */
[----:B------:R-:W-:Y:S01]  /*18540*/  FSEL R145, R114, -INF , !P5 ;  /* 0xff80000072917808 */ /* 0x000fe20006800000 */
[----:B------:R-:W-:Y:S01]  /*18550*/  FFMA.FTZ R45, -R0, R3, R45 ;  /* 0x00000003002d7223 */ /* 0x000fe2000001012d */
[----:B------:R-:W-:Y:S02]  /*18560*/  FSEL R142, R102, -INF , !P5 ;  /* 0xff800000668e7808 */ /* 0x000fe40006800000 */
[----:B------:R-:W-:Y:S02]  /*18570*/  FSEL R143, R116, -INF , !P6 ;  /* 0xff800000748f7808 */ /* 0x000fe40007000000 */
[----:B------:R-:W-:Y:S02]  /*18580*/  FSEL R140, R106, -INF , !P6 ;  /* 0xff8000006a8c7808 */ /* 0x000fe40007000000 */
[----:B------:R-:W-:-:S02]  /*18590*/  IABS R124, R124 ;  /* 0x0000007c007c7213 */ /* 0x000fc40000000000 */
[----:B------:R-:W-:Y:S02]  /*185a0*/  I2FP.F32.S32 R30, R30 ;  /* 0x0000001e001e7245 */ /* 0x000fe40000201400 */
[----:B------:R-:W-:Y:S02]  /*185b0*/  I2FP.F32.S32 R28, R28 ;  /* 0x0000001c001c7245 */ /* 0x000fe40000201400 */
[-C--:B------:R-:W-:Y:S02]  /*185c0*/  ISETP.GE.AND P6, PT, R54, R59.reuse, PT ;  /* 0x0000003b3600720c */ /* 0x080fe40003fc6270 */
[----:B------:R-:W-:Y:S01]  /*185d0*/  ISETP.GE.AND P5, PT, R34, R59, PT ;  /* 0x0000003b2200720c */ /* 0x000fe20003fa6270 */
[C---:B------:R-:W-:Y:S01]  /*185e0*/  FFMA.FTZ R11, -R0.reuse, R30, R11 ;  /* 0x0000001e000b7223 */ /* 0x040fe2000001010b */
[----:B------:R-:W-:Y:S01]  /*185f0*/  IABS R32, R32 ;  /* 0x0000002000207213 */ /* 0x000fe20000000000 */
[----:B------:R-:W-:Y:S01]  /*18600*/  FFMA.FTZ R25, -R0, R28, R25 ;  /* 0x0000001c00197223 */ /* 0x000fe20000010119 */
[----:B------:R-:W-:-:S02]  /*18610*/  I2FP.F32.S32 R124, R124 ;  /* 0x0000007c007c7245 */ /* 0x000fc40000201400 */
[----:B------:R-:W-:Y:S02]  /*18620*/  FSEL R132, R75, -INF , !P0 ;  /* 0xff8000004b847808 */ /* 0x000fe40004000000 */
[----:B------:R-:W-:Y:S02]  /*18630*/  FSEL R129, R129, -INF , !P6 ;  /* 0xff80000081817808 */ /* 0x000fe40007000000 */
[----:B------:R-:W-:Y:S02]  /*18640*/  FSEL R128, R64, -INF , !P6 ;  /* 0xff80000040807808 */ /* 0x000fe40007000000 */
[----:B------:R-:W-:Y:S02]  /*18650*/  FSEL R127, R40, -INF , !P5 ;  /* 0xff800000287f7808 */ /* 0x000fe40006800000 */
[----:B------:R-:W-:Y:S02]  /*18660*/  FSEL R126, R45, -INF , !P5 ;  /* 0xff8000002d7e7808 */ /* 0x000fe40006800000 */
[----:B------:R-:W-:-:S02]  /*18670*/  ISETP.GE.AND P0, PT, R44, R59, PT ;  /* 0x0000003b2c00720c */ /* 0x000fc40003f06270 */
[-C--:B------:R-:W-:Y:S02]  /*18680*/  ISETP.GE.AND P6, PT, R4, R59.reuse, PT ;  /* 0x0000003b0400720c */ /* 0x080fe40003fc6270 */
[----:B------:R-:W-:Y:S01]  /*18690*/  ISETP.GE.AND P5, PT, R20, R59, PT ;  /* 0x0000003b1400720c */ /* 0x000fe20003fa6270 */
[----:B-----5:R-:W-:Y:S01]  /*186a0*/  FFMA.FTZ R124, -R0, R124, R5 ;  /* 0x0000007c007c7223 */ /* 0x020fe20000010105 */
[----:B------:R-:W-:Y:S02]  /*186b0*/  I2FP.F32.S32 R32, R32 ;  /* 0x0000002000207245 */ /* 0x000fe40000201400 */
[----:B------:R-:W-:Y:S02]  /*186c0*/  FSEL R5, R52, -INF , !P5 ;  /* 0xff80000034057808 */ /* 0x000fe40006800000 */
[----:B------:R-:W-:Y:S02]  /*186d0*/  FSEL R42, R42, -INF , !P6 ;  /* 0xff8000002a2a7808 */ /* 0x000fe40007000000 */
[----:B------:R-:W-:-:S02]  /*186e0*/  FSEL R121, R121, -INF , !P1 ;  /* 0xff80000079797808 */ /* 0x000fc40004800000 */
[----:B------:R-:W-:Y:S02]  /*186f0*/  FSEL R120, R11, -INF , !P1 ;  /* 0xff8000000b787808 */ /* 0x000fe40004800000 */
[----:B------:R-:W-:Y:S02]  /*18700*/  FSEL R119, R24, -INF , !P0 ;  /* 0xff80000018777808 */ /* 0x000fe40004000000 */
[----:B------:R-:W-:Y:S02]  /*18710*/  FSEL R118, R25, -INF , !P0 ;  /* 0xff80000019767808 */ /* 0x000fe40004000000 */
[-C--:B------:R-:W-:Y:S02]  /*18720*/  ISETP.GE.AND P1, PT, R20, R59.reuse, PT ;  /* 0x0000003b1400720c */ /* 0x080fe40003f26270 */
[----:B------:R-:W-:Y:S01]  /*18730*/  ISETP.GE.AND P0, PT, R4, R59, PT ;  /* 0x0000003b0400720c */ /* 0x000fe20003f06270 */
[----:B------:R-:W-:Y:S01]  /*18740*/  FFMA.FTZ R7, -R0, R32, R7 ;  /* 0x0000002000077223 */ /* 0x000fe20000010107 */
[----:B------:R-:W-:Y:S01]  /*18750*/  FSEL R125, R36, -INF , !P4 ;  /* 0xff800000247d7808 */ /* 0x000fe20006000000 */
[----:B------:R-:W-:Y:S01]  /*18760*/  VIADD R38, R4, 0xe8 ;  /* 0x000000e804267836 */ /* 0x000fe20000000000 */
[----:B------:R-:W-:Y:S01]  /*18770*/  FMNMX3.FTZ R36, R42, R13, R5, !PT ;  /* 0x0000000d2a247276 */ /* 0x000fe20007810005 */
[----:B------:R-:W-:Y:S01]  /*18780*/  VIADD R34, R4, 0xe9 ;  /* 0x000000e904227836 */ /* 0x000fe20000000000 */
[----:B------:R-:W-:Y:S01]  /*18790*/  FSEL R26, R26, -INF , !P0 ;  /* 0xff8000001a1a7808 */ /* 0x000fe20004000000 */
[----:B------:R-:W-:-:S02]  /*187a0*/  VIADD R32, R4, 0xf0 ;  /* 0x000000f004207836 */ /* 0x000fc40000000000 */
[C---:B------:R-:W-:Y:S02]  /*187b0*/  VIADD R30, R4.reuse, 0xf1 ;  /* 0x000000f1041e7836 */ /* 0x040fe40000000000 */
[C---:B------:R-:W-:Y:S02]  /*187c0*/  VIADD R28, R4.reuse, 0xf8 ;  /* 0x000000f8041c7836 */ /* 0x040fe40000000000 */
[----:B------:R-:W-:Y:S01]  /*187d0*/  VIADD R40, R4, 0xf9 ;  /* 0x000000f904287836 */ /* 0x000fe20000000000 */
        /* <DEDUP_REMOVED lines=45> */
[----:B------:R-:W-:Y:S01]  /*18ab0*/  FMNMX3.FTZ R25, R25, R150, R146, !PT ;  /* 0x0000009619197276 */ /* 0x000fe20007810092 */
[C---:B------:R-:W-:Y:S01]  /*18ac0*/  IMAD.IADD R20, R2.reuse, 0x1, -R34 ;  /* 0x0000000102147824 */ /* 0x040fe200078e0a22 */
[----:B------:R-:W-:Y:S01]  /*18ad0*/  FSEL R122, R7, -INF , !P3 ;  /* 0xff800000077a7808 */ /* 0x000fe20005800000 */
[----:B------:R-:W-:Y:S01]  /*18ae0*/  IMAD.IADD R11, R2, 0x1, -R32 ;  /* 0x00000001020b7824 */ /* 0x000fe200078e0a20 */
[----:B------:R-:W-:Y:S01]  /*18af0*/  FMNMX3.FTZ R22, R22, R141, R139, !PT ;  /* 0x0000008d16167276 */ /* 0x000fe2000781008b */
[----:B------:R-:W-:Y:S01]  /*18b00*/  IMAD.IADD R7, R2, 0x1, -R30 ;  /* 0x0000000102077824 */ /* 0x000fe200078e0a1e */
[----:B------:R-:W-:Y:S01]  /*18b10*/  ISETP.GE.AND P6, PT, R38, R59, PT ;  /* 0x0000003b2600720c */ /* 0x000fe20003fc6270 */
[C---:B------:R-:W-:Y:S01]  /*18b20*/  IMAD.IADD R3, R2.reuse, 0x1, -R28 ;  /* 0x0000000102037824 */ /* 0x040fe200078e0a1c */
[----:B------:R-:W-:Y:S01]  /*18b30*/  FMNMX3.FTZ R25, R25, R142, R140, !PT ;  /* 0x0000008e19197276 */ /* 0x000fe2000781008c */
[----:B------:R-:W-:Y:S01]  /*18b40*/  IMAD.IADD R15, R2, 0x1, -R40 ;  /* 0x00000001020f7824 */ /* 0x000fe200078e0a28 */
[----:B------:R-:W-:Y:S01]  /*18b50*/  IABS R2, R24 ;  /* 0x0000001800027213 */ /* 0x000fe20000000000 */
[----:B------:R-:W-:Y:S01]  /*18b60*/  IMAD.IADD R38, R97, 0x1, -R38 ;  /* 0x0000000161267824 */ /* 0x000fe200078e0a26 */
[----:B------:R-:W-:-:S02]  /*18b70*/  FSEL R124, R124, -INF , !P4 ;  /* 0xff8000007c7c7808 */ /* 0x000fc40006000000 */
[----:B------:R-:W-:Y:S02]  /*18b80*/  FMNMX3.FTZ R22, R22, R137, R135, !PT ;  /* 0x0000008916167276 */ /* 0x000fe40007810087 */
[-C--:B------:R-:W-:Y:S01]  /*18b90*/  ISETP.GE.AND P5, PT, R34, R59.reuse, PT ;  /* 0x0000003b2200720c */ /* 0x080fe20003fa6270 */
[C---:B------:R-:W-:Y:S01]  /*18ba0*/  IMAD.IADD R34, R97.reuse, 0x1, -R34 ;  /* 0x0000000161227824 */ /* 0x040fe200078e0a22 */
[----:B------:R-:W-:Y:S01]  /*18bb0*/  ISETP.GE.AND P4, PT, R32, R59, PT ;  /* 0x0000003b2000720c */ /* 0x000fe20003f86270 */
[----:B------:R-:W-:Y:S01]  /*18bc0*/  IMAD.IADD R32, R97, 0x1, -R32 ;  /* 0x0000000161207824 */ /* 0x000fe200078e0a20 */
[----:B------:R-:W-:Y:S02]  /*18bd0*/  FMNMX3.FTZ R25, R25, R138, R136, !PT ;  /* 0x0000008a19197276 */ /* 0x000fe40007810088 */
[----:B------:R-:W-:Y:S02]  /*18be0*/  IABS R20, R20 ;  /* 0x0000001400147213 */ /* 0x000fe40000000000 */
[----:B------:R-:W-:-:S02]  /*18bf0*/  I2FP.F32.S32 R2, R2 ;  /* 0x0000000200027245 */ /* 0x000fc40000201400 */
[----:B------:R-:W-:Y:S02]  /*18c00*/  IABS R11, R11 ;  /* 0x0000000b000b7213 */ /* 0x000fe40000000000 */
[----:B------:R-:W-:Y:S02]  /*18c10*/  IABS R38, R38 ;  /* 0x0000002600267213 */ /* 0x000fe40000000000 */
[----:B------:R-:W-:Y:S02]  /*18c20*/  FSEL R123, R123, -INF , !P3 ;  /* 0xff8000007b7b7808 */ /* 0x000fe40005800000 */
[----:B------:R-:W-:Y:S02]  /*18c30*/  FMNMX3.FTZ R22, R22, R133, R129, !PT ;  /* 0x0000008516167276 */ /* 0x000fe40007810081 */
[-C--:B------:R-:W-:Y:S01]  /*18c40*/  ISETP.GE.AND P3, PT, R30, R59.reuse, PT ;  /* 0x0000003b1e00720c */ /* 0x080fe20003f66270 */
[C---:B------:R-:W-:Y:S01]  /*18c50*/  IMAD.IADD R30, R97.reuse, 0x1, -R30 ;  /* 0x00000001611e7824 */ /* 0x040fe200078e0a1e */
[----:B------:R-:W-:Y:S01]  /*18c60*/  ISETP.GE.AND P1, PT, R28, R59, PT ;  /* 0x0000003b1c00720c */ /* 0x000fe20003f26270 */
[----:B------:R-:W-:Y:S01]  /*18c70*/  IMAD.IADD R28, R97, 0x1, -R28 ;  /* 0x00000001611c7824 */ /* 0x000fe200078e0a1c */
[----:B------:R-:W-:Y:S01]  /*18c80*/  FMNMX3.FTZ R25, R25, R134, R132, !PT ;  /* 0x0000008619197276 */ /* 0x000fe20007810084 */
[----:B------:R-:W-:Y:S01]  /*18c90*/  FFMA.FTZ R2, -R0, R2, R9 ;  /* 0x0000000200027223 */ /* 0x000fe20000010109 */
[----:B------:R-:W-:-:S02]  /*18ca0*/  I2FP.F32.S32 R20, R20 ;  /* 0x0000001400147245 */ /* 0x000fc40000201400 */
[----:B------:R-:W-:Y:S02]  /*18cb0*/  IABS R7, R7 ;  /* 0x0000000700077213 */ /* 0x000fe40000000000 */
[----:B------:R-:W-:Y:S02]  /*18cc0*/  IABS R3, R3 ;  /* 0x0000000300037213 */ /* 0x000fe40000000000 */
[----:B------:R-:W-:Y:S02]  /*18cd0*/  I2FP.F32.S32 R11, R11 ;  /* 0x0000000b000b7245 */ /* 0x000fe40000201400 */
[----:B------:R-:W-:Y:S02]  /*18ce0*/  IABS R34, R34 ;  /* 0x0000002200227213 */ /* 0x000fe40000000000 */
[----:B------:R-:W-:Y:S02]  /*18cf0*/  I2FP.F32.S32 R38, R38 ;  /* 0x0000002600267245 */ /* 0x000fe40000201400 */
[----:B------:R-:W-:-:S02]  /*18d00*/  IABS R32, R32 ;  /* 0x0000002000207213 */ /* 0x000fc40000000000 */
[----:B------:R-:W-:Y:S02]  /*18d10*/  FMNMX3.FTZ R22, R22, R127, R125, !PT ;  /* 0x0000007f16167276 */ /* 0x000fe4000781007d */
[----:B------:R-:W-:Y:S01]  /*18d20*/  ISETP.GE.AND P0, PT, R40, R59, PT ;  /* 0x0000003b2800720c */ /* 0x000fe20003f06270 */
[----:B------:R-:W-:Y:S01]  /*18d30*/  IMAD.IADD R40, R97, 0x1, -R40 ;  /* 0x0000000161287824 */ /* 0x000fe200078e0a28 */
[----:B------:R-:W-:Y:S01]  /*18d40*/  FMNMX3.FTZ R25, R25, R130, R128, !PT ;  /* 0x0000008219197276 */ /* 0x000fe20007810080 */
[C---:B------:R-:W-:Y:S01]  /*18d50*/  FFMA.FTZ R20, -R0.reuse, R20, R21 ;  /* 0x0000001400147223 */ /* 0x040fe20000010115 */
[----:B------:R-:W-:Y:S01]  /*18d60*/  I2FP.F32.S32 R24, R7 ;  /* 0x0000000700187245 */ /* 0x000fe20000201400 */
[C---:B------:R-:W-:Y:S01]  /*18d70*/  FFMA.FTZ R11, -R0.reuse, R11, R29 ;  /* 0x0000000b000b7223 */ /* 0x040fe2000001011d */
[----:B------:R-:W-:Y:S02]  /*18d80*/  I2FP.F32.S32 R36, R3 ;  /* 0x0000000300247245 */ /* 0x000fe40000201400 */
[----:B------:R-:W-:Y:S01]  /*18d90*/  IABS R15, R15 ;  /* 0x0000000f000f7213 */ /* 0x000fe20000000000 */
[----:B------:R-:W-:Y:S01]  /*18da0*/  FFMA.FTZ R27, -R0, R38, R27 ;  /* 0x00000026001b7223 */ /* 0x000fe2000001011b */
[----:B------:R-:W-:-:S02]  /*18db0*/  I2FP.F32.S32 R34, R34 ;  /* 0x0000002200227245 */ /* 0x000fc40000201400 */
[----:B------:R-:W-:Y:S02]  /*18dc0*/  IABS R30, R30 ;  /* 0x0000001e001e7213 */ /* 0x000fe40000000000 */
[----:B------:R-:W-:Y:S02]  /*18dd0*/  IABS R28, R28 ;  /* 0x0000001c001c7213 */ /* 0x000fe40000000000 */
[----:B------:R-:W-:Y:S02]  /*18de0*/  I2FP.F32.S32 R32, R32 ;  /* 0x0000002000207245 */ /* 0x000fe40000201400 */
[----:B------:R-:W-:Y:S02]  /*18df0*/  FSEL R117, R2, -INF , !P6 ;  /* 0xff80000002757808 */ /* 0x000fe40007000000 */
[----:B------:R-:W-:Y:S02]  /*18e00*/  FMNMX3.FTZ R22, R22, R123, R121, !PT ;  /* 0x0000007b16167276 */ /* 0x000fe40007810079 */
[----:B------:R-:W-:Y:S01]  /*18e10*/  FMNMX3.FTZ R25, R25, R126, R124, !PT ;  /* 0x0000007e19197276 */ /* 0x000fe2000781007c */
[C---:B------:R-:W-:Y:S01]  /*18e20*/  FFMA.FTZ R24, -R0.reuse, R24, R37 ;  /* 0x0000001800187223 */ /* 0x040fe20000010125 */
[----:B------:R-:W-:Y:S01]  /*18e30*/  I2FP.F32.S32 R15, R15 ;  /* 0x0000000f000f7245 */ /* 0x000fe20000201400 */
[C---:B------:R-:W-:Y:S01]  /*18e40*/  FFMA.FTZ R36, -R0.reuse, R36, R39 ;  /* 0x0000002400247223 */ /* 0x040fe20000010127 */
[----:B------:R-:W-:Y:S01]  /*18e50*/  IABS R40, R40 ;  /* 0x0000002800287213 */ /* 0x000fe20000000000 */
[C---:B------:R-:W-:Y:S01]  /*18e60*/  FFMA.FTZ R23, -R0.reuse, R34, R23 ;  /* 0x0000002200177223 */ /* 0x040fe20000010117 */
[----:B------:R-:W-:Y:S01]  /*18e70*/  I2FP.F32.S32 R30, R30 ;  /* 0x0000001e001e7245 */ /* 0x000fe20000201400 */
[----:B------:R-:W-:Y:S01]  /*18e80*/  FFMA.FTZ R19, -R0, R32, R19 ;  /* 0x0000002000137223 */ /* 0x000fe20000010113 */
[----:B------:R-:W-:-:S02]  /*18e90*/  I2FP.F32.S32 R28, R28 ;  /* 0x0000001c001c7245 */ /* 0x000fc40000201400 */
[----:B------:R-:W-:Y:S02]  /*18ea0*/  FSEL R115, R20, -INF , !P5 ;  /* 0xff80000014737808 */ /* 0x000fe40006800000 */
[----:B------:R-:W-:Y:S02]  /*18eb0*/  FSEL R113, R11, -INF , !P4 ;  /* 0xff8000000b717808 */ /* 0x000fe40006000000 */
[----:B------:R-:W-:Y:S02]  /*18ec0*/  FMNMX3.FTZ R22, R22, R119, R117, !PT ;  /* 0x0000007716167276 */ /* 0x000fe40007810075 */
[----:B------:R-:W-:Y:S02]  /*18ed0*/  FSEL R116, R27, -INF , !P6 ;  /* 0xff8000001b747808 */ /* 0x000fe40007000000 */
[----:B------:R-:W-:Y:S01]  /*18ee0*/  FMNMX3.FTZ R25, R25, R122, R120, !PT ;  /* 0x0000007a19197276 */ /* 0x000fe20007810078 */
[C---:B------:R-:W-:Y:S01]  /*18ef0*/  FFMA.FTZ R41, -R0.reuse, R15, R41 ;  /* 0x0000000f00297223 */ /* 0x040fe20000010129 */
[----:B------:R-:W-:Y:S01]  /*18f00*/  I2FP.F32.S32 R40, R40 ;  /* 0x0000002800287245 */ /* 0x000fe20000201400 */
[----:B------:R-:W-:Y:S01]  /*18f10*/  FFMA.FTZ R30, -R0, R30, R31 ;  /* 0x0000001e001e7223 */ /* 0x000fe2000001011f */
[----:B------:R-:W-:Y:S01]  /*18f20*/  FSEL R111, R24, -INF , !P3 ;  /* 0xff800000186f7808 */ /* 0x000fe20005800000 */
[----:B------:R-:W-:Y:S01]  /*18f30*/  FFMA.FTZ R28, -R0, R28, R35 ;  /* 0x0000001c001c7223 */ /* 0x000fe20000010123 */
[----:B------:R-:W-:-:S02]  /*18f40*/  FSEL R109, R36, -INF , !P1 ;  /* 0xff800000246d7808 */ /* 0x000fc40004800000 */
[----:B------:R-:W-:Y:S02]  /*18f50*/  FMNMX3.FTZ R22, R22, R115, R113, !PT ;  /* 0x0000007316167276 */ /* 0x000fe40007810071 */
[----:B------:R-:W-:Y:S02]  /*18f60*/  FSEL R114, R23, -INF , !P5 ;  /* 0xff80000017727808 */ /* 0x000fe40006800000 */
[----:B------:R-:W-:Y:S02]  /*18f70*/  FSEL R112, R19, -INF , !P4 ;  /* 0xff80000013707808 */ /* 0x000fe40006000000 */
[----:B------:R-:W-:Y:S01]  /*18f80*/  FMNMX3.FTZ R25, R25, R118, R116, !PT ;  /* 0x0000007619197276 */ /* 0x000fe20007810074 */
[----:B------:R-:W-:Y:S01]  /*18f90*/  FFMA.FTZ R33, -R0, R40, R33 ;  /* 0x0000002800217223 */ /* 0x000fe20000010121 */
[----:B------:R-:W-:Y:S02]  /*18fa0*/  FSEL R107, R41, -INF , !P0 ;  /* 0xff800000296b7808 */ /* 0x000fe40004000000 */
[----:B------:R-:W-:-:S02]  /*18fb0*/  FMNMX3.FTZ R2, R22, R111, R109, !PT ;  /* 0x0000006f16027276 */ /* 0x000fc4000781006d */
[----:B------:R-:W-:Y:S02]  /*18fc0*/  FSEL R110, R30, -INF , !P3 ;  /* 0xff8000001e6e7808 */ /* 0x000fe40005800000 */
        /* <DEDUP_REMOVED lines=13> */
[----:B------:R-:W-:Y:S01]  /*190a0*/  UMOV UR4, 0x400 ;  /* 0x0000040000047882 */ /* 0x000fe20000000000 */
[----:B------:R-:W-:Y:S01]  /*190b0*/  IMAD.IADD R17, R17, 0x1, R14 ;  /* 0x0000000111117824 */ /* 0x000fe200078e020e */
[----:B----4-:R-:W-:Y:S01]  /*190c0*/  ULEA UR8, UR8, UR4, 0x18 ;  /* 0x0000000408087291 */ /* 0x010fe2000f8ec0ff */
        /* <DEDUP_REMOVED lines=10> */
[-CC-:B------:R-:W-:Y:S01]  /*19170*/  FFMA.FTZ R100, R81, R105.reuse, -R104.reuse ;  /* 0x0000006951647223 */ /* 0x180fe20000010868 */
[-C--:B------:R-:W-:Y:S01]  /*19180*/  FFMA.FTZ R102, R13, R105.reuse, -R104 ;  /* 0x000000690d667223 */ /* 0x080fe20000010868 */
[----:B------:R-:W-:Y:S01]  /*19190*/  LDSM.16.MT88.4 R20, [R64+0xa000] ;  /* 0x00a000004014783b */ /* 0x000fe20000004200 */
[----:B------:R-:W-:-:S03]  /*191a0*/  FFMA.FTZ R81, R12, R105, -R83 ;  /* 0x000000690c517223 */ /* 0x000fc60000010853 */
[----:B------:R-:W1:Y:S01]  /*191b0*/  LDSM.16.MT88.4 R12, [R62+0xa000] ;  /* 0x00a000003e0c783b */ /* 0x000e620000004200 */
[----:B------:R-:W-:Y:S02]  /*191c0*/  IMAD.IADD R60, R85, 0x1, R64 ;  /* 0x00000001553c7824 */ /* 0x000fe400078e0240 */
[-CC-:B------:R-:W-:Y:S01]  /*191d0*/  FFMA.FTZ R99, R79, R105.reuse, -R104.reuse ;  /* 0x000000694f637223 */ /* 0x180fe20000010868 */
[-C--:B------:R-:W-:Y:S01]  /*191e0*/  FFMA.FTZ R101, R5, R105.reuse, -R104 ;  /* 0x0000006905657223 */ /* 0x080fe20000010868 */
[-CC-:B------:R-:W-:Y:S01]  /*191f0*/  FFMA.FTZ R80, R4, R105.reuse, -R83.reuse ;  /* 0x0000006904507223 */ /* 0x180fe20000010853 */
[----:B------:R-:W-:Y:S02]  /*19200*/  IMAD.IADD R56, R77, 0x1, R60 ;  /* 0x000000014d387824 */ /* 0x000fe400078e023c */
[-CC-:B------:R-:W-:Y:S01]  /*19210*/  FFMA.FTZ R79, R6, R105.reuse, -R83.reuse ;  /* 0x00000069064f7223 */ /* 0x180fe20000010853 */
[-CC-:B------:R-:W-:Y:S01]  /*19220*/  FFMA.FTZ R103, R42, R105.reuse, -R104.reuse ;  /* 0x000000692a677223 */ /* 0x180fe20000010868 */
[-C--:B------:R-:W-:Y:S01]  /*19230*/  FFMA.FTZ R82, R26, R105.reuse, -R83 ;  /* 0x000000691a527223 */ /* 0x080fe20000010853 */
[----:B------:R-:W2:Y:S01]  /*19240*/  LDSM.16.MT88.4 R4, [R60+0xa000] ;  /* 0x00a000003c04783b */ /* 0x000ea20000004200 */
[----:B------:R-:W-:-:S03]  /*19250*/  FFMA.FTZ R97, R47, R105, -R104 ;  /* 0x000000692f617223 */ /* 0x000fc60000010868 */
[----:B------:R-:W3:Y:S01]  /*19260*/  LDSM.16.MT88.4 R44, [R56+0xa000] ;  /* 0x00a00000382c783b */ /* 0x000ee20000004200 */
        /* <DEDUP_REMOVED lines=20> */
[----:B---3--:R-:W-:Y:S01]  /*193b0*/  F2FP.F16.F32.PACK_AB R37, R81, R82 ;  /* 0x000000525125723e */ /* 0x008fe200000000ff */
[-CC-:B------:R-:W-:Y:S01]  /*193c0*/  FFMA.FTZ R94, R51, R105.reuse, -R104.reuse ;  /* 0x00000069335e7223 */ /* 0x180fe20000010868 */
[----:B----4-:R-:W-:Y:S01]  /*193d0*/  F2FP.F16.F32.PACK_AB R39, R79, R80 ;  /* 0x000000504f27723e */ /* 0x010fe200000000ff */
[----:B------:R-:W-:Y:S01]  /*193e0*/  FFMA.FTZ R93, R49, R105, -R104 ;  /* 0x00000069315d7223 */ /* 0x000fe20000010868 */
[----:B------:R-:W-:Y:S01]  /*193f0*/  MUFU.EX2 R99, R99 ;  /* 0x0000006300637308 */ /* 0x000fe20000000800 */
[----:B------:R-:W1:Y:S04]  /*19400*/  LDSM.16.MT88.4 R48, [R56+0xa800] ;  /* 0x00a800003830783b */ /* 0x000e680000004200 */
[C---:B------:R-:W-:Y:S03]  /*19410*/  HMMA.16816.F32 R16, R36.reuse, R12, RZ ;  /* 0x0000000c2410723c */ /* 0x040fe600000018ff */
[----:B------:R-:W2:Y:S08]  /*19420*/  MUFU.EX2 R98, R98 ;  /* 0x0000006200627308 */ /* 0x000eb00000000800 */
[----:B------:R-:W-:Y:S01]  /*19430*/  MUFU.EX2 R97, R97 ;  /* 0x0000006100617308 */ /* 0x000fe20000000800 */
[C---:B------:R-:W-:Y:S07]  /*19440*/  HMMA.16816.F32 R24, R36.reuse, R20, RZ ;  /* 0x000000142418723c */ /* 0x040fee00000018ff */
[----:B------:R-:W-:Y:S01]  /*19450*/  MUFU.EX2 R96, R96 ;  /* 0x0000006000607308 */ /* 0x000fe20000000800 */
[C---:B------:R-:W-:Y:S07]  /*19460*/  HMMA.16816.F32 R12, R36.reuse, R14, RZ ;  /* 0x0000000e240c723c */ /* 0x040fee00000018ff */
        /* <DEDUP_REMOVED lines=378> */
[-CC-:B------:R-:W-:Y:S01]  /*1ac10*/  FFMA.FTZ R54, R129, R105.reuse, -R104.reuse ;  /* 0x0000006981367223 */ /* 0x180fe20000010868 */
[-CC-:B------:R-:W-:Y:S01]  /*1ac20*/  FFMA.FTZ R55, R127, R105.reuse, -R104.reuse ;  /* 0x000000697f377223 */ /* 0x180fe20000010868 */
[-CC-:B------:R-:W-:Y:S01]  /*1ac30*/  FFMA.FTZ R125, R125, R105.reuse, -R104.reuse ;  /* 0x000000697d7d7223 */ /* 0x180fe20000010868 */
[-C--:B------:R-:W-:Y:S01]  /*1ac40*/  FFMA.FTZ R130, R123, R105.reuse, -R104 ;  /* 0x000000697b827223 */ /* 0x080fe20000010868 */
[----:B------:R-:W-:Y:S01]  /*1ac50*/  FADD.FTZ R98, R98, R99 ;  /* 0x0000006362627221 */ /* 0x000fe20000010000 */
[-CC-:B------:R-:W-:Y:S01]  /*1ac60*/  FFMA.FTZ R76, R122, R105.reuse, -R83.reuse ;  /* 0x000000697a4c7223 */ /* 0x180fe20000010853 */
[-CC-:B------:R-:W-:Y:S01]  /*1ac70*/  FFMA.FTZ R128, R128, R105.reuse, -R83.reuse ;  /* 0x0000006980807223 */ /* 0x180fe20000010853 */
[-CC-:B------:R-:W-:Y:S01]  /*1ac80*/  FFMA.FTZ R126, R126, R105.reuse, -R83.reuse ;  /* 0x000000697e7e7223 */ /* 0x180fe20000010853 */
[----:B------:R-:W-:Y:S01]  /*1ac90*/  FFMA.FTZ R124, R124, R105, -R83 ;  /* 0x000000697c7c7223 */ /* 0x000fe20000010853 */
[----:B------:R-:W-:Y:S01]  /*1aca0*/  HMMA.16816.F32 R4, R48, R46, R4 ;  /* 0x0000002e3004723c */ /* 0x000fe20000001804 */
[----:B------:R-:W-:Y:S01]  /*1acb0*/  FADD.FTZ R75, R75, R44 ;  /* 0x0000002c4b4b7221 */ /* 0x000fe20000010000 */
[----:B------:R-:W-:Y:S01]  /*1acc0*/  FADD.FTZ R97, R97, R98 ;  /* 0x0000006261617221 */ /* 0x000fe20000010000 */
[----:B------:R-:W3:Y:S01]  /*1acd0*/  LDSM.16.MT88.4 R44, [R62+0x10800] ;  /* 0x010800003e2c783b */ /* 0x000ee20000004200 */
[----:B------:R-:W-:Y:S02]  /*1ace0*/  MUFU.EX2 R54, R54 ;  /* 0x0000003600367308 */ /* 0x000fe40000000800 */
[----:B------:R-:W-:Y:S01]  /*1acf0*/  FADD.FTZ R96, R96, R97 ;  /* 0x0000006160607221 */ /* 0x000fe20000010000 */
[----:B------:R-:W-:-:S05]  /*1ad00*/  FADD.FTZ R74, R74, R75 ;  /* 0x0000004b4a4a7221 */ /* 0x000fca0000010000 */
[----:B------:R-:W4:Y:S01]  /*1ad10*/  MUFU.EX2 R55, R55 ;  /* 0x0000003700377308 */ /* 0x000f220000000800 */
[----:B------:R-:W-:-:S07]  /*1ad20*/  FADD.FTZ R95, R95, R96 ;  /* 0x000000605f5f7221 */ /* 0x000fce0000010000 */
        /* <DEDUP_REMOVED lines=55> */
[----:B------:R-:W-:-:S03]  /*1b0a0*/  FFMA.FTZ R73, R118, R105, -R83 ;  /* 0x0000006976497223 */ /* 0x000fc60000010853 */
[C---:B--2---:R-:W-:Y:S01]  /*1b0b0*/  HMMA.16816.F32 R40, R48.reuse, R28, R40 ;  /* 0x0000001c3028723c */ /* 0x044fe20000001828 */
[----:B------:R-:W-:Y:S01]  /*1b0c0*/  FADD.FTZ R28, R174, R65 ;  /* 0x00000041ae1c7221 */ /* 0x000fe20000010000 */
[-CC-:B------:R-:W-:Y:S01]  /*1b0d0*/  FFMA.FTZ R74, R116, R105.reuse, -R83.reuse ;  /* 0x00000069744a7223 */ /* 0x180fe20000010853 */
        /* <DEDUP_REMOVED lines=27> */
[----:B-1----:R-:W-:Y:S01]  /*1b290*/  F2FP.F16.F32.PACK_AB R50, R68, R69 ;  /* 0x000000454432723e */ /* 0x002fe200000000ff */
[----:B------:R-:W-:Y:S01]  /*1b2a0*/  FADD.FTZ R191, R191, R194 ;  /* 0x000000c2bfbf7221 */ /* 0x000fe20000010000 */
[----:B---3--:R-:W-:Y:S01]  /*1b2b0*/  F2FP.F16.F32.PACK_AB R49, R73, R70 ;  /* 0x000000464931723e */ /* 0x008fe200000000ff */
[----:B------:R-:W-:Y:S01]  /*1b2c0*/  FADD.FTZ R186, R186, R185 ;  /* 0x000000b9baba7221 */ /* 0x000fe20000010000 */
[----:B--2---:R-:W-:Y:S01]  /*1b2d0*/  F2FP.F16.F32.PACK_AB R51, R75, R74 ;  /* 0x0000004a4b33723e */ /* 0x004fe200000000ff */
[----:B------:R-:W-:-:S02]  /*1b2e0*/  FADD.FTZ R196, R196, R191 ;  /* 0x000000bfc4c47221 */ /* 0x000fc40000010000 */
[----:B------:R-:W-:-:S04]  /*1b2f0*/  FADD.FTZ R197, R197, R186 ;  /* 0x000000bac5c57221 */ /* 0x000fc80000010000 */
        /* <DEDUP_REMOVED lines=19> */
[-CC-:B------:R-:W-:Y:S01]  /*1b430*/  FFMA.FTZ R78, R113, R105.reuse, -R104.reuse ;  /* 0x00000069714e7223 */ /* 0x180fe20000010868 */
[-CC-:B------:R-:W-:Y:S01]  /*1b440*/  FFMA.FTZ R79, R111, R105.reuse, -R104.reuse ;  /* 0x000000696f4f7223 */ /* 0x180fe20000010868 */
[-CC-:B------:R-:W-:Y:S01]  /*1b450*/  FFMA.FTZ R82, R109, R105.reuse, -R104.reuse ;  /* 0x000000696d527223 */ /* 0x180fe20000010868 */
[-C--:B------:R-:W-:Y:S01]  /*1b460*/  FFMA.FTZ R249, R107, R105.reuse, -R104 ;  /* 0x000000696bf97223 */ /* 0x080fe20000010868 */
[----:B------:R-:W-:Y:S01]  /*1b470*/  FADD.FTZ R168, R168, R169 ;  /* 0x000000a9a8a87221 */ /* 0x000fe20000010000 */
[----:B------:R-:W-:Y:S01]  /*1b480*/  FFMA.FTZ R83, R106, R105, -R83 ;  /* 0x000000696a537223 */ /* 0x000fe20000010853 */
[----:B------:R-:W-:Y:S01]  /*1b490*/  FADD.FTZ R192, R192, R173 ;  /* 0x000000adc0c07221 */ /* 0x000fe20000010000 */
[----:B------:R-:W-:Y:S01]  /*1b4a0*/  HMMA.16816.F32 R8, R48, R28, R8 ;  /* 0x0000001c3008723c */ /* 0x000fe20000001808 */
[----:B------:R-:W-:Y:S01]  /*1b4b0*/  FADD.FTZ R168, R175, R168 ;  /* 0x000000a8afa87221 */ /* 0x000fe20000010000 */
[----:B------:R-:W-:Y:S01]  /*1b4c0*/  MUFU.EX2 R78, R78 ;  /* 0x0000004e004e7308 */ /* 0x000fe20000000800 */
[----:B------:R-:W-:-:S02]  /*1b4d0*/  FADD.FTZ R161, R161, R192 ;  /* 0x000000c0a1a17221 */ /* 0x000fc40000010000 */
[----:B------:R-:W-:-:S03]  /*1b4e0*/  FADD.FTZ R151, R151, R168 ;  /* 0x000000a897977221 */ /* 0x000fc60000010000 */
[----:B------:R-:W-:Y:S01]  /*1b4f0*/  HMMA.16816.F32 R4, R48, R30, R4 ;  /* 0x0000001e3004723c */ /* 0x000fe20000001804 */
[----:B------:R-:W2:Y:S01]  /*1b500*/  LDSM.16.MT88.4 R28, [R62+0x11800] ;  /* 0x011800003e1c783b */ /* 0x000ea20000004200 */
[----:B------:R-:W3:Y:S01]  /*1b510*/  MUFU.EX2 R79, R79 ;  /* 0x0000004f004f7308 */ /* 0x000ee20000000800 */
[----:B------:R-:W-:Y:S01]  /*1b520*/  FADD.FTZ R166, R166, R161 ;  /* 0x000000a1a6a67221 */ /* 0x000fe20000010000 */
[----:B------:R-:W-:-:S06]  /*1b530*/  FADD.FTZ R151, R154, R151 ;  /* 0x000000979a977221 */ /* 0x000fcc0000010000 */
[----:B------:R-:W-:Y:S08]  /*1b540*/  MUFU.EX2 R82, R82 ;  /* 0x0000005200527308 */ /* 0x000ff00000000800 */
[----:B------:R-:W4:Y:S08]  /*1b550*/  MUFU.EX2 R249, R249 ;  /* 0x000000f900f97308 */ /* 0x000f300000000800 */
[----:B------:R-:W-:Y:S08]  /*1b560*/  MUFU.EX2 R84, R84 ;  /* 0x0000005400547308 */ /* 0x000ff00000000800 */
[----:B------:R-:W2:Y:S08]  /*1b570*/  MUFU.EX2 R85, R85 ;  /* 0x0000005500557308 */ /* 0x000eb00000000800 */
[----:B------:R-:W-:Y:S08]  /*1b580*/  MUFU.EX2 R86, R86 ;  /* 0x0000005600567308 */ /* 0x000ff00000000800 */
[----:B------:R-:W2:Y:S01]  /*1b590*/  MUFU.EX2 R83, R83 ;  /* 0x0000005300537308 */ /* 0x000ea20000000800 */
[----:B------:R-:W-:Y:S01]  /*1b5a0*/  FADD.FTZ R155, R155, R166 ;  /* 0x000000a69b9b7221 */ /* 0x000fe20000010000 */
[----:B------:R-:W-:Y:S01]  /*1b5b0*/  FADD.FTZ R152, R152, R151 ;  /* 0x0000009798987221 */ /* 0x000fe20000010000 */
[----:B------:R-:W-:Y:S01]  /*1b5c0*/  HMMA.16816.F32 R12, R48, R34, R12 ;  /* 0x00000022300c723c */ /* 0x000fe2000000180c */
[----:B------:R-:W2:Y:S01]  /*1b5d0*/  LDSM.16.MT88.4 R32, [R60+0x11800] ;  /* 0x011800003c20783b */ /* 0x000ea20000004200 */
[----:B------:R-:W-:Y:S01]  /*1b5e0*/  FADD.FTZ R172, R172, R155 ;  /* 0x0000009bacac7221 */ /* 0x000fe20000010000 */
[----:B------:R-:W-:Y:S01]  /*1b5f0*/  FADD.FTZ R152, R157, R152 ;  /* 0x000000989d987221 */ /* 0x000fe20000010000 */
[----:B---3--:R-:W-:-:S02]  /*1b600*/  F2FP.F16.F32.PACK_AB R132, R79, R78 ;  /* 0x0000004e4f84723e */ /* 0x008fc400000000ff */
[----:B------:R-:W-:Y:S01]  /*1b610*/  FADD.FTZ R149, R149, R172 ;  /* 0x000000ac95957221 */ /* 0x000fe20000010000 */
[----:B----4-:R-:W-:Y:S01]  /*1b620*/  F2FP.F16.F32.PACK_AB R134, R249, R82 ;  /* 0x00000052f986723e */ /* 0x010fe200000000ff */
[----:B-1----:R-:W-:Y:S01]  /*1b630*/  HMMA.16816.F32 R40, R48, R44, R40 ;  /* 0x0000002c3028723c */ /* 0x002fe20000001828 */
[----:B--2---:R-:W-:Y:S01]  /*1b640*/  F2FP.F16.F32.PACK_AB R133, R85, R84 ;  /* 0x000000545585723e */ /* 0x004fe200000000ff */
[----:B------:R-:W-:Y:S01]  /*1b650*/  FADD.FTZ R45, R141, R152 ;  /* 0x000000988d2d7221 */ /* 0x000fe20000010000 */
[----:B------:R-:W-:Y:S01]  /*1b660*/  F2FP.F16.F32.PACK_AB R135, R83, R86 ;  /* 0x000000565387723e */ /* 0x000fe200000000ff */
[----:B------:R-:W-:Y:S02]  /*1b670*/  FADD.FTZ R150, R150, R149 ;  /* 0x0000009596967221 */ /* 0x000fe40000010000 */
[----:B------:R-:W-:-:S04]  /*1b680*/  FADD.FTZ R45, R142, R45 ;  /* 0x0000002d8e2d7221 */ /* 0x000fc80000010000 */
        /* <DEDUP_REMOVED lines=33> */
[----:B------:R-:W-:Y:S01]  /*1b8a0*/  FADD.FTZ R74, R74, R73 ;  /* 0x000000494a4a7221 */ /* 0x000fe20000010000 */
        /* <DEDUP_REMOVED lines=13> */
[----:B------:R-:W-:Y:S01]  /*1b980*/  FADD.FTZ R250, R83, R86 ;  /* 0x0000005653fa7221 */ /* 0x000fe20000010000 */
[----:B------:R-:W-:-:S03]  /*1b990*/  NOP ;  /* 0x0000000000007918 */ /* 0x000fc60000000000 */
[----:B------:R-:W-:-:S15]  /*1b9a0*/  @!P0 BRA `(.L_x_5933) ;  /* 0x0000008000448947 */ /* 0x000fde0003800000 */
[----:B------:R-:W-:Y:S01]  /*1b9b0*/  IMAD R59, R237, 0x40, R59 ;  /* 0x00000040ed3b7824 */ /* 0x000fe200078e023b */
[----:B------:R-:W-:Y:S01]  /*1b9c0*/  LOP3.LUT R224, R224, 0x1f0, RZ, 0xc0, !PT ;  /* 0x000001f0e0e07812 */ /* 0x000fe200078ec0ff */
[----:B------:R-:W-:Y:S01]  /*1b9d0*/  VIADD R248, R57, 0xffffff00 ;  /* 0xffffff0039f87836 */ /* 0x000fe20000000000 */
        /* <DEDUP_REMOVED lines=8> */
.L_x_5940:
        /* <DEDUP_REMOVED lines=15> */
[----:B------:R-:W-:Y:S01]  /*1bb50*/  LOP3.LUT R4, R3, 0x38, RZ, 0xc0, !PT ;  /* 0x0000003803047812 */ /* 0x000fe200078ec0ff */
[----:B--2---:R-:W-:Y:S04]  /*1bb60*/  @!P5 IMAD.SHL.U32 R2, R2, 0x100, RZ ;  /* 0x000001000202d824 */ /* 0x004fe800078e00ff */
[----:B------:R-:W-:Y:S01]  /*1bb70*/  @!P5 IMAD.X R2, RZ, RZ, ~R2, P0 ;  /* 0x000000ffff02d224 */ /* 0x000fe200000e0e02 */
[----:B------:R-:W-:Y:S01]  /*1bb80*/  ISETP.GE.AND P0, PT, R4, R239, PT ;  /* 0x000000ef0400720c */ /* 0x000fe20003f06270 */
[----:B------:R-:W-:Y:S03]  /*1bb90*/  IMAD.MOV.U32 R4, RZ, RZ, R235 ;  /* 0x000000ffff047224 */ /* 0x000fe600078e00eb */
[----:B------:R-:W-:Y:S04]  /*1bba0*/  @!P5 SHF.R.S64 R7, R7, 0x1f, R2 ;  /* 0x0000001f0707d819 */ /* 0x000fe80000001002 */
[----:B------:R-:W-:Y:S04]  /*1bbb0*/  @!P5 IADD3 R234, P1, PT, R234, R7, RZ ;  /* 0x00000007eaead210 */ /* 0x000fe80007f3e0ff */
[----:B------:R-:W-:Y:S01]  /*1bbc0*/  @!P5 LEA.HI.X.SX32 R235, R2, R235, 0x1, P1 ;  /* 0x000000eb02ebd211 */ /* 0x000fe200008f0eff */
[----:B------:R-:W-:Y:S01]  /*1bbd0*/  IMAD.SHL.U32 R2, R212, 0x40, RZ ;  /* 0x00000040d4027824 */ /* 0x000fe200078e00ff */
[----:B------:R-:W-:Y:S07]  /*1bbe0*/  @!P5 BRA `(.L_x_5935) ;  /* 0x00000004001cd947 */ /* 0x000fee0003800000 */
        /* <DEDUP_REMOVED lines=71> */
.L_x_5935:
[----:B------:R-:W-:Y:S05]  /*1c060*/  BSYNC.RECONVERGENT B0 ;  /* 0x0000000000007941 */ /* 0x000fea0003800200 */
.L_x_5934:
[----:B------:R-:W1:Y:S01]  /*1c070*/  S2UR UR10, SR_CgaCtaId ;  /* 0x00000000000a79c3 */ /* 0x000e620000008800 */
[----:B------:R-:W-:Y:S01]  /*1c080*/  LOP3.LUT R11, R3, 0x1c0, RZ, 0xc0, !PT ;  /* 0x000001c0030b7812 */ /* 0x000fe200078ec0ff */
[----:B------:R-:W-:Y:S01]  /*1c090*/  UMOV UR11, 0x400 ;  /* 0x00000400000b7882 */ /* 0x000fe20000000000 */
[----:B------:R-:W-:Y:S01]  /*1c0a0*/  @!P0 R2UR UR32, R8 ;  /* 0x00000000082082ca */ /* 0x000fe200000e0000 */
[----:B------:R-:W2:Y:S01]  /*1c0b0*/  LDCU.64 UR4, c[0x0][0x358] ;  /* 0x00006b00ff0477ac */ /* 0x000ea20008000a00 */
[--C-:B------:R-:W-:Y:S01]  /*1c0c0*/  LOP3.LUT R6, R11, 0x38, R212.reuse, 0xf8, !PT ;  /* 0x000000380b067812 */ /* 0x100fe200078ef8d4 */
[----:B------:R-:W-:Y:S01]  /*1c0d0*/  BSSY.RECONVERGENT B1, `(.L_x_5936) ;  /* 0x0000344000017945 */ /* 0x000fe20003800200 */
[----:B------:R-:W-:Y:S02]  /*1c0e0*/  @!P0 R2UR UR33, R9 ;  /* 0x00000000092182ca */ /* 0x000fe400000e0000 */
[--C-:B------:R-:W-:Y:S02]  /*1c0f0*/  LOP3.LUT R6, R6, 0x38, R3.reuse, 0x78, !PT ;  /* 0x0000003806067812 */ /* 0x100fe400078e7803 */
[----:B------:R-:W-:Y:S02]  /*1c100*/  LOP3.LUT R5, R2, 0x1c0, RZ, 0xc0, !PT ;  /* 0x000001c002057812 */ /* 0x000fe400078ec0ff */
[--C-:B------:R-:W-:Y:S02]  /*1c110*/  LOP3.LUT R6, R6, 0x1e00, R3.reuse, 0xf8, !PT ;  /* 0x00001e0006067812 */ /* 0x100fe400078ef803 */
[----:B------:R-:W-:Y:S02]  /*1c120*/  LOP3.LUT R7, R224, 0x8, RZ, 0xc0, !PT ;  /* 0x00000008e0077812 */ /* 0x000fe400078ec0ff */
[----:B------:R-:W-:Y:S02]  /*1c130*/  LOP3.LUT R4, R5, 0x8, R212, 0xf8, !PT ;  /* 0x0000000805047812 */ /* 0x000fe400078ef8d4 */
[--C-:B------:R-:W-:Y:S02]  /*1c140*/  LOP3.LUT R226, R7, 0x1c0, R2.reuse, 0xf8, !PT ;  /* 0x000001c007e27812 */ /* 0x100fe400078ef802 */
[----:B------:R-:W-:Y:S02]  /*1c150*/  @!P0 R2UR UR30, R8 ;  /* 0x00000000081e82ca */ /* 0x000fe400000e0000 */
[----:B------:R-:W-:Y:S01]  /*1c160*/  @!P0 R2UR UR31, R9 ;  /* 0x00000000091f82ca */ /* 0x000fe200000e0000 */
[----:B-1----:R-:W-:Y:S01]  /*1c170*/  ULEA UR8, UR10, UR11, 0x18 ;  /* 0x0000000b0a087291 */ /* 0x002fe2000f8ec0ff */
[----:B------:R-:W-:Y:S02]  /*1c180*/  SHF.L.U32 R7, R230, 0x5, RZ ;  /* 0x00000005e6077819 */ /* 0x000fe400000006ff */
[----:B------:R-:W-:Y:S02]  /*1c190*/  LOP3.LUT R5, R4, 0x38, R3, 0x78, !PT ;  /* 0x0000003804057812 */ /* 0x000fe400078e7803 */
[----:B------:R-:W-:Y:S02]  /*1c1a0*/  IADD3 R10, P1, PT, R7, R234, RZ ;  /* 0x000000ea070a7210 */ /* 0x000fe40007f3e0ff */
[----:B------:R-:W-:Y:S02]  /*1c1b0*/  LEA R251, R6, UR8, 0x1 ;  /* 0x0000000806fb7c11 */ /* 0x000fe4000f8e08ff */
[----:B------:R-:W-:Y:S02]  /*1c1c0*/  SHF.L.U64.HI R4, R230, 0x5, R231 ;  /* 0x00000005e6047819 */ /* 0x000fe400000102e7 */
[----:B------:R-:W-:Y:S01]  /*1c1d0*/  @!P0 R2UR UR28, R8 ;  /* 0x00000000081c82ca */ /* 0x000fe200000e0000 */
[----:B------:R-:W-:Y:S01]  /*1c1e0*/  @!PT LDS RZ, [RZ] ;  /* 0x00000000fffff984 */ /* 0x000fe20000000800 */
[----:B------:R-:W-:Y:S01]  /*1c1f0*/  @!PT LDS RZ, [RZ] ;  /* 0x00000000fffff984 */ /* 0x000fe20000000800 */
[----:B------:R-:W-:Y:S01]  /*1c200*/  @!PT LDS RZ, [RZ] ;  /* 0x00000000fffff984 */ /* 0x000fe20000000800 */
[----:B------:R-:W-:Y:S01]  /*1c210*/  @!P0 LDGSTS.E.BYPASS.LTC128B.128 [R251+0xa000], desc[UR32][R234.64] ;  /* 0x0a000000eafb8fae */ /* 0x000fe2000b981a20 */
[----:B------:R-:W-:Y:S02]  /*1c220*/  IADD3.X R11, PT, PT, R4, R235, RZ, P1, !PT ;  /* 0x000000eb040b7210 */ /* 0x000fe40000ffe4ff */
        /* <DEDUP_REMOVED lines=26> */
[----:B------:R-:W-:Y:S02]  /*1c3d0*/  @!P0 R2UR UR10, R8 ;  /* 0x00000000080a82ca */ /* 0x000fe400000e0000 */
[-C--:B------:R-:W-:Y:S02]  /*1c3e0*/  IADD3 R8, P1, PT, R12, R7.reuse, RZ ;  /* 0x000000070c087210 */ /* 0x080fe40007f3e0ff */
        /* <DEDUP_REMOVED lines=15> */
[----:B------:R-:W-:Y:S01]  /*1c4e0*/  SHF.L.U32 R225, R212, 0x5, RZ ;  /* 0x00000005d4e17819 */ /* 0x000fe200000006ff */
[----:B------:R-:W-:Y:S01]  /*1c4f0*/  @!PT LDS RZ, [RZ] ;  /* 0x00000000fffff984 */ /* 0x000fe20000000800 */
[----:B------:R-:W-:Y:S01]  /*1c500*/  @!PT LDS RZ, [RZ] ;  /* 0x00000000fffff984 */ /* 0x000fe20000000800 */
[----:B------:R-:W-:Y:S01]  /*1c510*/  @!PT LDS RZ, [RZ] ;  /* 0x00000000fffff984 */ /* 0x000fe20000000800 */
[----:B------:R4:W-:Y:S01]  /*1c520*/  @!P0 LDGSTS.E.BYPASS.LTC128B.128 [R251+0xb800], desc[UR26][R8.64] ;  /* 0x0b80000008fb8fae */ /* 0x0009e2000b981a1a */
[-C--:B------:R-:W-:Y:S02]  /*1c530*/  IADD3.X R15, PT, PT, R9, R4.reuse, RZ, P1, !PT ;  /* 0x00000004090f7210 */ /* 0x080fe40000ffe4ff */
[-C--:B------:R-:W-:Y:S02]  /*1c540*/  IADD3 R16, P1, PT, R14, R7.reuse, RZ ;  /* 0x000000070e107210 */ /* 0x080fe40007f3e0ff */
[----:B------:R-:W-:Y:S02]  /*1c550*/  LOP3.LUT R225, R225, 0x7c00, RZ, 0xc0, !PT ;  /* 0x00007c00e1e17812 */ /* 0x000fe400078ec0ff */
[-C--:B------:R-:W-:Y:S01]  /*1c560*/  IADD3.X R17, PT, PT, R15, R4.reuse, RZ, P1, !PT ;  /* 0x000000040f117210 */ /* 0x080fe20000ffe4ff */
[----:B------:R-:W-:Y:S01]  /*1c570*/  @P0 STS.128 [R251+0xb800], RZ ;  /* 0x00b800fffb000388 */ /* 0x000fe20000000c00 */
[-C--:B------:R-:W-:Y:S02]  /*1c580*/  IADD3 R18, P1, PT, R16, R7.reuse, RZ ;  /* 0x0000000710127210 */ /* 0x080fe40007f3e0ff */
[----:B------:R-:W-:Y:S02]  /*1c590*/  LOP3.LUT R226, R226, 0x38, R3, 0x78, !PT ;  /* 0x00000038e2e27812 */ /* 0x000fe400078e7803 */
[-C--:B------:R-:W-:Y:S02]  /*1c5a0*/  IADD3.X R19, PT, PT, R17, R4.reuse, RZ, P1, !PT ;  /* 0x0000000411137210 */ /* 0x080fe40000ffe4ff */
[-C--:B-1----:R-:W-:Y:S01]  /*1c5b0*/  IADD3 R10, P1, PT, R18, R7.reuse, RZ ;  /* 0x00000007120a7210 */ /* 0x082fe20007f3e0ff */
[----:B------:R-:W-:Y:S01]  /*1c5c0*/  @!PT LDS RZ, [RZ] ;  /* 0x00000000fffff984 */ /* 0x000fe20000000800 */
[----:B------:R-:W-:Y:S01]  /*1c5d0*/  @!PT LDS RZ, [RZ] ;  /* 0x00000000fffff984 */ /* 0x000fe20000000800 */
[----:B------:R-:W-:Y:S01]  /*1c5e0*/  @!PT LDS RZ, [RZ] ;  /* 0x00000000fffff984 */ /* 0x000fe20000000800 */
[----:B------:R1:W-:Y:S01]  /*1c5f0*/  @!P0 LDGSTS.E.BYPASS.LTC128B.128 [R251+0xc000], desc[UR24][R14.64] ;  /* 0x0c0000000efb8fae */ /* 0x0003e2000b981a18 */
[----:B------:R-:W-:Y:S02]  /*1c600*/  LOP3.LUT P2, RZ, R212, 0x4, RZ, 0xc0, !PT ;  /* 0x00000004d4ff7812 */ /* 0x000fe4000784c0ff */
[-C--:B------:R-:W-:Y:S02]  /*1c610*/  IADD3.X R11, PT, PT, R19, R4.reuse, RZ, P1, !PT ;  /* 0x00000004130b7210 */ /* 0x080fe40000ffe4ff */
[-C--:B---3--:R-:W-:Y:S02]  /*1c620*/  IADD3 R12, P1, PT, R10, R7.reuse, RZ ;  /* 0x000000070a0c7210 */ /* 0x088fe40007f3e0ff */
[----:B------:R-:W-:Y:S01]  /*1c630*/  IADD3 R246, PT, PT, R246, -0x1, RZ ;  /* 0xfffffffff6f67810 */ /* 0x000fe20007ffe0ff */
[----:B------:R-:W-:Y:S01]  /*1c640*/  @P0 STS.128 [R251+0xc000], RZ ;  /* 0x00c000fffb000388 */ /* 0x000fe20000000c00 */
[-C--:B------:R-:W-:Y:S02]  /*1c650*/  IADD3.X R13, PT, PT, R11, R4.reuse, RZ, P1, !PT ;  /* 0x000000040b0d7210 */ /* 0x080fe40000ffe4ff */
[-C--:B----4-:R-:W-:Y:S04]  /*1c660*/  IADD3 R8, P1, PT, R12, R7.reuse, RZ ;  /* 0x000000070c087210 */ /* 0x090fe80007f3e0ff */
        /* <DEDUP_REMOVED lines=44> */
[----:B------:R-:W-:Y:S01]  /*1c930*/  @!P0 LDGSTS.E.BYPASS.LTC128B.128 [R251+0xf800], desc[UR40][R14.64] ;  /* 0x0f8000000efb8fae */ /* 0x000fe2000b981a28 */
[----:B------:R-:W-:Y:S02]  /*1c940*/  @!P0 IADD3 R12, P1, PT, R8, R7, RZ ;  /* 0x00000007080c8210 */ /* 0x000fe40007f3e0ff */
[----:B------:R-:W-:Y:S02]  /*1c950*/  LOP3.LUT R7, R225, 0x200, R2, 0xf8, !PT ;  /* 0x00000200e1077812 */ /* 0x000fe400078ef802 */
[----:B------:R-:W-:Y:S02]  /*1c960*/  @!P0 IADD3.X R13, PT, PT, R9, R4, RZ, P1, !PT ;  /* 0x00000004090d8210 */ /* 0x000fe40000ffe4ff */
[----:B------:R-:W-:Y:S01]  /*1c970*/  LOP3.LUT R4, R7, R226, RZ, 0xfc, !PT ;  /* 0x000000e207047212 */ /* 0x000fe200078efcff */
[----:B------:R-:W-:Y:S01]  /*1c980*/  @P0 STS.128 [R251+0xf800], RZ ;  /* 0x00f800fffb000388 */ /* 0x000fe20000000c00 */
[----:B------:R-:W-:Y:S02]  /*1c990*/  LOP3.LUT R2, R2, 0x400, RZ, 0xc0, !PT ;  /* 0x0000040002027812 */ /* 0x000fe400078ec0ff */
[----:B------:R-:W-:Y:S02]  /*1c9a0*/  LEA R3, R4, UR8, 0x1 ;  /* 0x0000000804037c11 */ /* 0x000fe4000f8e08ff */
[----:B------:R-:W-:Y:S02]  /*1c9b0*/  LEA R92, R5, R2, 0x1 ;  /* 0x00000002055c7211 */ /* 0x000fe400078e08ff */
[----:B------:R-:W-:Y:S01]  /*1c9c0*/  MOV R2, 0x20 ;  /* 0x0000002000027802 */ /* 0x000fe20000000f00 */
[----:B------:R-:W-:Y:S01]  /*1c9d0*/  @!PT LDS RZ, [RZ] ;  /* 0x00000000fffff984 */ /* 0x000fe20000000800 */
[----:B------:R-:W-:Y:S01]  /*1c9e0*/  @!PT LDS RZ, [RZ] ;  /* 0x00000000fffff984 */ /* 0x000fe20000000800 */
[----:B------:R-:W-:Y:S01]  /*1c9f0*/  @!PT LDS RZ, [RZ] ;  /* 0x00000000fffff984 */ /* 0x000fe20000000800 */
[----:B------:R-:W-:Y:S01]  /*1ca00*/  @!P0 LDGSTS.E.BYPASS.LTC128B.128 [R251+0x10000], desc[UR38][R16.64] ;  /* 0x1000000010fb8fae */ /* 0x000fe2000b981a26 */
[----:B------:R-:W-:Y:S07]  /*1ca10*/  IADD3 R213, PT, PT, R92, UR8, RZ ;  /* 0x000000085cd57c10 */ /* 0x000fee000fffe0ff */
        /* <DEDUP_REMOVED lines=16> */
[----:B------:R-:W-:Y:S04]  /*1cb20*/  LOP3.LUT P0, RZ, R212, 0x2, RZ, 0xc0, !PT ;  /* 0x00000002d4ff7812 */ /* 0x000fe8000780c0ff */
[----:B------:R-:W-:Y:S02]  /*1cb30*/  SEL R2, R2, 0xffffffe0, !P0 ;  /* 0xffffffe002027807 */ /* 0x000fe40004000000 */
[----:B------:R-:W-:Y:S01]  /*1cb40*/  ISETP.GT.AND P0, PT, R246, R227, PT ;  /* 0x000000e3f600720c */ /* 0x000fe20003f04270 */
[----:B------:R-:W-:Y:S01]  /*1cb50*/  LDSM.16.M88.4 R128, [R3] ;  /* 0x000000000380783b */ /* 0x000fe20000000200 */
[-C--:B------:R-:W-:Y:S02]  /*1cb60*/  IADD3 R172, PT, PT, R3, R2.reuse, RZ ;  /* 0x0000000203ac7210 */ /* 0x080fe40007ffe0ff */
[----:B------:R-:W-:Y:S05]  /*1cb70*/  IADD3 R220, PT, PT, R213, R2, RZ ;  /* 0x00000002d5dc7210 */ /* 0x000fea0007ffe0ff */
[----:B-1----:R-:W1:Y:S08]  /*1cb80*/  LDSM.16.M88.4 R8, [R92+UR8+0x2000] ;  /* 0x002000085c08783b */ /* 0x002e700008000200 */
[----:B------:R-:W3:Y:S08]  /*1cb90*/  LDSM.16.M88.4 R16, [R92+UR8+0x2800] ;  /* 0x002800085c10783b */ /* 0x000ef00008000200 */
[----:B------:R-:W4:Y:S08]  /*1cba0*/  LDSM.16.M88.4 R24, [R92+UR8+0x3000] ;  /* 0x003000085c18783b */ /* 0x000f300008000200 */
[----:B------:R-:W5:Y:S08]  /*1cbb0*/  LDSM.16.M88.4 R32, [R92+UR8+0x3800] ;  /* 0x003800085c20783b */ /* 0x000f700008000200 */
[----:B------:R-:W2:Y:S01]  /*1cbc0*/  LDSM.16.M88.4 R40, [R92+UR8+0x4000] ;  /* 0x004000085c28783b */ /* 0x000ea20008000200 */
[C---:B-1----:R-:W-:Y:S07]  /*1cbd0*/  HMMA.16816.F32 R4, R128.reuse, R8, RZ ;  /* 0x000000088004723c */ /* 0x042fee00000018ff */
[----:B------:R-:W1:Y:S01]  /*1cbe0*/  LDSM.16.M88.4 R48, [R92+UR8+0x4800] ;  /* 0x004800085c30783b */ /* 0x000e620008000200 */
[C---:B------:R-:W-:Y:S07]  /*1cbf0*/  HMMA.16816.F32 R8, R128.reuse, R10, RZ ;  /* 0x0000000a8008723c */ /* 0x040fee00000018ff */
        /* <DEDUP_REMOVED lines=17> */
[C---:B-1----:R-:W-:Y:S07]  /*1cd10*/  HMMA.16816.F32 R44, R128.reuse, R48, RZ ;  /* 0x00000030802c723c */ /* 0x042fee00000018ff */
[----:B------:R5:W1:Y:S01]  /*1cd20*/  LDSM.16.M88.4 R168, [R92+UR8+0x9800] ;  /* 0x009800085ca8783b */ /* 0x000a620008000200 */
[C---:B------:R-:W-:Y:S07]  /*1cd30*/  HMMA.16816.F32 R48, R128.reuse, R50, RZ ;  /* 0x000000328030723c */ /* 0x040fee00000018ff */
[----:B------:R-:W-:Y:S01]  /*1cd40*/  LDSM.16.M88.4 R172, [R172] ;  /* 0x00000000acac783b */ /* 0x000fe20000000200 */
[C---:B------:R-:W-:Y:S07]  /*1cd50*/  HMMA.16816.F32 R52, R128.reuse, R56, RZ ;  /* 0x000000388034723c */ /* 0x040fee00000018ff */
[----:B------:R-:W1:Y:S01]  /*1cd60*/  LDSM.16.M88.4 R176, [R220+0x2000] ;  /* 0x00200000dcb0783b */ /* 0x000e620000000200 */
[C---:B------:R-:W-:Y:S07]  /*1cd70*/  HMMA.16816.F32 R56, R128.reuse, R58, RZ ;  /* 0x0000003a8038723c */ /* 0x040fee00000018ff */
[----:B------:R-:W1:Y:S01]  /*1cd80*/  LDSM.16.M88.4 R180, [R220+0x2800] ;  /* 0x00280000dcb4783b */ /* 0x000e620000000200 */
        /* <DEDUP_REMOVED lines=9> */
[----:B------:R-:W0:Y:S08]  /*1ce20*/  LDGDEPBAR ;  /* 0x00000000000079af */ /* 0x000e300000000000 */
[----:B------:R-:W4:Y:S01]  /*1ce30*/  LDSM.16.M88.4 R200, [R220+0x5000] ;  /* 0x00500000dcc8783b */ /* 0x000f220000000200 */
[C---:B------:R-:W-:Y:S07]  /*1ce40*/  HMMA.16816.F32 R80, R128.reuse, R82, RZ ;  /* 0x000000528050723c */ /* 0x040fee00000018ff */
[----:B------:R-:W4:Y:S01]  /*1ce50*/  LDSM.16.M88.4 R204, [R220+0x5800] ;  /* 0x00580000dccc783b */ /* 0x000f220000000200 */
[C---:B------:R-:W-:Y:S07]  /*1ce60*/  HMMA.16816.F32 R84, R128.reuse, R88, RZ ;  /* 0x000000588054723c */ /* 0x040fee00000018ff */
[----:B------:R-:W4:Y:S01]  /*1ce70*/  LDSM.16.M88.4 R208, [R220+0x6000] ;  /* 0x00600000dcd0783b */ /* 0x000f220000000200 */
[C---:B------:R-:W-:Y:S07]  /*1ce80*/  HMMA.16816.F32 R88, R128.reuse, R90, RZ ;  /* 0x0000005a8058723c */ /* 0x040fee00000018ff */
[----:B------:R-:W4:Y:S01]  /*1ce90*/  LD.E R252, desc[UR4][R164.64+0x18c] ;  /* 0x00018c04a4fc7980 */ /* 0x000f22000c101900 */
        /* <DEDUP_REMOVED lines=13> */
[----:B------:R-:W2:Y:S07]  /*1cf70*/  LDSM.16.M88.4 R176, [R220+0x7000] ;  /* 0x00700000dcb0783b */ /* 0x000eae0000000200 */
[C---:B------:R-:W-:Y:S08]  /*1cf80*/  HMMA.16816.F32 R12, R172.reuse, R180, R12 ;  /* 0x000000b4ac0c723c */ /* 0x040ff0000000180c */
[C---:B------:R-:W-:Y:S01]  /*1cf90*/  HMMA.16816.F32 R16, R172.reuse, R182, R16 ;  /* 0x000000b6ac10723c */ /* 0x040fe20000001810 */
[----:B------:R-:W5:Y:S07]  /*1cfa0*/  LDSM.16.M88.4 R180, [R220+0x7800] ;  /* 0x00780000dcb4783b */ /* 0x000f6e0000000200 */
[C---:B---3--:R-:W-:Y:S08]  /*1cfb0*/  HMMA.16816.F32 R20, R172.reuse, R184, R20 ;  /* 0x000000b8ac14723c */ /* 0x048ff00000001814 */
[C---:B------:R-:W-:Y:S01]  /*1cfc0*/  HMMA.16816.F32 R24, R172.reuse, R186, R24 ;  /* 0x000000baac18723c */ /* 0x040fe20000001818 */
[----:B------:R-:W3:Y:S07]  /*1cfd0*/  LDSM.16.M88.4 R184, [R220+0x8000] ;  /* 0x00800000dcb8783b */ /* 0x000eee0000000200 */
[C---:B------:R-:W-:Y:S01]  /*1cfe0*/  HMMA.16816.F32 R28, R172.reuse, R188, R28 ;  /* 0x000000bcac1c723c */ /* 0x040fe2000000181c */
[----:B------:R-:W-:Y:S07]  /*1cff0*/  MOV R188, 0x40 ;  /* 0x0000004000bc7802 */ /* 0x000fee0000000f00 */
[C---:B------:R-:W-:Y:S08]  /*1d000*/  HMMA.16816.F32 R32, R172.reuse, R190, R32 ;  /* 0x000000beac20723c */ /* 0x040ff00000001820 */
[C---:B------:R-:W-:Y:S03]  /*1d010*/  HMMA.16816.F32 R36, R172.reuse, R192, R36 ;  /* 0x000000c0ac24723c */ /* 0x040fe60000001824 */
[----:B------:R-:W-:Y:S02]  /*1d020*/  SEL R192, R188, 0xffffffc0, !P2 ;  /* 0xffffffc0bcc07807 */ /* 0x000fe40005000000 */
[----:B------:R-:W3:Y:S02]  /*1d030*/  LDSM.16.M88.4 R188, [R220+0x8800] ;  /* 0x00880000dcbc783b */ /* 0x000ee40000000200 */
[-C--:B------:R-:W-:Y:S01]  /*1d040*/  IADD3 R221, PT, PT, R3, R192.reuse, RZ ;  /* 0x000000c003dd7210 */ /* 0x080fe20007ffe0ff */
[C---:B------:R-:W-:Y:S03]  /*1d050*/  HMMA.16816.F32 R40, R172.reuse, R194, R40 ;  /* 0x000000c2ac28723c */ /* 0x040fe60000001828 */
[----:B------:R-:W-:Y:S02]  /*1d060*/  IADD3 R3, PT, PT, R213, R192, RZ ;  /* 0x000000c0d5037210 */ /* 0x000fe40007ffe0ff */
[----:B------:R-:W3:Y:S03]  /*1d070*/  LDSM.16.M88.4 R192, [R220+0x9000] ;  /* 0x00900000dcc0783b */ /* 0x000ee60000000200 */
[C---:B------:R-:W-:Y:S05]  /*1d080*/  HMMA.16816.F32 R44, R172.reuse, R196, R44 ;  /* 0x000000c4ac2c723c */ /* 0x040fea000000182c */
[----:B------:R-:W-:Y:S03]  /*1d090*/  LDSM.16.M88.4 R212, [R3+0x3000] ;  /* 0x0030000003d4783b */ /* 0x000fe60000000200 */
[C---:B------:R-:W-:Y:S05]  /*1d0a0*/  HMMA.16816.F32 R48, R172.reuse, R198, R48 ;  /* 0x000000c6ac30723c */ /* 0x040fea0000001830 */
[----:B------:R-:W3:Y:S03]  /*1d0b0*/  LDSM.16.M88.4 R196, [R220+0x9800] ;  /* 0x00980000dcc4783b */ /* 0x000ee60000000200 */
[C---:B----4-:R-:W-:Y:S05]  /*1d0c0*/  HMMA.16816.F32 R52, R172.reuse, R200, R52 ;  /* 0x000000c8ac34723c */ /* 0x050fea0000001834 */
[----:B------:R-:W-:Y:S03]  /*1d0d0*/  LDSM.16.M88.4 R216, [R3+0x3800] ;  /* 0x0038000003d8783b */ /* 0x000fe60000000200 */
[C---:B------:R-:W-:Y:S05]  /*1d0e0*/  HMMA.16816.F32 R56, R172.reuse, R202, R56 ;  /* 0x000000caac38723c */ /* 0x040fea0000001838 */
[----:B------:R-:W-:Y:S03]  /*1d0f0*/  LDSM.16.M88.4 R200, [R221] ;  /* 0x00000000ddc8783b */ /* 0x000fe60000000200 */
        /* <DEDUP_REMOVED lines=26> */
[----:B------:R-:W3:Y:S07]  /*1d2a0*/  LDSM.16.M88.4 R172, [R3+0x5000] ;  /* 0x0050000003ac783b */ /* 0x000eee0000000200 */
[C---:B----4-:R-:W-:Y:S01]  /*1d2b0*/  HMMA.16816.F32 R4, R200.reuse, R204, R4 ;  /* 0x000000ccc804723c */ /* 0x050fe20000001804 */
        /* <DEDUP_REMOVED lines=10> */
[C---:B------:R-:W-:Y:S02]  /*1d360*/  IADD3 R216, PT, PT, R2.reuse, R221, RZ ;  /* 0x000000dd02d87210 */ /* 0x040fe40007ffe0ff */
[----:B------:R-:W-:Y:S03]  /*1d370*/  IADD3 R2, PT, PT, R2, R3, RZ ;  /* 0x0000000302027210 */ /* 0x000fe60007ffe0ff */
[C---:B------:R-:W-:Y:S01]  /*1d380*/  HMMA.16816.F32 R32, R200.reuse, R218, R32 ;  /* 0x000000dac820723c */ /* 0x040fe20000001820 */
[----:B------:R-:W-:Y:S07]  /*1d390*/  LDSM.16.M88.4 R216, [R216] ;  /* 0x00000000d8d8783b */ /* 0x000fee0000000200 */
[C---:B-1----:R-:W-:Y:S01]  /*1d3a0*/  HMMA.16816.F32 R36, R200.reuse, R168, R36 ;  /* 0x000000a8c824723c */ /* 0x042fe20000001824 */
[----:B------:R-:W-:Y:S07]  /*1d3b0*/  LDSM.16.M88.4 R220, [R2+0x2000] ;  /* 0x0020000002dc783b */ /* 0x000fee0000000200 */
        /* <DEDUP_REMOVED lines=32> */
[----:B------:R-:W1:Y:S01]  /*1d5c0*/  MUFU.TANH R4, R173 ;  /* 0x000000ad00047308 */ /* 0x000e620000002400 */
[C---:B------:R-:W-:Y:S03]  /*1d5d0*/  HMMA.16816.F32 R16, R216.reuse, R170, R16 ;  /* 0x000000aad810723c */ /* 0x040fe60000001810 */
[-C--:B------:R-:W-:Y:S01]  /*1d5e0*/  FMUL.FTZ R10, R10, R252.reuse ;  /* 0x000000fc0a0a7220 */ /* 0x080fe20000410000 */
        /* <DEDUP_REMOVED lines=8> */
[----:B------:R-:W2:Y:S01]  /*1d670*/  MUFU.TANH R8, R172 ;  /* 0x000000ac00087308 */ /* 0x000ea20000002400 */
[----:B-1----:R-:W-:Y:S01]  /*1d680*/  STL [R1], R4 ;  /* 0x0000000401007387 */ /* 0x002fe20000100800 */
[-C--:B------:R-:W-:Y:S03]  /*1d690*/  FMUL.FTZ R168, R16, R252.reuse ;  /* 0x000000fc10a87220 */ /* 0x080fe60000410000 */
[----:B------:R-:W1:Y:S01]  /*1d6a0*/  LDSM.16.M88.4 R4, [R2+0x3000] ;  /* 0x003000000204783b */ /* 0x000e620000000200 */
[-C--:B------:R-:W-:Y:S01]  /*1d6b0*/  FMUL.FTZ R17, R17, R252.reuse ;  /* 0x000000fc11117220 */ /* 0x080fe20000410000 */
[-C--:B------:R-:W-:Y:S03]  /*1d6c0*/  FMUL.FTZ R18, R18, R252.reuse ;  /* 0x000000fc12127220 */ /* 0x080fe60000410000 */
[----:B------:R-:W-:Y:S01]  /*1d6d0*/  MUFU.TANH R16, R168 ;  /* 0x000000a800107308 */ /* 0x000fe20000002400 */
[-C--:B------:R-:W-:Y:S09]  /*1d6e0*/  FMUL.FTZ R19, R19, R252.reuse ;  /* 0x000000fc13137220 */ /* 0x080ff20000410000 */
[----:B------:R-:W-:Y:S01]  /*1d6f0*/  MUFU.TANH R221, R221 ;  /* 0x000000dd00dd7308 */ /* 0x000fe20000002400 */
[----:B--2---:R2:W-:Y:S09]  /*1d700*/  STL [R1+0x4], R8 ;  /* 0x0000040801007387 */ /* 0x0045f20000100800 */
[----:B------:R-:W-:Y:S10]  /*1d710*/  MUFU.TANH R223, R223 ;  /* 0x000000df00df7308 */ /* 0x000ff40000002400 */
[----:B------:R-:W-:Y:S10]  /*1d720*/  MUFU.TANH R12, R12 ;  /* 0x0000000c000c7308 */ /* 0x000ff40000002400 */
[----:B------:R-:W-:Y:S01]  /*1d730*/  MUFU.TANH R13, R13 ;  /* 0x0000000d000d7308 */ /* 0x000fe20000002400 */
[C---:B-1----:R-:W-:Y:S09]  /*1d740*/  HMMA.16816.F32 R20, R216.reuse, R4, R20 ;  /* 0x00000004d814723c */ /* 0x042ff20000001814 */
[----:B--2---:R-:W1:Y:S01]  /*1d750*/  MUFU.TANH R8, R9 ;  /* 0x0000000900087308 */ /* 0x004e620000002400 */
[C---:B------:R-:W-:Y:S01]  /*1d760*/  HMMA.16816.F32 R24, R216.reuse, R6, R24 ;  /* 0x00000006d818723c */ /* 0x040fe20000001818 */
[----:B------:R-:W-:Y:S08]  /*1d770*/  LDSM.16.M88.4 R4, [R2+0x4000] ;  /* 0x004000000204783b */ /* 0x000ff00000000200 */
[----:B------:R-:W2:Y:S10]  /*1d780*/  MUFU.TANH R9, R10 ;  /* 0x0000000a00097308 */ /* 0x000eb40000002400 */
[----:B------:R-:W-:Y:S01]  /*1d790*/  MUFU.TANH R14, R14 ;  /* 0x0000000e000e7308 */ /* 0x000fe20000002400 */
[----:B-1----:R1:W-:Y:S01]  /*1d7a0*/  STL [R1+0x8], R8 ;  /* 0x0000080801007387 */ /* 0x0023e20000100800 */
[-C--:B------:R-:W-:Y:S01]  /*1d7b0*/  FMUL.FTZ R20, R20, R252.reuse ;  /* 0x000000fc14147220 */ /* 0x080fe20000410000 */
[-C--:B------:R-:W-:Y:S01]  /*1d7c0*/  FMUL.FTZ R21, R21, R252.reuse ;  /* 0x000000fc15157220 */ /* 0x080fe20000410000 */
[-C--:B------:R-:W-:Y:S01]  /*1d7d0*/  FMUL.FTZ R22, R22, R252.reuse ;  /* 0x000000fc16167220 */ /* 0x080fe20000410000 */
[-C--:B------:R-:W-:Y:S05]  /*1d7e0*/  FMUL.FTZ R23, R23, R252.reuse ;  /* 0x000000fc17177220 */ /* 0x080fea0000410000 */
[----:B------:R-:W-:Y:S01]  /*1d7f0*/  MUFU.TANH R15, R15 ;  /* 0x0000000f000f7308 */ /* 0x000fe20000002400 */
[----:B--2---:R-:W-:Y:S01]  /*1d800*/  STL [R1+0xc], R9 ;  /* 0x00000c0901007387 */ /* 0x004fe20000100800 */
[-C--:B------:R-:W-:Y:S01]  /*1d810*/  FMUL.FTZ R168, R24, R252.reuse ;  /* 0x000000fc18a87220 */ /* 0x080fe20000410000 */
[-C--:B------:R-:W-:Y:S01]  /*1d820*/  FMUL.FTZ R25, R25, R252.reuse ;  /* 0x000000fc19197220 */ /* 0x080fe20000410000 */
[-C--:B------:R-:W-:Y:S01]  /*1d830*/  FMUL.FTZ R26, R26, R252.reuse ;  /* 0x000000fc1a1a7220 */ /* 0x080fe20000410000 */
[-C--:B------:R-:W-:Y:S05]  /*1d840*/  FMUL.FTZ R27, R27, R252.reuse ;  /* 0x000000fc1b1b7220 */ /* 0x080fea0000410000 */
[----:B------:R-:W-:Y:S10]  /*1d850*/  MUFU.TANH R24, R168 ;  /* 0x000000a800187308 */ /* 0x000ff40000002400 */
[----:B------:R-:W-:Y:S10]  /*1d860*/  MUFU.TANH R17, R17 ;  /* 0x0000001100117308 */ /* 0x000ff40000002400 */
[----:B-1----:R-:W1:Y:S10]  /*1d870*/  MUFU.TANH R8, R11 ;  /* 0x0000000b00087308 */ /* 0x002e740000002400 */
[----:B------:R-:W-:Y:S10]  /*1d880*/  MUFU.TANH R18, R18 ;  /* 0x0000001200127308 */ /* 0x000ff40000002400 */
[----:B------:R-:W-:Y:S01]  /*1d890*/  MUFU.TANH R19, R19 ;  /* 0x0000001300137308 */ /* 0x000fe20000002400 */
[----:B-1----:R-:W-:Y:S04]  /*1d8a0*/  STL [R1+0x10], R8 ;  /* 0x0000100801007387 */ /* 0x002fe80000100800 */
[----:B------:R-:W1:Y:S05]  /*1d8b0*/  LDSM.16.M88.4 R8, [R2+0x3800] ;  /* 0x003800000208783b */ /* 0x000e6a0000000200 */
[----:B------:R-:W-:Y:S10]  /*1d8c0*/  MUFU.TANH R20, R20 ;  /* 0x0000001400147308 */ /* 0x000ff40000002400 */
[----:B------:R-:W-:Y:S10]  /*1d8d0*/  MUFU.TANH R21, R21 ;  /* 0x0000001500157308 */ /* 0x000ff40000002400 */
[----:B------:R-:W-:Y:S10]  /*1d8e0*/  MUFU.TANH R22, R22 ;  /* 0x0000001600167308 */ /* 0x000ff40000002400 */
[----:B------:R-:W-:Y:S10]  /*1d8f0*/  MUFU.TANH R23, R23 ;  /* 0x0000001700177308 */ /* 0x000ff40000002400 */
[----:B------:R-:W-:Y:S01]  /*1d900*/  MUFU.TANH R25, R25 ;  /* 0x0000001900197308 */ /* 0x000fe20000002400 */
[C---:B-1----:R-:W-:Y:S09]  /*1d910*/  HMMA.16816.F32 R28, R216.reuse, R8, R28 ;  /* 0x00000008d81c723c */ /* 0x042ff2000000181c */
[----:B------:R-:W-:Y:S01]  /*1d920*/  MUFU.TANH R26, R26 ;  /* 0x0000001a001a7308 */ /* 0x000fe20000002400 */
[C---:B------:R-:W-:Y:S09]  /*1d930*/  HMMA.16816.F32 R32, R216.reuse, R10, R32 ;  /* 0x0000000ad820723c */ /* 0x040ff20000001820 */
[----:B------:R-:W-:Y:S01]  /*1d940*/  MUFU.TANH R27, R27 ;  /* 0x0000001b001b7308 */ /* 0x000fe20000002400 */
[C---:B------:R-:W-:Y:S03]  /*1d950*/  HMMA.16816.F32 R36, R216.reuse, R4, R36 ;  /* 0x00000004d824723c */ /* 0x040fe60000001824 */
[-C--:B------:R-:W-:Y:S01]  /*1d960*/  FMUL.FTZ R169, R30, R252.reuse ;  /* 0x000000fc1ea97220 */ /* 0x080fe20000410000 */
[-C--:B------:R-:W-:Y:S01]  /*1d970*/  FMUL.FTZ R168, R31, R252.reuse ;  /* 0x000000fc1fa87220 */ /* 0x080fe20000410000 */
[-C--:B------:R-:W-:Y:S01]  /*1d980*/  FMUL.FTZ R28, R28, R252.reuse ;  /* 0x000000fc1c1c7220 */ /* 0x080fe20000410000 */
[-C--:B------:R-:W-:Y:S03]  /*1d990*/  FMUL.FTZ R29, R29, R252.reuse ;  /* 0x000000fc1d1d7220 */ /* 0x080fe60000410000 */
[----:B------:R-:W1:Y:S01]  /*1d9a0*/  MUFU.TANH R9, R169 ;  /* 0x000000a900097308 */ /* 0x000e620000002400 */
[C---:B------:R-:W-:Y:S01]  /*1d9b0*/  HMMA.16816.F32 R40, R216.reuse, R6, R40 ;  /* 0x00000006d828723c */ /* 0x040fe20000001828 */
[----:B------:R-:W-:Y:S02]  /*1d9c0*/  LDSM.16.M88.4 R4, [R2+0x5000] ;  /* 0x005000000204783b */ /* 0x000fe40000000200 */
        /* <DEDUP_REMOVED lines=9> */
[----:B------:R3:W4:Y:S01]  /*1da60*/  MUFU.TANH R213, R36 ;  /* 0x0000002400d57308 */ /* 0x0007220000002400 */
[----:B-1----:R-:W-:Y:S01]  /*1da70*/  STL [R1+0x18], R9 ;  /* 0x0000180901007387 */ /* 0x002fe20000100800 */
[-C--:B------:R-:W-:Y:S01]  /*1da80*/  FMUL.FTZ R209, R41, R252.reuse ;  /* 0x000000fc29d17220 */ /* 0x080fe20000410000 */
[-C--:B------:R-:W-:Y:S01]  /*1da90*/  FMUL.FTZ R35, R40, R252.reuse ;  /* 0x000000fc28237220 */ /* 0x080fe20000410000 */
[-C--:B------:R-:W-:Y:S06]  /*1daa0*/  FMUL.FTZ R207, R43, R252.reuse ;  /* 0x000000fc2bcf7220 */ /* 0x080fec0000410000 */
[----:B------:R-:W1:Y:S01]  /*1dab0*/  MUFU.TANH R211, R38 ;  /* 0x0000002600d37308 */ /* 0x000e620000002400 */
[----:B--2---:R-:W-:Y:S04]  /*1dac0*/  STL [R1+0x14], R8 ;  /* 0x0000140801007387 */ /* 0x004fe80000100800 */
[----:B------:R-:W2:Y:S05]  /*1dad0*/  LDSM.16.M88.4 R8, [R2+0x4800] ;  /* 0x004800000208783b */ /* 0x000eaa0000000200 */
[----:B------:R-:W1:Y:S01]  /*1dae0*/  MUFU.TANH R28, R28 ;  /* 0x0000001c001c7308 */ /* 0x000e620000002400 */
[-C--:B---3--:R-:W-:Y:S09]  /*1daf0*/  FMUL.FTZ R36, R42, R252.reuse ;  /* 0x000000fc2a247220 */ /* 0x088ff20000410000 */
[----:B------:R-:W3:Y:S10]  /*1db00*/  MUFU.TANH R29, R29 ;  /* 0x0000001d001d7308 */ /* 0x000ef40000002400 */
[----:B------:R-:W1:Y:S10]  /*1db10*/  MUFU.TANH R30, R30 ;  /* 0x0000001e001e7308 */ /* 0x000e740000002400 */
[----:B------:R-:W1:Y:S10]  /*1db20*/  MUFU.TANH R31, R31 ;  /* 0x0000001f001f7308 */ /* 0x000e740000002400 */
[----:B------:R-:W1:Y:S01]  /*1db30*/  MUFU.TANH R32, R32 ;  /* 0x0000002000207308 */ /* 0x000e620000002400 */
[C---:B--2---:R-:W-:Y:S09]  /*1db40*/  HMMA.16816.F32 R44, R216.reuse, R8, R44 ;  /* 0x00000008d82c723c */ /* 0x044ff2000000182c */
[----:B------:R-:W2:Y:S01]  /*1db50*/  MUFU.TANH R215, R215 ;  /* 0x000000d700d77308 */ /* 0x000ea20000002400 */
        /* <DEDUP_REMOVED lines=8> */
[-C--:B------:R-:W-:Y:S01]  /*1dbe0*/  FMUL.FTZ R44, R44, R252.reuse ;  /* 0x000000fc2c2c7220 */ /* 0x080fe20000410000 */
[C---:B------:R-:W-:Y:S01]  /*1dbf0*/  HMMA.16816.F32 R56, R216.reuse, R6, R56 ;  /* 0x00000006d838723c */ /* 0x040fe20000001838 */
[----:B------:R-:W4:Y:S04]  /*1dc00*/  LDSM.16.M88.4 R4, [R2+0x6000] ;  /* 0x006000000204783b */ /* 0x000f280000000200 */
[----:B------:R3:W1:Y:S01]  /*1dc10*/  MUFU.TANH R203, R47 ;  /* 0x0000002f00cb7308 */ /* 0x0006620000002400 */
[-C--:B------:R-:W-:Y:S01]  /*1dc20*/  FMUL.FTZ R201, R49, R252.reuse ;  /* 0x000000fc31c97220 */ /* 0x080fe20000410000 */
[-C--:B------:R-:W-:Y:S01]  /*1dc30*/  FMUL.FTZ R199, R51, R252.reuse ;  /* 0x000000fc33c77220 */ /* 0x080fe20000410000 */
[-C--:B------:R-:W-:Y:S01]  /*1dc40*/  FMUL.FTZ R43, R48, R252.reuse ;  /* 0x000000fc302b7220 */ /* 0x080fe20000410000 */
[-C--:B------:R-:W-:Y:S06]  /*1dc50*/  FMUL.FTZ R49, R50, R252.reuse ;  /* 0x000000fc32317220 */ /* 0x080fec0000410000 */
[----:B------:R-:W1:Y:S01]  /*1dc60*/  MUFU.TANH R35, R35 ;  /* 0x0000002300237308 */ /* 0x000e620000002400 */
[-C--:B------:R-:W-:Y:S01]  /*1dc70*/  FMUL.FTZ R42, R54, R252.reuse ;  /* 0x000000fc362a7220 */ /* 0x080fe20000410000 */
[-C--:B------:R-:W-:Y:S08]  /*1dc80*/  FMUL.FTZ R52, R52, R252.reuse ;  /* 0x000000fc34347220 */ /* 0x080ff00000410000 */
[----:B------:R-:W1:Y:S01]  /*1dc90*/  MUFU.TANH R209, R209 ;  /* 0x000000d100d17308 */ /* 0x000e620000002400 */
[-C--:B------:R-:W-:Y:S01]  /*1dca0*/  FMUL.FTZ R57, R57, R252.reuse ;  /* 0x000000fc39397220 */ /* 0x080fe20000410000 */
[-C--:B------:R-:W-:Y:S01]  /*1dcb0*/  FMUL.FTZ R59, R59, R252.reuse ;  /* 0x000000fc3b3b7220 */ /* 0x080fe20000410000 */
[-C--:B---3--:R-:W-:Y:S01]  /*1dcc0*/  FMUL.FTZ R47, R53, R252.reuse ;  /* 0x000000fc352f7220 */ /* 0x088fe20000410000 */
[-C--:B------:R-:W-:Y:S01]  /*1dcd0*/  FMUL.FTZ R53, R55, R252.reuse ;  /* 0x000000fc37357220 */ /* 0x080fe20000410000 */
[-C--:B------:R-:W-:Y:S01]  /*1dce0*/  FMUL.FTZ R51, R56, R252.reuse ;  /* 0x000000fc38337220 */ /* 0x080fe20000410000 */
[C---:B-----5:R-:W-:Y:S04]  /*1dcf0*/  HMMA.16816.F32 R60, R216.reuse, R8, R60 ;  /* 0x00000008d83c723c */ /* 0x060fe8000000183c */
[----:B------:R3:W1:Y:S01]  /*1dd00*/  MUFU.TANH R195, R57 ;  /* 0x0000003900c37308 */ /* 0x0006620000002400 */
[-C--:B------:R-:W-:Y:S03]  /*1dd10*/  FMUL.FTZ R58, R58, R252.reuse ;  /* 0x000000fc3a3a7220 */ /* 0x080fe60000410000 */
[C---:B------:R-:W-:Y:S01]  /*1dd20*/  HMMA.16816.F32 R64, R216.reuse, R10, R64 ;  /* 0x0000000ad840723c */ /* 0x040fe20000001840 */
[----:B------:R-:W5:Y:S05]  /*1dd30*/  LDSM.16.M88.4 R8, [R2+0x6800] ;  /* 0x006800000208783b */ /* 0x000f6a0000000200 */
[----:B------:R-:W1:Y:S02]  /*1dd40*/  MUFU.TANH R191, R59 ;  /* 0x0000003b00bf7308 */ /* 0x000e640000002400 */
[C---:B----4-:R-:W-:Y:S08]  /*1dd50*/  HMMA.16816.F32 R68, R216.reuse, R4, R68 ;  /* 0x00000004d844723c */ /* 0x050ff00000001844 */
        /* <DEDUP_REMOVED lines=21> */
[C---:B-----5:R-:W-:Y:S06]  /*1deb0*/  HMMA.16816.F32 R76, R216.reuse, R8, R76 ;  /* 0x00000008d84c723c */ /* 0x060fec000000184c */
[----:B------:R-:W1:Y:S01]  /*1dec0*/  MUFU.TANH R222, R73 ;  /* 0x0000004900de7308 */ /* 0x000e620000002400 */
[-C--:B----4-:R-:W-:Y:S01]  /*1ded0*/  FMUL.FTZ R65, R75, R252.reuse ;  /* 0x000000fc4b417220 */ /* 0x090fe20000410000 */
[C---:B------:R-:W-:Y:S08]  /*1dee0*/  HMMA.16816.F32 R80, R216.reuse, R10, R80 ;  /* 0x0000000ad850723c */ /* 0x040ff00000001850 */
[----:B------:R-:W4:Y:S01]  /*1def0*/  MUFU.TANH R173, R68 ;  /* 0x0000004400ad7308 */ /* 0x000f220000002400 */
[----:B------:R-:W5:Y:S01]  /*1df00*/  LDSM.16.M88.4 R8, [R2+0x7800] ;  /* 0x007800000208783b */ /* 0x000f620000000200 */
[C---:B--2---:R-:W-:Y:S08]  /*1df10*/  HMMA.16816.F32 R84, R216.reuse, R4, R84 ;  /* 0x00000004d854723c */ /* 0x044ff00000001854 */
[----:B------:R-:W2:Y:S01]  /*1df20*/  MUFU.TANH R171, R69 ;  /* 0x0000004500ab7308 */ /* 0x000ea20000002400 */
[-C--:B------:R-:W-:Y:S01]  /*1df30*/  FMUL.FTZ R77, R77, R252.reuse ;  /* 0x000000fc4d4d7220 */ /* 0x080fe20000410000 */
[-C--:B------:R-:W-:Y:S01]  /*1df40*/  FMUL.FTZ R78, R78, R252.reuse ;  /* 0x000000fc4e4e7220 */ /* 0x080fe20000410000 */
[-C--:B------:R-:W-:Y:S01]  /*1df50*/  FMUL.FTZ R79, R79, R252.reuse ;  /* 0x000000fc4f4f7220 */ /* 0x080fe20000410000 */
[-C--:B------:R-:W-:Y:S01]  /*1df60*/  FMUL.FTZ R59, R76, R252.reuse ;  /* 0x000000fc4c3b7220 */ /* 0x080fe20000410000 */
[C---:B------:R-:W-:Y:S05]  /*1df70*/  HMMA.16816.F32 R88, R216.reuse, R6, R88 ;  /* 0x00000006d858723c */ /* 0x040fea0000001858 */
[----:B------:R3:W1:Y:S01]  /*1df80*/  MUFU.TANH R214, R77 ;  /* 0x0000004d00d67308 */ /* 0x0006620000002400 */
[----:B------:R-:W4:Y:S01]  /*1df90*/  LDSM.16.M88.4 R4, [R2+0x8000] ;  /* 0x008000000204783b */ /* 0x000f220000000200 */
        /* <DEDUP_REMOVED lines=19> */
[----:B------:R2:W1:Y:S01]  /*1e0d0*/  MUFU.TANH R206, R81 ;  /* 0x0000005100ce7308 */ /* 0x0004620000002400 */
[C---:B----4-:R-:W-:Y:S03]  /*1e0e0*/  HMMA.16816.F32 R100, R216.reuse, R4, R100 ;  /* 0x00000004d864723c */ /* 0x050fe60000001864 */
[-C--:B------:R-:W-:Y:S01]  /*1e0f0*/  FMUL.FTZ R92, R92, R252.reuse ;  /* 0x000000fc5c5c7220 */ /* 0x080fe20000410000 */
[-C--:B------:R-:W-:Y:S01]  /*1e100*/  FMUL.FTZ R94, R94, R252.reuse ;  /* 0x000000fc5e5e7220 */ /* 0x080fe20000410000 */
[-C--:B------:R-:W-:Y:S01]  /*1e110*/  FMUL.FTZ R93, R93, R252.reuse ;  /* 0x000000fc5d5d7220 */ /* 0x080fe20000410000 */
[-C--:B------:R-:W-:Y:S03]  /*1e120*/  FMUL.FTZ R95, R95, R252.reuse ;  /* 0x000000fc5f5f7220 */ /* 0x080fe60000410000 */
[----:B------:R-:W4:Y:S01]  /*1e130*/  MUFU.TANH R204, R82 ;  /* 0x0000005200cc7308 */ /* 0x000f220000002400 */
[C---:B------:R-:W-:Y:S01]  /*1e140*/  HMMA.16816.F32 R104, R216.reuse, R6, R104 ;  /* 0x00000006d868723c */ /* 0x040fe20000001868 */
[----:B------:R-:W1:Y:S02]  /*1e150*/  LDSM.16.M88.4 R4, [R2+0x9000] ;  /* 0x009000000204783b */ /* 0x000e640000000200 */
[-C--:B------:R-:W-:Y:S01]  /*1e160*/  FMUL.FTZ R98, R98, R252.reuse ;  /* 0x000000fc62627220 */ /* 0x080fe20000410000 */
[-C--:B------:R-:W-:Y:S01]  /*1e170*/  FMUL.FTZ R176, R96, R252.reuse ;  /* 0x000000fc60b07220 */ /* 0x080fe20000410000 */
[-C--:B------:R-:W-:Y:S01]  /*1e180*/  FMUL.FTZ R97, R97, R252.reuse ;  /* 0x000000fc61617220 */ /* 0x080fe20000410000 */
[-C--:B------:R-:W-:Y:S03]  /*1e190*/  FMUL.FTZ R99, R99, R252.reuse ;  /* 0x000000fc63637220 */ /* 0x080fe60000410000 */
[----:B------:R-:W1:Y:S01]  /*1e1a0*/  MUFU.TANH R200, R84 ;  /* 0x0000005400c87308 */ /* 0x000e620000002400 */
[-C--:B------:R-:W-:Y:S01]  /*1e1b0*/  FMUL.FTZ R100, R100, R252.reuse ;  /* 0x000000fc64647220 */ /* 0x080fe20000410000 */
[-C--:B---3--:R-:W-:Y:S01]  /*1e1c0*/  FMUL.FTZ R77, R102, R252.reuse ;  /* 0x000000fc664d7220 */ /* 0x088fe20000410000 */
[-C--:B------:R-:W-:Y:S01]  /*1e1d0*/  FMUL.FTZ R67, R101, R252.reuse ;  /* 0x000000fc65437220 */ /* 0x080fe20000410000 */
[-C--:B------:R-:W-:Y:S06]  /*1e1e0*/  FMUL.FTZ R75, R103, R252.reuse ;  /* 0x000000fc674b7220 */ /* 0x080fec0000410000 */
[----:B------:R-:W3:Y:S01]  /*1e1f0*/  MUFU.TANH R196, R86 ;  /* 0x0000005600c47308 */ /* 0x000ee20000002400 */
[-C--:B------:R-:W-:Y:S01]  /*1e200*/  FMUL.FTZ R73, R104, R252.reuse ;  /* 0x000000fc68497220 */ /* 0x080fe20000410000 */
[-C--:B------:R-:W-:Y:S01]  /*1e210*/  FMUL.FTZ R71, R105, R252.reuse ;  /* 0x000000fc69477220 */ /* 0x080fe20000410000 */
[-C--:B--2---:R-:W-:Y:S01]  /*1e220*/  FMUL.FTZ R81, R106, R252.reuse ;  /* 0x000000fc6a517220 */ /* 0x084fe20000410000 */
[-C--:B------:R-:W-:Y:S06]  /*1e230*/  FMUL.FTZ R79, R107, R252.reuse ;  /* 0x000000fc6b4f7220 */ /* 0x080fec0000410000 */
[----:B------:R-:W2:Y:S01]  /*1e240*/  MUFU.TANH R188, R90 ;  /* 0x0000005a00bc7308 */ /* 0x000ea20000002400 */
[C---:B-----5:R-:W-:Y:S09]  /*1e250*/  HMMA.16816.F32 R108, R216.reuse, R8, R108 ;  /* 0x00000008d86c723c */ /* 0x060ff2000000186c */
[----:B------:R-:W2:Y:S01]  /*1e260*/  MUFU.TANH R184, R92 ;  /* 0x0000005c00b87308 */ /* 0x000ea20000002400 */
[C---:B------:R-:W-:Y:S01]  /*1e270*/  HMMA.16816.F32 R112, R216.reuse, R10, R112 ;  /* 0x0000000ad870723c */ /* 0x040fe20000001870 */
[----:B------:R-:W5:Y:S01]  /*1e280*/  LDSM.16.M88.4 R8, [R2+0x9800] ;  /* 0x009800000208783b */ /* 0x000f620000000200 */
[----:B------:R-:W-:Y:S07]  /*1e290*/  DEPBAR.LE SB0, 0x0 ;  /* 0x000080000000791a */ /* 0x000fee0000000000 */
[----:B------:R4:W2:Y:S01]  /*1e2a0*/  MUFU.TANH R180, R94 ;  /* 0x0000005e00b47308 */ /* 0x0008a20000002400 */
[C---:B-1----:R-:W-:Y:S09]  /*1e2b0*/  HMMA.16816.F32 R116, R216.reuse, R4, R116 ;  /* 0x00000004d874723c */ /* 0x042ff20000001874 */
[----:B------:R1:W1:Y:S01]  /*1e2c0*/  MUFU.TANH R172, R98 ;  /* 0x0000006200ac7308 */ /* 0x0002620000002400 */
[----:B------:R-:W-:Y:S01]  /*1e2d0*/  BAR.SYNC.DEFER_BLOCKING 0x0 ;  /* 0x0000000000007b1d */ /* 0x000fe20000010000 */
[C---:B------:R-:W-:Y:S03]  /*1e2e0*/  HMMA.16816.F32 R120, R216.reuse, R6, R120 ;  /* 0x00000006d878723c */ /* 0x040fe60000001878 */
[-C--:B------:R-:W-:Y:S01]  /*1e2f0*/  FMUL.FTZ R104, R108, R252.reuse ;  /* 0x000000fc6c687220 */ /* 0x080fe20000410000 */
[-C--:B------:R-:W-:Y:S01]  /*1e300*/  FMUL.FTZ R102, R109, R252.reuse ;  /* 0x000000fc6d667220 */ /* 0x080fe20000410000 */
[-C--:B------:R-:W-:Y:S03]  /*1e310*/  FMUL.FTZ R96, R112, R252.reuse ;  /* 0x000000fc70607220 */ /* 0x080fe60000410000 */
[----:B------:R3:W2:Y:S01]  /*1e320*/  MUFU.TANH R168, R100 ;  /* 0x0000006400a87308 */ /* 0x0006a20000002400 */
[-C--:B----4-:R-:W-:Y:S01]  /*1e330*/  FMUL.FTZ R94, R113, R252.reuse ;  /* 0x000000fc715e7220 */ /* 0x090fe20000410000 */
[-C--:B------:R-:W-:Y:S01]  /*1e340*/  FMUL.FTZ R92, R114, R252.reuse ;  /* 0x000000fc725c7220 */ /* 0x080fe20000410000 */
[-C--:B------:R-:W-:Y:S01]  /*1e350*/  FMUL.FTZ R90, R115, R252.reuse ;  /* 0x000000fc735a7220 */ /* 0x080fe20000410000 */
[-C--:B------:R-:W-:Y:S01]  /*1e360*/  FMUL.FTZ R88, R116, R252.reuse ;  /* 0x000000fc74587220 */ /* 0x080fe20000410000 */
[-C--:B------:R-:W-:Y:S01]  /*1e370*/  FMUL.FTZ R86, R117, R252.reuse ;  /* 0x000000fc75567220 */ /* 0x080fe20000410000 */
[-C--:B------:R-:W-:Y:S04]  /*1e380*/  FMUL.FTZ R84, R118, R252.reuse ;  /* 0x000000fc76547220 */ /* 0x080fe80000410000 */
[----:B------:R4:W2:Y:S01]  /*1e390*/  MUFU.TANH R205, R44 ;  /* 0x0000002c00cd7308 */ /* 0x0008a20000002400 */
[-C--:B-1----:R-:W-:Y:S01]  /*1e3a0*/  FMUL.FTZ R98, R111, R252.reuse ;  /* 0x000000fc6f627220 */ /* 0x082fe20000410000 */
[-C--:B------:R-:W-:Y:S01]  /*1e3b0*/  FMUL.FTZ R82, R119, R252.reuse ;  /* 0x000000fc77527220 */ /* 0x080fe20000410000 */
[-C--:B------:R-:W-:Y:S01]  /*1e3c0*/  FMUL.FTZ R80, R120, R252.reuse ;  /* 0x000000fc78507220 */ /* 0x080fe20000410000 */
[-C--:B------:R-:W-:Y:S01]  /*1e3d0*/  FMUL.FTZ R78, R121, R252.reuse ;  /* 0x000000fc794e7220 */ /* 0x080fe20000410000 */
[-C--:B------:R-:W-:Y:S05]  /*1e3e0*/  FMUL.FTZ R76, R122, R252.reuse ;  /* 0x000000fc7a4c7220 */ /* 0x080fea0000410000 */
[----:B------:R-:W1:Y:S01]  /*1e3f0*/  MUFU.TANH R41, R41 ;  /* 0x0000002900297308 */ /* 0x000e620000002400 */
[-C--:B---3--:R-:W-:Y:S01]  /*1e400*/  FMUL.FTZ R100, R110, R252.reuse ;  /* 0x000000fc6e647220 */ /* 0x088fe20000410000 */
[-C--:B------:R-:W-:Y:S01]  /*1e410*/  FMUL.FTZ R74, R123, R252.reuse ;  /* 0x000000fc7b4a7220 */ /* 0x080fe20000410000 */
[C---:B-----5:R-:W-:Y:S07]  /*1e420*/  HMMA.16816.F32 R124, R216.reuse, R8, R124 ;  /* 0x00000008d87c723c */ /* 0x060fee000000187c */
[----:B------:R-:W3:Y:S01]  /*1e430*/  MUFU.TANH R45, R45 ;  /* 0x0000002d002d7308 */ /* 0x000ee20000002400 */
[----:B------:R-:W-:Y:S09]  /*1e440*/  HMMA.16816.F32 R128, R216, R10, R128 ;  /* 0x0000000ad880723c */ /* 0x000ff20000001880 */
[----:B------:R-:W1:Y:S02]  /*1e450*/  MUFU.TANH R43, R43 ;  /* 0x0000002b002b7308 */ /* 0x000e640000002400 */
        /* <DEDUP_REMOVED lines=8> */
[-C--:B------:R-:W-:Y:S01]  /*1e4e0*/  FMUL.FTZ R38, R130, R252.reuse ;  /* 0x000000fc82267220 */ /* 0x080fe20000410000 */
[----:B------:R-:W-:Y:S08]  /*1e4f0*/  FMUL.FTZ R37, R131, R252 ;  /* 0x000000fc83257220 */ /* 0x000ff00000410000 */
        /* <DEDUP_REMOVED lines=62> */
[----:B------:R-:W2:Y:S01]  /*1e8e0*/  S2R R4, SR_TID.X ;  /* 0x0000000000047919 */ /* 0x000ea20000002100 */
[----:B------:R-:W-:Y:S02]  /*1e8f0*/  BSSY.RECONVERGENT B0, `(.L_x_5938) ;  /* 0x0000051000007945 */ /* 0x000fe40003800200 */
[----:B------:R-:W-:Y:S11]  /*1e900*/  ISETP.NE.AND.EX P5, PT, R245, RZ, PT, P0 ;  /* 0x000000fff500720c */ /* 0x000ff60003fa5300 */
[----:B------:R-:W-:Y:S02]  /*1e910*/  @!UPT UIADD3 URZ, UPT, UPT, URZ, URZ, URZ ;  /* 0x000000fffffff290 */ /* 0x000fe4000fffe0ff */
[----:B------:R-:W3:Y:S01]  /*1e920*/  @!P5 LD.E R2, desc[UR4][R164.64+0x38] ;  /* 0x00003804a402d980 */ /* 0x000ee2000c101900 */
[----:B------:R-:W-:Y:S05]  /*1e930*/  @!P5 IMAD.MOV.U32 R5, RZ, RZ, RZ ;  /* 0x000000ffff05d224 */ /* 0x000fea00078e00ff */
[----:B------:R-:W-:Y:S01]  /*1e940*/  @!P5 IADD3 R5, P0, PT, RZ, -R5, RZ ;  /* 0x80000005ff05d210 */ /* 0x000fe20007f1e0ff */
[----:B---3--:R-:W-:Y:S02]  /*1e950*/  @!P5 IMAD.SHL.U32 R2, R2, 0x100, RZ ;  /* 0x000001000202d824 */ /* 0x008fe400078e00ff */
[----:B--2---:R-:W-:Y:S02]  /*1e960*/  IMAD.SHL.U32 R4, R4, 0x8, RZ ;  /* 0x0000000804047824 */ /* 0x004fe400078e00ff */
[----:B------:R-:W-:Y:S03]  /*1e970*/  @!P5 IMAD.X R2, RZ, RZ, ~R2, P0 ;  /* 0x000000ffff02d224 */ /* 0x000fe600000e0e02 */
[----:B------:R-:W-:Y:S02]  /*1e980*/  LOP3.LUT R4, R4, 0x38, RZ, 0xc0, !PT ;  /* 0x0000003804047812 */ /* 0x000fe400078ec0ff */
[----:B------:R-:W-:Y:S02]  /*1e990*/  @!P5 SHF.R.S64 R5, R5, 0x1f, R2 ;  /* 0x0000001f0505d819 */ /* 0x000fe40000001002 */
[----:B------:R-:W-:Y:S02]  /*1e9a0*/  ISETP.GE.AND P0, PT, R4, R239, PT ;  /* 0x000000ef0400720c */ /* 0x000fe40003f06270 */
[----:B------:R-:W-:Y:S01]  /*1e9b0*/  @!P5 IADD3 R232, P1, PT, R5, R232, RZ ;  /* 0x000000e805e8d210 */ /* 0x000fe20007f3e0ff */
[----:B------:R-:W-:Y:S03]  /*1e9c0*/  IMAD.SHL.U32 R5, R228, 0x20, RZ ;  /* 0x00000020e4057824 */ /* 0x000fe600078e00ff */
[----:B------:R-:W-:Y:S01]  /*1e9d0*/  @!P5 LEA.HI.X.SX32 R233, R2, R233, 0x1, P1 ;  /* 0x000000e902e9d211 */ /* 0x000fe200008f0eff */
[----:B------:R-:W-:Y:S08]  /*1e9e0*/  @!P5 BRA `(.L_x_5939) ;  /* 0x000000040004d947 */ /* 0x000ff00003800000 */
[----:B------:R-:W-:Y:S01]  /*1e9f0*/  VIADD R10, R248, 0xfffffe00 ;  /* 0xfffffe00f80a7836 */ /* 0x000fe20000000000 */
[----:B------:R-:W2:Y:S04]  /*1ea00*/  LD.E R61, desc[UR4][R164.64+0x170] ;  /* 0x00017004a43d7980 */ /* 0x000ea8000c101900 */
[----:B------:R-:W-:Y:S01]  /*1ea10*/  IABS R4, R10 ;  /* 0x0000000a00047213 */ /* 0x000fe20000000000 */
[----:B------:R-:W3:Y:S01]  /*1ea20*/  LD.E.64 R106, desc[UR4][R164.64+0x20] ;  /* 0x00002004a46a7980 */ /* 0x000ee2000c101b00 */
[-C--:B--2---:R-:W-:Y:S02]  /*1ea30*/  IABS R9, R61.reuse ;  /* 0x0000003d00097213 */ /* 0x084fe40000000000 */
[-C--:B------:R-:W-:Y:S02]  /*1ea40*/  IABS R7, R61.reuse ;  /* 0x0000003d00077213 */ /* 0x080fe40000000000 */
[----:B------:R-:W2:Y:S01]  /*1ea50*/  I2F.RP R8, R9 ;  /* 0x0000000900087306 */ /* 0x000ea20000209400 */
[----:B------:R-:W-:Y:S02]  /*1ea60*/  LOP3.LUT R10, R10, R61, RZ, 0x3c, !PT ;  /* 0x0000003d0a0a7212 */ /* 0x000fe400078e3cff */
[----:B------:R-:W-:Y:S07]  /*1ea70*/  IMAD.MOV R7, RZ, RZ, -R7 ;  /* 0x000000ffff077224 */ /* 0x000fee00078e0a07 */
[----:B--2---:R-:W2:Y:S02]  /*1ea80*/  MUFU.RCP R2, R8 ;  /* 0x0000000800027308 */ /* 0x004ea40000001000 */
[----:B--2---:R-:W-:Y:S02]  /*1ea90*/  VIADD R62, R2, 0xffffffe ;  /* 0x0ffffffe023e7836 */ /* 0x004fe40000000000 */
[----:B------:R-:W-:Y:S06]  /*1eaa0*/  VIADD R2, R248, 0xffffff00 ;  /* 0xffffff00f8027836 */ /* 0x000fec0000000000 */
[----:B------:R-:W2:Y:S02]  /*1eab0*/  F2I.FTZ.U32.TRUNC.NTZ R63, R62 ;  /* 0x0000003e003f7305 */ /* 0x000ea4000021f000 */
[--C-:B--2---:R-:W-:Y:S01]  /*1eac0*/  IMAD.MOV R6, RZ, RZ, -R63.reuse ;  /* 0x000000ffff067224 */ /* 0x104fe200078e0a3f */
[----:B------:R-:W-:Y:S03]  /*1ead0*/  MOV R62, RZ ;  /* 0x000000ff003e7202 */ /* 0x000fe60000000f00 */
        /* <DEDUP_REMOVED lines=25> */
[----:B------:R-:W-:Y:S03]  /*1ec70*/  ISETP.NE.AND P3, PT, R61, RZ, PT ;  /* 0x000000ff3d00720c */ /* 0x000fe60003f65270 */
[----:B------:R-:W-:Y:S01]  /*1ec80*/  @!P1 IMAD.MOV R11, RZ, RZ, -R11 ;  /* 0x000000ffff0b9224 */ /* 0x000fe200078e0a0b */
[C---:B------:R-:W-:Y:S04]  /*1ec90*/  SEL R9, R2.reuse, R8, !P3 ;  /* 0x0000000802097207 */ /* 0x040fe80005800000 */
        /* <DEDUP_REMOVED lines=22> */
.L_x_5939:
[----:B------:R-:W-:Y:S05]  /*1ee00*/  BSYNC.RECONVERGENT B0 ;  /* 0x0000000000007941 */ /* 0x000fea0003800200 */
.L_x_5938:
[----:B------:R-:W-:Y:S01]  /*1ee10*/  @!PT LDS RZ, [RZ] ;  /* 0x00000000fffff984 */ /* 0x000fe20000000800 */
[----:B------:R-:W-:Y:S01]  /*1ee20*/  @!PT LDS RZ, [RZ] ;  /* 0x00000000fffff984 */ /* 0x000fe20000000800 */
[----:B------:R-:W-:Y:S01]  /*1ee30*/  @!PT LDS RZ, [RZ] ;  /* 0x00000000fffff984 */ /* 0x000fe20000000800 */
[----:B------:R-:W-:Y:S01]  /*1ee40*/  @!P0 LDGSTS.E.BYPASS.LTC128B.128 [R251+0x2000], desc[UR4][R232.64] ;  /* 0x02000000e8fb8fae */ /* 0x000fe2000b981a04 */
[CC--:B------:R-:W-:Y:S02]  /*1ee50*/  @!P0 LEA R60, P1, R228.reuse, R232.reuse, 0x5 ;  /* 0x000000e8e43c8211 */ /* 0x0c0fe400078228ff */
[C---:B------:R-:W-:Y:S01]  /*1ee60*/  IADD3 R10, P6, P4, R5.reuse, R232, R5 ;  /* 0x000000e8050a7210 */ /* 0x040fe20007cde005 */
[----:B------:R2:W-:Y:S01]  /*1ee70*/  @P0 STS.128 [R251+0x2000], RZ ;  /* 0x002000fffb000388 */ /* 0x0005e20000000c00 */
[CCC-:B------:R-:W-:Y:S02]  /*1ee80*/  @!P0 LEA.HI.X R61, R228.reuse, R233.reuse, R229.reuse, 0x5, P1 ;  /* 0x000000e9e43d8211 */ /* 0x1c0fe400008f2ce5 */
[----:B------:R-:W-:Y:S02]  /*1ee90*/  SHF.L.U64.HI R2, R228, 0x5, R229 ;  /* 0x00000005e4027819 */ /* 0x000fe400000102e5 */
[----:B------:R-:W-:Y:S01]  /*1eea0*/  IADD3 R6, P3, P1, R5, R10, R5 ;  /* 0x0000000a05067210 */ /* 0x000fe2000797e005 */
[----:B------:R-:W-:Y:S01]  /*1eeb0*/  @!PT LDS RZ, [RZ] ;  /* 0x00000000fffff984 */ /* 0x000fe20000000800 */
[----:B------:R-:W-:Y:S01]  /*1eec0*/  @!PT LDS RZ, [RZ] ;  /* 0x00000000fffff984 */ /* 0x000fe20000000800 */
[----:B------:R-:W-:Y:S01]  /*1eed0*/  @!PT LDS RZ, [RZ] ;  /* 0x00000000fffff984 */ /* 0x000fe20000000800 */
[----:B------:R3:W-:Y:S01]  /*1eee0*/  @!P0 LDGSTS.E.BYPASS.LTC128B.128 [R251+0x2800], desc[UR4][R60.64] ;  /* 0x028000003cfb8fae */ /* 0x0007e2000b981a04 */
[--C-:B------:R-:W-:Y:S02]  /*1eef0*/  IADD3.X R11, PT, PT, R2, R233, R2.reuse, P6, P4 ;  /* 0x000000e9020b7210 */ /* 0x100fe400037e8402 */
[----:B------:R-:W-:Y:S01]  /*1ef00*/  IADD3 R112, P4, PT, R6, R5, RZ ;  /* 0x0000000506707210 */ /* 0x000fe20007f9e0ff */
        /* <DEDUP_REMOVED lines=10> */
[--C-:B------:R-:W-:Y:S01]  /*1efb0*/  @!P0 IMAD.X R9, R11, 0x1, R2.reuse, P1 ;  /* 0x000000010b098824 */ /* 0x100fe200008e0602 */
[-C--:B------:R-:W-:Y:S01]  /*1efc0*/  IADD3 R108, P1, PT, R110, R5.reuse, RZ ;  /* 0x000000056e6c7210 */ /* 0x080fe20007f3e0ff */
[--C-:B------:R-:W-:Y:S03]  /*1efd0*/  IMAD.X R111, R113, 0x1, R2.reuse, P3 ;  /* 0x00000001716f7824 */ /* 0x100fe600018e0602 */
[----:B------:R-:W-:Y:S01]  /*1efe0*/  @!PT LDS RZ, [RZ] ;  /* 0x00000000fffff984 */ /* 0x000fe20000000800 */
[----:B------:R-:W-:Y:S01]  /*1eff0*/  @!PT LDS RZ, [RZ] ;  /* 0x00000000fffff984 */ /* 0x000fe20000000800 */
[----:B------:R-:W-:Y:S01]  /*1f000*/  @!PT LDS RZ, [RZ] ;  /* 0x00000000fffff984 */ /* 0x000fe20000000800 */
[----:B------:R5:W-:Y:S01]  /*1f010*/  @!P0 LDGSTS.E.BYPASS.LTC128B.128 [R251+0x3800], desc[UR4][R8.64] ;  /* 0x0380000008fb8fae */ /* 0x000be2000b981a04 */
[--C-:B------:R-:W-:Y:S01]  /*1f020*/  IMAD.X R109, R111, 0x1, R2.reuse, P1 ;  /* 0x000000016f6d7824 */ /* 0x100fe200008e0602 */
[-C--:B------:R-:W-:Y:S02]  /*1f030*/  IADD3 R106, P3, PT, R108, R5.reuse, RZ ;  /* 0x000000056c6a7210 */ /* 0x080fe40007f7e0ff */
[----:B------:R2:W-:Y:S02]  /*1f040*/  @P0 STS.128 [R251+0x3800], RZ ;  /* 0x003800fffb000388 */ /* 0x0005e40000000c00 */
[-C--:B------:R-:W-:Y:S01]  /*1f050*/  IADD3 R62, P1, PT, R106, R5.reuse, RZ ;  /* 0x000000056a3e7210 */ /* 0x080fe20007f3e0ff */
[--C-:B------:R-:W-:Y:S01]  /*1f060*/  IMAD.X R107, R109, 0x1, R2.reuse, P3 ;  /* 0x000000016d6b7824 */ /* 0x100fe200018e0602 */
[----:B------:R-:W-:Y:S01]  /*1f070*/  @!PT LDS RZ, [RZ] ;  /* 0x00000000fffff984 */ /* 0x000fe20000000800 */
[----:B------:R-:W-:Y:S01]  /*1f080*/  @!PT LDS RZ, [RZ] ;  /* 0x00000000fffff984 */ /* 0x000fe20000000800 */
[----:B------:R-:W-:Y:S01]  /*1f090*/  @!PT LDS RZ, [RZ] ;  /* 0x00000000fffff984 */ /* 0x000fe20000000800 */
[----:B------:R1:W-:Y:S02]  /*1f0a0*/  @!P0 LDGSTS.E.BYPASS.LTC128B.128 [R251+0x4000], desc[UR4][R6.64] ;  /* 0x0400000006fb8fae */ /* 0x0003e4000b981a04 */
[-C--:B---3--:R-:W-:Y:S01]  /*1f0b0*/  IADD3 R60, P3, PT, R62, R5.reuse, RZ ;  /* 0x000000053e3c7210 */ /* 0x088fe20007f7e0ff */
[--C-:B------:R-:W-:Y:S01]  /*1f0c0*/  IMAD.X R63, R107, 0x1, R2.reuse, P1 ;  /* 0x000000016b3f7824 */ /* 0x100fe200008e0602 */
[----:B------:R2:W-:Y:S03]  /*1f0d0*/  @P0 STS.128 [R251+0x4000], RZ ;  /* 0x004000fffb000388 */ /* 0x0005e60000000c00 */
[--C-:B------:R-:W-:Y:S01]  /*1f0e0*/  IMAD.X R61, R63, 0x1, R2.reuse, P3 ;  /* 0x000000013f3d7824 */ /* 0x100fe200018e0602 */
[----:B------:R-:W-:Y:S01]  /*1f0f0*/  @!PT LDS RZ, [RZ] ;  /* 0x00000000fffff984 */ /* 0x000fe20000000800 */
[----:B------:R-:W-:Y:S01]  /*1f100*/  @!PT LDS RZ, [RZ] ;  /* 0x00000000fffff984 */ /* 0x000fe20000000800 */
[----:B------:R-:W-:Y:S01]  /*1f110*/  @!PT LDS RZ, [RZ] ;  /* 0x00000000fffff984 */ /* 0x000fe20000000800 */
[----:B------:R-:W-:Y:S01]  /*1f120*/  @!P0 LDGSTS.E.BYPASS.LTC128B.128 [R251+0x4800], desc[UR4][R112.64] ;  /* 0x0480000070fb8fae */ /* 0x000fe2000b981a04 */
        /* <DEDUP_REMOVED lines=16> */
[-C--:B------:R-:W-:Y:S02]  /*1f230*/  IADD3 R4, P3, PT, R6, R5.reuse, RZ ;  /* 0x0000000506047210 */ /* 0x080fe40007f7e0ff */
        /* <DEDUP_REMOVED lines=9> */
[----:B------:R2:W-:Y:S01]  /*1f2d0*/  @!P0 LDGSTS.E.BYPASS.LTC128B.128 [R251+0x6800], desc[UR4][R62.64] ;  /* 0x068000003efb8fae */ /* 0x0005e2000b981a04 */
[----:B---3--:R-:W-:Y:S03]  /*1f2e0*/  @!P0 IADD3 R110, P1, PT, R4, R5, RZ ;  /* 0x00000005046e8210 */ /* 0x008fe60007f3e0ff */
[----:B------:R2:W-:Y:S01]  /*1f2f0*/  @P0 STS.128 [R251+0x6800], RZ ;  /* 0x006800fffb000388 */ /* 0x0005e20000000c00 */
[--C-:B------:R-:W-:Y:S03]  /*1f300*/  IMAD.X R5, R7, 0x1, R2.reuse, P3 ;  /* 0x0000000107057824 */ /* 0x100fe600018e0602 */
        /* <DEDUP_REMOVED lines=32> */
.L_x_5937:
[----:B------:R-:W-:Y:S05]  /*1f510*/  BSYNC.RECONVERGENT B1 ;  /* 0x0000000000017941 */ /* 0x000fea0003800200 */
.L_x_5936:
[----:B--2---:R-:W2:Y:S01]  /*1f520*/  LDL.LU R10, [R1] ;  /* 0x00000000010a7983 */ /* 0x004ea20000300800 */
[----:B------:R-:W-:Y:S02]  /*1f530*/  IABS R44, R247 ;  /* 0x000000f7002c7213 */ /* 0x000fe40000000000 */
[C---:B------:R-:W-:Y:S01]  /*1f540*/  IADD3 R2, PT, PT, R247.reuse, -0x9, RZ ;  /* 0xfffffff7f7027810 */ /* 0x040fe20007ffe0ff */
[----:B------:R-:W3:Y:S01]  /*1f550*/  LDL.LU R8, [R1+0xc] ;  /* 0x00000c0001087983 */ /* 0x000ee20000300800 */
[----:B------:R-:W-:Y:S02]  /*1f560*/  I2FP.F32.S32 R44, R44 ;  /* 0x0000002c002c7245 */ /* 0x000fe40000201400 */
[----:B------:R-:W-:Y:S01]  /*1f570*/  IABS R2, R2 ;  /* 0x0000000200027213 */ /* 0x000fe20000000000 */
[----:B------:R-:W4:Y:S01]  /*1f580*/  LDL.LU R6, [R1+0x10] ;  /* 0x0000100001067983 */ /* 0x000f220000300800 */
[C---:B------:R-:W-:Y:S01]  /*1f590*/  IADD3 R7, PT, PT, R247.reuse, -0x8, RZ ;  /* 0xfffffff8f7077810 */ /* 0x040fe20007ffe0ff */
[C---:B------:R-:W-:Y:S01]  /*1f5a0*/  FFMA.FTZ R44, -R0.reuse, R44, R3 ;  /* 0x0000002c002c7223 */ /* 0x040fe20000010103 */
[----:B------:R-:W-:Y:S01]  /*1f5b0*/  I2FP.F32.S32 R3, R2 ;  /* 0x0000000200037245 */ /* 0x000fe20000201400 */
[----:B------:R-:W5:Y:S01]  /*1f5c0*/  LDL.LU R48, [R1+0x18] ;  /* 0x0000180001307983 */ /* 0x000f620000300800 */
[----:B------:R-:W-:Y:S02]  /*1f5d0*/  IABS R7, R7 ;  /* 0x0000000700077213 */ /* 0x000fe40000000000 */
[C---:B------:R-:W-:Y:S01]  /*1f5e0*/  IADD3 R2, PT, PT, R247.reuse, -0x19, RZ ;  /* 0xffffffe7f7027810 */ /* 0x040fe20007ffe0ff */
[----:B------:R-:W5:Y:S01]  /*1f5f0*/  LDL.LU R11, [R1+0x14] ;  /* 0x00001400010b7983 */ /* 0x000f620000300800 */
[----:B------:R-:W-:Y:S01]  /*1f600*/  I2FP.F32.S32 R7, R7 ;  /* 0x0000000700077245 */ /* 0x000fe20000201400 */
[C---:B------:R-:W-:Y:S01]  /*1f610*/  FFMA.FTZ R223, -R0.reuse, R3, R223 ;  /* 0x0000000300df7223 */ /* 0x040fe200000101df */
[C---:B------:R-:W-:Y:S01]  /*1f620*/  IADD3 R5, PT, PT, R247.reuse, -0x10, RZ ;  /* 0xfffffff0f7057810 */ /* 0x040fe20007ffe0ff */
[----:B------:R-:W5:Y:S01]  /*1f630*/  LDL.LU R4, [R1+0x4] ;  /* 0x0000040001047983 */ /* 0x000f620000300800 */
[----:B------:R-:W-:Y:S01]  /*1f640*/  IABS R2, R2 ;  /* 0x0000000200027213 */ /* 0x000fe20000000000 */
[C---:B------:R-:W-:Y:S01]  /*1f650*/  FFMA.FTZ R221, -R0.reuse, R7, R221 ;  /* 0x0000000700dd7223 */ /* 0x040fe200000101dd */
[----:B------:R-:W-:Y:S01]  /*1f660*/  IABS R5, R5 ;  /* 0x0000000500057213 */ /* 0x000fe20000000000 */
[----:B------:R-:W5:Y:S01]  /*1f670*/  LDL.LU R50, [R1+0x8] ;  /* 0x0000080001327983 */ /* 0x000f620000300800 */
[----:B------:R-:W-:Y:S02]  /*1f680*/  I2FP.F32.S32 R2, R2 ;  /* 0x0000000200027245 */ /* 0x000fe40000201400 */
[----:B------:R-:W-:Y:S02]  /*1f690*/  I2FP.F32.S32 R5, R5 ;  /* 0x0000000500057245 */ /* 0x000fe40000201400 */
[C---:B------:R-:W-:Y:S01]  /*1f6a0*/  IADD3 R9, PT, PT, R247.reuse, -0x1, RZ ;  /* 0xfffffffff7097810 */ /* 0x040fe20007ffe0ff */
[C---:B------:R-:W-:Y:S01]  /*1f6b0*/  FFMA.FTZ R63, -R0.reuse, R2, R19 ;  /* 0x00000002003f7223 */ /* 0x040fe20000010113 */
[C---:B------:R-:W-:Y:S01]  /*1f6c0*/  IADD3 R62, PT, PT, R247.reuse, -0x29, RZ ;  /* 0xffffffd7f73e7810 */ /* 0x040fe20007ffe0ff */
[C---:B------:R-:W-:Y:S01]  /*1f6d0*/  FFMA.FTZ R128, -R0.reuse, R5, R14 ;  /* 0x0000000500807223 */ /* 0x040fe2000001010e */
[----:B------:R-:W-:Y:S02]  /*1f6e0*/  IABS R9, R9 ;  /* 0x0000000900097213 */ /* 0x000fe40000000000 */
[----:B------:R-:W-:Y:S02]  /*1f6f0*/  IABS R62, R62 ;  /* 0x0000003e003e7213 */ /* 0x000fe40000000000 */
[----:B------:R-:W-:Y:S02]  /*1f700*/  I2FP.F32.S32 R9, R9 ;  /* 0x0000000900097245 */ /* 0x000fe40000201400 */
[----:B------:R-:W-:Y:S02]  /*1f710*/  I2FP.F32.S32 R62, R62 ;  /* 0x0000003e003e7245 */ /* 0x000fe40000201400 */
[C---:B------:R-:W-:Y:S02]  /*1f720*/  IADD3 R103, PT, PT, R247.reuse, -0x40, RZ ;  /* 0xffffffc0f7677810 */ /* 0x040fe40007ffe0ff */
[C---:B------:R-:W-:Y:S01]  /*1f730*/  IADD3 R217, PT, PT, R247.reuse, -0x41, RZ ;  /* 0xffffffbff7d97810 */ /* 0x040fe20007ffe0ff */
[CC--:B------:R-:W-:Y:S01]  /*1f740*/  FFMA.FTZ R27, -R0.reuse, R62.reuse, R27 ;  /* 0x0000003e001b7223 */ /* 0x0c0fe2000001011b */
        /* <DEDUP_REMOVED lines=8> */
[CC--:B------:R-:W-:Y:S01]  /*1f7d0*/  FFMA.FTZ R109, -R0.reuse, R217.reuse, R34 ;  /* 0x000000d9006d7223 */ /* 0x0c0fe20000010122 */
[----:B------:R-:W-:Y:S01]  /*1f7e0*/  FFMA.FTZ R217, -R0, R217, R31 ;  /* 0x000000d900d97223 */ /* 0x000fe2000001011f */
[----:B------:R-:W-:Y:S02]  /*1f7f0*/  IABS R126, R126 ;  /* 0x0000007e007e7213 */ /* 0x000fe40000000000 */
[----:B------:R-:W-:Y:S02]  /*1f800*/  MOV R66, 0x20 ;  /* 0x0000002000427802 */ /* 0x000fe40000000f00 */
[----:B------:R-:W-:Y:S02]  /*1f810*/  I2FP.F32.S32 R126, R126 ;  /* 0x0000007e007e7245 */ /* 0x000fe40000201400 */
[----:B------:R-:W-:Y:S03]  /*1f820*/  IADD3 R248, PT, PT, R248, -0x100, RZ ;  /* 0xffffff00f8f87810 */ /* 0x000fe60007ffe0ff */
[CC--:B-1----:R-:W-:Y:S01]  /*1f830*/  FFMA.FTZ R110, -R0.reuse, R126.reuse, R79 ;  /* 0x0000007e006e7223 */ /* 0x0c2fe2000001014f */
[C---:B------:R-:W-:Y:S01]  /*1f840*/  FFMA.FTZ R126, -R0.reuse, R126, R67 ;  /* 0x0000007e007e7223 */ /* 0x040fe20000010143 */
[C---:B--2---:R-:W-:Y:S01]  /*1f850*/  FFMA.FTZ R10, -R0.reuse, R9, R10 ;  /* 0x00000009000a7223 */ /* 0x044fe2000001010a */
[C---:B---3--:R-:W-:Y:S01]  /*1f860*/  FFMA.FTZ R8, -R0.reuse, R7, R8 ;  /* 0x0000000700087223 */ /* 0x048fe20000010108 */
[C---:B------:R-:W-:Y:S01]  /*1f870*/  IADD3 R7, PT, PT, R247.reuse, -0x11, RZ ;  /* 0xffffffeff7077810 */ /* 0x040fe20007ffe0ff */
[C---:B----4-:R-:W-:Y:S01]  /*1f880*/  FFMA.FTZ R6, -R0.reuse, R3, R6 ;  /* 0x0000000300067223 */ /* 0x050fe20000010106 */
[C---:B------:R-:W-:Y:S02]  /*1f890*/  IADD3 R3, PT, PT, R247.reuse, -0x18, RZ ;  /* 0xffffffe8f7037810 */ /* 0x040fe40007ffe0ff */
[----:B------:R-:W-:Y:S02]  /*1f8a0*/  IABS R7, R7 ;  /* 0x0000000700077213 */ /* 0x000fe40000000000 */
[----:B------:R-:W-:Y:S02]  /*1f8b0*/  IABS R3, R3 ;  /* 0x0000000300037213 */ /* 0x000fe40000000000 */
[----:B------:R-:W-:Y:S02]  /*1f8c0*/  I2FP.F32.S32 R7, R7 ;  /* 0x0000000700077245 */ /* 0x000fe40000201400 */
[----:B------:R-:W-:Y:S01]  /*1f8d0*/  I2FP.F32.S32 R3, R3 ;  /* 0x0000000300037245 */ /* 0x000fe20000201400 */
[C---:B-----5:R-:W-:Y:S01]  /*1f8e0*/  FFMA.FTZ R46, -R0.reuse, R5, R4 ;  /* 0x00000005002e7223 */ /* 0x060fe20000010104 */
[C---:B------:R-:W-:Y:S03]  /*1f8f0*/  IADD3 R4, PT, PT, R247.reuse, -0x21, RZ ;  /* 0xffffffdff7047810 */ /* 0x040fe60007ffe0ff */
[C---:B------:R-:W-:Y:S01]  /*1f900*/  FFMA.FTZ R56, -R0.reuse, R3, R18 ;  /* 0x0000000300387223 */ /* 0x040fe20000010112 */
[C---:B------:R-:W-:Y:S01]  /*1f910*/  FFMA.FTZ R18, -R0.reuse, R2, R13 ;  /* 0x0000000200127223 */ /* 0x040fe2000001010d */
[C---:B------:R-:W-:Y:S01]  /*1f920*/  IADD3 R2, PT, PT, R247.reuse, -0x28, RZ ;  /* 0xffffffd8f7027810 */ /* 0x040fe20007ffe0ff */
[C---:B------:R-:W-:Y:S01]  /*1f930*/  FFMA.FTZ R14, -R0.reuse, R7, R50 ;  /* 0x00000007000e7223 */ /* 0x040fe20000010132 */
[----:B------:R-:W-:Y:S01]  /*1f940*/  MOV R50, R48 ;  /* 0x0000003000327202 */ /* 0x000fe20000000f00 */
[C---:B------:R-:W-:Y:S01]  /*1f950*/  FFMA.FTZ R48, -R0.reuse, R3, R12 ;  /* 0x0000000300307223 */ /* 0x040fe2000001010c */
[----:B------:R-:W-:Y:S01]  /*1f960*/  IABS R2, R2 ;  /* 0x0000000200027213 */ /* 0x000fe20000000000 */
[C---:B------:R-:W-:Y:S01]  /*1f970*/  FFMA.FTZ R54, -R0.reuse, R7, R15 ;  /* 0x0000000700367223 */ /* 0x040fe2000001010f */
[----:B------:R-:W-:Y:S02]  /*1f980*/  IABS R4, R4 ;  /* 0x0000000400047213 */ /* 0x000fe40000000000 */
[C---:B------:R-:W-:Y:S02]  /*1f990*/  IADD3 R3, PT, PT, R247.reuse, -0x30, RZ ;  /* 0xffffffd0f7037810 */ /* 0x040fe40007ffe0ff */
[----:B------:R-:W-:Y:S02]  /*1f9a0*/  I2FP.F32.S32 R61, R2 ;  /* 0x00000002003d7245 */ /* 0x000fe40000201400 */
[C---:B------:R-:W-:Y:S02]  /*1f9b0*/  IADD3 R2, PT, PT, R247.reuse, -0x38, RZ ;  /* 0xffffffc8f7027810 */ /* 0x040fe40007ffe0ff */
[----:B------:R-:W-:Y:S01]  /*1f9c0*/  I2FP.F32.S32 R4, R4 ;  /* 0x0000000400047245 */ /* 0x000fe20000201400 */
[C---:B------:R-:W-:Y:S01]  /*1f9d0*/  FFMA.FTZ R97, -R0.reuse, R61, R26 ;  /* 0x0000003d00617223 */ /* 0x040fe2000001011a */
[----:B------:R-:W-:Y:S01]  /*1f9e0*/  IABS R3, R3 ;  /* 0x0000000300037213 */ /* 0x000fe20000000000 */
[C---:B------:R-:W-:Y:S01]  /*1f9f0*/  FFMA.FTZ R61, -R0.reuse, R61, R20 ;  /* 0x0000003d003d7223 */ /* 0x040fe20000010114 */
[C---:B------:R-:W-:Y:S01]  /*1fa00*/  IADD3 R5, PT, PT, R247.reuse, -0x20, RZ ;  /* 0xffffffe0f7057810 */ /* 0x040fe20007ffe0ff */
[C---:B------:R-:W-:Y:S01]  /*1fa10*/  FFMA.FTZ R95, -R0.reuse, R4, R23 ;  /* 0x00000004005f7223 */ /* 0x040fe20000010117 */
[----:B------:R-:W-:Y:S01]  /*1fa20*/  IABS R2, R2 ;  /* 0x0000000200027213 */ /* 0x000fe20000000000 */
[C---:B------:R-:W-:Y:S01]  /*1fa30*/  FFMA.FTZ R52, -R0.reuse, R4, R17 ;  /* 0x0000000400347223 */ /* 0x040fe20000010111 */
[----:B------:R-:W-:Y:S02]  /*1fa40*/  I2FP.F32.S32 R3, R3 ;  /* 0x0000000300037245 */ /* 0x000fe40000201400 */
[----:B------:R-:W-:Y:S02]  /*1fa50*/  IABS R5, R5 ;  /* 0x0000000500057213 */ /* 0x000fe40000000000 */
[C---:B------:R-:W-:Y:S01]  /*1fa60*/  IADD3 R4, PT, PT, R247.reuse, -0x31, RZ ;  /* 0xffffffcff7047810 */ /* 0x040fe20007ffe0ff */
[CC--:B------:R-:W-:Y:S01]  /*1fa70*/  FFMA.FTZ R101, -R0.reuse, R3.reuse, R50 ;  /* 0x0000000300657223 */ /* 0x0c0fe20000010132 */
[----:B------:R-:W-:Y:S01]  /*1fa80*/  I2FP.F32.S32 R251, R2 ;  /* 0x0000000200fb7245 */ /* 0x000fe20000201400 */
[C---:B------:R-:W-:Y:S01]  /*1fa90*/  FFMA.FTZ R13, -R0.reuse, R3, R24 ;  /* 0x00000003000d7223 */ /* 0x040fe20000010118 */
[----:B------:R-:W-:Y:S02]  /*1faa0*/  I2FP.F32.S32 R5, R5 ;  /* 0x0000000500057245 */ /* 0x000fe40000201400 */
[C---:B------:R-:W-:Y:S01]  /*1fab0*/  IADD3 R2, PT, PT, R247.reuse, -0x49, RZ ;  /* 0xffffffb7f7027810 */ /* 0x040fe20007ffe0ff */
[C---:B------:R-:W-:Y:S01]  /*1fac0*/  FFMA.FTZ R105, -R0.reuse, R251, R32 ;  /* 0x000000fb00697223 */ /* 0x040fe20000010120 */
[----:B------:R-:W-:Y:S01]  /*1fad0*/  IABS R4, R4 ;  /* 0x0000000400047213 */ /* 0x000fe20000000000 */
[CC--:B------:R-:W-:Y:S01]  /*1fae0*/  FFMA.FTZ R60, -R0.reuse, R5.reuse, R22 ;  /* 0x00000005003c7223 */ /* 0x0c0fe20000010116 */
        /* <DEDUP_REMOVED lines=22> */
[----:B------:R-:W2:Y:S01]  /*1fc50*/  LD.E R36, desc[UR4][R164.64+0xdc] ;  /* 0x0000dc04a4247980 */ /* 0x000ea2000c101900 */
[----:B------:R-:W-:Y:S01]  /*1fc60*/  I2FP.F32.S32 R2, R2 ;  /* 0x0000000200027245 */ /* 0x000fe20000201400 */
[C---:B------:R-:W-:Y:S01]  /*1fc70*/  FFMA.FTZ R213, -R0.reuse, R3, R213 ;  /* 0x0000000300d57223 */ /* 0x040fe200000101d5 */
[----:B------:R-:W-:Y:S02]  /*1fc80*/  I2FP.F32.S32 R111, R4 ;  /* 0x00000004006f7245 */ /* 0x000fe40000201400 */
[C---:B------:R-:W-:Y:S01]  /*1fc90*/  IADD3 R3, PT, PT, R247.reuse, -0x51, RZ ;  /* 0xffffffaff7037810 */ /* 0x040fe20007ffe0ff */
[CC--:B------:R-:W-:Y:S01]  /*1fca0*/  FFMA.FTZ R121, -R0.reuse, R2.reuse, R49 ;  /* 0x0000000200797223 */ /* 0x0c0fe20000010131 */
[C---:B------:R-:W-:Y:S01]  /*1fcb0*/  IADD3 R4, PT, PT, R247.reuse, -0x60, RZ ;  /* 0xffffffa0f7047810 */ /* 0x040fe20007ffe0ff */
[C---:B------:R-:W-:Y:S01]  /*1fcc0*/  FFMA.FTZ R205, -R0.reuse, R2, R205 ;  /* 0x0000000200cd7223 */ /* 0x040fe200000101cd */
[----:B------:R-:W-:Y:S01]  /*1fcd0*/  IABS R3, R3 ;  /* 0x0000000300037213 */ /* 0x000fe20000000000 */
        /* <DEDUP_REMOVED lines=10> */
[----:B------:R-:W-:Y:S01]  /*1fd80*/  MOV R7, R2 ;  /* 0x0000000200077202 */ /* 0x000fe20000000f00 */
[CC--:B------:R-:W-:Y:S01]  /*1fd90*/  FFMA.FTZ R125, -R0.reuse, R119.reuse, R42 ;  /* 0x00000077007d7223 */ /* 0x0c0fe2000001012a */
[----:B------:R-:W-:Y:S01]  /*1fda0*/  IABS R2, R4 ;  /* 0x0000000400027213 */ /* 0x000fe20000000000 */
[C---:B------:R-:W-:Y:S01]  /*1fdb0*/  FFMA.FTZ R119, -R0.reuse, R119, R43 ;  /* 0x0000007700777223 */ /* 0x040fe2000001012b */
[C---:B------:R-:W-:Y:S02]  /*1fdc0*/  IADD3 R3, PT, PT, R247.reuse, -0x68, RZ ;  /* 0xffffff98f7037810 */ /* 0x040fe40007ffe0ff */
[C---:B------:R-:W-:Y:S02]  /*1fdd0*/  IADD3 R4, PT, PT, R247.reuse, -0x71, RZ ;  /* 0xffffff8ff7047810 */ /* 0x040fe40007ffe0ff */
[----:B------:R-:W-:Y:S02]  /*1fde0*/  I2FP.F32.S32 R2, R2 ;  /* 0x0000000200027245 */ /* 0x000fe40000201400 */
[C---:B------:R-:W-:Y:S02]  /*1fdf0*/  IADD3 R5, PT, PT, R247.reuse, -0x59, RZ ;  /* 0xffffffa7f7057810 */ /* 0x040fe40007ffe0ff */
[----:B------:R-:W-:Y:S01]  /*1fe00*/  IABS R3, R3 ;  /* 0x0000000300037213 */ /* 0x000fe20000000000 */
[C---:B------:R-:W-:Y:S01]  /*1fe10*/  FFMA.FTZ R123, -R0.reuse, R2, R47 ;  /* 0x00000002007b7223 */ /* 0x040fe2000001012f */
[----:B------:R-:W-:Y:S01]  /*1fe20*/  IABS R4, R4 ;  /* 0x0000000400047213 */ /* 0x000fe20000000000 */
[C---:B------:R-:W-:Y:S01]  /*1fe30*/  FFMA.FTZ R191, -R0.reuse, R2, R191 ;  /* 0x0000000200bf7223 */ /* 0x040fe200000101bf */
[----:B------:R-:W-:Y:S02]  /*1fe40*/  IABS R5, R5 ;  /* 0x0000000500057213 */ /* 0x000fe40000000000 */
[----:B------:R-:W-:Y:S02]  /*1fe50*/  I2FP.F32.S32 R3, R3 ;  /* 0x0000000300037245 */ /* 0x000fe40000201400 */
[----:B------:R-:W-:Y:S02]  /*1fe60*/  I2FP.F32.S32 R4, R4 ;  /* 0x0000000400047245 */ /* 0x000fe40000201400 */
[C---:B------:R-:W-:Y:S01]  /*1fe70*/  IADD3 R2, PT, PT, R247.reuse, -0x78, RZ ;  /* 0xffffff88f7027810 */ /* 0x040fe20007ffe0ff */
[C---:B------:R-:W-:Y:S01]  /*1fe80*/  FFMA.FTZ R197, -R0.reuse, R3, R197 ;  /* 0x0000000300c57223 */ /* 0x040fe200000101c5 */
[----:B------:R-:W-:Y:S01]  /*1fe90*/  I2FP.F32.S32 R7, R7 ;  /* 0x0000000700077245 */ /* 0x000fe20000201400 */
[C---:B------:R-:W-:Y:S01]  /*1fea0*/  FFMA.FTZ R193, -R0.reuse, R3, R193 ;  /* 0x0000000300c17223 */ /* 0x040fe200000101c1 */
        /* <DEDUP_REMOVED lines=8> */
[C---:B------:R-:W-:Y:S01]  /*1ff30*/  IADD3 R4, PT, PT, R247.reuse, -0x80, RZ ;  /* 0xffffff80f7047810 */ /* 0x040fe20007ffe0ff */
[CC--:B------:R-:W-:Y:S01]  /*1ff40*/  FFMA.FTZ R199, -R0.reuse, R12.reuse, R199 ;  /* 0x0000000c00c77223 */ /* 0x0c0fe200000101c7 */
[----:B------:R-:W-:Y:S01]  /*1ff50*/  IABS R5, R5 ;  /* 0x0000000500057213 */ /* 0x000fe20000000000 */
        /* <DEDUP_REMOVED lines=11> */
[----:B------:R-:W-:Y:S01]  /*20010*/  IABS R5, R5 ;  /* 0x0000000500057213 */ /* 0x000fe20000000000 */
[CC--:B------:R-:W-:Y:S01]  /*20020*/  FFMA.FTZ R187, -R0.reuse, R3.reuse, R187 ;  /* 0x0000000300bb7223 */ /* 0x0c0fe200000101bb */
[C---:B------:R-:W-:Y:S01]  /*20030*/  FFMA.FTZ R175, -R0.reuse, R3, R175 ;  /* 0x0000000300af7223 */ /* 0x040fe200000101af */
[----:B------:R-:W-:Y:S02]  /*20040*/  I2FP.F32.S32 R3, R4 ;  /* 0x0000000400037245 */ /* 0x000fe40000201400 */
[----:B------:R-:W-:Y:S02]  /*20050*/  I2FP.F32.S32 R12, R5 ;  /* 0x00000005000c7245 */ /* 0x000fe40000201400 */
[----:B------:R-:W-:Y:S01]  /*20060*/  I2FP.F32.S32 R7, R7 ;  /* 0x0000000700077245 */ /* 0x000fe20000201400 */
[CC--:B------:R-:W-:Y:S01]  /*20070*/  FFMA.FTZ R173, -R0.reuse, R3.reuse, R173 ;  /* 0x0000000300ad7223 */ /* 0x0c0fe200000101ad */
[C---:B------:R-:W-:Y:S01]  /*20080*/  IADD3 R5, PT, PT, R247.reuse, -0x91, RZ ;  /* 0xffffff6ff7057810 */ /* 0x040fe20007ffe0ff */
[C---:B------:R-:W-:Y:S01]  /*20090*/  FFMA.FTZ R220, -R0.reuse, R3, R220 ;  /* 0x0000000300dc7223 */ /* 0x040fe200000101dc */
[C---:B------:R-:W-:Y:S01]  /*200a0*/  IADD3 R3, PT, PT, R247.reuse, -0x98, RZ ;  /* 0xffffff68f7037810 */ /* 0x040fe20007ffe0ff */
[CC--:B------:R-:W-:Y:S01]  /*200b0*/  FFMA.FTZ R177, -R0.reuse, R7.reuse, R177 ;  /* 0x0000000700b17223 */ /* 0x0c0fe200000101b1 */
[C---:B------:R-:W-:Y:S01]  /*200c0*/  FFMA.FTZ R189, -R0.reuse, R7, R189 ;  /* 0x0000000700bd7223 */ /* 0x040fe200000101bd */
[----:B------:R-:W-:Y:S01]  /*200d0*/  IABS R5, R5 ;  /* 0x0000000500057213 */ /* 0x000fe20000000000 */
[C---:B------:R-:W-:Y:S01]  /*200e0*/  FFMA.FTZ R127, -R0.reuse, R12, R57 ;  /* 0x0000000c007f7223 */ /* 0x040fe20000010139 */
[----:B------:R-:W-:Y:S01]  /*200f0*/  I2FP.F32.S32 R2, R2 ;  /* 0x0000000200027245 */ /* 0x000fe20000201400 */
[C---:B------:R-:W-:Y:S01]  /*20100*/  FFMA.FTZ R179, -R0.reuse, R12, R179 ;  /* 0x0000000c00b37223 */ /* 0x040fe200000101b3 */
        /* <DEDUP_REMOVED lines=16> */
[C---:B------:R-:W-:Y:S01]  /*20210*/  IADD3 R3, PT, PT, R247.reuse, -0xa1, RZ ;  /* 0xffffff5ff7037810 */ /* 0x040fe20007ffe0ff */
        /* <DEDUP_REMOVED lines=120> */
[C---:B------:R-:W-:Y:S02]  /*209a0*/  IADD3 R3, PT, PT, R247.reuse, -0xe0, RZ ;  /* 0xffffff20f7037810 */ /* 0x040fe40007ffe0ff */
[----:B------:R-:W-:Y:S02]  /*209b0*/  FMNMX3.FTZ R2, R2, R181, R179, !PT ;  /* 0x000000b502027276 */ /* 0x000fe400078100b3 */
[----:B------:R-:W-:Y:S02]  /*209c0*/  IADD3 R5, PT, PT, R247, -0xe8, RZ ;  /* 0xffffff18f7057810 */ /* 0x000fe40007ffe0ff */
[----:B------:R-:W-:Y:S02]  /*209d0*/  FMNMX3.FTZ R7, R7, R220, R218, !PT ;  /* 0x000000dc07077276 */ /* 0x000fe400078100da */
[----:B------:R-:W-:Y:S02]  /*209e0*/  IABS R3, R3 ;  /* 0x0000000300037213 */ /* 0x000fe40000000000 */
[----:B------:R-:W-:Y:S02]  /*209f0*/  FMNMX3.FTZ R9, R2, R173, R171, !PT ;  /* 0x000000ad02097276 */ /* 0x000fe400078100ab */
[----:B------:R-:W-:Y:S02]  /*20a00*/  IABS R5, R5 ;  /* 0x0000000500057213 */ /* 0x000fe40000000000 */
        /* <DEDUP_REMOVED lines=25> */
[C---:B------:R-:W-:Y:S01]  /*20ba0*/  FFMA.FTZ R78, -R0.reuse, R5, R78 ;  /* 0x00000005004e7223 */ /* 0x040fe2000001014e */
[----:B------:R-:W-:Y:S02]  /*20bb0*/  FMNMX3.FTZ R7, R7, R172, R170, !PT ;  /* 0x000000ac07077276 */ /* 0x000fe400078100aa */
[----:B------:R-:W-:Y:S02]  /*20bc0*/  IADD3 R3, PT, PT, R247, -0xf8, RZ ;  /* 0xffffff08f7037810 */ /* 0x000fe40007ffe0ff */
[----:B------:R-:W-:Y:S02]  /*20bd0*/  FMNMX3.FTZ R5, R9, R184, R182, !PT ;  /* 0x000000b809057276 */ /* 0x000fe400078100b6 */
[----:B------:R-:W-:Y:S02]  /*20be0*/  FMNMX3.FTZ R9, R7, R124, R120, !PT ;  /* 0x0000007c07097276 */ /* 0x000fe40007810078 */
[----:B------:R-:W-:Y:S02]  /*20bf0*/  IABS R3, R3 ;  /* 0x0000000300037213 */ /* 0x000fe40000000000 */
[----:B------:R-:W-:Y:S02]  /*20c00*/  FMNMX3.FTZ R7, R5, R176, R174, !PT ;  /* 0x000000b005077276 */ /* 0x000fe400078100ae */
        /* <DEDUP_REMOVED lines=36> */
[----:B------:R-:W-:Y:S01]  /*20e50*/  IADD3 R247, PT, PT, R247, 0x100, RZ ;  /* 0x00000100f7f77810 */ /* 0x000fe20007ffe0ff */
[----:B------:R-:W3:Y:S01]  /*20e60*/  SHFL.BFLY PT, R2, R9, 0x2, 0x1f ;  /* 0x0c401f0009027f89 */ /* 0x000ee200000e0000 */
[----:B------:R-:W-:Y:S07]  /*20e70*/  FMNMX3.FTZ R16, R3, R68, R69, !PT ;  /* 0x0000004403107276 */ /* 0x000fee0007810045 */
[----:B------:R-:W4:Y:S01]  /*20e80*/  SHFL.BFLY PT, R3, R16, 0x2, 0x1f ;  /* 0x0c401f0010037f89 */ /* 0x000f2200000e0000 */
[----:B---3--:R-:W-:Y:S07]  /*20e90*/  FMNMX.FTZ R7, R9, R2, !PT ;  /* 0x0000000209077209 */ /* 0x008fee0007810000 */
[----:B------:R-:W3:Y:S01]  /*20ea0*/  SHFL.BFLY PT, R2, R7, 0x1, 0x1f ;  /* 0x0c201f0007027f89 */ /* 0x000ee200000e0000 */
[----:B----4-:R-:W-:Y:S07]  /*20eb0*/  FMNMX.FTZ R12, R16, R3, !PT ;  /* 0x00000003100c7209 */ /* 0x010fee0007810000 */
[----:B------:R-:W4:Y:S01]  /*20ec0*/  SHFL.BFLY PT, R3, R12, 0x1, 0x1f ;  /* 0x0c201f000c037f89 */ /* 0x000f2200000e0000 */
[----:B---3--:R-:W-:Y:S05]  /*20ed0*/  FMNMX.FTZ R2, R7, R2, !PT ;  /* 0x0000000207027209 */ /* 0x008fea0007810000 */
[----:B------:R-:W-:Y:S01]  /*20ee0*/  FADD.FTZ R5, -R2, R167 ;  /* 0x000000a702057221 */ /* 0x000fe20000010100 */
[----:B----4-:R-:W-:Y:S01]  /*20ef0*/  FMNMX.FTZ R3, R12, R3, !PT ;  /* 0x000000030c037209 */ /* 0x010fe20007810000 */
[C---:B--2---:R-:W-:Y:S01]  /*20f00*/  FMUL.FTZ R71, R36.reuse, R2 ;  /* 0x0000000224477220 */ /* 0x044fe20000410000 */
[----:B------:R-:W-:Y:S01]  /*20f10*/  MOV R167, R27 ;  /* 0x0000001b00a77202 */ /* 0x000fe20000000f00 */
[C---:B------:R-:W-:Y:S01]  /*20f20*/  FMUL.FTZ R41, R36.reuse, R5 ;  /* 0x0000000524297220 */ /* 0x040fe20000410000 */
[C---:B------:R-:W-:Y:S01]  /*20f30*/  FSETP.NEU.FTZ.AND P0, PT, R3.reuse, -INF , PT ;  /* 0xff8000000300780b */ /* 0x040fe20003f1d000 */
[----:B------:R-:W-:Y:S01]  /*20f40*/  FADD.FTZ R5, -R3, R166 ;  /* 0x000000a603057221 */ /* 0x000fe20000010100 */
[C---:B------:R-:W-:Y:S01]  /*20f50*/  FMUL.FTZ R73, R36.reuse, R3 ;  /* 0x0000000324497220 */ /* 0x040fe20000410000 */
[----:B------:R-:W-:Y:S02]  /*20f60*/  MOV R166, R15 ;  /* 0x0000000f00a67202 */ /* 0x000fe40000000f00 */
[----:B------:R-:W2:Y:S01]  /*20f70*/  MUFU.EX2 R41, R41 ;  /* 0x0000002900297308 */ /* 0x000ea20000000800 */
[----:B------:R-:W-:Y:S01]  /*20f80*/  FMUL.FTZ R42, R36, R5 ;  /* 0x00000005242a7220 */ /* 0x000fe20000410000 */
[----:B-1----:R-:W-:Y:S02]  /*20f90*/  SHF.L.U32 R5, R4, 0x6, RZ ;  /* 0x0000000604057819 */ /* 0x002fe400000006ff */
[----:B------:R-:W-:Y:S02]  /*20fa0*/  FSEL R73, R73, RZ, P0 ;  /* 0x000000ff49497208 */ /* 0x000fe40000000000 */
[----:B------:R-:W-:Y:S04]  /*20fb0*/  LOP3.LUT R5, R226, 0x200, R5, 0xf8, !PT ;  /* 0x00000200e2057812 */ /* 0x000fe800078ef805 */
[----:B------:R-:W1:Y:S01]  /*20fc0*/  MUFU.EX2 R42, R42 ;  /* 0x0000002a002a7308 */ /* 0x000e620000000800 */
[-CC-:B------:R-:W-:Y:S01]  /*20fd0*/  FFMA.FTZ R81, R221, R36.reuse, -R73.reuse ;  /* 0x00000024dd517223 */ /* 0x180fe20000010849 */
[----:B------:R-:W-:Y:S01]  /*20fe0*/  LEA R67, R5, UR8, 0x1 ;  /* 0x0000000805437c11 */ /* 0x000fe2000f8e08ff */
[-CC-:B------:R-:W-:Y:S01]  /*20ff0*/  FFMA.FTZ R43, R14, R36.reuse, -R73.reuse ;  /* 0x000000240e2b7223 */ /* 0x180fe20000010849 */
[----:B------:R-:W-:Y:S01]  /*21000*/  MOV R221, R13 ;  /* 0x0000000d00dd7202 */ /* 0x000fe20000000f00 */
[-CC-:B------:R-:W-:Y:S01]  /*21010*/  FFMA.FTZ R106, R46, R36.reuse, -R73.reuse ;  /* 0x000000242e6a7223 */ /* 0x180fe20000010849 */
[----:B------:R-:W-:Y:S01]  /*21020*/  FSETP.NEU.FTZ.AND P0, PT, R2, -INF , PT ;  /* 0xff8000000200780b */ /* 0x000fe20003f1d000 */
[----:B------:R-:W3:Y:S03]  /*21030*/  LDSM.16.MT88.4 R12, [R67+0xa000] ;  /* 0x00a00000430c783b */ /* 0x000ee60000004200 */
[----:B------:R-:W-:Y:S01]  /*21040*/  MUFU.EX2 R81, R81 ;  /* 0x0000005100517308 */ /* 0x000fe20000000800 */
[-C--:B------:R-:W-:Y:S01]  /*21050*/  FFMA.FTZ R75, R223, R36.reuse, -R73 ;  /* 0x00000024df4b7223 */ /* 0x080fe20000010849 */
[----:B------:R-:W-:Y:S01]  /*21060*/  FSEL R71, R71, RZ, P0 ;  /* 0x000000ff47477208 */ /* 0x000fe20000000000 */
[C---:B--2---:R-:W-:Y:S01]  /*21070*/  FMUL.FTZ R7, R41.reuse, R163 ;  /* 0x000000a329077220 */ /* 0x044fe20000410000 */
[----:B------:R-:W-:Y:S01]  /*21080*/  LOP3.LUT P0, RZ, R4, 0x2, RZ, 0xc0, !PT ;  /* 0x0000000204ff7812 */ /* 0x000fe2000780c0ff */
[----:B------:R-:W-:Y:S01]  /*21090*/  FMUL.FTZ R11, R41, R159 ;  /* 0x0000009f290b7220 */ /* 0x000fe20000410000 */
[C---:B------:R-:W-:Y:S01]  /*210a0*/  IADD3 R64, PT, PT, R67.reuse, 0xa040, RZ ;  /* 0x0000a04043407810 */ /* 0x040fe20007ffe0ff */
[-CC-:B------:R-:W-:Y:S01]  /*210b0*/  FFMA.FTZ R114, R44, R36.reuse, -R71.reuse ;  /* 0x000000242c727223 */ /* 0x180fe20000010847 */
[----:B------:R-:W-:Y:S01]  /*210c0*/  SEL R66, R66, 0xffffffe0, !P0 ;  /* 0xffffffe042427807 */ /* 0x000fe20004000000 */
[-CC-:B------:R-:W-:Y:S01]  /*210d0*/  FFMA.FTZ R79, R10, R36.reuse, -R71.reuse ;  /* 0x000000240a4f7223 */ /* 0x180fe20000010847 */
[-CC-:B------:R-:W-:Y:S01]  /*210e0*/  FFMA.FTZ R108, R8, R36.reuse, -R71.reuse ;  /* 0x00000024086c7223 */ /* 0x180fe20000010847 */
[----:B------:R-:W-:Y:S01]  /*210f0*/  FFMA.FTZ R77, R6, R36, -R71 ;  /* 0x00000024064d7223 */ /* 0x000fe20000010847 */
[----:B------:R-:W-:Y:S01]  /*21100*/  IADD3 R65, PT, PT, R66, R67, RZ ;  /* 0x0000004342417210 */ /* 0x000fe20007ffe0ff */
[----:B------:R-:W-:Y:S01]  /*21110*/  MUFU.EX2 R43, R43 ;  /* 0x0000002b002b7308 */ /* 0x000fe20000000800 */
[----:B------:R-:W-:Y:S01]  /*21120*/  IADD3 R8, PT, PT, R67, 0xa000, RZ ;  /* 0x0000a00043087810 */ /* 0x000fe20007ffe0ff */
[C---:B------:R-:W-:Y:S01]  /*21130*/  FMUL.FTZ R6, R41.reuse, R162 ;  /* 0x000000a229067220 */ /* 0x040fe20000410000 */
[----:B-1----:R-:W-:Y:S01]  /*21140*/  FMUL.FTZ R4, R42, R160 ;  /* 0x000000a02a047220 */ /* 0x002fe20000410000 */
[----:B------:R-:W1:Y:S01]  /*21150*/  LDSM.16.MT88.4 R20, [R65+0xa000] ;  /* 0x00a000004114783b */ /* 0x000e620000004200 */
[----:B------:R-:W-:Y:S01]  /*21160*/  @P2 IADD3 R64, PT, PT, R8, -0x40, RZ ;  /* 0xffffffc008402810 */ /* 0x000fe20007ffe0ff */
[C---:B------:R-:W-:Y:S01]  /*21170*/  FMUL.FTZ R5, R42.reuse, R161 ;  /* 0x000000a12a057220 */ /* 0x040fe20000410000 */
[C---:B------:R-:W-:Y:S03]  /*21180*/  FMUL.FTZ R10, R41.reuse, R158 ;  /* 0x0000009e290a7220 */ /* 0x040fe60000410000 */
[----:B------:R-:W2:Y:S01]  /*21190*/  MUFU.EX2 R106, R106 ;  /* 0x0000006a006a7308 */ /* 0x000ea20000000800 */
[C---:B------:R-:W-:Y:S01]  /*211a0*/  FMUL.FTZ R8, R42.reuse, R156 ;  /* 0x0000009c2a087220 */ /* 0x040fe20000410000 */
[----:B------:R-:W-:Y:S01]  /*211b0*/  FMUL.FTZ R9, R42, R157 ;  /* 0x0000009d2a097220 */ /* 0x000fe20000410000 */
[----:B------:R-:W-:Y:S01]  /*211c0*/  IADD3 R66, PT, PT, R66, R64, RZ ;  /* 0x0000004042427210 */ /* 0x000fe20007ffe0ff */
[----:B------:R-:W4:Y:S01]  /*211d0*/  LDSM.16.MT88.4 R28, [R64] ;  /* 0x00000000401c783b */ /* 0x000f220000004200 */
[-CC-:B------:R-:W-:Y:S01]  /*211e0*/  FFMA.FTZ R83, R48, R36.reuse, -R73.reuse ;  /* 0x0000002430537223 */ /* 0x180fe20000010849 */
[----:B------:R-:W-:Y:S01]  /*211f0*/  FFMA.FTZ R122, R18, R36, -R73 ;  /* 0x00000024127a7223 */ /* 0x000fe20000010849 */
[C---:B------:R-:W-:Y:S03]  /*21200*/  FMUL.FTZ R18, R41.reuse, R150 ;  /* 0x0000009629127220 */ /* 0x040fe60000410000 */
[----:B------:R-:W5:Y:S01]  /*21210*/  MUFU.EX2 R75, R75 ;  /* 0x0000004b004b7308 */ /* 0x000f620000000800 */
[----:B------:R-:W-:Y:S01]  /*21220*/  FMUL.FTZ R19, R41, R151 ;  /* 0x0000009729137220 */ /* 0x000fe20000410000 */
[C---:B------:R-:W-:Y:S01]  /*21230*/  FMUL.FTZ R16, R42.reuse, R148 ;  /* 0x000000942a107220 */ /* 0x040fe20000410000 */
[----:B------:R-:W-:Y:S01]  /*21240*/  FMUL.FTZ R17, R42, R149 ;  /* 0x000000952a117220 */ /* 0x000fe20000410000 */
[----:B------:R-:W4:Y:S01]  /*21250*/  LDSM.16.MT88.4 R48, [R66] ;  /* 0x000000004230783b */ /* 0x000f220000004200 */
[-C--:B------:R-:W-:Y:S01]  /*21260*/  FFMA.FTZ R85, R54, R36.reuse, -R71 ;  /* 0x0000002436557223 */ /* 0x080fe20000010847 */
[-CC-:B------:R-:W-:Y:S01]  /*21270*/  FFMA.FTZ R87, R52, R36.reuse, -R73.reuse ;  /* 0x0000002434577223 */ /* 0x180fe20000010849 */
[----:B------:R-:W-:Y:S03]  /*21280*/  FFMA.FTZ R130, R58, R36, -R73 ;  /* 0x000000243a827223 */ /* 0x000fe60000010849 */
[----:B------:R-:W-:Y:S01]  /*21290*/  MUFU.EX2 R114, R114 ;  /* 0x0000007200727308 */ /* 0x000fe20000000800 */
[----:B--2---:R-:W-:Y:S01]  /*212a0*/  F2FP.F16.F32.PACK_AB R46, R43, R106 ;  /* 0x0000006a2b2e723e */ /* 0x004fe200000000ff */
[-C--:B------:R-:W-:Y:S01]  /*212b0*/  FFMA.FTZ R89, R56, R36.reuse, -R71 ;  /* 0x0000002438597223 */ /* 0x080fe20000010847 */
[-C--:B------:R-:W-:Y:S01]  /*212c0*/  FFMA.FTZ R91, R62, R36.reuse, -R73 ;  /* 0x000000243e5b7223 */ /* 0x080fe20000010849 */
[----:B------:R-:W2:Y:S01]  /*212d0*/  LDSM.16.MT88.4 R52, [R67+0xa800] ;  /* 0x00a800004334783b */ /* 0x000ea20000004200 */
[----:B------:R-:W-:Y:S01]  /*212e0*/  FFMA.FTZ R93, R60, R36, -R71 ;  /* 0x000000243c5d7223 */ /* 0x000fe20000010847 */
[C---:B------:R-:W-:Y:S01]  /*212f0*/  FMUL.FTZ R26, R41.reuse, R142 ;  /* 0x0000008e291a7220 */ /* 0x040fe20000410000 */
[----:B------:R-:W-:Y:S03]  /*21300*/  FMUL.FTZ R27, R41, R143 ;  /* 0x0000008f291b7220 */ /* 0x000fe60000410000 */
[----:B------:R-:W3:Y:S01]  /*21310*/  MUFU.EX2 R79, R79 ;  /* 0x0000004f004f7308 */ /* 0x000ee20000000800 */
[----:B-----5:R-:W-:Y:S01]  /*21320*/  F2FP.F16.F32.PACK_AB R44, R75, R81 ;  /* 0x000000514b2c723e */ /* 0x020fe200000000ff */
[C---:B------:R-:W-:Y:S01]  /*21330*/  FMUL.FTZ R24, R42.reuse, R140 ;  /* 0x0000008c2a187220 */ /* 0x040fe20000410000 */
[C---:B------:R-:W-:Y:S01]  /*21340*/  FMUL.FTZ R25, R42.reuse, R141 ;  /* 0x0000008d2a197220 */ /* 0x040fe20000410000 */
[----:B------:R-:W5:Y:S01]  /*21350*/  LDSM.16.MT88.4 R56, [R65+0xa800] ;  /* 0x00a800004138783b */ /* 0x000f620000004200 */
[C---:B------:R-:W-:Y:S01]  /*21360*/  FMUL.FTZ R34, R41.reuse, R134 ;  /* 0x0000008629227220 */ /* 0x040fe20000410000 */
[----:B------:R-:W-:Y:S01]  /*21370*/  FMUL.FTZ R35, R41, R135 ;  /* 0x0000008729237220 */ /* 0x000fe20000410000 */
[C---:B------:R-:W-:Y:S03]  /*21380*/  FMUL.FTZ R32, R42.reuse, R132 ;  /* 0x000000842a207220 */ /* 0x040fe60000410000 */
[----:B------:R-:W-:Y:S01]  /*21390*/  MUFU.EX2 R108, R108 ;  /* 0x0000006c006c7308 */ /* 0x000fe20000000800 */
[-C--:B------:R-:W-:Y:S01]  /*213a0*/  FFMA.FTZ R132, R61, R36.reuse, -R73 ;  /* 0x000000243d847223 */ /* 0x080fe20000010849 */
[C---:B------:R-:W-:Y:S01]  /*213b0*/  FMUL.FTZ R33, R42.reuse, R133 ;  /* 0x000000852a217220 */ /* 0x040fe20000410000 */
[-C--:B------:R-:W-:Y:S01]  /*213c0*/  FFMA.FTZ R148, R215, R36.reuse, -R71 ;  /* 0x00000024d7947223 */ /* 0x080fe20000010847 */
[-CC-:B------:R-:W-:Y:S01]  /*213d0*/  FFMA.FTZ R150, R213, R36.reuse, -R73.reuse ;  /* 0x00000024d5967223 */ /* 0x180fe20000010849 */
[-CC-:B------:R-:W-:Y:S01]  /*213e0*/  FFMA.FTZ R158, R205, R36.reuse, -R73.reuse ;  /* 0x00000024cd9e7223 */ /* 0x180fe20000010849 */
[-CC-:B------:R-:W-:Y:S01]  /*213f0*/  FFMA.FTZ R141, R189, R36.reuse, -R73.reuse ;  /* 0x00000024bd8d7223 */ /* 0x180fe20000010849 */
[--C-:B------:R-:W-:Y:S03]  /*21400*/  FFMA.FTZ R149, R181, R36, -R73.reuse ;  /* 0x00000024b5957223 */ /* 0x100fe60000010849 */
[----:B------:R-:W1:Y:S01]  /*21410*/  MUFU.EX2 R77, R77 ;  /* 0x0000004d004d7308 */ /* 0x000e620000000800 */
[----:B---3--:R-:W-:Y:S01]  /*21420*/  F2FP.F16.F32.PACK_AB R45, R79, R114 ;  /* 0x000000724f2d723e */ /* 0x008fe200000000ff */
[-C--:B------:R-:W-:Y:S01]  /*21430*/  FFMA.FTZ R143, R179, R36.reuse, -R73 ;  /* 0x00000024b38f7223 */ /* 0x080fe20000010849 */
[-C--:B------:R-:W-:Y:S01]  /*21440*/  FFMA.FTZ R151, R177, R36.reuse, -R71 ;  /* 0x00000024b1977223 */ /* 0x080fe20000010847 */
[-C--:B------:R-:W-:Y:S01]  /*21450*/  FFMA.FTZ R157, R173, R36.reuse, -R73 ;  /* 0x00000024ad9d7223 */ /* 0x080fe20000010849 */
[----:B------:R-:W-:Y:S01]  /*21460*/  FFMA.FTZ R159, R169, R36, -R71 ;  /* 0x00000024a99f7223 */ /* 0x000fe20000010847 */
[----:B------:R-:W-:Y:S01]  /*21470*/  FFMA.FTZ R114, R41, R250, R114 ;  /* 0x000000fa29727223 */ /* 0x000fe20000010072 */
[C---:B------:R-:W-:Y:S03]  /*21480*/  FFMA.FTZ R81, R42.reuse, R249, R81 ;  /* 0x000000f92a517223 */ /* 0x040fe60000010051 */
[----:B------:R-:W-:Y:S01]  /*21490*/  MUFU.EX2 R148, R148 ;  /* 0x0000009400947308 */ /* 0x000fe20000000800 */
[-C--:B------:R-:W-:Y:S01]  /*214a0*/  FFMA.FTZ R140, R167, R36.reuse, -R71 ;  /* 0x00000024a78c7223 */ /* 0x080fe20000010847 */
[-C--:B------:R-:W-:Y:S01]  /*214b0*/  FFMA.FTZ R99, R99, R36.reuse, -R73 ;  /* 0x0000002463637223 */ /* 0x080fe20000010849 */
[-C--:B------:R-:W-:Y:S01]  /*214c0*/  FFMA.FTZ R101, R101, R36.reuse, -R71 ;  /* 0x0000002465657223 */ /* 0x080fe20000010847 */
[-C--:B------:R-:W-:Y:S01]  /*214d0*/  FFMA.FTZ R103, R103, R36.reuse, -R73 ;  /* 0x0000002467677223 */ /* 0x080fe20000010849 */
[-C--:B------:R-:W-:Y:S01]  /*214e0*/  FFMA.FTZ R105, R105, R36.reuse, -R71 ;  /* 0x0000002469697223 */ /* 0x080fe20000010847 */
[-C--:B------:R-:W-:Y:S01]  /*214f0*/  FFMA.FTZ R107, R107, R36.reuse, -R73 ;  /* 0x000000246b6b7223 */ /* 0x080fe20000010849 */
[----:B------:R-:W-:Y:S03]  /*21500*/  FFMA.FTZ R156, R207, R36, -R71 ;  /* 0x00000024cf9c7223 */ /* 0x000fe60000010847 */
[----:B------:R-:W-:Y:S01]  /*21510*/  MUFU.EX2 R150, R150 ;  /* 0x0000009600967308 */ /* 0x000fe20000000800 */
[----:B-1----:R-:W-:Y:S01]  /*21520*/  F2FP.F16.F32.PACK_AB R47, R77, R108 ;  /* 0x0000006c4d2f723e */ /* 0x002fe200000000ff */
[-C--:B------:R-:W-:Y:S01]  /*21530*/  FFMA.FTZ R115, R115, R36.reuse, -R73 ;  /* 0x0000002473737223 */ /* 0x080fe20000010849 */
[-C--:B------:R-:W-:Y:S01]  /*21540*/  FFMA.FTZ R117, R117, R36.reuse, -R71 ;  /* 0x0000002475757223 */ /* 0x080fe20000010847 */
[-CC-:B------:R-:W-:Y:S01]  /*21550*/  FFMA.FTZ R162, R201, R36.reuse, -R73.reuse ;  /* 0x00000024c9a27223 */ /* 0x180fe20000010849 */
[-CC-:B------:R-:W-:Y:S01]  /*21560*/  FFMA.FTZ R226, R197, R36.reuse, -R73.reuse ;  /* 0x00000024c5e27223 */ /* 0x180fe20000010849 */
[-C--:B------:R-:W-:Y:S01]  /*21570*/  FFMA.FTZ R133, R195, R36.reuse, -R73 ;  /* 0x00000024c3857223 */ /* 0x080fe20000010849 */
[--C-:B------:R-:W-:Y:S01]  /*21580*/  FFMA.FTZ R127, R127, R36, -R71.reuse ;  /* 0x000000247f7f7223 */ /* 0x100fe20000010847 */
        /* <DEDUP_REMOVED lines=10> */
[-C--:B------:R-:W-:Y:S01]  /*21630*/  FFMA.FTZ R163, R218, R36.reuse, -R71 ;  /* 0x00000024daa37223 */ /* 0x080fe20000010847 */
[----:B------:R-:W-:Y:S01]  /*21640*/  FADD.FTZ R81, R75, R81 ;  /* 0x000000514b517221 */ /* 0x000fe20000010000 */
[-CC-:B------:R-:W-:Y:S04]  /*21650*/  FFMA.FTZ R128, R128, R36.reuse, -R71.reuse ;  /* 0x0000002480807223 */ /* 0x180fe80000010847 */
[----:B------:R-:W-:Y:S01]  /*21660*/  MUFU.EX2 R149, R149 ;  /* 0x0000009500957308 */ /* 0x000fe20000000800 */
[----:B------:R-:W-:Y:S01]  /*21670*/  FFMA.FTZ R134, R95, R36, -R71 ;  /* 0x000000245f867223 */ /* 0x000fe20000010847 */
[C---:B------:R-:W-:Y:S03]  /*21680*/  HMMA.16816.F32 R12, R44.reuse, R20, R12 ;  /* 0x000000142c0c723c */ /* 0x040fe6000000180c */
[C---:B------:R-:W-:Y:S01]  /*21690*/  FMUL.FTZ R20, R42.reuse, R144 ;  /* 0x000000902a147220 */ /* 0x040fe20000410000 */
[----:B------:R-:W-:Y:S01]  /*216a0*/  FMUL.FTZ R21, R42, R145 ;  /* 0x000000912a157220 */ /* 0x000fe20000410000 */
[----:B------:R-:W-:Y:S03]  /*216b0*/  FADD.FTZ R106, R106, R81 ;  /* 0x000000516a6a7221 */ /* 0x000fe60000010000 */
[----:B------:R-:W-:Y:S01]  /*216c0*/  MUFU.EX2 R143, R143 ;  /* 0x0000008f008f7308 */ /* 0x000fe20000000800 */
[----:B------:R-:W-:Y:S01]  /*216d0*/  FFMA.FTZ R95, R221, R36, -R73 ;  /* 0x00000024dd5f7223 */ /* 0x000fe20000010849 */
[C---:B------:R-:W-:Y:S03]  /*216e0*/  HMMA.16816.F32 R16, R44.reuse, R22, R16 ;  /* 0x000000162c10723c */ /* 0x040fe60000001810 */
[C---:B------:R-:W-:Y:S01]  /*216f0*/  FMUL.FTZ R22, R41.reuse, R146 ;  /* 0x0000009229167220 */ /* 0x040fe20000410000 */
[----:B------:R-:W-:Y:S01]  /*21700*/  FMUL.FTZ R23, R41, R147 ;  /* 0x0000009329177220 */ /* 0x000fe20000410000 */
[----:B------:R-:W-:Y:S03]  /*21710*/  FADD.FTZ R106, R43, R106 ;  /* 0x0000006a2b6a7221 */ /* 0x000fe60000010000 */
[----:B------:R-:W-:Y:S01]  /*21720*/  MUFU.EX2 R151, R151 ;  /* 0x0000009700977308 */ /* 0x000fe20000000800 */
[-C--:B------:R-:W-:Y:S01]  /*21730*/  FFMA.FTZ R97, R97, R36.reuse, -R71 ;  /* 0x0000002461617223 */ /* 0x080fe20000010847 */
[-C--:B------:R-:W-:Y:S01]  /*21740*/  FFMA.FTZ R142, R251, R36.reuse, -R73 ;  /* 0x00000024fb8e7223 */ /* 0x080fe20000010849 */
[-C--:B------:R-:W-:Y:S01]  /*21750*/  FFMA.FTZ R144, R219, R36.reuse, -R71 ;  /* 0x00000024db907223 */ /* 0x080fe20000010847 */
[----:B------:R-:W-:Y:S01]  /*21760*/  FFMA.FTZ R146, R217, R36, -R73 ;  /* 0x00000024d9927223 */ /* 0x000fe20000010849 */
[C---:B----4-:R-:W-:Y:S03]  /*21770*/  HMMA.16816.F32 R20, R44.reuse, R28, R20 ;  /* 0x0000001c2c14723c */ /* 0x050fe60000001814 */
[C---:B------:R-:W-:Y:S01]  /*21780*/  FMUL.FTZ R28, R42.reuse, R136 ;  /* 0x000000882a1c7220 */ /* 0x040fe20000410000 */
[----:B------:R-:W-:Y:S01]  /*21790*/  FFMA.FTZ R136, R63, R36, -R71 ;  /* 0x000000243f887223 */ /* 0x000fe20000010847 */
[----:B------:R-:W-:Y:S01]  /*217a0*/  MUFU.EX2 R157, R157 ;  /* 0x0000009d009d7308 */ /* 0x000fe20000000800 */
[----:B------:R-:W-:Y:S01]  /*217b0*/  LDSM.16.MT88.4 R60, [R66+0x800] ;  /* 0x00080000423c783b */ /* 0x000fe20000004200 */
[----:B------:R-:W-:Y:S01]  /*217c0*/  FMUL.FTZ R29, R42, R137 ;  /* 0x000000892a1d7220 */ /* 0x000fe20000410000 */
[C---:B------:R-:W-:Y:S03]  /*217d0*/  HMMA.16816.F32 R24, R44.reuse, R30, R24 ;  /* 0x0000001e2c18723c */ /* 0x040fe60000001818 */
[C---:B------:R-:W-:Y:S01]  /*217e0*/  FMUL.FTZ R30, R41.reuse, R138 ;  /* 0x0000008a291e7220 */ /* 0x040fe20000410000 */
[----:B------:R-:W-:Y:S03]  /*217f0*/  FMUL.FTZ R31, R41, R139 ;  /* 0x0000008b291f7220 */ /* 0x000fe60000410000 */
[----:B------:R-:W-:Y:S01]  /*21800*/  MUFU.EX2 R83, R83 ;  /* 0x0000005300537308 */ /* 0x000fe20000000800 */
[-CC-:B------:R-:W-:Y:S01]  /*21810*/  FFMA.FTZ R139, R187, R36.reuse, -R73.reuse ;  /* 0x00000024bb8b7223 */ /* 0x180fe20000010849 */
[-C--:B------:R-:W-:Y:S01]  /*21820*/  FFMA.FTZ R138, R166, R36.reuse, -R73 ;  /* 0x00000024a68a7223 */ /* 0x080fe20000010849 */
        /* <DEDUP_REMOVED lines=8> */
[-C--:B------:R-:W-:Y:S01]  /*218b0*/  FFMA.FTZ R119, R119, R36.reuse, -R73 ;  /* 0x0000002477777223 */ /* 0x080fe20000010849 */
[-CC-:B------:R-:W-:Y:S01]  /*218c0*/  FFMA.FTZ R121, R121, R36.reuse, -R71.reuse ;  /* 0x0000002479797223 */ /* 0x180fe20000010847 */
[----:B------:R-:W-:Y:S01]  /*218d0*/  HMMA.16816.F32 R32, R44, R50, R32 ;  /* 0x000000322c20723c */ /* 0x000fe20000001820 */
[----:B------:R-:W3:Y:S03]  /*218e0*/  LDSM.16.MT88.4 R48, [R64+0x800] ;  /* 0x000800004030783b */ /* 0x000ee60000004200 */
[----:B------:R-:W-:Y:S01]  /*218f0*/  MUFU.EX2 R128, R128 ;  /* 0x0000008000807308 */ /* 0x000fe20000000800 */
[-C--:B------:R-:W-:Y:S01]  /*21900*/  FFMA.FTZ R166, R199, R36.reuse, -R71 ;  /* 0x00000024c7a67223 */ /* 0x080fe20000010847 */
[-C--:B------:R-:W-:Y:S01]  /*21910*/  FFMA.FTZ R123, R123, R36.reuse, -R73 ;  /* 0x000000247b7b7223 */ /* 0x080fe20000010849 */
[-CC-:B------:R-:W-:Y:S01]  /*21920*/  FFMA.FTZ R125, R125, R36.reuse, -R71.reuse ;  /* 0x000000247d7d7223 */ /* 0x180fe20000010847 */
[-C--:B------:R-:W-:Y:S01]  /*21930*/  FFMA.FTZ R129, R129, R36.reuse, -R71 ;  /* 0x0000002481817223 */ /* 0x080fe20000010847 */
[-C--:B------:R-:W-:Y:S01]  /*21940*/  FFMA.FTZ R131, R131, R36.reuse, -R73 ;  /* 0x0000002483837223 */ /* 0x080fe20000010849 */
[-CC-:B------:R-:W-:Y:S01]  /*21950*/  FFMA.FTZ R135, R193, R36.reuse, -R71.reuse ;  /* 0x00000024c1877223 */ /* 0x180fe20000010847 */
[-CC-:B------:R-:W-:Y:S03]  /*21960*/  FFMA.FTZ R137, R191, R36.reuse, -R71.reuse ;  /* 0x00000024bf897223 */ /* 0x180fe60000010847 */
[----:B------:R-:W4:Y:S01]  /*21970*/  MUFU.EX2 R85, R85 ;  /* 0x0000005500557308 */ /* 0x000f220000000800 */
[----:B-1----:R-:W-:Y:S01]  /*21980*/  F2FP.F16.F32.PACK_AB R44, R122, R83 ;  /* 0x000000537a2c723e */ /* 0x002fe200000000ff */
[-CC-:B------:R-:W-:Y:S01]  /*21990*/  FFMA.FTZ R145, R185, R36.reuse, -R71.reuse ;  /* 0x00000024b9917223 */ /* 0x180fe20000010847 */
[-C--:B------:R-:W-:Y:S01]  /*219a0*/  FFMA.FTZ R147, R183, R36.reuse, -R71 ;  /* 0x00000024b7937223 */ /* 0x080fe20000010847 */
[-CC-:B------:R-:W-:Y:S01]  /*219b0*/  FFMA.FTZ R252, R252, R36.reuse, -R73.reuse ;  /* 0x00000024fcfc7223 */ /* 0x180fe20000010849 */
[-C--:B------:R-:W-:Y:S01]  /*219c0*/  FFMA.FTZ R161, R222, R36.reuse, -R73 ;  /* 0x00000024dea17223 */ /* 0x080fe20000010849 */
        /* <DEDUP_REMOVED lines=10> */
[----:B------:R-:W1:Y:S01]  /*21a70*/  MUFU.EX2 R87, R87 ;  /* 0x0000005700577308 */ /* 0x000e620000000800 */
[----:B----4-:R-:W-:Y:S01]  /*21a80*/  F2FP.F16.F32.PACK_AB R45, R85, R128 ;  /* 0x00000080552d723e */ /* 0x010fe200000000ff */
        /* <DEDUP_REMOVED lines=13> */
[--C-:B------:R-:W-:Y:S03]  /*21b60*/  FFMA.FTZ R176, R176, R36, -R73.reuse ;  /* 0x00000024b0b07223 */ /* 0x100fe60000010849 */
[----:B------:R-:W4:Y:S01]  /*21b70*/  MUFU.EX2 R136, R136 ;  /* 0x0000008800887308 */ /* 0x000f220000000800 */
[----:B-1----:R-:W-:Y:S01]  /*21b80*/  F2FP.F16.F32.PACK_AB R46, R87, R130 ;  /* 0x00000082572e723e */ /* 0x002fe200000000ff */
        /* <DEDUP_REMOVED lines=12> */
[----:B------:R-:W-:Y:S01]  /*21c50*/  FADD.FTZ R83, R83, R106 ;  /* 0x0000006a53537221 */ /* 0x000fe20000010000 */
[-C--:B------:R-:W-:Y:S03]  /*21c60*/  FFMA.FTZ R75, R96, R36.reuse, -R73 ;  /* 0x00000024604b7223 */ /* 0x080fe60000010849 */
[----:B------:R-:W-:Y:S01]  /*21c70*/  MUFU.EX2 R140, R140 ;  /* 0x0000008c008c7308 */ /* 0x000fe20000000800 */
[----:B----4-:R-:W-:Y:S01]  /*21c80*/  F2FP.F16.F32.PACK_AB R47, R136, R89 ;  /* 0x00000059882f723e */ /* 0x010fe200000000ff */
[----:B------:R-:W-:Y:S01]  /*21c90*/  FADD.FTZ R83, R122, R83 ;  /* 0x000000537a537221 */ /* 0x000fe20000010000 */
[-C--:B------:R-:W-:Y:S01]  /*21ca0*/  FFMA.FTZ R94, R94, R36.reuse, -R73 ;  /* 0x000000245e5e7223 */ /* 0x080fe20000010849 */
[-C--:B------:R-:W-:Y:S01]  /*21cb0*/  FFMA.FTZ R90, R90, R36.reuse, -R71 ;  /* 0x000000245a5a7223 */ /* 0x080fe20000010847 */
[-C--:B------:R-:W-:Y:S01]  /*21cc0*/  FFMA.FTZ R86, R86, R36.reuse, -R73 ;  /* 0x0000002456567223 */ /* 0x080fe20000010849 */
[----:B------:R-:W-:Y:S01]  /*21cd0*/  FADD.FTZ R130, R130, R83 ;  /* 0x0000005382827221 */ /* 0x000fe20000010000 */
[-C--:B------:R-:W-:Y:S01]  /*21ce0*/  FFMA.FTZ R83, R78, R36.reuse, -R73 ;  /* 0x000000244e537223 */ /* 0x080fe20000010849 */
[C---:B--2---:R-:W-:Y:S02]  /*21cf0*/  HMMA.16816.F32 R4, R44.reuse, R52, R4 ;  /* 0x000000342c04723c */ /* 0x044fe40000001804 */
[----:B------:R-:W-:Y:S01]  /*21d00*/  MUFU.EX2 R99, R99 ;  /* 0x0000006300637308 */ /* 0x000fe20000000800 */
[-CC-:B------:R-:W-:Y:S01]  /*21d10*/  FFMA.FTZ R81, R84, R36.reuse, -R71.reuse ;  /* 0x0000002454517223 */ /* 0x180fe20000010847 */
[-C--:B------:R-:W-:Y:S01]  /*21d20*/  FFMA.FTZ R82, R82, R36.reuse, -R71 ;  /* 0x0000002452527223 */ /* 0x080fe20000010847 */
[-C--:B------:R-:W-:Y:S01]  /*21d30*/  FFMA.FTZ R80, R80, R36.reuse, -R73 ;  /* 0x0000002450507223 */ /* 0x080fe20000010849 */
[-C--:B------:R-:W-:Y:S01]  /*21d40*/  FFMA.FTZ R76, R76, R36.reuse, -R71 ;  /* 0x000000244c4c7223 */ /* 0x080fe20000010847 */
[-C--:B------:R-:W-:Y:S01]  /*21d50*/  FFMA.FTZ R72, R72, R36.reuse, -R73 ;  /* 0x0000002448487223 */ /* 0x080fe20000010849 */
[C---:B------:R-:W-:Y:S01]  /*21d60*/  HMMA.16816.F32 R8, R44.reuse, R54, R8 ;  /* 0x000000362c08723c */ /* 0x040fe20000001808 */
[----:B------:R-:W1:Y:S03]  /*21d70*/  LDSM.16.MT88.4 R52, [R67+0xb000] ;  /* 0x00b000004334783b */ /* 0x000e660000004200 */
[----:B------:R-:W-:Y:S01]  /*21d80*/  MUFU.EX2 R101, R101 ;  /* 0x0000006500657308 */ /* 0x000fe20000000800 */
[-CC-:B------:R-:W-:Y:S01]  /*21d90*/  FFMA.FTZ R39, R39, R36.reuse, -R71.reuse ;  /* 0x0000002427277223 */ /* 0x180fe20000010847 */
[-C--:B------:R-:W-:Y:S01]  /*21da0*/  FFMA.FTZ R38, R38, R36.reuse, -R71 ;  /* 0x0000002426267223 */ /* 0x080fe20000010847 */
[----:B------:R-:W-:Y:S01]  /*21db0*/  FADD.FTZ R79, R79, R114 ;  /* 0x000000724f4f7221 */ /* 0x000fe20000010000 */
[----:B------:R-:W-:Y:S01]  /*21dc0*/  FADD.FTZ R87, R87, R130 ;  /* 0x0000008257577221 */ /* 0x000fe20000010000 */
[----:B------:R-:W-:Y:S01]  /*21dd0*/  ISETP.GT.AND P0, PT, R246, R227, PT ;  /* 0x000000e3f600720c */ /* 0x000fe20003f04270 */
[C---:B-----5:R-:W-:Y:S04]  /*21de0*/  HMMA.16816.F32 R12, R44.reuse, R56, R12 ;  /* 0x000000382c0c723c */ /* 0x060fe8000000180c */
[----:B------:R-:W-:Y:S01]  /*21df0*/  MUFU.EX2 R103, R103 ;  /* 0x0000006700677308 */ /* 0x000fe20000000800 */
[----:B------:R-:W-:Y:S01]  /*21e00*/  FADD.FTZ R108, R108, R79 ;  /* 0x0000004f6c6c7221 */ /* 0x000fe20000010000 */
[-C--:B------:R-:W-:Y:S03]  /*21e10*/  FFMA.FTZ R79, R88, R36.reuse, -R73 ;  /* 0x00000024584f7223 */ /* 0x080fe60000010849 */
[----:B------:R-:W-:Y:S01]  /*21e20*/  FADD.FTZ R77, R77, R108 ;  /* 0x0000006c4d4d7221 */ /* 0x000fe20000010000 */
[C---:B------:R-:W-:Y:S01]  /*21e30*/  HMMA.16816.F32 R16, R44.reuse, R58, R16 ;  /* 0x0000003a2c10723c */ /* 0x040fe20000001810 */
[----:B------:R-:W2:Y:S03]  /*21e40*/  LDSM.16.MT88.4 R56, [R65+0xb000] ;  /* 0x00b000004138783b */ /* 0x000ea60000004200 */
[----:B------:R-:W-:Y:S01]  /*21e50*/  MUFU.EX2 R105, R105 ;  /* 0x0000006900697308 */ /* 0x000fe20000000800 */
[----:B------:R-:W-:Y:S01]  /*21e60*/  FADD.FTZ R128, R128, R77 ;  /* 0x0000004d80807221 */ /* 0x000fe20000010000 */
[-CC-:B------:R-:W-:Y:S03]  /*21e70*/  FFMA.FTZ R77, R92, R36.reuse, -R71.reuse ;  /* 0x000000245c4d7223 */ /* 0x180fe60000010847 */
[----:B------:R-:W-:Y:S01]  /*21e80*/  FADD.FTZ R128, R85, R128 ;  /* 0x0000008055807221 */ /* 0x000fe20000010000 */
[C---:B---3--:R-:W-:Y:S04]  /*21e90*/  HMMA.16816.F32 R20, R44.reuse, R48, R20 ;  /* 0x000000302c14723c */ /* 0x048fe80000001814 */
[----:B------:R-:W-:Y:S01]  /*21ea0*/  MUFU.EX2 R107, R107 ;  /* 0x0000006b006b7308 */ /* 0x000fe20000000800 */
[----:B------:R-:W-:Y:S01]  /*21eb0*/  FFMA.FTZ R85, R74, R36, -R71 ;  /* 0x000000244a557223 */ /* 0x000fe20000010847 */
[----:B------:R-:W-:Y:S02]  /*21ec0*/  FADD.FTZ R89, R89, R128 ;  /* 0x0000008059597221 */ /* 0x000fe40000010000 */
[C---:B------:R-:W-:Y:S01]  /*21ed0*/  HMMA.16816.F32 R24, R44.reuse, R50, R24 ;  /* 0x000000322c18723c */ /* 0x040fe20000001818 */
[----:B------:R-:W3:Y:S05]  /*21ee0*/  LDSM.16.MT88.4 R48, [R64+0x1000] ;  /* 0x001000004030783b */ /* 0x000eea0000004200 */
[----:B------:R-:W-:Y:S01]  /*21ef0*/  MUFU.EX2 R132, R132 ;  /* 0x0000008400847308 */ /* 0x000fe20000000800 */
[----:B------:R-:W-:Y:S01]  /*21f00*/  FADD.FTZ R136, R136, R89 ;  /* 0x0000005988887221 */ /* 0x000fe20000010000 */
[C---:B------:R-:W-:Y:S08]  /*21f10*/  HMMA.16816.F32 R28, R44.reuse, R60, R28 ;  /* 0x0000003c2c1c723c */ /* 0x040ff0000000181c */
        /* <DEDUP_REMOVED lines=43> */
[----:B------:R-:W-:Y:S02]  /*221d0*/  F2FP.F16.F32.PACK_AB R47, R148, R105 ;  /* 0x00000069942f723e */ /* 0x000fe400000000ff */
[C---:B----4-:R-:W-:Y:S01]  /*221e0*/  F2FP.F16.F32.PACK_AB R44, R99.reuse, R142 ;  /* 0x0000008e632c723e */ /* 0x050fe200000000ff */
[----:B------:R-:W-:Y:S04]  /*221f0*/  FADD.FTZ R142, R142, R95 ;  /* 0x0000005f8e8e7221 */ /* 0x000fe80000010000 */
[----:B------:R-:W-:Y:S01]  /*22200*/  FADD.FTZ R142, R99, R142 ;  /* 0x0000008e638e7221 */ /* 0x000fe20000010000 */
[C---:B-----5:R-:W-:Y:S01]  /*22210*/  F2FP.F16.F32.PACK_AB R45, R144.reuse, R101 ;  /* 0x00000065902d723e */ /* 0x060fe200000000ff */
[----:B------:R-:W-:Y:S01]  /*22220*/  FADD.FTZ R101, R101, R140 ;  /* 0x0000008c65657221 */ /* 0x000fe20000010000 */
[----:B------:R-:W-:Y:S01]  /*22230*/  MUFU.EX2 R153, R153 ;  /* 0x0000009900997308 */ /* 0x000fe20000000800 */
[----:B------:R-:W-:Y:S02]  /*22240*/  FADD.FTZ R41, R103, R142 ;  /* 0x0000008e67297221 */ /* 0x000fe40000010000 */
[----:B------:R-:W-:Y:S01]  /*22250*/  FADD.FTZ R144, R144, R101 ;  /* 0x0000006590907221 */ /* 0x000fe20000010000 */
[C---:B-1----:R-:W-:Y:S03]  /*22260*/  F2FP.F16.F32.PACK_AB R46, R146.reuse, R103 ;  /* 0x00000067922e723e */ /* 0x042fe600000000ff */
[----:B------:R-:W-:Y:S03]  /*22270*/  FADD.FTZ R105, R105, R144 ;  /* 0x0000009069697221 */ /* 0x000fe60000010000 */
[----:B------:R-:W-:Y:S01]  /*22280*/  MUFU.EX2 R155, R155 ;  /* 0x0000009b009b7308 */ /* 0x000fe20000000800 */
[----:B------:R-:W-:Y:S01]  /*22290*/  FADD.FTZ R41, R146, R41 ;  /* 0x0000002992297221 */ /* 0x000fe20000010000 */
[----:B------:R-:W-:Y:S01]  /*222a0*/  FADD.FTZ R105, R148, R105 ;  /* 0x0000006994697221 */ /* 0x000fe20000010000 */
[C---:B------:R-:W-:Y:S03]  /*222b0*/  HMMA.16816.F32 R4, R44.reuse, R52, R4 ;  /* 0x000000342c04723c */ /* 0x040fe60000001804 */
[----:B------:R-:W-:Y:S04]  /*222c0*/  FADD.FTZ R42, R150, R41 ;  /* 0x00000029962a7221 */ /* 0x000fe80000010000 */
[----:B------:R-:W-:Y:S01]  /*222d0*/  MUFU.EX2 R127, R127 ;  /* 0x0000007f007f7308 */ /* 0x000fe20000000800 */
[----:B------:R-:W-:Y:S01]  /*222e0*/  FADD.FTZ R42, R107, R42 ;  /* 0x0000002a6b2a7221 */ /* 0x000fe20000010000 */
        /* <DEDUP_REMOVED lines=9> */
[----:B------:R-:W3:Y:S01]  /*22380*/  MUFU.EX2 R111, R111 ;  /* 0x0000006f006f7308 */ /* 0x000ee20000000800 */
[C---:B------:R-:W-:Y:S01]  /*22390*/  HMMA.16816.F32 R24, R44.reuse, R50, R24 ;  /* 0x000000322c18723c */ /* 0x040fe20000001818 */
[----:B------:R-:W4:Y:S08]  /*223a0*/  LDSM.16.MT88.4 R48, [R64+0x2000] ;  /* 0x002000004030783b */ /* 0x000f300000004200 */
[----:B------:R-:W5:Y:S01]  /*223b0*/  MUFU.EX2 R154, R154 ;  /* 0x0000009a009a7308 */ /* 0x000f620000000800 */
[C---:B------:R-:W-:Y:S09]  /*223c0*/  HMMA.16816.F32 R28, R44.reuse, R60, R28 ;  /* 0x0000003c2c1c723c */ /* 0x040ff2000000181c */
[----:B------:R-:W1:Y:S01]  /*223d0*/  MUFU.EX2 R113, R113 ;  /* 0x0000007100717308 */ /* 0x000e620000000800 */
[----:B---3--:R-:W-:Y:S01]  /*223e0*/  FADD.FTZ R41, R111, R42 ;  /* 0x0000002a6f297221 */ /* 0x008fe20000010000 */
[----:B------:R-:W-:Y:S01]  /*223f0*/  HMMA.16816.F32 R32, R44, R62, R32 ;  /* 0x0000003e2c20723c */ /* 0x000fe20000001820 */
[----:B------:R-:W3:Y:S02]  /*22400*/  LDSM.16.MT88.4 R60, [R66+0x2000] ;  /* 0x00200000423c783b */ /* 0x000ee40000004200 */
[----:B------:R-:W-:Y:S05]  /*22410*/  F2FP.F16.F32.PACK_AB R44, R107, R150 ;  /* 0x000000966b2c723e */ /* 0x000fea00000000ff */
[----:B------:R-:W-:Y:S01]  /*22420*/  MUFU.EX2 R160, R160 ;  /* 0x000000a000a07308 */ /* 0x000fe20000000800 */
[C---:B------:R-:W-:Y:S01]  /*22430*/  F2FP.F16.F32.PACK_AB R45, R109.reuse, R152 ;  /* 0x000000986d2d723e */ /* 0x040fe200000000ff */
[C---:B-----5:R-:W-:Y:S01]  /*22440*/  FADD.FTZ R41, R154.reuse, R41 ;  /* 0x000000299a297221 */ /* 0x060fe20000010000 */
[----:B------:R-:W-:Y:S01]  /*22450*/  F2FP.F16.F32.PACK_AB R46, R154, R111 ;  /* 0x0000006f9a2e723e */ /* 0x000fe200000000ff */
[----:B------:R-:W-:Y:S02]  /*22460*/  FADD.FTZ R152, R152, R105 ;  /* 0x0000006998987221 */ /* 0x000fe40000010000 */
[----:B------:R-:W-:Y:S04]  /*22470*/  FADD.FTZ R42, R158, R41 ;  /* 0x000000299e2a7221 */ /* 0x000fe80000010000 */
[----:B------:R-:W5:Y:S01]  /*22480*/  MUFU.EX2 R119, R119 ;  /* 0x0000007700777308 */ /* 0x000f620000000800 */
[C---:B-1----:R-:W-:Y:S01]  /*22490*/  F2FP.F16.F32.PACK_AB R47, R156.reuse, R113 ;  /* 0x000000719c2f723e */ /* 0x042fe200000000ff */
[----:B------:R-:W-:Y:S01]  /*224a0*/  FADD.FTZ R152, R109, R152 ;  /* 0x000000986d987221 */ /* 0x000fe20000010000 */
[----:B------:R-:W-:Y:S03]  /*224b0*/  FADD.FTZ R42, R115, R42 ;  /* 0x0000002a732a7221 */ /* 0x000fe60000010000 */
[----:B------:R-:W-:Y:S02]  /*224c0*/  FADD.FTZ R113, R113, R152 ;  /* 0x0000009871717221 */ /* 0x000fe40000010000 */
[C---:B------:R-:W-:Y:S02]  /*224d0*/  HMMA.16816.F32 R4, R44.reuse, R52, R4 ;  /* 0x000000342c04723c */ /* 0x040fe40000001804 */
[----:B------:R-:W-:Y:S01]  /*224e0*/  MUFU.EX2 R121, R121 ;  /* 0x0000007900797308 */ /* 0x000fe20000000800 */
[----:B------:R-:W-:Y:S05]  /*224f0*/  FADD.FTZ R156, R156, R113 ;  /* 0x000000719c9c7221 */ /* 0x000fea0000010000 */
[C---:B------:R-:W-:Y:S01]  /*22500*/  HMMA.16816.F32 R8, R44.reuse, R54, R8 ;  /* 0x000000362c08723c */ /* 0x040fe20000001808 */
[----:B------:R-:W1:Y:S03]  /*22510*/  LDSM.16.MT88.4 R52, [R67+0xc800] ;  /* 0x00c800004334783b */ /* 0x000e660000004200 */
[----:B------:R-:W-:Y:S01]  /*22520*/  MUFU.EX2 R166, R166 ;  /* 0x000000a600a67308 */ /* 0x000fe20000000800 */
[----:B-----5:R-:W-:Y:S04]  /*22530*/  FADD.FTZ R41, R119, R42 ;  /* 0x0000002a77297221 */ /* 0x020fe80000010000 */
[----:B------:R-:W-:Y:S01]  /*22540*/  FADD.FTZ R41, R162, R41 ;  /* 0x00000029a2297221 */ /* 0x000fe20000010000 */
[C---:B--2---:R-:W-:Y:S04]  /*22550*/  HMMA.16816.F32 R12, R44.reuse, R56, R12 ;  /* 0x000000382c0c723c */ /* 0x044fe8000000180c */
[----:B------:R-:W2:Y:S01]  /*22560*/  MUFU.EX2 R123, R123 ;  /* 0x0000007b007b7308 */ /* 0x000ea20000000800 */
[----:B------:R-:W-:Y:S03]  /*22570*/  FADD.FTZ R78, R226, R41 ;  /* 0x00000029e24e7221 */ /* 0x000fe60000010000 */
[C---:B------:R-:W-:Y:S01]  /*22580*/  HMMA.16816.F32 R16, R44.reuse, R58, R16 ;  /* 0x0000003a2c10723c */ /* 0x040fe20000001810 */
[----:B------:R-:W5:Y:S05]  /*22590*/  LDSM.16.MT88.4 R56, [R65+0xc800] ;  /* 0x00c800004138783b */ /* 0x000f6a0000004200 */
[----:B------:R-:W1:Y:S02]  /*225a0*/  MUFU.EX2 R125, R125 ;  /* 0x0000007d007d7308 */ /* 0x000e640000000800 */
[C---:B----4-:R-:W-:Y:S08]  /*225b0*/  HMMA.16816.F32 R20, R44.reuse, R48, R20 ;  /* 0x000000302c14723c */ /* 0x050ff00000001814 */
[----:B------:R-:W4:Y:S01]  /*225c0*/  MUFU.EX2 R129, R129 ;  /* 0x0000008100817308 */ /* 0x000f220000000800 */
[----:B--2---:R-:W-:Y:S01]  /*225d0*/  FADD.FTZ R78, R123, R78 ;  /* 0x0000004e7b4e7221 */ /* 0x004fe20000010000 */
[C---:B------:R-:W-:Y:S01]  /*225e0*/  HMMA.16816.F32 R24, R44.reuse, R50, R24 ;  /* 0x000000322c18723c */ /* 0x040fe20000001818 */
[----:B------:R-:W2:Y:S07]  /*225f0*/  LDSM.16.MT88.4 R48, [R64+0x2800] ;  /* 0x002800004030783b */ /* 0x000eae0000004200 */
[----:B------:R-:W-:Y:S01]  /*22600*/  MUFU.EX2 R131, R131 ;  /* 0x0000008300837308 */ /* 0x000fe20000000800 */
[C---:B---3--:R-:W-:Y:S09]  /*22610*/  HMMA.16816.F32 R28, R44.reuse, R60, R28 ;  /* 0x0000003c2c1c723c */ /* 0x048ff2000000181c */
[----:B------:R-:W3:Y:S01]  /*22620*/  MUFU.EX2 R135, R135 ;  /* 0x0000008700877308 */ /* 0x000ee20000000800 */
[----:B------:R-:W-:Y:S01]  /*22630*/  HMMA.16816.F32 R32, R44, R62, R32 ;  /* 0x0000003e2c20723c */ /* 0x000fe20000001820 */
[----:B------:R-:W2:Y:S08]  /*22640*/  LDSM.16.MT88.4 R60, [R66+0x2800] ;  /* 0x00280000423c783b */ /* 0x000eb00000004200 */
[----:B------:R-:W2:Y:S01]  /*22650*/  MUFU.EX2 R137, R137 ;  /* 0x0000008900897308 */ /* 0x000ea20000000800 */
[----:B------:R-:W-:Y:S02]  /*22660*/  F2FP.F16.F32.PACK_AB R44, R115, R158 ;  /* 0x0000009e732c723e */ /* 0x000fe400000000ff */
[----:B------:R-:W-:Y:S01]  /*22670*/  F2FP.F16.F32.PACK_AB R45, R160, R117 ;  /* 0x00000075a02d723e */ /* 0x000fe200000000ff */
[----:B------:R-:W-:Y:S01]  /*22680*/  FADD.FTZ R117, R117, R156 ;  /* 0x0000009c75757221 */ /* 0x000fe20000010000 */
[----:B------:R-:W-:Y:S02]  /*22690*/  F2FP.F16.F32.PACK_AB R46, R162, R119 ;  /* 0x00000077a22e723e */ /* 0x000fe400000000ff */
[----:B------:R-:W-:Y:S01]  /*226a0*/  F2FP.F16.F32.PACK_AB R47, R166, R121 ;  /* 0x00000079a62f723e */ /* 0x000fe200000000ff */
[----:B------:R-:W-:Y:S02]  /*226b0*/  FADD.FTZ R160, R160, R117 ;  /* 0x00000075a0a07221 */ /* 0x000fe40000010000 */
[----:B------:R-:W2:Y:S02]  /*226c0*/  MUFU.EX2 R145, R145 ;  /* 0x0000009100917308 */ /* 0x000ea40000000800 */
[----:B------:R-:W-:Y:S02]  /*226d0*/  FADD.FTZ R121, R121, R160 ;  /* 0x000000a079797221 */ /* 0x000fe40000010000 */
[C---:B-1----:R-:W-:Y:S06]  /*226e0*/  HMMA.16816.F32 R4, R44.reuse, R52, R4 ;  /* 0x000000342c04723c */ /* 0x042fec0000001804 */
[----:B------:R-:W1:Y:S01]  /*226f0*/  MUFU.EX2 R147, R147 ;  /* 0x0000009300937308 */ /* 0x000e620000000800 */
[----:B------:R-:W-:Y:S01]  /*22700*/  FADD.FTZ R166, R166, R121 ;  /* 0x00000079a6a67221 */ /* 0x000fe20000010000 */
[C---:B------:R-:W-:Y:S01]  /*22710*/  HMMA.16816.F32 R8, R44.reuse, R54, R8 ;  /* 0x000000362c08723c */ /* 0x040fe20000001808 */
[----:B------:R-:W1:Y:S07]  /*22720*/  LDSM.16.MT88.4 R52, [R67+0xd000] ;  /* 0x00d000004334783b */ /* 0x000e6e0000004200 */
[----:B------:R-:W-:Y:S01]  /*22730*/  MUFU.EX2 R252, R252 ;  /* 0x000000fc00fc7308 */ /* 0x000fe20000000800 */
[----:B------:R-:W-:Y:S01]  /*22740*/  FADD.FTZ R42, R125, R166 ;  /* 0x000000a67d2a7221 */ /* 0x000fe20000010000 */
[----:B------:R-:W-:Y:S01]  /*22750*/  MOV R166, R3 ;  /* 0x0000000300a67202 */ /* 0x000fe20000000f00 */
[C---:B-----5:R-:W-:Y:S07]  /*22760*/  HMMA.16816.F32 R12, R44.reuse, R56, R12 ;  /* 0x000000382c0c723c */ /* 0x060fee000000180c */
[----:B------:R-:W5:Y:S01]  /*22770*/  MUFU.EX2 R161, R161 ;  /* 0x000000a100a17308 */ /* 0x000f620000000800 */
[----:B----4-:R-:W-:Y:S01]  /*22780*/  FADD.FTZ R42, R129, R42 ;  /* 0x0000002a812a7221 */ /* 0x010fe20000010000 */
[C---:B------:R-:W-:Y:S01]  /*22790*/  HMMA.16816.F32 R16, R44.reuse, R58, R16 ;  /* 0x0000003a2c10723c */ /* 0x040fe20000001810 */
[----:B------:R-:W4:Y:S07]  /*227a0*/  LDSM.16.MT88.4 R56, [R65+0xd000] ;  /* 0x00d000004138783b */ /* 0x000f2e0000004200 */
[----:B------:R-:W5:Y:S01]  /*227b0*/  MUFU.EX2 R220, R220 ;  /* 0x000000dc00dc7308 */ /* 0x000f620000000800 */
[----:B---3--:R-:W-:Y:S01]  /*227c0*/  FADD.FTZ R42, R135, R42 ;  /* 0x0000002a872a7221 */ /* 0x008fe20000010000 */
[C---:B--2---:R-:W-:Y:S03]  /*227d0*/  HMMA.16816.F32 R20, R44.reuse, R48, R20 ;  /* 0x000000302c14723c */ /* 0x044fe60000001814 */
[----:B------:R-:W-:Y:S05]  /*227e0*/  FADD.FTZ R42, R137, R42 ;  /* 0x0000002a892a7221 */ /* 0x000fea0000010000 */
[----:B------:R-:W-:Y:S01]  /*227f0*/  MUFU.EX2 R216, R216 ;  /* 0x000000d800d87308 */ /* 0x000fe20000000800 */
[----:B------:R-:W-:Y:S01]  /*22800*/  FADD.FTZ R74, R145, R42 ;  /* 0x0000002a914a7221 */ /* 0x000fe20000010000 */
[C---:B------:R-:W-:Y:S01]  /*22810*/  HMMA.16816.F32 R24, R44.reuse, R50, R24 ;  /* 0x000000322c18723c */ /* 0x040fe20000001818 */
[----:B------:R-:W2:Y:S02]  /*22820*/  LDSM.16.MT88.4 R48, [R64+0x3000] ;  /* 0x003000004030783b */ /* 0x000ea40000004200 */
[----:B-1----:R-:W-:Y:S05]  /*22830*/  FADD.FTZ R74, R147, R74 ;  /* 0x0000004a934a7221 */ /* 0x002fea0000010000 */
[----:B------:R-:W1:Y:S01]  /*22840*/  MUFU.EX2 R167, R167 ;  /* 0x000000a700a77308 */ /* 0x000e620000000800 */
[----:B------:R-:W-:Y:S01]  /*22850*/  FADD.FTZ R74, R151, R74 ;  /* 0x0000004a974a7221 */ /* 0x000fe20000010000 */
[C---:B------:R-:W-:Y:S03]  /*22860*/  HMMA.16816.F32 R28, R44.reuse, R60, R28 ;  /* 0x0000003c2c1c723c */ /* 0x040fe6000000181c */
[----:B------:R-:W-:Y:S05]  /*22870*/  FADD.FTZ R74, R153, R74 ;  /* 0x0000004a994a7221 */ /* 0x000fea0000010000 */
[----:B------:R-:W-:Y:S01]  /*22880*/  MUFU.EX2 R169, R169 ;  /* 0x000000a900a97308 */ /* 0x000fe20000000800 */
[----:B------:R-:W-:Y:S01]  /*22890*/  FADD.FTZ R74, R159, R74 ;  /* 0x0000004a9f4a7221 */ /* 0x000fe20000010000 */
[----:B------:R-:W-:Y:S01]  /*228a0*/  HMMA.16816.F32 R32, R44, R62, R32 ;  /* 0x0000003e2c20723c */ /* 0x000fe20000001820 */
[----:B------:R-:W3:Y:S02]  /*228b0*/  LDSM.16.MT88.4 R60, [R66+0x3000] ;  /* 0x00300000423c783b */ /* 0x000ee40000004200 */
[----:B------:R-:W-:Y:S05]  /*228c0*/  F2FP.F16.F32.PACK_AB R44, R123, R226 ;  /* 0x000000e27b2c723e */ /* 0x000fea00000000ff */
[----:B------:R-:W1:Y:S01]  /*228d0*/  MUFU.EX2 R210, R210 ;  /* 0x000000d200d27308 */ /* 0x000e620000000800 */
[----:B------:R-:W-:Y:S02]  /*228e0*/  F2FP.F16.F32.PACK_AB R45, R129, R125 ;  /* 0x0000007d812d723e */ /* 0x000fe400000000ff */
[----:B------:R-:W-:Y:S02]  /*228f0*/  F2FP.F16.F32.PACK_AB R46, R133, R131 ;  /* 0x00000083852e723e */ /* 0x000fe400000000ff */
[----:B------:R-:W-:Y:S05]  /*22900*/  F2FP.F16.F32.PACK_AB R47, R137, R135 ;  /* 0x00000087892f723e */ /* 0x000fea00000000ff */
[----:B------:R-:W-:Y:S02]  /*22910*/  MUFU.EX2 R171, R171 ;  /* 0x000000ab00ab7308 */ /* 0x000fe40000000800 */
[C---:B------:R-:W-:Y:S08]  /*22920*/  HMMA.16816.F32 R4, R44.reuse, R52, R4 ;  /* 0x000000342c04723c */ /* 0x040ff00000001804 */
[----:B------:R-:W1:Y:S01]  /*22930*/  MUFU.EX2 R206, R206 ;  /* 0x000000ce00ce7308 */ /* 0x000e620000000800 */
[C---:B------:R-:W-:Y:S01]  /*22940*/  HMMA.16816.F32 R8, R44.reuse, R54, R8 ;  /* 0x000000362c08723c */ /* 0x040fe20000001808 */
[----:B------:R-:W5:Y:S08]  /*22950*/  LDSM.16.MT88.4 R52, [R67+0xd800] ;  /* 0x00d800004334783b */ /* 0x000f700000004200 */
[----:B------:R-:W-:Y:S01]  /*22960*/  MUFU.EX2 R173, R173 ;  /* 0x000000ad00ad7308 */ /* 0x000fe20000000800 */
[C---:B----4-:R-:W-:Y:S09]  /*22970*/  HMMA.16816.F32 R12, R44.reuse, R56, R12 ;  /* 0x000000382c0c723c */ /* 0x050ff2000000180c */
[----:B------:R-:W4:Y:S01]  /*22980*/  MUFU.EX2 R202, R202 ;  /* 0x000000ca00ca7308 */ /* 0x000f220000000800 */
[C---:B------:R-:W-:Y:S01]  /*22990*/  HMMA.16816.F32 R16, R44.reuse, R58, R16 ;  /* 0x0000003a2c10723c */ /* 0x040fe20000001810 */
[----:B------:R-:W1:Y:S08]  /*229a0*/  LDSM.16.MT88.4 R56, [R65+0xd800] ;  /* 0x00d800004138783b */ /* 0x000e700000004200 */
[----:B------:R-:W-:Y:S01]  /*229b0*/  MUFU.EX2 R200, R200 ;  /* 0x000000c800c87308 */ /* 0x000fe20000000800 */
[C---:B--2---:R-:W-:Y:S09]  /*229c0*/  HMMA.16816.F32 R20, R44.reuse, R48, R20 ;  /* 0x000000302c14723c */ /* 0x044ff20000001814 */
[----:B------:R-:W2:Y:S01]  /*229d0*/  MUFU.EX2 R175, R175 ;  /* 0x000000af00af7308 */ /* 0x000ea20000000800 */
[C---:B------:R-:W-:Y:S01]  /*229e0*/  HMMA.16816.F32 R24, R44.reuse, R50, R24 ;  /* 0x000000322c18723c */ /* 0x040fe20000001818 */
[----:B------:R-:W4:Y:S08]  /*229f0*/  LDSM.16.MT88.4 R48, [R64+0x3800] ;  /* 0x003800004030783b */ /* 0x000f300000004200 */
[----:B------:R-:W-:Y:S01]  /*22a00*/  MUFU.EX2 R177, R177 ;  /* 0x000000b100b17308 */ /* 0x000fe20000000800 */
[C---:B---3--:R-:W-:Y:S09]  /*22a10*/  HMMA.16816.F32 R28, R44.reuse, R60, R28 ;  /* 0x0000003c2c1c723c */ /* 0x048ff2000000181c */
[----:B------:R-:W3:Y:S01]  /*22a20*/  MUFU.EX2 R194, R194 ;  /* 0x000000c200c27308 */ /* 0x000ee20000000800 */
[----:B------:R-:W-:Y:S01]  /*22a30*/  HMMA.16816.F32 R32, R44, R62, R32 ;  /* 0x0000003e2c20723c */ /* 0x000fe20000001820 */
[----:B------:R-:W2:Y:S02]  /*22a40*/  LDSM.16.MT88.4 R60, [R66+0x3800] ;  /* 0x00380000423c783b */ /* 0x000ea40000004200 */
[----:B------:R-:W-:Y:S06]  /*22a50*/  F2FP.F16.F32.PACK_AB R44, R139, R141 ;  /* 0x0000008d8b2c723e */ /* 0x000fec00000000ff */
[----:B------:R-:W-:Y:S01]  /*22a60*/  MUFU.EX2 R192, R192 ;  /* 0x000000c000c07308 */ /* 0x000fe20000000800 */
[----:B------:R-:W-:Y:S02]  /*22a70*/  F2FP.F16.F32.PACK_AB R46, R143, R149 ;  /* 0x000000958f2e723e */ /* 0x000fe400000000ff */
[----:B------:R-:W-:Y:S02]  /*22a80*/  F2FP.F16.F32.PACK_AB R47, R153, R151 ;  /* 0x00000097992f723e */ /* 0x000fe400000000ff */
[----:B------:R-:W-:Y:S05]  /*22a90*/  F2FP.F16.F32.PACK_AB R45, R147, R145 ;  /* 0x00000091932d723e */ /* 0x000fea00000000ff */
[----:B------:R-:W3:Y:S02]  /*22aa0*/  MUFU.EX2 R179, R179 ;  /* 0x000000b300b37308 */ /* 0x000ee40000000800 */
[C---:B-----5:R-:W-:Y:S08]  /*22ab0*/  HMMA.16816.F32 R4, R44.reuse, R52, R4 ;  /* 0x000000342c04723c */ /* 0x060ff00000001804 */
        /* <DEDUP_REMOVED lines=14> */
[C---:B--2---:R-:W-:Y:S09]  /*22ba0*/  HMMA.16816.F32 R28, R44.reuse, R60, R28 ;  /* 0x0000003c2c1c723c */ /* 0x044ff2000000181c */
[----:B------:R-:W-:Y:S01]  /*22bb0*/  MUFU.EX2 R176, R176 ;  /* 0x000000b000b07308 */ /* 0x000fe20000000800 */
[----:B------:R-:W-:Y:S01]  /*22bc0*/  HMMA.16816.F32 R32, R44, R62, R32 ;  /* 0x0000003e2c20723c */ /* 0x000fe20000001820 */
[----:B------:R-:W2:Y:S02]  /*22bd0*/  LDSM.16.MT88.4 R60, [R66+0x4000] ;  /* 0x00400000423c783b */ /* 0x000ea40000004200 */
[----:B------:R-:W-:Y:S06]  /*22be0*/  F2FP.F16.F32.PACK_AB R44, R155, R157 ;  /* 0x0000009d9b2c723e */ /* 0x000fec00000000ff */
[----:B------:R-:W-:Y:S01]  /*22bf0*/  MUFU.EX2 R187, R187 ;  /* 0x000000bb00bb7308 */ /* 0x000fe20000000800 */
[C---:B------:R-:W-:Y:S01]  /*22c00*/  F2FP.F16.F32.PACK_AB R45, R127.reuse, R159 ;  /* 0x0000009f7f2d723e */ /* 0x040fe200000000ff */
[----:B------:R-:W-:Y:S01]  /*22c10*/  FADD.FTZ R127, R127, R74 ;  /* 0x0000004a7f7f7221 */ /* 0x000fe20000010000 */
[----:B------:R-:W-:Y:S02]  /*22c20*/  F2FP.F16.F32.PACK_AB R46, R161, R252 ;  /* 0x000000fca12e723e */ /* 0x000fe400000000ff */
[C---:B------:R-:W-:Y:S01]  /*22c30*/  F2FP.F16.F32.PACK_AB R47, R163.reuse, R220 ;  /* 0x000000dca32f723e */ /* 0x040fe200000000ff */
[----:B------:R-:W-:Y:S04]  /*22c40*/  FADD.FTZ R220, R220, R127 ;  /* 0x0000007fdcdc7221 */ /* 0x000fe80000010000 */
[----:B------:R-:W-:Y:S01]  /*22c50*/  MUFU.EX2 R189, R189 ;  /* 0x000000bd00bd7308 */ /* 0x000fe20000000800 */
[----:B------:R-:W-:Y:S01]  /*22c60*/  FADD.FTZ R220, R163, R220 ;  /* 0x000000dca3dc7221 */ /* 0x000fe20000010000 */
[C---:B-----5:R-:W-:Y:S08]  /*22c70*/  HMMA.16816.F32 R4, R44.reuse, R52, R4 ;  /* 0x000000342c04723c */ /* 0x060ff00000001804 */
        /* <DEDUP_REMOVED lines=20> */
[----:B------:R-:W-:Y:S01]  /*22dc0*/  F2FP.F16.F32.PACK_AB R45, R210, R169 ;  /* 0x000000a9d22d723e */ /* 0x000fe200000000ff */
[----:B------:R-:W-:Y:S01]  /*22dd0*/  FADD.FTZ R169, R169, R220 ;  /* 0x000000dca9a97221 */ /* 0x000fe20000010000 */
[----:B------:R-:W-:Y:S02]  /*22de0*/  F2FP.F16.F32.PACK_AB R46, R206, R171 ;  /* 0x000000abce2e723e */ /* 0x000fe400000000ff */
[----:B------:R-:W-:Y:S01]  /*22df0*/  F2FP.F16.F32.PACK_AB R47, R202, R173 ;  /* 0x000000adca2f723e */ /* 0x000fe200000000ff */
[----:B------:R-:W-:Y:S04]  /*22e00*/  FADD.FTZ R210, R210, R169 ;  /* 0x000000a9d2d27221 */ /* 0x000fe80000010000 */
[----:B------:R-:W-:Y:S01]  /*22e10*/  MUFU.EX2 R197, R197 ;  /* 0x000000c500c57308 */ /* 0x000fe20000000800 */
[----:B------:R-:W-:Y:S01]  /*22e20*/  FADD.FTZ R173, R173, R210 ;  /* 0x000000d2adad7221 */ /* 0x000fe20000010000 */
[C---:B-----5:R-:W-:Y:S03]  /*22e30*/  HMMA.16816.F32 R4, R44.reuse, R52, R4 ;  /* 0x000000342c04723c */ /* 0x060fe60000001804 */
[----:B------:R-:W-:Y:S05]  /*22e40*/  FADD.FTZ R202, R202, R173 ;  /* 0x000000adcaca7221 */ /* 0x000fea0000010000 */
        /* <DEDUP_REMOVED lines=20> */
[----:B---3--:R-:W-:Y:S01]  /*22f90*/  F2FP.F16.F32.PACK_AB R45, R194, R177 ;  /* 0x000000b1c22d723e */ /* 0x008fe200000000ff */
        /* <DEDUP_REMOVED lines=10> */
[----:B------:R-:W3:Y:S08]  /*23040*/  LDSM.16.MT88.4 R52, [R67+0xf800] ;  /* 0x00f800004334783b */ /* 0x000ef00000004200 */
[----:B------:R-:W-:Y:S01]  /*23050*/  MUFU.EX2 R76, R76 ;  /* 0x0000004c004c7308 */ /* 0x000fe20000000800 */
[C---:B-1----:R-:W-:Y:S09]  /*23060*/  HMMA.16816.F32 R12, R44.reuse, R56, R12 ;  /* 0x000000382c0c723c */ /* 0x042ff2000000180c */
[----:B------:R-:W-:Y:S01]  /*23070*/  MUFU.EX2 R85, R85 ;  /* 0x0000005500557308 */ /* 0x000fe20000000800 */
[C---:B------:R-:W-:Y:S01]  /*23080*/  HMMA.16816.F32 R16, R44.reuse, R58, R16 ;  /* 0x0000003a2c10723c */ /* 0x040fe20000001810 */
[----:B------:R-:W1:Y:S08]  /*23090*/  LDSM.16.MT88.4 R56, [R65+0xf800] ;  /* 0x00f800004138783b */ /* 0x000e700000004200 */
[----:B------:R-:W-:Y:S01]  /*230a0*/  MUFU.EX2 R72, R72 ;  /* 0x0000004800487308 */ /* 0x000fe20000000800 */
[C---:B----4-:R-:W-:Y:S09]  /*230b0*/  HMMA.16816.F32 R20, R44.reuse, R48, R20 ;  /* 0x000000302c14723c */ /* 0x050ff20000001814 */
[----:B------:R-:W4:Y:S01]  /*230c0*/  MUFU.EX2 R87, R87 ;  /* 0x0000005700577308 */ /* 0x000f220000000800 */
[C---:B------:R-:W-:Y:S01]  /*230d0*/  HMMA.16816.F32 R24, R44.reuse, R50, R24 ;  /* 0x000000322c18723c */ /* 0x040fe20000001818 */
[----:B------:R-:W5:Y:S08]  /*230e0*/  LDSM.16.MT88.4 R48, [R64+0x5800] ;  /* 0x005800004030783b */ /* 0x000f700000004200 */
[----:B------:R-:W-:Y:S01]  /*230f0*/  MUFU.EX2 R39, R39 ;  /* 0x0000002700277308 */ /* 0x000fe20000000800 */
[C---:B--2---:R-:W-:Y:S09]  /*23100*/  HMMA.16816.F32 R28, R44.reuse, R60, R28 ;  /* 0x0000003c2c1c723c */ /* 0x044ff2000000181c */
[----:B------:R-:W-:Y:S01]  /*23110*/  MUFU.EX2 R38, R38 ;  /* 0x0000002600267308 */ /* 0x000fe20000000800 */
[----:B----4-:R-:W-:Y:S01]  /*23120*/  F2FP.F16.F32.PACK_AB R132, R87, R72 ;  /* 0x000000485784723e */ /* 0x010fe200000000ff */
[----:B------:R-:W-:Y:S01]  /*23130*/  HMMA.16816.F32 R32, R44, R62, R32 ;  /* 0x0000003e2c20723c */ /* 0x000fe20000001820 */
[----:B------:R-:W2:Y:S02]  /*23140*/  LDSM.16.MT88.4 R60, [R66+0x5800] ;  /* 0x00580000423c783b */ /* 0x000ea40000004200 */
[----:B------:R-:W-:Y:S02]  /*23150*/  F2FP.F16.F32.PACK_AB R44, R182, R183 ;  /* 0x000000b7b62c723e */ /* 0x000fe400000000ff */
[----:B------:R-:W-:Y:S01]  /*23160*/  F2FP.F16.F32.PACK_AB R45, R185, R180 ;  /* 0x000000b4b92d723e */ /* 0x000fe200000000ff */
[----:B------:R-:W-:Y:S01]  /*23170*/  FADD.FTZ R180, R180, R181 ;  /* 0x000000b5b4b47221 */ /* 0x000fe20000010000 */
[----:B------:R-:W-:Y:S02]  /*23180*/  F2FP.F16.F32.PACK_AB R46, R187, R176 ;  /* 0x000000b0bb2e723e */ /* 0x000fe400000000ff */
[C---:B------:R-:W-:Y:S01]  /*23190*/  F2FP.F16.F32.PACK_AB R47, R170.reuse, R189 ;  /* 0x000000bdaa2f723e */ /* 0x040fe200000000ff */
[----:B------:R-:W-:Y:S04]  /*231a0*/  FADD.FTZ R180, R185, R180 ;  /* 0x000000b4b9b47221 */ /* 0x000fe80000010000 */
[----:B------:R-:W-:Y:S02]  /*231b0*/  FADD.FTZ R189, R189, R180 ;  /* 0x000000b4bdbd7221 */ /* 0x000fe40000010000 */
[C---:B---3--:R-:W-:Y:S03]  /*231c0*/  HMMA.16816.F32 R4, R44.reuse, R52, R4 ;  /* 0x000000342c04723c */ /* 0x048fe60000001804 */
[----:B------:R-:W-:Y:S05]  /*231d0*/  FADD.FTZ R189, R170, R189 ;  /* 0x000000bdaabd7221 */ /* 0x000fea0000010000 */
[C---:B------:R-:W-:Y:S01]  /*231e0*/  HMMA.16816.F32 R8, R44.reuse, R54, R8 ;  /* 0x000000362c08723c */ /* 0x040fe20000001808 */
[----:B------:R-:W3:Y:S07]  /*231f0*/  LDSM.16.MT88.4 R52, [R67+0x10000] ;  /* 0x010000004334783b */ /* 0x000eee0000004200 */
[C---:B-1----:R-:W-:Y:S08]  /*23200*/  HMMA.16816.F32 R12, R44.reuse, R56, R12 ;  /* 0x000000382c0c723c */ /* 0x042ff0000000180c */
[C---:B------:R-:W-:Y:S01]  /*23210*/  HMMA.16816.F32 R16, R44.reuse, R58, R16 ;  /* 0x0000003a2c10723c */ /* 0x040fe20000001810 */
[----:B------:R-:W-:Y:S07]  /*23220*/  LDSM.16.MT88.4 R56, [R64+0x6000] ;  /* 0x006000004038783b */ /* 0x000fee0000004200 */
[C---:B-----5:R-:W-:Y:S08]  /*23230*/  HMMA.16816.F32 R20, R44.reuse, R48, R20 ;  /* 0x000000302c14723c */ /* 0x060ff00000001814 */
[C---:B------:R-:W-:Y:S01]  /*23240*/  HMMA.16816.F32 R24, R44.reuse, R50, R24 ;  /* 0x000000322c18723c */ /* 0x040fe20000001818 */
[----:B------:R-:W1:Y:S07]  /*23250*/  LDSM.16.MT88.4 R48, [R65+0x10000] ;  /* 0x010000004130783b */ /* 0x000e6e0000004200 */
[C---:B--2---:R-:W-:Y:S03]  /*23260*/  HMMA.16816.F32 R28, R44.reuse, R60, R28 ;  /* 0x0000003c2c1c723c */ /* 0x044fe6000000181c */
        /* <DEDUP_REMOVED lines=11> */
[----:B------:R-:W2:Y:S01]  /*23320*/  MUFU.EX2 R61, R61 ;  /* 0x0000003d003d7308 */ /* 0x000ea20000000800 */
[----:B------:R-:W-:Y:S04]  /*23330*/  FADD.FTZ R193, R193, R124 ;  /* 0x0000007cc1c17221 */ /* 0x000fe80000010000 */
[C---:B---3--:R-:W-:Y:S05]  /*23340*/  HMMA.16816.F32 R4, R44.reuse, R52, R4 ;  /* 0x000000342c04723c */ /* 0x048fea0000001804 */
[----:B------:R-:W-:Y:S01]  /*23350*/  MUFU.EX2 R62, R62 ;  /* 0x0000003e003e7308 */ /* 0x000fe20000000800 */
[----:B------:R-:W-:Y:S04]  /*23360*/  FADD.FTZ R112, R112, R193 ;  /* 0x000000c170707221 */ /* 0x000fe80000010000 */
[----:B------:R-:W-:Y:S01]  /*23370*/  FADD.FTZ R197, R197, R112 ;  /* 0x00000070c5c57221 */ /* 0x000fe20000010000 */
[C---:B------:R-:W-:Y:S01]  /*23380*/  HMMA.16816.F32 R8, R44.reuse, R54, R8 ;  /* 0x000000362c08723c */ /* 0x040fe20000001808 */
[----:B------:R-:W3:Y:S03]  /*23390*/  LDSM.16.MT88.4 R52, [R66+0x6000] ;  /* 0x006000004234783b */ /* 0x000ee60000004200 */
[----:B------:R-:W4:Y:S04]  /*233a0*/  MUFU.EX2 R63, R63 ;  /* 0x0000003f003f7308 */ /* 0x000f280000000800 */
[C---:B-1----:R-:W-:Y:S08]  /*233b0*/  HMMA.16816.F32 R12, R44.reuse, R48, R12 ;  /* 0x000000302c0c723c */ /* 0x042ff0000000180c */
[C---:B------:R-:W-:Y:S01]  /*233c0*/  HMMA.16816.F32 R16, R44.reuse, R50, R16 ;  /* 0x000000322c10723c */ /* 0x040fe20000001810 */
[----:B------:R-:W1:Y:S07]  /*233d0*/  LDSM.16.MT88.4 R48, [R67+0x10800] ;  /* 0x010800004330783b */ /* 0x000e6e0000004200 */
[C---:B------:R-:W-:Y:S08]  /*233e0*/  HMMA.16816.F32 R20, R44.reuse, R56, R20 ;  /* 0x000000382c14723c */ /* 0x040ff00000001814 */
[C---:B------:R-:W-:Y:S01]  /*233f0*/  HMMA.16816.F32 R24, R44.reuse, R58, R24 ;  /* 0x0000003a2c18723c */ /* 0x040fe20000001818 */
[----:B------:R-:W5:Y:S07]  /*23400*/  LDSM.16.MT88.4 R56, [R65+0x10800] ;  /* 0x010800004138783b */ /* 0x000f6e0000004200 */
[C---:B---3--:R-:W-:Y:S08]  /*23410*/  HMMA.16816.F32 R28, R44.reuse, R52, R28 ;  /* 0x000000342c1c723c */ /* 0x048ff0000000181c */
[----:B------:R-:W-:Y:S01]  /*23420*/  HMMA.16816.F32 R32, R44, R54, R32 ;  /* 0x000000362c20723c */ /* 0x000fe20000001820 */
[----:B------:R-:W3:Y:S02]  /*23430*/  LDSM.16.MT88.4 R52, [R64+0x6800] ;  /* 0x006800004034783b */ /* 0x000ee40000004200 */
[----:B--2---:R-:W-:Y:S02]  /*23440*/  F2FP.F16.F32.PACK_AB R44, R61, R60 ;  /* 0x0000003c3d2c723e */ /* 0x004fe400000000ff */
[----:B----4-:R-:W-:Y:S02]  /*23450*/  F2FP.F16.F32.PACK_AB R45, R63, R62 ;  /* 0x0000003e3f2d723e */ /* 0x010fe400000000ff */
[----:B------:R-:W-:Y:S02]  /*23460*/  F2FP.F16.F32.PACK_AB R46, R94, R75 ;  /* 0x0000004b5e2e723e */ /* 0x000fe400000000ff */
[----:B------:R-:W-:Y:S07]  /*23470*/  F2FP.F16.F32.PACK_AB R47, R90, R77 ;  /* 0x0000004d5a2f723e */ /* 0x000fee00000000ff */
[C---:B-1----:R-:W-:Y:S08]  /*23480*/  HMMA.16816.F32 R4, R44.reuse, R48, R4 ;  /* 0x000000302c04723c */ /* 0x042ff00000001804 */
[C---:B------:R-:W-:Y:S01]  /*23490*/  HMMA.16816.F32 R8, R44.reuse, R50, R8 ;  /* 0x000000322c08723c */ /* 0x040fe20000001808 */
[----:B------:R-:W1:Y:S07]  /*234a0*/  LDSM.16.MT88.4 R48, [R66+0x6800] ;  /* 0x006800004230783b */ /* 0x000e6e0000004200 */
[C---:B-----5:R-:W-:Y:S08]  /*234b0*/  HMMA.16816.F32 R12, R44.reuse, R56, R12 ;  /* 0x000000382c0c723c */ /* 0x060ff0000000180c */
[C---:B------:R-:W-:Y:S01]  /*234c0*/  HMMA.16816.F32 R16, R44.reuse, R58, R16 ;  /* 0x0000003a2c10723c */ /* 0x040fe20000001810 */
[----:B------:R-:W2:Y:S07]  /*234d0*/  LDSM.16.MT88.4 R56, [R67+0x11000] ;  /* 0x011000004338783b */ /* 0x000eae0000004200 */
[C---:B---3--:R-:W-:Y:S03]  /*234e0*/  HMMA.16816.F32 R20, R44.reuse, R52, R20 ;  /* 0x000000342c14723c */ /* 0x048fe60000001814 */
[----:B------:R-:W-:Y:S04]  /*234f0*/  FADD.FTZ R52, R131, R78 ;  /* 0x0000004e83347221 */ /* 0x000fe80000010000 */
[----:B------:R-:W-:Y:S01]  /*23500*/  FADD.FTZ R52, R133, R52 ;  /* 0x0000003485347221 */ /* 0x000fe20000010000 */
[C---:B------:R-:W-:Y:S03]  /*23510*/  HMMA.16816.F32 R24, R44.reuse, R54, R24 ;  /* 0x000000362c18723c */ /* 0x040fe60000001818 */
[----:B------:R-:W-:Y:S02]  /*23520*/  FADD.FTZ R42, R141, R52 ;  /* 0x000000348d2a7221 */ /* 0x000fe40000010000 */
[----:B------:R-:W3:Y:S02]  /*23530*/  LDSM.16.MT88.4 R52, [R65+0x11000] ;  /* 0x011000004134783b */ /* 0x000ee40000004200 */
[----:B------:R-:W-:Y:S01]  /*23540*/  FADD.FTZ R42, R139, R42 ;  /* 0x0000002a8b2a7221 */ /* 0x000fe20000010000 */
[C---:B-1----:R-:W-:Y:S03]  /*23550*/  HMMA.16816.F32 R28, R44.reuse, R48, R28 ;  /* 0x000000302c1c723c */ /* 0x042fe6000000181c */
[----:B------:R-:W-:Y:S02]  /*23560*/  FADD.FTZ R42, R149, R42 ;  /* 0x0000002a952a7221 */ /* 0x000fe40000010000 */
[----:B------:R-:W-:Y:S02]  /*23570*/  LDSM.16.MT88.4 R148, [R65+0x11800] ;  /* 0x011800004194783b */ /* 0x000fe40000004200 */
[----:B------:R-:W-:Y:S01]  /*23580*/  FADD.FTZ R42, R143, R42 ;  /* 0x0000002a8f2a7221 */ /* 0x000fe20000010000 */
[----:B------:R-:W-:Y:S03]  /*23590*/  HMMA.16816.F32 R32, R44, R50, R32 ;  /* 0x000000322c20723c */ /* 0x000fe60000001820 */
[----:B------:R-:W-:Y:S01]  /*235a0*/  F2FP.F16.F32.PACK_AB R44, R86, R79 ;  /* 0x0000004f562c723e */ /* 0x000fe200000000ff */
[----:B------:R-:W-:Y:S01]  /*235b0*/  FADD.FTZ R42, R157, R42 ;  /* 0x0000002a9d2a7221 */ /* 0x000fe20000010000 */
[----:B------:R-:W1:Y:S01]  /*235c0*/  LDSM.16.MT88.4 R48, [R64+0x7000] ;  /* 0x007000004030783b */ /* 0x000e620000004200 */
[----:B------:R-:W-:Y:S02]  /*235d0*/  F2FP.F16.F32.PACK_AB R45, R82, R81 ;  /* 0x00000051522d723e */ /* 0x000fe400000000ff */
[----:B------:R-:W-:Y:S01]  /*235e0*/  F2FP.F16.F32.PACK_AB R46, R83, R80 ;  /* 0x00000050532e723e */ /* 0x000fe200000000ff */
[----:B------:R-:W-:Y:S01]  /*235f0*/  FADD.FTZ R155, R155, R42 ;  /* 0x0000002a9b9b7221 */ /* 0x000fe20000010000 */
[----:B------:R-:W-:Y:S03]  /*23600*/  F2FP.F16.F32.PACK_AB R47, R85, R76 ;  /* 0x0000004c552f723e */ /* 0x000fe600000000ff */
[----:B------:R-:W-:Y:S01]  /*23610*/  LDSM.16.MT88.4 R156, [R67+0x11800] ;  /* 0x01180000439c783b */ /* 0x000fe20000004200 */
[----:B------:R-:W-:Y:S03]  /*23620*/  FADD.FTZ R252, R252, R155 ;  /* 0x0000009bfcfc7221 */ /* 0x000fe60000010000 */
[C---:B--2---:R-:W-:Y:S03]  /*23630*/  HMMA.16816.F32 R4, R44.reuse, R56, R4 ;  /* 0x000000382c04723c */ /* 0x044fe60000001804 */
[-CC-:B------:R-:W-:Y:S01]  /*23640*/  FFMA.FTZ R56, R40, R36.reuse, -R71.reuse ;  /* 0x0000002428387223 */ /* 0x180fe20000010847 */
[----:B------:R-:W-:Y:S01]  /*23650*/  LDSM.16.MT88.4 R140, [R64+0x7800] ;  /* 0x00780000408c783b */ /* 0x000fe20000004200 */
[----:B------:R-:W-:Y:S01]  /*23660*/  FADD.FTZ R161, R161, R252 ;  /* 0x000000fca1a17221 */ /* 0x000fe20000010000 */
[-C--:B------:R-:W-:Y:S02]  /*23670*/  FFMA.FTZ R71, R37, R36.reuse, -R71 ;  /* 0x0000002425477223 */ /* 0x080fe40000010847 */
[C---:B------:R-:W-:Y:S01]  /*23680*/  HMMA.16816.F32 R8, R44.reuse, R58, R8 ;  /* 0x0000003a2c08723c */ /* 0x040fe20000001808 */
[----:B------:R-:W2:Y:S02]  /*23690*/  MUFU.EX2 R56, R56 ;  /* 0x0000003800387308 */ /* 0x000ea40000000800 */
[----:B------:R-:W-:Y:S01]  /*236a0*/  FADD.FTZ R216, R216, R161 ;  /* 0x000000a1d8d87221 */ /* 0x000fe20000010000 */
[----:B------:R-:W4:Y:S03]  /*236b0*/  LDSM.16.MT88.4 R40, [R66+0x7000] ;  /* 0x007000004228783b */ /* 0x000f260000004200 */
[----:B------:R-:W-:Y:S01]  /*236c0*/  FADD.FTZ R216, R167, R216 ;  /* 0x000000d8a7d87221 */ /* 0x000fe20000010000 */
[C---:B---3--:R-:W-:Y:S03]  /*236d0*/  HMMA.16816.F32 R12, R44.reuse, R52, R12 ;  /* 0x000000342c0c723c */ /* 0x048fe6000000180c */
[----:B------:R-:W3:Y:S01]  /*236e0*/  MUFU.EX2 R71, R71 ;  /* 0x0000004700477308 */ /* 0x000ee20000000800 */
[-CC-:B------:R-:W-:Y:S01]  /*236f0*/  FFMA.FTZ R52, R68, R36.reuse, -R73.reuse ;  /* 0x0000002444347223 */ /* 0x180fe20000010849 */
[----:B------:R-:W-:Y:S01]  /*23700*/  FFMA.FTZ R73, R69, R36, -R73 ;  /* 0x0000002445497223 */ /* 0x000fe20000010849 */
[----:B------:R-:W-:Y:S01]  /*23710*/  FADD.FTZ R171, R171, R216 ;  /* 0x000000d8abab7221 */ /* 0x000fe20000010000 */
[----:B------:R-:W-:Y:S01]  /*23720*/  MOV R167, R2 ;  /* 0x0000000200a77202 */ /* 0x000fe20000000f00 */
[C---:B------:R-:W-:Y:S05]  /*23730*/  HMMA.16816.F32 R16, R44.reuse, R54, R16 ;  /* 0x000000362c10723c */ /* 0x040fea0000001810 */
[----:B------:R-:W-:Y:S01]  /*23740*/  MUFU.EX2 R52, R52 ;  /* 0x0000003400347308 */ /* 0x000fe20000000800 */
[----:B--2---:R-:W-:Y:S01]  /*23750*/  F2FP.F16.F32.PACK_AB R133, R39, R56 ;  /* 0x000000382785723e */ /* 0x004fe200000000ff */
[----:B------:R-:W-:Y:S01]  /*23760*/  FADD.FTZ R171, R206, R171 ;  /* 0x000000abceab7221 */ /* 0x000fe20000010000 */
[C---:B-1----:R-:W-:Y:S07]  /*23770*/  HMMA.16816.F32 R20, R44.reuse, R48, R20 ;  /* 0x000000302c14723c */ /* 0x042fee0000001814 */
[----:B------:R-:W1:Y:S01]  /*23780*/  MUFU.EX2 R73, R73 ;  /* 0x0000004900497308 */ /* 0x000e620000000800 */
[----:B---3--:R-:W-:Y:S01]  /*23790*/  F2FP.F16.F32.PACK_AB R135, R71, R38 ;  /* 0x000000264787723e */ /* 0x008fe200000000ff */
[----:B------:R-:W-:Y:S01]  /*237a0*/  FADD.FTZ R200, R200, R171 ;  /* 0x000000abc8c87221 */ /* 0x000fe20000010000 */
[C---:B------:R-:W-:Y:S03]  /*237b0*/  HMMA.16816.F32 R24, R44.reuse, R50, R24 ;  /* 0x000000322c18723c */ /* 0x040fe60000001818 */
[----:B------:R-:W-:Y:S04]  /*237c0*/  FADD.FTZ R175, R175, R200 ;  /* 0x000000c8afaf7221 */ /* 0x000fe80000010000 */
[----:B------:R-:W-:Y:S01]  /*237d0*/  FADD.FTZ R192, R192, R175 ;  /* 0x000000afc0c07221 */ /* 0x000fe20000010000 */
[----:B-1----:R-:W-:Y:S03]  /*237e0*/  F2FP.F16.F32.PACK_AB R134, R73, R52 ;  /* 0x000000344986723e */ /* 0x002fe600000000ff */
[----:B------:R-:W-:Y:S01]  /*237f0*/  FADD.FTZ R192, R179, R192 ;  /* 0x000000c0b3c07221 */ /* 0x000fe20000010000 */
[C---:B----4-:R-:W-:Y:S03]  /*23800*/  HMMA.16816.F32 R28, R44.reuse, R40, R28 ;  /* 0x000000282c1c723c */ /* 0x050fe6000000181c */
[----:B------:R-:W-:Y:S04]  /*23810*/  FADD.FTZ R37, R183, R192 ;  /* 0x000000c0b7257221 */ /* 0x000fe80000010000 */
[----:B------:R-:W-:Y:S01]  /*23820*/  FADD.FTZ R37, R182, R37 ;  /* 0x00000025b6257221 */ /* 0x000fe20000010000 */
        /* <DEDUP_REMOVED lines=41> */
.L_x_5933:
        /* <DEDUP_REMOVED lines=15> */
.L_x_5948:
[----:B------:R-:W2:Y:S01]  /*23bb0*/  S2R R0, SR_TID.X ;  /* 0x0000000000007919 */ /* 0x000ea20000002100 */
[----:B------:R-:W-:Y:S01]  /*23bc0*/  FSETP.NE.FTZ.AND P1, PT, R14, RZ, PT ;  /* 0x000000ff0e00720b */ /* 0x000fe20003f35000 */
[----:B---34-:R-:W-:Y:S01]  /*23bd0*/  FADD.FTZ R10, R10, R11 ;  /* 0x0000000b0a0a7221 */ /* 0x018fe20000010000 */
[----:B------:R-:W-:Y:S01]  /*23be0*/  MUFU.RCP R12, R14 ;  /* 0x0000000e000c7308 */ /* 0x000fe20000001000 */
[----:B------:R-:W-:Y:S01]  /*23bf0*/  MOV R38, 0xff800000 ;  /* 0xff80000000267802 */ /* 0x000fe20000000f00 */
[----:B------:R-:W-:Y:S05]  /*23c00*/  WARPSYNC.ALL ;  /* 0x0000000000007948 */ /* 0x000fea0003800000 */
[----:B------:R-:W-:Y:S01]  /*23c10*/  FSETP.NE.FTZ.AND P0, PT, R10, RZ, PT ;  /* 0x000000ff0a00720b */ /* 0x000fe20003f15000 */
[----:B------:R-:W3:Y:S08]  /*23c20*/  MUFU.RCP R9, R10 ;  /* 0x0000000a00097308 */ /* 0x000ef00000001000 */
[----:B------:R-:W4:Y:S08]  /*23c30*/  @P1 MUFU.LG2 R13, R14 ;  /* 0x0000000e000d1308 */ /* 0x000f300000000c00 */
[----:B------:R-:W1:Y:S01]  /*23c40*/  @P0 MUFU.LG2 R10, R10 ;  /* 0x0000000a000a0308 */ /* 0x000e620000000c00 */
[----:B---3--:R-:W-:-:S02]  /*23c50*/  FSEL R9, R9, 1, P0 ;  /* 0x3f80000009097808 */ /* 0x008fc40000000000 */
[----:B--2---:R-:W-:-:S03]  /*23c60*/  SHF.L.U32 R7, R0, 0x4, RZ ;  /* 0x0000000400077819 */ /* 0x004fc600000006ff */
[C---:B------:R-:W-:Y:S01]  /*23c70*/  FMUL.FTZ R162, R9.reuse, R162 ;  /* 0x000000a209a27220 */ /* 0x040fe20000410000 */
[----:B------:R-:W-:Y:S01]  /*23c80*/  SHF.L.U32 R8, R0, 0x1, RZ ;  /* 0x0000000100087819 */ /* 0x000fe200000006ff */
[----:B------:R-:W-:Y:S01]  /*23c90*/  FMUL.FTZ R163, R9, R163 ;  /* 0x000000a309a37220 */ /* 0x000fe20000410000 */
[----:B----4-:R-:W-:Y:S01]  /*23ca0*/  @P1 FMUL.FTZ R13, R13, 0.69314718246459960938 ;  /* 0x3f3172180d0d1820 */ /* 0x010fe20000410000 */
[----:B------:R-:W-:Y:S01]  /*23cb0*/  LOP3.LUT R11, R7, 0x1c0, RZ, 0xc0, !PT ;  /* 0x000001c0070b7812 */ /* 0x000fe200078ec0ff */
[----:B------:R-:W-:Y:S01]  /*23cc0*/  FMUL.FTZ R158, R9, R158 ;  /* 0x0000009e099e7220 */ /* 0x000fe20000410000 */
[--C-:B------:R-:W-:Y:S01]  /*23cd0*/  LOP3.LUT R225, R225, 0x6, R8.reuse, 0xf8, !PT ;  /* 0x00000006e1e17812 */ /* 0x100fe200078ef808 */
[----:B-----5:R-:W-:Y:S01]  /*23ce0*/  @P1 FFMA.FTZ R38, R6, R3, R13 ;  /* 0x0000000306261223 */ /* 0x020fe2000001000d */
[----:B------:R-:W-:Y:S01]  /*23cf0*/  FSEL R3, R12, 1, P1 ;  /* 0x3f8000000c037808 */ /* 0x000fe20000800000 */
[----:B------:R-:W-:Y:S01]  /*23d00*/  FMUL.FTZ R159, R9, R159 ;  /* 0x0000009f099f7220 */ /* 0x000fe20000410000 */
[----:B------:R-:W-:Y:S01]  /*23d10*/  LOP3.LUT R8, R11, 0x38, R8, 0xf8, !PT ;  /* 0x000000380b087812 */ /* 0x000fe200078ef808 */
        /* <DEDUP_REMOVED lines=18> */
[----:B------:R-:W-:Y:S01]  /*23e40*/  MOV R3, 0xff800000 ;  /* 0xff80000000037802 */ /* 0x000fe20000000f00 */
        /* <DEDUP_REMOVED lines=15> */
[----:B------:R-:W-:Y:S02]  /*23f40*/  LEA R2, R2, UR8, 0x2 ;  /* 0x0000000802027c11 */ /* 0x000fe4000f8e10ff */
[----:B------:R-:W-:Y:S02]  /*23f50*/  SEL R9, R4, 0xffffffe0, !P2 ;  /* 0xffffffe004097807 */ /* 0x000fe40005000000 */
[----:B------:R-:W-:Y:S01]  /*23f60*/  SEL R5, R5, 0xffffffc0, !P3 ;  /* 0xffffffc005057807 */ /* 0x000fe20005800000 */
[----:B------:R-:W-:Y:S01]  /*23f70*/  VIADD R6, R2, 0x80 ;  /* 0x0000008002067836 */ /* 0x000fe20000000000 */
[C---:B------:R-:W-:Y:S01]  /*23f80*/  R2UR UR10, R36.reuse ;  /* 0x00000000240a72ca */ /* 0x040fe200000e0000 */
[--C-:B------:R-:W-:Y:S01]  /*23f90*/  IMAD.IADD R4, R9, 0x1, R2.reuse ;  /* 0x0000000109047824 */ /* 0x100fe200078e0202 */
[----:B------:R-:W-:Y:S01]  /*23fa0*/  R2UR UR11, R37 ;  /* 0x00000000250b72ca */ /* 0x000fe200000e0000 */
[----:B------:R-:W-:Y:S01]  /*23fb0*/  IMAD.IADD R8, R5, 0x1, R2 ;  /* 0x0000000105087824 */ /* 0x000fe200078e0202 */
[----:B------:R-:W-:Y:S01]  /*23fc0*/  R2UR UR4, R36 ;  /* 0x00000000240472ca */ /* 0x000fe200000e0000 */
[----:B------:R-:W-:Y:S01]  /*23fd0*/  @P4 VIADD R6, R2, 0xffffff80 ;  /* 0xffffff8002064836 */ /* 0x000fe20000000000 */
[----:B------:R-:W-:Y:S01]  /*23fe0*/  R2UR UR5, R37 ;  /* 0x00000000250572ca */ /* 0x000fe200000e0000 */
[----:B------:R-:W-:-:S02]  /*23ff0*/  IMAD.IADD R10, R9, 0x1, R8 ;  /* 0x00000001090a7824 */ /* 0x000fc400078e0208 */
[--C-:B------:R-:W-:Y:S02]  /*24000*/  IMAD.IADD R12, R5, 0x1, R6.reuse ;  /* 0x00000001050c7824 */ /* 0x100fe400078e0206 */
[C---:B------:R-:W-:Y:S02]  /*24010*/  IMAD.IADD R5, R9.reuse, 0x1, R6 ;  /* 0x0000000109057824 */ /* 0x040fe400078e0206 */
[----:B------:R-:W-:Y:S01]  /*24020*/  IMAD.IADD R9, R9, 0x1, R12 ;  /* 0x0000000109097824 */ /* 0x000fe200078e020c */
[----:B------:R-:W-:Y:S04]  /*24030*/  STS.64 [R2], R160 ;  /* 0x000000a002007388 */ /* 0x000fe80000000a00 */
[----:B------:R1:W-:Y:S04]  /*24040*/  STS.64 [R2+0x800], R162 ;  /* 0x000800a202007388 */ /* 0x0003e80000000a00 */
[----:B------:R-:W-:Y:S04]  /*24050*/  STS.64 [R4], R156 ;  /* 0x0000009c04007388 */ /* 0x000fe80000000a00 */
[----:B------:R-:W-:Y:S04]  /*24060*/  STS.64 [R4+0x800], R158 ;  /* 0x0008009e04007388 */ /* 0x000fe80000000a00 */
        /* <DEDUP_REMOVED lines=8> */
[----:B------:R4:W-:Y:S04]  /*240f0*/  STS.64 [R12], R136 ;  /* 0x000000880c007388 */ /* 0x0009e80000000a00 */
[----:B------:R4:W-:Y:S04]  /*24100*/  STS.64 [R12+0x800], R138 ;  /* 0x0008008a0c007388 */ /* 0x0009e80000000a00 */
[----:B------:R4:W-:Y:S04]  /*24110*/  STS.64 [R9], R132 ;  /* 0x0000008409007388 */ /* 0x0009e80000000a00 */
[----:B------:R4:W-:Y:S04]  /*24120*/  STS.64 [R9+0x800], R134 ;  /* 0x0008008609007388 */ /* 0x0009e80000000a00 */
[----:B------:R-:W4:Y:S04]  /*24130*/  LD.E.64 R42, desc[UR10][R164.64+0xb0] ;  /* 0x0000b00aa42a7980 */ /* 0x000f28000c101b00 */
[----:B------:R-:W4:Y:S01]  /*24140*/  LD.E R11, desc[UR4][R164.64+0x60] ;  /* 0x00006004a40b7980 */ /* 0x000f22000c101900 */
[----:B------:R-:W-:Y:S01]  /*24150*/  R2UR UR12, R36 ;  /* 0x00000000240c72ca */ /* 0x000fe200000e0000 */
[----:B-1----:R-:W-:Y:S01]  /*24160*/  IMAD.SHL.U32 R2, R0, 0x4, RZ ;  /* 0x0000000400027824 */ /* 0x002fe200078e00ff */
[----:B------:R-:W-:Y:S01]  /*24170*/  R2UR UR13, R37 ;  /* 0x00000000250d72ca */ /* 0x000fe200000e0000 */
[----:B------:R1:W5:Y:S01]  /*24180*/  LD.E.64 R46, desc[UR10][R164.64+0x78] ;  /* 0x0000780aa42e7980 */ /* 0x000362000c101b00 */
[----:B--2---:R-:W-:Y:S01]  /*24190*/  LOP3.LUT R6, R7, 0x10, RZ, 0xc0, !PT ;  /* 0x0000001007067812 */ /* 0x004fe200078ec0ff */
[----:B------:R-:W-:Y:S01]  /*241a0*/  IMAD.SHL.U32 R237, R237, 0x40, RZ ;  /* 0x00000040eded7824 */ /* 0x000fe200078e00ff */
[----:B------:R-:W-:Y:S01]  /*241b0*/  LOP3.LUT R39, R2, 0x1f8, RZ, 0xc0, !PT ;  /* 0x000001f802277812 */ /* 0x000fe200078ec0ff */
[----:B------:R1:W5:Y:S01]  /*241c0*/  LD.E.64 R44, desc[UR4][R164.64+0xa8] ;  /* 0x0000a804a42c7980 */ /* 0x000362000c101b00 */
[----:B---3--:R-:W-:-:S02]  /*241d0*/  LOP3.LUT R5, R224, 0x30, RZ, 0xc0, !PT ;  /* 0x00000030e0057812 */ /* 0x008fc400078ec0ff */
[----:B------:R-:W-:Y:S02]  /*241e0*/  LOP3.LUT R39, R39, 0x38, R224, 0x78, !PT ;  /* 0x0000003827277812 */ /* 0x000fe400078e78e0 */
[----:B------:R-:W-:Y:S02]  /*241f0*/  SHF.R.U32.HI R4, RZ, 0x2, R0 ;  /* 0x00000002ff047819 */ /* 0x000fe40000011600 */
[----:B------:R-:W-:Y:S01]  /*24200*/  LOP3.LUT P0, RZ, R0, 0x3, RZ, 0xc0, !PT ;  /* 0x0000000300ff7812 */ /* 0x000fe2000780c0ff */
[----:B------:R1:W5:Y:S01]  /*24210*/  LD.E R41, desc[UR12][R164.64+0xcc] ;  /* 0x0000cc0ca4297980 */ /* 0x000362000c101900 */
[----:B------:R-:W-:Y:S01]  /*24220*/  IMAD R39, R39, 0x4, R6 ;  /* 0x0000000427277824 */ /* 0x000fe200078e0206 */
[----:B------:R-:W-:Y:S06]  /*24230*/  BAR.SYNC.DEFER_BLOCKING 0x0 ;  /* 0x0000000000007b1d */ /* 0x000fec0000010000 */
[----:B------:R1:W2:Y:S04]  /*24240*/  LDS.128 R32, [R39+UR8] ;  /* 0x0000000827207984 */ /* 0x0002a80008000c00 */
[----:B------:R1:W3:Y:S04]  /*24250*/  LDS.128 R28, [R39+UR8+0x800] ;  /* 0x00080008271c7984 */ /* 0x0002e80008000c00 */
[----:B------:R1:W1:Y:S04]  /*24260*/  LDS.128 R24, [R39+UR8+0x1000] ;  /* 0x0010000827187984 */ /* 0x0002680008000c00 */
[----:B------:R1:W1:Y:S04]  /*24270*/  LDS.128 R20, [R39+UR8+0x1800] ;  /* 0x0018000827147984 */ /* 0x0002680008000c00 */
[----:B------:R1:W1:Y:S04]  /*24280*/  LDS.128 R16, [R39+UR8+0x2000] ;  /* 0x0020000827107984 */ /* 0x0002680008000c00 */
[----:B------:R1:W1:Y:S01]  /*24290*/  LDS.128 R12, [R39+UR8+0x2800] ;  /* 0x00280008270c7984 */ /* 0x0002620008000c00 */
[----:B------:R-:W-:Y:S01]  /*242a0*/  BSSY.RECONVERGENT B0, `(.L_x_5942) ;  /* 0x0000016000007945 */ /* 0x000fe20003800200 */
[----:B----4-:R-:W-:-:S04]  /*242b0*/  IMAD R42, R42, UR9, R241 ;  /* 0x000000092a2a7c24 */ /* 0x010fc8000f8e02f1 */
[----:B------:R-:W-:Y:S01]  /*242c0*/  IMAD R240, R42, R11, R240 ;  /* 0x0000000b2af07224 */ /* 0x000fe200078e02f0 */
[----:B------:R-:W-:Y:S01]  /*242d0*/  LOP3.LUT R42, R5, 0x7, R4, 0xf8, !PT ;  /* 0x00000007052a7812 */ /* 0x000fe200078ef804 */
[----:B------:R4:W1:Y:S02]  /*242e0*/  LDS.128 R8, [R39+UR8+0x3000] ;  /* 0x0030000827087984 */ /* 0x0008640008000c00 */
[----:B------:R-:W-:Y:S02]  /*242f0*/  IMAD R43, R43, R240, R237 ;  /* 0x000000f02b2b7224 */ /* 0x000fe400078e02ed */
[----:B------:R4:W1:Y:S01]  /*24300*/  LDS.128 R4, [R39+UR8+0x3800] ;  /* 0x0038000827047984 */ /* 0x0008620008000c00 */
[----:B--23--:R-:W-:Y:S05]  /*24310*/  @P0 BRA `(.L_x_5943) ;  /* 0x0000000000380947 */ /* 0x00cfea0003800000 */
[----:B-1--4-:R-:W-:Y:S02]  /*24320*/  IMAD.IADD R39, R238, 0x1, -R237 ;  /* 0x00000001ee277824 */ /* 0x012fe400078e0aed */
[----:B------:R-:W-:-:S03]  /*24330*/  VIADD R40, R42, 0x8 ;  /* 0x000000082a287836 */ /* 0x000fc60000000000 */
        /* <DEDUP_REMOVED lines=12> */
.L_x_5943:
[----:B------:R-:W-:Y:S05]  /*24400*/  BSYNC.RECONVERGENT B0 ;  /* 0x0000000000007941 */ /* 0x000fea0003800200 */
.L_x_5942:
[----:B------:R-:W-:Y:S02]  /*24410*/  R2UR UR4, R36 ;  /* 0x00000000240472ca */ /* 0x000fe400000e0000 */
[----:B------:R-:W-:-:S13]  /*24420*/  R2UR UR5, R37 ;  /* 0x00000000250572ca */ /* 0x000fda00000e0000 */
[----:B-1----:R-:W3:Y:S01]  /*24430*/  LD.E R164, desc[UR4][R164.64+0xc0] ;  /* 0x0000c004a4a47980 */ /* 0x002ee2000c101900 */
[----:B--2---:R-:W-:Y:S01]  /*24440*/  LOP3.LUT R3, R2, 0x3c, RZ, 0xc0, !PT ;  /* 0x0000003c02037812 */ /* 0x004fe200078ec0ff */
[----:B------:R-:W-:Y:S01]  /*24450*/  IMAD.IADD R237, R238, 0x1, -R237 ;  /* 0x00000001eeed7824 */ /* 0x000fe200078e0aed */
[----:B------:R-:W-:Y:S01]  /*24460*/  SHF.R.U32.HI R0, RZ, 0x4, R0 ;  /* 0x00000004ff007819 */ /* 0x000fe20000011600 */
[----:B-----5:R-:W-:-:S04]  /*24470*/  IMAD R41, R43, R41, RZ ;  /* 0x000000292b297224 */ /* 0x020fc800078e02ff */
[C---:B------:R-:W-:Y:S02]  /*24480*/  VIADD R38, R0.reuse, 0x10 ;  /* 0x0000001000267836 */ /* 0x040fe40000000000 */
[----:B------:R-:W-:Y:S01]  /*24490*/  VIADD R42, R0, 0x18 ;  /* 0x00000018002a7836 */ /* 0x000fe20000000000 */
[----:B---3--:R-:W-:Y:S02]  /*244a0*/  ISETP.GE.AND P0, PT, R3, R164, PT ;  /* 0x000000a40300720c */ /* 0x008fe40003f06270 */
[----:B------:R-:W-:Y:S02]  /*244b0*/  LOP3.LUT R3, R2, 0xfc0, RZ, 0xc0, !PT ;  /* 0x00000fc002037812 */ /* 0x000fe400078ec0ff */
[-C--:B------:R-:W-:Y:S02]  /*244c0*/  ISETP.GE.OR P2, PT, R0, R237.reuse, P0 ;  /* 0x000000ed0000720c */ /* 0x080fe40000746670 */
[----:B------:R-:W-:Y:S02]  /*244d0*/  LOP3.LUT R2, R3, 0x3c, R2, 0xf8, !PT ;  /* 0x0000003c03027812 */ /* 0x000fe400078ef802 */
[-C--:B------:R-:W-:Y:S01]  /*244e0*/  ISETP.GE.OR P5, PT, R38, R237.reuse, P0 ;  /* 0x000000ed2600720c */ /* 0x080fe200007a6670 */
[C---:B------:R-:W-:Y:S01]  /*244f0*/  VIADD R38, R0.reuse, 0x28 ;  /* 0x0000002800267836 */ /* 0x040fe20000000000 */
[----:B------:R-:W-:Y:S01]  /*24500*/  IADD3 R3, P1, PT, R41, R2, RZ ;  /* 0x0000000229037210 */ /* 0x000fe20007f3e0ff */
[----:B------:R-:W-:Y:S01]  /*24510*/  VIADD R2, R0, 0x8 ;  /* 0x0000000800027836 */ /* 0x000fe20000000000 */
[----:B------:R-:W-:-:S02]  /*24520*/  ISETP.GE.OR P4, PT, R42, R237, P0 ;  /* 0x000000ed2a00720c */ /* 0x000fc40000786670 */
[----:B------:R-:W-:Y:S02]  /*24530*/  LEA.HI.X.SX32 R41, R41, RZ, 0x1, P1 ;  /* 0x000000ff29297211 */ /* 0x000fe400008f0eff */
[C---:B------:R-:W-:Y:S02]  /*24540*/  LEA R40, P1, R3.reuse, R46, 0x2 ;  /* 0x0000002e03287211 */ /* 0x040fe400078210ff */
[----:B------:R-:W-:Y:S02]  /*24550*/  @!P2 R2UR UR4, R36 ;  /* 0x000000002404a2ca */ /* 0x000fe400000e0000 */
[----:B------:R-:W-:Y:S02]  /*24560*/  LEA.HI.X R41, R3, R47, R41, 0x2, P1 ;  /* 0x0000002f03297211 */ /* 0x000fe400008f1429 */
[----:B------:R-:W-:Y:S02]  /*24570*/  @!P2 R2UR UR5, R37 ;  /* 0x000000002505a2ca */ /* 0x000fe400000e0000 */
[----:B------:R-:W-:-:S02]  /*24580*/  ISETP.GE.OR P1, PT, R0, R237, P0 ;  /* 0x000000ed0000720c */ /* 0x000fc40000726670 */
[-C--:B------:R-:W-:Y:S01]  /*24590*/  ISETP.GE.OR P6, PT, R2, R237.reuse, P0 ;  /* 0x000000ed0200720c */ /* 0x080fe200007c6670 */
[----:B------:R-:W-:Y:S01]  /*245a0*/  VIADD R2, R0, 0x20 ;  /* 0x0000002000027836 */ /* 0x000fe20000000000 */
[-C--:B------:R-:W-:Y:S02]  /*245b0*/  ISETP.GE.OR P2, PT, R38, R237.reuse, P0 ;  /* 0x000000ed2600720c */ /* 0x080fe40000746670 */
[----:B------:R-:W-:Y:S02]  /*245c0*/  @!P5 R2UR UR16, R36 ;  /* 0x000000002410d2ca */ /* 0x000fe400000e0000 */
[-C--:B------:R-:W-:Y:S01]  /*245d0*/  ISETP.GE.OR P3, PT, R2, R237.reuse, P0 ;  /* 0x000000ed0200720c */ /* 0x080fe20000766670 */
[C---:B------:R-:W-:Y:S01]  /*245e0*/  VIADD R2, R0.reuse, 0x30 ;  /* 0x0000003000027836 */ /* 0x040fe20000000000 */
[----:B------:R-:W-:Y:S01]  /*245f0*/  @!P5 R2UR UR17, R37 ;  /* 0x000000002511d2ca */ /* 0x000fe200000e0000 */
[----:B------:R-:W-:Y:S01]  /*24600*/  VIADD R0, R0, 0x38 ;  /* 0x0000003800007836 */ /* 0x000fe20000000000 */
[----:B------:R-:W-:Y:S01]  /*24610*/  @!P4 R2UR UR14, R36 ;  /* 0x00000000240ec2ca */ /* 0x000fe200000e0000 */
[----:B------:R-:W-:Y:S01]  /*24620*/  @!P1 ST.E.128 desc[UR4][R40.64], R32 ;  /* 0x0000002028009985 */ /* 0x000fe2000c101d04 */
[----:B------:R-:W-:-:S02]  /*24630*/  ISETP.GE.OR P1, PT, R2, R237, P0 ;  /* 0x000000ed0200720c */ /* 0x000fc40000726670 */
[C---:B------:R-:W-:Y:S02]  /*24640*/  @!P6 R2UR UR18, R36.reuse ;  /* 0x000000002412e2ca */ /* 0x040fe400000e0000 */
[C---:B------:R-:W-:Y:S02]  /*24650*/  @!P6 R2UR UR19, R37.reuse ;  /* 0x000000002513e2ca */ /* 0x040fe400000e0000 */
[C---:B------:R-:W-:Y:S02]  /*24660*/  @!P4 R2UR UR15, R37.reuse ;  /* 0x00000000250fc2ca */ /* 0x040fe400000e0000 */
[C---:B------:R-:W-:Y:S01]  /*24670*/  @!P3 R2UR UR12, R36.reuse ;  /* 0x00000000240cb2ca */ /* 0x040fe200000e0000 */
[----:B------:R-:W-:Y:S01]  /*24680*/  @!P5 ST.E.128 desc[UR16][R40.64+0x1000], R24 ;  /* 0x001000182800d985 */ /* 0x000fe2000c101d10 */
[----:B------:R-:W-:Y:S02]  /*24690*/  @!P3 R2UR UR13, R37 ;  /* 0x00000000250db2ca */ /* 0x000fe400000e0000 */
[----:B------:R-:W-:-:S02]  /*246a0*/  @!P2 R2UR UR10, R36 ;  /* 0x00000000240aa2ca */ /* 0x000fc400000e0000 */
[C---:B------:R-:W-:Y:S02]  /*246b0*/  @!P2 R2UR UR11, R37.reuse ;  /* 0x00000000250ba2ca */ /* 0x040fe400000e0000 */
[----:B------:R-:W-:Y:S01]  /*246c0*/  @!P1 R2UR UR4, R36 ;  /* 0x00000000240492ca */ /* 0x000fe200000e0000 */
[----:B------:R-:W-:Y:S01]  /*246d0*/  @!P6 ST.E.128 desc[UR18][R40.64+0x800], R28 ;  /* 0x0008001c2800e985 */ /* 0x000fe2000c101d12 */
[----:B------:R-:W-:Y:S02]  /*246e0*/  @!P1 R2UR UR5, R37 ;  /* 0x00000000250592ca */ /* 0x000fe400000e0000 */
[----:B------:R-:W-:Y:S01]  /*246f0*/  ISETP.GE.OR P0, PT, R0, R237, P0 ;  /* 0x000000ed0000720c */ /* 0x000fe20000706670 */
[----:B------:R-:W-:Y:S01]  /*24700*/  IMAD.MOV.U32 R237, RZ, RZ, 0x0 ;  /* 0x00000000ffed7424 */ /* 0x000fe200078e00ff */
[----:B------:R-:W-:Y:S04]  /*24710*/  @!P4 ST.E.128 desc[UR14][R40.64+0x1800], R20 ;  /* 0x001800142800c985 */ /* 0x000fe8000c101d0e */
[----:B------:R-:W-:Y:S04]  /*24720*/  @!P3 ST.E.128 desc[UR12][R40.64+0x2000], R16 ;  /* 0x002000102800b985 */ /* 0x000fe8000c101d0c */
[----:B------:R-:W-:Y:S04]  /*24730*/  @!P2 ST.E.128 desc[UR10][R40.64+0x2800], R12 ;  /* 0x0028000c2800a985 */ /* 0x000fe8000c101d0a */
[----:B------:R4:W-:Y:S02]  /*24740*/  @!P1 ST.E.128 desc[UR4][R40.64+0x3000], R8 ;  /* 0x0030000828009985 */ /* 0x0009e4000c101d04 */
[----:B----4-:R-:W-:Y:S05]  /*24750*/  @P0 RET.REL.NODEC R236 `(_ZN5flash24flash_fwd_splitkv_kernelI23Flash_fwd_kernel_traitsILi64ELi64ELi256ELi4ELb0ELb0EN7cutlass6half_tE19Flash_kernel_traitsILi64ELi64ELi256ELi4ES3_EELb0ELb0ELb1ELb0ELb0ELb1ELb1ELb1EEEvNS_16Flash_fwd_paramsE) ;  /* 0xfffffdb8ec280950 */ /* 0x010fea0003c3ffff */
[----:B------:R-:W-:Y:S01]  /*24760*/  R2UR UR4, R36 ;  /* 0x00000000240472ca */ /* 0x000fe200000e0000 */
[----:B------:R-:W-:Y:S01]  /*24770*/  IMAD.MOV.U32 R237, RZ, RZ, 0x0 ;  /* 0x00000000ffed7424 */ /* 0x000fe200078e00ff */
[----:B------:R-:W-:-:S13]  /*24780*/  R2UR UR5, R37 ;  /* 0x00000000250572ca */ /* 0x000fda00000e0000 */
[----:B------:R1:W-:Y:S02]  /*24790*/  ST.E.128 desc[UR4][R40.64+0x3800], R4 ;  /* 0x0038000428007985 */ /* 0x0003e4000c101d04 */
[----:B-1----:R-:W-:Y:S05]  /*247a0*/  RET.REL.NODEC R236 `(_ZN5flash24flash_fwd_splitkv_kernelI23Flash_fwd_kernel_traitsILi64ELi64ELi256ELi4ELb0ELb0EN7cutlass6half_tE19Flash_kernel_traitsILi64ELi64ELi256ELi4ES3_EELb0ELb0ELb1ELb0ELb0ELb1ELb1ELb1EEEvNS_16Flash_fwd_paramsE) ;  /* 0xfffffdb8ec147950 */ /* 0x002fea0003c3ffff */
.L_x_5941:
[----:B------:R-:W-:Y:S01]  /*247b0*/  MOV R7, 0x2 ;  /* 0x0000000200077802 */ /* 0x000fe20000000f00 */
[----:B------:R-:W-:Y:S01]  /*247c0*/  IMAD.MOV.U32 R0, RZ, RZ, 0x1f ;  /* 0x0000001fff007424 */ /* 0x000fe200078e00ff */
[----:B------:R-:W-:-:S07]  /*247d0*/  MOV R8, 0xffffffff ;  /* 0xffffffff00087802 */ /* 0x000fce0000000f00 */
[----:B-1---5:R-:W-:Y:S05]  /*247e0*/  WARPSYNC.COLLECTIVE R8, `(.L_x_5944) ;  /* 0x0000000008087348 */ /* 0x022fea0003c00000 */
[----:B------:R2:W3:Y:S02]  /*247f0*/  SHFL.BFLY P0, R11, R249, R7, R0 ;  /* 0x0c000007f90b7389 */ /* 0x0004e40000000000 */
[----:B-123-5:R-:W-:Y:S05]  /*24800*/  ENDCOLLECTIVE ;  /* 0x000000000000791b */ /* 0x02efea0003800000 */
.L_x_5944:
[----:B------:R-:W-:Y:S02]  /*24810*/  IMAD.MOV.U32 R12, RZ, RZ, R11 ;  /* 0x000000ffff0c7224 */ /* 0x000fe400078e000b */
[----:B------:R-:W-:Y:S02]  /*24820*/  IMAD.MOV.U32 R7, RZ, RZ, 0x1 ;  /* 0x00000001ff077424 */ /* 0x000fe400078e00ff */
[----:B------:R-:W-:-:S05]  /*24830*/  FADD.FTZ R12, R12, R249 ;  /* 0x000000f90c0c7221 */ /* 0x000fca0000010000 */
[----:B------:R-:W-:-:S07]  /*24840*/  MOV R249, R12 ;  /* 0x0000000c00f97202 */ /* 0x000fce0000000f00 */
[----:B------:R-:W-:Y:S05]  /*24850*/  WARPSYNC.COLLECTIVE R8, `(.L_x_5945) ;  /* 0x0000000008087348 */ /* 0x000fea0003c00000 */
[----:B------:R1:W2:Y:S02]  /*24860*/  SHFL.BFLY P0, R11, R249, R7, R0 ;  /* 0x0c000007f90b7389 */ /* 0x0002a40000000000 */
[----:B-12---:R-:W-:Y:S05]  /*24870*/  ENDCOLLECTIVE ;  /* 0x000000000000791b */ /* 0x006fea0003800000 */
.L_x_5945:
[----:B------:R-:W-:Y:S01]  /*24880*/  MOV R249, R250 ;  /* 0x000000fa00f97202 */ /* 0x000fe20000000f00 */
[----:B------:R-:W-:Y:S01]  /*24890*/  IMAD.MOV.U32 R7, RZ, RZ, 0x2 ;  /* 0x00000002ff077424 */ /* 0x000fe200078e00ff */
[----:B------:R-:W-:-:S07]  /*248a0*/  MOV R9, R11 ;  /* 0x0000000b00097202 */ /* 0x000fce0000000f00 */
[----:B------:R-:W-:Y:S05]  /*248b0*/  WARPSYNC.COLLECTIVE R8, `(.L_x_5946) ;  /* 0x0000000008087348 */ /* 0x000fea0003c00000 */
[----:B------:R1:W2:Y:S02]  /*248c0*/  SHFL.BFLY P0, R11, R249, R7, R0 ;  /* 0x0c000007f90b7389 */ /* 0x0002a40000000000 */
[----:B-12---:R-:W-:Y:S05]  /*248d0*/  ENDCOLLECTIVE ;  /* 0x000000000000791b */ /* 0x006fea0003800000 */
.L_x_5946:
[----:B------:R-:W-:Y:S01]  /*248e0*/  FADD.FTZ R14, R12, R9 ;  /* 0x000000090c0e7221 */ /* 0x000fe20000010000 */
[----:B------:R-:W-:Y:S01]  /*248f0*/  FADD.FTZ R10, R11, R250 ;  /* 0x000000fa0b0a7221 */ /* 0x000fe20000010000 */
[----:B------:R-:W-:-:S04]  /*24900*/  MOV R7, 0x1 ;  /* 0x0000000100077802 */ /* 0x000fc80000000f00 */
[----:B------:R-:W-:-:S07]  /*24910*/  MOV R249, R10 ;  /* 0x0000000a00f97202 */ /* 0x000fce0000000f00 */
[----:B------:R-:W-:Y:S05]  /*24920*/  WARPSYNC.COLLECTIVE R8, `(.L_x_5947) ;  /* 0x0000000008087348 */ /* 0x000fea0003c00000 */
[----:B------:R1:W2:Y:S02]  /*24930*/  SHFL.BFLY P0, R11, R249, R7, R0 ;  /* 0x0c000007f90b7389 */ /* 0x0002a40000000000 */
[----:B-12---:R-:W-:Y:S05]  /*24940*/  ENDCOLLECTIVE ;  /* 0x000000000000791b */ /* 0x006fea0003800000 */
.L_x_5947:
[----:B------:R-:W-:Y:S05]  /*24950*/  BRA `(.L_x_5948) ;  /* 0xfffffff000947947 */ /* 0x000fea000383ffff */
.L_x_5949:
        /* <DEDUP_REMOVED lines=10> */
.L_x_14755:


//--------------------- .text._ZN5flash24flash_fwd_splitkv_kernelI23Flash_fwd_kernel_traitsILi64ELi64ELi256ELi4ELb0ELb0EN7cutlass6half_tE19Flash_kernel_traitsILi64ELi64ELi256ELi4ES3_EELb0ELb1ELb0ELb0ELb1ELb0ELb0ELb0EEEvNS_16Flash_fwd_paramsE --------------------------
	.section	.text._ZN5flash24flash_fwd_splitkv_kernelI23Flash_fwd_kernel_traitsILi64ELi64ELi256ELi4ELb0ELb0EN7cutlass6half_tE19Flash_kernel_traitsILi64ELi64ELi256ELi4ES3_EELb0ELb1ELb0ELb0ELb1ELb0ELb0ELb0EEEvNS_16Flash_fwd_paramsE,"ax",@progbits
	.align	128
        .global         _ZN5flash24flash_fwd_splitkv_kernelI23Flash_fwd_kernel_traitsILi64ELi64ELi256ELi4ELb0ELb0EN7cutlass6half_tE19Flash_kernel_traitsILi64ELi64ELi256ELi4ES3_EELb0ELb1ELb0ELb0ELb1ELb0ELb0ELb0EEEvNS_16Flash_fwd_paramsE
        .type           _ZN5flash24flash_fwd_splitkv_kernelI23Flash_fwd_kernel_traitsILi64ELi64ELi256ELi4ELb0ELb0EN7cutlass6half_tE19Flash_kernel_traitsILi64ELi64ELi256ELi4ES3_EELb0ELb1ELb0ELb0ELb1ELb0ELb0ELb0EEEvNS_16Flash_fwd_paramsE,@function
        .size           _ZN5flash24flash_fwd_splitkv_kernelI23Flash_fwd_kernel_traitsILi64ELi64ELi256ELi4ELb0ELb0EN7cutlass6half_tE19Flash_kernel_traitsILi64ELi64ELi256ELi4ES3_EELb0ELb1ELb0ELb0ELb1ELb0ELb0ELb0EEEvNS_16Flash_fwd_paramsE,(.L_x_14756 - _ZN5flash24flash_fwd_splitkv_kernelI23Flash_fwd_kernel_traitsILi64ELi64ELi256ELi4ELb0ELb0EN7cutlass6half_tE19Flash_kernel_traitsILi64ELi64ELi256ELi4ES3_EELb0ELb1ELb0ELb0ELb1ELb0ELb0ELb0EEEvNS_16Flash_fwd_paramsE)
        .other          _ZN5flash24flash_fwd_splitkv_kernelI23Flash_fwd_kernel_traitsILi64ELi64ELi256ELi4ELb0ELb0EN7cutlass6half_tE19Flash_kernel_traitsILi64ELi64ELi256ELi4ES3_EELb0ELb1ELb0ELb0ELb1ELb0ELb0ELb0EEEvNS_16Flash_fwd_paramsE,@"STO_CUDA_ENTRY STV_DEFAULT"
_ZN5flash24flash_fwd_splitkv_kernelI23Flash_fwd_kernel_traitsILi64ELi64ELi256ELi4ELb0ELb0EN7cutlass6half_tE19Flash_kernel_traitsILi64ELi64ELi256ELi4ES3_EELb0ELb1ELb0ELb0ELb1ELb0ELb0ELb0EEEvNS_16Flash_fwd_paramsE:
.text._ZN5flash24flash_fwd_splitkv_kernelI23Flash_fwd_kernel_traitsILi64ELi64ELi256ELi4ELb0ELb0EN7cutlass6half_tE19Flash_kernel_traitsILi64ELi64ELi256ELi4ES3_EELb0ELb1ELb0ELb0ELb1ELb0ELb0ELb0EEEvNS_16Flash_fwd_paramsE:
[----:B------:R-:W1:Y:S08]  /*0000*/  LDC R1, c[0x0][0x37c] ;  /* 0x0000df00ff017b82 */ /* 0x000e700000000800 */
[----:B------:R-:W2:Y:S01]  /*0010*/  LDC.64 R134, c[0x0][0x348] ;  /* 0x0000d200ff867b82 */ /* 0x000ea20000000a00 */
[----:B------:R-:W-:Y:S01]  /*0020*/  BSSY.RECONVERGENT B3, `(.L_x_5950) ;  /* 0x0000003000037945 */ /* 0x000fe20003800200 */
[----:B-1----:R-:W-:-:S06]  /*0030*/  IADD3 R1, PT, PT, R1, -0x58, RZ ;  /* 0xffffffa801017810 */ /* 0x002fcc0007ffe0ff */
[----:B--2---:R-:W-:Y:S05]  /*0040*/  CALL.REL.NOINC `($_ZN5flash24flash_fwd_splitkv_kernelI23Flash_fwd_kernel_traitsILi64ELi64ELi256ELi4ELb0ELb0EN7cutlass6half_tE19Flash_kernel_traitsILi64ELi64ELi256ELi4ES3_EELb0ELb1ELb0ELb0ELb1ELb0ELb0ELb0EEEvNS_16Flash_fwd_paramsE$_ZN5flash30compute_attn_1rowblock_splitkvI23Flash_fwd_kernel_traitsILi64ELi64ELi256ELi4ELb0ELb0EN7cutlass6half_tE19Flash_kernel_traitsILi64ELi64ELi256ELi4ES3_EELb0ELb1ELb0ELb0ELb1ELb0ELb0ELb0ENS_16Flash_fwd_paramsEEEvRKT8_iiiii) ;  /* 0x0000000000087944 */ /* 0x004fea0003c00000 */
[----:B------:R-:W-:Y:S05]  /*0050*/  BSYNC.RECONVERGENT B3 ;  /* 0x0000000000037941 */ /* 0x000fea0003800200 */
.L_x_5950:
[----:B------:R-:W-:Y:S05]  /*0060*/  EXIT ;  /* 0x000000000000794d */ /* 0x000fea0003800000 */
        .type           $_ZN5flash24flash_fwd_splitkv_kernelI23Flash_fwd_kernel_traitsILi64ELi64ELi256ELi4ELb0ELb0EN7cutlass6half_tE19Flash_kernel_traitsILi64ELi64ELi256ELi4ES3_EELb0ELb1ELb0ELb0ELb1ELb0ELb0ELb0EEEvNS_16Flash_fwd_paramsE$_ZN5flash30compute_attn_1rowblock_splitkvI23Flash_fwd_kernel_traitsILi64ELi64ELi256ELi4ELb0ELb0EN7cutlass6half_tE19Flash_kernel_traitsILi64ELi64ELi256ELi4ES3_EELb0ELb1ELb0ELb0ELb1ELb0ELb0ELb0ENS_16Flash_fwd_paramsEEEvRKT8_iiiii,@function
        .size           $_ZN5flash24flash_fwd_splitkv_kernelI23Flash_fwd_kernel_traitsILi64ELi64ELi256ELi4ELb0ELb0EN7cutlass6half_tE19Flash_kernel_traitsILi64ELi64ELi256ELi4ES3_EELb0ELb1ELb0ELb0ELb1ELb0ELb0ELb0EEEvNS_16Flash_fwd_paramsE$_ZN5flash30compute_attn_1rowblock_splitkvI23Flash_fwd_kernel_traitsILi64ELi64ELi256ELi4ELb0ELb0EN7cutlass6half_tE19Flash_kernel_traitsILi64ELi64ELi256ELi4ES3_EELb0ELb1ELb0ELb0ELb1ELb0ELb0ELb0ENS_16Flash_fwd_paramsEEEvRKT8_iiiii,(.L_x_14756 - $_ZN5flash24flash_fwd_splitkv_kernelI23Flash_fwd_kernel_traitsILi64ELi64ELi256ELi4ELb0ELb0EN7cutlass6half_tE19Flash_kernel_traitsILi64ELi64ELi256ELi4ES3_EELb0ELb1ELb0ELb0ELb1ELb0ELb0ELb0EEEvNS_16Flash_fwd_paramsE$_ZN5flash30compute_attn_1rowblock_splitkvI23Flash_fwd_kernel_traitsILi64ELi64ELi256ELi4ELb0ELb0EN7cutlass6half_tE19Flash_kernel_traitsILi64ELi64ELi256ELi4ES3_EELb0ELb1ELb0ELb0ELb1ELb0ELb0ELb0ENS_16Flash_fwd_paramsEEEvRKT8_iiiii)
$_ZN5flash24flash_fwd_splitkv_kernelI23Flash_fwd_kernel_traitsILi64ELi64ELi256ELi4ELb0ELb0EN7cutlass6half_tE19Flash_kernel_traitsILi64ELi64ELi256ELi4ES3_EELb0ELb1ELb0ELb0ELb1ELb0ELb0ELb0EEEvNS_16Flash_fwd_paramsE$_ZN5flash30compute_attn_1rowblock_splitkvI23Flash_fwd_kernel_traitsILi64ELi64ELi256ELi4ELb0ELb0EN7cutlass6half_tE19Flash_kernel_traitsILi64ELi64ELi256ELi4ES3_EELb0ELb1ELb0ELb0ELb1ELb0ELb0ELb0ENS_16Flash_fwd_paramsEEEvRKT8_iiiii:
        /* <DEDUP_REMOVED lines=40> */
.L_x_5952:
[----:B------:R-:W-:Y:S05]  /*02f0*/  BSYNC.RECONVERGENT B0 ;  /* 0x0000000000007941 */ /* 0x000fea0003800200 */
.L_x_5951:
[----:B------:R-:W-:Y:S04]  /*0300*/  BSSY.RECONVERGENT B0, `(.L_x_5953) ;  /* 0x0000007000007945 */ /* 0x000fe80003800200 */
[----:B------:R-:W-:Y:S05]  /*0310*/  @!P3 BRA `(.L_x_5954) ;  /* 0x000000000014b947 */ /* 0x000fea0003800000 */
[----:B------:R-:W3:Y:S02]  /*0320*/  LD.E.U8 R0, desc[UR4][R134.64+0x1b2] ;  /* 0x0001b20486007980 */ /* 0x000ee4000c101100 */
[----:B---3--:R-:W-:-:S13]  /*0330*/  ISETP.NE.AND P1, PT, R0, RZ, PT ;  /* 0x000000ff0000720c */ /* 0x008fda0003f25270 */
[----:B-1---5:R-:W3:Y:S02]  /*0340*/  @P1 LD.E R4, desc[UR4][R2.64+0x4] ;  /* 0x0000040402041980 */ /* 0x022ee4000c101900 */
[----:B---3--:R-:W-:-:S06]  /*0350*/  @P1 IADD3 R4, PT, PT, R4, -R13, RZ ;  /* 0x8000000d04041210 */ /* 0x008fcc0007ffe0ff */
[----:B------:R3:W5:Y:S02]  /*0360*/  @!P1 LD.E R4, desc[UR4][R2.64] ;  /* 0x0000000402049980 */ /* 0x000764000c101900 */
.L_x_5954:
[----:B------:R-:W-:Y:S05]  /*0370*/  BSYNC.RECONVERGENT B0 ;  /* 0x0000000000007941 */ /* 0x000fea0003800200 */
.L_x_5953:
        /* <DEDUP_REMOVED lines=8> */
.L_x_5956:
[----:B--23--:R-:W2:Y:S01]  /*0400*/  LD.E.64 R2, desc[UR4][R134.64+0x108] ;  /* 0x0001080486027980 */ /* 0x00cea2000c101b00 */
[----:B------:R-:W-:Y:S01]  /*0410*/  BSSY.RECONVERGENT B0, `(.L_x_5958) ;  /* 0x0000006000007945 */ /* 0x000fe20003800200 */
[----:B------:R-:W-:Y:S01]  /*0420*/  IMAD.MOV.U32 R0, RZ, RZ, RZ ;  /* 0x000000ffff007224 */ /* 0x000fe200078e00ff */
[----:B--2---:R-:W-:-:S04]  /*0430*/  ISETP.NE.U32.AND P0, PT, R2, RZ, PT ;  /* 0x000000ff0200720c */ /* 0x004fc80003f05070 */
[----:B------:R-:W-:-:S13]  /*0440*/  ISETP.NE.AND.EX P0, PT, R3, RZ, PT, P0 ;  /* 0x000000ff0300720c */ /* 0x000fda0003f05300 */
[----:B------:R-:W-:Y:S05]  /*0450*/  @!P0 BRA `(.L_x_5959) ;  /* 0x0000000000048947 */ /* 0x000fea0003800000 */
[----:B------:R2:W5:Y:S02]  /*0460*/  LD.E R0, desc[UR4][R134.64+0xbc] ;  /* 0x0000bc0486007980 */ /* 0x000564000c101900 */
.L_x_5959:
[----:B------:R-:W-:Y:S05]  /*0470*/  BSYNC.RECONVERGENT B0 ;  /* 0x0000000000007941 */ /* 0x000fea0003800200 */
.L_x_5958:
[----:B-----5:R-:W-:Y:S02]  /*0480*/  IADD3 R117, PT, PT, R0, R4, -R12 ;  /* 0x0000000400757210 */ /* 0x020fe40007ffe80c */
.L_x_5957:
[----:B------:R-:W-:Y:S05]  /*0490*/  BSYNC.RECONVERGENT B1 ;  /* 0x0000000000017941 */ /* 0x000fea0003800200 */
.L_x_5955:
[----:B------:R-:W3:Y:S01]  /*04a0*/  S2R R224, SR_CTAID.X ;  /* 0x0000000000e07919 */ /* 0x000ee20000002500 */
[----:B------:R-:W-:Y:S01]  /*04b0*/  MOV R19, 0x50 ;  /* 0x0000005000137802 */ /* 0x000fe20000000f00 */
[----:B------:R-:W-:-:S03]  /*04c0*/  IMAD.MOV.U32 R3, RZ, RZ, 0x0 ;  /* 0x00000000ff037424 */ /* 0x000fc600078e00ff */
[----:B------:R-:W-:Y:S01]  /*04d0*/  MOV R2, R19 ;  /* 0x0000001300027202 */ /* 0x000fe20000000f00 */
[----:B---3--:R-:W-:-:S05]  /*04e0*/  IMAD.SHL.U32 R26, R224, 0x40, RZ ;  /* 0x00000040e01a7824 */ /* 0x008fca00078e00ff */
[----:B------:R-:W-:-:S13]  /*04f0*/  ISETP.GT.AND P0, PT, R118, R26, PT ;  /* 0x0000001a7600720c */ /* 0x000fda0003f04270 */
[----:B-12---:R-:W-:Y:S05]  /*0500*/  @!P0 RET.REL.NODEC R2 `(_ZN5flash24flash_fwd_splitkv_kernelI23Flash_fwd_kernel_traitsILi64ELi64ELi256ELi4ELb0ELb0EN7cutlass6half_tE19Flash_kernel_traitsILi64ELi64ELi256ELi4ES3_EELb0ELb1ELb0ELb0ELb1ELb0ELb0ELb0EEEvNS_16Flash_fwd_paramsE) ;  /* 0xfffffff802bc8950 */ /* 0x006fea0003c3ffff */
        /* <DEDUP_REMOVED lines=30> */
[----:B------:R-:W4:Y:S04]  /*06f0*/  LD.E.64 R10, desc[UR4][R134.64+0x90] ;  /* 0x00009004860a7980 */ /* 0x000f28000c101b00 */
[----:B------:R-:W5:Y:S04]  /*0700*/  LD.E.64 R4, desc[UR4][R134.64+0x70] ;  /* 0x0000700486047980 */ /* 0x000f68000c101b00 */
[----:B------:R-:W2:Y:S04]  /*0710*/  @!P0 LD.E.64 R6, desc[UR4][R134.64+0x80] ;  /* 0x0000800486068980 */ /* 0x000ea8000c101b00 */
[----:B------:R-:W5:Y:S04]  /*0720*/  LD.E R15, desc[UR4][R134.64+0x60] ;  /* 0x00006004860f7980 */ /* 0x000f68000c101900 */
[----:B------:R-:W5:Y:S04]  /*0730*/  LD.E R17, desc[UR4][R134.64+0xb4] ;  /* 0x0000b40486117980 */ /* 0x000f68000c101900 */
[----:B------:R-:W5:Y:S01]  /*0740*/  LD.E.64 R134, desc[UR4][R134.64+0xa0] ;  /* 0x0000a00486867980 */ /* 0x000f62000c101b00 */
[----:B------:R-:W4:Y:S01]  /*0750*/  S2R R18, SR_CTAID.Z ;  /* 0x0000000000127919 */ /* 0x000f220000002700 */
[----:B------:R-:W-:-:S02]  /*0760*/  IMAD.SHL.U32 R0, R208, 0x8, RZ ;  /* 0x00000008d0007824 */ /* 0x000fc400078e00ff */
[----:B------:R-:W-:Y:S01]  /*0770*/  IMAD.IADD R16, R118, 0x1, -R26 ;  /* 0x0000000176107824 */ /* 0x000fe200078e0a1a */
[----:B------:R-:W-:Y:S01]  /*0780*/  BSSY.RECONVERGENT B0, `(.L_x_5961) ;  /* 0x000003a000007945 */ /* 0x000fe20003800200 */
[----:B---3--:R-:W-:-:S04]  /*0790*/  @P0 IMAD.WIDE.U32 R8, R2, R28, RZ ;  /* 0x0000001c02080225 */ /* 0x008fc800078e00ff */
[-C--:B--2---:R-:W-:Y:S02]  /*07a0*/  @!P0 IMAD R7, R7, R29.reuse, RZ ;  /* 0x0000001d07078224 */ /* 0x084fe400078e02ff */
[----:B------:R-:W-:Y:S01]  /*07b0*/  @!P0 IMAD.WIDE.U32 R12, R6, R29, RZ ;  /* 0x0000001d060c8225 */ /* 0x000fe200078e00ff */
[----:B------:R-:W-:-:S03]  /*07c0*/  LOP3.LUT R6, R0, 0x38, RZ, 0xc0, !PT ;  /* 0x0000003800067812 */ /* 0x000fc600078ec0ff */
[----:B------:R-:W-:Y:S02]  /*07d0*/  @!P0 IMAD.IADD R13, R13, 0x1, R7 ;  /* 0x000000010d0d8824 */ /* 0x000fe400078e0207 */
[----:B------:R-:W-:Y:S02]  /*07e0*/  IMAD.MOV.U32 R7, RZ, RZ, RZ ;  /* 0x000000ffff077224 */ /* 0x000fe400078e00ff */
[----:B------:R-:W-:Y:S01]  /*07f0*/  @P0 IMAD R0, R3, R28, RZ ;  /* 0x0000001c03000224 */ /* 0x000fe200078e02ff */
[----:B------:R-:W-:Y:S01]  /*0800*/  @P0 MOV R12, R8 ;  /* 0x00000008000c0202 */ /* 0x000fe20000000f00 */
[----:B------:R-:W-:-:S04]  /*0810*/  IMAD.WIDE.U32 R6, R26, R2, R6 ;  /* 0x000000021a067225 */ /* 0x000fc800078e0006 */
[----:B------:R-:W-:Y:S01]  /*0820*/  @P0 IMAD.IADD R13, R9, 0x1, R0 ;  /* 0x00000001090d0824 */ /* 0x000fe200078e0200 */
[----:B------:R-:W-:Y:S01]  /*0830*/  IADD3 R8, P0, PT, R12, R6, RZ ;  /* 0x000000060c087210 */ /* 0x000fe20007f1e0ff */
[----:B------:R-:W-:Y:S01]  /*0840*/  IMAD R9, R3, R26, RZ ;  /* 0x0000001a03097224 */ /* 0x000fe200078e02ff */
[----:B------:R-:W-:-:S04]  /*0850*/  SHF.R.U32.HI R0, RZ, 0x3, R208 ;  /* 0x00000003ff007819 */ /* 0x000fc800000116d0 */
[----:B------:R-:W-:Y:S02]  /*0860*/  IADD3.X R9, PT, PT, R13, R7, R9, P0, !PT ;  /* 0x000000070d097210 */ /* 0x000fe400007fe409 */
[----:B------:R-:W-:Y:S01]  /*0870*/  ISETP.GE.AND P0, PT, R0, R16, PT ;  /* 0x000000100000720c */ /* 0x000fe20003f06270 */
[-C--:B----4-:R-:W-:Y:S02]  /*0880*/  IMAD R6, R11, R18.reuse, RZ ;  /* 0x000000120b067224 */ /* 0x090fe400078e02ff */
[----:B------:R-:W-:-:S05]  /*0890*/  IMAD.WIDE.U32 R8, R10, R18, R8 ;  /* 0x000000120a087225 */ /* 0x000fca00078e0008 */
[----:B------:R-:W-:-:S05]  /*08a0*/  IADD3 R7, PT, PT, R9, R6, RZ ;  /* 0x0000000609077210 */ /* 0x000fca0007ffe0ff */
[----:B------:R-:W-:Y:S02]  /*08b0*/  @!P0 IMAD.MOV.U32 R6, RZ, RZ, R8 ;  /* 0x000000ffff068224 */ /* 0x000fe400078e0008 */
[-C--:B------:R-:W-:Y:S02]  /*08c0*/  @!P0 IMAD R12, R3, R0.reuse, RZ ;  /* 0x00000000030c8224 */ /* 0x080fe400078e02ff */
[----:B------:R-:W-:-:S04]  /*08d0*/  @!P0 IMAD.WIDE.U32 R10, R2, R0, R6 ;  /* 0x00000000020a8225 */ /* 0x000fc800078e0006 */
[----:B------:R-:W-:Y:S01]  /*08e0*/  @!P0 IMAD.IADD R11, R11, 0x1, R12 ;  /* 0x000000010b0b8824 */ /* 0x000fe200078e020c */
[----:B-----5:R-:W-:Y:S02]  /*08f0*/  @!P0 LEA R12, P1, R10, R4, 0x1 ;  /* 0x000000040a0c8211 */ /* 0x020fe400078208ff */
[----:B------:R-:W-:Y:S02]  /*0900*/  IADD3 R14, PT, PT, R0, 0x10, RZ ;  /* 0x00000010000e7810 */ /* 0x000fe40007ffe0ff */
[----:B------:R-:W-:Y:S01]  /*0910*/  @!P0 LEA.HI.X R13, R10, R5, R11, 0x1, P1 ;  /* 0x000000050a0d8211 */ /* 0x000fe200008f0c0b */
[----:B------:R-:W-:Y:S02]  /*0920*/  VIADD R11, R0, 0x20 ;  /* 0x00000020000b7836 */ /* 0x000fe40000000000 */
[----:B------:R-:W-:Y:S01]  /*0930*/  IMAD R15, R15, R29, R18 ;  /* 0x0000001d0f0f7224 */ /* 0x000fe200078e0212 */
[----:B------:R-:W-:Y:S02]  /*0940*/  ISETP.GE.AND P3, PT, R14, R16, PT ;  /* 0x000000100e00720c */ /* 0x000fe40003f66270 */
[----:B------:R-:W-:-:S02]  /*0950*/  LOP3.LUT P6, R208, R208, 0x7, RZ, 0xc0, !PT ;  /* 0x00000007d0d07812 */ /* 0x000fc400078cc0ff */
[-C--:B------:R-:W-:Y:S01]  /*0960*/  ISETP.GE.AND P2, PT, R11, R16.reuse, PT ;  /* 0x000000100b00720c */ /* 0x080fe20003f46270 */
[----:B------:R-:W-:Y:S01]  /*0970*/  IMAD R10, R17, R15, R26 ;  /* 0x0000000f110a7224 */ /* 0x000fe200078e021a */
[----:B------:R-:W-:Y:S02]  /*0980*/  ISETP.GE.OR P6, PT, R0, R16, P6 ;  /* 0x000000100000720c */ /* 0x000fe400037c6670 */
[C---:B------:R-:W-:Y:S02]  /*0990*/  ISETP.NE.OR P5, PT, R208.reuse, RZ, P3 ;  /* 0x000000ffd000720c */ /* 0x040fe40001fa5670 */
[----:B------:R-:W-:Y:S01]  /*09a0*/  ISETP.NE.OR P4, PT, R208, RZ, P2 ;  /* 0x000000ffd000720c */ /* 0x000fe20001785670 */
[----:B------:R1:W-:Y:S01]  /*09b0*/  @!P0 ST.E.128 desc[UR4][R12.64], RZ ;  /* 0x000000ff0c008985 */ /* 0x0003e2000c101d04 */
[----:B------:R-:W-:-:S07]  /*09c0*/  IADD3 R11, P0, PT, R10, R0, RZ ;  /* 0x000000000a0b7210 */ /* 0x000fce0007f1e0ff */
[----:B------:R-:W-:Y:S02]  /*09d0*/  @!P6 MOV R18, 0x7f800000 ;  /* 0x7f8000000012e802 */ /* 0x000fe40000000f00 */
[----:B------:R-:W-:Y:S02]  /*09e0*/  @!P5 IMAD.MOV.U32 R17, RZ, RZ, 0x7f800000 ;  /* 0x7f800000ff11d424 */ /* 0x000fe400078e00ff */
[----:B-1----:R-:W-:Y:S01]  /*09f0*/  VIADD R12, R0, 0x30 ;  /* 0x00000030000c7836 */ /* 0x002fe20000000000 */
[----:B------:R-:W-:Y:S02]  /*0a00*/  LEA.HI.X.SX32 R13, R10, RZ, 0x1, P0 ;  /* 0x000000ff0a0d7211 */ /* 0x000fe400000f0eff */
[C---:B------:R-:W-:Y:S02]  /*0a10*/  LEA R10, P0, R11.reuse, R134, 0x2 ;  /* 0x000000860b0a7211 */ /* 0x040fe400078010ff */
[----:B------:R-:W-:Y:S02]  /*0a20*/  ISETP.GE.AND P1, PT, R12, R16, PT ;  /* 0x000000100c00720c */ /* 0x000fe40003f26270 */
[----:B------:R-:W-:-:S02]  /*0a30*/  LEA.HI.X R11, R11, R135, R13, 0x2, P0 ;  /* 0x000000870b0b7211 */ /* 0x000fc400000f140d */
[----:B------:R-:W-:Y:S02]  /*0a40*/  ISETP.NE.OR P0, PT, R208, RZ, P1 ;  /* 0x000000ffd000720c */ /* 0x000fe40000f05670 */
[----:B------:R-:W-:Y:S01]  /*0a50*/  @!P4 MOV R16, 0x7f800000 ;  /* 0x7f8000000010c802 */ /* 0x000fe20000000f00 */
[----:B------:R-:W-:Y:S10]  /*0a60*/  @P3 BRA `(.L_x_5962) ;  /* 0x00000000002c3947 */ /* 0x000ff40003800000 */
[----:B------:R-:W-:Y:S02]  /*0a70*/  IADD3 R14, P3, PT, R0, 0x10, RZ ;  /* 0x00000010000e7810 */ /* 0x000fe40007f7e0ff */
[----:B------:R-:W-:-:S03]  /*0a80*/  MOV R13, R7 ;  /* 0x00000007000d7202 */ /* 0x000fc60000000f00 */
[----:B------:R-:W-:-:S04]  /*0a90*/  IMAD.X R12, RZ, RZ, RZ, P3 ;  /* 0x000000ffff0c7224 */ /* 0x000fc800018e06ff */
[----:B------:R-:W-:Y:S02]  /*0aa0*/  IMAD R15, R12, R2, RZ ;  /* 0x000000020c0f7224 */ /* 0x000fe400078e02ff */
[----:B------:R-:W-:Y:S02]  /*0ab0*/  IMAD.MOV.U32 R12, RZ, RZ, R8 ;  /* 0x000000ffff0c7224 */ /* 0x000fe400078e0008 */
[-C--:B------:R-:W-:Y:S02]  /*0ac0*/  IMAD R15, R3, R14.reuse, R15 ;  /* 0x0000000e030f7224 */ /* 0x080fe400078e020f */
[----:B------:R-:W-:-:S03]  /*0ad0*/  IMAD.WIDE.U32 R12, R2, R14, R12 ;  /* 0x0000000e020c7225 */ /* 0x000fc600078e000c */
[----:B------:R-:W-:Y:S02]  /*0ae0*/  LEA R14, P3, R12, R4, 0x1 ;  /* 0x000000040c0e7211 */ /* 0x000fe400078608ff */
[----:B------:R-:W-:-:S04]  /*0af0*/  IADD3 R13, PT, PT, R13, R15, RZ ;  /* 0x0000000f0d0d7210 */ /* 0x000fc80007ffe0ff */
[----:B------:R-:W-:-:S05]  /*0b00*/  LEA.HI.X R15, R12, R5, R13, 0x1, P3 ;  /* 0x000000050c0f7211 */ /* 0x000fca00018f0c0d */
[----:B------:R1:W-:Y:S02]  /*0b10*/  ST.E.128 desc[UR4][R14.64], RZ ;  /* 0x000000ff0e007985 */ /* 0x0003e4000c101d04 */
.L_x_5962:
[----:B------:R-:W-:Y:S05]  /*0b20*/  BSYNC.RECONVERGENT B0 ;  /* 0x0000000000007941 */ /* 0x000fea0003800200 */
.L_x_5961:
[----:B------:R-:W-:Y:S04]  /*0b30*/  BSSY.RECONVERGENT B0, `(.L_x_5963) ;  /* 0x000000d000007945 */ /* 0x000fe80003800200 */
[----:B------:R-:W-:Y:S05]  /*0b40*/  @P2 BRA `(.L_x_5964) ;  /* 0x00000000002c2947 */ /* 0x000fea0003800000 */
[----:B-1----:R-:W-:Y:S02]  /*0b50*/  IADD3 R14, P2, PT, R0, 0x20, RZ ;  /* 0x00000020000e7810 */ /* 0x002fe40007f5e0ff */
        /* <DEDUP_REMOVED lines=10> */
.L_x_5964:
[----:B------:R-:W-:Y:S05]  /*0c00*/  BSYNC.RECONVERGENT B0 ;  /* 0x0000000000007941 */ /* 0x000fea0003800200 */
.L_x_5963:
        /* <DEDUP_REMOVED lines=12> */
.L_x_5966:
[----:B------:R-:W-:Y:S05]  /*0cd0*/  BSYNC.RECONVERGENT B0 ;  /* 0x0000000000007941 */ /* 0x000fea0003800200 */
.L_x_5965:
[----:B---3--:R-:W-:Y:S01]  /*0ce0*/  MOV R2, R19 ;  /* 0x0000001300027202 */ /* 0x008fe20000000f00 */
[----:B------:R-:W-:Y:S01]  /*0cf0*/  @!P6 ST.E desc[UR4][R10.64], R18 ;  /* 0x000000120a00e985 */ /* 0x000fe2000c101904 */
[----:B------:R-:W-:-:S03]  /*0d00*/  MOV R3, 0x0 ;  /* 0x0000000000037802 */ /* 0x000fc60000000f00 */
[----:B------:R-:W-:Y:S04]  /*0d10*/  @!P5 ST.E desc[UR4][R10.64+0x40], R17 ;  /* 0x000040110a00d985 */ /* 0x000fe8000c101904 */
[----:B------:R1:W-:Y:S02]  /*0d20*/  @!P4 ST.E desc[UR4][R10.64+0x80], R16 ;  /* 0x000080100a00c985 */ /* 0x0003e4000c101904 */
[----:B-12---:R-:W-:Y:S05]  /*0d30*/  @P0 RET.REL.NODEC R2 `(_ZN5flash24flash_fwd_splitkv_kernelI23Flash_fwd_kernel_traitsILi64ELi64ELi256ELi4ELb0ELb0EN7cutlass6half_tE19Flash_kernel_traitsILi64ELi64ELi256ELi4ES3_EELb0ELb1ELb0ELb0ELb1ELb0ELb0ELb0EEEvNS_16Flash_fwd_paramsE) ;  /* 0xfffffff002b00950 */ /* 0x006fea0003c3ffff */
[----:B------:R-:W-:Y:S02]  /*0d40*/  MOV R0, 0x7f800000 ;  /* 0x7f80000000007802 */ /* 0x000fe40000000f00 */
[----:B------:R-:W-:Y:S02]  /*0d50*/  MOV R2, R19 ;  /* 0x0000001300027202 */ /* 0x000fe40000000f00 */
[----:B------:R-:W-:Y:S01]  /*0d60*/  MOV R3, 0x0 ;  /* 0x0000000000037802 */ /* 0x000fe20000000f00 */
[----:B------:R1:W-:Y:S03]  /*0d70*/  ST.E desc[UR4][R10.64+0xc0], R0 ;  /* 0x0000c0000a007985 */ /* 0x0003e6000c101904 */
[----:B-1----:R-:W-:Y:S05]  /*0d80*/  RET.REL.NODEC R2 `(_ZN5flash24flash_fwd_splitkv_kernelI23Flash_fwd_kernel_traitsILi64ELi64ELi256ELi4ELb0ELb0EN7cutlass6half_tE19Flash_kernel_traitsILi64ELi64ELi256ELi4ES3_EELb0ELb1ELb0ELb0ELb1ELb0ELb0ELb0EEEvNS_16Flash_fwd_paramsE) ;  /* 0xfffffff0029c7950 */ /* 0x002fea0003c3ffff */
.L_x_5960:
        /* <DEDUP_REMOVED lines=15> */
[----:B------:R-:W2:Y:S04]  /*0e80*/  LD.E.64 R6, desc[UR4][R134.64+0x168] ;  /* 0x0001680486067980 */ /* 0x000ea8000c101b00 */
[----:B------:R-:W3:Y:S04]  /*0e90*/  LD.E.64 R10, desc[UR4][R134.64+0x38] ;  /* 0x00003804860a7980 */ /* 0x000ee8000c101b00 */
[----:B------:R-:W3:Y:S01]  /*0ea0*/  LD.E R14, desc[UR4][R134.64+0x68] ;  /* 0x00006804860e7980 */ /* 0x000ee2000c101900 */
[----:B------:R-:W-:-:S03]  /*0eb0*/  LEA R16, R220, 0xffffff00, 0x8 ;  /* 0xffffff00dc107811 */ /* 0x000fc600078e40ff */
[----:B------:R-:W3:Y:S01]  /*0ec0*/  LD.E.64 R12, desc[UR4][R134.64+0x28] ;  /* 0x00002804860c7980 */ /* 0x000ee2000c101b00 */
[----:B------:R-:W-:-:S03]  /*0ed0*/  IABS R4, R16 ;  /* 0x0000001000047213 */ /* 0x000fc60000000000 */
[----:B------:R-:W5:Y:S04]  /*0ee0*/  LD.E.64 R24, desc[UR4][R134.64+0x58] ;  /* 0x0000580486187980 */ /* 0x000f68000c101b00 */
[----:B------:R-:W5:Y:S01]  /*0ef0*/  LD.E.64 R210, desc[UR4][R134.64+0x40] ;  /* 0x0000400486d27980 */ /* 0x000f62000c101b00 */
[----:B----4-:R-:W-:-:S04]  /*0f00*/  IABS R5, R9 ;  /* 0x0000000900057213 */ /* 0x010fc80000000000 */
[----:B-1----:R-:W1:Y:S08]  /*0f10*/  I2F.RP R2, R5 ;  /* 0x0000000500027306 */ /* 0x002e700000209400 */
        /* <DEDUP_REMOVED lines=33> */
[----:B---3--:R-:W-:Y:S01]  /*1130*/  MOV R19, R11 ;  /* 0x0000000b00137202 */ /* 0x008fe20000000f00 */
[----:B------:R-:W-:Y:S02]  /*1140*/  IMAD.MOV.U32 R18, RZ, RZ, R10 ;  /* 0x000000ffff127224 */ /* 0x000fe400078e000a */
[----:B------:R3:W-:Y:S04]  /*1150*/  STL.64 [R1+0x28], R10 ;  /* 0x0000280a01007387 */ /* 0x0007e80000100a00 */
[----:B---3--:R-:W3:Y:S01]  /*1160*/  LD.E.64 R10, desc[UR4][R134.64+0x50] ;  /* 0x00005004860a7980 */ /* 0x008ee2000c101b00 */
        /* <DEDUP_REMOVED lines=42> */
[----:B------:R-:W-:-:S04]  /*1410*/  IMAD.WIDE.U32 R2, R0, R10, R2 ;  /* 0x0000000a00027225 */ /* 0x000fc800078e0002 */
[----:B------:R-:W-:Y:S02]  /*1420*/  IMAD R6, R10, R5, R4 ;  /* 0x000000050a067224 */ /* 0x000fe400078e0204 */
[----:B------:R-:W-:-:S04]  /*1430*/  IMAD.WIDE.U32 R4, R12, R8, RZ ;  /* 0x000000080c047225 */ /* 0x000fc800078e00ff */
[----:B------:R-:W-:Y:S01]  /*1440*/  IMAD R0, R12, R17, R7 ;  /* 0x000000110c007224 */ /* 0x000fe200078e0207 */
[----:B------:R-:W-:Y:S01]  /*1450*/  IADD3 R22, PT, PT, R3, R6, RZ ;  /* 0x0000000603167210 */ /* 0x000fe20007ffe0ff */
[----:B------:R-:W-:Y:S01]  /*1460*/  IMAD.MOV.U32 R8, RZ, RZ, R2 ;  /* 0x000000ffff087224 */ /* 0x000fe200078e0002 */
[----:B------:R-:W-:Y:S01]  /*1470*/  MOV R6, R4 ;  /* 0x0000000400067202 */ /* 0x000fe20000000f00 */
[----:B------:R-:W-:Y:S01]  /*1480*/  IMAD.IADD R7, R5, 0x1, R0 ;  /* 0x0000000105077824 */ /* 0x000fe200078e0200 */
[----:B------:R-:W-:Y:S05]  /*1490*/  BRA `(.L_x_5969) ;  /* 0x0000000400547947 */ /* 0x000fea0003800000 */
.L_x_5968:
[----:B------:R-:W4:Y:S04]  /*14a0*/  LD.E R14, desc[UR4][R134.64+0x68] ;  /* 0x00006804860e7980 */ /* 0x000f28000c101900 */
[----:B-1----:R-:W2:Y:S01]  /*14b0*/  LD.E.64 R2, desc[UR4][R134.64+0x38] ;  /* 0x0000380486027980 */ /* 0x002ea2000c101b00 */
[----:B------:R-:W-:-:S03]  /*14c0*/  ISETP.NE.AND P3, PT, R13, -0x1, PT ;  /* 0xffffffff0d00780c */ /* 0x000fc60003f65270 */
[----:B------:R-:W2:Y:S04]  /*14d0*/  LD.E.64 R210, desc[UR4][R134.64+0x40] ;  /* 0x0000400486d27980 */ /* 0x000ea8000c101b00 */
[----:B------:R-:W2:Y:S04]  /*14e0*/  LD.E.64 R18, desc[UR4][R134.64+0x50] ;  /* 0x0000500486127980 */ /* 0x000ea8000c101b00 */
[----:B------:R1:W5:Y:S04]  /*14f0*/  LD.E.64 R24, desc[UR4][R134.64+0x58] ;  /* 0x0000580486187980 */ /* 0x000368000c101b00 */
[----:B------:R-:W2:Y:S04]  /*1500*/  @!P3 LD.E.64 R10, desc[UR4][R134.64+0x20] ;  /* 0x00002004860ab980 */ /* 0x000ea8000c101b00 */
[----:B------:R-:W2:Y:S01]  /*1510*/  @!P3 LD.E.64 R16, desc[UR4][R134.64+0x28] ;  /* 0x000028048610b980 */ /* 0x000ea2000c101b00 */
[----:B---3--:R-:W-:Y:S01]  /*1520*/  IABS R5, R27 ;  /* 0x0000001b00057213 */ /* 0x008fe20000000000 */
[----:B------:R-:W-:Y:S01]  /*1530*/  @P3 IMAD.IADD R7, R12, 0x1, R13 ;  /* 0x000000010c073824 */ /* 0x000fe200078e020d */
[----:B------:R-:W-:-:S02]  /*1540*/  LEA R15, R220, 0xffffff00, 0x8 ;  /* 0xffffff00dc0f7811 */ /* 0x000fc400078e40ff */
[----:B------:R-:W-:Y:S02]  /*1550*/  MOV R202, RZ ;  /* 0x000000ff00ca7202 */ /* 0x000fe40000000f00 */
[----:B------:R-:W-:Y:S02]  /*1560*/  MOV R201, RZ ;  /* 0x000000ff00c97202 */ /* 0x000fe40000000f00 */
[----:B----4-:R-:W-:-:S04]  /*1570*/  IABS R0, R14 ;  /* 0x0000000e00007213 */ /* 0x010fc80000000000 */
[----:B------:R-:W-:Y:S01]  /*1580*/  MOV R8, R0 ;  /* 0x0000000000087202 */ /* 0x000fe20000000f00 */
[----:B--2---:R2:W-:Y:S01]  /*1590*/  STL.64 [R1+0x28], R2 ;  /* 0x0000280201007387 */ /* 0x0045e20000100a00 */
        /* <DEDUP_REMOVED lines=16> */
[----:B------:R-:W-:-:S03]  /*16a0*/  @!P3 IMAD R2, R21, R12, RZ ;  /* 0x0000000c1502b224 */ /* 0x000fc600078e02ff */
        /* <DEDUP_REMOVED lines=10> */
[----:B------:R-:W-:Y:S01]  /*1750*/  @P3 IMAD R8, R21, R7, RZ ;  /* 0x0000000715083224 */ /* 0x000fe200078e02ff */
[----:B------:R-:W-:Y:S01]  /*1760*/  @!P3 IADD3 R0, PT, PT, R5, R11, RZ ;  /* 0x0000000b0500b210 */ /* 0x000fe20007ffe0ff */
[----:B------:R-:W-:Y:S01]  /*1770*/  @P3 IMAD.WIDE.U32 R2, R20, R7, RZ ;  /* 0x0000000714023225 */ /* 0x000fe200078e00ff */
[----:B------:R-:W-:Y:S02]  /*1780*/  LOP3.LUT R5, R27, R14, RZ, 0x3c, !PT ;  /* 0x0000000e1b057212 */ /* 0x000fe400078e3cff */
[----:B------:R-:W-:Y:S01]  /*1790*/  @!P2 IADD3 R6, PT, PT, R6, 0x1, RZ ;  /* 0x000000010606a810 */ /* 0x000fe20007ffe0ff */
[----:B------:R-:W-:Y:S01]  /*17a0*/  @P3 IMAD.IADD R0, R3, 0x1, R8 ;  /* 0x0000000103003824 */ /* 0x000fe200078e0208 */
[----:B------:R-:W-:Y:S02]  /*17b0*/  @P3 MOV R4, R2 ;  /* 0x0000000200043202 */ /* 0x000fe40000000f00 */
[----:B------:R-:W-:Y:S02]  /*17c0*/  ISETP.GE.AND P1, PT, R5, RZ, PT ;  /* 0x000000ff0500720c */ /* 0x000fe40003f26270 */
[----:B------:R-:W-:Y:S01]  /*17d0*/  ISETP.NE.AND P2, PT, R14, RZ, PT ;  /* 0x000000ff0e00720c */ /* 0x000fe20003f45270 */
[----:B------:R-:W-:Y:S01]  /*17e0*/  @!P3 IMAD R7, R211, R12, RZ ;  /* 0x0000000cd307b224 */ /* 0x000fe200078e02ff */
[----:B------:R-:W-:Y:S01]  /*17f0*/  @!P3 SHF.R.S32.HI R5, RZ, 0x1f, R12 ;  /* 0x0000001fff05b819 */ /* 0x000fe2000001140c */
[----:B------:R-:W-:Y:S01]  /*1800*/  IMAD.MOV.U32 R2, RZ, RZ, R4 ;  /* 0x000000ffff027224 */ /* 0x000fe200078e0004 */
[----:B------:R-:W-:-:S02]  /*1810*/  MOV R3, R0 ;  /* 0x0000000000037202 */ /* 0x000fc40000000f00 */
[----:B------:R-:W-:Y:S01]  /*1820*/  @P4 IADD3 R6, PT, PT, R6, 0x1, RZ ;  /* 0x0000000106064810 */ /* 0x000fe20007ffe0ff */
[-C--:B------:R-:W-:Y:S02]  /*1830*/  IMAD R8, R21, R15.reuse, RZ ;  /* 0x0000000f15087224 */ /* 0x080fe400078e02ff */
[----:B------:R-:W-:-:S04]  /*1840*/  IMAD.WIDE.U32 R2, R20, R15, R2 ;  /* 0x0000000f14027225 */ /* 0x000fc800078e0002 */
[----:B------:R-:W-:Y:S02]  /*1850*/  @!P3 IMAD R4, R5, R210, R7 ;  /* 0x000000d20504b224 */ /* 0x000fe400078e0207 */
[----:B------:R-:W-:Y:S02]  /*1860*/  IMAD.MOV.U32 R0, RZ, RZ, R6 ;  /* 0x000000ffff007224 */ /* 0x000fe400078e0006 */
[----:B------:R-:W-:Y:S01]  /*1870*/  @!P3 IMAD.WIDE.U32 R6, R210, R12, RZ ;  /* 0x0000000cd206b225 */ /* 0x000fe200078e00ff */
[----:B------:R-:W-:Y:S02]  /*1880*/  IADD3 R5, PT, PT, R3, R8, RZ ;  /* 0x0000000803057210 */ /* 0x000fe40007ffe0ff */
[----:B------:R-:W-:Y:S02]  /*1890*/  @!P1 IADD3 R0, PT, PT, -R0, RZ, RZ ;  /* 0x000000ff00009210 */ /* 0x000fe40007ffe1ff */
[----:B------:R-:W-:Y:S02]  /*18a0*/  @!P3 IADD3 R3, PT, PT, R7, R4, RZ ;  /* 0x000000040703b210 */ /* 0x000fe40007ffe0ff */
[----:B------:R-:W-:Y:S01]  /*18b0*/  @!P2 LOP3.LUT R0, RZ, R14, RZ, 0x33, !PT ;  /* 0x0000000eff00a212 */ /* 0x000fe200078e33ff */
[----:B------:R-:W-:Y:S01]  /*18c0*/  @!P3 IMAD R8, R17, R9, RZ ;  /* 0x000000091108b224 */ /* 0x000fe200078e02ff */
[----:B------:R-:W-:Y:S01]  /*18d0*/  @!P3 SHF.R.S32.HI R7, RZ, 0x1f, R9 ;  /* 0x0000001fff07b819 */ /* 0x000fe20000011409 */
[----:B------:R-:W-:Y:S01]  /*18e0*/  @P3 IMAD.IADD R10, R12, 0x1, R13 ;  /* 0x000000010c0a3824 */ /* 0x000fe200078e020d */
[----:B------:R-:W-:Y:S01]  /*18f0*/  MOV R4, R2 ;  /* 0x0000000200047202 */ /* 0x000fe20000000f00 */
[----:B------:R-:W-:Y:S01]  /*1900*/  @!P3 IMAD.MOV.U32 R2, RZ, RZ, R6 ;  /* 0x000000ffff02b224 */ /* 0x000fe200078e0006 */
[----:B------:R-:W-:Y:S01]  /*1910*/  SHF.R.S32.HI R12, RZ, 0x1f, R0 ;  /* 0x0000001fff0c7819 */ /* 0x000fe20000011400 */
[----:B------:R-:W-:-:S02]  /*1920*/  IMAD R11, R19, R0, RZ ;  /* 0x00000000130b7224 */ /* 0x000fc400078e02ff */
[C---:B------:R-:W-:Y:S02]  /*1930*/  @!P3 IMAD R8, R16.reuse, R7, R8 ;  /* 0x000000071008b224 */ /* 0x040fe400078e0208 */
[----:B------:R-:W-:-:S04]  /*1940*/  @!P3 IMAD.WIDE.U32 R6, R16, R9, R2 ;  /* 0x000000091006b225 */ /* 0x000fc800078e0002 */
[----:B------:R-:W-:-:S04]  /*1950*/  IMAD.WIDE.U32 R4, R18, R0, R4 ;  /* 0x0000000012047225 */ /* 0x000fc800078e0004 */
[-C--:B------:R-:W-:Y:S02]  /*1960*/  @P3 IMAD R0, R211, R10.reuse, RZ ;  /* 0x0000000ad3003224 */ /* 0x080fe400078e02ff */
[----:B------:R-:W-:Y:S01]  /*1970*/  @P3 IMAD.WIDE.U32 R2, R210, R10, RZ ;  /* 0x0000000ad2023225 */ /* 0x000fe200078e00ff */
[----:B------:R-:W-:-:S03]  /*1980*/  @!P3 IADD3 R7, PT, PT, R7, R8, RZ ;  /* 0x000000080707b210 */ /* 0x000fc60007ffe0ff */
[----:B------:R-:W-:Y:S01]  /*1990*/  IMAD R11, R18, R12, R11 ;  /* 0x0000000c120b7224 */ /* 0x000fe200078e020b */
[----:B------:R-:W-:Y:S01]  /*19a0*/  MOV R8, R4 ;  /* 0x0000000400087202 */ /* 0x000fe20000000f00 */
[----:B------:R-:W-:Y:S01]  /*19b0*/  IMAD.MOV.U32 R9, RZ, RZ, RZ ;  /* 0x000000ffff097224 */ /* 0x000fe200078e00ff */
[----:B------:R-:W-:Y:S01]  /*19c0*/  @P3 IADD3 R7, PT, PT, R3, R0, RZ ;  /* 0x0000000003073210 */ /* 0x000fe20007ffe0ff */
[----:B------:R-:W-:Y:S01]  /*19d0*/  IMAD.IADD R22, R5, 0x1, R11 ;  /* 0x0000000105167824 */ /* 0x000fe200078e020b */
[----:B-1----:R-:W-:Y:S02]  /*19e0*/  @P3 MOV R6, R2 ;  /* 0x0000000200063202 */ /* 0x002fe40000000f00 */
.L_x_5969:
[----:B------:R-:W-:Y:S05]  /*19f0*/  BSYNC.RECONVERGENT B0 ;  /* 0x0000000000007941 */ /* 0x000fea0003800200 */
.L_x_5967:
[----:B------:R-:W-:Y:S01]  /*1a00*/  ISETP.NE.AND P1, PT, R28, -0x1, PT ;  /* 0xffffffff1c00780c */ /* 0x000fe20003f25270 */
[----:B------:R-:W2:Y:S04]  /*1a10*/  LDL R37, [R1+0x28] ;  /* 0x0000280001257983 */ /* 0x000ea80000100800 */
[----:B------:R-:W3:Y:S04]  /*1a20*/  LDL R40, [R1+0x2c] ;  /* 0x00002c0001287983 */ /* 0x000ee80000100800 */
[----:B------:R-:W4:Y:S04]  /*1a30*/  LD.E.64 R12, desc[UR4][R134.64+0x30] ;  /* 0x00003004860c7980 */ /* 0x000f28000c101b00 */
[----:B------:R-:W4:Y:S04]  /*1a40*/  @!P1 LD.E.64 R16, desc[UR4][R134.64+0x18] ;  /* 0x0000180486109980 */ /* 0x000f28000c101b00 */
[----:B------:R-:W4:Y:S04]  /*1a50*/  LD.E.64 R18, desc[UR4][R134.64+0x8] ;  /* 0x0000080486127980 */ /* 0x000f28000c101b00 */
[----:B------:R-:W4:Y:S04]  /*1a60*/  LD.E.64 R20, desc[UR4][R134.64+0x48] ;  /* 0x0000480486147980 */ /* 0x000f28000c101b00 */
[----:B------:R-:W4:Y:S01]  /*1a70*/  LD.E.64 R10, desc[UR4][R134.64] ;  /* 0x00000004860a7980 */ /* 0x000f22000c101b00 */
[----:B------:R-:W-:-:S03]  /*1a80*/  IABS R4, R14 ;  /* 0x0000000e00047213 */ /* 0x000fc60000000000 */
[----:B------:R-:W5:Y:S01]  /*1a90*/  LD.E.64 R38, desc[UR4][R134.64+0x10] ;  /* 0x0000100486267980 */ /* 0x000f62000c101b00 */
        /* <DEDUP_REMOVED lines=14> */
[----:B------:R-:W-:Y:S01]  /*1b80*/  ISETP.GT.U32.AND P3, PT, R4, R2, PT ;  /* 0x000000020400720c */ /* 0x000fe20003f64070 */
[----:B------:R-:W-:-:S12]  /*1b90*/  IMAD.SHL.U32 R116, R208, 0x8, RZ ;  /* 0x00000008d0747824 */ /* 0x000fd800078e00ff */
[----:B------:R-:W-:-:S05]  /*1ba0*/  @!P3 IMAD.IADD R2, R2, 0x1, -R4 ;  /* 0x000000010202b824 */ /* 0x000fca00078e0a04 */
[----:B------:R-:W-:Y:S02]  /*1bb0*/  ISETP.GE.U32.AND P2, PT, R2, R4, PT ;  /* 0x000000040200720c */ /* 0x000fe40003f46070 */
[----:B------:R-:W-:-:S04]  /*1bc0*/  LOP3.LUT R2, R27, R14, RZ, 0x3c, !PT ;  /* 0x0000000e1b027212 */ /* 0x000fc800078e3cff */
[----:B------:R-:W-:Y:S01]  /*1bd0*/  ISETP.GE.AND P4, PT, R2, RZ, PT ;  /* 0x000000ff0200720c */ /* 0x000fe20003f86270 */
[-C--:B-----5:R-:W-:Y:S01]  /*1be0*/  IMAD R2, R9, R210.reuse, RZ ;  /* 0x000000d209027224 */ /* 0x0a0fe200078e02ff */
[----:B------:R-:W-:Y:S01]  /*1bf0*/  ISETP.NE.AND P5, PT, R14, RZ, PT ;  /* 0x000000ff0e00720c */ /* 0x000fe20003fa5270 */
[----:B------:R-:W-:Y:S02]  /*1c00*/  @!P3 VIADD R0, R0, 0x1 ;  /* 0x000000010000b836 */ /* 0x000fe40000000000 */
[C---:B------:R-:W-:Y:S01]  /*1c10*/  IMAD R4, R15.reuse, R211, R2 ;  /* 0x000000d30f047224 */ /* 0x040fe200078e0202 */
[C---:B------:R-:W-:Y:S01]  /*1c20*/  LOP3.LUT R221, R116.reuse, 0x38, RZ, 0xc0, !PT ;  /* 0x0000003874dd7812 */ /* 0x040fe200078ec0ff */
[----:B------:R-:W-:Y:S01]  /*1c30*/  IMAD.WIDE.U32 R2, R15, R210, RZ ;  /* 0x000000d20f027225 */ /* 0x000fe200078e00ff */
[----:B------:R-:W-:-:S03]  /*1c40*/  LOP3.LUT R30, R116, 0x1c0, RZ, 0xc0, !PT ;  /* 0x000001c0741e7812 */ /* 0x000fc600078ec0ff */
[----:B------:R-:W-:Y:S01]  /*1c50*/  @P2 VIADD R0, R0, 0x1 ;  /* 0x0000000100002836 */ /* 0x000fe20000000000 */
[----:B------:R-:W-:Y:S01]  /*1c60*/  IADD3 R15, P3, P2, R2, R6, R221 ;  /* 0x00000006020f7210 */ /* 0x000fe20007a7e0dd */
[----:B------:R-:W-:Y:S02]  /*1c70*/  IMAD.IADD R3, R3, 0x1, R4 ;  /* 0x0000000103037824 */ /* 0x000fe400078e0204 */
[----:B------:R-:W-:-:S03]  /*1c80*/  @!P4 IMAD.MOV R0, RZ, RZ, -R0 ;  /* 0x000000ffff00c224 */ /* 0x000fc600078e0a00 */
[----:B------:R-:W-:Y:S02]  /*1c90*/  IADD3.X R23, PT, PT, R3, R7, RZ, P3, P2 ;  /* 0x0000000703177210 */ /* 0x000fe40001fe44ff */
[----:B------:R-:W-:Y:S02]  /*1ca0*/  LOP3.LUT R3, R30, 0x38, R208, 0xf8, !PT ;  /* 0x000000381e037812 */ /* 0x000fe400078ef8d0 */
[----:B------:R-:W-:Y:S02]  /*1cb0*/  @!P5 LOP3.LUT R0, RZ, R14, RZ, 0x33, !PT ;  /* 0x0000000eff00d212 */ /* 0x000fe400078e33ff */
[----:B------:R-:W-:Y:S02]  /*1cc0*/  LOP3.LUT R6, R116, 0x1e00, RZ, 0xc0, !PT ;  /* 0x00001e0074067812 */ /* 0x000fe400078ec0ff */
[----:B------:R-:W-:Y:S02]  /*1cd0*/  LOP3.LUT R3, R3, R221, RZ, 0x3c, !PT ;  /* 0x000000dd03037212 */ /* 0x000fe400078e3cff */
[----:B------:R-:W-:Y:S01]  /*1ce0*/  IADD3 R4, P2, PT, R221, R8, RZ ;  /* 0x00000008dd047210 */ /* 0x000fe20007f5e0ff */
[----:B------:R-:W-:Y:S01]  /*1cf0*/  IMAD R8, R25, R0, RZ ;  /* 0x0000000019087224 */ /* 0x000fe200078e02ff */
[----:B------:R-:W-:-:S02]  /*1d00*/  SHF.R.S32.HI R9, RZ, 0x1f, R0 ;  /* 0x0000001fff097819 */ /* 0x000fc40000011400 */
[----:B------:R-:W-:Y:S01]  /*1d10*/  LOP3.LUT R229, R3, R6, RZ, 0xfc, !PT ;  /* 0x0000000603e57212 */ /* 0x000fe200078efcff */
[----:B------:R-:W-:Y:S01]  /*1d20*/  IMAD.WIDE.U32 R6, R24, R0, RZ ;  /* 0x0000000018067225 */ /* 0x000fe200078e00ff */
[----:B------:R-:W-:-:S03]  /*1d30*/  SHF.R.U32.HI R2, RZ, 0x3, R208 ;  /* 0x00000003ff027819 */ /* 0x000fc600000116d0 */
[----:B------:R-:W-:Y:S02]  /*1d40*/  IMAD.X R5, RZ, RZ, R22, P2 ;  /* 0x000000ffff057224 */ /* 0x000fe400010e0616 */
[----:B------:R-:W-:Y:S01]  /*1d50*/  IMAD R0, R9, R24, R8 ;  /* 0x0000001809007224 */ /* 0x000fe200078e0208 */
[----:B------:R-:W-:-:S03]  /*1d60*/  IADD3 R34, P2, PT, R15, R6, RZ ;  /* 0x000000060f227210 */ /* 0x000fc60007f5e0ff */
[----:B------:R-:W-:Y:S02]  /*1d70*/  IMAD.IADD R15, R7, 0x1, R0 ;  /* 0x00000001070f7824 */ /* 0x000fe400078e0200 */
[C---:B------:R-:W-:Y:S02]  /*1d80*/  VIADD R31, R2.reuse, 0x10 ;  /* 0x00000010021f7836 */ /* 0x040fe40000000000 */
[C---:B------:R-:W-:Y:S01]  /*1d90*/  VIADD R32, R2.reuse, 0x20 ;  /* 0x0000002002207836 */ /* 0x040fe20000000000 */
[----:B------:R1:W-:Y:S01]  /*1da0*/  STL [R1+0x44], R30 ;  /* 0x0000441e01007387 */ /* 0x0003e20000100800 */
[----:B------:R-:W1:Y:S01]  /*1db0*/  S2UR UR6, SR_CgaCtaId ;  /* 0x00000000000679c3 */ /* 0x000e620000008800 */
[----:B------:R-:W-:Y:S02]  /*1dc0*/  IMAD.X R35, R23, 0x1, R15, P2 ;  /* 0x0000000117237824 */ /* 0x000fe400010e060f */
[----:B-1----:R-:W-:Y:S01]  /*1dd0*/  VIADD R30, R2, 0x30 ;  /* 0x00000030021e7836 */ /* 0x002fe20000000000 */
[----:B------:R-:W-:-:S02]  /*1de0*/  UMOV UR7, 0x400 ;  /* 0x0000040000077882 */ /* 0x000fc40000000000 */
[----:B------:R-:W-:-:S06]  /*1df0*/  ULEA UR6, UR6, UR7, 0x18 ;  /* 0x0000000706067291 */ /* 0x000fcc000f8ec0ff */
[----:B------:R-:W-:-:S04]  /*1e00*/  IMAD.U32 R222, RZ, RZ, UR6 ;  /* 0x00000006ffde7e24 */ /* 0x000fc8000f8e00ff */
[----:B------:R-:W-:Y:S02]  /*1e10*/  IMAD R229, R229, 0x2, R222 ;  /* 0x00000002e5e57824 */ /* 0x000fe400078e02de */
[----:B--2---:R-:W-:-:S04]  /*1e20*/  IMAD.WIDE.U32 R4, R2, R37, R4 ;  /* 0x0000002502047225 */ /* 0x004fc800078e0004 */
[----:B---3--:R-:W-:Y:S02]  /*1e30*/  IMAD R3, R40, R2, RZ ;  /* 0x0000000228037224 */ /* 0x008fe400078e02ff */
[----:B----4-:R-:W-:-:S04]  /*1e40*/  @P1 IMAD.WIDE.U32 R6, R12, R28, RZ ;  /* 0x0000001c0c061225 */ /* 0x010fc800078e00ff */
[-C--:B------:R-:W-:Y:S02]  /*1e50*/  @!P1 IMAD R0, R17, R29.reuse, RZ ;  /* 0x0000001d11009224 */ /* 0x080fe400078e02ff */
[----:B------:R-:W-:-:S04]  /*1e60*/  @!P1 IMAD.WIDE.U32 R8, R16, R29, RZ ;  /* 0x0000001d10089225 */ /* 0x000fc800078e00ff */
[----:B------:R-:W-:Y:S02]  /*1e70*/  IMAD.IADD R5, R5, 0x1, R3 ;  /* 0x0000000105057824 */ /* 0x000fe400078e0203 */
[----:B------:R-:W-:Y:S02]  /*1e80*/  @!P1 IMAD.IADD R3, R9, 0x1, R0 ;  /* 0x0000000109039824 */ /* 0x000fe400078e0200 */
[----:B------:R-:W-:Y:S02]  /*1e90*/  @!P1 IMAD.MOV.U32 R0, RZ, RZ, R8 ;  /* 0x000000ffff009224 */ /* 0x000fe400078e0008 */
[----:B------:R-:W-:Y:S02]  /*1ea0*/  @P1 IMAD.MOV.U32 R0, RZ, RZ, R6 ;  /* 0x000000ffff001224 */ /* 0x000fe400078e0006 */
[----:B------:R-:W-:Y:S02]  /*1eb0*/  @P1 IMAD R14, R13, R28, RZ ;  /* 0x0000001c0d0e1224 */ /* 0x000fe400078e02ff */
[----:B------:R-:W-:Y:S01]  /*1ec0*/  IMAD.IADD R16, R118, 0x1, -R26 ;  /* 0x0000000176107824 */ /* 0x000fe200078e0a1a */
[----:B------:R-:W-:Y:S01]  /*1ed0*/  LEA R24, P3, R4, R18, 0x1 ;  /* 0x0000001204187211 */ /* 0x000fe200078608ff */
[----:B------:R-:W-:Y:S01]  /*1ee0*/  @P1 IMAD.IADD R3, R7, 0x1, R14 ;  /* 0x0000000107031824 */ /* 0x000fe200078e020e */
[----:B------:R-:W-:-:S02]  /*1ef0*/  IADD3 R6, P4, PT, R221, R0, RZ ;  /* 0x00000000dd067210 */ /* 0x000fc40007f9e0ff */
[-C--:B------:R-:W-:Y:S02]  /*1f00*/  ISETP.GE.AND P5, PT, R31, R16.reuse, PT ;  /* 0x000000101f00720c */ /* 0x080fe40003fa6270 */
[----:B------:R-:W-:Y:S01]  /*1f10*/  LEA.HI.X R25, R4, R19, R5, 0x1, P3 ;  /* 0x0000001304197211 */ /* 0x000fe200018f0c05 */
[----:B------:R-:W-:Y:S01]  /*1f20*/  IMAD.X R7, RZ, RZ, R3, P4 ;  /* 0x000000ffff077224 */ /* 0x000fe200020e0603 */
[-C--:B------:R-:W-:Y:S01]  /*1f30*/  ISETP.GE.AND P3, PT, R32, R16.reuse, PT ;  /* 0x000000102000720c */ /* 0x080fe20003f66270 */
[----:B------:R-:W-:Y:S01]  /*1f40*/  IMAD.MOV.U32 R3, RZ, RZ, RZ ;  /* 0x000000ffff037224 */ /* 0x000fe200078e00ff */
[-C--:B------:R-:W-:Y:S02]  /*1f50*/  ISETP.GE.AND P4, PT, R30, R16.reuse, PT ;  /* 0x000000101e00720c */ /* 0x080fe40003f86270 */
[----:B------:R-:W-:Y:S01]  /*1f60*/  ISETP.GE.AND P6, PT, R2, R16, PT ;  /* 0x000000100200720c */ /* 0x000fe20003fc6270 */
[----:B------:R-:W-:Y:S01]  /*1f70*/  IMAD.WIDE.U32 R8, R224, 0x40, R2 ;  /* 0x00000040e0087825 */ /* 0x000fe200078e0002 */
[----:B------:R-:W-:Y:S03]  /*1f80*/  STL [R1+0x10], R24 ;  /* 0x0000101801007387 */ /* 0x000fe60000100800 */
[----:B------:R-:W-:Y:S01]  /*1f90*/  @!P1 IMAD.MOV.U32 R4, RZ, RZ, R12 ;  /* 0x000000ffff049224 */ /* 0x000fe200078e000c */
[----:B------:R-:W-:Y:S01]  /*1fa0*/  @!P5 IADD3 R0, P2, PT, R8, 0x10, RZ ;  /* 0x000000100800d810 */ /* 0x000fe20007f5e0ff */
[----:B------:R-:W-:-:S02]  /*1fb0*/  @!P1 IMAD.MOV.U32 R5, RZ, RZ, R13 ;  /* 0x000000ffff059224 */ /* 0x000fc400078e000d */
[-C--:B------:R-:W-:Y:S02]  /*1fc0*/  IMAD R14, R21, R27.reuse, RZ ;  /* 0x0000001b150e7224 */ /* 0x080fe400078e02ff */
[----:B------:R-:W-:Y:S01]  /*1fd0*/  IMAD.WIDE.U32 R6, R20, R27, R6 ;  /* 0x0000001b14067225 */ /* 0x000fe200078e0006 */
[----:B------:R-:W-:Y:S03]  /*1fe0*/  STL [R1+0x4], R25 ;  /* 0x0000041901007387 */ /* 0x000fe60000100800 */
[----:B------:R-:W-:Y:S02]  /*1ff0*/  @P1 IMAD.MOV.U32 R4, RZ, RZ, R12 ;  /* 0x000000ffff041224 */ /* 0x000fe400078e000c */
[----:B------:R-:W-:Y:S01]  /*2000*/  @P1 IMAD.MOV.U32 R5, RZ, RZ, R13 ;  /* 0x000000ffff051224 */ /* 0x000fe200078e000d */
[C---:B------:R-:W-:Y:S01]  /*2010*/  @!P3 IADD3 R3, P1, PT, R8.reuse, 0x20, RZ ;  /* 0x000000200803b810 */ /* 0x040fe20007f3e0ff */
[--C-:B------:R-:W-:Y:S01]  /*2020*/  @!P5 IMAD.X R20, RZ, RZ, R9.reuse, P2 ;  /* 0x000000ffff14d224 */ /* 0x100fe200010e0609 */
[----:B------:R1:W-:Y:S01]  /*2030*/  STL [R1+0x4c], R16 ;  /* 0x00004c1001007387 */ /* 0x0003e20000100800 */
[----:B------:R-:W-:Y:S01]  /*2040*/  IMAD.IADD R7, R7, 0x1, R14 ;  /* 0x0000000107077824 */ /* 0x000fe200078e020e */
[----:B------:R-:W-:Y:S01]  /*2050*/  @!P4 IADD3 R17, P2, PT, R8, 0x30, RZ ;  /* 0x000000300811c810 */ /* 0x000fe20007f5e0ff */
[----:B------:R-:W-:-:S02]  /*2060*/  @!P3 IMAD.X R22, RZ, RZ, R9, P1 ;  /* 0x000000ffff16b224 */ /* 0x000fc400008e0609 */
[--C-:B------:R-:W-:Y:S02]  /*2070*/  @!P5 IMAD.MOV.U32 R12, RZ, RZ, R6.reuse ;  /* 0x000000ffff0cd224 */ /* 0x100fe400078e0006 */
[----:B------:R-:W-:Y:S02]  /*2080*/  @!P5 IMAD.MOV.U32 R13, RZ, RZ, R7 ;  /* 0x000000ffff0dd224 */ /* 0x000fe400078e0007 */
[----:B------:R-:W-:Y:S02]  /*2090*/  @!P5 IMAD R20, R20, R4, RZ ;  /* 0x000000041414d224 */ /* 0x000fe400078e02ff */
[----:B------:R-:W-:Y:S02]  /*20a0*/  @!P4 IMAD.X R23, RZ, RZ, R9, P2 ;  /* 0x000000ffff17c224 */ /* 0x000fe400010e0609 */
[----:B------:R-:W-:Y:S02]  /*20b0*/  @!P3 IMAD.MOV.U32 R14, RZ, RZ, R6 ;  /* 0x000000ffff0eb224 */ /* 0x000fe400078e0006 */
[----:B------:R-:W-:-:S02]  /*20c0*/  @!P3 IMAD.MOV.U32 R15, RZ, RZ, R7 ;  /* 0x000000ffff0fb224 */ /* 0x000fc400078e0007 */
[----:B------:R-:W-:Y:S02]  /*20d0*/  @!P4 IMAD.MOV.U32 R18, RZ, RZ, R6 ;  /* 0x000000ffff12c224 */ /* 0x000fe400078e0006 */
[----:B------:R-:W-:Y:S02]  /*20e0*/  @!P4 IMAD.MOV.U32 R19, RZ, RZ, R7 ;  /* 0x000000ffff13c224 */ /* 0x000fe400078e0007 */
[----:B-1----:R-:W-:-:S04]  /*20f0*/  @!P6 IMAD R16, R9, R4, RZ ;  /* 0x000000040910e224 */ /* 0x002fc800078e02ff */
[C---:B------:R-:W-:Y:S02]  /*2100*/  @!P6 IMAD R21, R8.reuse, R5, R16 ;  /* 0x000000050815e224 */ /* 0x040fe400078e0210 */
[----:B------:R-:W-:-:S04]  /*2110*/  @!P6 IMAD.WIDE.U32 R8, R8, R4, R6 ;  /* 0x000000040808e225 */ /* 0x000fc800078e0006 */
[----:B------:R-:W-:Y:S02]  /*2120*/  @!P3 IMAD R16, R22, R4, RZ ;  /* 0x000000041610b224 */ /* 0x000fe400078e02ff */
[-C--:B------:R-:W-:Y:S02]  /*2130*/  @!P5 IMAD R20, R5, R0.reuse, R20 ;  /* 0x000000000514d224 */ /* 0x080fe400078e0214 */
[----:B------:R-:W-:-:S04]  /*2140*/  @!P5 IMAD.WIDE.U32 R6, R4, R0, R12 ;  /* 0x000000000406d225 */ /* 0x000fc800078e000c */
[----:B------:R-:W-:Y:S02]  /*2150*/  @!P4 IMAD R0, R23, R4, RZ ;  /* 0x000000041700c224 */ /* 0x000fe400078e02ff */
[-C--:B------:R-:W-:Y:S01]  /*2160*/  @!P3 IMAD R22, R5, R3.reuse, R16 ;  /* 0x000000030516b224 */ /* 0x080fe200078e0210 */
[----:B------:R-:W-:Y:S01]  /*2170*/  @!P6 LEA R16, P2, R8, R10, 0x1 ;  /* 0x0000000a0810e211 */ /* 0x000fe200078408ff */
[----:B------:R-:W-:Y:S02]  /*2180*/  @!P6 IMAD.IADD R9, R9, 0x1, R21 ;  /* 0x000000010909e824 */ /* 0x000fe400078e0215 */
[----:B------:R-:W-:-:S04]  /*2190*/  @!P3 IMAD.WIDE.U32 R12, R4, R3, R14 ;  /* 0x00000003040cb225 */ /* 0x000fc800078e000e */
[----:B------:R-:W-:Y:S02]  /*21a0*/  @!P5 IMAD.IADD R3, R7, 0x1, R20 ;  /* 0x000000010703d824 */ /* 0x000fe400078e0214 */
[-C--:B------:R-:W-:Y:S02]  /*21b0*/  @!P4 IMAD R7, R5, R17.reuse, R0 ;  /* 0x000000110507c224 */ /* 0x080fe400078e0200 */
[----:B------:R-:W-:Y:S01]  /*21c0*/  @!P4 IMAD.WIDE.U32 R4, R4, R17, R18 ;  /* 0x000000110404c225 */ /* 0x000fe200078e0012 */
[-C--:B------:R-:W-:Y:S02]  /*21d0*/  @!P6 LEA.HI.X R17, R8, R11.reuse, R9, 0x1, P2 ;  /* 0x0000000b0811e211 */ /* 0x080fe400010f0c09 */
[-C--:B------:R-:W-:Y:S01]  /*21e0*/  @!P3 LEA R8, P2, R12, R10.reuse, 0x1 ;  /* 0x0000000a0c08b211 */ /* 0x080fe200078408ff */
[----:B------:R-:W-:Y:S01]  /*21f0*/  @!P3 IMAD.IADD R0, R13, 0x1, R22 ;  /* 0x000000010d00b824 */ /* 0x000fe200078e0216 */
[----:B------:R-:W-:Y:S01]  /*2200*/  @!P5 LEA R14, P1, R6, R10, 0x1 ;  /* 0x0000000a060ed211 */ /* 0x000fe200078208ff */
[----:B------:R-:W-:Y:S01]  /*2210*/  @!PT LDS RZ, [RZ] ;  /* 0x00000000fffff984 */ /* 0x000fe20000000800 */
[----:B------:R-:W-:Y:S01]  /*2220*/  @!PT LDS RZ, [RZ] ;  /* 0x00000000fffff984 */ /* 0x000fe20000000800 */
[----:B------:R-:W-:Y:S01]  /*2230*/  @!PT LDS RZ, [RZ] ;  /* 0x00000000fffff984 */ /* 0x000fe20000000800 */
[----:B------:R-:W-:Y:S03]  /*2240*/  @!P6 LDGSTS.E.BYPASS.LTC128B.128 [R229], desc[UR4][R16.64] ;  /* 0x0000000010e5efae */ /* 0x000fe6000b981a04 */
[-C--:B------:R-:W-:Y:S01]  /*2250*/  @!P3 LEA.HI.X R9, R12, R11.reuse, R0, 0x1, P2 ;  /* 0x0000000b0c09b211 */ /* 0x080fe200010f0c00 */
[----:B------:R-:W-:Y:S01]  /*2260*/  IMAD R0, R220, -0x100, R117 ;  /* 0xffffff00dc007824 */ /* 0x000fe200078e0275 */
[----:B------:R-:W-:-:S03]  /*2270*/  @!P5 LEA.HI.X R15, R6, R11, R3, 0x1, P1 ;  /* 0x0000000b060fd211 */ /* 0x000fc600008f0c03 */
[----:B------:R-:W-:Y:S01]  /*2280*/  VIADD R0, R0, 0x100 ;  /* 0x0000010000007836 */ /* 0x000fe20000000000 */
[----:B------:R-:W-:Y:S01]  /*2290*/  @!P4 LEA R6, P1, R4, R10, 0x1 ;  /* 0x0000000a0406c211 */ /* 0x000fe200078208ff */
[----:B------:R-:W-:Y:S01]  /*22a0*/  @!P4 IMAD.IADD R3, R5, 0x1, R7 ;  /* 0x000000010503c824 */ /* 0x000fe200078e0207 */
[----:B------:R-:W-:Y:S02]  /*22b0*/  @!P5 LDGSTS.E.BYPASS.LTC128B.128 [R229+0x800], desc[UR4][R14.64] ;  /* 0x008000000ee5dfae */ /* 0x000fe4000b981a04 */
[-C--:B------:R-:W-:Y:S02]  /*22c0*/  ISETP.GE.AND P5, PT, R2, R0.reuse, PT ;  /* 0x000000000200720c */ /* 0x080fe40003fa6270 */
[----:B------:R-:W-:Y:S01]  /*22d0*/  @!P4 LEA.HI.X R7, R4, R11, R3, 0x1, P1 ;  /* 0x0000000b0407c211 */ /* 0x000fe200008f0c03 */
[----:B------:R-:W-:Y:S01]  /*22e0*/  @!P3 LDGSTS.E.BYPASS.LTC128B.128 [R229+0x1000], desc[UR4][R8.64] ;  /* 0x0100000008e5bfae */ /* 0x000fe2000b981a04 */
[----:B------:R-:W-:Y:S01]  /*22f0*/  IMAD.SHL.U32 R3, R37, 0x10, RZ ;  /* 0x0000001025037824 */ /* 0x000fe200078e00ff */
[-C--:B------:R-:W-:Y:S01]  /*2300*/  ISETP.GE.AND P3, PT, R31, R0.reuse, PT ;  /* 0x000000001f00720c */ /* 0x080fe20003f66270 */
[----:B------:R-:W-:Y:S01]  /*2310*/  VIADD R28, R2, 0x40 ;  /* 0x00000040021c7836 */ /* 0x000fe20000000000 */
[----:B------:R-:W-:Y:S01]  /*2320*/  ISETP.GE.AND P6, PT, R32, R0, PT ;  /* 0x000000002000720c */ /* 0x000fe20003fc6270 */
[----:B------:R1:W-:Y:S01]  /*2330*/  @!P4 LDGSTS.E.BYPASS.LTC128B.128 [R229+0x1800], desc[UR4][R6.64] ;  /* 0x0180000006e5cfae */ /* 0x0003e2000b981a04 */
[----:B------:R-:W-:-:S02]  /*2340*/  SHF.L.U64.HI R5, R37, 0x4, R40 ;  /* 0x0000000425057819 */ /* 0x000fc40000010228 */
[C---:B------:R-:W-:Y:S02]  /*2350*/  LEA R4, P1, R3.reuse, R24, 0x1 ;  /* 0x0000001803047211 */ /* 0x040fe400078208ff */
[-C--:B------:R-:W-:Y:S02]  /*2360*/  ISETP.GE.AND P2, PT, R28, R0.reuse, PT ;  /* 0x000000001c00720c */ /* 0x080fe40003f46270 */
[----:B------:R-:W-:Y:S02]  /*2370*/  ISETP.GE.AND P4, PT, R30, R0, PT ;  /* 0x000000001e00720c */ /* 0x000fe40003f86270 */
[----:B------:R-:W-:Y:S01]  /*2380*/  LEA.HI.X R5, R3, R25, R5, 0x1, P1 ;  /* 0x0000001903057211 */ /* 0x000fe200008f0c05 */
[----:B------:R-:W-:Y:S02]  /*2390*/  VIADD R36, R2, 0x50 ;  /* 0x0000005002247836 */ /* 0x000fe40000000000 */
[----:B-1----:R-:W-:Y:S02]  /*23a0*/  @!P5 IMAD.MOV.U32 R6, RZ, RZ, R24 ;  /* 0x000000ffff06d224 */ /* 0x002fe400078e0018 */
[----:B------:R-:W-:-:S05]  /*23b0*/  @!P5 IMAD.MOV.U32 R7, RZ, RZ, R25 ;  /* 0x000000ffff07d224 */ /* 0x000fca00078e0019 */
[----:B------:R1:W-:Y:S04]  /*23c0*/  @!P5 LDGSTS.E.BYPASS.LTC128B.128 [R229+0x2000], desc[UR4][R6.64] ;  /* 0x0200000006e5dfae */ /* 0x0003e8000b981a04 */
[----:B------:R-:W-:Y:S01]  /*23d0*/  @!P3 LDGSTS.E.BYPASS.LTC128B.128 [R229+0x2800], desc[UR4][R4.64] ;  /* 0x0280000004e5bfae */ /* 0x000fe2000b981a04 */
[----:B------:R-:W-:-:S04]  /*23e0*/  @!P6 LEA R10, P3, R37, R4, 0x5 ;  /* 0x00000004250ae211 */ /* 0x000fc800078628ff */
[CCC-:B------:R-:W-:Y:S02]  /*23f0*/  @!P6 LEA.HI.X R11, R37.reuse, R5.reuse, R40.reuse, 0x5, P3 ;  /* 0x00000005250be211 */ /* 0x1c0fe400018f2c28 */
[----:B------:R-:W-:Y:S01]  /*2400*/  ISETP.GE.AND P3, PT, R36, R0, PT ;  /* 0x000000002400720c */ /* 0x000fe20003f66270 */
[----:B------:R-:W-:Y:S01]  /*2410*/  @!P2 IMAD R3, R40, 0x60, RZ ;  /* 0x000000602803a824 */ /* 0x000fe200078e02ff */
[C---:B------:R-:W-:Y:S01]  /*2420*/  @!P4 LEA R8, P1, R37.reuse, R4, 0x6 ;  /* 0x000000042508c211 */ /* 0x040fe200078230ff */
[----:B------:R-:W-:Y:S01]  /*2430*/  VIADD R33, R2, 0x60 ;  /* 0x0000006002217836 */ /* 0x000fe20000000000 */
[----:B------:R-:W-:Y:S02]  /*2440*/  @!P6 LDGSTS.E.BYPASS.LTC128B.128 [R229+0x3000], desc[UR4][R10.64] ;  /* 0x030000000ae5efae */ /* 0x000fe4000b981a04 */
[----:B------:R-:W-:Y:S01]  /*2450*/  @!P4 LEA.HI.X R9, R37, R5, R40, 0x6, P1 ;  /* 0x000000052509c211 */ /* 0x000fe200008f3428 */
[----:B-1----:R-:W-:Y:S02]  /*2460*/  @!P2 IMAD.MOV.U32 R6, RZ, RZ, R4 ;  /* 0x000000ffff06a224 */ /* 0x002fe400078e0004 */
[----:B------:R-:W-:Y:S01]  /*2470*/  @!P2 IMAD.MOV.U32 R7, RZ, RZ, R5 ;  /* 0x000000ffff07a224 */ /* 0x000fe200078e0005 */
[----:B------:R-:W-:Y:S01]  /*2480*/  ISETP.GE.AND P1, PT, R33, R0, PT ;  /* 0x000000002100720c */ /* 0x000fe20003f26270 */
[----:B------:R1:W-:Y:S01]  /*2490*/  @!P4 LDGSTS.E.BYPASS.LTC128B.128 [R229+0x3800], desc[UR4][R8.64] ;  /* 0x0380000008e5cfae */ /* 0x0003e2000b981a04 */
[----:B------:R-:W-:-:S04]  /*24a0*/  @!P2 IMAD.WIDE.U32 R6, R37, 0x60, R6 ;  /* 0x000000602506a825 */ /* 0x000fc800078e0006 */
[----:B------:R-:W-:Y:S02]  /*24b0*/  @!P2 IMAD.IADD R7, R7, 0x1, R3 ;  /* 0x000000010707a824 */ /* 0x000fe400078e0203 */
[C---:B------:R-:W-:Y:S01]  /*24c0*/  VIADD R26, R2.reuse, 0x70 ;  /* 0x00000070021a7836 */ /* 0x040fe20000000000 */
[C---:B------:R-:W-:Y:S02]  /*24d0*/  LOP3.LUT R25, R2.reuse, 0x80, RZ, 0xfc, !PT ;  /* 0x0000008002197812 */ /* 0x040fe400078efcff */
[----:B------:R2:W-:Y:S01]  /*24e0*/  @!P2 LDGSTS.E.BYPASS.LTC128B.128 [R229+0x4000], desc[UR4][R6.64] ;  /* 0x0400000006e5afae */ /* 0x0005e2000b981a04 */
[----:B------:R-:W-:Y:S01]  /*24f0*/  VIADD R27, R2, 0xa0 ;  /* 0x000000a0021b7836 */ /* 0x000fe20000000000 */
[-C--:B------:R-:W-:Y:S01]  /*2500*/  ISETP.GE.AND P6, PT, R26, R0.reuse, PT ;  /* 0x000000001a00720c */ /* 0x080fe20003fc6270 */
[----:B------:R-:W-:Y:S01]  /*2510*/  VIADD R24, R2, 0x90 ;  /* 0x0000009002187836 */ /* 0x000fe20000000000 */
[----:B------:R-:W-:Y:S02]  /*2520*/  ISETP.GE.AND P4, PT, R25, R0, PT ;  /* 0x000000001900720c */ /* 0x000fe40003f86270 */
[----:B-1----:R-:W-:-:S04]  /*2530*/  @!P3 LEA R8, P2, R37, R4, 0x7 ;  /* 0x000000042508b211 */ /* 0x002fc800078438ff */
[----:B------:R-:W-:Y:S02]  /*2540*/  @!P3 LEA.HI.X R9, R37, R5, R40, 0x7, P2 ;  /* 0x000000052509b211 */ /* 0x000fe400010f3c28 */
[----:B------:R-:W-:-:S03]  /*2550*/  ISETP.GE.AND P2, PT, R27, R0, PT ;  /* 0x000000001b00720c */ /* 0x000fc60003f46270 */
[----:B------:R1:W-:Y:S01]  /*2560*/  @!P3 LDGSTS.E.BYPASS.LTC128B.128 [R229+0x4800], desc[UR4][R8.64] ;  /* 0x0480000008e5bfae */ /* 0x0003e2000b981a04 */
[----:B------:R-:W-:Y:S01]  /*2570*/  ISETP.GE.AND P3, PT, R24, R0, PT ;  /* 0x000000001800720c */ /* 0x000fe20003f66270 */
[----:B--2---:R-:W-:Y:S02]  /*2580*/  @!P1 IMAD.MOV.U32 R6, RZ, RZ, R4 ;  /* 0x000000ffff069224 */ /* 0x004fe400078e0004 */
[----:B------:R-:W-:Y:S02]  /*2590*/  @!P1 IMAD.MOV.U32 R7, RZ, RZ, R5 ;  /* 0x000000ffff079224 */ /* 0x000fe400078e0005 */
[----:B------:R-:W-:Y:S02]  /*25a0*/  @!P1 IMAD R3, R40, 0xa0, RZ ;  /* 0x000000a028039824 */ /* 0x000fe400078e02ff */
[----:B------:R-:W-:-:S04]  /*25b0*/  @!P1 IMAD.WIDE.U32 R6, R37, 0xa0, R6 ;  /* 0x000000a025069825 */ /* 0x000fc800078e0006 */
[----:B------:R-:W-:Y:S02]  /*25c0*/  @!P6 IMAD.MOV.U32 R10, RZ, RZ, R4 ;  /* 0x000000ffff0ae224 */ /* 0x000fe400078e0004 */
[----:B------:R-:W-:Y:S02]  /*25d0*/  @!P6 IMAD.MOV.U32 R11, RZ, RZ, R5 ;  /* 0x000000ffff0be224 */ /* 0x000fe400078e0005 */
[----:B------:R-:W-:Y:S02]  /*25e0*/  @!P1 IMAD.IADD R7, R7, 0x1, R3 ;  /* 0x0000000107079824 */ /* 0x000fe400078e0203 */
[----:B------:R-:W-:Y:S02]  /*25f0*/  @!P6 IMAD R3, R40, 0xc0, RZ ;  /* 0x000000c02803e824 */ /* 0x000fe400078e02ff */
[----:B------:R-:W-:Y:S01]  /*2600*/  @!P6 IMAD.WIDE.U32 R10, R37, 0xc0, R10 ;  /* 0x000000c0250ae825 */ /* 0x000fe200078e000a */
[----:B------:R2:W-:Y:S03]  /*2610*/  @!P1 LDGSTS.E.BYPASS.LTC128B.128 [R229+0x5000], desc[UR4][R6.64] ;  /* 0x0500000006e59fae */ /* 0x0005e6000b981a04 */
[----:B------:R-:W-:-:S02]  /*2620*/  @!P2 IMAD.MOV.U32 R12, RZ, RZ, R4 ;  /* 0x000000ffff0ca224 */ /* 0x000fc400078e0004 */
[----:B-1----:R-:W-:Y:S02]  /*2630*/  @!P4 IMAD.MOV.U32 R8, RZ, RZ, R4 ;  /* 0x000000ffff08c224 */ /* 0x002fe400078e0004 */
[--C-:B------:R-:W-:Y:S02]  /*2640*/  @!P4 IMAD.MOV.U32 R9, RZ, RZ, R5.reuse ;  /* 0x000000ffff09c224 */ /* 0x100fe400078e0005 */
[----:B------:R-:W-:Y:S01]  /*2650*/  @!P2 IMAD.MOV.U32 R13, RZ, RZ, R5 ;  /* 0x000000ffff0da224 */ /* 0x000fe200078e0005 */
[C---:B------:R-:W-:Y:S01]  /*2660*/  @!P3 LEA R14, P1, R37.reuse, R4, 0x8 ;  /* 0x00000004250eb211 */ /* 0x040fe200078240ff */
[----:B------:R-:W-:Y:S02]  /*2670*/  @!P4 IMAD R15, R40, 0xe0, RZ ;  /* 0x000000e0280fc824 */ /* 0x000fe400078e02ff */
[----:B------:R-:W-:-:S04]  /*2680*/  @!P4 IMAD.WIDE.U32 R8, R37, 0xe0, R8 ;  /* 0x000000e02508c825 */ /* 0x000fc800078e0008 */
[----:B------:R-:W-:Y:S02]  /*2690*/  @!P2 IMAD R16, R40, 0x120, RZ ;  /* 0x000001202810a824 */ /* 0x000fe400078e02ff */
[----:B------:R-:W-:-:S04]  /*26a0*/  @!P2 IMAD.WIDE.U32 R12, R37, 0x120, R12 ;  /* 0x00000120250ca825 */ /* 0x000fc800078e000c */
[----:B------:R-:W-:Y:S02]  /*26b0*/  @!P6 IMAD.IADD R11, R11, 0x1, R3 ;  /* 0x000000010b0be824 */ /* 0x000fe400078e0203 */
[C---:B------:R-:W-:Y:S02]  /*26c0*/  VIADD R20, R2.reuse, 0xb0 ;  /* 0x000000b002147836 */ /* 0x040fe40000000000 */
[----:B------:R-:W-:Y:S01]  /*26d0*/  @!P4 IMAD.IADD R9, R9, 0x1, R15 ;  /* 0x000000010909c824 */ /* 0x000fe200078e020f */
[----:B------:R-:W-:Y:S01]  /*26e0*/  @!P3 LEA.HI.X R15, R37, R5, R40, 0x8, P1 ;  /* 0x00000005250fb211 */ /* 0x000fe200008f4428 */
[----:B--2---:R-:W-:Y:S01]  /*26f0*/  @!P2 IMAD.IADD R7, R13, 0x1, R16 ;  /* 0x000000010d07a824 */ /* 0x004fe200078e0210 */
[----:B------:R1:W-:Y:S01]  /*2700*/  @!P6 LDGSTS.E.BYPASS.LTC128B.128 [R229+0x5800], desc[UR4][R10.64] ;  /* 0x058000000ae5efae */ /* 0x0003e2000b981a04 */
[----:B------:R-:W-:Y:S02]  /*2710*/  @!P2 IMAD.MOV.U32 R6, RZ, RZ, R12 ;  /* 0x000000ffff06a224 */ /* 0x000fe400078e000c */
[----:B------:R-:W-:Y:S01]  /*2720*/  VIADD R22, R2, 0xd0 ;  /* 0x000000d002167836 */ /* 0x000fe20000000000 */
[----:B------:R-:W-:Y:S01]  /*2730*/  ISETP.GE.AND P6, PT, R20, R0, PT ;  /* 0x000000001400720c */ /* 0x000fe20003fc6270 */
[C---:B------:R-:W-:Y:S01]  /*2740*/  VIADD R21, R2.reuse, 0xe0 ;  /* 0x000000e002157836 */ /* 0x040fe20000000000 */
[----:B------:R2:W-:Y:S01]  /*2750*/  @!P4 LDGSTS.E.BYPASS.LTC128B.128 [R229+0x6000], desc[UR4][R8.64] ;  /* 0x0600000008e5cfae */ /* 0x0005e2000b981a04 */
[----:B------:R-:W-:-:S02]  /*2760*/  VIADD R29, R2, 0xf0 ;  /* 0x000000f0021d7836 */ /* 0x000fc40000000000 */
[----:B------:R-:W-:Y:S01]  /*2770*/  VIADD R23, R2, 0xc0 ;  /* 0x000000c002177836 */ /* 0x000fe20000000000 */
[----:B------:R3:W-:Y:S01]  /*2780*/  @!P3 LDGSTS.E.BYPASS.LTC128B.128 [R229+0x6800], desc[UR4][R14.64] ;  /* 0x068000000ee5bfae */ /* 0x0007e2000b981a04 */
[-C--:B------:R-:W-:Y:S02]  /*2790*/  ISETP.GE.AND P3, PT, R22, R0.reuse, PT ;  /* 0x000000001600720c */ /* 0x080fe40003f66270 */
[-C--:B------:R-:W-:Y:S01]  /*27a0*/  ISETP.GE.AND P1, PT, R29, R0.reuse, PT ;  /* 0x000000001d00720c */ /* 0x080fe20003f26270 */
[----:B------:R4:W-:Y:S01]  /*27b0*/  @!P2 LDGSTS.E.BYPASS.LTC128B.128 [R229+0x7000], desc[UR4][R6.64] ;  /* 0x0700000006e5afae */ /* 0x0009e2000b981a04 */
[-C--:B------:R-:W-:Y:S02]  /*27c0*/  ISETP.GE.AND P2, PT, R21, R0.reuse, PT ;  /* 0x000000001500720c */ /* 0x080fe40003f46270 */
[----:B------:R-:W-:Y:S01]  /*27d0*/  ISETP.GE.AND P4, PT, R23, R0, PT ;  /* 0x000000001700720c */ /* 0x000fe20003f86270 */
[----:B------:R-:W-:-:S08]  /*27e0*/  @!P6 IMAD R12, R40, 0x140, RZ ;  /* 0x00000140280ce824 */ /* 0x000fd000078e02ff */
[--C-:B------:R-:W-:Y:S02]  /*27f0*/  @!P1 IMAD.MOV.U32 R16, RZ, RZ, R4.reuse ;  /* 0x000000ffff109224 */ /* 0x100fe400078e0004 */
[--C-:B------:R-:W-:Y:S02]  /*2800*/  @!P1 IMAD.MOV.U32 R17, RZ, RZ, R5.reuse ;  /* 0x000000ffff119224 */ /* 0x100fe400078e0005 */
[----:B-1----:R-:W-:Y:S02]  /*2810*/  @!P4 IMAD R10, R40, 0x160, RZ ;  /* 0x00000160280ac824 */ /* 0x002fe400078e02ff */
[--C-:B--2---:R-:W-:Y:S02]  /*2820*/  @!P3 IMAD.MOV.U32 R8, RZ, RZ, R4.reuse ;  /* 0x000000ffff08b224 */ /* 0x104fe400078e0004 */
[----:B------:R-:W-:Y:S02]  /*2830*/  @!P3 IMAD.MOV.U32 R9, RZ, RZ, R5 ;  /* 0x000000ffff09b224 */ /* 0x000fe400078e0005 */
[----:B---3--:R-:W-:-:S02]  /*2840*/  @!P2 IMAD.MOV.U32 R14, RZ, RZ, R4 ;  /* 0x000000ffff0ea224 */ /* 0x008fc400078e0004 */
[----:B----4-:R-:W-:Y:S02]  /*2850*/  @!P6 IMAD.MOV.U32 R6, RZ, RZ, R4 ;  /* 0x000000ffff06e224 */ /* 0x010fe400078e0004 */
[--C-:B------:R-:W-:Y:S02]  /*2860*/  @!P6 IMAD.MOV.U32 R7, RZ, RZ, R5.reuse ;  /* 0x000000ffff07e224 */ /* 0x100fe400078e0005 */
[----:B------:R-:W-:Y:S02]  /*2870*/  @!P2 IMAD.MOV.U32 R15, RZ, RZ, R5 ;  /* 0x000000ffff0fa224 */ /* 0x000fe400078e0005 */
        /* <DEDUP_REMOVED lines=20> */
[----:B------:R1:W-:Y:S04]  /*29c0*/  @!P2 LDGSTS.E.BYPASS.LTC128B.128 [R229+0x9000], desc[UR4][R6.64] ;  /* 0x0900000006e5afae */ /* 0x0003e8000b981a04 */
[----:B------:R2:W-:Y:S04]  /*29d0*/  @!P1 LDGSTS.E.BYPASS.LTC128B.128 [R229+0x9800], desc[UR4][R4.64] ;  /* 0x0980000004e59fae */ /* 0x0005e8000b981a04 */
[----:B------:R-:W0:Y:S04]  /*29e0*/  LDGDEPBAR ;  /* 0x00000000000079af */ /* 0x000e280000000000 */
[----:B------:R2:W5:Y:S04]  /*29f0*/  LD.E R132, desc[UR4][R134.64+0x184] ;  /* 0x0001840486847980 */ /* 0x000568000c101900 */
[----:B------:R2:W5:Y:S01]  /*2a00*/  LD.E R200, desc[UR4][R134.64+0x188] ;  /* 0x0001880486c87980 */ /* 0x000562000c101900 */
[----:B------:R-:W-:Y:S01]  /*2a10*/  ISETP.GE.AND P3, PT, R32, R0, PT ;  /* 0x000000002000720c */ /* 0x000fe20003f66270 */
[----:B-1----:R-:W-:Y:S01]  /*2a20*/  IMAD R6, R211, R2, RZ ;  /* 0x00000002d3067224 */ /* 0x002fe200078e02ff */
[----:B------:R-:W-:-:S11]  /*2a30*/  DEPBAR.LE SB0, 0x0 ;  /* 0x000080000000791a */ /* 0x000fd60000000000 */
[----:B------:R-:W-:Y:S05]  /*2a40*/  WARPSYNC.ALL ;  /* 0x0000000000007948 */ /* 0x000fea0003800000 */
[----:B------:R-:W-:-:S04]  /*2a50*/  IMAD.WIDE.U32 R2, R2, R210, R34 ;  /* 0x000000d202027225 */ /* 0x000fc800078e0022 */
[----:B--2---:R-:W-:Y:S01]  /*2a60*/  IMAD.IADD R4, R3, 0x1, R6 ;  /* 0x0000000103047824 */ /* 0x004fe200078e0206 */
[----:B------:R-:W-:Y:S01]  /*2a70*/  LEA R37, P1, R2, R38, 0x1 ;  /* 0x0000002602257211 */ /* 0x000fe200078208ff */
[----:B------:R-:W-:Y:S01]  /*2a80*/  IMAD.SHL.U32 R3, R210, 0x10, RZ ;  /* 0x00000010d2037824 */ /* 0x000fe200078e00ff */
[-C--:B------:R-:W-:Y:S02]  /*2a90*/  ISETP.GE.AND P2, PT, R31, R0.reuse, PT ;  /* 0x000000001f00720c */ /* 0x080fe40003f46270 */
[----:B------:R-:W-:Y:S02]  /*2aa0*/  LEA.HI.X R40, R2, R39, R4, 0x1, P1 ;  /* 0x0000002702287211 */ /* 0x000fe400008f0c04 */
[----:B------:R-:W-:Y:S02]  /*2ab0*/  SHF.L.U64.HI R4, R210, 0x4, R211 ;  /* 0x00000004d2047819 */ /* 0x000fe400000102d3 */
[----:B------:R-:W-:Y:S02]  /*2ac0*/  LEA R2, P4, R3, R37, 0x1 ;  /* 0x0000002503027211 */ /* 0x000fe400078808ff */
[----:B------:R-:W-:-:S02]  /*2ad0*/  ISETP.GE.AND P6, PT, R28, R0, PT ;  /* 0x000000001c00720c */ /* 0x000fc40003fc6270 */
[----:B------:R-:W-:Y:S01]  /*2ae0*/  ISETP.GE.AND P1, PT, R30, R0, PT ;  /* 0x000000001e00720c */ /* 0x000fe20003f26270 */
[----:B------:R-:W-:Y:S01]  /*2af0*/  @!P5 IMAD.MOV.U32 R5, RZ, RZ, R40 ;  /* 0x000000ffff05d224 */ /* 0x000fe200078e0028 */
[----:B------:R-:W-:Y:S01]  /*2b00*/  LEA.HI.X R3, R3, R40, R4, 0x1, P4 ;  /* 0x0000002803037211 */ /* 0x000fe200020f0c04 */
[----:B------:R-:W-:Y:S01]  /*2b10*/  @!P5 IMAD.MOV.U32 R4, RZ, RZ, R37 ;  /* 0x000000ffff04d224 */ /* 0x000fe200078e0025 */
[----:B------:R-:W-:Y:S01]  /*2b20*/  BAR.SYNC.DEFER_BLOCKING 0x0 ;  /* 0x0000000000007b1d */ /* 0x000fe20000010000 */
[----:B------:R-:W-:-:S04]  /*2b30*/  @!P3 LEA R8, P4, R210, R2, 0x5 ;  /* 0x00000002d208b211 */ /* 0x000fc800078828ff */
[----:B------:R-:W-:Y:S02]  /*2b40*/  @!P3 LEA.HI.X R9, R210, R3, R211, 0x5, P4 ;  /* 0x00000003d209b211 */ /* 0x000fe400020f2cd3 */
[-C--:B------:R-:W-:Y:S01]  /*2b50*/  ISETP.GE.AND P4, PT, R33, R0.reuse, PT ;  /* 0x000000002100720c */ /* 0x080fe20003f86270 */
        /* <DEDUP_REMOVED lines=13> */
[----:B------:R-:W-:Y:S04]  /*2c30*/  @P3 STS.128 [R229+0xb000], RZ ;  /* 0x00b000ffe5003388 */ /* 0x000fe80000000c00 */
[----:B------:R-:W-:Y:S01]  /*2c40*/  @!PT LDS RZ, [RZ] ;  /* 0x00000000fffff984 */ /* 0x000fe20000000800 */
[----:B------:R-:W-:Y:S01]  /*2c50*/  @!PT LDS RZ, [RZ] ;  /* 0x00000000fffff984 */ /* 0x000fe20000000800 */
[----:B------:R-:W-:Y:S01]  /*2c60*/  @!PT LDS RZ, [RZ] ;  /* 0x00000000fffff984 */ /* 0x000fe20000000800 */
[----:B------:R2:W-:Y:S01]  /*2c70*/  @!P3 LDGSTS.E.BYPASS.LTC128B.128 [R229+0xb000], desc[UR4][R8.64] ;  /* 0x0b00000008e5bfae */ /* 0x0005e2000b981a04 */
[-C--:B------:R-:W-:Y:S01]  /*2c80*/  ISETP.GE.AND P3, PT, R26, R0.reuse, PT ;  /* 0x000000001a00720c */ /* 0x080fe20003f66270 */
[----:B-1----:R-:W-:Y:S02]  /*2c90*/  @!P6 IMAD.MOV.U32 R4, RZ, RZ, R2 ;  /* 0x000000ffff04e224 */ /* 0x002fe400078e0002 */
[----:B------:R-:W-:Y:S01]  /*2ca0*/  @!P6 IMAD.MOV.U32 R5, RZ, RZ, R3 ;  /* 0x000000ffff05e224 */ /* 0x000fe200078e0003 */
[C---:B------:R-:W-:Y:S01]  /*2cb0*/  @!P1 LEA.HI.X R7, R210.reuse, R3, R211, 0x6, P2 ;  /* 0x00000003d2079211 */ /* 0x040fe200010f34d3 */
[----:B------:R-:W-:Y:S01]  /*2cc0*/  @!P6 IMAD.WIDE.U32 R4, R210, 0x60, R4 ;  /* 0x00000060d204e825 */ /* 0x000fe200078e0004 */
[----:B------:R-:W-:Y:S01]  /*2cd0*/  ISETP.GE.AND P2, PT, R25, R0, PT ;  /* 0x000000001900720c */ /* 0x000fe20003f46270 */
[----:B------:R-:W-:Y:S02]  /*2ce0*/  @P1 STS.128 [R229+0xb800], RZ ;  /* 0x00b800ffe5001388 */ /* 0x000fe40000000c00 */
[----:B------:R-:W-:-:S02]  /*2cf0*/  @!P6 IMAD.IADD R5, R5, 0x1, R10 ;  /* 0x000000010505e824 */ /* 0x000fc400078e020a */
[----:B------:R-:W-:Y:S01]  /*2d00*/  @!PT LDS RZ, [RZ] ;  /* 0x00000000fffff984 */ /* 0x000fe20000000800 */
[----:B------:R-:W-:Y:S01]  /*2d10*/  @!PT LDS RZ, [RZ] ;  /* 0x00000000fffff984 */ /* 0x000fe20000000800 */
[----:B------:R-:W-:Y:S01]  /*2d20*/  @!PT LDS RZ, [RZ] ;  /* 0x00000000fffff984 */ /* 0x000fe20000000800 */
[----:B------:R1:W-:Y:S04]  /*2d30*/  @!P1 LDGSTS.E.BYPASS.LTC128B.128 [R229+0xb800], desc[UR4][R6.64] ;  /* 0x0b80000006e59fae */ /* 0x0003e8000b981a04 */
[----:B------:R-:W-:Y:S01]  /*2d40*/  @P6 STS.128 [R229+0xc000], RZ ;  /* 0x00c000ffe5006388 */ /* 0x000fe20000000c00 */
[----:B--2---:R-:W-:-:S03]  /*2d50*/  @!P5 LEA R8, P1, R210, R2, 0x7 ;  /* 0x00000002d208d211 */ /* 0x004fc600078238ff */
[----:B------:R-:W-:Y:S01]  /*2d60*/  @!PT LDS RZ, [RZ] ;  /* 0x00000000fffff984 */ /* 0x000fe20000000800 */
[----:B------:R-:W-:Y:S01]  /*2d70*/  @!PT LDS RZ, [RZ] ;  /* 0x00000000fffff984 */ /* 0x000fe20000000800 */
[----:B------:R-:W-:Y:S01]  /*2d80*/  @!PT LDS RZ, [RZ] ;  /* 0x00000000fffff984 */ /* 0x000fe20000000800 */
[----:B------:R2:W-:Y:S01]  /*2d90*/  @!P6 LDGSTS.E.BYPASS.LTC128B.128 [R229+0xc000], desc[UR4][R4.64] ;  /* 0x0c00000004e5efae */ /* 0x0005e2000b981a04 */
[----:B------:R-:W-:Y:S02]  /*2da0*/  ISETP.GE.AND P6, PT, R24, R0, PT ;  /* 0x000000001800720c */ /* 0x000fe40003fc6270 */
[----:B------:R-:W-:Y:S01]  /*2db0*/  @!P5 LEA.HI.X R9, R210, R3, R211, 0x7, P1 ;  /* 0x00000003d209d211 */ /* 0x000fe200008f3cd3 */
[C---:B------:R-:W-:Y:S01]  /*2dc0*/  @!P4 IMAD R10, R211.reuse, 0xa0, RZ ;  /* 0x000000a0d30ac824 */ /* 0x040fe200078e02ff */
[----:B------:R-:W-:Y:S01]  /*2dd0*/  @P5 STS.128 [R229+0xc800], RZ ;  /* 0x00c800ffe5005388 */ /* 0x000fe20000000c00 */
[----:B------:R-:W-:-:S03]  /*2de0*/  @!P3 IMAD R11, R211, 0xc0, RZ ;  /* 0x000000c0d30bb824 */ /* 0x000fc600078e02ff */
[----:B------:R-:W-:Y:S01]  /*2df0*/  @!PT LDS RZ, [RZ] ;  /* 0x00000000fffff984 */ /* 0x000fe20000000800 */
[----:B------:R-:W-:Y:S01]  /*2e00*/  @!PT LDS RZ, [RZ] ;  /* 0x00000000fffff984 */ /* 0x000fe20000000800 */
[----:B------:R-:W-:Y:S01]  /*2e10*/  @!PT LDS RZ, [RZ] ;  /* 0x00000000fffff984 */ /* 0x000fe20000000800 */
[----:B------:R3:W-:Y:S01]  /*2e20*/  @!P5 LDGSTS.E.BYPASS.LTC128B.128 [R229+0xc800], desc[UR4][R8.64] ;  /* 0x0c80000008e5dfae */ /* 0x0007e2000b981a04 */
[--C-:B-1----:R-:W-:Y:S02]  /*2e30*/  @!P3 IMAD.MOV.U32 R6, RZ, RZ, R2.reuse ;  /* 0x000000ffff06b224 */ /* 0x102fe400078e0002 */
[--C-:B------:R-:W-:Y:S02]  /*2e40*/  @!P3 IMAD.MOV.U32 R7, RZ, RZ, R3.reuse ;  /* 0x000000ffff07b224 */ /* 0x100fe400078e0003 */
[----:B--2---:R-:W-:Y:S02]  /*2e50*/  @!P4 IMAD.MOV.U32 R4, RZ, RZ, R2 ;  /* 0x000000ffff04c224 */ /* 0x004fe400078e0002 */
[----:B------:R-:W-:Y:S02]  /*2e60*/  @!P4 IMAD.MOV.U32 R5, RZ, RZ, R3 ;  /* 0x000000ffff05c224 */ /* 0x000fe400078e0003 */
[----:B------:R-:W-:-:S04]  /*2e70*/  @!P3 IMAD.WIDE.U32 R6, R210, 0xc0, R6 ;  /* 0x000000c0d206b825 */ /* 0x000fc800078e0006 */
[----:B------:R-:W-:-:S04]  /*2e80*/  @!P4 IMAD.WIDE.U32 R4, R210, 0xa0, R4 ;  /* 0x000000a0d204c825 */ /* 0x000fc800078e0004 */
[----:B------:R-:W-:Y:S02]  /*2e90*/  @!P4 IMAD.IADD R5, R5, 0x1, R10 ;  /* 0x000000010505c824 */ /* 0x000fe400078e020a */
[----:B---3--:R-:W-:Y:S02]  /*2ea0*/  @!P2 IMAD.MOV.U32 R8, RZ, RZ, R2 ;  /* 0x000000ffff08a224 */ /* 0x008fe400078e0002 */
[----:B------:R-:W-:Y:S02]  /*2eb0*/  @!P2 IMAD.MOV.U32 R9, RZ, RZ, R3 ;  /* 0x000000ffff09a224 */ /* 0x000fe400078e0003 */
[----:B------:R-:W-:Y:S01]  /*2ec0*/  @!P3 IMAD.IADD R7, R7, 0x1, R11 ;  /* 0x000000010707b824 */ /* 0x000fe200078e020b */
[----:B------:R-:W-:Y:S01]  /*2ed0*/  @P4 STS.128 [R229+0xd000], RZ ;  /* 0x00d000ffe5004388 */ /* 0x000fe20000000c00 */
[----:B------:R-:W-:Y:S02]  /*2ee0*/  @!P2 IMAD R10, R211, 0xe0, RZ ;  /* 0x000000e0d30aa824 */ /* 0x000fe400078e02ff */
[----:B------:R-:W-:Y:S01]  /*2ef0*/  @!P2 IMAD.WIDE.U32 R8, R210, 0xe0, R8 ;  /* 0x000000e0d208a825 */ /* 0x000fe200078e0008 */
[----:B------:R-:W-:Y:S01]  /*2f00*/  @!PT LDS RZ, [RZ] ;  /* 0x00000000fffff984 */ /* 0x000fe20000000800 */
[----:B------:R-:W-:Y:S01]  /*2f10*/  @!PT LDS RZ, [RZ] ;  /* 0x00000000fffff984 */ /* 0x000fe20000000800 */
[----:B------:R-:W-:Y:S01]  /*2f20*/  @!PT LDS RZ, [RZ] ;  /* 0x00000000fffff984 */ /* 0x000fe20000000800 */
[----:B------:R1:W-:Y:S01]  /*2f30*/  @!P4 LDGSTS.E.BYPASS.LTC128B.128 [R229+0xd000], desc[UR4][R4.64] ;  /* 0x0d00000004e5cfae */ /* 0x0003e2000b981a04 */
[----:B------:R-:W-:-:S03]  /*2f40*/  ISETP.GE.AND P5, PT, R20, R0, PT ;  /* 0x000000001400720c */ /* 0x000fc60003fa6270 */
[----:B------:R-:W-:Y:S01]  /*2f50*/  @P3 STS.128 [R229+0xd800], RZ ;  /* 0x00d800ffe5003388 */ /* 0x000fe20000000c00 */
[----:B------:R-:W-:-:S03]  /*2f60*/  IMAD.SHL.U32 R28, R208, 0x40, RZ ;  /* 0x00000040d01c7824 */ /* 0x000fc600078e00ff */
[----:B------:R-:W-:Y:S01]  /*2f70*/  @!PT LDS RZ, [RZ] ;  /* 0x00000000fffff984 */ /* 0x000fe20000000800 */
[----:B------:R-:W-:Y:S01]  /*2f80*/  @!PT LDS RZ, [RZ] ;  /* 0x00000000fffff984 */ /* 0x000fe20000000800 */
[----:B------:R-:W-:Y:S01]  /*2f90*/  @!PT LDS RZ, [RZ] ;  /* 0x00000000fffff984 */ /* 0x000fe20000000800 */
[----:B------:R2:W-:Y:S01]  /*2fa0*/  @!P3 LDGSTS.E.BYPASS.LTC128B.128 [R229+0xd800], desc[UR4][R6.64] ;  /* 0x0d80000006e5bfae */ /* 0x0005e2000b981a04 */
[----:B------:R-:W-:-:S03]  /*2fb0*/  ISETP.GE.AND P1, PT, R27, R0, PT ;  /* 0x000000001b00720c */ /* 0x000fc60003f26270 */
[----:B------:R-:W-:Y:S01]  /*2fc0*/  @P2 STS.128 [R229+0xe000], RZ ;  /* 0x00e000ffe5002388 */ /* 0x000fe20000000c00 */
[----:B------:R-:W-:Y:S01]  /*2fd0*/  ISETP.GE.AND P4, PT, R23, R0, PT ;  /* 0x000000001700720c */ /* 0x000fe20003f86270 */
[----:B-1----:R-:W-:Y:S02]  /*2fe0*/  @!P2 IMAD.IADD R5, R9, 0x1, R10 ;  /* 0x000000010905a824 */ /* 0x002fe400078e020a */
[----:B------:R-:W-:-:S05]  /*2ff0*/  @!P2 IMAD.MOV.U32 R4, RZ, RZ, R8 ;  /* 0x000000ffff04a224 */ /* 0x000fca00078e0008 */
[----:B------:R-:W-:Y:S01]  /*3000*/  @!PT LDS RZ, [RZ] ;  /* 0x00000000fffff984 */ /* 0x000fe20000000800 */
[----:B------:R-:W-:Y:S01]  /*3010*/  @!PT LDS RZ, [RZ] ;  /* 0x00000000fffff984 */ /* 0x000fe20000000800 */
[----:B------:R-:W-:Y:S01]  /*3020*/  @!PT LDS RZ, [RZ] ;  /* 0x00000000fffff984 */ /* 0x000fe20000000800 */
[----:B------:R1:W-:Y:S01]  /*3030*/  @!P2 LDGSTS.E.BYPASS.LTC128B.128 [R229+0xe000], desc[UR4][R4.64] ;  /* 0x0e00000004e5afae */ /* 0x0003e2000b981a04 */
[----:B--2---:R-:W-:-:S04]  /*3040*/  @!P6 LEA R6, P3, R210, R2, 0x8 ;  /* 0x00000002d206e211 */ /* 0x004fc800078640ff */
[----:B------:R-:W-:Y:S01]  /*3050*/  @!P6 LEA.HI.X R7, R210, R3, R211, 0x8, P3 ;  /* 0x00000003d207e211 */ /* 0x000fe200018f44d3 */
[----:B------:R-:W-:Y:S01]  /*3060*/  @P6 STS.128 [R229+0xe800], RZ ;  /* 0x00e800ffe5006388 */ /* 0x000fe20000000c00 */
[----:B------:R-:W-:-:S03]  /*3070*/  ISETP.GE.AND P3, PT, R22, R0, PT ;  /* 0x000000001600720c */ /* 0x000fc60003f66270 */
[----:B------:R-:W-:Y:S01]  /*3080*/  @!PT LDS RZ, [RZ] ;  /* 0x00000000fffff984 */ /* 0x000fe20000000800 */
[----:B------:R-:W-:Y:S01]  /*3090*/  @!PT LDS RZ, [RZ] ;  /* 0x00000000fffff984 */ /* 0x000fe20000000800 */
[----:B------:R-:W-:Y:S01]  /*30a0*/  @!PT LDS RZ, [RZ] ;  /* 0x00000000fffff984 */ /* 0x000fe20000000800 */
[----:B------:R2:W-:Y:S01]  /*30b0*/  @!P6 LDGSTS.E.BYPASS.LTC128B.128 [R229+0xe800], desc[UR4][R6.64] ;  /* 0x0e80000006e5efae */ /* 0x0005e2000b981a04 */
[-C--:B------:R-:W-:Y:S01]  /*30c0*/  ISETP.GE.AND P6, PT, R29, R0.reuse, PT ;  /* 0x000000001d00720c */ /* 0x080fe20003fc6270 */
[----:B------:R-:W-:Y:S01]  /*30d0*/  @!P5 IMAD R10, R211, 0x140, RZ ;  /* 0x00000140d30ad824 */ /* 0x000fe200078e02ff */
[----:B------:R-:W-:Y:S01]  /*30e0*/  ISETP.GE.AND P2, PT, R21, R0, PT ;  /* 0x000000001500720c */ /* 0x000fe20003f46270 */
[----:B------:R-:W-:Y:S01]  /*30f0*/  @!P1 IMAD R12, R211, 0x120, RZ ;  /* 0x00000120d30c9824 */ /* 0x000fe200078e02ff */
[----:B-1----:R-:W-:Y:S01]  /*3100*/  LOP3.LUT R4, R28, 0x1c0, RZ, 0xc0, !PT ;  /* 0x000001c01c047812 */ /* 0x002fe200078ec0ff */
[----:B------:R-:W-:-:S03]  /*3110*/  @!P5 IMAD.MOV.U32 R5, RZ, RZ, R3 ;  /* 0x000000ffff05d224 */ /* 0x000fc600078e0003 */
[----:B------:R-:W-:Y:S01]  /*3120*/  LOP3.LUT R8, R4, 0x8, R208, 0xf8, !PT ;  /* 0x0000000804087812 */ /* 0x000fe200078ef8d0 */
[----:B------:R-:W-:-:S04]  /*3130*/  @!P5 IMAD.MOV.U32 R4, RZ, RZ, R2 ;  /* 0x000000ffff04d224 */ /* 0x000fc800078e0002 */
[----:B------:R-:W-:-:S04]  /*3140*/  @!P5 IMAD.WIDE.U32 R4, R210, 0x140, R4 ;  /* 0x00000140d204d825 */ /* 0x000fc800078e0004 */
[----:B--2---:R-:W-:-:S04]  /*3150*/  @!P1 IMAD.WIDE.U32 R6, R210, 0x120, R2 ;  /* 0x00000120d2069825 */ /* 0x004fc800078e0002 */
[----:B------:R-:W-:Y:S02]  /*3160*/  @!P5 IMAD.IADD R11, R5, 0x1, R10 ;  /* 0x00000001050bd824 */ /* 0x000fe400078e020a */
[----:B------:R-:W-:Y:S02]  /*3170*/  @!P1 IMAD.IADD R13, R7, 0x1, R12 ;  /* 0x00000001070d9824 */ /* 0x000fe400078e020c */
[----:B------:R-:W-:Y:S02]  /*3180*/  @!P5 IMAD.MOV.U32 R10, RZ, RZ, R4 ;  /* 0x000000ffff0ad224 */ /* 0x000fe400078e0004 */
[----:B------:R-:W-:Y:S02]  /*3190*/  @!P1 IMAD.MOV.U32 R12, RZ, RZ, R6 ;  /* 0x000000ffff0c9224 */ /* 0x000fe400078e0006 */
[----:B------:R-:W-:Y:S02]  /*31a0*/  @!P4 IMAD.MOV.U32 R4, RZ, RZ, R2 ;  /* 0x000000ffff04c224 */ /* 0x000fe400078e0002 */
[----:B------:R-:W-:-:S02]  /*31b0*/  @!P4 IMAD.MOV.U32 R5, RZ, RZ, R3 ;  /* 0x000000ffff05c224 */ /* 0x000fc400078e0003 */
[--C-:B------:R-:W-:Y:S02]  /*31c0*/  @!P3 IMAD.MOV.U32 R6, RZ, RZ, R2.reuse ;  /* 0x000000ffff06b224 */ /* 0x100fe400078e0002 */
[--C-:B------:R-:W-:Y:S02]  /*31d0*/  @!P3 IMAD.MOV.U32 R7, RZ, RZ, R3.reuse ;  /* 0x000000ffff07b224 */ /* 0x100fe400078e0003 */
[----:B------:R-:W-:Y:S02]  /*31e0*/  @!P6 IMAD.MOV.U32 R14, RZ, RZ, R2 ;  /* 0x000000ffff0ee224 */ /* 0x000fe400078e0002 */
[----:B------:R-:W-:Y:S01]  /*31f0*/  @!P6 IMAD.MOV.U32 R15, RZ, RZ, R3 ;  /* 0x000000ffff0fe224 */ /* 0x000fe200078e0003 */
[----:B------:R-:W-:Y:S01]  /*3200*/  LOP3.LUT R0, R28, 0x400, RZ, 0xc0, !PT ;  /* 0x000004001c007812 */ /* 0x000fe200078ec0ff */
[----:B------:R-:W-:Y:S01]  /*3210*/  @!P4 IMAD R16, R211, 0x160, RZ ;  /* 0x00000160d310c824 */ /* 0x000fe200078e02ff */
[----:B------:R-:W-:Y:S01]  /*3220*/  LOP3.LUT R8, R8, R221, RZ, 0x3c, !PT ;  /* 0x000000dd08087212 */ /* 0x000fe200078e3cff */
[----:B------:R-:W-:Y:S01]  /*3230*/  @!P4 IMAD.WIDE.U32 R4, R210, 0x160, R4 ;  /* 0x00000160d204c825 */ /* 0x000fe200078e0004 */
[----:B------:R-:W-:-:S03]  /*3240*/  SHF.R.U32.HI R60, RZ, 0x1, R208 ;  /* 0x00000001ff3c7819 */ /* 0x000fc600000116d0 */
[----:B------:R-:W-:Y:S02]  /*3250*/  @!P3 IMAD R17, R211, 0x180, RZ ;  /* 0x00000180d311b824 */ /* 0x000fe400078e02ff */
[----:B------:R-:W-:-:S04]  /*3260*/  @!P3 IMAD.WIDE.U32 R6, R210, 0x180, R6 ;  /* 0x00000180d206b825 */ /* 0x000fc800078e0006 */
[----:B------:R-:W-:Y:S02]  /*3270*/  @!P6 IMAD R19, R211, 0x1c0, RZ ;  /* 0x000001c0d313e824 */ /* 0x000fe400078e02ff */
[----:B------:R-:W-:-:S04]  /*3280*/  @!P6 IMAD.WIDE.U32 R14, R210, 0x1c0, R14 ;  /* 0x000001c0d20ee825 */ /* 0x000fc800078e000e */
[----:B------:R-:W-:Y:S02]  /*3290*/  @!P2 IMAD.MOV.U32 R9, RZ, RZ, R3 ;  /* 0x000000ffff09a224 */ /* 0x000fe400078e0003 */
[----:B------:R-:W-:Y:S02]  /*32a0*/  @!P4 IMAD.IADD R3, R5, 0x1, R16 ;  /* 0x000000010503c824 */ /* 0x000fe400078e0210 */
[----:B------:R-:W-:Y:S02]  /*32b0*/  IMAD R0, R8, 0x2, R0 ;  /* 0x0000000208007824 */ /* 0x000fe400078e0200 */
[----:B------:R-:W-:Y:S02]  /*32c0*/  @!P3 IMAD.IADD R5, R7, 0x1, R17 ;  /* 0x000000010705b824 */ /* 0x000fe400078e0211 */
[----:B------:R-:W-:Y:S02]  /*32d0*/  @!P2 IMAD.MOV.U32 R8, RZ, RZ, R2 ;  /* 0x000000ffff08a224 */ /* 0x000fe400078e0002 */
[----:B------:R-:W-:Y:S01]  /*32e0*/  @!P6 IMAD.IADD R7, R15, 0x1, R19 ;  /* 0x000000010f07e824 */ /* 0x000fe200078e0213 */
[----:B------:R-:W-:Y:S01]  /*32f0*/  LOP3.LUT R15, R60, 0x8, RZ, 0xc0, !PT ;  /* 0x000000083c0f7812 */ /* 0x000fe200078ec0ff */
[----:B------:R-:W-:-:S02]  /*3300*/  @!P4 IMAD.MOV.U32 R2, RZ, RZ, R4 ;  /* 0x000000ffff02c224 */ /* 0x000fc400078e0004 */
[----:B------:R-:W-:Y:S02]  /*3310*/  @!P3 IMAD.MOV.U32 R4, RZ, RZ, R6 ;  /* 0x000000ffff04b224 */ /* 0x000fe400078e0006 */
[----:B------:R-:W-:Y:S01]  /*3320*/  @!P6 IMAD.MOV.U32 R6, RZ, RZ, R14 ;  /* 0x000000ffff06e224 */ /* 0x000fe200078e000e */
[----:B------:R-:W-:Y:S01]  /*3330*/  LOP3.LUT R209, R28, 0x200, RZ, 0xc0, !PT ;  /* 0x000002001cd17812 */ /* 0x000fe200078ec0ff */
[----:B------:R-:W-:Y:S01]  /*3340*/  IMAD.SHL.U32 R14, R208, 0x20, RZ ;  /* 0x00000020d00e7824 */ /* 0x000fe200078e00ff */
[----:B------:R-:W-:Y:S01]  /*3350*/  LOP3.LUT R15, R15, 0x1c0, R28, 0xf8, !PT ;  /* 0x000001c00f0f7812 */ /* 0x000fe200078ef81c */
[----:B------:R-:W-:Y:S01]  /*3360*/  @P1 STS.128 [R229+0xf000], RZ ;  /* 0x00f000ffe5001388 */ /* 0x000fe20000000c00 */
[----:B------:R-:W-:Y:S02]  /*3370*/  @!P2 IMAD R18, R211, 0x1a0, RZ ;  /* 0x000001a0d312a824 */ /* 0x000fe400078e02ff */
[----:B------:R-:W-:Y:S01]  /*3380*/  LOP3.LUT R16, R15, R221, RZ, 0x3c, !PT ;  /* 0x000000dd0f107212 */ /* 0x000fe200078e3cff */
[----:B------:R-:W-:Y:S01]  /*3390*/  @!PT LDS RZ, [RZ] ;  /* 0x00000000fffff984 */ /* 0x000fe20000000800 */
[----:B------:R-:W-:Y:S01]  /*33a0*/  @!PT LDS RZ, [RZ] ;  /* 0x00000000fffff984 */ /* 0x000fe20000000800 */
[----:B------:R-:W-:Y:S01]  /*33b0*/  @!PT LDS RZ, [RZ] ;  /* 0x00000000fffff984 */ /* 0x000fe20000000800 */
[----:B------:R1:W-:Y:S01]  /*33c0*/  @!P1 LDGSTS.E.BYPASS.LTC128B.128 [R229+0xf000], desc[UR4][R12.64] ;  /* 0x0f0000000ce59fae */ /* 0x0003e2000b981a04 */
[----:B------:R-:W-:-:S03]  /*33d0*/  @!P2 IMAD.WIDE.U32 R8, R210, 0x1a0, R8 ;  /* 0x000001a0d208a825 */ /* 0x000fc600078e0008 */
[----:B------:R-:W-:Y:S04]  /*33e0*/  @P5 STS.128 [R229+0xf800], RZ ;  /* 0x00f800ffe5005388 */ /* 0x000fe80000000c00 */
[----:B------:R-:W-:Y:S01]  /*33f0*/  @!PT LDS RZ, [RZ] ;  /* 0x00000000fffff984 */ /* 0x000fe20000000800 */
[----:B------:R-:W-:Y:S01]  /*3400*/  @!PT LDS RZ, [RZ] ;  /* 0x00000000fffff984 */ /* 0x000fe20000000800 */
[----:B------:R-:W-:Y:S01]  /*3410*/  @!PT LDS RZ, [RZ] ;  /* 0x00000000fffff984 */ /* 0x000fe20000000800 */
[----:B------:R-:W-:Y:S04]  /*3420*/  @!P5 LDGSTS.E.BYPASS.LTC128B.128 [R229+0xf800], desc[UR4][R10.64] ;  /* 0x0f8000000ae5dfae */ /* 0x000fe8000b981a04 */
[----:B------:R-:W-:Y:S01]  /*3430*/  @P4 STS.128 [R229+0x10000], RZ ;  /* 0x010000ffe5004388 */ /* 0x000fe20000000c00 */
[----:B------:R-:W-:-:S03]  /*3440*/  @!P2 IMAD.IADD R9, R9, 0x1, R18 ;  /* 0x000000010909a824 */ /* 0x000fc600078e0212 */
[----:B------:R-:W-:Y:S01]  /*3450*/  @!PT LDS RZ, [RZ] ;  /* 0x00000000fffff984 */ /* 0x000fe20000000800 */
[----:B------:R-:W-:Y:S01]  /*3460*/  @!PT LDS RZ, [RZ] ;  /* 0x00000000fffff984 */ /* 0x000fe20000000800 */
[----:B------:R-:W-:Y:S01]  /*3470*/  @!PT LDS RZ, [RZ] ;  /* 0x00000000fffff984 */ /* 0x000fe20000000800 */
[----:B------:R2:W-:Y:S01]  /*3480*/  @!P4 LDGSTS.E.BYPASS.LTC128B.128 [R229+0x10000], desc[UR4][R2.64] ;  /* 0x1000000002e5cfae */ /* 0x0005e2000b981a04 */
[----:B------:R-:W-:Y:S01]  /*3490*/  IMAD.IADD R133, R222, 0x1, R0 ;  /* 0x00000001de857824 */ /* 0x000fe200078e0200 */
[----:B-1----:R-:W-:Y:S02]  /*34a0*/  LOP3.LUT R12, R209, 0x7c00, R14, 0xf8, !PT ;  /* 0x00007c00d10c7812 */ /* 0x002fe400078ef80e */
[----:B------:R-:W-:Y:S04]  /*34b0*/  @P3 STS.128 [R229+0x10800], RZ ;  /* 0x010800ffe5003388 */ /* 0x000fe80000000c00 */
[----:B------:R-:W-:Y:S01]  /*34c0*/  @!PT LDS RZ, [RZ] ;  /* 0x00000000fffff984 */ /* 0x000fe20000000800 */
[----:B------:R-:W-:Y:S01]  /*34d0*/  @!PT LDS RZ, [RZ] ;  /* 0x00000000fffff984 */ /* 0x000fe20000000800 */
[----:B------:R-:W-:Y:S01]  /*34e0*/  @!PT LDS RZ, [RZ] ;  /* 0x00000000fffff984 */ /* 0x000fe20000000800 */
[----:B------:R-:W-:Y:S04]  /*34f0*/  @!P3 LDGSTS.E.BYPASS.LTC128B.128 [R229+0x10800], desc[UR4][R4.64] ;  /* 0x1080000004e5bfae */ /* 0x000fe8000b981a04 */
[----:B------:R-:W-:Y:S01]  /*3500*/  STL [R1+0x18], R37 ;  /* 0x0000182501007387 */ /* 0x000fe20000100800 */
[----:B--2---:R-:W-:-:S03]  /*3510*/  LOP3.LUT R2, R12, R16, RZ, 0xfc, !PT ;  /* 0x000000100c027212 */ /* 0x004fc600078efcff */
[----:B------:R-:W-:Y:S02]  /*3520*/  @P2 STS.128 [R229+0x11000], RZ ;  /* 0x011000ffe5002388 */ /* 0x000fe40000000c00 */
[----:B------:R-:W-:Y:S02]  /*3530*/  IMAD R223, R2, 0x2, R222 ;  /* 0x0000000202df7824 */ /* 0x000fe400078e02de */
[----:B------:R-:W-:Y:S04]  /*3540*/  STL [R1+0x14], R40 ;  /* 0x0000142801007387 */ /* 0x000fe80000100800 */
[----:B------:R-:W-:Y:S01]  /*3550*/  @!PT LDS RZ, [RZ] ;  /* 0x00000000fffff984 */ /* 0x000fe20000000800 */
[----:B------:R-:W-:Y:S01]  /*3560*/  @!PT LDS RZ, [RZ] ;  /* 0x00000000fffff984 */ /* 0x000fe20000000800 */
[----:B------:R-:W-:Y:S01]  /*3570*/  @!PT LDS RZ, [RZ] ;  /* 0x00000000fffff984 */ /* 0x000fe20000000800 */
[----:B------:R1:W-:Y:S04]  /*3580*/  @!P2 LDGSTS.E.BYPASS.LTC128B.128 [R229+0x11000], desc[UR4][R8.64] ;  /* 0x1100000008e5afae */ /* 0x0003e8000b981a04 */
[----:B------:R-:W-:Y:S04]  /*3590*/  STL [R1], R28 ;  /* 0x0000001c01007387 */ /* 0x000fe80000100800 */
[----:B------:R-:W-:Y:S04]  /*35a0*/  @P6 STS.128 [R229+0x11800], RZ ;  /* 0x011800ffe5006388 */ /* 0x000fe80000000c00 */
[----:B------:R-:W-:Y:S04]  /*35b0*/  STL [R1+0x50], R16 ;  /* 0x0000501001007387 */ /* 0x000fe80000100800 */
[----:B------:R-:W-:Y:S01]  /*35c0*/  @!PT LDS RZ, [RZ] ;  /* 0x00000000fffff984 */ /* 0x000fe20000000800 */
[----:B------:R-:W-:Y:S01]  /*35d0*/  @!PT LDS RZ, [RZ] ;  /* 0x00000000fffff984 */ /* 0x000fe20000000800 */
[----:B------:R-:W-:Y:S01]  /*35e0*/  @!PT LDS RZ, [RZ] ;  /* 0x00000000fffff984 */ /* 0x000fe20000000800 */
[----:B------:R2:W-:Y:S04]  /*35f0*/  @!P6 LDGSTS.E.BYPASS.LTC128B.128 [R229+0x11800], desc[UR4][R6.64] ;  /* 0x1180000006e5efae */ /* 0x0005e8000b981a04 */
[----:B------:R-:W-:Y:S04]  /*3600*/  LDSM.16.M88.4 R16, [R133+0x2800] ;  /* 0x002800008510783b */ /* 0x000fe80000000200 */
[----:B------:R-:W-:Y:S04]  /*3610*/  LDSM.16.M88.4 R12, [R133+0x3000] ;  /* 0x00300000850c783b */ /* 0x000fe80000000200 */
[----:B------:R-:W-:Y:S04]  /*3620*/  LDSM.16.M88.4 R20, [R133+0x2000] ;  /* 0x002000008514783b */ /* 0x000fe80000000200 */
[----:B-1----:R-:W-:Y:S04]  /*3630*/  LDSM.16.M88.4 R8, [R133+0x3800] ;  /* 0x003800008508783b */ /* 0x002fe80000000200 */
[----:B------:R-:W-:Y:S04]  /*3640*/  LDSM.16.M88.4 R24, [R133+0x4000] ;  /* 0x004000008518783b */ /* 0x000fe80000000200 */
[----:B------:R-:W-:Y:S04]  /*3650*/  LDSM.16.M88.4 R48, [R133+0x7000] ;  /* 0x007000008530783b */ /* 0x000fe80000000200 */
[----:B--2---:R-:W1:Y:S04]  /*3660*/  LDSM.16.M88.4 R4, [R223] ;  /* 0x00000000df04783b */ /* 0x004e680000000200 */
[----:B------:R-:W-:Y:S04]  /*3670*/  LDSM.16.M88.4 R28, [R133+0x4800] ;  /* 0x00480000851c783b */ /* 0x000fe80000000200 */
[----:B------:R-:W-:Y:S01]  /*3680*/  LDSM.16.M88.4 R36, [R133+0x6000] ;  /* 0x006000008524783b */ /* 0x000fe20000000200 */
[----:B------:R-:W-:-:S03]  /*3690*/  IMAD.MOV.U32 R119, RZ, RZ, 0x20 ;  /* 0x00000020ff777424 */ /* 0x000fc600078e00ff */
[----:B------:R-:W-:Y:S01]  /*36a0*/  LDSM.16.M88.4 R32, [R133+0x6800] ;  /* 0x006800008520783b */ /* 0x000fe20000000200 */
[----:B------:R-:W-:-:S03]  /*36b0*/  LOP3.LUT P2, RZ, R208, 0x2, RZ, 0xc0, !PT ;  /* 0x00000002d0ff7812 */ /* 0x000fc6000784c0ff */
[----:B------:R-:W-:Y:S04]  /*36c0*/  LDSM.16.M88.4 R40, [R133+0x5800] ;  /* 0x005800008528783b */ /* 0x000fe80000000200 */
[----:B------:R-:W-:Y:S01]  /*36d0*/  LDSM.16.M88.4 R44, [R133+0x5000] ;  /* 0x00500000852c783b */ /* 0x000fe20000000200 */
[----:B------:R-:W-:Y:S01]  /*36e0*/  IMAD.MOV.U32 R228, RZ, RZ, 0x40 ;  /* 0x00000040ffe47424 */ /* 0x000fe200078e00ff */
[----:B------:R-:W-:Y:S02]  /*36f0*/  LOP3.LUT P1, RZ, R208, 0x4, RZ, 0xc0, !PT ;  /* 0x00000004d0ff7812 */ /* 0x000fe4000782c0ff */
[----:B------:R-:W0:Y:S01]  /*3700*/  LDGDEPBAR ;  /* 0x00000000000079af */ /* 0x000e220000000000 */
[C---:B-1----:R-:W-:Y:S08]  /*3710*/  HMMA.16816.F32 R184, R4.reuse, R16, RZ ;  /* 0x0000001004b8723c */ /* 0x042ff000000018ff */
[----:B------:R-:W-:Y:S01]  /*3720*/  HMMA.16816.F32 R192, R4, R18, RZ ;  /* 0x0000001204c0723c */ /* 0x000fe200000018ff */
[----:B------:R-:W1:Y:S01]  /*3730*/  LDSM.16.M88.4 R16, [R133+0x9000] ;  /* 0x009000008510783b */ /* 0x000e620000000200 */
[----:B------:R-:W-:-:S05]  /*3740*/  SEL R119, R119, 0xffffffe0, !P2 ;  /* 0xffffffe077777807 */ /* 0x000fca0005000000 */
[--C-:B------:R-:W-:Y:S02]  /*3750*/  IMAD.IADD R3, R223, 0x1, R119.reuse ;  /* 0x00000001df037824 */ /* 0x100fe400078e0277 */
[----:B------:R-:W-:Y:S01]  /*3760*/  IMAD.IADD R62, R133, 0x1, R119 ;  /* 0x00000001853e7824 */ /* 0x000fe200078e0277 */
[C---:B------:R-:W-:Y:S04]  /*3770*/  HMMA.16816.F32 R180, R4.reuse, R12, RZ ;  /* 0x0000000c04b4723c */ /* 0x040fe800000018ff */
[----:B------:R-:W-:Y:S04]  /*3780*/  LDSM.16.M88.4 R52, [R62+0x2000] ;  /* 0x002000003e34783b */ /* 0x000fe80000000200 */
[C---:B------:R-:W-:Y:S01]  /*3790*/  HMMA.16816.F32 R164, R4.reuse, R14, RZ ;  /* 0x0000000e04a4723c */ /* 0x040fe200000018ff */
[----:B------:R-:W2:Y:S07]  /*37a0*/  LDSM.16.M88.4 R12, [R3] ;  /* 0x00000000030c783b */ /* 0x000eae0000000200 */
[C---:B------:R-:W-:Y:S08]  /*37b0*/  HMMA.16816.F32 R104, R4.reuse, R20, RZ ;  /* 0x000000140468723c */ /* 0x040ff000000018ff */
[C---:B------:R-:W-:Y:S01]  /*37c0*/  HMMA.16816.F32 R152, R4.reuse, R22, RZ ;  /* 0x000000160498723c */ /* 0x040fe200000018ff */
[----:B------:R-:W-:Y:S07]  /*37d0*/  LDSM.16.M88.4 R20, [R133+0x8800] ;  /* 0x008800008514783b */ /* 0x000fee0000000200 */
[C---:B------:R-:W-:Y:S08]  /*37e0*/  HMMA.16816.F32 R156, R4.reuse, R8, RZ ;  /* 0x00000008049c723c */ /* 0x040ff000000018ff */
[C---:B------:R-:W-:Y:S01]  /*37f0*/  HMMA.16816.F32 R148, R4.reuse, R10, RZ ;  /* 0x0000000a0494723c */ /* 0x040fe200000018ff */
[----:B------:R-:W3:Y:S07]  /*3800*/  LDSM.16.M88.4 R8, [R133+0x7800] ;  /* 0x007800008508783b */ /* 0x000eee0000000200 */
[C---:B------:R-:W-:Y:S08]  /*3810*/  HMMA.16816.F32 R140, R4.reuse, R24, RZ ;  /* 0x00000018048c723c */ /* 0x040ff000000018ff */
[C---:B------:R-:W-:Y:S01]  /*3820*/  HMMA.16816.F32 R128, R4.reuse, R26, RZ ;  /* 0x0000001a0480723c */ /* 0x040fe200000018ff */
[----:B------:R-:W4:Y:S07]  /*3830*/  LDSM.16.M88.4 R24, [R133+0x8000] ;  /* 0x008000008518783b */ /* 0x000f2e0000000200 */
[C---:B------:R-:W-:Y:S08]  /*3840*/  HMMA.16816.F32 R56, R4.reuse, R48, RZ ;  /* 0x000000300438723c */ /* 0x040ff000000018ff */
[C---:B------:R-:W-:Y:S01]  /*3850*/  HMMA.16816.F32 R76, R4.reuse, R50, RZ ;  /* 0x00000032044c723c */ /* 0x040fe200000018ff */
[----:B------:R-:W4:Y:S07]  /*3860*/  LDSM.16.M88.4 R48, [R62+0x2800] ;  /* 0x002800003e30783b */ /* 0x000f2e0000000200 */
[C---:B-1----:R-:W-:Y:S08]  /*3870*/  HMMA.16816.F32 R172, R4.reuse, R16, RZ ;  /* 0x0000001004ac723c */ /* 0x042ff000000018ff */
[C---:B------:R-:W-:Y:S01]  /*3880*/  HMMA.16816.F32 R188, R4.reuse, R18, RZ ;  /* 0x0000001204bc723c */ /* 0x040fe200000018ff */
[----:B------:R-:W1:Y:S07]  /*3890*/  LDSM.16.M88.4 R16, [R62+0x6000] ;  /* 0x006000003e10783b */ /* 0x000e6e0000000200 */
        /* <DEDUP_REMOVED lines=10> */
[----:B------:R-:W-:Y:S01]  /*3940*/  HMMA.16816.F32 R92, R4, R42, RZ ;  /* 0x0000002a045c723c */ /* 0x000fe200000018ff */
[----:B------:R-:W1:Y:S07]  /*3950*/  LDSM.16.M88.4 R40, [R62+0x3800] ;  /* 0x003800003e28783b */ /* 0x000e6e0000000200 */
[C---:B--2---:R-:W-:Y:S08]  /*3960*/  HMMA.16816.F32 R104, R12.reuse, R52, R104 ;  /* 0x000000340c68723c */ /* 0x044ff00000001868 */
[----:B------:R-:W-:Y:S08]  /*3970*/  HMMA.16816.F32 R52, R12, R54, R152 ;  /* 0x000000360c34723c */ /* 0x000ff00000001898 */
[C---:B---3--:R-:W-:Y:S08]  /*3980*/  HMMA.16816.F32 R144, R4.reuse, R8, RZ ;  /* 0x000000080490723c */ /* 0x048ff000000018ff */
[C---:B------:R-:W-:Y:S01]  /*3990*/  HMMA.16816.F32 R136, R4.reuse, R10, RZ ;  /* 0x0000000a0488723c */ /* 0x040fe200000018ff */
[----:B------:R-:W-:Y:S07]  /*39a0*/  LDSM.16.M88.4 R8, [R62+0x6800] ;  /* 0x006800003e08783b */ /* 0x000fee0000000200 */
[C---:B----4-:R-:W-:Y:S08]  /*39b0*/  HMMA.16816.F32 R124, R4.reuse, R24, RZ ;  /* 0x00000018047c723c */ /* 0x050ff000000018ff */
[C---:B------:R-:W-:Y:S01]  /*39c0*/  HMMA.16816.F32 R120, R4.reuse, R26, RZ ;  /* 0x0000001a0478723c */ /* 0x040fe200000018ff */
[----:B------:R-:W2:Y:S07]  /*39d0*/  LDSM.16.M88.4 R24, [R62+0x5000] ;  /* 0x005000003e18783b */ /* 0x000eae0000000200 */
[C---:B------:R-:W-:Y:S08]  /*39e0*/  HMMA.16816.F32 R176, R4.reuse, R20, RZ ;  /* 0x0000001404b0723c */ /* 0x040ff000000018ff */
[----:B------:R-:W-:Y:S01]  /*39f0*/  HMMA.16816.F32 R160, R4, R22, RZ ;  /* 0x0000001604a0723c */ /* 0x000fe200000018ff */
[----:B------:R-:W3:Y:S07]  /*3a00*/  LDSM.16.M88.4 R20, [R62+0x5800] ;  /* 0x005800003e14783b */ /* 0x000eee0000000200 */
[C---:B------:R-:W-:Y:S08]  /*3a10*/  HMMA.16816.F32 R152, R12.reuse, R48, R184 ;  /* 0x000000300c98723c */ /* 0x040ff000000018b8 */
[C---:B-1----:R-:W-:Y:S08]  /*3a20*/  HMMA.16816.F32 R184, R12.reuse, R16, R80 ;  /* 0x000000100cb8723c */ /* 0x042ff00000001850 */
[----:B------:R-:W-:Y:S01]  /*3a30*/  HMMA.16816.F32 R196, R12, R18, R72 ;  /* 0x000000120cc4723c */ /* 0x000fe20000001848 */
[----:B------:R-:W1:Y:S07]  /*3a40*/  LDSM.16.M88.4 R16, [R62+0x8800] ;  /* 0x008800003e10783b */ /* 0x000e6e0000000200 */
        /* <DEDUP_REMOVED lines=11> */
[----:B------:R-:W-:Y:S01]  /*3b00*/  HMMA.16816.F32 R100, R12, R34, R100 ;  /* 0x000000220c64723c */ /* 0x000fe20000001864 */
[----:B------:R-:W4:Y:S01]  /*3b10*/  LDSM.16.M88.4 R32, [R62+0x9000] ;  /* 0x009000003e20783b */ /* 0x000f220000000200 */
[----:B------:R-:W-:-:S06]  /*3b20*/  SEL R228, R228, 0xffffffc0, !P1 ;  /* 0xffffffc0e4e47807 */ /* 0x000fcc0004800000 */
[----:B------:R-:W-:Y:S01]  /*3b30*/  HMMA.16816.F32 R156, R12, R40, R156 ;  /* 0x000000280c9c723c */ /* 0x000fe2000000189c */
[--C-:B------:R-:W-:Y:S02]  /*3b40*/  IMAD.IADD R0, R223, 0x1, R228.reuse ;  /* 0x00000001df007824 */ /* 0x100fe400078e02e4 */
[----:B------:R-:W-:-:S05]  /*3b50*/  IMAD.IADD R61, R133, 0x1, R228 ;  /* 0x00000001853d7824 */ /* 0x000fca00078e02e4 */
[C---:B------:R-:W-:Y:S01]  /*3b60*/  HMMA.16816.F32 R148, R12.reuse, R42, R148 ;  /* 0x0000002a0c94723c */ /* 0x040fe20000001894 */
[----:B------:R-:W4:Y:S07]  /*3b70*/  LDSM.16.M88.4 R40, [R62+0x7800] ;  /* 0x007800003e28783b */ /* 0x000f2e0000000200 */
[C---:B--2---:R-:W-:Y:S08]  /*3b80*/  HMMA.16816.F32 R84, R12.reuse, R24, R84 ;  /* 0x000000180c54723c */ /* 0x044ff00000001854 */
[C---:B------:R-:W-:Y:S01]  /*3b90*/  HMMA.16816.F32 R96, R12.reuse, R26, R96 ;  /* 0x0000001a0c60723c */ /* 0x040fe20000001860 */
[----:B------:R-:W-:Y:S07]  /*3ba0*/  LDSM.16.M88.4 R24, [R61+0x2000] ;  /* 0x002000003d18783b */ /* 0x000fee0000000200 */
[C---:B---3--:R-:W-:Y:S08]  /*3bb0*/  HMMA.16816.F32 R108, R12.reuse, R20, R108 ;  /* 0x000000140c6c723c */ /* 0x048ff0000000186c */
[C---:B------:R-:W-:Y:S08]  /*3bc0*/  HMMA.16816.F32 R92, R12.reuse, R22, R92 ;  /* 0x000000160c5c723c */ /* 0x040ff0000000185c */
[C---:B------:R-:W-:Y:S08]  /*3bd0*/  HMMA.16816.F32 R204, R12.reuse, R8, R68 ;  /* 0x000000080ccc723c */ /* 0x040ff00000001844 */
[C---:B------:R-:W-:Y:S01]  /*3be0*/  HMMA.16816.F32 R212, R12.reuse, R10, R64 ;  /* 0x0000000a0cd4723c */ /* 0x040fe20000001840 */
[----:B------:R-:W2:Y:S07]  /*3bf0*/  LDSM.16.M88.4 R8, [R0] ;  /* 0x000000000008783b */ /* 0x000eae0000000200 */
[C---:B-1----:R-:W-:Y:S08]  /*3c00*/  HMMA.16816.F32 R20, R12.reuse, R18, R160 ;  /* 0x000000120c14723c */ /* 0x042ff000000018a0 */
[----:B----4-:R-:W-:Y:S01]  /*3c10*/  HMMA.16816.F32 R232, R12, R6, R76 ;  /* 0x000000060ce8723c */ /* 0x010fe2000000184c */
[----:B------:R-:W1:Y:S01]  /*3c20*/  LDSM.16.M88.4 R76, [R61+0x9800] ;  /* 0x009800003d4c783b */ /* 0x000e620000000200 */
[----:B------:R-:W-:-:S02]  /*3c30*/  IMAD.IADD R2, R119, 0x1, R0 ;  /* 0x0000000177027824 */ /* 0x000fc400078e0200 */
[----:B------:R-:W-:-:S04]  /*3c40*/  IMAD.IADD R63, R119, 0x1, R61 ;  /* 0x00000001773f7824 */ /* 0x000fc800078e023d */
[----:B------:R-:W-:Y:S01]  /*3c50*/  HMMA.16816.F32 R180, R12, R44, R180 ;  /* 0x0000002c0cb4723c */ /* 0x000fe200000018b4 */
[----:B------:R-:W-:Y:S02]  /*3c60*/  LDSM.16.M88.4 R72, [R63+0x9800] ;  /* 0x009800003f48783b */ /* 0x000fe40000000200 */
[----:B------:R-:W-:Y:S02]  /*3c70*/  IMAD.MOV.U32 R45, RZ, RZ, R22 ;  /* 0x000000ffff2d7224 */ /* 0x000fe400078e0016 */
[----:B------:R-:W-:-:S03]  /*3c80*/  IMAD.MOV.U32 R44, RZ, RZ, R23 ;  /* 0x000000ffff2c7224 */ /* 0x000fc600078e0017 */
[----:B------:R-:W-:Y:S01]  /*3c90*/  HMMA.16816.F32 R164, R12, R46, R164 ;  /* 0x0000002e0ca4723c */ /* 0x000fe200000018a4 */
[----:B------:R-:W-:Y:S02]  /*3ca0*/  IMAD.MOV.U32 R47, RZ, RZ, R20 ;  /* 0x000000ffff2f7224 */ /* 0x000fe400078e0014 */
[----:B------:R-:W-:-:S05]  /*3cb0*/  IMAD.MOV.U32 R46, RZ, RZ, R21 ;  /* 0x000000ffff2e7224 */ /* 0x000fca00078e0015 */
[C---:B------:R-:W-:Y:S01]  /*3cc0*/  HMMA.16816.F32 R216, R12.reuse, R4, R56 ;  /* 0x000000040cd8723c */ /* 0x040fe20000001838 */
[----:B------:R-:W-:Y:S07]  /*3cd0*/  LDSM.16.M88.4 R4, [R2] ;  /* 0x000000000204783b */ /* 0x000fee0000000200 */
[C---:B------:R-:W-:Y:S08]  /*3ce0*/  HMMA.16816.F32 R244, R12.reuse, R36, R124 ;  /* 0x000000240cf4723c */ /* 0x040ff0000000187c */
[C---:B------:R-:W-:Y:S01]  /*3cf0*/  HMMA.16816.F32 R248, R12.reuse, R38, R120 ;  /* 0x000000260cf8723c */ /* 0x040fe20000001878 */
[----:B------:R-:W3:Y:S07]  /*3d00*/  LDSM.16.M88.4 R36, [R63+0x2000] ;  /* 0x002000003f24783b */ /* 0x000eee0000000200 */
[C---:B------:R-:W-:Y:S08]  /*3d10*/  HMMA.16816.F32 R20, R12.reuse, R32, R172 ;  /* 0x000000200c14723c */ /* 0x040ff000000018ac */
[C---:B------:R-:W-:Y:S08]  /*3d20*/  HMMA.16816.F32 R176, R12.reuse, R16, R176 ;  /* 0x000000100cb0723c */ /* 0x040ff000000018b0 */
[C---:B------:R-:W-:Y:S08]  /*3d30*/  HMMA.16816.F32 R16, R12.reuse, R30, R88 ;  /* 0x0000001e0c10723c */ /* 0x040ff00000001858 */
[----:B------:R-:W-:Y:S01]  /*3d40*/  HMMA.16816.F32 R236, R12, R40, R144 ;  /* 0x000000280cec723c */ /* 0x000fe20000001890 */
[----:B------:R-:W-:-:S07]  /*3d50*/  IMAD.MOV.U32 R59, RZ, RZ, R20 ;  /* 0x000000ffff3b7224 */ /* 0x000fce00078e0014 */
[----:B------:R-:W-:Y:S01]  /*3d60*/  HMMA.16816.F32 R240, R12, R42, R136 ;  /* 0x0000002a0cf0723c */ /* 0x000fe20000001888 */
[----:B------:R-:W4:Y:S01]  /*3d70*/  LDSM.16.M88.4 R40, [R61+0x2800] ;  /* 0x002800003d28783b */ /* 0x000f220000000200 */
[----:B------:R-:W-:Y:S02]  /*3d80*/  IMAD.MOV.U32 R58, RZ, RZ, R21 ;  /* 0x000000ffff3a7224 */ /* 0x000fe400078e0015 */
[----:B------:R-:W-:Y:S02]  /*3d90*/  IMAD.MOV.U32 R57, RZ, RZ, R22 ;  /* 0x000000ffff397224 */ /* 0x000fe400078e0016 */
[----:B------:R-:W-:Y:S02]  /*3da0*/  IMAD.MOV.U32 R56, RZ, RZ, R23 ;  /* 0x000000ffff387224 */ /* 0x000fe400078e0017 */
[C---:B--2---:R-:W-:Y:S01]  /*3db0*/  HMMA.16816.F32 R20, R8.reuse, R24, R104 ;  /* 0x000000180814723c */ /* 0x044fe20000001868 */
[----:B------:R-:W-:Y:S07]  /*3dc0*/  STL [R1+0x40], R3 ;  /* 0x0000400301007387 */ /* 0x000fee0000100800 */
[----:B-1----:R-:W-:Y:S01]  /*3dd0*/  HMMA.16816.F32 R16, R8, R78, R16 ;  /* 0x0000004e0810723c */ /* 0x002fe20000001810 */
[----:B------:R1:W-:Y:S01]  /*3de0*/  STL [R1+0x54], R2 ;  /* 0x0000540201007387 */ /* 0x0003e20000100800 */
[----:B------:R-:W-:-:S06]  /*3df0*/  SHF.R.U32.HI R0, RZ, 0x2, R208 ;  /* 0x00000002ff007819 */ /* 0x000fcc00000116d0 */
[C---:B------:R-:W-:Y:S01]  /*3e00*/  HMMA.16816.F32 R188, R12.reuse, R34, R188 ;  /* 0x000000220cbc723c */ /* 0x040fe200000018bc */
[----:B------:R-:W2:Y:S07]  /*3e10*/  LDSM.16.M88.4 R32, [R61+0x3000] ;  /* 0x003000003d20783b */ /* 0x000eae0000000200 */
[C---:B------:R-:W-:Y:S01]  /*3e20*/  HMMA.16816.F32 R192, R12.reuse, R50, R192 ;  /* 0x000000320cc0723c */ /* 0x040fe200000018c0 */
[----:B------:R-:W2:Y:S07]  /*3e30*/  LDSM.16.M88.4 R48, [R63+0x2800] ;  /* 0x002800003f30783b */ /* 0x000eae0000000200 */
[----:B------:R-:W-:Y:S01]  /*3e40*/  HMMA.16816.F32 R28, R12, R28, R168 ;  /* 0x0000001c0c1c723c */ /* 0x000fe200000018a8 */
[----:B-1----:R-:W-:Y:S01]  /*3e50*/  LOP3.LUT R2, R60, 0x1f0, RZ, 0xc0, !PT ;  /* 0x000001f03c027812 */ /* 0x002fe200078ec0ff */
[----:B------:R-:W-:-:S03]  /*3e60*/  IMAD.SHL.U32 R12, R208, 0x2, RZ ;  /* 0x00000002d00c7824 */ /* 0x000fc600078e00ff */
[----:B------:R-:W-:-:S03]  /*3e70*/  LOP3.LUT R0, R2, 0x7, R0, 0xf8, !PT ;  /* 0x0000000702007812 */ /* 0x000fc600078ef800 */
[----:B------:R-:W-:Y:S01]  /*3e80*/  HMMA.16816.F32 R24, R8, R26, R52 ;  /* 0x0000001a0818723c */ /* 0x000fe20000001834 */
[----:B-----5:R-:W-:Y:S01]  /*3e90*/  IADD3 R2, PT, PT, R200, R117, -R118 ;  /* 0x00000075c8027210 */ /* 0x020fe20007ffe876 */
[----:B------:R1:W-:Y:S01]  /*3ea0*/  STL [R1+0x30], R12 ;  /* 0x0000300c01007387 */ /* 0x0003e20000100800 */
[----:B------:R-:W-:Y:S01]  /*3eb0*/  IMAD R0, R224, 0x40, R0 ;  /* 0x00000040e0007824 */ /* 0x000fe200078e0200 */
[----:B------:R-:W-:Y:S02]  /*3ec0*/  IADD3 R3, PT, PT, R117, -R118, -R132 ;  /* 0x8000007675037210 */ /* 0x000fe40007ffe884 */
[----:B------:R-:W2:Y:S02]  /*3ed0*/  LDSM.16.M88.4 R52, [R63+0x3000] ;  /* 0x003000003f34783b */ /* 0x000ea40000000200 */
[----:B---3--:R-:W-:Y:S01]  /*3ee0*/  HMMA.16816.F32 R64, R4, R36, R20 ;  /* 0x000000240440723c */ /* 0x008fe20000001814 */
[----:B------:R-:W-:Y:S02]  /*3ef0*/  VIADD R37, R220, 0xffffffff ;  /* 0xffffffffdc257836 */ /* 0x000fe40000000000 */
[----:B------:R-:W-:-:S02]  /*3f00*/  IMAD.IADD R2, R0, 0x1, R2 ;  /* 0x0000000100027824 */ /* 0x000fc400078e0202 */
[----:B------:R-:W-:-:S03]  /*3f10*/  IMAD.SHL.U32 R80, R37, 0x100, RZ ;  /* 0x0000010025507824 */ /* 0x000fc600078e00ff */
[----:B------:R-:W-:Y:S01]  /*3f20*/  HMMA.16816.F32 R68, R4, R74, R16 ;  /* 0x0000004a0444723c */ /* 0x000fe20000001810 */
[----:B------:R-:W-:Y:S01]  /*3f30*/  IMAD.IADD R0, R0, 0x1, R3 ;  /* 0x0000000100007824 */ /* 0x000fe200078e0203 */
[C-C-:B------:R-:W-:Y:S01]  /*3f40*/  VIADDMNMX R224, R2.reuse, 0x1, R117.reuse, PT ;  /* 0x0000000102e07846 */ /* 0x140fe20003800175 */
[----:B------:R-:W-:Y:S01]  /*3f50*/  IMAD.MOV.U32 R203, RZ, RZ, R28 ;  /* 0x000000ffffcb7224 */ /* 0x000fe200078e001c */
[----:B------:R-:W-:Y:S01]  /*3f60*/  VIADDMNMX R227, R2, 0x9, R117, PT ;  /* 0x0000000902e37846 */ /* 0x000fe20003800175 */
[----:B------:R-:W-:Y:S01]  /*3f70*/  IMAD.MOV.U32 R171, RZ, RZ, R29 ;  /* 0x000000ffffab7224 */ /* 0x000fe200078e001d */
[----:B-1----:R-:W-:Y:S01]  /*3f80*/  LOP3.LUT R12, R12, 0x6, RZ, 0xc0, !PT ;  /* 0x000000060c0c7812 */ /* 0x002fe200078ec0ff */
[----:B------:R-:W-:-:S03]  /*3f90*/  IMAD.MOV.U32 R168, RZ, RZ, R30 ;  /* 0x000000ffffa87224 */ /* 0x000fc600078e001e */
[----:B------:R-:W-:Y:S01]  /*3fa0*/  LOP3.LUT R36, R80, R12, RZ, 0xfc, !PT ;  /* 0x0000000c50247212 */ /* 0x000fe200078efcff */
[----:B------:R-:W-:Y:S02]  /*3fb0*/  IMAD.MOV.U32 R160, RZ, RZ, R31 ;  /* 0x000000ffffa07224 */ /* 0x000fe400078e001f */
[----:B----4-:R-:W-:Y:S01]  /*3fc0*/  HMMA.16816.F32 R28, R8, R40, R152 ;  /* 0x00000028081c723c */ /* 0x010fe20000001898 */
[----:B------:R-:W-:Y:S02]  /*3fd0*/  VIADD R2, R0, 0x8 ;  /* 0x0000000800027836 */ /* 0x000fe40000000000 */
[----:B------:R-:W-:-:S03]  /*3fe0*/  VIADD R3, R36, 0xf9 ;  /* 0x000000f924037836 */ /* 0x000fc60000000000 */
[C---:B------:R-:W-:Y:S02]  /*3ff0*/  ISETP.GT.AND P6, PT, R2.reuse, R36, PT ;  /* 0x000000240200720c */ /* 0x040fe40003fc4270 */
[----:B------:R-:W-:Y:S01]  /*4000*/  HMMA.16816.F32 R16, R4, R38, R24 ;  /* 0x000000260410723c */ /* 0x000fe20000001818 */
[-C--:B------:R-:W-:Y:S01]  /*4010*/  ISETP.GT.AND P3, PT, R2, R3.reuse, PT ;  /* 0x000000030200720c */ /* 0x080fe20003f64270 */
[----:B------:R-:W-:Y:S01]  /*4020*/  VIADD R13, R36, 0x1 ;  /* 0x00000001240d7836 */ /* 0x000fe20000000000 */
[----:B------:R-:W-:Y:S02]  /*4030*/  ISETP.GT.AND P5, PT, R0, R3, PT ;  /* 0x000000030000720c */ /* 0x000fe40003fa4270 */
[----:B------:R-:W-:Y:S02]  /*4040*/  FSEL R144, R66, -INF , !P6 ;  /* 0xff80000042907808 */ /* 0x000fe40007000000 */
[C---:B------:R-:W-:Y:S02]  /*4050*/  ISETP.GE.AND P4, PT, R3.reuse, R224, PT ;  /* 0x000000e00300720c */ /* 0x040fe40003f86270 */
[----:B------:R-:W-:Y:S01]  /*4060*/  ISETP.GE.AND P6, PT, R3, R227, PT ;  /* 0x000000e30300720c */ /* 0x000fe20003fc6270 */
[----:B------:R1:W-:Y:S01]  /*4070*/  STL [R1+0x24], R12 ;  /* 0x0000240c01007387 */ /* 0x0003e20000100800 */
[----:B------:R-:W-:Y:S01]  /*4080*/  FSEL R3, R71, -INF , !P3 ;  /* 0xff80000047037808 */ /* 0x000fe20005800000 */
[----:B------:R-:W-:Y:S01]  /*4090*/  HMMA.16816.F32 R40, R8, R42, R192 ;  /* 0x0000002a0828723c */ /* 0x000fe200000018c0 */
[----:B------:R-:W-:-:S02]  /*40a0*/  ISETP.GT.AND P3, PT, R2, R13, PT ;  /* 0x0000000d0200720c */ /* 0x000fc40003f64270 */
[----:B------:R-:W-:Y:S01]  /*40b0*/  FSEL R231, R3, -INF , !P6 ;  /* 0xff80000003e77808 */ /* 0x000fe20007000000 */
[----:B------:R-:W-:Y:S01]  /*40c0*/  VIADD R3, R36, 0x8 ;  /* 0x0000000824037836 */ /* 0x000fe20000000000 */
[----:B------:R-:W-:-:S03]  /*40d0*/  ISETP.GE.AND P6, PT, R13, R227, PT ;  /* 0x000000e30d00720c */ /* 0x000fc60003fc6270 */
[----:B--2---:R-:W-:Y:S01]  /*40e0*/  HMMA.16816.F32 R20, R8, R32, R180 ;  /* 0x000000200814723c */ /* 0x004fe200000018b4 */
[----:B------:R-:W-:Y:S02]  /*40f0*/  IMAD.MOV.U32 R180, RZ, RZ, R47 ;  /* 0x000000ffffb47224 */ /* 0x000fe400078e002f */
[----:B------:R-:W-:Y:S02]  /*4100*/  IMAD.MOV.U32 R181, RZ, RZ, R46 ;  /* 0x000000ffffb57224 */ /* 0x000fe400078e002e */
[----:B------:R-:W-:Y:S02]  /*4110*/  IMAD.MOV.U32 R182, RZ, RZ, R45 ;  /* 0x000000ffffb67224 */ /* 0x000fe400078e002d */
[----:B------:R-:W-:Y:S02]  /*4120*/  IMAD.MOV.U32 R183, RZ, RZ, R44 ;  /* 0x000000ffffb77224 */ /* 0x000fe400078e002c */
[----:B------:R-:W2:Y:S01]  /*4130*/  LDSM.16.M88.4 R44, [R61+0x3800] ;  /* 0x003800003d2c783b */ /* 0x000ea20000000200 */
[----:B-1----:R-:W-:-:S02]  /*4140*/  FSEL R12, R69, -INF , !P5 ;  /* 0xff800000450c7808 */ /* 0x002fc40006800000 */
[----:B------:R-:W-:Y:S02]  /*4150*/  ISETP.GT.AND P5, PT, R0, R13, PT ;  /* 0x0000000d0000720c */ /* 0x000fe40003fa4270 */
[----:B------:R-:W-:Y:S02]  /*4160*/  FSEL R252, R12, -INF , !P4 ;  /* 0xff8000000cfc7808 */ /* 0x000fe40006000000 */
[----:B------:R-:W-:Y:S01]  /*4170*/  ISETP.GE.AND P4, PT, R13, R224, PT ;  /* 0x000000e00d00720c */ /* 0x000fe20003f86270 */
[----:B------:R-:W-:Y:S01]  /*4180*/  HMMA.16816.F32 R24, R4, R48, R28 ;  /* 0x000000300418723c */ /* 0x000fe2000000181c */
[----:B------:R-:W-:Y:S02]  /*4190*/  FSEL R13, R65, -INF , !P5 ;  /* 0xff800000410d7808 */ /* 0x000fe40006800000 */
[----:B------:R-:W-:Y:S02]  /*41a0*/  FSEL R12, R67, -INF , !P3 ;  /* 0xff800000430c7808 */ /* 0x000fe40005800000 */
[----:B------:R-:W-:Y:S01]  /*41b0*/  ISETP.GT.AND P5, PT, R0, R3, PT ;  /* 0x000000030000720c */ /* 0x000fe20003fa4270 */
[----:B------:R-:W-:Y:S01]  /*41c0*/  VIADD R14, R36, 0x9 ;  /* 0x00000009240e7836 */ /* 0x000fe20000000000 */
[----:B------:R-:W-:-:S02]  /*41d0*/  FSEL R81, R13, -INF , !P4 ;  /* 0xff8000000d517808 */ /* 0x000fc40006000000 */
[----:B------:R-:W-:Y:S02]  /*41e0*/  FSEL R69, R12, -INF , !P6 ;  /* 0xff8000000c457808 */ /* 0x000fe40007000000 */
[----:B------:R-:W-:Y:S02]  /*41f0*/  ISETP.GT.AND P3, PT, R2, R3, PT ;  /* 0x000000030200720c */ /* 0x000fe40003f64270 */
[C---:B------:R-:W-:Y:S02]  /*4200*/  ISETP.GE.AND P4, PT, R3.reuse, R224, PT ;  /* 0x000000e00300720c */ /* 0x040fe40003f86270 */
[----:B------:R-:W-:Y:S02]  /*4210*/  ISETP.GE.AND P6, PT, R3, R227, PT ;  /* 0x000000e30300720c */ /* 0x000fe40003fc6270 */
[----:B------:R-:W-:Y:S02]  /*4220*/  FSEL R3, R16, -INF , !P5 ;  /* 0xff80000010037808 */ /* 0x000fe40006800000 */
[----:B------:R-:W-:Y:S01]  /*4230*/  ISETP.GT.AND P5, PT, R0, R14, PT ;  /* 0x0000000e0000720c */ /* 0x000fe20003fa4270 */
[----:B------:R-:W-:Y:S01]  /*4240*/  VIADD R13, R36, 0x10 ;  /* 0x00000010240d7836 */ /* 0x000fe20000000000 */
[----:B------:R-:W-:-:S02]  /*4250*/  FSEL R71, R3, -INF , !P4 ;  /* 0xff80000003477808 */ /* 0x000fc40006000000 */
[----:B------:R-:W-:Y:S02]  /*4260*/  ISETP.GT.AND P4, PT, R2, R14, PT ;  /* 0x0000000e0200720c */ /* 0x000fe40003f84270 */
[----:B------:R-:W-:Y:S02]  /*4270*/  FSEL R3, R18, -INF , !P3 ;  /* 0xff80000012037808 */ /* 0x000fe40005800000 */
[----:B------:R-:W-:Y:S02]  /*4280*/  FSEL R12, R17, -INF , !P5 ;  /* 0xff800000110c7808 */ /* 0x000fe40006800000 */
[C---:B------:R-:W-:Y:S02]  /*4290*/  ISETP.GE.AND P3, PT, R14.reuse, R224, PT ;  /* 0x000000e00e00720c */ /* 0x040fe40003f66270 */
[----:B------:R-:W-:Y:S02]  /*42a0*/  ISETP.GE.AND P5, PT, R14, R227, PT ;  /* 0x000000e30e00720c */ /* 0x000fe40003fa6270 */
[----:B------:R-:W-:-:S02]  /*42b0*/  FSEL R14, R19, -INF , !P4 ;  /* 0xff800000130e7808 */ /* 0x000fc40006000000 */
[----:B------:R-:W-:Y:S01]  /*42c0*/  FSEL R65, R3, -INF , !P6 ;  /* 0xff80000003417808 */ /* 0x000fe20007000000 */
[----:B------:R-:W-:Y:S01]  /*42d0*/  HMMA.16816.F32 R16, R4, R50, R40 ;  /* 0x000000320410723c */ /* 0x000fe20000001828 */
[-C--:B------:R-:W-:Y:S01]  /*42e0*/  ISETP.GT.AND P6, PT, R0, R13.reuse, PT ;  /* 0x0000000d0000720c */ /* 0x080fe20003fc4270 */
[----:B------:R-:W-:Y:S01]  /*42f0*/  VIADD R15, R36, 0x11 ;  /* 0x00000011240f7836 */ /* 0x000fe20000000000 */
[----:B------:R-:W1:Y:S01]  /*4300*/  LDSM.16.M88.4 R48, [R63+0x3800] ;  /* 0x003800003f30783b */ /* 0x000e620000000200 */
[----:B------:R-:W-:Y:S02]  /*4310*/  ISETP.GE.AND P4, PT, R13, R224, PT ;  /* 0x000000e00d00720c */ /* 0x000fe40003f86270 */
[----:B------:R-:W-:Y:S01]  /*4320*/  FSEL R3, R24, -INF , !P6 ;  /* 0xff80000018037808 */ /* 0x000fe20007000000 */
[----:B------:R-:W-:Y:S01]  /*4330*/  IMAD.MOV.U32 R192, RZ, RZ, R59 ;  /* 0x000000ffffc07224 */ /* 0x000fe200078e003b */
[----:B------:R-:W-:Y:S01]  /*4340*/  FSEL R79, R12, -INF , !P3 ;  /* 0xff8000000c4f7808 */ /* 0x000fe20005800000 */
[----:B------:R-:W-:Y:S01]  /*4350*/  IMAD.MOV.U32 R193, RZ, RZ, R58 ;  /* 0x000000ffffc17224 */ /* 0x000fe200078e003a */
[----:B------:R-:W-:Y:S01]  /*4360*/  ISETP.GT.AND P3, PT, R2, R13, PT ;  /* 0x0000000d0200720c */ /* 0x000fe20003f64270 */
[----:B------:R-:W-:Y:S01]  /*4370*/  IMAD.MOV.U32 R194, RZ, RZ, R57 ;  /* 0x000000ffffc27224 */ /* 0x000fe200078e0039 */
[----:B------:R-:W-:Y:S01]  /*4380*/  FSEL R67, R14, -INF , !P5 ;  /* 0xff8000000e437808 */ /* 0x000fe20006800000 */
[----:B------:R-:W-:Y:S01]  /*4390*/  IMAD.MOV.U32 R195, RZ, RZ, R56 ;  /* 0x000000ffffc37224 */ /* 0x000fe200078e0038 */
[----:B------:R-:W-:Y:S01]  /*43a0*/  ISETP.GT.AND P6, PT, R0, R15, PT ;  /* 0x0000000f0000720c */ /* 0x000fe20003fc4270 */
[----:B------:R-:W-:Y:S01]  /*43b0*/  HMMA.16816.F32 R56, R8, R34, R164 ;  /* 0x000000220838723c */ /* 0x000fe200000018a4 */
[----:B------:R-:W-:Y:S01]  /*43c0*/  FSEL R90, R3, -INF , !P4 ;  /* 0xff800000035a7808 */ /* 0x000fe20006000000 */
[----:B------:R-:W-:Y:S01]  /*43d0*/  VIADD R3, R36, 0x18 ;  /* 0x0000001824037836 */ /* 0x000fe20000000000 */
[----:B------:R-:W-:Y:S01]  /*43e0*/  ISETP.GE.AND P5, PT, R13, R227, PT ;  /* 0x000000e30d00720c */ /* 0x000fe20003fa6270 */
[----:B------:R-:W3:Y:S01]  /*43f0*/  LDSM.16.M88.4 R32, [R61+0x4000] ;  /* 0x004000003d20783b */ /* 0x000ee20000000200 */
[----:B------:R-:W-:-:S02]  /*4400*/  ISETP.GT.AND P4, PT, R2, R15, PT ;  /* 0x0000000f0200720c */ /* 0x000fc40003f84270 */
[----:B------:R-:W-:Y:S01]  /*4410*/  FSEL R13, R26, -INF , !P3 ;  /* 0xff8000001a0d7808 */ /* 0x000fe20005800000 */
[----:B------:R-:W-:Y:S01]  /*4420*/  HMMA.16816.F32 R28, R4, R52, R20 ;  /* 0x00000034041c723c */ /* 0x000fe20000001814 */
[----:B------:R-:W-:Y:S01]  /*4430*/  FSEL R14, R25, -INF , !P6 ;  /* 0xff800000190e7808 */ /* 0x000fe20007000000 */
[----:B------:R-:W-:Y:S01]  /*4440*/  LDSM.16.M88.4 R40, [R61+0x4800] ;  /* 0x004800003d28783b */ /* 0x000fe20000000200 */
[C---:B------:R-:W-:Y:S02]  /*4450*/  ISETP.GE.AND P3, PT, R15.reuse, R224, PT ;  /* 0x000000e00f00720c */ /* 0x040fe40003f66270 */
[----:B------:R-:W-:Y:S02]  /*4460*/  ISETP.GE.AND P6, PT, R15, R227, PT ;  /* 0x000000e30f00720c */ /* 0x000fe40003fc6270 */
[----:B------:R-:W-:Y:S02]  /*4470*/  FSEL R12, R27, -INF , !P4 ;  /* 0xff8000001b0c7808 */ /* 0x000fe40006000000 */
[----:B------:R-:W-:-:S02]  /*4480*/  FSEL R39, R13, -INF , !P5 ;  /* 0xff8000000d277808 */ /* 0x000fc40006800000 */
[-C--:B------:R-:W-:Y:S02]  /*4490*/  ISETP.GT.AND P5, PT, R0, R3.reuse, PT ;  /* 0x000000030000720c */ /* 0x080fe40003fa4270 */
[----:B------:R-:W-:Y:S02]  /*44a0*/  FSEL R83, R14, -INF , !P3 ;  /* 0xff8000000e537808 */ /* 0x000fe40005800000 */
[----:B------:R-:W-:Y:S01]  /*44b0*/  FSEL R66, R12, -INF , !P6 ;  /* 0xff8000000c427808 */ /* 0x000fe20007000000 */
[----:B------:R-:W-:Y:S01]  /*44c0*/  VIADD R15, R36, 0x19 ;  /* 0x00000019240f7836 */ /* 0x000fe20000000000 */
[----:B------:R-:W-:Y:S02]  /*44d0*/  ISETP.GT.AND P3, PT, R2, R3, PT ;  /* 0x000000030200720c */ /* 0x000fe40003f64270 */
[C---:B------:R-:W-:Y:S02]  /*44e0*/  ISETP.GE.AND P4, PT, R3.reuse, R224, PT ;  /* 0x000000e00300720c */ /* 0x040fe40003f86270 */
[----:B------:R-:W-:-:S02]  /*44f0*/  ISETP.GE.AND P6, PT, R3, R227, PT ;  /* 0x000000e30300720c */ /* 0x000fc40003fc6270 */
[----:B------:R-:W-:Y:S01]  /*4500*/  FSEL R3, R16, -INF , !P5 ;  /* 0xff80000010037808 */ /* 0x000fe20006800000 */
[----:B--2---:R-:W-:Y:S01]  /*4510*/  HMMA.16816.F32 R20, R8, R44, R156 ;  /* 0x0000002c0814723c */ /* 0x004fe2000000189c */
[-C--:B------:R-:W-:Y:S01]  /*4520*/  ISETP.GT.AND P5, PT, R0, R15.reuse, PT ;  /* 0x0000000f0000720c */ /* 0x080fe20003fa4270 */
[----:B------:R-:W-:Y:S01]  /*4530*/  VIADD R13, R36, 0x20 ;  /* 0x00000020240d7836 */ /* 0x000fe20000000000 */
[----:B------:R-:W-:Y:S02]  /*4540*/  FSEL R82, R3, -INF , !P4 ;  /* 0xff80000003527808 */ /* 0x000fe40006000000 */
[----:B------:R-:W-:Y:S02]  /*4550*/  ISETP.GT.AND P4, PT, R2, R15, PT ;  /* 0x0000000f0200720c */ /* 0x000fe40003f84270 */
[----:B------:R-:W-:Y:S02]  /*4560*/  FSEL R3, R18, -INF , !P3 ;  /* 0xff80000012037808 */ /* 0x000fe40005800000 */
[----:B------:R-:W-:-:S02]  /*4570*/  FSEL R12, R17, -INF , !P5 ;  /* 0xff800000110c7808 */ /* 0x000fc40006800000 */
[----:B------:R-:W-:Y:S02]  /*4580*/  FSEL R14, R19, -INF , !P4 ;  /* 0xff800000130e7808 */ /* 0x000fe40006000000 */
[----:B------:R-:W-:Y:S01]  /*4590*/  FSEL R38, R3, -INF , !P6 ;  /* 0xff80000003267808 */ /* 0x000fe20007000000 */
[----:B------:R-:W-:Y:S01]  /*45a0*/  HMMA.16816.F32 R16, R4, R54, R56 ;  /* 0x000000360410723c */ /* 0x000fe20000001838 */
[----:B------:R-:W-:Y:S01]  /*45b0*/  ISETP.GT.AND P6, PT, R0, R13, PT ;  /* 0x0000000d0000720c */ /* 0x000fe20003fc4270 */
[----:B------:R-:W2:Y:S01]  /*45c0*/  LDSM.16.M88.4 R52, [R63+0x4000] ;  /* 0x004000003f34783b */ /* 0x000ea20000000200 */
[CC--:B------:R-:W-:Y:S02]  /*45d0*/  ISETP.GE.AND P3, PT, R15.reuse, R224.reuse, PT ;  /* 0x000000e00f00720c */ /* 0x0c0fe40003f66270 */
[----:B------:R-:W-:Y:S01]  /*45e0*/  ISETP.GE.AND P5, PT, R15, R227, PT ;  /* 0x000000e30f00720c */ /* 0x000fe20003fa6270 */
[----:B------:R-:W-:Y:S01]  /*45f0*/  VIADD R15, R36, 0x21 ;  /* 0x00000021240f7836 */ /* 0x000fe20000000000 */
[----:B------:R-:W-:-:S02]  /*4600*/  ISETP.GE.AND P4, PT, R13, R224, PT ;  /* 0x000000e00d00720c */ /* 0x000fc40003f86270 */
[----:B------:R-:W-:Y:S02]  /*4610*/  FSEL R3, R28, -INF , !P6 ;  /* 0xff8000001c037808 */ /* 0x000fe40007000000 */
[----:B------:R-:W-:Y:S02]  /*4620*/  FSEL R75, R12, -INF , !P3 ;  /* 0xff8000000c4b7808 */ /* 0x000fe40005800000 */
[----:B------:R-:W-:Y:S01]  /*4630*/  ISETP.GT.AND P3, PT, R2, R13, PT ;  /* 0x0000000d0200720c */ /* 0x000fe20003f64270 */
[----:B------:R-:W-:Y:S01]  /*4640*/  HMMA.16816.F32 R44, R8, R46, R148 ;  /* 0x0000002e082c723c */ /* 0x000fe20000001894 */
[----:B------:R-:W-:Y:S02]  /*4650*/  FSEL R78, R14, -INF , !P5 ;  /* 0xff8000000e4e7808 */ /* 0x000fe40006800000 */
[----:B------:R-:W-:Y:S02]  /*4660*/  ISETP.GT.AND P6, PT, R0, R15, PT ;  /* 0x0000000f0000720c */ /* 0x000fe40003fc4270 */
[----:B------:R-:W-:Y:S01]  /*4670*/  FSEL R120, R3, -INF , !P4 ;  /* 0xff80000003787808 */ /* 0x000fe20006000000 */
[----:B------:R-:W-:Y:S01]  /*4680*/  VIADD R3, R36, 0x28 ;  /* 0x0000002824037836 */ /* 0x000fe20000000000 */
[----:B------:R-:W-:-:S02]  /*4690*/  ISETP.GE.AND P5, PT, R13, R227, PT ;  /* 0x000000e30d00720c */ /* 0x000fc40003fa6270 */
[----:B------:R-:W-:Y:S02]  /*46a0*/  ISETP.GT.AND P4, PT, R2, R15, PT ;  /* 0x0000000f0200720c */ /* 0x000fe40003f84270 */
[----:B------:R-:W-:Y:S02]  /*46b0*/  FSEL R13, R30, -INF , !P3 ;  /* 0xff8000001e0d7808 */ /* 0x000fe40005800000 */
[----:B------:R-:W-:Y:S01]  /*46c0*/  FSEL R14, R29, -INF , !P6 ;  /* 0xff8000001d0e7808 */ /* 0x000fe20007000000 */
[----:B-1----:R-:W-:Y:S01]  /*46d0*/  HMMA.16816.F32 R24, R4, R48, R20 ;  /* 0x000000300418723c */ /* 0x002fe20000001814 */
[C---:B------:R-:W-:Y:S02]  /*46e0*/  ISETP.GE.AND P3, PT, R15.reuse, R224, PT ;  /* 0x000000e00f00720c */ /* 0x040fe40003f66270 */
[----:B------:R-:W-:Y:S02]  /*46f0*/  ISETP.GE.AND P6, PT, R15, R227, PT ;  /* 0x000000e30f00720c */ /* 0x000fe40003fc6270 */
[----:B------:R-:W-:-:S02]  /*4700*/  FSEL R12, R31, -INF , !P4 ;  /* 0xff8000001f0c7808 */ /* 0x000fc40006000000 */
[----:B------:R-:W-:Y:S02]  /*4710*/  FSEL R89, R13, -INF , !P5 ;  /* 0xff8000000d597808 */ /* 0x000fe40006800000 */
[-C--:B------:R-:W-:Y:S02]  /*4720*/  ISETP.GT.AND P5, PT, R0, R3.reuse, PT ;  /* 0x000000030000720c */ /* 0x080fe40003fa4270 */
[----:B------:R-:W-:Y:S02]  /*4730*/  FSEL R118, R14, -INF , !P3 ;  /* 0xff8000000e767808 */ /* 0x000fe40005800000 */
[----:B------:R-:W-:Y:S01]  /*4740*/  FSEL R91, R12, -INF , !P6 ;  /* 0xff8000000c5b7808 */ /* 0x000fe20007000000 */
[----:B------:R-:W-:Y:S01]  /*4750*/  VIADD R15, R36, 0x29 ;  /* 0x00000029240f7836 */ /* 0x000fe20000000000 */
[----:B------:R-:W-:Y:S02]  /*4760*/  ISETP.GT.AND P3, PT, R2, R3, PT ;  /* 0x000000030200720c */ /* 0x000fe40003f64270 */
[----:B------:R-:W-:-:S02]  /*4770*/  ISETP.GE.AND P4, PT, R3, R224, PT ;  /* 0x000000e00300720c */ /* 0x000fc40003f86270 */
[----:B------:R-:W-:Y:S02]  /*4780*/  ISETP.GE.AND P6, PT, R3, R227, PT ;  /* 0x000000e30300720c */ /* 0x000fe40003fc6270 */
[----:B------:R-:W-:Y:S01]  /*4790*/  FSEL R3, R16, -INF , !P5 ;  /* 0xff80000010037808 */ /* 0x000fe20006800000 */
[----:B---3--:R-:W-:Y:S01]  /*47a0*/  HMMA.16816.F32 R20, R8, R32, R140 ;  /* 0x000000200814723c */ /* 0x008fe2000000188c */
[-C--:B------:R-:W-:Y:S01]  /*47b0*/  ISETP.GT.AND P5, PT, R0, R15.reuse, PT ;  /* 0x0000000f0000720c */ /* 0x080fe20003fa4270 */
[----:B------:R-:W-:Y:S01]  /*47c0*/  VIADD R13, R36, 0x30 ;  /* 0x00000030240d7836 */ /* 0x000fe20000000000 */
[----:B------:R-:W-:Y:S02]  /*47d0*/  FSEL R117, R3, -INF , !P4 ;  /* 0xff80000003757808 */ /* 0x000fe40006000000 */
[----:B------:R-:W-:Y:S02]  /*47e0*/  ISETP.GT.AND P4, PT, R2, R15, PT ;  /* 0x0000000f0200720c */ /* 0x000fe40003f84270 */
[----:B------:R-:W-:-:S02]  /*47f0*/  FSEL R3, R18, -INF , !P3 ;  /* 0xff80000012037808 */ /* 0x000fc40005800000 */
[----:B------:R-:W-:Y:S02]  /*4800*/  FSEL R12, R17, -INF , !P5 ;  /* 0xff800000110c7808 */ /* 0x000fe40006800000 */
[----:B------:R-:W-:Y:S02]  /*4810*/  FSEL R14, R19, -INF , !P4 ;  /* 0xff800000130e7808 */ /* 0x000fe40006000000 */
[----:B------:R-:W-:Y:S01]  /*4820*/  FSEL R74, R3, -INF , !P6 ;  /* 0xff800000034a7808 */ /* 0x000fe20007000000 */
[----:B------:R-:W-:Y:S01]  /*4830*/  HMMA.16816.F32 R16, R4, R50, R44 ;  /* 0x000000320410723c */ /* 0x000fe2000000182c */
[----:B------:R-:W-:Y:S01]  /*4840*/  ISETP.GT.AND P6, PT, R0, R13, PT ;  /* 0x0000000d0000720c */ /* 0x000fe20003fc4270 */
[----:B------:R-:W1:Y:S01]  /*4850*/  LDSM.16.M88.4 R48, [R63+0x4800] ;  /* 0x004800003f30783b */ /* 0x000e620000000200 */
        /* <DEDUP_REMOVED lines=8> */
[----:B------:R-:W-:Y:S01]  /*48e0*/  FSEL R106, R14, -INF , !P5 ;  /* 0xff8000000e6a7808 */ /* 0x000fe20006800000 */
[----:B------:R-:W3:Y:S01]  /*48f0*/  LDSM.16.M88.4 R32, [R61+0x5000] ;  /* 0x005000003d20783b */ /* 0x000ee20000000200 */
[----:B------:R-:W-:Y:S02]  /*4900*/  ISETP.GT.AND P6, PT, R0, R15, PT ;  /* 0x0000000f0000720c */ /* 0x000fe40003fc4270 */
[----:B------:R-:W-:Y:S01]  /*4910*/  FSEL R122, R3, -INF , !P4 ;  /* 0xff800000037a7808 */ /* 0x000fe20006000000 */
[----:B------:R-:W-:Y:S01]  /*4920*/  VIADD R3, R36, 0x38 ;  /* 0x0000003824037836 */ /* 0x000fe20000000000 */
[----:B------:R-:W-:-:S02]  /*4930*/  ISETP.GE.AND P5, PT, R13, R227, PT ;  /* 0x000000e30d00720c */ /* 0x000fc40003fa6270 */
[----:B------:R-:W-:Y:S02]  /*4940*/  ISETP.GT.AND P4, PT, R2, R15, PT ;  /* 0x0000000f0200720c */ /* 0x000fe40003f84270 */
[----:B------:R-:W-:Y:S02]  /*4950*/  FSEL R13, R26, -INF , !P3 ;  /* 0xff8000001a0d7808 */ /* 0x000fe40005800000 */
[----:B------:R-:W-:Y:S01]  /*4960*/  FSEL R14, R25, -INF , !P6 ;  /* 0xff800000190e7808 */ /* 0x000fe20007000000 */
[----:B--2---:R-:W-:Y:S01]  /*4970*/  HMMA.16816.F32 R28, R4, R52, R20 ;  /* 0x00000034041c723c */ /* 0x004fe20000001814 */
        /* <DEDUP_REMOVED lines=12> */
[----:B------:R-:W-:Y:S01]  /*4a40*/  HMMA.16816.F32 R20, R8, R40, R112 ;  /* 0x000000280814723c */ /* 0x000fe20000001870 */
        /* <DEDUP_REMOVED lines=14> */
[----:B------:R-:W-:Y:S01]  /*4b30*/  ISETP.GE.AND P4, PT, R13, R224, PT ;  /* 0x000000e00d00720c */ /* 0x000fe20003f86270 */
[----:B------:R-:W-:Y:S01]  /*4b40*/  HMMA.16816.F32 R44, R8, R42, R100 ;  /* 0x0000002a082c723c */ /* 0x000fe20000001864 */
[----:B------:R-:W-:Y:S01]  /*4b50*/  FSEL R3, R28, -INF , !P6 ;  /* 0xff8000001c037808 */ /* 0x000fe20007000000 */
[----:B------:R-:W4:Y:S01]  /*4b60*/  LDSM.16.M88.4 R40, [R61+0x5800] ;  /* 0x005800003d28783b */ /* 0x000f220000000200 */
[----:B------:R-:W-:-:S02]  /*4b70*/  FSEL R100, R12, -INF , !P3 ;  /* 0xff8000000c647808 */ /* 0x000fc40005800000 */
[----:B------:R-:W-:Y:S02]  /*4b80*/  ISETP.GT.AND P3, PT, R2, R13, PT ;  /* 0x0000000d0200720c */ /* 0x000fe40003f64270 */
[----:B------:R-:W-:Y:S02]  /*4b90*/  FSEL R101, R14, -INF , !P5 ;  /* 0xff8000000e657808 */ /* 0x000fe40006800000 */
[----:B------:R-:W-:Y:S02]  /*4ba0*/  ISETP.GT.AND P6, PT, R0, R15, PT ;  /* 0x0000000f0000720c */ /* 0x000fe40003fc4270 */
[----:B------:R-:W-:Y:S01]  /*4bb0*/  FSEL R115, R3, -INF , !P4 ;  /* 0xff80000003737808 */ /* 0x000fe20006000000 */
[----:B------:R-:W-:Y:S01]  /*4bc0*/  VIADD R3, R36, 0x48 ;  /* 0x0000004824037836 */ /* 0x000fe20000000000 */
[----:B------:R-:W-:Y:S02]  /*4bd0*/  ISETP.GE.AND P5, PT, R13, R227, PT ;  /* 0x000000e30d00720c */ /* 0x000fe40003fa6270 */
[----:B------:R-:W-:-:S02]  /*4be0*/  ISETP.GT.AND P4, PT, R2, R15, PT ;  /* 0x0000000f0200720c */ /* 0x000fc40003f84270 */
[----:B------:R-:W-:Y:S02]  /*4bf0*/  FSEL R13, R30, -INF , !P3 ;  /* 0xff8000001e0d7808 */ /* 0x000fe40005800000 */
[----:B------:R-:W-:Y:S01]  /*4c00*/  FSEL R14, R29, -INF , !P6 ;  /* 0xff8000001d0e7808 */ /* 0x000fe20007000000 */
[----:B-1----:R-:W-:Y:S01]  /*4c10*/  HMMA.16816.F32 R24, R4, R48, R20 ;  /* 0x000000300418723c */ /* 0x002fe20000001814 */
        /* <DEDUP_REMOVED lines=12> */
[----:B---3--:R-:W-:Y:S01]  /*4ce0*/  HMMA.16816.F32 R20, R8, R32, R84 ;  /* 0x000000200814723c */ /* 0x008fe20000001854 */
        /* <DEDUP_REMOVED lines=16> */
[----:B------:R-:W-:Y:S01]  /*4df0*/  FSEL R87, R12, -INF , !P3 ;  /* 0xff8000000c577808 */ /* 0x000fe20005800000 */
[----:B------:R-:W-:Y:S01]  /*4e00*/  HMMA.16816.F32 R56, R8, R34, R96 ;  /* 0x000000220838723c */ /* 0x000fe20000001860 */
[----:B------:R-:W-:Y:S01]  /*4e10*/  ISETP.GT.AND P3, PT, R2, R13, PT ;  /* 0x0000000d0200720c */ /* 0x000fe20003f64270 */
[----:B------:R-:W3:Y:S01]  /*4e20*/  LDSM.16.M88.4 R32, [R61+0x6000] ;  /* 0x006000003d20783b */ /* 0x000ee20000000200 */
        /* <DEDUP_REMOVED lines=21> */
[----:B----4-:R-:W-:Y:S01]  /*4f80*/  HMMA.16816.F32 R20, R8, R40, R108 ;  /* 0x000000280814723c */ /* 0x010fe2000000186c */
        /* <DEDUP_REMOVED lines=56> */
[----:B------:R-:W-:Y:S01]  /*5310*/  ISETP.GE.AND P4, PT, R13, R224, PT ;  /* 0x000000e00d00720c */ /* 0x000fe20003f86270 */
[----:B------:R-:W-:Y:S01]  /*5320*/  HMMA.16816.F32 R56, R8, R34, R196 ;  /* 0x000000220838723c */ /* 0x000fe200000018c4 */
[----:B------:R-:W-:Y:S01]  /*5330*/  FSEL R3, R24, -INF , !P6 ;  /* 0xff80000018037808 */ /* 0x000fe20007000000 */
[----:B------:R-:W3:Y:S01]  /*5340*/  LDSM.16.M88.4 R32, [R61+0x7000] ;  /* 0x007000003d20783b */ /* 0x000ee20000000200 */
[----:B------:R-:W-:-:S02]  /*5350*/  FSEL R110, R12, -INF , !P3 ;  /* 0xff8000000c6e7808 */ /* 0x000fc40005800000 */
[----:B------:R-:W-:Y:S01]  /*5360*/  ISETP.GT.AND P3, PT, R2, R13, PT ;  /* 0x0000000d0200720c */ /* 0x000fe20003f64270 */
[----:B------:R-:W-:Y:S01]  /*5370*/  LDSM.16.M88.4 R44, [R61+0x7800] ;  /* 0x007800003d2c783b */ /* 0x000fe20000000200 */
        /* <DEDUP_REMOVED lines=8> */
[----:B--2---:R-:W-:Y:S01]  /*5400*/  HMMA.16816.F32 R28, R4, R52, R20 ;  /* 0x00000034041c723c */ /* 0x004fe20000001814 */
        /* <DEDUP_REMOVED lines=12> */
[----:B----4-:R-:W-:Y:S01]  /*54d0*/  HMMA.16816.F32 R20, R8, R40, R204 ;  /* 0x000000280814723c */ /* 0x010fe200000018cc */
        /* <DEDUP_REMOVED lines=51> */
[----:B------:R-:W-:Y:S01]  /*5810*/  LDSM.16.M88.4 R40, [R61+0x8000] ;  /* 0x008000003d28783b */ /* 0x000fe20000000200 */
[CC--:B------:R-:W-:Y:S02]  /*5820*/  ISETP.GE.AND P3, PT, R15.reuse, R224.reuse, PT ;  /* 0x000000e00f00720c */ /* 0x0c0fe40003f66270 */
[----:B------:R-:W-:Y:S01]  /*5830*/  ISETP.GE.AND P5, PT, R15, R227, PT ;  /* 0x000000e30f00720c */ /* 0x000fe20003fa6270 */
[----:B------:R-:W-:Y:S01]  /*5840*/  VIADD R15, R36, 0x91 ;  /* 0x00000091240f7836 */ /* 0x000fe20000000000 */
[----:B------:R-:W-:Y:S01]  /*5850*/  ISETP.GE.AND P4, PT, R13, R224, PT ;  /* 0x000000e00d00720c */ /* 0x000fe20003f86270 */
[----:B------:R-:W-:Y:S01]  /*5860*/  HMMA.16816.F32 R56, R8, R34, R232 ;  /* 0x000000220838723c */ /* 0x000fe200000018e8 */
[----:B------:R-:W-:Y:S01]  /*5870*/  FSEL R3, R24, -INF , !P6 ;  /* 0xff80000018037808 */ /* 0x000fe20007000000 */
[----:B------:R-:W1:Y:S01]  /*5880*/  LDSM.16.M88.4 R32, [R63+0x7800] ;  /* 0x007800003f20783b */ /* 0x000e620000000200 */
        /* <DEDUP_REMOVED lines=18> */
[----:B------:R-:W-:Y:S02]  /*59b0*/  FSEL R145, R12, -INF , !P6 ;  /* 0xff8000000c917808 */ /* 0x000fe40007000000 */
[----:B------:R-:W-:Y:S02]  /*59c0*/  ISETP.GT.AND P3, PT, R2, R3, PT ;  /* 0x000000030200720c */ /* 0x000fe40003f64270 */
[C---:B------:R-:W-:Y:S02]  /*59d0*/  ISETP.GE.AND P4, PT, R3.reuse, R224, PT ;  /* 0x000000e00300720c */ /* 0x040fe40003f86270 */
[----:B------:R-:W-:-:S02]  /*59e0*/  ISETP.GE.AND P6, PT, R3, R227, PT ;  /* 0x000000e30300720c */ /* 0x000fc40003fc6270 */
[----:B------:R-:W-:Y:S01]  /*59f0*/  FSEL R3, R16, -INF , !P5 ;  /* 0xff80000010037808 */ /* 0x000fe20006800000 */
[C---:B------:R-:W-:Y:S02]  /*5a00*/  VIADD R15, R36.reuse, 0x99 ;  /* 0x00000099240f7836 */ /* 0x040fe40000000000 */
[----:B------:R-:W-:Y:S01]  /*5a10*/  VIADD R13, R36, 0xa0 ;  /* 0x000000a0240d7836 */ /* 0x000fe20000000000 */
[----:B------:R-:W-:Y:S02]  /*5a20*/  FSEL R154, R3, -INF , !P4 ;  /* 0xff800000039a7808 */ /* 0x000fe40006000000 */
[----:B------:R-:W-:Y:S01]  /*5a30*/  FSEL R3, R18, -INF , !P3 ;  /* 0xff80000012037808 */ /* 0x000fe20005800000 */
[----:B------:R-:W-:Y:S01]  /*5a40*/  HMMA.16816.F32 R20, R8, R44, R236 ;  /* 0x0000002c0814723c */ /* 0x000fe200000018ec */
[-C--:B------:R-:W-:Y:S02]  /*5a50*/  ISETP.GT.AND P5, PT, R0, R15.reuse, PT ;  /* 0x0000000f0000720c */ /* 0x080fe40003fa4270 */
[----:B------:R-:W-:-:S02]  /*5a60*/  ISETP.GT.AND P4, PT, R2, R15, PT ;  /* 0x0000000f0200720c */ /* 0x000fc40003f84270 */
[----:B------:R-:W-:Y:S02]  /*5a70*/  FSEL R140, R3, -INF , !P6 ;  /* 0xff800000038c7808 */ /* 0x000fe40007000000 */
[----:B------:R-:W-:Y:S02]  /*5a80*/  ISETP.GT.AND P6, PT, R0, R13, PT ;  /* 0x0000000d0000720c */ /* 0x000fe40003fc4270 */
[----:B------:R-:W-:Y:S02]  /*5a90*/  FSEL R12, R17, -INF , !P5 ;  /* 0xff800000110c7808 */ /* 0x000fe40006800000 */
[----:B------:R-:W-:Y:S02]  /*5aa0*/  FSEL R14, R19, -INF , !P4 ;  /* 0xff800000130e7808 */ /* 0x000fe40006000000 */
[CC--:B------:R-:W-:Y:S01]  /*5ab0*/  ISETP.GE.AND P3, PT, R15.reuse, R224.reuse, PT ;  /* 0x000000e00f00720c */ /* 0x0c0fe20003f66270 */
[----:B------:R-:W-:Y:S01]  /*5ac0*/  HMMA.16816.F32 R16, R4, R54, R56 ;  /* 0x000000360410723c */ /* 0x000fe20000001838 */
[----:B------:R-:W-:Y:S01]  /*5ad0*/  ISETP.GE.AND P5, PT, R15, R227, PT ;  /* 0x000000e30f00720c */ /* 0x000fe20003fa6270 */
[----:B------:R-:W-:Y:S01]  /*5ae0*/  VIADD R15, R36, 0xa1 ;  /* 0x000000a1240f7836 */ /* 0x000fe20000000000 */
[----:B------:R-:W-:Y:S01]  /*5af0*/  ISETP.GE.AND P4, PT, R13, R224, PT ;  /* 0x000000e00d00720c */ /* 0x000fe20003f86270 */
[----:B------:R-:W2:Y:S01]  /*5b00*/  LDSM.16.M88.4 R52, [R63+0x8000] ;  /* 0x008000003f34783b */ /* 0x000ea20000000200 */
[----:B------:R-:W-:-:S02]  /*5b10*/  FSEL R3, R28, -INF , !P6 ;  /* 0xff8000001c037808 */ /* 0x000fc40007000000 */
[----:B------:R-:W-:Y:S01]  /*5b20*/  FSEL R149, R12, -INF , !P3 ;  /* 0xff8000000c957808 */ /* 0x000fe20005800000 */
[----:B------:R-:W-:Y:S01]  /*5b30*/  HMMA.16816.F32 R44, R8, R46, R240 ;  /* 0x0000002e082c723c */ /* 0x000fe200000018f0 */
[----:B------:R-:W-:Y:S01]  /*5b40*/  FSEL R166, R3, -INF , !P4 ;  /* 0xff80000003a67808 */ /* 0x000fe20006000000 */
[----:B------:R-:W-:Y:S01]  /*5b50*/  LDSM.16.M88.4 R56, [R61+0x9000] ;  /* 0x009000003d38783b */ /* 0x000fe20000000200 */
[----:B------:R-:W-:Y:S02]  /*5b60*/  ISETP.GT.AND P3, PT, R2, R13, PT ;  /* 0x0000000d0200720c */ /* 0x000fe40003f64270 */
[-C--:B------:R-:W-:Y:S02]  /*5b70*/  ISETP.GT.AND P6, PT, R0, R15.reuse, PT ;  /* 0x0000000f0000720c */ /* 0x080fe40003fc4270 */
[----:B------:R-:W-:Y:S02]  /*5b80*/  ISETP.GT.AND P4, PT, R2, R15, PT ;  /* 0x0000000f0200720c */ /* 0x000fe40003f84270 */
[----:B------:R-:W-:Y:S01]  /*5b90*/  FSEL R151, R14, -INF , !P5 ;  /* 0xff8000000e977808 */ /* 0x000fe20006800000 */
[----:B------:R-:W-:Y:S01]  /*5ba0*/  VIADD R3, R36, 0xa8 ;  /* 0x000000a824037836 */ /* 0x000fe20000000000 */
[----:B------:R-:W-:-:S02]  /*5bb0*/  ISETP.GE.AND P5, PT, R13, R227, PT ;  /* 0x000000e30d00720c */ /* 0x000fc40003fa6270 */
[----:B------:R-:W-:Y:S02]  /*5bc0*/  FSEL R13, R30, -INF , !P3 ;  /* 0xff8000001e0d7808 */ /* 0x000fe40005800000 */
[----:B------:R-:W-:Y:S02]  /*5bd0*/  FSEL R14, R29, -INF , !P6 ;  /* 0xff8000001d0e7808 */ /* 0x000fe40007000000 */
[----:B------:R-:W-:Y:S02]  /*5be0*/  FSEL R12, R31, -INF , !P4 ;  /* 0xff8000001f0c7808 */ /* 0x000fe40006000000 */
[----:B------:R-:W3:Y:S01]  /*5bf0*/  LDSM.16.M88.4 R28, [R61+0x8800] ;  /* 0x008800003d1c783b */ /* 0x000ee20000000200 */
[C---:B------:R-:W-:Y:S01]  /*5c00*/  ISETP.GE.AND P3, PT, R15.reuse, R224, PT ;  /* 0x000000e00f00720c */ /* 0x040fe20003f66270 */
[----:B-1----:R-:W-:Y:S01]  /*5c10*/  HMMA.16816.F32 R24, R4, R32, R20 ;  /* 0x000000200418723c */ /* 0x002fe20000001814 */
[----:B------:R-:W-:Y:S02]  /*5c20*/  ISETP.GE.AND P6, PT, R15, R227, PT ;  /* 0x000000e30f00720c */ /* 0x000fe40003fc6270 */
        /* <DEDUP_REMOVED lines=9> */
[----:B------:R-:W-:Y:S01]  /*5cc0*/  HMMA.16816.F32 R20, R8, R40, R244 ;  /* 0x000000280814723c */ /* 0x000fe200000018f4 */
        /* <DEDUP_REMOVED lines=11> */
[----:B------:R-:W-:Y:S01]  /*5d80*/  ISETP.GE.AND P3, PT, R15, R224, PT ;  /* 0x000000e00f00720c */ /* 0x000fe20003f66270 */
[----:B------:R-:W-:-:S04]  /*5d90*/  DEPBAR.LE SB0, 0x0 ;  /* 0x000080000000791a */ /* 0x000fc80000000000 */
[----:B------:R-:W-:Y:S01]  /*5da0*/  ISETP.GE.AND P5, PT, R15, R227, PT ;  /* 0x000000e30f00720c */ /* 0x000fe20003fa6270 */
[----:B------:R-:W-:Y:S01]  /*5db0*/  VIADD R15, R36, 0xb1 ;  /* 0x000000b1240f7836 */ /* 0x000fe20000000000 */
[----:B------:R-:W-:Y:S02]  /*5dc0*/  ISETP.GE.AND P4, PT, R13, R224, PT ;  /* 0x000000e00d00720c */ /* 0x000fe40003f86270 */
[----:B------:R-:W-:Y:S02]  /*5dd0*/  FSEL R3, R24, -INF , !P6 ;  /* 0xff80000018037808 */ /* 0x000fe40007000000 */
[----:B------:R-:W-:Y:S02]  /*5de0*/  FSEL R161, R12, -INF , !P3 ;  /* 0xff8000000ca17808 */ /* 0x000fe40005800000 */
[----:B------:R-:W-:Y:S01]  /*5df0*/  ISETP.GT.AND P3, PT, R2, R13, PT ;  /* 0x0000000d0200720c */ /* 0x000fe20003f64270 */
[----:B------:R-:W-:Y:S01]  /*5e00*/  HMMA.16816.F32 R40, R8, R42, R248 ;  /* 0x0000002a0828723c */ /* 0x000fe200000018f8 */
[----:B------:R-:W-:-:S02]  /*5e10*/  FSEL R163, R14, -INF , !P5 ;  /* 0xff8000000ea37808 */ /* 0x000fc40006800000 */
[----:B------:R-:W-:Y:S02]  /*5e20*/  ISETP.GT.AND P6, PT, R0, R15, PT ;  /* 0x0000000f0000720c */ /* 0x000fe40003fc4270 */
[----:B------:R-:W-:Y:S01]  /*5e30*/  FSEL R175, R3, -INF , !P4 ;  /* 0xff80000003af7808 */ /* 0x000fe20006000000 */
[----:B------:R-:W-:Y:S01]  /*5e40*/  VIADD R3, R36, 0xb8 ;  /* 0x000000b824037836 */ /* 0x000fe20000000000 */
[----:B------:R-:W-:Y:S02]  /*5e50*/  ISETP.GE.AND P5, PT, R13, R227, PT ;  /* 0x000000e30d00720c */ /* 0x000fe40003fa6270 */
[----:B------:R-:W-:Y:S02]  /*5e60*/  ISETP.GT.AND P4, PT, R2, R15, PT ;  /* 0x0000000f0200720c */ /* 0x000fe40003f84270 */
[----:B------:R-:W-:Y:S02]  /*5e70*/  FSEL R13, R26, -INF , !P3 ;  /* 0xff8000001a0d7808 */ /* 0x000fe40005800000 */
[----:B------:R-:W-:Y:S01]  /*5e80*/  FSEL R14, R25, -INF , !P6 ;  /* 0xff800000190e7808 */ /* 0x000fe20007000000 */
[----:B--2---:R-:W-:Y:S01]  /*5e90*/  HMMA.16816.F32 R32, R4, R52, R20 ;  /* 0x000000340420723c */ /* 0x004fe20000001814 */
[----:B------:R-:W-:-:S02]  /*5ea0*/  ISETP.GE.AND P3, PT, R15, R224, PT ;  /* 0x000000e00f00720c */ /* 0x000fc40003f66270 */
[----:B------:R-:W-:Y:S02]  /*5eb0*/  ISETP.GE.AND P6, PT, R15, R227, PT ;  /* 0x000000e30f00720c */ /* 0x000fe40003fc6270 */
[----:B------:R-:W-:Y:S02]  /*5ec0*/  FSEL R12, R27, -INF , !P4 ;  /* 0xff8000001b0c7808 */ /* 0x000fe40006000000 */
[----:B------:R-:W-:Y:S02]  /*5ed0*/  FSEL R159, R13, -INF , !P5 ;  /* 0xff8000000d9f7808 */ /* 0x000fe40006800000 */
[----:B------:R-:W-:Y:S02]  /*5ee0*/  ISETP.GT.AND P5, PT, R0, R3, PT ;  /* 0x000000030000720c */ /* 0x000fe40003fa4270 */
[----:B------:R-:W-:Y:S02]  /*5ef0*/  FSEL R170, R14, -INF , !P3 ;  /* 0xff8000000eaa7808 */ /* 0x000fe40005800000 */
[----:B------:R-:W-:-:S02]  /*5f00*/  FSEL R165, R12, -INF , !P6 ;  /* 0xff8000000ca57808 */ /* 0x000fc40007000000 */
[----:B------:R-:W-:Y:S02]  /*5f10*/  ISETP.GT.AND P3, PT, R2, R3, PT ;  /* 0x000000030200720c */ /* 0x000fe40003f64270 */
[C---:B------:R-:W-:Y:S02]  /*5f20*/  ISETP.GE.AND P4, PT, R3.reuse, R224, PT ;  /* 0x000000e00300720c */ /* 0x040fe40003f86270 */
[----:B------:R-:W-:Y:S01]  /*5f30*/  ISETP.GE.AND P6, PT, R3, R227, PT ;  /* 0x000000e30300720c */ /* 0x000fe20003fc6270 */
[----:B------:R-:W-:Y:S01]  /*5f40*/  VIADD R15, R36, 0xb9 ;  /* 0x000000b9240f7836 */ /* 0x000fe20000000000 */
[----:B------:R-:W-:Y:S01]  /*5f50*/  FSEL R3, R16, -INF , !P5 ;  /* 0xff80000010037808 */ /* 0x000fe20006800000 */
[----:B---3--:R-:W-:Y:S01]  /*5f60*/  HMMA.16816.F32 R20, R8, R28, R176 ;  /* 0x0000001c0814723c */ /* 0x008fe200000018b0 */
[----:B------:R-:W-:Y:S02]  /*5f70*/  VIADD R13, R36, 0xc0 ;  /* 0x000000c0240d7836 */ /* 0x000fe40000000000 */
[----:B------:R-:W-:-:S02]  /*5f80*/  FSEL R172, R3, -INF , !P4 ;  /* 0xff80000003ac7808 */ /* 0x000fc40006000000 */
[----:B------:R-:W-:Y:S02]  /*5f90*/  FSEL R3, R18, -INF , !P3 ;  /* 0xff80000012037808 */ /* 0x000fe40005800000 */
[-C--:B------:R-:W-:Y:S01]  /*5fa0*/  ISETP.GT.AND P5, PT, R0, R15.reuse, PT ;  /* 0x0000000f0000720c */ /* 0x080fe20003fa4270 */
[----:B------:R-:W-:Y:S01]  /*5fb0*/  HMMA.16816.F32 R40, R4, R54, R40 ;  /* 0x000000360428723c */ /* 0x000fe20000001828 */
[----:B------:R-:W-:Y:S02]  /*5fc0*/  ISETP.GT.AND P4, PT, R2, R15, PT ;  /* 0x0000000f0200720c */ /* 0x000fe40003f84270 */
[----:B------:R-:W-:Y:S02]  /*5fd0*/  FSEL R158, R3, -INF , !P6 ;  /* 0xff800000039e7808 */ /* 0x000fe40007000000 */
[----:B------:R-:W-:Y:S02]  /*5fe0*/  ISETP.GE.AND P3, PT, R15, R224, PT ;  /* 0x000000e00f00720c */ /* 0x000fe40003f66270 */
[----:B------:R-:W-:-:S02]  /*5ff0*/  FSEL R12, R17, -INF , !P5 ;  /* 0xff800000110c7808 */ /* 0x000fc40006800000 */
[----:B------:R-:W-:Y:S02]  /*6000*/  ISETP.GT.AND P6, PT, R0, R13, PT ;  /* 0x0000000d0000720c */ /* 0x000fe40003fc4270 */
[----:B------:R-:W-:Y:S02]  /*6010*/  FSEL R14, R19, -INF , !P4 ;  /* 0xff800000130e7808 */ /* 0x000fe40006000000 */
[----:B------:R-:W-:Y:S01]  /*6020*/  ISETP.GE.AND P5, PT, R15, R227, PT ;  /* 0x000000e30f00720c */ /* 0x000fe20003fa6270 */
[----:B------:R-:W-:Y:S01]  /*6030*/  VIADD R15, R36, 0xc1 ;  /* 0x000000c1240f7836 */ /* 0x000fe20000000000 */
[----:B------:R-:W-:Y:S02]  /*6040*/  FSEL R167, R12, -INF , !P3 ;  /* 0xff8000000ca77808 */ /* 0x000fe40005800000 */
[----:B------:R-:W-:Y:S02]  /*6050*/  ISETP.GE.AND P4, PT, R13, R224, PT ;  /* 0x000000e00d00720c */ /* 0x000fe40003f86270 */
[----:B------:R-:W-:-:S02]  /*6060*/  FSEL R3, R32, -INF , !P6 ;  /* 0xff80000020037808 */ /* 0x000fc40007000000 */
[----:B------:R-:W-:Y:S01]  /*6070*/  ISETP.GT.AND P3, PT, R2, R13, PT ;  /* 0x0000000d0200720c */ /* 0x000fe20003f64270 */
[----:B------:R-:W-:Y:S01]  /*6080*/  HMMA.16816.F32 R24, R8, R30, R180 ;  /* 0x0000001e0818723c */ /* 0x000fe200000018b4 */
[----:B------:R-:W-:Y:S01]  /*6090*/  ISETP.GE.AND P6, PT, R13, R227, PT ;  /* 0x000000e30d00720c */ /* 0x000fe20003fc6270 */
[----:B------:R-:W-:Y:S01]  /*60a0*/  VIADD R13, R36, 0xc8 ;  /* 0x000000c8240d7836 */ /* 0x000fe20000000000 */
[----:B------:R-:W-:Y:S02]  /*60b0*/  FSEL R181, R3, -INF , !P4 ;  /* 0xff80000003b57808 */ /* 0x000fe40006000000 */
[----:B------:R-:W-:Y:S02]  /*60c0*/  FSEL R169, R14, -INF , !P5 ;  /* 0xff8000000ea97808 */ /* 0x000fe40006800000 */
[----:B------:R-:W-:Y:S02]  /*60d0*/  FSEL R3, R34, -INF , !P3 ;  /* 0xff80000022037808 */ /* 0x000fe40005800000 */
[-C--:B------:R-:W-:Y:S01]  /*60e0*/  ISETP.GT.AND P5, PT, R0, R15.reuse, PT ;  /* 0x0000000f0000720c */ /* 0x080fe20003fa4270 */
[----:B------:R-:W-:Y:S01]  /*60f0*/  HMMA.16816.F32 R28, R4, R48, R20 ;  /* 0x00000030041c723c */ /* 0x000fe20000001814 */
[----:B------:R-:W-:-:S02]  /*6100*/  ISETP.GT.AND P4, PT, R2, R15, PT ;  /* 0x0000000f0200720c */ /* 0x000fc40003f84270 */
[----:B------:R-:W-:Y:S02]  /*6110*/  FSEL R173, R3, -INF , !P6 ;  /* 0xff80000003ad7808 */ /* 0x000fe40007000000 */
[----:B------:R-:W-:Y:S02]  /*6120*/  ISETP.GE.AND P3, PT, R15, R224, PT ;  /* 0x000000e00f00720c */ /* 0x000fe40003f66270 */
[----:B------:R-:W-:Y:S02]  /*6130*/  FSEL R12, R33, -INF , !P5 ;  /* 0xff800000210c7808 */ /* 0x000fe40006800000 */
[----:B------:R-:W-:Y:S02]  /*6140*/  ISETP.GT.AND P6, PT, R0, R13, PT ;  /* 0x0000000d0000720c */ /* 0x000fe40003fc4270 */
[----:B------:R-:W-:Y:S02]  /*6150*/  FSEL R14, R35, -INF , !P4 ;  /* 0xff800000230e7808 */ /* 0x000fe40006000000 */
[----:B------:R-:W-:Y:S01]  /*6160*/  ISETP.GE.AND P5, PT, R15, R227, PT ;  /* 0x000000e30f00720c */ /* 0x000fe20003fa6270 */
[----:B------:R-:W-:Y:S01]  /*6170*/  VIADD R15, R36, 0xc9 ;  /* 0x000000c9240f7836 */ /* 0x000fe20000000000 */
[----:B------:R-:W-:-:S02]  /*6180*/  FSEL R178, R12, -INF , !P3 ;  /* 0xff8000000cb27808 */ /* 0x000fc40005800000 */
[C---:B------:R-:W-:Y:S02]  /*6190*/  ISETP.GE.AND P4, PT, R13.reuse, R224, PT ;  /* 0x000000e00d00720c */ /* 0x040fe40003f86270 */
[----:B------:R-:W-:Y:S02]  /*61a0*/  FSEL R3, R40, -INF , !P6 ;  /* 0xff80000028037808 */ /* 0x000fe40007000000 */
[----:B------:R-:W-:Y:S01]  /*61b0*/  ISETP.GT.AND P3, PT, R2, R13, PT ;  /* 0x0000000d0200720c */ /* 0x000fe20003f64270 */
[----:B------:R-:W-:Y:S01]  /*61c0*/  HMMA.16816.F32 R16, R8, R56, R192 ;  /* 0x000000380810723c */ /* 0x000fe200000018c0 */
[----:B------:R-:W-:Y:S01]  /*61d0*/  ISETP.GE.AND P6, PT, R13, R227, PT ;  /* 0x000000e30d00720c */ /* 0x000fe20003fc6270 */
[----:B------:R-:W-:Y:S01]  /*61e0*/  VIADD R13, R36, 0xd0 ;  /* 0x000000d0240d7836 */ /* 0x000fe20000000000 */
[----:B------:R-:W-:Y:S02]  /*61f0*/  FSEL R177, R3, -INF , !P4 ;  /* 0xff80000003b17808 */ /* 0x000fe40006000000 */
[----:B------:R-:W-:-:S02]  /*6200*/  FSEL R174, R14, -INF , !P5 ;  /* 0xff8000000eae7808 */ /* 0x000fc40006800000 */
[----:B------:R-:W-:Y:S02]  /*6210*/  FSEL R3, R42, -INF , !P3 ;  /* 0xff8000002a037808 */ /* 0x000fe40005800000 */
[-C--:B------:R-:W-:Y:S01]  /*6220*/  ISETP.GT.AND P5, PT, R0, R15.reuse, PT ;  /* 0x0000000f0000720c */ /* 0x080fe20003fa4270 */
[----:B------:R-:W-:Y:S01]  /*6230*/  IMAD.MOV.U32 R193, RZ, RZ, R171 ;  /* 0x000000ffffc17224 */ /* 0x000fe200078e00ab */
[----:B------:R-:W-:Y:S01]  /*6240*/  ISETP.GT.AND P4, PT, R2, R15, PT ;  /* 0x0000000f0200720c */ /* 0x000fe20003f84270 */
[----:B------:R-:W-:Y:S01]  /*6250*/  HMMA.16816.F32 R32, R4, R50, R24 ;  /* 0x000000320420723c */ /* 0x000fe20000001818 */
        /* <DEDUP_REMOVED lines=18> */
[----:B-1----:R-:W-:Y:S01]  /*6380*/  HMMA.16816.F32 R24, R4, R44, R16 ;  /* 0x0000002c0418723c */ /* 0x002fe20000001810 */
[----:B------:R-:W-:Y:S01]  /*6390*/  ISETP.GT.AND P4, PT, R2, R15, PT ;  /* 0x0000000f0200720c */ /* 0x000fe20003f84270 */
[----:B------:R-:W-:Y:S01]  /*63a0*/  IMAD.MOV.U32 R192, RZ, RZ, R203 ;  /* 0x000000ffffc07224 */ /* 0x000fe200078e00cb */
[----:B------:R-:W-:Y:S01]  /*63b0*/  FSEL R182, R3, -INF , !P6 ;  /* 0xff80000003b67808 */ /* 0x000fe20007000000 */
[----:B------:R-:W-:Y:S01]  /*63c0*/  IMAD.MOV.U32 R194, RZ, RZ, R168 ;  /* 0x000000ffffc27224 */ /* 0x000fe200078e00a8 */
[----:B------:R-:W-:Y:S01]  /*63d0*/  ISETP.GE.AND P3, PT, R15, R224, PT ;  /* 0x000000e00f00720c */ /* 0x000fe20003f66270 */
[----:B------:R-:W-:Y:S01]  /*63e0*/  IMAD.MOV.U32 R195, RZ, RZ, R160 ;  /* 0x000000ffffc37224 */ /* 0x000fe200078e00a0 */
[----:B------:R-:W-:-:S02]  /*63f0*/  FSEL R12, R29, -INF , !P5 ;  /* 0xff8000001d0c7808 */ /* 0x000fc40006800000 */
[----:B------:R-:W-:Y:S01]  /*6400*/  ISETP.GT.AND P6, PT, R0, R13, PT ;  /* 0x0000000d0000720c */ /* 0x000fe20003fc4270 */
[----:B------:R-:W-:Y:S01]  /*6410*/  VIADD R16, R36, 0xd9 ;  /* 0x000000d924107836 */ /* 0x000fe20000000000 */
[----:B------:R-:W-:Y:S02]  /*6420*/  ISETP.GE.AND P5, PT, R15, R227, PT ;  /* 0x000000e30f00720c */ /* 0x000fe40003fa6270 */
[----:B------:R-:W-:Y:S02]  /*6430*/  FSEL R14, R31, -INF , !P4 ;  /* 0xff8000001f0e7808 */ /* 0x000fe40006000000 */
[----:B------:R-:W-:Y:S02]  /*6440*/  FSEL R187, R12, -INF , !P3 ;  /* 0xff8000000cbb7808 */ /* 0x000fe40005800000 */
[----:B------:R-:W-:Y:S02]  /*6450*/  ISETP.GE.AND P4, PT, R13, R224, PT ;  /* 0x000000e00d00720c */ /* 0x000fe40003f86270 */
[----:B------:R-:W-:-:S02]  /*6460*/  FSEL R3, R32, -INF , !P6 ;  /* 0xff80000020037808 */ /* 0x000fc40007000000 */
[----:B------:R-:W-:Y:S02]  /*6470*/  ISETP.GT.AND P3, PT, R2, R13, PT ;  /* 0x0000000d0200720c */ /* 0x000fe40003f64270 */
[----:B------:R-:W-:Y:S02]  /*6480*/  FSEL R183, R14, -INF , !P5 ;  /* 0xff8000000eb77808 */ /* 0x000fe40006800000 */
[----:B------:R-:W-:Y:S02]  /*6490*/  ISETP.GE.AND P6, PT, R13, R227, PT ;  /* 0x000000e30d00720c */ /* 0x000fe40003fc6270 */
[----:B------:R-:W-:Y:S01]  /*64a0*/  HMMA.16816.F32 R12, R8, R76, R192 ;  /* 0x0000004c080c723c */ /* 0x000fe200000018c0 */
[----:B------:R-:W-:Y:S01]  /*64b0*/  ISETP.GT.AND P5, PT, R0, R16, PT ;  /* 0x000000100000720c */ /* 0x000fe20003fa4270 */
[----:B------:R-:W-:Y:S01]  /*64c0*/  VIADD R10, R36, 0xe0 ;  /* 0x000000e0240a7836 */ /* 0x000fe20000000000 */
[----:B------:R-:W-:Y:S02]  /*64d0*/  FSEL R185, R3, -INF , !P4 ;  /* 0xff80000003b97808 */ /* 0x000fe40006000000 */
[----:B------:R-:W-:-:S02]  /*64e0*/  FSEL R3, R34, -INF , !P3 ;  /* 0xff80000022037808 */ /* 0x000fc40005800000 */
[----:B------:R-:W-:Y:S02]  /*64f0*/  FSEL R8, R33, -INF , !P5 ;  /* 0xff80000021087808 */ /* 0x000fe40006800000 */
[----:B------:R-:W-:Y:S02]  /*6500*/  ISETP.GT.AND P4, PT, R2, R16, PT ;  /* 0x000000100200720c */ /* 0x000fe40003f84270 */
[C---:B------:R-:W-:Y:S02]  /*6510*/  ISETP.GE.AND P3, PT, R16.reuse, R224, PT ;  /* 0x000000e01000720c */ /* 0x040fe40003f66270 */
[----:B------:R-:W-:Y:S02]  /*6520*/  ISETP.GE.AND P5, PT, R16, R227, PT ;  /* 0x000000e31000720c */ /* 0x000fe40003fa6270 */
[----:B------:R-:W-:Y:S01]  /*6530*/  HMMA.16816.F32 R16, R4, R46, R20 ;  /* 0x0000002e0410723c */ /* 0x000fe20000001814 */
[----:B------:R-:W-:Y:S02]  /*6540*/  FSEL R179, R3, -INF , !P6 ;  /* 0xff80000003b37808 */ /* 0x000fe40007000000 */
[----:B------:R-:W-:-:S02]  /*6550*/  ISETP.GT.AND P6, PT, R0, R10, PT ;  /* 0x0000000a0000720c */ /* 0x000fc40003fc4270 */
[----:B------:R-:W-:Y:S01]  /*6560*/  FSEL R11, R35, -INF , !P4 ;  /* 0xff800000230b7808 */ /* 0x000fe20006000000 */
[----:B------:R-:W-:Y:S01]  /*6570*/  VIADD R9, R36, 0xe1 ;  /* 0x000000e124097836 */ /* 0x000fe20000000000 */
[----:B------:R-:W-:Y:S02]  /*6580*/  FSEL R184, R8, -INF , !P3 ;  /* 0xff80000008b87808 */ /* 0x000fe40005800000 */
[----:B------:R-:W-:Y:S02]  /*6590*/  ISETP.GE.AND P4, PT, R10, R224, PT ;  /* 0x000000e00a00720c */ /* 0x000fe40003f86270 */
[----:B------:R-:W-:Y:S02]  /*65a0*/  FSEL R3, R24, -INF , !P6 ;  /* 0xff80000018037808 */ /* 0x000fe40007000000 */
[----:B------:R-:W-:Y:S02]  /*65b0*/  ISETP.GT.AND P3, PT, R2, R10, PT ;  /* 0x0000000a0200720c */ /* 0x000fe40003f64270 */
[----:B------:R-:W-:Y:S01]  /*65c0*/  FSEL R194, R3, -INF , !P4 ;  /* 0xff80000003c27808 */ /* 0x000fe20006000000 */
[----:B------:R-:W-:Y:S01]  /*65d0*/  VIADD R3, R36, 0xe8 ;  /* 0x000000e824037836 */ /* 0x000fe20000000000 */
[----:B------:R-:W-:-:S02]  /*65e0*/  FSEL R186, R11, -INF , !P5 ;  /* 0xff8000000bba7808 */ /* 0x000fc40006800000 */
[----:B------:R-:W-:Y:S02]  /*65f0*/  ISETP.GE.AND P6, PT, R10, R227, PT ;  /* 0x000000e30a00720c */ /* 0x000fe40003fc6270 */
[----:B------:R-:W-:Y:S02]  /*6600*/  FSEL R8, R26, -INF , !P3 ;  /* 0xff8000001a087808 */ /* 0x000fe40005800000 */
[-C--:B------:R-:W-:Y:S01]  /*6610*/  ISETP.GT.AND P5, PT, R0, R9.reuse, PT ;  /* 0x000000090000720c */ /* 0x080fe20003fa4270 */
[----:B------:R-:W-:Y:S01]  /*6620*/  HMMA.16816.F32 R12, R4, R72, R12 ;  /* 0x00000048040c723c */ /* 0x000fe2000000180c */
[----:B------:R-:W-:Y:S02]  /*6630*/  ISETP.GT.AND P4, PT, R2, R9, PT ;  /* 0x000000090200720c */ /* 0x000fe40003f84270 */
[----:B------:R-:W-:Y:S02]  /*6640*/  FSEL R188, R8, -INF , !P6 ;  /* 0xff80000008bc7808 */ /* 0x000fe40007000000 */
[----:B------:R-:W-:-:S02]  /*6650*/  ISETP.GE.AND P3, PT, R9, R224, PT ;  /* 0x000000e00900720c */ /* 0x000fc40003f66270 */
[----:B------:R-:W-:Y:S02]  /*6660*/  FSEL R10, R25, -INF , !P5 ;  /* 0xff800000190a7808 */ /* 0x000fe40006800000 */
[----:B------:R-:W-:Y:S01]  /*6670*/  ISETP.GT.AND P6, PT, R0, R3, PT ;  /* 0x000000030000720c */ /* 0x000fe20003fc4270 */
[----:B------:R-:W-:Y:S01]  /*6680*/  VIADD R6, R36, 0xe9 ;  /* 0x000000e924067836 */ /* 0x000fe20000000000 */
[----:B------:R-:W-:Y:S02]  /*6690*/  FSEL R4, R27, -INF , !P4 ;  /* 0xff8000001b047808 */ /* 0x000fe40006000000 */
[----:B------:R-:W-:Y:S02]  /*66a0*/  ISETP.GE.AND P5, PT, R9, R227, PT ;  /* 0x000000e30900720c */ /* 0x000fe40003fa6270 */
[----:B------:R-:W-:Y:S02]  /*66b0*/  FSEL R192, R10, -INF , !P3 ;  /* 0xff8000000ac07808 */ /* 0x000fe40005800000 */
[----:B------:R-:W-:-:S02]  /*66c0*/  ISETP.GE.AND P4, PT, R3, R224, PT ;  /* 0x000000e00300720c */ /* 0x000fc40003f86270 */
[----:B------:R-:W-:Y:S02]  /*66d0*/  FSEL R5, R16, -INF , !P6 ;  /* 0xff80000010057808 */ /* 0x000fe40007000000 */
[----:B------:R-:W-:Y:S02]  /*66e0*/  ISETP.GT.AND P3, PT, R2, R3, PT ;  /* 0x000000030200720c */ /* 0x000fe40003f64270 */
[----:B------:R-:W-:Y:S02]  /*66f0*/  FSEL R190, R4, -INF , !P5 ;  /* 0xff80000004be7808 */ /* 0x000fe40006800000 */
[----:B------:R-:W-:Y:S02]  /*6700*/  ISETP.GE.AND P6, PT, R3, R227, PT ;  /* 0x000000e30300720c */ /* 0x000fe40003fc6270 */
[----:B------:R-:W-:Y:S01]  /*6710*/  FSEL R193, R5, -INF , !P4 ;  /* 0xff80000005c17808 */ /* 0x000fe20006000000 */
[----:B------:R-:W-:Y:S01]  /*6720*/  VIADD R5, R36, 0xf0 ;  /* 0x000000f024057836 */ /* 0x000fe20000000000 */
[----:B------:R-:W-:-:S02]  /*6730*/  ISETP.GT.AND P5, PT, R0, R6, PT ;  /* 0x000000060000720c */ /* 0x000fc40003fa4270 */
[----:B------:R-:W-:Y:S02]  /*6740*/  FSEL R3, R18, -INF , !P3 ;  /* 0xff80000012037808 */ /* 0x000fe40005800000 */
[----:B------:R-:W-:Y:S02]  /*6750*/  ISETP.GT.AND P4, PT, R2, R6, PT ;  /* 0x000000060200720c */ /* 0x000fe40003f84270 */
[----:B------:R-:W-:Y:S02]  /*6760*/  ISETP.GE.AND P3, PT, R6, R224, PT ;  /* 0x000000e00600720c */ /* 0x000fe40003f66270 */
[----:B------:R-:W-:Y:S02]  /*6770*/  FSEL R4, R17, -INF , !P5 ;  /* 0xff80000011047808 */ /* 0x000fe40006800000 */
[----:B------:R-:W-:Y:S02]  /*6780*/  FSEL R191, R3, -INF , !P6 ;  /* 0xff80000003bf7808 */ /* 0x000fe40007000000 */
[----:B------:R-:W-:-:S02]  /*6790*/  ISETP.GT.AND P6, PT, R0, R5, PT ;  /* 0x000000050000720c */ /* 0x000fc40003fc4270 */
[----:B------:R-:W-:Y:S01]  /*67a0*/  ISETP.GE.AND P5, PT, R6, R227, PT ;  /* 0x000000e30600720c */ /* 0x000fe20003fa6270 */
[----:B------:R-:W-:Y:S01]  /*67b0*/  VIADD R7, R36, 0xf1 ;  /* 0x000000f124077836 */ /* 0x000fe20000000000 */
[----:B------:R-:W-:Y:S02]  /*67c0*/  FSEL R6, R19, -INF , !P4 ;  /* 0xff80000013067808 */ /* 0x000fe40006000000 */
[----:B------:R-:W-:Y:S02]  /*67d0*/  FSEL R195, R4, -INF , !P3 ;  /* 0xff80000004c37808 */ /* 0x000fe40005800000 */
[----:B------:R-:W-:Y:S02]  /*67e0*/  ISETP.GE.AND P3, PT, R5, R224, PT ;  /* 0x000000e00500720c */ /* 0x000fe40003f66270 */
[----:B------:R-:W-:Y:S02]  /*67f0*/  FSEL R3, R12, -INF , !P6 ;  /* 0xff8000000c037808 */ /* 0x000fe40007000000 */
[----:B------:R-:W-:-:S02]  /*6800*/  ISETP.GT.AND P4, PT, R2, R5, PT ;  /* 0x000000050200720c */ /* 0x000fc40003f84270 */
[----:B------:R-:W-:Y:S02]  /*6810*/  FSEL R196, R6, -INF , !P5 ;  /* 0xff80000006c47808 */ /* 0x000fe40006800000 */
[----:B------:R-:W-:Y:S01]  /*6820*/  ISETP.GE.AND P5, PT, R5, R227, PT ;  /* 0x000000e30500720c */ /* 0x000fe20003fa6270 */
[----:B------:R-:W-:Y:S01]  /*6830*/  VIADD R5, R36, 0xf8 ;  /* 0x000000f824057836 */ /* 0x000fe20000000000 */
[----:B------:R-:W-:Y:S02]  /*6840*/  FSEL R200, R3, -INF , !P3 ;  /* 0xff80000003c87808 */ /* 0x000fe40005800000 */
[-C--:B------:R-:W-:Y:S02]  /*6850*/  ISETP.GT.AND P6, PT, R0, R7.reuse, PT ;  /* 0x000000070000720c */ /* 0x080fe40003fc4270 */
[----:B------:R-:W-:Y:S02]  /*6860*/  ISETP.GT.AND P3, PT, R2, R7, PT ;  /* 0x000000070200720c */ /* 0x000fe40003f64270 */
[----:B------:R-:W-:Y:S01]  /*6870*/  FSEL R3, R14, -INF , !P4 ;  /* 0xff8000000e037808 */ /* 0x000fe20006000000 */
[----:B------:R-:W-:Y:S01]  /*6880*/  IMAD.MOV.U32 R28, RZ, RZ, R202 ;  /* 0x000000ffff1c7224 */ /* 0x000fe200078e00ca */
[----:B------:R-:W-:Y:S01]  /*6890*/  ISETP.GE.AND P4, PT, R7, R224, PT ;  /* 0x000000e00700720c */ /* 0x000fe20003f86270 */
[----:B------:R-:W-:Y:S01]  /*68a0*/  IMAD.MOV.U32 R29, RZ, RZ, R201 ;  /* 0x000000ffff1d7224 */ /* 0x000fe200078e00c9 */
[----:B------:R-:W-:-:S02]  /*68b0*/  FSEL R4, R13, -INF , !P6 ;  /* 0xff8000000d047808 */ /* 0x000fc40007000000 */
[----:B------:R-:W-:Y:S02]  /*68c0*/  FSEL R6, R15, -INF , !P3 ;  /* 0xff8000000f067808 */ /* 0x000fe40005800000 */
[----:B------:R-:W-:Y:S02]  /*68d0*/  FSEL R197, R3, -INF , !P5 ;  /* 0xff80000003c57808 */ /* 0x000fe40006800000 */
[-C--:B------:R-:W-:Y:S02]  /*68e0*/  ISETP.GT.AND P3, PT, R0, R5.reuse, PT ;  /* 0x000000050000720c */ /* 0x080fe40003f64270 */
[----:B------:R-:W-:Y:S02]  /*68f0*/  ISETP.GT.AND P5, PT, R2, R5, PT ;  /* 0x000000050200720c */ /* 0x000fe40003fa4270 */
[----:B------:R-:W-:Y:S01]  /*6900*/  FSEL R203, R4, -INF , !P4 ;  /* 0xff80000004cb7808 */ /* 0x000fe20006000000 */
[----:B------:R1:W-:Y:S01]  /*6910*/  STL.64 [R1+0x8], R28 ;  /* 0x0000081c01007387 */ /* 0x0003e20000100a00 */
[----:B------:R-:W-:-:S02]  /*6920*/  FSEL R4, R68, -INF , !P3 ;  /* 0xff80000044047808 */ /* 0x000fc40005800000 */
[----:B------:R-:W-:Y:S02]  /*6930*/  ISETP.GE.AND P3, PT, R5, R227, PT ;  /* 0x000000e30500720c */ /* 0x000fe40003f66270 */
[----:B------:R-:W-:-:S04]  /*6940*/  FSEL R3, R70, -INF , !P5 ;  /* 0xff80000046037808 */ /* 0x000fc80006800000 */
[----:B------:R-:W-:Y:S02]  /*6950*/  FSEL R199, R3, -INF , !P3 ;  /* 0xff80000003c77808 */ /* 0x000fe40005800000 */
[----:B------:R-:W-:Y:S01]  /*6960*/  ISETP.GT.AND P3, PT, R37, R230, PT ;  /* 0x000000e62500720c */ /* 0x000fe20003f64270 */
[----:B------:R-:W-:Y:S01]  /*6970*/  BAR.SYNC.DEFER_BLOCKING 0x0 ;  /* 0x0000000000007b1d */ /* 0x000fe20000010000 */
[----:B------:R-:W-:Y:S02]  /*6980*/  ISETP.GE.AND P6, PT, R7, R227, PT ;  /* 0x000000e30700720c */ /* 0x000fe40003fc6270 */
[----:B------:R-:W-:Y:S02]  /*6990*/  ISETP.GE.AND P4, PT, R5, R224, PT ;  /* 0x000000e00500720c */ /* 0x000fe40003f86270 */
[----:B------:R-:W-:Y:S02]  /*69a0*/  ISETP.GT.AND P5, PT, R0, R36, PT ;  /* 0x000000240000720c */ /* 0x000fe40003fa4270 */
[----:B------:R-:W-:-:S02]  /*69b0*/  FSEL R198, R6, -INF , !P6 ;  /* 0xff80000006c67808 */ /* 0x000fc40007000000 */
[----:B------:R-:W-:Y:S01]  /*69c0*/  FSEL R204, R4, -INF , !P4 ;  /* 0xff80000004cc7808 */ /* 0x000fe20006000000 */
[----:B------:R-:W-:Y:S01]  /*69d0*/  BSSY.RECONVERGENT B1, `(.L_x_5970) ;  /* 0x0000096000017945 */ /* 0x000fe20003800200 */
[C---:B------:R-:W-:Y:S02]  /*69e0*/  ISETP.GE.AND P6, PT, R36.reuse, R224, PT ;  /* 0x000000e02400720c */ /* 0x040fe40003fc6270 */
[----:B------:R-:W-:Y:S02]  /*69f0*/  ISETP.GE.AND P4, PT, R36, R227, PT ;  /* 0x000000e32400720c */ /* 0x000fe40003f86270 */
[----:B------:R-:W-:Y:S01]  /*6a00*/  FSEL R3, R64, -INF , !P5 ;  /* 0xff80000040037808 */ /* 0x000fe20006800000 */
[----:B------:R-:W-:Y:S01]  /*6a10*/  IMAD.MOV.U32 R168, RZ, RZ, R37 ;  /* 0x000000ffffa87224 */ /* 0x000fe200078e0025 */
[----:B------:R-:W-:Y:S02]  /*6a20*/  VIMNMX R225, PT, PT, RZ, R0, !PT ;  /* 0x00000000ffe17248 */ /* 0x000fe40007fe0100 */
[----:B------:R-:W-:-:S02]  /*6a30*/  VIMNMX R226, PT, PT, RZ, R2, !PT ;  /* 0x00000002ffe27248 */ /* 0x000fc40007fe0100 */
[----:B------:R-:W-:Y:S02]  /*6a40*/  FSEL R16, R3, -INF , !P6 ;  /* 0xff80000003107808 */ /* 0x000fe40007000000 */
[----:B------:R-:W-:Y:S01]  /*6a50*/  FSEL R15, R144, -INF , !P4 ;  /* 0xff800000900f7808 */ /* 0x000fe20006000000 */
[----:B-1----:R-:W-:Y:S06]  /*6a60*/  @!P3 BRA `(.L_x_5971) ;  /* 0x000000080030b947 */ /* 0x002fec0003800000 */
        /* <DEDUP_REMOVED lines=18> */
.L_x_5973:
[----:B------:R-:W2:Y:S01]  /*6b90*/  LD.E R2, desc[UR4][R134.64+0x170] ;  /* 0x0001700486027980 */ /* 0x000ea2000c101900 */
[----:B------:R-:W-:Y:S02]  /*6ba0*/  VIADD R8, R80, 0xffffff00 ;  /* 0xffffff0050087836 */ /* 0x000fe40000000000 */
[----:B-----5:R-:W-:Y:S02]  /*6bb0*/  IMAD.MOV.U32 R12, RZ, RZ, R160 ;  /* 0x000000ffff0c7224 */ /* 0x020fe400078e00a0 */
        /* <DEDUP_REMOVED lines=29> */
[----:B------:R-:W-:-:S02]  /*6d90*/  @!P4 IADD3 R3, PT, PT, R3, 0x1, RZ ;  /* 0x000000010303c810 */ /* 0x000fc40007ffe0ff */
[----:B------:R-:W-:-:S03]  /*6da0*/  ISETP.GE.AND P4, PT, R5, RZ, PT ;  /* 0x000000ff0500720c */ /* 0x000fc60003f86270 */
[----:B------:R-:W-:Y:S01]  /*6db0*/  @P5 VIADD R3, R3, 0x1 ;  /* 0x0000000103035836 */ /* 0x000fe20000000000 */
[----:B------:R-:W-:Y:S02]  /*6dc0*/  @P6 IADD3 R4, PT, PT, R4, 0x1, RZ ;  /* 0x0000000104046810 */ /* 0x000fe40007ffe0ff */
[----:B------:R-:W-:Y:S02]  /*6dd0*/  ISETP.NE.AND P5, PT, R2, RZ, PT ;  /* 0x000000ff0200720c */ /* 0x000fe40003fa5270 */
[----:B------:R-:W-:Y:S01]  /*6de0*/  LOP3.LUT R0, RZ, R2, RZ, 0x33, !PT ;  /* 0x00000002ff007212 */ /* 0x000fe200078e33ff */
[----:B------:R-:W-:-:S04]  /*6df0*/  @!P3 IMAD.MOV R3, RZ, RZ, -R3 ;  /* 0x000000ffff03b224 */ /* 0x000fc800078e0a03 */
        /* <DEDUP_REMOVED lines=26> */
.L_x_5974:
[----:B------:R-:W-:Y:S05]  /*6fa0*/  BSYNC.RECONVERGENT B0 ;  /* 0x0000000000007941 */ /* 0x000fea0003800200 */
.L_x_5972:
[----:B------:R-:W3:Y:S04]  /*6fb0*/  LDL R0, [R1+0x28] ;  /* 0x0000280001007983 */ /* 0x000ee80000100800 */
[----:B------:R-:W4:Y:S04]  /*6fc0*/  LDL R2, [R1+0x2c] ;  /* 0x00002c0001027983 */ /* 0x000f280000100800 */
[----:B------:R-:W5:Y:S04]  /*6fd0*/  LDL R6, [R1+0x10] ;  /* 0x0000100001067983 */ /* 0x000f680000100800 */
[----:B------:R-:W2:Y:S01]  /*6fe0*/  LDL R7, [R1+0x4] ;  /* 0x0000040001077983 */ /* 0x000ea20000100800 */
[C---:B---3--:R-:W-:Y:S01]  /*6ff0*/  IMAD.SHL.U32 R14, R0.reuse, 0x20, RZ ;  /* 0x00000020000e7824 */ /* 0x048fe200078e00ff */
[----:B----4-:R-:W-:-:S04]  /*7000*/  SHF.L.U64.HI R0, R0, 0x5, R2 ;  /* 0x0000000500007819 */ /* 0x010fc80000010202 */
[----:B-----5:R-:W-:-:S04]  /*7010*/  IADD3 R4, P3, PT, R14, R6, RZ ;  /* 0x000000060e047210 */ /* 0x020fc80007f7e0ff */
        /* <DEDUP_REMOVED lines=18> */
[----:B--2---:R-:W-:-:S04]  /*7140*/  IADD3 R6, P4, PT, R12, R14, RZ ;  /* 0x0000000e0c067210 */ /* 0x004fc80007f9e0ff */
[----:B---3--:R-:W-:Y:S01]  /*7150*/  IADD3 R4, P3, PT, R6, R14, RZ ;  /* 0x0000000e06047210 */ /* 0x008fe20007f7e0ff */
[----:B------:R-:W-:-:S03]  /*7160*/  IMAD.X R7, R13, 0x1, R0, P4 ;  /* 0x000000010d077824 */ /* 0x000fc600020e0600 */
[-C--:B----4-:R-:W-:Y:S01]  /*7170*/  IADD3 R2, P4, PT, R4, R14.reuse, RZ ;  /* 0x0000000e04027210 */ /* 0x090fe20007f9e0ff */
[--C-:B------:R-:W-:Y:S01]  /*7180*/  IMAD.X R5, R7, 0x1, R0.reuse, P3 ;  /* 0x0000000107057824 */ /* 0x100fe200018e0600 */
[----:B------:R2:W-:Y:S03]  /*7190*/  LDGSTS.E.BYPASS.LTC128B.128 [R229+0x5000], desc[UR4][R6.64] ;  /* 0x0500000006e57fae */ /* 0x0005e6000b981a04 */
[----:B------:R-:W-:Y:S01]  /*71a0*/  IMAD.X R3, R5, 0x1, R0, P4 ;  /* 0x0000000105037824 */ /* 0x000fe200020e0600 */
[----:B------:R3:W-:Y:S01]  /*71b0*/  LDGSTS.E.BYPASS.LTC128B.128 [R229+0x5800], desc[UR4][R4.64] ;  /* 0x0580000004e57fae */ /* 0x0007e2000b981a04 */
[----:B-----5:R-:W-:-:S03]  /*71c0*/  IADD3 R10, P3, PT, R2, R14, RZ ;  /* 0x0000000e020a7210 */ /* 0x020fc60007f7e0ff */
        /* <DEDUP_REMOVED lines=22> */
.L_x_5971:
[----:B------:R-:W-:Y:S05]  /*7330*/  BSYNC.RECONVERGENT B1 ;  /* 0x0000000000017941 */ /* 0x000fea0003800200 */
.L_x_5970:
[----:B------:R-:W3:Y:S04]  /*7340*/  LD.E R0, desc[UR4][R134.64+0xdc] ;  /* 0x0000dc0486007980 */ /* 0x000ee8000c101900 */
[----:B--2---:R-:W2:Y:S01]  /*7350*/  LDL R7, [R1+0x50] ;  /* 0x0000500001077983 */ /* 0x004ea20000100800 */
        /* <DEDUP_REMOVED lines=57> */
[----:B------:R-:W-:Y:S02]  /*76f0*/  FMNMX.FTZ R2, R231, R2, !PT ;  /* 0x00000002e7027209 */ /* 0x000fe40007810000 */
[----:B------:R-:W-:-:S03]  /*7700*/  FMNMX3.FTZ R37, R37, R187, R185, !PT ;  /* 0x000000bb25257276 */ /* 0x000fc600078100b9 */
[----:B------:R-:W1:Y:S01]  /*7710*/  SHFL.BFLY PT, R3, R2, 0x2, 0x1f ;  /* 0x0c401f0002037f89 */ /* 0x000e6200000e0000 */
        /* <DEDUP_REMOVED lines=13> */
[----:B---3--:R-:W-:-:S05]  /*77f0*/  FMUL.FTZ R3, R0, R36 ;  /* 0x0000002400037220 */ /* 0x008fca0000410000 */
[----:B------:R-:W-:-:S05]  /*7800*/  FSEL R3, R3, RZ, P3 ;  /* 0x000000ff03037208 */ /* 0x000fca0001800000 */
[----:B------:R-:W-:-:S04]  /*7810*/  FFMA.FTZ R2, R15, R0, -R3 ;  /* 0x000000000f027223 */ /* 0x000fc80000010803 */
[----:B------:R1:W3:Y:S01]  /*7820*/  MUFU.EX2 R6, R2 ;  /* 0x0000000200067308 */ /* 0x0002e20000000800 */
[----:B------:R-:W-:Y:S01]  /*7830*/  FMUL.FTZ R5, R0, R37 ;  /* 0x0000002500057220 */ /* 0x000fe20000410000 */
[----:B------:R-:W-:Y:S01]  /*7840*/  FSETP.NEU.FTZ.AND P3, PT, R37, -INF , PT ;  /* 0xff8000002500780b */ /* 0x000fe20003f7d000 */
[----:B-1----:R-:W-:-:S05]  /*7850*/  FFMA.FTZ R2, R69, R0, -R3 ;  /* 0x0000000045027223 */ /* 0x002fca0000010803 */
[----:B------:R1:W4:Y:S01]  /*7860*/  MUFU.EX2 R207, R2 ;  /* 0x0000000200cf7308 */ /* 0x0003220000000800 */
[----:B------:R-:W-:Y:S01]  /*7870*/  FSEL R5, R5, RZ, P3 ;  /* 0x000000ff05057208 */ /* 0x000fe20001800000 */
[----:B-1----:R-:W-:-:S06]  /*7880*/  FFMA.FTZ R2, R65, R0, -R3 ;  /* 0x0000000041027223 */ /* 0x002fcc0000010803 */
[----:B------:R1:W-:Y:S01]  /*7890*/  MUFU.EX2 R206, R2 ;  /* 0x0000000200ce7308 */ /* 0x0003e20000000800 */
[-CC-:B------:R-:W-:Y:S01]  /*78a0*/  FFMA.FTZ R4, R39, R0.reuse, -R3.reuse ;  /* 0x0000000027047223 */ /* 0x180fe20000010803 */
[----:B-1----:R-:W-:-:S06]  /*78b0*/  FFMA.FTZ R2, R67, R0, -R3 ;  /* 0x0000000043027223 */ /* 0x002fcc0000010803 */
[----:B------:R2:W1:Y:S02]  /*78c0*/  MUFU.EX2 R202, R2 ;  /* 0x0000000200ca7308 */ /* 0x0004640000000800 */
[----:B--2---:R-:W-:-:S04]  /*78d0*/  IADD3 R2, PT, PT, R209, R7, RZ ;  /* 0x00000007d1027210 */ /* 0x004fc80007ffe0ff */
[----:B------:R-:W-:Y:S01]  /*78e0*/  LEA R160, R2, R222, 0x1 ;  /* 0x000000de02a07211 */ /* 0x000fe200078e08ff */
[----:B------:R-:W-:-:S04]  /*78f0*/  FFMA.FTZ R2, R16, R0, -R5 ;  /* 0x0000000010027223 */ /* 0x000fc80000010805 */
[----:B------:R-:W2:Y:S01]  /*7900*/  LDSM.16.MT88.4 R24, [R160+0xa000] ;  /* 0x00a00000a018783b */ /* 0x000ea20000004200 */
[----:B------:R5:W-:Y:S08]  /*7910*/  MUFU.EX2 R250, R2 ;  /* 0x0000000200fa7308 */ /* 0x000bf00000000800 */
[----:B------:R3:W-:Y:S01]  /*7920*/  MUFU.EX2 R218, R4 ;  /* 0x0000000400da7308 */ /* 0x0007e20000000800 */
[----:B-----5:R-:W-:Y:S01]  /*7930*/  FFMA.FTZ R2, R81, R0, -R5 ;  /* 0x0000000051027223 */ /* 0x020fe20000010805 */
[----:B---3--:R-:W-:-:S06]  /*7940*/  MOV R4, R6 ;  /* 0x0000000600047202 */ /* 0x008fcc0000000f00 */
[----:B------:R3:W5:Y:S01]  /*7950*/  MUFU.EX2 R6, R2 ;  /* 0x0000000200067308 */ /* 0x0007620000000800 */
[-C--:B------:R-:W-:Y:S02]  /*7960*/  IADD3 R152, PT, PT, R119, R160.reuse, RZ ;  /* 0x000000a077987210 */ /* 0x080fe40007ffe0ff */
[----:B------:R-:W-:-:S03]  /*7970*/  IADD3 R144, PT, PT, R228, R160, RZ ;  /* 0x000000a0e4907210 */ /* 0x000fc60007ffe0ff */
[----:B------:R-:W2:Y:S01]  /*7980*/  LDSM.16.MT88.4 R20, [R152+0xa000] ;  /* 0x00a000009814783b */ /* 0x000ea20000004200 */
[----:B----4-:R-:W-:Y:S02]  /*7990*/  F2FP.F16.F32.PACK_AB R9, R207, R4 ;  /* 0x00000004cf09723e */ /* 0x010fe400000000ff */
[----:B-1----:R-:W-:Y:S01]  /*79a0*/  F2FP.F16.F32.PACK_AB R11, R202, R206 ;  /* 0x000000ceca0b723e */ /* 0x002fe200000000ff */
[----:B------:R-:W1:Y:S01]  /*79b0*/  LDSM.16.MT88.4 R16, [R144+0xa000] ;  /* 0x00a000009010783b */ /* 0x000e620000004200 */
[----:B---3--:R-:W-:-:S04]  /*79c0*/  FFMA.FTZ R2, R71, R0, -R5 ;  /* 0x0000000047027223 */ /* 0x008fc80000010805 */
[----:B------:R3:W-:Y:S02]  /*79d0*/  MUFU.EX2 R7, R2 ;  /* 0x0000000200077308 */ /* 0x0007e40000000800 */
[----:B---3--:R-:W-:-:S06]  /*79e0*/  FFMA.FTZ R2, R79, R0, -R5 ;  /* 0x000000004f027223 */ /* 0x008fcc0000010805 */
[----:B------:R3:W4:Y:S01]  /*79f0*/  MUFU.EX2 R201, R2 ;  /* 0x0000000200c97308 */ /* 0x0007220000000800 */
[----:B-----5:R-:W-:Y:S01]  /*7a00*/  F2FP.F16.F32.PACK_AB R8, R6, R250 ;  /* 0x000000fa0608723e */ /* 0x020fe200000000ff */
[----:B---3--:R-:W-:-:S06]  /*7a10*/  FFMA.FTZ R2, R66, R0, -R3 ;  /* 0x0000000042027223 */ /* 0x008fcc0000010803 */
[----:B------:R3:W-:Y:S01]  /*7a20*/  MUFU.EX2 R205, R2 ;  /* 0x0000000200cd7308 */ /* 0x0007e20000000800 */
[----:B----4-:R-:W-:Y:S01]  /*7a30*/  F2FP.F16.F32.PACK_AB R10, R201, R7 ;  /* 0x00000007c90a723e */ /* 0x010fe200000000ff */
[----:B---3--:R-:W-:Y:S01]  /*7a40*/  FFMA.FTZ R2, R38, R0, -R3 ;  /* 0x0000000026027223 */ /* 0x008fe20000010803 */
[----:B------:R-:W-:-:S05]  /*7a50*/  IADD3 R38, PT, PT, R119, R144, RZ ;  /* 0x0000009077267210 */ /* 0x000fca0007ffe0ff */
[----:B------:R3:W4:Y:S01]  /*7a60*/  MUFU.EX2 R28, R2 ;  /* 0x00000002001c7308 */ /* 0x0007220000000800 */
[----:B------:R-:W5:Y:S01]  /*7a70*/  LDSM.16.MT88.4 R12, [R38+0xa000] ;  /* 0x00a00000260c783b */ /* 0x000f620000004200 */
[----:B--2---:R-:W-:Y:S01]  /*7a80*/  HMMA.16816.F32 R40, R8, R24, RZ ;  /* 0x000000180828723c */ /* 0x004fe200000018ff */
[----:B---3--:R-:W-:-:S07]  /*7a90*/  FFMA.FTZ R2, R90, R0, -R5 ;  /* 0x000000005a027223 */ /* 0x008fce0000010805 */
[----:B------:R-:W-:Y:S01]  /*7aa0*/  HMMA.16816.F32 R32, R8, R26, RZ ;  /* 0x0000001a0820723c */ /* 0x000fe200000018ff */
[----:B------:R-:W2:Y:S01]  /*7ab0*/  LDSM.16.MT88.4 R24, [R160+0xa800] ;  /* 0x00a80000a018783b */ /* 0x000ea20000004200 */
[----:B------:R3:W-:Y:S02]  /*7ac0*/  MUFU.EX2 R81, R2 ;  /* 0x0000000200517308 */ /* 0x0007e40000000800 */
[----:B---3--:R-:W-:-:S06]  /*7ad0*/  FFMA.FTZ R2, R83, R0, -R5 ;  /* 0x0000000053027223 */ /* 0x008fcc0000010805 */
[----:B------:R3:W2:Y:S02]  /*7ae0*/  MUFU.EX2 R83, R2 ;  /* 0x0000000200537308 */ /* 0x0006a40000000800 */
[----:B---3--:R-:W-:-:S06]  /*7af0*/  FFMA.FTZ R2, R82, R0, -R5 ;  /* 0x0000000052027223 */ /* 0x008fcc0000010805 */
[----:B------:R3:W-:Y:S01]  /*7b00*/  MUFU.EX2 R39, R2 ;  /* 0x0000000200277308 */ /* 0x0007e20000000800 */
[----:B----4-:R-:W-:Y:S01]  /*7b10*/  MOV R82, R28 ;  /* 0x0000001c00527202 */ /* 0x010fe20000000f00 */
[----:B------:R-:W-:Y:S01]  /*7b20*/  HMMA.16816.F32 R44, R8, R20, RZ ;  /* 0x00000014082c723c */ /* 0x000fe200000018ff */
[----:B---3--:R-:W-:-:S05]  /*7b30*/  FFMA.FTZ R2, R75, R0, -R5 ;  /* 0x000000004b027223 */ /* 0x008fca0000010805 */
[----:B------:R3:W4:Y:S02]  /*7b40*/  MUFU.EX2 R209, R2 ;  /* 0x0000000200d17308 */ /* 0x0007240000000800 */
[----:B------:R-:W-:Y:S01]  /*7b50*/  HMMA.16816.F32 R28, R8, R22, RZ ;  /* 0x00000016081c723c */ /* 0x000fe200000018ff */
[----:B------:R-:W4:Y:S01]  /*7b60*/  LDSM.16.MT88.4 R20, [R152+0xa800] ;  /* 0x00a800009814783b */ /* 0x000f220000004200 */
[----:B---3--:R-:W-:-:S04]  /*7b70*/  FFMA.FTZ R2, R78, R0, -R3 ;  /* 0x000000004e027223 */ /* 0x008fc80000010803 */
[----:B------:R3:W4:Y:S02]  /*7b80*/  MUFU.EX2 R90, R2 ;  /* 0x00000002005a7308 */ /* 0x0007240000000800 */
[----:B-1----:R-:W-:Y:S01]  /*7b90*/  HMMA.16816.F32 R52, R8, R16, RZ ;  /* 0x000000100834723c */ /* 0x002fe200000018ff */
[----:B---3--:R-:W-:-:S05]  /*7ba0*/  FFMA.FTZ R2, R89, R0, -R3 ;  /* 0x0000000059027223 */ /* 0x008fca0000010803 */
[----:B------:R1:W-:Y:S02]  /*7bb0*/  MUFU.EX2 R212, R2 ;  /* 0x0000000200d47308 */ /* 0x0003e40000000800 */
[----:B------:R-:W-:Y:S01]  /*7bc0*/  HMMA.16816.F32 R48, R8, R18, RZ ;  /* 0x000000120830723c */ /* 0x000fe200000018ff */
[----:B------:R-:W3:Y:S01]  /*7bd0*/  LDSM.16.MT88.4 R16, [R144+0xa800] ;  /* 0x00a800009010783b */ /* 0x000ee20000004200 */
[----:B-1----:R-:W-:-:S04]  /*7be0*/  FFMA.FTZ R2, R91, R0, -R3 ;  /* 0x000000005b027223 */ /* 0x002fc80000010803 */
[----:B------:R1:W-:Y:S02]  /*7bf0*/  MUFU.EX2 R214, R2 ;  /* 0x0000000200d67308 */ /* 0x0003e40000000800 */
[C---:B-----5:R-:W-:Y:S08]  /*7c00*/  HMMA.16816.F32 R68, R8.reuse, R12, RZ ;  /* 0x0000000c0844723c */ /* 0x060ff000000018ff */
[----:B------:R-:W-:Y:S01]  /*7c10*/  HMMA.16816.F32 R64, R8, R14, RZ ;  /* 0x0000000e0840723c */ /* 0x000fe200000018ff */
[----:B--2---:R-:W-:Y:S01]  /*7c20*/  F2FP.F16.F32.PACK_AB R8, R83, R81 ;  /* 0x000000515308723e */ /* 0x004fe200000000ff */
[----:B------:R-:W2:Y:S01]  /*7c30*/  LDSM.16.MT88.4 R12, [R38+0xa800] ;  /* 0x00a80000260c783b */ /* 0x000ea20000004200 */
[----:B------:R-:W-:Y:S01]  /*7c40*/  F2FP.F16.F32.PACK_AB R9, R205, R218 ;  /* 0x000000dacd09723e */ /* 0x000fe200000000ff */
[----:B-1----:R-:W-:Y:S01]  /*7c50*/  FFMA.FTZ R2, R74, R0, -R3 ;  /* 0x000000004a027223 */ /* 0x002fe20000010803 */
[----:B----4-:R-:W-:-:S02]  /*7c60*/  F2FP.F16.F32.PACK_AB R10, R209, R39 ;  /* 0x00000027d10a723e */ /* 0x010fc400000000ff */
[----:B------:R-:W-:Y:S01]  /*7c70*/  F2FP.F16.F32.PACK_AB R11, R90, R82 ;  /* 0x000000525a0b723e */ /* 0x000fe200000000ff */
[----:B------:R1:W-:Y:S06]  /*7c80*/  MUFU.EX2 R216, R2 ;  /* 0x0000000200d87308 */ /* 0x0003ec0000000800 */
[----:B------:R-:W-:Y:S01]  /*7c90*/  HMMA.16816.F32 R76, R8, R24, R40 ;  /* 0x00000018084c723c */ /* 0x000fe20000001828 */
[----:B-1----:R-:W-:-:S07]  /*7ca0*/  FFMA.FTZ R2, R120, R0, -R5 ;  /* 0x0000000078027223 */ /* 0x002fce0000010805 */
[----:B------:R-:W-:Y:S01]  /*7cb0*/  HMMA.16816.F32 R56, R8, R26, R32 ;  /* 0x0000001a0838723c */ /* 0x000fe20000001820 */
[----:B------:R-:W1:Y:S01]  /*7cc0*/  LDSM.16.MT88.4 R24, [R152+0xb000] ;  /* 0x00b000009818783b */ /* 0x000e620000004200 */
[----:B------:R4:W-:Y:S02]  /*7cd0*/  MUFU.EX2 R213, R2 ;  /* 0x0000000200d57308 */ /* 0x0009e40000000800 */
[----:B----4-:R-:W-:-:S06]  /*7ce0*/  FFMA.FTZ R2, R118, R0, -R5 ;  /* 0x0000000076027223 */ /* 0x010fcc0000010805 */
[----:B------:R4:W-:Y:S02]  /*7cf0*/  MUFU.EX2 R215, R2 ;  /* 0x0000000200d77308 */ /* 0x0009e40000000800 */
[----:B----4-:R-:W-:-:S06]  /*7d00*/  FFMA.FTZ R2, R117, R0, -R5 ;  /* 0x0000000075027223 */ /* 0x010fcc0000010805 */
[----:B------:R4:W5:Y:S01]  /*7d10*/  MUFU.EX2 R217, R2 ;  /* 0x0000000200d97308 */ /* 0x0009620000000800 */
[----:B------:R-:W-:Y:S01]  /*7d20*/  HMMA.16816.F32 R44, R8, R20, R44 ;  /* 0x00000014082c723c */ /* 0x000fe2000000182c */
[----:B----4-:R-:W-:-:S06]  /*7d30*/  FFMA.FTZ R2, R105, R0, -R5 ;  /* 0x0000000069027223 */ /* 0x010fcc0000010805 */
[----:B------:R4:W1:Y:S01]  /*7d40*/  MUFU.EX2 R119, R2 ;  /* 0x0000000200777308 */ /* 0x0008620000000800 */
[----:B------:R-:W-:Y:S01]  /*7d50*/  HMMA.16816.F32 R32, R8, R22, R28 ;  /* 0x000000160820723c */ /* 0x000fe2000000181c */
[----:B------:R-:W1:Y:S01]  /*7d60*/  LDSM.16.MT88.4 R28, [R160+0xb000] ;  /* 0x00b00000a01c783b */ /* 0x000e620000004200 */
[----:B----4-:R-:W-:-:S05]  /*7d70*/  FFMA.FTZ R2, R106, R0, -R3 ;  /* 0x000000006a027223 */ /* 0x010fca0000010803 */
[----:B------:R4:W1:Y:S01]  /*7d80*/  MUFU.EX2 R117, R2 ;  /* 0x0000000200757308 */ /* 0x0008620000000800 */
[----:B---3--:R-:W-:Y:S01]  /*7d90*/  HMMA.16816.F32 R40, R8, R18, R48 ;  /* 0x000000120828723c */ /* 0x008fe20000001830 */
[----:B----4-:R-:W-:-:S06]  /*7da0*/  FFMA.FTZ R2, R104, R0, -R3 ;  /* 0x0000000068027223 */ /* 0x010fcc0000010803 */
[----:B------:R3:W-:Y:S01]  /*7db0*/  MUFU.EX2 R249, R2 ;  /* 0x0000000200f97308 */ /* 0x0007e20000000800 */
[----:B-----5:R-:W-:Y:S01]  /*7dc0*/  MOV R104, R217 ;  /* 0x000000d900687202 */ /* 0x020fe20000000f00 */
[----:B------:R-:W-:Y:S01]  /*7dd0*/  HMMA.16816.F32 R72, R8, R16, R52 ;  /* 0x000000100848723c */ /* 0x000fe20000001834 */
[----:B------:R-:W4:Y:S01]  /*7de0*/  LDSM.16.MT88.4 R16, [R144+0xb000] ;  /* 0x00b000009010783b */ /* 0x000f220000004200 */
[----:B---3--:R-:W-:-:S04]  /*7df0*/  FFMA.FTZ R2, R107, R0, -R3 ;  /* 0x000000006b027223 */ /* 0x008fc80000010803 */
[----:B------:R3:W-:Y:S02]  /*7e00*/  MUFU.EX2 R251, R2 ;  /* 0x0000000200fb7308 */ /* 0x0007e40000000800 */
[C---:B--2---:R-:W-:Y:S08]  /*7e10*/  HMMA.16816.F32 R48, R8.reuse, R12, R68 ;  /* 0x0000000c0830723c */ /* 0x044ff00000001844 */
[----:B------:R-:W-:Y:S01]  /*7e20*/  HMMA.16816.F32 R20, R8, R14, R64 ;  /* 0x0000000e0814723c */ /* 0x000fe20000001840 */
[----:B------:R-:W-:Y:S01]  /*7e30*/  F2FP.F16.F32.PACK_AB R8, R215, R213 ;  /* 0x000000d5d708723e */ /* 0x000fe200000000ff */
[----:B------:R-:W2:Y:S01]  /*7e40*/  LDSM.16.MT88.4 R12, [R38+0xb000] ;  /* 0x00b00000260c783b */ /* 0x000ea20000004200 */
[----:B------:R-:W-:Y:S01]  /*7e50*/  F2FP.F16.F32.PACK_AB R9, R214, R212 ;  /* 0x000000d4d609723e */ /* 0x000fe200000000ff */
[----:B---3--:R-:W-:Y:S01]  /*7e60*/  FFMA.FTZ R2, R88, R0, -R3 ;  /* 0x0000000058027223 */ /* 0x008fe20000010803 */
[----:B-1----:R-:W-:-:S02]  /*7e70*/  F2FP.F16.F32.PACK_AB R10, R119, R104 ;  /* 0x00000068770a723e */ /* 0x002fc400000000ff */
[----:B------:R-:W-:Y:S01]  /*7e80*/  F2FP.F16.F32.PACK_AB R11, R117, R216 ;  /* 0x000000d8750b723e */ /* 0x000fe200000000ff */
[----:B------:R1:W-:Y:S06]  /*7e90*/  MUFU.EX2 R248, R2 ;  /* 0x0000000200f87308 */ /* 0x0003ec0000000800 */
[----:B------:R-:W-:Y:S01]  /*7ea0*/  HMMA.16816.F32 R64, R8, R24, R44 ;  /* 0x000000180840723c */ /* 0x000fe2000000182c */
[----:B-1----:R-:W-:-:S07]  /*7eb0*/  FFMA.FTZ R2, R122, R0, -R5 ;  /* 0x000000007a027223 */ /* 0x002fce0000010805 */
[----:B------:R-:W-:Y:S01]  /*7ec0*/  HMMA.16816.F32 R44, R8, R26, R32 ;  /* 0x0000001a082c723c */ /* 0x000fe20000001820 */
[----:B------:R-:W1:Y:S01]  /*7ed0*/  LDSM.16.MT88.4 R24, [R152+0xb800] ;  /* 0x00b800009818783b */ /* 0x000e620000004200 */
[----:B------:R3:W-:Y:S02]  /*7ee0*/  MUFU.EX2 R247, R2 ;  /* 0x0000000200f77308 */ /* 0x0007e40000000800 */
[----:B---3--:R-:W-:-:S06]  /*7ef0*/  FFMA.FTZ R2, R121, R0, -R5 ;  /* 0x0000000079027223 */ /* 0x008fcc0000010805 */
[----:B------:R3:W5:Y:S02]  /*7f00*/  MUFU.EX2 R245, R2 ;  /* 0x0000000200f57308 */ /* 0x0007640000000800 */
[----:B---3--:R-:W-:-:S06]  /*7f10*/  FFMA.FTZ R2, R112, R0, -R5 ;  /* 0x0000000070027223 */ /* 0x008fcc0000010805 */
[----:B------:R3:W-:Y:S01]  /*7f20*/  MUFU.EX2 R244, R2 ;  /* 0x0000000200f47308 */ /* 0x0007e20000000800 */
[----:B------:R-:W-:Y:S01]  /*7f30*/  HMMA.16816.F32 R76, R8, R28, R76 ;  /* 0x0000001c084c723c */ /* 0x000fe2000000184c */
[----:B---3--:R-:W-:-:S06]  /*7f40*/  FFMA.FTZ R2, R100, R0, -R5 ;  /* 0x0000000064027223 */ /* 0x008fcc0000010805 */
[----:B------:R3:W1:Y:S01]  /*7f50*/  MUFU.EX2 R246, R2 ;  /* 0x0000000200f67308 */ /* 0x0006620000000800 */
[----:B------:R-:W-:Y:S01]  /*7f60*/  HMMA.16816.F32 R52, R8, R30, R56 ;  /* 0x0000001e0834723c */ /* 0x000fe20000001838 */
[----:B------:R-:W1:Y:S01]  /*7f70*/  LDSM.16.MT88.4 R28, [R160+0xb800] ;  /* 0x00b80000a01c783b */ /* 0x000e620000004200 */
[----:B---3--:R-:W-:-:S05]  /*7f80*/  FFMA.FTZ R2, R101, R0, -R3 ;  /* 0x0000000065027223 */ /* 0x008fca0000010803 */
[----:B------:R3:W1:Y:S01]  /*7f90*/  MUFU.EX2 R243, R2 ;  /* 0x0000000200f37308 */ /* 0x0006620000000800 */
[----:B----4-:R-:W-:Y:S01]  /*7fa0*/  HMMA.16816.F32 R68, R8, R16, R72 ;  /* 0x000000100844723c */ /* 0x010fe20000001848 */
[----:B---3--:R-:W-:-:S06]  /*7fb0*/  FFMA.FTZ R2, R102, R0, -R3 ;  /* 0x0000000066027223 */ /* 0x008fcc0000010803 */
[----:B------:R3:W-:Y:S01]  /*7fc0*/  MUFU.EX2 R242, R2 ;  /* 0x0000000200f27308 */ /* 0x0007e20000000800 */
[----:B------:R-:W-:Y:S01]  /*7fd0*/  HMMA.16816.F32 R32, R8, R18, R40 ;  /* 0x000000120820723c */ /* 0x000fe20000001828 */
[----:B------:R-:W4:Y:S01]  /*7fe0*/  LDSM.16.MT88.4 R16, [R144+0xb800] ;  /* 0x00b800009010783b */ /* 0x000f220000004200 */
[----:B---3--:R-:W-:-:S05]  /*7ff0*/  FFMA.FTZ R2, R103, R0, -R3 ;  /* 0x0000000067027223 */ /* 0x008fca0000010803 */
[----:B------:R3:W-:Y:S01]  /*8000*/  MUFU.EX2 R241, R2 ;  /* 0x0000000200f17308 */ /* 0x0007e20000000800 */
[C---:B--2---:R-:W-:Y:S08]  /*8010*/  HMMA.16816.F32 R56, R8.reuse, R12, R48 ;  /* 0x0000000c0838723c */ /* 0x044ff00000001830 */
[----:B------:R-:W-:Y:S01]  /*8020*/  HMMA.16816.F32 R20, R8, R14, R20 ;  /* 0x0000000e0814723c */ /* 0x000fe20000001814 */
[----:B-----5:R-:W-:Y:S01]  /*8030*/  F2FP.F16.F32.PACK_AB R8, R245, R247 ;  /* 0x000000f7f508723e */ /* 0x020fe200000000ff */
        /* <DEDUP_REMOVED lines=27> */
[----:B------:R-:W-:Y:S01]  /*81f0*/  MOV R77, R231 ;  /* 0x000000e7004d7202 */ /* 0x000fe20000000f00 */
[----:B---3--:R-:W-:-:S04]  /*8200*/  FFMA.FTZ R2, R97, R0, -R3 ;  /* 0x0000000061027223 */ /* 0x008fc80000010803 */
        /* <DEDUP_REMOVED lines=9> */
[----:B------:R1:W-:Y:S01]  /*82a0*/  MUFU.EX2 R232, R2 ;  /* 0x0000000200e87308 */ /* 0x0003e20000000800 */
[----:B------:R-:W-:-:S05]  /*82b0*/  MOV R103, R230 ;  /* 0x000000e600677202 */ /* 0x000fca0000000f00 */
[----:B------:R-:W-:Y:S01]  /*82c0*/  HMMA.16816.F32 R64, R8, R24, R64 ;  /* 0x000000180840723c */ /* 0x000fe20000001840 */
[----:B-1----:R-:W-:-:S07]  /*82d0*/  FFMA.FTZ R2, R124, R0, -R5 ;  /* 0x000000007c027223 */ /* 0x002fce0000010805 */
[----:B------:R-:W-:Y:S01]  /*82e0*/  HMMA.16816.F32 R32, R8, R26, R40 ;  /* 0x0000001a0820723c */ /* 0x000fe20000001828 */
[----:B------:R-:W1:Y:S01]  /*82f0*/  LDSM.16.MT88.4 R24, [R152+0xc800] ;  /* 0x00c800009818783b */ /* 0x000e620000004200 */
[----:B------:R3:W-:Y:S01]  /*8300*/  MUFU.EX2 R231, R2 ;  /* 0x0000000200e77308 */ /* 0x0007e20000000800 */
[----:B------:R-:W-:Y:S01]  /*8310*/  MOV R106, R218 ;  /* 0x000000da006a7202 */ /* 0x000fe20000000f00 */
[----:B---3--:R-:W-:-:S06]  /*8320*/  FFMA.FTZ R2, R123, R0, -R5 ;  /* 0x000000007b027223 */ /* 0x008fcc0000010805 */
[----:B------:R3:W5:Y:S02]  /*8330*/  MUFU.EX2 R230, R2 ;  /* 0x0000000200e67308 */ /* 0x0007640000000800 */
[----:B---3--:R-:W-:-:S06]  /*8340*/  FFMA.FTZ R2, R99, R0, -R5 ;  /* 0x0000000063027223 */ /* 0x008fcc0000010805 */
[----:B------:R3:W-:Y:S01]  /*8350*/  MUFU.EX2 R218, R2 ;  /* 0x0000000200da7308 */ /* 0x0007e20000000800 */
[----:B------:R-:W-:Y:S01]  /*8360*/  MOV R107, R216 ;  /* 0x000000d8006b7202 */ /* 0x000fe20000000f00 */
[----:B------:R-:W-:Y:S01]  /*8370*/  HMMA.16816.F32 R72, R8, R28, R72 ;  /* 0x0000001c0848723c */ /* 0x000fe20000001848 */
[----:B---3--:R-:W-:-:S05]  /*8380*/  FFMA.FTZ R2, R93, R0, -R5 ;  /* 0x000000005d027223 */ /* 0x008fca0000010805 */
[----:B------:R3:W1:Y:S02]  /*8390*/  MUFU.EX2 R219, R2 ;  /* 0x0000000200db7308 */ /* 0x0006640000000800 */
[----:B------:R-:W-:Y:S01]  /*83a0*/  HMMA.16816.F32 R48, R8, R30, R48 ;  /* 0x0000001e0830723c */ /* 0x000fe20000001830 */
[----:B------:R-:W1:Y:S01]  /*83b0*/  LDSM.16.MT88.4 R28, [R160+0xc800] ;  /* 0x00c80000a01c783b */ /* 0x000e620000004200 */
[----:B------:R-:W-:Y:S01]  /*83c0*/  MOV R88, R215 ;  /* 0x000000d700587202 */ /* 0x000fe20000000f00 */
[----:B---3--:R-:W-:-:S04]  /*83d0*/  FFMA.FTZ R2, R94, R0, -R3 ;  /* 0x000000005e027223 */ /* 0x008fc80000010803 */
[----:B------:R3:W1:Y:S01]  /*83e0*/  MUFU.EX2 R217, R2 ;  /* 0x0000000200d97308 */ /* 0x0006620000000800 */
[----:B------:R-:W-:Y:S01]  /*83f0*/  MOV R112, R214 ;  /* 0x000000d600707202 */ /* 0x000fe20000000f00 */
[----:B----4-:R-:W-:Y:S01]  /*8400*/  HMMA.16816.F32 R56, R8, R16, R68 ;  /* 0x000000100838723c */ /* 0x010fe20000001844 */
[----:B---3--:R-:W-:-:S05]  /*8410*/  FFMA.FTZ R2, R98, R0, -R3 ;  /* 0x0000000062027223 */ /* 0x008fca0000010803 */
[----:B------:R3:W-:Y:S02]  /*8420*/  MUFU.EX2 R216, R2 ;  /* 0x0000000200d87308 */ /* 0x0007e40000000800 */
        /* <DEDUP_REMOVED lines=20> */
[----:B------:R-:W-:Y:S02]  /*8570*/  MOV R79, R90 ;  /* 0x0000005a004f7202 */ /* 0x000fe40000000f00 */
[----:B------:R-:W-:Y:S01]  /*8580*/  MOV R90, R207 ;  /* 0x000000cf005a7202 */ /* 0x000fe20000000f00 */
[----:B---3--:R-:W-:-:S04]  /*8590*/  FFMA.FTZ R2, R128, R0, -R5 ;  /* 0x0000000080027223 */ /* 0x008fc80000010805 */
[----:B------:R3:W5:Y:S01]  /*85a0*/  MUFU.EX2 R209, R2 ;  /* 0x0000000200d17308 */ /* 0x0007620000000800 */
[----:B------:R-:W-:Y:S02]  /*85b0*/  MOV R101, R212 ;  /* 0x000000d400657202 */ /* 0x000fe40000000f00 */
[----:B------:R-:W-:Y:S01]  /*85c0*/  MOV R89, R206 ;  /* 0x000000ce00597202 */ /* 0x000fe20000000f00 */
[----:B---3--:R-:W-:-:S04]  /*85d0*/  FFMA.FTZ R2, R127, R0, -R5 ;  /* 0x000000007f027223 */ /* 0x008fc80000010805 */
        /* <DEDUP_REMOVED lines=16> */
[----:B---3--:R-:W-:-:S04]  /*86e0*/  FFMA.FTZ R2, R125, R0, -R3 ;  /* 0x000000007d027223 */ /* 0x008fc80000010803 */
[----:B------:R3:W-:Y:S02]  /*86f0*/  MUFU.EX2 R205, R2 ;  /* 0x0000000200cd7308 */ /* 0x0007e40000000800 */
        /* <DEDUP_REMOVED lines=46> */
[----:B------:R3:W-:Y:S01]  /*89e0*/  MUFU.EX2 R39, R2 ;  /* 0x0000000200277308 */ /* 0x0007e20000000800 */
[----:B------:R-:W-:Y:S01]  /*89f0*/  MOV R76, R119 ;  /* 0x00000077004c7202 */ /* 0x000fe20000000f00 */
[----:B---3--:R-:W-:-:S06]  /*8a00*/  FFMA.FTZ R2, R147, R0, -R5 ;  /* 0x0000000093027223 */ /* 0x008fcc0000010805 */
[----:B------:R3:W5:Y:S01]  /*8a10*/  MUFU.EX2 R120, R2 ;  /* 0x0000000200787308 */ /* 0x0007620000000800 */
[----:B------:R-:W-:Y:S01]  /*8a20*/  MOV R130, R117 ;  /* 0x0000007500827202 */ /* 0x000fe20000000f00 */
        /* <DEDUP_REMOVED lines=72> */
[----:B------:R-:W-:Y:S01]  /*8eb0*/  MOV R141, R100 ;  /* 0x00000064008d7202 */ /* 0x000fe20000000f00 */
[----:B---3--:R-:W-:-:S06]  /*8ec0*/  FFMA.FTZ R2, R164, R0, -R5 ;  /* 0x00000000a4027223 */ /* 0x008fcc0000010805 */
[----:B------:R3:W-:Y:S01]  /*8ed0*/  MUFU.EX2 R102, R2 ;  /* 0x0000000200667308 */ /* 0x0007e20000000800 */
[----:B------:R-:W-:Y:S01]  /*8ee0*/  MOV R129, R76 ;  /* 0x0000004c00817202 */ /* 0x000fe20000000f00 */
[----:B------:R-:W-:Y:S01]  /*8ef0*/  HMMA.16816.F32 R32, R8, R30, R32 ;  /* 0x0000001e0820723c */ /* 0x000fe20000001820 */
[----:B------:R-:W-:Y:S01]  /*8f00*/  MOV R138, R77 ;  /* 0x0000004d008a7202 */ /* 0x000fe20000000f00 */
[----:B---3--:R-:W-:-:S04]  /*8f10*/  FFMA.FTZ R2, R161, R0, -R5 ;  /* 0x00000000a1027223 */ /* 0x008fc80000010805 */
[----:B------:R3:W1:Y:S01]  /*8f20*/  MUFU.EX2 R101, R2 ;  /* 0x0000000200657308 */ /* 0x0006620000000800 */
[----:B------:R-:W-:Y:S02]  /*8f30*/  MOV R139, R78 ;  /* 0x0000004e008b7202 */ /* 0x000fe40000000f00 */
[----:B------:R-:W-:Y:S02]  /*8f40*/  MOV R142, R79 ;  /* 0x0000004f008e7202 */ /* 0x000fe40000000f00 */
[----:B------:R-:W-:Y:S01]  /*8f50*/  HMMA.16816.F32 R76, R8, R28, R72 ;  /* 0x0000001c084c723c */ /* 0x000fe20000001848 */
[----:B------:R-:W1:Y:S01]  /*8f60*/  LDSM.16.MT88.4 R28, [R160+0xf000] ;  /* 0x00f00000a01c783b */ /* 0x000e620000004200 */
[----:B---3--:R-:W-:-:S04]  /*8f70*/  FFMA.FTZ R2, R163, R0, -R3 ;  /* 0x00000000a3027223 */ /* 0x008fc80000010803 */
[----:B------:R3:W1:Y:S02]  /*8f80*/  MUFU.EX2 R100, R2 ;  /* 0x0000000200647308 */ /* 0x0006640000000800 */
[----:B----4-:R-:W-:Y:S01]  /*8f90*/  HMMA.16816.F32 R72, R8, R16, R68 ;  /* 0x000000100848723c */ /* 0x010fe20000001844 */
[----:B---3--:R-:W-:-:S05]  /*8fa0*/  FFMA.FTZ R2, R159, R0, -R3 ;  /* 0x000000009f027223 */ /* 0x008fca0000010803 */
[----:B------:R3:W-:Y:S02]  /*8fb0*/  MUFU.EX2 R97, R2 ;  /* 0x0000000200617308 */ /* 0x0007e40000000800 */
[C---:B------:R-:W-:Y:S01]  /*8fc0*/  HMMA.16816.F32 R64, R8.reuse, R18, R44 ;  /* 0x000000120840723c */ /* 0x040fe2000000182c */
[----:B------:R-:W4:Y:S07]  /*8fd0*/  LDSM.16.MT88.4 R16, [R144+0xf000] ;  /* 0x00f000009010783b */ /* 0x000f2e0000004200 */
[----:B--2---:R-:W-:Y:S01]  /*8fe0*/  HMMA.16816.F32 R68, R8, R12, R48 ;  /* 0x0000000c0844723c */ /* 0x004fe20000001830 */
[----:B---3--:R-:W-:-:S04]  /*8ff0*/  FFMA.FTZ R2, R165, R0, -R3 ;  /* 0x00000000a5027223 */ /* 0x008fc80000010803 */
[----:B------:R2:W-:Y:S03]  /*9000*/  MUFU.EX2 R99, R2 ;  /* 0x0000000200637308 */ /* 0x0005e60000000800 */
[----:B------:R-:W-:Y:S01]  /*9010*/  HMMA.16816.F32 R52, R8, R14, R20 ;  /* 0x0000000e0834723c */ /* 0x000fe20000001814 */
[----:B-----5:R-:W-:Y:S01]  /*9020*/  F2FP.F16.F32.PACK_AB R8, R104, R103 ;  /* 0x000000676808723e */ /* 0x020fe200000000ff */
[----:B------:R-:W3:Y:S01]  /*9030*/  LDSM.16.MT88.4 R12, [R38+0xf000] ;  /* 0x00f00000260c783b */ /* 0x000ee20000004200 */
[----:B------:R-:W-:Y:S02]  /*9040*/  F2FP.F16.F32.PACK_AB R9, R105, R107 ;  /* 0x0000006b6909723e */ /* 0x000fe400000000ff */
[----:B-1----:R-:W-:Y:S01]  /*9050*/  F2FP.F16.F32.PACK_AB R10, R101, R102 ;  /* 0x00000066650a723e */ /* 0x002fe200000000ff */
[----:B------:R-:W-:Y:S01]  /*9060*/  LDSM.16.MT88.4 R20, [R152+0xf800] ;  /* 0x00f800009814783b */ /* 0x000fe20000004200 */
[----:B------:R-:W-:Y:S01]  /*9070*/  F2FP.F16.F32.PACK_AB R11, R100, R106 ;  /* 0x0000006a640b723e */ /* 0x000fe200000000ff */
[----:B--2---:R-:W-:-:S04]  /*9080*/  FFMA.FTZ R2, R158, R0, -R3 ;  /* 0x000000009e027223 */ /* 0x004fc80000010803 */
[----:B------:R1:W-:Y:S02]  /*9090*/  MUFU.EX2 R98, R2 ;  /* 0x0000000200627308 */ /* 0x0003e40000000800 */
[C---:B------:R-:W-:Y:S08]  /*90a0*/  HMMA.16816.F32 R44, R8.reuse, R24, R40 ;  /* 0x00000018082c723c */ /* 0x040ff00000001828 */
[----:B------:R-:W-:Y:S01]  /*90b0*/  HMMA.16816.F32 R40, R8, R26, R56 ;  /* 0x0000001a0828723c */ /* 0x000fe20000001838 */
[----:B------:R-:W2:Y:S01]  /*90c0*/  LDSM.16.MT88.4 R24, [R160+0xf800] ;  /* 0x00f80000a018783b */ /* 0x000ea20000004200 */
[----:B-1----:R-:W-:-:S04]  /*90d0*/  FFMA.FTZ R2, R175, R0, -R5 ;  /* 0x00000000af027223 */ /* 0x002fc80000010805 */
[----:B------:R1:W-:Y:S02]  /*90e0*/  MUFU.EX2 R96, R2 ;  /* 0x0000000200607308 */ /* 0x0003e40000000800 */
[----:B-1----:R-:W-:-:S06]  /*90f0*/  FFMA.FTZ R2, R170, R0, -R5 ;  /* 0x00000000aa027223 */ /* 0x002fcc0000010805 */
[----:B------:R1:W5:Y:S02]  /*9100*/  MUFU.EX2 R95, R2 ;  /* 0x00000002005f7308 */ /* 0x0003640000000800 */
[----:B-1----:R-:W-:-:S06]  /*9110*/  FFMA.FTZ R2, R172, R0, -R5 ;  /* 0x00000000ac027223 */ /* 0x002fcc0000010805 */
[----:B------:R1:W-:Y:S01]  /*9120*/  MUFU.EX2 R94, R2 ;  /* 0x00000002005e7308 */ /* 0x0003e20000000800 */
[----:B------:R-:W-:Y:S01]  /*9130*/  HMMA.16816.F32 R48, R8, R30, R32 ;  /* 0x0000001e0830723c */ /* 0x000fe20000001820 */
[----:B------:R-:W-:Y:S01]  /*9140*/  MOV R157, R91 ;  /* 0x0000005b009d7202 */ /* 0x000fe20000000f00 */
[----:B-1----:R-:W-:-:S05]  /*9150*/  FFMA.FTZ R2, R167, R0, -R5 ;  /* 0x00000000a7027223 */ /* 0x002fca0000010805 */
[----:B------:R1:W2:Y:S01]  /*9160*/  MUFU.EX2 R93, R2 ;  /* 0x00000002005d7308 */ /* 0x0002a20000000800 */
[----:B------:R-:W-:Y:S01]  /*9170*/  MOV R143, R84 ;  /* 0x00000054008f7202 */ /* 0x000fe20000000f00 */
[----:B-1----:R-:W-:-:S06]  /*9180*/  FFMA.FTZ R2, R169, R0, -R3 ;  /* 0x00000000a9027223 */ /* 0x002fcc0000010803 */
[----:B------:R1:W2:Y:S01]  /*9190*/  MUFU.EX2 R92, R2 ;  /* 0x00000002005c7308 */ /* 0x0002a20000000800 */
[----:B------:R-:W-:Y:S01]  /*91a0*/  MOV R84, R90 ;  /* 0x0000005a00547202 */ /* 0x000fe20000000f00 */
[----:B------:R-:W-:Y:S01]  /*91b0*/  HMMA.16816.F32 R76, R8, R28, R76 ;  /* 0x0000001c084c723c */ /* 0x000fe2000000184c */
[----:B------:R-:W-:Y:S01]  /*91c0*/  MOV R156, R89 ;  /* 0x00000059009c7202 */ /* 0x000fe20000000f00 */
[----:B-1----:R-:W-:-:S04]  /*91d0*/  FFMA.FTZ R2, R173, R0, -R3 ;  /* 0x00000000ad027223 */ /* 0x002fc80000010803 */
[----:B------:R1:W-:Y:S02]  /*91e0*/  MUFU.EX2 R91, R2 ;  /* 0x00000002005b7308 */ /* 0x0003e40000000800 */
[----:B----4-:R-:W-:Y:S01]  /*91f0*/  HMMA.16816.F32 R32, R8, R16, R72 ;  /* 0x000000100820723c */ /* 0x010fe20000001848 */
[----:B------:R-:W-:-:S07]  /*9200*/  MOV R126, R88 ;  /* 0x00000058007e7202 */ /* 0x000fce0000000f00 */
[----:B------:R-:W-:Y:S01]  /*9210*/  HMMA.16816.F32 R28, R8, R18, R64 ;  /* 0x00000012081c723c */ /* 0x000fe20000001840 */
[----:B------:R-:W4:Y:S01]  /*9220*/  LDSM.16.MT88.4 R16, [R38+0xf800] ;  /* 0x00f800002610783b */ /* 0x000f220000004200 */
[----:B-1----:R-:W-:-:S04]  /*9230*/  FFMA.FTZ R2, R174, R0, -R3 ;  /* 0x00000000ae027223 */ /* 0x002fc80000010803 */
[----:B------:R1:W-:Y:S02]  /*9240*/  MUFU.EX2 R90, R2 ;  /* 0x00000002005a7308 */ /* 0x0003e40000000800 */
[C---:B---3--:R-:W-:Y:S08]  /*9250*/  HMMA.16816.F32 R56, R8.reuse, R12, R68 ;  /* 0x0000000c0838723c */ /* 0x048ff00000001844 */
[----:B------:R-:W-:Y:S01]  /*9260*/  HMMA.16816.F32 R52, R8, R14, R52 ;  /* 0x0000000e0834723c */ /* 0x000fe20000001834 */
[----:B-----5:R-:W-:Y:S01]  /*9270*/  F2FP.F16.F32.PACK_AB R8, R95, R96 ;  /* 0x000000605f08723e */ /* 0x020fe200000000ff */
[----:B------:R-:W3:Y:S01]  /*9280*/  LDSM.16.MT88.4 R12, [R144+0xf800] ;  /* 0x00f80000900c783b */ /* 0x000ee20000004200 */
[----:B------:R-:W-:Y:S01]  /*9290*/  F2FP.F16.F32.PACK_AB R9, R99, R97 ;  /* 0x000000616309723e */ /* 0x000fe200000000ff */
[----:B-1----:R-:W-:Y:S01]  /*92a0*/  FFMA.FTZ R2, R171, R0, -R3 ;  /* 0x00000000ab027223 */ /* 0x002fe20000010803 */
[----:B--2---:R-:W-:-:S02]  /*92b0*/  F2FP.F16.F32.PACK_AB R10, R93, R94 ;  /* 0x0000005e5d0a723e */ /* 0x004fc400000000ff */
[----:B------:R-:W-:Y:S01]  /*92c0*/  F2FP.F16.F32.PACK_AB R11, R92, R98 ;  /* 0x000000625c0b723e */ /* 0x000fe200000000ff */
[----:B------:R1:W-:Y:S06]  /*92d0*/  MUFU.EX2 R89, R2 ;  /* 0x0000000200597308 */ /* 0x0003ec0000000800 */
[----:B------:R-:W-:Y:S01]  /*92e0*/  HMMA.16816.F32 R68, R8, R26, R48 ;  /* 0x0000001a0844723c */ /* 0x000fe20000001830 */
[----:B-1----:R-:W-:-:S07]  /*92f0*/  FFMA.FTZ R2, R181, R0, -R5 ;  /* 0x00000000b5027223 */ /* 0x002fce0000010805 */
[----:B------:R-:W-:Y:S01]  /*9300*/  HMMA.16816.F32 R48, R8, R22, R40 ;  /* 0x000000160830723c */ /* 0x000fe20000001828 */
[----:B------:R-:W1:Y:S01]  /*9310*/  LDSM.16.MT88.4 R40, [R160+0x10000] ;  /* 0x01000000a028783b */ /* 0x000e620000004200 */
[----:B------:R2:W-:Y:S01]  /*9320*/  MUFU.EX2 R88, R2 ;  /* 0x0000000200587308 */ /* 0x0005e20000000800 */
[----:B------:R-:W-:Y:S01]  /*9330*/  FADD.FTZ R4, R4, R84 ;  /* 0x0000005404047221 */ /* 0x000fe20000010000 */
[----:B--2---:R-:W-:-:S06]  /*9340*/  FFMA.FTZ R2, R178, R0, -R5 ;  /* 0x00000000b2027223 */ /* 0x004fcc0000010805 */
[----:B------:R2:W5:Y:S01]  /*9350*/  MUFU.EX2 R87, R2 ;  /* 0x0000000200577308 */ /* 0x0005620000000800 */
[----:B------:R-:W-:Y:S01]  /*9360*/  FADD.FTZ R6, R250, R6 ;  /* 0x00000006fa067221 */ /* 0x000fe20000010000 */
[----:B--2---:R-:W-:-:S06]  /*9370*/  FFMA.FTZ R2, R177, R0, -R5 ;  /* 0x00000000b1027223 */ /* 0x004fcc0000010805 */
[----:B------:R2:W-:Y:S01]  /*9380*/  MUFU.EX2 R86, R2 ;  /* 0x0000000200567308 */ /* 0x0005e20000000800 */
[----:B------:R-:W-:Y:S01]  /*9390*/  FADD.FTZ R6, R7, R6 ;  /* 0x0000000607067221 */ /* 0x000fe20000010000 */
[----:B------:R-:W-:Y:S01]  /*93a0*/  HMMA.16816.F32 R76, R8, R24, R76 ;  /* 0x00000018084c723c */ /* 0x000fe2000000184c */
[----:B------:R-:W1:Y:S01]  /*93b0*/  LDSM.16.MT88.4 R24, [R152+0x10000] ;  /* 0x010000009818783b */ /* 0x000e620000004200 */
[----:B--2---:R-:W-:-:S04]  /*93c0*/  FFMA.FTZ R2, R176, R0, -R5 ;  /* 0x00000000b0027223 */ /* 0x004fc80000010805 */
[----:B------:R2:W5:Y:S01]  /*93d0*/  MUFU.EX2 R85, R2 ;  /* 0x0000000200557308 */ /* 0x0005620000000800 */
[----:B------:R-:W-:Y:S01]  /*93e0*/  FADD.FTZ R6, R140, R6 ;  /* 0x000000068c067221 */ /* 0x000fe20000010000 */
[----:B------:R-:W-:Y:S02]  /*93f0*/  MOV R140, R139 ;  /* 0x0000008b008c7202 */ /* 0x000fe40000000f00 */
[----:B------:R-:W-:Y:S01]  /*9400*/  MOV R139, R82 ;  /* 0x00000052008b7202 */ /* 0x000fe20000000f00 */
[----:B--2---:R-:W-:-:S04]  /*9410*/  FFMA.FTZ R2, R180, R0, -R3 ;  /* 0x00000000b4027223 */ /* 0x004fc80000010803 */
[----:B------:R2:W1:Y:S01]  /*9420*/  MUFU.EX2 R84, R2 ;  /* 0x0000000200547308 */ /* 0x0004620000000800 */
[----:B------:R-:W-:Y:S01]  /*9430*/  HMMA.16816.F32 R64, R8, R20, R44 ;  /* 0x000000140840723c */ /* 0x000fe2000000182c */
[----:B------:R-:W-:Y:S01]  /*9440*/  FADD.FTZ R7, R81, R6 ;  /* 0x0000000651077221 */ /* 0x000fe20000010000 */
[----:B------:R-:W-:Y:S01]  /*9450*/  LDSM.16.MT88.4 R20, [R144+0x10000] ;  /* 0x010000009014783b */ /* 0x000fe20000004200 */
[----:B--2---:R-:W-:-:S04]  /*9460*/  FADD.FTZ R2, R156, R4 ;  /* 0x000000049c027221 */ /* 0x004fc80000010000 */
[----:B------:R-:W-:Y:S01]  /*9470*/  FADD.FTZ R4, R157, R2 ;  /* 0x000000029d047221 */ /* 0x000fe20000010000 */
[----:B------:R-:W-:-:S04]  /*9480*/  FFMA.FTZ R2, R182, R0, -R3 ;  /* 0x00000000b6027223 */ /* 0x000fc80000010803 */
[----:B------:R2:W-:Y:S01]  /*9490*/  MUFU.EX2 R82, R2 ;  /* 0x0000000200527308 */ /* 0x0005e20000000800 */
[----:B------:R-:W-:Y:S01]  /*94a0*/  FADD.FTZ R4, R145, R4 ;  /* 0x0000000491047221 */ /* 0x000fe20000010000 */
[----:B------:R-:W-:Y:S01]  /*94b0*/  MOV R145, R83 ;  /* 0x0000005300917202 */ /* 0x000fe20000000f00 */
[C---:B----4-:R-:W-:Y:S08]  /*94c0*/  HMMA.16816.F32 R44, R8.reuse, R16, R56 ;  /* 0x00000010082c723c */ /* 0x050ff00000001838 */
[----:B---3--:R-:W-:Y:S01]  /*94d0*/  HMMA.16816.F32 R32, R8, R12, R32 ;  /* 0x0000000c0820723c */ /* 0x008fe20000001820 */
[----:B--2---:R-:W-:-:S07]  /*94e0*/  FFMA.FTZ R2, R183, R0, -R3 ;  /* 0x00000000b7027223 */ /* 0x004fce0000010803 */
[C---:B------:R-:W-:Y:S01]  /*94f0*/  HMMA.16816.F32 R28, R8.reuse, R14, R28 ;  /* 0x0000000e081c723c */ /* 0x040fe2000000181c */
[----:B------:R-:W-:Y:S01]  /*9500*/  FFMA.FTZ R6, R184, R0, -R5 ;  /* 0x00000000b8067223 */ /* 0x000fe20000010805 */
[----:B------:R2:W-:Y:S01]  /*9510*/  MUFU.EX2 R83, R2 ;  /* 0x0000000200537308 */ /* 0x0005e20000000800 */
[----:B------:R-:W3:Y:S05]  /*9520*/  LDSM.16.MT88.4 R12, [R38+0x10000] ;  /* 0x01000000260c783b */ /* 0x000eea0000004200 */
[----:B------:R-:W-:Y:S01]  /*9530*/  HMMA.16816.F32 R16, R8, R18, R52 ;  /* 0x000000120810723c */ /* 0x000fe20000001834 */
[----:B-----5:R-:W-:Y:S02]  /*9540*/  F2FP.F16.F32.PACK_AB R8, R87, R88 ;  /* 0x000000585708723e */ /* 0x020fe400000000ff */
[----:B------:R-:W-:-:S02]  /*9550*/  F2FP.F16.F32.PACK_AB R9, R90, R91 ;  /* 0x0000005b5a09723e */ /* 0x000fc400000000ff */
[----:B------:R-:W-:Y:S02]  /*9560*/  F2FP.F16.F32.PACK_AB R10, R85, R86 ;  /* 0x00000056550a723e */ /* 0x000fe400000000ff */
[----:B-1----:R-:W-:Y:S01]  /*9570*/  F2FP.F16.F32.PACK_AB R11, R84, R89 ;  /* 0x00000059540b723e */ /* 0x002fe200000000ff */
[----:B--2---:R-:W-:-:S04]  /*9580*/  FFMA.FTZ R2, R179, R0, -R3 ;  /* 0x00000000b3027223 */ /* 0x004fc80000010803 */
[----:B------:R1:W-:Y:S02]  /*9590*/  MUFU.EX2 R81, R2 ;  /* 0x0000000200517308 */ /* 0x0003e40000000800 */
[----:B------:R-:W-:Y:S01]  /*95a0*/  HMMA.16816.F32 R52, R8, R40, R76 ;  /* 0x000000280834723c */ /* 0x000fe2000000184c */
[----:B-1----:R-:W-:-:S05]  /*95b0*/  FFMA.FTZ R2, R189, R0, -R5 ;  /* 0x00000000bd027223 */ /* 0x002fca0000010805 */
[----:B------:R1:W-:Y:S02]  /*95c0*/  MUFU.EX2 R79, R2 ;  /* 0x00000002004f7308 */ /* 0x0003e40000000800 */
[----:B-1----:R-:W-:-:S06]  /*95d0*/  FFMA.FTZ R2, R187, R0, -R5 ;  /* 0x00000000bb027223 */ /* 0x002fcc0000010805 */
[----:B------:R1:W2:Y:S02]  /*95e0*/  MUFU.EX2 R78, R2 ;  /* 0x00000002004e7308 */ /* 0x0002a40000000800 */
[----:B-1----:R-:W-:-:S06]  /*95f0*/  FFMA.FTZ R2, R185, R0, -R5 ;  /* 0x00000000b9027223 */ /* 0x002fcc0000010805 */
[----:B------:R1:W-:Y:S02]  /*9600*/  MUFU.EX2 R77, R2 ;  /* 0x00000002004d7308 */ /* 0x0003e40000000800 */
[----:B-1----:R-:W-:Y:S01]  /*9610*/  FADD.FTZ R2, R140, R4 ;  /* 0x000000048c027221 */ /* 0x002fe20000010000 */
[----:B------:R-:W-:-:S03]  /*9620*/  FADD.FTZ R4, R145, R7 ;  /* 0x0000000791047221 */ /* 0x000fc60000010000 */
[----:B------:R-:W-:Y:S01]  /*9630*/  FADD.FTZ R2, R139, R2 ;  /* 0x000000028b027221 */ /* 0x000fe20000010000 */
[----:B------:R-:W-:Y:S01]  /*9640*/  FADD.FTZ R4, R143, R4 ;  /* 0x000000048f047221 */ /* 0x000fe20000010000 */
[----:B------:R1:W4:Y:S02]  /*9650*/  MUFU.EX2 R76, R6 ;  /* 0x00000006004c7308 */ /* 0x0003240000000800 */
[----:B------:R-:W-:Y:S01]  /*9660*/  FADD.FTZ R2, R142, R2 ;  /* 0x000000028e027221 */ /* 0x000fe20000010000 */
[----:B------:R-:W-:-:S03]  /*9670*/  FADD.FTZ R4, R146, R4 ;  /* 0x0000000492047221 */ /* 0x000fc60000010000 */
[----:B------:R-:W-:Y:S01]  /*9680*/  FADD.FTZ R2, R147, R2 ;  /* 0x0000000293027221 */ /* 0x000fe20000010000 */
[----:B------:R-:W-:Y:S01]  /*9690*/  FADD.FTZ R4, R141, R4 ;  /* 0x000000048d047221 */ /* 0x000fe20000010000 */
[----:B-1----:R-:W-:-:S04]  /*96a0*/  FFMA.FTZ R6, R186, R0, -R3 ;  /* 0x00000000ba067223 */ /* 0x002fc80000010803 */
[----:B------:R1:W5:Y:S02]  /*96b0*/  MUFU.EX2 R75, R6 ;  /* 0x00000006004b7308 */ /* 0x0003640000000800 */
[----:B-1----:R-:W-:Y:S01]  /*96c0*/  FADD.FTZ R6, R148, R2 ;  /* 0x0000000294067221 */ /* 0x002fe20000010000 */
[----:B------:R-:W-:Y:S01]  /*96d0*/  FADD.FTZ R2, R126, R4 ;  /* 0x000000047e027221 */ /* 0x000fe20000010000 */
[----:B------:R-:W-:Y:S02]  /*96e0*/  FFMA.FTZ R4, R188, R0, -R3 ;  /* 0x00000000bc047223 */ /* 0x000fe40000010803 */
[----:B------:R-:W-:Y:S01]  /*96f0*/  FADD.FTZ R6, R137, R6 ;  /* 0x0000000689067221 */ /* 0x000fe20000010000 */
[----:B------:R-:W-:Y:S01]  /*9700*/  FADD.FTZ R7, R132, R2 ;  /* 0x0000000284077221 */ /* 0x000fe20000010000 */
[----:B------:R1:W-:Y:S02]  /*9710*/  MUFU.EX2 R74, R4 ;  /* 0x00000004004a7308 */ /* 0x0003e40000000800 */
[----:B------:R-:W-:-:S04]  /*9720*/  FADD.FTZ R2, R130, R6 ;  /* 0x0000000682027221 */ /* 0x000fc80000010000 */
[----:B------:R-:W-:-:S04]  /*9730*/  FADD.FTZ R2, R249, R2 ;  /* 0x00000002f9027221 */ /* 0x000fc80000010000 */
[----:B------:R-:W-:Y:S01]  /*9740*/  FADD.FTZ R2, R251, R2 ;  /* 0x00000002fb027221 */ /* 0x000fe20000010000 */
[----:B-1----:R-:W-:-:S04]  /*9750*/  FADD.FTZ R4, R129, R7 ;  /* 0x0000000781047221 */ /* 0x002fc80000010000 */
        /* <DEDUP_REMOVED lines=9> */
[----:B------:R-:W-:Y:S01]  /*97f0*/  HMMA.16816.F32 R56, R8, R42, R68 ;  /* 0x0000002a0838723c */ /* 0x000fe20000001844 */
[----:B------:R-:W1:Y:S02]  /*9800*/  LDSM.16.MT88.4 R40, [R160+0x10800] ;  /* 0x01080000a028783b */ /* 0x000e640000004200 */
[----:B------:R-:W-:Y:S01]  /*9810*/  FADD.FTZ R4, R238, R4 ;  /* 0x00000004ee047221 */ /* 0x000fe20000010000 */
[----:B------:R-:W-:-:S03]  /*9820*/  FADD.FTZ R2, R240, R2 ;  /* 0x00000002f0027221 */ /* 0x000fc60000010000 */
[----:B------:R-:W-:Y:S01]  /*9830*/  FADD.FTZ R4, R237, R4 ;  /* 0x00000004ed047221 */ /* 0x000fe20000010000 */
[----:B------:R-:W-:Y:S01]  /*9840*/  HMMA.16816.F32 R64, R8, R24, R64 ;  /* 0x000000180840723c */ /* 0x000fe20000001840 */
[----:B------:R-:W-:Y:S02]  /*9850*/  FADD.FTZ R2, R235, R2 ;  /* 0x00000002eb027221 */ /* 0x000fe40000010000 */
[----:B------:R-:W-:-:S05]  /*9860*/  FADD.FTZ R4, R236, R4 ;  /* 0x00000004ec047221 */ /* 0x000fca0000010000 */
[----:B------:R-:W-:Y:S01]  /*9870*/  HMMA.16816.F32 R48, R8, R26, R48 ;  /* 0x0000001a0830723c */ /* 0x000fe20000001830 */
[----:B------:R-:W-:-:S07]  /*9880*/  FADD.FTZ R2, R233, R2 ;  /* 0x00000002e9027221 */ /* 0x000fce0000010000 */
[----:B---3--:R-:W-:Y:S01]  /*9890*/  HMMA.16816.F32 R24, R8, R14, R16 ;  /* 0x0000000e0818723c */ /* 0x008fe20000001810 */
[----:B------:R-:W3:Y:S01]  /*98a0*/  LDSM.16.MT88.4 R16, [R144+0x10800] ;  /* 0x010800009010783b */ /* 0x000ee20000004200 */
        /* <DEDUP_REMOVED lines=11> */
[----:B------:R-:W-:Y:S02]  /*9960*/  FFMA.FTZ R6, R190, R0, -R3 ;  /* 0x00000000be067223 */ /* 0x000fe40000010803 */
[----:B------:R-:W-:Y:S01]  /*9970*/  FADD.FTZ R4, R213, R4 ;  /* 0x00000004d5047221 */ /* 0x000fe20000010000 */
[----:B------:R-:W-:Y:S01]  /*9980*/  FADD.FTZ R2, R215, R2 ;  /* 0x00000002d7027221 */ /* 0x000fe20000010000 */
[----:B------:R-:W-:Y:S01]  /*9990*/  HMMA.16816.F32 R140, R8, R12, R44 ;  /* 0x0000000c088c723c */ /* 0x000fe2000000182c */
[----:B------:R1:W-:Y:S01]  /*99a0*/  MUFU.EX2 R73, R6 ;  /* 0x0000000600497308 */ /* 0x0003e20000000800 */
[----:B------:R-:W-:Y:S01]  /*99b0*/  FADD.FTZ R4, R209, R4 ;  /* 0x00000004d1047221 */ /* 0x000fe20000010000 */
[----:B--2---:R-:W-:Y:S01]  /*99c0*/  F2FP.F16.F32.PACK_AB R8, R78, R79 ;  /* 0x0000004f4e08723e */ /* 0x004fe200000000ff */
[----:B------:R-:W-:Y:S01]  /*99d0*/  FADD.FTZ R2, R214, R2 ;  /* 0x00000002d6027221 */ /* 0x000fe20000010000 */
[----:B------:R-:W-:-:S02]  /*99e0*/  F2FP.F16.F32.PACK_AB R9, R83, R82 ;  /* 0x000000525309723e */ /* 0x000fc400000000ff */
[----:B----4-:R-:W-:Y:S02]  /*99f0*/  F2FP.F16.F32.PACK_AB R10, R76, R77 ;  /* 0x0000004d4c0a723e */ /* 0x010fe400000000ff */
[----:B-----5:R-:W-:Y:S01]  /*9a00*/  F2FP.F16.F32.PACK_AB R11, R75, R81 ;  /* 0x000000514b0b723e */ /* 0x020fe200000000ff */
[----:B------:R-:W-:Y:S01]  /*9a10*/  FADD.FTZ R4, R207, R4 ;  /* 0x00000004cf047221 */ /* 0x000fe20000010000 */
[----:B------:R-:W2:Y:S01]  /*9a20*/  LDSM.16.MT88.4 R12, [R38+0x10800] ;  /* 0x01080000260c783b */ /* 0x000ea20000004200 */
[----:B------:R-:W-:Y:S01]  /*9a30*/  FADD.FTZ R2, R206, R2 ;  /* 0x00000002ce027221 */ /* 0x000fe20000010000 */
[----:B-1----:R-:W-:Y:S01]  /*9a40*/  FFMA.FTZ R6, R191, R0, -R3 ;  /* 0x00000000bf067223 */ /* 0x002fe20000010803 */
[----:B------:R-:W-:-:S03]  /*9a50*/  FADD.FTZ R4, R212, R4 ;  /* 0x00000004d4047221 */ /* 0x000fc60000010000 */
[----:B------:R1:W-:Y:S01]  /*9a60*/  MUFU.EX2 R72, R6 ;  /* 0x0000000600487308 */ /* 0x0003e20000000800 */
[----:B------:R-:W-:Y:S01]  /*9a70*/  HMMA.16816.F32 R52, R8, R40, R52 ;  /* 0x000000280834723c */ /* 0x000fe20000001834 */
[----:B------:R-:W-:Y:S01]  /*9a80*/  FADD.FTZ R2, R202, R2 ;  /* 0x00000002ca027221 */ /* 0x000fe20000010000 */
[----:B------:R-:W-:-:S06]  /*9a90*/  FADD.FTZ R4, R131, R4 ;  /* 0x0000000483047221 */ /* 0x000fcc0000010000 */
[----:B------:R-:W-:Y:S01]  /*9aa0*/  HMMA.16816.F32 R40, R8, R42, R56 ;  /* 0x0000002a0828723c */ /* 0x000fe20000001838 */
[----:B-1----:R-:W-:-:S07]  /*9ab0*/  FFMA.FTZ R6, R194, R0, -R5 ;  /* 0x00000000c2067223 */ /* 0x002fce0000010805 */
[----:B---3--:R-:W-:Y:S01]  /*9ac0*/  HMMA.16816.F32 R32, R8, R16, R32 ;  /* 0x000000100820723c */ /* 0x008fe20000001820 */
[----:B------:R1:W-:Y:S01]  /*9ad0*/  MUFU.EX2 R59, R6 ;  /* 0x00000006003b7308 */ /* 0x0003e20000000800 */
[----:B------:R-:W-:Y:S01]  /*9ae0*/  FADD.FTZ R2, R205, R2 ;  /* 0x00000002cd027221 */ /* 0x000fe20000010000 */
[----:B------:R-:W-:-:S05]  /*9af0*/  FADD.FTZ R4, R128, R4 ;  /* 0x0000000480047221 */ /* 0x000fca0000010000 */
[----:B------:R-:W-:Y:S01]  /*9b00*/  HMMA.16816.F32 R44, R8, R18, R68 ;  /* 0x00000012082c723c */ /* 0x000fe20000001844 */
[----:B------:R-:W3:Y:S01]  /*9b10*/  LDSM.16.MT88.4 R16, [R152+0x11000] ;  /* 0x011000009810783b */ /* 0x000ee20000004200 */
[----:B------:R-:W-:Y:S01]  /*9b20*/  FADD.FTZ R2, R201, R2 ;  /* 0x00000002c9027221 */ /* 0x000fe20000010000 */
[----:B------:R-:W-:Y:S02]  /*9b30*/  FADD.FTZ R4, R125, R4 ;  /* 0x000000047d047221 */ /* 0x000fe40000010000 */
[----:B------:R-:W-:Y:S01]  /*9b40*/  LDSM.16.MT88.4 R152, [R152+0x11800] ;  /* 0x011800009898783b */ /* 0x000fe20000004200 */
[----:B-1----:R-:W-:-:S04]  /*9b50*/  FFMA.FTZ R6, R192, R0, -R5 ;  /* 0x00000000c0067223 */ /* 0x002fc80000010805 */
[----:B------:R1:W4:Y:S01]  /*9b60*/  MUFU.EX2 R57, R6 ;  /* 0x0000000600397308 */ /* 0x0003220000000800 */
[----:B------:R-:W-:Y:S01]  /*9b70*/  FADD.FTZ R2, R124, R2 ;  /* 0x000000027c027221 */ /* 0x000fe20000010000 */
[----:B------:R-:W-:-:S03]  /*9b80*/  FADD.FTZ R4, R127, R4 ;  /* 0x000000047f047221 */ /* 0x000fc60000010000 */
[----:B------:R-:W-:Y:S01]  /*9b90*/  FADD.FTZ R2, R122, R2 ;  /* 0x000000027a027221 */ /* 0x000fe20000010000 */
[----:B------:R-:W-:Y:S01]  /*9ba0*/  FADD.FTZ R4, R39, R4 ;  /* 0x0000000427047221 */ /* 0x000fe20000010000 */
[----:B-1----:R-:W-:-:S04]  /*9bb0*/  FFMA.FTZ R6, R193, R0, -R5 ;  /* 0x00000000c1067223 */ /* 0x002fc80000010805 */
[----:B------:R1:W-:Y:S01]  /*9bc0*/  MUFU.EX2 R58, R6 ;  /* 0x00000006003a7308 */ /* 0x0003e20000000800 */
[----:B------:R-:W-:Y:S01]  /*9bd0*/  HMMA.16816.F32 R28, R8, R22, R48 ;  /* 0x00000016081c723c */ /* 0x000fe20000001830 */
[----:B------:R-:W-:Y:S01]  /*9be0*/  FADD.FTZ R2, R123, R2 ;  /* 0x000000027b027221 */ /* 0x000fe20000010000 */
[----:B------:R-:W-:Y:S01]  /*9bf0*/  FADD.FTZ R4, R120, R4 ;  /* 0x0000000478047221 */ /* 0x000fe20000010000 */
[----:B-1----:R-:W-:-:S04]  /*9c00*/  FFMA.FTZ R6, R195, R0, -R5 ;  /* 0x00000000c3067223 */ /* 0x002fc80000010805 */
[----:B------:R1:W5:Y:S01]  /*9c10*/  MUFU.EX2 R56, R6 ;  /* 0x0000000600387308 */ /* 0x0003620000000800 */
[C---:B------:R-:W-:Y:S01]  /*9c20*/  HMMA.16816.F32 R156, R8.reuse, R20, R64 ;  /* 0x00000014089c723c */ /* 0x040fe20000001840 */
[----:B------:R-:W-:Y:S01]  /*9c30*/  FADD.FTZ R2, R121, R2 ;  /* 0x0000000279027221 */ /* 0x000fe20000010000 */
[----:B------:R-:W-:Y:S01]  /*9c40*/  FADD.FTZ R4, R119, R4 ;  /* 0x0000000477047221 */ /* 0x000fe20000010000 */
[----:B------:R-:W3:Y:S01]  /*9c50*/  LDSM.16.MT88.4 R20, [R160+0x11000] ;  /* 0x01100000a014783b */ /* 0x000ee20000004200 */
[-CC-:B-1----:R-:W-:Y:S01]  /*9c60*/  FFMA.FTZ R6, R196, R0.reuse, -R3.reuse ;  /* 0x00000000c4067223 */ /* 0x182fe20000010803 */
[----:B------:R-:W-:Y:S01]  /*9c70*/  FADD.FTZ R2, R117, R2 ;  /* 0x0000000275027221 */ /* 0x000fe20000010000 */
[----:B------:R-:W-:Y:S02]  /*9c80*/  FADD.FTZ R4, R118, R4 ;  /* 0x0000000476047221 */ /* 0x000fe40000010000 */
[----:B--2---:R-:W-:Y:S01]  /*9c90*/  HMMA.16816.F32 R140, R8, R12, R140 ;  /* 0x0000000c088c723c */ /* 0x004fe2000000188c */
[----:B------:R1:W2:Y:S01]  /*9ca0*/  MUFU.EX2 R51, R6 ;  /* 0x0000000600337308 */ /* 0x0002a20000000800 */
[----:B------:R-:W-:Y:S01]  /*9cb0*/  FADD.FTZ R2, R113, R2 ;  /* 0x0000000271027221 */ /* 0x000fe20000010000 */
[----:B------:R-:W-:Y:S01]  /*9cc0*/  FADD.FTZ R4, R112, R4 ;  /* 0x0000000470047221 */ /* 0x000fe20000010000 */
[----:B------:R-:W-:Y:S01]  /*9cd0*/  LDSM.16.MT88.4 R160, [R160+0x11800] ;  /* 0x01180000a0a0783b */ /* 0x000fe20000004200 */
[----:B-1----:R-:W-:-:S04]  /*9ce0*/  FFMA.FTZ R6, R197, R0, -R3 ;  /* 0x00000000c5067223 */ /* 0x002fc80000010803 */
[----:B------:R1:W3:Y:S01]  /*9cf0*/  MUFU.EX2 R50, R6 ;  /* 0x0000000600327308 */ /* 0x0002e20000000800 */
[----:B------:R-:W-:Y:S01]  /*9d00*/  HMMA.16816.F32 R24, R8, R14, R24 ;  /* 0x0000000e0818723c */ /* 0x000fe20000001818 */
[----:B------:R-:W-:Y:S01]  /*9d10*/  FADD.FTZ R2, R115, R2 ;  /* 0x0000000273027221 */ /* 0x000fe20000010000 */
[----:B----4-:R-:W-:Y:S01]  /*9d20*/  F2FP.F16.F32.PACK_AB R8, R57, R59 ;  /* 0x0000003b3908723e */ /* 0x010fe200000000ff */
[----:B------:R-:W-:Y:S01]  /*9d30*/  FADD.FTZ R4, R111, R4 ;  /* 0x000000046f047221 */ /* 0x000fe20000010000 */
[----:B------:R-:W-:Y:S02]  /*9d40*/  F2FP.F16.F32.PACK_AB R9, R73, R74 ;  /* 0x0000004a4909723e */ /* 0x000fe400000000ff */
[----:B-----5:R-:W-:Y:S01]  /*9d50*/  F2FP.F16.F32.PACK_AB R10, R56, R58 ;  /* 0x0000003a380a723e */ /* 0x020fe200000000ff */
[--C-:B-1----:R-:W-:Y:S01]  /*9d60*/  FFMA.FTZ R6, R198, R0, -R3.reuse ;  /* 0x00000000c6067223 */ /* 0x102fe20000010803 */
[----:B--2---:R-:W-:Y:S01]  /*9d70*/  F2FP.F16.F32.PACK_AB R11, R51, R72 ;  /* 0x00000048330b723e */ /* 0x004fe200000000ff */
[----:B------:R-:W1:Y:S02]  /*9d80*/  LDSM.16.MT88.4 R12, [R144+0x11000] ;  /* 0x01100000900c783b */ /* 0x000e640000004200 */
[----:B------:R2:W-:Y:S01]  /*9d90*/  MUFU.EX2 R49, R6 ;  /* 0x0000000600317308 */ /* 0x0005e20000000800 */
[----:B------:R-:W-:Y:S01]  /*9da0*/  FADD.FTZ R2, R114, R2 ;  /* 0x0000000272027221 */ /* 0x000fe20000010000 */
[----:B------:R-:W-:Y:S01]  /*9db0*/  FADD.FTZ R4, R109, R4 ;  /* 0x000000046d047221 */ /* 0x000fe20000010000 */
[----:B------:R-:W-:Y:S01]  /*9dc0*/  LDSM.16.MT88.4 R144, [R144+0x11800] ;  /* 0x011800009090783b */ /* 0x000fe20000004200 */
[----:B---3--:R-:W-:Y:S01]  /*9dd0*/  HMMA.16816.F32 R156, R8, R16, R156 ;  /* 0x00000010089c723c */ /* 0x008fe2000000189c */
[----:B------:R-:W-:Y:S01]  /*9de0*/  FADD.FTZ R2, R108, R2 ;  /* 0x000000026c027221 */ /* 0x000fe20000010000 */
[----:B--2---:R-:W-:-:S04]  /*9df0*/  FFMA.FTZ R6, R199, R0, -R3 ;  /* 0x00000000c7067223 */ /* 0x004fc80000010803 */
[----:B------:R2:W-:Y:S02]  /*9e00*/  MUFU.EX2 R48, R6 ;  /* 0x0000000600307308 */ /* 0x0005e40000000800 */
[----:B------:R-:W-:Y:S01]  /*9e10*/  HMMA.16816.F32 R16, R8, R18, R28 ;  /* 0x000000120810723c */ /* 0x000fe2000000181c */
[----:B------:R-:W-:Y:S01]  /*9e20*/  FADD.FTZ R4, R110, R4 ;  /* 0x000000046e047221 */ /* 0x000fe20000010000 */
[----:B------:R-:W-:Y:S01]  /*9e30*/  FADD.FTZ R2, R107, R2 ;  /* 0x000000026b027221 */ /* 0x000fe20000010000 */
[-C--:B------:R-:W-:Y:S01]  /*9e40*/  FFMA.FTZ R3, R138, R0.reuse, -R3 ;  /* 0x000000008a037223 */ /* 0x080fe20000010803 */
[----:B--2---:R-:W-:-:S04]  /*9e50*/  FFMA.FTZ R6, R200, R0, -R5 ;  /* 0x00000000c8067223 */ /* 0x004fc80000010805 */
[----:B------:R2:W3:Y:S02]  /*9e60*/  MUFU.EX2 R39, R6 ;  /* 0x0000000600277308 */ /* 0x0004e40000000800 */
[----:B--2---:R-:W-:-:S06]  /*9e70*/  FFMA.FTZ R6, R203, R0, -R5 ;  /* 0x00000000cb067223 */ /* 0x004fcc0000010805 */
[----:B------:R2:W4:Y:S02]  /*9e80*/  MUFU.EX2 R30, R6 ;  /* 0x00000006001e7308 */ /* 0x0005240000000800 */
        /* <DEDUP_REMOVED lines=40> */
[----:B------:R-:W5:Y:S01]  /*a110*/  MUFU.EX2 R29, R6 ;  /* 0x00000006001d7308 */ /* 0x000f620000000800 */
[----:B------:R-:W-:Y:S02]  /*a120*/  FADD.FTZ R0, R72, R0 ;  /* 0x0000000048007221 */ /* 0x000fe40000010000 */
[----:B------:R-:W-:Y:S02]  /*a130*/  FADD.FTZ R2, R58, R2 ;  /* 0x000000023a027221 */ /* 0x000fe40000010000 */
[----:B------:R-:W-:-:S03]  /*a140*/  FADD.FTZ R0, R51, R0 ;  /* 0x0000000033007221 */ /* 0x000fc60000010000 */
[----:B------:R1:W-:Y:S01]  /*a150*/  MUFU.EX2 R28, R5 ;  /* 0x00000005001c7308 */ /* 0x0003e20000000800 */
[----:B------:R-:W-:Y:S01]  /*a160*/  FADD.FTZ R2, R56, R2 ;  /* 0x0000000238027221 */ /* 0x000fe20000010000 */
[----:B------:R-:W-:-:S06]  /*a170*/  FADD.FTZ R0, R50, R0 ;  /* 0x0000000032007221 */ /* 0x000fcc0000010000 */
[----:B------:R-:W2:Y:S01]  /*a180*/  MUFU.EX2 R3, R3 ;  /* 0x0000000300037308 */ /* 0x000ea20000000800 */
[----:B---3--:R-:W-:Y:S01]  /*a190*/  FADD.FTZ R2, R39, R2 ;  /* 0x0000000227027221 */ /* 0x008fe20000010000 */
[----:B-1----:R1:W3:Y:S01]  /*a1a0*/  LDSM.16.MT88.4 R4, [R38+0x11800] ;  /* 0x011800002604783b */ /* 0x0022e20000004200 */
[----:B------:R-:W-:Y:S02]  /*a1b0*/  FADD.FTZ R0, R49, R0 ;  /* 0x0000000031007221 */ /* 0x000fe40000010000 */
[----:B----4-:R-:W-:Y:S02]  /*a1c0*/  FADD.FTZ R2, R30, R2 ;  /* 0x000000021e027221 */ /* 0x010fe40000010000 */
[----:B------:R-:W-:Y:S02]  /*a1d0*/  FADD.FTZ R0, R48, R0 ;  /* 0x0000000030007221 */ /* 0x000fe40000010000 */
[----:B-----5:R-:W-:Y:S01]  /*a1e0*/  FADD.FTZ R2, R29, R2 ;  /* 0x000000021d027221 */ /* 0x020fe20000010000 */
[----:B------:R-:W-:Y:S01]  /*a1f0*/  HMMA.16816.F32 R32, R8, R12, R32 ;  /* 0x0000000c0820723c */ /* 0x000fe20000001820 */
[----:B--2---:R-:W-:-:S02]  /*a200*/  FADD.FTZ R117, R3, R0 ;  /* 0x0000000003757221 */ /* 0x004fc40000010000 */
[----:B------:R-:W-:Y:S01]  /*a210*/  FADD.FTZ R118, R28, R2 ;  /* 0x000000021c767221 */ /* 0x000fe20000010000 */
[----:B------:R-:W-:-:S04]  /*a220*/  MOV R129, R136 ;  /* 0x0000008800817202 */ /* 0x000fc80000000f00 */
[C---:B------:R-:W-:Y:S01]  /*a230*/  HMMA.16816.F32 R12, R8.reuse, R14, R44 ;  /* 0x0000000e080c723c */ /* 0x040fe2000000182c */
[----:B------:R2:W-:Y:S07]  /*a240*/  STL [R1+0x20], R117 ;  /* 0x0000207501007387 */ /* 0x0005ee0000100800 */
[----:B------:R-:W-:Y:S01]  /*a250*/  HMMA.16816.F32 R140, R8, R20, R140 ;  /* 0x00000014088c723c */ /* 0x000fe2000000188c */
[----:B------:R2:W-:Y:S01]  /*a260*/  STL [R1+0x1c], R118 ;  /* 0x00001c7601007387 */ /* 0x0005e20000100800 */
[----:B-1----:R-:W-:-:S06]  /*a270*/  MOV R38, R129 ;  /* 0x0000008100267202 */ /* 0x002fcc0000000f00 */
[----:B------:R-:W-:Y:S01]  /*a280*/  HMMA.16816.F32 R8, R8, R22, R24 ;  /* 0x000000160808723c */ /* 0x000fe20000001818 */
[----:B------:R-:W-:Y:S02]  /*a290*/  ISETP.GT.AND P3, PT, R168, R38, PT ;  /* 0x00000026a800720c */ /* 0x000fe40003f64270 */
        /* <DEDUP_REMOVED lines=13> */
[----:B------:R-:W-:-:S04]  /*a370*/  NOP ;  /* 0x0000000000007918 */ /* 0x000fc80000000000 */
[----:B--2---:R-:W-:-:S15]  /*a380*/  @!P3 BRA `(.L_x_5976) ;  /* 0x0000007c0068b947 */ /* 0x004fde0003800000 */
        /* <DEDUP_REMOVED lines=39> */
[----:B------:R-:W-:Y:S02]  /*a600*/  @!P4 IADD3 R3, PT, PT, R3, 0x1, RZ ;  /* 0x000000010303c810 */ /* 0x000fe40007ffe0ff */
[----:B------:R-:W-:-:S03]  /*a610*/  ISETP.GE.AND P4, PT, R0, RZ, PT ;  /* 0x000000ff0000720c */ /* 0x000fc60003f86270 */
[----:B------:R-:W-:Y:S02]  /*a620*/  @P5 VIADD R3, R3, 0x1 ;  /* 0x0000000103035836 */ /* 0x000fe40000000000 */
[----:B------:R-:W-:Y:S02]  /*a630*/  @P6 IADD3 R4, PT, PT, R4, 0x1, RZ ;  /* 0x0000000104046810 */ /* 0x000fe40007ffe0ff */
[----:B------:R-:W-:Y:S02]  /*a640*/  ISETP.NE.AND P5, PT, R2, RZ, PT ;  /* 0x000000ff0200720c */ /* 0x000fe40003fa5270 */
[----:B------:R-:W-:Y:S01]  /*a650*/  @!P3 IMAD.MOV R3, RZ, RZ, -R3 ;  /* 0x000000ffff03b224 */ /* 0x000fe200078e0a03 */
[----:B------:R-:W-:-:S03]  /*a660*/  LOP3.LUT R0, RZ, R2, RZ, 0x33, !PT ;  /* 0x00000002ff007212 */ /* 0x000fc600078e33ff */
[----:B------:R-:W-:Y:S02]  /*a670*/  @!P4 IADD3 R4, PT, PT, -R4, RZ, RZ ;  /* 0x000000ff0404c210 */ /* 0x000fe40007ffe1ff */
[C---:B------:R-:W-:Y:S02]  /*a680*/  SEL R3, R0.reuse, R3, !P5 ;  /* 0x0000000300037207 */ /* 0x040fe40006800000 */
        /* <DEDUP_REMOVED lines=25> */
.L_x_5978:
        /* <DEDUP_REMOVED lines=12> */
.L_x_5979:
[----:B------:R-:W-:Y:S05]  /*a8e0*/  BSYNC.RECONVERGENT B0 ;  /* 0x0000000000007941 */ /* 0x000fea0003800200 */
.L_x_5977:
[----:B------:R-:W2:Y:S04]  /*a8f0*/  LDL R6, [R1+0x18] ;  /* 0x0000180001067983 */ /* 0x000ea80000100800 */
[----:B------:R-:W4:Y:S04]  /*a900*/  LDL R7, [R1+0x14] ;  /* 0x0000140001077983 */ /* 0x000f280000100800 */
[----:B------:R-:W5:Y:S04]  /*a910*/  LDL.LU R16, [R1+0x54] ;  /* 0x0000540001107983 */ /* 0x000f680000300800 */
[----:B------:R-:W3:Y:S04]  /*a920*/  LDL R15, [R1+0x4] ;  /* 0x00000400010f7983 */ /* 0x000ee80000100800 */
[----:B------:R-:W5:Y:S04]  /*a930*/  LDL R12, [R1+0x10] ;  /* 0x00001000010c7983 */ /* 0x000f680000100800 */
[----:B------:R-:W3:Y:S01]  /*a940*/  LDL.LU R10, [R1+0x40] ;  /* 0x00004000010a7983 */ /* 0x000ee20000300800 */
[C---:B------:R-:W-:Y:S01]  /*a950*/  IMAD.SHL.U32 R14, R210.reuse, 0x20, RZ ;  /* 0x00000020d20e7824 */ /* 0x040fe200078e00ff */
[----:B------:R-:W-:-:S04]  /*a960*/  SHF.L.U64.HI R0, R210, 0x5, R211 ;  /* 0x00000005d2007819 */ /* 0x000fc800000102d3 */
[----:B--2---:R-:W-:-:S04]  /*a970*/  IADD3 R4, P3, PT, R14, R6, RZ ;  /* 0x000000060e047210 */ /* 0x004fc80007f7e0ff */
[-C--:B------:R-:W-:Y:S01]  /*a980*/  IADD3 R2, P4, PT, R4, R14.reuse, RZ ;  /* 0x0000000e04027210 */ /* 0x080fe20007f9e0ff */
[----:B----4-:R-:W-:Y:S01]  /*a990*/  IMAD.X R5, R0, 0x1, R7, P3 ;  /* 0x0000000100057824 */ /* 0x010fe200018e0607 */
[----:B------:R-:W-:Y:S01]  /*a9a0*/  @!PT LDS RZ, [RZ] ;  /* 0x00000000fffff984 */ /* 0x000fe20000000800 */
[----:B------:R-:W-:Y:S01]  /*a9b0*/  @!PT LDS RZ, [RZ] ;  /* 0x00000000fffff984 */ /* 0x000fe20000000800 */
[----:B------:R-:W-:Y:S01]  /*a9c0*/  @!PT LDS RZ, [RZ] ;  /* 0x00000000fffff984 */ /* 0x000fe20000000800 */
[----:B------:R2:W-:Y:S02]  /*a9d0*/  LDGSTS.E.BYPASS.LTC128B.128 [R229+0xa000], desc[UR4][R6.64] ;  /* 0x0a00000006e57fae */ /* 0x0005e4000b981a04 */
[----:B------:R-:W-:Y:S02]  /*a9e0*/  IADD3 R8, P3, PT, R2, R14, RZ ;  /* 0x0000000e02087210 */ /* 0x000fe40007f7e0ff */
[----:B------:R-:W-:Y:S01]  /*a9f0*/  IADD3.X R3, PT, PT, R5, R0, RZ, P4, !PT ;  /* 0x0000000005037210 */ /* 0x000fe200027fe4ff */
[----:B------:R4:W-:Y:S04]  /*aa00*/  LDGSTS.E.BYPASS.LTC128B.128 [R229+0xa800], desc[UR4][R4.64] ;  /* 0x0a80000004e57fae */ /* 0x0009e8000b981a04 */
[----:B------:R-:W-:Y:S01]  /*aa10*/  IMAD.X R9, R3, 0x1, R0, P3 ;  /* 0x0000000103097824 */ /* 0x000fe200018e0600 */
[----:B-----5:R-:W-:Y:S01]  /*aa20*/  MOV R30, R12 ;  /* 0x0000000c001e7202 */ /* 0x020fe20000000f00 */
[----:B------:R5:W-:Y:S01]  /*aa30*/  LDGSTS.E.BYPASS.LTC128B.128 [R229+0xb000], desc[UR4][R2.64] ;  /* 0x0b00000002e57fae */ /* 0x000be2000b981a04 */
[----:B---3--:R-:W-:Y:S01]  /*aa40*/  IMAD.MOV.U32 R31, RZ, RZ, R10 ;  /* 0x000000ffff1f7224 */ /* 0x008fe200078e000a */
[----:B------:R-:W-:-:S02]  /*aa50*/  IADD3 R10, P4, PT, R8, R14, RZ ;  /* 0x0000000e080a7210 */ /* 0x000fc40007f9e0ff */
[----:B------:R-:W-:Y:S02]  /*aa60*/  LDGSTS.E.BYPASS.LTC128B.128 [R229+0xb800], desc[UR4][R8.64] ;  /* 0x0b80000008e57fae */ /* 0x000fe4000b981a04 */
[----:B------:R-:W-:Y:S02]  /*aa70*/  IADD3 R12, P3, PT, R10, R14, RZ ;  /* 0x0000000e0a0c7210 */ /* 0x000fe40007f7e0ff */
[----:B------:R-:W-:-:S05]  /*aa80*/  IADD3.X R11, PT, PT, R9, R0, RZ, P4, !PT ;  /* 0x00000000090b7210 */ /* 0x000fca00027fe4ff */
[--C-:B------:R-:W-:Y:S01]  /*aa90*/  IMAD.X R13, R11, 0x1, R0.reuse, P3 ;  /* 0x000000010b0d7824 */ /* 0x100fe200018e0600 */
[-C--:B--2---:R-:W-:Y:S01]  /*aaa0*/  IADD3 R6, P4, PT, R12, R14.reuse, RZ ;  /* 0x0000000e0c067210 */ /* 0x084fe20007f9e0ff */
[----:B------:R2:W-:Y:S04]  /*aab0*/  LDGSTS.E.BYPASS.LTC128B.128 [R229+0xc000], desc[UR4][R10.64] ;  /* 0x0c0000000ae57fae */ /* 0x0005e8000b981a04 */
[----:B------:R-:W-:Y:S01]  /*aac0*/  IMAD.X R7, R13, 0x1, R0, P4 ;  /* 0x000000010d077824 */ /* 0x000fe200020e0600 */
[----:B----4-:R-:W-:Y:S01]  /*aad0*/  IADD3 R4, P3, PT, R6, R14, RZ ;  /* 0x0000000e06047210 */ /* 0x010fe20007f7e0ff */
[----:B------:R3:W-:Y:S03]  /*aae0*/  LDGSTS.E.BYPASS.LTC128B.128 [R229+0xc800], desc[UR4][R12.64] ;  /* 0x0c8000000ce57fae */ /* 0x0007e6000b981a04 */
[----:B------:R-:W-:Y:S01]  /*aaf0*/  IADD3.X R5, PT, PT, R7, R0, RZ, P3, !PT ;  /* 0x0000000007057210 */ /* 0x000fe20001ffe4ff */
[----:B------:R4:W-:Y:S01]  /*ab00*/  LDGSTS.E.BYPASS.LTC128B.128 [R229+0xd000], desc[UR4][R6.64] ;  /* 0x0d00000006e57fae */ /* 0x0009e2000b981a04 */
[----:B-----5:R-:W-:-:S03]  /*ab10*/  IADD3 R2, P4, PT, R4, R14, RZ ;  /* 0x0000000e04027210 */ /* 0x020fc60007f9e0ff */
[----:B------:R5:W-:Y:S02]  /*ab20*/  LDGSTS.E.BYPASS.LTC128B.128 [R229+0xd800], desc[UR4][R4.64] ;  /* 0x0d80000004e57fae */ /* 0x000be4000b981a04 */
[----:B------:R-:W-:-:S05]  /*ab30*/  IMAD.X R3, R5, 0x1, R0, P4 ;  /* 0x0000000105037824 */ /* 0x000fca00020e0600 */
[----:B------:R1:W-:Y:S01]  /*ab40*/  LDGSTS.E.BYPASS.LTC128B.128 [R229+0xe000], desc[UR4][R2.64] ;  /* 0x0e00000002e57fae */ /* 0x0003e2000b981a04 */
[----:B--2---:R-:W-:-:S05]  /*ab50*/  IADD3 R10, P3, PT, R2, R14, RZ ;  /* 0x0000000e020a7210 */ /* 0x004fca0007f7e0ff */
[----:B------:R-:W-:Y:S01]  /*ab60*/  IMAD.X R11, R3, 0x1, R0, P3 ;  /* 0x00000001030b7824 */ /* 0x000fe200018e0600 */
[----:B---3--:R-:W-:-:S04]  /*ab70*/  IADD3 R12, P4, PT, R10, R14, RZ ;  /* 0x0000000e0a0c7210 */ /* 0x008fc80007f9e0ff */
[----:B------:R-:W-:Y:S01]  /*ab80*/  IADD3 R8, P3, PT, R12, R14, RZ ;  /* 0x0000000e0c087210 */ /* 0x000fe20007f7e0ff */
[----:B------:R2:W-:Y:S01]  /*ab90*/  LDGSTS.E.BYPASS.LTC128B.128 [R229+0xe800], desc[UR4][R10.64] ;  /* 0x0e8000000ae57fae */ /* 0x0005e2000b981a04 */
[----:B------:R-:W-:Y:S02]  /*aba0*/  IADD3.X R13, PT, PT, R11, R0, RZ, P4, !PT ;  /* 0x000000000b0d7210 */ /* 0x000fe400027fe4ff */
[----:B----4-:R-:W-:-:S03]  /*abb0*/  IADD3 R6, P4, PT, R8, R14, RZ ;  /* 0x0000000e08067210 */ /* 0x010fc60007f9e0ff */
[--C-:B------:R-:W-:Y:S01]  /*abc0*/  IMAD.X R9, R13, 0x1, R0.reuse, P3 ;  /* 0x000000010d097824 */ /* 0x100fe200018e0600 */
[-C--:B-----5:R-:W-:Y:S01]  /*abd0*/  IADD3 R4, P3, PT, R6, R14.reuse, RZ ;  /* 0x0000000e06047210 */ /* 0x0a0fe20007f7e0ff */
[----:B------:R3:W-:Y:S02]  /*abe0*/  LDGSTS.E.BYPASS.LTC128B.128 [R229+0xf000], desc[UR4][R12.64] ;  /* 0x0f0000000ce57fae */ /* 0x0007e4000b981a04 */
[--C-:B------:R-:W-:Y:S01]  /*abf0*/  IMAD.X R7, R9, 0x1, R0.reuse, P4 ;  /* 0x0000000109077824 */ /* 0x100fe200020e0600 */
[----:B-1----:R-:W-:Y:S01]  /*ac00*/  IADD3 R2, P4, PT, R4, R14, RZ ;  /* 0x0000000e04027210 */ /* 0x002fe20007f9e0ff */
[----:B------:R-:W-:Y:S03]  /*ac10*/  LDGSTS.E.BYPASS.LTC128B.128 [R229+0xf800], desc[UR4][R8.64] ;  /* 0x0f80000008e57fae */ /* 0x000fe6000b981a04 */
[----:B------:R-:W-:Y:S01]  /*ac20*/  IADD3.X R5, PT, PT, R7, R0, RZ, P3, !PT ;  /* 0x0000000007057210 */ /* 0x000fe20001ffe4ff */
[----:B------:R-:W-:Y:S04]  /*ac30*/  LDGSTS.E.BYPASS.LTC128B.128 [R229+0x10000], desc[UR4][R6.64] ;  /* 0x1000000006e57fae */ /* 0x000fe8000b981a04 */
[----:B------:R-:W-:Y:S01]  /*ac40*/  IMAD.X R3, R5, 0x1, R0, P4 ;  /* 0x0000000105037824 */ /* 0x000fe200020e0600 */
[----:B------:R1:W-:Y:S01]  /*ac50*/  LDGSTS.E.BYPASS.LTC128B.128 [R229+0x10800], desc[UR4][R4.64] ;  /* 0x1080000004e57fae */ /* 0x0003e2000b981a04 */
[----:B------:R-:W-:-:S03]  /*ac60*/  IMAD.MOV.U32 R29, RZ, RZ, R15 ;  /* 0x000000ffff1d7224 */ /* 0x000fc600078e000f */
[----:B------:R-:W-:Y:S01]  /*ac70*/  LDGSTS.E.BYPASS.LTC128B.128 [R229+0x11000], desc[UR4][R2.64] ;  /* 0x1100000002e57fae */ /* 0x000fe2000b981a04 */
[----:B--2---:R-:W-:-:S05]  /*ac80*/  IADD3 R10, P3, PT, R2, R14, RZ ;  /* 0x0000000e020a7210 */ /* 0x004fca0007f7e0ff */
[----:B------:R-:W-:Y:S02]  /*ac90*/  IMAD.X R11, R3, 0x1, R0, P3 ;  /* 0x00000001030b7824 */ /* 0x000fe400018e0600 */
[----:B------:R-:W-:-:S03]  /*aca0*/  IMAD.MOV.U32 R28, RZ, RZ, R16 ;  /* 0x000000ffff1c7224 */ /* 0x000fc600078e0010 */
[----:B------:R2:W-:Y:S04]  /*acb0*/  LDGSTS.E.BYPASS.LTC128B.128 [R229+0x11800], desc[UR4][R10.64] ;  /* 0x118000000ae57fae */ /* 0x0005e8000b981a04 */
[----:B---3--:R-:W-:Y:S04]  /*acc0*/  LDSM.16.M88.4 R12, [R133+0x3800] ;  /* 0x00380000850c783b */ /* 0x008fe80000000200 */
[----:B------:R-:W-:Y:S04]  /*acd0*/  LDSM.16.M88.4 R16, [R133+0x3000] ;  /* 0x003000008510783b */ /* 0x000fe80000000200 */
[----:B-1----:R-:W1:Y:S04]  /*ace0*/  LDSM.16.M88.4 R4, [R223] ;  /* 0x00000000df04783b */ /* 0x002e680000000200 */
[----:B------:R-:W3:Y:S04]  /*acf0*/  LDSM.16.M88.4 R24, [R133+0x2000] ;  /* 0x002000008518783b */ /* 0x000ee80000000200 */
[----:B------:R-:W4:Y:S04]  /*ad00*/  LDSM.16.M88.4 R20, [R133+0x2800] ;  /* 0x002800008514783b */ /* 0x000f280000000200 */
[----:B------:R-:W-:Y:S04]  /*ad10*/  LDSM.16.M88.4 R56, [R133+0x4800] ;  /* 0x004800008538783b */ /* 0x000fe80000000200 */
[----:B--2---:R-:W2:Y:S04]  /*ad20*/  LDSM.16.M88.4 R8, [R133+0x4000] ;  /* 0x004000008508783b */ /* 0x004ea80000000200 */
[----:B------:R-:W5:Y:S01]  /*ad30*/  LDSM.16.M88.4 R52, [R133+0x5000] ;  /* 0x005000008534783b */ /* 0x000f620000000200 */
[----:B------:R-:W-:Y:S01]  /*ad40*/  MOV R119, R30 ;  /* 0x0000001e00777202 */ /* 0x000fe20000000f00 */
[----:B------:R-:W-:-:S02]  /*ad50*/  IMAD.MOV.U32 R39, RZ, RZ, R29 ;  /* 0x000000ffff277224 */ /* 0x000fc400078e001d */
[----:B------:R-:W-:Y:S01]  /*ad60*/  IMAD.MOV.U32 R132, RZ, RZ, R28 ;  /* 0x000000ffff847224 */ /* 0x000fe200078e001c */
[----:B------:R-:W-:Y:S04]  /*ad70*/  LDSM.16.M88.4 R40, [R133+0x7000] ;  /* 0x007000008528783b */ /* 0x000fe80000000200 */
[----:B------:R-:W-:Y:S04]  /*ad80*/  LDSM.16.M88.4 R48, [R133+0x5800] ;  /* 0x005800008530783b */ /* 0x000fe80000000200 */
[----:B------:R-:W-:Y:S04]  /*ad90*/  LDSM.16.M88.4 R64, [R133+0x6000] ;  /* 0x006000008540783b */ /* 0x000fe80000000200 */
[----:B------:R-:W-:Y:S01]  /*ada0*/  LDSM.16.M88.4 R44, [R133+0x6800] ;  /* 0x00680000852c783b */ /* 0x000fe20000000200 */
[C---:B-1----:R-:W-:Y:S03]  /*adb0*/  HMMA.16816.F32 R76, R4.reuse, R12, RZ ;  /* 0x0000000c044c723c */ /* 0x042fe600000018ff */
[----:B------:R-:W-:Y:S04]  /*adc0*/  LDSM.16.M88.4 R32, [R133+0x7800] ;  /* 0x007800008520783b */ /* 0x000fe80000000200 */
[----:B------:R-:W0:Y:S01]  /*add0*/  LDGDEPBAR ;  /* 0x00000000000079af */ /* 0x000e220000000000 */
[C---:B------:R-:W-:Y:S03]  /*ade0*/  HMMA.16816.F32 R72, R4.reuse, R14, RZ ;  /* 0x0000000e0448723c */ /* 0x040fe600000018ff */
[----:B------:R-:W-:Y:S04]  /*adf0*/  LDSM.16.M88.4 R12, [R31] ;  /* 0x000000001f0c783b */ /* 0x000fe80000000200 */
[----:B------:R-:W1:Y:S01]  /*ae00*/  LDSM.16.M88.4 R28, [R62+0x2000] ;  /* 0x002000003e1c783b */ /* 0x000e620000000200 */
        /* <DEDUP_REMOVED lines=9> */
[C---:B--2---:R-:W-:Y:S08]  /*aea0*/  HMMA.16816.F32 R68, R4.reuse, R8, RZ ;  /* 0x000000080444723c */ /* 0x044ff000000018ff */
[C---:B------:R-:W-:Y:S01]  /*aeb0*/  HMMA.16816.F32 R88, R4.reuse, R10, RZ ;  /* 0x0000000a0458723c */ /* 0x040fe200000018ff */
[----:B------:R-:W2:Y:S07]  /*aec0*/  LDSM.16.M88.4 R8, [R133+0x9800] ;  /* 0x009800008508783b */ /* 0x000eae0000000200 */
[C---:B------:R-:W-:Y:S08]  /*aed0*/  HMMA.16816.F32 R108, R4.reuse, R56, RZ ;  /* 0x00000038046c723c */ /* 0x040ff000000018ff */
[C---:B------:R-:W-:Y:S01]  /*aee0*/  HMMA.16816.F32 R112, R4.reuse, R58, RZ ;  /* 0x0000003a0470723c */ /* 0x040fe200000018ff */
[----:B------:R-:W2:Y:S07]  /*aef0*/  LDSM.16.M88.4 R56, [R62+0x2800] ;  /* 0x002800003e38783b */ /* 0x000eae0000000200 */
[C---:B-----5:R-:W-:Y:S08]  /*af00*/  HMMA.16816.F32 R120, R4.reuse, R52, RZ ;  /* 0x000000340478723c */ /* 0x060ff000000018ff */
[----:B------:R-:W-:Y:S01]  /*af10*/  HMMA.16816.F32 R124, R4, R54, RZ ;  /* 0x00000036047c723c */ /* 0x000fe200000018ff */
[----:B------:R-:W5:Y:S07]  /*af20*/  LDSM.16.M88.4 R52, [R62+0x3000] ;  /* 0x003000003e34783b */ /* 0x000f6e0000000200 */
[----:B-1----:R-:W-:Y:S08]  /*af30*/  HMMA.16816.F32 R100, R12, R28, R100 ;  /* 0x0000001c0c64723c */ /* 0x002ff00000001864 */
[C---:B------:R-:W-:Y:S08]  /*af40*/  HMMA.16816.F32 R232, R4.reuse, R16, RZ ;  /* 0x0000001004e8723c */ /* 0x040ff000000018ff */
[----:B------:R-:W-:Y:S08]  /*af50*/  HMMA.16816.F32 R240, R4, R18, RZ ;  /* 0x0000001204f0723c */ /* 0x000ff000000018ff */
[----:B------:R-:W-:Y:S01]  /*af60*/  HMMA.16816.F32 R16, R12, R30, R104 ;  /* 0x0000001e0c10723c */ /* 0x000fe20000001868 */
[----:B------:R-:W-:Y:S07]  /*af70*/  LDSM.16.M88.4 R28, [R62+0x7000] ;  /* 0x007000003e1c783b */ /* 0x000fee0000000200 */
[C---:B------:R-:W-:Y:S08]  /*af80*/  HMMA.16816.F32 R184, R4.reuse, R40, RZ ;  /* 0x0000002804b8723c */ /* 0x040ff000000018ff */
        /* <DEDUP_REMOVED lines=10> */
[C---:B------:R-:W-:Y:S01]  /*b030*/  HMMA.16816.F32 R192, R4.reuse, R34, RZ ;  /* 0x0000002204c0723c */ /* 0x040fe200000018ff */
[----:B------:R-:W-:Y:S07]  /*b040*/  LDSM.16.M88.4 R32, [R62+0x7800] ;  /* 0x007800003e20783b */ /* 0x000fee0000000200 */
[C---:B---3--:R-:W-:Y:S08]  /*b050*/  HMMA.16816.F32 R200, R4.reuse, R24, RZ ;  /* 0x0000001804c8723c */ /* 0x048ff000000018ff */
[C---:B------:R-:W-:Y:S01]  /*b060*/  HMMA.16816.F32 R204, R4.reuse, R26, RZ ;  /* 0x0000001a04cc723c */ /* 0x040fe200000018ff */
[----:B------:R-:W3:Y:S07]  /*b070*/  LDSM.16.M88.4 R24, [R62+0x4800] ;  /* 0x004800003e18783b */ /* 0x000eee0000000200 */
[C---:B----4-:R-:W-:Y:S08]  /*b080*/  HMMA.16816.F32 R212, R4.reuse, R20, RZ ;  /* 0x0000001404d4723c */ /* 0x050ff000000018ff */
[C---:B------:R-:W-:Y:S01]  /*b090*/  HMMA.16816.F32 R216, R4.reuse, R22, RZ ;  /* 0x0000001604d8723c */ /* 0x040fe200000018ff */
[----:B------:R-:W4:Y:S07]  /*b0a0*/  LDSM.16.M88.4 R20, [R62+0x5000] ;  /* 0x005000003e14783b */ /* 0x000f2e0000000200 */
[----:B--2---:R-:W-:Y:S01]  /*b0b0*/  HMMA.16816.F32 R244, R4, R8, RZ ;  /* 0x0000000804f4723c */ /* 0x004fe200000018ff */
[----:B------:R-:W-:Y:S01]  /*b0c0*/  MOV R9, R18 ;  /* 0x0000001200097202 */ /* 0x000fe20000000f00 */
[----:B------:R-:W-:-:S06]  /*b0d0*/  IMAD.MOV.U32 R8, RZ, RZ, R19 ;  /* 0x000000ffff087224 */ /* 0x000fcc00078e0013 */
[----:B------:R-:W-:Y:S01]  /*b0e0*/  HMMA.16816.F32 R248, R4, R10, RZ ;  /* 0x0000000a04f8723c */ /* 0x000fe200000018ff */
[----:B------:R-:W-:Y:S01]  /*b0f0*/  MOV R7, R100 ;  /* 0x0000006400077202 */ /* 0x000fe20000000f00 */
[----:B------:R-:W-:Y:S01]  /*b100*/  IMAD.MOV.U32 R5, RZ, RZ, R102 ;  /* 0x000000ffff057224 */ /* 0x000fe200078e0066 */
[----:B------:R-:W-:Y:S01]  /*b110*/  MOV R4, R103 ;  /* 0x0000006700047202 */ /* 0x000fe20000000f00 */
[----:B------:R-:W-:Y:S02]  /*b120*/  IMAD.MOV.U32 R6, RZ, RZ, R101 ;  /* 0x000000ffff067224 */ /* 0x000fe400078e0065 */
[----:B------:R-:W-:Y:S02]  /*b130*/  IMAD.MOV.U32 R11, RZ, RZ, R16 ;  /* 0x000000ffff0b7224 */ /* 0x000fe400078e0010 */
[----:B------:R-:W-:Y:S01]  /*b140*/  IMAD.MOV.U32 R10, RZ, RZ, R17 ;  /* 0x000000ffff0a7224 */ /* 0x000fe200078e0011 */
[----:B------:R-:W-:Y:S01]  /*b150*/  HMMA.16816.F32 R236, R12, R56, R96 ;  /* 0x000000380cec723c */ /* 0x000fe20000001860 */
[----:B------:R-:W-:Y:S01]  /*b160*/  MOV R56, R5 ;  /* 0x0000000500387202 */ /* 0x000fe20000000f00 */
[----:B------:R-:W-:-:S06]  /*b170*/  IMAD.MOV.U32 R57, RZ, RZ, R4 ;  /* 0x000000ffff397224 */ /* 0x000fcc00078e0004 */
[----:B------:R-:W-:Y:S01]  /*b180*/  HMMA.16816.F32 R16, R12, R58, R92 ;  /* 0x0000003a0c10723c */ /* 0x000fe2000000185c */
[----:B------:R-:W-:Y:S02]  /*b190*/  IMAD.MOV.U32 R94, RZ, RZ, R7 ;  /* 0x000000ffff5e7224 */ /* 0x000fe400078e0007 */
[----:B------:R-:W-:-:S05]  /*b1a0*/  IMAD.MOV.U32 R95, RZ, RZ, R6 ;  /* 0x000000ffff5f7224 */ /* 0x000fca00078e0006 */
[----:B-----5:R-:W-:-:S15]  /*b1b0*/  HMMA.16816.F32 R4, R12, R52, R84 ;  /* 0x000000340c04723c */ /* 0x020fde0000001854 */
[----:B------:R-:W-:-:S04]  /*b1c0*/  NOP ;  /* 0x0000000000007918 */ /* 0x000fc80000000000 */
[----:B------:R-:W-:Y:S01]  /*b1d0*/  MOV R252, R4 ;  /* 0x0000000400fc7202 */ /* 0x000fe20000000f00 */
[----:B------:R-:W-:Y:S01]  /*b1e0*/  IMAD.MOV.U32 R231, RZ, RZ, R5 ;  /* 0x000000ffffe77224 */ /* 0x000fe200078e0005 */
[----:B------:R-:W-:Y:S01]  /*b1f0*/  MOV R230, R6 ;  /* 0x0000000600e67202 */ /* 0x000fe20000000f00 */
[----:B------:R-:W-:Y:S02]  /*b200*/  IMAD.MOV.U32 R222, RZ, RZ, R7 ;  /* 0x000000ffffde7224 */ /* 0x000fe400078e0007 */
[----:B------:R-:W-:Y:S01]  /*b210*/  HMMA.16816.F32 R4, R12, R54, R80 ;  /* 0x000000360c04723c */ /* 0x000fe20000001850 */
[----:B------:R-:W-:Y:S01]  /*b220*/  IMAD.MOV.U32 R209, RZ, RZ, R16 ;  /* 0x000000ffffd17224 */ /* 0x000fe200078e0010 */
[----:B------:R-:W-:Y:S01]  /*b230*/  MOV R3, R17 ;  /* 0x0000001100037202 */ /* 0x000fe20000000f00 */
[----:B------:R-:W-:Y:S02]  /*b240*/  IMAD.MOV.U32 R2, RZ, RZ, R18 ;  /* 0x000000ffff027224 */ /* 0x000fe400078e0012 */
[----:B------:R-:W-:-:S02]  /*b250*/  IMAD.MOV.U32 R0, RZ, RZ, R19 ;  /* 0x000000ffff007224 */ /* 0x000fc400078e0013 */
[----:B------:R-:W-:Y:S01]  /*b260*/  LDSM.16.M88.4 R16, [R62+0x5800] ;  /* 0x005800003e10783b */ /* 0x000fe20000000200 */
[----:B------:R-:W-:Y:S01]  /*b270*/  MOV R58, R11 ;  /* 0x0000000b003a7202 */ /* 0x000fe20000000f00 */
[----:B------:R-:W-:Y:S01]  /*b280*/  IMAD.MOV.U32 R59, RZ, RZ, R10 ;  /* 0x000000ffff3b7224 */ /* 0x000fe200078e000a */
[----:B------:R-:W-:Y:S01]  /*b290*/  MOV R93, R8 ;  /* 0x00000008005d7202 */ /* 0x000fe20000000f00 */
[----:B------:R-:W-:Y:S02]  /*b2a0*/  IMAD.MOV.U32 R92, RZ, RZ, R9 ;  /* 0x000000ffff5c7224 */ /* 0x000fe400078e0009 */
[----:B------:R-:W-:Y:S06]  /*b2b0*/  LDSM.16.M88.4 R8, [R62+0x6000] ;  /* 0x006000003e08783b */ /* 0x000fec0000000200 */
[----:B------:R-:W-:Y:S01]  /*b2c0*/  MOV R55, R6 ;  /* 0x0000000600377202 */ /* 0x000fe20000000f00 */
[----:B------:R-:W-:Y:S01]  /*b2d0*/  IMAD.MOV.U32 R54, RZ, RZ, R7 ;  /* 0x000000ffff367224 */ /* 0x000fe200078e0007 */
[----:B------:R-:W-:Y:S01]  /*b2e0*/  MOV R53, R4 ;  /* 0x0000000400357202 */ /* 0x000fe20000000f00 */
[----:B------:R-:W-:-:S02]  /*b2f0*/  IMAD.MOV.U32 R52, RZ, RZ, R5 ;  /* 0x000000ffff347224 */ /* 0x000fc400078e0005 */
[----:B------:R-:W2:Y:S01]  /*b300*/  LDSM.16.M88.4 R4, [R62+0x6800] ;  /* 0x006800003e04783b */ /* 0x000ea20000000200 */
[C---:B-1----:R-:W-:Y:S08]  /*b310*/  HMMA.16816.F32 R96, R12.reuse, R66, R88 ;  /* 0x000000420c60723c */ /* 0x042ff00000001858 */
[C---:B------:R-:W-:Y:S08]  /*b320*/  HMMA.16816.F32 R44, R12.reuse, R64, R68 ;  /* 0x000000400c2c723c */ /* 0x040ff00000001844 */
[C---:B---3--:R-:W-:Y:S08]  /*b330*/  HMMA.16816.F32 R88, R12.reuse, R24, R108 ;  /* 0x000000180c58723c */ /* 0x048ff0000000186c */
[C---:B------:R-:W-:Y:S01]  /*b340*/  HMMA.16816.F32 R80, R12.reuse, R26, R112 ;  /* 0x0000001a0c50723c */ /* 0x040fe20000001870 */
[----:B------:R-:W-:Y:S01]  /*b350*/  MOV R112, R58 ;  /* 0x0000003a00707202 */ /* 0x000fe20000000f00 */
[----:B------:R-:W-:Y:S01]  /*b360*/  IMAD.MOV.U32 R113, RZ, RZ, R59 ;  /* 0x000000ffff717224 */ /* 0x000fe200078e003b */
[----:B------:R-:W-:Y:S01]  /*b370*/  MOV R114, R92 ;  /* 0x0000005c00727202 */ /* 0x000fe20000000f00 */
[----:B------:R-:W-:Y:S01]  /*b380*/  IMAD.MOV.U32 R115, RZ, RZ, R93 ;  /* 0x000000ffff737224 */ /* 0x000fe200078e005d */
[----:B------:R-:W1:Y:S03]  /*b390*/  LDSM.16.M88.4 R24, [R62+0x8000] ;  /* 0x008000003e18783b */ /* 0x000e660000000200 */
[----:B----4-:R-:W-:Y:S01]  /*b3a0*/  HMMA.16816.F32 R68, R12, R20, R120 ;  /* 0x000000140c44723c */ /* 0x010fe20000001878 */
[----:B------:R-:W-:Y:S01]  /*b3b0*/  MOV R122, R56 ;  /* 0x00000038007a7202 */ /* 0x000fe20000000f00 */
[----:B------:R-:W-:Y:S01]  /*b3c0*/  IMAD.MOV.U32 R123, RZ, RZ, R57 ;  /* 0x000000ffff7b7224 */ /* 0x000fe200078e0039 */
[----:B------:R-:W-:Y:S01]  /*b3d0*/  MOV R120, R94 ;  /* 0x0000005e00787202 */ /* 0x000fe20000000f00 */
[----:B------:R-:W-:-:S04]  /*b3e0*/  IMAD.MOV.U32 R121, RZ, RZ, R95 ;  /* 0x000000ffff797224 */ /* 0x000fc800078e005f */
[----:B--2---:R-:W-:Y:S01]  /*b3f0*/  HMMA.16816.F32 R108, R12, R4, R188 ;  /* 0x000000040c6c723c */ /* 0x004fe200000018bc */
[----:B------:R-:W-:Y:S01]  /*b400*/  IMAD.MOV.U32 R191, RZ, RZ, R0 ;  /* 0x000000ffffbf7224 */ /* 0x000fe200078e0000 */
[----:B------:R-:W-:-:S06]  /*b410*/  IADD3 R0, PT, PT, R223, R228, RZ ;  /* 0x000000e4df007210 */ /* 0x000fcc0007ffe0ff */
[C---:B------:R-:W-:Y:S01]  /*b420*/  HMMA.16816.F32 R64, R12.reuse, R22, R124 ;  /* 0x000000160c40723c */ /* 0x040fe2000000187c */
[----:B------:R-:W-:Y:S01]  /*b430*/  MOV R124, R55 ;  /* 0x00000037007c7202 */ /* 0x000fe20000000f00 */
[----:B------:R-:W-:Y:S01]  /*b440*/  IMAD.MOV.U32 R127, RZ, RZ, R54 ;  /* 0x000000ffff7f7224 */ /* 0x000fe200078e0036 */
[----:B------:R-:W2:Y:S05]  /*b450*/  LDSM.16.M88.4 R20, [R62+0x8800] ;  /* 0x008800003e14783b */ /* 0x000eaa0000000200 */
[----:B------:R-:W-:Y:S01]  /*b460*/  HMMA.16816.F32 R56, R12, R16, R128 ;  /* 0x000000100c38723c */ /* 0x000fe20000001880 */
[----:B------:R-:W-:Y:S01]  /*b470*/  MOV R130, R53 ;  /* 0x0000003500827202 */ /* 0x000fe20000000f00 */
[----:B------:R-:W-:-:S06]  /*b480*/  IMAD.MOV.U32 R131, RZ, RZ, R52 ;  /* 0x000000ffff837224 */ /* 0x000fcc00078e0034 */
[C---:B------:R-:W-:Y:S01]  /*b490*/  HMMA.16816.F32 R52, R12.reuse, R18, R168 ;  /* 0x000000120c34723c */ /* 0x040fe200000018a8 */
[----:B------:R-:W3:Y:S07]  /*b4a0*/  LDSM.16.M88.4 R16, [R62+0x9000] ;  /* 0x009000003e10783b */ /* 0x000eee0000000200 */
[C---:B------:R-:W-:Y:S08]  /*b4b0*/  HMMA.16816.F32 R104, R12.reuse, R48, R76 ;  /* 0x000000300c68723c */ /* 0x040ff0000000184c */
[C---:B------:R-:W-:Y:S08]  /*b4c0*/  HMMA.16816.F32 R100, R12.reuse, R50, R72 ;  /* 0x000000320c64723c */ /* 0x040ff00000001848 */
[C---:B------:R-:W-:Y:S01]  /*b4d0*/  HMMA.16816.F32 R92, R12.reuse, R6, R176 ;  /* 0x000000060c5c723c */ /* 0x040fe200000018b0 */
[----:B------:R-:W4:Y:S07]  /*b4e0*/  LDSM.16.M88.4 R4, [R62+0x9800] ;  /* 0x009800003e04783b */ /* 0x000f2e0000000200 */
[C---:B------:R-:W-:Y:S08]  /*b4f0*/  HMMA.16816.F32 R48, R12.reuse, R8, R172 ;  /* 0x000000080c30723c */ /* 0x040ff000000018ac */
[C---:B------:R-:W-:Y:S01]  /*b500*/  HMMA.16816.F32 R76, R12.reuse, R10, R180 ;  /* 0x0000000a0c4c723c */ /* 0x040fe200000018b4 */
[----:B------:R-:W-:Y:S07]  /*b510*/  LDSM.16.M88.4 R8, [R0] ;  /* 0x000000000008783b */ /* 0x000fee0000000200 */
[C---:B------:R-:W-:Y:S08]  /*b520*/  HMMA.16816.F32 R84, R12.reuse, R28, R184 ;  /* 0x0000001c0c54723c */ /* 0x040ff000000018b8 */
[C---:B------:R-:W-:Y:S01]  /*b530*/  HMMA.16816.F32 R72, R12.reuse, R30, R40 ;  /* 0x0000001e0c48723c */ /* 0x040fe20000001828 */
[----:B------:R-:W5:Y:S04]  /*b540*/  LDSM.16.M88.4 R28, [R61+0x2000] ;  /* 0x002000003d1c783b */ /* 0x000f680000000200 */
[----:B------:R-:W5:Y:S01]  /*b550*/  LDSM.16.M88.4 R40, [R61+0x2800] ;  /* 0x002800003d28783b */ /* 0x000f620000000200 */
[----:B------:R-:W-:Y:S01]  /*b560*/  MOV R172, R130 ;  /* 0x0000008200ac7202 */ /* 0x000fe20000000f00 */
[----:B------:R-:W-:Y:S01]  /*b570*/  IMAD.MOV.U32 R173, RZ, RZ, R131 ;  /* 0x000000ffffad7224 */ /* 0x000fe200078e0083 */
[C---:B-1----:R-:W-:Y:S08]  /*b580*/  HMMA.16816.F32 R176, R12.reuse, R24, R200 ;  /* 0x000000180cb0723c */ /* 0x042ff000000018c8 */
[C---:B------:R-:W-:Y:S08]  /*b590*/  HMMA.16816.F32 R128, R12.reuse, R34, R192 ;  /* 0x000000220c80723c */ /* 0x040ff000000018c0 */
[C---:B--2---:R-:W-:Y:S08]  /*b5a0*/  HMMA.16816.F32 R192, R12.reuse, R20, R212 ;  /* 0x000000140cc0723c */ /* 0x044ff000000018d4 */
[C---:B---3--:R-:W-:Y:S08]  /*b5b0*/  HMMA.16816.F32 R200, R12.reuse, R16, R232 ;  /* 0x000000100cc8723c */ /* 0x048ff000000018e8 */
[C---:B------:R-:W-:Y:S01]  /*b5c0*/  HMMA.16816.F32 R212, R12.reuse, R18, R240 ;  /* 0x000000120cd4723c */ /* 0x040fe200000018f0 */
[----:B------:R-:W-:Y:S07]  /*b5d0*/  LDSM.16.M88.4 R16, [R61+0x4800] ;  /* 0x004800003d10783b */ /* 0x000fee0000000200 */
[C---:B----4-:R-:W-:Y:S08]  /*b5e0*/  HMMA.16816.F32 R232, R12.reuse, R4, R244 ;  /* 0x000000040ce8723c */ /* 0x050ff000000018f4 */
[----:B------:R-:W-:Y:S08]  /*b5f0*/  HMMA.16816.F32 R240, R12, R6, R248 ;  /* 0x000000060cf0723c */ /* 0x000ff000000018f8 */
[----:B-----5:R-:W-:Y:S08]  /*b600*/  HMMA.16816.F32 R4, R8, R30, R112 ;  /* 0x0000001e0804723c */ /* 0x020ff00000001870 */
[----:B------:R-:W-:Y:S01]  /*b610*/  HMMA.16816.F32 R196, R12, R32, R196 ;  /* 0x000000200cc4723c */ /* 0x000fe200000018c4 */
[----:B------:R-:W1:Y:S07]  /*b620*/  LDSM.16.M88.4 R32, [R61+0x3000] ;  /* 0x003000003d20783b */ /* 0x000e6e0000000200 */
[C---:B------:R-:W-:Y:S01]  /*b630*/  HMMA.16816.F32 R248, R8.reuse, R28, R120 ;  /* 0x0000001c08f8723c */ /* 0x040fe20000001878 */
[----:B------:R-:W-:Y:S01]  /*b640*/  MOV R188, R209 ;  /* 0x000000d100bc7202 */ /* 0x000fe20000000f00 */
[----:B------:R-:W-:Y:S01]  /*b650*/  IMAD.MOV.U32 R189, RZ, RZ, R3 ;  /* 0x000000ffffbd7224 */ /* 0x000fe200078e0003 */
[----:B------:R-:W-:Y:S01]  /*b660*/  MOV R115, R6 ;  /* 0x0000000600737202 */ /* 0x000fe20000000f00 */
[----:B------:R-:W-:Y:S01]  /*b670*/  IMAD.MOV.U32 R120, RZ, RZ, R5 ;  /* 0x000000ffff787224 */ /* 0x000fe200078e0005 */
[----:B------:R-:W-:Y:S01]  /*b680*/  MOV R112, R4 ;  /* 0x0000000400707202 */ /* 0x000fe20000000f00 */
[----:B------:R-:W-:Y:S01]  /*b690*/  IMAD.MOV.U32 R114, RZ, RZ, R7 ;  /* 0x000000ffff727224 */ /* 0x000fe200078e0007 */
[----:B------:R-:W-:Y:S01]  /*b6a0*/  MOV R190, R2 ;  /* 0x0000000200be7202 */ /* 0x000fe20000000f00 */
[----:B------:R-:W-:Y:S01]  /*b6b0*/  HMMA.16816.F32 R4, R8, R40, R236 ;  /* 0x000000280804723c */ /* 0x000fe200000018ec */
[----:B------:R-:W-:Y:S01]  /*b6c0*/  MOV R180, R252 ;  /* 0x000000fc00b47202 */ /* 0x000fe20000000f00 */
[----:B------:R-:W-:Y:S01]  /*b6d0*/  IMAD.MOV.U32 R181, RZ, RZ, R231 ;  /* 0x000000ffffb57224 */ /* 0x000fe200078e00e7 */
[----:B------:R-:W-:Y:S01]  /*b6e0*/  MOV R169, R196 ;  /* 0x000000c400a97202 */ /* 0x000fe20000000f00 */
[----:B------:R-:W-:Y:S01]  /*b6f0*/  IMAD.MOV.U32 R168, RZ, RZ, R197 ;  /* 0x000000ffffa87224 */ /* 0x000fe200078e00c5 */
[----:B------:R-:W-:Y:S01]  /*b700*/  MOV R126, R198 ;  /* 0x000000c6007e7202 */ /* 0x000fe20000000f00 */
[----:B------:R-:W-:Y:S01]  /*b710*/  IMAD.MOV.U32 R125, RZ, RZ, R199 ;  /* 0x000000ffff7d7224 */ /* 0x000fe200078e00c7 */
[----:B------:R-:W-:Y:S01]  /*b720*/  MOV R182, R230 ;  /* 0x000000e600b67202 */ /* 0x000fe20000000f00 */
[C---:B------:R-:W-:Y:S01]  /*b730*/  HMMA.16816.F32 R196, R12.reuse, R22, R216 ;  /* 0x000000160cc4723c */ /* 0x040fe200000018d8 */
[----:B------:R-:W2:Y:S01]  /*b740*/  LDSM.16.M88.4 R20, [R61+0x4000] ;  /* 0x004000003d14783b */ /* 0x000ea20000000200 */
[----:B------:R-:W-:Y:S01]  /*b750*/  IMAD.MOV.U32 R183, RZ, RZ, R222 ;  /* 0x000000ffffb77224 */ /* 0x000fe200078e00de */
[----:B------:R-:W-:Y:S01]  /*b760*/  MOV R174, R124 ;  /* 0x0000007c00ae7202 */ /* 0x000fe20000000f00 */
[----:B------:R-:W-:Y:S01]  /*b770*/  IMAD.MOV.U32 R175, RZ, RZ, R127 ;  /* 0x000000ffffaf7224 */ /* 0x000fe200078e007f */
[----:B------:R-:W-:Y:S03]  /*b780*/  LDSM.16.M88.4 R28, [R61+0x6000] ;  /* 0x006000003d1c783b */ /* 0x000fe60000000200 */
[----:B------:R-:W-:Y:S01]  /*b790*/  HMMA.16816.F32 R184, R12, R26, R204 ;  /* 0x0000001a0cb8723c */ /* 0x000fe200000018cc */
[----:B------:R-:W3:Y:S04]  /*b7a0*/  LDSM.16.M88.4 R12, [R61+0x5000] ;  /* 0x005000003d0c783b */ /* 0x000ee80000000200 */
[----:B------:R-:W4:Y:S01]  /*b7b0*/  LDSM.16.M88.4 R24, [R61+0x3800] ;  /* 0x003800003d18783b */ /* 0x000f220000000200 */
[----:B------:R-:W-:Y:S01]  /*b7c0*/  IMAD.MOV.U32 R124, RZ, RZ, R5 ;  /* 0x000000ffff7c7224 */ /* 0x000fe200078e0005 */
[----:B------:R-:W-:Y:S01]  /*b7d0*/  MOV R123, R6 ;  /* 0x00000006007b7202 */ /* 0x000fe20000000f00 */
[----:B------:R-:W-:Y:S01]  /*b7e0*/  IMAD.MOV.U32 R122, RZ, RZ, R7 ;  /* 0x000000ffff7a7224 */ /* 0x000fe200078e0007 */
[----:B------:R-:W-:-:S02]  /*b7f0*/  MOV R113, R4 ;  /* 0x0000000400717202 */ /* 0x000fc40000000f00 */
[C---:B------:R-:W-:Y:S08]  /*b800*/  HMMA.16816.F32 R4, R8.reuse, R42, R188 ;  /* 0x0000002a0804723c */ /* 0x040ff000000018bc */
[C---:B-1----:R-:W-:Y:S08]  /*b810*/  HMMA.16816.F32 R40, R8.reuse, R32, R180 ;  /* 0x000000200828723c */ /* 0x042ff000000018b4 */
[----:B------:R-:W-:Y:S01]  /*b820*/  HMMA.16816.F32 R32, R8, R34, R172 ;  /* 0x000000220820723c */ /* 0x000fe200000018ac */
[----:B------:R-:W-:-:S02]  /*b830*/  IMAD.MOV.U32 R127, RZ, RZ, R132 ;  /* 0x000000ffff7f7224 */ /* 0x000fc400078e0084 */
[----:B------:R-:W-:Y:S01]  /*b840*/  MOV R121, R4 ;  /* 0x0000000400797202 */ /* 0x000fe20000000f00 */
[----:B------:R-:W-:Y:S01]  /*b850*/  IMAD.MOV.U32 R252, RZ, RZ, R5 ;  /* 0x000000fffffc7224 */ /* 0x000fe200078e0005 */
[----:B------:R-:W-:Y:S01]  /*b860*/  MOV R231, R6 ;  /* 0x0000000600e77202 */ /* 0x000fe20000000f00 */
[----:B------:R-:W-:Y:S02]  /*b870*/  IMAD.MOV.U32 R230, RZ, RZ, R7 ;  /* 0x000000ffffe67224 */ /* 0x000fe400078e0007 */
[----:B------:R-:W1:Y:S01]  /*b880*/  LDSM.16.M88.4 R4, [R61+0x5800] ;  /* 0x005800003d04783b */ /* 0x000e620000000200 */
[C---:B--2---:R-:W-:Y:S02]  /*b890*/  HMMA.16816.F32 R216, R8.reuse, R20, R44 ;  /* 0x0000001408d8723c */ /* 0x044fe4000000182c */
[----:B------:R-:W-:Y:S01]  /*b8a0*/  MOV R228, R40 ;  /* 0x0000002800e47202 */ /* 0x000fe20000000f00 */
[----:B------:R-:W-:Y:S01]  /*b8b0*/  IMAD.MOV.U32 R222, RZ, RZ, R41 ;  /* 0x000000ffffde7224 */ /* 0x000fe200078e0029 */
[----:B------:R-:W-:Y:S01]  /*b8c0*/  MOV R209, R42 ;  /* 0x0000002a00d17202 */ /* 0x000fe20000000f00 */
[----:B------:R-:W-:Y:S01]  /*b8d0*/  IMAD.MOV.U32 R132, RZ, RZ, R43 ;  /* 0x000000ffff847224 */ /* 0x000fe200078e002b */
[----:B------:R-:W2:Y:S02]  /*b8e0*/  LDSM.16.M88.4 R44, [R61+0x6800] ;  /* 0x006800003d2c783b */ /* 0x000ea40000000200 */
[C---:B------:R-:W-:Y:S02]  /*b8f0*/  HMMA.16816.F32 R204, R8.reuse, R22, R96 ;  /* 0x0000001608cc723c */ /* 0x040fe40000001860 */
[----:B------:R-:W5:Y:S01]  /*b900*/  LDSM.16.M88.4 R40, [R61+0x7000] ;  /* 0x007000003d28783b */ /* 0x000f620000000200 */
[----:B------:R-:W-:Y:S01]  /*b910*/  MOV R62, R32 ;  /* 0x00000020003e7202 */ /* 0x000fe20000000f00 */
[----:B------:R-:W-:Y:S01]  /*b920*/  IMAD.MOV.U32 R3, RZ, RZ, R33 ;  /* 0x000000ffff037224 */ /* 0x000fe200078e0021 */
[----:B------:R-:W-:Y:S01]  /*b930*/  MOV R2, R34 ;  /* 0x0000002200027202 */ /* 0x000fe20000000f00 */
[----:B------:R-:W5:Y:S02]  /*b940*/  LDSM.16.M88.4 R20, [R61+0x8000] ;  /* 0x008000003d14783b */ /* 0x000f640000000200 */
[----:B------:R-:W-:Y:S01]  /*b950*/  HMMA.16816.F32 R188, R8, R16, R88 ;  /* 0x0000001008bc723c */ /* 0x000fe20000001858 */
[----:B------:R-:W-:Y:S01]  /*b960*/  MOV R90, R126 ;  /* 0x0000007e005a7202 */ /* 0x000fe20000000f00 */
[----:B------:R-:W-:-:S02]  /*b970*/  IMAD.MOV.U32 R91, RZ, RZ, R125 ;  /* 0x000000ffff5b7224 */ /* 0x000fc400078e007d */
[----:B------:R-:W-:Y:S02]  /*b980*/  IMAD.MOV.U32 R0, RZ, RZ, R35 ;  /* 0x000000ffff007224 */ /* 0x000fe400078e0023 */
[----:B------:R-:W-:Y:S02]  /*b990*/  LDSM.16.M88.4 R32, [R61+0x9800] ;  /* 0x009800003d20783b */ /* 0x000fe40000000200 */
[C---:B------:R-:W-:Y:S01]  /*b9a0*/  HMMA.16816.F32 R180, R8.reuse, R18, R80 ;  /* 0x0000001208b4723c */ /* 0x040fe20000001850 */
[----:B------:R-:W-:Y:S01]  /*b9b0*/  MOV R83, R127 ;  /* 0x0000007f00537202 */ /* 0x000fe20000000f00 */
[----:B------:R-:W5:Y:S06]  /*b9c0*/  LDSM.16.M88.4 R16, [R61+0x8800] ;  /* 0x008800003d10783b */ /* 0x000f6c0000000200 */
[----:B---3--:R-:W-:Y:S01]  /*b9d0*/  HMMA.16816.F32 R172, R8, R12, R68 ;  /* 0x0000000c08ac723c */ /* 0x008fe20000001844 */
[----:B------:R-:W-:-:S07]  /*b9e0*/  IMAD.MOV.U32 R68, RZ, RZ, R124 ;  /* 0x000000ffff447224 */ /* 0x000fce00078e007c */
[C---:B----4-:R-:W-:Y:S08]  /*b9f0*/  HMMA.16816.F32 R244, R8.reuse, R24, R104 ;  /* 0x0000001808f4723c */ /* 0x050ff00000001868 */
[C---:B------:R-:W-:Y:S01]  /*ba00*/  HMMA.16816.F32 R236, R8.reuse, R26, R100 ;  /* 0x0000001a08ec723c */ /* 0x040fe20000001864 */
[----:B------:R-:W3:Y:S07]  /*ba10*/  LDSM.16.M88.4 R24, [R61+0x7800] ;  /* 0x007800003d18783b */ /* 0x000eee0000000200 */
[----:B------:R-:W-:Y:S01]  /*ba20*/  HMMA.16816.F32 R124, R8, R14, R64 ;  /* 0x0000000e087c723c */ /* 0x000fe20000001840 */
[----:B------:R-:W4:Y:S01]  /*ba30*/  LDSM.16.M88.4 R12, [R61+0x9000] ;  /* 0x009000003d0c783b */ /* 0x000f220000000200 */
[----:B------:R-:W-:Y:S01]  /*ba40*/  MOV R88, R169 ;  /* 0x000000a900587202 */ /* 0x000fe20000000f00 */
[----:B------:R-:W-:Y:S01]  /*ba50*/  IMAD.MOV.U32 R89, RZ, RZ, R168 ;  /* 0x000000ffff597224 */ /* 0x000fe200078e00a8 */
[----:B------:R-:W-:Y:S01]  /*ba60*/  MOV R69, R123 ;  /* 0x0000007b00457202 */ /* 0x000fe20000000f00 */
[----:B------:R-:W-:Y:S01]  /*ba70*/  IMAD.MOV.U32 R70, RZ, RZ, R122 ;  /* 0x000000ffff467224 */ /* 0x000fe200078e007a */
[----:B------:R-:W-:-:S02]  /*ba80*/  MOV R71, R121 ;  /* 0x0000007900477202 */ /* 0x000fc40000000f00 */
[----:B-1----:R-:W-:Y:S01]  /*ba90*/  HMMA.16816.F32 R104, R8, R4, R56 ;  /* 0x000000040868723c */ /* 0x002fe20000001838 */
[----:B------:R-:W-:Y:S01]  /*baa0*/  IMAD.MOV.U32 R59, RZ, RZ, R112 ;  /* 0x000000ffff3b7224 */ /* 0x000fe200078e0070 */
[----:B------:R-:W-:Y:S01]  /*bab0*/  MOV R65, R115 ;  /* 0x0000007300417202 */ /* 0x000fe20000000f00 */
[----:B------:R-:W-:Y:S01]  /*bac0*/  IMAD.MOV.U32 R64, RZ, RZ, R120 ;  /* 0x000000ffff407224 */ /* 0x000fe200078e0078 */
[----:B------:R-:W-:Y:S01]  /*bad0*/  MOV R67, R113 ;  /* 0x0000007100437202 */ /* 0x000fe20000000f00 */
[----:B------:R-:W-:-:S03]  /*bae0*/  IMAD.MOV.U32 R66, RZ, RZ, R114 ;  /* 0x000000ffff427224 */ /* 0x000fc600078e0072 */
[C---:B------:R-:W-:Y:S01]  /*baf0*/  HMMA.16816.F32 R120, R8.reuse, R6, R52 ;  /* 0x000000060878723c */ /* 0x040fe20000001834 */
[----:B------:R1:W-:Y:S07]  /*bb00*/  LDSM.16.M88.4 R4, [R83] ;  /* 0x000000005304783b */ /* 0x0003ee0000000200 */
[C---:B--2---:R-:W-:Y:S08]  /*bb10*/  HMMA.16816.F32 R100, R8.reuse, R46, R92 ;  /* 0x0000002e0864723c */ /* 0x044ff0000000185c */
[C---:B------:R-:W-:Y:S08]  /*bb20*/  HMMA.16816.F32 R112, R8.reuse, R30, R76 ;  /* 0x0000001e0870723c */ /* 0x040ff0000000184c */
[C---:B-----5:R-:W-:Y:S08]  /*bb30*/  HMMA.16816.F32 R92, R8.reuse, R42, R72 ;  /* 0x0000002a085c723c */ /* 0x060ff00000001848 */
[C---:B------:R-:W-:Y:S01]  /*bb40*/  HMMA.16816.F32 R96, R8.reuse, R40, R84 ;  /* 0x000000280860723c */ /* 0x040fe20000001854 */
[----:B------:R-:W2:Y:S07]  /*bb50*/  LDSM.16.M88.4 R40, [R63+0x2000] ;  /* 0x002000003f28783b */ /* 0x000eae0000000200 */
[----:B-1----:R-:W-:Y:S01]  /*bb60*/  HMMA.16816.F32 R80, R8, R20, R176 ;  /* 0x000000140850723c */ /* 0x002fe200000018b0 */
[----:B------:R-:W-:Y:S01]  /*bb70*/  MOV R176, R59 ;  /* 0x0000003b00b07202 */ /* 0x000fe20000000f00 */
[----:B------:R-:W-:Y:S01]  /*bb80*/  IMAD.MOV.U32 R177, RZ, RZ, R64 ;  /* 0x000000ffffb17224 */ /* 0x000fe200078e0040 */
[----:B------:R-:W-:Y:S01]  /*bb90*/  MOV R178, R65 ;  /* 0x0000004100b27202 */ /* 0x000fe20000000f00 */
[----:B------:R-:W-:-:S04]  /*bba0*/  IMAD.MOV.U32 R179, RZ, RZ, R66 ;  /* 0x000000ffffb37224 */ /* 0x000fc800078e0042 */
[C---:B------:R-:W-:Y:S01]  /*bbb0*/  HMMA.16816.F32 R76, R8.reuse, R22, R184 ;  /* 0x00000016084c723c */ /* 0x040fe200000018b8 */
[----:B------:R-:W-:Y:S01]  /*bbc0*/  MOV R184, R67 ;  /* 0x0000004300b87202 */ /* 0x000fe20000000f00 */
[----:B------:R-:W-:Y:S01]  /*bbd0*/  IMAD.MOV.U32 R185, RZ, RZ, R68 ;  /* 0x000000ffffb97224 */ /* 0x000fe200078e0044 */
[----:B------:R-:W-:Y:S01]  /*bbe0*/  MOV R186, R69 ;  /* 0x0000004500ba7202 */ /* 0x000fe20000000f00 */
[----:B------:R-:W-:Y:S01]  /*bbf0*/  IMAD.MOV.U32 R187, RZ, RZ, R70 ;  /* 0x000000ffffbb7224 */ /* 0x000fe200078e0046 */
[----:B------:R-:W-:Y:S03]  /*bc00*/  LDSM.16.M88.4 R20, [R63+0x3800] ;  /* 0x003800003f14783b */ /* 0x000fe60000000200 */
[----:B------:R-:W-:Y:S01]  /*bc10*/  HMMA.16816.F32 R72, R8, R16, R192 ;  /* 0x000000100848723c */ /* 0x000fe200000018c0 */
[----:B------:R-:W-:-:S07]  /*bc20*/  MOV R192, R71 ;  /* 0x0000004700c07202 */ /* 0x000fce0000000f00 */
[C---:B------:R-:W-:Y:S01]  /*bc30*/  HMMA.16816.F32 R168, R8.reuse, R28, R48 ;  /* 0x0000001c08a8723c */ /* 0x040fe20000001830 */
[----:B------:R-:W-:Y:S07]  /*bc40*/  LDSM.16.M88.4 R28, [R63+0x2800] ;  /* 0x002800003f1c783b */ /* 0x000fee0000000200 */
[C---:B---3--:R-:W-:Y:S08]  /*bc50*/  HMMA.16816.F32 R88, R8.reuse, R24, R88 ;  /* 0x000000180858723c */ /* 0x048ff00000001858 */
[C---:B------:R-:W-:Y:S01]  /*bc60*/  HMMA.16816.F32 R84, R8.reuse, R26, R128 ;  /* 0x0000001a0854723c */ /* 0x040fe20000001880 */
[----:B------:R-:W1:Y:S07]  /*bc70*/  LDSM.16.M88.4 R24, [R63+0x3000] ;  /* 0x003000003f18783b */ /* 0x000e6e0000000200 */
[C---:B------:R-:W-:Y:S08]  /*bc80*/  HMMA.16816.F32 R108, R8.reuse, R44, R108 ;  /* 0x0000002c086c723c */ /* 0x040ff0000000186c */
[C---:B----4-:R-:W-:Y:S08]  /*bc90*/  HMMA.16816.F32 R64, R8.reuse, R12, R200 ;  /* 0x0000000c0840723c */ /* 0x050ff000000018c8 */
[C---:B------:R-:W-:Y:S01]  /*bca0*/  HMMA.16816.F32 R68, R8.reuse, R18, R196 ;  /* 0x000000120844723c */ /* 0x040fe200000018c4 */
[----:B------:R-:W3:Y:S07]  /*bcb0*/  LDSM.16.M88.4 R16, [R63+0x4000] ;  /* 0x004000003f10783b */ /* 0x000eee0000000200 */
[C---:B------:R-:W-:Y:S01]  /*bcc0*/  HMMA.16816.F32 R56, R8.reuse, R14, R212 ;  /* 0x0000000e0838723c */ /* 0x040fe200000018d4 */
[----:B------:R-:W4:Y:S07]  /*bcd0*/  LDSM.16.M88.4 R12, [R63+0x4800] ;  /* 0x004800003f0c783b */ /* 0x000f2e0000000200 */
[C---:B------:R-:W-:Y:S08]  /*bce0*/  HMMA.16816.F32 R52, R8.reuse, R32, R232 ;  /* 0x000000200834723c */ /* 0x040ff000000018e8 */
[----:B------:R-:W-:Y:S01]  /*bcf0*/  HMMA.16816.F32 R48, R8, R34, R240 ;  /* 0x000000220830723c */ /* 0x000fe200000018f0 */
[----:B------:R-:W5:Y:S01]  /*bd00*/  LDSM.16.M88.4 R8, [R63+0x5000] ;  /* 0x005000003f08783b */ /* 0x000f620000000200 */
[----:B------:R-:W-:Y:S01]  /*bd10*/  MOV R196, R228 ;  /* 0x000000e400c47202 */ /* 0x000fe20000000f00 */
[----:B------:R-:W-:Y:S01]  /*bd20*/  IMAD.MOV.U32 R197, RZ, RZ, R222 ;  /* 0x000000ffffc57224 */ /* 0x000fe200078e00de */
[----:B------:R-:W-:Y:S01]  /*bd30*/  MOV R198, R209 ;  /* 0x000000d100c67202 */ /* 0x000fe20000000f00 */
[----:B------:R-:W-:Y:S01]  /*bd40*/  IMAD.MOV.U32 R199, RZ, RZ, R132 ;  /* 0x000000ffffc77224 */ /* 0x000fe200078e0084 */
[----:B------:R-:W-:Y:S01]  /*bd50*/  MOV R200, R62 ;  /* 0x0000003e00c87202 */ /* 0x000fe20000000f00 */
[----:B------:R-:W-:Y:S01]  /*bd60*/  IMAD.MOV.U32 R201, RZ, RZ, R3 ;  /* 0x000000ffffc97224 */ /* 0x000fe200078e0003 */
[----:B------:R-:W-:Y:S01]  /*bd70*/  MOV R202, R2 ;  /* 0x0000000200ca7202 */ /* 0x000fe20000000f00 */
[----:B------:R-:W-:Y:S01]  /*bd80*/  IMAD.MOV.U32 R203, RZ, RZ, R0 ;  /* 0x000000ffffcb7224 */ /* 0x000fe200078e0000 */
[----:B------:R-:W-:Y:S01]  /*bd90*/  MOV R194, R231 ;  /* 0x000000e700c27202 */ /* 0x000fe20000000f00 */
[----:B------:R-:W-:-:S02]  /*bda0*/  IMAD.MOV.U32 R193, RZ, RZ, R252 ;  /* 0x000000ffffc17224 */ /* 0x000fc400078e00fc */
[----:B------:R-:W-:Y:S01]  /*bdb0*/  IMAD.MOV.U32 R195, RZ, RZ, R230 ;  /* 0x000000ffffc37224 */ /* 0x000fe200078e00e6 */
[C---:B--2---:R-:W-:Y:S01]  /*bdc0*/  HMMA.16816.F32 R128, R4.reuse, R40, R248 ;  /* 0x000000280480723c */ /* 0x044fe200000018f8 */
[----:B------:R-:W2:Y:S04]  /*bdd0*/  LDSM.16.M88.4 R44, [R63+0x5800] ;  /* 0x005800003f2c783b */ /* 0x000ea80000000200 */
[----:B------:R-:W-:Y:S03]  /*bde0*/  LDSM.16.M88.4 R32, [R63+0x6800] ;  /* 0x006800003f20783b */ /* 0x000fe60000000200 */
[C---:B------:R-:W-:Y:S01]  /*bdf0*/  HMMA.16816.F32 R176, R4.reuse, R42, R176 ;  /* 0x0000002a04b0723c */ /* 0x040fe200000018b0 */
[----:B------:R-:W2:Y:S07]  /*be00*/  LDSM.16.M88.4 R40, [R63+0x6000] ;  /* 0x006000003f28783b */ /* 0x000eae0000000200 */
        /* <DEDUP_REMOVED lines=15> */
[C---:B-----5:R-:W-:Y:S08]  /*bf00*/  HMMA.16816.F32 R172, R4.reuse, R8, R172 ;  /* 0x0000000804ac723c */ /* 0x060ff000000018ac */
[----:B------:R-:W-:Y:S01]  /*bf10*/  HMMA.16816.F32 R124, R4, R10, R124 ;  /* 0x0000000a047c723c */ /* 0x000fe2000000187c */
[----:B------:R-:W5:Y:S01]  /*bf20*/  LDSM.16.M88.4 R8, [R63+0x9800] ;  /* 0x009800003f08783b */ /* 0x000f620000000200 */
[----:B------:R-:W-:Y:S01]  /*bf30*/  IADD3 R248, PT, PT, R220, -0x2, RZ ;  /* 0xfffffffedcf87810 */ /* 0x000fe20007ffe0ff */
[----:B------:R-:W-:-:S04]  /*bf40*/  DEPBAR.LE SB0, 0x0 ;  /* 0x000080000000791a */ /* 0x000fc80000000000 */
[----:B------:R-:W-:Y:S01]  /*bf50*/  ISETP.GT.AND P3, PT, R248, R38, PT ;  /* 0x00000026f800720c */ /* 0x000fe20003f64270 */
[C---:B--2---:R-:W-:Y:S01]  /*bf60*/  HMMA.16816.F32 R104, R4.reuse, R44, R104 ;  /* 0x0000002c0468723c */ /* 0x044fe20000001868 */
[----:B------:R-:W-:Y:S07]  /*bf70*/  BSSY.RECONVERGENT B1, `(.L_x_5980) ;  /* 0x00000a2000017945 */ /* 0x000fee0003800200 */
        /* <DEDUP_REMOVED lines=92> */
.L_x_5983:
        /* <DEDUP_REMOVED lines=12> */
.L_x_5984:
[----:B------:R-:W-:Y:S05]  /*c600*/  BSYNC.RECONVERGENT B0 ;  /* 0x0000000000007941 */ /* 0x000fea0003800200 */
.L_x_5982:
[----:B------:R-:W3:Y:S04]  /*c610*/  LDL R0, [R1+0x28] ;  /* 0x0000280001007983 */ /* 0x000ee80000100800 */
[----:B------:R-:W4:Y:S04]  /*c620*/  LDL R2, [R1+0x2c] ;  /* 0x00002c0001027983 */ /* 0x000f280000100800 */
[----:B------:R-:W2:Y:S04]  /*c630*/  LDL R6, [R1+0x10] ;  /* 0x0000100001067983 */ /* 0x000ea80000100800 */
[----:B------:R-:W5:Y:S01]  /*c640*/  LDL R7, [R1+0x4] ;  /* 0x0000040001077983 */ /* 0x000f620000100800 */
[C---:B---3--:R-:W-:Y:S01]  /*c650*/  IMAD.SHL.U32 R14, R0.reuse, 0x20, RZ ;  /* 0x00000020000e7824 */ /* 0x048fe200078e00ff */
[----:B----4-:R-:W-:-:S04]  /*c660*/  SHF.L.U64.HI R0, R0, 0x5, R2 ;  /* 0x0000000500007819 */ /* 0x010fc80000010202 */
[----:B--2---:R-:W-:-:S04]  /*c670*/  IADD3 R4, P0, PT, R14, R6, RZ ;  /* 0x000000060e047210 */ /* 0x004fc80007f1e0ff */
[-C--:B------:R-:W-:Y:S01]  /*c680*/  IADD3 R2, P3, PT, R4, R14.reuse, RZ ;  /* 0x0000000e04027210 */ /* 0x080fe20007f7e0ff */
[----:B-----5:R-:W-:Y:S01]  /*c690*/  IMAD.X R5, R0, 0x1, R7, P0 ;  /* 0x0000000100057824 */ /* 0x020fe200000e0607 */
        /* <DEDUP_REMOVED lines=47> */
.L_x_5981:
[----:B------:R-:W-:Y:S05]  /*c990*/  BSYNC.RECONVERGENT B1 ;  /* 0x0000000000017941 */ /* 0x000fea0003800200 */
.L_x_5980:
[----:B--2---:R-:W2:Y:S04]  /*c9a0*/  LDL R3, [R1] ;  /* 0x0000000001037983 */ /* 0x004ea80000100800 */
[----:B------:R-:W3:Y:S04]  /*c9b0*/  LDL.LU R0, [R1+0x50] ;  /* 0x0000500001007983 */ /* 0x000ee80000300800 */
[----:B------:R-:W4:Y:S01]  /*c9c0*/  LDL R2, [R1+0x24] ;  /* 0x0000240001027983 */ /* 0x000f220000100800 */
[----:B------:R-:W-:Y:S02]  /*c9d0*/  IMAD.MOV.U32 R31, RZ, RZ, R117 ;  /* 0x000000ffff1f7224 */ /* 0x000fe400078e0075 */
[----:B------:R-:W-:-:S02]  /*c9e0*/  IMAD.MOV.U32 R61, RZ, RZ, R118 ;  /* 0x000000ffff3d7224 */ /* 0x000fc400078e0076 */
[----:B--2---:R-:W-:Y:S02]  /*c9f0*/  IMAD.MOV.U32 R8, RZ, RZ, R3 ;  /* 0x000000ffff087224 */ /* 0x004fe400078e0003 */
[----:B---3--:R-:W-:Y:S02]  /*ca00*/  IMAD.MOV.U32 R222, RZ, RZ, R0 ;  /* 0x000000ffffde7224 */ /* 0x008fe400078e0000 */
[----:B----4-:R-:W-:-:S04]  /*ca10*/  IMAD R2, R220, 0x100, R2 ;  /* 0x00000100dc027824 */ /* 0x010fc800078e0202 */
[C---:B------:R-:W-:Y:S02]  /*ca20*/  VIADD R3, R2.reuse, 0xfffffe00 ;  /* 0xfffffe0002037836 */ /* 0x040fe40000000000 */
[C---:B------:R-:W-:Y:S02]  /*ca30*/  VIADD R0, R2.reuse, 0xfffffe01 ;  /* 0xfffffe0102007836 */ /* 0x040fe40000000000 */
[----:B------:R-:W-:Y:S01]  /*ca40*/  VIADD R7, R2, 0xfffffe09 ;  /* 0xfffffe0902077836 */ /* 0x000fe20000000000 */
[CC--:B------:R-:W-:Y:S02]  /*ca50*/  ISETP.GE.AND P0, PT, R3.reuse, R225.reuse, PT ;  /* 0x000000e10300720c */ /* 0x0c0fe40003f06270 */
[----:B------:R-:W-:Y:S02]  /*ca60*/  ISETP.GE.AND P3, PT, R3, R226, PT ;  /* 0x000000e20300720c */ /* 0x000fe40003f66270 */
[----:B------:R-:W-:Y:S02]  /*ca70*/  ISETP.GE.AND P5, PT, R0, R225, PT ;  /* 0x000000e10000720c */ /* 0x000fe40003fa6270 */
[----:B------:R-:W-:-:S02]  /*ca80*/  FSEL R6, R128, -INF , P0 ;  /* 0xff80000080067808 */ /* 0x000fc40000000000 */
[----:B------:R-:W-:Y:S02]  /*ca90*/  FSEL R4, R130, -INF , P3 ;  /* 0xff80000082047808 */ /* 0x000fe40001800000 */
[----:B------:R-:W-:Y:S02]  /*caa0*/  FSEL R5, R129, -INF , P5 ;  /* 0xff80000081057808 */ /* 0x000fe40002800000 */
[C---:B------:R-:W-:Y:S02]  /*cab0*/  ISETP.GE.AND P0, PT, R0.reuse, R224, PT ;  /* 0x000000e00000720c */ /* 0x040fe40003f06270 */
[C---:B------:R-:W-:Y:S02]  /*cac0*/  ISETP.GE.AND P3, PT, R0.reuse, R226, PT ;  /* 0x000000e20000720c */ /* 0x040fe40003f66270 */
[----:B------:R-:W-:Y:S01]  /*cad0*/  ISETP.GE.AND P5, PT, R0, R227, PT ;  /* 0x000000e30000720c */ /* 0x000fe20003fa6270 */
[----:B------:R-:W-:Y:S01]  /*cae0*/  VIADD R0, R2, 0xfffffe08 ;  /* 0xfffffe0802007836 */ /* 0x000fe20000000000 */
[----:B------:R-:W-:-:S02]  /*caf0*/  ISETP.GE.AND P6, PT, R3, R224, PT ;  /* 0x000000e00300720c */ /* 0x000fc40003fc6270 */
[----:B------:R-:W-:Y:S02]  /*cb00*/  ISETP.GE.AND P4, PT, R3, R227, PT ;  /* 0x000000e30300720c */ /* 0x000fe40003f86270 */
[----:B------:R-:W-:Y:S02]  /*cb10*/  FSEL R3, R131, -INF , P3 ;  /* 0xff80000083037808 */ /* 0x000fe40001800000 */
[----:B------:R-:W-:Y:S02]  /*cb20*/  FSEL R12, R5, -INF , !P0 ;  /* 0xff800000050c7808 */ /* 0x000fe40004000000 */
[C---:B------:R-:W-:Y:S02]  /*cb30*/  ISETP.GE.AND P0, PT, R0.reuse, R226, PT ;  /* 0x000000e20000720c */ /* 0x040fe40003f06270 */
[----:B------:R-:W-:Y:S02]  /*cb40*/  ISETP.GE.AND P3, PT, R0, R225, PT ;  /* 0x000000e10000720c */ /* 0x000fe40003f66270 */
[----:B------:R-:W-:-:S02]  /*cb50*/  FSEL R15, R3, -INF , !P5 ;  /* 0xff800000030f7808 */ /* 0x000fc40006800000 */
[----:B------:R-:W-:Y:S02]  /*cb60*/  FSEL R17, R4, -INF , !P4 ;  /* 0xff80000004117808 */ /* 0x000fe40006000000 */
[C---:B------:R-:W-:Y:S02]  /*cb70*/  ISETP.GE.AND P5, PT, R7.reuse, R225, PT ;  /* 0x000000e10700720c */ /* 0x040fe40003fa6270 */
[----:B------:R-:W-:Y:S01]  /*cb80*/  FSEL R4, R178, -INF , P0 ;  /* 0xff800000b2047808 */ /* 0x000fe20000000000 */
[----:B------:R-:W-:Y:S01]  /*cb90*/  IMAD.MOV.U32 R178, RZ, RZ, R8 ;  /* 0x000000ffffb27224 */ /* 0x000fe200078e0008 */
[----:B------:R-:W-:Y:S01]  /*cba0*/  FSEL R14, R6, -INF , !P6 ;  /* 0xff800000060e7808 */ /* 0x000fe20007000000 */
[----:B------:R-:W-:Y:S01]  /*cbb0*/  VIADD R8, R2, 0xfffffea9 ;  /* 0xfffffea902087836 */ /* 0x000fe20000000000 */
[----:B------:R-:W-:Y:S02]  /*cbc0*/  ISETP.GE.AND P0, PT, R7, R226, PT ;  /* 0x000000e20700720c */ /* 0x000fe40003f06270 */
[----:B------:R-:W-:-:S02]  /*cbd0*/  ISETP.GE.AND P6, PT, R0, R224, PT ;  /* 0x000000e00000720c */ /* 0x000fc40003fc6270 */
[-C--:B------:R-:W-:Y:S01]  /*cbe0*/  ISETP.GE.AND P4, PT, R0, R227.reuse, PT ;  /* 0x000000e30000720c */ /* 0x080fe20003f86270 */
[----:B------:R-:W-:Y:S01]  /*cbf0*/  VIADD R0, R2, 0xfffffe10 ;  /* 0xfffffe1002007836 */ /* 0x000fe20000000000 */
[----:B------:R-:W-:Y:S02]  /*cc00*/  FSEL R6, R176, -INF , P3 ;  /* 0xff800000b0067808 */ /* 0x000fe40001800000 */
[----:B------:R-:W-:Y:S02]  /*cc10*/  ISETP.GE.AND P3, PT, R7, R224, PT ;  /* 0x000000e00700720c */ /* 0x000fe40003f66270 */
[----:B------:R-:W-:Y:S02]  /*cc20*/  FSEL R5, R177, -INF , P5 ;  /* 0xff800000b1057808 */ /* 0x000fe40002800000 */
[----:B------:R-:W-:Y:S01]  /*cc30*/  ISETP.GE.AND P5, PT, R7, R227, PT ;  /* 0x000000e30700720c */ /* 0x000fe20003fa6270 */
[----:B------:R-:W-:Y:S01]  /*cc40*/  VIADD R7, R2, 0xfffffe11 ;  /* 0xfffffe1102077836 */ /* 0x000fe20000000000 */
[----:B------:R-:W-:-:S02]  /*cc50*/  FSEL R3, R179, -INF , P0 ;  /* 0xff800000b3037808 */ /* 0x000fc40000000000 */
[----:B------:R-:W-:Y:S02]  /*cc60*/  FSEL R11, R5, -INF , !P3 ;  /* 0xff800000050b7808 */ /* 0x000fe40005800000 */
[C---:B------:R-:W-:Y:S02]  /*cc70*/  ISETP.GE.AND P3, PT, R0.reuse, R226, PT ;  /* 0x000000e20000720c */ /* 0x040fe40003f66270 */
[-C--:B------:R-:W-:Y:S02]  /*cc80*/  ISETP.GE.AND P0, PT, R0, R225.reuse, PT ;  /* 0x000000e10000720c */ /* 0x080fe40003f06270 */
[----:B------:R-:W-:Y:S02]  /*cc90*/  FSEL R18, R3, -INF , !P5 ;  /* 0xff80000003127808 */ /* 0x000fe40006800000 */
[----:B------:R-:W-:Y:S02]  /*cca0*/  ISETP.GE.AND P5, PT, R7, R225, PT ;  /* 0x000000e10700720c */ /* 0x000fe40003fa6270 */
[----:B------:R-:W-:-:S02]  /*ccb0*/  FSEL R16, R4, -INF , !P4 ;  /* 0xff80000004107808 */ /* 0x000fc40006000000 */
[----:B------:R-:W-:Y:S02]  /*ccc0*/  FSEL R13, R6, -INF , !P6 ;  /* 0xff800000060d7808 */ /* 0x000fe40007000000 */
[----:B------:R-:W-:Y:S02]  /*ccd0*/  FSEL R4, R186, -INF , P3 ;  /* 0xff800000ba047808 */ /* 0x000fe40001800000 */
[C---:B------:R-:W-:Y:S02]  /*cce0*/  ISETP.GE.AND P6, PT, R0.reuse, R224, PT ;  /* 0x000000e00000720c */ /* 0x040fe40003fc6270 */
[----:B------:R-:W-:Y:S01]  /*ccf0*/  ISETP.GE.AND P4, PT, R0, R227, PT ;  /* 0x000000e30000720c */ /* 0x000fe20003f86270 */
[----:B------:R-:W-:Y:S01]  /*cd00*/  VIADD R0, R2, 0xfffffe18 ;  /* 0xfffffe1802007836 */ /* 0x000fe20000000000 */
[----:B------:R-:W-:Y:S02]  /*cd10*/  FSEL R6, R184, -INF , P0 ;  /* 0xff800000b8067808 */ /* 0x000fe40000000000 */
[----:B------:R-:W-:-:S02]  /*cd20*/  ISETP.GE.AND P3, PT, R7, R226, PT ;  /* 0x000000e20700720c */ /* 0x000fc40003f66270 */
[----:B------:R-:W-:Y:S02]  /*cd30*/  ISETP.GE.AND P0, PT, R7, R224, PT ;  /* 0x000000e00700720c */ /* 0x000fe40003f06270 */
[----:B------:R-:W-:Y:S02]  /*cd40*/  FSEL R5, R185, -INF , P5 ;  /* 0xff800000b9057808 */ /* 0x000fe40002800000 */
[----:B------:R-:W-:Y:S01]  /*cd50*/  ISETP.GE.AND P5, PT, R7, R227, PT ;  /* 0x000000e30700720c */ /* 0x000fe20003fa6270 */
[----:B------:R-:W-:Y:S01]  /*cd60*/  VIADD R7, R2, 0xfffffe19 ;  /* 0xfffffe1902077836 */ /* 0x000fe20000000000 */
[----:B------:R-:W-:Y:S02]  /*cd70*/  FSEL R3, R187, -INF , P3 ;  /* 0xff800000bb037808 */ /* 0x000fe40001800000 */
[----:B------:R-:W-:Y:S02]  /*cd80*/  FSEL R20, R5, -INF , !P0 ;  /* 0xff80000005147808 */ /* 0x000fe40004000000 */
[----:B------:R-:W-:-:S02]  /*cd90*/  ISETP.GE.AND P0, PT, R0, R226, PT ;  /* 0x000000e20000720c */ /* 0x000fc40003f06270 */
[-C--:B------:R-:W-:Y:S02]  /*cda0*/  ISETP.GE.AND P3, PT, R0, R225.reuse, PT ;  /* 0x000000e10000720c */ /* 0x080fe40003f66270 */
[----:B------:R-:W-:Y:S02]  /*cdb0*/  FSEL R29, R3, -INF , !P5 ;  /* 0xff800000031d7808 */ /* 0x000fe40006800000 */
[----:B------:R-:W-:Y:S02]  /*cdc0*/  FSEL R28, R4, -INF , !P4 ;  /* 0xff800000041c7808 */ /* 0x000fe40006000000 */
[----:B------:R-:W-:Y:S02]  /*cdd0*/  ISETP.GE.AND P5, PT, R7, R225, PT ;  /* 0x000000e10700720c */ /* 0x000fe40003fa6270 */
[----:B------:R-:W-:Y:S02]  /*cde0*/  FSEL R4, R194, -INF , P0 ;  /* 0xff800000c2047808 */ /* 0x000fe40000000000 */
[----:B------:R-:W-:-:S02]  /*cdf0*/  FSEL R19, R6, -INF , !P6 ;  /* 0xff80000006137808 */ /* 0x000fc40007000000 */
[C---:B------:R-:W-:Y:S02]  /*ce00*/  ISETP.GE.AND P0, PT, R7.reuse, R226, PT ;  /* 0x000000e20700720c */ /* 0x040fe40003f06270 */
[CC--:B------:R-:W-:Y:S02]  /*ce10*/  ISETP.GE.AND P6, PT, R0.reuse, R224.reuse, PT ;  /* 0x000000e00000720c */ /* 0x0c0fe40003fc6270 */
[----:B------:R-:W-:Y:S01]  /*ce20*/  ISETP.GE.AND P4, PT, R0, R227, PT ;  /* 0x000000e30000720c */ /* 0x000fe20003f86270 */
[----:B------:R-:W-:Y:S01]  /*ce30*/  VIADD R0, R2, 0xfffffe20 ;  /* 0xfffffe2002007836 */ /* 0x000fe20000000000 */
[----:B------:R-:W-:Y:S02]  /*ce40*/  FSEL R6, R192, -INF , P3 ;  /* 0xff800000c0067808 */ /* 0x000fe40001800000 */
[----:B------:R-:W-:Y:S02]  /*ce50*/  ISETP.GE.AND P3, PT, R7, R224, PT ;  /* 0x000000e00700720c */ /* 0x000fe40003f66270 */
[----:B------:R-:W-:-:S02]  /*ce60*/  FSEL R5, R193, -INF , P5 ;  /* 0xff800000c1057808 */ /* 0x000fc40002800000 */
[----:B------:R-:W-:Y:S01]  /*ce70*/  ISETP.GE.AND P5, PT, R7, R227, PT ;  /* 0x000000e30700720c */ /* 0x000fe20003fa6270 */
[----:B------:R-:W-:Y:S01]  /*ce80*/  VIADD R7, R2, 0xfffffe21 ;  /* 0xfffffe2102077836 */ /* 0x000fe20000000000 */
[----:B------:R-:W-:Y:S02]  /*ce90*/  FSEL R3, R195, -INF , P0 ;  /* 0xff800000c3037808 */ /* 0x000fe40000000000 */
[----:B------:R-:W-:Y:S02]  /*cea0*/  FSEL R21, R5, -INF , !P3 ;  /* 0xff80000005157808 */ /* 0x000fe40005800000 */
[C---:B------:R-:W-:Y:S02]  /*ceb0*/  ISETP.GE.AND P3, PT, R0.reuse, R226, PT ;  /* 0x000000e20000720c */ /* 0x040fe40003f66270 */
[----:B------:R-:W-:Y:S02]  /*cec0*/  ISETP.GE.AND P0, PT, R0, R225, PT ;  /* 0x000000e10000720c */ /* 0x000fe40003f06270 */
[----:B------:R-:W-:-:S02]  /*ced0*/  FSEL R55, R3, -INF , !P5 ;  /* 0xff80000003377808 */ /* 0x000fc40006800000 */
[----:B------:R-:W-:Y:S02]  /*cee0*/  ISETP.GE.AND P5, PT, R7, R225, PT ;  /* 0x000000e10700720c */ /* 0x000fe40003fa6270 */
[----:B------:R-:W-:Y:S02]  /*cef0*/  FSEL R53, R4, -INF , !P4 ;  /* 0xff80000004357808 */ /* 0x000fe40006000000 */
[----:B------:R-:W-:Y:S02]  /*cf00*/  FSEL R22, R6, -INF , !P6 ;  /* 0xff80000006167808 */ /* 0x000fe40007000000 */
[----:B------:R-:W-:Y:S02]  /*cf10*/  FSEL R4, R198, -INF , P3 ;  /* 0xff800000c6047808 */ /* 0x000fe40001800000 */
[C---:B------:R-:W-:Y:S02]  /*cf20*/  ISETP.GE.AND P6, PT, R0.reuse, R224, PT ;  /* 0x000000e00000720c */ /* 0x040fe40003fc6270 */
[----:B------:R-:W-:Y:S01]  /*cf30*/  ISETP.GE.AND P4, PT, R0, R227, PT ;  /* 0x000000e30000720c */ /* 0x000fe20003f86270 */
[----:B------:R-:W-:Y:S01]  /*cf40*/  VIADD R0, R2, 0xfffffe28 ;  /* 0xfffffe2802007836 */ /* 0x000fe20000000000 */
[----:B------:R-:W-:-:S02]  /*cf50*/  FSEL R6, R196, -INF , P0 ;  /* 0xff800000c4067808 */ /* 0x000fc40000000000 */
[C---:B------:R-:W-:Y:S02]  /*cf60*/  ISETP.GE.AND P3, PT, R7.reuse, R226, PT ;  /* 0x000000e20700720c */ /* 0x040fe40003f66270 */
[----:B------:R-:W-:Y:S02]  /*cf70*/  ISETP.GE.AND P0, PT, R7, R224, PT ;  /* 0x000000e00700720c */ /* 0x000fe40003f06270 */
[----:B------:R-:W-:Y:S02]  /*cf80*/  FSEL R5, R197, -INF , P5 ;  /* 0xff800000c5057808 */ /* 0x000fe40002800000 */
[----:B------:R-:W-:Y:S01]  /*cf90*/  ISETP.GE.AND P5, PT, R7, R227, PT ;  /* 0x000000e30700720c */ /* 0x000fe20003fa6270 */
[----:B------:R-:W-:Y:S01]  /*cfa0*/  VIADD R7, R2, 0xfffffe29 ;  /* 0xfffffe2902077836 */ /* 0x000fe20000000000 */
[----:B------:R-:W-:Y:S02]  /*cfb0*/  FSEL R3, R199, -INF , P3 ;  /* 0xff800000c7037808 */ /* 0x000fe40001800000 */
[----:B------:R-:W-:-:S02]  /*cfc0*/  FSEL R39, R5, -INF , !P0 ;  /* 0xff80000005277808 */ /* 0x000fc40004000000 */
[C---:B------:R-:W-:Y:S02]  /*cfd0*/  ISETP.GE.AND P0, PT, R0.reuse, R226, PT ;  /* 0x000000e20000720c */ /* 0x040fe40003f06270 */
[-C--:B------:R-:W-:Y:S02]  /*cfe0*/  ISETP.GE.AND P3, PT, R0, R225.reuse, PT ;  /* 0x000000e10000720c */ /* 0x080fe40003f66270 */
[----:B------:R-:W-:Y:S02]  /*cff0*/  FSEL R68, R3, -INF , !P5 ;  /* 0xff80000003447808 */ /* 0x000fe40006800000 */
[----:B------:R-:W-:Y:S02]  /*d000*/  FSEL R58, R4, -INF , !P4 ;  /* 0xff800000043a7808 */ /* 0x000fe40006000000 */
[----:B------:R-:W-:Y:S02]  /*d010*/  ISETP.GE.AND P5, PT, R7, R225, PT ;  /* 0x000000e10700720c */ /* 0x000fe40003fa6270 */
[----:B------:R-:W-:-:S02]  /*d020*/  FSEL R4, R202, -INF , P0 ;  /* 0xff800000ca047808 */ /* 0x000fc40000000000 */
[----:B------:R-:W-:Y:S02]  /*d030*/  FSEL R56, R6, -INF , !P6 ;  /* 0xff80000006387808 */ /* 0x000fe40007000000 */
[C---:B------:R-:W-:Y:S02]  /*d040*/  ISETP.GE.AND P0, PT, R7.reuse, R226, PT ;  /* 0x000000e20700720c */ /* 0x040fe40003f06270 */
[CC--:B------:R-:W-:Y:S02]  /*d050*/  ISETP.GE.AND P6, PT, R0.reuse, R224.reuse, PT ;  /* 0x000000e00000720c */ /* 0x0c0fe40003fc6270 */
[----:B------:R-:W-:Y:S01]  /*d060*/  ISETP.GE.AND P4, PT, R0, R227, PT ;  /* 0x000000e30000720c */ /* 0x000fe20003f86270 */
[----:B------:R-:W-:Y:S01]  /*d070*/  VIADD R0, R2, 0xfffffe30 ;  /* 0xfffffe3002007836 */ /* 0x000fe20000000000 */
[----:B------:R-:W-:Y:S02]  /*d080*/  FSEL R6, R200, -INF , P3 ;  /* 0xff800000c8067808 */ /* 0x000fe40001800000 */
[----:B------:R-:W-:-:S02]  /*d090*/  ISETP.GE.AND P3, PT, R7, R224, PT ;  /* 0x000000e00700720c */ /* 0x000fc40003f66270 */
[----:B------:R-:W-:Y:S02]  /*d0a0*/  FSEL R5, R201, -INF , P5 ;  /* 0xff800000c9057808 */ /* 0x000fe40002800000 */
[----:B------:R-:W-:Y:S01]  /*d0b0*/  ISETP.GE.AND P5, PT, R7, R227, PT ;  /* 0x000000e30700720c */ /* 0x000fe20003fa6270 */
[----:B------:R-:W-:Y:S01]  /*d0c0*/  VIADD R7, R2, 0xfffffe31 ;  /* 0xfffffe3102077836 */ /* 0x000fe20000000000 */
[----:B------:R-:W-:Y:S02]  /*d0d0*/  FSEL R3, R203, -INF , P0 ;  /* 0xff800000cb037808 */ /* 0x000fe40000000000 */
[----:B------:R-:W-:Y:S02]  /*d0e0*/  FSEL R52, R5, -INF , !P3 ;  /* 0xff80000005347808 */ /* 0x000fe40005800000 */
[C---:B------:R-:W-:Y:S02]  /*d0f0*/  ISETP.GE.AND P3, PT, R0.reuse, R226, PT ;  /* 0x000000e20000720c */ /* 0x040fe40003f66270 */
[----:B------:R-:W-:-:S02]  /*d100*/  ISETP.GE.AND P0, PT, R0, R225, PT ;  /* 0x000000e10000720c */ /* 0x000fc40003f06270 */
[----:B------:R-:W-:Y:S02]  /*d110*/  FSEL R70, R3, -INF , !P5 ;  /* 0xff80000003467808 */ /* 0x000fe40006800000 */
[----:B------:R-:W-:Y:S02]  /*d120*/  ISETP.GE.AND P5, PT, R7, R225, PT ;  /* 0x000000e10700720c */ /* 0x000fe40003fa6270 */
[----:B------:R-:W-:Y:S02]  /*d130*/  FSEL R59, R4, -INF , !P4 ;  /* 0xff800000043b7808 */ /* 0x000fe40006000000 */
[----:B------:R-:W-:Y:S02]  /*d140*/  FSEL R57, R6, -INF , !P6 ;  /* 0xff80000006397808 */ /* 0x000fe40007000000 */
[----:B------:R-:W-:Y:S02]  /*d150*/  FSEL R4, R246, -INF , P3 ;  /* 0xff800000f6047808 */ /* 0x000fe40001800000 */
[----:B------:R-:W-:-:S02]  /*d160*/  ISETP.GE.AND P6, PT, R0, R224, PT ;  /* 0x000000e00000720c */ /* 0x000fc40003fc6270 */
[-C--:B------:R-:W-:Y:S01]  /*d170*/  ISETP.GE.AND P4, PT, R0, R227.reuse, PT ;  /* 0x000000e30000720c */ /* 0x080fe20003f86270 */
[----:B------:R-:W-:Y:S01]  /*d180*/  VIADD R0, R2, 0xfffffe38 ;  /* 0xfffffe3802007836 */ /* 0x000fe20000000000 */
[----:B------:R-:W-:Y:S02]  /*d190*/  FSEL R6, R244, -INF , P0 ;  /* 0xff800000f4067808 */ /* 0x000fe40000000000 */
[C---:B------:R-:W-:Y:S02]  /*d1a0*/  ISETP.GE.AND P3, PT, R7.reuse, R226, PT ;  /* 0x000000e20700720c */ /* 0x040fe40003f66270 */
        /* <DEDUP_REMOVED lines=9> */
[----:B------:R-:W-:Y:S02]  /*d240*/  FSEL R74, R4, -INF , !P4 ;  /* 0xff800000044a7808 */ /* 0x000fe40006000000 */
[----:B------:R-:W-:-:S02]  /*d250*/  ISETP.GE.AND P5, PT, R7, R225, PT ;  /* 0x000000e10700720c */ /* 0x000fc40003fa6270 */
[----:B------:R-:W-:Y:S02]  /*d260*/  FSEL R4, R238, -INF , P0 ;  /* 0xff800000ee047808 */ /* 0x000fe40000000000 */
[----:B------:R-:W-:Y:S02]  /*d270*/  FSEL R71, R6, -INF , !P6 ;  /* 0xff80000006477808 */ /* 0x000fe40007000000 */
[----:B------:R-:W-:Y:S02]  /*d280*/  ISETP.GE.AND P0, PT, R7, R226, PT ;  /* 0x000000e20700720c */ /* 0x000fe40003f06270 */
[C---:B------:R-:W-:Y:S02]  /*d290*/  ISETP.GE.AND P6, PT, R0.reuse, R224, PT ;  /* 0x000000e00000720c */ /* 0x040fe40003fc6270 */
[----:B------:R-:W-:Y:S01]  /*d2a0*/  ISETP.GE.AND P4, PT, R0, R227, PT ;  /* 0x000000e30000720c */ /* 0x000fe20003f86270 */
[----:B------:R-:W-:Y:S01]  /*d2b0*/  VIADD R0, R2, 0xfffffe40 ;  /* 0xfffffe4002007836 */ /* 0x000fe20000000000 */
[----:B------:R-:W-:-:S02]  /*d2c0*/  FSEL R6, R236, -INF , P3 ;  /* 0xff800000ec067808 */ /* 0x000fc40001800000 */
        /* <DEDUP_REMOVED lines=9> */
[----:B------:R-:W-:Y:S02]  /*d360*/  ISETP.GE.AND P5, PT, R7, R225, PT ;  /* 0x000000e10700720c */ /* 0x000fe40003fa6270 */
[----:B------:R-:W-:Y:S02]  /*d370*/  FSEL R80, R4, -INF , !P4 ;  /* 0xff80000004507808 */ /* 0x000fe40006000000 */
[----:B------:R-:W-:Y:S02]  /*d380*/  FSEL R72, R6, -INF , !P6 ;  /* 0xff80000006487808 */ /* 0x000fe40007000000 */
[----:B------:R-:W-:-:S02]  /*d390*/  FSEL R4, R218, -INF , P3 ;  /* 0xff800000da047808 */ /* 0x000fc40001800000 */
[C---:B------:R-:W-:Y:S02]  /*d3a0*/  ISETP.GE.AND P6, PT, R0.reuse, R224, PT ;  /* 0x000000e00000720c */ /* 0x040fe40003fc6270 */
[----:B------:R-:W-:Y:S01]  /*d3b0*/  ISETP.GE.AND P4, PT, R0, R227, PT ;  /* 0x000000e30000720c */ /* 0x000fe20003f86270 */
[----:B------:R-:W-:Y:S01]  /*d3c0*/  VIADD R0, R2, 0xfffffe48 ;  /* 0xfffffe4802007836 */ /* 0x000fe20000000000 */
[----:B------:R-:W-:Y:S02]  /*d3d0*/  FSEL R6, R216, -INF , P0 ;  /* 0xff800000d8067808 */ /* 0x000fe40000000000 */
[C---:B------:R-:W-:Y:S02]  /*d3e0*/  ISETP.GE.AND P3, PT, R7.reuse, R226, PT ;  /* 0x000000e20700720c */ /* 0x040fe40003f66270 */
        /* <DEDUP_REMOVED lines=9> */
[----:B------:R-:W-:Y:S02]  /*d480*/  FSEL R117, R4, -INF , !P4 ;  /* 0xff80000004757808 */ /* 0x000fe40006000000 */
[C---:B------:R-:W-:Y:S02]  /*d490*/  ISETP.GE.AND P5, PT, R7.reuse, R225, PT ;  /* 0x000000e10700720c */ /* 0x040fe40003fa6270 */
[----:B------:R-:W-:Y:S02]  /*d4a0*/  FSEL R4, R206, -INF , P0 ;  /* 0xff800000ce047808 */ /* 0x000fe40000000000 */
[----:B------:R-:W-:Y:S02]  /*d4b0*/  FSEL R83, R6, -INF , !P6 ;  /* 0xff80000006537808 */ /* 0x000fe40007000000 */
        /* <DEDUP_REMOVED lines=205> */
[----:B------:R-:W-:Y:S02]  /*e190*/  FSEL R6, R99, -INF , P3 ;  /* 0xff80000063067808 */ /* 0x000fe40001800000 */
[----:B------:R-:W-:Y:S02]  /*e1a0*/  FSEL R97, R5, -INF , !P6 ;  /* 0xff80000005617808 */ /* 0x000fe40007000000 */
[----:B------:R-:W-:-:S02]  /*e1b0*/  FSEL R99, R3, -INF , !P4 ;  /* 0xff80000003637808 */ /* 0x000fc40006000000 */
[----:B------:R-:W-:Y:S02]  /*e1c0*/  FSEL R96, R4, -INF , !P0 ;  /* 0xff80000004607808 */ /* 0x000fe40004000000 */
[C---:B------:R-:W-:Y:S02]  /*e1d0*/  ISETP.GE.AND P3, PT, R0.reuse, R225, PT ;  /* 0x000000e10000720c */ /* 0x040fe40003f66270 */
[C---:B------:R-:W-:Y:S02]  /*e1e0*/  ISETP.GE.AND P6, PT, R0.reuse, R224, PT ;  /* 0x000000e00000720c */ /* 0x040fe40003fc6270 */
[C---:B------:R-:W-:Y:S02]  /*e1f0*/  ISETP.GE.AND P0, PT, R0.reuse, R226, PT ;  /* 0x000000e20000720c */ /* 0x040fe40003f06270 */
[-C--:B------:R-:W-:Y:S02]  /*e200*/  ISETP.GE.AND P4, PT, R0, R227.reuse, PT ;  /* 0x000000e30000720c */ /* 0x080fe40003f86270 */
[----:B------:R-:W2:Y:S01]  /*e210*/  LD.E R0, desc[UR4][R134.64+0xdc] ;  /* 0x0000dc0486007980 */ /* 0x000ea2000c101900 */
[----:B------:R-:W-:-:S02]  /*e220*/  ISETP.GE.AND P5, PT, R7, R227, PT ;  /* 0x000000e30700720c */ /* 0x000fc40003fa6270 */
[----:B------:R-:W-:Y:S02]  /*e230*/  FSEL R5, R94, -INF , P0 ;  /* 0xff8000005e057808 */ /* 0x000fe40000000000 */
[----:B------:R-:W-:Y:S02]  /*e240*/  FSEL R218, R6, -INF , !P5 ;  /* 0xff80000006da7808 */ /* 0x000fe40006800000 */
[C---:B------:R-:W-:Y:S02]  /*e250*/  ISETP.GE.AND P5, PT, R8.reuse, R225, PT ;  /* 0x000000e10800720c */ /* 0x040fe40003fa6270 */
        /* <DEDUP_REMOVED lines=21> */
[C---:B------:R-:W-:Y:S02]  /*e3b0*/  ISETP.GE.AND P0, PT, R8.reuse, R224, PT ;  /* 0x000000e00800720c */ /* 0x040fe40003f06270 */
        /* <DEDUP_REMOVED lines=17> */
[C---:B------:R-:W-:Y:S02]  /*e4d0*/  ISETP.GE.AND P3, PT, R8.reuse, R224, PT ;  /* 0x000000e00800720c */ /* 0x040fe40003f66270 */
        /* <DEDUP_REMOVED lines=24> */
[----:B------:R-:W-:Y:S02]  /*e660*/  FSEL R245, R4, -INF , !P5 ;  /* 0xff80000004f57808 */ /* 0x000fe40006800000 */
[----:B------:R-:W-:-:S02]  /*e670*/  ISETP.GE.AND P3, PT, R3, R225, PT ;  /* 0x000000e10300720c */ /* 0x000fc40003f66270 */
[----:B------:R-:W-:Y:S02]  /*e680*/  FSEL R242, R5, -INF , !P4 ;  /* 0xff80000005f27808 */ /* 0x000fe40006000000 */
[----:B------:R-:W-:Y:S02]  /*e690*/  ISETP.GE.AND P5, PT, R8, R225, PT ;  /* 0x000000e10800720c */ /* 0x000fe40003fa6270 */
[----:B------:R-:W-:Y:S02]  /*e6a0*/  FSEL R5, R78, -INF , P0 ;  /* 0xff8000004e057808 */ /* 0x000fe40000000000 */
[----:B------:R-:W-:Y:S02]  /*e6b0*/  ISETP.GE.AND P0, PT, R8, R226, PT ;  /* 0x000000e20800720c */ /* 0x000fe40003f06270 */
[----:B------:R-:W-:Y:S02]  /*e6c0*/  FSEL R240, R7, -INF , !P6 ;  /* 0xff80000007f07808 */ /* 0x000fe40007000000 */
[----:B------:R-:W-:-:S02]  /*e6d0*/  ISETP.GE.AND P6, PT, R3, R224, PT ;  /* 0x000000e00300720c */ /* 0x000fc40003fc6270 */
[-C--:B------:R-:W-:Y:S01]  /*e6e0*/  ISETP.GE.AND P4, PT, R3, R227.reuse, PT ;  /* 0x000000e30300720c */ /* 0x080fe20003f86270 */
[----:B------:R-:W-:Y:S01]  /*e6f0*/  VIADD R3, R2, 0xfffffed0 ;  /* 0xfffffed002037836 */ /* 0x000fe20000000000 */
[----:B------:R-:W-:Y:S02]  /*e700*/  FSEL R7, R76, -INF , P3 ;  /* 0xff8000004c077808 */ /* 0x000fe40001800000 */
[----:B------:R-:W-:Y:S02]  /*e710*/  FSEL R6, R77, -INF , P5 ;  /* 0xff8000004d067808 */ /* 0x000fe40002800000 */
[C---:B------:R-:W-:Y:S02]  /*e720*/  ISETP.GE.AND P3, PT, R8.reuse, R224, PT ;  /* 0x000000e00800720c */ /* 0x040fe40003f66270 */
[----:B------:R-:W-:Y:S01]  /*e730*/  ISETP.GE.AND P5, PT, R8, R227, PT ;  /* 0x000000e30800720c */ /* 0x000fe20003fa6270 */
[----:B------:R-:W-:Y:S01]  /*e740*/  VIADD R8, R2, 0xfffffed1 ;  /* 0xfffffed102087836 */ /* 0x000fe20000000000 */
[----:B------:R-:W-:-:S02]  /*e750*/  FSEL R4, R79, -INF , P0 ;  /* 0xff8000004f047808 */ /* 0x000fc40000000000 */
[----:B------:R-:W-:Y:S02]  /*e760*/  FSEL R95, R6, -INF , !P3 ;  /* 0xff800000065f7808 */ /* 0x000fe40005800000 */
[CC--:B------:R-:W-:Y:S02]  /*e770*/  ISETP.GE.AND P0, PT, R3.reuse, R225.reuse, PT ;  /* 0x000000e10300720c */ /* 0x0c0fe40003f06270 */
[----:B------:R-:W-:Y:S02]  /*e780*/  ISETP.GE.AND P3, PT, R3, R226, PT ;  /* 0x000000e20300720c */ /* 0x000fe40003f66270 */
[----:B------:R-:W-:Y:S02]  /*e790*/  FSEL R243, R4, -INF , !P5 ;  /* 0xff80000004f37808 */ /* 0x000fe40006800000 */
[----:B------:R-:W-:Y:S02]  /*e7a0*/  ISETP.GE.AND P5, PT, R8, R225, PT ;  /* 0x000000e10800720c */ /* 0x000fe40003fa6270 */
[----:B------:R-:W-:-:S02]  /*e7b0*/  FSEL R241, R7, -INF , !P6 ;  /* 0xff80000007f17808 */ /* 0x000fc40007000000 */
[----:B------:R-:W-:Y:S02]  /*e7c0*/  FSEL R244, R5, -INF , !P4 ;  /* 0xff80000005f47808 */ /* 0x000fe40006000000 */
[CC--:B------:R-:W-:Y:S02]  /*e7d0*/  ISETP.GE.AND P6, PT, R3.reuse, R224.reuse, PT ;  /* 0x000000e00300720c */ /* 0x0c0fe40003fc6270 */
[----:B------:R-:W-:Y:S01]  /*e7e0*/  ISETP.GE.AND P4, PT, R3, R227, PT ;  /* 0x000000e30300720c */ /* 0x000fe20003f86270 */
[----:B------:R-:W-:Y:S01]  /*e7f0*/  VIADD R3, R2, 0xfffffed8 ;  /* 0xfffffed802037836 */ /* 0x000fe20000000000 */
[----:B------:R-:W-:Y:S02]  /*e800*/  FSEL R7, R32, -INF , P0 ;  /* 0xff80000020077808 */ /* 0x000fe40000000000 */
[----:B------:R-:W-:Y:S02]  /*e810*/  FSEL R5, R34, -INF , P3 ;  /* 0xff80000022057808 */ /* 0x000fe40001800000 */
[----:B------:R-:W-:-:S02]  /*e820*/  ISETP.GE.AND P0, PT, R8, R224, PT ;  /* 0x000000e00800720c */ /* 0x000fc40003f06270 */
[----:B------:R-:W-:Y:S02]  /*e830*/  ISETP.GE.AND P3, PT, R8, R226, PT ;  /* 0x000000e20800720c */ /* 0x000fe40003f66270 */
[----:B------:R-:W-:Y:S02]  /*e840*/  FSEL R6, R33, -INF , P5 ;  /* 0xff80000021067808 */ /* 0x000fe40002800000 */
[----:B------:R-:W-:Y:S02]  /*e850*/  FSEL R4, R35, -INF , P3 ;  /* 0xff80000023047808 */ /* 0x000fe40001800000 */
[----:B------:R-:W-:Y:S02]  /*e860*/  FSEL R246, R7, -INF , !P6 ;  /* 0xff80000007f67808 */ /* 0x000fe40007000000 */
[----:B------:R-:W-:Y:S02]  /*e870*/  FSEL R249, R5, -INF , !P4 ;  /* 0xff80000005f97808 */ /* 0x000fe40006000000 */
[----:B------:R-:W-:-:S02]  /*e880*/  FSEL R209, R6, -INF , !P0 ;  /* 0xff80000006d17808 */ /* 0x000fc40004000000 */
[C---:B------:R-:W-:Y:S02]  /*e890*/  ISETP.GE.AND P3, PT, R3.reuse, R225, PT ;  /* 0x000000e10300720c */ /* 0x040fe40003f66270 */
[C---:B------:R-:W-:Y:S02]  /*e8a0*/  ISETP.GE.AND P6, PT, R3.reuse, R224, PT ;  /* 0x000000e00300720c */ /* 0x040fe40003fc6270 */
[C---:B------:R-:W-:Y:S02]  /*e8b0*/  ISETP.GE.AND P0, PT, R3.reuse, R226, PT ;  /* 0x000000e20300720c */ /* 0x040fe40003f06270 */
[-C--:B------:R-:W-:Y:S02]  /*e8c0*/  ISETP.GE.AND P4, PT, R3, R227.reuse, PT ;  /* 0x000000e30300720c */ /* 0x080fe40003f86270 */
[----:B------:R-:W-:Y:S02]  /*e8d0*/  FMNMX3.FTZ R3, R37, R14, R12, !PT ;  /* 0x0000000e25037276 */ /* 0x000fe4000781000c */
[----:B------:R-:W-:-:S02]  /*e8e0*/  ISETP.GE.AND P5, PT, R8, R227, PT ;  /* 0x000000e30800720c */ /* 0x000fc40003fa6270 */
[----:B------:R-:W-:Y:S02]  /*e8f0*/  FMNMX3.FTZ R3, R3, R13, R11, !PT ;  /* 0x0000000d03037276 */ /* 0x000fe4000781000b */
[----:B------:R-:W-:Y:S02]  /*e900*/  FSEL R250, R4, -INF , !P5 ;  /* 0xff80000004fa7808 */ /* 0x000fe40006800000 */
[----:B------:R-:W-:Y:S02]  /*e910*/  FMNMX3.FTZ R3, R3, R19, R20, !PT ;  /* 0x0000001303037276 */ /* 0x000fe40007810014 */
[----:B------:R-:W-:Y:S02]  /*e920*/  FSEL R4, R26, -INF , P0 ;  /* 0xff8000001a047808 */ /* 0x000fe40000000000 */
[----:B------:R-:W-:Y:S02]  /*e930*/  FMNMX3.FTZ R3, R3, R22, R21, !PT ;  /* 0x0000001603037276 */ /* 0x000fe40007810015 */
[----:B------:R-:W-:-:S02]  /*e940*/  FSEL R251, R4, -INF , !P4 ;  /* 0xff80000004fb7808 */ /* 0x000fc40006000000 */
        /* <DEDUP_REMOVED lines=17> */
[----:B------:R-:W-:Y:S01]  /*ea60*/  VIADD R8, R2, 0xfffffed9 ;  /* 0xfffffed902087836 */ /* 0x000fe20000000000 */
[----:B------:R-:W-:-:S02]  /*ea70*/  FMNMX3.FTZ R3, R3, R117, R119, !PT ;  /* 0x0000007503037276 */ /* 0x000fc40007810077 */
[----:B------:R-:W-:Y:S02]  /*ea80*/  FMNMX3.FTZ R4, R4, R124, R86, !PT ;  /* 0x0000007c04047276 */ /* 0x000fe40007810056 */
[C---:B------:R-:W-:Y:S02]  /*ea90*/  ISETP.GE.AND P5, PT, R8.reuse, R225, PT ;  /* 0x000000e10800720c */ /* 0x040fe40003fa6270 */
[----:B------:R-:W-:Y:S02]  /*eaa0*/  FMNMX3.FTZ R3, R3, R87, R118, !PT ;  /* 0x0000005703037276 */ /* 0x000fe40007810076 */
[----:B------:R-:W-:Y:S02]  /*eab0*/  ISETP.GE.AND P0, PT, R8, R226, PT ;  /* 0x000000e20800720c */ /* 0x000fe40003f06270 */
[----:B------:R-:W-:Y:S01]  /*eac0*/  FMNMX3.FTZ R4, R4, R192, R104, !PT ;  /* 0x000000c004047276 */ /* 0x000fe20007810068 */
[C---:B------:R-:W-:Y:S01]  /*ead0*/  VIADD R6, R2.reuse, 0xfffffee0 ;  /* 0xfffffee002067836 */ /* 0x040fe20000000000 */
[----:B------:R-:W-:Y:S01]  /*eae0*/  FSEL R9, R25, -INF , P5 ;  /* 0xff80000019097808 */ /* 0x000fe20002800000 */
[----:B------:R-:W-:Y:S01]  /*eaf0*/  VIADD R10, R2, 0xfffffee1 ;  /* 0xfffffee1020a7836 */ /* 0x000fe20000000000 */
[----:B------:R-:W-:-:S02]  /*eb00*/  FMNMX3.FTZ R3, R3, R131, R176, !PT ;  /* 0x0000008303037276 */ /* 0x000fc400078100b0 */
[----:B------:R-:W-:Y:S02]  /*eb10*/  ISETP.GE.AND P5, PT, R8, R227, PT ;  /* 0x000000e30800720c */ /* 0x000fe40003fa6270 */
[----:B------:R-:W-:Y:S02]  /*eb20*/  FSEL R7, R27, -INF , P0 ;  /* 0xff8000001b077808 */ /* 0x000fe40000000000 */
[----:B------:R-:W-:Y:S02]  /*eb30*/  FMNMX3.FTZ R4, R4, R120, R105, !PT ;  /* 0x0000007804047276 */ /* 0x000fe40007810069 */
[----:B------:R-:W-:Y:S02]  /*eb40*/  FSEL R5, R24, -INF , P3 ;  /* 0xff80000018057808 */ /* 0x000fe40001800000 */
[----:B------:R-:W-:Y:S02]  /*eb50*/  ISETP.GE.AND P3, PT, R8, R224, PT ;  /* 0x000000e00800720c */ /* 0x000fe40003f66270 */
[----:B------:R-:W-:-:S02]  /*eb60*/  FMNMX3.FTZ R3, R3, R132, R177, !PT ;  /* 0x0000008403037276 */ /* 0x000fc400078100b1 */
[C---:B------:R-:W-:Y:S02]  /*eb70*/  ISETP.GE.AND P0, PT, R6.reuse, R225, PT ;  /* 0x000000e10600720c */ /* 0x040fe40003f06270 */
[----:B------:R-:W-:Y:S02]  /*eb80*/  ISETP.GE.AND P4, PT, R6, R226, PT ;  /* 0x000000e20600720c */ /* 0x000fe40003f86270 */
[----:B------:R-:W-:Y:S02]  /*eb90*/  FSEL R252, R7, -INF , !P5 ;  /* 0xff80000007fc7808 */ /* 0x000fe40006800000 */
[----:B------:R-:W-:Y:S02]  /*eba0*/  FMNMX3.FTZ R4, R4, R123, R106, !PT ;  /* 0x0000007b04047276 */ /* 0x000fe4000781006a */
[----:B------:R-:W-:Y:S02]  /*ebb0*/  ISETP.GE.AND P5, PT, R10, R225, PT ;  /* 0x000000e10a00720c */ /* 0x000fe40003fa6270 */
[----:B------:R-:W-:-:S02]  /*ebc0*/  FSEL R247, R5, -INF , !P6 ;  /* 0xff80000005f77808 */ /* 0x000fc40007000000 */
[----:B------:R-:W-:Y:S02]  /*ebd0*/  FSEL R216, R9, -INF , !P3 ;  /* 0xff80000009d87808 */ /* 0x000fe40005800000 */
[C---:B------:R-:W-:Y:S02]  /*ebe0*/  ISETP.GE.AND P6, PT, R6.reuse, R224, PT ;  /* 0x000000e00600720c */ /* 0x040fe40003fc6270 */
[----:B------:R-:W-:Y:S02]  /*ebf0*/  ISETP.GE.AND P3, PT, R6, R227, PT ;  /* 0x000000e30600720c */ /* 0x000fe40003f66270 */
[----:B------:R-:W-:Y:S01]  /*ec00*/  FMNMX3.FTZ R3, R3, R188, R190, !PT ;  /* 0x000000bc03037276 */ /* 0x000fe200078100be */
[----:B------:R-:W-:Y:S01]  /*ec10*/  VIADD R5, R2, 0xfffffee8 ;  /* 0xfffffee802057836 */ /* 0x000fe20000000000 */
[----:B------:R-:W-:Y:S02]  /*ec20*/  FSEL R6, R64, -INF , P0 ;  /* 0xff80000040067808 */ /* 0x000fe40000000000 */
[----:B------:R-:W-:-:S02]  /*ec30*/  FSEL R7, R66, -INF , P4 ;  /* 0xff80000042077808 */ /* 0x000fc40002000000 */
[----:B------:R-:W-:Y:S02]  /*ec40*/  FMNMX3.FTZ R4, R4, R112, R107, !PT ;  /* 0x0000007004047276 */ /* 0x000fe4000781006b */
[C---:B------:R-:W-:Y:S02]  /*ec50*/  ISETP.GE.AND P0, PT, R10.reuse, R224, PT ;  /* 0x000000e00a00720c */ /* 0x040fe40003f06270 */
[----:B------:R-:W-:Y:S02]  /*ec60*/  ISETP.GE.AND P4, PT, R10, R226, PT ;  /* 0x000000e20a00720c */ /* 0x000fe40003f86270 */
[----:B------:R-:W-:Y:S02]  /*ec70*/  FSEL R8, R65, -INF , P5 ;  /* 0xff80000041087808 */ /* 0x000fe40002800000 */
[----:B------:R-:W-:Y:S02]  /*ec80*/  FMNMX3.FTZ R3, R3, R125, R127, !PT ;  /* 0x0000007d03037276 */ /* 0x000fe4000781007f */
[----:B------:R-:W-:-:S02]  /*ec90*/  FMNMX3.FTZ R4, R4, R109, R108, !PT ;  /* 0x0000006d04047276 */ /* 0x000fc4000781006c */
[----:B------:R-:W-:Y:S02]  /*eca0*/  FSEL R9, R67, -INF , P4 ;  /* 0xff80000043097808 */ /* 0x000fe40002000000 */
[----:B------:R-:W-:Y:S02]  /*ecb0*/  FSEL R185, R6, -INF , !P6 ;  /* 0xff80000006b97808 */ /* 0x000fe40007000000 */
[----:B------:R-:W-:Y:S02]  /*ecc0*/  FSEL R170, R7, -INF , !P3 ;  /* 0xff80000007aa7808 */ /* 0x000fe40005800000 */
[----:B------:R-:W-:Y:S02]  /*ecd0*/  FSEL R228, R8, -INF , !P0 ;  /* 0xff80000008e47808 */ /* 0x000fe40004000000 */
[C---:B------:R-:W-:Y:S02]  /*ece0*/  ISETP.GE.AND P4, PT, R5.reuse, R225, PT ;  /* 0x000000e10500720c */ /* 0x040fe40003f86270 */
[----:B------:R-:W-:-:S02]  /*ecf0*/  ISETP.GE.AND P6, PT, R5, R224, PT ;  /* 0x000000e00500720c */ /* 0x000fc40003fc6270 */
[C---:B------:R-:W-:Y:S02]  /*ed00*/  ISETP.GE.AND P0, PT, R5.reuse, R226, PT ;  /* 0x000000e20500720c */ /* 0x040fe40003f06270 */
[-C--:B------:R-:W-:Y:S01]  /*ed10*/  ISETP.GE.AND P3, PT, R5, R227.reuse, PT ;  /* 0x000000e30500720c */ /* 0x080fe20003f66270 */
[----:B------:R-:W-:Y:S01]  /*ed20*/  VIADD R5, R2, 0xfffffee9 ;  /* 0xfffffee902057836 */ /* 0x000fe20000000000 */
[----:B------:R-:W-:Y:S02]  /*ed30*/  ISETP.GE.AND P5, PT, R10, R227, PT ;  /* 0x000000e30a00720c */ /* 0x000fe40003fa6270 */
[----:B------:R-:W-:Y:S02]  /*ed40*/  FMNMX3.FTZ R3, R3, R199, R200, !PT ;  /* 0x000000c703037276 */ /* 0x000fe400078100c8 */
[----:B------:R-:W-:Y:S02]  /*ed50*/  FMNMX3.FTZ R4, R4, R101, R100, !PT ;  /* 0x0000006504047276 */ /* 0x000fe40007810064 */
[----:B------:R-:W-:-:S02]  /*ed60*/  FSEL R171, R9, -INF , !P5 ;  /* 0xff80000009ab7808 */ /* 0x000fc40006800000 */
[----:B------:R-:W-:Y:S02]  /*ed70*/  FMNMX3.FTZ R3, R3, R121, R122, !PT ;  /* 0x0000007903037276 */ /* 0x000fe4000781007a */
[----:B------:R-:W-:Y:S02]  /*ed80*/  ISETP.GE.AND P5, PT, R5, R225, PT ;  /* 0x000000e10500720c */ /* 0x000fe40003fa6270 */
[----:B------:R-:W-:Y:S02]  /*ed90*/  FMNMX3.FTZ R4, R4, R97, R96, !PT ;  /* 0x0000006104047276 */ /* 0x000fe40007810060 */
[----:B------:R-:W-:Y:S02]  /*eda0*/  FSEL R8, R212, -INF , P4 ;  /* 0xff800000d4087808 */ /* 0x000fe40002000000 */
[----:B------:R-:W-:Y:S02]  /*edb0*/  FSEL R6, R214, -INF , P0 ;  /* 0xff800000d6067808 */ /* 0x000fe40000000000 */
[----:B------:R-:W-:-:S02]  /*edc0*/  FMNMX3.FTZ R3, R3, R206, R207, !PT ;  /* 0x000000ce03037276 */ /* 0x000fc400078100cf */
[----:B------:R-:W-:Y:S02]  /*edd0*/  FSEL R7, R213, -INF , P5 ;  /* 0xff800000d5077808 */ /* 0x000fe40002800000 */
[----:B------:R-:W-:Y:S01]  /*ede0*/  FMNMX3.FTZ R4, R4, R98, R92, !PT ;  /* 0x0000006204047276 */ /* 0x000fe2000781005c */
[C---:B------:R-:W-:Y:S01]  /*edf0*/  VIADD R10, R2.reuse, 0xfffffef9 ;  /* 0xfffffef9020a7836 */ /* 0x040fe20000000000 */
[C---:B------:R-:W-:Y:S02]  /*ee00*/  ISETP.GE.AND P4, PT, R5.reuse, R224, PT ;  /* 0x000000e00500720c */ /* 0x040fe40003f86270 */
[C---:B------:R-:W-:Y:S02]  /*ee10*/  ISETP.GE.AND P0, PT, R5.reuse, R226, PT ;  /* 0x000000e20500720c */ /* 0x040fe40003f06270 */
[----:B------:R-:W-:Y:S01]  /*ee20*/  ISETP.GE.AND P5, PT, R5, R227, PT ;  /* 0x000000e30500720c */ /* 0x000fe20003fa6270 */
[----:B------:R-:W-:Y:S01]  /*ee30*/  VIADD R5, R2, 0xfffffef0 ;  /* 0xfffffef002057836 */ /* 0x000fe20000000000 */
[----:B------:R-:W-:Y:S01]  /*ee40*/  FSEL R23, R8, -INF , !P6 ;  /* 0xff80000008177808 */ /* 0x000fe20007000000 */
[----:B------:R-:W-:Y:S01]  /*ee50*/  VIADD R8, R2, 0xfffffef8 ;  /* 0xfffffef802087836 */ /* 0x000fe20000000000 */
[----:B------:R-:W-:Y:S01]  /*ee60*/  FSEL R186, R6, -INF , !P3 ;  /* 0xff80000006ba7808 */ /* 0x000fe20005800000 */
[----:B------:R-:W-:Y:S01]  /*ee70*/  VIADD R6, R2, 0xfffffef1 ;  /* 0xfffffef102067836 */ /* 0x000fe20000000000 */
[----:B------:R-:W-:-:S02]  /*ee80*/  FMNMX3.FTZ R2, R3, R113, R114, !PT ;  /* 0x0000007103027276 */ /* 0x000fc40007810072 */
[----:B------:R-:W-:Y:S02]  /*ee90*/  FMNMX3.FTZ R3, R4, R230, R91, !PT ;  /* 0x000000e604037276 */ /* 0x000fe4000781005b */
[----:B------:R-:W-:Y:S02]  /*eea0*/  FMNMX3.FTZ R2, R2, R110, R111, !PT ;  /* 0x0000006e02027276 */ /* 0x000fe4000781006f */
[----:B------:R-:W-:Y:S02]  /*eeb0*/  FMNMX3.FTZ R3, R3, R231, R93, !PT ;  /* 0x000000e703037276 */ /* 0x000fe4000781005d */
[----:B------:R-:W-:Y:S02]  /*eec0*/  FMNMX3.FTZ R2, R2, R102, R103, !PT ;  /* 0x0000006602027276 */ /* 0x000fe40007810067 */
[----:B------:R-:W-:Y:S02]  /*eed0*/  FMNMX3.FTZ R3, R3, R240, R94, !PT ;  /* 0x000000f003037276 */ /* 0x000fe4000781005e */
[----:B------:R-:W-:-:S02]  /*eee0*/  FSEL R9, R215, -INF , P0 ;  /* 0xff800000d7097808 */ /* 0x000fc40000000000 */
[----:B------:R-:W-:Y:S02]  /*eef0*/  ISETP.GE.AND P0, PT, R5, R225, PT ;  /* 0x000000e10500720c */ /* 0x000fe40003f06270 */
[----:B------:R-:W-:Y:S02]  /*ef00*/  FMNMX3.FTZ R2, R2, R99, R218, !PT ;  /* 0x0000006302027276 */ /* 0x000fe400078100da */
[----:B------:R-:W-:Y:S02]  /*ef10*/  FMNMX3.FTZ R3, R3, R241, R95, !PT ;  /* 0x000000f103037276 */ /* 0x000fe4000781005f */
[----:B------:R-:W-:Y:S02]  /*ef20*/  ISETP.GE.AND P3, PT, R5, R224, PT ;  /* 0x000000e00500720c */ /* 0x000fe40003f66270 */
[----:B------:R-:W-:Y:S02]  /*ef30*/  FSEL R30, R9, -INF , !P5 ;  /* 0xff800000091e7808 */ /* 0x000fe40006800000 */
        /* <DEDUP_REMOVED lines=9> */
[----:B------:R-:W-:Y:S02]  /*efd0*/  ISETP.GE.AND P3, PT, R8, R225, PT ;  /* 0x000000e10800720c */ /* 0x000fe40003f66270 */
[----:B------:R-:W-:Y:S02]  /*efe0*/  FSEL R213, R4, -INF , !P0 ;  /* 0xff80000004d57808 */ /* 0x000fe40004000000 */
[----:B------:R-:W-:Y:S02]  /*eff0*/  FMNMX3.FTZ R2, R2, R238, R237, !PT ;  /* 0x000000ee02027276 */ /* 0x000fe400078100ed */
[----:B------:R-:W-:-:S02]  /*f000*/  FSEL R212, R7, -INF , !P4 ;  /* 0xff80000007d47808 */ /* 0x000fc40006000000 */
[----:B------:R-:W-:Y:S02]  /*f010*/  ISETP.GE.AND P0, PT, R10, R225, PT ;  /* 0x000000e10a00720c */ /* 0x000fe40003f06270 */
[----:B------:R-:W-:Y:S02]  /*f020*/  FMNMX3.FTZ R4, R3, R185, R228, !PT ;  /* 0x000000b903047276 */ /* 0x000fe400078100e4 */
[C---:B------:R-:W-:Y:S02]  /*f030*/  ISETP.GE.AND P4, PT, R5.reuse, R226, PT ;  /* 0x000000e20500720c */ /* 0x040fe40003f86270 */
[----:B------:R-:W-:Y:S02]  /*f040*/  ISETP.GE.AND P6, PT, R5, R227, PT ;  /* 0x000000e30500720c */ /* 0x000fe40003fc6270 */
[----:B------:R-:W-:Y:S02]  /*f050*/  FSEL R5, R48, -INF , P3 ;  /* 0xff80000030057808 */ /* 0x000fe40001800000 */
[----:B------:R-:W-:-:S02]  /*f060*/  FMNMX3.FTZ R2, R2, R242, R245, !PT ;  /* 0x000000f202027276 */ /* 0x000fc400078100f5 */
[-C--:B------:R-:W-:Y:S02]  /*f070*/  ISETP.GE.AND P5, PT, R8, R224.reuse, PT ;  /* 0x000000e00800720c */ /* 0x080fe40003fa6270 */
[----:B------:R-:W-:Y:S02]  /*f080*/  ISETP.GE.AND P3, PT, R10, R224, PT ;  /* 0x000000e00a00720c */ /* 0x000fe40003f66270 */
[----:B------:R-:W-:Y:S02]  /*f090*/  FSEL R3, R49, -INF , P0 ;  /* 0xff80000031037808 */ /* 0x000fe40000000000 */
[----:B------:R-:W-:Y:S02]  /*f0a0*/  FMNMX3.FTZ R4, R4, R23, R212, !PT ;  /* 0x0000001704047276 */ /* 0x000fe400078100d4 */
[----:B------:R-:W-:Y:S02]  /*f0b0*/  FMNMX3.FTZ R2, R2, R244, R243, !PT ;  /* 0x000000f402027276 */ /* 0x000fe400078100f3 */
[----:B------:R-:W-:-:S02]  /*f0c0*/  FSEL R214, R5, -INF , !P5 ;  /* 0xff80000005d67808 */ /* 0x000fc40006800000 */
[----:B------:R-:W-:Y:S02]  /*f0d0*/  FSEL R215, R3, -INF , !P3 ;  /* 0xff80000003d77808 */ /* 0x000fe40005800000 */
[----:B------:R-:W-:Y:S02]  /*f0e0*/  FMNMX3.FTZ R4, R4, R232, R213, !PT ;  /* 0x000000e804047276 */ /* 0x000fe400078100d5 */
[----:B------:R-:W-:Y:S02]  /*f0f0*/  FMNMX3.FTZ R3, R2, R249, R250, !PT ;  /* 0x000000f902037276 */ /* 0x000fe400078100fa */
[----:B------:R-:W-:Y:S02]  /*f100*/  FMNMX3.FTZ R2, R4, R214, R215, !PT ;  /* 0x000000d604027276 */ /* 0x000fe400078100d7 */
[----:B------:R-:W-:Y:S02]  /*f110*/  ISETP.GE.AND P0, PT, R6, R226, PT ;  /* 0x000000e20600720c */ /* 0x000fe40003f06270 */
[----:B------:R-:W-:-:S02]  /*f120*/  FSEL R7, R234, -INF , P4 ;  /* 0xff800000ea077808 */ /* 0x000fc40002000000 */
[CC--:B------:R-:W-:Y:S02]  /*f130*/  ISETP.GE.AND P3, PT, R8.reuse, R226.reuse, PT ;  /* 0x000000e20800720c */ /* 0x0c0fe40003f66270 */
[----:B------:R-:W-:Y:S02]  /*f140*/  ISETP.GE.AND P4, PT, R8, R227, PT ;  /* 0x000000e30800720c */ /* 0x000fe40003f86270 */
[----:B------:R-:W-:Y:S01]  /*f150*/  FMNMX3.FTZ R3, R3, R251, R252, !PT ;  /* 0x000000fb03037276 */ /* 0x000fe200078100fc */
[----:B------:R-:W1:Y:S01]  /*f160*/  SHFL.BFLY PT, R8, R2, 0x2, 0x1f ;  /* 0x0c401f0002087f89 */ /* 0x000e6200000e0000 */
[----:B------:R-:W-:Y:S02]  /*f170*/  ISETP.GE.AND P5, PT, R6, R227, PT ;  /* 0x000000e30600720c */ /* 0x000fe40003fa6270 */
[----:B------:R-:W-:Y:S02]  /*f180*/  FSEL R6, R235, -INF , P0 ;  /* 0xff800000eb067808 */ /* 0x000fe40000000000 */
[----:B------:R-:W-:-:S02]  /*f190*/  ISETP.GE.AND P0, PT, R10, R226, PT ;  /* 0x000000e20a00720c */ /* 0x000fc40003f06270 */
[----:B------:R-:W-:Y:S02]  /*f1a0*/  FMNMX3.FTZ R3, R3, R170, R171, !PT ;  /* 0x000000aa03037276 */ /* 0x000fe400078100ab */
        /* <DEDUP_REMOVED lines=18> */
[----:B------:R-:W-:Y:S01]  /*f2d0*/  FSEL R5, R5, RZ, P3 ;  /* 0x000000ff05057208 */ /* 0x000fe20001800000 */
[----:B------:R-:W1:Y:S04]  /*f2e0*/  S2UR UR6, SR_CgaCtaId ;  /* 0x00000000000679c3 */ /* 0x000e680000008800 */
[----:B------:R-:W-:-:S04]  /*f2f0*/  FFMA.FTZ R2, R14, R0, -R5 ;  /* 0x000000000e027223 */ /* 0x000fc80000010805 */
[----:B------:R2:W-:Y:S01]  /*f300*/  MUFU.EX2 R90, R2 ;  /* 0x00000002005a7308 */ /* 0x0005e20000000800 */
[----:B---3--:R-:W-:-:S04]  /*f310*/  FMNMX.FTZ R126, R3, R4, !PT ;  /* 0x00000004037e7209 */ /* 0x008fc80007810000 */
[----:B------:R-:W-:Y:S01]  /*f320*/  FSETP.NEU.FTZ.AND P0, PT, R126, -INF , PT ;  /* 0xff8000007e00780b */ /* 0x000fe20003f1d000 */
[----:B------:R-:W-:Y:S01]  /*f330*/  FMUL.FTZ R3, R0, R126 ;  /* 0x0000007e00037220 */ /* 0x000fe20000410000 */
[----:B--2---:R-:W-:-:S04]  /*f340*/  FFMA.FTZ R2, R12, R0, -R5 ;  /* 0x000000000c027223 */ /* 0x004fc80000010805 */
[----:B------:R2:W3:Y:S01]  /*f350*/  MUFU.EX2 R89, R2 ;  /* 0x0000000200597308 */ /* 0x0004e20000000800 */
[----:B------:R-:W-:Y:S01]  /*f360*/  FSEL R3, R3, RZ, P0 ;  /* 0x000000ff03037208 */ /* 0x000fe20000000000 */
[----:B------:R-:W-:Y:S01]  /*f370*/  UMOV UR7, 0x400 ;  /* 0x0000040000077882 */ /* 0x000fe20000000000 */
[----:B--2---:R-:W-:-:S05]  /*f380*/  FFMA.FTZ R2, R13, R0, -R5 ;  /* 0x000000000d027223 */ /* 0x004fca0000010805 */
[----:B------:R2:W-:Y:S01]  /*f390*/  MUFU.EX2 R205, R2 ;  /* 0x0000000200cd7308 */ /* 0x0005e20000000800 */
[----:B-1----:R-:W-:Y:S01]  /*f3a0*/  ULEA UR6, UR6, UR7, 0x18 ;  /* 0x0000000706067291 */ /* 0x002fe2000f8ec0ff */
[----:B------:R-:W-:Y:S01]  /*f3b0*/  LOP3.LUT R4, R222, 0x200, R178, 0xf8, !PT ;  /* 0x00000200de047812 */ /* 0x000fe200078ef8b2 */
[----:B--2---:R-:W-:-:S05]  /*f3c0*/  FFMA.FTZ R2, R11, R0, -R5 ;  /* 0x000000000b027223 */ /* 0x004fca0000010805 */
[----:B------:R1:W-:Y:S01]  /*f3d0*/  MUFU.EX2 R204, R2 ;  /* 0x0000000200cc7308 */ /* 0x0003e20000000800 */
[----:B------:R-:W-:Y:S02]  /*f3e0*/  IMAD.U32 R222, RZ, RZ, UR6 ;  /* 0x00000006ffde7e24 */ /* 0x000fe4000f8e00ff */
[----:B-1----:R-:W-:-:S05]  /*f3f0*/  FFMA.FTZ R2, R17, R0, -R3 ;  /* 0x0000000011027223 */ /* 0x002fca0000010803 */
[----:B------:R1:W-:Y:S01]  /*f400*/  MUFU.EX2 R88, R2 ;  /* 0x0000000200587308 */ /* 0x0003e20000000800 */
[----:B------:R-:W-:Y:S01]  /*f410*/  IMAD R168, R4, 0x2, R222 ;  /* 0x0000000204a87824 */ /* 0x000fe200078e02de */
[----:B------:R-:W-:Y:S01]  /*f420*/  FSEL R4, R126, RZ, P0 ;  /* 0x000000ff7e047208 */ /* 0x000fe20000000000 */
[-CC-:B-1----:R-:W-:Y:S01]  /*f430*/  FFMA.FTZ R2, R15, R0.reuse, -R3.reuse ;  /* 0x000000000f027223 */ /* 0x182fe20000010803 */
[----:B------:R-:W-:Y:S02]  /*f440*/  FSEL R6, R128, RZ, P3 ;  /* 0x000000ff80067208 */ /* 0x000fe40001800000 */
[----:B------:R-:W1:Y:S02]  /*f450*/  LDSM.16.MT88.4 R12, [R168+0xa000] ;  /* 0x00a00000a80c783b */ /* 0x000e640000004200 */
[----:B------:R2:W-:Y:S02]  /*f460*/  MUFU.EX2 R201, R2 ;  /* 0x0000000200c97308 */ /* 0x0005e40000000800 */
[----:B--2---:R-:W-:-:S06]  /*f470*/  FFMA.FTZ R2, R16, R0, -R3 ;  /* 0x0000000010027223 */ /* 0x004fcc0000010803 */
[----:B------:R2:W-:Y:S02]  /*f480*/  MUFU.EX2 R203, R2 ;  /* 0x0000000200cb7308 */ /* 0x0005e40000000800 */
[----:B--2---:R-:W-:-:S06]  /*f490*/  FFMA.FTZ R2, R18, R0, -R3 ;  /* 0x0000000012027223 */ /* 0x004fcc0000010803 */
[----:B------:R2:W-:Y:S02]  /*f4a0*/  MUFU.EX2 R202, R2 ;  /* 0x0000000200ca7308 */ /* 0x0005e40000000800 */
[----:B--2---:R-:W-:Y:S01]  /*f4b0*/  FADD.FTZ R2, R36, -R4 ;  /* 0x8000000424027221 */ /* 0x004fe20000010000 */
[----:B------:R-:W-:-:S03]  /*f4c0*/  IMAD.MOV.U32 R4, RZ, RZ, 0x20 ;  /* 0x00000020ff047424 */ /* 0x000fc600078e00ff */
[----:B------:R-:W-:-:S04]  /*f4d0*/  FMUL.FTZ R2, R0, R2 ;  /* 0x0000000200027220 */ /* 0x000fc80000410000 */
[----:B------:R2:W4:Y:S01]  /*f4e0*/  MUFU.EX2 R7, R2 ;  /* 0x0000000200077308 */ /* 0x0005220000000800 */
[----:B------:R-:W-:Y:S02]  /*f4f0*/  VIADD R36, R168, 0xa040 ;  /* 0x0000a040a8247836 */ /* 0x000fe40000000000 */
[----:B------:R-:W-:Y:S01]  /*f500*/  FADD.FTZ R6, R37, -R6 ;  /* 0x8000000625067221 */ /* 0x000fe20000010000 */
[----:B------:R-:W-:Y:S01]  /*f510*/  IMAD.MOV.U32 R179, RZ, RZ, R38 ;  /* 0x000000ffffb37224 */ /* 0x000fe200078e0026 */
[----:B--2---:R-:W-:Y:S01]  /*f520*/  SEL R2, R4, 0xffffffe0, !P2 ;  /* 0xffffffe004027807 */ /* 0x004fe20005000000 */
[----:B------:R-:W-:-:S04]  /*f530*/  VIADD R4, R168, 0xa000 ;  /* 0x0000a000a8047836 */ /* 0x000fc80000000000 */
[----:B------:R-:W-:Y:S02]  /*f540*/  @P1 VIADD R36, R4, 0xffffffc0 ;  /* 0xffffffc004241836 */ /* 0x000fe40000000000 */
[C---:B------:R-:W-:Y:S02]  /*f550*/  IMAD.IADD R37, R2.reuse, 0x1, R168 ;  /* 0x0000000102257824 */ /* 0x040fe400078e02a8 */
[----:B------:R-:W-:Y:S02]  /*f560*/  IMAD.IADD R38, R2, 0x1, R36 ;  /* 0x0000000102267824 */ /* 0x000fe400078e0224 */
[----:B------:R-:W-:Y:S01]  /*f570*/  FFMA.FTZ R2, R28, R0, -R3 ;  /* 0x000000001c027223 */ /* 0x000fe20000010803 */
[----:B------:R-:W-:Y:S01]  /*f580*/  FMUL.FTZ R6, R0, R6 ;  /* 0x0000000600067220 */ /* 0x000fe20000410000 */
[----:B------:R-:W-:Y:S02]  /*f590*/  IMAD.MOV.U32 R178, RZ, RZ, R61 ;  /* 0x000000ffffb27224 */ /* 0x000fe400078e003d */
[----:B------:R-:W-:Y:S01]  /*f5a0*/  FFMA.FTZ R4, R19, R0, -R5 ;  /* 0x0000000013047223 */ /* 0x000fe20000010805 */
[----:B------:R2:W-:Y:S01]  /*f5b0*/  MUFU.EX2 R194, R2 ;  /* 0x0000000200c27308 */ /* 0x0005e20000000800 */
[----:B------:R-:W5:Y:S01]  /*f5c0*/  LDSM.16.MT88.4 R24, [R37+0xa000] ;  /* 0x00a000002518783b */ /* 0x000f620000004200 */
[----:B---3--:R-:W-:Y:S01]  /*f5d0*/  F2FP.F16.F32.PACK_AB R8, R89, R90 ;  /* 0x0000005a5908723e */ /* 0x008fe200000000ff */
[----:B----4-:R-:W-:Y:S01]  /*f5e0*/  FMUL.FTZ R166, R166, R7 ;  /* 0x00000007a6a67220 */ /* 0x010fe20000410000 */
[----:B------:R-:W-:Y:S01]  /*f5f0*/  F2FP.F16.F32.PACK_AB R10, R204, R205 ;  /* 0x000000cdcc0a723e */ /* 0x000fe200000000ff */
[----:B------:R-:W3:Y:S03]  /*f600*/  LDSM.16.MT88.4 R16, [R36] ;  /* 0x000000002410783b */ /* 0x000ee60000004200 */
[----:B------:R-:W4:Y:S01]  /*f610*/  MUFU.EX2 R61, R6 ;  /* 0x00000006003d7308 */ /* 0x000f220000000800 */
[----:B--2---:R-:W-:-:S07]  /*f620*/  FFMA.FTZ R2, R29, R0, -R3 ;  /* 0x000000001d027223 */ /* 0x004fce0000010803 */
[----:B------:R2:W-:Y:S08]  /*f630*/  MUFU.EX2 R198, R4 ;  /* 0x0000000400c67308 */ /* 0x0005f00000000800 */
[----:B------:R1:W-:Y:S01]  /*f640*/  MUFU.EX2 R193, R2 ;  /* 0x0000000200c17308 */ /* 0x0003e20000000800 */
[-C--:B--2---:R-:W-:Y:S01]  /*f650*/  FFMA.FTZ R4, R20, R0.reuse, -R5 ;  /* 0x0000000014047223 */ /* 0x084fe20000010805 */
[----:B-1----:R-:W-:-:S06]  /*f660*/  FFMA.FTZ R2, R53, R0, -R3 ;  /* 0x0000000035027223 */ /* 0x002fcc0000010803 */
[----:B------:R1:W2:Y:S08]  /*f670*/  MUFU.EX2 R196, R4 ;  /* 0x0000000400c47308 */ /* 0x0002b00000000800 */
[----:B------:R5:W-:Y:S01]  /*f680*/  MUFU.EX2 R191, R2 ;  /* 0x0000000200bf7308 */ /* 0x000be20000000800 */
[----:B------:R-:W-:Y:S01]  /*f690*/  F2FP.F16.F32.PACK_AB R9, R201, R88 ;  /* 0x00000058c909723e */ /* 0x000fe200000000ff */
[----:B----4-:R-:W-:Y:S01]  /*f6a0*/  FMUL.FTZ R164, R164, R61 ;  /* 0x0000003da4a47220 */ /* 0x010fe20000410000 */
[-C--:B-1----:R-:W-:Y:S01]  /*f6b0*/  FFMA.FTZ R4, R21, R0.reuse, -R5 ;  /* 0x0000000015047223 */ /* 0x082fe20000010805 */
[----:B-----5:R-:W-:-:S04]  /*f6c0*/  FFMA.FTZ R2, R55, R0, -R3 ;  /* 0x0000000037027223 */ /* 0x020fc80000010803 */
[----:B------:R1:W-:Y:S01]  /*f6d0*/  MUFU.EX2 R195, R4 ;  /* 0x0000000400c37308 */ /* 0x0003e20000000800 */
[----:B------:R-:W-:Y:S01]  /*f6e0*/  F2FP.F16.F32.PACK_AB R11, R202, R203 ;  /* 0x000000cbca0b723e */ /* 0x000fe200000000ff */
[----:B------:R-:W-:-:S06]  /*f6f0*/  FMUL.FTZ R165, R165, R61 ;  /* 0x0000003da5a57220 */ /* 0x000fcc0000410000 */
[----:B------:R4:W-:Y:S01]  /*f700*/  MUFU.EX2 R189, R2 ;  /* 0x0000000200bd7308 */ /* 0x0009e20000000800 */
[----:B------:R-:W-:Y:S01]  /*f710*/  FMUL.FTZ R167, R167, R7 ;  /* 0x00000007a7a77220 */ /* 0x000fe20000410000 */
[-C--:B------:R-:W-:Y:S01]  /*f720*/  FMUL.FTZ R160, R160, R61.reuse ;  /* 0x0000003da0a07220 */ /* 0x080fe20000410000 */
[----:B------:R-:W-:Y:S01]  /*f730*/  FMUL.FTZ R161, R161, R61 ;  /* 0x0000003da1a17220 */ /* 0x000fe20000410000 */
[-C--:B------:R-:W-:Y:S01]  /*f740*/  FMUL.FTZ R162, R162, R7.reuse ;  /* 0x00000007a2a27220 */ /* 0x080fe20000410000 */
[----:B------:R-:W-:Y:S01]  /*f750*/  FMUL.FTZ R163, R163, R7 ;  /* 0x00000007a3a37220 */ /* 0x000fe20000410000 */
[----:B-1----:R-:W-:Y:S02]  /*f760*/  IMAD.MOV.U32 R4, RZ, RZ, R185 ;  /* 0x000000ffff047224 */ /* 0x002fe400078e00b9 */
[----:B----4-:R-:W-:-:S04]  /*f770*/  FFMA.FTZ R2, R56, R0, -R5 ;  /* 0x0000000038027223 */ /* 0x010fc80000010805 */
[----:B------:R1:W-:Y:S01]  /*f780*/  MUFU.EX2 R185, R2 ;  /* 0x0000000200b97308 */ /* 0x0003e20000000800 */
[----:B------:R-:W-:Y:S01]  /*f790*/  HMMA.16816.F32 R40, R8, R12, R164 ;  /* 0x0000000c0828723c */ /* 0x000fe200000018a4 */
[----:B------:R-:W-:Y:S02]  /*f7a0*/  IMAD.MOV.U32 R165, RZ, RZ, R186 ;  /* 0x000000ffffa57224 */ /* 0x000fe400078e00ba */
[----:B------:R-:W-:Y:S01]  /*f7b0*/  FFMA.FTZ R6, R22, R0, -R5 ;  /* 0x0000000016067223 */ /* 0x000fe20000010805 */
[----:B------:R-:W-:-:S04]  /*f7c0*/  IMAD.MOV.U32 R167, RZ, RZ, R184 ;  /* 0x000000ffffa77224 */ /* 0x000fc800078e00b8 */
[----:B------:R-:W-:Y:S01]  /*f7d0*/  HMMA.16816.F32 R48, R8, R14, R160 ;  /* 0x0000000e0830723c */ /* 0x000fe200000018a0 */
[----:B-1----:R-:W-:Y:S01]  /*f7e0*/  FFMA.FTZ R2, R39, R0, -R5 ;  /* 0x0000000027027223 */ /* 0x002fe20000010805 */
[-C--:B------:R-:W-:Y:S01]  /*f7f0*/  FMUL.FTZ R156, R156, R61.reuse ;  /* 0x0000003d9c9c7220 */ /* 0x080fe20000410000 */
[----:B------:R-:W-:Y:S01]  /*f800*/  FMUL.FTZ R157, R157, R61 ;  /* 0x0000003d9d9d7220 */ /* 0x000fe20000410000 */
[-C--:B------:R-:W-:Y:S01]  /*f810*/  FMUL.FTZ R158, R158, R7.reuse ;  /* 0x000000079e9e7220 */ /* 0x080fe20000410000 */
[----:B------:R1:W-:Y:S01]  /*f820*/  MUFU.EX2 R187, R2 ;  /* 0x0000000200bb7308 */ /* 0x0003e20000000800 */
[----:B------:R-:W-:Y:S02]  /*f830*/  IMAD.MOV.U32 R163, RZ, RZ, R23 ;  /* 0x000000ffffa37224 */ /* 0x000fe400078e0017 */
[----:B------:R-:W-:Y:S01]  /*f840*/  FMUL.FTZ R159, R159, R7 ;  /* 0x000000079f9f7220 */ /* 0x000fe20000410000 */
[----:B------:R-:W4:Y:S01]  /*f850*/  LDSM.16.MT88.4 R20, [R38] ;  /* 0x000000002614783b */ /* 0x000f220000004200 */
[----:B------:R-:W-:-:S02]  /*f860*/  IMAD.MOV.U32 R166, RZ, RZ, R31 ;  /* 0x000000ffffa67224 */ /* 0x000fc400078e001f */
[-C--:B------:R-:W-:Y:S01]  /*f870*/  FMUL.FTZ R152, R152, R61.reuse ;  /* 0x0000003d98987220 */ /* 0x080fe20000410000 */
[----:B------:R-:W-:Y:S02]  /*f880*/  IMAD.MOV.U32 R164, RZ, RZ, R30 ;  /* 0x000000ffffa47224 */ /* 0x000fe400078e001e */
[----:B------:R-:W-:Y:S01]  /*f890*/  FMUL.FTZ R153, R153, R61 ;  /* 0x0000003d99997220 */ /* 0x000fe20000410000 */
[-C--:B------:R-:W-:Y:S01]  /*f8a0*/  FMUL.FTZ R154, R154, R7.reuse ;  /* 0x000000079a9a7220 */ /* 0x080fe20000410000 */
[----:B------:R-:W-:Y:S01]  /*f8b0*/  FMUL.FTZ R155, R155, R7 ;  /* 0x000000079b9b7220 */ /* 0x000fe20000410000 */
[----:B------:R-:W5:Y:S01]  /*f8c0*/  LDSM.16.MT88.4 R28, [R168+0xa800] ;  /* 0x00a80000a81c783b */ /* 0x000f620000004200 */
[-C--:B------:R-:W-:Y:S01]  /*f8d0*/  FMUL.FTZ R148, R148, R61.reuse ;  /* 0x0000003d94947220 */ /* 0x080fe20000410000 */
[----:B------:R-:W-:Y:S01]  /*f8e0*/  FMUL.FTZ R149, R149, R61 ;  /* 0x0000003d95957220 */ /* 0x000fe20000410000 */
[----:B------:R-:W-:Y:S01]  /*f8f0*/  FMUL.FTZ R150, R150, R7 ;  /* 0x0000000796967220 */ /* 0x000fe20000410000 */
[----:B------:R-:W-:Y:S01]  /*f900*/  LDSM.16.MT88.4 R12, [R38+0x800] ;  /* 0x00080000260c783b */ /* 0x000fe20000004200 */
        /* <DEDUP_REMOVED lines=9> */
[----:B------:R-:W-:Y:S01]  /*f9a0*/  FMUL.FTZ R151, R151, R7 ;  /* 0x0000000797977220 */ /* 0x000fe20000410000 */
[-C--:B------:R-:W-:Y:S01]  /*f9b0*/  FMUL.FTZ R144, R144, R61.reuse ;  /* 0x0000003d90907220 */ /* 0x080fe20000410000 */
[----:B------:R-:W-:Y:S01]  /*f9c0*/  FMUL.FTZ R145, R145, R61 ;  /* 0x0000003d91917220 */ /* 0x000fe20000410000 */
[-C--:B------:R-:W-:Y:S01]  /*f9d0*/  FMUL.FTZ R146, R146, R7.reuse ;  /* 0x0000000792927220 */ /* 0x080fe20000410000 */
[----:B------:R-:W-:Y:S01]  /*f9e0*/  FMUL.FTZ R147, R147, R7 ;  /* 0x0000000793937220 */ /* 0x000fe20000410000 */
[----:B-1----:R-:W-:-:S04]  /*f9f0*/  FFMA.FTZ R2, R68, R0, -R3 ;  /* 0x0000000044027223 */ /* 0x002fc80000010803 */
[----:B------:R1:W-:Y:S01]  /*fa00*/  MUFU.EX2 R182, R2 ;  /* 0x0000000200b67308 */ /* 0x0003e20000000800 */
[----:B------:R-:W-:Y:S01]  /*fa10*/  IMAD.MOV.U32 R169, RZ, RZ, R179 ;  /* 0x000000ffffa97224 */ /* 0x000fe200078e00b3 */
[----:B---3--:R-:W-:Y:S01]  /*fa20*/  HMMA.16816.F32 R64, R8, R16, R148 ;  /* 0x000000100840723c */ /* 0x008fe20000001894 */
[----:B------:R-:W-:Y:S02]  /*fa30*/  IMAD.MOV.U32 R115, RZ, RZ, R178 ;  /* 0x000000ffff737224 */ /* 0x000fe400078e00b2 */
[----:B-1----:R-:W-:-:S04]  /*fa40*/  FFMA.FTZ R2, R59, R0, -R3 ;  /* 0x000000003b027223 */ /* 0x002fc80000010803 */
[----:B------:R1:W-:Y:S01]  /*fa50*/  MUFU.EX2 R181, R2 ;  /* 0x0000000200b57308 */ /* 0x0003e20000000800 */
[----:B------:R-:W-:Y:S01]  /*fa60*/  HMMA.16816.F32 R144, R8, R18, R144 ;  /* 0x000000120890723c */ /* 0x000fe20000001890 */
[----:B------:R-:W3:Y:S06]  /*fa70*/  LDSM.16.MT88.4 R16, [R36+0x800] ;  /* 0x000800002410783b */ /* 0x000eec0000004200 */
[----:B------:R-:W5:Y:S01]  /*fa80*/  MUFU.EX2 R197, R6 ;  /* 0x0000000600c57308 */ /* 0x000f620000000800 */
[----:B-1----:R-:W-:-:S07]  /*fa90*/  FFMA.FTZ R2, R70, R0, -R3 ;  /* 0x0000000046027223 */ /* 0x002fce0000010803 */
[----:B------:R1:W3:Y:S01]  /*faa0*/  MUFU.EX2 R179, R2 ;  /* 0x0000000200b37308 */ /* 0x0002e20000000800 */
        /* <DEDUP_REMOVED lines=8> */
[----:B-1----:R-:W-:-:S04]  /*fb30*/  FFMA.FTZ R2, R71, R0, -R5 ;  /* 0x0000000047027223 */ /* 0x002fc80000010805 */
[----:B------:R1:W-:Y:S01]  /*fb40*/  MUFU.EX2 R178, R2 ;  /* 0x0000000200b27308 */ /* 0x0003e20000000800 */
[----:B----4-:R-:W-:Y:S01]  /*fb50*/  HMMA.16816.F32 R140, R8, R20, R140 ;  /* 0x00000014088c723c */ /* 0x010fe2000000188c */
[----:B-1----:R-:W-:-:S06]  /*fb60*/  FFMA.FTZ R2, R54, R0, -R5 ;  /* 0x0000000036027223 */ /* 0x002fcc0000010805 */
[----:B------:R1:W4:Y:S01]  /*fb70*/  MUFU.EX2 R180, R2 ;  /* 0x0000000200b47308 */ /* 0x0003220000000800 */
[----:B------:R-:W-:Y:S01]  /*fb80*/  HMMA.16816.F32 R20, R8, R22, R136 ;  /* 0x000000160814723c */ /* 0x000fe20000001888 */
[----:B--2---:R-:W-:Y:S02]  /*fb90*/  F2FP.F16.F32.PACK_AB R8, R196, R198 ;  /* 0x000000c6c408723e */ /* 0x004fe400000000ff */
[----:B-----5:R-:W-:Y:S02]  /*fba0*/  F2FP.F16.F32.PACK_AB R10, R195, R197 ;  /* 0x000000c5c30a723e */ /* 0x020fe400000000ff */
[----:B------:R-:W-:Y:S02]  /*fbb0*/  F2FP.F16.F32.PACK_AB R9, R193, R194 ;  /* 0x000000c2c109723e */ /* 0x000fe400000000ff */
[----:B------:R-:W-:Y:S01]  /*fbc0*/  F2FP.F16.F32.PACK_AB R11, R189, R191 ;  /* 0x000000bfbd0b723e */ /* 0x000fe200000000ff */
[----:B-1----:R-:W-:-:S04]  /*fbd0*/  FFMA.FTZ R2, R72, R0, -R5 ;  /* 0x0000000048027223 */ /* 0x002fc80000010805 */
[----:B------:R1:W-:Y:S02]  /*fbe0*/  MUFU.EX2 R175, R2 ;  /* 0x0000000200af7308 */ /* 0x0003e40000000800 */
[----:B------:R-:W-:Y:S01]  /*fbf0*/  HMMA.16816.F32 R40, R8, R28, R40 ;  /* 0x0000001c0828723c */ /* 0x000fe20000001828 */
[----:B-1----:R-:W-:-:S05]  /*fc00*/  FFMA.FTZ R2, R62, R0, -R5 ;  /* 0x000000003e027223 */ /* 0x002fca0000010805 */
[----:B------:R1:W2:Y:S02]  /*fc10*/  MUFU.EX2 R174, R2 ;  /* 0x0000000200ae7308 */ /* 0x0002a40000000800 */
[----:B------:R-:W-:Y:S01]  /*fc20*/  HMMA.16816.F32 R48, R8, R30, R48 ;  /* 0x0000001e0830723c */ /* 0x000fe20000001830 */
[----:B------:R-:W5:Y:S01]  /*fc30*/  LDSM.16.MT88.4 R28, [R168+0xb000] ;  /* 0x00b00000a81c783b */ /* 0x000f620000004200 */
[----:B-1----:R-:W-:-:S04]  /*fc40*/  FFMA.FTZ R2, R74, R0, -R3 ;  /* 0x000000004a027223 */ /* 0x002fc80000010803 */
[----:B------:R1:W-:Y:S02]  /*fc50*/  MUFU.EX2 R172, R2 ;  /* 0x0000000200ac7308 */ /* 0x0003e40000000800 */
[----:B------:R-:W-:Y:S01]  /*fc60*/  HMMA.16816.F32 R32, R8, R24, R32 ;  /* 0x000000180820723c */ /* 0x000fe20000001820 */
[----:B------:R-:W-:-:S07]  /*fc70*/  IMAD.MOV.U32 R6, RZ, RZ, R169 ;  /* 0x000000ffff067224 */ /* 0x000fce00078e00a9 */
[----:B------:R-:W-:Y:S01]  /*fc80*/  HMMA.16816.F32 R44, R8, R26, R44 ;  /* 0x0000001a082c723c */ /* 0x000fe2000000182c */
[----:B------:R-:W4:Y:S01]  /*fc90*/  LDSM.16.MT88.4 R24, [R37+0xb000] ;  /* 0x00b000002518783b */ /* 0x000f220000004200 */
[----:B-1----:R-:W-:Y:S01]  /*fca0*/  FFMA.FTZ R2, R82, R0, -R3 ;  /* 0x0000000052027223 */ /* 0x002fe20000010803 */
[----:B------:R-:W-:-:S03]  /*fcb0*/  IMAD.MOV.U32 R82, RZ, RZ, R171 ;  /* 0x000000ffff527224 */ /* 0x000fc600078e00ab */
[----:B------:R1:W2:Y:S02]  /*fcc0*/  MUFU.EX2 R171, R2 ;  /* 0x0000000200ab7308 */ /* 0x0002a40000000800 */
[----:B------:R-:W-:Y:S01]  /*fcd0*/  HMMA.16816.F32 R140, R8, R12, R140 ;  /* 0x0000000c088c723c */ /* 0x000fe2000000188c */
[----:B------:R-:W-:-:S07]  /*fce0*/  IMAD.MOV.U32 R160, RZ, RZ, R166 ;  /* 0x000000ffffa07224 */ /* 0x000fce00078e00a6 */
[----:B------:R-:W-:Y:S01]  /*fcf0*/  HMMA.16816.F32 R20, R8, R14, R20 ;  /* 0x0000000e0814723c */ /* 0x000fe20000001814 */
[----:B------:R-:W2:Y:S01]  /*fd00*/  LDSM.16.MT88.4 R12, [R38+0x1000] ;  /* 0x00100000260c783b */ /* 0x000ea20000004200 */
[----:B-1----:R-:W-:Y:S01]  /*fd10*/  FFMA.FTZ R2, R80, R0, -R3 ;  /* 0x0000000050027223 */ /* 0x002fe20000010803 */
[----:B------:R-:W-:-:S03]  /*fd20*/  IMAD.MOV.U32 R80, RZ, RZ, R170 ;  /* 0x000000ffff507224 */ /* 0x000fc600078e00aa */
[----:B------:R1:W-:Y:S02]  /*fd30*/  MUFU.EX2 R170, R2 ;  /* 0x0000000200aa7308 */ /* 0x0003e40000000800 */
[----:B---3--:R-:W-:Y:S01]  /*fd40*/  HMMA.16816.F32 R64, R8, R16, R64 ;  /* 0x000000100840723c */ /* 0x008fe20000001840 */
[----:B-1----:R-:W-:-:S05]  /*fd50*/  FFMA.FTZ R2, R81, R0, -R3 ;  /* 0x0000000051027223 */ /* 0x002fca0000010803 */
[----:B------:R1:W3:Y:S02]  /*fd60*/  MUFU.EX2 R169, R2 ;  /* 0x0000000200a97308 */ /* 0x0002e40000000800 */
[----:B------:R-:W-:Y:S01]  /*fd70*/  HMMA.16816.F32 R76, R8, R18, R144 ;  /* 0x00000012084c723c */ /* 0x000fe20000001890 */
[----:B------:R-:W3:Y:S01]  /*fd80*/  LDSM.16.MT88.4 R16, [R36+0x1000] ;  /* 0x001000002410783b */ /* 0x000ee20000004200 */
[----:B-1----:R-:W-:-:S04]  /*fd90*/  FFMA.FTZ R2, R83, R0, -R5 ;  /* 0x0000000053027223 */ /* 0x002fc80000010805 */
[----:B------:R1:W-:Y:S01]  /*fda0*/  MUFU.EX2 R166, R2 ;  /* 0x0000000200a67308 */ /* 0x0003e20000000800 */
[----:B------:R-:W-:Y:S01]  /*fdb0*/  IMAD.MOV.U32 R83, RZ, RZ, R167 ;  /* 0x000000ffff537224 */ /* 0x000fe200078e00a7 */
[----:B------:R-:W-:Y:S01]  /*fdc0*/  F2FP.F16.F32.PACK_AB R8, R187, R185 ;  /* 0x000000b9bb08723e */ /* 0x000fe200000000ff */
[----:B------:R-:W-:Y:S02]  /*fdd0*/  IMAD.MOV.U32 R161, RZ, RZ, R164 ;  /* 0x000000ffffa17224 */ /* 0x000fe400078e00a4 */
[----:B-1----:R-:W-:-:S04]  /*fde0*/  FFMA.FTZ R2, R63, R0, -R5 ;  /* 0x000000003f027223 */ /* 0x002fc80000010805 */
[----:B------:R1:W3:Y:S01]  /*fdf0*/  MUFU.EX2 R167, R2 ;  /* 0x0000000200a77308 */ /* 0x0002e20000000800 */
[----:B------:R-:W-:Y:S02]  /*fe00*/  F2FP.F16.F32.PACK_AB R10, R184, R186 ;  /* 0x000000bab80a723e */ /* 0x000fe400000000ff */
[----:B------:R-:W-:Y:S02]  /*fe10*/  F2FP.F16.F32.PACK_AB R9, R182, R183 ;  /* 0x000000b7b609723e */ /* 0x000fe400000000ff */
[----:B------:R-:W-:Y:S01]  /*fe20*/  F2FP.F16.F32.PACK_AB R11, R179, R181 ;  /* 0x000000b5b30b723e */ /* 0x000fe200000000ff */
[----:B-1----:R-:W-:Y:S01]  /*fe30*/  FFMA.FTZ R2, R85, R0, -R5 ;  /* 0x0000000055027223 */ /* 0x002fe20000010805 */
[----:B------:R-:W-:-:S03]  /*fe40*/  IMAD.MOV.U32 R85, RZ, RZ, R165 ;  /* 0x000000ffff557224 */ /* 0x000fc600078e00a5 */
[----:B------:R1:W-:Y:S01]  /*fe50*/  MUFU.EX2 R165, R2 ;  /* 0x0000000200a57308 */ /* 0x0003e20000000800 */
[----:B------:R-:W-:Y:S01]  /*fe60*/  IMAD.MOV.U32 R81, RZ, RZ, R163 ;  /* 0x000000ffff517224 */ /* 0x000fe200078e00a3 */
[----:B-----5:R-:W-:Y:S01]  /*fe70*/  HMMA.16816.F32 R52, R8, R28, R40 ;  /* 0x0000001c0834723c */ /* 0x020fe20000001828 */
[----:B-1----:R-:W-:-:S05]  /*fe80*/  FFMA.FTZ R2, R69, R0, -R5 ;  /* 0x0000000045027223 */ /* 0x002fca0000010805 */
[----:B------:R1:W5:Y:S02]  /*fe90*/  MUFU.EX2 R164, R2 ;  /* 0x0000000200a47308 */ /* 0x0003640000000800 */
[----:B------:R-:W-:Y:S01]  /*fea0*/  HMMA.16816.F32 R56, R8, R30, R48 ;  /* 0x0000001e0838723c */ /* 0x000fe20000001830 */
[----:B------:R-:W5:Y:S01]  /*feb0*/  LDSM.16.MT88.4 R28, [R168+0xb800] ;  /* 0x00b80000a81c783b */ /* 0x000f620000004200 */
[----:B-1----:R-:W-:-:S04]  /*fec0*/  FFMA.FTZ R2, R117, R0, -R3 ;  /* 0x0000000075027223 */ /* 0x002fc80000010803 */
[----:B------:R1:W-:Y:S02]  /*fed0*/  MUFU.EX2 R163, R2 ;  /* 0x0000000200a37308 */ /* 0x0003e40000000800 */
[----:B----4-:R-:W-:Y:S01]  /*fee0*/  HMMA.16816.F32 R40, R8, R24, R32 ;  /* 0x000000180828723c */ /* 0x010fe20000001820 */
[----:B------:R-:W-:Y:S02]  /*fef0*/  IMAD.MOV.U32 R156, RZ, RZ, R161 ;  /* 0x000000ffff9c7224 */ /* 0x000fe400078e00a1 */
[----:B-1----:R-:W-:-:S04]  /*ff00*/  FFMA.FTZ R2, R119, R0, -R3 ;  /* 0x0000000077027223 */ /* 0x002fc80000010803 */
[----:B------:R1:W4:Y:S01]  /*ff10*/  MUFU.EX2 R162, R2 ;  /* 0x0000000200a27308 */ /* 0x0003220000000800 */
[C---:B------:R-:W-:Y:S01]  /*ff20*/  HMMA.16816.F32 R32, R8.reuse, R26, R44 ;  /* 0x0000001a0820723c */ /* 0x040fe2000000182c */
[----:B------:R-:W4:Y:S07]  /*ff30*/  LDSM.16.MT88.4 R24, [R37+0xb800] ;  /* 0x00b800002518783b */ /* 0x000f2e0000004200 */
[----:B--2---:R-:W-:Y:S01]  /*ff40*/  HMMA.16816.F32 R48, R8, R12, R140 ;  /* 0x0000000c0830723c */ /* 0x004fe2000000188c */
[----:B-1----:R-:W-:-:S07]  /*ff50*/  FFMA.FTZ R2, R87, R0, -R3 ;  /* 0x0000000057027223 */ /* 0x002fce0000010803 */
[----:B------:R-:W-:Y:S01]  /*ff60*/  HMMA.16816.F32 R20, R8, R14, R20 ;  /* 0x0000000e0814723c */ /* 0x000fe20000001814 */
[----:B------:R-:W1:Y:S01]  /*ff70*/  LDSM.16.MT88.4 R12, [R38+0x1800] ;  /* 0x00180000260c783b */ /* 0x000e620000004200 */
[----:B------:R2:W-:Y:S01]  /*ff80*/  MUFU.EX2 R63, R2 ;  /* 0x00000002003f7308 */ /* 0x0005e20000000800 */
[----:B------:R-:W-:Y:S02]  /*ff90*/  IMAD.MOV.U32 R87, RZ, RZ, R6 ;  /* 0x000000ffff577224 */ /* 0x000fe400078e0006 */
[----:B------:R-:W-:-:S03]  /*ffa0*/  IMAD.MOV.U32 R6, RZ, RZ, R160 ;  /* 0x000000ffff067224 */ /* 0x000fc600078e00a0 */
[----:B---3--:R-:W-:Y:S01]  /*ffb0*/  HMMA.16816.F32 R64, R8, R16, R64 ;  /* 0x000000100840723c */ /* 0x008fe20000001840 */
[----:B--2---:R-:W-:-:S04]  /*ffc0*/  FFMA.FTZ R2, R118, R0, -R3 ;  /* 0x0000000076027223 */ /* 0x004fc80000010803 */
[----:B------:R2:W3:Y:S03]  /*ffd0*/  MUFU.EX2 R161, R2 ;  /* 0x0000000200a17308 */ /* 0x0004e60000000800 */
        /* <DEDUP_REMOVED lines=15> */
[----:B------:R-:W-:Y:S01]  /*100d0*/  HMMA.16816.F32 R56, R8, R30, R56 ;  /* 0x0000001e0838723c */ /* 0x000fe20000001838 */
[----:B------:R-:W5:Y:S01]  /*100e0*/  LDSM.16.MT88.4 R28, [R168+0xc000] ;  /* 0x00c00000a81c783b */ /* 0x000f620000004200 */
[----:B--2---:R-:W-:-:S04]  /*100f0*/  FFMA.FTZ R2, R131, R0, -R3 ;  /* 0x0000000083027223 */ /* 0x004fc80000010803 */
[----:B------:R2:W-:Y:S02]  /*10100*/  MUFU.EX2 R155, R2 ;  /* 0x00000002009b7308 */ /* 0x0005e40000000800 */
[----:B----4-:R-:W-:Y:S01]  /*10110*/  HMMA.16816.F32 R40, R8, R24, R40 ;  /* 0x000000180828723c */ /* 0x010fe20000001828 */
[----:B--2---:R-:W-:Y:S01]  /*10120*/  FFMA.FTZ R2, R176, R0, -R3 ;  /* 0x00000000b0027223 */ /* 0x004fe20000010803 */
[----:B------:R-:W-:-:S04]  /*10130*/  IMAD.MOV.U32 R176, RZ, RZ, R156 ;  /* 0x000000ffffb07224 */ /* 0x000fc800078e009c */
[----:B------:R2:W4:Y:S02]  /*10140*/  MUFU.EX2 R156, R2 ;  /* 0x00000002009c7308 */ /* 0x0005240000000800 */
[C---:B------:R-:W-:Y:S01]  /*10150*/  HMMA.16816.F32 R32, R8.reuse, R26, R32 ;  /* 0x0000001a0820723c */ /* 0x040fe20000001820 */
[----:B------:R-:W4:Y:S07]  /*10160*/  LDSM.16.MT88.4 R24, [R37+0xc000] ;  /* 0x00c000002518783b */ /* 0x000f2e0000004200 */
[----:B-1----:R-:W-:Y:S01]  /*10170*/  HMMA.16816.F32 R48, R8, R12, R48 ;  /* 0x0000000c0830723c */ /* 0x002fe20000001830 */
[----:B--2---:R-:W-:-:S04]  /*10180*/  FFMA.FTZ R2, R132, R0, -R3 ;  /* 0x0000000084027223 */ /* 0x004fc80000010803 */
[----:B------:R1:W-:Y:S03]  /*10190*/  MUFU.EX2 R62, R2 ;  /* 0x00000002003e7308 */ /* 0x0003e60000000800 */
[----:B------:R-:W-:Y:S01]  /*101a0*/  HMMA.16816.F32 R20, R8, R14, R20 ;  /* 0x0000000e0814723c */ /* 0x000fe20000001814 */
[----:B------:R-:W2:Y:S01]  /*101b0*/  LDSM.16.MT88.4 R12, [R38+0x2000] ;  /* 0x00200000260c783b */ /* 0x000ea20000004200 */
[----:B-1----:R-:W-:-:S04]  /*101c0*/  FFMA.FTZ R2, R177, R0, -R3 ;  /* 0x00000000b1027223 */ /* 0x002fc80000010803 */
[----:B------:R1:W2:Y:S02]  /*101d0*/  MUFU.EX2 R154, R2 ;  /* 0x00000002009a7308 */ /* 0x0002a40000000800 */
[C---:B---3--:R-:W-:Y:S08]  /*101e0*/  HMMA.16816.F32 R64, R8.reuse, R16, R64 ;  /* 0x000000100840723c */ /* 0x048ff00000001840 */
[----:B------:R-:W-:Y:S01]  /*101f0*/  HMMA.16816.F32 R76, R8, R18, R76 ;  /* 0x00000012084c723c */ /* 0x000fe2000000184c */
[----:B------:R-:W3:Y:S01]  /*10200*/  LDSM.16.MT88.4 R16, [R36+0x2000] ;  /* 0x002000002410783b */ /* 0x000ee20000004200 */
[----:B-1----:R-:W-:-:S04]  /*10210*/  FFMA.FTZ R2, R173, R0, -R5 ;  /* 0x00000000ad027223 */ /* 0x002fc80000010805 */
[----:B------:R1:W-:Y:S01]  /*10220*/  MUFU.EX2 R150, R2 ;  /* 0x0000000200967308 */ /* 0x0003e20000000800 */
[----:B------:R-:W-:Y:S01]  /*10230*/  F2FP.F16.F32.PACK_AB R8, R167, R166 ;  /* 0x000000a6a708723e */ /* 0x000fe200000000ff */
[----:B-1----:R-:W-:-:S06]  /*10240*/  FFMA.FTZ R2, R84, R0, -R5 ;  /* 0x0000000054027223 */ /* 0x002fcc0000010805 */
[----:B------:R1:W3:Y:S01]  /*10250*/  MUFU.EX2 R153, R2 ;  /* 0x0000000200997308 */ /* 0x0002e20000000800 */
[----:B------:R-:W-:Y:S02]  /*10260*/  F2FP.F16.F32.PACK_AB R10, R164, R165 ;  /* 0x000000a5a40a723e */ /* 0x000fe400000000ff */
[----:B------:R-:W-:Y:S02]  /*10270*/  F2FP.F16.F32.PACK_AB R9, R162, R163 ;  /* 0x000000a3a209723e */ /* 0x000fe400000000ff */
[----:B------:R-:W-:Y:S01]  /*10280*/  F2FP.F16.F32.PACK_AB R11, R161, R63 ;  /* 0x0000003fa10b723e */ /* 0x000fe200000000ff */
        /* <DEDUP_REMOVED lines=10> */
[----:B-1----:R-:W-:-:S05]  /*10330*/  FFMA.FTZ R2, R190, R0, -R3 ;  /* 0x00000000be027223 */ /* 0x002fca0000010803 */
[----:B------:R1:W4:Y:S02]  /*10340*/  MUFU.EX2 R149, R2 ;  /* 0x0000000200957308 */ /* 0x0003240000000800 */
[----:B------:R-:W-:Y:S01]  /*10350*/  HMMA.16816.F32 R32, R8, R26, R32 ;  /* 0x0000001a0820723c */ /* 0x000fe20000001820 */
[----:B------:R-:W4:Y:S01]  /*10360*/  LDSM.16.MT88.4 R24, [R37+0xc800] ;  /* 0x00c800002518783b */ /* 0x000f220000004200 */
[----:B-1----:R-:W-:-:S04]  /*10370*/  FFMA.FTZ R2, R125, R0, -R3 ;  /* 0x000000007d027223 */ /* 0x002fc80000010803 */
[----:B------:R1:W-:Y:S02]  /*10380*/  MUFU.EX2 R147, R2 ;  /* 0x0000000200937308 */ /* 0x0003e40000000800 */
[C---:B--2---:R-:W-:Y:S08]  /*10390*/  HMMA.16816.F32 R48, R8.reuse, R12, R48 ;  /* 0x0000000c0830723c */ /* 0x044ff00000001830 */
        /* <DEDUP_REMOVED lines=8> */
[----:B------:R1:W-:Y:S02]  /*10420*/  MUFU.EX2 R143, R2 ;  /* 0x00000002008f7308 */ /* 0x0003e40000000800 */
[----:B-1----:R-:W-:-:S06]  /*10430*/  FFMA.FTZ R2, R104, R0, -R5 ;  /* 0x0000000068027223 */ /* 0x002fcc0000010805 */
[----:B------:R1:W3:Y:S01]  /*10440*/  MUFU.EX2 R145, R2 ;  /* 0x0000000200917308 */ /* 0x0002e20000000800 */
[----:B------:R-:W-:Y:S02]  /*10450*/  F2FP.F16.F32.PACK_AB R8, R160, R157 ;  /* 0x0000009da008723e */ /* 0x000fe400000000ff */
[----:B------:R-:W-:Y:S02]  /*10460*/  F2FP.F16.F32.PACK_AB R10, R158, R159 ;  /* 0x0000009f9e0a723e */ /* 0x000fe400000000ff */
[----:B------:R-:W-:Y:S01]  /*10470*/  F2FP.F16.F32.PACK_AB R9, R156, R155 ;  /* 0x0000009b9c09723e */ /* 0x000fe200000000ff */
[----:B-1----:R-:W-:-:S04]  /*10480*/  FFMA.FTZ R2, R120, R0, -R5 ;  /* 0x0000000078027223 */ /* 0x002fc80000010805 */
[----:B------:R1:W-:Y:S01]  /*10490*/  MUFU.EX2 R144, R2 ;  /* 0x0000000200907308 */ /* 0x0003e20000000800 */
[----:B------:R-:W-:Y:S01]  /*104a0*/  F2FP.F16.F32.PACK_AB R11, R154, R62 ;  /* 0x0000003e9a0b723e */ /* 0x000fe200000000ff */
[----:B-1----:R-:W-:-:S06]  /*104b0*/  FFMA.FTZ R2, R105, R0, -R5 ;  /* 0x0000000069027223 */ /* 0x002fcc0000010805 */
[----:B------:R1:W3:Y:S01]  /*104c0*/  MUFU.EX2 R142, R2 ;  /* 0x00000002008e7308 */ /* 0x0002e20000000800 */
[----:B-----5:R-:W-:Y:S01]  /*104d0*/  HMMA.16816.F32 R52, R8, R28, R52 ;  /* 0x0000001c0834723c */ /* 0x020fe20000001834 */
[----:B-1----:R-:W-:-:S06]  /*104e0*/  FFMA.FTZ R2, R199, R0, -R3 ;  /* 0x00000000c7027223 */ /* 0x002fcc0000010803 */
[----:B------:R1:W-:Y:S01]  /*104f0*/  MUFU.EX2 R39, R2 ;  /* 0x0000000200277308 */ /* 0x0003e20000000800 */
[----:B------:R-:W-:Y:S01]  /*10500*/  HMMA.16816.F32 R68, R8, R30, R68 ;  /* 0x0000001e0844723c */ /* 0x000fe20000001844 */
[----:B------:R-:W5:Y:S01]  /*10510*/  LDSM.16.MT88.4 R28, [R168+0xd000] ;  /* 0x00d00000a81c783b */ /* 0x000f620000004200 */
[----:B-1----:R-:W-:-:S05]  /*10520*/  FFMA.FTZ R2, R200, R0, -R3 ;  /* 0x00000000c8027223 */ /* 0x002fca0000010803 */
[----:B------:R1:W5:Y:S01]  /*10530*/  MUFU.EX2 R141, R2 ;  /* 0x00000002008d7308 */ /* 0x0003620000000800 */
[C---:B----4-:R-:W-:Y:S08]  /*10540*/  HMMA.16816.F32 R40, R8.reuse, R24, R40 ;  /* 0x000000180828723c */ /* 0x050ff00000001828 */
        /* <DEDUP_REMOVED lines=27> */
[----:B------:R-:W-:Y:S01]  /*10700*/  HMMA.16816.F32 R68, R8, R30, R68 ;  /* 0x0000001e0844723c */ /* 0x000fe20000001844 */
[----:B------:R-:W5:Y:S01]  /*10710*/  LDSM.16.MT88.4 R28, [R168+0xd800] ;  /* 0x00d80000a81c783b */ /* 0x000f620000004200 */
[----:B-1----:R-:W-:-:S04]  /*10720*/  FFMA.FTZ R2, R207, R0, -R3 ;  /* 0x00000000cf027223 */ /* 0x002fc80000010803 */
[----:B------:R1:W5:Y:S02]  /*10730*/  MUFU.EX2 R131, R2 ;  /* 0x0000000200837308 */ /* 0x0003640000000800 */
        /* <DEDUP_REMOVED lines=32> */
[----:B----4-:R-:W-:Y:S01]  /*10940*/  HMMA.16816.F32 R44, R8, R24, R40 ;  /* 0x00000018082c723c */ /* 0x010fe20000001828 */
[----:B-1----:R-:W-:-:S05]  /*10950*/  FFMA.FTZ R2, R102, R0, -R3 ;  /* 0x0000000066027223 */ /* 0x002fca0000010803 */
[----:B------:R1:W-:Y:S02]  /*10960*/  MUFU.EX2 R119, R2 ;  /* 0x0000000200777308 */ /* 0x0003e40000000800 */
[C---:B------:R-:W-:Y:S01]  /*10970*/  HMMA.16816.F32 R32, R8.reuse, R26, R32 ;  /* 0x0000001a0820723c */ /* 0x040fe20000001820 */
[----:B------:R-:W4:Y:S07]  /*10980*/  LDSM.16.MT88.4 R24, [R37+0xe000] ;  /* 0x00e000002518783b */ /* 0x000f2e0000004200 */
[----:B--2---:R-:W-:Y:S01]  /*10990*/  HMMA.16816.F32 R40, R8, R12, R48 ;  /* 0x0000000c0828723c */ /* 0x004fe20000001830 */
[----:B-1----:R-:W-:-:S07]  /*109a0*/  FFMA.FTZ R2, R103, R0, -R3 ;  /* 0x0000000067027223 */ /* 0x002fce0000010803 */
[C---:B------:R-:W-:Y:S01]  /*109b0*/  HMMA.16816.F32 R20, R8.reuse, R14, R20 ;  /* 0x0000000e0814723c */ /* 0x040fe20000001814 */
[----:B------:R-:W1:Y:S01]  /*109c0*/  LDSM.16.MT88.4 R12, [R38+0x4000] ;  /* 0x00400000260c783b */ /* 0x000e620000004200 */
[----:B------:R2:W1:Y:S06]  /*109d0*/  MUFU.EX2 R118, R2 ;  /* 0x0000000200767308 */ /* 0x00046c0000000800 */
[----:B---3--:R-:W-:Y:S01]  /*109e0*/  HMMA.16816.F32 R64, R8, R16, R64 ;  /* 0x000000100840723c */ /* 0x008fe20000001840 */
[----:B--2---:R-:W-:-:S04]  /*109f0*/  FFMA.FTZ R2, R97, R0, -R5 ;  /* 0x0000000061027223 */ /* 0x004fc80000010805 */
[----:B------:R2:W-:Y:S03]  /*10a00*/  MUFU.EX2 R113, R2 ;  /* 0x0000000200717308 */ /* 0x0005e60000000800 */
[----:B------:R-:W-:Y:S01]  /*10a10*/  HMMA.16816.F32 R76, R8, R18, R76 ;  /* 0x00000012084c723c */ /* 0x000fe2000000184c */
[----:B------:R-:W3:Y:S01]  /*10a20*/  LDSM.16.MT88.4 R16, [R36+0x4000] ;  /* 0x004000002410783b */ /* 0x000ee20000004200 */
[----:B------:R-:W-:Y:S02]  /*10a30*/  IMAD.MOV.U32 R177, RZ, RZ, R115 ;  /* 0x000000ffffb17224 */ /* 0x000fe400078e0073 */
[----:B--2---:R-:W-:-:S04]  /*10a40*/  FFMA.FTZ R2, R96, R0, -R5 ;  /* 0x0000000060027223 */ /* 0x004fc80000010805 */
[----:B------:R2:W3:Y:S01]  /*10a50*/  MUFU.EX2 R117, R2 ;  /* 0x0000000200757308 */ /* 0x0004e20000000800 */
[----:B------:R-:W-:Y:S01]  /*10a60*/  F2FP.F16.F32.PACK_AB R8, R137, R132 ;  /* 0x000000848908723e */ /* 0x000fe200000000ff */
[----:B--2---:R-:W-:-:S06]  /*10a70*/  FFMA.FTZ R2, R98, R0, -R5 ;  /* 0x0000000062027223 */ /* 0x004fcc0000010805 */
[----:B------:R2:W-:Y:S01]  /*10a80*/  MUFU.EX2 R114, R2 ;  /* 0x0000000200727308 */ /* 0x0005e20000000800 */
        /* <DEDUP_REMOVED lines=8> */
[----:B------:R-:W-:Y:S01]  /*10b10*/  HMMA.16816.F32 R68, R8, R30, R68 ;  /* 0x0000001e0844723c */ /* 0x000fe20000001844 */
[----:B------:R-:W5:Y:S01]  /*10b20*/  LDSM.16.MT88.4 R28, [R168+0xe800] ;  /* 0x00e80000a81c783b */ /* 0x000f620000004200 */
[----:B--2---:R-:W-:-:S04]  /*10b30*/  FFMA.FTZ R2, R218, R0, -R3 ;  /* 0x00000000da027223 */ /* 0x004fc80000010803 */
[----:B------:R2:W5:Y:S02]  /*10b40*/  MUFU.EX2 R110, R2 ;  /* 0x00000002006e7308 */ /* 0x0005640000000800 */
[----:B----4-:R-:W-:Y:S01]  /*10b50*/  HMMA.16816.F32 R48, R8, R24, R44 ;  /* 0x000000180830723c */ /* 0x010fe2000000182c */
[----:B--2---:R-:W-:-:S05]  /*10b60*/  FFMA.FTZ R2, R217, R0, -R3 ;  /* 0x00000000d9027223 */ /* 0x004fca0000010803 */
[----:B------:R2:W-:Y:S02]  /*10b70*/  MUFU.EX2 R111, R2 ;  /* 0x00000002006f7308 */ /* 0x0005e40000000800 */
[C---:B------:R-:W-:Y:S01]  /*10b80*/  HMMA.16816.F32 R44, R8.reuse, R26, R32 ;  /* 0x0000001a082c723c */ /* 0x040fe20000001820 */
[----:B------:R-:W4:Y:S07]  /*10b90*/  LDSM.16.MT88.4 R32, [R37+0xe800] ;  /* 0x00e800002520783b */ /* 0x000f2e0000004200 */
[----:B-1----:R-:W-:Y:S01]  /*10ba0*/  HMMA.16816.F32 R40, R8, R12, R40 ;  /* 0x0000000c0828723c */ /* 0x002fe20000001828 */
[----:B--2---:R-:W-:-:S04]  /*10bb0*/  FFMA.FTZ R2, R219, R0, -R3 ;  /* 0x00000000db027223 */ /* 0x004fc80000010803 */
[----:B------:R1:W2:Y:S03]  /*10bc0*/  MUFU.EX2 R109, R2 ;  /* 0x00000002006d7308 */ /* 0x0002a60000000800 */
[----:B------:R-:W-:Y:S01]  /*10bd0*/  HMMA.16816.F32 R20, R8, R14, R20 ;  /* 0x0000000e0814723c */ /* 0x000fe20000001814 */
[----:B------:R-:W2:Y:S01]  /*10be0*/  LDSM.16.MT88.4 R12, [R38+0x4800] ;  /* 0x00480000260c783b */ /* 0x000ea20000004200 */
[----:B-1----:R-:W-:-:S04]  /*10bf0*/  FFMA.FTZ R2, R230, R0, -R5 ;  /* 0x00000000e6027223 */ /* 0x002fc80000010805 */
[----:B------:R1:W-:Y:S02]  /*10c00*/  MUFU.EX2 R105, R2 ;  /* 0x0000000200697308 */ /* 0x0003e40000000800 */
[C---:B---3--:R-:W-:Y:S08]  /*10c10*/  HMMA.16816.F32 R64, R8.reuse, R16, R64 ;  /* 0x000000100840723c */ /* 0x048ff00000001840 */
[----:B------:R-:W-:Y:S01]  /*10c20*/  HMMA.16816.F32 R76, R8, R18, R76 ;  /* 0x00000012084c723c */ /* 0x000fe2000000184c */
[----:B------:R-:W3:Y:S01]  /*10c30*/  LDSM.16.MT88.4 R16, [R36+0x4800] ;  /* 0x004800002410783b */ /* 0x000ee20000004200 */
[----:B-1----:R-:W-:-:S04]  /*10c40*/  FFMA.FTZ R2, R91, R0, -R5 ;  /* 0x000000005b027223 */ /* 0x002fc80000010805 */
[----:B------:R1:W3:Y:S01]  /*10c50*/  MUFU.EX2 R106, R2 ;  /* 0x00000002006a7308 */ /* 0x0002e20000000800 */
[----:B------:R-:W-:Y:S01]  /*10c60*/  F2FP.F16.F32.PACK_AB R8, R125, R122 ;  /* 0x0000007a7d08723e */ /* 0x000fe200000000ff */
[----:B-1----:R-:W-:-:S06]  /*10c70*/  FFMA.FTZ R2, R231, R0, -R5 ;  /* 0x00000000e7027223 */ /* 0x002fcc0000010805 */
[----:B------:R1:W-:Y:S01]  /*10c80*/  MUFU.EX2 R108, R2 ;  /* 0x00000002006c7308 */ /* 0x0003e20000000800 */
[----:B------:R-:W-:Y:S02]  /*10c90*/  F2FP.F16.F32.PACK_AB R10, R123, R124 ;  /* 0x0000007c7b0a723e */ /* 0x000fe400000000ff */
        /* <DEDUP_REMOVED lines=12> */
[----:B------:R-:W4:Y:S01]  /*10d60*/  LDSM.16.MT88.4 R44, [R37+0xf000] ;  /* 0x00f00000252c783b */ /* 0x000f220000004200 */
[----:B-1----:R-:W-:-:S04]  /*10d70*/  FFMA.FTZ R2, R238, R0, -R3 ;  /* 0x00000000ee027223 */ /* 0x002fc80000010803 */
[----:B------:R1:W-:Y:S02]  /*10d80*/  MUFU.EX2 R102, R2 ;  /* 0x0000000200667308 */ /* 0x0003e40000000800 */
[----:B------:R-:W-:Y:S01]  /*10d90*/  HMMA.16816.F32 R56, R8, R32, R48 ;  /* 0x000000200838723c */ /* 0x000fe20000001830 */
[----:B------:R-:W4:Y:S01]  /*10da0*/  LDSM.16.MT88.4 R48, [R36+0x5000] ;  /* 0x005000002430783b */ /* 0x000f220000004200 */
[----:B-1----:R-:W-:-:S04]  /*10db0*/  FFMA.FTZ R2, R237, R0, -R3 ;  /* 0x00000000ed027223 */ /* 0x002fc80000010803 */
[----:B------:R1:W4:Y:S02]  /*10dc0*/  MUFU.EX2 R101, R2 ;  /* 0x0000000200657308 */ /* 0x0003240000000800 */
[C---:B--2---:R-:W-:Y:S08]  /*10dd0*/  HMMA.16816.F32 R72, R8.reuse, R12, R40 ;  /* 0x0000000c0848723c */ /* 0x044ff00000001828 */
        /* <DEDUP_REMOVED lines=8> */
[----:B------:R1:W3:Y:S02]  /*10e60*/  MUFU.EX2 R100, R2 ;  /* 0x0000000200647308 */ /* 0x0002e40000000800 */
[----:B-1----:R-:W-:-:S06]  /*10e70*/  FFMA.FTZ R2, R241, R0, -R5 ;  /* 0x00000000f1027223 */ /* 0x002fcc0000010805 */
[----:B------:R1:W-:Y:S01]  /*10e80*/  MUFU.EX2 R99, R2 ;  /* 0x0000000200637308 */ /* 0x0003e20000000800 */
[----:B------:R-:W-:Y:S02]  /*10e90*/  F2FP.F16.F32.PACK_AB R8, R117, R113 ;  /* 0x000000717508723e */ /* 0x000fe400000000ff */
[----:B------:R-:W-:Y:S02]  /*10ea0*/  F2FP.F16.F32.PACK_AB R10, R115, R114 ;  /* 0x00000072730a723e */ /* 0x000fe400000000ff */
[----:B------:R-:W-:Y:S01]  /*10eb0*/  F2FP.F16.F32.PACK_AB R9, R110, R112 ;  /* 0x000000706e09723e */ /* 0x000fe200000000ff */
[----:B-1----:R-:W-:-:S04]  /*10ec0*/  FFMA.FTZ R2, R95, R0, -R5 ;  /* 0x000000005f027223 */ /* 0x002fc80000010805 */
[----:B------:R1:W3:Y:S01]  /*10ed0*/  MUFU.EX2 R98, R2 ;  /* 0x0000000200627308 */ /* 0x0002e20000000800 */
[----:B------:R-:W-:Y:S01]  /*10ee0*/  F2FP.F16.F32.PACK_AB R11, R109, R111 ;  /* 0x0000006f6d0b723e */ /* 0x000fe200000000ff */
[----:B-1----:R-:W-:-:S06]  /*10ef0*/  FFMA.FTZ R2, R242, R0, -R3 ;  /* 0x00000000f2027223 */ /* 0x002fcc0000010803 */
[----:B------:R1:W-:Y:S01]  /*10f00*/  MUFU.EX2 R95, R2 ;  /* 0x00000002005f7308 */ /* 0x0003e20000000800 */
[----:B-----5:R-:W-:Y:S01]  /*10f10*/  HMMA.16816.F32 R20, R8, R28, R24 ;  /* 0x0000001c0814723c */ /* 0x020fe20000001818 */
[----:B------:R-:W-:Y:S01]  /*10f20*/  FFMA.FTZ R6, R6, R7, R88 ;  /* 0x0000000706067223 */ /* 0x000fe20000010058 */
[----:B------:R-:W5:Y:S01]  /*10f30*/  LDSM.16.MT88.4 R24, [R37+0xf800] ;  /* 0x00f800002518783b */ /* 0x000f620000004200 */
[----:B-1----:R-:W-:-:S04]  /*10f40*/  FFMA.FTZ R2, R245, R0, -R3 ;  /* 0x00000000f5027223 */ /* 0x002fc80000010803 */
[----:B------:R1:W5:Y:S01]  /*10f50*/  MUFU.EX2 R96, R2 ;  /* 0x0000000200607308 */ /* 0x0003620000000800 */
[----:B------:R-:W-:Y:S01]  /*10f60*/  HMMA.16816.F32 R32, R8, R30, R68 ;  /* 0x0000001e0820723c */ /* 0x000fe20000001844 */
[----:B-1----:R-:W-:-:S06]  /*10f70*/  FFMA.FTZ R2, R244, R0, -R3 ;  /* 0x00000000f4027223 */ /* 0x002fcc0000010803 */
[----:B------:R1:W-:Y:S01]  /*10f80*/  MUFU.EX2 R94, R2 ;  /* 0x00000002005e7308 */ /* 0x0003e20000000800 */
[----:B----4-:R-:W-:Y:S01]  /*10f90*/  HMMA.16816.F32 R28, R8, R44, R56 ;  /* 0x0000002c081c723c */ /* 0x010fe20000001838 */
[----:B-1----:R-:W-:-:S06]  /*10fa0*/  FFMA.FTZ R2, R243, R0, -R3 ;  /* 0x00000000f3027223 */ /* 0x002fcc0000010803 */
[----:B------:R1:W4:Y:S01]  /*10fb0*/  MUFU.EX2 R93, R2 ;  /* 0x00000002005d7308 */ /* 0x0003220000000800 */
[C---:B------:R-:W-:Y:S08]  /*10fc0*/  HMMA.16816.F32 R56, R8.reuse, R48, R64 ;  /* 0x000000300838723c */ /* 0x040ff00000001840 */
[----:B------:R-:W-:Y:S01]  /*10fd0*/  HMMA.16816.F32 R44, R8, R46, R52 ;  /* 0x0000002e082c723c */ /* 0x000fe20000001834 */
[----:B-1----:R-:W-:-:S07]  /*10fe0*/  FFMA.FTZ R2, R177, R61, R90 ;  /* 0x0000003db1027223 */ /* 0x002fce000001005a */
[----:B------:R-:W-:Y:S01]  /*10ff0*/  HMMA.16816.F32 R64, R8, R50, R76 ;  /* 0x000000320840723c */ /* 0x000fe2000000184c */
[----:B------:R-:W1:Y:S01]  /*11000*/  LDSM.16.MT88.4 R48, [R36+0x5800] ;  /* 0x005800002430783b */ /* 0x000e620000004200 */
[----:B------:R-:W-:Y:S01]  /*11010*/  FADD.FTZ R7, R89, R2 ;  /* 0x0000000259077221 */ /* 0x000fe20000010000 */
[----:B------:R-:W-:-:S05]  /*11020*/  FFMA.FTZ R2, R209, R0, -R5 ;  /* 0x00000000d1027223 */ /* 0x000fca0000010805 */
[C---:B--2---:R-:W-:Y:S01]  /*11030*/  HMMA.16816.F32 R68, R8.reuse, R12, R72 ;  /* 0x0000000c0844723c */ /* 0x044fe20000001848 */
[----:B------:R2:W-:Y:S07]  /*11040*/  MUFU.EX2 R92, R2 ;  /* 0x00000002005c7308 */ /* 0x0005ee0000000800 */
[----:B------:R-:W-:Y:S01]  /*11050*/  HMMA.16816.F32 R52, R8, R14, R40 ;  /* 0x0000000e0834723c */ /* 0x000fe20000001828 */
[----:B------:R-:W-:Y:S01]  /*11060*/  F2FP.F16.F32.PACK_AB R8, R106, R105 ;  /* 0x000000696a08723e */ /* 0x000fe200000000ff */
[----:B------:R-:W4:Y:S01]  /*11070*/  LDSM.16.MT88.4 R12, [R38+0x5800] ;  /* 0x00580000260c783b */ /* 0x000f220000004200 */
[----:B------:R-:W-:-:S02]  /*11080*/  F2FP.F16.F32.PACK_AB R10, R107, R108 ;  /* 0x0000006c6b0a723e */ /* 0x000fc400000000ff */
[----:B------:R-:W-:Y:S02]  /*11090*/  F2FP.F16.F32.PACK_AB R9, R104, R103 ;  /* 0x000000676809723e */ /* 0x000fe400000000ff */
[----:B------:R-:W-:Y:S01]  /*110a0*/  F2FP.F16.F32.PACK_AB R11, R101, R102 ;  /* 0x00000066650b723e */ /* 0x000fe200000000ff */
[----:B--2---:R-:W-:-:S06]  /*110b0*/  FFMA.FTZ R2, R247, R0, -R5 ;  /* 0x00000000f7027223 */ /* 0x004fcc0000010805 */
[----:B---3--:R-:W-:Y:S01]  /*110c0*/  HMMA.16816.F32 R72, R8, R16, R20 ;  /* 0x000000100848723c */ /* 0x008fe20000001814 */
[----:B------:R2:W-:Y:S01]  /*110d0*/  MUFU.EX2 R90, R2 ;  /* 0x00000002005a7308 */ /* 0x0005e20000000800 */
[----:B------:R-:W-:-:S06]  /*110e0*/  IMAD.MOV.U32 R192, RZ, RZ, R4 ;  /* 0x000000ffffc07224 */ /* 0x000fcc00078e0004 */
[----:B------:R-:W-:Y:S01]  /*110f0*/  HMMA.16816.F32 R32, R8, R18, R32 ;  /* 0x000000120820723c */ /* 0x000fe20000001820 */
[----:B------:R-:W3:Y:S01]  /*11100*/  LDSM.16.MT88.4 R16, [R168+0x10000] ;  /* 0x01000000a810783b */ /* 0x000ee20000004200 */
[----:B------:R-:W-:-:S03]  /*11110*/  FFMA.FTZ R4, R246, R0, -R5 ;  /* 0x00000000f6047223 */ /* 0x000fc60000010805 */
[----:B------:R-:W3:Y:S01]  /*11120*/  LDSM.16.MT88.4 R20, [R37+0x10000] ;  /* 0x010000002514783b */ /* 0x000ee20000004200 */
[----:B--2---:R-:W-:-:S04]  /*11130*/  FFMA.FTZ R2, R216, R0, -R5 ;  /* 0x00000000d8027223 */ /* 0x004fc80000010805 */
[----:B------:R2:W-:Y:S08]  /*11140*/  MUFU.EX2 R89, R2 ;  /* 0x0000000200597308 */ /* 0x0005f00000000800 */
[----:B------:R5:W3:Y:S01]  /*11150*/  MUFU.EX2 R91, R4 ;  /* 0x00000004005b7308 */ /* 0x000ae20000000800 */
[----:B--2---:R-:W-:-:S04]  /*11160*/  FADD.FTZ R2, R201, R6 ;  /* 0x00000006c9027221 */ /* 0x004fc80000010000 */
[----:B------:R-:W-:Y:S01]  /*11170*/  FADD.FTZ R2, R203, R2 ;  /* 0x00000002cb027221 */ /* 0x000fe20000010000 */
[----:B-----5:R-:W-:-:S03]  /*11180*/  FADD.FTZ R4, R205, R7 ;  /* 0x00000007cd047221 */ /* 0x020fc60000010000 */
        /* <DEDUP_REMOVED lines=10> */
[----:B------:R-:W-:Y:S02]  /*11230*/  FADD.FTZ R4, R195, R4 ;  /* 0x00000004c3047221 */ /* 0x000fe40000010000 */
[----:B------:R-:W-:-:S05]  /*11240*/  FADD.FTZ R2, R183, R2 ;  /* 0x00000002b7027221 */ /* 0x000fca0000010000 */
[----:B------:R-:W-:Y:S01]  /*11250*/  HMMA.16816.F32 R24, R8, R26, R44 ;  /* 0x0000001a0818723c */ /* 0x000fe2000000182c */
[----:B------:R-:W-:Y:S01]  /*11260*/  FADD.FTZ R4, R185, R4 ;  /* 0x00000004b9047221 */ /* 0x000fe20000010000 */
[----:B------:R-:W-:-:S06]  /*11270*/  FADD.FTZ R2, R182, R2 ;  /* 0x00000002b6027221 */ /* 0x000fcc0000010000 */
[----:B-1----:R-:W-:Y:S01]  /*11280*/  HMMA.16816.F32 R40, R8, R48, R56 ;  /* 0x000000300828723c */ /* 0x002fe20000001838 */
[----:B------:R-:W-:-:S07]  /*11290*/  FADD.FTZ R4, R187, R4 ;  /* 0x00000004bb047221 */ /* 0x000fce0000010000 */
[C---:B------:R-:W-:Y:S08]  /*112a0*/  HMMA.16816.F32 R48, R8.reuse, R50, R64 ;  /* 0x000000320830723c */ /* 0x040ff00000001840 */
[C---:B----4-:R-:W-:Y:S08]  /*112b0*/  HMMA.16816.F32 R44, R8.reuse, R12, R68 ;  /* 0x0000000c082c723c */ /* 0x050ff00000001844 */
[----:B------:R-:W-:Y:S01]  /*112c0*/  HMMA.16816.F32 R52, R8, R14, R52 ;  /* 0x0000000e0834723c */ /* 0x000fe20000001834 */
[----:B------:R-:W-:Y:S01]  /*112d0*/  F2FP.F16.F32.PACK_AB R8, R100, R97 ;  /* 0x000000616408723e */ /* 0x000fe200000000ff */
[----:B------:R-:W-:Y:S01]  /*112e0*/  FADD.FTZ R2, R181, R2 ;  /* 0x00000002b5027221 */ /* 0x000fe20000010000 */
[----:B------:R-:W-:Y:S01]  /*112f0*/  F2FP.F16.F32.PACK_AB R10, R98, R99 ;  /* 0x00000063620a723e */ /* 0x000fe200000000ff */
[----:B------:R-:W-:Y:S01]  /*11300*/  FADD.FTZ R4, R186, R4 ;  /* 0x00000004ba047221 */ /* 0x000fe20000010000 */
[----:B------:R-:W-:Y:S01]  /*11310*/  F2FP.F16.F32.PACK_AB R9, R96, R95 ;  /* 0x0000005f6009723e */ /* 0x000fe200000000ff */
[----:B------:R-:W-:Y:S01]  /*11320*/  IMAD.MOV.U32 R84, RZ, RZ, R80 ;  /* 0x000000ffff547224 */ /* 0x000fe200078e0050 */
[----:B------:R-:W-:Y:S01]  /*11330*/  F2FP.F16.F32.PACK_AB R11, R93, R94 ;  /* 0x0000005e5d0b723e */ /* 0x000fe200000000ff */
[----:B------:R-:W-:Y:S01]  /*11340*/  LDSM.16.MT88.4 R12, [R36+0x6000] ;  /* 0x00600000240c783b */ /* 0x000fe20000004200 */
[----:B------:R-:W-:-:S05]  /*11350*/  FADD.FTZ R7, R179, R2 ;  /* 0x00000002b3077221 */ /* 0x000fca0000010000 */
[----:B---3--:R-:W-:Y:S01]  /*11360*/  HMMA.16816.F32 R72, R8, R16, R72 ;  /* 0x000000100848723c */ /* 0x008fe20000001848 */
[----:B------:R-:W-:Y:S01]  /*11370*/  FADD.FTZ R4, R184, R4 ;  /* 0x00000004b8047221 */ /* 0x000fe20000010000 */
[----:B------:R-:W-:-:S06]  /*11380*/  FFMA.FTZ R2, R192, R0, -R5 ;  /* 0x00000000c0027223 */ /* 0x000fcc0000010805 */
[C---:B------:R-:W-:Y:S01]  /*11390*/  HMMA.16816.F32 R68, R8.reuse, R18, R32 ;  /* 0x000000120844723c */ /* 0x040fe20000001820 */
[----:B------:R-:W1:Y:S01]  /*113a0*/  LDSM.16.MT88.4 R16, [R38+0x6000] ;  /* 0x006000002610783b */ /* 0x000e620000004200 */
[----:B------:R-:W-:Y:S01]  /*113b0*/  FFMA.FTZ R6, R249, R0, -R3 ;  /* 0x00000000f9067223 */ /* 0x000fe20000010803 */
[----:B------:R-:W-:Y:S02]  /*113c0*/  IMAD.MOV.U32 R192, RZ, RZ, R84 ;  /* 0x000000ffffc07224 */ /* 0x000fe400078e0054 */
[----:B------:R-:W-:Y:S01]  /*113d0*/  FADD.FTZ R4, R178, R4 ;  /* 0x00000004b2047221 */ /* 0x000fe20000010000 */
[----:B------:R2:W-:Y:S02]  /*113e0*/  MUFU.EX2 R84, R2 ;  /* 0x0000000200547308 */ /* 0x0005e40000000800 */
[----:B------:R-:W-:Y:S01]  /*113f0*/  HMMA.16816.F32 R32, R8, R22, R24 ;  /* 0x000000160820723c */ /* 0x000fe20000001818 */
[----:B------:R-:W3:Y:S01]  /*11400*/  LDSM.16.MT88.4 R24, [R168+0x10800] ;  /* 0x01080000a818783b */ /* 0x000ee20000004200 */
[----:B------:R-:W-:-:S04]  /*11410*/  FADD.FTZ R4, R180, R4 ;  /* 0x00000004b4047221 */ /* 0x000fc80000010000 */
[----:B------:R4:W-:Y:S01]  /*11420*/  MUFU.EX2 R88, R6 ;  /* 0x0000000600587308 */ /* 0x0009e20000000800 */
[----:B------:R-:W-:Y:S02]  /*11430*/  IMAD.MOV.U32 R173, RZ, RZ, R176 ;  /* 0x000000ffffad7224 */ /* 0x000fe400078e00b0 */
[----:B------:R-:W-:Y:S01]  /*11440*/  FADD.FTZ R4, R175, R4 ;  /* 0x00000004af047221 */ /* 0x000fe20000010000 */
[----:B------:R-:W-:Y:S02]  /*11450*/  IMAD.MOV.U32 R176, RZ, RZ, R87 ;  /* 0x000000ffffb07224 */ /* 0x000fe400078e0057 */
[----:B--2---:R-:W-:-:S04]  /*11460*/  FADD.FTZ R2, R172, R7 ;  /* 0x00000007ac027221 */ /* 0x004fc80000010000 */
[----:B------:R-:W-:Y:S01]  /*11470*/  FADD.FTZ R2, R171, R2 ;  /* 0x00000002ab027221 */ /* 0x000fe20000010000 */
[----:B----4-:R-:W-:-:S03]  /*11480*/  FFMA.FTZ R6, R250, R0, -R3 ;  /* 0x00000000fa067223 */ /* 0x010fc60000010803 */
[----:B------:R-:W-:Y:S01]  /*11490*/  FADD.FTZ R2, R170, R2 ;  /* 0x00000002aa027221 */ /* 0x000fe20000010000 */
[----:B------:R2:W4:Y:S01]  /*114a0*/  MUFU.EX2 R87, R6 ;  /* 0x0000000600577308 */ /* 0x0005220000000800 */
[----:B------:R-:W-:Y:S02]  /*114b0*/  FADD.FTZ R4, R174, R4 ;  /* 0x00000004ae047221 */ /* 0x000fe40000010000 */
[----:B------:R-:W-:Y:S01]  /*114c0*/  FADD.FTZ R2, R169, R2 ;  /* 0x00000002a9027221 */ /* 0x000fe20000010000 */
[----:B------:R-:W-:Y:S02]  /*114d0*/  IMAD.MOV.U32 R188, RZ, RZ, R85 ;  /* 0x000000ffffbc7224 */ /* 0x000fe400078e0055 */
[----:B------:R-:W-:Y:S01]  /*114e0*/  FADD.FTZ R4, R166, R4 ;  /* 0x00000004a6047221 */ /* 0x000fe20000010000 */
[----:B------:R-:W-:Y:S01]  /*114f0*/  FADD.FTZ R2, R163, R2 ;  /* 0x00000002a3027221 */ /* 0x000fe20000010000 */
[----:B--2---:R-:W-:-:S04]  /*11500*/  FFMA.FTZ R6, R251, R0, -R3 ;  /* 0x00000000fb067223 */ /* 0x004fc80000010803 */
[----:B------:R2:W-:Y:S01]  /*11510*/  MUFU.EX2 R86, R6 ;  /* 0x0000000600567308 */ /* 0x0005e20000000800 */
[----:B------:R-:W-:Y:S02]  /*11520*/  IMAD.MOV.U32 R177, RZ, RZ, R83 ;  /* 0x000000ffffb17224 */ /* 0x000fe400078e0053 */
[----:B------:R-:W-:Y:S01]  /*11530*/  FADD.FTZ R4, R167, R4 ;  /* 0x00000004a7047221 */ /* 0x000fe20000010000 */
[----:B------:R-:W-:Y:S02]  /*11540*/  IMAD.MOV.U32 R199, RZ, RZ, R81 ;  /* 0x000000ffffc77224 */ /* 0x000fe400078e0051 */
[----:B------:R-:W-:Y:S01]  /*11550*/  FADD.FTZ R2, R162, R2 ;  /* 0x00000002a2027221 */ /* 0x000fe20000010000 */
[----:B------:R-:W-:Y:S02]  /*11560*/  IMAD.MOV.U32 R190, RZ, RZ, R82 ;  /* 0x000000ffffbe7224 */ /* 0x000fe400078e0052 */
[----:B------:R-:W-:Y:S01]  /*11570*/  HMMA.16816.F32 R80, R8, R20, R28 ;  /* 0x000000140850723c */ /* 0x000fe2000000181c */
[----:B------:R-:W5:Y:S01]  /*11580*/  LDSM.16.MT88.4 R20, [R37+0x10800] ;  /* 0x010800002514783b */ /* 0x000f620000004200 */
[----:B--2---:R-:W-:-:S04]  /*11590*/  FFMA.FTZ R6, R252, R0, -R3 ;  /* 0x00000000fc067223 */ /* 0x004fc80000010803 */
[----:B------:R2:W3:Y:S01]  /*115a0*/  MUFU.EX2 R85, R6 ;  /* 0x0000000600557308 */ /* 0x0004e20000000800 */
        /* <DEDUP_REMOVED lines=12> */
[----:B--2---:R-:W-:Y:S01]  /*11670*/  FFMA.FTZ R6, R228, R0, -R5 ;  /* 0x00000000e4067223 */ /* 0x004fe20000010805 */
[----:B------:R-:W-:-:S06]  /*11680*/  FADD.FTZ R4, R159, R4 ;  /* 0x000000049f047221 */ /* 0x000fcc0000010000 */
[----:B------:R-:W-:Y:S01]  /*11690*/  HMMA.16816.F32 R64, R8, R14, R48 ;  /* 0x0000000e0840723c */ /* 0x000fe20000001830 */
[----:B------:R-:W-:Y:S01]  /*116a0*/  F2FP.F16.F32.PACK_AB R8, R92, R91 ;  /* 0x0000005b5c08723e */ /* 0x000fe200000000ff */
[----:B------:R-:W-:Y:S01]  /*116b0*/  FADD.FTZ R2, R62, R2 ;  /* 0x000000023e027221 */ /* 0x000fe20000010000 */
[----:B------:R-:W-:Y:S01]  /*116c0*/  F2FP.F16.F32.PACK_AB R10, R89, R90 ;  /* 0x0000005a590a723e */ /* 0x000fe200000000ff */
[----:B------:R-:W-:Y:S01]  /*116d0*/  FADD.FTZ R4, R158, R4 ;  /* 0x000000049e047221 */ /* 0x000fe20000010000 */
[----:B----4-:R-:W-:Y:S01]  /*116e0*/  F2FP.F16.F32.PACK_AB R9, R87, R88 ;  /* 0x000000585709723e */ /* 0x010fe200000000ff */
[----:B------:R-:W-:Y:S01]  /*116f0*/  LDSM.16.MT88.4 R160, [R168+0x11800] ;  /* 0x01180000a8a0783b */ /* 0x000fe20000004200 */
[----:B---3--:R-:W-:Y:S01]  /*11700*/  F2FP.F16.F32.PACK_AB R11, R85, R86 ;  /* 0x00000056550b723e */ /* 0x008fe200000000ff */
[----:B------:R-:W-:Y:S02]  /*11710*/  FADD.FTZ R2, R154, R2 ;  /* 0x000000029a027221 */ /* 0x000fe40000010000 */
[----:B------:R-:W2:Y:S04]  /*11720*/  LDSM.16.MT88.4 R12, [R38+0x6800] ;  /* 0x00680000260c783b */ /* 0x000ea80000004200 */
[----:B------:R-:W-:Y:S01]  /*11730*/  HMMA.16816.F32 R48, R8, R24, R72 ;  /* 0x000000180830723c */ /* 0x000fe20000001848 */
[----:B------:R3:W4:Y:S01]  /*11740*/  MUFU.EX2 R75, R6 ;  /* 0x00000006004b7308 */ /* 0x0007220000000800 */
[----:B------:R-:W-:Y:S01]  /*11750*/  FADD.FTZ R4, R150, R4 ;  /* 0x0000000496047221 */ /* 0x000fe20000010000 */
[----:B------:R-:W-:-:S03]  /*11760*/  FADD.FTZ R2, R148, R2 ;  /* 0x0000000294027221 */ /* 0x000fc60000010000 */
[----:B------:R-:W-:Y:S01]  /*11770*/  FADD.FTZ R4, R153, R4 ;  /* 0x0000000499047221 */ /* 0x000fe20000010000 */
[----:B------:R-:W-:Y:S01]  /*11780*/  FADD.FTZ R2, R149, R2 ;  /* 0x0000000295027221 */ /* 0x000fe20000010000 */
[----:B---3--:R-:W-:-:S04]  /*11790*/  FFMA.FTZ R6, R199, R0, -R5 ;  /* 0x00000000c7067223 */ /* 0x008fc80000010805 */
[----:B------:R3:W-:Y:S01]  /*117a0*/  MUFU.EX2 R74, R6 ;  /* 0x00000006004a7308 */ /* 0x0007e20000000800 */
[----:B------:R-:W-:Y:S01]  /*117b0*/  HMMA.16816.F32 R40, R8, R26, R68 ;  /* 0x0000001a0828723c */ /* 0x000fe20000001844 */
[----:B------:R-:W-:Y:S01]  /*117c0*/  FADD.FTZ R4, R152, R4 ;  /* 0x0000000498047221 */ /* 0x000fe20000010000 */
[----:B------:R-:W4:Y:S01]  /*117d0*/  LDSM.16.MT88.4 R24, [R168+0x11000] ;  /* 0x01100000a818783b */ /* 0x000f220000004200 */
[----:B------:R-:W-:Y:S02]  /*117e0*/  FADD.FTZ R2, R147, R2 ;  /* 0x0000000293027221 */ /* 0x000fe40000010000 */
[----:B------:R-:W-:Y:S01]  /*117f0*/  FADD.FTZ R4, R151, R4 ;  /* 0x0000000497047221 */ /* 0x000fe20000010000 */
[----:B------:R-:W-:Y:S01]  /*11800*/  LDSM.16.MT88.4 R152, [R37+0x11800] ;  /* 0x011800002598783b */ /* 0x000fe20000004200 */
[----:B---3--:R-:W-:-:S04]  /*11810*/  FFMA.FTZ R6, R212, R0, -R5 ;  /* 0x00000000d4067223 */ /* 0x008fc80000010805 */
[----:B------:R3:W4:Y:S01]  /*11820*/  MUFU.EX2 R73, R6 ;  /* 0x0000000600497308 */ /* 0x0007220000000800 */
[----:B------:R-:W-:Y:S01]  /*11830*/  FADD.FTZ R2, R146, R2 ;  /* 0x0000000292027221 */ /* 0x000fe20000010000 */
[----:B-----5:R-:W-:Y:S01]  /*11840*/  HMMA.16816.F32 R68, R8, R20, R80 ;  /* 0x000000140844723c */ /* 0x020fe20000001850 */
[----:B------:R-:W-:Y:S02]  /*11850*/  FADD.FTZ R4, R143, R4 ;  /* 0x000000048f047221 */ /* 0x000fe40000010000 */
[----:B------:R-:W-:Y:S01]  /*11860*/  FADD.FTZ R2, R39, R2 ;  /* 0x0000000227027221 */ /* 0x000fe20000010000 */
[----:B---3--:R-:W-:-:S04]  /*11870*/  FFMA.FTZ R6, R192, R0, -R3 ;  /* 0x00000000c0067223 */ /* 0x008fc80000010803 */
[----:B------:R3:W-:Y:S01]  /*11880*/  MUFU.EX2 R63, R6 ;  /* 0x00000006003f7308 */ /* 0x0007e20000000800 */
[----:B------:R-:W-:Y:S01]  /*11890*/  HMMA.16816.F32 R44, R8, R22, R32 ;  /* 0x00000016082c723c */ /* 0x000fe20000001820 */
[----:B------:R-:W5:Y:S01]  /*118a0*/  LDSM.16.MT88.4 R20, [R37+0x11000] ;  /* 0x011000002514783b */ /* 0x000f620000004200 */
[----:B------:R-:W-:Y:S01]  /*118b0*/  FADD.FTZ R4, R145, R4 ;  /* 0x0000000491047221 */ /* 0x000fe20000010000 */
[----:B------:R-:W-:Y:S01]  /*118c0*/  FADD.FTZ R2, R141, R2 ;  /* 0x000000028d027221 */ /* 0x000fe20000010000 */
[----:B---3--:R-:W-:-:S04]  /*118d0*/  FFMA.FTZ R6, R190, R0, -R3 ;  /* 0x00000000be067223 */ /* 0x008fc80000010803 */
[----:B------:R3:W4:Y:S01]  /*118e0*/  MUFU.EX2 R72, R6 ;  /* 0x0000000600487308 */ /* 0x0007220000000800 */
[C---:B-1----:R-:W-:Y:S01]  /*118f0*/  HMMA.16816.F32 R32, R8.reuse, R16, R76 ;  /* 0x000000100820723c */ /* 0x042fe2000000184c */
[----:B------:R-:W-:Y:S01]  /*11900*/  FADD.FTZ R4, R144, R4 ;  /* 0x0000000490047221 */ /* 0x000fe20000010000 */
[----:B------:R-:W-:Y:S01]  /*11910*/  FADD.FTZ R2, R140, R2 ;  /* 0x000000028c027221 */ /* 0x000fe20000010000 */
[----:B------:R-:W-:Y:S05]  /*11920*/  LDSM.16.MT88.4 R144, [R36+0x7800] ;  /* 0x007800002490783b */ /* 0x000fea0000004200 */
[----:B------:R-:W-:Y:S01]  /*11930*/  HMMA.16816.F32 R64, R8, R18, R64 ;  /* 0x000000120840723c */ /* 0x000fe20000001840 */
[----:B------:R-:W1:Y:S01]  /*11940*/  LDSM.16.MT88.4 R16, [R36+0x7000] ;  /* 0x007000002410783b */ /* 0x000e620000004200 */
[----:B---3--:R-:W-:-:S04]  /*11950*/  FFMA.FTZ R6, R188, R0, -R3 ;  /* 0x00000000bc067223 */ /* 0x008fc80000010803 */
[----:B------:R3:W-:Y:S01]  /*11960*/  MUFU.EX2 R62, R6 ;  /* 0x00000006003e7308 */ /* 0x0007e20000000800 */
[----:B------:R-:W-:Y:S01]  /*11970*/  FADD.FTZ R4, R142, R4 ;  /* 0x000000048e047221 */ /* 0x000fe20000010000 */
[----:B------:R-:W-:-:S03]  /*11980*/  FADD.FTZ R2, R139, R2 ;  /* 0x000000028b027221 */ /* 0x000fc60000010000 */
[----:B------:R-:W-:Y:S01]  /*11990*/  FADD.FTZ R4, R132, R4 ;  /* 0x0000000484047221 */ /* 0x000fe20000010000 */
[----:B---3--:R-:W-:-:S04]  /*119a0*/  FFMA.FTZ R6, R173, R0, -R3 ;  /* 0x00000000ad067223 */ /* 0x008fc80000010803 */
[----:B------:R3:W5:Y:S01]  /*119b0*/  MUFU.EX2 R61, R6 ;  /* 0x00000006003d7308 */ /* 0x0007620000000800 */
        /* <DEDUP_REMOVED lines=8> */
[----:B----4-:R-:W-:Y:S01]  /*11a40*/  F2FP.F16.F32.PACK_AB R8, R75, R84 ;  /* 0x000000544b08723e */ /* 0x010fe200000000ff */
[--C-:B---3--:R-:W-:Y:S01]  /*11a50*/  FFMA.FTZ R6, R232, R0, -R5.reuse ;  /* 0x00000000e8067223 */ /* 0x108fe20000010805 */
[----:B------:R-:W-:Y:S01]  /*11a60*/  F2FP.F16.F32.PACK_AB R10, R73, R74 ;  /* 0x0000004a490a723e */ /* 0x000fe200000000ff */
[----:B------:R-:W-:Y:S01]  /*11a70*/  FADD.FTZ R2, R129, R2 ;  /* 0x0000000281027221 */ /* 0x000fe20000010000 */
[----:B------:R-:W-:Y:S02]  /*11a80*/  F2FP.F16.F32.PACK_AB R9, R72, R63 ;  /* 0x0000003f4809723e */ /* 0x000fe400000000ff */
[----:B-----5:R-:W-:Y:S01]  /*11a90*/  F2FP.F16.F32.PACK_AB R11, R61, R62 ;  /* 0x0000003e3d0b723e */ /* 0x020fe200000000ff */
[----:B------:R2:W3:Y:S01]  /*11aa0*/  MUFU.EX2 R39, R6 ;  /* 0x0000000600277308 */ /* 0x0004e20000000800 */
[----:B------:R-:W-:Y:S01]  /*11ab0*/  FADD.FTZ R4, R122, R4 ;  /* 0x000000047a047221 */ /* 0x000fe20000010000 */
[----:B------:R-:W-:Y:S01]  /*11ac0*/  FADD.FTZ R2, R121, R2 ;  /* 0x0000000279027221 */ /* 0x000fe20000010000 */
[----:B------:R-:W4:Y:S03]  /*11ad0*/  LDSM.16.MT88.4 R12, [R38+0x7000] ;  /* 0x00700000260c783b */ /* 0x000f260000004200 */
[----:B------:R-:W-:Y:S01]  /*11ae0*/  HMMA.16816.F32 R48, R8, R24, R48 ;  /* 0x000000180830723c */ /* 0x000fe20000001830 */
[----:B------:R-:W-:Y:S01]  /*11af0*/  FADD.FTZ R4, R125, R4 ;  /* 0x000000047d047221 */ /* 0x000fe20000010000 */
[----:B------:R-:W-:Y:S01]  /*11b00*/  FADD.FTZ R2, R120, R2 ;  /* 0x0000000278027221 */ /* 0x000fe20000010000 */
[----:B--2---:R-:W-:-:S04]  /*11b10*/  FFMA.FTZ R6, R213, R0, -R5 ;  /* 0x00000000d5067223 */ /* 0x004fc80000010805 */
        /* <DEDUP_REMOVED lines=10> */
[----:B-1----:R-:W-:Y:S01]  /*11bc0*/  HMMA.16816.F32 R32, R8, R16, R32 ;  /* 0x000000100820723c */ /* 0x002fe20000001820 */
[----:B------:R-:W-:Y:S02]  /*11bd0*/  FADD.FTZ R2, R112, R2 ;  /* 0x0000000270027221 */ /* 0x000fe40000010000 */
[----:B------:R-:W-:Y:S01]  /*11be0*/  FADD.FTZ R4, R117, R4 ;  /* 0x0000000475047221 */ /* 0x000fe20000010000 */
[----:B--2---:R-:W-:-:S04]  /*11bf0*/  FFMA.FTZ R5, R233, R0, -R3 ;  /* 0x00000000e9057223 */ /* 0x004fc80000010803 */
[----:B------:R1:W2:Y:S02]  /*11c00*/  MUFU.EX2 R20, R5 ;  /* 0x0000000500147308 */ /* 0x0002a40000000800 */
[----:B-1----:R-:W-:-:S06]  /*11c10*/  FFMA.FTZ R5, R234, R0, -R3 ;  /* 0x00000000ea057223 */ /* 0x002fcc0000010803 */
[----:B------:R1:W-:Y:S02]  /*11c20*/  MUFU.EX2 R17, R5 ;  /* 0x0000000500117308 */ /* 0x0003e40000000800 */
        /* <DEDUP_REMOVED lines=24> */
[----:B------:R-:W1:Y:S02]  /*11db0*/  MUFU.EX2 R24, R6 ;  /* 0x0000000600187308 */ /* 0x000e640000000800 */
[----:B------:R-:W-:Y:S01]  /*11dc0*/  FADD.FTZ R0, R88, R0 ;  /* 0x0000000058007221 */ /* 0x000fe20000010000 */
[----:B------:R-:W-:-:S05]  /*11dd0*/  FADD.FTZ R2, R92, R2 ;  /* 0x000000025c027221 */ /* 0x000fca0000010000 */
[----:B------:R5:W-:Y:S01]  /*11de0*/  MUFU.EX2 R16, R5 ;  /* 0x0000000500107308 */ /* 0x000be20000000800 */
[----:B------:R-:W-:Y:S01]  /*11df0*/  FADD.FTZ R0, R87, R0 ;  /* 0x0000000057007221 */ /* 0x000fe20000010000 */
[----:B------:R-:W-:-:S03]  /*11e00*/  FADD.FTZ R2, R90, R2 ;  /* 0x000000025a027221 */ /* 0x000fc60000010000 */
[----:B------:R-:W-:Y:S01]  /*11e10*/  FADD.FTZ R0, R86, R0 ;  /* 0x0000000056007221 */ /* 0x000fe20000010000 */
[----:B------:R-:W-:Y:S01]  /*11e20*/  FADD.FTZ R2, R89, R2 ;  /* 0x0000000259027221 */ /* 0x000fe20000010000 */
[----:B-----5:R-:W5:Y:S02]  /*11e30*/  LDSM.16.MT88.4 R4, [R38+0x7800] ;  /* 0x007800002604783b */ /* 0x020f640000004200 */
[----:B------:R-:W-:Y:S01]  /*11e40*/  FADD.FTZ R0, R85, R0 ;  /* 0x0000000055007221 */ /* 0x000fe20000010000 */
[----:B------:R-:W-:Y:S01]  /*11e50*/  FADD.FTZ R2, R84, R2 ;  /* 0x0000000254027221 */ /* 0x000fe20000010000 */
[----:B------:R-:W1:Y:S02]  /*11e60*/  MUFU.EX2 R3, R3 ;  /* 0x0000000300037308 */ /* 0x000e640000000800 */
[----:B------:R-:W-:Y:S01]  /*11e70*/  FADD.FTZ R0, R63, R0 ;  /* 0x000000003f007221 */ /* 0x000fe20000010000 */
[----:B------:R-:W-:Y:S01]  /*11e80*/  FADD.FTZ R2, R75, R2 ;  /* 0x000000024b027221 */ /* 0x000fe20000010000 */
[----:B----4-:R-:W-:Y:S02]  /*11e90*/  HMMA.16816.F32 R140, R8, R12, R56 ;  /* 0x0000000c088c723c */ /* 0x010fe40000001838 */
[----:B------:R-:W-:Y:S01]  /*11ea0*/  FADD.FTZ R0, R72, R0 ;  /* 0x0000000048007221 */ /* 0x000fe20000010000 */
[----:B------:R-:W-:-:S03]  /*11eb0*/  FADD.FTZ R2, R74, R2 ;  /* 0x000000024a027221 */ /* 0x000fc60000010000 */
[----:B------:R-:W-:Y:S01]  /*11ec0*/  FADD.FTZ R0, R62, R0 ;  /* 0x000000003e007221 */ /* 0x000fe20000010000 */
[----:B------:R-:W-:-:S03]  /*11ed0*/  FADD.FTZ R2, R73, R2 ;  /* 0x0000000249027221 */ /* 0x000fc60000010000 */
[----:B------:R-:W-:Y:S01]  /*11ee0*/  FADD.FTZ R0, R61, R0 ;  /* 0x000000003d007221 */ /* 0x000fe20000010000 */
[----:B---3--:R-:W-:Y:S01]  /*11ef0*/  FADD.FTZ R2, R39, R2 ;  /* 0x0000000227027221 */ /* 0x008fe20000010000 */
[----:B------:R-:W-:Y:S02]  /*11f00*/  ISETP.GT.AND P0, PT, R248, R176, PT ;  /* 0x000000b0f800720c */ /* 0x000fe40003f04270 */
[----:B--2---:R-:W-:Y:S01]  /*11f10*/  FADD.FTZ R0, R20, R0 ;  /* 0x0000000014007221 */ /* 0x004fe20000010000 */
[C---:B------:R-:W-:Y:S01]  /*11f20*/  F2FP.F16.F32.PACK_AB R136, R25.reuse, R39 ;  /* 0x000000271988723e */ /* 0x040fe200000000ff */
[----:B------:R-:W-:Y:S01]  /*11f30*/  FADD.FTZ R2, R25, R2 ;  /* 0x0000000219027221 */ /* 0x000fe20000010000 */
[----:B-1----:R-:W-:Y:S01]  /*11f40*/  F2FP.F16.F32.PACK_AB R138, R21, R24 ;  /* 0x00000018158a723e */ /* 0x002fe200000000ff */
[C---:B------:R-:W-:Y:S01]  /*11f50*/  FADD.FTZ R0, R17.reuse, R0 ;  /* 0x0000000011007221 */ /* 0x040fe20000010000 */
[----:B------:R-:W-:Y:S02]  /*11f60*/  F2FP.F16.F32.PACK_AB R137, R17, R20 ;  /* 0x000000141189723e */ /* 0x000fe400000000ff */
[----:B------:R-:W-:Y:S01]  /*11f70*/  F2FP.F16.F32.PACK_AB R139, R3, R16 ;  /* 0x00000010038b723e */ /* 0x000fe200000000ff */
[----:B------:R-:W-:Y:S01]  /*11f80*/  FADD.FTZ R2, R24, R2 ;  /* 0x0000000218027221 */ /* 0x000fe20000010000 */
[----:B------:R-:W-:Y:S01]  /*11f90*/  FADD.FTZ R0, R16, R0 ;  /* 0x0000000010007221 */ /* 0x000fe20000010000 */
[----:B------:R-:W-:Y:S08]  /*11fa0*/  HMMA.16816.F32 R40, R8, R26, R40 ;  /* 0x0000001a0828723c */ /* 0x000ff00000001828 */
[----:B-----5:R-:W-:Y:S01]  /*11fb0*/  HMMA.16816.F32 R140, R136, R4, R140 ;  /* 0x00000004888c723c */ /* 0x020fe2000000188c */
[----:B------:R-:W-:Y:S01]  /*11fc0*/  FADD.FTZ R4, R21, R2 ;  /* 0x0000000215047221 */ /* 0x000fe20000010000 */
[----:B------:R-:W-:Y:S01]  /*11fd0*/  FADD.FTZ R2, R3, R0 ;  /* 0x0000000003027221 */ /* 0x000fe20000010000 */
[----:B------:R-:W-:-:S03]  /*11fe0*/  @P0 VIADD R0, R220, 0xfffffffd ;  /* 0xfffffffddc000836 */ /* 0x000fc60000000000 */
[----:B------:R1:W-:Y:S02]  /*11ff0*/  STL [R1+0x1c], R4 ;  /* 0x00001c0401007387 */ /* 0x0003e40000100800 */
[C---:B------:R-:W-:Y:S02]  /*12000*/  HMMA.16816.F32 R44, R8.reuse, R22, R44 ;  /* 0x00000016082c723c */ /* 0x040fe4000000182c */
[----:B------:R1:W-:Y:S06]  /*12010*/  STL [R1+0x20], R2 ;  /* 0x0000200201007387 */ /* 0x0003ec0000100800 */
[C---:B------:R-:W-:Y:S01]  /*12020*/  HMMA.16816.F32 R28, R8.reuse, R18, R64 ;  /* 0x00000012081c723c */ /* 0x040fe20000001840 */
[----:B------:R1:W-:Y:S07]  /*12030*/  @P0 STL [R1], R0 ;  /* 0x0000000001000387 */ /* 0x0003ee0000100800 */
[----:B------:R-:W-:Y:S01]  /*12040*/  HMMA.16816.F32 R8, R8, R14, R52 ;  /* 0x0000000e0808723c */ /* 0x000fe20000001834 */
[----:B------:R-:W-:-:S02]  /*12050*/  IMAD.MOV.U32 R36, RZ, RZ, R126 ;  /* 0x000000ffff247224 */ /* 0x000fc400078e007e */
[----:B------:R-:W-:-:S05]  /*12060*/  IMAD.MOV.U32 R37, RZ, RZ, R128 ;  /* 0x000000ffff257224 */ /* 0x000fca00078e0080 */
[----:B------:R-:W-:Y:S01]  /*12070*/  HMMA.16816.F32 R164, R136, R160, R48 ;  /* 0x000000a088a4723c */ /* 0x000fe20000001830 */
[----:B------:R-:W-:Y:S02]  /*12080*/  @P0 IMAD.MOV.U32 R36, RZ, RZ, R126 ;  /* 0x000000ffff240224 */ /* 0x000fe400078e007e */
[----:B------:R-:W-:-:S05]  /*12090*/  @P0 IMAD.MOV.U32 R37, RZ, RZ, R128 ;  /* 0x000000ffff250224 */ /* 0x000fca00078e0080 */
[----:B------:R-:W-:Y:S01]  /*120a0*/  HMMA.16816.F32 R156, R136, R152, R68 ;  /* 0x00000098889c723c */ /* 0x000fe20000001844 */
[----:B------:R-:W-:-:S07]  /*120b0*/  IMAD.MOV.U32 R168, RZ, RZ, R248 ;  /* 0x000000ffffa87224 */ /* 0x000fce00078e00f8 */
[C---:B------:R-:W-:Y:S08]  /*120c0*/  HMMA.16816.F32 R148, R136.reuse, R144, R32 ;  /* 0x000000908894723c */ /* 0x040ff00000001820 */
[C---:B------:R-:W-:Y:S08]  /*120d0*/  HMMA.16816.F32 R160, R136.reuse, R162, R40 ;  /* 0x000000a288a0723c */ /* 0x040ff00000001828 */
[C---:B------:R-:W-:Y:S08]  /*120e0*/  HMMA.16816.F32 R152, R136.reuse, R154, R44 ;  /* 0x0000009a8898723c */ /* 0x040ff0000000182c */
[C---:B------:R-:W-:Y:S08]  /*120f0*/  HMMA.16816.F32 R144, R136.reuse, R146, R28 ;  /* 0x000000928890723c */ /* 0x040ff0000000181c */
[----:B------:R-:W-:Y:S01]  /*12100*/  HMMA.16816.F32 R136, R136, R6, R8 ;  /* 0x000000068888723c */ /* 0x000fe20000001808 */
[----:B------:R-:W-:-:S04]  /*12110*/  NOP ;  /* 0x0000000000007918 */ /* 0x000fc80000000000 */
[----:B-1----:R-:W-:-:S15]  /*12120*/  @P0 BRA `(.L_x_5985) ;  /* 0x0000000000080947 */ /* 0x002fde0003800000 */
.L_x_5976:
[----:B------:R-:W-:-:S05]  /*12130*/  IADD3 R0, PT, PT, R168, -0x1, RZ ;  /* 0xffffffffa8007810 */ /* 0x000fca0007ffe0ff */
[----:B------:R1:W-:Y:S02]  /*12140*/  STL [R1], R0 ;  /* 0x0000000001007387 */ /* 0x0003e40000100800 */
.L_x_5985:
[----:B------:R-:W-:Y:S05]  /*12150*/  BSYNC B2 ;  /* 0x0000000000027941 */ /* 0x000fea0003800000 */
.L_x_5975:
[----:B------:R-:W2:Y:S04]  /*12160*/  LDL R2, [R1+0x34] ;  /* 0x0000340001027983 */ /* 0x000ea80000100800 */
[----:B-1----:R-:W2:Y:S02]  /*12170*/  LDL R0, [R1] ;  /* 0x0000000001007983 */ /* 0x002ea40000100800 */
[----:B--2---:R-:W-:-:S13]  /*12180*/  ISETP.GE.AND P0, PT, R0, R2, PT ;  /* 0x000000020000720c */ /* 0x004fda0003f06270 */
[----:B------:R-:W-:Y:S05]  /*12190*/  @!P0 BRA `(.L_x_5986) ;  /* 0x0000007400e08947 */ /* 0x000fea0003800000 */
[----:B------:R-:W2:Y:S01]  /*121a0*/  LDL.64 R2, [R1+0x38] ;  /* 0x0000380001027983 */ /* 0x000ea20000100a00 */
[C---:B------:R-:W-:Y:S01]  /*121b0*/  SHF.L.U64.HI R230, R210.reuse, 0x5, R211 ;  /* 0x00000005d2e67819 */ /* 0x040fe200000102d3 */
[----:B------:R-:W-:Y:S02]  /*121c0*/  IMAD.SHL.U32 R228, R210, 0x20, RZ ;  /* 0x00000020d2e47824 */ /* 0x000fe400078e00ff */
[----:B------:R-:W-:Y:S01]  /*121d0*/  IMAD.MOV.U32 R132, RZ, RZ, R36 ;  /* 0x000000ffff847224 */ /* 0x000fe200078e0024 */
[----:B--2---:R-:W-:Y:S01]  /*121e0*/  ISETP.NE.U32.AND P2, PT, R2, RZ, PT ;  /* 0x000000ff0200720c */ /* 0x004fe20003f45070 */
[----:B------:R-:W-:-:S03]  /*121f0*/  IMAD.MOV.U32 R2, RZ, RZ, R37 ;  /* 0x000000ffff027224 */ /* 0x000fc600078e0025 */
[----:B------:R-:W-:-:S13]  /*12200*/  ISETP.NE.AND.EX P2, PT, R3, RZ, PT, P2 ;  /* 0x000000ff0300720c */ /* 0x000fda0003f45320 */
.L_x_5993:
[----:B------:R-:W2:Y:S01]  /*12210*/  LDL R6, [R1+0x18] ;  /* 0x0000180001067983 */ /* 0x000ea20000100800 */
[----:B------:R-:W-:Y:S04]  /*12220*/  DEPBAR.LE SB0, 0x0 ;  /* 0x000080000000791a */ /* 0x000fe80000000000 */
[----:B------:R-:W3:Y:S01]  /*12230*/  LDL R5, [R1+0x14] ;  /* 0x0000140001057983 */ /* 0x000ee20000100800 */
[----:B------:R-:W-:Y:S05]  /*12240*/  WARPSYNC.ALL ;  /* 0x0000000000007948 */ /* 0x000fea0003800000 */
[----:B------:R-:W-:Y:S01]  /*12250*/  BAR.SYNC.DEFER_BLOCKING 0x0 ;  /* 0x0000000000007b1d */ /* 0x000fe20000010000 */
[----:B-1----:R-:W-:Y:S05]  /*12260*/  @!P2 IMAD.MOV.U32 R0, RZ, RZ, RZ ;  /* 0x000000ffff00a224 */ /* 0x002fea00078e00ff */
[----:B------:R-:W-:Y:S01]  /*12270*/  @!P2 IADD3 R4, P0, PT, RZ, -R0, RZ ;  /* 0x80000000ff04a210 */ /* 0x000fe20007f1e0ff */
[----:B------:R1:W5:Y:S01]  /*12280*/  LDL.64 R234, [R1+0x8] ;  /* 0x0000080001ea7983 */ /* 0x0003620000100a00 */
[----:B------:R-:W-:Y:S03]  /*12290*/  BSSY.RECONVERGENT B0, `(.L_x_5987) ;  /* 0x000004f000007945 */ /* 0x000fe60003800200 */
[----:B------:R1:W5:Y:S04]  /*122a0*/  LDL R231, [R1] ;  /* 0x0000000001e77983 */ /* 0x0003680000100800 */
        /* <DEDUP_REMOVED lines=14> */
[----:B-1----:R-:W-:Y:S02]  /*12390*/  IABS R6, R9 ;  /* 0x0000000900067213 */ /* 0x002fe40000000000 */
[C---:B------:R-:W-:Y:S04]  /*123a0*/  IADD3 R10, PT, PT, R9.reuse, 0x100, RZ ;  /* 0x00000100090a7810 */ /* 0x040fe80007ffe0ff */
[----:B------:R-:W-:Y:S02]  /*123b0*/  IABS R7, R10 ;  /* 0x0000000a00077213 */ /* 0x000fe40000000000 */
[-C--:B--2---:R-:W-:Y:S02]  /*123c0*/  IABS R0, R3.reuse ;  /* 0x0000000300007213 */ /* 0x084fe40000000000 */
[-C--:B------:R-:W-:Y:S02]  /*123d0*/  IABS R11, R3.reuse ;  /* 0x00000003000b7213 */ /* 0x080fe40000000000 */
[----:B------:R-:W1:Y:S01]  /*123e0*/  I2F.RP R4, R0 ;  /* 0x0000000000047306 */ /* 0x000e620000209400 */
[-C--:B------:R-:W-:Y:S02]  /*123f0*/  LOP3.LUT R9, R9, R3.reuse, RZ, 0x3c, !PT ;  /* 0x0000000309097212 */ /* 0x080fe400078e3cff */
[----:B------:R-:W-:Y:S02]  /*12400*/  LOP3.LUT R10, R10, R3, RZ, 0x3c, !PT ;  /* 0x000000030a0a7212 */ /* 0x000fe400078e3cff */
[----:B------:R-:W-:Y:S02]  /*12410*/  ISETP.GE.AND P0, PT, R9, RZ, PT ;  /* 0x000000ff0900720c */ /* 0x000fe40003f06270 */
[----:B------:R-:W-:Y:S03]  /*12420*/  ISETP.GE.AND P3, PT, R10, RZ, PT ;  /* 0x000000ff0a00720c */ /* 0x000fe60003f66270 */
        /* <DEDUP_REMOVED lines=16> */
[----:B------:R-:W-:Y:S02]  /*12530*/  ISETP.NE.AND P1, PT, R3, RZ, PT ;  /* 0x000000ff0300720c */ /* 0x000fe40003f25270 */
[-C--:B------:R-:W-:Y:S01]  /*12540*/  ISETP.GE.U32.AND P5, PT, R6, R0.reuse, PT ;  /* 0x000000000600720c */ /* 0x080fe20003fa6070 */
[----:B------:R-:W-:Y:S01]  /*12550*/  @!P4 VIADD R5, R5, 0x1 ;  /* 0x000000010505c836 */ /* 0x000fe20000000000 */
[-C--:B------:R-:W-:Y:S04]  /*12560*/  @!P4 IADD3 R7, PT, PT, R7, -R0.reuse, RZ ;  /* 0x800000000707c210 */ /* 0x080fe80007ffe0ff */
[----:B------:R-:W-:Y:S02]  /*12570*/  ISETP.GE.U32.AND P6, PT, R7, R0, PT ;  /* 0x000000000700720c */ /* 0x000fe40003fc6070 */
[----:B------:R-:W2:Y:S01]  /*12580*/  LD.E.64 R6, desc[UR4][R134.64+0x40] ;  /* 0x0000400486067980 */ /* 0x000ea2000c101b00 */
[----:B------:R-:W-:Y:S04]  /*12590*/  LOP3.LUT R0, RZ, R3, RZ, 0x33, !PT ;  /* 0x00000003ff007212 */ /* 0x000fe800078e33ff */
[----:B------:R-:W-:Y:S05]  /*125a0*/  @P5 IADD3 R4, PT, PT, R4, 0x1, RZ ;  /* 0x0000000104045810 */ /* 0x000fea0007ffe0ff */
[----:B------:R-:W-:Y:S02]  /*125b0*/  @!P0 IMAD.MOV R4, RZ, RZ, -R4 ;  /* 0x000000ffff048224 */ /* 0x000fe400078e0a04 */
[----:B------:R-:W-:Y:S03]  /*125c0*/  @P6 VIADD R5, R5, 0x1 ;  /* 0x0000000105056836 */ /* 0x000fe60000000000 */
[C---:B------:R-:W-:Y:S02]  /*125d0*/  SEL R10, R0.reuse, R4, !P1 ;  /* 0x00000004000a7207 */ /* 0x040fe40004800000 */
[----:B------:R-:W-:Y:S04]  /*125e0*/  @!P3 IADD3 R5, PT, PT, -R5, RZ, RZ ;  /* 0x000000ff0505b210 */ /* 0x000fe80007ffe1ff */
[----:B------:R-:W-:Y:S02]  /*125f0*/  SEL R0, R0, R5, !P1 ;  /* 0x0000000500007207 */ /* 0x000fe40004800000 */
[-C--:B------:R-:W-:Y:S02]  /*12600*/  LEA R8, P1, R10, R234.reuse, 0x2 ;  /* 0x000000ea0a087211 */ /* 0x080fe400078210ff */
[----:B------:R-:W-:Y:S02]  /*12610*/  LEA R4, P0, R0, R234, 0x2 ;  /* 0x000000ea00047211 */ /* 0x000fe400078010ff */
[-C--:B------:R-:W-:Y:S02]  /*12620*/  LEA.HI.X.SX32 R9, R10, R235.reuse, 0x2, P1 ;  /* 0x000000eb0a097211 */ /* 0x080fe400008f16ff */
[C---:B------:R-:W-:Y:S01]  /*12630*/  LEA.HI.X.SX32 R5, R0.reuse, R235, 0x2, P0 ;  /* 0x000000eb00057211 */ /* 0x040fe200000f16ff */
[----:B------:R-:W-:Y:S02]  /*12640*/  IMAD.IADD R0, R0, 0x1, -R10 ;  /* 0x0000000100007824 */ /* 0x000fe400078e0a0a */
[----:B------:R-:W3:Y:S02]  /*12650*/  LD.E R12, desc[UR4][R8.64] ;  /* 0x00000004080c7980 */ /* 0x000ee4000c101900 */
[----:B------:R-:W-:Y:S02]  /*12660*/  IMAD R3, R3, R0, -0x100 ;  /* 0xffffff0003037424 */ /* 0x000fe400078e0200 */
[----:B------:R1:W3:Y:S03]  /*12670*/  LD.E R11, desc[UR4][R4.64] ;  /* 0x00000004040b7980 */ /* 0x0002e6000c101900 */
[----:B------:R-:W-:Y:S01]  /*12680*/  SHF.R.S32.HI R10, RZ, 0x1f, R3 ;  /* 0x0000001fff0a7819 */ /* 0x000fe20000011403 */
[----:B------:R-:W4:Y:S01]  /*12690*/  LD.E.64 R8, desc[UR4][R134.64+0x28] ;  /* 0x0000280486087980 */ /* 0x000f22000c101b00 */
[-C--:B--2---:R-:W-:Y:S02]  /*126a0*/  IMAD R0, R7, R3.reuse, RZ ;  /* 0x0000000307007224 */ /* 0x084fe400078e02ff */
[C---:B-1----:R-:W-:Y:S04]  /*126b0*/  IMAD.WIDE.U32 R4, R6.reuse, R3, RZ ;  /* 0x0000000306047225 */ /* 0x042fe800078e00ff */
        /* <DEDUP_REMOVED lines=12> */
.L_x_5988:
[----:B------:R-:W-:Y:S05]  /*12780*/  BSYNC.RECONVERGENT B0 ;  /* 0x0000000000007941 */ /* 0x000fea0003800200 */
.L_x_5987:
[----:B------:R-:W3:Y:S01]  /*12790*/  LDL R3, [R1+0x14] ;  /* 0x0000140001037983 */ /* 0x000ee20000100800 */
[----:B------:R-:W4:Y:S01]  /*127a0*/  S2UR UR6, SR_CgaCtaId ;  /* 0x00000000000679c3 */ /* 0x000f220000008800 */
[-C--:B------:R-:W-:Y:S01]  /*127b0*/  IADD3 R8, P0, PT, R228, R16.reuse, RZ ;  /* 0x00000010e4087210 */ /* 0x080fe20007f1e0ff */
[----:B------:R-:W-:Y:S02]  /*127c0*/  UMOV UR7, 0x400 ;  /* 0x0000040000077882 */ /* 0x000fe40000000000 */
[----:B--2---:R-:W2:Y:S01]  /*127d0*/  LDL R0, [R1+0x44] ;  /* 0x0000440001007983 */ /* 0x004ea20000100800 */
[----:B------:R-:W-:Y:S01]  /*127e0*/  LOP3.LUT R221, R116, 0x38, RZ, 0xc0, !PT ;  /* 0x0000003874dd7812 */ /* 0x000fe200078ec0ff */
[----:B------:R-:W-:Y:S01]  /*127f0*/  IMAD.MOV.U32 R220, RZ, RZ, 0x20 ;  /* 0x00000020ffdc7424 */ /* 0x000fe200078e00ff */
[----:B------:R-:W-:Y:S01]  /*12800*/  MOV R10, R16 ;  /* 0x00000010000a7202 */ /* 0x000fe20000000f00 */
[----:B------:R-:W-:Y:S01]  /*12810*/  BSSY.RECONVERGENT B1, `(.L_x_5989) ;  /* 0x000019e000017945 */ /* 0x000fe20003800200 */
[----:B------:R-:W-:Y:S02]  /*12820*/  LOP3.LUT P1, RZ, R208, 0x4, RZ, 0xc0, !PT ;  /* 0x00000004d0ff7812 */ /* 0x000fe4000782c0ff */
[----:B--2---:R-:W-:Y:S01]  /*12830*/  LOP3.LUT R0, R0, 0x38, R208, 0xf8, !PT ;  /* 0x0000003800007812 */ /* 0x004fe200078ef8d0 */
[--C-:B---3--:R-:W-:Y:S01]  /*12840*/  IMAD.X R9, R230, 0x1, R3.reuse, P0 ;  /* 0x00000001e6097824 */ /* 0x108fe200000e0603 */
[-C--:B-1----:R-:W-:Y:S01]  /*12850*/  IADD3 R6, P0, PT, R8, R228.reuse, RZ ;  /* 0x000000e408067210 */ /* 0x082fe20007f1e0ff */
[----:B----4-:R-:W-:Y:S01]  /*12860*/  ULEA UR6, UR6, UR7, 0x18 ;  /* 0x0000000706067291 */ /* 0x010fe2000f8ec0ff */
[----:B------:R-:W-:Y:S01]  /*12870*/  LOP3.LUT R0, R0, R221, RZ, 0x3c, !PT ;  /* 0x000000dd00007212 */ /* 0x000fe200078e3cff */
[----:B------:R-:W-:Y:S02]  /*12880*/  IMAD.MOV.U32 R11, RZ, RZ, R3 ;  /* 0x000000ffff0b7224 */ /* 0x000fe400078e0003 */
[----:B------:R-:W-:Y:S01]  /*12890*/  IMAD.X R7, R9, 0x1, R230, P0 ;  /* 0x0000000109077824 */ /* 0x000fe200000e06e6 */
[-C--:B------:R-:W-:Y:S01]  /*128a0*/  IADD3 R4, P0, PT, R6, R228.reuse, RZ ;  /* 0x000000e406047210 */ /* 0x080fe20007f1e0ff */
[----:B------:R-:W-:Y:S01]  /*128b0*/  IMAD.U32 R222, RZ, RZ, UR6 ;  /* 0x00000006ffde7e24 */ /* 0x000fe2000f8e00ff */
[----:B------:R-:W-:Y:S03]  /*128c0*/  LOP3.LUT R0, R0, 0x1e00, R116, 0xf8, !PT ;  /* 0x00001e0000007812 */ /* 0x000fe600078ef874 */
[----:B------:R-:W-:Y:S01]  /*128d0*/  IMAD.X R5, R7, 0x1, R230, P0 ;  /* 0x0000000107057824 */ /* 0x000fe200000e06e6 */
[-C--:B------:R-:W-:Y:S01]  /*128e0*/  IADD3 R14, P0, PT, R4, R228.reuse, RZ ;  /* 0x000000e4040e7210 */ /* 0x080fe20007f1e0ff */
[----:B------:R-:W-:Y:S01]  /*128f0*/  IMAD R229, R0, 0x2, R222 ;  /* 0x0000000200e57824 */ /* 0x000fe200078e02de */
[----:B------:R-:W-:Y:S03]  /*12900*/  MOV R0, 0x40 ;  /* 0x0000004000007802 */ /* 0x000fe60000000f00 */
[--C-:B------:R-:W-:Y:S01]  /*12910*/  IMAD.X R15, R5, 0x1, R230.reuse, P0 ;  /* 0x00000001050f7824 */ /* 0x100fe200000e06e6 */
[-C--:B------:R-:W-:Y:S01]  /*12920*/  IADD3 R12, P0, PT, R14, R228.reuse, RZ ;  /* 0x000000e40e0c7210 */ /* 0x080fe20007f1e0ff */
[----:B------:R-:W-:Y:S01]  /*12930*/  @!PT LDS RZ, [RZ] ;  /* 0x00000000fffff984 */ /* 0x000fe20000000800 */
[----:B------:R-:W-:Y:S01]  /*12940*/  @!PT LDS RZ, [RZ] ;  /* 0x00000000fffff984 */ /* 0x000fe20000000800 */
[----:B------:R-:W-:Y:S01]  /*12950*/  @!PT LDS RZ, [RZ] ;  /* 0x00000000fffff984 */ /* 0x000fe20000000800 */
[----:B------:R1:W-:Y:S01]  /*12960*/  LDGSTS.E.BYPASS.LTC128B.128 [R229+0xa000], desc[UR4][R10.64] ;  /* 0x0a0000000ae57fae */ /* 0x0003e2000b981a04 */
[----:B------:R-:W-:Y:S03]  /*12970*/  SEL R0, R0, 0xffffffc0, !P1 ;  /* 0xffffffc000007807 */ /* 0x000fe60004800000 */
[--C-:B------:R-:W-:Y:S01]  /*12980*/  IMAD.X R13, R15, 0x1, R230.reuse, P0 ;  /* 0x000000010f0d7824 */ /* 0x100fe200000e06e6 */
[-C--:B------:R-:W-:Y:S01]  /*12990*/  IADD3 R18, P0, PT, R12, R228.reuse, RZ ;  /* 0x000000e40c127210 */ /* 0x080fe20007f1e0ff */
[----:B------:R2:W-:Y:S04]  /*129a0*/  LDGSTS.E.BYPASS.LTC128B.128 [R229+0xa800], desc[UR4][R8.64] ;  /* 0x0a80000008e57fae */ /* 0x0005e8000b981a04 */
[--C-:B------:R-:W-:Y:S01]  /*129b0*/  IMAD.X R19, R13, 0x1, R230.reuse, P0 ;  /* 0x000000010d137824 */ /* 0x100fe200000e06e6 */
[----:B------:R3:W-:Y:S01]  /*129c0*/  LDGSTS.E.BYPASS.LTC128B.128 [R229+0xb000], desc[UR4][R6.64] ;  /* 0x0b00000006e57fae */ /* 0x0007e2000b981a04 */
[-C--:B------:R-:W-:Y:S04]  /*129d0*/  IADD3 R22, P0, PT, R18, R228.reuse, RZ ;  /* 0x000000e412167210 */ /* 0x080fe80007f1e0ff */
        /* <DEDUP_REMOVED lines=9> */
[-C--:B------:R-:W-:Y:S03]  /*12a70*/  IADD3 R16, P0, PT, R24, R228.reuse, RZ ;  /* 0x000000e418107210 */ /* 0x080fe60007f1e0ff */
[----:B------:R-:W-:Y:S02]  /*12a80*/  LDGSTS.E.BYPASS.LTC128B.128 [R229+0xd800], desc[UR4][R22.64] ;  /* 0x0d80000016e57fae */ /* 0x000fe4000b981a04 */
[--C-:B------:R-:W-:Y:S03]  /*12a90*/  IMAD.X R17, R25, 0x1, R230.reuse, P0 ;  /* 0x0000000119117824 */ /* 0x100fe600000e06e6 */
[----:B------:R-:W-:Y:S01]  /*12aa0*/  LDGSTS.E.BYPASS.LTC128B.128 [R229+0xe000], desc[UR4][R20.64] ;  /* 0x0e00000014e57fae */ /* 0x000fe2000b981a04 */
[-C--:B-1----:R-:W-:Y:S04]  /*12ab0*/  IADD3 R10, P0, PT, R16, R228.reuse, RZ ;  /* 0x000000e4100a7210 */ /* 0x082fe80007f1e0ff */
[----:B------:R-:W-:Y:S01]  /*12ac0*/  LDGSTS.E.BYPASS.LTC128B.128 [R229+0xe800], desc[UR4][R24.64] ;  /* 0x0e80000018e57fae */ /* 0x000fe2000b981a04 */
[--C-:B------:R-:W-:Y:S01]  /*12ad0*/  IMAD.X R11, R17, 0x1, R230.reuse, P0 ;  /* 0x00000001110b7824 */ /* 0x100fe200000e06e6 */
[-C--:B--2---:R-:W-:Y:S03]  /*12ae0*/  IADD3 R8, P0, PT, R10, R228.reuse, RZ ;  /* 0x000000e40a087210 */ /* 0x084fe60007f1e0ff */
[----:B------:R-:W-:Y:S02]  /*12af0*/  LDGSTS.E.BYPASS.LTC128B.128 [R229+0xf000], desc[UR4][R16.64] ;  /* 0x0f00000010e57fae */ /* 0x000fe4000b981a04 */
[--C-:B------:R-:W-:Y:S03]  /*12b00*/  IMAD.X R9, R11, 0x1, R230.reuse, P0 ;  /* 0x000000010b097824 */ /* 0x100fe600000e06e6 */
[----:B------:R-:W-:Y:S01]  /*12b10*/  LDGSTS.E.BYPASS.LTC128B.128 [R229+0xf800], desc[UR4][R10.64] ;  /* 0x0f8000000ae57fae */ /* 0x000fe2000b981a04 */
[----:B---3--:R-:W-:Y:S04]  /*12b20*/  IADD3 R6, P0, PT, R8, R228, RZ ;  /* 0x000000e408067210 */ /* 0x008fe80007f1e0ff */
[----:B------:R1:W-:Y:S01]  /*12b30*/  LDGSTS.E.BYPASS.LTC128B.128 [R229+0x10000], desc[UR4][R8.64] ;  /* 0x1000000008e57fae */ /* 0x0003e2000b981a04 */
[----:B------:R-:W-:Y:S02]  /*12b40*/  IADD3.X R7, PT, PT, R9, R230, RZ, P0, !PT ;  /* 0x000000e609077210 */ /* 0x000fe400007fe4ff */
[-C--:B----4-:R-:W-:Y:S03]  /*12b50*/  IADD3 R4, P0, PT, R6, R228.reuse, RZ ;  /* 0x000000e406047210 */ /* 0x090fe60007f1e0ff */
[----:B------:R-:W-:Y:S02]  /*12b60*/  LDGSTS.E.BYPASS.LTC128B.128 [R229+0x10800], desc[UR4][R6.64] ;  /* 0x1080000006e57fae */ /* 0x000fe4000b981a04 */
[--C-:B------:R-:W-:Y:S01]  /*12b70*/  IMAD.X R5, R7, 0x1, R230.reuse, P0 ;  /* 0x0000000107057824 */ /* 0x100fe200000e06e6 */
[----:B------:R-:W-:Y:S04]  /*12b80*/  IADD3 R12, P0, PT, R4, R228, RZ ;  /* 0x000000e4040c7210 */ /* 0x000fe80007f1e0ff */
[----:B------:R2:W-:Y:S01]  /*12b90*/  LDGSTS.E.BYPASS.LTC128B.128 [R229+0x11000], desc[UR4][R4.64] ;  /* 0x1100000004e57fae */ /* 0x0005e2000b981a04 */
[----:B------:R-:W-:Y:S01]  /*12ba0*/  IMAD.X R13, R5, 0x1, R230, P0 ;  /* 0x00000001050d7824 */ /* 0x000fe200000e06e6 */
[----:B------:R-:W-:Y:S01]  /*12bb0*/  LOP3.LUT P0, RZ, R208, 0x2, RZ, 0xc0, !PT ;  /* 0x00000002d0ff7812 */ /* 0x000fe2000780c0ff */
[--C-:B------:R-:W-:Y:S02]  /*12bc0*/  IMAD.IADD R208, R223, 0x1, R0.reuse ;  /* 0x00000001dfd07824 */ /* 0x100fe400078e0200 */
[----:B------:R-:W-:Y:S01]  /*12bd0*/  IMAD.IADD R0, R133, 0x1, R0 ;  /* 0x0000000185007824 */ /* 0x000fe200078e0200 */
[----:B------:R3:W-:Y:S01]  /*12be0*/  LDGSTS.E.BYPASS.LTC128B.128 [R229+0x11800], desc[UR4][R12.64] ;  /* 0x118000000ce57fae */ /* 0x0007e2000b981a04 */
[----:B------:R-:W-:Y:S04]  /*12bf0*/  SEL R220, R220, 0xffffffe0, !P0 ;  /* 0xffffffe0dcdc7807 */ /* 0x000fe80004000000 */
[----:B------:R-:W-:Y:S01]  /*12c00*/  LDSM.16.M88.4 R128, [R223] ;  /* 0x00000000df80783b */ /* 0x000fe20000000200 */
[--C-:B------:R-:W-:Y:S02]  /*12c10*/  IMAD.IADD R172, R223, 0x1, R220.reuse ;  /* 0x00000001dfac7824 */ /* 0x100fe400078e02dc */
[----:B------:R-:W-:Y:S02]  /*12c20*/  IMAD.IADD R3, R133, 0x1, R220 ;  /* 0x0000000185037824 */ /* 0x000fe400078e02dc */
[----:B-1----:R-:W2:Y:S05]  /*12c30*/  LDSM.16.M88.4 R8, [R133+0x2000] ;  /* 0x002000008508783b */ /* 0x002eaa0000000200 */
[----:B------:R-:W3:Y:S05]  /*12c40*/  LDSM.16.M88.4 R16, [R133+0x2800] ;  /* 0x002800008510783b */ /* 0x000eea0000000200 */
[----:B------:R-:W1:Y:S05]  /*12c50*/  LDSM.16.M88.4 R24, [R133+0x3000] ;  /* 0x003000008518783b */ /* 0x000e6a0000000200 */
[----:B------:R-:W0:Y:S05]  /*12c60*/  LDGDEPBAR ;  /* 0x00000000000079af */ /* 0x000e2a0000000000 */
[----:B------:R-:W4:Y:S05]  /*12c70*/  LDSM.16.M88.4 R32, [R133+0x3800] ;  /* 0x003800008520783b */ /* 0x000f2a0000000200 */
[----:B------:R-:W4:Y:S05]  /*12c80*/  LDSM.16.M88.4 R40, [R133+0x4000] ;  /* 0x004000008528783b */ /* 0x000f2a0000000200 */
[----:B------:R-:W4:Y:S05]  /*12c90*/  LDSM.16.M88.4 R48, [R133+0x4800] ;  /* 0x004800008530783b */ /* 0x000f2a0000000200 */
[----:B------:R-:W4:Y:S05]  /*12ca0*/  LDSM.16.M88.4 R56, [R133+0x5000] ;  /* 0x005000008538783b */ /* 0x000f2a0000000200 */
[----:B------:R-:W4:Y:S01]  /*12cb0*/  LDSM.16.M88.4 R64, [R133+0x5800] ;  /* 0x005800008540783b */ /* 0x000f220000000200 */
[C---:B--2---:R-:W-:Y:S04]  /*12cc0*/  HMMA.16816.F32 R4, R128.reuse, R8, RZ ;  /* 0x000000088004723c */ /* 0x044fe800000018ff */
[----:B------:R-:W2:Y:S04]  /*12cd0*/  LDSM.16.M88.4 R72, [R133+0x6000] ;  /* 0x006000008548783b */ /* 0x000ea80000000200 */
[C---:B------:R-:W-:Y:S01]  /*12ce0*/  HMMA.16816.F32 R8, R128.reuse, R10, RZ ;  /* 0x0000000a8008723c */ /* 0x040fe200000018ff */
[----:B------:R-:W2:Y:S05]  /*12cf0*/  LDSM.16.M88.4 R80, [R133+0x6800] ;  /* 0x006800008550783b */ /* 0x000eaa0000000200 */
[----:B------:R-:W2:Y:S02]  /*12d00*/  LDSM.16.M88.4 R88, [R133+0x7000] ;  /* 0x007000008558783b */ /* 0x000ea40000000200 */
[C---:B---3--:R-:W-:Y:S03]  /*12d10*/  HMMA.16816.F32 R12, R128.reuse, R16, RZ ;  /* 0x00000010800c723c */ /* 0x048fe600000018ff */
        /* <DEDUP_REMOVED lines=9> */
[C---:B----4-:R-:W-:Y:S03]  /*12db0*/  HMMA.16816.F32 R28, R128.reuse, R32, RZ ;  /* 0x00000020801c723c */ /* 0x050fe600000018ff */
[----:B------:R-:W4:Y:S05]  /*12dc0*/  LDSM.16.M88.4 R176, [R3+0x2000] ;  /* 0x0020000003b0783b */ /* 0x000f2a0000000200 */
[C---:B------:R-:W-:Y:S01]  /*12dd0*/  HMMA.16816.F32 R32, R128.reuse, R34, RZ ;  /* 0x000000228020723c */ /* 0x040fe200000018ff */
[----:B------:R-:W4:Y:S05]  /*12de0*/  LDSM.16.M88.4 R180, [R3+0x2800] ;  /* 0x0028000003b4783b */ /* 0x000f2a0000000200 */
[----:B------:R-:W4:Y:S02]  /*12df0*/  LDSM.16.M88.4 R184, [R3+0x3000] ;  /* 0x0030000003b8783b */ /* 0x000f240000000200 */
[C---:B------:R-:W-:Y:S03]  /*12e00*/  HMMA.16816.F32 R36, R128.reuse, R40, RZ ;  /* 0x000000288024723c */ /* 0x040fe600000018ff */
[----:B------:R-:W4:Y:S05]  /*12e10*/  LDSM.16.M88.4 R188, [R3+0x3800] ;  /* 0x0038000003bc783b */ /* 0x000f2a0000000200 */
[C---:B------:R-:W-:Y:S01]  /*12e20*/  HMMA.16816.F32 R40, R128.reuse, R42, RZ ;  /* 0x0000002a8028723c */ /* 0x040fe200000018ff */
[----:B------:R-:W4:Y:S05]  /*12e30*/  LDSM.16.M88.4 R192, [R3+0x4000] ;  /* 0x0040000003c0783b */ /* 0x000f2a0000000200 */
[----:B------:R-:W4:Y:S02]  /*12e40*/  LDSM.16.M88.4 R196, [R3+0x4800] ;  /* 0x0048000003c4783b */ /* 0x000f240000000200 */
[C---:B------:R-:W-:Y:S03]  /*12e50*/  HMMA.16816.F32 R44, R128.reuse, R48, RZ ;  /* 0x00000030802c723c */ /* 0x040fe600000018ff */
[----:B------:R-:W4:Y:S05]  /*12e60*/  LDSM.16.M88.4 R200, [R3+0x5000] ;  /* 0x0050000003c8783b */ /* 0x000f2a0000000200 */
[C---:B------:R-:W-:Y:S01]  /*12e70*/  HMMA.16816.F32 R48, R128.reuse, R50, RZ ;  /* 0x000000328030723c */ /* 0x040fe200000018ff */
[----:B------:R-:W4:Y:S07]  /*12e80*/  LDSM.16.M88.4 R204, [R3+0x5800] ;  /* 0x0058000003cc783b */ /* 0x000f2e0000000200 */
        /* <DEDUP_REMOVED lines=48> */
[C---:B--2---:R-:W-:Y:S08]  /*13190*/  HMMA.16816.F32 R76, R172.reuse, R176, R76 ;  /* 0x000000b0ac4c723c */ /* 0x044ff0000000184c */
[C---:B------:R-:W-:Y:S01]  /*131a0*/  HMMA.16816.F32 R80, R172.reuse, R178, R80 ;  /* 0x000000b2ac50723c */ /* 0x040fe20000001850 */
[----:B------:R2:W2:Y:S07]  /*131b0*/  LDSM.16.M88.4 R176, [R208] ;  /* 0x00000000d0b0783b */ /* 0x0004ae0000000200 */
[C---:B---3--:R-:W-:Y:S03]  /*131c0*/  HMMA.16816.F32 R84, R172.reuse, R180, R84 ;  /* 0x000000b4ac54723c */ /* 0x048fe60000001854 */
[C---:B-1----:R-:W-:Y:S05]  /*131d0*/  IMAD.IADD R3, R220.reuse, 0x1, R0 ;  /* 0x00000001dc037824 */ /* 0x042fea00078e0200 */
[C---:B------:R-:W-:Y:S01]  /*131e0*/  HMMA.16816.F32 R88, R172.reuse, R182, R88 ;  /* 0x000000b6ac58723c */ /* 0x040fe20000001858 */
[----:B------:R-:W1:Y:S05]  /*131f0*/  LDSM.16.M88.4 R180, [R0+0x2800] ;  /* 0x0028000000b4783b */ /* 0x000e6a0000000200 */
[----:B------:R-:W-:Y:S02]  /*13200*/  LDSM.16.M88.4 R212, [R3+0x2000] ;  /* 0x0020000003d4783b */ /* 0x000fe40000000200 */
[C---:B----4-:R-:W-:Y:S03]  /*13210*/  HMMA.16816.F32 R92, R172.reuse, R184, R92 ;  /* 0x000000b8ac5c723c */ /* 0x050fe6000000185c */
[----:B------:R-:W-:Y:S01]  /*13220*/  LDSM.16.M88.4 R216, [R3+0x2800] ;  /* 0x0028000003d8783b */ /* 0x000fe20000000200 */
[----:B--2---:R-:W-:Y:S04]  /*13230*/  IMAD.IADD R208, R220, 0x1, R208 ;  /* 0x00000001dcd07824 */ /* 0x004fe800078e02d0 */
[C---:B------:R-:W-:Y:S01]  /*13240*/  HMMA.16816.F32 R96, R172.reuse, R186, R96 ;  /* 0x000000baac60723c */ /* 0x040fe20000001860 */
[----:B------:R-:W2:Y:S05]  /*13250*/  LDSM.16.M88.4 R184, [R0+0x3000] ;  /* 0x0030000000b8783b */ /* 0x000eaa0000000200 */
[----:B------:R-:W-:Y:S02]  /*13260*/  LDSM.16.M88.4 R208, [R208] ;  /* 0x00000000d0d0783b */ /* 0x000fe40000000200 */
        /* <DEDUP_REMOVED lines=86> */
[C---:B-1----:R-:W-:Y:S01]  /*137d0*/  HMMA.16816.F32 R76, R208.reuse, R180, R76 ;  /* 0x000000b4d04c723c */ /* 0x042fe2000000184c */
[----:B------:R-:W3:Y:S07]  /*137e0*/  LDL R181, [R1+0x34] ;  /* 0x0000340001b57983 */ /* 0x000eee0000100800 */
        /* <DEDUP_REMOVED lines=12> */
[----:B------:R-:W-:Y:S03]  /*138b0*/  HMMA.16816.F32 R128, R208, R186, R128 ;  /* 0x000000bad080723c */ /* 0x000fe60000001880 */
[----:B---3-5:R-:W-:Y:S11]  /*138c0*/  ISETP.GT.AND P0, PT, R231, R181, PT ;  /* 0x000000b5e700720c */ /* 0x028ff60003f04270 */
[----:B------:R-:W-:Y:S02]  /*138d0*/  @!UPT UIADD3 URZ, UPT, UPT, URZ, URZ, URZ ;  /* 0x000000fffffff290 */ /* 0x000fe4000fffe0ff */
[----:B------:R-:W-:Y:S05]  /*138e0*/  @!P0 BRA `(.L_x_5990) ;  /* 0x0000000800408947 */ /* 0x000fea0003800000 */
[----:B------:R-:W2:Y:S01]  /*138f0*/  LDL.64 R238, [R1+0x38] ;  /* 0x0000380001ee7983 */ /* 0x000ea20000100a00 */
[----:B------:R-:W-:Y:S03]  /*13900*/  BSSY.RECONVERGENT B0, `(.L_x_5991) ;  /* 0x0000056000007945 */ /* 0x000fe60003800200 */
[----:B------:R-:W3:Y:S04]  /*13910*/  LDL R236, [R1+0x10] ;  /* 0x0000100001ec7983 */ /* 0x000ee80000100800 */
[----:B------:R-:W4:Y:S04]  /*13920*/  LDL R233, [R1+0x4] ;  /* 0x0000040001e97983 */ /* 0x000f280000100800 */
[----:B------:R-:W5:Y:S01]  /*13930*/  LDL R232, [R1+0x28] ;  /* 0x0000280001e87983 */ /* 0x000f620000100800 */
        /* <DEDUP_REMOVED lines=10> */
[----:B-----5:R-:W-:Y:S03]  /*139e0*/  IMAD.SHL.U32 R0, R232, 0x20, RZ ;  /* 0x00000020e8007824 */ /* 0x020fe600078e00ff */
        /* <DEDUP_REMOVED lines=71> */
.L_x_5992:
[----:B------:R-:W-:Y:S05]  /*13e60*/  BSYNC.RECONVERGENT B0 ;  /* 0x0000000000007941 */ /* 0x000fea0003800200 */
.L_x_5991:
[----:B------:R-:W3:Y:S01]  /*13e70*/  LDL R3, [R1+0x2c] ;  /* 0x00002c0001037983 */ /* 0x000ee20000100800 */
[----:B------:R-:W-:Y:S03]  /*13e80*/  IADD3 R170, P0, PT, R0, R178, RZ ;  /* 0x000000b200aa7210 */ /* 0x000fe60007f1e0ff */
[----:B------:R-:W4:Y:S02]  /*13e90*/  LDL R168, [R1+0x4] ;  /* 0x0000040001a87983 */ /* 0x000f240000100800 */
[----:B----4-:R-:W-:Y:S01]  /*13ea0*/  IMAD.MOV.U32 R172, RZ, RZ, R168 ;  /* 0x000000ffffac7224 */ /* 0x010fe200078e00a8 */
[----:B---3--:R-:W-:Y:S02]  /*13eb0*/  SHF.L.U64.HI R3, R232, 0x5, R3 ;  /* 0x00000005e8037819 */ /* 0x008fe40000010203 */
[-C--:B------:R-:W-:Y:S01]  /*13ec0*/  IADD3 R168, P3, PT, R170, R0.reuse, RZ ;  /* 0x00000000aaa87210 */ /* 0x080fe20007f7e0ff */
[--C-:B------:R-:W-:Y:S02]  /*13ed0*/  IMAD.MOV.U32 R173, RZ, RZ, R172.reuse ;  /* 0x000000ffffad7224 */ /* 0x100fe400078e00ac */
[----:B------:R-:W-:Y:S01]  /*13ee0*/  IMAD.X R171, R3, 0x1, R172, P0 ;  /* 0x0000000103ab7824 */ /* 0x000fe200000e06ac */
[-C--:B------:R-:W-:Y:S01]  /*13ef0*/  IADD3 R174, P0, PT, R168, R0.reuse, RZ ;  /* 0x00000000a8ae7210 */ /* 0x080fe20007f1e0ff */
        /* <DEDUP_REMOVED lines=16> */
[-C--:B---3--:R-:W-:Y:S04]  /*14000*/  IADD3 R172, P3, PT, R178, R0.reuse, RZ ;  /* 0x00000000b2ac7210 */ /* 0x088fe80007f7e0ff */
[-C--:B--2---:R-:W-:Y:S01]  /*14010*/  IADD3 R170, P0, PT, R172, R0.reuse, RZ ;  /* 0x00000000acaa7210 */ /* 0x084fe20007f1e0ff */
[--C-:B------:R-:W-:Y:S03]  /*14020*/  IMAD.X R173, R179, 0x1, R3.reuse, P3 ;  /* 0x00000001b3ad7824 */ /* 0x100fe600018e0603 */
[-C--:B----4-:R-:W-:Y:S02]  /*14030*/  IADD3 R168, P3, PT, R170, R0.reuse, RZ ;  /* 0x00000000aaa87210 */ /* 0x090fe40007f7e0ff */
[----:B------:R2:W-:Y:S01]  /*14040*/  LDGSTS.E.BYPASS.LTC128B.128 [R229+0x5000], desc[UR4][R172.64] ;  /* 0x05000000ace57fae */ /* 0x0005e2000b981a04 */
[-C--:B------:R-:W-:Y:S05]  /*14050*/  IADD3.X R171, PT, PT, R173, R3.reuse, RZ, P0, !PT ;  /* 0x00000003adab7210 */ /* 0x080fea00007fe4ff */
        /* <DEDUP_REMOVED lines=12> */
[-C--:B--2---:R-:W-:Y:S04]  /*14120*/  IADD3 R172, P3, PT, R174, R0.reuse, RZ ;  /* 0x00000000aeac7210 */ /* 0x084fe80007f7e0ff */
        /* <DEDUP_REMOVED lines=12> */
.L_x_5990:
[----:B------:R-:W-:Y:S05]  /*141f0*/  BSYNC.RECONVERGENT B1 ;  /* 0x0000000000017941 */ /* 0x000fea0003800200 */
.L_x_5989:
[----:B------:R-:W1:Y:S01]  /*14200*/  S2R R0, SR_TID.X ;  /* 0x0000000000007919 */ /* 0x000e620000002100 */
[----:B--2---:R-:W-:Y:S02]  /*14210*/  IMAD.MOV.U32 R171, RZ, RZ, R231 ;  /* 0x000000ffffab7224 */ /* 0x004fe400078e00e7 */
[----:B------:R-:W-:Y:S02]  /*14220*/  IMAD.MOV.U32 R172, RZ, RZ, R181 ;  /* 0x000000ffffac7224 */ /* 0x000fe400078e00b5 */
[----:B-1----:R-:W-:Y:S04]  /*14230*/  IMAD.MOV.U32 R208, RZ, RZ, R0 ;  /* 0x000000ffffd07224 */ /* 0x002fe800078e0000 */
[----:B------:R-:W-:Y:S05]  /*14240*/  IMAD.SHL.U32 R0, R208, 0x2, RZ ;  /* 0x00000002d0007824 */ /* 0x000fea00078e00ff */
[----:B------:R1:W-:Y:S02]  /*14250*/  STL [R1+0x30], R0 ;  /* 0x0000300001007387 */ /* 0x0003e40000100800 */
[----:B-1----:R-:W-:Y:S05]  /*14260*/  LOP3.LUT R0, R0, 0x6, RZ, 0xc0, !PT ;  /* 0x0000000600007812 */ /* 0x002fea00078ec0ff */
        /* <DEDUP_REMOVED lines=176> */
[----:B------:R-:W-:Y:S02]  /*14d70*/  FSEL R179, R168, -INF , !P5 ;  /* 0xff800000a8b37808 */ /* 0x000fe40006800000 */
        /* <DEDUP_REMOVED lines=9> */
[----:B------:R-:W-:Y:S01]  /*14e10*/  FSEL R174, R17, -INF , !P5 ;  /* 0xff80000011ae7808 */ /* 0x000fe20006800000 */
        /* <DEDUP_REMOVED lines=9> */
[----:B------:R-:W-:Y:S02]  /*14eb0*/  ISETP.GE.AND P0, PT, R173, R225, PT ;  /* 0x000000e1ad00720c */ /* 0x000fe40003f06270 */
[----:B------:R-:W-:Y:S02]  /*14ec0*/  FSEL R183, R124, -INF , P4 ;  /* 0xff8000007cb77808 */ /* 0x000fe40002000000 */
[-C--:B------:R-:W-:Y:S02]  /*14ed0*/  ISETP.GE.AND P5, PT, R202, R224.reuse, PT ;  /* 0x000000e0ca00720c */ /* 0x080fe40003fa6270 */
[-C--:B------:R-:W-:Y:S02]  /*14ee0*/  ISETP.GE.AND P4, PT, R188, R224.reuse, PT ;  /* 0x000000e0bc00720c */ /* 0x080fe40003f86270 */
[----:B------:R-:W-:Y:S02]  /*14ef0*/  FSEL R180, R169, -INF , !P6 ;  /* 0xff800000a9b47808 */ /* 0x000fe40007000000 */
[----:B------:R-:W-:Y:S02]  /*14f00*/  FSEL R182, R125, -INF , P3 ;  /* 0xff8000007db67808 */ /* 0x000fe40001800000 */
[----:B------:R-:W-:Y:S02]  /*14f10*/  FSEL R184, R128, -INF , P0 ;  /* 0xff80000080b87808 */ /* 0x000fe40000000000 */
[----:B------:R-:W-:Y:S02]  /*14f20*/  FSEL R120, R37, -INF , !P5 ;  /* 0xff80000025787808 */ /* 0x000fe40006800000 */
[-C--:B------:R-:W-:Y:S02]  /*14f30*/  ISETP.GE.AND P3, PT, R189, R224.reuse, PT ;  /* 0x000000e0bd00720c */ /* 0x080fe40003f66270 */
[-C--:B------:R-:W-:Y:S02]  /*14f40*/  ISETP.GE.AND P0, PT, R190, R224.reuse, PT ;  /* 0x000000e0be00720c */ /* 0x080fe40003f06270 */
[----:B------:R-:W-:Y:S01]  /*14f50*/  FSEL R178, R9, -INF , !P4 ;  /* 0xff80000009b27808 */ /* 0x000fe20006000000 */
[----:B------:R-:W-:Y:S01]  /*14f60*/  IMAD.MOV.U32 R9, RZ, RZ, R172 ;  /* 0x000000ffff097224 */ /* 0x000fe200078e00ac */
[----:B------:R-:W-:Y:S02]  /*14f70*/  FMNMX3.FTZ R37, R2, R185, R180, !PT ;  /* 0x000000b902257276 */ /* 0x000fe400078100b4 */
[-C--:B------:R-:W-:Y:S02]  /*14f80*/  ISETP.GE.AND P6, PT, R191, R224.reuse, PT ;  /* 0x000000e0bf00720c */ /* 0x080fe40003fc6270 */
[----:B------:R-:W-:Y:S01]  /*14f90*/  FSEL R177, R12, -INF , !P3 ;  /* 0xff8000000cb17808 */ /* 0x000fe20005800000 */
[----:B------:R-:W-:Y:S01]  /*14fa0*/  IMAD.MOV.U32 R12, RZ, RZ, R171 ;  /* 0x000000ffff0c7224 */ /* 0x000fe200078e00ab */
[----:B------:R-:W-:Y:S01]  /*14fb0*/  FSEL R176, R13, -INF , !P0 ;  /* 0xff8000000db07808 */ /* 0x000fe20004000000 */
[----:B------:R-:W-:Y:S01]  /*14fc0*/  VIADD R13, R3, 0xe9 ;  /* 0x000000e9030d7836 */ /* 0x000fe20000000000 */
[----:B------:R-:W-:Y:S02]  /*14fd0*/  FMNMX3.FTZ R37, R37, R179, R178, !PT ;  /* 0x000000b325257276 */ /* 0x000fe400078100b2 */
[-C--:B------:R-:W-:Y:S02]  /*14fe0*/  ISETP.GE.AND P4, PT, R193, R224.reuse, PT ;  /* 0x000000e0c100720c */ /* 0x080fe40003f86270 */
[----:B------:R-:W-:Y:S02]  /*14ff0*/  FMNMX3.FTZ R37, R37, R177, R176, !PT ;  /* 0x000000b125257276 */ /* 0x000fe400078100b0 */
[-C--:B------:R-:W-:Y:S02]  /*15000*/  ISETP.GE.AND P3, PT, R194, R224.reuse, PT ;  /* 0x000000e0c200720c */ /* 0x080fe40003f66270 */
[----:B------:R-:W-:Y:S01]  /*15010*/  FSEL R175, R16, -INF , !P6 ;  /* 0xff80000010af7808 */ /* 0x000fe20007000000 */
[----:B------:R-:W-:Y:S01]  /*15020*/  VIADD R16, R3, 0xe0 ;  /* 0x000000e003107836 */ /* 0x000fe20000000000 */
[----:B------:R-:W-:Y:S02]  /*15030*/  FSEL R173, R20, -INF , !P4 ;  /* 0xff80000014ad7808 */ /* 0x000fe40006000000 */
        /* <DEDUP_REMOVED lines=8> */
[----:B------:R-:W-:Y:S02]  /*150c0*/  FSEL R128, R5, -INF , !P4 ;  /* 0xff80000005807808 */ /* 0x000fe40006000000 */
[-C--:B------:R-:W-:Y:S02]  /*150d0*/  ISETP.GE.AND P3, PT, R199, R224.reuse, PT ;  /* 0x000000e0c700720c */ /* 0x080fe40003f66270 */
[-C--:B------:R-:W-:Y:S02]  /*150e0*/  ISETP.GE.AND P0, PT, R200, R224.reuse, PT ;  /* 0x000000e0c800720c */ /* 0x080fe40003f06270 */
        /* <DEDUP_REMOVED lines=35> */
[-C--:B------:R-:W-:Y:S02]  /*15320*/  ISETP.GE.AND P0, PT, R216, R224.reuse, PT ;  /* 0x000000e0d800720c */ /* 0x080fe40003f06270 */
[----:B------:R-:W-:Y:S02]  /*15330*/  ISETP.GE.AND P6, PT, R217, R224, PT ;  /* 0x000000e0d900720c */ /* 0x000fe40003fc6270 */
[----:B------:R-:W-:Y:S02]  /*15340*/  FMNMX3.FTZ R37, R37, R56, R57, !PT ;  /* 0x0000003825257276 */ /* 0x000fe40007810039 */
[----:B------:R-:W-:Y:S02]  /*15350*/  FSEL R60, R60, -INF , !P4 ;  /* 0xff8000003c3c7808 */ /* 0x000fe40006000000 */
[----:B------:R-:W-:Y:S02]  /*15360*/  FSEL R61, R61, -INF , !P3 ;  /* 0xff8000003d3d7808 */ /* 0x000fe40005800000 */
[----:B------:R-:W-:Y:S02]  /*15370*/  FSEL R45, R64, -INF , !P0 ;  /* 0xff800000402d7808 */ /* 0x000fe40004000000 */
[----:B------:R-:W-:Y:S01]  /*15380*/  FSEL R44, R65, -INF , !P6 ;  /* 0xff800000412c7808 */ /* 0x000fe20007000000 */
[----:B------:R-:W-:Y:S01]  /*15390*/  VIADD R65, R3, 0xf8 ;  /* 0x000000f803417836 */ /* 0x000fe20000000000 */
[----:B------:R-:W-:Y:S02]  /*153a0*/  FMNMX3.FTZ R37, R37, R60, R61, !PT ;  /* 0x0000003c25257276 */ /* 0x000fe4000781003d */
[-C--:B------:R-:W-:Y:S02]  /*153b0*/  ISETP.GE.AND P5, PT, R218, R224.reuse, PT ;  /* 0x000000e0da00720c */ /* 0x080fe40003fa6270 */
[-C--:B------:R-:W-:Y:S02]  /*153c0*/  ISETP.GE.AND P4, PT, R219, R224.reuse, PT ;  /* 0x000000e0db00720c */ /* 0x080fe40003f86270 */
[----:B------:R-:W-:Y:S02]  /*153d0*/  FMNMX3.FTZ R37, R37, R45, R44, !PT ;  /* 0x0000002d25257276 */ /* 0x000fe4000781002c */
[----:B------:R-:W-:Y:S01]  /*153e0*/  FSEL R40, R68, -INF , !P5 ;  /* 0xff80000044287808 */ /* 0x000fe20006800000 */
[----:B------:R-:W-:Y:S01]  /*153f0*/  VIADD R68, R3, 0xf1 ;  /* 0x000000f103447836 */ /* 0x000fe20000000000 */
[----:B------:R-:W-:Y:S01]  /*15400*/  FSEL R33, R69, -INF , !P4 ;  /* 0xff80000045217808 */ /* 0x000fe20006000000 */
[----:B------:R-:W-:Y:S01]  /*15410*/  VIADD R69, R3, 0xf0 ;  /* 0x000000f003457836 */ /* 0x000fe20000000000 */
[-C--:B------:R-:W-:Y:S02]  /*15420*/  ISETP.GE.AND P3, PT, R231, R224.reuse, PT ;  /* 0x000000e0e700720c */ /* 0x080fe40003f66270 */
[----:B------:R-:W-:Y:S02]  /*15430*/  ISETP.GE.AND P0, PT, R232, R224, PT ;  /* 0x000000e0e800720c */ /* 0x000fe40003f06270 */
[----:B------:R-:W-:Y:S02]  /*15440*/  FMNMX3.FTZ R37, R37, R40, R33, !PT ;  /* 0x0000002825257276 */ /* 0x000fe40007810021 */
[----:B------:R-:W-:Y:S02]  /*15450*/  FSEL R73, R73, -INF , !P0 ;  /* 0xff80000049497808 */ /* 0x000fe40004000000 */
        /* <DEDUP_REMOVED lines=25> */
[----:B------:R-:W-:Y:S02]  /*155f0*/  ISETP.GE.AND P5, PT, R244, R224, PT ;  /* 0x000000e0f400720c */ /* 0x000fe40003fa6270 */
[----:B------:R-:W-:Y:S02]  /*15600*/  FSEL R93, R93, -INF , !P0 ;  /* 0xff8000005d5d7808 */ /* 0x000fe40004000000 */
[----:B------:R-:W-:Y:S02]  /*15610*/  FMNMX3.FTZ R37, R37, R88, R89, !PT ;  /* 0x0000005825257276 */ /* 0x000fe40007810059 */
        /* <DEDUP_REMOVED lines=15> */
[----:B------:R-:W-:Y:S02]  /*15710*/  ISETP.GE.AND P3, PT, R252, R224, PT ;  /* 0x000000e0fc00720c */ /* 0x000fe40003f66270 */
[----:B------:R-:W-:Y:S02]  /*15720*/  FSEL R28, R28, -INF , !P5 ;  /* 0xff8000001c1c7808 */ /* 0x000fe40006800000 */
[----:B------:R-:W-:Y:S01]  /*15730*/  FSEL R25, R109, -INF , !P4 ;  /* 0xff8000006d197808 */ /* 0x000fe20006000000 */
[----:B------:R-:W-:Y:S01]  /*15740*/  VIADD R109, R3, 0xe8 ;  /* 0x000000e8036d7836 */ /* 0x000fe20000000000 */
[----:B------:R-:W-:Y:S02]  /*15750*/  FMNMX3.FTZ R37, R37, R32, R29, !PT ;  /* 0x0000002025257276 */ /* 0x000fe4000781001d */
[-C--:B------:R-:W-:Y:S02]  /*15760*/  ISETP.GE.AND P0, PT, R251, R224.reuse, PT ;  /* 0x000000e0fb00720c */ /* 0x080fe40003f06270 */
[----:B------:R-:W-:Y:S01]  /*15770*/  FSEL R24, R112, -INF , !P3 ;  /* 0xff80000070187808 */ /* 0x000fe20005800000 */
[----:B------:R-:W-:Y:S01]  /*15780*/  IMAD.MOV.U32 R112, RZ, RZ, R16 ;  /* 0x000000ffff707224 */ /* 0x000fe200078e0010 */
[----:B------:R-:W-:Y:S01]  /*15790*/  ISETP.GE.AND P6, PT, R16, R224, PT ;  /* 0x000000e01000720c */ /* 0x000fe20003fc6270 */
[----:B------:R-:W-:Y:S01]  /*157a0*/  VIADD R16, R3, 0xf9 ;  /* 0x000000f903107836 */ /* 0x000fe20000000000 */
[----:B------:R-:W-:Y:S01]  /*157b0*/  FSEL R21, R113, -INF , !P0 ;  /* 0xff80000071157808 */ /* 0x000fe20004000000 */
[----:B------:R-:W-:Y:S01]  /*157c0*/  IMAD.MOV.U32 R113, RZ, RZ, R17 ;  /* 0x000000ffff717224 */ /* 0x000fe200078e0011 */
[----:B------:R-:W-:Y:S02]  /*157d0*/  FMNMX3.FTZ R37, R37, R28, R25, !PT ;  /* 0x0000001c25257276 */ /* 0x000fe40007810019 */
[-C--:B------:R-:W-:Y:S02]  /*157e0*/  ISETP.GE.AND P5, PT, R17, R224.reuse, PT ;  /* 0x000000e01100720c */ /* 0x080fe40003fa6270 */
[----:B------:R-:W-:Y:S02]  /*157f0*/  ISETP.GE.AND P4, PT, R109, R224, PT ;  /* 0x000000e06d00720c */ /* 0x000fe40003f86270 */
[----:B------:R-:W-:Y:S02]  /*15800*/  FSEL R20, R4, -INF , !P6 ;  /* 0xff80000004147808 */ /* 0x000fe40007000000 */
[----:B------:R-:W-:Y:S01]  /*15810*/  FSEL R17, R170, -INF , !P5 ;  /* 0xff800000aa117808 */ /* 0x000fe20006800000 */
[----:B------:R-:W-:Y:S01]  /*15820*/  IMAD.MOV.U32 R170, RZ, RZ, R13 ;  /* 0x000000ffffaa7224 */ /* 0x000fe200078e000d */
[----:B------:R-:W-:Y:S02]  /*15830*/  FMNMX3.FTZ R37, R37, R24, R21, !PT ;  /* 0x0000001825257276 */ /* 0x000fe40007810015 */
[-C--:B------:R-:W-:Y:S02]  /*15840*/  ISETP.GE.AND P3, PT, R13, R224.reuse, PT ;  /* 0x000000e00d00720c */ /* 0x080fe40003f66270 */
[----:B------:R-:W-:Y:S02]  /*15850*/  ISETP.GE.AND P0, PT, R16, R225, PT ;  /* 0x000000e11000720c */ /* 0x000fe40003f06270 */
[-C--:B------:R-:W-:Y:S02]  /*15860*/  ISETP.GE.AND P6, PT, R69, R224.reuse, PT ;  /* 0x000000e04500720c */ /* 0x080fe40003fc6270 */
[----:B------:R-:W-:Y:S01]  /*15870*/  FSEL R16, R105, -INF , !P4 ;  /* 0xff80000069107808 */ /* 0x000fe20006000000 */
[----:B------:R-:W-:Y:S01]  /*15880*/  VIADD R105, R3, 0xf9 ;  /* 0x000000f903697836 */ /* 0x000fe20000000000 */
[----:B------:R-:W-:Y:S02]  /*15890*/  ISETP.GE.AND P5, PT, R68, R224, PT ;  /* 0x000000e04400720c */ /* 0x000fe40003fa6270 */
[----:B------:R-:W-:Y:S01]  /*158a0*/  FSEL R13, R181, -INF , !P3 ;  /* 0xff800000b50d7808 */ /* 0x000fe20005800000 */
[----:B------:R-:W-:Y:S01]  /*158b0*/  IMAD.MOV.U32 R181, RZ, RZ, R12 ;  /* 0x000000ffffb57224 */ /* 0x000fe200078e000c */
[----:B------:R-:W-:Y:S02]  /*158c0*/  FMNMX3.FTZ R37, R37, R20, R17, !PT ;  /* 0x0000001425257276 */ /* 0x000fe40007810011 */
[----:B------:R-:W-:Y:S01]  /*158d0*/  FSEL R12, R183, -INF , !P6 ;  /* 0xff800000b70c7808 */ /* 0x000fe20007000000 */
[----:B------:R-:W-:Y:S01]  /*158e0*/  IMAD.MOV.U32 R183, RZ, RZ, R9 ;  /* 0x000000ffffb77224 */ /* 0x000fe200078e0009 */
[----:B------:R-:W-:Y:S02]  /*158f0*/  ISETP.GE.AND P4, PT, R65, R224, PT ;  /* 0x000000e04100720c */ /* 0x000fe40003f86270 */
[----:B------:R-:W-:Y:S02]  /*15900*/  FSEL R9, R182, -INF , !P5 ;  /* 0xff800000b6097808 */ /* 0x000fe40006800000 */
[----:B------:R-:W-:Y:S02]  /*15910*/  FMNMX3.FTZ R37, R37, R16, R13, !PT ;  /* 0x0000001025257276 */ /* 0x000fe4000781000d */
[----:B------:R-:W-:Y:S02]  /*15920*/  ISETP.GE.AND P3, PT, R105, R224, PT ;  /* 0x000000e06900720c */ /* 0x000fe40003f66270 */
[----:B------:R-:W-:Y:S02]  /*15930*/  FSEL R129, R129, -INF , P0 ;  /* 0xff80000081817808 */ /* 0x000fe40000000000 */
[----:B------:R-:W-:Y:S02]  /*15940*/  FSEL R8, R184, -INF , !P4 ;  /* 0xff800000b8087808 */ /* 0x000fe40006000000 */
[----:B------:R-:W-:Y:S02]  /*15950*/  FMNMX3.FTZ R37, R37, R12, R9, !PT ;  /* 0x0000000c25257276 */ /* 0x000fe40007810009 */
[----:B------:R-:W-:Y:S02]  /*15960*/  FSEL R129, R129, -INF , !P3 ;  /* 0xff80000081817808 */ /* 0x000fe40005800000 */
[----:B------:R-:W-:Y:S02]  /*15970*/  ISETP.GE.AND P3, PT, R3, R226, PT ;  /* 0x000000e20300720c */ /* 0x000fe40003f66270 */
[----:B------:R-:W-:Y:S02]  /*15980*/  FMNMX3.FTZ R37, R37, R8, R129, !PT ;  /* 0x0000000825257276 */ /* 0x000fe40007810081 */
[-C--:B------:R-:W-:Y:S02]  /*15990*/  ISETP.GE.AND P4, PT, R189, R226.reuse, PT ;  /* 0x000000e2bd00720c */ /* 0x080fe40003f86270 */
[----:B------:R-:W-:Y:S01]  /*159a0*/  FSEL R41, R6, -INF , P3 ;  /* 0xff80000006297808 */ /* 0x000fe20001800000 */
[----:B------:R-:W1:Y:S01]  /*159b0*/  SHFL.BFLY PT, R0, R37, 0x2, 0x1f ;  /* 0x0c401f0025007f89 */ /* 0x000e6200000e0000 */
        /* <DEDUP_REMOVED lines=11> */
[----:B------:R-:W-:Y:S02]  /*15a70*/  ISETP.GE.AND P0, PT, R186, R226, PT ;  /* 0x000000e2ba00720c */ /* 0x000fe40003f06270 */
[----:B-1----:R-:W-:Y:S02]  /*15a80*/  FMNMX.FTZ R37, R37, R0, !PT ;  /* 0x0000000025257209 */ /* 0x002fe40007810000 */
[----:B------:R-:W-:Y:S02]  /*15a90*/  FSEL R23, R23, -INF , P3 ;  /* 0xff80000017177808 */ /* 0x000fe40001800000 */
[-C--:B------:R-:W-:Y:S01]  /*15aa0*/  ISETP.GE.AND P3, PT, R196, R226.reuse, PT ;  /* 0x000000e2c400720c */ /* 0x080fe20003f66270 */
[----:B------:R-:W1:Y:S01]  /*15ab0*/  SHFL.BFLY PT, R0, R37, 0x1, 0x1f ;  /* 0x0c201f0025007f89 */ /* 0x000e6200000e0000 */
        /* <DEDUP_REMOVED lines=14> */
[----:B------:R-:W-:Y:S02]  /*15ba0*/  FSETP.NEU.FTZ.AND P0, PT, R37, -INF , PT ;  /* 0xff8000002500780b */ /* 0x000fe40003f1d000 */
[-C--:B------:R-:W-:Y:S02]  /*15bb0*/  ISETP.GE.AND P6, PT, R3, R227.reuse, PT ;  /* 0x000000e30300720c */ /* 0x080fe40003fc6270 */
[----:B------:R-:W-:Y:S02]  /*15bc0*/  FSEL R0, R37, RZ, P0 ;  /* 0x000000ff25007208 */ /* 0x000fe40000000000 */
[----:B------:R-:W-:Y:S02]  /*15bd0*/  FSEL R47, R47, -INF , P4 ;  /* 0xff8000002f2f7808 */ /* 0x000fe40002000000 */
[-C--:B------:R-:W-:Y:S01]  /*15be0*/  ISETP.GE.AND P4, PT, R209, R226.reuse, PT ;  /* 0x000000e2d100720c */ /* 0x080fe20003f86270 */
[----:B------:R-:W-:Y:S01]  /*15bf0*/  FADD.FTZ R3, -R0, R2 ;  /* 0x0000000200037221 */ /* 0x000fe20000010100 */
        /* <DEDUP_REMOVED lines=103> */
[----:B------:R-:W-:Y:S02]  /*16270*/  FSEL R39, R130, -INF , P3 ;  /* 0xff80000082277808 */ /* 0x000fe40001800000 */
[-C--:B------:R-:W-:Y:S02]  /*16280*/  ISETP.GE.AND P3, PT, R187, R227.reuse, PT ;  /* 0x000000e3bb00720c */ /* 0x080fe40003f66270 */
[----:B------:R-:W-:Y:S01]  /*16290*/  FSEL R22, R11, -INF , !P4 ;  /* 0xff8000000b167808 */ /* 0x000fe20006000000 */
[----:B------:R-:W-:Y:S01]  /*162a0*/  IMAD.MOV.U32 R11, RZ, RZ, R65 ;  /* 0x000000ffff0b7224 */ /* 0x000fe200078e0041 */
[----:B------:R-:W-:Y:S02]  /*162b0*/  FSEL R64, R64, -INF , !P6 ;  /* 0xff80000040407808 */ /* 0x000fe40007000000 */
        /* <DEDUP_REMOVED lines=28> */
[-C--:B------:R-:W-:Y:S02]  /*16480*/  ISETP.GE.AND P3, PT, R195, R227.reuse, PT ;  /* 0x000000e3c300720c */ /* 0x080fe40003f66270 */
[----:B------:R-:W-:Y:S02]  /*16490*/  FSEL R198, R71, -INF , !P5 ;  /* 0xff80000047c67808 */ /* 0x000fe40006800000 */
[----:B------:R-:W-:Y:S01]  /*164a0*/  FSEL R113, R26, -INF , !P3 ;  /* 0xff8000001a717808 */ /* 0x000fe20005800000 */
[----:B------:R-:W-:Y:S01]  /*164b0*/  IMAD.MOV.U32 R26, RZ, RZ, R112 ;  /* 0x000000ffff1a7224 */ /* 0x000fe200078e0070 */
[-C--:B------:R-:W-:Y:S02]  /*164c0*/  ISETP.GE.AND P5, PT, R233, R227.reuse, PT ;  /* 0x000000e3e900720c */ /* 0x080fe40003fa6270 */
[----:B------:R-:W-:Y:S02]  /*164d0*/  FSEL R112, R27, -INF , !P4 ;  /* 0xff8000001b707808 */ /* 0x000fe40006000000 */
[-C--:B------:R-:W-:Y:S02]  /*164e0*/  ISETP.GE.AND P4, PT, R200, R227.reuse, PT ;  /* 0x000000e3c800720c */ /* 0x080fe40003f86270 */
[----:B------:R-:W-:Y:S02]  /*164f0*/  FSEL R200, R79, -INF , !P5 ;  /* 0xff8000004fc87808 */ /* 0x000fe40006800000 */
[-C--:B------:R-:W-:Y:S02]  /*16500*/  ISETP.GE.AND P5, PT, R238, R227.reuse, PT ;  /* 0x000000e3ee00720c */ /* 0x080fe40003fa6270 */
[-C--:B------:R-:W-:Y:S02]  /*16510*/  ISETP.GE.AND P3, PT, R199, R227.reuse, PT ;  /* 0x000000e3c700720c */ /* 0x080fe40003f66270 */
[----:B------:R-:W-:Y:S02]  /*16520*/  FSEL R87, R87, -INF , !P5 ;  /* 0xff80000057577808 */ /* 0x000fe40006800000 */
[-C--:B------:R-:W-:Y:S01]  /*16530*/  ISETP.GE.AND P5, PT, R243, R227.reuse, PT ;  /* 0x000000e3f300720c */ /* 0x080fe20003fa6270 */
[----:B------:R-:W-:Y:S01]  /*16540*/  IMAD.MOV.U32 R243, RZ, RZ, R7 ;  /* 0x000000fffff37224 */ /* 0x000fe200078e0007 */
        /* <DEDUP_REMOVED lines=16> */
[----:B------:R-:W3:Y:S01]  /*16650*/  LDL.LU R15, [R1+0x1c] ;  /* 0x00001c00010f7983 */ /* 0x000ee20000300800 */
[----:B------:R-:W-:Y:S02]  /*16660*/  FMNMX3.FTZ R0, R132, R10, R14, !PT ;  /* 0x0000000a84007276 */ /* 0x000fe4000781000e */
[----:B------:R-:W-:Y:S01]  /*16670*/  ISETP.GE.AND P6, PT, R197, R227, PT ;  /* 0x000000e3c500720c */ /* 0x000fe20003fc6270 */
[----:B------:R-:W4:Y:S01]  /*16680*/  LDL.LU R245, [R1+0x20] ;  /* 0x0000200001f57983 */ /* 0x000f220000300800 */
[----:B------:R-:W-:Y:S02]  /*16690*/  FMNMX3.FTZ R0, R0, R19, R22, !PT ;  /* 0x0000001300007276 */ /* 0x000fe40007810016 */
[----:B------:R-:W-:Y:S02]  /*166a0*/  FSEL R130, R30, -INF , !P6 ;  /* 0xff8000001e827808 */ /* 0x000fe40007000000 */
[----:B------:R-:W-:Y:S02]  /*166b0*/  FMNMX3.FTZ R0, R0, R64, R65, !PT ;  /* 0x0000004000007276 */ /* 0x000fe40007810041 */
[----:B------:R-:W-:Y:S02]  /*166c0*/  ISETP.GE.AND P6, PT, R201, R227, PT ;  /* 0x000000e3c900720c */ /* 0x000fe40003fc6270 */
        /* <DEDUP_REMOVED lines=12> */
[-C--:B------:R-:W-:Y:S02]  /*16790*/  ISETP.GE.AND P4, PT, R209, R227.reuse, PT ;  /* 0x000000e3d100720c */ /* 0x080fe40003f86270 */
[----:B------:R-:W-:Y:S02]  /*167a0*/  FMNMX3.FTZ R0, R0, R186, R184, !PT ;  /* 0x000000ba00007276 */ /* 0x000fe400078100b8 */
[----:B------:R-:W-:Y:S02]  /*167b0*/  FSEL R189, R51, -INF , !P4 ;  /* 0xff80000033bd7808 */ /* 0x000fe40006000000 */
[----:B------:R-:W-:Y:S02]  /*167c0*/  ISETP.GE.AND P6, PT, R210, R227, PT ;  /* 0x000000e3d200720c */ /* 0x000fe40003fc6270 */
        /* <DEDUP_REMOVED lines=10> */
[----:B------:R-:W-:Y:S02]  /*16870*/  ISETP.GE.AND P6, PT, R218, R227, PT ;  /* 0x000000e3da00720c */ /* 0x000fe40003fc6270 */
[----:B------:R-:W-:Y:S02]  /*16880*/  FSEL R66, R66, -INF , !P3 ;  /* 0xff80000042427808 */ /* 0x000fe40005800000 */
[----:B------:R-:W-:Y:S02]  /*16890*/  FSEL R67, R67, -INF , !P4 ;  /* 0xff80000043437808 */ /* 0x000fe40006000000 */
[----:B------:R-:W-:Y:S02]  /*168a0*/  FMNMX3.FTZ R0, R0, R195, R196, !PT ;  /* 0x000000c300007276 */ /* 0x000fe400078100c4 */
[----:B------:R-:W-:Y:S02]  /*168b0*/  FSEL R197, R70, -INF , !P6 ;  /* 0xff80000046c57808 */ /* 0x000fe40007000000 */
[-C--:B------:R-:W-:Y:S02]  /*168c0*/  ISETP.GE.AND P4, PT, R232, R227.reuse, PT ;  /* 0x000000e3e800720c */ /* 0x080fe40003f86270 */
        /* <DEDUP_REMOVED lines=14> */
[-C--:B------:R-:W-:Y:S02]  /*169b0*/  ISETP.GE.AND P3, PT, R240, R227.reuse, PT ;  /* 0x000000e3f000720c */ /* 0x080fe40003f66270 */
[-C--:B------:R-:W-:Y:S02]  /*169c0*/  ISETP.GE.AND P4, PT, R239, R227.reuse, PT ;  /* 0x000000e3ef00720c */ /* 0x080fe40003f86270 */
[----:B------:R-:W-:Y:S02]  /*169d0*/  FSEL R201, R86, -INF , !P6 ;  /* 0xff80000056c97808 */ /* 0x000fe40007000000 */
[----:B------:R-:W-:Y:S02]  /*169e0*/  FMNMX3.FTZ R0, R0, R82, R83, !PT ;  /* 0x0000005200007276 */ /* 0x000fe40007810053 */
[----:B------:R-:W-:Y:S02]  /*169f0*/  ISETP.GE.AND P6, PT, R241, R227, PT ;  /* 0x000000e3f100720c */ /* 0x000fe40003fc6270 */
[----:B------:R-:W-:Y:S02]  /*16a00*/  FSEL R90, R90, -INF , !P3 ;  /* 0xff8000005a5a7808 */ /* 0x000fe40005800000 */
[----:B------:R-:W-:Y:S02]  /*16a10*/  FSEL R91, R91, -INF , !P4 ;  /* 0xff8000005b5b7808 */ /* 0x000fe40006000000 */
[----:B------:R-:W-:Y:S02]  /*16a20*/  FMNMX3.FTZ R0, R0, R201, R87, !PT ;  /* 0x000000c900007276 */ /* 0x000fe40007810057 */
[----:B------:R-:W-:Y:S02]  /*16a30*/  FSEL R202, R94, -INF , !P6 ;  /* 0xff8000005eca7808 */ /* 0x000fe40007000000 */
[-C--:B------:R-:W-:Y:S02]  /*16a40*/  ISETP.GE.AND P3, PT, R242, R227.reuse, PT ;  /* 0x000000e3f200720c */ /* 0x080fe40003f66270 */
[-C--:B------:R-:W-:Y:S01]  /*16a50*/  ISETP.GE.AND P4, PT, R244, R227.reuse, PT ;  /* 0x000000e3f400720c */ /* 0x080fe20003f86270 */
[----:B------:R-:W-:Y:S01]  /*16a60*/  IMAD.MOV.U32 R244, RZ, RZ, R41 ;  /* 0x000000fffff47224 */ /* 0x000fe200078e0029 */
[----:B------:R-:W-:Y:S02]  /*16a70*/  FMNMX3.FTZ R0, R0, R90, R91, !PT ;  /* 0x0000005a00007276 */ /* 0x000fe4000781005b */
[-C--:B------:R-:W-:Y:S02]  /*16a80*/  ISETP.GE.AND P6, PT, R246, R227.reuse, PT ;  /* 0x000000e3f600720c */ /* 0x080fe40003fc6270 */
[----:B------:R-:W-:Y:S02]  /*16a90*/  FSEL R205, R98, -INF , !P3 ;  /* 0xff80000062cd7808 */ /* 0x000fe40005800000 */
[----:B------:R-:W-:Y:S02]  /*16aa0*/  FSEL R204, R99, -INF , !P4 ;  /* 0xff80000063cc7808 */ /* 0x000fe40006000000 */
[----:B------:R-:W-:Y:S02]  /*16ab0*/  FMNMX3.FTZ R0, R0, R202, R203, !PT ;  /* 0x000000ca00007276 */ /* 0x000fe400078100cb */
[-C--:B------:R-:W-:Y:S02]  /*16ac0*/  ISETP.GE.AND P3, PT, R247, R227.reuse, PT ;  /* 0x000000e3f700720c */ /* 0x080fe40003f66270 */
[----:B------:R-:W-:Y:S02]  /*16ad0*/  FSEL R206, R102, -INF , !P6 ;  /* 0xff80000066ce7808 */ /* 0x000fe40007000000 */
[----:B------:R-:W-:Y:S02]  /*16ae0*/  ISETP.GE.AND P4, PT, R249, R227, PT ;  /* 0x000000e3f900720c */ /* 0x000fe40003f86270 */
[----:B------:R-:W-:Y:S02]  /*16af0*/  FMNMX3.FTZ R0, R0, R205, R204, !PT ;  /* 0x000000cd00007276 */ /* 0x000fe400078100cc */
        /* <DEDUP_REMOVED lines=14> */
[----:B------:R-:W-:Y:S01]  /*16be0*/  ISETP.GE.AND P4, PT, R5, R227, PT ;  /* 0x000000e30500720c */ /* 0x000fe20003f86270 */
[----:B--2---:R-:W-:Y:S01]  /*16bf0*/  FMUL.FTZ R5, R36, R37 ;  /* 0x0000002524057220 */ /* 0x004fe20000410000 */
[----:B------:R-:W-:Y:S02]  /*16c00*/  FMNMX3.FTZ R0, R0, R213, R214, !PT ;  /* 0x000000d500007276 */ /* 0x000fe400078100d6 */
        /* <DEDUP_REMOVED lines=26> */
[----:B------:R-:W-:Y:S02]  /*16db0*/  SHF.R.U32.HI R60, RZ, 0x1, R208 ;  /* 0x00000001ff3c7819 */ /* 0x000fe400000116d0 */
        /* <DEDUP_REMOVED lines=76> */
[----:B------:R-:W-:Y:S01]  /*17280*/  LOP3.LUT R3, R60, 0x8, RZ, 0xc0, !PT ;  /* 0x000000083c037812 */ /* 0x000fe200078ec0ff */
[----:B------:R-:W2:Y:S01]  /*17290*/  MUFU.EX2 R56, R11 ;  /* 0x0000000b00387308 */ /* 0x000ea20000000800 */
[----:B-1----:R-:W-:Y:S01]  /*172a0*/  FMNMX.FTZ R2, R2, R6, !PT ;  /* 0x0000000602027209 */ /* 0x002fe20007810000 */
[----:B---3--:R-:W-:Y:S01]  /*172b0*/  FFMA.FTZ R15, R0, R15, R40 ;  /* 0x0000000f000f7223 */ /* 0x008fe20000010028 */
[----:B------:R-:W-:Y:S03]  /*172c0*/  IMAD.SHL.U32 R0, R208, 0x40, RZ ;  /* 0x00000040d0007824 */ /* 0x000fe600078e00ff */
[----:B------:R-:W-:Y:S01]  /*172d0*/  FMUL.FTZ R61, R36, R2 ;  /* 0x00000002243d7220 */ /* 0x000fe20000410000 */
[----:B------:R-:W-:Y:S01]  /*172e0*/  FSETP.NEU.FTZ.AND P0, PT, R2, -INF , PT ;  /* 0xff8000000200780b */ /* 0x000fe20003f1d000 */
[C---:B------:R-:W-:Y:S01]  /*172f0*/  FADD.FTZ R57, R7.reuse, R15 ;  /* 0x0000000f07397221 */ /* 0x040fe20000010000 */
[----:B------:R-:W-:Y:S01]  /*17300*/  F2FP.F16.F32.PACK_AB R40, R7, R40 ;  /* 0x000000280728723e */ /* 0x000fe200000000ff */
[----:B------:R-:W1:Y:S01]  /*17310*/  MUFU.EX2 R176, R18 ;  /* 0x0000001200b07308 */ /* 0x000e620000000800 */
[--C-:B------:R-:W-:Y:S02]  /*17320*/  LOP3.LUT R3, R3, 0x1c0, R0.reuse, 0xf8, !PT ;  /* 0x000001c003037812 */ /* 0x100fe400078ef800 */
[----:B------:R-:W-:Y:S02]  /*17330*/  FSEL R61, R61, RZ, P0 ;  /* 0x000000ff3d3d7208 */ /* 0x000fe40000000000 */
[----:B------:R-:W-:Y:S01]  /*17340*/  LOP3.LUT R3, R3, R221, RZ, 0x3c, !PT ;  /* 0x000000dd03037212 */ /* 0x000fe200078e3cff */
[----:B--2---:R-:W-:Y:S02]  /*17350*/  FADD.FTZ R177, R56, R57 ;  /* 0x0000003938b17221 */ /* 0x004fe40000010000 */
[-CC-:B------:R-:W-:Y:S01]  /*17360*/  FFMA.FTZ R6, R10, R36.reuse, -R61.reuse ;  /* 0x000000240a067223 */ /* 0x180fe2000001083d */
[----:B------:R-:W-:Y:S01]  /*17370*/  LOP3.LUT R0, R3, 0x200, R0, 0xf8, !PT ;  /* 0x0000020003007812 */ /* 0x000fe200078ef800 */
[-CC-:B------:R-:W-:Y:S01]  /*17380*/  FFMA.FTZ R3, R19, R36.reuse, -R61.reuse ;  /* 0x0000002413037223 */ /* 0x180fe2000001083d */
[----:B------:R-:W-:Y:S01]  /*17390*/  MUFU.EX2 R165, R27 ;  /* 0x0000001b00a57308 */ /* 0x000fe20000000800 */
[-CC-:B------:R-:W-:Y:S02]  /*173a0*/  FFMA.FTZ R39, R39, R36.reuse, -R61.reuse ;  /* 0x0000002427277223 */ /* 0x180fe4000001083d */
[----:B------:R-:W-:Y:S02]  /*173b0*/  IMAD R160, R0, 0x2, R222 ;  /* 0x0000000200a07824 */ /* 0x000fe400078e02de */
[--C-:B------:R-:W-:Y:S01]  /*173c0*/  FFMA.FTZ R0, R14, R36, -R61.reuse ;  /* 0x000000240e007223 */ /* 0x100fe2000001083d */
[----:B-1----:R-:W-:Y:S01]  /*173d0*/  F2FP.F16.F32.PACK_AB R42, R176, R56 ;  /* 0x00000038b02a723e */ /* 0x002fe200000000ff */
[----:B------:R-:W-:Y:S03]  /*173e0*/  VIADD R144, R160, 0xa040 ;  /* 0x0000a040a0907836 */ /* 0x000fe60000000000 */
[----:B------:R1:W-:Y:S01]  /*173f0*/  MUFU.EX2 R173, R0 ;  /* 0x0000000000ad7308 */ /* 0x0003e20000000800 */
[----:B------:R-:W2:Y:S01]  /*17400*/  LDSM.16.MT88.4 R44, [R160+0xa000] ;  /* 0x00a00000a02c783b */ /* 0x000ea20000004200 */
[----:B------:R-:W-:Y:S08]  /*17410*/  IMAD.IADD R152, R220, 0x1, R160 ;  /* 0x00000001dc987824 */ /* 0x000ff000078e02a0 */
[----:B------:R3:W-:Y:S01]  /*17420*/  MUFU.EX2 R175, R3 ;  /* 0x0000000300af7308 */ /* 0x0007e20000000800 */
[----:B------:R-:W5:Y:S09]  /*17430*/  LDSM.16.MT88.4 R48, [R152+0xa000] ;  /* 0x00a000009830783b */ /* 0x000f720000004200 */
[----:B------:R-:W4:Y:S01]  /*17440*/  MUFU.EX2 R76, R6 ;  /* 0x00000006004c7308 */ /* 0x000f220000000800 */
[----:B-1----:R-:W-:Y:S02]  /*17450*/  FSEL R0, R2, RZ, P0 ;  /* 0x000000ff02007208 */ /* 0x002fe40000000000 */
[C---:B------:R-:W-:Y:S01]  /*17460*/  ISETP.GT.AND P0, PT, R243.reuse, R244, PT ;  /* 0x000000f4f300720c */ /* 0x040fe20003f04270 */
[----:B------:R-:W-:Y:S02]  /*17470*/  VIADD R243, R243, 0xffffffff ;  /* 0xfffffffff3f37836 */ /* 0x000fe40000000000 */
[----:B------:R-:W-:Y:S04]  /*17480*/  FADD.FTZ R0, -R0, R132 ;  /* 0x0000008400007221 */ /* 0x000fe80000010100 */
[----:B------:R-:W-:Y:S01]  /*17490*/  MUFU.EX2 R164, R30 ;  /* 0x0000001e00a47308 */ /* 0x000fe20000000800 */
[--C-:B---3--:R-:W-:Y:S01]  /*174a0*/  FFMA.FTZ R3, R22, R36, -R61.reuse ;  /* 0x0000002416037223 */ /* 0x108fe2000001083d */
[----:B------:R-:W-:Y:S08]  /*174b0*/  FMUL.FTZ R0, R36, R0 ;  /* 0x0000000024007220 */ /* 0x000ff00000410000 */
[----:B------:R1:W3:Y:S01]  /*174c0*/  MUFU.EX2 R174, R3 ;  /* 0x0000000300ae7308 */ /* 0x0002e20000000800 */
[----:B----4-:R-:W-:Y:S09]  /*174d0*/  F2FP.F16.F32.PACK_AB R41, R173, R76 ;  /* 0x0000004cad29723e */ /* 0x010ff200000000ff */
[----:B------:R-:W4:Y:S10]  /*174e0*/  MUFU.EX2 R0, R0 ;  /* 0x0000000000007308 */ /* 0x000f340000000800 */
[----:B------:R-:W-:Y:S01]  /*174f0*/  MUFU.EX2 R153, R125 ;  /* 0x0000007d00997308 */ /* 0x000fe20000000800 */
[----:B-1----:R-:W-:Y:S01]  /*17500*/  VIADD R3, R160, 0xa000 ;  /* 0x0000a000a0037836 */ /* 0x002fe20000000000 */
[----:B---3--:R-:W-:Y:S03]  /*17510*/  F2FP.F16.F32.PACK_AB R43, R174, R175 ;  /* 0x000000afae2b723e */ /* 0x008fe600000000ff */
[----:B------:R-:W-:Y:S02]  /*17520*/  @P1 VIADD R144, R3, 0xffffffc0 ;  /* 0xffffffc003901836 */ /* 0x000fe40000000000 */
[--C-:B------:R-:W-:Y:S03]  /*17530*/  FFMA.FTZ R3, R64, R36, -R61.reuse ;  /* 0x0000002440037223 */ /* 0x100fe6000001083d */
[----:B------:R-:W-:Y:S01]  /*17540*/  MUFU.EX2 R168, R168 ;  /* 0x000000a800a87308 */ /* 0x000fe20000000800 */
[C---:B----4-:R-:W-:Y:S01]  /*17550*/  FMUL.FTZ R11, R0.reuse, R163 ;  /* 0x000000a3000b7220 */ /* 0x050fe20000410000 */
[C---:B------:R-:W-:Y:S01]  /*17560*/  FMUL.FTZ R10, R0.reuse, R162 ;  /* 0x000000a2000a7220 */ /* 0x040fe20000410000 */
[C---:B------:R-:W-:Y:S01]  /*17570*/  FMUL.FTZ R14, R0.reuse, R158 ;  /* 0x0000009e000e7220 */ /* 0x040fe20000410000 */
[C---:B------:R-:W-:Y:S01]  /*17580*/  FMUL.FTZ R7, R0.reuse, R167 ;  /* 0x000000a700077220 */ /* 0x040fe20000410000 */
[C---:B------:R-:W-:Y:S01]  /*17590*/  FMUL.FTZ R22, R0.reuse, R150 ;  /* 0x0000009600167220 */ /* 0x040fe20000410000 */
[----:B------:R-:W1:Y:S01]  /*175a0*/  LDSM.16.MT88.4 R52, [R144] ;  /* 0x000000009034783b */ /* 0x000e620000004200 */
[----:B------:R-:W-:Y:S03]  /*175b0*/  FMUL.FTZ R6, R0, R166 ;  /* 0x000000a600067220 */ /* 0x000fe60000410000 */
[----:B------:R3:W4:Y:S01]  /*175c0*/  MUFU.EX2 R163, R3 ;  /* 0x0000000300a37308 */ /* 0x0007220000000800 */
[----:B------:R-:W-:Y:S02]  /*175d0*/  IMAD.IADD R220, R220, 0x1, R144 ;  /* 0x00000001dcdc7824 */ /* 0x000fe400078e0290 */
[C---:B------:R-:W-:Y:S01]  /*175e0*/  FMUL.FTZ R15, R0.reuse, R159 ;  /* 0x0000009f000f7220 */ /* 0x040fe20000410000 */
[C---:B------:R-:W-:Y:S01]  /*175f0*/  FMUL.FTZ R18, R0.reuse, R154 ;  /* 0x0000009a00127220 */ /* 0x040fe20000410000 */
[C---:B------:R-:W-:Y:S01]  /*17600*/  FMUL.FTZ R19, R0.reuse, R155 ;  /* 0x0000009b00137220 */ /* 0x040fe20000410000 */
[C---:B------:R-:W-:Y:S01]  /*17610*/  FMUL.FTZ R31, R0.reuse, R143 ;  /* 0x0000008f001f7220 */ /* 0x040fe20000410000 */
[C---:B--2---:R-:W-:Y:S03]  /*17620*/  HMMA.16816.F32 R4, R40.reuse, R44, R4 ;  /* 0x0000002c2804723c */ /* 0x044fe60000001804 */
[----:B------:R2:W-:Y:S02]  /*17630*/  MUFU.EX2 R167, R23 ;  /* 0x0000001700a77308 */ /* 0x0005e40000000800 */
[C---:B------:R-:W-:Y:S01]  /*17640*/  FMUL.FTZ R27, R0.reuse, R147 ;  /* 0x00000093001b7220 */ /* 0x040fe20000410000 */
[C---:B------:R-:W-:Y:S01]  /*17650*/  FMUL.FTZ R30, R0.reuse, R142 ;  /* 0x0000008e001e7220 */ /* 0x040fe20000410000 */
[C---:B------:R-:W-:Y:S01]  /*17660*/  FMUL.FTZ R34, R0.reuse, R138 ;  /* 0x0000008a00227220 */ /* 0x040fe20000410000 */
[C---:B------:R-:W-:Y:S01]  /*17670*/  HMMA.16816.F32 R8, R40.reuse, R46, R8 ;  /* 0x0000002e2808723c */ /* 0x040fe20000001808 */
[----:B------:R-:W4:Y:S04]  /*17680*/  LDSM.16.MT88.4 R44, [R220] ;  /* 0x00000000dc2c783b */ /* 0x000f280000004200 */
[----:B------:R1:W-:Y:S01]  /*17690*/  MUFU.EX2 R159, R58 ;  /* 0x0000003a009f7308 */ /* 0x0003e20000000800 */
[-CC-:B---3--:R-:W-:Y:S01]  /*176a0*/  FFMA.FTZ R3, R65, R36.reuse, -R61.reuse ;  /* 0x0000002441037223 */ /* 0x188fe2000001083d */
[C---:B------:R-:W-:Y:S01]  /*176b0*/  FMUL.FTZ R35, R0.reuse, R139 ;  /* 0x0000008b00237220 */ /* 0x040fe20000410000 */
[C---:B-----5:R-:W-:Y:S07]  /*176c0*/  HMMA.16816.F32 R12, R40.reuse, R48, R12 ;  /* 0x00000030280c723c */ /* 0x060fee000000180c */
[----:B------:R3:W5:Y:S01]  /*176d0*/  MUFU.EX2 R73, R3 ;  /* 0x0000000300497308 */ /* 0x0007620000000800 */
[----:B--2---:R-:W-:Y:S01]  /*176e0*/  FMUL.FTZ R23, R0, R151 ;  /* 0x0000009700177220 */ /* 0x004fe20000410000 */
[C---:B------:R-:W-:Y:S01]  /*176f0*/  HMMA.16816.F32 R16, R40.reuse, R50, R16 ;  /* 0x000000322810723c */ /* 0x040fe20000001810 */
[----:B------:R-:W2:Y:S07]  /*17700*/  LDSM.16.MT88.4 R48, [R160+0xa800] ;  /* 0x00a80000a030783b */ /* 0x000eae0000004200 */
[----:B------:R5:W2:Y:S01]  /*17710*/  MUFU.EX2 R166, R26 ;  /* 0x0000001a00a67308 */ /* 0x000aa20000000800 */
[C---:B-1----:R-:W-:Y:S01]  /*17720*/  HMMA.16816.F32 R20, R40.reuse, R52, R20 ;  /* 0x000000342814723c */ /* 0x042fe20000001814 */
[----:B------:R-:W-:Y:S08]  /*17730*/  LDSM.16.MT88.4 R56, [R220+0x800] ;  /* 0x00080000dc38783b */ /* 0x000ff00000004200 */
[----:B------:R-:W-:Y:S01]  /*17740*/  MUFU.EX2 R155, R128 ;  /* 0x00000080009b7308 */ /* 0x000fe20000000800 */
[--C-:B---3--:R-:W-:Y:S09]  /*17750*/  FFMA.FTZ R3, R68, R36, -R61.reuse ;  /* 0x0000002444037223 */ /* 0x108ff2000001083d */
[----:B------:R1:W3:Y:S01]  /*17760*/  MUFU.EX2 R162, R3 ;  /* 0x0000000300a27308 */ /* 0x0002e20000000800 */
[C---:B-----5:R-:W-:Y:S01]  /*17770*/  FMUL.FTZ R26, R0.reuse, R146 ;  /* 0x00000092001a7220 */ /* 0x060fe20000410000 */
[----:B------:R-:W-:Y:S04]  /*17780*/  FFMA.FTZ R0, R0, R245, R76 ;  /* 0x000000f500007223 */ /* 0x000fe8000001004c */
[----:B------:R-:W-:Y:S02]  /*17790*/  FADD.FTZ R0, R173, R0 ;  /* 0x00000000ad007221 */ /* 0x000fe40000010000 */
[C---:B------:R-:W-:Y:S01]  /*177a0*/  HMMA.16816.F32 R24, R40.reuse, R54, R24 ;  /* 0x000000362818723c */ /* 0x040fe20000001818 */
[----:B------:R-:W5:Y:S01]  /*177b0*/  LDSM.16.MT88.4 R52, [R152+0xa800] ;  /* 0x00a800009834783b */ /* 0x000f620000004200 */
[----:B------:R-:W-:Y:S01]  /*177c0*/  MUFU.EX2 R154, R124 ;  /* 0x0000007c009a7308 */ /* 0x000fe20000000800 */
[----:B------:R-:W-:Y:S04]  /*177d0*/  FADD.FTZ R0, R175, R0 ;  /* 0x00000000af007221 */ /* 0x000fe80000010000 */
[----:B------:R-:W-:Y:S01]  /*177e0*/  FADD.FTZ R0, R174, R0 ;  /* 0x00000000ae007221 */ /* 0x000fe20000010000 */
[C---:B----4-:R-:W-:Y:S04]  /*177f0*/  HMMA.16816.F32 R28, R40.reuse, R44, R28 ;  /* 0x0000002c281c723c */ /* 0x050fe8000000181c */
[----:B------:R-:W-:Y:S01]  /*17800*/  MUFU.EX2 R147, R120 ;  /* 0x0000007800937308 */ /* 0x000fe20000000800 */
[-CC-:B-1----:R-:W-:Y:S01]  /*17810*/  FFMA.FTZ R3, R69, R36.reuse, -R61.reuse ;  /* 0x0000002445037223 */ /* 0x182fe2000001083d */
[----:B------:R-:W-:Y:S02]  /*17820*/  FADD.FTZ R0, R163, R0 ;  /* 0x00000000a3007221 */ /* 0x000fe40000010000 */
[----:B------:R-:W-:Y:S01]  /*17830*/  HMMA.16816.F32 R32, R40, R46, R32 ;  /* 0x0000002e2820723c */ /* 0x000fe20000001820 */
[----:B------:R-:W1:Y:S05]  /*17840*/  LDSM.16.MT88.4 R44, [R144+0x800] ;  /* 0x00080000902c783b */ /* 0x000e6a0000004200 */
[----:B------:R4:W4:Y:S01]  /*17850*/  MUFU.EX2 R161, R3 ;  /* 0x0000000300a17308 */ /* 0x0009220000000800 */
[C---:B------:R-:W-:Y:S01]  /*17860*/  F2FP.F16.F32.PACK_AB R41, R73.reuse, R163 ;  /* 0x000000a34929723e */ /* 0x040fe200000000ff */
[----:B------:R-:W-:Y:S01]  /*17870*/  FADD.FTZ R0, R73, R0 ;  /* 0x0000000049007221 */ /* 0x000fe20000010000 */
[----:B--2---:R-:W-:Y:S02]  /*17880*/  F2FP.F16.F32.PACK_AB R40, R166, R167 ;  /* 0x000000a7a628723e */ /* 0x004fe400000000ff */
[----:B------:R-:W-:Y:S01]  /*17890*/  F2FP.F16.F32.PACK_AB R42, R164, R165 ;  /* 0x000000a5a42a723e */ /* 0x000fe200000000ff */
[----:B---3--:R-:W-:Y:S04]  /*178a0*/  FADD.FTZ R0, R162, R0 ;  /* 0x00000000a2007221 */ /* 0x008fe80000010000 */
[----:B------:R-:W-:Y:S10]  /*178b0*/  MUFU.EX2 R172, R172 ;  /* 0x000000ac00ac7308 */ /* 0x000ff40000000800 */
[----:B------:R-:W-:Y:S01]  /*178c0*/  MUFU.EX2 R171, R171 ;  /* 0x000000ab00ab7308 */ /* 0x000fe20000000800 */
[--C-:B----4-:R-:W-:Y:S01]  /*178d0*/  FFMA.FTZ R3, R105, R36, -R61.reuse ;  /* 0x0000002469037223 */ /* 0x110fe2000001083d */
[C---:B------:R-:W-:Y:S01]  /*178e0*/  F2FP.F16.F32.PACK_AB R43, R161.reuse, R162 ;  /* 0x000000a2a12b723e */ /* 0x040fe200000000ff */
[----:B------:R-:W-:Y:S07]  /*178f0*/  FADD.FTZ R0, R161, R0 ;  /* 0x00000000a1007221 */ /* 0x000fee0000010000 */
[----:B------:R2:W3:Y:S01]  /*17900*/  MUFU.EX2 R72, R3 ;  /* 0x0000000300487308 */ /* 0x0004e20000000800 */
[C---:B------:R-:W-:Y:S09]  /*17910*/  HMMA.16816.F32 R4, R40.reuse, R48, R4 ;  /* 0x000000302804723c */ /* 0x040ff20000001804 */
[----:B------:R-:W-:Y:S01]  /*17920*/  MUFU.EX2 R146, R117 ;  /* 0x0000007500927308 */ /* 0x000fe20000000800 */
[C---:B------:R-:W-:Y:S01]  /*17930*/  HMMA.16816.F32 R8, R40.reuse, R50, R8 ;  /* 0x000000322808723c */ /* 0x040fe20000001808 */
[----:B------:R-:W4:Y:S08]  /*17940*/  LDSM.16.MT88.4 R48, [R160+0xb000] ;  /* 0x00b00000a030783b */ /* 0x000f300000004200 */
[----:B------:R-:W-:Y:S01]  /*17950*/  MUFU.EX2 R69, R121 ;  /* 0x0000007900457308 */ /* 0x000fe20000000800 */
[C---:B-----5:R-:W-:Y:S03]  /*17960*/  HMMA.16816.F32 R12, R40.reuse, R52, R12 ;  /* 0x00000034280c723c */ /* 0x060fe6000000180c */
[-CC-:B--2---:R-:W-:Y:S01]  /*17970*/  FFMA.FTZ R3, R109, R36.reuse, -R61.reuse ;  /* 0x000000246d037223 */ /* 0x184fe2000001083d */
[----:B---3--:R-:W-:Y:S05]  /*17980*/  FADD.FTZ R0, R72, R0 ;  /* 0x0000000048007221 */ /* 0x008fea0000010000 */
[----:B------:R2:W3:Y:S01]  /*17990*/  MUFU.EX2 R158, R3 ;  /* 0x00000003009e7308 */ /* 0x0004e20000000800 */
[C---:B------:R-:W-:Y:S01]  /*179a0*/  HMMA.16816.F32 R16, R40.reuse, R54, R16 ;  /* 0x000000362810723c */ /* 0x040fe20000001810 */
[----:B------:R-:W5:Y:S08]  /*179b0*/  LDSM.16.MT88.4 R52, [R152+0xb000] ;  /* 0x00b000009834783b */ /* 0x000f700000004200 */
[----:B------:R-:W-:Y:S01]  /*179c0*/  MUFU.EX2 R148, R116 ;  /* 0x0000007400947308 */ /* 0x000fe20000000800 */
[C---:B-1----:R-:W-:Y:S09]  /*179d0*/  HMMA.16816.F32 R20, R40.reuse, R44, R20 ;  /* 0x0000002c2814723c */ /* 0x042ff20000001814 */
[----:B------:R-:W-:Y:S01]  /*179e0*/  MUFU.EX2 R128, R71 ;  /* 0x0000004700807308 */ /* 0x000fe20000000800 */
[C---:B------:R-:W-:Y:S01]  /*179f0*/  HMMA.16816.F32 R24, R40.reuse, R46, R24 ;  /* 0x0000002e2818723c */ /* 0x040fe20000001818 */
[----:B------:R-:W1:Y:S02]  /*17a00*/  LDSM.16.MT88.4 R44, [R144+0x1000] ;  /* 0x00100000902c783b */ /* 0x000e640000004200 */
[--C-:B--2---:R-:W-:Y:S01]  /*17a10*/  FFMA.FTZ R3, R113, R36, -R61.reuse ;  /* 0x0000002471037223 */ /* 0x104fe2000001083d */
[----:B---3--:R-:W-:Y:S05]  /*17a20*/  FADD.FTZ R0, R158, R0 ;  /* 0x000000009e007221 */ /* 0x008fea0000010000 */
[----:B------:R2:W3:Y:S01]  /*17a30*/  MUFU.EX2 R157, R3 ;  /* 0x00000003009d7308 */ /* 0x0004e20000000800 */
[C---:B------:R-:W-:Y:S09]  /*17a40*/  HMMA.16816.F32 R28, R40.reuse, R56, R28 ;  /* 0x00000038281c723c */ /* 0x040ff2000000181c */
[----:B------:R-:W4:Y:S01]  /*17a50*/  MUFU.EX2 R169, R169 ;  /* 0x000000a900a97308 */ /* 0x000f220000000800 */
[----:B------:R-:W-:Y:S01]  /*17a60*/  HMMA.16816.F32 R32, R40, R58, R32 ;  /* 0x0000003a2820723c */ /* 0x000fe20000001820 */
[----:B------:R-:W1:Y:S02]  /*17a70*/  LDSM.16.MT88.4 R56, [R220+0x1000] ;  /* 0x00100000dc38783b */ /* 0x000e640000004200 */
[----:B------:R-:W-:Y:S02]  /*17a80*/  F2FP.F16.F32.PACK_AB R40, R172, R159 ;  /* 0x0000009fac28723e */ /* 0x000fe400000000ff */
[----:B------:R-:W-:Y:S04]  /*17a90*/  F2FP.F16.F32.PACK_AB R41, R158, R72 ;  /* 0x000000489e29723e */ /* 0x000fe800000000ff */
[----:B------:R-:W-:Y:S01]  /*17aa0*/  MUFU.EX2 R139, R63 ;  /* 0x0000003f008b7308 */ /* 0x000fe20000000800 */
[-CC-:B--2---:R-:W-:Y:S01]  /*17ab0*/  FFMA.FTZ R3, R112, R36.reuse, -R61.reuse ;  /* 0x0000002470037223 */ /* 0x184fe2000001083d */
[----:B---3--:R-:W-:Y:S08]  /*17ac0*/  FADD.FTZ R0, R157, R0 ;  /* 0x000000009d007221 */ /* 0x008ff00000010000 */
[----:B------:R2:W3:Y:S01]  /*17ad0*/  MUFU.EX2 R156, R3 ;  /* 0x00000003009c7308 */ /* 0x0004e20000000800 */
[----:B----4-:R-:W-:Y:S09]  /*17ae0*/  F2FP.F16.F32.PACK_AB R42, R169, R171 ;  /* 0x000000aba92a723e */ /* 0x010ff200000000ff */
[----:B------:R-:W-:Y:S10]  /*17af0*/  MUFU.EX2 R140, R108 ;  /* 0x0000006c008c7308 */ /* 0x000ff40000000800 */
[----:B------:R-:W-:Y:S01]  /*17b00*/  MUFU.EX2 R138, R104 ;  /* 0x00000068008a7308 */ /* 0x000fe20000000800 */
[-CC-:B--2---:R-:W-:Y:S01]  /*17b10*/  FFMA.FTZ R3, R130, R36.reuse, -R61.reuse ;  /* 0x0000002482037223 */ /* 0x184fe2000001083d */
[C---:B---3--:R-:W-:Y:S01]  /*17b20*/  F2FP.F16.F32.PACK_AB R43, R156.reuse, R157 ;  /* 0x0000009d9c2b723e */ /* 0x048fe200000000ff */
        /* <DEDUP_REMOVED lines=22> */
[----:B------:R-:W-:Y:S01]  /*17c90*/  MUFU.EX2 R62, R86 ;  /* 0x00000056003e7308 */ /* 0x000fe20000000800 */
[----:B------:R-:W-:Y:S01]  /*17ca0*/  HMMA.16816.F32 R32, R40, R58, R32 ;  /* 0x0000003a2820723c */ /* 0x000fe20000001820 */
[----:B------:R-:W1:Y:S02]  /*17cb0*/  LDSM.16.MT88.4 R56, [R220+0x1800] ;  /* 0x00180000dc38783b */ /* 0x000e640000004200 */
[----:B------:R-:W-:Y:S02]  /*17cc0*/  F2FP.F16.F32.PACK_AB R40, R155, R168 ;  /* 0x000000a89b28723e */ /* 0x000fe400000000ff */
[----:B------:R-:W-:Y:S02]  /*17cd0*/  F2FP.F16.F32.PACK_AB R42, R154, R153 ;  /* 0x000000999a2a723e */ /* 0x000fe400000000ff */
[----:B------:R-:W-:Y:S01]  /*17ce0*/  F2FP.F16.F32.PACK_AB R41, R150, R151 ;  /* 0x000000979629723e */ /* 0x000fe200000000ff */
[-CC-:B--2---:R-:W-:Y:S01]  /*17cf0*/  FFMA.FTZ R3, R170, R36.reuse, -R61.reuse ;  /* 0x00000024aa037223 */ /* 0x184fe2000001083d */
[----:B------:R-:W-:Y:S01]  /*17d00*/  MUFU.EX2 R123, R123 ;  /* 0x0000007b007b7308 */ /* 0x000fe20000000800 */
[----:B---3--:R-:W-:Y:S09]  /*17d10*/  FADD.FTZ R0, R149, R0 ;  /* 0x0000000095007221 */ /* 0x008ff20000010000 */
[----:B------:R2:W3:Y:S10]  /*17d20*/  MUFU.EX2 R68, R3 ;  /* 0x0000000300447308 */ /* 0x0004f40000000800 */
[----:B------:R-:W-:Y:S10]  /*17d30*/  MUFU.EX2 R122, R122 ;  /* 0x0000007a007a7308 */ /* 0x000ff40000000800 */
[----:B------:R-:W-:Y:S01]  /*17d40*/  MUFU.EX2 R124, R94 ;  /* 0x0000005e007c7308 */ /* 0x000fe20000000800 */
[-CC-:B--2---:R-:W-:Y:S01]  /*17d50*/  FFMA.FTZ R3, R182, R36.reuse, -R61.reuse ;  /* 0x00000024b6037223 */ /* 0x184fe2000001083d */
[----:B---3--:R-:W-:Y:S08]  /*17d60*/  F2FP.F16.F32.PACK_AB R43, R68, R149 ;  /* 0x00000095442b723e */ /* 0x008ff000000000ff */
[----:B------:R2:W-:Y:S01]  /*17d70*/  MUFU.EX2 R145, R3 ;  /* 0x0000000300917308 */ /* 0x0005e20000000800 */
[C---:B----4-:R-:W-:Y:S09]  /*17d80*/  HMMA.16816.F32 R4, R40.reuse, R48, R4 ;  /* 0x000000302804723c */ /* 0x050ff20000001804 */
[----:B------:R-:W-:Y:S01]  /*17d90*/  MUFU.EX2 R116, R95 ;  /* 0x0000005f00747308 */ /* 0x000fe20000000800 */
[C---:B------:R-:W-:Y:S01]  /*17da0*/  HMMA.16816.F32 R8, R40.reuse, R50, R8 ;  /* 0x000000322808723c */ /* 0x040fe20000001808 */
[----:B------:R-:W3:Y:S08]  /*17db0*/  LDSM.16.MT88.4 R48, [R160+0xc000] ;  /* 0x00c00000a030783b */ /* 0x000ef00000004200 */
[----:B------:R-:W-:Y:S01]  /*17dc0*/  MUFU.EX2 R115, R115 ;  /* 0x0000007300737308 */ /* 0x000fe20000000800 */
[C---:B-----5:R-:W-:Y:S03]  /*17dd0*/  HMMA.16816.F32 R12, R40.reuse, R52, R12 ;  /* 0x00000034280c723c */ /* 0x060fe6000000180c */
[-CC-:B--2---:R-:W-:Y:S06]  /*17de0*/  FFMA.FTZ R3, R183, R36.reuse, -R61.reuse ;  /* 0x00000024b7037223 */ /* 0x184fec000001083d */
[----:B------:R2:W4:Y:S01]  /*17df0*/  MUFU.EX2 R143, R3 ;  /* 0x00000003008f7308 */ /* 0x0005220000000800 */
[C---:B------:R-:W-:Y:S01]  /*17e00*/  HMMA.16816.F32 R16, R40.reuse, R54, R16 ;  /* 0x000000362810723c */ /* 0x040fe20000001810 */
[----:B------:R-:W5:Y:S08]  /*17e10*/  LDSM.16.MT88.4 R52, [R152+0xc000] ;  /* 0x00c000009834783b */ /* 0x000f700000004200 */
[----:B------:R-:W-:Y:S01]  /*17e20*/  MUFU.EX2 R114, R114 ;  /* 0x0000007200727308 */ /* 0x000fe20000000800 */
[C---:B-1----:R-:W-:Y:S09]  /*17e30*/  HMMA.16816.F32 R20, R40.reuse, R44, R20 ;  /* 0x0000002c2814723c */ /* 0x042ff20000001814 */
[----:B------:R-:W-:Y:S01]  /*17e40*/  MUFU.EX2 R118, R118 ;  /* 0x0000007600767308 */ /* 0x000fe20000000800 */
[C---:B------:R-:W-:Y:S01]  /*17e50*/  HMMA.16816.F32 R24, R40.reuse, R46, R24 ;  /* 0x0000002e2818723c */ /* 0x040fe20000001818 */
[----:B------:R-:W1:Y:S02]  /*17e60*/  LDSM.16.MT88.4 R44, [R144+0x2000] ;  /* 0x00200000902c783b */ /* 0x000e640000004200 */
[--C-:B--2---:R-:W-:Y:S06]  /*17e70*/  FFMA.FTZ R3, R186, R36, -R61.reuse ;  /* 0x00000024ba037223 */ /* 0x104fec000001083d */
[----:B------:R2:W-:Y:S01]  /*17e80*/  MUFU.EX2 R141, R3 ;  /* 0x00000003008d7308 */ /* 0x0005e20000000800 */
[C---:B------:R-:W-:Y:S09]  /*17e90*/  HMMA.16816.F32 R28, R40.reuse, R56, R28 ;  /* 0x00000038281c723c */ /* 0x040ff2000000181c */
[----:B------:R-:W-:Y:S01]  /*17ea0*/  MUFU.EX2 R108, R98 ;  /* 0x00000062006c7308 */ /* 0x000fe20000000800 */
[----:B------:R-:W-:Y:S01]  /*17eb0*/  HMMA.16816.F32 R32, R40, R58, R32 ;  /* 0x0000003a2820723c */ /* 0x000fe20000001820 */
[----:B------:R-:W1:Y:S02]  /*17ec0*/  LDSM.16.MT88.4 R56, [R220+0x2000] ;  /* 0x00200000dc38783b */ /* 0x000e640000004200 */
[----:B------:R-:W-:Y:S02]  /*17ed0*/  F2FP.F16.F32.PACK_AB R40, R147, R69 ;  /* 0x000000459328723e */ /* 0x000fe400000000ff */
[----:B------:R-:W-:Y:S02]  /*17ee0*/  F2FP.F16.F32.PACK_AB R42, R148, R146 ;  /* 0x00000092942a723e */ /* 0x000fe400000000ff */
[----:B----4-:R-:W-:Y:S01]  /*17ef0*/  F2FP.F16.F32.PACK_AB R41, R143, R145 ;  /* 0x000000918f29723e */ /* 0x010fe200000000ff */
[-CC-:B--2---:R-:W-:Y:S01]  /*17f00*/  FFMA.FTZ R3, R184, R36.reuse, -R61.reuse ;  /* 0x00000024b8037223 */ /* 0x184fe2000001083d */
[----:B------:R-:W-:Y:S10]  /*17f10*/  MUFU.EX2 R106, R106 ;  /* 0x0000006a006a7308 */ /* 0x000ff40000000800 */
[----:B------:R2:W4:Y:S10]  /*17f20*/  MUFU.EX2 R142, R3 ;  /* 0x00000003008e7308 */ /* 0x0005340000000800 */
[----:B------:R-:W-:Y:S10]  /*17f30*/  MUFU.EX2 R109, R81 ;  /* 0x00000051006d7308 */ /* 0x000ff40000000800 */
[----:B------:R-:W-:Y:S01]  /*17f40*/  MUFU.EX2 R98, R88 ;  /* 0x0000005800627308 */ /* 0x000fe20000000800 */
[-CC-:B--2---:R-:W-:Y:S01]  /*17f50*/  FFMA.FTZ R3, R187, R36.reuse, -R61.reuse ;  /* 0x00000024bb037223 */ /* 0x184fe2000001083d */
[----:B----4-:R-:W-:Y:S08]  /*17f60*/  F2FP.F16.F32.PACK_AB R43, R142, R141 ;  /* 0x0000008d8e2b723e */ /* 0x010ff000000000ff */
[----:B------:R2:W-:Y:S01]  /*17f70*/  MUFU.EX2 R136, R3 ;  /* 0x0000000300887308 */ /* 0x0005e20000000800 */
[C---:B---3--:R-:W-:Y:S09]  /*17f80*/  HMMA.16816.F32 R4, R40.reuse, R48, R4 ;  /* 0x000000302804723c */ /* 0x048ff20000001804 */
        /* <DEDUP_REMOVED lines=28> */
[--C-:B--2---:R-:W-:Y:S01]  /*18150*/  FFMA.FTZ R3, R191, R36, -R61.reuse ;  /* 0x00000024bf037223 */ /* 0x104fe2000001083d */
[----:B----4-:R-:W-:Y:S08]  /*18160*/  F2FP.F16.F32.PACK_AB R43, R131, R132 ;  /* 0x00000084832b723e */ /* 0x010ff000000000ff */
[----:B------:R2:W-:Y:S01]  /*18170*/  MUFU.EX2 R127, R3 ;  /* 0x00000003007f7308 */ /* 0x0005e20000000800 */
[C---:B---3--:R-:W-:Y:S08]  /*18180*/  HMMA.16816.F32 R4, R40.reuse, R48, R4 ;  /* 0x000000302804723c */ /* 0x048ff00000001804 */
[C---:B------:R-:W-:Y:S01]  /*18190*/  HMMA.16816.F32 R8, R40.reuse, R50, R8 ;  /* 0x000000322808723c */ /* 0x040fe20000001808 */
[----:B------:R-:W3:Y:S07]  /*181a0*/  LDSM.16.MT88.4 R48, [R160+0xd000] ;  /* 0x00d00000a030783b */ /* 0x000eee0000004200 */
[C---:B-----5:R-:W-:Y:S03]  /*181b0*/  HMMA.16816.F32 R12, R40.reuse, R52, R12 ;  /* 0x00000034280c723c */ /* 0x060fe6000000180c */
[-CC-:B--2---:R-:W-:Y:S04]  /*181c0*/  FFMA.FTZ R3, R192, R36.reuse, -R61.reuse ;  /* 0x00000024c0037223 */ /* 0x184fe8000001083d */
[----:B------:R2:W4:Y:S01]  /*181d0*/  MUFU.EX2 R63, R3 ;  /* 0x00000003003f7308 */ /* 0x0005220000000800 */
[C---:B------:R-:W-:Y:S01]  /*181e0*/  HMMA.16816.F32 R16, R40.reuse, R54, R16 ;  /* 0x000000362810723c */ /* 0x040fe20000001810 */
[----:B------:R-:W5:Y:S07]  /*181f0*/  LDSM.16.MT88.4 R52, [R152+0xd000] ;  /* 0x00d000009834783b */ /* 0x000f6e0000004200 */
[C---:B-1----:R-:W-:Y:S08]  /*18200*/  HMMA.16816.F32 R20, R40.reuse, R44, R20 ;  /* 0x0000002c2814723c */ /* 0x042ff00000001814 */
[C---:B------:R-:W-:Y:S01]  /*18210*/  HMMA.16816.F32 R24, R40.reuse, R46, R24 ;  /* 0x0000002e2818723c */ /* 0x040fe20000001818 */
[----:B------:R-:W1:Y:S02]  /*18220*/  LDSM.16.MT88.4 R44, [R144+0x3000] ;  /* 0x00300000902c783b */ /* 0x000e640000004200 */
[--C-:B--2---:R-:W-:Y:S04]  /*18230*/  FFMA.FTZ R3, R194, R36, -R61.reuse ;  /* 0x00000024c2037223 */ /* 0x104fe8000001083d */
[----:B------:R2:W-:Y:S01]  /*18240*/  MUFU.EX2 R126, R3 ;  /* 0x00000003007e7308 */ /* 0x0005e20000000800 */
[C---:B------:R-:W-:Y:S08]  /*18250*/  HMMA.16816.F32 R28, R40.reuse, R56, R28 ;  /* 0x00000038281c723c */ /* 0x040ff0000000181c */
[----:B------:R-:W-:Y:S01]  /*18260*/  HMMA.16816.F32 R32, R40, R58, R32 ;  /* 0x0000003a2820723c */ /* 0x000fe20000001820 */
[----:B------:R-:W1:Y:S02]  /*18270*/  LDSM.16.MT88.4 R56, [R220+0x3000] ;  /* 0x00300000dc38783b */ /* 0x000e640000004200 */
[----:B------:R-:W-:Y:S02]  /*18280*/  F2FP.F16.F32.PACK_AB R40, R128, R64 ;  /* 0x000000408028723e */ /* 0x000fe400000000ff */
[----:B------:R-:W-:Y:S02]  /*18290*/  F2FP.F16.F32.PACK_AB R42, R130, R129 ;  /* 0x00000081822a723e */ /* 0x000fe400000000ff */
[----:B----4-:R-:W-:Y:S01]  /*182a0*/  F2FP.F16.F32.PACK_AB R41, R63, R127 ;  /* 0x0000007f3f29723e */ /* 0x010fe200000000ff */
[-CC-:B--2---:R-:W-:Y:S04]  /*182b0*/  FFMA.FTZ R3, R193, R36.reuse, -R61.reuse ;  /* 0x00000024c1037223 */ /* 0x184fe8000001083d */
[----:B------:R2:W4:Y:S02]  /*182c0*/  MUFU.EX2 R125, R3 ;  /* 0x00000003007d7308 */ /* 0x0005240000000800 */
[--C-:B--2---:R-:W-:Y:S01]  /*182d0*/  FFMA.FTZ R3, R195, R36, -R61.reuse ;  /* 0x00000024c3037223 */ /* 0x104fe2000001083d */
[----:B----4-:R-:W-:Y:S07]  /*182e0*/  F2FP.F16.F32.PACK_AB R43, R125, R126 ;  /* 0x0000007e7d2b723e */ /* 0x010fee00000000ff */
[----:B------:R2:W-:Y:S01]  /*182f0*/  MUFU.EX2 R120, R3 ;  /* 0x0000000300787308 */ /* 0x0005e20000000800 */
[C---:B---3--:R-:W-:Y:S08]  /*18300*/  HMMA.16816.F32 R4, R40.reuse, R48, R4 ;  /* 0x000000302804723c */ /* 0x048ff00000001804 */
[C---:B------:R-:W-:Y:S01]  /*18310*/  HMMA.16816.F32 R8, R40.reuse, R50, R8 ;  /* 0x000000322808723c */ /* 0x040fe20000001808 */
[----:B------:R-:W3:Y:S02]  /*18320*/  LDSM.16.MT88.4 R48, [R160+0xd800] ;  /* 0x00d80000a030783b */ /* 0x000ee40000004200 */
[-CC-:B--2---:R-:W-:Y:S05]  /*18330*/  FFMA.FTZ R3, R196, R36.reuse, -R61.reuse ;  /* 0x00000024c4037223 */ /* 0x184fea000001083d */
[C---:B-----5:R-:W-:Y:S01]  /*18340*/  HMMA.16816.F32 R12, R40.reuse, R52, R12 ;  /* 0x00000034280c723c */ /* 0x060fe2000000180c */
[----:B------:R2:W4:Y:S07]  /*18350*/  MUFU.EX2 R119, R3 ;  /* 0x0000000300777308 */ /* 0x00052e0000000800 */
[C---:B------:R-:W-:Y:S01]  /*18360*/  HMMA.16816.F32 R16, R40.reuse, R54, R16 ;  /* 0x000000362810723c */ /* 0x040fe20000001810 */
[----:B------:R-:W5:Y:S07]  /*18370*/  LDSM.16.MT88.4 R52, [R152+0xd800] ;  /* 0x00d800009834783b */ /* 0x000f6e0000004200 */
[C---:B-1----:R-:W-:Y:S03]  /*18380*/  HMMA.16816.F32 R20, R40.reuse, R44, R20 ;  /* 0x0000002c2814723c */ /* 0x042fe60000001814 */
[--C-:B--2---:R-:W-:Y:S02]  /*18390*/  FFMA.FTZ R3, R66, R36, -R61.reuse ;  /* 0x0000002442037223 */ /* 0x104fe4000001083d */
[----:B------:R-:W-:Y:S03]  /*183a0*/  MUFU.EX2 R66, R238 ;  /* 0x000000ee00427308 */ /* 0x000fe60000000800 */
[C---:B------:R-:W-:Y:S01]  /*183b0*/  HMMA.16816.F32 R24, R40.reuse, R46, R24 ;  /* 0x0000002e2818723c */ /* 0x040fe20000001818 */
[----:B------:R-:W1:Y:S06]  /*183c0*/  LDSM.16.MT88.4 R44, [R144+0x3800] ;  /* 0x00380000902c783b */ /* 0x000e6c0000004200 */
[----:B------:R2:W-:Y:S01]  /*183d0*/  MUFU.EX2 R117, R3 ;  /* 0x0000000300757308 */ /* 0x0005e20000000800 */
[C---:B------:R-:W-:Y:S08]  /*183e0*/  HMMA.16816.F32 R28, R40.reuse, R56, R28 ;  /* 0x00000038281c723c */ /* 0x040ff0000000181c */
[----:B------:R-:W-:Y:S01]  /*183f0*/  HMMA.16816.F32 R32, R40, R58, R32 ;  /* 0x0000003a2820723c */ /* 0x000fe20000001820 */
[----:B------:R-:W1:Y:S02]  /*18400*/  LDSM.16.MT88.4 R56, [R220+0x3800] ;  /* 0x00380000dc38783b */ /* 0x000e640000004200 */
[----:B------:R-:W-:Y:S02]  /*18410*/  F2FP.F16.F32.PACK_AB R40, R123, R62 ;  /* 0x0000003e7b28723e */ /* 0x000fe400000000ff */
[----:B------:R-:W-:Y:S01]  /*18420*/  F2FP.F16.F32.PACK_AB R42, R124, R122 ;  /* 0x0000007a7c2a723e */ /* 0x000fe200000000ff */
[--C-:B--2---:R-:W-:Y:S01]  /*18430*/  FFMA.FTZ R3, R67, R36, -R61.reuse ;  /* 0x0000002443037223 */ /* 0x104fe2000001083d */
[----:B----4-:R-:W-:Y:S01]  /*18440*/  F2FP.F16.F32.PACK_AB R41, R119, R120 ;  /* 0x000000787729723e */ /* 0x010fe200000000ff */
[----:B------:R-:W-:Y:S10]  /*18450*/  MUFU.EX2 R67, R237 ;  /* 0x000000ed00437308 */ /* 0x000ff40000000800 */
[----:B------:R2:W4:Y:S02]  /*18460*/  MUFU.EX2 R121, R3 ;  /* 0x0000000300797308 */ /* 0x0005240000000800 */
[-CC-:B--2---:R-:W-:Y:S01]  /*18470*/  FFMA.FTZ R3, R197, R36.reuse, -R61.reuse ;  /* 0x00000024c5037223 */ /* 0x184fe2000001083d */
        /* <DEDUP_REMOVED lines=21> */
[-CC-:B--2---:R-:W-:Y:S01]  /*185d0*/  FFMA.FTZ R3, R75, R36.reuse, -R61.reuse ;  /* 0x000000244b037223 */ /* 0x184fe2000001083d */
[----:B----4-:R-:W-:Y:S01]  /*185e0*/  F2FP.F16.F32.PACK_AB R41, R112, R113 ;  /* 0x000000717029723e */ /* 0x010fe200000000ff */
[----:B------:R-:W-:Y:S10]  /*185f0*/  MUFU.EX2 R75, R233 ;  /* 0x000000e9004b7308 */ /* 0x000ff40000000800 */
        /* <DEDUP_REMOVED lines=44> */
[C---:B------:R-:W-:Y:S09]  /*188c0*/  HMMA.16816.F32 R28, R40.reuse, R56, R28 ;  /* 0x00000038281c723c */ /* 0x040ff2000000181c */
[----:B------:R-:W-:Y:S01]  /*188d0*/  MUFU.EX2 R77, R232 ;  /* 0x000000e8004d7308 */ /* 0x000fe20000000800 */
[----:B------:R-:W-:Y:S01]  /*188e0*/  HMMA.16816.F32 R32, R40, R58, R32 ;  /* 0x0000003a2820723c */ /* 0x000fe20000001820 */
[----:B------:R-:W1:Y:S02]  /*188f0*/  LDSM.16.MT88.4 R56, [R220+0x5000] ;  /* 0x00500000dc38783b */ /* 0x000e640000004200 */
[----:B------:R-:W-:Y:S02]  /*18900*/  F2FP.F16.F32.PACK_AB R40, R99, R100 ;  /* 0x000000646328723e */ /* 0x000fe400000000ff */
[----:B------:R-:W-:Y:S01]  /*18910*/  F2FP.F16.F32.PACK_AB R42, R101, R98 ;  /* 0x00000062652a723e */ /* 0x000fe200000000ff */
[--C-:B--2---:R-:W-:Y:S01]  /*18920*/  FFMA.FTZ R3, R91, R36, -R61.reuse ;  /* 0x000000245b037223 */ /* 0x104fe2000001083d */
[----:B----4-:R-:W-:Y:S02]  /*18930*/  F2FP.F16.F32.PACK_AB R41, R95, R96 ;  /* 0x000000605f29723e */ /* 0x010fe400000000ff */
[----:B------:R-:W-:Y:S10]  /*18940*/  MUFU.EX2 R91, R93 ;  /* 0x0000005d005b7308 */ /* 0x000ff40000000800 */
[----:B------:R2:W4:Y:S10]  /*18950*/  MUFU.EX2 R97, R3 ;  /* 0x0000000300617308 */ /* 0x0005340000000800 */
[----:B------:R-:W1:Y:S01]  /*18960*/  MUFU.EX2 R93, R80 ;  /* 0x00000050005d7308 */ /* 0x000e620000000800 */
[--C-:B--2---:R-:W-:Y:S01]  /*18970*/  FFMA.FTZ R3, R202, R36, -R61.reuse ;  /* 0x00000024ca037223 */ /* 0x104fe2000001083d */
[----:B----4-:R-:W-:Y:S08]  /*18980*/  F2FP.F16.F32.PACK_AB R43, R97, R94 ;  /* 0x0000005e612b723e */ /* 0x010ff000000000ff */
        /* <DEDUP_REMOVED lines=10> */
[-CC-:B--2---:R-:W-:Y:S04]  /*18a30*/  FFMA.FTZ R3, R205, R36.reuse, -R61.reuse ;  /* 0x00000024cd037223 */ /* 0x184fe8000001083d */
[----:B------:R1:W-:Y:S01]  /*18a40*/  MUFU.EX2 R89, R3 ;  /* 0x0000000300597308 */ /* 0x0003e20000000800 */
[C---:B------:R-:W-:Y:S01]  /*18a50*/  HMMA.16816.F32 R24, R40.reuse, R46, R24 ;  /* 0x0000002e2818723c */ /* 0x040fe20000001818 */
[----:B------:R-:W2:Y:S07]  /*18a60*/  LDSM.16.MT88.4 R44, [R144+0x5800] ;  /* 0x00580000902c783b */ /* 0x000eae0000004200 */
[C---:B------:R-:W-:Y:S08]  /*18a70*/  HMMA.16816.F32 R28, R40.reuse, R56, R28 ;  /* 0x00000038281c723c */ /* 0x040ff0000000181c */
[----:B------:R-:W-:Y:S01]  /*18a80*/  HMMA.16816.F32 R32, R40, R58, R32 ;  /* 0x0000003a2820723c */ /* 0x000fe20000001820 */
[----:B------:R-:W2:Y:S02]  /*18a90*/  LDSM.16.MT88.4 R56, [R220+0x5800] ;  /* 0x00580000dc38783b */ /* 0x000ea40000004200 */
[--C-:B-1----:R-:W-:Y:S01]  /*18aa0*/  FFMA.FTZ R3, R204, R36, -R61.reuse ;  /* 0x00000024cc037223 */ /* 0x102fe2000001083d */
[----:B------:R-:W-:Y:S02]  /*18ab0*/  F2FP.F16.F32.PACK_AB R40, R91, R92 ;  /* 0x0000005c5b28723e */ /* 0x000fe400000000ff */
[----:B------:R-:W-:Y:S01]  /*18ac0*/  F2FP.F16.F32.PACK_AB R42, R93, R90 ;  /* 0x0000005a5d2a723e */ /* 0x000fe200000000ff */
[----:B------:R1:W3:Y:S01]  /*18ad0*/  MUFU.EX2 R87, R3 ;  /* 0x0000000300577308 */ /* 0x0002e20000000800 */
[----:B----4-:R-:W-:Y:S01]  /*18ae0*/  F2FP.F16.F32.PACK_AB R41, R86, R88 ;  /* 0x000000585629723e */ /* 0x010fe200000000ff */
[-CC-:B-1----:R-:W-:Y:S01]  /*18af0*/  FFMA.FTZ R3, R206, R36.reuse, -R61.reuse ;  /* 0x00000024ce037223 */ /* 0x182fe2000001083d */
[----:B---3--:R-:W-:Y:S07]  /*18b00*/  F2FP.F16.F32.PACK_AB R43, R87, R89 ;  /* 0x00000059572b723e */ /* 0x008fee00000000ff */
[----:B------:R1:W-:Y:S01]  /*18b10*/  MUFU.EX2 R81, R3 ;  /* 0x0000000300517308 */ /* 0x0003e20000000800 */
[C---:B------:R-:W-:Y:S08]  /*18b20*/  HMMA.16816.F32 R4, R40.reuse, R48, R4 ;  /* 0x000000302804723c */ /* 0x040ff00000001804 */
[C---:B------:R-:W-:Y:S01]  /*18b30*/  HMMA.16816.F32 R8, R40.reuse, R50, R8 ;  /* 0x000000322808723c */ /* 0x040fe20000001808 */
[----:B------:R-:W3:Y:S02]  /*18b40*/  LDSM.16.MT88.4 R48, [R160+0x10000] ;  /* 0x01000000a030783b */ /* 0x000ee40000004200 */
[-CC-:B-1----:R-:W-:Y:S05]  /*18b50*/  FFMA.FTZ R3, R207, R36.reuse, -R61.reuse ;  /* 0x00000024cf037223 */ /* 0x182fea000001083d */
[C---:B-----5:R-:W-:Y:S01]  /*18b60*/  HMMA.16816.F32 R12, R40.reuse, R52, R12 ;  /* 0x00000034280c723c */ /* 0x060fe2000000180c */
[----:B------:R1:W4:Y:S07]  /*18b70*/  MUFU.EX2 R79, R3 ;  /* 0x00000003004f7308 */ /* 0x00032e0000000800 */
[C---:B------:R-:W-:Y:S01]  /*18b80*/  HMMA.16816.F32 R16, R40.reuse, R54, R16 ;  /* 0x000000362810723c */ /* 0x040fe20000001810 */
[----:B------:R-:W5:Y:S07]  /*18b90*/  LDSM.16.MT88.4 R52, [R152+0x10000] ;  /* 0x010000009834783b */ /* 0x000f6e0000004200 */
[C---:B--2---:R-:W-:Y:S03]  /*18ba0*/  HMMA.16816.F32 R20, R40.reuse, R44, R20 ;  /* 0x0000002c2814723c */ /* 0x044fe60000001814 */
[-CC-:B-1----:R-:W-:Y:S04]  /*18bb0*/  FFMA.FTZ R3, R210, R36.reuse, -R61.reuse ;  /* 0x00000024d2037223 */ /* 0x182fe8000001083d */
[----:B------:R1:W-:Y:S01]  /*18bc0*/  MUFU.EX2 R80, R3 ;  /* 0x0000000300507308 */ /* 0x0003e20000000800 */
[C---:B------:R-:W-:Y:S01]  /*18bd0*/  HMMA.16816.F32 R24, R40.reuse, R46, R24 ;  /* 0x0000002e2818723c */ /* 0x040fe20000001818 */
[----:B------:R-:W2:Y:S07]  /*18be0*/  LDSM.16.MT88.4 R44, [R144+0x6000] ;  /* 0x00600000902c783b */ /* 0x000eae0000004200 */
[C---:B------:R-:W-:Y:S01]  /*18bf0*/  HMMA.16816.F32 R28, R40.reuse, R56, R28 ;  /* 0x00000038281c723c */ /* 0x040fe2000000181c */
[----:B------:R-:W-:Y:S02]  /*18c00*/  MUFU.EX2 R57, R241 ;  /* 0x000000f100397308 */ /* 0x000fe40000000800 */
[-CC-:B------:R-:W-:Y:S05]  /*18c10*/  FFMA.FTZ R56, R212, R36.reuse, -R61.reuse ;  /* 0x00000024d4387223 */ /* 0x180fea000001083d */
[----:B------:R-:W-:Y:S03]  /*18c20*/  HMMA.16816.F32 R32, R40, R58, R32 ;  /* 0x0000003a2820723c */ /* 0x000fe60000001820 */
[----:B------:R3:W-:Y:S01]  /*18c30*/  MUFU.EX2 R72, R56 ;  /* 0x0000003800487308 */ /* 0x0007e20000000800 */
[-CC-:B-1----:R-:W-:Y:S01]  /*18c40*/  FFMA.FTZ R3, R209, R36.reuse, -R61.reuse ;  /* 0x00000024d1037223 */ /* 0x182fe2000001083d */
[----:B------:R-:W-:Y:S02]  /*18c50*/  F2FP.F16.F32.PACK_AB R40, R82, R85 ;  /* 0x000000555228723e */ /* 0x000fe400000000ff */
[----:B------:R-:W-:Y:S02]  /*18c60*/  F2FP.F16.F32.PACK_AB R42, R84, R83 ;  /* 0x00000053542a723e */ /* 0x000fe400000000ff */
[----:B----4-:R-:W-:Y:S04]  /*18c70*/  F2FP.F16.F32.PACK_AB R41, R79, R81 ;  /* 0x000000514f29723e */ /* 0x010fe800000000ff */
[----:B------:R-:W1:Y:S10]  /*18c80*/  MUFU.EX2 R78, R3 ;  /* 0x00000003004e7308 */ /* 0x000e740000000800 */
[----:B------:R-:W-:Y:S01]  /*18c90*/  MUFU.EX2 R58, R239 ;  /* 0x000000ef003a7308 */ /* 0x000fe20000000800 */
[----:B---3--:R-:W-:Y:S09]  /*18ca0*/  FFMA.FTZ R56, R214, R36, -R61 ;  /* 0x00000024d6387223 */ /* 0x008ff2000001083d */
[----:B------:R-:W-:Y:S01]  /*18cb0*/  MUFU.EX2 R70, R56 ;  /* 0x0000003800467308 */ /* 0x000fe20000000800 */
[----:B-1----:R-:W-:Y:S01]  /*18cc0*/  F2FP.F16.F32.PACK_AB R43, R78, R80 ;  /* 0x000000504e2b723e */ /* 0x002fe200000000ff */
[----:B------:R-:W-:Y:S04]  /*18cd0*/  FADD.FTZ R3, R176, R177 ;  /* 0x000000b1b0037221 */ /* 0x000fe80000010000 */
[----:B------:R-:W-:Y:S02]  /*18ce0*/  FADD.FTZ R3, R167, R3 ;  /* 0x00000003a7037221 */ /* 0x000fe40000010000 */
[C---:B------:R-:W-:Y:S02]  /*18cf0*/  HMMA.16816.F32 R4, R40.reuse, R48, R4 ;  /* 0x000000302804723c */ /* 0x040fe40000001804 */
[----:B------:R-:W-:Y:S01]  /*18d00*/  MUFU.EX2 R59, R240 ;  /* 0x000000f0003b7308 */ /* 0x000fe20000000800 */
[----:B------:R-:W-:Y:S04]  /*18d10*/  FADD.FTZ R3, R166, R3 ;  /* 0x00000003a6037221 */ /* 0x000fe80000010000 */
[----:B------:R-:W-:Y:S01]  /*18d20*/  FADD.FTZ R3, R165, R3 ;  /* 0x00000003a5037221 */ /* 0x000fe20000010000 */
[C---:B------:R-:W-:Y:S01]  /*18d30*/  HMMA.16816.F32 R8, R40.reuse, R50, R8 ;  /* 0x000000322808723c */ /* 0x040fe20000001808 */
[----:B------:R-:W1:Y:S02]  /*18d40*/  LDSM.16.MT88.4 R48, [R220+0x6000] ;  /* 0x00600000dc30783b */ /* 0x000e640000004200 */
[----:B------:R-:W-:Y:S04]  /*18d50*/  FADD.FTZ R3, R164, R3 ;  /* 0x00000003a4037221 */ /* 0x000fe80000010000 */
[----:B------:R-:W-:Y:S01]  /*18d60*/  FADD.FTZ R3, R159, R3 ;  /* 0x000000039f037221 */ /* 0x000fe20000010000 */
[C---:B-----5:R-:W-:Y:S03]  /*18d70*/  HMMA.16816.F32 R12, R40.reuse, R52, R12 ;  /* 0x00000034280c723c */ /* 0x060fe6000000180c */
[-C--:B------:R-:W-:Y:S01]  /*18d80*/  FFMA.FTZ R52, R211, R36.reuse, -R61 ;  /* 0x00000024d3347223 */ /* 0x080fe2000001083d */
[----:B------:R-:W-:Y:S03]  /*18d90*/  FADD.FTZ R3, R172, R3 ;  /* 0x00000003ac037221 */ /* 0x000fe60000010000 */
[----:B------:R3:W4:Y:S01]  /*18da0*/  MUFU.EX2 R73, R52 ;  /* 0x0000003400497308 */ /* 0x0007220000000800 */
[C---:B------:R-:W-:Y:S03]  /*18db0*/  HMMA.16816.F32 R16, R40.reuse, R54, R16 ;  /* 0x000000362810723c */ /* 0x040fe60000001810 */
[----:B------:R-:W-:Y:S04]  /*18dc0*/  FADD.FTZ R3, R171, R3 ;  /* 0x00000003ab037221 */ /* 0x000fe80000010000 */
[----:B------:R-:W-:Y:S01]  /*18dd0*/  FADD.FTZ R3, R169, R3 ;  /* 0x00000003a9037221 */ /* 0x000fe20000010000 */
[C---:B--2---:R-:W-:Y:S03]  /*18de0*/  HMMA.16816.F32 R20, R40.reuse, R44, R20 ;  /* 0x0000002c2814723c */ /* 0x044fe60000001814 */
[----:B------:R-:W-:Y:S01]  /*18df0*/  FFMA.FTZ R44, R213, R36, -R61 ;  /* 0x00000024d52c7223 */ /* 0x000fe2000001083d */
[----:B------:R-:W-:Y:S03]  /*18e00*/  FADD.FTZ R3, R168, R3 ;  /* 0x00000003a8037221 */ /* 0x000fe60000010000 */
[----:B------:R2:W5:Y:S01]  /*18e10*/  MUFU.EX2 R71, R44 ;  /* 0x0000002c00477308 */ /* 0x0005620000000800 */
[C---:B------:R-:W-:Y:S01]  /*18e20*/  HMMA.16816.F32 R24, R40.reuse, R46, R24 ;  /* 0x0000002e2818723c */ /* 0x040fe20000001818 */
[----:B---3--:R-:W3:Y:S02]  /*18e30*/  LDSM.16.MT88.4 R52, [R160+0x10800] ;  /* 0x01080000a034783b */ /* 0x008ee40000004200 */
[----:B------:R-:W-:Y:S04]  /*18e40*/  FADD.FTZ R3, R155, R3 ;  /* 0x000000039b037221 */ /* 0x000fe80000010000 */
[----:B------:R-:W-:Y:S01]  /*18e50*/  FADD.FTZ R3, R153, R3 ;  /* 0x0000000399037221 */ /* 0x000fe20000010000 */
[C---:B-1----:R-:W-:Y:S03]  /*18e60*/  HMMA.16816.F32 R28, R40.reuse, R48, R28 ;  /* 0x00000030281c723c */ /* 0x042fe6000000181c */
[----:B------:R-:W-:Y:S01]  /*18e70*/  FADD.FTZ R56, R154, R3 ;  /* 0x000000039a387221 */ /* 0x000fe20000010000 */
[----:B------:R-:W-:Y:S02]  /*18e80*/  FADD.FTZ R3, R68, R0 ;  /* 0x0000000044037221 */ /* 0x000fe40000010000 */
[----:B------:R-:W-:Y:S01]  /*18e90*/  MUFU.EX2 R68, R235 ;  /* 0x000000eb00447308 */ /* 0x000fe20000000800 */
[----:B--2---:R-:W1:Y:S01]  /*18ea0*/  LDSM.16.MT88.4 R44, [R152+0x10800] ;  /* 0x01080000982c783b */ /* 0x004e620000004200 */
[----:B------:R-:W-:Y:S03]  /*18eb0*/  HMMA.16816.F32 R32, R40, R50, R32 ;  /* 0x000000322820723c */ /* 0x000fe60000001820 */
[----:B------:R-:W-:Y:S01]  /*18ec0*/  F2FP.F16.F32.PACK_AB R40, R77, R76 ;  /* 0x0000004c4d28723e */ /* 0x000fe200000000ff */
[----:B------:R-:W-:Y:S01]  /*18ed0*/  FADD.FTZ R0, R69, R56 ;  /* 0x0000003845007221 */ /* 0x000fe20000010000 */
[----:B------:R-:W-:Y:S01]  /*18ee0*/  F2FP.F16.F32.PACK_AB R42, R74, R75 ;  /* 0x0000004b4a2a723e */ /* 0x000fe200000000ff */
[----:B------:R-:W-:Y:S01]  /*18ef0*/  FADD.FTZ R3, R145, R3 ;  /* 0x0000000391037221 */ /* 0x000fe20000010000 */
[----:B------:R-:W2:Y:S01]  /*18f00*/  LDSM.16.MT88.4 R48, [R144+0x6800] ;  /* 0x006800009030783b */ /* 0x000ea20000004200 */
[----:B----4-:R-:W-:Y:S01]  /*18f10*/  F2FP.F16.F32.PACK_AB R41, R72, R73 ;  /* 0x000000494829723e */ /* 0x010fe200000000ff */
[----:B------:R-:W-:Y:S01]  /*18f20*/  FADD.FTZ R56, R147, R0 ;  /* 0x0000000093387221 */ /* 0x000fe20000010000 */
[----:B-----5:R-:W-:Y:S01]  /*18f30*/  F2FP.F16.F32.PACK_AB R43, R70, R71 ;  /* 0x00000047462b723e */ /* 0x020fe200000000ff */
[----:B------:R-:W-:Y:S01]  /*18f40*/  FADD.FTZ R0, R143, R3 ;  /* 0x000000038f007221 */ /* 0x000fe20000010000 */
[----:B------:R-:W4:Y:S01]  /*18f50*/  MUFU.EX2 R69, R236 ;  /* 0x000000ec00457308 */ /* 0x000f220000000800 */
[----:B------:R-:W-:Y:S01]  /*18f60*/  FADD.FTZ R3, R146, R56 ;  /* 0x0000003892037221 */ /* 0x000fe20000010000 */
[----:B------:R-:W-:Y:S01]  /*18f70*/  FFMA.FTZ R56, R216, R36, -R61 ;  /* 0x00000024d8387223 */ /* 0x000fe2000001083d */
[----:B------:R-:W-:Y:S02]  /*18f80*/  FADD.FTZ R0, R141, R0 ;  /* 0x000000008d007221 */ /* 0x000fe40000010000 */
[----:B------:R-:W-:Y:S02]  /*18f90*/  FADD.FTZ R3, R148, R3 ;  /* 0x0000000394037221 */ /* 0x000fe40000010000 */
[----:B------:R-:W-:Y:S02]  /*18fa0*/  FADD.FTZ R0, R142, R0 ;  /* 0x000000008e007221 */ /* 0x000fe40000010000 */
[----:B------:R-:W-:Y:S02]  /*18fb0*/  FADD.FTZ R3, R140, R3 ;  /* 0x000000038c037221 */ /* 0x000fe40000010000 */
[----:B------:R-:W-:Y:S01]  /*18fc0*/  FADD.FTZ R0, R136, R0 ;  /* 0x0000000088007221 */ /* 0x000fe20000010000 */
[C---:B---3--:R-:W-:Y:S03]  /*18fd0*/  HMMA.16816.F32 R4, R40.reuse, R52, R4 ;  /* 0x000000342804723c */ /* 0x048fe60000001804 */
[----:B------:R-:W-:Y:S01]  /*18fe0*/  FADD.FTZ R0, R65, R0 ;  /* 0x0000000041007221 */ /* 0x000fe20000010000 */
[----:B------:R-:W-:Y:S01]  /*18ff0*/  F2FP.F16.F32.PACK_AB R136, R59, R58 ;  /* 0x0000003a3b88723e */ /* 0x000fe200000000ff */
[----:B------:R-:W-:Y:S02]  /*19000*/  FADD.FTZ R3, R138, R3 ;  /* 0x000000038a037221 */ /* 0x000fe40000010000 */
[----:B------:R-:W-:Y:S01]  /*19010*/  FADD.FTZ R0, R132, R0 ;  /* 0x0000000084007221 */ /* 0x000fe20000010000 */
[C---:B------:R-:W-:Y:S01]  /*19020*/  HMMA.16816.F32 R8, R40.reuse, R54, R8 ;  /* 0x000000362808723c */ /* 0x040fe20000001808 */
[----:B------:R-:W3:Y:S02]  /*19030*/  LDSM.16.MT88.4 R52, [R220+0x6800] ;  /* 0x00680000dc34783b */ /* 0x000ee40000004200 */
[----:B------:R-:W-:Y:S01]  /*19040*/  FADD.FTZ R3, R137, R3 ;  /* 0x0000000389037221 */ /* 0x000fe20000010000 */
[----:B------:R-:W-:Y:S01]  /*19050*/  FADD.FTZ R0, R131, R0 ;  /* 0x0000000083007221 */ /* 0x000fe20000010000 */
[----:B------:R-:W-:Y:S02]  /*19060*/  IMAD.MOV.U32 R132, RZ, RZ, R2 ;  /* 0x000000ffff847224 */ /* 0x000fe400078e0002 */
[----:B------:R-:W-:Y:S01]  /*19070*/  FADD.FTZ R3, R139, R3 ;  /* 0x000000038b037221 */ /* 0x000fe20000010000 */
[C---:B-1----:R-:W-:Y:S03]  /*19080*/  HMMA.16816.F32 R12, R40.reuse, R44, R12 ;  /* 0x0000002c280c723c */ /* 0x042fe6000000180c */
[-C--:B------:R-:W-:Y:S01]  /*19090*/  FFMA.FTZ R44, R215, R36.reuse, -R61 ;  /* 0x00000024d72c7223 */ /* 0x080fe2000001083d */
[----:B------:R-:W-:Y:S01]  /*190a0*/  FADD.FTZ R0, R127, R0 ;  /* 0x000000007f007221 */ /* 0x000fe20000010000 */
[----:B------:R-:W-:Y:S02]  /*190b0*/  FADD.FTZ R3, R64, R3 ;  /* 0x0000000340037221 */ /* 0x000fe40000010000 */
[----:B------:R1:W-:Y:S01]  /*190c0*/  MUFU.EX2 R65, R44 ;  /* 0x0000002c00417308 */ /* 0x0003e20000000800 */
[C---:B------:R-:W-:Y:S03]  /*190d0*/  HMMA.16816.F32 R16, R40.reuse, R46, R16 ;  /* 0x0000002e2810723c */ /* 0x040fe60000001810 */
[----:B------:R-:W-:Y:S01]  /*190e0*/  FADD.FTZ R0, R63, R0 ;  /* 0x000000003f007221 */ /* 0x000fe20000010000 */
[----:B------:R-:W-:Y:S05]  /*190f0*/  FADD.FTZ R3, R128, R3 ;  /* 0x0000000380037221 */ /* 0x000fea0000010000 */
[----:B------:R5:W4:Y:S01]  /*19100*/  MUFU.EX2 R64, R56 ;  /* 0x0000003800407308 */ /* 0x000b220000000800 */
[C---:B--2---:R-:W-:Y:S03]  /*19110*/  HMMA.16816.F32 R20, R40.reuse, R48, R20 ;  /* 0x000000302814723c */ /* 0x044fe60000001814 */
[-C--:B------:R-:W-:Y:S01]  /*19120*/  FFMA.FTZ R48, R217, R36.reuse, -R61 ;  /* 0x00000024d9307223 */ /* 0x080fe2000001083d */
[----:B------:R-:W-:Y:S01]  /*19130*/  FADD.FTZ R3, R129, R3 ;  /* 0x0000000381037221 */ /* 0x000fe20000010000 */
[----:B------:R-:W-:Y:S04]  /*19140*/  FADD.FTZ R0, R126, R0 ;  /* 0x000000007e007221 */ /* 0x000fe80000010000 */
[----:B------:R2:W-:Y:S01]  /*19150*/  MUFU.EX2 R63, R48 ;  /* 0x00000030003f7308 */ /* 0x0005e20000000800 */
[C---:B------:R-:W-:Y:S01]  /*19160*/  HMMA.16816.F32 R24, R40.reuse, R50, R24 ;  /* 0x000000322818723c */ /* 0x040fe20000001818 */
[----:B-1----:R-:W1:Y:S02]  /*19170*/  LDSM.16.MT88.4 R44, [R160+0x11000] ;  /* 0x01100000a02c783b */ /* 0x002e640000004200 */
[----:B------:R-:W-:Y:S01]  /*19180*/  FADD.FTZ R3, R130, R3 ;  /* 0x0000000382037221 */ /* 0x000fe20000010000 */
[----:B------:R-:W-:Y:S03]  /*19190*/  FADD.FTZ R0, R125, R0 ;  /* 0x000000007d007221 */ /* 0x000fe60000010000 */
[----:B------:R-:W-:Y:S01]  /*191a0*/  FADD.FTZ R3, R62, R3 ;  /* 0x000000033e037221 */ /* 0x000fe20000010000 */
[----:B-----5:R-:W-:Y:S01]  /*191b0*/  FFMA.FTZ R56, R218, R36, -R61 ;  /* 0x00000024da387223 */ /* 0x020fe2000001083d */
[C---:B---3--:R-:W-:Y:S01]  /*191c0*/  HMMA.16816.F32 R28, R40.reuse, R52, R28 ;  /* 0x00000034281c723c */ /* 0x048fe2000000181c */
[----:B------:R-:W-:Y:S02]  /*191d0*/  LDSM.16.MT88.4 R160, [R160+0x11800] ;  /* 0x01180000a0a0783b */ /* 0x000fe40000004200 */
[----:B------:R-:W3:Y:S01]  /*191e0*/  MUFU.EX2 R62, R56 ;  /* 0x00000038003e7308 */ /* 0x000ee20000000800 */
[----:B------:R-:W-:Y:S01]  /*191f0*/  FADD.FTZ R0, R120, R0 ;  /* 0x0000000078007221 */ /* 0x000fe20000010000 */
[----:B------:R-:W-:Y:S03]  /*19200*/  FADD.FTZ R3, R123, R3 ;  /* 0x000000037b037221 */ /* 0x000fe60000010000 */
[----:B------:R-:W-:Y:S01]  /*19210*/  HMMA.16816.F32 R32, R40, R54, R32 ;  /* 0x000000362820723c */ /* 0x000fe20000001820 */
[----:B--2---:R-:W2:Y:S02]  /*19220*/  LDSM.16.MT88.4 R48, [R152+0x11000] ;  /* 0x011000009830783b */ /* 0x004ea40000004200 */
[----:B------:R-:W-:Y:S01]  /*19230*/  FADD.FTZ R0, R119, R0 ;  /* 0x0000000077007221 */ /* 0x000fe20000010000 */
[----:B------:R-:W-:Y:S01]  /*19240*/  FADD.FTZ R3, R122, R3 ;  /* 0x000000037a037221 */ /* 0x000fe20000010000 */
[----:B----4-:R-:W-:Y:S01]  /*19250*/  F2FP.F16.F32.PACK_AB R40, R69, R68 ;  /* 0x000000444528723e */ /* 0x010fe200000000ff */
[----:B------:R-:W4:Y:S01]  /*19260*/  MUFU.EX2 R56, R242 ;  /* 0x000000f200387308 */ /* 0x000f220000000800 */
[----:B------:R-:W-:Y:S01]  /*19270*/  FADD.FTZ R0, R117, R0 ;  /* 0x0000000075007221 */ /* 0x000fe20000010000 */
[----:B------:R-:W-:Y:S01]  /*19280*/  F2FP.F16.F32.PACK_AB R42, R66, R67 ;  /* 0x00000043422a723e */ /* 0x000fe200000000ff */
[----:B------:R-:W-:Y:S01]  /*19290*/  FADD.FTZ R3, R124, R3 ;  /* 0x000000037c037221 */ /* 0x000fe20000010000 */
[----:B------:R-:W-:Y:S01]  /*192a0*/  F2FP.F16.F32.PACK_AB R41, R64, R65 ;  /* 0x000000414029723e */ /* 0x000fe200000000ff */
[----:B------:R-:W-:Y:S01]  /*192b0*/  FADD.FTZ R0, R121, R0 ;  /* 0x0000000079007221 */ /* 0x000fe20000010000 */
[----:B---3--:R-:W-:Y:S01]  /*192c0*/  F2FP.F16.F32.PACK_AB R43, R62, R63 ;  /* 0x0000003f3e2b723e */ /* 0x008fe200000000ff */
[----:B------:R-:W-:Y:S01]  /*192d0*/  FADD.FTZ R3, R116, R3 ;  /* 0x0000000374037221 */ /* 0x000fe20000010000 */
[----:B------:R-:W3:Y:S01]  /*192e0*/  LDSM.16.MT88.4 R52, [R144+0x7000] ;  /* 0x007000009034783b */ /* 0x000ee20000004200 */
[----:B------:R-:W-:Y:S01]  /*192f0*/  FADD.FTZ R0, R113, R0 ;  /* 0x0000000071007221 */ /* 0x000fe20000010000 */
[----:B------:R-:W-:Y:S02]  /*19300*/  IMAD.SHL.U32 R116, R208, 0x8, RZ ;  /* 0x00000008d0747824 */ /* 0x000fe400078e00ff */
[----:B------:R-:W-:Y:S01]  /*19310*/  FADD.FTZ R3, R115, R3 ;  /* 0x0000000373037221 */ /* 0x000fe20000010000 */
[----:B------:R-:W-:Y:S03]  /*19320*/  FADD.FTZ R0, R112, R0 ;  /* 0x0000000070007221 */ /* 0x000fe60000010000 */
[----:B------:R-:W-:Y:S01]  /*19330*/  FADD.FTZ R3, R114, R3 ;  /* 0x0000000372037221 */ /* 0x000fe20000010000 */
[----:B------:R-:W-:Y:S01]  /*19340*/  LDSM.16.MT88.4 R152, [R152+0x11800] ;  /* 0x011800009898783b */ /* 0x000fe20000004200 */
[----:B----4-:R-:W-:Y:S01]  /*19350*/  F2FP.F16.F32.PACK_AB R138, R56, R57 ;  /* 0x00000039388a723e */ /* 0x010fe200000000ff */
[C---:B-1----:R-:W-:Y:S03]  /*19360*/  HMMA.16816.F32 R4, R40.reuse, R44, R4 ;  /* 0x0000002c2804723c */ /* 0x042fe60000001804 */
[----:B------:R-:W-:Y:S01]  /*19370*/  FADD.FTZ R3, R118, R3 ;  /* 0x0000000376037221 */ /* 0x000fe20000010000 */
[----:B------:R-:W-:Y:S02]  /*19380*/  FADD.FTZ R0, R110, R0 ;  /* 0x000000006e007221 */ /* 0x000fe40000010000 */
[----:B------:R-:W-:Y:S01]  /*19390*/  LDSM.16.MT88.4 R144, [R144+0x7800] ;  /* 0x007800009090783b */ /* 0x000fe20000004200 */
[----:B------:R-:W-:Y:S01]  /*193a0*/  FADD.FTZ R3, R108, R3 ;  /* 0x000000036c037221 */ /* 0x000fe20000010000 */
[C---:B------:R-:W-:Y:S03]  /*193b0*/  HMMA.16816.F32 R8, R40.reuse, R46, R8 ;  /* 0x0000002e2808723c */ /* 0x040fe60000001808 */
[----:B------:R-:W-:Y:S01]  /*193c0*/  FADD.FTZ R0, R111, R0 ;  /* 0x000000006f007221 */ /* 0x000fe20000010000 */
[----:B------:R-:W-:Y:S02]  /*193d0*/  FADD.FTZ R3, R107, R3 ;  /* 0x000000036b037221 */ /* 0x000fe40000010000 */
[----:B------:R-:W1:Y:S01]  /*193e0*/  LDSM.16.MT88.4 R44, [R220+0x7000] ;  /* 0x00700000dc2c783b */ /* 0x000e620000004200 */
[----:B------:R-:W-:Y:S01]  /*193f0*/  FADD.FTZ R0, R105, R0 ;  /* 0x0000000069007221 */ /* 0x000fe20000010000 */
[----:B------:R-:W-:Y:S01]  /*19400*/  FADD.FTZ R3, R106, R3 ;  /* 0x000000036a037221 */ /* 0x000fe20000010000 */
[C---:B--2---:R-:W-:Y:S03]  /*19410*/  HMMA.16816.F32 R12, R40.reuse, R48, R12 ;  /* 0x00000030280c723c */ /* 0x044fe6000000180c */
[-C--:B------:R-:W-:Y:S01]  /*19420*/  FFMA.FTZ R48, R219, R36.reuse, -R61 ;  /* 0x00000024db307223 */ /* 0x080fe2000001083d */
[----:B------:R-:W-:Y:S01]  /*19430*/  FADD.FTZ R0, R104, R0 ;  /* 0x0000000068007221 */ /* 0x000fe20000010000 */
[----:B------:R-:W-:Y:S02]  /*19440*/  FADD.FTZ R3, R109, R3 ;  /* 0x000000036d037221 */ /* 0x000fe40000010000 */
[----:B------:R2:W-:Y:S01]  /*19450*/  MUFU.EX2 R49, R48 ;  /* 0x0000003000317308 */ /* 0x0005e20000000800 */
        /* <DEDUP_REMOVED lines=8> */
[C---:B------:R-:W-:Y:S03]  /*194e0*/  HMMA.16816.F32 R24, R40.reuse, R54, R24 ;  /* 0x000000362818723c */ /* 0x040fe60000001818 */
[----:B------:R-:W-:Y:S01]  /*194f0*/  FADD.FTZ R3, R98, R3 ;  /* 0x0000000362037221 */ /* 0x000fe20000010000 */
[-CC-:B--2---:R-:W-:Y:S01]  /*19500*/  FFMA.FTZ R48, R231, R36.reuse, -R61.reuse ;  /* 0x00000024e7307223 */ /* 0x184fe2000001083d */
[----:B------:R-:W-:Y:S01]  /*19510*/  FFMA.FTZ R61, R38, R36, -R61 ;  /* 0x00000024263d7223 */ /* 0x000fe2000001083d */
[----:B------:R-:W-:Y:S01]  /*19520*/  FADD.FTZ R36, R94, R0 ;  /* 0x000000005e247221 */ /* 0x000fe20000010000 */
[----:B------:R-:W-:Y:S03]  /*19530*/  FADD.FTZ R0, R101, R3 ;  /* 0x0000000365007221 */ /* 0x000fe60000010000 */
[----:B------:R-:W-:Y:S01]  /*19540*/  FADD.FTZ R3, R97, R36 ;  /* 0x0000002461037221 */ /* 0x000fe20000010000 */
[----:B------:R-:W-:Y:S01]  /*19550*/  FADD.FTZ R36, R92, R0 ;  /* 0x000000005c247221 */ /* 0x000fe20000010000 */
[----:B------:R-:W2:Y:S01]  /*19560*/  MUFU.EX2 R61, R61 ;  /* 0x0000003d003d7308 */ /* 0x000ea20000000800 */
[C---:B-1----:R-:W-:Y:S03]  /*19570*/  HMMA.16816.F32 R28, R40.reuse, R44, R28 ;  /* 0x0000002c281c723c */ /* 0x042fe6000000181c */
[----:B------:R-:W-:Y:S01]  /*19580*/  FADD.FTZ R0, R88, R3 ;  /* 0x0000000358007221 */ /* 0x000fe20000010000 */
[----:B------:R-:W-:Y:S01]  /*19590*/  FADD.FTZ R3, R91, R36 ;  /* 0x000000245b037221 */ /* 0x000fe20000010000 */
[----:B------:R-:W-:Y:S02]  /*195a0*/  IMAD.MOV.U32 R36, RZ, RZ, R2 ;  /* 0x000000ffff247224 */ /* 0x000fe400078e0002 */
[----:B------:R-:W-:Y:S01]  /*195b0*/  FADD.FTZ R0, R86, R0 ;  /* 0x0000000056007221 */ /* 0x000fe20000010000 */
[----:B------:R-:W-:Y:S01]  /*195c0*/  HMMA.16816.F32 R32, R40, R46, R32 ;  /* 0x0000002e2820723c */ /* 0x000fe20000001820 */
[----:B------:R-:W1:Y:S02]  /*195d0*/  MUFU.EX2 R48, R48 ;  /* 0x0000003000307308 */ /* 0x000e640000000800 */
[----:B------:R-:W-:Y:S01]  /*195e0*/  FADD.FTZ R3, R90, R3 ;  /* 0x000000035a037221 */ /* 0x000fe20000010000 */
[----:B------:R-:W-:Y:S01]  /*195f0*/  FADD.FTZ R0, R89, R0 ;  /* 0x0000000059007221 */ /* 0x000fe20000010000 */
[----:B------:R-:W-:Y:S02]  /*19600*/  IMAD.MOV.U32 R2, RZ, RZ, R37 ;  /* 0x000000ffff027224 */ /* 0x000fe400078e0025 */
[----:B------:R-:W-:Y:S01]  /*19610*/  FADD.FTZ R3, R93, R3 ;  /* 0x000000035d037221 */ /* 0x000fe20000010000 */
[----:B------:R-:W-:Y:S01]  /*19620*/  FADD.FTZ R0, R87, R0 ;  /* 0x0000000057007221 */ /* 0x000fe20000010000 */
[----:B--2---:R-:W-:Y:S02]  /*19630*/  F2FP.F16.F32.PACK_AB R139, R61, R39 ;  /* 0x000000273d8b723e */ /* 0x004fe400000000ff */
        /* <DEDUP_REMOVED lines=41> */
[----:B------:R1:W-:Y:S01]  /*198d0*/  STL [R1+0x1c], R3 ;  /* 0x00001c0301007387 */ /* 0x0003e20000100800 */
[----:B------:R-:W-:Y:S05]  /*198e0*/  FADD.FTZ R0, R61, R0 ;  /* 0x000000003d007221 */ /* 0x000fea0000010000 */
[----:B------:R1:W-:Y:S04]  /*198f0*/  STL [R1+0x20], R0 ;  /* 0x0000200001007387 */ /* 0x0003e80000100800 */
[----:B------:R1:W-:Y:S01]  /*19900*/  STL [R1], R243 ;  /* 0x000000f301007387 */ /* 0x0003e20000100800 */
[----:B------:R-:W-:Y:S05]  /*19910*/  @P0 BRA `(.L_x_5993) ;  /* 0xffffff88003c0947 */ /* 0x000fea000383ffff */
.L_x_5986:
        /* <DEDUP_REMOVED lines=13> */
.L_x_6006:
[----:B------:R-:W3:Y:S04]  /*199f0*/  LDL.LU R5, [R1+0x24] ;  /* 0x0000240001057983 */ /* 0x000ee80000300800 */
[----:B------:R-:W2:Y:S01]  /*19a00*/  LDL.LU R7, [R1+0x30] ;  /* 0x0000300001077983 */ /* 0x000ea20000300800 */
[----:B------:R-:W1:Y:S01]  /*19a10*/  MUFU.RCP R4, R24 ;  /* 0x0000001800047308 */ /* 0x000e620000001000 */
[----:B------:R-:W-:Y:S01]  /*19a20*/  FSETP.NE.FTZ.AND P2, PT, R24, RZ, PT ;  /* 0x000000ff1800720b */ /* 0x000fe20003f55000 */
[----:B----4-:R-:W-:Y:S01]  /*19a30*/  FADD.FTZ R25, R2, R0 ;  /* 0x0000000002197221 */ /* 0x010fe20000010000 */
[C---:B------:R-:W-:Y:S01]  /*19a40*/  SHF.L.U32 R3, R208.reuse, 0x4, RZ ;  /* 0x00000004d0037819 */ /* 0x040fe200000006ff */
[----:B------:R-:W4:Y:S01]  /*19a50*/  LDL R28, [R1+0x48] ;  /* 0x00004800011c7983 */ /* 0x000f220000100800 */
[----:B------:R-:W-:-:S02]  /*19a60*/  SHF.L.U32 R0, R208, 0x5, RZ ;  /* 0x00000005d0007819 */ /* 0x000fc400000006ff */
[----:B------:R-:W-:Y:S01]  /*19a70*/  LOP3.LUT R3, R3, 0x1c0, RZ, 0xc0, !PT ;  /* 0x000001c003037812 */ /* 0x000fe200078ec0ff */
[----:B------:R-:W4:Y:S01]  /*19a80*/  LDL R39, [R1+0x4c] ;  /* 0x00004c0001277983 */ /* 0x000f220000100800 */
[----:B------:R-:W-:Y:S02]  /*19a90*/  FSETP.NE.FTZ.AND P0, PT, R25, RZ, PT ;  /* 0x000000ff1900720b */ /* 0x000fe40003f15000 */
        /* <DEDUP_REMOVED lines=18> */
[----:B------:R-:W-:-:S02]  /*19bc0*/  R2P PR, R208, 0x18 ;  /* 0x00000018d0007804 */ /* 0x000fc40000000000 */
[----:B------:R-:W-:-:S04]  /*19bd0*/  MOV R15, 0x10 ;  /* 0x00000010000f7802 */ /* 0x000fc80000000f00 */
[----:B------:R-:W-:Y:S02]  /*19be0*/  SEL R15, R15, 0xfffffff0, !P1 ;  /* 0xfffffff00f0f7807 */ /* 0x000fe40004800000 */
[----:B------:R-:W-:Y:S02]  /*19bf0*/  SEL R20, R20, 0xffffffe0, !P3 ;  /* 0xffffffe014147807 */ /* 0x000fe40005800000 */
[----:B------:R-:W-:Y:S02]  /*19c00*/  F2FP.F16.F32.PACK_AB R8, R8, R156 ;  /* 0x0000009c0808723e */ /* 0x000fe400000000ff */
[----:B------:R-:W-:Y:S02]  /*19c10*/  F2FP.F16.F32.PACK_AB R6, R6, R152 ;  /* 0x000000980606723e */ /* 0x000fe400000000ff */
[----:B------:R-:W-:Y:S02]  /*19c20*/  F2FP.F16.F32.PACK_AB R13, R13, R148 ;  /* 0x000000940d0d723e */ /* 0x000fe400000000ff */
[----:B------:R-:W-:-:S02]  /*19c30*/  F2FP.F16.F32.PACK_AB R19, R19, R144 ;  /* 0x000000901313723e */ /* 0x000fc400000000ff */
[----:B------:R-:W-:Y:S02]  /*19c40*/  F2FP.F16.F32.PACK_AB R17, R17, R140 ;  /* 0x0000008c1111723e */ /* 0x000fe400000000ff */
[----:B------:R-:W-:Y:S02]  /*19c50*/  F2FP.F16.F32.PACK_AB R16, R16, R136 ;  /* 0x000000881010723e */ /* 0x000fe400000000ff */
[----:B---3--:R-:W-:Y:S02]  /*19c60*/  LOP3.LUT R5, R5, 0x7c00, R0, 0xf8, !PT ;  /* 0x00007c0005057812 */ /* 0x008fe400078ef800 */
[----:B-1----:R-:W-:Y:S02]  /*19c70*/  FSEL R0, R4, 1, P0 ;  /* 0x3f80000004007808 */ /* 0x002fe40000000000 */
[----:B--2---:R-:W-:-:S04]  /*19c80*/  LOP3.LUT R2, R3, 0x38, R7, 0xf8, !PT ;  /* 0x0000003803027812 */ /* 0x004fc800078ef807 */
        /* <DEDUP_REMOVED lines=19> */
[----:B------:R-:W-:Y:S02]  /*19dc0*/  F2FP.F16.F32.PACK_AB R3, R3, R166 ;  /* 0x000000a60303723e */ /* 0x000fe400000000ff */
[----:B------:R-:W-:Y:S01]  /*19dd0*/  F2FP.F16.F32.PACK_AB R4, R161, R160 ;  /* 0x000000a0a104723e */ /* 0x000fe200000000ff */
[----:B------:R1:W-:Y:S01]  /*19de0*/  STS [R222], R0 ;  /* 0x00000000de007388 */ /* 0x0003e20000000800 */
[----:B------:R-:W-:Y:S02]  /*19df0*/  IADD3 R5, PT, PT, R15, R222, RZ ;  /* 0x000000de0f057210 */ /* 0x000fe40007ffe0ff */
[----:B------:R-:W-:Y:S02]  /*19e00*/  F2FP.F16.F32.PACK_AB R9, R9, R162 ;  /* 0x000000a20909723e */ /* 0x000fe400000000ff */
[----:B------:R-:W-:Y:S02]  /*19e10*/  F2FP.F16.F32.PACK_AB R7, R7, R158 ;  /* 0x0000009e0707723e */ /* 0x000fe400000000ff */
[----:B------:R-:W-:Y:S01]  /*19e20*/  IADD3 R2, PT, PT, R20, R222, RZ ;  /* 0x000000de14027210 */ /* 0x000fe20007ffe0ff */
[----:B------:R-:W-:Y:S01]  /*19e30*/  STS [R222+0x400], R3 ;  /* 0x00040003de007388 */ /* 0x000fe20000000800 */
[----:B------:R-:W-:-:S03]  /*19e40*/  F2FP.F16.F32.PACK_AB R14, R14, R154 ;  /* 0x0000009a0e0e723e */ /* 0x000fc600000000ff */
[----:B------:R2:W-:Y:S01]  /*19e50*/  STS [R5], R4 ;  /* 0x0000000405007388 */ /* 0x0005e20000000800 */
[----:B------:R-:W-:-:S03]  /*19e60*/  F2FP.F16.F32.PACK_AB R12, R12, R150 ;  /* 0x000000960c0c723e */ /* 0x000fc600000000ff */
[----:B------:R-:W-:Y:S04]  /*19e70*/  STS [R5+0x400], R9 ;  /* 0x0004000905007388 */ /* 0x000fe80000000800 */
[----:B------:R-:W-:Y:S01]  /*19e80*/  STS [R2], R8 ;  /* 0x0000000802007388 */ /* 0x000fe20000000800 */
[C---:B-1----:R-:W-:Y:S01]  /*19e90*/  VIADD R0, R222.reuse, 0x40 ;  /* 0x00000040de007836 */ /* 0x042fe20000000000 */
[----:B------:R-:W-:Y:S02]  /*19ea0*/  @P4 IADD3 R0, PT, PT, R222, -0x40, RZ ;  /* 0xffffffc0de004810 */ /* 0x000fe40007ffe0ff */
[----:B------:R1:W-:Y:S01]  /*19eb0*/  STS [R2+0x400], R7 ;  /* 0x0004000702007388 */ /* 0x0003e20000000800 */
[----:B------:R-:W-:Y:S02]  /*19ec0*/  F2FP.F16.F32.PACK_AB R18, R18, R146 ;  /* 0x000000921212723e */ /* 0x000fe400000000ff */
[----:B------:R-:W-:-:S02]  /*19ed0*/  F2FP.F16.F32.PACK_AB R11, R11, R142 ;  /* 0x0000008e0b0b723e */ /* 0x000fc400000000ff */
[C---:B--2---:R-:W-:Y:S02]  /*19ee0*/  IADD3 R4, PT, PT, R15.reuse, R2, RZ ;  /* 0x000000020f047210 */ /* 0x044fe40007ffe0ff */
[----:B------:R-:W-:-:S03]  /*19ef0*/  IADD3 R3, PT, PT, R15, R0, RZ ;  /* 0x000000000f037210 */ /* 0x000fc60007ffe0ff */
[----:B------:R-:W-:Y:S01]  /*19f00*/  STS [R4], R6 ;  /* 0x0000000604007388 */ /* 0x000fe20000000800 */
[----:B------:R-:W-:-:S03]  /*19f10*/  F2FP.F16.F32.PACK_AB R10, R10, R138 ;  /* 0x0000008a0a0a723e */ /* 0x000fc600000000ff */
[----:B------:R-:W-:Y:S01]  /*19f20*/  STS [R4+0x400], R14 ;  /* 0x0004000e04007388 */ /* 0x000fe20000000800 */
[----:B-1----:R-:W-:-:S03]  /*19f30*/  IMAD.IADD R2, R20, 0x1, R0 ;  /* 0x0000000114027824 */ /* 0x002fc600078e0200 */
        /* <DEDUP_REMOVED lines=9> */
[----:B----4-:R-:W-:-:S03]  /*19fd0*/  ISETP.NE.AND P1, PT, R28, -0x1, PT ;  /* 0xffffffff1c00780c */ /* 0x010fc60003f25270 */
[----:B------:R-:W3:Y:S04]  /*19fe0*/  LD.E.64 R4, desc[UR4][R134.64+0x88] ;  /* 0x0000880486047980 */ /* 0x000ee8000c101b00 */
[----:B------:R4:W5:Y:S04]  /*19ff0*/  LD.E.64 R22, desc[UR4][R134.64+0xa0] ;  /* 0x0000a00486167980 */ /* 0x000968000c101b00 */
[----:B------:R4:W5:Y:S04]  /*1a000*/  LD.E.64 R8, desc[UR4][R134.64+0x70] ;  /* 0x0000700486087980 */ /* 0x000968000c101b00 */
[----:B--2---:R-:W2:Y:S04]  /*1a010*/  @!P1 LD.E.64 R2, desc[UR4][R134.64+0x80] ;  /* 0x0000800486029980 */ /* 0x004ea8000c101b00 */
[----:B-1----:R-:W4:Y:S04]  /*1a020*/  LD.E.U8 R0, desc[UR4][R134.64+0x1c8] ;  /* 0x0001c80486007980 */ /* 0x002f28000c101100 */
[----:B------:R1:W5:Y:S01]  /*1a030*/  LD.E.64 R10, desc[UR4][R134.64+0x90] ;  /* 0x00009004860a7980 */ /* 0x000362000c101b00 */
[----:B------:R-:W2:Y:S01]  /*1a040*/  S2R R29, SR_CTAID.Y ;  /* 0x00000000001d7919 */ /* 0x000ea20000002600 */
[----:B------:R-:W1:Y:S01]  /*1a050*/  S2R R27, SR_CTAID.Z ;  /* 0x00000000001b7919 */ /* 0x000e620000002700 */
[----:B------:R-:W1:Y:S01]  /*1a060*/  S2R R21, SR_CTAID.X ;  /* 0x0000000000157919 */ /* 0x000e620000002500 */
[----:B----4-:R-:W-:-:S13]  /*1a070*/  ISETP.NE.AND P4, PT, R0, RZ, PT ;  /* 0x000000ff0000720c */ /* 0x010fda0003f85270 */
[----:B------:R-:W4:Y:S04]  /*1a080*/  @!P4 LD.E R15, desc[UR4][R134.64+0x60] ;  /* 0x00006004860fc980 */ /* 0x000f28000c101900 */
[----:B------:R-:W4:Y:S01]  /*1a090*/  @!P4 LD.E R16, desc[UR4][R134.64+0xb4] ;  /* 0x0000b4048610c980 */ /* 0x000f22000c101900 */
[----:B------:R-:W-:Y:S01]  /*1a0a0*/  SHF.R.U32.HI R12, RZ, 0x3, R208 ;  /* 0x00000003ff0c7819 */ /* 0x000fe200000116d0 */
[-C--:B--2---:R-:W-:Y:S02]  /*1a0b0*/  @!P1 IMAD R14, R3, R29.reuse, RZ ;  /* 0x0000001d030e9224 */ /* 0x084fe400078e02ff */
[----:B------:R-:W-:Y:S01]  /*1a0c0*/  @!P1 IMAD.WIDE.U32 R6, R2, R29, RZ ;  /* 0x0000001d02069225 */ /* 0x000fe200078e00ff */
[----:B------:R-:W-:-:S03]  /*1a0d0*/  IADD3 R0, PT, PT, R12, 0x10, RZ ;  /* 0x000000100c007810 */ /* 0x000fc60007ffe0ff */
[-C--:B---3--:R-:W-:Y:S02]  /*1a0e0*/  @P1 IMAD R13, R5, R28.reuse, RZ ;  /* 0x0000001c050d1224 */ /* 0x088fe400078e02ff */
[----:B------:R-:W-:-:S04]  /*1a0f0*/  @P1 IMAD.WIDE.U32 R2, R4, R28, RZ ;  /* 0x0000001c04021225 */ /* 0x000fc800078e00ff */
[----:B------:R-:W-:Y:S01]  /*1a100*/  @!P1 IMAD.IADD R14, R7, 0x1, R14 ;  /* 0x00000001070e9824 */ /* 0x000fe200078e020e */
[----:B------:R-:W-:Y:S02]  /*1a110*/  ISETP.GE.AND P3, PT, R0, R39, PT ;  /* 0x000000270000720c */ /* 0x000fe40003f66270 */
[----:B-1----:R-:W-:Y:S02]  /*1a120*/  SHF.L.U32 R38, R21, 0x6, RZ ;  /* 0x0000000615267819 */ /* 0x002fe400000006ff */
[----:B------:R-:W-:Y:S02]  /*1a130*/  @!P1 MOV R0, R6 ;  /* 0x0000000600009202 */ /* 0x000fe40000000f00 */
[----:B------:R-:W-:Y:S01]  /*1a140*/  @P1 IADD3 R14, PT, PT, R3, R13, RZ ;  /* 0x0000000d030e1210 */ /* 0x000fe20007ffe0ff */
[----:B----4-:R-:W-:-:S04]  /*1a150*/  @!P4 IMAD R7, R15, R29, R27 ;  /* 0x0000001d0f07c224 */ /* 0x010fc800078e021b */
        /* <DEDUP_REMOVED lines=8> */
.L_x_5995:
[----:B------:R-:W-:Y:S05]  /*1a1e0*/  WARPSYNC.ALL ;  /* 0x0000000000007948 */ /* 0x000fea0003800000 */
[----:B------:R-:W-:Y:S01]  /*1a1f0*/  BAR.SYNC.DEFER_BLOCKING 0x0 ;  /* 0x0000000000007b1d */ /* 0x000fe20000010000 */
[----:B------:R-:W-:Y:S01]  /*1a200*/  IMAD.MOV.U32 R6, RZ, RZ, R221 ;  /* 0x000000ffff067224 */ /* 0x000fe200078e00dd */
[----:B------:R-:W-:Y:S01]  /*1a210*/  @P1 MOV R0, R2 ;  /* 0x0000000200001202 */ /* 0x000fe20000000f00 */
[----:B------:R-:W-:Y:S01]  /*1a220*/  IMAD.MOV.U32 R7, RZ, RZ, RZ ;  /* 0x000000ffff077224 */ /* 0x000fe200078e00ff */
[----:B------:R-:W-:Y:S01]  /*1a230*/  MOV R20, 0x7f800000 ;  /* 0x7f80000000147802 */ /* 0x000fe20000000f00 */
[----:B-----5:R-:W-:Y:S01]  /*1a240*/  IMAD R15, R11, R27, RZ ;  /* 0x0000001b0b0f7224 */ /* 0x020fe200078e02ff */
[----:B------:R-:W2:Y:S01]  /*1a250*/  @P2 MUFU.LG2 R3, R24 ;  /* 0x0000001800032308 */ /* 0x000ea20000000c00 */
[----:B------:R-:W-:Y:S01]  /*1a260*/  IMAD.WIDE.U32 R6, R38, R4, R6 ;  /* 0x0000000426067225 */ /* 0x000fe200078e0006 */
[----:B------:R-:W-:Y:S01]  /*1a270*/  ISETP.GE.AND P4, PT, R12, R39, PT ;  /* 0x000000270c00720c */ /* 0x000fe20003f86270 */
[----:B------:R-:W-:Y:S02]  /*1a280*/  BSSY.RECONVERGENT B0, `(.L_x_5996) ;  /* 0x0000029000007945 */ /* 0x000fe40003800200 */
[----:B------:R-:W-:-:S02]  /*1a290*/  IMAD R13, R5, R38, RZ ;  /* 0x00000026050d7224 */ /* 0x000fc400078e02ff */
[----:B------:R-:W-:Y:S01]  /*1a2a0*/  IMAD.WIDE.U32 R10, R10, R27, RZ ;  /* 0x0000001b0a0a7225 */ /* 0x000fe200078e00ff */
[----:B------:R-:W3:Y:S03]  /*1a2b0*/  @P0 MUFU.LG2 R16, R25 ;  /* 0x0000001900100308 */ /* 0x000ee60000000c00 */
[----:B------:R-:W-:Y:S01]  /*1a2c0*/  IMAD.IADD R13, R7, 0x1, R13 ;  /* 0x00000001070d7824 */ /* 0x000fe200078e020d */
[----:B------:R-:W-:Y:S01]  /*1a2d0*/  IADD3 R7, PT, PT, R11, R15, RZ ;  /* 0x0000000f0b077210 */ /* 0x000fe20007ffe0ff */
[----:B------:R-:W-:Y:S01]  /*1a2e0*/  VIADD R2, R12, 0x20 ;  /* 0x000000200c027836 */ /* 0x000fe20000000000 */
[----:B------:R-:W-:Y:S01]  /*1a2f0*/  IADD3 R10, P6, P5, R10, R6, R0 ;  /* 0x000000060a0a7210 */ /* 0x000fe20007dde000 */
[----:B------:R-:W-:Y:S01]  /*1a300*/  VIADD R0, R12, 0x30 ;  /* 0x000000300c007836 */ /* 0x000fe20000000000 */
[----:B------:R-:W-:Y:S01]  /*1a310*/  LOP3.LUT R15, R60, 0x30, RZ, 0xc0, !PT ;  /* 0x000000303c0f7812 */ /* 0x000fe200078ec0ff */
[----:B--2---:R-:W-:Y:S01]  /*1a320*/  @P2 FMUL.FTZ R3, R3, 0.69314718246459960938 ;  /* 0x3f31721803032820 */ /* 0x004fe20000410000 */
[----:B------:R-:W-:Y:S01]  /*1a330*/  IADD3.X R11, PT, PT, R7, R13, R14, P6, P5 ;  /* 0x0000000d070b7210 */ /* 0x000fe200037ea40e */
[----:B-1----:R1:W2:Y:S01]  /*1a340*/  LDS.128 R28, [R229] ;  /* 0x00000000e51c7984 */ /* 0x0022a20000000c00 */
[----:B------:R-:W-:Y:S01]  /*1a350*/  MOV R13, 0x7f800000 ;  /* 0x7f800000000d7802 */ /* 0x000fe20000000f00 */
[----:B------:R-:W-:Y:S01]  /*1a360*/  @P2 FFMA.FTZ R20, R26, R37, R3 ;  /* 0x000000251a142223 */ /* 0x000fe20000010003 */
[----:B------:R-:W-:Y:S01]  /*1a370*/  LOP3.LUT P6, RZ, R208, 0x3, RZ, 0xc0, !PT ;  /* 0x00000003d0ff7812 */ /* 0x000fe200078cc0ff */
[----:B------:R1:W4:Y:S01]  /*1a380*/  LDS.128 R32, [R229+0x1800] ;  /* 0x00180000e5207984 */ /* 0x0003220000000c00 */
[-C--:B------:R-:W-:Y:S01]  /*1a390*/  ISETP.GE.AND P1, PT, R2, R39.reuse, PT ;  /* 0x000000270200720c */ /* 0x080fe20003f26270 */
[----:B---3--:R-:W-:Y:S01]  /*1a3a0*/  @P0 FMUL.FTZ R14, R16, 0.69314718246459960938 ;  /* 0x3f317218100e0820 */ /* 0x008fe20000410000 */
[----:B------:R-:W-:Y:S01]  /*1a3b0*/  ISETP.GE.AND P5, PT, R0, R39, PT ;  /* 0x000000270000720c */ /* 0x000fe20003fa6270 */
[----:B------:R1:W3:Y:S01]  /*1a3c0*/  LDS.128 R16, [R229+0x800] ;  /* 0x00080000e5107984 */ /* 0x0002e20000000c00 */
[----:B------:R-:W-:-:S02]  /*1a3d0*/  @!P4 IMAD R0, R5, R12, RZ ;  /* 0x0000000c0500c224 */ /* 0x000fc400078e02ff */
[----:B------:R-:W-:Y:S01]  /*1a3e0*/  @P0 FFMA.FTZ R13, R26, R36, R14 ;  /* 0x000000241a0d0223 */ /* 0x000fe2000001000e */
[----:B------:R-:W-:Y:S01]  /*1a3f0*/  @!P4 IMAD.WIDE.U32 R2, R12, R4, R10 ;  /* 0x000000040c02c225 */ /* 0x000fe200078e000a */
[----:B------:R1:W1:Y:S01]  /*1a400*/  LDS.128 R24, [R229+0x1000] ;  /* 0x00100000e5187984 */ /* 0x0002620000000c00 */
[----:B------:R-:W-:-:S03]  /*1a410*/  SHF.R.U32.HI R7, RZ, 0x2, R208 ;  /* 0x00000002ff077819 */ /* 0x000fc600000116d0 */
        /* <DEDUP_REMOVED lines=15> */
.L_x_5997:
[----:B------:R-:W-:Y:S05]  /*1a510*/  BSYNC.RECONVERGENT B0 ;  /* 0x0000000000007941 */ /* 0x000fea0003800200 */
.L_x_5996:
[----:B--2---:R2:W-:Y:S01]  /*1a520*/  @!P4 ST.E.128 desc[UR4][R6.64], R28 ;  /* 0x0000001c0600c985 */ /* 0x0045e2000c101d04 */
[----:B------:R-:W-:Y:S04]  /*1a530*/  BSSY.RECONVERGENT B0, `(.L_x_5998) ;  /* 0x000000d000007945 */ /* 0x000fe80003800200 */
[----:B------:R-:W-:Y:S05]  /*1a540*/  @P3 BRA `(.L_x_5999) ;  /* 0x00000000002c3947 */ /* 0x000fea0003800000 */
[----:B------:R-:W-:Y:S02]  /*1a550*/  IADD3 R0, P0, PT, R12, 0x10, RZ ;  /* 0x000000100c007810 */ /* 0x000fe40007f1e0ff */
[----:B-1----:R-:W-:-:S03]  /*1a560*/  MOV R3, R11 ;  /* 0x0000000b00037202 */ /* 0x002fc60000000f00 */
[----:B------:R-:W-:-:S04]  /*1a570*/  IMAD.X R2, RZ, RZ, RZ, P0 ;  /* 0x000000ffff027224 */ /* 0x000fc800000e06ff */
[----:B--2---:R-:W-:Y:S02]  /*1a580*/  IMAD R6, R2, R4, RZ ;  /* 0x0000000402067224 */ /* 0x004fe400078e02ff */
[----:B------:R-:W-:-:S04]  /*1a590*/  IMAD.MOV.U32 R2, RZ, RZ, R10 ;  /* 0x000000ffff027224 */ /* 0x000fc800078e000a */
[----:B------:R-:W-:-:S04]  /*1a5a0*/  IMAD.WIDE.U32 R2, R4, R0, R2 ;  /* 0x0000000004027225 */ /* 0x000fc800078e0002 */
[----:B------:R-:W-:Y:S01]  /*1a5b0*/  IMAD R0, R5, R0, R6 ;  /* 0x0000000005007224 */ /* 0x000fe200078e0206 */
[----:B------:R-:W-:-:S04]  /*1a5c0*/  LEA R6, P0, R2, R8, 0x1 ;  /* 0x0000000802067211 */ /* 0x000fc800078008ff */
[----:B------:R-:W-:-:S04]  /*1a5d0*/  IADD3 R0, PT, PT, R3, R0, RZ ;  /* 0x0000000003007210 */ /* 0x000fc80007ffe0ff */
[----:B------:R-:W-:-:S05]  /*1a5e0*/  LEA.HI.X R7, R2, R9, R0, 0x1, P0 ;  /* 0x0000000902077211 */ /* 0x000fca00000f0c00 */
[----:B---3--:R1:W-:Y:S02]  /*1a5f0*/  ST.E.128 desc[UR4][R6.64], R16 ;  /* 0x0000001006007985 */ /* 0x0083e4000c101d04 */
.L_x_5999:
[----:B------:R-:W-:Y:S05]  /*1a600*/  BSYNC.RECONVERGENT B0 ;  /* 0x0000000000007941 */ /* 0x000fea0003800200 */
.L_x_5998:
        /* <DEDUP_REMOVED lines=12> */
[----:B------:R1:W-:Y:S02]  /*1a6d0*/  ST.E.128 desc[UR4][R6.64], R24 ;  /* 0x0000001806007985 */ /* 0x0003e4000c101d04 */
.L_x_6001:
[----:B------:R-:W-:Y:S05]  /*1a6e0*/  BSYNC.RECONVERGENT B0 ;  /* 0x0000000000007941 */ /* 0x000fea0003800200 */
.L_x_6000:
[----:B-1----:R-:W-:Y:S02]  /*1a6f0*/  MOV R13, 0x50 ;  /* 0x00000050000d7802 */ /* 0x002fe40000000f00 */
[----:B------:R-:W-:-:S03]  /*1a700*/  MOV R3, 0x0 ;  /* 0x0000000000037802 */ /* 0x000fc60000000f00 */
[----:B------:R-:W-:-:S04]  /*1a710*/  IMAD.MOV.U32 R2, RZ, RZ, R13 ;  /* 0x000000ffff027224 */ /* 0x000fc800078e000d */
[----:B--234-:R-:W-:Y:S05]  /*1a720*/  @P5 RET.REL.NODEC R2 `(_ZN5flash24flash_fwd_splitkv_kernelI23Flash_fwd_kernel_traitsILi64ELi64ELi256ELi4ELb0ELb0EN7cutlass6half_tE19Flash_kernel_traitsILi64ELi64ELi256ELi4ES3_EELb0ELb1ELb0ELb0ELb1ELb0ELb0ELb0EEEvNS_16Flash_fwd_paramsE) ;  /* 0xfffffe5802345950 */ /* 0x01cfea0003c3ffff */
[----:B------:R-:W-:Y:S02]  /*1a730*/  IADD3 R0, P0, PT, R12, 0x30, RZ ;  /* 0x000000300c007810 */ /* 0x000fe40007f1e0ff */
[----:B------:R-:W-:-:S03]  /*1a740*/  MOV R3, R11 ;  /* 0x0000000b00037202 */ /* 0x000fc60000000f00 */
[----:B------:R-:W-:-:S04]  /*1a750*/  IMAD.X R2, RZ, RZ, RZ, P0 ;  /* 0x000000ffff027224 */ /* 0x000fc800000e06ff */
[----:B------:R-:W-:Y:S02]  /*1a760*/  IMAD R12, R2, R4, RZ ;  /* 0x00000004020c7224 */ /* 0x000fe400078e02ff */
[----:B------:R-:W-:-:S04]  /*1a770*/  IMAD.MOV.U32 R2, RZ, RZ, R10 ;  /* 0x000000ffff027224 */ /* 0x000fc800078e000a */
[----:B------:R-:W-:-:S04]  /*1a780*/  IMAD.WIDE.U32 R6, R4, R0, R2 ;  /* 0x0000000004067225 */ /* 0x000fc800078e0002 */
[----:B------:R-:W-:Y:S01]  /*1a790*/  IMAD R0, R5, R0, R12 ;  /* 0x0000000005007224 */ /* 0x000fe200078e020c */
[----:B------:R-:W-:-:S03]  /*1a7a0*/  LEA R2, P0, R6, R8, 0x1 ;  /* 0x0000000806027211 */ /* 0x000fc600078008ff */
[----:B------:R-:W-:-:S05]  /*1a7b0*/  IMAD.IADD R0, R7, 0x1, R0 ;  /* 0x0000000107007824 */ /* 0x000fca00078e0200 */
[----:B------:R-:W-:-:S05]  /*1a7c0*/  LEA.HI.X R3, R6, R9, R0, 0x1, P0 ;  /* 0x0000000906037211 */ /* 0x000fca00000f0c00 */
[----:B------:R1:W-:Y:S02]  /*1a7d0*/  ST.E.128 desc[UR4][R2.64], R32 ;  /* 0x0000002002007985 */ /* 0x0003e4000c101d04 */
[----:B-1----:R-:W-:Y:S02]  /*1a7e0*/  MOV R2, R13 ;  /* 0x0000000d00027202 */ /* 0x002fe40000000f00 */
[----:B------:R-:W-:-:S04]  /*1a7f0*/  MOV R3, 0x0 ;  /* 0x0000000000037802 */ /* 0x000fc80000000f00 */
[----:B------:R-:W-:Y:S05]  /*1a800*/  RET.REL.NODEC R2 `(_ZN5flash24flash_fwd_splitkv_kernelI23Flash_fwd_kernel_traitsILi64ELi64ELi256ELi4ELb0ELb0EN7cutlass6half_tE19Flash_kernel_traitsILi64ELi64ELi256ELi4ES3_EELb0ELb1ELb0ELb0ELb1ELb0ELb0ELb0EEEvNS_16Flash_fwd_paramsE) ;  /* 0xfffffe5402fc7950 */ /* 0x000fea0003c3ffff */
.L_x_5994:
[----:B-1----:R-:W-:Y:S01]  /*1a810*/  MOV R0, 0x2 ;  /* 0x0000000200007802 */ /* 0x002fe20000000f00 */
[----:B------:R-:W-:Y:S01]  /*1a820*/  IMAD.MOV.U32 R3, RZ, RZ, 0x1f ;  /* 0x0000001fff037424 */ /* 0x000fe200078e00ff */
[----:B-----5:R-:W-:Y:S02]  /*1a830*/  MOV R2, R8 ;  /* 0x0000000800027202 */ /* 0x020fe40000000f00 */
[----:B------:R-:W-:-:S07]  /*1a840*/  MOV R4, 0xffffffff ;  /* 0xffffffff00047802 */ /* 0x000fce0000000f00 */
[----:B--2---:R-:W-:Y:S05]  /*1a850*/  WARPSYNC.COLLECTIVE R4, `(.L_x_6002) ;  /* 0x0000000004087348 */ /* 0x004fea0003c00000 */
[----:B------:R1:W3:Y:S02]  /*1a860*/  SHFL.BFLY P0, R0, R2, R0, R3 ;  /* 0x0c00000002007389 */ /* 0x0002e40000000003 */
[----:B-123--:R-:W-:Y:S05]  /*1a870*/  ENDCOLLECTIVE ;  /* 0x000000000000791b */ /* 0x00efea0003800000 */
.L_x_6002:
[----:B------:R-:W-:Y:S02]  /*1a880*/  IMAD.MOV.U32 R5, RZ, RZ, R0 ;  /* 0x000000ffff057224 */ /* 0x000fe400078e0000 */
[----:B------:R-:W-:Y:S02]  /*1a890*/  IMAD.MOV.U32 R0, RZ, RZ, 0x1 ;  /* 0x00000001ff007424 */ /* 0x000fe400078e00ff */
[----:B------:R-:W-:-:S05]  /*1a8a0*/  FADD.FTZ R5, R5, R8 ;  /* 0x0000000805057221 */ /* 0x000fca0000010000 */
[----:B------:R-:W-:-:S07]  /*1a8b0*/  MOV R2, R5 ;  /* 0x0000000500027202 */ /* 0x000fce0000000f00 */
[----:B------:R-:W-:Y:S05]  /*1a8c0*/  WARPSYNC.COLLECTIVE R4, `(.L_x_6003) ;  /* 0x0000000004087348 */ /* 0x000fea0003c00000 */
[----:B------:R1:W2:Y:S02]  /*1a8d0*/  SHFL.BFLY P0, R0, R2, R0, R3 ;  /* 0x0c00000002007389 */ /* 0x0002a40000000003 */
[----:B-12---:R-:W-:Y:S05]  /*1a8e0*/  ENDCOLLECTIVE ;  /* 0x000000000000791b */ /* 0x006fea0003800000 */
.L_x_6003:
[----:B------:R-:W-:Y:S01]  /*1a8f0*/  MOV R6, R0 ;  /* 0x0000000000067202 */ /* 0x000fe20000000f00 */
[----:B------:R-:W-:Y:S01]  /*1a900*/  IMAD.MOV.U32 R0, RZ, RZ, 0x2 ;  /* 0x00000002ff007424 */ /* 0x000fe200078e00ff */
[----:B------:R-:W-:-:S03]  /*1a910*/  MOV R2, R7 ;  /* 0x0000000700027202 */ /* 0x000fc60000000f00 */
[----:B------:R-:W-:-:S07]  /*1a920*/  FADD.FTZ R24, R5, R6 ;  /* 0x0000000605187221 */ /* 0x000fce0000010000 */
[----:B------:R-:W-:Y:S05]  /*1a930*/  WARPSYNC.COLLECTIVE R4, `(.L_x_6004) ;  /* 0x0000000004087348 */ /* 0x000fea0003c00000 */
[----:B------:R1:W2:Y:S02]  /*1a940*/  SHFL.BFLY P0, R0, R2, R0, R3 ;  /* 0x0c00000002007389 */ /* 0x0002a40000000003 */
[----:B-12---:R-:W-:Y:S05]  /*1a950*/  ENDCOLLECTIVE ;  /* 0x000000000000791b */ /* 0x006fea0003800000 */
.L_x_6004:
[----:B------:R-:W-:Y:S02]  /*1a960*/  MOV R2, R0 ;  /* 0x0000000000027202 */ /* 0x000fe40000000f00 */
[----:B------:R-:W-:-:S03]  /*1a970*/  MOV R0, 0x1 ;  /* 0x0000000100007802 */ /* 0x000fc60000000f00 */
[----:B------:R-:W-:-:S07]  /*1a980*/  FADD.FTZ R2, R2, R7 ;  /* 0x0000000702027221 */ /* 0x000fce0000010000 */
[----:B------:R-:W-:Y:S05]  /*1a990*/  WARPSYNC.COLLECTIVE R4, `(.L_x_6005) ;  /* 0x0000000004087348 */ /* 0x000fea0003c00000 */
[----:B------:R1:W2:Y:S02]  /*1a9a0*/  SHFL.BFLY P0, R0, R2, R0, R3 ;  /* 0x0c00000002007389 */ /* 0x0002a40000000003 */
[----:B-12---:R-:W-:Y:S05]  /*1a9b0*/  ENDCOLLECTIVE ;  /* 0x000000000000791b */ /* 0x006fea0003800000 */
.L_x_6005:
[----:B------:R-:W-:Y:S05]  /*1a9c0*/  BRA `(.L_x_6006) ;  /* 0xfffffff000087947 */ /* 0x000fea000383ffff */
.L_x_6007:
        /* <DEDUP_REMOVED lines=11> */
.L_x_14756:


//--------------------- .text._ZN5flash24flash_fwd_splitkv_kernelI23Flash_fwd_kernel_traitsILi64ELi64ELi256ELi4ELb0ELb0EN7cutlass6half_tE19Flash_kernel_traitsILi64ELi64ELi256ELi4ES3_EELb0ELb1ELb0ELb0ELb1ELb1ELb0ELb0EEEvNS_16Flash_fwd_paramsE --------------------------
	.section	.text._ZN5flash24flash_fwd_splitkv_kernelI23Flash_fwd_kernel_traitsILi64ELi64ELi256ELi4ELb0ELb0EN7cutlass6half_tE19Flash_kernel_traitsILi64ELi64ELi256ELi4ES3_EELb0ELb1ELb0ELb0ELb1ELb1ELb0ELb0EEEvNS_16Flash_fwd_paramsE,"ax",@progbits
	.align	128
        .global         _ZN5flash24flash_fwd_splitkv_kernelI23Flash_fwd_kernel_traitsILi64ELi64ELi256ELi4ELb0ELb0EN7cutlass6half_tE19Flash_kernel_traitsILi64ELi64ELi256ELi4ES3_EELb0ELb1ELb0ELb0ELb1ELb1ELb0ELb0EEEvNS_16Flash_fwd_paramsE
        .type           _ZN5flash24flash_fwd_splitkv_kernelI23Flash_fwd_kernel_traitsILi64ELi64ELi256ELi4ELb0ELb0EN7cutlass6half_tE19Flash_kernel_traitsILi64ELi64ELi256ELi4ES3_EELb0ELb1ELb0ELb0ELb1ELb1ELb0ELb0EEEvNS_16Flash_fwd_paramsE,@function
        .size           _ZN5flash24flash_fwd_splitkv_kernelI23Flash_fwd_kernel_traitsILi64ELi64ELi256ELi4ELb0ELb0EN7cutlass6half_tE19Flash_kernel_traitsILi64ELi64ELi256ELi4ES3_EELb0ELb1ELb0ELb0ELb1ELb1ELb0ELb0EEEvNS_16Flash_fwd_paramsE,(.L_x_14757 - _ZN5flash24flash_fwd_splitkv_kernelI23Flash_fwd_kernel_traitsILi64ELi64ELi256ELi4ELb0ELb0EN7cutlass6half_tE19Flash_kernel_traitsILi64ELi64ELi256ELi4ES3_EELb0ELb1ELb0ELb0ELb1ELb1ELb0ELb0EEEvNS_16Flash_fwd_paramsE)
        .other          _ZN5flash24flash_fwd_splitkv_kernelI23Flash_fwd_kernel_traitsILi64ELi64ELi256ELi4ELb0ELb0EN7cutlass6half_tE19Flash_kernel_traitsILi64ELi64ELi256ELi4ES3_EELb0ELb1ELb0ELb0ELb1ELb1ELb0ELb0EEEvNS_16Flash_fwd_paramsE,@"STO_CUDA_ENTRY STV_DEFAULT"
_ZN5flash24flash_fwd_splitkv_kernelI23Flash_fwd_kernel_traitsILi64ELi64ELi256ELi4ELb0ELb0EN7cutlass6half_tE19Flash_kernel_traitsILi64ELi64ELi256ELi4ES3_EELb0ELb1ELb0ELb0ELb1ELb1ELb0ELb0EEEvNS_16Flash_fwd_paramsE:
.text._ZN5flash24flash_fwd_splitkv_kernelI23Flash_fwd_kernel_traitsILi64ELi64ELi256ELi4ELb0ELb0EN7cutlass6half_tE19Flash_kernel_traitsILi64ELi64ELi256ELi4ES3_EELb0ELb1ELb0ELb0ELb1ELb1ELb0ELb0EEEvNS_16Flash_fwd_paramsE:
        /* <DEDUP_REMOVED lines=8> */
[----:B-1-34-:R-:W-:Y:S05]  /*0080*/  CALL.REL.NOINC `($_ZN5flash24flash_fwd_splitkv_kernelI23Flash_fwd_kernel_traitsILi64ELi64ELi256ELi4ELb0ELb0EN7cutlass6half_tE19Flash_kernel_traitsILi64ELi64ELi256ELi4ES3_EELb0ELb1ELb0ELb0ELb1ELb1ELb0ELb0EEEvNS_16Flash_fwd_paramsE$_ZN5flash30compute_attn_1rowblock_splitkvI23Flash_fwd_kernel_traitsILi64ELi64ELi256ELi4ELb0ELb0EN7cutlass6half_tE19Flash_kernel_traitsILi64ELi64ELi256ELi4ES3_EELb0ELb1ELb0ELb0ELb1ELb1ELb0ELb0ENS_16Flash_fwd_paramsEEEvRKT8_iiiii) ;  /* 0x0000000000087944 */ /* 0x01afea0003c00000 */
[----:B------:R-:W-:Y:S05]  /*0090*/  BSYNC.RECONVERGENT B3 ;  /* 0x0000000000037941 */ /* 0x000fea0003800200 */
.L_x_6008:
[----:B------:R-:W-:Y:S05]  /*00a0*/  EXIT ;  /* 0x000000000000794d */ /* 0x000fea0003800000 */
        .type           $_ZN5flash24flash_fwd_splitkv_kernelI23Flash_fwd_kernel_traitsILi64ELi64ELi256ELi4ELb0ELb0EN7cutlass6half_tE19Flash_kernel_traitsILi64ELi64ELi256ELi4ES3_EELb0ELb1ELb0ELb0ELb1ELb1ELb0ELb0EEEvNS_16Flash_fwd_paramsE$_ZN5flash30compute_attn_1rowblock_splitkvI23Flash_fwd_kernel_traitsILi64ELi64ELi256ELi4ELb0ELb0EN7cutlass6half_tE19Flash_kernel_traitsILi64ELi64ELi256ELi4ES3_EELb0ELb1ELb0ELb0ELb1ELb1ELb0ELb0ENS_16Flash_fwd_paramsEEEvRKT8_iiiii,@function
        .size           $_ZN5flash24flash_fwd_splitkv_kernelI23Flash_fwd_kernel_traitsILi64ELi64ELi256ELi4ELb0ELb0EN7cutlass6half_tE19Flash_kernel_traitsILi64ELi64ELi256ELi4ES3_EELb0ELb1ELb0ELb0ELb1ELb1ELb0ELb0EEEvNS_16Flash_fwd_paramsE$_ZN5flash30compute_attn_1rowblock_splitkvI23Flash_fwd_kernel_traitsILi64ELi64ELi256ELi4ELb0ELb0EN7cutlass6half_tE19Flash_kernel_traitsILi64ELi64ELi256ELi4ES3_EELb0ELb1ELb0ELb0ELb1ELb1ELb0ELb0ENS_16Flash_fwd_paramsEEEvRKT8_iiiii,(.L_x_14757 - $_ZN5flash24flash_fwd_splitkv_kernelI23Flash_fwd_kernel_traitsILi64ELi64ELi256ELi4ELb0ELb0EN7cutlass6half_tE19Flash_kernel_traitsILi64ELi64ELi256ELi4ES3_EELb0ELb1ELb0ELb0ELb1ELb1ELb0ELb0EEEvNS_16Flash_fwd_paramsE$_ZN5flash30compute_attn_1rowblock_splitkvI23Flash_fwd_kernel_traitsILi64ELi64ELi256ELi4ELb0ELb0EN7cutlass6half_tE19Flash_kernel_traitsILi64ELi64ELi256ELi4ES3_EELb0ELb1ELb0ELb0ELb1ELb1ELb0ELb0ENS_16Flash_fwd_paramsEEEvRKT8_iiiii)
$_ZN5flash24flash_fwd_splitkv_kernelI23Flash_fwd_kernel_traitsILi64ELi64ELi256ELi4ELb0ELb0EN7cutlass6half_tE19Flash_kernel_traitsILi64ELi64ELi256ELi4ES3_EELb0ELb1ELb0ELb0ELb1ELb1ELb0ELb0EEEvNS_16Flash_fwd_paramsE$_ZN5flash30compute_attn_1rowblock_splitkvI23Flash_fwd_kernel_traitsILi64ELi64ELi256ELi4ELb0ELb0EN7cutlass6half_tE19Flash_kernel_traitsILi64ELi64ELi256ELi4ES3_EELb0ELb1ELb0ELb0ELb1ELb1ELb0ELb0ENS_16Flash_fwd_paramsEEEvRKT8_iiiii:
        /* <DEDUP_REMOVED lines=38> */
.L_x_6010:
[----:B------:R-:W-:Y:S05]  /*0310*/  BSYNC.RECONVERGENT B0 ;  /* 0x0000000000007941 */ /* 0x000fea0003800200 */
.L_x_6009:
[----:B------:R-:W-:Y:S04]  /*0320*/  BSSY.RECONVERGENT B0, `(.L_x_6011) ;  /* 0x0000007000007945 */ /* 0x000fe80003800200 */
[----:B------:R-:W-:Y:S05]  /*0330*/  @!P3 BRA `(.L_x_6012) ;  /* 0x000000000014b947 */ /* 0x000fea0003800000 */
[----:B------:R-:W2:Y:S02]  /*0340*/  LD.E.U8 R6, desc[UR4][R2.64+0x1b2] ;  /* 0x0001b20402067980 */ /* 0x000ea4000c101100 */
[----:B--2---:R-:W-:-:S13]  /*0350*/  ISETP.NE.AND P1, PT, R6, RZ, PT ;  /* 0x000000ff0600720c */ /* 0x004fda0003f25270 */
[----:B-----5:R-:W2:Y:S02]  /*0360*/  @P1 LD.E R197, desc[UR4][R10.64+0x4] ;  /* 0x000004040ac51980 */ /* 0x020ea4000c101900 */
[----:B--2---:R-:W-:-:S06]  /*0370*/  @P1 IADD3 R197, PT, PT, R197, -R13, RZ ;  /* 0x8000000dc5c51210 */ /* 0x004fcc0007ffe0ff */
[----:B------:R2:W5:Y:S02]  /*0380*/  @!P1 LD.E R197, desc[UR4][R10.64] ;  /* 0x000000040ac59980 */ /* 0x000564000c101900 */
.L_x_6012:
[----:B------:R-:W-:Y:S05]  /*0390*/  BSYNC.RECONVERGENT B0 ;  /* 0x0000000000007941 */ /* 0x000fea0003800200 */
.L_x_6011:
        /* <DEDUP_REMOVED lines=8> */
.L_x_6014:
[----:B------:R-:W3:Y:S01]  /*0420*/  LD.E.64 R6, desc[UR4][R2.64+0x108] ;  /* 0x0001080402067980 */ /* 0x000ee2000c101b00 */
[----:B------:R-:W-:Y:S01]  /*0430*/  BSSY.RECONVERGENT B0, `(.L_x_6016) ;  /* 0x0000006000007945 */ /* 0x000fe20003800200 */
[----:B------:R-:W-:Y:S01]  /*0440*/  IMAD.MOV.U32 R5, RZ, RZ, RZ ;  /* 0x000000ffff057224 */ /* 0x000fe200078e00ff */
[----:B---3--:R-:W-:-:S04]  /*0450*/  ISETP.NE.U32.AND P0, PT, R6, RZ, PT ;  /* 0x000000ff0600720c */ /* 0x008fc80003f05070 */
[----:B------:R-:W-:-:S13]  /*0460*/  ISETP.NE.AND.EX P0, PT, R7, RZ, PT, P0 ;  /* 0x000000ff0700720c */ /* 0x000fda0003f05300 */
[----:B------:R-:W-:Y:S05]  /*0470*/  @!P0 BRA `(.L_x_6017) ;  /* 0x0000000000048947 */ /* 0x000fea0003800000 */
[----:B------:R3:W5:Y:S02]  /*0480*/  LD.E R5, desc[UR4][R2.64+0xbc] ;  /* 0x0000bc0402057980 */ /* 0x000764000c101900 */
.L_x_6017:
[----:B------:R-:W-:Y:S05]  /*0490*/  BSYNC.RECONVERGENT B0 ;  /* 0x0000000000007941 */ /* 0x000fea0003800200 */
.L_x_6016:
[----:B-----5:R-:W-:Y:S02]  /*04a0*/  IADD3 R197, PT, PT, R5, R197, -R12 ;  /* 0x000000c505c57210 */ /* 0x020fe40007ffe80c */
.L_x_6015:
[----:B------:R-:W-:Y:S05]  /*04b0*/  BSYNC.RECONVERGENT B1 ;  /* 0x0000000000017941 */ /* 0x000fea0003800200 */
.L_x_6013:
[----:B------:R-:W-:Y:S01]  /*04c0*/  IMAD.SHL.U32 R223, R235, 0x40, RZ ;  /* 0x00000040ebdf7824 */ /* 0x000fe200078e00ff */
[----:B------:R-:W-:Y:S01]  /*04d0*/  MOV R6, R232 ;  /* 0x000000e800067202 */ /* 0x000fe20000000f00 */
[----:B------:R-:W-:-:S03]  /*04e0*/  IMAD.MOV.U32 R7, RZ, RZ, 0x0 ;  /* 0x00000000ff077424 */ /* 0x000fc600078e00ff */
[----:B------:R-:W-:-:S13]  /*04f0*/  ISETP.GT.AND P0, PT, R198, R223, PT ;  /* 0x000000dfc600720c */ /* 0x000fda0003f04270 */
[----:B-123--:R-:W-:Y:S05]  /*0500*/  @!P0 RET.REL.NODEC R6 `(_ZN5flash24flash_fwd_splitkv_kernelI23Flash_fwd_kernel_traitsILi64ELi64ELi256ELi4ELb0ELb0EN7cutlass6half_tE19Flash_kernel_traitsILi64ELi64ELi256ELi4ES3_EELb0ELb1ELb0ELb0ELb1ELb1ELb0ELb0EEEvNS_16Flash_fwd_paramsE) ;  /* 0xfffffff806bc8950 */ /* 0x00efea0003c3ffff */
        /* <DEDUP_REMOVED lines=29> */
[----:B------:R-:W3:Y:S04]  /*06e0*/  LD.E.64 R12, desc[UR4][R2.64+0x90] ;  /* 0x00009004020c7980 */ /* 0x000ee8000c101b00 */
[----:B------:R-:W4:Y:S04]  /*06f0*/  LD.E.64 R6, desc[UR4][R2.64+0x70] ;  /* 0x0000700402067980 */ /* 0x000f28000c101b00 */
[----:B------:R-:W5:Y:S04]  /*0700*/  @!P0 LD.E.64 R18, desc[UR4][R2.64+0x80] ;  /* 0x0000800402128980 */ /* 0x000f68000c101b00 */
[----:B------:R-:W4:Y:S04]  /*0710*/  LD.E R4, desc[UR4][R2.64+0x60] ;  /* 0x0000600402047980 */ /* 0x000f28000c101900 */
[----:B------:R-:W4:Y:S04]  /*0720*/  LD.E R0, desc[UR4][R2.64+0xb4] ;  /* 0x0000b40402007980 */ /* 0x000f28000c101900 */
[----:B------:R5:W4:Y:S01]  /*0730*/  LD.E.64 R10, desc[UR4][R2.64+0xa0] ;  /* 0x0000a004020a7980 */ /* 0x000b22000c101b00 */
[----:B------:R-:W-:Y:S01]  /*0740*/  IMAD.SHL.U32 R14, R216, 0x8, RZ ;  /* 0x00000008d80e7824 */ /* 0x000fe200078e00ff */
[----:B------:R-:W-:-:S04]  /*0750*/  MOV R15, RZ ;  /* 0x000000ff000f7202 */ /* 0x000fc80000000f00 */
[----:B------:R-:W-:Y:S02]  /*0760*/  LOP3.LUT R14, R14, 0x38, RZ, 0xc0, !PT ;  /* 0x000000380e0e7812 */ /* 0x000fe400078ec0ff */
[----:B------:R-:W-:Y:S01]  /*0770*/  IADD3 R198, PT, PT, -R223, R198, RZ ;  /* 0x000000c6dfc67210 */ /* 0x000fe20007ffe1ff */
[----:B------:R-:W-:Y:S01]  /*0780*/  BSSY.RECONVERGENT B0, `(.L_x_6019) ;  /* 0x0000039000007945 */ /* 0x000fe20003800200 */
[----:B--2---:R-:W-:-:S04]  /*0790*/  @P0 IMAD.WIDE.U32 R16, R8, R238, RZ ;  /* 0x000000ee08100225 */ /* 0x004fc800078e00ff */
[----:B------:R-:W-:Y:S02]  /*07a0*/  @P0 IMAD R238, R9, R238, RZ ;  /* 0x000000ee09ee0224 */ /* 0x000fe400078e02ff */
[----:B------:R-:W-:-:S04]  /*07b0*/  IMAD.WIDE.U32 R14, R223, R8, R14 ;  /* 0x00000008df0e7225 */ /* 0x000fc800078e000e */
[-C--:B-----5:R-:W-:Y:S02]  /*07c0*/  @!P0 IMAD R2, R19, R234.reuse, RZ ;  /* 0x000000ea13028224 */ /* 0x0a0fe400078e02ff */
[----:B------:R-:W-:-:S04]  /*07d0*/  @!P0 IMAD.WIDE.U32 R18, R18, R234, RZ ;  /* 0x000000ea12128225 */ /* 0x000fc800078e00ff */
[----:B------:R-:W-:Y:S02]  /*07e0*/  @!P0 IMAD.MOV.U32 R5, RZ, RZ, R18 ;  /* 0x000000ffff058224 */ /* 0x000fe400078e0012 */
[----:B------:R-:W-:Y:S02]  /*07f0*/  @P0 IMAD.MOV.U32 R5, RZ, RZ, R16 ;  /* 0x000000ffff050224 */ /* 0x000fe400078e0010 */
[----:B------:R-:W-:Y:S02]  /*0800*/  @!P0 IMAD.IADD R2, R19, 0x1, R2 ;  /* 0x0000000113028824 */ /* 0x000fe400078e0202 */
[----:B------:R-:W-:Y:S01]  /*0810*/  @P0 IMAD.IADD R2, R17, 0x1, R238 ;  /* 0x0000000111020824 */ /* 0x000fe200078e02ee */
[----:B------:R-:W-:Y:S01]  /*0820*/  IADD3 R16, P0, PT, R5, R14, RZ ;  /* 0x0000000e05107210 */ /* 0x000fe20007f1e0ff */
[----:B------:R-:W-:Y:S01]  /*0830*/  IMAD R3, R9, R223, RZ ;  /* 0x000000df09037224 */ /* 0x000fe200078e02ff */
[----:B------:R-:W-:-:S04]  /*0840*/  SHF.R.U32.HI R5, RZ, 0x3, R216 ;  /* 0x00000003ff057819 */ /* 0x000fc800000116d8 */
[----:B------:R-:W-:Y:S02]  /*0850*/  IADD3.X R17, PT, PT, R2, R15, R3, P0, !PT ;  /* 0x0000000f02117210 */ /* 0x000fe400007fe403 */
[----:B------:R-:W-:Y:S01]  /*0860*/  ISETP.GE.AND P0, PT, R5, R198, PT ;  /* 0x000000c60500720c */ /* 0x000fe20003f06270 */
[-C--:B---3--:R-:W-:Y:S02]  /*0870*/  IMAD R14, R13, R233.reuse, RZ ;  /* 0x000000e90d0e7224 */ /* 0x088fe400078e02ff */
[----:B------:R-:W-:-:S04]  /*0880*/  IMAD.WIDE.U32 R12, R12, R233, R16 ;  /* 0x000000e90c0c7225 */ /* 0x000fc800078e0010 */
[----:B------:R-:W-:-:S06]  /*0890*/  IMAD.IADD R15, R13, 0x1, R14 ;  /* 0x000000010d0f7824 */ /* 0x000fcc00078e020e */
[----:B------:R-:W-:Y:S02]  /*08a0*/  @!P0 IMAD.MOV.U32 R14, RZ, RZ, R12 ;  /* 0x000000ffff0e8224 */ /* 0x000fe400078e000c */
[-C--:B------:R-:W-:Y:S02]  /*08b0*/  @!P0 IMAD R2, R9, R5.reuse, RZ ;  /* 0x0000000509028224 */ /* 0x080fe400078e02ff */
[----:B------:R-:W-:-:S05]  /*08c0*/  @!P0 IMAD.WIDE.U32 R18, R8, R5, R14 ;  /* 0x0000000508128225 */ /* 0x000fca00078e000e */
[----:B------:R-:W-:Y:S02]  /*08d0*/  @!P0 IADD3 R2, PT, PT, R19, R2, RZ ;  /* 0x0000000213028210 */ /* 0x000fe40007ffe0ff */
[----:B----4-:R-:W-:Y:S01]  /*08e0*/  @!P0 LEA R16, P1, R18, R6, 0x1 ;  /* 0x0000000612108211 */ /* 0x010fe200078208ff */
[----:B------:R-:W-:-:S03]  /*08f0*/  VIADD R3, R5, 0x10 ;  /* 0x0000001005037836 */ /* 0x000fc60000000000 */
[----:B------:R-:W-:Y:S01]  /*0900*/  @!P0 LEA.HI.X R17, R18, R7, R2, 0x1, P1 ;  /* 0x0000000712118211 */ /* 0x000fe200008f0c02 */
[----:B------:R-:W-:Y:S02]  /*0910*/  VIADD R2, R5, 0x20 ;  /* 0x0000002005027836 */ /* 0x000fe40000000000 */
[----:B------:R-:W-:Y:S01]  /*0920*/  IMAD R4, R4, R234, R233 ;  /* 0x000000ea04047224 */ /* 0x000fe200078e02e9 */
[-C--:B------:R-:W-:Y:S02]  /*0930*/  ISETP.GE.AND P3, PT, R3, R198.reuse, PT ;  /* 0x000000c60300720c */ /* 0x080fe40003f66270 */
[----:B------:R-:W-:Y:S02]  /*0940*/  LOP3.LUT P6, R216, R216, 0x7, RZ, 0xc0, !PT ;  /* 0x00000007d8d87812 */ /* 0x000fe400078cc0ff */
[----:B------:R-:W-:Y:S01]  /*0950*/  ISETP.GE.AND P2, PT, R2, R198, PT ;  /* 0x000000c60200720c */ /* 0x000fe20003f46270 */
[----:B------:R-:W-:Y:S01]  /*0960*/  IMAD R0, R0, R4, R223 ;  /* 0x0000000400007224 */ /* 0x000fe200078e02df */
[----:B------:R-:W-:-:S02]  /*0970*/  ISETP.GE.OR P6, PT, R5, R198, P6 ;  /* 0x000000c60500720c */ /* 0x000fc400037c6670 */
[C---:B------:R-:W-:Y:S02]  /*0980*/  ISETP.NE.OR P5, PT, R216.reuse, RZ, P3 ;  /* 0x000000ffd800720c */ /* 0x040fe40001fa5670 */
[----:B------:R-:W-:Y:S01]  /*0990*/  ISETP.NE.OR P4, PT, R216, RZ, P2 ;  /* 0x000000ffd800720c */ /* 0x000fe20001785670 */
[----:B------:R1:W-:Y:S01]  /*09a0*/  @!P0 ST.E.128 desc[UR4][R16.64], RZ ;  /* 0x000000ff10008985 */ /* 0x0003e2000c101d04 */
[C---:B------:R-:W-:Y:S02]  /*09b0*/  IADD3 R2, P0, PT, R0.reuse, R5, RZ ;  /* 0x0000000500027210 */ /* 0x040fe40007f1e0ff */
[----:B------:R-:W-:Y:S02]  /*09c0*/  IADD3 R3, PT, PT, R5, 0x30, RZ ;  /* 0x0000003005037810 */ /* 0x000fe40007ffe0ff */
[----:B------:R-:W-:Y:S02]  /*09d0*/  LEA.HI.X.SX32 R0, R0, RZ, 0x1, P0 ;  /* 0x000000ff00007211 */ /* 0x000fe400000f0eff */
[----:B------:R-:W-:Y:S01]  /*09e0*/  ISETP.GE.AND P1, PT, R3, R198, PT ;  /* 0x000000c60300720c */ /* 0x000fe20003f26270 */
[----:B------:R-:W-:Y:S01]  /*09f0*/  @!P6 IMAD.MOV.U32 R3, RZ, RZ, 0x7f800000 ;  /* 0x7f800000ff03e424 */ /* 0x000fe200078e00ff */
[----:B-1----:R-:W-:-:S04]  /*0a00*/  LEA R16, P0, R2, R10, 0x2 ;  /* 0x0000000a02107211 */ /* 0x002fc800078010ff */
[----:B------:R-:W-:Y:S01]  /*0a10*/  LEA.HI.X R17, R2, R11, R0, 0x2, P0 ;  /* 0x0000000b02117211 */ /* 0x000fe200000f1400 */
[----:B------:R-:W-:Y:S01]  /*0a20*/  @!P5 IMAD.MOV.U32 R2, RZ, RZ, 0x7f800000 ;  /* 0x7f800000ff02d424 */ /* 0x000fe200078e00ff */
[----:B------:R-:W-:Y:S02]  /*0a30*/  ISETP.NE.OR P0, PT, R216, RZ, P1 ;  /* 0x000000ffd800720c */ /* 0x000fe40000f05670 */
[----:B------:R-:W-:Y:S01]  /*0a40*/  @!P4 MOV R0, 0x7f800000 ;  /* 0x7f8000000000c802 */ /* 0x000fe20000000f00 */
[----:B------:R-:W-:Y:S10]  /*0a50*/  @P3 BRA `(.L_x_6020) ;  /* 0x00000000002c3947 */ /* 0x000ff40003800000 */
[----:B------:R-:W-:Y:S01]  /*0a60*/  IADD3 R10, P3, PT, R5, 0x10, RZ ;  /* 0x00000010050a7810 */ /* 0x000fe20007f7e0ff */
        /* <DEDUP_REMOVED lines=9> */
[----:B------:R1:W-:Y:S02]  /*0b00*/  ST.E.128 desc[UR4][R10.64], RZ ;  /* 0x000000ff0a007985 */ /* 0x0003e4000c101d04 */
.L_x_6020:
[----:B------:R-:W-:Y:S05]  /*0b10*/  BSYNC.RECONVERGENT B0 ;  /* 0x0000000000007941 */ /* 0x000fea0003800200 */
.L_x_6019:
[----:B------:R-:W-:Y:S04]  /*0b20*/  BSSY.RECONVERGENT B0, `(.L_x_6021) ;  /* 0x000000d000007945 */ /* 0x000fe80003800200 */
        /* <DEDUP_REMOVED lines=12> */
.L_x_6022:
[----:B------:R-:W-:Y:S05]  /*0bf0*/  BSYNC.RECONVERGENT B0 ;  /* 0x0000000000007941 */ /* 0x000fea0003800200 */
.L_x_6021:
[----:B------:R-:W-:Y:S04]  /*0c00*/  BSSY.RECONVERGENT B0, `(.L_x_6023) ;  /* 0x000000d000007945 */ /* 0x000fe80003800200 */
[----:B------:R-:W-:Y:S05]  /*0c10*/  @P1 BRA `(.L_x_6024) ;  /* 0x00000000002c1947 */ /* 0x000fea0003800000 */
[----:B------:R-:W-:Y:S01]  /*0c20*/  IADD3 R5, P1, PT, R5, 0x30, RZ ;  /* 0x0000003005057810 */ /* 0x000fe20007f3e0ff */
[----:B-12---:R-:W-:Y:S01]  /*0c30*/  IMAD.MOV.U32 R10, RZ, RZ, R12 ;  /* 0x000000ffff0a7224 */ /* 0x006fe200078e000c */
        /* <DEDUP_REMOVED lines=9> */
.L_x_6024:
[----:B------:R-:W-:Y:S05]  /*0cd0*/  BSYNC.RECONVERGENT B0 ;  /* 0x0000000000007941 */ /* 0x000fea0003800200 */
.L_x_6023:
[----:B------:R4:W-:Y:S04]  /*0ce0*/  @!P6 ST.E desc[UR4][R16.64], R3 ;  /* 0x000000031000e985 */ /* 0x0009e8000c101904 */
[----:B------:R5:W-:Y:S04]  /*0cf0*/  @!P5 ST.E desc[UR4][R16.64+0x40], R2 ;  /* 0x000040021000d985 */ /* 0x000be8000c101904 */
[----:B------:R1:W-:Y:S01]  /*0d00*/  @!P4 ST.E desc[UR4][R16.64+0x80], R0 ;  /* 0x000080001000c985 */ /* 0x0003e2000c101904 */
[----:B----4-:R-:W-:Y:S02]  /*0d10*/  MOV R3, 0x0 ;  /* 0x0000000000037802 */ /* 0x010fe40000000f00 */
[----:B-----5:R-:W-:-:S04]  /*0d20*/  MOV R2, R232 ;  /* 0x000000e800027202 */ /* 0x020fc80000000f00 */
[----:B-123--:R-:W-:Y:S05]  /*0d30*/  @P0 RET.REL.NODEC R2 `(_ZN5flash24flash_fwd_splitkv_kernelI23Flash_fwd_kernel_traitsILi64ELi64ELi256ELi4ELb0ELb0EN7cutlass6half_tE19Flash_kernel_traitsILi64ELi64ELi256ELi4ES3_EELb0ELb1ELb0ELb0ELb1ELb1ELb0ELb0EEEvNS_16Flash_fwd_paramsE) ;  /* 0xfffffff002b00950 */ /* 0x00efea0003c3ffff */
[----:B------:R-:W-:Y:S02]  /*0d40*/  MOV R0, 0x7f800000 ;  /* 0x7f80000000007802 */ /* 0x000fe40000000f00 */
[----:B------:R-:W-:-:S03]  /*0d50*/  MOV R233, 0x0 ;  /* 0x0000000000e97802 */ /* 0x000fc60000000f00 */
[----:B------:R1:W-:Y:S02]  /*0d60*/  ST.E desc[UR4][R16.64+0xc0], R0 ;  /* 0x0000c00010007985 */ /* 0x0003e4000c101904 */
[----:B-1----:R-:W-:Y:S05]  /*0d70*/  RET.REL.NODEC R232 `(_ZN5flash24flash_fwd_splitkv_kernelI23Flash_fwd_kernel_traitsILi64ELi64ELi256ELi4ELb0ELb0EN7cutlass6half_tE19Flash_kernel_traitsILi64ELi64ELi256ELi4ES3_EELb0ELb1ELb0ELb0ELb1ELb1ELb0ELb0EEEvNS_16Flash_fwd_paramsE) ;  /* 0xfffffff0e8a07950 */ /* 0x002fea0003c3ffff */
.L_x_6018:
        /* <DEDUP_REMOVED lines=42> */
[----:B---3--:R-:W-:Y:S01]  /*1020*/  IMAD.WIDE.U32 R4, R10, R234, RZ ;  /* 0x000000ea0a047225 */ /* 0x008fe200078e00ff */
[----:B------:R-:W-:-:S03]  /*1030*/  ISETP.GE.AND P2, PT, R0, RZ, PT ;  /* 0x000000ff0000720c */ /* 0x000fc60003f46270 */
[----:B------:R-:W-:-:S04]  /*1040*/  IMAD R0, R11, R234, RZ ;  /* 0x000000ea0b007224 */ /* 0x000fc800078e02ff */
        /* <DEDUP_REMOVED lines=9> */
[----:B------:R-:W-:-:S06]  /*10e0*/  IMAD.WIDE R4, R11, 0x4, R4 ;  /* 0x000000040b047825 */ /* 0x000fcc00078e0204 */
[----:B------:R1:W3:Y:S01]  /*10f0*/  LD.E R4, desc[UR4][R4.64] ;  /* 0x0000000404047980 */ /* 0x0002e2000c101900 */
        /* <DEDUP_REMOVED lines=30> */
[----:B---3--:R-:W-:Y:S01]  /*12e0*/  SHF.R.S32.HI R7, RZ, 0x1f, R4 ;  /* 0x0000001fff077819 */ /* 0x008fe20000011404 */
        /* <DEDUP_REMOVED lines=9> */
[----:B--2---:R-:W-:Y:S02]  /*1380*/  IMAD R5, R15, R4, RZ ;  /* 0x000000040f057224 */ /* 0x004fe400078e02ff */
        /* <DEDUP_REMOVED lines=8> */
.L_x_6026:
        /* <DEDUP_REMOVED lines=8> */
[----:B------:R-:W-:Y:S01]  /*1490*/  IMAD.MOV.U32 R8, RZ, RZ, RZ ;  /* 0x000000ffff087224 */ /* 0x000fe200078e00ff */
[----:B------:R-:W-:Y:S01]  /*14a0*/  @!P3 SHF.R.S32.HI R7, RZ, 0x1f, R12 ;  /* 0x0000001fff07b819 */ /* 0x000fe2000001140c */
[----:B------:R-:W-:Y:S01]  /*14b0*/  IMAD.MOV.U32 R25, RZ, RZ, RZ ;  /* 0x000000ffff197224 */ /* 0x000fe200078e00ff */
[----:B------:R-:W-:-:S02]  /*14c0*/  MOV R195, RZ ;  /* 0x000000ff00c37202 */ /* 0x000fc40000000f00 */
[----:B--2---:R-:W-:-:S04]  /*14d0*/  IABS R0, R6 ;  /* 0x0000000600007213 */ /* 0x004fc80000000000 */
[----:B-1----:R-:W1:Y:S08]  /*14e0*/  I2F.RP R4, R0 ;  /* 0x0000000000047306 */ /* 0x002e700000209400 */
[----:B-1----:R-:W1:Y:S02]  /*14f0*/  MUFU.RCP R4, R4 ;  /* 0x0000000400047308 */ /* 0x002e640000001000 */
[----:B-1----:R-:W-:-:S06]  /*1500*/  IADD3 R4, PT, PT, R4, 0xffffffe, RZ ;  /* 0x0ffffffe04047810 */ /* 0x002fcc0007ffe0ff */
[----:B------:R-:W1:Y:S01]  /*1510*/  F2I.FTZ.U32.TRUNC.NTZ R9, R4 ;  /* 0x0000000400097305 */ /* 0x000e62000021f000 */
[----:B------:R-:W-:Y:S02]  /*1520*/  IABS R5, R6 ;  /* 0x0000000600057213 */ /* 0x000fe40000000000 */
[----:B-1----:R-:W-:-:S05]  /*1530*/  IADD3 R4, PT, PT, RZ, -R9, RZ ;  /* 0x80000009ff047210 */ /* 0x002fca0007ffe0ff */
[----:B------:R-:W-:Y:S01]  /*1540*/  IMAD R10, R4, R0, RZ ;  /* 0x00000000040a7224 */ /* 0x000fe200078e02ff */
[----:B------:R-:W-:-:S03]  /*1550*/  IABS R4, R233 ;  /* 0x000000e900047213 */ /* 0x000fc60000000000 */
[----:B------:R-:W-:Y:S01]  /*1560*/  IMAD.HI.U32 R10, R9, R10, R8 ;  /* 0x0000000a090a7227 */ /* 0x000fe200078e0008 */
[----:B------:R-:W-:-:S05]  /*1570*/  IADD3 R5, PT, PT, RZ, -R5, RZ ;  /* 0x80000005ff057210 */ /* 0x000fca0007ffe0ff */
[----:B------:R-:W-:-:S04]  /*1580*/  IMAD.HI.U32 R10, R10, R4, RZ ;  /* 0x000000040a0a7227 */ /* 0x000fc800078e00ff */
[----:B------:R-:W-:-:S05]  /*1590*/  IMAD R5, R10, R5, R4 ;  /* 0x000000050a057224 */ /* 0x000fca00078e0204 */
[----:B------:R-:W-:Y:S01]  /*15a0*/  ISETP.GT.U32.AND P2, PT, R0, R5, PT ;  /* 0x000000050000720c */ /* 0x000fe20003f44070 */
[-C--:B---3--:R-:W-:Y:S02]  /*15b0*/  @!P3 IMAD R4, R225, R12.reuse, RZ ;  /* 0x0000000ce104b224 */ /* 0x088fe400078e02ff */
[----:B------:R-:W-:Y:S01]  /*15c0*/  @!P3 IMAD.WIDE.U32 R22, R224, R12, RZ ;  /* 0x0000000ce016b225 */ /* 0x000fe200078e00ff */
[----:B-----5:R-:W-:-:S03]  /*15d0*/  @!P3 SHF.R.S32.HI R8, RZ, 0x1f, R11 ;  /* 0x0000001fff08b819 */ /* 0x020fc6000001140b */
[----:B------:R-:W-:Y:S02]  /*15e0*/  @!P3 IMAD R4, R7, R224, R4 ;  /* 0x000000e00704b224 */ /* 0x000fe400078e0204 */
[----:B----4-:R-:W-:Y:S02]  /*15f0*/  @!P3 IMAD R7, R19, R11, RZ ;  /* 0x0000000b1307b224 */ /* 0x010fe400078e02ff */
[----:B------:R-:W-:Y:S01]  /*1600*/  @!P3 IMAD.IADD R23, R23, 0x1, R4 ;  /* 0x000000011717b824 */ /* 0x000fe200078e0204 */
[----:B------:R-:W-:Y:S01]  /*1610*/  @P3 IADD3 R4, PT, PT, R12, R13, RZ ;  /* 0x0000000d0c043210 */ /* 0x000fe20007ffe0ff */
[----:B------:R-:W-:Y:S02]  /*1620*/  @!P2 IMAD.IADD R5, R5, 0x1, -R0 ;  /* 0x000000010505a824 */ /* 0x000fe400078e0a00 */
        /* <DEDUP_REMOVED lines=9> */
[----:B------:R-:W-:Y:S01]  /*16c0*/  @P3 IMAD.MOV.U32 R8, RZ, RZ, R18 ;  /* 0x000000ffff083224 */ /* 0x000fe200078e0012 */
[----:B------:R-:W-:-:S02]  /*16d0*/  @!P3 IADD3 R7, PT, PT, R9, R7, RZ ;  /* 0x000000070907b210 */ /* 0x000fc40007ffe0ff */
[----:B------:R-:W-:Y:S01]  /*16e0*/  @P3 IADD3 R7, PT, PT, R19, R0, RZ ;  /* 0x0000000013073210 */ /* 0x000fe20007ffe0ff */
[----:B------:R-:W-:Y:S01]  /*16f0*/  @!P3 IMAD R4, R165, R12, RZ ;  /* 0x0000000ca504b224 */ /* 0x000fe200078e02ff */
[----:B------:R-:W-:Y:S02]  /*1700*/  @!P3 SHF.R.S32.HI R0, RZ, 0x1f, R12 ;  /* 0x0000001fff00b819 */ /* 0x000fe4000001140c */
[----:B------:R-:W-:Y:S01]  /*1710*/  LEA R9, R184, 0xffffff00, 0x8 ;  /* 0xffffff00b8097811 */ /* 0x000fe200078e40ff */
[----:B------:R-:W-:Y:S01]  /*1720*/  IMAD.MOV.U32 R19, RZ, RZ, R7 ;  /* 0x000000ffff137224 */ /* 0x000fe200078e0007 */
[----:B------:R-:W-:Y:S02]  /*1730*/  MOV R18, R8 ;  /* 0x0000000800127202 */ /* 0x000fe40000000f00 */
[----:B------:R-:W-:Y:S01]  /*1740*/  @P4 IADD3 R10, PT, PT, R10, 0x1, RZ ;  /* 0x000000010a0a4810 */ /* 0x000fe20007ffe0ff */
[----:B------:R-:W-:Y:S02]  /*1750*/  @!P3 IMAD R0, R0, R164, R4 ;  /* 0x000000a40000b224 */ /* 0x000fe400078e0204 */
[----:B------:R-:W-:-:S04]  /*1760*/  @!P3 IMAD.WIDE.U32 R22, R164, R12, RZ ;  /* 0x0000000ca416b225 */ /* 0x000fc800078e00ff */
[-C--:B------:R-:W-:Y:S02]  /*1770*/  IMAD R5, R225, R9.reuse, RZ ;  /* 0x00000009e1057224 */ /* 0x080fe400078e02ff */
[----:B------:R-:W-:-:S04]  /*1780*/  IMAD.WIDE.U32 R18, R224, R9, R18 ;  /* 0x00000009e0127225 */ /* 0x000fc800078e0012 */
[----:B------:R-:W-:Y:S01]  /*1790*/  @!P1 IMAD.MOV R10, RZ, RZ, -R10 ;  /* 0x000000ffff0a9224 */ /* 0x000fe200078e0a0a */
[----:B------:R-:W-:Y:S02]  /*17a0*/  @!P2 LOP3.LUT R10, RZ, R6, RZ, 0x33, !PT ;  /* 0x00000006ff0aa212 */ /* 0x000fe400078e33ff */
[----:B------:R-:W-:Y:S01]  /*17b0*/  @!P3 IADD3 R23, PT, PT, R23, R0, RZ ;  /* 0x000000001717b210 */ /* 0x000fe20007ffe0ff */
[----:B------:R-:W-:Y:S01]  /*17c0*/  @!P3 IMAD R4, R17, R11, RZ ;  /* 0x0000000b1104b224 */ /* 0x000fe200078e02ff */
        /* <DEDUP_REMOVED lines=17> */
[----:B------:R-:W-:Y:S02]  /*18e0*/  MOV R0, RZ ;  /* 0x000000ff00007202 */ /* 0x000fe40000000f00 */
.L_x_6027:
[----:B------:R-:W-:Y:S05]  /*18f0*/  BSYNC.RECONVERGENT B0 ;  /* 0x0000000000007941 */ /* 0x000fea0003800200 */
.L_x_6025:
[----:B------:R-:W-:Y:S01]  /*1900*/  ISETP.NE.AND P1, PT, R238, -0x1, PT ;  /* 0xffffffffee00780c */ /* 0x000fe20003f25270 */
[----:B------:R-:W2:Y:S04]  /*1910*/  LD.E.64 R14, desc[UR4][R2.64+0x30] ;  /* 0x00003004020e7980 */ /* 0x000ea8000c101b00 */
[----:B------:R-:W3:Y:S04]  /*1920*/  LD.E.64 R16, desc[UR4][R2.64+0x8] ;  /* 0x0000080402107980 */ /* 0x000ee8000c101b00 */
[----:B------:R-:W4:Y:S04]  /*1930*/  LD.E.64 R10, desc[UR4][R2.64+0x48] ;  /* 0x00004804020a7980 */ /* 0x000f28000c101b00 */
[----:B------:R-:W4:Y:S04]  /*1940*/  @!P1 LD.E.64 R18, desc[UR4][R2.64+0x18] ;  /* 0x0000180402129980 */ /* 0x000f28000c101b00 */
[----:B------:R-:W4:Y:S01]  /*1950*/  LD.E.64 R12, desc[UR4][R2.64] ;  /* 0x00000004020c7980 */ /* 0x000f22000c101b00 */
[----:B------:R-:W-:-:S03]  /*1960*/  IABS R24, R6 ;  /* 0x0000000600187213 */ /* 0x000fc60000000000 */
[----:B------:R-:W5:Y:S01]  /*1970*/  LD.E.64 R26, desc[UR4][R2.64+0x10] ;  /* 0x00001004021a7980 */ /* 0x000f62000c101b00 */
        /* <DEDUP_REMOVED lines=21> */
[----:B------:R-:W-:Y:S01]  /*1ad0*/  @!P3 VIADD R7, R7, 0x1 ;  /* 0x000000010707b836 */ /* 0x000fe20000000000 */
[----:B------:R-:W-:Y:S01]  /*1ae0*/  LOP3.LUT R166, R65, 0x38, RZ, 0xc0, !PT ;  /* 0x0000003841a67812 */ /* 0x000fe200078ec0ff */
[C---:B------:R-:W-:Y:S02]  /*1af0*/  IMAD R22, R9.reuse, R165, R22 ;  /* 0x000000a509167224 */ /* 0x040fe400078e0216 */
[----:B------:R-:W-:Y:S01]  /*1b00*/  IMAD.WIDE.U32 R24, R9, R164, RZ ;  /* 0x000000a409187225 */ /* 0x000fe200078e00ff */
[----:B------:R-:W-:-:S03]  /*1b10*/  LOP3.LUT R237, R65, 0x1c0, RZ, 0xc0, !PT ;  /* 0x000001c041ed7812 */ /* 0x000fc600078ec0ff */
[----:B------:R-:W-:Y:S01]  /*1b20*/  @P2 VIADD R7, R7, 0x1 ;  /* 0x0000000107072836 */ /* 0x000fe20000000000 */
[----:B------:R-:W-:Y:S01]  /*1b30*/  IADD3 R40, P3, P2, R24, R40, R166 ;  /* 0x0000002818287210 */ /* 0x000fe20007a7e0a6 */
[----:B------:R-:W-:Y:S01]  /*1b40*/  IMAD.IADD R9, R25, 0x1, R22 ;  /* 0x0000000119097824 */ /* 0x000fe200078e0216 */
[--C-:B------:R-:W-:Y:S01]  /*1b50*/  LOP3.LUT R236, R237, 0x38, R216.reuse, 0xf8, !PT ;  /* 0x00000038edec7812 */ /* 0x100fe200078ef8d8 */
[----:B------:R-:W-:Y:S01]  /*1b60*/  @!P4 IMAD.MOV R7, RZ, RZ, -R7 ;  /* 0x000000ffff07c224 */ /* 0x000fe200078e0a07 */
[----:B------:R-:W-:Y:S02]  /*1b70*/  @!P5 LOP3.LUT R7, RZ, R6, RZ, 0x33, !PT ;  /* 0x00000006ff07d212 */ /* 0x000fe400078e33ff */
[----:B------:R-:W-:Y:S02]  /*1b80*/  IADD3.X R5, PT, PT, R9, R5, RZ, P3, P2 ;  /* 0x0000000509057210 */ /* 0x000fe40001fe44ff */
[----:B------:R-:W-:Y:S02]  /*1b90*/  IADD3 R22, P2, PT, R166, R4, RZ ;  /* 0x00000004a6167210 */ /* 0x000fe40007f5e0ff */
[----:B------:R-:W-:-:S02]  /*1ba0*/  SHF.R.U32.HI R38, RZ, 0x3, R216 ;  /* 0x00000003ff267819 */ /* 0x000fc400000116d8 */
[----:B------:R-:W-:Y:S01]  /*1bb0*/  LOP3.LUT R9, R65, 0x1e00, RZ, 0xc0, !PT ;  /* 0x00001e0041097812 */ /* 0x000fe200078ec0ff */
[----:B------:R-:W-:Y:S01]  /*1bc0*/  IMAD.X R23, RZ, RZ, R8, P2 ;  /* 0x000000ffff177224 */ /* 0x000fe200010e0608 */
[----:B------:R-:W-:Y:S01]  /*1bd0*/  LOP3.LUT R236, R236, R166, RZ, 0x3c, !PT ;  /* 0x000000a6ecec7212 */ /* 0x000fe200078e3cff */
[----:B------:R-:W-:Y:S01]  /*1be0*/  IMAD R4, R21, R7, RZ ;  /* 0x0000000715047224 */ /* 0x000fe200078e02ff */
[----:B------:R-:W-:Y:S01]  /*1bf0*/  SHF.R.S32.HI R6, RZ, 0x1f, R7 ;  /* 0x0000001fff067819 */ /* 0x000fe20000011407 */
[----:B------:R-:W-:Y:S01]  /*1c00*/  IMAD R227, R225, R38, RZ ;  /* 0x00000026e1e37224 */ /* 0x000fe200078e02ff */
[----:B------:R-:W-:Y:S01]  /*1c10*/  LOP3.LUT R236, R236, R9, RZ, 0xfc, !PT ;  /* 0x00000009ecec7212 */ /* 0x000fe200078efcff */
[----:B------:R-:W-:-:S04]  /*1c20*/  IMAD.WIDE.U32 R8, R20, R7, RZ ;  /* 0x0000000714087225 */ /* 0x000fc800078e00ff */
[----:B------:R-:W-:-:S04]  /*1c30*/  IMAD.WIDE.U32 R22, R38, R224, R22 ;  /* 0x000000e026167225 */ /* 0x000fc800078e0016 */
[----:B------:R-:W-:Y:S01]  /*1c40*/  IMAD R4, R6, R20, R4 ;  /* 0x0000001406047224 */ /* 0x000fe200078e0204 */
[----:B------:R-:W-:Y:S01]  /*1c50*/  IADD3 R40, P2, PT, R40, R8, RZ ;  /* 0x0000000828287210 */ /* 0x000fe20007f5e0ff */
[----:B------:R-:W-:Y:S02]  /*1c60*/  IMAD.IADD R227, R23, 0x1, R227 ;  /* 0x0000000117e37824 */ /* 0x000fe400078e02e3 */
[----:B------:R-:W-:Y:S02]  /*1c70*/  IMAD.IADD R223, R198, 0x1, -R223 ;  /* 0x00000001c6df7824 */ /* 0x000fe400078e0adf */
[----:B------:R-:W-:Y:S01]  /*1c80*/  IMAD.IADD R4, R9, 0x1, R4 ;  /* 0x0000000109047824 */ /* 0x000fe200078e0204 */
[----:B------:R-:W1:Y:S01]  /*1c90*/  S2UR UR6, SR_CgaCtaId ;  /* 0x00000000000679c3 */ /* 0x000e620000008800 */
[----:B------:R-:W-:Y:S01]  /*1ca0*/  IMAD.MOV.U32 R39, RZ, RZ, RZ ;  /* 0x000000ffff277224 */ /* 0x000fe200078e00ff */
[----:B------:R-:W-:Y:S01]  /*1cb0*/  ISETP.GE.AND P6, PT, R38, R223, PT ;  /* 0x000000df2600720c */ /* 0x000fe20003fc6270 */
[----:B------:R-:W-:-:S04]  /*1cc0*/  IMAD.WIDE.U32 R30, R235, 0x40, R38 ;  /* 0x00000040eb1e7825 */ /* 0x000fc800078e0026 */
[----:B------:R-:W-:Y:S01]  /*1cd0*/  IMAD.X R41, R5, 0x1, R4, P2 ;  /* 0x0000000105297824 */ /* 0x000fe200010e0604 */
[----:B------:R-:W-:Y:S02]  /*1ce0*/  UMOV UR7, 0x400 ;  /* 0x0000040000077882 */ /* 0x000fe40000000000 */
[----:B-1----:R-:W-:-:S06]  /*1cf0*/  ULEA UR6, UR6, UR7, 0x18 ;  /* 0x0000000706067291 */ /* 0x002fcc000f8ec0ff */
[----:B------:R-:W-:-:S04]  /*1d00*/  IMAD.U32 R221, RZ, RZ, UR6 ;  /* 0x00000006ffdd7e24 */ /* 0x000fc8000f8e00ff */
[----:B------:R-:W-:Y:S02]  /*1d10*/  IMAD R236, R236, 0x2, R221 ;  /* 0x00000002ecec7824 */ /* 0x000fe400078e02dd */
[----:B--2---:R-:W-:Y:S01]  /*1d20*/  @P1 IMAD R8, R15, R238, RZ ;  /* 0x000000ee0f081224 */ /* 0x004fe200078e02ff */
[----:B---3--:R-:W-:Y:S01]  /*1d30*/  LEA R228, P3, R22, R16, 0x1 ;  /* 0x0000001016e47211 */ /* 0x008fe200078608ff */
[-C--:B----4-:R-:W-:Y:S02]  /*1d40*/  @!P1 IMAD R6, R19, R234.reuse, RZ ;  /* 0x000000ea13069224 */ /* 0x090fe400078e02ff */
[----:B------:R-:W-:-:S04]  /*1d50*/  @!P1 IMAD.WIDE.U32 R20, R18, R234, RZ ;  /* 0x000000ea12149225 */ /* 0x000fc800078e00ff */
[----:B------:R-:W-:Y:S01]  /*1d60*/  @P1 IMAD.WIDE.U32 R18, R14, R238, RZ ;  /* 0x000000ee0e121225 */ /* 0x000fe200078e00ff */
[----:B------:R-:W-:-:S03]  /*1d70*/  LEA.HI.X R227, R22, R17, R227, 0x1, P3 ;  /* 0x0000001116e37211 */ /* 0x000fc600018f0ce3 */
[----:B------:R-:W-:Y:S02]  /*1d80*/  @!P1 IMAD.MOV.U32 R7, RZ, RZ, R20 ;  /* 0x000000ffff079224 */ /* 0x000fe400078e0014 */
[----:B------:R-:W-:Y:S02]  /*1d90*/  @P1 IMAD.MOV.U32 R7, RZ, RZ, R18 ;  /* 0x000000ffff071224 */ /* 0x000fe400078e0012 */
[----:B------:R-:W-:Y:S02]  /*1da0*/  @!P1 IMAD.IADD R6, R21, 0x1, R6 ;  /* 0x0000000115069824 */ /* 0x000fe400078e0206 */
[----:B------:R-:W-:Y:S02]  /*1db0*/  @P1 IMAD.IADD R6, R19, 0x1, R8 ;  /* 0x0000000113061824 */ /* 0x000fe400078e0208 */
[----:B------:R-:W-:Y:S01]  /*1dc0*/  VIADD R17, R38, 0x20 ;  /* 0x0000002026117836 */ /* 0x000fe20000000000 */
[----:B------:R-:W-:Y:S01]  /*1dd0*/  IADD3 R8, P5, PT, R166, R7, RZ ;  /* 0x00000007a6087210 */ /* 0x000fe20007fbe0ff */
[----:B------:R-:W-:-:S02]  /*1de0*/  VIADD R19, R38, 0x10 ;  /* 0x0000001026137836 */ /* 0x000fc40000000000 */
[----:B------:R-:W-:Y:S01]  /*1df0*/  VIADD R16, R38, 0x30 ;  /* 0x0000003026107836 */ /* 0x000fe20000000000 */
[-C--:B------:R-:W-:Y:S01]  /*1e00*/  ISETP.GE.AND P3, PT, R17, R223.reuse, PT ;  /* 0x000000df1100720c */ /* 0x080fe20003f66270 */
[----:B------:R-:W-:Y:S01]  /*1e10*/  IMAD.X R9, RZ, RZ, R6, P5 ;  /* 0x000000ffff097224 */ /* 0x000fe200028e0606 */
[-C--:B------:R-:W-:Y:S02]  /*1e20*/  ISETP.GE.AND P4, PT, R19, R223.reuse, PT ;  /* 0x000000df1300720c */ /* 0x080fe40003f86270 */
[----:B------:R-:W-:Y:S01]  /*1e30*/  ISETP.GE.AND P5, PT, R16, R223, PT ;  /* 0x000000df1000720c */ /* 0x000fe20003fa6270 */
[-C--:B------:R-:W-:Y:S02]  /*1e40*/  IMAD R22, R11, R233.reuse, RZ ;  /* 0x000000e90b167224 */ /* 0x080fe400078e02ff */
[----:B------:R-:W-:-:S04]  /*1e50*/  IMAD.WIDE.U32 R6, R10, R233, R8 ;  /* 0x000000e90a067225 */ /* 0x000fc800078e0008 */
[----:B------:R-:W-:Y:S02]  /*1e60*/  @!P1 IMAD.MOV.U32 R20, RZ, RZ, R14 ;  /* 0x000000ffff149224 */ /* 0x000fe400078e000e */
[--C-:B------:R-:W-:Y:S02]  /*1e70*/  @!P1 IMAD.MOV.U32 R21, RZ, RZ, R15.reuse ;  /* 0x000000ffff159224 */ /* 0x100fe400078e000f */
[----:B------:R-:W-:Y:S02]  /*1e80*/  IMAD.IADD R23, R7, 0x1, R22 ;  /* 0x0000000107177824 */ /* 0x000fe400078e0216 */
[----:B------:R-:W-:Y:S02]  /*1e90*/  @P1 IMAD.MOV.U32 R20, RZ, RZ, R14 ;  /* 0x000000ffff141224 */ /* 0x000fe400078e000e */
[----:B------:R-:W-:Y:S01]  /*1ea0*/  @P1 IMAD.MOV.U32 R21, RZ, RZ, R15 ;  /* 0x000000ffff151224 */ /* 0x000fe200078e000f */
[C---:B------:R-:W-:Y:S02]  /*1eb0*/  @!P3 IADD3 R7, P1, PT, R30.reuse, 0x20, RZ ;  /* 0x000000201e07b810 */ /* 0x040fe40007f3e0ff */
[----:B------:R-:W-:Y:S01]  /*1ec0*/  @!P4 IADD3 R10, P2, PT, R30, 0x10, RZ ;  /* 0x000000101e0ac810 */ /* 0x000fe20007f5e0ff */
[----:B------:R-:W-:-:S02]  /*1ed0*/  @!P6 IMAD.MOV.U32 R22, RZ, RZ, R6 ;  /* 0x000000ffff16e224 */ /* 0x000fc400078e0006 */
[--C-:B------:R-:W-:Y:S02]  /*1ee0*/  @!P4 IMAD.MOV.U32 R28, RZ, RZ, R6.reuse ;  /* 0x000000ffff1cc224 */ /* 0x100fe400078e0006 */
[--C-:B------:R-:W-:Y:S02]  /*1ef0*/  @!P3 IMAD.MOV.U32 R24, RZ, RZ, R6.reuse ;  /* 0x000000ffff18b224 */ /* 0x100fe400078e0006 */
[----:B------:R-:W-:Y:S02]  /*1f00*/  @!P5 IMAD.MOV.U32 R14, RZ, RZ, R6 ;  /* 0x000000ffff0ed224 */ /* 0x000fe400078e0006 */
[----:B------:R-:W-:Y:S02]  /*1f10*/  @!P6 IMAD R6, R31, R20, RZ ;  /* 0x000000141f06e224 */ /* 0x000fe400078e02ff */
[--C-:B------:R-:W-:Y:S02]  /*1f20*/  @!P3 IMAD.X R4, RZ, RZ, R31.reuse, P1 ;  /* 0x000000ffff04b224 */ /* 0x100fe400008e061f */
[----:B------:R-:W-:Y:S01]  /*1f30*/  @!P4 IMAD.X R5, RZ, RZ, R31, P2 ;  /* 0x000000ffff05c224 */ /* 0x000fe200010e061f */
[----:B------:R-:W-:Y:S01]  /*1f40*/  @!P5 IADD3 R9, P2, PT, R30, 0x30, RZ ;  /* 0x000000301e09d810 */ /* 0x000fe20007f5e0ff */
[----:B------:R-:W-:-:S02]  /*1f50*/  @!P4 IMAD.MOV.U32 R29, RZ, RZ, R23 ;  /* 0x000000ffff1dc224 */ /* 0x000fc400078e0017 */
[--C-:B------:R-:W-:Y:S02]  /*1f60*/  @!P3 IMAD.MOV.U32 R25, RZ, RZ, R23.reuse ;  /* 0x000000ffff19b224 */ /* 0x100fe400078e0017 */
[--C-:B------:R-:W-:Y:S02]  /*1f70*/  @!P5 IMAD.MOV.U32 R15, RZ, RZ, R23.reuse ;  /* 0x000000ffff0fd224 */ /* 0x100fe400078e0017 */
[C---:B------:R-:W-:Y:S02]  /*1f80*/  @!P6 IMAD R6, R30.reuse, R21, R6 ;  /* 0x000000151e06e224 */ /* 0x040fe400078e0206 */
[----:B------:R-:W-:-:S04]  /*1f90*/  @!P6 IMAD.WIDE.U32 R22, R30, R20, R22 ;  /* 0x000000141e16e225 */ /* 0x000fc800078e0016 */
[-C--:B------:R-:W-:Y:S02]  /*1fa0*/  @!P3 IMAD R4, R4, R20.reuse, RZ ;  /* 0x000000140404b224 */ /* 0x080fe400078e02ff */
[----:B------:R-:W-:Y:S02]  /*1fb0*/  @!P4 IMAD R5, R5, R20, RZ ;  /* 0x000000140505c224 */ /* 0x000fe400078e02ff */
[----:B------:R-:W-:Y:S01]  /*1fc0*/  @!P5 IMAD.X R8, RZ, RZ, R31, P2 ;  /* 0x000000ffff08d224 */ /* 0x000fe200010e061f */
[----:B------:R-:W-:Y:S01]  /*1fd0*/  @!P6 LEA R30, P2, R22, R12, 0x1 ;  /* 0x0000000c161ee211 */ /* 0x000fe200078408ff */
[----:B------:R-:W-:Y:S02]  /*1fe0*/  @!P6 IMAD.IADD R6, R23, 0x1, R6 ;  /* 0x000000011706e824 */ /* 0x000fe400078e0206 */
[-C--:B------:R-:W-:Y:S02]  /*1ff0*/  @!P3 IMAD R4, R21, R7.reuse, R4 ;  /* 0x000000071504b224 */ /* 0x080fe400078e0204 */
[----:B------:R-:W-:Y:S01]  /*2000*/  @!P3 IMAD.WIDE.U32 R24, R20, R7, R24 ;  /* 0x000000071418b225 */ /* 0x000fe200078e0018 */
[----:B------:R-:W-:-:S03]  /*2010*/  @!P6 LEA.HI.X R31, R22, R13, R6, 0x1, P2 ;  /* 0x0000000d161fe211 */ /* 0x000fc600010f0c06 */
[-C--:B------:R-:W-:Y:S02]  /*2020*/  @!P4 IMAD R5, R21, R10.reuse, R5 ;  /* 0x0000000a1505c224 */ /* 0x080fe400078e0205 */
[----:B------:R-:W-:Y:S01]  /*2030*/  @!P4 IMAD.WIDE.U32 R10, R20, R10, R28 ;  /* 0x0000000a140ac225 */ /* 0x000fe200078e001c */
[-C--:B------:R-:W-:Y:S01]  /*2040*/  @!P3 LEA R6, P2, R24, R12.reuse, 0x1 ;  /* 0x0000000c1806b211 */ /* 0x080fe200078408ff */
[----:B------:R-:W-:Y:S01]  /*2050*/  @!PT LDS RZ, [RZ] ;  /* 0x00000000fffff984 */ /* 0x000fe20000000800 */
[----:B------:R-:W-:Y:S01]  /*2060*/  @!PT LDS RZ, [RZ] ;  /* 0x00000000fffff984 */ /* 0x000fe20000000800 */
[----:B------:R-:W-:Y:S01]  /*2070*/  @!PT LDS RZ, [RZ] ;  /* 0x00000000fffff984 */ /* 0x000fe20000000800 */
[----:B------:R-:W-:Y:S02]  /*2080*/  @!P6 LDGSTS.E.BYPASS.LTC128B.128 [R236], desc[UR4][R30.64] ;  /* 0x000000001eecefae */ /* 0x000fe4000b981a04 */
[----:B------:R-:W-:Y:S01]  /*2090*/  @!P3 IMAD.IADD R4, R25, 0x1, R4 ;  /* 0x000000011904b824 */ /* 0x000fe200078e0204 */
[----:B------:R-:W-:Y:S01]  /*20a0*/  @!P4 LEA R28, P1, R10, R12, 0x1 ;  /* 0x0000000c0a1cc211 */ /* 0x000fe200078208ff */
[----:B------:R-:W-:-:S03]  /*20b0*/  @!P4 IMAD.IADD R5, R11, 0x1, R5 ;  /* 0x000000010b05c824 */ /* 0x000fc600078e0205 */
[-C--:B------:R-:W-:Y:S01]  /*20c0*/  @!P3 LEA.HI.X R7, R24, R13.reuse, R4, 0x1, P2 ;  /* 0x0000000d1807b211 */ /* 0x080fe200010f0c04 */
[----:B------:R-:W-:Y:S01]  /*20d0*/  IMAD R4, R184, -0x100, R197 ;  /* 0xffffff00b8047824 */ /* 0x000fe200078e02c5 */
[----:B------:R-:W-:Y:S01]  /*20e0*/  @!P4 LEA.HI.X R29, R10, R13, R5, 0x1, P1 ;  /* 0x0000000d0a1dc211 */ /* 0x000fe200008f0c05 */
[----:B------:R-:W-:Y:S02]  /*20f0*/  @!P5 IMAD R8, R8, R20, RZ ;  /* 0x000000140808d224 */ /* 0x000fe400078e02ff */
[----:B------:R-:W-:Y:S02]  /*2100*/  VIADD R4, R4, 0x100 ;  /* 0x0000010004047836 */ /* 0x000fe40000000000 */
[-C--:B------:R-:W-:Y:S01]  /*2110*/  @!P5 IMAD R8, R21, R9.reuse, R8 ;  /* 0x000000091508d224 */ /* 0x080fe200078e0208 */
[----:B------:R1:W-:Y:S01]  /*2120*/  @!P4 LDGSTS.E.BYPASS.LTC128B.128 [R236+0x800], desc[UR4][R28.64] ;  /* 0x008000001ceccfae */ /* 0x0003e2000b981a04 */
[----:B------:R-:W-:-:S03]  /*2130*/  @!P5 IMAD.WIDE.U32 R14, R20, R9, R14 ;  /* 0x00000009140ed225 */ /* 0x000fc600078e000e */
[----:B------:R2:W-:Y:S01]  /*2140*/  @!P3 LDGSTS.E.BYPASS.LTC128B.128 [R236+0x1000], desc[UR4][R6.64] ;  /* 0x0100000006ecbfae */ /* 0x0005e2000b981a04 */
[----:B------:R-:W-:Y:S01]  /*2150*/  ISETP.GE.AND P3, PT, R38, R4, PT ;  /* 0x000000042600720c */ /* 0x000fe20003f66270 */
[----:B------:R-:W-:Y:S01]  /*2160*/  @!P5 IMAD.IADD R8, R15, 0x1, R8 ;  /* 0x000000010f08d824 */ /* 0x000fe200078e0208 */
[----:B------:R-:W-:Y:S01]  /*2170*/  @!P5 LEA R10, P1, R14, R12, 0x1 ;  /* 0x0000000c0e0ad211 */ /* 0x000fe200078208ff */
[----:B------:R-:W-:Y:S01]  /*2180*/  IMAD.SHL.U32 R5, R224, 0x10, RZ ;  /* 0x00000010e0057824 */ /* 0x000fe200078e00ff */
[-C--:B------:R-:W-:Y:S01]  /*2190*/  ISETP.GE.AND P4, PT, R19, R4.reuse, PT ;  /* 0x000000041300720c */ /* 0x080fe20003f86270 */
[----:B------:R-:W-:Y:S01]  /*21a0*/  VIADD R18, R38, 0x40 ;  /* 0x0000004026127836 */ /* 0x000fe20000000000 */
[----:B------:R-:W-:Y:S02]  /*21b0*/  @!P5 LEA.HI.X R11, R14, R13, R8, 0x1, P1 ;  /* 0x0000000d0e0bd211 */ /* 0x000fe400008f0c08 */
[-C--:B------:R-:W-:Y:S02]  /*21c0*/  ISETP.GE.AND P6, PT, R17, R4.reuse, PT ;  /* 0x000000041100720c */ /* 0x080fe40003fc6270 */
[-C--:B------:R-:W-:Y:S01]  /*21d0*/  ISETP.GE.AND P2, PT, R18, R4.reuse, PT ;  /* 0x000000041200720c */ /* 0x080fe20003f46270 */
[----:B------:R3:W-:Y:S01]  /*21e0*/  @!P5 LDGSTS.E.BYPASS.LTC128B.128 [R236+0x1800], desc[UR4][R10.64] ;  /* 0x018000000aecdfae */ /* 0x0007e2000b981a04 */
[----:B------:R-:W-:-:S02]  /*21f0*/  ISETP.GE.AND P5, PT, R16, R4, PT ;  /* 0x000000041000720c */ /* 0x000fc40003fa6270 */
[----:B-1----:R-:W-:Y:S02]  /*2200*/  LEA R28, P1, R5, R228, 0x1 ;  /* 0x000000e4051c7211 */ /* 0x002fe400078208ff */
[----:B--2---:R-:W-:Y:S01]  /*2210*/  SHF.L.U64.HI R6, R224, 0x4, R225 ;  /* 0x00000004e0067819 */ /* 0x004fe200000102e1 */
[----:B------:R-:W-:-:S03]  /*2220*/  @!P3 IMAD.MOV.U32 R7, RZ, RZ, R227 ;  /* 0x000000ffff07b224 */ /* 0x000fc600078e00e3 */
[----:B------:R-:W-:Y:S01]  /*2230*/  LEA.HI.X R29, R5, R227, R6, 0x1, P1 ;  /* 0x000000e3051d7211 */ /* 0x000fe200008f0c06 */
[----:B------:R-:W-:Y:S02]  /*2240*/  @!P3 IMAD.MOV.U32 R6, RZ, RZ, R228 ;  /* 0x000000ffff06b224 */ /* 0x000fe400078e00e4 */
[----:B------:R-:W-:-:S03]  /*2250*/  VIADD R15, R38, 0x50 ;  /* 0x00000050260f7836 */ /* 0x000fc60000000000 */
[----:B------:R1:W-:Y:S04]  /*2260*/  @!P3 LDGSTS.E.BYPASS.LTC128B.128 [R236+0x2000], desc[UR4][R6.64] ;  /* 0x0200000006ecbfae */ /* 0x0003e8000b981a04 */
[----:B------:R-:W-:Y:S01]  /*2270*/  @!P4 LDGSTS.E.BYPASS.LTC128B.128 [R236+0x2800], desc[UR4][R28.64] ;  /* 0x028000001ceccfae */ /* 0x000fe2000b981a04 */
[----:B---3--:R-:W-:-:S04]  /*2280*/  @!P6 LEA R10, P4, R224, R28, 0x5 ;  /* 0x0000001ce00ae211 */ /* 0x008fc800078828ff */
[CCC-:B------:R-:W-:Y:S02]  /*2290*/  @!P6 LEA.HI.X R11, R224.reuse, R29.reuse, R225.reuse, 0x5, P4 ;  /* 0x0000001de00be211 */ /* 0x1c0fe400020f2ce1 */
[----:B------:R-:W-:Y:S01]  /*22a0*/  ISETP.GE.AND P4, PT, R15, R4, PT ;  /* 0x000000040f00720c */ /* 0x000fe20003f86270 */
[----:B------:R-:W-:Y:S01]  /*22b0*/  @!P2 IMAD R5, R225, 0x60, RZ ;  /* 0x00000060e105a824 */ /* 0x000fe200078e02ff */
[----:B------:R-:W-:Y:S01]  /*22c0*/  @!P5 LEA R8, P1, R224, R28, 0x6 ;  /* 0x0000001ce008d211 */ /* 0x000fe200078230ff */
[----:B------:R-:W-:Y:S01]  /*22d0*/  VIADD R14, R38, 0x60 ;  /* 0x00000060260e7836 */ /* 0x000fe20000000000 */
[----:B------:R2:W-:Y:S02]  /*22e0*/  @!P6 LDGSTS.E.BYPASS.LTC128B.128 [R236+0x3000], desc[UR4][R10.64] ;  /* 0x030000000aecefae */ /* 0x0005e4000b981a04 */
[----:B------:R-:W-:Y:S01]  /*22f0*/  @!P5 LEA.HI.X R9, R224, R29, R225, 0x6, P1 ;  /* 0x0000001de009d211 */ /* 0x000fe200008f34e1 */
[----:B------:R-:W-:Y:S02]  /*2300*/  VIADD R13, R38, 0x70 ;  /* 0x00000070260d7836 */ /* 0x000fe40000000000 */
[----:B-1----:R-:W-:-:S02]  /*2310*/  @!P2 IMAD.MOV.U32 R6, RZ, RZ, R28 ;  /* 0x000000ffff06a224 */ /* 0x002fc400078e001c */
[----:B------:R-:W-:Y:S01]  /*2320*/  @!P2 IMAD.MOV.U32 R7, RZ, RZ, R29 ;  /* 0x000000ffff07a224 */ /* 0x000fe200078e001d */
[----:B------:R-:W-:Y:S01]  /*2330*/  ISETP.GE.AND P1, PT, R14, R4, PT ;  /* 0x000000040e00720c */ /* 0x000fe20003f26270 */
[----:B------:R-:W-:Y:S01]  /*2340*/  @!P5 LDGSTS.E.BYPASS.LTC128B.128 [R236+0x3800], desc[UR4][R8.64] ;  /* 0x0380000008ecdfae */ /* 0x000fe2000b981a04 */
[----:B------:R-:W-:Y:S01]  /*2350*/  @!P2 IMAD.WIDE.U32 R6, R224, 0x60, R6 ;  /* 0x00000060e006a825 */ /* 0x000fe200078e0006 */
[----:B------:R-:W-:-:S03]  /*2360*/  LOP3.LUT R12, R38, 0x80, RZ, 0xfc, !PT ;  /* 0x00000080260c7812 */ /* 0x000fc600078efcff */
[----:B------:R-:W-:Y:S01]  /*2370*/  @!P2 IMAD.IADD R7, R7, 0x1, R5 ;  /* 0x000000010707a824 */ /* 0x000fe200078e0205 */
[-C--:B------:R-:W-:Y:S02]  /*2380*/  ISETP.GE.AND P6, PT, R13, R4.reuse, PT ;  /* 0x000000040d00720c */ /* 0x080fe40003fc6270 */
[----:B------:R-:W-:Y:S02]  /*2390*/  ISETP.GE.AND P5, PT, R12, R4, PT ;  /* 0x000000040c00720c */ /* 0x000fe40003fa6270 */
[----:B------:R1:W-:Y:S01]  /*23a0*/  @!P2 LDGSTS.E.BYPASS.LTC128B.128 [R236+0x4000], desc[UR4][R6.64] ;  /* 0x0400000006ecafae */ /* 0x0003e2000b981a04 */
[C---:B--2---:R-:W-:Y:S02]  /*23b0*/  VIADD R10, R38.reuse, 0xa0 ;  /* 0x000000a0260a7836 */ /* 0x044fe40000000000 */
[----:B------:R-:W-:Y:S02]  /*23c0*/  VIADD R11, R38, 0x90 ;  /* 0x00000090260b7836 */ /* 0x000fe40000000000 */
[----:B------:R-:W-:-:S02]  /*23d0*/  @!P1 IMAD.MOV.U32 R24, RZ, RZ, R28 ;  /* 0x000000ffff189224 */ /* 0x000fc400078e001c */
[--C-:B------:R-:W-:Y:S02]  /*23e0*/  @!P1 IMAD.MOV.U32 R25, RZ, RZ, R29.reuse ;  /* 0x000000ffff199224 */ /* 0x100fe400078e001d */
[----:B------:R-:W-:Y:S02]  /*23f0*/  @!P6 IMAD.MOV.U32 R22, RZ, RZ, R28 ;  /* 0x000000ffff16e224 */ /* 0x000fe400078e001c */
[----:B------:R-:W-:Y:S02]  /*2400*/  @!P6 IMAD.MOV.U32 R23, RZ, RZ, R29 ;  /* 0x000000ffff17e224 */ /* 0x000fe400078e001d */
[----:B------:R-:W-:Y:S01]  /*2410*/  @!P1 IMAD R5, R225, 0xa0, RZ ;  /* 0x000000a0e1059824 */ /* 0x000fe200078e02ff */
[----:B-1----:R-:W-:-:S04]  /*2420*/  @!P4 LEA R6, P2, R224, R28, 0x7 ;  /* 0x0000001ce006c211 */ /* 0x002fc800078438ff */
[----:B------:R-:W-:Y:S02]  /*2430*/  @!P4 LEA.HI.X R7, R224, R29, R225, 0x7, P2 ;  /* 0x0000001de007c211 */ /* 0x000fe400010f3ce1 */
[----:B------:R-:W-:-:S03]  /*2440*/  ISETP.GE.AND P2, PT, R10, R4, PT ;  /* 0x000000040a00720c */ /* 0x000fc60003f46270 */
[----:B------:R1:W-:Y:S01]  /*2450*/  @!P4 LDGSTS.E.BYPASS.LTC128B.128 [R236+0x4800], desc[UR4][R6.64] ;  /* 0x0480000006eccfae */ /* 0x0003e2000b981a04 */
[----:B------:R-:W-:Y:S01]  /*2460*/  ISETP.GE.AND P4, PT, R11, R4, PT ;  /* 0x000000040b00720c */ /* 0x000fe20003f86270 */
[----:B------:R-:W-:-:S04]  /*2470*/  @!P1 IMAD.WIDE.U32 R24, R224, 0xa0, R24 ;  /* 0x000000a0e0189825 */ /* 0x000fc800078e0018 */
[----:B------:R-:W-:Y:S02]  /*2480*/  @!P5 IMAD.MOV.U32 R20, RZ, RZ, R28 ;  /* 0x000000ffff14d224 */ /* 0x000fe400078e001c */
[----:B------:R-:W-:Y:S02]  /*2490*/  @!P5 IMAD.MOV.U32 R21, RZ, RZ, R29 ;  /* 0x000000ffff15d224 */ /* 0x000fe400078e001d */
[----:B------:R-:W-:-:S04]  /*24a0*/  @!P6 IMAD.WIDE.U32 R22, R224, 0xc0, R22 ;  /* 0x000000c0e016e825 */ /* 0x000fc800078e0016 */
[----:B------:R-:W-:Y:S02]  /*24b0*/  @!P1 IMAD.IADD R25, R25, 0x1, R5 ;  /* 0x0000000119199824 */ /* 0x000fe400078e0205 */
[----:B------:R-:W-:Y:S02]  /*24c0*/  @!P2 IMAD.MOV.U32 R8, RZ, RZ, R28 ;  /* 0x000000ffff08a224 */ /* 0x000fe400078e001c */
[----:B------:R-:W-:Y:S01]  /*24d0*/  @!P2 IMAD.MOV.U32 R9, RZ, RZ, R29 ;  /* 0x000000ffff09a224 */ /* 0x000fe200078e001d */
[----:B------:R2:W-:Y:S01]  /*24e0*/  @!P1 LDGSTS.E.BYPASS.LTC128B.128 [R236+0x5000], desc[UR4][R24.64] ;  /* 0x0500000018ec9fae */ /* 0x0005e2000b981a04 */
[----:B------:R-:W-:-:S04]  /*24f0*/  @!P5 IMAD.WIDE.U32 R20, R224, 0xe0, R20 ;  /* 0x000000e0e014d825 */ /* 0x000fc800078e0014 */
[C---:B-1----:R-:W-:Y:S02]  /*2500*/  @!P6 IMAD R7, R225.reuse, 0xc0, RZ ;  /* 0x000000c0e107e824 */ /* 0x042fe400078e02ff */
[----:B------:R-:W-:Y:S02]  /*2510*/  @!P5 IMAD R6, R225, 0xe0, RZ ;  /* 0x000000e0e106d824 */ /* 0x000fe400078e02ff */
[----:B------:R-:W-:Y:S02]  /*2520*/  @!P6 IMAD.IADD R23, R23, 0x1, R7 ;  /* 0x000000011717e824 */ /* 0x000fe400078e0207 */
[----:B------:R-:W-:Y:S02]  /*2530*/  @!P2 IMAD R5, R225, 0x120, RZ ;  /* 0x00000120e105a824 */ /* 0x000fe400078e02ff */
[----:B------:R-:W-:Y:S01]  /*2540*/  @!P2 IMAD.WIDE.U32 R8, R224, 0x120, R8 ;  /* 0x00000120e008a825 */ /* 0x000fe200078e0008 */
[----:B------:R-:W-:Y:S03]  /*2550*/  @!P6 LDGSTS.E.BYPASS.LTC128B.128 [R236+0x5800], desc[UR4][R22.64] ;  /* 0x0580000016ecefae */ /* 0x000fe6000b981a04 */
[----:B------:R-:W-:-:S02]  /*2560*/  @!P5 IMAD.IADD R7, R21, 0x1, R6 ;  /* 0x000000011507d824 */ /* 0x000fc400078e0206 */
[----:B------:R-:W-:Y:S02]  /*2570*/  @!P5 IMAD.MOV.U32 R6, RZ, RZ, R20 ;  /* 0x000000ffff06d224 */ /* 0x000fe400078e0014 */
[----:B------:R-:W-:Y:S01]  /*2580*/  @!P2 IMAD.IADD R21, R9, 0x1, R5 ;  /* 0x000000010915a824 */ /* 0x000fe200078e0205 */
[----:B--2---:R-:W-:Y:S01]  /*2590*/  @!P4 LEA R24, P1, R224, R28, 0x8 ;  /* 0x0000001ce018c211 */ /* 0x004fe200078240ff */
[----:B------:R-:W-:Y:S01]  /*25a0*/  @!P2 IMAD.MOV.U32 R20, RZ, RZ, R8 ;  /* 0x000000ffff14a224 */ /* 0x000fe200078e0008 */
[----:B------:R1:W-:Y:S01]  /*25b0*/  @!P5 LDGSTS.E.BYPASS.LTC128B.128 [R236+0x6000], desc[UR4][R6.64] ;  /* 0x0600000006ecdfae */ /* 0x0003e2000b981a04 */
[----:B------:R-:W-:Y:S01]  /*25c0*/  VIADD R9, R38, 0xb0 ;  /* 0x000000b026097836 */ /* 0x000fe20000000000 */
[----:B------:R-:W-:Y:S01]  /*25d0*/  @!P4 LEA.HI.X R25, R224, R29, R225, 0x8, P1 ;  /* 0x0000001de019c211 */ /* 0x000fe200008f44e1 */
[----:B------:R-:W-:-:S03]  /*25e0*/  VIADD R8, R38, 0xc0 ;  /* 0x000000c026087836 */ /* 0x000fc60000000000 */
[-C--:B------:R-:W-:Y:S01]  /*25f0*/  ISETP.GE.AND P6, PT, R9, R4.reuse, PT ;  /* 0x000000040900720c */ /* 0x080fe20003fc6270 */
[----:B------:R2:W-:Y:S01]  /*2600*/  @!P4 LDGSTS.E.BYPASS.LTC128B.128 [R236+0x6800], desc[UR4][R24.64] ;  /* 0x0680000018eccfae */ /* 0x0005e2000b981a04 */
[-C--:B------:R-:W-:Y:S01]  /*2610*/  ISETP.GE.AND P5, PT, R8, R4.reuse, PT ;  /* 0x000000040800720c */ /* 0x080fe20003fa6270 */
[C---:B------:R-:W-:Y:S02]  /*2620*/  VIADD R5, R38.reuse, 0xf0 ;  /* 0x000000f026057836 */ /* 0x040fe40000000000 */
[----:B------:R3:W-:Y:S03]  /*2630*/  @!P2 LDGSTS.E.BYPASS.LTC128B.128 [R236+0x7000], desc[UR4][R20.64] ;  /* 0x0700000014ecafae */ /* 0x0007e6000b981a04 */
[----:B------:R-:W-:Y:S01]  /*2640*/  ISETP.GE.AND P1, PT, R5, R4, PT ;  /* 0x000000040500720c */ /* 0x000fe20003f26270 */
[C---:B-1----:R-:W-:Y:S02]  /*2650*/  VIADD R7, R38.reuse, 0xd0 ;  /* 0x000000d026077836 */ /* 0x042fe40000000000 */
[----:B------:R-:W-:-:S03]  /*2660*/  VIADD R6, R38, 0xe0 ;  /* 0x000000e026067836 */ /* 0x000fc60000000000 */
[-C--:B------:R-:W-:Y:S02]  /*2670*/  ISETP.GE.AND P4, PT, R7, R4.reuse, PT ;  /* 0x000000040700720c */ /* 0x080fe40003f86270 */
[----:B------:R-:W-:Y:S01]  /*2680*/  ISETP.GE.AND P2, PT, R6, R4, PT ;  /* 0x000000040600720c */ /* 0x000fe20003f46270 */
[--C-:B------:R-:W-:Y:S02]  /*2690*/  @!P6 IMAD.MOV.U32 R36, RZ, RZ, R28.reuse ;  /* 0x000000ffff24e224 */ /* 0x100fe400078e001c */
[--C-:B------:R-:W-:Y:S02]  /*26a0*/  @!P6 IMAD.MOV.U32 R37, RZ, RZ, R29.reuse ;  /* 0x000000ffff25e224 */ /* 0x100fe400078e001d */
[----:B------:R-:W-:Y:S02]  /*26b0*/  @!P5 IMAD.MOV.U32 R34, RZ, RZ, R28 ;  /* 0x000000ffff22d224 */ /* 0x000fe400078e001c */
[----:B------:R-:W-:Y:S02]  /*26c0*/  @!P5 IMAD.MOV.U32 R35, RZ, RZ, R29 ;  /* 0x000000ffff23d224 */ /* 0x000fe400078e001d */
[----:B--2---:R-:W-:-:S02]  /*26d0*/  @!P6 IMAD R24, R225, 0x140, RZ ;  /* 0x00000140e118e824 */ /* 0x004fc400078e02ff */
        /* <DEDUP_REMOVED lines=9> */
[----:B---3--:R-:W-:Y:S02]  /*2770*/  @!P2 IMAD R21, R225, 0x1a0, RZ ;  /* 0x000001a0e115a824 */ /* 0x008fe400078e02ff */
[----:B------:R-:W-:-:S04]  /*2780*/  @!P2 IMAD.WIDE.U32 R30, R224, 0x1a0, R30 ;  /* 0x000001a0e01ea825 */ /* 0x000fc800078e001e */
[----:B------:R-:W-:Y:S02]  /*2790*/  @!P6 IMAD.IADD R25, R37, 0x1, R24 ;  /* 0x000000012519e824 */ /* 0x000fe400078e0218 */
[----:B------:R-:W-:Y:S02]  /*27a0*/  @!P1 IMAD R20, R225, 0x1c0, RZ ;  /* 0x000001c0e1149824 */ /* 0x000fe400078e02ff */
[----:B------:R-:W-:-:S04]  /*27b0*/  @!P1 IMAD.WIDE.U32 R28, R224, 0x1c0, R28 ;  /* 0x000001c0e01c9825 */ /* 0x000fc800078e001c */
[----:B------:R-:W-:Y:S02]  /*27c0*/  @!P5 IMAD.IADD R35, R35, 0x1, R23 ;  /* 0x000000012323d824 */ /* 0x000fe400078e0217 */
[----:B------:R-:W-:Y:S02]  /*27d0*/  @!P6 IMAD.MOV.U32 R24, RZ, RZ, R36 ;  /* 0x000000ffff18e224 */ /* 0x000fe400078e0024 */
[----:B------:R-:W-:Y:S02]  /*27e0*/  @!P4 IMAD.IADD R23, R33, 0x1, R22 ;  /* 0x000000012117c824 */ /* 0x000fe400078e0216 */
[----:B------:R-:W-:Y:S01]  /*27f0*/  @!P4 IMAD.MOV.U32 R22, RZ, RZ, R32 ;  /* 0x000000ffff16c224 */ /* 0x000fe200078e0020 */
[----:B------:R1:W-:Y:S01]  /*2800*/  @!P6 LDGSTS.E.BYPASS.LTC128B.128 [R236+0x7800], desc[UR4][R24.64] ;  /* 0x0780000018ecefae */ /* 0x0003e2000b981a04 */
[----:B------:R-:W-:Y:S02]  /*2810*/  @!P2 IMAD.IADD R31, R31, 0x1, R21 ;  /* 0x000000011f1fa824 */ /* 0x000fe400078e0215 */
[----:B------:R-:W-:Y:S01]  /*2820*/  @!P1 IMAD.IADD R29, R29, 0x1, R20 ;  /* 0x000000011d1d9824 */ /* 0x000fe200078e0214 */
[----:B------:R1:W-:Y:S04]  /*2830*/  @!P5 LDGSTS.E.BYPASS.LTC128B.128 [R236+0x8000], desc[UR4][R34.64] ;  /* 0x0800000022ecdfae */ /* 0x0003e8000b981a04 */
[----:B------:R1:W-:Y:S04]  /*2840*/  @!P4 LDGSTS.E.BYPASS.LTC128B.128 [R236+0x8800], desc[UR4][R22.64] ;  /* 0x0880000016eccfae */ /* 0x0003e8000b981a04 */
[----:B------:R1:W-:Y:S04]  /*2850*/  @!P2 LDGSTS.E.BYPASS.LTC128B.128 [R236+0x9000], desc[UR4][R30.64] ;  /* 0x090000001eecafae */ /* 0x0003e8000b981a04 */
[----:B------:R1:W-:Y:S04]  /*2860*/  @!P1 LDGSTS.E.BYPASS.LTC128B.128 [R236+0x9800], desc[UR4][R28.64] ;  /* 0x098000001cec9fae */ /* 0x0003e8000b981a04 */
[----:B------:R-:W0:Y:S04]  /*2870*/  LDGDEPBAR ;  /* 0x00000000000079af */ /* 0x000e280000000000 */
[----:B------:R1:W5:Y:S04]  /*2880*/  LD.E R67, desc[UR4][R2.64+0x184] ;  /* 0x0001840402437980 */ /* 0x000368000c101900 */
[----:B------:R1:W5:Y:S01]  /*2890*/  LD.E R66, desc[UR4][R2.64+0x188] ;  /* 0x0001880402427980 */ /* 0x000362000c101900 */
[----:B------:R-:W-:-:S02]  /*28a0*/  IMAD R20, R165, R38, RZ ;  /* 0x00000026a5147224 */ /* 0x000fc400078e02ff */
[----:B------:R-:W-:Y:S01]  /*28b0*/  IMAD.WIDE.U32 R40, R38, R164, R40 ;  /* 0x000000a426287225 */ /* 0x000fe200078e0028 */
[----:B------:R-:W-:-:S06]  /*28c0*/  DEPBAR.LE SB0, 0x0 ;  /* 0x000080000000791a */ /* 0x000fcc0000000000 */
[----:B------:R-:W-:Y:S05]  /*28d0*/  WARPSYNC.ALL ;  /* 0x0000000000007948 */ /* 0x000fea0003800000 */
[----:B------:R-:W-:Y:S01]  /*28e0*/  IMAD.IADD R230, R41, 0x1, R20 ;  /* 0x0000000129e67824 */ /* 0x000fe200078e0214 */
[----:B------:R-:W-:Y:S01]  /*28f0*/  LEA R231, P2, R40, R26, 0x1 ;  /* 0x0000001a28e77211 */ /* 0x000fe200078408ff */
[----:B------:R-:W-:Y:S01]  /*2900*/  IMAD.SHL.U32 R20, R164, 0x10, RZ ;  /* 0x00000010a4147824 */ /* 0x000fe200078e00ff */
[----:B------:R-:W-:Y:S02]  /*2910*/  ISETP.GE.AND P1, PT, R19, R4, PT ;  /* 0x000000041300720c */ /* 0x000fe40003f26270 */
[----:B------:R-:W-:-:S02]  /*2920*/  LEA.HI.X R230, R40, R27, R230, 0x1, P2 ;  /* 0x0000001b28e67211 */ /* 0x000fc400010f0ce6 */
[-C--:B------:R-:W-:Y:S02]  /*2930*/  ISETP.GE.AND P6, PT, R17, R4.reuse, PT ;  /* 0x000000041100720c */ /* 0x080fe40003fc6270 */
[-C--:B------:R-:W-:Y:S01]  /*2940*/  ISETP.GE.AND P4, PT, R16, R4.reuse, PT ;  /* 0x000000041000720c */ /* 0x080fe20003f86270 */
[----:B------:R-:W-:Y:S01]  /*2950*/  @!P3 IMAD.MOV.U32 R16, RZ, RZ, R231 ;  /* 0x000000ffff10b224 */ /* 0x000fe200078e00e7 */
[----:B------:R-:W-:Y:S01]  /*2960*/  SHF.L.U64.HI R19, R164, 0x4, R165 ;  /* 0x00000004a4137819 */ /* 0x000fe200000102a5 */
[----:B------:R-:W-:Y:S01]  /*2970*/  @!P3 IMAD.MOV.U32 R17, RZ, RZ, R230 ;  /* 0x000000ffff11b224 */ /* 0x000fe200078e00e6 */
[----:B------:R-:W-:Y:S01]  /*2980*/  BAR.SYNC.DEFER_BLOCKING 0x0 ;  /* 0x0000000000007b1d */ /* 0x000fe20000010000 */
[----:B-1----:R-:W-:Y:S02]  /*2990*/  LEA R22, P2, R20, R231, 0x1 ;  /* 0x000000e714167211 */ /* 0x002fe400078408ff */
[----:B------:R-:W-:Y:S02]  /*29a0*/  ISETP.GE.AND P5, PT, R18, R4, PT ;  /* 0x000000041200720c */ /* 0x000fe40003fa6270 */
[----:B------:R-:W-:-:S02]  /*29b0*/  LEA.HI.X R23, R20, R230, R19, 0x1, P2 ;  /* 0x000000e614177211 */ /* 0x000fc400010f0c13 */
[----:B------:R-:W-:-:S04]  /*29c0*/  @!P6 LEA R24, P2, R164, R22, 0x5 ;  /* 0x00000016a418e211 */ /* 0x000fc800078428ff */
[----:B------:R-:W-:Y:S02]  /*29d0*/  @!P6 LEA.HI.X R25, R164, R23, R165, 0x5, P2 ;  /* 0x00000017a419e211 */ /* 0x000fe400010f2ca5 */
[----:B------:R-:W-:-:S03]  /*29e0*/  ISETP.GE.AND P2, PT, R14, R4, PT ;  /* 0x000000040e00720c */ /* 0x000fc60003f46270 */
[----:B------:R-:W-:Y:S01]  /*29f0*/  @!P5 IMAD.MOV.U32 R18, RZ, RZ, R22 ;  /* 0x000000ffff12d224 */ /* 0x000fe200078e0016 */
        /* <DEDUP_REMOVED lines=11> */
[----:B------:R-:W-:Y:S01]  /*2ab0*/  @!P4 LEA R20, P1, R164, R22, 0x6 ;  /* 0x00000016a414c211 */ /* 0x000fe200078230ff */
[----:B------:R-:W-:-:S03]  /*2ac0*/  @!P5 IMAD.MOV.U32 R19, RZ, RZ, R23 ;  /* 0x000000ffff13d224 */ /* 0x000fc600078e0017 */
[C---:B------:R-:W-:Y:S01]  /*2ad0*/  @!P4 LEA.HI.X R21, R164.reuse, R23, R165, 0x6, P1 ;  /* 0x00000017a415c211 */ /* 0x040fe200008f34a5 */
[----:B------:R-:W-:Y:S01]  /*2ae0*/  @P6 STS.128 [R236+0xb000], RZ ;  /* 0x00b000ffec006388 */ /* 0x000fe20000000c00 */
[----:B------:R-:W-:Y:S01]  /*2af0*/  @!P5 IMAD.WIDE.U32 R18, R164, 0x60, R18 ;  /* 0x00000060a412d825 */ /* 0x000fe200078e0012 */
[-C--:B------:R-:W-:Y:S02]  /*2b00*/  ISETP.GE.AND P1, PT, R13, R4.reuse, PT ;  /* 0x000000040d00720c */ /* 0x080fe40003f26270 */
[----:B------:R-:W-:Y:S01]  /*2b10*/  @!PT LDS RZ, [RZ] ;  /* 0x00000000fffff984 */ /* 0x000fe20000000800 */
[----:B------:R-:W-:Y:S01]  /*2b20*/  @!PT LDS RZ, [RZ] ;  /* 0x00000000fffff984 */ /* 0x000fe20000000800 */
[----:B------:R-:W-:Y:S01]  /*2b30*/  @!PT LDS RZ, [RZ] ;  /* 0x00000000fffff984 */ /* 0x000fe20000000800 */
[----:B------:R-:W-:Y:S01]  /*2b40*/  @!P6 LDGSTS.E.BYPASS.LTC128B.128 [R236+0xb000], desc[UR4][R24.64] ;  /* 0x0b00000018ecefae */ /* 0x000fe2000b981a04 */
[----:B------:R-:W-:-:S03]  /*2b50*/  ISETP.GE.AND P6, PT, R12, R4, PT ;  /* 0x000000040c00720c */ /* 0x000fc60003fc6270 */
[----:B------:R-:W-:Y:S01]  /*2b60*/  @P4 STS.128 [R236+0xb800], RZ ;  /* 0x00b800ffec004388 */ /* 0x000fe20000000c00 */
[----:B-1----:R-:W-:-:S03]  /*2b70*/  @!P5 IMAD R16, R165, 0x60, RZ ;  /* 0x00000060a510d824 */ /* 0x002fc600078e02ff */
[----:B------:R-:W-:Y:S01]  /*2b80*/  @!PT LDS RZ, [RZ] ;  /* 0x00000000fffff984 */ /* 0x000fe20000000800 */
[----:B------:R-:W-:Y:S01]  /*2b90*/  @!PT LDS RZ, [RZ] ;  /* 0x00000000fffff984 */ /* 0x000fe20000000800 */
[----:B------:R-:W-:Y:S01]  /*2ba0*/  @!PT LDS RZ, [RZ] ;  /* 0x00000000fffff984 */ /* 0x000fe20000000800 */
[----:B------:R-:W-:Y:S01]  /*2bb0*/  @!P4 LDGSTS.E.BYPASS.LTC128B.128 [R236+0xb800], desc[UR4][R20.64] ;  /* 0x0b80000014eccfae */ /* 0x000fe2000b981a04 */
[C---:B------:R-:W-:Y:S01]  /*2bc0*/  @!P3 LEA R12, P4, R164.reuse, R22, 0x7 ;  /* 0x00000016a40cb211 */ /* 0x040fe200078838ff */
[----:B------:R-:W-:Y:S02]  /*2bd0*/  @!P5 IMAD.IADD R17, R19, 0x1, R16 ;  /* 0x000000011311d824 */ /* 0x000fe400078e0210 */
[----:B------:R-:W-:Y:S01]  /*2be0*/  @!P5 IMAD.MOV.U32 R16, RZ, RZ, R18 ;  /* 0x000000ffff10d224 */ /* 0x000fe200078e0012 */
[----:B------:R-:W-:Y:S01]  /*2bf0*/  @!P3 LEA.HI.X R13, R164, R23, R165, 0x7, P4 ;  /* 0x00000017a40db211 */ /* 0x000fe200020f3ca5 */
[----:B------:R-:W-:Y:S01]  /*2c00*/  @P5 STS.128 [R236+0xc000], RZ ;  /* 0x00c000ffec005388 */ /* 0x000fe20000000c00 */
[----:B------:R-:W-:-:S03]  /*2c10*/  @!P2 IMAD.MOV.U32 R14, RZ, RZ, R22 ;  /* 0x000000ffff0ea224 */ /* 0x000fc600078e0016 */
        /* <DEDUP_REMOVED lines=11> */
[----:B------:R-:W-:Y:S01]  /*2cd0*/  @!P2 IMAD R11, R165, 0xa0, RZ ;  /* 0x000000a0a50ba824 */ /* 0x000fe200078e02ff */
[-C--:B------:R-:W-:Y:S01]  /*2ce0*/  ISETP.GE.AND P4, PT, R10, R4.reuse, PT ;  /* 0x000000040a00720c */ /* 0x080fe20003f86270 */
[----:B------:R-:W-:Y:S01]  /*2cf0*/  @!P2 IMAD.WIDE.U32 R14, R164, 0xa0, R14 ;  /* 0x000000a0a40ea825 */ /* 0x000fe200078e000e */
[----:B------:R-:W-:-:S03]  /*2d00*/  ISETP.GE.AND P3, PT, R9, R4, PT ;  /* 0x000000040900720c */ /* 0x000fc60003f66270 */
[----:B------:R-:W-:Y:S02]  /*2d10*/  @!P1 IMAD R10, R165, 0xc0, RZ ;  /* 0x000000c0a50a9824 */ /* 0x000fe400078e02ff */
[----:B------:R-:W-:Y:S02]  /*2d20*/  @!P2 IMAD.IADD R15, R15, 0x1, R11 ;  /* 0x000000010f0fa824 */ /* 0x000fe400078e020b */
[----:B------:R-:W-:Y:S02]  /*2d30*/  @!P6 IMAD R9, R165, 0xe0, RZ ;  /* 0x000000e0a509e824 */ /* 0x000fe400078e02ff */
[--C-:B-1----:R-:W-:Y:S02]  /*2d40*/  @!P6 IMAD.MOV.U32 R16, RZ, RZ, R22.reuse ;  /* 0x000000ffff10e224 */ /* 0x102fe400078e0016 */
[----:B------:R-:W-:Y:S02]  /*2d50*/  @!P6 IMAD.MOV.U32 R17, RZ, RZ, R23 ;  /* 0x000000ffff11e224 */ /* 0x000fe400078e0017 */
[----:B--2---:R-:W-:-:S02]  /*2d60*/  @!P1 IMAD.MOV.U32 R12, RZ, RZ, R22 ;  /* 0x000000ffff0c9224 */ /* 0x004fc400078e0016 */
[----:B------:R-:W-:Y:S02]  /*2d70*/  @!P1 IMAD.MOV.U32 R13, RZ, RZ, R23 ;  /* 0x000000ffff0d9224 */ /* 0x000fe400078e0017 */
[----:B------:R-:W-:-:S04]  /*2d80*/  @!P1 IMAD.WIDE.U32 R12, R164, 0xc0, R12 ;  /* 0x000000c0a40c9825 */ /* 0x000fc800078e000c */
        /* <DEDUP_REMOVED lines=8> */
[----:B------:R-:W-:Y:S01]  /*2e10*/  @!P6 IMAD.IADD R17, R17, 0x1, R9 ;  /* 0x000000011111e824 */ /* 0x000fe200078e0209 */
[----:B------:R-:W-:Y:S01]  /*2e20*/  @P1 STS.128 [R236+0xd800], RZ ;  /* 0x00d800ffec001388 */ /* 0x000fe20000000c00 */
[----:B------:R-:W-:-:S03]  /*2e30*/  ISETP.GE.AND P2, PT, R8, R4, PT ;  /* 0x000000040800720c */ /* 0x000fc60003f46270 */
[----:B------:R-:W-:Y:S01]  /*2e40*/  @!PT LDS RZ, [RZ] ;  /* 0x00000000fffff984 */ /* 0x000fe20000000800 */
[----:B------:R-:W-:Y:S01]  /*2e50*/  @!PT LDS RZ, [RZ] ;  /* 0x00000000fffff984 */ /* 0x000fe20000000800 */
[----:B------:R-:W-:Y:S01]  /*2e60*/  @!PT LDS RZ, [RZ] ;  /* 0x00000000fffff984 */ /* 0x000fe20000000800 */
[----:B------:R1:W-:Y:S01]  /*2e70*/  @!P1 LDGSTS.E.BYPASS.LTC128B.128 [R236+0xd800], desc[UR4][R10.64] ;  /* 0x0d8000000aec9fae */ /* 0x0003e2000b981a04 */
[----:B------:R-:W-:-:S03]  /*2e80*/  @!P5 LEA R8, P1, R164, R22, 0x8 ;  /* 0x00000016a408d211 */ /* 0x000fc600078240ff */
[----:B------:R-:W-:Y:S01]  /*2e90*/  @P6 STS.128 [R236+0xe000], RZ ;  /* 0x00e000ffec006388 */ /* 0x000fe20000000c00 */
[----:B------:R-:W-:-:S03]  /*2ea0*/  @!P5 LEA.HI.X R9, R164, R23, R165, 0x8, P1 ;  /* 0x00000017a409d211 */ /* 0x000fc600008f44a5 */
[----:B------:R-:W-:Y:S01]  /*2eb0*/  @!PT LDS RZ, [RZ] ;  /* 0x00000000fffff984 */ /* 0x000fe20000000800 */
[----:B------:R-:W-:Y:S01]  /*2ec0*/  @!PT LDS RZ, [RZ] ;  /* 0x00000000fffff984 */ /* 0x000fe20000000800 */
[----:B------:R-:W-:Y:S01]  /*2ed0*/  @!PT LDS RZ, [RZ] ;  /* 0x00000000fffff984 */ /* 0x000fe20000000800 */
[----:B------:R2:W-:Y:S01]  /*2ee0*/  @!P6 LDGSTS.E.BYPASS.LTC128B.128 [R236+0xe000], desc[UR4][R16.64] ;  /* 0x0e00000010ecefae */ /* 0x0005e2000b981a04 */
[-C--:B------:R-:W-:Y:S02]  /*2ef0*/  ISETP.GE.AND P6, PT, R7, R4.reuse, PT ;  /* 0x000000040700720c */ /* 0x080fe40003fc6270 */
[-C--:B------:R-:W-:Y:S01]  /*2f00*/  ISETP.GE.AND P1, PT, R6, R4.reuse, PT ;  /* 0x000000040600720c */ /* 0x080fe20003f26270 */
[----:B------:R-:W-:Y:S01]  /*2f10*/  @P5 STS.128 [R236+0xe800], RZ ;  /* 0x00e800ffec005388 */ /* 0x000fe20000000c00 */
[--C-:B------:R-:W-:Y:S02]  /*2f20*/  @!P4 IMAD.MOV.U32 R6, RZ, RZ, R22.reuse ;  /* 0x000000ffff06c224 */ /* 0x100fe400078e0016 */
[----:B------:R-:W-:Y:S01]  /*2f30*/  @!P4 IMAD.MOV.U32 R7, RZ, RZ, R23 ;  /* 0x000000ffff07c224 */ /* 0x000fe200078e0017 */
[----:B------:R-:W-:Y:S01]  /*2f40*/  @!PT LDS RZ, [RZ] ;  /* 0x00000000fffff984 */ /* 0x000fe20000000800 */
[----:B------:R-:W-:Y:S01]  /*2f50*/  @!PT LDS RZ, [RZ] ;  /* 0x00000000fffff984 */ /* 0x000fe20000000800 */
[----:B------:R-:W-:Y:S01]  /*2f60*/  @!PT LDS RZ, [RZ] ;  /* 0x00000000fffff984 */ /* 0x000fe20000000800 */
[----:B------:R3:W-:Y:S01]  /*2f70*/  @!P5 LDGSTS.E.BYPASS.LTC128B.128 [R236+0xe800], desc[UR4][R8.64] ;  /* 0x0e80000008ecdfae */ /* 0x0007e2000b981a04 */
[----:B------:R-:W-:Y:S01]  /*2f80*/  ISETP.GE.AND P5, PT, R5, R4, PT ;  /* 0x000000040500720c */ /* 0x000fe20003fa6270 */
[----:B------:R-:W-:-:S02]  /*2f90*/  @!P3 IMAD.MOV.U32 R18, RZ, RZ, R22 ;  /* 0x000000ffff12b224 */ /* 0x000fc400078e0016 */
[----:B------:R-:W-:Y:S02]  /*2fa0*/  @!P3 IMAD.MOV.U32 R19, RZ, RZ, R23 ;  /* 0x000000ffff13b224 */ /* 0x000fe400078e0017 */
[----:B------:R-:W-:-:S04]  /*2fb0*/  @!P4 IMAD.WIDE.U32 R6, R164, 0x120, R6 ;  /* 0x00000120a406c825 */ /* 0x000fc800078e0006 */
[----:B-1----:R-:W-:Y:S02]  /*2fc0*/  @!P4 IMAD R10, R165, 0x120, RZ ;  /* 0x00000120a50ac824 */ /* 0x002fe400078e02ff */
[----:B------:R-:W-:Y:S02]  /*2fd0*/  @!P6 IMAD.MOV.U32 R14, RZ, RZ, R22 ;  /* 0x000000ffff0ee224 */ /* 0x000fe400078e0016 */
[----:B------:R-:W-:Y:S02]  /*2fe0*/  @!P6 IMAD.MOV.U32 R15, RZ, RZ, R23 ;  /* 0x000000ffff0fe224 */ /* 0x000fe400078e0017 */
[----:B------:R-:W-:-:S04]  /*2ff0*/  @!P3 IMAD.WIDE.U32 R18, R164, 0x140, R18 ;  /* 0x00000140a412b825 */ /* 0x000fc800078e0012 */
[----:B--2---:R-:W-:Y:S02]  /*3000*/  @!P2 IMAD.MOV.U32 R16, RZ, RZ, R22 ;  /* 0x000000ffff10a224 */ /* 0x004fe400078e0016 */
[----:B------:R-:W-:Y:S02]  /*3010*/  @!P2 IMAD.MOV.U32 R17, RZ, RZ, R23 ;  /* 0x000000ffff11a224 */ /* 0x000fe400078e0017 */
[----:B------:R-:W-:Y:S02]  /*3020*/  @!P4 IMAD.IADD R11, R7, 0x1, R10 ;  /* 0x00000001070bc824 */ /* 0x000fe400078e020a */
[C---:B---3--:R-:W-:Y:S02]  /*3030*/  @!P3 IMAD R8, R165.reuse, 0x140, RZ ;  /* 0x00000140a508b824 */ /* 0x048fe400078e02ff */
[----:B------:R-:W-:Y:S02]  /*3040*/  @!P4 IMAD.MOV.U32 R10, RZ, RZ, R6 ;  /* 0x000000ffff0ac224 */ /* 0x000fe400078e0006 */
[----:B------:R-:W-:-:S02]  /*3050*/  @!P2 IMAD R7, R165, 0x160, RZ ;  /* 0x00000160a507a824 */ /* 0x000fc400078e02ff */
[----:B------:R-:W-:Y:S02]  /*3060*/  @!P1 IMAD.MOV.U32 R12, RZ, RZ, R22 ;  /* 0x000000ffff0c9224 */ /* 0x000fe400078e0016 */
[----:B------:R-:W-:Y:S02]  /*3070*/  @!P1 IMAD.MOV.U32 R13, RZ, RZ, R23 ;  /* 0x000000ffff0d9224 */ /* 0x000fe400078e0017 */
[C---:B------:R-:W-:Y:S01]  /*3080*/  @!P2 IMAD.WIDE.U32 R16, R164.reuse, 0x160, R16 ;  /* 0x00000160a410a825 */ /* 0x040fe200078e0010 */
[----:B------:R-:W-:Y:S03]  /*3090*/  @P4 STS.128 [R236+0xf000], RZ ;  /* 0x00f000ffec004388 */ /* 0x000fe60000000c00 */
[----:B------:R-:W-:Y:S01]  /*30a0*/  @!P6 IMAD R6, R165, 0x180, RZ ;  /* 0x00000180a506e824 */ /* 0x000fe200078e02ff */
[----:B------:R-:W-:Y:S01]  /*30b0*/  @!PT LDS RZ, [RZ] ;  /* 0x00000000fffff984 */ /* 0x000fe20000000800 */
[----:B------:R-:W-:Y:S01]  /*30c0*/  @!PT LDS RZ, [RZ] ;  /* 0x00000000fffff984 */ /* 0x000fe20000000800 */
[----:B------:R-:W-:Y:S01]  /*30d0*/  @!PT LDS RZ, [RZ] ;  /* 0x00000000fffff984 */ /* 0x000fe20000000800 */
[----:B------:R-:W-:Y:S01]  /*30e0*/  @!P4 LDGSTS.E.BYPASS.LTC128B.128 [R236+0xf000], desc[UR4][R10.64] ;  /* 0x0f0000000aeccfae */ /* 0x000fe2000b981a04 */
[----:B------:R-:W-:-:S04]  /*30f0*/  @!P6 IMAD.WIDE.U32 R14, R164, 0x180, R14 ;  /* 0x00000180a40ee825 */ /* 0x000fc800078e000e */
[----:B------:R-:W-:Y:S02]  /*3100*/  @!P3 IMAD.IADD R9, R19, 0x1, R8 ;  /* 0x000000011309b824 */ /* 0x000fe400078e0208 */
        /* <DEDUP_REMOVED lines=37> */
[C---:B------:R-:W-:Y:S01]  /*3360*/  IMAD.SHL.U32 R186, R216.reuse, 0x40, RZ ;  /* 0x00000040d8ba7824 */ /* 0x040fe200078e00ff */
[----:B------:R-:W-:Y:S01]  /*3370*/  SHF.R.U32.HI R64, RZ, 0x1, R216 ;  /* 0x00000001ff407819 */ /* 0x000fe200000116d8 */
[C---:B------:R-:W-:Y:S01]  /*3380*/  IMAD.SHL.U32 R220, R216.reuse, 0x20, RZ ;  /* 0x00000020d8dc7824 */ /* 0x040fe200078e00ff */
[----:B------:R-:W-:Y:S01]  /*3390*/  LOP3.LUT P2, RZ, R216, 0x2, RZ, 0xc0, !PT ;  /* 0x00000002d8ff7812 */ /* 0x000fe2000784c0ff */
[----:B------:R-:W-:Y:S01]  /*33a0*/  IMAD.MOV.U32 R193, RZ, RZ, 0x20 ;  /* 0x00000020ffc17424 */ /* 0x000fe200078e00ff */
[----:B------:R-:W-:Y:S01]  /*33b0*/  LOP3.LUT R185, R64, 0x8, RZ, 0xc0, !PT ;  /* 0x0000000840b97812 */ /* 0x000fe200078ec0ff */
[----:B------:R-:W-:Y:S01]  /*33c0*/  IMAD.MOV.U32 R189, RZ, RZ, 0x40 ;  /* 0x00000040ffbd7424 */ /* 0x000fe200078e00ff */
[----:B------:R-:W-:Y:S01]  /*33d0*/  LOP3.LUT R194, R186, 0x200, RZ, 0xc0, !PT ;  /* 0x00000200bac27812 */ /* 0x000fe200078ec0ff */
[----:B------:R-:W-:Y:S01]  /*33e0*/  VIADD R217, R184, 0xffffffff ;  /* 0xffffffffb8d97836 */ /* 0x000fe20000000000 */
[----:B------:R-:W-:Y:S01]  /*33f0*/  LOP3.LUT R185, R185, 0x1c0, R186, 0xf8, !PT ;  /* 0x000001c0b9b97812 */ /* 0x000fe200078ef8ba */
[----:B------:R-:W0:Y:S01]  /*3400*/  LDGDEPBAR ;  /* 0x00000000000079af */ /* 0x000e220000000000 */
[----:B------:R-:W-:-:S02]  /*3410*/  LOP3.LUT R167, R186, 0x400, RZ, 0xc0, !PT ;  /* 0x00000400baa77812 */ /* 0x000fc400078ec0ff */
[----:B------:R-:W-:Y:S02]  /*3420*/  LOP3.LUT R220, R194, 0x7c00, R220, 0xf8, !PT ;  /* 0x00007c00c2dc7812 */ /* 0x000fe400078ef8dc */
[----:B-1----:R-:W-:-:S04]  /*3430*/  LOP3.LUT R4, R186, 0x1c0, RZ, 0xc0, !PT ;  /* 0x000001c0ba047812 */ /* 0x002fc800078ec0ff */
[----:B------:R-:W-:Y:S02]  /*3440*/  LOP3.LUT R4, R4, 0x8, R216, 0xf8, !PT ;  /* 0x0000000804047812 */ /* 0x000fe400078ef8d8 */
[-C--:B------:R-:W-:Y:S02]  /*3450*/  LOP3.LUT R185, R185, R166.reuse, RZ, 0x3c, !PT ;  /* 0x000000a6b9b97212 */ /* 0x080fe400078e3cff */
[----:B------:R-:W-:Y:S02]  /*3460*/  LOP3.LUT R4, R4, R166, RZ, 0x3c, !PT ;  /* 0x000000a604047212 */ /* 0x000fe400078e3cff */
[----:B------:R-:W-:-:S03]  /*3470*/  LOP3.LUT R220, R220, R185, RZ, 0xfc, !PT ;  /* 0x000000b9dcdc7212 */ /* 0x000fc600078efcff */
[----:B------:R-:W-:Y:S02]  /*3480*/  IMAD R167, R4, 0x2, R167 ;  /* 0x0000000204a77824 */ /* 0x000fe400078e02a7 */
[----:B------:R-:W-:Y:S02]  /*3490*/  IMAD R220, R220, 0x2, R221 ;  /* 0x00000002dcdc7824 */ /* 0x000fe400078e02dd */
[----:B------:R-:W-:-:S03]  /*34a0*/  IMAD.IADD R167, R221, 0x1, R167 ;  /* 0x00000001dda77824 */ /* 0x000fc600078e02a7 */
[----:B------:R-:W-:Y:S04]  /*34b0*/  LDSM.16.M88.4 R84, [R220] ;  /* 0x00000000dc54783b */ /* 0x000fe80000000200 */
[----:B------:R-:W1:Y:S01]  /*34c0*/  LDSM.16.M88.4 R72, [R167+0x2000] ;  /* 0x00200000a748783b */ /* 0x000e620000000200 */
[----:B------:R-:W-:Y:S02]  /*34d0*/  SEL R193, R193, 0xffffffe0, !P2 ;  /* 0xffffffe0c1c17807 */ /* 0x000fe40005000000 */
[----:B------:R-:W-:Y:S01]  /*34e0*/  LOP3.LUT P1, RZ, R216, 0x4, RZ, 0xc0, !PT ;  /* 0x00000004d8ff7812 */ /* 0x000fe2000782c0ff */
[----:B------:R-:W-:Y:S02]  /*34f0*/  LDSM.16.M88.4 R148, [R167+0x2800] ;  /* 0x00280000a794783b */ /* 0x000fe40000000200 */
[----:B------:R-:W-:-:S02]  /*3500*/  IMAD.IADD R190, R220, 0x1, R193 ;  /* 0x00000001dcbe7824 */ /* 0x000fc400078e02c1 */
[----:B------:R-:W-:Y:S01]  /*3510*/  IMAD.IADD R188, R167, 0x1, R193 ;  /* 0x00000001a7bc7824 */ /* 0x000fe200078e02c1 */
[----:B------:R-:W-:Y:S04]  /*3520*/  LDSM.16.M88.4 R124, [R167+0x4000] ;  /* 0x00400000a77c783b */ /* 0x000fe80000000200 */
[----:B------:R-:W-:Y:S04]  /*3530*/  LDSM.16.M88.4 R56, [R190] ;  /* 0x00000000be38783b */ /* 0x000fe80000000200 */
[----:B------:R-:W3:Y:S01]  /*3540*/  LDSM.16.M88.4 R180, [R188+0x2000] ;  /* 0x00200000bcb4783b */ /* 0x000ee20000000200 */
[----:B------:R-:W-:-:S03]  /*3550*/  SEL R189, R189, 0xffffffc0, !P1 ;  /* 0xffffffc0bdbd7807 */ /* 0x000fc60004800000 */
[----:B------:R-:W-:Y:S02]  /*3560*/  LDSM.16.M88.4 R176, [R188+0x2800] ;  /* 0x00280000bcb0783b */ /* 0x000fe40000000200 */
[--C-:B------:R-:W-:Y:S02]  /*3570*/  IMAD.IADD R192, R220, 0x1, R189.reuse ;  /* 0x00000001dcc07824 */ /* 0x100fe400078e02bd */
[----:B------:R-:W-:Y:S01]  /*3580*/  IMAD.IADD R187, R167, 0x1, R189 ;  /* 0x00000001a7bb7824 */ /* 0x000fe200078e02bd */
[----:B------:R-:W-:Y:S04]  /*3590*/  LDSM.16.M88.4 R140, [R167+0x3000] ;  /* 0x00300000a78c783b */ /* 0x000fe80000000200 */
[----:B------:R4:W-:Y:S04]  /*35a0*/  LDSM.16.M88.4 R8, [R192] ;  /* 0x00000000c008783b */ /* 0x0009e80000000200 */
[----:B------:R-:W3:Y:S04]  /*35b0*/  LDSM.16.M88.4 R80, [R187+0x2000] ;  /* 0x00200000bb50783b */ /* 0x000ee80000000200 */
[----:B------:R-:W-:Y:S01]  /*35c0*/  LDSM.16.M88.4 R132, [R167+0x3800] ;  /* 0x00380000a784783b */ /* 0x000fe20000000200 */
[C---:B-1----:R-:W-:Y:S03]  /*35d0*/  HMMA.16816.F32 R76, R84.reuse, R72, RZ ;  /* 0x00000048544c723c */ /* 0x042fe600000018ff */
[----:B------:R-:W-:Y:S04]  /*35e0*/  LDSM.16.M88.4 R116, [R167+0x4800] ;  /* 0x00480000a774783b */ /* 0x000fe80000000200 */
[----:B------:R-:W-:Y:S01]  /*35f0*/  LDSM.16.M88.4 R108, [R167+0x5000] ;  /* 0x00500000a76c783b */ /* 0x000fe20000000200 */
[----:B------:R-:W-:Y:S01]  /*3600*/  HMMA.16816.F32 R72, R84, R74, RZ ;  /* 0x0000004a5448723c */ /* 0x000fe200000018ff */
[----:B------:R-:W-:-:S02]  /*3610*/  IMAD.IADD R191, R193, 0x1, R187 ;  /* 0x00000001c1bf7824 */ /* 0x000fc400078e02bb */
[----:B------:R-:W-:Y:S01]  /*3620*/  LDSM.16.M88.4 R100, [R167+0x5800] ;  /* 0x00580000a764783b */ /* 0x000fe20000000200 */
[----:B----4-:R-:W-:-:S03]  /*3630*/  IMAD.IADD R192, R193, 0x1, R192 ;  /* 0x00000001c1c07824 */ /* 0x010fc600078e02c0 */
[----:B------:R-:W-:Y:S04]  /*3640*/  LDSM.16.M88.4 R68, [R191+0x2000] ;  /* 0x00200000bf44783b */ /* 0x000fe80000000200 */
[----:B------:R-:W1:Y:S01]  /*3650*/  LDSM.16.M88.4 R4, [R192] ;  /* 0x00000000c004783b */ /* 0x000e620000000200 */
[C---:B---3--:R-:W-:Y:S03]  /*3660*/  HMMA.16816.F32 R76, R56.reuse, R180, R76 ;  /* 0x000000b4384c723c */ /* 0x048fe6000000184c */
[----:B------:R-:W3:Y:S04]  /*3670*/  LDSM.16.M88.4 R92, [R167+0x6000] ;  /* 0x00600000a75c783b */ /* 0x000ee80000000200 */
[----:B------:R-:W4:Y:S01]  /*3680*/  LDSM.16.M88.4 R60, [R167+0x6800] ;  /* 0x00680000a73c783b */ /* 0x000f220000000200 */
[----:B------:R-:W-:Y:S03]  /*3690*/  HMMA.16816.F32 R72, R56, R182, R72 ;  /* 0x000000b63848723c */ /* 0x000fe60000001848 */
[----:B------:R-:W4:Y:S04]  /*36a0*/  LDSM.16.M88.4 R48, [R167+0x7000] ;  /* 0x00700000a730783b */ /* 0x000f280000000200 */
[----:B------:R-:W4:Y:S01]  /*36b0*/  LDSM.16.M88.4 R40, [R167+0x7800] ;  /* 0x00780000a728783b */ /* 0x000f220000000200 */
[C---:B------:R-:W-:Y:S03]  /*36c0*/  HMMA.16816.F32 R152, R84.reuse, R148, RZ ;  /* 0x000000945498723c */ /* 0x040fe600000018ff */
[----:B------:R-:W4:Y:S04]  /*36d0*/  LDSM.16.M88.4 R32, [R167+0x8000] ;  /* 0x00800000a720783b */ /* 0x000f280000000200 */
[----:B------:R-:W4:Y:S01]  /*36e0*/  LDSM.16.M88.4 R24, [R167+0x8800] ;  /* 0x00880000a718783b */ /* 0x000f220000000200 */
[----:B------:R-:W-:Y:S03]  /*36f0*/  HMMA.16816.F32 R148, R84, R150, RZ ;  /* 0x000000965494723c */ /* 0x000fe600000018ff */
[----:B------:R-:W4:Y:S04]  /*3700*/  LDSM.16.M88.4 R16, [R167+0x9000] ;  /* 0x00900000a710783b */ /* 0x000f280000000200 */
[----:B------:R-:W4:Y:S01]  /*3710*/  LDSM.16.M88.4 R180, [R187+0x2800] ;  /* 0x00280000bbb4783b */ /* 0x000f220000000200 */
[C---:B------:R-:W-:Y:S03]  /*3720*/  HMMA.16816.F32 R76, R8.reuse, R80, R76 ;  /* 0x00000050084c723c */ /* 0x040fe6000000184c */
[----:B------:R-:W2:Y:S04]  /*3730*/  LDSM.16.M88.4 R156, [R167+0x9800] ;  /* 0x00980000a79c783b */ /* 0x000ea80000000200 */
[----:B------:R-:W2:Y:S01]  /*3740*/  LDSM.16.M88.4 R160, [R188+0x4000] ;  /* 0x00400000bca0783b */ /* 0x000ea20000000200 */
[----:B------:R-:W-:Y:S03]  /*3750*/  HMMA.16816.F32 R72, R8, R82, R72 ;  /* 0x000000520848723c */ /* 0x000fe60000001848 */
[----:B------:R-:W2:Y:S04]  /*3760*/  LDSM.16.M88.4 R172, [R188+0x3000] ;  /* 0x00300000bcac783b */ /* 0x000ea80000000200 */
[----:B------:R-:W2:Y:S01]  /*3770*/  LDSM.16.M88.4 R80, [R191+0x2800] ;  /* 0x00280000bf50783b */ /* 0x000ea20000000200 */
[----:B------:R-:W-:Y:S03]  /*3780*/  HMMA.16816.F32 R148, R56, R178, R148 ;  /* 0x000000b23894723c */ /* 0x000fe60000001894 */
[----:B------:R-:W-:Y:S05]  /*3790*/  LDSM.16.M88.4 R168, [R188+0x3800] ;  /* 0x00380000bca8783b */ /* 0x000fea0000000200 */
        /* <DEDUP_REMOVED lines=8> */
[C---:B------:R-:W-:Y:S08]  /*3820*/  HMMA.16816.F32 R136, R84.reuse, R132, RZ ;  /* 0x000000845488723c */ /* 0x040ff000000018ff */
[C---:B------:R-:W-:Y:S08]  /*3830*/  HMMA.16816.F32 R120, R84.reuse, R116, RZ ;  /* 0x000000745478723c */ /* 0x040ff000000018ff */
[C---:B------:R-:W-:Y:S08]  /*3840*/  HMMA.16816.F32 R112, R84.reuse, R108, RZ ;  /* 0x0000006c5470723c */ /* 0x040ff000000018ff */
[C---:B------:R-:W-:Y:S08]  /*3850*/  HMMA.16816.F32 R104, R84.reuse, R100, RZ ;  /* 0x000000645468723c */ /* 0x040ff000000018ff */
[C---:B---3--:R-:W-:Y:S08]  /*3860*/  HMMA.16816.F32 R96, R84.reuse, R92, RZ ;  /* 0x0000005c5460723c */ /* 0x048ff000000018ff */
[C---:B----4-:R-:W-:Y:S08]  /*3870*/  HMMA.16816.F32 R88, R84.reuse, R60, RZ ;  /* 0x0000003c5458723c */ /* 0x050ff000000018ff */
[C---:B------:R-:W-:Y:S08]  /*3880*/  HMMA.16816.F32 R52, R84.reuse, R48, RZ ;  /* 0x000000305434723c */ /* 0x040ff000000018ff */
[C---:B------:R-:W-:Y:S08]  /*3890*/  HMMA.16816.F32 R44, R84.reuse, R40, RZ ;  /* 0x00000028542c723c */ /* 0x040ff000000018ff */
[C---:B------:R-:W-:Y:S08]  /*38a0*/  HMMA.16816.F32 R36, R84.reuse, R32, RZ ;  /* 0x000000205424723c */ /* 0x040ff000000018ff */
[C---:B------:R-:W-:Y:S08]  /*38b0*/  HMMA.16816.F32 R28, R84.reuse, R24, RZ ;  /* 0x00000018541c723c */ /* 0x040ff000000018ff */
[----:B------:R-:W-:Y:S08]  /*38c0*/  HMMA.16816.F32 R20, R84, R16, RZ ;  /* 0x000000105414723c */ /* 0x000ff000000018ff */
[----:B------:R-:W-:Y:S08]  /*38d0*/  HMMA.16816.F32 R148, R8, R182, R148 ;  /* 0x000000b60894723c */ /* 0x000ff00000001894 */
        /* <DEDUP_REMOVED lines=16> */
[----:B------:R-:W3:Y:S07]  /*39e0*/  LDSM.16.M88.4 R160, [R188+0x5000] ;  /* 0x00500000bca0783b */ /* 0x000eee0000000200 */
[C---:B------:R-:W-:Y:S08]  /*39f0*/  HMMA.16816.F32 R144, R56.reuse, R172, R144 ;  /* 0x000000ac3890723c */ /* 0x040ff00000001890 */
[----:B------:R-:W-:Y:S08]  /*3a00*/  HMMA.16816.F32 R140, R56, R174, R140 ;  /* 0x000000ae388c723c */ /* 0x000ff0000000188c */
[----:B------:R-:W-:Y:S08]  /*3a10*/  HMMA.16816.F32 R152, R8, R180, R152 ;  /* 0x000000b40898723c */ /* 0x000ff00000001898 */
[----:B------:R-:W-:Y:S08]  /*3a20*/  HMMA.16816.F32 R148, R4, R82, R148 ;  /* 0x000000520494723c */ /* 0x000ff00000001894 */
[C---:B-1----:R-:W-:Y:S08]  /*3a30*/  HMMA.16816.F32 R144, R8.reuse, R68, R144 ;  /* 0x000000440890723c */ /* 0x042ff00000001890 */
[----:B------:R-:W-:Y:S01]  /*3a40*/  HMMA.16816.F32 R140, R8, R70, R140 ;  /* 0x00000046088c723c */ /* 0x000fe2000000188c */
[----:B------:R-:W1:Y:S07]  /*3a50*/  LDSM.16.M88.4 R68, [R188+0x9800] ;  /* 0x00980000bc44783b */ /* 0x000e6e0000000200 */
[----:B------:R-:W-:Y:S01]  /*3a60*/  HMMA.16816.F32 R152, R4, R80, R152 ;  /* 0x000000500498723c */ /* 0x000fe20000001898 */
[----:B------:R-:W4:Y:S01]  /*3a70*/  LDSM.16.M88.4 R80, [R187+0x3800] ;  /* 0x00380000bb50783b */ /* 0x000f220000000200 */
[-C--:B------:R-:W-:Y:S01]  /*3a80*/  FMUL.FTZ R148, R148, R196.reuse ;  /* 0x000000c494947220 */ /* 0x080fe20000410000 */
[-C--:B------:R-:W-:Y:S01]  /*3a90*/  FMUL.FTZ R149, R149, R196.reuse ;  /* 0x000000c495957220 */ /* 0x080fe20000410000 */
[-C--:B------:R-:W-:Y:S01]  /*3aa0*/  FMUL.FTZ R150, R150, R196.reuse ;  /* 0x000000c496967220 */ /* 0x080fe20000410000 */
[----:B------:R-:W-:-:S03]  /*3ab0*/  FMUL.FTZ R151, R151, R196 ;  /* 0x000000c497977220 */ /* 0x000fc60000410000 */
[C---:B--2---:R-:W-:Y:S01]  /*3ac0*/  HMMA.16816.F32 R120, R56.reuse, R156, R120 ;  /* 0x0000009c3878723c */ /* 0x044fe20000001878 */
[----:B------:R-:W-:Y:S07]  /*3ad0*/  MUFU.TANH R179, R150 ;  /* 0x0000009600b37308 */ /* 0x000fee0000002400 */
[C---:B------:R-:W-:Y:S01]  /*3ae0*/  HMMA.16816.F32 R116, R56.reuse, R158, R116 ;  /* 0x0000009e3874723c */ /* 0x040fe20000001874 */
[----:B------:R-:W2:Y:S01]  /*3af0*/  LDSM.16.M88.4 R156, [R188+0x5800] ;  /* 0x00580000bc9c783b */ /* 0x000ea20000000200 */
[----:B------:R-:W-:Y:S06]  /*3b00*/  MUFU.TANH R178, R151 ;  /* 0x0000009700b27308 */ /* 0x000fec0000002400 */
[C---:B---3--:R-:W-:Y:S02]  /*3b10*/  HMMA.16816.F32 R108, R56.reuse, R162, R108 ;  /* 0x000000a2386c723c */ /* 0x048fe4000000186c */
[----:B------:R-:W-:Y:S06]  /*3b20*/  MUFU.TANH R162, R148 ;  /* 0x0000009400a27308 */ /* 0x000fec0000002400 */
[C---:B------:R-:W-:Y:S02]  /*3b30*/  HMMA.16816.F32 R136, R56.reuse, R168, R136 ;  /* 0x000000a83888723c */ /* 0x040fe40000001888 */
[----:B------:R3:W-:Y:S06]  /*3b40*/  MUFU.TANH R163, R149 ;  /* 0x0000009500a37308 */ /* 0x0007ec0000002400 */
[C---:B------:R-:W-:Y:S01]  /*3b50*/  HMMA.16816.F32 R132, R56.reuse, R170, R132 ;  /* 0x000000aa3884723c */ /* 0x040fe20000001884 */
[-C--:B------:R-:W-:Y:S01]  /*3b60*/  FMUL.FTZ R78, R78, R196.reuse ;  /* 0x000000c44e4e7220 */ /* 0x080fe20000410000 */
[-C--:B------:R-:W-:Y:S01]  /*3b70*/  FMUL.FTZ R79, R79, R196.reuse ;  /* 0x000000c44f4f7220 */ /* 0x080fe20000410000 */
[-C--:B------:R-:W-:Y:S01]  /*3b80*/  FMUL.FTZ R72, R72, R196.reuse ;  /* 0x000000c448487220 */ /* 0x080fe20000410000 */
[-C--:B------:R-:W-:Y:S01]  /*3b90*/  FMUL.FTZ R73, R73, R196.reuse ;  /* 0x000000c449497220 */ /* 0x080fe20000410000 */
[----:B---3--:R-:W3:Y:S01]  /*3ba0*/  LDSM.16.M88.4 R148, [R187+0x9800] ;  /* 0x00980000bb94783b */ /* 0x008ee20000000200 */
[-C--:B------:R-:W-:Y:S01]  /*3bb0*/  FMUL.FTZ R74, R74, R196.reuse ;  /* 0x000000c44a4a7220 */ /* 0x080fe20000410000 */
[-C--:B------:R-:W-:Y:S01]  /*3bc0*/  FMUL.FTZ R75, R75, R196.reuse ;  /* 0x000000c44b4b7220 */ /* 0x080fe20000410000 */
[----:B------:R-:W3:Y:S01]  /*3bd0*/  MUFU.TANH R246, R78 ;  /* 0x0000004e00f67308 */ /* 0x000ee20000002400 */
[----:B------:R-:W3:Y:S01]  /*3be0*/  LDSM.16.M88.4 R168, [R191+0x3000] ;  /* 0x00300000bfa8783b */ /* 0x000ee20000000200 */
[----:B-1----:R-:W-:Y:S06]  /*3bf0*/  HMMA.16816.F32 R84, R56, R70, R84 ;  /* 0x000000463854723c */ /* 0x002fec0000001854 */
[----:B------:R-:W-:Y:S02]  /*3c00*/  MUFU.TANH R173, R79 ;  /* 0x0000004f00ad7308 */ /* 0x000fe40000002400 */
[C---:B----4-:R-:W-:Y:S06]  /*3c10*/  HMMA.16816.F32 R136, R8.reuse, R80, R136 ;  /* 0x000000500888723c */ /* 0x050fec0000001888 */
[----:B------:R-:W-:Y:S02]  /*3c20*/  MUFU.TANH R78, R72 ;  /* 0x00000048004e7308 */ /* 0x000fe40000002400 */
[----:B------:R-:W-:Y:S01]  /*3c30*/  HMMA.16816.F32 R132, R8, R82, R132 ;  /* 0x000000520884723c */ /* 0x000fe20000001884 */
[----:B------:R-:W-:Y:S05]  /*3c40*/  LDSM.16.M88.4 R80, [R191+0x9800] ;  /* 0x00980000bf50783b */ /* 0x000fea0000000200 */
[----:B------:R-:W-:Y:S08]  /*3c50*/  MUFU.TANH R79, R73 ;  /* 0x00000049004f7308 */ /* 0x000ff00000002400 */
[----:B------:R-:W-:Y:S08]  /*3c60*/  MUFU.TANH R175, R74 ;  /* 0x0000004a00af7308 */ /* 0x000ff00000002400 */
[----:B------:R1:W-:Y:S01]  /*3c70*/  MUFU.TANH R174, R75 ;  /* 0x0000004b00ae7308 */ /* 0x0003e20000002400 */
[-C--:B------:R-:W-:Y:S01]  /*3c80*/  FMUL.FTZ R152, R152, R196.reuse ;  /* 0x000000c498987220 */ /* 0x080fe20000410000 */
[----:B-1----:R-:W1:Y:S01]  /*3c90*/  LDSM.16.M88.4 R72, [R188+0x6000] ;  /* 0x00600000bc48783b */ /* 0x002e620000000200 */
[-C--:B------:R-:W-:Y:S01]  /*3ca0*/  FMUL.FTZ R153, R153, R196.reuse ;  /* 0x000000c499997220 */ /* 0x080fe20000410000 */
[-C--:B------:R-:W-:Y:S01]  /*3cb0*/  FMUL.FTZ R154, R154, R196.reuse ;  /* 0x000000c49a9a7220 */ /* 0x080fe20000410000 */
[----:B------:R-:W-:Y:S01]  /*3cc0*/  FMUL.FTZ R155, R155, R196 ;  /* 0x000000c49b9b7220 */ /* 0x000fe20000410000 */
[C---:B--2---:R-:W-:Y:S02]  /*3cd0*/  HMMA.16816.F32 R104, R56.reuse, R156, R104 ;  /* 0x0000009c3868723c */ /* 0x044fe40000001868 */
[----:B------:R-:W-:Y:S06]  /*3ce0*/  MUFU.TANH R176, R154 ;  /* 0x0000009a00b07308 */ /* 0x000fec0000002400 */
[C---:B------:R-:W-:Y:S02]  /*3cf0*/  HMMA.16816.F32 R100, R56.reuse, R158, R100 ;  /* 0x0000009e3864723c */ /* 0x040fe40000001864 */
[----:B------:R-:W-:Y:S06]  /*3d00*/  MUFU.TANH R177, R155 ;  /* 0x0000009b00b17308 */ /* 0x000fec0000002400 */
[----:B------:R-:W-:Y:S02]  /*3d10*/  HMMA.16816.F32 R112, R56, R160, R112 ;  /* 0x000000a03870723c */ /* 0x000fe40000001870 */
[----:B------:R-:W-:Y:S06]  /*3d20*/  MUFU.TANH R160, R152 ;  /* 0x0000009800a07308 */ /* 0x000fec0000002400 */
[----:B---3--:R-:W-:Y:S01]  /*3d30*/  HMMA.16816.F32 R156, R8, R150, R84 ;  /* 0x00000096089c723c */ /* 0x008fe20000001854 */
[----:B------:R-:W2:Y:S01]  /*3d40*/  LDSM.16.M88.4 R84, [R187+0x4000] ;  /* 0x00400000bb54783b */ /* 0x000ea20000000200 */
[----:B------:R3:W-:Y:S03]  /*3d50*/  MUFU.TANH R161, R153 ;  /* 0x0000009900a17308 */ /* 0x0007e60000002400 */
[----:B---3--:R-:W3:Y:S03]  /*3d60*/  LDSM.16.M88.4 R152, [R191+0x3800] ;  /* 0x00380000bf98783b */ /* 0x008ee60000000200 */
[C---:B------:R-:W-:Y:S08]  /*3d70*/  HMMA.16816.F32 R144, R4.reuse, R168, R144 ;  /* 0x000000a80490723c */ /* 0x040ff00000001890 */
[----:B------:R-:W-:Y:S08]  /*3d80*/  HMMA.16816.F32 R140, R4, R170, R140 ;  /* 0x000000aa048c723c */ /* 0x000ff0000000188c */
[C---:B-1----:R-:W-:Y:S08]  /*3d90*/  HMMA.16816.F32 R96, R56.reuse, R72, R96 ;  /* 0x000000483860723c */ /* 0x042ff00000001860 */
[----:B------:R-:W-:Y:S01]  /*3da0*/  HMMA.16816.F32 R92, R56, R74, R92 ;  /* 0x0000004a385c723c */ /* 0x000fe2000000185c */
[----:B------:R-:W1:Y:S01]  /*3db0*/  LDSM.16.M88.4 R72, [R191+0x4000] ;  /* 0x00400000bf48783b */ /* 0x000e620000000200 */
[----:B------:R-:W-:-:S06]  /*3dc0*/  SHF.R.U32.HI R70, RZ, 0x2, R216 ;  /* 0x00000002ff467819 */ /* 0x000fcc00000116d8 */
[----:B------:R-:W-:Y:S01]  /*3dd0*/  HMMA.16816.F32 R156, R4, R82, R156 ;  /* 0x00000052049c723c */ /* 0x000fe2000000189c */
[----:B------:R-:W-:Y:S01]  /*3de0*/  LOP3.LUT R71, R64, 0x1f0, RZ, 0xc0, !PT ;  /* 0x000001f040477812 */ /* 0x000fe200078ec0ff */
[----:B------:R-:W-:-:S03]  /*3df0*/  FMUL.FTZ R77, R77, R196 ;  /* 0x000000c44d4d7220 */ /* 0x000fc60000410000 */
[----:B------:R-:W-:Y:S01]  /*3e00*/  LOP3.LUT R70, R71, 0x7, R70, 0xf8, !PT ;  /* 0x0000000747467812 */ /* 0x000fe200078ef846 */
[----:B------:R4:W-:Y:S01]  /*3e10*/  MUFU.TANH R172, R77 ;  /* 0x0000004d00ac7308 */ /* 0x0009e20000002400 */
[----:B-----5:R-:W-:Y:S01]  /*3e20*/  IADD3 R245, PT, PT, R197, -R198, -R67 ;  /* 0x800000c6c5f57210 */ /* 0x020fe20007ffe843 */
[-C--:B------:R-:W-:Y:S01]  /*3e30*/  FMUL.FTZ R144, R144, R196.reuse ;  /* 0x000000c490907220 */ /* 0x080fe20000410000 */
[----:B------:R-:W-:Y:S01]  /*3e40*/  IADD3 R198, PT, PT, R66, R197, -R198 ;  /* 0x000000c542c67210 */ /* 0x000fe20007ffe8c6 */
[-C--:B------:R-:W-:Y:S01]  /*3e50*/  FMUL.FTZ R145, R145, R196.reuse ;  /* 0x000000c491917220 */ /* 0x080fe20000410000 */
[-C--:B------:R-:W-:Y:S01]  /*3e60*/  FMUL.FTZ R146, R146, R196.reuse ;  /* 0x000000c492927220 */ /* 0x080fe20000410000 */
[-C--:B------:R-:W-:Y:S01]  /*3e70*/  FMUL.FTZ R147, R147, R196.reuse ;  /* 0x000000c493937220 */ /* 0x080fe20000410000 */
[-C--:B------:R-:W-:Y:S01]  /*3e80*/  FMUL.FTZ R140, R140, R196.reuse ;  /* 0x000000c48c8c7220 */ /* 0x080fe20000410000 */
[-C--:B------:R-:W-:Y:S01]  /*3e90*/  FMUL.FTZ R141, R141, R196.reuse ;  /* 0x000000c48d8d7220 */ /* 0x080fe20000410000 */
[-C--:B------:R-:W-:Y:S01]  /*3ea0*/  FMUL.FTZ R142, R142, R196.reuse ;  /* 0x000000c48e8e7220 */ /* 0x080fe20000410000 */
[----:B------:R-:W-:Y:S01]  /*3eb0*/  FMUL.FTZ R143, R143, R196 ;  /* 0x000000c48f8f7220 */ /* 0x000fe20000410000 */
[----:B------:R-:W-:Y:S01]  /*3ec0*/  MUFU.TANH R168, R144 ;  /* 0x0000009000a87308 */ /* 0x000fe20000002400 */
[----:B--2---:R-:W-:Y:S01]  /*3ed0*/  HMMA.16816.F32 R128, R8, R84, R128 ;  /* 0x000000540880723c */ /* 0x004fe20000001880 */
[----:B------:R-:W-:-:S02]  /*3ee0*/  IMAD.SHL.U32 R67, R216, 0x2, RZ ;  /* 0x00000002d8437824 */ /* 0x000fc400078e00ff */
[----:B----4-:R-:W-:Y:S02]  /*3ef0*/  IMAD R77, R235, 0x40, R70 ;  /* 0x00000040eb4d7824 */ /* 0x010fe400078e0246 */
[-C--:B------:R-:W-:Y:S02]  /*3f00*/  FMUL.FTZ R71, R157, R196.reuse ;  /* 0x000000c49d477220 */ /* 0x080fe40000410000 */
[----:B------:R-:W-:Y:S01]  /*3f10*/  MUFU.TANH R169, R145 ;  /* 0x0000009100a97308 */ /* 0x000fe20000002400 */
[C---:B------:R-:W-:Y:S02]  /*3f20*/  IMAD.IADD R245, R77.reuse, 0x1, R245 ;  /* 0x000000014df57824 */ /* 0x040fe400078e02f5 */
[----:B------:R-:W-:Y:S02]  /*3f30*/  IMAD.IADD R198, R77, 0x1, R198 ;  /* 0x000000014dc67824 */ /* 0x000fe400078e02c6 */
[----:B------:R-:W-:-:S03]  /*3f40*/  FMUL.FTZ R77, R159, R196 ;  /* 0x000000c49f4d7220 */ /* 0x000fc60000410000 */
[----:B------:R-:W-:Y:S01]  /*3f50*/  MUFU.TANH R170, R146 ;  /* 0x0000009200aa7308 */ /* 0x000fe20000002400 */
[----:B------:R-:W-:Y:S01]  /*3f60*/  IMAD.SHL.U32 R70, R217, 0x100, RZ ;  /* 0x00000100d9467824 */ /* 0x000fe200078e00ff */
[----:B------:R-:W-:-:S06]  /*3f70*/  LOP3.LUT R66, R67, 0x6, RZ, 0xc0, !PT ;  /* 0x0000000643427812 */ /* 0x000fcc00078ec0ff */
[----:B------:R3:W-:Y:S01]  /*3f80*/  MUFU.TANH R171, R147 ;  /* 0x0000009300ab7308 */ /* 0x0007e20000002400 */
[----:B------:R-:W-:-:S07]  /*3f90*/  LOP3.LUT R239, R70, R66, RZ, 0xfc, !PT ;  /* 0x0000004246ef7212 */ /* 0x000fce00078efcff */
[----:B------:R-:W-:Y:S08]  /*3fa0*/  MUFU.TANH R180, R140 ;  /* 0x0000008c00b47308 */ /* 0x000ff00000002400 */
[----:B------:R-:W-:Y:S01]  /*3fb0*/  MUFU.TANH R151, R142 ;  /* 0x0000008e00977308 */ /* 0x000fe20000002400 */
[----:B---3--:R-:W-:Y:S07]  /*3fc0*/  HMMA.16816.F32 R144, R4, R152, R136 ;  /* 0x000000980490723c */ /* 0x008fee0000001888 */
[----:B------:R-:W-:Y:S08]  /*3fd0*/  MUFU.TANH R150, R143 ;  /* 0x0000008f00967308 */ /* 0x000ff00000002400 */
[----:B------:R-:W2:Y:S01]  /*3fe0*/  MUFU.TANH R71, R71 ;  /* 0x0000004700477308 */ /* 0x000ea20000002400 */
[----:B------:R-:W-:Y:S01]  /*3ff0*/  VIADD R84, R239, 0xf9 ;  /* 0x000000f9ef547836 */ /* 0x000fe20000000000 */
[----:B------:R-:W-:Y:S01]  /*4000*/  HMMA.16816.F32 R124, R8, R86, R124 ;  /* 0x00000056087c723c */ /* 0x000fe2000000187c */
[C---:B------:R-:W-:Y:S01]  /*4010*/  VIADD R243, R245.reuse, 0x8 ;  /* 0x00000008f5f37836 */ /* 0x040fe20000000000 */
[C-C-:B------:R-:W-:Y:S01]  /*4020*/  VIADDMNMX R244, R198.reuse, 0x1, R197.reuse, PT ;  /* 0x00000001c6f47846 */ /* 0x140fe200038001c5 */
[----:B------:R-:W-:Y:S03]  /*4030*/  LDSM.16.M88.4 R136, [R188+0x6800] ;  /* 0x00680000bc88783b */ /* 0x000fe60000000200 */
[----:B------:R3:W-:Y:S08]  /*4040*/  MUFU.TANH R152, R141 ;  /* 0x0000008d00987308 */ /* 0x0007f00000002400 */
[----:B------:R-:W4:Y:S01]  /*4050*/  MUFU.TANH R77, R77 ;  /* 0x0000004d004d7308 */ /* 0x000f220000002400 */
[----:B---3--:R-:W3:Y:S01]  /*4060*/  LDSM.16.M88.4 R140, [R187+0x4800] ;  /* 0x00480000bb8c783b */ /* 0x008ee20000000200 */
[----:B------:R-:W-:Y:S01]  /*4070*/  ISETP.GT.AND P5, PT, R245, R84, PT ;  /* 0x00000054f500720c */ /* 0x000fe20003fa4270 */
[----:B-1----:R-:W-:Y:S01]  /*4080*/  HMMA.16816.F32 R128, R4, R72, R128 ;  /* 0x000000480480723c */ /* 0x002fe20000001880 */
[----:B------:R-:W-:Y:S01]  /*4090*/  ISETP.GT.AND P3, PT, R243, R239, PT ;  /* 0x000000eff300720c */ /* 0x000fe20003f64270 */
[----:B------:R-:W-:Y:S01]  /*40a0*/  VIADD R72, R239, 0x1 ;  /* 0x00000001ef487836 */ /* 0x000fe20000000000 */
[----:B------:R-:W-:-:S02]  /*40b0*/  VIADDMNMX R242, R198, 0x9, R197, PT ;  /* 0x00000009c6f27846 */ /* 0x000fc400038001c5 */
[----:B------:R-:W-:Y:S02]  /*40c0*/  ISETP.GT.AND P4, PT, R243, R84, PT ;  /* 0x00000054f300720c */ /* 0x000fe40003f84270 */
[----:B------:R-:W-:Y:S02]  /*40d0*/  FSEL R246, R246, -INF , !P3 ;  /* 0xff800000f6f67808 */ /* 0x000fe40005800000 */
[----:B--2---:R-:W-:Y:S02]  /*40e0*/  FSEL R73, R71, -INF , !P5 ;  /* 0xff80000047497808 */ /* 0x004fe40006800000 */
[C---:B------:R-:W-:Y:S02]  /*40f0*/  ISETP.GE.AND P6, PT, R84.reuse, R244, PT ;  /* 0x000000f45400720c */ /* 0x040fe40003fc6270 */
[----:B------:R-:W-:Y:S02]  /*4100*/  ISETP.GE.AND P3, PT, R84, R242, PT ;  /* 0x000000f25400720c */ /* 0x000fe40003f66270 */
[----:B----4-:R-:W-:Y:S01]  /*4110*/  FSEL R71, R77, -INF , !P4 ;  /* 0xff8000004d477808 */ /* 0x010fe20006000000 */
[----:B------:R-:W1:Y:S01]  /*4120*/  LDSM.16.M88.4 R84, [R191+0x4800] ;  /* 0x00480000bf54783b */ /* 0x000e620000000200 */
[----:B------:R-:W-:-:S02]  /*4130*/  ISETP.GT.AND P5, PT, R245, R72, PT ;  /* 0x00000048f500720c */ /* 0x000fc40003fa4270 */
[----:B------:R-:W-:Y:S02]  /*4140*/  ISETP.GT.AND P4, PT, R243, R72, PT ;  /* 0x00000048f300720c */ /* 0x000fe40003f84270 */
[----:B------:R-:W-:Y:S02]  /*4150*/  FSEL R77, R73, -INF , !P6 ;  /* 0xff800000494d7808 */ /* 0x000fe40007000000 */
[----:B------:R-:W-:Y:S02]  /*4160*/  FSEL R71, R71, -INF , !P3 ;  /* 0xff80000047477808 */ /* 0x000fe40005800000 */
[C---:B------:R-:W-:Y:S02]  /*4170*/  ISETP.GE.AND P6, PT, R72.reuse, R244, PT ;  /* 0x000000f44800720c */ /* 0x040fe40003fc6270 */
[----:B------:R-:W-:Y:S01]  /*4180*/  ISETP.GE.AND P3, PT, R72, R242, PT ;  /* 0x000000f24800720c */ /* 0x000fe20003f66270 */
[----:B------:R-:W-:Y:S01]  /*4190*/  VIADD R72, R239, 0x8 ;  /* 0x00000008ef487836 */ /* 0x000fe20000000000 */
[----:B------:R-:W-:-:S02]  /*41a0*/  FSEL R172, R172, -INF , !P5 ;  /* 0xff800000acac7808 */ /* 0x000fc40006800000 */
[----:B------:R-:W-:Y:S01]  /*41b0*/  FSEL R173, R173, -INF , !P4 ;  /* 0xff800000adad7808 */ /* 0x000fe20006000000 */
[----:B------:R-:W-:Y:S01]  /*41c0*/  HMMA.16816.F32 R124, R4, R74, R124 ;  /* 0x0000004a047c723c */ /* 0x000fe2000000187c */
[----:B------:R-:W-:Y:S02]  /*41d0*/  FSEL R229, R172, -INF , !P6 ;  /* 0xff800000ace57808 */ /* 0x000fe40007000000 */
[----:B------:R-:W-:Y:S02]  /*41e0*/  FSEL R252, R173, -INF , !P3 ;  /* 0xff800000adfc7808 */ /* 0x000fe40005800000 */
[-C--:B------:R-:W-:Y:S02]  /*41f0*/  ISETP.GT.AND P5, PT, R245, R72.reuse, PT ;  /* 0x00000048f500720c */ /* 0x080fe40003fa4270 */
[----:B------:R-:W-:Y:S02]  /*4200*/  ISETP.GT.AND P4, PT, R243, R72, PT ;  /* 0x00000048f300720c */ /* 0x000fe40003f84270 */
[----:B------:R-:W-:-:S02]  /*4210*/  ISETP.GE.AND P6, PT, R72, R244, PT ;  /* 0x000000f44800720c */ /* 0x000fc40003fc6270 */
[----:B------:R-:W-:Y:S02]  /*4220*/  ISETP.GE.AND P3, PT, R72, R242, PT ;  /* 0x000000f24800720c */ /* 0x000fe40003f66270 */
[----:B------:R-:W2:Y:S01]  /*4230*/  LDSM.16.M88.4 R72, [R188+0x7000] ;  /* 0x00700000bc48783b */ /* 0x000ea20000000200 */
[----:B------:R-:W-:Y:S01]  /*4240*/  HMMA.16816.F32 R132, R4, R154, R132 ;  /* 0x0000009a0484723c */ /* 0x000fe20000001884 */
[----:B------:R-:W-:Y:S01]  /*4250*/  FMUL.FTZ R128, R128, R196 ;  /* 0x000000c480807220 */ /* 0x000fe20000410000 */
[----:B------:R-:W-:-:S06]  /*4260*/  FSEL R78, R78, -INF , !P5 ;  /* 0xff8000004e4e7808 */ /* 0x000fcc0006800000 */
[----:B---3--:R-:W-:Y:S01]  /*4270*/  HMMA.16816.F32 R120, R8, R140, R120 ;  /* 0x0000008c0878723c */ /* 0x008fe20000001878 */
[----:B------:R3:W-:Y:S01]  /*4280*/  MUFU.TANH R141, R128 ;  /* 0x00000080008d7308 */ /* 0x0007e20000002400 */
[----:B------:R-:W-:Y:S02]  /*4290*/  FSEL R175, R175, -INF , !P4 ;  /* 0xff800000afaf7808 */ /* 0x000fe40006000000 */
[----:B------:R-:W-:Y:S01]  /*42a0*/  FSEL R247, R78, -INF , !P6 ;  /* 0xff8000004ef77808 */ /* 0x000fe20007000000 */
[----:B------:R-:W-:Y:S01]  /*42b0*/  FMUL.FTZ R147, R147, R196 ;  /* 0x000000c493937220 */ /* 0x000fe20000410000 */
[----:B------:R-:W-:Y:S01]  /*42c0*/  FSEL R78, R175, -INF , !P3 ;  /* 0xff800000af4e7808 */ /* 0x000fe20005800000 */
[----:B---3--:R-:W-:-:S05]  /*42d0*/  VIADD R128, R239, 0x9 ;  /* 0x00000009ef807836 */ /* 0x008fca0000000000 */
[----:B------:R-:W-:Y:S02]  /*42e0*/  ISETP.GT.AND P5, PT, R245, R128, PT ;  /* 0x00000080f500720c */ /* 0x000fe40003fa4270 */
[C---:B------:R-:W-:Y:S02]  /*42f0*/  ISETP.GE.AND P6, PT, R128.reuse, R244, PT ;  /* 0x000000f48000720c */ /* 0x040fe40003fc6270 */
[----:B------:R-:W-:Y:S02]  /*4300*/  FSEL R79, R79, -INF , !P5 ;  /* 0xff8000004f4f7808 */ /* 0x000fe40006800000 */
[----:B------:R-:W-:Y:S01]  /*4310*/  ISETP.GT.AND P4, PT, R243, R128, PT ;  /* 0x00000080f300720c */ /* 0x000fe20003f84270 */
[-C--:B------:R-:W-:Y:S01]  /*4320*/  FMUL.FTZ R135, R135, R196.reuse ;  /* 0x000000c487877220 */ /* 0x080fe20000410000 */
[----:B------:R-:W-:Y:S01]  /*4330*/  FSEL R79, R79, -INF , !P6 ;  /* 0xff8000004f4f7808 */ /* 0x000fe20007000000 */
[----:B------:R-:W-:Y:S01]  /*4340*/  FMUL.FTZ R129, R129, R196 ;  /* 0x000000c481817220 */ /* 0x000fe20000410000 */
[----:B------:R-:W-:Y:S01]  /*4350*/  ISETP.GE.AND P3, PT, R128, R242, PT ;  /* 0x000000f28000720c */ /* 0x000fe20003f66270 */
[-C--:B------:R-:W-:Y:S01]  /*4360*/  FMUL.FTZ R130, R130, R196.reuse ;  /* 0x000000c482827220 */ /* 0x080fe20000410000 */
[----:B------:R-:W-:Y:S01]  /*4370*/  FMUL.FTZ R131, R131, R196 ;  /* 0x000000c483837220 */ /* 0x000fe20000410000 */
[----:B------:R-:W-:Y:S01]  /*4380*/  VIADD R128, R239, 0x10 ;  /* 0x00000010ef807836 */ /* 0x000fe20000000000 */
[----:B------:R-:W-:Y:S01]  /*4390*/  FSEL R174, R174, -INF , !P4 ;  /* 0xff800000aeae7808 */ /* 0x000fe20006000000 */
[----:B------:R-:W-:Y:S01]  /*43a0*/  HMMA.16816.F32 R88, R56, R136, R88 ;  /* 0x000000883858723c */ /* 0x000fe20000001858 */
[----:B------:R-:W-:Y:S01]  /*43b0*/  STL [R1+0x4], R78 ;  /* 0x0000044e01007387 */ /* 0x000fe20000100800 */
[----:B------:R-:W-:Y:S01]  /*43c0*/  MUFU.TANH R137, R147 ;  /* 0x0000009300897308 */ /* 0x000fe20000002400 */
[----:B------:R-:W-:-:S02]  /*43d0*/  ISETP.GT.AND P5, PT, R245, R128, PT ;  /* 0x00000080f500720c */ /* 0x000fc40003fa4270 */
[----:B------:R3:W-:Y:S01]  /*43e0*/  STL [R1], R79 ;  /* 0x0000004f01007387 */ /* 0x0007e20000100800 */
[----:B------:R-:W-:Y:S02]  /*43f0*/  ISETP.GT.AND P4, PT, R243, R128, PT ;  /* 0x00000080f300720c */ /* 0x000fe40003f84270 */
[----:B------:R-:W-:Y:S01]  /*4400*/  HMMA.16816.F32 R116, R8, R142, R116 ;  /* 0x0000008e0874723c */ /* 0x000fe20000001874 */
[----:B------:R-:W-:Y:S01]  /*4410*/  ISETP.GE.AND P6, PT, R128, R244, PT ;  /* 0x000000f48000720c */ /* 0x000fe20003fc6270 */
[----:B------:R-:W-:Y:S01]  /*4420*/  MUFU.TANH R147, R135 ;  /* 0x0000008700937308 */ /* 0x000fe20000002400 */
[----:B------:R-:W-:-:S05]  /*4430*/  FSEL R160, R160, -INF , !P5 ;  /* 0xff800000a0a07808 */ /* 0x000fca0006800000 */
[----:B-1----:R-:W-:Y:S02]  /*4440*/  HMMA.16816.F32 R120, R4, R84, R120 ;  /* 0x000000540478723c */ /* 0x002fe40000001878 */
[----:B------:R-:W-:Y:S01]  /*4450*/  MUFU.TANH R135, R129 ;  /* 0x0000008100877308 */ /* 0x000fe20000002400 */
[----:B------:R-:W-:-:S07]  /*4460*/  VIADD R84, R239, 0x11 ;  /* 0x00000011ef547836 */ /* 0x000fce0000000000 */
[----:B------:R-:W-:Y:S01]  /*4470*/  MUFU.TANH R153, R130 ;  /* 0x0000008200997308 */ /* 0x000fe20000002400 */
[----:B---3--:R-:W-:Y:S02]  /*4480*/  FSEL R79, R174, -INF , !P3 ;  /* 0xff800000ae4f7808 */ /* 0x008fe40005800000 */
[----:B------:R-:W-:-:S05]  /*4490*/  ISETP.GE.AND P3, PT, R128, R242, PT ;  /* 0x000000f28000720c */ /* 0x000fca0003f66270 */
[----:B------:R1:W-:Y:S01]  /*44a0*/  MUFU.TANH R142, R131 ;  /* 0x00000083008e7308 */ /* 0x0003e20000002400 */
[----:B------:R-:W-:Y:S02]  /*44b0*/  FSEL R176, R176, -INF , !P4 ;  /* 0xff800000b0b07808 */ /* 0x000fe40006000000 */
[-C--:B------:R-:W-:Y:S02]  /*44c0*/  ISETP.GT.AND P5, PT, R245, R84.reuse, PT ;  /* 0x00000054f500720c */ /* 0x080fe40003fa4270 */
[----:B------:R-:W-:Y:S01]  /*44d0*/  ISETP.GT.AND P4, PT, R243, R84, PT ;  /* 0x00000054f300720c */ /* 0x000fe20003f84270 */
[----:B--2---:R-:W-:Y:S01]  /*44e0*/  HMMA.16816.F32 R52, R56, R72, R52 ;  /* 0x000000483834723c */ /* 0x004fe20000001834 */
[----:B------:R-:W-:Y:S01]  /*44f0*/  FSEL R219, R160, -INF , !P6 ;  /* 0xff800000a0db7808 */ /* 0x000fe20007000000 */
[----:B-1----:R-:W1:Y:S01]  /*4500*/  LDSM.16.M88.4 R128, [R187+0x5000] ;  /* 0x00500000bb80783b */ /* 0x002e620000000200 */
[----:B------:R-:W-:Y:S01]  /*4510*/  FSEL R85, R176, -INF , !P3 ;  /* 0xff800000b0557808 */ /* 0x000fe20005800000 */
[----:B------:R-:W-:Y:S01]  /*4520*/  VIADD R72, R239, 0x18 ;  /* 0x00000018ef487836 */ /* 0x000fe20000000000 */
[----:B------:R-:W-:-:S02]  /*4530*/  ISETP.GE.AND P6, PT, R84, R244, PT ;  /* 0x000000f45400720c */ /* 0x000fc40003fc6270 */
[----:B------:R-:W-:Y:S02]  /*4540*/  ISETP.GE.AND P3, PT, R84, R242, PT ;  /* 0x000000f25400720c */ /* 0x000fe40003f66270 */
[----:B------:R-:W-:Y:S02]  /*4550*/  FSEL R161, R161, -INF , !P5 ;  /* 0xff800000a1a17808 */ /* 0x000fe40006800000 */
[----:B------:R-:W-:Y:S02]  /*4560*/  FSEL R177, R177, -INF , !P4 ;  /* 0xff800000b1b17808 */ /* 0x000fe40006000000 */
[----:B------:R-:W-:Y:S02]  /*4570*/  FSEL R240, R161, -INF , !P6 ;  /* 0xff800000a1f07808 */ /* 0x000fe40007000000 */
[----:B------:R-:W-:Y:S02]  /*4580*/  FSEL R73, R177, -INF , !P3 ;  /* 0xff800000b1497808 */ /* 0x000fe40005800000 */
[----:B------:R-:W-:-:S02]  /*4590*/  ISETP.GT.AND P5, PT, R245, R72, PT ;  /* 0x00000048f500720c */ /* 0x000fc40003fa4270 */
[----:B------:R-:W-:Y:S02]  /*45a0*/  ISETP.GT.AND P4, PT, R243, R72, PT ;  /* 0x00000048f300720c */ /* 0x000fe40003f84270 */
[C---:B------:R-:W-:Y:S02]  /*45b0*/  ISETP.GE.AND P6, PT, R72.reuse, R244, PT ;  /* 0x000000f44800720c */ /* 0x040fe40003fc6270 */
[----:B------:R-:W-:Y:S01]  /*45c0*/  ISETP.GE.AND P3, PT, R72, R242, PT ;  /* 0x000000f24800720c */ /* 0x000fe20003f66270 */
[----:B------:R-:W-:Y:S01]  /*45d0*/  VIADD R72, R239, 0x19 ;  /* 0x00000019ef487836 */ /* 0x000fe20000000000 */
[----:B------:R-:W-:Y:S01]  /*45e0*/  STL [R1+0xc], R79 ;  /* 0x00000c4f01007387 */ /* 0x000fe20000100800 */
[----:B------:R-:W-:Y:S01]  /*45f0*/  HMMA.16816.F32 R116, R4, R86, R116 ;  /* 0x000000560474723c */ /* 0x000fe20000001874 */
[----:B------:R-:W-:Y:S02]  /*4600*/  FSEL R162, R162, -INF , !P5 ;  /* 0xff800000a2a27808 */ /* 0x000fe40006800000 */
[----:B------:R-:W-:Y:S01]  /*4610*/  STL [R1+0x14], R85 ;  /* 0x0000145501007387 */ /* 0x000fe20000100800 */
[----:B------:R-:W-:-:S03]  /*4620*/  FSEL R179, R179, -INF , !P4 ;  /* 0xff800000b3b37808 */ /* 0x000fc60006000000 */
[----:B------:R-:W2:Y:S01]  /*4630*/  LDSM.16.M88.4 R84, [R191+0x5000] ;  /* 0x00500000bf54783b */ /* 0x000ea20000000200 */
[-C--:B------:R-:W-:Y:S02]  /*4640*/  ISETP.GT.AND P5, PT, R245, R72.reuse, PT ;  /* 0x00000048f500720c */ /* 0x080fe40003fa4270 */
[----:B------:R-:W-:Y:S01]  /*4650*/  ISETP.GT.AND P4, PT, R243, R72, PT ;  /* 0x00000048f300720c */ /* 0x000fe20003f84270 */
[----:B------:R3:W-:Y:S01]  /*4660*/  STL [R1+0x8], R73 ;  /* 0x0000084901007387 */ /* 0x0007e20000100800 */
[----:B------:R-:W-:Y:S02]  /*4670*/  FSEL R222, R162, -INF , !P6 ;  /* 0xff800000a2de7808 */ /* 0x000fe40007000000 */
[----:B------:R-:W-:Y:S02]  /*4680*/  ISETP.GE.AND P6, PT, R72, R244, PT ;  /* 0x000000f44800720c */ /* 0x000fe40003fc6270 */
[----:B------:R-:W-:Y:S02]  /*4690*/  FSEL R163, R163, -INF , !P5 ;  /* 0xff800000a3a37808 */ /* 0x000fe40006800000 */
[----:B------:R-:W-:Y:S01]  /*46a0*/  FSEL R178, R178, -INF , !P4 ;  /* 0xff800000b2b27808 */ /* 0x000fe20006000000 */
[----:B------:R-:W-:Y:S01]  /*46b0*/  HMMA.16816.F32 R48, R56, R74, R48 ;  /* 0x0000004a3830723c */ /* 0x000fe20000001830 */
[----:B------:R-:W-:-:S02]  /*46c0*/  FSEL R241, R163, -INF , !P6 ;  /* 0xff800000a3f17808 */ /* 0x000fc40007000000 */
[----:B---3--:R-:W-:Y:S02]  /*46d0*/  FSEL R73, R179, -INF , !P3 ;  /* 0xff800000b3497808 */ /* 0x008fe40005800000 */
[----:B------:R-:W-:Y:S01]  /*46e0*/  ISETP.GE.AND P3, PT, R72, R242, PT ;  /* 0x000000f24800720c */ /* 0x000fe20003f66270 */
[----:B------:R-:W-:Y:S02]  /*46f0*/  VIADD R72, R239, 0x20 ;  /* 0x00000020ef487836 */ /* 0x000fe40000000000 */
[----:B------:R-:W-:Y:S01]  /*4700*/  STL [R1+0x10], R73 ;  /* 0x0000104901007387 */ /* 0x000fe20000100800 */
[----:B------:R-:W-:Y:S02]  /*4710*/  FSEL R218, R178, -INF , !P3 ;  /* 0xff800000b2da7808 */ /* 0x000fe40005800000 */
[-C--:B------:R-:W-:Y:S02]  /*4720*/  ISETP.GT.AND P5, PT, R245, R72.reuse, PT ;  /* 0x00000048f500720c */ /* 0x080fe40003fa4270 */
[----:B------:R-:W-:-:S02]  /*4730*/  ISETP.GT.AND P4, PT, R243, R72, PT ;  /* 0x00000048f300720c */ /* 0x000fc40003f84270 */
[C---:B------:R-:W-:Y:S02]  /*4740*/  ISETP.GE.AND P6, PT, R72.reuse, R244, PT ;  /* 0x000000f44800720c */ /* 0x040fe40003fc6270 */
[----:B------:R-:W-:Y:S02]  /*4750*/  ISETP.GE.AND P3, PT, R72, R242, PT ;  /* 0x000000f24800720c */ /* 0x000fe40003f66270 */
[----:B------:R-:W3:Y:S01]  /*4760*/  LDSM.16.M88.4 R72, [R187+0x5800] ;  /* 0x00580000bb48783b */ /* 0x000ee20000000200 */
[----:B-1----:R-:W-:Y:S01]  /*4770*/  HMMA.16816.F32 R112, R8, R128, R112 ;  /* 0x000000800870723c */ /* 0x002fe20000001870 */
[-C--:B------:R-:W-:Y:S01]  /*4780*/  FMUL.FTZ R122, R122, R196.reuse ;  /* 0x000000c47a7a7220 */ /* 0x080fe20000410000 */
[-C--:B------:R-:W-:Y:S01]  /*4790*/  FMUL.FTZ R120, R120, R196.reuse ;  /* 0x000000c478787220 */ /* 0x080fe20000410000 */
[-C--:B------:R-:W-:Y:S02]  /*47a0*/  FMUL.FTZ R116, R116, R196.reuse ;  /* 0x000000c474747220 */ /* 0x080fe40000410000 */
[----:B------:R1:W-:Y:S01]  /*47b0*/  MUFU.TANH R155, R122 ;  /* 0x0000007a009b7308 */ /* 0x0003e20000002400 */
[-C--:B------:R-:W-:Y:S01]  /*47c0*/  FMUL.FTZ R78, R124, R196.reuse ;  /* 0x000000c47c4e7220 */ /* 0x080fe20000410000 */
[-C--:B------:R-:W-:Y:S01]  /*47d0*/  FMUL.FTZ R79, R125, R196.reuse ;  /* 0x000000c47d4f7220 */ /* 0x080fe20000410000 */
[-C--:B------:R-:W-:Y:S01]  /*47e0*/  FMUL.FTZ R124, R127, R196.reuse ;  /* 0x000000c47f7c7220 */ /* 0x080fe20000410000 */
[----:B------:R-:W-:Y:S01]  /*47f0*/  FMUL.FTZ R126, R126, R196 ;  /* 0x000000c47e7e7220 */ /* 0x000fe20000410000 */
[----:B------:R-:W-:-:S03]  /*4800*/  FSEL R127, R168, -INF , !P5 ;  /* 0xff800000a87f7808 */ /* 0x000fc60006800000 */
[----:B------:R4:W-:Y:S01]  /*4810*/  MUFU.TANH R143, R120 ;  /* 0x00000078008f7308 */ /* 0x0009e20000002400 */
[----:B------:R-:W-:Y:S01]  /*4820*/  FSEL R125, R170, -INF , !P4 ;  /* 0xff800000aa7d7808 */ /* 0x000fe20006000000 */
[-C--:B------:R-:W-:Y:S01]  /*4830*/  FMUL.FTZ R144, R144, R196.reuse ;  /* 0x000000c490907220 */ /* 0x080fe20000410000 */
[----:B------:R-:W-:Y:S01]  /*4840*/  FMUL.FTZ R83, R146, R196 ;  /* 0x000000c492537220 */ /* 0x000fe20000410000 */
[----:B-1----:R-:W-:-:S04]  /*4850*/  VIADD R122, R239, 0x21 ;  /* 0x00000021ef7a7836 */ /* 0x002fc80000000000 */
[----:B------:R1:W-:Y:S01]  /*4860*/  MUFU.TANH R154, R126 ;  /* 0x0000007e009a7308 */ /* 0x0003e20000002400 */
[----:B------:R-:W-:Y:S02]  /*4870*/  FSEL R127, R127, -INF , !P6 ;  /* 0xff8000007f7f7808 */ /* 0x000fe40007000000 */
[----:B------:R-:W-:Y:S01]  /*4880*/  ISETP.GT.AND P5, PT, R245, R122, PT ;  /* 0x0000007af500720c */ /* 0x000fe20003fa4270 */
[----:B----4-:R-:W-:Y:S01]  /*4890*/  FMUL.FTZ R120, R121, R196 ;  /* 0x000000c479787220 */ /* 0x010fe20000410000 */
[----:B------:R-:W-:-:S03]  /*48a0*/  ISETP.GT.AND P4, PT, R243, R122, PT ;  /* 0x0000007af300720c */ /* 0x000fc60003f84270 */
[----:B------:R4:W-:Y:S01]  /*48b0*/  MUFU.TANH R121, R116 ;  /* 0x0000007400797308 */ /* 0x0009e20000002400 */
[----:B------:R-:W-:Y:S02]  /*48c0*/  FSEL R125, R125, -INF , !P3 ;  /* 0xff8000007d7d7808 */ /* 0x000fe40005800000 */
[C---:B------:R-:W-:Y:S02]  /*48d0*/  ISETP.GE.AND P6, PT, R122.reuse, R244, PT ;  /* 0x000000f47a00720c */ /* 0x040fe40003fc6270 */
[----:B------:R-:W-:Y:S02]  /*48e0*/  ISETP.GE.AND P3, PT, R122, R242, PT ;  /* 0x000000f27a00720c */ /* 0x000fe40003f66270 */
[----:B------:R-:W-:Y:S02]  /*48f0*/  FSEL R128, R169, -INF , !P5 ;  /* 0xff800000a9807808 */ /* 0x000fe40006800000 */
[----:B-1----:R-:W-:Y:S01]  /*4900*/  FSEL R126, R171, -INF , !P4 ;  /* 0xff800000ab7e7808 */ /* 0x002fe20006000000 */
[----:B------:R-:W1:Y:S01]  /*4910*/  MUFU.TANH R144, R144 ;  /* 0x0000009000907308 */ /* 0x000e620000002400 */
[----:B----4-:R-:W-:-:S02]  /*4920*/  VIADD R116, R239, 0x28 ;  /* 0x00000028ef747836 */ /* 0x010fc40000000000 */
[----:B------:R-:W-:-:S05]  /*4930*/  FMUL.FTZ R145, R145, R196 ;  /* 0x000000c491917220 */ /* 0x000fca0000410000 */
[----:B------:R-:W4:Y:S01]  /*4940*/  MUFU.TANH R83, R83 ;  /* 0x0000005300537308 */ /* 0x000f220000002400 */
[-C--:B------:R-:W-:Y:S02]  /*4950*/  ISETP.GT.AND P5, PT, R245, R116.reuse, PT ;  /* 0x00000074f500720c */ /* 0x080fe40003fa4270 */
[----:B------:R-:W-:Y:S01]  /*4960*/  ISETP.GT.AND P4, PT, R243, R116, PT ;  /* 0x00000074f300720c */ /* 0x000fe20003f84270 */
[----:B------:R-:W-:Y:S01]  /*4970*/  HMMA.16816.F32 R60, R56, R138, R60 ;  /* 0x0000008a383c723c */ /* 0x000fe2000000183c */
[----:B------:R-:W-:Y:S02]  /*4980*/  FSEL R128, R128, -INF , !P6 ;  /* 0xff80000080807808 */ /* 0x000fe40007000000 */
[----:B------:R-:W-:Y:S02]  /*4990*/  FSEL R126, R126, -INF , !P3 ;  /* 0xff8000007e7e7808 */ /* 0x000fe40005800000 */
[C---:B------:R-:W-:Y:S02]  /*49a0*/  ISETP.GE.AND P6, PT, R116.reuse, R244, PT ;  /* 0x000000f47400720c */ /* 0x040fe40003fc6270 */
[----:B------:R-:W-:Y:S01]  /*49b0*/  ISETP.GE.AND P3, PT, R116, R242, PT ;  /* 0x000000f27400720c */ /* 0x000fe20003f66270 */
[----:B--2---:R-:W-:Y:S01]  /*49c0*/  HMMA.16816.F32 R112, R4, R84, R112 ;  /* 0x000000540470723c */ /* 0x004fe20000001870 */
[----:B------:R-:W-:Y:S01]  /*49d0*/  VIADD R84, R239, 0x29 ;  /* 0x00000029ef547836 */ /* 0x000fe20000000000 */
[----:B------:R-:W-:-:S02]  /*49e0*/  FSEL R129, R180, -INF , !P5 ;  /* 0xff800000b4817808 */ /* 0x000fc40006800000 */
[----:B------:R-:W-:-:S04]  /*49f0*/  FSEL R139, R151, -INF , !P4 ;  /* 0xff800000978b7808 */ /* 0x000fc80006000000 */
[----:B------:R-:W-:Y:S01]  /*4a00*/  HMMA.16816.F32 R108, R8, R130, R108 ;  /* 0x00000082086c723c */ /* 0x000fe2000000186c */
[----:B------:R-:W2:Y:S01]  /*4a10*/  MUFU.TANH R145, R145 ;  /* 0x0000009100917308 */ /* 0x000ea20000002400 */
[----:B------:R-:W-:Y:S02]  /*4a20*/  FSEL R129, R129, -INF , !P6 ;  /* 0xff80000081817808 */ /* 0x000fe40007000000 */
[----:B------:R-:W-:Y:S02]  /*4a30*/  FSEL R139, R139, -INF , !P3 ;  /* 0xff8000008b8b7808 */ /* 0x000fe40005800000 */
[-C--:B------:R-:W-:Y:S02]  /*4a40*/  ISETP.GT.AND P5, PT, R245, R84.reuse, PT ;  /* 0x00000054f500720c */ /* 0x080fe40003fa4270 */
[----:B------:R-:W-:Y:S02]  /*4a50*/  ISETP.GT.AND P4, PT, R243, R84, PT ;  /* 0x00000054f300720c */ /* 0x000fe40003f84270 */
[----:B------:R-:W-:-:S02]  /*4a60*/  ISETP.GE.AND P6, PT, R84, R244, PT ;  /* 0x000000f45400720c */ /* 0x000fc40003fc6270 */
[----:B------:R-:W-:Y:S01]  /*4a70*/  ISETP.GE.AND P3, PT, R84, R242, PT ;  /* 0x000000f25400720c */ /* 0x000fe20003f66270 */
[C---:B------:R-:W-:Y:S01]  /*4a80*/  VIADD R84, R239.reuse, 0x30 ;  /* 0x00000030ef547836 */ /* 0x040fe20000000000 */
[----:B------:R-:W-:Y:S01]  /*4a90*/  FSEL R130, R152, -INF , !P5 ;  /* 0xff80000098827808 */ /* 0x000fe20006800000 */
[----:B---3--:R-:W-:Y:S01]  /*4aa0*/  HMMA.16816.F32 R104, R8, R72, R104 ;  /* 0x000000480868723c */ /* 0x008fe20000001868 */
[----:B------:R-:W-:Y:S01]  /*4ab0*/  FSEL R131, R150, -INF , !P4 ;  /* 0xff80000096837808 */ /* 0x000fe20006000000 */
[----:B------:R-:W-:Y:S01]  /*4ac0*/  VIADD R72, R239, 0x31 ;  /* 0x00000031ef487836 */ /* 0x000fe20000000000 */
[-C--:B------:R-:W-:Y:S02]  /*4ad0*/  ISETP.GT.AND P5, PT, R245, R84.reuse, PT ;  /* 0x00000054f500720c */ /* 0x080fe40003fa4270 */
[----:B------:R-:W-:Y:S01]  /*4ae0*/  ISETP.GT.AND P4, PT, R243, R84, PT ;  /* 0x00000054f300720c */ /* 0x000fe20003f84270 */
[----:B------:R-:W-:Y:S01]  /*4af0*/  FMUL.FTZ R133, R133, R196 ;  /* 0x000000c485857220 */ /* 0x000fe20000410000 */
[----:B------:R-:W-:-:S02]  /*4b00*/  FSEL R130, R130, -INF , !P6 ;  /* 0xff80000082827808 */ /* 0x000fc40007000000 */
[----:B------:R-:W-:Y:S02]  /*4b10*/  FSEL R131, R131, -INF , !P3 ;  /* 0xff80000083837808 */ /* 0x000fe40005800000 */
[C---:B------:R-:W-:Y:S02]  /*4b20*/  ISETP.GE.AND P6, PT, R84.reuse, R244, PT ;  /* 0x000000f45400720c */ /* 0x040fe40003fc6270 */
[----:B------:R-:W-:Y:S02]  /*4b30*/  ISETP.GE.AND P3, PT, R84, R242, PT ;  /* 0x000000f25400720c */ /* 0x000fe40003f66270 */
[----:B-1----:R-:W-:Y:S02]  /*4b40*/  FSEL R136, R144, -INF , !P5 ;  /* 0xff80000090887808 */ /* 0x002fe40006800000 */
[----:B----4-:R-:W-:Y:S01]  /*4b50*/  FSEL R83, R83, -INF , !P4 ;  /* 0xff80000053537808 */ /* 0x010fe20006000000 */
[----:B------:R1:W-:Y:S01]  /*4b60*/  MUFU.TANH R146, R133 ;  /* 0x0000008500927308 */ /* 0x0003e20000002400 */
[----:B------:R-:W-:-:S02]  /*4b70*/  ISETP.GT.AND P5, PT, R245, R72, PT ;  /* 0x00000048f500720c */ /* 0x000fc40003fa4270 */
[----:B------:R-:W-:Y:S01]  /*4b80*/  ISETP.GT.AND P4, PT, R243, R72, PT ;  /* 0x00000048f300720c */ /* 0x000fe20003f84270 */
[-C--:B------:R-:W-:Y:S01]  /*4b90*/  FMUL.FTZ R117, R117, R196.reuse ;  /* 0x000000c475757220 */ /* 0x080fe20000410000 */
[-C--:B------:R-:W-:Y:S01]  /*4ba0*/  FMUL.FTZ R118, R118, R196.reuse ;  /* 0x000000c476767220 */ /* 0x080fe20000410000 */
[-C--:B------:R-:W-:Y:S01]  /*4bb0*/  FMUL.FTZ R119, R119, R196.reuse ;  /* 0x000000c477777220 */ /* 0x080fe20000410000 */
[----:B------:R-:W-:Y:S01]  /*4bc0*/  FSEL R136, R136, -INF , !P6 ;  /* 0xff80000088887808 */ /* 0x000fe20007000000 */
[----:B------:R-:W-:Y:S01]  /*4bd0*/  FMUL.FTZ R82, R132, R196 ;  /* 0x000000c484527220 */ /* 0x000fe20000410000 */
[----:B------:R-:W-:Y:S01]  /*4be0*/  HMMA.16816.F32 R108, R4, R86, R108 ;  /* 0x00000056046c723c */ /* 0x000fe2000000186c */
[----:B------:R-:W-:Y:S01]  /*4bf0*/  ISETP.GE.AND P6, PT, R72, R244, PT ;  /* 0x000000f44800720c */ /* 0x000fe20003fc6270 */
[----:B------:R-:W3:Y:S01]  /*4c00*/  LDSM.16.M88.4 R84, [R188+0x7800] ;  /* 0x00780000bc54783b */ /* 0x000ee20000000200 */
[----:B--2---:R-:W-:Y:S02]  /*4c10*/  FSEL R145, R145, -INF , !P5 ;  /* 0xff80000091917808 */ /* 0x004fe40006800000 */
[----:B------:R-:W-:-:S02]  /*4c20*/  FSEL R132, R137, -INF , !P4 ;  /* 0xff80000089847808 */ /* 0x000fc40006000000 */
[----:B-1----:R-:W-:Y:S02]  /*4c30*/  FSEL R133, R83, -INF , !P3 ;  /* 0xff80000053857808 */ /* 0x002fe40005800000 */
[----:B------:R-:W-:Y:S01]  /*4c40*/  ISETP.GE.AND P3, PT, R72, R242, PT ;  /* 0x000000f24800720c */ /* 0x000fe20003f66270 */
[----:B------:R-:W-:Y:S01]  /*4c50*/  VIADD R72, R239, 0x38 ;  /* 0x00000038ef487836 */ /* 0x000fe20000000000 */
[----:B------:R-:W-:Y:S01]  /*4c60*/  MUFU.TANH R122, R117 ;  /* 0x00000075007a7308 */ /* 0x000fe20000002400 */
[----:B------:R-:W-:Y:S01]  /*4c70*/  FSEL R137, R145, -INF , !P6 ;  /* 0xff80000091897808 */ /* 0x000fe20007000000 */
[----:B------:R-:W-:Y:S01]  /*4c80*/  HMMA.16816.F32 R100, R8, R74, R100 ;  /* 0x0000004a0864723c */ /* 0x000fe20000001864 */
[----:B------:R-:W-:Y:S02]  /*4c90*/  FSEL R132, R132, -INF , !P3 ;  /* 0xff80000084847808 */ /* 0x000fe40005800000 */
[----:B------:R-:W-:-:S03]  /*4ca0*/  ISETP.GT.AND P5, PT, R245, R72, PT ;  /* 0x00000048f500720c */ /* 0x000fc60003fa4270 */
[----:B------:R-:W-:Y:S01]  /*4cb0*/  MUFU.TANH R160, R118 ;  /* 0x0000007600a07308 */ /* 0x000fe20000002400 */
[----:B------:R-:W-:Y:S02]  /*4cc0*/  ISETP.GT.AND P4, PT, R243, R72, PT ;  /* 0x00000048f300720c */ /* 0x000fe40003f84270 */
[C---:B------:R-:W-:Y:S02]  /*4cd0*/  ISETP.GE.AND P6, PT, R72.reuse, R244, PT ;  /* 0x000000f44800720c */ /* 0x040fe40003fc6270 */
[----:B------:R-:W-:Y:S02]  /*4ce0*/  ISETP.GE.AND P3, PT, R72, R242, PT ;  /* 0x000000f24800720c */ /* 0x000fe40003f66270 */
[----:B------:R-:W-:Y:S01]  /*4cf0*/  LDSM.16.M88.4 R72, [R187+0x6000] ;  /* 0x00600000bb48783b */ /* 0x000fe20000000200 */
[----:B------:R1:W-:Y:S01]  /*4d00*/  MUFU.TANH R159, R119 ;  /* 0x00000077009f7308 */ /* 0x0003e20000002400 */
[-C--:B------:R-:W-:Y:S02]  /*4d10*/  FMUL.FTZ R134, R134, R196.reuse ;  /* 0x000000c486867220 */ /* 0x080fe40000410000 */
[----:B-1----:R-:W1:Y:S05]  /*4d20*/  LDSM.16.M88.4 R116, [R191+0x5800] ;  /* 0x00580000bf74783b */ /* 0x002e6a0000000200 */
[----:B------:R-:W2:Y:S08]  /*4d30*/  MUFU.TANH R82, R82 ;  /* 0x0000005200527308 */ /* 0x000eb00000002400 */
[----:B------:R-:W4:Y:S01]  /*4d40*/  MUFU.TANH R134, R134 ;  /* 0x0000008600867308 */ /* 0x000f220000002400 */
[-C--:B------:R-:W-:Y:S01]  /*4d50*/  FMUL.FTZ R83, R108, R196.reuse ;  /* 0x000000c46c537220 */ /* 0x080fe20000410000 */
[----:B------:R-:W-:Y:S01]  /*4d60*/  VIADD R108, R239, 0x39 ;  /* 0x00000039ef6c7836 */ /* 0x000fe20000000000 */
[----:B---3--:R-:W-:Y:S01]  /*4d70*/  HMMA.16816.F32 R44, R56, R84, R44 ;  /* 0x00000054382c723c */ /* 0x008fe2000000182c */
[-C--:B------:R-:W-:Y:S01]  /*4d80*/  FMUL.FTZ R109, R109, R196.reuse ;  /* 0x000000c46d6d7220 */ /* 0x080fe20000410000 */
[----:B------:R-:W-:Y:S01]  /*4d90*/  FMUL.FTZ R110, R110, R196 ;  /* 0x000000c46e6e7220 */ /* 0x000fe20000410000 */
[----:B------:R-:W-:-:S02]  /*4da0*/  VIADD R84, R239, 0x40 ;  /* 0x00000040ef547836 */ /* 0x000fc40000000000 */
[----:B------:R-:W-:Y:S01]  /*4db0*/  FMUL.FTZ R111, R111, R196 ;  /* 0x000000c46f6f7220 */ /* 0x000fe20000410000 */
[----:B--2---:R-:W-:Y:S02]  /*4dc0*/  FSEL R138, R82, -INF , !P5 ;  /* 0xff800000528a7808 */ /* 0x004fe40006800000 */
[-C--:B------:R-:W-:Y:S02]  /*4dd0*/  ISETP.GT.AND P5, PT, R245, R108.reuse, PT ;  /* 0x0000006cf500720c */ /* 0x080fe40003fa4270 */
[----:B------:R-:W-:Y:S02]  /*4de0*/  FSEL R138, R138, -INF , !P6 ;  /* 0xff8000008a8a7808 */ /* 0x000fe40007000000 */
[----:B----4-:R-:W-:Y:S02]  /*4df0*/  FSEL R134, R134, -INF , !P4 ;  /* 0xff80000086867808 */ /* 0x010fe40006000000 */
[----:B------:R-:W-:Y:S02]  /*4e00*/  ISETP.GT.AND P4, PT, R243, R108, PT ;  /* 0x0000006cf300720c */ /* 0x000fe40003f84270 */
[----:B------:R-:W-:Y:S01]  /*4e10*/  FSEL R134, R134, -INF , !P3 ;  /* 0xff80000086867808 */ /* 0x000fe20005800000 */
[----:B------:R-:W-:Y:S01]  /*4e20*/  MUFU.TANH R82, R109 ;  /* 0x0000006d00527308 */ /* 0x000fe20000002400 */
[----:B------:R-:W-:-:S02]  /*4e30*/  ISETP.GE.AND P6, PT, R108, R244, PT ;  /* 0x000000f46c00720c */ /* 0x000fc40003fc6270 */
[----:B------:R-:W-:Y:S02]  /*4e40*/  ISETP.GE.AND P3, PT, R108, R242, PT ;  /* 0x000000f26c00720c */ /* 0x000fe40003f66270 */
[----:B------:R-:W-:Y:S02]  /*4e50*/  FSEL R146, R146, -INF , !P5 ;  /* 0xff80000092927808 */ /* 0x000fe40006800000 */
[----:B------:R-:W-:Y:S01]  /*4e60*/  FSEL R140, R147, -INF , !P4 ;  /* 0xff800000938c7808 */ /* 0x000fe20006000000 */
[----:B------:R-:W-:Y:S01]  /*4e70*/  MUFU.TANH R145, R110 ;  /* 0x0000006e00917308 */ /* 0x000fe20000002400 */
[----:B-1----:R-:W-:Y:S01]  /*4e80*/  HMMA.16816.F32 R104, R4, R116, R104 ;  /* 0x000000740468723c */ /* 0x002fe20000001868 */
[-C--:B------:R-:W-:Y:S02]  /*4e90*/  ISETP.GT.AND P5, PT, R245, R84.reuse, PT ;  /* 0x00000054f500720c */ /* 0x080fe40003fa4270 */
[----:B------:R-:W-:-:S04]  /*4ea0*/  ISETP.GT.AND P4, PT, R243, R84, PT ;  /* 0x00000054f300720c */ /* 0x000fc80003f84270 */
[----:B------:R1:W-:Y:S01]  /*4eb0*/  MUFU.TANH R144, R111 ;  /* 0x0000006f00907308 */ /* 0x0003e20000002400 */
[----:B------:R-:W-:Y:S01]  /*4ec0*/  HMMA.16816.F32 R116, R4, R118, R100 ;  /* 0x000000760474723c */ /* 0x000fe20000001864 */
[----:B------:R-:W-:Y:S01]  /*4ed0*/  LDSM.16.M88.4 R100, [R191+0x6000] ;  /* 0x00600000bf64783b */ /* 0x000fe20000000200 */
[----:B------:R-:W-:Y:S02]  /*4ee0*/  FSEL R215, R146, -INF , !P6 ;  /* 0xff80000092d77808 */ /* 0x000fe40007000000 */
[----:B------:R-:W-:Y:S02]  /*4ef0*/  FSEL R140, R140, -INF , !P3 ;  /* 0xff8000008c8c7808 */ /* 0x000fe40005800000 */
[C---:B------:R-:W-:Y:S01]  /*4f00*/  ISETP.GE.AND P6, PT, R84.reuse, R244, PT ;  /* 0x000000f45400720c */ /* 0x040fe20003fc6270 */
[----:B------:R-:W2:Y:S01]  /*4f10*/  MUFU.TANH R78, R78 ;  /* 0x0000004e004e7308 */ /* 0x000ea20000002400 */
[----:B------:R-:W-:Y:S01]  /*4f20*/  ISETP.GE.AND P3, PT, R84, R242, PT ;  /* 0x000000f25400720c */ /* 0x000fe20003f66270 */
[----:B------:R-:W-:Y:S01]  /*4f30*/  VIADD R84, R239, 0x41 ;  /* 0x00000041ef547836 */ /* 0x000fe20000000000 */
[----:B------:R-:W-:-:S02]  /*4f40*/  FSEL R150, R141, -INF , !P5 ;  /* 0xff8000008d967808 */ /* 0x000fc40006800000 */
[----:B------:R-:W-:Y:S01]  /*4f50*/  FSEL R146, R153, -INF , !P4 ;  /* 0xff80000099927808 */ /* 0x000fe20006000000 */
[----:B-1----:R-:W-:Y:S01]  /*4f60*/  HMMA.16816.F32 R108, R8, R72, R96 ;  /* 0x00000048086c723c */ /* 0x002fe20000001860 */
[----:B------:R-:W1:Y:S01]  /*4f70*/  LDSM.16.M88.4 R96, [R187+0x6800] ;  /* 0x00680000bb60783b */ /* 0x000e620000000200 */
[----:B------:R-:W3:Y:S01]  /*4f80*/  MUFU.TANH R79, R79 ;  /* 0x0000004f004f7308 */ /* 0x000ee20000002400 */
[----:B------:R-:W-:Y:S02]  /*4f90*/  FSEL R150, R150, -INF , !P6 ;  /* 0xff80000096967808 */ /* 0x000fe40007000000 */
[----:B------:R-:W-:Y:S02]  /*4fa0*/  FSEL R146, R146, -INF , !P3 ;  /* 0xff80000092927808 */ /* 0x000fe40005800000 */
[-C--:B------:R-:W-:Y:S02]  /*4fb0*/  ISETP.GT.AND P5, PT, R245, R84.reuse, PT ;  /* 0x00000054f500720c */ /* 0x080fe40003fa4270 */
[----:B------:R-:W-:Y:S01]  /*4fc0*/  ISETP.GT.AND P4, PT, R243, R84, PT ;  /* 0x00000054f300720c */ /* 0x000fe20003f84270 */
[----:B------:R-:W4:Y:S01]  /*4fd0*/  MUFU.TANH R124, R124 ;  /* 0x0000007c007c7308 */ /* 0x000f220000002400 */
[----:B------:R-:W-:-:S02]  /*4fe0*/  ISETP.GE.AND P6, PT, R84, R244, PT ;  /* 0x000000f45400720c */ /* 0x000fc40003fc6270 */
[----:B------:R-:W-:Y:S01]  /*4ff0*/  ISETP.GE.AND P3, PT, R84, R242, PT ;  /* 0x000000f25400720c */ /* 0x000fe20003f66270 */
[----:B------:R-:W-:Y:S01]  /*5000*/  VIADD R84, R239, 0x48 ;  /* 0x00000048ef547836 */ /* 0x000fe20000000000 */
[----:B------:R-:W-:Y:S02]  /*5010*/  FSEL R135, R135, -INF , !P5 ;  /* 0xff80000087877808 */ /* 0x000fe40006800000 */
[----:B------:R-:W-:Y:S01]  /*5020*/  FSEL R142, R142, -INF , !P4 ;  /* 0xff8000008e8e7808 */ /* 0x000fe20006000000 */
[----:B------:R-:W-:Y:S01]  /*5030*/  VIADD R72, R239, 0x49 ;  /* 0x00000049ef487836 */ /* 0x000fe20000000000 */
[-C--:B------:R-:W-:Y:S02]  /*5040*/  ISETP.GT.AND P5, PT, R245, R84.reuse, PT ;  /* 0x00000054f500720c */ /* 0x080fe40003fa4270 */
[----:B------:R-:W-:Y:S01]  /*5050*/  ISETP.GT.AND P4, PT, R243, R84, PT ;  /* 0x00000054f300720c */ /* 0x000fe20003f84270 */
[----:B------:R-:W-:Y:S01]  /*5060*/  FMUL.FTZ R123, R123, R196 ;  /* 0x000000c47b7b7220 */ /* 0x000fe20000410000 */
[----:B------:R-:W-:-:S02]  /*5070*/  FSEL R213, R135, -INF , !P6 ;  /* 0xff80000087d57808 */ /* 0x000fc40007000000 */
[----:B------:R-:W-:Y:S01]  /*5080*/  FSEL R147, R142, -INF , !P3 ;  /* 0xff8000008e937808 */ /* 0x000fe20005800000 */
[----:B------:R-:W-:Y:S01]  /*5090*/  HMMA.16816.F32 R40, R56, R86, R40 ;  /* 0x000000563828723c */ /* 0x000fe20000001828 */
[C---:B------:R-:W-:Y:S02]  /*50a0*/  ISETP.GE.AND P6, PT, R84.reuse, R244, PT ;  /* 0x000000f45400720c */ /* 0x040fe40003fc6270 */
[----:B------:R-:W-:Y:S02]  /*50b0*/  ISETP.GE.AND P3, PT, R84, R242, PT ;  /* 0x000000f25400720c */ /* 0x000fe40003f66270 */
[----:B--2---:R-:W-:Y:S01]  /*50c0*/  FSEL R78, R78, -INF , !P5 ;  /* 0xff8000004e4e7808 */ /* 0x004fe20006800000 */
[----:B------:R-:W2:Y:S01]  /*50d0*/  LDSM.16.M88.4 R84, [R191+0x6800] ;  /* 0x00680000bf54783b */ /* 0x000ea20000000200 */
[----:B------:R-:W-:Y:S01]  /*50e0*/  FSEL R154, R154, -INF , !P4 ;  /* 0xff8000009a9a7808 */ /* 0x000fe20006000000 */
[----:B------:R-:W-:Y:S01]  /*50f0*/  HMMA.16816.F32 R92, R8, R74, R92 ;  /* 0x0000004a085c723c */ /* 0x000fe2000000185c */
[----:B------:R-:W-:-:S02]  /*5100*/  ISETP.GT.AND P5, PT, R245, R72, PT ;  /* 0x00000048f500720c */ /* 0x000fc40003fa4270 */
[----:B------:R-:W-:Y:S01]  /*5110*/  ISETP.GT.AND P4, PT, R243, R72, PT ;  /* 0x00000048f300720c */ /* 0x000fe20003f84270 */
[----:B------:R-:W1:Y:S01]  /*5120*/  MUFU.TANH R120, R120 ;  /* 0x0000007800787308 */ /* 0x000e620000002400 */
[----:B------:R-:W-:Y:S02]  /*5130*/  FSEL R151, R78, -INF , !P6 ;  /* 0xff8000004e977808 */ /* 0x000fe40007000000 */
[----:B------:R-:W-:Y:S02]  /*5140*/  FSEL R214, R154, -INF , !P3 ;  /* 0xff8000009ad67808 */ /* 0x000fe40005800000 */
[C---:B------:R-:W-:Y:S02]  /*5150*/  ISETP.GE.AND P6, PT, R72.reuse, R244, PT ;  /* 0x000000f44800720c */ /* 0x040fe40003fc6270 */
[----:B------:R-:W-:Y:S01]  /*5160*/  ISETP.GE.AND P3, PT, R72, R242, PT ;  /* 0x000000f24800720c */ /* 0x000fe20003f66270 */
[----:B------:R-:W1:Y:S01]  /*5170*/  MUFU.TANH R123, R123 ;  /* 0x0000007b007b7308 */ /* 0x000e620000002400 */
[----:B------:R-:W-:Y:S01]  /*5180*/  VIADD R72, R239, 0x50 ;  /* 0x00000050ef487836 */ /* 0x000fe20000000000 */
[----:B---3--:R-:W-:-:S02]  /*5190*/  FSEL R79, R79, -INF , !P5 ;  /* 0xff8000004f4f7808 */ /* 0x008fc40006800000 */
[----:B----4-:R-:W-:Y:S02]  /*51a0*/  FSEL R124, R124, -INF , !P4 ;  /* 0xff8000007c7c7808 */ /* 0x010fe40006000000 */
[----:B------:R-:W-:Y:S02]  /*51b0*/  FSEL R152, R79, -INF , !P6 ;  /* 0xff8000004f987808 */ /* 0x000fe40007000000 */
[----:B------:R-:W-:Y:S02]  /*51c0*/  FSEL R153, R124, -INF , !P3 ;  /* 0xff8000007c997808 */ /* 0x000fe40005800000 */
[-C--:B------:R-:W-:Y:S02]  /*51d0*/  ISETP.GT.AND P5, PT, R245, R72.reuse, PT ;  /* 0x00000048f500720c */ /* 0x080fe40003fa4270 */
[----:B------:R-:W-:Y:S02]  /*51e0*/  ISETP.GT.AND P4, PT, R243, R72, PT ;  /* 0x00000048f300720c */ /* 0x000fe40003f84270 */
[----:B------:R-:W-:-:S02]  /*51f0*/  ISETP.GE.AND P6, PT, R72, R244, PT ;  /* 0x000000f44800720c */ /* 0x000fc40003fc6270 */
[----:B------:R-:W-:Y:S01]  /*5200*/  ISETP.GE.AND P3, PT, R72, R242, PT ;  /* 0x000000f24800720c */ /* 0x000fe20003f66270 */
[----:B------:R-:W-:Y:S02]  /*5210*/  VIADD R72, R239, 0x51 ;  /* 0x00000051ef487836 */ /* 0x000fe40000000000 */
[-C--:B------:R-:W-:Y:S01]  /*5220*/  FMUL.FTZ R112, R112, R196.reuse ;  /* 0x000000c470707220 */ /* 0x080fe20000410000 */
[-C--:B------:R-:W-:Y:S01]  /*5230*/  FMUL.FTZ R104, R104, R196.reuse ;  /* 0x000000c468687220 */ /* 0x080fe20000410000 */
[-C--:B------:R-:W-:Y:S01]  /*5240*/  FMUL.FTZ R105, R105, R196.reuse ;  /* 0x000000c469697220 */ /* 0x080fe20000410000 */
[-C--:B------:R-:W-:Y:S01]  /*5250*/  FMUL.FTZ R106, R106, R196.reuse ;  /* 0x000000c46a6a7220 */ /* 0x080fe20000410000 */
[----:B------:R-:W-:Y:S01]  /*5260*/  FMUL.FTZ R107, R107, R196 ;  /* 0x000000c46b6b7220 */ /* 0x000fe20000410000 */
[----:B------:R-:W-:Y:S01]  /*5270*/  FSEL R143, R143, -INF , !P5 ;  /* 0xff8000008f8f7808 */ /* 0x000fe20006800000 */
[----:B------:R3:W4:Y:S01]  /*5280*/  MUFU.TANH R157, R112 ;  /* 0x00000070009d7308 */ /* 0x0007220000002400 */
[----:B------:R-:W-:Y:S01]  /*5290*/  FSEL R155, R155, -INF , !P4 ;  /* 0xff8000009b9b7808 */ /* 0x000fe20006000000 */
[----:B------:R-:W-:Y:S01]  /*52a0*/  VIADD R79, R239, 0x58 ;  /* 0x00000058ef4f7836 */ /* 0x000fe20000000000 */
[----:B------:R-:W-:-:S02]  /*52b0*/  ISETP.GT.AND P5, PT, R245, R72, PT ;  /* 0x00000048f500720c */ /* 0x000fc40003fa4270 */
[----:B------:R-:W-:Y:S02]  /*52c0*/  ISETP.GT.AND P4, PT, R243, R72, PT ;  /* 0x00000048f300720c */ /* 0x000fe40003f84270 */
[----:B------:R-:W-:Y:S01]  /*52d0*/  FSEL R161, R143, -INF , !P6 ;  /* 0xff8000008fa17808 */ /* 0x000fe20007000000 */
[----:B------:R-:W-:Y:S01]  /*52e0*/  MUFU.TANH R141, R104 ;  /* 0x00000068008d7308 */ /* 0x000fe20000002400 */
[----:B------:R-:W-:Y:S02]  /*52f0*/  FSEL R212, R155, -INF , !P3 ;  /* 0xff8000009bd47808 */ /* 0x000fe40005800000 */
[C---:B------:R-:W-:Y:S02]  /*5300*/  ISETP.GE.AND P6, PT, R72.reuse, R244, PT ;  /* 0x000000f44800720c */ /* 0x040fe40003fc6270 */
[----:B------:R-:W-:Y:S01]  /*5310*/  ISETP.GE.AND P3, PT, R72, R242, PT ;  /* 0x000000f24800720c */ /* 0x000fe20003f66270 */
[-C--:B---3--:R-:W-:Y:S01]  /*5320*/  FMUL.FTZ R112, R113, R196.reuse ;  /* 0x000000c471707220 */ /* 0x088fe20000410000 */
[-C--:B------:R-:W-:Y:S01]  /*5330*/  FMUL.FTZ R113, R114, R196.reuse ;  /* 0x000000c472717220 */ /* 0x080fe20000410000 */
[----:B------:R-:W-:Y:S01]  /*5340*/  MUFU.TANH R135, R106 ;  /* 0x0000006a00877308 */ /* 0x000fe20000002400 */
[----:B-1----:R-:W-:Y:S01]  /*5350*/  FSEL R120, R120, -INF , !P5 ;  /* 0xff80000078787808 */ /* 0x002fe20006800000 */
[----:B------:R-:W-:Y:S01]  /*5360*/  HMMA.16816.F32 R72, R8, R96, R88 ;  /* 0x000000600848723c */ /* 0x000fe20000001858 */
[----:B------:R-:W-:Y:S01]  /*5370*/  FSEL R123, R123, -INF , !P4 ;  /* 0xff8000007b7b7808 */ /* 0x000fe20006000000 */
[----:B------:R-:W-:Y:S01]  /*5380*/  FMUL.FTZ R115, R115, R196 ;  /* 0x000000c473737220 */ /* 0x000fe20000410000 */
[-C--:B------:R-:W-:Y:S01]  /*5390*/  ISETP.GT.AND P5, PT, R245, R79.reuse, PT ;  /* 0x0000004ff500720c */ /* 0x080fe20003fa4270 */
[----:B------:R-:W1:Y:S02]  /*53a0*/  LDSM.16.M88.4 R88, [R188+0x8000] ;  /* 0x00800000bc58783b */ /* 0x000e640000000200 */
[----:B------:R-:W-:Y:S01]  /*53b0*/  MUFU.TANH R114, R105 ;  /* 0x0000006900727308 */ /* 0x000fe20000002400 */
[----:B------:R-:W-:-:S02]  /*53c0*/  ISETP.GT.AND P4, PT, R243, R79, PT ;  /* 0x0000004ff300720c */ /* 0x000fc40003f84270 */
[----:B------:R-:W-:-:S05]  /*53d0*/  FSEL R163, R120, -INF , !P6 ;  /* 0xff80000078a37808 */ /* 0x000fca0007000000 */
[----:B------:R3:W-:Y:S01]  /*53e0*/  MUFU.TANH R142, R107 ;  /* 0x0000006b008e7308 */ /* 0x0007e20000002400 */
[----:B------:R-:W-:Y:S02]  /*53f0*/  FSEL R171, R123, -INF , !P3 ;  /* 0xff8000007bab7808 */ /* 0x000fe40005800000 */
[C---:B------:R-:W-:Y:S02]  /*5400*/  ISETP.GE.AND P6, PT, R79.reuse, R244, PT ;  /* 0x000000f44f00720c */ /* 0x040fe40003fc6270 */
[----:B------:R-:W-:Y:S02]  /*5410*/  ISETP.GE.AND P3, PT, R79, R242, PT ;  /* 0x000000f24f00720c */ /* 0x000fe40003f66270 */
[----:B------:R-:W-:Y:S02]  /*5420*/  FSEL R121, R121, -INF , !P5 ;  /* 0xff80000079797808 */ /* 0x000fe40006800000 */
[----:B------:R-:W-:Y:S01]  /*5430*/  FSEL R160, R160, -INF , !P4 ;  /* 0xff800000a0a07808 */ /* 0x000fe20006000000 */
[C---:B---3--:R-:W-:Y:S01]  /*5440*/  HMMA.16816.F32 R104, R4.reuse, R100, R108 ;  /* 0x000000640468723c */ /* 0x048fe2000000186c */
[----:B------:R-:W3:Y:S07]  /*5450*/  MUFU.TANH R113, R113 ;  /* 0x0000007100717308 */ /* 0x000eee0000002400 */
[----:B------:R-:W-:Y:S01]  /*5460*/  HMMA.16816.F32 R100, R4, R102, R92 ;  /* 0x000000660464723c */ /* 0x000fe2000000185c */
[----:B------:R-:W-:Y:S01]  /*5470*/  VIADD R92, R239, 0x59 ;  /* 0x00000059ef5c7836 */ /* 0x000fe20000000000 */
[----:B------:R-:W-:-:S02]  /*5480*/  FSEL R170, R121, -INF , !P6 ;  /* 0xff80000079aa7808 */ /* 0x000fc40007000000 */
[----:B------:R-:W-:Y:S02]  /*5490*/  FSEL R160, R160, -INF , !P3 ;  /* 0xff800000a0a07808 */ /* 0x000fe40005800000 */
[-C--:B------:R-:W-:Y:S02]  /*54a0*/  ISETP.GT.AND P5, PT, R245, R92.reuse, PT ;  /* 0x0000005cf500720c */ /* 0x080fe40003fa4270 */
[----:B------:R-:W-:Y:S02]  /*54b0*/  ISETP.GT.AND P4, PT, R243, R92, PT ;  /* 0x0000005cf300720c */ /* 0x000fe40003f84270 */
[C---:B------:R-:W-:Y:S02]  /*54c0*/  ISETP.GE.AND P6, PT, R92.reuse, R244, PT ;  /* 0x000000f45c00720c */ /* 0x040fe40003fc6270 */
[----:B------:R-:W-:Y:S01]  /*54d0*/  ISETP.GE.AND P3, PT, R92, R242, PT ;  /* 0x000000f25c00720c */ /* 0x000fe20003f66270 */
[----:B------:R-:W-:Y:S01]  /*54e0*/  VIADD R92, R239, 0x60 ;  /* 0x00000060ef5c7836 */ /* 0x000fe20000000000 */
[----:B------:R-:W-:-:S02]  /*54f0*/  FSEL R122, R122, -INF , !P5 ;  /* 0xff8000007a7a7808 */ /* 0x000fc40006800000 */
[----:B------:R-:W-:Y:S01]  /*5500*/  FSEL R159, R159, -INF , !P4 ;  /* 0xff8000009f9f7808 */ /* 0x000fe20006000000 */
[----:B------:R-:W1:Y:S01]  /*5510*/  MUFU.TANH R112, R112 ;  /* 0x0000007000707308 */ /* 0x000e620000002400 */
[----:B------:R-:W-:Y:S01]  /*5520*/  FSEL R211, R122, -INF , !P6 ;  /* 0xff8000007ad37808 */ /* 0x000fe20007000000 */
[----:B------:R-:W-:Y:S01]  /*5530*/  HMMA.16816.F32 R60, R8, R98, R60 ;  /* 0x00000062083c723c */ /* 0x000fe2000000183c */
[----:B------:R-:W-:Y:S02]  /*5540*/  FSEL R172, R159, -INF , !P3 ;  /* 0xff8000009fac7808 */ /* 0x000fe40005800000 */
[----:B------:R-:W-:-:S03]  /*5550*/  ISETP.GT.AND P5, PT, R245, R92, PT ;  /* 0x0000005cf500720c */ /* 0x000fc60003fa4270 */
[----:B------:R-:W1:Y:S01]  /*5560*/  MUFU.TANH R115, R115 ;  /* 0x0000007300737308 */ /* 0x000e620000002400 */
[----:B------:R-:W-:Y:S02]  /*5570*/  ISETP.GT.AND P4, PT, R243, R92, PT ;  /* 0x0000005cf300720c */ /* 0x000fe40003f84270 */
[C---:B------:R-:W-:Y:S02]  /*5580*/  ISETP.GE.AND P6, PT, R92.reuse, R244, PT ;  /* 0x000000f45c00720c */ /* 0x040fe40003fc6270 */
[----:B------:R-:W-:Y:S02]  /*5590*/  ISETP.GE.AND P3, PT, R92, R242, PT ;  /* 0x000000f25c00720c */ /* 0x000fe40003f66270 */
[----:B------:R-:W1:Y:S01]  /*55a0*/  LDSM.16.M88.4 R92, [R187+0x7000] ;  /* 0x00700000bb5c783b */ /* 0x000e620000000200 */
[----:B--2---:R-:W-:Y:S01]  /*55b0*/  HMMA.16816.F32 R72, R4, R84, R72 ;  /* 0x000000540448723c */ /* 0x004fe20000001848 */
[----:B------:R-:W-:Y:S01]  /*55c0*/  VIADD R84, R239, 0x61 ;  /* 0x00000061ef547836 */ /* 0x000fe20000000000 */
[----:B----4-:R-:W-:-:S02]  /*55d0*/  FSEL R157, R157, -INF , !P5 ;  /* 0xff8000009d9d7808 */ /* 0x010fc40006800000 */
[----:B---3--:R-:W-:Y:S02]  /*55e0*/  FSEL R113, R113, -INF , !P4 ;  /* 0xff80000071717808 */ /* 0x008fe40006000000 */
[-C--:B------:R-:W-:Y:S02]  /*55f0*/  ISETP.GT.AND P5, PT, R245, R84.reuse, PT ;  /* 0x00000054f500720c */ /* 0x080fe40003fa4270 */
[----:B------:R-:W-:Y:S02]  /*5600*/  ISETP.GT.AND P4, PT, R243, R84, PT ;  /* 0x00000054f300720c */ /* 0x000fe40003f84270 */
[----:B------:R-:W-:Y:S02]  /*5610*/  FSEL R207, R157, -INF , !P6 ;  /* 0xff8000009dcf7808 */ /* 0x000fe40007000000 */
[----:B------:R-:W-:Y:S02]  /*5620*/  FSEL R210, R113, -INF , !P3 ;  /* 0xff80000071d27808 */ /* 0x000fe40005800000 */
[----:B------:R-:W-:-:S02]  /*5630*/  ISETP.GE.AND P6, PT, R84, R244, PT ;  /* 0x000000f45400720c */ /* 0x000fc40003fc6270 */
[----:B------:R-:W-:Y:S01]  /*5640*/  ISETP.GE.AND P3, PT, R84, R242, PT ;  /* 0x000000f25400720c */ /* 0x000fe20003f66270 */
[----:B------:R-:W-:Y:S01]  /*5650*/  VIADD R84, R239, 0x68 ;  /* 0x00000068ef547836 */ /* 0x000fe20000000000 */
[----:B-1----:R-:W-:Y:S02]  /*5660*/  FSEL R112, R112, -INF , !P5 ;  /* 0xff80000070707808 */ /* 0x002fe40006800000 */
[----:B------:R-:W-:Y:S01]  /*5670*/  FSEL R115, R115, -INF , !P4 ;  /* 0xff80000073737808 */ /* 0x000fe20006000000 */
[----:B------:R-:W1:Y:S01]  /*5680*/  MUFU.TANH R83, R83 ;  /* 0x0000005300537308 */ /* 0x000e620000002400 */
[----:B------:R-:W-:Y:S01]  /*5690*/  FSEL R206, R112, -INF , !P6 ;  /* 0xff80000070ce7808 */ /* 0x000fe20007000000 */
[----:B------:R-:W-:Y:S01]  /*56a0*/  HMMA.16816.F32 R60, R4, R86, R60 ;  /* 0x00000056043c723c */ /* 0x000fe2000000183c */
[----:B------:R-:W-:Y:S02]  /*56b0*/  FSEL R209, R115, -INF , !P3 ;  /* 0xff80000073d17808 */ /* 0x000fe40005800000 */
[----:B------:R-:W-:-:S02]  /*56c0*/  ISETP.GT.AND P5, PT, R245, R84, PT ;  /* 0x00000054f500720c */ /* 0x000fc40003fa4270 */
[----:B------:R-:W-:Y:S02]  /*56d0*/  ISETP.GT.AND P4, PT, R243, R84, PT ;  /* 0x00000054f300720c */ /* 0x000fe40003f84270 */
[C---:B------:R-:W-:Y:S02]  /*56e0*/  ISETP.GE.AND P6, PT, R84.reuse, R244, PT ;  /* 0x000000f45400720c */ /* 0x040fe40003fc6270 */
[----:B------:R-:W-:Y:S02]  /*56f0*/  ISETP.GE.AND P3, PT, R84, R242, PT ;  /* 0x000000f25400720c */ /* 0x000fe40003f66270 */
[----:B------:R-:W2:Y:S01]  /*5700*/  LDSM.16.M88.4 R84, [R191+0x7000] ;  /* 0x00700000bf54783b */ /* 0x000ea20000000200 */
[----:B------:R-:W-:Y:S01]  /*5710*/  HMMA.16816.F32 R36, R56, R88, R36 ;  /* 0x000000583824723c */ /* 0x000fe20000001824 */
[----:B------:R-:W-:Y:S02]  /*5720*/  VIADD R88, R239, 0x69 ;  /* 0x00000069ef587836 */ /* 0x000fe40000000000 */
[----:B------:R-:W-:Y:S01]  /*5730*/  FMUL.FTZ R72, R72, R196 ;  /* 0x000000c448487220 */ /* 0x000fe20000410000 */
[----:B-1----:R-:W-:-:S02]  /*5740*/  FSEL R83, R83, -INF , !P5 ;  /* 0xff80000053537808 */ /* 0x002fc40006800000 */
[----:B------:R-:W-:Y:S01]  /*5750*/  FSEL R145, R145, -INF , !P4 ;  /* 0xff80000091917808 */ /* 0x000fe20006000000 */
[----:B------:R-:W-:Y:S01]  /*5760*/  FMUL.FTZ R116, R116, R196 ;  /* 0x000000c474747220 */ /* 0x000fe20000410000 */
[----:B------:R-:W-:Y:S01]  /*5770*/  ISETP.GT.AND P5, PT, R245, R88, PT ;  /* 0x00000058f500720c */ /* 0x000fe20003fa4270 */
[----:B------:R-:W-:Y:S01]  /*5780*/  FMUL.FTZ R109, R118, R196 ;  /* 0x000000c4766d7220 */ /* 0x000fe20000410000 */
[----:B------:R-:W-:Y:S01]  /*5790*/  ISETP.GT.AND P4, PT, R243, R88, PT ;  /* 0x00000058f300720c */ /* 0x000fe20003f84270 */
[----:B------:R-:W-:Y:S01]  /*57a0*/  FMUL.FTZ R97, R100, R196 ;  /* 0x000000c464617220 */ /* 0x000fe20000410000 */
[----:B------:R-:W-:Y:S01]  /*57b0*/  FSEL R205, R83, -INF , !P6 ;  /* 0xff80000053cd7808 */ /* 0x000fe20007000000 */
[----:B------:R1:W-:Y:S01]  /*57c0*/  MUFU.TANH R100, R72 ;  /* 0x0000004800647308 */ /* 0x0003e20000002400 */
[----:B------:R-:W-:Y:S01]  /*57d0*/  FSEL R208, R145, -INF , !P3 ;  /* 0xff80000091d07808 */ /* 0x000fe20005800000 */
[----:B------:R-:W-:Y:S01]  /*57e0*/  HMMA.16816.F32 R52, R8, R92, R52 ;  /* 0x0000005c0834723c */ /* 0x000fe20000001834 */
[----:B------:R-:W-:-:S02]  /*57f0*/  ISETP.GE.AND P6, PT, R88, R244, PT ;  /* 0x000000f45800720c */ /* 0x000fc40003fc6270 */
[----:B------:R-:W-:Y:S02]  /*5800*/  ISETP.GE.AND P3, PT, R88, R242, PT ;  /* 0x000000f25800720c */ /* 0x000fe40003f66270 */
[----:B------:R-:W-:Y:S02]  /*5810*/  FSEL R82, R82, -INF , !P5 ;  /* 0xff80000052527808 */ /* 0x000fe40006800000 */
[----:B------:R-:W-:Y:S01]  /*5820*/  FSEL R144, R144, -INF , !P4 ;  /* 0xff80000090907808 */ /* 0x000fe20006000000 */
[----:B------:R-:W3:Y:S01]  /*5830*/  MUFU.TANH R116, R116 ;  /* 0x0000007400747308 */ /* 0x000ee20000002400 */
[----:B------:R-:W-:Y:S01]  /*5840*/  FSEL R204, R82, -INF , !P6 ;  /* 0xff80000052cc7808 */ /* 0x000fe20007000000 */
[----:B------:R-:W-:Y:S01]  /*5850*/  HMMA.16816.F32 R32, R56, R90, R32 ;  /* 0x0000005a3820723c */ /* 0x000fe20000001820 */
[----:B------:R-:W-:Y:S01]  /*5860*/  FSEL R203, R144, -INF , !P3 ;  /* 0xff80000090cb7808 */ /* 0x000fe20005800000 */
[----:B------:R-:W4:Y:S01]  /*5870*/  LDSM.16.M88.4 R88, [R187+0x7800] ;  /* 0x00780000bb58783b */ /* 0x000f220000000200 */
[----:B-1----:R-:W-:-:S03]  /*5880*/  VIADD R72, R239, 0x70 ;  /* 0x00000070ef487836 */ /* 0x002fc60000000000 */
[----:B------:R-:W1:Y:S01]  /*5890*/  MUFU.TANH R109, R109 ;  /* 0x0000006d006d7308 */ /* 0x000e620000002400 */
[----:B------:R-:W-:Y:S01]  /*58a0*/  FMUL.FTZ R60, R60, R196 ;  /* 0x000000c43c3c7220 */ /* 0x000fe20000410000 */
[-C--:B------:R-:W-:Y:S02]  /*58b0*/  ISETP.GT.AND P5, PT, R245, R72.reuse, PT ;  /* 0x00000048f500720c */ /* 0x080fe40003fa4270 */
[----:B------:R-:W-:Y:S02]  /*58c0*/  ISETP.GT.AND P4, PT, R243, R72, PT ;  /* 0x00000048f300720c */ /* 0x000fe40003f84270 */
[C---:B------:R-:W-:Y:S02]  /*58d0*/  ISETP.GE.AND P6, PT, R72.reuse, R244, PT ;  /* 0x000000f44800720c */ /* 0x040fe40003fc6270 */
[----:B------:R-:W-:Y:S01]  /*58e0*/  ISETP.GE.AND P3, PT, R72, R242, PT ;  /* 0x000000f24800720c */ /* 0x000fe20003f66270 */
[----:B------:R-:W-:Y:S01]  /*58f0*/  VIADD R72, R239, 0x71 ;  /* 0x00000071ef487836 */ /* 0x000fe20000000000 */
[----:B------:R-:W-:Y:S01]  /*5900*/  FSEL R141, R141, -INF , !P5 ;  /* 0xff8000008d8d7808 */ /* 0x000fe20006800000 */
[----:B------:R2:W-:Y:S01]  /*5910*/  MUFU.TANH R82, R60 ;  /* 0x0000003c00527308 */ /* 0x0005e20000002400 */
[----:B------:R-:W-:-:S02]  /*5920*/  FSEL R135, R135, -INF , !P4 ;  /* 0xff80000087877808 */ /* 0x000fc40006000000 */
[-C--:B------:R-:W-:Y:S02]  /*5930*/  ISETP.GT.AND P5, PT, R245, R72.reuse, PT ;  /* 0x00000048f500720c */ /* 0x080fe40003fa4270 */
[----:B------:R-:W-:Y:S01]  /*5940*/  ISETP.GT.AND P4, PT, R243, R72, PT ;  /* 0x00000048f300720c */ /* 0x000fe20003f84270 */
[-C--:B------:R-:W-:Y:S01]  /*5950*/  FMUL.FTZ R73, R73, R196.reuse ;  /* 0x000000c449497220 */ /* 0x080fe20000410000 */
[-C--:B------:R-:W-:Y:S01]  /*5960*/  FMUL.FTZ R74, R74, R196.reuse ;  /* 0x000000c44a4a7220 */ /* 0x080fe20000410000 */
[-C--:B------:R-:W-:Y:S01]  /*5970*/  FMUL.FTZ R75, R75, R196.reuse ;  /* 0x000000c44b4b7220 */ /* 0x080fe20000410000 */
[----:B------:R-:W-:Y:S02]  /*5980*/  FSEL R199, R141, -INF , !P6 ;  /* 0xff8000008dc77808 */ /* 0x000fe40007000000 */
[----:B------:R-:W-:Y:S01]  /*5990*/  FSEL R202, R135, -INF , !P3 ;  /* 0xff80000087ca7808 */ /* 0x000fe20005800000 */
[----:B------:R-:W-:Y:S01]  /*59a0*/  FMUL.FTZ R98, R101, R196 ;  /* 0x000000c465627220 */ /* 0x000fe20000410000 */
[C---:B------:R-:W-:Y:S01]  /*59b0*/  ISETP.GE.AND P6, PT, R72.reuse, R244, PT ;  /* 0x000000f44800720c */ /* 0x040fe20003fc6270 */
[----:B--2---:R-:W-:Y:S01]  /*59c0*/  VIADD R60, R239, 0x78 ;  /* 0x00000078ef3c7836 */ /* 0x004fe20000000000 */
[----:B------:R-:W-:-:S02]  /*59d0*/  ISETP.GE.AND P3, PT, R72, R242, PT ;  /* 0x000000f24800720c */ /* 0x000fc40003f66270 */
[----:B------:R-:W-:Y:S02]  /*59e0*/  FSEL R114, R114, -INF , !P5 ;  /* 0xff80000072727808 */ /* 0x000fe40006800000 */
[----:B------:R-:W-:Y:S01]  /*59f0*/  FSEL R142, R142, -INF , !P4 ;  /* 0xff8000008e8e7808 */ /* 0x000fe20006000000 */
[----:B------:R-:W-:Y:S01]  /*5a00*/  FMUL.FTZ R78, R117, R196 ;  /* 0x000000c4754e7220 */ /* 0x000fe20000410000 */
[----:B------:R-:W-:Y:S01]  /*5a10*/  ISETP.GT.AND P5, PT, R245, R60, PT ;  /* 0x0000003cf500720c */ /* 0x000fe20003fa4270 */
[----:B------:R-:W-:Y:S01]  /*5a20*/  FMUL.FTZ R108, R119, R196 ;  /* 0x000000c4776c7220 */ /* 0x000fe20000410000 */
[----:B------:R-:W-:Y:S01]  /*5a30*/  ISETP.GT.AND P4, PT, R243, R60, PT ;  /* 0x0000003cf300720c */ /* 0x000fe20003f84270 */
[----:B------:R-:W-:Y:S01]  /*5a40*/  FMUL.FTZ R101, R103, R196 ;  /* 0x000000c467657220 */ /* 0x000fe20000410000 */
[----:B------:R-:W-:Y:S01]  /*5a50*/  MUFU.TANH R83, R73 ;  /* 0x0000004900537308 */ /* 0x000fe20000002400 */
[----:B------:R-:W-:Y:S02]  /*5a60*/  FSEL R198, R114, -INF , !P6 ;  /* 0xff80000072c67808 */ /* 0x000fe40007000000 */
[----:B------:R-:W-:-:S02]  /*5a70*/  FSEL R201, R142, -INF , !P3 ;  /* 0xff8000008ec97808 */ /* 0x000fc40005800000 */
[----:B------:R-:W-:-:S03]  /*5a80*/  ISETP.GE.AND P6, PT, R60, R244, PT ;  /* 0x000000f43c00720c */ /* 0x000fc60003fc6270 */
[----:B------:R-:W-:Y:S01]  /*5a90*/  MUFU.TANH R93, R74 ;  /* 0x0000004a005d7308 */ /* 0x000fe20000002400 */
[----:B------:R-:W-:Y:S02]  /*5aa0*/  ISETP.GE.AND P3, PT, R60, R242, PT ;  /* 0x000000f23c00720c */ /* 0x000fe40003f66270 */
[----:B---3--:R-:W-:Y:S02]  /*5ab0*/  FSEL R116, R116, -INF , !P5 ;  /* 0xff80000074747808 */ /* 0x008fe40006800000 */
[----:B-1----:R-:W-:-:S03]  /*5ac0*/  FSEL R109, R109, -INF , !P4 ;  /* 0xff8000006d6d7808 */ /* 0x002fc60006000000 */
[----:B------:R1:W-:Y:S01]  /*5ad0*/  MUFU.TANH R103, R75 ;  /* 0x0000004b00677308 */ /* 0x0003e20000002400 */
[----:B------:R-:W-:Y:S02]  /*5ae0*/  FSEL R183, R116, -INF , !P6 ;  /* 0xff80000074b77808 */ /* 0x000fe40007000000 */
[----:B------:R-:W-:Y:S01]  /*5af0*/  FSEL R200, R109, -INF , !P3 ;  /* 0xff8000006dc87808 */ /* 0x000fe20005800000 */
[----:B------:R-:W-:-:S04]  /*5b00*/  FMUL.FTZ R104, R104, R196 ;  /* 0x000000c468687220 */ /* 0x000fc80000410000 */
[----:B------:R-:W2:Y:S01]  /*5b10*/  MUFU.TANH R78, R78 ;  /* 0x0000004e004e7308 */ /* 0x000ea20000002400 */
[----:B-1----:R-:W-:Y:S01]  /*5b20*/  HMMA.16816.F32 R72, R4, R84, R52 ;  /* 0x000000540448723c */ /* 0x002fe20000001834 */
[----:B------:R-:W-:-:S06]  /*5b30*/  VIADD R52, R239, 0x79 ;  /* 0x00000079ef347836 */ /* 0x000fcc0000000000 */
[----:B------:R-:W1:Y:S01]  /*5b40*/  MUFU.TANH R108, R108 ;  /* 0x0000006c006c7308 */ /* 0x000e620000002400 */
[-C--:B------:R-:W-:Y:S02]  /*5b50*/  ISETP.GT.AND P5, PT, R245, R52.reuse, PT ;  /* 0x00000034f500720c */ /* 0x080fe40003fa4270 */
[----:B------:R-:W-:Y:S02]  /*5b60*/  ISETP.GT.AND P4, PT, R243, R52, PT ;  /* 0x00000034f300720c */ /* 0x000fe40003f84270 */
[C---:B------:R-:W-:Y:S02]  /*5b70*/  ISETP.GE.AND P6, PT, R52.reuse, R244, PT ;  /* 0x000000f43400720c */ /* 0x040fe40003fc6270 */
[----:B------:R-:W-:Y:S02]  /*5b80*/  ISETP.GE.AND P3, PT, R52, R242, PT ;  /* 0x000000f23400720c */ /* 0x000fe40003f66270 */
[----:B------:R-:W3:Y:S01]  /*5b90*/  LDSM.16.M88.4 R52, [R191+0x7800] ;  /* 0x00780000bf34783b */ /* 0x000ee20000000200 */
[----:B------:R-:W-:Y:S01]  /*5ba0*/  HMMA.16816.F32 R48, R8, R94, R48 ;  /* 0x0000005e0830723c */ /* 0x000fe20000001830 */
[----:B------:R4:W3:Y:S01]  /*5bb0*/  MUFU.TANH R96, R104 ;  /* 0x0000006800607308 */ /* 0x0008e20000002400 */
[-C--:B------:R-:W-:Y:S01]  /*5bc0*/  FMUL.FTZ R105, R105, R196.reuse ;  /* 0x000000c469697220 */ /* 0x080fe20000410000 */
[-C--:B------:R-:W-:Y:S01]  /*5bd0*/  FMUL.FTZ R107, R107, R196.reuse ;  /* 0x000000c46b6b7220 */ /* 0x080fe20000410000 */
[-C--:B------:R-:W-:Y:S01]  /*5be0*/  FMUL.FTZ R61, R61, R196.reuse ;  /* 0x000000c43d3d7220 */ /* 0x080fe20000410000 */
[-C--:B------:R-:W-:Y:S01]  /*5bf0*/  FMUL.FTZ R62, R62, R196.reuse ;  /* 0x000000c43e3e7220 */ /* 0x080fe20000410000 */
[----:B------:R-:W-:Y:S01]  /*5c00*/  FMUL.FTZ R63, R63, R196 ;  /* 0x000000c43f3f7220 */ /* 0x000fe20000410000 */
[----:B------:R-:W-:Y:S01]  /*5c10*/  VIADD R60, R239, 0x80 ;  /* 0x00000080ef3c7836 */ /* 0x000fe20000000000 */
[----:B--2---:R-:W-:-:S02]  /*5c20*/  FSEL R78, R78, -INF , !P5 ;  /* 0xff8000004e4e7808 */ /* 0x004fc40006800000 */
[----:B-1----:R-:W-:Y:S01]  /*5c30*/  FSEL R108, R108, -INF , !P4 ;  /* 0xff8000006c6c7808 */ /* 0x002fe20006000000 */
[----:B----4-:R-:W-:Y:S01]  /*5c40*/  FMUL.FTZ R104, R106, R196 ;  /* 0x000000c46a687220 */ /* 0x010fe20000410000 */
[----:B------:R-:W-:Y:S01]  /*5c50*/  MUFU.TANH R79, R105 ;  /* 0x00000069004f7308 */ /* 0x000fe20000002400 */
[----:B------:R-:W-:-:S07]  /*5c60*/  FSEL R197, R78, -INF , !P6 ;  /* 0xff8000004ec57808 */ /* 0x000fce0007000000 */
[----:B------:R-:W1:Y:S01]  /*5c70*/  MUFU.TANH R104, R104 ;  /* 0x0000006800687308 */ /* 0x000e620000002400 */
[----:B------:R-:W-:Y:S01]  /*5c80*/  FSEL R182, R108, -INF , !P3 ;  /* 0xff8000006cb67808 */ /* 0x000fe20005800000 */
[----:B------:R-:W-:Y:S01]  /*5c90*/  HMMA.16816.F32 R44, R8, R88, R44 ;  /* 0x00000058082c723c */ /* 0x000fe2000000182c */
[-C--:B------:R-:W-:Y:S02]  /*5ca0*/  ISETP.GT.AND P5, PT, R245, R60.reuse, PT ;  /* 0x0000003cf500720c */ /* 0x080fe40003fa4270 */
[----:B------:R-:W-:-:S03]  /*5cb0*/  ISETP.GT.AND P4, PT, R243, R60, PT ;  /* 0x0000003cf300720c */ /* 0x000fc60003f84270 */
[----:B------:R-:W2:Y:S01]  /*5cc0*/  MUFU.TANH R99, R107 ;  /* 0x0000006b00637308 */ /* 0x000ea20000002400 */
[C---:B------:R-:W-:Y:S02]  /*5cd0*/  ISETP.GE.AND P6, PT, R60.reuse, R244, PT ;  /* 0x000000f43c00720c */ /* 0x040fe40003fc6270 */
[----:B------:R-:W-:-:S05]  /*5ce0*/  ISETP.GE.AND P3, PT, R60, R242, PT ;  /* 0x000000f23c00720c */ /* 0x000fca0003f66270 */
[----:B------:R-:W-:Y:S01]  /*5cf0*/  MUFU.TANH R92, R61 ;  /* 0x0000003d005c7308 */ /* 0x000fe20000002400 */
[----:B------:R-:W-:Y:S01]  /*5d00*/  HMMA.16816.F32 R84, R4, R86, R48 ;  /* 0x000000560454723c */ /* 0x000fe20000001830 */
[----:B------:R-:W-:-:S06]  /*5d10*/  VIADD R48, R239, 0x81 ;  /* 0x00000081ef307836 */ /* 0x000fcc0000000000 */
[----:B------:R-:W-:Y:S08]  /*5d20*/  MUFU.TANH R95, R62 ;  /* 0x0000003e005f7308 */ /* 0x000ff00000002400 */
[----:B------:R4:W-:Y:S01]  /*5d30*/  MUFU.TANH R94, R63 ;  /* 0x0000003f005e7308 */ /* 0x0009e20000002400 */
[----:B------:R-:W-:Y:S01]  /*5d40*/  FMUL.FTZ R72, R72, R196 ;  /* 0x000000c448487220 */ /* 0x000fe20000410000 */
[----:B---3--:R-:W-:-:S02]  /*5d50*/  FSEL R178, R96, -INF , !P5 ;  /* 0xff80000060b27808 */ /* 0x008fc40006800000 */
[----:B-1----:R-:W-:Y:S01]  /*5d60*/  FSEL R104, R104, -INF , !P4 ;  /* 0xff80000068687808 */ /* 0x002fe20006000000 */
[----:B------:R-:W-:Y:S01]  /*5d70*/  FMUL.FTZ R102, R102, R196 ;  /* 0x000000c466667220 */ /* 0x000fe20000410000 */
[-C--:B------:R-:W-:Y:S01]  /*5d80*/  ISETP.GT.AND P5, PT, R245, R48.reuse, PT ;  /* 0x00000030f500720c */ /* 0x080fe20003fa4270 */
[----:B----4-:R-:W1:Y:S01]  /*5d90*/  LDSM.16.M88.4 R60, [R188+0x8800] ;  /* 0x00880000bc3c783b */ /* 0x010e620000000200 */
[----:B------:R-:W-:Y:S01]  /*5da0*/  ISETP.GT.AND P4, PT, R243, R48, PT ;  /* 0x00000030f300720c */ /* 0x000fe20003f84270 */
[----:B------:R3:W-:Y:S01]  /*5db0*/  MUFU.TANH R88, R72 ;  /* 0x0000004800587308 */ /* 0x0007e20000002400 */
[----:B------:R-:W-:Y:S02]  /*5dc0*/  FSEL R178, R178, -INF , !P6 ;  /* 0xff800000b2b27808 */ /* 0x000fe40007000000 */
[----:B------:R-:W-:Y:S01]  /*5dd0*/  FSEL R181, R104, -INF , !P3 ;  /* 0xff80000068b57808 */ /* 0x000fe20005800000 */
[----:B------:R-:W-:Y:S01]  /*5de0*/  FMUL.FTZ R73, R73, R196 ;  /* 0x000000c449497220 */ /* 0x000fe20000410000 */
[----:B------:R-:W-:Y:S01]  /*5df0*/  ISETP.GE.AND P6, PT, R48, R244, PT ;  /* 0x000000f43000720c */ /* 0x000fe20003fc6270 */
[----:B------:R-:W-:Y:S01]  /*5e00*/  FMUL.FTZ R74, R74, R196 ;  /* 0x000000c44a4a7220 */ /* 0x000fe20000410000 */
[----:B------:R-:W-:Y:S01]  /*5e10*/  ISETP.GE.AND P3, PT, R48, R242, PT ;  /* 0x000000f23000720c */ /* 0x000fe20003f66270 */
[----:B------:R-:W-:Y:S01]  /*5e20*/  FMUL.FTZ R75, R75, R196 ;  /* 0x000000c44b4b7220 */ /* 0x000fe20000410000 */
[----:B------:R-:W-:-:S02]  /*5e30*/  FSEL R79, R79, -INF , !P5 ;  /* 0xff8000004f4f7808 */ /* 0x000fc40006800000 */
[----:B--2---:R-:W-:Y:S01]  /*5e40*/  FSEL R99, R99, -INF , !P4 ;  /* 0xff80000063637808 */ /* 0x004fe20006000000 */
[----:B------:R-:W2:Y:S01]  /*5e50*/  MUFU.TANH R97, R97 ;  /* 0x0000006100617308 */ /* 0x000ea20000002400 */
[----:B------:R-:W-:Y:S01]  /*5e60*/  FSEL R177, R79, -INF , !P6 ;  /* 0xff8000004fb17808 */ /* 0x000fe20007000000 */
[----:B---3--:R-:W-:Y:S01]  /*5e70*/  VIADD R72, R239, 0x88 ;  /* 0x00000088ef487836 */ /* 0x008fe20000000000 */
[----:B------:R-:W-:-:S05]  /*5e80*/  FSEL R180, R99, -INF , !P3 ;  /* 0xff80000063b47808 */ /* 0x000fca0005800000 */
[----:B------:R-:W3:Y:S01]  /*5e90*/  MUFU.TANH R102, R102 ;  /* 0x0000006600667308 */ /* 0x000ee20000002400 */
[-C--:B------:R-:W-:Y:S02]  /*5ea0*/  ISETP.GT.AND P5, PT, R245, R72.reuse, PT ;  /* 0x00000048f500720c */ /* 0x080fe40003fa4270 */
[----:B------:R-:W-:Y:S02]  /*5eb0*/  ISETP.GT.AND P4, PT, R243, R72, PT ;  /* 0x00000048f300720c */ /* 0x000fe40003f84270 */
[----:B------:R-:W-:-:S03]  /*5ec0*/  ISETP.GE.AND P6, PT, R72, R244, PT ;  /* 0x000000f44800720c */ /* 0x000fc60003fc6270 */
[----:B------:R-:W-:Y:S01]  /*5ed0*/  MUFU.TANH R78, R73 ;  /* 0x00000049004e7308 */ /* 0x000fe20000002400 */
[----:B------:R-:W-:-:S07]  /*5ee0*/  ISETP.GE.AND P3, PT, R72, R242, PT ;  /* 0x000000f24800720c */ /* 0x000fce0003f66270 */
[----:B------:R-:W-:Y:S08]  /*5ef0*/  MUFU.TANH R96, R74 ;  /* 0x0000004a00607308 */ /* 0x000ff00000002400 */
[----:B------:R4:W-:Y:S01]  /*5f00*/  MUFU.TANH R89, R75 ;  /* 0x0000004b00597308 */ /* 0x0009e20000002400 */
[----:B------:R-:W-:Y:S07]  /*5f10*/  HMMA.16816.F32 R48, R8, R90, R40 ;  /* 0x0000005a0830723c */ /* 0x000fee0000001828 */
[----:B------:R-:W1:Y:S01]  /*5f20*/  MUFU.TANH R98, R98 ;  /* 0x0000006200627308 */ /* 0x000e620000002400 */
[----:B----4-:R-:W-:Y:S01]  /*5f30*/  HMMA.16816.F32 R72, R4, R52, R44 ;  /* 0x000000340448723c */ /* 0x010fe2000000182c */
[----:B------:R-:W4:Y:S06]  /*5f40*/  LDSM.16.M88.4 R44, [R187+0x8000] ;  /* 0x00800000bb2c783b */ /* 0x000f2c0000000200 */
[----:B------:R-:W1:Y:S01]  /*5f50*/  MUFU.TANH R101, R101 ;  /* 0x0000006500657308 */ /* 0x000e620000002400 */
[----:B------:R-:W-:Y:S01]  /*5f60*/  VIADD R40, R239, 0x89 ;  /* 0x00000089ef287836 */ /* 0x000fe20000000000 */
[----:B--2---:R-:W-:-:S02]  /*5f70*/  FSEL R97, R97, -INF , !P5 ;  /* 0xff80000061617808 */ /* 0x004fc40006800000 */
[----:B---3--:R-:W-:Y:S02]  /*5f80*/  FSEL R102, R102, -INF , !P4 ;  /* 0xff80000066667808 */ /* 0x008fe40006000000 */
[----:B------:R-:W-:Y:S02]  /*5f90*/  FSEL R176, R97, -INF , !P6 ;  /* 0xff80000061b07808 */ /* 0x000fe40007000000 */
[----:B------:R-:W-:Y:S02]  /*5fa0*/  FSEL R179, R102, -INF , !P3 ;  /* 0xff80000066b37808 */ /* 0x000fe40005800000 */
[-C--:B------:R-:W-:Y:S02]  /*5fb0*/  ISETP.GT.AND P5, PT, R245, R40.reuse, PT ;  /* 0x00000028f500720c */ /* 0x080fe40003fa4270 */
[----:B------:R-:W-:Y:S02]  /*5fc0*/  ISETP.GT.AND P4, PT, R243, R40, PT ;  /* 0x00000028f300720c */ /* 0x000fe40003f84270 */
[----:B------:R-:W-:-:S02]  /*5fd0*/  ISETP.GE.AND P6, PT, R40, R244, PT ;  /* 0x000000f42800720c */ /* 0x000fc40003fc6270 */
[----:B------:R-:W-:Y:S02]  /*5fe0*/  ISETP.GE.AND P3, PT, R40, R242, PT ;  /* 0x000000f22800720c */ /* 0x000fe40003f66270 */
[----:B-1----:R-:W-:Y:S01]  /*5ff0*/  HMMA.16816.F32 R40, R56, R60, R28 ;  /* 0x0000003c3828723c */ /* 0x002fe2000000181c */
[----:B------:R-:W-:Y:S01]  /*6000*/  VIADD R28, R239, 0x90 ;  /* 0x00000090ef1c7836 */ /* 0x000fe20000000000 */
[----:B------:R-:W-:Y:S02]  /*6010*/  FSEL R98, R98, -INF , !P5 ;  /* 0xff80000062627808 */ /* 0x000fe40006800000 */
[----:B------:R-:W-:Y:S02]  /*6020*/  FSEL R101, R101, -INF , !P4 ;  /* 0xff80000065657808 */ /* 0x000fe40006000000 */
[-C--:B------:R-:W-:Y:S02]  /*6030*/  ISETP.GT.AND P5, PT, R245, R28.reuse, PT ;  /* 0x0000001cf500720c */ /* 0x080fe40003fa4270 */
[----:B------:R-:W-:Y:S01]  /*6040*/  ISETP.GT.AND P4, PT, R243, R28, PT ;  /* 0x0000001cf300720c */ /* 0x000fe20003f84270 */
[----:B------:R-:W-:Y:S01]  /*6050*/  HMMA.16816.F32 R48, R4, R54, R48 ;  /* 0x000000360430723c */ /* 0x000fe20000001830 */
[----:B------:R-:W-:Y:S01]  /*6060*/  FSEL R175, R98, -INF , !P6 ;  /* 0xff80000062af7808 */ /* 0x000fe20007000000 */
[----:B------:R-:W1:Y:S01]  /*6070*/  LDSM.16.M88.4 R52, [R191+0x8000] ;  /* 0x00800000bf34783b */ /* 0x000e620000000200 */
[----:B------:R-:W-:-:S02]  /*6080*/  FSEL R174, R101, -INF , !P3 ;  /* 0xff80000065ae7808 */ /* 0x000fc40005800000 */
[C---:B------:R-:W-:Y:S02]  /*6090*/  ISETP.GE.AND P6, PT, R28.reuse, R244, PT ;  /* 0x000000f41c00720c */ /* 0x040fe40003fc6270 */
[----:B------:R-:W-:Y:S01]  /*60a0*/  ISETP.GE.AND P3, PT, R28, R242, PT ;  /* 0x000000f21c00720c */ /* 0x000fe20003f66270 */
[----:B------:R-:W-:Y:S01]  /*60b0*/  VIADD R28, R239, 0x91 ;  /* 0x00000091ef1c7836 */ /* 0x000fe20000000000 */
[----:B------:R-:W-:Y:S02]  /*60c0*/  FSEL R100, R100, -INF , !P5 ;  /* 0xff80000064647808 */ /* 0x000fe40006800000 */
[----:B------:R-:W-:Y:S02]  /*60d0*/  FSEL R93, R93, -INF , !P4 ;  /* 0xff8000005d5d7808 */ /* 0x000fe40006000000 */
[----:B------:R-:W-:Y:S02]  /*60e0*/  FSEL R162, R100, -INF , !P6 ;  /* 0xff80000064a27808 */ /* 0x000fe40007000000 */
[----:B------:R-:W-:-:S02]  /*60f0*/  FSEL R173, R93, -INF , !P3 ;  /* 0xff8000005dad7808 */ /* 0x000fc40005800000 */
[-C--:B------:R-:W-:Y:S02]  /*6100*/  ISETP.GT.AND P5, PT, R245, R28.reuse, PT ;  /* 0x0000001cf500720c */ /* 0x080fe40003fa4270 */
[----:B------:R-:W-:Y:S02]  /*6110*/  ISETP.GT.AND P4, PT, R243, R28, PT ;  /* 0x0000001cf300720c */ /* 0x000fe40003f84270 */
[C---:B------:R-:W-:Y:S02]  /*6120*/  ISETP.GE.AND P6, PT, R28.reuse, R244, PT ;  /* 0x000000f41c00720c */ /* 0x040fe40003fc6270 */
[----:B------:R-:W-:Y:S01]  /*6130*/  ISETP.GE.AND P3, PT, R28, R242, PT ;  /* 0x000000f21c00720c */ /* 0x000fe20003f66270 */
[----:B------:R-:W-:Y:S01]  /*6140*/  VIADD R28, R239, 0x98 ;  /* 0x00000098ef1c7836 */ /* 0x000fe20000000000 */
[----:B------:R-:W-:Y:S01]  /*6150*/  FSEL R83, R83, -INF , !P5 ;  /* 0xff80000053537808 */ /* 0x000fe20006800000 */
[----:B----4-:R-:W-:Y:S01]  /*6160*/  HMMA.16816.F32 R36, R8, R44, R36 ;  /* 0x0000002c0824723c */ /* 0x010fe20000001824 */
[----:B------:R-:W-:Y:S01]  /*6170*/  FSEL R103, R103, -INF , !P4 ;  /* 0xff80000067677808 */ /* 0x000fe20006000000 */
[----:B------:R-:W-:Y:S01]  /*6180*/  VIADD R44, R239, 0x99 ;  /* 0x00000099ef2c7836 */ /* 0x000fe20000000000 */
[----:B------:R-:W-:-:S02]  /*6190*/  ISETP.GT.AND P5, PT, R245, R28, PT ;  /* 0x0000001cf500720c */ /* 0x000fc40003fa4270 */
[----:B------:R-:W-:Y:S02]  /*61a0*/  ISETP.GT.AND P4, PT, R243, R28, PT ;  /* 0x0000001cf300720c */ /* 0x000fe40003f84270 */
[----:B------:R-:W-:Y:S02]  /*61b0*/  FSEL R159, R83, -INF , !P6 ;  /* 0xff800000539f7808 */ /* 0x000fe40007000000 */
[----:B------:R-:W-:Y:S02]  /*61c0*/  FSEL R169, R103, -INF , !P3 ;  /* 0xff80000067a97808 */ /* 0x000fe40005800000 */
[C---:B------:R-:W-:Y:S02]  /*61d0*/  ISETP.GE.AND P6, PT, R28.reuse, R244, PT ;  /* 0x000000f41c00720c */ /* 0x040fe40003fc6270 */
[----:B------:R-:W-:Y:S02]  /*61e0*/  ISETP.GE.AND P3, PT, R28, R242, PT ;  /* 0x000000f21c00720c */ /* 0x000fe40003f66270 */
[----:B------:R-:W-:Y:S01]  /*61f0*/  FSEL R82, R82, -INF , !P5 ;  /* 0xff80000052527808 */ /* 0x000fe20006800000 */
[----:B------:R-:W2:Y:S01]  /*6200*/  LDSM.16.M88.4 R28, [R187+0x8800] ;  /* 0x00880000bb1c783b */ /* 0x000ea20000000200 */
[----:B------:R-:W-:-:S02]  /*6210*/  FSEL R95, R95, -INF , !P4 ;  /* 0xff8000005f5f7808 */ /* 0x000fc40006000000 */
[-C--:B------:R-:W-:Y:S02]  /*6220*/  ISETP.GT.AND P5, PT, R245, R44.reuse, PT ;  /* 0x0000002cf500720c */ /* 0x080fe40003fa4270 */
        /* <DEDUP_REMOVED lines=8> */
[----:B------:R-:W-:Y:S02]  /*62b0*/  FSEL R155, R92, -INF , !P6 ;  /* 0xff8000005c9b7808 */ /* 0x000fe40007000000 */
[----:B------:R-:W-:Y:S02]  /*62c0*/  FSEL R154, R94, -INF , !P3 ;  /* 0xff8000005e9a7808 */ /* 0x000fe40005800000 */
[-C--:B------:R-:W-:Y:S02]  /*62d0*/  ISETP.GT.AND P5, PT, R245, R44.reuse, PT ;  /* 0x0000002cf500720c */ /* 0x080fe40003fa4270 */
[----:B------:R-:W-:Y:S02]  /*62e0*/  ISETP.GT.AND P4, PT, R243, R44, PT ;  /* 0x0000002cf300720c */ /* 0x000fe40003f84270 */
[----:B------:R-:W-:-:S02]  /*62f0*/  ISETP.GE.AND P6, PT, R44, R244, PT ;  /* 0x000000f42c00720c */ /* 0x000fc40003fc6270 */
[----:B------:R-:W-:Y:S02]  /*6300*/  ISETP.GE.AND P3, PT, R44, R242, PT ;  /* 0x000000f22c00720c */ /* 0x000fe40003f66270 */
[----:B------:R-:W-:Y:S01]  /*6310*/  HMMA.16816.F32 R44, R8, R46, R32 ;  /* 0x0000002e082c723c */ /* 0x000fe20000001820 */
[----:B------:R-:W-:Y:S02]  /*6320*/  VIADD R32, R239, 0xa1 ;  /* 0x000000a1ef207836 */ /* 0x000fe40000000000 */
[-C--:B------:R-:W-:Y:S01]  /*6330*/  FMUL.FTZ R84, R84, R196.reuse ;  /* 0x000000c454547220 */ /* 0x080fe20000410000 */
[-C--:B------:R-:W-:Y:S01]  /*6340*/  FMUL.FTZ R48, R48, R196.reuse ;  /* 0x000000c430307220 */ /* 0x080fe20000410000 */
[-C--:B------:R-:W-:Y:S01]  /*6350*/  FMUL.FTZ R49, R49, R196.reuse ;  /* 0x000000c431317220 */ /* 0x080fe20000410000 */
[-C--:B------:R-:W-:Y:S01]  /*6360*/  FMUL.FTZ R50, R50, R196.reuse ;  /* 0x000000c432327220 */ /* 0x080fe20000410000 */
[----:B------:R-:W-:Y:S01]  /*6370*/  FSEL R88, R88, -INF , !P5 ;  /* 0xff80000058587808 */ /* 0x000fe20006800000 */
[----:B------:R-:W-:Y:S01]  /*6380*/  FMUL.FTZ R51, R51, R196 ;  /* 0x000000c433337220 */ /* 0x000fe20000410000 */
[----:B------:R-:W-:Y:S01]  /*6390*/  FSEL R96, R96, -INF , !P4 ;  /* 0xff80000060607808 */ /* 0x000fe20006000000 */
[----:B------:R3:W4:Y:S01]  /*63a0*/  MUFU.TANH R79, R84 ;  /* 0x00000054004f7308 */ /* 0x0007220000002400 */
[----:B------:R-:W-:-:S02]  /*63b0*/  ISETP.GT.AND P5, PT, R245, R32, PT ;  /* 0x00000020f500720c */ /* 0x000fc40003fa4270 */
[----:B------:R-:W-:Y:S01]  /*63c0*/  ISETP.GT.AND P4, PT, R243, R32, PT ;  /* 0x00000020f300720c */ /* 0x000fe20003f84270 */
[-C--:B------:R-:W-:Y:S01]  /*63d0*/  FMUL.FTZ R60, R72, R196.reuse ;  /* 0x000000c4483c7220 */ /* 0x080fe20000410000 */
[----:B------:R-:W-:Y:S01]  /*63e0*/  FMUL.FTZ R72, R73, R196 ;  /* 0x000000c449487220 */ /* 0x000fe20000410000 */
[----:B------:R-:W-:Y:S01]  /*63f0*/  HMMA.16816.F32 R24, R56, R62, R24 ;  /* 0x0000003e3818723c */ /* 0x000fe20000001818 */
[----:B------:R-:W-:Y:S01]  /*6400*/  FSEL R142, R88, -INF , !P6 ;  /* 0xff800000588e7808 */ /* 0x000fe20007000000 */
[----:B------:R-:W-:Y:S01]  /*6410*/  MUFU.TANH R62, R48 ;  /* 0x00000030003e7308 */ /* 0x000fe20000002400 */
[----:B------:R-:W-:Y:S02]  /*6420*/  FSEL R145, R96, -INF , !P3 ;  /* 0xff80000060917808 */ /* 0x000fe40005800000 */
[C---:B------:R-:W-:Y:S02]  /*6430*/  ISETP.GE.AND P6, PT, R32.reuse, R244, PT ;  /* 0x000000f42000720c */ /* 0x040fe40003fc6270 */
[----:B------:R-:W-:Y:S01]  /*6440*/  ISETP.GE.AND P3, PT, R32, R242, PT ;  /* 0x000000f22000720c */ /* 0x000fe20003f66270 */
[----:B-1----:R-:W-:Y:S01]  /*6450*/  HMMA.16816.F32 R36, R4, R52, R36 ;  /* 0x000000340424723c */ /* 0x002fe20000001824 */
[-C--:B---3--:R-:W-:Y:S01]  /*6460*/  FMUL.FTZ R84, R85, R196.reuse ;  /* 0x000000c455547220 */ /* 0x088fe20000410000 */
[----:B------:R-:W-:Y:S01]  /*6470*/  FMUL.FTZ R85, R86, R196 ;  /* 0x000000c456557220 */ /* 0x000fe20000410000 */
[----:B------:R-:W-:Y:S01]  /*6480*/  MUFU.TANH R73, R49 ;  /* 0x0000003100497308 */ /* 0x000fe20000002400 */
[----:B------:R-:W-:Y:S01]  /*6490*/  VIADD R52, R239, 0xa8 ;  /* 0x000000a8ef347836 */ /* 0x000fe20000000000 */
[----:B------:R-:W-:-:S02]  /*64a0*/  FSEL R141, R78, -INF , !P5 ;  /* 0xff8000004e8d7808 */ /* 0x000fc40006800000 */
[----:B------:R-:W-:-:S04]  /*64b0*/  FSEL R89, R89, -INF , !P4 ;  /* 0xff80000059597808 */ /* 0x000fc80006000000 */
[----:B------:R-:W-:Y:S01]  /*64c0*/  MUFU.TANH R83, R50 ;  /* 0x0000003200537308 */ /* 0x000fe20000002400 */
[----:B------:R-:W-:Y:S02]  /*64d0*/  FSEL R141, R141, -INF , !P6 ;  /* 0xff8000008d8d7808 */ /* 0x000fe40007000000 */
[----:B------:R-:W-:-:S05]  /*64e0*/  FSEL R144, R89, -INF , !P3 ;  /* 0xff80000059907808 */ /* 0x000fca0005800000 */
[----:B------:R1:W-:Y:S01]  /*64f0*/  MUFU.TANH R82, R51 ;  /* 0x0000003300527308 */ /* 0x0003e20000002400 */
[-C--:B------:R-:W-:Y:S02]  /*6500*/  ISETP.GT.AND P5, PT, R245, R52.reuse, PT ;  /* 0x00000034f500720c */ /* 0x080fe40003fa4270 */
[----:B------:R-:W-:Y:S02]  /*6510*/  ISETP.GT.AND P4, PT, R243, R52, PT ;  /* 0x00000034f300720c */ /* 0x000fe40003f84270 */
[C---:B------:R-:W-:Y:S02]  /*6520*/  ISETP.GE.AND P6, PT, R52.reuse, R244, PT ;  /* 0x000000f43400720c */ /* 0x040fe40003fc6270 */
[----:B------:R-:W-:Y:S01]  /*6530*/  ISETP.GE.AND P3, PT, R52, R242, PT ;  /* 0x000000f23400720c */ /* 0x000fe20003f66270 */
[----:B------:R-:W3:Y:S01]  /*6540*/  MUFU.TANH R85, R85 ;  /* 0x0000005500557308 */ /* 0x000ee20000002400 */
[----:B------:R-:W-:Y:S01]  /*6550*/  HMMA.16816.F32 R52, R4, R54, R44 ;  /* 0x000000360434723c */ /* 0x000fe2000000182c */
[----:B------:R-:W-:Y:S04]  /*6560*/  LDSM.16.M88.4 R44, [R188+0x9000] ;  /* 0x00900000bc2c783b */ /* 0x000fe80000000200 */
[----:B-1----:R-:W1:Y:S01]  /*6570*/  LDSM.16.M88.4 R48, [R191+0x8800] ;  /* 0x00880000bf30783b */ /* 0x002e620000000200 */
[-C--:B------:R-:W-:Y:S01]  /*6580*/  FMUL.FTZ R61, R87, R196.reuse ;  /* 0x000000c4573d7220 */ /* 0x080fe20000410000 */
[----:B------:R-:W1:Y:S01]  /*6590*/  MUFU.TANH R84, R84 ;  /* 0x0000005400547308 */ /* 0x000e620000002400 */
[----:B------:R-:W-:Y:S01]  /*65a0*/  FMUL.FTZ R74, R74, R196 ;  /* 0x000000c44a4a7220 */ /* 0x000fe20000410000 */
[----:B--2---:R-:W-:Y:S01]  /*65b0*/  HMMA.16816.F32 R32, R8, R28, R40 ;  /* 0x0000001c0820723c */ /* 0x004fe20000001828 */
[----:B------:R-:W-:Y:S01]  /*65c0*/  VIADD R28, R239, 0xa9 ;  /* 0x000000a9ef1c7836 */ /* 0x000fe20000000000 */
[----:B----4-:R-:W-:-:S04]  /*65d0*/  FSEL R135, R79, -INF , !P5 ;  /* 0xff8000004f877808 */ /* 0x010fc80006800000 */
[----:B------:R-:W2:Y:S01]  /*65e0*/  MUFU.TANH R61, R61 ;  /* 0x0000003d003d7308 */ /* 0x000ea20000002400 */
[----:B---3--:R-:W-:Y:S02]  /*65f0*/  FSEL R85, R85, -INF , !P4 ;  /* 0xff80000055557808 */ /* 0x008fe40006000000 */
[----:B------:R-:W-:Y:S02]  /*6600*/  FSEL R135, R135, -INF , !P6 ;  /* 0xff80000087877808 */ /* 0x000fe40007000000 */
[----:B------:R-:W-:-:S03]  /*6610*/  FSEL R143, R85, -INF , !P3 ;  /* 0xff800000558f7808 */ /* 0x000fc60005800000 */
[----:B------:R-:W3:Y:S01]  /*6620*/  MUFU.TANH R60, R60 ;  /* 0x0000003c003c7308 */ /* 0x000ee20000002400 */
[----:B------:R-:W-:Y:S01]  /*6630*/  ISETP.GT.AND P5, PT, R245, R28, PT ;  /* 0x0000001cf500720c */ /* 0x000fe20003fa4270 */
[----:B------:R-:W-:Y:S01]  /*6640*/  FMUL.FTZ R38, R38, R196 ;  /* 0x000000c426267220 */ /* 0x000fe20000410000 */
[----:B------:R-:W-:Y:S02]  /*6650*/  ISETP.GT.AND P4, PT, R243, R28, PT ;  /* 0x0000001cf300720c */ /* 0x000fe40003f84270 */
[----:B------:R-:W-:-:S03]  /*6660*/  ISETP.GE.AND P6, PT, R28, R244, PT ;  /* 0x000000f41c00720c */ /* 0x000fc60003fc6270 */
[----:B------:R-:W4:Y:S01]  /*6670*/  MUFU.TANH R74, R74 ;  /* 0x0000004a004a7308 */ /* 0x000f220000002400 */
[----:B------:R-:W-:Y:S02]  /*6680*/  ISETP.GE.AND P3, PT, R28, R242, PT ;  /* 0x000000f21c00720c */ /* 0x000fe40003f66270 */
[----:B------:R-:W-:Y:S01]  /*6690*/  HMMA.16816.F32 R28, R8, R30, R24 ;  /* 0x0000001e081c723c */ /* 0x000fe20000001818 */
[----:B------:R-:W4:Y:S01]  /*66a0*/  LDSM.16.M88.4 R24, [R187+0x9000] ;  /* 0x00900000bb18783b */ /* 0x000f220000000200 */
[----:B------:R-:W-:-:S03]  /*66b0*/  FMUL.FTZ R39, R39, R196 ;  /* 0x000000c427277220 */ /* 0x000fc60000410000 */
[----:B------:R2:W-:Y:S01]  /*66c0*/  MUFU.TANH R79, R38 ;  /* 0x00000026004f7308 */ /* 0x0005e20000002400 */
[----:B-1----:R-:W-:Y:S01]  /*66d0*/  FSEL R84, R84, -INF , !P5 ;  /* 0xff80000054547808 */ /* 0x002fe20006800000 */
[----:B------:R-:W-:-:S06]  /*66e0*/  FMUL.FTZ R75, R75, R196 ;  /* 0x000000c44b4b7220 */ /* 0x000fcc0000410000 */
[----:B------:R1:W-:Y:S01]  /*66f0*/  MUFU.TANH R86, R39 ;  /* 0x0000002700567308 */ /* 0x0003e20000002400 */
[----:B--2---:R-:W-:-:S07]  /*6700*/  VIADD R38, R239, 0xb0 ;  /* 0x000000b0ef267836 */ /* 0x004fce0000000000 */
[----:B------:R-:W2:Y:S01]  /*6710*/  MUFU.TANH R72, R72 ;  /* 0x0000004800487308 */ /* 0x000ea20000002400 */
[-C--:B------:R-:W-:Y:S02]  /*6720*/  ISETP.GT.AND P5, PT, R245, R38.reuse, PT ;  /* 0x00000026f500720c */ /* 0x080fe40003fa4270 */
[----:B-1----:R-:W-:Y:S02]  /*6730*/  FSEL R39, R61, -INF , !P4 ;  /* 0xff8000003d277808 */ /* 0x002fe40006000000 */
[----:B------:R-:W-:Y:S02]  /*6740*/  ISETP.GT.AND P4, PT, R243, R38, PT ;  /* 0x00000026f300720c */ /* 0x000fe40003f84270 */
[----:B------:R-:W-:Y:S02]  /*6750*/  FSEL R61, R84, -INF , !P6 ;  /* 0xff800000543d7808 */ /* 0x000fe40007000000 */
[----:B------:R-:W-:Y:S01]  /*6760*/  FSEL R39, R39, -INF , !P3 ;  /* 0xff80000027277808 */ /* 0x000fe20005800000 */
[----:B------:R-:W-:Y:S01]  /*6770*/  VIADD R40, R239, 0xb1 ;  /* 0x000000b1ef287836 */ /* 0x000fe20000000000 */
[C---:B------:R-:W-:Y:S01]  /*6780*/  ISETP.GE.AND P6, PT, R38.reuse, R244, PT ;  /* 0x000000f42600720c */ /* 0x040fe20003fc6270 */
[----:B------:R-:W-:Y:S01]  /*6790*/  HMMA.16816.F32 R32, R4, R48, R32 ;  /* 0x000000300420723c */ /* 0x000fe20000001820 */
[----:B------:R-:W-:Y:S01]  /*67a0*/  ISETP.GE.AND P3, PT, R38, R242, PT ;  /* 0x000000f22600720c */ /* 0x000fe20003f66270 */
[----:B------:R-:W1:Y:S01]  /*67b0*/  MUFU.TANH R63, R75 ;  /* 0x0000004b003f7308 */ /* 0x000e620000002400 */
        /* <DEDUP_REMOVED lines=8> */
[-C--:B------:R-:W-:Y:S01]  /*6840*/  FMUL.FTZ R36, R36, R196.reuse ;  /* 0x000000c424247220 */ /* 0x080fe20000410000 */
[C---:B------:R-:W-:Y:S01]  /*6850*/  HMMA.16816.F32 R40, R56.reuse, R44, R20 ;  /* 0x0000002c3828723c */ /* 0x040fe20000001814 */
[----:B------:R-:W3:Y:S02]  /*6860*/  LDSM.16.M88.4 R20, [R191+0x9000] ;  /* 0x00900000bf14783b */ /* 0x000ee40000000200 */
[----:B------:R4:W3:Y:S01]  /*6870*/  MUFU.TANH R78, R36 ;  /* 0x00000024004e7308 */ /* 0x0008e20000002400 */
[----:B--2---:R-:W-:Y:S01]  /*6880*/  FSEL R72, R72, -INF , !P5 ;  /* 0xff80000048487808 */ /* 0x004fe20006800000 */
[----:B------:R-:W-:Y:S01]  /*6890*/  FMUL.FTZ R32, R32, R196 ;  /* 0x000000c420207220 */ /* 0x000fe20000410000 */
[----:B-1----:R-:W-:Y:S02]  /*68a0*/  FSEL R63, R63, -INF , !P4 ;  /* 0xff8000003f3f7808 */ /* 0x002fe40006000000 */
[----:B------:R-:W-:Y:S01]  /*68b0*/  HMMA.16816.F32 R16, R56, R46, R16 ;  /* 0x0000002e3810723c */ /* 0x000fe20000001810 */
[----:B------:R-:W-:-:S07]  /*68c0*/  FSEL R75, R72, -INF , !P6 ;  /* 0xff800000484b7808 */ /* 0x000fce0007000000 */
[----:B------:R-:W-:Y:S01]  /*68d0*/  HMMA.16816.F32 R28, R4, R50, R28 ;  /* 0x00000032041c723c */ /* 0x000fe2000000181c */
[-C--:B------:R-:W-:Y:S01]  /*68e0*/  FMUL.FTZ R49, R54, R196.reuse ;  /* 0x000000c436317220 */ /* 0x080fe20000410000 */
[-C--:B------:R-:W-:Y:S01]  /*68f0*/  FMUL.FTZ R44, R55, R196.reuse ;  /* 0x000000c4372c7220 */ /* 0x080fe20000410000 */
[-C--:B------:R-:W-:Y:S01]  /*6900*/  FMUL.FTZ R53, R53, R196.reuse ;  /* 0x000000c435357220 */ /* 0x080fe20000410000 */
[-C--:B----4-:R-:W-:Y:S01]  /*6910*/  FMUL.FTZ R36, R37, R196.reuse ;  /* 0x000000c425247220 */ /* 0x090fe20000410000 */
[-C--:B------:R-:W-:Y:S01]  /*6920*/  FMUL.FTZ R37, R52, R196.reuse ;  /* 0x000000c434257220 */ /* 0x080fe20000410000 */
[C---:B------:R-:W-:Y:S02]  /*6930*/  VIADD R52, R239.reuse, 0xb8 ;  /* 0x000000b8ef347836 */ /* 0x040fe40000000000 */
[----:B------:R-:W-:Y:S01]  /*6940*/  HMMA.16816.F32 R12, R56, R68, R12 ;  /* 0x00000044380c723c */ /* 0x000fe2000000180c */
[----:B------:R-:W-:Y:S02]  /*6950*/  VIADD R50, R239, 0xb9 ;  /* 0x000000b9ef327836 */ /* 0x000fe40000000000 */
[----:B------:R-:W-:Y:S01]  /*6960*/  FMUL.FTZ R158, R158, R196 ;  /* 0x000000c49e9e7220 */ /* 0x000fe20000410000 */
[----:B------:R-:W-:Y:S01]  /*6970*/  ISETP.GT.AND P5, PT, R245, R52, PT ;  /* 0x00000034f500720c */ /* 0x000fe20003fa4270 */
[----:B------:R-:W-:Y:S01]  /*6980*/  FMUL.FTZ R76, R76, R196 ;  /* 0x000000c44c4c7220 */ /* 0x000fe20000410000 */
[----:B------:R-:W-:Y:S01]  /*6990*/  ISETP.GT.AND P4, PT, R243, R52, PT ;  /* 0x00000034f300720c */ /* 0x000fe20003f84270 */
[----:B------:R1:W-:Y:S01]  /*69a0*/  MUFU.TANH R45, R32 ;  /* 0x00000020002d7308 */ /* 0x0003e20000002400 */
[----:B------:R-:W-:Y:S01]  /*69b0*/  FSEL R72, R63, -INF , !P3 ;  /* 0xff8000003f487808 */ /* 0x000fe20005800000 */
[----:B------:R-:W-:Y:S01]  /*69c0*/  HMMA.16816.F32 R40, R8, R24, R40 ;  /* 0x000000180828723c */ /* 0x000fe20000001828 */
[----:B------:R-:W-:Y:S01]  /*69d0*/  ISETP.GE.AND P6, PT, R52, R244, PT ;  /* 0x000000f43400720c */ /* 0x000fe20003fc6270 */
[----:B------:R-:W-:-:S04]  /*69e0*/  DEPBAR.LE SB0, 0x0 ;  /* 0x000080000000791a */ /* 0x000fc80000000000 */
[----:B------:R-:W-:Y:S02]  /*69f0*/  ISETP.GE.AND P3, PT, R52, R242, PT ;  /* 0x000000f23400720c */ /* 0x000fe40003f66270 */
[----:B------:R-:W-:Y:S02]  /*6a00*/  FSEL R62, R62, -INF , !P5 ;  /* 0xff8000003e3e7808 */ /* 0x000fe40006800000 */
[----:B------:R-:W-:Y:S02]  /*6a10*/  FSEL R63, R83, -INF , !P4 ;  /* 0xff800000533f7808 */ /* 0x000fe40006000000 */
[-C--:B------:R-:W-:Y:S02]  /*6a20*/  ISETP.GT.AND P5, PT, R245, R50.reuse, PT ;  /* 0x00000032f500720c */ /* 0x080fe40003fa4270 */
[----:B------:R-:W-:Y:S01]  /*6a30*/  ISETP.GT.AND P4, PT, R243, R50, PT ;  /* 0x00000032f300720c */ /* 0x000fe20003f84270 */
[----:B-1----:R-:W-:Y:S01]  /*6a40*/  FMUL.FTZ R32, R33, R196 ;  /* 0x000000c421207220 */ /* 0x002fe20000410000 */
[----:B------:R-:W-:Y:S01]  /*6a50*/  VIADD R33, R239, 0xc0 ;  /* 0x000000c0ef217836 */ /* 0x000fe20000000000 */
[----:B------:R-:W1:Y:S01]  /*6a60*/  MUFU.TANH R36, R36 ;  /* 0x0000002400247308 */ /* 0x000e620000002400 */
[----:B------:R-:W-:-:S02]  /*6a70*/  FSEL R74, R62, -INF , !P6 ;  /* 0xff8000003e4a7808 */ /* 0x000fc40007000000 */
[----:B------:R-:W-:Y:S02]  /*6a80*/  FSEL R63, R63, -INF , !P3 ;  /* 0xff8000003f3f7808 */ /* 0x000fe40005800000 */
[C---:B------:R-:W-:Y:S02]  /*6a90*/  ISETP.GE.AND P6, PT, R50.reuse, R244, PT ;  /* 0x000000f43200720c */ /* 0x040fe40003fc6270 */
[----:B------:R-:W-:Y:S02]  /*6aa0*/  ISETP.GE.AND P3, PT, R50, R242, PT ;  /* 0x000000f23200720c */ /* 0x000fe40003f66270 */
[----:B------:R-:W-:Y:S02]  /*6ab0*/  FSEL R73, R73, -INF , !P5 ;  /* 0xff80000049497808 */ /* 0x000fe40006800000 */
[----:B------:R-:W-:Y:S02]  /*6ac0*/  FSEL R62, R82, -INF , !P4 ;  /* 0xff800000523e7808 */ /* 0x000fe40006000000 */
[----:B------:R-:W-:-:S02]  /*6ad0*/  ISETP.GT.AND P5, PT, R245, R33, PT ;  /* 0x00000021f500720c */ /* 0x000fc40003fa4270 */
[----:B------:R-:W-:Y:S01]  /*6ae0*/  ISETP.GT.AND P4, PT, R243, R33, PT ;  /* 0x00000021f300720c */ /* 0x000fe20003f84270 */
[----:B------:R-:W2:Y:S01]  /*6af0*/  MUFU.TANH R37, R37 ;  /* 0x0000002500257308 */ /* 0x000ea20000002400 */
[----:B------:R-:W-:Y:S02]  /*6b00*/  FSEL R73, R73, -INF , !P6 ;  /* 0xff80000049497808 */ /* 0x000fe40007000000 */
[----:B------:R-:W-:Y:S02]  /*6b10*/  FSEL R62, R62, -INF , !P3 ;  /* 0xff8000003e3e7808 */ /* 0x000fe40005800000 */
[C---:B------:R-:W-:Y:S02]  /*6b20*/  ISETP.GE.AND P6, PT, R33.reuse, R244, PT ;  /* 0x000000f42100720c */ /* 0x040fe40003fc6270 */
[----:B------:R-:W-:Y:S01]  /*6b30*/  ISETP.GE.AND P3, PT, R33, R242, PT ;  /* 0x000000f22100720c */ /* 0x000fe20003f66270 */
[----:B------:R-:W4:Y:S01]  /*6b40*/  MUFU.TANH R49, R49 ;  /* 0x0000003100317308 */ /* 0x000f220000002400 */
[----:B------:R-:W-:Y:S01]  /*6b50*/  VIADD R33, R239, 0xc1 ;  /* 0x000000c1ef217836 */ /* 0x000fe20000000000 */
[----:B---3--:R-:W-:-:S02]  /*6b60*/  FSEL R78, R78, -INF , !P5 ;  /* 0xff8000004e4e7808 */ /* 0x008fc40006800000 */
[----:B------:R-:W-:Y:S01]  /*6b70*/  FSEL R79, R79, -INF , !P4 ;  /* 0xff8000004f4f7808 */ /* 0x000fe20006000000 */
[----:B------:R-:W-:Y:S01]  /*6b80*/  HMMA.16816.F32 R16, R8, R26, R16 ;  /* 0x0000001a0810723c */ /* 0x000fe20000001810 */
[----:B------:R-:W-:Y:S02]  /*6b90*/  FSEL R85, R78, -INF , !P6 ;  /* 0xff8000004e557808 */ /* 0x000fe40007000000 */
[----:B------:R-:W3:Y:S01]  /*6ba0*/  MUFU.TANH R48, R53 ;  /* 0x0000003500307308 */ /* 0x000ee20000002400 */
[----:B------:R-:W-:Y:S02]  /*6bb0*/  FSEL R82, R79, -INF , !P3 ;  /* 0xff8000004f527808 */ /* 0x000fe40005800000 */
[-C--:B------:R-:W-:Y:S02]  /*6bc0*/  ISETP.GT.AND P5, PT, R245, R33.reuse, PT ;  /* 0x00000021f500720c */ /* 0x080fe40003fa4270 */
[----:B------:R-:W-:-:S03]  /*6bd0*/  ISETP.GT.AND P4, PT, R243, R33, PT ;  /* 0x00000021f300720c */ /* 0x000fc60003f84270 */
[----:B------:R-:W3:Y:S01]  /*6be0*/  MUFU.TANH R44, R44 ;  /* 0x0000002c002c7308 */ /* 0x000ee20000002400 */
[C---:B------:R-:W-:Y:S02]  /*6bf0*/  ISETP.GE.AND P6, PT, R33.reuse, R244, PT ;  /* 0x000000f42100720c */ /* 0x040fe40003fc6270 */
[----:B------:R-:W-:Y:S01]  /*6c00*/  ISETP.GE.AND P3, PT, R33, R242, PT ;  /* 0x000000f22100720c */ /* 0x000fe20003f66270 */
[C---:B------:R-:W-:Y:S02]  /*6c10*/  VIADD R33, R239.reuse, 0xc8 ;  /* 0x000000c8ef217836 */ /* 0x040fe40000000000 */
[-C--:B------:R-:W-:Y:S01]  /*6c20*/  FMUL.FTZ R24, R34, R196.reuse ;  /* 0x000000c422187220 */ /* 0x080fe20000410000 */
[----:B-1----:R-:W-:Y:S01]  /*6c30*/  FSEL R36, R36, -INF , !P5 ;  /* 0xff80000024247808 */ /* 0x002fe20006800000 */
[----:B------:R-:W-:Y:S01]  /*6c40*/  VIADD R27, R239, 0xc9 ;  /* 0x000000c9ef1b7836 */ /* 0x000fe20000000000 */
[----:B------:R-:W-:Y:S01]  /*6c50*/  FSEL R79, R86, -INF , !P4 ;  /* 0xff800000564f7808 */ /* 0x000fe20006000000 */
[----:B------:R-:W-:Y:S01]  /*6c60*/  FMUL.FTZ R25, R35, R196 ;  /* 0x000000c423197220 */ /* 0x000fe20000410000 */
[----:B------:R-:W-:-:S02]  /*6c70*/  ISETP.GT.AND P5, PT, R245, R33, PT ;  /* 0x00000021f500720c */ /* 0x000fc40003fa4270 */
[----:B------:R-:W-:Y:S01]  /*6c80*/  ISETP.GT.AND P4, PT, R243, R33, PT ;  /* 0x00000021f300720c */ /* 0x000fe20003f84270 */
[----:B------:R-:W1:Y:S01]  /*6c90*/  MUFU.TANH R24, R24 ;  /* 0x0000001800187308 */ /* 0x000e620000002400 */
[----:B------:R-:W-:Y:S01]  /*6ca0*/  HMMA.16816.F32 R40, R4, R20, R40 ;  /* 0x000000140428723c */ /* 0x000fe20000001828 */
[----:B------:R-:W-:Y:S01]  /*6cb0*/  FSEL R84, R36, -INF , !P6 ;  /* 0xff80000024547808 */ /* 0x000fe20007000000 */
[----:B------:R-:W-:Y:S01]  /*6cc0*/  FMUL.FTZ R29, R29, R196 ;  /* 0x000000c41d1d7220 */ /* 0x000fe20000410000 */
[----:B------:R-:W-:Y:S02]  /*6cd0*/  FSEL R79, R79, -INF , !P3 ;  /* 0xff8000004f4f7808 */ /* 0x000fe40005800000 */
[C---:B------:R-:W-:Y:S02]  /*6ce0*/  ISETP.GE.AND P6, PT, R33.reuse, R244, PT ;  /* 0x000000f42100720c */ /* 0x040fe40003fc6270 */
[----:B------:R-:W-:Y:S02]  /*6cf0*/  ISETP.GE.AND P3, PT, R33, R242, PT ;  /* 0x000000f22100720c */ /* 0x000fe40003f66270 */
[----:B--2---:R-:W-:-:S02]  /*6d00*/  FSEL R37, R37, -INF , !P5 ;  /* 0xff80000025257808 */ /* 0x004fc40006800000 */
[----:B----4-:R-:W-:Y:S01]  /*6d10*/  FSEL R49, R49, -INF , !P4 ;  /* 0xff80000031317808 */ /* 0x010fe20006000000 */
[-C--:B------:R-:W-:Y:S01]  /*6d20*/  FMUL.FTZ R28, R28, R196.reuse ;  /* 0x000000c41c1c7220 */ /* 0x080fe20000410000 */
[-C--:B------:R-:W-:Y:S02]  /*6d30*/  ISETP.GT.AND P5, PT, R245, R27.reuse, PT ;  /* 0x0000001bf500720c */ /* 0x080fe40003fa4270 */
[----:B------:R-:W-:Y:S01]  /*6d40*/  ISETP.GT.AND P4, PT, R243, R27, PT ;  /* 0x0000001bf300720c */ /* 0x000fe20003f84270 */
[----:B------:R-:W2:Y:S01]  /*6d50*/  MUFU.TANH R32, R32 ;  /* 0x0000002000207308 */ /* 0x000ea20000002400 */
[----:B------:R-:W-:Y:S01]  /*6d60*/  FMUL.FTZ R30, R30, R196 ;  /* 0x000000c41e1e7220 */ /* 0x000fe20000410000 */
[----:B------:R-:W-:Y:S02]  /*6d70*/  FSEL R83, R37, -INF , !P6 ;  /* 0xff80000025537808 */ /* 0x000fe40007000000 */
[----:B------:R-:W-:Y:S01]  /*6d80*/  FSEL R78, R49, -INF , !P3 ;  /* 0xff800000314e7808 */ /* 0x000fe20005800000 */
[----:B------:R-:W-:Y:S01]  /*6d90*/  HMMA.16816.F32 R12, R8, R148, R12 ;  /* 0x00000094080c723c */ /* 0x000fe2000000180c */
[----:B------:R-:W-:-:S02]  /*6da0*/  ISETP.GE.AND P6, PT, R27, R244, PT ;  /* 0x000000f41b00720c */ /* 0x000fc40003fc6270 */
[----:B------:R-:W4:Y:S01]  /*6db0*/  MUFU.TANH R25, R25 ;  /* 0x0000001900197308 */ /* 0x000f220000002400 */
[----:B------:R-:W-:Y:S02]  /*6dc0*/  ISETP.GE.AND P3, PT, R27, R242, PT ;  /* 0x000000f21b00720c */ /* 0x000fe40003f66270 */
[----:B---3--:R-:W-:Y:S02]  /*6dd0*/  FSEL R48, R48, -INF , !P5 ;  /* 0xff80000030307808 */ /* 0x008fe40006800000 */
[----:B------:R-:W-:-:S03]  /*6de0*/  FSEL R44, R44, -INF , !P4 ;  /* 0xff8000002c2c7808 */ /* 0x000fc60006000000 */
[----:B------:R3:W-:Y:S01]  /*6df0*/  MUFU.TANH R20, R29 ;  /* 0x0000001d00147308 */ /* 0x0007e20000002400 */
[----:B------:R-:W-:Y:S01]  /*6e00*/  HMMA.16816.F32 R16, R4, R22, R16 ;  /* 0x000000160410723c */ /* 0x000fe20000001810 */
[----:B------:R-:W-:Y:S02]  /*6e10*/  FSEL R59, R48, -INF , !P6 ;  /* 0xff800000303b7808 */ /* 0x000fe40007000000 */
[----:B------:R-:W-:-:S04]  /*6e20*/  FSEL R57, R44, -INF , !P3 ;  /* 0xff8000002c397808 */ /* 0x000fc80005800000 */
[----:B------:R-:W4:Y:S01]  /*6e30*/  MUFU.TANH R28, R28 ;  /* 0x0000001c001c7308 */ /* 0x000f220000002400 */
[----:B------:R-:W-:Y:S01]  /*6e40*/  FMUL.FTZ R21, R31, R196 ;  /* 0x000000c41f157220 */ /* 0x000fe20000410000 */
[----:B---3--:R-:W-:-:S06]  /*6e50*/  VIADD R29, R239, 0xd0 ;  /* 0x000000d0ef1d7836 */ /* 0x008fcc0000000000 */
[----:B------:R-:W3:Y:S01]  /*6e60*/  MUFU.TANH R26, R30 ;  /* 0x0000001e001a7308 */ /* 0x000ee20000002400 */
[-C--:B------:R-:W-:Y:S02]  /*6e70*/  ISETP.GT.AND P5, PT, R245, R29.reuse, PT ;  /* 0x0000001df500720c */ /* 0x080fe40003fa4270 */
[----:B------:R-:W-:Y:S02]  /*6e80*/  ISETP.GT.AND P4, PT, R243, R29, PT ;  /* 0x0000001df300720c */ /* 0x000fe40003f84270 */
[C---:B------:R-:W-:Y:S02]  /*6e90*/  ISETP.GE.AND P6, PT, R29.reuse, R244, PT ;  /* 0x000000f41d00720c */ /* 0x040fe40003fc6270 */
[----:B------:R-:W-:Y:S01]  /*6ea0*/  ISETP.GE.AND P3, PT, R29, R242, PT ;  /* 0x000000f21d00720c */ /* 0x000fe20003f66270 */
[----:B------:R-:W-:Y:S01]  /*6eb0*/  VIADD R29, R239, 0xd1 ;  /* 0x000000d1ef1d7836 */ /* 0x000fe20000000000 */
[----:B------:R-:W-:Y:S01]  /*6ec0*/  FSEL R45, R45, -INF , !P5 ;  /* 0xff8000002d2d7808 */ /* 0x000fe20006800000 */
[----:B------:R-:W-:Y:S01]  /*6ed0*/  VIADD R9, R239, 0xd8 ;  /* 0x000000d8ef097836 */ /* 0x000fe20000000000 */
[----:B-1----:R-:W-:Y:S01]  /*6ee0*/  FSEL R24, R24, -INF , !P4 ;  /* 0xff80000018187808 */ /* 0x002fe20006000000 */
[----:B------:R-:W-:Y:S01]  /*6ef0*/  FMUL.FTZ R23, R42, R196 ;  /* 0x000000c42a177220 */ /* 0x000fe20000410000 */
[----:B------:R-:W-:-:S02]  /*6f00*/  ISETP.GT.AND P5, PT, R245, R29, PT ;  /* 0x0000001df500720c */ /* 0x000fc40003fa4270 */
[----:B------:R-:W-:Y:S01]  /*6f10*/  ISETP.GT.AND P4, PT, R243, R29, PT ;  /* 0x0000001df300720c */ /* 0x000fe20003f84270 */
[----:B------:R-:W1:Y:S01]  /*6f20*/  MUFU.TANH R21, R21 ;  /* 0x0000001500157308 */ /* 0x000e620000002400 */
[----:B------:R-:W-:Y:S01]  /*6f30*/  FSEL R58, R45, -INF , !P6 ;  /* 0xff8000002d3a7808 */ /* 0x000fe20007000000 */
[----:B------:R-:W-:Y:S01]  /*6f40*/  FMUL.FTZ R27, R40, R196 ;  /* 0x000000c4281b7220 */ /* 0x000fe20000410000 */
[----:B------:R-:W-:Y:S02]  /*6f50*/  FSEL R56, R24, -INF , !P3 ;  /* 0xff80000018387808 */ /* 0x000fe40005800000 */
[C---:B------:R-:W-:Y:S02]  /*6f60*/  ISETP.GE.AND P6, PT, R29.reuse, R244, PT ;  /* 0x000000f41d00720c */ /* 0x040fe40003fc6270 */
[----:B------:R-:W-:Y:S02]  /*6f70*/  ISETP.GE.AND P3, PT, R29, R242, PT ;  /* 0x000000f21d00720c */ /* 0x000fe40003f66270 */
[----:B--2---:R-:W-:-:S02]  /*6f80*/  FSEL R32, R32, -INF , !P5 ;  /* 0xff80000020207808 */ /* 0x004fc40006800000 */
[----:B----4-:R-:W-:Y:S01]  /*6f90*/  FSEL R25, R25, -INF , !P4 ;  /* 0xff80000019197808 */ /* 0x010fe20006000000 */
[----:B------:R-:W-:Y:S01]  /*6fa0*/  FMUL.FTZ R8, R43, R196 ;  /* 0x000000c42b087220 */ /* 0x000fe20000410000 */
[-C--:B------:R-:W-:Y:S02]  /*6fb0*/  ISETP.GT.AND P5, PT, R245, R9.reuse, PT ;  /* 0x00000009f500720c */ /* 0x080fe40003fa4270 */
[----:B------:R-:W-:Y:S01]  /*6fc0*/  ISETP.GT.AND P4, PT, R243, R9, PT ;  /* 0x00000009f300720c */ /* 0x000fe20003f84270 */
[----:B------:R-:W2:Y:S01]  /*6fd0*/  MUFU.TANH R23, R23 ;  /* 0x0000001700177308 */ /* 0x000ea20000002400 */
[----:B------:R-:W-:Y:S01]  /*6fe0*/  FSEL R87, R32, -INF , !P6 ;  /* 0xff80000020577808 */ /* 0x000fe20007000000 */
[----:B------:R-:W-:Y:S01]  /*6ff0*/  VIADD R10, R239, 0xd9 ;  /* 0x000000d9ef0a7836 */ /* 0x000fe20000000000 */
[----:B------:R-:W-:Y:S01]  /*7000*/  FSEL R69, R25, -INF , !P3 ;  /* 0xff80000019457808 */ /* 0x000fe20005800000 */
[----:B------:R-:W-:Y:S01]  /*7010*/  HMMA.16816.F32 R12, R4, R80, R12 ;  /* 0x00000050040c723c */ /* 0x000fe2000000180c */
[----:B------:R-:W-:-:S02]  /*7020*/  ISETP.GE.AND P6, PT, R9, R244, PT ;  /* 0x000000f40900720c */ /* 0x000fc40003fc6270 */
[----:B------:R-:W-:Y:S01]  /*7030*/  ISETP.GE.AND P3, PT, R9, R242, PT ;  /* 0x000000f20900720c */ /* 0x000fe20003f66270 */
[----:B------:R-:W4:Y:S01]  /*7040*/  MUFU.TANH R27, R27 ;  /* 0x0000001b001b7308 */ /* 0x000f220000002400 */
[----:B------:R-:W-:Y:S02]  /*7050*/  FSEL R28, R28, -INF , !P5 ;  /* 0xff8000001c1c7808 */ /* 0x000fe40006800000 */
[----:B---3--:R-:W-:Y:S01]  /*7060*/  FSEL R26, R26, -INF , !P4 ;  /* 0xff8000001a1a7808 */ /* 0x008fe20006000000 */
[-C--:B------:R-:W-:Y:S01]  /*7070*/  FMUL.FTZ R41, R41, R196.reuse ;  /* 0x000000c429297220 */ /* 0x080fe20000410000 */
[----:B------:R-:W-:Y:S01]  /*7080*/  FMUL.FTZ R4, R18, R196 ;  /* 0x000000c412047220 */ /* 0x000fe20000410000 */
[----:B------:R-:W-:Y:S02]  /*7090*/  FSEL R86, R28, -INF , !P6 ;  /* 0xff8000001c567808 */ /* 0x000fe40007000000 */
[----:B------:R-:W3:Y:S01]  /*70a0*/  MUFU.TANH R8, R8 ;  /* 0x0000000800087308 */ /* 0x000ee20000002400 */
[----:B------:R-:W-:-:S02]  /*70b0*/  FSEL R68, R26, -INF , !P3 ;  /* 0xff8000001a447808 */ /* 0x000fc40005800000 */
[-C--:B------:R-:W-:Y:S02]  /*70c0*/  ISETP.GT.AND P5, PT, R245, R10.reuse, PT ;  /* 0x0000000af500720c */ /* 0x080fe40003fa4270 */
[----:B------:R-:W-:Y:S02]  /*70d0*/  ISETP.GT.AND P4, PT, R243, R10, PT ;  /* 0x0000000af300720c */ /* 0x000fe40003f84270 */
[C---:B------:R-:W-:Y:S01]  /*70e0*/  ISETP.GE.AND P6, PT, R10.reuse, R244, PT ;  /* 0x000000f40a00720c */ /* 0x040fe20003fc6270 */
[----:B------:R-:W3:Y:S01]  /*70f0*/  MUFU.TANH R22, R41 ;  /* 0x0000002900167308 */ /* 0x000ee20000002400 */
[----:B------:R-:W-:Y:S01]  /*7100*/  ISETP.GE.AND P3, PT, R10, R242, PT ;  /* 0x000000f20a00720c */ /* 0x000fe20003f66270 */
[----:B------:R-:W-:Y:S02]  /*7110*/  VIADD R10, R239, 0xe0 ;  /* 0x000000e0ef0a7836 */ /* 0x000fe40000000000 */
[-C--:B------:R-:W-:Y:S01]  /*7120*/  FMUL.FTZ R16, R16, R196.reuse ;  /* 0x000000c410107220 */ /* 0x080fe20000410000 */
[----:B-1----:R-:W-:Y:S01]  /*7130*/  FSEL R21, R21, -INF , !P4 ;  /* 0xff80000015157808 */ /* 0x002fe20006000000 */
[----:B------:R-:W-:-:S02]  /*7140*/  FMUL.FTZ R17, R17, R196 ;  /* 0x000000c411117220 */ /* 0x000fc40000410000 */
[----:B------:R-:W1:Y:S01]  /*7150*/  MUFU.TANH R4, R4 ;  /* 0x0000000400047308 */ /* 0x000e620000002400 */
[----:B------:R-:W-:Y:S01]  /*7160*/  ISETP.GT.AND P4, PT, R243, R10, PT ;  /* 0x0000000af300720c */ /* 0x000fe20003f84270 */
[----:B------:R-:W-:Y:S01]  /*7170*/  VIADD R7, R239, 0xe1 ;  /* 0x000000e1ef077836 */ /* 0x000fe20000000000 */
[----:B------:R-:W-:Y:S01]  /*7180*/  FSEL R20, R20, -INF , !P5 ;  /* 0xff80000014147808 */ /* 0x000fe20006800000 */
[----:B------:R-:W-:Y:S01]  /*7190*/  FMUL.FTZ R5, R19, R196 ;  /* 0x000000c413057220 */ /* 0x000fe20000410000 */
[----:B------:R-:W-:-:S03]  /*71a0*/  ISETP.GT.AND P5, PT, R245, R10, PT ;  /* 0x0000000af500720c */ /* 0x000fc60003fa4270 */
[----:B------:R-:W1:Y:S01]  /*71b0*/  MUFU.TANH R9, R16 ;  /* 0x0000001000097308 */ /* 0x000e620000002400 */
[----:B--2---:R-:W-:Y:S01]  /*71c0*/  FSEL R23, R23, -INF , !P4 ;  /* 0xff80000017177808 */ /* 0x004fe20006000000 */
[----:B------:R-:W-:Y:S01]  /*71d0*/  VIADD R6, R239, 0xe8 ;  /* 0x000000e8ef067836 */ /* 0x000fe20000000000 */
[-C--:B------:R-:W-:Y:S02]  /*71e0*/  ISETP.GT.AND P4, PT, R243, R7.reuse, PT ;  /* 0x00000007f300720c */ /* 0x080fe40003f84270 */
[----:B------:R-:W-:Y:S02]  /*71f0*/  FSEL R94, R20, -INF , !P6 ;  /* 0xff800000145e7808 */ /* 0x000fe40007000000 */
[----:B------:R-:W-:Y:S01]  /*7200*/  ISETP.GE.AND P6, PT, R10, R244, PT ;  /* 0x000000f40a00720c */ /* 0x000fe20003fc6270 */
[----:B------:R-:W2:Y:S01]  /*7210*/  MUFU.TANH R17, R17 ;  /* 0x0000001100117308 */ /* 0x000ea20000002400 */
[----:B----4-:R-:W-:Y:S02]  /*7220*/  FSEL R27, R27, -INF , !P5 ;  /* 0xff8000001b1b7808 */ /* 0x010fe40006800000 */
[----:B------:R-:W-:-:S02]  /*7230*/  ISETP.GT.AND P5, PT, R245, R7, PT ;  /* 0x00000007f500720c */ /* 0x000fc40003fa4270 */
[----:B---3--:R-:W-:Y:S01]  /*7240*/  FSEL R8, R8, -INF , !P4 ;  /* 0xff80000008087808 */ /* 0x008fe20006000000 */
[----:B------:R-:W-:Y:S01]  /*7250*/  FMUL.FTZ R14, R14, R196 ;  /* 0x000000c40e0e7220 */ /* 0x000fe20000410000 */
[----:B------:R-:W-:Y:S01]  /*7260*/  FSEL R89, R21, -INF , !P3 ;  /* 0xff80000015597808 */ /* 0x000fe20005800000 */
[----:B------:R-:W3:Y:S01]  /*7270*/  MUFU.TANH R5, R5 ;  /* 0x0000000500057308 */ /* 0x000ee20000002400 */
[----:B------:R-:W-:Y:S02]  /*7280*/  ISETP.GT.AND P4, PT, R243, R6, PT ;  /* 0x00000006f300720c */ /* 0x000fe40003f84270 */
[----:B------:R-:W-:Y:S02]  /*7290*/  ISETP.GE.AND P3, PT, R10, R242, PT ;  /* 0x000000f20a00720c */ /* 0x000fe40003f66270 */
[----:B------:R-:W-:Y:S02]  /*72a0*/  FSEL R93, R27, -INF , !P6 ;  /* 0xff8000001b5d7808 */ /* 0x000fe40007000000 */
[----:B------:R-:W-:-:S02]  /*72b0*/  ISETP.GE.AND P6, PT, R7, R244, PT ;  /* 0x000000f40700720c */ /* 0x000fc40003fc6270 */
[----:B------:R-:W-:Y:S01]  /*72c0*/  FSEL R22, R22, -INF , !P5 ;  /* 0xff80000016167808 */ /* 0x000fe20006800000 */
[----:B------:R-:W-:Y:S01]  /*72d0*/  VIADD R10, R239, 0xe9 ;  /* 0x000000e9ef0a7836 */ /* 0x000fe20000000000 */
[----:B------:R-:W-:Y:S01]  /*72e0*/  ISETP.GT.AND P5, PT, R245, R6, PT ;  /* 0x00000006f500720c */ /* 0x000fe20003fa4270 */
[----:B------:R-:W-:Y:S01]  /*72f0*/  FMUL.FTZ R12, R12, R196 ;  /* 0x000000c40c0c7220 */ /* 0x000fe20000410000 */
[----:B-1----:R-:W-:Y:S02]  /*7300*/  FSEL R80, R4, -INF , !P4 ;  /* 0xff80000004507808 */ /* 0x002fe40006000000 */
[----:B------:R-:W-:Y:S01]  /*7310*/  FSEL R88, R23, -INF , !P3 ;  /* 0xff80000017587808 */ /* 0x000fe20005800000 */
[----:B------:R-:W1:Y:S01]  /*7320*/  MUFU.TANH R4, R14 ;  /* 0x0000000e00047308 */ /* 0x000e620000002400 */
[----:B------:R-:W-:Y:S02]  /*7330*/  ISETP.GE.AND P3, PT, R7, R242, PT ;  /* 0x000000f20700720c */ /* 0x000fe40003f66270 */
[----:B------:R-:W-:-:S02]  /*7340*/  FSEL R92, R22, -INF , !P6 ;  /* 0xff800000165c7808 */ /* 0x000fc40007000000 */
[----:B------:R-:W-:Y:S02]  /*7350*/  ISETP.GE.AND P6, PT, R6, R244, PT ;  /* 0x000000f40600720c */ /* 0x000fe40003fc6270 */
[----:B------:R-:W-:Y:S01]  /*7360*/  FSEL R9, R9, -INF , !P5 ;  /* 0xff80000009097808 */ /* 0x000fe20006800000 */
[----:B------:R-:W4:Y:S01]  /*7370*/  MUFU.TANH R7, R12 ;  /* 0x0000000c00077308 */ /* 0x000f220000002400 */
[----:B------:R-:W-:Y:S01]  /*7380*/  ISETP.GT.AND P5, PT, R245, R10, PT ;  /* 0x0000000af500720c */ /* 0x000fe20003fa4270 */
[----:B------:R-:W-:Y:S01]  /*7390*/  FMUL.FTZ R13, R13, R196 ;  /* 0x000000c40d0d7220 */ /* 0x000fe20000410000 */
[----:B------:R-:W-:Y:S02]  /*73a0*/  FSEL R81, R8, -INF , !P3 ;  /* 0xff80000008517808 */ /* 0x000fe40005800000 */
[----:B------:R-:W-:Y:S02]  /*73b0*/  ISETP.GE.AND P3, PT, R6, R242, PT ;  /* 0x000000f20600720c */ /* 0x000fe40003f66270 */
[----:B------:R-:W-:Y:S01]  /*73c0*/  FSEL R91, R9, -INF , !P6 ;  /* 0xff800000095b7808 */ /* 0x000fe20007000000 */
[----:B------:R-:W-:Y:S01]  /*73d0*/  FMUL.FTZ R9, R15, R196 ;  /* 0x000000c40f097220 */ /* 0x000fe20000410000 */
[----:B------:R-:W-:Y:S01]  /*73e0*/  ISETP.GT.AND P6, PT, R243, R10, PT ;  /* 0x0000000af300720c */ /* 0x000fe20003fc4270 */
[----:B------:R-:W-:Y:S01]  /*73f0*/  VIADD R8, R239, 0xf0 ;  /* 0x000000f0ef087836 */ /* 0x000fe20000000000 */
[----:B------:R-:W-:Y:S01]  /*7400*/  ISETP.GE.AND P4, PT, R10, R244, PT ;  /* 0x000000f40a00720c */ /* 0x000fe20003f86270 */
[----:B------:R-:W4:Y:S01]  /*7410*/  MUFU.TANH R6, R13 ;  /* 0x0000000d00067308 */ /* 0x000f220000002400 */
[----:B--2---:R-:W-:-:S02]  /*7420*/  FSEL R17, R17, -INF , !P5 ;  /* 0xff80000011117808 */ /* 0x004fc40006800000 */
[----:B------:R-:W-:Y:S02]  /*7430*/  FSEL R80, R80, -INF , !P3 ;  /* 0xff80000050507808 */ /* 0x000fe40005800000 */
[----:B------:R-:W-:Y:S02]  /*7440*/  ISETP.GE.AND P3, PT, R10, R242, PT ;  /* 0x000000f20a00720c */ /* 0x000fe40003f66270 */
[----:B---3--:R-:W-:Y:S01]  /*7450*/  FSEL R95, R5, -INF , !P6 ;  /* 0xff800000055f7808 */ /* 0x008fe20007000000 */
[----:B------:R-:W2:Y:S01]  /*7460*/  MUFU.TANH R9, R9 ;  /* 0x0000000900097308 */ /* 0x000ea20000002400 */
[----:B------:R-:W-:Y:S02]  /*7470*/  FSEL R90, R17, -INF , !P4 ;  /* 0xff800000115a7808 */ /* 0x000fe40006000000 */
[----:B------:R-:W-:Y:S02]  /*7480*/  ISETP.GT.AND P4, PT, R243, R8, PT ;  /* 0x00000008f300720c */ /* 0x000fe40003f84270 */
[----:B------:R-:W-:-:S02]  /*7490*/  FSEL R95, R95, -INF , !P3 ;  /* 0xff8000005f5f7808 */ /* 0x000fc40005800000 */
[----:B------:R-:W-:Y:S02]  /*74a0*/  ISETP.GT.AND P5, PT, R245, R8, PT ;  /* 0x00000008f500720c */ /* 0x000fe40003fa4270 */
[C---:B------:R-:W-:Y:S02]  /*74b0*/  ISETP.GE.AND P6, PT, R8.reuse, R244, PT ;  /* 0x000000f40800720c */ /* 0x040fe40003fc6270 */
[----:B------:R-:W-:Y:S01]  /*74c0*/  ISETP.GE.AND P3, PT, R8, R242, PT ;  /* 0x000000f20800720c */ /* 0x000fe20003f66270 */
[----:B------:R-:W-:Y:S01]  /*74d0*/  VIADD R8, R239, 0xf1 ;  /* 0x000000f1ef087836 */ /* 0x000fe20000000000 */
[----:B-1----:R-:W-:Y:S02]  /*74e0*/  FSEL R96, R4, -INF , !P4 ;  /* 0xff80000004607808 */ /* 0x002fe40006000000 */
[----:B------:R-:W1:Y:S01]  /*74f0*/  MUFU.TANH R4, R158 ;  /* 0x0000009e00047308 */ /* 0x000e620000002400 */
[----:B----4-:R-:W-:Y:S01]  /*7500*/  FSEL R97, R7, -INF , !P5 ;  /* 0xff80000007617808 */ /* 0x010fe20006800000 */
[----:B------:R-:W-:Y:S01]  /*7510*/  FMUL.FTZ R5, R156, R196 ;  /* 0x000000c49c057220 */ /* 0x000fe20000410000 */
[----:B------:R-:W-:Y:S01]  /*7520*/  ISETP.GT.AND P5, PT, R245, R8, PT ;  /* 0x00000008f500720c */ /* 0x000fe20003fa4270 */
[----:B------:R-:W-:Y:S01]  /*7530*/  VIADD R7, R239, 0xf8 ;  /* 0x000000f8ef077836 */ /* 0x000fe20000000000 */
[----:B------:R-:W-:-:S02]  /*7540*/  FSEL R97, R97, -INF , !P6 ;  /* 0xff80000061617808 */ /* 0x000fc40007000000 */
[----:B------:R-:W-:Y:S02]  /*7550*/  ISETP.GT.AND P6, PT, R243, R8, PT ;  /* 0x00000008f300720c */ /* 0x000fe40003fc4270 */
[----:B------:R-:W-:Y:S02]  /*7560*/  ISETP.GE.AND P4, PT, R8, R244, PT ;  /* 0x000000f40800720c */ /* 0x000fe40003f86270 */
[----:B------:R-:W-:Y:S01]  /*7570*/  FSEL R6, R6, -INF , !P5 ;  /* 0xff80000006067808 */ /* 0x000fe20006800000 */
[----:B------:R-:W3:Y:S01]  /*7580*/  MUFU.TANH R5, R5 ;  /* 0x0000000500057308 */ /* 0x000ee20000002400 */
[----:B------:R-:W-:Y:S02]  /*7590*/  FSEL R96, R96, -INF , !P3 ;  /* 0xff80000060607808 */ /* 0x000fe40005800000 */
[----:B------:R-:W-:Y:S02]  /*75a0*/  ISETP.GE.AND P3, PT, R8, R242, PT ;  /* 0x000000f20800720c */ /* 0x000fe40003f66270 */
[----:B------:R-:W-:-:S02]  /*75b0*/  FSEL R101, R6, -INF , !P4 ;  /* 0xff80000006657808 */ /* 0x000fc40006000000 */
[----:B--2---:R-:W-:Y:S02]  /*75c0*/  FSEL R9, R9, -INF , !P6 ;  /* 0xff80000009097808 */ /* 0x004fe40007000000 */
[----:B------:R-:W-:Y:S01]  /*75d0*/  ISETP.GT.AND P4, PT, R243, R7, PT ;  /* 0x00000007f300720c */ /* 0x000fe20003f84270 */
[----:B------:R-:W2:Y:S01]  /*75e0*/  MUFU.TANH R6, R76 ;  /* 0x0000004c00067308 */ /* 0x000ea20000002400 */
[----:B------:R-:W-:Y:S02]  /*75f0*/  FSEL R99, R9, -INF , !P3 ;  /* 0xff80000009637808 */ /* 0x000fe40005800000 */
[----:B------:R-:W-:Y:S02]  /*7600*/  ISETP.GE.AND P3, PT, R7, R242, PT ;  /* 0x000000f20700720c */ /* 0x000fe40003f66270 */
[----:B-1----:R-:W-:-:S04]  /*7610*/  FSEL R4, R4, -INF , !P4 ;  /* 0xff80000004047808 */ /* 0x002fc80006000000 */
[----:B------:R-:W-:Y:S02]  /*7620*/  FSEL R98, R4, -INF , !P3 ;  /* 0xff80000004627808 */ /* 0x000fe40005800000 */
[----:B------:R-:W-:Y:S02]  /*7630*/  ISETP.GT.AND P3, PT, R217, R226, PT ;  /* 0x000000e2d900720c */ /* 0x000fe40003f64270 */
[----:B------:R-:W-:Y:S02]  /*7640*/  ISETP.GT.AND P5, PT, R245, R7, PT ;  /* 0x00000007f500720c */ /* 0x000fe40003fa4270 */
[----:B------:R-:W-:Y:S02]  /*7650*/  ISETP.GE.AND P6, PT, R7, R244, PT ;  /* 0x000000f40700720c */ /* 0x000fe40003fc6270 */
[----:B---3--:R-:W-:Y:S02]  /*7660*/  FSEL R5, R5, -INF , !P5 ;  /* 0xff80000005057808 */ /* 0x008fe40006800000 */
[----:B------:R-:W-:-:S02]  /*7670*/  ISETP.GT.AND P5, PT, R245, R239, PT ;  /* 0x000000eff500720c */ /* 0x000fc40003fa4270 */
[----:B------:R-:W-:Y:S01]  /*7680*/  FSEL R100, R5, -INF , !P6 ;  /* 0xff80000005647808 */ /* 0x000fe20007000000 */
[----:B------:R-:W-:Y:S01]  /*7690*/  BSSY.RECONVERGENT B1, `(.L_x_6028) ;  /* 0x000008f000017945 */ /* 0x000fe20003800200 */
[C---:B------:R-:W-:Y:S01]  /*76a0*/  ISETP.GE.AND P6, PT, R239.reuse, R244, PT ;  /* 0x000000f4ef00720c */ /* 0x040fe20003fc6270 */
[----:B------:R-:W-:Y:S01]  /*76b0*/  BAR.SYNC.DEFER_BLOCKING 0x0 ;  /* 0x0000000000007b1d */ /* 0x000fe20000010000 */
[----:B------:R-:W-:Y:S02]  /*76c0*/  ISETP.GE.AND P4, PT, R239, R242, PT ;  /* 0x000000f2ef00720c */ /* 0x000fe40003f86270 */
[----:B--2---:R-:W-:Y:S01]  /*76d0*/  FSEL R4, R6, -INF , !P5 ;  /* 0xff80000006047808 */ /* 0x004fe20006800000 */
[----:B------:R-:W-:Y:S01]  /*76e0*/  IMAD.MOV.U32 R37, RZ, RZ, R217 ;  /* 0x000000ffff257224 */ /* 0x000fe200078e00d9 */
[----:B------:R-:W-:Y:S01]  /*76f0*/  VIMNMX R245, PT, PT, RZ, R245, !PT ;  /* 0x000000f5fff57248 */ /* 0x000fe20007fe0100 */
[----:B------:R-:W-:Y:S01]  /*7700*/  IMAD.MOV.U32 R250, RZ, RZ, R195 ;  /* 0x000000fffffa7224 */ /* 0x000fe200078e00c3 */
[----:B------:R-:W-:Y:S01]  /*7710*/  VIMNMX R243, PT, PT, RZ, R243, !PT ;  /* 0x000000f3fff37248 */ /* 0x000fe20007fe0100 */
[----:B------:R-:W-:Y:S01]  /*7720*/  IMAD.MOV.U32 R251, RZ, RZ, R0 ;  /* 0x000000fffffb7224 */ /* 0x000fe200078e0000 */
        /* <DEDUP_REMOVED lines=16> */
.L_x_6031:
        /* <DEDUP_REMOVED lines=8> */
[----:B------:R-:W-:-:S05]  /*78b0*/  IMAD.MOV R5, RZ, RZ, -R5 ;  /* 0x000000ffff057224 */ /* 0x000fca00078e0a05 */
        /* <DEDUP_REMOVED lines=20> */
[----:B------:R-:W-:Y:S02]  /*7a00*/  LOP3.LUT R0, R70, R11, RZ, 0x3c, !PT ;  /* 0x0000000b46007212 */ /* 0x000fe400078e3cff */
[----:B------:R-:W-:-:S02]  /*7a10*/  ISETP.GE.AND P3, PT, R9, RZ, PT ;  /* 0x000000ff0900720c */ /* 0x000fc40003f66270 */
[----:B------:R-:W-:-:S05]  /*7a20*/  ISETP.GE.AND P4, PT, R0, RZ, PT ;  /* 0x000000ff0000720c */ /* 0x000fca0003f86270 */
[----:B------:R-:W-:Y:S01]  /*7a30*/  @P5 VIADD R8, R8, 0x1 ;  /* 0x0000000108085836 */ /* 0x000fe20000000000 */
[----:B------:R-:W-:Y:S02]  /*7a40*/  ISETP.NE.AND P5, PT, R11, RZ, PT ;  /* 0x000000ff0b00720c */ /* 0x000fe40003fa5270 */
        /* <DEDUP_REMOVED lines=28> */
.L_x_6032:
[----:B------:R-:W-:Y:S05]  /*7c10*/  BSYNC.RECONVERGENT B0 ;  /* 0x0000000000007941 */ /* 0x000fea0003800200 */
.L_x_6030:
        /* <DEDUP_REMOVED lines=54> */
.L_x_6029:
[----:B------:R-:W-:Y:S05]  /*7f80*/  BSYNC.RECONVERGENT B1 ;  /* 0x0000000000017941 */ /* 0x000fea0003800200 */
.L_x_6028:
[----:B--2---:R-:W2:Y:S04]  /*7f90*/  LDL.LU R13, [R1+0x4] ;  /* 0x00000400010d7983 */ /* 0x004ea80000300800 */
[----:B------:R-:W3:Y:S04]  /*7fa0*/  LDL.LU R12, [R1+0xc] ;  /* 0x00000c00010c7983 */ /* 0x000ee80000300800 */
[----:B------:R-:W3:Y:S04]  /*7fb0*/  LDL.LU R11, [R1+0x14] ;  /* 0x00001400010b7983 */ /* 0x000ee80000300800 */
[----:B------:R-:W4:Y:S04]  /*7fc0*/  LDL.LU R10, [R1] ;  /* 0x00000000010a7983 */ /* 0x000f280000300800 */
[----:B------:R-:W5:Y:S04]  /*7fd0*/  LDL.LU R9, [R1+0x8] ;  /* 0x0000080001097983 */ /* 0x000f680000300800 */
[----:B------:R-:W5:Y:S04]  /*7fe0*/  LDL.LU R8, [R1+0x10] ;  /* 0x0000100001087983 */ /* 0x000f680000300800 */
[----:B------:R-:W5:Y:S01]  /*7ff0*/  LD.E R124, desc[UR4][R2.64+0xdc] ;  /* 0x0000dc04027c7980 */ /* 0x000f62000c101900 */
[----:B------:R-:W-:Y:S01]  /*8000*/  FMNMX3.FTZ R7, R4, R229, R247, !PT ;  /* 0x000000e504077276 */ /* 0x000fe200078100f7 */
[----:B------:R-:W-:Y:S01]  /*8010*/  BSSY B2, `(.L_x_6033) ;  /* 0x0000b1c000027945 */ /* 0x000fe20003800000 */
[----:B------:R-:W-:-:S04]  /*8020*/  IADD3 R104, PT, PT, R194, R185, RZ ;  /* 0x000000b9c2687210 */ /* 0x000fc80007ffe0ff */
[----:B------:R-:W-:-:S04]  /*8030*/  LEA R104, R104, R221, 0x1 ;  /* 0x000000dd68687211 */ /* 0x000fc800078e08ff */
[-C--:B------:R-:W-:Y:S01]  /*8040*/  IADD3 R102, PT, PT, R189, R104.reuse, RZ ;  /* 0x00000068bd667210 */ /* 0x080fe20007ffe0ff */
[----:B------:R-:W-:Y:S01]  /*8050*/  LDSM.16.MT88.4 R48, [R104+0xa800] ;  /* 0x00a800006830783b */ /* 0x000fe20000004200 */
[C---:B------:R-:W-:Y:S02]  /*8060*/  IADD3 R103, PT, PT, R193.reuse, R104, RZ ;  /* 0x00000068c1677210 */ /* 0x040fe40007ffe0ff */
[----:B------:R-:W-:Y:S01]  /*8070*/  IADD3 R76, PT, PT, R193, R102, RZ ;  /* 0x00000066c14c7210 */ /* 0x000fe20007ffe0ff */
[----:B------:R-:W-:Y:S04]  /*8080*/  LDSM.16.MT88.4 R32, [R102+0xa000] ;  /* 0x00a000006620783b */ /* 0x000fe80000004200 */
[----:B------:R-:W-:Y:S04]  /*8090*/  LDSM.16.MT88.4 R20, [R76+0xa000] ;  /* 0x00a000004c14783b */ /* 0x000fe80000004200 */
[----:B------:R-:W-:Y:S04]  /*80a0*/  LDSM.16.MT88.4 R52, [R103+0xa800] ;  /* 0x00a800006734783b */ /* 0x000fe80000004200 */
[----:B------:R-:W-:Y:S01]  /*80b0*/  LDSM.16.MT88.4 R44, [R102+0xa800] ;  /* 0x00a80000662c783b */ /* 0x000fe20000004200 */
[----:B--2---:R-:W-:-:S04]  /*80c0*/  FMNMX3.FTZ R0, R246, R252, R13, !PT ;  /* 0x000000fcf6007276 */ /* 0x004fc8000781000d */
[----:B---3--:R-:W-:Y:S02]  /*80d0*/  FMNMX3.FTZ R0, R0, R12, R11, !PT ;  /* 0x0000000c00007276 */ /* 0x008fe4000781000b */
[----:B----4-:R-:W-:-:S04]  /*80e0*/  FMNMX3.FTZ R7, R7, R10, R219, !PT ;  /* 0x0000000a07077276 */ /* 0x010fc800078100db */
[----:B------:R-:W-:Y:S02]  /*80f0*/  FMNMX3.FTZ R7, R7, R240, R222, !PT ;  /* 0x000000f007077276 */ /* 0x000fe400078100de */
[----:B-----5:R-:W-:Y:S02]  /*8100*/  FMNMX3.FTZ R0, R0, R9, R8, !PT ;  /* 0x0000000900007276 */ /* 0x020fe40007810008 */
        /* <DEDUP_REMOVED lines=64> */
[----:B-1----:R-:W-:Y:S02]  /*8510*/  FMNMX.FTZ R36, R5, R36, !PT ;  /* 0x0000002405247209 */ /* 0x002fe40007810000 */
[----:B--2---:R-:W-:-:S03]  /*8520*/  FMNMX.FTZ R0, R6, R0, !PT ;  /* 0x0000000006007209 */ /* 0x004fc60007810000 */
[----:B------:R-:W-:Y:S01]  /*8530*/  FMUL.FTZ R123, R124, R36 ;  /* 0x000000247c7b7220 */ /* 0x000fe20000410000 */
[----:B------:R-:W-:Y:S01]  /*8540*/  FSETP.NEU.FTZ.AND P3, PT, R0, -INF , PT ;  /* 0xff8000000000780b */ /* 0x000fe20003f7d000 */
[----:B------:R-:W-:-:S05]  /*8550*/  FMUL.FTZ R114, R124, R0 ;  /* 0x000000007c727220 */ /* 0x000fca0000410000 */
[----:B------:R-:W-:Y:S02]  /*8560*/  FSEL R114, R114, RZ, P3 ;  /* 0x000000ff72727208 */ /* 0x000fe40001800000 */
[----:B------:R-:W-:-:S03]  /*8570*/  FSETP.NEU.FTZ.AND P3, PT, R36, -INF , PT ;  /* 0xff8000002400780b */ /* 0x000fc60003f7d000 */
[-CC-:B------:R-:W-:Y:S01]  /*8580*/  FFMA.FTZ R111, R13, R124.reuse, -R114.reuse ;  /* 0x0000007c0d6f7223 */ /* 0x180fe20000010872 */
[-CC-:B------:R-:W-:Y:S01]  /*8590*/  FFMA.FTZ R110, R12, R124.reuse, -R114.reuse ;  /* 0x0000007c0c6e7223 */ /* 0x180fe20000010872 */
[----:B------:R-:W-:Y:S01]  /*85a0*/  FSEL R123, R123, RZ, P3 ;  /* 0x000000ff7b7b7208 */ /* 0x000fe20001800000 */
[----:B------:R-:W1:Y:S01]  /*85b0*/  LDSM.16.MT88.4 R12, [R104+0xa000] ;  /* 0x00a00000680c783b */ /* 0x000e620000004200 */
[-CC-:B------:R-:W-:Y:S01]  /*85c0*/  FFMA.FTZ R113, R246, R124.reuse, -R114.reuse ;  /* 0x0000007cf6717223 */ /* 0x180fe20000010872 */
[-CC-:B------:R-:W-:Y:S01]  /*85d0*/  FFMA.FTZ R112, R252, R124.reuse, -R114.reuse ;  /* 0x0000007cfc707223 */ /* 0x180fe20000010872 */
[----:B------:R-:W-:Y:S01]  /*85e0*/  MUFU.EX2 R111, R111 ;  /* 0x0000006f006f7308 */ /* 0x000fe20000000800 */
[-CC-:B------:R-:W-:Y:S01]  /*85f0*/  FFMA.FTZ R122, R4, R124.reuse, -R123.reuse ;  /* 0x0000007c047a7223 */ /* 0x180fe2000001087b */
[-CC-:B------:R-:W-:Y:S01]  /*8600*/  FFMA.FTZ R121, R229, R124.reuse, -R123.reuse ;  /* 0x0000007ce5797223 */ /* 0x180fe2000001087b */
[-CC-:B------:R-:W-:Y:S01]  /*8610*/  FFMA.FTZ R120, R247, R124.reuse, -R123.reuse ;  /* 0x0000007cf7787223 */ /* 0x180fe2000001087b */
[-CC-:B------:R-:W-:Y:S01]  /*8620*/  FFMA.FTZ R119, R10, R124.reuse, -R123.reuse ;  /* 0x0000007c0a777223 */ /* 0x180fe2000001087b */
[----:B------:R-:W2:Y:S01]  /*8630*/  LDSM.16.MT88.4 R4, [R103+0xa000] ;  /* 0x00a000006704783b */ /* 0x000ea20000004200 */
        /* <DEDUP_REMOVED lines=34> */
[----:B------:R-:W3:Y:S01]  /*8860*/  MUFU.EX2 R121, R121 ;  /* 0x0000007900797308 */ /* 0x000ee20000000800 */
        /* <DEDUP_REMOVED lines=40> */
[C---:B-1----:R-:W-:Y:S01]  /*8af0*/  HMMA.16816.F32 R16, R24.reuse, R12, RZ ;  /* 0x0000000c1810723c */ /* 0x042fe200000018ff */
        /* <DEDUP_REMOVED lines=15> */
[C---:B--2---:R-:W-:Y:S01]  /*8bf0*/  HMMA.16816.F32 R8, R24.reuse, R4, RZ ;  /* 0x000000041808723c */ /* 0x044fe200000018ff */
[-CC-:B------:R-:W-:Y:S01]  /*8c00*/  FFMA.FTZ R144, R144, R124.reuse, -R114.reuse ;  /* 0x0000007c90907223 */ /* 0x180fe20000010872 */
[-CC-:B------:R-:W-:Y:S01]  /*8c10*/  FFMA.FTZ R143, R143, R124.reuse, -R114.reuse ;  /* 0x0000007c8f8f7223 */ /* 0x180fe20000010872 */
[-CC-:B------:R-:W-:Y:S01]  /*8c20*/  FFMA.FTZ R142, R142, R124.reuse, -R123.reuse ;  /* 0x0000007c8e8e7223 */ /* 0x180fe2000001087b */
[-CC-:B------:R-:W-:Y:S01]  /*8c30*/  FFMA.FTZ R141, R141, R124.reuse, -R123.reuse ;  /* 0x0000007c8d8d7223 */ /* 0x180fe2000001087b */
[-CC-:B------:R-:W-:Y:S01]  /*8c40*/  FFMA.FTZ R135, R135, R124.reuse, -R123.reuse ;  /* 0x0000007c87877223 */ /* 0x180fe2000001087b */
[-C--:B------:R-:W-:Y:S01]  /*8c50*/  FFMA.FTZ R207, R61, R124.reuse, -R123 ;  /* 0x0000007c3dcf7223 */ /* 0x080fe2000001087b */
[----:B------:R-:W-:Y:S01]  /*8c60*/  MUFU.EX2 R116, R116 ;  /* 0x0000007400747308 */ /* 0x000fe20000000800 */
[C---:B------:R-:W-:Y:S01]  /*8c70*/  HMMA.16816.F32 R40, R24.reuse, R32, RZ ;  /* 0x000000201828723c */ /* 0x040fe200000018ff */
[-C--:B------:R-:W-:Y:S01]  /*8c80*/  FFMA.FTZ R39, R39, R124.reuse, -R114 ;  /* 0x0000007c27277223 */ /* 0x080fe20000010872 */
[----:B------:R-:W-:Y:S01]  /*8c90*/  FADD.FTZ R112, R113, R112 ;  /* 0x0000007071707221 */ /* 0x000fe20000010000 */
[----:B------:R-:W-:Y:S01]  /*8ca0*/  FADD.FTZ R121, R122, R121 ;  /* 0x000000797a797221 */ /* 0x000fe20000010000 */
[-CC-:B------:R-:W-:Y:S01]  /*8cb0*/  FFMA.FTZ R208, R38, R124.reuse, -R114.reuse ;  /* 0x0000007c26d07223 */ /* 0x180fe20000010872 */
[-C--:B------:R-:W-:Y:S01]  /*8cc0*/  FFMA.FTZ R38, R72, R124.reuse, -R114 ;  /* 0x0000007c48267223 */ /* 0x080fe20000010872 */
[----:B------:R-:W-:Y:S01]  /*8cd0*/  FADD.FTZ R111, R111, R112 ;  /* 0x000000706f6f7221 */ /* 0x000fe20000010000 */
[----:B------:R-:W2:Y:S01]  /*8ce0*/  MUFU.EX2 R115, R115 ;  /* 0x0000007300737308 */ /* 0x000ea20000000800 */
[C---:B------:R-:W-:Y:S01]  /*8cf0*/  HMMA.16816.F32 R4, R24.reuse, R6, RZ ;  /* 0x000000061804723c */ /* 0x040fe200000018ff */
[----:B------:R-:W-:Y:S01]  /*8d00*/  FADD.FTZ R120, R120, R121 ;  /* 0x0000007978787221 */ /* 0x000fe20000010000 */
[----:B------:R-:W-:Y:S01]  /*8d10*/  FADD.FTZ R111, R110, R111 ;  /* 0x0000006f6e6f7221 */ /* 0x000fe20000010000 */
[-C--:B------:R-:W-:Y:S01]  /*8d20*/  FFMA.FTZ R72, R63, R124.reuse, -R114 ;  /* 0x0000007c3f487223 */ /* 0x080fe20000010872 */
[-CC-:B------:R-:W-:Y:S01]  /*8d30*/  FFMA.FTZ R209, R60, R124.reuse, -R123.reuse ;  /* 0x0000007c3cd17223 */ /* 0x180fe2000001087b */
[----:B------:R-:W-:Y:S01]  /*8d40*/  FADD.FTZ R120, R119, R120 ;  /* 0x0000007877787221 */ /* 0x000fe20000010000 */
[-CC-:B------:R-:W-:Y:S01]  /*8d50*/  FFMA.FTZ R75, R75, R124.reuse, -R123.reuse ;  /* 0x0000007c4b4b7223 */ /* 0x180fe2000001087b */
[----:B------:R-:W3:Y:S01]  /*8d60*/  MUFU.EX2 R106, R106 ;  /* 0x0000006a006a7308 */ /* 0x000ee20000000800 */
[C---:B------:R-:W-:Y:S01]  /*8d70*/  HMMA.16816.F32 R32, R24.reuse, R34, RZ ;  /* 0x000000221820723c */ /* 0x040fe200000018ff */
[-CC-:B------:R-:W-:Y:S01]  /*8d80*/  FFMA.FTZ R74, R74, R124.reuse, -R123.reuse ;  /* 0x0000007c4a4a7223 */ /* 0x180fe2000001087b */
[-C--:B------:R-:W-:Y:S01]  /*8d90*/  FFMA.FTZ R73, R73, R124.reuse, -R123 ;  /* 0x0000007c49497223 */ /* 0x080fe2000001087b */
[-CC-:B------:R-:W-:Y:S01]  /*8da0*/  FFMA.FTZ R210, R62, R124.reuse, -R114.reuse ;  /* 0x0000007c3ed27223 */ /* 0x180fe20000010872 */
[-CC-:B------:R-:W-:Y:S01]  /*8db0*/  FFMA.FTZ R82, R82, R124.reuse, -R114.reuse ;  /* 0x0000007c52527223 */ /* 0x180fe20000010872 */
[-CC-:B------:R-:W-:Y:S01]  /*8dc0*/  FFMA.FTZ R211, R79, R124.reuse, -R114.reuse ;  /* 0x0000007c4fd37223 */ /* 0x180fe20000010872 */
[----:B------:R-:W-:Y:S01]  /*8dd0*/  FFMA.FTZ R212, R78, R124, -R114 ;  /* 0x0000007c4ed47223 */ /* 0x000fe20000010872 */
[----:B------:R-:W4:Y:S01]  /*8de0*/  MUFU.EX2 R105, R105 ;  /* 0x0000006900697308 */ /* 0x000f220000000800 */
[C---:B------:R-:W-:Y:S01]  /*8df0*/  HMMA.16816.F32 R28, R24.reuse, R20, RZ ;  /* 0x00000014181c723c */ /* 0x040fe200000018ff */
[----:B-1----:R-:W-:Y:S01]  /*8e00*/  F2FP.F16.F32.PACK_AB R20, R117, R118 ;  /* 0x000000767514723e */ /* 0x002fe200000000ff */
[----:B------:R-:W-:Y:S01]  /*8e10*/  FADD.FTZ R118, R118, R120 ;  /* 0x0000007876767221 */ /* 0x000fe20000010000 */
[C---:B------:R-:W-:Y:S01]  /*8e20*/  F2FP.F16.F32.PACK_AB R21, R108.reuse, R109 ;  /* 0x0000006d6c15723e */ /* 0x040fe200000000ff */
[----:B------:R-:W-:Y:S01]  /*8e30*/  FADD.FTZ R109, R109, R111 ;  /* 0x0000006f6d6d7221 */ /* 0x000fe20000010000 */
[----:B------:R-:W-:Y:S01]  /*8e40*/  FFMA.FTZ R85, R85, R124, -R123 ;  /* 0x0000007c55557223 */ /* 0x000fe2000001087b */
[----:B------:R-:W-:Y:S01]  /*8e50*/  FADD.FTZ R118, R117, R118 ;  /* 0x0000007675767221 */ /* 0x000fe20000010000 */
[----:B------:R-:W1:Y:S01]  /*8e60*/  MUFU.EX2 R125, R125 ;  /* 0x0000007d007d7308 */ /* 0x000e620000000800 */
[----:B------:R-:W-:Y:S01]  /*8e70*/  HMMA.16816.F32 R24, R24, R22, RZ ;  /* 0x000000161818723c */ /* 0x000fe200000018ff */
[----:B--2---:R-:W-:Y:S01]  /*8e80*/  F2FP.F16.F32.PACK_AB R22, R115, R116 ;  /* 0x000000747316723e */ /* 0x004fe200000000ff */
[----:B------:R-:W-:Y:S01]  /*8e90*/  FADD.FTZ R109, R108, R109 ;  /* 0x0000006d6c6d7221 */ /* 0x000fe20000010000 */
[----:B---3--:R-:W-:Y:S01]  /*8ea0*/  F2FP.F16.F32.PACK_AB R23, R106, R107 ;  /* 0x0000006b6a17723e */ /* 0x008fe200000000ff */
        /* <DEDUP_REMOVED lines=8> */
[-CC-:B------:R-:W-:Y:S01]  /*8f30*/  FFMA.FTZ R59, R59, R124.reuse, -R123.reuse ;  /* 0x0000007c3b3b7223 */ /* 0x180fe2000001087b */
[-C--:B------:R-:W-:Y:S01]  /*8f40*/  FFMA.FTZ R57, R57, R124.reuse, -R114 ;  /* 0x0000007c39397223 */ /* 0x080fe20000010872 */
[----:B------:R-:W-:Y:S01]  /*8f50*/  LDSM.16.MT88.4 R60, [R102+0x10000] ;  /* 0x01000000663c783b */ /* 0x000fe20000004200 */
[----:B------:R-:W-:Y:S01]  /*8f60*/  MUFU.EX2 R127, R127 ;  /* 0x0000007f007f7308 */ /* 0x000fe20000000800 */
[----:B----4-:R-:W-:Y:S01]  /*8f70*/  FADD.FTZ R106, R105, R106 ;  /* 0x0000006a696a7221 */ /* 0x010fe20000010000 */
[-C--:B------:R-:W-:Y:S01]  /*8f80*/  FFMA.FTZ R56, R56, R124.reuse, -R114 ;  /* 0x0000007c38387223 */ /* 0x080fe20000010872 */
[C---:B------:R-:W-:Y:S01]  /*8f90*/  HMMA.16816.F32 R12, R20.reuse, R50, R12 ;  /* 0x00000032140c723c */ /* 0x040fe2000000180c */
[----:B------:R-:W2:Y:S01]  /*8fa0*/  LDSM.16.MT88.4 R48, [R76+0xa800] ;  /* 0x00a800004c30783b */ /* 0x000ea20000004200 */
[----:B-1----:R-:W-:Y:S01]  /*8fb0*/  FADD.FTZ R106, R125, R106 ;  /* 0x0000006a7d6a7221 */ /* 0x002fe20000010000 */
[-CC-:B------:R-:W-:Y:S01]  /*8fc0*/  FFMA.FTZ R69, R69, R124.reuse, -R114.reuse ;  /* 0x0000007c45457223 */ /* 0x180fe20000010872 */
[-CC-:B------:R-:W-:Y:S01]  /*8fd0*/  FFMA.FTZ R68, R68, R124.reuse, -R114.reuse ;  /* 0x0000007c44447223 */ /* 0x180fe20000010872 */
[----:B------:R-:W1:Y:S01]  /*8fe0*/  MUFU.EX2 R128, R128 ;  /* 0x0000008000807308 */ /* 0x000e620000000800 */
[-CC-:B------:R-:W-:Y:S01]  /*8ff0*/  FFMA.FTZ R58, R58, R124.reuse, -R123.reuse ;  /* 0x0000007c3a3a7223 */ /* 0x180fe2000001087b */
[-CC-:B------:R-:W-:Y:S01]  /*9000*/  FFMA.FTZ R87, R87, R124.reuse, -R123.reuse ;  /* 0x0000007c57577223 */ /* 0x180fe2000001087b */
[C---:B------:R-:W-:Y:S01]  /*9010*/  HMMA.16816.F32 R8, R20.reuse, R52, R8 ;  /* 0x000000341408723c */ /* 0x040fe20000001808 */
[-CC-:B------:R-:W-:Y:S01]  /*9020*/  FFMA.FTZ R86, R86, R124.reuse, -R123.reuse ;  /* 0x0000007c56567223 */ /* 0x180fe2000001087b */
[-CC-:B------:R-:W-:Y:S01]  /*9030*/  FFMA.FTZ R80, R80, R124.reuse, -R114.reuse ;  /* 0x0000007c50507223 */ /* 0x180fe20000010872 */
[-CC-:B------:R-:W-:Y:S01]  /*9040*/  FFMA.FTZ R90, R90, R124.reuse, -R123.reuse ;  /* 0x0000007c5a5a7223 */ /* 0x180fe2000001087b */
[-C--:B------:R-:W-:Y:S01]  /*9050*/  FFMA.FTZ R252, R77, R124.reuse, -R123 ;  /* 0x0000007c4dfc7223 */ /* 0x080fe2000001087b */
[----:B------:R-:W-:Y:S01]  /*9060*/  MUFU.EX2 R129, R129 ;  /* 0x0000008100817308 */ /* 0x000fe20000000800 */
[----:B------:R-:W-:Y:S01]  /*9070*/  FFMA.FTZ R247, R71, R124, -R114 ;  /* 0x0000007c47f77223 */ /* 0x000fe20000010872 */
[----:B------:R-:W-:Y:S01]  /*9080*/  ISETP.GT.AND P3, PT, R37, R226, PT ;  /* 0x000000e22500720c */ /* 0x000fe20003f64270 */
        /* <DEDUP_REMOVED lines=8> */
[C---:B--2---:R-:W-:Y:S05]  /*9110*/  HMMA.16816.F32 R28, R20.reuse, R48, R28 ;  /* 0x00000030141c723c */ /* 0x044fea000000181c */
[----:B------:R-:W-:Y:S03]  /*9120*/  MUFU.EX2 R132, R132 ;  /* 0x0000008400847308 */ /* 0x000fe60000000800 */
[----:B------:R-:W-:Y:S01]  /*9130*/  HMMA.16816.F32 R24, R20, R50, R24 ;  /* 0x000000321418723c */ /* 0x000fe20000001818 */
[----:B------:R-:W2:Y:S01]  /*9140*/  LDSM.16.MT88.4 R48, [R102+0xb000] ;  /* 0x00b000006630783b */ /* 0x000ea20000004200 */
[----:B-1----:R-:W-:Y:S01]  /*9150*/  F2FP.F16.F32.PACK_AB R20, R128, R127 ;  /* 0x0000007f8014723e */ /* 0x002fe200000000ff */
        /* <DEDUP_REMOVED lines=8> */
[----:B------:R-:W1:Y:S01]  /*91e0*/  MUFU.EX2 R136, R136 ;  /* 0x0000008800887308 */ /* 0x000e620000000800 */
[----:B------:R-:W-:Y:S01]  /*91f0*/  FADD.FTZ R126, R131, R126 ;  /* 0x0000007e837e7221 */ /* 0x000fe20000010000 */
[----:B---3--:R-:W-:Y:S01]  /*9200*/  HMMA.16816.F32 R16, R20, R52, R16 ;  /* 0x000000341410723c */ /* 0x008fe20000001810 */
[----:B------:R-:W-:-:S05]  /*9210*/  FADD.FTZ R129, R130, R129 ;  /* 0x0000008182817221 */ /* 0x000fca0000010000 */
[----:B------:R-:W3:Y:S02]  /*9220*/  MUFU.EX2 R137, R137 ;  /* 0x0000008900897308 */ /* 0x000ee40000000800 */
[C---:B------:R-:W-:Y:S01]  /*9230*/  HMMA.16816.F32 R12, R20.reuse, R54, R12 ;  /* 0x00000036140c723c */ /* 0x040fe2000000180c */
[----:B------:R-:W4:Y:S05]  /*9240*/  LDSM.16.MT88.4 R52, [R76+0xb000] ;  /* 0x00b000004c34783b */ /* 0x000f2a0000004200 */
[----:B------:R-:W-:Y:S01]  /*9250*/  MUFU.EX2 R139, R139 ;  /* 0x0000008b008b7308 */ /* 0x000fe20000000800 */
[----:B-1----:R-:W-:Y:S01]  /*9260*/  FADD.FTZ R129, R136, R129 ;  /* 0x0000008188817221 */ /* 0x002fe20000010000 */
[C---:B------:R-:W-:Y:S06]  /*9270*/  HMMA.16816.F32 R8, R20.reuse, R44, R8 ;  /* 0x0000002c1408723c */ /* 0x040fec0000001808 */
[----:B------:R-:W1:Y:S02]  /*9280*/  MUFU.EX2 R138, R138 ;  /* 0x0000008a008a7308 */ /* 0x000e640000000800 */
[C---:B------:R-:W-:Y:S01]  /*9290*/  HMMA.16816.F32 R4, R20.reuse, R46, R4 ;  /* 0x0000002e1404723c */ /* 0x040fe20000001804 */
[----:B------:R-:W5:Y:S05]  /*92a0*/  LDSM.16.MT88.4 R44, [R104+0xb800] ;  /* 0x00b80000682c783b */ /* 0x000f6a0000004200 */
[----:B------:R-:W1:Y:S02]  /*92b0*/  MUFU.EX2 R140, R140 ;  /* 0x0000008c008c7308 */ /* 0x000e640000000800 */
[C---:B--2---:R-:W-:Y:S06]  /*92c0*/  HMMA.16816.F32 R40, R20.reuse, R48, R40 ;  /* 0x000000301428723c */ /* 0x044fec0000001828 */
[----:B------:R-:W-:Y:S02]  /*92d0*/  MUFU.EX2 R146, R146 ;  /* 0x0000009200927308 */ /* 0x000fe40000000800 */
[C---:B------:R-:W-:Y:S01]  /*92e0*/  HMMA.16816.F32 R32, R20.reuse, R50, R32 ;  /* 0x000000321420723c */ /* 0x040fe20000001820 */
[----:B------:R-:W2:Y:S05]  /*92f0*/  LDSM.16.MT88.4 R48, [R103+0xb800] ;  /* 0x00b800006730783b */ /* 0x000eaa0000004200 */
[----:B------:R-:W-:Y:S02]  /*9300*/  MUFU.EX2 R147, R147 ;  /* 0x0000009300937308 */ /* 0x000fe40000000800 */
[C---:B----4-:R-:W-:Y:S06]  /*9310*/  HMMA.16816.F32 R28, R20.reuse, R52, R28 ;  /* 0x00000034141c723c */ /* 0x050fec000000181c */
[----:B------:R-:W-:Y:S02]  /*9320*/  MUFU.EX2 R148, R148 ;  /* 0x0000009400947308 */ /* 0x000fe40000000800 */
[----:B------:R-:W-:Y:S01]  /*9330*/  HMMA.16816.F32 R24, R20, R54, R24 ;  /* 0x000000361418723c */ /* 0x000fe20000001818 */
[----:B------:R-:W4:Y:S01]  /*9340*/  LDSM.16.MT88.4 R52, [R102+0xb800] ;  /* 0x00b800006634783b */ /* 0x000f220000004200 */
[C---:B---3--:R-:W-:Y:S01]  /*9350*/  F2FP.F16.F32.PACK_AB R20, R137.reuse, R136 ;  /* 0x000000888914723e */ /* 0x048fe200000000ff */
[----:B------:R-:W-:Y:S01]  /*9360*/  FADD.FTZ R137, R137, R129 ;  /* 0x0000008189897221 */ /* 0x000fe20000010000 */
[----:B------:R-:W-:-:S02]  /*9370*/  F2FP.F16.F32.PACK_AB R21, R132, R133 ;  /* 0x000000858415723e */ /* 0x000fc400000000ff */
[----:B------:R-:W3:Y:S01]  /*9380*/  MUFU.EX2 R149, R149 ;  /* 0x0000009500957308 */ /* 0x000ee20000000800 */
[----:B-1----:R-:W-:Y:S01]  /*9390*/  F2FP.F16.F32.PACK_AB R22, R138, R139 ;  /* 0x0000008b8a16723e */ /* 0x002fe200000000ff */
[----:B------:R-:W-:Y:S01]  /*93a0*/  FADD.FTZ R133, R133, R126 ;  /* 0x0000007e85857221 */ /* 0x000fe20000010000 */
[----:B------:R-:W-:Y:S01]  /*93b0*/  F2FP.F16.F32.PACK_AB R23, R140, R134 ;  /* 0x000000868c17723e */ /* 0x000fe200000000ff */
[----:B------:R-:W-:Y:S02]  /*93c0*/  FADD.FTZ R137, R139, R137 ;  /* 0x000000898b897221 */ /* 0x000fe40000010000 */
[----:B------:R-:W-:Y:S02]  /*93d0*/  FADD.FTZ R133, R132, R133 ;  /* 0x0000008584857221 */ /* 0x000fe40000010000 */
[----:B------:R-:W1:Y:S01]  /*93e0*/  MUFU.EX2 R150, R150 ;  /* 0x0000009600967308 */ /* 0x000e620000000800 */
[----:B------:R-:W-:Y:S01]  /*93f0*/  FADD.FTZ R138, R138, R137 ;  /* 0x000000898a8a7221 */ /* 0x000fe20000010000 */
[----:B-----5:R-:W-:Y:S01]  /*9400*/  HMMA.16816.F32 R16, R20, R44, R16 ;  /* 0x0000002c1410723c */ /* 0x020fe20000001810 */
[----:B------:R-:W-:-:S04]  /*9410*/  FADD.FTZ R134, R134, R133 ;  /* 0x0000008586867221 */ /* 0x000fc80000010000 */
[----:B------:R-:W-:Y:S01]  /*9420*/  FADD.FTZ R134, R140, R134 ;  /* 0x000000868c867221 */ /* 0x000fe20000010000 */
[----:B------:R-:W-:Y:S01]  /*9430*/  MUFU.EX2 R151, R151 ;  /* 0x0000009700977308 */ /* 0x000fe20000000800 */
[----:B---3--:R-:W-:Y:S01]  /*9440*/  FADD.FTZ R138, R149, R138 ;  /* 0x0000008a958a7221 */ /* 0x008fe20000010000 */
[----:B------:R-:W-:Y:S01]  /*9450*/  HMMA.16816.F32 R12, R20, R46, R12 ;  /* 0x0000002e140c723c */ /* 0x000fe2000000180c */
[----:B------:R-:W3:Y:S01]  /*9460*/  LDSM.16.MT88.4 R44, [R76+0xb800] ;  /* 0x00b800004c2c783b */ /* 0x000ee20000004200 */
[----:B------:R-:W-:-:S04]  /*9470*/  FADD.FTZ R134, R146, R134 ;  /* 0x0000008692867221 */ /* 0x000fc80000010000 */
[----:B------:R-:W5:Y:S02]  /*9480*/  MUFU.EX2 R152, R152 ;  /* 0x0000009800987308 */ /* 0x000f640000000800 */
[C---:B--2---:R-:W-:Y:S06]  /*9490*/  HMMA.16816.F32 R8, R20.reuse, R48, R8 ;  /* 0x000000301408723c */ /* 0x044fec0000001808 */
[----:B------:R-:W2:Y:S02]  /*94a0*/  MUFU.EX2 R153, R153 ;  /* 0x0000009900997308 */ /* 0x000ea40000000800 */
[C---:B------:R-:W-:Y:S01]  /*94b0*/  HMMA.16816.F32 R4, R20.reuse, R50, R4 ;  /* 0x000000321404723c */ /* 0x040fe20000001804 */
[----:B------:R-:W2:Y:S05]  /*94c0*/  LDSM.16.MT88.4 R48, [R104+0xc000] ;  /* 0x00c000006830783b */ /* 0x000eaa0000004200 */
[----:B------:R-:W-:Y:S02]  /*94d0*/  MUFU.EX2 R158, R158 ;  /* 0x0000009e009e7308 */ /* 0x000fe40000000800 */
[C---:B----4-:R-:W-:Y:S06]  /*94e0*/  HMMA.16816.F32 R40, R20.reuse, R52, R40 ;  /* 0x000000341428723c */ /* 0x050fec0000001828 */
[----:B------:R-:W-:Y:S02]  /*94f0*/  MUFU.EX2 R156, R156 ;  /* 0x0000009c009c7308 */ /* 0x000fe40000000800 */
[C---:B------:R-:W-:Y:S01]  /*9500*/  HMMA.16816.F32 R32, R20.reuse, R54, R32 ;  /* 0x000000361420723c */ /* 0x040fe20000001820 */
[----:B------:R-:W4:Y:S05]  /*9510*/  LDSM.16.MT88.4 R52, [R103+0xc000] ;  /* 0x00c000006734783b */ /* 0x000f2a0000004200 */
[----:B------:R-:W-:Y:S02]  /*9520*/  MUFU.EX2 R160, R160 ;  /* 0x000000a000a07308 */ /* 0x000fe40000000800 */
[C---:B---3--:R-:W-:Y:S06]  /*9530*/  HMMA.16816.F32 R28, R20.reuse, R44, R28 ;  /* 0x0000002c141c723c */ /* 0x048fec000000181c */
[----:B------:R-:W3:Y:S02]  /*9540*/  MUFU.EX2 R161, R161 ;  /* 0x000000a100a17308 */ /* 0x000ee40000000800 */
[----:B------:R-:W-:Y:S01]  /*9550*/  HMMA.16816.F32 R24, R20, R46, R24 ;  /* 0x0000002e1418723c */ /* 0x000fe20000001818 */
[----:B------:R-:W4:Y:S01]  /*9560*/  LDSM.16.MT88.4 R44, [R102+0xc000] ;  /* 0x00c00000662c783b */ /* 0x000f220000004200 */
[C---:B-1----:R-:W-:Y:S01]  /*9570*/  F2FP.F16.F32.PACK_AB R20, R150.reuse, R149 ;  /* 0x000000959614723e */ /* 0x042fe200000000ff */
[----:B------:R-:W-:Y:S01]  /*9580*/  FADD.FTZ R150, R150, R138 ;  /* 0x0000008a96967221 */ /* 0x000fe20000010000 */
[----:B------:R-:W-:-:S02]  /*9590*/  F2FP.F16.F32.PACK_AB R21, R147, R146 ;  /* 0x000000929315723e */ /* 0x000fc400000000ff */
[----:B------:R-:W1:Y:S01]  /*95a0*/  MUFU.EX2 R163, R163 ;  /* 0x000000a300a37308 */ /* 0x000e620000000800 */
[----:B-----5:R-:W-:Y:S01]  /*95b0*/  F2FP.F16.F32.PACK_AB R22, R152, R151 ;  /* 0x000000979816723e */ /* 0x020fe200000000ff */
[----:B------:R-:W-:Y:S01]  /*95c0*/  FADD.FTZ R147, R147, R134 ;  /* 0x0000008693937221 */ /* 0x000fe20000010000 */
[----:B--2---:R-:W-:Y:S01]  /*95d0*/  F2FP.F16.F32.PACK_AB R23, R153, R148 ;  /* 0x000000949917723e */ /* 0x004fe200000000ff */
[----:B------:R-:W-:Y:S02]  /*95e0*/  FADD.FTZ R150, R151, R150 ;  /* 0x0000009697967221 */ /* 0x000fe40000010000 */
[----:B------:R-:W-:Y:S02]  /*95f0*/  FADD.FTZ R147, R148, R147 ;  /* 0x0000009394937221 */ /* 0x000fe40000010000 */
[----:B------:R-:W-:Y:S01]  /*9600*/  MUFU.EX2 R171, R171 ;  /* 0x000000ab00ab7308 */ /* 0x000fe20000000800 */
[----:B------:R-:W-:Y:S01]  /*9610*/  FADD.FTZ R152, R152, R150 ;  /* 0x0000009698987221 */ /* 0x000fe20000010000 */
[----:B------:R-:W-:Y:S01]  /*9620*/  HMMA.16816.F32 R16, R20, R48, R16 ;  /* 0x000000301410723c */ /* 0x000fe20000001810 */
[----:B------:R-:W-:Y:S01]  /*9630*/  FADD.FTZ R153, R153, R147 ;  /* 0x0000009399997221 */ /* 0x000fe20000010000 */
[----:B------:R-:W-:Y:S01]  /*9640*/  LDSM.16.MT88.4 R148, [R103+0x11800] ;  /* 0x011800006794783b */ /* 0x000fe20000004200 */
[----:B---3--:R-:W-:-:S02]  /*9650*/  FADD.FTZ R152, R161, R152 ;  /* 0x00000098a1987221 */ /* 0x008fc40000010000 */
[----:B------:R-:W-:Y:S01]  /*9660*/  FADD.FTZ R153, R158, R153 ;  /* 0x000000999e997221 */ /* 0x000fe20000010000 */
[----:B------:R-:W2:Y:S02]  /*9670*/  MUFU.EX2 R170, R170 ;  /* 0x000000aa00aa7308 */ /* 0x000ea40000000800 */
[C---:B------:R-:W-:Y:S01]  /*9680*/  HMMA.16816.F32 R12, R20.reuse, R50, R12 ;  /* 0x00000032140c723c */ /* 0x040fe2000000180c */
[----:B------:R-:W3:Y:S05]  /*9690*/  LDSM.16.MT88.4 R48, [R76+0xc000] ;  /* 0x00c000004c30783b */ /* 0x000eea0000004200 */
[----:B------:R-:W5:Y:S02]  /*96a0*/  MUFU.EX2 R172, R172 ;  /* 0x000000ac00ac7308 */ /* 0x000f640000000800 */
[C---:B----4-:R-:W-:Y:S06]  /*96b0*/  HMMA.16816.F32 R8, R20.reuse, R52, R8 ;  /* 0x000000341408723c */ /* 0x050fec0000001808 */
        /* <DEDUP_REMOVED lines=8> */
[----:B------:R-:W4:Y:S02]  /*9740*/  MUFU.EX2 R196, R196 ;  /* 0x000000c400c47308 */ /* 0x000f240000000800 */
[C---:B---3--:R-:W-:Y:S06]  /*9750*/  HMMA.16816.F32 R28, R20.reuse, R48, R28 ;  /* 0x00000030141c723c */ /* 0x048fec000000181c */
[----:B------:R-:W3:Y:S02]  /*9760*/  MUFU.EX2 R206, R206 ;  /* 0x000000ce00ce7308 */ /* 0x000ee40000000800 */
[----:B------:R-:W-:Y:S01]  /*9770*/  HMMA.16816.F32 R24, R20, R50, R24 ;  /* 0x000000321418723c */ /* 0x000fe20000001818 */
[----:B------:R-:W3:Y:S01]  /*9780*/  LDSM.16.MT88.4 R48, [R102+0xc800] ;  /* 0x00c800006630783b */ /* 0x000ee20000004200 */
[C---:B-1----:R-:W-:Y:S01]  /*9790*/  F2FP.F16.F32.PACK_AB R20, R163.reuse, R161 ;  /* 0x000000a1a314723e */ /* 0x042fe200000000ff */
[----:B------:R-:W-:Y:S01]  /*97a0*/  FADD.FTZ R163, R163, R152 ;  /* 0x00000098a3a37221 */ /* 0x000fe20000010000 */
[----:B------:R-:W-:-:S02]  /*97b0*/  F2FP.F16.F32.PACK_AB R21, R156, R158 ;  /* 0x0000009e9c15723e */ /* 0x000fc400000000ff */
[----:B------:R-:W-:Y:S01]  /*97c0*/  MUFU.EX2 R205, R205 ;  /* 0x000000cd00cd7308 */ /* 0x000fe20000000800 */
[----:B--2---:R-:W-:Y:S01]  /*97d0*/  F2FP.F16.F32.PACK_AB R22, R170, R171 ;  /* 0x000000abaa16723e */ /* 0x004fe200000000ff */
[----:B------:R-:W-:Y:S01]  /*97e0*/  FADD.FTZ R156, R156, R153 ;  /* 0x000000999c9c7221 */ /* 0x000fe20000010000 */
[----:B-----5:R-:W-:Y:S01]  /*97f0*/  F2FP.F16.F32.PACK_AB R23, R172, R160 ;  /* 0x000000a0ac17723e */ /* 0x020fe200000000ff */
[----:B------:R-:W-:Y:S02]  /*9800*/  FADD.FTZ R163, R171, R163 ;  /* 0x000000a3aba37221 */ /* 0x000fe40000010000 */
[----:B------:R-:W-:Y:S02]  /*9810*/  FADD.FTZ R156, R160, R156 ;  /* 0x0000009ca09c7221 */ /* 0x000fe40000010000 */
[----:B------:R-:W1:Y:S01]  /*9820*/  MUFU.EX2 R204, R204 ;  /* 0x000000cc00cc7308 */ /* 0x000e620000000800 */
[----:B------:R-:W-:Y:S01]  /*9830*/  FADD.FTZ R170, R170, R163 ;  /* 0x000000a3aaaa7221 */ /* 0x000fe20000010000 */
[----:B----4-:R-:W-:Y:S01]  /*9840*/  HMMA.16816.F32 R16, R20, R52, R16 ;  /* 0x000000341410723c */ /* 0x010fe20000001810 */
[----:B------:R-:W-:-:S02]  /*9850*/  FADD.FTZ R172, R172, R156 ;  /* 0x0000009cacac7221 */ /* 0x000fc40000010000 */
[----:B------:R-:W-:Y:S02]  /*9860*/  FADD.FTZ R170, R196, R170 ;  /* 0x000000aac4aa7221 */ /* 0x000fe40000010000 */
[----:B------:R-:W-:Y:S01]  /*9870*/  FADD.FTZ R172, R193, R172 ;  /* 0x000000acc1ac7221 */ /* 0x000fe20000010000 */
[----:B------:R-:W2:Y:S02]  /*9880*/  MUFU.EX2 R203, R203 ;  /* 0x000000cb00cb7308 */ /* 0x000ea40000000800 */
[C---:B------:R-:W-:Y:S01]  /*9890*/  HMMA.16816.F32 R12, R20.reuse, R54, R12 ;  /* 0x00000036140c723c */ /* 0x040fe2000000180c */
[----:B------:R-:W4:Y:S05]  /*98a0*/  LDSM.16.MT88.4 R52, [R76+0xc800] ;  /* 0x00c800004c34783b */ /* 0x000f2a0000004200 */
[----:B------:R-:W-:Y:S02]  /*98b0*/  MUFU.EX2 R202, R202 ;  /* 0x000000ca00ca7308 */ /* 0x000fe40000000800 */
[C---:B------:R-:W-:Y:S06]  /*98c0*/  HMMA.16816.F32 R8, R20.reuse, R44, R8 ;  /* 0x0000002c1408723c */ /* 0x040fec0000001808 */
[----:B------:R-:W-:Y:S02]  /*98d0*/  MUFU.EX2 R201, R201 ;  /* 0x000000c900c97308 */ /* 0x000fe40000000800 */
[C---:B------:R-:W-:Y:S01]  /*98e0*/  HMMA.16816.F32 R4, R20.reuse, R46, R4 ;  /* 0x0000002e1404723c */ /* 0x040fe20000001804 */
[----:B------:R-:W5:Y:S05]  /*98f0*/  LDSM.16.MT88.4 R44, [R104+0xd000] ;  /* 0x00d00000682c783b */ /* 0x000f6a0000004200 */
[----:B------:R-:W-:Y:S02]  /*9900*/  MUFU.EX2 R200, R200 ;  /* 0x000000c800c87308 */ /* 0x000fe40000000800 */
[C---:B---3--:R-:W-:Y:S06]  /*9910*/  HMMA.16816.F32 R40, R20.reuse, R48, R40 ;  /* 0x000000301428723c */ /* 0x048fec0000001828 */
[----:B------:R-:W3:Y:S02]  /*9920*/  MUFU.EX2 R199, R199 ;  /* 0x000000c700c77308 */ /* 0x000ee40000000800 */
[C---:B------:R-:W-:Y:S01]  /*9930*/  HMMA.16816.F32 R32, R20.reuse, R50, R32 ;  /* 0x000000321420723c */ /* 0x040fe20000001820 */
[----:B------:R-:W3:Y:S05]  /*9940*/  LDSM.16.MT88.4 R48, [R103+0xd000] ;  /* 0x00d000006730783b */ /* 0x000eea0000004200 */
[----:B------:R-:W3:Y:S02]  /*9950*/  MUFU.EX2 R198, R198 ;  /* 0x000000c600c67308 */ /* 0x000ee40000000800 */
[C---:B----4-:R-:W-:Y:S06]  /*9960*/  HMMA.16816.F32 R28, R20.reuse, R52, R28 ;  /* 0x00000034141c723c */ /* 0x050fec000000181c */
[----:B------:R-:W-:Y:S02]  /*9970*/  MUFU.EX2 R183, R183 ;  /* 0x000000b700b77308 */ /* 0x000fe40000000800 */
[----:B------:R-:W-:Y:S01]  /*9980*/  HMMA.16816.F32 R24, R20, R54, R24 ;  /* 0x000000361418723c */ /* 0x000fe20000001818 */
[----:B------:R-:W4:Y:S01]  /*9990*/  LDSM.16.MT88.4 R52, [R102+0xd000] ;  /* 0x00d000006634783b */ /* 0x000f220000004200 */
[C---:B------:R-:W-:Y:S01]  /*99a0*/  F2FP.F16.F32.PACK_AB R20, R206.reuse, R196 ;  /* 0x000000c4ce14723e */ /* 0x040fe200000000ff */
[----:B------:R-:W-:Y:S01]  /*99b0*/  FADD.FTZ R206, R206, R170 ;  /* 0x000000aacece7221 */ /* 0x000fe20000010000 */
[----:B------:R-:W-:-:S02]  /*99c0*/  F2FP.F16.F32.PACK_AB R21, R194, R193 ;  /* 0x000000c1c215723e */ /* 0x000fc400000000ff */
[----:B------:R-:W4:Y:S01]  /*99d0*/  MUFU.EX2 R197, R197 ;  /* 0x000000c500c57308 */ /* 0x000f220000000800 */
[----:B-1----:R-:W-:Y:S01]  /*99e0*/  F2FP.F16.F32.PACK_AB R22, R204, R205 ;  /* 0x000000cdcc16723e */ /* 0x002fe200000000ff */
[----:B------:R-:W-:Y:S01]  /*99f0*/  FADD.FTZ R194, R194, R172 ;  /* 0x000000acc2c27221 */ /* 0x000fe20000010000 */
[----:B--2---:R-:W-:Y:S01]  /*9a00*/  F2FP.F16.F32.PACK_AB R23, R203, R195 ;  /* 0x000000c3cb17723e */ /* 0x004fe200000000ff */
[----:B------:R-:W-:Y:S02]  /*9a10*/  FADD.FTZ R206, R205, R206 ;  /* 0x000000cecdce7221 */ /* 0x000fe40000010000 */
[----:B------:R-:W-:Y:S02]  /*9a20*/  FADD.FTZ R194, R195, R194 ;  /* 0x000000c2c3c27221 */ /* 0x000fe40000010000 */
[----:B------:R-:W1:Y:S01]  /*9a30*/  MUFU.EX2 R182, R182 ;  /* 0x000000b600b67308 */ /* 0x000e620000000800 */
[----:B------:R-:W-:Y:S01]  /*9a40*/  FADD.FTZ R204, R204, R206 ;  /* 0x000000cecccc7221 */ /* 0x000fe20000010000 */
[----:B-----5:R-:W-:Y:S01]  /*9a50*/  HMMA.16816.F32 R16, R20, R44, R16 ;  /* 0x0000002c1410723c */ /* 0x020fe20000001810 */
[----:B------:R-:W-:-:S02]  /*9a60*/  FADD.FTZ R194, R203, R194 ;  /* 0x000000c2cbc27221 */ /* 0x000fc40000010000 */
[----:B---3--:R-:W-:-:S03]  /*9a70*/  FADD.FTZ R204, R199, R204 ;  /* 0x000000ccc7cc7221 */ /* 0x008fc60000010000 */
[----:B------:R-:W-:Y:S02]  /*9a80*/  MUFU.EX2 R181, R181 ;  /* 0x000000b500b57308 */ /* 0x000fe40000000800 */
[C---:B------:R-:W-:Y:S01]  /*9a90*/  HMMA.16816.F32 R12, R20.reuse, R46, R12 ;  /* 0x0000002e140c723c */ /* 0x040fe2000000180c */
[----:B------:R-:W2:Y:S05]  /*9aa0*/  LDSM.16.MT88.4 R44, [R76+0xd000] ;  /* 0x00d000004c2c783b */ /* 0x000eaa0000004200 */
[----:B------:R-:W-:Y:S02]  /*9ab0*/  MUFU.EX2 R180, R180 ;  /* 0x000000b400b47308 */ /* 0x000fe40000000800 */
[C---:B------:R-:W-:Y:S06]  /*9ac0*/  HMMA.16816.F32 R8, R20.reuse, R48, R8 ;  /* 0x000000301408723c */ /* 0x040fec0000001808 */
[----:B------:R-:W-:Y:S02]  /*9ad0*/  MUFU.EX2 R179, R179 ;  /* 0x000000b300b37308 */ /* 0x000fe40000000800 */
[C---:B------:R-:W-:Y:S01]  /*9ae0*/  HMMA.16816.F32 R4, R20.reuse, R50, R4 ;  /* 0x000000321404723c */ /* 0x040fe20000001804 */
[----:B------:R-:W3:Y:S05]  /*9af0*/  LDSM.16.MT88.4 R48, [R104+0xd800] ;  /* 0x00d800006830783b */ /* 0x000eea0000004200 */
[----:B------:R-:W5:Y:S02]  /*9b00*/  MUFU.EX2 R178, R178 ;  /* 0x000000b200b27308 */ /* 0x000f640000000800 */
[C---:B----4-:R-:W-:Y:S06]  /*9b10*/  HMMA.16816.F32 R40, R20.reuse, R52, R40 ;  /* 0x000000341428723c */ /* 0x050fec0000001828 */
[----:B------:R-:W4:Y:S02]  /*9b20*/  MUFU.EX2 R177, R177 ;  /* 0x000000b100b17308 */ /* 0x000f240000000800 */
[C---:B------:R-:W-:Y:S01]  /*9b30*/  HMMA.16816.F32 R32, R20.reuse, R54, R32 ;  /* 0x000000361420723c */ /* 0x040fe20000001820 */
[----:B------:R-:W4:Y:S05]  /*9b40*/  LDSM.16.MT88.4 R52, [R103+0xd800] ;  /* 0x00d800006734783b */ /* 0x000f2a0000004200 */
[----:B------:R-:W4:Y:S02]  /*9b50*/  MUFU.EX2 R176, R176 ;  /* 0x000000b000b07308 */ /* 0x000f240000000800 */
[C---:B--2---:R-:W-:Y:S06]  /*9b60*/  HMMA.16816.F32 R28, R20.reuse, R44, R28 ;  /* 0x0000002c141c723c */ /* 0x044fec000000181c */
[----:B------:R-:W2:Y:S02]  /*9b70*/  MUFU.EX2 R175, R175 ;  /* 0x000000af00af7308 */ /* 0x000ea40000000800 */
[----:B------:R-:W-:Y:S01]  /*9b80*/  HMMA.16816.F32 R24, R20, R46, R24 ;  /* 0x0000002e1418723c */ /* 0x000fe20000001818 */
[----:B------:R-:W2:Y:S01]  /*9b90*/  LDSM.16.MT88.4 R44, [R102+0xd800] ;  /* 0x00d80000662c783b */ /* 0x000ea20000004200 */
[C---:B------:R-:W-:Y:S01]  /*9ba0*/  F2FP.F16.F32.PACK_AB R20, R198.reuse, R199 ;  /* 0x000000c7c614723e */ /* 0x040fe200000000ff */
[----:B------:R-:W-:Y:S01]  /*9bb0*/  FADD.FTZ R198, R198, R204 ;  /* 0x000000ccc6c67221 */ /* 0x000fe20000010000 */
[----:B------:R-:W-:-:S02]  /*9bc0*/  F2FP.F16.F32.PACK_AB R21, R201, R202 ;  /* 0x000000cac915723e */ /* 0x000fc400000000ff */
[----:B------:R-:W2:Y:S01]  /*9bd0*/  MUFU.EX2 R174, R174 ;  /* 0x000000ae00ae7308 */ /* 0x000ea20000000800 */
[----:B------:R-:W-:Y:S01]  /*9be0*/  F2FP.F16.F32.PACK_AB R22, R197, R183 ;  /* 0x000000b7c516723e */ /* 0x000fe200000000ff */
[----:B------:R-:W-:Y:S01]  /*9bf0*/  FADD.FTZ R202, R202, R194 ;  /* 0x000000c2caca7221 */ /* 0x000fe20000010000 */
[----:B-1----:R-:W-:Y:S01]  /*9c00*/  F2FP.F16.F32.PACK_AB R23, R182, R200 ;  /* 0x000000c8b617723e */ /* 0x002fe200000000ff */
[----:B------:R-:W-:Y:S02]  /*9c10*/  FADD.FTZ R198, R183, R198 ;  /* 0x000000c6b7c67221 */ /* 0x000fe40000010000 */
[----:B------:R-:W-:Y:S02]  /*9c20*/  FADD.FTZ R202, R201, R202 ;  /* 0x000000cac9ca7221 */ /* 0x000fe40000010000 */
[----:B------:R-:W-:Y:S01]  /*9c30*/  MUFU.EX2 R173, R173 ;  /* 0x000000ad00ad7308 */ /* 0x000fe20000000800 */
[----:B------:R-:W-:Y:S01]  /*9c40*/  FADD.FTZ R197, R197, R198 ;  /* 0x000000c6c5c57221 */ /* 0x000fe20000010000 */
[----:B---3--:R-:W-:Y:S01]  /*9c50*/  HMMA.16816.F32 R16, R20, R48, R16 ;  /* 0x000000301410723c */ /* 0x008fe20000001810 */
[----:B------:R-:W-:-:S02]  /*9c60*/  FADD.FTZ R200, R200, R202 ;  /* 0x000000cac8c87221 */ /* 0x000fc40000010000 */
[----:B-----5:R-:W-:Y:S02]  /*9c70*/  FADD.FTZ R197, R178, R197 ;  /* 0x000000c5b2c57221 */ /* 0x020fe40000010000 */
[----:B------:R-:W-:Y:S01]  /*9c80*/  FADD.FTZ R200, R182, R200 ;  /* 0x000000c8b6c87221 */ /* 0x000fe20000010000 */
[----:B------:R-:W-:Y:S02]  /*9c90*/  MUFU.EX2 R169, R169 ;  /* 0x000000a900a97308 */ /* 0x000fe40000000800 */
[C---:B------:R-:W-:Y:S01]  /*9ca0*/  HMMA.16816.F32 R12, R20.reuse, R50, R12 ;  /* 0x00000032140c723c */ /* 0x040fe2000000180c */
[----:B------:R-:W1:Y:S05]  /*9cb0*/  LDSM.16.MT88.4 R48, [R76+0xd800] ;  /* 0x00d800004c30783b */ /* 0x000e6a0000004200 */
[----:B------:R-:W-:Y:S02]  /*9cc0*/  MUFU.EX2 R168, R168 ;  /* 0x000000a800a87308 */ /* 0x000fe40000000800 */
[C---:B----4-:R-:W-:Y:S06]  /*9cd0*/  HMMA.16816.F32 R8, R20.reuse, R52, R8 ;  /* 0x000000341408723c */ /* 0x050fec0000001808 */
[----:B------:R-:W3:Y:S02]  /*9ce0*/  MUFU.EX2 R162, R162 ;  /* 0x000000a200a27308 */ /* 0x000ee40000000800 */
[C---:B------:R-:W-:Y:S01]  /*9cf0*/  HMMA.16816.F32 R4, R20.reuse, R54, R4 ;  /* 0x000000361404723c */ /* 0x040fe20000001804 */
[----:B------:R-:W4:Y:S05]  /*9d00*/  LDSM.16.MT88.4 R52, [R104+0xe000] ;  /* 0x00e000006834783b */ /* 0x000f2a0000004200 */
[----:B------:R-:W5:Y:S02]  /*9d10*/  MUFU.EX2 R159, R159 ;  /* 0x0000009f009f7308 */ /* 0x000f640000000800 */
[C---:B--2---:R-:W-:Y:S06]  /*9d20*/  HMMA.16816.F32 R40, R20.reuse, R44, R40 ;  /* 0x0000002c1428723c */ /* 0x044fec0000001828 */
[----:B------:R-:W-:Y:S02]  /*9d30*/  MUFU.EX2 R157, R157 ;  /* 0x0000009d009d7308 */ /* 0x000fe40000000800 */
[C---:B------:R-:W-:Y:S01]  /*9d40*/  HMMA.16816.F32 R32, R20.reuse, R46, R32 ;  /* 0x0000002e1420723c */ /* 0x040fe20000001820 */
[----:B------:R-:W2:Y:S05]  /*9d50*/  LDSM.16.MT88.4 R44, [R103+0xe000] ;  /* 0x00e00000672c783b */ /* 0x000eaa0000004200 */
[----:B------:R-:W2:Y:S02]  /*9d60*/  MUFU.EX2 R155, R155 ;  /* 0x0000009b009b7308 */ /* 0x000ea40000000800 */
[----:B-1----:R-:W-:Y:S01]  /*9d70*/  HMMA.16816.F32 R28, R20, R48, R28 ;  /* 0x00000030141c723c */ /* 0x002fe2000000181c */
[C---:B------:R-:W-:Y:S01]  /*9d80*/  F2FP.F16.F32.PACK_AB R48, R177.reuse, R178 ;  /* 0x000000b2b130723e */ /* 0x040fe200000000ff */
[----:B------:R-:W-:Y:S01]  /*9d90*/  FADD.FTZ R177, R177, R197 ;  /* 0x000000c5b1b17221 */ /* 0x000fe20000010000 */
[----:B------:R-:W-:Y:S01]  /*9da0*/  F2FP.F16.F32.PACK_AB R49, R180, R181 ;  /* 0x000000b5b431723e */ /* 0x000fe200000000ff */
[----:B------:R-:W-:-:S02]  /*9db0*/  FADD.FTZ R181, R181, R200 ;  /* 0x000000c8b5b57221 */ /* 0x000fc40000010000 */
[----:B------:R-:W1:Y:S01]  /*9dc0*/  MUFU.EX2 R154, R154 ;  /* 0x0000009a009a7308 */ /* 0x000e620000000800 */
[----:B------:R-:W-:Y:S01]  /*9dd0*/  FADD.FTZ R177, R176, R177 ;  /* 0x000000b1b0b17221 */ /* 0x000fe20000010000 */
[----:B------:R-:W-:Y:S01]  /*9de0*/  HMMA.16816.F32 R24, R20, R50, R24 ;  /* 0x000000321418723c */ /* 0x000fe20000001818 */
[----:B------:R-:W1:Y:S01]  /*9df0*/  LDSM.16.MT88.4 R20, [R102+0xe000] ;  /* 0x00e000006614783b */ /* 0x000e620000004200 */
[C---:B------:R-:W-:Y:S01]  /*9e00*/  F2FP.F16.F32.PACK_AB R50, R175.reuse, R176 ;  /* 0x000000b0af32723e */ /* 0x040fe200000000ff */
[----:B------:R-:W-:Y:S01]  /*9e10*/  FADD.FTZ R181, R180, R181 ;  /* 0x000000b5b4b57221 */ /* 0x000fe20000010000 */
[----:B------:R-:W-:Y:S02]  /*9e20*/  F2FP.F16.F32.PACK_AB R51, R174, R179 ;  /* 0x000000b3ae33723e */ /* 0x000fe400000000ff */
[----:B------:R-:W1:Y:S01]  /*9e30*/  MUFU.EX2 R145, R145 ;  /* 0x0000009100917308 */ /* 0x000e620000000800 */
[----:B------:R-:W-:Y:S01]  /*9e40*/  FADD.FTZ R175, R175, R177 ;  /* 0x000000b1afaf7221 */ /* 0x000fe20000010000 */
[----:B------:R-:W-:-:S03]  /*9e50*/  FADD.FTZ R179, R179, R181 ;  /* 0x000000b5b3b37221 */ /* 0x000fc60000010000 */
[----:B---3--:R-:W-:Y:S01]  /*9e60*/  FADD.FTZ R175, R162, R175 ;  /* 0x000000afa2af7221 */ /* 0x008fe20000010000 */
[----:B----4-:R-:W-:Y:S01]  /*9e70*/  HMMA.16816.F32 R16, R48, R52, R16 ;  /* 0x000000343010723c */ /* 0x010fe20000001810 */
[----:B------:R-:W-:Y:S01]  /*9e80*/  FADD.FTZ R179, R174, R179 ;  /* 0x000000b3aeb37221 */ /* 0x000fe20000010000 */
[----:B------:R-:W-:Y:S01]  /*9e90*/  MUFU.EX2 R144, R144 ;  /* 0x0000009000907308 */ /* 0x000fe20000000800 */
[----:B-----5:R-:W-:-:S05]  /*9ea0*/  FADD.FTZ R175, R159, R175 ;  /* 0x000000af9faf7221 */ /* 0x020fca0000010000 */
[C---:B------:R-:W-:Y:S01]  /*9eb0*/  HMMA.16816.F32 R12, R48.reuse, R54, R12 ;  /* 0x00000036300c723c */ /* 0x040fe2000000180c */
[----:B------:R-:W3:Y:S01]  /*9ec0*/  LDSM.16.MT88.4 R52, [R76+0xe000] ;  /* 0x00e000004c34783b */ /* 0x000ee20000004200 */
[----:B------:R-:W-:Y:S06]  /*9ed0*/  MUFU.EX2 R143, R143 ;  /* 0x0000008f008f7308 */ /* 0x000fec0000000800 */
[C---:B--2---:R-:W-:Y:S02]  /*9ee0*/  HMMA.16816.F32 R8, R48.reuse, R44, R8 ;  /* 0x0000002c3008723c */ /* 0x044fe40000001808 */
[----:B------:R-:W-:Y:S06]  /*9ef0*/  MUFU.EX2 R142, R142 ;  /* 0x0000008e008e7308 */ /* 0x000fec0000000800 */
[C---:B------:R-:W-:Y:S01]  /*9f00*/  HMMA.16816.F32 R4, R48.reuse, R46, R4 ;  /* 0x0000002e3004723c */ /* 0x040fe20000001804 */
[----:B------:R-:W2:Y:S01]  /*9f10*/  LDSM.16.MT88.4 R44, [R104+0xe800] ;  /* 0x00e80000682c783b */ /* 0x000ea20000004200 */
[----:B------:R-:W4:Y:S06]  /*9f20*/  MUFU.EX2 R141, R141 ;  /* 0x0000008d008d7308 */ /* 0x000f2c0000000800 */
[C---:B-1----:R-:W-:Y:S02]  /*9f30*/  HMMA.16816.F32 R40, R48.reuse, R20, R40 ;  /* 0x000000143028723c */ /* 0x042fe40000001828 */
[----:B------:R-:W-:Y:S06]  /*9f40*/  MUFU.EX2 R135, R135 ;  /* 0x0000008700877308 */ /* 0x000fec0000000800 */
[C---:B------:R-:W-:Y:S01]  /*9f50*/  HMMA.16816.F32 R32, R48.reuse, R22, R32 ;  /* 0x000000163020723c */ /* 0x040fe20000001820 */
[----:B------:R-:W1:Y:S01]  /*9f60*/  LDSM.16.MT88.4 R20, [R103+0xe800] ;  /* 0x00e800006714783b */ /* 0x000e620000004200 */
[----:B------:R-:W5:Y:S06]  /*9f70*/  MUFU.EX2 R207, R207 ;  /* 0x000000cf00cf7308 */ /* 0x000f6c0000000800 */
[----:B---3--:R-:W-:Y:S01]  /*9f80*/  HMMA.16816.F32 R28, R48, R52, R28 ;  /* 0x00000034301c723c */ /* 0x008fe2000000181c */
[----:B------:R-:W-:Y:S01]  /*9f90*/  F2FP.F16.F32.PACK_AB R52, R159, R162 ;  /* 0x000000a29f34723e */ /* 0x000fe200000000ff */
[----:B------:R-:W3:Y:S01]  /*9fa0*/  MUFU.EX2 R39, R39 ;  /* 0x0000002700277308 */ /* 0x000ee20000000800 */
[----:B------:R-:W-:Y:S01]  /*9fb0*/  F2FP.F16.F32.PACK_AB R53, R169, R173 ;  /* 0x000000ada935723e */ /* 0x000fe200000000ff */
[----:B------:R-:W-:-:S04]  /*9fc0*/  FADD.FTZ R173, R173, R179 ;  /* 0x000000b3adad7221 */ /* 0x000fc80000010000 */
[----:B------:R-:W-:Y:S01]  /*9fd0*/  HMMA.16816.F32 R24, R48, R54, R24 ;  /* 0x000000363018723c */ /* 0x000fe20000001818 */
[----:B------:R-:W-:Y:S01]  /*9fe0*/  F2FP.F16.F32.PACK_AB R54, R155, R157 ;  /* 0x0000009d9b36723e */ /* 0x000fe200000000ff */
[----:B------:R-:W4:Y:S01]  /*9ff0*/  LDSM.16.MT88.4 R48, [R102+0xe800] ;  /* 0x00e800006630783b */ /* 0x000f220000004200 */
[----:B------:R-:W-:Y:S01]  /*a000*/  F2FP.F16.F32.PACK_AB R55, R154, R168 ;  /* 0x000000a89a37723e */ /* 0x000fe200000000ff */
[----:B------:R-:W3:Y:S01]  /*a010*/  MUFU.EX2 R208, R208 ;  /* 0x000000d000d07308 */ /* 0x000ee20000000800 */
[----:B------:R-:W-:Y:S01]  /*a020*/  FADD.FTZ R173, R169, R173 ;  /* 0x000000ada9ad7221 */ /* 0x000fe20000010000 */
[----:B------:R-:W-:-:S03]  /*a030*/  FADD.FTZ R157, R157, R175 ;  /* 0x000000af9d9d7221 */ /* 0x000fc60000010000 */
[----:B------:R-:W-:Y:S01]  /*a040*/  FADD.FTZ R173, R168, R173 ;  /* 0x000000ada8ad7221 */ /* 0x000fe20000010000 */
[----:B--2---:R-:W-:Y:S01]  /*a050*/  HMMA.16816.F32 R16, R52, R44, R16 ;  /* 0x0000002c3410723c */ /* 0x004fe20000001810 */
[----:B------:R-:W-:Y:S01]  /*a060*/  FADD.FTZ R157, R155, R157 ;  /* 0x0000009d9b9d7221 */ /* 0x000fe20000010000 */
[----:B------:R-:W-:Y:S01]  /*a070*/  MUFU.EX2 R38, R38 ;  /* 0x0000002600267308 */ /* 0x000fe20000000800 */
[----:B------:R-:W-:-:S04]  /*a080*/  FADD.FTZ R154, R154, R173 ;  /* 0x000000ad9a9a7221 */ /* 0x000fc80000010000 */
[----:B------:R-:W-:Y:S01]  /*a090*/  FADD.FTZ R154, R145, R154 ;  /* 0x0000009a919a7221 */ /* 0x000fe20000010000 */
[C---:B------:R-:W-:Y:S01]  /*a0a0*/  HMMA.16816.F32 R12, R52.reuse, R46, R12 ;  /* 0x0000002e340c723c */ /* 0x040fe2000000180c */
[----:B------:R-:W2:Y:S01]  /*a0b0*/  LDSM.16.MT88.4 R44, [R76+0xe800] ;  /* 0x00e800004c2c783b */ /* 0x000ea20000004200 */
[----:B------:R-:W-:Y:S06]  /*a0c0*/  MUFU.EX2 R72, R72 ;  /* 0x0000004800487308 */ /* 0x000fec0000000800 */
[C---:B-1----:R-:W-:Y:S02]  /*a0d0*/  HMMA.16816.F32 R8, R52.reuse, R20, R8 ;  /* 0x000000143408723c */ /* 0x042fe40000001808 */
[----:B------:R-:W1:Y:S06]  /*a0e0*/  MUFU.EX2 R209, R209 ;  /* 0x000000d100d17308 */ /* 0x000e6c0000000800 */
[C---:B------:R-:W-:Y:S01]  /*a0f0*/  HMMA.16816.F32 R4, R52.reuse, R22, R4 ;  /* 0x000000163404723c */ /* 0x040fe20000001804 */
[----:B------:R-:W1:Y:S01]  /*a100*/  LDSM.16.MT88.4 R20, [R104+0xf000] ;  /* 0x00f000006814783b */ /* 0x000e620000004200 */
[----:B------:R-:W1:Y:S06]  /*a110*/  MUFU.EX2 R75, R75 ;  /* 0x0000004b004b7308 */ /* 0x000e6c0000000800 */
[C---:B----4-:R-:W-:Y:S02]  /*a120*/  HMMA.16816.F32 R40, R52.reuse, R48, R40 ;  /* 0x000000303428723c */ /* 0x050fe40000001828 */
[----:B------:R-:W-:Y:S06]  /*a130*/  MUFU.EX2 R74, R74 ;  /* 0x0000004a004a7308 */ /* 0x000fec0000000800 */
[C---:B------:R-:W-:Y:S01]  /*a140*/  HMMA.16816.F32 R32, R52.reuse, R50, R32 ;  /* 0x000000323420723c */ /* 0x040fe20000001820 */
[----:B------:R-:W4:Y:S01]  /*a150*/  LDSM.16.MT88.4 R48, [R103+0xf000] ;  /* 0x00f000006730783b */ /* 0x000f220000004200 */
[----:B------:R-:W4:Y:S06]  /*a160*/  MUFU.EX2 R73, R73 ;  /* 0x0000004900497308 */ /* 0x000f2c0000000800 */
[C---:B--2---:R-:W-:Y:S02]  /*a170*/  HMMA.16816.F32 R28, R52.reuse, R44, R28 ;  /* 0x0000002c341c723c */ /* 0x044fe4000000181c */
[----:B------:R-:W2:Y:S06]  /*a180*/  MUFU.EX2 R210, R210 ;  /* 0x000000d200d27308 */ /* 0x000eac0000000800 */
[----:B------:R-:W-:Y:S01]  /*a190*/  HMMA.16816.F32 R24, R52, R46, R24 ;  /* 0x0000002e3418723c */ /* 0x000fe20000001818 */
[----:B------:R-:W-:Y:S01]  /*a1a0*/  F2FP.F16.F32.PACK_AB R52, R141, R142 ;  /* 0x0000008e8d34723e */ /* 0x000fe200000000ff */
[----:B------:R-:W2:Y:S01]  /*a1b0*/  LDSM.16.MT88.4 R44, [R102+0xf000] ;  /* 0x00f00000662c783b */ /* 0x000ea20000004200 */
[----:B------:R-:W-:Y:S01]  /*a1c0*/  F2FP.F16.F32.PACK_AB R53, R144, R145 ;  /* 0x000000919035723e */ /* 0x000fe200000000ff */
[----:B------:R-:W-:Y:S01]  /*a1d0*/  MUFU.EX2 R82, R82 ;  /* 0x0000005200527308 */ /* 0x000fe20000000800 */
[----:B-----5:R-:W-:Y:S01]  /*a1e0*/  F2FP.F16.F32.PACK_AB R54, R207, R135 ;  /* 0x00000087cf36723e */ /* 0x020fe200000000ff */
[----:B------:R-:W-:Y:S01]  /*a1f0*/  FADD.FTZ R142, R142, R157 ;  /* 0x0000009d8e8e7221 */ /* 0x000fe20000010000 */
[----:B---3--:R-:W-:Y:S01]  /*a200*/  F2FP.F16.F32.PACK_AB R55, R39, R143 ;  /* 0x0000008f2737723e */ /* 0x008fe200000000ff */
[----:B------:R-:W-:Y:S01]  /*a210*/  FADD.FTZ R144, R144, R154 ;  /* 0x0000009a90907221 */ /* 0x000fe20000010000 */
[----:B------:R-:W-:Y:S01]  /*a220*/  LDSM.16.MT88.4 R156, [R104+0x11800] ;  /* 0x01180000689c783b */ /* 0x000fe20000004200 */
[----:B------:R-:W-:-:S02]  /*a230*/  FADD.FTZ R142, R141, R142 ;  /* 0x0000008e8d8e7221 */ /* 0x000fc40000010000 */
[----:B------:R-:W-:Y:S01]  /*a240*/  MUFU.EX2 R211, R211 ;  /* 0x000000d300d37308 */ /* 0x000fe20000000800 */
[----:B------:R-:W-:Y:S01]  /*a250*/  FADD.FTZ R144, R143, R144 ;  /* 0x000000908f907221 */ /* 0x000fe20000010000 */
[C---:B-1----:R-:W-:Y:S01]  /*a260*/  HMMA.16816.F32 R16, R52.reuse, R20, R16 ;  /* 0x000000143410723c */ /* 0x042fe20000001810 */
[----:B------:R-:W-:Y:S02]  /*a270*/  FADD.FTZ R135, R135, R142 ;  /* 0x0000008e87877221 */ /* 0x000fe40000010000 */
[----:B------:R-:W-:Y:S01]  /*a280*/  FADD.FTZ R39, R39, R144 ;  /* 0x0000009027277221 */ /* 0x000fe20000010000 */
[----:B------:R-:W-:Y:S01]  /*a290*/  LDSM.16.MT88.4 R140, [R102+0x11800] ;  /* 0x01180000668c783b */ /* 0x000fe20000004200 */
[----:B------:R-:W-:Y:S01]  /*a2a0*/  FADD.FTZ R207, R207, R135 ;  /* 0x00000087cfcf7221 */ /* 0x000fe20000010000 */
[----:B------:R-:W-:Y:S01]  /*a2b0*/  MUFU.EX2 R212, R212 ;  /* 0x000000d400d47308 */ /* 0x000fe20000000800 */
[----:B------:R-:W-:Y:S01]  /*a2c0*/  FADD.FTZ R39, R208, R39 ;  /* 0x00000027d0277221 */ /* 0x000fe20000010000 */
[----:B------:R-:W-:Y:S01]  /*a2d0*/  HMMA.16816.F32 R12, R52, R22, R12 ;  /* 0x00000016340c723c */ /* 0x000fe2000000180c */
[----:B------:R-:W1:Y:S01]  /*a2e0*/  LDSM.16.MT88.4 R20, [R76+0xf000] ;  /* 0x00f000004c14783b */ /* 0x000e620000004200 */
[----:B------:R-:W-:-:S04]  /*a2f0*/  FADD.FTZ R207, R209, R207 ;  /* 0x000000cfd1cf7221 */ /* 0x000fc80000010000 */
[----:B------:R-:W3:Y:S02]  /*a300*/  MUFU.EX2 R85, R85 ;  /* 0x0000005500557308 */ /* 0x000ee40000000800 */
[C---:B----4-:R-:W-:Y:S06]  /*a310*/  HMMA.16816.F32 R8, R52.reuse, R48, R8 ;  /* 0x000000303408723c */ /* 0x050fec0000001808 */
[----:B------:R-:W4:Y:S02]  /*a320*/  MUFU.EX2 R84, R84 ;  /* 0x0000005400547308 */ /* 0x000f240000000800 */
[C---:B------:R-:W-:Y:S01]  /*a330*/  HMMA.16816.F32 R4, R52.reuse, R50, R4 ;  /* 0x000000323404723c */ /* 0x040fe20000001804 */
[----:B------:R-:W5:Y:S05]  /*a340*/  LDSM.16.MT88.4 R48, [R104+0xf800] ;  /* 0x00f800006830783b */ /* 0x000f6a0000004200 */
[----:B------:R-:W4:Y:S02]  /*a350*/  MUFU.EX2 R83, R83 ;  /* 0x0000005300537308 */ /* 0x000f240000000800 */
[C---:B--2---:R-:W-:Y:S06]  /*a360*/  HMMA.16816.F32 R40, R52.reuse, R44, R40 ;  /* 0x0000002c3428723c */ /* 0x044fec0000001828 */
[----:B------:R-:W2:Y:S02]  /*a370*/  MUFU.EX2 R59, R59 ;  /* 0x0000003b003b7308 */ /* 0x000ea40000000800 */
[C---:B------:R-:W-:Y:S01]  /*a380*/  HMMA.16816.F32 R32, R52.reuse, R46, R32 ;  /* 0x0000002e3420723c */ /* 0x040fe20000001820 */
[----:B------:R-:W4:Y:S05]  /*a390*/  LDSM.16.MT88.4 R44, [R103+0xf800] ;  /* 0x00f80000672c783b */ /* 0x000f2a0000004200 */
[----:B------:R-:W2:Y:S02]  /*a3a0*/  MUFU.EX2 R57, R57 ;  /* 0x0000003900397308 */ /* 0x000ea40000000800 */
[C---:B-1----:R-:W-:Y:S06]  /*a3b0*/  HMMA.16816.F32 R28, R52.reuse, R20, R28 ;  /* 0x00000014341c723c */ /* 0x042fec000000181c */
[----:B------:R-:W-:Y:S02]  /*a3c0*/  MUFU.EX2 R56, R56 ;  /* 0x0000003800387308 */ /* 0x000fe40000000800 */
[----:B------:R-:W-:Y:S01]  /*a3d0*/  HMMA.16816.F32 R24, R52, R22, R24 ;  /* 0x000000163418723c */ /* 0x000fe20000001818 */
[----:B------:R-:W1:Y:S01]  /*a3e0*/  LDSM.16.MT88.4 R20, [R102+0xf800] ;  /* 0x00f800006614783b */ /* 0x000e620000004200 */
[C---:B------:R-:W-:Y:S01]  /*a3f0*/  F2FP.F16.F32.PACK_AB R52, R75.reuse, R209 ;  /* 0x000000d14b34723e */ /* 0x040fe200000000ff */
[----:B------:R-:W-:Y:S01]  /*a400*/  FADD.FTZ R75, R75, R207 ;  /* 0x000000cf4b4b7221 */ /* 0x000fe20000010000 */
[----:B------:R-:W-:-:S02]  /*a410*/  F2FP.F16.F32.PACK_AB R53, R38, R208 ;  /* 0x000000d02635723e */ /* 0x000fc400000000ff */
[----:B------:R-:W-:Y:S01]  /*a420*/  MUFU.EX2 R69, R69 ;  /* 0x0000004500457308 */ /* 0x000fe20000000800 */
[C---:B------:R-:W-:Y:S01]  /*a430*/  F2FP.F16.F32.PACK_AB R54, R73.reuse, R74 ;  /* 0x0000004a4936723e */ /* 0x040fe200000000ff */
[----:B------:R-:W-:Y:S01]  /*a440*/  FADD.FTZ R38, R38, R39 ;  /* 0x0000002726267221 */ /* 0x000fe20000010000 */
[----:B------:R-:W-:Y:S01]  /*a450*/  F2FP.F16.F32.PACK_AB R55, R210, R72 ;  /* 0x00000048d237723e */ /* 0x000fe200000000ff */
[----:B------:R-:W-:Y:S02]  /*a460*/  FADD.FTZ R75, R74, R75 ;  /* 0x0000004b4a4b7221 */ /* 0x000fe40000010000 */
[----:B------:R-:W-:Y:S02]  /*a470*/  FADD.FTZ R38, R72, R38 ;  /* 0x0000002648267221 */ /* 0x000fe40000010000 */
[----:B------:R-:W-:Y:S01]  /*a480*/  MUFU.EX2 R68, R68 ;  /* 0x0000004400447308 */ /* 0x000fe20000000800 */
[----:B------:R-:W-:Y:S01]  /*a490*/  FADD.FTZ R73, R73, R75 ;  /* 0x0000004b49497221 */ /* 0x000fe20000010000 */
[----:B-----5:R-:W-:Y:S01]  /*a4a0*/  HMMA.16816.F32 R16, R52, R48, R16 ;  /* 0x000000303410723c */ /* 0x020fe20000001810 */
[----:B------:R-:W-:-:S02]  /*a4b0*/  FADD.FTZ R210, R210, R38 ;  /* 0x00000026d2d27221 */ /* 0x000fc40000010000 */
[----:B---3--:R-:W-:Y:S02]  /*a4c0*/  FADD.FTZ R73, R85, R73 ;  /* 0x0000004955497221 */ /* 0x008fe40000010000 */
[----:B------:R-:W-:Y:S01]  /*a4d0*/  FADD.FTZ R210, R82, R210 ;  /* 0x000000d252d27221 */ /* 0x000fe20000010000 */
[----:B------:R-:W3:Y:S02]  /*a4e0*/  MUFU.EX2 R58, R58 ;  /* 0x0000003a003a7308 */ /* 0x000ee40000000800 */
[C---:B------:R-:W-:Y:S01]  /*a4f0*/  HMMA.16816.F32 R12, R52.reuse, R50, R12 ;  /* 0x00000032340c723c */ /* 0x040fe2000000180c */
[----:B------:R-:W5:Y:S05]  /*a500*/  LDSM.16.MT88.4 R48, [R76+0xf800] ;  /* 0x00f800004c30783b */ /* 0x000f6a0000004200 */
[----:B------:R-:W3:Y:S02]  /*a510*/  MUFU.EX2 R87, R87 ;  /* 0x0000005700577308 */ /* 0x000ee40000000800 */
[C---:B----4-:R-:W-:Y:S06]  /*a520*/  HMMA.16816.F32 R8, R52.reuse, R44, R8 ;  /* 0x0000002c3408723c */ /* 0x050fec0000001808 */
[----:B------:R-:W4:Y:S02]  /*a530*/  MUFU.EX2 R86, R86 ;  /* 0x0000005600567308 */ /* 0x000f240000000800 */
[C---:B------:R-:W-:Y:S01]  /*a540*/  HMMA.16816.F32 R4, R52.reuse, R46, R4 ;  /* 0x0000002e3404723c */ /* 0x040fe20000001804 */
[----:B------:R-:W4:Y:S05]  /*a550*/  LDSM.16.MT88.4 R44, [R104+0x10000] ;  /* 0x01000000682c783b */ /* 0x000f2a0000004200 */
[----:B------:R-:W-:Y:S02]  /*a560*/  MUFU.EX2 R80, R80 ;  /* 0x0000005000507308 */ /* 0x000fe40000000800 */
[C---:B-1----:R-:W-:Y:S06]  /*a570*/  HMMA.16816.F32 R40, R52.reuse, R20, R40 ;  /* 0x000000143428723c */ /* 0x042fec0000001828 */
[----:B------:R-:W-:Y:S02]  /*a580*/  MUFU.EX2 R90, R90 ;  /* 0x0000005a005a7308 */ /* 0x000fe40000000800 */
[C---:B------:R-:W-:Y:S01]  /*a590*/  HMMA.16816.F32 R32, R52.reuse, R22, R32 ;  /* 0x000000163420723c */ /* 0x040fe20000001820 */
[----:B------:R-:W1:Y:S05]  /*a5a0*/  LDSM.16.MT88.4 R20, [R103+0x10000] ;  /* 0x010000006714783b */ /* 0x000e6a0000004200 */
[----:B------:R-:W-:Y:S02]  /*a5b0*/  MUFU.EX2 R252, R252 ;  /* 0x000000fc00fc7308 */ /* 0x000fe40000000800 */
[----:B-----5:R-:W-:Y:S01]  /*a5c0*/  HMMA.16816.F32 R28, R52, R48, R28 ;  /* 0x00000030341c723c */ /* 0x020fe2000000181c */
[C---:B------:R-:W-:Y:S01]  /*a5d0*/  F2FP.F16.F32.PACK_AB R48, R84.reuse, R85 ;  /* 0x000000555430723e */ /* 0x040fe200000000ff */
[----:B------:R-:W-:Y:S01]  /*a5e0*/  FADD.FTZ R84, R84, R73 ;  /* 0x0000004954547221 */ /* 0x000fe20000010000 */
[C---:B------:R-:W-:Y:S01]  /*a5f0*/  F2FP.F16.F32.PACK_AB R49, R211.reuse, R82 ;  /* 0x00000052d331723e */ /* 0x040fe200000000ff */
[----:B------:R-:W-:-:S02]  /*a600*/  FADD.FTZ R211, R211, R210 ;  /* 0x000000d2d3d37221 */ /* 0x000fc40000010000 */
[----:B------:R-:W-:Y:S01]  /*a610*/  MUFU.EX2 R247, R247 ;  /* 0x000000f700f77308 */ /* 0x000fe20000000800 */
[----:B------:R-:W-:Y:S01]  /*a620*/  FADD.FTZ R84, R83, R84 ;  /* 0x0000005453547221 */ /* 0x000fe20000010000 */
[----:B------:R-:W-:Y:S01]  /*a630*/  HMMA.16816.F32 R24, R52, R50, R24 ;  /* 0x000000323418723c */ /* 0x000fe20000001818 */
[----:B--2---:R-:W-:Y:S01]  /*a640*/  F2FP.F16.F32.PACK_AB R50, R59, R83 ;  /* 0x000000533b32723e */ /* 0x004fe200000000ff */
[----:B------:R-:W2:Y:S01]  /*a650*/  LDSM.16.MT88.4 R52, [R76+0x10000] ;  /* 0x010000004c34783b */ /* 0x000ea20000004200 */
[----:B------:R-:W-:Y:S01]  /*a660*/  F2FP.F16.F32.PACK_AB R51, R57, R212 ;  /* 0x000000d43933723e */ /* 0x000fe200000000ff */
[----:B------:R-:W-:Y:S01]  /*a670*/  FADD.FTZ R211, R212, R211 ;  /* 0x000000d3d4d37221 */ /* 0x000fe20000010000 */
[----:B------:R-:W-:-:S03]  /*a680*/  FADD.FTZ R59, R59, R84 ;  /* 0x000000543b3b7221 */ /* 0x000fc60000010000 */
[----:B------:R-:W-:Y:S01]  /*a690*/  FADD.FTZ R57, R57, R211 ;  /* 0x000000d339397221 */ /* 0x000fe20000010000 */
[----:B---3--:R-:W-:Y:S01]  /*a6a0*/  FADD.FTZ R59, R58, R59 ;  /* 0x0000003b3a3b7221 */ /* 0x008fe20000010000 */
[C---:B------:R-:W-:Y:S01]  /*a6b0*/  HMMA.16816.F32 R40, R48.reuse, R60, R40 ;  /* 0x0000003c3028723c */ /* 0x040fe20000001828 */
[-CC-:B------:R-:W-:Y:S01]  /*a6c0*/  FFMA.FTZ R60, R94, R124.reuse, -R123.reuse ;  /* 0x0000007c5e3c7223 */ /* 0x180fe2000001087b */
[-CC-:B------:R-:W-:Y:S01]  /*a6d0*/  FFMA.FTZ R61, R89, R124.reuse, -R114.reuse ;  /* 0x0000007c593d7223 */ /* 0x180fe20000010872 */
[-C--:B------:R-:W-:Y:S01]  /*a6e0*/  FFMA.FTZ R89, R91, R124.reuse, -R123 ;  /* 0x0000007c5b597223 */ /* 0x080fe2000001087b */
[-CC-:B------:R-:W-:Y:S01]  /*a6f0*/  FFMA.FTZ R91, R95, R124.reuse, -R114.reuse ;  /* 0x0000007c5f5b7223 */ /* 0x180fe20000010872 */
[----:B------:R-:W-:Y:S01]  /*a700*/  FADD.FTZ R57, R56, R57 ;  /* 0x0000003938397221 */ /* 0x000fe20000010000 */
[----:B------:R-:W-:Y:S01]  /*a710*/  FFMA.FTZ R94, R98, R124, -R114 ;  /* 0x0000007c625e7223 */ /* 0x000fe20000010872 */
[----:B------:R-:W3:Y:S01]  /*a720*/  MUFU.EX2 R60, R60 ;  /* 0x0000003c003c7308 */ /* 0x000ee20000000800 */
[C---:B----4-:R-:W-:Y:S07]  /*a730*/  HMMA.16816.F32 R16, R48.reuse, R44, R16 ;  /* 0x0000002c3010723c */ /* 0x050fee0000001810 */
[----:B------:R-:W4:Y:S01]  /*a740*/  MUFU.EX2 R61, R61 ;  /* 0x0000003d003d7308 */ /* 0x000f220000000800 */
[C---:B-1----:R-:W-:Y:S07]  /*a750*/  HMMA.16816.F32 R8, R48.reuse, R20, R8 ;  /* 0x000000143008723c */ /* 0x042fee0000001808 */
[----:B------:R-:W-:Y:S01]  /*a760*/  MUFU.EX2 R89, R89 ;  /* 0x0000005900597308 */ /* 0x000fe20000000800 */
[C---:B------:R-:W-:Y:S01]  /*a770*/  HMMA.16816.F32 R4, R48.reuse, R22, R4 ;  /* 0x000000163004723c */ /* 0x040fe20000001804 */
[----:B------:R-:W1:Y:S06]  /*a780*/  LDSM.16.MT88.4 R20, [R104+0x10800] ;  /* 0x010800006814783b */ /* 0x000e6c0000004200 */
[----:B------:R-:W-:Y:S01]  /*a790*/  MUFU.EX2 R91, R91 ;  /* 0x0000005b005b7308 */ /* 0x000fe20000000800 */
[C---:B------:R-:W-:Y:S01]  /*a7a0*/  HMMA.16816.F32 R12, R48.reuse, R46, R12 ;  /* 0x0000002e300c723c */ /* 0x040fe2000000180c */
[----:B------:R-:W5:Y:S06]  /*a7b0*/  LDSM.16.MT88.4 R44, [R103+0x10800] ;  /* 0x01080000672c783b */ /* 0x000f6c0000004200 */
[----:B------:R-:W1:Y:S01]  /*a7c0*/  MUFU.EX2 R94, R94 ;  /* 0x0000005e005e7308 */ /* 0x000e620000000800 */
[----:B--2---:R-:W-:Y:S01]  /*a7d0*/  HMMA.16816.F32 R28, R48, R52, R28 ;  /* 0x00000034301c723c */ /* 0x004fe2000000181c */
[C---:B------:R-:W-:Y:S01]  /*a7e0*/  F2FP.F16.F32.PACK_AB R52, R87.reuse, R58 ;  /* 0x0000003a5734723e */ /* 0x040fe200000000ff */
[----:B------:R-:W-:Y:S01]  /*a7f0*/  FADD.FTZ R87, R87, R59 ;  /* 0x0000003b57577221 */ /* 0x000fe20000010000 */
[C---:B------:R-:W-:Y:S01]  /*a800*/  F2FP.F16.F32.PACK_AB R53, R69.reuse, R56 ;  /* 0x000000384535723e */ /* 0x040fe200000000ff */
[----:B------:R-:W-:-:S02]  /*a810*/  FADD.FTZ R69, R69, R57 ;  /* 0x0000003945457221 */ /* 0x000fc40000010000 */
[----:B------:R-:W-:Y:S02]  /*a820*/  FADD.FTZ R87, R86, R87 ;  /* 0x0000005756577221 */ /* 0x000fe40000010000 */
[C---:B------:R-:W-:Y:S01]  /*a830*/  HMMA.16816.F32 R24, R48.reuse, R54, R24 ;  /* 0x000000363018723c */ /* 0x040fe20000001818 */
[----:B---3--:R-:W-:Y:S01]  /*a840*/  F2FP.F16.F32.PACK_AB R54, R60, R86 ;  /* 0x000000563c36723e */ /* 0x008fe200000000ff */
[----:B------:R-:W-:Y:S01]  /*a850*/  FADD.FTZ R69, R68, R69 ;  /* 0x0000004544457221 */ /* 0x000fe20000010000 */
[C---:B----4-:R-:W-:Y:S01]  /*a860*/  F2FP.F16.F32.PACK_AB R55, R61.reuse, R68 ;  /* 0x000000443d37723e */ /* 0x050fe200000000ff */
[----:B------:R-:W-:Y:S02]  /*a870*/  FADD.FTZ R60, R60, R87 ;  /* 0x000000573c3c7221 */ /* 0x000fe40000010000 */
[----:B------:R-:W-:Y:S02]  /*a880*/  FADD.FTZ R61, R61, R69 ;  /* 0x000000453d3d7221 */ /* 0x000fe40000010000 */
[----:B------:R-:W-:Y:S01]  /*a890*/  HMMA.16816.F32 R32, R48, R62, R32 ;  /* 0x0000003e3020723c */ /* 0x000fe20000001820 */
[----:B------:R-:W2:Y:S01]  /*a8a0*/  LDSM.16.MT88.4 R48, [R102+0x10800] ;  /* 0x010800006630783b */ /* 0x000ea20000004200 */
[-CC-:B------:R-:W-:Y:S01]  /*a8b0*/  FFMA.FTZ R62, R88, R124.reuse, -R114.reuse ;  /* 0x0000007c583e7223 */ /* 0x180fe20000010872 */
[-CC-:B------:R-:W-:Y:S01]  /*a8c0*/  FFMA.FTZ R63, R81, R124.reuse, -R114.reuse ;  /* 0x0000007c513f7223 */ /* 0x180fe20000010872 */
[-CC-:B------:R-:W-:Y:S01]  /*a8d0*/  FFMA.FTZ R81, R93, R124.reuse, -R123.reuse ;  /* 0x0000007c5d517223 */ /* 0x180fe2000001087b */
[-C--:B------:R-:W-:Y:S01]  /*a8e0*/  FFMA.FTZ R88, R92, R124.reuse, -R123 ;  /* 0x0000007c5c587223 */ /* 0x080fe2000001087b */
[-CC-:B------:R-:W-:Y:S01]  /*a8f0*/  FFMA.FTZ R92, R96, R124.reuse, -R114.reuse ;  /* 0x0000007c605c7223 */ /* 0x180fe20000010872 */
[----:B------:R-:W-:Y:S01]  /*a900*/  FFMA.FTZ R93, R99, R124, -R114 ;  /* 0x0000007c635d7223 */ /* 0x000fe20000010872 */
[----:B------:R-:W3:Y:S01]  /*a910*/  MUFU.EX2 R62, R62 ;  /* 0x0000003e003e7308 */ /* 0x000ee20000000800 */
[----:B-1----:R-:W-:Y:S01]  /*a920*/  HMMA.16816.F32 R16, R52, R20, R16 ;  /* 0x000000143410723c */ /* 0x002fe20000001810 */
[----:B------:R-:W-:-:S06]  /*a930*/  F2FP.F16.F32.PACK_AB R135, R247, R94 ;  /* 0x0000005ef787723e */ /* 0x000fcc00000000ff */
[----:B------:R-:W-:Y:S01]  /*a940*/  MUFU.EX2 R63, R63 ;  /* 0x0000003f003f7308 */ /* 0x000fe20000000800 */
[C---:B------:R-:W-:Y:S01]  /*a950*/  HMMA.16816.F32 R12, R52.reuse, R22, R12 ;  /* 0x00000016340c723c */ /* 0x040fe2000000180c */
[----:B------:R-:W1:Y:S06]  /*a960*/  LDSM.16.MT88.4 R20, [R76+0x10800] ;  /* 0x010800004c14783b */ /* 0x000e6c0000004200 */
[----:B------:R-:W4:Y:S01]  /*a970*/  MUFU.EX2 R81, R81 ;  /* 0x0000005100517308 */ /* 0x000f220000000800 */
[----:B-----5:R-:W-:Y:S01]  /*a980*/  HMMA.16816.F32 R8, R52, R44, R8 ;  /* 0x0000002c3408723c */ /* 0x020fe20000001808 */
[----:B---3--:R-:W-:-:S06]  /*a990*/  FADD.FTZ R61, R62, R61 ;  /* 0x0000003d3e3d7221 */ /* 0x008fcc0000010000 */
[----:B------:R-:W-:Y:S01]  /*a9a0*/  MUFU.EX2 R88, R88 ;  /* 0x0000005800587308 */ /* 0x000fe20000000800 */
[C---:B------:R-:W-:Y:S01]  /*a9b0*/  HMMA.16816.F32 R4, R52.reuse, R46, R4 ;  /* 0x0000002e3404723c */ /* 0x040fe20000001804 */
[----:B------:R-:W3:Y:S06]  /*a9c0*/  LDSM.16.MT88.4 R44, [R104+0x11000] ;  /* 0x01100000682c783b */ /* 0x000eec0000004200 */
[----:B------:R-:W-:Y:S01]  /*a9d0*/  MUFU.EX2 R92, R92 ;  /* 0x0000005c005c7308 */ /* 0x000fe20000000800 */
[----:B--2---:R-:W-:Y:S01]  /*a9e0*/  HMMA.16816.F32 R40, R52, R48, R40 ;  /* 0x000000303428723c */ /* 0x004fe20000001828 */
[----:B----4-:R-:W-:-:S06]  /*a9f0*/  FADD.FTZ R60, R81, R60 ;  /* 0x0000003c513c7221 */ /* 0x010fcc0000010000 */
[----:B------:R-:W2:Y:S01]  /*aa00*/  MUFU.EX2 R93, R93 ;  /* 0x0000005d005d7308 */ /* 0x000ea20000000800 */
[C---:B------:R-:W-:Y:S01]  /*aa10*/  HMMA.16816.F32 R32, R52.reuse, R50, R32 ;  /* 0x000000323420723c */ /* 0x040fe20000001820 */
[----:B------:R-:W4:Y:S07]  /*aa20*/  LDSM.16.MT88.4 R48, [R103+0x11000] ;  /* 0x011000006730783b */ /* 0x000f2e0000004200 */
[----:B-1----:R-:W-:Y:S01]  /*aa30*/  HMMA.16816.F32 R28, R52, R20, R28 ;  /* 0x00000014341c723c */ /* 0x002fe2000000181c */
[----:B--2---:R-:W-:-:S07]  /*aa40*/  F2FP.F16.F32.PACK_AB R133, R93, R92 ;  /* 0x0000005c5d85723e */ /* 0x004fce00000000ff */
[----:B------:R-:W-:Y:S01]  /*aa50*/  HMMA.16816.F32 R24, R52, R22, R24 ;  /* 0x000000163418723c */ /* 0x000fe20000001818 */
[----:B------:R-:W1:Y:S01]  /*aa60*/  LDSM.16.MT88.4 R20, [R102+0x11000] ;  /* 0x011000006614783b */ /* 0x000e620000004200 */
[C---:B------:R-:W-:Y:S01]  /*aa70*/  F2FP.F16.F32.PACK_AB R52, R88.reuse, R81 ;  /* 0x000000515834723e */ /* 0x040fe200000000ff */
[----:B------:R-:W-:Y:S01]  /*aa80*/  FADD.FTZ R88, R88, R60 ;  /* 0x0000003c58587221 */ /* 0x000fe20000010000 */
        /* <DEDUP_REMOVED lines=8> */
[----:B---3--:R-:W-:Y:S02]  /*ab10*/  HMMA.16816.F32 R16, R52, R44, R16 ;  /* 0x0000002c3410723c */ /* 0x008fe40000001810 */
[----:B------:R-:W-:-:S04]  /*ab20*/  FADD.FTZ R91, R92, R91 ;  /* 0x0000005b5c5b7221 */ /* 0x000fc80000010000 */
[----:B------:R-:W-:Y:S02]  /*ab30*/  FADD.FTZ R91, R93, R91 ;  /* 0x0000005b5d5b7221 */ /* 0x000fe40000010000 */
[----:B------:R-:W-:Y:S01]  /*ab40*/  HMMA.16816.F32 R12, R52, R46, R12 ;  /* 0x0000002e340c723c */ /* 0x000fe2000000180c */
[----:B------:R-:W2:Y:S01]  /*ab50*/  LDSM.16.MT88.4 R44, [R76+0x11000] ;  /* 0x011000004c2c783b */ /* 0x000ea20000004200 */
[----:B------:R-:W-:-:S03]  /*ab60*/  FADD.FTZ R91, R94, R91 ;  /* 0x0000005b5e5b7221 */ /* 0x000fc60000010000 */
[----:B------:R-:W3:Y:S01]  /*ab70*/  LDSM.16.MT88.4 R76, [R76+0x11800] ;  /* 0x011800004c4c783b */ /* 0x000ee20000004200 */
[----:B------:R-:W-:Y:S02]  /*ab80*/  FADD.FTZ R247, R247, R91 ;  /* 0x0000005bf7f77221 */ /* 0x000fe40000010000 */
[----:B----4-:R-:W-:Y:S01]  /*ab90*/  HMMA.16816.F32 R8, R52, R48, R8 ;  /* 0x000000303408723c */ /* 0x010fe20000001808 */
[-CC-:B------:R-:W-:Y:S01]  /*aba0*/  FFMA.FTZ R48, R97, R124.reuse, -R123.reuse ;  /* 0x0000007c61307223 */ /* 0x180fe2000001087b */
[----:B------:R-:W-:-:S05]  /*abb0*/  FFMA.FTZ R49, R101, R124, -R123 ;  /* 0x0000007c65317223 */ /* 0x000fca000001087b */
[----:B------:R-:W4:Y:S01]  /*abc0*/  MUFU.EX2 R48, R48 ;  /* 0x0000003000307308 */ /* 0x000f220000000800 */
[C---:B------:R-:W-:Y:S07]  /*abd0*/  HMMA.16816.F32 R4, R52.reuse, R50, R4 ;  /* 0x000000323404723c */ /* 0x040fee0000001804 */
[----:B------:R-:W5:Y:S01]  /*abe0*/  MUFU.EX2 R49, R49 ;  /* 0x0000003100317308 */ /* 0x000f620000000800 */
[----:B-1----:R-:W-:Y:S01]  /*abf0*/  HMMA.16816.F32 R40, R52, R20, R40 ;  /* 0x000000143428723c */ /* 0x002fe20000001828 */
[----:B------:R-:W-:-:S06]  /*ac00*/  FFMA.FTZ R20, R100, R124, -R123 ;  /* 0x0000007c64147223 */ /* 0x000fcc000001087b */
[----:B------:R-:W1:Y:S01]  /*ac10*/  MUFU.EX2 R20, R20 ;  /* 0x0000001400147308 */ /* 0x000e620000000800 */
[----:B------:R-:W-:Y:S01]  /*ac20*/  HMMA.16816.F32 R32, R52, R22, R32 ;  /* 0x000000163420723c */ /* 0x000fe20000001820 */
[----:B----4-:R-:W-:Y:S01]  /*ac30*/  FADD.FTZ R90, R48, R90 ;  /* 0x0000005a305a7221 */ /* 0x010fe20000010000 */
[----:B-----5:R-:W-:-:S06]  /*ac40*/  F2FP.F16.F32.PACK_AB R132, R49, R48 ;  /* 0x000000303184723e */ /* 0x020fcc00000000ff */
[----:B--2---:R-:W-:Y:S01]  /*ac50*/  HMMA.16816.F32 R28, R52, R44, R28 ;  /* 0x0000002c341c723c */ /* 0x004fe2000000181c */
[----:B------:R-:W-:Y:S01]  /*ac60*/  FADD.FTZ R90, R49, R90 ;  /* 0x0000005a315a7221 */ /* 0x000fe20000010000 */
[----:B-1----:R-:W-:-:S06]  /*ac70*/  F2FP.F16.F32.PACK_AB R134, R252, R20 ;  /* 0x00000014fc86723e */ /* 0x002fcc00000000ff */
        /* <DEDUP_REMOVED lines=22> */
[----:B------:R-:W-:Y:S02]  /*ade0*/  IABS R5, R4 ;  /* 0x0000000400057213 */ /* 0x000fe40000000000 */
[-C--:B--2---:R-:W-:Y:S02]  /*adf0*/  IABS R8, R11.reuse ;  /* 0x0000000b00087213 */ /* 0x084fe40000000000 */
[-C--:B------:R-:W-:Y:S02]  /*ae00*/  IABS R6, R11.reuse ;  /* 0x0000000b00067213 */ /* 0x080fe40000000000 */
[----:B------:R-:W1:Y:S01]  /*ae10*/  I2F.RP R12, R8 ;  /* 0x00000008000c7306 */ /* 0x000e620000209400 */
[----:B------:R-:W-:-:S02]  /*ae20*/  LOP3.LUT R4, R4, R11, RZ, 0x3c, !PT ;  /* 0x0000000b04047212 */ /* 0x000fc400078e3cff */
[----:B------:R-:W-:Y:S01]  /*ae30*/  IMAD.MOV R6, RZ, RZ, -R6 ;  /* 0x000000ffff067224 */ /* 0x000fe200078e0a06 */
[----:B------:R-:W-:-:S04]  /*ae40*/  LOP3.LUT R70, R70, R11, RZ, 0x3c, !PT ;  /* 0x0000000b46467212 */ /* 0x000fc800078e3cff */
        /* <DEDUP_REMOVED lines=20> */
[----:B------:R-:W-:-:S02]  /*af90*/  ISETP.GE.AND P4, PT, R70, RZ, PT ;  /* 0x000000ff4600720c */ /* 0x000fc40003f86270 */
[----:B------:R-:W-:-:S05]  /*afa0*/  LOP3.LUT R6, RZ, R11, RZ, 0x33, !PT ;  /* 0x0000000bff067212 */ /* 0x000fca00078e33ff */
        /* <DEDUP_REMOVED lines=31> */
.L_x_6036:
        /* <DEDUP_REMOVED lines=8> */
.L_x_6037:
[----:B------:R-:W-:Y:S05]  /*b220*/  BSYNC.RECONVERGENT B0 ;  /* 0x0000000000007941 */ /* 0x000fea0003800200 */
.L_x_6035:
[C---:B------:R-:W-:Y:S02]  /*b230*/  SHF.L.U32 R5, R164.reuse, 0x5, RZ ;  /* 0x00000005a4057819 */ /* 0x040fe400000006ff */
[----:B------:R-:W-:Y:S02]  /*b240*/  SHF.L.U64.HI R4, R164, 0x5, R165 ;  /* 0x00000005a4047819 */ /* 0x000fe400000102a5 */
[-C--:B------:R-:W-:Y:S02]  /*b250*/  IADD3 R14, P3, PT, R5, R231.reuse, RZ ;  /* 0x000000e7050e7210 */ /* 0x080fe40007f7e0ff */
[----:B------:R-:W-:Y:S02]  /*b260*/  MOV R6, R231 ;  /* 0x000000e700067202 */ /* 0x000fe40000000f00 */
[----:B------:R-:W-:Y:S02]  /*b270*/  IADD3 R12, P4, PT, R14, R5, RZ ;  /* 0x000000050e0c7210 */ /* 0x000fe40007f9e0ff */
[----:B------:R-:W-:-:S02]  /*b280*/  IADD3.X R15, PT, PT, R4, R230, RZ, P3, !PT ;  /* 0x000000e6040f7210 */ /* 0x000fc40001ffe4ff */
[-C--:B------:R-:W-:Y:S02]  /*b290*/  IADD3 R10, P3, PT, R12, R5.reuse, RZ ;  /* 0x000000050c0a7210 */ /* 0x080fe40007f7e0ff */
[----:B------:R-:W-:Y:S02]  /*b2a0*/  IADD3.X R13, PT, PT, R15, R4, RZ, P4, !PT ;  /* 0x000000040f0d7210 */ /* 0x000fe400027fe4ff */
[----:B------:R-:W-:Y:S02]  /*b2b0*/  MOV R7, R230 ;  /* 0x000000e600077202 */ /* 0x000fe40000000f00 */
[-C--:B------:R-:W-:Y:S02]  /*b2c0*/  IADD3 R8, P4, PT, R10, R5.reuse, RZ ;  /* 0x000000050a087210 */ /* 0x080fe40007f9e0ff */
[-C--:B------:R-:W-:Y:S01]  /*b2d0*/  IADD3.X R11, PT, PT, R13, R4.reuse, RZ, P3, !PT ;  /* 0x000000040d0b7210 */ /* 0x080fe20001ffe4ff */
[----:B------:R-:W-:Y:S01]  /*b2e0*/  @!PT LDS RZ, [RZ] ;  /* 0x00000000fffff984 */ /* 0x000fe20000000800 */
[----:B------:R-:W-:Y:S01]  /*b2f0*/  @!PT LDS RZ, [RZ] ;  /* 0x00000000fffff984 */ /* 0x000fe20000000800 */
[----:B------:R-:W-:Y:S01]  /*b300*/  @!PT LDS RZ, [RZ] ;  /* 0x00000000fffff984 */ /* 0x000fe20000000800 */
[----:B------:R1:W-:Y:S03]  /*b310*/  LDGSTS.E.BYPASS.LTC128B.128 [R236+0xa000], desc[UR4][R6.64] ;  /* 0x0a00000006ec7fae */ /* 0x0003e6000b981a04 */
[----:B------:R-:W-:Y:S01]  /*b320*/  IADD3.X R9, PT, PT, R11, R4, RZ, P4, !PT ;  /* 0x000000040b097210 */ /* 0x000fe200027fe4ff */
[----:B------:R2:W-:Y:S04]  /*b330*/  LDGSTS.E.BYPASS.LTC128B.128 [R236+0xa800], desc[UR4][R14.64] ;  /* 0x0a8000000eec7fae */ /* 0x0005e8000b981a04 */
[----:B------:R3:W-:Y:S04]  /*b340*/  LDGSTS.E.BYPASS.LTC128B.128 [R236+0xb000], desc[UR4][R12.64] ;  /* 0x0b0000000cec7fae */ /* 0x0007e8000b981a04 */
[----:B------:R4:W-:Y:S04]  /*b350*/  LDGSTS.E.BYPASS.LTC128B.128 [R236+0xb800], desc[UR4][R10.64] ;  /* 0x0b8000000aec7fae */ /* 0x0009e8000b981a04 */
[----:B------:R5:W-:Y:S01]  /*b360*/  LDGSTS.E.BYPASS.LTC128B.128 [R236+0xc000], desc[UR4][R8.64] ;  /* 0x0c00000008ec7fae */ /* 0x000be2000b981a04 */
[----:B-1----:R-:W-:-:S04]  /*b370*/  IADD3 R6, P3, PT, R8, R5, RZ ;  /* 0x0000000508067210 */ /* 0x002fc80007f7e0ff */
[-C--:B--2---:R-:W-:Y:S02]  /*b380*/  IADD3 R14, P4, PT, R6, R5.reuse, RZ ;  /* 0x00000005060e7210 */ /* 0x084fe40007f9e0ff */
[-C--:B------:R-:W-:Y:S02]  /*b390*/  IADD3.X R7, PT, PT, R9, R4.reuse, RZ, P3, !PT ;  /* 0x0000000409077210 */ /* 0x080fe40001ffe4ff */
[-C--:B---3--:R-:W-:Y:S02]  /*b3a0*/  IADD3 R12, P3, PT, R14, R5.reuse, RZ ;  /* 0x000000050e0c7210 */ /* 0x088fe40007f7e0ff */
[-C--:B------:R-:W-:Y:S01]  /*b3b0*/  IADD3.X R15, PT, PT, R7, R4.reuse, RZ, P4, !PT ;  /* 0x00000004070f7210 */ /* 0x080fe200027fe4ff */
[----:B------:R1:W-:Y:S01]  /*b3c0*/  LDGSTS.E.BYPASS.LTC128B.128 [R236+0xc800], desc[UR4][R6.64] ;  /* 0x0c80000006ec7fae */ /* 0x0003e2000b981a04 */
[-C--:B----4-:R-:W-:Y:S02]  /*b3d0*/  IADD3 R10, P4, PT, R12, R5.reuse, RZ ;  /* 0x000000050c0a7210 */ /* 0x090fe40007f9e0ff */
[----:B------:R-:W-:Y:S01]  /*b3e0*/  IADD3.X R13, PT, PT, R15, R4, RZ, P3, !PT ;  /* 0x000000040f0d7210 */ /* 0x000fe20001ffe4ff */
[----:B------:R2:W-:Y:S01]  /*b3f0*/  LDGSTS.E.BYPASS.LTC128B.128 [R236+0xd000], desc[UR4][R14.64] ;  /* 0x0d0000000eec7fae */ /* 0x0005e2000b981a04 */
[----:B-----5:R-:W-:-:S02]  /*b400*/  IADD3 R8, P3, PT, R10, R5, RZ ;  /* 0x000000050a087210 */ /* 0x020fc40007f7e0ff */
[-C--:B------:R-:W-:Y:S01]  /*b410*/  IADD3.X R11, PT, PT, R13, R4.reuse, RZ, P4, !PT ;  /* 0x000000040d0b7210 */ /* 0x080fe200027fe4ff */
[----:B------:R3:W-:Y:S03]  /*b420*/  LDGSTS.E.BYPASS.LTC128B.128 [R236+0xd800], desc[UR4][R12.64] ;  /* 0x0d8000000cec7fae */ /* 0x0007e6000b981a04 */
[----:B------:R-:W-:Y:S01]  /*b430*/  IADD3.X R9, PT, PT, R11, R4, RZ, P3, !PT ;  /* 0x000000040b097210 */ /* 0x000fe20001ffe4ff */
        /* <DEDUP_REMOVED lines=10> */
[----:B------:R-:W-:Y:S01]  /*b4e0*/  LDGSTS.E.BYPASS.LTC128B.128 [R236+0xf800], desc[UR4][R14.64] ;  /* 0x0f8000000eec7fae */ /* 0x000fe2000b981a04 */
[----:B-----5:R-:W-:-:S02]  /*b4f0*/  IADD3 R8, P4, PT, R10, R5, RZ ;  /* 0x000000050a087210 */ /* 0x020fc40007f9e0ff */
[-C--:B------:R-:W-:Y:S01]  /*b500*/  IADD3.X R11, PT, PT, R13, R4.reuse, RZ, P3, !PT ;  /* 0x000000040d0b7210 */ /* 0x080fe20001ffe4ff */
[----:B------:R2:W-:Y:S03]  /*b510*/  LDGSTS.E.BYPASS.LTC128B.128 [R236+0x10000], desc[UR4][R12.64] ;  /* 0x100000000cec7fae */ /* 0x0005e6000b981a04 */
[----:B------:R-:W-:Y:S01]  /*b520*/  IADD3.X R9, PT, PT, R11, R4, RZ, P4, !PT ;  /* 0x000000040b097210 */ /* 0x000fe200027fe4ff */
[----:B------:R-:W-:Y:S04]  /*b530*/  LDGSTS.E.BYPASS.LTC128B.128 [R236+0x10800], desc[UR4][R10.64] ;  /* 0x108000000aec7fae */ /* 0x000fe8000b981a04 */
[----:B------:R3:W-:Y:S01]  /*b540*/  LDGSTS.E.BYPASS.LTC128B.128 [R236+0x11000], desc[UR4][R8.64] ;  /* 0x1100000008ec7fae */ /* 0x0007e2000b981a04 */
[----:B-1----:R-:W-:-:S04]  /*b550*/  IADD3 R6, P3, PT, R8, R5, RZ ;  /* 0x0000000508067210 */ /* 0x002fc80007f7e0ff */
[----:B------:R-:W-:-:S05]  /*b560*/  IADD3.X R7, PT, PT, R9, R4, RZ, P3, !PT ;  /* 0x0000000409077210 */ /* 0x000fca0001ffe4ff */
[----:B------:R1:W-:Y:S04]  /*b570*/  LDGSTS.E.BYPASS.LTC128B.128 [R236+0x11800], desc[UR4][R6.64] ;  /* 0x1180000006ec7fae */ /* 0x0003e8000b981a04 */
[----:B------:R-:W4:Y:S01]  /*b580*/  LD.E R37, desc[UR4][R2.64+0x18c] ;  /* 0x00018c0402257980 */ /* 0x000f22000c101900 */
[----:B--2---:R-:W-:Y:S01]  /*b590*/  IADD3 R12, PT, PT, R220, R189, RZ ;  /* 0x000000bddc0c7210 */ /* 0x004fe20007ffe0ff */
[----:B------:R-:W-:Y:S02]  /*b5a0*/  BSSY.RECONVERGENT B1, `(.L_x_6038) ;  /* 0x000024e000017945 */ /* 0x000fe40003800200 */
[----:B------:R-:W-:Y:S04]  /*b5b0*/  LDSM.16.M88.4 R52, [R167+0x2000] ;  /* 0x00200000a734783b */ /* 0x000fe80000000200 */
[----:B---3--:R-:W-:Y:S04]  /*b5c0*/  LDSM.16.M88.4 R8, [R190] ;  /* 0x00000000be08783b */ /* 0x008fe80000000200 */
[----:B------:R-:W-:Y:S04]  /*b5d0*/  LDSM.16.M88.4 R68, [R188+0x2000] ;  /* 0x00200000bc44783b */ /* 0x000fe80000000200 */
[----:B------:R-:W-:Y:S04]  /*b5e0*/  LDSM.16.M88.4 R12, [R12] ;  /* 0x000000000c0c783b */ /* 0x000fe80000000200 */
[----:B------:R-:W-:Y:S04]  /*b5f0*/  LDSM.16.M88.4 R40, [R187+0x2000] ;  /* 0x00200000bb28783b */ /* 0x000fe80000000200 */
[----:B-1----:R-:W1:Y:S04]  /*b600*/  LDSM.16.M88.4 R4, [R220] ;  /* 0x00000000dc04783b */ /* 0x002e680000000200 */
[----:B------:R-:W2:Y:S04]  /*b610*/  LDSM.16.M88.4 R16, [R167+0x2800] ;  /* 0x00280000a710783b */ /* 0x000ea80000000200 */
[----:B------:R-:W-:Y:S04]  /*b620*/  LDSM.16.M88.4 R192, [R192] ;  /* 0x00000000c0c0783b */ /* 0x000fe80000000200 */
[----:B------:R-:W-:Y:S04]  /*b630*/  LDSM.16.M88.4 R60, [R191+0x2000] ;  /* 0x00200000bf3c783b */ /* 0x000fe80000000200 */
[----:B------:R-:W3:Y:S04]  /*b640*/  LDSM.16.M88.4 R20, [R188+0x2800] ;  /* 0x00280000bc14783b */ /* 0x000ee80000000200 */
[----:B------:R-:W5:Y:S04]  /*b650*/  LDSM.16.M88.4 R48, [R167+0x3000] ;  /* 0x00300000a730783b */ /* 0x000f680000000200 */
[----:B------:R-:W5:Y:S04]  /*b660*/  LDSM.16.M88.4 R28, [R188+0x3000] ;  /* 0x00300000bc1c783b */ /* 0x000f680000000200 */
[----:B------:R-:W5:Y:S04]  /*b670*/  LDSM.16.M88.4 R56, [R167+0x3800] ;  /* 0x00380000a738783b */ /* 0x000f680000000200 */
[----:B------:R-:W-:Y:S04]  /*b680*/  LDSM.16.M88.4 R72, [R187+0x3000] ;  /* 0x00300000bb48783b */ /* 0x000fe80000000200 */
[----:B------:R-:W0:Y:S01]  /*b690*/  LDGDEPBAR ;  /* 0x00000000000079af */ /* 0x000e220000000000 */
[C---:B-1----:R-:W-:Y:S08]  /*b6a0*/  HMMA.16816.F32 R24, R4.reuse, R52, RZ ;  /* 0x000000340418723c */ /* 0x042ff000000018ff */
[C---:B------:R-:W-:Y:S08]  /*b6b0*/  HMMA.16816.F32 R52, R4.reuse, R54, RZ ;  /* 0x000000360434723c */ /* 0x040ff000000018ff */
[----:B--2---:R-:W-:Y:S08]  /*b6c0*/  HMMA.16816.F32 R44, R4, R16, RZ ;  /* 0x00000010042c723c */ /* 0x004ff000000018ff */
[C---:B------:R-:W-:Y:S08]  /*b6d0*/  HMMA.16816.F32 R24, R8.reuse, R68, R24 ;  /* 0x000000440818723c */ /* 0x040ff00000001818 */
[----:B------:R-:W-:Y:S01]  /*b6e0*/  HMMA.16816.F32 R52, R8, R70, R52 ;  /* 0x000000460834723c */ /* 0x000fe20000001834 */
[----:B------:R-:W1:Y:S07]  /*b6f0*/  LDSM.16.M88.4 R68, [R187+0x2800] ;  /* 0x00280000bb44783b */ /* 0x000e6e0000000200 */
[----:B------:R-:W-:Y:S08]  /*b700*/  HMMA.16816.F32 R16, R4, R18, RZ ;  /* 0x000000120410723c */ /* 0x000ff000000018ff */
[C---:B------:R-:W-:Y:S08]  /*b710*/  HMMA.16816.F32 R24, R12.reuse, R40, R24 ;  /* 0x000000280c18723c */ /* 0x040ff00000001818 */
[----:B------:R-:W-:Y:S01]  /*b720*/  HMMA.16816.F32 R52, R12, R42, R52 ;  /* 0x0000002a0c34723c */ /* 0x000fe20000001834 */
[----:B------:R-:W-:Y:S07]  /*b730*/  LDSM.16.M88.4 R40, [R191+0x2800] ;  /* 0x00280000bf28783b */ /* 0x000fee0000000200 */
[----:B---3--:R-:W-:Y:S08]  /*b740*/  HMMA.16816.F32 R44, R8, R20, R44 ;  /* 0x00000014082c723c */ /* 0x008ff0000000182c */
[----:B------:R-:W-:Y:S08]  /*b750*/  HMMA.16816.F32 R24, R192, R60, R24 ;  /* 0x0000003cc018723c */ /* 0x000ff00000001818 */
[----:B------:R-:W-:Y:S08]  /*b760*/  HMMA.16816.F32 R16, R8, R22, R16 ;  /* 0x000000160810723c */ /* 0x000ff00000001810 */
[C---:B-----5:R-:W-:Y:S08]  /*b770*/  HMMA.16816.F32 R32, R4.reuse, R48, RZ ;  /* 0x000000300420723c */ /* 0x060ff000000018ff */
[----:B------:R-:W-:Y:S01]  /*b780*/  HMMA.16816.F32 R20, R4, R50, RZ ;  /* 0x000000320414723c */ /* 0x000fe200000018ff */
[----:B------:R-:W2:Y:S07]  /*b790*/  LDSM.16.M88.4 R48, [R188+0x3800] ;  /* 0x00380000bc30783b */ /* 0x000eae0000000200 */
[----:B------:R-:W-:Y:S01]  /*b7a0*/  HMMA.16816.F32 R52, R192, R62, R52 ;  /* 0x0000003ec034723c */ /* 0x000fe20000001834 */
[----:B------:R-:W-:Y:S07]  /*b7b0*/  LDSM.16.M88.4 R60, [R167+0x4000] ;  /* 0x00400000a73c783b */ /* 0x000fee0000000200 */
[C---:B------:R-:W-:Y:S08]  /*b7c0*/  HMMA.16816.F32 R32, R8.reuse, R28, R32 ;  /* 0x0000001c0820723c */ /* 0x040ff00000001820 */
        /* <DEDUP_REMOVED lines=9> */
[----:B------:R-:W-:Y:S07]  /*b860*/  LDSM.16.M88.4 R40, [R167+0x4800] ;  /* 0x00480000a728783b */ /* 0x000fee0000000200 */
[C---:B------:R-:W-:Y:S01]  /*b870*/  HMMA.16816.F32 R20, R12.reuse, R74, R20 ;  /* 0x0000004a0c14723c */ /* 0x040fe20000001814 */
[----:B------:R-:W-:Y:S07]  /*b880*/  LDSM.16.M88.4 R72, [R187+0x4000] ;  /* 0x00400000bb48783b */ /* 0x000fee0000000200 */
[----:B-1----:R-:W-:Y:S01]  /*b890*/  HMMA.16816.F32 R28, R12, R68, R28 ;  /* 0x000000440c1c723c */ /* 0x002fe2000000181c */
        /* <DEDUP_REMOVED lines=17> */
[----:B------:R-:W-:-:S03]  /*b9b0*/  FMUL.FTZ R19, R19, R37 ;  /* 0x0000002513137220 */ /* 0x000fc60000410000 */
[----:B------:R-:W3:Y:S08]  /*b9c0*/  MUFU.TANH R87, R26 ;  /* 0x0000001a00577308 */ /* 0x000ef00000002400 */
[----:B------:R4:W1:Y:S08]  /*b9d0*/  MUFU.TANH R86, R27 ;  /* 0x0000001b00567308 */ /* 0x0008700000002400 */
[----:B------:R-:W1:Y:S08]  /*b9e0*/  MUFU.TANH R85, R52 ;  /* 0x0000003400557308 */ /* 0x000e700000002400 */
[----:B------:R-:W1:Y:S01]  /*b9f0*/  MUFU.TANH R84, R53 ;  /* 0x0000003500547308 */ /* 0x000e620000002400 */
[----:B----4-:R-:W-:Y:S01]  /*ba00*/  HMMA.16816.F32 R24, R4, R58, RZ ;  /* 0x0000003a0418723c */ /* 0x010fe200000018ff */
[----:B------:R-:W4:Y:S06]  /*ba10*/  LDSM.16.M88.4 R56, [R188+0x4000] ;  /* 0x00400000bc38783b */ /* 0x000f2c0000000200 */
[----:B------:R-:W1:Y:S08]  /*ba20*/  MUFU.TANH R83, R54 ;  /* 0x0000003600537308 */ /* 0x000e700000002400 */
[----:B------:R5:W1:Y:S05]  /*ba30*/  MUFU.TANH R82, R55 ;  /* 0x0000003700527308 */ /* 0x000a6a0000002400 */
[----:B------:R-:W-:Y:S01]  /*ba40*/  HMMA.16816.F32 R24, R8, R50, R24 ;  /* 0x000000320818723c */ /* 0x000fe20000001818 */
[----:B------:R-:W2:Y:S02]  /*ba50*/  LDSM.16.M88.4 R48, [R191+0x3000] ;  /* 0x00300000bf30783b */ /* 0x000ea40000000200 */
[----:B------:R-:W1:Y:S08]  /*ba60*/  MUFU.TANH R81, R44 ;  /* 0x0000002c00517308 */ /* 0x000e700000002400 */
[----:B------:R-:W1:Y:S01]  /*ba70*/  MUFU.TANH R80, R45 ;  /* 0x0000002d00507308 */ /* 0x000e620000002400 */
[C---:B-----5:R-:W-:Y:S07]  /*ba80*/  HMMA.16816.F32 R52, R4.reuse, R60, RZ ;  /* 0x0000003c0434723c */ /* 0x060fee00000018ff */
[----:B------:R-:W1:Y:S01]  /*ba90*/  MUFU.TANH R79, R46 ;  /* 0x0000002e004f7308 */ /* 0x000e620000002400 */
[----:B------:R-:W-:Y:S07]  /*baa0*/  HMMA.16816.F32 R60, R4, R62, RZ ;  /* 0x0000003e043c723c */ /* 0x000fee00000018ff */
[----:B------:R5:W1:Y:S01]  /*bab0*/  MUFU.TANH R78, R47 ;  /* 0x0000002f004e7308 */ /* 0x000a620000002400 */
[----:B------:R-:W-:Y:S01]  /*bac0*/  HMMA.16816.F32 R24, R12, R70, R24 ;  /* 0x000000460c18723c */ /* 0x000fe20000001818 */
[----:B------:R-:W-:Y:S06]  /*bad0*/  LDSM.16.M88.4 R68, [R187+0x4800] ;  /* 0x00480000bb44783b */ /* 0x000fec0000000200 */
[----:B------:R-:W1:Y:S01]  /*bae0*/  MUFU.TANH R77, R16 ;  /* 0x00000010004d7308 */ /* 0x000e620000002400 */
[C---:B----4-:R-:W-:Y:S07]  /*baf0*/  HMMA.16816.F32 R52, R8.reuse, R56, R52 ;  /* 0x000000380834723c */ /* 0x050fee0000001834 */
[----:B------:R-:W4:Y:S01]  /*bb00*/  MUFU.TANH R76, R17 ;  /* 0x00000011004c7308 */ /* 0x000f220000002400 */
[----:B------:R-:W-:Y:S01]  /*bb10*/  HMMA.16816.F32 R60, R8, R58, R60 ;  /* 0x0000003a083c723c */ /* 0x000fe2000000183c */
[----:B------:R-:W3:Y:S04]  /*bb20*/  LDSM.16.M88.4 R56, [R191+0x3800] ;  /* 0x00380000bf38783b */ /* 0x000ee80000000200 */
[----:B-----5:R-:W5:Y:S02]  /*bb30*/  LDSM.16.M88.4 R44, [R188+0x4800] ;  /* 0x00480000bc2c783b */ /* 0x020f640000000200 */
[----:B------:R-:W1:Y:S01]  /*bb40*/  MUFU.TANH R39, R18 ;  /* 0x0000001200277308 */ /* 0x000e620000002400 */
[C---:B--2---:R-:W-:Y:S07]  /*bb50*/  HMMA.16816.F32 R32, R192.reuse, R48, R32 ;  /* 0x00000030c020723c */ /* 0x044fee0000001820 */
[----:B------:R2:W1:Y:S01]  /*bb60*/  MUFU.TANH R38, R19 ;  /* 0x0000001300267308 */ /* 0x0004620000002400 */
[----:B------:R-:W-:Y:S01]  /*bb70*/  HMMA.16816.F32 R20, R192, R50, R20 ;  /* 0x00000032c014723c */ /* 0x000fe20000001814 */
[----:B------:R-:W4:Y:S07]  /*bb80*/  LDSM.16.M88.4 R48, [R167+0x5000] ;  /* 0x00500000a730783b */ /* 0x000f2e0000000200 */
[----:B------:R-:W-:Y:S03]  /*bb90*/  HMMA.16816.F32 R52, R12, R72, R52 ;  /* 0x000000480c34723c */ /* 0x000fe60000001834 */
[-C--:B------:R-:W-:Y:S01]  /*bba0*/  FMUL.FTZ R32, R32, R37.reuse ;  /* 0x0000002520207220 */ /* 0x080fe20000410000 */
[-C--:B------:R-:W-:Y:S01]  /*bbb0*/  FMUL.FTZ R33, R33, R37.reuse ;  /* 0x0000002521217220 */ /* 0x080fe20000410000 */
[-C--:B------:R-:W-:Y:S01]  /*bbc0*/  FMUL.FTZ R34, R34, R37.reuse ;  /* 0x0000002522227220 */ /* 0x080fe20000410000 */
[-C--:B------:R-:W-:Y:S01]  /*bbd0*/  FMUL.FTZ R35, R35, R37.reuse ;  /* 0x0000002523237220 */ /* 0x080fe20000410000 */
[----:B------:R-:W1:Y:S01]  /*bbe0*/  MUFU.TANH R90, R32 ;  /* 0x00000020005a7308 */ /* 0x000e620000002400 */
[C---:B--2---:R-:W-:Y:S03]  /*bbf0*/  HMMA.16816.F32 R16, R4.reuse, R40, RZ ;  /* 0x000000280410723c */ /* 0x044fe600000018ff */
[-C--:B------:R-:W-:Y:S01]  /*bc00*/  FMUL.FTZ R20, R20, R37.reuse ;  /* 0x0000002514147220 */ /* 0x080fe20000410000 */
[-C--:B------:R-:W-:Y:S01]  /*bc10*/  FMUL.FTZ R21, R21, R37.reuse ;  /* 0x0000002515157220 */ /* 0x080fe20000410000 */
[-C--:B------:R-:W-:Y:S01]  /*bc20*/  FMUL.FTZ R22, R22, R37.reuse ;  /* 0x0000002516167220 */ /* 0x080fe20000410000 */
[-C--:B------:R-:W-:Y:S01]  /*bc30*/  FMUL.FTZ R23, R23, R37.reuse ;  /* 0x0000002517177220 */ /* 0x080fe20000410000 */
[----:B------:R-:W2:Y:S01]  /*bc40*/  MUFU.TANH R91, R33 ;  /* 0x00000021005b7308 */ /* 0x000ea20000002400 */
[----:B------:R-:W-:Y:S07]  /*bc50*/  HMMA.16816.F32 R40, R4, R42, RZ ;  /* 0x0000002a0428723c */ /* 0x000fee00000018ff */
[----:B------:R-:W1:Y:S01]  /*bc60*/  MUFU.TANH R92, R34 ;  /* 0x00000022005c7308 */ /* 0x000e620000002400 */
[----:B---3--:R-:W-:Y:S07]  /*bc70*/  HMMA.16816.F32 R28, R192, R56, R28 ;  /* 0x00000038c01c723c */ /* 0x008fee000000181c */
[----:B------:R3:W1:Y:S01]  /*bc80*/  MUFU.TANH R93, R35 ;  /* 0x00000023005d7308 */ /* 0x0006620000002400 */
[C---:B-----5:R-:W-:Y:S07]  /*bc90*/  HMMA.16816.F32 R16, R8.reuse, R44, R16 ;  /* 0x0000002c0810723c */ /* 0x060fee0000001810 */
        /* <DEDUP_REMOVED lines=8> */
[----:B---3--:R-:W3:Y:S01]  /*bd20*/  LDSM.16.M88.4 R32, [R188+0x5000] ;  /* 0x00500000bc20783b */ /* 0x008ee20000000200 */
[----:B------:R-:W-:Y:S03]  /*bd30*/  HMMA.16816.F32 R24, R192, R58, R24 ;  /* 0x0000003ac018723c */ /* 0x000fe60000001818 */
[----:B------:R-:W-:Y:S03]  /*bd40*/  LDSM.16.M88.4 R56, [R167+0x5800] ;  /* 0x00580000a738783b */ /* 0x000fe60000000200 */
[----:B------:R-:W1:Y:S02]  /*bd50*/  MUFU.TANH R96, R22 ;  /* 0x0000001600607308 */ /* 0x000e640000002400 */
[C---:B------:R-:W-:Y:S01]  /*bd60*/  HMMA.16816.F32 R60, R12.reuse, R74, R60 ;  /* 0x0000004a0c3c723c */ /* 0x040fe2000000183c */
[----:B------:R-:W2:Y:S05]  /*bd70*/  LDSM.16.M88.4 R72, [R187+0x5000] ;  /* 0x00500000bb48783b */ /* 0x000eaa0000000200 */
[----:B------:R4:W1:Y:S02]  /*bd80*/  MUFU.TANH R97, R23 ;  /* 0x0000001700617308 */ /* 0x0008640000002400 */
[C---:B------:R-:W-:Y:S03]  /*bd90*/  HMMA.16816.F32 R16, R12.reuse, R68, R16 ;  /* 0x000000440c10723c */ /* 0x040fe60000001810 */
[-C--:B------:R-:W-:Y:S01]  /*bda0*/  FMUL.FTZ R24, R24, R37.reuse ;  /* 0x0000002518187220 */ /* 0x080fe20000410000 */
[-C--:B------:R-:W-:Y:S01]  /*bdb0*/  FMUL.FTZ R25, R25, R37.reuse ;  /* 0x0000002519197220 */ /* 0x080fe20000410000 */
[-C--:B------:R-:W-:Y:S01]  /*bdc0*/  FMUL.FTZ R26, R26, R37.reuse ;  /* 0x000000251a1a7220 */ /* 0x080fe20000410000 */
[----:B------:R-:W1:Y:S01]  /*bdd0*/  MUFU.TANH R98, R28 ;  /* 0x0000001c00627308 */ /* 0x000e620000002400 */
[-C--:B------:R-:W-:Y:S01]  /*bde0*/  FMUL.FTZ R27, R27, R37.reuse ;  /* 0x000000251b1b7220 */ /* 0x080fe20000410000 */
[----:B------:R-:W-:Y:S01]  /*bdf0*/  HMMA.16816.F32 R40, R12, R70, R40 ;  /* 0x000000460c28723c */ /* 0x000fe20000001828 */
[----:B------:R-:W-:Y:S05]  /*be00*/  LDSM.16.M88.4 R68, [R187+0x5800] ;  /* 0x00580000bb44783b */ /* 0x000fea0000000200 */
[----:B------:R-:W1:Y:S02]  /*be10*/  MUFU.TANH R99, R29 ;  /* 0x0000001d00637308 */ /* 0x000e640000002400 */
[----:B----4-:R-:W-:Y:S06]  /*be20*/  HMMA.16816.F32 R20, R4, R48, RZ ;  /* 0x000000300414723c */ /* 0x010fec00000018ff */
[----:B------:R-:W4:Y:S02]  /*be30*/  MUFU.TANH R100, R30 ;  /* 0x0000001e00647308 */ /* 0x000f240000002400 */
[C---:B-----5:R-:W-:Y:S06]  /*be40*/  HMMA.16816.F32 R52, R192.reuse, R44, R52 ;  /* 0x0000002cc034723c */ /* 0x060fec0000001834 */
[----:B------:R5:W1:Y:S02]  /*be50*/  MUFU.TANH R101, R31 ;  /* 0x0000001f00657308 */ /* 0x000a640000002400 */
[----:B------:R-:W-:Y:S01]  /*be60*/  HMMA.16816.F32 R60, R192, R46, R60 ;  /* 0x0000002ec03c723c */ /* 0x000fe2000000183c */
[----:B------:R-:W-:Y:S05]  /*be70*/  LDSM.16.M88.4 R44, [R167+0x6000] ;  /* 0x00600000a72c783b */ /* 0x000fea0000000200 */
[----:B------:R-:W1:Y:S02]  /*be80*/  MUFU.TANH R102, R24 ;  /* 0x0000001800667308 */ /* 0x000e640000002400 */
[----:B---3--:R-:W-:Y:S03]  /*be90*/  HMMA.16816.F32 R20, R8, R32, R20 ;  /* 0x000000200814723c */ /* 0x008fe60000001814 */
[-C--:B------:R-:W-:Y:S01]  /*bea0*/  FMUL.FTZ R52, R52, R37.reuse ;  /* 0x0000002534347220 */ /* 0x080fe20000410000 */
[-C--:B------:R-:W-:Y:S01]  /*beb0*/  FMUL.FTZ R53, R53, R37.reuse ;  /* 0x0000002535357220 */ /* 0x080fe20000410000 */
[-C--:B------:R-:W-:Y:S01]  /*bec0*/  FMUL.FTZ R54, R54, R37.reuse ;  /* 0x0000002536367220 */ /* 0x080fe20000410000 */
[-C--:B------:R-:W-:Y:S01]  /*bed0*/  FMUL.FTZ R55, R55, R37.reuse ;  /* 0x0000002537377220 */ /* 0x080fe20000410000 */
[----:B------:R-:W3:Y:S01]  /*bee0*/  MUFU.TANH R103, R25 ;  /* 0x0000001900677308 */ /* 0x000ee20000002400 */
[----:B-----5:R-:W-:Y:S01]  /*bef0*/  HMMA.16816.F32 R28, R4, R50, RZ ;  /* 0x00000032041c723c */ /* 0x020fe200000018ff */
[----:B------:R-:W5:Y:S02]  /*bf00*/  LDSM.16.M88.4 R48, [R188+0x5800] ;  /* 0x00580000bc30783b */ /* 0x000f640000000200 */
[-C--:B------:R-:W-:Y:S01]  /*bf10*/  FMUL.FTZ R60, R60, R37.reuse ;  /* 0x000000253c3c7220 */ /* 0x080fe20000410000 */
[-C--:B------:R-:W-:Y:S01]  /*bf20*/  FMUL.FTZ R61, R61, R37.reuse ;  /* 0x000000253d3d7220 */ /* 0x080fe20000410000 */
[-C--:B------:R-:W-:Y:S01]  /*bf30*/  FMUL.FTZ R62, R62, R37.reuse ;  /* 0x000000253e3e7220 */ /* 0x080fe20000410000 */
[-C--:B------:R-:W-:Y:S01]  /*bf40*/  FMUL.FTZ R63, R63, R37.reuse ;  /* 0x000000253f3f7220 */ /* 0x080fe20000410000 */
[----:B------:R-:W1:Y:S05]  /*bf50*/  MUFU.TANH R104, R26 ;  /* 0x0000001a00687308 */ /* 0x000e6a0000002400 */
[----:B--2---:R-:W-:Y:S03]  /*bf60*/  HMMA.16816.F32 R20, R12, R72, R20 ;  /* 0x000000480c14723c */ /* 0x004fe60000001814 */
[----:B------:R2:W1:Y:S05]  /*bf70*/  MUFU.TANH R105, R27 ;  /* 0x0000001b00697308 */ /* 0x00046a0000002400 */
[----:B------:R-:W-:Y:S01]  /*bf80*/  HMMA.16816.F32 R28, R8, R34, R28 ;  /* 0x00000022081c723c */ /* 0x000fe2000000181c */
[----:B------:R-:W4:Y:S02]  /*bf90*/  LDSM.16.M88.4 R32, [R191+0x4800] ;  /* 0x00480000bf20783b */ /* 0x000f240000000200 */
        /* <DEDUP_REMOVED lines=30> */
[----:B-----5:R-:W-:Y:S03]  /*c180*/  HMMA.16816.F32 R60, R4, R44, RZ ;  /* 0x0000002c043c723c */ /* 0x020fe600000018ff */
[----:B------:R-:W1:Y:S08]  /*c190*/  MUFU.TANH R116, R18 ;  /* 0x0000001200747308 */ /* 0x000e700000002400 */
        /* <DEDUP_REMOVED lines=28> */
[----:B------:R-:W-:Y:S07]  /*c360*/  HMMA.16816.F32 R60, R12, R72, R60 ;  /* 0x000000480c3c723c */ /* 0x000fee000000183c */
[----:B------:R3:W1:Y:S01]  /*c370*/  MUFU.TANH R125, R23 ;  /* 0x00000017007d7308 */ /* 0x0006620000002400 */
[C---:B-----5:R-:W-:Y:S07]  /*c380*/  HMMA.16816.F32 R40, R8.reuse, R44, R40 ;  /* 0x0000002c0828723c */ /* 0x060fee0000001828 */
[----:B------:R-:W1:Y:S01]  /*c390*/  MUFU.TANH R126, R28 ;  /* 0x0000001c007e7308 */ /* 0x000e620000002400 */
[----:B------:R-:W-:Y:S01]  /*c3a0*/  HMMA.16816.F32 R32, R8, R46, R32 ;  /* 0x0000002e0820723c */ /* 0x000fe20000001820 */
[----:B------:R-:W5:Y:S06]  /*c3b0*/  LDSM.16.M88.4 R44, [R191+0x6000] ;  /* 0x00600000bf2c783b */ /* 0x000f6c0000000200 */
[----:B------:R-:W1:Y:S01]  /*c3c0*/  MUFU.TANH R127, R29 ;  /* 0x0000001d007f7308 */ /* 0x000e620000002400 */
[----:B----4-:R-:W-:Y:S01]  /*c3d0*/  HMMA.16816.F32 R24, R192, R56, R24 ;  /* 0x00000038c018723c */ /* 0x010fe20000001818 */
[----:B---3--:R-:W3:Y:S06]  /*c3e0*/  LDSM.16.M88.4 R20, [R188+0x7000] ;  /* 0x00700000bc14783b */ /* 0x008eec0000000200 */
[----:B------:R-:W4:Y:S01]  /*c3f0*/  MUFU.TANH R128, R30 ;  /* 0x0000001e00807308 */ /* 0x000f220000002400 */
        /* <DEDUP_REMOVED lines=8> */
[----:B------:R-:W1:Y:S08]  /*c480*/  MUFU.TANH R130, R24 ;  /* 0x0000001800827308 */ /* 0x000e700000002400 */
[----:B------:R-:W1:Y:S01]  /*c490*/  MUFU.TANH R131, R25 ;  /* 0x0000001900837308 */ /* 0x000e620000002400 */
[----:B--2---:R-:W-:Y:S03]  /*c4a0*/  HMMA.16816.F32 R28, R4, R48, RZ ;  /* 0x00000030041c723c */ /* 0x004fe600000018ff */
[-C--:B------:R-:W-:Y:S01]  /*c4b0*/  FMUL.FTZ R52, R52, R37.reuse ;  /* 0x0000002534347220 */ /* 0x080fe20000410000 */
[-C--:B------:R-:W-:Y:S01]  /*c4c0*/  FMUL.FTZ R53, R53, R37.reuse ;  /* 0x0000002535357220 */ /* 0x080fe20000410000 */
[-C--:B------:R-:W-:Y:S01]  /*c4d0*/  FMUL.FTZ R54, R54, R37.reuse ;  /* 0x0000002536367220 */ /* 0x080fe20000410000 */
[-C--:B------:R-:W-:Y:S01]  /*c4e0*/  FMUL.FTZ R55, R55, R37.reuse ;  /* 0x0000002537377220 */ /* 0x080fe20000410000 */
[----:B------:R-:W2:Y:S01]  /*c4f0*/  MUFU.TANH R72, R26 ;  /* 0x0000001a00487308 */ /* 0x000ea20000002400 */
[C---:B-----5:R-:W-:Y:S07]  /*c500*/  HMMA.16816.F32 R60, R192.reuse, R44, R60 ;  /* 0x0000002cc03c723c */ /* 0x060fee000000183c */
[----:B------:R5:W1:Y:S01]  /*c510*/  MUFU.TANH R73, R27 ;  /* 0x0000001b00497308 */ /* 0x000a620000002400 */
[----:B------:R-:W-:Y:S01]  /*c520*/  HMMA.16816.F32 R16, R192, R46, R16 ;  /* 0x0000002ec010723c */ /* 0x000fe20000001810 */
[----:B------:R-:W4:Y:S06]  /*c530*/  LDSM.16.M88.4 R44, [R187+0x7000] ;  /* 0x00700000bb2c783b */ /* 0x000f2c0000000200 */
[----:B------:R-:W1:Y:S01]  /*c540*/  MUFU.TANH R168, R52 ;  /* 0x0000003400a87308 */ /* 0x000e620000002400 */
        /* <DEDUP_REMOVED lines=12> */
[----:B------:R-:W1:Y:S08]  /*c610*/  MUFU.TANH R171, R61 ;  /* 0x0000003d00ab7308 */ /* 0x000e700000002400 */
[----:B------:R-:W1:Y:S05]  /*c620*/  MUFU.TANH R172, R62 ;  /* 0x0000003e00ac7308 */ /* 0x000e6a0000002400 */
[----:B------:R-:W-:Y:S01]  /*c630*/  HMMA.16816.F32 R24, R8, R22, R24 ;  /* 0x000000160818723c */ /* 0x000fe20000001818 */
[----:B------:R-:W2:Y:S02]  /*c640*/  LDSM.16.M88.4 R20, [R191+0x6800] ;  /* 0x00680000bf14783b */ /* 0x000ea40000000200 */
[----:B------:R3:W1:Y:S05]  /*c650*/  MUFU.TANH R173, R63 ;  /* 0x0000003f00ad7308 */ /* 0x00066a0000002400 */
[C---:B----4-:R-:W-:Y:S03]  /*c660*/  HMMA.16816.F32 R28, R12.reuse, R44, R28 ;  /* 0x0000002c0c1c723c */ /* 0x050fe6000000181c */
[----:B------:R-:W4:Y:S08]  /*c670*/  MUFU.TANH R169, R53 ;  /* 0x0000003500a97308 */ /* 0x000f300000002400 */
[----:B------:R-:W1:Y:S01]  /*c680*/  MUFU.TANH R74, R54 ;  /* 0x00000036004a7308 */ /* 0x000e620000002400 */
[----:B---3--:R-:W-:Y:S01]  /*c690*/  LDSM.16.M88.4 R60, [R167+0x8000] ;  /* 0x00800000a73c783b */ /* 0x008fe20000000200 */
[C---:B-----5:R-:W-:Y:S06]  /*c6a0*/  HMMA.16816.F32 R40, R12.reuse, R48, R40 ;  /* 0x000000300c28723c */ /* 0x060fec0000001828 */
[----:B------:R3:W1:Y:S02]  /*c6b0*/  MUFU.TANH R75, R55 ;  /* 0x00000037004b7308 */ /* 0x0006640000002400 */
[C---:B------:R-:W-:Y:S01]  /*c6c0*/  HMMA.16816.F32 R32, R12.reuse, R50, R32 ;  /* 0x000000320c20723c */ /* 0x040fe20000001820 */
[----:B------:R-:W5:Y:S05]  /*c6d0*/  LDSM.16.M88.4 R48, [R191+0x7000] ;  /* 0x00700000bf30783b */ /* 0x000f6a0000000200 */
[----:B------:R-:W1:Y:S02]  /*c6e0*/  MUFU.TANH R174, R16 ;  /* 0x0000001000ae7308 */ /* 0x000e640000002400 */
[----:B------:R-:W-:Y:S06]  /*c6f0*/  HMMA.16816.F32 R24, R12, R46, R24 ;  /* 0x0000002e0c18723c */ /* 0x000fec0000001818 */
[----:B------:R-:W1:Y:S02]  /*c700*/  MUFU.TANH R175, R17 ;  /* 0x0000001100af7308 */ /* 0x000e640000002400 */
[C---:B--2---:R-:W-:Y:S06]  /*c710*/  HMMA.16816.F32 R40, R192.reuse, R20, R40 ;  /* 0x00000014c028723c */ /* 0x044fec0000001828 */
[----:B------:R-:W2:Y:S02]  /*c720*/  MUFU.TANH R176, R18 ;  /* 0x0000001200b07308 */ /* 0x000ea40000002400 */
[----:B------:R-:W-:Y:S01]  /*c730*/  HMMA.16816.F32 R32, R192, R22, R32 ;  /* 0x00000016c020723c */ /* 0x000fe20000001820 */
[----:B------:R-:W4:Y:S05]  /*c740*/  LDSM.16.M88.4 R20, [R187+0x7800] ;  /* 0x00780000bb14783b */ /* 0x000f2a0000000200 */
[----:B------:R1:W1:Y:S02]  /*c750*/  MUFU.TANH R214, R19 ;  /* 0x0000001300d67308 */ /* 0x0002640000002400 */
[C---:B---3--:R-:W-:Y:S03]  /*c760*/  HMMA.16816.F32 R52, R4.reuse, R68, RZ ;  /* 0x000000440434723c */ /* 0x048fe600000018ff */
[-C--:B------:R-:W-:Y:S01]  /*c770*/  FMUL.FTZ R40, R40, R37.reuse ;  /* 0x0000002528287220 */ /* 0x080fe20000410000 */
[-C--:B------:R-:W-:Y:S01]  /*c780*/  FMUL.FTZ R41, R41, R37.reuse ;  /* 0x0000002529297220 */ /* 0x080fe20000410000 */
[-C--:B------:R-:W-:Y:S01]  /*c790*/  FMUL.FTZ R42, R42, R37.reuse ;  /* 0x000000252a2a7220 */ /* 0x080fe20000410000 */
[-C--:B------:R-:W-:Y:S01]  /*c7a0*/  FMUL.FTZ R43, R43, R37.reuse ;  /* 0x000000252b2b7220 */ /* 0x080fe20000410000 */
[----:B------:R-:W3:Y:S01]  /*c7b0*/  MUFU.TANH R218, R40 ;  /* 0x0000002800da7308 */ /* 0x000ee20000002400 */
[----:B------:R-:W-:Y:S03]  /*c7c0*/  HMMA.16816.F32 R68, R4, R70, RZ ;  /* 0x000000460444723c */ /* 0x000fe600000018ff */
[-C--:B------:R-:W-:Y:S01]  /*c7d0*/  FMUL.FTZ R32, R32, R37.reuse ;  /* 0x0000002520207220 */ /* 0x080fe20000410000 */
[-C--:B------:R-:W-:Y:S01]  /*c7e0*/  FMUL.FTZ R33, R33, R37.reuse ;  /* 0x0000002521217220 */ /* 0x080fe20000410000 */
[-C--:B------:R-:W-:Y:S01]  /*c7f0*/  FMUL.FTZ R34, R34, R37.reuse ;  /* 0x0000002522227220 */ /* 0x080fe20000410000 */
[-C--:B------:R-:W-:Y:S01]  /*c800*/  FMUL.FTZ R35, R35, R37.reuse ;  /* 0x0000002523237220 */ /* 0x080fe20000410000 */
[----:B-1----:R-:W1:Y:S01]  /*c810*/  LDSM.16.M88.4 R16, [R188+0x8000] ;  /* 0x00800000bc10783b */ /* 0x002e620000000200 */
[----:B-----5:R-:W-:Y:S01]  /*c820*/  HMMA.16816.F32 R28, R192, R48, R28 ;  /* 0x00000030c01c723c */ /* 0x020fe2000000181c */
[----:B------:R-:W1:Y:S07]  /*c830*/  MUFU.TANH R217, R41 ;  /* 0x0000002900d97308 */ /* 0x000e6e0000002400 */
[C---:B------:R-:W-:Y:S01]  /*c840*/  HMMA.16816.F32 R52, R8.reuse, R56, R52 ;  /* 0x000000380834723c */ /* 0x040fe20000001834 */
[----:B------:R-:W1:Y:S07]  /*c850*/  MUFU.TANH R221, R42 ;  /* 0x0000002a00dd7308 */ /* 0x000e6e0000002400 */
[----:B------:R-:W-:Y:S01]  /*c860*/  HMMA.16816.F32 R68, R8, R58, R68 ;  /* 0x0000003a0844723c */ /* 0x000fe20000001844 */
[----:B------:R5:W1:Y:S01]  /*c870*/  MUFU.TANH R222, R43 ;  /* 0x0000002b00de7308 */ /* 0x000a620000002400 */
[----:B------:R-:W2:Y:S01]  /*c880*/  LDSM.16.M88.4 R56, [R167+0x8800] ;  /* 0x00880000a738783b */ /* 0x000ea20000000200 */
[-C--:B------:R-:W-:Y:S01]  /*c890*/  FMUL.FTZ R28, R28, R37.reuse ;  /* 0x000000251c1c7220 */ /* 0x080fe20000410000 */
[-C--:B------:R-:W-:Y:S01]  /*c8a0*/  FMUL.FTZ R29, R29, R37.reuse ;  /* 0x000000251d1d7220 */ /* 0x080fe20000410000 */
[-C--:B------:R-:W-:Y:S01]  /*c8b0*/  FMUL.FTZ R30, R30, R37.reuse ;  /* 0x000000251e1e7220 */ /* 0x080fe20000410000 */
[----:B------:R-:W-:-:S02]  /*c8c0*/  FMUL.FTZ R31, R31, R37 ;  /* 0x000000251f1f7220 */ /* 0x000fc40000410000 */
[----:B------:R-:W-:Y:S01]  /*c8d0*/  HMMA.16816.F32 R24, R192, R50, R24 ;  /* 0x00000032c018723c */ /* 0x000fe20000001818 */
[----:B------:R-:W1:Y:S07]  /*c8e0*/  MUFU.TANH R240, R32 ;  /* 0x0000002000f07308 */ /* 0x000e6e0000002400 */
[----:B----4-:R-:W-:Y:S01]  /*c8f0*/  HMMA.16816.F32 R52, R12, R20, R52 ;  /* 0x000000140c34723c */ /* 0x010fe20000001834 */
[----:B------:R-:W4:Y:S07]  /*c900*/  MUFU.TANH R241, R33 ;  /* 0x0000002100f17308 */ /* 0x000f2e0000002400 */
[----:B-----5:R-:W-:Y:S01]  /*c910*/  HMMA.16816.F32 R40, R4, R60, RZ ;  /* 0x0000003c0428723c */ /* 0x020fe200000018ff */
[----:B------:R-:W1:Y:S02]  /*c920*/  MUFU.TANH R246, R34 ;  /* 0x0000002200f67308 */ /* 0x000e640000002400 */
[-C--:B------:R-:W-:Y:S01]  /*c930*/  FMUL.FTZ R24, R24, R37.reuse ;  /* 0x0000002518187220 */ /* 0x080fe20000410000 */
[-C--:B------:R-:W-:Y:S01]  /*c940*/  FMUL.FTZ R25, R25, R37.reuse ;  /* 0x0000002519197220 */ /* 0x080fe20000410000 */
[-C--:B------:R-:W-:Y:S01]  /*c950*/  FMUL.FTZ R26, R26, R37.reuse ;  /* 0x000000251a1a7220 */ /* 0x080fe20000410000 */
[----:B------:R-:W-:-:S02]  /*c960*/  FMUL.FTZ R27, R27, R37 ;  /* 0x000000251b1b7220 */ /* 0x000fc40000410000 */
[----:B------:R-:W-:Y:S01]  /*c970*/  HMMA.16816.F32 R60, R4, R62, RZ ;  /* 0x0000003e043c723c */ /* 0x000fe200000018ff */
[----:B------:R5:W2:Y:S07]  /*c980*/  MUFU.TANH R177, R35 ;  /* 0x0000002300b17308 */ /* 0x000aae0000002400 */
[----:B------:R-:W-:Y:S01]  /*c990*/  HMMA.16816.F32 R68, R12, R22, R68 ;  /* 0x000000160c44723c */ /* 0x000fe20000001844 */
[----:B------:R-:W2:Y:S01]  /*c9a0*/  MUFU.TANH R180, R28 ;  /* 0x0000001c00b47308 */ /* 0x000ea20000002400 */
[----:B------:R-:W-:Y:S06]  /*c9b0*/  LDSM.16.M88.4 R20, [R167+0x9000] ;  /* 0x00900000a714783b */ /* 0x000fec0000000200 */
[C---:B-1----:R-:W-:Y:S01]  /*c9c0*/  HMMA.16816.F32 R44, R8.reuse, R16, R40 ;  /* 0x00000010082c723c */ /* 0x042fe20000001828 */
[----:B------:R-:W1:Y:S01]  /*c9d0*/  LDSM.16.M88.4 R40, [R191+0x7800] ;  /* 0x00780000bf28783b */ /* 0x000e620000000200 */
[----:B------:R-:W1:Y:S03]  /*c9e0*/  MUFU.TANH R203, R29 ;  /* 0x0000001d00cb7308 */ /* 0x000e660000002400 */
[----:B-----5:R-:W5:Y:S03]  /*c9f0*/  LDSM.16.M88.4 R32, [R187+0x8000] ;  /* 0x00800000bb20783b */ /* 0x020f660000000200 */
[----:B------:R-:W-:Y:S01]  /*ca00*/  HMMA.16816.F32 R60, R8, R18, R60 ;  /* 0x00000012083c723c */ /* 0x000fe2000000183c */
[----:B------:R-:W-:Y:S01]  /*ca10*/  LDSM.16.M88.4 R16, [R188+0x8800] ;  /* 0x00880000bc10783b */ /* 0x000fe20000000200 */
[----:B------:R-:W1:Y:S06]  /*ca20*/  MUFU.TANH R197, R30 ;  /* 0x0000001e00c57308 */ /* 0x000e6c0000002400 */
[C---:B--2---:R-:W-:Y:S02]  /*ca30*/  HMMA.16816.F32 R48, R4.reuse, R56, RZ ;  /* 0x000000380430723c */ /* 0x044fe400000018ff */
[----:B------:R2:W1:Y:S06]  /*ca40*/  MUFU.TANH R179, R31 ;  /* 0x0000001f00b37308 */ /* 0x00046c0000002400 */
[----:B------:R-:W-:Y:S02]  /*ca50*/  HMMA.16816.F32 R56, R4, R58, RZ ;  /* 0x0000003a0438723c */ /* 0x000fe400000018ff */
[----:B------:R-:W3:Y:S08]  /*ca60*/  MUFU.TANH R181, R24 ;  /* 0x0000001800b57308 */ /* 0x000ef00000002400 */
[----:B------:R-:W3:Y:S01]  /*ca70*/  MUFU.TANH R204, R25 ;  /* 0x0000001900cc7308 */ /* 0x000ee20000002400 */
[----:B--2---:R-:W2:Y:S01]  /*ca80*/  LDSM.16.M88.4 R28, [R191+0x8000] ;  /* 0x00800000bf1c783b */ /* 0x004ea20000000200 */
[----:B-1----:R-:W-:Y:S06]  /*ca90*/  HMMA.16816.F32 R52, R192, R40, R52 ;  /* 0x00000028c034723c */ /* 0x002fec0000001834 */
[----:B------:R-:W1:Y:S02]  /*caa0*/  MUFU.TANH R199, R26 ;  /* 0x0000001a00c77308 */ /* 0x000e640000002400 */
[C---:B-----5:R-:W-:Y:S06]  /*cab0*/  HMMA.16816.F32 R44, R12.reuse, R32, R44 ;  /* 0x000000200c2c723c */ /* 0x060fec000000182c */
[----:B------:R5:W1:Y:S02]  /*cac0*/  MUFU.TANH R207, R27 ;  /* 0x0000001b00cf7308 */ /* 0x000a640000002400 */
[----:B------:R-:W-:Y:S01]  /*cad0*/  HMMA.16816.F32 R60, R12, R34, R60 ;  /* 0x000000220c3c723c */ /* 0x000fe2000000183c */
[----:B------:R-:W-:Y:S02]  /*cae0*/  LDSM.16.M88.4 R32, [R187+0x8800] ;  /* 0x00880000bb20783b */ /* 0x000fe40000000200 */
[-C--:B------:R-:W-:Y:S01]  /*caf0*/  FMUL.FTZ R52, R52, R37.reuse ;  /* 0x0000002534347220 */ /* 0x080fe20000410000 */
[-C--:B------:R-:W-:Y:S01]  /*cb00*/  FMUL.FTZ R53, R53, R37.reuse ;  /* 0x0000002535357220 */ /* 0x080fe20000410000 */
[-C--:B------:R-:W-:Y:S01]  /*cb10*/  FMUL.FTZ R54, R54, R37.reuse ;  /* 0x0000002536367220 */ /* 0x080fe20000410000 */
[-C--:B------:R-:W-:Y:S01]  /*cb20*/  FMUL.FTZ R55, R55, R37.reuse ;  /* 0x0000002537377220 */ /* 0x080fe20000410000 */
[----:B------:R-:W1:Y:S01]  /*cb30*/  MUFU.TANH R178, R52 ;  /* 0x0000003400b27308 */ /* 0x000e620000002400 */
[----:B------:R-:W-:Y:S01]  /*cb40*/  HMMA.16816.F32 R68, R192, R42, R68 ;  /* 0x0000002ac044723c */ /* 0x000fe20000001844 */
[----:B-----5:R-:W5:Y:S06]  /*cb50*/  LDSM.16.M88.4 R24, [R188+0x9000] ;  /* 0x00900000bc18783b */ /* 0x020f6c0000000200 */
[----:B------:R-:W1:Y:S01]  /*cb60*/  MUFU.TANH R182, R53 ;  /* 0x0000003500b67308 */ /* 0x000e620000002400 */
[----:B------:R-:W-:Y:S07]  /*cb70*/  HMMA.16816.F32 R40, R4, R20, RZ ;  /* 0x000000140428723c */ /* 0x000fee00000018ff */
[----:B------:R-:W1:Y:S01]  /*cb80*/  MUFU.TANH R183, R54 ;  /* 0x0000003600b77308 */ /* 0x000e620000002400 */
[C---:B--2---:R-:W-:Y:S03]  /*cb90*/  HMMA.16816.F32 R44, R192.reuse, R28, R44 ;  /* 0x0000001cc02c723c */ /* 0x044fe6000000182c */
[-C--:B------:R-:W-:Y:S01]  /*cba0*/  FMUL.FTZ R68, R68, R37.reuse ;  /* 0x0000002544447220 */ /* 0x080fe20000410000 */
[-C--:B------:R-:W-:Y:S01]  /*cbb0*/  FMUL.FTZ R69, R69, R37.reuse ;  /* 0x0000002545457220 */ /* 0x080fe20000410000 */
[-C--:B------:R-:W-:Y:S01]  /*cbc0*/  FMUL.FTZ R71, R71, R37.reuse ;  /* 0x0000002547477220 */ /* 0x080fe20000410000 */
[-C--:B------:R-:W-:Y:S01]  /*cbd0*/  FMUL.FTZ R70, R70, R37.reuse ;  /* 0x0000002546467220 */ /* 0x080fe20000410000 */
[----:B------:R2:W1:Y:S01]  /*cbe0*/  MUFU.TANH R201, R55 ;  /* 0x0000003700c97308 */ /* 0x0004620000002400 */
[----:B------:R-:W-:Y:S01]  /*cbf0*/  HMMA.16816.F32 R60, R192, R30, R60 ;  /* 0x0000001ec03c723c */ /* 0x000fe2000000183c */
[----:B------:R-:W4:Y:S06]  /*cc00*/  LDSM.16.M88.4 R28, [R167+0x9800] ;  /* 0x00980000a71c783b */ /* 0x000f2c0000000200 */
[----:B------:R-:W1:Y:S01]  /*cc10*/  MUFU.TANH R68, R68 ;  /* 0x0000004400447308 */ /* 0x000e620000002400 */
[----:B------:R-:W-:Y:S03]  /*cc20*/  HMMA.16816.F32 R20, R4, R22, RZ ;  /* 0x000000160414723c */ /* 0x000fe600000018ff */
[-C--:B------:R-:W-:Y:S01]  /*cc30*/  FMUL.FTZ R44, R44, R37.reuse ;  /* 0x000000252c2c7220 */ /* 0x080fe20000410000 */
[-C--:B------:R-:W-:Y:S01]  /*cc40*/  FMUL.FTZ R45, R45, R37.reuse ;  /* 0x000000252d2d7220 */ /* 0x080fe20000410000 */
[-C--:B------:R-:W-:Y:S01]  /*cc50*/  FMUL.FTZ R46, R46, R37.reuse ;  /* 0x000000252e2e7220 */ /* 0x080fe20000410000 */
[-C--:B------:R-:W-:Y:S01]  /*cc60*/  FMUL.FTZ R47, R47, R37.reuse ;  /* 0x000000252f2f7220 */ /* 0x080fe20000410000 */
[----:B------:R-:W1:Y:S01]  /*cc70*/  MUFU.TANH R196, R44 ;  /* 0x0000002c00c47308 */ /* 0x000e620000002400 */
[----:B------:R-:W-:Y:S01]  /*cc80*/  HMMA.16816.F32 R48, R8, R16, R48 ;  /* 0x000000100830723c */ /* 0x000fe20000001830 */
[----:B--2---:R-:W-:Y:S02]  /*cc90*/  LDSM.16.M88.4 R52, [R187+0x9800] ;  /* 0x00980000bb34783b */ /* 0x004fe40000000200 */
[-C--:B------:R-:W-:Y:S01]  /*cca0*/  FMUL.FTZ R62, R62, R37.reuse ;  /* 0x000000253e3e7220 */ /* 0x080fe20000410000 */
[-C--:B------:R-:W-:Y:S01]  /*ccb0*/  FMUL.FTZ R60, R60, R37.reuse ;  /* 0x000000253c3c7220 */ /* 0x080fe20000410000 */
[----:B------:R-:W-:-:S02]  /*ccc0*/  FMUL.FTZ R61, R61, R37 ;  /* 0x000000253d3d7220 */ /* 0x000fc40000410000 */
[----:B------:R-:W2:Y:S01]  /*ccd0*/  MUFU.TANH R200, R45 ;  /* 0x0000002d00c87308 */ /* 0x000ea20000002400 */
[C---:B------:R-:W-:Y:S01]  /*cce0*/  HMMA.16816.F32 R56, R8.reuse, R18, R56 ;  /* 0x000000120838723c */ /* 0x040fe20000001838 */
[----:B------:R-:W3:Y:S06]  /*ccf0*/  LDSM.16.M88.4 R16, [R191+0x8800] ;  /* 0x00880000bf10783b */ /* 0x000eec0000000200 */
[----:B------:R-:W1:Y:S01]  /*cd00*/  MUFU.TANH R202, R46 ;  /* 0x0000002e00ca7308 */ /* 0x000e620000002400 */
[C---:B-----5:R-:W-:Y:S07]  /*cd10*/  HMMA.16816.F32 R40, R8.reuse, R24, R40 ;  /* 0x000000180828723c */ /* 0x060fee0000001828 */
[----:B------:R4:W1:Y:S01]  /*cd20*/  MUFU.TANH R198, R47 ;  /* 0x0000002f00c67308 */ /* 0x0008620000002400 */
[----:B------:R-:W-:Y:S01]  /*cd30*/  HMMA.16816.F32 R20, R8, R26, R20 ;  /* 0x0000001a0814723c */ /* 0x000fe20000001814 */
[----:B------:R-:W5:Y:S06]  /*cd40*/  LDSM.16.M88.4 R24, [R188+0x9800] ;  /* 0x00980000bc18783b */ /* 0x000f6c0000000200 */
[----:B------:R2:W1:Y:S01]  /*cd50*/  MUFU.TANH R206, R62 ;  /* 0x0000003e00ce7308 */ /* 0x0004620000002400 */
[C---:B------:R-:W-:Y:S07]  /*cd60*/  HMMA.16816.F32 R48, R12.reuse, R32, R48 ;  /* 0x000000200c30723c */ /* 0x040fee0000001830 */
[----:B------:R-:W1:Y:S01]  /*cd70*/  MUFU.TANH R69, R69 ;  /* 0x0000004500457308 */ /* 0x000e620000002400 */
[----:B------:R-:W-:Y:S01]  /*cd80*/  HMMA.16816.F32 R56, R12, R34, R56 ;  /* 0x000000220c38723c */ /* 0x000fe20000001838 */
[----:B------:R-:W1:Y:S06]  /*cd90*/  LDSM.16.M88.4 R32, [R187+0x9000] ;  /* 0x00900000bb20783b */ /* 0x000e6c0000000200 */
[----:B------:R1:W1:Y:S01]  /*cda0*/  MUFU.TANH R205, R70 ;  /* 0x0000004600cd7308 */ /* 0x0002620000002400 */
[----:B----4-:R-:W-:Y:S01]  /*cdb0*/  HMMA.16816.F32 R44, R4, R28, RZ ;  /* 0x0000001c042c723c */ /* 0x010fe200000018ff */
[----:B--2---:R-:W-:-:S06]  /*cdc0*/  FMUL.FTZ R62, R63, R37 ;  /* 0x000000253f3e7220 */ /* 0x004fcc0000410000 */
[----:B------:R-:W2:Y:S01]  /*cdd0*/  MUFU.TANH R71, R71 ;  /* 0x0000004700477308 */ /* 0x000ea20000002400 */
[----:B------:R-:W-:Y:S07]  /*cde0*/  HMMA.16816.F32 R4, R4, R30, RZ ;  /* 0x0000001e0404723c */ /* 0x000fee00000018ff */
[----:B------:R-:W4:Y:S01]  /*cdf0*/  MUFU.TANH R60, R60 ;  /* 0x0000003c003c7308 */ /* 0x000f220000002400 */
[C---:B---3--:R-:W-:Y:S07]  /*ce00*/  HMMA.16816.F32 R48, R192.reuse, R16, R48 ;  /* 0x00000010c030723c */ /* 0x048fee0000001830 */
[----:B------:R-:W3:Y:S01]  /*ce10*/  MUFU.TANH R61, R61 ;  /* 0x0000003d003d7308 */ /* 0x000ee20000002400 */
[----:B------:R-:W-:Y:S01]  /*ce20*/  HMMA.16816.F32 R56, R192, R18, R56 ;  /* 0x00000012c038723c */ /* 0x000fe20000001838 */
[----:B------:R-:W2:Y:S04]  /*ce30*/  LDSM.16.M88.4 R16, [R191+0x9000] ;  /* 0x00900000bf10783b */ /* 0x000ea80000000200 */
[----:B------:R-:W4:Y:S01]  /*ce40*/  LDSM.16.M88.4 R188, [R191+0x9800] ;  /* 0x00980000bfbc783b */ /* 0x000f220000000200 */
[----:B------:R-:W-:-:S04]  /*ce50*/  DEPBAR.LE SB0, 0x0 ;  /* 0x000080000000791a */ /* 0x000fc80000000000 */
[C---:B-----5:R-:W-:Y:S01]  /*ce60*/  HMMA.16816.F32 R44, R8.reuse, R24, R44 ;  /* 0x00000018082c723c */ /* 0x060fe2000000182c */
[-C--:B------:R-:W-:Y:S01]  /*ce70*/  FMUL.FTZ R28, R48, R37.reuse ;  /* 0x00000025301c7220 */ /* 0x080fe20000410000 */
[-C--:B------:R-:W-:Y:S01]  /*ce80*/  FMUL.FTZ R29, R49, R37.reuse ;  /* 0x00000025311d7220 */ /* 0x080fe20000410000 */
[-C--:B------:R-:W-:Y:S01]  /*ce90*/  FMUL.FTZ R24, R51, R37.reuse ;  /* 0x0000002533187220 */ /* 0x080fe20000410000 */
[----:B------:R-:W2:Y:S04]  /*cea0*/  MUFU.TANH R62, R62 ;  /* 0x0000003e003e7308 */ /* 0x000ea80000002400 */
[----:B------:R-:W-:Y:S01]  /*ceb0*/  HMMA.16816.F32 R4, R8, R26, R4 ;  /* 0x0000001a0804723c */ /* 0x000fe20000001804 */
[-C--:B------:R-:W-:Y:S01]  /*cec0*/  FMUL.FTZ R25, R56, R37.reuse ;  /* 0x0000002538197220 */ /* 0x080fe20000410000 */
[----:B------:R-:W-:Y:S01]  /*ced0*/  IADD3 R56, PT, PT, R184, -0x2, RZ ;  /* 0xfffffffeb8387810 */ /* 0x000fe20007ffe0ff */
[----:B------:R-:W-:Y:S01]  /*cee0*/  FMUL.FTZ R30, R59, R37 ;  /* 0x000000253b1e7220 */ /* 0x000fe20000410000 */
[----:B------:R-:W2:Y:S02]  /*cef0*/  MUFU.TANH R28, R28 ;  /* 0x0000001c001c7308 */ /* 0x000ea40000002400 */
[----:B------:R-:W-:-:S02]  /*cf00*/  ISETP.GT.AND P3, PT, R56, R226, PT ;  /* 0x000000e23800720c */ /* 0x000fc40003f64270 */
[C---:B-1----:R-:W-:Y:S04]  /*cf10*/  HMMA.16816.F32 R20, R12.reuse, R34, R20 ;  /* 0x000000220c14723c */ /* 0x042fe80000001814 */
[----:B------:R-:W1:Y:S04]  /*cf20*/  MUFU.TANH R29, R29 ;  /* 0x0000001d001d7308 */ /* 0x000e680000002400 */
[----:B------:R-:W-:Y:S01]  /*cf30*/  HMMA.16816.F32 R40, R12, R32, R40 ;  /* 0x000000200c28723c */ /* 0x000fe20000001828 */
[----:B------:R-:W-:-:S03]  /*cf40*/  FMUL.FTZ R32, R50, R37 ;  /* 0x0000002532207220 */ /* 0x000fc60000410000 */
[----:B------:R-:W1:Y:S04]  /*cf50*/  MUFU.TANH R24, R24 ;  /* 0x0000001800187308 */ /* 0x000e680000002400 */
[C---:B------:R-:W-:Y:S04]  /*cf60*/  HMMA.16816.F32 R44, R12.reuse, R52, R44 ;  /* 0x000000340c2c723c */ /* 0x040fe8000000182c */
[----:B------:R-:W1:Y:S04]  /*cf70*/  MUFU.TANH R32, R32 ;  /* 0x0000002000207308 */ /* 0x000e680000002400 */
[----:B------:R-:W-:Y:S04]  /*cf80*/  HMMA.16816.F32 R4, R12, R54, R4 ;  /* 0x000000360c04723c */ /* 0x000fe80000001804 */
[----:B------:R-:W1:Y:S04]  /*cf90*/  MUFU.TANH R25, R25 ;  /* 0x0000001900197308 */ /* 0x000e680000002400 */
[C---:B--2---:R-:W-:Y:S04]  /*cfa0*/  HMMA.16816.F32 R20, R192.reuse, R18, R20 ;  /* 0x00000012c014723c */ /* 0x044fe80000001814 */
[----:B------:R-:W2:Y:S04]  /*cfb0*/  MUFU.TANH R30, R30 ;  /* 0x0000001e001e7308 */ /* 0x000ea80000002400 */
[----:B------:R-:W-:Y:S01]  /*cfc0*/  HMMA.16816.F32 R40, R192, R16, R40 ;  /* 0x00000010c028723c */ /* 0x000fe20000001828 */
[-C--:B------:R-:W-:Y:S01]  /*cfd0*/  FMUL.FTZ R16, R57, R37.reuse ;  /* 0x0000002539107220 */ /* 0x080fe20000410000 */
[----:B------:R-:W-:-:S05]  /*cfe0*/  FMUL.FTZ R17, R58, R37 ;  /* 0x000000253a117220 */ /* 0x000fca0000410000 */
[----:B------:R-:W1:Y:S01]  /*cff0*/  MUFU.TANH R16, R16 ;  /* 0x0000001000107308 */ /* 0x000e620000002400 */
[C---:B----4-:R-:W-:Y:S03]  /*d000*/  HMMA.16816.F32 R44, R192.reuse, R188, R44 ;  /* 0x000000bcc02c723c */ /* 0x050fe6000000182c */
[-C--:B------:R-:W-:Y:S01]  /*d010*/  FMUL.FTZ R12, R21, R37.reuse ;  /* 0x00000025150c7220 */ /* 0x080fe20000410000 */
[-C--:B------:R-:W-:Y:S01]  /*d020*/  FMUL.FTZ R15, R22, R37.reuse ;  /* 0x00000025160f7220 */ /* 0x080fe20000410000 */
[-C--:B------:R-:W-:Y:S01]  /*d030*/  FMUL.FTZ R11, R20, R37.reuse ;  /* 0x00000025140b7220 */ /* 0x080fe20000410000 */
[-C--:B------:R-:W-:Y:S01]  /*d040*/  FMUL.FTZ R14, R23, R37.reuse ;  /* 0x00000025170e7220 */ /* 0x080fe20000410000 */
[----:B------:R-:W4:Y:S01]  /*d050*/  MUFU.TANH R17, R17 ;  /* 0x0000001100117308 */ /* 0x000f220000002400 */
        /* <DEDUP_REMOVED lines=34> */
[----:B------:R-:W-:-:S04]  /*d280*/  VIADD R26, R184, 0xffffffff ;  /* 0xffffffffb81a7836 */ /* 0x000fc80000000000 */
[----:B------:R-:W-:-:S04]  /*d290*/  IMAD.SHL.U32 R26, R26, 0x100, RZ ;  /* 0x000001001a1a7824 */ /* 0x000fc800078e00ff */
[C---:B-1----:R-:W-:Y:S01]  /*d2a0*/  VIADD R5, R26.reuse, 0xffffff00 ;  /* 0xffffff001a057836 */ /* 0x042fe20000000000 */
        /* <DEDUP_REMOVED lines=13> */
[----:B-1----:R-:W-:Y:S01]  /*d380*/  IADD3 R27, PT, PT, RZ, -R35, RZ ;  /* 0x80000023ff1b7210 */ /* 0x002fe20007ffe0ff */
[----:B------:R-:W-:-:S04]  /*d390*/  IMAD.MOV.U32 R34, RZ, RZ, RZ ;  /* 0x000000ffff227224 */ /* 0x000fc800078e00ff */
        /* <DEDUP_REMOVED lines=36> */
[----:B---3--:R-:W-:Y:S02]  /*d5e0*/  IMAD.IADD R5, R6, 0x1, -R5 ;  /* 0x0000000106057824 */ /* 0x008fe400078e0a05 */
[----:B------:R-:W-:Y:S01]  /*d5f0*/  IMAD.MOV.U32 R26, RZ, RZ, R46 ;  /* 0x000000ffff1a7224 */ /* 0x000fe200078e002e */
[----:B------:R-:W-:Y:S02]  /*d600*/  IADD3 R27, PT, PT, R47, R4, RZ ;  /* 0x000000042f1b7210 */ /* 0x000fe40007ffe0ff */
        /* <DEDUP_REMOVED lines=8> */
.L_x_6041:
        /* <DEDUP_REMOVED lines=8> */
.L_x_6042:
[----:B------:R-:W-:Y:S05]  /*d710*/  BSYNC.RECONVERGENT B0 ;  /* 0x0000000000007941 */ /* 0x000fea0003800200 */
.L_x_6040:
        /* <DEDUP_REMOVED lines=46> */
[----:B------:R-:W-:Y:S01]  /*da00*/  IADD3 R4, P0, PT, R6, R4, RZ ;  /* 0x0000000406047210 */ /* 0x000fe20007f1e0ff */
[----:B------:R2:W-:Y:S02]  /*da10*/  LDGSTS.E.BYPASS.LTC128B.128 [R236+0x8000], desc[UR4][R34.64] ;  /* 0x0800000022ec7fae */ /* 0x0005e4000b981a04 */
[--C-:B------:R-:W-:Y:S02]  /*da20*/  IMAD.X R7, R27, 0x1, R5.reuse, P3 ;  /* 0x000000011b077824 */ /* 0x100fe400018e0605 */
[----:B------:R2:W-:Y:S02]  /*da30*/  LDGSTS.E.BYPASS.LTC128B.128 [R236+0x8800], desc[UR4][R26.64] ;  /* 0x088000001aec7fae */ /* 0x0005e4000b981a04 */
[----:B------:R-:W-:Y:S02]  /*da40*/  IMAD.X R5, R7, 0x1, R5, P0 ;  /* 0x0000000107057824 */ /* 0x000fe400000e0605 */
[----:B------:R2:W-:Y:S04]  /*da50*/  LDGSTS.E.BYPASS.LTC128B.128 [R236+0x9000], desc[UR4][R6.64] ;  /* 0x0900000006ec7fae */ /* 0x0005e8000b981a04 */
[----:B------:R2:W-:Y:S04]  /*da60*/  LDGSTS.E.BYPASS.LTC128B.128 [R236+0x9800], desc[UR4][R4.64] ;  /* 0x0980000004ec7fae */ /* 0x0005e8000b981a04 */
[----:B------:R-:W0:Y:S02]  /*da70*/  LDGDEPBAR ;  /* 0x00000000000079af */ /* 0x000e240000000000 */
.L_x_6039:
[----:B------:R-:W-:Y:S05]  /*da80*/  BSYNC.RECONVERGENT B1 ;  /* 0x0000000000017941 */ /* 0x000fea0003800200 */
.L_x_6038:
[----:B--2---:R-:W-:Y:S02]  /*da90*/  IMAD R46, R184, 0x100, R66 ;  /* 0x00000100b82e7824 */ /* 0x004fe400078e0242 */
[----:B------:R-:W-:Y:S02]  /*daa0*/  IMAD.MOV.U32 R70, RZ, RZ, R178 ;  /* 0x000000ffff467224 */ /* 0x000fe400078e00b2 */
[C---:B-1----:R-:W-:Y:S02]  /*dab0*/  VIADD R4, R46.reuse, 0xfffffe00 ;  /* 0xfffffe002e047836 */ /* 0x042fe40000000000 */
[C---:B------:R-:W-:Y:S02]  /*dac0*/  VIADD R5, R46.reuse, 0xfffffe01 ;  /* 0xfffffe012e057836 */ /* 0x040fe40000000000 */
[----:B------:R-:W-:Y:S01]  /*dad0*/  VIADD R6, R46, 0xfffffe09 ;  /* 0xfffffe092e067836 */ /* 0x000fe20000000000 */
[----:B------:R-:W-:Y:S01]  /*dae0*/  ISETP.GE.AND P0, PT, R4, R245, PT ;  /* 0x000000f50400720c */ /* 0x000fe20003f06270 */
[----:B------:R-:W-:Y:S01]  /*daf0*/  VIADD R27, R46, 0xfffffe11 ;  /* 0xfffffe112e1b7836 */ /* 0x000fe20000000000 */
[----:B------:R-:W-:Y:S01]  /*db00*/  ISETP.GE.AND P5, PT, R4, R244, PT ;  /* 0x000000f40400720c */ /* 0x000fe20003fa6270 */
[----:B------:R-:W-:Y:S01]  /*db10*/  VIADD R26, R46, 0xfffffe18 ;  /* 0xfffffe182e1a7836 */ /* 0x000fe20000000000 */
[----:B------:R-:W-:Y:S01]  /*db20*/  ISETP.GE.AND P4, PT, R4, R243, PT ;  /* 0x000000f30400720c */ /* 0x000fe20003f86270 */
[----:B------:R-:W-:Y:S01]  /*db30*/  VIADD R31, R46, 0xfffffe19 ;  /* 0xfffffe192e1f7836 */ /* 0x000fe20000000000 */
[----:B------:R-:W-:Y:S01]  /*db40*/  ISETP.GE.AND P6, PT, R4, R242, PT ;  /* 0x000000f20400720c */ /* 0x000fe20003fc6270 */
[C---:B------:R-:W-:Y:S01]  /*db50*/  VIADD R4, R46.reuse, 0xfffffe08 ;  /* 0xfffffe082e047836 */ /* 0x040fe20000000000 */
[----:B------:R-:W-:Y:S01]  /*db60*/  FSEL R35, R89, -INF , P0 ;  /* 0xff80000059237808 */ /* 0x000fe20000000000 */
[----:B------:R-:W-:Y:S01]  /*db70*/  VIADD R47, R46, 0xfffffe20 ;  /* 0xfffffe202e2f7836 */ /* 0x000fe20000000000 */
[----:B------:R-:W-:Y:S01]  /*db80*/  ISETP.GE.AND P0, PT, R5, R245, PT ;  /* 0x000000f50500720c */ /* 0x000fe20003f06270 */
[----:B------:R-:W-:Y:S01]  /*db90*/  IMAD.MOV.U32 R89, RZ, RZ, R201 ;  /* 0x000000ffff597224 */ /* 0x000fe200078e00c9 */
[----:B------:R-:W-:-:S02]  /*dba0*/  FSEL R35, R35, -INF , !P5 ;  /* 0xff80000023237808 */ /* 0x000fc40006800000 */
[----:B------:R-:W-:Y:S02]  /*dbb0*/  ISETP.GE.AND P3, PT, R5, R244, PT ;  /* 0x000000f40500720c */ /* 0x000fe40003f66270 */
[----:B------:R-:W-:Y:S02]  /*dbc0*/  FSEL R87, R87, -INF , P4 ;  /* 0xff80000057577808 */ /* 0x000fe40002000000 */
[C---:B------:R-:W-:Y:S02]  /*dbd0*/  ISETP.GE.AND P5, PT, R5.reuse, R243, PT ;  /* 0x000000f30500720c */ /* 0x040fe40003fa6270 */
[----:B------:R-:W-:Y:S01]  /*dbe0*/  FSEL R23, R88, -INF , P0 ;  /* 0xff80000058177808 */ /* 0x000fe20000000000 */
[----:B------:R-:W-:Y:S01]  /*dbf0*/  IMAD.MOV.U32 R88, RZ, RZ, R205 ;  /* 0x000000ffff587224 */ /* 0x000fe200078e00cd */
[----:B------:R-:W-:Y:S02]  /*dc00*/  ISETP.GE.AND P0, PT, R4, R245, PT ;  /* 0x000000f50400720c */ /* 0x000fe40003f06270 */
[----:B------:R-:W-:-:S02]  /*dc10*/  ISETP.GE.AND P4, PT, R5, R242, PT ;  /* 0x000000f20500720c */ /* 0x000fc40003f86270 */
[----:B------:R-:W-:Y:S01]  /*dc20*/  FSEL R5, R87, -INF , !P6 ;  /* 0xff80000057057808 */ /* 0x000fe20007000000 */
[----:B------:R-:W-:Y:S01]  /*dc30*/  IMAD.MOV.U32 R87, RZ, RZ, R196 ;  /* 0x000000ffff577224 */ /* 0x000fe200078e00c4 */
[----:B------:R-:W-:Y:S02]  /*dc40*/  FSEL R23, R23, -INF , !P3 ;  /* 0xff80000017177808 */ /* 0x000fe40005800000 */
[----:B------:R-:W-:Y:S01]  /*dc50*/  FSEL R7, R86, -INF , P5 ;  /* 0xff80000056077808 */ /* 0x000fe20002800000 */
[----:B------:R-:W-:Y:S01]  /*dc60*/  IMAD.MOV.U32 R86, RZ, RZ, R202 ;  /* 0x000000ffff567224 */ /* 0x000fe200078e00ca */
[C---:B------:R-:W-:Y:S02]  /*dc70*/  ISETP.GE.AND P6, PT, R4.reuse, R244, PT ;  /* 0x000000f40400720c */ /* 0x040fe40003fc6270 */
[C---:B------:R-:W-:Y:S02]  /*dc80*/  ISETP.GE.AND P3, PT, R4.reuse, R243, PT ;  /* 0x000000f30400720c */ /* 0x040fe40003f66270 */
[----:B------:R-:W-:Y:S01]  /*dc90*/  ISETP.GE.AND P5, PT, R4, R242, PT ;  /* 0x000000f20400720c */ /* 0x000fe20003fa6270 */
[----:B------:R-:W-:Y:S01]  /*dca0*/  VIADD R4, R46, 0xfffffe10 ;  /* 0xfffffe102e047836 */ /* 0x000fe20000000000 */
[----:B------:R-:W-:Y:S01]  /*dcb0*/  FSEL R43, R85, -INF , P0 ;  /* 0xff800000552b7808 */ /* 0x000fe20000000000 */
[----:B------:R-:W-:Y:S01]  /*dcc0*/  IMAD.MOV.U32 R85, RZ, RZ, R198 ;  /* 0x000000ffff557224 */ /* 0x000fe200078e00c6 */
[----:B------:R-:W-:-:S02]  /*dcd0*/  ISETP.GE.AND P0, PT, R6, R245, PT ;  /* 0x000000f50600720c */ /* 0x000fc40003f06270 */
[----:B------:R-:W-:Y:S02]  /*dce0*/  FSEL R7, R7, -INF , !P4 ;  /* 0xff80000007077808 */ /* 0x000fe40006000000 */
[----:B------:R-:W-:Y:S02]  /*dcf0*/  ISETP.GE.AND P4, PT, R6, R244, PT ;  /* 0x000000f40600720c */ /* 0x000fe40003f86270 */
[----:B------:R-:W-:Y:S02]  /*dd00*/  FSEL R83, R83, -INF , P3 ;  /* 0xff80000053537808 */ /* 0x000fe40001800000 */
[----:B------:R-:W-:Y:S02]  /*dd10*/  FSEL R43, R43, -INF , !P6 ;  /* 0xff8000002b2b7808 */ /* 0x000fe40007000000 */
[----:B------:R-:W-:Y:S01]  /*dd20*/  FSEL R34, R84, -INF , P0 ;  /* 0xff80000054227808 */ /* 0x000fe20000000000 */
[----:B------:R-:W-:Y:S01]  /*dd30*/  IMAD.MOV.U32 R84, RZ, RZ, R206 ;  /* 0x000000ffff547224 */ /* 0x000fe200078e00ce */
[----:B------:R-:W-:-:S02]  /*dd40*/  ISETP.GE.AND P6, PT, R6, R243, PT ;  /* 0x000000f30600720c */ /* 0x000fc40003fc6270 */
[----:B------:R-:W-:Y:S02]  /*dd50*/  ISETP.GE.AND P0, PT, R4, R245, PT ;  /* 0x000000f50400720c */ /* 0x000fe40003f06270 */
[----:B------:R-:W-:Y:S02]  /*dd60*/  ISETP.GE.AND P3, PT, R6, R242, PT ;  /* 0x000000f20600720c */ /* 0x000fe40003f66270 */
[----:B------:R-:W-:Y:S02]  /*dd70*/  FSEL R6, R83, -INF , !P5 ;  /* 0xff80000053067808 */ /* 0x000fe40006800000 */
[----:B------:R-:W-:Y:S02]  /*dd80*/  FSEL R34, R34, -INF , !P4 ;  /* 0xff80000022227808 */ /* 0x000fe40006000000 */
[C---:B------:R-:W-:Y:S02]  /*dd90*/  ISETP.GE.AND P5, PT, R4.reuse, R244, PT ;  /* 0x000000f40400720c */ /* 0x040fe40003fa6270 */
[----:B------:R-:W-:-:S02]  /*dda0*/  ISETP.GE.AND P4, PT, R4, R243, PT ;  /* 0x000000f30400720c */ /* 0x000fc40003f86270 */
[----:B------:R-:W-:Y:S02]  /*ddb0*/  FSEL R82, R82, -INF , P6 ;  /* 0xff80000052527808 */ /* 0x000fe40003000000 */
[----:B------:R-:W-:Y:S02]  /*ddc0*/  FSEL R20, R81, -INF , P0 ;  /* 0xff80000051147808 */ /* 0x000fe40000000000 */
[----:B------:R-:W-:Y:S02]  /*ddd0*/  ISETP.GE.AND P0, PT, R27, R245, PT ;  /* 0x000000f51b00720c */ /* 0x000fe40003f06270 */
[----:B------:R-:W-:Y:S02]  /*dde0*/  ISETP.GE.AND P6, PT, R4, R242, PT ;  /* 0x000000f20400720c */ /* 0x000fe40003fc6270 */
[----:B------:R-:W-:Y:S02]  /*ddf0*/  FSEL R4, R82, -INF , !P3 ;  /* 0xff80000052047808 */ /* 0x000fe40005800000 */
[----:B------:R-:W-:-:S02]  /*de00*/  FSEL R33, R79, -INF , P4 ;  /* 0xff8000004f217808 */ /* 0x000fc40002000000 */
[----:B------:R-:W-:Y:S02]  /*de10*/  FSEL R20, R20, -INF , !P5 ;  /* 0xff80000014147808 */ /* 0x000fe40006800000 */
[C---:B------:R-:W-:Y:S02]  /*de20*/  ISETP.GE.AND P3, PT, R27.reuse, R244, PT ;  /* 0x000000f41b00720c */ /* 0x040fe40003f66270 */
[C---:B------:R-:W-:Y:S02]  /*de30*/  ISETP.GE.AND P5, PT, R27.reuse, R243, PT ;  /* 0x000000f31b00720c */ /* 0x040fe40003fa6270 */
[----:B------:R-:W-:Y:S02]  /*de40*/  ISETP.GE.AND P4, PT, R27, R242, PT ;  /* 0x000000f21b00720c */ /* 0x000fe40003f86270 */
[----:B------:R-:W-:Y:S02]  /*de50*/  FSEL R27, R80, -INF , P0 ;  /* 0xff800000501b7808 */ /* 0x000fe40000000000 */
[----:B------:R-:W-:-:S02]  /*de60*/  ISETP.GE.AND P0, PT, R26, R245, PT ;  /* 0x000000f51a00720c */ /* 0x000fc40003f06270 */
[----:B------:R-:W-:Y:S02]  /*de70*/  FSEL R27, R27, -INF , !P3 ;  /* 0xff8000001b1b7808 */ /* 0x000fe40005800000 */
[----:B------:R-:W-:Y:S02]  /*de80*/  FSEL R33, R33, -INF , !P6 ;  /* 0xff80000021217808 */ /* 0x000fe40007000000 */
[----:B------:R-:W-:Y:S02]  /*de90*/  ISETP.GE.AND P3, PT, R26, R243, PT ;  /* 0x000000f31a00720c */ /* 0x000fe40003f66270 */
[----:B------:R-:W-:Y:S01]  /*dea0*/  FSEL R37, R78, -INF , P5 ;  /* 0xff8000004e257808 */ /* 0x000fe20002800000 */
[----:B------:R-:W-:Y:S01]  /*deb0*/  IMAD.MOV.U32 R78, RZ, RZ, R200 ;  /* 0x000000ffff4e7224 */ /* 0x000fe200078e00c8 */
[C---:B------:R-:W-:Y:S02]  /*dec0*/  ISETP.GE.AND P6, PT, R26.reuse, R244, PT ;  /* 0x000000f41a00720c */ /* 0x040fe40003fc6270 */
[----:B------:R-:W-:-:S02]  /*ded0*/  ISETP.GE.AND P5, PT, R26, R242, PT ;  /* 0x000000f21a00720c */ /* 0x000fc40003fa6270 */
[----:B------:R-:W-:Y:S01]  /*dee0*/  FSEL R26, R77, -INF , P0 ;  /* 0xff8000004d1a7808 */ /* 0x000fe20000000000 */
[----:B------:R-:W-:Y:S01]  /*def0*/  IMAD.MOV.U32 R77, RZ, RZ, R182 ;  /* 0x000000ffff4d7224 */ /* 0x000fe200078e00b6 */
[----:B------:R-:W-:Y:S02]  /*df00*/  ISETP.GE.AND P0, PT, R31, R245, PT ;  /* 0x000000f51f00720c */ /* 0x000fe40003f06270 */
[----:B------:R-:W-:Y:S02]  /*df10*/  FSEL R39, R39, -INF , P3 ;  /* 0xff80000027277808 */ /* 0x000fe40001800000 */
[----:B------:R-:W-:Y:S02]  /*df20*/  FSEL R37, R37, -INF , !P4 ;  /* 0xff80000025257808 */ /* 0x000fe40006000000 */
[----:B------:R-:W-:Y:S02]  /*df30*/  FSEL R26, R26, -INF , !P6 ;  /* 0xff8000001a1a7808 */ /* 0x000fe40007000000 */
[----:B------:R-:W-:-:S02]  /*df40*/  ISETP.GE.AND P4, PT, R31, R244, PT ;  /* 0x000000f41f00720c */ /* 0x000fc40003f86270 */
[C---:B------:R-:W-:Y:S02]  /*df50*/  ISETP.GE.AND P6, PT, R31.reuse, R243, PT ;  /* 0x000000f31f00720c */ /* 0x040fe40003fc6270 */
[----:B------:R-:W-:Y:S02]  /*df60*/  ISETP.GE.AND P3, PT, R31, R242, PT ;  /* 0x000000f21f00720c */ /* 0x000fe40003f66270 */
[----:B------:R-:W-:Y:S01]  /*df70*/  FSEL R31, R76, -INF , P0 ;  /* 0xff8000004c1f7808 */ /* 0x000fe20000000000 */
[----:B------:R-:W-:Y:S01]  /*df80*/  IMAD.MOV.U32 R76, RZ, RZ, R183 ;  /* 0x000000ffff4c7224 */ /* 0x000fe200078e00b7 */
[----:B------:R-:W-:Y:S01]  /*df90*/  FSEL R40, R39, -INF , !P5 ;  /* 0xff80000027287808 */ /* 0x000fe20006800000 */
[----:B------:R-:W-:Y:S01]  /*dfa0*/  VIADD R39, R46, 0xfffffe21 ;  /* 0xfffffe212e277836 */ /* 0x000fe20000000000 */
[----:B------:R-:W-:Y:S02]  /*dfb0*/  ISETP.GE.AND P0, PT, R47, R245, PT ;  /* 0x000000f52f00720c */ /* 0x000fe40003f06270 */
[----:B------:R-:W-:-:S02]  /*dfc0*/  FSEL R31, R31, -INF , !P4 ;  /* 0xff8000001f1f7808 */ /* 0x000fc40006000000 */
[C---:B------:R-:W-:Y:S02]  /*dfd0*/  ISETP.GE.AND P5, PT, R47.reuse, R244, PT ;  /* 0x000000f42f00720c */ /* 0x040fe40003fa6270 */
[----:B------:R-:W-:Y:S02]  /*dfe0*/  ISETP.GE.AND P4, PT, R47, R243, PT ;  /* 0x000000f32f00720c */ /* 0x000fe40003f86270 */
[----:B------:R-:W-:Y:S01]  /*dff0*/  FSEL R49, R38, -INF , P6 ;  /* 0xff80000026317808 */ /* 0x000fe20003000000 */
[----:B------:R-:W-:Y:S01]  /*e000*/  VIADD R38, R46, 0xfffffe28 ;  /* 0xfffffe282e267836 */ /* 0x000fe20000000000 */
[----:B------:R-:W-:Y:S01]  /*e010*/  FSEL R48, R90, -INF , P0 ;  /* 0xff8000005a307808 */ /* 0x000fe20000000000 */
[----:B------:R-:W-:Y:S01]  /*e020*/  IMAD.MOV.U32 R90, RZ, RZ, R179 ;  /* 0x000000ffff5a7224 */ /* 0x000fe200078e00b3 */
[----:B------:R-:W-:Y:S02]  /*e030*/  ISETP.GE.AND P0, PT, R39, R245, PT ;  /* 0x000000f52700720c */ /* 0x000fe40003f06270 */
[----:B------:R-:W-:-:S02]  /*e040*/  FSEL R49, R49, -INF , !P3 ;  /* 0xff80000031317808 */ /* 0x000fc40005800000 */
[----:B------:R-:W-:Y:S02]  /*e050*/  FSEL R92, R92, -INF , P4 ;  /* 0xff8000005c5c7808 */ /* 0x000fe40002000000 */
[----:B------:R-:W-:Y:S02]  /*e060*/  FSEL R48, R48, -INF , !P5 ;  /* 0xff80000030307808 */ /* 0x000fe40006800000 */
[----:B------:R-:W-:Y:S02]  /*e070*/  ISETP.GE.AND P6, PT, R47, R242, PT ;  /* 0x000000f22f00720c */ /* 0x000fe40003fc6270 */
[C---:B------:R-:W-:Y:S02]  /*e080*/  ISETP.GE.AND P3, PT, R39.reuse, R244, PT ;  /* 0x000000f42700720c */ /* 0x040fe40003f66270 */
[C---:B------:R-:W-:Y:S02]  /*e090*/  ISETP.GE.AND P5, PT, R39.reuse, R243, PT ;  /* 0x000000f32700720c */ /* 0x040fe40003fa6270 */
[----:B------:R-:W-:Y:S01]  /*e0a0*/  ISETP.GE.AND P4, PT, R39, R242, PT ;  /* 0x000000f22700720c */ /* 0x000fe20003f86270 */
[----:B------:R-:W-:Y:S01]  /*e0b0*/  VIADD R39, R46, 0xfffffe29 ;  /* 0xfffffe292e277836 */ /* 0x000fe20000000000 */
[----:B------:R-:W-:Y:S01]  /*e0c0*/  FSEL R53, R91, -INF , P0 ;  /* 0xff8000005b357808 */ /* 0x000fe20000000000 */
[----:B------:R-:W-:Y:S01]  /*e0d0*/  IMAD.MOV.U32 R91, RZ, RZ, R207 ;  /* 0x000000ffff5b7224 */ /* 0x000fe200078e00cf */
[----:B------:R-:W-:-:S02]  /*e0e0*/  ISETP.GE.AND P0, PT, R38, R245, PT ;  /* 0x000000f52600720c */ /* 0x000fc40003f06270 */
[----:B------:R-:W-:Y:S01]  /*e0f0*/  FSEL R51, R92, -INF , !P6 ;  /* 0xff8000005c337808 */ /* 0x000fe20007000000 */
[----:B------:R-:W-:Y:S01]  /*e100*/  IMAD.MOV.U32 R92, RZ, RZ, R199 ;  /* 0x000000ffff5c7224 */ /* 0x000fe200078e00c7 */
[----:B------:R-:W-:Y:S02]  /*e110*/  FSEL R53, R53, -INF , !P3 ;  /* 0xff80000035357808 */ /* 0x000fe40005800000 */
[----:B------:R-:W-:Y:S02]  /*e120*/  FSEL R93, R93, -INF , P5 ;  /* 0xff8000005d5d7808 */ /* 0x000fe40002800000 */
        /* <DEDUP_REMOVED lines=9> */
[----:B------:R-:W-:Y:S02]  /*e1c0*/  FSEL R96, R96, -INF , P3 ;  /* 0xff80000060607808 */ /* 0x000fe40001800000 */
[----:B------:R-:W-:Y:S02]  /*e1d0*/  FSEL R52, R52, -INF , !P6 ;  /* 0xff80000034347808 */ /* 0x000fe40007000000 */
[C---:B------:R-:W-:Y:S02]  /*e1e0*/  ISETP.GE.AND P4, PT, R39.reuse, R244, PT ;  /* 0x000000f42700720c */ /* 0x040fe40003f86270 */
[C---:B------:R-:W-:Y:S02]  /*e1f0*/  ISETP.GE.AND P6, PT, R39.reuse, R243, PT ;  /* 0x000000f32700720c */ /* 0x040fe40003fc6270 */
[----:B------:R-:W-:Y:S01]  /*e200*/  ISETP.GE.AND P3, PT, R39, R242, PT ;  /* 0x000000f22700720c */ /* 0x000fe20003f66270 */
[----:B------:R-:W-:Y:S01]  /*e210*/  VIADD R39, R46, 0xfffffe31 ;  /* 0xfffffe312e277836 */ /* 0x000fe20000000000 */
[----:B------:R-:W-:-:S02]  /*e220*/  FSEL R95, R95, -INF , P0 ;  /* 0xff8000005f5f7808 */ /* 0x000fc40000000000 */
[----:B------:R-:W-:Y:S02]  /*e230*/  ISETP.GE.AND P0, PT, R38, R245, PT ;  /* 0x000000f52600720c */ /* 0x000fe40003f06270 */
[----:B------:R-:W-:Y:S01]  /*e240*/  FSEL R55, R96, -INF , !P5 ;  /* 0xff80000060377808 */ /* 0x000fe20006800000 */
[----:B------:R-:W-:Y:S01]  /*e250*/  IMAD.MOV.U32 R96, RZ, RZ, R203 ;  /* 0x000000ffff607224 */ /* 0x000fe200078e00cb */
[----:B------:R-:W-:Y:S01]  /*e260*/  FSEL R50, R95, -INF , !P4 ;  /* 0xff8000005f327808 */ /* 0x000fe20006000000 */
[----:B------:R-:W-:Y:S01]  /*e270*/  IMAD.MOV.U32 R95, RZ, RZ, R181 ;  /* 0x000000ffff5f7224 */ /* 0x000fe200078e00b5 */
[----:B------:R-:W-:Y:S02]  /*e280*/  FSEL R97, R97, -INF , P6 ;  /* 0xff80000061617808 */ /* 0x000fe40003000000 */
[C---:B------:R-:W-:Y:S02]  /*e290*/  ISETP.GE.AND P5, PT, R38.reuse, R244, PT ;  /* 0x000000f42600720c */ /* 0x040fe40003fa6270 */
[----:B------:R-:W-:-:S02]  /*e2a0*/  ISETP.GE.AND P4, PT, R38, R243, PT ;  /* 0x000000f32600720c */ /* 0x000fc40003f86270 */
[----:B------:R-:W-:Y:S01]  /*e2b0*/  ISETP.GE.AND P6, PT, R38, R242, PT ;  /* 0x000000f22600720c */ /* 0x000fe20003fc6270 */
[----:B------:R-:W-:Y:S01]  /*e2c0*/  VIADD R38, R46, 0xfffffe38 ;  /* 0xfffffe382e267836 */ /* 0x000fe20000000000 */
[----:B------:R-:W-:Y:S02]  /*e2d0*/  FSEL R98, R98, -INF , P0 ;  /* 0xff80000062627808 */ /* 0x000fe40000000000 */
[----:B------:R-:W-:Y:S02]  /*e2e0*/  ISETP.GE.AND P0, PT, R39, R245, PT ;  /* 0x000000f52700720c */ /* 0x000fe40003f06270 */
[----:B------:R-:W-:Y:S01]  /*e2f0*/  FSEL R47, R97, -INF , !P3 ;  /* 0xff800000612f7808 */ /* 0x000fe20005800000 */
[----:B------:R-:W-:Y:S01]  /*e300*/  IMAD.MOV.U32 R97, RZ, RZ, R180 ;  /* 0x000000ffff617224 */ /* 0x000fe200078e00b4 */
[----:B------:R-:W-:Y:S02]  /*e310*/  FSEL R100, R100, -INF , P4 ;  /* 0xff80000064647808 */ /* 0x000fe40002000000 */
[----:B------:R-:W-:Y:S01]  /*e320*/  FSEL R58, R98, -INF , !P5 ;  /* 0xff800000623a7808 */ /* 0x000fe20006800000 */
[----:B------:R-:W-:Y:S01]  /*e330*/  IMAD.MOV.U32 R98, RZ, RZ, R177 ;  /* 0x000000ffff627224 */ /* 0x000fe200078e00b1 */
[----:B------:R-:W-:-:S02]  /*e340*/  ISETP.GE.AND P3, PT, R39, R244, PT ;  /* 0x000000f42700720c */ /* 0x000fc40003f66270 */
[C---:B------:R-:W-:Y:S02]  /*e350*/  ISETP.GE.AND P5, PT, R39.reuse, R243, PT ;  /* 0x000000f32700720c */ /* 0x040fe40003fa6270 */
[----:B------:R-:W-:Y:S01]  /*e360*/  ISETP.GE.AND P4, PT, R39, R242, PT ;  /* 0x000000f22700720c */ /* 0x000fe20003f86270 */
[----:B------:R-:W-:Y:S01]  /*e370*/  VIADD R39, R46, 0xfffffe39 ;  /* 0xfffffe392e277836 */ /* 0x000fe20000000000 */
[----:B------:R-:W-:Y:S02]  /*e380*/  FSEL R99, R99, -INF , P0 ;  /* 0xff80000063637808 */ /* 0x000fe40000000000 */
[----:B------:R-:W-:Y:S02]  /*e390*/  ISETP.GE.AND P0, PT, R38, R245, PT ;  /* 0x000000f52600720c */ /* 0x000fe40003f06270 */
[----:B------:R-:W-:Y:S02]  /*e3a0*/  FSEL R83, R100, -INF , !P6 ;  /* 0xff80000064537808 */ /* 0x000fe40007000000 */
[----:B------:R-:W-:-:S02]  /*e3b0*/  FSEL R57, R99, -INF , !P3 ;  /* 0xff80000063397808 */ /* 0x000fc40005800000 */
[----:B------:R-:W-:Y:S02]  /*e3c0*/  FSEL R101, R101, -INF , P5 ;  /* 0xff80000065657808 */ /* 0x000fe40002800000 */
[C---:B------:R-:W-:Y:S02]  /*e3d0*/  ISETP.GE.AND P6, PT, R38.reuse, R244, PT ;  /* 0x000000f42600720c */ /* 0x040fe40003fc6270 */
[C---:B------:R-:W-:Y:S02]  /*e3e0*/  ISETP.GE.AND P3, PT, R38.reuse, R243, PT ;  /* 0x000000f32600720c */ /* 0x040fe40003f66270 */
[----:B------:R-:W-:Y:S01]  /*e3f0*/  ISETP.GE.AND P5, PT, R38, R242, PT ;  /* 0x000000f22600720c */ /* 0x000fe20003fa6270 */
[----:B------:R-:W-:Y:S01]  /*e400*/  VIADD R38, R46, 0xfffffe40 ;  /* 0xfffffe402e267836 */ /* 0x000fe20000000000 */
[----:B------:R-:W-:Y:S02]  /*e410*/  FSEL R102, R102, -INF , P0 ;  /* 0xff80000066667808 */ /* 0x000fe40000000000 */
[----:B------:R-:W-:-:S02]  /*e420*/  ISETP.GE.AND P0, PT, R39, R245, PT ;  /* 0x000000f52700720c */ /* 0x000fc40003f06270 */
[----:B------:R-:W-:Y:S02]  /*e430*/  FSEL R81, R101, -INF , !P4 ;  /* 0xff80000065517808 */ /* 0x000fe40006000000 */
        /* <DEDUP_REMOVED lines=8> */
[----:B------:R-:W-:Y:S02]  /*e4c0*/  FSEL R82, R104, -INF , !P5 ;  /* 0xff80000068527808 */ /* 0x000fe40006800000 */
[----:B------:R-:W-:Y:S02]  /*e4d0*/  FSEL R63, R103, -INF , !P4 ;  /* 0xff800000673f7808 */ /* 0x000fe40006000000 */
[----:B------:R-:W-:Y:S02]  /*e4e0*/  FSEL R105, R105, -INF , P6 ;  /* 0xff80000069697808 */ /* 0x000fe40003000000 */
[C---:B------:R-:W-:Y:S02]  /*e4f0*/  ISETP.GE.AND P5, PT, R38.reuse, R244, PT ;  /* 0x000000f42600720c */ /* 0x040fe40003fa6270 */
[----:B------:R-:W-:-:S02]  /*e500*/  ISETP.GE.AND P4, PT, R38, R243, PT ;  /* 0x000000f32600720c */ /* 0x000fc40003f86270 */
[----:B------:R-:W-:Y:S01]  /*e510*/  ISETP.GE.AND P6, PT, R38, R242, PT ;  /* 0x000000f22600720c */ /* 0x000fe20003fc6270 */
[----:B------:R-:W-:Y:S01]  /*e520*/  VIADD R38, R46, 0xfffffe48 ;  /* 0xfffffe482e267836 */ /* 0x000fe20000000000 */
[----:B------:R-:W-:Y:S02]  /*e530*/  FSEL R106, R106, -INF , P0 ;  /* 0xff8000006a6a7808 */ /* 0x000fe40000000000 */
[----:B------:R-:W-:Y:S02]  /*e540*/  ISETP.GE.AND P0, PT, R39, R245, PT ;  /* 0x000000f52700720c */ /* 0x000fe40003f06270 */
[----:B------:R-:W-:Y:S02]  /*e550*/  FSEL R79, R105, -INF , !P3 ;  /* 0xff800000694f7808 */ /* 0x000fe40005800000 */
[----:B------:R-:W-:Y:S02]  /*e560*/  FSEL R108, R108, -INF , P4 ;  /* 0xff8000006c6c7808 */ /* 0x000fe40002000000 */
[----:B------:R-:W-:-:S02]  /*e570*/  FSEL R80, R106, -INF , !P5 ;  /* 0xff8000006a507808 */ /* 0x000fc40006800000 */
[C---:B------:R-:W-:Y:S02]  /*e580*/  ISETP.GE.AND P3, PT, R39.reuse, R244, PT ;  /* 0x000000f42700720c */ /* 0x040fe40003f66270 */
[C---:B------:R-:W-:Y:S02]  /*e590*/  ISETP.GE.AND P5, PT, R39.reuse, R243, PT ;  /* 0x000000f32700720c */ /* 0x040fe40003fa6270 */
[----:B------:R-:W-:Y:S01]  /*e5a0*/  ISETP.GE.AND P4, PT, R39, R242, PT ;  /* 0x000000f22700720c */ /* 0x000fe20003f86270 */
[----:B------:R-:W-:Y:S01]  /*e5b0*/  VIADD R39, R46, 0xfffffe49 ;  /* 0xfffffe492e277836 */ /* 0x000fe20000000000 */
[----:B------:R-:W-:Y:S02]  /*e5c0*/  FSEL R107, R107, -INF , P0 ;  /* 0xff8000006b6b7808 */ /* 0x000fe40000000000 */
[----:B------:R-:W-:Y:S02]  /*e5d0*/  ISETP.GE.AND P0, PT, R38, R245, PT ;  /* 0x000000f52600720c */ /* 0x000fe40003f06270 */
[----:B------:R-:W-:-:S02]  /*e5e0*/  FSEL R215, R108, -INF , !P6 ;  /* 0xff8000006cd77808 */ /* 0x000fc40007000000 */
[----:B------:R-:W-:Y:S02]  /*e5f0*/  FSEL R239, R107, -INF , !P3 ;  /* 0xff8000006bef7808 */ /* 0x000fe40005800000 */
[----:B------:R-:W-:Y:S02]  /*e600*/  FSEL R109, R109, -INF , P5 ;  /* 0xff8000006d6d7808 */ /* 0x000fe40002800000 */
[C---:B------:R-:W-:Y:S02]  /*e610*/  ISETP.GE.AND P6, PT, R38.reuse, R244, PT ;  /* 0x000000f42600720c */ /* 0x040fe40003fc6270 */
[C---:B------:R-:W-:Y:S02]  /*e620*/  ISETP.GE.AND P3, PT, R38.reuse, R243, PT ;  /* 0x000000f32600720c */ /* 0x040fe40003f66270 */
[----:B------:R-:W-:Y:S01]  /*e630*/  ISETP.GE.AND P5, PT, R38, R242, PT ;  /* 0x000000f22600720c */ /* 0x000fe20003fa6270 */
[----:B------:R-:W-:Y:S01]  /*e640*/  VIADD R38, R46, 0xfffffe50 ;  /* 0xfffffe502e267836 */ /* 0x000fe20000000000 */
[----:B------:R-:W-:-:S02]  /*e650*/  FSEL R110, R110, -INF , P0 ;  /* 0xff8000006e6e7808 */ /* 0x000fc40000000000 */
[----:B------:R-:W-:Y:S02]  /*e660*/  ISETP.GE.AND P0, PT, R39, R245, PT ;  /* 0x000000f52700720c */ /* 0x000fe40003f06270 */
[----:B------:R-:W-:Y:S02]  /*e670*/  FSEL R212, R109, -INF , !P4 ;  /* 0xff8000006dd47808 */ /* 0x000fe40006000000 */
[----:B------:R-:W-:Y:S02]  /*e680*/  FSEL R112, R112, -INF , P3 ;  /* 0xff80000070707808 */ /* 0x000fe40001800000 */
[----:B------:R-:W-:Y:S02]  /*e690*/  FSEL R229, R110, -INF , !P6 ;  /* 0xff8000006ee57808 */ /* 0x000fe40007000000 */
[C---:B------:R-:W-:Y:S02]  /*e6a0*/  ISETP.GE.AND P4, PT, R39.reuse, R244, PT ;  /* 0x000000f42700720c */ /* 0x040fe40003f86270 */
[----:B------:R-:W-:-:S02]  /*e6b0*/  ISETP.GE.AND P6, PT, R39, R243, PT ;  /* 0x000000f32700720c */ /* 0x000fc40003fc6270 */
[----:B------:R-:W-:Y:S01]  /*e6c0*/  ISETP.GE.AND P3, PT, R39, R242, PT ;  /* 0x000000f22700720c */ /* 0x000fe20003f66270 */
[----:B------:R-:W-:Y:S01]  /*e6d0*/  VIADD R39, R46, 0xfffffe51 ;  /* 0xfffffe512e277836 */ /* 0x000fe20000000000 */
[----:B------:R-:W-:Y:S02]  /*e6e0*/  FSEL R111, R111, -INF , P0 ;  /* 0xff8000006f6f7808 */ /* 0x000fe40000000000 */
[----:B------:R-:W-:Y:S02]  /*e6f0*/  ISETP.GE.AND P0, PT, R38, R245, PT ;  /* 0x000000f52600720c */ /* 0x000fe40003f06270 */
[----:B------:R-:W-:Y:S02]  /*e700*/  FSEL R213, R112, -INF , !P5 ;  /* 0xff80000070d57808 */ /* 0x000fe40006800000 */
[----:B------:R-:W-:Y:S02]  /*e710*/  FSEL R219, R111, -INF , !P4 ;  /* 0xff8000006fdb7808 */ /* 0x000fe40006000000 */
[----:B------:R-:W-:-:S02]  /*e720*/  FSEL R113, R113, -INF , P6 ;  /* 0xff80000071717808 */ /* 0x000fc40003000000 */
[C---:B------:R-:W-:Y:S02]  /*e730*/  ISETP.GE.AND P5, PT, R38.reuse, R244, PT ;  /* 0x000000f42600720c */ /* 0x040fe40003fa6270 */
[C---:B------:R-:W-:Y:S02]  /*e740*/  ISETP.GE.AND P4, PT, R38.reuse, R243, PT ;  /* 0x000000f32600720c */ /* 0x040fe40003f86270 */
[----:B------:R-:W-:Y:S01]  /*e750*/  ISETP.GE.AND P6, PT, R38, R242, PT ;  /* 0x000000f22600720c */ /* 0x000fe20003fc6270 */
[----:B------:R-:W-:Y:S01]  /*e760*/  VIADD R38, R46, 0xfffffe58 ;  /* 0xfffffe582e267836 */ /* 0x000fe20000000000 */
[----:B------:R-:W-:Y:S02]  /*e770*/  FSEL R114, R114, -INF , P0 ;  /* 0xff80000072727808 */ /* 0x000fe40000000000 */
[----:B------:R-:W-:Y:S02]  /*e780*/  ISETP.GE.AND P0, PT, R39, R245, PT ;  /* 0x000000f52700720c */ /* 0x000fe40003f06270 */
[----:B------:R-:W-:-:S02]  /*e790*/  FSEL R211, R113, -INF , !P3 ;  /* 0xff80000071d37808 */ /* 0x000fc40005800000 */
        /* <DEDUP_REMOVED lines=161> */
[----:B------:R-:W-:-:S02]  /*f1b0*/  FSEL R169, R246, -INF , P3 ;  /* 0xff800000f6a97808 */ /* 0x000fc40001800000 */
[----:B------:R-:W-:Y:S02]  /*f1c0*/  FSEL R172, R241, -INF , P0 ;  /* 0xff800000f1ac7808 */ /* 0x000fe40000000000 */
        /* <DEDUP_REMOVED lines=8> */
[----:B------:R-:W-:Y:S02]  /*f250*/  ISETP.GE.AND P5, PT, R38, R244, PT ;  /* 0x000000f42600720c */ /* 0x000fe40003fa6270 */
[----:B------:R-:W-:Y:S02]  /*f260*/  FSEL R130, R97, -INF , P0 ;  /* 0xff80000061827808 */ /* 0x000fe40000000000 */
[----:B------:R-:W-:Y:S02]  /*f270*/  ISETP.GE.AND P0, PT, R39, R245, PT ;  /* 0x000000f52700720c */ /* 0x000fe40003f06270 */
[----:B------:R-:W-:-:S02]  /*f280*/  FSEL R130, R130, -INF , !P5 ;  /* 0xff80000082827808 */ /* 0x000fc40006800000 */
[-C--:B------:R-:W-:Y:S02]  /*f290*/  ISETP.GE.AND P5, PT, R39, R243.reuse, PT ;  /* 0x000000f32700720c */ /* 0x080fe40003fa6270 */
[----:B------:R-:W-:Y:S01]  /*f2a0*/  FSEL R117, R96, -INF , P0 ;  /* 0xff80000060757808 */ /* 0x000fe20000000000 */
[----:B------:R-:W-:Y:S01]  /*f2b0*/  IMAD.MOV.U32 R96, RZ, RZ, R93 ;  /* 0x000000ffff607224 */ /* 0x000fe200078e005d */
[----:B------:R-:W-:Y:S01]  /*f2c0*/  FSEL R93, R90, -INF , P5 ;  /* 0xff8000005a5d7808 */ /* 0x000fe20002800000 */
[----:B------:R-:W-:Y:S01]  /*f2d0*/  IMAD.MOV.U32 R90, RZ, RZ, R70 ;  /* 0x000000ffff5a7224 */ /* 0x000fe200078e0046 */
[----:B------:R-:W-:Y:S01]  /*f2e0*/  FSEL R172, R172, -INF , !P4 ;  /* 0xff800000acac7808 */ /* 0x000fe20006000000 */
[----:B------:R-:W2:Y:S01]  /*f2f0*/  LD.E R70, desc[UR4][R2.64+0xdc] ;  /* 0x0000dc0402467980 */ /* 0x000ea2000c101900 */
[----:B------:R-:W-:Y:S02]  /*f300*/  FSEL R168, R98, -INF , P3 ;  /* 0xff80000062a87808 */ /* 0x000fe40001800000 */
[----:B------:R-:W-:-:S02]  /*f310*/  ISETP.GE.AND P4, PT, R38, R243, PT ;  /* 0x000000f32600720c */ /* 0x000fc40003f86270 */
[----:B------:R-:W-:Y:S01]  /*f320*/  ISETP.GE.AND P3, PT, R38, R242, PT ;  /* 0x000000f22600720c */ /* 0x000fe20003f66270 */
[----:B------:R-:W-:Y:S01]  /*f330*/  VIADD R38, R46, 0xfffffea8 ;  /* 0xfffffea82e267836 */ /* 0x000fe20000000000 */
[----:B------:R-:W-:Y:S02]  /*f340*/  FSEL R168, R168, -INF , !P6 ;  /* 0xff800000a8a87808 */ /* 0x000fe40007000000 */
[----:B------:R-:W-:Y:S02]  /*f350*/  ISETP.GE.AND P6, PT, R39, R244, PT ;  /* 0x000000f42700720c */ /* 0x000fe40003fc6270 */
[----:B------:R-:W-:Y:S02]  /*f360*/  FSEL R94, R94, -INF , P4 ;  /* 0xff8000005e5e7808 */ /* 0x000fe40002000000 */
[----:B------:R-:W-:Y:S02]  /*f370*/  FSEL R117, R117, -INF , !P6 ;  /* 0xff80000075757808 */ /* 0x000fe40007000000 */
[----:B------:R-:W-:-:S02]  /*f380*/  FSEL R94, R94, -INF , !P3 ;  /* 0xff8000005e5e7808 */ /* 0x000fc40005800000 */
[C---:B------:R-:W-:Y:S02]  /*f390*/  ISETP.GE.AND P0, PT, R38.reuse, R245, PT ;  /* 0x000000f52600720c */ /* 0x040fe40003f06270 */
[C---:B------:R-:W-:Y:S02]  /*f3a0*/  ISETP.GE.AND P3, PT, R38.reuse, R244, PT ;  /* 0x000000f42600720c */ /* 0x040fe40003f66270 */
[C---:B------:R-:W-:Y:S02]  /*f3b0*/  ISETP.GE.AND P6, PT, R38.reuse, R243, PT ;  /* 0x000000f32600720c */ /* 0x040fe40003fc6270 */
[-C--:B------:R-:W-:Y:S01]  /*f3c0*/  ISETP.GE.AND P5, PT, R38, R242.reuse, PT ;  /* 0x000000f22600720c */ /* 0x080fe20003fa6270 */
[C---:B------:R-:W-:Y:S01]  /*f3d0*/  VIADD R38, R46.reuse, 0xfffffea9 ;  /* 0xfffffea92e267836 */ /* 0x040fe20000000000 */
        /* <DEDUP_REMOVED lines=66> */
[-C--:B------:R-:W-:Y:S02]  /*f800*/  ISETP.GE.AND P0, PT, R39, R245.reuse, PT ;  /* 0x000000f52700720c */ /* 0x080fe40003f06270 */
[----:B------:R-:W-:Y:S02]  /*f810*/  FSEL R85, R85, -INF , P5 ;  /* 0xff80000055557808 */ /* 0x000fe40002800000 */
[----:B------:R-:W-:Y:S02]  /*f820*/  FSEL R60, R60, -INF , P0 ;  /* 0xff8000003c3c7808 */ /* 0x000fe40000000000 */
[----:B------:R-:W-:-:S02]  /*f830*/  ISETP.GE.AND P0, PT, R38, R245, PT ;  /* 0x000000f52600720c */ /* 0x000fc40003f06270 */
[----:B------:R-:W-:Y:S02]  /*f840*/  FSEL R86, R86, -INF , !P3 ;  /* 0xff80000056567808 */ /* 0x000fe40005800000 */
[----:B------:R-:W-:Y:S02]  /*f850*/  FSEL R109, R109, -INF , !P6 ;  /* 0xff8000006d6d7808 */ /* 0x000fe40007000000 */
[C---:B------:R-:W-:Y:S02]  /*f860*/  ISETP.GE.AND P3, PT, R39.reuse, R244, PT ;  /* 0x000000f42700720c */ /* 0x040fe40003f66270 */
[C---:B------:R-:W-:Y:S02]  /*f870*/  ISETP.GE.AND P6, PT, R39.reuse, R243, PT ;  /* 0x000000f32700720c */ /* 0x040fe40003fc6270 */
[----:B------:R-:W-:Y:S01]  /*f880*/  ISETP.GE.AND P5, PT, R39, R242, PT ;  /* 0x000000f22700720c */ /* 0x000fe20003fa6270 */
[----:B------:R-:W-:Y:S01]  /*f890*/  VIADD R39, R46, 0xfffffed0 ;  /* 0xfffffed02e277836 */ /* 0x000fe20000000000 */
[----:B------:R-:W-:-:S02]  /*f8a0*/  FSEL R85, R85, -INF , !P4 ;  /* 0xff80000055557808 */ /* 0x000fc40006000000 */
[----:B------:R-:W-:Y:S02]  /*f8b0*/  ISETP.GE.AND P4, PT, R38, R244, PT ;  /* 0x000000f42600720c */ /* 0x000fe40003f86270 */
[----:B------:R-:W-:Y:S02]  /*f8c0*/  FSEL R61, R61, -INF , P0 ;  /* 0xff8000003d3d7808 */ /* 0x000fe40000000000 */
[----:B------:R-:W-:Y:S02]  /*f8d0*/  FSEL R108, R60, -INF , !P3 ;  /* 0xff8000003c6c7808 */ /* 0x000fe40005800000 */
[----:B------:R-:W-:Y:S02]  /*f8e0*/  FSEL R84, R84, -INF , P6 ;  /* 0xff80000054547808 */ /* 0x000fe40003000000 */
[C---:B------:R-:W-:Y:S02]  /*f8f0*/  ISETP.GE.AND P3, PT, R38.reuse, R243, PT ;  /* 0x000000f32600720c */ /* 0x040fe40003f66270 */
[----:B------:R-:W-:Y:S01]  /*f900*/  ISETP.GE.AND P6, PT, R38, R242, PT ;  /* 0x000000f22600720c */ /* 0x000fe20003fc6270 */
[----:B------:R-:W-:Y:S01]  /*f910*/  VIADD R38, R46, 0xfffffed1 ;  /* 0xfffffed12e267836 */ /* 0x000fe20000000000 */
[----:B------:R-:W-:-:S02]  /*f920*/  FSEL R107, R61, -INF , !P4 ;  /* 0xff8000003d6b7808 */ /* 0x000fc40006000000 */
[C---:B------:R-:W-:Y:S02]  /*f930*/  ISETP.GE.AND P0, PT, R39.reuse, R245, PT ;  /* 0x000000f52700720c */ /* 0x040fe40003f06270 */
[----:B------:R-:W-:Y:S01]  /*f940*/  ISETP.GE.AND P4, PT, R39, R243, PT ;  /* 0x000000f32700720c */ /* 0x000fe20003f86270 */
[----:B------:R-:W-:Y:S01]  /*f950*/  IMAD.MOV.U32 R217, RZ, RZ, R82 ;  /* 0x000000ffffd97224 */ /* 0x000fe200078e0052 */
[----:B------:R-:W-:Y:S02]  /*f960*/  FSEL R28, R28, -INF , P0 ;  /* 0xff8000001c1c7808 */ /* 0x000fe40000000000 */
[----:B------:R-:W-:Y:S01]  /*f970*/  FSEL R82, R32, -INF , P4 ;  /* 0xff80000020527808 */ /* 0x000fe20002000000 */
[----:B------:R-:W-:Y:S01]  /*f980*/  VIADD R32, R46, 0xfffffed8 ;  /* 0xfffffed82e207836 */ /* 0x000fe20000000000 */
[----:B------:R-:W-:Y:S02]  /*f990*/  ISETP.GE.AND P0, PT, R38, R245, PT ;  /* 0x000000f52600720c */ /* 0x000fe40003f06270 */
[----:B------:R-:W-:-:S02]  /*f9a0*/  FSEL R62, R62, -INF , P3 ;  /* 0xff8000003e3e7808 */ /* 0x000fc40001800000 */
[----:B------:R-:W-:Y:S02]  /*f9b0*/  ISETP.GE.AND P3, PT, R39, R242, PT ;  /* 0x000000f22700720c */ /* 0x000fe40003f66270 */
[----:B------:R-:W-:Y:S02]  /*f9c0*/  FSEL R29, R29, -INF , P0 ;  /* 0xff8000001d1d7808 */ /* 0x000fe40000000000 */
[----:B------:R-:W-:Y:S02]  /*f9d0*/  ISETP.GE.AND P0, PT, R32, R245, PT ;  /* 0x000000f52000720c */ /* 0x000fe40003f06270 */
[----:B------:R-:W-:Y:S02]  /*f9e0*/  FSEL R84, R84, -INF , !P5 ;  /* 0xff80000054547808 */ /* 0x000fe40006800000 */
[----:B------:R-:W-:Y:S02]  /*f9f0*/  ISETP.GE.AND P5, PT, R39, R244, PT ;  /* 0x000000f42700720c */ /* 0x000fe40003fa6270 */
[----:B------:R-:W-:-:S02]  /*fa00*/  FSEL R82, R82, -INF , !P3 ;  /* 0xff80000052527808 */ /* 0x000fc40005800000 */
[----:B------:R-:W-:Y:S02]  /*fa10*/  ISETP.GE.AND P3, PT, R32, R244, PT ;  /* 0x000000f42000720c */ /* 0x000fe40003f66270 */
[----:B------:R-:W-:Y:S02]  /*fa20*/  FSEL R25, R25, -INF , P0 ;  /* 0xff80000019197808 */ /* 0x000fe40000000000 */
[----:B------:R-:W-:Y:S01]  /*fa30*/  FSEL R106, R28, -INF , !P5 ;  /* 0xff8000001c6a7808 */ /* 0x000fe20006800000 */
[----:B------:R-:W-:Y:S01]  /*fa40*/  VIADD R28, R46, 0xfffffed9 ;  /* 0xfffffed92e1c7836 */ /* 0x000fe20000000000 */
[----:B------:R-:W-:Y:S01]  /*fa50*/  FSEL R104, R25, -INF , !P3 ;  /* 0xff80000019687808 */ /* 0x000fe20005800000 */
[----:B------:R-:W-:Y:S01]  /*fa60*/  IMAD.MOV.U32 R240, RZ, RZ, R83 ;  /* 0x000000fffff07224 */ /* 0x000fe200078e0053 */
[----:B------:R-:W-:Y:S02]  /*fa70*/  FSEL R83, R62, -INF , !P6 ;  /* 0xff8000003e537808 */ /* 0x000fe40007000000 */
[----:B------:R-:W-:-:S02]  /*fa80*/  FMNMX3.FTZ R25, R36, R35, R23, !PT ;  /* 0x0000002324197276 */ /* 0x000fc40007810017 */
[C---:B------:R-:W-:Y:S02]  /*fa90*/  ISETP.GE.AND P6, PT, R38.reuse, R244, PT ;  /* 0x000000f42600720c */ /* 0x040fe40003fc6270 */
[----:B------:R-:W-:Y:S02]  /*faa0*/  ISETP.GE.AND P5, PT, R38, R243, PT ;  /* 0x000000f32600720c */ /* 0x000fe40003fa6270 */
[----:B------:R-:W-:Y:S02]  /*fab0*/  ISETP.GE.AND P0, PT, R28, R245, PT ;  /* 0x000000f51c00720c */ /* 0x000fe40003f06270 */
[----:B------:R-:W-:Y:S02]  /*fac0*/  FMNMX3.FTZ R25, R25, R43, R34, !PT ;  /* 0x0000002b19197276 */ /* 0x000fe40007810022 */
[----:B------:R-:W-:Y:S02]  /*fad0*/  ISETP.GE.AND P4, PT, R38, R242, PT ;  /* 0x000000f22600720c */ /* 0x000fe40003f86270 */
[----:B------:R-:W-:-:S02]  /*fae0*/  FSEL R24, R24, -INF , P5 ;  /* 0xff80000018187808 */ /* 0x000fc40002800000 */
[----:B------:R-:W-:Y:S02]  /*faf0*/  FSEL R105, R29, -INF , !P6 ;  /* 0xff8000001d697808 */ /* 0x000fe40007000000 */
[----:B------:R-:W-:Y:S01]  /*fb00*/  ISETP.GE.AND P6, PT, R32, R243, PT ;  /* 0x000000f32000720c */ /* 0x000fe20003fc6270 */
[----:B------:R-:W-:Y:S01]  /*fb10*/  IMAD.MOV.U32 R222, RZ, RZ, R81 ;  /* 0x000000ffffde7224 */ /* 0x000fe200078e0051 */
[----:B------:R-:W-:Y:S01]  /*fb20*/  FSEL R103, R16, -INF , P0 ;  /* 0xff80000010677808 */ /* 0x000fe20000000000 */
[----:B------:R-:W-:Y:S01]  /*fb30*/  IMAD.MOV.U32 R214, RZ, RZ, R80 ;  /* 0x000000ffffd67224 */ /* 0x000fe200078e0050 */
[----:B------:R-:W-:Y:S02]  /*fb40*/  FMNMX3.FTZ R16, R25, R20, R27, !PT ;  /* 0x0000001419107276 */ /* 0x000fe4000781001b */
[----:B------:R-:W-:Y:S01]  /*fb50*/  FSEL R81, R24, -INF , !P4 ;  /* 0xff80000018517808 */ /* 0x000fe20006000000 */
[----:B------:R-:W-:Y:S01]  /*fb60*/  VIADD R24, R46, 0xfffffee0 ;  /* 0xfffffee02e187836 */ /* 0x000fe20000000000 */
[----:B------:R-:W-:-:S02]  /*fb70*/  ISETP.GE.AND P5, PT, R32, R242, PT ;  /* 0x000000f22000720c */ /* 0x000fc40003fa6270 */
[C---:B------:R-:W-:Y:S02]  /*fb80*/  ISETP.GE.AND P4, PT, R28.reuse, R244, PT ;  /* 0x000000f41c00720c */ /* 0x040fe40003f86270 */
[----:B------:R-:W-:Y:S02]  /*fb90*/  ISETP.GE.AND P3, PT, R28, R243, PT ;  /* 0x000000f31c00720c */ /* 0x000fe40003f66270 */
[----:B------:R-:W-:Y:S02]  /*fba0*/  FSEL R80, R17, -INF , P6 ;  /* 0xff80000011507808 */ /* 0x000fe40003000000 */
[----:B------:R-:W-:Y:S02]  /*fbb0*/  FMNMX3.FTZ R16, R16, R26, R31, !PT ;  /* 0x0000001a10107276 */ /* 0x000fe4000781001f */
[----:B------:R-:W-:Y:S02]  /*fbc0*/  FSEL R80, R80, -INF , !P5 ;  /* 0xff80000050507808 */ /* 0x000fe40006800000 */
[----:B------:R-:W-:-:S02]  /*fbd0*/  FSEL R30, R30, -INF , P3 ;  /* 0xff8000001e1e7808 */ /* 0x000fc40001800000 */
[----:B------:R-:W-:Y:S02]  /*fbe0*/  FSEL R103, R103, -INF , !P4 ;  /* 0xff80000067677808 */ /* 0x000fe40006000000 */
[C---:B------:R-:W-:Y:S02]  /*fbf0*/  ISETP.GE.AND P5, PT, R24.reuse, R245, PT ;  /* 0x000000f51800720c */ /* 0x040fe40003fa6270 */
[C---:B------:R-:W-:Y:S02]  /*fc00*/  ISETP.GE.AND P0, PT, R24.reuse, R244, PT ;  /* 0x000000f41800720c */ /* 0x040fe40003f06270 */
[C---:B------:R-:W-:Y:S02]  /*fc10*/  ISETP.GE.AND P3, PT, R24.reuse, R243, PT ;  /* 0x000000f31800720c */ /* 0x040fe40003f66270 */
[----:B------:R-:W-:Y:S02]  /*fc20*/  ISETP.GE.AND P4, PT, R24, R242, PT ;  /* 0x000000f21800720c */ /* 0x000fe40003f86270 */
[----:B------:R-:W-:-:S02]  /*fc30*/  FMNMX3.FTZ R24, R16, R48, R53, !PT ;  /* 0x0000003010187276 */ /* 0x000fc40007810035 */
[----:B------:R-:W-:-:S04]  /*fc40*/  FMNMX3.FTZ R16, R0, R5, R7, !PT ;  /* 0x0000000500107276 */ /* 0x000fc80007810007 */
[----:B------:R-:W-:-:S04]  /*fc50*/  FMNMX3.FTZ R16, R16, R6, R4, !PT ;  /* 0x0000000610107276 */ /* 0x000fc80007810004 */
[----:B------:R-:W-:Y:S01]  /*fc60*/  FMNMX3.FTZ R16, R16, R33, R37, !PT ;  /* 0x0000002110107276 */ /* 0x000fe20007810025 */
[----:B------:R-:W-:Y:S01]  /*fc70*/  VIADD R17, R46, 0xfffffee1 ;  /* 0xfffffee12e117836 */ /* 0x000fe20000000000 */
[----:B------:R-:W-:Y:S02]  /*fc80*/  ISETP.GE.AND P6, PT, R28, R242, PT ;  /* 0x000000f21c00720c */ /* 0x000fe40003fc6270 */
[----:B------:R-:W-:Y:S01]  /*fc90*/  FMNMX3.FTZ R16, R16, R40, R49, !PT ;  /* 0x0000002810107276 */ /* 0x000fe20007810031 */
[----:B------:R-:W-:Y:S01]  /*fca0*/  IMAD.MOV.U32 R218, RZ, RZ, R79 ;  /* 0x000000ffffda7224 */ /* 0x000fe200078e004f */
[----:B------:R-:W-:Y:S02]  /*fcb0*/  FSEL R79, R30, -INF , !P6 ;  /* 0xff8000001e4f7808 */ /* 0x000fe40007000000 */
[----:B------:R-:W-:Y:S01]  /*fcc0*/  FMNMX3.FTZ R16, R16, R51, R54, !PT ;  /* 0x0000003310107276 */ /* 0x000fe20007810036 */
[----:B------:R-:W-:Y:S01]  /*fcd0*/  IMAD.MOV.U32 R118, RZ, RZ, R58 ;  /* 0x000000ffff767224 */ /* 0x000fe200078e003a */
[----:B------:R-:W-:Y:S01]  /*fce0*/  FSEL R102, R18, -INF , P5 ;  /* 0xff80000012667808 */ /* 0x000fe20002800000 */
[----:B------:R-:W-:Y:S01]  /*fcf0*/  IMAD.MOV.U32 R121, RZ, RZ, R57 ;  /* 0x000000ffff797224 */ /* 0x000fe200078e0039 */
[----:B------:R-:W-:-:S02]  /*fd00*/  ISETP.GE.AND P6, PT, R17, R245, PT ;  /* 0x000000f51100720c */ /* 0x000fc40003fc6270 */
[----:B------:R-:W-:Y:S02]  /*fd10*/  FMNMX3.FTZ R18, R24, R52, R50, !PT ;  /* 0x0000003418127276 */ /* 0x000fe40007810032 */
[----:B------:R-:W-:Y:S01]  /*fd20*/  FMNMX3.FTZ R16, R16, R55, R47, !PT ;  /* 0x0000003710107276 */ /* 0x000fe2000781002f */
[----:B------:R-:W-:Y:S01]  /*fd30*/  IMAD.MOV.U32 R246, RZ, RZ, R63 ;  /* 0x000000fffff67224 */ /* 0x000fe200078e003f */
[----:B------:R-:W-:Y:S01]  /*fd40*/  FSEL R102, R102, -INF , !P0 ;  /* 0xff80000066667808 */ /* 0x000fe20004000000 */
[----:B------:R-:W-:Y:S01]  /*fd50*/  IMAD.MOV.U32 R241, RZ, RZ, R59 ;  /* 0x000000fffff17224 */ /* 0x000fe200078e003b */
[----:B------:R-:W-:Y:S01]  /*fd60*/  FSEL R78, R10, -INF , P3 ;  /* 0xff8000000a4e7808 */ /* 0x000fe20001800000 */
[----:B------:R-:W-:Y:S01]  /*fd70*/  VIADD R10, R46, 0xfffffee8 ;  /* 0xfffffee82e0a7836 */ /* 0x000fe20000000000 */
[C---:B------:R-:W-:Y:S02]  /*fd80*/  ISETP.GE.AND P5, PT, R17.reuse, R244, PT ;  /* 0x000000f41100720c */ /* 0x040fe40003fa6270 */
[----:B------:R-:W-:-:S02]  /*fd90*/  ISETP.GE.AND P0, PT, R17, R243, PT ;  /* 0x000000f31100720c */ /* 0x000fc40003f06270 */
[----:B------:R-:W-:Y:S02]  /*fda0*/  FSEL R101, R8, -INF , P6 ;  /* 0xff80000008657808 */ /* 0x000fe40003000000 */
[----:B------:R-:W-:Y:S02]  /*fdb0*/  FMNMX3.FTZ R18, R18, R118, R121, !PT ;  /* 0x0000007612127276 */ /* 0x000fe40007810079 */
[----:B------:R-:W-:Y:S02]  /*fdc0*/  FMNMX3.FTZ R16, R16, R240, R222, !PT ;  /* 0x000000f010107276 */ /* 0x000fe400078100de */
[----:B------:R-:W-:Y:S02]  /*fdd0*/  ISETP.GE.AND P3, PT, R17, R242, PT ;  /* 0x000000f21100720c */ /* 0x000fe40003f66270 */
[----:B------:R-:W-:Y:S02]  /*fde0*/  FSEL R78, R78, -INF , !P4 ;  /* 0xff8000004e4e7808 */ /* 0x000fe40006000000 */
[----:B------:R-:W-:-:S02]  /*fdf0*/  FSEL R101, R101, -INF , !P5 ;  /* 0xff80000065657808 */ /* 0x000fc40006800000 */
[----:B------:R-:W-:Y:S02]  /*fe00*/  FSEL R77, R9, -INF , P0 ;  /* 0xff800000094d7808 */ /* 0x000fe40000000000 */
[----:B------:R-:W-:Y:S02]  /*fe10*/  FMNMX3.FTZ R17, R18, R241, R246, !PT ;  /* 0x000000f112117276 */ /* 0x000fe400078100f6 */
[C---:B------:R-:W-:Y:S02]  /*fe20*/  ISETP.GE.AND P4, PT, R10.reuse, R245, PT ;  /* 0x000000f50a00720c */ /* 0x040fe40003f86270 */
[C---:B------:R-:W-:Y:S02]  /*fe30*/  ISETP.GE.AND P6, PT, R10.reuse, R244, PT ;  /* 0x000000f40a00720c */ /* 0x040fe40003fc6270 */
[C---:B------:R-:W-:Y:S02]  /*fe40*/  ISETP.GE.AND P5, PT, R10.reuse, R243, PT ;  /* 0x000000f30a00720c */ /* 0x040fe40003fa6270 */
[----:B------:R-:W-:-:S02]  /*fe50*/  ISETP.GE.AND P0, PT, R10, R242, PT ;  /* 0x000000f20a00720c */ /* 0x000fc40003f06270 */
        /* <DEDUP_REMOVED lines=13> */
[----:B------:R-:W-:Y:S02]  /*ff30*/  FSEL R100, R11, -INF , P4 ;  /* 0xff8000000b647808 */ /* 0x000fe40002000000 */
        /* <DEDUP_REMOVED lines=12> */
[----:B------:R-:W-:Y:S01]  /*10000*/  VIADD R8, R46, 0xfffffee9 ;  /* 0xfffffee92e087836 */ /* 0x000fe20000000000 */
[----:B------:R-:W-:Y:S02]  /*10010*/  FMNMX3.FTZ R11, R11, R130, R117, !PT ;  /* 0x000000820b0b7276 */ /* 0x000fe40007810075 */
[----:B------:R-:W-:Y:S02]  /*10020*/  FMNMX3.FTZ R10, R10, R94, R93, !PT ;  /* 0x0000005e0a0a7276 */ /* 0x000fe4000781005d */
[----:B------:R-:W-:Y:S02]  /*10030*/  FSEL R100, R100, -INF , !P6 ;  /* 0xff80000064647808 */ /* 0x000fe40007000000 */
[----:B------:R-:W-:-:S02]  /*10040*/  FMNMX3.FTZ R11, R11, R116, R115, !PT ;  /* 0x000000740b0b7276 */ /* 0x000fc40007810073 */
[----:B------:R-:W-:Y:S02]  /*10050*/  ISETP.GE.AND P6, PT, R8, R243, PT ;  /* 0x000000f30800720c */ /* 0x000fe40003fc6270 */
[----:B------:R-:W-:Y:S02]  /*10060*/  FMNMX3.FTZ R10, R10, R92, R91, !PT ;  /* 0x0000005c0a0a7276 */ /* 0x000fe4000781005b */
[----:B------:R-:W-:Y:S02]  /*10070*/  FSEL R77, R77, -INF , !P3 ;  /* 0xff8000004d4d7808 */ /* 0x000fe40005800000 */
[----:B------:R-:W-:Y:S02]  /*10080*/  FSEL R15, R15, -INF , P5 ;  /* 0xff8000000f0f7808 */ /* 0x000fe40002800000 */
[C---:B------:R-:W-:Y:S02]  /*10090*/  ISETP.GE.AND P3, PT, R8.reuse, R245, PT ;  /* 0x000000f50800720c */ /* 0x040fe40003f66270 */
[----:B------:R-:W-:-:S02]  /*100a0*/  ISETP.GE.AND P4, PT, R8, R244, PT ;  /* 0x000000f40800720c */ /* 0x000fc40003f86270 */
[----:B------:R-:W-:Y:S01]  /*100b0*/  ISETP.GE.AND P5, PT, R8, R242, PT ;  /* 0x000000f20800720c */ /* 0x000fe20003fa6270 */
[C---:B------:R-:W-:Y:S01]  /*100c0*/  VIADD R8, R46.reuse, 0xfffffef0 ;  /* 0xfffffef02e087836 */ /* 0x040fe20000000000 */
[----:B------:R-:W-:Y:S01]  /*100d0*/  FMNMX3.FTZ R11, R11, R114, R113, !PT ;  /* 0x000000720b0b7276 */ /* 0x000fe20007810071 */
[----:B------:R-:W-:Y:S01]  /*100e0*/  VIADD R9, R46, 0xfffffef1 ;  /* 0xfffffef12e097836 */ /* 0x000fe20000000000 */
[----:B------:R-:W-:Y:S02]  /*100f0*/  FSEL R14, R14, -INF , P6 ;  /* 0xff8000000e0e7808 */ /* 0x000fe40003000000 */
[----:B------:R-:W-:Y:S02]  /*10100*/  FMNMX3.FTZ R10, R10, R90, R89, !PT ;  /* 0x0000005a0a0a7276 */ /* 0x000fe40007810059 */
[----:B------:R-:W-:Y:S02]  /*10110*/  FSEL R12, R12, -INF , P3 ;  /* 0xff8000000c0c7808 */ /* 0x000fe40001800000 */
[----:B------:R-:W-:-:S02]  /*10120*/  FSEL R76, R15, -INF , !P0 ;  /* 0xff8000000f4c7808 */ /* 0x000fc40004000000 */
[----:B------:R-:W-:Y:S02]  /*10130*/  FMNMX3.FTZ R11, R11, R112, R111, !PT ;  /* 0x000000700b0b7276 */ /* 0x000fe4000781006f */
[-C--:B------:R-:W-:Y:S02]  /*10140*/  ISETP.GE.AND P0, PT, R8, R245.reuse, PT ;  /* 0x000000f50800720c */ /* 0x080fe40003f06270 */
[----:B------:R-:W-:Y:S02]  /*10150*/  FSEL R75, R14, -INF , !P5 ;  /* 0xff8000000e4b7808 */ /* 0x000fe40006800000 */
[----:B------:R-:W-:Y:S02]  /*10160*/  FMNMX3.FTZ R10, R10, R88, R87, !PT ;  /* 0x000000580a0a7276 */ /* 0x000fe40007810057 */
[----:B------:R-:W-:Y:S02]  /*10170*/  ISETP.GE.AND P5, PT, R9, R245, PT ;  /* 0x000000f50900720c */ /* 0x000fe40003fa6270 */
[----:B------:R-:W-:-:S02]  /*10180*/  FSEL R99, R12, -INF , !P4 ;  /* 0xff8000000c637808 */ /* 0x000fc40006000000 */
[C---:B------:R-:W-:Y:S02]  /*10190*/  ISETP.GE.AND P3, PT, R8.reuse, R244, PT ;  /* 0x000000f40800720c */ /* 0x040fe40003f66270 */
[C---:B------:R-:W-:Y:S02]  /*101a0*/  ISETP.GE.AND P4, PT, R8.reuse, R243, PT ;  /* 0x000000f30800720c */ /* 0x040fe40003f86270 */
[----:B------:R-:W-:Y:S01]  /*101b0*/  ISETP.GE.AND P6, PT, R8, R242, PT ;  /* 0x000000f20800720c */ /* 0x000fe20003fc6270 */
[C---:B------:R-:W-:Y:S01]  /*101c0*/  VIADD R8, R46.reuse, 0xfffffef8 ;  /* 0xfffffef82e087836 */ /* 0x040fe20000000000 */
[----:B------:R-:W-:Y:S01]  /*101d0*/  FMNMX3.FTZ R11, R11, R110, R109, !PT ;  /* 0x0000006e0b0b7276 */ /* 0x000fe2000781006d */
[----:B------:R-:W-:Y:S01]  /*101e0*/  VIADD R46, R46, 0xfffffef9 ;  /* 0xfffffef92e2e7836 */ /* 0x000fe20000000000 */
[----:B------:R-:W-:Y:S02]  /*101f0*/  FSEL R13, R13, -INF , P0 ;  /* 0xff8000000d0d7808 */ /* 0x000fe40000000000 */
[----:B------:R-:W-:-:S02]  /*10200*/  FMNMX3.FTZ R10, R10, R86, R85, !PT ;  /* 0x000000560a0a7276 */ /* 0x000fc40007810055 */
[----:B------:R-:W-:Y:S02]  /*10210*/  ISETP.GE.AND P0, PT, R9, R244, PT ;  /* 0x000000f40900720c */ /* 0x000fe40003f06270 */
[----:B------:R-:W-:Y:S02]  /*10220*/  FSEL R22, R22, -INF , P5 ;  /* 0xff80000016167808 */ /* 0x000fe40002800000 */
[----:B------:R-:W-:Y:S02]  /*10230*/  FMNMX3.FTZ R11, R11, R108, R107, !PT ;  /* 0x0000006c0b0b7276 */ /* 0x000fe4000781006b */
[----:B------:R-:W-:Y:S02]  /*10240*/  FSEL R98, R13, -INF , !P3 ;  /* 0xff8000000d627808 */ /* 0x000fe40005800000 */
[----:B------:R-:W-:Y:S02]  /*10250*/  FMNMX3.FTZ R10, R10, R84, R83, !PT ;  /* 0x000000540a0a7276 */ /* 0x000fe40007810053 */
[----:B------:R-:W-:-:S02]  /*10260*/  ISETP.GE.AND P3, PT, R8, R245, PT ;  /* 0x000000f50800720c */ /* 0x000fc40003f66270 */
[----:B------:R-:W-:Y:S02]  /*10270*/  FSEL R97, R22, -INF , !P0 ;  /* 0xff80000016617808 */ /* 0x000fe40004000000 */
[----:B------:R-:W-:Y:S02]  /*10280*/  ISETP.GE.AND P0, PT, R46, R245, PT ;  /* 0x000000f52e00720c */ /* 0x000fe40003f06270 */
[----:B------:R-:W-:Y:S02]  /*10290*/  FMNMX3.FTZ R11, R11, R106, R105, !PT ;  /* 0x0000006a0b0b7276 */ /* 0x000fe40007810069 */
[----:B------:R-:W-:Y:S02]  /*102a0*/  FMNMX3.FTZ R10, R10, R82, R81, !PT ;  /* 0x000000520a0a7276 */ /* 0x000fe40007810051 */
[----:B------:R-:W-:Y:S02]  /*102b0*/  FSEL R42, R42, -INF , P3 ;  /* 0xff8000002a2a7808 */ /* 0x000fe40001800000 */
[----:B------:R-:W-:-:S02]  /*102c0*/  ISETP.GE.AND P3, PT, R46, R244, PT ;  /* 0x000000f42e00720c */ /* 0x000fc40003f66270 */
[----:B------:R-:W-:Y:S02]  /*102d0*/  FSEL R44, R44, -INF , P0 ;  /* 0xff8000002c2c7808 */ /* 0x000fe40000000000 */
[----:B------:R-:W-:Y:S02]  /*102e0*/  ISETP.GE.AND P5, PT, R8, R244, PT ;  /* 0x000000f40800720c */ /* 0x000fe40003fa6270 */
[----:B------:R-:W-:Y:S02]  /*102f0*/  FMNMX3.FTZ R11, R11, R104, R103, !PT ;  /* 0x000000680b0b7276 */ /* 0x000fe40007810067 */
[----:B------:R-:W-:Y:S02]  /*10300*/  ISETP.GE.AND P0, PT, R9, R243, PT ;  /* 0x000000f30900720c */ /* 0x000fe40003f06270 */
[----:B------:R-:W-:Y:S02]  /*10310*/  FMNMX3.FTZ R10, R10, R80, R79, !PT ;  /* 0x000000500a0a7276 */ /* 0x000fe4000781004f */
[----:B------:R-:W-:-:S02]  /*10320*/  FSEL R95, R44, -INF , !P3 ;  /* 0xff8000002c5f7808 */ /* 0x000fc40005800000 */
[----:B------:R-:W-:Y:S02]  /*10330*/  FMNMX3.FTZ R11, R11, R102, R101, !PT ;  /* 0x000000660b0b7276 */ /* 0x000fe40007810065 */
[----:B------:R-:W-:Y:S02]  /*10340*/  FSEL R96, R42, -INF , !P5 ;  /* 0xff8000002a607808 */ /* 0x000fe40006800000 */
[----:B------:R-:W-:Y:S02]  /*10350*/  ISETP.GE.AND P3, PT, R8, R243, PT ;  /* 0x000000f30800720c */ /* 0x000fe40003f66270 */
[----:B------:R-:W-:Y:S02]  /*10360*/  FSEL R21, R21, -INF , P0 ;  /* 0xff80000015157808 */ /* 0x000fe40000000000 */
[----:B------:R-:W-:Y:S02]  /*10370*/  ISETP.GE.AND P5, PT, R9, R242, PT ;  /* 0x000000f20900720c */ /* 0x000fe40003fa6270 */
[----:B------:R-:W-:-:S02]  /*10380*/  FSEL R19, R19, -INF , P4 ;  /* 0xff80000013137808 */ /* 0x000fc40002000000 */
[----:B------:R-:W-:Y:S02]  /*10390*/  ISETP.GE.AND P0, PT, R46, R243, PT ;  /* 0x000000f32e00720c */ /* 0x000fe40003f06270 */
[----:B------:R-:W-:Y:S02]  /*103a0*/  FMNMX3.FTZ R10, R10, R78, R77, !PT ;  /* 0x0000004e0a0a7276 */ /* 0x000fe4000781004d */
[----:B------:R-:W-:Y:S02]  /*103b0*/  FMNMX3.FTZ R11, R11, R100, R99, !PT ;  /* 0x000000640b0b7276 */ /* 0x000fe40007810063 */
[----:B------:R-:W-:Y:S02]  /*103c0*/  FSEL R41, R41, -INF , P3 ;  /* 0xff80000029297808 */ /* 0x000fe40001800000 */
[-C--:B------:R-:W-:Y:S02]  /*103d0*/  ISETP.GE.AND P4, PT, R8, R242.reuse, PT ;  /* 0x000000f20800720c */ /* 0x080fe40003f86270 */
[----:B------:R-:W-:-:S02]  /*103e0*/  ISETP.GE.AND P3, PT, R46, R242, PT ;  /* 0x000000f22e00720c */ /* 0x000fc40003f66270 */
[----:B------:R-:W-:Y:S02]  /*103f0*/  FSEL R45, R45, -INF , P0 ;  /* 0xff8000002d2d7808 */ /* 0x000fe40000000000 */
[----:B------:R-:W-:Y:S02]  /*10400*/  FSEL R74, R19, -INF , !P6 ;  /* 0xff800000134a7808 */ /* 0x000fe40007000000 */
[----:B------:R-:W-:Y:S02]  /*10410*/  FSEL R73, R21, -INF , !P5 ;  /* 0xff80000015497808 */ /* 0x000fe40006800000 */
[----:B------:R-:W-:Y:S02]  /*10420*/  FMNMX3.FTZ R10, R10, R76, R75, !PT ;  /* 0x0000004c0a0a7276 */ /* 0x000fe4000781004b */
[----:B------:R-:W-:Y:S02]  /*10430*/  FMNMX3.FTZ R11, R11, R98, R97, !PT ;  /* 0x000000620b0b7276 */ /* 0x000fe40007810061 */
[----:B------:R-:W-:-:S02]  /*10440*/  FSEL R72, R41, -INF , !P4 ;  /* 0xff80000029487808 */ /* 0x000fc40006000000 */
[----:B------:R-:W-:Y:S02]  /*10450*/  FSEL R71, R45, -INF , !P3 ;  /* 0xff8000002d477808 */ /* 0x000fe40005800000 */
[----:B------:R-:W-:Y:S02]  /*10460*/  FMNMX3.FTZ R10, R10, R74, R73, !PT ;  /* 0x0000004a0a0a7276 */ /* 0x000fe40007810049 */
[----:B------:R-:W-:Y:S02]  /*10470*/  FMNMX3.FTZ R9, R11, R96, R95, !PT ;  /* 0x000000600b097276 */ /* 0x000fe4000781005f */
[----:B------:R-:W-:-:S03]  /*10480*/  FMNMX3.FTZ R11, R10, R72, R71, !PT ;  /* 0x000000480a0b7276 */ /* 0x000fc60007810047 */
[----:B------:R-:W1:Y:S04]  /*10490*/  SHFL.BFLY PT, R8, R9, 0x2, 0x1f ;  /* 0x0c401f0009087f89 */ /* 0x000e6800000e0000 */
[----:B------:R-:W3:Y:S01]  /*104a0*/  SHFL.BFLY PT, R10, R11, 0x2, 0x1f ;  /* 0x0c401f000b0a7f89 */ /* 0x000ee200000e0000 */
[----:B------:R-:W4:Y:S01]  /*104b0*/  S2UR UR6, SR_CgaCtaId ;  /* 0x00000000000679c3 */ /* 0x000f220000008800 */
[----:B-1----:R-:W-:Y:S02]  /*104c0*/  FMNMX.FTZ R9, R9, R8, !PT ;  /* 0x0000000809097209 */ /* 0x002fe40007810000 */
[----:B---3--:R-:W-:-:S05]  /*104d0*/  FMNMX.FTZ R8, R11, R10, !PT ;  /* 0x0000000a0b087209 */ /* 0x008fca0007810000 */
[----:B------:R-:W1:Y:S04]  /*104e0*/  SHFL.BFLY PT, R57, R8, 0x1, 0x1f ;  /* 0x0c201f0008397f89 */ /* 0x000e6800000e0000 */
[----:B------:R-:W3:Y:S01]  /*104f0*/  SHFL.BFLY PT, R58, R9, 0x1, 0x1f ;  /* 0x0c201f00093a7f89 */ /* 0x000ee200000e0000 */
[----:B------:R-:W-:Y:S02]  /*10500*/  UMOV UR7, 0x400 ;  /* 0x0000040000077882 */ /* 0x000fe40000000000 */
[----:B----4-:R-:W-:Y:S01]  /*10510*/  ULEA UR6, UR6, UR7, 0x18 ;  /* 0x0000000706067291 */ /* 0x010fe2000f8ec0ff */
[----:B------:R-:W-:-:S05]  /*10520*/  LOP3.LUT R120, R185, 0x200, R186, 0xf8, !PT ;  /* 0x00000200b9787812 */ /* 0x000fca00078ef8ba */
[----:B------:R-:W-:Y:S01]  /*10530*/  IMAD.U32 R221, RZ, RZ, UR6 ;  /* 0x00000006ffdd7e24 */ /* 0x000fe2000f8e00ff */
[----:B-1----:R-:W-:-:S04]  /*10540*/  FMNMX.FTZ R57, R8, R57, !PT ;  /* 0x0000003908397209 */ /* 0x002fc80007810000 */
[----:B------:R-:W-:Y:S01]  /*10550*/  FSETP.NEU.FTZ.AND P0, PT, R57, -INF , PT ;  /* 0xff8000003900780b */ /* 0x000fe20003f1d000 */
[----:B--2---:R-:W-:Y:S01]  /*10560*/  FMUL.FTZ R60, R70, R57 ;  /* 0x00000039463c7220 */ /* 0x004fe20000410000 */
[----:B---3--:R-:W-:-:S04]  /*10570*/  FMNMX.FTZ R58, R9, R58, !PT ;  /* 0x0000003a093a7209 */ /* 0x008fc80007810000 */
[----:B------:R-:W-:Y:S02]  /*10580*/  FSEL R60, R60, RZ, P0 ;  /* 0x000000ff3c3c7208 */ /* 0x000fe40000000000 */
[----:B------:R-:W-:Y:S01]  /*10590*/  FSETP.NEU.FTZ.AND P3, PT, R58, -INF , PT ;  /* 0xff8000003a00780b */ /* 0x000fe20003f7d000 */
[----:B------:R-:W-:Y:S02]  /*105a0*/  IMAD R120, R120, 0x2, R221 ;  /* 0x0000000278787824 */ /* 0x000fe400078e02dd */
[-CC-:B------:R-:W-:Y:S01]  /*105b0*/  FFMA.FTZ R59, R5, R70.reuse, -R60.reuse ;  /* 0x00000046053b7223 */ /* 0x180fe2000001083c */
[----:B------:R-:W-:Y:S01]  /*105c0*/  FSEL R5, R58, RZ, P3 ;  /* 0x000000ff3a057208 */ /* 0x000fe20001800000 */
[----:B------:R-:W-:Y:S02]  /*105d0*/  IMAD.MOV.U32 R125, RZ, RZ, 0x20 ;  /* 0x00000020ff7d7424 */ /* 0x000fe400078e00ff */
[----:B------:R-:W-:Y:S02]  /*105e0*/  IMAD.MOV.U32 R186, RZ, RZ, R121 ;  /* 0x000000ffffba7224 */ /* 0x000fe400078e0079 */
[----:B------:R-:W-:Y:S01]  /*105f0*/  FFMA.FTZ R121, R4, R70, -R60 ;  /* 0x0000004604797223 */ /* 0x000fe2000001083c */
[----:B------:R-:W-:-:S02]  /*10600*/  VIADD R21, R120, 0xa000 ;  /* 0x0000a00078157836 */ /* 0x000fc40000000000 */
[----:B------:R-:W-:Y:S01]  /*10610*/  FMUL.FTZ R69, R70, R58 ;  /* 0x0000003a46457220 */ /* 0x000fe20000410000 */
[----:B------:R-:W-:Y:S01]  /*10620*/  FSEL R4, R57, RZ, P0 ;  /* 0x000000ff39047208 */ /* 0x000fe20000000000 */
[----:B------:R-:W-:Y:S01]  /*10630*/  FADD.FTZ R5, R36, -R5 ;  /* 0x8000000524057221 */ /* 0x000fe20000010000 */
[----:B------:R-:W-:Y:S01]  /*10640*/  SEL R125, R125, 0xffffffe0, !P2 ;  /* 0xffffffe07d7d7807 */ /* 0x000fe20005000000 */
[----:B------:R-:W-:Y:S02]  /*10650*/  VIADD R124, R120, 0xa040 ;  /* 0x0000a040787c7836 */ /* 0x000fe40000000000 */
[----:B------:R-:W-:Y:S01]  /*10660*/  FFMA.FTZ R119, R7, R70, -R60 ;  /* 0x0000004607777223 */ /* 0x000fe2000001083c */
[----:B------:R-:W-:Y:S01]  /*10670*/  @P1 VIADD R124, R21, 0xffffffc0 ;  /* 0xffffffc0157c1836 */ /* 0x000fe20000000000 */
[----:B------:R-:W-:Y:S01]  /*10680*/  FSEL R69, R69, RZ, P3 ;  /* 0x000000ff45457208 */ /* 0x000fe20001800000 */
[----:B------:R-:W-:Y:S01]  /*10690*/  FMUL.FTZ R5, R70, R5 ;  /* 0x0000000546057220 */ /* 0x000fe20000410000 */
[----:B------:R-:W-:Y:S01]  /*106a0*/  FADD.FTZ R4, R0, -R4 ;  /* 0x8000000400047221 */ /* 0x000fe20000010000 */
[C---:B------:R-:W-:Y:S01]  /*106b0*/  IMAD.IADD R0, R125.reuse, 0x1, R120 ;  /* 0x000000017d007824 */ /* 0x040fe200078e0278 */
[----:B------:R-:W1:Y:S01]  /*106c0*/  LDSM.16.MT88.4 R16, [R120+0xa000] ;  /* 0x00a000007810783b */ /* 0x000e620000004200 */
[----:B------:R-:W-:-:S02]  /*106d0*/  IMAD.IADD R125, R125, 0x1, R124 ;  /* 0x000000017d7d7824 */ /* 0x000fc400078e027c */
[-CC-:B------:R-:W-:Y:S01]  /*106e0*/  FFMA.FTZ R63, R23, R70.reuse, -R69.reuse ;  /* 0x00000046173f7223 */ /* 0x180fe20000010845 */
[----:B------:R-:W-:Y:S02]  /*106f0*/  IMAD.MOV.U32 R185, RZ, RZ, R118 ;  /* 0x000000ffffb97224 */ /* 0x000fe400078e0076 */
[--C-:B------:R-:W-:Y:S01]  /*10700*/  FFMA.FTZ R118, R6, R70, -R60.reuse ;  /* 0x0000004606767223 */ /* 0x100fe2000001083c */
[----:B------:R2:W3:Y:S01]  /*10710*/  MUFU.EX2 R123, R5 ;  /* 0x00000005007b7308 */ /* 0x0004e20000000800 */
[----:B------:R-:W-:Y:S01]  /*10720*/  FMUL.FTZ R122, R70, R4 ;  /* 0x00000004467a7220 */ /* 0x000fe20000410000 */
[-CC-:B------:R-:W-:Y:S01]  /*10730*/  FFMA.FTZ R127, R20, R70.reuse, -R69.reuse ;  /* 0x00000046147f7223 */ /* 0x180fe20000010845 */
[-CC-:B------:R-:W-:Y:S01]  /*10740*/  FFMA.FTZ R129, R31, R70.reuse, -R69.reuse ;  /* 0x000000461f817223 */ /* 0x180fe20000010845 */
[----:B------:R-:W-:Y:S04]  /*10750*/  LDSM.16.MT88.4 R20, [R124] ;  /* 0x000000007c14783b */ /* 0x000fe80000004200 */
[----:B------:R-:W-:Y:S04]  /*10760*/  LDSM.16.MT88.4 R28, [R125] ;  /* 0x000000007d1c783b */ /* 0x000fe80000004200 */
[----:B--2---:R-:W2:Y:S01]  /*10770*/  LDSM.16.MT88.4 R4, [R0+0xa000] ;  /* 0x00a000000004783b */ /* 0x004ea20000004200 */
[-CC-:B------:R-:W-:Y:S01]  /*10780*/  FFMA.FTZ R68, R35, R70.reuse, -R69.reuse ;  /* 0x0000004623447223 */ /* 0x180fe20000010845 */
[-CC-:B------:R-:W-:Y:S01]  /*10790*/  FFMA.FTZ R62, R43, R70.reuse, -R69.reuse ;  /* 0x000000462b3e7223 */ /* 0x180fe20000010845 */
[-CC-:B------:R-:W-:Y:S01]  /*107a0*/  FFMA.FTZ R61, R34, R70.reuse, -R69.reuse ;  /* 0x00000046223d7223 */ /* 0x180fe20000010845 */
[----:B------:R-:W-:Y:S08]  /*107b0*/  MUFU.EX2 R63, R63 ;  /* 0x0000003f003f7308 */ /* 0x000ff00000000800 */
[----:B------:R-:W4:Y:S08]  /*107c0*/  MUFU.EX2 R68, R68 ;  /* 0x0000004400447308 */ /* 0x000f300000000800 */
[----:B------:R-:W-:Y:S08]  /*107d0*/  MUFU.EX2 R62, R62 ;  /* 0x0000003e003e7308 */ /* 0x000ff00000000800 */
[----:B------:R-:W5:Y:S08]  /*107e0*/  MUFU.EX2 R61, R61 ;  /* 0x0000003d003d7308 */ /* 0x000f700000000800 */
[----:B------:R-:W-:Y:S08]  /*107f0*/  MUFU.EX2 R59, R59 ;  /* 0x0000003b003b7308 */ /* 0x000ff00000000800 */
[----:B------:R-:W1:Y:S08]  /*10800*/  MUFU.EX2 R119, R119 ;  /* 0x0000007700777308 */ /* 0x000e700000000800 */
[----:B------:R-:W-:Y:S08]  /*10810*/  MUFU.EX2 R118, R118 ;  /* 0x0000007600767308 */ /* 0x000ff00000000800 */
[----:B------:R-:W2:Y:S08]  /*10820*/  MUFU.EX2 R121, R121 ;  /* 0x0000007900797308 */ /* 0x000eb00000000800 */
[----:B------:R-:W2:Y:S01]  /*10830*/  MUFU.EX2 R122, R122 ;  /* 0x0000007a007a7308 */ /* 0x000ea20000000800 */
[-C--:B---3--:R-:W-:Y:S01]  /*10840*/  FMUL.FTZ R12, R160, R123.reuse ;  /* 0x0000007ba00c7220 */ /* 0x088fe20000410000 */
[-CC-:B------:R-:W-:Y:S01]  /*10850*/  FFMA.FTZ R126, R27, R70.reuse, -R69.reuse ;  /* 0x000000461b7e7223 */ /* 0x180fe20000010845 */
[-C--:B------:R-:W-:Y:S01]  /*10860*/  FFMA.FTZ R128, R26, R70.reuse, -R69 ;  /* 0x000000461a807223 */ /* 0x080fe20000010845 */
[--C-:B------:R-:W-:Y:S01]  /*10870*/  FFMA.FTZ R131, R33, R70, -R60.reuse ;  /* 0x0000004621837223 */ /* 0x100fe2000001083c */
[----:B----4-:R-:W-:Y:S01]  /*10880*/  F2FP.F16.F32.PACK_AB R8, R63, R68 ;  /* 0x000000443f08723e */ /* 0x010fe200000000ff */
[----:B------:R-:W-:Y:S01]  /*10890*/  IMAD.MOV.U32 R160, RZ, RZ, R47 ;  /* 0x000000ffffa07224 */ /* 0x000fe200078e002f */
[----:B-----5:R-:W-:Y:S01]  /*108a0*/  F2FP.F16.F32.PACK_AB R10, R61, R62 ;  /* 0x0000003e3d0a723e */ /* 0x020fe200000000ff */
[----:B------:R-:W-:Y:S01]  /*108b0*/  FMUL.FTZ R13, R161, R123 ;  /* 0x0000007ba10d7220 */ /* 0x000fe20000410000 */
[----:B-1----:R-:W-:Y:S01]  /*108c0*/  F2FP.F16.F32.PACK_AB R9, R119, R59 ;  /* 0x0000003b7709723e */ /* 0x002fe200000000ff */
[-C--:B------:R-:W-:Y:S01]  /*108d0*/  FMUL.FTZ R24, R152, R123.reuse ;  /* 0x0000007b98187220 */ /* 0x080fe20000410000 */
[----:B--2---:R-:W-:Y:S01]  /*108e0*/  F2FP.F16.F32.PACK_AB R11, R121, R118 ;  /* 0x00000076790b723e */ /* 0x004fe200000000ff */
        /* <DEDUP_REMOVED lines=16> */
[----:B------:R-:W-:Y:S01]  /*109f0*/  FMUL.FTZ R151, R151, R122 ;  /* 0x0000007a97977220 */ /* 0x000fe20000410000 */
[--C-:B------:R-:W-:Y:S01]  /*10a00*/  FFMA.FTZ R144, R37, R70, -R60.reuse ;  /* 0x0000004625907223 */ /* 0x100fe2000001083c */
        /* <DEDUP_REMOVED lines=8> */
[----:B------:R-:W1:Y:S01]  /*10a90*/  LDSM.16.MT88.4 R36, [R120+0xa800] ;  /* 0x00a800007824783b */ /* 0x000e620000004200 */
[-C--:B------:R-:W-:Y:S01]  /*10aa0*/  FMUL.FTZ R132, R132, R123.reuse ;  /* 0x0000007b84847220 */ /* 0x080fe20000410000 */
[----:B------:R-:W-:Y:S01]  /*10ab0*/  FMUL.FTZ R133, R133, R123 ;  /* 0x0000007b85857220 */ /* 0x000fe20000410000 */
[-C--:B------:R-:W-:Y:S01]  /*10ac0*/  FMUL.FTZ R134, R134, R122.reuse ;  /* 0x0000007a86867220 */ /* 0x080fe20000410000 */
[----:B------:R-:W-:Y:S01]  /*10ad0*/  FMUL.FTZ R135, R135, R122 ;  /* 0x0000007a87877220 */ /* 0x000fe20000410000 */
[----:B------:R-:W-:Y:S01]  /*10ae0*/  HMMA.16816.F32 R12, R8, R16, R12 ;  /* 0x00000010080c723c */ /* 0x000fe2000000180c */
[----:B------:R-:W-:-:S07]  /*10af0*/  FFMA.FTZ R136, R49, R70, -R60 ;  /* 0x0000004631887223 */ /* 0x000fce000001083c */
[----:B------:R-:W-:Y:S01]  /*10b00*/  HMMA.16816.F32 R24, R8, R4, R24 ;  /* 0x000000040818723c */ /* 0x000fe20000001818 */
[----:B------:R-:W-:-:S07]  /*10b10*/  FFMA.FTZ R40, R40, R70, -R60 ;  /* 0x0000004628287223 */ /* 0x000fce000001083c */
[C---:B------:R-:W-:Y:S08]  /*10b20*/  HMMA.16816.F32 R32, R8.reuse, R20, R32 ;  /* 0x000000140820723c */ /* 0x040ff00000001820 */
[C---:B------:R-:W-:Y:S08]  /*10b30*/  HMMA.16816.F32 R16, R8.reuse, R18, R156 ;  /* 0x000000120810723c */ /* 0x040ff0000000189c */
[C---:B------:R-:W-:Y:S08]  /*10b40*/  HMMA.16816.F32 R4, R8.reuse, R6, R148 ;  /* 0x000000060804723c */ /* 0x040ff00000001894 */
[C---:B------:R-:W-:Y:S08]  /*10b50*/  HMMA.16816.F32 R20, R8.reuse, R22, R140 ;  /* 0x000000160814723c */ /* 0x040ff0000000188c */
[C---:B------:R-:W-:Y:S08]  /*10b60*/  HMMA.16816.F32 R44, R8.reuse, R28, R44 ;  /* 0x0000001c082c723c */ /* 0x040ff0000000182c */
[----:B------:R-:W-:Y:S01]  /*10b70*/  HMMA.16816.F32 R8, R8, R30, R132 ;  /* 0x0000001e0808723c */ /* 0x000fe20000001884 */
[----:B------:R-:W2:Y:S01]  /*10b80*/  LDSM.16.MT88.4 R28, [R124+0x800] ;  /* 0x000800007c1c783b */ /* 0x000ea20000004200 */
[----:B------:R-:W-:Y:S08]  /*10b90*/  MUFU.EX2 R127, R127 ;  /* 0x0000007f007f7308 */ /* 0x000ff00000000800 */
[----:B------:R-:W-:Y:S08]  /*10ba0*/  MUFU.EX2 R126, R126 ;  /* 0x0000007e007e7308 */ /* 0x000ff00000000800 */
[----:B------:R-:W-:Y:S08]  /*10bb0*/  MUFU.EX2 R128, R128 ;  /* 0x0000008000807308 */ /* 0x000ff00000000800 */
[----:B------:R-:W3:Y:S08]  /*10bc0*/  MUFU.EX2 R129, R129 ;  /* 0x0000008100817308 */ /* 0x000ef00000000800 */
[----:B------:R-:W-:Y:S08]  /*10bd0*/  MUFU.EX2 R131, R131 ;  /* 0x0000008300837308 */ /* 0x000ff00000000800 */
[----:B------:R-:W4:Y:S08]  /*10be0*/  MUFU.EX2 R144, R144 ;  /* 0x0000009000907308 */ /* 0x000f300000000800 */
[----:B------:R5:W-:Y:S08]  /*10bf0*/  MUFU.EX2 R140, R40 ;  /* 0x00000028008c7308 */ /* 0x000bf00000000800 */
[----:B------:R-:W1:Y:S01]  /*10c00*/  MUFU.EX2 R136, R136 ;  /* 0x0000008800887308 */ /* 0x000e620000000800 */
[----:B------:R-:W-:Y:S01]  /*10c10*/  FFMA.FTZ R48, R48, R70, -R69 ;  /* 0x0000004630307223 */ /* 0x000fe20000010845 */
[----:B-----5:R-:W5:Y:S01]  /*10c20*/  LDSM.16.MT88.4 R40, [R0+0xa800] ;  /* 0x00a800000028783b */ /* 0x020f620000004200 */
[----:B------:R-:W-:-:S05]  /*10c30*/  IMAD.MOV.U32 R161, RZ, RZ, R55 ;  /* 0x000000ffffa17224 */ /* 0x000fca00078e0037 */
[----:B------:R2:W-:Y:S01]  /*10c40*/  MUFU.EX2 R133, R48 ;  /* 0x0000003000857308 */ /* 0x0005e20000000800 */
[----:B------:R-:W-:Y:S02]  /*10c50*/  IMAD.MOV.U32 R162, RZ, RZ, R54 ;  /* 0x000000ffffa27224 */ /* 0x000fe400078e0036 */
[-C--:B------:R-:W-:Y:S01]  /*10c60*/  FFMA.FTZ R132, R53, R70.reuse, -R69 ;  /* 0x0000004635847223 */ /* 0x080fe20000010845 */
[----:B------:R-:W-:Y:S02]  /*10c70*/  IMAD.MOV.U32 R163, RZ, RZ, R51 ;  /* 0x000000ffffa37224 */ /* 0x000fe400078e0033 */
[----:B------:R-:W-:Y:S01]  /*10c80*/  FFMA.FTZ R134, R52, R70, -R69 ;  /* 0x0000004634867223 */ /* 0x000fe20000010845 */
[----:B------:R-:W-:Y:S01]  /*10c90*/  IMAD.MOV.U32 R159, RZ, RZ, R50 ;  /* 0x000000ffff9f7224 */ /* 0x000fe200078e0032 */
[----:B---3--:R-:W-:Y:S01]  /*10ca0*/  F2FP.F16.F32.PACK_AB R50, R129, R128 ;  /* 0x000000808132723e */ /* 0x008fe200000000ff */
[----:B------:R-:W3:Y:S01]  /*10cb0*/  LDSM.16.MT88.4 R52, [R125+0x800] ;  /* 0x000800007d34783b */ /* 0x000ee20000004200 */
[----:B----4-:R-:W-:-:S02]  /*10cc0*/  F2FP.F16.F32.PACK_AB R49, R144, R131 ;  /* 0x000000839031723e */ /* 0x010fc400000000ff */
[----:B-1----:R-:W-:Y:S02]  /*10cd0*/  F2FP.F16.F32.PACK_AB R51, R136, R140 ;  /* 0x0000008c8833723e */ /* 0x002fe400000000ff */
[----:B--2---:R-:W-:-:S07]  /*10ce0*/  F2FP.F16.F32.PACK_AB R48, R126, R127 ;  /* 0x0000007f7e30723e */ /* 0x004fce00000000ff */
        /* <DEDUP_REMOVED lines=10> */
[----:B------:R-:W2:Y:S01]  /*10d90*/  LDSM.16.MT88.4 R28, [R124+0x1000] ;  /* 0x001000007c1c783b */ /* 0x000ea20000004200 */
[----:B------:R-:W4:Y:S08]  /*10da0*/  MUFU.EX2 R132, R132 ;  /* 0x0000008400847308 */ /* 0x000f300000000800 */
[----:B------:R-:W-:Y:S01]  /*10db0*/  MUFU.EX2 R134, R134 ;  /* 0x0000008600867308 */ /* 0x000fe20000000800 */
[C---:B-----5:R-:W-:Y:S07]  /*10dc0*/  HMMA.16816.F32 R24, R48.reuse, R40, R24 ;  /* 0x000000283018723c */ /* 0x060fee0000001818 */
[----:B------:R-:W5:Y:S01]  /*10dd0*/  MUFU.EX2 R135, R135 ;  /* 0x0000008700877308 */ /* 0x000f620000000800 */
[C---:B------:R-:W-:Y:S01]  /*10de0*/  HMMA.16816.F32 R4, R48.reuse, R42, R4 ;  /* 0x0000002a3004723c */ /* 0x040fe20000001804 */
[----:B------:R-:W2:Y:S06]  /*10df0*/  LDSM.16.MT88.4 R40, [R0+0xb000] ;  /* 0x00b000000028783b */ /* 0x000eac0000004200 */
[----:B------:R-:W-:Y:S08]  /*10e00*/  MUFU.EX2 R137, R137 ;  /* 0x0000008900897308 */ /* 0x000ff00000000800 */
[----:B------:R-:W1:Y:S08]  /*10e10*/  MUFU.EX2 R138, R138 ;  /* 0x0000008a008a7308 */ /* 0x000e700000000800 */
[----:B------:R-:W-:Y:S08]  /*10e20*/  MUFU.EX2 R139, R139 ;  /* 0x0000008b008b7308 */ /* 0x000ff00000000800 */
[----:B------:R-:W2:Y:S01]  /*10e30*/  MUFU.EX2 R141, R141 ;  /* 0x0000008d008d7308 */ /* 0x000ea20000000800 */
[C---:B---3--:R-:W-:Y:S08]  /*10e40*/  HMMA.16816.F32 R44, R48.reuse, R52, R44 ;  /* 0x00000034302c723c */ /* 0x048ff0000000182c */
[----:B------:R-:W-:Y:S01]  /*10e50*/  HMMA.16816.F32 R8, R48, R54, R8 ;  /* 0x000000363008723c */ /* 0x000fe20000001808 */
[----:B----4-:R-:W-:Y:S01]  /*10e60*/  F2FP.F16.F32.PACK_AB R48, R132, R133 ;  /* 0x000000858430723e */ /* 0x010fe200000000ff */
[----:B------:R-:W3:Y:S01]  /*10e70*/  LDSM.16.MT88.4 R52, [R125+0x1000] ;  /* 0x001000007d34783b */ /* 0x000ee20000004200 */
[----:B-----5:R-:W-:-:S02]  /*10e80*/  F2FP.F16.F32.PACK_AB R50, R135, R134 ;  /* 0x000000868732723e */ /* 0x020fc400000000ff */
[----:B-1----:R-:W-:Y:S02]  /*10e90*/  F2FP.F16.F32.PACK_AB R49, R138, R137 ;  /* 0x000000898a31723e */ /* 0x002fe400000000ff */
        /* <DEDUP_REMOVED lines=16> */
[----:B------:R-:W4:Y:S01]  /*10fa0*/  MUFU.EX2 R142, R142 ;  /* 0x0000008e008e7308 */ /* 0x000f220000000800 */
[C---:B------:R-:W-:Y:S07]  /*10fb0*/  HMMA.16816.F32 R24, R48.reuse, R40, R24 ;  /* 0x000000283018723c */ /* 0x040fee0000001818 */
[----:B------:R-:W-:Y:S01]  /*10fc0*/  MUFU.EX2 R145, R145 ;  /* 0x0000009100917308 */ /* 0x000fe20000000800 */
[C---:B------:R-:W-:Y:S01]  /*10fd0*/  HMMA.16816.F32 R4, R48.reuse, R42, R4 ;  /* 0x0000002a3004723c */ /* 0x040fe20000001804 */
[----:B------:R-:W5:Y:S06]  /*10fe0*/  LDSM.16.MT88.4 R40, [R0+0xb800] ;  /* 0x00b800000028783b */ /* 0x000f6c0000004200 */
        /* <DEDUP_REMOVED lines=229> */
[----:B---3--:R-:W-:Y:S01]  /*11e40*/  HMMA.16816.F32 R44, R48, R52, R44 ;  /* 0x00000034302c723c */ /* 0x008fe2000000182c */
[----:B------:R-:W-:Y:S01]  /*11e50*/  FFMA.FTZ R68, R252, R123, R68 ;  /* 0x0000007bfc447223 */ /* 0x000fe20000010044 */
[----:B------:R-:W-:-:S06]  /*11e60*/  FFMA.FTZ R59, R247, R122, R59 ;  /* 0x0000007af73b7223 */ /* 0x000fcc000001003b */
[----:B------:R-:W-:Y:S01]  /*11e70*/  HMMA.16816.F32 R8, R48, R54, R8 ;  /* 0x000000363008723c */ /* 0x000fe20000001808 */
[----:B----4-:R-:W-:Y:S01]  /*11e80*/  F2FP.F16.F32.PACK_AB R48, R117, R130 ;  /* 0x000000827530723e */ /* 0x010fe200000000ff */
[----:B------:R-:W3:Y:S01]  /*11e90*/  LDSM.16.MT88.4 R52, [R125+0x5000] ;  /* 0x005000007d34783b */ /* 0x000ee20000004200 */
[----:B-1----:R-:W-:Y:S02]  /*11ea0*/  F2FP.F16.F32.PACK_AB R50, R115, R116 ;  /* 0x000000747332723e */ /* 0x002fe400000000ff */
[----:B--2---:R-:W-:Y:S02]  /*11eb0*/  F2FP.F16.F32.PACK_AB R49, R93, R94 ;  /* 0x0000005e5d31723e */ /* 0x004fe400000000ff */
[----:B-----5:R-:W-:Y:S01]  /*11ec0*/  F2FP.F16.F32.PACK_AB R51, R91, R92 ;  /* 0x0000005c5b33723e */ /* 0x020fe200000000ff */
        /* <DEDUP_REMOVED lines=25> */
[----:B------:R-:W-:Y:S04]  /*12060*/  HMMA.16816.F32 R24, R48, R40, R24 ;  /* 0x000000283018723c */ /* 0x000fe80000001818 */
[----:B------:R-:W4:Y:S01]  /*12070*/  MUFU.EX2 R113, R113 ;  /* 0x0000007100717308 */ /* 0x000f220000000800 */
[----:B------:R-:W-:Y:S01]  /*12080*/  FADD.FTZ R126, R128, R126 ;  /* 0x0000007e807e7221 */ /* 0x000fe20000010000 */
[----:B------:R-:W-:-:S02]  /*12090*/  FADD.FTZ R144, R140, R144 ;  /* 0x000000908c907221 */ /* 0x000fc40000010000 */
[----:B------:R-:W-:Y:S01]  /*120a0*/  HMMA.16816.F32 R4, R48, R42, R4 ;  /* 0x0000002a3004723c */ /* 0x000fe20000001804 */
[----:B------:R-:W5:Y:S03]  /*120b0*/  LDSM.16.MT88.4 R40, [R0+0xf800] ;  /* 0x00f800000028783b */ /* 0x000f660000004200 */
[----:B------:R-:W-:Y:S08]  /*120c0*/  MUFU.EX2 R112, R112 ;  /* 0x0000007000707308 */ /* 0x000ff00000000800 */
[----:B------:R-:W1:Y:S08]  /*120d0*/  MUFU.EX2 R111, R111 ;  /* 0x0000006f006f7308 */ /* 0x000e700000000800 */
[----:B------:R-:W-:Y:S08]  /*120e0*/  MUFU.EX2 R90, R90 ;  /* 0x0000005a005a7308 */ /* 0x000ff00000000800 */
[----:B------:R-:W2:Y:S08]  /*120f0*/  MUFU.EX2 R89, R89 ;  /* 0x0000005900597308 */ /* 0x000eb00000000800 */
[----:B------:R-:W-:Y:S08]  /*12100*/  MUFU.EX2 R88, R88 ;  /* 0x0000005800587308 */ /* 0x000ff00000000800 */
[----:B------:R-:W5:Y:S01]  /*12110*/  MUFU.EX2 R87, R87 ;  /* 0x0000005700577308 */ /* 0x000f620000000800 */
        /* <DEDUP_REMOVED lines=11> */
[----:B--2---:R-:W-:Y:S02]  /*121d0*/  F2FP.F16.F32.PACK_AB R49, R89, R90 ;  /* 0x0000005a5931723e */ /* 0x004fe400000000ff */
[----:B-----5:R-:W-:Y:S01]  /*121e0*/  F2FP.F16.F32.PACK_AB R51, R87, R88 ;  /* 0x000000585733723e */ /* 0x020fe200000000ff */
        /* <DEDUP_REMOVED lines=25> */
[-CC-:B------:R-:W-:Y:S01]  /*12380*/  FFMA.FTZ R62, R80, R70.reuse, -R60.reuse ;  /* 0x00000046503e7223 */ /* 0x180fe2000001083c */
[----:B------:R-:W-:Y:S01]  /*12390*/  FADD.FTZ R145, R146, R145 ;  /* 0x0000009192917221 */ /* 0x000fe20000010000 */
[----:B------:R-:W-:Y:S01]  /*123a0*/  FADD.FTZ R149, R150, R149 ;  /* 0x0000009596957221 */ /* 0x000fe20000010000 */
[----:B------:R-:W-:Y:S01]  /*123b0*/  HMMA.16816.F32 R24, R48, R40, R24 ;  /* 0x000000283018723c */ /* 0x000fe20000001818 */
        /* <DEDUP_REMOVED lines=26> */
[--C-:B------:R-:W-:Y:S01]  /*12560*/  FFMA.FTZ R78, R78, R70, -R60.reuse ;  /* 0x000000464e4e7223 */ /* 0x100fe2000001083c */
[----:B--2---:R-:W-:Y:S01]  /*12570*/  F2FP.F16.F32.PACK_AB R49, R85, R86 ;  /* 0x000000565531723e */ /* 0x004fe200000000ff */
[----:B------:R-:W-:Y:S01]  /*12580*/  FFMA.FTZ R77, R77, R70, -R60 ;  /* 0x000000464d4d7223 */ /* 0x000fe2000001083c */
[----:B-----5:R-:W-:Y:S01]  /*12590*/  F2FP.F16.F32.PACK_AB R51, R83, R84 ;  /* 0x000000545333723e */ /* 0x020fe200000000ff */
[----:B------:R-:W-:Y:S01]  /*125a0*/  FADD.FTZ R160, R160, R153 ;  /* 0x00000099a0a07221 */ /* 0x000fe20000010000 */
[----:B------:R-:W-:Y:S01]  /*125b0*/  FADD.FTZ R163, R163, R157 ;  /* 0x0000009da3a37221 */ /* 0x000fe20000010000 */
[----:B------:R-:W-:Y:S01]  /*125c0*/  MUFU.EX2 R62, R62 ;  /* 0x0000003e003e7308 */ /* 0x000fe20000000800 */
        /* <DEDUP_REMOVED lines=8> */
[-CC-:B------:R-:W-:Y:S01]  /*12650*/  FFMA.FTZ R52, R105, R70.reuse, -R69.reuse ;  /* 0x0000004669347223 */ /* 0x180fe20000010845 */
[-C--:B------:R-:W-:Y:S01]  /*12660*/  FFMA.FTZ R80, R100, R70.reuse, -R69 ;  /* 0x0000004664507223 */ /* 0x080fe20000010845 */
[-CC-:B------:R-:W-:Y:S01]  /*12670*/  FFMA.FTZ R76, R76, R70.reuse, -R60.reuse ;  /* 0x000000464c4c7223 */ /* 0x180fe2000001083c */
[C---:B------:R-:W-:Y:S01]  /*12680*/  HMMA.16816.F32 R16, R48.reuse, R38, R16 ;  /* 0x000000263010723c */ /* 0x040fe20000001810 */
[----:B------:R-:W1:Y:S01]  /*12690*/  LDSM.16.MT88.4 R36, [R125+0x6000] ;  /* 0x006000007d24783b */ /* 0x000e620000004200 */
[----:B------:R-:W-:Y:S01]  /*126a0*/  FADD.FTZ R161, R162, R161 ;  /* 0x000000a1a2a17221 */ /* 0x000fe20000010000 */
[----:B------:R-:W-:Y:S01]  /*126b0*/  FADD.FTZ R183, R185, R183 ;  /* 0x000000b7b9b77221 */ /* 0x000fe20000010000 */
[-C--:B------:R-:W-:Y:S01]  /*126c0*/  FFMA.FTZ R75, R75, R70.reuse, -R60 ;  /* 0x000000464b4b7223 */ /* 0x080fe2000001083c */
[----:B------:R-:W-:Y:S03]  /*126d0*/  LDSM.16.MT88.4 R148, [R0+0x11800] ;  /* 0x011800000094783b */ /* 0x000fe60000004200 */
[C---:B------:R-:W-:Y:S01]  /*126e0*/  HMMA.16816.F32 R24, R48.reuse, R28, R24 ;  /* 0x0000001c3018723c */ /* 0x040fe20000001818 */
[----:B------:R-:W-:Y:S01]  /*126f0*/  FADD.FTZ R188, R188, R161 ;  /* 0x000000a1bcbc7221 */ /* 0x000fe20000010000 */
[----:B------:R-:W-:Y:S01]  /*12700*/  FADD.FTZ R193, R193, R183 ;  /* 0x000000b7c1c17221 */ /* 0x000fe20000010000 */
[----:B------:R-:W-:Y:S05]  /*12710*/  LDSM.16.MT88.4 R140, [R124+0x7800] ;  /* 0x007800007c8c783b */ /* 0x000fea0000004200 */
[C---:B------:R-:W-:Y:S01]  /*12720*/  HMMA.16816.F32 R4, R48.reuse, R30, R4 ;  /* 0x0000001e3004723c */ /* 0x040fe20000001804 */
[----:B------:R-:W2:Y:S01]  /*12730*/  LDSM.16.MT88.4 R28, [R120+0x10800] ;  /* 0x01080000781c783b */ /* 0x000ea20000004200 */
[----:B------:R-:W-:Y:S01]  /*12740*/  FADD.FTZ R188, R186, R188 ;  /* 0x000000bcbabc7221 */ /* 0x000fe20000010000 */
[----:B------:R-:W-:Y:S01]  /*12750*/  FADD.FTZ R193, R196, R193 ;  /* 0x000000c1c4c17221 */ /* 0x000fe20000010000 */
[-CC-:B------:R-:W-:Y:S01]  /*12760*/  FFMA.FTZ R54, R104, R70.reuse, -R69.reuse ;  /* 0x0000004668367223 */ /* 0x180fe20000010845 */
[----:B------:R-:W-:Y:S01]  /*12770*/  FFMA.FTZ R55, R103, R70, -R69 ;  /* 0x0000004667377223 */ /* 0x000fe20000010845 */
[----:B------:R-:W-:Y:S01]  /*12780*/  FADD.FTZ R190, R190, R188 ;  /* 0x000000bcbebe7221 */ /* 0x000fe20000010000 */
[----:B------:R-:W-:Y:S01]  /*12790*/  FADD.FTZ R197, R197, R193 ;  /* 0x000000c1c5c57221 */ /* 0x000fe20000010000 */
[C---:B------:R-:W-:Y:S01]  /*127a0*/  HMMA.16816.F32 R32, R48.reuse, R40, R32 ;  /* 0x000000283020723c */ /* 0x040fe20000001820 */
[----:B------:R-:W-:Y:S01]  /*127b0*/  MUFU.EX2 R53, R53 ;  /* 0x0000003500357308 */ /* 0x000fe20000000800 */
[----:B------:R-:W-:Y:S01]  /*127c0*/  FADD.FTZ R190, R191, R190 ;  /* 0x000000bebfbe7221 */ /* 0x000fe20000010000 */
[----:B------:R-:W-:Y:S01]  /*127d0*/  FADD.FTZ R197, R198, R197 ;  /* 0x000000c5c6c57221 */ /* 0x000fe20000010000 */
[----:B------:R-:W-:Y:S04]  /*127e0*/  LDSM.16.MT88.4 R156, [R120+0x11800] ;  /* 0x01180000789c783b */ /* 0x000fe80000004200 */
[----:B------:R-:W-:Y:S01]  /*127f0*/  HMMA.16816.F32 R20, R48, R42, R20 ;  /* 0x0000002a3014723c */ /* 0x000fe20000001814 */
[----:B------:R-:W3:Y:S01]  /*12800*/  LDSM.16.MT88.4 R40, [R0+0x10800] ;  /* 0x010800000028783b */ /* 0x000ee20000004200 */
[----:B------:R-:W4:Y:S01]  /*12810*/  MUFU.EX2 R52, R52 ;  /* 0x0000003400347308 */ /* 0x000f220000000800 */
[----:B------:R-:W-:Y:S01]  /*12820*/  FADD.FTZ R190, R202, R190 ;  /* 0x000000becabe7221 */ /* 0x000fe20000010000 */
[----:B------:R-:W-:-:S06]  /*12830*/  FADD.FTZ R199, R199, R197 ;  /* 0x000000c5c7c77221 */ /* 0x000fcc0000010000 */
[----:B------:R-:W-:Y:S01]  /*12840*/  MUFU.EX2 R54, R54 ;  /* 0x0000003600367308 */ /* 0x000fe20000000800 */
[----:B------:R-:W-:-:S07]  /*12850*/  FADD.FTZ R201, R201, R190 ;  /* 0x000000bec9c97221 */ /* 0x000fce0000010000 */
[----:B------:R-:W5:Y:S01]  /*12860*/  MUFU.EX2 R55, R55 ;  /* 0x0000003700377308 */ /* 0x000f620000000800 */
[----:B------:R-:W-:-:S07]  /*12870*/  FADD.FTZ R199, R195, R199 ;  /* 0x000000c7c3c77221 */ /* 0x000fce0000010000 */
[----:B------:R-:W2:Y:S01]  /*12880*/  MUFU.EX2 R61, R81 ;  /* 0x00000051003d7308 */ /* 0x000ea20000000800 */
        /* <DEDUP_REMOVED lines=10> */
[----:B------:R-:W-:Y:S02]  /*12930*/  F2FP.F16.F32.PACK_AB R51, R63, R62 ;  /* 0x0000003e3f33723e */ /* 0x000fe400000000ff */
[----:B--2---:R-:W-:Y:S01]  /*12940*/  F2FP.F16.F32.PACK_AB R49, R61, R59 ;  /* 0x0000003b3d31723e */ /* 0x004fe200000000ff */
        /* <DEDUP_REMOVED lines=18> */
[----:B------:R-:W-:Y:S01]  /*12a70*/  FADD.FTZ R171, R169, R171 ;  /* 0x000000aba9ab7221 */ /* 0x000fe20000010000 */
[----:B------:R-:W-:Y:S02]  /*12a80*/  FFMA.FTZ R81, R99, R70, -R69 ;  /* 0x0000004663517223 */ /* 0x000fe40000010845 */
        /* <DEDUP_REMOVED lines=11> */
[----:B------:R-:W5:Y:S08]  /*12b40*/  MUFU.EX2 R81, R81 ;  /* 0x0000005100517308 */ /* 0x000f700000000800 */
        /* <DEDUP_REMOVED lines=43> */
[-CC-:B------:R-:W-:Y:S01]  /*12e00*/  FFMA.FTZ R36, R74, R70.reuse, -R60.reuse ;  /* 0x000000464a247223 */ /* 0x180fe2000001083c */
        /* <DEDUP_REMOVED lines=50> */
[----:B------:R-:W-:Y:S02]  /*13130*/  IMAD.MOV.U32 R37, RZ, RZ, R56 ;  /* 0x000000ffff257224 */ /* 0x000fe400078e0038 */
[----:B------:R-:W-:-:S05]  /*13140*/  @P0 VIADD R246, R184, 0xfffffffd ;  /* 0xfffffffdb8f60836 */ /* 0x000fca0000000000 */
[C---:B------:R-:W-:Y:S08]  /*13150*/  HMMA.16816.F32 R156, R132.reuse, R158, R16 ;  /* 0x0000009e849c723c */ /* 0x040ff00000001810 */
[C---:B------:R-:W-:Y:S08]  /*13160*/  HMMA.16816.F32 R148, R132.reuse, R150, R4 ;  /* 0x000000968494723c */ /* 0x040ff00000001804 */
[C---:B------:R-:W-:Y:S08]  /*13170*/  HMMA.16816.F32 R140, R132.reuse, R142, R20 ;  /* 0x0000008e848c723c */ /* 0x040ff00000001814 */
[C---:B----4-:R-:W-:Y:S08]  /*13180*/  HMMA.16816.F32 R136, R132.reuse, R124, R44 ;  /* 0x0000007c8488723c */ /* 0x050ff0000000182c */
[----:B------:R-:W-:Y:S01]  /*13190*/  HMMA.16816.F32 R132, R132, R126, R8 ;  /* 0x0000007e8484723c */ /* 0x000fe20000001808 */
[----:B------:R-:W-:-:S04]  /*131a0*/  NOP ;  /* 0x0000000000007918 */ /* 0x000fc80000000000 */
[----:B------:R-:W-:-:S15]  /*131b0*/  @P0 BRA `(.L_x_6043) ;  /* 0x0000000000040947 */ /* 0x000fde0003800000 */
.L_x_6034:
[----:B------:R-:W-:-:S07]  /*131c0*/  IADD3 R246, PT, PT, R37, -0x1, RZ ;  /* 0xffffffff25f67810 */ /* 0x000fce0007ffe0ff */
.L_x_6043:
[----:B------:R-:W-:Y:S05]  /*131d0*/  BSYNC B2 ;  /* 0x0000000000027941 */ /* 0x000fea0003800000 */
.L_x_6033:
[----:B------:R-:W-:-:S13]  /*131e0*/  ISETP.GE.AND P0, PT, R246, R226, PT ;  /* 0x000000e2f600720c */ /* 0x000fda0003f06270 */
[----:B------:R-:W-:Y:S05]  /*131f0*/  @!P0 BRA `(.L_x_6044) ;  /* 0x0000008800cc8947 */ /* 0x000fea0003800000 */
[----:B------:R-:W1:Y:S01]  /*13200*/  S2R R239, SR_TID.X ;  /* 0x0000000000ef7919 */ /* 0x000e620000002100 */
[----:B------:R-:W-:Y:S01]  /*13210*/  ISETP.NE.U32.AND P2, PT, R248, RZ, PT ;  /* 0x000000fff800720c */ /* 0x000fe20003f45070 */
[C---:B------:R-:W-:Y:S01]  /*13220*/  IMAD.SHL.U32 R240, R164.reuse, 0x20, RZ ;  /* 0x00000020a4f07824 */ /* 0x040fe200078e00ff */
[----:B------:R-:W-:Y:S01]  /*13230*/  SHF.L.U64.HI R241, R164, 0x5, R165 ;  /* 0x00000005a4f17819 */ /* 0x000fe200000102a5 */
[----:B------:R-:W-:Y:S01]  /*13240*/  IMAD.MOV.U32 R164, RZ, RZ, R0 ;  /* 0x000000ffffa47224 */ /* 0x000fe200078e0000 */
[----:B------:R-:W-:Y:S01]  /*13250*/  ISETP.NE.AND.EX P2, PT, R249, RZ, PT, P2 ;  /* 0x000000fff900720c */ /* 0x000fe20003f45320 */
[----:B------:R-:W-:-:S12]  /*13260*/  IMAD.MOV.U32 R165, RZ, RZ, R36 ;  /* 0x000000ffffa57224 */ /* 0x000fd800078e0024 */
.L_x_6051:
[----:B------:R-:W-:Y:S04]  /*13270*/  DEPBAR.LE SB0, 0x0 ;  /* 0x000080000000791a */ /* 0x000fe80000000000 */
[----:B------:R-:W-:Y:S05]  /*13280*/  WARPSYNC.ALL ;  /* 0x0000000000007948 */ /* 0x000fea0003800000 */
[----:B------:R-:W-:Y:S01]  /*13290*/  BAR.SYNC.DEFER_BLOCKING 0x0 ;  /* 0x0000000000007b1d */ /* 0x000fe20000010000 */
[----:B------:R-:W-:Y:S02]  /*132a0*/  @!P2 IMAD.MOV.U32 R0, RZ, RZ, RZ ;  /* 0x000000ffff00a224 */ /* 0x000fe400078e00ff */
[----:B-----5:R-:W-:Y:S03]  /*132b0*/  IMAD.MOV.U32 R4, RZ, RZ, R231 ;  /* 0x000000ffff047224 */ /* 0x020fe600078e00e7 */
        /* <DEDUP_REMOVED lines=9> */
[----:B------:R-:W-:Y:S08]  /*13350*/  @!P2 BRA `(.L_x_6046) ;  /* 0x0000000000fca947 */ /* 0x000ff00003800000 */
[----:B------:R-:W-:Y:S01]  /*13360*/  IMAD.SHL.U32 R5, R246, 0x100, RZ ;  /* 0x00000100f6057824 */ /* 0x000fe200078e00ff */
[----:B------:R-:W2:Y:S04]  /*13370*/  LD.E R12, desc[UR4][R2.64+0x170] ;  /* 0x00017004020c7980 */ /* 0x000ea8000c101900 */
[C---:B------:R-:W-:Y:S01]  /*13380*/  IADD3 R13, PT, PT, R5.reuse, 0x100, RZ ;  /* 0x00000100050d7810 */ /* 0x040fe20007ffe0ff */
[----:B------:R-:W3:Y:S01]  /*13390*/  LD.E.64 R16, desc[UR4][R2.64+0x28] ;  /* 0x0000280402107980 */ /* 0x000ee2000c101b00 */
[----:B------:R-:W-:Y:S02]  /*133a0*/  IABS R6, R5 ;  /* 0x0000000500067213 */ /* 0x000fe40000000000 */
[----:B------:R-:W-:Y:S02]  /*133b0*/  IABS R8, R13 ;  /* 0x0000000d00087213 */ /* 0x000fe40000000000 */
[-C--:B--2---:R-:W-:Y:S02]  /*133c0*/  IABS R9, R12.reuse ;  /* 0x0000000c00097213 */ /* 0x084fe40000000000 */
[-C--:B------:R-:W-:Y:S02]  /*133d0*/  IABS R7, R12.reuse ;  /* 0x0000000c00077213 */ /* 0x080fe40000000000 */
[----:B------:R-:W2:Y:S01]  /*133e0*/  I2F.RP R10, R9 ;  /* 0x00000009000a7306 */ /* 0x000ea20000209400 */
[-C--:B------:R-:W-:Y:S02]  /*133f0*/  LOP3.LUT R5, R5, R12.reuse, RZ, 0x3c, !PT ;  /* 0x0000000c05057212 */ /* 0x080fe400078e3cff */
[----:B------:R-:W-:Y:S01]  /*13400*/  IMAD.MOV R7, RZ, RZ, -R7 ;  /* 0x000000ffff077224 */ /* 0x000fe200078e0a07 */
[-C--:B------:R-:W-:Y:S02]  /*13410*/  LOP3.LUT R13, R13, R12.reuse, RZ, 0x3c, !PT ;  /* 0x0000000c0d0d7212 */ /* 0x080fe400078e3cff */
[----:B------:R-:W-:Y:S02]  /*13420*/  ISETP.GE.AND P0, PT, R5, RZ, PT ;  /* 0x000000ff0500720c */ /* 0x000fe40003f06270 */
[----:B------:R-:W-:Y:S02]  /*13430*/  ISETP.GE.AND P3, PT, R13, RZ, PT ;  /* 0x000000ff0d00720c */ /* 0x000fe40003f66270 */
[----:B------:R-:W-:Y:S01]  /*13440*/  LOP3.LUT R5, RZ, R12, RZ, 0x33, !PT ;  /* 0x0000000cff057212 */ /* 0x000fe200078e33ff */
[----:B--2---:R-:W2:Y:S02]  /*13450*/  MUFU.RCP R10, R10 ;  /* 0x0000000a000a7308 */ /* 0x004ea40000001000 */
[----:B--2---:R-:W-:Y:S08]  /*13460*/  VIADD R10, R10, 0xffffffe ;  /* 0x0ffffffe0a0a7836 */ /* 0x004ff00000000000 */
[----:B------:R-:W2:Y:S02]  /*13470*/  F2I.FTZ.U32.TRUNC.NTZ R11, R10 ;  /* 0x0000000a000b7305 */ /* 0x000ea4000021f000 */
[--C-:B--2---:R-:W-:Y:S02]  /*13480*/  IMAD.MOV R14, RZ, RZ, -R11.reuse ;  /* 0x000000ffff0e7224 */ /* 0x104fe400078e0a0b */
        /* <DEDUP_REMOVED lines=13> */
[----:B------:R-:W-:Y:S01]  /*13560*/  ISETP.NE.AND P1, PT, R12, RZ, PT ;  /* 0x000000ff0c00720c */ /* 0x000fe20003f25270 */
[----:B------:R-:W-:Y:S01]  /*13570*/  @!P4 VIADD R11, R11, 0x1 ;  /* 0x000000010b0bc836 */ /* 0x000fe20000000000 */
[-C--:B------:R-:W-:Y:S02]  /*13580*/  ISETP.GE.U32.AND P5, PT, R6, R9.reuse, PT ;  /* 0x000000090600720c */ /* 0x080fe40003fa6070 */
[----:B------:R-:W-:Y:S11]  /*13590*/  ISETP.GE.U32.AND P6, PT, R8, R9, PT ;  /* 0x000000090800720c */ /* 0x000ff60003fc6070 */
        /* <DEDUP_REMOVED lines=14> */
[----:B-----5:R-:W-:Y:S01]  /*13680*/  SHF.R.S32.HI R8, RZ, 0x1f, R12 ;  /* 0x0000001fff087819 */ /* 0x020fe2000001140c */
        /* <DEDUP_REMOVED lines=12> */
.L_x_6046:
[----:B------:R-:W-:Y:S05]  /*13750*/  BSYNC.RECONVERGENT B0 ;  /* 0x0000000000007941 */ /* 0x000fea0003800200 */
.L_x_6045:
[----:B------:R-:W2:Y:S01]  /*13760*/  S2UR UR6, SR_CgaCtaId ;  /* 0x00000000000679c3 */ /* 0x000ea20000008800 */
[----:B------:R-:W-:Y:S01]  /*13770*/  LOP3.LUT R166, R65, 0x38, RZ, 0xc0, !PT ;  /* 0x0000003841a67812 */ /* 0x000fe200078ec0ff */
[----:B------:R-:W-:Y:S01]  /*13780*/  UMOV UR7, 0x400 ;  /* 0x0000040000077882 */ /* 0x000fe20000000000 */
[----:B------:R-:W-:Y:S01]  /*13790*/  LOP3.LUT R0, R237, 0x38, R216, 0xf8, !PT ;  /* 0x00000038ed007812 */ /* 0x000fe200078ef8d8 */
[----:B------:R-:W-:Y:S01]  /*137a0*/  BSSY.RECONVERGENT B1, `(.L_x_6047) ;  /* 0x0000295000017945 */ /* 0x000fe20003800200 */
[-C--:B------:R-:W-:Y:S02]  /*137b0*/  MOV R18, R231.reuse ;  /* 0x000000e700127202 */ /* 0x080fe40000000f00 */
[----:B------:R-:W-:Y:S02]  /*137c0*/  LOP3.LUT R0, R0, R166, RZ, 0x3c, !PT ;  /* 0x000000a600007212 */ /* 0x000fe400078e3cff */
[-C--:B------:R-:W-:Y:S02]  /*137d0*/  MOV R19, R230.reuse ;  /* 0x000000e600137202 */ /* 0x080fe40000000f00 */
[----:B------:R-:W-:Y:S02]  /*137e0*/  LOP3.LUT R65, R0, 0x1e00, R65, 0xf8, !PT ;  /* 0x00001e0000417812 */ /* 0x000fe400078ef841 */
[----:B------:R-:W-:Y:S02]  /*137f0*/  IADD3 R12, P0, PT, R240, R231, RZ ;  /* 0x000000e7f00c7210 */ /* 0x000fe40007f1e0ff */
[----:B------:R-:W-:Y:S02]  /*13800*/  MOV R222, 0x20 ;  /* 0x0000002000de7802 */ /* 0x000fe40000000f00 */
[----:B------:R-:W-:Y:S02]  /*13810*/  IADD3.X R13, PT, PT, R241, R230, RZ, P0, !PT ;  /* 0x000000e6f10d7210 */ /* 0x000fe400007fe4ff */
[-C--:B------:R-:W-:Y:S02]  /*13820*/  IADD3 R10, P0, PT, R12, R240.reuse, RZ ;  /* 0x000000f00c0a7210 */ /* 0x080fe40007f1e0ff */
[----:B------:R-:W-:Y:S02]  /*13830*/  LOP3.LUT P1, RZ, R216, 0x4, RZ, 0xc0, !PT ;  /* 0x00000004d8ff7812 */ /* 0x000fe4000782c0ff */
[-C--:B------:R-:W-:Y:S01]  /*13840*/  IADD3.X R11, PT, PT, R13, R241.reuse, RZ, P0, !PT ;  /* 0x000000f10d0b7210 */ /* 0x080fe200007fe4ff */
[----:B--2---:R-:W-:Y:S01]  /*13850*/  ULEA UR6, UR6, UR7, 0x18 ;  /* 0x0000000706067291 */ /* 0x004fe2000f8ec0ff */
[-C--:B------:R-:W-:Y:S04]  /*13860*/  IADD3 R8, P0, PT, R10, R240.reuse, RZ ;  /* 0x000000f00a087210 */ /* 0x080fe80007f1e0ff */
        /* <DEDUP_REMOVED lines=17> */
[-C--:B------:R-:W-:Y:S04]  /*13980*/  IADD3 R20, P0, PT, R16, R240.reuse, RZ ;  /* 0x000000f010147210 */ /* 0x080fe80007f1e0ff */
[-C--:B------:R-:W-:Y:S03]  /*13990*/  IADD3.X R21, PT, PT, R17, R241.reuse, RZ, P0, !PT ;  /* 0x000000f111157210 */ /* 0x080fe600007fe4ff */
[----:B------:R4:W-:Y:S01]  /*139a0*/  LDGSTS.E.BYPASS.LTC128B.128 [R236+0xb800], desc[UR4][R8.64] ;  /* 0x0b80000008ec7fae */ /* 0x0009e2000b981a04 */
[-C--:B--2---:R-:W-:Y:S04]  /*139b0*/  IADD3 R18, P0, PT, R20, R240.reuse, RZ ;  /* 0x000000f014127210 */ /* 0x084fe80007f1e0ff */
[-C--:B------:R-:W-:Y:S03]  /*139c0*/  IADD3.X R19, PT, PT, R21, R241.reuse, RZ, P0, !PT ;  /* 0x000000f115137210 */ /* 0x080fe600007fe4ff */
[----:B------:R-:W-:Y:S08]  /*139d0*/  LDGSTS.E.BYPASS.LTC128B.128 [R236+0xc000], desc[UR4][R6.64] ;  /* 0x0c00000006ec7fae */ /* 0x000ff0000b981a04 */
[----:B------:R2:W-:Y:S01]  /*139e0*/  LDGSTS.E.BYPASS.LTC128B.128 [R236+0xc800], desc[UR4][R4.64] ;  /* 0x0c80000004ec7fae */ /* 0x0005e2000b981a04 */
[-C--:B---3--:R-:W-:Y:S04]  /*139f0*/  IADD3 R10, P0, PT, R18, R240.reuse, RZ ;  /* 0x000000f0120a7210 */ /* 0x088fe80007f1e0ff */
[-C--:B------:R-:W-:Y:S03]  /*13a00*/  IADD3.X R11, PT, PT, R19, R241.reuse, RZ, P0, !PT ;  /* 0x000000f1130b7210 */ /* 0x080fe600007fe4ff */
[----:B------:R3:W-:Y:S01]  /*13a10*/  LDGSTS.E.BYPASS.LTC128B.128 [R236+0xd000], desc[UR4][R14.64] ;  /* 0x0d0000000eec7fae */ /* 0x0007e2000b981a04 */
[-C--:B----4-:R-:W-:Y:S04]  /*13a20*/  IADD3 R8, P0, PT, R10, R240.reuse, RZ ;  /* 0x000000f00a087210 */ /* 0x090fe80007f1e0ff */
[-C--:B------:R-:W-:Y:S03]  /*13a30*/  IADD3.X R9, PT, PT, R11, R241.reuse, RZ, P0, !PT ;  /* 0x000000f10b097210 */ /* 0x080fe600007fe4ff */
[----:B------:R-:W-:Y:S08]  /*13a40*/  LDGSTS.E.BYPASS.LTC128B.128 [R236+0xd800], desc[UR4][R16.64] ;  /* 0x0d80000010ec7fae */ /* 0x000ff0000b981a04 */
[----:B------:R-:W-:Y:S01]  /*13a50*/  LDGSTS.E.BYPASS.LTC128B.128 [R236+0xe000], desc[UR4][R20.64] ;  /* 0x0e00000014ec7fae */ /* 0x000fe2000b981a04 */
[-C--:B--2---:R-:W-:Y:S04]  /*13a60*/  IADD3 R4, P0, PT, R8, R240.reuse, RZ ;  /* 0x000000f008047210 */ /* 0x084fe80007f1e0ff */
[-C--:B------:R-:W-:Y:S03]  /*13a70*/  IADD3.X R5, PT, PT, R9, R241.reuse, RZ, P0, !PT ;  /* 0x000000f109057210 */ /* 0x080fe600007fe4ff */
[----:B------:R-:W-:Y:S01]  /*13a80*/  LDGSTS.E.BYPASS.LTC128B.128 [R236+0xe800], desc[UR4][R18.64] ;  /* 0x0e80000012ec7fae */ /* 0x000fe2000b981a04 */
[-C--:B------:R-:W-:Y:S04]  /*13a90*/  IADD3 R6, P0, PT, R4, R240.reuse, RZ ;  /* 0x000000f004067210 */ /* 0x080fe80007f1e0ff */
[-C--:B------:R-:W-:Y:S02]  /*13aa0*/  IADD3.X R7, PT, PT, R5, R241.reuse, RZ, P0, !PT ;  /* 0x000000f105077210 */ /* 0x080fe400007fe4ff */
[-C--:B------:R-:W-:Y:S01]  /*13ab0*/  IADD3 R12, P0, PT, R6, R240.reuse, RZ ;  /* 0x000000f0060c7210 */ /* 0x080fe20007f1e0ff */
[----:B------:R-:W-:Y:S03]  /*13ac0*/  LDGSTS.E.BYPASS.LTC128B.128 [R236+0xf000], desc[UR4][R10.64] ;  /* 0x0f0000000aec7fae */ /* 0x000fe6000b981a04 */
[-C--:B------:R-:W-:Y:S02]  /*13ad0*/  IADD3.X R13, PT, PT, R7, R241.reuse, RZ, P0, !PT ;  /* 0x000000f1070d7210 */ /* 0x080fe400007fe4ff */
[----:B---3--:R-:W-:Y:S03]  /*13ae0*/  IADD3 R14, P0, PT, R12, R240, RZ ;  /* 0x000000f00c0e7210 */ /* 0x008fe60007f1e0ff */
[----:B------:R2:W-:Y:S01]  /*13af0*/  LDGSTS.E.BYPASS.LTC128B.128 [R236+0xf800], desc[UR4][R8.64] ;  /* 0x0f80000008ec7fae */ /* 0x0005e2000b981a04 */
[----:B------:R-:W-:Y:S02]  /*13b00*/  IADD3.X R15, PT, PT, R13, R241, RZ, P0, !PT ;  /* 0x000000f10d0f7210 */ /* 0x000fe400007fe4ff */
[----:B------:R-:W-:Y:S02]  /*13b10*/  LOP3.LUT P0, RZ, R216, 0x2, RZ, 0xc0, !PT ;  /* 0x00000002d8ff7812 */ /* 0x000fe4000780c0ff */
[----:B------:R-:W-:Y:S02]  /*13b20*/  MOV R216, 0x40 ;  /* 0x0000004000d87802 */ /* 0x000fe40000000f00 */
[----:B------:R-:W-:Y:S01]  /*13b30*/  SEL R222, R222, 0xffffffe0, !P0 ;  /* 0xffffffe0dede7807 */ /* 0x000fe20004000000 */
[----:B------:R-:W-:Y:S01]  /*13b40*/  LDGSTS.E.BYPASS.LTC128B.128 [R236+0x10000], desc[UR4][R4.64] ;  /* 0x1000000004ec7fae */ /* 0x000fe2000b981a04 */
[----:B------:R-:W-:Y:S02]  /*13b50*/  SEL R216, R216, 0xffffffc0, !P1 ;  /* 0xffffffc0d8d87807 */ /* 0x000fe40004800000 */
[CC--:B------:R-:W-:Y:S02]  /*13b60*/  IADD3 R172, PT, PT, R220.reuse, R222.reuse, RZ ;  /* 0x000000dedcac7210 */ /* 0x0c0fe40007ffe0ff */
[C---:B------:R-:W-:Y:S02]  /*13b70*/  IADD3 R0, PT, PT, R167.reuse, R222, RZ ;  /* 0x000000dea7007210 */ /* 0x040fe40007ffe0ff */
[-C--:B------:R-:W-:Y:S01]  /*13b80*/  IADD3 R217, PT, PT, R220, R216.reuse, RZ ;  /* 0x000000d8dcd97210 */ /* 0x080fe20007ffe0ff */
[----:B------:R3:W-:Y:S01]  /*13b90*/  LDGSTS.E.BYPASS.LTC128B.128 [R236+0x10800], desc[UR4][R6.64] ;  /* 0x1080000006ec7fae */ /* 0x0007e2000b981a04 */
[----:B------:R-:W-:Y:S02]  /*13ba0*/  IADD3 R216, PT, PT, R167, R216, RZ ;  /* 0x000000d8a7d87210 */ /* 0x000fe40007ffe0ff */
[----:B------:R-:W-:Y:S05]  /*13bb0*/  ISETP.GT.AND P0, PT, R246, R226, PT ;  /* 0x000000e2f600720c */ /* 0x000fea0003f04270 */
[----:B------:R-:W-:Y:S08]  /*13bc0*/  LDGSTS.E.BYPASS.LTC128B.128 [R236+0x11000], desc[UR4][R12.64] ;  /* 0x110000000cec7fae */ /* 0x000ff0000b981a04 */
[----:B------:R4:W-:Y:S08]  /*13bd0*/  LDGSTS.E.BYPASS.LTC128B.128 [R236+0x11800], desc[UR4][R14.64] ;  /* 0x118000000eec7fae */ /* 0x0009f0000b981a04 */
[----:B------:R-:W-:Y:S08]  /*13be0*/  LDSM.16.M88.4 R128, [R220] ;  /* 0x00000000dc80783b */ /* 0x000ff00000000200 */
[----:B--2---:R-:W3:Y:S08]  /*13bf0*/  LDSM.16.M88.4 R8, [R167+0x2000] ;  /* 0x00200000a708783b */ /* 0x004ef00000000200 */
[----:B------:R-:W4:Y:S08]  /*13c00*/  LDSM.16.M88.4 R16, [R167+0x2800] ;  /* 0x00280000a710783b */ /* 0x000f300000000200 */
[----:B------:R-:W2:Y:S08]  /*13c10*/  LDSM.16.M88.4 R24, [R167+0x3000] ;  /* 0x00300000a718783b */ /* 0x000eb00000000200 */
[----:B------:R-:W5:Y:S08]  /*13c20*/  LDSM.16.M88.4 R32, [R167+0x3800] ;  /* 0x00380000a720783b */ /* 0x000f700000000200 */
        /* <DEDUP_REMOVED lines=9> */
[C---:B--2---:R-:W-:Y:S07]  /*13cc0*/  HMMA.16816.F32 R20, R128.reuse, R24, RZ ;  /* 0x000000188014723c */ /* 0x044fee00000018ff */
[----:B------:R-:W2:Y:S01]  /*13cd0*/  LDSM.16.M88.4 R80, [R167+0x6800] ;  /* 0x00680000a750783b */ /* 0x000ea20000000200 */
[C---:B------:R-:W-:Y:S07]  /*13ce0*/  HMMA.16816.F32 R24, R128.reuse, R26, RZ ;  /* 0x0000001a8018723c */ /* 0x040fee00000018ff */
[----:B------:R-:W2:Y:S01]  /*13cf0*/  LDSM.16.M88.4 R88, [R167+0x7000] ;  /* 0x00700000a758783b */ /* 0x000ea20000000200 */
        /* <DEDUP_REMOVED lines=8> */
[C---:B---3--:R-:W-:Y:S07]  /*13d80*/  HMMA.16816.F32 R44, R128.reuse, R48, RZ ;  /* 0x00000030802c723c */ /* 0x048fee00000018ff */
[----:B------:R-:W3:Y:S01]  /*13d90*/  LDSM.16.M88.4 R168, [R167+0x9800] ;  /* 0x00980000a7a8783b */ /* 0x000ee20000000200 */
        /* <DEDUP_REMOVED lines=13> */
[----:B------:R-:W0:Y:S08]  /*13e70*/  LDGDEPBAR ;  /* 0x00000000000079af */ /* 0x000e300000000000 */
        /* <DEDUP_REMOVED lines=9> */
[C---:B-----5:R-:W-:Y:S07]  /*13f10*/  HMMA.16816.F32 R92, R128.reuse, R96, RZ ;  /* 0x00000060805c723c */ /* 0x060fee00000018ff */
[----:B------:R-:W5:Y:S01]  /*13f20*/  LD.E R229, desc[UR4][R2.64+0x18c] ;  /* 0x00018c0402e57980 */ /* 0x000f62000c101900 */
[C---:B------:R-:W-:Y:S08]  /*13f30*/  HMMA.16816.F32 R96, R128.reuse, R98, RZ ;  /* 0x000000628060723c */ /* 0x040ff000000018ff */
[C---:B------:R-:W-:Y:S08]  /*13f40*/  HMMA.16816.F32 R100, R128.reuse, R104, RZ ;  /* 0x000000688064723c */ /* 0x040ff000000018ff */
[C---:B------:R-:W-:Y:S08]  /*13f50*/  HMMA.16816.F32 R104, R128.reuse, R106, RZ ;  /* 0x0000006a8068723c */ /* 0x040ff000000018ff */
[C---:B-1----:R-:W-:Y:S08]  /*13f60*/  HMMA.16816.F32 R108, R128.reuse, R112, RZ ;  /* 0x00000070806c723c */ /* 0x042ff000000018ff */
        /* <DEDUP_REMOVED lines=38> */
[----:B------:R1:W2:Y:S07]  /*141d0*/  LDSM.16.M88.4 R168, [R0+0x8800] ;  /* 0x0088000000a8783b */ /* 0x0002ae0000000200 */
[C---:B---3--:R-:W-:Y:S08]  /*141e0*/  HMMA.16816.F32 R92, R172.reuse, R176, R92 ;  /* 0x000000b0ac5c723c */ /* 0x048ff0000000185c */
[C---:B------:R-:W-:Y:S01]  /*141f0*/  HMMA.16816.F32 R96, R172.reuse, R178, R96 ;  /* 0x000000b2ac60723c */ /* 0x040fe20000001860 */
[----:B------:R-:W3:Y:S02]  /*14200*/  LDSM.16.M88.4 R176, [R216+0x4800] ;  /* 0x00480000d8b0783b */ /* 0x000ee40000000200 */
[C---:B-1----:R-:W-:Y:S05]  /*14210*/  IADD3 R0, PT, PT, R222.reuse, R216, RZ ;  /* 0x000000d8de007210 */ /* 0x042fea0007ffe0ff */
[C---:B------:R-:W-:Y:S08]  /*14220*/  HMMA.16816.F32 R100, R172.reuse, R180, R100 ;  /* 0x000000b4ac64723c */ /* 0x040ff00000001864 */
        /* <DEDUP_REMOVED lines=9> */
[----:B------:R-:W-:Y:S01]  /*142c0*/  HMMA.16816.F32 R128, R172, R190, R128 ;  /* 0x000000beac80723c */ /* 0x000fe20000001880 */
[----:B------:R-:W4:Y:S07]  /*142d0*/  LDSM.16.M88.4 R172, [R216+0x6000] ;  /* 0x00600000d8ac783b */ /* 0x000f2e0000000200 */
[C---:B------:R-:W-:Y:S01]  /*142e0*/  HMMA.16816.F32 R4, R192.reuse, R196, R4 ;  /* 0x000000c4c004723c */ /* 0x040fe20000001804 */
[----:B------:R-:W5:Y:S07]  /*142f0*/  LDSM.16.M88.4 R188, [R216+0x7000] ;  /* 0x00700000d8bc783b */ /* 0x000f6e0000000200 */
        /* <DEDUP_REMOVED lines=15> */
[C---:B---3--:R-:W-:Y:S08]  /*143f0*/  HMMA.16816.F32 R44, R192.reuse, R176, R44 ;  /* 0x000000b0c02c723c */ /* 0x048ff0000000182c */
[C---:B------:R-:W-:Y:S01]  /*14400*/  HMMA.16816.F32 R48, R192.reuse, R178, R48 ;  /* 0x000000b2c030723c */ /* 0x040fe20000001830 */
[----:B------:R-:W3:Y:S07]  /*14410*/  LDSM.16.M88.4 R176, [R216+0x7800] ;  /* 0x00780000d8b0783b */ /* 0x000eee0000000200 */
[C---:B-1----:R-:W-:Y:S01]  /*14420*/  HMMA.16816.F32 R52, R192.reuse, R180, R52 ;  /* 0x000000b4c034723c */ /* 0x042fe20000001834 */
[----:B------:R-:W1:Y:S07]  /*14430*/  LDSM.16.M88.4 R216, [R0+0x2000] ;  /* 0x0020000000d8783b */ /* 0x000e6e0000000200 */
[C---:B------:R-:W-:Y:S08]  /*14440*/  HMMA.16816.F32 R56, R192.reuse, R182, R56 ;  /* 0x000000b6c038723c */ /* 0x040ff00000001838 */
[C---:B--2---:R-:W-:Y:S08]  /*14450*/  HMMA.16816.F32 R60, R192.reuse, R168, R60 ;  /* 0x000000a8c03c723c */ /* 0x044ff0000000183c */
[C---:B------:R-:W-:Y:S01]  /*14460*/  HMMA.16816.F32 R64, R192.reuse, R170, R64 ;  /* 0x000000aac040723c */ /* 0x040fe20000001840 */
[----:B------:R-:W2:Y:S07]  /*14470*/  LDSM.16.M88.4 R168, [R0+0x2800] ;  /* 0x0028000000a8783b */ /* 0x000eae0000000200 */
[C---:B----4-:R-:W-:Y:S08]  /*14480*/  HMMA.16816.F32 R68, R192.reuse, R172, R68 ;  /* 0x000000acc044723c */ /* 0x050ff00000001844 */
[C---:B------:R-:W-:Y:S08]  /*14490*/  HMMA.16816.F32 R72, R192.reuse, R174, R72 ;  /* 0x000000aec048723c */ /* 0x040ff00000001848 */
[C---:B------:R-:W-:Y:S08]  /*144a0*/  HMMA.16816.F32 R76, R192.reuse, R184, R76 ;  /* 0x000000b8c04c723c */ /* 0x040ff0000000184c */
[C---:B------:R-:W-:Y:S08]  /*144b0*/  HMMA.16816.F32 R80, R192.reuse, R186, R80 ;  /* 0x000000bac050723c */ /* 0x040ff00000001850 */
[C---:B-----5:R-:W-:Y:S08]  /*144c0*/  HMMA.16816.F32 R84, R192.reuse, R188, R84 ;  /* 0x000000bcc054723c */ /* 0x060ff00000001854 */
        /* <DEDUP_REMOVED lines=13> */
[C---:B--2---:R-:W-:Y:S03]  /*145a0*/  HMMA.16816.F32 R12, R212.reuse, R168, R12 ;  /* 0x000000a8d40c723c */ /* 0x044fe6000000180c */
        /* <DEDUP_REMOVED lines=121> */
[-C--:B------:R-:W-:Y:S02]  /*14d40*/  FMUL.FTZ R68, R68, R229.reuse ;  /* 0x000000e544447220 */ /* 0x080fe40000410000 */
[-C--:B------:R-:W-:Y:S07]  /*14d50*/  FMUL.FTZ R72, R72, R229.reuse ;  /* 0x000000e548487220 */ /* 0x080fee0000410000 */
[----:B------:R3:W-:Y:S01]  /*14d60*/  MUFU.TANH R179, R69 ;  /* 0x0000004500b37308 */ /* 0x0007e20000002400 */
[-C--:B------:R-:W-:Y:S01]  /*14d70*/  FMUL.FTZ R73, R73, R229.reuse ;  /* 0x000000e549497220 */ /* 0x080fe20000410000 */
[C---:B--2---:R-:W-:Y:S08]  /*14d80*/  HMMA.16816.F32 R76, R212.reuse, R8, R76 ;  /* 0x00000008d44c723c */ /* 0x044ff0000000184c */
[----:B------:R2:W-:Y:S01]  /*14d90*/  MUFU.TANH R178, R68 ;  /* 0x0000004400b27308 */ /* 0x0005e20000002400 */
[C---:B------:R-:W-:Y:S01]  /*14da0*/  HMMA.16816.F32 R80, R212.reuse, R10, R80 ;  /* 0x0000000ad450723c */ /* 0x040fe20000001850 */
[----:B------:R-:W4:Y:S08]  /*14db0*/  LDSM.16.M88.4 R8, [R0+0x7800] ;  /* 0x007800000008783b */ /* 0x000f300000000200 */
[----:B------:R-:W-:Y:S01]  /*14dc0*/  MUFU.TANH R36, R36 ;  /* 0x0000002400247308 */ /* 0x000fe20000002400 */
[-C--:B---3--:R-:W-:Y:S01]  /*14dd0*/  FMUL.FTZ R69, R71, R229.reuse ;  /* 0x000000e547457220 */ /* 0x088fe20000410000 */
[-C--:B------:R-:W-:Y:S01]  /*14de0*/  FMUL.FTZ R71, R75, R229.reuse ;  /* 0x000000e54b477220 */ /* 0x080fe20000410000 */
[C---:B-1----:R-:W-:Y:S07]  /*14df0*/  HMMA.16816.F32 R84, R212.reuse, R4, R84 ;  /* 0x00000004d454723c */ /* 0x042fee0000001854 */
[----:B------:R-:W-:Y:S01]  /*14e00*/  MUFU.TANH R37, R37 ;  /* 0x0000002500257308 */ /* 0x000fe20000002400 */
[-C--:B--2---:R-:W-:Y:S01]  /*14e10*/  FMUL.FTZ R68, R70, R229.reuse ;  /* 0x000000e546447220 */ /* 0x084fe20000410000 */
        /* <DEDUP_REMOVED lines=9> */
[-C--:B------:R-:W-:Y:S01]  /*14eb0*/  FMUL.FTZ R77, R77, R229.reuse ;  /* 0x000000e54d4d7220 */ /* 0x080fe20000410000 */
[-C--:B------:R-:W-:Y:S01]  /*14ec0*/  FMUL.FTZ R80, R80, R229.reuse ;  /* 0x000000e550507220 */ /* 0x080fe20000410000 */
[-C--:B------:R-:W-:Y:S04]  /*14ed0*/  FMUL.FTZ R81, R81, R229.reuse ;  /* 0x000000e551517220 */ /* 0x080fe80000410000 */
        /* <DEDUP_REMOVED lines=10> */
[C---:B----4-:R-:W-:Y:S05]  /*14f80*/  HMMA.16816.F32 R92, R212.reuse, R8, R92 ;  /* 0x00000008d45c723c */ /* 0x050fea000000185c */
        /* <DEDUP_REMOVED lines=24> */
[C---:B--2---:R-:W-:Y:S06]  /*15110*/  HMMA.16816.F32 R108, R212.reuse, R8, R108 ;  /* 0x00000008d46c723c */ /* 0x044fec000000186c */
[----:B------:R-:W-:Y:S01]  /*15120*/  MUFU.TANH R45, R45 ;  /* 0x0000002d002d7308 */ /* 0x000fe20000002400 */
[-C--:B---3--:R-:W-:Y:S01]  /*15130*/  FMUL.FTZ R96, R102, R229.reuse ;  /* 0x000000e566607220 */ /* 0x088fe20000410000 */
[-C--:B------:R-:W-:Y:S01]  /*15140*/  FMUL.FTZ R102, R104, R229.reuse ;  /* 0x000000e568667220 */ /* 0x080fe20000410000 */
        /* <DEDUP_REMOVED lines=27> */
[----:B------:R1:W-:Y:S01]  /*15300*/  MUFU.TANH R8, R120 ;  /* 0x0000007800087308 */ /* 0x0003e20000002400 */
[-C--:B------:R-:W-:Y:S01]  /*15310*/  FMUL.FTZ R9, R121, R229.reuse ;  /* 0x000000e579097220 */ /* 0x080fe20000410000 */
[----:B------:R-:W-:Y:S08]  /*15320*/  HMMA.16816.F32 R128, R212, R10, R128 ;  /* 0x0000000ad480723c */ /* 0x000ff00000001880 */
[----:B------:R-:W-:Y:S10]  /*15330*/  MUFU.TANH R47, R47 ;  /* 0x0000002f002f7308 */ /* 0x000ff40000002400 */
[----:B------:R-:W-:Y:S01]  /*15340*/  MUFU.TANH R52, R52 ;  /* 0x0000003400347308 */ /* 0x000fe20000002400 */
[-C--:B-1----:R-:W-:Y:S01]  /*15350*/  FMUL.FTZ R120, R122, R229.reuse ;  /* 0x000000e57a787220 */ /* 0x082fe20000410000 */
        /* <DEDUP_REMOVED lines=8> */
[----:B------:R-:W2:Y:S10]  /*153e0*/  MUFU.TANH R0, R127 ;  /* 0x0000007f00007308 */ /* 0x000eb40000002400 */
[----:B------:R-:W-:Y:S01]  /*153f0*/  MUFU.TANH R53, R53 ;  /* 0x0000003500357308 */ /* 0x000fe20000002400 */
[----:B-1----:R1:W-:Y:S09]  /*15400*/  STL [R1+0x18], R4 ;  /* 0x0000180401007387 */ /* 0x0023f20000100800 */
        /* <DEDUP_REMOVED lines=123> */
[----:B------:R-:W-:Y:S02]  /*15bc0*/  ISETP.NE.AND P4, PT, R106, RZ, PT ;  /* 0x000000ff6a00720c */ /* 0x000fe40003f85270 */
[----:B------:R-:W-:Y:S02]  /*15bd0*/  ISETP.GE.U32.AND P6, PT, R66, R67, PT ;  /* 0x000000434200720c */ /* 0x000fe40003fc6070 */
[----:B------:R-:W-:Y:S05]  /*15be0*/  LOP3.LUT R6, RZ, R106, RZ, 0x33, !PT ;  /* 0x0000006aff067212 */ /* 0x000fea00078e33ff */
[----:B------:R-:W-:Y:S05]  /*15bf0*/  @P5 IADD3 R100, PT, PT, R100, 0x1, RZ ;  /* 0x0000000164645810 */ /* 0x000fea0007ffe0ff */
[----:B------:R-:W-:Y:S02]  /*15c00*/  @!P0 IMAD.MOV R100, RZ, RZ, -R100 ;  /* 0x000000ffff648224 */ /* 0x000fe400078e0a64 */
[----:B------:R-:W-:Y:S03]  /*15c10*/  @P6 VIADD R104, R104, 0x1 ;  /* 0x0000000168686836 */ /* 0x000fe60000000000 */
[----:B------:R-:W-:Y:S02]  /*15c20*/  SEL R100, R6, R100, !P4 ;  /* 0x0000006406647207 */ /* 0x000fe40006000000 */
        /* <DEDUP_REMOVED lines=23> */
.L_x_6050:
[----:B------:R-:W-:Y:S05]  /*15da0*/  BSYNC.RECONVERGENT B0 ;  /* 0x0000000000007941 */ /* 0x000fea0003800200 */
.L_x_6049:
[----:B------:R-:W-:Y:S01]  /*15db0*/  IADD3 R114, P0, PT, R4, R228, RZ ;  /* 0x000000e404727210 */ /* 0x000fe20007f1e0ff */
[----:B------:R-:W-:Y:S01]  /*15dc0*/  IMAD.MOV.U32 R229, RZ, RZ, R227 ;  /* 0x000000ffffe57224 */ /* 0x000fe200078e00e3 */
[----:B------:R-:W-:Y:S02]  /*15dd0*/  SHF.L.U64.HI R6, R224, 0x5, R225 ;  /* 0x00000005e0067819 */ /* 0x000fe400000102e1 */
[-C--:B------:R-:W-:Y:S02]  /*15de0*/  IADD3 R112, P3, PT, R114, R4.reuse, RZ ;  /* 0x0000000472707210 */ /* 0x080fe40007f7e0ff */
[----:B------:R-:W-:Y:S01]  /*15df0*/  @!PT LDS RZ, [RZ] ;  /* 0x00000000fffff984 */ /* 0x000fe20000000800 */
[----:B------:R-:W-:Y:S01]  /*15e00*/  @!PT LDS RZ, [RZ] ;  /* 0x00000000fffff984 */ /* 0x000fe20000000800 */
[----:B------:R-:W-:Y:S01]  /*15e10*/  @!PT LDS RZ, [RZ] ;  /* 0x00000000fffff984 */ /* 0x000fe20000000800 */
[----:B------:R-:W-:Y:S01]  /*15e20*/  LDGSTS.E.BYPASS.LTC128B.128 [R236+0x2000], desc[UR4][R228.64] ;  /* 0x02000000e4ec7fae */ /* 0x000fe2000b981a04 */
[----:B------:R-:W-:Y:S01]  /*15e30*/  IMAD.X R115, R6, 0x1, R227, P0 ;  /* 0x0000000106737824 */ /* 0x000fe200000e06e3 */
[-C--:B------:R-:W-:Y:S03]  /*15e40*/  IADD3 R108, P0, PT, R112, R4.reuse, RZ ;  /* 0x00000004706c7210 */ /* 0x080fe60007f1e0ff */
[--C-:B------:R-:W-:Y:S01]  /*15e50*/  IMAD.X R113, R115, 0x1, R6.reuse, P3 ;  /* 0x0000000173717824 */ /* 0x100fe200018e0606 */
[----:B------:R1:W-:Y:S01]  /*15e60*/  LDGSTS.E.BYPASS.LTC128B.128 [R236+0x2800], desc[UR4][R114.64] ;  /* 0x0280000072ec7fae */ /* 0x0003e2000b981a04 */
[-C--:B------:R-:W-:Y:S02]  /*15e70*/  IADD3 R66, P3, PT, R108, R4.reuse, RZ ;  /* 0x000000046c427210 */ /* 0x080fe40007f7e0ff */
        /* <DEDUP_REMOVED lines=8> */
[-C--:B-1----:R-:W-:Y:S04]  /*15f00*/  IADD3 R114, P3, PT, R116, R4.reuse, RZ ;  /* 0x0000000474727210 */ /* 0x082fe80007f7e0ff */
[-C--:B--2---:R-:W-:Y:S01]  /*15f10*/  IADD3 R112, P0, PT, R114, R4.reuse, RZ ;  /* 0x0000000472707210 */ /* 0x084fe20007f1e0ff */
[--C-:B------:R-:W-:Y:S03]  /*15f20*/  IMAD.X R115, R117, 0x1, R6.reuse, P3 ;  /* 0x0000000175737824 */ /* 0x100fe600018e0606 */
        /* <DEDUP_REMOVED lines=21> */
[----:B-----5:R-:W-:Y:S01]  /*16080*/  IADD3 R116, P0, PT, R66, R4, RZ ;  /* 0x0000000442747210 */ /* 0x020fe20007f1e0ff */
[--C-:B------:R-:W-:Y:S01]  /*16090*/  IMAD.X R67, R109, 0x1, R6.reuse, P3 ;  /* 0x000000016d437824 */ /* 0x100fe200018e0606 */
[----:B------:R2:W-:Y:S03]  /*160a0*/  LDGSTS.E.BYPASS.LTC128B.128 [R236+0x8800], desc[UR4][R108.64] ;  /* 0x088000006cec7fae */ /* 0x0005e6000b981a04 */
[----:B------:R-:W-:Y:S01]  /*160b0*/  IMAD.X R117, R67, 0x1, R6, P0 ;  /* 0x0000000143757824 */ /* 0x000fe200000e0606 */
[----:B------:R2:W-:Y:S04]  /*160c0*/  LDGSTS.E.BYPASS.LTC128B.128 [R236+0x9000], desc[UR4][R66.64] ;  /* 0x0900000042ec7fae */ /* 0x0005e8000b981a04 */
[----:B------:R2:W-:Y:S04]  /*160d0*/  LDGSTS.E.BYPASS.LTC128B.128 [R236+0x9800], desc[UR4][R116.64] ;  /* 0x0980000074ec7fae */ /* 0x0005e8000b981a04 */
[----:B------:R-:W0:Y:S02]  /*160e0*/  LDGDEPBAR ;  /* 0x00000000000079af */ /* 0x000e240000000000 */
.L_x_6048:
[----:B------:R-:W-:Y:S05]  /*160f0*/  BSYNC.RECONVERGENT B1 ;  /* 0x0000000000017941 */ /* 0x000fea0003800200 */
.L_x_6047:
[----:B------:R3:W-:Y:S01]  /*16100*/  STL [R1+0x64], R249 ;  /* 0x000064f901007387 */ /* 0x0007e20000100800 */
[----:B------:R-:W-:Y:S03]  /*16110*/  IMAD.MOV.U32 R216, RZ, RZ, R239 ;  /* 0x000000ffffd87224 */ /* 0x000fe600078e00ef */
[----:B------:R-:W-:Y:S01]  /*16120*/  STL [R1+0x60], R248 ;  /* 0x000060f801007387 */ /* 0x000fe20000100800 */
[----:B--2---:R-:W-:Y:S03]  /*16130*/  IMAD.SHL.U32 R67, R216, 0x2, RZ ;  /* 0x00000002d8437824 */ /* 0x004fe600078e00ff */
[----:B------:R-:W-:Y:S02]  /*16140*/  STL [R1+0x5c], R241 ;  /* 0x00005cf101007387 */ /* 0x000fe40000100800 */
[----:B------:R-:W-:Y:S02]  /*16150*/  LOP3.LUT R66, R67, 0x6, RZ, 0xc0, !PT ;  /* 0x0000000643427812 */ /* 0x000fe400078ec0ff */
[----:B------:R-:W-:Y:S03]  /*16160*/  STL [R1+0x58], R240 ;  /* 0x000058f001007387 */ /* 0x000fe60000100800 */
[----:B-1----:R-:W-:Y:S01]  /*16170*/  IMAD R4, R246, 0x100, R66 ;  /* 0x00000100f6047824 */ /* 0x002fe200078e0242 */
        /* <DEDUP_REMOVED lines=9> */
[----:B------:R-:W-:Y:S01]  /*16210*/  VIADD R10, R4, 0x1 ;  /* 0x00000001040a7836 */ /* 0x000fe20000000000 */
[-C--:B------:R-:W-:Y:S01]  /*16220*/  ISETP.GE.AND P4, PT, R124, R245.reuse, PT ;  /* 0x000000f57c00720c */ /* 0x080fe20003f86270 */
[----:B------:R-:W-:Y:S01]  /*16230*/  STL [R1+0x48], R231 ;  /* 0x000048e701007387 */ /* 0x000fe20000100800 */
[----:B---3--:R-:W-:Y:S01]  /*16240*/  FSEL R249, R177, -INF , P5 ;  /* 0xff800000b1f97808 */ /* 0x008fe20002800000 */
[----:B------:R-:W-:Y:S01]  /*16250*/  VIADD R195, R4, 0x19 ;  /* 0x0000001904c37836 */ /* 0x000fe20000000000 */
[-C--:B------:R-:W-:Y:S01]  /*16260*/  ISETP.GE.AND P3, PT, R10, R245.reuse, PT ;  /* 0x000000f50a00720c */ /* 0x080fe20003f66270 */
[----:B------:R-:W-:Y:S01]  /*16270*/  STL [R1+0x44], R230 ;  /* 0x000044e601007387 */ /* 0x000fe20000100800 */
[----:B------:R-:W-:Y:S01]  /*16280*/  FSEL R170, R170, -INF , P4 ;  /* 0xff800000aaaa7808 */ /* 0x000fe20002000000 */
[C---:B------:R-:W-:Y:S01]  /*16290*/  VIADD R239, R4.reuse, 0x20 ;  /* 0x0000002004ef7836 */ /* 0x040fe20000000000 */
[-C--:B------:R-:W-:Y:S01]  /*162a0*/  ISETP.GE.AND P5, PT, R195, R245.reuse, PT ;  /* 0x000000f5c300720c */ /* 0x080fe20003fa6270 */
[----:B------:R-:W-:Y:S01]  /*162b0*/  STL [R1+0x40], R228 ;  /* 0x000040e401007387 */ /* 0x000fe20000100800 */
        /* <DEDUP_REMOVED lines=13> */
[C---:B------:R-:W-:Y:S01]  /*16390*/  VIADD R196, R4.reuse, 0x18 ;  /* 0x0000001804c47836 */ /* 0x040fe20000000000 */
[----:B------:R-:W-:Y:S01]  /*163a0*/  FSEL R171, R171, -INF , P3 ;  /* 0xff800000abab7808 */ /* 0x000fe20001800000 */
[----:B------:R4:W-:Y:S01]  /*163b0*/  STL [R1+0x30], R223 ;  /* 0x000030df01007387 */ /* 0x0009e20000100800 */
[----:B------:R-:W-:Y:S02]  /*163c0*/  VIADD R235, R4, 0x39 ;  /* 0x0000003904eb7836 */ /* 0x000fe40000000000 */
[-C--:B------:R-:W-:Y:S01]  /*163d0*/  ISETP.GE.AND P6, PT, R196, R245.reuse, PT ;  /* 0x000000f5c400720c */ /* 0x080fe20003fc6270 */
[----:B------:R4:W-:Y:S01]  /*163e0*/  STL [R1+0x2c], R220 ;  /* 0x00002cdc01007387 */ /* 0x0009e20000100800 */
[----:B------:R-:W-:Y:S02]  /*163f0*/  VIADD R234, R4, 0x40 ;  /* 0x0000004004ea7836 */ /* 0x000fe40000000000 */
[----:B------:R-:W-:Y:S01]  /*16400*/  FSEL R16, R16, -INF , P6 ;  /* 0xff80000010107808 */ /* 0x000fe20003000000 */
[----:B------:R4:W-:Y:S01]  /*16410*/  STL [R1+0x28], R167 ;  /* 0x000028a701007387 */ /* 0x0009e20000100800 */
[C---:B------:R-:W-:Y:S02]  /*16420*/  VIADD R215, R4.reuse, 0x50 ;  /* 0x0000005004d77836 */ /* 0x040fe40000000000 */
[C---:B------:R-:W-:Y:S02]  /*16430*/  VIADD R207, R4.reuse, 0x60 ;  /* 0x0000006004cf7836 */ /* 0x040fe40000000000 */
[C---:B-1----:R-:W-:Y:S02]  /*16440*/  VIADD R227, R4.reuse, 0x38 ;  /* 0x0000003804e37836 */ /* 0x042fe40000000000 */
[C---:B------:R-:W-:Y:S02]  /*16450*/  VIADD R206, R4.reuse, 0x61 ;  /* 0x0000006104ce7836 */ /* 0x040fe40000000000 */
[C---:B--2---:R-:W-:Y:S02]  /*16460*/  VIADD R225, R4.reuse, 0x31 ;  /* 0x0000003104e17836 */ /* 0x044fe40000000000 */
[C---:B------:R-:W-:Y:S02]  /*16470*/  VIADD R232, R4.reuse, 0x48 ;  /* 0x0000004804e87836 */ /* 0x040fe40000000000 */
[C---:B---3--:R-:W-:Y:S02]  /*16480*/  VIADD R224, R4.reuse, 0x30 ;  /* 0x0000003004e07836 */ /* 0x048fe40000000000 */
[C---:B------:R-:W-:Y:S02]  /*16490*/  VIADD R213, R4.reuse, 0x58 ;  /* 0x0000005804d57836 */ /* 0x040fe40000000000 */
[----:B----4-:R-:W-:Y:S01]  /*164a0*/  VIADD R223, R4, 0x29 ;  /* 0x0000002904df7836 */ /* 0x010fe20000000000 */
[-C--:B------:R-:W-:Y:S01]  /*164b0*/  ISETP.GE.AND P4, PT, R224, R245.reuse, PT ;  /* 0x000000f5e000720c */ /* 0x080fe20003f86270 */
[C---:B------:R-:W-:Y:S02]  /*164c0*/  VIADD R208, R4.reuse, 0x59 ;  /* 0x0000005904d07836 */ /* 0x040fe40000000000 */
        /* <DEDUP_REMOVED lines=42> */
[----:B------:R-:W-:Y:S01]  /*16770*/  VIADD R212, R4, 0xa1 ;  /* 0x000000a104d47836 */ /* 0x000fe20000000000 */
[-C--:B------:R-:W-:Y:S01]  /*16780*/  ISETP.GE.AND P6, PT, R232, R245.reuse, PT ;  /* 0x000000f5e800720c */ /* 0x080fe20003fc6270 */
[----:B------:R-:W-:Y:S01]  /*16790*/  VIADD R115, R4, 0xc0 ;  /* 0x000000c004737836 */ /* 0x000fe20000000000 */
[----:B------:R-:W-:Y:S01]  /*167a0*/  FSEL R204, R52, -INF , P5 ;  /* 0xff80000034cc7808 */ /* 0x000fe20002800000 */
[----:B------:R-:W-:Y:S01]  /*167b0*/  IMAD.MOV.U32 R52, RZ, RZ, R171 ;  /* 0x000000ffff347224 */ /* 0x000fe200078e00ab */
[----:B------:R-:W-:Y:S01]  /*167c0*/  FSEL R24, R174, -INF , !P0 ;  /* 0xff800000ae187808 */ /* 0x000fe20004000000 */
[----:B------:R-:W-:Y:S01]  /*167d0*/  VIADD R200, R4, 0x69 ;  /* 0x0000006904c87836 */ /* 0x000fe20000000000 */
[-C--:B------:R-:W-:Y:S01]  /*167e0*/  ISETP.GE.AND P5, PT, R198, R245.reuse, PT ;  /* 0x000000f5c600720c */ /* 0x080fe20003fa6270 */
        /* <DEDUP_REMOVED lines=15> */
[----:B------:R-:W-:Y:S01]  /*168e0*/  FSEL R210, R48, -INF , P0 ;  /* 0xff80000030d27808 */ /* 0x000fe20000000000 */
[----:B------:R-:W-:Y:S01]  /*168f0*/  IMAD.MOV.U32 R48, RZ, RZ, R17 ;  /* 0x000000ffff307224 */ /* 0x000fe200078e0011 */
        /* <DEDUP_REMOVED lines=9> */
[----:B------:R-:W-:Y:S01]  /*16990*/  VIADD R128, R4, 0xb8 ;  /* 0x000000b804807836 */ /* 0x000fe20000000000 */
[-C--:B------:R-:W-:Y:S01]  /*169a0*/  ISETP.GE.AND P3, PT, R214, R245.reuse, PT ;  /* 0x000000f5d600720c */ /* 0x080fe20003f66270 */
[----:B------:R-:W-:Y:S01]  /*169b0*/  IMAD R176, R246, 0x100, R66 ;  /* 0x00000100f6b07824 */ /* 0x000fe200078e0242 */
[----:B------:R-:W-:Y:S01]  /*169c0*/  FSEL R209, R49, -INF , P6 ;  /* 0xff80000031d17808 */ /* 0x000fe20003000000 */
[----:B------:R-:W-:Y:S01]  /*169d0*/  IMAD.MOV.U32 R49, RZ, RZ, R16 ;  /* 0x000000ffff317224 */ /* 0x000fe200078e0010 */
[-C--:B------:R-:W-:Y:S01]  /*169e0*/  ISETP.GE.AND P6, PT, R199, R245.reuse, PT ;  /* 0x000000f5c700720c */ /* 0x080fe20003fc6270 */
[----:B------:R-:W-:Y:S01]  /*169f0*/  VIADD R106, R4, 0xe1 ;  /* 0x000000e1046a7836 */ /* 0x000fe20000000000 */
[----:B------:R-:W-:Y:S01]  /*16a00*/  FSEL R175, R72, -INF , P5 ;  /* 0xff80000048af7808 */ /* 0x000fe20002800000 */
[----:B------:R-:W-:Y:S01]  /*16a10*/  VIADD R104, R4, 0xe8 ;  /* 0x000000e804687836 */ /* 0x000fe20000000000 */
[----:B------:R-:W-:Y:S01]  /*16a20*/  FSEL R201, R57, -INF , P0 ;  /* 0xff80000039c97808 */ /* 0x000fe20000000000 */
[----:B------:R-:W-:Y:S01]  /*16a30*/  IMAD R57, R246, 0x100, R66 ;  /* 0x00000100f6397824 */ /* 0x000fe200078e0242 */
        /* <DEDUP_REMOVED lines=20> */
[-C--:B------:R-:W-:Y:S01]  /*16b80*/  ISETP.GE.AND P5, PT, R130, R245.reuse, PT ;  /* 0x000000f58200720c */ /* 0x080fe20003fa6270 */
[----:B------:R-:W-:Y:S01]  /*16b90*/  VIADD R4, R4, 0xf9 ;  /* 0x000000f904047836 */ /* 0x000fe20000000000 */
[----:B------:R-:W-:Y:S01]  /*16ba0*/  FSEL R21, R84, -INF , P4 ;  /* 0xff80000054157808 */ /* 0x000fe20002000000 */
[----:B------:R-:W-:Y:S01]  /*16bb0*/  IMAD R84, R246, 0x100, R66 ;  /* 0x00000100f6547824 */ /* 0x000fe200078e0242 */
[----:B------:R-:W-:Y:S01]  /*16bc0*/  FSEL R202, R56, -INF , P3 ;  /* 0xff80000038ca7808 */ /* 0x000fe20001800000 */
[----:B------:R-:W-:Y:S01]  /*16bd0*/  IMAD.MOV.U32 R56, RZ, RZ, R126 ;  /* 0x000000ffff387224 */ /* 0x000fe200078e007e */
[-C--:B------:R-:W-:Y:S01]  /*16be0*/  ISETP.GE.AND P0, PT, R176, R245.reuse, PT ;  /* 0x000000f5b000720c */ /* 0x080fe20003f06270 */
        /* <DEDUP_REMOVED lines=37> */
[----:B------:R-:W-:Y:S02]  /*16e40*/  FSEL R9, R121, -INF , P4 ;  /* 0xff80000079097808 */ /* 0x000fe40002000000 */
[----:B------:R-:W-:Y:S01]  /*16e50*/  FSEL R77, R180, -INF , P3 ;  /* 0xff800000b44d7808 */ /* 0x000fe20001800000 */
[--C-:B------:R-:W-:Y:S01]  /*16e60*/  IMAD R180, R246, 0x100, R66.reuse ;  /* 0x00000100f6b47824 */ /* 0x100fe200078e0242 */
[-C--:B------:R-:W-:Y:S02]  /*16e70*/  ISETP.GE.AND P0, PT, R106, R245.reuse, PT ;  /* 0x000000f56a00720c */ /* 0x080fe40003f06270 */
[-C--:B------:R-:W-:Y:S01]  /*16e80*/  ISETP.GE.AND P4, PT, R57, R244.reuse, PT ;  /* 0x000000f43900720c */ /* 0x080fe20003f86270 */
[--C-:B------:R-:W-:Y:S01]  /*16e90*/  IMAD R57, R246, 0x100, R66.reuse ;  /* 0x00000100f6397824 */ /* 0x100fe200078e0242 */
[-C--:B------:R-:W-:Y:S01]  /*16ea0*/  ISETP.GE.AND P3, PT, R125, R245.reuse, PT ;  /* 0x000000f57d00720c */ /* 0x080fe20003f66270 */
[----:B------:R-:W-:Y:S01]  /*16eb0*/  VIADD R180, R180, 0x91 ;  /* 0x00000091b4b47836 */ /* 0x000fe20000000000 */
[----:B------:R-:W-:Y:S01]  /*16ec0*/  FSEL R89, R187, -INF , P6 ;  /* 0xff800000bb597808 */ /* 0x000fe20003000000 */
[----:B------:R-:W-:Y:S01]  /*16ed0*/  VIADD R57, R57, 0x11 ;  /* 0x0000001139397836 */ /* 0x000fe20000000000 */
[-C--:B------:R-:W-:Y:S02]  /*16ee0*/  ISETP.GE.AND P6, PT, R104, R245.reuse, PT ;  /* 0x000000f56800720c */ /* 0x080fe40003fc6270 */
[----:B------:R-:W-:Y:S02]  /*16ef0*/  FSEL R81, R190, -INF , P0 ;  /* 0xff800000be517808 */ /* 0x000fe40000000000 */
[----:B------:R-:W-:Y:S02]  /*16f00*/  FSEL R101, R105, -INF , P3 ;  /* 0xff80000069657808 */ /* 0x000fe40001800000 */
[-C--:B------:R-:W-:Y:S02]  /*16f10*/  ISETP.GE.AND P0, PT, R6, R245.reuse, PT ;  /* 0x000000f50600720c */ /* 0x080fe40003f06270 */
[-C--:B------:R-:W-:Y:S02]  /*16f20*/  ISETP.GE.AND P3, PT, R108, R245.reuse, PT ;  /* 0x000000f56c00720c */ /* 0x080fe40003f66270 */
[-C--:B------:R-:W-:Y:S01]  /*16f30*/  ISETP.GE.AND P5, PT, R61, R244.reuse, PT ;  /* 0x000000f43d00720c */ /* 0x080fe20003fa6270 */
[--C-:B------:R-:W-:Y:S01]  /*16f40*/  IMAD R61, R246, 0x100, R66.reuse ;  /* 0x00000100f63d7824 */ /* 0x100fe200078e0242 */
[----:B------:R-:W-:Y:S02]  /*16f50*/  FSEL R80, R8, -INF , P6 ;  /* 0xff80000008507808 */ /* 0x000fe40003000000 */
[-C--:B------:R-:W-:Y:S01]  /*16f60*/  ISETP.GE.AND P6, PT, R10, R244.reuse, PT ;  /* 0x000000f40a00720c */ /* 0x080fe20003fc6270 */
[----:B------:R-:W-:Y:S01]  /*16f70*/  VIADD R61, R61, 0x10 ;  /* 0x000000103d3d7836 */ /* 0x000fe20000000000 */
[----:B------:R-:W-:Y:S02]  /*16f80*/  FSEL R8, R122, -INF , P0 ;  /* 0xff8000007a087808 */ /* 0x000fe40000000000 */
[----:B------:R-:W-:Y:S02]  /*16f90*/  FSEL R16, R189, -INF , P3 ;  /* 0xff800000bd107808 */ /* 0x000fe40001800000 */
[-C--:B------:R-:W-:Y:S01]  /*16fa0*/  ISETP.GE.AND P0, PT, R57, R244.reuse, PT ;  /* 0x000000f43900720c */ /* 0x080fe20003f06270 */
[----:B------:R-:W-:Y:S01]  /*16fb0*/  IMAD R57, R246, 0x100, R66 ;  /* 0x00000100f6397824 */ /* 0x000fe200078e0242 */
[----:B------:R-:W-:Y:S02]  /*16fc0*/  ISETP.GE.AND P3, PT, R7, R245, PT ;  /* 0x000000f50700720c */ /* 0x000fe40003f66270 */
[----:B------:R-:W-:Y:S01]  /*16fd0*/  FSEL R93, R60, -INF , !P6 ;  /* 0xff8000003c5d7808 */ /* 0x000fe20007000000 */
[----:B------:R-:W-:Y:S01]  /*16fe0*/  VIADD R57, R57, 0x18 ;  /* 0x0000001839397836 */ /* 0x000fe20000000000 */
[----:B------:R-:W-:Y:S02]  /*16ff0*/  FSEL R73, R11, -INF , P3 ;  /* 0xff8000000b497808 */ /* 0x000fe40001800000 */
[----:B------:R-:W-:Y:S02]  /*17000*/  ISETP.GE.AND P3, PT, R61, R244, PT ;  /* 0x000000f43d00720c */ /* 0x000fe40003f66270 */
[----:B------:R-:W-:Y:S02]  /*17010*/  FSEL R92, R56, -INF , !P5 ;  /* 0xff800000385c7808 */ /* 0x000fe40006800000 */
        /* <DEDUP_REMOVED lines=39> */
[-C--:B------:R-:W-:Y:S01]  /*17290*/  ISETP.GE.AND P3, PT, R217, R244.reuse, PT ;  /* 0x000000f4d900720c */ /* 0x080fe20003f66270 */
[----:B------:R2:W5:Y:S01]  /*172a0*/  LDL.LU R236, [R1+0x4c] ;  /* 0x00004c0001ec7983 */ /* 0x0005620000300800 */
        /* <DEDUP_REMOVED lines=44> */
[----:B------:R-:W-:Y:S01]  /*17570*/  FSEL R187, R176, -INF , !P4 ;  /* 0xff800000b0bb7808 */ /* 0x000fe20006000000 */
[--C-:B------:R-:W-:Y:S01]  /*17580*/  IMAD R176, R246, 0x100, R66.reuse ;  /* 0x00000100f6b07824 */ /* 0x100fe200078e0242 */
[----:B------:R-:W-:Y:S02]  /*17590*/  FMNMX3.FTZ R11, R11, R190, R189, !PT ;  /* 0x000000be0b0b7276 */ /* 0x000fe400078100bd */
[-C--:B------:R-:W-:Y:S02]  /*175a0*/  ISETP.GE.AND P6, PT, R183, R244.reuse, PT ;  /* 0x000000f4b700720c */ /* 0x080fe40003fc6270 */
[----:B------:R-:W-:Y:S02]  /*175b0*/  FSEL R185, R174, -INF , !P0 ;  /* 0xff800000aeb97808 */ /* 0x000fe40004000000 */
[----:B------:R-:W-:Y:S02]  /*175c0*/  ISETP.GE.AND P5, PT, R180, R244, PT ;  /* 0x000000f4b400720c */ /* 0x000fe40003fa6270 */
[----:B------:R-:W-:Y:S01]  /*175d0*/  FSEL R186, R175, -INF , !P3 ;  /* 0xff800000afba7808 */ /* 0x000fe20005800000 */
[----:B------:R-:W-:Y:S01]  /*175e0*/  IMAD R175, R246, 0x100, R66 ;  /* 0x00000100f6af7824 */ /* 0x000fe200078e0242 */
[----:B------:R-:W-:Y:S02]  /*175f0*/  FMNMX3.FTZ R11, R11, R188, R187, !PT ;  /* 0x000000bc0b0b7276 */ /* 0x000fe400078100bb */
[-C--:B------:R-:W-:Y:S01]  /*17600*/  ISETP.GE.AND P4, PT, R229, R244.reuse, PT ;  /* 0x000000f4e500720c */ /* 0x080fe20003f86270 */
[----:B------:R-:W-:Y:S01]  /*17610*/  VIADD R175, R175, 0x9 ;  /* 0x00000009afaf7836 */ /* 0x000fe20000000000 */
        /* <DEDUP_REMOVED lines=26> */
[----:B------:R-:W-:Y:S02]  /*177c0*/  ISETP.GE.AND P3, PT, R112, R244, PT ;  /* 0x000000f47000720c */ /* 0x000fe40003f66270 */
[----:B------:R-:W-:Y:S02]  /*177d0*/  FSEL R121, R76, -INF , !P5 ;  /* 0xff8000004c797808 */ /* 0x000fe40006800000 */
[----:B------:R-:W-:Y:S02]  /*177e0*/  FMNMX3.FTZ R11, R11, R126, R124, !PT ;  /* 0x0000007e0b0b7276 */ /* 0x000fe4000781007c */
[----:B------:R-:W-:Y:S02]  /*177f0*/  FSEL R107, R37, -INF , !P4 ;  /* 0xff800000256b7808 */ /* 0x000fe40006000000 */
[-C--:B------:R-:W-:Y:S01]  /*17800*/  ISETP.GE.AND P0, PT, R127, R244.reuse, PT ;  /* 0x000000f47f00720c */ /* 0x080fe20003f06270 */
[----:B------:R-:W3:Y:S01]  /*17810*/  LD.E R37, desc[UR4][R2.64+0xdc] ;  /* 0x0000dc0402257980 */ /* 0x000ee2000c101900 */
        /* <DEDUP_REMOVED lines=19> */
[----:B------:R-:W-:Y:S02]  /*17950*/  FSEL R16, R16, -INF , !P6 ;  /* 0xff80000010107808 */ /* 0x000fe40007000000 */
[----:B------:R-:W-:Y:S02]  /*17960*/  FMNMX3.FTZ R36, R11, R88, R17, !PT ;  /* 0x000000580b247276 */ /* 0x000fe40007810011 */
[----:B------:R-:W-:Y:S02]  /*17970*/  ISETP.GE.AND P4, PT, R104, R244, PT ;  /* 0x000000f46800720c */ /* 0x000fe40003f86270 */
[----:B------:R-:W-:Y:S02]  /*17980*/  FSEL R81, R81, -INF , !P5 ;  /* 0xff80000051517808 */ /* 0x000fe40006800000 */
[----:B------:R-:W-:Y:S02]  /*17990*/  FSEL R11, R5, -INF , !P3 ;  /* 0xff800000050b7808 */ /* 0x000fe40005800000 */
[----:B------:R-:W-:Y:S02]  /*179a0*/  FMNMX3.FTZ R5, R36, R16, R81, !PT ;  /* 0x0000001024057276 */ /* 0x000fe40007810051 */
[----:B------:R-:W-:Y:S02]  /*179b0*/  ISETP.GE.AND P0, PT, R4, R245, PT ;  /* 0x000000f50400720c */ /* 0x000fe40003f06270 */
[-C--:B------:R-:W-:Y:S02]  /*179c0*/  ISETP.GE.AND P6, PT, R100, R244.reuse, PT ;  /* 0x000000f46400720c */ /* 0x080fe40003fc6270 */
[----:B------:R-:W-:Y:S02]  /*179d0*/  ISETP.GE.AND P5, PT, R7, R244, PT ;  /* 0x000000f40700720c */ /* 0x000fe40003fa6270 */
[----:B------:R-:W-:Y:S02]  /*179e0*/  FSEL R80, R80, -INF , !P4 ;  /* 0xff80000050507808 */ /* 0x000fe40006000000 */
[----:B------:R-:W-:Y:S02]  /*179f0*/  FSEL R9, R9, -INF , !P6 ;  /* 0xff80000009097808 */ /* 0x000fe40007000000 */
[----:B------:R-:W-:Y:S02]  /*17a00*/  FMNMX3.FTZ R36, R5, R80, R11, !PT ;  /* 0x0000005005247276 */ /* 0x000fe4000781000b */
[-C--:B------:R-:W-:Y:S02]  /*17a10*/  ISETP.GE.AND P4, PT, R6, R244.reuse, PT ;  /* 0x000000f40600720c */ /* 0x080fe40003f86270 */
[----:B------:R-:W-:Y:S02]  /*17a20*/  ISETP.GE.AND P3, PT, R4, R244, PT ;  /* 0x000000f40400720c */ /* 0x000fe40003f66270 */
[----:B------:R-:W-:Y:S02]  /*17a30*/  FSEL R0, R0, -INF , P0 ;  /* 0xff80000000007808 */ /* 0x000fe40000000000 */
[----:B------:R-:W-:Y:S02]  /*17a40*/  FSEL R73, R73, -INF , !P5 ;  /* 0xff80000049497808 */ /* 0x000fe40006800000 */
[----:B------:R-:W-:Y:S02]  /*17a50*/  FSEL R8, R8, -INF , !P4 ;  /* 0xff80000008087808 */ /* 0x000fe40006000000 */
[----:B------:R-:W-:Y:S02]  /*17a60*/  FSEL R5, R0, -INF , !P3 ;  /* 0xff80000000057808 */ /* 0x000fe40005800000 */
[----:B------:R-:W-:Y:S02]  /*17a70*/  FMNMX3.FTZ R36, R36, R9, R73, !PT ;  /* 0x0000000924247276 */ /* 0x000fe40007810049 */
[----:B------:R-:W-:Y:S02]  /*17a80*/  ISETP.GE.AND P4, PT, R176, R242, PT ;  /* 0x000000f2b000720c */ /* 0x000fe40003f86270 */
[----:B------:R-:W-:Y:S02]  /*17a90*/  FMNMX3.FTZ R36, R36, R8, R5, !PT ;  /* 0x0000000824247276 */ /* 0x000fe40007810005 */
[CC--:B------:R-:W-:Y:S01]  /*17aa0*/  ISETP.GE.AND P6, PT, R176.reuse, R243.reuse, PT ;  /* 0x000000f3b000720c */ /* 0x0c0fe20003fc6270 */
[----:B------:R-:W-:Y:S01]  /*17ab0*/  VIADD R176, R176, 0x8 ;  /* 0x00000008b0b07836 */ /* 0x000fe20000000000 */
[-C--:B------:R-:W-:Y:S01]  /*17ac0*/  ISETP.GE.AND P3, PT, R10, R243.reuse, PT ;  /* 0x000000f30a00720c */ /* 0x080fe20003f66270 */
[----:B------:R-:W1:Y:S01]  /*17ad0*/  SHFL.BFLY PT, R0, R36, 0x2, 0x1f ;  /* 0x0c401f0024007f89 */ /* 0x000e6200000e0000 */
[----:B------:R-:W-:Y:S02]  /*17ae0*/  FSEL R174, R172, -INF , P6 ;  /* 0xff800000acae7808 */ /* 0x000fe40003000000 */
        /* <DEDUP_REMOVED lines=9> */
[--C-:B------:R-:W-:Y:S02]  /*17b80*/  IMAD R176, R246, 0x100, R66.reuse ;  /* 0x00000100f6b07824 */ /* 0x100fe400078e0242 */
[----:B------:R-:W-:Y:S01]  /*17b90*/  VIADD R175, R175, 0x11 ;  /* 0x00000011afaf7836 */ /* 0x000fe20000000000 */
[----:B------:R-:W-:Y:S01]  /*17ba0*/  FSEL R168, R12, -INF , P3 ;  /* 0xff8000000ca87808 */ /* 0x000fe20001800000 */
[----:B------:R-:W-:Y:S01]  /*17bb0*/  VIADD R176, R176, 0x18 ;  /* 0x00000018b0b07836 */ /* 0x000fe20000000000 */
[-C--:B------:R-:W-:Y:S02]  /*17bc0*/  ISETP.GE.AND P3, PT, R84, R243.reuse, PT ;  /* 0x000000f35400720c */ /* 0x080fe40003f66270 */
[-C--:B------:R-:W-:Y:S01]  /*17bd0*/  ISETP.GE.AND P5, PT, R175, R243.reuse, PT ;  /* 0x000000f3af00720c */ /* 0x080fe20003fa6270 */
[--C-:B------:R-:W-:Y:S01]  /*17be0*/  IMAD R175, R246, 0x100, R66.reuse ;  /* 0x00000100f6af7824 */ /* 0x100fe200078e0242 */
[-C--:B------:R-:W-:Y:S02]  /*17bf0*/  ISETP.GE.AND P6, PT, R176, R243.reuse, PT ;  /* 0x000000f3b000720c */ /* 0x080fe40003fc6270 */
[----:B------:R-:W-:Y:S01]  /*17c00*/  FSEL R84, R15, -INF , P3 ;  /* 0xff8000000f547808 */ /* 0x000fe20001800000 */
[----:B------:R-:W-:Y:S01]  /*17c10*/  VIADD R175, R175, 0x91 ;  /* 0x00000091afaf7836 */ /* 0x000fe20000000000 */
        /* <DEDUP_REMOVED lines=8> */
[-C--:B------:R-:W-:Y:S04]  /*17ca0*/  ISETP.GE.AND P3, PT, R225, R243.reuse, PT ;  /* 0x000000f3e100720c */ /* 0x080fe80003f66270 */
[----:B------:R-:W-:Y:S02]  /*17cb0*/  FSEL R27, R27, -INF , P3 ;  /* 0xff8000001b1b7808 */ /* 0x000fe40001800000 */
[-C--:B------:R-:W-:Y:S02]  /*17cc0*/  ISETP.GE.AND P3, PT, R234, R243.reuse, PT ;  /* 0x000000f3ea00720c */ /* 0x080fe40003f66270 */
[----:B-1----:R-:W-:Y:S05]  /*17cd0*/  FMNMX.FTZ R0, R36, R0, !PT ;  /* 0x0000000024007209 */ /* 0x002fea0007810000 */
[----:B------:R-:W1:Y:S02]  /*17ce0*/  SHFL.BFLY PT, R36, R0, 0x1, 0x1f ;  /* 0x0c201f0000247f89 */ /* 0x000e6400000e0000 */
[----:B-1----:R-:W-:Y:S04]  /*17cf0*/  FMNMX.FTZ R36, R0, R36, !PT ;  /* 0x0000002400247209 */ /* 0x002fe80007810000 */
[C---:B------:R-:W-:Y:S04]  /*17d00*/  FSETP.NEU.FTZ.AND P0, PT, R36.reuse, -INF , PT ;  /* 0xff8000002400780b */ /* 0x040fe80003f1d000 */
[----:B------:R-:W-:Y:S05]  /*17d10*/  FSEL R0, R36, RZ, P0 ;  /* 0x000000ff24007208 */ /* 0x000fea0000000000 */
[----:B------:R-:W-:Y:S01]  /*17d20*/  FADD.FTZ R0, -R0, R165 ;  /* 0x000000a500007221 */ /* 0x000fe20000010100 */
[----:B------:R-:W-:Y:S02]  /*17d30*/  FSEL R165, R13, -INF , P5 ;  /* 0xff8000000da57808 */ /* 0x000fe40002800000 */
[----:B------:R-:W-:Y:S02]  /*17d40*/  FSEL R13, R26, -INF , P6 ;  /* 0xff8000001a0d7808 */ /* 0x000fe40003000000 */
[-C--:B------:R-:W-:Y:S01]  /*17d50*/  ISETP.GE.AND P5, PT, R239, R243.reuse, PT ;  /* 0x000000f3ef00720c */ /* 0x080fe20003fa6270 */
[----:B------:R-:W4:Y:S01]  /*17d60*/  LDL.LU R26, [R1+0x18] ;  /* 0x00001800011a7983 */ /* 0x000f220000300800 */
[-C--:B------:R-:W-:Y:S02]  /*17d70*/  ISETP.GE.AND P6, PT, R235, R243.reuse, PT ;  /* 0x000000f3eb00720c */ /* 0x080fe40003fc6270 */
[----:B------:R-:W-:Y:S02]  /*17d80*/  FSEL R77, R18, -INF , P5 ;  /* 0xff800000124d7808 */ /* 0x000fe40002800000 */
[----:B------:R-:W2:Y:S01]  /*17d90*/  LDL.LU R18, [R1+0x1c] ;  /* 0x00001c0001127983 */ /* 0x000ea20000300800 */
[-C--:B------:R-:W-:Y:S02]  /*17da0*/  ISETP.GE.AND P5, PT, R223, R243.reuse, PT ;  /* 0x000000f3df00720c */ /* 0x080fe40003fa6270 */
[----:B------:R-:W-:Y:S01]  /*17db0*/  FSEL R31, R31, -INF , P6 ;  /* 0xff8000001f1f7808 */ /* 0x000fe20003000000 */
[----:B------:R-:W2:Y:S01]  /*17dc0*/  LDL.LU R22, [R1+0x20] ;  /* 0x0000200001167983 */ /* 0x000ea20000300800 */
[----:B------:R-:W-:Y:S02]  /*17dd0*/  FSEL R23, R23, -INF , P5 ;  /* 0xff80000017177808 */ /* 0x000fe40002800000 */
[-C--:B------:R-:W-:Y:S01]  /*17de0*/  ISETP.GE.AND P5, PT, R227, R243.reuse, PT ;  /* 0x000000f3e300720c */ /* 0x080fe20003fa6270 */
[----:B------:R-:W2:Y:S01]  /*17df0*/  LDL.LU R15, [R1+0x24] ;  /* 0x00002400010f7983 */ /* 0x000ea20000300800 */
[----:B------:R-:W-:Y:S02]  /*17e00*/  ISETP.GE.AND P6, PT, R10, R242, PT ;  /* 0x000000f20a00720c */ /* 0x000fe40003fc6270 */
[----:B------:R-:W-:Y:S01]  /*17e10*/  FSEL R12, R30, -INF , P5 ;  /* 0xff8000001e0c7808 */ /* 0x000fe20002800000 */
[--C-:B------:R-:W-:Y:S01]  /*17e20*/  IMAD R30, R246, 0x100, R66.reuse ;  /* 0x00000100f61e7824 */ /* 0x100fe200078e0242 */
[-C--:B------:R-:W-:Y:S02]  /*17e30*/  ISETP.GE.AND P5, PT, R233, R243.reuse, PT ;  /* 0x000000f3e900720c */ /* 0x080fe40003fa6270 */
[----:B------:R-:W-:Y:S01]  /*17e40*/  FSEL R227, R34, -INF , P3 ;  /* 0xff80000022e37808 */ /* 0x000fe20001800000 */
[--C-:B------:R-:W-:Y:S01]  /*17e50*/  IMAD R34, R246, 0x100, R66.reuse ;  /* 0x00000100f6227824 */ /* 0x100fe200078e0242 */
[----:B------:R-:W-:Y:S01]  /*17e60*/  FSEL R225, R35, -INF , P5 ;  /* 0xff80000023e17808 */ /* 0x000fe20002800000 */
[----:B------:R-:W-:Y:S01]  /*17e70*/  VIADD R30, R30, 0x21 ;  /* 0x000000211e1e7836 */ /* 0x000fe20000000000 */
[-C--:B------:R-:W-:Y:S01]  /*17e80*/  ISETP.GE.AND P5, PT, R217, R243.reuse, PT ;  /* 0x000000f3d900720c */ /* 0x080fe20003fa6270 */
[----:B------:R-:W-:Y:S01]  /*17e90*/  VIADD R34, R34, 0x28 ;  /* 0x0000002822227836 */ /* 0x000fe20000000000 */
[----:B------:R-:W-:Y:S02]  /*17ea0*/  FSEL R10, R174, -INF , !P4 ;  /* 0xff800000ae0a7808 */ /* 0x000fe40006000000 */
        /* <DEDUP_REMOVED lines=46> */
[----:B------:R-:W-:Y:S01]  /*18190*/  FSEL R51, R83, -INF , P4 ;  /* 0xff80000053337808 */ /* 0x000fe20002000000 */
[----:B---3--:R-:W-:Y:S01]  /*181a0*/  FMUL.FTZ R0, R37, R0 ;  /* 0x0000000025007220 */ /* 0x008fe20000410000 */
[----:B------:R-:W-:Y:S02]  /*181b0*/  FSEL R79, R79, -INF , P3 ;  /* 0xff8000004f4f7808 */ /* 0x000fe40001800000 */
[-C--:B------:R-:W-:Y:S02]  /*181c0*/  ISETP.GE.AND P3, PT, R211, R243.reuse, PT ;  /* 0x000000f3d300720c */ /* 0x080fe40003f66270 */
[-C--:B------:R-:W-:Y:S01]  /*181d0*/  ISETP.GE.AND P4, PT, R130, R243.reuse, PT ;  /* 0x000000f38200720c */ /* 0x080fe20003f86270 */
[----:B------:R-:W1:Y:S01]  /*181e0*/  MUFU.EX2 R0, R0 ;  /* 0x0000000000007308 */ /* 0x000e620000000800 */
        /* <DEDUP_REMOVED lines=37> */
[-C--:B------:R-:W-:Y:S04]  /*18440*/  ISETP.GE.AND P4, PT, R103, R243.reuse, PT ;  /* 0x000000f36700720c */ /* 0x080fe80003f86270 */
[----:B------:R-:W-:Y:S02]  /*18450*/  FSEL R75, R123, -INF , P4 ;  /* 0xff8000007b4b7808 */ /* 0x000fe40002000000 */
[-C--:B------:R-:W-:Y:S02]  /*18460*/  ISETP.GE.AND P4, PT, R6, R243.reuse, PT ;  /* 0x000000f30600720c */ /* 0x080fe40003f86270 */
[----:B----4-:R-:W-:Y:S01]  /*18470*/  FSEL R69, R26, -INF , P3 ;  /* 0xff8000001a457808 */ /* 0x010fe20001800000 */
[--C-:B------:R-:W-:Y:S01]  /*18480*/  IMAD R26, R246, 0x100, R66.reuse ;  /* 0x00000100f61a7824 */ /* 0x100fe200078e0242 */
[----:B------:R-:W-:Y:S02]  /*18490*/  ISETP.GE.AND P3, PT, R4, R243, PT ;  /* 0x000000f30400720c */ /* 0x000fe40003f66270 */
[----:B--2---:R-:W-:Y:S01]  /*184a0*/  FSEL R68, R18, -INF , P5 ;  /* 0xff80000012447808 */ /* 0x004fe20002800000 */
        /* <DEDUP_REMOVED lines=23> */
[-C--:B------:R-:W-:Y:S02]  /*18620*/  ISETP.GE.AND P3, PT, R26, R242.reuse, PT ;  /* 0x000000f21a00720c */ /* 0x080fe40003f66270 */
[----:B------:R-:W-:Y:S02]  /*18630*/  FSEL R26, R165, -INF , !P6 ;  /* 0xff800000a51a7808 */ /* 0x000fe40007000000 */
[----:B------:R-:W-:Y:S02]  /*18640*/  FSEL R118, R77, -INF , !P3 ;  /* 0xff8000004d767808 */ /* 0x000fe40005800000 */
[-C--:B------:R-:W-:Y:S01]  /*18650*/  ISETP.GE.AND P3, PT, R97, R242.reuse, PT ;  /* 0x000000f26100720c */ /* 0x080fe20003f66270 */
[--C-:B------:R-:W-:Y:S01]  /*18660*/  IMAD R97, R246, 0x100, R66.reuse ;  /* 0x00000100f6617824 */ /* 0x100fe200078e0242 */
[-C--:B------:R-:W-:Y:S02]  /*18670*/  ISETP.GE.AND P6, PT, R30, R242.reuse, PT ;  /* 0x000000f21e00720c */ /* 0x080fe40003fc6270 */
[----:B------:R-:W-:Y:S01]  /*18680*/  FSEL R30, R85, -INF , !P5 ;  /* 0xff800000551e7808 */ /* 0x000fe20006800000 */
[----:B------:R-:W-:Y:S01]  /*18690*/  VIADD R97, R97, 0x38 ;  /* 0x0000003861617836 */ /* 0x000fe20000000000 */
[-C--:B------:R-:W-:Y:S02]  /*186a0*/  ISETP.GE.AND P5, PT, R34, R242.reuse, PT ;  /* 0x000000f22200720c */ /* 0x080fe40003fa6270 */
[----:B------:R-:W-:Y:S02]  /*186b0*/  FSEL R34, R84, -INF , !P4 ;  /* 0xff80000054227808 */ /* 0x000fe40006000000 */
[-C--:B------:R-:W-:Y:S01]  /*186c0*/  ISETP.GE.AND P4, PT, R110, R242.reuse, PT ;  /* 0x000000f26e00720c */ /* 0x080fe20003f86270 */
[--C-:B------:R-:W-:Y:S01]  /*186d0*/  IMAD R110, R246, 0x100, R66.reuse ;  /* 0x00000100f66e7824 */ /* 0x100fe200078e0242 */
[----:B------:R-:W-:Y:S02]  /*186e0*/  FSEL R120, R19, -INF , !P5 ;  /* 0xff80000013787808 */ /* 0x000fe40006800000 */
[----:B------:R-:W-:Y:S01]  /*186f0*/  ISETP.GE.AND P5, PT, R97, R242, PT ;  /* 0x000000f26100720c */ /* 0x000fe20003fa6270 */
[----:B------:R-:W-:Y:S01]  /*18700*/  VIADD R110, R110, 0x31 ;  /* 0x000000316e6e7836 */ /* 0x000fe20000000000 */
[----:B------:R-:W-:Y:S01]  /*18710*/  FSEL R123, R23, -INF , !P4 ;  /* 0xff800000177b7808 */ /* 0x000fe20006000000 */
[----:B------:R-:W-:Y:S01]  /*18720*/  IMAD R97, R246, 0x100, R66 ;  /* 0x00000100f6617824 */ /* 0x000fe200078e0242 */
[----:B------:R-:W-:Y:S02]  /*18730*/  FSEL R23, R12, -INF , !P5 ;  /* 0xff8000000c177808 */ /* 0x000fe40006800000 */
[----:B------:R-:W-:Y:S01]  /*18740*/  FMNMX3.FTZ R12, R164, R10, R18, !PT ;  /* 0x0000000aa40c7276 */ /* 0x000fe20007810012 */
[----:B------:R-:W-:Y:S01]  /*18750*/  VIADD R97, R97, 0x40 ;  /* 0x0000004061617836 */ /* 0x000fe20000000000 */
[----:B------:R-:W-:Y:S02]  /*18760*/  FSEL R119, R76, -INF , !P6 ;  /* 0xff8000004c777808 */ /* 0x000fe40007000000 */
[----:B------:R-:W-:Y:S01]  /*18770*/  ISETP.GE.AND P6, PT, R110, R242, PT ;  /* 0x000000f26e00720c */ /* 0x000fe20003fc6270 */
        /* <DEDUP_REMOVED lines=8> */
[----:B------:R-:W-:Y:S01]  /*18800*/  ISETP.GE.AND P4, PT, R110, R242, PT ;  /* 0x000000f26e00720c */ /* 0x000fe20003f86270 */
[--C-:B------:R-:W-:Y:S01]  /*18810*/  IMAD R110, R246, 0x100, R66.reuse ;  /* 0x00000100f66e7824 */ /* 0x100fe200078e0242 */
[----:B------:R-:W-:Y:S01]  /*18820*/  FMNMX3.FTZ R12, R12, R118, R119, !PT ;  /* 0x000000760c0c7276 */ /* 0x000fe20007810077 */
[----:B------:R-:W-:Y:S01]  /*18830*/  VIADD R97, R97, 0x48 ;  /* 0x0000004861617836 */ /* 0x000fe20000000000 */
[----:B------:R-:W-:Y:S01]  /*18840*/  FSEL R13, R27, -INF , !P6 ;  /* 0xff8000001b0d7808 */ /* 0x000fe20007000000 */
[----:B------:R-:W-:Y:S01]  /*18850*/  VIADD R110, R110, 0x41 ;  /* 0x000000416e6e7836 */ /* 0x000fe20000000000 */
[----:B------:R-:W-:Y:S02]  /*18860*/  FMNMX3.FTZ R12, R12, R120, R123, !PT ;  /* 0x000000780c0c7276 */ /* 0x000fe4000781007b */
[----:B------:R-:W-:Y:S02]  /*18870*/  FSEL R27, R31, -INF , !P4 ;  /* 0xff8000001f1b7808 */ /* 0x000fe40006000000 */
[-C--:B------:R-:W-:Y:S02]  /*18880*/  ISETP.GE.AND P6, PT, R110, R242.reuse, PT ;  /* 0x000000f26e00720c */ /* 0x080fe40003fc6270 */
[----:B------:R-:W-:Y:S02]  /*18890*/  FMNMX3.FTZ R12, R12, R19, R13, !PT ;  /* 0x000000130c0c7276 */ /* 0x000fe4000781000d */
[-C--:B------:R-:W-:Y:S02]  /*188a0*/  ISETP.GE.AND P4, PT, R217, R242.reuse, PT ;  /* 0x000000f2d900720c */ /* 0x080fe40003f86270 */
[----:B------:R-:W-:Y:S02]  /*188b0*/  FSEL R217, R227, -INF , !P3 ;  /* 0xff800000e3d97808 */ /* 0x000fe40005800000 */
[-C--:B------:R-:W-:Y:S01]  /*188c0*/  ISETP.GE.AND P5, PT, R97, R242.reuse, PT ;  /* 0x000000f26100720c */ /* 0x080fe20003fa6270 */
[----:B------:R-:W-:Y:S01]  /*188d0*/  IMAD R97, R246, 0x100, R66 ;  /* 0x00000100f6617824 */ /* 0x000fe200078e0242 */
[-C--:B------:R-:W-:Y:S01]  /*188e0*/  ISETP.GE.AND P3, PT, R215, R242.reuse, PT ;  /* 0x000000f2d700720c */ /* 0x080fe20003f66270 */
[----:B------:R2:W5:Y:S01]  /*188f0*/  LDL.LU R227, [R1+0x3c] ;  /* 0x00003c0001e37983 */ /* 0x0005620000300800 */
[----:B------:R-:W-:Y:S01]  /*18900*/  FSEL R215, R225, -INF , !P6 ;  /* 0xff800000e1d77808 */ /* 0x000fe20007000000 */
[----:B------:R-:W-:Y:S01]  /*18910*/  VIADD R97, R97, 0x91 ;  /* 0x0000009161617836 */ /* 0x000fe20000000000 */
        /* <DEDUP_REMOVED lines=16> */
[-C--:B------:R-:W-:Y:S02]  /*18a20*/  ISETP.GE.AND P6, PT, R206, R242.reuse, PT ;  /* 0x000000f2ce00720c */ /* 0x080fe40003fc6270 */
[----:B------:R-:W-:Y:S02]  /*18a30*/  FSEL R206, R239, -INF , !P5 ;  /* 0xff800000efce7808 */ /* 0x000fe40006800000 */
[----:B------:R-:W-:Y:S01]  /*18a40*/  ISETP.GE.AND P5, PT, R205, R242, PT ;  /* 0x000000f2cd00720c */ /* 0x000fe20003fa6270 */
[----:B------:R-:W3:Y:S01]  /*18a50*/  S2R R239, SR_TID.X ;  /* 0x0000000000ef7919 */ /* 0x000ee20000002100 */
[----:B------:R-:W-:Y:S02]  /*18a60*/  FSEL R205, R235, -INF , !P4 ;  /* 0xff800000ebcd7808 */ /* 0x000fe40006000000 */
[----:B------:R-:W-:Y:S01]  /*18a70*/  FMNMX3.FTZ R12, R12, R208, R207, !PT ;  /* 0x000000d00c0c7276 */ /* 0x000fe200078100cf */
[----:B------:R-:W4:Y:S01]  /*18a80*/  S2R R235, SR_CTAID.X ;  /* 0x0000000000eb7919 */ /* 0x000f220000002500 */
[-C--:B------:R-:W-:Y:S02]  /*18a90*/  ISETP.GE.AND P4, PT, R200, R242.reuse, PT ;  /* 0x000000f2c800720c */ /* 0x080fe40003f86270 */
[----:B------:R-:W-:Y:S02]  /*18aa0*/  FSEL R200, R234, -INF , !P3 ;  /* 0xff800000eac87808 */ /* 0x000fe40005800000 */
[----:B------:R-:W-:Y:S01]  /*18ab0*/  ISETP.GE.AND P3, PT, R199, R242, PT ;  /* 0x000000f2c700720c */ /* 0x000fe20003f66270 */
[----:B------:R-:W1:Y:S01]  /*18ac0*/  S2R R234, SR_CTAID.Y ;  /* 0x0000000000ea7919 */ /* 0x000e620000002600 */
[----:B------:R-:W-:Y:S02]  /*18ad0*/  FSEL R199, R233, -INF , !P6 ;  /* 0xff800000e9c77808 */ /* 0x000fe40007000000 */
[----:B------:R-:W-:Y:S01]  /*18ae0*/  FMNMX3.FTZ R12, R12, R206, R205, !PT ;  /* 0x000000ce0c0c7276 */ /* 0x000fe200078100cd */
[----:B------:R-:W1:Y:S01]  /*18af0*/  S2R R233, SR_CTAID.Z ;  /* 0x0000000000e97919 */ /* 0x000e620000002700 */
        /* <DEDUP_REMOVED lines=20> */
[----:B------:R-:W-:Y:S02]  /*18c40*/  ISETP.GE.AND P6, PT, R97, R242, PT ;  /* 0x000000f26100720c */ /* 0x000fe40003fc6270 */
[----:B------:R-:W-:Y:S01]  /*18c50*/  FSEL R182, R70, -INF , !P5 ;  /* 0xff80000046b67808 */ /* 0x000fe20006800000 */
[----:B------:R-:W-:Y:S01]  /*18c60*/  FMUL.FTZ R70, R37, R36 ;  /* 0x0000002425467220 */ /* 0x000fe20000410000 */
        /* <DEDUP_REMOVED lines=63> */
[----:B------:R-:W-:Y:S01]  /*19060*/  FMNMX3.FTZ R4, R12, R76, R75, !PT ;  /* 0x0000004c0c047276 */ /* 0x000fe2000781004b */
[----:B-1----:R-:W-:Y:S01]  /*19070*/  FMUL.FTZ R12, R0, R152 ;  /* 0x00000098000c7220 */ /* 0x002fe20000410000 */
[----:B------:R-:W-:Y:S01]  /*19080*/  ISETP.GE.AND P5, PT, R6, R242, PT ;  /* 0x000000f20600720c */ /* 0x000fe20003fa6270 */
[----:B------:R-:W-:Y:S01]  /*19090*/  IMAD.MOV.U32 R152, RZ, RZ, R13 ;  /* 0x000000ffff987224 */ /* 0x000fe200078e000d */
[----:B------:R-:W-:Y:S01]  /*190a0*/  FSEL R69, R69, -INF , !P3 ;  /* 0xff80000045457808 */ /* 0x000fe20005800000 */
[----:B------:R-:W-:Y:S01]  /*190b0*/  FMUL.FTZ R13, R0, R153 ;  /* 0x00000099000d7220 */ /* 0x000fe20000410000 */
[----:B------:R-:W-:Y:S01]  /*190c0*/  FSEL R68, R68, -INF , !P6 ;  /* 0xff80000044447808 */ /* 0x000fe20007000000 */
[----:B------:R-:W-:Y:S01]  /*190d0*/  IMAD.MOV.U32 R153, RZ, RZ, R19 ;  /* 0x000000ffff997224 */ /* 0x000fe200078e0013 */
        /* <DEDUP_REMOVED lines=8> */
[----:B------:R-:W1:Y:S01]  /*19160*/  SHFL.BFLY PT, R7, R4, 0x2, 0x1f ;  /* 0x0c401f0004077f89 */ /* 0x000e6200000e0000 */
[-CC-:B------:R-:W-:Y:S01]  /*19170*/  FFMA.FTZ R99, R61, R37.reuse, -R70.reuse ;  /* 0x000000253d637223 */ /* 0x180fe20000010846 */
[----:B------:R2:W3:Y:S01]  /*19180*/  MUFU.EX2 R44, R24 ;  /* 0x00000018002c7308 */ /* 0x0004e20000000800 */
        /* <DEDUP_REMOVED lines=64> */
[----:B------:R-:W-:Y:S01]  /*19590*/  SHF.R.U32.HI R64, RZ, 0x1, R216 ;  /* 0x00000001ff407819 */ /* 0x000fe200000116d8 */
        /* <DEDUP_REMOVED lines=8> */
[C---:B--2---:R-:W-:Y:S01]  /*19620*/  FMUL.FTZ R24, R0.reuse, R140 ;  /* 0x0000008c00187220 */ /* 0x044fe20000410000 */
[C---:B------:R-:W-:Y:S01]  /*19630*/  FMUL.FTZ R25, R0.reuse, R141 ;  /* 0x0000008d00197220 */ /* 0x040fe20000410000 */
[C---:B------:R-:W-:Y:S01]  /*19640*/  FMUL.FTZ R28, R0.reuse, R136 ;  /* 0x00000088001c7220 */ /* 0x040fe20000410000 */
[C---:B------:R-:W-:Y:S01]  /*19650*/  FMUL.FTZ R29, R0.reuse, R137 ;  /* 0x00000089001d7220 */ /* 0x040fe20000410000 */
[C---:B------:R-:W-:Y:S01]  /*19660*/  FMUL.FTZ R32, R0.reuse, R132 ;  /* 0x0000008400207220 */ /* 0x040fe20000410000 */
[C---:B------:R-:W-:Y:S01]  /*19670*/  FMUL.FTZ R33, R0.reuse, R133 ;  /* 0x0000008500217220 */ /* 0x040fe20000410000 */
[----:B---3--:R-:W-:Y:S01]  /*19680*/  FFMA.FTZ R60, R0, R252, R44 ;  /* 0x000000fc003c7223 */ /* 0x008fe2000001002c */
[----:B-1----:R-:W-:Y:S01]  /*19690*/  FMNMX.FTZ R0, R7, R6, !PT ;  /* 0x0000000607007209 */ /* 0x002fe20007810000 */
[----:B------:R-:W-:Y:S01]  /*196a0*/  IMAD.SHL.U32 R7, R216, 0x40, RZ ;  /* 0x00000040d8077824 */ /* 0x000fe200078e00ff */
[----:B------:R-:W-:Y:S01]  /*196b0*/  LOP3.LUT R6, R64, 0x8, RZ, 0xc0, !PT ;  /* 0x0000000840067812 */ /* 0x000fe200078ec0ff */
[----:B------:R1:W2:Y:S01]  /*196c0*/  MUFU.EX2 R11, R93 ;  /* 0x0000005d000b7308 */ /* 0x0002a20000000800 */
[----:B------:R-:W-:Y:S01]  /*196d0*/  FSETP.NEU.FTZ.AND P0, PT, R0, -INF , PT ;  /* 0xff8000000000780b */ /* 0x000fe20003f1d000 */
[----:B------:R-:W-:Y:S01]  /*196e0*/  FMUL.FTZ R72, R37, R0 ;  /* 0x0000000025487220 */ /* 0x000fe20000410000 */
[----:B------:R-:W-:Y:S01]  /*196f0*/  LOP3.LUT R6, R6, 0x1c0, R7, 0xf8, !PT ;  /* 0x000001c006067812 */ /* 0x000fe200078ef807 */
[----:B------:R-:W-:Y:S02]  /*19700*/  IMAD.MOV.U32 R157, RZ, RZ, R23 ;  /* 0x000000ffff9d7224 */ /* 0x000fe400078e0017 */
[----:B------:R-:W-:Y:S01]  /*19710*/  IMAD.MOV.U32 R161, RZ, RZ, R27 ;  /* 0x000000ffffa17224 */ /* 0x000fe200078e001b */
[----:B------:R-:W-:Y:S03]  /*19720*/  LOP3.LUT R6, R6, R166, RZ, 0x3c, !PT ;  /* 0x000000a606067212 */ /* 0x000fe600078e3cff */
[----:B------:R-:W-:Y:S01]  /*19730*/  MUFU.EX2 R116, R116 ;  /* 0x0000007400747308 */ /* 0x000fe20000000800 */
[----:B------:R-:W-:Y:S01]  /*19740*/  FSEL R72, R72, RZ, P0 ;  /* 0x000000ff48487208 */ /* 0x000fe20000000000 */
[----:B------:R-:W-:Y:S01]  /*19750*/  IMAD.MOV.U32 R160, RZ, RZ, R31 ;  /* 0x000000ffffa07224 */ /* 0x000fe200078e001f */
[----:B------:R-:W-:Y:S03]  /*19760*/  LOP3.LUT R6, R6, 0x200, R7, 0xf8, !PT ;  /* 0x0000020006067812 */ /* 0x000fe600078ef807 */
[-CC-:B------:R-:W-:Y:S01]  /*19770*/  FFMA.FTZ R98, R10, R37.reuse, -R72.reuse ;  /* 0x000000250a627223 */ /* 0x180fe20000010848 */
[-CC-:B------:R-:W-:Y:S01]  /*19780*/  FFMA.FTZ R91, R15, R37.reuse, -R72.reuse ;  /* 0x000000250f5b7223 */ /* 0x180fe20000010848 */
[----:B------:R-:W-:Y:S01]  /*19790*/  IMAD R156, R6, 0x2, R221 ;  /* 0x00000002069c7824 */ /* 0x000fe200078e02dd */
[----:B------:R-:W-:Y:S01]  /*197a0*/  FSEL R6, R0, RZ, P0 ;  /* 0x000000ff00067208 */ /* 0x000fe20000000000 */
[-CC-:B-1----:R-:W-:Y:S01]  /*197b0*/  FFMA.FTZ R93, R18, R37.reuse, -R72.reuse ;  /* 0x00000025125d7223 */ /* 0x182fe20000010848 */
[-C--:B------:R-:W-:Y:S01]  /*197c0*/  FFMA.FTZ R92, R14, R37.reuse, -R72 ;  /* 0x000000250e5c7223 */ /* 0x080fe20000010848 */
[----:B------:R-:W-:Y:S01]  /*197d0*/  IMAD.IADD R148, R222, 0x1, R156 ;  /* 0x00000001de947824 */ /* 0x000fe200078e029c */
[----:B------:R-:W1:Y:S01]  /*197e0*/  LDSM.16.MT88.4 R48, [R156+0xa000] ;  /* 0x00a000009c30783b */ /* 0x000e620000004200 */
[----:B------:R-:W-:Y:S01]  /*197f0*/  FADD.FTZ R6, -R6, R164 ;  /* 0x000000a406067221 */ /* 0x000fe20000010100 */
[----:B------:R-:W3:Y:S01]  /*19800*/  MUFU.EX2 R90, R90 ;  /* 0x0000005a005a7308 */ /* 0x000ee20000000800 */
[C---:B------:R-:W-:Y:S01]  /*19810*/  VIADD R10, R156.reuse, 0xa000 ;  /* 0x0000a0009c0a7836 */ /* 0x040fe20000000000 */
[----:B--2---:R-:W-:Y:S01]  /*19820*/  F2FP.F16.F32.PACK_AB R44, R11, R44 ;  /* 0x0000002c0b2c723e */ /* 0x004fe200000000ff */
[----:B------:R-:W-:Y:S01]  /*19830*/  FMUL.FTZ R6, R37, R6 ;  /* 0x0000000625067220 */ /* 0x000fe20000410000 */
[----:B------:R-:W-:Y:S02]  /*19840*/  VIADD R140, R156, 0xa040 ;  /* 0x0000a0409c8c7836 */ /* 0x000fe40000000000 */
[----:B------:R-:W-:Y:S01]  /*19850*/  FADD.FTZ R60, R11, R60 ;  /* 0x0000003c0b3c7221 */ /* 0x000fe20000010000 */
[----:B------:R-:W2:Y:S01]  /*19860*/  LDSM.16.MT88.4 R52, [R148+0xa000] ;  /* 0x00a000009434783b */ /* 0x000ea20000004200 */
[----:B------:R-:W-:Y:S02]  /*19870*/  @P1 VIADD R140, R10, 0xffffffc0 ;  /* 0xffffffc00a8c1836 */ /* 0x000fe40000000000 */
[----:B------:R-:W-:Y:S01]  /*19880*/  MUFU.EX2 R98, R98 ;  /* 0x0000006200627308 */ /* 0x000fe20000000800 */
[-CC-:B------:R-:W-:Y:S01]  /*19890*/  FFMA.FTZ R103, R22, R37.reuse, -R72.reuse ;  /* 0x0000002516677223 */ /* 0x180fe20000010848 */
[-C--:B------:R-:W-:Y:S01]  /*198a0*/  FFMA.FTZ R141, R217, R37.reuse, -R72 ;  /* 0x00000025d98d7223 */ /* 0x080fe20000010848 */
[----:B------:R-:W-:Y:S02]  /*198b0*/  IMAD.IADD R65, R222, 0x1, R140 ;  /* 0x00000001de417824 */ /* 0x000fe400078e028c */
[-CC-:B------:R-:W-:Y:S01]  /*198c0*/  FFMA.FTZ R106, R26, R37.reuse, -R72.reuse ;  /* 0x000000251a6a7223 */ /* 0x180fe20000010848 */
[-CC-:B------:R-:W-:Y:S01]  /*198d0*/  FFMA.FTZ R104, R30, R37.reuse, -R72.reuse ;  /* 0x000000251e687223 */ /* 0x180fe20000010848 */
[----:B------:R-:W4:Y:S01]  /*198e0*/  LDSM.16.MT88.4 R56, [R140] ;  /* 0x000000008c38783b */ /* 0x000f220000004200 */
[-C--:B------:R-:W-:Y:S02]  /*198f0*/  FFMA.FTZ R108, R34, R37.reuse, -R72 ;  /* 0x00000025226c7223 */ /* 0x080fe40000010848 */
[----:B------:R-:W1:Y:S01]  /*19900*/  MUFU.EX2 R93, R93 ;  /* 0x0000005d005d7308 */ /* 0x000e620000000800 */
[----:B---3--:R-:W-:Y:S01]  /*19910*/  F2FP.F16.F32.PACK_AB R46, R90, R116 ;  /* 0x000000745a2e723e */ /* 0x008fe200000000ff */
[----:B------:R-:W-:Y:S01]  /*19920*/  FADD.FTZ R116, R116, R60 ;  /* 0x0000003c74747221 */ /* 0x000fe20000010000 */
[-CC-:B------:R-:W-:Y:S01]  /*19930*/  FFMA.FTZ R144, R214, R37.reuse, -R72.reuse ;  /* 0x00000025d6907223 */ /* 0x180fe20000010848 */
[-CC-:B------:R-:W-:Y:S01]  /*19940*/  FFMA.FTZ R117, R117, R37.reuse, -R72.reuse ;  /* 0x0000002575757223 */ /* 0x180fe20000010848 */
[-CC-:B------:R-:W-:Y:S01]  /*19950*/  FFMA.FTZ R115, R115, R37.reuse, -R72.reuse ;  /* 0x0000002573737223 */ /* 0x180fe20000010848 */
[----:B------:R-:W-:Y:S01]  /*19960*/  LDSM.16.MT88.4 R60, [R65+0x800] ;  /* 0x00080000413c783b */ /* 0x000fe20000004200 */
        /* <DEDUP_REMOVED lines=41> */
[----:B------:R-:W-:Y:S01]  /*19c00*/  MUFU.EX2 R158, R202 ;  /* 0x000000ca009e7308 */ /* 0x000fe20000000800 */
[C---:B------:R-:W-:Y:S05]  /*19c10*/  HMMA.16816.F32 R4, R44.reuse, R48, R4 ;  /* 0x000000302c04723c */ /* 0x040fea0000001804 */
[C---:B------:R-:W-:Y:S01]  /*19c20*/  FMUL.FTZ R19, R40.reuse, R151 ;  /* 0x0000009728137220 */ /* 0x040fe20000410000 */
[C---:B------:R-:W-:Y:S01]  /*19c30*/  FMUL.FTZ R22, R40.reuse, R146 ;  /* 0x0000009228167220 */ /* 0x040fe20000410000 */
[C---:B------:R-:W-:Y:S01]  /*19c40*/  FMUL.FTZ R23, R40.reuse, R147 ;  /* 0x0000009328177220 */ /* 0x040fe20000410000 */
[C---:B------:R-:W-:Y:S01]  /*19c50*/  HMMA.16816.F32 R8, R44.reuse, R50, R8 ;  /* 0x000000322c08723c */ /* 0x040fe20000001808 */
[----:B------:R-:W1:Y:S01]  /*19c60*/  LDSM.16.MT88.4 R48, [R65] ;  /* 0x000000004130783b */ /* 0x000e620000004200 */
[----:B------:R-:W-:Y:S01]  /*19c70*/  MUFU.EX2 R144, R144 ;  /* 0x0000009000907308 */ /* 0x000fe20000000800 */
[C---:B------:R-:W-:Y:S01]  /*19c80*/  FMUL.FTZ R26, R40.reuse, R142 ;  /* 0x0000008e281a7220 */ /* 0x040fe20000410000 */
[C---:B------:R-:W-:Y:S01]  /*19c90*/  FMUL.FTZ R27, R40.reuse, R143 ;  /* 0x0000008f281b7220 */ /* 0x040fe20000410000 */
[C---:B------:R-:W-:Y:S01]  /*19ca0*/  FMUL.FTZ R30, R40.reuse, R138 ;  /* 0x0000008a281e7220 */ /* 0x040fe20000410000 */
[C---:B------:R-:W-:Y:S01]  /*19cb0*/  FMUL.FTZ R31, R40.reuse, R139 ;  /* 0x0000008b281f7220 */ /* 0x040fe20000410000 */
[C---:B------:R-:W-:Y:S01]  /*19cc0*/  FMUL.FTZ R34, R40.reuse, R134 ;  /* 0x0000008628227220 */ /* 0x040fe20000410000 */
[C---:B--2---:R-:W-:Y:S04]  /*19cd0*/  HMMA.16816.F32 R12, R44.reuse, R52, R12 ;  /* 0x000000342c0c723c */ /* 0x044fe8000000180c */
[----:B------:R-:W-:Y:S01]  /*19ce0*/  MUFU.EX2 R147, R209 ;  /* 0x000000d100937308 */ /* 0x000fe20000000800 */
[----:B------:R-:W-:Y:S01]  /*19cf0*/  FMUL.FTZ R35, R40, R135 ;  /* 0x0000008728237220 */ /* 0x000fe20000410000 */
        /* <DEDUP_REMOVED lines=8> */
[----:B------:R-:W-:Y:S01]  /*19d80*/  FFMA.FTZ R162, R197, R37, -R72 ;  /* 0x00000025c5a27223 */ /* 0x000fe20000010848 */
[----:B------:R-:W-:Y:S01]  /*19d90*/  FFMA.FTZ R98, R40, R247, R98 ;  /* 0x000000f728627223 */ /* 0x000fe20000010062 */
[-CC-:B------:R-:W-:Y:S01]  /*19da0*/  FFMA.FTZ R135, R161, R37.reuse, -R72.reuse ;  /* 0x00000025a1877223 */ /* 0x180fe20000010848 */
[-CC-:B------:R-:W-:Y:S01]  /*19db0*/  FFMA.FTZ R161, R198, R37.reuse, -R72.reuse ;  /* 0x00000025c6a17223 */ /* 0x180fe20000010848 */
[C---:B----4-:R-:W-:Y:S04]  /*19dc0*/  HMMA.16816.F32 R20, R44.reuse, R56, R20 ;  /* 0x000000382c14723c */ /* 0x050fe80000001814 */
[----:B------:R-:W-:Y:S01]  /*19dd0*/  MUFU.EX2 R143, R143 ;  /* 0x0000008f008f7308 */ /* 0x000fe20000000800 */
[-CC-:B------:R-:W-:Y:S01]  /*19de0*/  FFMA.FTZ R159, R200, R37.reuse, -R72.reuse ;  /* 0x00000025c89f7223 */ /* 0x180fe20000010848 */
[-CC-:B------:R-:W-:Y:S01]  /*19df0*/  FFMA.FTZ R75, R75, R37.reuse, -R72.reuse ;  /* 0x000000254b4b7223 */ /* 0x180fe20000010848 */
[----:B------:R-:W-:Y:S01]  /*19e00*/  FFMA.FTZ R39, R39, R37, -R72 ;  /* 0x0000002527277223 */ /* 0x000fe20000010848 */
[----:B------:R-:W-:Y:S01]  /*19e10*/  FADD.FTZ R98, R93, R98 ;  /* 0x000000625d627221 */ /* 0x000fe20000010000 */
[----:B------:R-:W-:Y:S01]  /*19e20*/  FADD.FTZ R116, R90, R116 ;  /* 0x000000745a747221 */ /* 0x000fe20000010000 */
[C---:B------:R-:W-:Y:S01]  /*19e30*/  HMMA.16816.F32 R24, R44.reuse, R58, R24 ;  /* 0x0000003a2c18723c */ /* 0x040fe20000001818 */
[----:B------:R-:W3:Y:S03]  /*19e40*/  LDSM.16.MT88.4 R56, [R148+0xa800] ;  /* 0x00a800009438783b */ /* 0x000ee60000004200 */
[----:B------:R-:W4:Y:S01]  /*19e50*/  MUFU.EX2 R94, R94 ;  /* 0x0000005e005e7308 */ /* 0x000f220000000800 */
[----:B------:R-:W-:Y:S01]  /*19e60*/  FADD.FTZ R98, R91, R98 ;  /* 0x000000625b627221 */ /* 0x000fe20000010000 */
[C---:B------:R-:W-:Y:S01]  /*19e70*/  ISETP.GT.AND P0, PT, R246.reuse, R226, PT ;  /* 0x000000e2f600720c */ /* 0x040fe20003f04270 */
[----:B------:R-:W-:Y:S02]  /*19e80*/  VIADD R246, R246, 0xffffffff ;  /* 0xfffffffff6f67836 */ /* 0x000fe40000000000 */
[----:B------:R-:W-:Y:S01]  /*19e90*/  FADD.FTZ R92, R92, R98 ;  /* 0x000000625c5c7221 */ /* 0x000fe20000010000 */
[C---:B-1----:R-:W-:Y:S04]  /*19ea0*/  HMMA.16816.F32 R28, R44.reuse, R48, R28 ;  /* 0x000000302c1c723c */ /* 0x042fe8000000181c */
[----:B------:R-:W1:Y:S04]  /*19eb0*/  MUFU.EX2 R96, R96 ;  /* 0x0000006000607308 */ /* 0x000e680000000800 */
[----:B------:R-:W-:Y:S06]  /*19ec0*/  HMMA.16816.F32 R32, R44, R50, R32 ;  /* 0x000000322c20723c */ /* 0x000fec0000001820 */
[----:B------:R-:W2:Y:S01]  /*19ed0*/  MUFU.EX2 R100, R100 ;  /* 0x0000006400647308 */ /* 0x000ea20000000800 */
[----:B------:R-:W3:Y:S01]  /*19ee0*/  LDSM.16.MT88.4 R48, [R140+0x800] ;  /* 0x000800008c30783b */ /* 0x000ee20000004200 */
[----:B----4-:R-:W-:Y:S08]  /*19ef0*/  FADD.FTZ R116, R94, R116 ;  /* 0x000000745e747221 */ /* 0x010ff00000010000 */
[----:B------:R-:W4:Y:S01]  /*19f00*/  MUFU.EX2 R103, R103 ;  /* 0x0000006700677308 */ /* 0x000f220000000800 */
[C---:B-1----:R-:W-:Y:S01]  /*19f10*/  F2FP.F16.F32.PACK_AB R44, R96.reuse, R94 ;  /* 0x0000005e602c723e */ /* 0x042fe200000000ff */
[----:B------:R-:W-:Y:S04]  /*19f20*/  FADD.FTZ R96, R96, R116 ;  /* 0x0000007460607221 */ /* 0x000fe80000010000 */
[----:B------:R-:W-:Y:S04]  /*19f30*/  FADD.FTZ R96, R99, R96 ;  /* 0x0000006063607221 */ /* 0x000fe80000010000 */
[----:B------:R-:W1:Y:S01]  /*19f40*/  MUFU.EX2 R106, R106 ;  /* 0x0000006a006a7308 */ /* 0x000e620000000800 */
[C---:B--2---:R-:W-:Y:S01]  /*19f50*/  F2FP.F16.F32.PACK_AB R46, R100.reuse, R99 ;  /* 0x00000063642e723e */ /* 0x044fe200000000ff */
[----:B------:R-:W-:Y:S08]  /*19f60*/  FADD.FTZ R100, R100, R96 ;  /* 0x0000006064647221 */ /* 0x000ff00000010000 */
[----:B------:R-:W2:Y:S01]  /*19f70*/  MUFU.EX2 R104, R104 ;  /* 0x0000006800687308 */ /* 0x000ea20000000800 */
[----:B----4-:R-:W-:Y:S09]  /*19f80*/  FADD.FTZ R92, R103, R92 ;  /* 0x0000005c675c7221 */ /* 0x010ff20000010000 */
[----:B------:R-:W4:Y:S01]  /*19f90*/  MUFU.EX2 R108, R108 ;  /* 0x0000006c006c7308 */ /* 0x000f220000000800 */
[C---:B-1----:R-:W-:Y:S01]  /*19fa0*/  F2FP.F16.F32.PACK_AB R45, R106.reuse, R103 ;  /* 0x000000676a2d723e */ /* 0x042fe200000000ff */
[----:B------:R-:W-:Y:S08]  /*19fb0*/  FADD.FTZ R106, R106, R92 ;  /* 0x0000005c6a6a7221 */ /* 0x000ff00000010000 */
[----:B------:R-:W-:Y:S01]  /*19fc0*/  MUFU.EX2 R151, R151 ;  /* 0x0000009700977308 */ /* 0x000fe20000000800 */
[----:B--2---:R-:W-:Y:S09]  /*19fd0*/  FADD.FTZ R106, R104, R106 ;  /* 0x0000006a686a7221 */ /* 0x004ff20000010000 */
[----:B------:R-:W-:Y:S01]  /*19fe0*/  MUFU.EX2 R150, R150 ;  /* 0x0000009600967308 */ /* 0x000fe20000000800 */
[C---:B----4-:R-:W-:Y:S01]  /*19ff0*/  F2FP.F16.F32.PACK_AB R47, R108.reuse, R104 ;  /* 0x000000686c2f723e */ /* 0x050fe200000000ff */
[----:B------:R-:W-:Y:S06]  /*1a000*/  FADD.FTZ R108, R108, R106 ;  /* 0x0000006a6c6c7221 */ /* 0x000fec0000010000 */
        /* <DEDUP_REMOVED lines=8> */
[----:B------:R-:W2:Y:S07]  /*1a090*/  LDSM.16.MT88.4 R56, [R148+0xb000] ;  /* 0x00b000009438783b */ /* 0x000eae0000004200 */
[----:B------:R-:W-:Y:S01]  /*1a0a0*/  MUFU.EX2 R162, R162 ;  /* 0x000000a200a27308 */ /* 0x000fe20000000800 */
[C---:B------:R-:W-:Y:S09]  /*1a0b0*/  HMMA.16816.F32 R20, R44.reuse, R48, R20 ;  /* 0x000000302c14723c */ /* 0x040ff20000001814 */
[----:B------:R3:W-:Y:S01]  /*1a0c0*/  MUFU.EX2 R163, R196 ;  /* 0x000000c400a37308 */ /* 0x0007e20000000800 */
[C---:B------:R-:W-:Y:S01]  /*1a0d0*/  HMMA.16816.F32 R24, R44.reuse, R50, R24 ;  /* 0x000000322c18723c */ /* 0x040fe20000001818 */
[----:B------:R-:W4:Y:S08]  /*1a0e0*/  LDSM.16.MT88.4 R48, [R140+0x1000] ;  /* 0x001000008c30783b */ /* 0x000f300000004200 */
[----:B------:R-:W1:Y:S01]  /*1a0f0*/  MUFU.EX2 R109, R109 ;  /* 0x0000006d006d7308 */ /* 0x000e620000000800 */
[C---:B------:R-:W-:Y:S09]  /*1a100*/  HMMA.16816.F32 R28, R44.reuse, R60, R28 ;  /* 0x0000003c2c1c723c */ /* 0x040ff2000000181c */
[----:B------:R-:W2:Y:S01]  /*1a110*/  MUFU.EX2 R110, R110 ;  /* 0x0000006e006e7308 */ /* 0x000ea20000000800 */
[----:B---3--:R-:W-:Y:S01]  /*1a120*/  FFMA.FTZ R196, R42, R37, -R72 ;  /* 0x000000252ac47223 */ /* 0x008fe20000010848 */
[----:B------:R-:W-:Y:S01]  /*1a130*/  HMMA.16816.F32 R32, R44, R62, R32 ;  /* 0x0000003e2c20723c */ /* 0x000fe20000001820 */
[----:B------:R-:W3:Y:S07]  /*1a140*/  LDSM.16.MT88.4 R60, [R65+0x1000] ;  /* 0x00100000413c783b */ /* 0x000eee0000004200 */
[----:B------:R-:W4:Y:S01]  /*1a150*/  MUFU.EX2 R114, R114 ;  /* 0x0000007200727308 */ /* 0x000f220000000800 */
[----:B-1----:R-:W-:Y:S09]  /*1a160*/  FADD.FTZ R100, R109, R100 ;  /* 0x000000646d647221 */ /* 0x002ff20000010000 */
        /* <DEDUP_REMOVED lines=8> */
[----:B------:R-:W1:Y:S01]  /*1a1f0*/  MUFU.EX2 R120, R120 ;  /* 0x0000007800787308 */ /* 0x000e620000000800 */
[----:B--2---:R-:W-:Y:S09]  /*1a200*/  FADD.FTZ R108, R118, R108 ;  /* 0x0000006c766c7221 */ /* 0x004ff20000010000 */
[----:B------:R-:W2:Y:S01]  /*1a210*/  MUFU.EX2 R123, R123 ;  /* 0x0000007b007b7308 */ /* 0x000ea20000000800 */
[C---:B----4-:R-:W-:Y:S01]  /*1a220*/  F2FP.F16.F32.PACK_AB R45, R119.reuse, R118 ;  /* 0x00000076772d723e */ /* 0x050fe200000000ff */
[----:B------:R-:W-:Y:S08]  /*1a230*/  FADD.FTZ R119, R119, R108 ;  /* 0x0000006c77777221 */ /* 0x000ff00000010000 */
[----:B------:R4:W-:Y:S01]  /*1a240*/  MUFU.EX2 R164, R195 ;  /* 0x000000c300a47308 */ /* 0x0009e20000000800 */
[----:B-1----:R-:W-:Y:S09]  /*1a250*/  FADD.FTZ R119, R120, R119 ;  /* 0x0000007778777221 */ /* 0x002ff20000010000 */
[----:B------:R-:W-:Y:S01]  /*1a260*/  MUFU.EX2 R126, R126 ;  /* 0x0000007e007e7308 */ /* 0x000fe20000000800 */
[C---:B--2---:R-:W-:Y:S01]  /*1a270*/  F2FP.F16.F32.PACK_AB R47, R123.reuse, R120 ;  /* 0x000000787b2f723e */ /* 0x044fe200000000ff */
[----:B------:R-:W-:Y:S06]  /*1a280*/  FADD.FTZ R123, R123, R119 ;  /* 0x000000777b7b7221 */ /* 0x000fec0000010000 */
[C---:B------:R-:W-:Y:S02]  /*1a290*/  HMMA.16816.F32 R4, R44.reuse, R52, R4 ;  /* 0x000000342c04723c */ /* 0x040fe40000001804 */
[----:B------:R-:W-:Y:S01]  /*1a2a0*/  MUFU.EX2 R124, R124 ;  /* 0x0000007c007c7308 */ /* 0x000fe20000000800 */
[-CC-:B----4-:R-:W-:Y:S01]  /*1a2b0*/  FFMA.FTZ R195, R95, R37.reuse, -R72.reuse ;  /* 0x000000255fc37223 */ /* 0x190fe20000010848 */
[--C-:B------:R-:W-:Y:S04]  /*1a2c0*/  FFMA.FTZ R95, R43, R37, -R72.reuse ;  /* 0x000000252b5f7223 */ /* 0x100fe80000010848 */
        /* <DEDUP_REMOVED lines=8> */
[C---:B------:R-:W-:Y:S09]  /*1a350*/  HMMA.16816.F32 R20, R44.reuse, R48, R20 ;  /* 0x000000302c14723c */ /* 0x040ff20000001814 */
[----:B------:R-:W-:Y:S01]  /*1a360*/  MUFU.EX2 R115, R115 ;  /* 0x0000007300737308 */ /* 0x000fe20000000800 */
[C---:B------:R-:W-:Y:S01]  /*1a370*/  HMMA.16816.F32 R24, R44.reuse, R50, R24 ;  /* 0x000000322c18723c */ /* 0x040fe20000001818 */
[----:B------:R-:W4:Y:S08]  /*1a380*/  LDSM.16.MT88.4 R48, [R140+0x1800] ;  /* 0x001800008c30783b */ /* 0x000f300000004200 */
[----:B------:R-:W1:Y:S01]  /*1a390*/  MUFU.EX2 R125, R125 ;  /* 0x0000007d007d7308 */ /* 0x000e620000000800 */
[C---:B---3--:R-:W-:Y:S09]  /*1a3a0*/  HMMA.16816.F32 R28, R44.reuse, R60, R28 ;  /* 0x0000003c2c1c723c */ /* 0x048ff2000000181c */
[----:B------:R-:W3:Y:S01]  /*1a3b0*/  MUFU.EX2 R127, R127 ;  /* 0x0000007f007f7308 */ /* 0x000ee20000000800 */
[----:B------:R-:W-:Y:S01]  /*1a3c0*/  HMMA.16816.F32 R32, R44, R62, R32 ;  /* 0x0000003e2c20723c */ /* 0x000fe20000001820 */
[----:B------:R-:W4:Y:S08]  /*1a3d0*/  LDSM.16.MT88.4 R60, [R65+0x1800] ;  /* 0x00180000413c783b */ /* 0x000f300000004200 */
[----:B------:R-:W2:Y:S01]  /*1a3e0*/  MUFU.EX2 R129, R129 ;  /* 0x0000008100817308 */ /* 0x000ea20000000800 */
[----:B-1----:R-:W-:Y:S09]  /*1a3f0*/  FADD.FTZ R113, R125, R113 ;  /* 0x000000717d717221 */ /* 0x002ff20000010000 */
[----:B------:R-:W1:Y:S01]  /*1a400*/  MUFU.EX2 R128, R128 ;  /* 0x0000008000807308 */ /* 0x000e620000000800 */
[C---:B---3--:R-:W-:Y:S01]  /*1a410*/  F2FP.F16.F32.PACK_AB R44, R127.reuse, R125 ;  /* 0x0000007d7f2c723e */ /* 0x048fe200000000ff */
[----:B------:R-:W-:Y:S08]  /*1a420*/  FADD.FTZ R127, R127, R113 ;  /* 0x000000717f7f7221 */ /* 0x000ff00000010000 */
[----:B------:R-:W3:Y:S01]  /*1a430*/  MUFU.EX2 R132, R132 ;  /* 0x0000008400847308 */ /* 0x000ee20000000800 */
[----:B--2---:R-:W-:Y:S09]  /*1a440*/  FADD.FTZ R127, R129, R127 ;  /* 0x0000007f817f7221 */ /* 0x004ff20000010000 */
[----:B------:R-:W2:Y:S01]  /*1a450*/  MUFU.EX2 R133, R133 ;  /* 0x0000008500857308 */ /* 0x000ea20000000800 */
[C---:B-1----:R-:W-:Y:S01]  /*1a460*/  F2FP.F16.F32.PACK_AB R46, R128.reuse, R129 ;  /* 0x00000081802e723e */ /* 0x042fe200000000ff */
[----:B------:R-:W-:Y:S08]  /*1a470*/  FADD.FTZ R128, R128, R127 ;  /* 0x0000007f80807221 */ /* 0x000ff00000010000 */
[----:B------:R-:W1:Y:S01]  /*1a480*/  MUFU.EX2 R134, R134 ;  /* 0x0000008600867308 */ /* 0x000e620000000800 */
[----:B---3--:R-:W-:Y:S09]  /*1a490*/  FADD.FTZ R123, R132, R123 ;  /* 0x0000007b847b7221 */ /* 0x008ff20000010000 */
[----:B------:R-:W3:Y:S01]  /*1a4a0*/  MUFU.EX2 R135, R135 ;  /* 0x0000008700877308 */ /* 0x000ee20000000800 */
[C---:B--2---:R-:W-:Y:S01]  /*1a4b0*/  F2FP.F16.F32.PACK_AB R45, R133.reuse, R132 ;  /* 0x00000084852d723e */ /* 0x044fe200000000ff */
[----:B------:R-:W-:Y:S08]  /*1a4c0*/  FADD.FTZ R133, R133, R123 ;  /* 0x0000007b85857221 */ /* 0x000ff00000010000 */
[----:B------:R-:W-:Y:S01]  /*1a4d0*/  MUFU.EX2 R112, R112 ;  /* 0x0000007000707308 */ /* 0x000fe20000000800 */
[----:B-1----:R-:W-:Y:S09]  /*1a4e0*/  FADD.FTZ R133, R134, R133 ;  /* 0x0000008586857221 */ /* 0x002ff20000010000 */
[----:B------:R-:W-:Y:S01]  /*1a4f0*/  MUFU.EX2 R111, R111 ;  /* 0x0000006f006f7308 */ /* 0x000fe20000000800 */
[C---:B---3--:R-:W-:Y:S01]  /*1a500*/  F2FP.F16.F32.PACK_AB R47, R135.reuse, R134 ;  /* 0x00000086872f723e */ /* 0x048fe200000000ff */
[----:B------:R-:W-:Y:S04]  /*1a510*/  FADD.FTZ R135, R135, R133 ;  /* 0x0000008587877221 */ /* 0x000fe80000010000 */
[----:B------:R-:W-:Y:S02]  /*1a520*/  FADD.FTZ R135, R141, R135 ;  /* 0x000000878d877221 */ /* 0x000fe40000010000 */
[C---:B------:R-:W-:Y:S02]  /*1a530*/  HMMA.16816.F32 R4, R44.reuse, R52, R4 ;  /* 0x000000342c04723c */ /* 0x040fe40000001804 */
[----:B------:R1:W2:Y:S01]  /*1a540*/  MUFU.EX2 R136, R160 ;  /* 0x000000a000887308 */ /* 0x0002a20000000800 */
[----:B------:R-:W-:Y:S05]  /*1a550*/  FADD.FTZ R135, R142, R135 ;  /* 0x000000878e877221 */ /* 0x000fea0000010000 */
[C---:B------:R-:W-:Y:S01]  /*1a560*/  HMMA.16816.F32 R8, R44.reuse, R54, R8 ;  /* 0x000000362c08723c */ /* 0x040fe20000001808 */
[----:B------:R-:W3:Y:S03]  /*1a570*/  LDSM.16.MT88.4 R52, [R156+0xc000] ;  /* 0x00c000009c34783b */ /* 0x000ee60000004200 */
[----:B------:R-:W3:Y:S04]  /*1a580*/  MUFU.EX2 R137, R229 ;  /* 0x000000e500897308 */ /* 0x000ee80000000800 */
[C---:B------:R-:W-:Y:S06]  /*1a590*/  HMMA.16816.F32 R12, R44.reuse, R56, R12 ;  /* 0x000000382c0c723c */ /* 0x040fec000000180c */
[----:B------:R-:W-:Y:S01]  /*1a5a0*/  MUFU.EX2 R139, R219 ;  /* 0x000000db008b7308 */ /* 0x000fe20000000800 */
[----:B-1----:R-:W-:Y:S01]  /*1a5b0*/  FFMA.FTZ R160, R199, R37, -R72 ;  /* 0x00000025c7a07223 */ /* 0x002fe20000010848 */
[----:B--2---:R-:W-:Y:S01]  /*1a5c0*/  FADD.FTZ R128, R136, R128 ;  /* 0x0000008088807221 */ /* 0x004fe20000010000 */
[C---:B------:R-:W-:Y:S01]  /*1a5d0*/  HMMA.16816.F32 R16, R44.reuse, R58, R16 ;  /* 0x0000003a2c10723c */ /* 0x040fe20000001810 */
[----:B------:R-:W1:Y:S06]  /*1a5e0*/  LDSM.16.MT88.4 R56, [R148+0xc000] ;  /* 0x00c000009438783b */ /* 0x000e6c0000004200 */
[----:B------:R-:W-:Y:S01]  /*1a5f0*/  MUFU.EX2 R160, R160 ;  /* 0x000000a000a07308 */ /* 0x000fe20000000800 */
[C---:B----4-:R-:W-:Y:S09]  /*1a600*/  HMMA.16816.F32 R20, R44.reuse, R48, R20 ;  /* 0x000000302c14723c */ /* 0x050ff20000001814 */
[----:B------:R-:W2:Y:S01]  /*1a610*/  MUFU.EX2 R138, R218 ;  /* 0x000000da008a7308 */ /* 0x000ea20000000800 */
[C---:B------:R-:W-:Y:S01]  /*1a620*/  HMMA.16816.F32 R24, R44.reuse, R50, R24 ;  /* 0x000000322c18723c */ /* 0x040fe20000001818 */
[----:B------:R-:W4:Y:S08]  /*1a630*/  LDSM.16.MT88.4 R48, [R140+0x2000] ;  /* 0x002000008c30783b */ /* 0x000f300000004200 */
[----:B------:R-:W1:Y:S01]  /*1a640*/  MUFU.EX2 R145, R212 ;  /* 0x000000d400917308 */ /* 0x000e620000000800 */
[C---:B------:R-:W-:Y:S09]  /*1a650*/  HMMA.16816.F32 R28, R44.reuse, R60, R28 ;  /* 0x0000003c2c1c723c */ /* 0x040ff2000000181c */
[----:B------:R-:W4:Y:S01]  /*1a660*/  MUFU.EX2 R146, R211 ;  /* 0x000000d300927308 */ /* 0x000f220000000800 */
[----:B------:R-:W-:Y:S01]  /*1a670*/  HMMA.16816.F32 R32, R44, R62, R32 ;  /* 0x0000003e2c20723c */ /* 0x000fe20000001820 */
[----:B------:R-:W4:Y:S08]  /*1a680*/  LDSM.16.MT88.4 R60, [R65+0x2000] ;  /* 0x00200000413c783b */ /* 0x000f300000004200 */
[----:B------:R-:W4:Y:S01]  /*1a690*/  MUFU.EX2 R153, R153 ;  /* 0x0000009900997308 */ /* 0x000f220000000800 */
[----:B------:R-:W-:Y:S02]  /*1a6a0*/  F2FP.F16.F32.PACK_AB R45, R142, R141 ;  /* 0x0000008d8e2d723e */ /* 0x000fe400000000ff */
[----:B------:R-:W-:Y:S01]  /*1a6b0*/  F2FP.F16.F32.PACK_AB R47, R143, R144 ;  /* 0x000000908f2f723e */ /* 0x000fe200000000ff */
[----:B------:R-:W-:Y:S01]  /*1a6c0*/  FADD.FTZ R144, R144, R135 ;  /* 0x0000008790907221 */ /* 0x000fe20000010000 */
[C---:B---3--:R-:W-:Y:S01]  /*1a6d0*/  F2FP.F16.F32.PACK_AB R44, R137.reuse, R136 ;  /* 0x00000088892c723e */ /* 0x048fe200000000ff */
[----:B------:R-:W-:Y:S01]  /*1a6e0*/  FADD.FTZ R137, R137, R128 ;  /* 0x0000008089897221 */ /* 0x000fe20000010000 */
[C---:B--2---:R-:W-:Y:S01]  /*1a6f0*/  F2FP.F16.F32.PACK_AB R46, R138.reuse, R139 ;  /* 0x0000008b8a2e723e */ /* 0x044fe200000000ff */
[----:B------:R-:W-:Y:S02]  /*1a700*/  FADD.FTZ R144, R143, R144 ;  /* 0x000000908f907221 */ /* 0x000fe40000010000 */
[----:B------:R-:W2:Y:S01]  /*1a710*/  MUFU.EX2 R154, R204 ;  /* 0x000000cc009a7308 */ /* 0x000ea20000000800 */
[----:B------:R-:W-:Y:S03]  /*1a720*/  FADD.FTZ R137, R139, R137 ;  /* 0x000000898b897221 */ /* 0x000fe60000010000 */
[C---:B------:R-:W-:Y:S06]  /*1a730*/  HMMA.16816.F32 R4, R44.reuse, R52, R4 ;  /* 0x000000342c04723c */ /* 0x040fec0000001804 */
[----:B------:R-:W3:Y:S01]  /*1a740*/  MUFU.EX2 R155, R203 ;  /* 0x000000cb009b7308 */ /* 0x000ee20000000800 */
[----:B------:R-:W-:Y:S01]  /*1a750*/  FADD.FTZ R138, R138, R137 ;  /* 0x000000898a8a7221 */ /* 0x000fe20000010000 */
[C---:B------:R-:W-:Y:S01]  /*1a760*/  HMMA.16816.F32 R8, R44.reuse, R54, R8 ;  /* 0x000000362c08723c */ /* 0x040fe20000001808 */
[----:B------:R-:W2:Y:S07]  /*1a770*/  LDSM.16.MT88.4 R52, [R156+0xc800] ;  /* 0x00c800009c34783b */ /* 0x000eae0000004200 */
[----:B------:R-:W3:Y:S01]  /*1a780*/  MUFU.EX2 R159, R159 ;  /* 0x0000009f009f7308 */ /* 0x000ee20000000800 */
[----:B-1----:R-:W-:Y:S01]  /*1a790*/  FADD.FTZ R138, R145, R138 ;  /* 0x0000008a918a7221 */ /* 0x002fe20000010000 */
[C---:B------:R-:W-:Y:S08]  /*1a7a0*/  HMMA.16816.F32 R12, R44.reuse, R56, R12 ;  /* 0x000000382c0c723c */ /* 0x040ff0000000180c */
[----:B------:R-:W-:Y:S01]  /*1a7b0*/  MUFU.EX2 R190, R190 ;  /* 0x000000be00be7308 */ /* 0x000fe20000000800 */
[C---:B------:R-:W-:Y:S01]  /*1a7c0*/  HMMA.16816.F32 R16, R44.reuse, R58, R16 ;  /* 0x0000003a2c10723c */ /* 0x040fe20000001810 */
[----:B------:R-:W1:Y:S08]  /*1a7d0*/  LDSM.16.MT88.4 R56, [R148+0xc800] ;  /* 0x00c800009438783b */ /* 0x000e700000004200 */
[----:B------:R-:W3:Y:S01]  /*1a7e0*/  MUFU.EX2 R189, R189 ;  /* 0x000000bd00bd7308 */ /* 0x000ee20000000800 */
[C---:B----4-:R-:W-:Y:S09]  /*1a7f0*/  HMMA.16816.F32 R20, R44.reuse, R48, R20 ;  /* 0x000000302c14723c */ /* 0x050ff20000001814 */
[----:B------:R-:W-:Y:S01]  /*1a800*/  MUFU.EX2 R191, R191 ;  /* 0x000000bf00bf7308 */ /* 0x000fe20000000800 */
[C---:B------:R-:W-:Y:S01]  /*1a810*/  HMMA.16816.F32 R24, R44.reuse, R50, R24 ;  /* 0x000000322c18723c */ /* 0x040fe20000001818 */
[----:B------:R-:W4:Y:S08]  /*1a820*/  LDSM.16.MT88.4 R48, [R140+0x2800] ;  /* 0x002800008c30783b */ /* 0x000f300000004200 */
[----:B------:R-:W3:Y:S01]  /*1a830*/  MUFU.EX2 R194, R194 ;  /* 0x000000c200c27308 */ /* 0x000ee20000000800 */
[C---:B------:R-:W-:Y:S09]  /*1a840*/  HMMA.16816.F32 R28, R44.reuse, R60, R28 ;  /* 0x0000003c2c1c723c */ /* 0x040ff2000000181c */
[----:B------:R-:W-:Y:S01]  /*1a850*/  MUFU.EX2 R193, R193 ;  /* 0x000000c100c17308 */ /* 0x000fe20000000800 */
[----:B------:R-:W-:Y:S01]  /*1a860*/  HMMA.16816.F32 R32, R44, R62, R32 ;  /* 0x0000003e2c20723c */ /* 0x000fe20000001820 */
[----:B------:R-:W3:Y:S02]  /*1a870*/  LDSM.16.MT88.4 R60, [R65+0x2800] ;  /* 0x00280000413c783b */ /* 0x000ee40000004200 */
[----:B------:R-:W-:Y:S06]  /*1a880*/  F2FP.F16.F32.PACK_AB R46, R147, R149 ;  /* 0x00000095932e723e */ /* 0x000fec00000000ff */
[----:B------:R-:W3:Y:S01]  /*1a890*/  MUFU.EX2 R192, R192 ;  /* 0x000000c000c07308 */ /* 0x000ee20000000800 */
[----:B------:R-:W-:Y:S01]  /*1a8a0*/  F2FP.F16.F32.PACK_AB R45, R151, R150 ;  /* 0x00000096972d723e */ /* 0x000fe200000000ff */
[----:B------:R-:W-:Y:S01]  /*1a8b0*/  FADD.FTZ R150, R150, R144 ;  /* 0x0000009096967221 */ /* 0x000fe20000010000 */
[C---:B------:R-:W-:Y:S01]  /*1a8c0*/  F2FP.F16.F32.PACK_AB R44, R146.reuse, R145 ;  /* 0x00000091922c723e */ /* 0x040fe200000000ff */
[----:B------:R-:W-:Y:S01]  /*1a8d0*/  FADD.FTZ R146, R146, R138 ;  /* 0x0000008a92927221 */ /* 0x000fe20000010000 */
[----:B------:R-:W-:Y:S01]  /*1a8e0*/  F2FP.F16.F32.PACK_AB R47, R153, R152 ;  /* 0x00000098992f723e */ /* 0x000fe200000000ff */
[----:B------:R-:W-:Y:S02]  /*1a8f0*/  FADD.FTZ R150, R151, R150 ;  /* 0x0000009697967221 */ /* 0x000fe40000010000 */
[----:B------:R-:W-:Y:S02]  /*1a900*/  FADD.FTZ R146, R149, R146 ;  /* 0x0000009295927221 */ /* 0x000fe40000010000 */
[----:B------:R-:W3:Y:S01]  /*1a910*/  MUFU.EX2 R188, R188 ;  /* 0x000000bc00bc7308 */ /* 0x000ee20000000800 */
[----:B------:R-:W-:Y:S01]  /*1a920*/  FADD.FTZ R152, R152, R150 ;  /* 0x0000009698987221 */ /* 0x000fe20000010000 */
[C---:B--2---:R-:W-:Y:S03]  /*1a930*/  HMMA.16816.F32 R4, R44.reuse, R52, R4 ;  /* 0x000000342c04723c */ /* 0x044fe60000001804 */
[----:B------:R-:W-:Y:S01]  /*1a940*/  FADD.FTZ R152, R153, R152 ;  /* 0x0000009899987221 */ /* 0x000fe20000010000 */
[----:B------:R-:W-:Y:S04]  /*1a950*/  FADD.FTZ R147, R147, R146 ;  /* 0x0000009293937221 */ /* 0x000fe80000010000 */
[----:B------:R-:W2:Y:S01]  /*1a960*/  MUFU.EX2 R187, R187 ;  /* 0x000000bb00bb7308 */ /* 0x000ea20000000800 */
[C---:B------:R-:W-:Y:S01]  /*1a970*/  HMMA.16816.F32 R8, R44.reuse, R54, R8 ;  /* 0x000000362c08723c */ /* 0x040fe20000001808 */
[----:B------:R-:W2:Y:S02]  /*1a980*/  LDSM.16.MT88.4 R52, [R156+0xd000] ;  /* 0x00d000009c34783b */ /* 0x000ea40000004200 */
[----:B------:R-:W-:Y:S06]  /*1a990*/  FADD.FTZ R147, R154, R147 ;  /* 0x000000939a937221 */ /* 0x000fec0000010000 */
[----:B------:R-:W-:Y:S01]  /*1a9a0*/  MUFU.EX2 R186, R186 ;  /* 0x000000ba00ba7308 */ /* 0x000fe20000000800 */
[C---:B-1----:R-:W-:Y:S09]  /*1a9b0*/  HMMA.16816.F32 R12, R44.reuse, R56, R12 ;  /* 0x000000382c0c723c */ /* 0x042ff2000000180c */
[----:B------:R-:W1:Y:S01]  /*1a9c0*/  MUFU.EX2 R185, R185 ;  /* 0x000000b900b97308 */ /* 0x000e620000000800 */
[C---:B------:R-:W-:Y:S01]  /*1a9d0*/  HMMA.16816.F32 R16, R44.reuse, R58, R16 ;  /* 0x0000003a2c10723c */ /* 0x040fe20000001810 */
[----:B------:R-:W1:Y:S08]  /*1a9e0*/  LDSM.16.MT88.4 R56, [R148+0xd000] ;  /* 0x00d000009438783b */ /* 0x000e700000004200 */
        /* <DEDUP_REMOVED lines=8> */
[----:B------:R-:W-:Y:S01]  /*1aa70*/  HMMA.16816.F32 R32, R44, R62, R32 ;  /* 0x0000003e2c20723c */ /* 0x000fe20000001820 */
[----:B------:R-:W3:Y:S02]  /*1aa80*/  LDSM.16.MT88.4 R60, [R65+0x3000] ;  /* 0x00300000413c783b */ /* 0x000ee40000004200 */
[----:B------:R-:W-:Y:S02]  /*1aa90*/  F2FP.F16.F32.PACK_AB R46, R157, R158 ;  /* 0x0000009e9d2e723e */ /* 0x000fe400000000ff */
[C---:B------:R-:W-:Y:S01]  /*1aaa0*/  F2FP.F16.F32.PACK_AB R44, R155.reuse, R154 ;  /* 0x0000009a9b2c723e */ /* 0x040fe200000000ff */
[----:B------:R-:W-:Y:S01]  /*1aab0*/  FADD.FTZ R155, R155, R147 ;  /* 0x000000939b9b7221 */ /* 0x000fe20000010000 */
[----:B------:R-:W-:Y:S01]  /*1aac0*/  F2FP.F16.F32.PACK_AB R45, R160, R159 ;  /* 0x0000009fa02d723e */ /* 0x000fe200000000ff */
[----:B------:R-:W-:Y:S01]  /*1aad0*/  FADD.FTZ R159, R159, R152 ;  /* 0x000000989f9f7221 */ /* 0x000fe20000010000 */
[----:B------:R-:W-:Y:S01]  /*1aae0*/  F2FP.F16.F32.PACK_AB R47, R162, R161 ;  /* 0x000000a1a22f723e */ /* 0x000fe200000000ff */
[----:B------:R-:W-:Y:S01]  /*1aaf0*/  FADD.FTZ R155, R158, R155 ;  /* 0x0000009b9e9b7221 */ /* 0x000fe20000010000 */
[----:B------:R-:W-:Y:S01]  /*1ab00*/  MUFU.EX2 R180, R180 ;  /* 0x000000b400b47308 */ /* 0x000fe20000000800 */
[----:B------:R-:W-:Y:S02]  /*1ab10*/  FADD.FTZ R159, R160, R159 ;  /* 0x0000009fa09f7221 */ /* 0x000fe40000010000 */
[----:B------:R-:W-:Y:S02]  /*1ab20*/  FADD.FTZ R157, R157, R155 ;  /* 0x0000009b9d9d7221 */ /* 0x000fe40000010000 */
[C---:B--2---:R-:W-:Y:S03]  /*1ab30*/  HMMA.16816.F32 R4, R44.reuse, R52, R4 ;  /* 0x000000342c04723c */ /* 0x044fe60000001804 */
[----:B------:R-:W-:Y:S01]  /*1ab40*/  FADD.FTZ R161, R161, R159 ;  /* 0x0000009fa1a17221 */ /* 0x000fe20000010000 */
[----:B------:R-:W-:Y:S01]  /*1ab50*/  FADD.FTZ R157, R163, R157 ;  /* 0x0000009da39d7221 */ /* 0x000fe20000010000 */
[----:B------:R-:W-:Y:S02]  /*1ab60*/  MUFU.EX2 R179, R179 ;  /* 0x000000b300b37308 */ /* 0x000fe40000000800 */
[----:B------:R-:W-:Y:S01]  /*1ab70*/  FADD.FTZ R161, R162, R161 ;  /* 0x000000a1a2a17221 */ /* 0x000fe20000010000 */
[C---:B------:R-:W-:Y:S01]  /*1ab80*/  HMMA.16816.F32 R8, R44.reuse, R54, R8 ;  /* 0x000000362c08723c */ /* 0x040fe20000001808 */
[----:B------:R-:W2:Y:S06]  /*1ab90*/  LDSM.16.MT88.4 R52, [R156+0xd800] ;  /* 0x00d800009c34783b */ /* 0x000eac0000004200 */
        /* <DEDUP_REMOVED lines=11> */
[C---:B---3--:R-:W-:Y:S09]  /*1ac50*/  HMMA.16816.F32 R28, R44.reuse, R60, R28 ;  /* 0x0000003c2c1c723c */ /* 0x048ff2000000181c */
[----:B------:R-:W-:Y:S01]  /*1ac60*/  MUFU.EX2 R173, R173 ;  /* 0x000000ad00ad7308 */ /* 0x000fe20000000800 */
        /* <DEDUP_REMOVED lines=15> */
[----:B------:R-:W-:Y:S01]  /*1ad60*/  FADD.FTZ R189, R188, R189 ;  /* 0x000000bdbcbd7221 */ /* 0x000fe20000010000 */
[----:B------:R-:W-:Y:S03]  /*1ad70*/  IMAD.MOV.U32 R164, RZ, RZ, R0 ;  /* 0x000000ffffa47224 */ /* 0x000fe600078e0000 */
[----:B------:R-:W-:Y:S01]  /*1ad80*/  MUFU.EX2 R170, R170 ;  /* 0x000000aa00aa7308 */ /* 0x000fe20000000800 */
[----:B------:R-:W-:Y:S01]  /*1ad90*/  FADD.FTZ R193, R192, R193 ;  /* 0x000000c1c0c17221 */ /* 0x000fe20000010000 */
[C---:B------:R-:W-:Y:S01]  /*1ada0*/  HMMA.16816.F32 R8, R44.reuse, R54, R8 ;  /* 0x000000362c08723c */ /* 0x040fe20000001808 */
[----:B------:R-:W2:Y:S02]  /*1adb0*/  LDSM.16.MT88.4 R52, [R156+0xe000] ;  /* 0x00e000009c34783b */ /* 0x000ea40000004200 */
[C---:B------:R-:W-:Y:S05]  /*1adc0*/  FADD.FTZ R189, R187.reuse, R189 ;  /* 0x000000bdbbbd7221 */ /* 0x040fea0000010000 */
        /* <DEDUP_REMOVED lines=15> */
[----:B------:R-:W-:Y:S02]  /*1aec0*/  F2FP.F16.F32.PACK_AB R44, R187, R188 ;  /* 0x000000bcbb2c723e */ /* 0x000fe400000000ff */
[----:B------:R-:W-:Y:S04]  /*1aed0*/  F2FP.F16.F32.PACK_AB R46, R185, R186 ;  /* 0x000000bab92e723e */ /* 0x000fe800000000ff */
[----:B------:R-:W1:Y:S01]  /*1aee0*/  MUFU.EX2 R105, R105 ;  /* 0x0000006900697308 */ /* 0x000e620000000800 */
        /* <DEDUP_REMOVED lines=8> */
[----:B------:R-:W-:Y:S05]  /*1af70*/  FADD.FTZ R182, R182, R184 ;  /* 0x000000b8b6b67221 */ /* 0x000fea0000010000 */
[----:B------:R-:W2:Y:S01]  /*1af80*/  MUFU.EX2 R101, R101 ;  /* 0x0000006500657308 */ /* 0x000ea20000000800 */
[----:B-1----:R-:W-:Y:S01]  /*1af90*/  F2FP.F16.F32.PACK_AB R40, R105, R107 ;  /* 0x0000006b6928723e */ /* 0x002fe200000000ff */
[C---:B------:R-:W-:Y:S01]  /*1afa0*/  HMMA.16816.F32 R8, R44.reuse, R54, R8 ;  /* 0x000000362c08723c */ /* 0x040fe20000001808 */
[----:B------:R-:W1:Y:S02]  /*1afb0*/  LDSM.16.MT88.4 R52, [R156+0xe800] ;  /* 0x00e800009c34783b */ /* 0x000e640000004200 */
[----:B------:R-:W-:Y:S05]  /*1afc0*/  FADD.FTZ R182, R181, R182 ;  /* 0x000000b6b5b67221 */ /* 0x000fea0000010000 */
[----:B------:R-:W-:Y:S01]  /*1afd0*/  MUFU.EX2 R97, R97 ;  /* 0x0000006100617308 */ /* 0x000fe20000000800 */
[C---:B------:R-:W-:Y:S09]  /*1afe0*/  HMMA.16816.F32 R12, R44.reuse, R56, R12 ;  /* 0x000000382c0c723c */ /* 0x040ff2000000180c */
[----:B------:R-:W-:Y:S01]  /*1aff0*/  MUFU.EX2 R195, R195 ;  /* 0x000000c300c37308 */ /* 0x000fe20000000800 */
[----:B--2---:R-:W-:Y:S01]  /*1b000*/  F2FP.F16.F32.PACK_AB R42, R101, R102 ;  /* 0x00000066652a723e */ /* 0x004fe200000000ff */
[C---:B------:R-:W-:Y:S01]  /*1b010*/  HMMA.16816.F32 R16, R44.reuse, R58, R16 ;  /* 0x0000003a2c10723c */ /* 0x040fe20000001810 */
[----:B------:R-:W2:Y:S07]  /*1b020*/  LDSM.16.MT88.4 R56, [R148+0xe800] ;  /* 0x00e800009438783b */ /* 0x000eae0000004200 */
[----:B------:R-:W-:Y:S01]  /*1b030*/  MUFU.EX2 R95, R95 ;  /* 0x0000005f005f7308 */ /* 0x000fe20000000800 */
[C---:B----4-:R-:W-:Y:S09]  /*1b040*/  HMMA.16816.F32 R20, R44.reuse, R48, R20 ;  /* 0x000000302c14723c */ /* 0x050ff20000001814 */
[----:B------:R-:W4:Y:S01]  /*1b050*/  MUFU.EX2 R196, R196 ;  /* 0x000000c400c47308 */ /* 0x000f220000000800 */
[C---:B------:R-:W-:Y:S01]  /*1b060*/  HMMA.16816.F32 R24, R44.reuse, R50, R24 ;  /* 0x000000322c18723c */ /* 0x040fe20000001818 */
[----:B------:R-:W2:Y:S08]  /*1b070*/  LDSM.16.MT88.4 R48, [R140+0x4800] ;  /* 0x004800008c30783b */ /* 0x000eb00000004200 */
[----:B------:R-:W-:Y:S01]  /*1b080*/  MUFU.EX2 R89, R89 ;  /* 0x0000005900597308 */ /* 0x000fe20000000800 */
[C---:B---3--:R-:W-:Y:S09]  /*1b090*/  HMMA.16816.F32 R28, R44.reuse, R60, R28 ;  /* 0x0000003c2c1c723c */ /* 0x048ff2000000181c */
[----:B------:R-:W-:Y:S01]  /*1b0a0*/  MUFU.EX2 R88, R88 ;  /* 0x0000005800587308 */ /* 0x000fe20000000800 */
[----:B----4-:R-:W-:Y:S01]  /*1b0b0*/  F2FP.F16.F32.PACK_AB R43, R196, R95 ;  /* 0x0000005fc42b723e */ /* 0x010fe200000000ff */
[----:B------:R-:W-:Y:S01]  /*1b0c0*/  HMMA.16816.F32 R32, R44, R62, R32 ;  /* 0x0000003e2c20723c */ /* 0x000fe20000001820 */
[----:B------:R-:W3:Y:S02]  /*1b0d0*/  LDSM.16.MT88.4 R60, [R65+0x4800] ;  /* 0x00480000413c783b */ /* 0x000ee40000004200 */
[----:B------:R-:W-:Y:S01]  /*1b0e0*/  F2FP.F16.F32.PACK_AB R44, R179, R180 ;  /* 0x000000b4b32c723e */ /* 0x000fe200000000ff */
[----:B------:R-:W-:Y:S01]  /*1b0f0*/  FADD.FTZ R180, R180, R186 ;  /* 0x000000bab4b47221 */ /* 0x000fe20000010000 */
[----:B------:R-:W-:Y:S03]  /*1b100*/  F2FP.F16.F32.PACK_AB R46, R177, R178 ;  /* 0x000000b2b12e723e */ /* 0x000fe600000000ff */
        /* <DEDUP_REMOVED lines=8> */
[C---:B-1----:R-:W-:Y:S03]  /*1b190*/  HMMA.16816.F32 R4, R44.reuse, R52, R4 ;  /* 0x000000342c04723c */ /* 0x042fe60000001804 */
[----:B------:R-:W-:Y:S01]  /*1b1a0*/  FADD.FTZ R174, R174, R176 ;  /* 0x000000b0aeae7221 */ /* 0x000fe20000010000 */
[----:B------:R-:W-:Y:S04]  /*1b1b0*/  FADD.FTZ R178, R177, R178 ;  /* 0x000000b2b1b27221 */ /* 0x000fe80000010000 */
[----:B------:R-:W-:Y:S01]  /*1b1c0*/  MUFU.EX2 R81, R81 ;  /* 0x0000005100517308 */ /* 0x000fe20000000800 */
[----:B------:R-:W-:Y:S01]  /*1b1d0*/  FADD.FTZ R174, R173, R174 ;  /* 0x000000aeadae7221 */ /* 0x000fe20000010000 */
[C---:B------:R-:W-:Y:S01]  /*1b1e0*/  HMMA.16816.F32 R8, R44.reuse, R54, R8 ;  /* 0x000000362c08723c */ /* 0x040fe20000001808 */
[----:B------:R-:W1:Y:S02]  /*1b1f0*/  LDSM.16.MT88.4 R52, [R156+0xf000] ;  /* 0x00f000009c34783b */ /* 0x000e640000004200 */
[----:B------:R-:W-:Y:S01]  /*1b200*/  FADD.FTZ R178, R172, R178 ;  /* 0x000000b2acb27221 */ /* 0x000fe20000010000 */
[----:B------:R-:W-:Y:S04]  /*1b210*/  FADD.FTZ R174, R168, R174 ;  /* 0x000000aea8ae7221 */ /* 0x000fe80000010000 */
[----:B------:R-:W-:Y:S01]  /*1b220*/  MUFU.EX2 R80, R80 ;  /* 0x0000005000507308 */ /* 0x000fe20000000800 */
[----:B------:R-:W-:Y:S01]  /*1b230*/  FADD.FTZ R178, R171, R178 ;  /* 0x000000b2abb27221 */ /* 0x000fe20000010000 */
[C---:B--2---:R-:W-:Y:S03]  /*1b240*/  HMMA.16816.F32 R12, R44.reuse, R56, R12 ;  /* 0x000000382c0c723c */ /* 0x044fe6000000180c */
[----:B------:R-:W-:Y:S05]  /*1b250*/  FADD.FTZ R174, R165, R174 ;  /* 0x000000aea5ae7221 */ /* 0x000fea0000010000 */
[----:B------:R-:W-:Y:S01]  /*1b260*/  MUFU.EX2 R79, R79 ;  /* 0x0000004f004f7308 */ /* 0x000fe20000000800 */
[C---:B------:R-:W-:Y:S01]  /*1b270*/  HMMA.16816.F32 R16, R44.reuse, R58, R16 ;  /* 0x0000003a2c10723c */ /* 0x040fe20000001810 */
[----:B------:R-:W2:Y:S08]  /*1b280*/  LDSM.16.MT88.4 R56, [R148+0xf000] ;  /* 0x00f000009438783b */ /* 0x000eb00000004200 */
[----:B------:R-:W-:Y:S01]  /*1b290*/  MUFU.EX2 R75, R75 ;  /* 0x0000004b004b7308 */ /* 0x000fe20000000800 */
[C---:B------:R-:W-:Y:S09]  /*1b2a0*/  HMMA.16816.F32 R20, R44.reuse, R48, R20 ;  /* 0x000000302c14723c */ /* 0x040ff20000001814 */
[----:B------:R-:W-:Y:S01]  /*1b2b0*/  MUFU.EX2 R74, R74 ;  /* 0x0000004a004a7308 */ /* 0x000fe20000000800 */
[C---:B------:R-:W-:Y:S01]  /*1b2c0*/  HMMA.16816.F32 R24, R44.reuse, R50, R24 ;  /* 0x000000322c18723c */ /* 0x040fe20000001818 */
[----:B------:R-:W4:Y:S08]  /*1b2d0*/  LDSM.16.MT88.4 R48, [R140+0x5000] ;  /* 0x005000008c30783b */ /* 0x000f300000004200 */
[----:B------:R-:W1:Y:S01]  /*1b2e0*/  MUFU.EX2 R73, R73 ;  /* 0x0000004900497308 */ /* 0x000e620000000800 */
[C---:B---3--:R-:W-:Y:S09]  /*1b2f0*/  HMMA.16816.F32 R28, R44.reuse, R60, R28 ;  /* 0x0000003c2c1c723c */ /* 0x048ff2000000181c */
[----:B------:R-:W-:Y:S01]  /*1b300*/  MUFU.EX2 R71, R71 ;  /* 0x0000004700477308 */ /* 0x000fe20000000800 */
[----:B------:R-:W-:Y:S01]  /*1b310*/  HMMA.16816.F32 R32, R44, R62, R32 ;  /* 0x0000003e2c20723c */ /* 0x000fe20000001820 */
[----:B------:R-:W3:Y:S02]  /*1b320*/  LDSM.16.MT88.4 R60, [R65+0x5000] ;  /* 0x00500000413c783b */ /* 0x000ee40000004200 */
[----:B------:R-:W-:Y:S02]  /*1b330*/  F2FP.F16.F32.PACK_AB R44, R171, R172 ;  /* 0x000000acab2c723e */ /* 0x000fe400000000ff */
[----:B------:R-:W-:Y:S04]  /*1b340*/  F2FP.F16.F32.PACK_AB R46, R169, R170 ;  /* 0x000000aaa92e723e */ /* 0x000fe800000000ff */
[----:B------:R-:W2:Y:S01]  /*1b350*/  MUFU.EX2 R70, R70 ;  /* 0x0000004600467308 */ /* 0x000ea20000000800 */
[----:B------:R-:W-:Y:S01]  /*1b360*/  F2FP.F16.F32.PACK_AB R45, R165, R168 ;  /* 0x000000a8a52d723e */ /* 0x000fe200000000ff */
[----:B------:R-:W-:Y:S01]  /*1b370*/  FADD.FTZ R170, R170, R178 ;  /* 0x000000b2aaaa7221 */ /* 0x000fe20000010000 */
[C---:B------:R-:W-:Y:S01]  /*1b380*/  F2FP.F16.F32.PACK_AB R47, R130.reuse, R131 ;  /* 0x00000083822f723e */ /* 0x040fe200000000ff */
[----:B------:R-:W-:Y:S01]  /*1b390*/  FADD.FTZ R131, R131, R174 ;  /* 0x000000ae83837221 */ /* 0x000fe20000010000 */
[----:B-1----:R-:W-:Y:S01]  /*1b3a0*/  F2FP.F16.F32.PACK_AB R132, R73, R74 ;  /* 0x0000004a4984723e */ /* 0x002fe200000000ff */
[----:B------:R-:W-:Y:S01]  /*1b3b0*/  FADD.FTZ R170, R169, R170 ;  /* 0x000000aaa9aa7221 */ /* 0x000fe20000010000 */
[----:B------:R-:W-:Y:S03]  /*1b3c0*/  IMAD.MOV.U32 R165, RZ, RZ, R36 ;  /* 0x000000ffffa57224 */ /* 0x000fe600078e0024 */
[----:B------:R-:W-:Y:S01]  /*1b3d0*/  MUFU.EX2 R39, R39 ;  /* 0x0000002700277308 */ /* 0x000fe20000000800 */
[----:B------:R-:W-:Y:S01]  /*1b3e0*/  FADD.FTZ R131, R130, R131 ;  /* 0x0000008382837221 */ /* 0x000fe20000010000 */
[C---:B------:R-:W-:Y:S03]  /*1b3f0*/  HMMA.16816.F32 R4, R44.reuse, R52, R4 ;  /* 0x000000342c04723c */ /* 0x040fe60000001804 */
[----:B------:R-:W-:Y:S01]  /*1b400*/  FADD.FTZ R170, R126, R170 ;  /* 0x000000aa7eaa7221 */ /* 0x000fe20000010000 */
[----:B------:R-:W-:Y:S01]  /*1b410*/  FADD.FTZ R131, R117, R131 ;  /* 0x0000008375837221 */ /* 0x000fe20000010000 */
[----:B--2---:R-:W-:Y:S03]  /*1b420*/  F2FP.F16.F32.PACK_AB R134, R70, R71 ;  /* 0x000000474686723e */ /* 0x004fe600000000ff */
[C---:B------:R-:W-:Y:S01]  /*1b430*/  HMMA.16816.F32 R8, R44.reuse, R54, R8 ;  /* 0x000000362c08723c */ /* 0x040fe20000001808 */
[----:B------:R-:W1:Y:S02]  /*1b440*/  LDSM.16.MT88.4 R52, [R156+0xf800] ;  /* 0x00f800009c34783b */ /* 0x000e640000004200 */
[C---:B------:R-:W-:Y:S05]  /*1b450*/  FADD.FTZ R170, R124.reuse, R170 ;  /* 0x000000aa7caa7221 */ /* 0x040fea0000010000 */
[C---:B------:R-:W-:Y:S08]  /*1b460*/  HMMA.16816.F32 R12, R44.reuse, R56, R12 ;  /* 0x000000382c0c723c */ /* 0x040ff0000000180c */
[C---:B------:R-:W-:Y:S01]  /*1b470*/  HMMA.16816.F32 R16, R44.reuse, R58, R16 ;  /* 0x0000003a2c10723c */ /* 0x040fe20000001810 */
[----:B------:R-:W2:Y:S07]  /*1b480*/  LDSM.16.MT88.4 R56, [R148+0xf800] ;  /* 0x00f800009438783b */ /* 0x000eae0000004200 */
[C---:B----4-:R-:W-:Y:S08]  /*1b490*/  HMMA.16816.F32 R20, R44.reuse, R48, R20 ;  /* 0x000000302c14723c */ /* 0x050ff00000001814 */
[C---:B------:R-:W-:Y:S01]  /*1b4a0*/  HMMA.16816.F32 R24, R44.reuse, R50, R24 ;  /* 0x000000322c18723c */ /* 0x040fe20000001818 */
[----:B------:R-:W4:Y:S07]  /*1b4b0*/  LDSM.16.MT88.4 R48, [R140+0x5800] ;  /* 0x005800008c30783b */ /* 0x000f2e0000004200 */
        /* <DEDUP_REMOVED lines=20> */
[C---:B--2---:R-:W-:Y:S08]  /*1b600*/  HMMA.16816.F32 R12, R44.reuse, R56, R12 ;  /* 0x000000382c0c723c */ /* 0x044ff0000000180c */
[C---:B------:R-:W-:Y:S01]  /*1b610*/  HMMA.16816.F32 R16, R44.reuse, R58, R16 ;  /* 0x0000003a2c10723c */ /* 0x040fe20000001810 */
[----:B------:R-:W2:Y:S07]  /*1b620*/  LDSM.16.MT88.4 R56, [R148+0x10000] ;  /* 0x010000009438783b */ /* 0x000eae0000004200 */
[C---:B----4-:R-:W-:Y:S08]  /*1b630*/  HMMA.16816.F32 R20, R44.reuse, R48, R20 ;  /* 0x000000302c14723c */ /* 0x050ff00000001814 */
[C---:B------:R-:W-:Y:S01]  /*1b640*/  HMMA.16816.F32 R24, R44.reuse, R50, R24 ;  /* 0x000000322c18723c */ /* 0x040fe20000001818 */
[----:B------:R-:W-:Y:S07]  /*1b650*/  LDSM.16.MT88.4 R48, [R65+0x6000] ;  /* 0x006000004130783b */ /* 0x000fee0000004200 */
[C---:B---3--:R-:W-:Y:S01]  /*1b660*/  HMMA.16816.F32 R28, R44.reuse, R60, R28 ;  /* 0x0000003c2c1c723c */ /* 0x048fe2000000181c */
[----:B------:R3:W4:Y:S02]  /*1b670*/  MUFU.EX2 R60, R41 ;  /* 0x00000029003c7308 */ /* 0x0007240000000800 */
[-CC-:B------:R-:W-:Y:S05]  /*1b680*/  FFMA.FTZ R61, R78, R37.reuse, -R72.reuse ;  /* 0x000000254e3d7223 */ /* 0x180fea0000010848 */
[----:B------:R-:W-:Y:S01]  /*1b690*/  HMMA.16816.F32 R32, R44, R62, R32 ;  /* 0x0000003e2c20723c */ /* 0x000fe20000001820 */
[----:B------:R-:W2:Y:S02]  /*1b6a0*/  LDSM.16.MT88.4 R44, [R140+0x6000] ;  /* 0x006000008c2c783b */ /* 0x000ea40000004200 */
[----:B------:R-:W-:Y:S01]  /*1b6b0*/  MUFU.EX2 R61, R61 ;  /* 0x0000003d003d7308 */ /* 0x000fe20000000800 */
[-CC-:B------:R-:W-:Y:S01]  /*1b6c0*/  FFMA.FTZ R62, R77, R37.reuse, -R72.reuse ;  /* 0x000000254d3e7223 */ /* 0x180fe20000010848 */
[--C-:B------:R-:W-:Y:S01]  /*1b6d0*/  FFMA.FTZ R63, R76, R37, -R72.reuse ;  /* 0x000000254c3f7223 */ /* 0x100fe20000010848 */
[C---:B---3--:R-:W-:Y:S07]  /*1b6e0*/  F2FP.F16.F32.PACK_AB R41, R195.reuse, R97 ;  /* 0x00000061c329723e */ /* 0x048fee00000000ff */
[----:B------:R-:W-:Y:S01]  /*1b6f0*/  MUFU.EX2 R62, R62 ;  /* 0x0000003e003e7308 */ /* 0x000fe20000000800 */
[----:B------:R-:W-:Y:S01]  /*1b700*/  FADD.FTZ R195, R195, R111 ;  /* 0x0000006fc3c37221 */ /* 0x000fe20000010000 */
[----:B----4-:R-:W-:Y:S03]  /*1b710*/  FADD.FTZ R101, R60, R101 ;  /* 0x000000653c657221 */ /* 0x010fe60000010000 */
[----:B------:R-:W-:Y:S01]  /*1b720*/  FADD.FTZ R195, R95, R195 ;  /* 0x000000c35fc37221 */ /* 0x000fe20000010000 */
[C---:B-1----:R-:W-:Y:S04]  /*1b730*/  HMMA.16816.F32 R4, R40.reuse, R52, R4 ;  /* 0x000000342804723c */ /* 0x042fe80000001804 */
[----:B------:R-:W-:Y:S01]  /*1b740*/  MUFU.EX2 R63, R63 ;  /* 0x0000003f003f7308 */ /* 0x000fe20000000800 */
[----:B------:R-:W-:Y:S03]  /*1b750*/  FADD.FTZ R196, R196, R195 ;  /* 0x000000c3c4c47221 */ /* 0x000fe60000010000 */
[C---:B------:R-:W-:Y:S01]  /*1b760*/  HMMA.16816.F32 R8, R40.reuse, R54, R8 ;  /* 0x000000362808723c */ /* 0x040fe20000001808 */
[----:B------:R-:W1:Y:S07]  /*1b770*/  LDSM.16.MT88.4 R52, [R156+0x10800] ;  /* 0x010800009c34783b */ /* 0x000e6e0000004200 */
[C---:B--2---:R-:W-:Y:S03]  /*1b780*/  HMMA.16816.F32 R12, R40.reuse, R56, R12 ;  /* 0x00000038280c723c */ /* 0x044fe6000000180c */
[-CC-:B------:R-:W-:Y:S01]  /*1b790*/  FFMA.FTZ R56, R86, R37.reuse, -R72.reuse ;  /* 0x0000002556387223 */ /* 0x180fe20000010848 */
[-CC-:B------:R-:W-:Y:S04]  /*1b7a0*/  FFMA.FTZ R57, R85, R37.reuse, -R72.reuse ;  /* 0x0000002555397223 */ /* 0x180fe80000010848 */
[C---:B------:R-:W-:Y:S01]  /*1b7b0*/  HMMA.16816.F32 R16, R40.reuse, R58, R16 ;  /* 0x0000003a2810723c */ /* 0x040fe20000001810 */
[----:B------:R-:W2:Y:S02]  /*1b7c0*/  MUFU.EX2 R56, R56 ;  /* 0x0000003800387308 */ /* 0x000ea40000000800 */
[-CC-:B------:R-:W-:Y:S01]  /*1b7d0*/  FFMA.FTZ R58, R84, R37.reuse, -R72.reuse ;  /* 0x00000025543a7223 */ /* 0x180fe20000010848 */
[----:B------:R-:W-:Y:S04]  /*1b7e0*/  FFMA.FTZ R59, R83, R37, -R72 ;  /* 0x00000025533b7223 */ /* 0x000fe80000010848 */
[C---:B------:R-:W-:Y:S03]  /*1b7f0*/  HMMA.16816.F32 R20, R40.reuse, R44, R20 ;  /* 0x0000002c2814723c */ /* 0x040fe60000001814 */
[----:B------:R-:W3:Y:S05]  /*1b800*/  MUFU.EX2 R57, R57 ;  /* 0x0000003900397308 */ /* 0x000eea0000000800 */
[C---:B------:R-:W-:Y:S01]  /*1b810*/  HMMA.16816.F32 R24, R40.reuse, R46, R24 ;  /* 0x0000002e2818723c */ /* 0x040fe20000001818 */
[----:B------:R-:W4:Y:S04]  /*1b820*/  LDSM.16.MT88.4 R44, [R148+0x10800] ;  /* 0x01080000942c783b */ /* 0x000f280000004200 */
[----:B------:R-:W-:Y:S01]  /*1b830*/  MUFU.EX2 R58, R58 ;  /* 0x0000003a003a7308 */ /* 0x000fe20000000800 */
[----:B--2---:R-:W-:Y:S02]  /*1b840*/  FADD.FTZ R196, R56, R196 ;  /* 0x000000c438c47221 */ /* 0x004fe40000010000 */
[C---:B------:R-:W-:Y:S07]  /*1b850*/  HMMA.16816.F32 R28, R40.reuse, R48, R28 ;  /* 0x00000030281c723c */ /* 0x040fee000000181c */
[----:B------:R-:W2:Y:S01]  /*1b860*/  MUFU.EX2 R59, R59 ;  /* 0x0000003b003b7308 */ /* 0x000ea20000000800 */
[----:B------:R-:W-:Y:S01]  /*1b870*/  HMMA.16816.F32 R32, R40, R50, R32 ;  /* 0x000000322820723c */ /* 0x000fe20000001820 */
[----:B------:R-:W4:Y:S02]  /*1b880*/  LDSM.16.MT88.4 R48, [R140+0x6800] ;  /* 0x006800008c30783b */ /* 0x000f240000004200 */
[C---:B------:R-:W-:Y:S01]  /*1b890*/  F2FP.F16.F32.PACK_AB R40, R89.reuse, R60 ;  /* 0x0000003c5928723e */ /* 0x040fe200000000ff */
[----:B------:R-:W-:Y:S01]  /*1b8a0*/  FADD.FTZ R89, R89, R101 ;  /* 0x0000006559597221 */ /* 0x000fe20000010000 */
[----:B------:R-:W-:Y:S02]  /*1b8b0*/  F2FP.F16.F32.PACK_AB R42, R87, R88 ;  /* 0x00000058572a723e */ /* 0x000fe400000000ff */
[C---:B---3--:R-:W-:Y:S01]  /*1b8c0*/  F2FP.F16.F32.PACK_AB R41, R57.reuse, R56 ;  /* 0x000000383929723e */ /* 0x048fe200000000ff */
[----:B------:R-:W-:Y:S01]  /*1b8d0*/  FADD.FTZ R57, R57, R196 ;  /* 0x000000c439397221 */ /* 0x000fe20000010000 */
[----:B------:R-:W-:Y:S01]  /*1b8e0*/  FADD.FTZ R89, R88, R89 ;  /* 0x0000005958597221 */ /* 0x000fe20000010000 */
[----:B--2---:R-:W-:Y:S02]  /*1b8f0*/  F2FP.F16.F32.PACK_AB R43, R59, R58 ;  /* 0x0000003a3b2b723e */ /* 0x004fe400000000ff */
[----:B------:R-:W-:Y:S01]  /*1b900*/  FADD.FTZ R57, R58, R57 ;  /* 0x000000393a397221 */ /* 0x000fe20000010000 */
[----:B------:R-:W-:Y:S03]  /*1b910*/  FADD.FTZ R87, R87, R89 ;  /* 0x0000005957577221 */ /* 0x000fe60000010000 */
[----:B------:R-:W-:Y:S01]  /*1b920*/  FADD.FTZ R59, R59, R57 ;  /* 0x000000393b3b7221 */ /* 0x000fe20000010000 */
[----:B------:R-:W-:Y:S01]  /*1b930*/  FADD.FTZ R87, R82, R87 ;  /* 0x0000005752577221 */ /* 0x000fe20000010000 */
[C---:B-1----:R-:W-:Y:S03]  /*1b940*/  HMMA.16816.F32 R4, R40.reuse, R52, R4 ;  /* 0x000000342804723c */ /* 0x042fe60000001804 */
[----:B------:R-:W-:Y:S05]  /*1b950*/  FADD.FTZ R59, R61, R59 ;  /* 0x0000003b3d3b7221 */ /* 0x000fea0000010000 */
[C---:B------:R-:W-:Y:S01]  /*1b960*/  HMMA.16816.F32 R8, R40.reuse, R54, R8 ;  /* 0x000000362808723c */ /* 0x040fe20000001808 */
[----:B------:R-:W1:Y:S07]  /*1b970*/  LDSM.16.MT88.4 R52, [R65+0x6800] ;  /* 0x006800004134783b */ /* 0x000e6e0000004200 */
[C---:B----4-:R-:W-:Y:S08]  /*1b980*/  HMMA.16816.F32 R12, R40.reuse, R44, R12 ;  /* 0x0000002c280c723c */ /* 0x050ff0000000180c */
[C---:B------:R-:W-:Y:S01]  /*1b990*/  HMMA.16816.F32 R16, R40.reuse, R46, R16 ;  /* 0x0000002e2810723c */ /* 0x040fe20000001810 */
[----:B------:R-:W2:Y:S07]  /*1b9a0*/  LDSM.16.MT88.4 R44, [R156+0x11000] ;  /* 0x011000009c2c783b */ /* 0x000eae0000004200 */
[C---:B------:R-:W-:Y:S01]  /*1b9b0*/  HMMA.16816.F32 R20, R40.reuse, R48, R20 ;  /* 0x000000302814723c */ /* 0x040fe20000001814 */
        /* <DEDUP_REMOVED lines=19> */
[----:B------:R-:W-:Y:S04]  /*1baf0*/  FADD.FTZ R79, R74, R79 ;  /* 0x0000004f4a4f7221 */ /* 0x000fe80000010000 */
        /* <DEDUP_REMOVED lines=8> */
[----:B------:R-:W-:Y:S02]  /*1bb80*/  FADD.FTZ R252, R70, R73 ;  /* 0x0000004946fc7221 */ /* 0x000fe40000010000 */
[C---:B------:R-:W-:Y:S01]  /*1bb90*/  HMMA.16816.F32 R16, R40.reuse, R50, R16 ;  /* 0x000000322810723c */ /* 0x040fe20000001810 */
[----:B------:R-:W3:Y:S07]  /*1bba0*/  MUFU.EX2 R48, R48 ;  /* 0x0000003000307308 */ /* 0x000eee0000000800 */
[C---:B-1----:R-:W-:Y:S03]  /*1bbb0*/  HMMA.16816.F32 R20, R40.reuse, R52, R20 ;  /* 0x000000342814723c */ /* 0x042fe60000001814 */
[----:B------:R-:W1:Y:S05]  /*1bbc0*/  MUFU.EX2 R49, R49 ;  /* 0x0000003100317308 */ /* 0x000e6a0000000800 */
[C---:B------:R-:W-:Y:S05]  /*1bbd0*/  HMMA.16816.F32 R24, R40.reuse, R54, R24 ;  /* 0x000000362818723c */ /* 0x040fea0000001818 */
[----:B------:R-:W4:Y:S01]  /*1bbe0*/  MUFU.EX2 R72, R72 ;  /* 0x0000004800487308 */ /* 0x000f220000000800 */
[----:B---3--:R-:W-:Y:S02]  /*1bbf0*/  FADD.FTZ R75, R48, R75 ;  /* 0x0000004b304b7221 */ /* 0x008fe40000010000 */
[C---:B--2---:R-:W-:Y:S03]  /*1bc00*/  HMMA.16816.F32 R28, R40.reuse, R44, R28 ;  /* 0x0000002c281c723c */ /* 0x044fe6000000181c */
[C---:B-1----:R-:W-:Y:S01]  /*1bc10*/  F2FP.F16.F32.PACK_AB R133, R49.reuse, R48 ;  /* 0x000000303185723e */ /* 0x042fe200000000ff */
[----:B------:R-:W-:Y:S04]  /*1bc20*/  FADD.FTZ R49, R49, R75 ;  /* 0x0000004b31317221 */ /* 0x000fe80000010000 */
[----:B------:R-:W-:Y:S03]  /*1bc30*/  HMMA.16816.F32 R32, R40, R46, R32 ;  /* 0x0000002e2820723c */ /* 0x000fe60000001820 */
[C---:B----4-:R-:W-:Y:S01]  /*1bc40*/  F2FP.F16.F32.PACK_AB R135, R72.reuse, R39 ;  /* 0x000000274887723e */ /* 0x050fe200000000ff */
[----:B------:R-:W-:Y:S04]  /*1bc50*/  FADD.FTZ R49, R39, R49 ;  /* 0x0000003127317221 */ /* 0x000fe80000010000 */
[----:B------:R-:W-:Y:S02]  /*1bc60*/  FADD.FTZ R247, R72, R49 ;  /* 0x0000003148f77221 */ /* 0x000fe40000010000 */
[C---:B------:R-:W-:Y:S01]  /*1bc70*/  HMMA.16816.F32 R160, R132.reuse, R156, R4 ;  /* 0x0000009c84a0723c */ /* 0x040fe20000001804 */
[----:B------:R1:W2:Y:S07]  /*1bc80*/  LDSM.16.MT88.4 R4, [R65+0x7800] ;  /* 0x007800004104783b */ /* 0x0002ae0000004200 */
[C---:B------:R-:W-:Y:S08]  /*1bc90*/  HMMA.16816.F32 R156, R132.reuse, R158, R8 ;  /* 0x0000009e849c723c */ /* 0x040ff00000001808 */
[C---:B------:R-:W-:Y:S08]  /*1bca0*/  HMMA.16816.F32 R152, R132.reuse, R148, R12 ;  /* 0x000000948498723c */ /* 0x040ff0000000180c */
[C---:B------:R-:W-:Y:S03]  /*1bcb0*/  HMMA.16816.F32 R148, R132.reuse, R150, R16 ;  /* 0x000000968494723c */ /* 0x040fe60000001810 */
[----:B-1----:R-:W-:Y:S05]  /*1bcc0*/  IMAD.SHL.U32 R65, R216, 0x8, RZ ;  /* 0x00000008d8417824 */ /* 0x002fea00078e00ff */
[C---:B------:R-:W-:Y:S08]  /*1bcd0*/  HMMA.16816.F32 R144, R132.reuse, R140, R20 ;  /* 0x0000008c8490723c */ /* 0x040ff00000001814 */
[C---:B------:R-:W-:Y:S08]  /*1bce0*/  HMMA.16816.F32 R140, R132.reuse, R142, R24 ;  /* 0x0000008e848c723c */ /* 0x040ff00000001818 */
[C---:B--2---:R-:W-:Y:S08]  /*1bcf0*/  HMMA.16816.F32 R136, R132.reuse, R4, R28 ;  /* 0x000000048488723c */ /* 0x044ff0000000181c */
[----:B------:R-:W-:Y:S01]  /*1bd00*/  HMMA.16816.F32 R132, R132, R6, R32 ;  /* 0x000000068484723c */ /* 0x000fe20000001820 */
[----:B------:R-:W-:Y:S08]  /*1bd10*/  @!UPT UIADD3 URZ, UPT, UPT, URZ, URZ, URZ ;  /* 0x000000fffffff290 */ /* 0x000ff0000fffe0ff */
[----:B------:R-:W-:Y:S11]  /*1bd20*/  @P0 BRA `(.L_x_6051) ;  /* 0xffffff7400500947 */ /* 0x000ff6000383ffff */
.L_x_6044:
        /* <DEDUP_REMOVED lines=12> */
.L_x_6064:
[----:B----4-:R-:W-:Y:S01]  /*1bdf0*/  FADD.FTZ R6, R247, R6 ;  /* 0x00000006f7067221 */ /* 0x010fe20000010000 */
[----:B------:R-:W2:Y:S01]  /*1be00*/  MUFU.RCP R5, R10 ;  /* 0x0000000a00057308 */ /* 0x000ea20000001000 */
[C---:B------:R-:W-:Y:S02]  /*1be10*/  SHF.L.U32 R9, R216.reuse, 0x4, RZ ;  /* 0x00000004d8097819 */ /* 0x040fe400000006ff */
[----:B------:R-:W-:Y:S02]  /*1be20*/  SHF.L.U32 R4, R216, 0x5, RZ ;  /* 0x00000005d8047819 */ /* 0x000fe400000006ff */
[----:B------:R-:W-:Y:S02]  /*1be30*/  LOP3.LUT R9, R9, 0x1c0, RZ, 0xc0, !PT ;  /* 0x000001c009097812 */ /* 0x000fe400078ec0ff */
[----:B------:R-:W-:Y:S01]  /*1be40*/  FSETP.NE.FTZ.AND P2, PT, R10, RZ, PT ;  /* 0x000000ff0a00720b */ /* 0x000fe20003f55000 */
[----:B------:R-:W4:Y:S01]  /*1be50*/  MUFU.RCP R11, R6 ;  /* 0x00000006000b7308 */ /* 0x000f220000001000 */
[----:B------:R-:W-:-:S02]  /*1be60*/  FSETP.NE.FTZ.AND P0, PT, R6, RZ, PT ;  /* 0x000000ff0600720b */ /* 0x000fc40003f15000 */
[----:B------:R-:W-:Y:S02]  /*1be70*/  LOP3.LUT R4, R66, 0x7c00, R4, 0xf8, !PT ;  /* 0x00007c0042047812 */ /* 0x000fe400078ef804 */
[----:B------:R-:W-:Y:S02]  /*1be80*/  LOP3.LUT R9, R9, 0x38, R67, 0xf8, !PT ;  /* 0x0000003809097812 */ /* 0x000fe400078ef843 */
[----:B------:R-:W-:Y:S02]  /*1be90*/  R2P PR, R216, 0x18 ;  /* 0x00000018d8007804 */ /* 0x000fe40000000000 */
[----:B------:R-:W-:Y:S02]  /*1bea0*/  LOP3.LUT R4, R4, R9, RZ, 0xfc, !PT ;  /* 0x0000000904047212 */ /* 0x000fe400078efcff */
[----:B--2---:R-:W-:Y:S02]  /*1beb0*/  FSEL R5, R5, 1, P2 ;  /* 0x3f80000005057808 */ /* 0x004fe40001000000 */
[----:B------:R-:W-:Y:S01]  /*1bec0*/  MOV R9, 0x10 ;  /* 0x0000001000097802 */ /* 0x000fe20000000f00 */
[----:B------:R-:W-:Y:S01]  /*1bed0*/  IMAD R4, R4, 0x2, R221 ;  /* 0x0000000204047824 */ /* 0x000fe200078e02dd */
[----:B------:R-:W-:Y:S01]  /*1bee0*/  SEL R7, R7, 0xffffffe0, !P3 ;  /* 0xffffffe007077807 */ /* 0x000fe20005800000 */
[----:B------:R-:W-:Y:S01]  /*1bef0*/  FMUL.FTZ R160, R5, R160 ;  /* 0x000000a005a07220 */ /* 0x000fe20000410000 */
[----:B----4-:R-:W-:Y:S01]  /*1bf00*/  FSEL R11, R11, 1, P0 ;  /* 0x3f8000000b0b7808 */ /* 0x010fe20000000000 */
[C---:B------:R-:W-:Y:S01]  /*1bf10*/  FMUL.FTZ R161, R5.reuse, R161 ;  /* 0x000000a105a17220 */ /* 0x040fe20000410000 */
[C---:B------:R-:W-:Y:S01]  /*1bf20*/  FMUL.FTZ R156, R5.reuse, R156 ;  /* 0x0000009c059c7220 */ /* 0x040fe20000410000 */
[----:B------:R-:W-:Y:S01]  /*1bf30*/  FMUL.FTZ R157, R5, R157 ;  /* 0x0000009d059d7220 */ /* 0x000fe20000410000 */
[----:B------:R-:W-:-:S02]  /*1bf40*/  VIADD R13, R4, 0x40 ;  /* 0x00000040040d7836 */ /* 0x000fc40000000000 */
        /* <DEDUP_REMOVED lines=18> */
[----:B------:R-:W-:Y:S01]  /*1c070*/  SEL R9, R9, 0xfffffff0, !P1 ;  /* 0xfffffff009097807 */ /* 0x000fe20004800000 */
[C---:B------:R-:W-:Y:S01]  /*1c080*/  FMUL.FTZ R148, R5.reuse, R148 ;  /* 0x0000009405947220 */ /* 0x040fe20000410000 */
[----:B------:R-:W-:Y:S01]  /*1c090*/  @P4 IADD3 R13, PT, PT, R4, -0x40, RZ ;  /* 0xffffffc0040d4810 */ /* 0x000fe20007ffe0ff */
[C---:B------:R-:W-:Y:S01]  /*1c0a0*/  FMUL.FTZ R149, R5.reuse, R149 ;  /* 0x0000009505957220 */ /* 0x040fe20000410000 */
[C---:B------:R-:W-:Y:S01]  /*1c0b0*/  FMUL.FTZ R144, R5.reuse, R144 ;  /* 0x0000009005907220 */ /* 0x040fe20000410000 */
[----:B------:R-:W-:Y:S01]  /*1c0c0*/  FMUL.FTZ R145, R5, R145 ;  /* 0x0000009105917220 */ /* 0x000fe20000410000 */
[----:B------:R-:W-:Y:S01]  /*1c0d0*/  F2FP.F16.F32.PACK_AB R160, R161, R160 ;  /* 0x000000a0a1a0723e */ /* 0x000fe200000000ff */
[----:B------:R-:W-:Y:S01]  /*1c0e0*/  FMUL.FTZ R140, R5, R140 ;  /* 0x0000008c058c7220 */ /* 0x000fe20000410000 */
[----:B------:R-:W-:Y:S01]  /*1c0f0*/  F2FP.F16.F32.PACK_AB R162, R163, R162 ;  /* 0x000000a2a3a2723e */ /* 0x000fe200000000ff */
[----:B------:R-:W-:Y:S01]  /*1c100*/  FMUL.FTZ R141, R5, R141 ;  /* 0x0000008d058d7220 */ /* 0x000fe20000410000 */
[----:B------:R-:W-:Y:S01]  /*1c110*/  IADD3 R12, PT, PT, R7, R4, RZ ;  /* 0x00000004070c7210 */ /* 0x000fe20007ffe0ff */
[----:B------:R-:W-:Y:S01]  /*1c120*/  FMUL.FTZ R136, R5, R136 ;  /* 0x0000008805887220 */ /* 0x000fe20000410000 */
[----:B------:R-:W-:Y:S01]  /*1c130*/  F2FP.F16.F32.PACK_AB R134, R11, R134 ;  /* 0x000000860b86723e */ /* 0x000fe200000000ff */
[C---:B------:R-:W-:Y:S01]  /*1c140*/  FMUL.FTZ R137, R5.reuse, R137 ;  /* 0x0000008905897220 */ /* 0x040fe20000410000 */
[----:B------:R-:W-:Y:S01]  /*1c150*/  FMUL.FTZ R132, R5, R132 ;  /* 0x0000008405847220 */ /* 0x000fe20000410000 */
[----:B------:R-:W-:Y:S01]  /*1c160*/  F2FP.F16.F32.PACK_AB R156, R157, R156 ;  /* 0x0000009c9d9c723e */ /* 0x000fe200000000ff */
[----:B------:R-:W-:Y:S01]  /*1c170*/  FMUL.FTZ R5, R5, R133 ;  /* 0x0000008505057220 */ /* 0x000fe20000410000 */
[----:B------:R-:W-:Y:S01]  /*1c180*/  F2FP.F16.F32.PACK_AB R158, R159, R158 ;  /* 0x0000009e9f9e723e */ /* 0x000fe200000000ff */
[----:B------:R-:W-:Y:S01]  /*1c190*/  IMAD.IADD R7, R7, 0x1, R13 ;  /* 0x0000000107077824 */ /* 0x000fe200078e020d */
[----:B------:R-:W-:Y:S01]  /*1c1a0*/  IADD3 R11, PT, PT, R9, R4, RZ ;  /* 0x00000004090b7210 */ /* 0x000fe20007ffe0ff */
        /* <DEDUP_REMOVED lines=9> */
[----:B------:R-:W-:Y:S01]  /*1c240*/  STS [R11+0x400], R158 ;  /* 0x0004009e0b007388 */ /* 0x000fe20000000800 */
[----:B------:R-:W-:-:S02]  /*1c250*/  F2FP.F16.F32.PACK_AB R146, R147, R146 ;  /* 0x000000929392723e */ /* 0x000fc400000000ff */
[----:B------:R-:W-:Y:S01]  /*1c260*/  F2FP.F16.F32.PACK_AB R140, R141, R140 ;  /* 0x0000008c8d8c723e */ /* 0x000fe200000000ff */
[----:B------:R-:W-:Y:S01]  /*1c270*/  STS [R12], R152 ;  /* 0x000000980c007388 */ /* 0x000fe20000000800 */
[----:B------:R-:W-:Y:S02]  /*1c280*/  F2FP.F16.F32.PACK_AB R142, R143, R142 ;  /* 0x0000008e8f8e723e */ /* 0x000fe400000000ff */
[----:B------:R-:W-:Y:S01]  /*1c290*/  F2FP.F16.F32.PACK_AB R136, R137, R136 ;  /* 0x000000888988723e */ /* 0x000fe200000000ff */
[----:B------:R-:W-:Y:S01]  /*1c2a0*/  STS [R12+0x400], R154 ;  /* 0x0004009a0c007388 */ /* 0x000fe20000000800 */
[----:B------:R-:W-:Y:S02]  /*1c2b0*/  F2FP.F16.F32.PACK_AB R138, R139, R138 ;  /* 0x0000008a8b8a723e */ /* 0x000fe400000000ff */
[----:B------:R-:W-:Y:S01]  /*1c2c0*/  F2FP.F16.F32.PACK_AB R5, R5, R132 ;  /* 0x000000840505723e */ /* 0x000fe200000000ff */
[----:B------:R-:W-:Y:S04]  /*1c2d0*/  STS [R14], R148 ;  /* 0x000000940e007388 */ /* 0x000fe80000000800 */
[----:B------:R-:W-:Y:S01]  /*1c2e0*/  STS [R14+0x400], R150 ;  /* 0x000400960e007388 */ /* 0x000fe20000000800 */
[----:B--2---:R-:W-:-:S02]  /*1c2f0*/  IADD3 R4, PT, PT, R9, R13, RZ ;  /* 0x0000000d09047210 */ /* 0x004fc40007ffe0ff */
[----:B------:R-:W-:Y:S01]  /*1c300*/  IADD3 R9, PT, PT, R9, R7, RZ ;  /* 0x0000000709097210 */ /* 0x000fe20007ffe0ff */
[----:B------:R-:W-:Y:S04]  /*1c310*/  STS [R13], R144 ;  /* 0x000000900d007388 */ /* 0x000fe80000000800 */
[----:B------:R-:W-:Y:S04]  /*1c320*/  STS [R13+0x400], R146 ;  /* 0x000400920d007388 */ /* 0x000fe80000000800 */
[----:B------:R-:W-:Y:S04]  /*1c330*/  STS [R4], R140 ;  /* 0x0000008c04007388 */ /* 0x000fe80000000800 */
[----:B------:R2:W-:Y:S04]  /*1c340*/  STS [R4+0x400], R142 ;  /* 0x0004008e04007388 */ /* 0x0005e80000000800 */
[----:B------:R-:W-:Y:S04]  /*1c350*/  STS [R7], R136 ;  /* 0x0000008807007388 */ /* 0x000fe80000000800 */
[----:B------:R4:W-:Y:S04]  /*1c360*/  STS [R7+0x400], R138 ;  /* 0x0004008a07007388 */ /* 0x0009e80000000800 */
[----:B------:R1:W-:Y:S04]  /*1c370*/  STS [R9], R5 ;  /* 0x0000000509007388 */ /* 0x0003e80000000800 */
[----:B------:R3:W-:Y:S01]  /*1c380*/  STS [R9+0x400], R134 ;  /* 0x0004008609007388 */ /* 0x0007e20000000800 */
[----:B-----5:R-:W-:-:S03]  /*1c390*/  ISETP.NE.AND P1, PT, R238, -0x1, PT ;  /* 0xffffffffee00780c */ /* 0x020fc60003f25270 */
[----:B------:R-:W3:Y:S04]  /*1c3a0*/  LD.E.64 R24, desc[UR4][R2.64+0x88] ;  /* 0x0000880402187980 */ /* 0x000ee8000c101b00 */
[----:B------:R1:W5:Y:S04]  /*1c3b0*/  LD.E.64 R18, desc[UR4][R2.64+0x90] ;  /* 0x0000900402127980 */ /* 0x000368000c101b00 */
[----:B--2---:R-:W2:Y:S04]  /*1c3c0*/  LD.E.U8 R4, desc[UR4][R2.64+0x1c8] ;  /* 0x0001c80402047980 */ /* 0x004ea8000c101100 */
[----:B------:R-:W3:Y:S04]  /*1c3d0*/  @!P1 LD.E.64 R14, desc[UR4][R2.64+0x80] ;  /* 0x00008004020e9980 */ /* 0x000ee8000c101b00 */
[----:B------:R1:W5:Y:S04]  /*1c3e0*/  LD.E.64 R20, desc[UR4][R2.64+0xa0] ;  /* 0x0000a00402147980 */ /* 0x000368000c101b00 */
[----:B------:R1:W5:Y:S01]  /*1c3f0*/  LD.E.64 R22, desc[UR4][R2.64+0x70] ;  /* 0x0000700402167980 */ /* 0x000362000c101b00 */
[----:B--2---:R-:W-:-:S13]  /*1c400*/  ISETP.NE.AND P4, PT, R4, RZ, PT ;  /* 0x000000ff0400720c */ /* 0x004fda0003f85270 */
[----:B------:R-:W2:Y:S04]  /*1c410*/  @!P4 LD.E R12, desc[UR4][R2.64+0x60] ;  /* 0x00006004020cc980 */ /* 0x000ea8000c101900 */
[----:B----4-:R-:W4:Y:S01]  /*1c420*/  @!P4 LD.E R7, desc[UR4][R2.64+0xb4] ;  /* 0x0000b4040207c980 */ /* 0x010f22000c101900 */
[----:B------:R-:W-:-:S04]  /*1c430*/  SHF.R.U32.HI R4, RZ, 0x3, R216 ;  /* 0x00000003ff047819 */ /* 0x000fc800000116d8 */
[----:B-1----:R-:W-:Y:S01]  /*1c440*/  IADD3 R5, PT, PT, R4, 0x10, RZ ;  /* 0x0000001004057810 */ /* 0x002fe20007ffe0ff */
[-C--:B---3--:R-:W-:Y:S02]  /*1c450*/  @!P1 IMAD R9, R15, R234.reuse, RZ ;  /* 0x000000ea0f099224 */ /* 0x088fe400078e02ff */
[----:B------:R-:W-:Y:S01]  /*1c460*/  @!P1 IMAD.WIDE.U32 R14, R14, R234, RZ ;  /* 0x000000ea0e0e9225 */ /* 0x000fe200078e00ff */
[----:B------:R-:W-:-:S03]  /*1c470*/  ISETP.GE.AND P3, PT, R5, R223, PT ;  /* 0x000000df0500720c */ /* 0x000fc60003f66270 */
[-C--:B------:R-:W-:Y:S02]  /*1c480*/  @P1 IMAD R5, R25, R238.reuse, RZ ;  /* 0x000000ee19051224 */ /* 0x080fe400078e02ff */
[----:B------:R-:W-:Y:S01]  /*1c490*/  @P1 IMAD.WIDE.U32 R16, R24, R238, RZ ;  /* 0x000000ee18101225 */ /* 0x000fe200078e00ff */
[----:B------:R-:W-:-:S03]  /*1c4a0*/  @!P1 MOV R11, R14 ;  /* 0x0000000e000b9202 */ /* 0x000fc60000000f00 */
[----:B------:R-:W-:Y:S01]  /*1c4b0*/  @!P1 IMAD.IADD R9, R15, 0x1, R9 ;  /* 0x000000010f099824 */ /* 0x000fe200078e0209 */
[----:B------:R-:W-:Y:S02]  /*1c4c0*/  @P1 IADD3 R9, PT, PT, R17, R5, RZ ;  /* 0x0000000511091210 */ /* 0x000fe40007ffe0ff */
[----:B------:R-:W-:Y:S01]  /*1c4d0*/  SHF.L.U32 R5, R235, 0x6, RZ ;  /* 0x00000006eb057819 */ /* 0x000fe200000006ff */
[----:B--2---:R-:W-:-:S04]  /*1c4e0*/  @!P4 IMAD R12, R12, R234, R233 ;  /* 0x000000ea0c0cc224 */ /* 0x004fc800078e02e9 */
[----:B----4-:R-:W-:Y:S01]  /*1c4f0*/  @!P4 IMAD R7, R12, R7, RZ ;  /* 0x000000070c07c224 */ /* 0x010fe200078e02ff */
[----:B------:R-:W-:Y:S06]  /*1c500*/  @!P4 BRA `(.L_x_6053) ;  /* 0x000000000014c947 */ /* 0x000fec0003800000 */
[----:B------:R-:W2:Y:S04]  /*1c510*/  @!P1 LD.E R7, desc[UR4][R2.64+0xb4] ;  /* 0x0000b40402079980 */ /* 0x000ea8000c101900 */
[----:B------:R-:W3:Y:S01]  /*1c520*/  LD.E R2, desc[UR4][R2.64+0xd4] ;  /* 0x0000d40402027980 */ /* 0x000ee2000c101900 */
[----:B--2---:R-:W-:Y:S02]  /*1c530*/  @!P1 IMAD R238, R7, R234, RZ ;  /* 0x000000ea07ee9224 */ /* 0x004fe400078e02ff */
[----:B---3--:R-:W-:-:S05]  /*1c540*/  IMAD R2, R2, R233, RZ ;  /* 0x000000e902027224 */ /* 0x008fca00078e02ff */
[----:B------:R-:W-:-:S07]  /*1c550*/  IADD3 R7, PT, PT, R2, R238, RZ ;  /* 0x000000ee02077210 */ /* 0x000fce0007ffe0ff */
.L_x_6053:
[----:B------:R-:W1:Y:S01]  /*1c560*/  @P2 MUFU.LG2 R10, R10 ;  /* 0x0000000a000a2308 */ /* 0x000e620000000c00 */
[----:B------:R-:W-:Y:S01]  /*1c570*/  IMAD.MOV.U32 R26, RZ, RZ, R166 ;  /* 0x000000ffff1a7224 */ /* 0x000fe200078e00a6 */
[----:B------:R-:W-:Y:S05]  /*1c580*/  WARPSYNC.ALL ;  /* 0x0000000000007948 */ /* 0x000fea0003800000 */
[----:B------:R-:W-:Y:S01]  /*1c590*/  IMAD.MOV.U32 R27, RZ, RZ, RZ ;  /* 0x000000ffff1b7224 */ /* 0x000fe200078e00ff */
[----:B------:R-:W-:Y:S01]  /*1c5a0*/  BAR.SYNC.DEFER_BLOCKING 0x0 ;  /* 0x0000000000007b1d */ /* 0x000fe20000010000 */
[----:B-----5:R-:W-:Y:S01]  /*1c5b0*/  IMAD R3, R19, R233, RZ ;  /* 0x000000e913037224 */ /* 0x020fe200078e02ff */
[----:B------:R-:W-:Y:S01]  /*1c5c0*/  @P1 MOV R11, R16 ;  /* 0x00000010000b1202 */ /* 0x000fe20000000f00 */
[----:B------:R-:W-:Y:S01]  /*1c5d0*/  IMAD.WIDE.U32 R26, R5, R24, R26 ;  /* 0x00000018051a7225 */ /* 0x000fe200078e001a */
[----:B------:R-:W-:-:S02]  /*1c5e0*/  ISETP.GE.AND P4, PT, R4, R223, PT ;  /* 0x000000df0400720c */ /* 0x000fc40003f86270 */
[----:B------:R2:W3:Y:S01]  /*1c5f0*/  @P0 MUFU.LG2 R16, R6 ;  /* 0x0000000600100308 */ /* 0x0004e20000000c00 */
[----:B------:R-:W-:Y:S01]  /*1c600*/  IMAD R2, R25, R5, RZ ;  /* 0x0000000519027224 */ /* 0x000fe200078e02ff */
[----:B------:R-:W-:Y:S01]  /*1c610*/  BSSY.RECONVERGENT B0, `(.L_x_6054) ;  /* 0x0000028000007945 */ /* 0x000fe20003800200 */
[----:B------:R-:W-:-:S04]  /*1c620*/  IMAD.WIDE.U32 R18, R18, R233, RZ ;  /* 0x000000e912127225 */ /* 0x000fc800078e00ff */
[----:B-1----:R-:W-:Y:S01]  /*1c630*/  @P2 FMUL.FTZ R10, R10, 0.69314718246459960938 ;  /* 0x3f3172180a0a2820 */ /* 0x002fe20000410000 */
[----:B------:R-:W-:Y:S01]  /*1c640*/  VIADD R17, R4, 0x20 ;  /* 0x0000002004117836 */ /* 0x000fe20000000000 */
[----:B------:R-:W-:Y:S02]  /*1c650*/  IADD3 R3, PT, PT, R19, R3, RZ ;  /* 0x0000000313037210 */ /* 0x000fe40007ffe0ff */
[----:B------:R-:W-:Y:S01]  /*1c660*/  IADD3 R26, P6, P5, R18, R26, R11 ;  /* 0x0000001a121a7210 */ /* 0x000fe20007dde00b */
[----:B------:R-:W-:Y:S01]  /*1c670*/  VIADD R11, R4, 0x30 ;  /* 0x00000030040b7836 */ /* 0x000fe20000000000 */
[-C--:B------:R-:W-:Y:S01]  /*1c680*/  ISETP.GE.AND P1, PT, R17, R223.reuse, PT ;  /* 0x000000df1100720c */ /* 0x080fe20003f26270 */
[----:B--2---:R-:W-:Y:S01]  /*1c690*/  IMAD.IADD R6, R27, 0x1, R2 ;  /* 0x000000011b067824 */ /* 0x004fe200078e0202 */
[----:B------:R-:W-:Y:S01]  /*1c6a0*/  MOV R2, 0x7f800000 ;  /* 0x7f80000000027802 */ /* 0x000fe20000000f00 */
[----:B------:R-:W-:Y:S01]  /*1c6b0*/  @P2 FFMA.FTZ R2, R8, R36, R10 ;  /* 0x0000002408022223 */ /* 0x000fe2000001000a */
[----:B---3--:R-:W-:Y:S01]  /*1c6c0*/  @P0 FMUL.FTZ R16, R16, 0.69314718246459960938 ;  /* 0x3f31721810100820 */ /* 0x008fe20000410000 */
[----:B------:R1:W2:Y:S01]  /*1c6d0*/  LDS.128 R12, [R236] ;  /* 0x00000000ec0c7984 */ /* 0x0002a20000000c00 */
[----:B------:R-:W-:Y:S01]  /*1c6e0*/  IADD3.X R27, PT, PT, R3, R6, R9, P6, P5 ;  /* 0x00000006031b7210 */ /* 0x000fe200037ea409 */
[----:B------:R-:W-:Y:S01]  /*1c6f0*/  @!P4 IMAD R9, R25, R4, RZ ;  /* 0x000000041909c224 */ /* 0x000fe200078e02ff */
[----:B------:R-:W-:-:S02]  /*1c700*/  ISETP.GE.AND P5, PT, R11, R223, PT ;  /* 0x000000df0b00720c */ /* 0x000fc40003fa6270 */
[----:B------:R-:W-:Y:S01]  /*1c710*/  MOV R6, 0x7f800000 ;  /* 0x7f80000000067802 */ /* 0x000fe20000000f00 */
[----:B------:R-:W-:-:S04]  /*1c720*/  @!P4 IMAD.WIDE.U32 R10, R4, R24, R26 ;  /* 0x00000018040ac225 */ /* 0x000fc800078e001a */
[----:B------:R-:W-:Y:S01]  /*1c730*/  @P0 FFMA.FTZ R6, R8, R0, R16 ;  /* 0x0000000008060223 */ /* 0x000fe20000010010 */
[----:B------:R-:W-:Y:S01]  /*1c740*/  LOP3.LUT P6, RZ, R216, 0x3, RZ, 0xc0, !PT ;  /* 0x00000003d8ff7812 */ /* 0x000fe200078cc0ff */
[----:B------:R1:W3:Y:S01]  /*1c750*/  LDS.128 R16, [R236+0x800] ;  /* 0x00080000ec107984 */ /* 0x0002e20000000c00 */
[----:B------:R-:W-:Y:S02]  /*1c760*/  LOP3.LUT R3, R64, 0x30, RZ, 0xc0, !PT ;  /* 0x0000003040037812 */ /* 0x000fe400078ec0ff */
[----:B------:R-:W-:Y:S02]  /*1c770*/  @!P4 IADD3 R9, PT, PT, R11, R9, RZ ;  /* 0x000000090b09c210 */ /* 0x000fe40007ffe0ff */
[C---:B------:R-:W-:Y:S02]  /*1c780*/  @!P4 LEA R28, P2, R10.reuse, R22, 0x1 ;  /* 0x000000160a1cc211 */ /* 0x040fe400078408ff */
[----:B------:R-:W-:Y:S02]  /*1c790*/  SHF.R.U32.HI R216, RZ, 0x2, R216 ;  /* 0x00000002ffd87819 */ /* 0x000fe400000116d8 */
[----:B------:R-:W-:-:S02]  /*1c7a0*/  @!P4 LEA.HI.X R29, R10, R23, R9, 0x1, P2 ;  /* 0x000000170a1dc211 */ /* 0x000fc400010f0c09 */
[----:B------:R1:W4:Y:S01]  /*1c7b0*/  LDS.128 R8, [R236+0x1000] ;  /* 0x00100000ec087984 */ /* 0x0003220000000c00 */
[----:B------:R-:W-:-:S03]  /*1c7c0*/  LOP3.LUT R3, R3, 0x7, R216, 0xf8, !PT ;  /* 0x0000000703037812 */ /* 0x000fc600078ef8d8 */
[----:B------:R-:W1:Y:S01]  /*1c7d0*/  LDS.128 R236, [R236+0x1800] ;  /* 0x00180000ecec7984 */ /* 0x000e620000000c00 */
[----:B------:R-:W-:Y:S05]  /*1c7e0*/  @P6 BRA `(.L_x_6055) ;  /* 0x0000000000286947 */ /* 0x000fea0003800000 */
        /* <DEDUP_REMOVED lines=10> */
.L_x_6055:
[----:B------:R-:W-:Y:S05]  /*1c890*/  BSYNC.RECONVERGENT B0 ;  /* 0x0000000000007941 */ /* 0x000fea0003800200 */
.L_x_6054:
[----:B--2---:R2:W-:Y:S01]  /*1c8a0*/  @!P4 ST.E.128 desc[UR4][R28.64], R12 ;  /* 0x0000000c1c00c985 */ /* 0x0045e2000c101d04 */
        /* <DEDUP_REMOVED lines=13> */
.L_x_6057:
[----:B------:R-:W-:Y:S05]  /*1c980*/  BSYNC.RECONVERGENT B0 ;  /* 0x0000000000007941 */ /* 0x000fea0003800200 */
.L_x_6056:
        /* <DEDUP_REMOVED lines=13> */
.L_x_6059:
[----:B------:R-:W-:Y:S05]  /*1ca60*/  BSYNC.RECONVERGENT B0 ;  /* 0x0000000000007941 */ /* 0x000fea0003800200 */
.L_x_6058:
[----:B-1----:R-:W-:Y:S02]  /*1ca70*/  MOV R2, R232 ;  /* 0x000000e800027202 */ /* 0x002fe40000000f00 */
[----:B------:R-:W-:-:S04]  /*1ca80*/  MOV R3, 0x0 ;  /* 0x0000000000037802 */ /* 0x000fc80000000f00 */
[----:B--234-:R-:W-:Y:S05]  /*1ca90*/  @P5 RET.REL.NODEC R2 `(_ZN5flash24flash_fwd_splitkv_kernelI23Flash_fwd_kernel_traitsILi64ELi64ELi256ELi4ELb0ELb0EN7cutlass6half_tE19Flash_kernel_traitsILi64ELi64ELi256ELi4ES3_EELb0ELb1ELb0ELb0ELb1ELb1ELb0ELb0EEEvNS_16Flash_fwd_paramsE) ;  /* 0xfffffe3402585950 */ /* 0x01cfea0003c3ffff */
        /* <DEDUP_REMOVED lines=12> */
[----:B-1----:R-:W-:Y:S05]  /*1cb60*/  RET.REL.NODEC R232 `(_ZN5flash24flash_fwd_splitkv_kernelI23Flash_fwd_kernel_traitsILi64ELi64ELi256ELi4ELb0ELb0EN7cutlass6half_tE19Flash_kernel_traitsILi64ELi64ELi256ELi4ES3_EELb0ELb1ELb0ELb0ELb1ELb1ELb0ELb0EEEvNS_16Flash_fwd_paramsE) ;  /* 0xfffffe34e8247950 */ /* 0x002fea0003c3ffff */
.L_x_6052:
[----:B------:R-:W-:Y:S01]  /*1cb70*/  MOV R4, 0x1f ;  /* 0x0000001f00047802 */ /* 0x000fe20000000f00 */
[----:B------:R-:W-:Y:S01]  /*1cb80*/  IMAD.MOV.U32 R5, RZ, RZ, 0x2 ;  /* 0x00000002ff057424 */ /* 0x000fe200078e00ff */
[----:B------:R-:W-:Y:S01]  /*1cb90*/  MOV R9, R252 ;  /* 0x000000fc00097202 */ /* 0x000fe20000000f00 */
[----:B------:R-:W-:-:S07]  /*1cba0*/  IMAD.MOV.U32 R6, RZ, RZ, -0x1 ;  /* 0xffffffffff067424 */ /* 0x000fce00078e00ff */
[----:B-1---5:R-:W-:Y:S05]  /*1cbb0*/  WARPSYNC.COLLECTIVE R6, `(.L_x_6060) ;  /* 0x0000000006087348 */ /* 0x022fea0003c00000 */
[----:B------:R2:W3:Y:S02]  /*1cbc0*/  SHFL.BFLY P0, R4, R9, R5, R4 ;  /* 0x0c00000509047389 */ /* 0x0004e40000000004 */
[----:B-123-5:R-:W-:Y:S05]  /*1cbd0*/  ENDCOLLECTIVE ;  /* 0x000000000000791b */ /* 0x02efea0003800000 */
.L_x_6060:
        /* <DEDUP_REMOVED lines=8> */
.L_x_6061:
        /* <DEDUP_REMOVED lines=8> */
.L_x_6062:
[----:B------:R-:W-:Y:S01]  /*1cce0*/  FADD.FTZ R247, R4, R247 ;  /* 0x000000f704f77221 */ /* 0x000fe20000010000 */
[----:B------:R-:W-:Y:S01]  /*1ccf0*/  MOV R4, 0x1f ;  /* 0x0000001f00047802 */ /* 0x000fe20000000f00 */
[----:B------:R-:W-:-:S03]  /*1cd00*/  IMAD.MOV.U32 R5, RZ, RZ, 0x1 ;  /* 0x00000001ff057424 */ /* 0x000fc600078e00ff */
[----:B------:R-:W-:-:S07]  /*1cd10*/  MOV R9, R247 ;  /* 0x000000f700097202 */ /* 0x000fce0000000f00 */
[----:B------:R-:W-:Y:S05]  /*1cd20*/  WARPSYNC.COLLECTIVE R6, `(.L_x_6063) ;  /* 0x0000000006087348 */ /* 0x000fea0003c00000 */
[----:B------:R1:W2:Y:S02]  /*1cd30*/  SHFL.BFLY P0, R4, R9, R5, R4 ;  /* 0x0c00000509047389 */ /* 0x0002a40000000004 */
[----:B-12---:R-:W-:Y:S05]  /*1cd40*/  ENDCOLLECTIVE ;  /* 0x000000000000791b */ /* 0x006fea0003800000 */
.L_x_6063:
[----:B------:R-:W-:Y:S01]  /*1cd50*/  MOV R6, R4 ;  /* 0x0000000400067202 */ /* 0x000fe20000000f00 */
[----:B------:R-:W-:Y:S06]  /*1cd60*/  BRA `(.L_x_6064) ;  /* 0xfffffff000207947 */ /* 0x000fec000383ffff */
.L_x_6065:
        /* <DEDUP_REMOVED lines=9> */
.L_x_14757:


//--------------------- .text._ZN5flash24flash_fwd_splitkv_kernelI23Flash_fwd_kernel_traitsILi64ELi64ELi256ELi4ELb0ELb0EN7cutlass6half_tE19Flash_kernel_traitsILi64ELi64ELi256ELi4ES3_EELb0ELb1ELb1ELb0ELb0ELb0ELb0ELb0EEEvNS_16Flash_fwd_paramsE --------------------------
	.section	.text._ZN5flash24flash_fwd_splitkv_kernelI23Flash_fwd_kernel_traitsILi64ELi64ELi256ELi4ELb0ELb0EN7cutlass6half_tE19Flash_kernel_traitsILi64ELi64ELi256ELi4ES3_EELb0ELb1ELb1ELb0ELb0ELb0ELb0ELb0EEEvNS_16Flash_fwd_paramsE,"ax",@progbits
	.align	128
        .global         _ZN5flash24flash_fwd_splitkv_kernelI23Flash_fwd_kernel_traitsILi64ELi64ELi256ELi4ELb0ELb0EN7cutlass6half_tE19Flash_kernel_traitsILi64ELi64ELi256ELi4ES3_EELb0ELb1ELb1ELb0ELb0ELb0ELb0ELb0EEEvNS_16Flash_fwd_paramsE
        .type           _ZN5flash24flash_fwd_splitkv_kernelI23Flash_fwd_kernel_traitsILi64ELi64ELi256ELi4ELb0ELb0EN7cutlass6half_tE19Flash_kernel_traitsILi64ELi64ELi256ELi4ES3_EELb0ELb1ELb1ELb0ELb0ELb0ELb0ELb0EEEvNS_16Flash_fwd_paramsE,@function
        .size           _ZN5flash24flash_fwd_splitkv_kernelI23Flash_fwd_kernel_traitsILi64ELi64ELi256ELi4ELb0ELb0EN7cutlass6half_tE19Flash_kernel_traitsILi64ELi64ELi256ELi4ES3_EELb0ELb1ELb1ELb0ELb0ELb0ELb0ELb0EEEvNS_16Flash_fwd_paramsE,(.L_x_14758 - _ZN5flash24flash_fwd_splitkv_kernelI23Flash_fwd_kernel_traitsILi64ELi64ELi256ELi4ELb0ELb0EN7cutlass6half_tE19Flash_kernel_traitsILi64ELi64ELi256ELi4ES3_EELb0ELb1ELb1ELb0ELb0ELb0ELb0ELb0EEEvNS_16Flash_fwd_paramsE)
        .other          _ZN5flash24flash_fwd_splitkv_kernelI23Flash_fwd_kernel_traitsILi64ELi64ELi256ELi4ELb0ELb0EN7cutlass6half_tE19Flash_kernel_traitsILi64ELi64ELi256ELi4ES3_EELb0ELb1ELb1ELb0ELb0ELb0ELb0ELb0EEEvNS_16Flash_fwd_paramsE,@"STO_CUDA_ENTRY STV_DEFAULT"
_ZN5flash24flash_fwd_splitkv_kernelI23Flash_fwd_kernel_traitsILi64ELi64ELi256ELi4ELb0ELb0EN7cutlass6half_tE19Flash_kernel_traitsILi64ELi64ELi256ELi4ES3_EELb0ELb1ELb1ELb0ELb0ELb0ELb0ELb0EEEvNS_16Flash_fwd_paramsE:
.text._ZN5flash24flash_fwd_splitkv_kernelI23Flash_fwd_kernel_traitsILi64ELi64ELi256ELi4ELb0ELb0EN7cutlass6half_tE19Flash_kernel_traitsILi64ELi64ELi256ELi4ES3_EELb0ELb1ELb1ELb0ELb0ELb0ELb0ELb0EEEvNS_16Flash_fwd_paramsE:
        /* <DEDUP_REMOVED lines=8> */
[----:B-1-34-:R-:W-:Y:S05]  /*0080*/  CALL.REL.NOINC `($_ZN5flash24flash_fwd_splitkv_kernelI23Flash_fwd_kernel_traitsILi64ELi64ELi256ELi4ELb0ELb0EN7cutlass6half_tE19Flash_kernel_traitsILi64ELi64ELi256ELi4ES3_EELb0ELb1ELb1ELb0ELb0ELb0ELb0ELb0EEEvNS_16Flash_fwd_paramsE$_ZN5flash30compute_attn_1rowblock_splitkvI23Flash_fwd_kernel_traitsILi64ELi64ELi256ELi4ELb0ELb0EN7cutlass6half_tE19Flash_kernel_traitsILi64ELi64ELi256ELi4ES3_EELb0ELb1ELb1ELb0ELb0ELb0ELb0ELb0ENS_16Flash_fwd_paramsEEEvRKT8_iiiii) ;  /* 0x0000000000087944 */ /* 0x01afea0003c00000 */
[----:B------:R-:W-:Y:S05]  /*0090*/  BSYNC.RECONVERGENT B3 ;  /* 0x0000000000037941 */ /* 0x000fea0003800200 */
.L_x_6066:
[----:B------:R-:W-:Y:S05]  /*00a0*/  EXIT ;  /* 0x000000000000794d */ /* 0x000fea0003800000 */
        .type           $_ZN5flash24flash_fwd_splitkv_kernelI23Flash_fwd_kernel_traitsILi64ELi64ELi256ELi4ELb0ELb0EN7cutlass6half_tE19Flash_kernel_traitsILi64ELi64ELi256ELi4ES3_EELb0ELb1ELb1ELb0ELb0ELb0ELb0ELb0EEEvNS_16Flash_fwd_paramsE$_ZN5flash30compute_attn_1rowblock_splitkvI23Flash_fwd_kernel_traitsILi64ELi64ELi256ELi4ELb0ELb0EN7cutlass6half_tE19Flash_kernel_traitsILi64ELi64ELi256ELi4ES3_EELb0ELb1ELb1ELb0ELb0ELb0ELb0ELb0ENS_16Flash_fwd_paramsEEEvRKT8_iiiii,@function
        .size           $_ZN5flash24flash_fwd_splitkv_kernelI23Flash_fwd_kernel_traitsILi64ELi64ELi256ELi4ELb0ELb0EN7cutlass6half_tE19Flash_kernel_traitsILi64ELi64ELi256ELi4ES3_EELb0ELb1ELb1ELb0ELb0ELb0ELb0ELb0EEEvNS_16Flash_fwd_paramsE$_ZN5flash30compute_attn_1rowblock_splitkvI23Flash_fwd_kernel_traitsILi64ELi64ELi256ELi4ELb0ELb0EN7cutlass6half_tE19Flash_kernel_traitsILi64ELi64ELi256ELi4ES3_EELb0ELb1ELb1ELb0ELb0ELb0ELb0ELb0ENS_16Flash_fwd_paramsEEEvRKT8_iiiii,(.L_x_14758 - $_ZN5flash24flash_fwd_splitkv_kernelI23Flash_fwd_kernel_traitsILi64ELi64ELi256ELi4ELb0ELb0EN7cutlass6half_tE19Flash_kernel_traitsILi64ELi64ELi256ELi4ES3_EELb0ELb1ELb1ELb0ELb0ELb0ELb0ELb0EEEvNS_16Flash_fwd_paramsE$_ZN5flash30compute_attn_1rowblock_splitkvI23Flash_fwd_kernel_traitsILi64ELi64ELi256ELi4ELb0ELb0EN7cutlass6half_tE19Flash_kernel_traitsILi64ELi64ELi256ELi4ES3_EELb0ELb1ELb1ELb0ELb0ELb0ELb0ELb0ENS_16Flash_fwd_paramsEEEvRKT8_iiiii)
$_ZN5flash24flash_fwd_splitkv_kernelI23Flash_fwd_kernel_traitsILi64ELi64ELi256ELi4ELb0ELb0EN7cutlass6half_tE19Flash_kernel_traitsILi64ELi64ELi256ELi4ES3_EELb0ELb1ELb1ELb0ELb0ELb0ELb0ELb0EEEvNS_16Flash_fwd_paramsE$_ZN5flash30compute_attn_1rowblock_splitkvI23Flash_fwd_kernel_traitsILi64ELi64ELi256ELi4ELb0ELb0EN7cutlass6half_tE19Flash_kernel_traitsILi64ELi64ELi256ELi4ES3_EELb0ELb1ELb1ELb0ELb0ELb0ELb0ELb0ENS_16Flash_fwd_paramsEEEvRKT8_iiiii:
        /* <DEDUP_REMOVED lines=38> */
.L_x_6068:
[----:B------:R-:W-:Y:S05]  /*0310*/  BSYNC.RECONVERGENT B0 ;  /* 0x0000000000007941 */ /* 0x000fea0003800200 */
.L_x_6067:
[----:B------:R-:W-:Y:S04]  /*0320*/  BSSY.RECONVERGENT B0, `(.L_x_6069) ;  /* 0x0000007000007945 */ /* 0x000fe80003800200 */
[----:B------:R-:W-:Y:S05]  /*0330*/  @!P3 BRA `(.L_x_6070) ;  /* 0x000000000014b947 */ /* 0x000fea0003800000 */
[----:B------:R-:W3:Y:S02]  /*0340*/  LD.E.U8 R5, desc[UR4][R2.64+0x1b2] ;  /* 0x0001b20402057980 */ /* 0x000ee4000c101100 */
[----:B---3--:R-:W-:-:S13]  /*0350*/  ISETP.NE.AND P1, PT, R5, RZ, PT ;  /* 0x000000ff0500720c */ /* 0x008fda0003f25270 */
[----:B------:R-:W3:Y:S02]  /*0360*/  @P1 LD.E R12, desc[UR4][R16.64+0x4] ;  /* 0x00000404100c1980 */ /* 0x000ee4000c101900 */
[----:B---3-5:R-:W-:-:S06]  /*0370*/  @P1 IADD3 R189, PT, PT, R12, -R15, RZ ;  /* 0x8000000f0cbd1210 */ /* 0x028fcc0007ffe0ff */
[----:B------:R3:W5:Y:S02]  /*0380*/  @!P1 LD.E R189, desc[UR4][R16.64] ;  /* 0x0000000410bd9980 */ /* 0x000764000c101900 */
.L_x_6070:
[----:B------:R-:W-:Y:S05]  /*0390*/  BSYNC.RECONVERGENT B0 ;  /* 0x0000000000007941 */ /* 0x000fea0003800200 */
.L_x_6069:
        /* <DEDUP_REMOVED lines=8> */
.L_x_6072:
[----:B------:R-:W4:Y:S01]  /*0420*/  LD.E.64 R6, desc[UR4][R2.64+0x108] ;  /* 0x0001080402067980 */ /* 0x000f22000c101b00 */
[----:B------:R-:W-:Y:S01]  /*0430*/  BSSY.RECONVERGENT B0, `(.L_x_6074) ;  /* 0x0000006000007945 */ /* 0x000fe20003800200 */
[----:B------:R-:W-:Y:S01]  /*0440*/  IMAD.MOV.U32 R5, RZ, RZ, RZ ;  /* 0x000000ffff057224 */ /* 0x000fe200078e00ff */
[----:B----4-:R-:W-:-:S04]  /*0450*/  ISETP.NE.U32.AND P0, PT, R6, RZ, PT ;  /* 0x000000ff0600720c */ /* 0x010fc80003f05070 */
[----:B------:R-:W-:-:S13]  /*0460*/  ISETP.NE.AND.EX P0, PT, R7, RZ, PT, P0 ;  /* 0x000000ff0700720c */ /* 0x000fda0003f05300 */
[----:B------:R-:W-:Y:S05]  /*0470*/  @!P0 BRA `(.L_x_6075) ;  /* 0x0000000000048947 */ /* 0x000fea0003800000 */
[----:B------:R4:W5:Y:S02]  /*0480*/  LD.E R5, desc[UR4][R2.64+0xbc] ;  /* 0x0000bc0402057980 */ /* 0x000964000c101900 */
.L_x_6075:
[----:B------:R-:W-:Y:S05]  /*0490*/  BSYNC.RECONVERGENT B0 ;  /* 0x0000000000007941 */ /* 0x000fea0003800200 */
.L_x_6074:
[----:B-----5:R-:W-:Y:S02]  /*04a0*/  IADD3 R189, PT, PT, R5, R189, -R10 ;  /* 0x000000bd05bd7210 */ /* 0x020fe40007ffe80a */
.L_x_6073:
[----:B------:R-:W-:Y:S05]  /*04b0*/  BSYNC.RECONVERGENT B1 ;  /* 0x0000000000017941 */ /* 0x000fea0003800200 */
.L_x_6071:
[----:B------:R-:W-:Y:S01]  /*04c0*/  IMAD.SHL.U32 R5, R241, 0x40, RZ ;  /* 0x00000040f1057824 */ /* 0x000fe200078e00ff */
[----:B------:R-:W-:Y:S01]  /*04d0*/  MOV R6, R238 ;  /* 0x000000ee00067202 */ /* 0x000fe20000000f00 */
[----:B------:R-:W-:-:S03]  /*04e0*/  IMAD.MOV.U32 R7, RZ, RZ, 0x0 ;  /* 0x00000000ff077424 */ /* 0x000fc600078e00ff */
[----:B------:R-:W-:-:S13]  /*04f0*/  ISETP.GT.AND P0, PT, R246, R5, PT ;  /* 0x00000005f600720c */ /* 0x000fda0003f04270 */
[----:B-1234-:R-:W-:Y:S05]  /*0500*/  @!P0 RET.REL.NODEC R6 `(_ZN5flash24flash_fwd_splitkv_kernelI23Flash_fwd_kernel_traitsILi64ELi64ELi256ELi4ELb0ELb0EN7cutlass6half_tE19Flash_kernel_traitsILi64ELi64ELi256ELi4ES3_EELb0ELb1ELb1ELb0ELb0ELb0ELb0ELb0EEEvNS_16Flash_fwd_paramsE) ;  /* 0xfffffff806bc8950 */ /* 0x01efea0003c3ffff */
        /* <DEDUP_REMOVED lines=44> */
[----:B--2---:R-:W-:-:S04]  /*07d0*/  @P0 IMAD.WIDE.U32 R24, R16, R247, RZ ;  /* 0x000000f710180225 */ /* 0x004fc800078e00ff */
[----:B------:R-:W-:Y:S02]  /*07e0*/  @P0 IMAD R7, R17, R247, RZ ;  /* 0x000000f711070224 */ /* 0x000fe400078e02ff */
        /* <DEDUP_REMOVED lines=51> */
.L_x_6078:
[----:B------:R-:W-:Y:S05]  /*0b20*/  BSYNC.RECONVERGENT B0 ;  /* 0x0000000000007941 */ /* 0x000fea0003800200 */
.L_x_6077:
        /* <DEDUP_REMOVED lines=13> */
.L_x_6080:
[----:B------:R-:W-:Y:S05]  /*0c00*/  BSYNC.RECONVERGENT B0 ;  /* 0x0000000000007941 */ /* 0x000fea0003800200 */
.L_x_6079:
        /* <DEDUP_REMOVED lines=12> */
.L_x_6082:
[----:B------:R-:W-:Y:S05]  /*0cd0*/  BSYNC.RECONVERGENT B0 ;  /* 0x0000000000007941 */ /* 0x000fea0003800200 */
.L_x_6081:
[----:B------:R-:W-:Y:S01]  /*0ce0*/  MOV R239, 0x0 ;  /* 0x0000000000ef7802 */ /* 0x000fe20000000f00 */
[----:B------:R-:W-:Y:S04]  /*0cf0*/  @!P3 ST.E desc[UR4][R4.64], R15 ;  /* 0x0000000f0400b985 */ /* 0x000fe8000c101904 */
[----:B------:R-:W-:Y:S04]  /*0d00*/  @!P2 ST.E desc[UR4][R4.64+0x40], R7 ;  /* 0x000040070400a985 */ /* 0x000fe8000c101904 */
[----:B------:R1:W-:Y:S02]  /*0d10*/  @!P1 ST.E desc[UR4][R4.64+0x80], R3 ;  /* 0x0000800304009985 */ /* 0x0003e4000c101904 */
[----:B-123--:R-:W-:Y:S05]  /*0d20*/  @P4 RET.REL.NODEC R238 `(_ZN5flash24flash_fwd_splitkv_kernelI23Flash_fwd_kernel_traitsILi64ELi64ELi256ELi4ELb0ELb0EN7cutlass6half_tE19Flash_kernel_traitsILi64ELi64ELi256ELi4ES3_EELb0ELb1ELb1ELb0ELb0ELb0ELb0ELb0EEEvNS_16Flash_fwd_paramsE) ;  /* 0xfffffff0eeb44950 */ /* 0x00efea0003c3ffff */
[----:B------:R-:W-:Y:S02]  /*0d30*/  MOV R3, 0x7f800000 ;  /* 0x7f80000000037802 */ /* 0x000fe40000000f00 */
[----:B------:R-:W-:-:S03]  /*0d40*/  MOV R239, 0x0 ;  /* 0x0000000000ef7802 */ /* 0x000fc60000000f00 */
[----:B------:R1:W-:Y:S02]  /*0d50*/  ST.E desc[UR4][R4.64+0xc0], R3 ;  /* 0x0000c00304007985 */ /* 0x0003e4000c101904 */
[----:B-1----:R-:W-:Y:S05]  /*0d60*/  RET.REL.NODEC R238 `(_ZN5flash24flash_fwd_splitkv_kernelI23Flash_fwd_kernel_traitsILi64ELi64ELi256ELi4ELb0ELb0EN7cutlass6half_tE19Flash_kernel_traitsILi64ELi64ELi256ELi4ES3_EELb0ELb1ELb1ELb0ELb0ELb0ELb0ELb0EEEvNS_16Flash_fwd_paramsE) ;  /* 0xfffffff0eea47950 */ /* 0x002fea0003c3ffff */
.L_x_6076:
        /* <DEDUP_REMOVED lines=13> */
[----:B------:R-:W1:Y:S04]  /*0e40*/  LD.E R12, desc[UR4][R2.64+0x170] ;  /* 0x00017004020c7980 */ /* 0x000e68000c101900 */
[----:B------:R-:W2:Y:S01]  /*0e50*/  LD.E.64 R14, desc[UR4][R2.64+0x168] ;  /* 0x00016804020e7980 */ /* 0x000ea2000c101b00 */
[----:B------:R-:W-:Y:S02]  /*0e60*/  MOV R170, R2 ;  /* 0x0000000200aa7202 */ /* 0x000fe40000000f00 */
[----:B------:R-:W-:-:S05]  /*0e70*/  MOV R171, R3 ;  /* 0x0000000300ab7202 */ /* 0x000fca0000000f00 */
[----:B------:R-:W3:Y:S01]  /*0e80*/  LD.E R11, desc[UR4][R170.64+0x68] ;  /* 0x00006804aa0b7980 */ /* 0x000ee2000c101900 */
[----:B------:R-:W-:-:S03]  /*0e90*/  LEA R9, R38, 0xffffff00, 0x8 ;  /* 0xffffff0026097811 */ /* 0x000fc600078e40ff */
[----:B------:R-:W4:Y:S01]  /*0ea0*/  LD.E.64 R18, desc[UR4][R170.64+0x20] ;  /* 0x00002004aa127980 */ /* 0x000f22000c101b00 */
[----:B------:R-:W-:-:S03]  /*0eb0*/  IABS R4, R9 ;  /* 0x0000000900047213 */ /* 0x000fc60000000000 */
[----:B------:R-:W4:Y:S04]  /*0ec0*/  LD.E.64 R222, desc[UR4][R170.64+0x38] ;  /* 0x00003804aade7980 */ /* 0x000f28000c101b00 */
[----:B------:R-:W5:Y:S04]  /*0ed0*/  LD.E.64 R28, desc[UR4][R170.64+0x58] ;  /* 0x00005804aa1c7980 */ /* 0x000f68000c101b00 */
[----:B------:R-:W5:Y:S01]  /*0ee0*/  LD.E.64 R224, desc[UR4][R170.64+0x40] ;  /* 0x00004004aae07980 */ /* 0x000f62000c101b00 */
[----:B-1----:R-:W-:-:S04]  /*0ef0*/  IABS R6, R12 ;  /* 0x0000000c00067213 */ /* 0x002fc80000000000 */
        /* <DEDUP_REMOVED lines=9> */
[----:B------:R-:W-:Y:S01]  /*0f90*/  IADD3 R0, PT, PT, RZ, -R0, RZ ;  /* 0x80000000ff007210 */ /* 0x000fe20007ffe0ff */
[----:B------:R-:W4:Y:S04]  /*0fa0*/  LD.E.64 R16, desc[UR4][R170.64+0x50] ;  /* 0x00005004aa107980 */ /* 0x000f28000c101b00 */
        /* <DEDUP_REMOVED lines=9> */
[-C--:B--2---:R-:W-:Y:S02]  /*1040*/  IMAD R0, R15, R239.reuse, RZ ;  /* 0x000000ef0f007224 */ /* 0x084fe400078e02ff */
[----:B------:R-:W-:-:S05]  /*1050*/  IMAD.WIDE.U32 R14, R14, R239, RZ ;  /* 0x000000ef0e0e7225 */ /* 0x000fca00078e00ff */
[----:B------:R-:W-:Y:S01]  /*1060*/  IADD3 R0, PT, PT, R15, R0, RZ ;  /* 0x000000000f007210 */ /* 0x000fe20007ffe0ff */
[----:B------:R-:W-:Y:S01]  /*1070*/  @P1 VIADD R10, R10, 0x1 ;  /* 0x000000010a0a1836 */ /* 0x000fe20000000000 */
[----:B------:R-:W-:-:S03]  /*1080*/  LEA R250, P1, R14, R220, 0x2 ;  /* 0x000000dc0efa7211 */ /* 0x000fc600078210ff */
[----:B------:R-:W-:Y:S01]  /*1090*/  @!P2 IMAD.MOV R10, RZ, RZ, -R10 ;  /* 0x000000ffff0aa224 */ /* 0x000fe200078e0a0a */
[----:B------:R-:W-:Y:S02]  /*10a0*/  LEA.HI.X R251, R14, R221, R0, 0x2, P1 ;  /* 0x000000dd0efb7211 */ /* 0x000fe400008f1400 */
[----:B------:R-:W-:Y:S01]  /*10b0*/  @!P3 LOP3.LUT R10, RZ, R12, RZ, 0x33, !PT ;  /* 0x0000000cff0ab212 */ /* 0x000fe200078e33ff */
[----:B------:R-:W2:Y:S04]  /*10c0*/  LD.E.64 R14, desc[UR4][R170.64+0x28] ;  /* 0x00002804aa0e7980 */ /* 0x000ea8000c101b00 */
[----:B------:R-:W-:-:S05]  /*10d0*/  IMAD.WIDE R6, R10, 0x4, R250 ;  /* 0x000000040a067825 */ /* 0x000fca00078e02fa */
[----:B------:R1:W2:Y:S01]  /*10e0*/  LD.E R0, desc[UR4][R6.64] ;  /* 0x0000000406007980 */ /* 0x0002a2000c101900 */
[----:B---3--:R-:W-:-:S04]  /*10f0*/  IABS R8, R11 ;  /* 0x0000000b00087213 */ /* 0x008fc80000000000 */
[----:B------:R-:W3:Y:S08]  /*1100*/  I2F.RP R21, R8 ;  /* 0x0000000800157306 */ /* 0x000ef00000209400 */
[----:B---3--:R-:W3:Y:S02]  /*1110*/  MUFU.RCP R20, R21 ;  /* 0x0000001500147308 */ /* 0x008ee40000001000 */
[----:B---3--:R-:W-:-:S06]  /*1120*/  IADD3 R20, PT, PT, R20, 0xffffffe, RZ ;  /* 0x0ffffffe14147810 */ /* 0x008fcc0007ffe0ff */
[----:B------:R-:W3:Y:S01]  /*1130*/  F2I.FTZ.U32.TRUNC.NTZ R23, R20 ;  /* 0x0000001400177305 */ /* 0x000ee2000021f000 */
[----:B------:R-:W-:Y:S02]  /*1140*/  MOV R22, RZ ;  /* 0x000000ff00167202 */ /* 0x000fe40000000f00 */
[----:B-1----:R-:W-:Y:S02]  /*1150*/  IABS R6, R240 ;  /* 0x000000f000067213 */ /* 0x002fe40000000000 */
[----:B------:R-:W-:Y:S01]  /*1160*/  IABS R7, R11 ;  /* 0x0000000b00077213 */ /* 0x000fe20000000000 */
[----:B---3--:R-:W-:-:S04]  /*1170*/  IMAD.MOV R4, RZ, RZ, -R23 ;  /* 0x000000ffff047224 */ /* 0x008fc800078e0a17 */
        /* <DEDUP_REMOVED lines=16> */
[----:B----4-:R-:W-:-:S03]  /*1280*/  IMAD R4, R223, R9, RZ ;  /* 0x00000009df047224 */ /* 0x010fc600078e02ff */
[----:B------:R-:W-:Y:S02]  /*1290*/  @!P1 IADD3 R13, PT, PT, -R13, RZ, RZ ;  /* 0x000000ff0d0d9210 */ /* 0x000fe40007ffe1ff */
[----:B------:R-:W-:-:S05]  /*12a0*/  @!P2 LOP3.LUT R13, RZ, R11, RZ, 0x33, !PT ;  /* 0x0000000bff0da212 */ /* 0x000fca00078e33ff */
[----:B------:R-:W-:Y:S01]  /*12b0*/  IMAD R17, R17, R13, RZ ;  /* 0x0000000d11117224 */ /* 0x000fe200078e02ff */
[----:B--2---:R-:W-:Y:S01]  /*12c0*/  SHF.R.S32.HI R7, RZ, 0x1f, R0 ;  /* 0x0000001fff077819 */ /* 0x004fe20000011400 */
[-C--:B------:R-:W-:Y:S02]  /*12d0*/  IMAD R6, R19, R0.reuse, RZ ;  /* 0x0000000013067224 */ /* 0x080fe400078e02ff */
        /* <DEDUP_REMOVED lines=18> */
.L_x_6084:
        /* <DEDUP_REMOVED lines=13> */
[----:B------:R-:W1:Y:S08]  /*14d0*/  I2F.RP R12, R0 ;  /* 0x00000000000c7306 */ /* 0x000e700000209400 */
[----:B-1----:R-:W1:Y:S02]  /*14e0*/  MUFU.RCP R6, R12 ;  /* 0x0000000c00067308 */ /* 0x002e640000001000 */
[----:B-1----:R-:W-:-:S06]  /*14f0*/  VIADD R6, R6, 0xffffffe ;  /* 0x0ffffffe06067836 */ /* 0x002fcc0000000000 */
        /* <DEDUP_REMOVED lines=38> */
[----:B------:R-:W-:Y:S01]  /*1760*/  IMAD R4, R223, R9, RZ ;  /* 0x00000009df047224 */ /* 0x000fe200078e02ff */
[----:B------:R-:W-:Y:S01]  /*1770*/  @!P2 LOP3.LUT R6, RZ, R11, RZ, 0x33, !PT ;  /* 0x0000000bff06a212 */ /* 0x000fe200078e33ff */
[----:B------:R-:W-:Y:S01]  /*1780*/  @!P3 IMAD.WIDE.U32 R12, R224, R10, RZ ;  /* 0x0000000ae00cb225 */ /* 0x000fe200078e00ff */
[----:B------:R-:W-:-:S03]  /*1790*/  @P3 IADD3 R10, PT, PT, R10, R15, RZ ;  /* 0x0000000f0a0a3210 */ /* 0x000fc60007ffe0ff */
[----:B------:R-:W-:Y:S01]  /*17a0*/  @!P3 IMAD R0, R7, R224, R0 ;  /* 0x000000e00700b224 */ /* 0x000fe200078e0200 */
[----:B------:R-:W-:Y:S01]  /*17b0*/  @!P3 SHF.R.S32.HI R7, RZ, 0x1f, R8 ;  /* 0x0000001fff07b819 */ /* 0x000fe20000011408 */
[----:B------:R-:W-:Y:S01]  /*17c0*/  IMAD.IADD R21, R21, 0x1, R4 ;  /* 0x0000000115157824 */ /* 0x000fe200078e0204 */
[----:B------:R-:W-:Y:S01]  /*17d0*/  @!P3 MOV R14, R12 ;  /* 0x0000000c000eb202 */ /* 0x000fe20000000f00 */
[----:B------:R-:W-:Y:S01]  /*17e0*/  @!P3 IMAD.IADD R15, R13, 0x1, R0 ;  /* 0x000000010d0fb824 */ /* 0x000fe200078e0200 */
[----:B------:R-:W-:Y:S01]  /*17f0*/  SHF.R.S32.HI R4, RZ, 0x1f, R6 ;  /* 0x0000001fff047819 */ /* 0x000fe20000011406 */
[----:B------:R-:W-:Y:S02]  /*1800*/  @!P3 IMAD R0, R19, R8, RZ ;  /* 0x000000081300b224 */ /* 0x000fe400078e02ff */
[----:B------:R-:W-:Y:S02]  /*1810*/  IMAD R13, R17, R6, RZ ;  /* 0x00000006110d7224 */ /* 0x000fe400078e02ff */
        /* <DEDUP_REMOVED lines=12> */
[----:B------:R-:W-:Y:S02]  /*18e0*/  MOV R19, RZ ;  /* 0x000000ff00137202 */ /* 0x000fe40000000f00 */
.L_x_6085:
[----:B------:R-:W-:Y:S05]  /*18f0*/  BSYNC.RECONVERGENT B0 ;  /* 0x0000000000007941 */ /* 0x000fea0003800200 */
.L_x_6083:
        /* <DEDUP_REMOVED lines=28> */
[----:B------:R-:W-:-:S07]  /*1ac0*/  ISETP.NE.AND P3, PT, R11, RZ, PT ;  /* 0x000000ff0b00720c */ /* 0x000fce0003f65270 */
[----:B------:R-:W-:-:S04]  /*1ad0*/  @P4 VIADD R22, R22, 0x1 ;  /* 0x0000000116164836 */ /* 0x000fc80000000000 */
[----:B------:R-:W-:Y:S01]  /*1ae0*/  IMAD.MOV.U32 R12, RZ, RZ, R22 ;  /* 0x000000ffff0c7224 */ /* 0x000fe200078e0016 */
[----:B------:R-:W-:Y:S01]  /*1af0*/  SHF.L.U32 R227, R167, 0x3, RZ ;  /* 0x00000003a7e37819 */ /* 0x000fe200000006ff */
[-C--:B------:R-:W-:Y:S02]  /*1b00*/  IMAD R18, R19, R224.reuse, RZ ;  /* 0x000000e013127224 */ /* 0x080fe400078e02ff */
[----:B------:R-:W-:Y:S01]  /*1b10*/  @!P2 IMAD.MOV R12, RZ, RZ, -R12 ;  /* 0x000000ffff0ca224 */ /* 0x000fe200078e0a0c */
[----:B------:R-:W-:Y:S01]  /*1b20*/  @!P3 LOP3.LUT R12, RZ, R11, RZ, 0x33, !PT ;  /* 0x0000000bff0cb212 */ /* 0x000fe200078e33ff */
[----:B------:R-:W-:Y:S01]  /*1b30*/  IMAD.WIDE.U32 R22, R9, R224, RZ ;  /* 0x000000e009167225 */ /* 0x000fe200078e00ff */
[----:B------:R-:W-:Y:S02]  /*1b40*/  LOP3.LUT R166, R227, 0x38, RZ, 0xc0, !PT ;  /* 0x00000038e3a67812 */ /* 0x000fe400078ec0ff */
[----:B------:R-:W-:Y:S01]  /*1b50*/  SHF.R.S32.HI R11, RZ, 0x1f, R12 ;  /* 0x0000001fff0b7819 */ /* 0x000fe2000001140c */
[----:B------:R-:W-:-:S02]  /*1b60*/  IMAD R13, R9, R225, R18 ;  /* 0x000000e1090d7224 */ /* 0x000fc400078e0212 */
[----:B------:R-:W-:Y:S01]  /*1b70*/  IMAD R9, R29, R12, RZ ;  /* 0x0000000c1d097224 */ /* 0x000fe200078e02ff */
        /* <DEDUP_REMOVED lines=9> */
[----:B------:R-:W-:Y:S02]  /*1c10*/  LOP3.LUT R245, R227, 0x1e00, RZ, 0xc0, !PT ;  /* 0x00001e00e3f57812 */ /* 0x000fe400078ec0ff */
[----:B------:R-:W-:Y:S01]  /*1c20*/  LOP3.LUT R12, R19, R166, RZ, 0x3c, !PT ;  /* 0x000000a6130c7212 */ /* 0x000fe200078e3cff */
[----:B------:R-:W-:Y:S01]  /*1c30*/  IMAD.X R11, R8, 0x1, R9, P2 ;  /* 0x00000001080b7824 */ /* 0x000fe200010e0609 */
[----:B------:R-:W1:Y:S02]  /*1c40*/  S2UR UR6, SR_CgaCtaId ;  /* 0x00000000000679c3 */ /* 0x000e640000008800 */
[----:B------:R-:W-:-:S02]  /*1c50*/  LOP3.LUT R245, R12, R245, RZ, 0xfc, !PT ;  /* 0x000000f50cf57212 */ /* 0x000fc400078efcff */
[----:B------:R-:W-:-:S05]  /*1c60*/  IADD3 R12, P2, PT, R166, R4, RZ ;  /* 0x00000004a60c7210 */ /* 0x000fca0007f5e0ff */
[----:B------:R-:W-:Y:S01]  /*1c70*/  IMAD.X R13, RZ, RZ, R0, P2 ;  /* 0x000000ffff0d7224 */ /* 0x000fe200010e0600 */
[----:B------:R-:W-:Y:S02]  /*1c80*/  SHF.R.U32.HI R36, RZ, 0x3, R167 ;  /* 0x00000003ff247819 */ /* 0x000fe400000116a7 */
[----:B------:R-:W-:Y:S01]  /*1c90*/  IADD3 R226, PT, PT, -R5, R246, RZ ;  /* 0x000000f605e27210 */ /* 0x000fe20007ffe1ff */
[----:B------:R-:W-:Y:S02]  /*1ca0*/  UMOV UR7, 0x400 ;  /* 0x0000040000077882 */ /* 0x000fe40000000000 */
[----:B------:R-:W-:Y:S02]  /*1cb0*/  IMAD R237, R225, R36, RZ ;  /* 0x00000024e1ed7224 */ /* 0x000fe400078e02ff */
[----:B------:R-:W-:-:S04]  /*1cc0*/  IMAD.WIDE.U32 R10, R36, R224, R10 ;  /* 0x000000e0240a7225 */ /* 0x000fc800078e000a */
[----:B------:R-:W-:Y:S02]  /*1cd0*/  IMAD R235, R223, R36, RZ ;  /* 0x00000024dfeb7224 */ /* 0x000fe400078e02ff */
[----:B------:R-:W-:Y:S01]  /*1ce0*/  IMAD.WIDE.U32 R12, R36, R222, R12 ;  /* 0x000000de240c7225 */ /* 0x000fe200078e000c */
[----:B-1----:R-:W-:Y:S01]  /*1cf0*/  ULEA UR6, UR6, UR7, 0x18 ;  /* 0x0000000706067291 */ /* 0x002fe2000f8ec0ff */
[----:B------:R-:W-:Y:S02]  /*1d00*/  MOV R37, RZ ;  /* 0x000000ff00257202 */ /* 0x000fe40000000f00 */
[----:B------:R-:W-:Y:S01]  /*1d10*/  IMAD.IADD R237, R11, 0x1, R237 ;  /* 0x000000010bed7824 */ /* 0x000fe200078e02ed */
[----:B------:R-:W-:Y:S01]  /*1d20*/  IADD3 R235, PT, PT, R13, R235, RZ ;  /* 0x000000eb0deb7210 */ /* 0x000fe20007ffe0ff */
[----:B------:R-:W-:Y:S01]  /*1d30*/  BSSY.RECONVERGENT B0, `(.L_x_6086) ;  /* 0x0000025000007945 */ /* 0x000fe20003800200 */
[----:B------:R-:W-:-:S04]  /*1d40*/  IMAD.U32 R218, RZ, RZ, UR6 ;  /* 0x00000006ffda7e24 */ /* 0x000fc8000f8e00ff */
[----:B------:R-:W-:Y:S02]  /*1d50*/  IMAD R245, R245, 0x2, R218 ;  /* 0x00000002f5f57824 */ /* 0x000fe400078e02da */
[----:B--2---:R-:W-:-:S04]  /*1d60*/  @P1 IMAD.WIDE.U32 R18, R14, R247, RZ ;  /* 0x000000f70e121225 */ /* 0x004fc800078e00ff */
[-C--:B---3--:R-:W-:Y:S02]  /*1d70*/  @!P1 IMAD R4, R27, R239.reuse, RZ ;  /* 0x000000ef1b049224 */ /* 0x088fe400078e02ff */
[----:B------:R-:W-:-:S04]  /*1d80*/  @!P1 IMAD.WIDE.U32 R8, R26, R239, RZ ;  /* 0x000000ef1a089225 */ /* 0x000fc800078e00ff */
[----:B------:R-:W-:Y:S01]  /*1d90*/  @P1 IMAD.MOV.U32 R8, RZ, RZ, R18 ;  /* 0x000000ffff081224 */ /* 0x000fe200078e0012 */
[----:B------:R-:W-:Y:S01]  /*1da0*/  @!P1 IADD3 R0, PT, PT, R9, R4, RZ ;  /* 0x0000000409009210 */ /* 0x000fe20007ffe0ff */
[----:B------:R-:W-:-:S03]  /*1db0*/  @P1 IMAD R4, R15, R247, RZ ;  /* 0x000000f70f041224 */ /* 0x000fc600078e02ff */
[----:B------:R-:W-:Y:S02]  /*1dc0*/  IADD3 R8, P2, PT, R166, R8, RZ ;  /* 0x00000008a6087210 */ /* 0x000fe40007f5e0ff */
[----:B------:R-:W-:-:S05]  /*1dd0*/  @P1 IADD3 R0, PT, PT, R19, R4, RZ ;  /* 0x0000000413001210 */ /* 0x000fca0007ffe0ff */
[----:B------:R-:W-:Y:S01]  /*1de0*/  IMAD.X R9, RZ, RZ, R0, P2 ;  /* 0x000000ffff097224 */ /* 0x000fe200010e0600 */
[----:B------:R-:W-:Y:S01]  /*1df0*/  ISETP.GE.AND P2, PT, R36, R226, PT ;  /* 0x000000e22400720c */ /* 0x000fe20003f46270 */
[----:B------:R-:W-:Y:S01]  /*1e00*/  IMAD R11, R7, R240, RZ ;  /* 0x000000f0070b7224 */ /* 0x000fe200078e02ff */
[----:B----4-:R-:W-:Y:S01]  /*1e10*/  LEA R234, P4, R12, R20, 0x1 ;  /* 0x000000140cea7211 */ /* 0x010fe200078808ff */
[----:B------:R-:W-:Y:S01]  /*1e20*/  IMAD.WIDE.U32 R6, R6, R240, R8 ;  /* 0x000000f006067225 */ /* 0x000fe200078e0008 */
[----:B------:R-:W-:Y:S02]  /*1e30*/  LEA R236, P3, R10, R24, 0x1 ;  /* 0x000000180aec7211 */ /* 0x000fe400078608ff */
[----:B------:R-:W-:Y:S01]  /*1e40*/  LEA.HI.X R235, R12, R21, R235, 0x1, P4 ;  /* 0x000000150ceb7211 */ /* 0x000fe200020f0ceb */
[----:B------:R-:W-:Y:S01]  /*1e50*/  IMAD.WIDE.U32 R12, R241, 0x40, R36 ;  /* 0x00000040f10c7825 */ /* 0x000fe200078e0024 */
[----:B------:R-:W-:Y:S02]  /*1e60*/  LEA.HI.X R237, R10, R25, R237, 0x1, P3 ;  /* 0x000000190aed7211 */ /* 0x000fe400018f0ced */
[----:B------:R-:W-:-:S03]  /*1e70*/  IADD3 R11, PT, PT, R7, R11, RZ ;  /* 0x0000000b070b7210 */ /* 0x000fc60007ffe0ff */
[----:B------:R-:W-:Y:S05]  /*1e80*/  @P2 BRA `(.L_x_6087) ;  /* 0x00000000003c2947 */ /* 0x000fea0003800000 */
        /* <DEDUP_REMOVED lines=14> */
.L_x_6088:
[----:B------:R1:W-:Y:S02]  /*1f70*/  STS.128 [R245], RZ ;  /* 0x000000fff5007388 */ /* 0x0003e40000000c00 */
.L_x_6087:
[----:B------:R-:W-:Y:S05]  /*1f80*/  BSYNC.RECONVERGENT B0 ;  /* 0x0000000000007941 */ /* 0x000fea0003800200 */
.L_x_6086:
[----:B------:R-:W-:Y:S01]  /*1f90*/  VIADD R33, R36, 0x10 ;  /* 0x0000001024217836 */ /* 0x000fe20000000000 */
[----:B------:R-:W-:Y:S01]  /*1fa0*/  BSSY.RECONVERGENT B0, `(.L_x_6089) ;  /* 0x000001b000007945 */ /* 0x000fe20003800200 */
[----:B------:R-:W-:Y:S02]  /*1fb0*/  IMAD.SHL.U32 R184, R38, 0x100, RZ ;  /* 0x0000010026b87824 */ /* 0x000fe400078e00ff */
[C---:B------:R-:W-:Y:S01]  /*1fc0*/  VIADD R31, R36.reuse, 0x20 ;  /* 0x00000020241f7836 */ /* 0x040fe20000000000 */
[-C--:B------:R-:W-:Y:S01]  /*1fd0*/  ISETP.GE.AND P1, PT, R33, R226.reuse, PT ;  /* 0x000000e22100720c */ /* 0x080fe20003f26270 */
[----:B------:R-:W-:Y:S01]  /*1fe0*/  VIADD R9, R36, 0x30 ;  /* 0x0000003024097836 */ /* 0x000fe20000000000 */
[----:B------:R-:W-:Y:S02]  /*1ff0*/  IADD3 R0, PT, PT, R189, 0x100, -R184 ;  /* 0x00000100bd007810 */ /* 0x000fe40007ffe8b8 */
[-C--:B------:R-:W-:Y:S02]  /*2000*/  ISETP.GE.AND P3, PT, R31, R226.reuse, PT ;  /* 0x000000e21f00720c */ /* 0x080fe40003f66270 */
[----:B------:R-:W-:-:S02]  /*2010*/  ISETP.GE.AND P2, PT, R9, R226, PT ;  /* 0x000000e20900720c */ /* 0x000fc40003f46270 */
[----:B------:R-:W-:-:S05]  /*2020*/  ISETP.GE.AND P6, PT, R36, R0, PT ;  /* 0x000000002400720c */ /* 0x000fca0003fc6270 */
[----:B------:R-:W-:Y:S08]  /*2030*/  @P1 BRA `(.L_x_6090) ;  /* 0x0000000000441947 */ /* 0x000ff00003800000 */
[----:B-----5:R-:W-:-:S13]  /*2040*/  ISETP.GE.AND P1, PT, R166, R243, PT ;  /* 0x000000f3a600720c */ /* 0x020fda0003f26270 */
[----:B------:R3:W-:Y:S01]  /*2050*/  @P1 STS.128 [R245+0x800], RZ ;  /* 0x000800fff5001388 */ /* 0x0007e20000000c00 */
[----:B------:R-:W-:Y:S05]  /*2060*/  @P1 BRA `(.L_x_6090) ;  /* 0x0000000000381947 */ /* 0x000fea0003800000 */
[----:B--2---:R-:W-:Y:S01]  /*2070*/  IADD3 R5, P1, PT, R12, 0x10, RZ ;  /* 0x000000100c057810 */ /* 0x004fe20007f3e0ff */
        /* <DEDUP_REMOVED lines=13> */
.L_x_6090:
[----:B------:R-:W-:Y:S05]  /*2150*/  BSYNC.RECONVERGENT B0 ;  /* 0x0000000000007941 */ /* 0x000fea0003800200 */
.L_x_6089:
[----:B------:R-:W-:Y:S04]  /*2160*/  BSSY.RECONVERGENT B0, `(.L_x_6091) ;  /* 0x0000013000007945 */ /* 0x000fe80003800200 */
[----:B------:R-:W-:Y:S05]  /*2170*/  @P3 BRA `(.L_x_6092) ;  /* 0x0000000000443947 */ /* 0x000fea0003800000 */
        /* <DEDUP_REMOVED lines=17> */
.L_x_6092:
[----:B------:R-:W-:Y:S05]  /*2290*/  BSYNC.RECONVERGENT B0 ;  /* 0x0000000000007941 */ /* 0x000fea0003800200 */
.L_x_6091:
[----:B------:R-:W-:Y:S04]  /*22a0*/  BSSY.RECONVERGENT B0, `(.L_x_6093) ;  /* 0x0000012000007945 */ /* 0x000fe80003800200 */
[----:B------:R-:W-:Y:S05]  /*22b0*/  @P2 BRA `(.L_x_6094) ;  /* 0x0000000000402947 */ /* 0x000fea0003800000 */
[----:B-----5:R-:W-:-:S13]  /*22c0*/  ISETP.GE.AND P1, PT, R166, R243, PT ;  /* 0x000000f3a600720c */ /* 0x020fda0003f26270 */
[----:B------:R1:W-:Y:S01]  /*22d0*/  @P1 STS.128 [R245+0x1800], RZ ;  /* 0x001800fff5001388 */ /* 0x0003e20000000c00 */
[----:B------:R-:W-:Y:S05]  /*22e0*/  @P1 BRA `(.L_x_6094) ;  /* 0x0000000000341947 */ /* 0x000fea0003800000 */
[----:B--2---:R-:W-:Y:S02]  /*22f0*/  IADD3 R5, P1, PT, R12, 0x30, RZ ;  /* 0x000000300c057810 */ /* 0x004fe40007f3e0ff */
        /* <DEDUP_REMOVED lines=12> */
.L_x_6094:
[----:B------:R-:W-:Y:S05]  /*23c0*/  BSYNC.RECONVERGENT B0 ;  /* 0x0000000000007941 */ /* 0x000fea0003800200 */
.L_x_6093:
[----:B------:R-:W-:Y:S01]  /*23d0*/  BSSY.RECONVERGENT B0, `(.L_x_6095) ;  /* 0x000000c000007945 */ /* 0x000fe20003800200 */
[C---:B--2---:R-:W-:Y:S02]  /*23e0*/  SHF.L.U64.HI R5, R222.reuse, 0x4, R223 ;  /* 0x00000004de057819 */ /* 0x044fe400000102df */
[----:B------:R-:W-:Y:S01]  /*23f0*/  SHF.L.U32 R4, R222, 0x4, RZ ;  /* 0x00000004de047819 */ /* 0x000fe200000006ff */
        /* <DEDUP_REMOVED lines=8> */
.L_x_6097:
[----:B------:R2:W-:Y:S02]  /*2480*/  STS.128 [R245+0x2000], RZ ;  /* 0x002000fff5007388 */ /* 0x0005e40000000c00 */
.L_x_6096:
[----:B------:R-:W-:Y:S05]  /*2490*/  BSYNC.RECONVERGENT B0 ;  /* 0x0000000000007941 */ /* 0x000fea0003800200 */
.L_x_6095:
        /* <DEDUP_REMOVED lines=12> */
[----:B-----5:R-:W-:-:S13]  /*2560*/  ISETP.GE.AND P1, PT, R166, R243, PT ;  /* 0x000000f3a600720c */ /* 0x020fda0003f26270 */
[----:B------:R1:W-:Y:S01]  /*2570*/  @P1 STS.128 [R245+0x2800], RZ ;  /* 0x002800fff5001388 */ /* 0x0003e20000000c00 */
[----:B------:R-:W-:Y:S05]  /*2580*/  @P1 BRA `(.L_x_6099) ;  /* 0x0000000000101947 */ /* 0x000fea0003800000 */
[----:B------:R-:W-:Y:S01]  /*2590*/  @!PT LDS RZ, [RZ] ;  /* 0x00000000fffff984 */ /* 0x000fe20000000800 */
[----:B------:R-:W-:Y:S01]  /*25a0*/  @!PT LDS RZ, [RZ] ;  /* 0x00000000fffff984 */ /* 0x000fe20000000800 */
[----:B------:R-:W-:Y:S01]  /*25b0*/  @!PT LDS RZ, [RZ] ;  /* 0x00000000fffff984 */ /* 0x000fe20000000800 */
[----:B------:R1:W-:Y:S02]  /*25c0*/  LDGSTS.E.BYPASS.LTC128B.128 [R245+0x2800], desc[UR4][R34.64] ;  /* 0x0280000022f57fae */ /* 0x0003e4000b981a04 */
.L_x_6099:
[----:B------:R-:W-:Y:S05]  /*25d0*/  BSYNC.RECONVERGENT B0 ;  /* 0x0000000000007941 */ /* 0x000fea0003800200 */
.L_x_6098:
[----:B------:R-:W-:Y:S01]  /*25e0*/  BSSY.RECONVERGENT B0, `(.L_x_6100) ;  /* 0x000000d000007945 */ /* 0x000fe20003800200 */
[----:B------:R-:W-:Y:S02]  /*25f0*/  ISETP.GE.AND P1, PT, R25, R0, PT ;  /* 0x000000001900720c */ /* 0x000fe40003f26270 */
[----:B------:R-:W-:Y:S01]  /*2600*/  IADD3 R23, PT, PT, R36, 0x70, RZ ;  /* 0x0000007024177810 */ /* 0x000fe20007ffe0ff */
        /* <DEDUP_REMOVED lines=10> */
.L_x_6101:
[----:B------:R-:W-:Y:S05]  /*26b0*/  BSYNC.RECONVERGENT B0 ;  /* 0x0000000000007941 */ /* 0x000fea0003800200 */
.L_x_6100:
[----:B------:R-:W-:Y:S01]  /*26c0*/  BSSY.RECONVERGENT B0, `(.L_x_6102) ;  /* 0x000000d000007945 */ /* 0x000fe20003800200 */
[----:B------:R-:W-:Y:S02]  /*26d0*/  ISETP.GE.AND P5, PT, R23, R0, PT ;  /* 0x000000001700720c */ /* 0x000fe40003fa6270 */
[----:B----4-:R-:W-:Y:S01]  /*26e0*/  LOP3.LUT R21, R36, 0x80, RZ, 0xfc, !PT ;  /* 0x0000008024157812 */ /* 0x010fe200078efcff */
        /* <DEDUP_REMOVED lines=10> */
.L_x_6103:
[----:B------:R-:W-:Y:S05]  /*2790*/  BSYNC.RECONVERGENT B0 ;  /* 0x0000000000007941 */ /* 0x000fea0003800200 */
.L_x_6102:
[----:B------:R-:W-:Y:S01]  /*27a0*/  BSSY.RECONVERGENT B0, `(.L_x_6104) ;  /* 0x0000010000007945 */ /* 0x000fe20003800200 */
[----:B------:R-:W-:Y:S02]  /*27b0*/  ISETP.GE.AND P4, PT, R21, R0, PT ;  /* 0x000000001500720c */ /* 0x000fe40003f86270 */
[----:B------:R-:W-:Y:S01]  /*27c0*/  IADD3 R19, PT, PT, R36, 0x90, RZ ;  /* 0x0000009024137810 */ /* 0x000fe20007ffe0ff */
[----:B------:R-:W-:Y:S05]  /*27d0*/  @P3 BRA `(.L_x_6105) ;  /* 0x0000000000303947 */ /* 0x000fea0003800000 */
[----:B-----5:R-:W-:-:S13]  /*27e0*/  ISETP.GE.AND P3, PT, R166, R243, PT ;  /* 0x000000f3a600720c */ /* 0x020fda0003f66270 */
        /* <DEDUP_REMOVED lines=11> */
.L_x_6105:
[----:B------:R-:W-:Y:S05]  /*28a0*/  BSYNC.RECONVERGENT B0 ;  /* 0x0000000000007941 */ /* 0x000fea0003800200 */
.L_x_6104:
[----:B------:R-:W-:Y:S01]  /*28b0*/  BSSY.RECONVERGENT B0, `(.L_x_6106) ;  /* 0x000000d000007945 */ /* 0x000fe20003800200 */
[----:B------:R-:W-:Y:S02]  /*28c0*/  ISETP.GE.AND P3, PT, R19, R0, PT ;  /* 0x000000001300720c */ /* 0x000fe40003f66270 */
[----:B-----5:R-:W-:Y:S01]  /*28d0*/  IADD3 R17, PT, PT, R36, 0xa0, RZ ;  /* 0x000000a024117810 */ /* 0x020fe20007ffe0ff */
        /* <DEDUP_REMOVED lines=10> */
.L_x_6107:
[----:B------:R-:W-:Y:S05]  /*2980*/  BSYNC.RECONVERGENT B0 ;  /* 0x0000000000007941 */ /* 0x000fea0003800200 */
.L_x_6106:
        /* <DEDUP_REMOVED lines=16> */
.L_x_6109:
[----:B------:R-:W-:Y:S05]  /*2a90*/  BSYNC.RECONVERGENT B0 ;  /* 0x0000000000007941 */ /* 0x000fea0003800200 */
.L_x_6108:
        /* <DEDUP_REMOVED lines=16> */
.L_x_6111:
[----:B------:R-:W-:Y:S05]  /*2ba0*/  BSYNC.RECONVERGENT B0 ;  /* 0x0000000000007941 */ /* 0x000fea0003800200 */
.L_x_6110:
        /* <DEDUP_REMOVED lines=16> */
.L_x_6113:
[----:B------:R-:W-:Y:S05]  /*2cb0*/  BSYNC.RECONVERGENT B0 ;  /* 0x0000000000007941 */ /* 0x000fea0003800200 */
.L_x_6112:
        /* <DEDUP_REMOVED lines=13> */
.L_x_6115:
[----:B------:R-:W-:Y:S05]  /*2d90*/  BSYNC.RECONVERGENT B0 ;  /* 0x0000000000007941 */ /* 0x000fea0003800200 */
.L_x_6114:
        /* <DEDUP_REMOVED lines=16> */
.L_x_6117:
[----:B------:R-:W-:Y:S05]  /*2ea0*/  BSYNC.RECONVERGENT B0 ;  /* 0x0000000000007941 */ /* 0x000fea0003800200 */
.L_x_6116:
        /* <DEDUP_REMOVED lines=15> */
.L_x_6119:
[----:B------:R-:W-:Y:S05]  /*2fa0*/  BSYNC.RECONVERGENT B0 ;  /* 0x0000000000007941 */ /* 0x000fea0003800200 */
.L_x_6118:
        /* <DEDUP_REMOVED lines=14> */
.L_x_6121:
[----:B------:R-:W-:Y:S05]  /*3090*/  BSYNC.RECONVERGENT B0 ;  /* 0x0000000000007941 */ /* 0x000fea0003800200 */
.L_x_6120:
        /* <DEDUP_REMOVED lines=14> */
.L_x_6123:
[----:B------:R-:W-:Y:S05]  /*3180*/  BSYNC.RECONVERGENT B0 ;  /* 0x0000000000007941 */ /* 0x000fea0003800200 */
.L_x_6122:
        /* <DEDUP_REMOVED lines=14> */
.L_x_6125:
[----:B------:R-:W-:Y:S05]  /*3270*/  BSYNC.RECONVERGENT B0 ;  /* 0x0000000000007941 */ /* 0x000fea0003800200 */
.L_x_6124:
        /* <DEDUP_REMOVED lines=12> */
.L_x_6127:
[----:B------:R-:W-:Y:S05]  /*3340*/  BSYNC.RECONVERGENT B0 ;  /* 0x0000000000007941 */ /* 0x000fea0003800200 */
.L_x_6126:
[----:B------:R-:W2:Y:S04]  /*3350*/  LD.E.64 R40, desc[UR4][R2.64+0x1c0] ;  /* 0x0001c00402287980 */ /* 0x000ea8000c101b00 */
[----:B-1----:R-:W3:Y:S01]  /*3360*/  LD.E.64 R36, desc[UR4][R2.64+0x1b8] ;  /* 0x0001b80402247980 */ /* 0x002ee2000c101b00 */
[----:B------:R-:W-:Y:S02]  /*3370*/  IMAD.MOV.U32 R34, RZ, RZ, R240 ;  /* 0x000000ffff227224 */ /* 0x000fe400078e00f0 */
[----:B------:R-:W-:Y:S01]  /*3380*/  IMAD.MOV.U32 R35, RZ, RZ, RZ ;  /* 0x000000ffff237224 */ /* 0x000fe200078e00ff */
[----:B------:R-:W4:Y:S04]  /*3390*/  LD.E R8, desc[UR4][R2.64+0xd8] ;  /* 0x0000d80402087980 */ /* 0x000f28000c101900 */
[----:B------:R-:W0:Y:S04]  /*33a0*/  LDGDEPBAR ;  /* 0x00000000000079af */ /* 0x000e280000000000 */
[----:B------:R1:W5:Y:S04]  /*33b0*/  LD.E R188, desc[UR4][R2.64+0x184] ;  /* 0x0001840402bc7980 */ /* 0x000368000c101900 */
[----:B------:R1:W5:Y:S01]  /*33c0*/  LD.E R190, desc[UR4][R2.64+0x188] ;  /* 0x0001880402be7980 */ /* 0x000362000c101900 */
        /* <DEDUP_REMOVED lines=22> */
.L_x_6130:
[----:B------:R4:W-:Y:S01]  /*3530*/  STS.128 [R245+0xa000], RZ ;  /* 0x00a000fff5007388 */ /* 0x0009e20000000c00 */
[----:B------:R-:W-:Y:S05]  /*3540*/  BRA `(.L_x_6131) ;  /* 0x0000000000047947 */ /* 0x000fea0003800000 */
.L_x_6129:
[----:B------:R2:W-:Y:S02]  /*3550*/  STS.128 [R245+0xa000], RZ ;  /* 0x00a000fff5007388 */ /* 0x0005e40000000c00 */
.L_x_6131:
[----:B------:R-:W-:Y:S05]  /*3560*/  BSYNC.RECONVERGENT B0 ;  /* 0x0000000000007941 */ /* 0x000fea0003800200 */
.L_x_6128:
        /* <DEDUP_REMOVED lines=18> */
.L_x_6133:
[----:B------:R-:W-:Y:S05]  /*3690*/  BSYNC.RECONVERGENT B0 ;  /* 0x0000000000007941 */ /* 0x000fea0003800200 */
.L_x_6132:
        /* <DEDUP_REMOVED lines=13> */
.L_x_6135:
[----:B------:R-:W-:Y:S05]  /*3770*/  BSYNC.RECONVERGENT B0 ;  /* 0x0000000000007941 */ /* 0x000fea0003800200 */
.L_x_6134:
        /* <DEDUP_REMOVED lines=13> */
.L_x_6137:
[----:B------:R-:W-:Y:S05]  /*3850*/  BSYNC.RECONVERGENT B0 ;  /* 0x0000000000007941 */ /* 0x000fea0003800200 */
.L_x_6136:
        /* <DEDUP_REMOVED lines=16> */
.L_x_6139:
[----:B------:R-:W-:Y:S05]  /*3960*/  BSYNC.RECONVERGENT B0 ;  /* 0x0000000000007941 */ /* 0x000fea0003800200 */
.L_x_6138:
        /* <DEDUP_REMOVED lines=13> */
.L_x_6141:
[----:B------:R-:W-:Y:S05]  /*3a40*/  BSYNC.RECONVERGENT B0 ;  /* 0x0000000000007941 */ /* 0x000fea0003800200 */
.L_x_6140:
        /* <DEDUP_REMOVED lines=16> */
.L_x_6143:
[----:B------:R-:W-:Y:S05]  /*3b50*/  BSYNC.RECONVERGENT B0 ;  /* 0x0000000000007941 */ /* 0x000fea0003800200 */
.L_x_6142:
        /* <DEDUP_REMOVED lines=16> */
.L_x_6145:
[----:B------:R-:W-:Y:S05]  /*3c60*/  BSYNC.RECONVERGENT B0 ;  /* 0x0000000000007941 */ /* 0x000fea0003800200 */
.L_x_6144:
[----:B------:R1:W-:Y:S01]  /*3c70*/  @P3 STS.128 [R245+0xe000], RZ ;  /* 0x00e000fff5003388 */ /* 0x0003e20000000c00 */
[----:B------:R-:W-:Y:S01]  /*3c80*/  IMAD.SHL.U32 R165, R167, 0x40, RZ ;  /* 0x00000040a7a57824 */ /* 0x000fe200078e00ff */
        /* <DEDUP_REMOVED lines=19> */
.L_x_6147:
[----:B------:R-:W-:Y:S05]  /*3dc0*/  BSYNC.RECONVERGENT B0 ;  /* 0x0000000000007941 */ /* 0x000fea0003800200 */
.L_x_6146:
[----:B------:R2:W-:Y:S01]  /*3dd0*/  @P2 STS.128 [R245+0xe800], RZ ;  /* 0x00e800fff5002388 */ /* 0x0005e20000000c00 */
[----:B------:R-:W-:Y:S01]  /*3de0*/  ISETP.GE.AND P3, PT, R7, R0, PT ;  /* 0x000000000700720c */ /* 0x000fe20003f66270 */
[----:B------:R-:W-:Y:S01]  /*3df0*/  BSSY.RECONVERGENT B0, `(.L_x_6148) ;  /* 0x0000012000007945 */ /* 0x000fe20003800200 */
[----:B------:R-:W-:Y:S02]  /*3e00*/  LOP3.LUT R217, R217, 0x7c00, RZ, 0xc0, !PT ;  /* 0x00007c00d9d97812 */ /* 0x000fe400078ec0ff */
[----:B------:R-:W-:Y:S02]  /*3e10*/  LOP3.LUT R7, R6, 0x8, R167, 0xf8, !PT ;  /* 0x0000000806077812 */ /* 0x000fe400078ef8a7 */
[--C-:B-1----:R-:W-:Y:S02]  /*3e20*/  LOP3.LUT R13, R4, 0x1c0, R165.reuse, 0xf8, !PT ;  /* 0x000001c0040d7812 */ /* 0x102fe400078ef8a5 */
        /* <DEDUP_REMOVED lines=14> */
.L_x_6149:
[----:B------:R-:W-:Y:S05]  /*3f10*/  BSYNC.RECONVERGENT B0 ;  /* 0x0000000000007941 */ /* 0x000fea0003800200 */
.L_x_6148:
        /* <DEDUP_REMOVED lines=20> */
.L_x_6151:
[----:B------:R-:W-:Y:S05]  /*4060*/  BSYNC.RECONVERGENT B0 ;  /* 0x0000000000007941 */ /* 0x000fea0003800200 */
.L_x_6150:
        /* <DEDUP_REMOVED lines=15> */
.L_x_6153:
[----:B------:R-:W-:Y:S05]  /*4160*/  BSYNC.RECONVERGENT B0 ;  /* 0x0000000000007941 */ /* 0x000fea0003800200 */
.L_x_6152:
        /* <DEDUP_REMOVED lines=15> */
.L_x_6155:
[----:B------:R-:W-:Y:S05]  /*4260*/  BSYNC.RECONVERGENT B0 ;  /* 0x0000000000007941 */ /* 0x000fea0003800200 */
.L_x_6154:
        /* <DEDUP_REMOVED lines=15> */
.L_x_6157:
[----:B------:R-:W-:Y:S05]  /*4360*/  BSYNC.RECONVERGENT B0 ;  /* 0x0000000000007941 */ /* 0x000fea0003800200 */
.L_x_6156:
        /* <DEDUP_REMOVED lines=15> */
.L_x_6159:
[----:B------:R-:W-:Y:S05]  /*4460*/  BSYNC.RECONVERGENT B0 ;  /* 0x0000000000007941 */ /* 0x000fea0003800200 */
.L_x_6158:
        /* <DEDUP_REMOVED lines=13> */
.L_x_6161:
[----:B------:R-:W-:Y:S05]  /*4540*/  BSYNC.RECONVERGENT B0 ;  /* 0x0000000000007941 */ /* 0x000fea0003800200 */
.L_x_6160:
[----:B------:R-:W-:Y:S01]  /*4550*/  LDSM.16.M88.4 R148, [R205] ;  /* 0x00000000cd94783b */ /* 0x000fe20000000200 */
[----:B------:R-:W-:Y:S01]  /*4560*/  IMAD.MOV.U32 R186, RZ, RZ, 0x20 ;  /* 0x00000020ffba7424 */ /* 0x000fe200078e00ff */
[C---:B------:R-:W-:Y:S01]  /*4570*/  LOP3.LUT P6, RZ, R167.reuse, 0x2, RZ, 0xc0, !PT ;  /* 0x00000002a7ff7812 */ /* 0x040fe200078cc0ff */
[----:B------:R-:W-:Y:S01]  /*4580*/  IMAD.MOV.U32 R206, RZ, RZ, 0x40 ;  /* 0x00000040ffce7424 */ /* 0x000fe200078e00ff */
[----:B------:R-:W5:Y:S01]  /*4590*/  LDSM.16.M88.4 R120, [R193+0x2000] ;  /* 0x00200000c178783b */ /* 0x000f620000000200 */
[----:B------:R-:W-:Y:S01]  /*45a0*/  LOP3.LUT P2, RZ, R167, 0x4, RZ, 0xc0, !PT ;  /* 0x00000004a7ff7812 */ /* 0x000fe2000784c0ff */
[----:B------:R-:W-:Y:S01]  /*45b0*/  VIADD R0, R38, 0xffffffff ;  /* 0xffffffff26007836 */ /* 0x000fe20000000000 */
[----:B------:R-:W-:Y:S01]  /*45c0*/  SEL R186, R186, 0xffffffe0, !P6 ;  /* 0xffffffe0baba7807 */ /* 0x000fe20007000000 */
[----:B------:R-:W2:Y:S01]  /*45d0*/  LDSM.16.M88.4 R96, [R193+0x2800] ;  /* 0x00280000c160783b */ /* 0x000ea20000000200 */
[----:B------:R-:W-:Y:S01]  /*45e0*/  SEL R206, R206, 0xffffffc0, !P2 ;  /* 0xffffffc0cece7807 */ /* 0x000fe20005000000 */
[----:B------:R-:W-:Y:S01]  /*45f0*/  BSSY.RECONVERGENT B1, `(.L_x_6162) ;  /* 0x00005fd000017945 */ /* 0x000fe20003800200 */
[----:B------:R-:W-:Y:S01]  /*4600*/  IADD3 R190, PT, PT, R190, R189, -R246 ;  /* 0x000000bdbebe7210 */ /* 0x000fe20007ffe8f6 */
[----:B------:R-:W-:Y:S01]  /*4610*/  IMAD.IADD R192, R205, 0x1, R186 ;  /* 0x00000001cdc07824 */ /* 0x000fe200078e02ba */
[----:B------:R-:W3:Y:S01]  /*4620*/  LDSM.16.M88.4 R88, [R193+0x3000] ;  /* 0x00300000c158783b */ /* 0x000ee20000000200 */
[--C-:B------:R-:W-:Y:S01]  /*4630*/  IMAD.IADD R204, R186, 0x1, R193.reuse ;  /* 0x00000001bacc7824 */ /* 0x100fe200078e02c1 */
[----:B------:R-:W-:Y:S01]  /*4640*/  IADD3 R188, PT, PT, R189, -R246, -R188 ;  /* 0x800000f6bdbc7210 */ /* 0x000fe20007ffe8bc */
[----:B------:R-:W-:Y:S01]  /*4650*/  IMAD.IADD R169, R205, 0x1, R206 ;  /* 0x00000001cda97824 */ /* 0x000fe200078e02ce */
[----:B------:R-:W4:Y:S01]  /*4660*/  LDSM.16.M88.4 R80, [R193+0x3800] ;  /* 0x00380000c150783b */ /* 0x000f220000000200 */
[----:B------:R-:W-:-:S02]  /*4670*/  IMAD.IADD R39, R206, 0x1, R193 ;  /* 0x00000001ce277824 */ /* 0x000fc400078e02c1 */
[C---:B------:R-:W-:Y:S01]  /*4680*/  IMAD.IADD R208, R186.reuse, 0x1, R169 ;  /* 0x00000001bad07824 */ /* 0x040fe200078e02a9 */
[----:B------:R-:W4:Y:S01]  /*4690*/  LDSM.16.M88.4 R72, [R193+0x4000] ;  /* 0x00400000c148783b */ /* 0x000f220000000200 */
[----:B------:R-:W-:-:S03]  /*46a0*/  IMAD.IADD R37, R186, 0x1, R39 ;  /* 0x00000001ba257824 */ /* 0x000fc600078e0227 */
[----:B------:R-:W4:Y:S04]  /*46b0*/  LDSM.16.M88.4 R64, [R193+0x4800] ;  /* 0x00480000c140783b */ /* 0x000f280000000200 */
[----:B------:R-:W4:Y:S04]  /*46c0*/  LDSM.16.M88.4 R56, [R193+0x5000] ;  /* 0x00500000c138783b */ /* 0x000f280000000200 */
[----:B------:R-:W4:Y:S04]  /*46d0*/  LDSM.16.M88.4 R48, [R193+0x5800] ;  /* 0x00580000c130783b */ /* 0x000f280000000200 */
[----:B------:R-:W4:Y:S04]  /*46e0*/  LDSM.16.M88.4 R40, [R193+0x6000] ;  /* 0x00600000c128783b */ /* 0x000f280000000200 */
[----:B------:R-:W4:Y:S01]  /*46f0*/  LDSM.16.M88.4 R28, [R193+0x6800] ;  /* 0x00680000c11c783b */ /* 0x000f220000000200 */
[C---:B-----5:R-:W-:Y:S03]  /*4700*/  HMMA.16816.F32 R144, R148.reuse, R120, RZ ;  /* 0x000000789490723c */ /* 0x060fe600000018ff */
[----:B------:R-:W5:Y:S04]  /*4710*/  LDSM.16.M88.4 R20, [R193+0x7000] ;  /* 0x00700000c114783b */ /* 0x000f680000000200 */
[----:B-1----:R-:W1:Y:S01]  /*4720*/  LDSM.16.M88.4 R12, [R193+0x7800] ;  /* 0x00780000c10c783b */ /* 0x002e620000000200 */
[C---:B------:R-:W-:Y:S03]  /*4730*/  HMMA.16816.F32 R120, R148.reuse, R122, RZ ;  /* 0x0000007a9478723c */ /* 0x040fe600000018ff */
[----:B------:R-:W1:Y:S04]  /*4740*/  LDSM.16.M88.4 R172, [R193+0x8000] ;  /* 0x00800000c1ac783b */ /* 0x000e680000000200 */
[----:B------:R-:W1:Y:S01]  /*4750*/  LDSM.16.M88.4 R156, [R193+0x8800] ;  /* 0x00880000c19c783b */ /* 0x000e620000000200 */
        /* <DEDUP_REMOVED lines=8> */
[----:B------:R-:W4:Y:S01]  /*47e0*/  LDSM.16.M88.4 R4, [R204+0x5000] ;  /* 0x00500000cc04783b */ /* 0x000f220000000200 */
[C---:B------:R-:W-:Y:S03]  /*47f0*/  HMMA.16816.F32 R76, R148.reuse, R72, RZ ;  /* 0x00000048944c723c */ /* 0x040fe600000018ff */
[----:B------:R-:W4:Y:S04]  /*4800*/  LDSM.16.M88.4 R132, [R204+0x5800] ;  /* 0x00580000cc84783b */ /* 0x000f280000000200 */
[----:B------:R-:W4:Y:S01]  /*4810*/  LDSM.16.M88.4 R176, [R204+0x3800] ;  /* 0x00380000ccb0783b */ /* 0x000f220000000200 */
[C---:B------:R-:W-:Y:S03]  /*4820*/  HMMA.16816.F32 R68, R148.reuse, R64, RZ ;  /* 0x000000409444723c */ /* 0x040fe600000018ff */
[----:B------:R-:W4:Y:S04]  /*4830*/  LDSM.16.M88.4 R140, [R204+0x4000] ;  /* 0x00400000cc8c783b */ /* 0x000f280000000200 */
[----:B------:R-:W4:Y:S01]  /*4840*/  LDSM.16.M88.4 R136, [R204+0x4800] ;  /* 0x00480000cc88783b */ /* 0x000f220000000200 */
[C---:B------:R-:W-:Y:S03]  /*4850*/  HMMA.16816.F32 R60, R148.reuse, R56, RZ ;  /* 0x00000038943c723c */ /* 0x040fe600000018ff */
[----:B------:R-:W-:Y:S04]  /*4860*/  LDSM.16.M88.4 R180, [R204+0x2800] ;  /* 0x00280000ccb4783b */ /* 0x000fe80000000200 */
[----:B------:R-:W0:Y:S01]  /*4870*/  LDGDEPBAR ;  /* 0x00000000000079af */ /* 0x000e220000000000 */
[C---:B------:R-:W-:Y:S08]  /*4880*/  HMMA.16816.F32 R52, R148.reuse, R48, RZ ;  /* 0x000000309434723c */ /* 0x040ff000000018ff */
[C---:B------:R-:W-:Y:S08]  /*4890*/  HMMA.16816.F32 R44, R148.reuse, R40, RZ ;  /* 0x00000028942c723c */ /* 0x040ff000000018ff */
[C---:B------:R-:W-:Y:S08]  /*48a0*/  HMMA.16816.F32 R32, R148.reuse, R28, RZ ;  /* 0x0000001c9420723c */ /* 0x040ff000000018ff */
[C---:B-----5:R-:W-:Y:S08]  /*48b0*/  HMMA.16816.F32 R24, R148.reuse, R20, RZ ;  /* 0x000000149418723c */ /* 0x060ff000000018ff */
[C---:B-1----:R-:W-:Y:S08]  /*48c0*/  HMMA.16816.F32 R16, R148.reuse, R12, RZ ;  /* 0x0000000c9410723c */ /* 0x042ff000000018ff */
        /* <DEDUP_REMOVED lines=17> */
[----:B---3--:R-:W-:Y:S08]  /*49e0*/  HMMA.16816.F32 R108, R148, R128, RZ ;  /* 0x00000080946c723c */ /* 0x008ff000000018ff */
[C---:B------:R-:W-:Y:S08]  /*49f0*/  HMMA.16816.F32 R144, R112.reuse, R104, R144 ;  /* 0x000000687090723c */ /* 0x040ff00000001890 */
[----:B------:R-:W-:Y:S01]  /*4a00*/  HMMA.16816.F32 R120, R112, R106, R120 ;  /* 0x0000006a7078723c */ /* 0x000fe20000001878 */
[----:B------:R-:W1:Y:S07]  /*4a10*/  LDSM.16.M88.4 R104, [R204+0x6800] ;  /* 0x00680000cc68783b */ /* 0x000e6e0000000200 */
        /* <DEDUP_REMOVED lines=19> */
[----:B------:R-:W-:Y:S07]  /*4b50*/  LDSM.16.M88.4 R136, [R39+0x2000] ;  /* 0x002000002788783b */ /* 0x000fee0000000200 */
[C---:B-1----:R-:W-:Y:S08]  /*4b60*/  HMMA.16816.F32 R32, R112.reuse, R104, R32 ;  /* 0x000000687020723c */ /* 0x042ff00000001820 */
[C---:B------:R-:W-:Y:S01]  /*4b70*/  HMMA.16816.F32 R28, R112.reuse, R106, R28 ;  /* 0x0000006a701c723c */ /* 0x040fe2000000181c */
[----:B------:R1:W5:Y:S07]  /*4b80*/  LDSM.16.M88.4 R104, [R169] ;  /* 0x00000000a968783b */ /* 0x00036e0000000200 */
[C---:B--2---:R-:W-:Y:S08]  /*4b90*/  HMMA.16816.F32 R44, R112.reuse, R128, R44 ;  /* 0x00000080702c723c */ /* 0x044ff0000000182c */
[C---:B------:R-:W-:Y:S01]  /*4ba0*/  HMMA.16816.F32 R40, R112.reuse, R130, R40 ;  /* 0x000000827028723c */ /* 0x040fe20000001828 */
[----:B------:R-:W2:Y:S07]  /*4bb0*/  LDSM.16.M88.4 R128, [R39+0x9800] ;  /* 0x009800002780783b */ /* 0x000eae0000000200 */
[----:B---3--:R-:W-:Y:S01]  /*4bc0*/  HMMA.16816.F32 R24, R112, R116, R24 ;  /* 0x000000747018723c */ /* 0x008fe20000001818 */
[----:B-1----:R-:W-:-:S05]  /*4bd0*/  IMAD.SHL.U32 R169, R167, 0x2, RZ ;  /* 0x00000002a7a97824 */ /* 0x002fca00078e00ff */
[----:B------:R-:W-:Y:S02]  /*4be0*/  LOP3.LUT R168, R169, 0x6, RZ, 0xc0, !PT ;  /* 0x00000006a9a87812 */ /* 0x000fe400078ec0ff */
[C---:B------:R-:W-:Y:S01]  /*4bf0*/  HMMA.16816.F32 R20, R112.reuse, R118, R20 ;  /* 0x000000767014723c */ /* 0x040fe20000001814 */
[----:B------:R-:W-:Y:S07]  /*4c00*/  LDSM.16.M88.4 R116, [R37+0x2000] ;  /* 0x002000002574783b */ /* 0x000fee0000000200 */
[C---:B----4-:R-:W-:Y:S08]  /*4c10*/  HMMA.16816.F32 R16, R112.reuse, R4, R16 ;  /* 0x000000047010723c */ /* 0x050ff00000001810 */
[C---:B------:R-:W-:Y:S01]  /*4c20*/  HMMA.16816.F32 R12, R112.reuse, R6, R12 ;  /* 0x00000006700c723c */ /* 0x040fe2000000180c */
[----:B------:R-:W1:Y:S07]  /*4c30*/  LDSM.16.M88.4 R4, [R208] ;  /* 0x00000000d004783b */ /* 0x000e6e0000000200 */
[----:B-----5:R-:W-:Y:S01]  /*4c40*/  HMMA.16816.F32 R148, R112, R134, R148 ;  /* 0x000000867094723c */ /* 0x020fe20000001894 */
[----:B------:R-:W-:-:S07]  /*4c50*/  IMAD R135, R241, 0x40, R189 ;  /* 0x00000040f1877824 */ /* 0x000fce00078e02bd */
[C---:B------:R-:W-:Y:S08]  /*4c60*/  HMMA.16816.F32 R160, R112.reuse, R176, R160 ;  /* 0x000000b070a0723c */ /* 0x040ff000000018a0 */
[C---:B------:R-:W-:Y:S08]  /*4c70*/  HMMA.16816.F32 R156, R112.reuse, R178, R156 ;  /* 0x000000b2709c723c */ /* 0x040ff0000000189c */
[----:B------:R-:W-:Y:S01]  /*4c80*/  HMMA.16816.F32 R176, R112, R140, R152 ;  /* 0x0000008c70b0723c */ /* 0x000fe20000001898 */
[----:B------:R-:W3:Y:S07]  /*4c90*/  LDSM.16.M88.4 R152, [R37+0x9800] ;  /* 0x009800002598783b */ /* 0x000eee0000000200 */
[C---:B------:R-:W-:Y:S08]  /*4ca0*/  HMMA.16816.F32 R144, R104.reuse, R136, R144 ;  /* 0x000000886890723c */ /* 0x040ff00000001890 */
[----:B--2---:R-:W-:Y:S01]  /*4cb0*/  HMMA.16816.F32 R148, R104, R130, R148 ;  /* 0x000000826894723c */ /* 0x004fe20000001894 */
[----:B------:R-:W-:-:S02]  /*4cc0*/  SHF.R.U32.HI R131, RZ, 0x2, R167 ;  /* 0x00000002ff837819 */ /* 0x000fc400000116a7 */
[----:B------:R-:W-:-:S04]  /*4cd0*/  LOP3.LUT R130, R216, 0x1f0, RZ, 0xc0, !PT ;  /* 0x000001f0d8827812 */ /* 0x000fc800078ec0ff */
[----:B------:R-:W-:Y:S01]  /*4ce0*/  LOP3.LUT R130, R130, 0x7, R131, 0xf8, !PT ;  /* 0x0000000782827812 */ /* 0x000fe200078ef883 */
[----:B------:R-:W-:Y:S01]  /*4cf0*/  IMAD.SHL.U32 R131, R0, 0x100, RZ ;  /* 0x0000010000837824 */ /* 0x000fe200078e00ff */
[----:B------:R-:W-:Y:S03]  /*4d00*/  HMMA.16816.F32 R100, R112, R180, R100 ;  /* 0x000000b47064723c */ /* 0x000fe60000001864 */
[----:B------:R-:W-:Y:S01]  /*4d10*/  IMAD.IADD R230, R130, 0x1, R135 ;  /* 0x0000000182e67824 */ /* 0x000fe200078e0287 */
[----:B------:R-:W-:-:S03]  /*4d20*/  LOP3.LUT R185, R131, R168, RZ, 0xfc, !PT ;  /* 0x000000a883b97212 */ /* 0x000fc600078efcff */
[----:B------:R-:W-:Y:S01]  /*4d30*/  VIADD R36, R230, 0x8 ;  /* 0x00000008e6247836 */ /* 0x000fe20000000000 */
[C---:B-1----:R-:W-:Y:S01]  /*4d40*/  HMMA.16816.F32 R144, R4.reuse, R116, R144 ;  /* 0x000000740490723c */ /* 0x042fe20000001890 */
[----:B------:R-:W-:Y:S02]  /*4d50*/  IMAD.IADD R187, R185, 0x1, R246 ;  /* 0x00000001b9bb7824 */ /* 0x000fe400078e02f6 */
[----:B------:R-:W-:Y:S02]  /*4d60*/  IMAD R117, R241, 0x40, R130 ;  /* 0x00000040f1757824 */ /* 0x000fe400078e0282 */
[C-C-:B------:R-:W-:Y:S01]  /*4d70*/  IMAD.IADD R116, R36.reuse, 0x1, -R187.reuse ;  /* 0x0000000124747824 */ /* 0x140fe200078e0abb */
[--C-:B------:R-:W-:Y:S01]  /*4d80*/  IADD3 R140, PT, PT, R36, -0x1, -R187.reuse ;  /* 0xffffffff248c7810 */ /* 0x100fe20007ffe8bb */
[C---:B------:R-:W-:Y:S01]  /*4d90*/  IMAD.IADD R190, R117.reuse, 0x1, R190 ;  /* 0x0000000175be7824 */ /* 0x040fe200078e02be */
[----:B---3--:R-:W-:Y:S01]  /*4da0*/  HMMA.16816.F32 R148, R4, R154, R148 ;  /* 0x0000009a0494723c */ /* 0x008fe20000001894 */
[----:B------:R-:W-:Y:S01]  /*4db0*/  IMAD.IADD R232, R117, 0x1, R188 ;  /* 0x0000000175e87824 */ /* 0x000fe200078e02bc */
[----:B------:R-:W-:Y:S01]  /*4dc0*/  IABS R116, R116 ;  /* 0x0000007400747213 */ /* 0x000fe20000000000 */
[C-C-:B------:R-:W-:Y:S01]  /*4dd0*/  IMAD.IADD R141, R230.reuse, 0x1, -R187.reuse ;  /* 0x00000001e68d7824 */ /* 0x140fe200078e0abb */
[----:B------:R-:W-:Y:S01]  /*4de0*/  IADD3 R117, PT, PT, R230, -0xf9, -R187 ;  /* 0xffffff07e6757810 */ /* 0x000fe20007ffe8bb */
[----:B------:R-:W-:Y:S01]  /*4df0*/  VIADD R194, R232, 0x8 ;  /* 0x00000008e8c27836 */ /* 0x000fe20000000000 */
[----:B------:R-:W-:-:S02]  /*4e00*/  I2FP.F32.S32 R135, R116 ;  /* 0x0000007400877245 */ /* 0x000fc40000201400 */
[----:B------:R-:W-:Y:S01]  /*4e10*/  HMMA.16816.F32 R96, R112, R182, R96 ;  /* 0x000000b67060723c */ /* 0x000fe20000001860 */
[----:B------:R-:W1:Y:S01]  /*4e20*/  LDSM.16.M88.4 R180, [R204+0x8000] ;  /* 0x00800000ccb4783b */ /* 0x000e620000000200 */
[----:B------:R-:W-:Y:S01]  /*4e30*/  IADD3 R116, PT, PT, R36, -0xf9, -R187 ;  /* 0xffffff0724747810 */ /* 0x000fe20007ffe8bb */
[----:B------:R-:W-:Y:S01]  /*4e40*/  FFMA.FTZ R146, -R244, R135, R146 ;  /* 0x00000087f4927223 */ /* 0x000fe20000010192 */
[----:B------:R-:W-:Y:S01]  /*4e50*/  IABS R117, R117 ;  /* 0x0000007500757213 */ /* 0x000fe20000000000 */
[----:B------:R-:W-:Y:S01]  /*4e60*/  VIADD R135, R185, 0xf9 ;  /* 0x000000f9b9877836 */ /* 0x000fe20000000000 */
[----:B------:R-:W-:Y:S02]  /*4e70*/  IABS R116, R116 ;  /* 0x0000007400747213 */ /* 0x000fe40000000000 */
[----:B------:R-:W-:Y:S01]  /*4e80*/  HMMA.16816.F32 R120, R104, R138, R120 ;  /* 0x0000008a6878723c */ /* 0x000fe20000001878 */
[----:B------:R-:W2:Y:S01]  /*4e90*/  LDSM.16.M88.4 R136, [R39+0x2800] ;  /* 0x002800002788783b */ /* 0x000ea20000000200 */
[----:B------:R-:W-:-:S02]  /*4ea0*/  I2FP.F32.S32 R117, R117 ;  /* 0x0000007500757245 */ /* 0x000fc40000201400 */
[----:B------:R-:W-:Y:S02]  /*4eb0*/  I2FP.F32.S32 R116, R116 ;  /* 0x0000007400747245 */ /* 0x000fe40000201400 */
[----:B------:R-:W-:Y:S01]  /*4ec0*/  ISETP.GT.AND P1, PT, R194, R185, PT ;  /* 0x000000b9c200720c */ /* 0x000fe20003f24270 */
[----:B------:R-:W-:Y:S01]  /*4ed0*/  FFMA.FTZ R134, -R244, R117, R149 ;  /* 0x00000075f4867223 */ /* 0x000fe20000010195 */
[----:B------:R-:W-:Y:S01]  /*4ee0*/  VIADDMNMX R231, R190, 0x1, R189, PT ;  /* 0x00000001bee77846 */ /* 0x000fe200038001bd */
[----:B------:R-:W-:Y:S01]  /*4ef0*/  FFMA.FTZ R116, -R244, R116, R151 ;  /* 0x00000074f4747223 */ /* 0x000fe20000010197 */
[----:B------:R-:W-:Y:S01]  /*4f00*/  VIADDMNMX R228, R190, 0x9, R189, PT ;  /* 0x00000009bee47846 */ /* 0x000fe200038001bd */
[----:B------:R-:W-:Y:S01]  /*4f10*/  VIADD R117, R185, 0x1 ;  /* 0x00000001b9757836 */ /* 0x000fe20000000000 */
[-C--:B------:R-:W-:Y:S01]  /*4f20*/  ISETP.GT.AND P4, PT, R232, R135.reuse, PT ;  /* 0x00000087e800720c */ /* 0x080fe20003f84270 */
[----:B------:R-:W-:Y:S01]  /*4f30*/  HMMA.16816.F32 R124, R112, R142, R124 ;  /* 0x0000008e707c723c */ /* 0x000fe2000000187c */
[----:B------:R-:W-:-:S02]  /*4f40*/  ISETP.GT.AND P3, PT, R194, R135, PT ;  /* 0x00000087c200720c */ /* 0x000fc40003f64270 */
[----:B------:R-:W-:Y:S02]  /*4f50*/  FSEL R189, R146, -INF , !P1 ;  /* 0xff80000092bd7808 */ /* 0x000fe40004800000 */
[C---:B------:R-:W-:Y:S02]  /*4f60*/  ISETP.GE.AND P5, PT, R135.reuse, R231, PT ;  /* 0x000000e78700720c */ /* 0x040fe40003fa6270 */
[----:B------:R-:W-:Y:S01]  /*4f70*/  ISETP.GE.AND P1, PT, R135, R228, PT ;  /* 0x000000e48700720c */ /* 0x000fe20003f26270 */
[----:B------:R-:W-:Y:S01]  /*4f80*/  HMMA.16816.F32 R120, R4, R118, R120 ;  /* 0x000000760478723c */ /* 0x000fe20000001878 */
[----:B------:R-:W-:Y:S02]  /*4f90*/  FSEL R134, R134, -INF , !P4 ;  /* 0xff80000086867808 */ /* 0x000fe40006000000 */
[----:B------:R-:W-:Y:S02]  /*4fa0*/  FSEL R130, R116, -INF , !P3 ;  /* 0xff80000074827808 */ /* 0x000fe40005800000 */
[----:B------:R-:W-:-:S02]  /*4fb0*/  FSEL R134, R134, -INF , !P5 ;  /* 0xff80000086867808 */ /* 0x000fc40006800000 */
[----:B------:R-:W-:Y:S01]  /*4fc0*/  FSEL R130, R130, -INF , !P1 ;  /* 0xff80000082827808 */ /* 0x000fe20004800000 */
[C---:B------:R-:W-:Y:S01]  /*4fd0*/  HMMA.16816.F32 R108, R112.reuse, R132, R108 ;  /* 0x00000084706c723c */ /* 0x040fe2000000186c */
[----:B------:R-:W-:Y:S02]  /*4fe0*/  ISETP.GT.AND P4, PT, R232, R117, PT ;  /* 0x00000075e800720c */ /* 0x000fe40003f84270 */
[C---:B------:R-:W-:Y:S02]  /*4ff0*/  ISETP.GE.AND P5, PT, R117.reuse, R231, PT ;  /* 0x000000e77500720c */ /* 0x040fe40003fa6270 */
[----:B------:R-:W-:Y:S02]  /*5000*/  ISETP.GE.AND P3, PT, R117, R228, PT ;  /* 0x000000e47500720c */ /* 0x000fe40003f66270 */
[----:B------:R-:W-:Y:S01]  /*5010*/  ISETP.GT.AND P1, PT, R194, R117, PT ;  /* 0x00000075c200720c */ /* 0x000fe20003f24270 */
[----:B-1----:R-:W-:Y:S01]  /*5020*/  HMMA.16816.F32 R8, R112, R180, R8 ;  /* 0x000000b47008723c */ /* 0x002fe20000001808 */
[----:B------:R-:W1:Y:S01]  /*5030*/  LDSM.16.M88.4 R116, [R37+0x2800] ;  /* 0x002800002574783b */ /* 0x000e620000000200 */
[----:B------:R-:W-:-:S02]  /*5040*/  IADD3 R135, PT, PT, R230, -0x1, -R187 ;  /* 0xffffffffe6877810 */ /* 0x000fc40007ffe8bb */
[----:B------:R-:W-:Y:S02]  /*5050*/  IABS R140, R140 ;  /* 0x0000008c008c7213 */ /* 0x000fe40000000000 */
[----:B------:R-:W-:Y:S02]  /*5060*/  IABS R135, R135 ;  /* 0x0000008700877213 */ /* 0x000fe40000000000 */
[----:B------:R-:W-:Y:S01]  /*5070*/  HMMA.16816.F32 R172, R112, R182, R172 ;  /* 0x000000b670ac723c */ /* 0x000fe200000018ac */
[----:B------:R-:W-:Y:S01]  /*5080*/  VIADD R112, R141, 0xfffffff8 ;  /* 0xfffffff88d707836 */ /* 0x000fe20000000000 */
[----:B------:R-:W-:Y:S01]  /*5090*/  I2FP.F32.S32 R140, R140 ;  /* 0x0000008c008c7245 */ /* 0x000fe20000201400 */
[----:B------:R-:W-:Y:S01]  /*50a0*/  VIADD R115, R185, 0x8 ;  /* 0x00000008b9737836 */ /* 0x000fe20000000000 */
[----:B------:R-:W-:Y:S02]  /*50b0*/  I2FP.F32.S32 R135, R135 ;  /* 0x0000008700877245 */ /* 0x000fe40000201400 */
[----:B------:R-:W-:Y:S01]  /*50c0*/  IABS R112, R112 ;  /* 0x0000007000707213 */ /* 0x000fe20000000000 */
[C---:B------:R-:W-:Y:S01]  /*50d0*/  FFMA.FTZ R140, -R244.reuse, R140, R147 ;  /* 0x0000008cf48c7223 */ /* 0x040fe20000010193 */
[----:B--2---:R-:W-:Y:S01]  /*50e0*/  HMMA.16816.F32 R100, R104, R136, R100 ;  /* 0x000000886864723c */ /* 0x004fe20000001864 */
[----:B------:R-:W-:Y:S01]  /*50f0*/  IABS R141, R141 ;  /* 0x0000008d008d7213 */ /* 0x000fe20000000000 */
[----:B------:R-:W-:Y:S01]  /*5100*/  FFMA.FTZ R135, -R244, R135, R145 ;  /* 0x00000087f4877223 */ /* 0x000fe20000010191 */
[----:B------:R-:W-:-:S02]  /*5110*/  I2FP.F32.S32 R113, R112 ;  /* 0x0000007000717245 */ /* 0x000fc40000201400 */
[----:B------:R-:W-:Y:S02]  /*5120*/  I2FP.F32.S32 R195, R141 ;  /* 0x0000008d00c37245 */ /* 0x000fe40000201400 */
[----:B------:R-:W-:Y:S01]  /*5130*/  FSEL R140, R140, -INF , !P1 ;  /* 0xff8000008c8c7808 */ /* 0x000fe20004800000 */
[----:B------:R-:W-:Y:S01]  /*5140*/  FFMA.FTZ R120, -R244, R113, R120 ;  /* 0x00000071f4787223 */ /* 0x000fe20000010178 */
[--C-:B------:R-:W-:Y:S01]  /*5150*/  IADD3 R113, PT, PT, R230, -0x9, -R187.reuse ;  /* 0xfffffff7e6717810 */ /* 0x100fe20007ffe8bb */
[----:B------:R-:W-:Y:S01]  /*5160*/  FFMA.FTZ R122, -R244, R195, R122 ;  /* 0x000000c3f47a7223 */ /* 0x000fe2000001017a */
[----:B------:R-:W-:Y:S01]  /*5170*/  IADD3 R112, PT, PT, R36, -0x9, -R187 ;  /* 0xfffffff724707810 */ /* 0x000fe20007ffe8bb */
[----:B------:R-:W-:Y:S01]  /*5180*/  HMMA.16816.F32 R96, R104, R138, R96 ;  /* 0x0000008a6860723c */ /* 0x000fe20000001860 */
[----:B------:R-:W-:Y:S01]  /*5190*/  IABS R113, R113 ;  /* 0x0000007100717213 */ /* 0x000fe20000000000 */
[----:B------:R-:W-:Y:S01]  /*51a0*/  FFMA.FTZ R144, -R244, R195, R144 ;  /* 0x000000c3f4907223 */ /* 0x000fe20000010190 */
[----:B------:R-:W-:-:S02]  /*51b0*/  FSEL R135, R135, -INF , !P4 ;  /* 0xff80000087877808 */ /* 0x000fc40006000000 */
[----:B------:R-:W-:Y:S02]  /*51c0*/  FSEL R196, R140, -INF , !P3 ;  /* 0xff8000008cc47808 */ /* 0x000fe40005800000 */
[----:B------:R-:W-:Y:S01]  /*51d0*/  IABS R112, R112 ;  /* 0x0000007000707213 */ /* 0x000fe20000000000 */
[----:B------:R-:W-:Y:S01]  /*51e0*/  HMMA.16816.F32 R108, R104, R128, R108 ;  /* 0x00000080686c723c */ /* 0x000fe2000000186c */
[----:B------:R-:W-:Y:S02]  /*51f0*/  I2FP.F32.S32 R113, R113 ;  /* 0x0000007100717245 */ /* 0x000fe40000201400 */
[----:B------:R-:W-:Y:S02]  /*5200*/  ISETP.GT.AND P3, PT, R194, R115, PT ;  /* 0x00000073c200720c */ /* 0x000fe40003f64270 */
[----:B------:R-:W-:Y:S01]  /*5210*/  FSEL R191, R135, -INF , !P5 ;  /* 0xff80000087bf7808 */ /* 0x000fe20006800000 */
[----:B------:R-:W-:Y:S01]  /*5220*/  FFMA.FTZ R121, -R244, R113, R121 ;  /* 0x00000071f4797223 */ /* 0x000fe20000010179 */
[----:B------:R-:W-:Y:S01]  /*5230*/  ISETP.GT.AND P4, PT, R232, R115, PT ;  /* 0x00000073e800720c */ /* 0x000fe20003f84270 */
[----:B-1----:R-:W-:Y:S01]  /*5240*/  HMMA.16816.F32 R100, R4, R116, R100 ;  /* 0x000000740464723c */ /* 0x002fe20000001864 */
[----:B------:R-:W-:-:S02]  /*5250*/  ISETP.GE.AND P5, PT, R115, R231, PT ;  /* 0x000000e77300720c */ /* 0x000fc40003fa6270 */
[----:B------:R-:W-:Y:S01]  /*5260*/  ISETP.GE.AND P1, PT, R115, R228, PT ;  /* 0x000000e47300720c */ /* 0x000fe20003f26270 */
[----:B------:R-:W-:Y:S01]  /*5270*/  VIADD R115, R185, 0x9 ;  /* 0x00000009b9737836 */ /* 0x000fe20000000000 */
[----:B------:R-:W-:Y:S02]  /*5280*/  I2FP.F32.S32 R112, R112 ;  /* 0x0000007000707245 */ /* 0x000fe40000201400 */
[----:B------:R-:W-:Y:S01]  /*5290*/  FSEL R198, R122, -INF , !P3 ;  /* 0xff8000007ac67808 */ /* 0x000fe20005800000 */
[----:B------:R-:W-:Y:S01]  /*52a0*/  HMMA.16816.F32 R96, R4, R118, R96 ;  /* 0x000000760460723c */ /* 0x000fe20000001860 */
[----:B------:R-:W-:Y:S01]  /*52b0*/  IADD3 R113, PT, PT, R230, -0x10, -R187 ;  /* 0xfffffff0e6717810 */ /* 0x000fe20007ffe8bb */
[----:B------:R-:W-:Y:S01]  /*52c0*/  FFMA.FTZ R112, -R244, R112, R123 ;  /* 0x00000070f4707223 */ /* 0x000fe2000001017b */
[----:B------:R-:W-:Y:S02]  /*52d0*/  FSEL R209, R120, -INF , !P4 ;  /* 0xff80000078d17808 */ /* 0x000fe40006000000 */
[----:B------:R-:W-:-:S02]  /*52e0*/  FSEL R198, R198, -INF , !P1 ;  /* 0xff800000c6c67808 */ /* 0x000fc40004800000 */
[-C--:B------:R-:W-:Y:S02]  /*52f0*/  ISETP.GT.AND P4, PT, R232, R115.reuse, PT ;  /* 0x00000073e800720c */ /* 0x080fe40003f84270 */
[----:B------:R-:W-:Y:S02]  /*5300*/  ISETP.GT.AND P1, PT, R194, R115, PT ;  /* 0x00000073c200720c */ /* 0x000fe40003f24270 */
[----:B------:R-:W-:Y:S02]  /*5310*/  IABS R113, R113 ;  /* 0x0000007100717213 */ /* 0x000fe40000000000 */
[----:B------:R-:W-:Y:S02]  /*5320*/  FSEL R209, R209, -INF , !P5 ;  /* 0xff800000d1d17808 */ /* 0x000fe40006800000 */
[C---:B------:R-:W-:Y:S02]  /*5330*/  ISETP.GE.AND P5, PT, R115.reuse, R231, PT ;  /* 0x000000e77300720c */ /* 0x040fe40003fa6270 */
[----:B------:R-:W-:Y:S01]  /*5340*/  ISETP.GE.AND P3, PT, R115, R228, PT ;  /* 0x000000e47300720c */ /* 0x000fe20003f66270 */
[----:B------:R-:W-:Y:S01]  /*5350*/  VIADD R115, R185, 0x10 ;  /* 0x00000010b9737836 */ /* 0x000fe20000000000 */
[----:B------:R-:W-:-:S02]  /*5360*/  FSEL R121, R121, -INF , !P4 ;  /* 0xff80000079797808 */ /* 0x000fc40006000000 */
[----:B------:R-:W-:Y:S02]  /*5370*/  FSEL R212, R112, -INF , !P1 ;  /* 0xff80000070d47808 */ /* 0x000fe40004800000 */
[----:B------:R-:W-:Y:S02]  /*5380*/  I2FP.F32.S32 R113, R113 ;  /* 0x0000007100717245 */ /* 0x000fe40000201400 */
[----:B------:R-:W-:Y:S02]  /*5390*/  IADD3 R117, PT, PT, R36, -0x10, -R187 ;  /* 0xfffffff024757810 */ /* 0x000fe40007ffe8bb */
[----:B------:R-:W-:Y:S01]  /*53a0*/  FSEL R211, R121, -INF , !P5 ;  /* 0xff80000079d37808 */ /* 0x000fe20006800000 */
[----:B------:R-:W-:Y:S01]  /*53b0*/  FFMA.FTZ R116, -R244, R113, R100 ;  /* 0x00000071f4747223 */ /* 0x000fe20000010164 */
[----:B------:R-:W-:Y:S01]  /*53c0*/  FSEL R212, R212, -INF , !P3 ;  /* 0xff800000d4d47808 */ /* 0x000fe20005800000 */
[----:B------:R-:W-:Y:S01]  /*53d0*/  VIADD R121, R185, 0x18 ;  /* 0x00000018b9797836 */ /* 0x000fe20000000000 */
[----:B------:R-:W-:-:S02]  /*53e0*/  ISETP.GT.AND P4, PT, R232, R115, PT ;  /* 0x00000073e800720c */ /* 0x000fc40003f84270 */
[C---:B------:R-:W-:Y:S02]  /*53f0*/  ISETP.GE.AND P5, PT, R115.reuse, R231, PT ;  /* 0x000000e77300720c */ /* 0x040fe40003fa6270 */
[----:B------:R-:W-:Y:S02]  /*5400*/  ISETP.GE.AND P1, PT, R115, R228, PT ;  /* 0x000000e47300720c */ /* 0x000fe40003f26270 */
[----:B------:R-:W-:Y:S02]  /*5410*/  ISETP.GT.AND P3, PT, R194, R115, PT ;  /* 0x00000073c200720c */ /* 0x000fe40003f64270 */
[----:B------:R-:W-:Y:S01]  /*5420*/  IABS R117, R117 ;  /* 0x0000007500757213 */ /* 0x000fe20000000000 */
[----:B------:R-:W1:Y:S01]  /*5430*/  LDSM.16.M88.4 R112, [R39+0x3000] ;  /* 0x003000002770783b */ /* 0x000e620000000200 */
[----:B------:R-:W-:Y:S02]  /*5440*/  FSEL R116, R116, -INF , !P4 ;  /* 0xff80000074747808 */ /* 0x000fe40006000000 */
[----:B------:R-:W-:-:S02]  /*5450*/  I2FP.F32.S32 R117, R117 ;  /* 0x0000007500757245 */ /* 0x000fc40000201400 */
[----:B------:R-:W-:Y:S02]  /*5460*/  FSEL R199, R116, -INF , !P5 ;  /* 0xff80000074c77808 */ /* 0x000fe40006800000 */
[--C-:B------:R-:W-:Y:S01]  /*5470*/  IADD3 R100, PT, PT, R230, -0x11, -R187.reuse ;  /* 0xffffffefe6647810 */ /* 0x100fe20007ffe8bb */
[----:B------:R-:W-:Y:S01]  /*5480*/  FFMA.FTZ R214, -R244, R117, R102 ;  /* 0x00000075f4d67223 */ /* 0x000fe20000010166 */
[----:B------:R-:W-:Y:S01]  /*5490*/  VIADD R117, R185, 0x11 ;  /* 0x00000011b9757836 */ /* 0x000fe20000000000 */
[----:B------:R-:W-:Y:S02]  /*54a0*/  IADD3 R120, PT, PT, R36, -0x11, -R187 ;  /* 0xffffffef24787810 */ /* 0x000fe40007ffe8bb */
[----:B------:R-:W-:Y:S02]  /*54b0*/  IABS R102, R100 ;  /* 0x0000006400667213 */ /* 0x000fe40000000000 */
[----:B------:R-:W-:Y:S02]  /*54c0*/  FSEL R214, R214, -INF , !P3 ;  /* 0xff800000d6d67808 */ /* 0x000fe40005800000 */
[----:B------:R-:W-:-:S02]  /*54d0*/  ISETP.GT.AND P4, PT, R232, R117, PT ;  /* 0x00000075e800720c */ /* 0x000fc40003f84270 */
[----:B------:R-:W-:Y:S02]  /*54e0*/  FSEL R214, R214, -INF , !P1 ;  /* 0xff800000d6d67808 */ /* 0x000fe40004800000 */
[C---:B------:R-:W-:Y:S02]  /*54f0*/  ISETP.GE.AND P5, PT, R117.reuse, R231, PT ;  /* 0x000000e77500720c */ /* 0x040fe40003fa6270 */
[----:B------:R-:W-:Y:S02]  /*5500*/  ISETP.GE.AND P3, PT, R117, R228, PT ;  /* 0x000000e47500720c */ /* 0x000fe40003f66270 */
[----:B------:R-:W-:Y:S02]  /*5510*/  ISETP.GT.AND P1, PT, R194, R117, PT ;  /* 0x00000075c200720c */ /* 0x000fe40003f24270 */
[----:B------:R-:W2:Y:S01]  /*5520*/  LDSM.16.M88.4 R116, [R37+0x3000] ;  /* 0x003000002574783b */ /* 0x000ea20000000200 */
[----:B------:R-:W-:Y:S02]  /*5530*/  IABS R100, R120 ;  /* 0x0000007800647213 */ /* 0x000fe40000000000 */
[----:B------:R-:W-:-:S02]  /*5540*/  I2FP.F32.S32 R102, R102 ;  /* 0x0000006600667245 */ /* 0x000fc40000201400 */
[----:B------:R-:W-:Y:S02]  /*5550*/  I2FP.F32.S32 R100, R100 ;  /* 0x0000006400647245 */ /* 0x000fe40000201400 */
[----:B------:R-:W-:Y:S01]  /*5560*/  IADD3 R120, PT, PT, R36, -0x18, -R187 ;  /* 0xffffffe824787810 */ /* 0x000fe20007ffe8bb */
[----:B------:R-:W-:Y:S01]  /*5570*/  FFMA.FTZ R102, -R244, R102, R101 ;  /* 0x00000066f4667223 */ /* 0x000fe20000010165 */
[----:B------:R-:W-:Y:S01]  /*5580*/  IADD3 R101, PT, PT, R230, -0x18, -R187 ;  /* 0xffffffe8e6657810 */ /* 0x000fe20007ffe8bb */
[----:B------:R-:W-:Y:S01]  /*5590*/  FFMA.FTZ R100, -R244, R100, R103 ;  /* 0x00000064f4647223 */ /* 0x000fe20000010167 */
[----:B------:R-:W-:Y:S02]  /*55a0*/  VIMNMX R229, PT, PT, RZ, R194, !PT ;  /* 0x000000c2ffe57248 */ /* 0x000fe40007fe0100 */
[----:B------:R-:W-:Y:S01]  /*55b0*/  IABS R103, R101 ;  /* 0x0000006500677213 */ /* 0x000fe20000000000 */
[----:B-1----:R-:W-:Y:S01]  /*55c0*/  HMMA.16816.F32 R92, R104, R112, R92 ;  /* 0x00000070685c723c */ /* 0x002fe2000000185c */
[----:B------:R-:W-:-:S02]  /*55d0*/  IABS R101, R120 ;  /* 0x0000007800657213 */ /* 0x000fc40000000000 */
[----:B------:R-:W-:Y:S02]  /*55e0*/  I2FP.F32.S32 R103, R103 ;  /* 0x0000006700677245 */ /* 0x000fe40000201400 */
[----:B------:R-:W-:Y:S02]  /*55f0*/  I2FP.F32.S32 R101, R101 ;  /* 0x0000006500657245 */ /* 0x000fe40000201400 */
[----:B------:R-:W-:Y:S01]  /*5600*/  FSEL R200, R100, -INF , !P1 ;  /* 0xff80000064c87808 */ /* 0x000fe20004800000 */
[----:B------:R-:W-:Y:S01]  /*5610*/  FFMA.FTZ R103, -R244, R103, R96 ;  /* 0x00000067f4677223 */ /* 0x000fe20000010160 */
[--C-:B------:R-:W-:Y:S01]  /*5620*/  IADD3 R96, PT, PT, R230, -0x19, -R187.reuse ;  /* 0xffffffe7e6607810 */ /* 0x100fe20007ffe8bb */
[----:B------:R-:W-:Y:S01]  /*5630*/  FFMA.FTZ R210, -R244, R101, R98 ;  /* 0x00000065f4d27223 */ /* 0x000fe20000010162 */
[----:B------:R-:W-:Y:S01]  /*5640*/  IADD3 R100, PT, PT, R36, -0x19, -R187 ;  /* 0xffffffe724647810 */ /* 0x000fe20007ffe8bb */
[----:B------:R-:W-:Y:S01]  /*5650*/  VIADD R101, R185, 0x19 ;  /* 0x00000019b9657836 */ /* 0x000fe20000000000 */
[----:B------:R-:W-:Y:S01]  /*5660*/  IABS R98, R96 ;  /* 0x0000006000627213 */ /* 0x000fe20000000000 */
[----:B------:R-:W-:Y:S01]  /*5670*/  HMMA.16816.F32 R88, R104, R114, R88 ;  /* 0x000000726858723c */ /* 0x000fe20000001858 */
[----:B------:R-:W-:-:S02]  /*5680*/  FSEL R200, R200, -INF , !P3 ;  /* 0xff800000c8c87808 */ /* 0x000fc40005800000 */
[----:B------:R-:W-:Y:S02]  /*5690*/  IABS R96, R100 ;  /* 0x0000006400607213 */ /* 0x000fe40000000000 */
[----:B------:R-:W-:Y:S02]  /*56a0*/  I2FP.F32.S32 R98, R98 ;  /* 0x0000006200627245 */ /* 0x000fe40000201400 */
[-C--:B------:R-:W-:Y:S02]  /*56b0*/  ISETP.GT.AND P3, PT, R194, R121.reuse, PT ;  /* 0x00000079c200720c */ /* 0x080fe40003f64270 */
[----:B------:R-:W-:Y:S01]  /*56c0*/  FSEL R102, R102, -INF , !P4 ;  /* 0xff80000066667808 */ /* 0x000fe20006000000 */
[----:B------:R-:W-:Y:S01]  /*56d0*/  FFMA.FTZ R98, -R244, R98, R97 ;  /* 0x00000062f4627223 */ /* 0x000fe20000010161 */
[----:B------:R-:W-:Y:S01]  /*56e0*/  I2FP.F32.S32 R96, R96 ;  /* 0x0000006000607245 */ /* 0x000fe20000201400 */
[C---:B--2---:R-:W-:Y:S01]  /*56f0*/  HMMA.16816.F32 R92, R4.reuse, R116, R92 ;  /* 0x00000074045c723c */ /* 0x044fe2000000185c */
[----:B------:R-:W-:Y:S01]  /*5700*/  ISETP.GT.AND P4, PT, R232, R121, PT ;  /* 0x00000079e800720c */ /* 0x000fe20003f84270 */
[----:B------:R-:W-:Y:S01]  /*5710*/  VIADD R117, R185, 0x28 ;  /* 0x00000028b9757836 */ /* 0x000fe20000000000 */
[----:B------:R-:W-:Y:S01]  /*5720*/  ISETP.GE.AND P1, PT, R121, R228, PT ;  /* 0x000000e47900720c */ /* 0x000fe20003f26270 */
[----:B------:R-:W-:Y:S01]  /*5730*/  FFMA.FTZ R96, -R244, R96, R99 ;  /* 0x00000060f4607223 */ /* 0x000fe20000010163 */
[----:B------:R-:W-:Y:S01]  /*5740*/  FSEL R210, R210, -INF , !P3 ;  /* 0xff800000d2d27808 */ /* 0x000fe20005800000 */
[----:B------:R-:W-:Y:S01]  /*5750*/  VIADD R99, R185, 0x20 ;  /* 0x00000020b9637836 */ /* 0x000fe20000000000 */
[----:B------:R-:W-:Y:S01]  /*5760*/  IADD3 R97, PT, PT, R230, -0x20, -R187 ;  /* 0xffffffe0e6617810 */ /* 0x000fe20007ffe8bb */
[----:B------:R-:W-:Y:S01]  /*5770*/  HMMA.16816.F32 R88, R4, R118, R88 ;  /* 0x000000760458723c */ /* 0x000fe20000001858 */
[----:B------:R-:W-:-:S02]  /*5780*/  FSEL R207, R102, -INF , !P5 ;  /* 0xff80000066cf7808 */ /* 0x000fc40006800000 */
[----:B------:R-:W-:Y:S02]  /*5790*/  ISETP.GE.AND P5, PT, R121, R231, PT ;  /* 0x000000e77900720c */ /* 0x000fe40003fa6270 */
[----:B------:R-:W-:Y:S02]  /*57a0*/  FSEL R103, R103, -INF , !P4 ;  /* 0xff80000067677808 */ /* 0x000fe40006000000 */
[----:B------:R-:W-:Y:S02]  /*57b0*/  FSEL R210, R210, -INF , !P1 ;  /* 0xff800000d2d27808 */ /* 0x000fe40004800000 */
[-C--:B------:R-:W-:Y:S02]  /*57c0*/  ISETP.GT.AND P4, PT, R232, R101.reuse, PT ;  /* 0x00000065e800720c */ /* 0x080fe40003f84270 */
[----:B------:R-:W-:Y:S02]  /*57d0*/  ISETP.GT.AND P1, PT, R194, R101, PT ;  /* 0x00000065c200720c */ /* 0x000fe40003f24270 */
[----:B------:R-:W-:-:S02]  /*57e0*/  IABS R97, R97 ;  /* 0x0000006100617213 */ /* 0x000fc40000000000 */
[----:B------:R-:W-:Y:S02]  /*57f0*/  FSEL R201, R103, -INF , !P5 ;  /* 0xff80000067c97808 */ /* 0x000fe40006800000 */
[C---:B------:R-:W-:Y:S02]  /*5800*/  ISETP.GE.AND P5, PT, R101.reuse, R231, PT ;  /* 0x000000e76500720c */ /* 0x040fe40003fa6270 */
[----:B------:R-:W-:Y:S02]  /*5810*/  ISETP.GE.AND P3, PT, R101, R228, PT ;  /* 0x000000e46500720c */ /* 0x000fe40003f66270 */
[----:B------:R-:W-:Y:S02]  /*5820*/  FSEL R98, R98, -INF , !P4 ;  /* 0xff80000062627808 */ /* 0x000fe40006000000 */
[----:B------:R-:W-:Y:S02]  /*5830*/  FSEL R202, R96, -INF , !P1 ;  /* 0xff80000060ca7808 */ /* 0x000fe40004800000 */
[----:B------:R-:W-:-:S02]  /*5840*/  I2FP.F32.S32 R97, R97 ;  /* 0x0000006100617245 */ /* 0x000fc40000201400 */
[----:B------:R-:W-:Y:S02]  /*5850*/  IADD3 R101, PT, PT, R36, -0x20, -R187 ;  /* 0xffffffe024657810 */ /* 0x000fe40007ffe8bb */
[----:B------:R-:W-:Y:S01]  /*5860*/  FSEL R203, R98, -INF , !P5 ;  /* 0xff80000062cb7808 */ /* 0x000fe20006800000 */
[----:B------:R-:W-:Y:S01]  /*5870*/  FFMA.FTZ R100, -R244, R97, R92 ;  /* 0x00000061f4647223 */ /* 0x000fe2000001015c */
[----:B------:R-:W-:Y:S02]  /*5880*/  FSEL R202, R202, -INF , !P3 ;  /* 0xff800000caca7808 */ /* 0x000fe40005800000 */
[----:B------:R-:W-:Y:S02]  /*5890*/  ISETP.GT.AND P4, PT, R232, R99, PT ;  /* 0x00000063e800720c */ /* 0x000fe40003f84270 */
[C---:B------:R-:W-:Y:S02]  /*58a0*/  ISETP.GE.AND P5, PT, R99.reuse, R231, PT ;  /* 0x000000e76300720c */ /* 0x040fe40003fa6270 */
[----:B------:R-:W-:-:S02]  /*58b0*/  ISETP.GE.AND P1, PT, R99, R228, PT ;  /* 0x000000e46300720c */ /* 0x000fc40003f26270 */
[----:B------:R-:W-:Y:S02]  /*58c0*/  ISETP.GT.AND P3, PT, R194, R99, PT ;  /* 0x00000063c200720c */ /* 0x000fe40003f64270 */
[----:B------:R-:W-:Y:S01]  /*58d0*/  IABS R101, R101 ;  /* 0x0000006500657213 */ /* 0x000fe20000000000 */
[----:B------:R-:W1:Y:S01]  /*58e0*/  LDSM.16.M88.4 R96, [R39+0x3800] ;  /* 0x003800002760783b */ /* 0x000e620000000200 */
[--C-:B------:R-:W-:Y:S02]  /*58f0*/  IADD3 R92, PT, PT, R230, -0x21, -R187.reuse ;  /* 0xffffffdfe65c7810 */ /* 0x100fe40007ffe8bb */
[----:B------:R-:W-:Y:S02]  /*5900*/  I2FP.F32.S32 R101, R101 ;  /* 0x0000006500657245 */ /* 0x000fe40000201400 */
[----:B------:R-:W-:Y:S02]  /*5910*/  IADD3 R102, PT, PT, R36, -0x21, -R187 ;  /* 0xffffffdf24667810 */ /* 0x000fe40007ffe8bb */
[----:B------:R-:W-:Y:S01]  /*5920*/  FSEL R100, R100, -INF , !P4 ;  /* 0xff80000064647808 */ /* 0x000fe20006000000 */
[----:B------:R-:W-:Y:S01]  /*5930*/  FFMA.FTZ R112, -R244, R101, R94 ;  /* 0x00000065f4707223 */ /* 0x000fe2000001015e */
[----:B------:R-:W-:Y:S01]  /*5940*/  VIADD R101, R185, 0x21 ;  /* 0x00000021b9657836 */ /* 0x000fe20000000000 */
[----:B------:R-:W-:-:S02]  /*5950*/  IABS R94, R92 ;  /* 0x0000005c005e7213 */ /* 0x000fc40000000000 */
[----:B------:R-:W-:Y:S02]  /*5960*/  FSEL R113, R100, -INF , !P5 ;  /* 0xff80000064717808 */ /* 0x000fe40006800000 */
[----:B------:R-:W-:Y:S02]  /*5970*/  FSEL R112, R112, -INF , !P3 ;  /* 0xff80000070707808 */ /* 0x000fe40005800000 */
[----:B------:R-:W-:Y:S02]  /*5980*/  ISETP.GT.AND P4, PT, R232, R101, PT ;  /* 0x00000065e800720c */ /* 0x000fe40003f84270 */
[----:B------:R-:W-:Y:S02]  /*5990*/  FSEL R112, R112, -INF , !P1 ;  /* 0xff80000070707808 */ /* 0x000fe40004800000 */
[----:B------:R-:W-:Y:S02]  /*59a0*/  IABS R92, R102 ;  /* 0x00000066005c7213 */ /* 0x000fe40000000000 */
[----:B------:R-:W-:-:S02]  /*59b0*/  ISETP.GE.AND P5, PT, R101, R231, PT ;  /* 0x000000e76500720c */ /* 0x000fc40003fa6270 */
[----:B------:R-:W-:Y:S02]  /*59c0*/  ISETP.GE.AND P3, PT, R101, R228, PT ;  /* 0x000000e46500720c */ /* 0x000fe40003f66270 */
[----:B------:R-:W-:Y:S02]  /*59d0*/  ISETP.GT.AND P1, PT, R194, R101, PT ;  /* 0x00000065c200720c */ /* 0x000fe40003f24270 */
[----:B------:R-:W2:Y:S01]  /*59e0*/  LDSM.16.M88.4 R100, [R37+0x3800] ;  /* 0x003800002564783b */ /* 0x000ea20000000200 */
[----:B------:R-:W-:Y:S02]  /*59f0*/  I2FP.F32.S32 R94, R94 ;  /* 0x0000005e005e7245 */ /* 0x000fe40000201400 */
[----:B------:R-:W-:Y:S02]  /*5a00*/  I2FP.F32.S32 R92, R92 ;  /* 0x0000005c005c7245 */ /* 0x000fe40000201400 */
[----:B------:R-:W-:Y:S01]  /*5a10*/  IADD3 R114, PT, PT, R36, -0x28, -R187 ;  /* 0xffffffd824727810 */ /* 0x000fe20007ffe8bb */
[----:B------:R-:W-:Y:S01]  /*5a20*/  FFMA.FTZ R94, -R244, R94, R93 ;  /* 0x0000005ef45e7223 */ /* 0x000fe2000001015d */
[----:B------:R-:W-:Y:S01]  /*5a30*/  IADD3 R93, PT, PT, R230, -0x28, -R187 ;  /* 0xffffffd8e65d7810 */ /* 0x000fe20007ffe8bb */
[----:B------:R-:W-:-:S03]  /*5a40*/  FFMA.FTZ R92, -R244, R92, R95 ;  /* 0x0000005cf45c7223 */ /* 0x000fc6000001015f */
[----:B------:R-:W-:Y:S01]  /*5a50*/  IABS R95, R93 ;  /* 0x0000005d005f7213 */ /* 0x000fe20000000000 */
[C---:B-1----:R-:W-:Y:S01]  /*5a60*/  HMMA.16816.F32 R84, R104.reuse, R96, R84 ;  /* 0x000000606854723c */ /* 0x042fe20000001854 */
[----:B------:R-:W-:Y:S02]  /*5a70*/  IABS R93, R114 ;  /* 0x00000072005d7213 */ /* 0x000fe40000000000 */
        /* <DEDUP_REMOVED lines=16> */
[----:B------:R-:W-:Y:S02]  /*5b80*/  I2FP.F32.S32 R88, R88 ;  /* 0x0000005800587245 */ /* 0x000fe40000201400 */
[----:B------:R-:W-:Y:S01]  /*5b90*/  ISETP.GT.AND P4, PT, R232, R117, PT ;  /* 0x00000075e800720c */ /* 0x000fe20003f84270 */
[----:B--2---:R-:W-:Y:S01]  /*5ba0*/  HMMA.16816.F32 R84, R4, R100, R84 ;  /* 0x000000640454723c */ /* 0x004fe20000001854 */
[----:B------:R-:W-:Y:S01]  /*5bb0*/  ISETP.GE.AND P1, PT, R117, R228, PT ;  /* 0x000000e47500720c */ /* 0x000fe20003f26270 */
[----:B------:R-:W-:Y:S01]  /*5bc0*/  FFMA.FTZ R88, -R244, R88, R91 ;  /* 0x00000058f4587223 */ /* 0x000fe2000001015b */
[----:B------:R-:W-:Y:S01]  /*5bd0*/  FSEL R97, R97, -INF , !P3 ;  /* 0xff80000061617808 */ /* 0x000fe20005800000 */
[----:B------:R-:W-:Y:S01]  /*5be0*/  VIADD R91, R185, 0x30 ;  /* 0x00000030b95b7836 */ /* 0x000fe20000000000 */
[----:B------:R-:W-:-:S02]  /*5bf0*/  IADD3 R89, PT, PT, R230, -0x30, -R187 ;  /* 0xffffffd0e6597810 */ /* 0x000fc40007ffe8bb */
[----:B------:R-:W-:Y:S01]  /*5c00*/  FSEL R115, R94, -INF , !P5 ;  /* 0xff8000005e737808 */ /* 0x000fe20006800000 */
[----:B------:R-:W-:Y:S01]  /*5c10*/  HMMA.16816.F32 R80, R4, R102, R80 ;  /* 0x000000660450723c */ /* 0x000fe20000001850 */
[----:B------:R-:W-:Y:S01]  /*5c20*/  ISETP.GE.AND P5, PT, R117, R231, PT ;  /* 0x000000e77500720c */ /* 0x000fe20003fa6270 */
[----:B------:R-:W-:Y:S01]  /*5c30*/  VIADD R117, R185, 0x38 ;  /* 0x00000038b9757836 */ /* 0x000fe20000000000 */
[----:B------:R-:W-:Y:S02]  /*5c40*/  FSEL R95, R95, -INF , !P4 ;  /* 0xff8000005f5f7808 */ /* 0x000fe40006000000 */
[----:B------:R-:W-:Y:S02]  /*5c50*/  FSEL R97, R97, -INF , !P1 ;  /* 0xff80000061617808 */ /* 0x000fe40004800000 */
[-C--:B------:R-:W-:Y:S02]  /*5c60*/  ISETP.GT.AND P4, PT, R232, R93.reuse, PT ;  /* 0x0000005de800720c */ /* 0x080fe40003f84270 */
[----:B------:R-:W-:-:S02]  /*5c70*/  ISETP.GT.AND P1, PT, R194, R93, PT ;  /* 0x0000005dc200720c */ /* 0x000fc40003f24270 */
[----:B------:R-:W-:Y:S02]  /*5c80*/  IABS R89, R89 ;  /* 0x0000005900597213 */ /* 0x000fe40000000000 */
[----:B------:R-:W-:Y:S02]  /*5c90*/  FSEL R96, R95, -INF , !P5 ;  /* 0xff8000005f607808 */ /* 0x000fe40006800000 */
[C---:B------:R-:W-:Y:S02]  /*5ca0*/  ISETP.GE.AND P5, PT, R93.reuse, R231, PT ;  /* 0x000000e75d00720c */ /* 0x040fe40003fa6270 */
[----:B------:R-:W-:Y:S02]  /*5cb0*/  ISETP.GE.AND P3, PT, R93, R228, PT ;  /* 0x000000e45d00720c */ /* 0x000fe40003f66270 */
[----:B------:R-:W-:Y:S02]  /*5cc0*/  FSEL R90, R90, -INF , !P4 ;  /* 0xff8000005a5a7808 */ /* 0x000fe40006000000 */
[----:B------:R-:W-:-:S02]  /*5cd0*/  FSEL R100, R88, -INF , !P1 ;  /* 0xff80000058647808 */ /* 0x000fc40004800000 */
[----:B------:R-:W-:Y:S02]  /*5ce0*/  I2FP.F32.S32 R89, R89 ;  /* 0x0000005900597245 */ /* 0x000fe40000201400 */
[----:B------:R-:W-:Y:S02]  /*5cf0*/  IADD3 R93, PT, PT, R36, -0x30, -R187 ;  /* 0xffffffd0245d7810 */ /* 0x000fe40007ffe8bb */
[----:B------:R-:W-:Y:S01]  /*5d00*/  FSEL R101, R90, -INF , !P5 ;  /* 0xff8000005a657808 */ /* 0x000fe20006800000 */
[----:B------:R-:W-:Y:S01]  /*5d10*/  FFMA.FTZ R92, -R244, R89, R84 ;  /* 0x00000059f45c7223 */ /* 0x000fe20000010154 */
[----:B------:R-:W-:Y:S02]  /*5d20*/  FSEL R100, R100, -INF , !P3 ;  /* 0xff80000064647808 */ /* 0x000fe40005800000 */
[----:B------:R-:W-:Y:S02]  /*5d30*/  ISETP.GT.AND P4, PT, R232, R91, PT ;  /* 0x0000005be800720c */ /* 0x000fe40003f84270 */
[----:B------:R-:W-:-:S02]  /*5d40*/  ISETP.GE.AND P5, PT, R91, R231, PT ;  /* 0x000000e75b00720c */ /* 0x000fc40003fa6270 */
[----:B------:R-:W-:Y:S02]  /*5d50*/  ISETP.GE.AND P1, PT, R91, R228, PT ;  /* 0x000000e45b00720c */ /* 0x000fe40003f26270 */
[----:B------:R-:W-:Y:S02]  /*5d60*/  ISETP.GT.AND P3, PT, R194, R91, PT ;  /* 0x0000005bc200720c */ /* 0x000fe40003f64270 */
[----:B------:R-:W-:Y:S01]  /*5d70*/  IABS R93, R93 ;  /* 0x0000005d005d7213 */ /* 0x000fe20000000000 */
[----:B------:R-:W1:Y:S01]  /*5d80*/  LDSM.16.M88.4 R88, [R39+0x4000] ;  /* 0x004000002758783b */ /* 0x000e620000000200 */
[--C-:B------:R-:W-:Y:S02]  /*5d90*/  IADD3 R84, PT, PT, R230, -0x31, -R187.reuse ;  /* 0xffffffcfe6547810 */ /* 0x100fe40007ffe8bb */
[----:B------:R-:W-:Y:S02]  /*5da0*/  I2FP.F32.S32 R93, R93 ;  /* 0x0000005d005d7245 */ /* 0x000fe40000201400 */
[----:B------:R-:W-:-:S02]  /*5db0*/  IADD3 R94, PT, PT, R36, -0x31, -R187 ;  /* 0xffffffcf245e7810 */ /* 0x000fc40007ffe8bb */
[----:B------:R-:W-:Y:S01]  /*5dc0*/  FSEL R92, R92, -INF , !P4 ;  /* 0xff8000005c5c7808 */ /* 0x000fe20006000000 */
[----:B------:R-:W-:Y:S01]  /*5dd0*/  FFMA.FTZ R99, -R244, R93, R86 ;  /* 0x0000005df4637223 */ /* 0x000fe20000010156 */
[----:B------:R-:W-:Y:S01]  /*5de0*/  VIADD R93, R185, 0x31 ;  /* 0x00000031b95d7836 */ /* 0x000fe20000000000 */
[----:B------:R-:W-:Y:S02]  /*5df0*/  IABS R86, R84 ;  /* 0x0000005400567213 */ /* 0x000fe40000000000 */
[----:B------:R-:W-:Y:S02]  /*5e00*/  FSEL R98, R92, -INF , !P5 ;  /* 0xff8000005c627808 */ /* 0x000fe40006800000 */
[----:B------:R-:W-:Y:S02]  /*5e10*/  FSEL R99, R99, -INF , !P3 ;  /* 0xff80000063637808 */ /* 0x000fe40005800000 */
[----:B------:R-:W-:Y:S02]  /*5e20*/  ISETP.GT.AND P4, PT, R232, R93, PT ;  /* 0x0000005de800720c */ /* 0x000fe40003f84270 */
[----:B------:R-:W-:-:S02]  /*5e30*/  FSEL R99, R99, -INF , !P1 ;  /* 0xff80000063637808 */ /* 0x000fc40004800000 */
[----:B------:R-:W-:Y:S02]  /*5e40*/  IABS R84, R94 ;  /* 0x0000005e00547213 */ /* 0x000fe40000000000 */
[C---:B------:R-:W-:Y:S02]  /*5e50*/  ISETP.GE.AND P5, PT, R93.reuse, R231, PT ;  /* 0x000000e75d00720c */ /* 0x040fe40003fa6270 */
[----:B------:R-:W-:Y:S02]  /*5e60*/  ISETP.GE.AND P3, PT, R93, R228, PT ;  /* 0x000000e45d00720c */ /* 0x000fe40003f66270 */
[----:B------:R-:W-:Y:S02]  /*5e70*/  ISETP.GT.AND P1, PT, R194, R93, PT ;  /* 0x0000005dc200720c */ /* 0x000fe40003f24270 */
[----:B------:R-:W2:Y:S01]  /*5e80*/  LDSM.16.M88.4 R92, [R37+0x4000] ;  /* 0x00400000255c783b */ /* 0x000ea20000000200 */
[----:B------:R-:W-:Y:S02]  /*5e90*/  I2FP.F32.S32 R86, R86 ;  /* 0x0000005600567245 */ /* 0x000fe40000201400 */
[----:B------:R-:W-:-:S02]  /*5ea0*/  I2FP.F32.S32 R84, R84 ;  /* 0x0000005400547245 */ /* 0x000fc40000201400 */
        /* <DEDUP_REMOVED lines=376> */
[----:B------:R-:W-:Y:S01]  /*7630*/  IABS R45, R62 ;  /* 0x0000003e002d7213 */ /* 0x000fe20000000000 */
[----:B------:R-:W-:Y:S01]  /*7640*/  VIADD R49, R185, 0x98 ;  /* 0x00000098b9317836 */ /* 0x000fe20000000000 */
[----:B------:R-:W-:Y:S02]  /*7650*/  I2FP.F32.S32 R47, R47 ;  /* 0x0000002f002f7245 */ /* 0x000fe40000201400 */
[----:B------:R-:W-:Y:S02]  /*7660*/  FSEL R46, R46, -INF , !P4 ;  /* 0xff8000002e2e7808 */ /* 0x000fe40006000000 */
[----:B------:R-:W-:Y:S01]  /*7670*/  FSEL R62, R44, -INF , !P1 ;  /* 0xff8000002c3e7808 */ /* 0x000fe20004800000 */
[----:B------:R-:W-:Y:S01]  /*7680*/  FFMA.FTZ R47, -R244, R47, R40 ;  /* 0x0000002ff42f7223 */ /* 0x000fe20000010128 */
[----:B------:R-:W-:Y:S01]  /*7690*/  I2FP.F32.S32 R45, R45 ;  /* 0x0000002d002d7245 */ /* 0x000fe20000201400 */
[----:B------:R-:W-:Y:S01]  /*76a0*/  HMMA.16816.F32 R28, R104, R50, R28 ;  /* 0x00000032681c723c */ /* 0x000fe2000000181c */
[----:B------:R-:W-:-:S02]  /*76b0*/  IADD3 R40, PT, PT, R230, -0x89, -R187 ;  /* 0xffffff77e6287810 */ /* 0x000fc40007ffe8bb */
[----:B------:R-:W-:Y:S02]  /*76c0*/  FSEL R63, R46, -INF , !P5 ;  /* 0xff8000002e3f7808 */ /* 0x000fe40006800000 */
[----:B------:R-:W-:Y:S02]  /*76d0*/  FSEL R62, R62, -INF , !P3 ;  /* 0xff8000003e3e7808 */ /* 0x000fe40005800000 */
[----:B------:R-:W-:Y:S02]  /*76e0*/  ISETP.GT.AND P4, PT, R232, R117, PT ;  /* 0x00000075e800720c */ /* 0x000fe40003f84270 */
[C---:B------:R-:W-:Y:S02]  /*76f0*/  ISETP.GE.AND P5, PT, R117.reuse, R231, PT ;  /* 0x000000e77500720c */ /* 0x040fe40003fa6270 */
[----:B------:R-:W-:Y:S02]  /*7700*/  ISETP.GE.AND P1, PT, R117, R228, PT ;  /* 0x000000e47500720c */ /* 0x000fe40003f26270 */
[----:B------:R-:W-:Y:S01]  /*7710*/  ISETP.GT.AND P3, PT, R194, R117, PT ;  /* 0x00000075c200720c */ /* 0x000fe20003f64270 */
[----:B------:R-:W-:Y:S01]  /*7720*/  FFMA.FTZ R117, -R244, R45, R42 ;  /* 0x0000002df4757223 */ /* 0x000fe2000001012a */
[----:B------:R-:W-:Y:S01]  /*7730*/  IADD3 R44, PT, PT, R36, -0x89, -R187 ;  /* 0xffffff77242c7810 */ /* 0x000fe20007ffe8bb */
[----:B------:R-:W-:Y:S01]  /*7740*/  VIADD R45, R185, 0x89 ;  /* 0x00000089b92d7836 */ /* 0x000fe20000000000 */
[----:B------:R-:W-:Y:S01]  /*7750*/  IABS R42, R40 ;  /* 0x00000028002a7213 */ /* 0x000fe20000000000 */
[----:B--2---:R-:W-:Y:S01]  /*7760*/  HMMA.16816.F32 R32, R4, R52, R32 ;  /* 0x000000340420723c */ /* 0x004fe20000001820 */
[----:B------:R-:W-:-:S02]  /*7770*/  IABS R40, R44 ;  /* 0x0000002c00287213 */ /* 0x000fc40000000000 */
[----:B------:R-:W-:Y:S02]  /*7780*/  I2FP.F32.S32 R42, R42 ;  /* 0x0000002a002a7245 */ /* 0x000fe40000201400 */
[----:B------:R-:W-:Y:S02]  /*7790*/  I2FP.F32.S32 R40, R40 ;  /* 0x0000002800287245 */ /* 0x000fe40000201400 */
[----:B------:R-:W-:Y:S01]  /*77a0*/  FSEL R117, R117, -INF , !P3 ;  /* 0xff80000075757808 */ /* 0x000fe20005800000 */
[----:B------:R-:W-:Y:S01]  /*77b0*/  FFMA.FTZ R42, -R244, R42, R41 ;  /* 0x0000002af42a7223 */ /* 0x000fe20000010129 */
[----:B------:R-:W-:Y:S01]  /*77c0*/  IADD3 R41, PT, PT, R230, -0x90, -R187 ;  /* 0xffffff70e6297810 */ /* 0x000fe20007ffe8bb */
[----:B------:R-:W-:Y:S01]  /*77d0*/  FFMA.FTZ R40, -R244, R40, R43 ;  /* 0x00000028f4287223 */ /* 0x000fe2000001012b */
[----:B------:R-:W-:Y:S01]  /*77e0*/  FSEL R47, R47, -INF , !P4 ;  /* 0xff8000002f2f7808 */ /* 0x000fe20006000000 */
[----:B------:R-:W-:Y:S01]  /*77f0*/  VIADD R43, R185, 0x90 ;  /* 0x00000090b92b7836 */ /* 0x000fe20000000000 */
[----:B------:R-:W-:Y:S01]  /*7800*/  FSEL R117, R117, -INF , !P1 ;  /* 0xff80000075757808 */ /* 0x000fe20004800000 */
[----:B------:R-:W-:Y:S01]  /*7810*/  HMMA.16816.F32 R28, R4, R54, R28 ;  /* 0x00000036041c723c */ /* 0x000fe2000000181c */
[----:B------:R-:W-:-:S02]  /*7820*/  ISETP.GT.AND P4, PT, R232, R45, PT ;  /* 0x0000002de800720c */ /* 0x000fc40003f84270 */
[----:B------:R-:W-:Y:S02]  /*7830*/  ISETP.GT.AND P1, PT, R194, R45, PT ;  /* 0x0000002dc200720c */ /* 0x000fe40003f24270 */
[----:B------:R-:W-:Y:S02]  /*7840*/  IABS R41, R41 ;  /* 0x0000002900297213 */ /* 0x000fe40000000000 */
[----:B------:R-:W-:Y:S02]  /*7850*/  FSEL R116, R47, -INF , !P5 ;  /* 0xff8000002f747808 */ /* 0x000fe40006800000 */
[C---:B------:R-:W-:Y:S02]  /*7860*/  ISETP.GE.AND P5, PT, R45.reuse, R231, PT ;  /* 0x000000e72d00720c */ /* 0x040fe40003fa6270 */
[----:B------:R-:W-:Y:S02]  /*7870*/  ISETP.GE.AND P3, PT, R45, R228, PT ;  /* 0x000000e42d00720c */ /* 0x000fe40003f66270 */
[----:B------:R-:W-:-:S02]  /*7880*/  FSEL R42, R42, -INF , !P4 ;  /* 0xff8000002a2a7808 */ /* 0x000fc40006000000 */
[----:B------:R-:W-:Y:S02]  /*7890*/  FSEL R118, R40, -INF , !P1 ;  /* 0xff80000028767808 */ /* 0x000fe40004800000 */
[----:B------:R-:W-:Y:S02]  /*78a0*/  I2FP.F32.S32 R41, R41 ;  /* 0x0000002900297245 */ /* 0x000fe40000201400 */
[----:B------:R-:W-:Y:S02]  /*78b0*/  IADD3 R45, PT, PT, R36, -0x90, -R187 ;  /* 0xffffff70242d7810 */ /* 0x000fe40007ffe8bb */
[----:B------:R-:W-:Y:S01]  /*78c0*/  FSEL R119, R42, -INF , !P5 ;  /* 0xff8000002a777808 */ /* 0x000fe20006800000 */
[----:B------:R-:W-:Y:S01]  /*78d0*/  FFMA.FTZ R44, -R244, R41, R32 ;  /* 0x00000029f42c7223 */ /* 0x000fe20000010120 */
[----:B------:R-:W-:Y:S02]  /*78e0*/  FSEL R118, R118, -INF , !P3 ;  /* 0xff80000076767808 */ /* 0x000fe40005800000 */
[----:B------:R-:W-:-:S02]  /*78f0*/  ISETP.GT.AND P4, PT, R232, R43, PT ;  /* 0x0000002be800720c */ /* 0x000fc40003f84270 */
[C---:B------:R-:W-:Y:S02]  /*7900*/  ISETP.GE.AND P5, PT, R43.reuse, R231, PT ;  /* 0x000000e72b00720c */ /* 0x040fe40003fa6270 */
[----:B------:R-:W-:Y:S02]  /*7910*/  ISETP.GE.AND P1, PT, R43, R228, PT ;  /* 0x000000e42b00720c */ /* 0x000fe40003f26270 */
[----:B------:R-:W-:Y:S02]  /*7920*/  ISETP.GT.AND P3, PT, R194, R43, PT ;  /* 0x0000002bc200720c */ /* 0x000fe40003f64270 */
[----:B------:R-:W-:Y:S01]  /*7930*/  IABS R45, R45 ;  /* 0x0000002d002d7213 */ /* 0x000fe20000000000 */
[----:B------:R-:W1:Y:S01]  /*7940*/  LDSM.16.M88.4 R40, [R39+0x7000] ;  /* 0x007000002728783b */ /* 0x000e620000000200 */
[----:B------:R-:W-:Y:S02]  /*7950*/  IADD3 R32, PT, PT, R230, -0x91, -R187 ;  /* 0xffffff6fe6207810 */ /* 0x000fe40007ffe8bb */
[----:B------:R-:W-:-:S02]  /*7960*/  I2FP.F32.S32 R45, R45 ;  /* 0x0000002d002d7245 */ /* 0x000fc40000201400 */
[----:B------:R-:W-:Y:S02]  /*7970*/  IADD3 R46, PT, PT, R36, -0x91, -R187 ;  /* 0xffffff6f242e7810 */ /* 0x000fe40007ffe8bb */
[----:B------:R-:W-:Y:S01]  /*7980*/  FSEL R44, R44, -INF , !P4 ;  /* 0xff8000002c2c7808 */ /* 0x000fe20006000000 */
[----:B------:R-:W-:Y:S01]  /*7990*/  FFMA.FTZ R121, -R244, R45, R34 ;  /* 0x0000002df4797223 */ /* 0x000fe20000010122 */
[----:B------:R-:W-:Y:S01]  /*79a0*/  VIADD R45, R185, 0x91 ;  /* 0x00000091b92d7836 */ /* 0x000fe20000000000 */
[----:B------:R-:W-:Y:S02]  /*79b0*/  IABS R34, R32 ;  /* 0x0000002000227213 */ /* 0x000fe40000000000 */
[----:B------:R-:W-:Y:S02]  /*79c0*/  FSEL R120, R44, -INF , !P5 ;  /* 0xff8000002c787808 */ /* 0x000fe40006800000 */
[----:B------:R-:W-:Y:S02]  /*79d0*/  FSEL R121, R121, -INF , !P3 ;  /* 0xff80000079797808 */ /* 0x000fe40005800000 */
[----:B------:R-:W-:-:S02]  /*79e0*/  ISETP.GT.AND P4, PT, R232, R45, PT ;  /* 0x0000002de800720c */ /* 0x000fc40003f84270 */
[----:B------:R-:W-:Y:S02]  /*79f0*/  FSEL R121, R121, -INF , !P1 ;  /* 0xff80000079797808 */ /* 0x000fe40004800000 */
[----:B------:R-:W-:Y:S02]  /*7a00*/  IABS R32, R46 ;  /* 0x0000002e00207213 */ /* 0x000fe40000000000 */
[C---:B------:R-:W-:Y:S02]  /*7a10*/  ISETP.GE.AND P5, PT, R45.reuse, R231, PT ;  /* 0x000000e72d00720c */ /* 0x040fe40003fa6270 */
[----:B------:R-:W-:Y:S02]  /*7a20*/  ISETP.GE.AND P3, PT, R45, R228, PT ;  /* 0x000000e42d00720c */ /* 0x000fe40003f66270 */
[----:B------:R-:W-:Y:S02]  /*7a30*/  ISETP.GT.AND P1, PT, R194, R45, PT ;  /* 0x0000002dc200720c */ /* 0x000fe40003f24270 */
[----:B------:R-:W2:Y:S01]  /*7a40*/  LDSM.16.M88.4 R44, [R37+0x7000] ;  /* 0x00700000252c783b */ /* 0x000ea20000000200 */
[----:B------:R-:W-:-:S02]  /*7a50*/  I2FP.F32.S32 R34, R34 ;  /* 0x0000002200227245 */ /* 0x000fc40000201400 */
[----:B------:R-:W-:Y:S02]  /*7a60*/  I2FP.F32.S32 R32, R32 ;  /* 0x0000002000207245 */ /* 0x000fe40000201400 */
[----:B------:R-:W-:Y:S01]  /*7a70*/  IADD3 R48, PT, PT, R36, -0x98, -R187 ;  /* 0xffffff6824307810 */ /* 0x000fe20007ffe8bb */
[----:B------:R-:W-:Y:S01]  /*7a80*/  FFMA.FTZ R34, -R244, R34, R33 ;  /* 0x00000022f4227223 */ /* 0x000fe20000010121 */
[----:B------:R-:W-:Y:S01]  /*7a90*/  IADD3 R33, PT, PT, R230, -0x98, -R187 ;  /* 0xffffff68e6217810 */ /* 0x000fe20007ffe8bb */
[----:B------:R-:W-:-:S03]  /*7aa0*/  FFMA.FTZ R32, -R244, R32, R35 ;  /* 0x00000020f4207223 */ /* 0x000fc60000010123 */
[----:B------:R-:W-:Y:S01]  /*7ab0*/  IABS R35, R33 ;  /* 0x0000002100237213 */ /* 0x000fe20000000000 */
[C---:B-1----:R-:W-:Y:S01]  /*7ac0*/  HMMA.16816.F32 R24, R104.reuse, R40, R24 ;  /* 0x000000286818723c */ /* 0x042fe20000001818 */
[----:B------:R-:W-:Y:S01]  /*7ad0*/  IABS R33, R48 ;  /* 0x0000003000217213 */ /* 0x000fe20000000000 */
[C---:B------:R-:W-:Y:S01]  /*7ae0*/  VIADD R41, R185.reuse, 0xa8 ;  /* 0x000000a8b9297836 */ /* 0x040fe20000000000 */
        /* <DEDUP_REMOVED lines=26> */
[----:B------:R-:W-:Y:S02]  /*7c90*/  ISETP.GE.AND P5, PT, R49, R231, PT ;  /* 0x000000e73100720c */ /* 0x000fe40003fa6270 */
        /* <DEDUP_REMOVED lines=194> */
[----:B------:R-:W-:Y:S02]  /*88c0*/  FSEL R10, R10, -INF , !P4 ;  /* 0xff8000000a0a7808 */ /* 0x000fe40006000000 */
[----:B------:R-:W-:Y:S02]  /*88d0*/  I2FP.F32.S32 R11, R11 ;  /* 0x0000000b000b7245 */ /* 0x000fe40000201400 */
[----:B------:R-:W-:Y:S01]  /*88e0*/  I2FP.F32.S32 R9, R9 ;  /* 0x0000000900097245 */ /* 0x000fe20000201400 */
[----:B------:R-:W-:Y:S01]  /*88f0*/  HMMA.16816.F32 R156, R104, R14, R156 ;  /* 0x0000000e689c723c */ /* 0x000fe2000000189c */
[----:B------:R-:W-:-:S02]  /*8900*/  FSEL R181, R8, -INF , !P1 ;  /* 0xff80000008b57808 */ /* 0x000fc40004800000 */
[--C-:B------:R-:W-:Y:S02]  /*8910*/  IADD3 R8, PT, PT, R230, -0xc9, -R187.reuse ;  /* 0xffffff37e6087810 */ /* 0x100fe40007ffe8bb */
[----:B------:R-:W-:Y:S01]  /*8920*/  FSEL R183, R10, -INF , !P5 ;  /* 0xff8000000ab77808 */ /* 0x000fe20006800000 */
[C---:B------:R-:W-:Y:S01]  /*8930*/  FFMA.FTZ R10, -R244.reuse, R11, R172 ;  /* 0x0000000bf40a7223 */ /* 0x040fe200000101ac */
[----:B------:R-:W-:Y:S01]  /*8940*/  FFMA.FTZ R172, -R244, R9, R174 ;  /* 0x00000009f4ac7223 */ /* 0x000fe200000101ae */
[----:B------:R-:W-:Y:S01]  /*8950*/  IABS R9, R8 ;  /* 0x0000000800097213 */ /* 0x000fe20000000000 */
[----:B------:R-:W-:Y:S01]  /*8960*/  VIADD R11, R185, 0xc9 ;  /* 0x000000c9b90b7836 */ /* 0x000fe20000000000 */
[----:B------:R-:W-:Y:S02]  /*8970*/  IADD3 R12, PT, PT, R36, -0xc9, -R187 ;  /* 0xffffff37240c7810 */ /* 0x000fe40007ffe8bb */
[----:B------:R-:W-:Y:S02]  /*8980*/  I2FP.F32.S32 R9, R9 ;  /* 0x0000000900097245 */ /* 0x000fe40000201400 */
[----:B------:R-:W-:-:S02]  /*8990*/  ISETP.GT.AND P4, PT, R232, R21, PT ;  /* 0x00000015e800720c */ /* 0x000fc40003f84270 */
[----:B------:R-:W-:Y:S01]  /*89a0*/  FSEL R181, R181, -INF , !P3 ;  /* 0xff800000b5b57808 */ /* 0x000fe20005800000 */
[----:B------:R-:W-:Y:S01]  /*89b0*/  FFMA.FTZ R173, -R244, R9, R173 ;  /* 0x00000009f4ad7223 */ /* 0x000fe200000101ad */
[----:B------:R-:W-:Y:S01]  /*89c0*/  IABS R8, R12 ;  /* 0x0000000c00087213 */ /* 0x000fe20000000000 */
[C---:B--2---:R-:W-:Y:S01]  /*89d0*/  HMMA.16816.F32 R160, R4.reuse, R16, R160 ;  /* 0x0000001004a0723c */ /* 0x044fe200000018a0 */
[----:B------:R-:W-:Y:S02]  /*89e0*/  ISETP.GT.AND P3, PT, R194, R21, PT ;  /* 0x00000015c200720c */ /* 0x000fe40003f64270 */
[C---:B------:R-:W-:Y:S02]  /*89f0*/  ISETP.GE.AND P5, PT, R21.reuse, R231, PT ;  /* 0x000000e71500720c */ /* 0x040fe40003fa6270 */
[----:B------:R-:W-:Y:S02]  /*8a00*/  FSEL R10, R10, -INF , !P4 ;  /* 0xff8000000a0a7808 */ /* 0x000fe40006000000 */
[----:B------:R-:W-:Y:S01]  /*8a10*/  I2FP.F32.S32 R8, R8 ;  /* 0x0000000800087245 */ /* 0x000fe20000201400 */
[----:B------:R-:W-:Y:S01]  /*8a20*/  HMMA.16816.F32 R156, R4, R18, R156 ;  /* 0x00000012049c723c */ /* 0x000fe2000000189c */
[----:B------:R-:W-:Y:S01]  /*8a30*/  ISETP.GE.AND P1, PT, R21, R228, PT ;  /* 0x000000e41500720c */ /* 0x000fe20003f26270 */
[----:B------:R-:W-:Y:S01]  /*8a40*/  VIADD R21, R185, 0xd8 ;  /* 0x000000d8b9157836 */ /* 0x000fe20000000000 */
[----:B------:R-:W-:Y:S01]  /*8a50*/  ISETP.GT.AND P4, PT, R232, R11, PT ;  /* 0x0000000be800720c */ /* 0x000fe20003f84270 */
[----:B------:R-:W-:Y:S01]  /*8a60*/  FFMA.FTZ R8, -R244, R8, R175 ;  /* 0x00000008f4087223 */ /* 0x000fe200000101af */
[----:B------:R-:W-:-:S02]  /*8a70*/  FSEL R172, R172, -INF , !P3 ;  /* 0xff800000acac7808 */ /* 0x000fc40005800000 */
[----:B------:R-:W-:Y:S02]  /*8a80*/  IADD3 R9, PT, PT, R230, -0xd0, -R187 ;  /* 0xffffff30e6097810 */ /* 0x000fe40007ffe8bb */
[----:B------:R-:W-:Y:S02]  /*8a90*/  FSEL R174, R10, -INF , !P5 ;  /* 0xff8000000aae7808 */ /* 0x000fe40006800000 */
[----:B------:R-:W-:Y:S02]  /*8aa0*/  ISETP.GE.AND P5, PT, R11, R231, PT ;  /* 0x000000e70b00720c */ /* 0x000fe40003fa6270 */
[----:B------:R-:W-:Y:S02]  /*8ab0*/  FSEL R172, R172, -INF , !P1 ;  /* 0xff800000acac7808 */ /* 0x000fe40004800000 */
[----:B------:R-:W-:Y:S02]  /*8ac0*/  FSEL R173, R173, -INF , !P4 ;  /* 0xff800000adad7808 */ /* 0x000fe40006000000 */
[----:B------:R-:W-:-:S02]  /*8ad0*/  ISETP.GT.AND P1, PT, R194, R11, PT ;  /* 0x0000000bc200720c */ /* 0x000fc40003f24270 */
[----:B------:R-:W-:Y:S02]  /*8ae0*/  IABS R9, R9 ;  /* 0x0000000900097213 */ /* 0x000fe40000000000 */
[----:B------:R-:W-:Y:S01]  /*8af0*/  ISETP.GE.AND P3, PT, R11, R228, PT ;  /* 0x000000e40b00720c */ /* 0x000fe20003f66270 */
[----:B------:R-:W-:Y:S01]  /*8b00*/  VIADD R11, R185, 0xd0 ;  /* 0x000000d0b90b7836 */ /* 0x000fe20000000000 */
[----:B------:R-:W-:Y:S02]  /*8b10*/  FSEL R175, R173, -INF , !P5 ;  /* 0xff800000adaf7808 */ /* 0x000fe40006800000 */
[----:B------:R-:W-:Y:S02]  /*8b20*/  FSEL R173, R8, -INF , !P1 ;  /* 0xff80000008ad7808 */ /* 0x000fe40004800000 */
[----:B------:R-:W-:Y:S02]  /*8b30*/  I2FP.F32.S32 R9, R9 ;  /* 0x0000000900097245 */ /* 0x000fe40000201400 */
[----:B------:R-:W-:-:S02]  /*8b40*/  IADD3 R13, PT, PT, R36, -0xd0, -R187 ;  /* 0xffffff30240d7810 */ /* 0x000fc40007ffe8bb */
[----:B------:R-:W-:Y:S01]  /*8b50*/  FSEL R173, R173, -INF , !P3 ;  /* 0xff800000adad7808 */ /* 0x000fe20005800000 */
[----:B------:R-:W-:Y:S01]  /*8b60*/  FFMA.FTZ R14, -R244, R9, R160 ;  /* 0x00000009f40e7223 */ /* 0x000fe200000101a0 */
[----:B------:R-:W-:Y:S02]  /*8b70*/  ISETP.GT.AND P4, PT, R232, R11, PT ;  /* 0x0000000be800720c */ /* 0x000fe40003f84270 */
[C---:B------:R-:W-:Y:S02]  /*8b80*/  ISETP.GE.AND P5, PT, R11.reuse, R231, PT ;  /* 0x000000e70b00720c */ /* 0x040fe40003fa6270 */
[----:B------:R-:W-:Y:S02]  /*8b90*/  ISETP.GE.AND P1, PT, R11, R228, PT ;  /* 0x000000e40b00720c */ /* 0x000fe40003f26270 */
[----:B------:R-:W-:Y:S02]  /*8ba0*/  ISETP.GT.AND P3, PT, R194, R11, PT ;  /* 0x0000000bc200720c */ /* 0x000fe40003f64270 */
[----:B------:R-:W-:Y:S01]  /*8bb0*/  IABS R13, R13 ;  /* 0x0000000d000d7213 */ /* 0x000fe20000000000 */
[----:B------:R-:W1:Y:S01]  /*8bc0*/  LDSM.16.M88.4 R8, [R39+0x9000] ;  /* 0x009000002708783b */ /* 0x000e620000000200 */
[----:B------:R-:W-:-:S02]  /*8bd0*/  IADD3 R12, PT, PT, R230, -0xd1, -R187 ;  /* 0xffffff2fe60c7810 */ /* 0x000fc40007ffe8bb */
[----:B------:R-:W-:Y:S02]  /*8be0*/  I2FP.F32.S32 R13, R13 ;  /* 0x0000000d000d7245 */ /* 0x000fe40000201400 */
[----:B------:R-:W-:Y:S02]  /*8bf0*/  FSEL R14, R14, -INF , !P4 ;  /* 0xff8000000e0e7808 */ /* 0x000fe40006000000 */
[----:B------:R-:W-:Y:S01]  /*8c00*/  IABS R17, R12 ;  /* 0x0000000c00117213 */ /* 0x000fe20000000000 */
[----:B------:R-:W-:Y:S01]  /*8c10*/  FFMA.FTZ R160, -R244, R13, R162 ;  /* 0x0000000df4a07223 */ /* 0x000fe200000101a2 */
[----:B------:R-:W-:Y:S01]  /*8c20*/  VIADD R13, R185, 0xd1 ;  /* 0x000000d1b90d7836 */ /* 0x000fe20000000000 */
[----:B------:R-:W-:Y:S02]  /*8c30*/  FSEL R162, R14, -INF , !P5 ;  /* 0xff8000000ea27808 */ /* 0x000fe40006800000 */
[----:B------:R-:W-:Y:S02]  /*8c40*/  IADD3 R16, PT, PT, R36, -0xd1, -R187 ;  /* 0xffffff2f24107810 */ /* 0x000fe40007ffe8bb */
[----:B------:R-:W-:-:S02]  /*8c50*/  FSEL R160, R160, -INF , !P3 ;  /* 0xff800000a0a07808 */ /* 0x000fc40005800000 */
[----:B------:R-:W-:Y:S02]  /*8c60*/  ISETP.GT.AND P4, PT, R232, R13, PT ;  /* 0x0000000de800720c */ /* 0x000fe40003f84270 */
[----:B------:R-:W-:Y:S02]  /*8c70*/  FSEL R160, R160, -INF , !P1 ;  /* 0xff800000a0a07808 */ /* 0x000fe40004800000 */
[C---:B------:R-:W-:Y:S02]  /*8c80*/  ISETP.GE.AND P5, PT, R13.reuse, R231, PT ;  /* 0x000000e70d00720c */ /* 0x040fe40003fa6270 */
[----:B------:R-:W-:Y:S02]  /*8c90*/  ISETP.GE.AND P3, PT, R13, R228, PT ;  /* 0x000000e40d00720c */ /* 0x000fe40003f66270 */
[----:B------:R-:W-:Y:S02]  /*8ca0*/  ISETP.GT.AND P1, PT, R194, R13, PT ;  /* 0x0000000dc200720c */ /* 0x000fe40003f24270 */
[----:B------:R-:W2:Y:S01]  /*8cb0*/  LDSM.16.M88.4 R12, [R37+0x9000] ;  /* 0x00900000250c783b */ /* 0x000ea20000000200 */
[----:B------:R-:W-:Y:S01]  /*8cc0*/  I2FP.F32.S32 R17, R17 ;  /* 0x0000001100117245 */ /* 0x000fe20000201400 */
[----:B------:R-:W-:-:S04]  /*8cd0*/  DEPBAR.LE SB0, 0x0 ;  /* 0x000080000000791a */ /* 0x000fc80000000000 */
[----:B------:R-:W-:Y:S01]  /*8ce0*/  IABS R16, R16 ;  /* 0x0000001000107213 */ /* 0x000fe20000000000 */
[----:B------:R-:W-:Y:S01]  /*8cf0*/  FFMA.FTZ R161, -R244, R17, R161 ;  /* 0x00000011f4a17223 */ /* 0x000fe200000101a1 */
[--C-:B------:R-:W-:Y:S02]  /*8d00*/  IADD3 R17, PT, PT, R230, -0xd8, -R187.reuse ;  /* 0xffffff28e6117810 */ /* 0x100fe40007ffe8bb */
[----:B------:R-:W-:Y:S02]  /*8d10*/  I2FP.F32.S32 R16, R16 ;  /* 0x0000001000107245 */ /* 0x000fe40000201400 */
[----:B------:R-:W-:Y:S01]  /*8d20*/  IADD3 R18, PT, PT, R36, -0xd8, -R187 ;  /* 0xffffff2824127810 */ /* 0x000fe20007ffe8bb */
[----:B-1----:R-:W-:Y:S01]  /*8d30*/  HMMA.16816.F32 R176, R104, R8, R176 ;  /* 0x0000000868b0723c */ /* 0x002fe200000018b0 */
[----:B------:R-:W-:Y:S01]  /*8d40*/  IABS R19, R17 ;  /* 0x0000001100137213 */ /* 0x000fe20000000000 */
[----:B------:R-:W-:Y:S01]  /*8d50*/  FFMA.FTZ R16, -R244, R16, R163 ;  /* 0x00000010f4107223 */ /* 0x000fe200000101a3 */
[----:B------:R-:W-:-:S02]  /*8d60*/  FSEL R161, R161, -INF , !P4 ;  /* 0xff800000a1a17808 */ /* 0x000fc40006000000 */
[----:B------:R-:W-:Y:S02]  /*8d70*/  IABS R17, R18 ;  /* 0x0000001200117213 */ /* 0x000fe40000000000 */
[----:B------:R-:W-:Y:S01]  /*8d80*/  IADD3 R8, PT, PT, R230, -0xd9, -R187 ;  /* 0xffffff27e6087810 */ /* 0x000fe20007ffe8bb */
[----:B------:R-:W-:Y:S01]  /*8d90*/  HMMA.16816.F32 R124, R104, R10, R124 ;  /* 0x0000000a687c723c */ /* 0x000fe2000000187c */
[----:B------:R-:W-:Y:S01]  /*8da0*/  I2FP.F32.S32 R19, R19 ;  /* 0x0000001300137245 */ /* 0x000fe20000201400 */
[----:B------:R-:W-:Y:S01]  /*8db0*/  VIADD R11, R185, 0xe1 ;  /* 0x000000e1b90b7836 */ /* 0x000fe20000000000 */
[----:B------:R-:W-:Y:S01]  /*8dc0*/  FSEL R163, R161, -INF , !P5 ;  /* 0xff800000a1a37808 */ /* 0x000fe20006800000 */
[----:B------:R-:W-:Y:S01]  /*8dd0*/  IMAD.MOV.U32 R104, RZ, RZ, R0 ;  /* 0x000000ffff687224 */ /* 0x000fe200078e0000 */
[----:B------:R-:W-:Y:S01]  /*8de0*/  I2FP.F32.S32 R17, R17 ;  /* 0x0000001100117245 */ /* 0x000fe20000201400 */
[----:B------:R-:W-:Y:S01]  /*8df0*/  FFMA.FTZ R19, -R244, R19, R156 ;  /* 0x00000013f4137223 */ /* 0x000fe2000001019c */
[----:B------:R-:W-:-:S02]  /*8e00*/  IABS R9, R8 ;  /* 0x0000000800097213 */ /* 0x000fc40000000000 */
[----:B------:R-:W-:Y:S01]  /*8e10*/  FSEL R161, R16, -INF , !P1 ;  /* 0xff80000010a17808 */ /* 0x000fe20004800000 */
[----:B------:R-:W-:Y:S01]  /*8e20*/  FFMA.FTZ R156, -R244, R17, R158 ;  /* 0x00000011f49c7223 */ /* 0x000fe2000001019e */
[----:B------:R-:W-:Y:S01]  /*8e30*/  IADD3 R16, PT, PT, R36, -0xd9, -R187 ;  /* 0xffffff2724107810 */ /* 0x000fe20007ffe8bb */
[----:B------:R-:W-:Y:S01]  /*8e40*/  VIADD R17, R185, 0xd9 ;  /* 0x000000d9b9117836 */ /* 0x000fe20000000000 */
[----:B------:R-:W-:Y:S02]  /*8e50*/  I2FP.F32.S32 R9, R9 ;  /* 0x0000000900097245 */ /* 0x000fe40000201400 */
[----:B------:R-:W-:Y:S02]  /*8e60*/  ISETP.GT.AND P4, PT, R232, R21, PT ;  /* 0x00000015e800720c */ /* 0x000fe40003f84270 */
[----:B------:R-:W-:Y:S01]  /*8e70*/  FSEL R161, R161, -INF , !P3 ;  /* 0xff800000a1a17808 */ /* 0x000fe20005800000 */
[----:B--2---:R-:W-:Y:S01]  /*8e80*/  HMMA.16816.F32 R176, R4, R12, R176 ;  /* 0x0000000c04b0723c */ /* 0x004fe200000018b0 */
[----:B------:R-:W-:Y:S01]  /*8e90*/  IABS R8, R16 ;  /* 0x0000001000087213 */ /* 0x000fe20000000000 */
[----:B------:R-:W-:Y:S01]  /*8ea0*/  FFMA.FTZ R157, -R244, R9, R157 ;  /* 0x00000009f49d7223 */ /* 0x000fe2000001019d */
[----:B------:R-:W-:-:S02]  /*8eb0*/  ISETP.GT.AND P3, PT, R194, R21, PT ;  /* 0x00000015c200720c */ /* 0x000fc40003f64270 */
[----:B------:R-:W-:Y:S02]  /*8ec0*/  ISETP.GE.AND P5, PT, R21, R231, PT ;  /* 0x000000e71500720c */ /* 0x000fe40003fa6270 */
[----:B------:R-:W-:Y:S01]  /*8ed0*/  FSEL R19, R19, -INF , !P4 ;  /* 0xff80000013137808 */ /* 0x000fe20006000000 */
[C---:B------:R-:W-:Y:S01]  /*8ee0*/  HMMA.16816.F32 R124, R4.reuse, R14, R124 ;  /* 0x0000000e047c723c */ /* 0x040fe2000000187c */
[----:B------:R-:W-:Y:S02]  /*8ef0*/  I2FP.F32.S32 R8, R8 ;  /* 0x0000000800087245 */ /* 0x000fe40000201400 */
[----:B------:R-:W-:Y:S02]  /*8f00*/  IADD3 R9, PT, PT, R230, -0xe0, -R187 ;  /* 0xffffff20e6097810 */ /* 0x000fe40007ffe8bb */
[----:B------:R-:W-:Y:S01]  /*8f10*/  ISETP.GE.AND P1, PT, R21, R228, PT ;  /* 0x000000e41500720c */ /* 0x000fe20003f26270 */
[----:B------:R-:W-:Y:S01]  /*8f20*/  FFMA.FTZ R8, -R244, R8, R159 ;  /* 0x00000008f4087223 */ /* 0x000fe2000001019f */
[----:B------:R-:W-:Y:S01]  /*8f30*/  BAR.SYNC.DEFER_BLOCKING 0x0 ;  /* 0x0000000000007b1d */ /* 0x000fe20000010000 */
[----:B------:R-:W-:Y:S01]  /*8f40*/  ISETP.GT.AND P4, PT, R232, R17, PT ;  /* 0x00000011e800720c */ /* 0x000fe20003f84270 */
[----:B------:R-:W-:Y:S01]  /*8f50*/  HMMA.16816.F32 R4, R4, R152, R108 ;  /* 0x000000980404723c */ /* 0x000fe2000000186c */
[----:B------:R-:W-:-:S02]  /*8f60*/  FSEL R156, R156, -INF , !P3 ;  /* 0xff8000009c9c7808 */ /* 0x000fc40005800000 */
[----:B------:R-:W-:Y:S02]  /*8f70*/  IADD3 R12, PT, PT, R36, -0xe0, -R187 ;  /* 0xffffff20240c7810 */ /* 0x000fe40007ffe8bb */
[----:B------:R-:W-:Y:S02]  /*8f80*/  FSEL R158, R19, -INF , !P5 ;  /* 0xff800000139e7808 */ /* 0x000fe40006800000 */
[----:B------:R-:W-:Y:S02]  /*8f90*/  IABS R13, R9 ;  /* 0x00000009000d7213 */ /* 0x000fe40000000000 */
[----:B------:R-:W-:Y:S02]  /*8fa0*/  ISETP.GE.AND P5, PT, R17, R231, PT ;  /* 0x000000e71100720c */ /* 0x000fe40003fa6270 */
[----:B------:R-:W-:Y:S02]  /*8fb0*/  FSEL R156, R156, -INF , !P1 ;  /* 0xff8000009c9c7808 */ /* 0x000fe40004800000 */
[----:B------:R-:W-:-:S02]  /*8fc0*/  FSEL R157, R157, -INF , !P4 ;  /* 0xff8000009d9d7808 */ /* 0x000fc40006000000 */
[----:B------:R-:W-:Y:S02]  /*8fd0*/  IABS R9, R12 ;  /* 0x0000000c00097213 */ /* 0x000fe40000000000 */
[----:B------:R-:W-:Y:S02]  /*8fe0*/  ISETP.GT.AND P1, PT, R194, R17, PT ;  /* 0x00000011c200720c */ /* 0x000fe40003f24270 */
[----:B------:R-:W-:Y:S02]  /*8ff0*/  I2FP.F32.S32 R13, R13 ;  /* 0x0000000d000d7245 */ /* 0x000fe40000201400 */
[----:B------:R-:W-:Y:S02]  /*9000*/  FSEL R159, R157, -INF , !P5 ;  /* 0xff8000009d9f7808 */ /* 0x000fe40006800000 */
[----:B------:R-:W-:Y:S01]  /*9010*/  I2FP.F32.S32 R9, R9 ;  /* 0x0000000900097245 */ /* 0x000fe20000201400 */
[----:B------:R-:W-:Y:S01]  /*9020*/  FFMA.FTZ R13, -R244, R13, R176 ;  /* 0x0000000df40d7223 */ /* 0x000fe200000101b0 */
[----:B------:R-:W-:-:S02]  /*9030*/  FSEL R157, R8, -INF , !P1 ;  /* 0xff800000089d7808 */ /* 0x000fc40004800000 */
[--C-:B------:R-:W-:Y:S01]  /*9040*/  IADD3 R8, PT, PT, R230, -0xe1, -R187.reuse ;  /* 0xffffff1fe6087810 */ /* 0x100fe20007ffe8bb */
[----:B------:R-:W-:Y:S01]  /*9050*/  FFMA.FTZ R176, -R244, R9, R178 ;  /* 0x00000009f4b07223 */ /* 0x000fe200000101b2 */
[----:B------:R-:W-:Y:S01]  /*9060*/  ISETP.GE.AND P3, PT, R17, R228, PT ;  /* 0x000000e41100720c */ /* 0x000fe20003f66270 */
[----:B------:R-:W-:Y:S01]  /*9070*/  VIADD R17, R185, 0xe0 ;  /* 0x000000e0b9117836 */ /* 0x000fe20000000000 */
[----:B------:R-:W-:Y:S02]  /*9080*/  IABS R9, R8 ;  /* 0x0000000800097213 */ /* 0x000fe40000000000 */
[----:B------:R-:W-:Y:S02]  /*9090*/  IADD3 R10, PT, PT, R36, -0xe1, -R187 ;  /* 0xffffff1f240a7810 */ /* 0x000fe40007ffe8bb */
[----:B------:R-:W-:Y:S02]  /*90a0*/  FSEL R157, R157, -INF , !P3 ;  /* 0xff8000009d9d7808 */ /* 0x000fe40005800000 */
[----:B------:R-:W-:-:S02]  /*90b0*/  ISETP.GT.AND P4, PT, R232, R17, PT ;  /* 0x00000011e800720c */ /* 0x000fc40003f84270 */
[----:B------:R-:W-:Y:S02]  /*90c0*/  ISETP.GT.AND P3, PT, R194, R17, PT ;  /* 0x00000011c200720c */ /* 0x000fe40003f64270 */
[----:B------:R-:W-:Y:S02]  /*90d0*/  I2FP.F32.S32 R9, R9 ;  /* 0x0000000900097245 */ /* 0x000fe40000201400 */
[----:B------:R-:W-:Y:S02]  /*90e0*/  IABS R8, R10 ;  /* 0x0000000a00087213 */ /* 0x000fe40000000000 */
[C---:B------:R-:W-:Y:S01]  /*90f0*/  ISETP.GE.AND P5, PT, R17.reuse, R231, PT ;  /* 0x000000e71100720c */ /* 0x040fe20003fa6270 */
[----:B------:R-:W-:Y:S01]  /*9100*/  FFMA.FTZ R177, -R244, R9, R177 ;  /* 0x00000009f4b17223 */ /* 0x000fe200000101b1 */
[----:B------:R-:W-:Y:S02]  /*9110*/  ISETP.GE.AND P1, PT, R17, R228, PT ;  /* 0x000000e41100720c */ /* 0x000fe40003f26270 */
[----:B------:R-:W-:-:S02]  /*9120*/  FSEL R13, R13, -INF , !P4 ;  /* 0xff8000000d0d7808 */ /* 0x000fc40006000000 */
[----:B------:R-:W-:Y:S02]  /*9130*/  FSEL R176, R176, -INF , !P3 ;  /* 0xff800000b0b07808 */ /* 0x000fe40005800000 */
[----:B------:R-:W-:Y:S02]  /*9140*/  I2FP.F32.S32 R8, R8 ;  /* 0x0000000800087245 */ /* 0x000fe40000201400 */
[----:B------:R-:W-:Y:S02]  /*9150*/  IADD3 R9, PT, PT, R230, -0xe8, -R187 ;  /* 0xffffff18e6097810 */ /* 0x000fe40007ffe8bb */
[----:B------:R-:W-:Y:S01]  /*9160*/  ISETP.GT.AND P4, PT, R232, R11, PT ;  /* 0x0000000be800720c */ /* 0x000fe20003f84270 */
[----:B------:R-:W-:Y:S01]  /*9170*/  FFMA.FTZ R8, -R244, R8, R179 ;  /* 0x00000008f4087223 */ /* 0x000fe200000101b3 */
[----:B------:R-:W-:Y:S02]  /*9180*/  IADD3 R10, PT, PT, R36, -0xe8, -R187 ;  /* 0xffffff18240a7810 */ /* 0x000fe40007ffe8bb */
[----:B------:R-:W-:Y:S01]  /*9190*/  FSEL R178, R13, -INF , !P5 ;  /* 0xff8000000db27808 */ /* 0x000fe20006800000 */
[----:B------:R-:W-:Y:S01]  /*91a0*/  VIADD R13, R185, 0xe8 ;  /* 0x000000e8b90d7836 */ /* 0x000fe20000000000 */
[----:B------:R-:W-:-:S02]  /*91b0*/  FSEL R176, R176, -INF , !P1 ;  /* 0xff800000b0b07808 */ /* 0x000fc40004800000 */
[C---:B------:R-:W-:Y:S02]  /*91c0*/  ISETP.GE.AND P5, PT, R11.reuse, R231, PT ;  /* 0x000000e70b00720c */ /* 0x040fe40003fa6270 */
[----:B------:R-:W-:Y:S02]  /*91d0*/  ISETP.GE.AND P3, PT, R11, R228, PT ;  /* 0x000000e40b00720c */ /* 0x000fe40003f66270 */
[----:B------:R-:W-:Y:S02]  /*91e0*/  ISETP.GT.AND P1, PT, R194, R11, PT ;  /* 0x0000000bc200720c */ /* 0x000fe40003f24270 */
[----:B------:R-:W-:Y:S02]  /*91f0*/  IABS R11, R9 ;  /* 0x00000009000b7213 */ /* 0x000fe40000000000 */
[----:B------:R-:W-:Y:S02]  /*9200*/  FSEL R177, R177, -INF , !P4 ;  /* 0xff800000b1b17808 */ /* 0x000fe40006000000 */
[----:B------:R-:W-:-:S02]  /*9210*/  IABS R9, R10 ;  /* 0x0000000a00097213 */ /* 0x000fc40000000000 */
[----:B------:R-:W-:Y:S02]  /*9220*/  FSEL R179, R177, -INF , !P5 ;  /* 0xff800000b1b37808 */ /* 0x000fe40006800000 */
[----:B------:R-:W-:Y:S02]  /*9230*/  I2FP.F32.S32 R9, R9 ;  /* 0x0000000900097245 */ /* 0x000fe40000201400 */
[----:B------:R-:W-:Y:S02]  /*9240*/  FSEL R177, R8, -INF , !P1 ;  /* 0xff80000008b17808 */ /* 0x000fe40004800000 */
[--C-:B------:R-:W-:Y:S01]  /*9250*/  IADD3 R8, PT, PT, R230, -0xe9, -R187.reuse ;  /* 0xffffff17e6087810 */ /* 0x100fe20007ffe8bb */
[----:B------:R-:W-:Y:S01]  /*9260*/  FFMA.FTZ R106, -R244, R9, R126 ;  /* 0x00000009f46a7223 */ /* 0x000fe2000001017e */
[----:B------:R-:W-:Y:S02]  /*9270*/  IADD3 R10, PT, PT, R36, -0xe9, -R187 ;  /* 0xffffff17240a7810 */ /* 0x000fe40007ffe8bb */
[----:B------:R-:W-:-:S02]  /*9280*/  IABS R9, R8 ;  /* 0x0000000800097213 */ /* 0x000fc40000000000 */
[----:B------:R-:W-:Y:S02]  /*9290*/  I2FP.F32.S32 R11, R11 ;  /* 0x0000000b000b7245 */ /* 0x000fe40000201400 */
[----:B------:R-:W-:Y:S02]  /*92a0*/  IABS R8, R10 ;  /* 0x0000000a00087213 */ /* 0x000fe40000000000 */
[----:B------:R-:W-:Y:S01]  /*92b0*/  I2FP.F32.S32 R9, R9 ;  /* 0x0000000900097245 */ /* 0x000fe20000201400 */
[----:B------:R-:W-:Y:S01]  /*92c0*/  FFMA.FTZ R124, -R244, R11, R124 ;  /* 0x0000000bf47c7223 */ /* 0x000fe2000001017c */
[----:B------:R-:W-:Y:S01]  /*92d0*/  FSEL R177, R177, -INF , !P3 ;  /* 0xff800000b1b17808 */ /* 0x000fe20005800000 */
[----:B------:R-:W-:Y:S01]  /*92e0*/  VIADD R11, R185, 0xe9 ;  /* 0x000000e9b90b7836 */ /* 0x000fe20000000000 */
[----:B------:R-:W-:Y:S01]  /*92f0*/  IADD3 R10, PT, PT, R230, -0xf0, -R187 ;  /* 0xffffff10e60a7810 */ /* 0x000fe20007ffe8bb */
[----:B------:R-:W-:Y:S01]  /*9300*/  FFMA.FTZ R125, -R244, R9, R125 ;  /* 0x00000009f47d7223 */ /* 0x000fe2000001017d */
[----:B------:R-:W-:-:S02]  /*9310*/  ISETP.GT.AND P3, PT, R194, R13, PT ;  /* 0x0000000dc200720c */ /* 0x000fc40003f64270 */
[----:B------:R-:W-:Y:S02]  /*9320*/  ISETP.GT.AND P4, PT, R232, R13, PT ;  /* 0x0000000de800720c */ /* 0x000fe40003f84270 */
[----:B------:R-:W-:Y:S02]  /*9330*/  I2FP.F32.S32 R8, R8 ;  /* 0x0000000800087245 */ /* 0x000fe40000201400 */
[----:B------:R-:W-:Y:S02]  /*9340*/  IABS R10, R10 ;  /* 0x0000000a000a7213 */ /* 0x000fe40000000000 */
[----:B------:R-:W-:Y:S01]  /*9350*/  ISETP.GE.AND P1, PT, R13, R228, PT ;  /* 0x000000e40d00720c */ /* 0x000fe20003f26270 */
[----:B------:R-:W-:Y:S01]  /*9360*/  FFMA.FTZ R8, -R244, R8, R127 ;  /* 0x00000008f4087223 */ /* 0x000fe2000001017f */
[----:B------:R-:W-:Y:S02]  /*9370*/  FSEL R106, R106, -INF , !P3 ;  /* 0xff8000006a6a7808 */ /* 0x000fe40005800000 */
[----:B------:R-:W-:-:S02]  /*9380*/  IADD3 R9, PT, PT, R36, -0xf0, -R187 ;  /* 0xffffff1024097810 */ /* 0x000fc40007ffe8bb */
[----:B------:R-:W-:Y:S02]  /*9390*/  ISETP.GE.AND P5, PT, R13, R231, PT ;  /* 0x000000e70d00720c */ /* 0x000fe40003fa6270 */
[----:B------:R-:W-:Y:S02]  /*93a0*/  FSEL R124, R124, -INF , !P4 ;  /* 0xff8000007c7c7808 */ /* 0x000fe40006000000 */
[----:B------:R-:W-:Y:S02]  /*93b0*/  I2FP.F32.S32 R13, R10 ;  /* 0x0000000a000d7245 */ /* 0x000fe40000201400 */
[----:B------:R-:W-:Y:S02]  /*93c0*/  FSEL R106, R106, -INF , !P1 ;  /* 0xff8000006a6a7808 */ /* 0x000fe40004800000 */
[----:B------:R-:W-:Y:S01]  /*93d0*/  IABS R9, R9 ;  /* 0x0000000900097213 */ /* 0x000fe20000000000 */
[----:B------:R-:W-:Y:S01]  /*93e0*/  FFMA.FTZ R13, -R244, R13, R4 ;  /* 0x0000000df40d7223 */ /* 0x000fe20000010104 */
[----:B------:R-:W-:-:S02]  /*93f0*/  ISETP.GT.AND P1, PT, R194, R11, PT ;  /* 0x0000000bc200720c */ /* 0x000fc40003f24270 */
[----:B------:R-:W-:Y:S02]  /*9400*/  FSEL R124, R124, -INF , !P5 ;  /* 0xff8000007c7c7808 */ /* 0x000fe40006800000 */
[----:B------:R-:W-:Y:S02]  /*9410*/  ISETP.GT.AND P4, PT, R232, R11, PT ;  /* 0x0000000be800720c */ /* 0x000fe40003f84270 */
[C---:B------:R-:W-:Y:S02]  /*9420*/  ISETP.GE.AND P5, PT, R11.reuse, R231, PT ;  /* 0x000000e70b00720c */ /* 0x040fe40003fa6270 */
[----:B------:R-:W-:Y:S01]  /*9430*/  ISETP.GE.AND P3, PT, R11, R228, PT ;  /* 0x000000e40b00720c */ /* 0x000fe20003f66270 */
[----:B------:R-:W-:Y:S01]  /*9440*/  VIADD R11, R185, 0xf0 ;  /* 0x000000f0b90b7836 */ /* 0x000fe20000000000 */
[----:B------:R-:W-:Y:S02]  /*9450*/  I2FP.F32.S32 R9, R9 ;  /* 0x0000000900097245 */ /* 0x000fe40000201400 */
[----:B------:R-:W-:-:S02]  /*9460*/  FSEL R8, R8, -INF , !P1 ;  /* 0xff80000008087808 */ /* 0x000fc40004800000 */
[----:B------:R-:W-:Y:S01]  /*9470*/  IADD3 R4, PT, PT, R36, -0xf1, -R187 ;  /* 0xffffff0f24047810 */ /* 0x000fe20007ffe8bb */
[----:B------:R-:W-:Y:S01]  /*9480*/  FFMA.FTZ R6, -R244, R9, R6 ;  /* 0x00000009f4067223 */ /* 0x000fe20000010106 */
[----:B------:R-:W-:Y:S01]  /*9490*/  FSEL R108, R8, -INF , !P3 ;  /* 0xff800000086c7808 */ /* 0x000fe20005800000 */
[----:B------:R-:W-:Y:S01]  /*94a0*/  VIADD R9, R185, 0xf1 ;  /* 0x000000f1b9097836 */ /* 0x000fe20000000000 */
[----:B------:R-:W-:Y:S02]  /*94b0*/  IABS R4, R4 ;  /* 0x0000000400047213 */ /* 0x000fe40000000000 */
[-C--:B------:R-:W-:Y:S02]  /*94c0*/  ISETP.GT.AND P3, PT, R194, R11.reuse, PT ;  /* 0x0000000bc200720c */ /* 0x080fe40003f64270 */
[----:B------:R-:W-:Y:S02]  /*94d0*/  FSEL R110, R125, -INF , !P4 ;  /* 0xff8000007d6e7808 */ /* 0x000fe40006000000 */
[----:B------:R-:W-:-:S02]  /*94e0*/  ISETP.GT.AND P4, PT, R232, R11, PT ;  /* 0x0000000be800720c */ /* 0x000fc40003f84270 */
[----:B------:R-:W-:Y:S02]  /*94f0*/  I2FP.F32.S32 R4, R4 ;  /* 0x0000000400047245 */ /* 0x000fe40000201400 */
[----:B------:R-:W-:Y:S02]  /*9500*/  ISETP.GE.AND P1, PT, R11, R228, PT ;  /* 0x000000e40b00720c */ /* 0x000fe40003f26270 */
[----:B------:R-:W-:Y:S01]  /*9510*/  IADD3 R36, PT, PT, R36, -0xf8, -R187 ;  /* 0xffffff0824247810 */ /* 0x000fe20007ffe8bb */
[----:B------:R-:W-:Y:S01]  /*9520*/  FFMA.FTZ R4, -R244, R4, R7 ;  /* 0x00000004f4047223 */ /* 0x000fe20000010107 */
[----:B------:R-:W-:Y:S01]  /*9530*/  FSEL R6, R6, -INF , !P3 ;  /* 0xff80000006067808 */ /* 0x000fe20005800000 */
[----:B------:R-:W-:Y:S01]  /*9540*/  VIADD R7, R185, 0xf8 ;  /* 0x000000f8b9077836 */ /* 0x000fe20000000000 */
[----:B------:R-:W-:Y:S02]  /*9550*/  FSEL R110, R110, -INF , !P5 ;  /* 0xff8000006e6e7808 */ /* 0x000fe40006800000 */
[----:B------:R-:W-:-:S02]  /*9560*/  ISETP.GE.AND P5, PT, R11, R231, PT ;  /* 0x000000e70b00720c */ /* 0x000fc40003fa6270 */
[----:B------:R-:W-:Y:S02]  /*9570*/  FSEL R13, R13, -INF , !P4 ;  /* 0xff8000000d0d7808 */ /* 0x000fe40006000000 */
[----:B------:R-:W-:Y:S02]  /*9580*/  IABS R36, R36 ;  /* 0x0000002400247213 */ /* 0x000fe40000000000 */
[----:B------:R-:W-:Y:S02]  /*9590*/  FSEL R107, R6, -INF , !P1 ;  /* 0xff800000066b7808 */ /* 0x000fe40004800000 */
[----:B------:R-:W-:Y:S02]  /*95a0*/  ISETP.GT.AND P1, PT, R194, R9, PT ;  /* 0x00000009c200720c */ /* 0x000fe40003f24270 */
[----:B------:R-:W-:Y:S02]  /*95b0*/  IADD3 R8, PT, PT, R230, -0xf1, -R187 ;  /* 0xffffff0fe6087810 */ /* 0x000fe40007ffe8bb */
[----:B------:R-:W-:-:S02]  /*95c0*/  FSEL R109, R13, -INF , !P5 ;  /* 0xff8000000d6d7808 */ /* 0x000fc40006800000 */
[----:B------:R-:W-:Y:S02]  /*95d0*/  ISETP.GT.AND P4, PT, R232, R9, PT ;  /* 0x00000009e800720c */ /* 0x000fe40003f84270 */
[C---:B------:R-:W-:Y:S02]  /*95e0*/  ISETP.GE.AND P5, PT, R9.reuse, R231, PT ;  /* 0x000000e70900720c */ /* 0x040fe40003fa6270 */
[----:B------:R-:W-:Y:S02]  /*95f0*/  ISETP.GE.AND P3, PT, R9, R228, PT ;  /* 0x000000e40900720c */ /* 0x000fe40003f66270 */
[----:B------:R-:W-:Y:S02]  /*9600*/  I2FP.F32.S32 R9, R36 ;  /* 0x0000002400097245 */ /* 0x000fe40000201400 */
[----:B------:R-:W-:Y:S02]  /*9610*/  FSEL R4, R4, -INF , !P1 ;  /* 0xff80000004047808 */ /* 0x000fe40004800000 */
[----:B------:R-:W-:Y:S01]  /*9620*/  IABS R8, R8 ;  /* 0x0000000800087213 */ /* 0x000fe20000000000 */
[----:B------:R-:W-:Y:S01]  /*9630*/  FFMA.FTZ R9, -R244, R9, R150 ;  /* 0x00000009f4097223 */ /* 0x000fe20000010196 */
[----:B------:R-:W-:-:S02]  /*9640*/  IADD3 R187, PT, PT, R230, -0xf8, -R187 ;  /* 0xffffff08e6bb7810 */ /* 0x000fc40007ffe8bb */
[----:B------:R-:W-:Y:S02]  /*9650*/  FSEL R111, R4, -INF , !P3 ;  /* 0xff800000046f7808 */ /* 0x000fe40005800000 */
[----:B------:R-:W-:Y:S02]  /*9660*/  I2FP.F32.S32 R8, R8 ;  /* 0x0000000800087245 */ /* 0x000fe40000201400 */
[----:B------:R-:W-:Y:S02]  /*9670*/  ISETP.GT.AND P3, PT, R194, R7, PT ;  /* 0x00000007c200720c */ /* 0x000fe40003f64270 */
[----:B------:R-:W-:Y:S01]  /*9680*/  IABS R187, R187 ;  /* 0x000000bb00bb7213 */ /* 0x000fe20000000000 */
[----:B------:R-:W-:Y:S01]  /*9690*/  FFMA.FTZ R5, -R244, R8, R5 ;  /* 0x00000008f4057223 */ /* 0x000fe20000010105 */
[----:B------:R-:W-:Y:S02]  /*96a0*/  ISETP.GE.AND P1, PT, R7, R228, PT ;  /* 0x000000e40700720c */ /* 0x000fe40003f26270 */
[----:B------:R-:W-:-:S02]  /*96b0*/  FSEL R9, R9, -INF , !P3 ;  /* 0xff80000009097808 */ /* 0x000fc40005800000 */
[----:B------:R-:W-:Y:S02]  /*96c0*/  I2FP.F32.S32 R187, R187 ;  /* 0x000000bb00bb7245 */ /* 0x000fe40000201400 */
[----:B------:R-:W-:Y:S02]  /*96d0*/  FSEL R126, R9, -INF , !P1 ;  /* 0xff800000097e7808 */ /* 0x000fe40004800000 */
[----:B------:R-:W-:Y:S01]  /*96e0*/  ISETP.GT.AND P1, PT, R0, R233, PT ;  /* 0x000000e90000720c */ /* 0x000fe20003f24270 */
[----:B------:R-:W-:Y:S01]  /*96f0*/  FFMA.FTZ R148, -R244, R187, R148 ;  /* 0x000000bbf4947223 */ /* 0x000fe20000010194 */
[----:B------:R-:W-:Y:S02]  /*9700*/  FSEL R5, R5, -INF , !P4 ;  /* 0xff80000005057808 */ /* 0x000fe40006000000 */
[----:B------:R-:W-:Y:S02]  /*9710*/  ISETP.GT.AND P4, PT, R232, R7, PT ;  /* 0x00000007e800720c */ /* 0x000fe40003f84270 */
[----:B------:R-:W-:-:S02]  /*9720*/  FSEL R125, R5, -INF , !P5 ;  /* 0xff800000057d7808 */ /* 0x000fc40006800000 */
[----:B------:R-:W-:Y:S02]  /*9730*/  ISETP.GE.AND P5, PT, R7, R231, PT ;  /* 0x000000e70700720c */ /* 0x000fe40003fa6270 */
[----:B------:R-:W-:Y:S02]  /*9740*/  FSEL R128, R148, -INF , !P4 ;  /* 0xff80000094807808 */ /* 0x000fe40006000000 */
[----:B------:R-:W-:Y:S02]  /*9750*/  ISETP.GT.AND P4, PT, R232, R185, PT ;  /* 0x000000b9e800720c */ /* 0x000fe40003f84270 */
[----:B------:R-:W-:Y:S02]  /*9760*/  FSEL R128, R128, -INF , !P5 ;  /* 0xff80000080807808 */ /* 0x000fe40006800000 */
[C---:B------:R-:W-:Y:S02]  /*9770*/  ISETP.GE.AND P5, PT, R185.reuse, R231, PT ;  /* 0x000000e7b900720c */ /* 0x040fe40003fa6270 */
[----:B------:R-:W-:-:S02]  /*9780*/  ISETP.GE.AND P3, PT, R185, R228, PT ;  /* 0x000000e4b900720c */ /* 0x000fc40003f66270 */
[----:B------:R-:W-:Y:S02]  /*9790*/  FSEL R4, R144, -INF , !P4 ;  /* 0xff80000090047808 */ /* 0x000fe40006000000 */
[----:B------:R-:W-:Y:S02]  /*97a0*/  LOP3.LUT R5, R165, 0x200, RZ, 0xc0, !PT ;  /* 0x00000200a5057812 */ /* 0x000fe400078ec0ff */
[----:B------:R-:W-:Y:S02]  /*97b0*/  VIMNMX R232, PT, PT, RZ, R232, !PT ;  /* 0x000000e8ffe87248 */ /* 0x000fe40007fe0100 */
        /* <DEDUP_REMOVED lines=16> */
.L_x_6165:
[----:B------:R-:W2:Y:S01]  /*98c0*/  LD.E R14, desc[UR4][R2.64+0x170] ;  /* 0x00017004020e7980 */ /* 0x000ea2000c101900 */
[----:B------:R-:W-:Y:S02]  /*98d0*/  IADD3 R11, PT, PT, R184, -0x200, RZ ;  /* 0xfffffe00b80b7810 */ /* 0x000fe40007ffe0ff */
        /* <DEDUP_REMOVED lines=33> */
[----:B------:R-:W-:-:S03]  /*9af0*/  @!P1 IMAD.MOV R10, RZ, RZ, -R10 ;  /* 0x000000ffff0a9224 */ /* 0x000fc600078e0a0a */
[----:B------:R-:W-:Y:S02]  /*9b00*/  @!P3 IADD3 R12, PT, PT, -R12, RZ, RZ ;  /* 0x000000ff0c0cb210 */ /* 0x000fe40007ffe1ff */
[C---:B------:R-:W-:Y:S02]  /*9b10*/  SEL R8, R9.reuse, R10, !P4 ;  /* 0x0000000a09087207 */ /* 0x040fe40006000000 */
[----:B------:R-:W-:Y:S01]  /*9b20*/  SEL R9, R9, R12, !P4 ;  /* 0x0000000c09097207 */ /* 0x000fe20006000000 */
[----:B------:R-:W2:Y:S02]  /*9b30*/  LD.E.64 R10, desc[UR4][R170.64+0x38] ;  /* 0x00003804aa0a7980 */ /* 0x000ea4000c101b00 */
[--C-:B------:R-:W-:Y:S02]  /*9b40*/  IMAD.WIDE R18, R8, 0x4, R250.reuse ;  /* 0x0000000408127825 */ /* 0x100fe400078e02fa */
[----:B------:R-:W3:Y:S02]  /*9b50*/  LD.E.64 R12, desc[UR4][R170.64+0x20] ;  /* 0x00002004aa0c7980 */ /* 0x000ee4000c101b00 */
[----:B------:R-:W-:-:S02]  /*9b60*/  IMAD.WIDE R16, R9, 0x4, R250 ;  /* 0x0000000409107825 */ /* 0x000fc400078e02fa */
        /* <DEDUP_REMOVED lines=16> */
[----:B------:R-:W-:Y:S02]  /*9c70*/  LEA.HI.X R235, R10, R235, R0, 0x1, P1 ;  /* 0x000000eb0aeb7211 */ /* 0x000fe400008f0c00 */
.L_x_6166:
[----:B------:R-:W-:Y:S05]  /*9c80*/  BSYNC.RECONVERGENT B0 ;  /* 0x0000000000007941 */ /* 0x000fea0003800200 */
.L_x_6164:
[-C--:B------:R-:W-:Y:S01]  /*9c90*/  ISETP.GE.AND P1, PT, R166, R243.reuse, PT ;  /* 0x000000f3a600720c */ /* 0x080fe20003f26270 */
[----:B------:R-:W-:Y:S01]  /*9ca0*/  BSSY.RECONVERGENT B0, `(.L_x_6167) ;  /* 0x0000090000007945 */ /* 0x000fe20003800200 */
[----:B------:R-:W-:Y:S02]  /*9cb0*/  SHF.L.U32 R7, R222, 0x5, RZ ;  /* 0x00000005de077819 */ /* 0x000fe400000006ff */
[----:B------:R-:W-:Y:S02]  /*9cc0*/  ISETP.GE.AND P3, PT, R166, R243, PT ;  /* 0x000000f3a600720c */ /* 0x000fe40003f66270 */
[----:B------:R-:W-:Y:S02]  /*9cd0*/  IADD3 R16, P5, PT, R7, R234, RZ ;  /* 0x000000ea07107210 */ /* 0x000fe40007fbe0ff */
[----:B------:R-:W-:-:S05]  /*9ce0*/  SHF.L.U64.HI R0, R222, 0x5, R223 ;  /* 0x00000005de007819 */ /* 0x000fca00000102df */
[----:B------:R-:W-:Y:S01]  /*9cf0*/  IMAD.X R17, R0, 0x1, R235, P5 ;  /* 0x0000000100117824 */ /* 0x000fe200028e06eb */
[----:B------:R-:W-:Y:S01]  /*9d00*/  @!P1 IADD3 R8, P4, PT, R16, R7, RZ ;  /* 0x0000000710089210 */ /* 0x000fe20007f9e0ff */
[--C-:B------:R-:W-:Y:S01]  /*9d10*/  @!P1 IMAD.MOV.U32 R24, RZ, RZ, R16.reuse ;  /* 0x000000ffff189224 */ /* 0x100fe200078e0010 */
[----:B------:R-:W-:Y:S01]  /*9d20*/  @!P1 MOV R26, R16 ;  /* 0x00000010001a9202 */ /* 0x000fe20000000f00 */
[----:B------:R-:W-:Y:S01]  /*9d30*/  @!PT LDS RZ, [RZ] ;  /* 0x00000000fffff984 */ /* 0x000fe20000000800 */
[----:B------:R-:W-:Y:S01]  /*9d40*/  @!PT LDS RZ, [RZ] ;  /* 0x00000000fffff984 */ /* 0x000fe20000000800 */
[----:B------:R-:W-:Y:S01]  /*9d50*/  @!PT LDS RZ, [RZ] ;  /* 0x00000000fffff984 */ /* 0x000fe20000000800 */
[----:B------:R-:W-:Y:S01]  /*9d60*/  @!P3 LDGSTS.E.BYPASS.LTC128B.128 [R245+0x2000], desc[UR4][R234.64] ;  /* 0x02000000eaf5bfae */ /* 0x000fe2000b981a04 */
[----:B------:R-:W-:Y:S01]  /*9d70*/  @!P1 IADD3.X R9, PT, PT, R17, R0, RZ, P4, !PT ;  /* 0x0000000011099210 */ /* 0x000fe200027fe4ff */
[----:B------:R-:W-:Y:S01]  /*9d80*/  @!P1 IMAD.MOV.U32 R20, RZ, RZ, R16 ;  /* 0x000000ffff149224 */ /* 0x000fe200078e0010 */
[-C--:B------:R-:W-:Y:S01]  /*9d90*/  @!P1 MOV R25, R17.reuse ;  /* 0x0000001100199202 */ /* 0x080fe20000000f00 */
[----:B------:R1:W-:Y:S01]  /*9da0*/  @P3 STS.128 [R245+0x2000], RZ ;  /* 0x002000fff5003388 */ /* 0x0003e20000000c00 */
[-C--:B------:R-:W-:Y:S01]  /*9db0*/  @!P1 MOV R21, R17.reuse ;  /* 0x0000001100159202 */ /* 0x080fe20000000f00 */
[----:B------:R-:W-:Y:S01]  /*9dc0*/  @!P1 IMAD R14, R223, 0x60, RZ ;  /* 0x00000060df0e9824 */ /* 0x000fe200078e02ff */
[C---:B------:R-:W-:Y:S01]  /*9dd0*/  @!P1 LEA R30, P4, R222.reuse, R16, 0x6 ;  /* 0x00000010de1e9211 */ /* 0x040fe200078830ff */
[----:B------:R1:W-:Y:S01]  /*9de0*/  @P1 STS.128 [R245+0x2800], RZ ;  /* 0x002800fff5001388 */ /* 0x0003e20000000c00 */
[----:B------:R-:W-:Y:S01]  /*9df0*/  @!P1 IMAD.WIDE.U32 R24, R222, 0x60, R24 ;  /* 0x00000060de189825 */ /* 0x000fe200078e0018 */
[----:B------:R-:W-:-:S02]  /*9e00*/  @!P1 MOV R19, R17 ;  /* 0x0000001100139202 */ /* 0x000fc40000000f00 */
[----:B------:R-:W-:Y:S01]  /*9e10*/  @!PT LDS RZ, [RZ] ;  /* 0x00000000fffff984 */ /* 0x000fe20000000800 */
[----:B------:R-:W-:Y:S01]  /*9e20*/  @!PT LDS RZ, [RZ] ;  /* 0x00000000fffff984 */ /* 0x000fe20000000800 */
[----:B------:R-:W-:Y:S01]  /*9e30*/  @!PT LDS RZ, [RZ] ;  /* 0x00000000fffff984 */ /* 0x000fe20000000800 */
[----:B------:R-:W-:Y:S01]  /*9e40*/  @!P1 LDGSTS.E.BYPASS.LTC128B.128 [R245+0x2800], desc[UR4][R16.64] ;  /* 0x0280000010f59fae */ /* 0x000fe2000b981a04 */
[C---:B------:R-:W-:Y:S01]  /*9e50*/  @!P1 IMAD R12, R223.reuse, 0xa0, RZ ;  /* 0x000000a0df0c9824 */ /* 0x040fe200078e02ff */
[CC--:B------:R-:W-:Y:S01]  /*9e60*/  @!P1 LEA.HI.X R31, R222.reuse, R17.reuse, R223, 0x6, P4 ;  /* 0x00000011de1f9211 */ /* 0x0c0fe200020f34df */
[----:B------:R-:W-:Y:S01]  /*9e70*/  @!P1 IMAD.WIDE.U32 R20, R222, 0xa0, R20 ;  /* 0x000000a0de149825 */ /* 0x000fe200078e0014 */
[----:B------:R1:W-:Y:S01]  /*9e80*/  @P1 STS.128 [R245+0x3000], RZ ;  /* 0x003000fff5001388 */ /* 0x0003e20000000c00 */
[-C--:B------:R-:W-:Y:S02]  /*9e90*/  @!P1 MOV R23, R17.reuse ;  /* 0x0000001100179202 */ /* 0x080fe40000000f00 */
[----:B------:R-:W-:Y:S01]  /*9ea0*/  @!P1 IMAD R10, R223, 0xc0, RZ ;  /* 0x000000c0df0a9824 */ /* 0x000fe200078e02ff */
[----:B------:R-:W-:Y:S01]  /*9eb0*/  @!PT LDS RZ, [RZ] ;  /* 0x00000000fffff984 */ /* 0x000fe20000000800 */
[----:B------:R-:W-:Y:S01]  /*9ec0*/  @!PT LDS RZ, [RZ] ;  /* 0x00000000fffff984 */ /* 0x000fe20000000800 */
[----:B------:R-:W-:Y:S01]  /*9ed0*/  @!PT LDS RZ, [RZ] ;  /* 0x00000000fffff984 */ /* 0x000fe20000000800 */
[----:B------:R2:W-:Y:S01]  /*9ee0*/  @!P1 LDGSTS.E.BYPASS.LTC128B.128 [R245+0x3000], desc[UR4][R8.64] ;  /* 0x0300000008f59fae */ /* 0x0005e2000b981a04 */
[----:B------:R-:W-:Y:S01]  /*9ef0*/  @!P1 IMAD.IADD R15, R14, 0x1, R25 ;  /* 0x000000010e0f9824 */ /* 0x000fe200078e0219 */
[----:B------:R-:W-:Y:S01]  /*9f00*/  @!P1 MOV R14, R24 ;  /* 0x00000018000e9202 */ /* 0x000fe20000000f00 */
[--C-:B------:R-:W-:Y:S01]  /*9f10*/  @!P1 IMAD.MOV.U32 R18, RZ, RZ, R16.reuse ;  /* 0x000000ffff129224 */ /* 0x100fe200078e0010 */
[-C--:B------:R-:W-:Y:S01]  /*9f20*/  @!P1 MOV R24, R16.reuse ;  /* 0x0000001000189202 */ /* 0x080fe20000000f00 */
[----:B------:R1:W-:Y:S01]  /*9f30*/  @P1 STS.128 [R245+0x3800], RZ ;  /* 0x003800fff5001388 */ /* 0x0003e20000000c00 */
[----:B------:R-:W-:Y:S01]  /*9f40*/  @!P1 MOV R25, R17 ;  /* 0x0000001100199202 */ /* 0x000fe20000000f00 */
[----:B------:R-:W-:Y:S01]  /*9f50*/  @!P1 IMAD.MOV.U32 R22, RZ, RZ, R16 ;  /* 0x000000ffff169224 */ /* 0x000fe200078e0010 */
[----:B------:R-:W-:Y:S01]  /*9f60*/  @!P1 IADD3 R13, PT, PT, R12, R21, RZ ;  /* 0x000000150c0d9210 */ /* 0x000fe20007ffe0ff */
[----:B------:R-:W-:Y:S01]  /*9f70*/  @!P1 IMAD.MOV.U32 R12, RZ, RZ, R20 ;  /* 0x000000ffff0c9224 */ /* 0x000fe200078e0014 */
[----:B------:R-:W-:Y:S01]  /*9f80*/  @!P1 MOV R20, R16 ;  /* 0x0000001000149202 */ /* 0x000fe20000000f00 */
[----:B------:R-:W-:Y:S01]  /*9f90*/  @!P1 IMAD.MOV.U32 R21, RZ, RZ, R17 ;  /* 0x000000ffff159224 */ /* 0x000fe200078e0011 */
[----:B------:R-:W-:Y:S01]  /*9fa0*/  @!PT LDS RZ, [RZ] ;  /* 0x00000000fffff984 */ /* 0x000fe20000000800 */
[----:B------:R-:W-:Y:S01]  /*9fb0*/  @!PT LDS RZ, [RZ] ;  /* 0x00000000fffff984 */ /* 0x000fe20000000800 */
[----:B------:R-:W-:Y:S01]  /*9fc0*/  @!PT LDS RZ, [RZ] ;  /* 0x00000000fffff984 */ /* 0x000fe20000000800 */
[----:B------:R1:W-:Y:S01]  /*9fd0*/  @!P1 LDGSTS.E.BYPASS.LTC128B.128 [R245+0x3800], desc[UR4][R30.64] ;  /* 0x038000001ef59fae */ /* 0x0003e2000b981a04 */
[----:B------:R-:W-:Y:S01]  /*9fe0*/  @!P1 IMAD.WIDE.U32 R24, R222, 0x160, R24 ;  /* 0x00000160de189825 */ /* 0x000fe200078e0018 */
[----:B------:R-:W-:-:S02]  /*9ff0*/  @!P1 MOV R27, R17 ;  /* 0x00000011001b9202 */ /* 0x000fc40000000f00 */
[----:B------:R1:W-:Y:S01]  /*a000*/  @P1 STS.128 [R245+0x4000], RZ ;  /* 0x004000fff5001388 */ /* 0x0003e20000000c00 */
[----:B------:R-:W-:-:S03]  /*a010*/  @!P1 IMAD.WIDE.U32 R20, R222, 0x140, R20 ;  /* 0x00000140de149825 */ /* 0x000fc600078e0014 */
[----:B------:R-:W-:Y:S01]  /*a020*/  @!PT LDS RZ, [RZ] ;  /* 0x00000000fffff984 */ /* 0x000fe20000000800 */
[----:B------:R-:W-:Y:S01]  /*a030*/  @!PT LDS RZ, [RZ] ;  /* 0x00000000fffff984 */ /* 0x000fe20000000800 */
[----:B------:R-:W-:Y:S01]  /*a040*/  @!PT LDS RZ, [RZ] ;  /* 0x00000000fffff984 */ /* 0x000fe20000000800 */
[----:B------:R1:W-:Y:S01]  /*a050*/  @!P1 LDGSTS.E.BYPASS.LTC128B.128 [R245+0x4000], desc[UR4][R14.64] ;  /* 0x040000000ef59fae */ /* 0x0003e2000b981a04 */
[C---:B------:R-:W-:Y:S02]  /*a060*/  @!P1 IMAD R7, R223.reuse, 0xe0, RZ ;  /* 0x000000e0df079824 */ /* 0x040fe400078e02ff */
[C---:B------:R-:W-:Y:S01]  /*a070*/  @!P1 IMAD.WIDE.U32 R18, R222.reuse, 0xe0, R18 ;  /* 0x000000e0de129825 */ /* 0x040fe200078e0012 */
[----:B------:R1:W-:Y:S01]  /*a080*/  @P1 STS.128 [R245+0x4800], RZ ;  /* 0x004800fff5001388 */ /* 0x0003e20000000c00 */
[----:B--2---:R-:W-:Y:S02]  /*a090*/  @!P1 MOV R9, R17 ;  /* 0x0000001100099202 */ /* 0x004fe40000000f00 */
[----:B------:R-:W-:Y:S02]  /*a0a0*/  @!P1 IMAD.MOV.U32 R8, RZ, RZ, R16 ;  /* 0x000000ffff089224 */ /* 0x000fe400078e0010 */
[----:B------:R-:W-:Y:S02]  /*a0b0*/  @!P1 IMAD R0, R223, 0x120, RZ ;  /* 0x00000120df009824 */ /* 0x000fe400078e02ff */
[----:B------:R-:W-:-:S04]  /*a0c0*/  @!P1 IMAD.WIDE.U32 R8, R222, 0xc0, R8 ;  /* 0x000000c0de089825 */ /* 0x000fc800078e0008 */
[----:B------:R-:W-:Y:S01]  /*a0d0*/  @!P1 IMAD.WIDE.U32 R22, R222, 0x120, R22 ;  /* 0x00000120de169825 */ /* 0x000fe200078e0016 */
[----:B------:R-:W-:Y:S02]  /*a0e0*/  @!P1 IADD3 R11, PT, PT, R10, R9, RZ ;  /* 0x000000090a0b9210 */ /* 0x000fe40007ffe0ff */
[----:B------:R-:W-:Y:S01]  /*a0f0*/  @!P1 MOV R10, R8 ;  /* 0x00000008000a9202 */ /* 0x000fe20000000f00 */
[C---:B------:R-:W-:Y:S01]  /*a100*/  @!P1 IMAD R8, R223.reuse, 0x160, RZ ;  /* 0x00000160df089824 */ /* 0x040fe200078e02ff */
[----:B------:R-:W-:Y:S01]  /*a110*/  @!P1 IADD3 R23, PT, PT, R0, R23, RZ ;  /* 0x0000001700179210 */ /* 0x000fe20007ffe0ff */
[----:B------:R-:W-:Y:S02]  /*a120*/  @!P1 IMAD R9, R223, 0x140, RZ ;  /* 0x00000140df099824 */ /* 0x000fe400078e02ff */
[----:B------:R-:W-:Y:S01]  /*a130*/  @!P1 IMAD.IADD R25, R8, 0x1, R25 ;  /* 0x0000000108199824 */ /* 0x000fe200078e0219 */
[----:B------:R-:W-:Y:S01]  /*a140*/  @!P1 LEA R8, P3, R222, R16, 0x7 ;  /* 0x00000010de089211 */ /* 0x000fe200078638ff */
[----:B------:R-:W-:-:S02]  /*a150*/  @!P1 IMAD.IADD R21, R9, 0x1, R21 ;  /* 0x0000000109159824 */ /* 0x000fc400078e0215 */
[----:B------:R-:W-:Y:S01]  /*a160*/  @!P1 IMAD.IADD R19, R7, 0x1, R19 ;  /* 0x0000000107139824 */ /* 0x000fe200078e0213 */
[CC--:B------:R-:W-:Y:S01]  /*a170*/  @!P1 LEA.HI.X R9, R222.reuse, R17.reuse, R223, 0x7, P3 ;  /* 0x00000011de099211 */ /* 0x0c0fe200018f3cdf */
[C---:B------:R-:W-:Y:S01]  /*a180*/  @!P1 IMAD R7, R223.reuse, 0x180, RZ ;  /* 0x00000180df079824 */ /* 0x040fe200078e02ff */
[C---:B------:R-:W-:Y:S01]  /*a190*/  @!P1 LEA R32, P3, R222.reuse, R16, 0x8 ;  /* 0x00000010de209211 */ /* 0x040fe200078640ff */
[C---:B------:R-:W-:Y:S02]  /*a1a0*/  @!P1 IMAD.WIDE.U32 R28, R222.reuse, 0x180, R16 ;  /* 0x00000180de1c9825 */ /* 0x040fe400078e0010 */
[----:B------:R-:W-:Y:S01]  /*a1b0*/  @!PT LDS RZ, [RZ] ;  /* 0x00000000fffff984 */ /* 0x000fe20000000800 */
[----:B------:R-:W-:Y:S01]  /*a1c0*/  @!PT LDS RZ, [RZ] ;  /* 0x00000000fffff984 */ /* 0x000fe20000000800 */
[----:B------:R-:W-:Y:S01]  /*a1d0*/  @!PT LDS RZ, [RZ] ;  /* 0x00000000fffff984 */ /* 0x000fe20000000800 */
[----:B------:R1:W-:Y:S01]  /*a1e0*/  @!P1 LDGSTS.E.BYPASS.LTC128B.128 [R245+0x4800], desc[UR4][R8.64] ;  /* 0x0480000008f59fae */ /* 0x0003e2000b981a04 */
[C---:B------:R-:W-:Y:S01]  /*a1f0*/  @!P1 LEA.HI.X R33, R222.reuse, R17, R223, 0x8, P3 ;  /* 0x00000011de219211 */ /* 0x040fe200018f44df */
[----:B------:R-:W-:Y:S01]  /*a200*/  @!P1 IMAD R0, R223, 0x1a0, RZ ;  /* 0x000001a0df009824 */ /* 0x000fe200078e02ff */
[----:B------:R-:W-:Y:S01]  /*a210*/  @!P1 IADD3 R29, PT, PT, R7, R29, RZ ;  /* 0x0000001d071d9210 */ /* 0x000fe20007ffe0ff */
        /* <DEDUP_REMOVED lines=56> */
.L_x_6168:
[----:B------:R-:W-:Y:S05]  /*a5a0*/  BSYNC.RECONVERGENT B0 ;  /* 0x0000000000007941 */ /* 0x000fea0003800200 */
.L_x_6167:
[----:B------:R-:W0:Y:S02]  /*a5b0*/  LDGDEPBAR ;  /* 0x00000000000079af */ /* 0x000e240000000000 */
.L_x_6163:
[----:B------:R-:W-:Y:S05]  /*a5c0*/  BSYNC.RECONVERGENT B1 ;  /* 0x0000000000017941 */ /* 0x000fea0003800200 */
.L_x_6162:
[----:B------:R-:W3:Y:S01]  /*a5d0*/  LD.E R197, desc[UR4][R2.64+0xdc] ;  /* 0x0000dc0402c57980 */ /* 0x000ee2000c101900 */
[----:B-1----:R-:W-:Y:S01]  /*a5e0*/  FMNMX3.FTZ R9, R6, R196, R198, !PT ;  /* 0x000000c406097276 */ /* 0x002fe200078100c6 */
[----:B------:R-:W-:Y:S01]  /*a5f0*/  BSSY B2, `(.L_x_6169) ;  /* 0x0000cea000027945 */ /* 0x000fe20003800000 */
        /* <DEDUP_REMOVED lines=66> */
[----:B------:R-:W4:Y:S03]  /*aa20*/  SHFL.BFLY PT, R7, R8, 0x2, 0x1f ;  /* 0x0c401f0008077f89 */ /* 0x000f2600000e0000 */
        /* <DEDUP_REMOVED lines=9> */
[----:B----4-:R-:W-:-:S03]  /*aac0*/  FMNMX.FTZ R7, R8, R7, !PT ;  /* 0x0000000708077209 */ /* 0x010fc60007810000 */
[----:B------:R-:W1:Y:S04]  /*aad0*/  SHFL.BFLY PT, R0, R9, 0x1, 0x1f ;  /* 0x0c201f0009007f89 */ /* 0x000e6800000e0000 */
[----:B------:R-:W4:Y:S04]  /*aae0*/  SHFL.BFLY PT, R36, R7, 0x1, 0x1f ;  /* 0x0c201f0007247f89 */ /* 0x000f2800000e0000 */
[----:B------:R-:W5:Y:S01]  /*aaf0*/  LDSM.16.MT88.4 R48, [R131+0xa800] ;  /* 0x00a800008330783b */ /* 0x000f620000004200 */
[----:B-1----:R-:W-:-:S04]  /*ab00*/  FMNMX.FTZ R0, R9, R0, !PT ;  /* 0x0000000009007209 */ /* 0x002fc80007810000 */
[----:B------:R-:W-:Y:S02]  /*ab10*/  FSETP.NEU.FTZ.AND P1, PT, R0, -INF , PT ;  /* 0xff8000000000780b */ /* 0x000fe40003f3d000 */
[----:B----4-:R-:W-:Y:S01]  /*ab20*/  FMNMX.FTZ R36, R7, R36, !PT ;  /* 0x0000002407247209 */ /* 0x010fe20007810000 */
[----:B---3--:R-:W-:-:S05]  /*ab30*/  FMUL.FTZ R189, R197, R0 ;  /* 0x00000000c5bd7220 */ /* 0x008fca0000410000 */
[----:B------:R-:W-:Y:S02]  /*ab40*/  FSEL R189, R189, RZ, P1 ;  /* 0x000000ffbdbd7208 */ /* 0x000fe40000800000 */
[----:B------:R-:W-:-:S03]  /*ab50*/  FSETP.NEU.FTZ.AND P1, PT, R36, -INF , PT ;  /* 0xff8000002400780b */ /* 0x000fc60003f3d000 */
[-CC-:B------:R-:W-:Y:S01]  /*ab60*/  FFMA.FTZ R150, R196, R197.reuse, -R189.reuse ;  /* 0x000000c5c4967223 */ /* 0x180fe200000108bd */
        /* <DEDUP_REMOVED lines=93> */
[--C-:B------:R-:W-:Y:S01]  /*b140*/  FFMA.FTZ R120, R120, R197, -R196.reuse ;  /* 0x000000c578787223 */ /* 0x100fe200000108c4 */
[----:B------:R-:W-:Y:S01]  /*b150*/  MUFU.EX2 R198, R198 ;  /* 0x000000c600c67308 */ /* 0x000fe20000000800 */
[C---:B------:R-:W-:Y:S01]  /*b160*/  HMMA.16816.F32 R20, R4.reuse, R22, RZ ;  /* 0x000000160414723c */ /* 0x040fe200000018ff */
[----:B-1----:R-:W-:Y:S01]  /*b170*/  F2FP.F16.F32.PACK_AB R53, R144, R153 ;  /* 0x000000999035723e */ /* 0x002fe200000000ff */
        /* <DEDUP_REMOVED lines=23> */
[----:B-1----:R-:W-:Y:S01]  /*b2f0*/  F2FP.F16.F32.PACK_AB R52, R199, R198 ;  /* 0x000000c6c734723e */ /* 0x002fe200000000ff */
[-C--:B------:R-:W-:Y:S01]  /*b300*/  FFMA.FTZ R213, R155, R197.reuse, -R196 ;  /* 0x000000c59bd57223 */ /* 0x080fe200000108c4 */
[-CC-:B------:R-:W-:Y:S01]  /*b310*/  FFMA.FTZ R182, R151, R197.reuse, -R189.reuse ;  /* 0x000000c597b67223 */ /* 0x180fe200000108bd */
[----:B------:R-:W-:Y:S01]  /*b320*/  FADD.FTZ R150, R187, R150 ;  /* 0x00000096bb967221 */ /* 0x000fe20000010000 */
[-CC-:B------:R-:W-:Y:S01]  /*b330*/  FFMA.FTZ R172, R172, R197.reuse, -R189.reuse ;  /* 0x000000c5acac7223 */ /* 0x180fe200000108bd */
[-C--:B------:R-:W-:Y:S01]  /*b340*/  FFMA.FTZ R174, R174, R197.reuse, -R196 ;  /* 0x000000c5aeae7223 */ /* 0x080fe200000108c4 */
[----:B------:R-:W1:Y:S01]  /*b350*/  MUFU.EX2 R203, R203 ;  /* 0x000000cb00cb7308 */ /* 0x000e620000000800 */
[C---:B------:R-:W-:Y:S01]  /*b360*/  HMMA.16816.F32 R12, R4.reuse, R14, RZ ;  /* 0x0000000e040c723c */ /* 0x040fe200000018ff */
[----:B------:R-:W-:Y:S01]  /*b370*/  FADD.FTZ R57, R185, R150 ;  /* 0x00000096b9397221 */ /* 0x000fe20000010000 */
[-CC-:B------:R-:W-:Y:S01]  /*b380*/  FFMA.FTZ R185, R188, R197.reuse, -R189.reuse ;  /* 0x000000c5bcb97223 */ /* 0x180fe200000108bd */
[-C--:B------:R-:W-:Y:S01]  /*b390*/  FFMA.FTZ R188, R181, R197.reuse, -R189 ;  /* 0x000000c5b5bc7223 */ /* 0x080fe200000108bd */
[-CC-:B------:R-:W-:Y:S01]  /*b3a0*/  FFMA.FTZ R181, R190, R197.reuse, -R196.reuse ;  /* 0x000000c5beb57223 */ /* 0x180fe200000108c4 */
[----:B------:R-:W-:Y:S01]  /*b3b0*/  FADD.FTZ R148, R148, R57 ;  /* 0x0000003994947221 */ /* 0x000fe20000010000 */
[-CC-:B------:R-:W-:Y:S01]  /*b3c0*/  FFMA.FTZ R190, R183, R197.reuse, -R196.reuse ;  /* 0x000000c5b7be7223 */ /* 0x180fe200000108c4 */
[----:B------:R-:W-:Y:S01]  /*b3d0*/  MUFU.EX2 R112, R112 ;  /* 0x0000007000707308 */ /* 0x000fe20000000800 */
[C---:B------:R-:W-:Y:S01]  /*b3e0*/  HMMA.16816.F32 R8, R4.reuse, R40, RZ ;  /* 0x000000280408723c */ /* 0x040fe200000018ff */
[----:B--2---:R-:W-:Y:S01]  /*b3f0*/  F2FP.F16.F32.PACK_AB R54, R201, R200 ;  /* 0x000000c8c936723e */ /* 0x004fe200000000ff */
[-C--:B------:R-:W-:Y:S01]  /*b400*/  FFMA.FTZ R175, R175, R197.reuse, -R196 ;  /* 0x000000c5afaf7223 */ /* 0x080fe200000108c4 */
[-CC-:B------:R-:W-:Y:S01]  /*b410*/  FFMA.FTZ R173, R173, R197.reuse, -R189.reuse ;  /* 0x000000c5adad7223 */ /* 0x180fe200000108bd */
[----:B------:R-:W-:Y:S01]  /*b420*/  LDSM.16.MT88.4 R56, [R129+0x10000] ;  /* 0x010000008138783b */ /* 0x000fe20000004200 */
[----:B------:R-:W-:Y:S01]  /*b430*/  FADD.FTZ R194, R195, R194 ;  /* 0x000000c2c3c27221 */ /* 0x000fe20000010000 */
[-CC-:B------:R-:W-:Y:S01]  /*b440*/  FFMA.FTZ R183, R161, R197.reuse, -R189.reuse ;  /* 0x000000c5a1b77223 */ /* 0x180fe200000108bd */
[----:B------:R-:W-:Y:S01]  /*b450*/  MUFU.EX2 R207, R207 ;  /* 0x000000cf00cf7308 */ /* 0x000fe20000000800 */
[----:B------:R-:W-:Y:S01]  /*b460*/  HMMA.16816.F32 R4, R4, R42, RZ ;  /* 0x0000002a0404723c */ /* 0x000fe200000018ff */
[----:B------:R-:W2:Y:S01]  /*b470*/  LDSM.16.MT88.4 R40, [R127+0xa800] ;  /* 0x00a800007f28783b */ /* 0x000ea20000004200 */
[----:B-1----:R-:W-:Y:S01]  /*b480*/  F2FP.F16.F32.PACK_AB R55, R203, R186 ;  /* 0x000000bacb37723e */ /* 0x002fe200000000ff */
[----:B------:R-:W-:Y:S01]  /*b490*/  FADD.FTZ R191, R191, R194 ;  /* 0x000000c2bfbf7221 */ /* 0x000fe20000010000 */
[-C--:B------:R-:W-:Y:S01]  /*b4a0*/  FFMA.FTZ R187, R162, R197.reuse, -R196 ;  /* 0x000000c5a2bb7223 */ /* 0x080fe200000108c4 */
[-CC-:B------:R-:W-:Y:S01]  /*b4b0*/  FFMA.FTZ R176, R176, R197.reuse, -R189.reuse ;  /* 0x000000c5b0b07223 */ /* 0x180fe200000108bd */
[-C--:B------:R-:W-:Y:S01]  /*b4c0*/  FFMA.FTZ R106, R106, R197.reuse, -R189 ;  /* 0x000000c56a6a7223 */ /* 0x080fe200000108bd */
[----:B------:R-:W-:Y:S01]  /*b4d0*/  MUFU.EX2 R97, R97 ;  /* 0x0000006100617308 */ /* 0x000fe20000000800 */
[----:B------:R-:W-:Y:S01]  /*b4e0*/  FADD.FTZ R191, R152, R191 ;  /* 0x000000bf98bf7221 */ /* 0x000fe20000010000 */
[C---:B------:R-:W-:Y:S01]  /*b4f0*/  HMMA.16816.F32 R24, R52.reuse, R44, R24 ;  /* 0x0000002c3418723c */ /* 0x040fe20000001818 */
[-CC-:B------:R-:W-:Y:S01]  /*b500*/  FFMA.FTZ R108, R108, R197.reuse, -R189.reuse ;  /* 0x000000c56c6c7223 */ /* 0x180fe200000108bd */
[-C--:B------:R-:W-:Y:S01]  /*b510*/  FFMA.FTZ R107, R107, R197.reuse, -R189 ;  /* 0x000000c56b6b7223 */ /* 0x080fe200000108bd */
[----:B------:R-:W-:Y:S01]  /*b520*/  FADD.FTZ R198, R198, R191 ;  /* 0x000000bfc6c67221 */ /* 0x000fe20000010000 */
[----:B------:R-:W-:Y:S01]  /*b530*/  FFMA.FTZ R126, R126, R197, -R189 ;  /* 0x000000c57e7e7223 */ /* 0x000fe200000108bd */
[----:B------:R-:W-:Y:S01]  /*b540*/  ISETP.GT.AND P1, PT, R104, R233, PT ;  /* 0x000000e96800720c */ /* 0x000fe20003f24270 */
[----:B------:R-:W-:Y:S01]  /*b550*/  MUFU.EX2 R113, R113 ;  /* 0x0000007100717308 */ /* 0x000fe20000000800 */
[----:B------:R-:W-:Y:S01]  /*b560*/  FADD.FTZ R199, R199, R198 ;  /* 0x000000c6c7c77221 */ /* 0x000fe20000010000 */
[----:B------:R-:W-:Y:S01]  /*b570*/  HMMA.16816.F32 R20, R52, R46, R20 ;  /* 0x0000002e3414723c */ /* 0x000fe20000001814 */
[----:B------:R-:W1:Y:S02]  /*b580*/  LDSM.16.MT88.4 R44, [R105+0xa800] ;  /* 0x00a80000692c783b */ /* 0x000e640000004200 */
[----:B------:R-:W-:-:S03]  /*b590*/  FADD.FTZ R200, R200, R199 ;  /* 0x000000c7c8c87221 */ /* 0x000fc60000010000 */
[----:B------:R-:W3:Y:S01]  /*b5a0*/  MUFU.EX2 R114, R114 ;  /* 0x0000007200727308 */ /* 0x000ee20000000800 */
[----:B------:R-:W-:Y:S01]  /*b5b0*/  FADD.FTZ R200, R201, R200 ;  /* 0x000000c8c9c87221 */ /* 0x000fe20000010000 */
[C---:B-----5:R-:W-:Y:S06]  /*b5c0*/  HMMA.16816.F32 R32, R52.reuse, R48, R32 ;  /* 0x000000303420723c */ /* 0x060fec0000001820 */
[----:B------:R-:W-:Y:S02]  /*b5d0*/  MUFU.EX2 R96, R96 ;  /* 0x0000006000607308 */ /* 0x000fe40000000800 */
        /* <DEDUP_REMOVED lines=8> */
[C---:B-1----:R-:W-:Y:S06]  /*b660*/  HMMA.16816.F32 R8, R52.reuse, R44, R8 ;  /* 0x0000002c3408723c */ /* 0x042fec0000001808 */
[----:B------:R-:W-:Y:S02]  /*b670*/  MUFU.EX2 R102, R102 ;  /* 0x0000006600667308 */ /* 0x000fe40000000800 */
[----:B------:R-:W-:Y:S01]  /*b680*/  HMMA.16816.F32 R4, R52, R46, R4 ;  /* 0x0000002e3404723c */ /* 0x000fe20000001804 */
[----:B------:R-:W1:Y:S01]  /*b690*/  LDSM.16.MT88.4 R44, [R127+0xb000] ;  /* 0x00b000007f2c783b */ /* 0x000e620000004200 */
[----:B---3--:R-:W-:Y:S01]  /*b6a0*/  F2FP.F16.F32.PACK_AB R52, R114, R113 ;  /* 0x000000717234723e */ /* 0x008fe200000000ff */
[----:B------:R-:W-:Y:S01]  /*b6b0*/  FADD.FTZ R113, R113, R200 ;  /* 0x000000c871717221 */ /* 0x000fe20000010000 */
[----:B------:R-:W-:-:S02]  /*b6c0*/  F2FP.F16.F32.PACK_AB R53, R207, R112 ;  /* 0x00000070cf35723e */ /* 0x000fc400000000ff */
[----:B------:R-:W-:Y:S01]  /*b6d0*/  MUFU.EX2 R89, R89 ;  /* 0x0000005900597308 */ /* 0x000fe20000000800 */
[----:B-----5:R-:W-:Y:S01]  /*b6e0*/  F2FP.F16.F32.PACK_AB R54, R101, R96 ;  /* 0x000000606536723e */ /* 0x020fe200000000ff */
[----:B------:R-:W-:Y:S01]  /*b6f0*/  FADD.FTZ R113, R114, R113 ;  /* 0x0000007172717221 */ /* 0x000fe20000010000 */
[----:B--2---:R-:W-:-:S05]  /*b700*/  F2FP.F16.F32.PACK_AB R55, R100, R97 ;  /* 0x000000616437723e */ /* 0x004fca00000000ff */
[----:B------:R-:W-:Y:S02]  /*b710*/  MUFU.EX2 R92, R92 ;  /* 0x0000005c005c7308 */ /* 0x000fe40000000800 */
[C---:B----4-:R-:W-:Y:S06]  /*b720*/  HMMA.16816.F32 R24, R52.reuse, R48, R24 ;  /* 0x000000303418723c */ /* 0x050fec0000001818 */
[----:B------:R-:W-:Y:S02]  /*b730*/  MUFU.EX2 R98, R98 ;  /* 0x0000006200627308 */ /* 0x000fe40000000800 */
[C---:B------:R-:W-:Y:S01]  /*b740*/  HMMA.16816.F32 R20, R52.reuse, R50, R20 ;  /* 0x000000323414723c */ /* 0x040fe20000001814 */
[----:B------:R-:W-:Y:S05]  /*b750*/  LDSM.16.MT88.4 R48, [R129+0xb800] ;  /* 0x00b800008130783b */ /* 0x000fea0000004200 */
[----:B------:R-:W2:Y:S02]  /*b760*/  MUFU.EX2 R103, R103 ;  /* 0x0000006700677308 */ /* 0x000ea40000000800 */
[C---:B------:R-:W-:Y:S06]  /*b770*/  HMMA.16816.F32 R32, R52.reuse, R40, R32 ;  /* 0x000000283420723c */ /* 0x040fec0000001820 */
[----:B------:R-:W-:Y:S02]  /*b780*/  MUFU.EX2 R88, R88 ;  /* 0x0000005800587308 */ /* 0x000fe40000000800 */
[C---:B------:R-:W-:Y:S01]  /*b790*/  HMMA.16816.F32 R28, R52.reuse, R42, R28 ;  /* 0x0000002a341c723c */ /* 0x040fe2000000181c */
[----:B------:R-:W3:Y:S05]  /*b7a0*/  LDSM.16.MT88.4 R40, [R105+0xb000] ;  /* 0x00b000006928783b */ /* 0x000eea0000004200 */
[----:B------:R-:W4:Y:S02]  /*b7b0*/  MUFU.EX2 R93, R93 ;  /* 0x0000005d005d7308 */ /* 0x000f240000000800 */
[C---:B-1----:R-:W-:Y:S06]  /*b7c0*/  HMMA.16816.F32 R16, R52.reuse, R44, R16 ;  /* 0x0000002c3410723c */ /* 0x042fec0000001810 */
[----:B------:R-:W-:Y:S02]  /*b7d0*/  MUFU.EX2 R91, R91 ;  /* 0x0000005b005b7308 */ /* 0x000fe40000000800 */
[C---:B------:R-:W-:Y:S01]  /*b7e0*/  HMMA.16816.F32 R12, R52.reuse, R46, R12 ;  /* 0x0000002e340c723c */ /* 0x040fe2000000180c */
[----:B------:R-:W1:Y:S05]  /*b7f0*/  LDSM.16.MT88.4 R44, [R131+0xb800] ;  /* 0x00b80000832c783b */ /* 0x000e6a0000004200 */
[----:B------:R-:W-:Y:S08]  /*b800*/  MUFU.EX2 R94, R94 ;  /* 0x0000005e005e7308 */ /* 0x000ff00000000800 */
[----:B------:R-:W-:Y:S08]  /*b810*/  MUFU.EX2 R81, R81 ;  /* 0x0000005100517308 */ /* 0x000ff00000000800 */
[----:B------:R-:W-:Y:S01]  /*b820*/  MUFU.EX2 R90, R90 ;  /* 0x0000005a005a7308 */ /* 0x000fe20000000800 */
[----:B---3--:R-:W-:Y:S01]  /*b830*/  HMMA.16816.F32 R8, R52, R40, R8 ;  /* 0x000000283408723c */ /* 0x008fe20000001808 */
[----:B--2---:R-:W-:-:S02]  /*b840*/  F2FP.F16.F32.PACK_AB R40, R103, R98 ;  /* 0x000000626728723e */ /* 0x004fc400000000ff */
[----:B------:R-:W-:-:S04]  /*b850*/  F2FP.F16.F32.PACK_AB R41, R102, R99 ;  /* 0x000000636629723e */ /* 0x000fc800000000ff */
[----:B------:R-:W2:Y:S01]  /*b860*/  MUFU.EX2 R95, R95 ;  /* 0x0000005f005f7308 */ /* 0x000ea20000000800 */
[----:B------:R-:W-:Y:S01]  /*b870*/  HMMA.16816.F32 R4, R52, R42, R4 ;  /* 0x0000002a3404723c */ /* 0x000fe20000001804 */
[----:B----4-:R-:W-:Y:S01]  /*b880*/  F2FP.F16.F32.PACK_AB R42, R93, R88 ;  /* 0x000000585d2a723e */ /* 0x010fe200000000ff */
[----:B------:R-:W3:Y:S01]  /*b890*/  LDSM.16.MT88.4 R52, [R127+0xb800] ;  /* 0x00b800007f34783b */ /* 0x000ee20000004200 */
[----:B------:R-:W-:-:S04]  /*b8a0*/  F2FP.F16.F32.PACK_AB R43, R92, R89 ;  /* 0x000000595c2b723e */ /* 0x000fc800000000ff */
[----:B------:R-:W-:Y:S03]  /*b8b0*/  MUFU.EX2 R80, R80 ;  /* 0x0000005000507308 */ /* 0x000fe60000000800 */
[C---:B-1----:R-:W-:Y:S05]  /*b8c0*/  HMMA.16816.F32 R32, R40.reuse, R44, R32 ;  /* 0x0000002c2820723c */ /* 0x042fea0000001820 */
[----:B------:R-:W1:Y:S03]  /*b8d0*/  MUFU.EX2 R85, R85 ;  /* 0x0000005500557308 */ /* 0x000e660000000800 */
[C---:B------:R-:W-:Y:S01]  /*b8e0*/  HMMA.16816.F32 R28, R40.reuse, R46, R28 ;  /* 0x0000002e281c723c */ /* 0x040fe2000000181c */
[----:B------:R-:W4:Y:S04]  /*b8f0*/  LDSM.16.MT88.4 R44, [R105+0xb800] ;  /* 0x00b80000692c783b */ /* 0x000f280000004200 */
[----:B------:R-:W5:Y:S03]  /*b900*/  MUFU.EX2 R84, R84 ;  /* 0x0000005400547308 */ /* 0x000f660000000800 */
[C---:B------:R-:W-:Y:S05]  /*b910*/  HMMA.16816.F32 R24, R40.reuse, R48, R24 ;  /* 0x000000302818723c */ /* 0x040fea0000001818 */
[----:B------:R-:W-:Y:S03]  /*b920*/  MUFU.EX2 R83, R83 ;  /* 0x0000005300537308 */ /* 0x000fe60000000800 */
[C---:B------:R-:W-:Y:S01]  /*b930*/  HMMA.16816.F32 R20, R40.reuse, R50, R20 ;  /* 0x000000322814723c */ /* 0x040fe20000001814 */
[----:B------:R-:W5:Y:S04]  /*b940*/  LDSM.16.MT88.4 R48, [R129+0xc000] ;  /* 0x00c000008130783b */ /* 0x000f680000004200 */
[----:B------:R-:W-:Y:S03]  /*b950*/  MUFU.EX2 R86, R86 ;  /* 0x0000005600567308 */ /* 0x000fe60000000800 */
[C---:B---3--:R-:W-:Y:S05]  /*b960*/  HMMA.16816.F32 R16, R40.reuse, R52, R16 ;  /* 0x000000342810723c */ /* 0x048fea0000001810 */
[----:B------:R-:W-:Y:S03]  /*b970*/  MUFU.EX2 R73, R73 ;  /* 0x0000004900497308 */ /* 0x000fe60000000800 */
[C---:B------:R-:W-:Y:S01]  /*b980*/  HMMA.16816.F32 R12, R40.reuse, R54, R12 ;  /* 0x00000036280c723c */ /* 0x040fe2000000180c */
[----:B------:R-:W3:Y:S04]  /*b990*/  LDSM.16.MT88.4 R52, [R131+0xc000] ;  /* 0x00c000008334783b */ /* 0x000ee80000004200 */
[----:B------:R-:W-:Y:S03]  /*b9a0*/  MUFU.EX2 R82, R82 ;  /* 0x0000005200527308 */ /* 0x000fe60000000800 */
[----:B----4-:R-:W-:Y:S01]  /*b9b0*/  HMMA.16816.F32 R8, R40, R44, R8 ;  /* 0x0000002c2808723c */ /* 0x010fe20000001808 */
[----:B--2---:R-:W-:-:S04]  /*b9c0*/  F2FP.F16.F32.PACK_AB R44, R95, R90 ;  /* 0x0000005a5f2c723e */ /* 0x004fc800000000ff */
[----:B------:R-:W2:Y:S01]  /*b9d0*/  MUFU.EX2 R87, R87 ;  /* 0x0000005700577308 */ /* 0x000ea20000000800 */
[----:B------:R-:W-:Y:S02]  /*b9e0*/  F2FP.F16.F32.PACK_AB R45, R94, R91 ;  /* 0x0000005b5e2d723e */ /* 0x000fe400000000ff */
[----:B------:R-:W-:Y:S01]  /*b9f0*/  HMMA.16816.F32 R4, R40, R46, R4 ;  /* 0x0000002e2804723c */ /* 0x000fe20000001804 */
[----:B------:R-:W4:Y:S01]  /*ba00*/  LDSM.16.MT88.4 R40, [R127+0xc000] ;  /* 0x00c000007f28783b */ /* 0x000f220000004200 */
[----:B-1----:R-:W-:-:S03]  /*ba10*/  F2FP.F16.F32.PACK_AB R46, R85, R80 ;  /* 0x00000050552e723e */ /* 0x002fc600000000ff */
[----:B------:R-:W-:Y:S01]  /*ba20*/  MUFU.EX2 R72, R72 ;  /* 0x0000004800487308 */ /* 0x000fe20000000800 */
[----:B-----5:R-:W-:-:S07]  /*ba30*/  F2FP.F16.F32.PACK_AB R47, R84, R81 ;  /* 0x00000051542f723e */ /* 0x020fce00000000ff */
[C---:B------:R-:W-:Y:S01]  /*ba40*/  HMMA.16816.F32 R24, R44.reuse, R48, R24 ;  /* 0x000000302c18723c */ /* 0x040fe20000001818 */
[----:B------:R-:W1:Y:S07]  /*ba50*/  MUFU.EX2 R77, R77 ;  /* 0x0000004d004d7308 */ /* 0x000e6e0000000800 */
[C---:B------:R-:W-:Y:S01]  /*ba60*/  HMMA.16816.F32 R20, R44.reuse, R50, R20 ;  /* 0x000000322c14723c */ /* 0x040fe20000001814 */
[----:B------:R-:W5:Y:S01]  /*ba70*/  LDSM.16.MT88.4 R48, [R105+0xc000] ;  /* 0x00c000006930783b */ /* 0x000f620000004200 */
[----:B------:R-:W1:Y:S06]  /*ba80*/  MUFU.EX2 R76, R76 ;  /* 0x0000004c004c7308 */ /* 0x000e6c0000000800 */
[C---:B---3--:R-:W-:Y:S02]  /*ba90*/  HMMA.16816.F32 R32, R44.reuse, R52, R32 ;  /* 0x000000342c20723c */ /* 0x048fe40000001820 */
[----:B------:R-:W-:Y:S06]  /*baa0*/  MUFU.EX2 R75, R75 ;  /* 0x0000004b004b7308 */ /* 0x000fec0000000800 */
[C---:B------:R-:W-:Y:S01]  /*bab0*/  HMMA.16816.F32 R28, R44.reuse, R54, R28 ;  /* 0x000000362c1c723c */ /* 0x040fe2000000181c */
[----:B------:R-:W3:Y:S01]  /*bac0*/  LDSM.16.MT88.4 R52, [R129+0xc800] ;  /* 0x00c800008134783b */ /* 0x000ee20000004200 */
[----:B------:R-:W-:Y:S06]  /*bad0*/  MUFU.EX2 R78, R78 ;  /* 0x0000004e004e7308 */ /* 0x000fec0000000800 */
[C---:B----4-:R-:W-:Y:S02]  /*bae0*/  HMMA.16816.F32 R16, R44.reuse, R40, R16 ;  /* 0x000000282c10723c */ /* 0x050fe40000001810 */
[----:B------:R-:W-:Y:S06]  /*baf0*/  MUFU.EX2 R65, R65 ;  /* 0x0000004100417308 */ /* 0x000fec0000000800 */
[C---:B------:R-:W-:Y:S01]  /*bb00*/  HMMA.16816.F32 R12, R44.reuse, R42, R12 ;  /* 0x0000002a2c0c723c */ /* 0x040fe2000000180c */
[----:B------:R-:W4:Y:S01]  /*bb10*/  LDSM.16.MT88.4 R40, [R131+0xc800] ;  /* 0x00c800008328783b */ /* 0x000f220000004200 */
[----:B------:R-:W-:Y:S06]  /*bb20*/  MUFU.EX2 R68, R68 ;  /* 0x0000004400447308 */ /* 0x000fec0000000800 */
[----:B-----5:R-:W-:Y:S01]  /*bb30*/  HMMA.16816.F32 R8, R44, R48, R8 ;  /* 0x000000302c08723c */ /* 0x020fe20000001808 */
[----:B--2---:R-:W-:Y:S01]  /*bb40*/  F2FP.F16.F32.PACK_AB R48, R87, R82 ;  /* 0x000000525730723e */ /* 0x004fe200000000ff */
[----:B------:R-:W-:Y:S01]  /*bb50*/  MUFU.EX2 R74, R74 ;  /* 0x0000004a004a7308 */ /* 0x000fe20000000800 */
[----:B------:R-:W-:-:S05]  /*bb60*/  F2FP.F16.F32.PACK_AB R49, R86, R83 ;  /* 0x000000535631723e */ /* 0x000fca00000000ff */
[----:B------:R-:W-:Y:S01]  /*bb70*/  HMMA.16816.F32 R4, R44, R50, R4 ;  /* 0x000000322c04723c */ /* 0x000fe20000001804 */
[----:B------:R-:W2:Y:S01]  /*bb80*/  LDSM.16.MT88.4 R44, [R127+0xc800] ;  /* 0x00c800007f2c783b */ /* 0x000ea20000004200 */
[----:B-1----:R-:W-:Y:S01]  /*bb90*/  F2FP.F16.F32.PACK_AB R50, R77, R72 ;  /* 0x000000484d32723e */ /* 0x002fe200000000ff */
[----:B------:R-:W1:Y:S01]  /*bba0*/  MUFU.EX2 R79, R79 ;  /* 0x0000004f004f7308 */ /* 0x000e620000000800 */
[----:B------:R-:W-:-:S07]  /*bbb0*/  F2FP.F16.F32.PACK_AB R51, R76, R73 ;  /* 0x000000494c33723e */ /* 0x000fce00000000ff */
[----:B------:R-:W-:Y:S01]  /*bbc0*/  MUFU.EX2 R64, R64 ;  /* 0x0000004000407308 */ /* 0x000fe20000000800 */
[C---:B---3--:R-:W-:Y:S07]  /*bbd0*/  HMMA.16816.F32 R24, R48.reuse, R52, R24 ;  /* 0x000000343018723c */ /* 0x048fee0000001818 */
[----:B------:R-:W3:Y:S01]  /*bbe0*/  MUFU.EX2 R69, R69 ;  /* 0x0000004500457308 */ /* 0x000ee20000000800 */
[C---:B------:R-:W-:Y:S01]  /*bbf0*/  HMMA.16816.F32 R20, R48.reuse, R54, R20 ;  /* 0x000000363014723c */ /* 0x040fe20000001814 */
[----:B------:R-:W-:Y:S06]  /*bc00*/  LDSM.16.MT88.4 R52, [R129+0xd000] ;  /* 0x00d000008134783b */ /* 0x000fec0000004200 */
[----:B------:R-:W-:Y:S01]  /*bc10*/  MUFU.EX2 R67, R67 ;  /* 0x0000004300437308 */ /* 0x000fe20000000800 */
[C---:B----4-:R-:W-:Y:S07]  /*bc20*/  HMMA.16816.F32 R32, R48.reuse, R40, R32 ;  /* 0x000000283020723c */ /* 0x050fee0000001820 */
[----:B------:R-:W-:Y:S01]  /*bc30*/  MUFU.EX2 R70, R70 ;  /* 0x0000004600467308 */ /* 0x000fe20000000800 */
[C---:B------:R-:W-:Y:S01]  /*bc40*/  HMMA.16816.F32 R28, R48.reuse, R42, R28 ;  /* 0x0000002a301c723c */ /* 0x040fe2000000181c */
[----:B------:R-:W4:Y:S06]  /*bc50*/  LDSM.16.MT88.4 R40, [R105+0xc800] ;  /* 0x00c800006928783b */ /* 0x000f2c0000004200 */
[----:B------:R-:W-:Y:S01]  /*bc60*/  MUFU.EX2 R115, R115 ;  /* 0x0000007300737308 */ /* 0x000fe20000000800 */
[C---:B--2---:R-:W-:Y:S07]  /*bc70*/  HMMA.16816.F32 R16, R48.reuse, R44, R16 ;  /* 0x0000002c3010723c */ /* 0x044fee0000001810 */
[----:B------:R-:W-:Y:S01]  /*bc80*/  MUFU.EX2 R66, R66 ;  /* 0x0000004200427308 */ /* 0x000fe20000000800 */
[C---:B------:R-:W-:Y:S01]  /*bc90*/  HMMA.16816.F32 R12, R48.reuse, R46, R12 ;  /* 0x0000002e300c723c */ /* 0x040fe2000000180c */
[----:B------:R-:W2:Y:S06]  /*bca0*/  LDSM.16.MT88.4 R44, [R131+0xd000] ;  /* 0x00d00000832c783b */ /* 0x000eac0000004200 */
[----:B------:R-:W5:Y:S08]  /*bcb0*/  MUFU.EX2 R71, R71 ;  /* 0x0000004700477308 */ /* 0x000f700000000800 */
[----:B------:R-:W-:Y:S08]  /*bcc0*/  MUFU.EX2 R202, R202 ;  /* 0x000000ca00ca7308 */ /* 0x000ff00000000800 */
[----:B------:R-:W5:Y:S01]  /*bcd0*/  MUFU.EX2 R61, R61 ;  /* 0x0000003d003d7308 */ /* 0x000f620000000800 */
[----:B----4-:R-:W-:Y:S01]  /*bce0*/  HMMA.16816.F32 R8, R48, R40, R8 ;  /* 0x000000283008723c */ /* 0x010fe20000001808 */
[----:B-1----:R-:W-:-:S02]  /*bcf0*/  F2FP.F16.F32.PACK_AB R40, R79, R74 ;  /* 0x0000004a4f28723e */ /* 0x002fc400000000ff */
[----:B------:R-:W-:-:S04]  /*bd00*/  F2FP.F16.F32.PACK_AB R41, R78, R75 ;  /* 0x0000004b4e29723e */ /* 0x000fc800000000ff */
[----:B------:R-:W1:Y:S01]  /*bd10*/  MUFU.EX2 R60, R60 ;  /* 0x0000003c003c7308 */ /* 0x000e620000000800 */
[----:B------:R-:W-:Y:S01]  /*bd20*/  HMMA.16816.F32 R4, R48, R42, R4 ;  /* 0x0000002a3004723c */ /* 0x000fe20000001804 */
[----:B---3--:R-:W-:Y:S01]  /*bd30*/  F2FP.F16.F32.PACK_AB R42, R69, R64 ;  /* 0x00000040452a723e */ /* 0x008fe200000000ff */
[----:B------:R-:W3:Y:S01]  /*bd40*/  LDSM.16.MT88.4 R48, [R127+0xd000] ;  /* 0x00d000007f30783b */ /* 0x000ee20000004200 */
[----:B------:R-:W-:-:S04]  /*bd50*/  F2FP.F16.F32.PACK_AB R43, R68, R65 ;  /* 0x00000041442b723e */ /* 0x000fc800000000ff */
[----:B------:R-:W-:Y:S03]  /*bd60*/  MUFU.EX2 R209, R209 ;  /* 0x000000d100d17308 */ /* 0x000fe60000000800 */
[C---:B--2---:R-:W-:Y:S05]  /*bd70*/  HMMA.16816.F32 R32, R40.reuse, R44, R32 ;  /* 0x0000002c2820723c */ /* 0x044fea0000001820 */
[----:B------:R-:W-:Y:S03]  /*bd80*/  MUFU.EX2 R62, R62 ;  /* 0x0000003e003e7308 */ /* 0x000fe60000000800 */
[C---:B------:R-:W-:Y:S01]  /*bd90*/  HMMA.16816.F32 R28, R40.reuse, R46, R28 ;  /* 0x0000002e281c723c */ /* 0x040fe2000000181c */
[----:B------:R-:W2:Y:S04]  /*bda0*/  LDSM.16.MT88.4 R44, [R105+0xd000] ;  /* 0x00d00000692c783b */ /* 0x000ea80000004200 */
[----:B------:R-:W-:Y:S03]  /*bdb0*/  MUFU.EX2 R117, R117 ;  /* 0x0000007500757308 */ /* 0x000fe60000000800 */
[C---:B------:R-:W-:Y:S05]  /*bdc0*/  HMMA.16816.F32 R24, R40.reuse, R52, R24 ;  /* 0x000000342818723c */ /* 0x040fea0000001818 */
[----:B------:R-:W-:Y:S03]  /*bdd0*/  MUFU.EX2 R210, R210 ;  /* 0x000000d200d27308 */ /* 0x000fe60000000800 */
[C---:B------:R-:W-:Y:S01]  /*bde0*/  HMMA.16816.F32 R20, R40.reuse, R54, R20 ;  /* 0x000000362814723c */ /* 0x040fe20000001814 */
[----:B------:R-:W4:Y:S04]  /*bdf0*/  LDSM.16.MT88.4 R52, [R131+0xd800] ;  /* 0x00d800008334783b */ /* 0x000f280000004200 */
[----:B------:R-:W4:Y:S03]  /*be00*/  MUFU.EX2 R63, R63 ;  /* 0x0000003f003f7308 */ /* 0x000f260000000800 */
[C---:B---3--:R-:W-:Y:S05]  /*be10*/  HMMA.16816.F32 R16, R40.reuse, R48, R16 ;  /* 0x000000302810723c */ /* 0x048fea0000001810 */
[----:B------:R-:W-:Y:S03]  /*be20*/  MUFU.EX2 R116, R116 ;  /* 0x0000007400747308 */ /* 0x000fe60000000800 */
[C---:B------:R-:W-:Y:S01]  /*be30*/  HMMA.16816.F32 R12, R40.reuse, R50, R12 ;  /* 0x00000032280c723c */ /* 0x040fe2000000180c */
[----:B------:R-:W3:Y:S04]  /*be40*/  LDSM.16.MT88.4 R48, [R129+0xd800] ;  /* 0x00d800008130783b */ /* 0x000ee80000004200 */
[----:B------:R-:W3:Y:S03]  /*be50*/  MUFU.EX2 R119, R119 ;  /* 0x0000007700777308 */ /* 0x000ee60000000800 */
[----:B--2---:R-:W-:Y:S01]  /*be60*/  HMMA.16816.F32 R8, R40, R44, R8 ;  /* 0x0000002c2808723c */ /* 0x004fe20000001808 */
[----:B-----5:R-:W-:-:S02]  /*be70*/  F2FP.F16.F32.PACK_AB R44, R71, R66 ;  /* 0x00000042472c723e */ /* 0x020fc400000000ff */
[----:B------:R-:W-:Y:S02]  /*be80*/  F2FP.F16.F32.PACK_AB R45, R70, R67 ;  /* 0x00000043462d723e */ /* 0x000fe400000000ff */
[----:B------:R-:W2:Y:S03]  /*be90*/  MUFU.EX2 R118, R118 ;  /* 0x0000007600767308 */ /* 0x000ea60000000800 */
[----:B------:R-:W-:Y:S01]  /*bea0*/  HMMA.16816.F32 R4, R40, R46, R4 ;  /* 0x0000002e2804723c */ /* 0x000fe20000001804 */
[----:B------:R-:W5:Y:S01]  /*beb0*/  LDSM.16.MT88.4 R40, [R127+0xd800] ;  /* 0x00d800007f28783b */ /* 0x000f620000004200 */
[----:B------:R-:W-:Y:S02]  /*bec0*/  F2FP.F16.F32.PACK_AB R46, R61, R202 ;  /* 0x000000ca3d2e723e */ /* 0x000fe400000000ff */
[----:B-1----:R-:W-:Y:S01]  /*bed0*/  F2FP.F16.F32.PACK_AB R47, R60, R115 ;  /* 0x000000733c2f723e */ /* 0x002fe200000000ff */
[----:B------:R-:W-:Y:S06]  /*bee0*/  MUFU.EX2 R121, R121 ;  /* 0x0000007900797308 */ /* 0x000fec0000000800 */
[C---:B----4-:R-:W-:Y:S02]  /*bef0*/  HMMA.16816.F32 R32, R44.reuse, R52, R32 ;  /* 0x000000342c20723c */ /* 0x050fe40000001820 */
[----:B------:R-:W-:Y:S06]  /*bf00*/  MUFU.EX2 R122, R122 ;  /* 0x0000007a007a7308 */ /* 0x000fec0000000800 */
[C---:B------:R-:W-:Y:S01]  /*bf10*/  HMMA.16816.F32 R28, R44.reuse, R54, R28 ;  /* 0x000000362c1c723c */ /* 0x040fe2000000181c */
[----:B------:R-:W-:Y:S01]  /*bf20*/  LDSM.16.MT88.4 R52, [R129+0xe000] ;  /* 0x00e000008134783b */ /* 0x000fe20000004200 */
[----:B------:R-:W-:Y:S06]  /*bf30*/  MUFU.EX2 R133, R133 ;  /* 0x0000008500857308 */ /* 0x000fec0000000800 */
[C---:B---3--:R-:W-:Y:S02]  /*bf40*/  HMMA.16816.F32 R24, R44.reuse, R48, R24 ;  /* 0x000000302c18723c */ /* 0x048fe40000001818 */
[----:B------:R-:W-:Y:S06]  /*bf50*/  MUFU.EX2 R212, R212 ;  /* 0x000000d400d47308 */ /* 0x000fec0000000800 */
[C---:B------:R-:W-:Y:S01]  /*bf60*/  HMMA.16816.F32 R20, R44.reuse, R50, R20 ;  /* 0x000000322c14723c */ /* 0x040fe20000001814 */
[----:B------:R-:W1:Y:S01]  /*bf70*/  LDSM.16.MT88.4 R48, [R105+0xd800] ;  /* 0x00d800006930783b */ /* 0x000e620000004200 */
[----:B------:R-:W-:Y:S06]  /*bf80*/  MUFU.EX2 R120, R120 ;  /* 0x0000007800787308 */ /* 0x000fec0000000800 */
[C---:B-----5:R-:W-:Y:S02]  /*bf90*/  HMMA.16816.F32 R16, R44.reuse, R40, R16 ;  /* 0x000000282c10723c */ /* 0x060fe40000001810 */
[----:B------:R-:W3:Y:S06]  /*bfa0*/  MUFU.EX2 R123, R123 ;  /* 0x0000007b007b7308 */ /* 0x000eec0000000800 */
[C---:B------:R-:W-:Y:S01]  /*bfb0*/  HMMA.16816.F32 R12, R44.reuse, R42, R12 ;  /* 0x0000002a2c0c723c */ /* 0x040fe2000000180c */
[----:B------:R-:W4:Y:S01]  /*bfc0*/  LDSM.16.MT88.4 R40, [R131+0xe000] ;  /* 0x00e000008328783b */ /* 0x000f220000004200 */
[----:B------:R-:W-:Y:S08]  /*bfd0*/  MUFU.EX2 R132, R132 ;  /* 0x0000008400847308 */ /* 0x000ff00000000800 */
[----:B------:R-:W5:Y:S08]  /*bfe0*/  MUFU.EX2 R135, R135 ;  /* 0x0000008700877308 */ /* 0x000f700000000800 */
[----:B------:R-:W-:Y:S01]  /*bff0*/  MUFU.EX2 R138, R138 ;  /* 0x0000008a008a7308 */ /* 0x000fe20000000800 */
[----:B-1----:R-:W-:Y:S01]  /*c000*/  HMMA.16816.F32 R8, R44, R48, R8 ;  /* 0x000000302c08723c */ /* 0x002fe20000001808 */
[----:B------:R-:W-:-:S06]  /*c010*/  F2FP.F16.F32.PACK_AB R48, R63, R210 ;  /* 0x000000d23f30723e */ /* 0x000fcc00000000ff */
[----:B------:R-:W-:Y:S01]  /*c020*/  MUFU.EX2 R139, R139 ;  /* 0x0000008b008b7308 */ /* 0x000fe20000000800 */
[----:B------:R-:W-:Y:S01]  /*c030*/  F2FP.F16.F32.PACK_AB R49, R62, R209 ;  /* 0x000000d13e31723e */ /* 0x000fe200000000ff */
[----:B------:R-:W-:Y:S01]  /*c040*/  HMMA.16816.F32 R4, R44, R50, R4 ;  /* 0x000000322c04723c */ /* 0x000fe20000001804 */
[----:B------:R-:W1:Y:S01]  /*c050*/  LDSM.16.MT88.4 R44, [R127+0xe000] ;  /* 0x00e000007f2c783b */ /* 0x000e620000004200 */
[----:B------:R-:W-:-:S04]  /*c060*/  F2FP.F16.F32.PACK_AB R50, R119, R116 ;  /* 0x000000747732723e */ /* 0x000fc800000000ff */
[----:B------:R-:W-:Y:S01]  /*c070*/  MUFU.EX2 R136, R136 ;  /* 0x0000008800887308 */ /* 0x000fe20000000800 */
[----:B--2---:R-:W-:-:S07]  /*c080*/  F2FP.F16.F32.PACK_AB R51, R118, R117 ;  /* 0x000000757633723e */ /* 0x004fce00000000ff */
[C---:B----4-:R-:W-:Y:S01]  /*c090*/  HMMA.16816.F32 R32, R48.reuse, R40, R32 ;  /* 0x000000283020723c */ /* 0x050fe20000001820 */
[----:B------:R-:W-:Y:S07]  /*c0a0*/  MUFU.EX2 R142, R142 ;  /* 0x0000008e008e7308 */ /* 0x000fee0000000800 */
[C---:B------:R-:W-:Y:S01]  /*c0b0*/  HMMA.16816.F32 R28, R48.reuse, R42, R28 ;  /* 0x0000002a301c723c */ /* 0x040fe2000000181c */
[----:B------:R-:W2:Y:S01]  /*c0c0*/  LDSM.16.MT88.4 R40, [R105+0xe000] ;  /* 0x00e000006928783b */ /* 0x000ea20000004200 */
[----:B------:R-:W4:Y:S06]  /*c0d0*/  MUFU.EX2 R137, R137 ;  /* 0x0000008900897308 */ /* 0x000f2c0000000800 */
[C---:B------:R-:W-:Y:S02]  /*c0e0*/  HMMA.16816.F32 R24, R48.reuse, R52, R24 ;  /* 0x000000343018723c */ /* 0x040fe40000001818 */
[----:B------:R-:W-:Y:S06]  /*c0f0*/  MUFU.EX2 R141, R141 ;  /* 0x0000008d008d7308 */ /* 0x000fec0000000800 */
[C---:B------:R-:W-:Y:S01]  /*c100*/  HMMA.16816.F32 R20, R48.reuse, R54, R20 ;  /* 0x000000363014723c */ /* 0x040fe20000001814 */
[----:B------:R-:W4:Y:S01]  /*c110*/  LDSM.16.MT88.4 R52, [R129+0xe800] ;  /* 0x00e800008134783b */ /* 0x000f220000004200 */
[----:B------:R-:W4:Y:S06]  /*c120*/  MUFU.EX2 R140, R140 ;  /* 0x0000008c008c7308 */ /* 0x000f2c0000000800 */
[C---:B-1----:R-:W-:Y:S02]  /*c130*/  HMMA.16816.F32 R16, R48.reuse, R44, R16 ;  /* 0x0000002c3010723c */ /* 0x042fe40000001810 */
[----:B------:R-:W1:Y:S06]  /*c140*/  MUFU.EX2 R143, R143 ;  /* 0x0000008f008f7308 */ /* 0x000e6c0000000800 */
[C---:B------:R-:W-:Y:S01]  /*c150*/  HMMA.16816.F32 R12, R48.reuse, R46, R12 ;  /* 0x0000002e300c723c */ /* 0x040fe2000000180c */
[----:B------:R-:W1:Y:S01]  /*c160*/  LDSM.16.MT88.4 R44, [R131+0xe800] ;  /* 0x00e80000832c783b */ /* 0x000e620000004200 */
[----:B------:R-:W-:Y:S06]  /*c170*/  MUFU.EX2 R211, R211 ;  /* 0x000000d300d37308 */ /* 0x000fec0000000800 */
[----:B--2---:R-:W-:Y:S01]  /*c180*/  HMMA.16816.F32 R8, R48, R40, R8 ;  /* 0x000000283008723c */ /* 0x004fe20000001808 */
[----:B---3--:R-:W-:Y:S01]  /*c190*/  F2FP.F16.F32.PACK_AB R40, R123, R120 ;  /* 0x000000787b28723e */ /* 0x008fe200000000ff */
[----:B------:R-:W-:Y:S01]  /*c1a0*/  MUFU.EX2 R146, R146 ;  /* 0x0000009200927308 */ /* 0x000fe20000000800 */
[----:B------:R-:W-:-:S05]  /*c1b0*/  F2FP.F16.F32.PACK_AB R41, R122, R121 ;  /* 0x000000797a29723e */ /* 0x000fca00000000ff */
[----:B------:R-:W-:Y:S01]  /*c1c0*/  HMMA.16816.F32 R4, R48, R42, R4 ;  /* 0x0000002a3004723c */ /* 0x000fe20000001804 */
[----:B------:R-:W2:Y:S01]  /*c1d0*/  LDSM.16.MT88.4 R48, [R127+0xe800] ;  /* 0x00e800007f30783b */ /* 0x000ea20000004200 */
[----:B-----5:R-:W-:Y:S01]  /*c1e0*/  F2FP.F16.F32.PACK_AB R42, R135, R132 ;  /* 0x00000084872a723e */ /* 0x020fe200000000ff */
[----:B------:R-:W-:Y:S01]  /*c1f0*/  MUFU.EX2 R145, R145 ;  /* 0x0000009100917308 */ /* 0x000fe20000000800 */
[----:B------:R-:W-:-:S07]  /*c200*/  F2FP.F16.F32.PACK_AB R43, R212, R133 ;  /* 0x00000085d42b723e */ /* 0x000fce00000000ff */
[C---:B----4-:R-:W-:Y:S01]  /*c210*/  HMMA.16816.F32 R24, R40.reuse, R52, R24 ;  /* 0x000000342818723c */ /* 0x050fe20000001818 */
[----:B------:R-:W-:Y:S07]  /*c220*/  MUFU.EX2 R147, R147 ;  /* 0x0000009300937308 */ /* 0x000fee0000000800 */
[C---:B------:R-:W-:Y:S01]  /*c230*/  HMMA.16816.F32 R20, R40.reuse, R54, R20 ;  /* 0x000000362814723c */ /* 0x040fe20000001814 */
[----:B------:R-:W-:Y:S01]  /*c240*/  LDSM.16.MT88.4 R52, [R131+0xf000] ;  /* 0x00f000008334783b */ /* 0x000fe20000004200 */
[----:B------:R-:W3:Y:S06]  /*c250*/  MUFU.EX2 R154, R154 ;  /* 0x0000009a009a7308 */ /* 0x000eec0000000800 */
[C---:B-1----:R-:W-:Y:S02]  /*c260*/  HMMA.16816.F32 R32, R40.reuse, R44, R32 ;  /* 0x0000002c2820723c */ /* 0x042fe40000001820 */
[----:B------:R-:W-:Y:S06]  /*c270*/  MUFU.EX2 R180, R180 ;  /* 0x000000b400b47308 */ /* 0x000fec0000000800 */
[C---:B------:R-:W-:Y:S01]  /*c280*/  HMMA.16816.F32 R28, R40.reuse, R46, R28 ;  /* 0x0000002e281c723c */ /* 0x040fe2000000181c */
[----:B------:R-:W1:Y:S01]  /*c290*/  LDSM.16.MT88.4 R44, [R105+0xe800] ;  /* 0x00e80000692c783b */ /* 0x000e620000004200 */
[----:B------:R-:W4:Y:S06]  /*c2a0*/  MUFU.EX2 R213, R213 ;  /* 0x000000d500d57308 */ /* 0x000f2c0000000800 */
[C---:B--2---:R-:W-:Y:S02]  /*c2b0*/  HMMA.16816.F32 R16, R40.reuse, R48, R16 ;  /* 0x000000302810723c */ /* 0x044fe40000001810 */
[----:B------:R-:W2:Y:S06]  /*c2c0*/  MUFU.EX2 R182, R182 ;  /* 0x000000b600b67308 */ /* 0x000eac0000000800 */
[C---:B------:R-:W-:Y:S01]  /*c2d0*/  HMMA.16816.F32 R12, R40.reuse, R50, R12 ;  /* 0x00000032280c723c */ /* 0x040fe2000000180c */
[----:B------:R-:W5:Y:S01]  /*c2e0*/  LDSM.16.MT88.4 R48, [R129+0xf000] ;  /* 0x00f000008130783b */ /* 0x000f620000004200 */
[----:B------:R-:W-:Y:S08]  /*c2f0*/  MUFU.EX2 R185, R185 ;  /* 0x000000b900b97308 */ /* 0x000ff00000000800 */
[----:B------:R-:W-:Y:S08]  /*c300*/  MUFU.EX2 R188, R188 ;  /* 0x000000bc00bc7308 */ /* 0x000ff00000000800 */
[----:B------:R-:W-:Y:S01]  /*c310*/  MUFU.EX2 R172, R172 ;  /* 0x000000ac00ac7308 */ /* 0x000fe20000000800 */
[----:B-1----:R-:W-:Y:S01]  /*c320*/  HMMA.16816.F32 R8, R40, R44, R8 ;  /* 0x0000002c2808723c */ /* 0x002fe20000001808 */
[----:B------:R-:W-:-:S06]  /*c330*/  F2FP.F16.F32.PACK_AB R44, R137, R142 ;  /* 0x0000008e892c723e */ /* 0x000fcc00000000ff */
[----:B------:R-:W-:Y:S01]  /*c340*/  MUFU.EX2 R181, R181 ;  /* 0x000000b500b57308 */ /* 0x000fe20000000800 */
[----:B------:R-:W-:Y:S01]  /*c350*/  F2FP.F16.F32.PACK_AB R45, R139, R138 ;  /* 0x0000008a8b2d723e */ /* 0x000fe200000000ff */
[----:B------:R-:W-:Y:S01]  /*c360*/  HMMA.16816.F32 R4, R40, R46, R4 ;  /* 0x0000002e2804723c */ /* 0x000fe20000001804 */
[----:B------:R-:W-:Y:S01]  /*c370*/  F2FP.F16.F32.PACK_AB R46, R140, R141 ;  /* 0x0000008d8c2e723e */ /* 0x000fe200000000ff */
[----:B------:R-:W1:Y:S01]  /*c380*/  LDSM.16.MT88.4 R40, [R127+0xf000] ;  /* 0x00f000007f28783b */ /* 0x000e620000004200 */
[----:B------:R-:W-:-:S03]  /*c390*/  F2FP.F16.F32.PACK_AB R47, R143, R136 ;  /* 0x000000888f2f723e */ /* 0x000fc600000000ff */
[----:B------:R-:W2:Y:S04]  /*c3a0*/  MUFU.EX2 R190, R190 ;  /* 0x000000be00be7308 */ /* 0x000ea80000000800 */
[C---:B-----5:R-:W-:Y:S04]  /*c3b0*/  HMMA.16816.F32 R24, R44.reuse, R48, R24 ;  /* 0x000000302c18723c */ /* 0x060fe80000001818 */
[----:B------:R-:W-:Y:S04]  /*c3c0*/  MUFU.EX2 R174, R174 ;  /* 0x000000ae00ae7308 */ /* 0x000fe80000000800 */
[C---:B------:R-:W-:Y:S01]  /*c3d0*/  HMMA.16816.F32 R20, R44.reuse, R50, R20 ;  /* 0x000000322c14723c */ /* 0x040fe20000001814 */
[----:B------:R-:W5:Y:S03]  /*c3e0*/  LDSM.16.MT88.4 R48, [R105+0xf000] ;  /* 0x00f000006930783b */ /* 0x000f660000004200 */
[----:B------:R-:W2:Y:S04]  /*c3f0*/  MUFU.EX2 R175, R175 ;  /* 0x000000af00af7308 */ /* 0x000ea80000000800 */
[C---:B------:R-:W-:Y:S04]  /*c400*/  HMMA.16816.F32 R32, R44.reuse, R52, R32 ;  /* 0x000000342c20723c */ /* 0x040fe80000001820 */
[----:B------:R-:W2:Y:S04]  /*c410*/  MUFU.EX2 R173, R173 ;  /* 0x000000ad00ad7308 */ /* 0x000ea80000000800 */
[C---:B------:R-:W-:Y:S01]  /*c420*/  HMMA.16816.F32 R28, R44.reuse, R54, R28 ;  /* 0x000000362c1c723c */ /* 0x040fe2000000181c */
[----:B------:R-:W2:Y:S03]  /*c430*/  LDSM.16.MT88.4 R52, [R129+0xf800] ;  /* 0x00f800008134783b */ /* 0x000ea60000004200 */
[----:B------:R-:W-:Y:S04]  /*c440*/  MUFU.EX2 R183, R183 ;  /* 0x000000b700b77308 */ /* 0x000fe80000000800 */
[C---:B-1----:R-:W-:Y:S04]  /*c450*/  HMMA.16816.F32 R16, R44.reuse, R40, R16 ;  /* 0x000000282c10723c */ /* 0x042fe80000001810 */
[----:B------:R-:W-:Y:S04]  /*c460*/  MUFU.EX2 R187, R187 ;  /* 0x000000bb00bb7308 */ /* 0x000fe80000000800 */
[C---:B------:R-:W-:Y:S01]  /*c470*/  HMMA.16816.F32 R12, R44.reuse, R42, R12 ;  /* 0x0000002a2c0c723c */ /* 0x040fe2000000180c */
[----:B------:R-:W1:Y:S07]  /*c480*/  LDSM.16.MT88.4 R40, [R131+0xf800] ;  /* 0x00f800008328783b */ /* 0x000e6e0000004200 */
[----:B-----5:R-:W-:Y:S01]  /*c490*/  HMMA.16816.F32 R8, R44, R48, R8 ;  /* 0x000000302c08723c */ /* 0x020fe20000001808 */
[----:B---3--:R-:W-:-:S02]  /*c4a0*/  F2FP.F16.F32.PACK_AB R48, R154, R147 ;  /* 0x000000939a30723e */ /* 0x008fc400000000ff */
[----:B------:R-:W-:-:S05]  /*c4b0*/  F2FP.F16.F32.PACK_AB R49, R146, R211 ;  /* 0x000000d39231723e */ /* 0x000fca00000000ff */
[----:B------:R-:W-:Y:S01]  /*c4c0*/  HMMA.16816.F32 R4, R44, R50, R4 ;  /* 0x000000322c04723c */ /* 0x000fe20000001804 */
[----:B------:R-:W3:Y:S01]  /*c4d0*/  LDSM.16.MT88.4 R44, [R127+0xf800] ;  /* 0x00f800007f2c783b */ /* 0x000ee20000004200 */
[----:B----4-:R-:W-:Y:S02]  /*c4e0*/  F2FP.F16.F32.PACK_AB R50, R213, R180 ;  /* 0x000000b4d532723e */ /* 0x010fe400000000ff */
[----:B--2---:R-:W-:-:S07]  /*c4f0*/  F2FP.F16.F32.PACK_AB R51, R182, R145 ;  /* 0x00000091b633723e */ /* 0x004fce00000000ff */
[C---:B------:R-:W-:Y:S08]  /*c500*/  HMMA.16816.F32 R24, R48.reuse, R52, R24 ;  /* 0x000000343018723c */ /* 0x040ff00000001818 */
[C---:B------:R-:W-:Y:S01]  /*c510*/  HMMA.16816.F32 R20, R48.reuse, R54, R20 ;  /* 0x000000363014723c */ /* 0x040fe20000001814 */
[----:B------:R-:W-:Y:S07]  /*c520*/  LDSM.16.MT88.4 R52, [R131+0x10000] ;  /* 0x010000008334783b */ /* 0x000fee0000004200 */
[C---:B-1----:R-:W-:Y:S08]  /*c530*/  HMMA.16816.F32 R32, R48.reuse, R40, R32 ;  /* 0x000000283020723c */ /* 0x042ff00000001820 */
[C---:B------:R-:W-:Y:S01]  /*c540*/  HMMA.16816.F32 R28, R48.reuse, R42, R28 ;  /* 0x0000002a301c723c */ /* 0x040fe2000000181c */
[----:B------:R-:W1:Y:S07]  /*c550*/  LDSM.16.MT88.4 R40, [R105+0xf800] ;  /* 0x00f800006928783b */ /* 0x000e6e0000004200 */
[----:B---3--:R-:W-:Y:S01]  /*c560*/  HMMA.16816.F32 R16, R48, R44, R16 ;  /* 0x0000002c3010723c */ /* 0x008fe20000001810 */
[----:B------:R-:W-:-:S04]  /*c570*/  FADD.FTZ R45, R153, R148 ;  /* 0x00000094992d7221 */ /* 0x000fc80000010000 */
[----:B------:R-:W-:Y:S01]  /*c580*/  FADD.FTZ R45, R144, R45 ;  /* 0x0000002d902d7221 */ /* 0x000fe20000010000 */
[-C--:B------:R-:W-:Y:S02]  /*c590*/  FFMA.FTZ R144, R160, R197.reuse, -R189 ;  /* 0x000000c5a0907223 */ /* 0x080fe400000108bd */
[----:B------:R-:W-:Y:S01]  /*c5a0*/  HMMA.16816.F32 R12, R48, R46, R12 ;  /* 0x0000002e300c723c */ /* 0x000fe2000000180c */
[----:B------:R-:W-:Y:S01]  /*c5b0*/  FADD.FTZ R148, R186, R45 ;  /* 0x0000002dba947221 */ /* 0x000fe20000010000 */
[----:B------:R-:W-:Y:S01]  /*c5c0*/  FFMA.FTZ R186, R156, R197, -R189 ;  /* 0x000000c59cba7223 */ /* 0x000fe200000108bd */
[----:B------:R-:W2:Y:S01]  /*c5d0*/  LDSM.16.MT88.4 R44, [R127+0x10000] ;  /* 0x010000007f2c783b */ /* 0x000ea20000004200 */
[----:B------:R-:W3:Y:S01]  /*c5e0*/  MUFU.EX2 R144, R144 ;  /* 0x0000009000907308 */ /* 0x000ee20000000800 */
[----:B------:R-:W-:Y:S02]  /*c5f0*/  FADD.FTZ R203, R203, R148 ;  /* 0x00000094cbcb7221 */ /* 0x000fe40000010000 */
[----:B------:R-:W-:Y:S02]  /*c600*/  LDSM.16.MT88.4 R148, [R129+0x11800] ;  /* 0x011800008194783b */ /* 0x000fe40000004200 */
[----:B------:R-:W-:-:S03]  /*c610*/  FADD.FTZ R112, R112, R203 ;  /* 0x000000cb70707221 */ /* 0x000fc60000010000 */
[----:B------:R-:W-:Y:S01]  /*c620*/  MUFU.EX2 R186, R186 ;  /* 0x000000ba00ba7308 */ /* 0x000fe20000000800 */
[----:B------:R-:W-:-:S04]  /*c630*/  FADD.FTZ R112, R207, R112 ;  /* 0x00000070cf707221 */ /* 0x000fc80000010000 */
[----:B------:R-:W-:Y:S01]  /*c640*/  FADD.FTZ R97, R97, R112 ;  /* 0x0000007061617221 */ /* 0x000fe20000010000 */
[----:B------:R-:W-:Y:S02]  /*c650*/  FADD.FTZ R112, R96, R113 ;  /* 0x0000007160707221 */ /* 0x000fe40000010000 */
[----:B------:R-:W-:Y:S01]  /*c660*/  MUFU.EX2 R96, R176 ;  /* 0x000000b000607308 */ /* 0x000fe20000000800 */
[----:B------:R-:W-:Y:S01]  /*c670*/  FADD.FTZ R100, R100, R97 ;  /* 0x0000006164647221 */ /* 0x000fe20000010000 */
[----:B------:R-:W-:Y:S01]  /*c680*/  FADD.FTZ R101, R101, R112 ;  /* 0x0000007065657221 */ /* 0x000fe20000010000 */
[----:B------:R-:W-:Y:S01]  /*c690*/  FFMA.FTZ R97, R177, R197, -R189 ;  /* 0x000000c5b1617223 */ /* 0x000fe200000108bd */
[----:B-1----:R-:W-:Y:S01]  /*c6a0*/  HMMA.16816.F32 R8, R48, R40, R8 ;  /* 0x000000283008723c */ /* 0x002fe20000001808 */
[----:B------:R-:W-:Y:S01]  /*c6b0*/  F2FP.F16.F32.PACK_AB R40, R190, R181 ;  /* 0x000000b5be28723e */ /* 0x000fe200000000ff */
[----:B------:R-:W-:Y:S01]  /*c6c0*/  FADD.FTZ R99, R99, R100 ;  /* 0x0000006463637221 */ /* 0x000fe20000010000 */
[----:B------:R-:W-:Y:S01]  /*c6d0*/  F2FP.F16.F32.PACK_AB R41, R188, R185 ;  /* 0x000000b9bc29723e */ /* 0x000fe200000000ff */
[----:B------:R-:W-:Y:S01]  /*c6e0*/  FADD.FTZ R98, R98, R101 ;  /* 0x0000006562627221 */ /* 0x000fe20000010000 */
[----:B------:R-:W-:Y:S01]  /*c6f0*/  MUFU.EX2 R97, R97 ;  /* 0x0000006100617308 */ /* 0x000fe20000000800 */
[----:B------:R-:W-:-:S02]  /*c700*/  FADD.FTZ R102, R102, R99 ;  /* 0x0000006366667221 */ /* 0x000fc40000010000 */
[----:B------:R-:W-:Y:S01]  /*c710*/  HMMA.16816.F32 R4, R48, R42, R4 ;  /* 0x0000002a3004723c */ /* 0x000fe20000001804 */
[----:B------:R-:W-:Y:S01]  /*c720*/  F2FP.F16.F32.PACK_AB R42, R175, R174 ;  /* 0x000000aeaf2a723e */ /* 0x000fe200000000ff */
[----:B------:R-:W1:Y:S01]  /*c730*/  LDSM.16.MT88.4 R48, [R105+0x10000] ;  /* 0x010000006930783b */ /* 0x000e620000004200 */
[----:B------:R-:W-:Y:S01]  /*c740*/  F2FP.F16.F32.PACK_AB R43, R173, R172 ;  /* 0x000000acad2b723e */ /* 0x000fe200000000ff */
[----:B------:R-:W-:Y:S01]  /*c750*/  FADD.FTZ R99, R89, R102 ;  /* 0x0000006659637221 */ /* 0x000fe20000010000 */
[----:B------:R-:W-:Y:S01]  /*c760*/  FADD.FTZ R103, R103, R98 ;  /* 0x0000006267677221 */ /* 0x000fe20000010000 */
[----:B------:R-:W-:Y:S02]  /*c770*/  MUFU.EX2 R89, R106 ;  /* 0x0000006a00597308 */ /* 0x000fe40000000800 */
[----:B------:R-:W-:Y:S01]  /*c780*/  FADD.FTZ R92, R92, R99 ;  /* 0x000000635c5c7221 */ /* 0x000fe20000010000 */
[----:B------:R-:W-:Y:S01]  /*c790*/  FADD.FTZ R98, R88, R103 ;  /* 0x0000006758627221 */ /* 0x000fe20000010000 */
[----:B--2---:R-:W-:Y:S01]  /*c7a0*/  HMMA.16816.F32 R16, R40, R44, R16 ;  /* 0x0000002c2810723c */ /* 0x004fe20000001810 */
[----:B------:R-:W-:-:S02]  /*c7b0*/  FFMA.FTZ R88, R178, R197, -R196 ;  /* 0x000000c5b2587223 */ /* 0x000fc400000108c4 */
[----:B------:R-:W-:-:S04]  /*c7c0*/  FADD.FTZ R93, R93, R98 ;  /* 0x000000625d5d7221 */ /* 0x000fc80000010000 */
[----:B------:R-:W-:Y:S01]  /*c7d0*/  FADD.FTZ R90, R90, R93 ;  /* 0x0000005d5a5a7221 */ /* 0x000fe20000010000 */
[----:B------:R-:W-:Y:S01]  /*c7e0*/  HMMA.16816.F32 R12, R40, R46, R12 ;  /* 0x0000002e280c723c */ /* 0x000fe2000000180c */
[----:B------:R-:W2:Y:S01]  /*c7f0*/  LDSM.16.MT88.4 R44, [R129+0x10800] ;  /* 0x01080000812c783b */ /* 0x000ea20000004200 */
[----:B------:R-:W-:Y:S01]  /*c800*/  MUFU.EX2 R88, R88 ;  /* 0x0000005800587308 */ /* 0x000fe20000000800 */
[----:B------:R-:W-:-:S05]  /*c810*/  FADD.FTZ R95, R95, R90 ;  /* 0x0000005a5f5f7221 */ /* 0x000fca0000010000 */
[C---:B------:R-:W-:Y:S08]  /*c820*/  HMMA.16816.F32 R32, R40.reuse, R52, R32 ;  /* 0x000000342820723c */ /* 0x040ff00000001820 */
[C---:B------:R-:W-:Y:S01]  /*c830*/  HMMA.16816.F32 R28, R40.reuse, R54, R28 ;  /* 0x00000036281c723c */ /* 0x040fe2000000181c */
[----:B------:R-:W4:Y:S07]  /*c840*/  LDSM.16.MT88.4 R52, [R131+0x10800] ;  /* 0x010800008334783b */ /* 0x000f2e0000004200 */
[----:B------:R-:W-:Y:S01]  /*c850*/  HMMA.16816.F32 R24, R40, R56, R24 ;  /* 0x000000382818723c */ /* 0x000fe20000001818 */
[-CC-:B------:R-:W-:Y:S01]  /*c860*/  FFMA.FTZ R56, R163, R197.reuse, -R196.reuse ;  /* 0x000000c5a3387223 */ /* 0x180fe200000108c4 */
[----:B------:R-:W-:-:S05]  /*c870*/  FFMA.FTZ R57, R158, R197, -R196 ;  /* 0x000000c59e397223 */ /* 0x000fca00000108c4 */
[----:B------:R-:W5:Y:S01]  /*c880*/  MUFU.EX2 R56, R56 ;  /* 0x0000003800387308 */ /* 0x000f620000000800 */
[C---:B------:R-:W-:Y:S01]  /*c890*/  HMMA.16816.F32 R20, R40.reuse, R58, R20 ;  /* 0x0000003a2814723c */ /* 0x040fe20000001814 */
[-C--:B------:R-:W-:Y:S01]  /*c8a0*/  FFMA.FTZ R58, R159, R197.reuse, -R196 ;  /* 0x000000c59f3a7223 */ /* 0x080fe200000108c4 */
[----:B------:R-:W-:Y:S02]  /*c8b0*/  FFMA.FTZ R59, R157, R197, -R189 ;  /* 0x000000c59d3b7223 */ /* 0x000fe400000108bd */
[----:B------:R-:W-:Y:S03]  /*c8c0*/  LDSM.16.MT88.4 R156, [R131+0x11800] ;  /* 0x01180000839c783b */ /* 0x000fe60000004200 */
[----:B------:R-:W-:Y:S01]  /*c8d0*/  MUFU.EX2 R57, R57 ;  /* 0x0000003900397308 */ /* 0x000fe20000000800 */
[----:B-1----:R-:W-:Y:S01]  /*c8e0*/  HMMA.16816.F32 R8, R40, R48, R8 ;  /* 0x000000302808723c */ /* 0x002fe20000001808 */
[----:B---3--:R-:W-:-:S06]  /*c8f0*/  F2FP.F16.F32.PACK_AB R49, R183, R144 ;  /* 0x00000090b731723e */ /* 0x008fcc00000000ff */
[----:B------:R-:W1:Y:S01]  /*c900*/  MUFU.EX2 R58, R58 ;  /* 0x0000003a003a7308 */ /* 0x000e620000000800 */
[----:B------:R-:W-:Y:S01]  /*c910*/  HMMA.16816.F32 R4, R40, R50, R4 ;  /* 0x000000322804723c */ /* 0x000fe20000001804 */
[----:B-----5:R-:W-:Y:S01]  /*c920*/  F2FP.F16.F32.PACK_AB R48, R56, R187 ;  /* 0x000000bb3830723e */ /* 0x020fe200000000ff */
[----:B------:R-:W3:Y:S05]  /*c930*/  LDSM.16.MT88.4 R40, [R127+0x10800] ;  /* 0x010800007f28783b */ /* 0x000eea0000004200 */
[----:B------:R-:W5:Y:S01]  /*c940*/  MUFU.EX2 R59, R59 ;  /* 0x0000003b003b7308 */ /* 0x000f620000000800 */
[----:B-1----:R-:W-:Y:S02]  /*c950*/  F2FP.F16.F32.PACK_AB R50, R58, R57 ;  /* 0x000000393a32723e */ /* 0x002fe400000000ff */
[----:B-----5:R-:W-:-:S07]  /*c960*/  F2FP.F16.F32.PACK_AB R51, R59, R186 ;  /* 0x000000ba3b33723e */ /* 0x020fce00000000ff */
[C---:B--2---:R-:W-:Y:S01]  /*c970*/  HMMA.16816.F32 R24, R48.reuse, R44, R24 ;  /* 0x0000002c3018723c */ /* 0x044fe20000001818 */
[----:B------:R-:W-:Y:S01]  /*c980*/  FADD.FTZ R45, R91, R92 ;  /* 0x0000005c5b2d7221 */ /* 0x000fe20000010000 */
[----:B------:R-:W-:Y:S01]  /*c990*/  FADD.FTZ R44, R80, R95 ;  /* 0x0000005f502c7221 */ /* 0x000fe20000010000 */
[-CC-:B------:R-:W-:Y:S01]  /*c9a0*/  FFMA.FTZ R91, R179, R197.reuse, -R196.reuse ;  /* 0x000000c5b35b7223 */ /* 0x180fe200000108c4 */
[-C--:B------:R-:W-:Y:S01]  /*c9b0*/  FFMA.FTZ R80, R124, R197.reuse, -R196 ;  /* 0x000000c57c507223 */ /* 0x080fe200000108c4 */
[----:B------:R-:W-:Y:S01]  /*c9c0*/  FADD.FTZ R94, R94, R45 ;  /* 0x0000002d5e5e7221 */ /* 0x000fe20000010000 */
[----:B------:R-:W-:Y:S02]  /*c9d0*/  FADD.FTZ R85, R85, R44 ;  /* 0x0000002c55557221 */ /* 0x000fe40000010000 */
[C---:B----4-:R-:W-:Y:S01]  /*c9e0*/  HMMA.16816.F32 R32, R48.reuse, R52, R32 ;  /* 0x000000343020723c */ /* 0x050fe20000001820 */
[----:B------:R-:W-:Y:S01]  /*c9f0*/  FADD.FTZ R81, R81, R94 ;  /* 0x0000005e51517221 */ /* 0x000fe20000010000 */
[----:B------:R-:W-:Y:S01]  /*ca00*/  FADD.FTZ R82, R82, R85 ;  /* 0x0000005552527221 */ /* 0x000fe20000010000 */
[----:B------:R-:W1:Y:S02]  /*ca10*/  MUFU.EX2 R91, R91 ;  /* 0x0000005b005b7308 */ /* 0x000e640000000800 */
[----:B------:R-:W-:Y:S01]  /*ca20*/  FADD.FTZ R84, R84, R81 ;  /* 0x0000005154547221 */ /* 0x000fe20000010000 */
[----:B------:R-:W-:Y:S01]  /*ca30*/  FADD.FTZ R87, R87, R82 ;  /* 0x0000005257577221 */ /* 0x000fe20000010000 */
[-C--:B------:R-:W-:Y:S01]  /*ca40*/  FFMA.FTZ R81, R110, R197.reuse, -R196 ;  /* 0x000000c56e517223 */ /* 0x080fe200000108c4 */
[C---:B------:R-:W-:Y:S01]  /*ca50*/  HMMA.16816.F32 R28, R48.reuse, R54, R28 ;  /* 0x00000036301c723c */ /* 0x040fe2000000181c */
[----:B------:R-:W2:Y:S01]  /*ca60*/  LDSM.16.MT88.4 R52, [R105+0x10800] ;  /* 0x010800006934783b */ /* 0x000ea20000004200 */
[----:B------:R-:W-:Y:S01]  /*ca70*/  FADD.FTZ R83, R83, R84 ;  /* 0x0000005453537221 */ /* 0x000fe20000010000 */
[----:B------:R-:W-:Y:S01]  /*ca80*/  FADD.FTZ R72, R72, R87 ;  /* 0x0000005748487221 */ /* 0x000fe20000010000 */
[----:B------:R-:W-:Y:S02]  /*ca90*/  MUFU.EX2 R80, R80 ;  /* 0x0000005000507308 */ /* 0x000fe40000000800 */
[----:B------:R-:W-:Y:S01]  /*caa0*/  FADD.FTZ R86, R86, R83 ;  /* 0x0000005356567221 */ /* 0x000fe20000010000 */
[----:B------:R-:W-:Y:S01]  /*cab0*/  FADD.FTZ R77, R77, R72 ;  /* 0x000000484d4d7221 */ /* 0x000fe20000010000 */
[C---:B------:R-:W-:Y:S01]  /*cac0*/  HMMA.16816.F32 R20, R48.reuse, R46, R20 ;  /* 0x0000002e3014723c */ /* 0x040fe20000001814 */
[----:B------:R-:W4:Y:S01]  /*cad0*/  LDSM.16.MT88.4 R44, [R131+0x11000] ;  /* 0x01100000832c783b */ /* 0x000f220000004200 */
[----:B------:R-:W-:Y:S01]  /*cae0*/  FADD.FTZ R73, R73, R86 ;  /* 0x0000005649497221 */ /* 0x000fe20000010000 */
[----:B------:R-:W-:Y:S01]  /*caf0*/  FADD.FTZ R74, R74, R77 ;  /* 0x0000004d4a4a7221 */ /* 0x000fe20000010000 */
[----:B------:R-:W5:Y:S02]  /*cb00*/  MUFU.EX2 R81, R81 ;  /* 0x0000005100517308 */ /* 0x000f640000000800 */
[----:B------:R-:W-:Y:S01]  /*cb10*/  FADD.FTZ R76, R76, R73 ;  /* 0x000000494c4c7221 */ /* 0x000fe20000010000 */
[----:B------:R-:W-:Y:S01]  /*cb20*/  FADD.FTZ R79, R79, R74 ;  /* 0x0000004a4f4f7221 */ /* 0x000fe20000010000 */
[C---:B---3--:R-:W-:Y:S02]  /*cb30*/  HMMA.16816.F32 R16, R48.reuse, R40, R16 ;  /* 0x000000283010723c */ /* 0x048fe40000001810 */
[----:B------:R-:W-:Y:S01]  /*cb40*/  FADD.FTZ R75, R75, R76 ;  /* 0x0000004c4b4b7221 */ /* 0x000fe20000010000 */
[----:B------:R-:W-:Y:S01]  /*cb50*/  FADD.FTZ R64, R64, R79 ;  /* 0x0000004f40407221 */ /* 0x000fe20000010000 */
[----:B------:R-:W3:Y:S02]  /*cb60*/  MUFU.EX2 R72, R108 ;  /* 0x0000006c00487308 */ /* 0x000ee40000000800 */
[----:B------:R-:W-:Y:S01]  /*cb70*/  FADD.FTZ R78, R78, R75 ;  /* 0x0000004b4e4e7221 */ /* 0x000fe20000010000 */
[----:B------:R-:W-:Y:S01]  /*cb80*/  FADD.FTZ R69, R69, R64 ;  /* 0x0000004045457221 */ /* 0x000fe20000010000 */
[----:B------:R-:W-:Y:S01]  /*cb90*/  HMMA.16816.F32 R12, R48, R42, R12 ;  /* 0x0000002a300c723c */ /* 0x000fe2000000180c */
[----:B------:R-:W4:Y:S01]  /*cba0*/  LDSM.16.MT88.4 R40, [R129+0x11000] ;  /* 0x011000008128783b */ /* 0x000f220000004200 */
[----:B------:R-:W-:Y:S01]  /*cbb0*/  FADD.FTZ R65, R65, R78 ;  /* 0x0000004e41417221 */ /* 0x000fe20000010000 */
[----:B------:R-:W-:Y:S01]  /*cbc0*/  FADD.FTZ R66, R66, R69 ;  /* 0x0000004542427221 */ /* 0x000fe20000010000 */
[----:B------:R-:W-:Y:S02]  /*cbd0*/  MUFU.EX2 R64, R107 ;  /* 0x0000006b00407308 */ /* 0x000fe40000000800 */
[----:B------:R-:W-:Y:S01]  /*cbe0*/  FADD.FTZ R68, R68, R65 ;  /* 0x0000004144447221 */ /* 0x000fe20000010000 */
[----:B------:R-:W-:Y:S01]  /*cbf0*/  FADD.FTZ R71, R71, R66 ;  /* 0x0000004247477221 */ /* 0x000fe20000010000 */
[----:B------:R-:W-:-:S02]  /*cc00*/  FFMA.FTZ R65, R111, R197, -R189 ;  /* 0x000000c56f417223 */ /* 0x000fc400000108bd */
[----:B------:R-:W-:Y:S01]  /*cc10*/  FADD.FTZ R67, R67, R68 ;  /* 0x0000004443437221 */ /* 0x000fe20000010000 */
[----:B------:R-:W-:-:S03]  /*cc20*/  FADD.FTZ R202, R202, R71 ;  /* 0x00000047caca7221 */ /* 0x000fc60000010000 */
[----:B------:R-:W-:Y:S01]  /*cc30*/  FADD.FTZ R70, R70, R67 ;  /* 0x0000004346467221 */ /* 0x000fe20000010000 */
[----:B------:R-:W-:Y:S01]  /*cc40*/  FADD.FTZ R61, R61, R202 ;  /* 0x000000ca3d3d7221 */ /* 0x000fe20000010000 */
[----:B------:R-:W4:Y:S01]  /*cc50*/  MUFU.EX2 R65, R65 ;  /* 0x0000004100417308 */ /* 0x000f220000000800 */
[----:B--2---:R-:W-:Y:S01]  /*cc60*/  HMMA.16816.F32 R8, R48, R52, R8 ;  /* 0x000000343008723c */ /* 0x004fe20000001808 */
[----:B-1----:R-:W-:Y:S01]  /*cc70*/  F2FP.F16.F32.PACK_AB R52, R91, R88 ;  /* 0x000000585b34723e */ /* 0x002fe200000000ff */
[----:B------:R-:W-:Y:S01]  /*cc80*/  FADD.FTZ R115, R115, R70 ;  /* 0x0000004673737221 */ /* 0x000fe20000010000 */
[----:B------:R-:W-:Y:S01]  /*cc90*/  F2FP.F16.F32.PACK_AB R53, R97, R96 ;  /* 0x000000606135723e */ /* 0x000fe200000000ff */
[----:B------:R-:W-:-:S04]  /*cca0*/  FADD.FTZ R210, R210, R61 ;  /* 0x0000003dd2d27221 */ /* 0x000fc80000010000 */
[----:B------:R-:W-:Y:S01]  /*ccb0*/  HMMA.16816.F32 R4, R48, R54, R4 ;  /* 0x000000363004723c */ /* 0x000fe20000001804 */
[----:B------:R-:W1:Y:S01]  /*ccc0*/  LDSM.16.MT88.4 R48, [R127+0x11000] ;  /* 0x011000007f30783b */ /* 0x000e620000004200 */
[----:B-----5:R-:W-:Y:S01]  /*ccd0*/  F2FP.F16.F32.PACK_AB R54, R81, R80 ;  /* 0x000000505136723e */ /* 0x020fe200000000ff */
[----:B------:R-:W-:Y:S01]  /*cce0*/  FADD.FTZ R63, R63, R210 ;  /* 0x000000d23f3f7221 */ /* 0x000fe20000010000 */
[----:B---3--:R-:W-:-:S03]  /*ccf0*/  F2FP.F16.F32.PACK_AB R55, R72, R89 ;  /* 0x000000594837723e */ /* 0x008fc600000000ff */
[----:B------:R-:W-:-:S04]  /*cd00*/  FADD.FTZ R116, R116, R63 ;  /* 0x0000003f74747221 */ /* 0x000fc80000010000 */
[C---:B----4-:R-:W-:Y:S01]  /*cd10*/  HMMA.16816.F32 R32, R52.reuse, R44, R32 ;  /* 0x0000002c3420723c */ /* 0x050fe20000001820 */
[----:B------:R-:W-:Y:S01]  /*cd20*/  FADD.FTZ R44, R60, R115 ;  /* 0x000000733c2c7221 */ /* 0x000fe20000010000 */
[----:B------:R-:W-:Y:S01]  /*cd30*/  FADD.FTZ R119, R119, R116 ;  /* 0x0000007477777221 */ /* 0x000fe20000010000 */
[----:B------:R-:W-:Y:S02]  /*cd40*/  MUFU.EX2 R60, R126 ;  /* 0x0000007e003c7308 */ /* 0x000fe40000000800 */
[----:B------:R-:W-:Y:S01]  /*cd50*/  FADD.FTZ R209, R209, R44 ;  /* 0x0000002cd1d17221 */ /* 0x000fe20000010000 */
[----:B------:R-:W-:Y:S02]  /*cd60*/  FADD.FTZ R120, R120, R119 ;  /* 0x0000007778787221 */ /* 0x000fe40000010000 */
[----:B------:R-:W-:Y:S01]  /*cd70*/  HMMA.16816.F32 R28, R52, R46, R28 ;  /* 0x0000002e341c723c */ /* 0x000fe2000000181c */
[----:B------:R-:W-:Y:S01]  /*cd80*/  FADD.FTZ R62, R62, R209 ;  /* 0x000000d13e3e7221 */ /* 0x000fe20000010000 */
[----:B------:R-:W2:Y:S01]  /*cd90*/  LDSM.16.MT88.4 R44, [R105+0x11000] ;  /* 0x01100000692c783b */ /* 0x000ea20000004200 */
[----:B------:R-:W-:-:S02]  /*cda0*/  FADD.FTZ R123, R123, R120 ;  /* 0x000000787b7b7221 */ /* 0x000fc40000010000 */
[----:B------:R-:W-:Y:S02]  /*cdb0*/  FADD.FTZ R117, R117, R62 ;  /* 0x0000003e75757221 */ /* 0x000fe40000010000 */
[----:B------:R-:W-:Y:S01]  /*cdc0*/  FADD.FTZ R132, R132, R123 ;  /* 0x0000007b84847221 */ /* 0x000fe20000010000 */
[----:B------:R-:W-:Y:S01]  /*cdd0*/  HMMA.16816.F32 R24, R52, R40, R24 ;  /* 0x000000283418723c */ /* 0x000fe20000001818 */
[----:B------:R-:W-:Y:S01]  /*cde0*/  FADD.FTZ R118, R118, R117 ;  /* 0x0000007576767221 */ /* 0x000fe20000010000 */
[-CC-:B------:R-:W-:Y:S01]  /*cdf0*/  FFMA.FTZ R40, R109, R197.reuse, -R196.reuse ;  /* 0x000000c56d287223 */ /* 0x180fe200000108c4 */
[----:B------:R-:W-:Y:S01]  /*ce00*/  FFMA.FTZ R41, R125, R197, -R196 ;  /* 0x000000c57d297223 */ /* 0x000fe200000108c4 */
[----:B------:R-:W-:Y:S01]  /*ce10*/  FADD.FTZ R135, R135, R132 ;  /* 0x0000008487877221 */ /* 0x000fe20000010000 */
[----:B------:R-:W-:-:S03]  /*ce20*/  FADD.FTZ R121, R121, R118 ;  /* 0x0000007679797221 */ /* 0x000fc60000010000 */
[----:B------:R-:W-:Y:S01]  /*ce30*/  HMMA.16816.F32 R20, R52, R42, R20 ;  /* 0x0000002a3414723c */ /* 0x000fe20000001814 */
[----:B------:R-:W-:Y:S01]  /*ce40*/  FADD.FTZ R122, R122, R121 ;  /* 0x000000797a7a7221 */ /* 0x000fe20000010000 */
[-CC-:B------:R-:W-:Y:S01]  /*ce50*/  FFMA.FTZ R42, R128, R197.reuse, -R196.reuse ;  /* 0x000000c5802a7223 */ /* 0x180fe200000108c4 */
[----:B------:R-:W-:Y:S01]  /*ce60*/  FFMA.FTZ R43, R134, R197, -R196 ;  /* 0x000000c5862b7223 */ /* 0x000fe200000108c4 */
[----:B------:R-:W-:Y:S01]  /*ce70*/  MUFU.EX2 R40, R40 ;  /* 0x0000002800287308 */ /* 0x000fe20000000800 */
[----:B------:R-:W-:-:S03]  /*ce80*/  FADD.FTZ R142, R142, R135 ;  /* 0x000000878e8e7221 */ /* 0x000fc60000010000 */
[C---:B-1----:R-:W-:Y:S01]  /*ce90*/  HMMA.16816.F32 R16, R52.reuse, R48, R16 ;  /* 0x000000303410723c */ /* 0x042fe20000001810 */
[----:B------:R-:W-:Y:S01]  /*cea0*/  FADD.FTZ R49, R133, R122 ;  /* 0x0000007a85317221 */ /* 0x000fe20000010000 */
[----:B------:R-:W-:Y:S01]  /*ceb0*/  FADD.FTZ R142, R137, R142 ;  /* 0x0000008e898e7221 */ /* 0x000fe20000010000 */
[----:B------:R-:W-:Y:S01]  /*cec0*/  F2FP.F16.F32.PACK_AB R133, R65, R64 ;  /* 0x000000404185723e */ /* 0x000fe200000000ff */
[----:B------:R-:W1:Y:S01]  /*ced0*/  MUFU.EX2 R41, R41 ;  /* 0x0000002900297308 */ /* 0x000e620000000800 */
[----:B------:R-:W-:Y:S01]  /*cee0*/  FADD.FTZ R49, R212, R49 ;  /* 0x00000031d4317221 */ /* 0x000fe20000010000 */
[----:B------:R-:W-:Y:S02]  /*cef0*/  FADD.FTZ R141, R141, R142 ;  /* 0x0000008e8d8d7221 */ /* 0x000fe40000010000 */
[----:B------:R-:W-:Y:S01]  /*cf00*/  HMMA.16816.F32 R12, R52, R50, R12 ;  /* 0x00000032340c723c */ /* 0x000fe2000000180c */
[----:B------:R-:W-:Y:S01]  /*cf10*/  FADD.FTZ R138, R138, R49 ;  /* 0x000000318a8a7221 */ /* 0x000fe20000010000 */
[----:B------:R-:W-:-:S02]  /*cf20*/  FFMA.FTZ R49, R130, R197, -R189 ;  /* 0x000000c582317223 */ /* 0x000fc400000108bd */
[----:B------:R-:W-:Y:S01]  /*cf30*/  MUFU.EX2 R42, R42 ;  /* 0x0000002a002a7308 */ /* 0x000fe20000000800 */
[----:B------:R-:W-:-:S03]  /*cf40*/  FADD.FTZ R139, R139, R138 ;  /* 0x0000008a8b8b7221 */ /* 0x000fc60000010000 */
[----:B--2---:R-:W-:Y:S01]  /*cf50*/  HMMA.16816.F32 R8, R52, R44, R8 ;  /* 0x0000002c3408723c */ /* 0x004fe20000001808 */
[----:B------:R-:W-:-:S03]  /*cf60*/  FADD.FTZ R44, R136, R139 ;  /* 0x0000008b882c7221 */ /* 0x000fc60000010000 */
[----:B------:R-:W2:Y:S01]  /*cf70*/  MUFU.EX2 R43, R43 ;  /* 0x0000002b002b7308 */ /* 0x000ea20000000800 */
[----:B-1----:R-:W-:Y:S01]  /*cf80*/  F2FP.F16.F32.PACK_AB R132, R41, R40 ;  /* 0x000000282984723e */ /* 0x002fe200000000ff */
[----:B------:R-:W-:Y:S02]  /*cf90*/  FADD.FTZ R44, R143, R44 ;  /* 0x0000002c8f2c7221 */ /* 0x000fe40000010000 */
[----:B------:R-:W-:Y:S01]  /*cfa0*/  HMMA.16816.F32 R4, R52, R46, R4 ;  /* 0x0000002e3404723c */ /* 0x000fe20000001804 */
[----:B------:R-:W-:-:S03]  /*cfb0*/  FADD.FTZ R46, R140, R141 ;  /* 0x0000008d8c2e7221 */ /* 0x000fc60000010000 */
[----:B------:R-:W1:Y:S01]  /*cfc0*/  MUFU.EX2 R49, R49 ;  /* 0x0000003100317308 */ /* 0x000e620000000800 */
[----:B------:R-:W3:Y:S01]  /*cfd0*/  LDSM.16.MT88.4 R140, [R127+0x11800] ;  /* 0x011800007f8c783b */ /* 0x000ee20000004200 */
[----:B------:R-:W-:Y:S01]  /*cfe0*/  FADD.FTZ R211, R211, R44 ;  /* 0x0000002cd3d37221 */ /* 0x000fe20000010000 */
[----:B------:R-:W-:-:S03]  /*cff0*/  FADD.FTZ R45, R147, R46 ;  /* 0x0000002e932d7221 */ /* 0x000fc60000010000 */
[----:B------:R-:W-:Y:S01]  /*d000*/  FADD.FTZ R146, R146, R211 ;  /* 0x000000d392927221 */ /* 0x000fe20000010000 */
[----:B------:R-:W-:Y:S01]  /*d010*/  FADD.FTZ R45, R154, R45 ;  /* 0x0000002d9a2d7221 */ /* 0x000fe20000010000 */
[----:B--2---:R-:W-:Y:S02]  /*d020*/  F2FP.F16.F32.PACK_AB R134, R43, R42 ;  /* 0x0000002a2b86723e */ /* 0x004fe400000000ff */
[----:B------:R-:W-:-:S04]  /*d030*/  FADD.FTZ R145, R145, R146 ;  /* 0x0000009291917221 */ /* 0x000fc80000010000 */
[----:B------:R-:W-:Y:S01]  /*d040*/  FADD.FTZ R182, R182, R145 ;  /* 0x00000091b6b67221 */ /* 0x000fe20000010000 */
[----:B-1----:R-:W-:-:S07]  /*d050*/  F2FP.F16.F32.PACK_AB R135, R49, R60 ;  /* 0x0000003c3187723e */ /* 0x002fce00000000ff */
[----:B------:R-:W-:Y:S01]  /*d060*/  HMMA.16816.F32 R152, R132, R148, R24 ;  /* 0x000000948498723c */ /* 0x000fe20000001818 */
[----:B------:R-:W-:Y:S01]  /*d070*/  FADD.FTZ R24, R180, R45 ;  /* 0x0000002db4187221 */ /* 0x000fe20000010000 */
[----:B------:R-:W-:-:S03]  /*d080*/  FADD.FTZ R25, R185, R182 ;  /* 0x000000b6b9197221 */ /* 0x000fc60000010000 */
[----:B------:R-:W-:Y:S01]  /*d090*/  FADD.FTZ R24, R213, R24 ;  /* 0x00000018d5187221 */ /* 0x000fe20000010000 */
[----:B------:R-:W-:Y:S02]  /*d0a0*/  FADD.FTZ R25, R188, R25 ;  /* 0x00000019bc197221 */ /* 0x000fe40000010000 */
[C---:B------:R-:W-:Y:S01]  /*d0b0*/  HMMA.16816.F32 R148, R132.reuse, R150, R20 ;  /* 0x000000968494723c */ /* 0x040fe20000001814 */
[----:B------:R-:W-:Y:S01]  /*d0c0*/  FADD.FTZ R27, R181, R24 ;  /* 0x00000018b51b7221 */ /* 0x000fe20000010000 */
[----:B------:R-:W-:Y:S01]  /*d0d0*/  FADD.FTZ R172, R172, R25 ;  /* 0x00000019acac7221 */ /* 0x000fe20000010000 */
[----:B------:R-:W1:Y:S02]  /*d0e0*/  LDSM.16.MT88.4 R20, [R105+0x11800] ;  /* 0x011800006914783b */ /* 0x000e640000004200 */
[----:B------:R-:W-:Y:S01]  /*d0f0*/  FADD.FTZ R27, R190, R27 ;  /* 0x0000001bbe1b7221 */ /* 0x000fe20000010000 */
[----:B------:R-:W-:Y:S02]  /*d100*/  FADD.FTZ R173, R173, R172 ;  /* 0x000000acadad7221 */ /* 0x000fe40000010000 */
[----:B------:R-:W-:Y:S01]  /*d110*/  HMMA.16816.F32 R160, R132, R156, R32 ;  /* 0x0000009c84a0723c */ /* 0x000fe20000001820 */
[----:B------:R-:W-:Y:S01]  /*d120*/  FADD.FTZ R24, R174, R27 ;  /* 0x0000001bae187221 */ /* 0x000fe20000010000 */
[----:B------:R-:W-:-:S03]  /*d130*/  FADD.FTZ R144, R144, R173 ;  /* 0x000000ad90907221 */ /* 0x000fc60000010000 */
[----:B------:R-:W-:Y:S01]  /*d140*/  FADD.FTZ R24, R175, R24 ;  /* 0x00000018af187221 */ /* 0x000fe20000010000 */
[----:B------:R-:W-:Y:S02]  /*d150*/  FADD.FTZ R183, R183, R144 ;  /* 0x00000090b7b77221 */ /* 0x000fe40000010000 */
[----:B---3--:R-:W-:Y:S01]  /*d160*/  HMMA.16816.F32 R144, R132, R140, R16 ;  /* 0x0000008c8490723c */ /* 0x008fe20000001810 */
        /* <DEDUP_REMOVED lines=10> */
[----:B------:R-:W-:-:S04]  /*d210*/  FADD.FTZ R88, R88, R17 ;  /* 0x0000001158587221 */ /* 0x000fc80000010000 */
[----:B------:R-:W-:-:S04]  /*d220*/  FADD.FTZ R91, R91, R88 ;  /* 0x000000585b5b7221 */ /* 0x000fc80000010000 */
        /* <DEDUP_REMOVED lines=13> */
[----:B------:R-:W-:-:S03]  /*d300*/  FADD.FTZ R252, R49, R60 ;  /* 0x0000003c31fc7221 */ /* 0x000fc60000010000 */
[----:B------:R1:W-:Y:S01]  /*d310*/  STL [R1+0x8], R4 ;  /* 0x0000080401007387 */ /* 0x0003e20000100800 */
[----:B------:R-:W-:Y:S05]  /*d320*/  @!P1 BRA `(.L_x_6170) ;  /* 0x000000a000549947 */ /* 0x000fea0003800000 */
[----:B------:R-:W-:-:S04]  /*d330*/  DEPBAR.LE SB0, 0x0 ;  /* 0x000080000000791a */ /* 0x000fc80000000000 */
[----:B------:R-:W-:Y:S05]  /*d340*/  WARPSYNC.ALL ;  /* 0x0000000000007948 */ /* 0x000fea0003800000 */
[----:B------:R-:W-:Y:S01]  /*d350*/  BSSY.RECONVERGENT B0, `(.L_x_6171) ;  /* 0x000004a000007945 */ /* 0x000fe20003800200 */
[----:B------:R-:W-:Y:S01]  /*d360*/  IADD3 R6, PT, PT, R38, -0x2, RZ ;  /* 0xfffffffe26067810 */ /* 0x000fe20007ffe0ff */
[----:B------:R-:W-:Y:S06]  /*d370*/  BAR.SYNC.DEFER_BLOCKING 0x0 ;  /* 0x0000000000007b1d */ /* 0x000fec0000010000 */
[----:B------:R-:W-:Y:S05]  /*d380*/  @!P0 BRA `(.L_x_6172) ;  /* 0x0000000000f88947 */ /* 0x000fea0003800000 */
[----:B------:R-:W1:Y:S01]  /*d390*/  LD.E R5, desc[UR4][R2.64+0x170] ;  /* 0x0001700402057980 */ /* 0x000e62000c101900 */
[----:B------:R-:W-:Y:S01]  /*d3a0*/  IMAD.SHL.U32 R6, R6, 0x100, RZ ;  /* 0x0000010006067824 */ /* 0x000fe200078e00ff */
[----:B------:R-:W-:-:S04]  /*d3b0*/  IADD3 R184, PT, PT, R184, -0x100, RZ ;  /* 0xffffff00b8b87810 */ /* 0x000fc80007ffe0ff */
[----:B------:R-:W-:Y:S02]  /*d3c0*/  IABS R9, R184 ;  /* 0x000000b800097213 */ /* 0x000fe40000000000 */
[-C--:B-1----:R-:W-:Y:S02]  /*d3d0*/  IABS R4, R5.reuse ;  /* 0x0000000500047213 */ /* 0x082fe40000000000 */
[-C--:B------:R-:W-:Y:S02]  /*d3e0*/  IABS R8, R5.reuse ;  /* 0x0000000500087213 */ /* 0x080fe40000000000 */
[----:B------:R-:W1:Y:S01]  /*d3f0*/  I2F.RP R13, R4 ;  /* 0x00000004000d7306 */ /* 0x000e620000209400 */
[----:B------:R-:W-:Y:S02]  /*d400*/  LOP3.LUT R184, R184, R5, RZ, 0x3c, !PT ;  /* 0x00000005b8b87212 */ /* 0x000fe400078e3cff */
[----:B------:R-:W-:-:S05]  /*d410*/  IADD3 R8, PT, PT, RZ, -R8, RZ ;  /* 0x80000008ff087210 */ /* 0x000fca0007ffe0ff */
        /* <DEDUP_REMOVED lines=10> */
[----:B------:R-:W-:Y:S02]  /*d4c0*/  IMAD.HI.U32 R11, R12, R9, RZ ;  /* 0x000000090c0b7227 */ /* 0x000fe400078e00ff */
[----:B------:R-:W2:Y:S02]  /*d4d0*/  LD.E.64 R12, desc[UR4][R170.64+0x28] ;  /* 0x00002804aa0c7980 */ /* 0x000ea4000c101b00 */
        /* <DEDUP_REMOVED lines=41> */
.L_x_6172:
        /* <DEDUP_REMOVED lines=8> */
.L_x_6173:
[----:B------:R-:W-:Y:S05]  /*d7f0*/  BSYNC.RECONVERGENT B0 ;  /* 0x0000000000007941 */ /* 0x000fea0003800200 */
.L_x_6171:
[----:B------:R-:W-:Y:S01]  /*d800*/  ISETP.GE.AND P1, PT, R166, R243, PT ;  /* 0x000000f3a600720c */ /* 0x000fe20003f26270 */
[C---:B------:R-:W-:Y:S01]  /*d810*/  IMAD.SHL.U32 R5, R224.reuse, 0x20, RZ ;  /* 0x00000020e0057824 */ /* 0x040fe200078e00ff */
[----:B------:R-:W-:Y:S01]  /*d820*/  SHF.L.U64.HI R4, R224, 0x5, R225 ;  /* 0x00000005e0047819 */ /* 0x000fe200000102e1 */
[----:B------:R-:W-:Y:S01]  /*d830*/  IMAD.SHL.U32 R209, R38, 0x100, RZ ;  /* 0x0000010026d17824 */ /* 0x000fe200078e00ff */
[----:B------:R-:W-:Y:S02]  /*d840*/  BSSY.RECONVERGENT B1, `(.L_x_6174) ;  /* 0x00006a1000017945 */ /* 0x000fe40003800200 */
[----:B------:R-:W-:-:S05]  /*d850*/  IADD3 R8, P3, PT, R5, R236, RZ ;  /* 0x000000ec05087210 */ /* 0x000fca0007f7e0ff */
[----:B------:R-:W-:Y:S02]  /*d860*/  IMAD.X R9, R4, 0x1, R237, P3 ;  /* 0x0000000104097824 */ /* 0x000fe400018e06ed */
[----:B------:R-:W-:Y:S01]  /*d870*/  @!P1 IADD3 R16, P3, PT, R8, R5, RZ ;  /* 0x0000000508109210 */ /* 0x000fe20007f7e0ff */
[----:B------:R-:W-:Y:S01]  /*d880*/  @!P1 IMAD.MOV.U32 R22, RZ, RZ, R8 ;  /* 0x000000ffff169224 */ /* 0x000fe200078e0008 */
[----:B------:R-:W-:Y:S01]  /*d890*/  @P1 STS.128 [R245+0xa000], RZ ;  /* 0x00a000fff5001388 */ /* 0x000fe20000000c00 */
[----:B------:R-:W-:Y:S01]  /*d8a0*/  @!P1 IMAD.MOV.U32 R23, RZ, RZ, R9 ;  /* 0x000000ffff179224 */ /* 0x000fe200078e0009 */
[C---:B------:R-:W-:Y:S01]  /*d8b0*/  @!P1 LEA R30, P4, R224.reuse, R8, 0x6 ;  /* 0x00000008e01e9211 */ /* 0x040fe200078830ff */
[----:B------:R-:W-:Y:S01]  /*d8c0*/  @!P1 IMAD.X R17, R9, 0x1, R4, P3 ;  /* 0x0000000109119824 */ /* 0x000fe200018e0604 */
[----:B------:R-:W-:Y:S01]  /*d8d0*/  @!PT LDS RZ, [RZ] ;  /* 0x00000000fffff984 */ /* 0x000fe20000000800 */
[----:B------:R-:W-:Y:S01]  /*d8e0*/  @!PT LDS RZ, [RZ] ;  /* 0x00000000fffff984 */ /* 0x000fe20000000800 */
[----:B------:R-:W-:Y:S01]  /*d8f0*/  @!PT LDS RZ, [RZ] ;  /* 0x00000000fffff984 */ /* 0x000fe20000000800 */
[----:B------:R-:W-:Y:S01]  /*d900*/  @!P1 LDGSTS.E.BYPASS.LTC128B.128 [R245+0xa000], desc[UR4][R236.64] ;  /* 0x0a000000ecf59fae */ /* 0x000fe2000b981a04 */
[----:B------:R-:W-:Y:S01]  /*d910*/  @!P1 IMAD.MOV.U32 R24, RZ, RZ, R8 ;  /* 0x000000ffff189224 */ /* 0x000fe200078e0008 */
[----:B------:R-:W-:Y:S01]  /*d920*/  @!P1 LEA.HI.X R31, R224, R9, R225, 0x6, P4 ;  /* 0x00000009e01f9211 */ /* 0x000fe200020f34e1 */
[----:B------:R-:W-:Y:S01]  /*d930*/  @!P1 IMAD.MOV.U32 R25, RZ, RZ, R9 ;  /* 0x000000ffff199224 */ /* 0x000fe200078e0009 */
[----:B------:R-:W-:Y:S01]  /*d940*/  @P1 STS.128 [R245+0xa800], RZ ;  /* 0x00a800fff5001388 */ /* 0x000fe20000000c00 */
[----:B------:R-:W-:-:S02]  /*d950*/  @!P1 IMAD R4, R225, 0x140, RZ ;  /* 0x00000140e1049824 */ /* 0x000fc400078e02ff */
[----:B------:R-:W-:Y:S01]  /*d960*/  @!P1 IMAD.MOV.U32 R18, RZ, RZ, R8 ;  /* 0x000000ffff129224 */ /* 0x000fe200078e0008 */
[----:B------:R-:W-:Y:S01]  /*d970*/  @!PT LDS RZ, [RZ] ;  /* 0x00000000fffff984 */ /* 0x000fe20000000800 */
[----:B------:R-:W-:Y:S01]  /*d980*/  @!PT LDS RZ, [RZ] ;  /* 0x00000000fffff984 */ /* 0x000fe20000000800 */
[----:B------:R-:W-:Y:S01]  /*d990*/  @!PT LDS RZ, [RZ] ;  /* 0x00000000fffff984 */ /* 0x000fe20000000800 */
[----:B------:R-:W-:Y:S01]  /*d9a0*/  @!P1 LDGSTS.E.BYPASS.LTC128B.128 [R245+0xa800], desc[UR4][R8.64] ;  /* 0x0a80000008f59fae */ /* 0x000fe2000b981a04 */
[----:B------:R-:W-:Y:S02]  /*d9b0*/  @!P1 IMAD.MOV.U32 R19, RZ, RZ, R9 ;  /* 0x000000ffff139224 */ /* 0x000fe400078e0009 */
[----:B------:R-:W-:Y:S01]  /*d9c0*/  @!P1 IMAD.WIDE.U32 R22, R224, 0x140, R22 ;  /* 0x00000140e0169825 */ /* 0x000fe200078e0016 */
[----:B------:R-:W-:Y:S03]  /*d9d0*/  @P1 STS.128 [R245+0xb000], RZ ;  /* 0x00b000fff5001388 */ /* 0x000fe60000000c00 */
[----:B------:R-:W-:Y:S01]  /*d9e0*/  @!P1 IMAD.MOV.U32 R26, RZ, RZ, R8 ;  /* 0x000000ffff1a9224 */ /* 0x000fe200078e0008 */
[----:B------:R-:W-:Y:S01]  /*d9f0*/  @!PT LDS RZ, [RZ] ;  /* 0x00000000fffff984 */ /* 0x000fe20000000800 */
[----:B------:R-:W-:Y:S01]  /*da00*/  @!PT LDS RZ, [RZ] ;  /* 0x00000000fffff984 */ /* 0x000fe20000000800 */
[----:B------:R-:W-:Y:S01]  /*da10*/  @!PT LDS RZ, [RZ] ;  /* 0x00000000fffff984 */ /* 0x000fe20000000800 */
[----:B------:R1:W-:Y:S01]  /*da20*/  @!P1 LDGSTS.E.BYPASS.LTC128B.128 [R245+0xb000], desc[UR4][R16.64] ;  /* 0x0b00000010f59fae */ /* 0x0003e2000b981a04 */
[----:B------:R-:W-:-:S02]  /*da30*/  @!P1 IMAD.MOV.U32 R27, RZ, RZ, R9 ;  /* 0x000000ffff1b9224 */ /* 0x000fc400078e0009 */
[----:B------:R-:W-:Y:S01]  /*da40*/  @!P1 IMAD R14, R225, 0x60, RZ ;  /* 0x00000060e10e9824 */ /* 0x000fe200078e02ff */
[----:B------:R-:W-:Y:S01]  /*da50*/  @P1 STS.128 [R245+0xb800], RZ ;  /* 0x00b800fff5001388 */ /* 0x000fe20000000c00 */
[----:B------:R-:W-:-:S03]  /*da60*/  @!P1 IMAD.WIDE.U32 R6, R224, 0x60, R8 ;  /* 0x00000060e0069825 */ /* 0x000fc600078e0008 */
[----:B------:R-:W-:Y:S01]  /*da70*/  @!PT LDS RZ, [RZ] ;  /* 0x00000000fffff984 */ /* 0x000fe20000000800 */
[----:B------:R-:W-:Y:S01]  /*da80*/  @!PT LDS RZ, [RZ] ;  /* 0x00000000fffff984 */ /* 0x000fe20000000800 */
[----:B------:R-:W-:Y:S01]  /*da90*/  @!PT LDS RZ, [RZ] ;  /* 0x00000000fffff984 */ /* 0x000fe20000000800 */
[----:B------:R-:W-:Y:S01]  /*daa0*/  @!P1 LDGSTS.E.BYPASS.LTC128B.128 [R245+0xb800], desc[UR4][R30.64] ;  /* 0x0b8000001ef59fae */ /* 0x000fe2000b981a04 */
[----:B------:R-:W-:Y:S02]  /*dab0*/  @!P1 IMAD R12, R225, 0xa0, RZ ;  /* 0x000000a0e10c9824 */ /* 0x000fe400078e02ff */
[----:B------:R-:W-:Y:S01]  /*dac0*/  @!P1 IMAD.MOV.U32 R20, RZ, RZ, R8 ;  /* 0x000000ffff149224 */ /* 0x000fe200078e0008 */
[----:B------:R-:W-:Y:S01]  /*dad0*/  @P1 STS.128 [R245+0xc000], RZ ;  /* 0x00c000fff5001388 */ /* 0x000fe20000000c00 */
[----:B------:R-:W-:Y:S02]  /*dae0*/  @!P1 IMAD.MOV.U32 R21, RZ, RZ, R9 ;  /* 0x000000ffff159224 */ /* 0x000fe400078e0009 */
[----:B------:R-:W-:-:S04]  /*daf0*/  @!P1 IMAD.WIDE.U32 R24, R224, 0xa0, R24 ;  /* 0x000000a0e0189825 */ /* 0x000fc800078e0018 */
[----:B------:R-:W-:Y:S02]  /*db00*/  @!P1 IMAD R5, R225, 0x120, RZ ;  /* 0x00000120e1059824 */ /* 0x000fe400078e02ff */
[----:B------:R-:W-:-:S04]  /*db10*/  @!P1 IMAD.WIDE.U32 R18, R224, 0x120, R18 ;  /* 0x00000120e0129825 */ /* 0x000fc800078e0012 */
[----:B------:R-:W-:Y:S02]  /*db20*/  @!P1 IMAD.IADD R23, R4, 0x1, R23 ;  /* 0x0000000104179824 */ /* 0x000fe400078e0217 */
[----:B-1----:R-:W-:Y:S02]  /*db30*/  @!P1 IMAD.MOV.U32 R16, RZ, RZ, R8 ;  /* 0x000000ffff109224 */ /* 0x002fe400078e0008 */
[----:B------:R-:W-:Y:S02]  /*db40*/  @!P1 IMAD.MOV.U32 R17, RZ, RZ, R9 ;  /* 0x000000ffff119224 */ /* 0x000fe400078e0009 */
[----:B------:R-:W-:Y:S02]  /*db50*/  @!P1 IMAD R4, R225, 0x1c0, RZ ;  /* 0x000001c0e1049824 */ /* 0x000fe400078e02ff */
[----:B------:R-:W-:-:S04]  /*db60*/  @!P1 IMAD.WIDE.U32 R26, R224, 0x1c0, R26 ;  /* 0x000001c0e01a9825 */ /* 0x000fc800078e001a */
[----:B------:R-:W-:Y:S02]  /*db70*/  @!P1 IMAD.IADD R15, R14, 0x1, R7 ;  /* 0x000000010e0f9824 */ /* 0x000fe400078e0207 */
[----:B------:R-:W-:Y:S02]  /*db80*/  @!P1 IMAD.MOV.U32 R14, RZ, RZ, R6 ;  /* 0x000000ffff0e9224 */ /* 0x000fe400078e0006 */
[C---:B------:R-:W-:Y:S02]  /*db90*/  @!P1 IMAD R10, R225.reuse, 0xc0, RZ ;  /* 0x000000c0e10a9824 */ /* 0x040fe400078e02ff */
[----:B------:R-:W-:Y:S01]  /*dba0*/  @!P1 IMAD.WIDE.U32 R20, R224, 0xc0, R20 ;  /* 0x000000c0e0149825 */ /* 0x000fe200078e0014 */
[----:B------:R-:W-:Y:S01]  /*dbb0*/  @!PT LDS RZ, [RZ] ;  /* 0x00000000fffff984 */ /* 0x000fe20000000800 */
[----:B------:R-:W-:Y:S01]  /*dbc0*/  @!PT LDS RZ, [RZ] ;  /* 0x00000000fffff984 */ /* 0x000fe20000000800 */
[----:B------:R-:W-:Y:S01]  /*dbd0*/  @!PT LDS RZ, [RZ] ;  /* 0x00000000fffff984 */ /* 0x000fe20000000800 */
[----:B------:R-:W-:Y:S03]  /*dbe0*/  @!P1 LDGSTS.E.BYPASS.LTC128B.128 [R245+0xc000], desc[UR4][R14.64] ;  /* 0x0c0000000ef59fae */ /* 0x000fe6000b981a04 */
[----:B------:R-:W-:Y:S01]  /*dbf0*/  @!P1 IMAD.IADD R13, R12, 0x1, R25 ;  /* 0x000000010c0d9824 */ /* 0x000fe200078e0219 */
[----:B------:R-:W-:Y:S01]  /*dc00*/  @P1 STS.128 [R245+0xc800], RZ ;  /* 0x00c800fff5001388 */ /* 0x000fe20000000c00 */
[----:B------:R-:W-:-:S02]  /*dc10*/  @!P1 IMAD R6, R225, 0xe0, RZ ;  /* 0x000000e0e1069824 */ /* 0x000fc400078e02ff */
[----:B------:R-:W-:-:S04]  /*dc20*/  @!P1 IMAD.WIDE.U32 R16, R224, 0xe0, R16 ;  /* 0x000000e0e0109825 */ /* 0x000fc800078e0010 */
[----:B------:R-:W-:Y:S02]  /*dc30*/  @!P1 IMAD.IADD R19, R5, 0x1, R19 ;  /* 0x0000000105139824 */ /* 0x000fe400078e0213 */
[----:B------:R-:W-:Y:S02]  /*dc40*/  @!P1 IMAD.MOV.U32 R12, RZ, RZ, R24 ;  /* 0x000000ffff0c9224 */ /* 0x000fe400078e0018 */
[----:B------:R-:W-:Y:S02]  /*dc50*/  @!P1 IMAD R5, R225, 0x1a0, RZ ;  /* 0x000001a0e1059824 */ /* 0x000fe400078e02ff */
[--C-:B------:R-:W-:Y:S02]  /*dc60*/  @!P1 IMAD.MOV.U32 R24, RZ, RZ, R8.reuse ;  /* 0x000000ffff189224 */ /* 0x100fe400078e0008 */
[--C-:B------:R-:W-:Y:S02]  /*dc70*/  @!P1 IMAD.MOV.U32 R25, RZ, RZ, R9.reuse ;  /* 0x000000ffff199224 */ /* 0x100fe400078e0009 */
[----:B------:R-:W-:-:S04]  /*dc80*/  @!P1 IMAD.WIDE.U32 R28, R224, 0x1a0, R8 ;  /* 0x000001a0e01c9825 */ /* 0x000fc800078e0008 */
[----:B------:R-:W-:Y:S01]  /*dc90*/  @!P1 IMAD.IADD R27, R4, 0x1, R27 ;  /* 0x00000001041b9824 */ /* 0x000fe200078e021b */
[----:B------:R-:W-:Y:S01]  /*dca0*/  @!P1 LEA R4, P3, R224, R8, 0x7 ;  /* 0x00000008e0049211 */ /* 0x000fe200078638ff */
[----:B------:R-:W-:Y:S02]  /*dcb0*/  @!P1 IMAD.IADD R11, R10, 0x1, R21 ;  /* 0x000000010a0b9824 */ /* 0x000fe400078e0215 */
[----:B------:R-:W-:Y:S02]  /*dcc0*/  @!P1 IMAD.IADD R17, R6, 0x1, R17 ;  /* 0x0000000106119824 */ /* 0x000fe400078e0211 */
[----:B------:R-:W-:Y:S02]  /*dcd0*/  @!P1 IMAD.MOV.U32 R10, RZ, RZ, R20 ;  /* 0x000000ffff0a9224 */ /* 0x000fe400078e0014 */
[----:B------:R-:W-:Y:S02]  /*dce0*/  @!P1 IMAD R6, R225, 0x180, RZ ;  /* 0x00000180e1069824 */ /* 0x000fe400078e02ff */
[----:B------:R-:W-:-:S02]  /*dcf0*/  @!P1 IMAD.MOV.U32 R20, RZ, RZ, R8 ;  /* 0x000000ffff149224 */ /* 0x000fc400078e0008 */
[----:B------:R-:W-:Y:S02]  /*dd00*/  @!P1 IMAD.MOV.U32 R21, RZ, RZ, R9 ;  /* 0x000000ffff159224 */ /* 0x000fe400078e0009 */
[----:B------:R-:W-:-:S04]  /*dd10*/  @!P1 IMAD.WIDE.U32 R24, R224, 0x180, R24 ;  /* 0x00000180e0189825 */ /* 0x000fc800078e0018 */
[----:B------:R-:W-:Y:S01]  /*dd20*/  @!P1 IMAD.IADD R29, R5, 0x1, R29 ;  /* 0x00000001051d9824 */ /* 0x000fe200078e021d */
[C---:B------:R-:W-:Y:S01]  /*dd30*/  @!P1 LEA.HI.X R5, R224.reuse, R9, R225, 0x7, P3 ;  /* 0x00000009e0059211 */ /* 0x040fe200018f3ce1 */
[----:B------:R-:W-:Y:S02]  /*dd40*/  @!P1 IMAD R7, R225, 0x160, RZ ;  /* 0x00000160e1079824 */ /* 0x000fe400078e02ff */
[----:B------:R-:W-:Y:S02]  /*dd50*/  @!P1 IMAD.WIDE.U32 R20, R224, 0x160, R20 ;  /* 0x00000160e0149825 */ /* 0x000fe400078e0014 */
[----:B------:R-:W-:Y:S01]  /*dd60*/  @!PT LDS RZ, [RZ] ;  /* 0x00000000fffff984 */ /* 0x000fe20000000800 */
[----:B------:R-:W-:Y:S01]  /*dd70*/  @!PT LDS RZ, [RZ] ;  /* 0x00000000fffff984 */ /* 0x000fe20000000800 */
[----:B------:R-:W-:Y:S01]  /*dd80*/  @!PT LDS RZ, [RZ] ;  /* 0x00000000fffff984 */ /* 0x000fe20000000800 */
[----:B------:R-:W-:Y:S02]  /*dd90*/  @!P1 LDGSTS.E.BYPASS.LTC128B.128 [R245+0xc800], desc[UR4][R4.64] ;  /* 0x0c80000004f59fae */ /* 0x000fe4000b981a04 */
[----:B------:R-:W-:Y:S01]  /*dda0*/  @!P1 IMAD.IADD R25, R6, 0x1, R25 ;  /* 0x0000000106199824 */ /* 0x000fe200078e0219 */
[----:B------:R-:W-:Y:S01]  /*ddb0*/  @!P1 LEA R6, P3, R224, R8, 0x8 ;  /* 0x00000008e0069211 */ /* 0x000fe200078640ff */
[----:B------:R-:W-:Y:S01]  /*ddc0*/  @P1 STS.128 [R245+0xd000], RZ ;  /* 0x00d000fff5001388 */ /* 0x000fe20000000c00 */
[----:B------:R-:W-:-:S02]  /*ddd0*/  @!P1 IMAD.IADD R21, R7, 0x1, R21 ;  /* 0x0000000107159824 */ /* 0x000fc400078e0215 */
[----:B------:R-:W-:Y:S01]  /*dde0*/  @!P1 LEA.HI.X R7, R224, R9, R225, 0x8, P3 ;  /* 0x00000009e0079211 */ /* 0x000fe200018f44e1 */
        /* <DEDUP_REMOVED lines=49> */
[----:B-1----:R-:W-:Y:S04]  /*e100*/  LDSM.16.M88.4 R4, [R205] ;  /* 0x00000000cd04783b */ /* 0x002fe80000000200 */
[----:B------:R-:W1:Y:S04]  /*e110*/  LDSM.16.M88.4 R96, [R193+0x2000] ;  /* 0x00200000c160783b */ /* 0x000e680000000200 */
[----:B------:R-:W-:Y:S04]  /*e120*/  LDSM.16.M88.4 R112, [R192] ;  /* 0x00000000c070783b */ /* 0x000fe80000000200 */
[----:B------:R-:W-:Y:S04]  /*e130*/  LDSM.16.M88.4 R104, [R204+0x2000] ;  /* 0x00200000cc68783b */ /* 0x000fe80000000200 */
[----:B------:R-:W4:Y:S04]  /*e140*/  LDSM.16.M88.4 R64, [R193+0x4000] ;  /* 0x00400000c140783b */ /* 0x000f280000000200 */
[----:B------:R-:W5:Y:S04]  /*e150*/  LDSM.16.M88.4 R88, [R193+0x2800] ;  /* 0x00280000c158783b */ /* 0x000f680000000200 */
[----:B------:R-:W3:Y:S04]  /*e160*/  LDSM.16.M88.4 R80, [R193+0x3000] ;  /* 0x00300000c150783b */ /* 0x000ee80000000200 */
[----:B------:R-:W3:Y:S04]  /*e170*/  LDSM.16.M88.4 R72, [R193+0x3800] ;  /* 0x00380000c148783b */ /* 0x000ee80000000200 */
[----:B------:R-:W3:Y:S04]  /*e180*/  LDSM.16.M88.4 R56, [R193+0x4800] ;  /* 0x00480000c138783b */ /* 0x000ee80000000200 */
[----:B------:R-:W3:Y:S04]  /*e190*/  LDSM.16.M88.4 R48, [R193+0x5000] ;  /* 0x00500000c130783b */ /* 0x000ee80000000200 */
[----:B------:R-:W3:Y:S01]  /*e1a0*/  LDSM.16.M88.4 R40, [R193+0x5800] ;  /* 0x00580000c128783b */ /* 0x000ee20000000200 */
[C---:B-1----:R-:W-:Y:S03]  /*e1b0*/  HMMA.16816.F32 R100, R4.reuse, R96, RZ ;  /* 0x000000600464723c */ /* 0x042fe600000018ff */
[----:B--2---:R-:W1:Y:S04]  /*e1c0*/  LDSM.16.M88.4 R28, [R193+0x6000] ;  /* 0x00600000c11c783b */ /* 0x004e680000000200 */
[----:B------:R-:W2:Y:S01]  /*e1d0*/  LDSM.16.M88.4 R20, [R193+0x6800] ;  /* 0x00680000c114783b */ /* 0x000ea20000000200 */
[C---:B------:R-:W-:Y:S03]  /*e1e0*/  HMMA.16816.F32 R96, R4.reuse, R98, RZ ;  /* 0x000000620460723c */ /* 0x040fe600000018ff */
[----:B------:R-:W2:Y:S04]  /*e1f0*/  LDSM.16.M88.4 R12, [R193+0x7000] ;  /* 0x00700000c10c783b */ /* 0x000ea80000000200 */
[----:B------:R-:W2:Y:S01]  /*e200*/  LDSM.16.M88.4 R184, [R193+0x7800] ;  /* 0x00780000c1b8783b */ /* 0x000ea20000000200 */
[----:B----4-:R-:W-:Y:S03]  /*e210*/  HMMA.16816.F32 R68, R4, R64, RZ ;  /* 0x000000400444723c */ /* 0x010fe600000018ff */
[----:B------:R-:W4:Y:S04]  /*e220*/  LDSM.16.M88.4 R176, [R193+0x8000] ;  /* 0x00800000c1b0783b */ /* 0x000f280000000200 */
[----:B------:R-:W4:Y:S01]  /*e230*/  LDSM.16.M88.4 R128, [R193+0x8800] ;  /* 0x00880000c180783b */ /* 0x000f220000000200 */
[C---:B------:R-:W-:Y:S03]  /*e240*/  HMMA.16816.F32 R100, R112.reuse, R104, R100 ;  /* 0x000000687064723c */ /* 0x040fe60000001864 */
[----:B------:R-:W4:Y:S04]  /*e250*/  LDSM.16.M88.4 R120, [R193+0x9000] ;  /* 0x00900000c178783b */ /* 0x000f280000000200 */
[----:B------:R-:W4:Y:S01]  /*e260*/  LDSM.16.M88.4 R188, [R193+0x9800] ;  /* 0x00980000c1bc783b */ /* 0x000f220000000200 */
[----:B------:R-:W-:Y:S03]  /*e270*/  HMMA.16816.F32 R96, R112, R106, R96 ;  /* 0x0000006a7060723c */ /* 0x000fe60000001860 */
[----:B------:R-:W4:Y:S04]  /*e280*/  LDSM.16.M88.4 R104, [R204+0x4000] ;  /* 0x00400000cc68783b */ /* 0x000f280000000200 */
[----:B------:R-:W4:Y:S01]  /*e290*/  LDSM.16.M88.4 R108, [R204+0x2800] ;  /* 0x00280000cc6c783b */ /* 0x000f220000000200 */
[C---:B------:R-:W-:Y:S03]  /*e2a0*/  HMMA.16816.F32 R64, R4.reuse, R66, RZ ;  /* 0x000000420440723c */ /* 0x040fe600000018ff */
[----:B------:R-:W4:Y:S04]  /*e2b0*/  LDSM.16.M88.4 R196, [R204+0x3000] ;  /* 0x00300000ccc4783b */ /* 0x000f280000000200 */
[----:B------:R-:W4:Y:S01]  /*e2c0*/  LDSM.16.M88.4 R192, [R204+0x3800] ;  /* 0x00380000ccc0783b */ /* 0x000f220000000200 */
[C---:B-----5:R-:W-:Y:S03]  /*e2d0*/  HMMA.16816.F32 R92, R4.reuse, R88, RZ ;  /* 0x00000058045c723c */ /* 0x060fe600000018ff */
[----:B------:R-:W-:Y:S04]  /*e2e0*/  LDSM.16.M88.4 R200, [R204+0x8000] ;  /* 0x00800000ccc8783b */ /* 0x000fe80000000200 */
[----:B------:R-:W0:Y:S01]  /*e2f0*/  LDGDEPBAR ;  /* 0x00000000000079af */ /* 0x000e220000000000 */
[C---:B------:R-:W-:Y:S08]  /*e300*/  HMMA.16816.F32 R88, R4.reuse, R90, RZ ;  /* 0x0000005a0458723c */ /* 0x040ff000000018ff */
[C---:B---3--:R-:W-:Y:S08]  /*e310*/  HMMA.16816.F32 R84, R4.reuse, R80, RZ ;  /* 0x000000500454723c */ /* 0x048ff000000018ff */
[C---:B------:R-:W-:Y:S08]  /*e320*/  HMMA.16816.F32 R76, R4.reuse, R72, RZ ;  /* 0x00000048044c723c */ /* 0x040ff000000018ff */
[C---:B------:R-:W-:Y:S08]  /*e330*/  HMMA.16816.F32 R60, R4.reuse, R56, RZ ;  /* 0x00000038043c723c */ /* 0x040ff000000018ff */
[C---:B------:R-:W-:Y:S08]  /*e340*/  HMMA.16816.F32 R52, R4.reuse, R48, RZ ;  /* 0x000000300434723c */ /* 0x040ff000000018ff */
[C---:B------:R-:W-:Y:S08]  /*e350*/  HMMA.16816.F32 R44, R4.reuse, R40, RZ ;  /* 0x00000028042c723c */ /* 0x040ff000000018ff */
[C---:B-1----:R-:W-:Y:S08]  /*e360*/  HMMA.16816.F32 R32, R4.reuse, R28, RZ ;  /* 0x0000001c0420723c */ /* 0x042ff000000018ff */
[C---:B--2---:R-:W-:Y:S08]  /*e370*/  HMMA.16816.F32 R24, R4.reuse, R20, RZ ;  /* 0x000000140418723c */ /* 0x044ff000000018ff */
        /* <DEDUP_REMOVED lines=41> */
[----:B----4-:R-:W-:Y:S01]  /*e610*/  HMMA.16816.F32 R44, R112, R196, R44 ;  /* 0x000000c4702c723c */ /* 0x010fe2000000182c */
[----:B------:R-:W-:-:S07]  /*e620*/  IMAD.IADD R196, R205, 0x1, R206 ;  /* 0x00000001cdc47824 */ /* 0x000fce00078e02ce */
[C---:B------:R-:W-:Y:S01]  /*e630*/  HMMA.16816.F32 R40, R112.reuse, R198, R40 ;  /* 0x000000c67028723c */ /* 0x040fe20000001828 */
[----:B------:R-:W-:Y:S07]  /*e640*/  LDSM.16.M88.4 R196, [R196] ;  /* 0x00000000c4c4783b */ /* 0x000fee0000000200 */
[C---:B-----5:R-:W-:Y:S08]  /*e650*/  HMMA.16816.F32 R24, R112.reuse, R192, R24 ;  /* 0x000000c07018723c */ /* 0x060ff00000001818 */
[C---:B------:R-:W-:Y:S01]  /*e660*/  HMMA.16816.F32 R20, R112.reuse, R194, R20 ;  /* 0x000000c27014723c */ /* 0x040fe20000001814 */
[----:B------:R-:W4:Y:S07]  /*e670*/  LDSM.16.M88.4 R192, [R204+0x9000] ;  /* 0x00900000ccc0783b */ /* 0x000f2e0000000200 */
[C---:B-1----:R-:W-:Y:S08]  /*e680*/  HMMA.16816.F32 R16, R112.reuse, R188, R16 ;  /* 0x000000bc7010723c */ /* 0x042ff00000001810 */
[C---:B------:R-:W-:Y:S01]  /*e690*/  HMMA.16816.F32 R12, R112.reuse, R190, R12 ;  /* 0x000000be700c723c */ /* 0x040fe2000000180c */
[----:B------:R-:W1:Y:S04]  /*e6a0*/  LDSM.16.M88.4 R188, [R204+0x9800] ;  /* 0x00980000ccbc783b */ /* 0x000e680000000200 */
[----:B------:R-:W-:Y:S03]  /*e6b0*/  LDSM.16.M88.4 R204, [R39+0x7800] ;  /* 0x0078000027cc783b */ /* 0x000fe60000000200 */
        /* <DEDUP_REMOVED lines=9> */
[C---:B----4-:R-:W-:Y:S08]  /*e750*/  HMMA.16816.F32 R124, R112.reuse, R192, R124 ;  /* 0x000000c0707c723c */ /* 0x050ff0000000187c */
[C---:B------:R-:W-:Y:S01]  /*e760*/  HMMA.16816.F32 R120, R112.reuse, R194, R120 ;  /* 0x000000c27078723c */ /* 0x040fe20000001878 */
[----:B------:R-:W-:Y:S07]  /*e770*/  LDSM.16.M88.4 R192, [R39+0x3800] ;  /* 0x0038000027c0783b */ /* 0x000fee0000000200 */
[C---:B-1----:R-:W-:Y:S08]  /*e780*/  HMMA.16816.F32 R116, R112.reuse, R188, R116 ;  /* 0x000000bc7074723c */ /* 0x042ff00000001874 */
[----:B------:R-:W-:Y:S01]  /*e790*/  HMMA.16816.F32 R4, R112, R190, R4 ;  /* 0x000000be7004723c */ /* 0x000fe20000001804 */
        /* <DEDUP_REMOVED lines=8> */
[C---:B-----5:R-:W-:Y:S08]  /*e820*/  HMMA.16816.F32 R84, R196.reuse, R200, R84 ;  /* 0x000000c8c454723c */ /* 0x060ff00000001854 */
        /* <DEDUP_REMOVED lines=9> */
[C---:B------:R-:W-:Y:S01]  /*e8c0*/  HMMA.16816.F32 R80, R196.reuse, R202, R80 ;  /* 0x000000cac450723c */ /* 0x040fe20000001850 */
[----:B------:R-:W4:Y:S07]  /*e8d0*/  LDSM.16.M88.4 R200, [R39+0x9800] ;  /* 0x0098000027c8783b */ /* 0x000f2e0000000200 */
[C---:B------:R-:W-:Y:S08]  /*e8e0*/  HMMA.16816.F32 R76, R196.reuse, R192, R76 ;  /* 0x000000c0c44c723c */ /* 0x040ff0000000184c */
[C---:B------:R-:W-:Y:S01]  /*e8f0*/  HMMA.16816.F32 R72, R196.reuse, R194, R72 ;  /* 0x000000c2c448723c */ /* 0x040fe20000001848 */
[----:B------:R-:W5:Y:S07]  /*e900*/  LDSM.16.M88.4 R192, [R39+0x8000] ;  /* 0x0080000027c0783b */ /* 0x000f6e0000000200 */
[C---:B-1----:R-:W-:Y:S08]  /*e910*/  HMMA.16816.F32 R32, R196.reuse, R112, R32 ;  /* 0x00000070c420723c */ /* 0x042ff00000001820 */
[C---:B------:R-:W-:Y:S01]  /*e920*/  HMMA.16816.F32 R28, R196.reuse, R114, R28 ;  /* 0x00000072c41c723c */ /* 0x040fe2000000181c */
[----:B------:R-:W-:Y:S07]  /*e930*/  LDSM.16.M88.4 R112, [R208] ;  /* 0x00000000d070783b */ /* 0x000fee0000000200 */
[C---:B--2---:R-:W-:Y:S08]  /*e940*/  HMMA.16816.F32 R16, R196.reuse, R104, R16 ;  /* 0x00000068c410723c */ /* 0x044ff00000001810 */
[C---:B------:R-:W-:Y:S01]  /*e950*/  HMMA.16816.F32 R12, R196.reuse, R106, R12 ;  /* 0x0000006ac40c723c */ /* 0x040fe2000000180c */
[----:B------:R-:W1:Y:S07]  /*e960*/  LDSM.16.M88.4 R104, [R37+0x9800] ;  /* 0x009800002568783b */ /* 0x000e6e0000000200 */
[C---:B---3--:R-:W-:Y:S08]  /*e970*/  HMMA.16816.F32 R24, R196.reuse, R108, R24 ;  /* 0x0000006cc418723c */ /* 0x048ff00000001818 */
[C---:B------:R-:W-:Y:S01]  /*e980*/  HMMA.16816.F32 R20, R196.reuse, R110, R20 ;  /* 0x0000006ec414723c */ /* 0x040fe20000001814 */
[----:B------:R-:W2:Y:S07]  /*e990*/  LDSM.16.M88.4 R108, [R37+0x2000] ;  /* 0x00200000256c783b */ /* 0x000eae0000000200 */
[C---:B------:R-:W-:Y:S08]  /*e9a0*/  HMMA.16816.F32 R44, R196.reuse, R188, R44 ;  /* 0x000000bcc42c723c */ /* 0x040ff0000000182c */
[C---:B------:R-:W-:Y:S01]  /*e9b0*/  HMMA.16816.F32 R40, R196.reuse, R190, R40 ;  /* 0x000000bec428723c */ /* 0x040fe20000001828 */
[----:B------:R-:W3:Y:S07]  /*e9c0*/  LDSM.16.M88.4 R188, [R39+0x8800] ;  /* 0x0088000027bc783b */ /* 0x000eee0000000200 */
[----:B----4-:R-:W-:Y:S01]  /*e9d0*/  HMMA.16816.F32 R4, R196, R202, R4 ;  /* 0x000000cac404723c */ /* 0x010fe20000001804 */
[----:B------:R-:W-:-:S07]  /*e9e0*/  LOP3.LUT R202, R209, R168, RZ, 0xfc, !PT ;  /* 0x000000a8d1ca7212 */ /* 0x000fce00078efcff */
[----:B-----5:R-:W-:Y:S01]  /*e9f0*/  HMMA.16816.F32 R176, R196, R194, R176 ;  /* 0x000000c2c4b0723c */ /* 0x020fe200000018b0 */
[----:B------:R-:W-:-:S05]  /*ea00*/  IMAD.IADD R194, R202, 0x1, R246 ;  /* 0x00000001cac27824 */ /* 0x000fca00078e02f6 */
[C-C-:B------:R-:W-:Y:S02]  /*ea10*/  IADD3 R242, PT, PT, R230.reuse, 0x1df, -R194.reuse ;  /* 0x000001dfe6f27810 */ /* 0x140fe40007ffe8c2 */
[----:B------:R-:W-:Y:S01]  /*ea20*/  HMMA.16816.F32 R180, R196, R192, R180 ;  /* 0x000000c0c4b4723c */ /* 0x000fe200000018b4 */
[C---:B------:R-:W-:Y:S01]  /*ea30*/  VIADD R193, R230.reuse, 0x8 ;  /* 0x00000008e6c17836 */ /* 0x040fe20000000000 */
[C-C-:B------:R-:W-:Y:S02]  /*ea40*/  IADD3 R192, PT, PT, R230.reuse, 0x1ff, -R194.reuse ;  /* 0x000001ffe6c07810 */ /* 0x140fe40007ffe8c2 */
[----:B------:R-:W-:Y:S02]  /*ea50*/  IABS R242, R242 ;  /* 0x000000f200f27213 */ /* 0x000fe40000000000 */
[----:B------:R-:W-:Y:S02]  /*ea60*/  IABS R192, R192 ;  /* 0x000000c000c07213 */ /* 0x000fe40000000000 */
[----:B-1----:R-:W-:Y:S01]  /*ea70*/  HMMA.16816.F32 R4, R112, R106, R4 ;  /* 0x0000006a7004723c */ /* 0x002fe20000001804 */
[----:B------:R-:W-:-:S02]  /*ea80*/  IADD3 R106, PT, PT, R230, 0x107, -R194 ;  /* 0x00000107e66a7810 */ /* 0x000fc40007ffe8c2 */
[----:B------:R-:W-:Y:S02]  /*ea90*/  I2FP.F32.S32 R192, R192 ;  /* 0x000000c000c07245 */ /* 0x000fe40000201400 */
[----:B------:R-:W-:Y:S02]  /*eaa0*/  IABS R106, R106 ;  /* 0x0000006a006a7213 */ /* 0x000fe40000000000 */
[----:B------:R-:W-:Y:S01]  /*eab0*/  I2FP.F32.S32 R242, R242 ;  /* 0x000000f200f27245 */ /* 0x000fe20000201400 */
[----:B--2---:R-:W-:Y:S01]  /*eac0*/  HMMA.16816.F32 R100, R112, R108, R100 ;  /* 0x0000006c7064723c */ /* 0x004fe20000001864 */
[----:B------:R-:W-:Y:S01]  /*ead0*/  IADD3 R108, PT, PT, R230, 0x200, -R194 ;  /* 0x00000200e66c7810 */ /* 0x000fe20007ffe8c2 */
[----:B------:R-:W-:Y:S01]  /*eae0*/  IMAD.MOV.U32 R107, RZ, RZ, R106 ;  /* 0x000000ffff6b7224 */ /* 0x000fe200078e006a */
[----:B------:R-:W-:Y:S01]  /*eaf0*/  IADD3 R106, PT, PT, R193, 0x107, -R194 ;  /* 0x00000107c16a7810 */ /* 0x000fe20007ffe8c2 */
[----:B------:R-:W-:Y:S01]  /*eb00*/  VIADD R109, R202, 0xfffffef9 ;  /* 0xfffffef9ca6d7836 */ /* 0x000fe20000000000 */
[----:B------:R-:W-:-:S02]  /*eb10*/  IABS R108, R108 ;  /* 0x0000006c006c7213 */ /* 0x000fc40000000000 */
[----:B------:R-:W-:Y:S01]  /*eb20*/  I2FP.F32.S32 R107, R107 ;  /* 0x0000006b006b7245 */ /* 0x000fe20000201400 */
[----:B---3--:R-:W-:Y:S01]  /*eb30*/  HMMA.16816.F32 R172, R196, R188, R172 ;  /* 0x000000bcc4ac723c */ /* 0x008fe200000018ac */
[----:B------:R-:W-:Y:S02]  /*eb40*/  IABS R106, R106 ;  /* 0x0000006a006a7213 */ /* 0x000fe40000000000 */
[----:B------:R-:W-:Y:S01]  /*eb50*/  ISETP.GE.AND P3, PT, R109, R232, PT ;  /* 0x000000e86d00720c */ /* 0x000fe20003f66270 */
[----:B------:R-:W-:Y:S01]  /*eb60*/  FFMA.FTZ R188, -R244, R107, R5 ;  /* 0x0000006bf4bc7223 */ /* 0x000fe20000010105 */
[----:B------:R-:W-:Y:S02]  /*eb70*/  I2FP.F32.S32 R107, R108 ;  /* 0x0000006c006b7245 */ /* 0x000fe40000201400 */
[----:B------:R-:W-:Y:S01]  /*eb80*/  I2FP.F32.S32 R5, R106 ;  /* 0x0000006a00057245 */ /* 0x000fe20000201400 */
[----:B------:R-:W-:Y:S01]  /*eb90*/  HMMA.16816.F32 R96, R112, R110, R96 ;  /* 0x0000006e7060723c */ /* 0x000fe20000001860 */
[----:B------:R-:W-:-:S02]  /*eba0*/  IADD3 R189, PT, PT, R193, 0x200, -R194 ;  /* 0x00000200c1bd7810 */ /* 0x000fc40007ffe8c2 */
[----:B------:R-:W-:Y:S01]  /*ebb0*/  FFMA.FTZ R100, -R244, R107, R100 ;  /* 0x0000006bf4647223 */ /* 0x000fe20000010164 */
[C---:B------:R-:W-:Y:S01]  /*ebc0*/  ISETP.GE.AND P4, PT, R109.reuse, R231, PT ;  /* 0x000000e76d00720c */ /* 0x040fe20003f86270 */
[----:B------:R-:W-:Y:S01]  /*ebd0*/  VIADD R107, R202, 0xfffffe00 ;  /* 0xfffffe00ca6b7836 */ /* 0x000fe20000000000 */
[----:B------:R-:W-:Y:S01]  /*ebe0*/  FSEL R106, R188, -INF , P3 ;  /* 0xff800000bc6a7808 */ /* 0x000fe20001800000 */
[C---:B------:R-:W-:Y:S01]  /*ebf0*/  FFMA.FTZ R5, -R244.reuse, R5, R7 ;  /* 0x00000005f4057223 */ /* 0x040fe20000010107 */
[----:B------:R-:W-:Y:S01]  /*ec00*/  ISETP.GE.AND P3, PT, R109, R229, PT ;  /* 0x000000e56d00720c */ /* 0x000fe20003f66270 */
[----:B------:R-:W-:Y:S01]  /*ec10*/  FFMA.FTZ R101, -R244, R192, R101 ;  /* 0x000000c0f4657223 */ /* 0x000fe20000010165 */
[----:B------:R-:W-:Y:S01]  /*ec20*/  IABS R189, R189 ;  /* 0x000000bd00bd7213 */ /* 0x000fe20000000000 */
[----:B------:R-:W-:Y:S01]  /*ec30*/  HMMA.16816.F32 R184, R196, R206, R184 ;  /* 0x000000cec4b8723c */ /* 0x000fe200000018b8 */
[----:B------:R-:W-:Y:S02]  /*ec40*/  FSEL R7, R106, -INF , !P4 ;  /* 0xff8000006a077808 */ /* 0x000fe40006000000 */
[----:B------:R-:W-:-:S02]  /*ec50*/  ISETP.GE.AND P4, PT, R107, R232, PT ;  /* 0x000000e86b00720c */ /* 0x000fc40003f86270 */
[----:B------:R-:W-:Y:S02]  /*ec60*/  IADD3 R188, PT, PT, R193, 0x1ff, -R194 ;  /* 0x000001ffc1bc7810 */ /* 0x000fe40007ffe8c2 */
[----:B------:R-:W-:Y:S01]  /*ec70*/  ISETP.GE.AND P5, PT, R109, R228, PT ;  /* 0x000000e46d00720c */ /* 0x000fe20003fa6270 */
[C---:B------:R-:W-:Y:S01]  /*ec80*/  HMMA.16816.F32 R8, R196.reuse, R204, R8 ;  /* 0x000000ccc408723c */ /* 0x040fe20000001808 */
[----:B------:R-:W-:Y:S01]  /*ec90*/  FSEL R5, R5, -INF , P3 ;  /* 0xff80000005057808 */ /* 0x000fe20001800000 */
[----:B------:R-:W1:Y:S01]  /*eca0*/  LDSM.16.M88.4 R108, [R37+0x2800] ;  /* 0x00280000256c783b */ /* 0x000e620000000200 */
[----:B------:R-:W-:Y:S02]  /*ecb0*/  I2FP.F32.S32 R189, R189 ;  /* 0x000000bd00bd7245 */ /* 0x000fe40000201400 */
[----:B------:R-:W-:Y:S02]  /*ecc0*/  ISETP.GE.AND P3, PT, R107, R231, PT ;  /* 0x000000e76b00720c */ /* 0x000fe40003f66270 */
[----:B------:R-:W-:Y:S01]  /*ecd0*/  FSEL R100, R100, -INF , P4 ;  /* 0xff80000064647808 */ /* 0x000fe20002000000 */
[----:B------:R-:W-:Y:S01]  /*ece0*/  FFMA.FTZ R106, -R244, R189, R102 ;  /* 0x000000bdf46a7223 */ /* 0x000fe20000010166 */
[----:B------:R-:W-:Y:S01]  /*ecf0*/  IABS R188, R188 ;  /* 0x000000bc00bc7213 */ /* 0x000fe20000000000 */
[----:B------:R-:W-:Y:S01]  /*ed00*/  VIADD R102, R202, 0xfffffe01 ;  /* 0xfffffe01ca667836 */ /* 0x000fe20000000000 */
[----:B------:R-:W-:Y:S01]  /*ed10*/  FSEL R5, R5, -INF , !P5 ;  /* 0xff80000005057808 */ /* 0x000fe20006800000 */
[----:B------:R-:W-:Y:S01]  /*ed20*/  HMMA.16816.F32 R128, R196, R190, R128 ;  /* 0x000000bec480723c */ /* 0x000fe20000001880 */
[----:B------:R-:W-:-:S02]  /*ed30*/  ISETP.GE.AND P5, PT, R107, R228, PT ;  /* 0x000000e46b00720c */ /* 0x000fc40003fa6270 */
[----:B------:R-:W-:Y:S02]  /*ed40*/  ISETP.GE.AND P4, PT, R107, R229, PT ;  /* 0x000000e56b00720c */ /* 0x000fe40003f86270 */
[----:B------:R-:W-:Y:S02]  /*ed50*/  IADD3 R107, PT, PT, R230, 0x1f8, -R194 ;  /* 0x000001f8e66b7810 */ /* 0x000fe40007ffe8c2 */
[----:B------:R-:W-:Y:S01]  /*ed60*/  FSEL R189, R100, -INF , !P3 ;  /* 0xff80000064bd7808 */ /* 0x000fe20005800000 */
[----:B------:R-:W-:Y:S01]  /*ed70*/  IMAD.MOV.U32 R100, RZ, RZ, R188 ;  /* 0x000000ffff647224 */ /* 0x000fe200078e00bc */
[----:B------:R-:W-:Y:S01]  /*ed80*/  IABS R107, R107 ;  /* 0x0000006b006b7213 */ /* 0x000fe20000000000 */
[----:B------:R-:W-:Y:S01]  /*ed90*/  HMMA.16816.F32 R116, R196, R200, R116 ;  /* 0x000000c8c474723c */ /* 0x000fe20000001874 */
[----:B------:R-:W-:Y:S01]  /*eda0*/  FSEL R106, R106, -INF , P4 ;  /* 0xff8000006a6a7808 */ /* 0x000fe20002000000 */
[----:B------:R-:W-:Y:S01]  /*edb0*/  STL [R1+0x3c], R189 ;  /* 0x00003cbd01007387 */ /* 0x000fe20000100800 */
[----:B------:R-:W-:-:S02]  /*edc0*/  I2FP.F32.S32 R100, R100 ;  /* 0x0000006400647245 */ /* 0x000fc40000201400 */
[----:B------:R-:W-:Y:S02]  /*edd0*/  I2FP.F32.S32 R107, R107 ;  /* 0x0000006b006b7245 */ /* 0x000fe40000201400 */
[----:B------:R-:W-:Y:S01]  /*ede0*/  FSEL R106, R106, -INF , !P5 ;  /* 0xff8000006a6a7808 */ /* 0x000fe20006800000 */
[----:B------:R-:W-:Y:S01]  /*edf0*/  FFMA.FTZ R103, -R244, R100, R103 ;  /* 0x00000064f4677223 */ /* 0x000fe20000010167 */
[----:B------:R-:W-:Y:S01]  /*ee00*/  ISETP.GE.AND P3, PT, R102, R232, PT ;  /* 0x000000e86600720c */ /* 0x000fe20003f66270 */
[----:B------:R-:W-:Y:S01]  /*ee10*/  FFMA.FTZ R100, -R244, R107, R96 ;  /* 0x0000006bf4647223 */ /* 0x000fe20000010160 */
[----:B------:R-:W-:Y:S01]  /*ee20*/  IADD3 R96, PT, PT, R230, 0x1f7, -R194 ;  /* 0x000001f7e6607810 */ /* 0x000fe20007ffe8c2 */
[----:B------:R2:W-:Y:S01]  /*ee30*/  STL [R1+0x48], R106 ;  /* 0x0000486a01007387 */ /* 0x0005e20000100800 */
[----:B------:R-:W-:Y:S02]  /*ee40*/  ISETP.GE.AND P4, PT, R102, R231, PT ;  /* 0x000000e76600720c */ /* 0x000fe40003f86270 */
[----:B------:R-:W-:-:S02]  /*ee50*/  FSEL R101, R101, -INF , P3 ;  /* 0xff80000065657808 */ /* 0x000fc40001800000 */
[C---:B------:R-:W-:Y:S02]  /*ee60*/  ISETP.GE.AND P5, PT, R102.reuse, R228, PT ;  /* 0x000000e46600720c */ /* 0x040fe40003fa6270 */
[----:B------:R-:W-:Y:S01]  /*ee70*/  ISETP.GE.AND P3, PT, R102, R229, PT ;  /* 0x000000e56600720c */ /* 0x000fe20003f66270 */
[----:B------:R-:W-:Y:S01]  /*ee80*/  VIADD R102, R202, 0xfffffe08 ;  /* 0xfffffe08ca667836 */ /* 0x000fe20000000000 */
[----:B------:R-:W-:Y:S01]  /*ee90*/  IABS R96, R96 ;  /* 0x0000006000607213 */ /* 0x000fe20000000000 */
[C---:B-1----:R-:W-:Y:S01]  /*eea0*/  HMMA.16816.F32 R92, R112.reuse, R108, R92 ;  /* 0x0000006c705c723c */ /* 0x042fe2000000185c */
[----:B------:R-:W-:Y:S02]  /*eeb0*/  FSEL R107, R101, -INF , !P4 ;  /* 0xff800000656b7808 */ /* 0x000fe40006000000 */
[----:B------:R-:W-:Y:S02]  /*eec0*/  I2FP.F32.S32 R96, R96 ;  /* 0x0000006000607245 */ /* 0x000fe40000201400 */
[----:B------:R-:W-:Y:S01]  /*eed0*/  ISETP.GE.AND P4, PT, R102, R232, PT ;  /* 0x000000e86600720c */ /* 0x000fe20003f86270 */
[----:B------:R-:W-:Y:S01]  /*eee0*/  STL [R1+0x40], R107 ;  /* 0x0000406b01007387 */ /* 0x000fe20000100800 */
[----:B------:R-:W-:Y:S01]  /*eef0*/  FSEL R103, R103, -INF , P3 ;  /* 0xff80000067677808 */ /* 0x000fe20001800000 */
[----:B------:R-:W-:Y:S01]  /*ef00*/  FFMA.FTZ R96, -R244, R96, R97 ;  /* 0x00000060f4607223 */ /* 0x000fe20000010161 */
[----:B------:R-:W-:Y:S01]  /*ef10*/  ISETP.GE.AND P3, PT, R102, R231, PT ;  /* 0x000000e76600720c */ /* 0x000fe20003f66270 */
[----:B------:R-:W-:Y:S01]  /*ef20*/  HMMA.16816.F32 R88, R112, R110, R88 ;  /* 0x0000006e7058723c */ /* 0x000fe20000001858 */
[----:B------:R-:W-:-:S02]  /*ef30*/  FSEL R100, R100, -INF , P4 ;  /* 0xff80000064647808 */ /* 0x000fc40002000000 */
[C-C-:B------:R-:W-:Y:S02]  /*ef40*/  IADD3 R97, PT, PT, R193.reuse, 0x1f7, -R194.reuse ;  /* 0x000001f7c1617810 */ /* 0x140fe40007ffe8c2 */
[----:B--2---:R-:W-:Y:S02]  /*ef50*/  IADD3 R106, PT, PT, R193, 0x1f8, -R194 ;  /* 0x000001f8c16a7810 */ /* 0x004fe40007ffe8c2 */
[----:B------:R-:W-:Y:S01]  /*ef60*/  FSEL R103, R103, -INF , !P5 ;  /* 0xff80000067677808 */ /* 0x000fe20006800000 */
[----:B------:R-:W-:Y:S01]  /*ef70*/  HMMA.16816.F32 R116, R112, R104, R116 ;  /* 0x000000687074723c */ /* 0x000fe20000001874 */
[----:B------:R-:W-:Y:S02]  /*ef80*/  IABS R101, R106 ;  /* 0x0000006a00657213 */ /* 0x000fe40000000000 */
[----:B------:R-:W-:Y:S01]  /*ef90*/  FSEL R100, R100, -INF , !P3 ;  /* 0xff80000064647808 */ /* 0x000fe20005800000 */
[----:B------:R-:W-:Y:S01]  /*efa0*/  STL [R1+0x44], R103 ;  /* 0x0000446701007387 */ /* 0x000fe20000100800 */
[----:B------:R-:W-:-:S02]  /*efb0*/  I2FP.F32.S32 R101, R101 ;  /* 0x0000006500657245 */ /* 0x000fc40000201400 */
[C---:B------:R-:W-:Y:S01]  /*efc0*/  ISETP.GE.AND P5, PT, R102.reuse, R228, PT ;  /* 0x000000e46600720c */ /* 0x040fe20003fa6270 */
[----:B------:R1:W-:Y:S01]  /*efd0*/  STL [R1+0x4c], R100 ;  /* 0x00004c6401007387 */ /* 0x0003e20000100800 */
[----:B------:R-:W-:Y:S01]  /*efe0*/  ISETP.GE.AND P4, PT, R102, R229, PT ;  /* 0x000000e56600720c */ /* 0x000fe20003f86270 */
[----:B------:R-:W-:Y:S01]  /*eff0*/  FFMA.FTZ R101, -R244, R101, R98 ;  /* 0x00000065f4657223 */ /* 0x000fe20000010162 */
[----:B------:R-:W-:Y:S01]  /*f000*/  VIADD R98, R202, 0xfffffe09 ;  /* 0xfffffe09ca627836 */ /* 0x000fe20000000000 */
[----:B------:R-:W-:Y:S02]  /*f010*/  IABS R97, R97 ;  /* 0x0000006100617213 */ /* 0x000fe40000000000 */
[----:B------:R-:W-:Y:S02]  /*f020*/  IADD3 R102, PT, PT, R230, 0x1f0, -R194 ;  /* 0x000001f0e6667810 */ /* 0x000fe40007ffe8c2 */
[----:B------:R-:W-:Y:S02]  /*f030*/  ISETP.GE.AND P3, PT, R98, R232, PT ;  /* 0x000000e86200720c */ /* 0x000fe40003f66270 */
[----:B------:R-:W-:-:S02]  /*f040*/  I2FP.F32.S32 R97, R97 ;  /* 0x0000006100617245 */ /* 0x000fc40000201400 */
[----:B------:R-:W-:Y:S02]  /*f050*/  FSEL R96, R96, -INF , P3 ;  /* 0xff80000060607808 */ /* 0x000fe40001800000 */
[----:B------:R-:W-:Y:S01]  /*f060*/  ISETP.GE.AND P3, PT, R98, R229, PT ;  /* 0x000000e56200720c */ /* 0x000fe20003f66270 */
[----:B------:R-:W-:Y:S01]  /*f070*/  FFMA.FTZ R97, -R244, R97, R99 ;  /* 0x00000061f4617223 */ /* 0x000fe20000010163 */
[C-C-:B------:R-:W-:Y:S02]  /*f080*/  IADD3 R106, PT, PT, R230.reuse, 0x1ef, -R194.reuse ;  /* 0x000001efe66a7810 */ /* 0x140fe40007ffe8c2 */
[----:B------:R-:W-:Y:S02]  /*f090*/  IADD3 R208, PT, PT, R230, 0x1cf, -R194 ;  /* 0x000001cfe6d07810 */ /* 0x000fe40007ffe8c2 */
[----:B------:R-:W-:Y:S02]  /*f0a0*/  FSEL R97, R97, -INF , P3 ;  /* 0xff80000061617808 */ /* 0x000fe40001800000 */
[----:B------:R-:W-:-:S02]  /*f0b0*/  IABS R106, R106 ;  /* 0x0000006a006a7213 */ /* 0x000fc40000000000 */
[----:B------:R-:W-:Y:S02]  /*f0c0*/  IABS R208, R208 ;  /* 0x000000d000d07213 */ /* 0x000fe40000000000 */
[----:B-1----:R-:W-:Y:S02]  /*f0d0*/  IABS R100, R102 ;  /* 0x0000006600647213 */ /* 0x002fe40000000000 */
[----:B------:R-:W-:Y:S02]  /*f0e0*/  FSEL R102, R101, -INF , P4 ;  /* 0xff80000065667808 */ /* 0x000fe40002000000 */
[----:B------:R-:W-:Y:S01]  /*f0f0*/  ISETP.GE.AND P4, PT, R98, R231, PT ;  /* 0x000000e76200720c */ /* 0x000fe20003f86270 */
[----:B------:R-:W-:Y:S01]  /*f100*/  IMAD.MOV.U32 R101, RZ, RZ, R100 ;  /* 0x000000ffff657224 */ /* 0x000fe200078e0064 */
[----:B------:R-:W-:Y:S02]  /*f110*/  FSEL R100, R102, -INF , !P5 ;  /* 0xff80000066647808 */ /* 0x000fe40006800000 */
[----:B------:R-:W-:-:S02]  /*f120*/  FSEL R96, R96, -INF , !P4 ;  /* 0xff80000060607808 */ /* 0x000fc40006000000 */
[----:B------:R-:W-:Y:S01]  /*f130*/  ISETP.GE.AND P5, PT, R98, R228, PT ;  /* 0x000000e46200720c */ /* 0x000fe20003fa6270 */
[----:B------:R1:W-:Y:S01]  /*f140*/  STL [R1+0x54], R100 ;  /* 0x0000546401007387 */ /* 0x0003e20000100800 */
[----:B------:R-:W-:Y:S02]  /*f150*/  I2FP.F32.S32 R101, R101 ;  /* 0x0000006500657245 */ /* 0x000fe40000201400 */
[C---:B------:R-:W-:Y:S01]  /*f160*/  IADD3 R102, PT, PT, R193.reuse, 0x1ef, -R194 ;  /* 0x000001efc1667810 */ /* 0x040fe20007ffe8c2 */
[----:B------:R2:W-:Y:S01]  /*f170*/  STL [R1+0x50], R96 ;  /* 0x0000506001007387 */ /* 0x0005e20000100800 */
[----:B------:R-:W-:Y:S01]  /*f180*/  I2FP.F32.S32 R106, R106 ;  /* 0x0000006a006a7245 */ /* 0x000fe20000201400 */
[C---:B------:R-:W-:Y:S01]  /*f190*/  FFMA.FTZ R92, -R244.reuse, R101, R92 ;  /* 0x00000065f45c7223 */ /* 0x040fe2000001015c */
[----:B------:R-:W-:Y:S02]  /*f1a0*/  IADD3 R101, PT, PT, R193, 0x1f0, -R194 ;  /* 0x000001f0c1657810 */ /* 0x000fe40007ffe8c2 */
[----:B------:R-:W-:Y:S01]  /*f1b0*/  IABS R102, R102 ;  /* 0x0000006600667213 */ /* 0x000fe20000000000 */
[----:B------:R-:W-:Y:S01]  /*f1c0*/  FFMA.FTZ R93, -R244, R106, R93 ;  /* 0x0000006af45d7223 */ /* 0x000fe2000001015d */
[----:B------:R-:W-:-:S02]  /*f1d0*/  IABS R101, R101 ;  /* 0x0000006500657213 */ /* 0x000fc40000000000 */
[----:B------:R-:W-:Y:S02]  /*f1e0*/  I2FP.F32.S32 R208, R208 ;  /* 0x000000d000d07245 */ /* 0x000fe40000201400 */
[----:B------:R-:W-:Y:S02]  /*f1f0*/  I2FP.F32.S32 R101, R101 ;  /* 0x0000006500657245 */ /* 0x000fe40000201400 */
[C-C-:B------:R-:W-:Y:S02]  /*f200*/  IADD3 R249, PT, PT, R193.reuse, 0x1d0, -R194.reuse ;  /* 0x000001d0c1f97810 */ /* 0x140fe40007ffe8c2 */
[----:B------:R-:W-:Y:S02]  /*f210*/  IADD3 R213, PT, PT, R193, 0x1c0, -R194 ;  /* 0x000001c0c1d57810 */ /* 0x000fe40007ffe8c2 */
[----:B------:R-:W-:Y:S02]  /*f220*/  IABS R249, R249 ;  /* 0x000000f900f97213 */ /* 0x000fe40000000000 */
[----:B------:R-:W-:Y:S01]  /*f230*/  IABS R213, R213 ;  /* 0x000000d500d57213 */ /* 0x000fe20000000000 */
[----:B-1----:R-:W-:Y:S01]  /*f240*/  VIADD R100, R202, 0xfffffe10 ;  /* 0xfffffe10ca647836 */ /* 0x002fe20000000000 */
[----:B------:R-:W-:-:S02]  /*f250*/  I2FP.F32.S32 R249, R249 ;  /* 0x000000f900f97245 */ /* 0x000fc40000201400 */
[----:B------:R-:W-:Y:S02]  /*f260*/  I2FP.F32.S32 R213, R213 ;  /* 0x000000d500d57245 */ /* 0x000fe40000201400 */
[----:B--2---:R-:W-:Y:S02]  /*f270*/  FSEL R96, R97, -INF , !P5 ;  /* 0xff80000061607808 */ /* 0x004fe40006800000 */
[C---:B------:R-:W-:Y:S02]  /*f280*/  ISETP.GE.AND P4, PT, R100.reuse, R232, PT ;  /* 0x000000e86400720c */ /* 0x040fe40003f86270 */
[----:B------:R-:W-:Y:S01]  /*f290*/  ISETP.GE.AND P3, PT, R100, R231, PT ;  /* 0x000000e76400720c */ /* 0x000fe20003f66270 */
[----:B------:R-:W-:Y:S01]  /*f2a0*/  STL [R1+0x58], R96 ;  /* 0x0000586001007387 */ /* 0x000fe20000100800 */
[----:B------:R-:W-:Y:S02]  /*f2b0*/  FSEL R92, R92, -INF , P4 ;  /* 0xff8000005c5c7808 */ /* 0x000fe40002000000 */
[C---:B------:R-:W-:Y:S01]  /*f2c0*/  ISETP.GE.AND P5, PT, R100.reuse, R228, PT ;  /* 0x000000e46400720c */ /* 0x040fe20003fa6270 */
[----:B------:R-:W1:Y:S01]  /*f2d0*/  LDSM.16.M88.4 R96, [R37+0x3000] ;  /* 0x003000002560783b */ /* 0x000e620000000200 */
[----:B------:R-:W-:Y:S01]  /*f2e0*/  ISETP.GE.AND P4, PT, R100, R229, PT ;  /* 0x000000e56400720c */ /* 0x000fe20003f86270 */
[----:B------:R-:W-:Y:S01]  /*f2f0*/  FFMA.FTZ R100, -R244, R101, R94 ;  /* 0x00000065f4647223 */ /* 0x000fe2000001015e */
[----:B------:R-:W-:Y:S01]  /*f300*/  VIADD R94, R202, 0xfffffe11 ;  /* 0xfffffe11ca5e7836 */ /* 0x000fe20000000000 */
[----:B------:R-:W-:-:S02]  /*f310*/  IADD3 R101, PT, PT, R230, 0x1e8, -R194 ;  /* 0x000001e8e6657810 */ /* 0x000fc40007ffe8c2 */
[----:B------:R-:W-:Y:S01]  /*f320*/  FSEL R103, R92, -INF , !P3 ;  /* 0xff8000005c677808 */ /* 0x000fe20005800000 */
[----:B------:R-:W-:Y:S01]  /*f330*/  IMAD.MOV.U32 R92, RZ, RZ, R102 ;  /* 0x000000ffff5c7224 */ /* 0x000fe200078e0066 */
[----:B------:R-:W-:Y:S02]  /*f340*/  IABS R101, R101 ;  /* 0x0000006500657213 */ /* 0x000fe40000000000 */
[----:B------:R-:W-:Y:S01]  /*f350*/  ISETP.GE.AND P3, PT, R94, R232, PT ;  /* 0x000000e85e00720c */ /* 0x000fe20003f66270 */
[----:B------:R-:W-:Y:S01]  /*f360*/  STL [R1+0x2c], R103 ;  /* 0x00002c6701007387 */ /* 0x000fe20000100800 */
[----:B------:R-:W-:Y:S02]  /*f370*/  FSEL R100, R100, -INF , P4 ;  /* 0xff80000064647808 */ /* 0x000fe40002000000 */
[----:B------:R-:W-:Y:S02]  /*f380*/  I2FP.F32.S32 R92, R92 ;  /* 0x0000005c005c7245 */ /* 0x000fe40000201400 */
[----:B------:R-:W-:-:S02]  /*f390*/  I2FP.F32.S32 R101, R101 ;  /* 0x0000006500657245 */ /* 0x000fc40000201400 */
[----:B------:R-:W-:Y:S01]  /*f3a0*/  FSEL R100, R100, -INF , !P5 ;  /* 0xff80000064647808 */ /* 0x000fe20006800000 */
[C---:B------:R-:W-:Y:S01]  /*f3b0*/  FFMA.FTZ R95, -R244.reuse, R92, R95 ;  /* 0x0000005cf45f7223 */ /* 0x040fe2000001015f */
[----:B------:R-:W-:Y:S01]  /*f3c0*/  FSEL R93, R93, -INF , P3 ;  /* 0xff8000005d5d7808 */ /* 0x000fe20001800000 */
[----:B------:R-:W-:Y:S01]  /*f3d0*/  FFMA.FTZ R92, -R244, R101, R88 ;  /* 0x00000065f45c7223 */ /* 0x000fe20000010158 */
[C---:B------:R-:W-:Y:S01]  /*f3e0*/  ISETP.GE.AND P4, PT, R94.reuse, R231, PT ;  /* 0x000000e75e00720c */ /* 0x040fe20003f86270 */
[----:B------:R2:W-:Y:S01]  /*f3f0*/  STL [R1+0x38], R100 ;  /* 0x0000386401007387 */ /* 0x0005e20000100800 */
[C---:B------:R-:W-:Y:S02]  /*f400*/  ISETP.GE.AND P5, PT, R94.reuse, R228, PT ;  /* 0x000000e45e00720c */ /* 0x040fe40003fa6270 */
[----:B------:R-:W-:Y:S01]  /*f410*/  ISETP.GE.AND P3, PT, R94, R229, PT ;  /* 0x000000e55e00720c */ /* 0x000fe20003f66270 */
[----:B------:R-:W-:Y:S01]  /*f420*/  VIADD R94, R202, 0xfffffe18 ;  /* 0xfffffe18ca5e7836 */ /* 0x000fe20000000000 */
[----:B------:R-:W-:-:S02]  /*f430*/  FSEL R101, R93, -INF , !P4 ;  /* 0xff8000005d657808 */ /* 0x000fc40006000000 */
[----:B------:R-:W-:Y:S02]  /*f440*/  IADD3 R88, PT, PT, R230, 0x1e7, -R194 ;  /* 0x000001e7e6587810 */ /* 0x000fe40007ffe8c2 */
[C---:B------:R-:W-:Y:S01]  /*f450*/  ISETP.GE.AND P4, PT, R94.reuse, R232, PT ;  /* 0x000000e85e00720c */ /* 0x040fe20003f86270 */
[----:B------:R-:W-:Y:S01]  /*f460*/  STL [R1+0x28], R101 ;  /* 0x0000286501007387 */ /* 0x000fe20000100800 */
[----:B------:R-:W-:Y:S02]  /*f470*/  FSEL R95, R95, -INF , P3 ;  /* 0xff8000005f5f7808 */ /* 0x000fe40001800000 */
[----:B------:R-:W-:Y:S02]  /*f480*/  IABS R88, R88 ;  /* 0x0000005800587213 */ /* 0x000fe40000000000 */
[----:B------:R-:W-:Y:S02]  /*f490*/  ISETP.GE.AND P3, PT, R94, R231, PT ;  /* 0x000000e75e00720c */ /* 0x000fe40003f66270 */
[----:B------:R-:W-:Y:S01]  /*f4a0*/  FSEL R92, R92, -INF , P4 ;  /* 0xff8000005c5c7808 */ /* 0x000fe20002000000 */
[----:B-1----:R-:W-:Y:S01]  /*f4b0*/  HMMA.16816.F32 R84, R112, R96, R84 ;  /* 0x000000607054723c */ /* 0x002fe20000001854 */
[----:B------:R-:W-:-:S02]  /*f4c0*/  FSEL R95, R95, -INF , !P5 ;  /* 0xff8000005f5f7808 */ /* 0x000fc40006800000 */
[----:B------:R-:W-:Y:S02]  /*f4d0*/  I2FP.F32.S32 R88, R88 ;  /* 0x0000005800587245 */ /* 0x000fe40000201400 */
[----:B------:R-:W-:Y:S01]  /*f4e0*/  FSEL R92, R92, -INF , !P3 ;  /* 0xff8000005c5c7808 */ /* 0x000fe20005800000 */
[----:B------:R-:W-:Y:S01]  /*f4f0*/  STL [R1+0x30], R95 ;  /* 0x0000305f01007387 */ /* 0x000fe20000100800 */
[----:B--2---:R-:W-:Y:S01]  /*f500*/  IADD3 R100, PT, PT, R193, 0x1e8, -R194 ;  /* 0x000001e8c1647810 */ /* 0x004fe20007ffe8c2 */
[----:B------:R-:W-:Y:S01]  /*f510*/  FFMA.FTZ R88, -R244, R88, R89 ;  /* 0x00000058f4587223 */ /* 0x000fe20000010159 */
[C---:B------:R-:W-:Y:S01]  /*f520*/  ISETP.GE.AND P5, PT, R94.reuse, R228, PT ;  /* 0x000000e45e00720c */ /* 0x040fe20003fa6270 */
[----:B------:R1:W-:Y:S01]  /*f530*/  STL [R1+0x24], R92 ;  /* 0x0000245c01007387 */ /* 0x0003e20000100800 */
[----:B------:R-:W-:Y:S01]  /*f540*/  IABS R93, R100 ;  /* 0x00000064005d7213 */ /* 0x000fe20000000000 */
[----:B------:R-:W-:Y:S01]  /*f550*/  HMMA.16816.F32 R80, R112, R98, R80 ;  /* 0x000000627050723c */ /* 0x000fe20000001850 */
[----:B------:R-:W-:-:S02]  /*f560*/  ISETP.GE.AND P4, PT, R94, R229, PT ;  /* 0x000000e55e00720c */ /* 0x000fc40003f86270 */
[----:B------:R-:W-:Y:S02]  /*f570*/  I2FP.F32.S32 R93, R93 ;  /* 0x0000005d005d7245 */ /* 0x000fe40000201400 */
[--C-:B------:R-:W-:Y:S02]  /*f580*/  IADD3 R94, PT, PT, R230, 0x1e0, -R194.reuse ;  /* 0x000001e0e65e7810 */ /* 0x100fe40007ffe8c2 */
[C---:B------:R-:W-:Y:S01]  /*f590*/  IADD3 R89, PT, PT, R193.reuse, 0x1e7, -R194 ;  /* 0x000001e7c1597810 */ /* 0x040fe20007ffe8c2 */
[----:B------:R-:W-:Y:S01]  /*f5a0*/  FFMA.FTZ R93, -R244, R93, R90 ;  /* 0x0000005df45d7223 */ /* 0x000fe2000001015a */
[----:B------:R-:W-:Y:S02]  /*f5b0*/  VIADD R90, R202, 0xfffffe19 ;  /* 0xfffffe19ca5a7836 */ /* 0x000fe40000000000 */
[----:B------:R-:W-:Y:S01]  /*f5c0*/  FFMA.FTZ R242, -R244, R242, R85 ;  /* 0x000000f2f4f27223 */ /* 0x000fe20000010155 */
[----:B------:R-:W-:Y:S02]  /*f5d0*/  IABS R89, R89 ;  /* 0x0000005900597213 */ /* 0x000fe40000000000 */
[----:B------:R-:W-:-:S02]  /*f5e0*/  IADD3 R209, PT, PT, R193, 0x1bf, -R194 ;  /* 0x000001bfc1d17810 */ /* 0x000fc40007ffe8c2 */
[----:B------:R-:W-:Y:S02]  /*f5f0*/  ISETP.GE.AND P3, PT, R90, R232, PT ;  /* 0x000000e85a00720c */ /* 0x000fe40003f66270 */
[----:B------:R-:W-:Y:S02]  /*f600*/  I2FP.F32.S32 R89, R89 ;  /* 0x0000005900597245 */ /* 0x000fe40000201400 */
[----:B------:R-:W-:Y:S02]  /*f610*/  FSEL R88, R88, -INF , P3 ;  /* 0xff80000058587808 */ /* 0x000fe40001800000 */
[----:B------:R-:W-:Y:S01]  /*f620*/  ISETP.GE.AND P3, PT, R90, R229, PT ;  /* 0x000000e55a00720c */ /* 0x000fe20003f66270 */
[----:B------:R-:W-:Y:S01]  /*f630*/  FFMA.FTZ R89, -R244, R89, R91 ;  /* 0x00000059f4597223 */ /* 0x000fe2000001015b */
[----:B-1----:R-:W-:Y:S02]  /*f640*/  IABS R92, R94 ;  /* 0x0000005e005c7213 */ /* 0x002fe40000000000 */
[----:B------:R-:W-:-:S02]  /*f650*/  FSEL R94, R93, -INF , P4 ;  /* 0xff8000005d5e7808 */ /* 0x000fc40002000000 */
[----:B------:R-:W-:Y:S01]  /*f660*/  ISETP.GE.AND P4, PT, R90, R231, PT ;  /* 0x000000e75a00720c */ /* 0x000fe20003f86270 */
[----:B------:R-:W-:Y:S01]  /*f670*/  IMAD.MOV.U32 R93, RZ, RZ, R92 ;  /* 0x000000ffff5d7224 */ /* 0x000fe200078e005c */
[----:B------:R-:W-:Y:S02]  /*f680*/  FSEL R92, R94, -INF , !P5 ;  /* 0xff8000005e5c7808 */ /* 0x000fe40006800000 */
[----:B------:R-:W-:Y:S02]  /*f690*/  FSEL R88, R88, -INF , !P4 ;  /* 0xff80000058587808 */ /* 0x000fe40006000000 */
[----:B------:R-:W-:Y:S01]  /*f6a0*/  I2FP.F32.S32 R93, R93 ;  /* 0x0000005d005d7245 */ /* 0x000fe20000201400 */
[----:B------:R1:W-:Y:S01]  /*f6b0*/  STL [R1+0x34], R92 ;  /* 0x0000345c01007387 */ /* 0x0003e20000100800 */
[----:B------:R-:W-:Y:S02]  /*f6c0*/  ISETP.GE.AND P5, PT, R90, R228, PT ;  /* 0x000000e45a00720c */ /* 0x000fe40003fa6270 */
[----:B------:R-:W-:Y:S01]  /*f6d0*/  FSEL R89, R89, -INF , P3 ;  /* 0xff80000059597808 */ /* 0x000fe20001800000 */
[----:B------:R-:W-:Y:S01]  /*f6e0*/  FFMA.FTZ R248, -R244, R93, R84 ;  /* 0x0000005df4f87223 */ /* 0x000fe20000010154 */
[----:B------:R-:W-:Y:S01]  /*f6f0*/  IADD3 R93, PT, PT, R193, 0x1e0, -R194 ;  /* 0x000001e0c15d7810 */ /* 0x000fe20007ffe8c2 */
[----:B------:R2:W-:Y:S01]  /*f700*/  STL [R1+0x20], R88 ;  /* 0x0000205801007387 */ /* 0x0005e20000100800 */
[----:B------:R-:W-:Y:S01]  /*f710*/  VIADD R84, R202, 0xfffffe20 ;  /* 0xfffffe20ca547836 */ /* 0x000fe20000000000 */
[----:B------:R-:W-:-:S02]  /*f720*/  IABS R209, R209 ;  /* 0x000000d100d17213 */ /* 0x000fc40000000000 */
[----:B------:R-:W-:Y:S02]  /*f730*/  IABS R93, R93 ;  /* 0x0000005d005d7213 */ /* 0x000fe40000000000 */
[----:B------:R-:W-:Y:S02]  /*f740*/  ISETP.GE.AND P4, PT, R84, R232, PT ;  /* 0x000000e85400720c */ /* 0x000fe40003f86270 */
[----:B------:R-:W-:Y:S02]  /*f750*/  I2FP.F32.S32 R93, R93 ;  /* 0x0000005d005d7245 */ /* 0x000fe40000201400 */
[----:B------:R-:W-:Y:S02]  /*f760*/  FSEL R248, R248, -INF , P4 ;  /* 0xff800000f8f87808 */ /* 0x000fe40002000000 */
[C---:B------:R-:W-:Y:S02]  /*f770*/  ISETP.GE.AND P3, PT, R84.reuse, R231, PT ;  /* 0x000000e75400720c */ /* 0x040fe40003f66270 */
[----:B------:R-:W-:-:S02]  /*f780*/  ISETP.GE.AND P4, PT, R84, R229, PT ;  /* 0x000000e55400720c */ /* 0x000fc40003f86270 */
[----:B------:R-:W-:Y:S02]  /*f790*/  FSEL R248, R248, -INF , !P3 ;  /* 0xff800000f8f87808 */ /* 0x000fe40005800000 */
[----:B------:R-:W-:Y:S01]  /*f7a0*/  I2FP.F32.S32 R209, R209 ;  /* 0x000000d100d17245 */ /* 0x000fe20000201400 */
[----:B-1----:R-:W-:Y:S01]  /*f7b0*/  FFMA.FTZ R92, -R244, R93, R86 ;  /* 0x0000005df45c7223 */ /* 0x002fe20000010156 */
[--C-:B------:R-:W-:Y:S02]  /*f7c0*/  IADD3 R93, PT, PT, R230, 0x1d8, -R194.reuse ;  /* 0x000001d8e65d7810 */ /* 0x100fe40007ffe8c2 */
[----:B------:R-:W-:Y:S02]  /*f7d0*/  IADD3 R86, PT, PT, R193, 0x1df, -R194 ;  /* 0x000001dfc1567810 */ /* 0x000fe40007ffe8c2 */
[----:B------:R-:W-:Y:S02]  /*f7e0*/  IABS R85, R93 ;  /* 0x0000005d00557213 */ /* 0x000fe40000000000 */
[----:B--2---:R-:W-:-:S02]  /*f7f0*/  FSEL R88, R89, -INF , !P5 ;  /* 0xff80000059587808 */ /* 0x004fc40006800000 */
[----:B------:R-:W-:Y:S02]  /*f800*/  I2FP.F32.S32 R85, R85 ;  /* 0x0000005500557245 */ /* 0x000fe40000201400 */
[----:B------:R-:W-:Y:S01]  /*f810*/  ISETP.GE.AND P5, PT, R84, R228, PT ;  /* 0x000000e45400720c */ /* 0x000fe20003fa6270 */
[----:B------:R-:W-:Y:S01]  /*f820*/  STL [R1+0x1c], R88 ;  /* 0x00001c5801007387 */ /* 0x000fe20000100800 */
[----:B------:R-:W-:Y:S02]  /*f830*/  VIADD R84, R202, 0xfffffe21 ;  /* 0xfffffe21ca547836 */ /* 0x000fe40000000000 */
[----:B------:R-:W-:Y:S01]  /*f840*/  FFMA.FTZ R220, -R244, R85, R80 ;  /* 0x00000055f4dc7223 */ /* 0x000fe20000010150 */
[----:B------:R-:W-:Y:S01]  /*f850*/  IADD3 R80, PT, PT, R230, 0x1d7, -R194 ;  /* 0x000001d7e6507810 */ /* 0x000fe20007ffe8c2 */
[----:B------:R-:W1:Y:S01]  /*f860*/  LDSM.16.M88.4 R88, [R37+0x3800] ;  /* 0x003800002558783b */ /* 0x000e620000000200 */
[----:B------:R-:W-:Y:S02]  /*f870*/  IABS R86, R86 ;  /* 0x0000005600567213 */ /* 0x000fe40000000000 */
[----:B------:R-:W-:-:S02]  /*f880*/  ISETP.GE.AND P3, PT, R84, R232, PT ;  /* 0x000000e85400720c */ /* 0x000fc40003f66270 */
[----:B------:R-:W-:Y:S02]  /*f890*/  FSEL R92, R92, -INF , P4 ;  /* 0xff8000005c5c7808 */ /* 0x000fe40002000000 */
[----:B------:R-:W-:Y:S02]  /*f8a0*/  IADD3 R85, PT, PT, R193, 0x1d8, -R194 ;  /* 0x000001d8c1557810 */ /* 0x000fe40007ffe8c2 */
[----:B------:R-:W-:Y:S02]  /*f8b0*/  IABS R80, R80 ;  /* 0x0000005000507213 */ /* 0x000fe40000000000 */
[----:B------:R-:W-:Y:S02]  /*f8c0*/  I2FP.F32.S32 R86, R86 ;  /* 0x0000005600567245 */ /* 0x000fe40000201400 */
[----:B------:R-:W-:Y:S02]  /*f8d0*/  FSEL R92, R92, -INF , !P5 ;  /* 0xff8000005c5c7808 */ /* 0x000fe40006800000 */
[----:B------:R-:W-:Y:S01]  /*f8e0*/  FSEL R242, R242, -INF , P3 ;  /* 0xff800000f2f27808 */ /* 0x000fe20001800000 */
[----:B------:R-:W-:Y:S01]  /*f8f0*/  FFMA.FTZ R86, -R244, R86, R87 ;  /* 0x00000056f4567223 */ /* 0x000fe20000010157 */
[C---:B------:R-:W-:Y:S01]  /*f900*/  ISETP.GE.AND P4, PT, R84.reuse, R231, PT ;  /* 0x000000e75400720c */ /* 0x040fe20003f86270 */
[----:B------:R-:W-:Y:S01]  /*f910*/  STL [R1+0x18], R92 ;  /* 0x0000185c01007387 */ /* 0x000fe20000100800 */
[----:B------:R-:W-:-:S02]  /*f920*/  ISETP.GE.AND P5, PT, R84, R228, PT ;  /* 0x000000e45400720c */ /* 0x000fc40003fa6270 */
[----:B------:R-:W-:Y:S01]  /*f930*/  ISETP.GE.AND P3, PT, R84, R229, PT ;  /* 0x000000e55400720c */ /* 0x000fe20003f66270 */
[----:B------:R-:W-:Y:S01]  /*f940*/  VIADD R84, R202, 0xfffffe28 ;  /* 0xfffffe28ca547836 */ /* 0x000fe20000000000 */
[----:B------:R-:W-:Y:S02]  /*f950*/  IABS R85, R85 ;  /* 0x0000005500557213 */ /* 0x000fe40000000000 */
[----:B------:R-:W-:Y:S02]  /*f960*/  I2FP.F32.S32 R80, R80 ;  /* 0x0000005000507245 */ /* 0x000fe40000201400 */
[----:B------:R-:W-:Y:S02]  /*f970*/  I2FP.F32.S32 R85, R85 ;  /* 0x0000005500557245 */ /* 0x000fe40000201400 */
[----:B------:R-:W-:Y:S01]  /*f980*/  FSEL R242, R242, -INF , !P4 ;  /* 0xff800000f2f27808 */ /* 0x000fe20006000000 */
[----:B------:R-:W-:Y:S01]  /*f990*/  FFMA.FTZ R80, -R244, R80, R81 ;  /* 0x00000050f4507223 */ /* 0x000fe20000010151 */
[----:B------:R-:W-:Y:S01]  /*f9a0*/  ISETP.GE.AND P4, PT, R84, R232, PT ;  /* 0x000000e85400720c */ /* 0x000fe20003f86270 */
[----:B------:R-:W-:Y:S01]  /*f9b0*/  FFMA.FTZ R85, -R244, R85, R82 ;  /* 0x00000055f4557223 */ /* 0x000fe20000010152 */
[----:B------:R-:W-:Y:S01]  /*f9c0*/  IADD3 R81, PT, PT, R193, 0x1d7, -R194 ;  /* 0x000001d7c1517810 */ /* 0x000fe20007ffe8c2 */
[----:B------:R-:W-:Y:S01]  /*f9d0*/  VIADD R82, R202, 0xfffffe29 ;  /* 0xfffffe29ca527836 */ /* 0x000fe20000000000 */
[----:B------:R-:W-:-:S02]  /*f9e0*/  FSEL R86, R86, -INF , P3 ;  /* 0xff80000056567808 */ /* 0x000fc40001800000 */
[----:B------:R-:W-:Y:S02]  /*f9f0*/  ISETP.GE.AND P3, PT, R84, R231, PT ;  /* 0x000000e75400720c */ /* 0x000fe40003f66270 */
[----:B------:R-:W-:Y:S01]  /*fa00*/  FSEL R220, R220, -INF , P4 ;  /* 0xff800000dcdc7808 */ /* 0x000fe20002000000 */
[C---:B-1----:R-:W-:Y:S01]  /*fa10*/  HMMA.16816.F32 R76, R112.reuse, R88, R76 ;  /* 0x00000058704c723c */ /* 0x042fe2000000184c */
[----:B------:R-:W-:Y:S02]  /*fa20*/  IABS R81, R81 ;  /* 0x0000005100517213 */ /* 0x000fe40000000000 */
[----:B------:R-:W-:Y:S02]  /*fa30*/  FSEL R86, R86, -INF , !P5 ;  /* 0xff80000056567808 */ /* 0x000fe40006800000 */
[C---:B------:R-:W-:Y:S02]  /*fa40*/  ISETP.GE.AND P5, PT, R84.reuse, R228, PT ;  /* 0x000000e45400720c */ /* 0x040fe40003fa6270 */
[----:B------:R-:W-:Y:S01]  /*fa50*/  ISETP.GE.AND P4, PT, R84, R229, PT ;  /* 0x000000e55400720c */ /* 0x000fe20003f86270 */
[----:B------:R1:W-:Y:S01]  /*fa60*/  STL [R1+0x10], R86 ;  /* 0x0000105601007387 */ /* 0x0003e20000100800 */
[----:B------:R-:W-:Y:S01]  /*fa70*/  IADD3 R84, PT, PT, R230, 0x1d0, -R194 ;  /* 0x000001d0e6547810 */ /* 0x000fe20007ffe8c2 */
[----:B------:R-:W-:Y:S01]  /*fa80*/  HMMA.16816.F32 R72, R112, R90, R72 ;  /* 0x0000005a7048723c */ /* 0x000fe20000001848 */
[----:B------:R-:W-:-:S02]  /*fa90*/  FSEL R220, R220, -INF , !P3 ;  /* 0xff800000dcdc7808 */ /* 0x000fc40005800000 */
[----:B------:R-:W-:Y:S02]  /*faa0*/  I2FP.F32.S32 R81, R81 ;  /* 0x0000005100517245 */ /* 0x000fe40000201400 */
[----:B------:R-:W-:Y:S02]  /*fab0*/  ISETP.GE.AND P3, PT, R82, R232, PT ;  /* 0x000000e85200720c */ /* 0x000fe40003f66270 */
[----:B------:R-:W-:Y:S01]  /*fac0*/  IABS R84, R84 ;  /* 0x0000005400547213 */ /* 0x000fe20000000000 */
[----:B------:R-:W-:Y:S01]  /*fad0*/  FFMA.FTZ R81, -R244, R81, R83 ;  /* 0x00000051f4517223 */ /* 0x000fe20000010153 */
[----:B------:R-:W-:Y:S01]  /*fae0*/  FSEL R80, R80, -INF , P3 ;  /* 0xff80000050507808 */ /* 0x000fe20001800000 */
[----:B------:R-:W-:Y:S01]  /*faf0*/  FFMA.FTZ R208, -R244, R208, R77 ;  /* 0x000000d0f4d07223 */ /* 0x000fe2000001014d */
[----:B------:R-:W-:Y:S01]  /*fb00*/  ISETP.GE.AND P3, PT, R82, R229, PT ;  /* 0x000000e55200720c */ /* 0x000fe20003f66270 */
[----:B------:R-:W-:Y:S01]  /*fb10*/  FFMA.FTZ R249, -R244, R249, R78 ;  /* 0x000000f9f4f97223 */ /* 0x000fe2000001014e */
[----:B------:R-:W-:-:S02]  /*fb20*/  VIADD R78, R202, 0xfffffe31 ;  /* 0xfffffe31ca4e7836 */ /* 0x000fc40000000000 */
[----:B------:R-:W-:Y:S02]  /*fb30*/  FSEL R81, R81, -INF , P3 ;  /* 0xff80000051517808 */ /* 0x000fe40001800000 */
[----:B-1----:R-:W-:Y:S01]  /*fb40*/  FSEL R86, R85, -INF , P4 ;  /* 0xff80000055567808 */ /* 0x002fe20002000000 */
[----:B------:R-:W-:Y:S01]  /*fb50*/  IMAD.MOV.U32 R85, RZ, RZ, R84 ;  /* 0x000000ffff557224 */ /* 0x000fe200078e0054 */
[----:B------:R-:W-:Y:S02]  /*fb60*/  ISETP.GE.AND P4, PT, R82, R231, PT ;  /* 0x000000e75200720c */ /* 0x000fe40003f86270 */
[----:B------:R-:W-:Y:S02]  /*fb70*/  FSEL R84, R86, -INF , !P5 ;  /* 0xff80000056547808 */ /* 0x000fe40006800000 */
[----:B------:R-:W-:Y:S02]  /*fb80*/  FSEL R80, R80, -INF , !P4 ;  /* 0xff80000050507808 */ /* 0x000fe40006000000 */
[----:B------:R-:W-:Y:S01]  /*fb90*/  ISETP.GE.AND P5, PT, R82, R228, PT ;  /* 0x000000e45200720c */ /* 0x000fe20003fa6270 */
[----:B------:R1:W-:Y:S01]  /*fba0*/  STL [R1+0x14], R84 ;  /* 0x0000145401007387 */ /* 0x0003e20000100800 */
[----:B------:R-:W-:-:S02]  /*fbb0*/  I2FP.F32.S32 R85, R85 ;  /* 0x0000005500557245 */ /* 0x000fc40000201400 */
[----:B------:R-:W-:Y:S01]  /*fbc0*/  FSEL R214, R81, -INF , !P5 ;  /* 0xff80000051d67808 */ /* 0x000fe20006800000 */
[----:B------:R-:W-:Y:S02]  /*fbd0*/  STL [R1+0xc], R80 ;  /* 0x00000c5001007387 */ /* 0x000fe40000100800 */
[----:B------:R-:W-:Y:S01]  /*fbe0*/  FFMA.FTZ R210, -R244, R85, R76 ;  /* 0x00000055f4d27223 */ /* 0x000fe2000001014c */
[----:B------:R-:W-:Y:S01]  /*fbf0*/  VIADD R76, R202, 0xfffffe30 ;  /* 0xfffffe30ca4c7836 */ /* 0x000fe20000000000 */
[----:B------:R-:W2:Y:S04]  /*fc00*/  LDSM.16.M88.4 R80, [R37+0x4000] ;  /* 0x004000002550783b */ /* 0x000ea80000000200 */
[C---:B------:R-:W-:Y:S02]  /*fc10*/  ISETP.GE.AND P4, PT, R76.reuse, R232, PT ;  /* 0x000000e84c00720c */ /* 0x040fe40003f86270 */
[----:B------:R-:W-:-:S02]  /*fc20*/  ISETP.GE.AND P3, PT, R76, R231, PT ;  /* 0x000000e74c00720c */ /* 0x000fc40003f66270 */
[----:B------:R-:W-:Y:S02]  /*fc30*/  FSEL R210, R210, -INF , P4 ;  /* 0xff800000d2d27808 */ /* 0x000fe40002000000 */
[C---:B------:R-:W-:Y:S02]  /*fc40*/  ISETP.GE.AND P5, PT, R76.reuse, R228, PT ;  /* 0x000000e44c00720c */ /* 0x040fe40003fa6270 */
[----:B------:R-:W-:Y:S02]  /*fc50*/  ISETP.GE.AND P4, PT, R76, R229, PT ;  /* 0x000000e54c00720c */ /* 0x000fe40003f86270 */
[--C-:B------:R-:W-:Y:S02]  /*fc60*/  IADD3 R76, PT, PT, R193, 0x1cf, -R194.reuse ;  /* 0x000001cfc14c7810 */ /* 0x100fe40007ffe8c2 */
[----:B------:R-:W-:Y:S02]  /*fc70*/  FSEL R210, R210, -INF , !P3 ;  /* 0xff800000d2d27808 */ /* 0x000fe40005800000 */
[----:B-1----:R-:W-:-:S02]  /*fc80*/  IADD3 R84, PT, PT, R230, 0x1c8, -R194 ;  /* 0x000001c8e6547810 */ /* 0x002fc40007ffe8c2 */
[----:B------:R-:W-:Y:S02]  /*fc90*/  IABS R76, R76 ;  /* 0x0000004c004c7213 */ /* 0x000fe40000000000 */
[----:B------:R-:W-:Y:S02]  /*fca0*/  IABS R77, R84 ;  /* 0x00000054004d7213 */ /* 0x000fe40000000000 */
[----:B------:R-:W-:Y:S02]  /*fcb0*/  I2FP.F32.S32 R76, R76 ;  /* 0x0000004c004c7245 */ /* 0x000fe40000201400 */
[----:B------:R-:W-:Y:S02]  /*fcc0*/  I2FP.F32.S32 R77, R77 ;  /* 0x0000004d004d7245 */ /* 0x000fe40000201400 */
[----:B------:R-:W-:Y:S01]  /*fcd0*/  ISETP.GE.AND P3, PT, R78, R232, PT ;  /* 0x000000e84e00720c */ /* 0x000fe20003f66270 */
[C---:B------:R-:W-:Y:S01]  /*fce0*/  FFMA.FTZ R79, -R244.reuse, R76, R79 ;  /* 0x0000004cf44f7223 */ /* 0x040fe2000001014f */
[----:B------:R-:W-:Y:S01]  /*fcf0*/  FSEL R249, R249, -INF , P4 ;  /* 0xff800000f9f97808 */ /* 0x000fe20002000000 */
[----:B------:R-:W-:Y:S01]  /*fd00*/  FFMA.FTZ R206, -R244, R77, R72 ;  /* 0x0000004df4ce7223 */ /* 0x000fe20000010148 */
[--C-:B------:R-:W-:Y:S01]  /*fd10*/  IADD3 R72, PT, PT, R230, 0x1c7, -R194.reuse ;  /* 0x000001c7e6487810 */ /* 0x100fe20007ffe8c2 */
[----:B------:R-:W-:Y:S01]  /*fd20*/  VIADD R76, R202, 0xfffffe38 ;  /* 0xfffffe38ca4c7836 */ /* 0x000fe20000000000 */
[----:B------:R-:W-:-:S02]  /*fd30*/  IADD3 R77, PT, PT, R193, 0x1c8, -R194 ;  /* 0x000001c8c14d7810 */ /* 0x000fc40007ffe8c2 */
[----:B------:R-:W-:Y:S02]  /*fd40*/  IABS R72, R72 ;  /* 0x0000004800487213 */ /* 0x000fe40000000000 */
[----:B------:R-:W-:Y:S02]  /*fd50*/  IABS R77, R77 ;  /* 0x0000004d004d7213 */ /* 0x000fe40000000000 */
[----:B------:R-:W-:Y:S01]  /*fd60*/  I2FP.F32.S32 R72, R72 ;  /* 0x0000004800487245 */ /* 0x000fe20000201400 */
[----:B--2---:R-:W-:Y:S01]  /*fd70*/  HMMA.16816.F32 R68, R112, R80, R68 ;  /* 0x000000507044723c */ /* 0x004fe20000001844 */
[----:B------:R-:W-:Y:S02]  /*fd80*/  ISETP.GE.AND P4, PT, R78, R231, PT ;  /* 0x000000e74e00720c */ /* 0x000fe40003f86270 */
[----:B------:R-:W-:Y:S01]  /*fd90*/  FSEL R208, R208, -INF , P3 ;  /* 0xff800000d0d07808 */ /* 0x000fe20001800000 */
[----:B------:R-:W-:Y:S01]  /*fda0*/  FFMA.FTZ R212, -R244, R72, R73 ;  /* 0x00000048f4d47223 */ /* 0x000fe20000010149 */
[----:B------:R-:W-:-:S02]  /*fdb0*/  I2FP.F32.S32 R77, R77 ;  /* 0x0000004d004d7245 */ /* 0x000fc40000201400 */
[----:B------:R-:W-:Y:S01]  /*fdc0*/  ISETP.GE.AND P3, PT, R78, R229, PT ;  /* 0x000000e54e00720c */ /* 0x000fe20003f66270 */
[----:B------:R-:W-:Y:S01]  /*fdd0*/  HMMA.16816.F32 R64, R112, R82, R64 ;  /* 0x000000527040723c */ /* 0x000fe20000001840 */
[----:B------:R-:W-:Y:S01]  /*fde0*/  FSEL R208, R208, -INF , !P4 ;  /* 0xff800000d0d07808 */ /* 0x000fe20006000000 */
[----:B------:R-:W-:Y:S01]  /*fdf0*/  FFMA.FTZ R77, -R244, R77, R74 ;  /* 0x0000004df44d7223 */ /* 0x000fe2000001014a */
[----:B------:R-:W-:Y:S01]  /*fe00*/  ISETP.GE.AND P4, PT, R76, R232, PT ;  /* 0x000000e84c00720c */ /* 0x000fe20003f86270 */
[----:B------:R-:W-:Y:S01]  /*fe10*/  VIADD R74, R202, 0xfffffe39 ;  /* 0xfffffe39ca4a7836 */ /* 0x000fe20000000000 */
[----:B------:R-:W-:Y:S02]  /*fe20*/  IADD3 R72, PT, PT, R193, 0x1c7, -R194 ;  /* 0x000001c7c1487810 */ /* 0x000fe40007ffe8c2 */
[----:B------:R-:W-:Y:S02]  /*fe30*/  FSEL R219, R79, -INF , P3 ;  /* 0xff8000004fdb7808 */ /* 0x000fe40001800000 */
[----:B------:R-:W-:-:S02]  /*fe40*/  ISETP.GE.AND P3, PT, R76, R231, PT ;  /* 0x000000e74c00720c */ /* 0x000fc40003f66270 */
[----:B------:R-:W-:Y:S01]  /*fe50*/  FSEL R206, R206, -INF , P4 ;  /* 0xff800000cece7808 */ /* 0x000fe20002000000 */
[----:B------:R-:W-:Y:S01]  /*fe60*/  FFMA.FTZ R213, -R244, R213, R70 ;  /* 0x000000d5f4d57223 */ /* 0x000fe20000010146 */
[----:B------:R-:W-:Y:S01]  /*fe70*/  IABS R72, R72 ;  /* 0x0000004800487213 */ /* 0x000fe20000000000 */
[----:B------:R-:W-:Y:S01]  /*fe80*/  VIADD R70, R202, 0xfffffe41 ;  /* 0xfffffe41ca467836 */ /* 0x000fe20000000000 */
[----:B------:R-:W-:Y:S01]  /*fe90*/  FSEL R249, R249, -INF , !P5 ;  /* 0xff800000f9f97808 */ /* 0x000fe20006800000 */
[----:B------:R-:W-:Y:S01]  /*fea0*/  FFMA.FTZ R209, -R244, R209, R71 ;  /* 0x000000d1f4d17223 */ /* 0x000fe20000010147 */
[----:B------:R-:W-:Y:S02]  /*feb0*/  FSEL R206, R206, -INF , !P3 ;  /* 0xff800000cece7808 */ /* 0x000fe40005800000 */
[----:B------:R-:W-:Y:S02]  /*fec0*/  I2FP.F32.S32 R72, R72 ;  /* 0x0000004800487245 */ /* 0x000fe40000201400 */
[----:B------:R-:W-:-:S02]  /*fed0*/  ISETP.GE.AND P5, PT, R78, R228, PT ;  /* 0x000000e44e00720c */ /* 0x000fc40003fa6270 */
[----:B------:R-:W-:Y:S01]  /*fee0*/  ISETP.GE.AND P3, PT, R74, R232, PT ;  /* 0x000000e84a00720c */ /* 0x000fe20003f66270 */
[----:B------:R-:W-:Y:S01]  /*fef0*/  FFMA.FTZ R72, -R244, R72, R75 ;  /* 0x00000048f4487223 */ /* 0x000fe2000001014b */
[----:B------:R-:W-:Y:S02]  /*ff00*/  ISETP.GE.AND P4, PT, R76, R229, PT ;  /* 0x000000e54c00720c */ /* 0x000fe40003f86270 */
[----:B------:R-:W-:Y:S02]  /*ff10*/  IADD3 R73, PT, PT, R230, 0x1c0, -R194 ;  /* 0x000001c0e6497810 */ /* 0x000fe40007ffe8c2 */
[----:B------:R-:W-:Y:S02]  /*ff20*/  FSEL R219, R219, -INF , !P5 ;  /* 0xff800000dbdb7808 */ /* 0x000fe40006800000 */
[----:B------:R-:W-:Y:S02]  /*ff30*/  FSEL R212, R212, -INF , P3 ;  /* 0xff800000d4d47808 */ /* 0x000fe40001800000 */
[----:B------:R-:W-:-:S02]  /*ff40*/  ISETP.GE.AND P5, PT, R76, R228, PT ;  /* 0x000000e44c00720c */ /* 0x000fc40003fa6270 */
[----:B------:R-:W-:Y:S02]  /*ff50*/  IABS R73, R73 ;  /* 0x0000004900497213 */ /* 0x000fe40000000000 */
[----:B------:R-:W-:Y:S02]  /*ff60*/  FSEL R77, R77, -INF , P4 ;  /* 0xff8000004d4d7808 */ /* 0x000fe40002000000 */
[----:B------:R-:W-:Y:S02]  /*ff70*/  ISETP.GE.AND P3, PT, R74, R229, PT ;  /* 0x000000e54a00720c */ /* 0x000fe40003f66270 */
[----:B------:R-:W-:Y:S01]  /*ff80*/  FSEL R221, R77, -INF , !P5 ;  /* 0xff8000004ddd7808 */ /* 0x000fe20006800000 */
[----:B------:R-:W-:Y:S01]  /*ff90*/  VIADD R77, R202, 0xfffffe40 ;  /* 0xfffffe40ca4d7836 */ /* 0x000fe20000000000 */
[----:B------:R-:W-:Y:S02]  /*ffa0*/  I2FP.F32.S32 R73, R73 ;  /* 0x0000004900497245 */ /* 0x000fe40000201400 */
[----:B------:R-:W-:-:S02]  /*ffb0*/  FSEL R72, R72, -INF , P3 ;  /* 0xff80000048487808 */ /* 0x000fc40001800000 */
[----:B------:R-:W-:Y:S01]  /*ffc0*/  ISETP.GE.AND P5, PT, R74, R228, PT ;  /* 0x000000e44a00720c */ /* 0x000fe20003fa6270 */
[----:B------:R-:W-:Y:S01]  /*ffd0*/  FFMA.FTZ R68, -R244, R73, R68 ;  /* 0x00000049f4447223 */ /* 0x000fe20000010144 */
[----:B------:R-:W-:Y:S02]  /*ffe0*/  ISETP.GE.AND P4, PT, R74, R231, PT ;  /* 0x000000e74a00720c */ /* 0x000fe40003f86270 */
[----:B------:R-:W-:Y:S02]  /*fff0*/  FSEL R215, R72, -INF , !P5 ;  /* 0xff80000048d77808 */ /* 0x000fe40006800000 */
[----:B------:R-:W1:Y:S01]  /*10000*/  LDSM.16.M88.4 R72, [R37+0x4800] ;  /* 0x004800002548783b */ /* 0x000e620000000200 */
[----:B------:R-:W-:Y:S02]  /*10010*/  IADD3 R76, PT, PT, R230, 0x1bf, -R194 ;  /* 0x000001bfe64c7810 */ /* 0x000fe40007ffe8c2 */
[----:B------:R-:W-:Y:S02]  /*10020*/  FSEL R212, R212, -INF , !P4 ;  /* 0xff800000d4d47808 */ /* 0x000fe40006000000 */
[----:B------:R-:W-:-:S02]  /*10030*/  ISETP.GE.AND P4, PT, R77, R232, PT ;  /* 0x000000e84d00720c */ /* 0x000fc40003f86270 */
[----:B------:R-:W-:Y:S02]  /*10040*/  IABS R76, R76 ;  /* 0x0000004c004c7213 */ /* 0x000fe40000000000 */
[----:B------:R-:W-:Y:S02]  /*10050*/  FSEL R68, R68, -INF , P4 ;  /* 0xff80000044447808 */ /* 0x000fe40002000000 */
[C---:B------:R-:W-:Y:S02]  /*10060*/  ISETP.GE.AND P3, PT, R77.reuse, R231, PT ;  /* 0x000000e74d00720c */ /* 0x040fe40003f66270 */
[C---:B------:R-:W-:Y:S02]  /*10070*/  ISETP.GE.AND P5, PT, R77.reuse, R228, PT ;  /* 0x000000e44d00720c */ /* 0x040fe40003fa6270 */
[----:B------:R-:W-:Y:S02]  /*10080*/  ISETP.GE.AND P4, PT, R77, R229, PT ;  /* 0x000000e54d00720c */ /* 0x000fe40003f86270 */
[----:B------:R-:W-:-:S02]  /*10090*/  IADD3 R77, PT, PT, R230, 0x1b8, -R194 ;  /* 0x000001b8e64d7810 */ /* 0x000fc40007ffe8c2 */
[----:B------:R-:W-:Y:S02]  /*100a0*/  I2FP.F32.S32 R76, R76 ;  /* 0x0000004c004c7245 */ /* 0x000fe40000201400 */
[----:B------:R-:W-:Y:S02]  /*100b0*/  IABS R77, R77 ;  /* 0x0000004d004d7213 */ /* 0x000fe40000000000 */
[----:B------:R-:W-:Y:S01]  /*100c0*/  FSEL R68, R68, -INF , !P3 ;  /* 0xff80000044447808 */ /* 0x000fe20005800000 */
[----:B------:R-:W-:Y:S01]  /*100d0*/  FFMA.FTZ R69, -R244, R76, R69 ;  /* 0x0000004cf4457223 */ /* 0x000fe20000010145 */
[----:B------:R-:W-:Y:S01]  /*100e0*/  ISETP.GE.AND P3, PT, R70, R232, PT ;  /* 0x000000e84600720c */ /* 0x000fe20003f66270 */
[----:B------:R-:W-:Y:S01]  /*100f0*/  VIADD R76, R202, 0xfffffe48 ;  /* 0xfffffe48ca4c7836 */ /* 0x000fe20000000000 */
[----:B------:R-:W-:Y:S02]  /*10100*/  FSEL R213, R213, -INF , P4 ;  /* 0xff800000d5d57808 */ /* 0x000fe40002000000 */
[----:B------:R-:W-:-:S02]  /*10110*/  I2FP.F32.S32 R77, R77 ;  /* 0x0000004d004d7245 */ /* 0x000fc40000201400 */
[----:B------:R-:W-:Y:S02]  /*10120*/  FSEL R213, R213, -INF , !P5 ;  /* 0xff800000d5d57808 */ /* 0x000fe40006800000 */
[----:B------:R-:W-:Y:S02]  /*10130*/  FSEL R69, R69, -INF , P3 ;  /* 0xff80000045457808 */ /* 0x000fe40001800000 */
[C---:B------:R-:W-:Y:S02]  /*10140*/  ISETP.GE.AND P4, PT, R70.reuse, R231, PT ;  /* 0x000000e74600720c */ /* 0x040fe40003f86270 */
[C---:B------:R-:W-:Y:S02]  /*10150*/  ISETP.GE.AND P5, PT, R70.reuse, R228, PT ;  /* 0x000000e44600720c */ /* 0x040fe40003fa6270 */
[----:B------:R-:W-:Y:S01]  /*10160*/  ISETP.GE.AND P3, PT, R70, R229, PT ;  /* 0x000000e54600720c */ /* 0x000fe20003f66270 */
[----:B------:R-:W-:Y:S01]  /*10170*/  FFMA.FTZ R70, -R244, R77, R64 ;  /* 0x0000004df4467223 */ /* 0x000fe20000010140 */
[--C-:B------:R-:W-:Y:S01]  /*10180*/  IADD3 R64, PT, PT, R230, 0x1b7, -R194.reuse ;  /* 0x000001b7e6407810 */ /* 0x100fe20007ffe8c2 */
[----:B-1----:R-:W-:Y:S01]  /*10190*/  HMMA.16816.F32 R60, R112, R72, R60 ;  /* 0x00000048703c723c */ /* 0x002fe2000000183c */
[----:B------:R-:W-:-:S02]  /*101a0*/  IADD3 R71, PT, PT, R193, 0x1b8, -R194 ;  /* 0x000001b8c1477810 */ /* 0x000fc40007ffe8c2 */
[----:B------:R-:W-:Y:S02]  /*101b0*/  IABS R64, R64 ;  /* 0x0000004000407213 */ /* 0x000fe40000000000 */
[----:B------:R-:W-:Y:S02]  /*101c0*/  IABS R71, R71 ;  /* 0x0000004700477213 */ /* 0x000fe40000000000 */
[----:B------:R-:W-:Y:S01]  /*101d0*/  I2FP.F32.S32 R64, R64 ;  /* 0x0000004000407245 */ /* 0x000fe20000201400 */
[----:B------:R-:W-:Y:S01]  /*101e0*/  HMMA.16816.F32 R56, R112, R74, R56 ;  /* 0x0000004a7038723c */ /* 0x000fe20000001838 */
        /* <DEDUP_REMOVED lines=9> */
[----:B------:R-:W-:Y:S02]  /*10280*/  FSEL R70, R70, -INF , P4 ;  /* 0xff80000046467808 */ /* 0x000fe40002000000 */
[----:B------:R-:W-:Y:S02]  /*10290*/  IABS R64, R64 ;  /* 0x0000004000407213 */ /* 0x000fe40000000000 */
[----:B------:R-:W-:Y:S02]  /*102a0*/  FSEL R70, R70, -INF , !P3 ;  /* 0xff80000046467808 */ /* 0x000fe40005800000 */
[----:B------:R-:W-:Y:S02]  /*102b0*/  I2FP.F32.S32 R64, R64 ;  /* 0x0000004000407245 */ /* 0x000fe40000201400 */
[----:B------:R-:W-:-:S02]  /*102c0*/  ISETP.GE.AND P3, PT, R66, R232, PT ;  /* 0x000000e84200720c */ /* 0x000fc40003f66270 */
[----:B------:R-:W-:Y:S01]  /*102d0*/  ISETP.GE.AND P4, PT, R76, R229, PT ;  /* 0x000000e54c00720c */ /* 0x000fe20003f86270 */
[----:B------:R-:W-:Y:S01]  /*102e0*/  FFMA.FTZ R64, -R244, R64, R67 ;  /* 0x00000040f4407223 */ /* 0x000fe20000010143 */
[----:B------:R-:W-:Y:S02]  /*102f0*/  IADD3 R65, PT, PT, R230, 0x1b0, -R194 ;  /* 0x000001b0e6417810 */ /* 0x000fe40007ffe8c2 */
[----:B------:R-:W-:Y:S02]  /*10300*/  FSEL R209, R209, -INF , !P5 ;  /* 0xff800000d1d17808 */ /* 0x000fe40006800000 */
[----:B------:R-:W-:Y:S02]  /*10310*/  FSEL R73, R73, -INF , P3 ;  /* 0xff80000049497808 */ /* 0x000fe40001800000 */
[----:B------:R-:W-:Y:S02]  /*10320*/  ISETP.GE.AND P5, PT, R76, R228, PT ;  /* 0x000000e44c00720c */ /* 0x000fe40003fa6270 */
[----:B------:R-:W-:-:S02]  /*10330*/  IABS R65, R65 ;  /* 0x0000004100417213 */ /* 0x000fc40000000000 */
[----:B------:R-:W-:Y:S02]  /*10340*/  FSEL R71, R71, -INF , P4 ;  /* 0xff80000047477808 */ /* 0x000fe40002000000 */
[----:B------:R-:W-:Y:S02]  /*10350*/  ISETP.GE.AND P3, PT, R66, R229, PT ;  /* 0x000000e54200720c */ /* 0x000fe40003f66270 */
[----:B------:R-:W-:Y:S02]  /*10360*/  FSEL R211, R71, -INF , !P5 ;  /* 0xff80000047d37808 */ /* 0x000fe40006800000 */
[----:B------:R-:W-:Y:S02]  /*10370*/  I2FP.F32.S32 R65, R65 ;  /* 0x0000004100417245 */ /* 0x000fe40000201400 */
[----:B------:R-:W-:Y:S02]  /*10380*/  FSEL R64, R64, -INF , P3 ;  /* 0xff80000040407808 */ /* 0x000fe40001800000 */
[----:B------:R-:W-:Y:S01]  /*10390*/  ISETP.GE.AND P5, PT, R66, R228, PT ;  /* 0x000000e44200720c */ /* 0x000fe20003fa6270 */
[----:B------:R-:W-:Y:S01]  /*103a0*/  FFMA.FTZ R74, -R244, R65, R60 ;  /* 0x00000041f44a7223 */ /* 0x000fe2000001013c */
[----:B------:R-:W-:Y:S01]  /*103b0*/  ISETP.GE.AND P4, PT, R66, R231, PT ;  /* 0x000000e74200720c */ /* 0x000fe20003f86270 */
[----:B------:R-:W-:Y:S01]  /*103c0*/  VIADD R60, R202, 0xfffffe50 ;  /* 0xfffffe50ca3c7836 */ /* 0x000fe20000000000 */
[----:B------:R-:W-:-:S02]  /*103d0*/  FSEL R71, R64, -INF , !P5 ;  /* 0xff80000040477808 */ /* 0x000fc40006800000 */
[----:B------:R-:W1:Y:S01]  /*103e0*/  LDSM.16.M88.4 R64, [R37+0x5000] ;  /* 0x005000002540783b */ /* 0x000e620000000200 */
[--C-:B------:R-:W-:Y:S02]  /*103f0*/  IADD3 R75, PT, PT, R193, 0x1b0, -R194.reuse ;  /* 0x000001b0c14b7810 */ /* 0x100fe40007ffe8c2 */
[----:B------:R-:W-:Y:S02]  /*10400*/  IADD3 R76, PT, PT, R230, 0x1af, -R194 ;  /* 0x000001afe64c7810 */ /* 0x000fe40007ffe8c2 */
[----:B------:R-:W-:Y:S02]  /*10410*/  IABS R75, R75 ;  /* 0x0000004b004b7213 */ /* 0x000fe40000000000 */
[----:B------:R-:W-:Y:S02]  /*10420*/  FSEL R73, R73, -INF , !P4 ;  /* 0xff80000049497808 */ /* 0x000fe40006000000 */
[----:B------:R-:W-:Y:S02]  /*10430*/  ISETP.GE.AND P4, PT, R60, R232, PT ;  /* 0x000000e83c00720c */ /* 0x000fe40003f86270 */
[----:B------:R-:W-:-:S02]  /*10440*/  IABS R76, R76 ;  /* 0x0000004c004c7213 */ /* 0x000fc40000000000 */
[----:B------:R-:W-:Y:S02]  /*10450*/  I2FP.F32.S32 R75, R75 ;  /* 0x0000004b004b7245 */ /* 0x000fe40000201400 */
[----:B------:R-:W-:Y:S02]  /*10460*/  FSEL R74, R74, -INF , P4 ;  /* 0xff8000004a4a7808 */ /* 0x000fe40002000000 */
[----:B------:R-:W-:Y:S01]  /*10470*/  ISETP.GE.AND P3, PT, R60, R231, PT ;  /* 0x000000e73c00720c */ /* 0x000fe20003f66270 */
[----:B------:R-:W-:Y:S01]  /*10480*/  FFMA.FTZ R72, -R244, R75, R62 ;  /* 0x0000004bf4487223 */ /* 0x000fe2000001013e */
[----:B------:R-:W-:Y:S01]  /*10490*/  ISETP.GE.AND P5, PT, R60, R228, PT ;  /* 0x000000e43c00720c */ /* 0x000fe20003fa6270 */
[----:B------:R-:W-:Y:S01]  /*104a0*/  VIADD R62, R202, 0xfffffe51 ;  /* 0xfffffe51ca3e7836 */ /* 0x000fe20000000000 */
[----:B------:R-:W-:Y:S02]  /*104b0*/  I2FP.F32.S32 R76, R76 ;  /* 0x0000004c004c7245 */ /* 0x000fe40000201400 */
[----:B------:R-:W-:-:S02]  /*104c0*/  ISETP.GE.AND P4, PT, R60, R229, PT ;  /* 0x000000e53c00720c */ /* 0x000fc40003f86270 */
[--C-:B------:R-:W-:Y:S01]  /*104d0*/  IADD3 R60, PT, PT, R193, 0x1af, -R194.reuse ;  /* 0x000001afc13c7810 */ /* 0x100fe20007ffe8c2 */
[----:B------:R-:W-:Y:S01]  /*104e0*/  FFMA.FTZ R77, -R244, R76, R61 ;  /* 0x0000004cf44d7223 */ /* 0x000fe2000001013d */
[----:B------:R-:W-:Y:S02]  /*104f0*/  IADD3 R75, PT, PT, R230, 0x1a8, -R194 ;  /* 0x000001a8e64b7810 */ /* 0x000fe40007ffe8c2 */
[----:B------:R-:W-:Y:S02]  /*10500*/  IABS R60, R60 ;  /* 0x0000003c003c7213 */ /* 0x000fe40000000000 */
[----:B------:R-:W-:Y:S02]  /*10510*/  IABS R61, R75 ;  /* 0x0000004b003d7213 */ /* 0x000fe40000000000 */
[----:B------:R-:W-:Y:S02]  /*10520*/  FSEL R74, R74, -INF , !P3 ;  /* 0xff8000004a4a7808 */ /* 0x000fe40005800000 */
[----:B------:R-:W-:-:S02]  /*10530*/  ISETP.GE.AND P3, PT, R62, R232, PT ;  /* 0x000000e83e00720c */ /* 0x000fc40003f66270 */
[----:B------:R-:W-:Y:S02]  /*10540*/  FSEL R72, R72, -INF , P4 ;  /* 0xff80000048487808 */ /* 0x000fe40002000000 */
[----:B------:R-:W-:Y:S01]  /*10550*/  I2FP.F32.S32 R60, R60 ;  /* 0x0000003c003c7245 */ /* 0x000fe20000201400 */
[C---:B-1----:R-:W-:Y:S01]  /*10560*/  HMMA.16816.F32 R52, R112.reuse, R64, R52 ;  /* 0x000000407034723c */ /* 0x042fe20000001834 */
[----:B------:R-:W-:Y:S02]  /*10570*/  I2FP.F32.S32 R61, R61 ;  /* 0x0000003d003d7245 */ /* 0x000fe40000201400 */
[----:B------:R-:W-:Y:S01]  /*10580*/  FSEL R72, R72, -INF , !P5 ;  /* 0xff80000048487808 */ /* 0x000fe20006800000 */
[C---:B------:R-:W-:Y:S01]  /*10590*/  FFMA.FTZ R63, -R244.reuse, R60, R63 ;  /* 0x0000003cf43f7223 */ /* 0x040fe2000001013f */
[----:B------:R-:W-:Y:S01]  /*105a0*/  FSEL R77, R77, -INF , P3 ;  /* 0xff8000004d4d7808 */ /* 0x000fe20001800000 */
[----:B------:R-:W-:Y:S01]  /*105b0*/  FFMA.FTZ R60, -R244, R61, R56 ;  /* 0x0000003df43c7223 */ /* 0x000fe20000010138 */
[C---:B------:R-:W-:Y:S01]  /*105c0*/  ISETP.GE.AND P4, PT, R62.reuse, R231, PT ;  /* 0x000000e73e00720c */ /* 0x040fe20003f86270 */
[----:B------:R-:W-:Y:S01]  /*105d0*/  HMMA.16816.F32 R48, R112, R66, R48 ;  /* 0x000000427030723c */ /* 0x000fe20000001830 */
[----:B------:R-:W-:-:S02]  /*105e0*/  ISETP.GE.AND P5, PT, R62, R228, PT ;  /* 0x000000e43e00720c */ /* 0x000fc40003fa6270 */
[----:B------:R-:W-:Y:S01]  /*105f0*/  ISETP.GE.AND P3, PT, R62, R229, PT ;  /* 0x000000e53e00720c */ /* 0x000fe20003f66270 */
[----:B------:R-:W-:Y:S01]  /*10600*/  VIADD R62, R202, 0xfffffe58 ;  /* 0xfffffe58ca3e7836 */ /* 0x000fe20000000000 */
[----:B------:R-:W-:Y:S02]  /*10610*/  IADD3 R61, PT, PT, R193, 0x1a8, -R194 ;  /* 0x000001a8c13d7810 */ /* 0x000fe40007ffe8c2 */
[----:B------:R-:W-:Y:S02]  /*10620*/  FSEL R77, R77, -INF , !P4 ;  /* 0xff8000004d4d7808 */ /* 0x000fe40006000000 */
[----:B------:R-:W-:Y:S02]  /*10630*/  ISETP.GE.AND P4, PT, R62, R232, PT ;  /* 0x000000e83e00720c */ /* 0x000fe40003f86270 */
[----:B------:R-:W-:Y:S02]  /*10640*/  IABS R61, R61 ;  /* 0x0000003d003d7213 */ /* 0x000fe40000000000 */
[----:B------:R-:W-:Y:S01]  /*10650*/  FSEL R75, R63, -INF , P3 ;  /* 0xff8000003f4b7808 */ /* 0x000fe20001800000 */
[----:B------:R-:W-:Y:S01]  /*10660*/  IMAD.SHL.U32 R63, R38, 0x100, RZ ;  /* 0x00000100263f7824 */ /* 0x000fe200078e00ff */
[----:B------:R-:W-:-:S02]  /*10670*/  I2FP.F32.S32 R61, R61 ;  /* 0x0000003d003d7245 */ /* 0x000fc40000201400 */
[----:B------:R-:W-:Y:S02]  /*10680*/  FSEL R75, R75, -INF , !P5 ;  /* 0xff8000004b4b7808 */ /* 0x000fe40006800000 */
[----:B------:R-:W-:Y:S01]  /*10690*/  FSEL R60, R60, -INF , P4 ;  /* 0xff8000003c3c7808 */ /* 0x000fe20002000000 */
[----:B------:R-:W-:Y:S01]  /*106a0*/  FFMA.FTZ R61, -R244, R61, R58 ;  /* 0x0000003df43d7223 */ /* 0x000fe2000001013a */
[C---:B------:R-:W-:Y:S02]  /*106b0*/  ISETP.GE.AND P3, PT, R62.reuse, R231, PT ;  /* 0x000000e73e00720c */ /* 0x040fe40003f66270 */
[C---:B------:R-:W-:Y:S02]  /*106c0*/  ISETP.GE.AND P5, PT, R62.reuse, R228, PT ;  /* 0x000000e43e00720c */ /* 0x040fe40003fa6270 */
[----:B------:R-:W-:Y:S02]  /*106d0*/  ISETP.GE.AND P4, PT, R62, R229, PT ;  /* 0x000000e53e00720c */ /* 0x000fe40003f86270 */
[----:B------:R-:W-:-:S02]  /*106e0*/  IADD3 R62, PT, PT, R230, 0x1a0, -R194 ;  /* 0x000001a0e63e7810 */ /* 0x000fc40007ffe8c2 */
[----:B------:R-:W-:Y:S02]  /*106f0*/  IADD3 R56, PT, PT, R230, 0x1a7, -R194 ;  /* 0x000001a7e6387810 */ /* 0x000fe40007ffe8c2 */
[----:B------:R-:W-:Y:S02]  /*10700*/  FSEL R65, R60, -INF , !P3 ;  /* 0xff8000003c417808 */ /* 0x000fe40005800000 */
[----:B------:R-:W-:Y:S02]  /*10710*/  IABS R60, R62 ;  /* 0x0000003e003c7213 */ /* 0x000fe40000000000 */
[----:B------:R-:W-:Y:S02]  /*10720*/  IABS R56, R56 ;  /* 0x0000003800387213 */ /* 0x000fe40000000000 */
[----:B------:R-:W-:Y:S01]  /*10730*/  FSEL R64, R61, -INF , P4 ;  /* 0xff8000003d407808 */ /* 0x000fe20002000000 */
[----:B------:R-:W-:Y:S01]  /*10740*/  IMAD.MOV.U32 R61, RZ, RZ, R60 ;  /* 0x000000ffff3d7224 */ /* 0x000fe200078e003c */
[----:B------:R-:W-:-:S02]  /*10750*/  I2FP.F32.S32 R56, R56 ;  /* 0x0000003800387245 */ /* 0x000fc40000201400 */
[----:B------:R-:W-:Y:S02]  /*10760*/  LOP3.LUT R63, R63, R168, RZ, 0xfc, !PT ;  /* 0x000000a83f3f7212 */ /* 0x000fe400078efcff */
[----:B------:R-:W-:Y:S01]  /*10770*/  I2FP.F32.S32 R61, R61 ;  /* 0x0000003d003d7245 */ /* 0x000fe20000201400 */
[----:B------:R-:W-:Y:S01]  /*10780*/  FFMA.FTZ R56, -R244, R56, R57 ;  /* 0x00000038f4387223 */ /* 0x000fe20000010139 */
[----:B------:R-:W-:Y:S01]  /*10790*/  IADD3 R57, PT, PT, R193, 0x1a7, -R194 ;  /* 0x000001a7c1397810 */ /* 0x000fe20007ffe8c2 */
[----:B------:R-:W-:Y:S01]  /*107a0*/  VIADD R58, R63, 0xfffffe59 ;  /* 0xfffffe593f3a7836 */ /* 0x000fe20000000000 */
[----:B------:R-:W-:Y:S01]  /*107b0*/  FSEL R64, R64, -INF , !P5 ;  /* 0xff80000040407808 */ /* 0x000fe20006800000 */
[----:B------:R-:W-:Y:S01]  /*107c0*/  FFMA.FTZ R78, -R244, R61, R52 ;  /* 0x0000003df44e7223 */ /* 0x000fe20000010134 */
[----:B------:R-:W-:Y:S01]  /*107d0*/  IADD3 R61, PT, PT, R193, 0x1a0, -R194 ;  /* 0x000001a0c13d7810 */ /* 0x000fe20007ffe8c2 */
[----:B------:R-:W-:Y:S01]  /*107e0*/  VIADD R52, R63, 0xfffffe60 ;  /* 0xfffffe603f347836 */ /* 0x000fe20000000000 */
[----:B------:R-:W-:-:S02]  /*107f0*/  IABS R57, R57 ;  /* 0x0000003900397213 */ /* 0x000fc40000000000 */
[----:B------:R-:W-:Y:S02]  /*10800*/  IABS R61, R61 ;  /* 0x0000003d003d7213 */ /* 0x000fe40000000000 */
[----:B------:R-:W-:Y:S02]  /*10810*/  I2FP.F32.S32 R57, R57 ;  /* 0x0000003900397245 */ /* 0x000fe40000201400 */
[----:B------:R-:W-:Y:S02]  /*10820*/  ISETP.GE.AND P3, PT, R58, R232, PT ;  /* 0x000000e83a00720c */ /* 0x000fe40003f66270 */
[----:B------:R-:W-:Y:S01]  /*10830*/  I2FP.F32.S32 R61, R61 ;  /* 0x0000003d003d7245 */ /* 0x000fe20000201400 */
[----:B------:R-:W-:Y:S01]  /*10840*/  FFMA.FTZ R57, -R244, R57, R59 ;  /* 0x00000039f4397223 */ /* 0x000fe2000001013b */
[----:B------:R-:W-:Y:S02]  /*10850*/  FSEL R56, R56, -INF , P3 ;  /* 0xff80000038387808 */ /* 0x000fe40001800000 */
[----:B------:R-:W-:Y:S01]  /*10860*/  ISETP.GE.AND P3, PT, R58, R229, PT ;  /* 0x000000e53a00720c */ /* 0x000fe20003f66270 */
[----:B------:R-:W-:Y:S01]  /*10870*/  FFMA.FTZ R76, -R244, R61, R54 ;  /* 0x0000003df44c7223 */ /* 0x000fe20000010136 */
[----:B------:R-:W-:Y:S01]  /*10880*/  IMAD.SHL.U32 R61, R38, 0x100, RZ ;  /* 0x00000100263d7824 */ /* 0x000fe200078e00ff */
[----:B------:R-:W-:Y:S01]  /*10890*/  ISETP.GE.AND P4, PT, R58, R231, PT ;  /* 0x000000e73a00720c */ /* 0x000fe20003f86270 */
[----:B------:R-:W-:Y:S01]  /*108a0*/  VIADD R54, R63, 0xfffffe61 ;  /* 0xfffffe613f367836 */ /* 0x000fe20000000000 */
[----:B------:R-:W-:-:S02]  /*108b0*/  FSEL R57, R57, -INF , P3 ;  /* 0xff80000039397808 */ /* 0x000fc40001800000 */
[----:B------:R-:W-:Y:S02]  /*108c0*/  ISETP.GE.AND P5, PT, R58, R228, PT ;  /* 0x000000e43a00720c */ /* 0x000fe40003fa6270 */
[----:B------:R-:W-:Y:S02]  /*108d0*/  IADD3 R62, PT, PT, R230, 0x19f, -R194 ;  /* 0x0000019fe63e7810 */ /* 0x000fe40007ffe8c2 */
[----:B------:R-:W-:Y:S02]  /*108e0*/  LOP3.LUT R61, R61, R168, RZ, 0xfc, !PT ;  /* 0x000000a83d3d7212 */ /* 0x000fe400078efcff */
[----:B------:R-:W-:Y:S02]  /*108f0*/  FSEL R66, R56, -INF , !P4 ;  /* 0xff80000038427808 */ /* 0x000fe40006000000 */
[----:B------:R-:W-:Y:S01]  /*10900*/  FSEL R67, R57, -INF , !P5 ;  /* 0xff80000039437808 */ /* 0x000fe20006800000 */
[----:B------:R-:W-:Y:S01]  /*10910*/  IMAD.IADD R61, R61, 0x1, R246 ;  /* 0x000000013d3d7824 */ /* 0x000fe200078e02f6 */
[----:B------:R-:W1:Y:S01]  /*10920*/  LDSM.16.M88.4 R56, [R37+0x5800] ;  /* 0x005800002538783b */ /* 0x000e620000000200 */
[----:B------:R-:W-:-:S02]  /*10930*/  IABS R62, R62 ;  /* 0x0000003e003e7213 */ /* 0x000fc40000000000 */
[----:B------:R-:W-:Y:S02]  /*10940*/  ISETP.GE.AND P4, PT, R52, R232, PT ;  /* 0x000000e83400720c */ /* 0x000fe40003f86270 */
[----:B------:R-:W-:Y:S02]  /*10950*/  I2FP.F32.S32 R62, R62 ;  /* 0x0000003e003e7245 */ /* 0x000fe40000201400 */
[----:B------:R-:W-:Y:S02]  /*10960*/  IADD3 R60, PT, PT, R230, 0x198, -R61 ;  /* 0x00000198e63c7810 */ /* 0x000fe40007ffe83d */
[----:B------:R-:W-:Y:S01]  /*10970*/  FSEL R78, R78, -INF , P4 ;  /* 0xff8000004e4e7808 */ /* 0x000fe20002000000 */
[----:B------:R-:W-:Y:S01]  /*10980*/  FFMA.FTZ R81, -R244, R62, R53 ;  /* 0x0000003ef4517223 */ /* 0x000fe20000010135 */
[----:B------:R-:W-:Y:S01]  /*10990*/  IABS R53, R60 ;  /* 0x0000003c00357213 */ /* 0x000fe20000000000 */
[----:B------:R-:W-:Y:S01]  /*109a0*/  VIADD R62, R230, 0x8 ;  /* 0x00000008e63e7836 */ /* 0x000fe20000000000 */
[----:B------:R-:W-:-:S02]  /*109b0*/  ISETP.GE.AND P3, PT, R52, R231, PT ;  /* 0x000000e73400720c */ /* 0x000fc40003f66270 */
[C---:B------:R-:W-:Y:S02]  /*109c0*/  ISETP.GE.AND P5, PT, R52.reuse, R228, PT ;  /* 0x000000e43400720c */ /* 0x040fe40003fa6270 */
[----:B------:R-:W-:Y:S02]  /*109d0*/  ISETP.GE.AND P4, PT, R52, R229, PT ;  /* 0x000000e53400720c */ /* 0x000fe40003f86270 */
[----:B------:R-:W-:Y:S02]  /*109e0*/  I2FP.F32.S32 R53, R53 ;  /* 0x0000003500357245 */ /* 0x000fe40000201400 */
[----:B------:R-:W-:Y:S02]  /*109f0*/  IADD3 R52, PT, PT, R193, 0x19f, -R61 ;  /* 0x0000019fc1347810 */ /* 0x000fe40007ffe83d */
[----:B------:R-:W-:Y:S01]  /*10a00*/  FSEL R78, R78, -INF , !P3 ;  /* 0xff8000004e4e7808 */ /* 0x000fe20005800000 */
[----:B------:R-:W-:Y:S01]  /*10a10*/  FFMA.FTZ R82, -R244, R53, R48 ;  /* 0x00000035f4527223 */ /* 0x000fe20000010130 */
[----:B------:R-:W-:-:S02]  /*10a20*/  IABS R52, R52 ;  /* 0x0000003400347213 */ /* 0x000fc40000000000 */
[--C-:B------:R-:W-:Y:S02]  /*10a30*/  IADD3 R48, PT, PT, R230, 0x197, -R61.reuse ;  /* 0x00000197e6307810 */ /* 0x100fe40007ffe83d */
[----:B------:R-:W-:Y:S02]  /*10a40*/  I2FP.F32.S32 R52, R52 ;  /* 0x0000003400347245 */ /* 0x000fe40000201400 */
[----:B------:R-:W-:Y:S02]  /*10a50*/  IADD3 R53, PT, PT, R62, 0x198, -R61 ;  /* 0x000001983e357810 */ /* 0x000fe40007ffe83d */
[----:B------:R-:W-:Y:S01]  /*10a60*/  IABS R48, R48 ;  /* 0x0000003000307213 */ /* 0x000fe20000000000 */
[----:B------:R-:W-:Y:S01]  /*10a70*/  FFMA.FTZ R55, -R244, R52, R55 ;  /* 0x00000034f4377223 */ /* 0x000fe20000010137 */
[----:B------:R-:W-:Y:S01]  /*10a80*/  ISETP.GE.AND P3, PT, R54, R232, PT ;  /* 0x000000e83600720c */ /* 0x000fe20003f66270 */
[----:B------:R-:W-:Y:S01]  /*10a90*/  VIADD R52, R63, 0xfffffe68 ;  /* 0xfffffe683f347836 */ /* 0x000fe20000000000 */
[----:B------:R-:W-:-:S02]  /*10aa0*/  FSEL R76, R76, -INF , P4 ;  /* 0xff8000004c4c7808 */ /* 0x000fc40002000000 */
[----:B------:R-:W-:Y:S01]  /*10ab0*/  IABS R53, R53 ;  /* 0x0000003500357213 */ /* 0x000fe20000000000 */
[C---:B-1----:R-:W-:Y:S01]  /*10ac0*/  HMMA.16816.F32 R44, R112.reuse, R56, R44 ;  /* 0x00000038702c723c */ /* 0x042fe2000000182c */
[----:B------:R-:W-:Y:S02]  /*10ad0*/  I2FP.F32.S32 R48, R48 ;  /* 0x0000003000307245 */ /* 0x000fe40000201400 */
[----:B------:R-:W-:Y:S02]  /*10ae0*/  ISETP.GE.AND P4, PT, R54, R231, PT ;  /* 0x000000e73600720c */ /* 0x000fe40003f86270 */
[----:B------:R-:W-:Y:S01]  /*10af0*/  FSEL R81, R81, -INF , P3 ;  /* 0xff80000051517808 */ /* 0x000fe20001800000 */
[----:B------:R-:W-:Y:S01]  /*10b00*/  FFMA.FTZ R85, -R244, R48, R49 ;  /* 0x00000030f4557223 */ /* 0x000fe20000010131 */
[----:B------:R-:W-:Y:S01]  /*10b10*/  I2FP.F32.S32 R53, R53 ;  /* 0x0000003500357245 */ /* 0x000fe20000201400 */
[----:B------:R-:W-:Y:S01]  /*10b20*/  HMMA.16816.F32 R40, R112, R58, R40 ;  /* 0x0000003a7028723c */ /* 0x000fe20000001828 */
[----:B------:R-:W-:-:S02]  /*10b30*/  ISETP.GE.AND P3, PT, R54, R229, PT ;  /* 0x000000e53600720c */ /* 0x000fc40003f66270 */
[----:B------:R-:W-:Y:S01]  /*10b40*/  FSEL R81, R81, -INF , !P4 ;  /* 0xff80000051517808 */ /* 0x000fe20006000000 */
[----:B------:R-:W-:Y:S01]  /*10b50*/  FFMA.FTZ R53, -R244, R53, R50 ;  /* 0x00000035f4357223 */ /* 0x000fe20000010132 */
[----:B------:R-:W-:Y:S01]  /*10b60*/  ISETP.GE.AND P4, PT, R52, R232, PT ;  /* 0x000000e83400720c */ /* 0x000fe20003f86270 */
[----:B------:R-:W-:Y:S01]  /*10b70*/  VIADD R50, R63, 0xfffffe69 ;  /* 0xfffffe693f327836 */ /* 0x000fe20000000000 */
[----:B------:R-:W-:Y:S02]  /*10b80*/  IADD3 R48, PT, PT, R62, 0x197, -R61 ;  /* 0x000001973e307810 */ /* 0x000fe40007ffe83d */
[----:B------:R-:W-:Y:S02]  /*10b90*/  FSEL R79, R55, -INF , P3 ;  /* 0xff800000374f7808 */ /* 0x000fe40001800000 */
[----:B------:R-:W-:Y:S02]  /*10ba0*/  ISETP.GE.AND P3, PT, R52, R231, PT ;  /* 0x000000e73400720c */ /* 0x000fe40003f66270 */
[----:B------:R-:W-:-:S02]  /*10bb0*/  FSEL R82, R82, -INF , P4 ;  /* 0xff80000052527808 */ /* 0x000fc40002000000 */
[----:B------:R-:W-:Y:S02]  /*10bc0*/  IABS R48, R48 ;  /* 0x0000003000307213 */ /* 0x000fe40000000000 */
[----:B------:R-:W-:Y:S02]  /*10bd0*/  FSEL R76, R76, -INF , !P5 ;  /* 0xff8000004c4c7808 */ /* 0x000fe40006800000 */
[----:B------:R-:W-:Y:S02]  /*10be0*/  FSEL R82, R82, -INF , !P3 ;  /* 0xff80000052527808 */ /* 0x000fe40005800000 */
[----:B------:R-:W-:Y:S02]  /*10bf0*/  I2FP.F32.S32 R48, R48 ;  /* 0x0000003000307245 */ /* 0x000fe40000201400 */
[----:B------:R-:W-:Y:S02]  /*10c00*/  ISETP.GE.AND P5, PT, R54, R228, PT ;  /* 0x000000e43600720c */ /* 0x000fe40003fa6270 */
[----:B------:R-:W-:Y:S01]  /*10c10*/  ISETP.GE.AND P3, PT, R50, R232, PT ;  /* 0x000000e83200720c */ /* 0x000fe20003f66270 */
[----:B------:R-:W-:Y:S01]  /*10c20*/  FFMA.FTZ R48, -R244, R48, R51 ;  /* 0x00000030f4307223 */ /* 0x000fe20000010133 */
[----:B------:R-:W-:-:S02]  /*10c30*/  ISETP.GE.AND P4, PT, R52, R229, PT ;  /* 0x000000e53400720c */ /* 0x000fc40003f86270 */
[----:B------:R-:W-:Y:S02]  /*10c40*/  IADD3 R49, PT, PT, R230, 0x190, -R61 ;  /* 0x00000190e6317810 */ /* 0x000fe40007ffe83d */
[----:B------:R-:W-:Y:S02]  /*10c50*/  FSEL R79, R79, -INF , !P5 ;  /* 0xff8000004f4f7808 */ /* 0x000fe40006800000 */
[----:B------:R-:W-:Y:S02]  /*10c60*/  FSEL R85, R85, -INF , P3 ;  /* 0xff80000055557808 */ /* 0x000fe40001800000 */
[----:B------:R-:W-:Y:S02]  /*10c70*/  ISETP.GE.AND P5, PT, R52, R228, PT ;  /* 0x000000e43400720c */ /* 0x000fe40003fa6270 */
[----:B------:R-:W-:Y:S02]  /*10c80*/  IABS R49, R49 ;  /* 0x0000003100317213 */ /* 0x000fe40000000000 */
[----:B------:R-:W-:-:S02]  /*10c90*/  FSEL R53, R53, -INF , P4 ;  /* 0xff80000035357808 */ /* 0x000fc40002000000 */
[----:B------:R-:W-:Y:S02]  /*10ca0*/  ISETP.GE.AND P3, PT, R50, R229, PT ;  /* 0x000000e53200720c */ /* 0x000fe40003f66270 */
[----:B------:R-:W-:Y:S02]  /*10cb0*/  FSEL R80, R53, -INF , !P5 ;  /* 0xff80000035507808 */ /* 0x000fe40006800000 */
[----:B------:R-:W-:Y:S02]  /*10cc0*/  I2FP.F32.S32 R49, R49 ;  /* 0x0000003100317245 */ /* 0x000fe40000201400 */
[----:B------:R-:W-:Y:S02]  /*10cd0*/  FSEL R48, R48, -INF , P3 ;  /* 0xff80000030307808 */ /* 0x000fe40001800000 */
[----:B------:R-:W-:Y:S01]  /*10ce0*/  ISETP.GE.AND P5, PT, R50, R228, PT ;  /* 0x000000e43200720c */ /* 0x000fe20003fa6270 */
[----:B------:R-:W-:Y:S01]  /*10cf0*/  FFMA.FTZ R86, -R244, R49, R44 ;  /* 0x00000031f4567223 */ /* 0x000fe2000001012c */
[----:B------:R-:W-:Y:S01]  /*10d00*/  IADD3 R54, PT, PT, R230, 0x18f, -R61 ;  /* 0x0000018fe6367810 */ /* 0x000fe20007ffe83d */
[----:B------:R-:W-:Y:S01]  /*10d10*/  VIADD R44, R63, 0xfffffe70 ;  /* 0xfffffe703f2c7836 */ /* 0x000fe20000000000 */
[----:B------:R-:W-:-:S02]  /*10d20*/  ISETP.GE.AND P4, PT, R50, R231, PT ;  /* 0x000000e73200720c */ /* 0x000fc40003f86270 */
[----:B------:R-:W-:Y:S02]  /*10d30*/  FSEL R83, R48, -INF , !P5 ;  /* 0xff80000030537808 */ /* 0x000fe40006800000 */
[----:B------:R-:W1:Y:S01]  /*10d40*/  LDSM.16.M88.4 R48, [R37+0x6000] ;  /* 0x006000002530783b */ /* 0x000e620000000200 */
[----:B------:R-:W-:Y:S02]  /*10d50*/  IABS R54, R54 ;  /* 0x0000003600367213 */ /* 0x000fe40000000000 */
[--C-:B------:R-:W-:Y:S02]  /*10d60*/  IADD3 R53, PT, PT, R62, 0x190, -R61.reuse ;  /* 0x000001903e357810 */ /* 0x100fe40007ffe83d */
[----:B------:R-:W-:Y:S02]  /*10d70*/  I2FP.F32.S32 R54, R54 ;  /* 0x0000003600367245 */ /* 0x000fe40000201400 */
[----:B------:R-:W-:Y:S02]  /*10d80*/  IADD3 R52, PT, PT, R230, 0x188, -R61 ;  /* 0x00000188e6347810 */ /* 0x000fe40007ffe83d */
[----:B------:R-:W-:Y:S01]  /*10d90*/  FSEL R85, R85, -INF , !P4 ;  /* 0xff80000055557808 */ /* 0x000fe20006000000 */
[----:B------:R-:W-:Y:S01]  /*10da0*/  FFMA.FTZ R89, -R244, R54, R45 ;  /* 0x00000036f4597223 */ /* 0x000fe2000001012d */
[----:B------:R-:W-:-:S02]  /*10db0*/  ISETP.GE.AND P4, PT, R44, R232, PT ;  /* 0x000000e82c00720c */ /* 0x000fc40003f86270 */
[----:B------:R-:W-:Y:S02]  /*10dc0*/  IABS R53, R53 ;  /* 0x0000003500357213 */ /* 0x000fe40000000000 */
[----:B------:R-:W-:Y:S02]  /*10dd0*/  IABS R45, R52 ;  /* 0x00000034002d7213 */ /* 0x000fe40000000000 */
[----:B------:R-:W-:Y:S02]  /*10de0*/  FSEL R86, R86, -INF , P4 ;  /* 0xff80000056567808 */ /* 0x000fe40002000000 */
[C---:B------:R-:W-:Y:S02]  /*10df0*/  ISETP.GE.AND P3, PT, R44.reuse, R231, PT ;  /* 0x000000e72c00720c */ /* 0x040fe40003f66270 */
[----:B------:R-:W-:Y:S02]  /*10e00*/  ISETP.GE.AND P5, PT, R44, R228, PT ;  /* 0x000000e42c00720c */ /* 0x000fe40003fa6270 */
[----:B------:R-:W-:-:S02]  /*10e10*/  I2FP.F32.S32 R53, R53 ;  /* 0x0000003500357245 */ /* 0x000fc40000201400 */
[----:B------:R-:W-:Y:S02]  /*10e20*/  ISETP.GE.AND P4, PT, R44, R229, PT ;  /* 0x000000e52c00720c */ /* 0x000fe40003f86270 */
[----:B------:R-:W-:Y:S01]  /*10e30*/  I2FP.F32.S32 R45, R45 ;  /* 0x0000002d002d7245 */ /* 0x000fe20000201400 */
[----:B------:R-:W-:Y:S01]  /*10e40*/  FFMA.FTZ R84, -R244, R53, R46 ;  /* 0x00000035f4547223 */ /* 0x000fe2000001012e */
[--C-:B------:R-:W-:Y:S01]  /*10e50*/  IADD3 R44, PT, PT, R62, 0x18f, -R61.reuse ;  /* 0x0000018f3e2c7810 */ /* 0x100fe20007ffe83d */
[----:B------:R-:W-:Y:S01]  /*10e60*/  VIADD R46, R63, 0xfffffe71 ;  /* 0xfffffe713f2e7836 */ /* 0x000fe20000000000 */
[----:B------:R-:W-:Y:S01]  /*10e70*/  FSEL R86, R86, -INF , !P3 ;  /* 0xff80000056567808 */ /* 0x000fe20005800000 */
[----:B------:R-:W-:Y:S01]  /*10e80*/  FFMA.FTZ R90, -R244, R45, R40 ;  /* 0x0000002df45a7223 */ /* 0x000fe20000010128 */
[----:B------:R-:W-:Y:S02]  /*10e90*/  IABS R44, R44 ;  /* 0x0000002c002c7213 */ /* 0x000fe40000000000 */
[----:B------:R-:W-:-:S02]  /*10ea0*/  IADD3 R40, PT, PT, R230, 0x187, -R61 ;  /* 0x00000187e6287810 */ /* 0x000fc40007ffe83d */
[----:B------:R-:W-:Y:S02]  /*10eb0*/  I2FP.F32.S32 R44, R44 ;  /* 0x0000002c002c7245 */ /* 0x000fe40000201400 */
[----:B------:R-:W-:Y:S01]  /*10ec0*/  IADD3 R45, PT, PT, R62, 0x188, -R61 ;  /* 0x000001883e2d7810 */ /* 0x000fe20007ffe83d */
[C---:B-1----:R-:W-:Y:S01]  /*10ed0*/  HMMA.16816.F32 R32, R112.reuse, R48, R32 ;  /* 0x000000307020723c */ /* 0x042fe20000001820 */
[----:B------:R-:W-:Y:S01]  /*10ee0*/  IABS R40, R40 ;  /* 0x0000002800287213 */ /* 0x000fe20000000000 */
[----:B------:R-:W-:Y:S01]  /*10ef0*/  FFMA.FTZ R47, -R244, R44, R47 ;  /* 0x0000002cf42f7223 */ /* 0x000fe2000001012f */
[----:B------:R-:W-:Y:S01]  /*10f00*/  ISETP.GE.AND P3, PT, R46, R232, PT ;  /* 0x000000e82e00720c */ /* 0x000fe20003f66270 */
[----:B------:R-:W-:Y:S01]  /*10f10*/  VIADD R44, R63, 0xfffffe78 ;  /* 0xfffffe783f2c7836 */ /* 0x000fe20000000000 */
[----:B------:R-:W-:Y:S02]  /*10f20*/  FSEL R84, R84, -INF , P4 ;  /* 0xff80000054547808 */ /* 0x000fe40002000000 */
[----:B------:R-:W-:Y:S01]  /*10f30*/  IABS R45, R45 ;  /* 0x0000002d002d7213 */ /* 0x000fe20000000000 */
[----:B------:R-:W-:Y:S01]  /*10f40*/  HMMA.16816.F32 R28, R112, R50, R28 ;  /* 0x00000032701c723c */ /* 0x000fe2000000181c */
[----:B------:R-:W-:-:S02]  /*10f50*/  I2FP.F32.S32 R40, R40 ;  /* 0x0000002800287245 */ /* 0x000fc40000201400 */
[----:B------:R-:W-:Y:S02]  /*10f60*/  ISETP.GE.AND P4, PT, R46, R231, PT ;  /* 0x000000e72e00720c */ /* 0x000fe40003f86270 */
[----:B------:R-:W-:Y:S01]  /*10f70*/  FSEL R89, R89, -INF , P3 ;  /* 0xff80000059597808 */ /* 0x000fe20001800000 */
[----:B------:R-:W-:Y:S01]  /*10f80*/  FFMA.FTZ R93, -R244, R40, R41 ;  /* 0x00000028f45d7223 */ /* 0x000fe20000010129 */
[----:B------:R-:W-:Y:S02]  /*10f90*/  I2FP.F32.S32 R45, R45 ;  /* 0x0000002d002d7245 */ /* 0x000fe40000201400 */
[----:B------:R-:W-:Y:S02]  /*10fa0*/  ISETP.GE.AND P3, PT, R46, R229, PT ;  /* 0x000000e52e00720c */ /* 0x000fe40003f66270 */
[----:B------:R-:W-:Y:S01]  /*10fb0*/  FSEL R89, R89, -INF , !P4 ;  /* 0xff80000059597808 */ /* 0x000fe20006000000 */
[----:B------:R-:W-:Y:S01]  /*10fc0*/  FFMA.FTZ R45, -R244, R45, R42 ;  /* 0x0000002df42d7223 */ /* 0x000fe2000001012a */
[----:B------:R-:W-:Y:S01]  /*10fd0*/  ISETP.GE.AND P4, PT, R44, R232, PT ;  /* 0x000000e82c00720c */ /* 0x000fe20003f86270 */
[----:B------:R-:W-:Y:S01]  /*10fe0*/  VIADD R42, R63, 0xfffffe79 ;  /* 0xfffffe793f2a7836 */ /* 0x000fe20000000000 */
[----:B------:R-:W-:-:S02]  /*10ff0*/  IADD3 R40, PT, PT, R62, 0x187, -R61 ;  /* 0x000001873e287810 */ /* 0x000fc40007ffe83d */
[----:B------:R-:W-:Y:S02]  /*11000*/  FSEL R87, R47, -INF , P3 ;  /* 0xff8000002f577808 */ /* 0x000fe40001800000 */
[----:B------:R-:W-:Y:S02]  /*11010*/  ISETP.GE.AND P3, PT, R44, R231, PT ;  /* 0x000000e72c00720c */ /* 0x000fe40003f66270 */
[----:B------:R-:W-:Y:S02]  /*11020*/  FSEL R90, R90, -INF , P4 ;  /* 0xff8000005a5a7808 */ /* 0x000fe40002000000 */
[----:B------:R-:W-:Y:S02]  /*11030*/  IABS R40, R40 ;  /* 0x0000002800287213 */ /* 0x000fe40000000000 */
[----:B------:R-:W-:Y:S02]  /*11040*/  FSEL R84, R84, -INF , !P5 ;  /* 0xff80000054547808 */ /* 0x000fe40006800000 */
[----:B------:R-:W-:-:S02]  /*11050*/  FSEL R90, R90, -INF , !P3 ;  /* 0xff8000005a5a7808 */ /* 0x000fc40005800000 */
[----:B------:R-:W-:Y:S02]  /*11060*/  I2FP.F32.S32 R40, R40 ;  /* 0x0000002800287245 */ /* 0x000fe40000201400 */
[----:B------:R-:W-:Y:S02]  /*11070*/  ISETP.GE.AND P5, PT, R46, R228, PT ;  /* 0x000000e42e00720c */ /* 0x000fe40003fa6270 */
[----:B------:R-:W-:Y:S01]  /*11080*/  ISETP.GE.AND P3, PT, R42, R232, PT ;  /* 0x000000e82a00720c */ /* 0x000fe20003f66270 */
[----:B------:R-:W-:Y:S01]  /*11090*/  FFMA.FTZ R40, -R244, R40, R43 ;  /* 0x00000028f4287223 */ /* 0x000fe2000001012b */
[----:B------:R-:W-:Y:S02]  /*110a0*/  ISETP.GE.AND P4, PT, R44, R229, PT ;  /* 0x000000e52c00720c */ /* 0x000fe40003f86270 */
[----:B------:R-:W-:Y:S02]  /*110b0*/  IADD3 R41, PT, PT, R230, 0x180, -R61 ;  /* 0x00000180e6297810 */ /* 0x000fe40007ffe83d */
[----:B------:R-:W-:-:S02]  /*110c0*/  FSEL R87, R87, -INF , !P5 ;  /* 0xff80000057577808 */ /* 0x000fc40006800000 */
[----:B------:R-:W-:Y:S02]  /*110d0*/  FSEL R93, R93, -INF , P3 ;  /* 0xff8000005d5d7808 */ /* 0x000fe40001800000 */
[----:B------:R-:W-:Y:S02]  /*110e0*/  ISETP.GE.AND P5, PT, R44, R228, PT ;  /* 0x000000e42c00720c */ /* 0x000fe40003fa6270 */
[----:B------:R-:W-:Y:S02]  /*110f0*/  IABS R41, R41 ;  /* 0x0000002900297213 */ /* 0x000fe40000000000 */
[----:B------:R-:W-:Y:S02]  /*11100*/  FSEL R45, R45, -INF , P4 ;  /* 0xff8000002d2d7808 */ /* 0x000fe40002000000 */
[----:B------:R-:W-:Y:S02]  /*11110*/  ISETP.GE.AND P3, PT, R42, R229, PT ;  /* 0x000000e52a00720c */ /* 0x000fe40003f66270 */
[----:B------:R-:W-:-:S02]  /*11120*/  FSEL R88, R45, -INF , !P5 ;  /* 0xff8000002d587808 */ /* 0x000fc40006800000 */
[----:B------:R-:W-:Y:S02]  /*11130*/  I2FP.F32.S32 R41, R41 ;  /* 0x0000002900297245 */ /* 0x000fe40000201400 */
[----:B------:R-:W-:Y:S02]  /*11140*/  FSEL R40, R40, -INF , P3 ;  /* 0xff80000028287808 */ /* 0x000fe40001800000 */
[----:B------:R-:W-:Y:S01]  /*11150*/  ISETP.GE.AND P5, PT, R42, R228, PT ;  /* 0x000000e42a00720c */ /* 0x000fe20003fa6270 */
[----:B------:R-:W-:Y:S01]  /*11160*/  FFMA.FTZ R94, -R244, R41, R32 ;  /* 0x00000029f45e7223 */ /* 0x000fe20000010120 */
[----:B------:R-:W-:Y:S01]  /*11170*/  IADD3 R46, PT, PT, R230, 0x17f, -R61 ;  /* 0x0000017fe62e7810 */ /* 0x000fe20007ffe83d */
[----:B------:R-:W-:Y:S01]  /*11180*/  VIADD R32, R63, 0xfffffe80 ;  /* 0xfffffe803f207836 */ /* 0x000fe20000000000 */
[----:B------:R-:W-:Y:S02]  /*11190*/  ISETP.GE.AND P4, PT, R42, R231, PT ;  /* 0x000000e72a00720c */ /* 0x000fe40003f86270 */
[----:B------:R-:W-:-:S02]  /*111a0*/  FSEL R91, R40, -INF , !P5 ;  /* 0xff800000285b7808 */ /* 0x000fc40006800000 */
        /* <DEDUP_REMOVED lines=200> */
[----:B------:R-:W-:Y:S01]  /*11e30*/  ISETP.GE.AND P5, PT, R16, R228, PT ;  /* 0x000000e41000720c */ /* 0x000fe20003fa6270 */
[----:B------:R-:W-:Y:S01]  /*11e40*/  VIADD R16, R63, 0xfffffeb0 ;  /* 0xfffffeb03f107836 */ /* 0x000fe20000000000 */
        /* <DEDUP_REMOVED lines=8> */
[----:B------:R-:W-:Y:S02]  /*11ed0*/  ISETP.GE.AND P4, PT, R14, R231, PT ;  /* 0x000000e70e00720c */ /* 0x000fe40003f86270 */
[----:B------:R-:W-:Y:S02]  /*11ee0*/  FSEL R195, R12, -INF , !P5 ;  /* 0xff8000000cc37808 */ /* 0x000fe40006800000 */
[----:B------:R-:W1:Y:S01]  /*11ef0*/  LDSM.16.M88.4 R12, [R37+0x8000] ;  /* 0x00800000250c783b */ /* 0x000e620000000200 */
[----:B------:R-:W-:-:S02]  /*11f00*/  IADD3 R8, PT, PT, R230, 0x14f, -R61 ;  /* 0x0000014fe6087810 */ /* 0x000fc40007ffe83d */
[----:B------:R-:W-:Y:S02]  /*11f10*/  IADD3 R17, PT, PT, R62, 0x150, -R61 ;  /* 0x000001503e117810 */ /* 0x000fe40007ffe83d */
[----:B------:R-:W-:Y:S02]  /*11f20*/  IABS R8, R8 ;  /* 0x0000000800087213 */ /* 0x000fe40000000000 */
[----:B------:R-:W-:Y:S02]  /*11f30*/  FSEL R203, R203, -INF , !P4 ;  /* 0xff800000cbcb7808 */ /* 0x000fe40006000000 */
[----:B------:R-:W-:Y:S02]  /*11f40*/  IABS R17, R17 ;  /* 0x0000001100117213 */ /* 0x000fe40000000000 */
[----:B------:R-:W-:Y:S02]  /*11f50*/  ISETP.GE.AND P4, PT, R16, R232, PT ;  /* 0x000000e81000720c */ /* 0x000fe40003f86270 */
[----:B------:R-:W-:-:S02]  /*11f60*/  I2FP.F32.S32 R8, R8 ;  /* 0x0000000800087245 */ /* 0x000fc40000201400 */
[----:B------:R-:W-:Y:S02]  /*11f70*/  I2FP.F32.S32 R17, R17 ;  /* 0x0000001100117245 */ /* 0x000fe40000201400 */
[----:B------:R-:W-:Y:S01]  /*11f80*/  FSEL R204, R204, -INF , P4 ;  /* 0xff800000cccc7808 */ /* 0x000fe20002000000 */
[----:B------:R-:W-:Y:S01]  /*11f90*/  FFMA.FTZ R207, -R244, R8, R9 ;  /* 0x00000008f4cf7223 */ /* 0x000fe20000010109 */
[----:B------:R-:W-:Y:S01]  /*11fa0*/  ISETP.GE.AND P3, PT, R16, R231, PT ;  /* 0x000000e71000720c */ /* 0x000fe20003f66270 */
[----:B------:R-:W-:Y:S01]  /*11fb0*/  FFMA.FTZ R10, -R244, R17, R10 ;  /* 0x00000011f40a7223 */ /* 0x000fe2000001010a */
[C---:B------:R-:W-:Y:S01]  /*11fc0*/  ISETP.GE.AND P5, PT, R16.reuse, R228, PT ;  /* 0x000000e41000720c */ /* 0x040fe20003fa6270 */
[----:B------:R-:W-:Y:S01]  /*11fd0*/  VIADD R8, R63, 0xfffffeb1 ;  /* 0xfffffeb13f087836 */ /* 0x000fe20000000000 */
[----:B------:R-:W-:Y:S02]  /*11fe0*/  ISETP.GE.AND P4, PT, R16, R229, PT ;  /* 0x000000e51000720c */ /* 0x000fe40003f86270 */
[----:B------:R-:W-:-:S02]  /*11ff0*/  IADD3 R205, PT, PT, R62, 0x14f, -R61 ;  /* 0x0000014f3ecd7810 */ /* 0x000fc40007ffe83d */
[----:B------:R-:W-:Y:S02]  /*12000*/  IADD3 R16, PT, PT, R230, 0x148, -R61 ;  /* 0x00000148e6107810 */ /* 0x000fe40007ffe83d */
[----:B------:R-:W-:Y:S02]  /*12010*/  IABS R205, R205 ;  /* 0x000000cd00cd7213 */ /* 0x000fe40000000000 */
[----:B------:R-:W-:Y:S02]  /*12020*/  IABS R9, R16 ;  /* 0x0000001000097213 */ /* 0x000fe40000000000 */
[----:B------:R-:W-:Y:S02]  /*12030*/  FSEL R204, R204, -INF , !P3 ;  /* 0xff800000cccc7808 */ /* 0x000fe40005800000 */
[----:B------:R-:W-:Y:S02]  /*12040*/  ISETP.GE.AND P3, PT, R8, R232, PT ;  /* 0x000000e80800720c */ /* 0x000fe40003f66270 */
[----:B------:R-:W-:-:S02]  /*12050*/  FSEL R202, R10, -INF , P4 ;  /* 0xff8000000aca7808 */ /* 0x000fc40002000000 */
[----:B------:R-:W-:Y:S01]  /*12060*/  I2FP.F32.S32 R205, R205 ;  /* 0x000000cd00cd7245 */ /* 0x000fe20000201400 */
[C---:B-1----:R-:W-:Y:S01]  /*12070*/  HMMA.16816.F32 R180, R112.reuse, R12, R180 ;  /* 0x0000000c70b4723c */ /* 0x042fe200000018b4 */
[----:B------:R-:W-:Y:S01]  /*12080*/  I2FP.F32.S32 R9, R9 ;  /* 0x0000000900097245 */ /* 0x000fe20000201400 */
[----:B------:R-:W-:Y:S01]  /*12090*/  VIADD R12, R63, 0xfffffeb9 ;  /* 0xfffffeb93f0c7836 */ /* 0x000fe20000000000 */
[----:B------:R-:W-:Y:S01]  /*120a0*/  FSEL R202, R202, -INF , !P5 ;  /* 0xff800000caca7808 */ /* 0x000fe20006800000 */
[C---:B------:R-:W-:Y:S01]  /*120b0*/  FFMA.FTZ R205, -R244.reuse, R205, R11 ;  /* 0x000000cdf4cd7223 */ /* 0x040fe2000001010b */
[----:B------:R-:W-:Y:S01]  /*120c0*/  FSEL R207, R207, -INF , P3 ;  /* 0xff800000cfcf7808 */ /* 0x000fe20001800000 */
[----:B------:R-:W-:Y:S01]  /*120d0*/  FFMA.FTZ R10, -R244, R9, R184 ;  /* 0x00000009f40a7223 */ /* 0x000fe200000101b8 */
[C---:B------:R-:W-:Y:S01]  /*120e0*/  ISETP.GE.AND P4, PT, R8.reuse, R231, PT ;  /* 0x000000e70800720c */ /* 0x040fe20003f86270 */
[C---:B------:R-:W-:Y:S01]  /*120f0*/  VIADD R11, R63.reuse, 0xfffffeb8 ;  /* 0xfffffeb83f0b7836 */ /* 0x040fe20000000000 */
[C---:B------:R-:W-:Y:S01]  /*12100*/  ISETP.GE.AND P5, PT, R8.reuse, R228, PT ;  /* 0x000000e40800720c */ /* 0x040fe20003fa6270 */
[----:B------:R-:W-:Y:S01]  /*12110*/  HMMA.16816.F32 R176, R112, R14, R176 ;  /* 0x0000000e70b0723c */ /* 0x000fe200000018b0 */
[----:B------:R-:W-:Y:S01]  /*12120*/  ISETP.GE.AND P3, PT, R8, R229, PT ;  /* 0x000000e50800720c */ /* 0x000fe20003f66270 */
[----:B------:R-:W-:Y:S01]  /*12130*/  VIADD R14, R63, 0xfffffec1 ;  /* 0xfffffec13f0e7836 */ /* 0x000fe20000000000 */
[----:B------:R-:W-:-:S02]  /*12140*/  IADD3 R8, PT, PT, R230, 0x147, -R61 ;  /* 0x00000147e6087810 */ /* 0x000fc40007ffe83d */
[----:B------:R-:W-:Y:S02]  /*12150*/  IADD3 R9, PT, PT, R62, 0x148, -R61 ;  /* 0x000001483e097810 */ /* 0x000fe40007ffe83d */
[----:B------:R-:W-:Y:S02]  /*12160*/  IABS R8, R8 ;  /* 0x0000000800087213 */ /* 0x000fe40000000000 */
[----:B------:R-:W-:Y:S02]  /*12170*/  FSEL R207, R207, -INF , !P4 ;  /* 0xff800000cfcf7808 */ /* 0x000fe40006000000 */
[----:B------:R-:W-:Y:S02]  /*12180*/  IABS R9, R9 ;  /* 0x0000000900097213 */ /* 0x000fe40000000000 */
[----:B------:R-:W-:Y:S02]  /*12190*/  ISETP.GE.AND P4, PT, R11, R232, PT ;  /* 0x000000e80b00720c */ /* 0x000fe40003f86270 */
[----:B------:R-:W-:-:S02]  /*121a0*/  I2FP.F32.S32 R8, R8 ;  /* 0x0000000800087245 */ /* 0x000fc40000201400 */
[----:B------:R-:W-:Y:S02]  /*121b0*/  FSEL R205, R205, -INF , P3 ;  /* 0xff800000cdcd7808 */ /* 0x000fe40001800000 */
[----:B------:R-:W-:Y:S01]  /*121c0*/  I2FP.F32.S32 R9, R9 ;  /* 0x0000000900097245 */ /* 0x000fe20000201400 */
[----:B------:R-:W-:Y:S01]  /*121d0*/  FFMA.FTZ R8, -R244, R8, R185 ;  /* 0x00000008f4087223 */ /* 0x000fe200000101b9 */
[----:B------:R-:W-:Y:S02]  /*121e0*/  ISETP.GE.AND P3, PT, R11, R231, PT ;  /* 0x000000e70b00720c */ /* 0x000fe40003f66270 */
[----:B------:R-:W-:Y:S01]  /*121f0*/  FSEL R10, R10, -INF , P4 ;  /* 0xff8000000a0a7808 */ /* 0x000fe20002000000 */
[----:B------:R-:W-:Y:S01]  /*12200*/  FFMA.FTZ R9, -R244, R9, R186 ;  /* 0x00000009f4097223 */ /* 0x000fe200000101ba */
[----:B------:R-:W-:Y:S02]  /*12210*/  IADD3 R13, PT, PT, R62, 0x147, -R61 ;  /* 0x000001473e0d7810 */ /* 0x000fe40007ffe83d */
[----:B------:R-:W-:-:S02]  /*12220*/  FSEL R185, R10, -INF , !P3 ;  /* 0xff8000000ab97808 */ /* 0x000fc40005800000 */
[----:B------:R-:W-:Y:S02]  /*12230*/  ISETP.GE.AND P4, PT, R11, R229, PT ;  /* 0x000000e50b00720c */ /* 0x000fe40003f86270 */
[----:B------:R-:W-:Y:S01]  /*12240*/  IABS R10, R13 ;  /* 0x0000000d000a7213 */ /* 0x000fe20000000000 */
[----:B------:R-:W-:Y:S01]  /*12250*/  VIADD R13, R63, 0xfffffec0 ;  /* 0xfffffec03f0d7836 */ /* 0x000fe20000000000 */
[----:B------:R-:W-:Y:S02]  /*12260*/  FSEL R184, R9, -INF , P4 ;  /* 0xff80000009b87808 */ /* 0x000fe40002000000 */
[----:B------:R-:W-:Y:S01]  /*12270*/  FSEL R205, R205, -INF , !P5 ;  /* 0xff800000cdcd7808 */ /* 0x000fe20006800000 */
[----:B------:R-:W-:Y:S01]  /*12280*/  IMAD.MOV.U32 R9, RZ, RZ, R10 ;  /* 0x000000ffff097224 */ /* 0x000fe200078e000a */
[----:B------:R-:W-:Y:S02]  /*12290*/  ISETP.GE.AND P5, PT, R11, R228, PT ;  /* 0x000000e40b00720c */ /* 0x000fe40003fa6270 */
[----:B------:R-:W-:-:S02]  /*122a0*/  IADD3 R11, PT, PT, R230, 0x140, -R61 ;  /* 0x00000140e60b7810 */ /* 0x000fc40007ffe83d */
[----:B------:R-:W-:Y:S02]  /*122b0*/  I2FP.F32.S32 R9, R9 ;  /* 0x0000000900097245 */ /* 0x000fe40000201400 */
[----:B------:R-:W-:Y:S02]  /*122c0*/  ISETP.GE.AND P3, PT, R12, R232, PT ;  /* 0x000000e80c00720c */ /* 0x000fe40003f66270 */
[----:B------:R-:W-:Y:S01]  /*122d0*/  IABS R11, R11 ;  /* 0x0000000b000b7213 */ /* 0x000fe20000000000 */
[----:B------:R-:W-:Y:S01]  /*122e0*/  FFMA.FTZ R9, -R244, R9, R187 ;  /* 0x00000009f4097223 */ /* 0x000fe200000101bb */
[----:B------:R-:W-:Y:S02]  /*122f0*/  FSEL R8, R8, -INF , P3 ;  /* 0xff80000008087808 */ /* 0x000fe40001800000 */
[----:B------:R-:W-:Y:S02]  /*12300*/  ISETP.GE.AND P3, PT, R12, R229, PT ;  /* 0x000000e50c00720c */ /* 0x000fe40003f66270 */
[----:B------:R-:W-:-:S02]  /*12310*/  I2FP.F32.S32 R11, R11 ;  /* 0x0000000b000b7245 */ /* 0x000fc40000201400 */
[----:B------:R-:W-:Y:S02]  /*12320*/  FSEL R184, R184, -INF , !P5 ;  /* 0xff800000b8b87808 */ /* 0x000fe40006800000 */
[----:B------:R-:W-:Y:S01]  /*12330*/  FSEL R9, R9, -INF , P3 ;  /* 0xff80000009097808 */ /* 0x000fe20001800000 */
[----:B------:R-:W-:Y:S01]  /*12340*/  FFMA.FTZ R16, -R244, R11, R180 ;  /* 0x0000000bf4107223 */ /* 0x000fe200000101b4 */
[C---:B------:R-:W-:Y:S02]  /*12350*/  ISETP.GE.AND P4, PT, R12.reuse, R231, PT ;  /* 0x000000e70c00720c */ /* 0x040fe40003f86270 */
[----:B------:R-:W-:Y:S02]  /*12360*/  ISETP.GE.AND P5, PT, R12, R228, PT ;  /* 0x000000e40c00720c */ /* 0x000fe40003fa6270 */
[----:B------:R-:W-:Y:S02]  /*12370*/  FSEL R180, R8, -INF , !P4 ;  /* 0xff80000008b47808 */ /* 0x000fe40006000000 */
[----:B------:R-:W-:-:S02]  /*12380*/  FSEL R187, R9, -INF , !P5 ;  /* 0xff80000009bb7808 */ /* 0x000fc40006800000 */
[----:B------:R-:W1:Y:S01]  /*12390*/  LDSM.16.M88.4 R8, [R37+0x8800] ;  /* 0x008800002508783b */ /* 0x000e620000000200 */
[--C-:B------:R-:W-:Y:S02]  /*123a0*/  IADD3 R15, PT, PT, R62, 0x140, -R61.reuse ;  /* 0x000001403e0f7810 */ /* 0x100fe40007ffe83d */
[--C-:B------:R-:W-:Y:S02]  /*123b0*/  IADD3 R12, PT, PT, R230, 0x13f, -R61.reuse ;  /* 0x0000013fe60c7810 */ /* 0x100fe40007ffe83d */
[----:B------:R-:W-:Y:S02]  /*123c0*/  IABS R15, R15 ;  /* 0x0000000f000f7213 */ /* 0x000fe40000000000 */
[----:B------:R-:W-:Y:S02]  /*123d0*/  ISETP.GE.AND P4, PT, R13, R232, PT ;  /* 0x000000e80d00720c */ /* 0x000fe40003f86270 */
[----:B------:R-:W-:Y:S02]  /*123e0*/  IADD3 R17, PT, PT, R62, 0x13f, -R61 ;  /* 0x0000013f3e117810 */ /* 0x000fe40007ffe83d */
[----:B------:R-:W-:-:S02]  /*123f0*/  IABS R12, R12 ;  /* 0x0000000c000c7213 */ /* 0x000fc40000000000 */
[----:B------:R-:W-:Y:S02]  /*12400*/  I2FP.F32.S32 R15, R15 ;  /* 0x0000000f000f7245 */ /* 0x000fe40000201400 */
[C---:B------:R-:W-:Y:S02]  /*12410*/  ISETP.GE.AND P3, PT, R13.reuse, R231, PT ;  /* 0x000000e70d00720c */ /* 0x040fe40003f66270 */
[----:B------:R-:W-:Y:S01]  /*12420*/  FSEL R16, R16, -INF , P4 ;  /* 0xff80000010107808 */ /* 0x000fe20002000000 */
[----:B------:R-:W-:Y:S01]  /*12430*/  FFMA.FTZ R15, -R244, R15, R182 ;  /* 0x0000000ff40f7223 */ /* 0x000fe200000101b6 */
[----:B------:R-:W-:Y:S02]  /*12440*/  IABS R17, R17 ;  /* 0x0000001100117213 */ /* 0x000fe40000000000 */
[C---:B------:R-:W-:Y:S02]  /*12450*/  ISETP.GE.AND P5, PT, R13.reuse, R228, PT ;  /* 0x000000e40d00720c */ /* 0x040fe40003fa6270 */
[----:B------:R-:W-:-:S02]  /*12460*/  ISETP.GE.AND P4, PT, R13, R229, PT ;  /* 0x000000e50d00720c */ /* 0x000fc40003f86270 */
[----:B------:R-:W-:Y:S02]  /*12470*/  I2FP.F32.S32 R12, R12 ;  /* 0x0000000c000c7245 */ /* 0x000fe40000201400 */
[----:B------:R-:W-:Y:S02]  /*12480*/  IADD3 R13, PT, PT, R230, 0x138, -R61 ;  /* 0x00000138e60d7810 */ /* 0x000fe40007ffe83d */
[----:B------:R-:W-:Y:S01]  /*12490*/  FSEL R182, R16, -INF , !P3 ;  /* 0xff80000010b67808 */ /* 0x000fe20005800000 */
[----:B------:R-:W-:Y:S01]  /*124a0*/  IMAD.MOV.U32 R16, RZ, RZ, R17 ;  /* 0x000000ffff107224 */ /* 0x000fe200078e0011 */
[----:B------:R-:W-:Y:S01]  /*124b0*/  IABS R13, R13 ;  /* 0x0000000d000d7213 */ /* 0x000fe20000000000 */
[----:B------:R-:W-:Y:S01]  /*124c0*/  FFMA.FTZ R12, -R244, R12, R181 ;  /* 0x0000000cf40c7223 */ /* 0x000fe200000101b5 */
[----:B------:R-:W-:Y:S02]  /*124d0*/  ISETP.GE.AND P3, PT, R14, R232, PT ;  /* 0x000000e80e00720c */ /* 0x000fe40003f66270 */
[----:B------:R-:W-:Y:S01]  /*124e0*/  FSEL R181, R15, -INF , P4 ;  /* 0xff8000000fb57808 */ /* 0x000fe20002000000 */
[----:B------:R-:W-:Y:S01]  /*124f0*/  VIADD R15, R63, 0xfffffec8 ;  /* 0xfffffec83f0f7836 */ /* 0x000fe20000000000 */
[----:B------:R-:W-:-:S02]  /*12500*/  I2FP.F32.S32 R16, R16 ;  /* 0x0000001000107245 */ /* 0x000fc40000201400 */
[----:B------:R-:W-:Y:S01]  /*12510*/  I2FP.F32.S32 R13, R13 ;  /* 0x0000000d000d7245 */ /* 0x000fe20000201400 */
[C---:B-1----:R-:W-:Y:S01]  /*12520*/  HMMA.16816.F32 R172, R112.reuse, R8, R172 ;  /* 0x0000000870ac723c */ /* 0x042fe200000018ac */
[----:B------:R-:W-:Y:S01]  /*12530*/  ISETP.GE.AND P4, PT, R14, R231, PT ;  /* 0x000000e70e00720c */ /* 0x000fe20003f86270 */
[----:B------:R-:W-:Y:S01]  /*12540*/  FFMA.FTZ R16, -R244, R16, R183 ;  /* 0x00000010f4107223 */ /* 0x000fe200000101b7 */
[----:B------:R-:W-:Y:S02]  /*12550*/  FSEL R12, R12, -INF , P3 ;  /* 0xff8000000c0c7808 */ /* 0x000fe40001800000 */
[----:B------:R-:W-:Y:S02]  /*12560*/  FSEL R181, R181, -INF , !P5 ;  /* 0xff800000b5b57808 */ /* 0x000fe40006800000 */
[----:B------:R-:W-:Y:S01]  /*12570*/  IADD3 R17, PT, PT, R230, 0x137, -R61 ;  /* 0x00000137e6117810 */ /* 0x000fe20007ffe83d */
[----:B------:R-:W-:Y:S01]  /*12580*/  HMMA.16816.F32 R128, R112, R10, R128 ;  /* 0x0000000a7080723c */ /* 0x000fe20000001880 */
[----:B------:R-:W-:-:S02]  /*12590*/  ISETP.GE.AND P5, PT, R14, R228, PT ;  /* 0x000000e40e00720c */ /* 0x000fc40003fa6270 */
[----:B------:R-:W-:Y:S01]  /*125a0*/  ISETP.GE.AND P3, PT, R14, R229, PT ;  /* 0x000000e50e00720c */ /* 0x000fe20003f66270 */
[----:B------:R-:W-:Y:S01]  /*125b0*/  FFMA.FTZ R14, -R244, R13, R176 ;  /* 0x0000000df40e7223 */ /* 0x000fe200000101b0 */
[----:B------:R-:W-:Y:S02]  /*125c0*/  IADD3 R13, PT, PT, R62, 0x138, -R61 ;  /* 0x000001383e0d7810 */ /* 0x000fe40007ffe83d */
[----:B------:R-:W-:Y:S02]  /*125d0*/  FSEL R183, R12, -INF , !P4 ;  /* 0xff8000000cb77808 */ /* 0x000fe40006000000 */
[----:B------:R-:W-:Y:S02]  /*125e0*/  IABS R12, R17 ;  /* 0x00000011000c7213 */ /* 0x000fe40000000000 */
[----:B------:R-:W-:Y:S02]  /*125f0*/  IABS R13, R13 ;  /* 0x0000000d000d7213 */ /* 0x000fe40000000000 */
[----:B------:R-:W-:-:S02]  /*12600*/  I2FP.F32.S32 R12, R12 ;  /* 0x0000000c000c7245 */ /* 0x000fc40000201400 */
[----:B------:R-:W-:Y:S02]  /*12610*/  ISETP.GE.AND P4, PT, R15, R232, PT ;  /* 0x000000e80f00720c */ /* 0x000fe40003f86270 */
[----:B------:R-:W-:Y:S01]  /*12620*/  FSEL R176, R16, -INF , P3 ;  /* 0xff80000010b07808 */ /* 0x000fe20001800000 */
[----:B------:R-:W-:Y:S01]  /*12630*/  FFMA.FTZ R8, -R244, R12, R177 ;  /* 0x0000000cf4087223 */ /* 0x000fe200000101b1 */
[----:B------:R-:W-:Y:S02]  /*12640*/  I2FP.F32.S32 R13, R13 ;  /* 0x0000000d000d7245 */ /* 0x000fe40000201400 */
[----:B------:R-:W-:Y:S02]  /*12650*/  IADD3 R12, PT, PT, R62, 0x137, -R61 ;  /* 0x000001373e0c7810 */ /* 0x000fe40007ffe83d */
[----:B------:R-:W-:Y:S01]  /*12660*/  FSEL R176, R176, -INF , !P5 ;  /* 0xff800000b0b07808 */ /* 0x000fe20006800000 */
[----:B------:R-:W-:Y:S01]  /*12670*/  FFMA.FTZ R9, -R244, R13, R178 ;  /* 0x0000000df4097223 */ /* 0x000fe200000101b2 */
[----:B------:R-:W-:Y:S01]  /*12680*/  FSEL R14, R14, -INF , P4 ;  /* 0xff8000000e0e7808 */ /* 0x000fe20002000000 */
[----:B------:R-:W-:Y:S01]  /*12690*/  VIADD R13, R63, 0xfffffec9 ;  /* 0xfffffec93f0d7836 */ /* 0x000fe20000000000 */
[----:B------:R-:W-:-:S02]  /*126a0*/  ISETP.GE.AND P3, PT, R15, R231, PT ;  /* 0x000000e70f00720c */ /* 0x000fc40003f66270 */
[C---:B------:R-:W-:Y:S02]  /*126b0*/  ISETP.GE.AND P5, PT, R15.reuse, R228, PT ;  /* 0x000000e40f00720c */ /* 0x040fe40003fa6270 */
[----:B------:R-:W-:Y:S02]  /*126c0*/  ISETP.GE.AND P4, PT, R15, R229, PT ;  /* 0x000000e50f00720c */ /* 0x000fe40003f86270 */
[----:B------:R-:W-:Y:S02]  /*126d0*/  IADD3 R15, PT, PT, R230, 0x130, -R61 ;  /* 0x00000130e60f7810 */ /* 0x000fe40007ffe83d */
[----:B------:R-:W-:Y:S02]  /*126e0*/  IABS R12, R12 ;  /* 0x0000000c000c7213 */ /* 0x000fe40000000000 */
[----:B------:R-:W-:Y:S02]  /*126f0*/  FSEL R178, R14, -INF , !P3 ;  /* 0xff8000000eb27808 */ /* 0x000fe40005800000 */
[----:B------:R-:W-:-:S02]  /*12700*/  IABS R14, R15 ;  /* 0x0000000f000e7213 */ /* 0x000fc40000000000 */
[----:B------:R-:W-:Y:S02]  /*12710*/  ISETP.GE.AND P3, PT, R13, R232, PT ;  /* 0x000000e80d00720c */ /* 0x000fe40003f66270 */
[----:B------:R-:W-:Y:S01]  /*12720*/  FSEL R177, R9, -INF , P4 ;  /* 0xff80000009b17808 */ /* 0x000fe20002000000 */
[----:B------:R-:W-:Y:S01]  /*12730*/  IMAD.MOV.U32 R9, RZ, RZ, R14 ;  /* 0x000000ffff097224 */ /* 0x000fe200078e000e */
[----:B------:R-:W-:Y:S02]  /*12740*/  I2FP.F32.S32 R12, R12 ;  /* 0x0000000c000c7245 */ /* 0x000fe40000201400 */
[----:B------:R-:W-:Y:S02]  /*12750*/  FSEL R177, R177, -INF , !P5 ;  /* 0xff800000b1b17808 */ /* 0x000fe40006800000 */
[----:B------:R-:W-:Y:S01]  /*12760*/  FSEL R8, R8, -INF , P3 ;  /* 0xff80000008087808 */ /* 0x000fe20001800000 */
[----:B------:R-:W-:Y:S01]  /*12770*/  FFMA.FTZ R16, -R244, R12, R179 ;  /* 0x0000000cf4107223 */ /* 0x000fe200000101b3 */
[----:B------:R-:W-:-:S02]  /*12780*/  ISETP.GE.AND P4, PT, R13, R231, PT ;  /* 0x000000e70d00720c */ /* 0x000fc40003f86270 */
[C---:B------:R-:W-:Y:S02]  /*12790*/  ISETP.GE.AND P5, PT, R13.reuse, R228, PT ;  /* 0x000000e40d00720c */ /* 0x040fe40003fa6270 */
[----:B------:R-:W-:Y:S02]  /*127a0*/  ISETP.GE.AND P3, PT, R13, R229, PT ;  /* 0x000000e50d00720c */ /* 0x000fe40003f66270 */
[----:B------:R1:W2:Y:S01]  /*127b0*/  LDSM.16.M88.4 R12, [R39+0x9000] ;  /* 0x00900000270c783b */ /* 0x0002a20000000200 */
[----:B------:R-:W-:Y:S02]  /*127c0*/  I2FP.F32.S32 R9, R9 ;  /* 0x0000000900097245 */ /* 0x000fe40000201400 */
[----:B------:R-:W-:Y:S02]  /*127d0*/  IADD3 R19, PT, PT, R230, 0x12f, -R61 ;  /* 0x0000012fe6137810 */ /* 0x000fe40007ffe83d */
[----:B------:R-:W-:Y:S01]  /*127e0*/  FSEL R179, R8, -INF , !P4 ;  /* 0xff80000008b37808 */ /* 0x000fe20006000000 */
[----:B------:R-:W-:Y:S01]  /*127f0*/  FFMA.FTZ R18, -R244, R9, R172 ;  /* 0x00000009f4127223 */ /* 0x000fe200000101ac */
[----:B------:R-:W-:Y:S01]  /*12800*/  VIADD R9, R63, 0xfffffed0 ;  /* 0xfffffed03f097836 */ /* 0x000fe20000000000 */
[----:B------:R-:W-:-:S02]  /*12810*/  IABS R8, R19 ;  /* 0x0000001300087213 */ /* 0x000fc40000000000 */
[----:B------:R-:W-:Y:S02]  /*12820*/  FSEL R172, R16, -INF , P3 ;  /* 0xff80000010ac7808 */ /* 0x000fe40001800000 */
[C---:B------:R-:W-:Y:S01]  /*12830*/  ISETP.GE.AND P4, PT, R9.reuse, R232, PT ;  /* 0x000000e80900720c */ /* 0x040fe20003f86270 */
[----:B------:R-:W-:Y:S01]  /*12840*/  IMAD.MOV.U32 R16, RZ, RZ, R8 ;  /* 0x000000ffff107224 */ /* 0x000fe200078e0008 */
[----:B------:R-:W-:Y:S02]  /*12850*/  FSEL R172, R172, -INF , !P5 ;  /* 0xff800000acac7808 */ /* 0x000fe40006800000 */
[C---:B------:R-:W-:Y:S02]  /*12860*/  ISETP.GE.AND P3, PT, R9.reuse, R231, PT ;  /* 0x000000e70900720c */ /* 0x040fe40003f66270 */
[----:B------:R-:W-:Y:S02]  /*12870*/  ISETP.GE.AND P5, PT, R9, R228, PT ;  /* 0x000000e40900720c */ /* 0x000fe40003fa6270 */
[----:B------:R-:W-:-:S02]  /*12880*/  IADD3 R17, PT, PT, R62, 0x130, -R61 ;  /* 0x000001303e117810 */ /* 0x000fc40007ffe83d */
[----:B------:R-:W-:Y:S02]  /*12890*/  I2FP.F32.S32 R16, R16 ;  /* 0x0000001000107245 */ /* 0x000fe40000201400 */
[----:B-1----:R-:W-:Y:S01]  /*128a0*/  FSEL R39, R18, -INF , P4 ;  /* 0xff80000012277808 */ /* 0x002fe20002000000 */
[----:B------:R-:W-:Y:S01]  /*128b0*/  VIADD R18, R63, 0xfffffed1 ;  /* 0xfffffed13f127836 */ /* 0x000fe20000000000 */
[----:B------:R-:W-:Y:S01]  /*128c0*/  ISETP.GE.AND P4, PT, R9, R229, PT ;  /* 0x000000e50900720c */ /* 0x000fe20003f86270 */
[----:B------:R-:W-:Y:S01]  /*128d0*/  FFMA.FTZ R173, -R244, R16, R173 ;  /* 0x00000010f4ad7223 */ /* 0x000fe200000101ad */
[----:B------:R1:W3:Y:S01]  /*128e0*/  LDSM.16.M88.4 R8, [R37+0x9000] ;  /* 0x009000002508783b */ /* 0x0002e20000000200 */
[----:B------:R-:W-:Y:S01]  /*128f0*/  IABS R17, R17 ;  /* 0x0000001100117213 */ /* 0x000fe20000000000 */
[----:B------:R-:W-:-:S04]  /*12900*/  DEPBAR.LE SB0, 0x0 ;  /* 0x000080000000791a */ /* 0x000fc80000000000 */
[----:B------:R-:W-:Y:S02]  /*12910*/  I2FP.F32.S32 R17, R17 ;  /* 0x0000001100117245 */ /* 0x000fe40000201400 */
[--C-:B------:R-:W-:Y:S02]  /*12920*/  IADD3 R19, PT, PT, R230, 0x128, -R61.reuse ;  /* 0x00000128e6137810 */ /* 0x100fe40007ffe83d */
[----:B------:R-:W-:Y:S01]  /*12930*/  IADD3 R16, PT, PT, R62, 0x12f, -R61 ;  /* 0x0000012f3e107810 */ /* 0x000fe20007ffe83d */
[----:B------:R-:W-:Y:S01]  /*12940*/  FFMA.FTZ R17, -R244, R17, R174 ;  /* 0x00000011f4117223 */ /* 0x000fe200000101ae */
[----:B------:R-:W-:Y:S01]  /*12950*/  IABS R19, R19 ;  /* 0x0000001300137213 */ /* 0x000fe20000000000 */
[----:B--2---:R-:W-:Y:S01]  /*12960*/  HMMA.16816.F32 R124, R196, R12, R124 ;  /* 0x0000000cc47c723c */ /* 0x004fe2000000187c */
[----:B------:R-:W-:Y:S02]  /*12970*/  IABS R16, R16 ;  /* 0x0000001000107213 */ /* 0x000fe40000000000 */
[----:B------:R-:W-:Y:S01]  /*12980*/  FSEL R20, R17, -INF , P4 ;  /* 0xff80000011147808 */ /* 0x000fe20002000000 */
[----:B------:R-:W-:Y:S01]  /*12990*/  IMAD.MOV.U32 R17, RZ, RZ, R19 ;  /* 0x000000ffff117224 */ /* 0x000fe200078e0013 */
[----:B------:R-:W-:-:S02]  /*129a0*/  I2FP.F32.S32 R16, R16 ;  /* 0x0000001000107245 */ /* 0x000fc40000201400 */
[----:B------:R-:W-:Y:S01]  /*129b0*/  FSEL R39, R39, -INF , !P3 ;  /* 0xff80000027277808 */ /* 0x000fe20005800000 */
[----:B------:R-:W-:Y:S01]  /*129c0*/  HMMA.16816.F32 R120, R196, R14, R120 ;  /* 0x0000000ec478723c */ /* 0x000fe20000001878 */
[----:B------:R-:W-:Y:S01]  /*129d0*/  I2FP.F32.S32 R17, R17 ;  /* 0x0000001100117245 */ /* 0x000fe20000201400 */
[----:B------:R-:W-:Y:S01]  /*129e0*/  FFMA.FTZ R175, -R244, R16, R175 ;  /* 0x00000010f4af7223 */ /* 0x000fe200000101af */
[C---:B------:R-:W-:Y:S02]  /*129f0*/  ISETP.GE.AND P3, PT, R18.reuse, R232, PT ;  /* 0x000000e81200720c */ /* 0x040fe40003f66270 */
[----:B------:R-:W-:Y:S01]  /*12a00*/  ISETP.GE.AND P4, PT, R18, R231, PT ;  /* 0x000000e71200720c */ /* 0x000fe20003f86270 */
[----:B------:R-:W-:Y:S01]  /*12a10*/  FFMA.FTZ R16, -R244, R17, R128 ;  /* 0x00000011f4107223 */ /* 0x000fe20000010180 */
[----:B------:R-:W-:Y:S01]  /*12a20*/  FSEL R174, R173, -INF , P3 ;  /* 0xff800000adae7808 */ /* 0x000fe20001800000 */
[----:B------:R-:W-:Y:S01]  /*12a30*/  VIADD R17, R63, 0xfffffed8 ;  /* 0xfffffed83f117836 */ /* 0x000fe20000000000 */
[----:B------:R-:W-:-:S02]  /*12a40*/  IADD3 R13, PT, PT, R62, 0x128, -R61 ;  /* 0x000001283e0d7810 */ /* 0x000fc40007ffe83d */
[----:B------:R-:W-:Y:S02]  /*12a50*/  ISETP.GE.AND P3, PT, R18, R229, PT ;  /* 0x000000e51200720c */ /* 0x000fe40003f66270 */
[----:B-1----:R-:W-:Y:S02]  /*12a60*/  FSEL R37, R20, -INF , !P5 ;  /* 0xff80000014257808 */ /* 0x002fe40006800000 */
[----:B------:R-:W-:Y:S02]  /*12a70*/  FSEL R174, R174, -INF , !P4 ;  /* 0xff800000aeae7808 */ /* 0x000fe40006000000 */
[----:B------:R-:W-:Y:S02]  /*12a80*/  IABS R13, R13 ;  /* 0x0000000d000d7213 */ /* 0x000fe40000000000 */
[----:B------:R-:W-:Y:S01]  /*12a90*/  ISETP.GE.AND P5, PT, R18, R228, PT ;  /* 0x000000e41200720c */ /* 0x000fe20003fa6270 */
[----:B---3--:R-:W-:Y:S01]  /*12aa0*/  HMMA.16816.F32 R124, R112, R8, R124 ;  /* 0x00000008707c723c */ /* 0x008fe2000000187c */
[----:B------:R-:W-:Y:S01]  /*12ab0*/  IADD3 R12, PT, PT, R230, 0x127, -R61 ;  /* 0x00000127e60c7810 */ /* 0x000fe20007ffe83d */
[----:B------:R-:W-:Y:S01]  /*12ac0*/  BAR.SYNC.DEFER_BLOCKING 0x0 ;  /* 0x0000000000007b1d */ /* 0x000fe20000010000 */
[----:B------:R-:W-:-:S02]  /*12ad0*/  ISETP.GE.AND P4, PT, R17, R232, PT ;  /* 0x000000e81100720c */ /* 0x000fc40003f86270 */
[----:B------:R-:W-:Y:S02]  /*12ae0*/  FSEL R128, R175, -INF , P3 ;  /* 0xff800000af807808 */ /* 0x000fe40001800000 */
[----:B------:R-:W-:Y:S01]  /*12af0*/  I2FP.F32.S32 R13, R13 ;  /* 0x0000000d000d7245 */ /* 0x000fe20000201400 */
[----:B------:R-:W-:Y:S01]  /*12b00*/  HMMA.16816.F32 R120, R112, R10, R120 ;  /* 0x0000000a7078723c */ /* 0x000fe20000001878 */
[----:B------:R-:W-:Y:S01]  /*12b10*/  IABS R12, R12 ;  /* 0x0000000c000c7213 */ /* 0x000fe20000000000 */
[C---:B------:R-:W-:Y:S01]  /*12b20*/  VIADD R11, R63.reuse, 0xfffffee1 ;  /* 0xfffffee13f0b7836 */ /* 0x040fe20000000000 */
        /* <DEDUP_REMOVED lines=8> */
[----:B------:R-:W-:Y:S02]  /*12bb0*/  I2FP.F32.S32 R12, R12 ;  /* 0x0000000c000c7245 */ /* 0x000fe40000201400 */
[----:B------:R-:W-:Y:S02]  /*12bc0*/  FSEL R130, R16, -INF , !P3 ;  /* 0xff80000010827808 */ /* 0x000fe40005800000 */
[----:B------:R-:W-:Y:S01]  /*12bd0*/  IABS R16, R17 ;  /* 0x0000001100107213 */ /* 0x000fe20000000000 */
[----:B------:R-:W-:Y:S01]  /*12be0*/  FFMA.FTZ R12, -R244, R12, R129 ;  /* 0x0000000cf40c7223 */ /* 0x000fe20000010181 */
[----:B------:R-:W-:-:S02]  /*12bf0*/  IADD3 R9, PT, PT, R230, 0x120, -R61 ;  /* 0x00000120e6097810 */ /* 0x000fc40007ffe83d */
[----:B------:R-:W-:Y:S01]  /*12c00*/  FSEL R129, R8, -INF , P4 ;  /* 0xff80000008817808 */ /* 0x000fe20002000000 */
[----:B------:R-:W-:Y:S01]  /*12c10*/  IMAD.MOV.U32 R8, RZ, RZ, R16 ;  /* 0x000000ffff087224 */ /* 0x000fe200078e0010 */
[----:B------:R-:W-:Y:S02]  /*12c20*/  IABS R9, R9 ;  /* 0x0000000900097213 */ /* 0x000fe40000000000 */
[C---:B------:R-:W-:Y:S02]  /*12c30*/  ISETP.GE.AND P3, PT, R13.reuse, R232, PT ;  /* 0x000000e80d00720c */ /* 0x040fe40003f66270 */
[----:B------:R-:W-:Y:S02]  /*12c40*/  I2FP.F32.S32 R9, R9 ;  /* 0x0000000900097245 */ /* 0x000fe40000201400 */
[----:B------:R-:W-:Y:S02]  /*12c50*/  I2FP.F32.S32 R8, R8 ;  /* 0x0000000800087245 */ /* 0x000fe40000201400 */
[----:B------:R-:W-:Y:S01]  /*12c60*/  ISETP.GE.AND P4, PT, R13, R231, PT ;  /* 0x000000e70d00720c */ /* 0x000fe20003f86270 */
[C---:B------:R-:W-:Y:S01]  /*12c70*/  FFMA.FTZ R14, -R244.reuse, R9, R124 ;  /* 0x00000009f40e7223 */ /* 0x040fe2000001017c */
[----:B------:R-:W-:Y:S01]  /*12c80*/  FSEL R129, R129, -INF , !P5 ;  /* 0xff80000081817808 */ /* 0x000fe20006800000 */
[----:B------:R-:W-:Y:S01]  /*12c90*/  FFMA.FTZ R8, -R244, R8, R131 ;  /* 0x00000008f4087223 */ /* 0x000fe20000010183 */
[----:B------:R-:W-:-:S02]  /*12ca0*/  FSEL R12, R12, -INF , P3 ;  /* 0xff8000000c0c7808 */ /* 0x000fc40001800000 */
[C---:B------:R-:W-:Y:S02]  /*12cb0*/  ISETP.GE.AND P5, PT, R13.reuse, R228, PT ;  /* 0x000000e40d00720c */ /* 0x040fe40003fa6270 */
[----:B------:R-:W-:Y:S01]  /*12cc0*/  ISETP.GE.AND P3, PT, R13, R229, PT ;  /* 0x000000e50d00720c */ /* 0x000fe20003f66270 */
[----:B------:R-:W-:Y:S01]  /*12cd0*/  VIADD R13, R63, 0xfffffee0 ;  /* 0xfffffee03f0d7836 */ /* 0x000fe20000000000 */
[--C-:B------:R-:W-:Y:S02]  /*12ce0*/  IADD3 R15, PT, PT, R230, 0x11f, -R61.reuse ;  /* 0x0000011fe60f7810 */ /* 0x100fe40007ffe83d */
[----:B------:R-:W-:Y:S02]  /*12cf0*/  IADD3 R9, PT, PT, R62, 0x120, -R61 ;  /* 0x000001203e097810 */ /* 0x000fe40007ffe83d */
[----:B------:R-:W-:Y:S02]  /*12d00*/  FSEL R131, R12, -INF , !P4 ;  /* 0xff8000000c837808 */ /* 0x000fe40006000000 */
[----:B------:R-:W-:-:S02]  /*12d10*/  IABS R12, R15 ;  /* 0x0000000f000c7213 */ /* 0x000fc40000000000 */
[----:B------:R-:W-:Y:S02]  /*12d20*/  IABS R9, R9 ;  /* 0x0000000900097213 */ /* 0x000fe40000000000 */
[C---:B------:R-:W-:Y:S02]  /*12d30*/  ISETP.GE.AND P4, PT, R13.reuse, R232, PT ;  /* 0x000000e80d00720c */ /* 0x040fe40003f86270 */
        /* <DEDUP_REMOVED lines=14> */
[----:B------:R-:W-:-:S02]  /*12e20*/  FSEL R125, R9, -INF , P4 ;  /* 0xff800000097d7808 */ /* 0x000fc40002000000 */
[----:B------:R-:W-:Y:S01]  /*12e30*/  IADD3 R8, PT, PT, R62, 0x11f, -R61 ;  /* 0x0000011f3e087810 */ /* 0x000fe20007ffe83d */
[----:B------:R-:W-:Y:S01]  /*12e40*/  IMAD.MOV.U32 R9, RZ, RZ, R12 ;  /* 0x000000ffff097224 */ /* 0x000fe200078e000c */
[C---:B------:R-:W-:Y:S02]  /*12e50*/  ISETP.GE.AND P3, PT, R11.reuse, R232, PT ;  /* 0x000000e80b00720c */ /* 0x040fe40003f66270 */
[----:B------:R-:W-:Y:S02]  /*12e60*/  IABS R8, R8 ;  /* 0x0000000800087213 */ /* 0x000fe40000000000 */
[----:B------:R-:W-:Y:S02]  /*12e70*/  I2FP.F32.S32 R9, R9 ;  /* 0x0000000900097245 */ /* 0x000fe40000201400 */
[----:B------:R-:W-:Y:S02]  /*12e80*/  I2FP.F32.S32 R8, R8 ;  /* 0x0000000800087245 */ /* 0x000fe40000201400 */
[----:B------:R-:W-:Y:S01]  /*12e90*/  ISETP.GE.AND P4, PT, R11, R231, PT ;  /* 0x000000e70b00720c */ /* 0x000fe20003f86270 */
[----:B------:R-:W-:Y:S01]  /*12ea0*/  FFMA.FTZ R12, -R244, R9, R120 ;  /* 0x00000009f40c7223 */ /* 0x000fe20000010178 */
[----:B------:R-:W-:Y:S01]  /*12eb0*/  FSEL R10, R10, -INF , P3 ;  /* 0xff8000000a0a7808 */ /* 0x000fe20001800000 */
[----:B------:R-:W-:Y:S01]  /*12ec0*/  FFMA.FTZ R8, -R244, R8, R127 ;  /* 0x00000008f4087223 */ /* 0x000fe2000001017f */
[----:B------:R-:W-:-:S02]  /*12ed0*/  IADD3 R9, PT, PT, R62, 0x118, -R61 ;  /* 0x000001183e097810 */ /* 0x000fc40007ffe83d */
[----:B------:R-:W-:Y:S02]  /*12ee0*/  FSEL R125, R125, -INF , !P5 ;  /* 0xff8000007d7d7808 */ /* 0x000fe40006800000 */
[----:B------:R-:W-:Y:S02]  /*12ef0*/  IADD3 R13, PT, PT, R230, 0x117, -R61 ;  /* 0x00000117e60d7810 */ /* 0x000fe40007ffe83d */
[C---:B------:R-:W-:Y:S02]  /*12f00*/  ISETP.GE.AND P5, PT, R11.reuse, R228, PT ;  /* 0x000000e40b00720c */ /* 0x040fe40003fa6270 */
[----:B------:R-:W-:Y:S01]  /*12f10*/  ISETP.GE.AND P3, PT, R11, R229, PT ;  /* 0x000000e50b00720c */ /* 0x000fe20003f66270 */
[----:B------:R-:W-:Y:S01]  /*12f20*/  VIADD R11, R63, 0xfffffee8 ;  /* 0xfffffee83f0b7836 */ /* 0x000fe20000000000 */
        /* <DEDUP_REMOVED lines=10> */
[----:B------:R-:W-:Y:S01]  /*12fd0*/  ISETP.GE.AND P3, PT, R11, R231, PT ;  /* 0x000000e70b00720c */ /* 0x000fe20003f66270 */
[----:B------:R-:W-:Y:S01]  /*12fe0*/  VIADD R12, R63, 0xfffffee9 ;  /* 0xfffffee93f0c7836 */ /* 0x000fe20000000000 */
[----:B------:R-:W-:-:S02]  /*12ff0*/  ISETP.GE.AND P5, PT, R11, R228, PT ;  /* 0x000000e40b00720c */ /* 0x000fc40003fa6270 */
[----:B------:R-:W-:Y:S02]  /*13000*/  ISETP.GE.AND P4, PT, R11, R229, PT ;  /* 0x000000e50b00720c */ /* 0x000fe40003f86270 */
[--C-:B------:R-:W-:Y:S02]  /*13010*/  IADD3 R11, PT, PT, R62, 0x117, -R61.reuse ;  /* 0x000001173e0b7810 */ /* 0x100fe40007ffe83d */
[----:B------:R-:W-:Y:S02]  /*13020*/  I2FP.F32.S32 R8, R8 ;  /* 0x0000000800087245 */ /* 0x000fe40000201400 */
[----:B------:R-:W-:Y:S02]  /*13030*/  IADD3 R13, PT, PT, R230, 0x110, -R61 ;  /* 0x00000110e60d7810 */ /* 0x000fe40007ffe83d */
[----:B------:R-:W-:Y:S01]  /*13040*/  IABS R11, R11 ;  /* 0x0000000b000b7213 */ /* 0x000fe20000000000 */
[----:B------:R-:W-:Y:S01]  /*13050*/  FFMA.FTZ R8, -R244, R8, R121 ;  /* 0x00000008f4087223 */ /* 0x000fe20000010179 */
[----:B------:R-:W-:-:S02]  /*13060*/  FSEL R9, R9, -INF , P4 ;  /* 0xff80000009097808 */ /* 0x000fc40002000000 */
[----:B------:R-:W-:Y:S02]  /*13070*/  FSEL R105, R10, -INF , !P3 ;  /* 0xff8000000a697808 */ /* 0x000fe40005800000 */
[----:B------:R-:W-:Y:S02]  /*13080*/  ISETP.GE.AND P3, PT, R12, R232, PT ;  /* 0x000000e80c00720c */ /* 0x000fe40003f66270 */
[----:B------:R-:W-:Y:S02]  /*13090*/  IABS R13, R13 ;  /* 0x0000000d000d7213 */ /* 0x000fe40000000000 */
[----:B------:R-:W-:Y:S02]  /*130a0*/  I2FP.F32.S32 R11, R11 ;  /* 0x0000000b000b7245 */ /* 0x000fe40000201400 */
[----:B------:R-:W-:Y:S02]  /*130b0*/  FSEL R104, R9, -INF , !P5 ;  /* 0xff80000009687808 */ /* 0x000fe40006800000 */
[----:B------:R-:W-:Y:S01]  /*130c0*/  IADD3 R9, PT, PT, R62, 0x110, -R61 ;  /* 0x000001103e097810 */ /* 0x000fe20007ffe83d */
[----:B------:R-:W-:Y:S01]  /*130d0*/  FFMA.FTZ R11, -R244, R11, R123 ;  /* 0x0000000bf40b7223 */ /* 0x000fe2000001017b */
[----:B------:R-:W-:-:S02]  /*130e0*/  FSEL R8, R8, -INF , P3 ;  /* 0xff80000008087808 */ /* 0x000fc40001800000 */
[C---:B------:R-:W-:Y:S02]  /*130f0*/  ISETP.GE.AND P4, PT, R12.reuse, R231, PT ;  /* 0x000000e70c00720c */ /* 0x040fe40003f86270 */
[C---:B------:R-:W-:Y:S02]  /*13100*/  ISETP.GE.AND P5, PT, R12.reuse, R228, PT ;  /* 0x000000e40c00720c */ /* 0x040fe40003fa6270 */
[----:B------:R-:W-:Y:S02]  /*13110*/  I2FP.F32.S32 R13, R13 ;  /* 0x0000000d000d7245 */ /* 0x000fe40000201400 */
[----:B------:R-:W-:Y:S01]  /*13120*/  ISETP.GE.AND P3, PT, R12, R229, PT ;  /* 0x000000e50c00720c */ /* 0x000fe20003f66270 */
[----:B------:R-:W-:Y:S01]  /*13130*/  VIADD R12, R63, 0xfffffef0 ;  /* 0xfffffef03f0c7836 */ /* 0x000fe20000000000 */
[----:B------:R-:W-:Y:S01]  /*13140*/  IADD3 R10, PT, PT, R230, 0x10f, -R61 ;  /* 0x0000010fe60a7810 */ /* 0x000fe20007ffe83d */
[----:B------:R-:W-:Y:S01]  /*13150*/  FFMA.FTZ R13, -R244, R13, R116 ;  /* 0x0000000df40d7223 */ /* 0x000fe20000010174 */
[----:B------:R-:W-:-:S02]  /*13160*/  IABS R9, R9 ;  /* 0x0000000900097213 */ /* 0x000fc40000000000 */
[----:B------:R-:W-:Y:S02]  /*13170*/  IABS R10, R10 ;  /* 0x0000000a000a7213 */ /* 0x000fe40000000000 */
[----:B------:R-:W-:Y:S01]  /*13180*/  FSEL R112, R8, -INF , !P4 ;  /* 0xff80000008707808 */ /* 0x000fe20006000000 */
[----:B------:R-:W-:Y:S01]  /*13190*/  VIADD R8, R63, 0xfffffef1 ;  /* 0xfffffef13f087836 */ /* 0x000fe20000000000 */
[----:B------:R-:W-:Y:S02]  /*131a0*/  I2FP.F32.S32 R9, R9 ;  /* 0x0000000900097245 */ /* 0x000fe40000201400 */
[----:B------:R-:W-:Y:S02]  /*131b0*/  ISETP.GE.AND P4, PT, R12, R232, PT ;  /* 0x000000e80c00720c */ /* 0x000fe40003f86270 */
[----:B------:R-:W-:Y:S01]  /*131c0*/  FSEL R11, R11, -INF , P3 ;  /* 0xff8000000b0b7808 */ /* 0x000fe20001800000 */
[----:B------:R-:W-:Y:S01]  /*131d0*/  FFMA.FTZ R9, -R244, R9, R118 ;  /* 0x00000009f4097223 */ /* 0x000fe20000010176 */
[----:B------:R-:W-:-:S02]  /*131e0*/  I2FP.F32.S32 R10, R10 ;  /* 0x0000000a000a7245 */ /* 0x000fc40000201400 */
[----:B------:R-:W-:Y:S02]  /*131f0*/  ISETP.GE.AND P3, PT, R12, R231, PT ;  /* 0x000000e70c00720c */ /* 0x000fe40003f66270 */
[----:B------:R-:W-:Y:S01]  /*13200*/  FSEL R113, R11, -INF , !P5 ;  /* 0xff8000000b717808 */ /* 0x000fe20006800000 */
[----:B------:R-:W-:Y:S01]  /*13210*/  FFMA.FTZ R10, -R244, R10, R117 ;  /* 0x0000000af40a7223 */ /* 0x000fe20000010175 */
[----:B------:R-:W-:Y:S02]  /*13220*/  FSEL R13, R13, -INF , P4 ;  /* 0xff8000000d0d7808 */ /* 0x000fe40002000000 */
[----:B------:R-:W-:Y:S02]  /*13230*/  ISETP.GE.AND P4, PT, R12, R229, PT ;  /* 0x000000e50c00720c */ /* 0x000fe40003f86270 */
[--C-:B------:R-:W-:Y:S02]  /*13240*/  IADD3 R11, PT, PT, R62, 0x10f, -R61.reuse ;  /* 0x0000010f3e0b7810 */ /* 0x100fe40007ffe83d */
[----:B------:R-:W-:-:S02]  /*13250*/  IADD3 R14, PT, PT, R230, 0x108, -R61 ;  /* 0x00000108e60e7810 */ /* 0x000fc40007ffe83d */
[----:B------:R-:W-:Y:S02]  /*13260*/  FSEL R115, R13, -INF , !P3 ;  /* 0xff8000000d737808 */ /* 0x000fe40005800000 */
[----:B------:R-:W-:Y:S02]  /*13270*/  ISETP.GE.AND P5, PT, R12, R228, PT ;  /* 0x000000e40c00720c */ /* 0x000fe40003fa6270 */
[----:B------:R-:W-:Y:S02]  /*13280*/  ISETP.GE.AND P3, PT, R8, R232, PT ;  /* 0x000000e80800720c */ /* 0x000fe40003f66270 */
[----:B------:R-:W-:Y:S02]  /*13290*/  IABS R11, R11 ;  /* 0x0000000b000b7213 */ /* 0x000fe40000000000 */
[----:B------:R-:W-:Y:S02]  /*132a0*/  FSEL R9, R9, -INF , P4 ;  /* 0xff80000009097808 */ /* 0x000fe40002000000 */
[----:B------:R-:W-:-:S02]  /*132b0*/  IABS R14, R14 ;  /* 0x0000000e000e7213 */ /* 0x000fc40000000000 */
[----:B------:R-:W-:Y:S02]  /*132c0*/  FSEL R114, R9, -INF , !P5 ;  /* 0xff80000009727808 */ /* 0x000fe40006800000 */
[----:B------:R-:W-:Y:S02]  /*132d0*/  I2FP.F32.S32 R11, R11 ;  /* 0x0000000b000b7245 */ /* 0x000fe40000201400 */
[----:B------:R-:W-:Y:S02]  /*132e0*/  FSEL R10, R10, -INF , P3 ;  /* 0xff8000000a0a7808 */ /* 0x000fe40001800000 */
[----:B------:R-:W-:Y:S01]  /*132f0*/  ISETP.GE.AND P4, PT, R8, R231, PT ;  /* 0x000000e70800720c */ /* 0x000fe20003f86270 */
[----:B------:R-:W-:Y:S01]  /*13300*/  FFMA.FTZ R11, -R244, R11, R119 ;  /* 0x0000000bf40b7223 */ /* 0x000fe20000010177 */
[----:B------:R-:W-:Y:S02]  /*13310*/  ISETP.GE.AND P5, PT, R8, R228, PT ;  /* 0x000000e40800720c */ /* 0x000fe40003fa6270 */
[----:B------:R-:W-:-:S02]  /*13320*/  I2FP.F32.S32 R13, R14 ;  /* 0x0000000e000d7245 */ /* 0x000fc40000201400 */
[----:B------:R-:W-:Y:S01]  /*13330*/  ISETP.GE.AND P3, PT, R8, R229, PT ;  /* 0x000000e50800720c */ /* 0x000fe20003f66270 */
[----:B------:R-:W-:Y:S01]  /*13340*/  VIADD R8, R63, 0xfffffef8 ;  /* 0xfffffef83f087836 */ /* 0x000fe20000000000 */
[----:B------:R-:W-:Y:S01]  /*13350*/  FSEL R118, R10, -INF , !P4 ;  /* 0xff8000000a767808 */ /* 0x000fe20006000000 */
[----:B------:R-:W-:Y:S01]  /*13360*/  FFMA.FTZ R13, -R244, R13, R4 ;  /* 0x0000000df40d7223 */ /* 0x000fe20000010104 */
[----:B------:R-:W-:Y:S01]  /*13370*/  IADD3 R12, PT, PT, R62, 0x108, -R61 ;  /* 0x000001083e0c7810 */ /* 0x000fe20007ffe83d */
[----:B------:R-:W-:Y:S01]  /*13380*/  VIADD R4, R38, 0xfffffffe ;  /* 0xfffffffe26047836 */ /* 0x000fe20000000000 */
[C---:B------:R-:W-:Y:S02]  /*13390*/  ISETP.GE.AND P4, PT, R8.reuse, R232, PT ;  /* 0x000000e80800720c */ /* 0x040fe40003f86270 */
[----:B------:R-:W-:Y:S02]  /*133a0*/  FSEL R11, R11, -INF , P3 ;  /* 0xff8000000b0b7808 */ /* 0x000fe40001800000 */
[----:B------:R-:W-:-:S02]  /*133b0*/  ISETP.GE.AND P3, PT, R8, R231, PT ;  /* 0x000000e70800720c */ /* 0x000fc40003f66270 */
[----:B------:R-:W-:Y:S02]  /*133c0*/  FSEL R13, R13, -INF , P4 ;  /* 0xff8000000d0d7808 */ /* 0x000fe40002000000 */
[----:B------:R-:W-:Y:S02]  /*133d0*/  IABS R12, R12 ;  /* 0x0000000c000c7213 */ /* 0x000fe40000000000 */
[----:B------:R-:W-:Y:S02]  /*133e0*/  FSEL R116, R13, -INF , !P3 ;  /* 0xff8000000d747808 */ /* 0x000fe40005800000 */
[----:B------:R-:W-:Y:S02]  /*133f0*/  ISETP.GT.AND P3, PT, R4, R233, PT ;  /* 0x000000e90400720c */ /* 0x000fe40003f64270 */
[----:B------:R-:W-:Y:S02]  /*13400*/  I2FP.F32.S32 R9, R12 ;  /* 0x0000000c00097245 */ /* 0x000fe40000201400 */
[----:B------:R-:W-:-:S02]  /*13410*/  ISETP.GE.AND P4, PT, R8, R229, PT ;  /* 0x000000e50800720c */ /* 0x000fc40003f86270 */
[----:B------:R-:W-:Y:S01]  /*13420*/  FSEL R117, R11, -INF , !P5 ;  /* 0xff8000000b757808 */ /* 0x000fe20006800000 */
[----:B------:R-:W-:Y:S01]  /*13430*/  FFMA.FTZ R6, -R244, R9, R6 ;  /* 0x00000009f4067223 */ /* 0x000fe20000010106 */
[----:B------:R-:W-:-:S04]  /*13440*/  ISETP.GE.AND P5, PT, R8, R228, PT ;  /* 0x000000e40800720c */ /* 0x000fc80003fa6270 */
[----:B------:R-:W-:-:S04]  /*13450*/  FSEL R6, R6, -INF , P4 ;  /* 0xff80000006067808 */ /* 0x000fc80002000000 */
[----:B------:R-:W-:Y:S01]  /*13460*/  FSEL R6, R6, -INF , !P5 ;  /* 0xff80000006067808 */ /* 0x000fe20006800000 */
[----:B------:R-:W-:Y:S05]  /*13470*/  @!P3 BRA `(.L_x_6175) ;  /* 0x0000000c0074b947 */ /* 0x000fea0003800000 */
[----:B------:R-:W-:Y:S04]  /*13480*/  BSSY.RECONVERGENT B0, `(.L_x_6176) ;  /* 0x0000049000007945 */ /* 0x000fe80003800200 */
[----:B------:R-:W-:Y:S05]  /*13490*/  @!P0 BRA `(.L_x_6177) ;  /* 0x0000000000fc8947 */ /* 0x000fea0003800000 */
[----:B------:R-:W2:Y:S01]  /*134a0*/  LD.E R11, desc[UR4][R2.64+0x170] ;  /* 0x00017004020b7980 */ /* 0x000ea2000c101900 */
[----:B------:R-:W-:-:S04]  /*134b0*/  IMAD.SHL.U32 R63, R38, 0x100, RZ ;  /* 0x00000100263f7824 */ /* 0x000fc800078e00ff */
[C---:B------:R-:W-:Y:S02]  /*134c0*/  VIADD R16, R63.reuse, 0xfffffd00 ;  /* 0xfffffd003f107836 */ /* 0x040fe40000000000 */
[----:B------:R-:W-:-:S05]  /*134d0*/  VIADD R8, R63, 0xfffffe00 ;  /* 0xfffffe003f087836 */ /* 0x000fca0000000000 */
[----:B------:R-:W-:Y:S02]  /*134e0*/  IABS R10, R8 ;  /* 0x00000008000a7213 */ /* 0x000fe40000000000 */
[-C--:B--2---:R-:W-:Y:S02]  /*134f0*/  IABS R9, R11.reuse ;  /* 0x0000000b00097213 */ /* 0x084fe40000000000 */
[-C--:B------:R-:W-:Y:S02]  /*13500*/  IABS R13, R11.reuse ;  /* 0x0000000b000d7213 */ /* 0x080fe40000000000 */
[----:B------:R-:W1:Y:S01]  /*13510*/  I2F.RP R14, R9 ;  /* 0x00000009000e7306 */ /* 0x000e620000209400 */
[----:B------:R-:W-:Y:S02]  /*13520*/  LOP3.LUT R8, R8, R11, RZ, 0x3c, !PT ;  /* 0x0000000b08087212 */ /* 0x000fe400078e3cff */
[----:B------:R-:W-:-:S05]  /*13530*/  IMAD.MOV R13, RZ, RZ, -R13 ;  /* 0x000000ffff0d7224 */ /* 0x000fca00078e0a0d */
[----:B-1----:R-:W1:Y:S02]  /*13540*/  MUFU.RCP R18, R14 ;  /* 0x0000000e00127308 */ /* 0x002e640000001000 */
[----:B-1----:R-:W-:-:S06]  /*13550*/  VIADD R18, R18, 0xffffffe ;  /* 0x0ffffffe12127836 */ /* 0x002fcc0000000000 */
[----:B------:R-:W1:Y:S02]  /*13560*/  F2I.FTZ.U32.TRUNC.NTZ R19, R18 ;  /* 0x0000001200137305 */ /* 0x000e64000021f000 */
[----:B-1----:R-:W-:Y:S02]  /*13570*/  IADD3 R12, PT, PT, RZ, -R19, RZ ;  /* 0x80000013ff0c7210 */ /* 0x002fe40007ffe0ff */
[----:B------:R-:W-:-:S03]  /*13580*/  MOV R18, RZ ;  /* 0x000000ff00127202 */ /* 0x000fc60000000f00 */
        /* <DEDUP_REMOVED lines=17> */
[----:B------:R-:W-:Y:S01]  /*136a0*/  ISETP.GE.AND P3, PT, R8, RZ, PT ;  /* 0x000000ff0800720c */ /* 0x000fe20003f66270 */
[----:B------:R-:W2:Y:S01]  /*136b0*/  LD.E.64 R16, desc[UR4][R170.64+0x20] ;  /* 0x00002004aa107980 */ /* 0x000ea2000c101b00 */
        /* <DEDUP_REMOVED lines=29> */
.L_x_6177:
        /* <DEDUP_REMOVED lines=8> */
.L_x_6178:
[----:B------:R-:W-:Y:S05]  /*13910*/  BSYNC.RECONVERGENT B0 ;  /* 0x0000000000007941 */ /* 0x000fea0003800200 */
.L_x_6176:
[C---:B------:R-:W-:Y:S01]  /*13920*/  SHF.L.U32 R9, R222.reuse, 0x5, RZ ;  /* 0x00000005de097819 */ /* 0x040fe200000006ff */
[----:B------:R-:W-:Y:S01]  /*13930*/  @!P1 IMAD R26, R223, 0x60, RZ ;  /* 0x00000060df1a9824 */ /* 0x000fe200078e02ff */
[----:B------:R-:W-:Y:S01]  /*13940*/  SHF.L.U64.HI R8, R222, 0x5, R223 ;  /* 0x00000005de087819 */ /* 0x000fe200000102df */
[----:B------:R1:W-:Y:S01]  /*13950*/  @P1 STS.128 [R245+0x2000], RZ ;  /* 0x002000fff5001388 */ /* 0x0003e20000000c00 */
[----:B------:R-:W-:Y:S01]  /*13960*/  IADD3 R12, P3, PT, R9, R234, RZ ;  /* 0x000000ea090c7210 */ /* 0x000fe20007f7e0ff */
[----:B------:R-:W-:Y:S01]  /*13970*/  @!P1 IMAD R18, R223, 0x120, RZ ;  /* 0x00000120df129824 */ /* 0x000fe200078e02ff */
[----:B------:R-:W-:Y:S01]  /*13980*/  BSSY.RECONVERGENT B0, `(.L_x_6179) ;  /* 0x000008b000007945 */ /* 0x000fe20003800200 */
[----:B------:R-:W-:Y:S01]  /*13990*/  @!PT LDS RZ, [RZ] ;  /* 0x00000000fffff984 */ /* 0x000fe20000000800 */
[----:B------:R-:W-:Y:S01]  /*139a0*/  @!PT LDS RZ, [RZ] ;  /* 0x00000000fffff984 */ /* 0x000fe20000000800 */
[----:B------:R-:W-:Y:S01]  /*139b0*/  @!PT LDS RZ, [RZ] ;  /* 0x00000000fffff984 */ /* 0x000fe20000000800 */
[----:B------:R-:W-:Y:S01]  /*139c0*/  @!P1 LDGSTS.E.BYPASS.LTC128B.128 [R245+0x2000], desc[UR4][R234.64] ;  /* 0x02000000eaf59fae */ /* 0x000fe2000b981a04 */
[----:B------:R-:W-:Y:S01]  /*139d0*/  @!P1 IADD3 R10, P0, PT, R12, R9, RZ ;  /* 0x000000090c0a9210 */ /* 0x000fe20007f1e0ff */
[----:B------:R-:W-:Y:S01]  /*139e0*/  IMAD.X R13, R8, 0x1, R235, P3 ;  /* 0x00000001080d7824 */ /* 0x000fe200018e06eb */
[C---:B------:R-:W-:Y:S01]  /*139f0*/  @!P1 LEA R32, P3, R222.reuse, R12, 0x6 ;  /* 0x0000000cde209211 */ /* 0x040fe200078630ff */
[--C-:B------:R-:W-:Y:S01]  /*13a00*/  @!P1 IMAD.MOV.U32 R28, RZ, RZ, R12.reuse ;  /* 0x000000ffff1c9224 */ /* 0x100fe200078e000c */
[----:B------:R1:W-:Y:S01]  /*13a10*/  @P1 STS.128 [R245+0x2800], RZ ;  /* 0x002800fff5001388 */ /* 0x0003e20000000c00 */
[----:B------:R-:W-:Y:S01]  /*13a20*/  @!P1 IMAD.MOV.U32 R9, RZ, RZ, R13 ;  /* 0x000000ffff099224 */ /* 0x000fe200078e000d */
[-C--:B------:R-:W-:Y:S01]  /*13a30*/  @!P1 MOV R29, R13.reuse ;  /* 0x0000000d001d9202 */ /* 0x080fe20000000f00 */
[----:B------:R-:W-:Y:S01]  /*13a40*/  @!P1 IMAD.MOV.U32 R14, RZ, RZ, R12 ;  /* 0x000000ffff0e9224 */ /* 0x000fe200078e000c */
[----:B------:R-:W-:Y:S01]  /*13a50*/  @!P1 IADD3.X R11, PT, PT, R13, R8, RZ, P0, !PT ;  /* 0x000000080d0b9210 */ /* 0x000fe200007fe4ff */
[----:B------:R-:W-:Y:S01]  /*13a60*/  @!PT LDS RZ, [RZ] ;  /* 0x00000000fffff984 */ /* 0x000fe20000000800 */
[----:B------:R-:W-:Y:S01]  /*13a70*/  @!PT LDS RZ, [RZ] ;  /* 0x00000000fffff984 */ /* 0x000fe20000000800 */
[----:B------:R-:W-:Y:S01]  /*13a80*/  @!PT LDS RZ, [RZ] ;  /* 0x00000000fffff984 */ /* 0x000fe20000000800 */
[----:B------:R-:W-:Y:S01]  /*13a90*/  @!P1 LDGSTS.E.BYPASS.LTC128B.128 [R245+0x2800], desc[UR4][R12.64] ;  /* 0x028000000cf59fae */ /* 0x000fe2000b981a04 */
[-C--:B------:R-:W-:Y:S01]  /*13aa0*/  @!P1 MOV R8, R12.reuse ;  /* 0x0000000c00089202 */ /* 0x080fe20000000f00 */
[C---:B------:R-:W-:Y:S01]  /*13ab0*/  @!P1 IMAD.WIDE.U32 R28, R222.reuse, 0x60, R28 ;  /* 0x00000060de1c9825 */ /* 0x040fe200078e001c */
[-C--:B------:R-:W-:Y:S01]  /*13ac0*/  @!P1 MOV R15, R13.reuse ;  /* 0x0000000d000f9202 */ /* 0x080fe20000000f00 */
[----:B------:R1:W-:Y:S01]  /*13ad0*/  @P1 STS.128 [R245+0x3000], RZ ;  /* 0x003000fff5001388 */ /* 0x0003e20000000c00 */
[----:B------:R-:W-:Y:S01]  /*13ae0*/  @!P1 MOV R17, R13 ;  /* 0x0000000d00119202 */ /* 0x000fe20000000f00 */
[----:B------:R-:W-:Y:S01]  /*13af0*/  @!P1 IMAD.WIDE.U32 R8, R222, 0x120, R8 ;  /* 0x00000120de089825 */ /* 0x000fe200078e0008 */
[----:B------:R-:W-:Y:S01]  /*13b00*/  @!P1 IADD3 R27, PT, PT, R26, R29, RZ ;  /* 0x0000001d1a1b9210 */ /* 0x000fe20007ffe0ff */
[----:B------:R-:W-:Y:S01]  /*13b10*/  @!PT LDS RZ, [RZ] ;  /* 0x00000000fffff984 */ /* 0x000fe20000000800 */
[----:B------:R-:W-:Y:S01]  /*13b20*/  @!PT LDS RZ, [RZ] ;  /* 0x00000000fffff984 */ /* 0x000fe20000000800 */
[----:B------:R-:W-:Y:S01]  /*13b30*/  @!PT LDS RZ, [RZ] ;  /* 0x00000000fffff984 */ /* 0x000fe20000000800 */
[----:B------:R2:W-:Y:S01]  /*13b40*/  @!P1 LDGSTS.E.BYPASS.LTC128B.128 [R245+0x3000], desc[UR4][R10.64] ;  /* 0x030000000af59fae */ /* 0x0005e2000b981a04 */
[----:B------:R-:W-:Y:S01]  /*13b50*/  @!P1 MOV R29, R13 ;  /* 0x0000000d001d9202 */ /* 0x000fe20000000f00 */
[----:B------:R-:W-:Y:S01]  /*13b60*/  @!P1 IMAD.MOV.U32 R26, RZ, RZ, R28 ;  /* 0x000000ffff1a9224 */ /* 0x000fe200078e001c */
[----:B------:R-:W-:Y:S01]  /*13b70*/  @!P1 MOV R28, R12 ;  /* 0x0000000c001c9202 */ /* 0x000fe20000000f00 */
[----:B------:R-:W-:Y:S01]  /*13b80*/  @!P1 IMAD.MOV.U32 R16, RZ, RZ, R12 ;  /* 0x000000ffff109224 */ /* 0x000fe200078e000c */
[----:B------:R-:W-:Y:S01]  /*13b90*/  @!P1 IADD3 R19, PT, PT, R18, R9, RZ ;  /* 0x0000000912139210 */ /* 0x000fe20007ffe0ff */
[C---:B------:R-:W-:Y:S01]  /*13ba0*/  @!P1 IMAD R22, R223.reuse, 0xc0, RZ ;  /* 0x000000c0df169824 */ /* 0x040fe200078e02ff */
[----:B------:R-:W-:Y:S01]  /*13bb0*/  @!P1 MOV R18, R8 ;  /* 0x0000000800129202 */ /* 0x000fe20000000f00 */
[C---:B------:R-:W-:Y:S01]  /*13bc0*/  @!P1 IMAD.WIDE.U32 R14, R222.reuse, 0xc0, R14 ;  /* 0x000000c0de0e9825 */ /* 0x040fe200078e000e */
[----:B------:R-:W-:Y:S01]  /*13bd0*/  @!P1 LEA.HI.X R33, R222, R13, R223, 0x6, P3 ;  /* 0x0000000dde219211 */ /* 0x000fe200018f34df */
[----:B------:R1:W-:Y:S02]  /*13be0*/  @P1 STS.128 [R245+0x3800], RZ ;  /* 0x003800fff5001388 */ /* 0x0003e40000000c00 */
[----:B------:R-:W-:-:S02]  /*13bf0*/  @!P1 IMAD R8, R223, 0x1a0, RZ ;  /* 0x000001a0df089824 */ /* 0x000fc400078e02ff */
[----:B------:R-:W-:Y:S01]  /*13c00*/  @!P1 IMAD.WIDE.U32 R28, R222, 0x1a0, R28 ;  /* 0x000001a0de1c9825 */ /* 0x000fe200078e001c */
[----:B------:R-:W-:Y:S01]  /*13c10*/  @!PT LDS RZ, [RZ] ;  /* 0x00000000fffff984 */ /* 0x000fe20000000800 */
[----:B------:R-:W-:Y:S01]  /*13c20*/  @!PT LDS RZ, [RZ] ;  /* 0x00000000fffff984 */ /* 0x000fe20000000800 */
[----:B------:R-:W-:Y:S01]  /*13c30*/  @!PT LDS RZ, [RZ] ;  /* 0x00000000fffff984 */ /* 0x000fe20000000800 */
[----:B------:R1:W-:Y:S03]  /*13c40*/  @!P1 LDGSTS.E.BYPASS.LTC128B.128 [R245+0x3800], desc[UR4][R32.64] ;  /* 0x0380000020f59fae */ /* 0x0003e6000b981a04 */
        /* <DEDUP_REMOVED lines=8> */
[-C--:B--2---:R-:W-:Y:S01]  /*13cd0*/  @!P1 MOV R11, R13.reuse ;  /* 0x0000000d000b9202 */ /* 0x084fe20000000f00 */
[----:B------:R-:W-:Y:S01]  /*13ce0*/  @!P1 IMAD.MOV.U32 R10, RZ, RZ, R12 ;  /* 0x000000ffff0a9224 */ /* 0x000fe200078e000c */
        /* <DEDUP_REMOVED lines=12> */
[----:B------:R1:W-:Y:S01]  /*13db0*/  @P1 STS.128 [R245+0x4800], RZ ;  /* 0x004800fff5001388 */ /* 0x0003e20000000c00 */
[----:B------:R-:W-:Y:S01]  /*13dc0*/  @!P1 MOV R16, R12 ;  /* 0x0000000c00109202 */ /* 0x000fe20000000f00 */
[----:B------:R-:W-:Y:S01]  /*13dd0*/  @!P1 IMAD.MOV.U32 R20, RZ, RZ, R10 ;  /* 0x000000ffff149224 */ /* 0x000fe200078e000a */
[----:B------:R-:W-:Y:S01]  /*13de0*/  @!P1 IADD3 R31, PT, PT, R9, R31, RZ ;  /* 0x0000001f091f9210 */ /* 0x000fe20007ffe0ff */
[----:B------:R-:W-:Y:S01]  /*13df0*/  @!P1 IMAD R10, R223, 0x160, RZ ;  /* 0x00000160df0a9824 */ /* 0x000fe200078e02ff */
[----:B------:R-:W-:Y:S01]  /*13e00*/  @!P1 LEA.HI.X R9, R222, R13, R223, 0x7, P0 ;  /* 0x0000000dde099211 */ /* 0x000fe200000f3cdf */
[----:B------:R-:W-:-:S02]  /*13e10*/  @!P1 IMAD.MOV.U32 R17, RZ, RZ, R13 ;  /* 0x000000ffff119224 */ /* 0x000fc400078e000d */
[C---:B------:R-:W-:Y:S02]  /*13e20*/  @!P1 IMAD.WIDE.U32 R14, R222.reuse, 0x160, R14 ;  /* 0x00000160de0e9825 */ /* 0x040fe400078e000e */
[----:B------:R-:W-:Y:S01]  /*13e30*/  @!PT LDS RZ, [RZ] ;  /* 0x00000000fffff984 */ /* 0x000fe20000000800 */
[----:B------:R-:W-:Y:S01]  /*13e40*/  @!PT LDS RZ, [RZ] ;  /* 0x00000000fffff984 */ /* 0x000fe20000000800 */
[----:B------:R-:W-:Y:S01]  /*13e50*/  @!PT LDS RZ, [RZ] ;  /* 0x00000000fffff984 */ /* 0x000fe20000000800 */
[----:B------:R1:W-:Y:S02]  /*13e60*/  @!P1 LDGSTS.E.BYPASS.LTC128B.128 [R245+0x4800], desc[UR4][R8.64] ;  /* 0x0480000008f59fae */ /* 0x0003e4000b981a04 */
[----:B------:R-:W-:Y:S02]  /*13e70*/  @!P1 IMAD R11, R223, 0x140, RZ ;  /* 0x00000140df0b9824 */ /* 0x000fe400078e02ff */
[----:B------:R-:W-:Y:S01]  /*13e80*/  @!P1 IMAD.WIDE.U32 R16, R222, 0x140, R16 ;  /* 0x00000140de109825 */ /* 0x000fe200078e0010 */
[----:B------:R1:W-:Y:S03]  /*13e90*/  @P1 STS.128 [R245+0x5000], RZ ;  /* 0x005000fff5001388 */ /* 0x0003e60000000c00 */
        /* <DEDUP_REMOVED lines=57> */
.L_x_6180:
[----:B------:R-:W-:Y:S05]  /*14230*/  BSYNC.RECONVERGENT B0 ;  /* 0x0000000000007941 */ /* 0x000fea0003800200 */
.L_x_6179:
[----:B------:R-:W0:Y:S02]  /*14240*/  LDGDEPBAR ;  /* 0x00000000000079af */ /* 0x000e240000000000 */
.L_x_6175:
[----:B------:R-:W-:Y:S05]  /*14250*/  BSYNC.RECONVERGENT B1 ;  /* 0x0000000000017941 */ /* 0x000fea0003800200 */
.L_x_6174:
[----:B-1----:R-:W3:Y:S04]  /*14260*/  LDL.LU R20, [R1+0x48] ;  /* 0x0000480001147983 */ /* 0x002ee80000300800 */
[----:B------:R-:W3:Y:S04]  /*14270*/  LDL.LU R19, [R1+0x44] ;  /* 0x0000440001137983 */ /* 0x000ee80000300800 */
[----:B------:R-:W4:Y:S04]  /*14280*/  LDL.LU R18, [R1+0x54] ;  /* 0x0000540001127983 */ /* 0x000f280000300800 */
[----:B------:R-:W4:Y:S04]  /*14290*/  LDL.LU R17, [R1+0x58] ;  /* 0x0000580001117983 */ /* 0x000f280000300800 */
[----:B------:R-:W5:Y:S04]  /*142a0*/  LDL.LU R16, [R1+0x3c] ;  /* 0x00003c0001107983 */ /* 0x000f680000300800 */
[----:B------:R-:W5:Y:S04]  /*142b0*/  LDL.LU R15, [R1+0x40] ;  /* 0x00004000010f7983 */ /* 0x000f680000300800 */
[----:B------:R-:W5:Y:S04]  /*142c0*/  LDL.LU R14, [R1+0x4c] ;  /* 0x00004c00010e7983 */ /* 0x000f680000300800 */
[----:B--2---:R-:W2:Y:S04]  /*142d0*/  LDL.LU R13, [R1+0x50] ;  /* 0x00005000010d7983 */ /* 0x004ea80000300800 */
[----:B------:R-:W2:Y:S04]  /*142e0*/  LDL.LU R25, [R1+0x38] ;  /* 0x0000380001197983 */ /* 0x000ea80000300800 */
        /* <DEDUP_REMOVED lines=11> */
[----:B------:R-:W2:Y:S04]  /*143a0*/  LD.E R196, desc[UR4][R2.64+0xdc] ;  /* 0x0000dc0402c47980 */ /* 0x000ea8000c101900 */
[----:B------:R-:W2:Y:S01]  /*143b0*/  LDL.LU R12, [R1+0x8] ;  /* 0x00000800010c7983 */ /* 0x000ea20000300800 */
[----:B------:R-:W-:-:S04]  /*143c0*/  LOP3.LUT R165, R164, 0x200, R165, 0xf8, !PT ;  /* 0x00000200a4a57812 */ /* 0x000fc800078ef8a5 */
[----:B------:R-:W-:Y:S02]  /*143d0*/  LEA R165, R165, R218, 0x1 ;  /* 0x000000daa5a57211 */ /* 0x000fe400078e08ff */
[----:B------:R-:W-:Y:S02]  /*143e0*/  MOV R199, 0x20 ;  /* 0x0000002000c77802 */ /* 0x000fe40000000f00 */
[----:B---3--:R-:W-:-:S04]  /*143f0*/  FMNMX3.FTZ R11, R0, R20, R19, !PT ;  /* 0x00000014000b7276 */ /* 0x008fc80007810013 */
[----:B----4-:R-:W-:Y:S02]  /*14400*/  FMNMX3.FTZ R11, R11, R18, R17, !PT ;  /* 0x000000120b0b7276 */ /* 0x010fe40007810011 */
[----:B-----5:R-:W-:-:S04]  /*14410*/  FMNMX3.FTZ R9, R36, R16, R15, !PT ;  /* 0x0000001024097276 */ /* 0x020fc8000781000f */
[----:B--2---:R-:W-:Y:S02]  /*14420*/  FMNMX3.FTZ R9, R9, R14, R13, !PT ;  /* 0x0000000e09097276 */ /* 0x004fe4000781000d */
[----:B------:R-:W-:Y:S02]  /*14430*/  FMNMX3.FTZ R11, R11, R25, R29, !PT ;  /* 0x000000190b0b7276 */ /* 0x000fe4000781001d */
[----:B------:R-:W-:Y:S02]  /*14440*/  FMNMX3.FTZ R9, R9, R34, R41, !PT ;  /* 0x0000002209097276 */ /* 0x000fe40007810029 */
[----:B------:R-:W-:Y:S02]  /*14450*/  FMNMX3.FTZ R11, R11, R28, R59, !PT ;  /* 0x0000001c0b0b7276 */ /* 0x000fe4000781003b */
        /* <DEDUP_REMOVED lines=55> */
[----:B------:R-:W-:-:S03]  /*147d0*/  FMNMX3.FTZ R9, R9, R115, R118, !PT ;  /* 0x0000007309097276 */ /* 0x000fc60007810076 */
[----:B------:R-:W1:Y:S01]  /*147e0*/  SHFL.BFLY PT, R10, R11, 0x2, 0x1f ;  /* 0x0c401f000b0a7f89 */ /* 0x000e6200000e0000 */
[----:B------:R-:W-:-:S05]  /*147f0*/  FMNMX3.FTZ R9, R9, R116, R7, !PT ;  /* 0x0000007409097276 */ /* 0x000fca0007810007 */
[----:B------:R-:W2:Y:S01]  /*14800*/  SHFL.BFLY PT, R8, R9, 0x2, 0x1f ;  /* 0x0c401f0009087f89 */ /* 0x000ea200000e0000 */
[----:B-1----:R-:W-:-:S05]  /*14810*/  FMNMX.FTZ R10, R11, R10, !PT ;  /* 0x0000000a0b0a7209 */ /* 0x002fca0007810000 */
[----:B------:R-:W1:Y:S01]  /*14820*/  SHFL.BFLY PT, R119, R10, 0x1, 0x1f ;  /* 0x0c201f000a777f89 */ /* 0x000e6200000e0000 */
[----:B--2---:R-:W-:-:S05]  /*14830*/  FMNMX.FTZ R8, R9, R8, !PT ;  /* 0x0000000809087209 */ /* 0x004fca0007810000 */
[----:B------:R-:W2:Y:S01]  /*14840*/  SHFL.BFLY PT, R121, R8, 0x1, 0x1f ;  /* 0x0c201f0008797f89 */ /* 0x000ea200000e0000 */
[----:B-1----:R-:W-:-:S04]  /*14850*/  FMNMX.FTZ R119, R10, R119, !PT ;  /* 0x000000770a777209 */ /* 0x002fc80007810000 */
[----:B------:R-:W-:Y:S01]  /*14860*/  FSETP.NEU.FTZ.AND P0, PT, R119, -INF , PT ;  /* 0xff8000007700780b */ /* 0x000fe20003f1d000 */
[----:B------:R-:W-:Y:S01]  /*14870*/  FMUL.FTZ R186, R196, R119 ;  /* 0x00000077c4ba7220 */ /* 0x000fe20000410000 */
[----:B--2---:R-:W-:-:S04]  /*14880*/  FMNMX.FTZ R121, R8, R121, !PT ;  /* 0x0000007908797209 */ /* 0x004fc80007810000 */
[----:B------:R-:W-:Y:S02]  /*14890*/  FSEL R186, R186, RZ, P0 ;  /* 0x000000ffbaba7208 */ /* 0x000fe40000000000 */
[C---:B------:R-:W-:Y:S01]  /*148a0*/  FSETP.NEU.FTZ.AND P1, PT, R121.reuse, -INF , PT ;  /* 0xff8000007900780b */ /* 0x040fe20003f3d000 */
[----:B------:R-:W-:Y:S02]  /*148b0*/  FMUL.FTZ R175, R196, R121 ;  /* 0x00000079c4af7220 */ /* 0x000fe40000410000 */
[----:B------:R-:W-:Y:S01]  /*148c0*/  FFMA.FTZ R171, R20, R196, -R186 ;  /* 0x000000c414ab7223 */ /* 0x000fe200000108ba */
[----:B------:R-:W-:Y:S01]  /*148d0*/  FSEL R11, R121, RZ, P1 ;  /* 0x000000ff790b7208 */ /* 0x000fe20000800000 */
[----:B------:R-:W1:Y:S01]  /*148e0*/  LDSM.16.MT88.4 R20, [R165+0xa000] ;  /* 0x00a00000a514783b */ /* 0x000e620000004200 */
[----:B------:R-:W-:Y:S02]  /*148f0*/  FSEL R9, R119, RZ, P0 ;  /* 0x000000ff77097208 */ /* 0x000fe40000000000 */
[----:B------:R-:W-:Y:S01]  /*14900*/  FSEL R175, R175, RZ, P1 ;  /* 0x000000ffafaf7208 */ /* 0x000fe20000800000 */
[----:B------:R-:W-:-:S02]  /*14910*/  FADD.FTZ R11, R36, -R11 ;  /* 0x8000000b240b7221 */ /* 0x000fc40000010000 */
[----:B------:R-:W-:Y:S01]  /*14920*/  FADD.FTZ R9, R0, -R9 ;  /* 0x8000000900097221 */ /* 0x000fe20000010000 */
[-CC-:B------:R-:W-:Y:S01]  /*14930*/  FFMA.FTZ R170, R19, R196.reuse, -R186.reuse ;  /* 0x000000c413aa7223 */ /* 0x180fe200000108ba */
[-CC-:B------:R-:W-:Y:S01]  /*14940*/  FFMA.FTZ R123, R18, R196.reuse, -R186.reuse ;  /* 0x000000c4127b7223 */ /* 0x180fe200000108ba */
[-C--:B------:R-:W-:Y:S01]  /*14950*/  FFMA.FTZ R122, R17, R196.reuse, -R186 ;  /* 0x000000c4117a7223 */ /* 0x080fe200000108ba */
[-CC-:B------:R-:W-:Y:S01]  /*14960*/  FFMA.FTZ R190, R16, R196.reuse, -R175.reuse ;  /* 0x000000c410be7223 */ /* 0x180fe200000108af */
[-CC-:B------:R-:W-:Y:S01]  /*14970*/  FFMA.FTZ R173, R15, R196.reuse, -R175.reuse ;  /* 0x000000c40fad7223 */ /* 0x180fe200000108af */
[-CC-:B------:R-:W-:Y:S01]  /*14980*/  FFMA.FTZ R164, R14, R196.reuse, -R175.reuse ;  /* 0x000000c40ea47223 */ /* 0x180fe200000108af */
[----:B------:R-:W-:Y:S01]  /*14990*/  FFMA.FTZ R191, R13, R196, -R175 ;  /* 0x000000c40dbf7223 */ /* 0x000fe200000108af */
[C---:B------:R-:W-:Y:S01]  /*149a0*/  FMUL.FTZ R197, R196.reuse, R11 ;  /* 0x0000000bc4c57220 */ /* 0x040fe20000410000 */
[----:B------:R-:W-:Y:S01]  /*149b0*/  FMUL.FTZ R16, R196, R9 ;  /* 0x00000009c4107220 */ /* 0x000fe20000410000 */
[----:B------:R-:W-:Y:S01]  /*149c0*/  SEL R199, R199, 0xffffffe0, !P6 ;  /* 0xffffffe0c7c77807 */ /* 0x000fe20007000000 */
[----:B------:R-:W-:Y:S03]  /*149d0*/  MUFU.EX2 R171, R171 ;  /* 0x000000ab00ab7308 */ /* 0x000fe60000000800 */
[----:B------:R-:W-:-:S05]  /*149e0*/  IADD3 R0, PT, PT, R199, R165, RZ ;  /* 0x000000a5c7007210 */ /* 0x000fca0007ffe0ff */
[----:B------:R-:W-:Y:S01]  /*149f0*/  MUFU.EX2 R170, R170 ;  /* 0x000000aa00aa7308 */ /* 0x000fe20000000800 */
[----:B------:R-:W2:Y:S07]  /*14a00*/  LDSM.16.MT88.4 R8, [R0+0xa000] ;  /* 0x00a000000008783b */ /* 0x000eae0000004200 */
[----:B------:R-:W-:Y:S08]  /*14a10*/  MUFU.EX2 R123, R123 ;  /* 0x0000007b007b7308 */ /* 0x000ff00000000800 */
[----:B------:R-:W-:Y:S08]  /*14a20*/  MUFU.EX2 R122, R122 ;  /* 0x0000007a007a7308 */ /* 0x000ff00000000800 */
[----:B------:R-:W-:Y:S08]  /*14a30*/  MUFU.EX2 R190, R190 ;  /* 0x000000be00be7308 */ /* 0x000ff00000000800 */
[----:B------:R-:W3:Y:S08]  /*14a40*/  MUFU.EX2 R173, R173 ;  /* 0x000000ad00ad7308 */ /* 0x000ef00000000800 */
[----:B------:R-:W-:Y:S08]  /*14a50*/  MUFU.EX2 R164, R164 ;  /* 0x000000a400a47308 */ /* 0x000ff00000000800 */
[----:B------:R-:W-:Y:S08]  /*14a60*/  MUFU.EX2 R191, R191 ;  /* 0x000000bf00bf7308 */ /* 0x000ff00000000800 */
[----:B------:R-:W4:Y:S08]  /*14a70*/  MUFU.EX2 R36, R16 ;  /* 0x0000001000247308 */ /* 0x000f300000000800 */
[----:B------:R-:W5:Y:S01]  /*14a80*/  MUFU.EX2 R197, R197 ;  /* 0x000000c500c57308 */ /* 0x000f620000000800 */
[----:B------:R-:W-:-:S02]  /*14a90*/  IADD3 R24, PT, PT, R165, 0xa000, RZ ;  /* 0x0000a000a5187810 */ /* 0x000fc40007ffe0ff */
[----:B------:R-:W-:Y:S02]  /*14aa0*/  MOV R33, R12 ;  /* 0x0000000c00217202 */ /* 0x000fe40000000f00 */
[----:B------:R-:W-:Y:S02]  /*14ab0*/  IADD3 R198, PT, PT, R165, 0xa040, RZ ;  /* 0x0000a040a5c67810 */ /* 0x000fe40007ffe0ff */
[----:B---3--:R-:W-:Y:S02]  /*14ac0*/  F2FP.F16.F32.PACK_AB R12, R173, R190 ;  /* 0x000000bead0c723e */ /* 0x008fe400000000ff */
[----:B------:R-:W-:Y:S01]  /*14ad0*/  F2FP.F16.F32.PACK_AB R13, R170, R171 ;  /* 0x000000abaa0d723e */ /* 0x000fe200000000ff */
[----:B----4-:R-:W-:Y:S01]  /*14ae0*/  FMUL.FTZ R18, R162, R36 ;  /* 0x00000024a2127220 */ /* 0x010fe20000410000 */
[----:B------:R-:W-:Y:S01]  /*14af0*/  F2FP.F16.F32.PACK_AB R14, R191, R164 ;  /* 0x000000a4bf0e723e */ /* 0x000fe200000000ff */
[-C--:B------:R-:W-:Y:S01]  /*14b00*/  FMUL.FTZ R19, R163, R36.reuse ;  /* 0x00000024a3137220 */ /* 0x080fe20000410000 */
[----:B------:R-:W-:Y:S01]  /*14b10*/  F2FP.F16.F32.PACK_AB R15, R122, R123 ;  /* 0x0000007b7a0f723e */ /* 0x000fe200000000ff */
[-C--:B------:R-:W-:Y:S01]  /*14b20*/  FMUL.FTZ R158, R158, R36.reuse ;  /* 0x000000249e9e7220 */ /* 0x080fe20000410000 */
[----:B------:R-:W-:Y:S01]  /*14b30*/  @P2 IADD3 R198, PT, PT, R24, -0x40, RZ ;  /* 0xffffffc018c62810 */ /* 0x000fe20007ffe0ff */
[----:B------:R-:W-:Y:S01]  /*14b40*/  FMUL.FTZ R159, R159, R36 ;  /* 0x000000249f9f7220 */ /* 0x000fe20000410000 */
[-C--:B-----5:R-:W-:Y:S01]  /*14b50*/  FMUL.FTZ R16, R160, R197.reuse ;  /* 0x000000c5a0107220 */ /* 0x0a0fe20000410000 */
[-C--:B------:R-:W-:Y:S01]  /*14b60*/  FMUL.FTZ R17, R161, R197.reuse ;  /* 0x000000c5a1117220 */ /* 0x080fe20000410000 */
[-C--:B------:R-:W-:Y:S01]  /*14b70*/  FMUL.FTZ R156, R156, R197.reuse ;  /* 0x000000c59c9c7220 */ /* 0x080fe20000410000 */
[-C--:B------:R-:W-:Y:S01]  /*14b80*/  FMUL.FTZ R157, R157, R197.reuse ;  /* 0x000000c59d9d7220 */ /* 0x080fe20000410000 */
[-CC-:B------:R-:W-:Y:S01]  /*14b90*/  FFMA.FTZ R160, R25, R196.reuse, -R186.reuse ;  /* 0x000000c419a07223 */ /* 0x180fe200000108ba */
[----:B------:R-:W-:Y:S01]  /*14ba0*/  FFMA.FTZ R32, R29, R196, -R186 ;  /* 0x000000c41d207223 */ /* 0x000fe200000108ba */
[----:B------:R-:W3:Y:S01]  /*14bb0*/  LDSM.16.MT88.4 R24, [R198] ;  /* 0x00000000c618783b */ /* 0x000ee20000004200 */
[----:B------:R-:W-:Y:S01]  /*14bc0*/  IADD3 R199, PT, PT, R199, R198, RZ ;  /* 0x000000c6c7c77210 */ /* 0x000fe20007ffe0ff */
[----:B-1----:R-:W-:Y:S01]  /*14bd0*/  HMMA.16816.F32 R16, R12, R20, R16 ;  /* 0x000000140c10723c */ /* 0x002fe20000001810 */
[----:B------:R-:W-:Y:S01]  /*14be0*/  FMUL.FTZ R29, R153, R197 ;  /* 0x000000c5991d7220 */ /* 0x000fe20000410000 */
[----:B------:R-:W-:Y:S01]  /*14bf0*/  FFMA.FTZ R153, R34, R196, -R175 ;  /* 0x000000c422997223 */ /* 0x000fe200000108af */
[----:B------:R-:W-:-:S05]  /*14c00*/  MOV R58, R33 ;  /* 0x00000021003a7202 */ /* 0x000fca0000000f00 */
[C---:B------:R-:W-:Y:S01]  /*14c10*/  HMMA.16816.F32 R20, R12.reuse, R22, R156 ;  /* 0x000000160c14723c */ /* 0x040fe2000000189c */
[----:B------:R1:W-:Y:S01]  /*14c20*/  MUFU.EX2 R157, R32 ;  /* 0x00000020009d7308 */ /* 0x0003e20000000800 */
[--C-:B------:R-:W-:Y:S01]  /*14c30*/  FFMA.FTZ R40, R28, R196, -R186.reuse ;  /* 0x000000c41c287223 */ /* 0x100fe200000108ba */
[-C--:B------:R-:W-:Y:S01]  /*14c40*/  FMUL.FTZ R30, R154, R36.reuse ;  /* 0x000000249a1e7220 */ /* 0x080fe20000410000 */
[-C--:B------:R-:W-:Y:S01]  /*14c50*/  FMUL.FTZ R31, R155, R36.reuse ;  /* 0x000000249b1f7220 */ /* 0x080fe20000410000 */
[-C--:B------:R-:W-:Y:S01]  /*14c60*/  FMUL.FTZ R28, R152, R197.reuse ;  /* 0x000000c5981c7220 */ /* 0x080fe20000410000 */
[-C--:B------:R-:W-:Y:S01]  /*14c70*/  FMUL.FTZ R150, R150, R36.reuse ;  /* 0x0000002496967220 */ /* 0x080fe20000410000 */
[----:B-1----:R-:W1:Y:S01]  /*14c80*/  LDSM.16.MT88.4 R32, [R199] ;  /* 0x00000000c720783b */ /* 0x002e620000004200 */
[----:B------:R-:W-:Y:S01]  /*14c90*/  FMUL.FTZ R151, R151, R36 ;  /* 0x0000002497977220 */ /* 0x000fe20000410000 */
[-C--:B------:R-:W-:Y:S01]  /*14ca0*/  FMUL.FTZ R148, R148, R197.reuse ;  /* 0x000000c594947220 */ /* 0x080fe20000410000 */
[-C--:B------:R-:W-:Y:S01]  /*14cb0*/  FMUL.FTZ R149, R149, R197.reuse ;  /* 0x000000c595957220 */ /* 0x080fe20000410000 */
[-CC-:B------:R-:W-:Y:S01]  /*14cc0*/  FFMA.FTZ R44, R41, R196.reuse, -R175.reuse ;  /* 0x000000c4292c7223 */ /* 0x180fe200000108af */
[----:B------:R4:W-:Y:S01]  /*14cd0*/  MUFU.EX2 R152, R40 ;  /* 0x0000002800987308 */ /* 0x0009e20000000800 */
[C---:B--2---:R-:W-:Y:S08]  /*14ce0*/  HMMA.16816.F32 R28, R12.reuse, R8, R28 ;  /* 0x000000080c1c723c */ /* 0x044ff0000000181c */
[C---:B------:R-:W-:Y:S01]  /*14cf0*/  HMMA.16816.F32 R8, R12.reuse, R10, R148 ;  /* 0x0000000a0c08723c */ /* 0x040fe20000001894 */
[----:B------:R2:W-:Y:S01]  /*14d00*/  MUFU.EX2 R148, R44 ;  /* 0x0000002c00947308 */ /* 0x0005e20000000800 */
[-C--:B----4-:R-:W-:Y:S01]  /*14d10*/  FMUL.FTZ R40, R144, R197.reuse ;  /* 0x000000c590287220 */ /* 0x090fe20000410000 */
[--C-:B------:R-:W-:Y:S01]  /*14d20*/  FFMA.FTZ R144, R45, R196, -R175.reuse ;  /* 0x000000c42d907223 */ /* 0x100fe200000108af */
[-C--:B------:R-:W-:Y:S01]  /*14d30*/  FMUL.FTZ R42, R146, R36.reuse ;  /* 0x00000024922a7220 */ /* 0x080fe20000410000 */
[----:B------:R-:W-:Y:S01]  /*14d40*/  FMUL.FTZ R43, R147, R36 ;  /* 0x00000024932b7220 */ /* 0x000fe20000410000 */
[----:B--2---:R-:W2:Y:S01]  /*14d50*/  LDSM.16.MT88.4 R44, [R165+0xa800] ;  /* 0x00a80000a52c783b */ /* 0x004ea20000004200 */
[-C--:B------:R-:W-:Y:S01]  /*14d60*/  FMUL.FTZ R41, R145, R197.reuse ;  /* 0x000000c591297220 */ /* 0x080fe20000410000 */
[----:B------:R-:W-:Y:S01]  /*14d70*/  FFMA.FTZ R56, R48, R196, -R175 ;  /* 0x000000c430387223 */ /* 0x000fe200000108af */
[-C--:B------:R-:W-:Y:S01]  /*14d80*/  FMUL.FTZ R142, R142, R36.reuse ;  /* 0x000000248e8e7220 */ /* 0x080fe20000410000 */
[----:B------:R-:W-:Y:S01]  /*14d90*/  FMUL.FTZ R143, R143, R36 ;  /* 0x000000248f8f7220 */ /* 0x000fe20000410000 */
[-C--:B------:R-:W-:Y:S01]  /*14da0*/  FMUL.FTZ R140, R140, R197.reuse ;  /* 0x000000c58c8c7220 */ /* 0x080fe20000410000 */
[-C--:B------:R-:W-:Y:S01]  /*14db0*/  FMUL.FTZ R141, R141, R197.reuse ;  /* 0x000000c58d8d7220 */ /* 0x080fe20000410000 */
[----:B------:R-:W4:Y:S01]  /*14dc0*/  LDSM.16.MT88.4 R48, [R0+0xa800] ;  /* 0x00a800000030783b */ /* 0x000f220000004200 */
[-C--:B------:R-:W-:Y:S01]  /*14dd0*/  FMUL.FTZ R53, R137, R197.reuse ;  /* 0x000000c589357220 */ /* 0x080fe20000410000 */
[--C-:B------:R-:W-:Y:S01]  /*14de0*/  FFMA.FTZ R137, R59, R196, -R186.reuse ;  /* 0x000000c43b897223 */ /* 0x100fe200000108ba */
[-C--:B------:R-:W-:Y:S01]  /*14df0*/  FMUL.FTZ R54, R138, R36.reuse ;  /* 0x000000248a367220 */ /* 0x080fe20000410000 */
[-C--:B------:R-:W-:Y:S01]  /*14e00*/  FMUL.FTZ R55, R139, R36.reuse ;  /* 0x000000248b377220 */ /* 0x080fe20000410000 */
[-C--:B------:R-:W-:Y:S01]  /*14e10*/  FMUL.FTZ R52, R136, R197.reuse ;  /* 0x000000c588347220 */ /* 0x080fe20000410000 */
[-C--:B------:R-:W-:Y:S01]  /*14e20*/  FMUL.FTZ R134, R134, R36.reuse ;  /* 0x0000002486867220 */ /* 0x080fe20000410000 */
[----:B------:R-:W-:Y:S01]  /*14e30*/  FMUL.FTZ R135, R135, R36 ;  /* 0x0000002487877220 */ /* 0x000fe20000410000 */
[-C--:B------:R-:W-:Y:S01]  /*14e40*/  FMUL.FTZ R132, R132, R197.reuse ;  /* 0x000000c584847220 */ /* 0x080fe20000410000 */
[----:B------:R-:W-:Y:S01]  /*14e50*/  FMUL.FTZ R133, R133, R197 ;  /* 0x000000c585857220 */ /* 0x000fe20000410000 */
[C---:B---3--:R-:W-:Y:S01]  /*14e60*/  HMMA.16816.F32 R40, R12.reuse, R24, R40 ;  /* 0x000000180c28723c */ /* 0x048fe20000001828 */
[----:B------:R-:W3:Y:S07]  /*14e70*/  MUFU.EX2 R160, R160 ;  /* 0x000000a000a07308 */ /* 0x000eee0000000800 */
[C---:B------:R-:W-:Y:S01]  /*14e80*/  HMMA.16816.F32 R24, R12.reuse, R26, R140 ;  /* 0x0000001a0c18723c */ /* 0x040fe2000000188c */
[----:B------:R-:W5:Y:S08]  /*14e90*/  MUFU.EX2 R153, R153 ;  /* 0x0000009900997308 */ /* 0x000f700000000800 */
[----:B------:R-:W-:Y:S01]  /*14ea0*/  MUFU.EX2 R144, R144 ;  /* 0x0000009000907308 */ /* 0x000fe20000000800 */
[C---:B-1----:R-:W-:Y:S07]  /*14eb0*/  HMMA.16816.F32 R52, R12.reuse, R32, R52 ;  /* 0x000000200c34723c */ /* 0x042fee0000001834 */
[----:B------:R5:W1:Y:S01]  /*14ec0*/  MUFU.EX2 R141, R56 ;  /* 0x00000038008d7308 */ /* 0x000a620000000800 */
[----:B------:R-:W-:Y:S01]  /*14ed0*/  HMMA.16816.F32 R12, R12, R34, R132 ;  /* 0x000000220c0c723c */ /* 0x000fe20000001884 */
[----:B------:R-:W4:Y:S06]  /*14ee0*/  LDSM.16.MT88.4 R32, [R198+0x800] ;  /* 0x00080000c620783b */ /* 0x000f2c0000004200 */
[----:B------:R-:W2:Y:S01]  /*14ef0*/  MUFU.EX2 R137, R137 ;  /* 0x0000008900897308 */ /* 0x000ea20000000800 */
[----:B------:R-:W-:Y:S01]  /*14f00*/  MOV R200, R58 ;  /* 0x0000003a00c87202 */ /* 0x000fe20000000f00 */
[-CC-:B------:R-:W-:Y:S01]  /*14f10*/  FFMA.FTZ R136, R57, R196.reuse, -R186.reuse ;  /* 0x000000c439887223 */ /* 0x180fe200000108ba */
[-CC-:B------:R-:W-:Y:S01]  /*14f20*/  FFMA.FTZ R132, R61, R196.reuse, -R186.reuse ;  /* 0x000000c43d847223 */ /* 0x180fe200000108ba */
[----:B------:R-:W-:Y:S01]  /*14f30*/  FFMA.FTZ R134, R60, R196, -R186 ;  /* 0x000000c43c867223 */ /* 0x000fe200000108ba */
[----:B---3--:R-:W-:Y:S01]  /*14f40*/  F2FP.F16.F32.PACK_AB R57, R157, R160 ;  /* 0x000000a09d39723e */ /* 0x008fe200000000ff */
[----:B------:R-:W3:Y:S01]  /*14f50*/  LDSM.16.MT88.4 R60, [R199+0x800] ;  /* 0x00080000c73c783b */ /* 0x000ee20000004200 */
[----:B-----5:R-:W-:-:S02]  /*14f60*/  F2FP.F16.F32.PACK_AB R56, R148, R153 ;  /* 0x000000999438723e */ /* 0x020fc400000000ff */
[----:B-1----:R-:W-:Y:S02]  /*14f70*/  F2FP.F16.F32.PACK_AB R58, R141, R144 ;  /* 0x000000908d3a723e */ /* 0x002fe400000000ff */
[----:B--2---:R-:W-:-:S07]  /*14f80*/  F2FP.F16.F32.PACK_AB R59, R137, R152 ;  /* 0x00000098893b723e */ /* 0x004fce00000000ff */
[C---:B------:R-:W-:Y:S08]  /*14f90*/  HMMA.16816.F32 R16, R56.reuse, R44, R16 ;  /* 0x0000002c3810723c */ /* 0x040ff00000001810 */
[----:B------:R-:W-:Y:S01]  /*14fa0*/  HMMA.16816.F32 R20, R56, R46, R20 ;  /* 0x0000002e3814723c */ /* 0x000fe20000001814 */
[----:B------:R-:W1:Y:S01]  /*14fb0*/  LDSM.16.MT88.4 R44, [R165+0xb000] ;  /* 0x00b00000a52c783b */ /* 0x000e620000004200 */
[----:B------:R2:W-:Y:S01]  /*14fc0*/  MUFU.EX2 R133, R136 ;  /* 0x0000008800857308 */ /* 0x0005e20000000800 */
[-CC-:B------:R-:W-:Y:S01]  /*14fd0*/  FFMA.FTZ R135, R248, R196.reuse, -R175.reuse ;  /* 0x000000c4f8877223 */ /* 0x180fe200000108af */
[-CC-:B------:R-:W-:Y:S01]  /*14fe0*/  FFMA.FTZ R138, R220, R196.reuse, -R175.reuse ;  /* 0x000000c4dc8a7223 */ /* 0x180fe200000108af */
[----:B------:R-:W-:-:S03]  /*14ff0*/  FFMA.FTZ R139, R201, R196, -R175 ;  /* 0x000000c4c98b7223 */ /* 0x000fc600000108af */
[----:B----4-:R-:W-:Y:S01]  /*15000*/  HMMA.16816.F32 R28, R56, R48, R28 ;  /* 0x00000030381c723c */ /* 0x010fe2000000181c */
[----:B------:R-:W-:-:S07]  /*15010*/  FFMA.FTZ R143, R214, R196, -R186 ;  /* 0x000000c4d68f7223 */ /* 0x000fce00000108ba */
[C---:B------:R-:W-:Y:S01]  /*15020*/  HMMA.16816.F32 R8, R56.reuse, R50, R8 ;  /* 0x000000323808723c */ /* 0x040fe20000001808 */
[----:B------:R-:W4:Y:S01]  /*15030*/  LDSM.16.MT88.4 R48, [R0+0xb000] ;  /* 0x00b000000030783b */ /* 0x000f220000004200 */
[----:B--2---:R-:W-:Y:S01]  /*15040*/  FFMA.FTZ R136, R242, R196, -R175 ;  /* 0x000000c4f2887223 */ /* 0x004fe200000108af */
[----:B------:R-:W-:Y:S05]  /*15050*/  MUFU.EX2 R132, R132 ;  /* 0x0000008400847308 */ /* 0x000fea0000000800 */
[C---:B------:R-:W-:Y:S03]  /*15060*/  HMMA.16816.F32 R40, R56.reuse, R32, R40 ;  /* 0x000000203828723c */ /* 0x040fe60000001828 */
[----:B------:R-:W-:Y:S05]  /*15070*/  MUFU.EX2 R134, R134 ;  /* 0x0000008600867308 */ /* 0x000fea0000000800 */
[C---:B------:R-:W-:Y:S01]  /*15080*/  HMMA.16816.F32 R24, R56.reuse, R34, R24 ;  /* 0x000000223818723c */ /* 0x040fe20000001818 */
[----:B------:R-:W2:Y:S02]  /*15090*/  LDSM.16.MT88.4 R32, [R198+0x1000] ;  /* 0x00100000c620783b */ /* 0x000ea40000004200 */
[----:B------:R-:W-:Y:S08]  /*150a0*/  MUFU.EX2 R135, R135 ;  /* 0x0000008700877308 */ /* 0x000ff00000000800 */
[----:B------:R-:W5:Y:S08]  /*150b0*/  MUFU.EX2 R136, R136 ;  /* 0x0000008800887308 */ /* 0x000f700000000800 */
[----:B------:R-:W-:Y:S08]  /*150c0*/  MUFU.EX2 R138, R138 ;  /* 0x0000008a008a7308 */ /* 0x000ff00000000800 */
[----:B------:R-:W1:Y:S08]  /*150d0*/  MUFU.EX2 R139, R139 ;  /* 0x0000008b008b7308 */ /* 0x000e700000000800 */
[----:B------:R-:W4:Y:S01]  /*150e0*/  MUFU.EX2 R143, R143 ;  /* 0x0000008f008f7308 */ /* 0x000f220000000800 */
[C---:B---3--:R-:W-:Y:S08]  /*150f0*/  HMMA.16816.F32 R52, R56.reuse, R60, R52 ;  /* 0x0000003c3834723c */ /* 0x048ff00000001834 */
[----:B------:R-:W-:Y:S01]  /*15100*/  HMMA.16816.F32 R12, R56, R62, R12 ;  /* 0x0000003e380c723c */ /* 0x000fe2000000180c */
[----:B-----5:R-:W-:Y:S01]  /*15110*/  F2FP.F16.F32.PACK_AB R56, R136, R135 ;  /* 0x000000878838723e */ /* 0x020fe200000000ff */
[----:B------:R-:W3:Y:S01]  /*15120*/  LDSM.16.MT88.4 R60, [R199+0x1000] ;  /* 0x00100000c73c783b */ /* 0x000ee20000004200 */
[----:B------:R-:W-:-:S02]  /*15130*/  F2FP.F16.F32.PACK_AB R57, R132, R133 ;  /* 0x000000858439723e */ /* 0x000fc400000000ff */
[----:B-1----:R-:W-:Y:S02]  /*15140*/  F2FP.F16.F32.PACK_AB R58, R139, R138 ;  /* 0x0000008a8b3a723e */ /* 0x002fe400000000ff */
[----:B----4-:R-:W-:-:S07]  /*15150*/  F2FP.F16.F32.PACK_AB R59, R143, R134 ;  /* 0x000000868f3b723e */ /* 0x010fce00000000ff */
[C---:B------:R-:W-:Y:S08]  /*15160*/  HMMA.16816.F32 R16, R56.reuse, R44, R16 ;  /* 0x0000002c3810723c */ /* 0x040ff00000001810 */
[----:B------:R-:W-:Y:S01]  /*15170*/  HMMA.16816.F32 R20, R56, R46, R20 ;  /* 0x0000002e3814723c */ /* 0x000fe20000001814 */
[----:B------:R-:W1:Y:S01]  /*15180*/  LDSM.16.MT88.4 R44, [R165+0xb800] ;  /* 0x00b80000a52c783b */ /* 0x000e620000004200 */
[-CC-:B------:R-:W-:Y:S01]  /*15190*/  FFMA.FTZ R145, R249, R196.reuse, -R186.reuse ;  /* 0x000000c4f9917223 */ /* 0x180fe200000108ba */
[-CC-:B------:R-:W-:Y:S01]  /*151a0*/  FFMA.FTZ R140, R219, R196.reuse, -R186.reuse ;  /* 0x000000c4db8c7223 */ /* 0x180fe200000108ba */
[-C--:B------:R-:W-:Y:S01]  /*151b0*/  FFMA.FTZ R142, R221, R196.reuse, -R186 ;  /* 0x000000c4dd8e7223 */ /* 0x080fe200000108ba */
[----:B------:R-:W-:-:S03]  /*151c0*/  FFMA.FTZ R146, R210, R196, -R175 ;  /* 0x000000c4d2927223 */ /* 0x000fc600000108af */
[----:B------:R-:W-:Y:S01]  /*151d0*/  HMMA.16816.F32 R28, R56, R48, R28 ;  /* 0x00000030381c723c */ /* 0x000fe2000000181c */
[-CC-:B------:R-:W-:Y:S01]  /*151e0*/  FFMA.FTZ R147, R208, R196.reuse, -R175.reuse ;  /* 0x000000c4d0937223 */ /* 0x180fe200000108af */
[-CC-:B------:R-:W-:Y:S01]  /*151f0*/  FFMA.FTZ R149, R206, R196.reuse, -R175.reuse ;  /* 0x000000c4ce957223 */ /* 0x180fe200000108af */
[-C--:B------:R-:W-:Y:S01]  /*15200*/  FFMA.FTZ R150, R212, R196.reuse, -R175 ;  /* 0x000000c4d4967223 */ /* 0x080fe200000108af */
[----:B------:R-:W-:-:S04]  /*15210*/  FFMA.FTZ R151, R215, R196, -R186 ;  /* 0x000000c4d7977223 */ /* 0x000fc800000108ba */
[C---:B------:R-:W-:Y:S01]  /*15220*/  HMMA.16816.F32 R8, R56.reuse, R50, R8 ;  /* 0x000000323808723c */ /* 0x040fe20000001808 */
[----:B------:R-:W4:Y:S01]  /*15230*/  LDSM.16.MT88.4 R48, [R0+0xb800] ;  /* 0x00b800000030783b */ /* 0x000f220000004200 */
[----:B------:R-:W-:Y:S08]  /*15240*/  MUFU.EX2 R145, R145 ;  /* 0x0000009100917308 */ /* 0x000ff00000000800 */
[----:B------:R-:W-:Y:S01]  /*15250*/  MUFU.EX2 R140, R140 ;  /* 0x0000008c008c7308 */ /* 0x000fe20000000800 */
[C---:B--2---:R-:W-:Y:S07]  /*15260*/  HMMA.16816.F32 R40, R56.reuse, R32, R40 ;  /* 0x000000203828723c */ /* 0x044fee0000001828 */
[----:B------:R-:W-:Y:S01]  /*15270*/  MUFU.EX2 R142, R142 ;  /* 0x0000008e008e7308 */ /* 0x000fe20000000800 */
[C---:B------:R-:W-:Y:S01]  /*15280*/  HMMA.16816.F32 R24, R56.reuse, R34, R24 ;  /* 0x000000223818723c */ /* 0x040fe20000001818 */
[----:B------:R-:W2:Y:S06]  /*15290*/  LDSM.16.MT88.4 R32, [R198+0x1800] ;  /* 0x00180000c620783b */ /* 0x000eac0000004200 */
        /* <DEDUP_REMOVED lines=208> */
[-C--:B------:R-:W-:Y:S01]  /*15fa0*/  FFMA.FTZ R161, R188, R196.reuse, -R175 ;  /* 0x000000c4bca17223 */ /* 0x080fe200000108af */
[-CC-:B------:R-:W-:Y:S01]  /*15fb0*/  FFMA.FTZ R110, R110, R196.reuse, -R186.reuse ;  /* 0x000000c46e6e7223 */ /* 0x180fe200000108ba */
        /* <DEDUP_REMOVED lines=29> */
[----:B------:R-:W-:Y:S01]  /*16190*/  FFMA.FTZ R195, R252, R36, R171 ;  /* 0x00000024fcc37223 */ /* 0x000fe200000100ab */
[----:B------:R-:W-:Y:S01]  /*161a0*/  FFMA.FTZ R192, R200, R197, R190 ;  /* 0x000000c5c8c07223 */ /* 0x000fe200000100be */
        /* <DEDUP_REMOVED lines=9> */
[----:B------:R-:W4:Y:S01]  /*16240*/  LDSM.16.MT88.4 R48, [R198+0x5800] ;  /* 0x00580000c630783b */ /* 0x000f220000004200 */
[----:B------:R-:W-:Y:S01]  /*16250*/  FFMA.FTZ R187, R187, R196, -R186 ;  /* 0x000000c4bbbb7223 */ /* 0x000fe200000108ba */
        /* <DEDUP_REMOVED lines=17> */
[----:B----4-:R-:W-:Y:S01]  /*16370*/  F2FP.F16.F32.PACK_AB R59, R187, R184 ;  /* 0x000000b8bb3b723e */ /* 0x010fe200000000ff */
[----:B------:R-:W-:Y:S01]  /*16380*/  FADD.FTZ R173, R173, R192 ;  /* 0x000000c0adad7221 */ /* 0x000fe20000010000 */
[----:B------:R-:W-:-:S05]  /*16390*/  FADD.FTZ R170, R170, R195 ;  /* 0x000000c3aaaa7221 */ /* 0x000fca0000010000 */
[----:B------:R-:W-:Y:S01]  /*163a0*/  HMMA.16816.F32 R16, R56, R44, R16 ;  /* 0x0000002c3810723c */ /* 0x000fe20000001810 */
[----:B------:R-:W-:-:S07]  /*163b0*/  FADD.FTZ R192, R164, R173 ;  /* 0x000000ada4c07221 */ /* 0x000fce0000010000 */
[C---:B------:R-:W-:Y:S01]  /*163c0*/  HMMA.16816.F32 R20, R56.reuse, R46, R20 ;  /* 0x0000002e3814723c */ /* 0x040fe20000001814 */
[----:B------:R-:W1:Y:S01]  /*163d0*/  LDSM.16.MT88.4 R44, [R0+0x10000] ;  /* 0x01000000002c783b */ /* 0x000e620000004200 */
[-C--:B------:R-:W-:Y:S01]  /*163e0*/  FFMA.FTZ R164, R177, R196.reuse, -R186 ;  /* 0x000000c4b1a47223 */ /* 0x080fe200000108ba */
[----:B------:R-:W-:Y:S01]  /*163f0*/  FADD.FTZ R195, R123, R170 ;  /* 0x000000aa7bc37221 */ /* 0x000fe20000010000 */
[-CC-:B------:R-:W-:Y:S01]  /*16400*/  FFMA.FTZ R177, R178, R196.reuse, -R175.reuse ;  /* 0x000000c4b2b17223 */ /* 0x180fe200000108af */
[-CC-:B------:R-:W-:Y:S01]  /*16410*/  FFMA.FTZ R123, R176, R196.reuse, -R186.reuse ;  /* 0x000000c4b07b7223 */ /* 0x180fe200000108ba */
[-CC-:B------:R-:W-:Y:S02]  /*16420*/  FFMA.FTZ R178, R179, R196.reuse, -R175.reuse ;  /* 0x000000c4b3b27223 */ /* 0x180fe400000108af */
        /* <DEDUP_REMOVED lines=18> */
[----:B------:R-:W-:Y:S01]  /*16550*/  FADD.FTZ R195, R122, R195 ;  /* 0x000000c37ac37221 */ /* 0x000fe20000010000 */
[----:B------:R-:W-:Y:S01]  /*16560*/  FADD.FTZ R192, R191, R192 ;  /* 0x000000c0bfc07221 */ /* 0x000fe20000010000 */
[----:B---3--:R-:W-:Y:S02]  /*16570*/  HMMA.16816.F32 R52, R56, R60, R52 ;  /* 0x0000003c3834723c */ /* 0x008fe40000001834 */
[----:B------:R-:W-:Y:S01]  /*16580*/  FADD.FTZ R160, R160, R195 ;  /* 0x000000c3a0a07221 */ /* 0x000fe20000010000 */
[----:B------:R-:W-:-:S05]  /*16590*/  FADD.FTZ R153, R153, R192 ;  /* 0x000000c099997221 */ /* 0x000fca0000010000 */
[----:B------:R-:W-:Y:S01]  /*165a0*/  HMMA.16816.F32 R12, R56, R62, R12 ;  /* 0x0000003e380c723c */ /* 0x000fe2000000180c */
[----:B-----5:R-:W-:Y:S01]  /*165b0*/  F2FP.F16.F32.PACK_AB R56, R173, R176 ;  /* 0x000000b0ad38723e */ /* 0x020fe200000000ff */
[----:B------:R-:W-:Y:S01]  /*165c0*/  FADD.FTZ R157, R157, R160 ;  /* 0x000000a09d9d7221 */ /* 0x000fe20000010000 */
[----:B------:R-:W-:Y:S01]  /*165d0*/  F2FP.F16.F32.PACK_AB R57, R123, R170 ;  /* 0x000000aa7b39723e */ /* 0x000fe200000000ff */
[----:B------:R-:W-:Y:S01]  /*165e0*/  FADD.FTZ R153, R148, R153 ;  /* 0x0000009994997221 */ /* 0x000fe20000010000 */
[----:B-1----:R-:W-:Y:S01]  /*165f0*/  F2FP.F16.F32.PACK_AB R58, R178, R177 ;  /* 0x000000b1b23a723e */ /* 0x002fe200000000ff */
[----:B------:R-:W-:Y:S01]  /*16600*/  FFMA.FTZ R122, R37, R196, -R186 ;  /* 0x000000c4257a7223 */ /* 0x000fe200000108ba */
[----:B----4-:R-:W-:Y:S01]  /*16610*/  F2FP.F16.F32.PACK_AB R59, R179, R164 ;  /* 0x000000a4b33b723e */ /* 0x010fe200000000ff */
[----:B------:R-:W1:Y:S06]  /*16620*/  LDSM.16.MT88.4 R60, [R199+0x6000] ;  /* 0x00600000c73c783b */ /* 0x000e6c0000004200 */
[----:B------:R-:W-:Y:S01]  /*16630*/  HMMA.16816.F32 R28, R56, R44, R28 ;  /* 0x0000002c381c723c */ /* 0x000fe2000000181c */
[----:B------:R-:W-:-:S07]  /*16640*/  FADD.FTZ R44, R152, R157 ;  /* 0x0000009d982c7221 */ /* 0x000fce0000010000 */
[----:B------:R-:W-:Y:S01]  /*16650*/  HMMA.16816.F32 R8, R56, R46, R8 ;  /* 0x0000002e3808723c */ /* 0x000fe20000001808 */
[----:B------:R-:W-:Y:S01]  /*16660*/  FADD.FTZ R46, R144, R153 ;  /* 0x00000099902e7221 */ /* 0x000fe20000010000 */
[----:B------:R-:W-:-:S03]  /*16670*/  FADD.FTZ R44, R137, R44 ;  /* 0x0000002c892c7221 */ /* 0x000fc60000010000 */
[----:B------:R-:W-:-:S03]  /*16680*/  FADD.FTZ R46, R141, R46 ;  /* 0x0000002e8d2e7221 */ /* 0x000fc60000010000 */
[----:B------:R-:W-:Y:S01]  /*16690*/  HMMA.16816.F32 R40, R56, R48, R40 ;  /* 0x000000303828723c */ /* 0x000fe20000001828 */
[----:B------:R-:W-:Y:S01]  /*166a0*/  FADD.FTZ R49, R133, R44 ;  /* 0x0000002c85317221 */ /* 0x000fe20000010000 */
[-CC-:B------:R-:W-:Y:S01]  /*166b0*/  FFMA.FTZ R37, R128, R196.reuse, -R186.reuse ;  /* 0x000000c480257223 */ /* 0x180fe200000108ba */
[----:B------:R-:W-:-:S05]  /*166c0*/  FFMA.FTZ R128, R129, R196, -R186 ;  /* 0x000000c481807223 */ /* 0x000fca00000108ba */
[C---:B------:R-:W-:Y:S01]  /*166d0*/  HMMA.16816.F32 R24, R56.reuse, R50, R24 ;  /* 0x000000323818723c */ /* 0x040fe20000001818 */
[----:B------:R-:W-:Y:S01]  /*166e0*/  FADD.FTZ R51, R135, R46 ;  /* 0x0000002e87337221 */ /* 0x000fe20000010000 */
[----:B------:R-:W-:Y:S01]  /*166f0*/  FADD.FTZ R49, R132, R49 ;  /* 0x0000003184317221 */ /* 0x000fe20000010000 */
[-CC-:B------:R-:W-:Y:S01]  /*16700*/  FFMA.FTZ R129, R130, R196.reuse, -R175.reuse ;  /* 0x000000c482817223 */ /* 0x180fe200000108af */
[-C--:B------:R-:W-:Y:S01]  /*16710*/  FFMA.FTZ R130, R131, R196.reuse, -R175 ;  /* 0x000000c483827223 */ /* 0x080fe200000108af */
[----:B------:R-:W-:Y:S01]  /*16720*/  FADD.FTZ R51, R136, R51 ;  /* 0x0000003388337221 */ /* 0x000fe20000010000 */
[----:B------:R-:W-:Y:S01]  /*16730*/  FFMA.FTZ R131, R124, R196, -R186 ;  /* 0x000000c47c837223 */ /* 0x000fe200000108ba */
[----:B------:R-:W-:Y:S01]  /*16740*/  FADD.FTZ R124, R134, R49 ;  /* 0x00000031867c7221 */ /* 0x000fe20000010000 */
[----:B--2---:R-:W-:Y:S01]  /*16750*/  HMMA.16816.F32 R16, R56, R32, R16 ;  /* 0x000000203810723c */ /* 0x004fe20000001810 */
[----:B------:R-:W-:-:S07]  /*16760*/  FADD.FTZ R138, R138, R51 ;  /* 0x000000338a8a7221 */ /* 0x000fce0000010000 */
[C---:B------:R-:W-:Y:S01]  /*16770*/  HMMA.16816.F32 R20, R56.reuse, R34, R20 ;  /* 0x000000223814723c */ /* 0x040fe20000001814 */
[----:B------:R-:W-:Y:S01]  /*16780*/  FADD.FTZ R124, R143, R124 ;  /* 0x0000007c8f7c7221 */ /* 0x000fe20000010000 */
[----:B------:R-:W-:Y:S01]  /*16790*/  FADD.FTZ R139, R139, R138 ;  /* 0x0000008a8b8b7221 */ /* 0x000fe20000010000 */
[----:B------:R-:W2:Y:S02]  /*167a0*/  LDSM.16.MT88.4 R32, [R165+0x10800] ;  /* 0x01080000a520783b */ /* 0x000ea40000004200 */
[----:B------:R-:W-:Y:S02]  /*167b0*/  FADD.FTZ R145, R145, R124 ;  /* 0x0000007c91917221 */ /* 0x000fe40000010000 */
[----:B------:R-:W3:Y:S01]  /*167c0*/  LDSM.16.MT88.4 R48, [R198+0x6800] ;  /* 0x00680000c630783b */ /* 0x000ee20000004200 */
[----:B------:R-:W-:Y:S01]  /*167d0*/  FADD.FTZ R146, R146, R139 ;  /* 0x0000008b92927221 */ /* 0x000fe20000010000 */
[----:B------:R-:W-:Y:S01]  /*167e0*/  FADD.FTZ R145, R140, R145 ;  /* 0x000000918c917221 */ /* 0x000fe20000010000 */
[-CC-:B------:R-:W-:Y:S01]  /*167f0*/  FFMA.FTZ R39, R39, R196.reuse, -R175.reuse ;  /* 0x000000c427277223 */ /* 0x180fe200000108af */
[----:B------:R-:W-:Y:S01]  /*16800*/  FFMA.FTZ R172, R174, R196, -R175 ;  /* 0x000000c4aeac7223 */ /* 0x000fe200000108af */
[----:B------:R-:W-:Y:S01]  /*16810*/  FADD.FTZ R146, R147, R146 ;  /* 0x0000009293927221 */ /* 0x000fe20000010000 */
[----:B------:R-:W-:Y:S01]  /*16820*/  FADD.FTZ R142, R142, R145 ;  /* 0x000000918e8e7221 */ /* 0x000fe20000010000 */
[----:B------:R-:W-:Y:S01]  /*16830*/  MUFU.EX2 R122, R122 ;  /* 0x0000007a007a7308 */ /* 0x000fe20000000800 */
[----:B-1----:R-:W-:Y:S01]  /*16840*/  HMMA.16816.F32 R52, R56, R60, R52 ;  /* 0x0000003c3834723c */ /* 0x002fe20000001834 */
[----:B------:R-:W-:Y:S01]  /*16850*/  FADD.FTZ R149, R149, R146 ;  /* 0x0000009295957221 */ /* 0x000fe20000010000 */
[----:B------:R-:W-:Y:S01]  /*16860*/  FADD.FTZ R151, R151, R142 ;  /* 0x0000008e97977221 */ /* 0x000fe20000010000 */
[----:B------:R-:W-:Y:S02]  /*16870*/  LDSM.16.MT88.4 R44, [R0+0x10800] ;  /* 0x01080000002c783b */ /* 0x000fe40000004200 */
[----:B------:R-:W-:-:S02]  /*16880*/  FADD.FTZ R149, R150, R149 ;  /* 0x0000009596957221 */ /* 0x000fc40000010000 */
[----:B------:R-:W-:Y:S01]  /*16890*/  MUFU.EX2 R37, R37 ;  /* 0x0000002500257308 */ /* 0x000fe20000000800 */
[----:B------:R-:W-:Y:S01]  /*168a0*/  FADD.FTZ R154, R154, R151 ;  /* 0x000000979a9a7221 */ /* 0x000fe20000010000 */
[----:B------:R-:W-:-:S06]  /*168b0*/  FADD.FTZ R68, R68, R149 ;  /* 0x0000009544447221 */ /* 0x000fcc0000010000 */
[----:B------:R-:W-:Y:S01]  /*168c0*/  MUFU.EX2 R128, R128 ;  /* 0x0000008000807308 */ /* 0x000fe20000000800 */
[----:B------:R-:W-:-:S07]  /*168d0*/  FADD.FTZ R155, R155, R154 ;  /* 0x0000009a9b9b7221 */ /* 0x000fce0000010000 */
[----:B------:R-:W-:Y:S01]  /*168e0*/  MUFU.EX2 R39, R39 ;  /* 0x0000002700277308 */ /* 0x000fe20000000800 */
[----:B------:R-:W-:-:S07]  /*168f0*/  FADD.FTZ R69, R69, R68 ;  /* 0x0000004445457221 */ /* 0x000fce0000010000 */
[----:B------:R-:W1:Y:S08]  /*16900*/  MUFU.EX2 R172, R172 ;  /* 0x000000ac00ac7308 */ /* 0x000e700000000800 */
[----:B------:R-:W-:Y:S08]  /*16910*/  MUFU.EX2 R129, R129 ;  /* 0x0000008100817308 */ /* 0x000ff00000000800 */
[----:B------:R-:W4:Y:S08]  /*16920*/  MUFU.EX2 R130, R130 ;  /* 0x0000008200827308 */ /* 0x000f300000000800 */
[----:B------:R-:W5:Y:S01]  /*16930*/  MUFU.EX2 R131, R131 ;  /* 0x0000008300837308 */ /* 0x000f620000000800 */
[----:B------:R-:W-:Y:S01]  /*16940*/  FADD.FTZ R156, R156, R155 ;  /* 0x0000009b9c9c7221 */ /* 0x000fe20000010000 */
[----:B------:R-:W-:Y:S01]  /*16950*/  FADD.FTZ R70, R70, R69 ;  /* 0x0000004546467221 */ /* 0x000fe20000010000 */
[----:B------:R-:W-:Y:S01]  /*16960*/  HMMA.16816.F32 R12, R56, R62, R12 ;  /* 0x0000003e380c723c */ /* 0x000fe2000000180c */
[-C--:B------:R-:W-:Y:S01]  /*16970*/  FFMA.FTZ R60, R125, R196.reuse, -R186 ;  /* 0x000000c47d3c7223 */ /* 0x080fe200000108ba */
[----:B------:R-:W-:Y:S01]  /*16980*/  FADD.FTZ R71, R71, R156 ;  /* 0x0000009c47477221 */ /* 0x000fe20000010000 */
[----:B------:R-:W-:Y:S01]  /*16990*/  FADD.FTZ R73, R73, R70 ;  /* 0x0000004649497221 */ /* 0x000fe20000010000 */
[----:B-1----:R-:W-:Y:S01]  /*169a0*/  F2FP.F16.F32.PACK_AB R56, R172, R39 ;  /* 0x00000027ac38723e */ /* 0x002fe200000000ff */
[--C-:B------:R-:W-:Y:S01]  /*169b0*/  FFMA.FTZ R61, R120, R196, -R186.reuse ;  /* 0x000000c4783d7223 */ /* 0x100fe200000108ba */
[----:B------:R-:W-:Y:S01]  /*169c0*/  F2FP.F16.F32.PACK_AB R57, R37, R122 ;  /* 0x0000007a2539723e */ /* 0x000fe200000000ff */
[----:B------:R-:W-:Y:S01]  /*169d0*/  FADD.FTZ R72, R72, R71 ;  /* 0x0000004748487221 */ /* 0x000fe20000010000 */
[----:B----4-:R-:W-:Y:S01]  /*169e0*/  F2FP.F16.F32.PACK_AB R58, R130, R129 ;  /* 0x00000081823a723e */ /* 0x010fe200000000ff */
[----:B------:R-:W-:Y:S01]  /*169f0*/  FADD.FTZ R74, R74, R73 ;  /* 0x000000494a4a7221 */ /* 0x000fe20000010000 */
[-CC-:B------:R-:W-:Y:S01]  /*16a00*/  FFMA.FTZ R112, R112, R196.reuse, -R175.reuse ;  /* 0x000000c470707223 */ /* 0x180fe200000108af */
[-CC-:B------:R-:W-:Y:S01]  /*16a10*/  FFMA.FTZ R113, R113, R196.reuse, -R186.reuse ;  /* 0x000000c471717223 */ /* 0x180fe200000108ba */
[-CC-:B------:R-:W-:Y:S01]  /*16a20*/  FFMA.FTZ R6, R6, R196.reuse, -R186.reuse ;  /* 0x000000c406067223 */ /* 0x180fe200000108ba */
[----:B------:R-:W-:Y:S01]  /*16a30*/  FFMA.FTZ R5, R5, R196, -R186 ;  /* 0x000000c405057223 */ /* 0x000fe200000108ba */
[----:B-----5:R-:W-:Y:S01]  /*16a40*/  F2FP.F16.F32.PACK_AB R59, R131, R128 ;  /* 0x00000080833b723e */ /* 0x020fe200000000ff */
[----:B------:R-:W-:Y:S01]  /*16a50*/  FADD.FTZ R75, R75, R72 ;  /* 0x000000484b4b7221 */ /* 0x000fe20000010000 */
[----:B------:R-:W-:Y:S01]  /*16a60*/  FADD.FTZ R74, R77, R74 ;  /* 0x0000004a4d4a7221 */ /* 0x000fe20000010000 */
[----:B------:R-:W-:Y:S01]  /*16a70*/  FFMA.FTZ R7, R7, R196, -R175 ;  /* 0x000000c407077223 */ /* 0x000fe200000108af */
[----:B------:R-:W-:Y:S03]  /*16a80*/  LDSM.16.MT88.4 R148, [R0+0x11800] ;  /* 0x011800000094783b */ /* 0x000fe60000004200 */
[C---:B--2---:R-:W-:Y:S01]  /*16a90*/  HMMA.16816.F32 R16, R56.reuse, R32, R16 ;  /* 0x000000203810723c */ /* 0x044fe20000001810 */
[----:B------:R-:W-:Y:S01]  /*16aa0*/  FADD.FTZ R65, R65, R74 ;  /* 0x0000004a41417221 */ /* 0x000fe20000010000 */
[----:B------:R-:W-:Y:S06]  /*16ab0*/  LDSM.16.MT88.4 R140, [R198+0x7800] ;  /* 0x00780000c68c783b */ /* 0x000fec0000004200 */
[----:B------:R-:W-:Y:S01]  /*16ac0*/  HMMA.16816.F32 R20, R56, R34, R20 ;  /* 0x000000223814723c */ /* 0x000fe20000001814 */
[----:B------:R-:W1:Y:S01]  /*16ad0*/  LDSM.16.MT88.4 R32, [R199+0x6800] ;  /* 0x00680000c720783b */ /* 0x000e620000004200 */
[----:B------:R-:W-:-:S06]  /*16ae0*/  FADD.FTZ R65, R66, R65 ;  /* 0x0000004142417221 */ /* 0x000fcc0000010000 */
[----:B---3--:R-:W-:Y:S01]  /*16af0*/  HMMA.16816.F32 R40, R56, R48, R40 ;  /* 0x000000303828723c */ /* 0x008fe20000001828 */
        /* <DEDUP_REMOVED lines=25> */
[-C--:B------:R-:W-:Y:S02]  /*16c90*/  FFMA.FTZ R62, R104, R196.reuse, -R186 ;  /* 0x000000c4683e7223 */ /* 0x080fe400000108ba */
        /* <DEDUP_REMOVED lines=10> */
[----:B------:R-:W-:Y:S01]  /*16d40*/  MUFU.EX2 R61, R61 ;  /* 0x0000003d003d7308 */ /* 0x000fe20000000800 */
[----:B------:R-:W-:Y:S01]  /*16d50*/  FADD.FTZ R103, R103, R100 ;  /* 0x0000006467677221 */ /* 0x000fe20000010000 */
[----:B------:R-:W-:-:S06]  /*16d60*/  FADD.FTZ R107, R107, R102 ;  /* 0x000000666b6b7221 */ /* 0x000fcc0000010000 */
[----:B------:R-:W-:Y:S08]  /*16d70*/  MUFU.EX2 R62, R62 ;  /* 0x0000003e003e7308 */ /* 0x000ff00000000800 */
[----:B------:R-:W-:Y:S08]  /*16d80*/  MUFU.EX2 R63, R63 ;  /* 0x0000003f003f7308 */ /* 0x000ff00000000800 */
[----:B------:R-:W2:Y:S08]  /*16d90*/  MUFU.EX2 R68, R68 ;  /* 0x0000004400447308 */ /* 0x000eb00000000800 */
[----:B------:R-:W-:Y:S08]  /*16da0*/  MUFU.EX2 R69, R69 ;  /* 0x0000004500457308 */ /* 0x000ff00000000800 */
[----:B------:R-:W3:Y:S08]  /*16db0*/  MUFU.EX2 R64, R112 ;  /* 0x0000007000407308 */ /* 0x000ef00000000800 */
[----:B------:R-:W4:Y:S01]  /*16dc0*/  MUFU.EX2 R65, R113 ;  /* 0x0000007100417308 */ /* 0x000f220000000800 */
        /* <DEDUP_REMOVED lines=8> */
[----:B------:R-:W-:Y:S01]  /*16e50*/  FADD.FTZ R159, R159, R110 ;  /* 0x0000006e9f9f7221 */ /* 0x000fe20000010000 */
[----:B------:R-:W-:Y:S01]  /*16e60*/  FADD.FTZ R162, R162, R161 ;  /* 0x000000a1a2a27221 */ /* 0x000fe20000010000 */
[----:B------:R-:W5:Y:S05]  /*16e70*/  LDSM.16.MT88.4 R44, [R165+0x11000] ;  /* 0x01100000a52c783b */ /* 0x000f6a0000004200 */
[----:B------:R-:W-:Y:S01]  /*16e80*/  HMMA.16816.F32 R24, R56, R50, R24 ;  /* 0x000000323818723c */ /* 0x000fe20000001818 */
[----:B--2---:R-:W-:Y:S01]  /*16e90*/  F2FP.F16.F32.PACK_AB R56, R68, R63 ;  /* 0x0000003f4438723e */ /* 0x004fe200000000ff */
[----:B------:R-:W-:Y:S01]  /*16ea0*/  FADD.FTZ R158, R158, R159 ;  /* 0x0000009f9e9e7221 */ /* 0x000fe20000010000 */
[----:B------:R-:W-:Y:S01]  /*16eb0*/  F2FP.F16.F32.PACK_AB R57, R61, R60 ;  /* 0x0000003c3d39723e */ /* 0x000fe200000000ff */
[----:B------:R-:W2:Y:S01]  /*16ec0*/  LDSM.16.MT88.4 R48, [R0+0x11000] ;  /* 0x011000000030783b */ /* 0x000ea20000004200 */
[----:B---3--:R-:W-:-:S02]  /*16ed0*/  F2FP.F16.F32.PACK_AB R58, R64, R69 ;  /* 0x00000045403a723e */ /* 0x008fc400000000ff */
[----:B----4-:R-:W-:Y:S01]  /*16ee0*/  F2FP.F16.F32.PACK_AB R59, R65, R62 ;  /* 0x0000003e413b723e */ /* 0x010fe200000000ff */
[----:B------:R-:W-:-:S06]  /*16ef0*/  FADD.FTZ R189, R189, R158 ;  /* 0x0000009ebdbd7221 */ /* 0x000fcc0000010000 */
[----:B-1----:R-:W-:Y:S01]  /*16f00*/  HMMA.16816.F32 R40, R56, R32, R40 ;  /* 0x000000203828723c */ /* 0x002fe20000001828 */
        /* <DEDUP_REMOVED lines=21> */
[----:B-----5:R-:W-:Y:S03]  /*17060*/  HMMA.16816.F32 R16, R56, R44, R16 ;  /* 0x0000002c3810723c */ /* 0x020fe60000001810 */
[----:B------:R-:W-:Y:S01]  /*17070*/  FADD.FTZ R172, R172, R39 ;  /* 0x00000027acac7221 */ /* 0x000fe20000010000 */
[-CC-:B------:R-:W-:Y:S01]  /*17080*/  FFMA.FTZ R66, R114, R196.reuse, -R186.reuse ;  /* 0x000000c472427223 */ /* 0x180fe200000108ba */
[----:B------:R-:W-:-:S03]  /*17090*/  FFMA.FTZ R67, R117, R196, -R186 ;  /* 0x000000c475437223 */ /* 0x000fc600000108ba */
[----:B------:R-:W-:Y:S01]  /*170a0*/  HMMA.16816.F32 R20, R56, R46, R20 ;  /* 0x0000002e3814723c */ /* 0x000fe20000001814 */
[----:B------:R-:W1:Y:S01]  /*170b0*/  LDSM.16.MT88.4 R44, [R199+0x7000] ;  /* 0x00700000c72c783b */ /* 0x000e620000004200 */
[----:B------:R-:W-:Y:S01]  /*170c0*/  FADD.FTZ R128, R128, R37 ;  /* 0x0000002580807221 */ /* 0x000fe20000010000 */
[-CC-:B------:R-:W-:Y:S01]  /*170d0*/  FFMA.FTZ R70, R115, R196.reuse, -R175.reuse ;  /* 0x000000c473467223 */ /* 0x180fe200000108af */
[-C--:B------:R-:W-:Y:S01]  /*170e0*/  FFMA.FTZ R71, R118, R196.reuse, -R175 ;  /* 0x000000c476477223 */ /* 0x080fe200000108af */
[----:B------:R-:W-:Y:S01]  /*170f0*/  FADD.FTZ R129, R129, R172 ;  /* 0x000000ac81817221 */ /* 0x000fe20000010000 */
[----:B------:R-:W-:Y:S01]  /*17100*/  FADD.FTZ R131, R131, R128 ;  /* 0x0000008083837221 */ /* 0x000fe20000010000 */
[----:B------:R-:W-:Y:S02]  /*17110*/  MUFU.EX2 R66, R66 ;  /* 0x0000004200427308 */ /* 0x000fe40000000800 */
[----:B------:R-:W-:Y:S01]  /*17120*/  FADD.FTZ R130, R130, R129 ;  /* 0x0000008182827221 */ /* 0x000fe20000010000 */
[----:B------:R-:W-:Y:S01]  /*17130*/  FADD.FTZ R60, R60, R131 ;  /* 0x000000833c3c7221 */ /* 0x000fe20000010000 */
[----:B------:R-:W-:-:S04]  /*17140*/  FFMA.FTZ R32, R116, R196, -R175 ;  /* 0x000000c474207223 */ /* 0x000fc800000108af */
[----:B------:R-:W3:Y:S01]  /*17150*/  MUFU.EX2 R67, R67 ;  /* 0x0000004300437308 */ /* 0x000ee20000000800 */
[----:B------:R-:W-:Y:S01]  /*17160*/  FADD.FTZ R63, R63, R130 ;  /* 0x000000823f3f7221 */ /* 0x000fe20000010000 */
[----:B------:R-:W-:Y:S01]  /*17170*/  FADD.FTZ R61, R61, R60 ;  /* 0x0000003c3d3d7221 */ /* 0x000fe20000010000 */
[----:B--2---:R-:W-:Y:S01]  /*17180*/  HMMA.16816.F32 R28, R56, R48, R28 ;  /* 0x00000030381c723c */ /* 0x004fe2000000181c */
[----:B------:R-:W-:Y:S04]  /*17190*/  LDSM.16.MT88.4 R196, [R199+0x7800] ;  /* 0x00780000c7c4783b */ /* 0x000fe80000004200 */
[----:B------:R-:W-:Y:S01]  /*171a0*/  MUFU.EX2 R70, R70 ;  /* 0x0000004600467308 */ /* 0x000fe20000000800 */
[----:B------:R-:W-:-:S07]  /*171b0*/  FADD.FTZ R68, R68, R63 ;  /* 0x0000003f44447221 */ /* 0x000fce0000010000 */
[----:B------:R-:W2:Y:S01]  /*171c0*/  MUFU.EX2 R71, R71 ;  /* 0x0000004700477308 */ /* 0x000ea20000000800 */
[----:B------:R-:W-:Y:S01]  /*171d0*/  FADD.FTZ R62, R62, R61 ;  /* 0x0000003d3e3e7221 */ /* 0x000fe20000010000 */
[----:B------:R-:W-:Y:S01]  /*171e0*/  HMMA.16816.F32 R8, R56, R50, R8 ;  /* 0x000000323808723c */ /* 0x000fe20000001808 */
[----:B------:R-:W-:Y:S01]  /*171f0*/  FADD.FTZ R69, R69, R68 ;  /* 0x0000004445457221 */ /* 0x000fe20000010000 */
[----:B------:R-:W4:Y:S04]  /*17200*/  LDSM.16.MT88.4 R48, [R165+0x11800] ;  /* 0x01180000a530783b */ /* 0x000f280000004200 */
[----:B------:R-:W-:Y:S01]  /*17210*/  MUFU.EX2 R6, R6 ;  /* 0x0000000600067308 */ /* 0x000fe20000000800 */
[----:B------:R-:W-:-:S07]  /*17220*/  FADD.FTZ R65, R65, R62 ;  /* 0x0000003e41417221 */ /* 0x000fce0000010000 */
[----:B------:R-:W5:Y:S01]  /*17230*/  MUFU.EX2 R5, R5 ;  /* 0x0000000500057308 */ /* 0x000f620000000800 */
[----:B------:R-:W-:-:S07]  /*17240*/  FADD.FTZ R69, R64, R69 ;  /* 0x0000004540457221 */ /* 0x000fce0000010000 */
[----:B------:R-:W-:Y:S08]  /*17250*/  MUFU.EX2 R32, R32 ;  /* 0x0000002000207308 */ /* 0x000ff00000000800 */
[----:B------:R-:W1:Y:S01]  /*17260*/  MUFU.EX2 R7, R7 ;  /* 0x0000000700077308 */ /* 0x000e620000000800 */
[----:B---3--:R-:W-:Y:S01]  /*17270*/  F2FP.F16.F32.PACK_AB R133, R67, R66 ;  /* 0x000000424385723e */ /* 0x008fe200000000ff */
[----:B------:R-:W-:Y:S01]  /*17280*/  FADD.FTZ R66, R66, R65 ;  /* 0x0000004142427221 */ /* 0x000fe20000010000 */
[----:B--2---:R-:W-:Y:S01]  /*17290*/  F2FP.F16.F32.PACK_AB R132, R71, R70 ;  /* 0x000000464784723e */ /* 0x004fe200000000ff */
[----:B------:R-:W-:-:S02]  /*172a0*/  FADD.FTZ R70, R70, R69 ;  /* 0x0000004546467221 */ /* 0x000fc40000010000 */
[----:B------:R-:W-:Y:S02]  /*172b0*/  FADD.FTZ R67, R67, R66 ;  /* 0x0000004243437221 */ /* 0x000fe40000010000 */
[----:B------:R-:W-:Y:S01]  /*172c0*/  FADD.FTZ R71, R71, R70 ;  /* 0x0000004647477221 */ /* 0x000fe20000010000 */
[----:B-----5:R-:W-:Y:S01]  /*172d0*/  F2FP.F16.F32.PACK_AB R135, R5, R6 ;  /* 0x000000060587723e */ /* 0x020fe200000000ff */
[----:B------:R-:W-:Y:S01]  /*172e0*/  FADD.FTZ R6, R6, R67 ;  /* 0x0000004306067221 */ /* 0x000fe20000010000 */
[----:B------:R-:W-:Y:S01]  /*172f0*/  HMMA.16816.F32 R24, R56, R34, R24 ;  /* 0x000000223818723c */ /* 0x000fe20000001818 */
[----:B-1----:R-:W-:Y:S01]  /*17300*/  F2FP.F16.F32.PACK_AB R134, R7, R32 ;  /* 0x000000200786723e */ /* 0x002fe200000000ff */
[----:B------:R-:W-:Y:S01]  /*17310*/  FADD.FTZ R32, R32, R71 ;  /* 0x0000004720207221 */ /* 0x000fe20000010000 */
[----:B------:R-:W-:-:S05]  /*17320*/  FADD.FTZ R252, R5, R6 ;  /* 0x0000000605fc7221 */ /* 0x000fca0000010000 */
[----:B------:R-:W-:Y:S01]  /*17330*/  HMMA.16816.F32 R52, R56, R44, R52 ;  /* 0x0000002c3834723c */ /* 0x000fe20000001834 */
[----:B------:R-:W-:-:S07]  /*17340*/  FADD.FTZ R5, R7, R32 ;  /* 0x0000002007057221 */ /* 0x000fce0000010000 */
[----:B------:R-:W-:Y:S01]  /*17350*/  HMMA.16816.F32 R12, R56, R46, R12 ;  /* 0x0000002e380c723c */ /* 0x000fe2000000180c */
[----:B------:R2:W-:Y:S01]  /*17360*/  STL [R1+0x8], R5 ;  /* 0x0000080501007387 */ /* 0x0005e20000100800 */
[----:B------:R-:W-:Y:S02]  /*17370*/  ISETP.GT.AND P0, PT, R4, R233, PT ;  /* 0x000000e90400720c */ /* 0x000fe40003f04270 */
[----:B------:R-:W-:-:S04]  /*17380*/  MOV R0, R119 ;  /* 0x0000007700007202 */ /* 0x000fc80000000f00 */
[----:B------:R-:W-:Y:S01]  /*17390*/  HMMA.16816.F32 R152, R132, R148, R28 ;  /* 0x000000948498723c */ /* 0x000fe2000000181c */
[----:B------:R-:W-:Y:S02]  /*173a0*/  MOV R36, R121 ;  /* 0x0000007900247202 */ /* 0x000fe40000000f00 */
[----:B------:R-:W-:-:S05]  /*173b0*/  MOV R104, R4 ;  /* 0x0000000400687202 */ /* 0x000fca0000000f00 */
[----:B------:R-:W-:Y:S01]  /*173c0*/  HMMA.16816.F32 R144, R132, R140, R40 ;  /* 0x0000008c8490723c */ /* 0x000fe20000001828 */
[----:B------:R-:W-:Y:S02]  /*173d0*/  @P0 MOV R0, R119 ;  /* 0x0000007700000202 */ /* 0x000fe40000000f00 */
[----:B------:R-:W-:-:S05]  /*173e0*/  @P0 MOV R36, R121 ;  /* 0x0000007900240202 */ /* 0x000fca0000000f00 */
[----:B----4-:R-:W-:Y:S01]  /*173f0*/  HMMA.16816.F32 R160, R132, R48, R16 ;  /* 0x0000003084a0723c */ /* 0x010fe20000001810 */
[----:B------:R-:W-:-:S07]  /*17400*/  @P0 IADD3 R242, PT, PT, R38, -0x3, RZ ;  /* 0xfffffffd26f20810 */ /* 0x000fce0007ffe0ff */
[C---:B------:R-:W-:Y:S08]  /*17410*/  HMMA.16816.F32 R156, R132.reuse, R50, R20 ;  /* 0x00000032849c723c */ /* 0x040ff00000001814 */
[C---:B------:R-:W-:Y:S08]  /*17420*/  HMMA.16816.F32 R148, R132.reuse, R150, R8 ;  /* 0x000000968494723c */ /* 0x040ff00000001808 */
[C---:B------:R-:W-:Y:S08]  /*17430*/  HMMA.16816.F32 R140, R132.reuse, R142, R24 ;  /* 0x0000008e848c723c */ /* 0x040ff00000001818 */
[C---:B------:R-:W-:Y:S08]  /*17440*/  HMMA.16816.F32 R136, R132.reuse, R196, R52 ;  /* 0x000000c48488723c */ /* 0x040ff00000001834 */
[----:B------:R-:W-:Y:S01]  /*17450*/  HMMA.16816.F32 R132, R132, R198, R12 ;  /* 0x000000c68484723c */ /* 0x000fe2000000180c */
[----:B------:R-:W-:-:S04]  /*17460*/  NOP ;  /* 0x0000000000007918 */ /* 0x000fc80000000000 */
[----:B--2---:R-:W-:-:S15]  /*17470*/  @P0 BRA `(.L_x_6181) ;  /* 0x0000000000040947 */ /* 0x004fde0003800000 */
.L_x_6170:
[----:B------:R-:W-:-:S05]  /*17480*/  IADD3 R242, PT, PT, R104, -0x1, RZ ;  /* 0xffffffff68f27810 */ /* 0x000fca0007ffe0ff */
.L_x_6181:
[----:B------:R-:W-:Y:S05]  /*17490*/  BSYNC B2 ;  /* 0x0000000000027941 */ /* 0x000fea0003800000 */
.L_x_6169:
[----:B------:R-:W-:-:S13]  /*174a0*/  ISETP.GE.AND P0, PT, R242, R233, PT ;  /* 0x000000e9f200720c */ /* 0x000fda0003f06270 */
[----:B------:R-:W-:Y:S05]  /*174b0*/  @!P0 BRA `(.L_x_6182) ;  /* 0x000000b800888947 */ /* 0x000fea0003800000 */
[----:B-1----:R-:W2:Y:S01]  /*174c0*/  LDL.64 R4, [R1] ;  /* 0x0000000001047983 */ /* 0x002ea20000100a00 */
[----:B------:R-:W-:Y:S02]  /*174d0*/  IMAD.MOV.U32 R165, RZ, RZ, R0 ;  /* 0x000000ffffa57224 */ /* 0x000fe400078e0000 */
[----:B------:R-:W-:Y:S01]  /*174e0*/  IMAD.MOV.U32 R164, RZ, RZ, R36 ;  /* 0x000000ffffa47224 */ /* 0x000fe200078e0024 */
[----:B--2---:R-:W-:-:S04]  /*174f0*/  ISETP.NE.U32.AND P3, PT, R4, RZ, PT ;  /* 0x000000ff0400720c */ /* 0x004fc80003f65070 */
[----:B------:R-:W-:-:S13]  /*17500*/  ISETP.NE.AND.EX P3, PT, R5, RZ, PT, P3 ;  /* 0x000000ff0500720c */ /* 0x000fda0003f65330 */
.L_x_6189:
        /* <DEDUP_REMOVED lines=23> */
[----:B------:R-:W2:Y:S04]  /*17680*/  LD.E R13, desc[UR4][R2.64+0x170] ;  /* 0x00017004020d7980 */ /* 0x000ea8000c101900 */
[----:B------:R-:W3:Y:S01]  /*17690*/  LD.E.64 R16, desc[UR4][R2.64+0x28] ;  /* 0x0000280402107980 */ /* 0x000ee2000c101b00 */
        /* <DEDUP_REMOVED lines=8> */
[----:B------:R-:W-:Y:S02]  /*17720*/  IABS R6, R0 ;  /* 0x0000000000067213 */ /* 0x000fe40000000000 */
[C---:B------:R-:W-:Y:S02]  /*17730*/  IADD3 R12, PT, PT, R0.reuse, 0x100, RZ ;  /* 0x00000100000c7810 */ /* 0x040fe40007ffe0ff */
[----:B------:R-:W-:Y:S01]  /*17740*/  LOP3.LUT R0, R0, R13, RZ, 0x3c, !PT ;  /* 0x0000000d00007212 */ /* 0x000fe200078e3cff */
        /* <DEDUP_REMOVED lines=50> */
.L_x_6184:
[----:B------:R-:W-:Y:S05]  /*17a70*/  BSYNC.RECONVERGENT B0 ;  /* 0x0000000000007941 */ /* 0x000fea0003800200 */
.L_x_6183:
[C---:B------:R-:W-:Y:S01]  /*17a80*/  IMAD.SHL.U32 R45, R224.reuse, 0x20, RZ ;  /* 0x00000020e02d7824 */ /* 0x040fe200078e00ff */
[----:B------:R-:W-:Y:S01]  /*17a90*/  SHF.L.U64.HI R44, R224, 0x5, R225 ;  /* 0x00000005e02c7819 */ /* 0x000fe200000102e1 */
[----:B------:R-:W-:Y:S01]  /*17aa0*/  @!PT LDS RZ, [RZ] ;  /* 0x00000000fffff984 */ /* 0x000fe20000000800 */
[----:B------:R-:W-:Y:S01]  /*17ab0*/  @!PT LDS RZ, [RZ] ;  /* 0x00000000fffff984 */ /* 0x000fe20000000800 */
[----:B------:R-:W-:Y:S01]  /*17ac0*/  @!PT LDS RZ, [RZ] ;  /* 0x00000000fffff984 */ /* 0x000fe20000000800 */
[----:B------:R-:W-:Y:S01]  /*17ad0*/  @!P4 LDGSTS.E.BYPASS.LTC128B.128 [R245+0xa000], desc[UR4][R236.64] ;  /* 0x0a000000ecf5cfae */ /* 0x000fe2000b981a04 */
[----:B------:R-:W-:Y:S01]  /*17ae0*/  @!P1 IMAD R53, R225, 0xa0, RZ ;  /* 0x000000a0e1359824 */ /* 0x000fe200078e02ff */
[----:B------:R-:W-:Y:S01]  /*17af0*/  LOP3.LUT R171, R221, 0x400, RZ, 0xc0, !PT ;  /* 0x00000400ddab7812 */ /* 0x000fe200078ec0ff */
[----:B------:R-:W-:Y:S01]  /*17b00*/  @!P1 IMAD R49, R225, 0xe0, RZ ;  /* 0x000000e0e1319824 */ /* 0x000fe200078e02ff */
[----:B------:R-:W-:Y:S01]  /*17b10*/  IADD3 R62, P0, PT, R45, R236, RZ ;  /* 0x000000ec2d3e7210 */ /* 0x000fe20007f1e0ff */
[----:B------:R-:W-:Y:S01]  /*17b20*/  @P4 STS.128 [R245+0xa000], RZ ;  /* 0x00a000fff5004388 */ /* 0x000fe20000000c00 */
[----:B------:R-:W-:Y:S01]  /*17b30*/  @!P1 IMAD R47, R225, 0x120, RZ ;  /* 0x00000120e12f9824 */ /* 0x000fe200078e02ff */
[----:B------:R-:W-:Y:S01]  /*17b40*/  LOP3.LUT R0, R169, R166, RZ, 0x3c, !PT ;  /* 0x000000a6a9007212 */ /* 0x000fe200078e3cff */
[C---:B------:R-:W-:Y:S01]  /*17b50*/  @!P1 IMAD R57, R225.reuse, 0x1a0, RZ ;  /* 0x000001a0e1399824 */ /* 0x040fe200078e02ff */
[----:B------:R-:W-:Y:S01]  /*17b60*/  IADD3.X R63, PT, PT, R44, R237, RZ, P0, !PT ;  /* 0x000000ed2c3f7210 */ /* 0x000fe200007fe4ff */
[----:B------:R-:W-:Y:S01]  /*17b70*/  @P1 STS.128 [R245+0xa800], RZ ;  /* 0x00a800fff5001388 */ /* 0x000fe20000000c00 */
[----:B------:R-:W-:Y:S01]  /*17b80*/  @!P1 IADD3 R54, P0, PT, R62, R45, RZ ;  /* 0x0000002d3e369210 */ /* 0x000fe20007f1e0ff */
[----:B------:R-:W-:Y:S01]  /*17b90*/  @!P1 IMAD R45, R225, 0x60, RZ ;  /* 0x00000060e12d9824 */ /* 0x000fe200078e02ff */
[-C--:B------:R-:W-:Y:S02]  /*17ba0*/  @!P1 MOV R52, R62.reuse ;  /* 0x0000003e00349202 */ /* 0x080fe40000000f00 */
[----:B------:R-:W-:Y:S01]  /*17bb0*/  @!PT LDS RZ, [RZ] ;  /* 0x00000000fffff984 */ /* 0x000fe20000000800 */
[----:B------:R-:W-:Y:S01]  /*17bc0*/  @!PT LDS RZ, [RZ] ;  /* 0x00000000fffff984 */ /* 0x000fe20000000800 */
[----:B------:R-:W-:Y:S01]  /*17bd0*/  @!PT LDS RZ, [RZ] ;  /* 0x00000000fffff984 */ /* 0x000fe20000000800 */
[----:B------:R-:W-:Y:S01]  /*17be0*/  @!P1 LDGSTS.E.BYPASS.LTC128B.128 [R245+0xa800], desc[UR4][R62.64] ;  /* 0x0a8000003ef59fae */ /* 0x000fe2000b981a04 */
[C---:B------:R-:W-:Y:S01]  /*17bf0*/  @!P1 IMAD.WIDE.U32 R70, R224.reuse, 0x60, R62 ;  /* 0x00000060e0469825 */ /* 0x040fe200078e003e */
[----:B------:R-:W-:Y:S01]  /*17c00*/  @!P1 MOV R65, R63 ;  /* 0x0000003f00419202 */ /* 0x000fe20000000f00 */
[----:B------:R-:W-:Y:S02]  /*17c10*/  BSSY.RECONVERGENT B1, `(.L_x_6185) ;  /* 0x000022f000017945 */ /* 0x000fe40003800200 */
[----:B------:R-:W-:Y:S01]  /*17c20*/  @P1 STS.128 [R245+0xb000], RZ ;  /* 0x00b000fff5001388 */ /* 0x000fe20000000c00 */
[----:B------:R-:W-:Y:S01]  /*17c30*/  @!P1 IMAD.X R55, R63, 0x1, R44, P0 ;  /* 0x000000013f379824 */ /* 0x000fe200000e062c */
[----:B------:R-:W-:Y:S01]  /*17c40*/  @!P1 IADD3 R71, PT, PT, R45, R71, RZ ;  /* 0x000000472d479210 */ /* 0x000fe20007ffe0ff */
[C---:B------:R-:W-:Y:S01]  /*17c50*/  @!P1 IMAD.WIDE.U32 R68, R224.reuse, 0xa0, R62 ;  /* 0x000000a0e0449825 */ /* 0x040fe200078e003e */
[-C--:B------:R-:W-:Y:S02]  /*17c60*/  @!P1 MOV R59, R63.reuse ;  /* 0x0000003f003b9202 */ /* 0x080fe40000000f00 */
[----:B------:R-:W-:Y:S01]  /*17c70*/  @!PT LDS RZ, [RZ] ;  /* 0x00000000fffff984 */ /* 0x000fe20000000800 */
[----:B------:R-:W-:Y:S01]  /*17c80*/  @!PT LDS RZ, [RZ] ;  /* 0x00000000fffff984 */ /* 0x000fe20000000800 */
[----:B------:R-:W-:Y:S01]  /*17c90*/  @!PT LDS RZ, [RZ] ;  /* 0x00000000fffff984 */ /* 0x000fe20000000800 */
[----:B------:R1:W-:Y:S01]  /*17ca0*/  @!P1 LDGSTS.E.BYPASS.LTC128B.128 [R245+0xb000], desc[UR4][R54.64] ;  /* 0x0b00000036f59fae */ /* 0x0003e2000b981a04 */
[----:B------:R-:W-:Y:S01]  /*17cb0*/  @!P1 IMAD.IADD R69, R53, 0x1, R69 ;  /* 0x0000000135459824 */ /* 0x000fe200078e0245 */
[CC--:B------:R-:W-:Y:S01]  /*17cc0*/  @!P1 LEA R48, P2, R224.reuse, R62.reuse, 0x6 ;  /* 0x0000003ee0309211 */ /* 0x0c0fe200078430ff */
[----:B------:R-:W-:Y:S02]  /*17cd0*/  @!P1 IMAD R45, R225, 0x140, RZ ;  /* 0x00000140e12d9824 */ /* 0x000fe400078e02ff */
[----:B------:R-:W-:Y:S01]  /*17ce0*/  @P1 STS.128 [R245+0xb800], RZ ;  /* 0x00b800fff5001388 */ /* 0x000fe20000000c00 */
[----:B------:R-:W-:Y:S01]  /*17cf0*/  @!P1 IMAD.MOV.U32 R53, RZ, RZ, R63 ;  /* 0x000000ffff359224 */ /* 0x000fe200078e003f */
[-C--:B------:R-:W-:Y:S01]  /*17d00*/  @!P1 MOV R46, R62.reuse ;  /* 0x0000003e002e9202 */ /* 0x080fe20000000f00 */
[----:B------:R-:W-:Y:S01]  /*17d10*/  @!P1 IMAD.MOV.U32 R64, RZ, RZ, R62 ;  /* 0x000000ffff409224 */ /* 0x000fe200078e003e */
[CC--:B------:R-:W-:Y:S01]  /*17d20*/  @!P1 LEA R56, P0, R224.reuse, R62.reuse, 0x7 ;  /* 0x0000003ee0389211 */ /* 0x0c0fe200078038ff */
[C---:B------:R-:W-:Y:S01]  /*17d30*/  @!P1 IMAD.WIDE.U32 R52, R224.reuse, 0x160, R52 ;  /* 0x00000160e0349825 */ /* 0x040fe200078e0034 */
[-C--:B------:R-:W-:Y:S02]  /*17d40*/  @!P1 MOV R67, R63.reuse ;  /* 0x0000003f00439202 */ /* 0x080fe40000000f00 */
[-C--:B------:R-:W-:Y:S01]  /*17d50*/  @!P1 MOV R50, R62.reuse ;  /* 0x0000003e00329202 */ /* 0x080fe20000000f00 */
[C---:B------:R-:W-:Y:S01]  /*17d60*/  @!P1 IMAD.WIDE.U32 R64, R224.reuse, 0xe0, R64 ;  /* 0x000000e0e0409825 */ /* 0x040fe200078e0040 */
[----:B------:R-:W-:Y:S03]  /*17d70*/  SHF.R.U32.HI R216, RZ, 0x1, R167 ;  /* 0x00000001ffd87819 */ /* 0x000fe600000116a7 */
[--C-:B------:R-:W-:Y:S02]  /*17d80*/  @!P1 IMAD.MOV.U32 R44, RZ, RZ, R62.reuse ;  /* 0x000000ffff2c9224 */ /* 0x100fe400078e003e */
[----:B------:R-:W-:Y:S02]  /*17d90*/  @!P1 IMAD.IADD R65, R49, 0x1, R65 ;  /* 0x0000000131419824 */ /* 0x000fe400078e0241 */
[----:B------:R-:W-:Y:S02]  /*17da0*/  @!P1 IMAD R49, R225, 0x1c0, RZ ;  /* 0x000001c0e1319824 */ /* 0x000fe400078e02ff */
[--C-:B------:R-:W-:Y:S02]  /*17db0*/  @!P1 IMAD.MOV.U32 R58, RZ, RZ, R62.reuse ;  /* 0x000000ffff3a9224 */ /* 0x100fe400078e003e */
[--C-:B------:R-:W-:Y:S01]  /*17dc0*/  @!P1 IMAD.MOV.U32 R66, RZ, RZ, R62.reuse ;  /* 0x000000ffff429224 */ /* 0x100fe200078e003e */
[----:B-1----:R-:W-:Y:S01]  /*17dd0*/  @!P1 MOV R55, R63 ;  /* 0x0000003f00379202 */ /* 0x002fe20000000f00 */
[----:B------:R-:W-:Y:S02]  /*17de0*/  @!P1 IMAD.MOV.U32 R54, RZ, RZ, R62 ;  /* 0x000000ffff369224 */ /* 0x000fe400078e003e */
[C---:B------:R-:W-:Y:S04]  /*17df0*/  @!P1 IMAD.WIDE.U32 R58, R224.reuse, 0x120, R58 ;  /* 0x00000120e03a9825 */ /* 0x040fe800078e003a */
[C---:B------:R-:W-:Y:S01]  /*17e00*/  @!P1 IMAD.WIDE.U32 R54, R224.reuse, 0x140, R54 ;  /* 0x00000140e0369825 */ /* 0x040fe200078e0036 */
[----:B------:R-:W-:Y:S03]  /*17e10*/  @!P1 IADD3 R59, PT, PT, R47, R59, RZ ;  /* 0x0000003b2f3b9210 */ /* 0x000fe60007ffe0ff */
[----:B------:R-:W-:Y:S02]  /*17e20*/  @!P1 IMAD.IADD R55, R45, 0x1, R55 ;  /* 0x000000012d379824 */ /* 0x000fe400078e0237 */
[----:B------:R-:W-:Y:S02]  /*17e30*/  @!P1 IMAD R45, R225, 0x160, RZ ;  /* 0x00000160e12d9824 */ /* 0x000fe400078e02ff */
[----:B------:R-:W-:Y:S02]  /*17e40*/  @!P1 IMAD.MOV.U32 R47, RZ, RZ, R63 ;  /* 0x000000ffff2f9224 */ /* 0x000fe400078e003f */
[C---:B------:R-:W-:Y:S01]  /*17e50*/  @!P1 IMAD.WIDE.U32 R66, R224.reuse, 0xc0, R66 ;  /* 0x000000c0e0429825 */ /* 0x040fe200078e0042 */
[----:B------:R-:W-:Y:S02]  /*17e60*/  @!P1 IADD3 R53, PT, PT, R45, R53, RZ ;  /* 0x000000352d359210 */ /* 0x000fe40007ffe0ff */
[----:B------:R-:W-:Y:S01]  /*17e70*/  @!P1 MOV R45, R63 ;  /* 0x0000003f002d9202 */ /* 0x000fe20000000f00 */
[C---:B------:R-:W-:Y:S04]  /*17e80*/  @!P1 IMAD.WIDE.U32 R46, R224.reuse, 0x1a0, R46 ;  /* 0x000001a0e02e9825 */ /* 0x040fe800078e002e */
[C---:B------:R-:W-:Y:S01]  /*17e90*/  @!P1 IMAD.WIDE.U32 R44, R224.reuse, 0x1c0, R44 ;  /* 0x000001c0e02c9825 */ /* 0x040fe200078e002c */
[----:B------:R-:W-:Y:S02]  /*17ea0*/  @!P1 IADD3 R47, PT, PT, R57, R47, RZ ;  /* 0x0000002f392f9210 */ /* 0x000fe40007ffe0ff */
[CC--:B------:R-:W-:Y:S01]  /*17eb0*/  @!P1 LEA.HI.X R57, R224.reuse, R63.reuse, R225, 0x7, P0 ;  /* 0x0000003fe0399211 */ /* 0x0c0fe200000f3ce1 */
[----:B------:R-:W-:Y:S01]  /*17ec0*/  @!P1 IMAD.IADD R45, R49, 0x1, R45 ;  /* 0x00000001312d9824 */ /* 0x000fe200078e022d */
[C---:B------:R-:W-:Y:S01]  /*17ed0*/  @!P1 LEA.HI.X R49, R224.reuse, R63, R225, 0x6, P2 ;  /* 0x0000003fe0319211 */ /* 0x040fe200010f34e1 */
[C---:B------:R-:W-:Y:S01]  /*17ee0*/  @!P1 IMAD R51, R225.reuse, 0xc0, RZ ;  /* 0x000000c0e1339824 */ /* 0x040fe200078e02ff */
[----:B------:R-:W-:Y:S01]  /*17ef0*/  @!P1 LEA R60, P0, R224, R62, 0x8 ;  /* 0x0000003ee03c9211 */ /* 0x000fe200078040ff */
[----:B------:R-:W-:Y:S01]  /*17f00*/  @!P1 IMAD R61, R225, 0x180, RZ ;  /* 0x00000180e13d9824 */ /* 0x000fe200078e02ff */
[----:B------:R-:W-:Y:S01]  /*17f10*/  LOP3.LUT P2, RZ, R167, 0x4, RZ, 0xc0, !PT ;  /* 0x00000004a7ff7812 */ /* 0x000fe2000784c0ff */
[----:B------:R-:W-:Y:S01]  /*17f20*/  @!PT LDS RZ, [RZ] ;  /* 0x00000000fffff984 */ /* 0x000fe20000000800 */
[----:B------:R-:W-:Y:S01]  /*17f30*/  @!PT LDS RZ, [RZ] ;  /* 0x00000000fffff984 */ /* 0x000fe20000000800 */
[----:B------:R-:W-:Y:S01]  /*17f40*/  @!PT LDS RZ, [RZ] ;  /* 0x00000000fffff984 */ /* 0x000fe20000000800 */
[----:B------:R1:W-:Y:S01]  /*17f50*/  @!P1 LDGSTS.E.BYPASS.LTC128B.128 [R245+0xb800], desc[UR4][R48.64] ;  /* 0x0b80000030f59fae */ /* 0x0003e2000b981a04 */
[----:B------:R-:W-:Y:S01]  /*17f60*/  @!P1 IADD3 R67, PT, PT, R51, R67, RZ ;  /* 0x0000004333439210 */ /* 0x000fe20007ffe0ff */
[----:B------:R-:W-:Y:S03]  /*17f70*/  @!P1 IMAD.MOV.U32 R51, RZ, RZ, R63 ;  /* 0x000000ffff339224 */ /* 0x000fe600078e003f */
[----:B------:R-:W-:Y:S01]  /*17f80*/  @P1 STS.128 [R245+0xc000], RZ ;  /* 0x00c000fff5001388 */ /* 0x000fe20000000c00 */
[----:B------:R-:W-:Y:S01]  /*17f90*/  IMAD R171, R0, 0x2, R171 ;  /* 0x0000000200ab7824 */ /* 0x000fe200078e02ab */
[----:B------:R-:W-:Y:S01]  /*17fa0*/  LOP3.LUT R0, R216, 0x8, RZ, 0xc0, !PT ;  /* 0x00000008d8007812 */ /* 0x000fe200078ec0ff */
[----:B------:R-:W-:Y:S02]  /*17fb0*/  @!P1 IMAD.WIDE.U32 R50, R224, 0x180, R50 ;  /* 0x00000180e0329825 */ /* 0x000fe400078e0032 */
[----:B------:R-:W-:Y:S01]  /*17fc0*/  @!PT LDS RZ, [RZ] ;  /* 0x00000000fffff984 */ /* 0x000fe20000000800 */
[----:B------:R-:W-:Y:S01]  /*17fd0*/  @!PT LDS RZ, [RZ] ;  /* 0x00000000fffff984 */ /* 0x000fe20000000800 */
[----:B------:R-:W-:Y:S01]  /*17fe0*/  @!PT LDS RZ, [RZ] ;  /* 0x00000000fffff984 */ /* 0x000fe20000000800 */
[----:B------:R-:W-:Y:S01]  /*17ff0*/  @!P1 LDGSTS.E.BYPASS.LTC128B.128 [R245+0xc000], desc[UR4][R70.64] ;  /* 0x0c00000046f59fae */ /* 0x000fe2000b981a04 */
[----:B------:R-:W-:Y:S01]  /*18000*/  LOP3.LUT R173, R0, 0x1c0, R221, 0xf8, !PT ;  /* 0x000001c000ad7812 */ /* 0x000fe200078ef8dd */
[----:B------:R-:W-:Y:S03]  /*18010*/  @!P1 IMAD.IADD R51, R61, 0x1, R51 ;  /* 0x000000013d339824 */ /* 0x000fe600078e0233 */
[----:B------:R-:W-:Y:S01]  /*18020*/  @P1 STS.128 [R245+0xc800], RZ ;  /* 0x00c800fff5001388 */ /* 0x000fe20000000c00 */
[----:B------:R-:W-:Y:S01]  /*18030*/  @!P1 LEA.HI.X R61, R224, R63, R225, 0x8, P0 ;  /* 0x0000003fe03d9211 */ /* 0x000fe200000f44e1 */
[----:B------:R-:W-:Y:S01]  /*18040*/  IMAD.IADD R208, R218, 0x1, R171 ;  /* 0x00000001dad07824 */ /* 0x000fe200078e02ab */
[----:B------:R-:W-:Y:S02]  /*18050*/  LOP3.LUT R220, R173, R166, RZ, 0x3c, !PT ;  /* 0x000000a6addc7212 */ /* 0x000fe400078e3cff */
[----:B------:R-:W-:Y:S01]  /*18060*/  @!PT LDS RZ, [RZ] ;  /* 0x00000000fffff984 */ /* 0x000fe20000000800 */
[----:B------:R-:W-:Y:S01]  /*18070*/  @!PT LDS RZ, [RZ] ;  /* 0x00000000fffff984 */ /* 0x000fe20000000800 */
[----:B------:R-:W-:Y:S01]  /*18080*/  @!PT LDS RZ, [RZ] ;  /* 0x00000000fffff984 */ /* 0x000fe20000000800 */
[----:B------:R-:W-:Y:S01]  /*18090*/  @!P1 LDGSTS.E.BYPASS.LTC128B.128 [R245+0xc800], desc[UR4][R56.64] ;  /* 0x0c80000038f59fae */ /* 0x000fe2000b981a04 */
[----:B------:R-:W-:Y:S01]  /*180a0*/  IMAD.MOV.U32 R219, RZ, RZ, 0x20 ;  /* 0x00000020ffdb7424 */ /* 0x000fe200078e00ff */
[----:B------:R-:W-:Y:S03]  /*180b0*/  LOP3.LUT P0, RZ, R167, 0x2, RZ, 0xc0, !PT ;  /* 0x00000002a7ff7812 */ /* 0x000fe6000780c0ff */
[----:B------:R-:W-:Y:S01]  /*180c0*/  @P1 STS.128 [R245+0xd000], RZ ;  /* 0x00d000fff5001388 */ /* 0x000fe20000000c00 */
[----:B------:R-:W-:Y:S04]  /*180d0*/  SEL R219, R219, 0xffffffe0, !P0 ;  /* 0xffffffe0dbdb7807 */ /* 0x000fe80004000000 */
[----:B------:R-:W-:Y:S01]  /*180e0*/  @!PT LDS RZ, [RZ] ;  /* 0x00000000fffff984 */ /* 0x000fe20000000800 */
[----:B------:R-:W-:Y:S01]  /*180f0*/  @!PT LDS RZ, [RZ] ;  /* 0x00000000fffff984 */ /* 0x000fe20000000800 */
[----:B------:R-:W-:Y:S01]  /*18100*/  @!PT LDS RZ, [RZ] ;  /* 0x00000000fffff984 */ /* 0x000fe20000000800 */
[----:B------:R-:W-:Y:S01]  /*18110*/  @!P1 LDGSTS.E.BYPASS.LTC128B.128 [R245+0xd000], desc[UR4][R68.64] ;  /* 0x0d00000044f59fae */ /* 0x000fe2000b981a04 */
[----:B------:R-:W-:Y:S02]  /*18120*/  ISETP.GT.AND P0, PT, R242, R233, PT ;  /* 0x000000e9f200720c */ /* 0x000fe40003f04270 */
[----:B-1----:R-:W-:Y:S02]  /*18130*/  SHF.L.U32 R48, R167, 0x5, RZ ;  /* 0x00000005a7307819 */ /* 0x002fe400000006ff */
[----:B------:R-:W-:Y:S01]  /*18140*/  @P1 STS.128 [R245+0xd800], RZ ;  /* 0x00d800fff5001388 */ /* 0x000fe20000000c00 */
[----:B------:R-:W-:Y:S01]  /*18150*/  IMAD.IADD R209, R219, 0x1, R208 ;  /* 0x00000001dbd17824 */ /* 0x000fe200078e02d0 */
[----:B------:R-:W-:Y:S03]  /*18160*/  LOP3.LUT R217, R48, 0x7c00, RZ, 0xc0, !PT ;  /* 0x00007c0030d97812 */ /* 0x000fe600078ec0ff */
[----:B------:R-:W-:Y:S01]  /*18170*/  @!PT LDS RZ, [RZ] ;  /* 0x00000000fffff984 */ /* 0x000fe20000000800 */
[----:B------:R-:W-:Y:S01]  /*18180*/  @!PT LDS RZ, [RZ] ;  /* 0x00000000fffff984 */ /* 0x000fe20000000800 */
[----:B------:R-:W-:Y:S01]  /*18190*/  @!PT LDS RZ, [RZ] ;  /* 0x00000000fffff984 */ /* 0x000fe20000000800 */
[----:B------:R-:W-:Y:S01]  /*181a0*/  @!P1 LDGSTS.E.BYPASS.LTC128B.128 [R245+0xd800], desc[UR4][R66.64] ;  /* 0x0d80000042f59fae */ /* 0x000fe2000b981a04 */
[----:B------:R-:W-:Y:S04]  /*181b0*/  LOP3.LUT R169, R217, 0x200, R221, 0xf8, !PT ;  /* 0x00000200d9a97812 */ /* 0x000fe800078ef8dd */
[----:B------:R-:W-:Y:S01]  /*181c0*/  @P1 STS.128 [R245+0xe000], RZ ;  /* 0x00e000fff5001388 */ /* 0x000fe20000000c00 */
[----:B------:R-:W-:Y:S04]  /*181d0*/  LOP3.LUT R169, R169, R220, RZ, 0xfc, !PT ;  /* 0x000000dca9a97212 */ /* 0x000fe800078efcff */
[----:B------:R-:W-:Y:S01]  /*181e0*/  @!PT LDS RZ, [RZ] ;  /* 0x00000000fffff984 */ /* 0x000fe20000000800 */
[----:B------:R-:W-:Y:S01]  /*181f0*/  @!PT LDS RZ, [RZ] ;  /* 0x00000000fffff984 */ /* 0x000fe20000000800 */
[----:B------:R-:W-:Y:S01]  /*18200*/  @!PT LDS RZ, [RZ] ;  /* 0x00000000fffff984 */ /* 0x000fe20000000800 */
[----:B------:R-:W-:Y:S01]  /*18210*/  @!P1 LDGSTS.E.BYPASS.LTC128B.128 [R245+0xe000], desc[UR4][R64.64] ;  /* 0x0e00000040f59fae */ /* 0x000fe2000b981a04 */
[----:B------:R-:W-:Y:S04]  /*18220*/  LEA R0, R169, R218, 0x1 ;  /* 0x000000daa9007211 */ /* 0x000fe800078e08ff */
        /* <DEDUP_REMOVED lines=36> */
[----:B------:R-:W2:Y:S05]  /*18470*/  LDSM.16.M88.4 R172, [R208+0x2000] ;  /* 0x00200000d0ac783b */ /* 0x000eaa0000000200 */
[----:B------:R-:W3:Y:S05]  /*18480*/  LDSM.16.M88.4 R176, [R208+0x2800] ;  /* 0x00280000d0b0783b */ /* 0x000eea0000000200 */
[----:B------:R-:W4:Y:S05]  /*18490*/  LDSM.16.M88.4 R180, [R208+0x3000] ;  /* 0x00300000d0b4783b */ /* 0x000f2a0000000200 */
[----:B------:R-:W0:Y:S05]  /*184a0*/  LDGDEPBAR ;  /* 0x00000000000079af */ /* 0x000e2a0000000000 */
[----:B------:R-:W5:Y:S05]  /*184b0*/  LDSM.16.M88.4 R184, [R208+0x3800] ;  /* 0x00380000d0b8783b */ /* 0x000f6a0000000200 */
[----:B------:R-:W1:Y:S05]  /*184c0*/  LDSM.16.M88.4 R188, [R208+0x4000] ;  /* 0x00400000d0bc783b */ /* 0x000e6a0000000200 */
[----:B------:R-:W1:Y:S05]  /*184d0*/  LDSM.16.M88.4 R192, [R208+0x4800] ;  /* 0x00480000d0c0783b */ /* 0x000e6a0000000200 */
[----:B------:R-:W1:Y:S05]  /*184e0*/  LDSM.16.M88.4 R196, [R208+0x5000] ;  /* 0x00500000d0c4783b */ /* 0x000e6a0000000200 */
[----:B------:R-:W-:Y:S01]  /*184f0*/  LDSM.16.M88.4 R200, [R208+0x6000] ;  /* 0x00600000d0c8783b */ /* 0x000fe20000000200 */
[C---:B--2---:R-:W-:Y:S04]  /*18500*/  HMMA.16816.F32 R4, R168.reuse, R172, RZ ;  /* 0x000000aca804723c */ /* 0x044fe800000018ff */
[----:B------:R-:W-:Y:S04]  /*18510*/  LDSM.16.M88.4 R88, [R208+0x7000] ;  /* 0x00700000d058783b */ /* 0x000fe80000000200 */
[C---:B------:R-:W-:Y:S01]  /*18520*/  HMMA.16816.F32 R8, R168.reuse, R174, RZ ;  /* 0x000000aea808723c */ /* 0x040fe200000018ff */
[----:B------:R-:W2:Y:S05]  /*18530*/  LDSM.16.M88.4 R172, [R208+0x5800] ;  /* 0x00580000d0ac783b */ /* 0x000eaa0000000200 */
[----:B------:R-:W-:Y:S02]  /*18540*/  LDSM.16.M88.4 R96, [R208+0x7800] ;  /* 0x00780000d060783b */ /* 0x000fe40000000200 */
[C---:B---3--:R-:W-:Y:S03]  /*18550*/  HMMA.16816.F32 R12, R168.reuse, R176, RZ ;  /* 0x000000b0a80c723c */ /* 0x048fe600000018ff */
[----:B------:R-:W-:Y:S05]  /*18560*/  LDSM.16.M88.4 R104, [R208+0x8000] ;  /* 0x00800000d068783b */ /* 0x000fea0000000200 */
[C---:B------:R-:W-:Y:S01]  /*18570*/  HMMA.16816.F32 R16, R168.reuse, R178, RZ ;  /* 0x000000b2a810723c */ /* 0x040fe200000018ff */
[----:B------:R-:W3:Y:S05]  /*18580*/  LDSM.16.M88.4 R176, [R208+0x6800] ;  /* 0x00680000d0b0783b */ /* 0x000eea0000000200 */
[----:B------:R-:W3:Y:S02]  /*18590*/  LDSM.16.M88.4 R112, [R208+0x8800] ;  /* 0x00880000d070783b */ /* 0x000ee40000000200 */
[C---:B----4-:R-:W-:Y:S03]  /*185a0*/  HMMA.16816.F32 R20, R168.reuse, R180, RZ ;  /* 0x000000b4a814723c */ /* 0x050fe600000018ff */
[----:B------:R-:W4:Y:S05]  /*185b0*/  LDSM.16.M88.4 R120, [R208+0x9000] ;  /* 0x00900000d078783b */ /* 0x000f2a0000000200 */
[C---:B------:R-:W-:Y:S01]  /*185c0*/  HMMA.16816.F32 R24, R168.reuse, R182, RZ ;  /* 0x000000b6a818723c */ /* 0x040fe200000018ff */
[----:B------:R-:W4:Y:S05]  /*185d0*/  LDSM.16.M88.4 R128, [R208+0x9800] ;  /* 0x00980000d080783b */ /* 0x000f2a0000000200 */
[----:B------:R-:W-:Y:S02]  /*185e0*/  LDSM.16.M88.4 R180, [R209+0x2800] ;  /* 0x00280000d1b4783b */ /* 0x000fe40000000200 */
[C---:B-----5:R-:W-:Y:S03]  /*185f0*/  HMMA.16816.F32 R28, R168.reuse, R184, RZ ;  /* 0x000000b8a81c723c */ /* 0x060fe600000018ff */
[----:B------:R-:W-:Y:S05]  /*18600*/  LDSM.16.M88.4 R204, [R209+0x5800] ;  /* 0x00580000d1cc783b */ /* 0x000fea0000000200 */
        /* <DEDUP_REMOVED lines=11> */
[C---:B--2---:R-:W-:Y:S01]  /*186c0*/  HMMA.16816.F32 R60, R168.reuse, R172, RZ ;  /* 0x000000aca83c723c */ /* 0x044fe200000018ff */
[----:B------:R-:W-:Y:S07]  /*186d0*/  IADD3 R172, PT, PT, R0, R219, RZ ;  /* 0x000000db00ac7210 */ /* 0x000fee0007ffe0ff */
[C---:B------:R-:W-:Y:S01]  /*186e0*/  HMMA.16816.F32 R64, R168.reuse, R174, RZ ;  /* 0x000000aea840723c */ /* 0x040fe200000018ff */
[----:B------:R-:W-:Y:S07]  /*186f0*/  LDSM.16.M88.4 R172, [R172] ;  /* 0x00000000acac783b */ /* 0x000fee0000000200 */
[C---:B------:R-:W-:Y:S08]  /*18700*/  HMMA.16816.F32 R68, R168.reuse, R200, RZ ;  /* 0x000000c8a844723c */ /* 0x040ff000000018ff */
[C---:B------:R-:W-:Y:S01]  /*18710*/  HMMA.16816.F32 R72, R168.reuse, R202, RZ ;  /* 0x000000caa848723c */ /* 0x040fe200000018ff */
[----:B------:R-:W-:Y:S07]  /*18720*/  LDSM.16.M88.4 R200, [R209+0x5000] ;  /* 0x00500000d1c8783b */ /* 0x000fee0000000200 */
[C---:B---3--:R-:W-:Y:S08]  /*18730*/  HMMA.16816.F32 R76, R168.reuse, R176, RZ ;  /* 0x000000b0a84c723c */ /* 0x048ff000000018ff */
[C---:B------:R-:W-:Y:S01]  /*18740*/  HMMA.16816.F32 R80, R168.reuse, R178, RZ ;  /* 0x000000b2a850723c */ /* 0x040fe200000018ff */
        /* <DEDUP_REMOVED lines=36> */
[C---:B--2---:R-:W-:Y:S01]  /*18990*/  HMMA.16816.F32 R68, R172.reuse, R168, R68 ;  /* 0x000000a8ac44723c */ /* 0x044fe20000001844 */
[----:B------:R-:W-:Y:S04]  /*189a0*/  MOV R168, 0x40 ;  /* 0x0000004000a87802 */ /* 0x000fe80000000f00 */
[----:B------:R-:W-:Y:S03]  /*189b0*/  SEL R201, R168, 0xffffffc0, !P2 ;  /* 0xffffffc0a8c97807 */ /* 0x000fe60005000000 */
[C---:B------:R-:W-:Y:S01]  /*189c0*/  HMMA.16816.F32 R72, R172.reuse, R170, R72 ;  /* 0x000000aaac48723c */ /* 0x040fe20000001848 */
[----:B------:R-:W2:Y:S02]  /*189d0*/  LDSM.16.M88.4 R168, [R209+0x9800] ;  /* 0x00980000d1a8783b */ /* 0x000ea40000000200 */
[----:B------:R-:W-:Y:S01]  /*189e0*/  IMAD.IADD R0, R0, 0x1, R201 ;  /* 0x0000000100007824 */ /* 0x000fe200078e02c9 */
[----:B------:R-:W-:Y:S04]  /*189f0*/  IADD3 R208, PT, PT, R201, R208, RZ ;  /* 0x000000d0c9d07210 */ /* 0x000fe80007ffe0ff */
[C---:B-1----:R-:W-:Y:S01]  /*18a00*/  HMMA.16816.F32 R76, R172.reuse, R176, R76 ;  /* 0x000000b0ac4c723c */ /* 0x042fe2000000184c */
[----:B------:R-:W-:Y:S05]  /*18a10*/  LDSM.16.M88.4 R200, [R0] ;  /* 0x0000000000c8783b */ /* 0x000fea0000000200 */
[----:B------:R-:W1:Y:S02]  /*18a20*/  LDSM.16.M88.4 R204, [R208+0x2000] ;  /* 0x00200000d0cc783b */ /* 0x000e640000000200 */
[C---:B------:R-:W-:Y:S03]  /*18a30*/  HMMA.16816.F32 R80, R172.reuse, R178, R80 ;  /* 0x000000b2ac50723c */ /* 0x040fe60000001850 */
[----:B------:R-:W1:Y:S05]  /*18a40*/  LDSM.16.M88.4 R176, [R208+0x2800] ;  /* 0x00280000d0b0783b */ /* 0x000e6a0000000200 */
        /* <DEDUP_REMOVED lines=16> */
[----:B------:R-:W-:Y:S01]  /*18b50*/  HMMA.16816.F32 R128, R172, R170, R128 ;  /* 0x000000aaac80723c */ /* 0x000fe20000001880 */
[----:B------:R-:W2:Y:S05]  /*18b60*/  LDSM.16.M88.4 R168, [R208+0x4000] ;  /* 0x00400000d0a8783b */ /* 0x000eaa0000000200 */
[----:B------:R-:W5:Y:S02]  /*18b70*/  LDSM.16.M88.4 R172, [R208+0x4800] ;  /* 0x00480000d0ac783b */ /* 0x000f640000000200 */
[C---:B-1----:R-:W-:Y:S08]  /*18b80*/  HMMA.16816.F32 R4, R200.reuse, R204, R4 ;  /* 0x000000ccc804723c */ /* 0x042ff00000001804 */
[C---:B------:R-:W-:Y:S01]  /*18b90*/  HMMA.16816.F32 R8, R200.reuse, R206, R8 ;  /* 0x000000cec808723c */ /* 0x040fe20000001808 */
[----:B------:R-:W-:Y:S07]  /*18ba0*/  LDSM.16.M88.4 R204, [R208+0x7800] ;  /* 0x00780000d0cc783b */ /* 0x000fee0000000200 */
[C---:B------:R-:W-:Y:S08]  /*18bb0*/  HMMA.16816.F32 R12, R200.reuse, R176, R12 ;  /* 0x000000b0c80c723c */ /* 0x040ff0000000180c */
[C---:B------:R-:W-:Y:S01]  /*18bc0*/  HMMA.16816.F32 R16, R200.reuse, R178, R16 ;  /* 0x000000b2c810723c */ /* 0x040fe20000001810 */
[----:B------:R-:W1:Y:S07]  /*18bd0*/  LDSM.16.M88.4 R176, [R208+0x6800] ;  /* 0x00680000d0b0783b */ /* 0x000e6e0000000200 */
[C---:B---3--:R-:W-:Y:S08]  /*18be0*/  HMMA.16816.F32 R20, R200.reuse, R180, R20 ;  /* 0x000000b4c814723c */ /* 0x048ff00000001814 */
[C---:B------:R-:W-:Y:S01]  /*18bf0*/  HMMA.16816.F32 R24, R200.reuse, R182, R24 ;  /* 0x000000b6c818723c */ /* 0x040fe20000001818 */
[----:B------:R-:W3:Y:S07]  /*18c00*/  LDSM.16.M88.4 R180, [R208+0x7000] ;  /* 0x00700000d0b4783b */ /* 0x000eee0000000200 */
[C---:B----4-:R-:W-:Y:S03]  /*18c10*/  HMMA.16816.F32 R28, R200.reuse, R184, R28 ;  /* 0x000000b8c81c723c */ /* 0x050fe6000000181c */
[C---:B------:R-:W-:Y:S01]  /*18c20*/  IMAD.IADD R184, R219.reuse, 0x1, R0 ;  /* 0x00000001dbb87824 */ /* 0x040fe200078e0200 */
[----:B------:R-:W-:Y:S04]  /*18c30*/  IADD3 R0, PT, PT, R219, R208, RZ ;  /* 0x000000d0db007210 */ /* 0x000fe80007ffe0ff */
[C---:B------:R-:W-:Y:S01]  /*18c40*/  HMMA.16816.F32 R32, R200.reuse, R186, R32 ;  /* 0x000000bac820723c */ /* 0x040fe20000001820 */
[----:B------:R-:W-:Y:S05]  /*18c50*/  LDSM.16.M88.4 R184, [R184] ;  /* 0x00000000b8b8783b */ /* 0x000fea0000000200 */
[----:B------:R-:W-:Y:S02]  /*18c60*/  LDSM.16.M88.4 R212, [R0+0x9800] ;  /* 0x0098000000d4783b */ /* 0x000fe40000000200 */
[C---:B--2---:R-:W-:Y:S08]  /*18c70*/  HMMA.16816.F32 R36, R200.reuse, R168, R36 ;  /* 0x000000a8c824723c */ /* 0x044ff00000001824 */
[C---:B------:R-:W-:Y:S01]  /*18c80*/  HMMA.16816.F32 R40, R200.reuse, R170, R40 ;  /* 0x000000aac828723c */ /* 0x040fe20000001828 */
[----:B------:R-:W2:Y:S07]  /*18c90*/  LDSM.16.M88.4 R168, [R208+0x8000] ;  /* 0x00800000d0a8783b */ /* 0x000eae0000000200 */
        /* <DEDUP_REMOVED lines=17> */
[----:B------:R-:W3:Y:S05]  /*18db0*/  LDSM.16.M88.4 R180, [R208+0x9800] ;  /* 0x00980000d0b4783b */ /* 0x000eea0000000200 */
[----:B------:R-:W-:Y:S02]  /*18dc0*/  LDSM.16.M88.4 R208, [R0+0x9000] ;  /* 0x0090000000d0783b */ /* 0x000fe40000000200 */
[C---:B------:R-:W-:Y:S08]  /*18dd0*/  HMMA.16816.F32 R92, R200.reuse, R204, R92 ;  /* 0x000000ccc85c723c */ /* 0x040ff0000000185c */
[C---:B------:R-:W-:Y:S01]  /*18de0*/  HMMA.16816.F32 R96, R200.reuse, R206, R96 ;  /* 0x000000cec860723c */ /* 0x040fe20000001860 */
[----:B------:R-:W5:Y:S07]  /*18df0*/  LDSM.16.M88.4 R204, [R0+0x3800] ;  /* 0x0038000000cc783b */ /* 0x000f6e0000000200 */
[C---:B--2---:R-:W-:Y:S08]  /*18e00*/  HMMA.16816.F32 R100, R200.reuse, R168, R100 ;  /* 0x000000a8c864723c */ /* 0x044ff00000001864 */
[C---:B------:R-:W-:Y:S01]  /*18e10*/  HMMA.16816.F32 R104, R200.reuse, R170, R104 ;  /* 0x000000aac868723c */ /* 0x040fe20000001868 */
[----:B------:R-:W2:Y:S07]  /*18e20*/  LDSM.16.M88.4 R168, [R0+0x4000] ;  /* 0x0040000000a8783b */ /* 0x000eae0000000200 */
[C---:B----4-:R-:W-:Y:S08]  /*18e30*/  HMMA.16816.F32 R108, R200.reuse, R172, R108 ;  /* 0x000000acc86c723c */ /* 0x050ff0000000186c */
[C---:B------:R-:W-:Y:S01]  /*18e40*/  HMMA.16816.F32 R112, R200.reuse, R174, R112 ;  /* 0x000000aec870723c */ /* 0x040fe20000001870 */
[----:B------:R-:W4:Y:S07]  /*18e50*/  LDSM.16.M88.4 R172, [R0+0x4800] ;  /* 0x0048000000ac783b */ /* 0x000f2e0000000200 */
[C---:B-1----:R-:W-:Y:S08]  /*18e60*/  HMMA.16816.F32 R116, R200.reuse, R176, R116 ;  /* 0x000000b0c874723c */ /* 0x042ff00000001874 */
[C---:B------:R-:W-:Y:S01]  /*18e70*/  HMMA.16816.F32 R120, R200.reuse, R178, R120 ;  /* 0x000000b2c878723c */ /* 0x040fe20000001878 */
[----:B------:R-:W1:Y:S07]  /*18e80*/  LDSM.16.M88.4 R176, [R0+0x5000] ;  /* 0x0050000000b0783b */ /* 0x000e6e0000000200 */
        /* <DEDUP_REMOVED lines=13> */
[C---:B-----5:R-:W-:Y:S08]  /*18f60*/  HMMA.16816.F32 R28, R184.reuse, R204, R28 ;  /* 0x000000ccb81c723c */ /* 0x060ff0000000181c */
[C---:B------:R-:W-:Y:S01]  /*18f70*/  HMMA.16816.F32 R32, R184.reuse, R206, R32 ;  /* 0x000000ceb820723c */ /* 0x040fe20000001820 */
[----:B------:R-:W-:Y:S07]  /*18f80*/  LDSM.16.M88.4 R204, [R0+0x8800] ;  /* 0x0088000000cc783b */ /* 0x000fee0000000200 */
[C---:B--2---:R-:W-:Y:S08]  /*18f90*/  HMMA.16816.F32 R36, R184.reuse, R168, R36 ;  /* 0x000000a8b824723c */ /* 0x044ff00000001824 */
[C---:B------:R-:W-:Y:S01]  /*18fa0*/  HMMA.16816.F32 R40, R184.reuse, R170, R40 ;  /* 0x000000aab828723c */ /* 0x040fe20000001828 */
[----:B------:R-:W2:Y:S01]  /*18fb0*/  LDSM.16.M88.4 R168, [R0+0x7800] ;  /* 0x0078000000a8783b */ /* 0x000ea20000000200 */
[----:B------:R-:W-:Y:S04]  /*18fc0*/  DEPBAR.LE SB0, 0x0 ;  /* 0x000080000000791a */ /* 0x000fe80000000000 */
[----:B------:R-:W-:Y:S02]  /*18fd0*/  BAR.SYNC.DEFER_BLOCKING 0x0 ;  /* 0x0000000000007b1d */ /* 0x000fe40000010000 */
[C---:B----4-:R-:W-:Y:S08]  /*18fe0*/  HMMA.16816.F32 R44, R184.reuse, R172, R44 ;  /* 0x000000acb82c723c */ /* 0x050ff0000000182c */
[C---:B------:R-:W-:Y:S08]  /*18ff0*/  HMMA.16816.F32 R48, R184.reuse, R174, R48 ;  /* 0x000000aeb830723c */ /* 0x040ff00000001830 */
[C---:B-1----:R-:W-:Y:S08]  /*19000*/  HMMA.16816.F32 R52, R184.reuse, R176, R52 ;  /* 0x000000b0b834723c */ /* 0x042ff00000001834 */
        /* <DEDUP_REMOVED lines=21> */
[----:B------:R-:W-:Y:S01]  /*19160*/  LOP3.LUT R168, R227, 0x1c0, RZ, 0xc0, !PT ;  /* 0x000001c0e3a87812 */ /* 0x000fe200078ec0ff */
[----:B------:R-:W2:Y:S01]  /*19170*/  LDL.64 R172, [R1] ;  /* 0x0000000001ac7983 */ /* 0x000ea20000100a00 */
[----:B------:R-:W-:Y:S02]  /*19180*/  BSSY.RECONVERGENT B0, `(.L_x_6187) ;  /* 0x0000050000007945 */ /* 0x000fe40003800200 */
[----:B------:R-:W-:Y:S04]  /*19190*/  LOP3.LUT R171, R168, 0x38, R167, 0xf8, !PT ;  /* 0x00000038a8ab7812 */ /* 0x000fe800078ef8a7 */
[----:B------:R-:W-:Y:S04]  /*191a0*/  LOP3.LUT R168, R171, R166, RZ, 0x3c, !PT ;  /* 0x000000a6aba87212 */ /* 0x000fe800078e3cff */
[----:B------:R-:W-:Y:S02]  /*191b0*/  LOP3.LUT R245, R168, 0x1e00, R227, 0xf8, !PT ;  /* 0x00001e00a8f57812 */ /* 0x000fe400078ef8e3 */
        /* <DEDUP_REMOVED lines=76> */
.L_x_6188:
[----:B------:R-:W-:Y:S05]  /*19680*/  BSYNC.RECONVERGENT B0 ;  /* 0x0000000000007941 */ /* 0x000fea0003800200 */
.L_x_6187:
[----:B------:R-:W-:Y:S01]  /*19690*/  LEA R245, R245, R218, 0x1 ;  /* 0x000000daf5f57211 */ /* 0x000fe200078e08ff */
        /* <DEDUP_REMOVED lines=9> */
[----:B------:R-:W-:Y:S01]  /*19730*/  @!P1 IMAD.MOV.U32 R182, RZ, RZ, R172 ;  /* 0x000000ffffb69224 */ /* 0x000fe200078e00ac */
[----:B------:R-:W-:Y:S01]  /*19740*/  IADD3.X R173, PT, PT, R0, R235, RZ, P5, !PT ;  /* 0x000000eb00ad7210 */ /* 0x000fe20002ffe4ff */
[----:B------:R1:W-:Y:S01]  /*19750*/  @P4 STS.128 [R245+0x2000], RZ ;  /* 0x002000fff5004388 */ /* 0x0003e20000000c00 */
[CC--:B------:R-:W-:Y:S01]  /*19760*/  @!P1 LEA R192, P4, R222.reuse, R172.reuse, 0x6 ;  /* 0x000000acdec09211 */ /* 0x0c0fe200078830ff */
[----:B------:R-:W-:Y:S01]  /*19770*/  @!P1 IMAD R169, R223, 0x60, RZ ;  /* 0x00000060dfa99824 */ /* 0x000fe200078e02ff */
[-C--:B------:R-:W-:Y:S01]  /*19780*/  @!P1 MOV R183, R173.reuse ;  /* 0x000000ad00b79202 */ /* 0x080fe20000000f00 */
[----:B------:R1:W-:Y:S01]  /*19790*/  @P1 STS.128 [R245+0x2800], RZ ;  /* 0x002800fff5001388 */ /* 0x0003e20000000c00 */
[----:B------:R-:W-:Y:S01]  /*197a0*/  @!P1 IMAD.X R175, R173, 0x1, R0, P0 ;  /* 0x00000001adaf9824 */ /* 0x000fe200000e0600 */
[CC--:B------:R-:W-:Y:S01]  /*197b0*/  @!P1 LEA.HI.X R193, R222.reuse, R173.reuse, R223, 0x6, P4 ;  /* 0x000000addec19211 */ /* 0x0c0fe200020f34df */
[C---:B------:R-:W-:Y:S01]  /*197c0*/  @!P1 IMAD.WIDE.U32 R180, R222.reuse, 0x60, R172 ;  /* 0x00000060deb49825 */ /* 0x040fe200078e00ac */
        /* <DEDUP_REMOVED lines=8> */
[--C-:B------:R-:W-:Y:S01]  /*19850*/  @!P1 IMAD.WIDE.U32 R190, R222, 0x180, R172.reuse ;  /* 0x00000180debe9825 */ /* 0x100fe200078e00ac */
[----:B------:R-:W-:Y:S01]  /*19860*/  @!PT LDS RZ, [RZ] ;  /* 0x00000000fffff984 */ /* 0x000fe20000000800 */
[----:B------:R-:W-:Y:S01]  /*19870*/  @!PT LDS RZ, [RZ] ;  /* 0x00000000fffff984 */ /* 0x000fe20000000800 */
[----:B------:R-:W-:Y:S01]  /*19880*/  @!PT LDS RZ, [RZ] ;  /* 0x00000000fffff984 */ /* 0x000fe20000000800 */
[----:B------:R2:W-:Y:S02]  /*19890*/  @!P1 LDGSTS.E.BYPASS.LTC128B.128 [R245+0x3000], desc[UR4][R174.64] ;  /* 0x03000000aef59fae */ /* 0x0005e4000b981a04 */
        /* <DEDUP_REMOVED lines=14> */
[C---:B------:R-:W-:Y:S01]  /*19980*/  @!P1 IMAD R168, R223.reuse, 0x1a0, RZ ;  /* 0x000001a0dfa89824 */ /* 0x040fe200078e02ff */
[----:B------:R-:W-:Y:S01]  /*19990*/  @!PT LDS RZ, [RZ] ;  /* 0x00000000fffff984 */ /* 0x000fe20000000800 */
[----:B------:R-:W-:Y:S01]  /*199a0*/  @!PT LDS RZ, [RZ] ;  /* 0x00000000fffff984 */ /* 0x000fe20000000800 */
[----:B------:R-:W-:Y:S01]  /*199b0*/  @!PT LDS RZ, [RZ] ;  /* 0x00000000fffff984 */ /* 0x000fe20000000800 */
[----:B------:R1:W-:Y:S01]  /*199c0*/  @!P1 LDGSTS.E.BYPASS.LTC128B.128 [R245+0x4000], desc[UR4][R180.64] ;  /* 0x04000000b4f59fae */ /* 0x0003e2000b981a04 */
[----:B------:R-:W-:Y:S03]  /*199d0*/  @!P1 IMAD.WIDE.U32 R184, R222, 0x160, R172 ;  /* 0x00000160deb89825 */ /* 0x000fe600078e00ac */
[----:B------:R1:W-:Y:S01]  /*199e0*/  @P1 STS.128 [R245+0x4800], RZ ;  /* 0x004800fff5001388 */ /* 0x0003e20000000c00 */
[----:B------:R-:W-:Y:S01]  /*199f0*/  @!P1 IADD3 R189, PT, PT, R168, R189, RZ ;  /* 0x000000bda8bd9210 */ /* 0x000fe20007ffe0ff */
[----:B------:R-:W-:Y:S01]  /*19a00*/  @!P1 IMAD.MOV.U32 R177, RZ, RZ, R173 ;  /* 0x000000ffffb19224 */ /* 0x000fe200078e00ad */
[CC--:B------:R-:W-:Y:S01]  /*19a10*/  @!P1 LEA R168, P0, R222.reuse, R172.reuse, 0x7 ;  /* 0x000000acdea89211 */ /* 0x0c0fe200078038ff */
[C---:B------:R-:W-:Y:S02]  /*19a20*/  @!P1 IMAD R171, R223.reuse, 0xc0, RZ ;  /* 0x000000c0dfab9824 */ /* 0x040fe400078e02ff */
[C---:B------:R-:W-:Y:S01]  /*19a30*/  @!P1 IMAD.WIDE.U32 R176, R222.reuse, 0xc0, R176 ;  /* 0x000000c0deb09825 */ /* 0x040fe200078e00b0 */
[-C--:B--2---:R-:W-:Y:S02]  /*19a40*/  @!P1 MOV R174, R172.reuse ;  /* 0x000000ac00ae9202 */ /* 0x084fe40000000f00 */
[----:B------:R-:W-:Y:S01]  /*19a50*/  @!P1 MOV R175, R173 ;  /* 0x000000ad00af9202 */ /* 0x000fe20000000f00 */
[----:B------:R-:W-:Y:S01]  /*19a60*/  @!P1 IMAD R170, R223, 0x160, RZ ;  /* 0x00000160dfaa9824 */ /* 0x000fe200078e02ff */
[----:B------:R-:W-:Y:S01]  /*19a70*/  @!P1 IADD3 R177, PT, PT, R171, R177, RZ ;  /* 0x000000b1abb19210 */ /* 0x000fe20007ffe0ff */
[----:B------:R-:W-:Y:S02]  /*19a80*/  @!P1 IMAD.MOV.U32 R187, RZ, RZ, R173 ;  /* 0x000000ffffbb9224 */ /* 0x000fe400078e00ad */
[----:B------:R-:W-:Y:S01]  /*19a90*/  @!P1 IMAD.WIDE.U32 R174, R222, 0xe0, R174 ;  /* 0x000000e0deae9825 */ /* 0x000fe200078e00ae */
[----:B------:R-:W-:Y:S02]  /*19aa0*/  @!P1 IADD3 R185, PT, PT, R170, R185, RZ ;  /* 0x000000b9aab99210 */ /* 0x000fe40007ffe0ff */
[-C--:B------:R-:W-:Y:S01]  /*19ab0*/  @!P1 MOV R170, R172.reuse ;  /* 0x000000ac00aa9202 */ /* 0x080fe20000000f00 */
[----:B------:R-:W-:Y:S02]  /*19ac0*/  @!P1 IMAD.IADD R175, R169, 0x1, R175 ;  /* 0x00000001a9af9824 */ /* 0x000fe400078e02af */
[----:B------:R-:W-:Y:S02]  /*19ad0*/  @!P1 IMAD R169, R223, 0x180, RZ ;  /* 0x00000180dfa99824 */ /* 0x000fe400078e02ff */
[C---:B------:R-:W-:Y:S03]  /*19ae0*/  @!P1 IMAD.WIDE.U32 R186, R222.reuse, 0x140, R186 ;  /* 0x00000140deba9825 */ /* 0x040fe600078e00ba */
[----:B------:R-:W-:Y:S01]  /*19af0*/  @!P1 IADD3 R191, PT, PT, R169, R191, RZ ;  /* 0x000000bfa9bf9210 */ /* 0x000fe20007ffe0ff */
[----:B------:R-:W-:Y:S01]  /*19b00*/  @!P1 IMAD.MOV.U32 R171, RZ, RZ, R173 ;  /* 0x000000ffffab9224 */ /* 0x000fe200078e00ad */
        /* <DEDUP_REMOVED lines=63> */
.L_x_6186:
[----:B------:R-:W-:Y:S05]  /*19f00*/  BSYNC.RECONVERGENT B1 ;  /* 0x0000000000017941 */ /* 0x000fea0003800200 */
.L_x_6185:
[----:B------:R-:W-:Y:S01]  /*19f10*/  LOP3.LUT R249, R249, 0xffffffdf, RZ, 0xc0, !PT ;  /* 0xffffffdff9f97812 */ /* 0x000fe200078ec0ff */
[----:B-1----:R-:W-:Y:S01]  /*19f20*/  IMAD.SHL.U32 R169, R167, 0x2, RZ ;  /* 0x00000002a7a97824 */ /* 0x002fe200078e00ff */
[----:B------:R-:W-:Y:S01]  /*19f30*/  LOP3.LUT R248, R248, 0xffff7fff, RZ, 0xc0, !PT ;  /* 0xffff7ffff8f87812 */ /* 0x000fe200078ec0ff */
[----:B------:R-:W-:Y:S01]  /*19f40*/  STL [R1+0x64], R217 ;  /* 0x000064d901007387 */ /* 0x000fe20000100800 */
[----:B------:R-:W-:Y:S01]  /*19f50*/  @P2 LOP3.LUT R249, R249, 0x20, RZ, 0xfc, !PT ;  /* 0x00000020f9f92812 */ /* 0x000fe200078efcff */
[----:B------:R-:W-:Y:S01]  /*19f60*/  VIADD R218, R230, 0x8 ;  /* 0x00000008e6da7836 */ /* 0x000fe20000000000 */
[----:B------:R-:W-:Y:S01]  /*19f70*/  LOP3.LUT R168, R169, 0x6, RZ, 0xc0, !PT ;  /* 0x00000006a9a87812 */ /* 0x000fe200078ec0ff */
[----:B------:R-:W-:Y:S01]  /*19f80*/  STL [R1+0x60], R216 ;  /* 0x000060d801007387 */ /* 0x000fe20000100800 */
[----:B------:R-:W-:Y:S01]  /*19f90*/  LOP3.LUT R249, R249, 0xffffffef, RZ, 0xc0, !PT ;  /* 0xffffffeff9f97812 */ /* 0x000fe200078ec0ff */
[----:B------:R-:W1:Y:S01]  /*19fa0*/  S2UR UR6, SR_CgaCtaId ;  /* 0x00000000000679c3 */ /* 0x000e620000008800 */
[----:B------:R-:W-:Y:S01]  /*19fb0*/  UMOV UR7, 0x400 ;  /* 0x0000040000077882 */ /* 0x000fe20000000000 */
[----:B------:R-:W-:Y:S01]  /*19fc0*/  IMAD R171, R242, 0x100, R168 ;  /* 0x00000100f2ab7824 */ /* 0x000fe200078e02a8 */
[----:B------:R-:W-:Y:S01]  /*19fd0*/  @P3 LOP3.LUT R249, R249, 0x10, RZ, 0xfc, !PT ;  /* 0x00000010f9f93812 */ /* 0x000fe200078efcff */
[----:B------:R2:W-:Y:S02]  /*19fe0*/  STL [R1+0x5c], R166 ;  /* 0x00005ca601007387 */ /* 0x0005e40000100800 */
[----:B------:R-:W-:Y:S01]  /*19ff0*/  IMAD.IADD R0, R171, 0x1, R246 ;  /* 0x00000001ab007824 */ /* 0x000fe200078e02f6 */
[----:B------:R-:W-:Y:S01]  /*1a000*/  LOP3.LUT R249, R249, 0xfffffff7, RZ, 0xc0, !PT ;  /* 0xfffffff7f9f97812 */ /* 0x000fe200078ec0ff */
[C---:B------:R-:W-:Y:S02]  /*1a010*/  VIADD R174, R171.reuse, 0x1 ;  /* 0x00000001abae7836 */ /* 0x040fe40000000000 */
[C---:B------:R-:W-:Y:S01]  /*1a020*/  VIADD R176, R171.reuse, 0x9 ;  /* 0x00000009abb07836 */ /* 0x040fe20000000000 */
[C-C-:B------:R-:W-:Y:S01]  /*1a030*/  IADD3 R173, PT, PT, R230.reuse, -0x10, -R0.reuse ;  /* 0xfffffff0e6ad7810 */ /* 0x140fe20007ffe800 */
[C---:B------:R-:W-:Y:S01]  /*1a040*/  VIADD R185, R171.reuse, 0x10 ;  /* 0x00000010abb97836 */ /* 0x040fe20000000000 */
[C-C-:B------:R-:W-:Y:S01]  /*1a050*/  IADD3 R172, PT, PT, R230.reuse, -0x1, -R0.reuse ;  /* 0xffffffffe6ac7810 */ /* 0x140fe20007ffe800 */
[C---:B------:R-:W-:Y:S01]  /*1a060*/  VIADD R183, R171.reuse, 0x11 ;  /* 0x00000011abb77836 */ /* 0x040fe20000000000 */
[----:B------:R-:W-:Y:S01]  /*1a070*/  IABS R173, R173 ;  /* 0x000000ad00ad7213 */ /* 0x000fe20000000000 */
[C---:B------:R-:W-:Y:S01]  /*1a080*/  VIADD R181, R171.reuse, 0x18 ;  /* 0x00000018abb57836 */ /* 0x040fe20000000000 */
[C-C-:B------:R-:W-:Y:S01]  /*1a090*/  IADD3 R170, PT, PT, R230.reuse, -0x9, -R0.reuse ;  /* 0xfffffff7e6aa7810 */ /* 0x140fe20007ffe800 */
[C---:B------:R-:W-:Y:S01]  /*1a0a0*/  VIADD R179, R171.reuse, 0x19 ;  /* 0x00000019abb37836 */ /* 0x040fe20000000000 */
[----:B------:R-:W-:Y:S01]  /*1a0b0*/  I2FP.F32.S32 R173, R173 ;  /* 0x000000ad00ad7245 */ /* 0x000fe20000201400 */
[C---:B------:R-:W-:Y:S01]  /*1a0c0*/  VIADD R198, R171.reuse, 0x30 ;  /* 0x00000030abc67836 */ /* 0x040fe20000000000 */
[----:B------:R-:W-:Y:S01]  /*1a0d0*/  IABS R172, R172 ;  /* 0x000000ac00ac7213 */ /* 0x000fe20000000000 */
[C---:B------:R-:W-:Y:S01]  /*1a0e0*/  VIADD R194, R171.reuse, 0x31 ;  /* 0x00000031abc27836 */ /* 0x040fe20000000000 */
[----:B------:R-:W-:Y:S01]  /*1a0f0*/  IABS R170, R170 ;  /* 0x000000aa00aa7213 */ /* 0x000fe20000000000 */
[C---:B------:R-:W-:Y:S01]  /*1a100*/  VIADD R192, R171.reuse, 0x38 ;  /* 0x00000038abc07836 */ /* 0x040fe20000000000 */
[----:B------:R-:W-:Y:S01]  /*1a110*/  I2FP.F32.S32 R172, R172 ;  /* 0x000000ac00ac7245 */ /* 0x000fe20000201400 */
[C---:B------:R-:W-:Y:S01]  /*1a120*/  VIADD R182, R171.reuse, 0x39 ;  /* 0x00000039abb67836 */ /* 0x040fe20000000000 */
[----:B------:R-:W-:Y:S01]  /*1a130*/  IADD3 R175, PT, PT, R230, -0x18, -R0 ;  /* 0xffffffe8e6af7810 */ /* 0x000fe20007ffe800 */
[----:B------:R-:W-:Y:S01]  /*1a140*/  FFMA.FTZ R12, -R244, R173, R12 ;  /* 0x000000adf40c7223 */ /* 0x000fe2000001010c */
[--C-:B------:R-:W-:Y:S01]  /*1a150*/  IADD3 R173, PT, PT, R230, -0x20, -R0.reuse ;  /* 0xffffffe0e6ad7810 */ /* 0x100fe20007ffe800 */
[----:B------:R-:W-:Y:S01]  /*1a160*/  VIADD R196, R171, 0x58 ;  /* 0x00000058abc47836 */ /* 0x000fe20000000000 */
[----:B------:R-:W-:Y:S01]  /*1a170*/  I2FP.F32.S32 R170, R170 ;  /* 0x000000aa00aa7245 */ /* 0x000fe20000201400 */
[----:B------:R-:W-:Y:S01]  /*1a180*/  FFMA.FTZ R5, -R244, R172, R5 ;  /* 0x000000acf4057223 */ /* 0x000fe20000010105 */
[----:B------:R-:W-:Y:S01]  /*1a190*/  IABS R175, R175 ;  /* 0x000000af00af7213 */ /* 0x000fe20000000000 */
[--C-:B------:R-:W-:Y:S01]  /*1a1a0*/  IMAD.IADD R177, R218, 0x1, -R0.reuse ;  /* 0x00000001dab17824 */ /* 0x100fe200078e0a00 */
[----:B------:R-:W-:Y:S01]  /*1a1b0*/  IABS R173, R173 ;  /* 0x000000ad00ad7213 */ /* 0x000fe20000000000 */
[----:B------:R-:W-:Y:S01]  /*1a1c0*/  FFMA.FTZ R9, -R244, R170, R9 ;  /* 0x000000aaf4097223 */ /* 0x000fe20000010109 */
[C-C-:B------:R-:W-:Y:S01]  /*1a1d0*/  IADD3 R172, PT, PT, R230.reuse, -0x19, -R0.reuse ;  /* 0xffffffe7e6ac7810 */ /* 0x140fe20007ffe800 */
[----:B-1----:R-:W-:Y:S01]  /*1a1e0*/  ULEA UR6, UR6, UR7, 0x18 ;  /* 0x0000000706067291 */ /* 0x002fe2000f8ec0ff */
[----:B------:R-:W-:Y:S01]  /*1a1f0*/  I2FP.F32.S32 R175, R175 ;  /* 0x000000af00af7245 */ /* 0x000fe20000201400 */
[C-C-:B------:R-:W-:Y:S01]  /*1a200*/  IMAD.IADD R191, R230.reuse, 0x1, -R0.reuse ;  /* 0x00000001e6bf7824 */ /* 0x140fe200078e0a00 */
[----:B------:R-:W-:Y:S02]  /*1a210*/  I2FP.F32.S32 R173, R173 ;  /* 0x000000ad00ad7245 */ /* 0x000fe40000201400 */
[----:B------:R-:W-:Y:S01]  /*1a220*/  IADD3 R170, PT, PT, R230, -0x21, -R0 ;  /* 0xffffffdfe6aa7810 */ /* 0x000fe20007ffe800 */
[C---:B------:R-:W-:Y:S01]  /*1a230*/  FFMA.FTZ R16, -R244.reuse, R175, R16 ;  /* 0x000000aff4107223 */ /* 0x040fe20000010110 */
[----:B------:R-:W-:Y:S01]  /*1a240*/  IABS R172, R172 ;  /* 0x000000ac00ac7213 */ /* 0x000fe20000000000 */
[----:B------:R-:W-:Y:S01]  /*1a250*/  FFMA.FTZ R20, -R244, R173, R20 ;  /* 0x000000adf4147223 */ /* 0x000fe20000010114 */
[C---:B------:R-:W-:Y:S02]  /*1a260*/  ISETP.GE.AND P0, PT, R174.reuse, R228, PT ;  /* 0x000000e4ae00720c */ /* 0x040fe40003f06270 */
[C---:B------:R-:W-:Y:S02]  /*1a270*/  ISETP.GE.AND P1, PT, R174.reuse, R232, PT ;  /* 0x000000e8ae00720c */ /* 0x040fe40003f26270 */
[C---:B------:R-:W-:Y:S02]  /*1a280*/  ISETP.GE.AND P4, PT, R174.reuse, R229, PT ;  /* 0x000000e5ae00720c */ /* 0x040fe40003f86270 */
[----:B------:R-:W-:Y:S02]  /*1a290*/  ISETP.GE.AND P2, PT, R174, R231, PT ;  /* 0x000000e7ae00720c */ /* 0x000fe40003f46270 */
[----:B------:R-:W-:Y:S02]  /*1a2a0*/  IABS R170, R170 ;  /* 0x000000aa00aa7213 */ /* 0x000fe40000000000 */
[----:B------:R-:W-:Y:S02]  /*1a2b0*/  I2FP.F32.S32 R172, R172 ;  /* 0x000000ac00ac7245 */ /* 0x000fe40000201400 */
[C-C-:B------:R-:W-:Y:S02]  /*1a2c0*/  IADD3 R175, PT, PT, R230.reuse, -0x28, -R0.reuse ;  /* 0xffffffd8e6af7810 */ /* 0x140fe40007ffe800 */
[--C-:B------:R-:W-:Y:S01]  /*1a2d0*/  IADD3 R174, PT, PT, R230, -0x11, -R0.reuse ;  /* 0xffffffefe6ae7810 */ /* 0x100fe20007ffe800 */
[C---:B------:R-:W-:Y:S01]  /*1a2e0*/  FFMA.FTZ R17, -R244.reuse, R172, R17 ;  /* 0x000000acf4117223 */ /* 0x040fe20000010111 */
[----:B------:R-:W-:Y:S01]  /*1a2f0*/  IABS R173, R191 ;  /* 0x000000bf00ad7213 */ /* 0x000fe20000000000 */
[----:B------:R-:W-:Y:S01]  /*1a300*/  VIADD R191, R191, 0xfffffff8 ;  /* 0xfffffff8bfbf7836 */ /* 0x000fe20000000000 */
[----:B------:R-:W-:Y:S02]  /*1a310*/  I2FP.F32.S32 R170, R170 ;  /* 0x000000aa00aa7245 */ /* 0x000fe40000201400 */
[----:B------:R-:W-:Y:S02]  /*1a320*/  IABS R175, R175 ;  /* 0x000000af00af7213 */ /* 0x000fe40000000000 */
[----:B------:R-:W-:Y:S01]  /*1a330*/  IABS R174, R174 ;  /* 0x000000ae00ae7213 */ /* 0x000fe20000000000 */
[----:B------:R-:W-:Y:S01]  /*1a340*/  FFMA.FTZ R21, -R244, R170, R21 ;  /* 0x000000aaf4157223 */ /* 0x000fe20000010115 */
[----:B------:R-:W-:Y:S02]  /*1a350*/  I2FP.F32.S32 R173, R173 ;  /* 0x000000ad00ad7245 */ /* 0x000fe40000201400 */
[----:B------:R-:W-:Y:S02]  /*1a360*/  IADD3 R172, PT, PT, R218, -0x1, -R0 ;  /* 0xffffffffdaac7810 */ /* 0x000fe40007ffe800 */
[----:B------:R-:W-:Y:S01]  /*1a370*/  I2FP.F32.S32 R175, R175 ;  /* 0x000000af00af7245 */ /* 0x000fe20000201400 */
[CC--:B------:R-:W-:Y:S01]  /*1a380*/  FFMA.FTZ R4, -R244.reuse, R173.reuse, R4 ;  /* 0x000000adf4047223 */ /* 0x0c0fe20000010104 */
[----:B------:R-:W-:Y:S01]  /*1a390*/  I2FP.F32.S32 R174, R174 ;  /* 0x000000ae00ae7245 */ /* 0x000fe20000201400 */
[----:B------:R-:W-:Y:S01]  /*1a3a0*/  FFMA.FTZ R10, -R244, R173, R10 ;  /* 0x000000adf40a7223 */ /* 0x000fe2000001010a */
[----:B------:R-:W-:Y:S01]  /*1a3b0*/  @P0 LOP3.LUT R248, R248, 0x8000, RZ, 0xfc, !PT ;  /* 0x00008000f8f80812 */ /* 0x000fe200078efcff */
[----:B------:R-:W-:Y:S01]  /*1a3c0*/  FFMA.FTZ R24, -R244, R175, R24 ;  /* 0x000000aff4187223 */ /* 0x000fe20000010118 */
[----:B------:R-:W-:Y:S01]  /*1a3d0*/  IADD3 R170, PT, PT, R230, -0x29, -R0 ;  /* 0xffffffd7e6aa7810 */ /* 0x000fe20007ffe800 */
[C---:B------:R-:W-:Y:S01]  /*1a3e0*/  FFMA.FTZ R13, -R244.reuse, R174, R13 ;  /* 0x000000aef40d7223 */ /* 0x040fe2000001010d */
[----:B------:R-:W-:Y:S02]  /*1a3f0*/  IABS R172, R172 ;  /* 0x000000ac00ac7213 */ /* 0x000fe40000000000 */
[----:B------:R-:W-:Y:S02]  /*1a400*/  IABS R177, R177 ;  /* 0x000000b100b17213 */ /* 0x000fe40000000000 */
[----:B------:R-:W-:Y:S02]  /*1a410*/  ISETP.GE.AND P0, PT, R171, R232, PT ;  /* 0x000000e8ab00720c */ /* 0x000fe40003f06270 */
[----:B------:R-:W-:Y:S02]  /*1a420*/  IABS R170, R170 ;  /* 0x000000aa00aa7213 */ /* 0x000fe40000000000 */
[----:B------:R-:W-:Y:S02]  /*1a430*/  I2FP.F32.S32 R172, R172 ;  /* 0x000000ac00ac7245 */ /* 0x000fe40000201400 */
[----:B------:R-:W-:Y:S01]  /*1a440*/  FSEL R175, R5, -INF , P1 ;  /* 0xff80000005af7808 */ /* 0x000fe20000800000 */
[C---:B------:R-:W-:Y:S01]  /*1a450*/  VIADD R5, R171.reuse, 0x29 ;  /* 0x00000029ab057836 */ /* 0x040fe20000000000 */
[----:B------:R-:W-:Y:S01]  /*1a460*/  I2FP.F32.S32 R177, R177 ;  /* 0x000000b100b17245 */ /* 0x000fe20000201400 */
[----:B------:R-:W-:Y:S01]  /*1a470*/  FFMA.FTZ R7, -R244, R172, R7 ;  /* 0x000000acf4077223 */ /* 0x000fe20000010107 */
[-C--:B------:R-:W-:Y:S02]  /*1a480*/  ISETP.GE.AND P1, PT, R176, R232.reuse, PT ;  /* 0x000000e8b000720c */ /* 0x080fe40003f26270 */
[----:B------:R-:W-:Y:S01]  /*1a490*/  FSEL R174, R4, -INF , P0 ;  /* 0xff80000004ae7808 */ /* 0x000fe20000000000 */
[----:B------:R-:W-:Y:S01]  /*1a4a0*/  VIADD R4, R171, 0x8 ;  /* 0x00000008ab047836 */ /* 0x000fe20000000000 */
[----:B------:R-:W-:Y:S01]  /*1a4b0*/  ISETP.GE.AND P0, PT, R185, R232, PT ;  /* 0x000000e8b900720c */ /* 0x000fe20003f06270 */
[C---:B------:R-:W-:Y:S01]  /*1a4c0*/  FFMA.FTZ R6, -R244.reuse, R177, R6 ;  /* 0x000000b1f4067223 */ /* 0x040fe20000010106 */
[----:B------:R-:W-:Y:S01]  /*1a4d0*/  I2FP.F32.S32 R170, R170 ;  /* 0x000000aa00aa7245 */ /* 0x000fe20000201400 */
[----:B------:R-:W-:Y:S01]  /*1a4e0*/  VIADD R177, R171, 0x20 ;  /* 0x00000020abb17836 */ /* 0x000fe20000000000 */
[----:B------:R-:W-:Y:S02]  /*1a4f0*/  FSEL R173, R9, -INF , P1 ;  /* 0xff80000009ad7808 */ /* 0x000fe40000800000 */
[----:B------:R-:W-:Y:S01]  /*1a500*/  ISETP.GE.AND P1, PT, R183, R232, PT ;  /* 0x000000e8b700720c */ /* 0x000fe20003f26270 */
[----:B------:R-:W-:Y:S01]  /*1a510*/  FFMA.FTZ R25, -R244, R170, R25 ;  /* 0x000000aaf4197223 */ /* 0x000fe20000010119 */
[----:B------:R-:W-:Y:S01]  /*1a520*/  FSEL R172, R12, -INF , P0 ;  /* 0xff8000000cac7808 */ /* 0x000fe20000000000 */
[----:B------:R-:W-:Y:S01]  /*1a530*/  VIADD R12, R171, 0x28 ;  /* 0x00000028ab0c7836 */ /* 0x000fe20000000000 */
[-C--:B------:R-:W-:Y:S02]  /*1a540*/  ISETP.GE.AND P0, PT, R181, R232.reuse, PT ;  /* 0x000000e8b500720c */ /* 0x080fe40003f06270 */
[----:B------:R-:W-:Y:S02]  /*1a550*/  FSEL R170, R13, -INF , P1 ;  /* 0xff8000000daa7808 */ /* 0x000fe40000800000 */
[----:B------:R-:W-:Y:S01]  /*1a560*/  FSEL R13, R16, -INF , P0 ;  /* 0xff800000100d7808 */ /* 0x000fe20000000000 */
[----:B------:R-:W-:Y:S01]  /*1a570*/  VIADD R16, R171, 0x21 ;  /* 0x00000021ab107836 */ /* 0x000fe20000000000 */
[-C--:B------:R-:W-:Y:S02]  /*1a580*/  ISETP.GE.AND P0, PT, R177, R232.reuse, PT ;  /* 0x000000e8b100720c */ /* 0x080fe40003f06270 */
[--C-:B------:R-:W-:Y:S02]  /*1a590*/  IADD3 R178, PT, PT, R218, -0x9, -R0.reuse ;  /* 0xfffffff7dab27810 */ /* 0x100fe40007ffe800 */
[----:B------:R-:W-:Y:S02]  /*1a5a0*/  FSEL R20, R20, -INF , P0 ;  /* 0xff80000014147808 */ /* 0x000fe40000000000 */
[-C--:B------:R-:W-:Y:S02]  /*1a5b0*/  ISETP.GE.AND P0, PT, R16, R232.reuse, PT ;  /* 0x000000e81000720c */ /* 0x080fe40003f06270 */
[----:B------:R-:W-:Y:S02]  /*1a5c0*/  ISETP.GE.AND P1, PT, R179, R232, PT ;  /* 0x000000e8b300720c */ /* 0x000fe40003f26270 */
[----:B------:R-:W-:Y:S02]  /*1a5d0*/  FSEL R9, R21, -INF , P0 ;  /* 0xff80000015097808 */ /* 0x000fe40000000000 */
[----:B------:R-:W-:Y:S02]  /*1a5e0*/  IADD3 R21, PT, PT, R230, -0x30, -R0 ;  /* 0xffffffd0e6157810 */ /* 0x000fe40007ffe800 */
[----:B------:R-:W-:Y:S02]  /*1a5f0*/  IABS R178, R178 ;  /* 0x000000b200b27213 */ /* 0x000fe40000000000 */
[----:B------:R-:W-:Y:S02]  /*1a600*/  IABS R21, R21 ;  /* 0x0000001500157213 */ /* 0x000fe40000000000 */
[----:B------:R-:W-:Y:S02]  /*1a610*/  FSEL R17, R17, -INF , P1 ;  /* 0xff80000011117808 */ /* 0x000fe40000800000 */
[----:B------:R-:W-:Y:S02]  /*1a620*/  I2FP.F32.S32 R21, R21 ;  /* 0x0000001500157245 */ /* 0x000fe40000201400 */
[----:B------:R-:W-:Y:S02]  /*1a630*/  ISETP.GE.AND P1, PT, R171, R229, PT ;  /* 0x000000e5ab00720c */ /* 0x000fe40003f26270 */
[----:B------:R-:W-:Y:S01]  /*1a640*/  I2FP.F32.S32 R178, R178 ;  /* 0x000000b200b27245 */ /* 0x000fe20000201400 */
[----:B------:R-:W-:Y:S01]  /*1a650*/  FFMA.FTZ R28, -R244, R21, R28 ;  /* 0x00000015f41c7223 */ /* 0x000fe2000001011c */
[--C-:B------:R-:W-:Y:S02]  /*1a660*/  IADD3 R21, PT, PT, R230, -0x38, -R0.reuse ;  /* 0xffffffc8e6157810 */ /* 0x100fe40007ffe800 */
[----:B------:R-:W-:Y:S01]  /*1a670*/  FSEL R6, R6, -INF , P1 ;  /* 0xff80000006067808 */ /* 0x000fe20000800000 */
[----:B------:R-:W-:Y:S01]  /*1a680*/  FFMA.FTZ R11, -R244, R178, R11 ;  /* 0x000000b2f40b7223 */ /* 0x000fe2000001010b */
[----:B------:R-:W-:Y:S02]  /*1a690*/  IABS R21, R21 ;  /* 0x0000001500157213 */ /* 0x000fe40000000000 */
[----:B------:R-:W-:Y:S02]  /*1a6a0*/  ISETP.GE.AND P0, PT, R12, R232, PT ;  /* 0x000000e80c00720c */ /* 0x000fe40003f06270 */
[----:B------:R-:W-:Y:S02]  /*1a6b0*/  I2FP.F32.S32 R21, R21 ;  /* 0x0000001500157245 */ /* 0x000fe40000201400 */
[----:B------:R-:W-:Y:S02]  /*1a6c0*/  ISETP.GE.AND P1, PT, R4, R229, PT ;  /* 0x000000e50400720c */ /* 0x000fe40003f26270 */
[----:B------:R-:W-:Y:S01]  /*1a6d0*/  IADD3 R178, PT, PT, R218, -0x11, -R0 ;  /* 0xffffffefdab27810 */ /* 0x000fe20007ffe800 */
[----:B------:R-:W-:Y:S01]  /*1a6e0*/  FFMA.FTZ R32, -R244, R21, R32 ;  /* 0x00000015f4207223 */ /* 0x000fe20000010120 */
[----:B------:R-:W-:Y:S02]  /*1a6f0*/  IADD3 R21, PT, PT, R218, -0x20, -R0 ;  /* 0xffffffe0da157810 */ /* 0x000fe40007ffe800 */
[----:B------:R-:W-:Y:S02]  /*1a700*/  @P2 LOP3.LUT R249, R249, 0x8, RZ, 0xfc, !PT ;  /* 0x00000008f9f92812 */ /* 0x000fe400078efcff */
[----:B------:R-:W-:Y:S02]  /*1a710*/  IABS R21, R21 ;  /* 0x0000001500157213 */ /* 0x000fe40000000000 */
[----:B------:R-:W-:Y:S02]  /*1a720*/  FSEL R24, R24, -INF , P0 ;  /* 0xff80000018187808 */ /* 0x000fe40000000000 */
[----:B------:R-:W-:Y:S02]  /*1a730*/  I2FP.F32.S32 R21, R21 ;  /* 0x0000001500157245 */ /* 0x000fe40000201400 */
[----:B------:R-:W-:Y:S02]  /*1a740*/  FSEL R10, R10, -INF , P1 ;  /* 0xff8000000a0a7808 */ /* 0x000fe40000800000 */
[----:B------:R-:W-:Y:S01]  /*1a750*/  ISETP.GE.AND P0, PT, R176, R229, PT ;  /* 0x000000e5b000720c */ /* 0x000fe20003f06270 */
[----:B------:R-:W-:Y:S01]  /*1a760*/  FFMA.FTZ R22, -R244, R21, R22 ;  /* 0x00000015f4167223 */ /* 0x000fe20000010116 */
[--C-:B------:R-:W-:Y:S02]  /*1a770*/  IADD3 R21, PT, PT, R218, -0x28, -R0.reuse ;  /* 0xffffffd8da157810 */ /* 0x100fe40007ffe800 */
[C---:B------:R-:W-:Y:S02]  /*1a780*/  ISETP.GE.AND P2, PT, R176.reuse, R231, PT ;  /* 0x000000e7b000720c */ /* 0x040fe40003f46270 */
[----:B------:R-:W-:Y:S02]  /*1a790*/  IABS R21, R21 ;  /* 0x0000001500157213 */ /* 0x000fe40000000000 */
[----:B------:R-:W-:Y:S02]  /*1a7a0*/  ISETP.GE.AND P1, PT, R176, R228, PT ;  /* 0x000000e4b000720c */ /* 0x000fe40003f26270 */
[----:B------:R-:W-:Y:S02]  /*1a7b0*/  I2FP.F32.S32 R21, R21 ;  /* 0x0000001500157245 */ /* 0x000fe40000201400 */
[----:B------:R-:W-:Y:S02]  /*1a7c0*/  IABS R178, R178 ;  /* 0x000000b200b27213 */ /* 0x000fe40000000000 */
[----:B------:R-:W-:Y:S01]  /*1a7d0*/  IADD3 R176, PT, PT, R230, -0x39, -R0 ;  /* 0xffffffc7e6b07810 */ /* 0x000fe20007ffe800 */
[----:B------:R-:W-:Y:S01]  /*1a7e0*/  FFMA.FTZ R26, -R244, R21, R26 ;  /* 0x00000015f41a7223 */ /* 0x000fe2000001011a */
[--C-:B------:R-:W-:Y:S02]  /*1a7f0*/  IADD3 R21, PT, PT, R230, -0x58, -R0.reuse ;  /* 0xffffffa8e6157810 */ /* 0x100fe40007ffe800 */
[----:B------:R-:W-:Y:S02]  /*1a800*/  I2FP.F32.S32 R178, R178 ;  /* 0x000000b200b27245 */ /* 0x000fe40000201400 */
[----:B------:R-:W-:Y:S02]  /*1a810*/  IABS R21, R21 ;  /* 0x0000001500157213 */ /* 0x000fe40000000000 */
[----:B------:R-:W-:Y:S01]  /*1a820*/  IABS R176, R176 ;  /* 0x000000b000b07213 */ /* 0x000fe20000000000 */
[----:B------:R-:W-:Y:S01]  /*1a830*/  FFMA.FTZ R15, -R244, R178, R15 ;  /* 0x000000b2f40f7223 */ /* 0x000fe2000001010f */
[----:B------:R-:W-:Y:S02]  /*1a840*/  I2FP.F32.S32 R21, R21 ;  /* 0x0000001500157245 */ /* 0x000fe40000201400 */
[----:B------:R-:W-:Y:S02]  /*1a850*/  I2FP.F32.S32 R176, R176 ;  /* 0x000000b000b07245 */ /* 0x000fe40000201400 */
[----:B------:R-:W-:Y:S01]  /*1a860*/  IADD3 R178, PT, PT, R218, -0x19, -R0 ;  /* 0xffffffe7dab27810 */ /* 0x000fe20007ffe800 */
[----:B------:R-:W-:Y:S01]  /*1a870*/  FFMA.FTZ R48, -R244, R21, R48 ;  /* 0x00000015f4307223 */ /* 0x000fe20000010130 */
[--C-:B------:R-:W-:Y:S01]  /*1a880*/  IADD3 R21, PT, PT, R230, -0x60, -R0.reuse ;  /* 0xffffffa0e6157810 */ /* 0x100fe20007ffe800 */
[----:B------:R-:W-:Y:S01]  /*1a890*/  FFMA.FTZ R33, -R244, R176, R33 ;  /* 0x000000b0f4217223 */ /* 0x000fe20000010121 */
[----:B------:R-:W-:Y:S02]  /*1a8a0*/  IABS R178, R178 ;  /* 0x000000b200b27213 */ /* 0x000fe40000000000 */
[----:B------:R-:W-:Y:S02]  /*1a8b0*/  IABS R21, R21 ;  /* 0x0000001500157213 */ /* 0x000fe40000000000 */
[----:B------:R-:W-:Y:S02]  /*1a8c0*/  IADD3 R176, PT, PT, R230, -0x41, -R0 ;  /* 0xffffffbfe6b07810 */ /* 0x000fe40007ffe800 */
[----:B------:R-:W-:Y:S02]  /*1a8d0*/  I2FP.F32.S32 R21, R21 ;  /* 0x0000001500157245 */ /* 0x000fe40000201400 */
[----:B------:R-:W-:Y:S02]  /*1a8e0*/  I2FP.F32.S32 R178, R178 ;  /* 0x000000b200b27245 */ /* 0x000fe40000201400 */
[----:B------:R-:W-:Y:S01]  /*1a8f0*/  IABS R176, R176 ;  /* 0x000000b000b07213 */ /* 0x000fe20000000000 */
[----:B------:R-:W-:Y:S01]  /*1a900*/  FFMA.FTZ R52, -R244, R21, R52 ;  /* 0x00000015f4347223 */ /* 0x000fe20000010134 */
[--C-:B------:R-:W-:Y:S01]  /*1a910*/  IADD3 R21, PT, PT, R218, -0x48, -R0.reuse ;  /* 0xffffffb8da157810 */ /* 0x100fe20007ffe800 */
[----:B------:R-:W-:Y:S01]  /*1a920*/  FFMA.FTZ R19, -R244, R178, R19 ;  /* 0x000000b2f4137223 */ /* 0x000fe20000010113 */
[----:B------:R-:W-:Y:S02]  /*1a930*/  I2FP.F32.S32 R176, R176 ;  /* 0x000000b000b07245 */ /* 0x000fe40000201400 */
[----:B------:R-:W-:Y:S02]  /*1a940*/  IABS R21, R21 ;  /* 0x0000001500157213 */ /* 0x000fe40000000000 */
[--C-:B------:R-:W-:Y:S01]  /*1a950*/  IADD3 R178, PT, PT, R230, -0x49, -R0.reuse ;  /* 0xffffffb7e6b27810 */ /* 0x100fe20007ffe800 */
[----:B------:R-:W-:Y:S01]  /*1a960*/  FFMA.FTZ R37, -R244, R176, R37 ;  /* 0x000000b0f4257223 */ /* 0x000fe20000010125 */
        /* <DEDUP_REMOVED lines=29> */
[----:B------:R-:W-:Y:S02]  /*1ab40*/  IADD3 R180, PT, PT, R230, -0x31, -R0 ;  /* 0xffffffcfe6b47810 */ /* 0x000fe40007ffe800 */
[----:B------:R-:W-:Y:S01]  /*1ab50*/  IABS R178, R178 ;  /* 0x000000b200b27213 */ /* 0x000fe20000000000 */
[----:B------:R-:W-:Y:S01]  /*1ab60*/  FFMA.FTZ R72, -R244, R21, R72 ;  /* 0x00000015f4487223 */ /* 0x000fe20000010148 */
[--C-:B------:R-:W-:Y:S02]  /*1ab70*/  IADD3 R21, PT, PT, R218, -0x70, -R0.reuse ;  /* 0xffffff90da157810 */ /* 0x100fe40007ffe800 */
[--C-:B------:R-:W-:Y:S02]  /*1ab80*/  IADD3 R176, PT, PT, R230, -0x61, -R0.reuse ;  /* 0xffffff9fe6b07810 */ /* 0x100fe40007ffe800 */
[----:B------:R-:W-:Y:S02]  /*1ab90*/  IABS R21, R21 ;  /* 0x0000001500157213 */ /* 0x000fe40000000000 */
[----:B------:R-:W-:Y:S02]  /*1aba0*/  IABS R180, R180 ;  /* 0x000000b400b47213 */ /* 0x000fe40000000000 */
[----:B------:R-:W-:Y:S02]  /*1abb0*/  I2FP.F32.S32 R21, R21 ;  /* 0x0000001500157245 */ /* 0x000fe40000201400 */
[----:B------:R-:W-:Y:S02]  /*1abc0*/  I2FP.F32.S32 R178, R178 ;  /* 0x000000b200b27245 */ /* 0x000fe40000201400 */
[----:B------:R-:W-:Y:S01]  /*1abd0*/  IADD3 R187, PT, PT, R218, -0x10, -R0 ;  /* 0xfffffff0dabb7810 */ /* 0x000fe20007ffe800 */
[----:B------:R-:W-:Y:S01]  /*1abe0*/  FFMA.FTZ R62, -R244, R21, R62 ;  /* 0x00000015f43e7223 */ /* 0x000fe2000001013e */
[----:B------:R-:W-:Y:S01]  /*1abf0*/  IADD3 R21, PT, PT, R218, -0x78, -R0 ;  /* 0xffffff88da157810 */ /* 0x000fe20007ffe800 */
[C---:B------:R-:W-:Y:S01]  /*1ac00*/  FFMA.FTZ R35, -R244.reuse, R178, R35 ;  /* 0x000000b2f4237223 */ /* 0x040fe20000010123 */
[----:B------:R-:W-:Y:S02]  /*1ac10*/  IABS R176, R176 ;  /* 0x000000b000b07213 */ /* 0x000fe40000000000 */
[----:B------:R-:W-:Y:S02]  /*1ac20*/  IABS R21, R21 ;  /* 0x0000001500157213 */ /* 0x000fe40000000000 */
[----:B------:R-:W-:Y:S02]  /*1ac30*/  I2FP.F32.S32 R180, R180 ;  /* 0x000000b400b47245 */ /* 0x000fe40000201400 */
[----:B------:R-:W-:Y:S02]  /*1ac40*/  I2FP.F32.S32 R21, R21 ;  /* 0x0000001500157245 */ /* 0x000fe40000201400 */
[----:B------:R-:W-:Y:S01]  /*1ac50*/  FSEL R184, R11, -INF , P0 ;  /* 0xff8000000bb87808 */ /* 0x000fe20000000000 */
[C---:B------:R-:W-:Y:S01]  /*1ac60*/  FFMA.FTZ R29, -R244.reuse, R180, R29 ;  /* 0x000000b4f41d7223 */ /* 0x040fe2000001011d */
[----:B------:R-:W-:Y:S01]  /*1ac70*/  IABS R187, R187 ;  /* 0x000000bb00bb7213 */ /* 0x000fe20000000000 */
[----:B------:R-:W-:Y:S01]  /*1ac80*/  FFMA.FTZ R66, -R244, R21, R66 ;  /* 0x00000015f4427223 */ /* 0x000fe20000010142 */
[--C-:B------:R-:W-:Y:S02]  /*1ac90*/  IADD3 R21, PT, PT, R230, -0xa8, -R0.reuse ;  /* 0xffffff58e6157810 */ /* 0x100fe40007ffe800 */
[----:B------:R-:W-:Y:S02]  /*1aca0*/  I2FP.F32.S32 R176, R176 ;  /* 0x000000b000b07245 */ /* 0x000fe40000201400 */
[----:B------:R-:W-:Y:S02]  /*1acb0*/  IABS R21, R21 ;  /* 0x0000001500157213 */ /* 0x000fe40000000000 */
[----:B------:R-:W-:Y:S01]  /*1acc0*/  ISETP.GE.AND P0, PT, R198, R232, PT ;  /* 0x000000e8c600720c */ /* 0x000fe20003f06270 */
[----:B------:R-:W-:Y:S01]  /*1acd0*/  FFMA.FTZ R53, -R244, R176, R53 ;  /* 0x000000b0f4357223 */ /* 0x000fe20000010135 */
[----:B------:R-:W-:Y:S02]  /*1ace0*/  I2FP.F32.S32 R21, R21 ;  /* 0x0000001500157245 */ /* 0x000fe40000201400 */
[----:B------:R-:W-:Y:S02]  /*1acf0*/  IADD3 R178, PT, PT, R218, -0x41, -R0 ;  /* 0xffffffbfdab27810 */ /* 0x000fe40007ffe800 */
[----:B------:R-:W-:Y:S01]  /*1ad00*/  I2FP.F32.S32 R187, R187 ;  /* 0x000000bb00bb7245 */ /* 0x000fe20000201400 */
[----:B------:R-:W-:Y:S01]  /*1ad10*/  FFMA.FTZ R88, -R244, R21, R88 ;  /* 0x00000015f4587223 */ /* 0x000fe20000010158 */
[----:B------:R-:W-:Y:S02]  /*1ad20*/  IADD3 R21, PT, PT, R230, -0xb0, -R0 ;  /* 0xffffff50e6157810 */ /* 0x000fe40007ffe800 */
[----:B------:R-:W-:Y:S01]  /*1ad30*/  FSEL R199, R28, -INF , P0 ;  /* 0xff8000001cc77808 */ /* 0x000fe20000000000 */
[----:B------:R-:W-:Y:S01]  /*1ad40*/  FFMA.FTZ R14, -R244, R187, R14 ;  /* 0x000000bbf40e7223 */ /* 0x000fe2000001010e */
[----:B------:R-:W-:Y:S02]  /*1ad50*/  IABS R21, R21 ;  /* 0x0000001500157213 */ /* 0x000fe40000000000 */
[----:B------:R-:W-:Y:S02]  /*1ad60*/  IABS R178, R178 ;  /* 0x000000b200b27213 */ /* 0x000fe40000000000 */
[----:B------:R-:W-:Y:S02]  /*1ad70*/  I2FP.F32.S32 R21, R21 ;  /* 0x0000001500157245 */ /* 0x000fe40000201400 */
[----:B------:R-:W-:Y:S02]  /*1ad80*/  ISETP.GE.AND P0, PT, R194, R232, PT ;  /* 0x000000e8c200720c */ /* 0x000fe40003f06270 */
[----:B------:R-:W-:Y:S01]  /*1ad90*/  IADD3 R176, PT, PT, R230, -0x69, -R0 ;  /* 0xffffff97e6b07810 */ /* 0x000fe20007ffe800 */
[----:B------:R-:W-:Y:S01]  /*1ada0*/  FFMA.FTZ R92, -R244, R21, R92 ;  /* 0x00000015f45c7223 */ /* 0x000fe2000001015c */
[----:B------:R-:W-:Y:S02]  /*1adb0*/  IADD3 R21, PT, PT, R218, -0x98, -R0 ;  /* 0xffffff68da157810 */ /* 0x000fe40007ffe800 */
[----:B------:R-:W-:Y:S02]  /*1adc0*/  I2FP.F32.S32 R178, R178 ;  /* 0x000000b200b27245 */ /* 0x000fe40000201400 */
[----:B------:R-:W-:Y:S02]  /*1add0*/  IABS R21, R21 ;  /* 0x0000001500157213 */ /* 0x000fe40000000000 */
[----:B------:R-:W-:Y:S01]  /*1ade0*/  FSEL R207, R29, -INF , P0 ;  /* 0xff8000001dcf7808 */ /* 0x000fe20000000000 */
[----:B------:R-:W-:Y:S01]  /*1adf0*/  VIADD R29, R171, 0x40 ;  /* 0x00000040ab1d7836 */ /* 0x000fe20000000000 */
[----:B------:R-:W-:Y:S01]  /*1ae00*/  I2FP.F32.S32 R21, R21 ;  /* 0x0000001500157245 */ /* 0x000fe20000201400 */
[C---:B------:R-:W-:Y:S01]  /*1ae10*/  FFMA.FTZ R39, -R244.reuse, R178, R39 ;  /* 0x000000b2f4277223 */ /* 0x040fe20000010127 */
[----:B------:R-:W-:Y:S02]  /*1ae20*/  IABS R176, R176 ;  /* 0x000000b000b07213 */ /* 0x000fe40000000000 */
[----:B------:R-:W-:Y:S01]  /*1ae30*/  ISETP.GE.AND P0, PT, R185, R229, PT ;  /* 0x000000e5b900720c */ /* 0x000fe20003f06270 */
[----:B------:R-:W-:Y:S01]  /*1ae40*/  FFMA.FTZ R82, -R244, R21, R82 ;  /* 0x00000015f4527223 */ /* 0x000fe20000010152 */
[--C-:B------:R-:W-:Y:S02]  /*1ae50*/  IADD3 R21, PT, PT, R218, -0xa0, -R0.reuse ;  /* 0xffffff60da157810 */ /* 0x100fe40007ffe800 */
[----:B------:R-:W-:Y:S02]  /*1ae60*/  I2FP.F32.S32 R176, R176 ;  /* 0x000000b000b07245 */ /* 0x000fe40000201400 */
[----:B------:R-:W-:Y:S02]  /*1ae70*/  IABS R21, R21 ;  /* 0x0000001500157213 */ /* 0x000fe40000000000 */
[----:B------:R-:W-:Y:S01]  /*1ae80*/  FSEL R203, R14, -INF , P0 ;  /* 0xff8000000ecb7808 */ /* 0x000fe20000000000 */
[----:B------:R-:W-:Y:S01]  /*1ae90*/  FFMA.FTZ R57, -R244, R176, R57 ;  /* 0x000000b0f4397223 */ /* 0x000fe20000010139 */
[----:B------:R-:W-:Y:S02]  /*1aea0*/  I2FP.F32.S32 R21, R21 ;  /* 0x0000001500157245 */ /* 0x000fe40000201400 */
[----:B------:R-:W-:Y:S02]  /*1aeb0*/  IADD3 R178, PT, PT, R230, -0x71, -R0 ;  /* 0xffffff8fe6b27810 */ /* 0x000fe40007ffe800 */
[----:B------:R-:W-:Y:S01]  /*1aec0*/  ISETP.GE.AND P0, PT, R183, R229, PT ;  /* 0x000000e5b700720c */ /* 0x000fe20003f06270 */
[----:B------:R-:W-:Y:S01]  /*1aed0*/  FFMA.FTZ R86, -R244, R21, R86 ;  /* 0x00000015f4567223 */ /* 0x000fe20000010156 */
[--C-:B------:R-:W-:Y:S02]  /*1aee0*/  IADD3 R21, PT, PT, R230, -0xd0, -R0.reuse ;  /* 0xffffff30e6157810 */ /* 0x100fe40007ffe800 */
[C-C-:B------:R-:W-:Y:S02]  /*1aef0*/  IADD3 R189, PT, PT, R218.reuse, -0x18, -R0.reuse ;  /* 0xffffffe8dabd7810 */ /* 0x140fe40007ffe800 */
[----:B------:R-:W-:Y:S02]  /*1af00*/  IABS R21, R21 ;  /* 0x0000001500157213 */ /* 0x000fe40000000000 */
[----:B------:R-:W-:Y:S02]  /*1af10*/  IABS R178, R178 ;  /* 0x000000b200b27213 */ /* 0x000fe40000000000 */
[----:B------:R-:W-:Y:S02]  /*1af20*/  FSEL R200, R15, -INF , P0 ;  /* 0xff8000000fc87808 */ /* 0x000fe40000000000 */
[----:B------:R-:W-:Y:S02]  /*1af30*/  IABS R189, R189 ;  /* 0x000000bd00bd7213 */ /* 0x000fe40000000000 */
[----:B------:R-:W-:Y:S02]  /*1af40*/  IADD3 R176, PT, PT, R218, -0x51, -R0 ;  /* 0xffffffafdab07810 */ /* 0x000fe40007ffe800 */
[----:B------:R-:W-:Y:S02]  /*1af50*/  I2FP.F32.S32 R21, R21 ;  /* 0x0000001500157245 */ /* 0x000fe40000201400 */
[----:B------:R-:W-:Y:S02]  /*1af60*/  ISETP.GE.AND P0, PT, R192, R232, PT ;  /* 0x000000e8c000720c */ /* 0x000fe40003f06270 */
[----:B------:R-:W-:Y:S01]  /*1af70*/  I2FP.F32.S32 R178, R178 ;  /* 0x000000b200b27245 */ /* 0x000fe20000201400 */
[C---:B------:R-:W-:Y:S01]  /*1af80*/  FFMA.FTZ R108, -R244.reuse, R21, R108 ;  /* 0x00000015f46c7223 */ /* 0x040fe2000001016c */
[----:B------:R-:W-:Y:S02]  /*1af90*/  I2FP.F32.S32 R189, R189 ;  /* 0x000000bd00bd7245 */ /* 0x000fe40000201400 */
[----:B------:R-:W-:Y:S01]  /*1afa0*/  IABS R176, R176 ;  /* 0x000000b000b07213 */ /* 0x000fe20000000000 */
[----:B------:R-:W-:Y:S01]  /*1afb0*/  FFMA.FTZ R61, -R244, R178, R61 ;  /* 0x000000b2f43d7223 */ /* 0x000fe2000001013d */
[----:B------:R-:W-:Y:S01]  /*1afc0*/  FSEL R197, R32, -INF , P0 ;  /* 0xff80000020c57808 */ /* 0x000fe20000000000 */
[----:B------:R-:W-:Y:S01]  /*1afd0*/  FFMA.FTZ R18, -R244, R189, R18 ;  /* 0x000000bdf4127223 */ /* 0x000fe20000010112 */
[--C-:B------:R-:W-:Y:S02]  /*1afe0*/  IADD3 R187, PT, PT, R230, -0x40, -R0.reuse ;  /* 0xffffffc0e6bb7810 */ /* 0x100fe40007ffe800 */
[----:B------:R-:W-:Y:S02]  /*1aff0*/  ISETP.GE.AND P0, PT, R182, R232, PT ;  /* 0x000000e8b600720c */ /* 0x000fe40003f06270 */
[C-C-:B------:R-:W-:Y:S02]  /*1b000*/  IADD3 R21, PT, PT, R230.reuse, -0xd1, -R0.reuse ;  /* 0xffffff2fe6157810 */ /* 0x140fe40007ffe800 */
[----:B------:R-:W-:Y:S02]  /*1b010*/  I2FP.F32.S32 R176, R176 ;  /* 0x000000b000b07245 */ /* 0x000fe40000201400 */
[----:B------:R-:W-:Y:S02]  /*1b020*/  IABS R187, R187 ;  /* 0x000000bb00bb7213 */ /* 0x000fe40000000000 */
[--C-:B------:R-:W-:Y:S01]  /*1b030*/  IADD3 R178, PT, PT, R230, -0x79, -R0.reuse ;  /* 0xffffff87e6b27810 */ /* 0x100fe20007ffe800 */
[----:B------:R-:W-:Y:S01]  /*1b040*/  FFMA.FTZ R47, -R244, R176, R47 ;  /* 0x000000b0f42f7223 */ /* 0x000fe2000001012f */
[----:B------:R-:W-:Y:S02]  /*1b050*/  FSEL R190, R33, -INF , P0 ;  /* 0xff80000021be7808 */ /* 0x000fe40000000000 */
[----:B------:R-:W-:Y:S02]  /*1b060*/  IABS R21, R21 ;  /* 0x0000001500157213 */ /* 0x000fe40000000000 */
[----:B------:R-:W-:Y:S02]  /*1b070*/  ISETP.GE.AND P0, PT, R181, R229, PT ;  /* 0x000000e5b500720c */ /* 0x000fe40003f06270 */
[----:B------:R-:W-:Y:S02]  /*1b080*/  I2FP.F32.S32 R187, R187 ;  /* 0x000000bb00bb7245 */ /* 0x000fe40000201400 */
[----:B------:R-:W-:Y:S02]  /*1b090*/  IABS R178, R178 ;  /* 0x000000b200b27213 */ /* 0x000fe40000000000 */
[----:B------:R-:W-:Y:S01]  /*1b0a0*/  IADD3 R176, PT, PT, R218, -0x59, -R0 ;  /* 0xffffffa7dab07810 */ /* 0x000fe20007ffe800 */
[----:B------:R-:W-:Y:S01]  /*1b0b0*/  FFMA.FTZ R36, -R244, R187, R36 ;  /* 0x000000bbf4247223 */ /* 0x000fe20000010124 */
[----:B------:R-:W-:Y:S02]  /*1b0c0*/  I2FP.F32.S32 R21, R21 ;  /* 0x0000001500157245 */ /* 0x000fe40000201400 */
[----:B------:R-:W-:Y:S01]  /*1b0d0*/  FSEL R186, R18, -INF , P0 ;  /* 0xff80000012ba7808 */ /* 0x000fe20000000000 */
[----:B------:R-:W-:Y:S01]  /*1b0e0*/  VIADD R18, R171, 0x48 ;  /* 0x00000048ab127836 */ /* 0x000fe20000000000 */
[----:B------:R-:W-:Y:S01]  /*1b0f0*/  ISETP.GE.AND P0, PT, R179, R229, PT ;  /* 0x000000e5b300720c */ /* 0x000fe20003f06270 */
[----:B------:R-:W-:Y:S01]  /*1b100*/  FFMA.FTZ R109, -R244, R21, R109 ;  /* 0x00000015f46d7223 */ /* 0x000fe2000001016d */
[----:B------:R-:W-:Y:S01]  /*1b110*/  I2FP.F32.S32 R178, R178 ;  /* 0x000000b200b27245 */ /* 0x000fe20000201400 */
[----:B------:R-:W-:Y:S01]  /*1b120*/  VIADD R21, R171, 0x41 ;  /* 0x00000041ab157836 */ /* 0x000fe20000000000 */
[----:B------:R-:W-:Y:S02]  /*1b130*/  IABS R176, R176 ;  /* 0x000000b000b07213 */ /* 0x000fe40000000000 */
[--C-:B------:R-:W-:Y:S01]  /*1b140*/  IADD3 R187, PT, PT, R230, -0x48, -R0.reuse ;  /* 0xffffffb8e6bb7810 */ /* 0x100fe20007ffe800 */
[----:B------:R-:W-:Y:S01]  /*1b150*/  FFMA.FTZ R65, -R244, R178, R65 ;  /* 0x000000b2f4417223 */ /* 0x000fe20000010141 */
[----:B------:R-:W-:Y:S02]  /*1b160*/  FSEL R33, R19, -INF , P0 ;  /* 0xff80000013217808 */ /* 0x000fe40000000000 */
[----:B------:R-:W-:Y:S02]  /*1b170*/  ISETP.GE.AND P0, PT, R29, R232, PT ;  /* 0x000000e81d00720c */ /* 0x000fe40003f06270 */
[C-C-:B------:R-:W-:Y:S02]  /*1b180*/  IADD3 R180, PT, PT, R218.reuse, -0x21, -R0.reuse ;  /* 0xffffffdfdab47810 */ /* 0x140fe40007ffe800 */
[C-C-:B------:R-:W-:Y:S02]  /*1b190*/  IADD3 R28, PT, PT, R218.reuse, -0xb1, -R0.reuse ;  /* 0xffffff4fda1c7810 */ /* 0x140fe40007ffe800 */
[----:B------:R-:W-:Y:S02]  /*1b1a0*/  I2FP.F32.S32 R176, R176 ;  /* 0x000000b000b07245 */ /* 0x000fe40000201400 */
[----:B------:R-:W-:Y:S02]  /*1b1b0*/  IABS R187, R187 ;  /* 0x000000bb00bb7213 */ /* 0x000fe40000000000 */
[----:B------:R-:W-:Y:S01]  /*1b1c0*/  IADD3 R178, PT, PT, R218, -0x61, -R0 ;  /* 0xffffff9fdab27810 */ /* 0x000fe20007ffe800 */
[----:B------:R-:W-:Y:S01]  /*1b1d0*/  FFMA.FTZ R51, -R244, R176, R51 ;  /* 0x000000b0f4337223 */ /* 0x000fe20000010133 */
[----:B------:R-:W-:Y:S01]  /*1b1e0*/  FSEL R193, R36, -INF , P0 ;  /* 0xff80000024c17808 */ /* 0x000fe20000000000 */
[----:B------:R-:W-:Y:S01]  /*1b1f0*/  IMAD.MOV.U32 R36, RZ, RZ, R200 ;  /* 0x000000ffff247224 */ /* 0x000fe200078e00c8 */
[----:B------:R-:W-:Y:S02]  /*1b200*/  IABS R180, R180 ;  /* 0x000000b400b47213 */ /* 0x000fe40000000000 */
[----:B------:R-:W-:Y:S02]  /*1b210*/  IABS R28, R28 ;  /* 0x0000001c001c7213 */ /* 0x000fe40000000000 */
[----:B------:R-:W-:Y:S02]  /*1b220*/  ISETP.GE.AND P0, PT, R21, R232, PT ;  /* 0x000000e81500720c */ /* 0x000fe40003f06270 */
[C---:B------:R-:W-:Y:S01]  /*1b230*/  IADD3 R15, PT, PT, R230.reuse, -0xd8, -R0 ;  /* 0xffffff28e60f7810 */ /* 0x040fe20007ffe800 */
[----:B------:R-:W-:Y:S01]  /*1b240*/  IMAD.MOV.U32 R14, RZ, RZ, R28 ;  /* 0x000000ffff0e7224 */ /* 0x000fe200078e001c */
[----:B------:R-:W-:Y:S02]  /*1b250*/  I2FP.F32.S32 R187, R187 ;  /* 0x000000bb00bb7245 */ /* 0x000fe40000201400 */
[----:B------:R-:W-:Y:S02]  /*1b260*/  IABS R178, R178 ;  /* 0x000000b200b27213 */ /* 0x000fe40000000000 */
[----:B------:R-:W-:Y:S01]  /*1b270*/  IADD3 R176, PT, PT, R230, -0x89, -R0 ;  /* 0xffffff77e6b07810 */ /* 0x000fe20007ffe800 */
[C---:B------:R-:W-:Y:S01]  /*1b280*/  FFMA.FTZ R40, -R244.reuse, R187, R40 ;  /* 0x000000bbf4287223 */ /* 0x040fe20000010128 */
[----:B------:R-:W-:Y:S02]  /*1b290*/  I2FP.F32.S32 R180, R180 ;  /* 0x000000b400b47245 */ /* 0x000fe40000201400 */
[----:B------:R-:W-:Y:S01]  /*1b2a0*/  FSEL R195, R37, -INF , P0 ;  /* 0xff80000025c37808 */ /* 0x000fe20000000000 */
[----:B------:R-:W-:Y:S01]  /*1b2b0*/  VIADD R37, R171, 0x59 ;  /* 0x00000059ab257836 */ /* 0x000fe20000000000 */
[----:B------:R-:W-:Y:S01]  /*1b2c0*/  IABS R15, R15 ;  /* 0x0000000f000f7213 */ /* 0x000fe20000000000 */
[----:B------:R-:W-:Y:S01]  /*1b2d0*/  FFMA.FTZ R23, -R244, R180, R23 ;  /* 0x000000b4f4177223 */ /* 0x000fe20000010117 */
[----:B------:R-:W-:Y:S02]  /*1b2e0*/  ISETP.GE.AND P0, PT, R177, R229, PT ;  /* 0x000000e5b100720c */ /* 0x000fe40003f06270 */
[----:B------:R-:W-:Y:S02]  /*1b2f0*/  I2FP.F32.S32 R178, R178 ;  /* 0x000000b200b27245 */ /* 0x000fe40000201400 */
[----:B------:R-:W-:Y:S02]  /*1b300*/  IABS R176, R176 ;  /* 0x000000b000b07213 */ /* 0x000fe40000000000 */
[--C-:B------:R-:W-:Y:S01]  /*1b310*/  IADD3 R11, PT, PT, R218, -0xb0, -R0.reuse ;  /* 0xffffff50da0b7810 */ /* 0x100fe20007ffe800 */
[----:B------:R-:W-:Y:S01]  /*1b320*/  FFMA.FTZ R55, -R244, R178, R55 ;  /* 0x000000b2f4377223 */ /* 0x000fe20000010137 */
[----:B------:R-:W-:Y:S02]  /*1b330*/  IADD3 R187, PT, PT, R218, -0x30, -R0 ;  /* 0xffffffd0dabb7810 */ /* 0x000fe40007ffe800 */
[----:B------:R-:W-:Y:S02]  /*1b340*/  I2FP.F32.S32 R15, R15 ;  /* 0x0000000f000f7245 */ /* 0x000fe40000201400 */
[----:B------:R-:W-:Y:S02]  /*1b350*/  FSEL R201, R22, -INF , P0 ;  /* 0xff80000016c97808 */ /* 0x000fe40000000000 */
[----:B------:R-:W-:Y:S01]  /*1b360*/  I2FP.F32.S32 R14, R14 ;  /* 0x0000000e000e7245 */ /* 0x000fe20000201400 */
[----:B------:R-:W-:Y:S01]  /*1b370*/  FFMA.FTZ R112, -R244, R15, R112 ;  /* 0x0000000ff4707223 */ /* 0x000fe20000010170 */
[----:B------:R-:W-:Y:S01]  /*1b380*/  ISETP.GE.AND P0, PT, R16, R229, PT ;  /* 0x000000e51000720c */ /* 0x000fe20003f06270 */
[----:B------:R-:W-:Y:S01]  /*1b390*/  VIADD R15, R171, 0x49 ;  /* 0x00000049ab0f7836 */ /* 0x000fe20000000000 */
[--C-:B------:R-:W-:Y:S01]  /*1b3a0*/  IADD3 R180, PT, PT, R230, -0x59, -R0.reuse ;  /* 0xffffffa7e6b47810 */ /* 0x100fe20007ffe800 */
[C---:B------:R-:W-:Y:S01]  /*1b3b0*/  FFMA.FTZ R95, -R244.reuse, R14, R95 ;  /* 0x0000000ef45f7223 */ /* 0x040fe2000001015f */
[----:B------:R-:W-:Y:S02]  /*1b3c0*/  I2FP.F32.S32 R176, R176 ;  /* 0x000000b000b07245 */ /* 0x000fe40000201400 */
[----:B------:R-:W-:Y:S02]  /*1b3d0*/  IABS R11, R11 ;  /* 0x0000000b000b7213 */ /* 0x000fe40000000000 */
[----:B------:R-:W-:Y:S01]  /*1b3e0*/  IABS R187, R187 ;  /* 0x000000bb00bb7213 */ /* 0x000fe20000000000 */
[----:B------:R-:W-:Y:S01]  /*1b3f0*/  FFMA.FTZ R73, -R244, R176, R73 ;  /* 0x000000b0f4497223 */ /* 0x000fe20000010149 */
[----:B------:R-:W-:Y:S02]  /*1b400*/  IADD3 R178, PT, PT, R218, -0x69, -R0 ;  /* 0xffffff97dab27810 */ /* 0x000fe40007ffe800 */
[----:B--2---:R-:W-:Y:S02]  /*1b410*/  FSEL R166, R23, -INF , P0 ;  /* 0xff80000017a67808 */ /* 0x004fe40000000000 */
[----:B------:R-:W-:Y:S02]  /*1b420*/  IABS R180, R180 ;  /* 0x000000b400b47213 */ /* 0x000fe40000000000 */
[----:B------:R-:W-:Y:S02]  /*1b430*/  I2FP.F32.S32 R11, R11 ;  /* 0x0000000b000b7245 */ /* 0x000fe40000201400 */
[----:B------:R-:W-:Y:S02]  /*1b440*/  ISETP.GE.AND P0, PT, R18, R232, PT ;  /* 0x000000e81200720c */ /* 0x000fe40003f06270 */
[----:B------:R-:W-:Y:S01]  /*1b450*/  I2FP.F32.S32 R187, R187 ;  /* 0x000000bb00bb7245 */ /* 0x000fe20000201400 */
[----:B------:R-:W-:Y:S01]  /*1b460*/  FFMA.FTZ R94, -R244, R11, R94 ;  /* 0x0000000bf45e7223 */ /* 0x000fe2000001015e */
[----:B------:R-:W-:Y:S02]  /*1b470*/  IABS R178, R178 ;  /* 0x000000b200b27213 */ /* 0x000fe40000000000 */
[----:B------:R-:W-:Y:S01]  /*1b480*/  IADD3 R14, PT, PT, R230, -0xd9, -R0 ;  /* 0xffffff27e60e7810 */ /* 0x000fe20007ffe800 */
[----:B------:R-:W-:Y:S01]  /*1b490*/  FFMA.FTZ R30, -R244, R187, R30 ;  /* 0x000000bbf41e7223 */ /* 0x000fe2000001011e */
[--C-:B------:R-:W-:Y:S02]  /*1b4a0*/  IADD3 R176, PT, PT, R230, -0x91, -R0.reuse ;  /* 0xffffff6fe6b07810 */ /* 0x100fe40007ffe800 */
[----:B------:R-:W-:Y:S02]  /*1b4b0*/  I2FP.F32.S32 R180, R180 ;  /* 0x000000b400b47245 */ /* 0x000fe40000201400 */
[----:B------:R-:W-:Y:S01]  /*1b4c0*/  FSEL R188, R40, -INF , P0 ;  /* 0xff80000028bc7808 */ /* 0x000fe20000000000 */
[----:B------:R-:W-:Y:S01]  /*1b4d0*/  IMAD.MOV.U32 R40, RZ, RZ, R203 ;  /* 0x000000ffff287224 */ /* 0x000fe200078e00cb */
[----:B------:R-:W-:Y:S01]  /*1b4e0*/  I2FP.F32.S32 R178, R178 ;  /* 0x000000b200b27245 */ /* 0x000fe20000201400 */
[C---:B------:R-:W-:Y:S01]  /*1b4f0*/  FFMA.FTZ R49, -R244.reuse, R180, R49 ;  /* 0x000000b4f4317223 */ /* 0x040fe20000010131 */
[----:B------:R-:W-:Y:S02]  /*1b500*/  IABS R14, R14 ;  /* 0x0000000e000e7213 */ /* 0x000fe40000000000 */
[----:B------:R-:W-:Y:S01]  /*1b510*/  ISETP.GE.AND P0, PT, R15, R232, PT ;  /* 0x000000e80f00720c */ /* 0x000fe20003f06270 */
[----:B------:R-:W-:Y:S01]  /*1b520*/  FFMA.FTZ R59, -R244, R178, R59 ;  /* 0x000000b2f43b7223 */ /* 0x000fe2000001013b */
[--C-:B------:R-:W-:Y:S02]  /*1b530*/  IADD3 R189, PT, PT, R230, -0x50, -R0.reuse ;  /* 0xffffffb0e6bd7810 */ /* 0x100fe40007ffe800 */
[----:B------:R-:W-:Y:S02]  /*1b540*/  IABS R176, R176 ;  /* 0x000000b000b07213 */ /* 0x000fe40000000000 */
[C-C-:B------:R-:W-:Y:S02]  /*1b550*/  IADD3 R11, PT, PT, R218.reuse, -0xb8, -R0.reuse ;  /* 0xffffff48da0b7810 */ /* 0x140fe40007ffe800 */
[--C-:B------:R-:W-:Y:S02]  /*1b560*/  IADD3 R187, PT, PT, R218, -0x38, -R0.reuse ;  /* 0xffffffc8dabb7810 */ /* 0x100fe40007ffe800 */
[----:B------:R-:W-:Y:S02]  /*1b570*/  I2FP.F32.S32 R14, R14 ;  /* 0x0000000e000e7245 */ /* 0x000fe40000201400 */
[----:B------:R-:W-:Y:S02]  /*1b580*/  FSEL R217, R41, -INF , P0 ;  /* 0xff80000029d97808 */ /* 0x000fe40000000000 */
[----:B------:R-:W-:Y:S01]  /*1b590*/  IABS R189, R189 ;  /* 0x000000bd00bd7213 */ /* 0x000fe20000000000 */
[----:B------:R-:W-:Y:S01]  /*1b5a0*/  FFMA.FTZ R113, -R244, R14, R113 ;  /* 0x0000000ef4717223 */ /* 0x000fe20000010171 */
[--C-:B------:R-:W-:Y:S01]  /*1b5b0*/  IADD3 R180, PT, PT, R218, -0x49, -R0.reuse ;  /* 0xffffffb7dab47810 */ /* 0x100fe20007ffe800 */
[C---:B------:R-:W-:Y:S01]  /*1b5c0*/  VIADD R14, R171.reuse, 0x50 ;  /* 0x00000050ab0e7836 */ /* 0x040fe20000000000 */
[----:B------:R-:W-:Y:S02]  /*1b5d0*/  I2FP.F32.S32 R176, R176 ;  /* 0x000000b000b07245 */ /* 0x000fe40000201400 */
[----:B------:R-:W-:Y:S02]  /*1b5e0*/  IABS R11, R11 ;  /* 0x0000000b000b7213 */ /* 0x000fe40000000000 */
[----:B------:R-:W-:Y:S01]  /*1b5f0*/  ISETP.GE.AND P0, PT, R12, R229, PT ;  /* 0x000000e50c00720c */ /* 0x000fe20003f06270 */
[----:B------:R-:W-:Y:S01]  /*1b600*/  FFMA.FTZ R77, -R244, R176, R77 ;  /* 0x000000b0f44d7223 */ /* 0x000fe2000001014d */
[----:B------:R-:W-:Y:S02]  /*1b610*/  IABS R187, R187 ;  /* 0x000000bb00bb7213 */ /* 0x000fe40000000000 */
[----:B------:R-:W-:Y:S02]  /*1b620*/  IADD3 R178, PT, PT, R230, -0x99, -R0 ;  /* 0xffffff67e6b27810 */ /* 0x000fe40007ffe800 */
[----:B------:R-:W-:Y:S02]  /*1b630*/  I2FP.F32.S32 R189, R189 ;  /* 0x000000bd00bd7245 */ /* 0x000fe40000201400 */
[----:B------:R-:W-:Y:S02]  /*1b640*/  IABS R180, R180 ;  /* 0x000000b400b47213 */ /* 0x000fe40000000000 */
[----:B------:R-:W-:Y:S01]  /*1b650*/  I2FP.F32.S32 R11, R11 ;  /* 0x0000000b000b7245 */ /* 0x000fe20000201400 */
[----:B------:R-:W-:Y:S01]  /*1b660*/  FFMA.FTZ R44, -R244, R189, R44 ;  /* 0x000000bdf42c7223 */ /* 0x000fe2000001012c */
[----:B------:R-:W-:Y:S02]  /*1b670*/  FSEL R211, R26, -INF , P0 ;  /* 0xff8000001ad37808 */ /* 0x000fe40000000000 */
[----:B------:R-:W-:Y:S01]  /*1b680*/  I2FP.F32.S32 R187, R187 ;  /* 0x000000bb00bb7245 */ /* 0x000fe20000201400 */
[C---:B------:R-:W-:Y:S01]  /*1b690*/  FFMA.FTZ R98, -R244.reuse, R11, R98 ;  /* 0x0000000bf4627223 */ /* 0x040fe20000010162 */
[----:B------:R-:W-:Y:S01]  /*1b6a0*/  IABS R178, R178 ;  /* 0x000000b200b27213 */ /* 0x000fe20000000000 */
[----:B------:R-:W-:Y:S01]  /*1b6b0*/  VIADD R11, R171, 0x51 ;  /* 0x00000051ab0b7836 */ /* 0x000fe20000000000 */
[----:B------:R-:W-:Y:S01]  /*1b6c0*/  ISETP.GE.AND P0, PT, R5, R229, PT ;  /* 0x000000e50500720c */ /* 0x000fe20003f06270 */
[----:B------:R-:W-:Y:S01]  /*1b6d0*/  FFMA.FTZ R34, -R244, R187, R34 ;  /* 0x000000bbf4227223 */ /* 0x000fe20000010122 */
[--C-:B------:R-:W-:Y:S02]  /*1b6e0*/  IADD3 R176, PT, PT, R218, -0x79, -R0.reuse ;  /* 0xffffff87dab07810 */ /* 0x100fe40007ffe800 */
[----:B------:R-:W-:Y:S02]  /*1b6f0*/  I2FP.F32.S32 R180, R180 ;  /* 0x000000b400b47245 */ /* 0x000fe40000201400 */
[----:B------:R-:W-:Y:S02]  /*1b700*/  I2FP.F32.S32 R178, R178 ;  /* 0x000000b200b27245 */ /* 0x000fe40000201400 */
[----:B------:R-:W-:Y:S01]  /*1b710*/  FSEL R202, R27, -INF , P0 ;  /* 0xff8000001bca7808 */ /* 0x000fe20000000000 */
[C---:B------:R-:W-:Y:S01]  /*1b720*/  FFMA.FTZ R43, -R244.reuse, R180, R43 ;  /* 0x000000b4f42b7223 */ /* 0x040fe2000001012b */
[----:B------:R-:W-:Y:S01]  /*1b730*/  IABS R176, R176 ;  /* 0x000000b000b07213 */ /* 0x000fe20000000000 */
[----:B------:R-:W-:Y:S01]  /*1b740*/  FFMA.FTZ R81, -R244, R178, R81 ;  /* 0x000000b2f4517223 */ /* 0x000fe20000010151 */
[----:B------:R-:W-:Y:S02]  /*1b750*/  ISETP.GE.AND P0, PT, R14, R232, PT ;  /* 0x000000e80e00720c */ /* 0x000fe40003f06270 */
[C-C-:B------:R-:W-:Y:S02]  /*1b760*/  IADD3 R187, PT, PT, R230.reuse, -0x68, -R0.reuse ;  /* 0xffffff98e6bb7810 */ /* 0x140fe40007ffe800 */
[--C-:B------:R-:W-:Y:S02]  /*1b770*/  IADD3 R180, PT, PT, R230, -0x81, -R0.reuse ;  /* 0xffffff7fe6b47810 */ /* 0x100fe40007ffe800 */
[----:B------:R-:W-:Y:S02]  /*1b780*/  I2FP.F32.S32 R176, R176 ;  /* 0x000000b000b07245 */ /* 0x000fe40000201400 */
[----:B------:R-:W-:Y:S02]  /*1b790*/  FSEL R41, R44, -INF , P0 ;  /* 0xff8000002c297808 */ /* 0x000fe40000000000 */
[----:B------:R-:W-:Y:S01]  /*1b7a0*/  IABS R187, R187 ;  /* 0x000000bb00bb7213 */ /* 0x000fe20000000000 */
[----:B------:R-:W-:Y:S01]  /*1b7b0*/  FFMA.FTZ R67, -R244, R176, R67 ;  /* 0x000000b0f4437223 */ /* 0x000fe20000010143 */
[----:B------:R-:W-:Y:S02]  /*1b7c0*/  IADD3 R178, PT, PT, R230, -0xa1, -R0 ;  /* 0xffffff5fe6b27810 */ /* 0x000fe40007ffe800 */
[----:B------:R-:W-:Y:S02]  /*1b7d0*/  ISETP.GE.AND P0, PT, R11, R232, PT ;  /* 0x000000e80b00720c */ /* 0x000fe40003f06270 */
[----:B------:R-:W-:Y:S02]  /*1b7e0*/  IABS R180, R180 ;  /* 0x000000b400b47213 */ /* 0x000fe40000000000 */
[----:B------:R-:W-:Y:S02]  /*1b7f0*/  I2FP.F32.S32 R187, R187 ;  /* 0x000000bb00bb7245 */ /* 0x000fe40000201400 */
[----:B------:R-:W-:Y:S02]  /*1b800*/  IABS R178, R178 ;  /* 0x000000b200b27213 */ /* 0x000fe40000000000 */
[----:B------:R-:W-:Y:S01]  /*1b810*/  FSEL R32, R45, -INF , P0 ;  /* 0xff8000002d207808 */ /* 0x000fe20000000000 */
[----:B------:R-:W-:Y:S01]  /*1b820*/  FFMA.FTZ R56, -R244, R187, R56 ;  /* 0x000000bbf4387223 */ /* 0x000fe20000010138 */
[----:B------:R-:W-:Y:S01]  /*1b830*/  IADD3 R176, PT, PT, R218, -0x81, -R0 ;  /* 0xffffff7fdab07810 */ /* 0x000fe20007ffe800 */
[----:B------:R-:W-:Y:S01]  /*1b840*/  IMAD.MOV.U32 R45, RZ, RZ, R184 ;  /* 0x000000ffff2d7224 */ /* 0x000fe200078e00b8 */
[-C--:B------:R-:W-:Y:S01]  /*1b850*/  ISETP.GE.AND P0, PT, R198, R229.reuse, PT ;  /* 0x000000e5c600720c */ /* 0x080fe20003f06270 */
[C---:B------:R-:W-:Y:S01]  /*1b860*/  VIADD R184, R171.reuse, 0x81 ;  /* 0x00000081abb87836 */ /* 0x040fe20000000000 */
[----:B------:R-:W-:Y:S02]  /*1b870*/  I2FP.F32.S32 R180, R180 ;  /* 0x000000b400b47245 */ /* 0x000fe40000201400 */
[----:B------:R-:W-:Y:S02]  /*1b880*/  I2FP.F32.S32 R178, R178 ;  /* 0x000000b200b27245 */ /* 0x000fe40000201400 */
[----:B------:R-:W-:Y:S01]  /*1b890*/  IABS R176, R176 ;  /* 0x000000b000b07213 */ /* 0x000fe20000000000 */
[----:B------:R-:W-:Y:S01]  /*1b8a0*/  FFMA.FTZ R69, -R244, R180, R69 ;  /* 0x000000b4f4457223 */ /* 0x000fe20000010145 */
[----:B------:R-:W-:Y:S01]  /*1b8b0*/  FSEL R30, R30, -INF , P0 ;  /* 0xff8000001e1e7808 */ /* 0x000fe20000000000 */
[----:B------:R-:W-:Y:S01]  /*1b8c0*/  FFMA.FTZ R85, -R244, R178, R85 ;  /* 0x000000b2f4557223 */ /* 0x000fe20000010155 */
[--C-:B------:R-:W-:Y:S02]  /*1b8d0*/  IADD3 R187, PT, PT, R230, -0x70, -R0.reuse ;  /* 0xffffff90e6bb7810 */ /* 0x100fe40007ffe800 */
[----:B------:R-:W-:Y:S01]  /*1b8e0*/  ISETP.GE.AND P0, PT, R194, R229, PT ;  /* 0x000000e5c200720c */ /* 0x000fe20003f06270 */
[----:B------:R-:W-:Y:S01]  /*1b8f0*/  VIADD R194, R171, 0x60 ;  /* 0x00000060abc27836 */ /* 0x000fe20000000000 */
[C-C-:B------:R-:W-:Y:S02]  /*1b900*/  IADD3 R180, PT, PT, R218.reuse, -0x71, -R0.reuse ;  /* 0xffffff8fdab47810 */ /* 0x140fe40007ffe800 */
[----:B------:R-:W-:Y:S02]  /*1b910*/  I2FP.F32.S32 R176, R176 ;  /* 0x000000b000b07245 */ /* 0x000fe40000201400 */
[----:B------:R-:W-:Y:S02]  /*1b920*/  IABS R187, R187 ;  /* 0x000000bb00bb7213 */ /* 0x000fe40000000000 */
[--C-:B------:R-:W-:Y:S01]  /*1b930*/  IADD3 R178, PT, PT, R218, -0x89, -R0.reuse ;  /* 0xffffff77dab27810 */ /* 0x100fe20007ffe800 */
[----:B------:R-:W-:Y:S01]  /*1b940*/  FFMA.FTZ R71, -R244, R176, R71 ;  /* 0x000000b0f4477223 */ /* 0x000fe20000010147 */
[----:B------:R-:W-:Y:S02]  /*1b950*/  FSEL R28, R31, -INF , P0 ;  /* 0xff8000001f1c7808 */ /* 0x000fe40000000000 */
[----:B------:R-:W-:Y:S02]  /*1b960*/  ISETP.GE.AND P0, PT, R196, R232, PT ;  /* 0x000000e8c400720c */ /* 0x000fe40003f06270 */
[----:B------:R-:W-:Y:S02]  /*1b970*/  IABS R180, R180 ;  /* 0x000000b400b47213 */ /* 0x000fe40000000000 */
[----:B------:R-:W-:Y:S02]  /*1b980*/  I2FP.F32.S32 R187, R187 ;  /* 0x000000bb00bb7245 */ /* 0x000fe40000201400 */
[----:B------:R-:W-:Y:S02]  /*1b990*/  IABS R178, R178 ;  /* 0x000000b200b27213 */ /* 0x000fe40000000000 */
[----:B------:R-:W-:Y:S01]  /*1b9a0*/  IADD3 R176, PT, PT, R230, -0xb1, -R0 ;  /* 0xffffff4fe6b07810 */ /* 0x000fe20007ffe800 */
[----:B------:R-:W-:Y:S01]  /*1b9b0*/  FFMA.FTZ R60, -R244, R187, R60 ;  /* 0x000000bbf43c7223 */ /* 0x000fe2000001013c */
[----:B------:R-:W-:Y:S01]  /*1b9c0*/  FSEL R167, R48, -INF , P0 ;  /* 0xff80000030a77808 */ /* 0x000fe20000000000 */
[----:B------:R-:W-:Y:S01]  /*1b9d0*/  IMAD.MOV.U32 R48, RZ, RZ, R201 ;  /* 0x000000ffff307224 */ /* 0x000fe200078e00c9 */
[----:B------:R-:W-:Y:S02]  /*1b9e0*/  ISETP.GE.AND P0, PT, R37, R232, PT ;  /* 0x000000e82500720c */ /* 0x000fe40003f06270 */
[----:B------:R-:W-:Y:S02]  /*1b9f0*/  I2FP.F32.S32 R180, R180 ;  /* 0x000000b400b47245 */ /* 0x000fe40000201400 */
[----:B------:R-:W-:Y:S02]  /*1ba00*/  I2FP.F32.S32 R178, R178 ;  /* 0x000000b200b27245 */ /* 0x000fe40000201400 */
[----:B------:R-:W-:Y:S01]  /*1ba10*/  IABS R176, R176 ;  /* 0x000000b000b07213 */ /* 0x000fe20000000000 */
[----:B------:R-:W-:Y:S01]  /*1ba20*/  FFMA.FTZ R63, -R244, R180, R63 ;  /* 0x000000b4f43f7223 */ /* 0x000fe2000001013f */
[----:B------:R-:W-:Y:S01]  /*1ba30*/  IADD3 R187, PT, PT, R218, -0x58, -R0 ;  /* 0xffffffa8dabb7810 */ /* 0x000fe20007ffe800 */
[----:B------:R-:W-:Y:S01]  /*1ba40*/  FFMA.FTZ R75, -R244, R178, R75 ;  /* 0x000000b2f44b7223 */ /* 0x000fe2000001014b */
[----:B------:R-:W-:Y:S01]  /*1ba50*/  FSEL R240, R49, -INF , P0 ;  /* 0xff80000031f07808 */ /* 0x000fe20000000000 */
[----:B------:R-:W-:Y:S01]  /*1ba60*/  IMAD.MOV.U32 R49, RZ, RZ, R30 ;  /* 0x000000ffff317224 */ /* 0x000fe200078e001e */
[----:B------:R-:W-:Y:S01]  /*1ba70*/  ISETP.GE.AND P0, PT, R192, R229, PT ;  /* 0x000000e5c000720c */ /* 0x000fe20003f06270 */
[C---:B------:R-:W-:Y:S01]  /*1ba80*/  VIADD R192, R171.reuse, 0x61 ;  /* 0x00000061abc07836 */ /* 0x040fe20000000000 */
[----:B------:R-:W-:Y:S01]  /*1ba90*/  IADD3 R180, PT, PT, R230, -0xa9, -R0 ;  /* 0xffffff57e6b47810 */ /* 0x000fe20007ffe800 */
[----:B------:R-:W-:Y:S01]  /*1baa0*/  IMAD.MOV.U32 R30, RZ, RZ, R188 ;  /* 0x000000ffff1e7224 */ /* 0x000fe200078e00bc */
[----:B------:R-:W-:Y:S01]  /*1bab0*/  I2FP.F32.S32 R176, R176 ;  /* 0x000000b000b07245 */ /* 0x000fe20000201400 */
[C---:B------:R-:W-:Y:S01]  /*1bac0*/  VIADD R188, R171.reuse, 0x79 ;  /* 0x00000079abbc7836 */ /* 0x040fe20000000000 */
[----:B------:R-:W-:Y:S02]  /*1bad0*/  IABS R187, R187 ;  /* 0x000000bb00bb7213 */ /* 0x000fe40000000000 */
[--C-:B------:R-:W-:Y:S01]  /*1bae0*/  IADD3 R178, PT, PT, R218, -0x91, -R0.reuse ;  /* 0xffffff6fdab27810 */ /* 0x100fe20007ffe800 */
[----:B------:R-:W-:Y:S01]  /*1baf0*/  FFMA.FTZ R93, -R244, R176, R93 ;  /* 0x000000b0f45d7223 */ /* 0x000fe2000001015d */
[----:B------:R-:W-:Y:S01]  /*1bb00*/  FSEL R26, R34, -INF , P0 ;  /* 0xff800000221a7808 */ /* 0x000fe20000000000 */
[----:B------:R-:W-:Y:S01]  /*1bb10*/  IMAD.MOV.U32 R34, RZ, RZ, R197 ;  /* 0x000000ffff227224 */ /* 0x000fe200078e00c5 */
[----:B------:R-:W-:Y:S01]  /*1bb20*/  ISETP.GE.AND P0, PT, R182, R229, PT ;  /* 0x000000e5b600720c */ /* 0x000fe20003f06270 */
[----:B------:R-:W-:Y:S01]  /*1bb30*/  VIADD R182, R171, 0x68 ;  /* 0x00000068abb67836 */ /* 0x000fe20000000000 */
[--C-:B------:R-:W-:Y:S02]  /*1bb40*/  IADD3 R189, PT, PT, R218, -0x40, -R0.reuse ;  /* 0xffffffc0dabd7810 */ /* 0x100fe40007ffe800 */
[----:B------:R-:W-:Y:S02]  /*1bb50*/  IABS R180, R180 ;  /* 0x000000b400b47213 */ /* 0x000fe40000000000 */
[----:B------:R-:W-:Y:S02]  /*1bb60*/  I2FP.F32.S32 R187, R187 ;  /* 0x000000bb00bb7245 */ /* 0x000fe40000201400 */
[----:B------:R-:W-:Y:S02]  /*1bb70*/  IABS R178, R178 ;  /* 0x000000b200b27213 */ /* 0x000fe40000000000 */
[----:B------:R-:W-:Y:S01]  /*1bb80*/  IADD3 R176, PT, PT, R230, -0xb9, -R0 ;  /* 0xffffff47e6b07810 */ /* 0x000fe20007ffe800 */
[----:B------:R-:W-:Y:S01]  /*1bb90*/  FFMA.FTZ R50, -R244, R187, R50 ;  /* 0x000000bbf4327223 */ /* 0x000fe20000010132 */
[----:B------:R-:W-:Y:S01]  /*1bba0*/  FSEL R221, R35, -INF , P0 ;  /* 0xff80000023dd7808 */ /* 0x000fe20000000000 */
[----:B------:R-:W-:Y:S01]  /*1bbb0*/  IMAD.MOV.U32 R35, RZ, RZ, R186 ;  /* 0x000000ffff237224 */ /* 0x000fe200078e00ba */
[----:B------:R-:W-:Y:S01]  /*1bbc0*/  IABS R189, R189 ;  /* 0x000000bd00bd7213 */ /* 0x000fe20000000000 */
[C---:B------:R-:W-:Y:S01]  /*1bbd0*/  VIADD R186, R171.reuse, 0x80 ;  /* 0x00000080abba7836 */ /* 0x040fe20000000000 */
[----:B------:R-:W-:Y:S02]  /*1bbe0*/  I2FP.F32.S32 R180, R180 ;  /* 0x000000b400b47245 */ /* 0x000fe40000201400 */
[----:B------:R-:W-:Y:S02]  /*1bbf0*/  ISETP.GE.AND P0, PT, R194, R232, PT ;  /* 0x000000e8c200720c */ /* 0x000fe40003f06270 */
[----:B------:R-:W-:Y:S01]  /*1bc00*/  I2FP.F32.S32 R178, R178 ;  /* 0x000000b200b27245 */ /* 0x000fe20000201400 */
[----:B------:R-:W-:Y:S01]  /*1bc10*/  FFMA.FTZ R89, -R244, R180, R89 ;  /* 0x000000b4f4597223 */ /* 0x000fe20000010159 */
[----:B------:R-:W-:Y:S02]  /*1bc20*/  IABS R176, R176 ;  /* 0x000000b000b07213 */ /* 0x000fe40000000000 */
[----:B------:R-:W-:Y:S01]  /*1bc30*/  IADD3 R187, PT, PT, R218, -0x60, -R0 ;  /* 0xffffffa0dabb7810 */ /* 0x000fe20007ffe800 */
[----:B------:R-:W-:Y:S01]  /*1bc40*/  FFMA.FTZ R79, -R244, R178, R79 ;  /* 0x000000b2f44f7223 */ /* 0x000fe2000001014f */
[----:B------:R-:W-:Y:S02]  /*1bc50*/  I2FP.F32.S32 R189, R189 ;  /* 0x000000bd00bd7245 */ /* 0x000fe40000201400 */
[----:B------:R-:W-:Y:S01]  /*1bc60*/  FSEL R212, R52, -INF , P0 ;  /* 0xff80000034d47808 */ /* 0x000fe20000000000 */
[----:B------:R-:W-:Y:S01]  /*1bc70*/  IMAD.MOV.U32 R52, RZ, RZ, R190 ;  /* 0x000000ffff347224 */ /* 0x000fe200078e00be */
[----:B------:R-:W-:Y:S01]  /*1bc80*/  ISETP.GE.AND P0, PT, R192, R232, PT ;  /* 0x000000e8c000720c */ /* 0x000fe20003f06270 */
[----:B------:R-:W-:Y:S01]  /*1bc90*/  VIADD R190, R171, 0x78 ;  /* 0x00000078abbe7836 */ /* 0x000fe20000000000 */
[----:B------:R-:W-:Y:S01]  /*1bca0*/  I2FP.F32.S32 R176, R176 ;  /* 0x000000b000b07245 */ /* 0x000fe20000201400 */
[----:B------:R-:W-:Y:S01]  /*1bcb0*/  FFMA.FTZ R38, -R244, R189, R38 ;  /* 0x000000bdf4267223 */ /* 0x000fe20000010126 */
[--C-:B------:R-:W-:Y:S02]  /*1bcc0*/  IADD3 R180, PT, PT, R218, -0x99, -R0.reuse ;  /* 0xffffff67dab47810 */ /* 0x100fe40007ffe800 */
[----:B------:R-:W-:Y:S01]  /*1bcd0*/  IABS R187, R187 ;  /* 0x000000bb00bb7213 */ /* 0x000fe20000000000 */
[----:B------:R-:W-:Y:S01]  /*1bce0*/  FFMA.FTZ R97, -R244, R176, R97 ;  /* 0x000000b0f4617223 */ /* 0x000fe20000010161 */
[--C-:B------:R-:W-:Y:S02]  /*1bcf0*/  IADD3 R178, PT, PT, R230, -0xc1, -R0.reuse ;  /* 0xffffff3fe6b27810 */ /* 0x100fe40007ffe800 */
[----:B------:R-:W-:Y:S01]  /*1bd00*/  FSEL R44, R53, -INF , P0 ;  /* 0xff800000352c7808 */ /* 0x000fe20000000000 */
[----:B------:R-:W-:Y:S01]  /*1bd10*/  VIADD R53, R171, 0xa1 ;  /* 0x000000a1ab357836 */ /* 0x000fe20000000000 */
[----:B------:R-:W-:Y:S02]  /*1bd20*/  IABS R180, R180 ;  /* 0x000000b400b47213 */ /* 0x000fe40000000000 */
[----:B------:R-:W-:Y:S02]  /*1bd30*/  ISETP.GE.AND P0, PT, R29, R229, PT ;  /* 0x000000e51d00720c */ /* 0x000fe40003f06270 */
[----:B------:R-:W-:Y:S02]  /*1bd40*/  I2FP.F32.S32 R187, R187 ;  /* 0x000000bb00bb7245 */ /* 0x000fe40000201400 */
[----:B------:R-:W-:Y:S02]  /*1bd50*/  IABS R178, R178 ;  /* 0x000000b200b27213 */ /* 0x000fe40000000000 */
[----:B------:R-:W-:Y:S01]  /*1bd60*/  IADD3 R176, PT, PT, R218, -0xa1, -R0 ;  /* 0xffffff5fdab07810 */ /* 0x000fe20007ffe800 */
[----:B------:R-:W-:Y:S01]  /*1bd70*/  FFMA.FTZ R54, -R244, R187, R54 ;  /* 0x000000bbf4367223 */ /* 0x000fe20000010136 */
[----:B------:R-:W-:Y:S02]  /*1bd80*/  I2FP.F32.S32 R180, R180 ;  /* 0x000000b400b47245 */ /* 0x000fe40000201400 */
[----:B------:R-:W-:Y:S02]  /*1bd90*/  FSEL R210, R38, -INF , P0 ;  /* 0xff80000026d27808 */ /* 0x000fe40000000000 */
[----:B------:R-:W-:Y:S01]  /*1bda0*/  I2FP.F32.S32 R178, R178 ;  /* 0x000000b200b27245 */ /* 0x000fe20000201400 */
[C---:B------:R-:W-:Y:S01]  /*1bdb0*/  FFMA.FTZ R83, -R244.reuse, R180, R83 ;  /* 0x000000b4f4537223 */ /* 0x040fe20000010153 */
[----:B------:R-:W-:Y:S01]  /*1bdc0*/  ISETP.GE.AND P0, PT, R21, R229, PT ;  /* 0x000000e51500720c */ /* 0x000fe20003f06270 */
[----:B------:R-:W-:Y:S01]  /*1bdd0*/  VIADD R180, R171, 0x69 ;  /* 0x00000069abb47836 */ /* 0x000fe20000000000 */
[----:B------:R-:W-:Y:S01]  /*1bde0*/  IABS R176, R176 ;  /* 0x000000b000b07213 */ /* 0x000fe20000000000 */
[----:B------:R-:W-:Y:S01]  /*1bdf0*/  FFMA.FTZ R101, -R244, R178, R101 ;  /* 0x000000b2f4657223 */ /* 0x000fe20000010165 */
[--C-:B------:R-:W-:Y:S02]  /*1be00*/  IADD3 R187, PT, PT, R230, -0x90, -R0.reuse ;  /* 0xffffff70e6bb7810 */ /* 0x100fe40007ffe800 */
[----:B------:R-:W-:Y:S02]  /*1be10*/  FSEL R208, R39, -INF , P0 ;  /* 0xff80000027d07808 */ /* 0x000fe40000000000 */
[----:B------:R-:W-:Y:S02]  /*1be20*/  I2FP.F32.S32 R176, R176 ;  /* 0x000000b000b07245 */ /* 0x000fe40000201400 */
[----:B------:R-:W-:Y:S02]  /*1be30*/  ISETP.GE.AND P0, PT, R182, R232, PT ;  /* 0x000000e8b600720c */ /* 0x000fe40003f06270 */
[----:B------:R-:W-:Y:S01]  /*1be40*/  IABS R187, R187 ;  /* 0x000000bb00bb7213 */ /* 0x000fe20000000000 */
[----:B------:R-:W-:Y:S01]  /*1be50*/  FFMA.FTZ R87, -R244, R176, R87 ;  /* 0x000000b0f4577223 */ /* 0x000fe20000010157 */
[----:B------:R-:W-:Y:S02]  /*1be60*/  IADD3 R178, PT, PT, R230, -0xc9, -R0 ;  /* 0xffffff37e6b27810 */ /* 0x000fe40007ffe800 */
[----:B------:R-:W-:Y:S01]  /*1be70*/  FSEL R216, R56, -INF , P0 ;  /* 0xff80000038d87808 */ /* 0x000fe20000000000 */
[----:B------:R-:W-:Y:S01]  /*1be80*/  VIADD R56, R171, 0xa8 ;  /* 0x000000a8ab387836 */ /* 0x000fe20000000000 */
[----:B------:R-:W-:Y:S02]  /*1be90*/  I2FP.F32.S32 R187, R187 ;  /* 0x000000bb00bb7245 */ /* 0x000fe40000201400 */
[----:B------:R-:W-:Y:S02]  /*1bea0*/  IABS R178, R178 ;  /* 0x000000b200b27213 */ /* 0x000fe40000000000 */
[----:B------:R-:W-:Y:S01]  /*1beb0*/  ISETP.GE.AND P0, PT, R180, R232, PT ;  /* 0x000000e8b400720c */ /* 0x000fe20003f06270 */
[----:B------:R-:W-:Y:S01]  /*1bec0*/  FFMA.FTZ R76, -R244, R187, R76 ;  /* 0x000000bbf44c7223 */ /* 0x000fe2000001014c */
[--C-:B------:R-:W-:Y:S02]  /*1bed0*/  IADD3 R176, PT, PT, R218, -0xa9, -R0.reuse ;  /* 0xffffff57dab07810 */ /* 0x100fe40007ffe800 */
[----:B------:R-:W-:Y:S02]  /*1bee0*/  I2FP.F32.S32 R178, R178 ;  /* 0x000000b200b27245 */ /* 0x000fe40000201400 */
[----:B------:R-:W-:Y:S02]  /*1bef0*/  FSEL R27, R57, -INF , P0 ;  /* 0xff800000391b7808 */ /* 0x000fe40000000000 */
[--C-:B------:R-:W-:Y:S01]  /*1bf00*/  IADD3 R189, PT, PT, R230, -0x78, -R0.reuse ;  /* 0xffffff88e6bd7810 */ /* 0x100fe20007ffe800 */
[----:B------:R-:W-:Y:S01]  /*1bf10*/  FFMA.FTZ R105, -R244, R178, R105 ;  /* 0x000000b2f4697223 */ /* 0x000fe20000010169 */
[----:B------:R-:W-:Y:S01]  /*1bf20*/  IABS R176, R176 ;  /* 0x000000b000b07213 */ /* 0x000fe20000000000 */
[----:B------:R-:W-:Y:S01]  /*1bf30*/  VIADD R178, R171, 0x70 ;  /* 0x00000070abb27836 */ /* 0x000fe20000000000 */
[----:B------:R-:W-:Y:S02]  /*1bf40*/  ISETP.GE.AND P0, PT, R18, R229, PT ;  /* 0x000000e51200720c */ /* 0x000fe40003f06270 */
[----:B------:R-:W-:Y:S02]  /*1bf50*/  IADD3 R187, PT, PT, R230, -0x98, -R0 ;  /* 0xffffff68e6bb7810 */ /* 0x000fe40007ffe800 */
[----:B------:R-:W-:Y:S02]  /*1bf60*/  IABS R189, R189 ;  /* 0x000000bd00bd7213 */ /* 0x000fe40000000000 */
[----:B------:R-:W-:Y:S02]  /*1bf70*/  I2FP.F32.S32 R176, R176 ;  /* 0x000000b000b07245 */ /* 0x000fe40000201400 */
[----:B------:R-:W-:Y:S01]  /*1bf80*/  FSEL R241, R42, -INF , P0 ;  /* 0xff8000002af17808 */ /* 0x000fe20000000000 */
[----:B------:R-:W-:Y:S01]  /*1bf90*/  IMAD.MOV.U32 R42, RZ, RZ, R28 ;  /* 0x000000ffff2a7224 */ /* 0x000fe200078e001c */
[----:B------:R-:W-:Y:S01]  /*1bfa0*/  IABS R187, R187 ;  /* 0x000000bb00bb7213 */ /* 0x000fe20000000000 */
[C---:B------:R-:W-:Y:S01]  /*1bfb0*/  FFMA.FTZ R91, -R244.reuse, R176, R91 ;  /* 0x000000b0f45b7223 */ /* 0x040fe2000001015b */
[----:B------:R-:W-:Y:S01]  /*1bfc0*/  ISETP.GE.AND P0, PT, R15, R229, PT ;  /* 0x000000e50f00720c */ /* 0x000fe20003f06270 */
[----:B------:R-:W-:Y:S01]  /*1bfd0*/  VIADD R176, R171, 0x71 ;  /* 0x00000071abb07836 */ /* 0x000fe20000000000 */
[----:B------:R-:W-:Y:S02]  /*1bfe0*/  I2FP.F32.S32 R189, R189 ;  /* 0x000000bd00bd7245 */ /* 0x000fe40000201400 */
[----:B------:R-:W-:Y:S02]  /*1bff0*/  I2FP.F32.S32 R187, R187 ;  /* 0x000000bb00bb7245 */ /* 0x000fe40000201400 */
[----:B------:R-:W-:Y:S01]  /*1c000*/  FSEL R239, R43, -INF , P0 ;  /* 0xff8000002bef7808 */ /* 0x000fe20000000000 */
[----:B------:R-:W-:Y:S01]  /*1c010*/  FFMA.FTZ R64, -R244, R189, R64 ;  /* 0x000000bdf4407223 */ /* 0x000fe20000010140 */
[-C--:B------:R-:W-:Y:S01]  /*1c020*/  ISETP.GE.AND P0, PT, R178, R232.reuse, PT ;  /* 0x000000e8b200720c */ /* 0x080fe20003f06270 */
[----:B------:R-:W-:Y:S01]  /*1c030*/  FFMA.FTZ R80, -R244, R187, R80 ;  /* 0x000000bbf4507223 */ /* 0x000fe20000010150 */
[----:B------:R-:W-:Y:S02]  /*1c040*/  IADD3 R189, PT, PT, R218, -0x68, -R0 ;  /* 0xffffff98dabd7810 */ /* 0x000fe40007ffe800 */
[----:B------:R-:W-:Y:S01]  /*1c050*/  FSEL R198, R60, -INF , P0 ;  /* 0xff8000003cc67808 */ /* 0x000fe20000000000 */
[----:B------:R-:W-:Y:S01]  /*1c060*/  IMAD.MOV.U32 R60, RZ, RZ, R26 ;  /* 0x000000ffff3c7224 */ /* 0x000fe200078e001a */
[----:B------:R-:W-:Y:S01]  /*1c070*/  IADD3 R187, PT, PT, R218, -0x80, -R0 ;  /* 0xffffff80dabb7810 */ /* 0x000fe20007ffe800 */
[----:B------:R-:W-:Y:S01]  /*1c080*/  IMAD.MOV.U32 R26, RZ, RZ, R199 ;  /* 0x000000ffff1a7224 */ /* 0x000fe200078e00c7 */
[-C--:B------:R-:W-:Y:S02]  /*1c090*/  ISETP.GE.AND P0, PT, R176, R232.reuse, PT ;  /* 0x000000e8b000720c */ /* 0x080fe40003f06270 */
[----:B------:R-:W-:Y:S02]  /*1c0a0*/  IABS R189, R189 ;  /* 0x000000bd00bd7213 */ /* 0x000fe40000000000 */
[----:B------:R-:W-:Y:S02]  /*1c0b0*/  IABS R187, R187 ;  /* 0x000000bb00bb7213 */ /* 0x000fe40000000000 */
[----:B------:R-:W-:Y:S02]  /*1c0c0*/  FSEL R43, R61, -INF , P0 ;  /* 0xff8000003d2b7808 */ /* 0x000fe40000000000 */
[----:B------:R-:W-:Y:S02]  /*1c0d0*/  ISETP.GE.AND P0, PT, R14, R229, PT ;  /* 0x000000e50e00720c */ /* 0x000fe40003f06270 */
[----:B------:R-:W-:Y:S02]  /*1c0e0*/  I2FP.F32.S32 R189, R189 ;  /* 0x000000bd00bd7245 */ /* 0x000fe40000201400 */
[----:B------:R-:W-:Y:S02]  /*1c0f0*/  I2FP.F32.S32 R187, R187 ;  /* 0x000000bb00bb7245 */ /* 0x000fe40000201400 */
[----:B------:R-:W-:Y:S01]  /*1c100*/  FSEL R238, R46, -INF , P0 ;  /* 0xff8000002eee7808 */ /* 0x000fe20000000000 */
[C---:B------:R-:W-:Y:S01]  /*1c110*/  FFMA.FTZ R58, -R244.reuse, R189, R58 ;  /* 0x000000bdf43a7223 */ /* 0x040fe2000001013a */
[----:B------:R-:W-:Y:S01]  /*1c120*/  ISETP.GE.AND P0, PT, R11, R229, PT ;  /* 0x000000e50b00720c */ /* 0x000fe20003f06270 */
[----:B------:R-:W-:Y:S01]  /*1c130*/  FFMA.FTZ R70, -R244, R187, R70 ;  /* 0x000000bbf4467223 */ /* 0x000fe20000010146 */
[----:B------:R-:W-:Y:S01]  /*1c140*/  IADD3 R189, PT, PT, R230, -0xa0, -R0 ;  /* 0xffffff60e6bd7810 */ /* 0x000fe20007ffe800 */
[----:B------:R-:W-:Y:S01]  /*1c150*/  IMAD.MOV.U32 R46, RZ, RZ, R202 ;  /* 0x000000ffff2e7224 */ /* 0x000fe200078e00ca */
[----:B------:R-:W-:Y:S02]  /*1c160*/  IADD3 R187, PT, PT, R218, -0x88, -R0 ;  /* 0xffffff78dabb7810 */ /* 0x000fe40007ffe800 */
[----:B------:R-:W-:Y:S02]  /*1c170*/  FSEL R47, R47, -INF , P0 ;  /* 0xff8000002f2f7808 */ /* 0x000fe40000000000 */
[-C--:B------:R-:W-:Y:S02]  /*1c180*/  ISETP.GE.AND P0, PT, R190, R232.reuse, PT ;  /* 0x000000e8be00720c */ /* 0x080fe40003f06270 */
[----:B------:R-:W-:Y:S02]  /*1c190*/  IABS R189, R189 ;  /* 0x000000bd00bd7213 */ /* 0x000fe40000000000 */
[----:B------:R-:W-:Y:S02]  /*1c1a0*/  IABS R187, R187 ;  /* 0x000000bb00bb7213 */ /* 0x000fe40000000000 */
[----:B------:R-:W-:Y:S01]  /*1c1b0*/  FSEL R61, R64, -INF , P0 ;  /* 0xff800000403d7808 */ /* 0x000fe20000000000 */
[----:B------:R-:W-:Y:S01]  /*1c1c0*/  VIADD R64, R171, 0x99 ;  /* 0x00000099ab407836 */ /* 0x000fe20000000000 */
[-C--:B------:R-:W-:Y:S02]  /*1c1d0*/  ISETP.GE.AND P0, PT, R188, R232.reuse, PT ;  /* 0x000000e8bc00720c */ /* 0x080fe40003f06270 */
[----:B------:R-:W-:Y:S02]  /*1c1e0*/  I2FP.F32.S32 R189, R189 ;  /* 0x000000bd00bd7245 */ /* 0x000fe40000201400 */
[----:B------:R-:W-:Y:S02]  /*1c1f0*/  I2FP.F32.S32 R187, R187 ;  /* 0x000000bb00bb7245 */ /* 0x000fe40000201400 */
[----:B------:R-:W-:Y:S01]  /*1c200*/  FSEL R31, R65, -INF , P0 ;  /* 0xff800000411f7808 */ /* 0x000fe20000000000 */
[----:B------:R-:W-:Y:S01]  /*1c210*/  VIADD R65, R171, 0x98 ;  /* 0x00000098ab417836 */ /* 0x000fe20000000000 */
[----:B------:R-:W-:Y:S01]  /*1c220*/  ISETP.GE.AND P0, PT, R196, R229, PT ;  /* 0x000000e5c400720c */ /* 0x000fe20003f06270 */
[----:B------:R-:W-:Y:S01]  /*1c230*/  FFMA.FTZ R84, -R244, R189, R84 ;  /* 0x000000bdf4547223 */ /* 0x000fe20000010154 */
[----:B------:R-:W-:Y:S01]  /*1c240*/  IADD3 R189, PT, PT, R218, -0x90, -R0 ;  /* 0xffffff70dabd7810 */ /* 0x000fe20007ffe800 */
[----:B------:R-:W-:Y:S01]  /*1c250*/  FFMA.FTZ R74, -R244, R187, R74 ;  /* 0x000000bbf44a7223 */ /* 0x000fe2000001014a */
[----:B------:R-:W-:Y:S02]  /*1c260*/  IADD3 R187, PT, PT, R230, -0xb8, -R0 ;  /* 0xffffff48e6bb7810 */ /* 0x000fe40007ffe800 */
[----:B------:R-:W-:Y:S01]  /*1c270*/  FSEL R28, R50, -INF , P0 ;  /* 0xff800000321c7808 */ /* 0x000fe20000000000 */
[----:B------:R-:W-:Y:S01]  /*1c280*/  IMAD.MOV.U32 R50, RZ, RZ, R193 ;  /* 0x000000ffff327224 */ /* 0x000fe200078e00c1 */
[----:B------:R-:W-:Y:S01]  /*1c290*/  ISETP.GE.AND P0, PT, R37, R229, PT ;  /* 0x000000e52500720c */ /* 0x000fe20003f06270 */
[----:B------:R-:W-:Y:S01]  /*1c2a0*/  VIADD R193, R171, 0x88 ;  /* 0x00000088abc17836 */ /* 0x000fe20000000000 */
[----:B------:R-:W-:Y:S02]  /*1c2b0*/  IABS R189, R189 ;  /* 0x000000bd00bd7213 */ /* 0x000fe40000000000 */
[----:B------:R-:W-:Y:S02]  /*1c2c0*/  IABS R187, R187 ;  /* 0x000000bb00bb7213 */ /* 0x000fe40000000000 */
[----:B------:R-:W-:Y:S01]  /*1c2d0*/  FSEL R214, R51, -INF , P0 ;  /* 0xff80000033d67808 */ /* 0x000fe20000000000 */
[C---:B------:R-:W-:Y:S01]  /*1c2e0*/  VIADD R51, R171.reuse, 0xb1 ;  /* 0x000000b1ab337836 */ /* 0x040fe20000000000 */
[----:B------:R-:W-:Y:S02]  /*1c2f0*/  I2FP.F32.S32 R189, R189 ;  /* 0x000000bd00bd7245 */ /* 0x000fe40000201400 */
[-C--:B------:R-:W-:Y:S02]  /*1c300*/  ISETP.GE.AND P0, PT, R186, R232.reuse, PT ;  /* 0x000000e8ba00720c */ /* 0x080fe40003f06270 */
[----:B------:R-:W-:Y:S01]  /*1c310*/  I2FP.F32.S32 R187, R187 ;  /* 0x000000bb00bb7245 */ /* 0x000fe20000201400 */
[----:B------:R-:W-:Y:S01]  /*1c320*/  FFMA.FTZ R78, -R244, R189, R78 ;  /* 0x000000bdf44e7223 */ /* 0x000fe2000001014e */
[----:B------:R-:W-:Y:S01]  /*1c330*/  FSEL R39, R68, -INF , P0 ;  /* 0xff80000044277808 */ /* 0x000fe20000000000 */
[----:B------:R-:W-:Y:S01]  /*1c340*/  VIADD R68, R171, 0x91 ;  /* 0x00000091ab447836 */ /* 0x000fe20000000000 */
[-C--:B------:R-:W-:Y:S01]  /*1c350*/  ISETP.GE.AND P0, PT, R184, R232.reuse, PT ;  /* 0x000000e8b800720c */ /* 0x080fe20003f06270 */
[----:B------:R-:W-:Y:S01]  /*1c360*/  FFMA.FTZ R96, -R244, R187, R96 ;  /* 0x000000bbf4607223 */ /* 0x000fe20000010160 */
[C-C-:B------:R-:W-:Y:S02]  /*1c370*/  IADD3 R189, PT, PT, R230.reuse, -0xc8, -R0.reuse ;  /* 0xffffff38e6bd7810 */ /* 0x140fe40007ffe800 */
[----:B------:R-:W-:Y:S02]  /*1c380*/  IADD3 R187, PT, PT, R230, -0xc0, -R0 ;  /* 0xffffff40e6bb7810 */ /* 0x000fe40007ffe800 */
[----:B------:R-:W-:Y:S02]  /*1c390*/  FSEL R57, R69, -INF , P0 ;  /* 0xff80000045397808 */ /* 0x000fe40000000000 */
        /* <DEDUP_REMOVED lines=8> */
[----:B------:R-:W-:Y:S01]  /*1c420*/  ISETP.GE.AND P0, PT, R192, R229, PT ;  /* 0x000000e5c000720c */ /* 0x000fe20003f06270 */
[----:B------:R-:W-:Y:S01]  /*1c430*/  VIADD R189, R171, 0x89 ;  /* 0x00000089abbd7836 */ /* 0x000fe20000000000 */
[----:B------:R-:W-:Y:S01]  /*1c440*/  IADD3 R19, PT, PT, R230, -0xe0, -R0 ;  /* 0xffffff20e6137810 */ /* 0x000fe20007ffe800 */
[----:B------:R-:W-:Y:S01]  /*1c450*/  FFMA.FTZ R100, -R244, R187, R100 ;  /* 0x000000bbf4647223 */ /* 0x000fe20000010164 */
[----:B------:R-:W-:Y:S01]  /*1c460*/  FSEL R204, R55, -INF , P0 ;  /* 0xff80000037cc7808 */ /* 0x000fe20000000000 */
[----:B------:R-:W-:Y:S01]  /*1c470*/  VIADD R55, R171, 0xa9 ;  /* 0x000000a9ab377836 */ /* 0x000fe20000000000 */
[-C--:B------:R-:W-:Y:S02]  /*1c480*/  ISETP.GE.AND P0, PT, R193, R232.reuse, PT ;  /* 0x000000e8c100720c */ /* 0x080fe40003f06270 */
[----:B------:R-:W-:Y:S02]  /*1c490*/  IADD3 R187, PT, PT, R218, -0xa8, -R0 ;  /* 0xffffff58dabb7810 */ /* 0x000fe40007ffe800 */
[----:B------:R-:W-:Y:S02]  /*1c4a0*/  FSEL R202, R72, -INF , P0 ;  /* 0xff80000048ca7808 */ /* 0x000fe40000000000 */
[----:B------:R-:W-:Y:S02]  /*1c4b0*/  IABS R187, R187 ;  /* 0x000000bb00bb7213 */ /* 0x000fe40000000000 */
[-C--:B------:R-:W-:Y:S02]  /*1c4c0*/  ISETP.GE.AND P0, PT, R189, R232.reuse, PT ;  /* 0x000000e8bd00720c */ /* 0x080fe40003f06270 */
[----:B------:R-:W-:Y:S02]  /*1c4d0*/  I2FP.F32.S32 R187, R187 ;  /* 0x000000bb00bb7245 */ /* 0x000fe40000201400 */
[----:B------:R-:W-:Y:S01]  /*1c4e0*/  FSEL R200, R73, -INF , P0 ;  /* 0xff80000049c87808 */ /* 0x000fe20000000000 */
[----:B------:R-:W-:Y:S01]  /*1c4f0*/  IMAD.MOV.U32 R73, RZ, RZ, R47 ;  /* 0x000000ffff497224 */ /* 0x000fe200078e002f */
[----:B------:R-:W-:Y:S01]  /*1c500*/  ISETP.GE.AND P0, PT, R182, R229, PT ;  /* 0x000000e5b600720c */ /* 0x000fe20003f06270 */
[C---:B------:R-:W-:Y:S01]  /*1c510*/  VIADD R47, R171.reuse, 0xb9 ;  /* 0x000000b9ab2f7836 */ /* 0x040fe20000000000 */
[----:B------:R-:W-:Y:S01]  /*1c520*/  IABS R19, R19 ;  /* 0x0000001300137213 */ /* 0x000fe20000000000 */
[----:B------:R-:W-:Y:S01]  /*1c530*/  FFMA.FTZ R90, -R244, R187, R90 ;  /* 0x000000bbf45a7223 */ /* 0x000fe2000001015a */
[----:B------:R-:W-:Y:S01]  /*1c540*/  FSEL R69, R58, -INF , P0 ;  /* 0xff8000003a457808 */ /* 0x000fe20000000000 */
[----:B------:R-:W-:Y:S01]  /*1c550*/  VIADD R187, R171, 0x90 ;  /* 0x00000090abbb7836 */ /* 0x000fe20000000000 */
[----:B------:R-:W-:Y:S02]  /*1c560*/  ISETP.GE.AND P0, PT, R180, R229, PT ;  /* 0x000000e5b400720c */ /* 0x000fe40003f06270 */
[----:B------:R-:W-:Y:S02]  /*1c570*/  I2FP.F32.S32 R19, R19 ;  /* 0x0000001300137245 */ /* 0x000fe40000201400 */
[----:B------:R-:W-:Y:S01]  /*1c580*/  FSEL R72, R59, -INF , P0 ;  /* 0xff8000003b487808 */ /* 0x000fe20000000000 */
[----:B------:R-:W-:Y:S01]  /*1c590*/  VIADD R59, R171, 0xa0 ;  /* 0x000000a0ab3b7836 */ /* 0x000fe20000000000 */
[-C--:B------:R-:W-:Y:S01]  /*1c5a0*/  ISETP.GE.AND P0, PT, R187, R232.reuse, PT ;  /* 0x000000e8bb00720c */ /* 0x080fe20003f06270 */
[----:B------:R-:W-:Y:S01]  /*1c5b0*/  FFMA.FTZ R116, -R244, R19, R116 ;  /* 0x00000013f4747223 */ /* 0x000fe20000010174 */
[----:B------:R-:W-:Y:S02]  /*1c5c0*/  IADD3 R19, PT, PT, R230, -0xe8, -R0 ;  /* 0xffffff18e6137810 */ /* 0x000fe40007ffe800 */
[----:B------:R-:W-:Y:S02]  /*1c5d0*/  FSEL R38, R76, -INF , P0 ;  /* 0xff8000004c267808 */ /* 0x000fe40000000000 */
[-C--:B------:R-:W-:Y:S02]  /*1c5e0*/  ISETP.GE.AND P0, PT, R68, R232.reuse, PT ;  /* 0x000000e84400720c */ /* 0x080fe40003f06270 */
[----:B------:R-:W-:Y:S02]  /*1c5f0*/  IABS R19, R19 ;  /* 0x0000001300137213 */ /* 0x000fe40000000000 */
[----:B------:R-:W-:Y:S01]  /*1c600*/  FSEL R213, R77, -INF , P0 ;  /* 0xff8000004dd57808 */ /* 0x000fe20000000000 */
[----:B------:R-:W-:Y:S01]  /*1c610*/  IMAD.MOV.U32 R77, RZ, RZ, R211 ;  /* 0x000000ffff4d7224 */ /* 0x000fe200078e00d3 */
[----:B------:R-:W-:Y:S02]  /*1c620*/  ISETP.GE.AND P0, PT, R178, R229, PT ;  /* 0x000000e5b200720c */ /* 0x000fe40003f06270 */
[----:B------:R-:W-:Y:S02]  /*1c630*/  I2FP.F32.S32 R19, R19 ;  /* 0x0000001300137245 */ /* 0x000fe40000201400 */
[----:B------:R-:W-:Y:S02]  /*1c640*/  FSEL R205, R62, -INF , P0 ;  /* 0xff8000003ecd7808 */ /* 0x000fe40000000000 */
[----:B------:R-:W-:Y:S01]  /*1c650*/  ISETP.GE.AND P0, PT, R176, R229, PT ;  /* 0x000000e5b000720c */ /* 0x000fe20003f06270 */
[----:B------:R-:W-:Y:S01]  /*1c660*/  FFMA.FTZ R120, -R244, R19, R120 ;  /* 0x00000013f4787223 */ /* 0x000fe20000010178 */
[----:B------:R-:W-:Y:S02]  /*1c670*/  IADD3 R19, PT, PT, R218, -0xc8, -R0 ;  /* 0xffffff38da137810 */ /* 0x000fe40007ffe800 */
[----:B------:R-:W-:Y:S01]  /*1c680*/  FSEL R201, R63, -INF , P0 ;  /* 0xff8000003fc97808 */ /* 0x000fe20000000000 */
[----:B------:R-:W-:Y:S01]  /*1c690*/  IMAD.MOV.U32 R63, RZ, RZ, R27 ;  /* 0x000000ffff3f7224 */ /* 0x000fe200078e001b */
[-C--:B------:R-:W-:Y:S01]  /*1c6a0*/  ISETP.GE.AND P0, PT, R65, R232.reuse, PT ;  /* 0x000000e84100720c */ /* 0x080fe20003f06270 */
[----:B------:R-:W-:Y:S01]  /*1c6b0*/  IMAD.MOV.U32 R27, RZ, RZ, R40 ;  /* 0x000000ffff1b7224 */ /* 0x000fe200078e0028 */
[----:B------:R-:W-:Y:S01]  /*1c6c0*/  IABS R19, R19 ;  /* 0x0000001300137213 */ /* 0x000fe20000000000 */
[----:B------:R-:W-:Y:S01]  /*1c6d0*/  VIADD R40, R171, 0xc9 ;  /* 0x000000c9ab287836 */ /* 0x000fe20000000000 */
[----:B------:R-:W-:Y:S02]  /*1c6e0*/  FSEL R209, R80, -INF , P0 ;  /* 0xff80000050d17808 */ /* 0x000fe40000000000 */
[----:B------:R-:W-:Y:S02]  /*1c6f0*/  ISETP.GE.AND P0, PT, R64, R232, PT ;  /* 0x000000e84000720c */ /* 0x000fe40003f06270 */
[----:B------:R-:W-:Y:S02]  /*1c700*/  IADD3 R22, PT, PT, R230, -0xe1, -R0 ;  /* 0xffffff1fe6167810 */ /* 0x000fe40007ffe800 */
[----:B------:R-:W-:Y:S01]  /*1c710*/  FSEL R215, R81, -INF , P0 ;  /* 0xff80000051d77808 */ /* 0x000fe20000000000 */
[----:B------:R-:W-:Y:S01]  /*1c720*/  IMAD.MOV.U32 R81, RZ, RZ, R31 ;  /* 0x000000ffff517224 */ /* 0x000fe200078e001f */
[----:B------:R-:W-:Y:S01]  /*1c730*/  ISETP.GE.AND P0, PT, R190, R229, PT ;  /* 0x000000e5be00720c */ /* 0x000fe20003f06270 */
[----:B------:R-:W-:Y:S01]  /*1c740*/  IMAD.MOV.U32 R31, RZ, RZ, R207 ;  /* 0x000000ffff1f7224 */ /* 0x000fe200078e00cf */
[----:B------:R-:W-:Y:S02]  /*1c750*/  I2FP.F32.S32 R19, R19 ;  /* 0x0000001300137245 */ /* 0x000fe40000201400 */
[----:B------:R-:W-:Y:S02]  /*1c760*/  FSEL R197, R66, -INF , P0 ;  /* 0xff80000042c57808 */ /* 0x000fe40000000000 */
[----:B------:R-:W-:Y:S01]  /*1c770*/  ISETP.GE.AND P0, PT, R188, R229, PT ;  /* 0x000000e5bc00720c */ /* 0x000fe20003f06270 */
[----:B------:R-:W-:Y:S01]  /*1c780*/  FFMA.FTZ R106, -R244, R19, R106 ;  /* 0x00000013f46a7223 */ /* 0x000fe2000001016a */
[----:B------:R-:W-:Y:S02]  /*1c790*/  IABS R22, R22 ;  /* 0x0000001600167213 */ /* 0x000fe40000000000 */
[----:B------:R-:W-:Y:S02]  /*1c7a0*/  FSEL R80, R67, -INF , P0 ;  /* 0xff80000043507808 */ /* 0x000fe40000000000 */
[-C--:B------:R-:W-:Y:S02]  /*1c7b0*/  ISETP.GE.AND P0, PT, R59, R232.reuse, PT ;  /* 0x000000e83b00720c */ /* 0x080fe40003f06270 */
[----:B------:R-:W-:Y:S02]  /*1c7c0*/  IADD3 R23, PT, PT, R218, -0xb9, -R0 ;  /* 0xffffff47da177810 */ /* 0x000fe40007ffe800 */
[----:B------:R-:W-:Y:S02]  /*1c7d0*/  FSEL R84, R84, -INF , P0 ;  /* 0xff80000054547808 */ /* 0x000fe40000000000 */
[----:B------:R-:W-:Y:S02]  /*1c7e0*/  ISETP.GE.AND P0, PT, R53, R232, PT ;  /* 0x000000e83500720c */ /* 0x000fe40003f06270 */
[----:B------:R-:W-:Y:S02]  /*1c7f0*/  I2FP.F32.S32 R22, R22 ;  /* 0x0000001600167245 */ /* 0x000fe40000201400 */
[----:B------:R-:W-:Y:S01]  /*1c800*/  FSEL R203, R85, -INF , P0 ;  /* 0xff80000055cb7808 */ /* 0x000fe20000000000 */
[----:B------:R-:W-:Y:S01]  /*1c810*/  IMAD.MOV.U32 R85, RZ, RZ, R38 ;  /* 0x000000ffff557224 */ /* 0x000fe200078e0026 */
[-C--:B------:R-:W-:Y:S01]  /*1c820*/  ISETP.GE.AND P0, PT, R186, R229.reuse, PT ;  /* 0x000000e5ba00720c */ /* 0x080fe20003f06270 */
[----:B------:R-:W-:Y:S01]  /*1c830*/  VIADD R38, R171, 0xd0 ;  /* 0x000000d0ab267836 */ /* 0x000fe20000000000 */
[----:B------:R-:W-:Y:S01]  /*1c840*/  LOP3.LUT R249, R249, 0xfffffffb, RZ, 0xc0, !PT ;  /* 0xfffffffbf9f97812 */ /* 0x000fe200078ec0ff */
[----:B------:R-:W-:Y:S01]  /*1c850*/  FFMA.FTZ R117, -R244, R22, R117 ;  /* 0x00000016f4757223 */ /* 0x000fe20000010175 */
[----:B------:R-:W-:Y:S01]  /*1c860*/  FSEL R76, R70, -INF , P0 ;  /* 0xff800000464c7808 */ /* 0x000fe20000000000 */
[----:B------:R-:W-:Y:S01]  /*1c870*/  IMAD.MOV.U32 R70, RZ, RZ, R57 ;  /* 0x000000ffff467224 */ /* 0x000fe200078e0039 */
[----:B------:R-:W-:Y:S02]  /*1c880*/  ISETP.GE.AND P0, PT, R184, R229, PT ;  /* 0x000000e5b800720c */ /* 0x000fe40003f06270 */
[----:B------:R-:W-:Y:S02]  /*1c890*/  IADD3 R19, PT, PT, R218, -0xd0, -R0 ;  /* 0xffffff30da137810 */ /* 0x000fe40007ffe800 */
[----:B------:R-:W-:Y:S01]  /*1c8a0*/  FSEL R67, R71, -INF , P0 ;  /* 0xff80000047437808 */ /* 0x000fe20000000000 */
[----:B------:R-:W-:Y:S01]  /*1c8b0*/  IMAD.MOV.U32 R71, RZ, RZ, R48 ;  /* 0x000000ffff477224 */ /* 0x000fe200078e0030 */
[-C--:B------:R-:W-:Y:S02]  /*1c8c0*/  ISETP.GE.AND P0, PT, R56, R232.reuse, PT ;  /* 0x000000e83800720c */ /* 0x080fe40003f06270 */
[----:B------:R-:W-:Y:S02]  /*1c8d0*/  IABS R23, R23 ;  /* 0x0000001700177213 */ /* 0x000fe40000000000 */
[----:B------:R-:W-:Y:S02]  /*1c8e0*/  FSEL R88, R88, -INF , P0 ;  /* 0xff80000058587808 */ /* 0x000fe40000000000 */
[-C--:B------:R-:W-:Y:S02]  /*1c8f0*/  ISETP.GE.AND P0, PT, R55, R232.reuse, PT ;  /* 0x000000e83700720c */ /* 0x080fe40003f06270 */
[----:B------:R-:W-:Y:S02]  /*1c900*/  @P2 LOP3.LUT R249, R249, 0x4, RZ, 0xfc, !PT ;  /* 0x00000004f9f92812 */ /* 0x000fe400078efcff */
[----:B------:R-:W-:Y:S01]  /*1c910*/  FSEL R199, R89, -INF , P0 ;  /* 0xff80000059c77808 */ /* 0x000fe20000000000 */
[----:B------:R-:W-:Y:S01]  /*1c920*/  IMAD.MOV.U32 R89, RZ, RZ, R50 ;  /* 0x000000ffff597224 */ /* 0x000fe200078e0032 */
[----:B------:R-:W-:Y:S01]  /*1c930*/  ISETP.GE.AND P0, PT, R193, R229, PT ;  /* 0x000000e5c100720c */ /* 0x000fe20003f06270 */
[----:B------:R-:W-:Y:S01]  /*1c940*/  VIADD R50, R171, 0xb8 ;  /* 0x000000b8ab327836 */ /* 0x000fe20000000000 */
[----:B------:R-:W-:Y:S02]  /*1c950*/  IABS R19, R19 ;  /* 0x0000001300137213 */ /* 0x000fe40000000000 */
[----:B------:R-:W-:Y:S02]  /*1c960*/  FSEL R74, R74, -INF , P0 ;  /* 0xff8000004a4a7808 */ /* 0x000fe40000000000 */
[----:B------:R-:W-:Y:S02]  /*1c970*/  ISETP.GE.AND P0, PT, R189, R229, PT ;  /* 0x000000e5bd00720c */ /* 0x000fe40003f06270 */
[----:B------:R-:W-:Y:S02]  /*1c980*/  IADD3 R22, PT, PT, R218, -0xc1, -R0 ;  /* 0xffffff3fda167810 */ /* 0x000fe40007ffe800 */
[----:B------:R-:W-:Y:S01]  /*1c990*/  FSEL R66, R75, -INF , P0 ;  /* 0xff8000004b427808 */ /* 0x000fe20000000000 */
[----:B------:R-:W-:Y:S01]  /*1c9a0*/  IMAD.MOV.U32 R75, RZ, RZ, R60 ;  /* 0x000000ffff4b7224 */ /* 0x000fe200078e003c */
[----:B------:R-:W-:Y:S01]  /*1c9b0*/  ISETP.GE.AND P0, PT, R54, R232, PT ;  /* 0x000000e83600720c */ /* 0x000fe20003f06270 */
[----:B------:R-:W-:Y:S01]  /*1c9c0*/  IMAD.MOV.U32 R60, RZ, RZ, R34 ;  /* 0x000000ffff3c7224 */ /* 0x000fe200078e0022 */
[----:B------:R-:W-:Y:S01]  /*1c9d0*/  I2FP.F32.S32 R23, R23 ;  /* 0x0000001700177245 */ /* 0x000fe20000201400 */
[----:B------:R-:W-:Y:S01]  /*1c9e0*/  IMAD.MOV.U32 R34, RZ, RZ, R49 ;  /* 0x000000ffff227224 */ /* 0x000fe200078e0031 */
[----:B------:R-:W-:Y:S01]  /*1c9f0*/  FSEL R92, R92, -INF , P0 ;  /* 0xff8000005c5c7808 */ /* 0x000fe20000000000 */
[----:B------:R-:W-:Y:S01]  /*1ca00*/  IMAD.MOV.U32 R49, RZ, RZ, R30 ;  /* 0x000000ffff317224 */ /* 0x000fe200078e001e */
[----:B------:R-:W-:Y:S01]  /*1ca10*/  ISETP.GE.AND P0, PT, R185, R231, PT ;  /* 0x000000e7b900720c */ /* 0x000fe20003f06270 */
[----:B------:R-:W-:Y:S01]  /*1ca20*/  IMAD.MOV.U32 R30, RZ, RZ, R45 ;  /* 0x000000ffff1e7224 */ /* 0x000fe200078e002d */
[----:B------:R-:W-:Y:S01]  /*1ca30*/  I2FP.F32.S32 R19, R19 ;  /* 0x0000001300137245 */ /* 0x000fe20000201400 */
[C---:B------:R-:W-:Y:S01]  /*1ca40*/  FFMA.FTZ R99, -R244.reuse, R23, R99 ;  /* 0x00000017f4637223 */ /* 0x040fe20000010163 */
[----:B------:R-:W-:Y:S01]  /*1ca50*/  LOP3.LUT R249, R249, 0xfffffffd, RZ, 0xc0, !PT ;  /* 0xfffffffdf9f97812 */ /* 0x000fe200078ec0ff */
[----:B------:R-:W-:Y:S01]  /*1ca60*/  IMAD.MOV.U32 R45, RZ, RZ, R195 ;  /* 0x000000ffff2d7224 */ /* 0x000fe200078e00c3 */
[----:B------:R-:W-:Y:S01]  /*1ca70*/  IABS R22, R22 ;  /* 0x0000001600167213 */ /* 0x000fe20000000000 */
[----:B------:R-:W-:Y:S01]  /*1ca80*/  FFMA.FTZ R110, -R244, R19, R110 ;  /* 0x00000013f46e7223 */ /* 0x000fe2000001016e */
[C-C-:B------:R-:W-:Y:S02]  /*1ca90*/  IADD3 R23, PT, PT, R218.reuse, -0xc0, -R0.reuse ;  /* 0xffffff40da177810 */ /* 0x140fe40007ffe800 */
[----:B------:R-:W-:Y:S02]  /*1caa0*/  I2FP.F32.S32 R22, R22 ;  /* 0x0000001600167245 */ /* 0x000fe40000201400 */
[----:B------:R-:W-:Y:S02]  /*1cab0*/  IADD3 R19, PT, PT, R218, -0xd8, -R0 ;  /* 0xffffff28da137810 */ /* 0x000fe40007ffe800 */
[----:B------:R-:W-:Y:S01]  /*1cac0*/  @P0 LOP3.LUT R249, R249, 0x2, RZ, 0xfc, !PT ;  /* 0x00000002f9f90812 */ /* 0x000fe200078efcff */
[----:B------:R-:W-:Y:S01]  /*1cad0*/  FFMA.FTZ R103, -R244, R22, R103 ;  /* 0x00000016f4677223 */ /* 0x000fe20000010167 */
[----:B------:R-:W-:Y:S02]  /*1cae0*/  ISETP.GE.AND P0, PT, R51, R232, PT ;  /* 0x000000e83300720c */ /* 0x000fe40003f06270 */
[----:B------:R-:W-:Y:S02]  /*1caf0*/  IABS R23, R23 ;  /* 0x0000001700177213 */ /* 0x000fe40000000000 */
[----:B------:R-:W-:Y:S01]  /*1cb00*/  FSEL R62, R93, -INF , P0 ;  /* 0xff8000005d3e7808 */ /* 0x000fe20000000000 */
[----:B------:R-:W-:Y:S01]  /*1cb10*/  IMAD.MOV.U32 R93, RZ, RZ, R42 ;  /* 0x000000ffff5d7224 */ /* 0x000fe200078e002a */
[----:B------:R-:W-:Y:S01]  /*1cb20*/  IABS R19, R19 ;  /* 0x0000001300137213 */ /* 0x000fe20000000000 */
[----:B------:R-:W-:Y:S01]  /*1cb30*/  VIADD R42, R171, 0xc8 ;  /* 0x000000c8ab2a7836 */ /* 0x000fe20000000000 */
[----:B------:R-:W-:Y:S02]  /*1cb40*/  ISETP.GE.AND P0, PT, R187, R229, PT ;  /* 0x000000e5bb00720c */ /* 0x000fe40003f06270 */
[----:B------:R-:W-:Y:S02]  /*1cb50*/  IADD3 R22, PT, PT, R218, -0xc9, -R0 ;  /* 0xffffff37da167810 */ /* 0x000fe40007ffe800 */
[----:B------:R-:W-:Y:S02]  /*1cb60*/  LOP3.LUT R248, R248, 0xffffbfff, RZ, 0xc0, !PT ;  /* 0xffffbffff8f87812 */ /* 0x000fe400078ec0ff */
[----:B------:R-:W-:Y:S02]  /*1cb70*/  I2FP.F32.S32 R23, R23 ;  /* 0x0000001700177245 */ /* 0x000fe40000201400 */
[----:B------:R-:W-:Y:S02]  /*1cb80*/  I2FP.F32.S32 R19, R19 ;  /* 0x0000001300137245 */ /* 0x000fe40000201400 */
[----:B------:R-:W-:Y:S01]  /*1cb90*/  FSEL R78, R78, -INF , P0 ;  /* 0xff8000004e4e7808 */ /* 0x000fe20000000000 */
[C---:B------:R-:W-:Y:S01]  /*1cba0*/  FFMA.FTZ R102, -R244.reuse, R23, R102 ;  /* 0x00000017f4667223 */ /* 0x040fe20000010166 */
[----:B------:R-:W-:Y:S01]  /*1cbb0*/  IABS R22, R22 ;  /* 0x0000001600167213 */ /* 0x000fe20000000000 */
[----:B------:R-:W-:Y:S01]  /*1cbc0*/  FFMA.FTZ R114, -R244, R19, R114 ;  /* 0x00000013f4727223 */ /* 0x000fe20000010172 */
[----:B------:R-:W-:Y:S02]  /*1cbd0*/  ISETP.GE.AND P0, PT, R68, R229, PT ;  /* 0x000000e54400720c */ /* 0x000fe40003f06270 */
[----:B------:R-:W-:Y:S02]  /*1cbe0*/  @P1 LOP3.LUT R248, R248, 0x4000, RZ, 0xfc, !PT ;  /* 0x00004000f8f81812 */ /* 0x000fe400078efcff */
[----:B------:R-:W-:Y:S02]  /*1cbf0*/  ISETP.GE.AND P1, PT, R185, R228, PT ;  /* 0x000000e4b900720c */ /* 0x000fe40003f26270 */
[--C-:B------:R-:W-:Y:S02]  /*1cc00*/  IADD3 R23, PT, PT, R230, -0xe9, -R0.reuse ;  /* 0xffffff17e6177810 */ /* 0x100fe40007ffe800 */
[----:B------:R-:W-:Y:S02]  /*1cc10*/  I2FP.F32.S32 R22, R22 ;  /* 0x0000001600167245 */ /* 0x000fe40000201400 */
[----:B------:R-:W-:Y:S01]  /*1cc20*/  FSEL R211, R79, -INF , P0 ;  /* 0xff8000004fd37808 */ /* 0x000fe20000000000 */
[----:B------:R-:W-:Y:S01]  /*1cc30*/  VIADD R79, R171, 0x30 ;  /* 0x00000030ab4f7836 */ /* 0x000fe20000000000 */
[--C-:B------:R-:W-:Y:S01]  /*1cc40*/  IADD3 R19, PT, PT, R218, -0xe8, -R0.reuse ;  /* 0xffffff18da137810 */ /* 0x100fe20007ffe800 */
[----:B------:R-:W-:Y:S01]  /*1cc50*/  FFMA.FTZ R107, -R244, R22, R107 ;  /* 0x00000016f46b7223 */ /* 0x000fe2000001016b */
[----:B------:R-:W-:Y:S02]  /*1cc60*/  ISETP.GE.AND P0, PT, R183, R231, PT ;  /* 0x000000e7b700720c */ /* 0x000fe40003f06270 */
[----:B------:R-:W-:Y:S02]  /*1cc70*/  IABS R23, R23 ;  /* 0x0000001700177213 */ /* 0x000fe40000000000 */
[----:B------:R-:W-:Y:S02]  /*1cc80*/  IABS R19, R19 ;  /* 0x0000001300137213 */ /* 0x000fe40000000000 */
[----:B------:R-:W-:Y:S02]  /*1cc90*/  IADD3 R22, PT, PT, R230, -0xf1, -R0 ;  /* 0xffffff0fe6167810 */ /* 0x000fe40007ffe800 */
[----:B------:R-:W-:Y:S02]  /*1cca0*/  LOP3.LUT R248, R248, 0xffffdfff, RZ, 0xc0, !PT ;  /* 0xffffdffff8f87812 */ /* 0x000fe400078ec0ff */
[----:B------:R-:W-:Y:S02]  /*1ccb0*/  I2FP.F32.S32 R23, R23 ;  /* 0x0000001700177245 */ /* 0x000fe40000201400 */
[----:B------:R-:W-:Y:S02]  /*1ccc0*/  I2FP.F32.S32 R19, R19 ;  /* 0x0000001300137245 */ /* 0x000fe40000201400 */
[----:B------:R-:W-:Y:S01]  /*1ccd0*/  IABS R22, R22 ;  /* 0x0000001600167213 */ /* 0x000fe20000000000 */
[C---:B------:R-:W-:Y:S01]  /*1cce0*/  FFMA.FTZ R121, -R244.reuse, R23, R121 ;  /* 0x00000017f4797223 */ /* 0x040fe20000010179 */
[----:B------:R-:W-:Y:S01]  /*1ccf0*/  LOP3.LUT R249, R249, 0xfffffffe, RZ, 0xc0, !PT ;  /* 0xfffffffef9f97812 */ /* 0x000fe200078ec0ff */
[----:B------:R-:W-:Y:S01]  /*1cd00*/  FFMA.FTZ R122, -R244, R19, R122 ;  /* 0x00000013f47a7223 */ /* 0x000fe2000001017a */
[----:B------:R-:W-:Y:S02]  /*1cd10*/  @P1 LOP3.LUT R248, R248, 0x2000, RZ, 0xfc, !PT ;  /* 0x00002000f8f81812 */ /* 0x000fe400078efcff */
[----:B------:R-:W-:Y:S02]  /*1cd20*/  ISETP.GE.AND P1, PT, R183, R228, PT ;  /* 0x000000e4b700720c */ /* 0x000fe40003f26270 */
[--C-:B------:R-:W-:Y:S02]  /*1cd30*/  IADD3 R23, PT, PT, R230, -0xf0, -R0.reuse ;  /* 0xffffff10e6177810 */ /* 0x100fe40007ffe800 */
[----:B------:R-:W-:Y:S02]  /*1cd40*/  I2FP.F32.S32 R22, R22 ;  /* 0x0000001600167245 */ /* 0x000fe40000201400 */
[----:B------:R-:W-:Y:S02]  /*1cd50*/  @P0 LOP3.LUT R249, R249, 0x1, RZ, 0xfc, !PT ;  /* 0x00000001f9f90812 */ /* 0x000fe400078efcff */
[--C-:B------:R-:W-:Y:S01]  /*1cd60*/  IADD3 R19, PT, PT, R218, -0xf0, -R0.reuse ;  /* 0xffffff10da137810 */ /* 0x100fe20007ffe800 */
[----:B------:R-:W-:Y:S01]  /*1cd70*/  FFMA.FTZ R125, -R244, R22, R125 ;  /* 0x00000016f47d7223 */ /* 0x000fe2000001017d */
[----:B------:R-:W-:Y:S02]  /*1cd80*/  ISETP.GE.AND P0, PT, R50, R232, PT ;  /* 0x000000e83200720c */ /* 0x000fe40003f06270 */
[----:B------:R-:W-:Y:S02]  /*1cd90*/  IABS R23, R23 ;  /* 0x0000001700177213 */ /* 0x000fe40000000000 */
[----:B------:R-:W-:Y:S02]  /*1cda0*/  IABS R19, R19 ;  /* 0x0000001300137213 */ /* 0x000fe40000000000 */
[----:B------:R-:W-:Y:S01]  /*1cdb0*/  FSEL R185, R96, -INF , P0 ;  /* 0xff80000060b97808 */ /* 0x000fe20000000000 */
[----:B------:R-:W-:Y:S01]  /*1cdc0*/  IMAD.MOV.U32 R96, RZ, RZ, R93 ;  /* 0x000000ffff607224 */ /* 0x000fe200078e005d */
[----:B------:R-:W-:Y:S02]  /*1cdd0*/  IADD3 R22, PT, PT, R218, -0xd9, -R0 ;  /* 0xffffff27da167810 */ /* 0x000fe40007ffe800 */
[----:B------:R-:W-:Y:S02]  /*1cde0*/  ISETP.GE.AND P0, PT, R181, R231, PT ;  /* 0x000000e7b500720c */ /* 0x000fe40003f06270 */
[----:B------:R-:W-:Y:S02]  /*1cdf0*/  LOP3.LUT R248, R248, 0xffffefff, RZ, 0xc0, !PT ;  /* 0xffffeffff8f87812 */ /* 0x000fe400078ec0ff */
[----:B------:R-:W-:Y:S02]  /*1ce00*/  I2FP.F32.S32 R23, R23 ;  /* 0x0000001700177245 */ /* 0x000fe40000201400 */
[----:B------:R-:W-:Y:S02]  /*1ce10*/  I2FP.F32.S32 R19, R19 ;  /* 0x0000001300137245 */ /* 0x000fe40000201400 */
[----:B------:R-:W-:Y:S01]  /*1ce20*/  IABS R22, R22 ;  /* 0x0000001600167213 */ /* 0x000fe20000000000 */
[----:B------:R-:W-:Y:S01]  /*1ce30*/  FFMA.FTZ R124, -R244, R23, R124 ;  /* 0x00000017f47c7223 */ /* 0x000fe2000001017c */
[----:B------:R-:W-:Y:S01]  /*1ce40*/  @P1 LOP3.LUT R248, R248, 0x1000, RZ, 0xfc, !PT ;  /* 0x00001000f8f81812 */ /* 0x000fe200078efcff */
[----:B------:R-:W-:Y:S01]  /*1ce50*/  FFMA.FTZ R126, -R244, R19, R126 ;  /* 0x00000013f47e7223 */ /* 0x000fe2000001017e */
[C-C-:B------:R-:W-:Y:S02]  /*1ce60*/  IADD3 R23, PT, PT, R218.reuse, -0xd1, -R0.reuse ;  /* 0xffffff2fda177810 */ /* 0x140fe40007ffe800 */
[----:B------:R-:W-:Y:S02]  /*1ce70*/  I2FP.F32.S32 R22, R22 ;  /* 0x0000001600167245 */ /* 0x000fe40000201400 */
[--C-:B------:R-:W-:Y:S02]  /*1ce80*/  IADD3 R19, PT, PT, R218, -0xf8, -R0.reuse ;  /* 0xffffff08da137810 */ /* 0x100fe40007ffe800 */
[----:B------:R-:W-:Y:S01]  /*1ce90*/  LOP3.LUT R248, R248, 0x7fffffff, RZ, 0xc0, !PT ;  /* 0x7ffffffff8f87812 */ /* 0x000fe200078ec0ff */
[----:B------:R-:W-:Y:S01]  /*1cea0*/  FFMA.FTZ R115, -R244, R22, R115 ;  /* 0x00000016f4737223 */ /* 0x000fe20000010173 */
[----:B------:R-:W-:Y:S02]  /*1ceb0*/  IABS R23, R23 ;  /* 0x0000001700177213 */ /* 0x000fe40000000000 */
[----:B------:R-:W-:Y:S02]  /*1cec0*/  IABS R19, R19 ;  /* 0x0000001300137213 */ /* 0x000fe40000000000 */
[----:B------:R-:W-:Y:S02]  /*1ced0*/  @P0 LOP3.LUT R248, R248, 0x80000000, RZ, 0xfc, !PT ;  /* 0x80000000f8f80812 */ /* 0x000fe400078efcff */
[----:B------:R-:W-:Y:S02]  /*1cee0*/  IADD3 R22, PT, PT, R218, -0xe1, -R0 ;  /* 0xffffff1fda167810 */ /* 0x000fe40007ffe800 */
[----:B------:R-:W-:Y:S02]  /*1cef0*/  ISETP.GE.AND P0, PT, R47, R232, PT ;  /* 0x000000e82f00720c */ /* 0x000fe40003f06270 */
[----:B------:R-:W-:Y:S02]  /*1cf00*/  I2FP.F32.S32 R23, R23 ;  /* 0x0000001700177245 */ /* 0x000fe40000201400 */
[----:B------:R-:W-:Y:S02]  /*1cf10*/  I2FP.F32.S32 R19, R19 ;  /* 0x0000001300137245 */ /* 0x000fe40000201400 */
[----:B------:R-:W-:Y:S01]  /*1cf20*/  IABS R22, R22 ;  /* 0x0000001600167213 */ /* 0x000fe20000000000 */
[C---:B------:R-:W-:Y:S01]  /*1cf30*/  FFMA.FTZ R111, -R244.reuse, R23, R111 ;  /* 0x00000017f46f7223 */ /* 0x040fe2000001016f */
[----:B------:R-:W-:Y:S01]  /*1cf40*/  FSEL R183, R97, -INF , P0 ;  /* 0xff80000061b77808 */ /* 0x000fe20000000000 */
[----:B------:R-:W-:Y:S01]  /*1cf50*/  VIADD R97, R171, 0x31 ;  /* 0x00000031ab617836 */ /* 0x000fe20000000000 */
[----:B------:R-:W-:Y:S01]  /*1cf60*/  ISETP.GE.AND P0, PT, R65, R229, PT ;  /* 0x000000e54100720c */ /* 0x000fe20003f06270 */
[----:B------:R-:W-:Y:S01]  /*1cf70*/  FFMA.FTZ R130, -R244, R19, R130 ;  /* 0x00000013f4827223 */ /* 0x000fe20000010182 */
[----:B------:R-:W-:Y:S02]  /*1cf80*/  ISETP.GE.AND P1, PT, R181, R228, PT ;  /* 0x000000e4b500720c */ /* 0x000fe40003f26270 */
[--C-:B------:R-:W-:Y:S02]  /*1cf90*/  IADD3 R23, PT, PT, R218, -0xe0, -R0.reuse ;  /* 0xffffff20da177810 */ /* 0x100fe40007ffe800 */
[----:B------:R-:W-:Y:S02]  /*1cfa0*/  I2FP.F32.S32 R22, R22 ;  /* 0x0000001600167245 */ /* 0x000fe40000201400 */
[--C-:B------:R-:W-:Y:S02]  /*1cfb0*/  IADD3 R19, PT, PT, R230, -0xf9, -R0.reuse ;  /* 0xffffff07e6137810 */ /* 0x100fe40007ffe800 */
[----:B------:R-:W-:Y:S01]  /*1cfc0*/  FSEL R82, R82, -INF , P0 ;  /* 0xff80000052527808 */ /* 0x000fe20000000000 */
[----:B------:R-:W-:Y:S01]  /*1cfd0*/  FFMA.FTZ R119, -R244, R22, R119 ;  /* 0x00000016f4777223 */ /* 0x000fe20000010177 */
[----:B------:R-:W-:Y:S02]  /*1cfe0*/  ISETP.GE.AND P0, PT, R64, R229, PT ;  /* 0x000000e54000720c */ /* 0x000fe40003f06270 */
[----:B------:R-:W-:Y:S02]  /*1cff0*/  IABS R23, R23 ;  /* 0x0000001700177213 */ /* 0x000fe40000000000 */
[----:B------:R-:W-:Y:S02]  /*1d000*/  IABS R19, R19 ;  /* 0x0000001300137213 */ /* 0x000fe40000000000 */
[----:B------:R-:W-:Y:S02]  /*1d010*/  IADD3 R22, PT, PT, R218, -0xf1, -R0 ;  /* 0xffffff0fda167810 */ /* 0x000fe40007ffe800 */
[----:B------:R-:W-:Y:S01]  /*1d020*/  FSEL R207, R83, -INF , P0 ;  /* 0xff80000053cf7808 */ /* 0x000fe20000000000 */
[----:B------:R-:W-:Y:S01]  /*1d030*/  IMAD.MOV.U32 R83, RZ, RZ, R96 ;  /* 0x000000ffff537224 */ /* 0x000fe200078e0060 */
[----:B------:R-:W-:Y:S02]  /*1d040*/  ISETP.GE.AND P0, PT, R179, R231, PT ;  /* 0x000000e7b300720c */ /* 0x000fe40003f06270 */
[----:B------:R-:W-:Y:S02]  /*1d050*/  I2FP.F32.S32 R23, R23 ;  /* 0x0000001700177245 */ /* 0x000fe40000201400 */
[----:B------:R-:W-:Y:S02]  /*1d060*/  LOP3.LUT R248, R248, 0xfffff7ff, RZ, 0xc0, !PT ;  /* 0xfffff7fff8f87812 */ /* 0x000fe400078ec0ff */
[----:B------:R-:W-:Y:S01]  /*1d070*/  I2FP.F32.S32 R19, R19 ;  /* 0x0000001300137245 */ /* 0x000fe20000201400 */
[----:B------:R-:W-:Y:S01]  /*1d080*/  FFMA.FTZ R118, -R244, R23, R118 ;  /* 0x00000017f4767223 */ /* 0x000fe20000010176 */
[----:B------:R-:W-:Y:S02]  /*1d090*/  IABS R22, R22 ;  /* 0x0000001600167213 */ /* 0x000fe40000000000 */
[----:B------:R-:W-:Y:S01]  /*1d0a0*/  @P1 LOP3.LUT R248, R248, 0x800, RZ, 0xfc, !PT ;  /* 0x00000800f8f81812 */ /* 0x000fe200078efcff */
[----:B------:R-:W-:Y:S01]  /*1d0b0*/  FFMA.FTZ R129, -R244, R19, R129 ;  /* 0x00000013f4817223 */ /* 0x000fe20000010181 */
[----:B------:R-:W-:Y:S01]  /*1d0c0*/  IADD3 R23, PT, PT, R218, -0xe9, -R0 ;  /* 0xffffff17da177810 */ /* 0x000fe20007ffe800 */
[----:B------:R-:W-:Y:S01]  /*1d0d0*/  IMAD.MOV.U32 R19, RZ, RZ, R46 ;  /* 0x000000ffff137224 */ /* 0x000fe200078e002e */
[----:B------:R-:W-:Y:S01]  /*1d0e0*/  I2FP.F32.S32 R22, R22 ;  /* 0x0000001600167245 */ /* 0x000fe20000201400 */
[----:B------:R-:W-:Y:S01]  /*1d0f0*/  VIADD R46, R171, 0xc0 ;  /* 0x000000c0ab2e7836 */ /* 0x000fe20000000000 */
[----:B------:R-:W-:Y:S01]  /*1d100*/  LOP3.LUT R248, R248, 0xbfffffff, RZ, 0xc0, !PT ;  /* 0xbffffffff8f87812 */ /* 0x000fe200078ec0ff */
[----:B------:R-:W-:Y:S01]  /*1d110*/  IMAD.MOV.U32 R93, RZ, RZ, R19 ;  /* 0x000000ffff5d7224 */ /* 0x000fe200078e0013 */
[----:B------:R-:W-:Y:S01]  /*1d120*/  IABS R23, R23 ;  /* 0x0000001700177213 */ /* 0x000fe20000000000 */
[----:B------:R-:W-:Y:S01]  /*1d130*/  FFMA.FTZ R127, -R244, R22, R127 ;  /* 0x00000016f47f7223 */ /* 0x000fe2000001017f */
[----:B------:R-:W-:Y:S01]  /*1d140*/  ISETP.GE.AND P1, PT, R179, R228, PT ;  /* 0x000000e4b300720c */ /* 0x000fe20003f26270 */
[----:B------:R-:W-:Y:S01]  /*1d150*/  IMAD.MOV.U32 R19, RZ, RZ, R43 ;  /* 0x000000ffff137224 */ /* 0x000fe200078e002b */
[----:B------:R-:W-:Y:S01]  /*1d160*/  IADD3 R22, PT, PT, R230, -0xf8, -R0 ;  /* 0xffffff08e6167810 */ /* 0x000fe20007ffe800 */
[----:B------:R-:W-:Y:S01]  /*1d170*/  IMAD.MOV.U32 R96, RZ, RZ, R93 ;  /* 0x000000ffff607224 */ /* 0x000fe200078e005d */
[----:B------:R-:W-:Y:S01]  /*1d180*/  @P0 LOP3.LUT R248, R248, 0x40000000, RZ, 0xfc, !PT ;  /* 0x40000000f8f80812 */ /* 0x000fe200078efcff */
[----:B------:R-:W-:Y:S01]  /*1d190*/  IMAD.MOV.U32 R93, RZ, RZ, R19 ;  /* 0x000000ffff5d7224 */ /* 0x000fe200078e0013 */
[----:B------:R-:W-:Y:S02]  /*1d1a0*/  ISETP.GE.AND P0, PT, R46, R232, PT ;  /* 0x000000e82e00720c */ /* 0x000fe40003f06270 */
[----:B------:R-:W-:Y:S02]  /*1d1b0*/  I2FP.F32.S32 R23, R23 ;  /* 0x0000001700177245 */ /* 0x000fe40000201400 */
[----:B------:R-:W-:Y:S02]  /*1d1c0*/  IABS R22, R22 ;  /* 0x0000001600167213 */ /* 0x000fe40000000000 */
[----:B------:R-:W-:Y:S01]  /*1d1d0*/  FSEL R58, R100, -INF , P0 ;  /* 0xff800000643a7808 */ /* 0x000fe20000000000 */
[----:B------:R-:W-:Y:S01]  /*1d1e0*/  VIADD R100, R171, 0x38 ;  /* 0x00000038ab647836 */ /* 0x000fe20000000000 */
[C---:B------:R-:W-:Y:S01]  /*1d1f0*/  ISETP.GE.AND P0, PT, R177.reuse, R231, PT ;  /* 0x000000e7b100720c */ /* 0x040fe20003f06270 */
[----:B------:R-:W-:Y:S01]  /*1d200*/  FFMA.FTZ R123, -R244, R23, R123 ;  /* 0x00000017f47b7223 */ /* 0x000fe2000001017b */
[----:B------:R-:W-:Y:S02]  /*1d210*/  LOP3.LUT R248, R248, 0xfffffbff, RZ, 0xc0, !PT ;  /* 0xfffffbfff8f87812 */ /* 0x000fe400078ec0ff */
[----:B------:R-:W-:Y:S01]  /*1d220*/  I2FP.F32.S32 R23, R22 ;  /* 0x0000001600177245 */ /* 0x000fe20000201400 */
[----:B------:R-:W-:Y:S01]  /*1d230*/  IMAD.MOV.U32 R22, RZ, RZ, R52 ;  /* 0x000000ffff167224 */ /* 0x000fe200078e0034 */
[----:B------:R-:W-:Y:S02]  /*1d240*/  @P1 LOP3.LUT R248, R248, 0x400, RZ, 0xfc, !PT ;  /* 0x00000400f8f81812 */ /* 0x000fe400078efcff */
[----:B------:R-:W-:Y:S01]  /*1d250*/  ISETP.GE.AND P1, PT, R177, R228, PT ;  /* 0x000000e4b100720c */ /* 0x000fe20003f26270 */
[----:B------:R-:W-:Y:S01]  /*1d260*/  FFMA.FTZ R128, -R244, R23, R128 ;  /* 0x00000017f4807223 */ /* 0x000fe20000010180 */
[----:B------:R-:W-:Y:S01]  /*1d270*/  LOP3.LUT R248, R248, 0xdfffffff, RZ, 0xc0, !PT ;  /* 0xdffffffff8f87812 */ /* 0x000fe200078ec0ff */
[----:B------:R-:W-:Y:S01]  /*1d280*/  IMAD.MOV.U32 R23, RZ, RZ, R44 ;  /* 0x000000ffff177224 */ /* 0x000fe200078e002c */
[----:B------:R-:W-:Y:S01]  /*1d290*/  IABS R191, R191 ;  /* 0x000000bf00bf7213 */ /* 0x000fe20000000000 */
[C---:B------:R-:W-:Y:S01]  /*1d2a0*/  VIADD R44, R171.reuse, 0xc1 ;  /* 0x000000c1ab2c7836 */ /* 0x040fe20000000000 */
[----:B------:R-:W-:Y:S01]  /*1d2b0*/  @P0 LOP3.LUT R248, R248, 0x20000000, RZ, 0xfc, !PT ;  /* 0x20000000f8f80812 */ /* 0x000fe200078efcff */
[----:B------:R-:W-:Y:S01]  /*1d2c0*/  IMAD.MOV.U32 R19, RZ, RZ, R23 ;  /* 0x000000ffff137224 */ /* 0x000fe200078e0017 */
[----:B------:R-:W-:Y:S01]  /*1d2d0*/  I2FP.F32.S32 R191, R191 ;  /* 0x000000bf00bf7245 */ /* 0x000fe20000201400 */
[----:B------:R-:W-:Y:S01]  /*1d2e0*/  IMAD.MOV.U32 R23, RZ, RZ, R63 ;  /* 0x000000ffff177224 */ /* 0x000fe200078e003f */
[----:B------:R-:W-:Y:S01]  /*1d2f0*/  ISETP.GE.AND P0, PT, R44, R232, PT ;  /* 0x000000e82c00720c */ /* 0x000fe20003f06270 */
[----:B------:R-:W-:Y:S01]  /*1d300*/  IMAD.MOV.U32 R63, RZ, RZ, R31 ;  /* 0x000000ffff3f7224 */ /* 0x000fe200078e001f */
[----:B------:R-:W-:Y:S01]  /*1d310*/  LOP3.LUT R248, R248, 0xfffffdff, RZ, 0xc0, !PT ;  /* 0xfffffdfff8f87812 */ /* 0x000fe200078ec0ff */
[----:B------:R-:W-:Y:S01]  /*1d320*/  VIADD R31, R171, 0xd8 ;  /* 0x000000d8ab1f7836 */ /* 0x000fe20000000000 */
[----:B------:R-:W-:Y:S01]  /*1d330*/  FSEL R57, R101, -INF , P0 ;  /* 0xff80000065397808 */ /* 0x000fe20000000000 */
[----:B------:R-:W-:Y:S01]  /*1d340*/  FFMA.FTZ R8, -R244, R191, R8 ;  /* 0x000000bff4087223 */ /* 0x000fe20000010108 */
[-C--:B------:R-:W-:Y:S02]  /*1d350*/  ISETP.GE.AND P0, PT, R59, R229.reuse, PT ;  /* 0x000000e53b00720c */ /* 0x080fe40003f06270 */
[----:B------:R-:W-:Y:S02]  /*1d360*/  @P1 LOP3.LUT R248, R248, 0x200, RZ, 0xfc, !PT ;  /* 0x00000200f8f81812 */ /* 0x000fe400078efcff */
[----:B------:R-:W-:Y:S02]  /*1d370*/  FSEL R86, R86, -INF , P0 ;  /* 0xff80000056567808 */ /* 0x000fe40000000000 */
[----:B------:R-:W-:Y:S02]  /*1d380*/  ISETP.GE.AND P0, PT, R53, R229, PT ;  /* 0x000000e53500720c */ /* 0x000fe40003f06270 */
[----:B------:R-:W-:Y:S02]  /*1d390*/  LOP3.LUT R248, R248, 0xefffffff, RZ, 0xc0, !PT ;  /* 0xeffffffff8f87812 */ /* 0x000fe400078ec0ff */
[----:B------:R-:W-:Y:S01]  /*1d3a0*/  FSEL R195, R87, -INF , P0 ;  /* 0xff80000057c37808 */ /* 0x000fe20000000000 */
[----:B------:R-:W-:Y:S01]  /*1d3b0*/  IMAD.MOV.U32 R87, RZ, RZ, R83 ;  /* 0x000000ffff577224 */ /* 0x000fe200078e0053 */
[CC--:B------:R-:W-:Y:S01]  /*1d3c0*/  ISETP.GE.AND P0, PT, R16.reuse, R231.reuse, PT ;  /* 0x000000e71000720c */ /* 0x0c0fe20003f06270 */
[----:B------:R-:W-:Y:S01]  /*1d3d0*/  IMAD.MOV.U32 R83, RZ, RZ, R96 ;  /* 0x000000ffff537224 */ /* 0x000fe200078e0060 */
[----:B------:R-:W-:Y:S01]  /*1d3e0*/  ISETP.GE.AND P1, PT, R16, R228, PT ;  /* 0x000000e41000720c */ /* 0x000fe20003f26270 */
[----:B------:R-:W-:Y:S01]  /*1d3f0*/  VIADD R16, R171, 0x39 ;  /* 0x00000039ab107836 */ /* 0x000fe20000000000 */
[----:B------:R-:W-:Y:S01]  /*1d400*/  FSEL R7, R7, -INF , P4 ;  /* 0xff80000007077808 */ /* 0x000fe20002000000 */
[----:B------:R-:W-:Y:S01]  /*1d410*/  IMAD.MOV.U32 R96, RZ, RZ, R93 ;  /* 0x000000ffff607224 */ /* 0x000fe200078e005d */
[----:B------:R-:W-:Y:S01]  /*1d420*/  ISETP.GE.AND P4, PT, R5, R232, PT ;  /* 0x000000e80500720c */ /* 0x000fe20003f86270 */
[----:B------:R-:W-:Y:S01]  /*1d430*/  IMAD.MOV.U32 R93, RZ, RZ, R19 ;  /* 0x000000ffff5d7224 */ /* 0x000fe200078e0013 */
[-C--:B------:R-:W-:Y:S01]  /*1d440*/  ISETP.GE.AND P6, PT, R18, R228.reuse, PT ;  /* 0x000000e41200720c */ /* 0x080fe20003fc6270 */
[----:B------:R-:W-:Y:S01]  /*1d450*/  IMAD.MOV.U32 R19, RZ, RZ, R49 ;  /* 0x000000ffff137224 */ /* 0x000fe200078e0031 */
[-C--:B------:R-:W-:Y:S01]  /*1d460*/  ISETP.GE.AND P2, PT, R29, R228.reuse, PT ;  /* 0x000000e41d00720c */ /* 0x080fe20003f46270 */
[----:B------:R-:W-:Y:S01]  /*1d470*/  IMAD.MOV.U32 R49, RZ, RZ, R30 ;  /* 0x000000ffff317224 */ /* 0x000fe200078e001e */
[----:B------:R-:W-:Y:S01]  /*1d480*/  ISETP.GE.AND P3, PT, R21, R228, PT ;  /* 0x000000e41500720c */ /* 0x000fe20003f66270 */
[C---:B------:R-:W-:Y:S01]  /*1d490*/  VIADD R30, R171.reuse, 0xd9 ;  /* 0x000000d9ab1e7836 */ /* 0x040fe20000000000 */
[----:B------:R-:W-:Y:S02]  /*1d4a0*/  @P0 LOP3.LUT R248, R248, 0x10000000, RZ, 0xfc, !PT ;  /* 0x10000000f8f80812 */ /* 0x000fe400078efcff */
[----:B------:R-:W-:Y:S02]  /*1d4b0*/  ISETP.GE.AND P0, PT, R42, R232, PT ;  /* 0x000000e82a00720c */ /* 0x000fe40003f06270 */
[----:B------:R-:W-:Y:S02]  /*1d4c0*/  LOP3.LUT R248, R248, 0xfffffeff, RZ, 0xc0, !PT ;  /* 0xfffffefff8f87812 */ /* 0x000fe400078ec0ff */
[----:B------:R-:W-:Y:S01]  /*1d4d0*/  FSEL R52, R104, -INF , P0 ;  /* 0xff80000068347808 */ /* 0x000fe20000000000 */
[----:B------:R-:W-:Y:S01]  /*1d4e0*/  IMAD.MOV.U32 R104, RZ, RZ, R83 ;  /* 0x000000ffff687224 */ /* 0x000fe200078e0053 */
[----:B------:R-:W-:Y:S01]  /*1d4f0*/  ISETP.GE.AND P0, PT, R12, R231, PT ;  /* 0x000000e70c00720c */ /* 0x000fe20003f06270 */
[----:B------:R-:W-:Y:S01]  /*1d500*/  IMAD.MOV.U32 R83, RZ, RZ, R19 ;  /* 0x000000ffff537224 */ /* 0x000fe200078e0013 */
[----:B------:R-:W-:Y:S01]  /*1d510*/  @P1 LOP3.LUT R248, R248, 0x100, RZ, 0xfc, !PT ;  /* 0x00000100f8f81812 */ /* 0x000fe200078efcff */
[----:B------:R-:W-:Y:S01]  /*1d520*/  IMAD.MOV.U32 R19, RZ, RZ, R60 ;  /* 0x000000ffff137224 */ /* 0x000fe200078e003c */
[-C--:B------:R-:W-:Y:S01]  /*1d530*/  ISETP.GE.AND P1, PT, R12, R228.reuse, PT ;  /* 0x000000e40c00720c */ /* 0x080fe20003f26270 */
[----:B------:R-:W-:Y:S01]  /*1d540*/  IMAD.MOV.U32 R60, RZ, RZ, R26 ;  /* 0x000000ffff3c7224 */ /* 0x000fe200078e001a */
[----:B------:R-:W-:Y:S01]  /*1d550*/  LOP3.LUT R248, R248, 0xf7ffffff, RZ, 0xc0, !PT ;  /* 0xf7fffffff8f87812 */ /* 0x000fe200078ec0ff */
[----:B------:R-:W-:Y:S01]  /*1d560*/  VIADD R26, R171, 0xe1 ;  /* 0x000000e1ab1a7836 */ /* 0x000fe20000000000 */
[----:B------:R-:W-:Y:S02]  /*1d570*/  LOP3.LUT R249, R249, 0xffffffbf, RZ, 0xc0, !PT ;  /* 0xffffffbff9f97812 */ /* 0x000fe400078ec0ff */
[----:B------:R-:W-:Y:S02]  /*1d580*/  ISETP.GE.AND P5, PT, R15, R228, PT ;  /* 0x000000e40f00720c */ /* 0x000fe40003fa6270 */
[----:B------:R-:W-:Y:S02]  /*1d590*/  @P2 LOP3.LUT R249, R249, 0x40, RZ, 0xfc, !PT ;  /* 0x00000040f9f92812 */ /* 0x000fe400078efcff */
[----:B------:R-:W-:Y:S02]  /*1d5a0*/  @P0 LOP3.LUT R248, R248, 0x8000000, RZ, 0xfc, !PT ;  /* 0x08000000f8f80812 */ /* 0x000fe400078efcff */
[----:B------:R-:W-:Y:S02]  /*1d5b0*/  ISETP.GE.AND P0, PT, R40, R232, PT ;  /* 0x000000e82800720c */ /* 0x000fe40003f06270 */
[----:B------:R-:W-:Y:S02]  /*1d5c0*/  LOP3.LUT R248, R248, 0xffffff7f, RZ, 0xc0, !PT ;  /* 0xffffff7ff8f87812 */ /* 0x000fe400078ec0ff */
[----:B------:R-:W-:Y:S02]  /*1d5d0*/  FSEL R105, R105, -INF , P0 ;  /* 0xff80000069697808 */ /* 0x000fe40000000000 */
[-C--:B------:R-:W-:Y:S02]  /*1d5e0*/  ISETP.GE.AND P0, PT, R56, R229.reuse, PT ;  /* 0x000000e53800720c */ /* 0x080fe40003f06270 */
[----:B------:R-:W-:Y:S02]  /*1d5f0*/  @P1 LOP3.LUT R248, R248, 0x80, RZ, 0xfc, !PT ;  /* 0x00000080f8f81812 */ /* 0x000fe400078efcff */
[----:B------:R-:W-:Y:S02]  /*1d600*/  FSEL R90, R90, -INF , P0 ;  /* 0xff8000005a5a7808 */ /* 0x000fe40000000000 */
[----:B------:R-:W-:Y:S02]  /*1d610*/  ISETP.GE.AND P0, PT, R55, R229, PT ;  /* 0x000000e53700720c */ /* 0x000fe40003f06270 */
[----:B------:R-:W-:Y:S02]  /*1d620*/  LOP3.LUT R248, R248, 0xfbffffff, RZ, 0xc0, !PT ;  /* 0xfbfffffff8f87812 */ /* 0x000fe400078ec0ff */
[----:B------:R-:W-:Y:S02]  /*1d630*/  FSEL R191, R91, -INF , P0 ;  /* 0xff8000005bbf7808 */ /* 0x000fe40000000000 */
[CC--:B------:R-:W-:Y:S02]  /*1d640*/  ISETP.GE.AND P0, PT, R5.reuse, R231.reuse, PT ;  /* 0x000000e70500720c */ /* 0x0c0fe40003f06270 */
[-C--:B------:R-:W-:Y:S01]  /*1d650*/  ISETP.GE.AND P1, PT, R5, R228.reuse, PT ;  /* 0x000000e40500720c */ /* 0x080fe20003f26270 */
[----:B------:R-:W-:Y:S01]  /*1d660*/  IMAD.MOV.U32 R5, RZ, RZ, R96 ;  /* 0x000000ffff057224 */ /* 0x000fe200078e0060 */
[----:B------:R-:W-:Y:S01]  /*1d670*/  LOP3.LUT R249, R249, 0xffffff7f, RZ, 0xc0, !PT ;  /* 0xffffff7ff9f97812 */ /* 0x000fe200078ec0ff */
[----:B------:R-:W-:Y:S01]  /*1d680*/  IMAD.MOV.U32 R96, RZ, RZ, R22 ;  /* 0x000000ffff607224 */ /* 0x000fe200078e0016 */
[----:B------:R-:W-:Y:S01]  /*1d690*/  FSEL R25, R25, -INF , P4 ;  /* 0xff80000019197808 */ /* 0x000fe20002000000 */
[----:B------:R-:W-:Y:S01]  /*1d6a0*/  VIADD R22, R171, 0xe8 ;  /* 0x000000e8ab167836 */ /* 0x000fe20000000000 */
[----:B------:R-:W-:Y:S02]  /*1d6b0*/  @P3 LOP3.LUT R249, R249, 0x80, RZ, 0xfc, !PT ;  /* 0x00000080f9f93812 */ /* 0x000fe400078efcff */
[----:B------:R-:W-:Y:S02]  /*1d6c0*/  ISETP.GE.AND P4, PT, R14, R228, PT ;  /* 0x000000e40e00720c */ /* 0x000fe40003f86270 */
[----:B------:R-:W-:Y:S02]  /*1d6d0*/  LOP3.LUT R249, R249, 0xfffffeff, RZ, 0xc0, !PT ;  /* 0xfffffefff9f97812 */ /* 0x000fe400078ec0ff */
[----:B------:R-:W-:Y:S02]  /*1d6e0*/  @P0 LOP3.LUT R248, R248, 0x4000000, RZ, 0xfc, !PT ;  /* 0x04000000f8f80812 */ /* 0x000fe400078efcff */
[----:B------:R-:W-:Y:S02]  /*1d6f0*/  ISETP.GE.AND P0, PT, R38, R232, PT ;  /* 0x000000e82600720c */ /* 0x000fe40003f06270 */
[----:B------:R-:W-:Y:S02]  /*1d700*/  LOP3.LUT R248, R248, 0xffffffbf, RZ, 0xc0, !PT ;  /* 0xffffffbff8f87812 */ /* 0x000fe400078ec0ff */
[----:B------:R-:W-:Y:S02]  /*1d710*/  FSEL R48, R108, -INF , P0 ;  /* 0xff8000006c307808 */ /* 0x000fe40000000000 */
[CC--:B------:R-:W-:Y:S02]  /*1d720*/  ISETP.GE.AND P0, PT, R79.reuse, R231.reuse, PT ;  /* 0x000000e74f00720c */ /* 0x0c0fe40003f06270 */
[----:B------:R-:W-:Y:S02]  /*1d730*/  @P1 LOP3.LUT R248, R248, 0x40, RZ, 0xfc, !PT ;  /* 0x00000040f8f81812 */ /* 0x000fe400078efcff */
[----:B------:R-:W-:Y:S01]  /*1d740*/  ISETP.GE.AND P1, PT, R79, R228, PT ;  /* 0x000000e44f00720c */ /* 0x000fe20003f26270 */
[----:B------:R-:W-:Y:S01]  /*1d750*/  IMAD.MOV.U32 R79, RZ, RZ, R75 ;  /* 0x000000ffff4f7224 */ /* 0x000fe200078e004b */
[----:B------:R-:W-:Y:S01]  /*1d760*/  LOP3.LUT R248, R248, 0xfdffffff, RZ, 0xc0, !PT ;  /* 0xfdfffffff8f87812 */ /* 0x000fe200078ec0ff */
[----:B------:R-:W-:Y:S01]  /*1d770*/  IMAD.MOV.U32 R75, RZ, RZ, R89 ;  /* 0x000000ffff4b7224 */ /* 0x000fe200078e0059 */
[----:B------:R-:W-:Y:S01]  /*1d780*/  @P6 LOP3.LUT R249, R249, 0x100, RZ, 0xfc, !PT ;  /* 0x00000100f9f96812 */ /* 0x000fe200078efcff */
[----:B------:R-:W-:Y:S01]  /*1d790*/  IMAD.MOV.U32 R89, RZ, RZ, R32 ;  /* 0x000000ffff597224 */ /* 0x000fe200078e0020 */
[----:B------:R-:W-:Y:S01]  /*1d7a0*/  ISETP.GE.AND P6, PT, R11, R231, PT ;  /* 0x000000e70b00720c */ /* 0x000fe20003fc6270 */
[----:B------:R-:W-:Y:S01]  /*1d7b0*/  VIADD R32, R171, 0xd1 ;  /* 0x000000d1ab207836 */ /* 0x000fe20000000000 */
[----:B------:R-:W-:Y:S02]  /*1d7c0*/  LOP3.LUT P3, RZ, R249, 0x2, RZ, 0xc0, !PT ;  /* 0x00000002f9ff7812 */ /* 0x000fe4000786c0ff */
[----:B------:R-:W-:Y:S02]  /*1d7d0*/  @P0 LOP3.LUT R248, R248, 0x2000000, RZ, 0xfc, !PT ;  /* 0x02000000f8f80812 */ /* 0x000fe400078efcff */
[----:B------:R-:W-:Y:S02]  /*1d7e0*/  ISETP.GE.AND P0, PT, R32, R232, PT ;  /* 0x000000e82000720c */ /* 0x000fe40003f06270 */
[----:B------:R-:W-:Y:S02]  /*1d7f0*/  LOP3.LUT R248, R248, 0xffffffdf, RZ, 0xc0, !PT ;  /* 0xffffffdff8f87812 */ /* 0x000fe400078ec0ff */
[----:B------:R-:W-:Y:S01]  /*1d800*/  FSEL R43, R109, -INF , P0 ;  /* 0xff8000006d2b7808 */ /* 0x000fe20000000000 */
[----:B------:R-:W-:Y:S01]  /*1d810*/  IMAD.MOV.U32 R109, RZ, RZ, R87 ;  /* 0x000000ffff6d7224 */ /* 0x000fe200078e0057 */
[-C--:B------:R-:W-:Y:S02]  /*1d820*/  ISETP.GE.AND P0, PT, R54, R229.reuse, PT ;  /* 0x000000e53600720c */ /* 0x080fe40003f06270 */
[----:B------:R-:W-:Y:S02]  /*1d830*/  @P1 LOP3.LUT R248, R248, 0x20, RZ, 0xfc, !PT ;  /* 0x00000020f8f81812 */ /* 0x000fe400078efcff */
[----:B------:R-:W-:Y:S01]  /*1d840*/  FSEL R181, R94, -INF , P0 ;  /* 0xff8000005eb57808 */ /* 0x000fe20000000000 */
[----:B------:R-:W-:Y:S01]  /*1d850*/  IMAD.MOV.U32 R94, RZ, RZ, R93 ;  /* 0x000000ffff5e7224 */ /* 0x000fe200078e005d */
[----:B------:R-:W-:Y:S02]  /*1d860*/  ISETP.GE.AND P0, PT, R51, R229, PT ;  /* 0x000000e53300720c */ /* 0x000fe40003f06270 */
[----:B------:R-:W-:Y:S02]  /*1d870*/  LOP3.LUT R248, R248, 0xfeffffff, RZ, 0xc0, !PT ;  /* 0xfefffffff8f87812 */ /* 0x000fe400078ec0ff */
[----:B------:R-:W-:Y:S02]  /*1d880*/  FSEL R179, R95, -INF , P0 ;  /* 0xff8000005fb37808 */ /* 0x000fe40000000000 */
[CC--:B------:R-:W-:Y:S02]  /*1d890*/  ISETP.GE.AND P0, PT, R97.reuse, R231.reuse, PT ;  /* 0x000000e76100720c */ /* 0x0c0fe40003f06270 */
[----:B------:R-:W-:Y:S01]  /*1d8a0*/  ISETP.GE.AND P1, PT, R97, R228, PT ;  /* 0x000000e46100720c */ /* 0x000fe20003f26270 */
[----:B------:R-:W-:Y:S01]  /*1d8b0*/  IMAD.MOV.U32 R97, RZ, RZ, R79 ;  /* 0x000000ffff617224 */ /* 0x000fe200078e004f */
[C---:B------:R-:W-:Y:S01]  /*1d8c0*/  LOP3.LUT P2, RZ, R249.reuse, 0x1, RZ, 0xc0, !PT ;  /* 0x00000001f9ff7812 */ /* 0x040fe2000784c0ff */
[----:B------:R-:W-:Y:S01]  /*1d8d0*/  IMAD.MOV.U32 R79, RZ, RZ, R75 ;  /* 0x000000ffff4f7224 */ /* 0x000fe200078e004b */
[----:B------:R-:W-:Y:S01]  /*1d8e0*/  LOP3.LUT R249, R249, 0xfffffdff, RZ, 0xc0, !PT ;  /* 0xfffffdfff9f97812 */ /* 0x000fe200078ec0ff */
[----:B------:R-:W-:Y:S01]  /*1d8f0*/  IMAD.MOV.U32 R75, RZ, RZ, R89 ;  /* 0x000000ffff4b7224 */ /* 0x000fe200078e0059 */
[----:B------:R-:W-:Y:S01]  /*1d900*/  IADD3 R0, PT, PT, R218, -0xf9, -R0 ;  /* 0xffffff07da007810 */ /* 0x000fe20007ffe800 */
[----:B------:R-:W-:Y:S01]  /*1d910*/  IMAD.U32 R218, RZ, RZ, UR6 ;  /* 0x00000006ffda7e24 */ /* 0x000fe2000f8e00ff */
[----:B------:R-:W-:Y:S01]  /*1d920*/  @P5 LOP3.LUT R249, R249, 0x200, RZ, 0xfc, !PT ;  /* 0x00000200f9f95812 */ /* 0x000fe200078efcff */
[----:B------:R-:W-:Y:S01]  /*1d930*/  IMAD.MOV.U32 R89, RZ, RZ, R81 ;  /* 0x000000ffff597224 */ /* 0x000fe200078e0051 */
[-C--:B------:R-:W-:Y:S01]  /*1d940*/  ISETP.GE.AND P5, PT, R14, R231.reuse, PT ;  /* 0x000000e70e00720c */ /* 0x080fe20003fa6270 */
[----:B------:R-:W-:Y:S01]  /*1d950*/  VIADD R14, R171, 0xf1 ;  /* 0x000000f1ab0e7836 */ /* 0x000fe20000000000 */
[----:B------:R-:W-:Y:S01]  /*1d960*/  @P0 LOP3.LUT R248, R248, 0x1000000, RZ, 0xfc, !PT ;  /* 0x01000000f8f80812 */ /* 0x000fe200078efcff */
[----:B------:R-:W-:Y:S01]  /*1d970*/  IMAD.MOV.U32 R81, RZ, RZ, R77 ;  /* 0x000000ffff517224 */ /* 0x000fe200078e004d */
[----:B------:R-:W-:Y:S01]  /*1d980*/  ISETP.GE.AND P0, PT, R31, R232, PT ;  /* 0x000000e81f00720c */ /* 0x000fe20003f06270 */
[----:B------:R-:W-:Y:S01]  /*1d990*/  IMAD.MOV.U32 R77, RZ, RZ, R45 ;  /* 0x000000ffff4d7224 */ /* 0x000fe200078e002d */
[----:B------:R-:W-:Y:S02]  /*1d9a0*/  LOP3.LUT R248, R248, 0xffffffef, RZ, 0xc0, !PT ;  /* 0xffffffeff8f87812 */ /* 0x000fe400078ec0ff */
[----:B------:R-:W-:Y:S01]  /*1d9b0*/  FSEL R45, R112, -INF , P0 ;  /* 0xff800000702d7808 */ /* 0x000fe20000000000 */
[----:B------:R-:W-:Y:S01]  /*1d9c0*/  IMAD.MOV.U32 R112, RZ, RZ, R70 ;  /* 0x000000ffff707224 */ /* 0x000fe200078e0046 */
[----:B------:R-:W-:Y:S01]  /*1d9d0*/  ISETP.GE.AND P0, PT, R100, R231, PT ;  /* 0x000000e76400720c */ /* 0x000fe20003f06270 */
[----:B------:R-:W-:Y:S01]  /*1d9e0*/  IMAD.MOV.U32 R70, RZ, RZ, R39 ;  /* 0x000000ffff467224 */ /* 0x000fe200078e0027 */
[----:B------:R-:W-:Y:S01]  /*1d9f0*/  @P1 LOP3.LUT R248, R248, 0x10, RZ, 0xfc, !PT ;  /* 0x00000010f8f81812 */ /* 0x000fe200078efcff */
[----:B------:R-:W-:Y:S01]  /*1da00*/  IMAD.MOV.U32 R39, RZ, RZ, R34 ;  /* 0x000000ffff277224 */ /* 0x000fe200078e0022 */
[----:B------:R-:W-:Y:S01]  /*1da10*/  ISETP.GE.AND P1, PT, R100, R228, PT ;  /* 0x000000e46400720c */ /* 0x000fe20003f26270 */
[----:B------:R-:W-:Y:S01]  /*1da20*/  IMAD.MOV.U32 R100, RZ, RZ, R97 ;  /* 0x000000ffff647224 */ /* 0x000fe200078e0061 */
[----:B------:R-:W-:Y:S01]  /*1da30*/  LOP3.LUT R248, R248, 0xff7fffff, RZ, 0xc0, !PT ;  /* 0xff7ffffff8f87812 */ /* 0x000fe200078ec0ff */
[----:B------:R-:W-:Y:S01]  /*1da40*/  IMAD.MOV.U32 R97, RZ, RZ, R79 ;  /* 0x000000ffff617224 */ /* 0x000fe200078e004f */
[----:B------:R-:W-:Y:S01]  /*1da50*/  LOP3.LUT R249, R249, 0xfffffbff, RZ, 0xc0, !PT ;  /* 0xfffffbfff9f97812 */ /* 0x000fe200078ec0ff */
[----:B------:R-:W-:Y:S01]  /*1da60*/  IMAD.MOV.U32 R79, RZ, RZ, R75 ;  /* 0x000000ffff4f7224 */ /* 0x000fe200078e004b */
[----:B------:R-:W-:Y:S01]  /*1da70*/  IABS R0, R0 ;  /* 0x0000000000007213 */ /* 0x000fe20000000000 */
[----:B------:R-:W-:Y:S01]  /*1da80*/  IMAD.MOV.U32 R75, RZ, RZ, R89 ;  /* 0x000000ffff4b7224 */ /* 0x000fe200078e0059 */
[----:B------:R-:W-:Y:S01]  /*1da90*/  @P5 LOP3.LUT R249, R249, 0x400, RZ, 0xfc, !PT ;  /* 0x00000400f9f95812 */ /* 0x000fe200078efcff */
[----:B------:R-:W-:Y:S01]  /*1daa0*/  IMAD.MOV.U32 R12, RZ, RZ, R97 ;  /* 0x000000ffff0c7224 */ /* 0x000fe200078e0061 */
[----:B------:R-:W-:Y:S01]  /*1dab0*/  @P0 LOP3.LUT R248, R248, 0x800000, RZ, 0xfc, !PT ;  /* 0x00800000f8f80812 */ /* 0x000fe200078efcff */
[----:B------:R-:W-:Y:S01]  /*1dac0*/  IMAD.MOV.U32 R97, RZ, RZ, R85 ;  /* 0x000000ffff617224 */ /* 0x000fe200078e0055 */
[----:B------:R-:W-:Y:S01]  /*1dad0*/  ISETP.GE.AND P0, PT, R30, R232, PT ;  /* 0x000000e81e00720c */ /* 0x000fe20003f06270 */
[----:B------:R-:W-:Y:S01]  /*1dae0*/  IMAD.MOV.U32 R95, RZ, RZ, R75 ;  /* 0x000000ffff5f7224 */ /* 0x000fe200078e004b */
[----:B------:R-:W-:Y:S01]  /*1daf0*/  LOP3.LUT R248, R248, 0xfffffff7, RZ, 0xc0, !PT ;  /* 0xfffffff7f8f87812 */ /* 0x000fe200078ec0ff */
[----:B------:R-:W-:Y:S01]  /*1db00*/  IMAD.MOV.U32 R89, RZ, RZ, R41 ;  /* 0x000000ffff597224 */ /* 0x000fe200078e0029 */
[----:B------:R-:W-:Y:S01]  /*1db10*/  FSEL R101, R113, -INF , P0 ;  /* 0xff80000071657808 */ /* 0x000fe20000000000 */
[----:B------:R-:W-:Y:S01]  /*1db20*/  IMAD.MOV.U32 R113, RZ, RZ, R28 ;  /* 0x000000ffff717224 */ /* 0x000fe200078e001c */
[-C--:B------:R-:W-:Y:S01]  /*1db30*/  ISETP.GE.AND P0, PT, R50, R229.reuse, PT ;  /* 0x000000e53200720c */ /* 0x080fe20003f06270 */
[----:B------:R-:W-:Y:S01]  /*1db40*/  VIADD R28, R171, 0xe0 ;  /* 0x000000e0ab1c7836 */ /* 0x000fe20000000000 */
[----:B------:R-:W-:Y:S01]  /*1db50*/  @P1 LOP3.LUT R248, R248, 0x8, RZ, 0xfc, !PT ;  /* 0x00000008f8f81812 */ /* 0x000fe200078efcff */
[----:B------:R-:W-:Y:S01]  /*1db60*/  IMAD.MOV.U32 R93, RZ, RZ, R89 ;  /* 0x000000ffff5d7224 */ /* 0x000fe200078e0059 */
[----:B------:R-:W-:Y:S01]  /*1db70*/  FSEL R177, R98, -INF , P0 ;  /* 0xff80000062b17808 */ /* 0x000fe20000000000 */
[----:B------:R-:W-:Y:S01]  /*1db80*/  IMAD.MOV.U32 R108, RZ, RZ, R79 ;  /* 0x000000ffff6c7224 */ /* 0x000fe200078e004f */
[----:B------:R-:W-:Y:S01]  /*1db90*/  ISETP.GE.AND P0, PT, R47, R229, PT ;  /* 0x000000e52f00720c */ /* 0x000fe20003f06270 */
[----:B------:R-:W-:Y:S01]  /*1dba0*/  IMAD.MOV.U32 R79, RZ, RZ, R72 ;  /* 0x000000ffff4f7224 */ /* 0x000fe200078e0048 */
[----:B------:R-:W-:Y:S01]  /*1dbb0*/  LOP3.LUT R248, R248, 0xffbfffff, RZ, 0xc0, !PT ;  /* 0xffbffffff8f87812 */ /* 0x000fe200078ec0ff */
[----:B------:R-:W-:Y:S01]  /*1dbc0*/  IMAD.MOV.U32 R72, RZ, RZ, R36 ;  /* 0x000000ffff487224 */ /* 0x000fe200078e0024 */
[----:B------:R-:W-:Y:S02]  /*1dbd0*/  FSEL R41, R99, -INF , P0 ;  /* 0xff80000063297808 */ /* 0x000fe40000000000 */
[CC--:B------:R-:W-:Y:S02]  /*1dbe0*/  ISETP.GE.AND P0, PT, R16.reuse, R231.reuse, PT ;  /* 0x000000e71000720c */ /* 0x0c0fe40003f06270 */
[----:B------:R-:W-:Y:S01]  /*1dbf0*/  ISETP.GE.AND P1, PT, R16, R228, PT ;  /* 0x000000e41000720c */ /* 0x000fe20003f26270 */
[----:B------:R-:W-:Y:S01]  /*1dc00*/  VIADD R16, R171, 0xf0 ;  /* 0x000000f0ab107836 */ /* 0x000fe20000000000 */
[C---:B------:R-:W-:Y:S02]  /*1dc10*/  LOP3.LUT P5, RZ, R249.reuse, 0x4, RZ, 0xc0, !PT ;  /* 0x00000004f9ff7812 */ /* 0x040fe400078ac0ff */
[----:B------:R-:W-:Y:S02]  /*1dc20*/  LOP3.LUT R249, R249, 0xfffff7ff, RZ, 0xc0, !PT ;  /* 0xfffff7fff9f97812 */ /* 0x000fe400078ec0ff */
[----:B------:R-:W-:Y:S02]  /*1dc30*/  I2FP.F32.S32 R0, R0 ;  /* 0x0000000000007245 */ /* 0x000fe40000201400 */
[----:B------:R-:W-:Y:S03]  /*1dc40*/  @P4 LOP3.LUT R249, R249, 0x800, RZ, 0xfc, !PT ;  /* 0x00000800f9f94812 */ /* 0x000fe600078efcff */
[----:B------:R-:W-:Y:S01]  /*1dc50*/  @P0 LOP3.LUT R248, R248, 0x400000, RZ, 0xfc, !PT ;  /* 0x00400000f8f80812 */ /* 0x000fe200078efcff */
[----:B------:R-:W-:Y:S01]  /*1dc60*/  FFMA.FTZ R131, -R244, R0, R131 ;  /* 0x00000000f4837223 */ /* 0x000fe20000010183 */
[----:B------:R-:W-:Y:S02]  /*1dc70*/  ISETP.GE.AND P0, PT, R28, R232, PT ;  /* 0x000000e81c00720c */ /* 0x000fe40003f06270 */
[----:B------:R-:W-:Y:S02]  /*1dc80*/  LOP3.LUT R248, R248, 0xfffffffb, RZ, 0xc0, !PT ;  /* 0xfffffffbf8f87812 */ /* 0x000fe400078ec0ff */
[----:B------:R-:W-:Y:S02]  /*1dc90*/  FSEL R91, R116, -INF , P0 ;  /* 0xff800000745b7808 */ /* 0x000fe40000000000 */
[----:B------:R-:W-:Y:S02]  /*1dca0*/  ISETP.GE.AND P0, PT, R29, R231, PT ;  /* 0x000000e71d00720c */ /* 0x000fe40003f06270 */
[----:B------:R-:W-:Y:S02]  /*1dcb0*/  @P1 LOP3.LUT R248, R248, 0x4, RZ, 0xfc, !PT ;  /* 0x00000004f8f81812 */ /* 0x000fe400078efcff */
[----:B------:R-:W-:Y:S02]  /*1dcc0*/  LOP3.LUT P4, RZ, R249, 0x8, RZ, 0xc0, !PT ;  /* 0x00000008f9ff7812 */ /* 0x000fe4000788c0ff */
[----:B------:R-:W-:Y:S02]  /*1dcd0*/  LOP3.LUT R248, R248, 0xffdfffff, RZ, 0xc0, !PT ;  /* 0xffdffffff8f87812 */ /* 0x000fe400078ec0ff */
[----:B------:R-:W-:Y:S02]  /*1dce0*/  ISETP.GE.AND P1, PT, R11, R228, PT ;  /* 0x000000e40b00720c */ /* 0x000fe40003f26270 */
[----:B------:R-:W-:Y:S02]  /*1dcf0*/  LOP3.LUT R249, R249, 0xffffefff, RZ, 0xc0, !PT ;  /* 0xffffeffff9f97812 */ /* 0x000fe400078ec0ff */
[----:B------:R-:W-:Y:S02]  /*1dd00*/  FSEL R11, R172, -INF , !P3 ;  /* 0xff800000ac0b7808 */ /* 0x000fe40005800000 */
[----:B------:R-:W-:Y:S02]  /*1dd10*/  @P0 LOP3.LUT R248, R248, 0x200000, RZ, 0xfc, !PT ;  /* 0x00200000f8f80812 */ /* 0x000fe400078efcff */
[-C--:B------:R-:W-:Y:S02]  /*1dd20*/  ISETP.GE.AND P0, PT, R26, R232.reuse, PT ;  /* 0x000000e81a00720c */ /* 0x080fe40003f06270 */
        /* <DEDUP_REMOVED lines=8> */
[-C--:B------:R-:W-:Y:S02]  /*1ddb0*/  ISETP.GE.AND P0, PT, R21, R231.reuse, PT ;  /* 0x000000e71500720c */ /* 0x080fe40003f06270 */
[----:B------:R-:W-:Y:S04]  /*1ddc0*/  @P1 LOP3.LUT R249, R249, 0x2000, RZ, 0xfc, !PT ;  /* 0x00002000f9f91812 */ /* 0x000fe800078efcff */
[----:B------:R-:W-:Y:S07]  /*1ddd0*/  LOP3.LUT R249, R249, 0xdfffffff, RZ, 0xc0, !PT ;  /* 0xdffffffff9f97812 */ /* 0x000fee00078ec0ff */
[----:B------:R-:W-:Y:S02]  /*1dde0*/  @P0 LOP3.LUT R248, R248, 0x100000, RZ, 0xfc, !PT ;  /* 0x00100000f8f80812 */ /* 0x000fe400078efcff */
[-C--:B------:R-:W-:Y:S02]  /*1ddf0*/  ISETP.GE.AND P0, PT, R22, R232.reuse, PT ;  /* 0x000000e81600720c */ /* 0x080fe40003f06270 */
[----:B------:R-:W-:Y:S02]  /*1de00*/  LOP3.LUT R248, R248, 0xfff7ffff, RZ, 0xc0, !PT ;  /* 0xfff7fffff8f87812 */ /* 0x000fe400078ec0ff */
[----:B------:R-:W-:Y:S02]  /*1de10*/  FSEL R87, R120, -INF , P0 ;  /* 0xff80000078577808 */ /* 0x000fe40000000000 */
[----:B------:R-:W-:Y:S01]  /*1de20*/  ISETP.GE.AND P0, PT, R18, R231, PT ;  /* 0x000000e71200720c */ /* 0x000fe20003f06270 */
[----:B------:R-:W-:Y:S11]  /*1de30*/  VIADD R18, R171, 0xe9 ;  /* 0x000000e9ab127836 */ /* 0x000ff60000000000 */
[----:B------:R-:W-:Y:S01]  /*1de40*/  @!UPT UIADD3 URZ, UPT, UPT, URZ, URZ, URZ ;  /* 0x000000fffffff290 */ /* 0x000fe2000fffe0ff */
[----:B------:R-:W-:Y:S02]  /*1de50*/  @P0 LOP3.LUT R248, R248, 0x80000, RZ, 0xfc, !PT ;  /* 0x00080000f8f80812 */ /* 0x000fe400078efcff */
[-C--:B------:R-:W-:Y:S02]  /*1de60*/  ISETP.GE.AND P0, PT, R18, R232.reuse, PT ;  /* 0x000000e81200720c */ /* 0x080fe40003f06270 */
[----:B------:R-:W-:Y:S02]  /*1de70*/  LOP3.LUT R248, R248, 0xfffbffff, RZ, 0xc0, !PT ;  /* 0xfffbfffff8f87812 */ /* 0x000fe400078ec0ff */
[----:B------:R-:W-:Y:S02]  /*1de80*/  FSEL R85, R121, -INF , P0 ;  /* 0xff80000079557808 */ /* 0x000fe40000000000 */
[-C--:B------:R-:W-:Y:S04]  /*1de90*/  ISETP.GE.AND P0, PT, R42, R229.reuse, PT ;  /* 0x000000e52a00720c */ /* 0x080fe80003f06270 */
[----:B------:R-:W-:Y:S01]  /*1dea0*/  FSEL R117, R106, -INF , P0 ;  /* 0xff8000006a757808 */ /* 0x000fe20000000000 */
[----:B------:R-:W-:Y:S01]  /*1deb0*/  IMAD.MOV.U32 R106, RZ, RZ, R77 ;  /* 0x000000ffff6a7224 */ /* 0x000fe200078e004d */
[----:B------:R-:W-:Y:S04]  /*1dec0*/  ISETP.GE.AND P0, PT, R40, R229, PT ;  /* 0x000000e52800720c */ /* 0x000fe80003f06270 */
[----:B------:R-:W-:Y:S02]  /*1ded0*/  FSEL R107, R107, -INF , P0 ;  /* 0xff8000006b6b7808 */ /* 0x000fe40000000000 */
[----:B------:R-:W-:Y:S11]  /*1dee0*/  ISETP.GE.AND P0, PT, R15, R231, PT ;  /* 0x000000e70f00720c */ /* 0x000ff60003f06270 */
[----:B------:R-:W-:Y:S02]  /*1def0*/  @!UPT UIADD3 URZ, UPT, UPT, URZ, URZ, URZ ;  /* 0x000000fffffff290 */ /* 0x000fe4000fffe0ff */
[----:B------:R-:W-:Y:S02]  /*1df00*/  @P0 LOP3.LUT R248, R248, 0x40000, RZ, 0xfc, !PT ;  /* 0x00040000f8f80812 */ /* 0x000fe400078efcff */
[-C--:B------:R-:W-:Y:S02]  /*1df10*/  ISETP.GE.AND P0, PT, R16, R232.reuse, PT ;  /* 0x000000e81000720c */ /* 0x080fe40003f06270 */
[----:B------:R-:W-:Y:S02]  /*1df20*/  LOP3.LUT P3, RZ, R248, 0x40000000, RZ, 0xc0, !PT ;  /* 0x40000000f8ff7812 */ /* 0x000fe4000786c0ff */
[----:B------:R-:W-:Y:S01]  /*1df30*/  FSEL R75, R124, -INF , P0 ;  /* 0xff8000007c4b7808 */ /* 0x000fe20000000000 */
[----:B------:R-:W-:Y:S01]  /*1df40*/  IMAD.MOV.U32 R124, RZ, RZ, R113 ;  /* 0x000000ffff7c7224 */ /* 0x000fe200078e0071 */
[-C--:B------:R-:W-:Y:S01]  /*1df50*/  ISETP.GE.AND P0, PT, R14, R232.reuse, PT ;  /* 0x000000e80e00720c */ /* 0x080fe20003f06270 */
[----:B------:R-:W-:Y:S01]  /*1df60*/  IMAD.MOV.U32 R113, RZ, RZ, R112 ;  /* 0x000000ffff717224 */ /* 0x000fe200078e0070 */
[C---:B------:R-:W-:Y:S01]  /*1df70*/  LOP3.LUT P1, RZ, R248.reuse, 0x80000, RZ, 0xc0, !PT ;  /* 0x00080000f8ff7812 */ /* 0x040fe2000782c0ff */
[----:B------:R-:W-:Y:S01]  /*1df80*/  IMAD.MOV.U32 R112, RZ, RZ, R95 ;  /* 0x000000ffff707224 */ /* 0x000fe200078e005f */
[C---:B------:R-:W-:Y:S01]  /*1df90*/  LOP3.LUT P6, RZ, R248.reuse, 0x40000, RZ, 0xc0, !PT ;  /* 0x00040000f8ff7812 */ /* 0x040fe200078cc0ff */
[----:B------:R-:W-:Y:S02]  /*1dfa0*/  IMAD.MOV.U32 R95, RZ, RZ, R94 ;  /* 0x000000ffff5f7224 */ /* 0x000fe400078e005e */
[----:B------:R-:W-:Y:S02]  /*1dfb0*/  IMAD.MOV.U32 R94, RZ, RZ, R108 ;  /* 0x000000ffff5e7224 */ /* 0x000fe400078e006c */
[----:B------:R-:W-:Y:S01]  /*1dfc0*/  IMAD.MOV.U32 R108, RZ, RZ, R5 ;  /* 0x000000ffff6c7224 */ /* 0x000fe200078e0005 */
[----:B------:R-:W-:Y:S01]  /*1dfd0*/  @P3 LOP3.LUT R249, R249, 0x20000000, RZ, 0xfc, !PT ;  /* 0x20000000f9f93812 */ /* 0x000fe200078efcff */
[----:B------:R-:W-:Y:S01]  /*1dfe0*/  IMAD.MOV.U32 R5, RZ, RZ, R12 ;  /* 0x000000ffff057224 */ /* 0x000fe200078e000c */
[----:B------:R-:W-:Y:S01]  /*1dff0*/  LOP3.LUT P3, RZ, R248, 0x80000000, RZ, 0xc0, !PT ;  /* 0x80000000f8ff7812 */ /* 0x000fe2000786c0ff */
[----:B------:R-:W-:Y:S01]  /*1e000*/  IMAD.MOV.U32 R12, RZ, RZ, R104 ;  /* 0x000000ffff0c7224 */ /* 0x000fe200078e0068 */
[----:B------:R-:W-:Y:S01]  /*1e010*/  LOP3.LUT R249, R249, 0xefffffff, RZ, 0xc0, !PT ;  /* 0xeffffffff9f97812 */ /* 0x000fe200078ec0ff */
[----:B------:R-:W-:Y:S02]  /*1e020*/  IMAD.MOV.U32 R104, RZ, RZ, R100 ;  /* 0x000000ffff687224 */ /* 0x000fe400078e0064 */
[----:B------:R-:W-:Y:S01]  /*1e030*/  IMAD.MOV.U32 R100, RZ, RZ, R73 ;  /* 0x000000ffff647224 */ /* 0x000fe200078e0049 */
[----:B------:R-:W-:Y:S01]  /*1e040*/  FSEL R73, R125, -INF , P0 ;  /* 0xff8000007d497808 */ /* 0x000fe20000000000 */
[----:B------:R-:W-:Y:S01]  /*1e050*/  IMAD.MOV.U32 R102, RZ, RZ, R112 ;  /* 0x000000ffff667224 */ /* 0x000fe200078e0070 */
[-C--:B------:R-:W-:Y:S01]  /*1e060*/  ISETP.GE.AND P0, PT, R38, R229.reuse, PT ;  /* 0x000000e52600720c */ /* 0x080fe20003f06270 */
[----:B------:R-:W-:Y:S02]  /*1e070*/  IMAD.MOV.U32 R112, RZ, RZ, R12 ;  /* 0x000000ffff707224 */ /* 0x000fe400078e000c */
[----:B------:R-:W-:Y:S01]  /*1e080*/  VIADD R12, R171, 0xf8 ;  /* 0x000000f8ab0c7836 */ /* 0x000fe20000000000 */
[----:B------:R-:W-:Y:S01]  /*1e090*/  FSEL R99, R110, -INF , P0 ;  /* 0xff8000006e637808 */ /* 0x000fe20000000000 */
[----:B------:R-:W-:Y:S01]  /*1e0a0*/  IMAD.MOV.U32 R98, RZ, RZ, R108 ;  /* 0x000000ffff627224 */ /* 0x000fe200078e006c */
[-C--:B------:R-:W-:Y:S01]  /*1e0b0*/  ISETP.GE.AND P0, PT, R32, R229.reuse, PT ;  /* 0x000000e52000720c */ /* 0x080fe20003f06270 */
[----:B------:R-:W-:Y:S02]  /*1e0c0*/  IMAD.MOV.U32 R110, RZ, RZ, R113 ;  /* 0x000000ffff6e7224 */ /* 0x000fe400078e0071 */
[----:B------:R-:W-:Y:S01]  /*1e0d0*/  IMAD.MOV.U32 R108, RZ, RZ, R97 ;  /* 0x000000ffff6c7224 */ /* 0x000fe200078e0061 */
[----:B------:R-:W-:Y:S01]  /*1e0e0*/  FSEL R97, R111, -INF , P0 ;  /* 0xff8000006f617808 */ /* 0x000fe20000000000 */
[----:B------:R-:W-:Y:S01]  /*1e0f0*/  IMAD.MOV.U32 R113, RZ, RZ, R5 ;  /* 0x000000ffff717224 */ /* 0x000fe200078e0005 */
[-C--:B------:R-:W-:Y:S01]  /*1e100*/  ISETP.GE.AND P0, PT, R12, R232.reuse, PT ;  /* 0x000000e80c00720c */ /* 0x080fe20003f06270 */
[----:B------:R-:W-:Y:S02]  /*1e110*/  IMAD.MOV.U32 R29, RZ, RZ, R95 ;  /* 0x000000ffff1d7224 */ /* 0x000fe400078e005f */
[----:B------:R-:W-:Y:S02]  /*1e120*/  VIADD R5, R171, 0xf9 ;  /* 0x000000f9ab057836 */ /* 0x000fe40000000000 */
[----:B------:R-:W-:Y:S02]  /*1e130*/  IMAD.MOV.U32 R95, RZ, RZ, R104 ;  /* 0x000000ffff5f7224 */ /* 0x000fe400078e0068 */
[----:B------:R-:W-:Y:S02]  /*1e140*/  IMAD.MOV.U32 R104, RZ, RZ, R96 ;  /* 0x000000ffff687224 */ /* 0x000fe400078e0060 */
[----:B------:R-:W-:Y:S02]  /*1e150*/  IMAD.MOV.U32 R96, RZ, RZ, R19 ;  /* 0x000000ffff607224 */ /* 0x000fe400078e0013 */
[----:B------:R-:W-:Y:S01]  /*1e160*/  IMAD.MOV.U32 R19, RZ, RZ, R72 ;  /* 0x000000ffff137224 */ /* 0x000fe200078e0048 */
[----:B------:R-:W-:Y:S01]  /*1e170*/  FSEL R72, R128, -INF , P0 ;  /* 0xff80000080487808 */ /* 0x000fe20000000000 */
[----:B------:R-:W-:Y:S01]  /*1e180*/  IMAD.MOV.U32 R116, RZ, RZ, R94 ;  /* 0x000000ffff747224 */ /* 0x000fe200078e005e */
[-C--:B------:R-:W-:Y:S01]  /*1e190*/  ISETP.GE.AND P0, PT, R5, R232.reuse, PT ;  /* 0x000000e80500720c */ /* 0x080fe20003f06270 */
[----:B------:R-:W-:Y:S02]  /*1e1a0*/  IMAD.MOV.U32 R94, RZ, RZ, R100 ;  /* 0x000000ffff5e7224 */ /* 0x000fe400078e0064 */
[----:B------:R-:W-:Y:S02]  /*1e1b0*/  IMAD.MOV.U32 R100, RZ, RZ, R79 ;  /* 0x000000ffff647224 */ /* 0x000fe400078e004f */
[----:B------:R-:W-:Y:S01]  /*1e1c0*/  IMAD.MOV.U32 R79, RZ, RZ, R70 ;  /* 0x000000ffff4f7224 */ /* 0x000fe200078e0046 */
        /* <DEDUP_REMOVED lines=53> */
[----:B------:R-:W-:Y:S01]  /*1e520*/  ISETP.GE.AND P0, PT, R12, R229, PT ;  /* 0x000000e50c00720c */ /* 0x000fe20003f06270 */
[----:B------:R-:W-:Y:S02]  /*1e530*/  IMAD.MOV.U32 R111, RZ, RZ, R116 ;  /* 0x000000ffff6f7224 */ /* 0x000fe400078e0074 */
[----:B------:R-:W-:Y:S01]  /*1e540*/  IMAD.MOV.U32 R116, RZ, RZ, R61 ;  /* 0x000000ffff747224 */ /* 0x000fe200078e003d */
[----:B------:R-:W-:Y:S01]  /*1e550*/  FSEL R39, R130, -INF , P0 ;  /* 0xff80000082277808 */ /* 0x000fe20000000000 */
[----:B------:R-:W-:Y:S01]  /*1e560*/  IMAD.MOV.U32 R130, RZ, RZ, R49 ;  /* 0x000000ffff827224 */ /* 0x000fe200078e0031 */
[----:B------:R-:W-:Y:S01]  /*1e570*/  ISETP.GE.AND P0, PT, R4, R232, PT ;  /* 0x000000e80400720c */ /* 0x000fe20003f06270 */
[----:B------:R-:W-:Y:S01]  /*1e580*/  IMAD.MOV.U32 R120, RZ, RZ, R98 ;  /* 0x000000ffff787224 */ /* 0x000fe200078e0062 */
[----:B------:R-:W-:Y:S01]  /*1e590*/  FSEL R49, R170, -INF , !P2 ;  /* 0xff800000aa317808 */ /* 0x000fe20005000000 */
[----:B------:R-:W-:Y:S01]  /*1e5a0*/  IMAD.MOV.U32 R98, RZ, RZ, R100 ;  /* 0x000000ffff627224 */ /* 0x000fe200078e0064 */
[----:B------:R-:W-:Y:S01]  /*1e5b0*/  FSEL R8, R8, -INF , P0 ;  /* 0xff80000008087808 */ /* 0x000fe20000000000 */
[----:B------:R-:W-:Y:S01]  /*1e5c0*/  IMAD.MOV.U32 R100, RZ, RZ, R63 ;  /* 0x000000ffff647224 */ /* 0x000fe200078e003f */
[-C--:B------:R-:W-:Y:S01]  /*1e5d0*/  ISETP.GE.AND P0, PT, R171, R231.reuse, PT ;  /* 0x000000e7ab00720c */ /* 0x080fe20003f06270 */
[----:B------:R-:W-:Y:S01]  /*1e5e0*/  IMAD.MOV.U32 R127, RZ, RZ, R96 ;  /* 0x000000ffff7f7224 */ /* 0x000fe200078e0060 */
[----:B------:R-:W-:Y:S01]  /*1e5f0*/  LOP3.LUT P2, RZ, R248, 0x8000, RZ, 0xc0, !PT ;  /* 0x00008000f8ff7812 */ /* 0x000fe2000784c0ff */
[----:B------:R-:W-:Y:S01]  /*1e600*/  IMAD.MOV.U32 R96, RZ, RZ, R23 ;  /* 0x000000ffff607224 */ /* 0x000fe200078e0017 */
[----:B------:R-:W-:Y:S01]  /*1e610*/  FSEL R29, R174, -INF , !P0 ;  /* 0xff800000ae1d7808 */ /* 0x000fe20004000000 */
[----:B------:R-:W-:Y:S01]  /*1e620*/  IMAD.MOV.U32 R126, RZ, RZ, R21 ;  /* 0x000000ffff7e7224 */ /* 0x000fe200078e0015 */
[C---:B------:R-:W-:Y:S01]  /*1e630*/  LOP3.LUT P0, RZ, R248.reuse, 0x10000000, RZ, 0xc0, !PT ;  /* 0x10000000f8ff7812 */ /* 0x040fe2000780c0ff */
[----:B------:R-:W-:Y:S01]  /*1e640*/  IMAD.MOV.U32 R128, RZ, RZ, R19 ;  /* 0x000000ffff807224 */ /* 0x000fe200078e0013 */
[----:B------:R-:W-:Y:S02]  /*1e650*/  FSEL R23, R175, -INF , !P4 ;  /* 0xff800000af177808 */ /* 0x000fe40006000000 */
[----:B------:R-:W-:Y:S02]  /*1e660*/  FSEL R21, R173, -INF , !P5 ;  /* 0xff800000ad157808 */ /* 0x000fe40006800000 */
[----:B------:R-:W-:Y:S02]  /*1e670*/  FSEL R19, R13, -INF , !P3 ;  /* 0xff8000000d137808 */ /* 0x000fe40005800000 */
[----:B------:R-:W-:Y:S02]  /*1e680*/  FSEL R15, R7, -INF , !P2 ;  /* 0xff800000070f7808 */ /* 0x000fe40005000000 */
[C---:B------:R-:W-:Y:S02]  /*1e690*/  LOP3.LUT P5, RZ, R248.reuse, 0x40, RZ, 0xc0, !PT ;  /* 0x00000040f8ff7812 */ /* 0x040fe400078ac0ff */
[C---:B------:R-:W-:Y:S02]  /*1e6a0*/  LOP3.LUT P2, RZ, R248.reuse, 0x8, RZ, 0xc0, !PT ;  /* 0x00000008f8ff7812 */ /* 0x040fe4000784c0ff */
[----:B------:R-:W-:Y:S02]  /*1e6b0*/  @P0 LOP3.LUT R249, R249, 0x10000000, RZ, 0xfc, !PT ;  /* 0x10000000f9f90812 */ /* 0x000fe400078efcff */
[----:B------:R-:W-:Y:S02]  /*1e6c0*/  LOP3.LUT P0, RZ, R248, 0x20000000, RZ, 0xc0, !PT ;  /* 0x20000000f8ff7812 */ /* 0x000fe4000780c0ff */
[----:B------:R-:W-:Y:S02]  /*1e6d0*/  LOP3.LUT R249, R249, 0xffffbfff, RZ, 0xc0, !PT ;  /* 0xffffbffff9f97812 */ /* 0x000fe400078ec0ff */
[----:B------:R-:W-:Y:S02]  /*1e6e0*/  FSEL R60, R20, -INF , !P0 ;  /* 0xff800000143c7808 */ /* 0x000fe40004000000 */
[----:B------:R-:W-:Y:S02]  /*1e6f0*/  @P1 LOP3.LUT R249, R249, 0x4000, RZ, 0xfc, !PT ;  /* 0x00004000f9f91812 */ /* 0x000fe400078efcff */
[----:B------:R-:W-:Y:S02]  /*1e700*/  LOP3.LUT P1, RZ, R248, 0x100, RZ, 0xc0, !PT ;  /* 0x00000100f8ff7812 */ /* 0x000fe4000782c0ff */
[----:B------:R-:W-:Y:S02]  /*1e710*/  LOP3.LUT R249, R249, 0xffff7fff, RZ, 0xc0, !PT ;  /* 0xffff7ffff9f97812 */ /* 0x000fe400078ec0ff */
[----:B------:R-:W-:Y:S02]  /*1e720*/  FSEL R115, R115, -INF , !P5 ;  /* 0xff80000073737808 */ /* 0x000fe40006800000 */
[----:B------:R-:W-:Y:S02]  /*1e730*/  FSEL R102, R102, -INF , !P2 ;  /* 0xff80000066667808 */ /* 0x000fe40005000000 */
[----:B------:R-:W-:Y:S04]  /*1e740*/  LOP3.LUT P4, RZ, R248, 0x80, RZ, 0xc0, !PT ;  /* 0x00000080f8ff7812 */ /* 0x000fe8000788c0ff */
[----:B------:R-:W-:Y:S02]  /*1e750*/  FSEL R96, R96, -INF , !P4 ;  /* 0xff80000060607808 */ /* 0x000fe40006000000 */
[----:B------:R-:W-:Y:S02]  /*1e760*/  @P1 LOP3.LUT R249, R249, 0x8000, RZ, 0xfc, !PT ;  /* 0x00008000f9f91812 */ /* 0x000fe400078efcff */
[C---:B------:R-:W-:Y:S02]  /*1e770*/  LOP3.LUT P1, RZ, R248.reuse, 0x200, RZ, 0xc0, !PT ;  /* 0x00000200f8ff7812 */ /* 0x040fe4000782c0ff */
[----:B------:R-:W-:Y:S11]  /*1e780*/  LOP3.LUT R249, R249, 0xfffeffff, RZ, 0xc0, !PT ;  /* 0xfffefffff9f97812 */ /* 0x000ff600078ec0ff */
        /* <DEDUP_REMOVED lines=34> */
[----:B------:R-:W-:Y:S02]  /*1e9b0*/  LOP3.LUT P1, RZ, R248, 0x8000000, RZ, 0xc0, !PT ;  /* 0x08000000f8ff7812 */ /* 0x000fe4000782c0ff */
[C---:B------:R-:W-:Y:S02]  /*1e9c0*/  LOP3.LUT P0, RZ, R249.reuse, 0x10000000, RZ, 0xc0, !PT ;  /* 0x10000000f9ff7812 */ /* 0x040fe4000780c0ff */
[----:B------:R-:W-:Y:S02]  /*1e9d0*/  FSEL R61, R24, -INF , !P1 ;  /* 0xff800000183d7808 */ /* 0x000fe40004800000 */
[----:B------:R-:W-:Y:S02]  /*1e9e0*/  LOP3.LUT P1, RZ, R249, 0x8000000, RZ, 0xc0, !PT ;  /* 0x08000000f9ff7812 */ /* 0x000fe4000782c0ff */
[----:B------:R-:W-:Y:S02]  /*1e9f0*/  FSEL R63, R9, -INF , !P0 ;  /* 0xff800000093f7808 */ /* 0x000fe40004000000 */
[----:B------:R-:W-:Y:S01]  /*1ea00*/  FSEL R9, R130, -INF , !P1 ;  /* 0xff80000082097808 */ /* 0x000fe20004800000 */
[----:B------:R-:W-:Y:S01]  /*1ea10*/  IMAD.MOV.U32 R130, RZ, RZ, R127 ;  /* 0x000000ffff827224 */ /* 0x000fe200078e007f */
[----:B------:R-:W-:Y:S01]  /*1ea20*/  LOP3.LUT P1, RZ, R249, 0x4000000, RZ, 0xc0, !PT ;  /* 0x04000000f9ff7812 */ /* 0x000fe2000782c0ff */
[----:B------:R-:W-:Y:S01]  /*1ea30*/  IMAD.MOV.U32 R127, RZ, RZ, R126 ;  /* 0x000000ffff7f7224 */ /* 0x000fe200078e007e */
[-C--:B------:R-:W-:Y:S01]  /*1ea40*/  ISETP.GE.AND P0, PT, R171, R228.reuse, PT ;  /* 0x000000e4ab00720c */ /* 0x080fe20003f06270 */
[----:B------:R-:W-:Y:S01]  /*1ea50*/  IMAD.MOV.U32 R175, RZ, RZ, R130 ;  /* 0x000000ffffaf7224 */ /* 0x000fe200078e0082 */
[----:B------:R-:W-:Y:S01]  /*1ea60*/  FSEL R103, R103, -INF , !P1 ;  /* 0xff80000067677808 */ /* 0x000fe20004800000 */
[----:B------:R-:W-:Y:S01]  /*1ea70*/  IMAD.MOV.U32 R126, RZ, RZ, R122 ;  /* 0x000000ffff7e7224 */ /* 0x000fe200078e007a */
[C---:B------:R-:W-:Y:S01]  /*1ea80*/  LOP3.LUT P1, RZ, R249.reuse, 0x2000000, RZ, 0xc0, !PT ;  /* 0x02000000f9ff7812 */ /* 0x040fe2000782c0ff */
[----:B------:R-:W-:Y:S01]  /*1ea90*/  IMAD.MOV.U32 R174, RZ, RZ, R175 ;  /* 0x000000ffffae7224 */ /* 0x000fe200078e00af */
[----:B------:R-:W-:Y:S01]  /*1eaa0*/  FSEL R6, R6, -INF , !P0 ;  /* 0xff80000006067808 */ /* 0x000fe20004000000 */
[----:B------:R-:W-:Y:S01]  /*1eab0*/  IMAD.MOV.U32 R122, RZ, RZ, R118 ;  /* 0x000000ffff7a7224 */ /* 0x000fe200078e0076 */
[----:B------:R-:W-:Y:S01]  /*1eac0*/  FSEL R100, R100, -INF , !P1 ;  /* 0xff80000064647808 */ /* 0x000fe20004800000 */
[----:B------:R-:W-:Y:S01]  /*1ead0*/  IMAD.MOV.U32 R173, RZ, RZ, R174 ;  /* 0x000000ffffad7224 */ /* 0x000fe200078e00ae */
[----:B------:R-:W-:Y:S01]  /*1eae0*/  LOP3.LUT P1, RZ, R249, 0x1000000, RZ, 0xc0, !PT ;  /* 0x01000000f9ff7812 */ /* 0x000fe2000782c0ff */
[----:B------:R-:W-:Y:S01]  /*1eaf0*/  IMAD.MOV.U32 R118, RZ, RZ, R129 ;  /* 0x000000ffff767224 */ /* 0x000fe200078e0081 */
[----:B------:R-:W-:Y:S01]  /*1eb00*/  LOP3.LUT P0, RZ, R248, 0x4000000, RZ, 0xc0, !PT ;  /* 0x04000000f8ff7812 */ /* 0x000fe2000780c0ff */
[----:B------:R-:W-:Y:S01]  /*1eb10*/  IMAD.MOV.U32 R129, RZ, RZ, R217 ;  /* 0x000000ffff817224 */ /* 0x000fe200078e00d9 */
[----:B------:R-:W-:Y:S01]  /*1eb20*/  FSEL R27, R27, -INF , !P1 ;  /* 0xff8000001b1b7808 */ /* 0x000fe20004800000 */
[----:B------:R-:W-:Y:S01]  /*1eb30*/  IMAD.MOV.U32 R130, RZ, RZ, R127 ;  /* 0x000000ffff827224 */ /* 0x000fe200078e007f */
[----:B------:R-:W-:Y:S01]  /*1eb40*/  LOP3.LUT P1, RZ, R249, 0x800000, RZ, 0xc0, !PT ;  /* 0x00800000f9ff7812 */ /* 0x000fe2000782c0ff */
[----:B------:R-:W-:Y:S01]  /*1eb50*/  IMAD.MOV.U32 R127, RZ, RZ, R126 ;  /* 0x000000ffff7f7224 */ /* 0x000fe200078e007e */
[----:B------:R-:W-:Y:S01]  /*1eb60*/  FSEL R123, R25, -INF , !P0 ;  /* 0xff800000197b7808 */ /* 0x000fe20004000000 */
[----:B------:R-:W-:Y:S01]  /*1eb70*/  IMAD.MOV.U32 R126, RZ, RZ, R122 ;  /* 0x000000ffff7e7224 */ /* 0x000fe200078e007a */
[----:B------:R-:W-:Y:S01]  /*1eb80*/  FSEL R25, R173, -INF , !P1 ;  /* 0xff800000ad197808 */ /* 0x000fe20004800000 */
[----:B------:R-:W-:Y:S01]  /*1eb90*/  IMAD.MOV.U32 R122, RZ, RZ, R129 ;  /* 0x000000ffff7a7224 */ /* 0x000fe200078e0081 */
[C---:B------:R-:W-:Y:S01]  /*1eba0*/  LOP3.LUT P1, RZ, R249.reuse, 0x400000, RZ, 0xc0, !PT ;  /* 0x00400000f9ff7812 */ /* 0x040fe2000782c0ff */
[----:B------:R-:W-:Y:S01]  /*1ebb0*/  IMAD.MOV.U32 R129, RZ, RZ, R216 ;  /* 0x000000ffff817224 */ /* 0x000fe200078e00d8 */
[-C--:B------:R-:W-:Y:S01]  /*1ebc0*/  ISETP.GE.AND P0, PT, R4, R228.reuse, PT ;  /* 0x000000e40400720c */ /* 0x080fe20003f06270 */
        /* <DEDUP_REMOVED lines=29> */
[C---:B------:R-:W-:Y:S01]  /*1eda0*/  LOP3.LUT P5, RZ, R249.reuse, 0x400, RZ, 0xc0, !PT ;  /* 0x00000400f9ff7812 */ /* 0x040fe200078ac0ff */
        /* <DEDUP_REMOVED lines=11> */
[C---:B------:R-:W-:Y:S01]  /*1ee60*/  LOP3.LUT P6, RZ, R249.reuse, 0x1000, RZ, 0xc0, !PT ;  /* 0x00001000f9ff7812 */ /* 0x040fe200078cc0ff */
[----:B------:R-:W-:Y:S01]  /*1ee70*/  IMAD.MOV.U32 R170, RZ, RZ, R172 ;  /* 0x000000ffffaa7224 */ /* 0x000fe200078e00ac */
[C---:B------:R-:W-:Y:S01]  /*1ee80*/  LOP3.LUT P2, RZ, R249.reuse, 0x40, RZ, 0xc0, !PT ;  /* 0x00000040f9ff7812 */ /* 0x040fe2000784c0ff */
[----:B------:R-:W-:Y:S01]  /*1ee90*/  IMAD.MOV.U32 R172, RZ, RZ, R173 ;  /* 0x000000ffffac7224 */ /* 0x000fe200078e00ad */
[----:B------:R-:W-:Y:S01]  /*1eea0*/  FSEL R114, R114, -INF , !P6 ;  /* 0xff80000072727808 */ /* 0x000fe20007000000 */
[----:B------:R-:W-:Y:S01]  /*1eeb0*/  IMAD.MOV.U32 R173, RZ, RZ, R174 ;  /* 0x000000ffffad7224 */ /* 0x000fe200078e00ae */
[C---:B------:R-:W-:Y:S01]  /*1eec0*/  LOP3.LUT P6, RZ, R249.reuse, 0x100, RZ, 0xc0, !PT ;  /* 0x00000100f9ff7812 */ /* 0x040fe200078cc0ff */
[----:B------:R-:W-:Y:S01]  /*1eed0*/  IMAD.MOV.U32 R116, RZ, RZ, R167 ;  /* 0x000000ffff747224 */ /* 0x000fe200078e00a7 */
[C---:B------:R-:W-:Y:S01]  /*1eee0*/  LOP3.LUT P3, RZ, R249.reuse, 0x20000000, RZ, 0xc0, !PT ;  /* 0x20000000f9ff7812 */ /* 0x040fe2000786c0ff */
[----:B------:R-:W-:Y:S01]  /*1eef0*/  IMAD.MOV.U32 R174, RZ, RZ, R122 ;  /* 0x000000ffffae7224 */ /* 0x000fe200078e007a */
[----:B------:R-:W-:Y:S01]  /*1ef00*/  LOP3.LUT P4, RZ, R249, 0x800, RZ, 0xc0, !PT ;  /* 0x00000800f9ff7812 */ /* 0x000fe2000788c0ff */
[----:B------:R-:W-:Y:S01]  /*1ef10*/  IMAD.MOV.U32 R122, RZ, RZ, R129 ;  /* 0x000000ffff7a7224 */ /* 0x000fe200078e0081 */
[----:B------:R-:W-:Y:S01]  /*1ef20*/  FSEL R116, R116, -INF , !P0 ;  /* 0xff80000074747808 */ /* 0x000fe20004000000 */
[----:B------:R-:W-:Y:S01]  /*1ef30*/  IMAD.MOV.U32 R20, RZ, RZ, R170 ;  /* 0x000000ffff147224 */ /* 0x000fe200078e00aa */
[-C--:B------:R-:W-:Y:S01]  /*1ef40*/  ISETP.GE.AND P0, PT, R37, R231.reuse, PT ;  /* 0x000000e72500720c */ /* 0x080fe20003f06270 */
        /* <DEDUP_REMOVED lines=9> */
[----:B------:R-:W1:Y:S01]  /*1efe0*/  S2R R167, SR_TID.X ;  /* 0x0000000000a77919 */ /* 0x000e620000002100 */
[----:B------:R-:W-:Y:S01]  /*1eff0*/  IMAD.MOV.U32 R174, RZ, RZ, R122 ;  /* 0x000000ffffae7224 */ /* 0x000fe200078e007a */
[----:B------:R-:W-:Y:S01]  /*1f000*/  FSEL R104, R104, -INF , !P3 ;  /* 0xff80000068687808 */ /* 0x000fe20005800000 */
[----:B------:R-:W-:Y:S01]  /*1f010*/  IMAD.MOV.U32 R7, RZ, RZ, R172 ;  /* 0x000000ffff077224 */ /* 0x000fe200078e00ac */
[----:B------:R-:W-:Y:S01]  /*1f020*/  FSEL R125, R125, -INF , !P0 ;  /* 0xff8000007d7d7808 */ /* 0x000fe20004000000 */
[----:B------:R-:W-:Y:S01]  /*1f030*/  IMAD.MOV.U32 R172, RZ, RZ, R173 ;  /* 0x000000ffffac7224 */ /* 0x000fe200078e00ad */
[----:B------:R-:W-:Y:S01]  /*1f040*/  LOP3.LUT P0, RZ, R248, 0x4, RZ, 0xc0, !PT ;  /* 0x00000004f8ff7812 */ /* 0x000fe2000780c0ff */
        /* <DEDUP_REMOVED lines=23> */
[----:B------:R-:W-:Y:S01]  /*1f1c0*/  LOP3.LUT P1, RZ, R249, 0x2000, RZ, 0xc0, !PT ;  /* 0x00002000f9ff7812 */ /* 0x000fe2000782c0ff */
[----:B------:R-:W-:Y:S01]  /*1f1d0*/  IMAD.MOV.U32 R126, RZ, RZ, R113 ;  /* 0x000000ffff7e7224 */ /* 0x000fe200078e0071 */
[----:B------:R-:W-:Y:S01]  /*1f1e0*/  FSEL R210, R20, -INF , !P0 ;  /* 0xff80000014d27808 */ /* 0x000fe20004000000 */
[----:B------:R-:W-:Y:S01]  /*1f1f0*/  IMAD.MOV.U32 R122, RZ, RZ, R238 ;  /* 0x000000ffff7a7224 */ /* 0x000fe200078e00ee */
[----:B------:R-:W-:Y:S01]  /*1f200*/  FSEL R20, R172, -INF , !P6 ;  /* 0xff800000ac147808 */ /* 0x000fe20007000000 */
[----:B-1----:R-:W-:Y:S01]  /*1f210*/  IMAD.SHL.U32 R221, R167, 0x40, RZ ;  /* 0x00000040a7dd7824 */ /* 0x002fe200078e00ff */
[-C--:B------:R-:W-:Y:S01]  /*1f220*/  ISETP.GE.AND P6, PT, R37, R228.reuse, PT ;  /* 0x000000e42500720c */ /* 0x080fe20003fc6270 */
[----:B------:R2:W5:Y:S01]  /*1f230*/  LDL.LU R217, [R1+0x64] ;  /* 0x0000640001d97983 */ /* 0x0005620000300800 */
[----:B------:R-:W-:Y:S02]  /*1f240*/  FSEL R112, R112, -INF , !P5 ;  /* 0xff80000070707808 */ /* 0x000fe40006800000 */
[-C--:B------:R-:W-:Y:S01]  /*1f250*/  ISETP.GE.AND P5, PT, R178, R231.reuse, PT ;  /* 0x000000e7b200720c */ /* 0x080fe20003fa6270 */
[----:B------:R-:W3:Y:S01]  /*1f260*/  LD.E R37, desc[UR4][R2.64+0xdc] ;  /* 0x0000dc0402257980 */ /* 0x000ee2000c101900 */
[-C--:B------:R-:W-:Y:S02]  /*1f270*/  ISETP.GE.AND P0, PT, R180, R231.reuse, PT ;  /* 0x000000e7b400720c */ /* 0x080fe40003f06270 */
[----:B------:R-:W-:Y:S01]  /*1f280*/  FSEL R198, R198, -INF , !P5 ;  /* 0xff800000c6c67808 */ /* 0x000fe20006800000 */
[----:B------:R2:W5:Y:S01]  /*1f290*/  LDL.LU R216, [R1+0x60] ;  /* 0x0000600001d87983 */ /* 0x0005620000300800 */
[-C--:B------:R-:W-:Y:S02]  /*1f2a0*/  ISETP.GE.AND P5, PT, R176, R231.reuse, PT ;  /* 0x000000e7b000720c */ /* 0x080fe40003fa6270 */
[----:B------:R-:W-:Y:S01]  /*1f2b0*/  FSEL R113, R208, -INF , !P3 ;  /* 0xff800000d0717808 */ /* 0x000fe20005800000 */
[----:B------:R2:W5:Y:S01]  /*1f2c0*/  LDL.LU R166, [R1+0x5c] ;  /* 0x00005c0001a67983 */ /* 0x0005620000300800 */
[----:B------:R-:W-:Y:S02]  /*1f2d0*/  FSEL R208, R170, -INF , !P0 ;  /* 0xff800000aad07808 */ /* 0x000fe40004000000 */
[-C--:B------:R-:W-:Y:S01]  /*1f2e0*/  ISETP.GE.AND P0, PT, R196, R228.reuse, PT ;  /* 0x000000e4c400720c */ /* 0x080fe20003f06270 */
[----:B------:R-:W4:Y:S01]  /*1f2f0*/  S2R R241, SR_CTAID.X ;  /* 0x0000000000f17919 */ /* 0x000f220000002500 */
[----:B------:R-:W-:Y:S02]  /*1f300*/  FSEL R196, R173, -INF , !P5 ;  /* 0xff800000adc47808 */ /* 0x000fe40006800000 */
[-C--:B------:R-:W-:Y:S01]  /*1f310*/  ISETP.GE.AND P5, PT, R190, R231.reuse, PT ;  /* 0x000000e7be00720c */ /* 0x080fe20003fa6270 */
[----:B------:R-:W1:Y:S01]  /*1f320*/  S2R R240, SR_CTAID.Z ;  /* 0x0000000000f07919 */ /* 0x000e620000002700 */
[----:B------:R-:W-:Y:S02]  /*1f330*/  FSEL R122, R122, -INF , !P4 ;  /* 0xff8000007a7a7808 */ /* 0x000fe40006000000 */
[----:B------:R-:W-:Y:S01]  /*1f340*/  FSEL R111, R111, -INF , !P1 ;  /* 0xff8000006f6f7808 */ /* 0x000fe20004800000 */
[----:B------:R-:W1:Y:S01]  /*1f350*/  S2R R239, SR_CTAID.Y ;  /* 0x0000000000ef7919 */ /* 0x000e620000002600 */
        /* <DEDUP_REMOVED lines=63> */
[-C--:B------:R-:W-:Y:S01]  /*1f750*/  ISETP.GE.AND P0, PT, R64, R228.reuse, PT ;  /* 0x000000e44000720c */ /* 0x080fe20003f06270 */
[----:B------:R-:W-:Y:S01]  /*1f760*/  IMAD.MOV.U32 R64, RZ, RZ, R20 ;  /* 0x000000ffff407224 */ /* 0x000fe200078e0014 */
[----:B------:R-:W-:Y:S02]  /*1f770*/  FSEL R185, R185, -INF , !P1 ;  /* 0xff800000b9b97808 */ /* 0x000fe40004800000 */
[----:B------:R-:W-:Y:S02]  /*1f780*/  ISETP.GE.AND P1, PT, R4, R231, PT ;  /* 0x000000e70400720c */ /* 0x000fe40003f26270 */
[----:B------:R-:W-:Y:S02]  /*1f790*/  FSEL R211, R211, -INF , !P4 ;  /* 0xff800000d3d37808 */ /* 0x000fe40006000000 */
[-C--:B------:R-:W-:Y:S01]  /*1f7a0*/  ISETP.GE.AND P4, PT, R59, R228.reuse, PT ;  /* 0x000000e43b00720c */ /* 0x080fe20003f86270 */
[----:B------:R-:W-:Y:S01]  /*1f7b0*/  IMAD.MOV.U32 R59, RZ, RZ, R111 ;  /* 0x000000ffff3b7224 */ /* 0x000fe200078e006f */
[----:B------:R-:W-:Y:S02]  /*1f7c0*/  FSEL R207, R207, -INF , !P0 ;  /* 0xff800000cfcf7808 */ /* 0x000fe40004000000 */
[----:B------:R-:W-:Y:S02]  /*1f7d0*/  ISETP.GE.AND P0, PT, R53, R228, PT ;  /* 0x000000e43500720c */ /* 0x000fe40003f06270 */
[----:B------:R-:W-:Y:S02]  /*1f7e0*/  FSEL R53, R8, -INF , !P1 ;  /* 0xff80000008357808 */ /* 0x000fe40004800000 */
[----:B------:R-:W-:Y:S02]  /*1f7f0*/  FMNMX3.FTZ R4, R164, R29, R23, !PT ;  /* 0x0000001da4047276 */ /* 0x000fe40007810017 */
[----:B------:R-:W-:Y:S02]  /*1f800*/  FSEL R213, R78, -INF , !P6 ;  /* 0xff8000004ed57808 */ /* 0x000fe40007000000 */
[----:B------:R-:W-:Y:S02]  /*1f810*/  FMNMX3.FTZ R8, R165, R6, R15, !PT ;  /* 0x00000006a5087276 */ /* 0x000fe4000781000f */
[----:B------:R-:W-:Y:S02]  /*1f820*/  ISETP.GE.AND P6, PT, R47, R231, PT ;  /* 0x000000e72f00720c */ /* 0x000fe40003fc6270 */
[----:B------:R-:W-:Y:S02]  /*1f830*/  FSEL R197, R86, -INF , !P4 ;  /* 0xff80000056c57808 */ /* 0x000fe40006000000 */
[-C--:B------:R-:W-:Y:S02]  /*1f840*/  ISETP.GE.AND P4, PT, R54, R228.reuse, PT ;  /* 0x000000e43600720c */ /* 0x080fe40003f86270 */
[----:B------:R-:W-:Y:S02]  /*1f850*/  FMNMX3.FTZ R4, R4, R53, R21, !PT ;  /* 0x0000003504047276 */ /* 0x000fe40007810015 */
[----:B------:R-:W-:Y:S02]  /*1f860*/  FMNMX3.FTZ R8, R8, R13, R9, !PT ;  /* 0x0000000d08087276 */ /* 0x000fe40007810009 */
[----:B------:R-:W-:Y:S02]  /*1f870*/  FSEL R183, R183, -INF , !P6 ;  /* 0xff800000b7b77808 */ /* 0x000fe40007000000 */
[----:B------:R-:W-:Y:S02]  /*1f880*/  ISETP.GE.AND P6, PT, R46, R231, PT ;  /* 0x000000e72e00720c */ /* 0x000fe40003fc6270 */
[----:B------:R-:W-:Y:S02]  /*1f890*/  FSEL R181, R181, -INF , !P4 ;  /* 0xff800000b5b57808 */ /* 0x000fe40006000000 */
[----:B------:R-:W-:Y:S02]  /*1f8a0*/  FMNMX3.FTZ R4, R4, R11, R49, !PT ;  /* 0x0000000b04047276 */ /* 0x000fe40007810031 */
[----:B------:R-:W-:Y:S02]  /*1f8b0*/  ISETP.GE.AND P4, PT, R31, R231, PT ;  /* 0x000000e71f00720c */ /* 0x000fe40003f86270 */
[----:B------:R-:W-:Y:S02]  /*1f8c0*/  FMNMX3.FTZ R8, R8, R27, R25, !PT ;  /* 0x0000001b08087276 */ /* 0x000fe40007810019 */
[----:B------:R-:W-:Y:S01]  /*1f8d0*/  FSEL R173, R58, -INF , !P6 ;  /* 0xff8000003aad7808 */ /* 0x000fe20007000000 */
[----:B------:R-:W-:Y:S01]  /*1f8e0*/  IMAD.MOV.U32 R58, RZ, RZ, R103 ;  /* 0x000000ffff3a7224 */ /* 0x000fe200078e0067 */
[----:B------:R-:W-:Y:S02]  /*1f8f0*/  FMNMX3.FTZ R4, R4, R19, R17, !PT ;  /* 0x0000001304047276 */ /* 0x000fe40007810011 */
[----:B------:R-:W-:Y:S02]  /*1f900*/  FSEL R103, R45, -INF , !P4 ;  /* 0xff8000002d677808 */ /* 0x000fe40006000000 */
[----:B------:R-:W-:Y:S02]  /*1f910*/  FMNMX3.FTZ R45, R8, R35, R33, !PT ;  /* 0x00000023082d7276 */ /* 0x000fe40007810021 */
[----:B------:R-:W-:Y:S01]  /*1f920*/  FSEL R128, R66, -INF , !P5 ;  /* 0xff80000042807808 */ /* 0x000fe20006800000 */
[----:B------:R-:W-:Y:S01]  /*1f930*/  IMAD.MOV.U32 R66, RZ, RZ, R121 ;  /* 0x000000ffff427224 */ /* 0x000fe200078e0079 */
[----:B------:R-:W-:Y:S02]  /*1f940*/  ISETP.GE.AND P5, PT, R65, R228, PT ;  /* 0x000000e44100720c */ /* 0x000fe40003fa6270 */
[----:B------:R-:W-:Y:S02]  /*1f950*/  FMNMX3.FTZ R4, R4, R60, R63, !PT ;  /* 0x0000003c04047276 */ /* 0x000fe4000781003f */
[----:B------:R-:W-:Y:S02]  /*1f960*/  FMNMX3.FTZ R45, R45, R94, R24, !PT ;  /* 0x0000005e2d2d7276 */ /* 0x000fe40007810018 */
[----:B------:R-:W-:Y:S01]  /*1f970*/  ISETP.GE.AND P6, PT, R56, R228, PT ;  /* 0x000000e43800720c */ /* 0x000fe20003fc6270 */
[----:B------:R-:W-:Y:S01]  /*1f980*/  IMAD.MOV.U32 R56, RZ, RZ, R7 ;  /* 0x000000ffff387224 */ /* 0x000fe200078e0007 */
[----:B------:R-:W-:Y:S01]  /*1f990*/  FSEL R209, R82, -INF , !P5 ;  /* 0xff80000052d17808 */ /* 0x000fe20006800000 */
[----:B------:R-:W-:Y:S01]  /*1f9a0*/  IMAD.MOV.U32 R82, RZ, RZ, R109 ;  /* 0x000000ffff527224 */ /* 0x000fe200078e006d */
        /* <DEDUP_REMOVED lines=26> */
[----:B------:R-:W-:Y:S02]  /*1fb50*/  ISETP.GE.AND P5, PT, R44, R231, PT ;  /* 0x000000e72c00720c */ /* 0x000fe40003fa6270 */
[----:B------:R-:W-:Y:S02]  /*1fb60*/  FMNMX3.FTZ R7, R7, R126, R120, !PT ;  /* 0x0000007e07077276 */ /* 0x000fe40007810078 */
        /* <DEDUP_REMOVED lines=14> */
[----:B------:R-:W-:Y:S02]  /*1fc50*/  FMNMX3.FTZ R8, R8, R197, R195, !PT ;  /* 0x000000c508087276 */ /* 0x000fe400078100c3 */
[----:B------:R-:W-:Y:S02]  /*1fc60*/  FSEL R127, R105, -INF , !P0 ;  /* 0xff800000697f7808 */ /* 0x000fe40004000000 */
[----:B------:R-:W-:Y:S02]  /*1fc70*/  ISETP.GE.AND P5, PT, R32, R231, PT ;  /* 0x000000e72000720c */ /* 0x000fe40003fa6270 */
[-C--:B------:R-:W-:Y:S02]  /*1fc80*/  ISETP.GE.AND P0, PT, R50, R228.reuse, PT ;  /* 0x000000e43200720c */ /* 0x080fe40003f06270 */
[----:B------:R-:W-:Y:S02]  /*1fc90*/  FSEL R109, R48, -INF , !P6 ;  /* 0xff800000306d7808 */ /* 0x000fe40007000000 */
[----:B------:R-:W-:Y:S02]  /*1fca0*/  FMNMX3.FTZ R4, R4, R201, R199, !PT ;  /* 0x000000c904047276 */ /* 0x000fe400078100c7 */
[----:B------:R-:W-:Y:S02]  /*1fcb0*/  FSEL R179, R179, -INF , !P1 ;  /* 0xff800000b3b37808 */ /* 0x000fe40004800000 */
[-C--:B------:R-:W-:Y:S02]  /*1fcc0*/  ISETP.GE.AND P6, PT, R47, R228.reuse, PT ;  /* 0x000000e42f00720c */ /* 0x080fe40003fc6270 */
[----:B------:R-:W-:Y:S02]  /*1fcd0*/  FMNMX3.FTZ R8, R8, R193, R191, !PT ;  /* 0x000000c108087276 */ /* 0x000fe400078100bf */
[-C--:B------:R-:W-:Y:S02]  /*1fce0*/  ISETP.GE.AND P1, PT, R30, R231.reuse, PT ;  /* 0x000000e71e00720c */ /* 0x080fe40003f26270 */
[----:B------:R-:W-:Y:S02]  /*1fcf0*/  FSEL R43, R43, -INF , !P5 ;  /* 0xff8000002b2b7808 */ /* 0x000fe40006800000 */
[-C--:B------:R-:W-:Y:S02]  /*1fd00*/  ISETP.GE.AND P5, PT, R46, R228.reuse, PT ;  /* 0x000000e42e00720c */ /* 0x080fe40003fa6270 */
[----:B------:R-:W-:Y:S02]  /*1fd10*/  FSEL R177, R177, -INF , !P0 ;  /* 0xff800000b1b17808 */ /* 0x000fe40004000000 */
[----:B------:R-:W-:Y:S02]  /*1fd20*/  ISETP.GE.AND P0, PT, R28, R231, PT ;  /* 0x000000e71c00720c */ /* 0x000fe40003f06270 */
        /* <DEDUP_REMOVED lines=14> */
[----:B------:R-:W-:Y:S02]  /*1fe10*/  FSEL R89, R89, -INF , !P6 ;  /* 0xff80000059597808 */ /* 0x000fe40007000000 */
[-C--:B------:R-:W-:Y:S02]  /*1fe20*/  ISETP.GE.AND P6, PT, R38, R228.reuse, PT ;  /* 0x000000e42600720c */ /* 0x080fe40003fc6270 */
[----:B------:R-:W-:Y:S02]  /*1fe30*/  FSEL R117, R117, -INF , !P1 ;  /* 0xff80000075757808 */ /* 0x000fe40004800000 */
[-C--:B------:R-:W-:Y:S02]  /*1fe40*/  ISETP.GE.AND P1, PT, R16, R231.reuse, PT ;  /* 0x000000e71000720c */ /* 0x080fe40003f26270 */
[----:B------:R-:W-:Y:S02]  /*1fe50*/  ISETP.GE.AND P4, PT, R18, R231, PT ;  /* 0x000000e71200720c */ /* 0x000fe40003f86270 */
[----:B------:R-:W-:Y:S02]  /*1fe60*/  FSEL R87, R87, -INF , !P5 ;  /* 0xff80000057577808 */ /* 0x000fe40006800000 */
[----:B------:R-:W-:Y:S02]  /*1fe70*/  FMNMX3.FTZ R4, R4, R173, R171, !PT ;  /* 0x000000ad04047276 */ /* 0x000fe400078100ab */
[----:B------:R-:W-:Y:S02]  /*1fe80*/  FSEL R115, R107, -INF , !P0 ;  /* 0xff8000006b737808 */ /* 0x000fe40004000000 */
[-C--:B------:R-:W-:Y:S02]  /*1fe90*/  ISETP.GE.AND P5, PT, R32, R228.reuse, PT ;  /* 0x000000e42000720c */ /* 0x080fe40003fa6270 */
        /* <DEDUP_REMOVED lines=17> */
[----:B------:R-:W-:Y:S02]  /*1ffb0*/  FMNMX3.FTZ R8, R8, R99, R97, !PT ;  /* 0x0000006308087276 */ /* 0x000fe40007810061 */
[----:B------:R-:W-:Y:S02]  /*1ffc0*/  FSEL R95, R95, -INF , !P4 ;  /* 0xff8000005f5f7808 */ /* 0x000fe40006000000 */
[----:B------:R-:W-:Y:S02]  /*1ffd0*/  FSEL R93, R93, -INF , !P1 ;  /* 0xff8000005d5d7808 */ /* 0x000fe40004800000 */
[----:B------:R-:W-:Y:S02]  /*1ffe0*/  FSEL R70, R70, -INF , !P5 ;  /* 0xff80000046467808 */ /* 0x000fe40006800000 */
[-C--:B------:R-:W-:Y:S02]  /*1fff0*/  ISETP.GE.AND P5, PT, R22, R228.reuse, PT ;  /* 0x000000e41600720c */ /* 0x080fe40003fa6270 */
[----:B------:R-:W-:Y:S02]  /*20000*/  FMNMX3.FTZ R4, R4, R103, R101, !PT ;  /* 0x0000006704047276 */ /* 0x000fe40007810065 */
[----:B------:R-:W-:Y:S02]  /*20010*/  FSEL R83, R83, -INF , !P0 ;  /* 0xff80000053537808 */ /* 0x000fe40004000000 */
[----:B------:R-:W-:Y:S02]  /*20020*/  FSEL R81, R81, -INF , !P6 ;  /* 0xff80000051517808 */ /* 0x000fe40007000000 */
[-C--:B------:R-:W-:Y:S02]  /*20030*/  ISETP.GE.AND P4, PT, R18, R228.reuse, PT ;  /* 0x000000e41200720c */ /* 0x080fe40003f86270 */
[----:B------:R-:W-:Y:S02]  /*20040*/  FMNMX3.FTZ R0, R8, R95, R93, !PT ;  /* 0x0000005f08007276 */ /* 0x000fe4000781005d */
[----:B------:R-:W-:Y:S02]  /*20050*/  FMNMX3.FTZ R4, R4, R91, R89, !PT ;  /* 0x0000005b04047276 */ /* 0x000fe40007810059 */
[----:B------:R-:W-:Y:S02]  /*20060*/  FSEL R79, R79, -INF , !P5 ;  /* 0xff8000004f4f7808 */ /* 0x000fe40006800000 */
[-C--:B------:R-:W-:Y:S02]  /*20070*/  ISETP.GE.AND P0, PT, R14, R228.reuse, PT ;  /* 0x000000e40e00720c */ /* 0x080fe40003f06270 */
[-C--:B------:R-:W-:Y:S02]  /*20080*/  ISETP.GE.AND P1, PT, R16, R228.reuse, PT ;  /* 0x000000e41000720c */ /* 0x080fe40003f26270 */
[----:B------:R-:W-:Y:S02]  /*20090*/  ISETP.GE.AND P5, PT, R5, R229, PT ;  /* 0x000000e50500720c */ /* 0x000fe40003fa6270 */
[----:B------:R-:W-:Y:S02]  /*200a0*/  FSEL R77, R77, -INF , !P4 ;  /* 0xff8000004d4d7808 */ /* 0x000fe40006000000 */
[----:B------:R-:W-:Y:S02]  /*200b0*/  FMNMX3.FTZ R0, R0, R83, R81, !PT ;  /* 0x0000005300007276 */ /* 0x000fe40007810051 */
[----:B------:R-:W-:Y:S02]  /*200c0*/  FMNMX3.FTZ R4, R4, R87, R85, !PT ;  /* 0x0000005704047276 */ /* 0x000fe40007810055 */
[-C--:B------:R-:W-:Y:S02]  /*200d0*/  ISETP.GE.AND P6, PT, R12, R228.reuse, PT ;  /* 0x000000e40c00720c */ /* 0x080fe40003fc6270 */
[----:B------:R-:W-:Y:S02]  /*200e0*/  ISETP.GE.AND P4, PT, R5, R228, PT ;  /* 0x000000e40500720c */ /* 0x000fe40003f86270 */
[----:B------:R-:W-:Y:S02]  /*200f0*/  FSEL R71, R71, -INF , !P1 ;  /* 0xff80000047477808 */ /* 0x000fe40004800000 */
[----:B------:R-:W-:Y:S02]  /*20100*/  FSEL R69, R69, -INF , !P0 ;  /* 0xff80000045457808 */ /* 0x000fe40004000000 */
[----:B------:R-:W-:Y:S02]  /*20110*/  FMNMX3.FTZ R0, R0, R79, R77, !PT ;  /* 0x0000004f00007276 */ /* 0x000fe4000781004d */
[----:B------:R-:W-:Y:S02]  /*20120*/  FSEL R38, R131, -INF , P5 ;  /* 0xff80000083267808 */ /* 0x000fe40002800000 */
[----:B------:R-:W-:Y:S02]  /*20130*/  FMNMX3.FTZ R7, R4, R75, R73, !PT ;  /* 0x0000004b04077276 */ /* 0x000fe40007810049 */
[----:B------:R-:W-:Y:S02]  /*20140*/  FSEL R39, R39, -INF , !P6 ;  /* 0xff80000027277808 */ /* 0x000fe40007000000 */
[----:B------:R-:W-:Y:S02]  /*20150*/  FSEL R38, R38, -INF , !P4 ;  /* 0xff80000026267808 */ /* 0x000fe40006000000 */
[----:B------:R-:W-:Y:S02]  /*20160*/  FMNMX3.FTZ R0, R0, R71, R69, !PT ;  /* 0x0000004700007276 */ /* 0x000fe40007810045 */
[----:B------:R-:W-:Y:S02]  /*20170*/  FMNMX3.FTZ R4, R7, R72, R70, !PT ;  /* 0x0000004807047276 */ /* 0x000fe40007810046 */
[----:B------:R-:W-:Y:S02]  /*20180*/  FMNMX3.FTZ R7, R0, R39, R38, !PT ;  /* 0x0000002700077276 */ /* 0x000fe40007810026 */
[----:B------:R-:W-:Y:S01]  /*20190*/  LOP3.LUT R221, R220, 0x200, R221, 0xf8, !PT ;  /* 0x00000200dcdd7812 */ /* 0x000fe200078ef8dd */
[----:B------:R-:W2:Y:S01]  /*201a0*/  SHFL.BFLY PT, R31, R4, 0x2, 0x1f ;  /* 0x0c401f00041f7f89 */ /* 0x000ea200000e0000 */
[----:B------:R-:W-:Y:S01]  /*201b0*/  LOP3.LUT P2, RZ, R249, 0x20, RZ, 0xc0, !PT ;  /* 0x00000020f9ff7812 */ /* 0x000fe2000784c0ff */
[----:B------:R-:W-:Y:S01]  /*201c0*/  IMAD.MOV.U32 R220, RZ, RZ, R59 ;  /* 0x000000ffffdc7224 */ /* 0x000fe200078e003b */
[----:B------:R-:W-:Y:S05]  /*201d0*/  MOV R238, 0x90 ;  /* 0x0000009000ee7802 */ /* 0x000fea0000000f00 */
[----:B------:R-:W4:Y:S01]  /*201e0*/  SHFL.BFLY PT, R0, R7, 0x2, 0x1f ;  /* 0x0c401f0007007f89 */ /* 0x000f2200000e0000 */
[----:B------:R-:W-:Y:S01]  /*201f0*/  IMAD R67, R221, 0x2, R218 ;  /* 0x00000002dd437824 */ /* 0x000fe200078e02da */
[----:B------:R-:W-:Y:S01]  /*20200*/  LOP3.LUT P3, RZ, R249, 0x10, RZ, 0xc0, !PT ;  /* 0x00000010f9ff7812 */ /* 0x000fe2000786c0ff */
[----:B------:R-:W-:Y:S02]  /*20210*/  IMAD.MOV.U32 R221, RZ, RZ, R88 ;  /* 0x000000ffffdd7224 */ /* 0x000fe400078e0058 */
[----:B------:R-:W-:Y:S01]  /*20220*/  IMAD.IADD R65, R219, 0x1, R67 ;  /* 0x00000001db417824 */ /* 0x000fe200078e0243 */
[----:B--2---:R-:W-:Y:S02]  /*20230*/  FMNMX.FTZ R31, R4, R31, !PT ;  /* 0x0000001f041f7209 */ /* 0x004fe40007810000 */
[----:B----4-:R-:W-:Y:S03]  /*20240*/  FMNMX.FTZ R5, R7, R0, !PT ;  /* 0x0000000007057209 */ /* 0x010fe60007810000 */
[----:B------:R-:W2:Y:S08]  /*20250*/  SHFL.BFLY PT, R36, R31, 0x1, 0x1f ;  /* 0x0c201f001f247f89 */ /* 0x000eb000000e0000 */
[----:B------:R-:W4:Y:S01]  /*20260*/  SHFL.BFLY PT, R0, R5, 0x1, 0x1f ;  /* 0x0c201f0005007f89 */ /* 0x000f2200000e0000 */
[----:B--2---:R-:W-:Y:S02]  /*20270*/  FMNMX.FTZ R36, R31, R36, !PT ;  /* 0x000000241f247209 */ /* 0x004fe40007810000 */
[----:B----4-:R-:W-:Y:S03]  /*20280*/  FMNMX.FTZ R0, R5, R0, !PT ;  /* 0x0000000005007209 */ /* 0x010fe60007810000 */
[C---:B---3--:R-:W-:Y:S01]  /*20290*/  FMUL.FTZ R74, R37.reuse, R36 ;  /* 0x00000024254a7220 */ /* 0x048fe20000410000 */
[----:B------:R-:W-:Y:S02]  /*202a0*/  FSETP.NEU.FTZ.AND P1, PT, R36, -INF , PT ;  /* 0xff8000002400780b */ /* 0x000fe40003f3d000 */
[----:B------:R-:W-:Y:S01]  /*202b0*/  FSETP.NEU.FTZ.AND P0, PT, R0, -INF , PT ;  /* 0xff8000000000780b */ /* 0x000fe20003f1d000 */
[----:B------:R-:W-:Y:S01]  /*202c0*/  FMUL.FTZ R68, R37, R0 ;  /* 0x0000000025447220 */ /* 0x000fe20000410000 */
[----:B------:R-:W-:Y:S02]  /*202d0*/  FSEL R5, R36, RZ, P1 ;  /* 0x000000ff24057208 */ /* 0x000fe40000800000 */
[----:B------:R-:W-:Y:S02]  /*202e0*/  FSEL R4, R0, RZ, P0 ;  /* 0x000000ff00047208 */ /* 0x000fe40000000000 */
[----:B------:R-:W-:Y:S01]  /*202f0*/  FSEL R68, R68, RZ, P0 ;  /* 0x000000ff44447208 */ /* 0x000fe20000000000 */
[----:B------:R-:W-:Y:S01]  /*20300*/  FADD.FTZ R8, -R5, R164 ;  /* 0x000000a405087221 */ /* 0x000fe20000010100 */
[----:B------:R-:W-:Y:S01]  /*20310*/  FSEL R74, R74, RZ, P1 ;  /* 0x000000ff4a4a7208 */ /* 0x000fe20000800000 */
[----:B------:R-:W-:Y:S01]  /*20320*/  FADD.FTZ R4, -R4, R165 ;  /* 0x000000a504047221 */ /* 0x000fe20000010100 */
[----:B------:R-:W-:Y:S02]  /*20330*/  IMAD.MOV.U32 R165, RZ, RZ, R64 ;  /* 0x000000ffffa57224 */ /* 0x000fe400078e0040 */
[-CC-:B------:R-:W-:Y:S01]  /*20340*/  FFMA.FTZ R80, R15, R37.reuse, -R68.reuse ;  /* 0x000000250f507223 */ /* 0x180fe20000010844 */
[-C--:B------:R-:W-:Y:S01]  /*20350*/  FFMA.FTZ R107, R13, R37.reuse, -R68 ;  /* 0x000000250d6b7223 */ /* 0x080fe20000010844 */
[-CC-:B------:R-:W-:Y:S01]  /*20360*/  FFMA.FTZ R42, R29, R37.reuse, -R74.reuse ;  /* 0x000000251d2a7223 */ /* 0x180fe2000001084a */
[----:B------:R-:W2:Y:S01]  /*20370*/  LDSM.16.MT88.4 R12, [R67+0xa000] ;  /* 0x00a00000430c783b */ /* 0x000ea20000004200 */
[-CC-:B------:R-:W-:Y:S01]  /*20380*/  FFMA.FTZ R113, R23, R37.reuse, -R74.reuse ;  /* 0x0000002517717223 */ /* 0x180fe2000001084a */
[-CC-:B------:R-:W-:Y:S01]  /*20390*/  FFMA.FTZ R105, R53, R37.reuse, -R74.reuse ;  /* 0x0000002535697223 */ /* 0x180fe2000001084a */
[----:B------:R-:W-:Y:S01]  /*203a0*/  MUFU.EX2 R80, R80 ;  /* 0x0000005000507308 */ /* 0x000fe20000000800 */
[-C--:B------:R-:W-:Y:S01]  /*203b0*/  FFMA.FTZ R76, R21, R37.reuse, -R74 ;  /* 0x00000025154c7223 */ /* 0x080fe2000001084a */
[-CC-:B------:R-:W-:Y:S01]  /*203c0*/  FFMA.FTZ R111, R6, R37.reuse, -R68.reuse ;  /* 0x00000025066f7223 */ /* 0x180fe20000010844 */
[-C--:B------:R-:W-:Y:S01]  /*203d0*/  FFMA.FTZ R78, R9, R37.reuse, -R68 ;  /* 0x00000025094e7223 */ /* 0x080fe20000010844 */
[C---:B------:R-:W-:Y:S01]  /*203e0*/  FMUL.FTZ R6, R37.reuse, R8 ;  /* 0x0000000825067220 */ /* 0x040fe20000410000 */
[----:B------:R-:W-:Y:S01]  /*203f0*/  FMUL.FTZ R9, R37, R4 ;  /* 0x0000000425097220 */ /* 0x000fe20000410000 */
[----:B------:R-:W3:Y:S01]  /*20400*/  LDSM.16.MT88.4 R20, [R65+0xa000] ;  /* 0x00a000004114783b */ /* 0x000ee20000004200 */
[-C--:B------:R-:W-:Y:S03]  /*20410*/  FFMA.FTZ R90, R63, R37.reuse, -R74 ;  /* 0x000000253f5a7223 */ /* 0x080fe6000001084a */
[----:B------:R-:W-:Y:S01]  /*20420*/  MUFU.EX2 R42, R42 ;  /* 0x0000002a002a7308 */ /* 0x000fe20000000800 */
[----:B------:R-:W-:Y:S02]  /*20430*/  VIADD R8, R67, 0xa000 ;  /* 0x0000a00043087836 */ /* 0x000fe40000000000 */
[-C--:B------:R-:W-:Y:S01]  /*20440*/  FFMA.FTZ R88, R35, R37.reuse, -R68 ;  /* 0x0000002523587223 */ /* 0x080fe20000010844 */
[----:B------:R-:W-:Y:S02]  /*20450*/  VIADD R64, R67, 0xa040 ;  /* 0x0000a04043407836 */ /* 0x000fe40000000000 */
[-C--:B------:R-:W-:Y:S01]  /*20460*/  FFMA.FTZ R100, R100, R37.reuse, -R74 ;  /* 0x0000002564647223 */ /* 0x080fe2000001084a */
[----:B------:R-:W-:Y:S01]  /*20470*/  @P2 VIADD R64, R8, 0xffffffc0 ;  /* 0xffffffc008402836 */ /* 0x000fe20000000000 */
[----:B------:R-:W-:Y:S01]  /*20480*/  LDSM.16.MT88.4 R52, [R67+0xa800] ;  /* 0x00a800004334783b */ /* 0x000fe20000004200 */
[----:B------:R-:W-:Y:S01]  /*20490*/  IMAD.MOV.U32 R164, RZ, RZ, R10 ;  /* 0x000000ffffa47224 */ /* 0x000fe200078e000a */
[----:B------:R-:W4:Y:S01]  /*204a0*/  MUFU.EX2 R113, R113 ;  /* 0x0000007100717308 */ /* 0x000f220000000800 */
[-CC-:B------:R-:W-:Y:S01]  /*204b0*/  FFMA.FTZ R86, R27, R37.reuse, -R68.reuse ;  /* 0x000000251b567223 */ /* 0x180fe20000010844 */
[-C--:B------:R-:W-:Y:S01]  /*204c0*/  FFMA.FTZ R131, R25, R37.reuse, -R68 ;  /* 0x0000002519837223 */ /* 0x080fe20000010844 */
[-C--:B------:R-:W-:Y:S01]  /*204d0*/  FFMA.FTZ R98, R98, R37.reuse, -R74 ;  /* 0x0000002562627223 */ /* 0x080fe2000001084a */
[-C--:B------:R-:W-:Y:S01]  /*204e0*/  FFMA.FTZ R104, R104, R37.reuse, -R68 ;  /* 0x0000002568687223 */ /* 0x080fe20000010844 */
[-CC-:B------:R-:W-:Y:S01]  /*204f0*/  FFMA.FTZ R106, R106, R37.reuse, -R74.reuse ;  /* 0x000000256a6a7223 */ /* 0x180fe2000001084a */
[----:B------:R-:W1:Y:S01]  /*20500*/  LDSM.16.MT88.4 R28, [R64] ;  /* 0x00000000401c783b */ /* 0x000e620000004200 */
[-C--:B------:R-:W-:Y:S03]  /*20510*/  FFMA.FTZ R108, R108, R37.reuse, -R74 ;  /* 0x000000256c6c7223 */ /* 0x080fe6000001084a */
[----:B------:R-:W-:Y:S01]  /*20520*/  MUFU.EX2 R105, R105 ;  /* 0x0000006900697308 */ /* 0x000fe20000000800 */
[-CC-:B------:R-:W-:Y:S01]  /*20530*/  FFMA.FTZ R110, R110, R37.reuse, -R68.reuse ;  /* 0x000000256e6e7223 */ /* 0x180fe20000010844 */
[-C--:B------:R-:W-:Y:S01]  /*20540*/  FFMA.FTZ R112, R112, R37.reuse, -R68 ;  /* 0x0000002570707223 */ /* 0x080fe20000010844 */
[-C--:B------:R-:W-:Y:S01]  /*20550*/  FFMA.FTZ R114, R114, R37.reuse, -R74 ;  /* 0x0000002572727223 */ /* 0x080fe2000001084a */
[-C--:B------:R-:W-:Y:S01]  /*20560*/  FFMA.FTZ R122, R122, R37.reuse, -R68 ;  /* 0x000000257a7a7223 */ /* 0x080fe20000010844 */
[-CC-:B------:R-:W-:Y:S01]  /*20570*/  FFMA.FTZ R130, R130, R37.reuse, -R74.reuse ;  /* 0x0000002582827223 */ /* 0x180fe2000001084a */
[-CC-:B------:R-:W-:Y:S01]  /*20580*/  FFMA.FTZ R187, R187, R37.reuse, -R74.reuse ;  /* 0x00000025bbbb7223 */ /* 0x180fe2000001084a */
[-C--:B------:R-:W-:Y:S03]  /*20590*/  FFMA.FTZ R185, R185, R37.reuse, -R74 ;  /* 0x00000025b9b97223 */ /* 0x080fe6000001084a */
[----:B------:R-:W2:Y:S01]  /*205a0*/  MUFU.EX2 R76, R76 ;  /* 0x0000004c004c7308 */ /* 0x000ea20000000800 */
[----:B----4-:R-:W-:Y:S01]  /*205b0*/  F2FP.F16.F32.PACK_AB R44, R113, R42 ;  /* 0x0000002a712c723e */ /* 0x010fe200000000ff */
[-CC-:B------:R-:W-:Y:S01]  /*205c0*/  FFMA.FTZ R181, R181, R37.reuse, -R68.reuse ;  /* 0x00000025b5b57223 */ /* 0x180fe20000010844 */
[-CC-:B------:R-:W-:Y:S01]  /*205d0*/  FFMA.FTZ R177, R177, R37.reuse, -R68.reuse ;  /* 0x00000025b1b17223 */ /* 0x180fe20000010844 */
[-CC-:B------:R-:W-:Y:S01]  /*205e0*/  FFMA.FTZ R94, R94, R37.reuse, -R68.reuse ;  /* 0x000000255e5e7223 */ /* 0x180fe20000010844 */
[-CC-:B------:R-:W-:Y:S01]  /*205f0*/  FFMA.FTZ R96, R96, R37.reuse, -R68.reuse ;  /* 0x0000002560607223 */ /* 0x180fe20000010844 */
[-C--:B------:R-:W-:Y:S01]  /*20600*/  FFMA.FTZ R102, R102, R37.reuse, -R68 ;  /* 0x0000002566667223 */ /* 0x080fe20000010844 */
[-C--:B------:R-:W-:Y:S03]  /*20610*/  FFMA.FTZ R116, R116, R37.reuse, -R74 ;  /* 0x0000002574747223 */ /* 0x080fe6000001084a */
[----:B------:R-:W4:Y:S01]  /*20620*/  MUFU.EX2 R111, R111 ;  /* 0x0000006f006f7308 */ /* 0x000f220000000800 */
[-CC-:B------:R-:W-:Y:S01]  /*20630*/  FFMA.FTZ R124, R124, R37.reuse, -R68.reuse ;  /* 0x000000257c7c7223 */ /* 0x180fe20000010844 */
[-CC-:B------:R-:W-:Y:S01]  /*20640*/  FFMA.FTZ R174, R174, R37.reuse, -R68.reuse ;  /* 0x00000025aeae7223 */ /* 0x180fe20000010844 */
[-CC-:B------:R-:W-:Y:S01]  /*20650*/  FFMA.FTZ R172, R172, R37.reuse, -R68.reuse ;  /* 0x00000025acac7223 */ /* 0x180fe20000010844 */
[-CC-:B------:R-:W-:Y:S01]  /*20660*/  FFMA.FTZ R170, R170, R37.reuse, -R68.reuse ;  /* 0x00000025aaaa7223 */ /* 0x180fe20000010844 */
[-C--:B------:R-:W-:Y:S01]  /*20670*/  FFMA.FTZ R128, R128, R37.reuse, -R68 ;  /* 0x0000002580807223 */ /* 0x080fe20000010844 */
[-CC-:B------:R-:W-:Y:S01]  /*20680*/  FFMA.FTZ R126, R126, R37.reuse, -R74.reuse ;  /* 0x000000257e7e7223 */ /* 0x180fe2000001084a */
[--C-:B------:R-:W-:Y:S03]  /*20690*/  FFMA.FTZ R120, R120, R37, -R74.reuse ;  /* 0x0000002578787223 */ /* 0x100fe6000001084a */
[----:B------:R-:W-:Y:S01]  /*206a0*/  MUFU.EX2 R107, R107 ;  /* 0x0000006b006b7308 */ /* 0x000fe20000000800 */
[----:B--2---:R-:W-:Y:S01]  /*206b0*/  F2FP.F16.F32.PACK_AB R46, R76, R105 ;  /* 0x000000694c2e723e */ /* 0x004fe200000000ff */
[-CC-:B------:R-:W-:Y:S01]  /*206c0*/  FFMA.FTZ R118, R118, R37.reuse, -R74.reuse ;  /* 0x0000002576767223 */ /* 0x180fe2000001084a */
[-C--:B------:R-:W-:Y:S01]  /*206d0*/  FFMA.FTZ R215, R215, R37.reuse, -R74 ;  /* 0x00000025d7d77223 */ /* 0x080fe2000001084a */
[-CC-:B------:R-:W-:Y:S01]  /*206e0*/  FFMA.FTZ R211, R211, R37.reuse, -R68.reuse ;  /* 0x00000025d3d37223 */ /* 0x180fe20000010844 */
[-C--:B------:R-:W-:Y:S01]  /*206f0*/  FFMA.FTZ R207, R207, R37.reuse, -R68 ;  /* 0x00000025cfcf7223 */ /* 0x080fe20000010844 */
[-CC-:B------:R-:W-:Y:S01]  /*20700*/  FFMA.FTZ R205, R205, R37.reuse, -R74.reuse ;  /* 0x00000025cdcd7223 */ /* 0x180fe2000001084a */
[----:B------:R-:W-:Y:S03]  /*20710*/  FFMA.FTZ R201, R201, R37, -R74 ;  /* 0x00000025c9c97223 */ /* 0x000fe6000001084a */
[----:B------:R-:W2:Y:S01]  /*20720*/  MUFU.EX2 R78, R78 ;  /* 0x0000004e004e7308 */ /* 0x000ea20000000800 */
[----:B----4-:R-:W-:Y:S01]  /*20730*/  F2FP.F16.F32.PACK_AB R45, R80, R111 ;  /* 0x0000006f502d723e */ /* 0x010fe200000000ff */
[-CC-:B------:R-:W-:Y:S01]  /*20740*/  FFMA.FTZ R195, R195, R37.reuse, -R68.reuse ;  /* 0x00000025c3c37223 */ /* 0x180fe20000010844 */
[-C--:B------:R-:W-:Y:S01]  /*20750*/  FFMA.FTZ R191, R191, R37.reuse, -R68 ;  /* 0x00000025bfbf7223 */ /* 0x080fe20000010844 */
[-CC-:B------:R-:W-:Y:S01]  /*20760*/  FFMA.FTZ R173, R173, R37.reuse, -R74.reuse ;  /* 0x00000025adad7223 */ /* 0x180fe2000001084a */
[-C--:B------:R-:W-:Y:S01]  /*20770*/  FFMA.FTZ R129, R129, R37.reuse, -R74 ;  /* 0x0000002581817223 */ /* 0x080fe2000001084a */
[-CC-:B------:R-:W-:Y:S01]  /*20780*/  FFMA.FTZ R121, R121, R37.reuse, -R68.reuse ;  /* 0x0000002579797223 */ /* 0x180fe20000010844 */
[-CC-:B------:R-:W-:Y:S03]  /*20790*/  FFMA.FTZ R117, R117, R37.reuse, -R68.reuse ;  /* 0x0000002575757223 */ /* 0x180fe60000010844 */
[----:B------:R-:W4:Y:S01]  /*207a0*/  MUFU.EX2 R41, R6 ;  /* 0x0000000600297308 */ /* 0x000f220000000800 */
[-CC-:B------:R-:W-:Y:S01]  /*207b0*/  FFMA.FTZ R97, R97, R37.reuse, -R68.reuse ;  /* 0x0000002561617223 */ /* 0x180fe20000010844 */
[-C--:B------:R-:W-:Y:S01]  /*207c0*/  FFMA.FTZ R93, R93, R37.reuse, -R68 ;  /* 0x000000255d5d7223 */ /* 0x080fe20000010844 */
[-CC-:B------:R-:W-:Y:S01]  /*207d0*/  FFMA.FTZ R89, R89, R37.reuse, -R74.reuse ;  /* 0x0000002559597223 */ /* 0x180fe2000001084a */
[-C--:B------:R-:W-:Y:S01]  /*207e0*/  FFMA.FTZ R85, R85, R37.reuse, -R74 ;  /* 0x0000002555557223 */ /* 0x080fe2000001084a */
[-CC-:B------:R-:W-:Y:S01]  /*207f0*/  FFMA.FTZ R83, R83, R37.reuse, -R68.reuse ;  /* 0x0000002553537223 */ /* 0x180fe20000010844 */
[-C--:B------:R-:W-:Y:S01]  /*20800*/  FFMA.FTZ R79, R79, R37.reuse, -R68 ;  /* 0x000000254f4f7223 */ /* 0x080fe20000010844 */
[----:B------:R-:W-:Y:S03]  /*20810*/  FFMA.FTZ R73, R73, R37, -R74 ;  /* 0x0000002549497223 */ /* 0x000fe6000001084a */
[----:B------:R-:W3:Y:S01]  /*20820*/  MUFU.EX2 R40, R9 ;  /* 0x0000000900287308 */ /* 0x000ee20000000800 */
[----:B--2---:R-:W-:Y:S01]  /*20830*/  F2FP.F16.F32.PACK_AB R47, R78, R107 ;  /* 0x0000006b4e2f723e */ /* 0x004fe200000000ff */
[----:B------:R-:W-:Y:S01]  /*20840*/  FFMA.FTZ R39, R39, R37, -R68 ;  /* 0x0000002527277223 */ /* 0x000fe20000010844 */
[C---:B------:R-:W-:Y:S01]  /*20850*/  ISETP.GT.AND P0, PT, R242.reuse, R233, PT ;  /* 0x000000e9f200720c */ /* 0x040fe20003f04270 */
[----:B------:R-:W-:Y:S06]  /*20860*/  VIADD R242, R242, 0xffffffff ;  /* 0xfffffffff2f27836 */ /* 0x000fec0000000000 */
[----:B------:R-:W-:Y:S01]  /*20870*/  MUFU.EX2 R100, R100 ;  /* 0x0000006400647308 */ /* 0x000fe20000000800 */
[C---:B----4-:R-:W-:Y:S01]  /*20880*/  FMUL.FTZ R4, R41.reuse, R160 ;  /* 0x000000a029047220 */ /* 0x050fe20000410000 */
[C---:B------:R-:W-:Y:S01]  /*20890*/  FMUL.FTZ R5, R41.reuse, R161 ;  /* 0x000000a129057220 */ /* 0x040fe20000410000 */
[----:B------:R-:W-:Y:S01]  /*208a0*/  FMUL.FTZ R8, R41, R156 ;  /* 0x0000009c29087220 */ /* 0x000fe20000410000 */
[----:B------:R-:W-:Y:S02]  /*208b0*/  IMAD.MOV.U32 R156, RZ, RZ, R82 ;  /* 0x000000ffff9c7224 */ /* 0x000fe400078e0052 */
[-C--:B------:R-:W-:Y:S01]  /*208c0*/  FFMA.FTZ R82, R49, R37.reuse, -R74 ;  /* 0x0000002531527223 */ /* 0x080fe2000001084a */
[----:B------:R-:W-:Y:S02]  /*208d0*/  IMAD.MOV.U32 R161, RZ, RZ, R84 ;  /* 0x000000ffffa17224 */ /* 0x000fe400078e0054 */
[----:B------:R-:W-:Y:S01]  /*208e0*/  FFMA.FTZ R84, R19, R37, -R74 ;  /* 0x0000002513547223 */ /* 0x000fe2000001084a */
[C---:B------:R-:W-:Y:S01]  /*208f0*/  FMUL.FTZ R16, R41.reuse, R148 ;  /* 0x0000009429107220 */ /* 0x040fe20000410000 */
[C---:B---3--:R-:W-:Y:S01]  /*20900*/  FMUL.FTZ R7, R40.reuse, R163 ;  /* 0x000000a328077220 */ /* 0x048fe20000410000 */
[C---:B------:R-:W-:Y:S01]  /*20910*/  FMUL.FTZ R6, R40.reuse, R162 ;  /* 0x000000a228067220 */ /* 0x040fe20000410000 */
[----:B------:R-:W-:Y:S02]  /*20920*/  IMAD.MOV.U32 R162, RZ, RZ, R119 ;  /* 0x000000ffffa27224 */ /* 0x000fe400078e0077 */
[C---:B------:R-:W-:Y:S01]  /*20930*/  FMUL.FTZ R10, R40.reuse, R158 ;  /* 0x0000009e280a7220 */ /* 0x040fe20000410000 */
[----:B------:R-:W-:Y:S02]  /*20940*/  IMAD.MOV.U32 R163, RZ, RZ, R56 ;  /* 0x000000ffffa37224 */ /* 0x000fe400078e0038 */
[----:B------:R-:W-:Y:S01]  /*20950*/  FMUL.FTZ R32, R41, R132 ;  /* 0x0000008429207220 */ /* 0x000fe20000410000 */
[----:B------:R-:W-:Y:S02]  /*20960*/  IMAD.MOV.U32 R158, RZ, RZ, R58 ;  /* 0x000000ffff9e7224 */ /* 0x000fe400078e003a */
[C---:B------:R-:W-:Y:S01]  /*20970*/  FMUL.FTZ R34, R40.reuse, R134 ;  /* 0x0000008628227220 */ /* 0x040fe20000410000 */
[C---:B------:R-:W-:Y:S01]  /*20980*/  HMMA.16816.F32 R4, R44.reuse, R12, R4 ;  /* 0x0000000c2c04723c */ /* 0x040fe20000001804 */
[----:B------:R-:W-:Y:S01]  /*20990*/  LDSM.16.MT88.4 R56, [R65+0xa800] ;  /* 0x00a800004138783b */ /* 0x000fe20000004200 */
[----:B------:R-:W-:Y:S03]  /*209a0*/  MUFU.EX2 R82, R82 ;  /* 0x0000005200527308 */ /* 0x000fe60000000800 */
[----:B------:R-:W-:Y:S01]  /*209b0*/  FFMA.FTZ R119, R11, R37, -R74 ;  /* 0x000000250b777223 */ /* 0x000fe2000001084a */
[----:B------:R-:W-:Y:S01]  /*209c0*/  FMUL.FTZ R9, R41, R157 ;  /* 0x0000009d29097220 */ /* 0x000fe20000410000 */
[C---:B------:R-:W-:Y:S01]  /*209d0*/  FMUL.FTZ R11, R40.reuse, R159 ;  /* 0x0000009f280b7220 */ /* 0x040fe20000410000 */
[----:B------:R-:W-:Y:S02]  /*209e0*/  IMAD.MOV.U32 R157, RZ, RZ, R66 ;  /* 0x000000ffff9d7224 */ /* 0x000fe400078e0042 */
[----:B------:R-:W-:Y:S01]  /*209f0*/  FMUL.FTZ R35, R40, R135 ;  /* 0x0000008728237220 */ /* 0x000fe20000410000 */
[----:B------:R-:W-:Y:S02]  /*20a00*/  IMAD.IADD R66, R219, 0x1, R64 ;  /* 0x00000001db427824 */ /* 0x000fe400078e0240 */
[----:B------:R-:W-:Y:S01]  /*20a10*/  FFMA.FTZ R135, R60, R37, -R74 ;  /* 0x000000253c877223 */ /* 0x000fe2000001084a */
[----:B------:R-:W-:Y:S01]  /*20a20*/  IMAD.MOV.U32 R160, RZ, RZ, R62 ;  /* 0x000000ffffa07224 */ /* 0x000fe200078e003e */
[----:B------:R-:W-:Y:S01]  /*20a30*/  MUFU.EX2 R98, R98 ;  /* 0x0000006200627308 */ /* 0x000fe20000000800 */
[C---:B------:R-:W-:Y:S01]  /*20a40*/  HMMA.16816.F32 R8, R44.reuse, R14, R8 ;  /* 0x0000000e2c08723c */ /* 0x040fe20000001808 */
[----:B------:R-:W2:Y:S02]  /*20a50*/  LDSM.16.MT88.4 R48, [R66] ;  /* 0x000000004230783b */ /* 0x000ea40000004200 */
[C---:B------:R-:W-:Y:S01]  /*20a60*/  FMUL.FTZ R12, R41.reuse, R152 ;  /* 0x00000098290c7220 */ /* 0x040fe20000410000 */
[----:B------:R-:W-:Y:S01]  /*20a70*/  FMUL.FTZ R13, R41, R153 ;  /* 0x00000099290d7220 */ /* 0x000fe20000410000 */
[C---:B------:R-:W-:Y:S01]  /*20a80*/  FMUL.FTZ R14, R40.reuse, R154 ;  /* 0x0000009a280e7220 */ /* 0x040fe20000410000 */
[----:B------:R-:W-:Y:S01]  /*20a90*/  FMUL.FTZ R15, R40, R155 ;  /* 0x0000009b280f7220 */ /* 0x000fe20000410000 */
[----:B------:R-:W-:Y:S02]  /*20aa0*/  IMAD.MOV.U32 R153, RZ, RZ, R123 ;  /* 0x000000ffff997224 */ /* 0x000fe400078e007b */
[----:B------:R-:W-:Y:S01]  /*20ab0*/  MUFU.EX2 R104, R104 ;  /* 0x0000006800687308 */ /* 0x000fe20000000800 */
[----:B------:R-:W-:Y:S02]  /*20ac0*/  IMAD.MOV.U32 R159, RZ, RZ, R92 ;  /* 0x000000ffff9f7224 */ /* 0x000fe400078e005c */
[-CC-:B------:R-:W-:Y:S01]  /*20ad0*/  FFMA.FTZ R92, R61, R37.reuse, -R74.reuse ;  /* 0x000000253d5c7223 */ /* 0x180fe2000001084a */
[-CC-:B------:R-:W-:Y:S01]  /*20ae0*/  FFMA.FTZ R148, R198, R37.reuse, -R74.reuse ;  /* 0x00000025c6947223 */ /* 0x180fe2000001084a */
[----:B------:R-:W-:Y:S01]  /*20af0*/  LDSM.16.MT88.4 R60, [R66+0x800] ;  /* 0x00080000423c783b */ /* 0x000fe20000004200 */
[C---:B------:R-:W-:Y:S03]  /*20b00*/  HMMA.16816.F32 R12, R44.reuse, R20, R12 ;  /* 0x000000142c0c723c */ /* 0x040fe6000000180c */
[----:B------:R-:W-:Y:S01]  /*20b10*/  FFMA.FTZ R123, R17, R37, -R74 ;  /* 0x00000025117b7223 */ /* 0x000fe2000001084a */
[----:B------:R-:W-:Y:S01]  /*20b20*/  FMUL.FTZ R17, R41, R149 ;  /* 0x0000009529117220 */ /* 0x000fe20000410000 */
[C---:B------:R-:W-:Y:S01]  /*20b30*/  FMUL.FTZ R18, R40.reuse, R150 ;  /* 0x0000009628127220 */ /* 0x040fe20000410000 */
[----:B------:R-:W-:Y:S01]  /*20b40*/  FMUL.FTZ R19, R40, R151 ;  /* 0x0000009728137220 */ /* 0x000fe20000410000 */
[----:B------:R-:W-:Y:S01]  /*20b50*/  MUFU.EX2 R148, R148 ;  /* 0x0000009400947308 */ /* 0x000fe20000000800 */
[-CC-:B------:R-:W-:Y:S01]  /*20b60*/  FFMA.FTZ R149, R163, R37.reuse, -R68.reuse ;  /* 0x00000025a3957223 */ /* 0x180fe20000010844 */
[-C--:B------:R-:W-:Y:S01]  /*20b70*/  FFMA.FTZ R163, R220, R37.reuse, -R68 ;  /* 0x00000025dca37223 */ /* 0x080fe20000010844 */
[-C--:B------:R-:W-:Y:S01]  /*20b80*/  FFMA.FTZ R151, R162, R37.reuse, -R74 ;  /* 0x00000025a2977223 */ /* 0x080fe2000001084a */
[----:B------:R-:W3:Y:S01]  /*20b90*/  LDL.LU R220, [R1+0x8] ;  /* 0x0000080001dc7983 */ /* 0x000ee20000300800 */
[----:B------:R-:W-:Y:S01]  /*20ba0*/  FFMA.FTZ R150, R190, R37, -R68 ;  /* 0x00000025be967223 */ /* 0x000fe20000010844 */
[C---:B------:R-:W-:Y:S04]  /*20bb0*/  HMMA.16816.F32 R16, R44.reuse, R22, R16 ;  /* 0x000000162c10723c */ /* 0x040fe80000001810 */
[----:B------:R-:W4:Y:S01]  /*20bc0*/  MUFU.EX2 R119, R119 ;  /* 0x0000007700777308 */ /* 0x000f220000000800 */
[C---:B------:R-:W-:Y:S01]  /*20bd0*/  FMUL.FTZ R20, R41.reuse, R144 ;  /* 0x0000009029147220 */ /* 0x040fe20000410000 */
[C---:B------:R-:W-:Y:S01]  /*20be0*/  FMUL.FTZ R21, R41.reuse, R145 ;  /* 0x0000009129157220 */ /* 0x040fe20000410000 */
[C---:B------:R-:W-:Y:S01]  /*20bf0*/  FMUL.FTZ R22, R40.reuse, R146 ;  /* 0x0000009228167220 */ /* 0x040fe20000410000 */
[C---:B------:R-:W-:Y:S01]  /*20c00*/  FMUL.FTZ R23, R40.reuse, R147 ;  /* 0x0000009328177220 */ /* 0x040fe20000410000 */
[----:B------:R-:W-:Y:S01]  /*20c10*/  FMUL.FTZ R25, R41, R141 ;  /* 0x0000008d29197220 */ /* 0x000fe20000410000 */
[----:B------:R-:W-:Y:S01]  /*20c20*/  FMUL.FTZ R26, R40, R142 ;  /* 0x0000008e281a7220 */ /* 0x000fe20000410000 */
[--C-:B------:R-:W-:Y:S03]  /*20c30*/  FFMA.FTZ R142, R192, R37, -R74.reuse ;  /* 0x00000025c08e7223 */ /* 0x100fe6000001084a */
[----:B------:R-:W-:Y:S01]  /*20c40*/  MUFU.EX2 R151, R151 ;  /* 0x0000009700977308 */ /* 0x000fe20000000800 */
[----:B------:R-:W-:Y:S01]  /*20c50*/  FMUL.FTZ R27, R40, R143 ;  /* 0x0000008f281b7220 */ /* 0x000fe20000410000 */
[----:B------:R-:W-:Y:S01]  /*20c60*/  FFMA.FTZ R143, R157, R37, -R74 ;  /* 0x000000259d8f7223 */ /* 0x000fe2000001084a */
[C---:B-1----:R-:W-:Y:S03]  /*20c70*/  HMMA.16816.F32 R20, R44.reuse, R28, R20 ;  /* 0x0000001c2c14723c */ /* 0x042fe60000001814 */
[----:B------:R-:W-:Y:S02]  /*20c80*/  IMAD.MOV.U32 R152, RZ, RZ, R24 ;  /* 0x000000ffff987224 */ /* 0x000fe400078e0018 */
[C---:B------:R-:W-:Y:S01]  /*20c90*/  FMUL.FTZ R24, R41.reuse, R140 ;  /* 0x0000008c29187220 */ /* 0x040fe20000410000 */
[----:B------:R-:W-:Y:S01]  /*20ca0*/  FMUL.FTZ R29, R41, R137 ;  /* 0x00000089291d7220 */ /* 0x000fe20000410000 */
[--C-:B------:R-:W-:Y:S01]  /*20cb0*/  FFMA.FTZ R137, R33, R37, -R68.reuse ;  /* 0x0000002521897223 */ /* 0x100fe20000010844 */
[----:B------:R-:W-:Y:S01]  /*20cc0*/  MUFU.EX2 R143, R143 ;  /* 0x0000008f008f7308 */ /* 0x000fe20000000800 */
[C---:B------:R-:W-:Y:S01]  /*20cd0*/  FMUL.FTZ R28, R41.reuse, R136 ;  /* 0x00000088291c7220 */ /* 0x040fe20000410000 */
[----:B------:R-:W-:Y:S01]  /*20ce0*/  FMUL.FTZ R33, R41, R133 ;  /* 0x0000008529217220 */ /* 0x000fe20000410000 */
[--C-:B------:R-:W-:Y:S01]  /*20cf0*/  FFMA.FTZ R140, R200, R37, -R68.reuse ;  /* 0x00000025c88c7223 */ /* 0x100fe20000010844 */
[C---:B------:R-:W-:Y:S03]  /*20d00*/  HMMA.16816.F32 R24, R44.reuse, R30, R24 ;  /* 0x0000001e2c18723c */ /* 0x040fe60000001818 */
[C---:B------:R-:W-:Y:S01]  /*20d10*/  FMUL.FTZ R30, R40.reuse, R138 ;  /* 0x0000008a281e7220 */ /* 0x040fe20000410000 */
[----:B------:R-:W-:Y:S02]  /*20d20*/  FMUL.FTZ R31, R40, R139 ;  /* 0x0000008b281f7220 */ /* 0x000fe40000410000 */
[----:B------:R-:W-:Y:S01]  /*20d30*/  MUFU.EX2 R84, R84 ;  /* 0x0000005400547308 */ /* 0x000fe20000000800 */
[-C--:B------:R-:W-:Y:S01]  /*20d40*/  FFMA.FTZ R141, R159, R37.reuse, -R68 ;  /* 0x000000259f8d7223 */ /* 0x080fe20000010844 */
[-CC-:B------:R-:W-:Y:S01]  /*20d50*/  FFMA.FTZ R159, R164, R37.reuse, -R74.reuse ;  /* 0x00000025a49f7223 */ /* 0x180fe2000001084a */
[-CC-:B------:R-:W-:Y:S01]  /*20d60*/  FFMA.FTZ R145, R158, R37.reuse, -R74.reuse ;  /* 0x000000259e917223 */ /* 0x180fe2000001084a */
[-C--:B------:R-:W-:Y:S01]  /*20d70*/  FFMA.FTZ R158, R180, R37.reuse, -R74 ;  /* 0x00000025b49e7223 */ /* 0x080fe2000001084a */
[-CC-:B------:R-:W-:Y:S01]  /*20d80*/  FFMA.FTZ R147, R156, R37.reuse, -R68.reuse ;  /* 0x000000259c937223 */ /* 0x180fe20000010844 */
[C---:B--2---:R-:W-:Y:S04]  /*20d90*/  HMMA.16816.F32 R28, R44.reuse, R48, R28 ;  /* 0x000000302c1c723c */ /* 0x044fe8000000181c */
[----:B------:R-:W1:Y:S01]  /*20da0*/  MUFU.EX2 R123, R123 ;  /* 0x0000007b007b7308 */ /* 0x000e620000000800 */
[-CC-:B------:R-:W-:Y:S01]  /*20db0*/  FFMA.FTZ R156, R184, R37.reuse, -R68.reuse ;  /* 0x00000025b89c7223 */ /* 0x180fe20000010844 */
[-CC-:B------:R-:W-:Y:S01]  /*20dc0*/  FFMA.FTZ R155, R160, R37.reuse, -R68.reuse ;  /* 0x00000025a09b7223 */ /* 0x180fe20000010844 */
[-C--:B------:R-:W-:Y:S01]  /*20dd0*/  FFMA.FTZ R157, R165, R37.reuse, -R68 ;  /* 0x00000025a59d7223 */ /* 0x080fe20000010844 */
[-CC-:B------:R-:W-:Y:S01]  /*20de0*/  FFMA.FTZ R219, R212, R37.reuse, -R74.reuse ;  /* 0x00000025d4db7223 */ /* 0x180fe2000001084a */
[----:B------:R-:W-:Y:S01]  /*20df0*/  FFMA.FTZ R132, R210, R37, -R74 ;  /* 0x00000025d2847223 */ /* 0x000fe2000001084a */
[----:B------:R-:W-:Y:S01]  /*20e00*/  HMMA.16816.F32 R32, R44, R50, R32 ;  /* 0x000000322c20723c */ /* 0x000fe20000001820 */
[----:B------:R-:W2:Y:S03]  /*20e10*/  LDSM.16.MT88.4 R48, [R64+0x800] ;  /* 0x000800004030783b */ /* 0x000ea60000004200 */
[----:B------:R-:W-:Y:S01]  /*20e20*/  MUFU.EX2 R86, R86 ;  /* 0x0000005600567308 */ /* 0x000fe20000000800 */
[----:B----4-:R-:W-:Y:S01]  /*20e30*/  F2FP.F16.F32.PACK_AB R44, R82, R119 ;  /* 0x00000077522c723e */ /* 0x010fe200000000ff */
[-CC-:B------:R-:W-:Y:S01]  /*20e40*/  FFMA.FTZ R136, R204, R37.reuse, -R68.reuse ;  /* 0x00000025cc887223 */ /* 0x180fe20000010844 */
[-C--:B------:R-:W-:Y:S01]  /*20e50*/  FFMA.FTZ R138, R202, R37.reuse, -R68 ;  /* 0x00000025ca8a7223 */ /* 0x080fe20000010844 */
[-CC-:B------:R-:W-:Y:S01]  /*20e60*/  FFMA.FTZ R144, R196, R37.reuse, -R74.reuse ;  /* 0x00000025c4907223 */ /* 0x180fe2000001084a */
[-C--:B------:R-:W-:Y:S01]  /*20e70*/  FFMA.FTZ R146, R194, R37.reuse, -R74 ;  /* 0x00000025c2927223 */ /* 0x080fe2000001084a */
[-C--:B------:R-:W-:Y:S01]  /*20e80*/  FFMA.FTZ R154, R188, R37.reuse, -R68 ;  /* 0x00000025bc9a7223 */ /* 0x080fe20000010844 */
[-CC-:B------:R-:W-:Y:S03]  /*20e90*/  FFMA.FTZ R160, R182, R37.reuse, -R74.reuse ;  /* 0x00000025b6a07223 */ /* 0x180fe6000001084a */
[----:B------:R-:W4:Y:S01]  /*20ea0*/  MUFU.EX2 R131, R131 ;  /* 0x0000008300837308 */ /* 0x000f220000000800 */
[----:B-1----:R-:W-:Y:S01]  /*20eb0*/  F2FP.F16.F32.PACK_AB R46, R123, R84 ;  /* 0x000000547b2e723e */ /* 0x002fe200000000ff */
[-CC-:B------:R-:W-:Y:S01]  /*20ec0*/  FFMA.FTZ R162, R176, R37.reuse, -R74.reuse ;  /* 0x00000025b0a27223 */ /* 0x180fe2000001084a */
[-CC-:B------:R-:W-:Y:S01]  /*20ed0*/  FFMA.FTZ R188, R189, R37.reuse, -R74.reuse ;  /* 0x00000025bdbc7223 */ /* 0x180fe2000001084a */
[-C--:B------:R-:W-:Y:S01]  /*20ee0*/  FFMA.FTZ R190, R183, R37.reuse, -R74 ;  /* 0x00000025b7be7223 */ /* 0x080fe2000001084a */
[-CC-:B------:R-:W-:Y:S01]  /*20ef0*/  FFMA.FTZ R194, R179, R37.reuse, -R68.reuse ;  /* 0x00000025b3c27223 */ /* 0x180fe20000010844 */
[-C--:B------:R-:W-:Y:S01]  /*20f00*/  FFMA.FTZ R192, R175, R37.reuse, -R68 ;  /* 0x00000025afc07223 */ /* 0x080fe20000010844 */
[----:B------:R-:W-:Y:S03]  /*20f10*/  FFMA.FTZ R111, R40, R252, R111 ;  /* 0x000000fc286f7223 */ /* 0x000fe6000001006f */
[----:B------:R-:W-:Y:S01]  /*20f20*/  MUFU.EX2 R88, R88 ;  /* 0x0000005800587308 */ /* 0x000fe20000000800 */
[-CC-:B------:R-:W-:Y:S01]  /*20f30*/  FFMA.FTZ R133, R153, R37.reuse, -R74.reuse ;  /* 0x0000002599857223 */ /* 0x180fe2000001084a */
[-CC-:B------:R-:W-:Y:S01]  /*20f40*/  FFMA.FTZ R153, R161, R37.reuse, -R74.reuse ;  /* 0x00000025a1997223 */ /* 0x180fe2000001084a */
[-C--:B------:R-:W-:Y:S01]  /*20f50*/  FFMA.FTZ R161, R221, R37.reuse, -R74 ;  /* 0x00000025dda17223 */ /* 0x080fe2000001084a */
[-CC-:B------:R-:W-:Y:S01]  /*20f60*/  FFMA.FTZ R139, R152, R37.reuse, -R68.reuse ;  /* 0x00000025988b7223 */ /* 0x180fe20000010844 */
[-CC-:B------:R-:W-:Y:S01]  /*20f70*/  FFMA.FTZ R152, R186, R37.reuse, -R68.reuse ;  /* 0x00000025ba987223 */ /* 0x180fe20000010844 */
[-C--:B------:R-:W-:Y:S01]  /*20f80*/  FFMA.FTZ R165, R214, R37.reuse, -R68 ;  /* 0x00000025d6a57223 */ /* 0x080fe20000010844 */
[-C--:B------:R-:W-:Y:S03]  /*20f90*/  FFMA.FTZ R221, R208, R37.reuse, -R74 ;  /* 0x00000025d0dd7223 */ /* 0x080fe6000001084a */
[----:B------:R-:W1:Y:S01]  /*20fa0*/  MUFU.EX2 R137, R137 ;  /* 0x0000008900897308 */ /* 0x000e620000000800 */
[----:B----4-:R-:W-:Y:S01]  /*20fb0*/  F2FP.F16.F32.PACK_AB R45, R131, R86 ;  /* 0x00000056832d723e */ /* 0x010fe200000000ff */
        /* <DEDUP_REMOVED lines=13> */
[----:B------:R-:W-:Y:S03]  /*21090*/  FADD.FTZ R80, R80, R111 ;  /* 0x0000006f50507221 */ /* 0x000fe60000010000 */
[----:B------:R-:W-:Y:S01]  /*210a0*/  MUFU.EX2 R140, R140 ;  /* 0x0000008c008c7308 */ /* 0x000fe20000000800 */
[----:B-1----:R-:W-:Y:S01]  /*210b0*/  F2FP.F16.F32.PACK_AB R47, R137, R88 ;  /* 0x00000058892f723e */ /* 0x002fe200000000ff */
[----:B------:R-:W-:Y:S01]  /*210c0*/  FADD.FTZ R107, R107, R80 ;  /* 0x000000506b6b7221 */ /* 0x000fe20000010000 */
[-C--:B------:R-:W-:Y:S03]  /*210d0*/  FFMA.FTZ R80, R91, R37.reuse, -R74 ;  /* 0x000000255b507223 */ /* 0x080fe6000001084a */
[----:B------:R-:W-:Y:S02]  /*210e0*/  FADD.FTZ R107, R78, R107 ;  /* 0x0000006b4e6b7221 */ /* 0x000fe40000010000 */
[C---:B------:R-:W-:Y:S02]  /*210f0*/  HMMA.16816.F32 R4, R44.reuse, R52, R4 ;  /* 0x000000342c04723c */ /* 0x040fe40000001804 */
[----:B------:R-:W-:Y:S01]  /*21100*/  MUFU.EX2 R142, R142 ;  /* 0x0000008e008e7308 */ /* 0x000fe20000000800 */
[-C--:B------:R-:W-:Y:S01]  /*21110*/  FFMA.FTZ R78, R95, R37.reuse, -R68 ;  /* 0x000000255f4e7223 */ /* 0x080fe20000010844 */
[----:B------:R-:W-:Y:S04]  /*21120*/  FADD.FTZ R86, R86, R107 ;  /* 0x0000006b56567221 */ /* 0x000fe80000010000 */
[C---:B------:R-:W-:Y:S01]  /*21130*/  HMMA.16816.F32 R8, R44.reuse, R54, R8 ;  /* 0x000000362c08723c */ /* 0x040fe20000001808 */
[----:B------:R-:W1:Y:S03]  /*21140*/  LDSM.16.MT88.4 R52, [R67+0xb000] ;  /* 0x00b000004334783b */ /* 0x000e660000004200 */
[----:B------:R-:W-:Y:S01]  /*21150*/  MUFU.EX2 R150, R150 ;  /* 0x0000009600967308 */ /* 0x000fe20000000800 */
[----:B------:R-:W-:Y:S01]  /*21160*/  FADD.FTZ R131, R131, R86 ;  /* 0x0000005683837221 */ /* 0x000fe20000010000 */
[----:B------:R-:W-:Y:S03]  /*21170*/  FFMA.FTZ R86, R77, R37, -R68 ;  /* 0x000000254d567223 */ /* 0x000fe60000010844 */
[----:B------:R-:W-:Y:S01]  /*21180*/  FADD.FTZ R88, R88, R131 ;  /* 0x0000008358587221 */ /* 0x000fe20000010000 */
[C---:B------:R-:W-:Y:S04]  /*21190*/  HMMA.16816.F32 R12, R44.reuse, R56, R12 ;  /* 0x000000382c0c723c */ /* 0x040fe8000000180c */
[----:B------:R-:W-:Y:S01]  /*211a0*/  MUFU.EX2 R156, R156 ;  /* 0x0000009c009c7308 */ /* 0x000fe20000000800 */
[----:B------:R-:W-:Y:S03]  /*211b0*/  FADD.FTZ R137, R137, R88 ;  /* 0x0000005889897221 */ /* 0x000fe60000010000 */
[C---:B------:R-:W-:Y:S01]  /*211c0*/  HMMA.16816.F32 R16, R44.reuse, R58, R16 ;  /* 0x0000003a2c10723c */ /* 0x040fe20000001810 */
[----:B------:R-:W4:Y:S05]  /*211d0*/  LDSM.16.MT88.4 R56, [R65+0xb000] ;  /* 0x00b000004138783b */ /* 0x000f2a0000004200 */
[----:B------:R-:W-:Y:S02]  /*211e0*/  MUFU.EX2 R158, R158 ;  /* 0x0000009e009e7308 */ /* 0x000fe40000000800 */
[C---:B--2---:R-:W-:Y:S08]  /*211f0*/  HMMA.16816.F32 R20, R44.reuse, R48, R20 ;  /* 0x000000302c14723c */ /* 0x044ff00000001814 */
[----:B------:R-:W-:Y:S01]  /*21200*/  MUFU.EX2 R141, R141 ;  /* 0x0000008d008d7308 */ /* 0x000fe20000000800 */
[C---:B------:R-:W-:Y:S01]  /*21210*/  HMMA.16816.F32 R24, R44.reuse, R50, R24 ;  /* 0x000000322c18723c */ /* 0x040fe20000001818 */
[----:B------:R-:W2:Y:S08]  /*21220*/  LDSM.16.MT88.4 R48, [R64+0x1000] ;  /* 0x001000004030783b */ /* 0x000eb00000004200 */
[----:B------:R-:W-:Y:S01]  /*21230*/  MUFU.EX2 R135, R135 ;  /* 0x0000008700877308 */ /* 0x000fe20000000800 */
[C---:B------:R-:W-:Y:S09]  /*21240*/  HMMA.16816.F32 R28, R44.reuse, R60, R28 ;  /* 0x0000003c2c1c723c */ /* 0x040ff2000000181c */
[----:B------:R-:W1:Y:S01]  /*21250*/  MUFU.EX2 R90, R90 ;  /* 0x0000005a005a7308 */ /* 0x000e620000000800 */
[----:B------:R-:W-:Y:S01]  /*21260*/  HMMA.16816.F32 R32, R44, R62, R32 ;  /* 0x0000003e2c20723c */ /* 0x000fe20000001820 */
[----:B------:R-:W2:Y:S08]  /*21270*/  LDSM.16.MT88.4 R60, [R66+0x1000] ;  /* 0x00100000423c783b */ /* 0x000eb00000004200 */
[----:B------:R-:W-:Y:S10]  /*21280*/  MUFU.EX2 R92, R92 ;  /* 0x0000005c005c7308 */ /* 0x000ff40000000800 */
[----:B------:R-:W4:Y:S01]  /*21290*/  MUFU.EX2 R133, R133 ;  /* 0x0000008500857308 */ /* 0x000f220000000800 */
[----:B-1----:R-:W-:Y:S09]  /*212a0*/  F2FP.F16.F32.PACK_AB R44, R90, R135 ;  /* 0x000000875a2c723e */ /* 0x002ff200000000ff */
[----:B------:R-:W-:Y:S10]  /*212b0*/  MUFU.EX2 R94, R94 ;  /* 0x0000005e005e7308 */ /* 0x000ff40000000800 */
[----:B------:R-:W1:Y:S01]  /*212c0*/  MUFU.EX2 R139, R139 ;  /* 0x0000008b008b7308 */ /* 0x000e620000000800 */
[----:B----4-:R-:W-:Y:S09]  /*212d0*/  F2FP.F16.F32.PACK_AB R46, R133, R92 ;  /* 0x0000005c852e723e */ /* 0x010ff200000000ff */
[----:B------:R-:W4:Y:S10]  /*212e0*/  MUFU.EX2 R96, R96 ;  /* 0x0000006000607308 */ /* 0x000f340000000800 */
[----:B------:R-:W-:Y:S01]  /*212f0*/  MUFU.EX2 R149, R149 ;  /* 0x0000009500957308 */ /* 0x000fe20000000800 */
[C---:B-1----:R-:W-:Y:S01]  /*21300*/  F2FP.F16.F32.PACK_AB R45, R139.reuse, R94 ;  /* 0x0000005e8b2d723e */ /* 0x042fe200000000ff */
[----:B------:R-:W-:Y:S04]  /*21310*/  FADD.FTZ R94, R94, R137 ;  /* 0x000000895e5e7221 */ /* 0x000fe80000010000 */
[----:B------:R-:W-:Y:S04]  /*21320*/  FADD.FTZ R139, R139, R94 ;  /* 0x0000005e8b8b7221 */ /* 0x000fe80000010000 */
        /* <DEDUP_REMOVED lines=14> */
[C---:B--2---:R-:W-:Y:S09]  /*21410*/  HMMA.16816.F32 R20, R44.reuse, R48, R20 ;  /* 0x000000302c14723c */ /* 0x044ff20000001814 */
[----:B------:R-:W-:Y:S01]  /*21420*/  MUFU.EX2 R157, R157 ;  /* 0x0000009d009d7308 */ /* 0x000fe20000000800 */
[C---:B------:R-:W-:Y:S01]  /*21430*/  HMMA.16816.F32 R24, R44.reuse, R50, R24 ;  /* 0x000000322c18723c */ /* 0x040fe20000001818 */
[----:B------:R-:W2:Y:S08]  /*21440*/  LDSM.16.MT88.4 R48, [R64+0x1800] ;  /* 0x001800004030783b */ /* 0x000eb00000004200 */
[----:B------:R-:W3:Y:S01]  /*21450*/  MUFU.EX2 R145, R145 ;  /* 0x0000009100917308 */ /* 0x000ee20000000800 */
[C---:B------:R-:W-:Y:S09]  /*21460*/  HMMA.16816.F32 R28, R44.reuse, R60, R28 ;  /* 0x0000003c2c1c723c */ /* 0x040ff2000000181c */
[----:B------:R-:W1:Y:S01]  /*21470*/  MUFU.EX2 R147, R147 ;  /* 0x0000009300937308 */ /* 0x000e620000000800 */
[----:B------:R-:W-:Y:S01]  /*21480*/  HMMA.16816.F32 R32, R44, R62, R32 ;  /* 0x0000003e2c20723c */ /* 0x000fe20000001820 */
[----:B------:R-:W2:Y:S08]  /*21490*/  LDSM.16.MT88.4 R60, [R66+0x1800] ;  /* 0x00180000423c783b */ /* 0x000eb00000004200 */
[----:B------:R-:W4:Y:S01]  /*214a0*/  MUFU.EX2 R102, R102 ;  /* 0x0000006600667308 */ /* 0x000f220000000800 */
[----:B------:R-:W-:Y:S02]  /*214b0*/  F2FP.F16.F32.PACK_AB R46, R143, R98 ;  /* 0x000000628f2e723e */ /* 0x000fe400000000ff */
[----:B---3--:R-:W-:Y:S07]  /*214c0*/  F2FP.F16.F32.PACK_AB R44, R100, R145 ;  /* 0x00000091642c723e */ /* 0x008fee00000000ff */
[----:B------:R-:W3:Y:S01]  /*214d0*/  MUFU.EX2 R112, R112 ;  /* 0x0000007000707308 */ /* 0x000ee20000000800 */
[C---:B-1----:R-:W-:Y:S01]  /*214e0*/  F2FP.F16.F32.PACK_AB R45, R147.reuse, R104 ;  /* 0x00000068932d723e */ /* 0x042fe200000000ff */
[----:B------:R-:W-:Y:S04]  /*214f0*/  FADD.FTZ R104, R104, R141 ;  /* 0x0000008d68687221 */ /* 0x000fe80000010000 */
[----:B------:R-:W-:Y:S04]  /*21500*/  FADD.FTZ R147, R147, R104 ;  /* 0x0000006893937221 */ /* 0x000fe80000010000 */
[----:B------:R-:W1:Y:S01]  /*21510*/  MUFU.EX2 R114, R114 ;  /* 0x0000007200727308 */ /* 0x000e620000000800 */
[C---:B----4-:R-:W-:Y:S01]  /*21520*/  F2FP.F16.F32.PACK_AB R47, R149.reuse, R102 ;  /* 0x00000066952f723e */ /* 0x050fe200000000ff */
[----:B------:R-:W-:Y:S04]  /*21530*/  FADD.FTZ R102, R102, R147 ;  /* 0x0000009366667221 */ /* 0x000fe80000010000 */
[----:B------:R-:W-:Y:S02]  /*21540*/  FADD.FTZ R149, R149, R102 ;  /* 0x0000006695957221 */ /* 0x000fe40000010000 */
[C---:B------:R-:W-:Y:S02]  /*21550*/  HMMA.16816.F32 R4, R44.reuse, R52, R4 ;  /* 0x000000342c04723c */ /* 0x040fe40000001804 */
[----:B------:R-:W-:Y:S06]  /*21560*/  MUFU.EX2 R161, R161 ;  /* 0x000000a100a17308 */ /* 0x000fec0000000800 */
[C---:B------:R-:W-:Y:S01]  /*21570*/  HMMA.16816.F32 R8, R44.reuse, R54, R8 ;  /* 0x000000362c08723c */ /* 0x040fe20000001808 */
[----:B------:R-:W4:Y:S03]  /*21580*/  LDSM.16.MT88.4 R52, [R67+0xc000] ;  /* 0x00c000004334783b */ /* 0x000f260000004200 */
[----:B------:R-:W-:Y:S01]  /*21590*/  MUFU.EX2 R122, R122 ;  /* 0x0000007a007a7308 */ /* 0x000fe20000000800 */
[----:B------:R-:W-:Y:S03]  /*215a0*/  FFMA.FTZ R42, R41, R220, R42 ;  /* 0x000000dc292a7223 */ /* 0x000fe6000001002a */
[C---:B------:R-:W-:Y:S06]  /*215b0*/  HMMA.16816.F32 R12, R44.reuse, R56, R12 ;  /* 0x000000382c0c723c */ /* 0x040fec000000180c */
        /* <DEDUP_REMOVED lines=9> */
[C---:B------:R-:W-:Y:S09]  /*21650*/  HMMA.16816.F32 R28, R44.reuse, R60, R28 ;  /* 0x0000003c2c1c723c */ /* 0x040ff2000000181c */
[----:B------:R-:W-:Y:S01]  /*21660*/  MUFU.EX2 R138, R138 ;  /* 0x0000008a008a7308 */ /* 0x000fe20000000800 */
[----:B------:R-:W-:Y:S01]  /*21670*/  HMMA.16816.F32 R32, R44, R62, R32 ;  /* 0x0000003e2c20723c */ /* 0x000fe20000001820 */
[----:B------:R-:W2:Y:S08]  /*21680*/  LDSM.16.MT88.4 R60, [R66+0x2000] ;  /* 0x00200000423c783b */ /* 0x000eb00000004200 */
[----:B------:R-:W-:Y:S01]  /*21690*/  MUFU.EX2 R144, R144 ;  /* 0x0000009000907308 */ /* 0x000fe20000000800 */
[----:B------:R-:W-:Y:S02]  /*216a0*/  F2FP.F16.F32.PACK_AB R44, R106, R151 ;  /* 0x000000976a2c723e */ /* 0x000fe400000000ff */
[----:B------:R-:W-:Y:S02]  /*216b0*/  F2FP.F16.F32.PACK_AB R46, R153, R108 ;  /* 0x0000006c992e723e */ /* 0x000fe400000000ff */
[----:B------:R-:W-:Y:S02]  /*216c0*/  F2FP.F16.F32.PACK_AB R45, R155, R110 ;  /* 0x0000006e9b2d723e */ /* 0x000fe400000000ff */
[----:B---3--:R-:W-:Y:S03]  /*216d0*/  F2FP.F16.F32.PACK_AB R47, R112, R157 ;  /* 0x0000009d702f723e */ /* 0x008fe600000000ff */
[----:B------:R-:W-:Y:S04]  /*216e0*/  MUFU.EX2 R146, R146 ;  /* 0x0000009200927308 */ /* 0x000fe80000000800 */
[C---:B----4-:R-:W-:Y:S06]  /*216f0*/  HMMA.16816.F32 R4, R44.reuse, R52, R4 ;  /* 0x000000342c04723c */ /* 0x050fec0000001804 */
[----:B------:R-:W-:Y:S02]  /*21700*/  MUFU.EX2 R154, R154 ;  /* 0x0000009a009a7308 */ /* 0x000fe40000000800 */
[C---:B------:R-:W-:Y:S01]  /*21710*/  HMMA.16816.F32 R8, R44.reuse, R54, R8 ;  /* 0x000000362c08723c */ /* 0x040fe20000001808 */
[----:B------:R-:W3:Y:S07]  /*21720*/  LDSM.16.MT88.4 R52, [R67+0xc800] ;  /* 0x00c800004334783b */ /* 0x000eee0000004200 */
        /* <DEDUP_REMOVED lines=9> */
[----:B------:R-:W2:Y:S08]  /*217c0*/  LDSM.16.MT88.4 R48, [R64+0x2800] ;  /* 0x002800004030783b */ /* 0x000eb00000004200 */
[----:B------:R-:W4:Y:S01]  /*217d0*/  MUFU.EX2 R116, R116 ;  /* 0x0000007400747308 */ /* 0x000f220000000800 */
[C---:B------:R-:W-:Y:S09]  /*217e0*/  HMMA.16816.F32 R28, R44.reuse, R60, R28 ;  /* 0x0000003c2c1c723c */ /* 0x040ff2000000181c */
[----:B------:R-:W3:Y:S01]  /*217f0*/  MUFU.EX2 R163, R163 ;  /* 0x000000a300a37308 */ /* 0x000ee20000000800 */
[----:B------:R-:W-:Y:S01]  /*21800*/  HMMA.16816.F32 R32, R44, R62, R32 ;  /* 0x0000003e2c20723c */ /* 0x000fe20000001820 */
[----:B------:R-:W2:Y:S08]  /*21810*/  LDSM.16.MT88.4 R60, [R66+0x2800] ;  /* 0x00280000423c783b */ /* 0x000eb00000004200 */
[----:B------:R-:W-:Y:S01]  /*21820*/  MUFU.EX2 R124, R124 ;  /* 0x0000007c007c7308 */ /* 0x000fe20000000800 */
[----:B------:R-:W-:Y:S02]  /*21830*/  F2FP.F16.F32.PACK_AB R44, R114, R159 ;  /* 0x0000009f722c723e */ /* 0x000fe400000000ff */
[----:B----4-:R-:W-:Y:S07]  /*21840*/  F2FP.F16.F32.PACK_AB R46, R161, R116 ;  /* 0x00000074a12e723e */ /* 0x010fee00000000ff */
[----:B------:R-:W4:Y:S01]  /*21850*/  MUFU.EX2 R165, R165 ;  /* 0x000000a500a57308 */ /* 0x000f220000000800 */
[----:B---3--:R-:W-:Y:S09]  /*21860*/  F2FP.F16.F32.PACK_AB R45, R163, R122 ;  /* 0x0000007aa32d723e */ /* 0x008ff200000000ff */
[----:B------:R-:W-:Y:S10]  /*21870*/  MUFU.EX2 R187, R187 ;  /* 0x000000bb00bb7308 */ /* 0x000ff40000000800 */
[----:B------:R-:W-:Y:S01]  /*21880*/  MUFU.EX2 R185, R185 ;  /* 0x000000b900b97308 */ /* 0x000fe20000000800 */
[----:B----4-:R-:W-:Y:S07]  /*21890*/  F2FP.F16.F32.PACK_AB R47, R165, R124 ;  /* 0x0000007ca52f723e */ /* 0x010fee00000000ff */
[C---:B------:R-:W-:Y:S02]  /*218a0*/  HMMA.16816.F32 R4, R44.reuse, R52, R4 ;  /* 0x000000342c04723c */ /* 0x040fe40000001804 */
[----:B------:R-:W-:Y:S06]  /*218b0*/  MUFU.EX2 R190, R190 ;  /* 0x000000be00be7308 */ /* 0x000fec0000000800 */
[C---:B------:R-:W-:Y:S01]  /*218c0*/  HMMA.16816.F32 R8, R44.reuse, R54, R8 ;  /* 0x000000362c08723c */ /* 0x040fe20000001808 */
[----:B------:R-:W3:Y:S03]  /*218d0*/  LDSM.16.MT88.4 R52, [R67+0xd000] ;  /* 0x00d000004334783b */ /* 0x000ee60000004200 */
        /* <DEDUP_REMOVED lines=15> */
[----:B------:R-:W2:Y:S01]  /*219d0*/  MUFU.EX2 R164, R164 ;  /* 0x000000a400a47308 */ /* 0x000ea20000000800 */
[----:B------:R-:W-:Y:S02]  /*219e0*/  F2FP.F16.F32.PACK_AB R47, R140, R138 ;  /* 0x0000008a8c2f723e */ /* 0x000fe400000000ff */
[----:B------:R-:W-:Y:S02]  /*219f0*/  F2FP.F16.F32.PACK_AB R44, R130, R219 ;  /* 0x000000db822c723e */ /* 0x000fe400000000ff */
[----:B----4-:R-:W-:Y:S05]  /*21a00*/  F2FP.F16.F32.PACK_AB R46, R221, R132 ;  /* 0x00000084dd2e723e */ /* 0x010fea00000000ff */
[----:B------:R-:W-:Y:S01]  /*21a10*/  MUFU.EX2 R174, R174 ;  /* 0x000000ae00ae7308 */ /* 0x000fe20000000800 */
[----:B---3--:R-:W-:Y:S07]  /*21a20*/  F2FP.F16.F32.PACK_AB R45, R136, R134 ;  /* 0x00000086882d723e */ /* 0x008fee00000000ff */
[C---:B------:R-:W-:Y:S02]  /*21a30*/  HMMA.16816.F32 R4, R44.reuse, R52, R4 ;  /* 0x000000342c04723c */ /* 0x040fe40000001804 */
[----:B------:R-:W3:Y:S06]  /*21a40*/  MUFU.EX2 R172, R172 ;  /* 0x000000ac00ac7308 */ /* 0x000eec0000000800 */
[C---:B------:R-:W-:Y:S01]  /*21a50*/  HMMA.16816.F32 R8, R44.reuse, R54, R8 ;  /* 0x000000362c08723c */ /* 0x040fe20000001808 */
[----:B------:R-:W4:Y:S03]  /*21a60*/  LDSM.16.MT88.4 R52, [R67+0xd800] ;  /* 0x00d800004334783b */ /* 0x000f260000004200 */
[----:B------:R-:W-:Y:S04]  /*21a70*/  MUFU.EX2 R170, R170 ;  /* 0x000000aa00aa7308 */ /* 0x000fe80000000800 */
[C---:B-1----:R-:W-:Y:S06]  /*21a80*/  HMMA.16816.F32 R12, R44.reuse, R56, R12 ;  /* 0x000000382c0c723c */ /* 0x042fec000000180c */
[----:B------:R-:W1:Y:S02]  /*21a90*/  MUFU.EX2 R128, R128 ;  /* 0x0000008000807308 */ /* 0x000e640000000800 */
[C---:B------:R-:W-:Y:S01]  /*21aa0*/  HMMA.16816.F32 R16, R44.reuse, R58, R16 ;  /* 0x0000003a2c10723c */ /* 0x040fe20000001810 */
[----:B------:R-:W3:Y:S07]  /*21ab0*/  LDSM.16.MT88.4 R56, [R65+0xd800] ;  /* 0x00d800004138783b */ /* 0x000eee0000004200 */
        /* <DEDUP_REMOVED lines=30> */
[----:B------:R-:W-:Y:S01]  /*21ca0*/  MUFU.EX2 R182, R182 ;  /* 0x000000b600b67308 */ /* 0x000fe20000000800 */
        /* <DEDUP_REMOVED lines=16> */
[----:B------:R-:W3:Y:S01]  /*21db0*/  MUFU.EX2 R198, R198 ;  /* 0x000000c600c67308 */ /* 0x000ee20000000800 */
[C---:B------:R-:W-:Y:S01]  /*21dc0*/  HMMA.16816.F32 R16, R44.reuse, R58, R16 ;  /* 0x0000003a2c10723c */ /* 0x040fe20000001810 */
[----:B------:R-:W4:Y:S08]  /*21dd0*/  LDSM.16.MT88.4 R56, [R65+0xe800] ;  /* 0x00e800004138783b */ /* 0x000f300000004200 */
[----:B------:R-:W-:Y:S01]  /*21de0*/  MUFU.EX2 R129, R129 ;  /* 0x0000008100817308 */ /* 0x000fe20000000800 */
[C---:B--2---:R-:W-:Y:S09]  /*21df0*/  HMMA.16816.F32 R20, R44.reuse, R48, R20 ;  /* 0x000000302c14723c */ /* 0x044ff20000001814 */
[----:B------:R-:W-:Y:S01]  /*21e00*/  MUFU.EX2 R196, R196 ;  /* 0x000000c400c47308 */ /* 0x000fe20000000800 */
[----:B---3--:R-:W-:Y:S01]  /*21e10*/  F2FP.F16.F32.PACK_AB R40, R198, R173 ;  /* 0x000000adc628723e */ /* 0x008fe200000000ff */
[C---:B------:R-:W-:Y:S01]  /*21e20*/  HMMA.16816.F32 R24, R44.reuse, R50, R24 ;  /* 0x000000322c18723c */ /* 0x040fe20000001818 */
[----:B------:R-:W2:Y:S07]  /*21e30*/  LDSM.16.MT88.4 R48, [R64+0x4800] ;  /* 0x004800004030783b */ /* 0x000eae0000004200 */
        /* <DEDUP_REMOVED lines=10> */
[----:B------:R-:W3:Y:S01]  /*21ee0*/  MUFU.EX2 R202, R202 ;  /* 0x000000ca00ca7308 */ /* 0x000ee20000000800 */
[----:B-1----:R-:W-:Y:S03]  /*21ef0*/  F2FP.F16.F32.PACK_AB R41, R121, R200 ;  /* 0x000000c87929723e */ /* 0x002fe600000000ff */
[C---:B----4-:R-:W-:Y:S06]  /*21f00*/  HMMA.16816.F32 R4, R44.reuse, R52, R4 ;  /* 0x000000342c04723c */ /* 0x050fec0000001804 */
[----:B------:R-:W-:Y:S02]  /*21f10*/  MUFU.EX2 R97, R97 ;  /* 0x0000006100617308 */ /* 0x000fe40000000800 */
[C---:B------:R-:W-:Y:S01]  /*21f20*/  HMMA.16816.F32 R8, R44.reuse, R54, R8 ;  /* 0x000000362c08723c */ /* 0x040fe20000001808 */
[----:B------:R-:W1:Y:S07]  /*21f30*/  LDSM.16.MT88.4 R52, [R67+0xf000] ;  /* 0x00f000004334783b */ /* 0x000e6e0000004200 */
[----:B------:R-:W-:Y:S01]  /*21f40*/  MUFU.EX2 R78, R78 ;  /* 0x0000004e004e7308 */ /* 0x000fe20000000800 */
[C---:B------:R-:W-:Y:S09]  /*21f50*/  HMMA.16816.F32 R12, R44.reuse, R56, R12 ;  /* 0x000000382c0c723c */ /* 0x040ff2000000180c */
        /* <DEDUP_REMOVED lines=23> */
[C---:B----4-:R-:W-:Y:S08]  /*220d0*/  HMMA.16816.F32 R12, R44.reuse, R56, R12 ;  /* 0x000000382c0c723c */ /* 0x050ff0000000180c */
[C---:B------:R-:W-:Y:S01]  /*220e0*/  HMMA.16816.F32 R16, R44.reuse, R58, R16 ;  /* 0x0000003a2c10723c */ /* 0x040fe20000001810 */
[----:B------:R-:W-:Y:S07]  /*220f0*/  LDSM.16.MT88.4 R56, [R64+0x5800] ;  /* 0x005800004038783b */ /* 0x000fee0000004200 */
[C---:B--2---:R-:W-:Y:S08]  /*22100*/  HMMA.16816.F32 R20, R44.reuse, R48, R20 ;  /* 0x000000302c14723c */ /* 0x044ff00000001814 */
[C---:B------:R-:W-:Y:S01]  /*22110*/  HMMA.16816.F32 R24, R44.reuse, R50, R24 ;  /* 0x000000322c18723c */ /* 0x040fe20000001818 */
[----:B------:R-:W2:Y:S07]  /*22120*/  LDSM.16.MT88.4 R48, [R65+0xf800] ;  /* 0x00f800004130783b */ /* 0x000eae0000004200 */
[C---:B---3--:R-:W-:Y:S08]  /*22130*/  HMMA.16816.F32 R28, R44.reuse, R60, R28 ;  /* 0x0000003c2c1c723c */ /* 0x048ff0000000181c */
[----:B------:R-:W-:Y:S01]  /*22140*/  HMMA.16816.F32 R32, R44, R62, R32 ;  /* 0x0000003e2c20723c */ /* 0x000fe20000001820 */
[----:B------:R-:W3:Y:S02]  /*22150*/  LDSM.16.MT88.4 R60, [R66+0x5800] ;  /* 0x00580000423c783b */ /* 0x000ee40000004200 */
[----:B------:R-:W-:Y:S02]  /*22160*/  F2FP.F16.F32.PACK_AB R44, R187, R188 ;  /* 0x000000bcbb2c723e */ /* 0x000fe400000000ff */
[----:B------:R-:W-:Y:S02]  /*22170*/  F2FP.F16.F32.PACK_AB R46, R190, R185 ;  /* 0x000000b9be2e723e */ /* 0x000fe400000000ff */
[----:B------:R-:W-:Y:S02]  /*22180*/  F2FP.F16.F32.PACK_AB R45, R194, R181 ;  /* 0x000000b5c22d723e */ /* 0x000fe400000000ff */
[----:B------:R-:W-:Y:S07]  /*22190*/  F2FP.F16.F32.PACK_AB R47, R192, R177 ;  /* 0x000000b1c02f723e */ /* 0x000fee00000000ff */
[C---:B-1----:R-:W-:Y:S08]  /*221a0*/  HMMA.16816.F32 R4, R44.reuse, R52, R4 ;  /* 0x000000342c04723c */ /* 0x042ff00000001804 */
[C---:B------:R-:W-:Y:S01]  /*221b0*/  HMMA.16816.F32 R8, R44.reuse, R54, R8 ;  /* 0x000000362c08723c */ /* 0x040fe20000001808 */
[----:B------:R-:W-:Y:S07]  /*221c0*/  LDSM.16.MT88.4 R52, [R65+0x10000] ;  /* 0x010000004134783b */ /* 0x000fee0000004200 */
[C---:B--2---:R-:W-:Y:S08]  /*221d0*/  HMMA.16816.F32 R12, R44.reuse, R48, R12 ;  /* 0x000000302c0c723c */ /* 0x044ff0000000180c */
[C---:B------:R-:W-:Y:S01]  /*221e0*/  HMMA.16816.F32 R16, R44.reuse, R50, R16 ;  /* 0x000000322c10723c */ /* 0x040fe20000001810 */
[----:B------:R-:W1:Y:S07]  /*221f0*/  LDSM.16.MT88.4 R48, [R67+0x10000] ;  /* 0x010000004330783b */ /* 0x000e6e0000004200 */
[C---:B------:R-:W-:Y:S03]  /*22200*/  HMMA.16816.F32 R20, R44.reuse, R56, R20 ;  /* 0x000000382c14723c */ /* 0x040fe60000001814 */
[----:B------:R-:W-:Y:S01]  /*22210*/  FADD.FTZ R56, R113, R42 ;  /* 0x0000002a71387221 */ /* 0x000fe20000010000 */
[----:B------:R-:W-:Y:S03]  /*22220*/  F2FP.F16.F32.PACK_AB R42, R196, R129 ;  /* 0x00000081c42a723e */ /* 0x000fe600000000ff */
[----:B------:R-:W-:Y:S01]  /*22230*/  FADD.FTZ R105, R105, R56 ;  /* 0x0000003869697221 */ /* 0x000fe20000010000 */
[C---:B------:R-:W-:Y:S01]  /*22240*/  HMMA.16816.F32 R24, R44.reuse, R58, R24 ;  /* 0x0000003a2c18723c */ /* 0x040fe20000001818 */
[----:B------:R-:W-:Y:S02]  /*22250*/  LDSM.16.MT88.4 R56, [R66+0x6000] ;  /* 0x006000004238783b */ /* 0x000fe40000004200 */
[----:B------:R-:W-:Y:S04]  /*22260*/  FADD.FTZ R76, R76, R105 ;  /* 0x000000694c4c7221 */ /* 0x000fe80000010000 */
[----:B------:R-:W-:Y:S01]  /*22270*/  FADD.FTZ R119, R119, R76 ;  /* 0x0000004c77777221 */ /* 0x000fe20000010000 */
[C---:B---3--:R-:W-:Y:S03]  /*22280*/  HMMA.16816.F32 R28, R44.reuse, R60, R28 ;  /* 0x0000003c2c1c723c */ /* 0x048fe6000000181c */
[--C-:B------:R-:W-:Y:S01]  /*22290*/  FFMA.FTZ R61, R43, R37, -R74.reuse ;  /* 0x000000252b3d7223 */ /* 0x100fe2000001084a */
[----:B------:R-:W-:Y:S01]  /*222a0*/  F2FP.F16.F32.PACK_AB R43, R202, R117 ;  /* 0x00000075ca2b723e */ /* 0x000fe200000000ff */
[-C--:B------:R-:W-:Y:S01]  /*222b0*/  FFMA.FTZ R60, R109, R37.reuse, -R74 ;  /* 0x000000256d3c7223 */ /* 0x080fe2000001084a */
[-C--:B------:R-:W-:Y:S01]  /*222c0*/  FFMA.FTZ R76, R99, R37.reuse, -R68 ;  /* 0x00000025634c7223 */ /* 0x080fe20000010844 */
[----:B------:R-:W-:Y:S01]  /*222d0*/  FADD.FTZ R119, R82, R119 ;  /* 0x0000007752777221 */ /* 0x000fe20000010000 */
[----:B------:R-:W-:Y:S01]  /*222e0*/  HMMA.16816.F32 R32, R44, R62, R32 ;  /* 0x0000003e2c20723c */ /* 0x000fe20000001820 */
[----:B------:R-:W2:Y:S01]  /*222f0*/  LDSM.16.MT88.4 R44, [R64+0x6000] ;  /* 0x00600000402c783b */ /* 0x000ea20000004200 */
[----:B------:R-:W-:Y:S01]  /*22300*/  MUFU.EX2 R61, R61 ;  /* 0x0000003d003d7308 */ /* 0x000fe20000000800 */
[-CC-:B------:R-:W-:Y:S01]  /*22310*/  FFMA.FTZ R62, R103, R37.reuse, -R74.reuse ;  /* 0x00000025673e7223 */ /* 0x180fe2000001084a */
[-CC-:B------:R-:W-:Y:S01]  /*22320*/  FFMA.FTZ R63, R101, R37.reuse, -R74.reuse ;  /* 0x00000025653f7223 */ /* 0x180fe2000001084a */
[-C--:B------:R-:W-:Y:S01]  /*22330*/  FFMA.FTZ R82, R87, R37.reuse, -R74 ;  /* 0x0000002557527223 */ /* 0x080fe2000001084a */
[----:B------:R-:W-:Y:S02]  /*22340*/  FADD.FTZ R84, R84, R119 ;  /* 0x0000007754547221 */ /* 0x000fe40000010000 */
[C---:B-1----:R-:W-:Y:S04]  /*22350*/  HMMA.16816.F32 R4, R40.reuse, R48, R4 ;  /* 0x000000302804723c */ /* 0x042fe80000001804 */
[----:B------:R-:W1:Y:S01]  /*22360*/  MUFU.EX2 R60, R60 ;  /* 0x0000003c003c7308 */ /* 0x000e620000000800 */
[----:B------:R-:W-:Y:S03]  /*22370*/  FADD.FTZ R84, R123, R84 ;  /* 0x000000547b547221 */ /* 0x000fe60000010000 */
[C---:B------:R-:W-:Y:S01]  /*22380*/  HMMA.16816.F32 R8, R40.reuse, R50, R8 ;  /* 0x000000322808723c */ /* 0x040fe20000001808 */
[----:B------:R-:W3:Y:S05]  /*22390*/  LDSM.16.MT88.4 R48, [R67+0x10800] ;  /* 0x010800004330783b */ /* 0x000eea0000004200 */
[----:B------:R-:W-:Y:S01]  /*223a0*/  MUFU.EX2 R62, R62 ;  /* 0x0000003e003e7308 */ /* 0x000fe20000000800 */
[----:B------:R-:W-:Y:S01]  /*223b0*/  FADD.FTZ R135, R135, R84 ;  /* 0x0000005487877221 */ /* 0x000fe20000010000 */
[-C--:B------:R-:W-:Y:S03]  /*223c0*/  FFMA.FTZ R84, R81, R37.reuse, -R68 ;  /* 0x0000002551547223 */ /* 0x080fe60000010844 */
[----:B------:R-:W-:Y:S01]  /*223d0*/  FADD.FTZ R135, R90, R135 ;  /* 0x000000875a877221 */ /* 0x000fe20000010000 */
[C---:B------:R-:W-:Y:S04]  /*223e0*/  HMMA.16816.F32 R12, R40.reuse, R52, R12 ;  /* 0x00000034280c723c */ /* 0x040fe8000000180c */
[----:B------:R-:W4:Y:S01]  /*223f0*/  MUFU.EX2 R63, R63 ;  /* 0x0000003f003f7308 */ /* 0x000f220000000800 */
[----:B------:R-:W-:Y:S04]  /*22400*/  FADD.FTZ R92, R92, R135 ;  /* 0x000000875c5c7221 */ /* 0x000fe80000010000 */
[----:B------:R-:W-:Y:S01]  /*22410*/  FADD.FTZ R92, R133, R92 ;  /* 0x0000005c855c7221 */ /* 0x000fe20000010000 */
[C---:B------:R-:W-:Y:S04]  /*22420*/  HMMA.16816.F32 R16, R40.reuse, R54, R16 ;  /* 0x000000362810723c */ /* 0x040fe80000001810 */
[----:B------:R-:W3:Y:S01]  /*22430*/  MUFU.EX2 R76, R76 ;  /* 0x0000004c004c7308 */ /* 0x000ee20000000800 */
[----:B------:R-:W-:Y:S04]  /*22440*/  FADD.FTZ R53, R145, R92 ;  /* 0x0000005c91357221 */ /* 0x000fe80000010000 */
[----:B------:R-:W-:Y:S01]  /*22450*/  FADD.FTZ R53, R100, R53 ;  /* 0x0000003564357221 */ /* 0x000fe20000010000 */
[C---:B--2---:R-:W-:Y:S04]  /*22460*/  HMMA.16816.F32 R20, R40.reuse, R44, R20 ;  /* 0x0000002c2814723c */ /* 0x044fe80000001814 */
[----:B------:R-:W2:Y:S04]  /*22470*/  MUFU.EX2 R82, R82 ;  /* 0x0000005200527308 */ /* 0x000ea80000000800 */
[C---:B------:R-:W-:Y:S01]  /*22480*/  HMMA.16816.F32 R24, R40.reuse, R46, R24 ;  /* 0x0000002e2818723c */ /* 0x040fe20000001818 */
[----:B------:R-:W2:Y:S05]  /*22490*/  LDSM.16.MT88.4 R44, [R65+0x10800] ;  /* 0x01080000412c783b */ /* 0x000eaa0000004200 */
[----:B------:R-:W2:Y:S02]  /*224a0*/  MUFU.EX2 R84, R84 ;  /* 0x0000005400547308 */ /* 0x000ea40000000800 */
[C---:B------:R-:W-:Y:S03]  /*224b0*/  HMMA.16816.F32 R28, R40.reuse, R56, R28 ;  /* 0x00000038281c723c */ /* 0x040fe6000000181c */
[----:B------:R-:W-:Y:S02]  /*224c0*/  FADD.FTZ R56, R98, R53 ;  /* 0x0000003562387221 */ /* 0x000fe40000010000 */
[----:B------:R-:W2:Y:S02]  /*224d0*/  LDSM.16.MT88.4 R52, [R64+0x6800] ;  /* 0x006800004034783b */ /* 0x000ea40000004200 */
[----:B------:R-:W-:Y:S01]  /*224e0*/  FADD.FTZ R56, R143, R56 ;  /* 0x000000388f387221 */ /* 0x000fe20000010000 */
[----:B------:R-:W-:Y:S03]  /*224f0*/  HMMA.16816.F32 R32, R40, R58, R32 ;  /* 0x0000003a2820723c */ /* 0x000fe60000001820 */
[----:B------:R-:W-:Y:S01]  /*22500*/  FADD.FTZ R57, R151, R56 ;  /* 0x0000003897397221 */ /* 0x000fe20000010000 */
[----:B-1----:R-:W-:Y:S01]  /*22510*/  F2FP.F16.F32.PACK_AB R40, R61, R60 ;  /* 0x0000003c3d28723e */ /* 0x002fe200000000ff */
[----:B------:R-:W-:Y:S01]  /*22520*/  FADD.FTZ R56, R110, R149 ;  /* 0x000000956e387221 */ /* 0x000fe20000010000 */
[----:B----4-:R-:W-:Y:S01]  /*22530*/  F2FP.F16.F32.PACK_AB R42, R63, R62 ;  /* 0x0000003e3f2a723e */ /* 0x010fe200000000ff */
[----:B------:R-:W-:Y:S01]  /*22540*/  FADD.FTZ R57, R106, R57 ;  /* 0x000000396a397221 */ /* 0x000fe20000010000 */
[----:B---3--:R-:W-:Y:S01]  /*22550*/  F2FP.F16.F32.PACK_AB R41, R97, R76 ;  /* 0x0000004c6129723e */ /* 0x008fe200000000ff */
[----:B------:R-:W-:Y:S01]  /*22560*/  FADD.FTZ R56, R155, R56 ;  /* 0x000000389b387221 */ /* 0x000fe20000010000 */
[----:B------:R-:W-:Y:S03]  /*22570*/  F2FP.F16.F32.PACK_AB R43, R93, R78 ;  /* 0x0000004e5d2b723e */ /* 0x000fe600000000ff */
[----:B------:R-:W-:Y:S04]  /*22580*/  FADD.FTZ R157, R157, R56 ;  /* 0x000000389d9d7221 */ /* 0x000fe80000010000 */
        /* <DEDUP_REMOVED lines=21> */
[----:B------:R-:W-:Y:S02]  /*226e0*/  IMAD.MOV.U32 R165, RZ, RZ, R0 ;  /* 0x000000ffffa57224 */ /* 0x000fe400078e0000 */
[----:B------:R-:W-:Y:S01]  /*226f0*/  FADD.FTZ R49, R134, R49 ;  /* 0x0000003186317221 */ /* 0x000fe20000010000 */
[C---:B------:R-:W-:Y:S03]  /*22700*/  HMMA.16816.F32 R24, R40.reuse, R54, R24 ;  /* 0x000000362818723c */ /* 0x040fe60000001818 */
[----:B------:R-:W-:Y:S01]  /*22710*/  FADD.FTZ R49, R136, R49 ;  /* 0x0000003188317221 */ /* 0x000fe20000010000 */
[----:B------:R-:W-:Y:S03]  /*22720*/  FADD.FTZ R221, R221, R132 ;  /* 0x00000084dddd7221 */ /* 0x000fe60000010000 */
[----:B------:R-:W-:Y:S01]  /*22730*/  FADD.FTZ R53, R138, R49 ;  /* 0x000000318a357221 */ /* 0x000fe20000010000 */
[C---:B-1----:R-:W-:Y:S01]  /*22740*/  HMMA.16816.F32 R28, R40.reuse, R56, R28 ;  /* 0x00000038281c723c */ /* 0x042fe2000000181c */
[----:B------:R-:W1:Y:S02]  /*22750*/  LDSM.16.MT88.4 R48, [R65+0x11000] ;  /* 0x011000004130783b */ /* 0x000e640000004200 */
[----:B------:R-:W-:Y:S01]  /*22760*/  FADD.FTZ R53, R140, R53 ;  /* 0x000000358c357221 */ /* 0x000fe20000010000 */
[----:B------:R-:W-:Y:S01]  /*22770*/  FADD.FTZ R221, R148, R221 ;  /* 0x000000dd94dd7221 */ /* 0x000fe20000010000 */
[--C-:B------:R-:W-:Y:S02]  /*22780*/  FFMA.FTZ R56, R75, R37, -R74.reuse ;  /* 0x000000254b387223 */ /* 0x100fe4000001084a */
[----:B------:R-:W-:Y:S01]  /*22790*/  FADD.FTZ R53, R150, R53 ;  /* 0x0000003596357221 */ /* 0x000fe20000010000 */
[----:B------:R-:W-:Y:S01]  /*227a0*/  HMMA.16816.F32 R32, R40, R58, R32 ;  /* 0x0000003a2820723c */ /* 0x000fe20000001820 */
[----:B------:R-:W-:Y:S02]  /*227b0*/  LDSM.16.MT88.4 R148, [R65+0x11800] ;  /* 0x011800004194783b */ /* 0x000fe40000004200 */
[----:B------:R-:W-:Y:S01]  /*227c0*/  FADD.FTZ R77, R144, R221 ;  /* 0x000000dd904d7221 */ /* 0x000fe20000010000 */
[----:B------:R-:W-:Y:S01]  /*227d0*/  FADD.FTZ R57, R154, R53 ;  /* 0x000000359a397221 */ /* 0x000fe20000010000 */
[----:B------:R-:W-:Y:S01]  /*227e0*/  F2FP.F16.F32.PACK_AB R40, R89, R80 ;  /* 0x000000505928723e */ /* 0x000fe200000000ff */
[----:B------:R-:W-:Y:S01]  /*227f0*/  MUFU.EX2 R56, R56 ;  /* 0x0000003800387308 */ /* 0x000fe20000000800 */
[----:B------:R-:W-:Y:S01]  /*22800*/  F2FP.F16.F32.PACK_AB R42, R85, R82 ;  /* 0x00000052552a723e */ /* 0x000fe200000000ff */
[----:B------:R-:W-:Y:S01]  /*22810*/  FADD.FTZ R77, R146, R77 ;  /* 0x0000004d924d7221 */ /* 0x000fe20000010000 */
[----:B------:R-:W3:Y:S01]  /*22820*/  LDSM.16.MT88.4 R52, [R64+0x7000] ;  /* 0x007000004034783b */ /* 0x000ee20000004200 */
[----:B------:R-:W-:Y:S01]  /*22830*/  F2FP.F16.F32.PACK_AB R41, R84, R83 ;  /* 0x000000535429723e */ /* 0x000fe200000000ff */
[----:B------:R-:W-:Y:S01]  /*22840*/  FADD.FTZ R59, R152, R57 ;  /* 0x00000039983b7221 */ /* 0x000fe20000010000 */
[----:B------:R-:W-:Y:S01]  /*22850*/  F2FP.F16.F32.PACK_AB R43, R86, R79 ;  /* 0x0000004f562b723e */ /* 0x000fe200000000ff */
[----:B------:R-:W-:Y:S03]  /*22860*/  FADD.FTZ R75, R142, R77 ;  /* 0x0000004d8e4b7221 */ /* 0x000fe60000010000 */
[----:B------:R-:W4:Y:S01]  /*22870*/  MUFU.EX2 R57, R73 ;  /* 0x0000004900397308 */ /* 0x000f220000000800 */
[----:B------:R-:W-:Y:S01]  /*22880*/  FADD.FTZ R59, R156, R59 ;  /* 0x0000003b9c3b7221 */ /* 0x000fe20000010000 */
[-CC-:B------:R-:W-:Y:S01]  /*22890*/  FFMA.FTZ R58, R72, R37.reuse, -R74.reuse ;  /* 0x00000025483a7223 */ /* 0x180fe2000001084a */
[----:B------:R-:W-:Y:S01]  /*228a0*/  LDSM.16.MT88.4 R140, [R64+0x7800] ;  /* 0x00780000408c783b */ /* 0x000fe20000004200 */
[----:B------:R-:W-:Y:S01]  /*228b0*/  FADD.FTZ R75, R160, R75 ;  /* 0x0000004ba04b7221 */ /* 0x000fe20000010000 */
[C---:B--2---:R-:W-:Y:S03]  /*228c0*/  HMMA.16816.F32 R4, R40.reuse, R44, R4 ;  /* 0x0000002c2804723c */ /* 0x044fe60000001804 */
[----:B------:R-:W-:Y:S01]  /*228d0*/  FADD.FTZ R75, R158, R75 ;  /* 0x0000004b9e4b7221 */ /* 0x000fe20000010000 */
[-C--:B------:R-:W-:Y:S01]  /*228e0*/  FFMA.FTZ R74, R70, R37.reuse, -R74 ;  /* 0x00000025464a7223 */ /* 0x080fe2000001084a */
[----:B------:R-:W-:Y:S01]  /*228f0*/  MUFU.EX2 R58, R58 ;  /* 0x0000003a003a7308 */ /* 0x000fe20000000800 */
[----:B------:R-:W-:Y:S01]  /*22900*/  LDSM.16.MT88.4 R156, [R67+0x11800] ;  /* 0x01180000439c783b */ /* 0x000fe20000004200 */
[----:B------:R-:W-:Y:S01]  /*22910*/  FADD.FTZ R75, R164, R75 ;  /* 0x0000004ba44b7221 */ /* 0x000fe20000010000 */
[C---:B------:R-:W-:Y:S03]  /*22920*/  HMMA.16816.F32 R8, R40.reuse, R46, R8 ;  /* 0x0000002e2808723c */ /* 0x040fe60000001808 */
[----:B------:R-:W-:Y:S01]  /*22930*/  FADD.FTZ R75, R162, R75 ;  /* 0x0000004ba24b7221 */ /* 0x000fe20000010000 */
[----:B----4-:R-:W-:Y:S01]  /*22940*/  F2FP.F16.F32.PACK_AB R132, R57, R56 ;  /* 0x000000383984723e */ /* 0x010fe200000000ff */
[----:B------:R-:W-:Y:S01]  /*22950*/  FADD.FTZ R59, R174, R59 ;  /* 0x0000003bae3b7221 */ /* 0x000fe20000010000 */
[----:B------:R-:W2:Y:S01]  /*22960*/  LDSM.16.MT88.4 R44, [R66+0x7000] ;  /* 0x00700000422c783b */ /* 0x000ea20000004200 */
[----:B------:R-:W-:Y:S01]  /*22970*/  FADD.FTZ R75, R126, R75 ;  /* 0x0000004b7e4b7221 */ /* 0x000fe20000010000 */
[C---:B-1----:R-:W-:Y:S03]  /*22980*/  HMMA.16816.F32 R12, R40.reuse, R48, R12 ;  /* 0x00000030280c723c */ /* 0x042fe6000000180c */
[----:B------:R-:W-:Y:S01]  /*22990*/  FADD.FTZ R75, R120, R75 ;  /* 0x0000004b784b7221 */ /* 0x000fe20000010000 */
[----:B------:R-:W-:Y:S01]  /*229a0*/  FADD.FTZ R59, R172, R59 ;  /* 0x0000003bac3b7221 */ /* 0x000fe20000010000 */
[-CC-:B------:R-:W-:Y:S01]  /*229b0*/  FFMA.FTZ R48, R71, R37.reuse, -R68.reuse ;  /* 0x0000002547307223 */ /* 0x180fe20000010844 */
[-CC-:B------:R-:W-:Y:S01]  /*229c0*/  FFMA.FTZ R49, R69, R37.reuse, -R68.reuse ;  /* 0x0000002545317223 */ /* 0x180fe20000010844 */
[----:B------:R-:W-:Y:S01]  /*229d0*/  FFMA.FTZ R68, R38, R37, -R68 ;  /* 0x0000002526447223 */ /* 0x000fe20000010844 */
[C---:B------:R-:W-:Y:S03]  /*229e0*/  HMMA.16816.F32 R16, R40.reuse, R50, R16 ;  /* 0x000000322810723c */ /* 0x040fe60000001810 */
[----:B------:R-:W-:Y:S01]  /*229f0*/  FADD.FTZ R118, R118, R75 ;  /* 0x0000004b76767221 */ /* 0x000fe20000010000 */
[----:B------:R-:W-:Y:S01]  /*22a00*/  FADD.FTZ R73, R170, R59 ;  /* 0x0000003baa497221 */ /* 0x000fe20000010000 */
[----:B------:R-:W-:Y:S01]  /*22a10*/  MUFU.EX2 R48, R48 ;  /* 0x0000003000307308 */ /* 0x000fe20000000800 */
[----:B------:R-:W-:Y:S02]  /*22a20*/  IMAD.MOV.U32 R164, RZ, RZ, R36 ;  /* 0x000000ffffa47224 */ /* 0x000fe400078e0024 */
[----:B------:R-:W-:Y:S01]  /*22a30*/  FADD.FTZ R118, R215, R118 ;  /* 0x00000076d7767221 */ /* 0x000fe20000010000 */
[C---:B---3--:R-:W-:Y:S03]  /*22a40*/  HMMA.16816.F32 R20, R40.reuse, R52, R20 ;  /* 0x000000342814723c */ /* 0x048fe60000001814 */
[----:B------:R-:W-:Y:S01]  /*22a50*/  FADD.FTZ R205, R205, R118 ;  /* 0x00000076cdcd7221 */ /* 0x000fe20000010000 */
[----:B------:R-:W-:Y:S02]  /*22a60*/  FADD.FTZ R73, R128, R73 ;  /* 0x0000004980497221 */ /* 0x000fe40000010000 */
[----:B------:R-:W1:Y:S01]  /*22a70*/  MUFU.EX2 R59, R74 ;  /* 0x0000004a003b7308 */ /* 0x000e620000000800 */
[----:B------:R-:W-:Y:S01]  /*22a80*/  FADD.FTZ R180, R180, R205 ;  /* 0x000000cdb4b47221 */ /* 0x000fe20000010000 */
[C---:B------:R-:W-:Y:S03]  /*22a90*/  HMMA.16816.F32 R24, R40.reuse, R54, R24 ;  /* 0x000000362818723c */ /* 0x040fe60000001818 */
[----:B------:R-:W-:Y:S01]  /*22aa0*/  FADD.FTZ R201, R201, R180 ;  /* 0x000000b4c9c97221 */ /* 0x000fe20000010000 */
[----:B------:R-:W-:Y:S04]  /*22ab0*/  FADD.FTZ R176, R176, R73 ;  /* 0x00000049b0b07221 */ /* 0x000fe80000010000 */
[----:B------:R-:W3:Y:S01]  /*22ac0*/  MUFU.EX2 R49, R49 ;  /* 0x0000003100317308 */ /* 0x000ee20000000800 */
[----:B------:R-:W-:Y:S01]  /*22ad0*/  FADD.FTZ R201, R182, R201 ;  /* 0x000000c9b6c97221 */ /* 0x000fe20000010000 */
[----:B------:R-:W-:Y:S03]  /*22ae0*/  FADD.FTZ R211, R211, R176 ;  /* 0x000000b0d3d37221 */ /* 0x000fe60000010000 */
[----:B------:R-:W-:Y:S01]  /*22af0*/  FADD.FTZ R38, R188, R201 ;  /* 0x000000c9bc267221 */ /* 0x000fe20000010000 */
[----:B------:R-:W-:Y:S04]  /*22b00*/  FADD.FTZ R178, R178, R211 ;  /* 0x000000d3b2b27221 */ /* 0x000fe80000010000 */
[----:B------:R-:W4:Y:S01]  /*22b10*/  MUFU.EX2 R68, R68 ;  /* 0x0000004400447308 */ /* 0x000f220000000800 */
[C---:B--2---:R-:W-:Y:S03]  /*22b20*/  HMMA.16816.F32 R28, R40.reuse, R44, R28 ;  /* 0x0000002c281c723c */ /* 0x044fe6000000181c */
[----:B------:R-:W-:Y:S01]  /*22b30*/  FADD.FTZ R38, R187, R38 ;  /* 0x00000026bb267221 */ /* 0x000fe20000010000 */
[----:B------:R-:W-:Y:S01]  /*22b40*/  FADD.FTZ R207, R207, R178 ;  /* 0x000000b2cfcf7221 */ /* 0x000fe20000010000 */
[----:B-1----:R-:W-:Y:S02]  /*22b50*/  F2FP.F16.F32.PACK_AB R134, R59, R58 ;  /* 0x0000003a3b86723e */ /* 0x002fe400000000ff */
[----:B------:R-:W-:Y:S01]  /*22b60*/  FADD.FTZ R185, R185, R38 ;  /* 0x00000026b9b97221 */ /* 0x000fe20000010000 */
[----:B------:R-:W-:Y:S03]  /*22b70*/  HMMA.16816.F32 R32, R40, R46, R32 ;  /* 0x0000002e2820723c */ /* 0x000fe60000001820 */
[----:B---3--:R-:W-:Y:S01]  /*22b80*/  F2FP.F16.F32.PACK_AB R133, R49, R48 ;  /* 0x000000303185723e */ /* 0x008fe200000000ff */
[----:B------:R-:W-:Y:S01]  /*22b90*/  FADD.FTZ R184, R184, R207 ;  /* 0x000000cfb8b87221 */ /* 0x000fe20000010000 */
[----:B------:R-:W-:Y:S01]  /*22ba0*/  FADD.FTZ R190, R190, R185 ;  /* 0x000000b9bebe7221 */ /* 0x000fe20000010000 */
[----:B----4-:R-:W-:Y:S02]  /*22bb0*/  F2FP.F16.F32.PACK_AB R135, R68, R39 ;  /* 0x000000274487723e */ /* 0x010fe400000000ff */
[----:B------:R-:W-:Y:S01]  /*22bc0*/  FADD.FTZ R195, R195, R184 ;  /* 0x000000b8c3c37221 */ /* 0x000fe20000010000 */
[----:B------:R-:W-:Y:S03]  /*22bd0*/  FADD.FTZ R173, R173, R190 ;  /* 0x000000beadad7221 */ /* 0x000fe60000010000 */
[----:B------:R-:W-:Y:S01]  /*22be0*/  FADD.FTZ R186, R186, R195 ;  /* 0x000000c3baba7221 */ /* 0x000fe20000010000 */
        /* <DEDUP_REMOVED lines=46> */
[----:B--2---:R-:W-:Y:S06]  /*22ed0*/  @P0 BRA `(.L_x_6189) ;  /* 0xffffff44008c0947 */ /* 0x004fec000383ffff */
.L_x_6182:
[----:B------:R2:W5:Y:S04]  /*22ee0*/  LDL R14, [R1+0x8] ;  /* 0x00000800010e7983 */ /* 0x0005680000100800 */
[----:B------:R2:W5:Y:S01]  /*22ef0*/  LD.E R9, desc[UR4][R2.64+0xd8] ;  /* 0x0000d80402097980 */ /* 0x000562000c101900 */
[----:B------:R-:W-:Y:S01]  /*22f00*/  UMOV UR6, 0xffffffff ;  /* 0xffffffff00067882 */ /* 0x000fe20000000000 */
[----:B------:R-:W-:Y:S02]  /*22f10*/  MOV R7, 0x20 ;  /* 0x0000002000077802 */ /* 0x000fe40000000f00 */
        /* <DEDUP_REMOVED lines=8> */
.L_x_6203:
[----:B-1----:R-:W-:Y:S01]  /*22fa0*/  FADD.FTZ R12, R10, R12 ;  /* 0x0000000c0a0c7221 */ /* 0x002fe20000010000 */
[----:B------:R-:W1:Y:S01]  /*22fb0*/  MUFU.RCP R5, R8 ;  /* 0x0000000800057308 */ /* 0x000e620000001000 */
[----:B------:R-:W-:Y:S02]  /*22fc0*/  SHF.L.U32 R4, R167, 0x4, RZ ;  /* 0x00000004a7047819 */ /* 0x000fe400000006ff */
[----:B------:R-:W-:Y:S02]  /*22fd0*/  FSETP.NE.FTZ.AND P1, PT, R8, RZ, PT ;  /* 0x000000ff0800720b */ /* 0x000fe40003f35000 */
[----:B------:R-:W-:Y:S02]  /*22fe0*/  LOP3.LUT R4, R4, 0x1c0, RZ, 0xc0, !PT ;  /* 0x000001c004047812 */ /* 0x000fe400078ec0ff */
[----:B------:R-:W-:Y:S01]  /*22ff0*/  FSETP.NE.FTZ.AND P0, PT, R12, RZ, PT ;  /* 0x000000ff0c00720b */ /* 0x000fe20003f15000 */
[----:B------:R-:W3:Y:S01]  /*23000*/  MUFU.RCP R6, R12 ;  /* 0x0000000c00067308 */ /* 0x000ee20000001000 */
[----:B------:R-:W-:-:S02]  /*23010*/  LOP3.LUT R4, R4, 0x38, R169, 0xf8, !PT ;  /* 0x0000003804047812 */ /* 0x000fc400078ef8a9 */
[----:B------:R-:W-:Y:S02]  /*23020*/  R2P PR, R167, 0x18 ;  /* 0x00000018a7007804 */ /* 0x000fe40000000000 */
[----:B------:R-:W-:Y:S02]  /*23030*/  LOP3.LUT R217, R4, R168, R217, 0xfe, !PT ;  /* 0x000000a804d97212 */ /* 0x000fe400078efed9 */
[----:B------:R-:W-:Y:S02]  /*23040*/  MOV R4, 0x10 ;  /* 0x0000001000047802 */ /* 0x000fe40000000f00 */
[----:B-1----:R-:W-:Y:S01]  /*23050*/  FSEL R5, R5, 1, P1 ;  /* 0x3f80000005057808 */ /* 0x002fe20000800000 */
[----:B------:R-:W-:Y:S01]  /*23060*/  IMAD R217, R217, 0x2, R218 ;  /* 0x00000002d9d97824 */ /* 0x000fe200078e02da */
[----:B------:R-:W-:-:S03]  /*23070*/  SEL R4, R4, 0xfffffff0, !P2 ;  /* 0xfffffff004047807 */ /* 0x000fc60005000000 */
[C---:B------:R-:W-:Y:S01]  /*23080*/  FMUL.FTZ R160, R5.reuse, R160 ;  /* 0x000000a005a07220 */ /* 0x040fe20000410000 */
[C---:B------:R-:W-:Y:S01]  /*23090*/  FMUL.FTZ R161, R5.reuse, R161 ;  /* 0x000000a105a17220 */ /* 0x040fe20000410000 */
[C---:B------:R-:W-:Y:S01]  /*230a0*/  FMUL.FTZ R156, R5.reuse, R156 ;  /* 0x0000009c059c7220 */ /* 0x040fe20000410000 */
[----:B---3--:R-:W-:Y:S01]  /*230b0*/  FSEL R6, R6, 1, P0 ;  /* 0x3f80000006067808 */ /* 0x008fe20000000000 */
[----:B------:R-:W-:Y:S01]  /*230c0*/  FMUL.FTZ R157, R5, R157 ;  /* 0x0000009d059d7220 */ /* 0x000fe20000410000 */
[----:B------:R-:W-:Y:S02]  /*230d0*/  VIADD R13, R217, 0x40 ;  /* 0x00000040d90d7836 */ /* 0x000fe40000000000 */
        /* <DEDUP_REMOVED lines=20> */
[----:B------:R-:W-:Y:S01]  /*23220*/  @P4 IADD3 R13, PT, PT, R217, -0x40, RZ ;  /* 0xffffffc0d90d4810 */ /* 0x000fe20007ffe0ff */
[C---:B------:R-:W-:Y:S01]  /*23230*/  FMUL.FTZ R149, R5.reuse, R149 ;  /* 0x0000009505957220 */ /* 0x040fe20000410000 */
[C---:B------:R-:W-:Y:S01]  /*23240*/  FMUL.FTZ R144, R5.reuse, R144 ;  /* 0x0000009005907220 */ /* 0x040fe20000410000 */
[C---:B------:R-:W-:Y:S01]  /*23250*/  FMUL.FTZ R145, R5.reuse, R145 ;  /* 0x0000009105917220 */ /* 0x040fe20000410000 */
[C---:B------:R-:W-:Y:S01]  /*23260*/  IADD3 R11, PT, PT, R6.reuse, R217, RZ ;  /* 0x000000d9060b7210 */ /* 0x040fe20007ffe0ff */
[C---:B------:R-:W-:Y:S01]  /*23270*/  FMUL.FTZ R140, R5.reuse, R140 ;  /* 0x0000008c058c7220 */ /* 0x040fe20000410000 */
[----:B------:R-:W-:Y:S01]  /*23280*/  FMUL.FTZ R141, R5, R141 ;  /* 0x0000008d058d7220 */ /* 0x000fe20000410000 */
[----:B------:R-:W-:Y:S01]  /*23290*/  F2FP.F16.F32.PACK_AB R160, R161, R160 ;  /* 0x000000a0a1a0723e */ /* 0x000fe200000000ff */
        /* <DEDUP_REMOVED lines=12> */
[----:B------:R-:W-:Y:S01]  /*23360*/  STS [R217+0x400], R162 ;  /* 0x000400a2d9007388 */ /* 0x000fe20000000800 */
        /* <DEDUP_REMOVED lines=10> */
[----:B------:R-:W-:Y:S01]  /*23410*/  IADD3 R19, PT, PT, R4, R13, RZ ;  /* 0x0000000d04137210 */ /* 0x000fe20007ffe0ff */
[----:B------:R3:W-:Y:S01]  /*23420*/  STS [R11+0x400], R154 ;  /* 0x0004009a0b007388 */ /* 0x0007e20000000800 */
[----:B------:R-:W-:Y:S02]  /*23430*/  F2FP.F16.F32.PACK_AB R136, R137, R136 ;  /* 0x000000888988723e */ /* 0x000fe400000000ff */
[----:B------:R-:W-:Y:S01]  /*23440*/  F2FP.F16.F32.PACK_AB R138, R139, R138 ;  /* 0x0000008a8b8a723e */ /* 0x000fe200000000ff */
[----:B------:R-:W-:Y:S01]  /*23450*/  STS [R15], R148 ;  /* 0x000000940f007388 */ /* 0x000fe20000000800 */
[----:B------:R-:W-:-:S02]  /*23460*/  F2FP.F16.F32.PACK_AB R5, R5, R132 ;  /* 0x000000840505723e */ /* 0x000fc400000000ff */
[----:B------:R-:W-:Y:S01]  /*23470*/  F2FP.F16.F32.PACK_AB R134, R135, R134 ;  /* 0x000000868786723e */ /* 0x000fe200000000ff */
[----:B------:R-:W-:Y:S01]  /*23480*/  STS [R15+0x400], R150 ;  /* 0x000400960f007388 */ /* 0x000fe20000000800 */
[----:B------:R-:W-:-:S03]  /*23490*/  IADD3 R4, PT, PT, R4, R17, RZ ;  /* 0x0000001104047210 */ /* 0x000fc60007ffe0ff */
        /* <DEDUP_REMOVED lines=8> */
[----:B------:R-:W4:Y:S04]  /*23520*/  LD.E.U8 R6, desc[UR4][R2.64+0x1c8] ;  /* 0x0001c80402067980 */ /* 0x000f28000c101100 */
[----:B------:R-:W2:Y:S01]  /*23530*/  LD.E.64 R26, desc[UR4][R2.64+0x88] ;  /* 0x00008804021a7980 */ /* 0x000ea2000c101b00 */
[----:B------:R-:W5:Y:S01]  /*23540*/  @P0 MUFU.LG2 R12, R12 ;  /* 0x0000000c000c0308 */ /* 0x000f620000000c00 */
[----:B----4-:R-:W-:-:S13]  /*23550*/  ISETP.NE.AND P3, PT, R6, RZ, PT ;  /* 0x000000ff0600720c */ /* 0x010fda0003f65270 */
[----:B-1----:R-:W4:Y:S04]  /*23560*/  @!P3 LD.E R7, desc[UR4][R2.64+0x60] ;  /* 0x000060040207b980 */ /* 0x002f28000c101900 */
[----:B------:R-:W4:Y:S01]  /*23570*/  @!P3 LD.E R24, desc[UR4][R2.64+0xb4] ;  /* 0x0000b4040218b980 */ /* 0x000f22000c101900 */
[----:B------:R-:W1:Y:S01]  /*23580*/  @P1 MUFU.LG2 R8, R8 ;  /* 0x0000000800081308 */ /* 0x000e620000000c00 */
[----:B------:R-:W-:Y:S02]  /*23590*/  LOP3.LUT R6, R227, 0x1c0, RZ, 0xc0, !PT ;  /* 0x000001c0e3067812 */ /* 0x000fe400078ec0ff */
[----:B------:R-:W-:Y:S02]  /*235a0*/  ISETP.NE.AND P2, PT, R247, -0x1, PT ;  /* 0xfffffffff700780c */ /* 0x000fe40003f45270 */
[----:B---3--:R-:W-:-:S04]  /*235b0*/  LOP3.LUT R11, R6, 0x38, R167, 0xf8, !PT ;  /* 0x00000038060b7812 */ /* 0x008fc800078ef8a7 */
[----:B------:R-:W-:Y:S01]  /*235c0*/  LOP3.LUT R10, R11, R166, RZ, 0x3c, !PT ;  /* 0x000000a60b0a7212 */ /* 0x000fe200078e3cff */
[----:B-----5:R-:W-:Y:S01]  /*235d0*/  @P0 FMUL.FTZ R11, R12, 0.69314718246459960938 ;  /* 0x3f3172180c0b0820 */ /* 0x020fe20000410000 */
[----:B------:R-:W-:Y:S01]  /*235e0*/  LOP3.LUT R216, R216, 0x30, RZ, 0xc0, !PT ;  /* 0x00000030d8d87812 */ /* 0x000fe200078ec0ff */
[----:B------:R-:W-:Y:S01]  /*235f0*/  BSSY.RECONVERGENT B0, `(.L_x_6191) ;  /* 0x0000014000007945 */ /* 0x000fe20003800200 */
[----:B------:R-:W-:Y:S02]  /*23600*/  SHF.R.U32.HI R5, RZ, 0x2, R167 ;  /* 0x00000002ff057819 */ /* 0x000fe400000116a7 */
[----:B------:R-:W-:Y:S01]  /*23610*/  LOP3.LUT R227, R10, 0x1e00, R227, 0xf8, !PT ;  /* 0x00001e000ae37812 */ /* 0x000fe200078ef8e3 */
[----:B-1----:R-:W-:Y:S01]  /*23620*/  @P1 FMUL.FTZ R8, R8, 0.69314718246459960938 ;  /* 0x3f31721808081820 */ /* 0x002fe20000410000 */
[----:B--2---:R-:W-:Y:S01]  /*23630*/  MOV R4, 0x7f800000 ;  /* 0x7f80000000047802 */ /* 0x004fe20000000f00 */
[----:B------:R-:W-:Y:S02]  /*23640*/  IMAD.MOV.U32 R6, RZ, RZ, 0x7f800000 ;  /* 0x7f800000ff067424 */ /* 0x000fe400078e00ff */
[C---:B------:R-:W-:Y:S01]  /*23650*/  @P0 FFMA.FTZ R4, R9.reuse, R0, R11 ;  /* 0x0000000009040223 */ /* 0x040fe2000001000b */
[----:B------:R-:W-:Y:S01]  /*23660*/  LOP3.LUT R5, R216, 0x7, R5, 0xf8, !PT ;  /* 0x00000007d8057812 */ /* 0x000fe200078ef805 */
[----:B------:R-:W-:Y:S01]  /*23670*/  @P1 FFMA.FTZ R6, R9, R36, R8 ;  /* 0x0000002409061223 */ /* 0x000fe20000010008 */
[----:B------:R-:W-:Y:S01]  /*23680*/  LEA R218, R227, R218, 0x1 ;  /* 0x000000dae3da7211 */ /* 0x000fe200078e08ff */
[----:B------:R-:W-:-:S02]  /*23690*/  @P2 IMAD R0, R27, R247, RZ ;  /* 0x000000f71b002224 */ /* 0x000fc400078e02ff */
        /* <DEDUP_REMOVED lines=9> */
.L_x_6192:
[----:B------:R-:W-:Y:S05]  /*23730*/  BSYNC.RECONVERGENT B0 ;  /* 0x0000000000007941 */ /* 0x000fea0003800200 */
.L_x_6191:
        /* <DEDUP_REMOVED lines=24> */
.L_x_6194:
[----:B------:R-:W-:Y:S05]  /*238c0*/  BSYNC.RECONVERGENT B0 ;  /* 0x0000000000007941 */ /* 0x000fea0003800200 */
.L_x_6193:
        /* <DEDUP_REMOVED lines=9> */
[-C--:B------:R-:W-:Y:S02]  /*23960*/  IMAD R5, R33, R240.reuse, RZ ;  /* 0x000000f021057224 */ /* 0x080fe400078e02ff */
        /* <DEDUP_REMOVED lines=34> */
.L_x_6196:
[----:B------:R-:W-:Y:S05]  /*23b90*/  BSYNC.RECONVERGENT B0 ;  /* 0x0000000000007941 */ /* 0x000fea0003800200 */
.L_x_6195:
        /* <DEDUP_REMOVED lines=13> */
.L_x_6198:
[----:B------:R-:W-:Y:S05]  /*23c70*/  BSYNC.RECONVERGENT B0 ;  /* 0x0000000000007941 */ /* 0x000fea0003800200 */
.L_x_6197:
[----:B------:R-:W-:-:S04]  /*23c80*/  MOV R239, 0x0 ;  /* 0x0000000000ef7802 */ /* 0x000fc80000000f00 */
[----:B-1234-:R-:W-:Y:S05]  /*23c90*/  @P1 RET.REL.NODEC R238 `(_ZN5flash24flash_fwd_splitkv_kernelI23Flash_fwd_kernel_traitsILi64ELi64ELi256ELi4ELb0ELb0EN7cutlass6half_tE19Flash_kernel_traitsILi64ELi64ELi256ELi4ES3_EELb0ELb1ELb1ELb0ELb0ELb0ELb0ELb0EEEvNS_16Flash_fwd_paramsE) ;  /* 0xfffffdc0eed81950 */ /* 0x01efea0003c3ffff */
        /* <DEDUP_REMOVED lines=12> */
[----:B-1----:R-:W-:Y:S05]  /*23d60*/  RET.REL.NODEC R238 `(_ZN5flash24flash_fwd_splitkv_kernelI23Flash_fwd_kernel_traitsILi64ELi64ELi256ELi4ELb0ELb0EN7cutlass6half_tE19Flash_kernel_traitsILi64ELi64ELi256ELi4ES3_EELb0ELb1ELb1ELb0ELb0ELb0ELb0ELb0EEEvNS_16Flash_fwd_paramsE) ;  /* 0xfffffdc0eea47950 */ /* 0x002fea0003c3ffff */
.L_x_6190:
[----:B-----5:R-:W-:Y:S01]  /*23d70*/  MOV R11, R14 ;  /* 0x0000000e000b7202 */ /* 0x020fe20000000f00 */
[----:B-1----:R-:W-:Y:S01]  /*23d80*/  IMAD.MOV.U32 R4, RZ, RZ, 0x1f ;  /* 0x0000001fff047424 */ /* 0x002fe200078e00ff */
[----:B------:R-:W-:Y:S02]  /*23d90*/  MOV R5, 0x2 ;  /* 0x0000000200057802 */ /* 0x000fe40000000f00 */
[----:B------:R-:W-:-:S07]  /*23da0*/  MOV R6, 0xffffffff ;  /* 0xffffffff00067802 */ /* 0x000fce0000000f00 */
[----:B--2---:R-:W-:Y:S05]  /*23db0*/  WARPSYNC.COLLECTIVE R6, `(.L_x_6199) ;  /* 0x0000000006087348 */ /* 0x004fea0003c00000 */
[----:B------:R1:W3:Y:S02]  /*23dc0*/  SHFL.BFLY P0, R12, R11, R5, R4 ;  /* 0x0c0000050b0c7389 */ /* 0x0002e40000000004 */
[----:B-123--:R-:W-:Y:S05]  /*23dd0*/  ENDCOLLECTIVE ;  /* 0x000000000000791b */ /* 0x00efea0003800000 */
.L_x_6199:
[----:B------:R-:W-:Y:S02]  /*23de0*/  IMAD.MOV.U32 R13, RZ, RZ, R12 ;  /* 0x000000ffff0d7224 */ /* 0x000fe400078e000c */
[----:B------:R-:W-:Y:S02]  /*23df0*/  IMAD.MOV.U32 R5, RZ, RZ, 0x1 ;  /* 0x00000001ff057424 */ /* 0x000fe400078e00ff */
[----:B------:R-:W-:-:S05]  /*23e00*/  FADD.FTZ R13, R13, R14 ;  /* 0x0000000e0d0d7221 */ /* 0x000fca0000010000 */
[----:B------:R-:W-:-:S07]  /*23e10*/  MOV R11, R13 ;  /* 0x0000000d000b7202 */ /* 0x000fce0000000f00 */
[----:B------:R-:W-:Y:S05]  /*23e20*/  WARPSYNC.COLLECTIVE R6, `(.L_x_6200) ;  /* 0x0000000006087348 */ /* 0x000fea0003c00000 */
[----:B------:R1:W2:Y:S02]  /*23e30*/  SHFL.BFLY P0, R12, R11, R5, R4 ;  /* 0x0c0000050b0c7389 */ /* 0x0002a40000000004 */
[----:B-12---:R-:W-:Y:S05]  /*23e40*/  ENDCOLLECTIVE ;  /* 0x000000000000791b */ /* 0x006fea0003800000 */
.L_x_6200:
[----:B------:R-:W-:Y:S01]  /*23e50*/  MOV R11, R252 ;  /* 0x000000fc000b7202 */ /* 0x000fe20000000f00 */
[----:B------:R-:W-:Y:S01]  /*23e60*/  IMAD.MOV.U32 R5, RZ, RZ, 0x2 ;  /* 0x00000002ff057424 */ /* 0x000fe200078e00ff */
[----:B------:R-:W-:-:S07]  /*23e70*/  MOV R8, R12 ;  /* 0x0000000c00087202 */ /* 0x000fce0000000f00 */
[----:B------:R-:W-:Y:S05]  /*23e80*/  WARPSYNC.COLLECTIVE R6, `(.L_x_6201) ;  /* 0x0000000006087348 */ /* 0x000fea0003c00000 */
[----:B------:R1:W2:Y:S02]  /*23e90*/  SHFL.BFLY P0, R12, R11, R5, R4 ;  /* 0x0c0000050b0c7389 */ /* 0x0002a40000000004 */
[----:B-12---:R-:W-:Y:S05]  /*23ea0*/  ENDCOLLECTIVE ;  /* 0x000000000000791b */ /* 0x006fea0003800000 */
.L_x_6201:
[----:B------:R-:W-:Y:S01]  /*23eb0*/  FADD.FTZ R8, R13, R8 ;  /* 0x000000080d087221 */ /* 0x000fe20000010000 */
[----:B------:R-:W-:Y:S01]  /*23ec0*/  FADD.FTZ R10, R12, R252 ;  /* 0x000000fc0c0a7221 */ /* 0x000fe20000010000 */
[----:B------:R-:W-:-:S04]  /*23ed0*/  MOV R5, 0x1 ;  /* 0x0000000100057802 */ /* 0x000fc80000000f00 */
[----:B------:R-:W-:-:S07]  /*23ee0*/  MOV R11, R10 ;  /* 0x0000000a000b7202 */ /* 0x000fce0000000f00 */
[----:B------:R-:W-:Y:S05]  /*23ef0*/  WARPSYNC.COLLECTIVE R6, `(.L_x_6202) ;  /* 0x0000000006087348 */ /* 0x000fea0003c00000 */
[----:B------:R1:W2:Y:S02]  /*23f00*/  SHFL.BFLY P0, R12, R11, R5, R4 ;  /* 0x0c0000050b0c7389 */ /* 0x0002a40000000004 */
[----:B-12---:R-:W-:Y:S05]  /*23f10*/  ENDCOLLECTIVE ;  /* 0x000000000000791b */ /* 0x006fea0003800000 */
.L_x_6202:
[----:B------:R-:W-:Y:S05]  /*23f20*/  BRA `(.L_x_6203) ;  /* 0xfffffff0001c7947 */ /* 0x000fea000383ffff */
.L_x_6204:
        /* <DEDUP_REMOVED lines=13> */
.L_x_14758:


//--------------------- .text._ZN5flash24flash_fwd_splitkv_kernelI23Flash_fwd_kernel_traitsILi64ELi64ELi256ELi4ELb0ELb0EN7cutlass6half_tE19Flash_kernel_traitsILi64ELi64ELi256ELi4ES3_EELb0ELb1ELb1ELb0ELb0ELb1ELb0ELb0EEEvNS_16Flash_fwd_paramsE --------------------------
	.section	.text._ZN5flash24flash_fwd_splitkv_kernelI23Flash_fwd_kernel_traitsILi64ELi64ELi256ELi4ELb0ELb0EN7cutlass6half_tE19Flash_kernel_traitsILi64ELi64ELi256ELi4ES3_EELb0ELb1ELb1ELb0ELb0ELb1ELb0ELb0EEEvNS_16Flash_fwd_paramsE,"ax",@progbits
	.align	128
        .global         _ZN5flash24flash_fwd_splitkv_kernelI23Flash_fwd_kernel_traitsILi64ELi64ELi256ELi4ELb0ELb0EN7cutlass6half_tE19Flash_kernel_traitsILi64ELi64ELi256ELi4ES3_EELb0ELb1ELb1ELb0ELb0ELb1ELb0ELb0EEEvNS_16Flash_fwd_paramsE
        .type           _ZN5flash24flash_fwd_splitkv_kernelI23Flash_fwd_kernel_traitsILi64ELi64ELi256ELi4ELb0ELb0EN7cutlass6half_tE19Flash_kernel_traitsILi64ELi64ELi256ELi4ES3_EELb0ELb1ELb1ELb0ELb0ELb1ELb0ELb0EEEvNS_16Flash_fwd_paramsE,@function
        .size           _ZN5flash24flash_fwd_splitkv_kernelI23Flash_fwd_kernel_traitsILi64ELi64ELi256ELi4ELb0ELb0EN7cutlass6half_tE19Flash_kernel_traitsILi64ELi64ELi256ELi4ES3_EELb0ELb1ELb1ELb0ELb0ELb1ELb0ELb0EEEvNS_16Flash_fwd_paramsE,(.L_x_14759 - _ZN5flash24flash_fwd_splitkv_kernelI23Flash_fwd_kernel_traitsILi64ELi64ELi256ELi4ELb0ELb0EN7cutlass6half_tE19Flash_kernel_traitsILi64ELi64ELi256ELi4ES3_EELb0ELb1ELb1ELb0ELb0ELb1ELb0ELb0EEEvNS_16Flash_fwd_paramsE)
        .other          _ZN5flash24flash_fwd_splitkv_kernelI23Flash_fwd_kernel_traitsILi64ELi64ELi256ELi4ELb0ELb0EN7cutlass6half_tE19Flash_kernel_traitsILi64ELi64ELi256ELi4ES3_EELb0ELb1ELb1ELb0ELb0ELb1ELb0ELb0EEEvNS_16Flash_fwd_paramsE,@"STO_CUDA_ENTRY STV_DEFAULT"
_ZN5flash24flash_fwd_splitkv_kernelI23Flash_fwd_kernel_traitsILi64ELi64ELi256ELi4ELb0ELb0EN7cutlass6half_tE19Flash_kernel_traitsILi64ELi64ELi256ELi4ES3_EELb0ELb1ELb1ELb0ELb0ELb1ELb0ELb0EEEvNS_16Flash_fwd_paramsE:
.text._ZN5flash24flash_fwd_splitkv_kernelI23Flash_fwd_kernel_traitsILi64ELi64ELi256ELi4ELb0ELb0EN7cutlass6half_tE19Flash_kernel_traitsILi64ELi64ELi256ELi4ES3_EELb0ELb1ELb1ELb0ELb0ELb1ELb0ELb0EEEvNS_16Flash_fwd_paramsE:
[----:B------:R-:W1:Y:S08]  /*0000*/  LDC R1, c[0x0][0x37c] ;  /* 0x0000df00ff017b82 */ /* 0x000e700000000800 */
[----:B------:R-:W2:Y:S01]  /*0010*/  LDC.64 R134, c[0x0][0x348] ;  /* 0x0000d200ff867b82 */ /* 0x000ea20000000a00 */
[----:B------:R-:W-:Y:S01]  /*0020*/  BSSY.RECONVERGENT B3, `(.L_x_6205) ;  /* 0x0000003000037945 */ /* 0x000fe20003800200 */
[----:B-1----:R-:W-:-:S06]  /*0030*/  IADD3 R1, PT, PT, R1, -0x78, RZ ;  /* 0xffffff8801017810 */ /* 0x002fcc0007ffe0ff */
[----:B--2---:R-:W-:Y:S05]  /*0040*/  CALL.REL.NOINC `($_ZN5flash24flash_fwd_splitkv_kernelI23Flash_fwd_kernel_traitsILi64ELi64ELi256ELi4ELb0ELb0EN7cutlass6half_tE19Flash_kernel_traitsILi64ELi64ELi256ELi4ES3_EELb0ELb1ELb1ELb0ELb0ELb1ELb0ELb0EEEvNS_16Flash_fwd_paramsE$_ZN5flash30compute_attn_1rowblock_splitkvI23Flash_fwd_kernel_traitsILi64ELi64ELi256ELi4ELb0ELb0EN7cutlass6half_tE19Flash_kernel_traitsILi64ELi64ELi256ELi4ES3_EELb0ELb1ELb1ELb0ELb0ELb1ELb0ELb0ENS_16Flash_fwd_paramsEEEvRKT8_iiiii) ;  /* 0x0000000000087944 */ /* 0x004fea0003c00000 */
[----:B------:R-:W-:Y:S05]  /*0050*/  BSYNC.RECONVERGENT B3 ;  /* 0x0000000000037941 */ /* 0x000fea0003800200 */
.L_x_6205:
[----:B------:R-:W-:Y:S05]  /*0060*/  EXIT ;  /* 0x000000000000794d */ /* 0x000fea0003800000 */
        .type           $_ZN5flash24flash_fwd_splitkv_kernelI23Flash_fwd_kernel_traitsILi64ELi64ELi256ELi4ELb0ELb0EN7cutlass6half_tE19Flash_kernel_traitsILi64ELi64ELi256ELi4ES3_EELb0ELb1ELb1ELb0ELb0ELb1ELb0ELb0EEEvNS_16Flash_fwd_paramsE$_ZN5flash30compute_attn_1rowblock_splitkvI23Flash_fwd_kernel_traitsILi64ELi64ELi256ELi4ELb0ELb0EN7cutlass6half_tE19Flash_kernel_traitsILi64ELi64ELi256ELi4ES3_EELb0ELb1ELb1ELb0ELb0ELb1ELb0ELb0ENS_16Flash_fwd_paramsEEEvRKT8_iiiii,@function
        .size           $_ZN5flash24flash_fwd_splitkv_kernelI23Flash_fwd_kernel_traitsILi64ELi64ELi256ELi4ELb0ELb0EN7cutlass6half_tE19Flash_kernel_traitsILi64ELi64ELi256ELi4ES3_EELb0ELb1ELb1ELb0ELb0ELb1ELb0ELb0EEEvNS_16Flash_fwd_paramsE$_ZN5flash30compute_attn_1rowblock_splitkvI23Flash_fwd_kernel_traitsILi64ELi64ELi256ELi4ELb0ELb0EN7cutlass6half_tE19Flash_kernel_traitsILi64ELi64ELi256ELi4ES3_EELb0ELb1ELb1ELb0ELb0ELb1ELb0ELb0ENS_16Flash_fwd_paramsEEEvRKT8_iiiii,(.L_x_14759 - $_ZN5flash24flash_fwd_splitkv_kernelI23Flash_fwd_kernel_traitsILi64ELi64ELi256ELi4ELb0ELb0EN7cutlass6half_tE19Flash_kernel_traitsILi64ELi64ELi256ELi4ES3_EELb0ELb1ELb1ELb0ELb0ELb1ELb0ELb0EEEvNS_16Flash_fwd_paramsE$_ZN5flash30compute_attn_1rowblock_splitkvI23Flash_fwd_kernel_traitsILi64ELi64ELi256ELi4ELb0ELb0EN7cutlass6half_tE19Flash_kernel_traitsILi64ELi64ELi256ELi4ES3_EELb0ELb1ELb1ELb0ELb0ELb1ELb0ELb0ENS_16Flash_fwd_paramsEEEvRKT8_iiiii)
$_ZN5flash24flash_fwd_splitkv_kernelI23Flash_fwd_kernel_traitsILi64ELi64ELi256ELi4ELb0ELb0EN7cutlass6half_tE19Flash_kernel_traitsILi64ELi64ELi256ELi4ES3_EELb0ELb1ELb1ELb0ELb0ELb1ELb0ELb0EEEvNS_16Flash_fwd_paramsE$_ZN5flash30compute_attn_1rowblock_splitkvI23Flash_fwd_kernel_traitsILi64ELi64ELi256ELi4ELb0ELb0EN7cutlass6half_tE19Flash_kernel_traitsILi64ELi64ELi256ELi4ES3_EELb0ELb1ELb1ELb0ELb0ELb1ELb0ELb0ENS_16Flash_fwd_paramsEEEvRKT8_iiiii:
        /* <DEDUP_REMOVED lines=9> */
[C---:B------:R-:W-:Y:S02]  /*0100*/  ISETP.NE.AND.EX P2, PT, R5.reuse, RZ, PT, P2 ;  /* 0x000000ff0500720c */ /* 0x040fe40003f45320 */
[----:B------:R-:W-:Y:S01]  /*0110*/  ISETP.NE.AND.EX P4, PT, R5, RZ, PT, P4 ;  /* 0x000000ff0500720c */ /* 0x000fe20003f85340 */
[----:B-1----:R-:W-:Y:S01]  /*0120*/  IMAD.WIDE.U32 R4, R34, 0x4, R4 ;  /* 0x0000000422047825 */ /* 0x002fe200078e0004 */
[----:B---3--:R-:W-:-:S09]  /*0130*/  ISETP.NE.U32.AND P3, PT, R2, RZ, PT ;  /* 0x000000ff0200720c */ /* 0x008fd20003f65070 */
[----:B------:R-:W2:Y:S04]  /*0140*/  @P2 LD.E R36, desc[UR4][R4.64] ;  /* 0x0000000404242980 */ /* 0x000ea8000c101900 */
[----:B------:R-:W3:Y:S01]  /*0150*/  @!P4 LD.E R13, desc[UR4][R134.64+0xb4] ;  /* 0x0000b404860dc980 */ /* 0x000ee2000c101900 */
[----:B------:R-:W-:-:S03]  /*0160*/  ISETP.NE.AND.EX P3, PT, R3, RZ, PT, P3 ;  /* 0x000000ff0300720c */ /* 0x000fc60003f65330 */
[----:B------:R1:W5:Y:S10]  /*0170*/  @P4 LD.E R5, desc[UR4][R4.64+0x4] ;  /* 0x0000040404054980 */ /* 0x000374000c101900 */
        /* <DEDUP_REMOVED lines=17> */
[----:B--2---:R1:W-:Y:S04]  /*0290*/  STL [R1+0x60], R36 ;  /* 0x0000602401007387 */ /* 0x0043e80000100800 */
[----:B---3--:R1:W-:Y:S01]  /*02a0*/  @!P4 STL [R1+0x5c], R13 ;  /* 0x00005c0d0100c387 */ /* 0x0083e20000100800 */
[----:B------:R-:W-:Y:S05]  /*02b0*/  @!P2 BRA `(.L_x_6207) ;  /* 0x000000000010a947 */ /* 0x000fea0003800000 */
[----:B------:R-:W2:Y:S02]  /*02c0*/  LD.E.U8 R0, desc[UR4][R134.64+0x1b2] ;  /* 0x0001b20486007980 */ /* 0x000ea4000c101100 */
[----:B--2---:R-:W-:-:S13]  /*02d0*/  ISETP.NE.AND P1, PT, R0, RZ, PT ;  /* 0x000000ff0000720c */ /* 0x004fda0003f25270 */
[----:B------:R-:W-:Y:S05]  /*02e0*/  @!P1 BRA `(.L_x_6207) ;  /* 0x0000000000049947 */ /* 0x000fea0003800000 */
[----:B------:R2:W5:Y:S02]  /*02f0*/  LD.E R17, desc[UR4][R2.64] ;  /* 0x0000000402117980 */ /* 0x000564000c101900 */
.L_x_6207:
[----:B------:R-:W-:Y:S05]  /*0300*/  BSYNC.RECONVERGENT B0 ;  /* 0x0000000000007941 */ /* 0x000fea0003800200 */
.L_x_6206:
[----:B------:R-:W-:Y:S04]  /*0310*/  BSSY.RECONVERGENT B0, `(.L_x_6208) ;  /* 0x0000007000007945 */ /* 0x000fe80003800200 */
[----:B------:R-:W-:Y:S05]  /*0320*/  @!P3 BRA `(.L_x_6209) ;  /* 0x000000000014b947 */ /* 0x000fea0003800000 */
[----:B------:R-:W3:Y:S02]  /*0330*/  LD.E.U8 R0, desc[UR4][R134.64+0x1b2] ;  /* 0x0001b20486007980 */ /* 0x000ee4000c101100 */
[----:B---3--:R-:W-:-:S13]  /*0340*/  ISETP.NE.AND P1, PT, R0, RZ, PT ;  /* 0x000000ff0000720c */ /* 0x008fda0003f25270 */
[----:B-1---5:R-:W3:Y:S02]  /*0350*/  @P1 LD.E R4, desc[UR4][R2.64+0x4] ;  /* 0x0000040402041980 */ /* 0x022ee4000c101900 */
[----:B---3--:R-:W-:-:S06]  /*0360*/  @P1 IADD3 R4, PT, PT, R4, -R17, RZ ;  /* 0x8000001104041210 */ /* 0x008fcc0007ffe0ff */
[----:B------:R3:W5:Y:S02]  /*0370*/  @!P1 LD.E R4, desc[UR4][R2.64] ;  /* 0x0000000402049980 */ /* 0x000764000c101900 */
.L_x_6209:
[----:B------:R-:W-:Y:S05]  /*0380*/  BSYNC.RECONVERGENT B0 ;  /* 0x0000000000007941 */ /* 0x000fea0003800200 */
.L_x_6208:
[----:B------:R-:W-:Y:S01]  /*0390*/  MOV R199, R13 ;  /* 0x0000000d00c77202 */ /* 0x000fe20000000f00 */
[----:B------:R-:W-:Y:S01]  /*03a0*/  BSSY.RECONVERGENT B1, `(.L_x_6210) ;  /* 0x0000012000017945 */ /* 0x000fe20003800200 */
[----:B-----5:R-:W-:-:S05]  /*03b0*/  @P4 IADD3 R199, PT, PT, -R36, R5, RZ ;  /* 0x0000000524c74210 */ /* 0x020fca0007ffe1ff */
[----:B------:R4:W-:Y:S01]  /*03c0*/  @P4 STL [R1+0x5c], R199 ;  /* 0x00005cc701004387 */ /* 0x0009e20000100800 */
[----:B------:R-:W-:Y:S05]  /*03d0*/  @!P0 BRA `(.L_x_6211) ;  /* 0x0000000000148947 */ /* 0x000fea0003800000 */
[----:B--23--:R-:W-:-:S05]  /*03e0*/  IADD3 R2, P0, PT, R8, R10, RZ ;  /* 0x0000000a08027210 */ /* 0x00cfca0007f1e0ff */
[----:B------:R-:W-:-:S05]  /*03f0*/  IMAD.X R3, R9, 0x1, R11, P0 ;  /* 0x0000000109037824 */ /* 0x000fca00000e060b */
[----:B------:R-:W2:Y:S02]  /*0400*/  LD.E R2, desc[UR4][R2.64] ;  /* 0x0000000402027980 */ /* 0x000ea4000c101900 */
[----:B--2---:R-:W-:Y:S01]  /*0410*/  IADD3 R100, PT, PT, R2, -R12, RZ ;  /* 0x8000000c02647210 */ /* 0x004fe20007ffe0ff */
[----:B------:R-:W-:Y:S05]  /*0420*/  BRA `(.L_x_6212) ;  /* 0x0000000000247947 */ /* 0x000fea0003800000 */
.L_x_6211:
[----:B--23--:R-:W2:Y:S01]  /*0430*/  LD.E.64 R2, desc[UR4][R134.64+0x108] ;  /* 0x0001080486027980 */ /* 0x00cea2000c101b00 */
[----:B------:R-:W-:Y:S01]  /*0440*/  BSSY.RECONVERGENT B0, `(.L_x_6213) ;  /* 0x0000006000007945 */ /* 0x000fe20003800200 */
[----:B------:R-:W-:Y:S01]  /*0450*/  IMAD.MOV.U32 R0, RZ, RZ, RZ ;  /* 0x000000ffff007224 */ /* 0x000fe200078e00ff */
[----:B--2---:R-:W-:-:S04]  /*0460*/  ISETP.NE.U32.AND P0, PT, R2, RZ, PT ;  /* 0x000000ff0200720c */ /* 0x004fc80003f05070 */
[----:B------:R-:W-:-:S13]  /*0470*/  ISETP.NE.AND.EX P0, PT, R3, RZ, PT, P0 ;  /* 0x000000ff0300720c */ /* 0x000fda0003f05300 */
[----:B------:R-:W-:Y:S05]  /*0480*/  @!P0 BRA `(.L_x_6214) ;  /* 0x0000000000048947 */ /* 0x000fea0003800000 */
[----:B------:R2:W5:Y:S02]  /*0490*/  LD.E R0, desc[UR4][R134.64+0xbc] ;  /* 0x0000bc0486007980 */ /* 0x000564000c101900 */
.L_x_6214:
[----:B------:R-:W-:Y:S05]  /*04a0*/  BSYNC.RECONVERGENT B0 ;  /* 0x0000000000007941 */ /* 0x000fea0003800200 */
.L_x_6213:
[----:B-----5:R-:W-:Y:S02]  /*04b0*/  IADD3 R100, PT, PT, R0, R4, -R12 ;  /* 0x0000000400647210 */ /* 0x020fe40007ffe80c */
.L_x_6212:
[----:B------:R-:W-:Y:S05]  /*04c0*/  BSYNC.RECONVERGENT B1 ;  /* 0x0000000000017941 */ /* 0x000fea0003800200 */
.L_x_6210:
[----:B------:R-:W3:Y:S01]  /*04d0*/  S2R R214, SR_CTAID.X ;  /* 0x0000000000d67919 */ /* 0x000ee20000002500 */
[----:B------:R-:W-:Y:S01]  /*04e0*/  MOV R20, 0x50 ;  /* 0x0000005000147802 */ /* 0x000fe20000000f00 */
[----:B------:R-:W-:-:S03]  /*04f0*/  IMAD.MOV.U32 R3, RZ, RZ, 0x0 ;  /* 0x00000000ff037424 */ /* 0x000fc600078e00ff */
[----:B------:R-:W-:Y:S01]  /*0500*/  MOV R2, R20 ;  /* 0x0000001400027202 */ /* 0x000fe20000000f00 */
[----:B---3--:R-:W-:-:S05]  /*0510*/  IMAD.SHL.U32 R32, R214, 0x40, RZ ;  /* 0x00000040d6207824 */ /* 0x008fca00078e00ff */
[----:B------:R-:W-:-:S13]  /*0520*/  ISETP.GT.AND P0, PT, R199, R32, PT ;  /* 0x00000020c700720c */ /* 0x000fda0003f04270 */
[----:B-12-4-:R-:W-:Y:S05]  /*0530*/  @!P0 RET.REL.NODEC R2 `(_ZN5flash24flash_fwd_splitkv_kernelI23Flash_fwd_kernel_traitsILi64ELi64ELi256ELi4ELb0ELb0EN7cutlass6half_tE19Flash_kernel_traitsILi64ELi64ELi256ELi4ES3_EELb0ELb1ELb1ELb0ELb0ELb1ELb0ELb0EEEvNS_16Flash_fwd_paramsE) ;  /* 0xfffffff802b08950 */ /* 0x016fea0003c3ffff */
        /* <DEDUP_REMOVED lines=22> */
[----:B------:R-:W-:-:S02]  /*06a0*/  SHF.R.S32.HI R0, RZ, 0x8, R0 ;  /* 0x00000008ff007819 */ /* 0x000fc40000011400 */
[----:B------:R-:W-:Y:S02]  /*06b0*/  VIMNMX R198, PT, PT, RZ, R2, !PT ;  /* 0x00000002ffc67248 */ /* 0x000fe40007fe0100 */
[----:B------:R-:W-:-:S03]  /*06c0*/  VIMNMX3 R218, R4, R3, R0, PT ;  /* 0x0000000304da720f */ /* 0x000fc60003800100 */
[----:B------:R2:W-:Y:S01]  /*06d0*/  STL [R1+0x58], R198 ;  /* 0x000058c601007387 */ /* 0x0005e20000100800 */
[----:B------:R-:W-:-:S03]  /*06e0*/  ISETP.GE.AND P0, PT, R198, R218, PT ;  /* 0x000000dac600720c */ /* 0x000fc60003f06270 */
[----:B------:R2:W-:Y:S10]  /*06f0*/  STL [R1+0xc], R218 ;  /* 0x00000cda01007387 */ /* 0x0005f40000100800 */
        /* <DEDUP_REMOVED lines=72> */
.L_x_6217:
[----:B------:R-:W-:Y:S05]  /*0b80*/  BSYNC.RECONVERGENT B0 ;  /* 0x0000000000007941 */ /* 0x000fea0003800200 */
.L_x_6216:
        /* <DEDUP_REMOVED lines=13> */
.L_x_6219:
[----:B------:R-:W-:Y:S05]  /*0c60*/  BSYNC.RECONVERGENT B0 ;  /* 0x0000000000007941 */ /* 0x000fea0003800200 */
.L_x_6218:
        /* <DEDUP_REMOVED lines=12> */
.L_x_6221:
[----:B------:R-:W-:Y:S05]  /*0d30*/  BSYNC.RECONVERGENT B0 ;  /* 0x0000000000007941 */ /* 0x000fea0003800200 */
.L_x_6220:
[----:B---3--:R-:W-:Y:S01]  /*0d40*/  MOV R2, R20 ;  /* 0x0000001400027202 */ /* 0x008fe20000000f00 */
[----:B------:R-:W-:Y:S01]  /*0d50*/  @!P3 ST.E desc[UR4][R10.64], R18 ;  /* 0x000000120a00b985 */ /* 0x000fe2000c101904 */
[----:B------:R-:W-:-:S03]  /*0d60*/  MOV R3, 0x0 ;  /* 0x0000000000037802 */ /* 0x000fc60000000f00 */
[----:B------:R-:W-:Y:S04]  /*0d70*/  @!P2 ST.E desc[UR4][R10.64+0x40], R17 ;  /* 0x000040110a00a985 */ /* 0x000fe8000c101904 */
[----:B------:R1:W-:Y:S02]  /*0d80*/  @!P1 ST.E desc[UR4][R10.64+0x80], R16 ;  /* 0x000080100a009985 */ /* 0x0003e4000c101904 */
[----:B-12---:R-:W-:Y:S05]  /*0d90*/  @P4 RET.REL.NODEC R2 `(_ZN5flash24flash_fwd_splitkv_kernelI23Flash_fwd_kernel_traitsILi64ELi64ELi256ELi4ELb0ELb0EN7cutlass6half_tE19Flash_kernel_traitsILi64ELi64ELi256ELi4ES3_EELb0ELb1ELb1ELb0ELb0ELb1ELb0ELb0EEEvNS_16Flash_fwd_paramsE) ;  /* 0xfffffff002984950 */ /* 0x006fea0003c3ffff */
[----:B------:R-:W-:Y:S02]  /*0da0*/  MOV R0, 0x7f800000 ;  /* 0x7f80000000007802 */ /* 0x000fe40000000f00 */
[----:B------:R-:W-:Y:S02]  /*0db0*/  MOV R2, R20 ;  /* 0x0000001400027202 */ /* 0x000fe40000000f00 */
[----:B------:R-:W-:Y:S01]  /*0dc0*/  MOV R3, 0x0 ;  /* 0x0000000000037802 */ /* 0x000fe20000000f00 */
[----:B------:R1:W-:Y:S03]  /*0dd0*/  ST.E desc[UR4][R10.64+0xc0], R0 ;  /* 0x0000c0000a007985 */ /* 0x0003e6000c101904 */
[----:B-1----:R-:W-:Y:S05]  /*0de0*/  RET.REL.NODEC R2 `(_ZN5flash24flash_fwd_splitkv_kernelI23Flash_fwd_kernel_traitsILi64ELi64ELi256ELi4ELb0ELb0EN7cutlass6half_tE19Flash_kernel_traitsILi64ELi64ELi256ELi4ES3_EELb0ELb1ELb1ELb0ELb0ELb1ELb0ELb0EEEvNS_16Flash_fwd_paramsE) ;  /* 0xfffffff002847950 */ /* 0x002fea0003c3ffff */
.L_x_6215:
        /* <DEDUP_REMOVED lines=16> */
[----:B------:R-:W3:Y:S01]  /*0ef0*/  LD.E R13, desc[UR4][R134.64+0x68] ;  /* 0x00006804860d7980 */ /* 0x000ee2000c101900 */
[----:B------:R-:W-:-:S03]  /*0f00*/  LEA R16, R218, 0xffffff00, 0x8 ;  /* 0xffffff00da107811 */ /* 0x000fc600078e40ff */
[----:B------:R-:W3:Y:S01]  /*0f10*/  LD.E.64 R230, desc[UR4][R134.64+0x38] ;  /* 0x0000380486e67980 */ /* 0x000ee2000c101b00 */
[----:B------:R-:W-:-:S03]  /*0f20*/  IABS R4, R16 ;  /* 0x0000001000047213 */ /* 0x000fc60000000000 */
[----:B------:R-:W3:Y:S04]  /*0f30*/  LD.E.64 R10, desc[UR4][R134.64+0x50] ;  /* 0x00005004860a7980 */ /* 0x000ee8000c101b00 */
        /* <DEDUP_REMOVED lines=89> */
.L_x_6223:
[----:B------:R-:W4:Y:S01]  /*14d0*/  LD.E R13, desc[UR4][R134.64+0x68] ;  /* 0x00006804860d7980 */ /* 0x000f22000c101900 */
[----:B------:R-:W-:-:S03]  /*14e0*/  ISETP.NE.AND P3, PT, R17, -0x1, PT ;  /* 0xffffffff1100780c */ /* 0x000fc60003f65270 */
[----:B------:R-:W2:Y:S04]  /*14f0*/  LD.E.64 R230, desc[UR4][R134.64+0x38] ;  /* 0x0000380486e67980 */ /* 0x000ea8000c101b00 */
[----:B------:R-:W2:Y:S04]  /*1500*/  LD.E.64 R232, desc[UR4][R134.64+0x40] ;  /* 0x0000400486e87980 */ /* 0x000ea8000c101b00 */
[----:B------:R-:W2:Y:S04]  /*1510*/  LD.E.64 R18, desc[UR4][R134.64+0x50] ;  /* 0x0000500486127980 */ /* 0x000ea8000c101b00 */
[----:B------:R-:W2:Y:S04]  /*1520*/  @!P3 LD.E.64 R10, desc[UR4][R134.64+0x20] ;  /* 0x00002004860ab980 */ /* 0x000ea8000c101b00 */
[----:B-1----:R-:W2:Y:S04]  /*1530*/  @!P3 LD.E.64 R14, desc[UR4][R134.64+0x28] ;  /* 0x00002804860eb980 */ /* 0x002ea8000c101b00 */
[----:B------:R1:W5:Y:S01]  /*1540*/  LD.E.64 R28, desc[UR4][R134.64+0x58] ;  /* 0x00005804861c7980 */ /* 0x000362000c101b00 */
[----:B---3--:R-:W-:Y:S01]  /*1550*/  IABS R5, R35 ;  /* 0x0000002300057213 */ /* 0x008fe20000000000 */
[----:B------:R-:W-:Y:S01]  /*1560*/  @P3 IMAD.IADD R7, R12, 0x1, R17 ;  /* 0x000000010c073824 */ /* 0x000fe200078e0211 */
[----:B------:R-:W-:-:S02]  /*1570*/  LEA R16, R218, 0xffffff00, 0x8 ;  /* 0xffffff00da107811 */ /* 0x000fc400078e40ff */
[----:B------:R-:W-:Y:S02]  /*1580*/  CS2R R30, SRZ ;  /* 0x00000000001e7805 */ /* 0x000fe4000001ff00 */
[----:B----4-:R-:W-:-:S04]  /*1590*/  IABS R0, R13 ;  /* 0x0000000d00007213 */ /* 0x010fc80000000000 */
        /* <DEDUP_REMOVED lines=68> */
[----:B-1----:R-:W-:Y:S02]  /*19e0*/  MOV R7, RZ ;  /* 0x000000ff00077202 */ /* 0x002fe40000000f00 */
.L_x_6224:
[----:B------:R-:W-:Y:S05]  /*19f0*/  BSYNC.RECONVERGENT B0 ;  /* 0x0000000000007941 */ /* 0x000fea0003800200 */
.L_x_6222:
[----:B------:R-:W-:Y:S01]  /*1a00*/  ISETP.NE.AND P1, PT, R36, -0x1, PT ;  /* 0xffffffff2400780c */ /* 0x000fe20003f25270 */
[----:B------:R-:W2:Y:S04]  /*1a10*/  LD.E.64 R14, desc[UR4][R134.64+0x30] ;  /* 0x00003004860e7980 */ /* 0x000ea8000c101b00 */
[----:B------:R-:W3:Y:S04]  /*1a20*/  LD.E.64 R22, desc[UR4][R134.64+0x10] ;  /* 0x0000100486167980 */ /* 0x000ee8000c101b00 */
[----:B------:R-:W4:Y:S04]  /*1a30*/  LD.E.64 R24, desc[UR4][R134.64+0x8] ;  /* 0x0000080486187980 */ /* 0x000f28000c101b00 */
[----:B------:R-:W4:Y:S04]  /*1a40*/  LD.E R33, desc[UR4][R134.64+0xc0] ;  /* 0x0000c00486217980 */ /* 0x000f28000c101900 */
[----:B------:R-:W4:Y:S04]  /*1a50*/  @!P1 LD.E.64 R20, desc[UR4][R134.64+0x18] ;  /* 0x0000180486149980 */ /* 0x000f28000c101b00 */
        /* <DEDUP_REMOVED lines=24> */
[----:B-----5:R-:W-:Y:S01]  /*1be0*/  IMAD R2, R7, R232, RZ ;  /* 0x000000e807027224 */ /* 0x020fe200078e02ff */
[----:B------:R-:W-:-:S05]  /*1bf0*/  SHF.L.U32 R11, R219, 0x3, RZ ;  /* 0x00000003db0b7819 */ /* 0x000fca00000006ff */
[----:B------:R-:W-:Y:S02]  /*1c00*/  @P4 VIADD R0, R0, 0x1 ;  /* 0x0000000100004836 */ /* 0x000fe40000000000 */
[----:B------:R-:W-:-:S04]  /*1c10*/  IMAD R4, R16, R233, R2 ;  /* 0x000000e910047224 */ /* 0x000fc800078e0202 */
[----:B------:R-:W-:Y:S01]  /*1c20*/  @!P2 IMAD.MOV R0, RZ, RZ, -R0 ;  /* 0x000000ffff00a224 */ /* 0x000fe200078e0a00 */
[----:B------:R-:W-:Y:S01]  /*1c30*/  @!P3 LOP3.LUT R0, RZ, R13, RZ, 0x33, !PT ;  /* 0x0000000dff00b212 */ /* 0x000fe200078e33ff */
[----:B------:R-:W-:Y:S01]  /*1c40*/  IMAD.WIDE.U32 R2, R16, R232, RZ ;  /* 0x000000e810027225 */ /* 0x000fe200078e00ff */
[C---:B------:R-:W-:Y:S02]  /*1c50*/  LOP3.LUT R213, R11.reuse, 0x38, RZ, 0xc0, !PT ;  /* 0x000000380bd57812 */ /* 0x040fe400078ec0ff */
[----:B------:R-:W-:Y:S01]  /*1c60*/  LOP3.LUT R5, R11, 0x1c0, RZ, 0xc0, !PT ;  /* 0x000001c00b057812 */ /* 0x000fe200078ec0ff */
[-C--:B------:R-:W-:Y:S01]  /*1c70*/  IMAD R6, R29, R0.reuse, RZ ;  /* 0x000000001d067224 */ /* 0x080fe200078e02ff */
[----:B------:R-:W-:Y:S01]  /*1c80*/  SHF.R.S32.HI R7, RZ, 0x1f, R0 ;  /* 0x0000001fff077819 */ /* 0x000fe20000011400 */
[----:B------:R-:W-:Y:S01]  /*1c90*/  IMAD.IADD R8, R3, 0x1, R4 ;  /* 0x0000000103087824 */ /* 0x000fe200078e0204 */
[----:B------:R-:W-:Y:S01]  /*1ca0*/  IADD3 R9, P3, P2, R2, R9, R213 ;  /* 0x0000000902097210 */ /* 0x000fe20007a7e0d5 */
[----:B------:R-:W-:Y:S01]  /*1cb0*/  IMAD.WIDE.U32 R2, R28, R0, RZ ;  /* 0x000000001c027225 */ /* 0x000fe200078e00ff */
[----:B------:R-:W-:-:S03]  /*1cc0*/  LOP3.LUT R4, R5, 0x38, R219, 0xf8, !PT ;  /* 0x0000003805047812 */ /* 0x000fc600078ef8db */
[----:B------:R-:W-:Y:S01]  /*1cd0*/  IMAD R0, R7, R28, R6 ;  /* 0x0000001c07007224 */ /* 0x000fe200078e0206 */
[----:B------:R-:W-:Y:S02]  /*1ce0*/  IADD3.X R6, PT, PT, R8, R10, RZ, P3, P2 ;  /* 0x0000000a08067210 */ /* 0x000fe40001fe44ff */
[----:B------:R-:W-:Y:S02]  /*1cf0*/  LOP3.LUT R5, R4, R213, RZ, 0x3c, !PT ;  /* 0x000000d504057212 */ /* 0x000fe400078e3cff */
[----:B------:R-:W-:Y:S02]  /*1d00*/  IADD3 R4, P2, PT, R9, R2, RZ ;  /* 0x0000000209047210 */ /* 0x000fe40007f5e0ff */
[----:B------:R-:W-:Y:S02]  /*1d10*/  LOP3.LUT R7, R11, 0x1e00, RZ, 0xc0, !PT ;  /* 0x00001e000b077812 */ /* 0x000fe400078ec0ff */
[----:B------:R-:W-:Y:S02]  /*1d20*/  IADD3 R2, PT, PT, R3, R0, RZ ;  /* 0x0000000003027210 */ /* 0x000fe40007ffe0ff */
[----:B------:R-:W-:-:S03]  /*1d30*/  LOP3.LUT R227, R5, R7, RZ, 0xfc, !PT ;  /* 0x0000000705e37212 */ /* 0x000fc600078efcff */
[----:B------:R-:W-:Y:S01]  /*1d40*/  IMAD.X R5, R6, 0x1, R2, P2 ;  /* 0x0000000106057824 */ /* 0x000fe200010e0602 */
[----:B------:R-:W-:Y:S02]  /*1d50*/  IADD3 R6, P2, PT, R213, R12, RZ ;  /* 0x0000000cd5067210 */ /* 0x000fe40007f5e0ff */
[----:B------:R-:W-:-:S03]  /*1d60*/  SHF.R.U32.HI R2, RZ, 0x3, R219 ;  /* 0x00000003ff027819 */ /* 0x000fc600000116db */
[----:B------:R-:W-:Y:S02]  /*1d70*/  IMAD.X R7, RZ, RZ, R17, P2 ;  /* 0x000000ffff077224 */ /* 0x000fe400010e0611 */
[----:B------:R-:W-:Y:S02]  /*1d80*/  IMAD R13, R233, R2, RZ ;  /* 0x00000002e90d7224 */ /* 0x000fe400078e02ff */
[C---:B------:R-:W-:Y:S01]  /*1d90*/  IMAD.WIDE.U32 R4, R2.reuse, R232, R4 ;  /* 0x000000e802047225 */ /* 0x040fe200078e0004 */
[----:B------:R-:W1:Y:S03]  /*1da0*/  S2UR UR6, SR_CgaCtaId ;  /* 0x00000000000679c3 */ /* 0x000e660000008800 */
[----:B------:R-:W-:Y:S02]  /*1db0*/  IMAD R12, R231, R2, RZ ;  /* 0x00000002e70c7224 */ /* 0x000fe400078e02ff */
[----:B------:R-:W-:-:S04]  /*1dc0*/  IMAD.WIDE.U32 R6, R2, R230, R6 ;  /* 0x000000e602067225 */ /* 0x000fc800078e0006 */
[----:B------:R-:W-:Y:S01]  /*1dd0*/  IMAD.IADD R5, R5, 0x1, R13 ;  /* 0x0000000105057824 */ /* 0x000fe200078e020d */
[----:B------:R-:W-:Y:S01]  /*1de0*/  IADD3 R7, PT, PT, R7, R12, RZ ;  /* 0x0000000c07077210 */ /* 0x000fe20007ffe0ff */
[----:B------:R-:W-:Y:S01]  /*1df0*/  IMAD.MOV.U32 R12, RZ, RZ, R31 ;  /* 0x000000ffff0c7224 */ /* 0x000fe200078e001f */
[----:B------:R-:W-:Y:S02]  /*1e00*/  IADD3 R32, PT, PT, -R32, R199, RZ ;  /* 0x000000c720207210 */ /* 0x000fe40007ffe1ff */
[----:B------:R-:W-:Y:S01]  /*1e10*/  MOV R13, R30 ;  /* 0x0000001e000d7202 */ /* 0x000fe20000000f00 */
[----:B------:R-:W-:Y:S01]  /*1e20*/  UMOV UR7, 0x400 ;  /* 0x0000040000077882 */ /* 0x000fe20000000000 */
[----:B------:R-:W-:Y:S01]  /*1e30*/  BSSY.RECONVERGENT B0, `(.L_x_6225) ;  /* 0x0000033000007945 */ /* 0x000fe20003800200 */
[----:B-1----:R-:W-:-:S06]  /*1e40*/  ULEA UR6, UR6, UR7, 0x18 ;  /* 0x0000000706067291 */ /* 0x002fcc000f8ec0ff */
[----:B------:R-:W-:-:S04]  /*1e50*/  IMAD.U32 R215, RZ, RZ, UR6 ;  /* 0x00000006ffd77e24 */ /* 0x000fc8000f8e00ff */
[----:B------:R-:W-:Y:S02]  /*1e60*/  IMAD R227, R227, 0x2, R215 ;  /* 0x00000002e3e37824 */ /* 0x000fe400078e02d7 */
[----:B--2---:R-:W-:-:S04]  /*1e70*/  @P1 IMAD.WIDE.U32 R8, R14, R36, RZ ;  /* 0x000000240e081225 */ /* 0x004fc800078e00ff */
[----:B------:R-:W-:Y:S01]  /*1e80*/  @P1 IMAD R3, R15, R36, RZ ;  /* 0x000000240f031224 */ /* 0x000fe200078e02ff */
[----:B---3--:R-:W-:Y:S02]  /*1e90*/  LEA R29, P3, R4, R22, 0x1 ;  /* 0x00000016041d7211 */ /* 0x008fe400078608ff */
[----:B----4-:R-:W-:Y:S02]  /*1ea0*/  LEA R36, P4, R6, R24, 0x1 ;  /* 0x0000001806247211 */ /* 0x010fe400078808ff */
[----:B------:R-:W-:Y:S01]  /*1eb0*/  LEA.HI.X R28, R4, R23, R5, 0x1, P3 ;  /* 0x00000017041c7211 */ /* 0x000fe200018f0c05 */
[----:B------:R-:W-:Y:S04]  /*1ec0*/  STL [R1+0x38], R33 ;  /* 0x0000382101007387 */ /* 0x000fe80000100800 */
[----:B------:R1:W-:Y:S01]  /*1ed0*/  STL [R1+0x3c], R11 ;  /* 0x00003c0b01007387 */ /* 0x0003e20000100800 */
[----:B------:R-:W-:-:S03]  /*1ee0*/  @!P1 IMAD R0, R21, R34, RZ ;  /* 0x0000002215009224 */ /* 0x000fc600078e02ff */
[----:B------:R2:W-:Y:S04]  /*1ef0*/  STL [R1+0x34], R29 ;  /* 0x0000341d01007387 */ /* 0x0005e80000100800 */
[----:B------:R2:W-:Y:S04]  /*1f00*/  STL [R1+0x2c], R36 ;  /* 0x00002c2401007387 */ /* 0x0005e80000100800 */
[----:B------:R2:W-:Y:S01]  /*1f10*/  STL [R1+0x30], R28 ;  /* 0x0000301c01007387 */ /* 0x0005e20000100800 */
[----:B-1----:R-:W-:Y:S01]  /*1f20*/  @!P1 IMAD.WIDE.U32 R10, R20, R34, RZ ;  /* 0x00000022140a9225 */ /* 0x002fe200078e00ff */
[----:B------:R-:W-:-:S03]  /*1f30*/  LEA.HI.X R20, R6, R25, R7, 0x1, P4 ;  /* 0x0000001906147211 */ /* 0x000fc600020f0c07 */
[----:B------:R-:W-:Y:S01]  /*1f40*/  @P1 IMAD.MOV.U32 R10, RZ, RZ, R8 ;  /* 0x000000ffff0a1224 */ /* 0x000fe200078e0008 */
[----:B------:R-:W-:Y:S01]  /*1f50*/  @!P1 IADD3 R0, PT, PT, R11, R0, RZ ;  /* 0x000000000b009210 */ /* 0x000fe20007ffe0ff */
[----:B------:R2:W-:Y:S01]  /*1f60*/  STL [R1+0x28], R20 ;  /* 0x0000281401007387 */ /* 0x0005e20000100800 */
[----:B------:R-:W-:Y:S02]  /*1f70*/  @P1 IADD3 R0, PT, PT, R9, R3, RZ ;  /* 0x0000000309001210 */ /* 0x000fe40007ffe0ff */
[----:B------:R-:W-:Y:S01]  /*1f80*/  IADD3 R10, P2, PT, R213, R10, RZ ;  /* 0x0000000ad50a7210 */ /* 0x000fe20007f5e0ff */
[----:B------:R2:W-:Y:S04]  /*1f90*/  STL [R1+0x64], R32 ;  /* 0x0000642001007387 */ /* 0x0005e80000100800 */
[----:B------:R2:W-:Y:S01]  /*1fa0*/  STL.64 [R1+0x20], R12 ;  /* 0x0000200c01007387 */ /* 0x0005e20000100a00 */
[----:B------:R-:W-:Y:S01]  /*1fb0*/  IMAD.X R11, RZ, RZ, R0, P2 ;  /* 0x000000ffff0b7224 */ /* 0x000fe200010e0600 */
        /* <DEDUP_REMOVED lines=15> */
[----:B--2---:R-:W-:-:S04]  /*20b0*/  IMAD.WIDE.U32 R12, R6, R4, R8 ;  /* 0x00000004060c7225 */ /* 0x004fc800078e0008 */
        /* <DEDUP_REMOVED lines=9> */
.L_x_6227:
[----:B------:R1:W-:Y:S02]  /*2150*/  STS.128 [R227], RZ ;  /* 0x000000ffe3007388 */ /* 0x0003e40000000c00 */
.L_x_6226:
[----:B------:R-:W-:Y:S05]  /*2160*/  BSYNC.RECONVERGENT B0 ;  /* 0x0000000000007941 */ /* 0x000fea0003800200 */
.L_x_6225:
        /* <DEDUP_REMOVED lines=11> */
[----:B------:R-:W-:-:S13]  /*2220*/  ISETP.GE.AND P1, PT, R213, R33, PT ;  /* 0x00000021d500720c */ /* 0x000fda0003f26270 */
[----:B------:R4:W-:Y:S01]  /*2230*/  @P1 STS.128 [R227+0x800], RZ ;  /* 0x000800ffe3001388 */ /* 0x0009e20000000c00 */
[----:B------:R-:W-:Y:S05]  /*2240*/  @P1 BRA `(.L_x_6229) ;  /* 0x0000000000381947 */ /* 0x000fea0003800000 */
[----:B------:R-:W-:Y:S02]  /*2250*/  IADD3 R0, P1, PT, R6, 0x10, RZ ;  /* 0x0000001006007810 */ /* 0x000fe40007f3e0ff */
[----:B--2---:R-:W-:-:S03]  /*2260*/  MOV R13, R9 ;  /* 0x00000009000d7202 */ /* 0x004fc60000000f00 */
[----:B------:R-:W-:-:S04]  /*2270*/  IMAD.X R12, RZ, RZ, R7, P1 ;  /* 0x000000ffff0c7224 */ /* 0x000fc800008e0607 */
[----:B---3--:R-:W-:Y:S02]  /*2280*/  IMAD R14, R12, R4, RZ ;  /* 0x000000040c0e7224 */ /* 0x008fe400078e02ff */
        /* <DEDUP_REMOVED lines=10> */
.L_x_6229:
[----:B------:R-:W-:Y:S05]  /*2330*/  BSYNC.RECONVERGENT B0 ;  /* 0x0000000000007941 */ /* 0x000fea0003800200 */
.L_x_6228:
[----:B------:R-:W-:Y:S04]  /*2340*/  BSSY.RECONVERGENT B0, `(.L_x_6230) ;  /* 0x0000013000007945 */ /* 0x000fe80003800200 */
[----:B------:R-:W-:Y:S05]  /*2350*/  @P3 BRA `(.L_x_6231) ;  /* 0x0000000000443947 */ /* 0x000fea0003800000 */
        /* <DEDUP_REMOVED lines=17> */
.L_x_6231:
[----:B------:R-:W-:Y:S05]  /*2470*/  BSYNC.RECONVERGENT B0 ;  /* 0x0000000000007941 */ /* 0x000fea0003800200 */
.L_x_6230:
        /* <DEDUP_REMOVED lines=19> */
.L_x_6233:
[----:B------:R-:W-:Y:S05]  /*25b0*/  BSYNC.RECONVERGENT B0 ;  /* 0x0000000000007941 */ /* 0x000fea0003800200 */
.L_x_6232:
        /* <DEDUP_REMOVED lines=13> */
.L_x_6236:
[----:B------:R1:W-:Y:S02]  /*2690*/  STS.128 [R227+0x2000], RZ ;  /* 0x002000ffe3007388 */ /* 0x0003e40000000c00 */
.L_x_6235:
[----:B------:R-:W-:Y:S05]  /*26a0*/  BSYNC.RECONVERGENT B0 ;  /* 0x0000000000007941 */ /* 0x000fea0003800200 */
.L_x_6234:
[----:B------:R-:W-:Y:S01]  /*26b0*/  ISETP.GE.AND P1, PT, R17, R16, PT ;  /* 0x000000101100720c */ /* 0x000fe20003f26270 */
[----:B------:R-:W-:Y:S01]  /*26c0*/  VIADD R22, R2, 0x40 ;  /* 0x0000004002167836 */ /* 0x000fe20000000000 */
[----:B-1----:R-:W-:Y:S01]  /*26d0*/  LEA R4, P2, R0, R36, 0x1 ;  /* 0x0000002400047211 */ /* 0x002fe200078408ff */
[----:B------:R-:W-:Y:S01]  /*26e0*/  BSSY.RECONVERGENT B0, `(.L_x_6237) ;  /* 0x0000010000007945 */ /* 0x000fe20003800200 */
[----:B------:R-:W-:Y:S01]  /*26f0*/  ISETP.GE.AND P5, PT, R21, R16, PT ;  /* 0x000000101500720c */ /* 0x000fe20003fa6270 */
[----:B------:R-:W-:Y:S01]  /*2700*/  VIADD R19, R2, 0x60 ;  /* 0x0000006002137836 */ /* 0x000fe20000000000 */
[----:B------:R-:W-:Y:S01]  /*2710*/  LEA.HI.X R5, R0, R20, R6, 0x1, P2 ;  /* 0x0000001400057211 */ /* 0x000fe200010f0c06 */
[----:B--2---:R-:W-:Y:S01]  /*2720*/  VIADD R20, R2, 0x50 ;  /* 0x0000005002147836 */ /* 0x004fe20000000000 */
        /* <DEDUP_REMOVED lines=11> */
.L_x_6238:
[----:B------:R-:W-:Y:S05]  /*27e0*/  BSYNC.RECONVERGENT B0 ;  /* 0x0000000000007941 */ /* 0x000fea0003800200 */
.L_x_6237:
        /* <DEDUP_REMOVED lines=13> */
.L_x_6240:
[----:B------:R-:W-:Y:S05]  /*28c0*/  BSYNC.RECONVERGENT B0 ;  /* 0x0000000000007941 */ /* 0x000fea0003800200 */
.L_x_6239:
[----:B------:R-:W-:Y:S01]  /*28d0*/  BSSY.RECONVERGENT B0, `(.L_x_6241) ;  /* 0x000000d000007945 */ /* 0x000fe20003800200 */
[----:B------:R-:W-:Y:S02]  /*28e0*/  ISETP.GE.AND P5, PT, R18, R16, PT ;  /* 0x000000101200720c */ /* 0x000fe40003fa6270 */
[----:B---3--:R-:W-:Y:S01]  /*28f0*/  LOP3.LUT R15, R2, 0x80, RZ, 0xfc, !PT ;  /* 0x00000080020f7812 */ /* 0x008fe200078efcff */
        /* <DEDUP_REMOVED lines=10> */
.L_x_6242:
[----:B------:R-:W-:Y:S05]  /*29a0*/  BSYNC.RECONVERGENT B0 ;  /* 0x0000000000007941 */ /* 0x000fea0003800200 */
.L_x_6241:
        /* <DEDUP_REMOVED lines=16> */
.L_x_6244:
[----:B------:R-:W-:Y:S05]  /*2ab0*/  BSYNC.RECONVERGENT B0 ;  /* 0x0000000000007941 */ /* 0x000fea0003800200 */
.L_x_6243:
        /* <DEDUP_REMOVED lines=13> */
.L_x_6246:
[----:B------:R-:W-:Y:S05]  /*2b90*/  BSYNC.RECONVERGENT B0 ;  /* 0x0000000000007941 */ /* 0x000fea0003800200 */
.L_x_6245:
        /* <DEDUP_REMOVED lines=16> */
.L_x_6248:
[----:B------:R-:W-:Y:S05]  /*2ca0*/  BSYNC.RECONVERGENT B0 ;  /* 0x0000000000007941 */ /* 0x000fea0003800200 */
.L_x_6247:
        /* <DEDUP_REMOVED lines=16> */
.L_x_6250:
[----:B------:R-:W-:Y:S05]  /*2db0*/  BSYNC.RECONVERGENT B0 ;  /* 0x0000000000007941 */ /* 0x000fea0003800200 */
.L_x_6249:
        /* <DEDUP_REMOVED lines=16> */
.L_x_6252:
[----:B------:R-:W-:Y:S05]  /*2ec0*/  BSYNC.RECONVERGENT B0 ;  /* 0x0000000000007941 */ /* 0x000fea0003800200 */
.L_x_6251:
        /* <DEDUP_REMOVED lines=13> */
.L_x_6254:
[----:B------:R-:W-:Y:S05]  /*2fa0*/  BSYNC.RECONVERGENT B0 ;  /* 0x0000000000007941 */ /* 0x000fea0003800200 */
.L_x_6253:
        /* <DEDUP_REMOVED lines=16> */
.L_x_6256:
[----:B------:R-:W-:Y:S05]  /*30b0*/  BSYNC.RECONVERGENT B0 ;  /* 0x0000000000007941 */ /* 0x000fea0003800200 */
.L_x_6255:
        /* <DEDUP_REMOVED lines=15> */
.L_x_6258:
[----:B------:R-:W-:Y:S05]  /*31b0*/  BSYNC.RECONVERGENT B0 ;  /* 0x0000000000007941 */ /* 0x000fea0003800200 */
.L_x_6257:
        /* <DEDUP_REMOVED lines=14> */
.L_x_6260:
[----:B------:R-:W-:Y:S05]  /*32a0*/  BSYNC.RECONVERGENT B0 ;  /* 0x0000000000007941 */ /* 0x000fea0003800200 */
.L_x_6259:
        /* <DEDUP_REMOVED lines=14> */
.L_x_6262:
[----:B------:R-:W-:Y:S05]  /*3390*/  BSYNC.RECONVERGENT B0 ;  /* 0x0000000000007941 */ /* 0x000fea0003800200 */
.L_x_6261:
        /* <DEDUP_REMOVED lines=14> */
.L_x_6264:
[----:B------:R-:W-:Y:S05]  /*3480*/  BSYNC.RECONVERGENT B0 ;  /* 0x0000000000007941 */ /* 0x000fea0003800200 */
.L_x_6263:
        /* <DEDUP_REMOVED lines=14> */
.L_x_6266:
[----:B------:R-:W-:Y:S05]  /*3570*/  BSYNC.RECONVERGENT B0 ;  /* 0x0000000000007941 */ /* 0x000fea0003800200 */
.L_x_6265:
[----:B--2---:R-:W2:Y:S04]  /*3580*/  LD.E.64 R4, desc[UR4][R134.64+0x1c0] ;  /* 0x0001c00486047980 */ /* 0x004ea8000c101b00 */
        /* <DEDUP_REMOVED lines=8> */
[----:B------:R-:W-:-:S05]  /*3610*/  IMAD R4, R5, R34, RZ ;  /* 0x0000002205047224 */ /* 0x000fca00078e02ff */
[----:B------:R-:W-:Y:S02]  /*3620*/  IADD3 R0, PT, PT, R3, R4, RZ ;  /* 0x0000000403007210 */ /* 0x000fe40007ffe0ff */
[----:B---3--:R-:W-:-:S04]  /*3630*/  LEA R4, P1, R2, R6, 0x2 ;  /* 0x0000000602047211 */ /* 0x008fc800078210ff */
[----:B------:R-:W-:-:S05]  /*3640*/  LEA.HI.X R5, R2, R7, R0, 0x2, P1 ;  /* 0x0000000702057211 */ /* 0x000fca00008f1400 */
[----:B------:R1:W5:Y:S01]  /*3650*/  LD.E R4, desc[UR4][R4.64] ;  /* 0x0000000404047980 */ /* 0x000362000c101900 */
[----:B----4-:R-:W2:Y:S01]  /*3660*/  MUFU.RCP R222, R222 ;  /* 0x000000de00de7308 */ /* 0x010ea20000001000 */
[----:B------:R-:W-:-:S04]  /*3670*/  DEPBAR.LE SB0, 0x0 ;  /* 0x000080000000791a */ /* 0x000fc80000000000 */
[----:B------:R-:W-:Y:S05]  /*3680*/  WARPSYNC.ALL ;  /* 0x0000000000007948 */ /* 0x000fea0003800000 */
[----:B------:R-:W-:Y:S01]  /*3690*/  BSSY.RECONVERGENT B0, `(.L_x_6267) ;  /* 0x0000012000007945 */ /* 0x000fe20003800200 */
[C---:B------:R-:W-:Y:S02]  /*36a0*/  SHF.L.U32 R0, R232.reuse, 0x4, RZ ;  /* 0x00000004e8007819 */ /* 0x040fe400000006ff */
[----:B-1----:R-:W-:Y:S01]  /*36b0*/  SHF.L.U64.HI R5, R232, 0x4, R233 ;  /* 0x00000004e8057819 */ /* 0x002fe200000102e9 */
[----:B------:R-:W-:Y:S01]  /*36c0*/  BAR.SYNC.DEFER_BLOCKING 0x0 ;  /* 0x0000000000007b1d */ /* 0x000fe20000010000 */
[----:B--2--5:R-:W-:-:S05]  /*36d0*/  FMUL.FTZ R222, R4, R222 ;  /* 0x000000de04de7220 */ /* 0x024fca0000410000 */
        /* <DEDUP_REMOVED lines=10> */
.L_x_6269:
[----:B------:R3:W-:Y:S01]  /*3780*/  STS.128 [R227+0xa000], RZ ;  /* 0x00a000ffe3007388 */ /* 0x0007e20000000c00 */
[----:B------:R-:W-:Y:S05]  /*3790*/  BRA `(.L_x_6270) ;  /* 0x0000000000047947 */ /* 0x000fea0003800000 */
.L_x_6268:
[----:B------:R1:W-:Y:S02]  /*37a0*/  STS.128 [R227+0xa000], RZ ;  /* 0x00a000ffe3007388 */ /* 0x0003e40000000c00 */
.L_x_6270:
[----:B------:R-:W-:Y:S05]  /*37b0*/  BSYNC.RECONVERGENT B0 ;  /* 0x0000000000007941 */ /* 0x000fea0003800200 */
.L_x_6267:
[-C--:B------:R-:W-:Y:S01]  /*37c0*/  ISETP.GE.AND P4, PT, R17, R16.reuse, PT ;  /* 0x000000101100720c */ /* 0x080fe20003f86270 */
[----:B------:R-:W-:Y:S01]  /*37d0*/  BSSY.RECONVERGENT B0, `(.L_x_6271) ;  /* 0x0000011000007945 */ /* 0x000fe20003800200 */
[C---:B--2---:R-:W-:Y:S02]  /*37e0*/  LEA R2, P5, R0.reuse, R29, 0x1 ;  /* 0x0000001d00027211 */ /* 0x044fe400078a08ff */
        /* <DEDUP_REMOVED lines=15> */
.L_x_6272:
[----:B------:R-:W-:Y:S05]  /*38e0*/  BSYNC.RECONVERGENT B0 ;  /* 0x0000000000007941 */ /* 0x000fea0003800200 */
.L_x_6271:
        /* <DEDUP_REMOVED lines=13> */
.L_x_6274:
[----:B------:R-:W-:Y:S05]  /*39c0*/  BSYNC.RECONVERGENT B0 ;  /* 0x0000000000007941 */ /* 0x000fea0003800200 */
.L_x_6273:
        /* <DEDUP_REMOVED lines=13> */
.L_x_6276:
[----:B------:R-:W-:Y:S05]  /*3aa0*/  BSYNC.RECONVERGENT B0 ;  /* 0x0000000000007941 */ /* 0x000fea0003800200 */
.L_x_6275:
        /* <DEDUP_REMOVED lines=16> */
.L_x_6278:
[----:B------:R-:W-:Y:S05]  /*3bb0*/  BSYNC.RECONVERGENT B0 ;  /* 0x0000000000007941 */ /* 0x000fea0003800200 */
.L_x_6277:
        /* <DEDUP_REMOVED lines=13> */
.L_x_6280:
[----:B------:R-:W-:Y:S05]  /*3c90*/  BSYNC.RECONVERGENT B0 ;  /* 0x0000000000007941 */ /* 0x000fea0003800200 */
.L_x_6279:
        /* <DEDUP_REMOVED lines=16> */
.L_x_6282:
[----:B------:R-:W-:Y:S05]  /*3da0*/  BSYNC.RECONVERGENT B0 ;  /* 0x0000000000007941 */ /* 0x000fea0003800200 */
.L_x_6281:
        /* <DEDUP_REMOVED lines=16> */
.L_x_6284:
[----:B------:R-:W-:Y:S05]  /*3eb0*/  BSYNC.RECONVERGENT B0 ;  /* 0x0000000000007941 */ /* 0x000fea0003800200 */
.L_x_6283:
        /* <DEDUP_REMOVED lines=16> */
.L_x_6286:
[----:B------:R-:W-:Y:S05]  /*3fc0*/  BSYNC.RECONVERGENT B0 ;  /* 0x0000000000007941 */ /* 0x000fea0003800200 */
.L_x_6285:
        /* <DEDUP_REMOVED lines=13> */
.L_x_6288:
[----:B------:R-:W-:Y:S05]  /*40a0*/  BSYNC.RECONVERGENT B0 ;  /* 0x0000000000007941 */ /* 0x000fea0003800200 */
.L_x_6287:
        /* <DEDUP_REMOVED lines=16> */
.L_x_6290:
[----:B------:R-:W-:Y:S05]  /*41b0*/  BSYNC.RECONVERGENT B0 ;  /* 0x0000000000007941 */ /* 0x000fea0003800200 */
.L_x_6289:
        /* <DEDUP_REMOVED lines=15> */
.L_x_6292:
[----:B------:R-:W-:Y:S05]  /*42b0*/  BSYNC.RECONVERGENT B0 ;  /* 0x0000000000007941 */ /* 0x000fea0003800200 */
.L_x_6291:
        /* <DEDUP_REMOVED lines=15> */
.L_x_6294:
[----:B------:R-:W-:Y:S05]  /*43b0*/  BSYNC.RECONVERGENT B0 ;  /* 0x0000000000007941 */ /* 0x000fea0003800200 */
.L_x_6293:
        /* <DEDUP_REMOVED lines=15> */
.L_x_6296:
[----:B------:R-:W-:Y:S05]  /*44b0*/  BSYNC.RECONVERGENT B0 ;  /* 0x0000000000007941 */ /* 0x000fea0003800200 */
.L_x_6295:
        /* <DEDUP_REMOVED lines=15> */
.L_x_6298:
[----:B------:R-:W-:Y:S05]  /*45b0*/  BSYNC.RECONVERGENT B0 ;  /* 0x0000000000007941 */ /* 0x000fea0003800200 */
.L_x_6297:
        /* <DEDUP_REMOVED lines=13> */
.L_x_6300:
[----:B------:R-:W-:Y:S05]  /*4690*/  BSYNC.RECONVERGENT B0 ;  /* 0x0000000000007941 */ /* 0x000fea0003800200 */
.L_x_6299:
[----:B------:R-:W5:Y:S01]  /*46a0*/  LD.E R0, desc[UR4][R134.64+0x18c] ;  /* 0x00018c0486007980 */ /* 0x000f62000c101900 */
[--C-:B------:R-:W-:Y:S01]  /*46b0*/  SHF.R.U32.HI R216, RZ, 0x1, R219.reuse ;  /* 0x00000001ffd87819 */ /* 0x100fe200000116db */
[C---:B------:R-:W-:Y:S01]  /*46c0*/  IMAD.SHL.U32 R228, R219.reuse, 0x40, RZ ;  /* 0x00000040dbe47824 */ /* 0x040fe200078e00ff */
[C---:B------:R-:W-:Y:S01]  /*46d0*/  LOP3.LUT P6, RZ, R219.reuse, 0x2, RZ, 0xc0, !PT ;  /* 0x00000002dbff7812 */ /* 0x040fe200078cc0ff */
[----:B------:R-:W-:Y:S01]  /*46e0*/  IMAD.SHL.U32 R217, R219, 0x20, RZ ;  /* 0x00000020dbd97824 */ /* 0x000fe200078e00ff */
[----:B-1----:R-:W-:Y:S01]  /*46f0*/  LOP3.LUT R2, R216, 0x8, RZ, 0xc0, !PT ;  /* 0x00000008d8027812 */ /* 0x002fe200078ec0ff */
[----:B------:R-:W-:Y:S01]  /*4700*/  IMAD.MOV.U32 R197, RZ, RZ, 0x20 ;  /* 0x00000020ffc57424 */ /* 0x000fe200078e00ff */
[----:B------:R-:W-:Y:S01]  /*4710*/  LOP3.LUT R4, R228, 0x1c0, RZ, 0xc0, !PT ;  /* 0x000001c0e4047812 */ /* 0x000fe200078ec0ff */
[----:B------:R-:W-:Y:S01]  /*4720*/  IMAD.MOV.U32 R212, RZ, RZ, 0x40 ;  /* 0x00000040ffd47424 */ /* 0x000fe200078e00ff */
[----:B------:R-:W-:Y:S01]  /*4730*/  LOP3.LUT R3, R2, 0x1c0, R228, 0xf8, !PT ;  /* 0x000001c002037812 */ /* 0x000fe200078ef8e4 */
[----:B------:R-:W-:Y:S01]  /*4740*/  VIADD R226, R218, 0xffffffff ;  /* 0xffffffffdae27836 */ /* 0x000fe20000000000 */
[----:B------:R-:W-:Y:S01]  /*4750*/  LOP3.LUT R217, R217, 0x7c00, RZ, 0xc0, !PT ;  /* 0x00007c00d9d97812 */ /* 0x000fe200078ec0ff */
[----:B------:R-:W0:Y:S01]  /*4760*/  LDGDEPBAR ;  /* 0x00000000000079af */ /* 0x000e220000000000 */
[----:B------:R-:W-:Y:S01]  /*4770*/  LOP3.LUT R2, R4, 0x8, R219, 0xf8, !PT ;  /* 0x0000000804027812 */ /* 0x000fe200078ef8db */
[----:B------:R-:W-:Y:S01]  /*4780*/  BSSY.RECONVERGENT B1, `(.L_x_6301) ;  /* 0x0000793000017945 */ /* 0x000fe20003800200 */
[----:B------:R-:W-:-:S02]  /*4790*/  LOP3.LUT R5, R228, 0x400, RZ, 0xc0, !PT ;  /* 0x00000400e4057812 */ /* 0x000fc400078ec0ff */
[----:B------:R-:W-:Y:S02]  /*47a0*/  LOP3.LUT R4, R217, 0x200, R228, 0xf8, !PT ;  /* 0x00000200d9047812 */ /* 0x000fe400078ef8e4 */
[-C--:B------:R-:W-:Y:S02]  /*47b0*/  LOP3.LUT R6, R3, R213.reuse, RZ, 0x3c, !PT ;  /* 0x000000d503067212 */ /* 0x080fe400078e3cff */
[----:B------:R-:W-:Y:S02]  /*47c0*/  LOP3.LUT R2, R2, R213, RZ, 0x3c, !PT ;  /* 0x000000d502027212 */ /* 0x000fe400078e3cff */
[----:B------:R-:W-:Y:S01]  /*47d0*/  LOP3.LUT R3, R4, R6, RZ, 0xfc, !PT ;  /* 0x0000000604037212 */ /* 0x000fe200078efcff */
[----:B------:R-:W-:Y:S01]  /*47e0*/  STL [R1+0x14], R6 ;  /* 0x0000140601007387 */ /* 0x000fe20000100800 */
[----:B------:R-:W-:Y:S01]  /*47f0*/  SEL R197, R197, 0xffffffe0, !P6 ;  /* 0xffffffe0c5c57807 */ /* 0x000fe20007000000 */
[----:B------:R-:W-:Y:S01]  /*4800*/  IMAD R2, R2, 0x2, R5 ;  /* 0x0000000202027824 */ /* 0x000fe200078e0205 */
[----:B------:R-:W-:Y:S01]  /*4810*/  LOP3.LUT P2, RZ, R219, 0x4, RZ, 0xc0, !PT ;  /* 0x00000004dbff7812 */ /* 0x000fe2000784c0ff */
[----:B------:R-:W-:Y:S01]  /*4820*/  IMAD R248, R3, 0x2, R215 ;  /* 0x0000000203f87824 */ /* 0x000fe200078e02d7 */
[----:B------:R-:W-:Y:S01]  /*4830*/  SHF.R.U32.HI R3, RZ, 0x2, R219 ;  /* 0x00000002ff037819 */ /* 0x000fe200000116db */
[----:B------:R-:W-:Y:S01]  /*4840*/  IMAD.IADD R101, R215, 0x1, R2 ;  /* 0x00000001d7657824 */ /* 0x000fe200078e0202 */
[----:B------:R-:W-:Y:S01]  /*4850*/  SEL R212, R212, 0xffffffc0, !P2 ;  /* 0xffffffc0d4d47807 */ /* 0x000fe20005000000 */
[----:B------:R-:W-:Y:S01]  /*4860*/  IMAD.IADD R252, R248, 0x1, R197 ;  /* 0x00000001f8fc7824 */ /* 0x000fe200078e02c5 */
[----:B------:R-:W-:Y:S01]  /*4870*/  LDSM.16.M88.4 R8, [R248] ;  /* 0x00000000f808783b */ /* 0x000fe20000000200 */
[----:B------:R-:W-:-:S02]  /*4880*/  IMAD.IADD R102, R197, 0x1, R101 ;  /* 0x00000001c5667824 */ /* 0x000fc400078e0265 */
[----:B------:R-:W-:Y:S01]  /*4890*/  IMAD.IADD R2, R248, 0x1, R212 ;  /* 0x00000001f8027824 */ /* 0x000fe200078e02d4 */
[----:B------:R-:W1:Y:S01]  /*48a0*/  LDSM.16.M88.4 R24, [R101+0x2000] ;  /* 0x002000006518783b */ /* 0x000e620000000200 */
[----:B------:R-:W-:Y:S02]  /*48b0*/  IMAD.IADD R196, R212, 0x1, R101 ;  /* 0x00000001d4c47824 */ /* 0x000fe400078e0265 */
[C---:B------:R-:W-:Y:S01]  /*48c0*/  IMAD.IADD R208, R197.reuse, 0x1, R2 ;  /* 0x00000001c5d07824 */ /* 0x040fe200078e0202 */
[----:B------:R-:W2:Y:S01]  /*48d0*/  LDSM.16.M88.4 R12, [R101+0x3800] ;  /* 0x00380000650c783b */ /* 0x000ea20000000200 */
[----:B------:R-:W-:-:S03]  /*48e0*/  IMAD.IADD R103, R197, 0x1, R196 ;  /* 0x00000001c5677824 */ /* 0x000fc600078e02c4 */
[----:B------:R-:W3:Y:S04]  /*48f0*/  LDSM.16.M88.4 R4, [R101+0x4000] ;  /* 0x004000006504783b */ /* 0x000ee80000000200 */
[----:B------:R-:W4:Y:S04]  /*4900*/  LDSM.16.M88.4 R16, [R101+0x3000] ;  /* 0x003000006510783b */ /* 0x000f280000000200 */
        /* <DEDUP_REMOVED lines=10> */
[----:B------:R-:W1:Y:S04]  /*49b0*/  LDSM.16.M88.4 R36, [R101+0x8000] ;  /* 0x008000006524783b */ /* 0x000e680000000200 */
[----:B------:R-:W1:Y:S01]  /*49c0*/  LDSM.16.M88.4 R32, [R101+0x8800] ;  /* 0x008800006520783b */ /* 0x000e620000000200 */
[C---:B--2---:R-:W-:Y:S03]  /*49d0*/  HMMA.16816.F32 R68, R8.reuse, R12, RZ ;  /* 0x0000000c0844723c */ /* 0x044fe600000018ff */
[----:B------:R-:W2:Y:S04]  /*49e0*/  LDSM.16.M88.4 R28, [R101+0x9000] ;  /* 0x00900000651c783b */ /* 0x000ea80000000200 */
[----:B------:R-:W2:Y:S01]  /*49f0*/  LDSM.16.M88.4 R24, [R101+0x9800] ;  /* 0x009800006518783b */ /* 0x000ea20000000200 */
[C---:B------:R-:W-:Y:S03]  /*4a00*/  HMMA.16816.F32 R92, R8.reuse, R14, RZ ;  /* 0x0000000e085c723c */ /* 0x040fe600000018ff */
[----:B------:R-:W-:Y:S04]  /*4a10*/  LDSM.16.M88.4 R12, [R102+0x3000] ;  /* 0x00300000660c783b */ /* 0x000fe80000000200 */
[----:B------:R-:W-:Y:S01]  /*4a20*/  STL [R1+0x10], R208 ;  /* 0x000010d001007387 */ /* 0x000fe20000100800 */
[C---:B---3--:R-:W-:Y:S08]  /*4a30*/  HMMA.16816.F32 R104, R8.reuse, R4, RZ ;  /* 0x000000040868723c */ /* 0x048ff000000018ff */
[C---:B------:R-:W-:Y:S01]  /*4a40*/  HMMA.16816.F32 R108, R8.reuse, R6, RZ ;  /* 0x00000006086c723c */ /* 0x040fe200000018ff */
[----:B------:R-:W3:Y:S07]  /*4a50*/  LDSM.16.M88.4 R4, [R252] ;  /* 0x00000000fc04783b */ /* 0x000eee0000000200 */
[C---:B----4-:R-:W-:Y:S08]  /*4a60*/  HMMA.16816.F32 R76, R8.reuse, R16, RZ ;  /* 0x00000010084c723c */ /* 0x050ff000000018ff */
[C---:B------:R-:W-:Y:S01]  /*4a70*/  HMMA.16816.F32 R72, R8.reuse, R18, RZ ;  /* 0x000000120848723c */ /* 0x040fe200000018ff */
[----:B------:R-:W-:Y:S07]  /*4a80*/  LDSM.16.M88.4 R16, [R102+0x2800] ;  /* 0x002800006610783b */ /* 0x000fee0000000200 */
[C---:B------:R-:W-:Y:S08]  /*4a90*/  HMMA.16816.F32 R84, R8.reuse, R20, RZ ;  /* 0x000000140854723c */ /* 0x040ff000000018ff */
[C---:B------:R-:W-:Y:S01]  /*4aa0*/  HMMA.16816.F32 R80, R8.reuse, R22, RZ ;  /* 0x000000160850723c */ /* 0x040fe200000018ff */
[----:B------:R-:W4:Y:S07]  /*4ab0*/  LDSM.16.M88.4 R20, [R102+0x2000] ;  /* 0x002000006614783b */ /* 0x000f2e0000000200 */
[C---:B------:R-:W-:Y:S08]  /*4ac0*/  HMMA.16816.F32 R184, R8.reuse, R60, RZ ;  /* 0x0000003c08b8723c */ /* 0x040ff000000018ff */
[C---:B------:R-:W-:Y:S08]  /*4ad0*/  HMMA.16816.F32 R180, R8.reuse, R62, RZ ;  /* 0x0000003e08b4723c */ /* 0x040ff000000018ff */
[C---:B------:R-:W-:Y:S08]  /*4ae0*/  HMMA.16816.F32 R176, R8.reuse, R56, RZ ;  /* 0x0000003808b0723c */ /* 0x040ff000000018ff */
[C---:B------:R-:W-:Y:S08]  /*4af0*/  HMMA.16816.F32 R172, R8.reuse, R58, RZ ;  /* 0x0000003a08ac723c */ /* 0x040ff000000018ff */
        /* <DEDUP_REMOVED lines=8> */
[----:B------:R-:W5:Y:S07]  /*4b80*/  LDSM.16.M88.4 R48, [R102+0x4000] ;  /* 0x004000006630783b */ /* 0x000f6e0000000200 */
        /* <DEDUP_REMOVED lines=12> */
[C---:B--2---:R-:W-:Y:S08]  /*4c50*/  HMMA.16816.F32 R156, R8.reuse, R28, RZ ;  /* 0x0000001c089c723c */ /* 0x044ff000000018ff */
[C---:B------:R-:W-:Y:S01]  /*4c60*/  HMMA.16816.F32 R140, R8.reuse, R30, RZ ;  /* 0x0000001e088c723c */ /* 0x040fe200000018ff */
[----:B------:R1:W-:Y:S07]  /*4c70*/  LDSM.16.M88.4 R28, [R2] ;  /* 0x00000000021c783b */ /* 0x0003ee0000000200 */
[C---:B------:R-:W-:Y:S08]  /*4c80*/  HMMA.16816.F32 R120, R8.reuse, R24, RZ ;  /* 0x000000180878723c */ /* 0x040ff000000018ff */
[----:B------:R-:W-:Y:S01]  /*4c90*/  HMMA.16816.F32 R60, R8, R26, RZ ;  /* 0x0000001a083c723c */ /* 0x000fe200000018ff */
[----:B------:R-:W-:Y:S04]  /*4ca0*/  LDSM.16.M88.4 R8, [R102+0x6800] ;  /* 0x006800006608783b */ /* 0x000fe80000000200 */
[----:B------:R-:W-:Y:S03]  /*4cb0*/  LDSM.16.M88.4 R24, [R102+0x4800] ;  /* 0x004800006618783b */ /* 0x000fe60000000200 */
[----:B---3--:R-:W-:Y:S01]  /*4cc0*/  HMMA.16816.F32 R76, R4, R12, R76 ;  /* 0x0000000c044c723c */ /* 0x008fe2000000184c */
[----:B-1----:R-:W-:-:S04]  /*4cd0*/  LOP3.LUT R2, R216, 0x1f0, RZ, 0xc0, !PT ;  /* 0x000001f0d8027812 */ /* 0x002fc800078ec0ff */
[----:B------:R-:W-:Y:S01]  /*4ce0*/  LOP3.LUT R2, R2, 0x7, R3, 0xf8, !PT ;  /* 0x0000000702027812 */ /* 0x000fe200078ef803 */
[----:B------:R-:W-:Y:S02]  /*4cf0*/  IMAD R3, R214, 0x40, R100 ;  /* 0x00000040d6037824 */ /* 0x000fe400078e0264 */
[----:B------:R-:W-:Y:S01]  /*4d00*/  HMMA.16816.F32 R72, R4, R14, R72 ;  /* 0x0000000e0448723c */ /* 0x000fe20000001848 */
[----:B------:R-:W1:Y:S01]  /*4d10*/  LDSM.16.M88.4 R12, [R102+0x6000] ;  /* 0x00600000660c783b */ /* 0x000e620000000200 */
[----:B------:R-:W-:Y:S02]  /*4d20*/  IMAD.IADD R225, R2, 0x1, R3 ;  /* 0x0000000102e17824 */ /* 0x000fe400078e0203 */
[----:B------:R-:W-:-:S04]  /*4d30*/  IMAD R2, R214, 0x40, R2 ;  /* 0x00000040d6027824 */ /* 0x000fc800078e0202 */
[C---:B----4-:R-:W-:Y:S08]  /*4d40*/  HMMA.16816.F32 R88, R4.reuse, R20, R88 ;  /* 0x000000140458723c */ /* 0x050ff00000001858 */
[C---:B------:R-:W-:Y:S01]  /*4d50*/  HMMA.16816.F32 R96, R4.reuse, R22, R96 ;  /* 0x000000160460723c */ /* 0x040fe20000001860 */
[----:B------:R-:W2:Y:S07]  /*4d60*/  LDSM.16.M88.4 R20, [R102+0x5000] ;  /* 0x005000006614783b */ /* 0x000eae0000000200 */
[C---:B------:R-:W-:Y:S08]  /*4d70*/  HMMA.16816.F32 R84, R4.reuse, R16, R84 ;  /* 0x000000100454723c */ /* 0x040ff00000001854 */
        /* <DEDUP_REMOVED lines=8> */
[C---:B------:R-:W-:Y:S01]  /*4e00*/  HMMA.16816.F32 R200, R4.reuse, R8, R136 ;  /* 0x0000000804c8723c */ /* 0x040fe20000001888 */
[----:B------:R-:W-:Y:S07]  /*4e10*/  LDSM.16.M88.4 R136, [R196+0x9800] ;  /* 0x00980000c488783b */ /* 0x000fee0000000200 */
[C---:B------:R-:W-:Y:S01]  /*4e20*/  HMMA.16816.F32 R204, R4.reuse, R10, R56 ;  /* 0x0000000a04cc723c */ /* 0x040fe20000001838 */
[----:B------:R-:W-:Y:S07]  /*4e30*/  LDSM.16.M88.4 R56, [R103+0x2000] ;  /* 0x002000006738783b */ /* 0x000fee0000000200 */
[C---:B------:R-:W-:Y:S08]  /*4e40*/  HMMA.16816.F32 R8, R4.reuse, R36, R124 ;  /* 0x000000240408723c */ /* 0x040ff0000000187c */
[C---:B------:R-:W-:Y:S08]  /*4e50*/  HMMA.16816.F32 R244, R4.reuse, R42, R148 ;  /* 0x0000002a04f4723c */ /* 0x040ff00000001894 */
[----:B--2---:R-:W-:Y:S03]  /*4e60*/  HMMA.16816.F32 R184, R4, R20, R184 ;  /* 0x0000001404b8723c */ /* 0x004fe600000018b8 */
[----:B------:R-:W-:-:S02]  /*4e70*/  IMAD.MOV.U32 R149, RZ, RZ, R8 ;  /* 0x000000ffff957224 */ /* 0x000fc400078e0008 */
[----:B------:R-:W-:Y:S02]  /*4e80*/  IMAD.MOV.U32 R148, RZ, RZ, R9 ;  /* 0x000000ffff947224 */ /* 0x000fe400078e0009 */
[----:B------:R-:W-:Y:S01]  /*4e90*/  IMAD.MOV.U32 R126, RZ, RZ, R10 ;  /* 0x000000ffff7e7224 */ /* 0x000fe200078e000a */
[C---:B------:R-:W-:Y:S01]  /*4ea0*/  HMMA.16816.F32 R180, R4.reuse, R22, R180 ;  /* 0x0000001604b4723c */ /* 0x040fe200000018b4 */
[----:B------:R-:W-:Y:S01]  /*4eb0*/  IMAD.MOV.U32 R124, RZ, RZ, R11 ;  /* 0x000000ffff7c7224 */ /* 0x000fe200078e000b */
[----:B------:R2:W5:Y:S06]  /*4ec0*/  LDSM.16.M88.4 R20, [R208] ;  /* 0x00000000d014783b */ /* 0x00056c0000000200 */
[C---:B------:R-:W-:Y:S08]  /*4ed0*/  HMMA.16816.F32 R8, R4.reuse, R44, R112 ;  /* 0x0000002c0408723c */ /* 0x040ff00000001870 */
[C---:B------:R-:W-:Y:S08]  /*4ee0*/  HMMA.16816.F32 R240, R4.reuse, R40, R160 ;  /* 0x0000002804f0723c */ /* 0x040ff000000018a0 */
[----:B------:R-:W-:Y:S03]  /*4ef0*/  HMMA.16816.F32 R192, R4, R24, R192 ;  /* 0x0000001804c0723c */ /* 0x000fe600000018c0 */
[----:B------:R-:W-:-:S02]  /*4f00*/  IMAD.MOV.U32 R160, RZ, RZ, R9 ;  /* 0x000000ffffa07224 */ /* 0x000fc400078e0009 */
[----:B------:R-:W-:Y:S02]  /*4f10*/  IMAD.MOV.U32 R151, RZ, RZ, R10 ;  /* 0x000000ffff977224 */ /* 0x000fe400078e000a */
[----:B------:R-:W-:Y:S01]  /*4f20*/  IMAD.MOV.U32 R150, RZ, RZ, R8 ;  /* 0x000000ffff967224 */ /* 0x000fe200078e0008 */
[----:B------:R-:W-:Y:S01]  /*4f30*/  HMMA.16816.F32 R188, R4, R26, R188 ;  /* 0x0000001a04bc723c */ /* 0x000fe200000018bc */
[----:B------:R-:W-:-:S07]  /*4f40*/  IMAD.MOV.U32 R127, RZ, RZ, R11 ;  /* 0x000000ffff7f7224 */ /* 0x000fce00078e000b */
[C---:B---3--:R-:W-:Y:S08]  /*4f50*/  HMMA.16816.F32 R176, R4.reuse, R16, R176 ;  /* 0x0000001004b0723c */ /* 0x048ff000000018b0 */
[C---:B------:R-:W-:Y:S08]  /*4f60*/  HMMA.16816.F32 R172, R4.reuse, R18, R172 ;  /* 0x0000001204ac723c */ /* 0x040ff000000018ac */
[C---:B------:R-:W-:Y:S08]  /*4f70*/  HMMA.16816.F32 R116, R4.reuse, R38, R116 ;  /* 0x000000260474723c */ /* 0x040ff00000001874 */
[C---:B------:R-:W-:Y:S08]  /*4f80*/  HMMA.16816.F32 R68, R4.reuse, R64, R68 ;  /* 0x000000400444723c */ /* 0x040ff00000001844 */
[C---:B------:R-:W-:Y:S08]  /*4f90*/  HMMA.16816.F32 R92, R4.reuse, R66, R92 ;  /* 0x00000042045c723c */ /* 0x040ff0000000185c */
[C---:B------:R-:W-:Y:S08]  /*4fa0*/  HMMA.16816.F32 R128, R4.reuse, R32, R128 ;  /* 0x000000200480723c */ /* 0x040ff00000001880 */
[C---:B--2---:R-:W-:Y:S08]  /*4fb0*/  HMMA.16816.F32 R208, R4.reuse, R34, R168 ;  /* 0x0000002204d0723c */ /* 0x044ff000000018a8 */
[----:B----4-:R-:W-:Y:S01]  /*4fc0*/  HMMA.16816.F32 R8, R4, R50, R60 ;  /* 0x000000320408723c */ /* 0x010fe2000000183c */
[----:B------:R-:W-:-:S02]  /*4fd0*/  IMAD.SHL.U32 R62, R226, 0x100, RZ ;  /* 0x00000100e23e7824 */ /* 0x000fc400078e00ff */
[----:B------:R-:W-:-:S05]  /*4fe0*/  VIADD R61, R225, 0x8 ;  /* 0x00000008e13d7836 */ /* 0x000fca0000000000 */
[----:B------:R-:W-:Y:S01]  /*4ff0*/  HMMA.16816.F32 R16, R28, R52, R88 ;  /* 0x000000341c10723c */ /* 0x000fe20000001858 */
[----:B------:R-:W-:Y:S07]  /*5000*/  LDSM.16.M88.4 R88, [R103+0x9800] ;  /* 0x009800006758783b */ /* 0x000fee0000000200 */
[C---:B------:R-:W-:Y:S08]  /*5010*/  HMMA.16816.F32 R24, R4.reuse, R46, R144 ;  /* 0x0000002e0418723c */ /* 0x040ff00000001890 */
[----:B-1----:R-:W-:Y:S01]  /*5020*/  HMMA.16816.F32 R36, R4, R12, R156 ;  /* 0x0000000c0424723c */ /* 0x002fe2000000189c */
[----:B------:R-:W-:-:S05]  /*5030*/  IMAD.SHL.U32 R12, R219, 0x2, RZ ;  /* 0x00000002db0c7824 */ /* 0x000fca00078e00ff */
[----:B------:R1:W-:Y:S02]  /*5040*/  STL [R1+0x4c], R12 ;  /* 0x00004c0c01007387 */ /* 0x0003e40000100800 */
[C---:B------:R-:W-:Y:S03]  /*5050*/  HMMA.16816.F32 R40, R4.reuse, R14, R140 ;  /* 0x0000000e0428723c */ /* 0x040fe6000000188c */
[----:B------:R-:W-:Y:S02]  /*5060*/  IMAD.MOV.U32 R34, RZ, RZ, R26 ;  /* 0x000000ffff227224 */ /* 0x000fe400078e001a */
[----:B------:R-:W-:Y:S02]  /*5070*/  IMAD.MOV.U32 R33, RZ, RZ, R24 ;  /* 0x000000ffff217224 */ /* 0x000fe400078e0018 */
[----:B------:R-:W-:Y:S01]  /*5080*/  IMAD.MOV.U32 R32, RZ, RZ, R25 ;  /* 0x000000ffff207224 */ /* 0x000fe200078e0019 */
[----:B------:R-:W-:Y:S01]  /*5090*/  HMMA.16816.F32 R4, R4, R48, R120 ;  /* 0x000000300404723c */ /* 0x000fe20000001878 */
[----:B------:R-:W-:-:S02]  /*50a0*/  IMAD.MOV.U32 R125, RZ, RZ, R27 ;  /* 0x000000ffff7d7224 */ /* 0x000fc400078e001b */
[----:B------:R-:W-:Y:S01]  /*50b0*/  IMAD.MOV.U32 R47, RZ, RZ, R39 ;  /* 0x000000ffff2f7224 */ /* 0x000fe200078e0027 */
[----:B------:R-:W2:Y:S01]  /*50c0*/  LDSM.16.M88.4 R24, [R196+0x2800] ;  /* 0x00280000c418783b */ /* 0x000ea20000000200 */
[----:B------:R-:W-:Y:S02]  /*50d0*/  IMAD.MOV.U32 R45, RZ, RZ, R37 ;  /* 0x000000ffff2d7224 */ /* 0x000fe400078e0025 */
[----:B------:R-:W-:Y:S01]  /*50e0*/  IMAD.MOV.U32 R44, RZ, RZ, R38 ;  /* 0x000000ffff2c7224 */ /* 0x000fe200078e0026 */
[----:B-----5:R-:W-:Y:S01]  /*50f0*/  HMMA.16816.F32 R64, R20, R56, R16 ;  /* 0x000000381440723c */ /* 0x020fe20000001810 */
[----:B------:R-:W-:Y:S02]  /*5100*/  IMAD.MOV.U32 R46, RZ, RZ, R36 ;  /* 0x000000ffff2e7224 */ /* 0x000fe400078e0024 */
[----:B------:R-:W-:Y:S02]  /*5110*/  IMAD.MOV.U32 R35, RZ, RZ, R41 ;  /* 0x000000ffff237224 */ /* 0x000fe400078e0029 */
[----:B------:R-:W-:-:S02]  /*5120*/  IMAD.MOV.U32 R36, RZ, RZ, R42 ;  /* 0x000000ffff247224 */ /* 0x000fc400078e002a */
[----:B------:R-:W-:Y:S01]  /*5130*/  IMAD.MOV.U32 R14, RZ, RZ, R40 ;  /* 0x000000ffff0e7224 */ /* 0x000fe200078e0028 */
[----:B------:R-:W-:Y:S01]  /*5140*/  HMMA.16816.F32 R16, R28, R54, R96 ;  /* 0x000000361c10723c */ /* 0x000fe20000001860 */
[----:B------:R-:W-:Y:S02]  /*5150*/  IMAD.MOV.U32 R13, RZ, RZ, R43 ;  /* 0x000000ffff0d7224 */ /* 0x000fe400078e002b */
[----:B------:R-:W-:Y:S02]  /*5160*/  IMAD.MOV.U32 R39, RZ, RZ, R6 ;  /* 0x000000ffff277224 */ /* 0x000fe400078e0006 */
[----:B------:R-:W-:Y:S02]  /*5170*/  IMAD.MOV.U32 R38, RZ, RZ, R4 ;  /* 0x000000ffff267224 */ /* 0x000fe400078e0004 */
[----:B------:R-:W-:Y:S02]  /*5180*/  IMAD.MOV.U32 R37, RZ, RZ, R5 ;  /* 0x000000ffff257224 */ /* 0x000fe400078e0005 */
[----:B------:R-:W-:-:S02]  /*5190*/  IMAD.MOV.U32 R15, RZ, RZ, R7 ;  /* 0x000000ffff0f7224 */ /* 0x000fc400078e0007 */
[----:B------:R-:W-:Y:S01]  /*51a0*/  HMMA.16816.F32 R4, R28, R138, R8 ;  /* 0x0000008a1c04723c */ /* 0x000fe20000001808 */
[----:B------:R-:W-:Y:S01]  /*51b0*/  LOP3.LUT R8, R12, 0x6, RZ, 0xc0, !PT ;  /* 0x000000060c087812 */ /* 0x000fe200078ec0ff */
[----:B------:R-:W-:Y:S02]  /*51c0*/  IMAD.MOV.U32 R123, RZ, RZ, R47 ;  /* 0x000000ffff7b7224 */ /* 0x000fe400078e002f */
[----:B------:R-:W-:Y:S01]  /*51d0*/  IMAD.MOV.U32 R99, RZ, RZ, R39 ;  /* 0x000000ffff637224 */ /* 0x000fe200078e0027 */
[----:B------:R-:W-:Y:S01]  /*51e0*/  LOP3.LUT R60, R62, R8, RZ, 0xfc, !PT ;  /* 0x000000083e3c7212 */ /* 0x000fe200078efcff */
[----:B------:R3:W-:Y:S01]  /*51f0*/  STL [R1+0x48], R8 ;  /* 0x0000480801007387 */ /* 0x0007e20000100800 */
[----:B------:R-:W-:Y:S02]  /*5200*/  IMAD.MOV.U32 R97, RZ, RZ, R38 ;  /* 0x000000ffff617224 */ /* 0x000fe400078e0026 */
[----:B------:R-:W-:Y:S01]  /*5210*/  HMMA.16816.F32 R16, R20, R58, R16 ;  /* 0x0000003a1410723c */ /* 0x000fe20000001810 */
[----:B-1----:R-:W-:-:S02]  /*5220*/  IMAD.IADD R12, R60, 0x1, R199 ;  /* 0x000000013c0c7824 */ /* 0x002fc400078e02c7 */
[----:B------:R-:W-:Y:S02]  /*5230*/  IMAD.MOV.U32 R98, RZ, RZ, R37 ;  /* 0x000000ffff627224 */ /* 0x000fe400078e0025 */
[----:B------:R-:W-:Y:S02]  /*5240*/  IMAD.IADD R3, R61, 0x1, -R12 ;  /* 0x000000013d037824 */ /* 0x000fe400078e0a0c */
[----:B------:R-:W-:Y:S01]  /*5250*/  IMAD.MOV.U32 R96, RZ, RZ, R13 ;  /* 0x000000ffff607224 */ /* 0x000fe200078e000d */
[----:B--2---:R-:W-:Y:S01]  /*5260*/  HMMA.16816.F32 R40, R28, R24, R84 ;  /* 0x000000181c28723c */ /* 0x004fe20000001854 */
[----:B------:R-:W-:Y:S02]  /*5270*/  IMAD.MOV.U32 R85, RZ, RZ, R46 ;  /* 0x000000ffff557224 */ /* 0x000fe400078e002e */
[----:B------:R-:W-:Y:S02]  /*5280*/  IMAD.MOV.U32 R86, RZ, RZ, R44 ;  /* 0x000000ffff567224 */ /* 0x000fe400078e002c */
[----:B------:R-:W-:-:S02]  /*5290*/  IMAD.MOV.U32 R87, RZ, RZ, R32 ;  /* 0x000000ffff577224 */ /* 0x000fc400078e0020 */
[----:B------:R-:W-:Y:S01]  /*52a0*/  IMAD.MOV.U32 R84, RZ, RZ, R36 ;  /* 0x000000ffff547224 */ /* 0x000fe200078e0024 */
[----:B------:R-:W-:Y:S01]  /*52b0*/  HMMA.16816.F32 R112, R20, R90, R4 ;  /* 0x0000005a1470723c */ /* 0x000fe20000001804 */
[----:B------:R-:W-:Y:S01]  /*52c0*/  FMUL.FTZ R4, R66, R0 ;  /* 0x0000000042047220 */ /* 0x000fe20000410000 */
[----:B------:R-:W-:Y:S01]  /*52d0*/  IABS R5, R3 ;  /* 0x0000000300057213 */ /* 0x000fe20000000000 */
[----:B------:R-:W-:Y:S01]  /*52e0*/  IMAD.MOV.U32 R91, RZ, RZ, R45 ;  /* 0x000000ffff5b7224 */ /* 0x000fe200078e002d */
[----:B------:R-:W-:Y:S01]  /*52f0*/  IADD3 R3, PT, PT, R132, R100, -R199 ;  /* 0x0000006484037210 */ /* 0x000fe20007ffe8c7 */
[----:B------:R1:W2:Y:S01]  /*5300*/  MUFU.TANH R7, R4 ;  /* 0x0000000400077308 */ /* 0x0002a20000002400 */
[----:B------:R-:W-:Y:S01]  /*5310*/  IADD3 R6, PT, PT, R61, -0xf9, -R12 ;  /* 0xffffff073d067810 */ /* 0x000fe20007ffe80c */
[----:B------:R-:W-:Y:S01]  /*5320*/  IMAD.MOV.U32 R90, RZ, RZ, R34 ;  /* 0x000000ffff5a7224 */ /* 0x000fe200078e0022 */
[----:B------:R-:W-:Y:S01]  /*5330*/  HMMA.16816.F32 R44, R28, R26, R80 ;  /* 0x0000001a1c2c723c */ /* 0x000fe20000001850 */
[----:B------:R-:W-:Y:S01]  /*5340*/  IMAD.IADD R3, R2, 0x1, R3 ;  /* 0x0000000102037824 */ /* 0x000fe200078e0203 */
[----:B------:R-:W-:Y:S01]  /*5350*/  IABS R6, R6 ;  /* 0x0000000600067213 */ /* 0x000fe20000000000 */
[----:B------:R-:W-:Y:S01]  /*5360*/  IMAD.MOV.U32 R83, RZ, RZ, R33 ;  /* 0x000000ffff537224 */ /* 0x000fe200078e0021 */
[----:B------:R-:W4:Y:S01]  /*5370*/  LDSM.16.M88.4 R36, [R196+0x3000] ;  /* 0x00300000c424783b */ /* 0x000f220000000200 */
[----:B------:R-:W-:Y:S01]  /*5380*/  IMAD.MOV.U32 R122, RZ, RZ, R198 ;  /* 0x000000ffff7a7224 */ /* 0x000fe200078e00c6 */
[C---:B------:R-:W-:Y:S01]  /*5390*/  VIADDMNMX R224, R3.reuse, 0x1, R100, PT ;  /* 0x0000000103e07846 */ /* 0x040fe20003800164 */
[----:B------:R-:W-:Y:S01]  /*53a0*/  IMAD.MOV.U32 R57, RZ, RZ, R160 ;  /* 0x000000ffff397224 */ /* 0x000fe200078e00a0 */
[----:B------:R-:W-:Y:S01]  /*53b0*/  VIADDMNMX R229, R3, 0x9, R100, PT ;  /* 0x0000000903e57846 */ /* 0x000fe20003800164 */
[----:B------:R-:W-:Y:S01]  /*53c0*/  IMAD.MOV.U32 R120, RZ, RZ, R151 ;  /* 0x000000ffff787224 */ /* 0x000fe200078e0097 */
[----:B------:R-:W-:Y:S01]  /*53d0*/  I2FP.F32.S32 R6, R6 ;  /* 0x0000000600067245 */ /* 0x000fe20000201400 */
[----:B---3--:R-:W-:Y:S01]  /*53e0*/  FMUL.FTZ R8, R113, R0 ;  /* 0x0000000071087220 */ /* 0x008fe20000410000 */
[----:B------:R-:W-:Y:S01]  /*53f0*/  IMAD.MOV.U32 R56, RZ, RZ, R150 ;  /* 0x000000ffff387224 */ /* 0x000fe200078e0096 */
[----:B-1----:R-:W-:-:S02]  /*5400*/  IADD3 R4, PT, PT, R100, -R199, -R133 ;  /* 0x800000c764047210 */ /* 0x002fc40007ffe885 */
[----:B------:R1:W-:Y:S01]  /*5410*/  MUFU.TANH R9, R8 ;  /* 0x0000000800097308 */ /* 0x0003e20000002400 */
[----:B------:R-:W-:Y:S02]  /*5420*/  IMAD.MOV.U32 R100, RZ, RZ, R14 ;  /* 0x000000ffff647224 */ /* 0x000fe400078e000e */
[----:B------:R-:W-:Y:S02]  /*5430*/  IMAD.MOV.U32 R80, RZ, RZ, R226 ;  /* 0x000000ffff507224 */ /* 0x000fe400078e00e2 */
[----:B------:R-:W-:Y:S01]  /*5440*/  IMAD.IADD R2, R2, 0x1, R4 ;  /* 0x0000000102027824 */ /* 0x000fe200078e0204 */
[----:B------:R-:W-:Y:S01]  /*5450*/  I2FP.F32.S32 R4, R5 ;  /* 0x0000000500047245 */ /* 0x000fe20000201400 */
[----:B------:R-:W-:Y:S01]  /*5460*/  FMUL.FTZ R5, R115, R0 ;  /* 0x0000000073057220 */ /* 0x000fe20000410000 */
[----:B------:R-:W-:Y:S02]  /*5470*/  IMAD.MOV.U32 R115, RZ, RZ, R35 ;  /* 0x000000ffff737224 */ /* 0x000fe400078e0023 */
[----:B------:R-:W-:-:S02]  /*5480*/  VIADD R3, R2, 0x8 ;  /* 0x0000000802037836 */ /* 0x000fc40000000000 */
[----:B--2---:R-:W-:Y:S01]  /*5490*/  FFMA.FTZ R7, -R222, R4, R7 ;  /* 0x00000004de077223 */ /* 0x004fe20000010107 */
[----:B------:R-:W-:Y:S01]  /*54a0*/  IADD3 R4, PT, PT, R225, -0xf9, -R12 ;  /* 0xffffff07e1047810 */ /* 0x000fe20007ffe80c */
[----:B------:R2:W3:Y:S01]  /*54b0*/  MUFU.TANH R10, R5 ;  /* 0x00000005000a7308 */ /* 0x0004e20000002400 */
[----:B------:R-:W5:Y:S01]  /*54c0*/  LDSM.16.M88.4 R32, [R103+0x2800] ;  /* 0x002800006720783b */ /* 0x000f620000000200 */
[----:B------:R-:W-:Y:S01]  /*54d0*/  ISETP.GT.AND P1, PT, R3, R60, PT ;  /* 0x0000003c0300720c */ /* 0x000fe20003f24270 */
[----:B------:R-:W-:Y:S01]  /*54e0*/  IMAD.MOV.U32 R82, RZ, RZ, R100 ;  /* 0x000000ffff527224 */ /* 0x000fe200078e0064 */
[----:B------:R-:W-:Y:S01]  /*54f0*/  IABS R4, R4 ;  /* 0x0000000400047213 */ /* 0x000fe20000000000 */
[----:B-1----:R-:W-:Y:S01]  /*5500*/  FMUL.FTZ R8, R65, R0 ;  /* 0x0000000041087220 */ /* 0x002fe20000410000 */
[----:B------:R-:W-:Y:S01]  /*5510*/  FSEL R239, R7, -INF , !P1 ;  /* 0xff80000007ef7808 */ /* 0x000fe20004800000 */
[----:B------:R-:W-:Y:S01]  /*5520*/  VIADD R7, R60, 0x1 ;  /* 0x000000013c077836 */ /* 0x000fe20000000000 */
[----:B------:R-:W-:Y:S01]  /*5530*/  I2FP.F32.S32 R4, R4 ;  /* 0x0000000400047245 */ /* 0x000fe20000201400 */
[----:B------:R-:W-:-:S02]  /*5540*/  IMAD.MOV.U32 R100, RZ, RZ, R115 ;  /* 0x000000ffff647224 */ /* 0x000fc400078e0073 */
[----:B------:R-:W-:Y:S02]  /*5550*/  IMAD.MOV.U32 R115, RZ, RZ, R84 ;  /* 0x000000ffff737224 */ /* 0x000fe400078e0054 */
[----:B------:R-:W-:Y:S02]  /*5560*/  IMAD.MOV.U32 R84, RZ, RZ, R85 ;  /* 0x000000ffff547224 */ /* 0x000fe400078e0055 */
[----:B------:R-:W-:Y:S01]  /*5570*/  IMAD.MOV.U32 R85, RZ, RZ, R91 ;  /* 0x000000ffff557224 */ /* 0x000fe200078e005b */
[----:B----4-:R-:W-:Y:S01]  /*5580*/  HMMA.16816.F32 R48, R28, R36, R76 ;  /* 0x000000241c30723c */ /* 0x010fe2000000184c */
[----:B--2---:R-:W-:Y:S02]  /*5590*/  VIADD R5, R60, 0xf9 ;  /* 0x000000f93c057836 */ /* 0x004fe40000000000 */
[----:B---3--:R-:W-:Y:S01]  /*55a0*/  FFMA.FTZ R6, -R222, R6, R10 ;  /* 0x00000006de067223 */ /* 0x008fe2000001010a */
[----:B------:R-:W-:Y:S01]  /*55b0*/  IMAD.MOV.U32 R77, RZ, RZ, R148 ;  /* 0x000000ffff4d7224 */ /* 0x000fe200078e0094 */
[----:B------:R1:W2:Y:S01]  /*55c0*/  MUFU.TANH R10, R8 ;  /* 0x00000008000a7308 */ /* 0x0002a20000002400 */
[----:B------:R-:W-:Y:S01]  /*55d0*/  IMAD.MOV.U32 R76, RZ, RZ, R149 ;  /* 0x000000ffff4c7224 */ /* 0x000fe200078e0095 */
[-C--:B------:R-:W-:Y:S01]  /*55e0*/  ISETP.GT.AND P4, PT, R2, R5.reuse, PT ;  /* 0x000000050200720c */ /* 0x080fe20003f84270 */
[----:B------:R-:W-:Y:S01]  /*55f0*/  IMAD.MOV.U32 R79, RZ, RZ, R124 ;  /* 0x000000ffff4f7224 */ /* 0x000fe200078e007c */
[----:B------:R-:W-:Y:S01]  /*5600*/  ISETP.GE.AND P5, PT, R5, R224, PT ;  /* 0x000000e00500720c */ /* 0x000fe20003fa6270 */
[----:B------:R-:W-:Y:S01]  /*5610*/  IMAD.MOV.U32 R78, RZ, RZ, R126 ;  /* 0x000000ffff4e7224 */ /* 0x000fe200078e007e */
[----:B------:R-:W-:-:S02]  /*5620*/  ISETP.GT.AND P3, PT, R3, R5, PT ;  /* 0x000000050300720c */ /* 0x000fc40003f64270 */
[----:B------:R-:W-:Y:S01]  /*5630*/  ISETP.GE.AND P1, PT, R5, R229, PT ;  /* 0x000000e50500720c */ /* 0x000fe20003f26270 */
[----:B------:R-:W-:Y:S01]  /*5640*/  FFMA.FTZ R5, -R222, R4, R9 ;  /* 0x00000004de057223 */ /* 0x000fe20000010109 */
[----:B------:R-:W-:Y:S01]  /*5650*/  FMUL.FTZ R9, R67, R0 ;  /* 0x0000000043097220 */ /* 0x000fe20000410000 */
[----:B------:R-:W-:-:S03]  /*5660*/  IADD3 R4, PT, PT, R225, -0x1, -R12 ;  /* 0xffffffffe1047810 */ /* 0x000fc60007ffe80c */
[----:B------:R-:W-:Y:S02]  /*5670*/  FSEL R5, R5, -INF , !P4 ;  /* 0xff80000005057808 */ /* 0x000fe40006000000 */
[----:B------:R-:W3:Y:S01]  /*5680*/  MUFU.TANH R9, R9 ;  /* 0x0000000900097308 */ /* 0x000ee20000002400 */
[----:B-1----:R-:W-:Y:S02]  /*5690*/  IADD3 R8, PT, PT, R61, -0x1, -R12 ;  /* 0xffffffff3d087810 */ /* 0x002fe40007ffe80c */
[----:B------:R-:W-:Y:S02]  /*56a0*/  IABS R4, R4 ;  /* 0x0000000400047213 */ /* 0x000fe40000000000 */
[----:B------:R-:W-:Y:S01]  /*56b0*/  IABS R8, R8 ;  /* 0x0000000800087213 */ /* 0x000fe20000000000 */
[----:B-----5:R-:W-:Y:S01]  /*56c0*/  HMMA.16816.F32 R24, R20, R32, R40 ;  /* 0x000000201418723c */ /* 0x020fe20000001828 */
[----:B------:R-:W-:Y:S02]  /*56d0*/  FSEL R250, R5, -INF , !P5 ;  /* 0xff80000005fa7808 */ /* 0x000fe40006800000 */
[----:B------:R-:W-:-:S02]  /*56e0*/  FSEL R5, R6, -INF , !P3 ;  /* 0xff80000006057808 */ /* 0x000fc40005800000 */
[----:B------:R-:W-:Y:S02]  /*56f0*/  I2FP.F32.S32 R8, R8 ;  /* 0x0000000800087245 */ /* 0x000fe40000201400 */
[----:B------:R-:W-:Y:S01]  /*5700*/  I2FP.F32.S32 R4, R4 ;  /* 0x0000000400047245 */ /* 0x000fe20000201400 */
[----:B------:R-:W-:Y:S01]  /*5710*/  HMMA.16816.F32 R40, R28, R38, R72 ;  /* 0x000000261c28723c */ /* 0x000fe20000001848 */
[----:B------:R-:W-:Y:S01]  /*5720*/  FSEL R251, R5, -INF , !P1 ;  /* 0xff80000005fb7808 */ /* 0x000fe20004800000 */
[----:B------:R-:W1:Y:S01]  /*5730*/  LDSM.16.M88.4 R36, [R196+0x3800] ;  /* 0x00380000c424783b */ /* 0x000e620000000200 */
[----:B------:R-:W-:Y:S01]  /*5740*/  ISETP.GT.AND P4, PT, R2, R7, PT ;  /* 0x000000070200720c */ /* 0x000fe20003f84270 */
[----:B--2---:R-:W-:Y:S01]  /*5750*/  FFMA.FTZ R6, -R222, R4, R10 ;  /* 0x00000004de067223 */ /* 0x004fe2000001010a */
[----:B------:R-:W-:Y:S01]  /*5760*/  ISETP.GE.AND P5, PT, R7, R224, PT ;  /* 0x000000e00700720c */ /* 0x000fe20003fa6270 */
[----:B------:R-:W-:Y:S01]  /*5770*/  IMAD.IADD R4, R225, 0x1, -R12 ;  /* 0x00000001e1047824 */ /* 0x000fe200078e0a0c */
[----:B------:R-:W-:-:S02]  /*5780*/  ISETP.GE.AND P3, PT, R7, R229, PT ;  /* 0x000000e50700720c */ /* 0x000fc40003f66270 */
[----:B------:R-:W-:Y:S01]  /*5790*/  ISETP.GT.AND P1, PT, R3, R7, PT ;  /* 0x000000070300720c */ /* 0x000fe20003f24270 */
[----:B---3--:R-:W-:Y:S01]  /*57a0*/  FFMA.FTZ R7, -R222, R8, R9 ;  /* 0x00000008de077223 */ /* 0x008fe20000010109 */
[----:B------:R-:W-:Y:S01]  /*57b0*/  FMUL.FTZ R9, R16, R0 ;  /* 0x0000000010097220 */ /* 0x000fe20000410000 */
[----:B------:R-:W-:Y:S01]  /*57c0*/  FSEL R6, R6, -INF , !P4 ;  /* 0xff80000006067808 */ /* 0x000fe20006000000 */
[----:B------:R-:W-:Y:S01]  /*57d0*/  VIADD R5, R4, 0xfffffff8 ;  /* 0xfffffff804057836 */ /* 0x000fe20000000000 */
[----:B------:R-:W-:Y:S01]  /*57e0*/  IABS R4, R4 ;  /* 0x0000000400047213 */ /* 0x000fe20000000000 */
[----:B------:R2:W3:Y:S01]  /*57f0*/  MUFU.TANH R11, R9 ;  /* 0x00000009000b7308 */ /* 0x0004e20000002400 */
[----:B------:R-:W-:Y:S01]  /*5800*/  FSEL R238, R6, -INF , !P5 ;  /* 0xff80000006ee7808 */ /* 0x000fe20006800000 */
[C---:B------:R-:W-:Y:S01]  /*5810*/  VIADD R8, R60.reuse, 0x8 ;  /* 0x000000083c087836 */ /* 0x040fe20000000000 */
[----:B------:R-:W-:Y:S01]  /*5820*/  FSEL R6, R7, -INF , !P1 ;  /* 0xff80000007067808 */ /* 0x000fe20004800000 */
[----:B------:R-:W-:Y:S01]  /*5830*/  VIADD R7, R60, 0x9 ;  /* 0x000000093c077836 */ /* 0x000fe20000000000 */
[----:B------:R-:W-:-:S02]  /*5840*/  IABS R5, R5 ;  /* 0x0000000500057213 */ /* 0x000fc40000000000 */
[----:B------:R-:W-:Y:S01]  /*5850*/  FSEL R236, R6, -INF , !P3 ;  /* 0xff80000006ec7808 */ /* 0x000fe20005800000 */
[----:B------:R-:W-:Y:S01]  /*5860*/  FMUL.FTZ R6, R19, R0 ;  /* 0x0000000013067220 */ /* 0x000fe20000410000 */
[----:B------:R-:W-:Y:S02]  /*5870*/  I2FP.F32.S32 R5, R5 ;  /* 0x0000000500057245 */ /* 0x000fe40000201400 */
[----:B------:R-:W-:Y:S01]  /*5880*/  I2FP.F32.S32 R63, R4 ;  /* 0x00000004003f7245 */ /* 0x000fe20000201400 */
[----:B------:R3:W-:Y:S01]  /*5890*/  MUFU.TANH R10, R6 ;  /* 0x00000006000a7308 */ /* 0x0007e20000002400 */
[----:B------:R-:W-:Y:S02]  /*58a0*/  ISETP.GT.AND P4, PT, R2, R8, PT ;  /* 0x000000080200720c */ /* 0x000fe40003f84270 */
[----:B------:R-:W-:Y:S01]  /*58b0*/  ISETP.GE.AND P5, PT, R8, R224, PT ;  /* 0x000000e00800720c */ /* 0x000fe20003fa6270 */
[----:B--2---:R-:W-:Y:S01]  /*58c0*/  FMUL.FTZ R9, R18, R0 ;  /* 0x0000000012097220 */ /* 0x004fe20000410000 */
[----:B------:R-:W-:-:S02]  /*58d0*/  ISETP.GE.AND P1, PT, R8, R229, PT ;  /* 0x000000e50800720c */ /* 0x000fc40003f26270 */
[----:B------:R-:W-:Y:S01]  /*58e0*/  ISETP.GT.AND P3, PT, R3, R8, PT ;  /* 0x000000080300720c */ /* 0x000fe20003f64270 */
[----:B------:R2:W4:Y:S01]  /*58f0*/  MUFU.TANH R13, R9 ;  /* 0x00000009000d7308 */ /* 0x0005220000002400 */
[----:B------:R-:W-:-:S04]  /*5900*/  IADD3 R8, PT, PT, R61, -0x9, -R12 ;  /* 0xfffffff73d087810 */ /* 0x000fc80007ffe80c */
[----:B------:R-:W-:Y:S01]  /*5910*/  IABS R8, R8 ;  /* 0x0000000800087213 */ /* 0x000fe20000000000 */
[----:B-1----:R-:W-:Y:S01]  /*5920*/  HMMA.16816.F32 R52, R28, R36, R68 ;  /* 0x000000241c34723c */ /* 0x002fe20000001844 */
[----:B---3--:R-:W-:Y:S01]  /*5930*/  FFMA.FTZ R6, -R222, R5, R11 ;  /* 0x00000005de067223 */ /* 0x008fe2000001010b */
[----:B------:R-:W-:-:S04]  /*5940*/  IADD3 R5, PT, PT, R225, -0x9, -R12 ;  /* 0xfffffff7e1057810 */ /* 0x000fc80007ffe80c */
[----:B------:R-:W-:Y:S02]  /*5950*/  IABS R4, R5 ;  /* 0x0000000500047213 */ /* 0x000fe40000000000 */
[----:B------:R-:W-:Y:S01]  /*5960*/  FSEL R6, R6, -INF , !P4 ;  /* 0xff80000006067808 */ /* 0x000fe20006000000 */
[----:B--2---:R-:W-:Y:S01]  /*5970*/  FMUL.FTZ R9, R17, R0 ;  /* 0x0000000011097220 */ /* 0x004fe20000410000 */
[----:B----4-:R-:W-:Y:S02]  /*5980*/  FFMA.FTZ R5, -R222, R63, R13 ;  /* 0x0000003fde057223 */ /* 0x010fe4000001010d */
[----:B------:R-:W-:Y:S01]  /*5990*/  FSEL R235, R6, -INF , !P5 ;  /* 0xff80000006eb7808 */ /* 0x000fe20006800000 */
[----:B------:R-:W-:Y:S01]  /*59a0*/  HMMA.16816.F32 R16, R20, R34, R44 ;  /* 0x000000221410723c */ /* 0x000fe2000000182c */
[----:B------:R-:W-:Y:S01]  /*59b0*/  I2FP.F32.S32 R6, R8 ;  /* 0x0000000800067245 */ /* 0x000fe20000201400 */
[----:B------:R-:W-:Y:S01]  /*59c0*/  FMUL.FTZ R8, R26, R0 ;  /* 0x000000001a087220 */ /* 0x000fe20000410000 */
[----:B------:R-:W1:Y:S01]  /*59d0*/  MUFU.TANH R9, R9 ;  /* 0x0000000900097308 */ /* 0x000e620000002400 */
[----:B------:R-:W-:Y:S01]  /*59e0*/  FSEL R5, R5, -INF , !P3 ;  /* 0xff80000005057808 */ /* 0x000fe20005800000 */
[----:B------:R-:W2:Y:S01]  /*59f0*/  LDSM.16.M88.4 R32, [R103+0x3000] ;  /* 0x003000006720783b */ /* 0x000ea20000000200 */
[----:B------:R-:W-:-:S02]  /*5a00*/  ISETP.GT.AND P4, PT, R2, R7, PT ;  /* 0x000000070200720c */ /* 0x000fc40003f84270 */
[----:B------:R-:W-:Y:S01]  /*5a10*/  FSEL R140, R5, -INF , !P1 ;  /* 0xff800000058c7808 */ /* 0x000fe20004800000 */
[----:B------:R-:W-:Y:S01]  /*5a20*/  HMMA.16816.F32 R44, R28, R38, R92 ;  /* 0x000000261c2c723c */ /* 0x000fe2000000185c */
[----:B------:R-:W-:Y:S01]  /*5a30*/  I2FP.F32.S32 R5, R4 ;  /* 0x0000000400057245 */ /* 0x000fe20000201400 */
[----:B------:R3:W4:Y:S01]  /*5a40*/  MUFU.TANH R13, R8 ;  /* 0x00000008000d7308 */ /* 0x0007220000002400 */
[C---:B------:R-:W-:Y:S01]  /*5a50*/  ISETP.GE.AND P5, PT, R7.reuse, R224, PT ;  /* 0x000000e00700720c */ /* 0x040fe20003fa6270 */
[----:B------:R-:W5:Y:S01]  /*5a60*/  LDSM.16.M88.4 R36, [R196+0x4000] ;  /* 0x00400000c424783b */ /* 0x000f620000000200 */
[----:B------:R-:W-:Y:S02]  /*5a70*/  ISETP.GE.AND P3, PT, R7, R229, PT ;  /* 0x000000e50700720c */ /* 0x000fe40003f66270 */
[----:B------:R-:W-:Y:S01]  /*5a80*/  ISETP.GT.AND P1, PT, R3, R7, PT ;  /* 0x000000070300720c */ /* 0x000fe20003f24270 */
[----:B------:R-:W-:Y:S01]  /*5a90*/  FFMA.FTZ R7, -R222, R6, R10 ;  /* 0x00000006de077223 */ /* 0x000fe2000001010a */
[----:B------:R-:W-:Y:S01]  /*5aa0*/  FMUL.FTZ R10, R24, R0 ;  /* 0x00000000180a7220 */ /* 0x000fe20000410000 */
[--C-:B------:R-:W-:Y:S01]  /*5ab0*/  IADD3 R4, PT, PT, R225, -0x10, -R12.reuse ;  /* 0xfffffff0e1047810 */ /* 0x100fe20007ffe80c */
[----:B-1----:R-:W-:Y:S01]  /*5ac0*/  FFMA.FTZ R5, -R222, R5, R9 ;  /* 0x00000005de057223 */ /* 0x002fe20000010109 */
[----:B------:R-:W-:Y:S01]  /*5ad0*/  IADD3 R9, PT, PT, R61, -0x10, -R12 ;  /* 0xfffffff03d097810 */ /* 0x000fe20007ffe80c */
[----:B------:R1:W4:Y:S01]  /*5ae0*/  MUFU.TANH R11, R10 ;  /* 0x0000000a000b7308 */ /* 0x0003220000002400 */
[----:B------:R-:W-:-:S02]  /*5af0*/  IABS R4, R4 ;  /* 0x0000000400047213 */ /* 0x000fc40000000000 */
[----:B------:R-:W-:Y:S02]  /*5b00*/  FSEL R6, R5, -INF , !P4 ;  /* 0xff80000005067808 */ /* 0x000fe40006000000 */
[----:B------:R-:W-:Y:S01]  /*5b10*/  IABS R9, R9 ;  /* 0x0000000900097213 */ /* 0x000fe20000000000 */
[----:B---3--:R-:W-:Y:S01]  /*5b20*/  VIADD R8, R60, 0x10 ;  /* 0x000000103c087836 */ /* 0x008fe20000000000 */
[----:B------:R-:W-:Y:S02]  /*5b30*/  FSEL R237, R6, -INF , !P5 ;  /* 0xff80000006ed7808 */ /* 0x000fe40006800000 */
[----:B------:R-:W-:Y:S01]  /*5b40*/  FSEL R5, R7, -INF , !P1 ;  /* 0xff80000007057808 */ /* 0x000fe20004800000 */
[----:B------:R-:W-:Y:S01]  /*5b50*/  IMAD.MOV.U32 R6, RZ, RZ, R9 ;  /* 0x000000ffff067224 */ /* 0x000fe200078e0009 */
[----:B------:R-:W-:Y:S02]  /*5b60*/  I2FP.F32.S32 R4, R4 ;  /* 0x0000000400047245 */ /* 0x000fe40000201400 */
[----:B------:R-:W-:-:S02]  /*5b70*/  FSEL R156, R5, -INF , !P3 ;  /* 0xff800000059c7808 */ /* 0x000fc40005800000 */
[----:B------:R-:W-:Y:S01]  /*5b80*/  I2FP.F32.S32 R5, R6 ;  /* 0x0000000600057245 */ /* 0x000fe20000201400 */
[-C--:B------:R-:W-:Y:S01]  /*5b90*/  FMUL.FTZ R6, R27, R0.reuse ;  /* 0x000000001b067220 */ /* 0x080fe20000410000 */
[----:B-1----:R-:W-:Y:S01]  /*5ba0*/  FMUL.FTZ R10, R25, R0 ;  /* 0x00000000190a7220 */ /* 0x002fe20000410000 */
[----:B------:R-:W-:Y:S02]  /*5bb0*/  ISETP.GT.AND P4, PT, R2, R8, PT ;  /* 0x000000080200720c */ /* 0x000fe40003f84270 */
[C---:B----4-:R-:W-:Y:S01]  /*5bc0*/  FFMA.FTZ R7, -R222.reuse, R5, R13 ;  /* 0x00000005de077223 */ /* 0x050fe2000001010d */
[----:B------:R-:W-:Y:S01]  /*5bd0*/  FFMA.FTZ R5, -R222, R4, R11 ;  /* 0x00000004de057223 */ /* 0x000fe2000001010b */
[----:B------:R1:W-:Y:S01]  /*5be0*/  MUFU.TANH R13, R6 ;  /* 0x00000006000d7308 */ /* 0x0003e20000002400 */
[----:B------:R-:W-:Y:S01]  /*5bf0*/  IADD3 R4, PT, PT, R225, -0x11, -R12 ;  /* 0xffffffefe1047810 */ /* 0x000fe20007ffe80c */
[----:B--2---:R-:W-:Y:S01]  /*5c00*/  HMMA.16816.F32 R24, R20, R32, R48 ;  /* 0x000000201418723c */ /* 0x004fe20000001830 */
[----:B------:R-:W-:-:S02]  /*5c10*/  ISETP.GE.AND P5, PT, R8, R224, PT ;  /* 0x000000e00800720c */ /* 0x000fc40003fa6270 */
[----:B------:R-:W-:Y:S02]  /*5c20*/  IABS R4, R4 ;  /* 0x0000000400047213 */ /* 0x000fe40000000000 */
[----:B------:R-:W-:Y:S01]  /*5c30*/  ISETP.GT.AND P3, PT, R3, R8, PT ;  /* 0x000000080300720c */ /* 0x000fe20003f64270 */
[----:B------:R-:W2:Y:S01]  /*5c40*/  MUFU.TANH R10, R10 ;  /* 0x0000000a000a7308 */ /* 0x000ea20000002400 */
[----:B------:R-:W-:Y:S01]  /*5c50*/  ISETP.GE.AND P1, PT, R8, R229, PT ;  /* 0x000000e50800720c */ /* 0x000fe20003f26270 */
[----:B------:R-:W-:Y:S01]  /*5c60*/  VIADD R8, R60, 0x11 ;  /* 0x000000113c087836 */ /* 0x000fe20000000000 */
[----:B------:R-:W-:Y:S02]  /*5c70*/  I2FP.F32.S32 R4, R4 ;  /* 0x0000000400047245 */ /* 0x000fe40000201400 */
[----:B-1----:R-:W-:-:S04]  /*5c80*/  IADD3 R6, PT, PT, R61, -0x11, -R12 ;  /* 0xffffffef3d067810 */ /* 0x002fc80007ffe80c */
[----:B------:R-:W-:Y:S02]  /*5c90*/  IABS R9, R6 ;  /* 0x0000000600097213 */ /* 0x000fe40000000000 */
[----:B------:R-:W-:Y:S02]  /*5ca0*/  FSEL R6, R5, -INF , !P4 ;  /* 0xff80000005067808 */ /* 0x000fe40006000000 */
[----:B------:R-:W-:Y:S01]  /*5cb0*/  FSEL R5, R7, -INF , !P3 ;  /* 0xff80000007057808 */ /* 0x000fe20005800000 */
[----:B------:R-:W-:Y:S01]  /*5cc0*/  FMUL.FTZ R7, R18, R0 ;  /* 0x0000000012077220 */ /* 0x000fe20000410000 */
[----:B------:R-:W-:Y:S01]  /*5cd0*/  FSEL R234, R6, -INF , !P5 ;  /* 0xff80000006ea7808 */ /* 0x000fe20006800000 */
[----:B--2---:R-:W-:Y:S01]  /*5ce0*/  FFMA.FTZ R4, -R222, R4, R10 ;  /* 0x00000004de047223 */ /* 0x004fe2000001010a */
[----:B------:R-:W-:Y:S01]  /*5cf0*/  I2FP.F32.S32 R6, R9 ;  /* 0x0000000900067245 */ /* 0x000fe20000201400 */
[----:B------:R-:W-:Y:S01]  /*5d00*/  FMUL.FTZ R10, R16, R0 ;  /* 0x00000000100a7220 */ /* 0x000fe20000410000 */
[----:B------:R-:W-:Y:S01]  /*5d10*/  FSEL R75, R5, -INF , !P1 ;  /* 0xff800000054b7808 */ /* 0x000fe20004800000 */
[----:B------:R1:W-:Y:S01]  /*5d20*/  MUFU.TANH R14, R7 ;  /* 0x00000007000e7308 */ /* 0x0003e20000002400 */
[----:B------:R-:W-:-:S02]  /*5d30*/  ISETP.GT.AND P4, PT, R2, R8, PT ;  /* 0x000000080200720c */ /* 0x000fc40003f84270 */
[C---:B------:R-:W-:Y:S02]  /*5d40*/  ISETP.GE.AND P5, PT, R8.reuse, R224, PT ;  /* 0x000000e00800720c */ /* 0x040fe40003fa6270 */
[----:B------:R-:W-:Y:S02]  /*5d50*/  ISETP.GE.AND P3, PT, R8, R229, PT ;  /* 0x000000e50800720c */ /* 0x000fe40003f66270 */
[----:B------:R-:W-:Y:S01]  /*5d60*/  ISETP.GT.AND P1, PT, R3, R8, PT ;  /* 0x000000080300720c */ /* 0x000fe20003f24270 */
[----:B------:R-:W-:Y:S01]  /*5d70*/  FFMA.FTZ R8, -R222, R6, R13 ;  /* 0x00000006de087223 */ /* 0x000fe2000001010d */
[--C-:B------:R-:W-:Y:S01]  /*5d80*/  IADD3 R5, PT, PT, R225, -0x18, -R12.reuse ;  /* 0xffffffe8e1057810 */ /* 0x100fe20007ffe80c */
[----:B------:R2:W3:Y:S01]  /*5d90*/  MUFU.TANH R11, R10 ;  /* 0x0000000a000b7308 */ /* 0x0004e20000002400 */
[----:B------:R-:W-:Y:S02]  /*5da0*/  IADD3 R9, PT, PT, R61, -0x18, -R12 ;  /* 0xffffffe83d097810 */ /* 0x000fe40007ffe80c */
[----:B------:R-:W-:-:S02]  /*5db0*/  IABS R6, R5 ;  /* 0x0000000500067213 */ /* 0x000fc40000000000 */
[----:B------:R-:W-:Y:S02]  /*5dc0*/  FSEL R5, R4, -INF , !P4 ;  /* 0xff80000004057808 */ /* 0x000fe40006000000 */
[----:B------:R-:W-:Y:S01]  /*5dd0*/  IABS R9, R9 ;  /* 0x0000000900097213 */ /* 0x000fe20000000000 */
[----:B-1----:R-:W-:Y:S01]  /*5de0*/  VIADD R7, R60, 0x18 ;  /* 0x000000183c077836 */ /* 0x002fe20000000000 */
[----:B------:R-:W-:Y:S01]  /*5df0*/  FSEL R4, R8, -INF , !P1 ;  /* 0xff80000008047808 */ /* 0x000fe20004800000 */
[----:B------:R-:W-:Y:S01]  /*5e00*/  VIADD R8, R60, 0x19 ;  /* 0x000000193c087836 */ /* 0x000fe20000000000 */
[----:B------:R-:W-:Y:S01]  /*5e10*/  FSEL R70, R5, -INF , !P5 ;  /* 0xff80000005467808 */ /* 0x000fe20006800000 */
[----:B------:R-:W-:Y:S01]  /*5e20*/  IMAD.MOV.U32 R5, RZ, RZ, R9 ;  /* 0x000000ffff057224 */ /* 0x000fe200078e0009 */
[----:B------:R-:W-:Y:S01]  /*5e30*/  FSEL R68, R4, -INF , !P3 ;  /* 0xff80000004447808 */ /* 0x000fe20005800000 */
[----:B------:R-:W-:Y:S01]  /*5e40*/  IMAD.MOV.U32 R4, RZ, RZ, R6 ;  /* 0x000000ffff047224 */ /* 0x000fe200078e0006 */
[----:B------:R-:W-:-:S02]  /*5e50*/  ISETP.GT.AND P4, PT, R2, R7, PT ;  /* 0x000000070200720c */ /* 0x000fc40003f84270 */
[----:B------:R-:W-:Y:S01]  /*5e60*/  ISETP.GE.AND P5, PT, R7, R224, PT ;  /* 0x000000e00700720c */ /* 0x000fe20003fa6270 */
[-C--:B--2---:R-:W-:Y:S01]  /*5e70*/  FMUL.FTZ R10, R17, R0.reuse ;  /* 0x00000000110a7220 */ /* 0x084fe20000410000 */
[----:B------:R-:W-:Y:S02]  /*5e80*/  ISETP.GE.AND P1, PT, R7, R229, PT ;  /* 0x000000e50700720c */ /* 0x000fe40003f26270 */
[----:B------:R-:W-:Y:S01]  /*5e90*/  ISETP.GT.AND P3, PT, R3, R7, PT ;  /* 0x000000070300720c */ /* 0x000fe20003f64270 */
[----:B------:R-:W-:Y:S01]  /*5ea0*/  FMUL.FTZ R7, R19, R0 ;  /* 0x0000000013077220 */ /* 0x000fe20000410000 */
[----:B------:R-:W-:Y:S01]  /*5eb0*/  I2FP.F32.S32 R6, R5 ;  /* 0x0000000500067245 */ /* 0x000fe20000201400 */
[----:B------:R-:W1:Y:S01]  /*5ec0*/  MUFU.TANH R10, R10 ;  /* 0x0000000a000a7308 */ /* 0x000e620000002400 */
[----:B------:R-:W-:Y:S01]  /*5ed0*/  I2FP.F32.S32 R5, R4 ;  /* 0x0000000400057245 */ /* 0x000fe20000201400 */
[----:B------:R-:W-:Y:S01]  /*5ee0*/  HMMA.16816.F32 R16, R20, R34, R40 ;  /* 0x000000221410723c */ /* 0x000fe20000001828 */
[----:B------:R-:W-:Y:S01]  /*5ef0*/  IADD3 R4, PT, PT, R225, -0x19, -R12 ;  /* 0xffffffe7e1047810 */ /* 0x000fe20007ffe80c */
[----:B------:R-:W2:Y:S02]  /*5f00*/  LDSM.16.M88.4 R32, [R103+0x3800] ;  /* 0x003800006720783b */ /* 0x000ea40000000200 */
[----:B---3--:R-:W-:Y:S01]  /*5f10*/  FFMA.FTZ R5, -R222, R5, R11 ;  /* 0x00000005de057223 */ /* 0x008fe2000001010b */
[----:B------:R-:W-:Y:S01]  /*5f20*/  IABS R4, R4 ;  /* 0x0000000400047213 */ /* 0x000fe20000000000 */
[----:B------:R3:W4:Y:S02]  /*5f30*/  MUFU.TANH R13, R7 ;  /* 0x00000007000d7308 */ /* 0x0007240000002400 */
[----:B-----5:R-:W-:Y:S01]  /*5f40*/  HMMA.16816.F32 R40, R28, R36, R104 ;  /* 0x000000241c28723c */ /* 0x020fe20000001868 */
[----:B------:R-:W-:-:S02]  /*5f50*/  IMAD.MOV.U32 R104, RZ, RZ, R82 ;  /* 0x000000ffff687224 */ /* 0x000fc400078e0052 */
[----:B------:R-:W-:Y:S02]  /*5f60*/  IMAD.MOV.U32 R106, RZ, RZ, R115 ;  /* 0x000000ffff6a7224 */ /* 0x000fe400078e0073 */
[----:B------:R-:W-:Y:S02]  /*5f70*/  IMAD.MOV.U32 R107, RZ, RZ, R96 ;  /* 0x000000ffff6b7224 */ /* 0x000fe400078e0060 */
[----:B------:R-:W-:Y:S02]  /*5f80*/  IMAD.MOV.U32 R105, RZ, RZ, R100 ;  /* 0x000000ffff697224 */ /* 0x000fe400078e0064 */
[----:B------:R-:W-:Y:S02]  /*5f90*/  IMAD.MOV.U32 R96, RZ, RZ, R97 ;  /* 0x000000ffff607224 */ /* 0x000fe400078e0061 */
[----:B------:R-:W-:Y:S02]  /*5fa0*/  IMAD.MOV.U32 R97, RZ, RZ, R98 ;  /* 0x000000ffff617224 */ /* 0x000fe400078e0062 */
[----:B------:R-:W-:-:S02]  /*5fb0*/  IMAD.MOV.U32 R98, RZ, RZ, R99 ;  /* 0x000000ffff627224 */ /* 0x000fc400078e0063 */
[----:B---3--:R-:W-:Y:S01]  /*5fc0*/  FFMA.FTZ R7, -R222, R6, R14 ;  /* 0x00000006de077223 */ /* 0x008fe2000001010e */
[----:B------:R-:W-:Y:S01]  /*5fd0*/  IADD3 R6, PT, PT, R61, -0x19, -R12 ;  /* 0xffffffe73d067810 */ /* 0x000fe20007ffe80c */
[----:B------:R-:W-:-:S03]  /*5fe0*/  IMAD.MOV.U32 R99, RZ, RZ, R15 ;  /* 0x000000ffff637224 */ /* 0x000fc600078e000f */
[----:B------:R-:W-:Y:S02]  /*5ff0*/  IABS R9, R6 ;  /* 0x0000000600097213 */ /* 0x000fe40000000000 */
[----:B------:R-:W-:Y:S02]  /*6000*/  FSEL R6, R5, -INF , !P4 ;  /* 0xff80000005067808 */ /* 0x000fe40006000000 */
[----:B------:R-:W-:Y:S02]  /*6010*/  FSEL R5, R7, -INF , !P3 ;  /* 0xff80000007057808 */ /* 0x000fe40005800000 */
[----:B------:R-:W-:Y:S02]  /*6020*/  FSEL R69, R6, -INF , !P5 ;  /* 0xff80000006457808 */ /* 0x000fe40006800000 */
[----:B------:R-:W-:Y:S02]  /*6030*/  FSEL R65, R5, -INF , !P1 ;  /* 0xff80000005417808 */ /* 0x000fe40004800000 */
[----:B------:R-:W-:-:S02]  /*6040*/  I2FP.F32.S32 R5, R4 ;  /* 0x0000000400057245 */ /* 0x000fc40000201400 */
[----:B------:R-:W-:Y:S02]  /*6050*/  I2FP.F32.S32 R6, R9 ;  /* 0x0000000900067245 */ /* 0x000fe40000201400 */
[----:B------:R-:W-:Y:S01]  /*6060*/  ISETP.GT.AND P4, PT, R2, R8, PT ;  /* 0x000000080200720c */ /* 0x000fe20003f84270 */
[----:B-1----:R-:W-:Y:S01]  /*6070*/  FFMA.FTZ R5, -R222, R5, R10 ;  /* 0x00000005de057223 */ /* 0x002fe2000001010a */
[----:B------:R-:W-:Y:S01]  /*6080*/  ISETP.GE.AND P5, PT, R8, R224, PT ;  /* 0x000000e00800720c */ /* 0x000fe20003fa6270 */
[----:B------:R-:W-:Y:S01]  /*6090*/  FMUL.FTZ R10, R24, R0 ;  /* 0x00000000180a7220 */ /* 0x000fe20000410000 */
[----:B------:R-:W-:Y:S01]  /*60a0*/  ISETP.GE.AND P3, PT, R8, R229, PT ;  /* 0x000000e50800720c */ /* 0x000fe20003f66270 */
[----:B----4-:R-:W-:Y:S01]  /*60b0*/  FFMA.FTZ R7, -R222, R6, R13 ;  /* 0x00000006de077223 */ /* 0x010fe2000001010d */
[----:B------:R-:W-:Y:S01]  /*60c0*/  ISETP.GT.AND P1, PT, R3, R8, PT ;  /* 0x000000080300720c */ /* 0x000fe20003f24270 */
[----:B------:R-:W-:Y:S01]  /*60d0*/  FMUL.FTZ R8, R26, R0 ;  /* 0x000000001a087220 */ /* 0x000fe20000410000 */
[----:B------:R-:W-:Y:S01]  /*60e0*/  IADD3 R9, PT, PT, R61, -0x20, -R12 ;  /* 0xffffffe03d097810 */ /* 0x000fe20007ffe80c */
[----:B------:R1:W-:Y:S01]  /*60f0*/  MUFU.TANH R11, R10 ;  /* 0x0000000a000b7308 */ /* 0x0003e20000002400 */
[----:B------:R-:W-:-:S02]  /*6100*/  FSEL R6, R5, -INF , !P4 ;  /* 0xff80000005067808 */ /* 0x000fc40006000000 */
[----:B------:R-:W-:Y:S02]  /*6110*/  IABS R9, R9 ;  /* 0x0000000900097213 */ /* 0x000fe40000000000 */
[----:B------:R-:W-:Y:S02]  /*6120*/  IADD3 R4, PT, PT, R225, -0x20, -R12 ;  /* 0xffffffe0e1047810 */ /* 0x000fe40007ffe80c */
[----:B------:R-:W-:Y:S01]  /*6130*/  FSEL R66, R6, -INF , !P5 ;  /* 0xff80000006427808 */ /* 0x000fe20006800000 */
[----:B------:R3:W4:Y:S01]  /*6140*/  MUFU.TANH R13, R8 ;  /* 0x00000008000d7308 */ /* 0x0007220000002400 */
[----:B------:R-:W-:Y:S01]  /*6150*/  FSEL R5, R7, -INF , !P1 ;  /* 0xff80000007057808 */ /* 0x000fe20004800000 */
[----:B------:R-:W-:Y:S01]  /*6160*/  IMAD.MOV.U32 R6, RZ, RZ, R9 ;  /* 0x000000ffff067224 */ /* 0x000fe200078e0009 */
[----:B------:R-:W-:Y:S02]  /*6170*/  IABS R4, R4 ;  /* 0x0000000400047213 */ /* 0x000fe40000000000 */
[----:B------:R-:W-:-:S02]  /*6180*/  FSEL R67, R5, -INF , !P3 ;  /* 0xff80000005437808 */ /* 0x000fc40005800000 */
[----:B------:R-:W-:Y:S01]  /*6190*/  I2FP.F32.S32 R5, R6 ;  /* 0x0000000600057245 */ /* 0x000fe20000201400 */
[-C--:B------:R-:W-:Y:S01]  /*61a0*/  FMUL.FTZ R6, R27, R0.reuse ;  /* 0x000000001b067220 */ /* 0x080fe20000410000 */
[----:B-1----:R-:W-:Y:S01]  /*61b0*/  FMUL.FTZ R10, R25, R0 ;  /* 0x00000000190a7220 */ /* 0x002fe20000410000 */
[----:B------:R-:W-:Y:S01]  /*61c0*/  I2FP.F32.S32 R4, R4 ;  /* 0x0000000400047245 */ /* 0x000fe20000201400 */
[----:B--2---:R-:W-:Y:S04]  /*61d0*/  HMMA.16816.F32 R24, R20, R32, R52 ;  /* 0x000000201418723c */ /* 0x004fe80000001834 */
[----:B------:R-:W1:Y:S01]  /*61e0*/  MUFU.TANH R10, R10 ;  /* 0x0000000a000a7308 */ /* 0x000e620000002400 */
[----:B---3--:R-:W-:Y:S02]  /*61f0*/  VIADD R8, R60, 0x20 ;  /* 0x000000203c087836 */ /* 0x008fe40000000000 */
[C---:B----4-:R-:W-:Y:S01]  /*6200*/  FFMA.FTZ R7, -R222.reuse, R5, R13 ;  /* 0x00000005de077223 */ /* 0x050fe2000001010d */
[----:B------:R-:W-:Y:S01]  /*6210*/  FFMA.FTZ R5, -R222, R4, R11 ;  /* 0x00000004de057223 */ /* 0x000fe2000001010b */
[----:B------:R-:W-:Y:S01]  /*6220*/  IADD3 R4, PT, PT, R225, -0x21, -R12 ;  /* 0xffffffdfe1047810 */ /* 0x000fe20007ffe80c */
[----:B------:R-:W-:Y:S01]  /*6230*/  HMMA.16816.F32 R52, R28, R38, R108 ;  /* 0x000000261c34723c */ /* 0x000fe2000000186c */
[----:B------:R-:W-:Y:S01]  /*6240*/  ISETP.GT.AND P4, PT, R2, R8, PT ;  /* 0x000000080200720c */ /* 0x000fe20003f84270 */
[----:B------:R2:W3:Y:S01]  /*6250*/  MUFU.TANH R13, R6 ;  /* 0x00000006000d7308 */ /* 0x0004e20000002400 */
[----:B------:R-:W-:Y:S01]  /*6260*/  IABS R4, R4 ;  /* 0x0000000400047213 */ /* 0x000fe20000000000 */
[----:B------:R-:W4:Y:S01]  /*6270*/  LDSM.16.M88.4 R36, [R196+0x4800] ;  /* 0x00480000c424783b */ /* 0x000f220000000200 */
[----:B------:R-:W-:-:S02]  /*6280*/  ISETP.GE.AND P5, PT, R8, R224, PT ;  /* 0x000000e00800720c */ /* 0x000fc40003fa6270 */
[----:B------:R-:W-:Y:S02]  /*6290*/  ISETP.GT.AND P3, PT, R3, R8, PT ;  /* 0x000000080300720c */ /* 0x000fe40003f64270 */
[----:B------:R-:W-:Y:S01]  /*62a0*/  ISETP.GE.AND P1, PT, R8, R229, PT ;  /* 0x000000e50800720c */ /* 0x000fe20003f26270 */
[----:B------:R-:W-:Y:S01]  /*62b0*/  VIADD R8, R60, 0x21 ;  /* 0x000000213c087836 */ /* 0x000fe20000000000 */
[----:B------:R-:W-:-:S05]  /*62c0*/  I2FP.F32.S32 R4, R4 ;  /* 0x0000000400047245 */ /* 0x000fca0000201400 */
[----:B-1----:R-:W-:Y:S01]  /*62d0*/  FFMA.FTZ R4, -R222, R4, R10 ;  /* 0x00000004de047223 */ /* 0x002fe2000001010a */
[----:B------:R-:W-:Y:S01]  /*62e0*/  FMUL.FTZ R10, R16, R0 ;  /* 0x00000000100a7220 */ /* 0x000fe20000410000 */
[----:B--2---:R-:W-:-:S03]  /*62f0*/  IADD3 R6, PT, PT, R61, -0x21, -R12 ;  /* 0xffffffdf3d067810 */ /* 0x004fc60007ffe80c */
[----:B------:R1:W2:Y:S01]  /*6300*/  MUFU.TANH R11, R10 ;  /* 0x0000000a000b7308 */ /* 0x0002a20000002400 */
[----:B------:R-:W-:Y:S02]  /*6310*/  IABS R9, R6 ;  /* 0x0000000600097213 */ /* 0x000fe40000000000 */
[----:B------:R-:W-:Y:S02]  /*6320*/  FSEL R6, R5, -INF , !P4 ;  /* 0xff80000005067808 */ /* 0x000fe40006000000 */
[----:B------:R-:W-:Y:S01]  /*6330*/  FSEL R5, R7, -INF , !P3 ;  /* 0xff80000007057808 */ /* 0x000fe20005800000 */
[----:B------:R-:W-:Y:S01]  /*6340*/  FMUL.FTZ R7, R18, R0 ;  /* 0x0000000012077220 */ /* 0x000fe20000410000 */
[----:B------:R-:W-:Y:S02]  /*6350*/  FSEL R223, R6, -INF , !P5 ;  /* 0xff80000006df7808 */ /* 0x000fe40006800000 */
[----:B------:R-:W-:Y:S01]  /*6360*/  I2FP.F32.S32 R6, R9 ;  /* 0x0000000900067245 */ /* 0x000fe20000201400 */
[----:B------:R5:W2:Y:S01]  /*6370*/  MUFU.TANH R14, R7 ;  /* 0x00000007000e7308 */ /* 0x000aa20000002400 */
[----:B------:R-:W-:-:S02]  /*6380*/  FSEL R74, R5, -INF , !P1 ;  /* 0xff800000054a7808 */ /* 0x000fc40004800000 */
[----:B------:R-:W-:Y:S02]  /*6390*/  ISETP.GT.AND P4, PT, R2, R8, PT ;  /* 0x000000080200720c */ /* 0x000fe40003f84270 */
[C---:B------:R-:W-:Y:S01]  /*63a0*/  ISETP.GE.AND P5, PT, R8.reuse, R224, PT ;  /* 0x000000e00800720c */ /* 0x040fe20003fa6270 */
[----:B-1----:R-:W-:Y:S01]  /*63b0*/  FMUL.FTZ R10, R17, R0 ;  /* 0x00000000110a7220 */ /* 0x002fe20000410000 */
[----:B------:R-:W-:Y:S02]  /*63c0*/  ISETP.GE.AND P3, PT, R8, R229, PT ;  /* 0x000000e50800720c */ /* 0x000fe40003f66270 */
[----:B------:R-:W-:Y:S01]  /*63d0*/  ISETP.GT.AND P1, PT, R3, R8, PT ;  /* 0x000000080300720c */ /* 0x000fe20003f24270 */
[----:B---3--:R-:W-:Y:S01]  /*63e0*/  FFMA.FTZ R8, -R222, R6, R13 ;  /* 0x00000006de087223 */ /* 0x008fe2000001010d */
[--C-:B------:R-:W-:Y:S01]  /*63f0*/  IADD3 R5, PT, PT, R225, -0x28, -R12.reuse ;  /* 0xffffffd8e1057810 */ /* 0x100fe20007ffe80c */
[----:B------:R-:W1:Y:S01]  /*6400*/  MUFU.TANH R10, R10 ;  /* 0x0000000a000a7308 */ /* 0x000e620000002400 */
[----:B------:R-:W-:Y:S01]  /*6410*/  IADD3 R9, PT, PT, R61, -0x28, -R12 ;  /* 0xffffffd83d097810 */ /* 0x000fe20007ffe80c */
[----:B----4-:R-:W-:Y:S01]  /*6420*/  HMMA.16816.F32 R48, R28, R36, R192 ;  /* 0x000000241c30723c */ /* 0x010fe200000018c0 */
[----:B------:R-:W-:-:S02]  /*6430*/  IABS R6, R5 ;  /* 0x0000000500067213 */ /* 0x000fc40000000000 */
[----:B------:R-:W-:Y:S01]  /*6440*/  FSEL R5, R4, -INF , !P4 ;  /* 0xff80000004057808 */ /* 0x000fe20006000000 */
[----:B-----5:R-:W-:Y:S01]  /*6450*/  VIADD R7, R60, 0x28 ;  /* 0x000000283c077836 */ /* 0x020fe20000000000 */
[----:B------:R-:W-:Y:S02]  /*6460*/  IABS R9, R9 ;  /* 0x0000000900097213 */ /* 0x000fe40000000000 */
[----:B------:R-:W-:Y:S01]  /*6470*/  FSEL R4, R8, -INF , !P1 ;  /* 0xff80000008047808 */ /* 0x000fe20004800000 */
[----:B------:R-:W-:Y:S01]  /*6480*/  VIADD R8, R60, 0x29 ;  /* 0x000000293c087836 */ /* 0x000fe20000000000 */
[----:B------:R-:W-:Y:S01]  /*6490*/  FSEL R221, R5, -INF , !P5 ;  /* 0xff80000005dd7808 */ /* 0x000fe20006800000 */
[----:B------:R-:W-:Y:S01]  /*64a0*/  IMAD.MOV.U32 R5, RZ, RZ, R9 ;  /* 0x000000ffff057224 */ /* 0x000fe200078e0009 */
[----:B------:R-:W-:Y:S01]  /*64b0*/  FSEL R73, R4, -INF , !P3 ;  /* 0xff80000004497808 */ /* 0x000fe20005800000 */
[----:B------:R-:W-:Y:S01]  /*64c0*/  IMAD.MOV.U32 R4, RZ, RZ, R6 ;  /* 0x000000ffff047224 */ /* 0x000fe200078e0006 */
[----:B------:R-:W-:-:S02]  /*64d0*/  ISETP.GT.AND P4, PT, R2, R7, PT ;  /* 0x000000070200720c */ /* 0x000fc40003f84270 */
[C---:B------:R-:W-:Y:S02]  /*64e0*/  ISETP.GE.AND P5, PT, R7.reuse, R224, PT ;  /* 0x000000e00700720c */ /* 0x040fe40003fa6270 */
[----:B------:R-:W-:Y:S02]  /*64f0*/  ISETP.GE.AND P1, PT, R7, R229, PT ;  /* 0x000000e50700720c */ /* 0x000fe40003f26270 */
[----:B------:R-:W-:Y:S01]  /*6500*/  ISETP.GT.AND P3, PT, R3, R7, PT ;  /* 0x000000070300720c */ /* 0x000fe20003f64270 */
[----:B------:R-:W-:Y:S01]  /*6510*/  FMUL.FTZ R7, R19, R0 ;  /* 0x0000000013077220 */ /* 0x000fe20000410000 */
[----:B------:R-:W-:Y:S01]  /*6520*/  I2FP.F32.S32 R6, R5 ;  /* 0x0000000500067245 */ /* 0x000fe20000201400 */
[----:B------:R-:W-:Y:S01]  /*6530*/  HMMA.16816.F32 R16, R20, R34, R44 ;  /* 0x000000221410723c */ /* 0x000fe2000000182c */
[----:B------:R-:W-:Y:S01]  /*6540*/  I2FP.F32.S32 R5, R4 ;  /* 0x0000000400057245 */ /* 0x000fe20000201400 */
[----:B------:R3:W4:Y:S01]  /*6550*/  MUFU.TANH R13, R7 ;  /* 0x00000007000d7308 */ /* 0x0007220000002400 */
[----:B------:R-:W-:Y:S01]  /*6560*/  IADD3 R4, PT, PT, R225, -0x29, -R12 ;  /* 0xffffffd7e1047810 */ /* 0x000fe20007ffe80c */
[----:B------:R-:W5:Y:S02]  /*6570*/  LDSM.16.M88.4 R32, [R103+0x4000] ;  /* 0x004000006720783b */ /* 0x000f640000000200 */
[C---:B--2---:R-:W-:Y:S01]  /*6580*/  FFMA.FTZ R5, -R222.reuse, R5, R11 ;  /* 0x00000005de057223 */ /* 0x044fe2000001010b */
[----:B------:R-:W-:Y:S01]  /*6590*/  IABS R4, R4 ;  /* 0x0000000400047213 */ /* 0x000fe20000000000 */
[----:B------:R-:W-:Y:S01]  /*65a0*/  HMMA.16816.F32 R44, R28, R38, R188 ;  /* 0x000000261c2c723c */ /* 0x000fe200000018bc */
[----:B------:R-:W2:Y:S01]  /*65b0*/  LDSM.16.M88.4 R36, [R196+0x5000] ;  /* 0x00500000c424783b */ /* 0x000ea20000000200 */
[----:B---3--:R-:W-:Y:S01]  /*65c0*/  FFMA.FTZ R7, -R222, R6, R14 ;  /* 0x00000006de077223 */ /* 0x008fe2000001010e */
[----:B------:R-:W-:-:S04]  /*65d0*/  IADD3 R6, PT, PT, R61, -0x29, -R12 ;  /* 0xffffffd73d067810 */ /* 0x000fc80007ffe80c */
        /* <DEDUP_REMOVED lines=30> */
[----:B-----5:R-:W-:Y:S04]  /*67c0*/  HMMA.16816.F32 R24, R20, R32, R40 ;  /* 0x000000201418723c */ /* 0x020fe80000001828 */
[----:B------:R-:W1:Y:S01]  /*67d0*/  MUFU.TANH R10, R10 ;  /* 0x0000000a000a7308 */ /* 0x000e620000002400 */
[----:B---3--:R-:W-:Y:S02]  /*67e0*/  VIADD R8, R60, 0x30 ;  /* 0x000000303c087836 */ /* 0x008fe40000000000 */
[C---:B----4-:R-:W-:Y:S01]  /*67f0*/  FFMA.FTZ R7, -R222.reuse, R5, R13 ;  /* 0x00000005de077223 */ /* 0x050fe2000001010d */
[----:B------:R-:W-:Y:S01]  /*6800*/  FFMA.FTZ R5, -R222, R4, R11 ;  /* 0x00000004de057223 */ /* 0x000fe2000001010b */
[----:B------:R-:W-:Y:S01]  /*6810*/  IADD3 R4, PT, PT, R225, -0x31, -R12 ;  /* 0xffffffcfe1047810 */ /* 0x000fe20007ffe80c */
[----:B--2---:R-:W-:Y:S01]  /*6820*/  HMMA.16816.F32 R40, R28, R36, R184 ;  /* 0x000000241c28723c */ /* 0x004fe200000018b8 */
[----:B------:R-:W-:Y:S01]  /*6830*/  ISETP.GT.AND P4, PT, R2, R8, PT ;  /* 0x000000080200720c */ /* 0x000fe20003f84270 */
[----:B------:R2:W3:Y:S01]  /*6840*/  MUFU.TANH R13, R6 ;  /* 0x00000006000d7308 */ /* 0x0004e20000002400 */
[----:B------:R-:W-:-:S02]  /*6850*/  IABS R4, R4 ;  /* 0x0000000400047213 */ /* 0x000fc40000000000 */
[C---:B------:R-:W-:Y:S02]  /*6860*/  ISETP.GE.AND P5, PT, R8.reuse, R224, PT ;  /* 0x000000e00800720c */ /* 0x040fe40003fa6270 */
        /* <DEDUP_REMOVED lines=14> */
[----:B------:R4:W5:Y:S01]  /*6950*/  MUFU.TANH R14, R7 ;  /* 0x00000007000e7308 */ /* 0x0009620000002400 */
        /* <DEDUP_REMOVED lines=9> */
[----:B------:R-:W-:-:S02]  /*69f0*/  IADD3 R9, PT, PT, R61, -0x38, -R12 ;  /* 0xffffffc83d097810 */ /* 0x000fc40007ffe80c */
[----:B------:R-:W-:Y:S02]  /*6a00*/  IABS R6, R5 ;  /* 0x0000000500067213 */ /* 0x000fe40000000000 */
[----:B------:R-:W-:Y:S01]  /*6a10*/  FSEL R5, R4, -INF , !P4 ;  /* 0xff80000004057808 */ /* 0x000fe20006000000 */
[----:B----4-:R-:W-:Y:S01]  /*6a20*/  VIADD R7, R60, 0x38 ;  /* 0x000000383c077836 */ /* 0x010fe20000000000 */
        /* <DEDUP_REMOVED lines=15> */
[----:B------:R5:W3:Y:S01]  /*6b20*/  MUFU.TANH R13, R7 ;  /* 0x00000007000d7308 */ /* 0x000ae20000002400 */
[----:B------:R-:W-:Y:S01]  /*6b30*/  IADD3 R4, PT, PT, R225, -0x39, -R12 ;  /* 0xffffffc7e1047810 */ /* 0x000fe20007ffe80c */
[----:B------:R-:W4:Y:S02]  /*6b40*/  LDSM.16.M88.4 R32, [R103+0x4800] ;  /* 0x004800006720783b */ /* 0x000f240000000200 */
[C---:B--2---:R-:W-:Y:S01]  /*6b50*/  FFMA.FTZ R5, -R222.reuse, R5, R11 ;  /* 0x00000005de057223 */ /* 0x044fe2000001010b */
[----:B------:R-:W-:Y:S01]  /*6b60*/  IABS R4, R4 ;  /* 0x0000000400047213 */ /* 0x000fe20000000000 */
[----:B------:R-:W-:Y:S01]  /*6b70*/  HMMA.16816.F32 R52, R28, R38, R180 ;  /* 0x000000261c34723c */ /* 0x000fe200000018b4 */
[----:B------:R-:W2:Y:S01]  /*6b80*/  LDSM.16.M88.4 R36, [R196+0x5800] ;  /* 0x00580000c424783b */ /* 0x000ea20000000200 */
[----:B-----5:R-:W-:Y:S01]  /*6b90*/  FFMA.FTZ R7, -R222, R6, R14 ;  /* 0x00000006de077223 */ /* 0x020fe2000001010e */
        /* <DEDUP_REMOVED lines=13> */
[----:B---3--:R-:W-:Y:S01]  /*6c70*/  FFMA.FTZ R7, -R222, R6, R13 ;  /* 0x00000006de077223 */ /* 0x008fe2000001010d */
        /* <DEDUP_REMOVED lines=8> */
[----:B------:R3:W5:Y:S01]  /*6d00*/  MUFU.TANH R13, R8 ;  /* 0x00000008000d7308 */ /* 0x0007620000002400 */
        /* <DEDUP_REMOVED lines=8> */
[----:B----4-:R-:W-:Y:S04]  /*6d90*/  HMMA.16816.F32 R24, R20, R32, R48 ;  /* 0x000000201418723c */ /* 0x010fe80000001830 */
[----:B------:R-:W1:Y:S01]  /*6da0*/  MUFU.TANH R10, R10 ;  /* 0x0000000a000a7308 */ /* 0x000e620000002400 */
[----:B---3--:R-:W-:Y:S02]  /*6db0*/  VIADD R8, R60, 0x40 ;  /* 0x000000403c087836 */ /* 0x008fe40000000000 */
[C---:B-----5:R-:W-:Y:S01]  /*6dc0*/  FFMA.FTZ R7, -R222.reuse, R5, R13 ;  /* 0x00000005de077223 */ /* 0x060fe2000001010d */
        /* <DEDUP_REMOVED lines=377> */
[----:B------:R-:W-:Y:S01]  /*8560*/  IABS R4, R4 ;  /* 0x0000000400047213 */ /* 0x000fe20000000000 */
[----:B------:R-:W-:Y:S01]  /*8570*/  IMAD.MOV.U32 R243, RZ, RZ, R122 ;  /* 0x000000fffff37224 */ /* 0x000fe200078e007a */
        /* <DEDUP_REMOVED lines=89> */
[C---:B--2---:R-:W-:Y:S01]  /*8b10*/  HMMA.16816.F32 R40, R28.reuse, R36, R76 ;  /* 0x000000241c28723c */ /* 0x044fe2000000184c */
[----:B------:R-:W-:Y:S01]  /*8b20*/  ISETP.GT.AND P4, PT, R2, R8, PT ;  /* 0x000000080200720c */ /* 0x000fe20003f84270 */
[----:B------:R2:W3:Y:S01]  /*8b30*/  MUFU.TANH R13, R6 ;  /* 0x00000006000d7308 */ /* 0x0004e20000002400 */
[----:B------:R-:W-:Y:S01]  /*8b40*/  IABS R4, R4 ;  /* 0x0000000400047213 */ /* 0x000fe20000000000 */
[----:B------:R-:W-:Y:S01]  /*8b50*/  IMAD.MOV.U32 R78, RZ, RZ, R120 ;  /* 0x000000ffff4e7224 */ /* 0x000fe200078e0078 */
[C---:B------:R-:W-:Y:S01]  /*8b60*/  ISETP.GE.AND P5, PT, R8.reuse, R224, PT ;  /* 0x000000e00800720c */ /* 0x040fe20003fa6270 */
[----:B------:R-:W-:Y:S01]  /*8b70*/  IMAD.MOV.U32 R76, RZ, RZ, R56 ;  /* 0x000000ffff4c7224 */ /* 0x000fe200078e0038 */
[----:B------:R-:W-:Y:S01]  /*8b80*/  ISETP.GT.AND P3, PT, R3, R8, PT ;  /* 0x000000080300720c */ /* 0x000fe20003f64270 */
[----:B------:R-:W-:Y:S01]  /*8b90*/  IMAD.MOV.U32 R77, RZ, RZ, R57 ;  /* 0x000000ffff4d7224 */ /* 0x000fe200078e0039 */
[----:B------:R-:W-:Y:S01]  /*8ba0*/  ISETP.GE.AND P1, PT, R8, R229, PT ;  /* 0x000000e50800720c */ /* 0x000fe20003f26270 */
[----:B------:R-:W-:Y:S01]  /*8bb0*/  VIADD R8, R60, 0x91 ;  /* 0x000000913c087836 */ /* 0x000fe20000000000 */
[----:B------:R-:W-:Y:S01]  /*8bc0*/  I2FP.F32.S32 R4, R4 ;  /* 0x0000000400047245 */ /* 0x000fe20000201400 */
[----:B------:R-:W-:Y:S01]  /*8bd0*/  HMMA.16816.F32 R56, R28, R38, R116 ;  /* 0x000000261c38723c */ /* 0x000fe20000001874 */
[----:B------:R-:W4:Y:S01]  /*8be0*/  LDSM.16.M88.4 R36, [R196+0x8800] ;  /* 0x00880000c424783b */ /* 0x000f220000000200 */
[----:B------:R-:W-:-:S02]  /*8bf0*/  IMAD.MOV.U32 R79, RZ, RZ, R127 ;  /* 0x000000ffff4f7224 */ /* 0x000fc400078e007f */
        /* <DEDUP_REMOVED lines=10> */
[----:B------:R5:W4:Y:S01]  /*8ca0*/  MUFU.TANH R14, R7 ;  /* 0x00000007000e7308 */ /* 0x000b220000002400 */
        /* <DEDUP_REMOVED lines=28> */
[----:B------:R3:W5:Y:S01]  /*8e70*/  MUFU.TANH R13, R7 ;  /* 0x00000007000d7308 */ /* 0x0007620000002400 */
[----:B------:R-:W-:Y:S01]  /*8e80*/  IADD3 R4, PT, PT, R225, -0x99, -R12 ;  /* 0xffffff67e1047810 */ /* 0x000fe20007ffe80c */
[----:B------:R-:W5:Y:S02]  /*8e90*/  LDSM.16.M88.4 R32, [R103+0x7800] ;  /* 0x007800006720783b */ /* 0x000f640000000200 */
[----:B--2---:R-:W-:Y:S01]  /*8ea0*/  FFMA.FTZ R5, -R222, R5, R11 ;  /* 0x00000005de057223 */ /* 0x004fe2000001010b */
[----:B------:R-:W-:Y:S01]  /*8eb0*/  IABS R4, R4 ;  /* 0x0000000400047213 */ /* 0x000fe20000000000 */
[----:B----4-:R-:W-:Y:S01]  /*8ec0*/  HMMA.16816.F32 R52, R28, R36, R76 ;  /* 0x000000241c34723c */ /* 0x010fe2000000184c */
[----:B------:R-:W-:-:S02]  /*8ed0*/  IMAD.MOV.U32 R79, RZ, RZ, R125 ;  /* 0x000000ffff4f7224 */ /* 0x000fc400078e007d */
[----:B------:R-:W-:Y:S02]  /*8ee0*/  IMAD.MOV.U32 R78, RZ, RZ, R90 ;  /* 0x000000ffff4e7224 */ /* 0x000fe400078e005a */
[----:B------:R-:W-:Y:S02]  /*8ef0*/  IMAD.MOV.U32 R76, RZ, RZ, R83 ;  /* 0x000000ffff4c7224 */ /* 0x000fe400078e0053 */
[----:B------:R-:W-:Y:S02]  /*8f00*/  IMAD.MOV.U32 R77, RZ, RZ, R87 ;  /* 0x000000ffff4d7224 */ /* 0x000fe400078e0057 */
        /* <DEDUP_REMOVED lines=14> */
[----:B-----5:R-:W-:Y:S01]  /*8ff0*/  FFMA.FTZ R7, -R222, R6, R13 ;  /* 0x00000006de077223 */ /* 0x020fe2000001010d */
        /* <DEDUP_REMOVED lines=8> */
[----:B------:R2:W3:Y:S01]  /*9080*/  MUFU.TANH R13, R8 ;  /* 0x00000008000d7308 */ /* 0x0004e20000002400 */
        /* <DEDUP_REMOVED lines=8> */
[----:B------:R-:W-:Y:S04]  /*9110*/  HMMA.16816.F32 R24, R20, R32, R48 ;  /* 0x000000201418723c */ /* 0x000fe80000001830 */
[----:B------:R-:W1:Y:S01]  /*9120*/  MUFU.TANH R10, R10 ;  /* 0x0000000a000a7308 */ /* 0x000e620000002400 */
[----:B--2---:R-:W-:Y:S02]  /*9130*/  VIADD R8, R60, 0xa0 ;  /* 0x000000a03c087836 */ /* 0x004fe40000000000 */
[C---:B---3--:R-:W-:Y:S01]  /*9140*/  FFMA.FTZ R7, -R222.reuse, R5, R13 ;  /* 0x00000005de077223 */ /* 0x048fe2000001010d */
[----:B------:R-:W-:Y:S01]  /*9150*/  FFMA.FTZ R5, -R222, R4, R11 ;  /* 0x00000004de057223 */ /* 0x000fe2000001010b */
[----:B------:R-:W-:Y:S01]  /*9160*/  IADD3 R4, PT, PT, R225, -0xa1, -R12 ;  /* 0xffffff5fe1047810 */ /* 0x000fe20007ffe80c */
[----:B------:R-:W-:Y:S01]  /*9170*/  HMMA.16816.F32 R48, R28, R38, R76 ;  /* 0x000000261c30723c */ /* 0x000fe2000000184c */
[----:B------:R-:W-:Y:S01]  /*9180*/  ISETP.GT.AND P4, PT, R2, R8, PT ;  /* 0x000000080200720c */ /* 0x000fe20003f84270 */
[----:B------:R2:W3:Y:S01]  /*9190*/  MUFU.TANH R13, R6 ;  /* 0x00000006000d7308 */ /* 0x0004e20000002400 */
[----:B------:R-:W-:Y:S01]  /*91a0*/  IABS R4, R4 ;  /* 0x0000000400047213 */ /* 0x000fe20000000000 */
[----:B------:R-:W-:Y:S01]  /*91b0*/  IMAD.MOV.U32 R76, RZ, RZ, R84 ;  /* 0x000000ffff4c7224 */ /* 0x000fe200078e0054 */
[C---:B------:R-:W-:Y:S01]  /*91c0*/  ISETP.GE.AND P5, PT, R8.reuse, R224, PT ;  /* 0x000000e00800720c */ /* 0x040fe20003fa6270 */
[----:B------:R-:W-:Y:S01]  /*91d0*/  IMAD.MOV.U32 R78, RZ, RZ, R86 ;  /* 0x000000ffff4e7224 */ /* 0x000fe200078e0056 */
[----:B------:R-:W-:Y:S01]  /*91e0*/  ISETP.GT.AND P3, PT, R3, R8, PT ;  /* 0x000000080300720c */ /* 0x000fe20003f64270 */
[----:B------:R-:W-:Y:S01]  /*91f0*/  LDSM.16.M88.4 R36, [R103+0x8800] ;  /* 0x008800006724783b */ /* 0x000fe20000000200 */
[----:B------:R-:W-:Y:S01]  /*9200*/  ISETP.GE.AND P1, PT, R8, R229, PT ;  /* 0x000000e50800720c */ /* 0x000fe20003f26270 */
[----:B------:R-:W-:Y:S01]  /*9210*/  VIADD R8, R60, 0xa1 ;  /* 0x000000a13c087836 */ /* 0x000fe20000000000 */
[----:B------:R-:W-:Y:S01]  /*9220*/  I2FP.F32.S32 R4, R4 ;  /* 0x0000000400047245 */ /* 0x000fe20000201400 */
[----:B------:R-:W-:-:S02]  /*9230*/  IMAD.MOV.U32 R79, RZ, RZ, R123 ;  /* 0x000000ffff4f7224 */ /* 0x000fc400078e007b */
[----:B------:R-:W-:Y:S02]  /*9240*/  IMAD.MOV.U32 R77, RZ, RZ, R85 ;  /* 0x000000ffff4d7224 */ /* 0x000fe400078e0055 */
        /* <DEDUP_REMOVED lines=76> */
[----:B----4-:R-:W-:Y:S01]  /*9710*/  HMMA.16816.F32 R24, R20, R32, R40 ;  /* 0x000000201418723c */ /* 0x010fe20000001828 */
[----:B------:R-:W1:Y:S03]  /*9720*/  LDSM.16.M88.4 R40, [R196+0x9000] ;  /* 0x00900000c428783b */ /* 0x000e660000000200 */
[----:B------:R-:W4:Y:S01]  /*9730*/  MUFU.TANH R10, R10 ;  /* 0x0000000a000a7308 */ /* 0x000f220000002400 */
[----:B--2---:R-:W-:Y:S02]  /*9740*/  VIADD R8, R60, 0xb0 ;  /* 0x000000b03c087836 */ /* 0x004fe40000000000 */
[C---:B---3--:R-:W-:Y:S01]  /*9750*/  FFMA.FTZ R7, -R222.reuse, R5, R13 ;  /* 0x00000005de077223 */ /* 0x048fe2000001010d */
[----:B------:R-:W-:Y:S01]  /*9760*/  FFMA.FTZ R5, -R222, R4, R11 ;  /* 0x00000004de057223 */ /* 0x000fe2000001010b */
[----:B------:R-:W-:-:S02]  /*9770*/  IADD3 R4, PT, PT, R225, -0xb1, -R12 ;  /* 0xffffff4fe1047810 */ /* 0x000fc40007ffe80c */
[----:B------:R-:W-:Y:S01]  /*9780*/  ISETP.GT.AND P4, PT, R2, R8, PT ;  /* 0x000000080200720c */ /* 0x000fe20003f84270 */
[----:B------:R2:W3:Y:S01]  /*9790*/  MUFU.TANH R13, R6 ;  /* 0x00000006000d7308 */ /* 0x0004e20000002400 */
[----:B------:R-:W-:Y:S02]  /*97a0*/  IABS R4, R4 ;  /* 0x0000000400047213 */ /* 0x000fe40000000000 */
[C---:B------:R-:W-:Y:S02]  /*97b0*/  ISETP.GE.AND P5, PT, R8.reuse, R224, PT ;  /* 0x000000e00800720c */ /* 0x040fe40003fa6270 */
[----:B------:R-:W-:Y:S02]  /*97c0*/  ISETP.GT.AND P3, PT, R3, R8, PT ;  /* 0x000000080300720c */ /* 0x000fe40003f64270 */
[----:B------:R-:W-:Y:S01]  /*97d0*/  ISETP.GE.AND P1, PT, R8, R229, PT ;  /* 0x000000e50800720c */ /* 0x000fe20003f26270 */
[----:B------:R-:W-:Y:S01]  /*97e0*/  VIADD R8, R60, 0xb1 ;  /* 0x000000b13c087836 */ /* 0x000fe20000000000 */
[----:B------:R-:W-:-:S05]  /*97f0*/  I2FP.F32.S32 R4, R4 ;  /* 0x0000000400047245 */ /* 0x000fca0000201400 */
[----:B----4-:R-:W-:Y:S01]  /*9800*/  FFMA.FTZ R4, -R222, R4, R10 ;  /* 0x00000004de047223 */ /* 0x010fe2000001010a */
[----:B------:R-:W-:Y:S01]  /*9810*/  FMUL.FTZ R10, R16, R0 ;  /* 0x00000000100a7220 */ /* 0x000fe20000410000 */
[----:B--2---:R-:W-:-:S03]  /*9820*/  IADD3 R6, PT, PT, R61, -0xb1, -R12 ;  /* 0xffffff4f3d067810 */ /* 0x004fc60007ffe80c */
[----:B------:R2:W4:Y:S01]  /*9830*/  MUFU.TANH R11, R10 ;  /* 0x0000000a000b7308 */ /* 0x0005220000002400 */
[----:B------:R-:W-:Y:S02]  /*9840*/  IABS R9, R6 ;  /* 0x0000000600097213 */ /* 0x000fe40000000000 */
[----:B------:R-:W-:Y:S02]  /*9850*/  FSEL R6, R5, -INF , !P4 ;  /* 0xff80000005067808 */ /* 0x000fe40006000000 */
[----:B------:R-:W-:Y:S01]  /*9860*/  FSEL R5, R7, -INF , !P3 ;  /* 0xff80000007057808 */ /* 0x000fe20005800000 */
[----:B------:R-:W-:Y:S01]  /*9870*/  FMUL.FTZ R7, R18, R0 ;  /* 0x0000000012077220 */ /* 0x000fe20000410000 */
[----:B------:R-:W-:Y:S02]  /*9880*/  FSEL R127, R6, -INF , !P5 ;  /* 0xff800000067f7808 */ /* 0x000fe40006800000 */
[----:B------:R-:W-:Y:S01]  /*9890*/  I2FP.F32.S32 R6, R9 ;  /* 0x0000000900067245 */ /* 0x000fe20000201400 */
[----:B------:R5:W4:Y:S01]  /*98a0*/  MUFU.TANH R14, R7 ;  /* 0x00000007000e7308 */ /* 0x000b220000002400 */
[----:B------:R-:W-:Y:S01]  /*98b0*/  FSEL R94, R5, -INF , !P1 ;  /* 0xff800000055e7808 */ /* 0x000fe20004800000 */
[----:B-1----:R-:W-:Y:S01]  /*98c0*/  HMMA.16816.F32 R44, R28, R40, R76 ;  /* 0x000000281c2c723c */ /* 0x002fe2000000184c */
[----:B------:R-:W-:-:S02]  /*98d0*/  ISETP.GT.AND P4, PT, R2, R8, PT ;  /* 0x000000080200720c */ /* 0x000fc40003f84270 */
[C---:B------:R-:W-:Y:S01]  /*98e0*/  ISETP.GE.AND P5, PT, R8.reuse, R224, PT ;  /* 0x000000e00800720c */ /* 0x040fe20003fa6270 */
[----:B--2---:R-:W-:Y:S01]  /*98f0*/  FMUL.FTZ R10, R17, R0 ;  /* 0x00000000110a7220 */ /* 0x004fe20000410000 */
[----:B------:R-:W-:Y:S02]  /*9900*/  ISETP.GE.AND P3, PT, R8, R229, PT ;  /* 0x000000e50800720c */ /* 0x000fe40003f66270 */
[----:B------:R-:W-:Y:S01]  /*9910*/  ISETP.GT.AND P1, PT, R3, R8, PT ;  /* 0x000000080300720c */ /* 0x000fe20003f24270 */
[----:B---3--:R-:W-:Y:S01]  /*9920*/  FFMA.FTZ R8, -R222, R6, R13 ;  /* 0x00000006de087223 */ /* 0x008fe2000001010d */
[--C-:B------:R-:W-:Y:S01]  /*9930*/  IADD3 R5, PT, PT, R225, -0xb8, -R12.reuse ;  /* 0xffffff48e1057810 */ /* 0x100fe20007ffe80c */
[----:B------:R-:W1:Y:S01]  /*9940*/  MUFU.TANH R10, R10 ;  /* 0x0000000a000a7308 */ /* 0x000e620000002400 */
[----:B------:R-:W-:Y:S01]  /*9950*/  IADD3 R9, PT, PT, R61, -0xb8, -R12 ;  /* 0xffffff483d097810 */ /* 0x000fe20007ffe80c */
[----:B------:R-:W-:Y:S01]  /*9960*/  HMMA.16816.F32 R40, R28, R42, R104 ;  /* 0x0000002a1c28723c */ /* 0x000fe20000001868 */
        /* <DEDUP_REMOVED lines=10> */
[----:B------:R-:W-:Y:S01]  /*9a10*/  ISETP.GT.AND P4, PT, R2, R7, PT ;  /* 0x000000070200720c */ /* 0x000fe20003f84270 */
[----:B------:R-:W-:Y:S01]  /*9a20*/  HMMA.16816.F32 R28, R28, R136, R96 ;  /* 0x000000881c1c723c */ /* 0x000fe20000001860 */
[----:B------:R-:W-:-:S02]  /*9a30*/  ISETP.GE.AND P5, PT, R7, R224, PT ;  /* 0x000000e00700720c */ /* 0x000fc40003fa6270 */
        /* <DEDUP_REMOVED lines=8> */
[----:B------:R-:W5:Y:S01]  /*9ac0*/  LDSM.16.M88.4 R32, [R103+0x9000] ;  /* 0x009000006720783b */ /* 0x000f620000000200 */
[----:B------:R-:W-:-:S04]  /*9ad0*/  DEPBAR.LE SB0, 0x0 ;  /* 0x000080000000791a */ /* 0x000fc80000000000 */
[C---:B----4-:R-:W-:Y:S01]  /*9ae0*/  FFMA.FTZ R5, -R222.reuse, R5, R11 ;  /* 0x00000005de057223 */ /* 0x050fe2000001010b */
[----:B------:R-:W-:Y:S02]  /*9af0*/  IABS R4, R4 ;  /* 0x0000000400047213 */ /* 0x000fe40000000000 */
[----:B------:R-:W-:Y:S01]  /*9b00*/  HMMA.16816.F32 R28, R20, R88, R28 ;  /* 0x00000058141c723c */ /* 0x000fe2000000181c */
[----:B--2---:R-:W-:Y:S01]  /*9b10*/  FFMA.FTZ R7, -R222, R6, R14 ;  /* 0x00000006de077223 */ /* 0x004fe2000001010e */
        /* <DEDUP_REMOVED lines=10> */
[----:B------:R-:W-:Y:S01]  /*9bc0*/  BAR.SYNC.DEFER_BLOCKING 0x0 ;  /* 0x0000000000007b1d */ /* 0x000fe20000010000 */
        /* <DEDUP_REMOVED lines=35> */
[----:B-1----:R-:W-:Y:S01]  /*9e00*/  FFMA.FTZ R4, -R222, R4, R10 ;  /* 0x00000004de047223 */ /* 0x002fe2000001010a */
[----:B------:R-:W-:Y:S01]  /*9e10*/  FMUL.FTZ R10, R16, R0 ;  /* 0x00000000100a7220 */ /* 0x000fe20000410000 */
[----:B--2---:R-:W-:-:S04]  /*9e20*/  IADD3 R6, PT, PT, R61, -0xc1, -R12 ;  /* 0xffffff3f3d067810 */ /* 0x004fc80007ffe80c */
[----:B------:R-:W-:Y:S02]  /*9e30*/  IABS R9, R6 ;  /* 0x0000000600097213 */ /* 0x000fe40000000000 */
[----:B------:R-:W-:Y:S02]  /*9e40*/  FSEL R6, R5, -INF , !P4 ;  /* 0xff80000005067808 */ /* 0x000fe40006000000 */
[----:B------:R-:W-:Y:S01]  /*9e50*/  FSEL R5, R7, -INF , !P3 ;  /* 0xff80000007057808 */ /* 0x000fe20005800000 */
[----:B------:R-:W-:Y:S01]  /*9e60*/  FMUL.FTZ R7, R18, R0 ;  /* 0x0000000012077220 */ /* 0x000fe20000410000 */
[----:B------:R-:W-:Y:S02]  /*9e70*/  FSEL R123, R6, -INF , !P5 ;  /* 0xff800000067b7808 */ /* 0x000fe40006800000 */
[----:B------:R-:W-:Y:S01]  /*9e80*/  I2FP.F32.S32 R6, R9 ;  /* 0x0000000900067245 */ /* 0x000fe20000201400 */
[----:B------:R1:W-:Y:S01]  /*9e90*/  MUFU.TANH R14, R7 ;  /* 0x00000007000e7308 */ /* 0x0003e20000002400 */
[----:B------:R-:W-:-:S02]  /*9ea0*/  FSEL R85, R5, -INF , !P1 ;  /* 0xff80000005557808 */ /* 0x000fc40004800000 */
[----:B------:R-:W-:Y:S02]  /*9eb0*/  ISETP.GT.AND P4, PT, R2, R8, PT ;  /* 0x000000080200720c */ /* 0x000fe40003f84270 */
[C---:B------:R-:W-:Y:S02]  /*9ec0*/  ISETP.GE.AND P5, PT, R8.reuse, R224, PT ;  /* 0x000000e00800720c */ /* 0x040fe40003fa6270 */
[----:B------:R-:W-:Y:S02]  /*9ed0*/  ISETP.GE.AND P3, PT, R8, R229, PT ;  /* 0x000000e50800720c */ /* 0x000fe40003f66270 */
[----:B------:R-:W-:Y:S01]  /*9ee0*/  ISETP.GT.AND P1, PT, R3, R8, PT ;  /* 0x000000080300720c */ /* 0x000fe20003f24270 */
[----:B---3--:R-:W-:Y:S01]  /*9ef0*/  FFMA.FTZ R8, -R222, R6, R13 ;  /* 0x00000006de087223 */ /* 0x008fe2000001010d */
[--C-:B------:R-:W-:Y:S01]  /*9f00*/  IADD3 R5, PT, PT, R225, -0xc8, -R12.reuse ;  /* 0xffffff38e1057810 */ /* 0x100fe20007ffe80c */
[----:B------:R2:W3:Y:S01]  /*9f10*/  MUFU.TANH R13, R10 ;  /* 0x0000000a000d7308 */ /* 0x0004e20000002400 */
[----:B------:R-:W-:-:S02]  /*9f20*/  IADD3 R9, PT, PT, R61, -0xc8, -R12 ;  /* 0xffffff383d097810 */ /* 0x000fc40007ffe80c */
[----:B------:R-:W-:Y:S02]  /*9f30*/  IABS R6, R5 ;  /* 0x0000000500067213 */ /* 0x000fe40000000000 */
[----:B------:R-:W-:Y:S01]  /*9f40*/  FSEL R5, R4, -INF , !P4 ;  /* 0xff80000004057808 */ /* 0x000fe20006000000 */
[----:B-1----:R-:W-:Y:S01]  /*9f50*/  VIADD R7, R60, 0xc8 ;  /* 0x000000c83c077836 */ /* 0x002fe20000000000 */
        /* <DEDUP_REMOVED lines=17> */
[----:B------:R-:W-:-:S03]  /*a070*/  IADD3 R4, PT, PT, R225, -0xc9, -R12 ;  /* 0xffffff37e1047810 */ /* 0x000fc60007ffe80c */
[----:B---3--:R-:W-:Y:S01]  /*a080*/  FFMA.FTZ R5, -R222, R5, R13 ;  /* 0x00000005de057223 */ /* 0x008fe2000001010d */
[----:B------:R-:W-:Y:S01]  /*a090*/  IABS R4, R4 ;  /* 0x0000000400047213 */ /* 0x000fe20000000000 */
[----:B------:R2:W3:Y:S03]  /*a0a0*/  MUFU.TANH R11, R7 ;  /* 0x00000007000b7308 */ /* 0x0004e60000002400 */
[----:B------:R-:W-:-:S05]  /*a0b0*/  I2FP.F32.S32 R4, R4 ;  /* 0x0000000400047245 */ /* 0x000fca0000201400 */
[----:B-1----:R-:W-:Y:S01]  /*a0c0*/  FFMA.FTZ R4, -R222, R4, R10 ;  /* 0x00000004de047223 */ /* 0x002fe2000001010a */
[----:B------:R-:W-:Y:S01]  /*a0d0*/  FMUL.FTZ R10, R24, R0 ;  /* 0x00000000180a7220 */ /* 0x000fe20000410000 */
[----:B--2---:R-:W-:Y:S01]  /*a0e0*/  FFMA.FTZ R7, -R222, R6, R14 ;  /* 0x00000006de077223 */ /* 0x004fe2000001010e */
[----:B------:R-:W-:-:S04]  /*a0f0*/  IADD3 R6, PT, PT, R61, -0xc9, -R12 ;  /* 0xffffff373d067810 */ /* 0x000fc80007ffe80c */
[----:B------:R-:W-:Y:S02]  /*a100*/  IABS R9, R6 ;  /* 0x0000000600097213 */ /* 0x000fe40000000000 */
[----:B------:R-:W-:Y:S02]  /*a110*/  FSEL R6, R5, -INF , !P4 ;  /* 0xff80000005067808 */ /* 0x000fe40006000000 */
[----:B------:R-:W-:Y:S01]  /*a120*/  FSEL R5, R7, -INF , !P3 ;  /* 0xff80000007057808 */ /* 0x000fe20005800000 */
[----:B------:R-:W-:Y:S01]  /*a130*/  VIADD R7, R60, 0xd0 ;  /* 0x000000d03c077836 */ /* 0x000fe20000000000 */
[----:B------:R-:W-:Y:S02]  /*a140*/  FSEL R82, R6, -INF , !P5 ;  /* 0xff80000006527808 */ /* 0x000fe40006800000 */
[----:B------:R-:W-:Y:S02]  /*a150*/  I2FP.F32.S32 R6, R9 ;  /* 0x0000000900067245 */ /* 0x000fe40000201400 */
[----:B------:R-:W-:-:S02]  /*a160*/  FSEL R77, R5, -INF , !P1 ;  /* 0xff800000054d7808 */ /* 0x000fc40004800000 */
[----:B------:R-:W-:Y:S02]  /*a170*/  ISETP.GT.AND P4, PT, R2, R8, PT ;  /* 0x000000080200720c */ /* 0x000fe40003f84270 */
[C---:B------:R-:W-:Y:S02]  /*a180*/  ISETP.GE.AND P5, PT, R8.reuse, R224, PT ;  /* 0x000000e00800720c */ /* 0x040fe40003fa6270 */
[----:B------:R-:W-:Y:S02]  /*a190*/  ISETP.GE.AND P3, PT, R8, R229, PT ;  /* 0x000000e50800720c */ /* 0x000fe40003f66270 */
[----:B------:R-:W-:Y:S01]  /*a1a0*/  ISETP.GT.AND P1, PT, R3, R8, PT ;  /* 0x000000080300720c */ /* 0x000fe20003f24270 */
[----:B---3--:R-:W-:Y:S01]  /*a1b0*/  FFMA.FTZ R8, -R222, R6, R11 ;  /* 0x00000006de087223 */ /* 0x008fe2000001010b */
[----:B------:R-:W-:Y:S01]  /*a1c0*/  FMUL.FTZ R6, R26, R0 ;  /* 0x000000001a067220 */ /* 0x000fe20000410000 */
[--C-:B------:R-:W-:Y:S01]  /*a1d0*/  IADD3 R5, PT, PT, R225, -0xd0, -R12.reuse ;  /* 0xffffff30e1057810 */ /* 0x100fe20007ffe80c */
[----:B------:R1:W2:Y:S01]  /*a1e0*/  MUFU.TANH R11, R10 ;  /* 0x0000000a000b7308 */ /* 0x0002a20000002400 */
[----:B------:R-:W-:-:S04]  /*a1f0*/  IADD3 R9, PT, PT, R61, -0xd0, -R12 ;  /* 0xffffff303d097810 */ /* 0x000fc80007ffe80c */
[----:B------:R-:W-:-:S03]  /*a200*/  IABS R9, R9 ;  /* 0x0000000900097213 */ /* 0x000fc60000000000 */
[----:B------:R3:W4:Y:S01]  /*a210*/  MUFU.TANH R13, R6 ;  /* 0x00000006000d7308 */ /* 0x0007220000002400 */
[----:B-1----:R-:W-:Y:S01]  /*a220*/  FMUL.FTZ R10, R25, R0 ;  /* 0x00000000190a7220 */ /* 0x002fe20000410000 */
[----:B---3--:R-:W-:Y:S02]  /*a230*/  IABS R6, R5 ;  /* 0x0000000500067213 */ /* 0x008fe40000000000 */
[----:B------:R-:W-:Y:S02]  /*a240*/  FSEL R5, R4, -INF , !P4 ;  /* 0xff80000004057808 */ /* 0x000fe40006000000 */
        /* <DEDUP_REMOVED lines=12> */
[----:B-----5:R-:W-:Y:S01]  /*a310*/  HMMA.16816.F32 R24, R20, R32, R44 ;  /* 0x000000201418723c */ /* 0x020fe2000000182c */
[----:B------:R-:W-:Y:S01]  /*a320*/  I2FP.F32.S32 R5, R4 ;  /* 0x0000000400057245 */ /* 0x000fe20000201400 */
[----:B------:R4:W1:Y:S01]  /*a330*/  MUFU.TANH R14, R7 ;  /* 0x00000007000e7308 */ /* 0x0008620000002400 */
[----:B------:R-:W-:-:S03]  /*a340*/  IADD3 R4, PT, PT, R225, -0xd1, -R12 ;  /* 0xffffff2fe1047810 */ /* 0x000fc60007ffe80c */
[----:B--2---:R-:W-:Y:S01]  /*a350*/  FFMA.FTZ R5, -R222, R5, R11 ;  /* 0x00000005de057223 */ /* 0x004fe2000001010b */
[----:B------:R-:W-:-:S03]  /*a360*/  IABS R4, R4 ;  /* 0x0000000400047213 */ /* 0x000fc60000000000 */
[----:B------:R-:W2:Y:S01]  /*a370*/  MUFU.TANH R11, R10 ;  /* 0x0000000a000b7308 */ /* 0x000ea20000002400 */
[----:B----4-:R-:W-:Y:S01]  /*a380*/  FFMA.FTZ R7, -R222, R6, R13 ;  /* 0x00000006de077223 */ /* 0x010fe2000001010d */
[----:B------:R-:W-:-:S07]  /*a390*/  IADD3 R6, PT, PT, R61, -0xd1, -R12 ;  /* 0xffffff2f3d067810 */ /* 0x000fce0007ffe80c */
[----:B------:R-:W-:Y:S01]  /*a3a0*/  FMUL.FTZ R13, R27, R0 ;  /* 0x000000001b0d7220 */ /* 0x000fe20000410000 */
[----:B------:R-:W-:Y:S02]  /*a3b0*/  IABS R9, R6 ;  /* 0x0000000600097213 */ /* 0x000fe40000000000 */
[----:B------:R-:W-:Y:S02]  /*a3c0*/  FSEL R6, R5, -INF , !P4 ;  /* 0xff80000005067808 */ /* 0x000fe40006000000 */
[----:B------:R-:W-:Y:S01]  /*a3d0*/  FSEL R5, R7, -INF , !P3 ;  /* 0xff80000007057808 */ /* 0x000fe20005800000 */
[-C--:B------:R-:W-:Y:S01]  /*a3e0*/  FMUL.FTZ R7, R16, R0.reuse ;  /* 0x0000000010077220 */ /* 0x080fe20000410000 */
[----:B------:R-:W-:Y:S02]  /*a3f0*/  FSEL R118, R6, -INF , !P5 ;  /* 0xff80000006767808 */ /* 0x000fe40006800000 */
[----:B------:R-:W-:Y:S01]  /*a400*/  I2FP.F32.S32 R6, R9 ;  /* 0x0000000900067245 */ /* 0x000fe20000201400 */
[----:B------:R-:W-:Y:S01]  /*a410*/  FMUL.FTZ R9, R18, R0 ;  /* 0x0000000012097220 */ /* 0x000fe20000410000 */
[----:B------:R-:W-:Y:S01]  /*a420*/  FSEL R110, R5, -INF , !P1 ;  /* 0xff800000056e7808 */ /* 0x000fe20004800000 */
[----:B------:R3:W4:Y:S01]  /*a430*/  MUFU.TANH R10, R7 ;  /* 0x00000007000a7308 */ /* 0x0007220000002400 */
[----:B------:R-:W-:Y:S01]  /*a440*/  I2FP.F32.S32 R5, R4 ;  /* 0x0000000400057245 */ /* 0x000fe20000201400 */
[----:B-1----:R-:W-:Y:S01]  /*a450*/  FFMA.FTZ R6, -R222, R6, R14 ;  /* 0x00000006de067223 */ /* 0x002fe2000001010e */
[----:B------:R-:W-:-:S02]  /*a460*/  ISETP.GT.AND P4, PT, R2, R8, PT ;  /* 0x000000080200720c */ /* 0x000fc40003f84270 */
[----:B------:R-:W-:Y:S01]  /*a470*/  IADD3 R4, PT, PT, R225, -0xd8, -R12 ;  /* 0xffffff28e1047810 */ /* 0x000fe20007ffe80c */
[----:B--2---:R-:W-:Y:S01]  /*a480*/  FFMA.FTZ R5, -R222, R5, R11 ;  /* 0x00000005de057223 */ /* 0x004fe2000001010b */
[----:B------:R-:W-:Y:S01]  /*a490*/  ISETP.GE.AND P5, PT, R8, R224, PT ;  /* 0x000000e00800720c */ /* 0x000fe20003fa6270 */
[----:B------:R-:W1:Y:S01]  /*a4a0*/  MUFU.TANH R9, R9 ;  /* 0x0000000900097308 */ /* 0x000e620000002400 */
[----:B------:R-:W-:Y:S01]  /*a4b0*/  ISETP.GT.AND P1, PT, R3, R8, PT ;  /* 0x000000080300720c */ /* 0x000fe20003f24270 */
[----:B------:R-:W-:Y:S01]  /*a4c0*/  FMUL.FTZ R11, R25, R0 ;  /* 0x00000000190b7220 */ /* 0x000fe20000410000 */
[----:B------:R-:W-:Y:S02]  /*a4d0*/  FSEL R5, R5, -INF , !P4 ;  /* 0xff80000005057808 */ /* 0x000fe40006000000 */
[----:B------:R-:W-:Y:S02]  /*a4e0*/  IABS R4, R4 ;  /* 0x0000000400047213 */ /* 0x000fe40000000000 */
[----:B------:R-:W-:-:S02]  /*a4f0*/  FSEL R115, R5, -INF , !P5 ;  /* 0xff80000005737808 */ /* 0x000fc40006800000 */
[----:B---3--:R-:W-:Y:S02]  /*a500*/  IADD3 R7, PT, PT, R61, -0xd8, -R12 ;  /* 0xffffff283d077810 */ /* 0x008fe40007ffe80c */
[----:B------:R-:W-:Y:S01]  /*a510*/  ISETP.GE.AND P3, PT, R8, R229, PT ;  /* 0x000000e50800720c */ /* 0x000fe20003f66270 */
[----:B------:R-:W-:Y:S01]  /*a520*/  VIADD R8, R60, 0xd8 ;  /* 0x000000d83c087836 */ /* 0x000fe20000000000 */
[----:B------:R-:W-:Y:S02]  /*a530*/  IABS R7, R7 ;  /* 0x0000000700077213 */ /* 0x000fe40000000000 */
[----:B------:R-:W-:Y:S01]  /*a540*/  FSEL R5, R6, -INF , !P1 ;  /* 0xff80000006057808 */ /* 0x000fe20004800000 */
[----:B------:R-:W-:Y:S01]  /*a550*/  FMUL.FTZ R6, R17, R0 ;  /* 0x0000000011067220 */ /* 0x000fe20000410000 */
[----:B------:R-:W-:Y:S02]  /*a560*/  I2FP.F32.S32 R4, R4 ;  /* 0x0000000400047245 */ /* 0x000fe40000201400 */
[----:B------:R-:W-:Y:S01]  /*a570*/  I2FP.F32.S32 R7, R7 ;  /* 0x0000000700077245 */ /* 0x000fe20000201400 */
[----:B------:R2:W-:Y:S01]  /*a580*/  MUFU.TANH R15, R6 ;  /* 0x00000006000f7308 */ /* 0x0005e20000002400 */
[----:B------:R-:W-:Y:S01]  /*a590*/  FSEL R78, R5, -INF , !P3 ;  /* 0xff800000054e7808 */ /* 0x000fe20005800000 */
[----:B----4-:R-:W-:Y:S01]  /*a5a0*/  FFMA.FTZ R5, -R222, R4, R10 ;  /* 0x00000004de057223 */ /* 0x010fe2000001010a */
[----:B------:R-:W-:Y:S01]  /*a5b0*/  ISETP.GT.AND P4, PT, R2, R8, PT ;  /* 0x000000080200720c */ /* 0x000fe20003f84270 */
[----:B-1----:R-:W-:Y:S01]  /*a5c0*/  FFMA.FTZ R4, -R222, R7, R9 ;  /* 0x00000007de047223 */ /* 0x002fe20000010109 */
[----:B------:R-:W-:Y:S01]  /*a5d0*/  ISETP.GE.AND P5, PT, R8, R224, PT ;  /* 0x000000e00800720c */ /* 0x000fe20003fa6270 */
[----:B------:R-:W-:Y:S01]  /*a5e0*/  FMUL.FTZ R9, R24, R0 ;  /* 0x0000000018097220 */ /* 0x000fe20000410000 */
[----:B------:R-:W-:-:S02]  /*a5f0*/  ISETP.GE.AND P1, PT, R8, R229, PT ;  /* 0x000000e50800720c */ /* 0x000fc40003f26270 */
[----:B------:R-:W-:Y:S01]  /*a600*/  ISETP.GT.AND P3, PT, R3, R8, PT ;  /* 0x000000080300720c */ /* 0x000fe20003f64270 */
[-C--:B------:R-:W-:Y:S01]  /*a610*/  FMUL.FTZ R8, R19, R0.reuse ;  /* 0x0000000013087220 */ /* 0x080fe20000410000 */
[----:B------:R-:W-:Y:S01]  /*a620*/  FSEL R5, R5, -INF , !P4 ;  /* 0xff80000005057808 */ /* 0x000fe20006000000 */
[----:B------:R-:W-:Y:S01]  /*a630*/  MUFU.TANH R9, R9 ;  /* 0x0000000900097308 */ /* 0x000fe20000002400 */
[----:B------:R-:W-:Y:S01]  /*a640*/  FSEL R4, R4, -INF , !P3 ;  /* 0xff80000004047808 */ /* 0x000fe20005800000 */
[----:B------:R-:W-:Y:S01]  /*a650*/  HMMA.16816.F32 R16, R20, R34, R40 ;  /* 0x000000221410723c */ /* 0x000fe20000001828 */
[----:B------:R-:W-:Y:S01]  /*a660*/  FSEL R109, R5, -INF , !P5 ;  /* 0xff800000056d7808 */ /* 0x000fe20006800000 */
[----:B------:R-:W-:Y:S01]  /*a670*/  FMUL.FTZ R5, R26, R0 ;  /* 0x000000001a057220 */ /* 0x000fe20000410000 */
[----:B--2---:R-:W-:Y:S01]  /*a680*/  VIADD R6, R60, 0xd9 ;  /* 0x000000d93c067836 */ /* 0x004fe20000000000 */
[----:B------:R-:W-:Y:S02]  /*a690*/  FSEL R76, R4, -INF , !P1 ;  /* 0xff800000044c7808 */ /* 0x000fe40004800000 */
[----:B------:R1:W-:Y:S01]  /*a6a0*/  MUFU.TANH R14, R8 ;  /* 0x00000008000e7308 */ /* 0x0003e20000002400 */
[----:B------:R-:W-:-:S02]  /*a6b0*/  IADD3 R4, PT, PT, R225, -0xd9, -R12 ;  /* 0xffffff27e1047810 */ /* 0x000fc40007ffe80c */
[----:B------:R-:W-:Y:S02]  /*a6c0*/  ISETP.GT.AND P4, PT, R2, R6, PT ;  /* 0x000000060200720c */ /* 0x000fe40003f84270 */
[C---:B------:R-:W-:Y:S02]  /*a6d0*/  ISETP.GE.AND P5, PT, R6.reuse, R224, PT ;  /* 0x000000e00600720c */ /* 0x040fe40003fa6270 */
[----:B------:R-:W-:Y:S01]  /*a6e0*/  ISETP.GE.AND P3, PT, R6, R229, PT ;  /* 0x000000e50600720c */ /* 0x000fe20003f66270 */
[----:B------:R2:W3:Y:S01]  /*a6f0*/  MUFU.TANH R10, R5 ;  /* 0x00000005000a7308 */ /* 0x0004e20000002400 */
[----:B------:R-:W-:Y:S02]  /*a700*/  ISETP.GT.AND P1, PT, R3, R6, PT ;  /* 0x000000060300720c */ /* 0x000fe40003f24270 */
[--C-:B------:R-:W-:Y:S02]  /*a710*/  IADD3 R6, PT, PT, R225, -0xe0, -R12.reuse ;  /* 0xffffff20e1067810 */ /* 0x100fe40007ffe80c */
[----:B------:R-:W-:-:S02]  /*a720*/  IADD3 R7, PT, PT, R61, -0xe0, -R12 ;  /* 0xffffff203d077810 */ /* 0x000fc40007ffe80c */
[----:B-1----:R-:W-:Y:S02]  /*a730*/  IADD3 R8, PT, PT, R61, -0xd9, -R12 ;  /* 0xffffff273d087810 */ /* 0x002fe40007ffe80c */
[----:B------:R-:W-:Y:S02]  /*a740*/  IABS R7, R7 ;  /* 0x0000000700077213 */ /* 0x000fe40000000000 */
[----:B------:R-:W-:Y:S02]  /*a750*/  IABS R8, R8 ;  /* 0x0000000800087213 */ /* 0x000fe40000000000 */
[----:B------:R-:W-:Y:S02]  /*a760*/  I2FP.F32.S32 R7, R7 ;  /* 0x0000000700077245 */ /* 0x000fe40000201400 */
[----:B--2---:R-:W-:Y:S02]  /*a770*/  IABS R5, R4 ;  /* 0x0000000400057213 */ /* 0x004fe40000000000 */
[----:B------:R-:W-:Y:S01]  /*a780*/  IABS R4, R6 ;  /* 0x0000000600047213 */ /* 0x000fe20000000000 */
[----:B------:R-:W-:Y:S01]  /*a790*/  IMAD.MOV.U32 R6, RZ, RZ, R8 ;  /* 0x000000ffff067224 */ /* 0x000fe200078e0008 */
[----:B------:R-:W-:Y:S01]  /*a7a0*/  I2FP.F32.S32 R5, R5 ;  /* 0x0000000500057245 */ /* 0x000fe20000201400 */
[----:B---3--:R-:W-:Y:S01]  /*a7b0*/  FFMA.FTZ R10, -R222, R7, R10 ;  /* 0x00000007de0a7223 */ /* 0x008fe2000001010a */
[----:B------:R-:W-:Y:S01]  /*a7c0*/  I2FP.F32.S32 R4, R4 ;  /* 0x0000000400047245 */ /* 0x000fe20000201400 */
[----:B------:R-:W-:Y:S01]  /*a7d0*/  VIADD R7, R60, 0xe0 ;  /* 0x000000e03c077836 */ /* 0x000fe20000000000 */
[----:B------:R-:W-:Y:S01]  /*a7e0*/  I2FP.F32.S32 R6, R6 ;  /* 0x0000000600067245 */ /* 0x000fe20000201400 */
[----:B------:R-:W-:-:S02]  /*a7f0*/  FFMA.FTZ R5, -R222, R5, R15 ;  /* 0x00000005de057223 */ /* 0x000fc4000001010f */
[----:B------:R1:W2:Y:S02]  /*a800*/  MUFU.TANH R15, R11 ;  /* 0x0000000b000f7308 */ /* 0x0002a40000002400 */
[C---:B------:R-:W-:Y:S01]  /*a810*/  FFMA.FTZ R8, -R222.reuse, R6, R14 ;  /* 0x00000006de087223 */ /* 0x040fe2000001010e */
[----:B------:R-:W-:Y:S01]  /*a820*/  FFMA.FTZ R6, -R222, R4, R9 ;  /* 0x00000004de067223 */ /* 0x000fe20000010109 */
[----:B------:R-:W-:Y:S01]  /*a830*/  FSEL R5, R5, -INF , !P4 ;  /* 0xff80000005057808 */ /* 0x000fe20006000000 */
[----:B------:R-:W-:Y:S01]  /*a840*/  VIADD R9, R60, 0xe1 ;  /* 0x000000e13c097836 */ /* 0x000fe20000000000 */
[----:B------:R-:W-:Y:S02]  /*a850*/  ISETP.GT.AND P4, PT, R2, R7, PT ;  /* 0x000000070200720c */ /* 0x000fe40003f84270 */
[----:B------:R-:W-:Y:S01]  /*a860*/  FSEL R4, R8, -INF , !P1 ;  /* 0xff80000008047808 */ /* 0x000fe20004800000 */
[----:B------:R3:W4:Y:S01]  /*a870*/  MUFU.TANH R14, R13 ;  /* 0x0000000d000e7308 */ /* 0x0007220000002400 */
[----:B------:R-:W-:-:S02]  /*a880*/  FSEL R98, R5, -INF , !P5 ;  /* 0xff80000005627808 */ /* 0x000fc40006800000 */
[----:B------:R-:W-:Y:S02]  /*a890*/  FSEL R99, R4, -INF , !P3 ;  /* 0xff80000004637808 */ /* 0x000fe40005800000 */
[----:B------:R-:W-:Y:S02]  /*a8a0*/  ISETP.GT.AND P3, PT, R3, R7, PT ;  /* 0x000000070300720c */ /* 0x000fe40003f64270 */
[----:B------:R-:W-:Y:S01]  /*a8b0*/  ISETP.GE.AND P5, PT, R7, R224, PT ;  /* 0x000000e00700720c */ /* 0x000fe20003fa6270 */
[----:B-1----:R-:W-:Y:S01]  /*a8c0*/  FMUL.FTZ R11, R17, R0 ;  /* 0x00000000110b7220 */ /* 0x002fe20000410000 */
[----:B------:R-:W-:Y:S02]  /*a8d0*/  ISETP.GE.AND P1, PT, R7, R229, PT ;  /* 0x000000e50700720c */ /* 0x000fe40003f26270 */
[----:B------:R-:W-:Y:S02]  /*a8e0*/  FSEL R5, R6, -INF , !P4 ;  /* 0xff80000006057808 */ /* 0x000fe40006000000 */
[----:B------:R-:W-:-:S02]  /*a8f0*/  FSEL R4, R10, -INF , !P3 ;  /* 0xff8000000a047808 */ /* 0x000fc40005800000 */
[----:B------:R-:W-:Y:S01]  /*a900*/  FSEL R116, R5, -INF , !P5 ;  /* 0xff80000005747808 */ /* 0x000fe20006800000 */
[-C--:B------:R-:W-:Y:S01]  /*a910*/  FMUL.FTZ R5, R18, R0.reuse ;  /* 0x0000000012057220 */ /* 0x080fe20000410000 */
[----:B------:R-:W-:Y:S01]  /*a920*/  FSEL R104, R4, -INF , !P1 ;  /* 0xff80000004687808 */ /* 0x000fe20004800000 */
[----:B---3--:R-:W-:Y:S01]  /*a930*/  FMUL.FTZ R13, R19, R0 ;  /* 0x00000000130d7220 */ /* 0x008fe20000410000 */
[----:B------:R-:W-:Y:S01]  /*a940*/  ISETP.GT.AND P4, PT, R2, R9, PT ;  /* 0x000000090200720c */ /* 0x000fe20003f84270 */
[----:B------:R1:W3:Y:S01]  /*a950*/  MUFU.TANH R10, R5 ;  /* 0x00000005000a7308 */ /* 0x0002e20000002400 */
[C---:B------:R-:W-:Y:S02]  /*a960*/  ISETP.GE.AND P5, PT, R9.reuse, R224, PT ;  /* 0x000000e00900720c */ /* 0x040fe40003fa6270 */
[----:B------:R-:W-:Y:S02]  /*a970*/  ISETP.GE.AND P3, PT, R9, R229, PT ;  /* 0x000000e50900720c */ /* 0x000fe40003f66270 */
[----:B------:R-:W-:Y:S01]  /*a980*/  ISETP.GT.AND P1, PT, R3, R9, PT ;  /* 0x000000090300720c */ /* 0x000fe20003f24270 */
[----:B------:R-:W-:Y:S01]  /*a990*/  FMUL.FTZ R9, R16, R0 ;  /* 0x0000000010097220 */ /* 0x000fe20000410000 */
[----:B------:R-:W-:-:S02]  /*a9a0*/  IADD3 R8, PT, PT, R61, -0xe1, -R12 ;  /* 0xffffff1f3d087810 */ /* 0x000fc40007ffe80c */
[C-C-:B------:R-:W-:Y:S02]  /*a9b0*/  IADD3 R4, PT, PT, R225.reuse, -0xe1, -R12.reuse ;  /* 0xffffff1fe1047810 */ /* 0x140fe40007ffe80c */
[--C-:B------:R-:W-:Y:S01]  /*a9c0*/  IADD3 R6, PT, PT, R225, -0xe8, -R12.reuse ;  /* 0xffffff18e1067810 */ /* 0x100fe20007ffe80c */
[----:B------:R-:W5:Y:S01]  /*a9d0*/  MUFU.TANH R9, R9 ;  /* 0x0000000900097308 */ /* 0x000f620000002400 */
[----:B------:R-:W-:Y:S02]  /*a9e0*/  IABS R8, R8 ;  /* 0x0000000800087213 */ /* 0x000fe40000000000 */
[----:B------:R-:W-:Y:S02]  /*a9f0*/  IADD3 R7, PT, PT, R61, -0xe8, -R12 ;  /* 0xffffff183d077810 */ /* 0x000fe40007ffe80c */
[----:B-1----:R-:W-:Y:S02]  /*aa00*/  IABS R5, R4 ;  /* 0x0000000400057213 */ /* 0x002fe40000000000 */
[----:B------:R-:W-:Y:S01]  /*aa10*/  IABS R4, R6 ;  /* 0x0000000600047213 */ /* 0x000fe20000000000 */
[----:B------:R-:W-:Y:S01]  /*aa20*/  IMAD.MOV.U32 R6, RZ, RZ, R8 ;  /* 0x000000ffff067224 */ /* 0x000fe200078e0008 */
[----:B------:R-:W-:-:S02]  /*aa30*/  IABS R7, R7 ;  /* 0x0000000700077213 */ /* 0x000fc40000000000 */
[----:B------:R-:W-:Y:S02]  /*aa40*/  I2FP.F32.S32 R5, R5 ;  /* 0x0000000500057245 */ /* 0x000fe40000201400 */
[----:B------:R-:W-:Y:S02]  /*aa50*/  I2FP.F32.S32 R6, R6 ;  /* 0x0000000600067245 */ /* 0x000fe40000201400 */
[----:B------:R-:W-:Y:S01]  /*aa60*/  I2FP.F32.S32 R7, R7 ;  /* 0x0000000700077245 */ /* 0x000fe20000201400 */
[C---:B--2---:R-:W-:Y:S01]  /*aa70*/  FFMA.FTZ R5, -R222.reuse, R5, R15 ;  /* 0x00000005de057223 */ /* 0x044fe2000001010f */
[----:B------:R-:W-:Y:S01]  /*aa80*/  I2FP.F32.S32 R4, R4 ;  /* 0x0000000400047245 */ /* 0x000fe20000201400 */
[C---:B----4-:R-:W-:Y:S01]  /*aa90*/  FFMA.FTZ R8, -R222.reuse, R6, R14 ;  /* 0x00000006de087223 */ /* 0x050fe2000001010e */
[----:B------:R1:W2:Y:S01]  /*aaa0*/  MUFU.TANH R15, R11 ;  /* 0x0000000b000f7308 */ /* 0x0002a20000002400 */
[----:B---3--:R-:W-:Y:S01]  /*aab0*/  FFMA.FTZ R10, -R222, R7, R10 ;  /* 0x00000007de0a7223 */ /* 0x008fe2000001010a */
[----:B------:R-:W-:-:S02]  /*aac0*/  VIADD R7, R60, 0xe8 ;  /* 0x000000e83c077836 */ /* 0x000fc40000000000 */
[----:B-----5:R-:W-:Y:S01]  /*aad0*/  FFMA.FTZ R6, -R222, R4, R9 ;  /* 0x00000004de067223 */ /* 0x020fe20000010109 */
[----:B------:R-:W-:Y:S01]  /*aae0*/  FSEL R4, R8, -INF , !P1 ;  /* 0xff80000008047808 */ /* 0x000fe20004800000 */
[----:B------:R-:W-:Y:S01]  /*aaf0*/  VIADD R9, R60, 0xe9 ;  /* 0x000000e93c097836 */ /* 0x000fe20000000000 */
[----:B------:R-:W-:Y:S02]  /*ab00*/  FSEL R5, R5, -INF , !P4 ;  /* 0xff80000005057808 */ /* 0x000fe40006000000 */
[----:B------:R-:W-:Y:S01]  /*ab10*/  FSEL R96, R4, -INF , !P3 ;  /* 0xff80000004607808 */ /* 0x000fe20005800000 */
[----:B------:R3:W4:Y:S01]  /*ab20*/  MUFU.TANH R14, R13 ;  /* 0x0000000d000e7308 */ /* 0x0007220000002400 */
[-C--:B------:R-:W-:Y:S02]  /*ab30*/  ISETP.GT.AND P4, PT, R2, R7.reuse, PT ;  /* 0x000000070200720c */ /* 0x080fe40003f84270 */
[----:B------:R-:W-:Y:S02]  /*ab40*/  ISETP.GT.AND P3, PT, R3, R7, PT ;  /* 0x000000070300720c */ /* 0x000fe40003f64270 */
[----:B------:R-:W-:-:S02]  /*ab50*/  FSEL R108, R5, -INF , !P5 ;  /* 0xff800000056c7808 */ /* 0x000fc40006800000 */
[----:B------:R-:W-:Y:S01]  /*ab60*/  ISETP.GE.AND P5, PT, R7, R224, PT ;  /* 0x000000e00700720c */ /* 0x000fe20003fa6270 */
[-C--:B-1----:R-:W-:Y:S01]  /*ab70*/  FMUL.FTZ R11, R29, R0.reuse ;  /* 0x000000001d0b7220 */ /* 0x082fe20000410000 */
[----:B------:R-:W-:Y:S02]  /*ab80*/  ISETP.GE.AND P1, PT, R7, R229, PT ;  /* 0x000000e50700720c */ /* 0x000fe40003f26270 */
[----:B------:R-:W-:Y:S02]  /*ab90*/  FSEL R5, R6, -INF , !P4 ;  /* 0xff80000006057808 */ /* 0x000fe40006000000 */
[----:B------:R-:W-:Y:S02]  /*aba0*/  FSEL R4, R10, -INF , !P3 ;  /* 0xff8000000a047808 */ /* 0x000fe40005800000 */
[----:B------:R-:W-:Y:S01]  /*abb0*/  FSEL R111, R5, -INF , !P5 ;  /* 0xff800000056f7808 */ /* 0x000fe20006800000 */
[-C--:B------:R-:W-:Y:S01]  /*abc0*/  FMUL.FTZ R5, R30, R0.reuse ;  /* 0x000000001e057220 */ /* 0x080fe20000410000 */
[----:B------:R-:W-:Y:S01]  /*abd0*/  FSEL R97, R4, -INF , !P1 ;  /* 0xff80000004617808 */ /* 0x000fe20004800000 */
[----:B---3--:R-:W-:Y:S01]  /*abe0*/  FMUL.FTZ R13, R31, R0 ;  /* 0x000000001f0d7220 */ /* 0x008fe20000410000 */
[----:B------:R-:W-:Y:S01]  /*abf0*/  ISETP.GT.AND P4, PT, R2, R9, PT ;  /* 0x000000090200720c */ /* 0x000fe20003f84270 */
[----:B------:R1:W3:Y:S01]  /*ac00*/  MUFU.TANH R10, R5 ;  /* 0x00000005000a7308 */ /* 0x0002e20000002400 */
[----:B------:R-:W-:-:S02]  /*ac10*/  ISETP.GE.AND P5, PT, R9, R224, PT ;  /* 0x000000e00900720c */ /* 0x000fc40003fa6270 */
[----:B------:R-:W-:Y:S02]  /*ac20*/  ISETP.GE.AND P3, PT, R9, R229, PT ;  /* 0x000000e50900720c */ /* 0x000fe40003f66270 */
[----:B------:R-:W-:Y:S01]  /*ac30*/  ISETP.GT.AND P1, PT, R3, R9, PT ;  /* 0x000000090300720c */ /* 0x000fe20003f24270 */
[----:B------:R-:W-:Y:S01]  /*ac40*/  FMUL.FTZ R9, R28, R0 ;  /* 0x000000001c097220 */ /* 0x000fe20000410000 */
[--C-:B------:R-:W-:Y:S01]  /*ac50*/  IADD3 R8, PT, PT, R61, -0xe9, -R12.reuse ;  /* 0xffffff173d087810 */ /* 0x100fe20007ffe80c */
[----:B------:R-:W-:Y:S01]  /*ac60*/  MUFU.TANH R13, R13 ;  /* 0x0000000d000d7308 */ /* 0x000fe20000002400 */
[C-C-:B------:R-:W-:Y:S02]  /*ac70*/  IADD3 R4, PT, PT, R225.reuse, -0xe9, -R12.reuse ;  /* 0xffffff17e1047810 */ /* 0x140fe40007ffe80c */
[----:B------:R-:W-:Y:S02]  /*ac80*/  IADD3 R6, PT, PT, R225, -0xf0, -R12 ;  /* 0xffffff10e1067810 */ /* 0x000fe40007ffe80c */
[----:B------:R-:W-:-:S02]  /*ac90*/  IABS R8, R8 ;  /* 0x0000000800087213 */ /* 0x000fc40000000000 */
[----:B------:R-:W-:Y:S01]  /*aca0*/  IADD3 R7, PT, PT, R61, -0xf0, -R12 ;  /* 0xffffff103d077810 */ /* 0x000fe20007ffe80c */
[----:B------:R-:W5:Y:S01]  /*acb0*/  MUFU.TANH R9, R9 ;  /* 0x0000000900097308 */ /* 0x000f620000002400 */
[----:B-1----:R-:W-:Y:S02]  /*acc0*/  IABS R5, R4 ;  /* 0x0000000400057213 */ /* 0x002fe40000000000 */
[----:B------:R-:W-:Y:S01]  /*acd0*/  IABS R4, R6 ;  /* 0x0000000600047213 */ /* 0x000fe20000000000 */
[----:B------:R-:W-:Y:S01]  /*ace0*/  IMAD.MOV.U32 R6, RZ, RZ, R8 ;  /* 0x000000ffff067224 */ /* 0x000fe200078e0008 */
[----:B------:R-:W-:Y:S02]  /*acf0*/  IABS R7, R7 ;  /* 0x0000000700077213 */ /* 0x000fe40000000000 */
[----:B------:R-:W-:Y:S02]  /*ad00*/  I2FP.F32.S32 R5, R5 ;  /* 0x0000000500057245 */ /* 0x000fe40000201400 */
[----:B------:R-:W-:-:S02]  /*ad10*/  I2FP.F32.S32 R6, R6 ;  /* 0x0000000600067245 */ /* 0x000fc40000201400 */
[----:B------:R-:W-:Y:S01]  /*ad20*/  I2FP.F32.S32 R7, R7 ;  /* 0x0000000700077245 */ /* 0x000fe20000201400 */
[C---:B--2---:R-:W-:Y:S01]  /*ad30*/  FFMA.FTZ R5, -R222.reuse, R5, R15 ;  /* 0x00000005de057223 */ /* 0x044fe2000001010f */
[----:B------:R-:W-:Y:S01]  /*ad40*/  I2FP.F32.S32 R4, R4 ;  /* 0x0000000400047245 */ /* 0x000fe20000201400 */
[C---:B----4-:R-:W-:Y:S01]  /*ad50*/  FFMA.FTZ R8, -R222.reuse, R6, R14 ;  /* 0x00000006de087223 */ /* 0x050fe2000001010e */
[----:B------:R-:W1:Y:S01]  /*ad60*/  MUFU.TANH R15, R11 ;  /* 0x0000000b000f7308 */ /* 0x000e620000002400 */
[----:B---3--:R-:W-:Y:S01]  /*ad70*/  FFMA.FTZ R10, -R222, R7, R10 ;  /* 0x00000007de0a7223 */ /* 0x008fe2000001010a */
[----:B------:R-:W-:Y:S02]  /*ad80*/  VIADD R7, R60, 0xf0 ;  /* 0x000000f03c077836 */ /* 0x000fe40000000000 */
[----:B-----5:R-:W-:Y:S01]  /*ad90*/  FFMA.FTZ R6, -R222, R4, R9 ;  /* 0x00000004de067223 */ /* 0x020fe20000010109 */
[----:B------:R-:W-:Y:S01]  /*ada0*/  FSEL R4, R8, -INF , !P1 ;  /* 0xff80000008047808 */ /* 0x000fe20004800000 */
[----:B------:R-:W-:Y:S01]  /*adb0*/  VIADD R9, R60, 0xf1 ;  /* 0x000000f13c097836 */ /* 0x000fe20000000000 */
[----:B------:R-:W-:Y:S01]  /*adc0*/  FSEL R5, R5, -INF , !P4 ;  /* 0xff80000005057808 */ /* 0x000fe20006000000 */
[----:B------:R-:W-:Y:S01]  /*add0*/  FMUL.FTZ R8, R112, R0 ;  /* 0x0000000070087220 */ /* 0x000fe20000410000 */
[----:B------:R-:W-:-:S02]  /*ade0*/  ISETP.GT.AND P4, PT, R2, R7, PT ;  /* 0x000000070200720c */ /* 0x000fc40003f84270 */
[----:B------:R-:W-:Y:S01]  /*adf0*/  FSEL R105, R4, -INF , !P3 ;  /* 0xff80000004697808 */ /* 0x000fe20005800000 */
[----:B------:R2:W-:Y:S01]  /*ae00*/  MUFU.TANH R11, R8 ;  /* 0x00000008000b7308 */ /* 0x0005e20000002400 */
[----:B------:R-:W-:Y:S02]  /*ae10*/  FSEL R100, R5, -INF , !P5 ;  /* 0xff80000005647808 */ /* 0x000fe40006800000 */
[----:B------:R-:W-:Y:S02]  /*ae20*/  ISETP.GT.AND P3, PT, R3, R7, PT ;  /* 0x000000070300720c */ /* 0x000fe40003f64270 */
[C---:B------:R-:W-:Y:S02]  /*ae30*/  ISETP.GE.AND P5, PT, R7.reuse, R224, PT ;  /* 0x000000e00700720c */ /* 0x040fe40003fa6270 */
[----:B------:R-:W-:Y:S02]  /*ae40*/  FSEL R5, R6, -INF , !P4 ;  /* 0xff80000006057808 */ /* 0x000fe40006000000 */
[----:B------:R-:W-:Y:S01]  /*ae50*/  ISETP.GE.AND P1, PT, R7, R229, PT ;  /* 0x000000e50700720c */ /* 0x000fe20003f26270 */
[----:B------:R-:W-:Y:S01]  /*ae60*/  FMUL.FTZ R7, R114, R0 ;  /* 0x0000000072077220 */ /* 0x000fe20000410000 */
[----:B------:R-:W-:-:S02]  /*ae70*/  FSEL R4, R10, -INF , !P3 ;  /* 0xff8000000a047808 */ /* 0x000fc40005800000 */
[----:B------:R-:W-:Y:S01]  /*ae80*/  FSEL R122, R5, -INF , !P5 ;  /* 0xff800000057a7808 */ /* 0x000fe20006800000 */
[----:B------:R3:W4:Y:S01]  /*ae90*/  MUFU.TANH R14, R7 ;  /* 0x00000007000e7308 */ /* 0x0007220000002400 */
[--C-:B------:R-:W-:Y:S02]  /*aea0*/  IADD3 R6, PT, PT, R61, -0xf1, -R12.reuse ;  /* 0xffffff0f3d067810 */ /* 0x100fe40007ffe80c */
[C-C-:B------:R-:W-:Y:S02]  /*aeb0*/  IADD3 R5, PT, PT, R225.reuse, -0xf1, -R12.reuse ;  /* 0xffffff0fe1057810 */ /* 0x140fe40007ffe80c */
[----:B------:R-:W-:Y:S02]  /*aec0*/  FSEL R114, R4, -INF , !P1 ;  /* 0xff80000004727808 */ /* 0x000fe40004800000 */
[----:B------:R-:W-:Y:S02]  /*aed0*/  IADD3 R4, PT, PT, R225, -0xf8, -R12 ;  /* 0xffffff08e1047810 */ /* 0x000fe40007ffe80c */
[----:B------:R-:W-:-:S02]  /*aee0*/  IABS R6, R6 ;  /* 0x0000000600067213 */ /* 0x000fc40000000000 */
[----:B------:R-:W-:Y:S02]  /*aef0*/  IABS R5, R5 ;  /* 0x0000000500057213 */ /* 0x000fe40000000000 */
[----:B------:R-:W-:Y:S01]  /*af00*/  IABS R10, R4 ;  /* 0x00000004000a7213 */ /* 0x000fe20000000000 */
[----:B------:R-:W-:Y:S01]  /*af10*/  IMAD.MOV.U32 R4, RZ, RZ, R6 ;  /* 0x000000ffff047224 */ /* 0x000fe200078e0006 */
[----:B------:R-:W-:Y:S01]  /*af20*/  ISETP.GT.AND P4, PT, R2, R9, PT ;  /* 0x000000090200720c */ /* 0x000fe20003f84270 */
[----:B------:R-:W-:Y:S01]  /*af30*/  IMAD.MOV.U32 R6, RZ, RZ, R5 ;  /* 0x000000ffff067224 */ /* 0x000fe200078e0005 */
[C---:B------:R-:W-:Y:S01]  /*af40*/  ISETP.GE.AND P5, PT, R9.reuse, R224, PT ;  /* 0x000000e00900720c */ /* 0x040fe20003fa6270 */
[----:B--2---:R-:W-:Y:S01]  /*af50*/  IMAD.MOV.U32 R8, RZ, RZ, R10 ;  /* 0x000000ffff087224 */ /* 0x004fe200078e000a */
[----:B------:R-:W-:Y:S02]  /*af60*/  ISETP.GE.AND P3, PT, R9, R229, PT ;  /* 0x000000e50900720c */ /* 0x000fe40003f66270 */
[----:B------:R-:W-:-:S02]  /*af70*/  I2FP.F32.S32 R6, R6 ;  /* 0x0000000600067245 */ /* 0x000fc40000201400 */
[----:B------:R-:W-:Y:S01]  /*af80*/  ISETP.GT.AND P1, PT, R3, R9, PT ;  /* 0x000000090300720c */ /* 0x000fe20003f24270 */
[----:B------:R-:W-:Y:S01]  /*af90*/  FMUL.FTZ R9, R64, R0 ;  /* 0x0000000040097220 */ /* 0x000fe20000410000 */
[----:B---3--:R-:W-:Y:S01]  /*afa0*/  IADD3 R7, PT, PT, R61, -0xf8, -R12 ;  /* 0xffffff083d077810 */ /* 0x008fe20007ffe80c */
[----:B-1----:R-:W-:Y:S01]  /*afb0*/  FFMA.FTZ R0, -R222, R6, R15 ;  /* 0x00000006de007223 */ /* 0x002fe2000001010f */
[----:B------:R-:W-:Y:S02]  /*afc0*/  I2FP.F32.S32 R4, R4 ;  /* 0x0000000400047245 */ /* 0x000fe40000201400 */
[----:B------:R-:W-:Y:S01]  /*afd0*/  IABS R5, R7 ;  /* 0x0000000700057213 */ /* 0x000fe20000000000 */
[----:B------:R-:W1:Y:S01]  /*afe0*/  MUFU.TANH R9, R9 ;  /* 0x0000000900097308 */ /* 0x000e620000002400 */
[----:B------:R-:W-:Y:S01]  /*aff0*/  FSEL R0, R0, -INF , !P4 ;  /* 0xff80000000007808 */ /* 0x000fe20006000000 */
[----:B------:R-:W-:Y:S01]  /*b000*/  FFMA.FTZ R7, -R222, R4, R13 ;  /* 0x00000004de077223 */ /* 0x000fe2000001010d */
[----:B------:R-:W-:Y:S01]  /*b010*/  I2FP.F32.S32 R5, R5 ;  /* 0x0000000500057245 */ /* 0x000fe20000201400 */
[----:B------:R-:W-:Y:S01]  /*b020*/  VIADD R4, R60, 0xf8 ;  /* 0x000000f83c047836 */ /* 0x000fe20000000000 */
[----:B------:R-:W-:-:S02]  /*b030*/  FSEL R112, R0, -INF , !P5 ;  /* 0xff80000000707808 */ /* 0x000fc40006800000 */
[----:B------:R-:W-:Y:S01]  /*b040*/  FSEL R0, R7, -INF , !P1 ;  /* 0xff80000007007808 */ /* 0x000fe20004800000 */
[----:B----4-:R-:W-:Y:S01]  /*b050*/  FFMA.FTZ R6, -R222, R5, R14 ;  /* 0x00000005de067223 */ /* 0x010fe2000001010e */
[----:B------:R-:W-:Y:S02]  /*b060*/  I2FP.F32.S32 R8, R8 ;  /* 0x0000000800087245 */ /* 0x000fe40000201400 */
[----:B------:R-:W-:Y:S02]  /*b070*/  FSEL R106, R0, -INF , !P3 ;  /* 0xff800000006a7808 */ /* 0x000fe40005800000 */
[----:B------:R-:W-:Y:S01]  /*b080*/  ISETP.GT.AND P3, PT, R3, R4, PT ;  /* 0x000000040300720c */ /* 0x000fe20003f64270 */
[----:B------:R-:W-:Y:S01]  /*b090*/  FFMA.FTZ R5, -R222, R8, R11 ;  /* 0x00000008de057223 */ /* 0x000fe2000001010b */
[----:B------:R-:W-:Y:S02]  /*b0a0*/  ISETP.GE.AND P1, PT, R4, R229, PT ;  /* 0x000000e50400720c */ /* 0x000fe40003f26270 */
[----:B------:R-:W-:-:S02]  /*b0b0*/  FSEL R0, R6, -INF , !P3 ;  /* 0xff80000006007808 */ /* 0x000fc40005800000 */
[----:B------:R-:W-:Y:S02]  /*b0c0*/  ISETP.GT.AND P4, PT, R2, R4, PT ;  /* 0x000000040200720c */ /* 0x000fe40003f84270 */
[----:B------:R-:W-:Y:S02]  /*b0d0*/  FSEL R107, R0, -INF , !P1 ;  /* 0xff800000006b7808 */ /* 0x000fe40004800000 */
[----:B------:R-:W-:Y:S02]  /*b0e0*/  ISETP.GT.AND P1, PT, R226, R243, PT ;  /* 0x000000f3e200720c */ /* 0x000fe40003f24270 */
[----:B------:R-:W-:Y:S02]  /*b0f0*/  ISETP.GE.AND P5, PT, R4, R224, PT ;  /* 0x000000e00400720c */ /* 0x000fe40003fa6270 */
[----:B------:R-:W-:Y:S01]  /*b100*/  FSEL R4, R5, -INF , !P4 ;  /* 0xff80000005047808 */ /* 0x000fe20006000000 */
[----:B-1----:R-:W-:Y:S01]  /*b110*/  FFMA.FTZ R5, -R222, R63, R9 ;  /* 0x0000003fde057223 */ /* 0x002fe20000010109 */
[----:B------:R-:W-:-:S02]  /*b120*/  ISETP.GT.AND P4, PT, R2, R60, PT ;  /* 0x0000003c0200720c */ /* 0x000fc40003f84270 */
[----:B------:R-:W-:Y:S02]  /*b130*/  FSEL R117, R4, -INF , !P5 ;  /* 0xff80000004757808 */ /* 0x000fe40006800000 */
[C---:B------:R-:W-:Y:S02]  /*b140*/  ISETP.GE.AND P5, PT, R60.reuse, R224, PT ;  /* 0x000000e03c00720c */ /* 0x040fe40003fa6270 */
[----:B------:R-:W-:Y:S02]  /*b150*/  ISETP.GE.AND P3, PT, R60, R229, PT ;  /* 0x000000e53c00720c */ /* 0x000fe40003f66270 */
[----:B------:R-:W-:Y:S02]  /*b160*/  FSEL R0, R5, -INF , !P4 ;  /* 0xff80000005007808 */ /* 0x000fe40006000000 */
[----:B------:R-:W-:Y:S02]  /*b170*/  LOP3.LUT R28, R228, 0x200, RZ, 0xc0, !PT ;  /* 0x00000200e41c7812 */ /* 0x000fe400078ec0ff */
[----:B------:R-:W-:-:S02]  /*b180*/  VIMNMX R226, PT, PT, RZ, R2, !PT ;  /* 0x00000002ffe27248 */ /* 0x000fc40007fe0100 */
[----:B------:R-:W-:Y:S02]  /*b190*/  VIMNMX R228, PT, PT, RZ, R3, !PT ;  /* 0x00000003ffe47248 */ /* 0x000fe40007fe0100 */
        /* <DEDUP_REMOVED lines=21> */
.L_x_6304:
        /* <DEDUP_REMOVED lines=66> */
.L_x_6305:
[----:B------:R-:W-:Y:S05]  /*b710*/  BSYNC.RECONVERGENT B0 ;  /* 0x0000000000007941 */ /* 0x000fea0003800200 */
.L_x_6303:
        /* <DEDUP_REMOVED lines=12> */
[--C-:B------:R-:W-:Y:S01]  /*b7e0*/  @!P1 IMAD.MOV.U32 R14, RZ, RZ, R2.reuse ;  /* 0x000000ffff0e9224 */ /* 0x100fe200078e0002 */
[----:B------:R-:W-:Y:S01]  /*b7f0*/  @!P1 IADD3 R4, P4, PT, R2, R4, RZ ;  /* 0x0000000402049210 */ /* 0x000fe20007f9e0ff */
[----:B------:R-:W-:Y:S01]  /*b800*/  @!P1 IMAD R20, R231, 0x60, RZ ;  /* 0x00000060e7149824 */ /* 0x000fe200078e02ff */
[-C--:B------:R-:W-:Y:S01]  /*b810*/  @!P1 MOV R15, R3.reuse ;  /* 0x00000003000f9202 */ /* 0x080fe20000000f00 */
[----:B------:R-:W-:Y:S01]  /*b820*/  @!PT LDS RZ, [RZ] ;  /* 0x00000000fffff984 */ /* 0x000fe20000000800 */
[----:B------:R-:W-:Y:S01]  /*b830*/  @!PT LDS RZ, [RZ] ;  /* 0x00000000fffff984 */ /* 0x000fe20000000800 */
[----:B------:R-:W-:Y:S01]  /*b840*/  @!PT LDS RZ, [RZ] ;  /* 0x00000000fffff984 */ /* 0x000fe20000000800 */
[----:B------:R3:W-:Y:S01]  /*b850*/  @!P3 LDGSTS.E.BYPASS.LTC128B.128 [R227+0x2000], desc[UR4][R6.64] ;  /* 0x0200000006e3bfae */ /* 0x0007e2000b981a04 */
[----:B------:R-:W-:Y:S01]  /*b860*/  @!P1 IADD3.X R5, PT, PT, R3, R0, RZ, P4, !PT ;  /* 0x0000000003059210 */ /* 0x000fe200027fe4ff */
[----:B--2---:R-:W-:Y:S01]  /*b870*/  @!P1 IMAD.MOV.U32 R12, RZ, RZ, R2 ;  /* 0x000000ffff0c9224 */ /* 0x004fe200078e0002 */
[-C--:B------:R-:W-:Y:S01]  /*b880*/  @!P1 MOV R13, R3.reuse ;  /* 0x00000003000d9202 */ /* 0x080fe20000000f00 */
[----:B------:R2:W-:Y:S01]  /*b890*/  @P3 STS.128 [R227+0x2000], RZ ;  /* 0x002000ffe3003388 */ /* 0x0005e20000000c00 */
[----:B------:R-:W-:Y:S01]  /*b8a0*/  @!P1 IMAD R8, R231, 0xe0, RZ ;  /* 0x000000e0e7089824 */ /* 0x000fe200078e02ff */
[C---:B------:R-:W-:Y:S01]  /*b8b0*/  @!P1 LEA R22, P4, R230.reuse, R2, 0x6 ;  /* 0x00000002e6169211 */ /* 0x040fe200078830ff */
[----:B------:R-:W-:Y:S01]  /*b8c0*/  @!P1 IMAD.WIDE.U32 R14, R230, 0xe0, R14 ;  /* 0x000000e0e60e9825 */ /* 0x000fe200078e000e */
[----:B------:R2:W-:Y:S01]  /*b8d0*/  @P1 STS.128 [R227+0x2800], RZ ;  /* 0x002800ffe3001388 */ /* 0x0005e20000000c00 */
[----:B------:R-:W-:-:S02]  /*b8e0*/  @!P1 MOV R17, R3 ;  /* 0x0000000300119202 */ /* 0x000fc40000000f00 */
[C---:B------:R-:W-:Y:S01]  /*b8f0*/  @!P1 IMAD R9, R231.reuse, 0x120, RZ ;  /* 0x00000120e7099824 */ /* 0x040fe200078e02ff */
        /* <DEDUP_REMOVED lines=9> */
[----:B------:R-:W-:Y:S01]  /*b990*/  @!P1 IMAD.IADD R13, R9, 0x1, R13 ;  /* 0x00000001090d9824 */ /* 0x000fe200078e020d */
[----:B------:R-:W-:Y:S01]  /*b9a0*/  @!PT LDS RZ, [RZ] ;  /* 0x00000000fffff984 */ /* 0x000fe20000000800 */
[----:B------:R-:W-:Y:S01]  /*b9b0*/  @!PT LDS RZ, [RZ] ;  /* 0x00000000fffff984 */ /* 0x000fe20000000800 */
[----:B------:R-:W-:Y:S01]  /*b9c0*/  @!PT LDS RZ, [RZ] ;  /* 0x00000000fffff984 */ /* 0x000fe20000000800 */
[----:B------:R4:W-:Y:S01]  /*b9d0*/  @!P1 LDGSTS.E.BYPASS.LTC128B.128 [R227+0x3000], desc[UR4][R4.64] ;  /* 0x0300000004e39fae */ /* 0x0009e2000b981a04 */
[----:B------:R-:W-:Y:S01]  /*b9e0*/  @!P1 IMAD.MOV.U32 R9, RZ, RZ, R3 ;  /* 0x000000ffff099224 */ /* 0x000fe200078e0003 */
[-C--:B------:R-:W-:Y:S01]  /*b9f0*/  @!P1 MOV R11, R3.reuse ;  /* 0x00000003000b9202 */ /* 0x080fe20000000f00 */
[C---:B------:R-:W-:Y:S01]  /*ba00*/  @!P1 IMAD R23, R231.reuse, 0x180, RZ ;  /* 0x00000180e7179824 */ /* 0x040fe200078e02ff */
[----:B------:R2:W-:Y:S01]  /*ba10*/  @P1 STS.128 [R227+0x3800], RZ ;  /* 0x003800ffe3001388 */ /* 0x0005e20000000c00 */
[----:B------:R-:W-:Y:S01]  /*ba20*/  @!P1 IMAD R24, R231, 0x160, RZ ;  /* 0x00000160e7189824 */ /* 0x000fe200078e02ff */
[----:B---3--:R-:W-:Y:S01]  /*ba30*/  @!P1 MOV R7, R3 ;  /* 0x0000000300079202 */ /* 0x008fe20000000f00 */
[----:B------:R-:W-:-:S02]  /*ba40*/  @!P1 IMAD.MOV.U32 R6, RZ, RZ, R2 ;  /* 0x000000ffff069224 */ /* 0x000fc400078e0002 */
[----:B------:R-:W-:-:S04]  /*ba50*/  @!P1 IMAD.WIDE.U32 R8, R230, 0x160, R8 ;  /* 0x00000160e6089825 */ /* 0x000fc800078e0008 */
[----:B------:R-:W-:-:S04]  /*ba60*/  @!P1 IMAD.WIDE.U32 R6, R230, 0x60, R6 ;  /* 0x00000060e6069825 */ /* 0x000fc800078e0006 */
[C---:B------:R-:W-:Y:S01]  /*ba70*/  @!P1 IMAD R25, R231.reuse, 0x1a0, RZ ;  /* 0x000001a0e7199824 */ /* 0x040fe200078e02ff */
[----:B------:R-:W-:Y:S01]  /*ba80*/  @!P1 IADD3 R21, PT, PT, R20, R7, RZ ;  /* 0x0000000714159210 */ /* 0x000fe20007ffe0ff */
[----:B------:R-:W-:Y:S01]  /*ba90*/  @!P1 IMAD.MOV.U32 R16, RZ, RZ, R2 ;  /* 0x000000ffff109224 */ /* 0x000fe200078e0002 */
[----:B------:R-:W-:Y:S01]  /*baa0*/  @!P1 MOV R20, R6 ;  /* 0x0000000600149202 */ /* 0x000fe20000000f00 */
[----:B------:R-:W-:Y:S01]  /*bab0*/  @!P1 IMAD.IADD R9, R24, 0x1, R9 ;  /* 0x0000000118099824 */ /* 0x000fe200078e0209 */
[-C--:B------:R-:W-:Y:S01]  /*bac0*/  @!P1 MOV R6, R2.reuse ;  /* 0x0000000200069202 */ /* 0x080fe20000000f00 */
[----:B------:R-:W-:Y:S01]  /*bad0*/  @!P1 IMAD R0, R231, 0xc0, RZ ;  /* 0x000000c0e7009824 */ /* 0x000fe200078e02ff */
[-C--:B------:R-:W-:Y:S01]  /*bae0*/  @!P1 MOV R7, R3.reuse ;  /* 0x0000000300079202 */ /* 0x080fe20000000f00 */
[C---:B------:R-:W-:Y:S01]  /*baf0*/  @!P1 IMAD.WIDE.U32 R16, R230.reuse, 0xc0, R16 ;  /* 0x000000c0e6109825 */ /* 0x040fe200078e0010 */
[----:B----4-:R-:W-:Y:S02]  /*bb00*/  @!P1 MOV R5, R3 ;  /* 0x0000000300059202 */ /* 0x010fe40000000f00 */
[----:B------:R-:W-:Y:S01]  /*bb10*/  @!P1 LEA R24, P3, R230, R2, 0x7 ;  /* 0x00000002e6189211 */ /* 0x000fe200078638ff */
        /* <DEDUP_REMOVED lines=8> */
[----:B------:R-:W-:Y:S01]  /*bba0*/  @!P1 IMAD.MOV.U32 R10, RZ, RZ, R2 ;  /* 0x000000ffff0a9224 */ /* 0x000fe200078e0002 */
[----:B------:R-:W-:Y:S01]  /*bbb0*/  @!P1 MOV R4, R2 ;  /* 0x0000000200049202 */ /* 0x000fe20000000f00 */
[----:B------:R-:W-:Y:S01]  /*bbc0*/  @!PT LDS RZ, [RZ] ;  /* 0x00000000fffff984 */ /* 0x000fe20000000800 */
[----:B------:R-:W-:Y:S01]  /*bbd0*/  @!PT LDS RZ, [RZ] ;  /* 0x00000000fffff984 */ /* 0x000fe20000000800 */
[----:B------:R-:W-:Y:S01]  /*bbe0*/  @!PT LDS RZ, [RZ] ;  /* 0x00000000fffff984 */ /* 0x000fe20000000800 */
[----:B------:R-:W-:Y:S01]  /*bbf0*/  @!P1 LDGSTS.E.BYPASS.LTC128B.128 [R227+0x3800], desc[UR4][R22.64] ;  /* 0x0380000016e39fae */ /* 0x000fe2000b981a04 */
[----:B------:R-:W-:Y:S01]  /*bc00*/  @!P1 MOV R5, R3 ;  /* 0x0000000300059202 */ /* 0x000fe20000000f00 */
[----:B------:R-:W-:-:S02]  /*bc10*/  @!P1 IMAD R0, R231, 0x140, RZ ;  /* 0x00000140e7009824 */ /* 0x000fc400078e02ff */
        /* <DEDUP_REMOVED lines=9> */
[----:B------:R-:W-:Y:S02]  /*bcb0*/  @!P1 IADD3 R5, PT, PT, R25, R5, RZ ;  /* 0x0000000519059210 */ /* 0x000fe40007ffe0ff */
[----:B------:R-:W-:-:S05]  /*bcc0*/  @!P1 LEA.HI.X R25, R230, R3, R231, 0x7, P3 ;  /* 0x00000003e6199211 */ /* 0x000fca00018f3ce7 */
        /* <DEDUP_REMOVED lines=10> */
[----:B---3--:R-:W-:-:S03]  /*bd70*/  @!P1 LEA R20, P3, R230, R2, 0x8 ;  /* 0x00000002e6149211 */ /* 0x008fc600078640ff */
        /* <DEDUP_REMOVED lines=49> */
.L_x_6307:
[----:B------:R-:W-:Y:S05]  /*c090*/  BSYNC.RECONVERGENT B0 ;  /* 0x0000000000007941 */ /* 0x000fea0003800200 */
.L_x_6306:
[----:B------:R-:W0:Y:S02]  /*c0a0*/  LDGDEPBAR ;  /* 0x00000000000079af */ /* 0x000e240000000000 */
.L_x_6302:
[----:B------:R-:W-:Y:S05]  /*c0b0*/  BSYNC.RECONVERGENT B1 ;  /* 0x0000000000017941 */ /* 0x000fea0003800200 */
.L_x_6301:
[----:B------:R-:W4:Y:S04]  /*c0c0*/  LD.E R0, desc[UR4][R134.64+0xdc] ;  /* 0x0000dc0486007980 */ /* 0x000f28000c101900 */
[----:B--2---:R-:W2:Y:S01]  /*c0d0*/  LDL R6, [R1+0x14] ;  /* 0x0000140001067983 */ /* 0x004ea20000100800 */
        /* <DEDUP_REMOVED lines=10> */
[----:B---3--:R-:W-:Y:S02]  /*c180*/  FMNMX3.FTZ R2, R27, R238, R235, !PT ;  /* 0x000000ee1b027276 */ /* 0x008fe400078100eb */
        /* <DEDUP_REMOVED lines=50> */
[----:B------:R-:W-:Y:S02]  /*c4b0*/  FMNMX3.FTZ R2, R2, R108, R111, !PT ;  /* 0x0000006c02027276 */ /* 0x000fe4000781006f */
[----:B---3--:R-:W-:Y:S02]  /*c4c0*/  FMNMX.FTZ R36, R36, R3, !PT ;  /* 0x0000000324247209 */ /* 0x008fe40007810000 */
[----:B------:R-:W-:-:S03]  /*c4d0*/  FMNMX3.FTZ R37, R2, R100, R122, !PT ;  /* 0x0000006402257276 */ /* 0x000fc6000781007a */
[----:B------:R-:W3:Y:S01]  /*c4e0*/  SHFL.BFLY PT, R2, R36, 0x1, 0x1f ;  /* 0x0c201f0024027f89 */ /* 0x000ee200000e0000 */
[----:B------:R-:W-:-:S04]  /*c4f0*/  FMNMX3.FTZ R37, R37, R112, R117, !PT ;  /* 0x0000007025257276 */ /* 0x000fc80007810075 */
[----:B------:R-:W-:-:S05]  /*c500*/  FMNMX.FTZ R37, R250, R37, !PT ;  /* 0x00000025fa257209 */ /* 0x000fca0007810000 */
[----:B------:R-:W5:Y:S01]  /*c510*/  SHFL.BFLY PT, R4, R37, 0x2, 0x1f ;  /* 0x0c401f0025047f89 */ /* 0x000f6200000e0000 */
[----:B---3--:R-:W-:-:S04]  /*c520*/  FMNMX.FTZ R36, R36, R2, !PT ;  /* 0x0000000224247209 */ /* 0x008fc80007810000 */
[----:B------:R-:W-:Y:S02]  /*c530*/  FSETP.NEU.FTZ.AND P1, PT, R36, -INF , PT ;  /* 0xff8000002400780b */ /* 0x000fe40003f3d000 */
[----:B-----5:R-:W-:-:S05]  /*c540*/  FMNMX.FTZ R37, R37, R4, !PT ;  /* 0x0000000425257209 */ /* 0x020fca0007810000 */
[----:B------:R-:W3:Y:S02]  /*c550*/  SHFL.BFLY PT, R4, R37, 0x1, 0x1f ;  /* 0x0c201f0025047f89 */ /* 0x000ee400000e0000 */
[----:B---3--:R-:W-:Y:S01]  /*c560*/  FMNMX.FTZ R37, R37, R4, !PT ;  /* 0x0000000425257209 */ /* 0x008fe20007810000 */
[----:B----4-:R-:W-:-:S05]  /*c570*/  FMUL.FTZ R3, R0, R36 ;  /* 0x0000002400037220 */ /* 0x010fca0000410000 */
[----:B------:R-:W-:-:S05]  /*c580*/  FSEL R3, R3, RZ, P1 ;  /* 0x000000ff03037208 */ /* 0x000fca0000800000 */
[----:B------:R-:W-:-:S04]  /*c590*/  FFMA.FTZ R2, R26, R0, -R3 ;  /* 0x000000001a027223 */ /* 0x000fc80000010803 */
[----:B------:R3:W-:Y:S02]  /*c5a0*/  MUFU.EX2 R200, R2 ;  /* 0x0000000200c87308 */ /* 0x0007e40000000800 */
[----:B---3--:R-:W-:-:S06]  /*c5b0*/  FFMA.FTZ R2, R236, R0, -R3 ;  /* 0x00000000ec027223 */ /* 0x008fcc0000010803 */
[----:B------:R3:W4:Y:S02]  /*c5c0*/  MUFU.EX2 R196, R2 ;  /* 0x0000000200c47308 */ /* 0x0007240000000800 */
[----:B---3--:R-:W-:-:S06]  /*c5d0*/  FFMA.FTZ R2, R140, R0, -R3 ;  /* 0x000000008c027223 */ /* 0x008fcc0000010803 */
[----:B------:R3:W-:Y:S02]  /*c5e0*/  MUFU.EX2 R7, R2 ;  /* 0x0000000200077308 */ /* 0x0007e40000000800 */
[----:B---3--:R-:W-:-:S06]  /*c5f0*/  FFMA.FTZ R2, R156, R0, -R3 ;  /* 0x000000009c027223 */ /* 0x008fcc0000010803 */
[----:B------:R3:W5:Y:S01]  /*c600*/  MUFU.EX2 R211, R2 ;  /* 0x0000000200d37308 */ /* 0x0007620000000800 */
[----:B------:R-:W-:Y:S01]  /*c610*/  FMUL.FTZ R5, R0, R37 ;  /* 0x0000002500057220 */ /* 0x000fe20000410000 */
[----:B------:R-:W-:Y:S01]  /*c620*/  FSETP.NEU.FTZ.AND P1, PT, R37, -INF , PT ;  /* 0xff8000002500780b */ /* 0x000fe20003f3d000 */
[----:B---3--:R-:W-:-:S05]  /*c630*/  FFMA.FTZ R2, R75, R0, -R3 ;  /* 0x000000004b027223 */ /* 0x008fca0000010803 */
[----:B------:R3:W-:Y:S01]  /*c640*/  MUFU.EX2 R236, R2 ;  /* 0x0000000200ec7308 */ /* 0x0007e20000000800 */
[----:B------:R-:W-:Y:S01]  /*c650*/  FSEL R5, R5, RZ, P1 ;  /* 0x000000ff05057208 */ /* 0x000fe20000800000 */
[----:B---3--:R-:W-:-:S06]  /*c660*/  FFMA.FTZ R2, R68, R0, -R3 ;  /* 0x0000000044027223 */ /* 0x008fcc0000010803 */
[----:B------:R2:W-:Y:S01]  /*c670*/  MUFU.EX2 R239, R2 ;  /* 0x0000000200ef7308 */ /* 0x0005e20000000800 */
[----:B------:R-:W-:Y:S01]  /*c680*/  FFMA.FTZ R4, R65, R0, -R3 ;  /* 0x0000000041047223 */ /* 0x000fe20000010803 */
[----:B--2---:R-:W-:-:S04]  /*c690*/  IADD3 R2, PT, PT, R28, R6, RZ ;  /* 0x000000061c027210 */ /* 0x004fc80007ffe0ff */
[----:B------:R-:W-:-:S04]  /*c6a0*/  LEA R140, R2, R215, 0x1 ;  /* 0x000000d7028c7211 */ /* 0x000fc800078e08ff */
[----:B------:R-:W-:Y:S01]  /*c6b0*/  IADD3 R156, PT, PT, R212, R140, RZ ;  /* 0x0000008cd49c7210 */ /* 0x000fe20007ffe0ff */
[----:B------:R-:W-:Y:S01]  /*c6c0*/  FFMA.FTZ R2, R27, R0, -R5 ;  /* 0x000000001b027223 */ /* 0x000fe20000010805 */
[----:B------:R-:W-:Y:S01]  /*c6d0*/  MUFU.EX2 R240, R4 ;  /* 0x0000000400f07308 */ /* 0x000fe20000000800 */
[C---:B------:R-:W-:Y:S01]  /*c6e0*/  IADD3 R39, PT, PT, R197.reuse, R140, RZ ;  /* 0x0000008cc5277210 */ /* 0x040fe20007ffe0ff */
[----:B------:R-:W-:Y:S01]  /*c6f0*/  LDSM.16.MT88.4 R20, [R140+0xa000] ;  /* 0x00a000008c14783b */ /* 0x000fe20000004200 */
[----:B------:R-:W-:-:S03]  /*c700*/  IADD3 R38, PT, PT, R197, R156, RZ ;  /* 0x0000009cc5267210 */ /* 0x000fc60007ffe0ff */
[----:B------:R-:W-:Y:S02]  /*c710*/  LDSM.16.MT88.4 R24, [R39+0xa000] ;  /* 0x00a000002718783b */ /* 0x000fe40000004200 */
[----:B------:R2:W-:Y:S02]  /*c720*/  MUFU.EX2 R4, R2 ;  /* 0x0000000200047308 */ /* 0x0005e40000000800 */
[----:B------:R-:W3:Y:S04]  /*c730*/  LDSM.16.MT88.4 R12, [R38+0xa000] ;  /* 0x00a00000260c783b */ /* 0x000ee80000004200 */
[----:B------:R-:W1:Y:S01]  /*c740*/  LDSM.16.MT88.4 R32, [R156+0xa000] ;  /* 0x00a000009c20783b */ /* 0x000e620000004200 */
[----:B----4-:R-:W-:Y:S02]  /*c750*/  F2FP.F16.F32.PACK_AB R9, R196, R200 ;  /* 0x000000c8c409723e */ /* 0x010fe400000000ff */
[----:B-----5:R-:W-:Y:S01]  /*c760*/  F2FP.F16.F32.PACK_AB R11, R211, R7 ;  /* 0x00000007d30b723e */ /* 0x020fe200000000ff */
[----:B------:R-:W4:Y:S04]  /*c770*/  LDSM.16.MT88.4 R48, [R140+0xa800] ;  /* 0x00a800008c30783b */ /* 0x000f280000004200 */
[----:B------:R-:W5:Y:S01]  /*c780*/  LDSM.16.MT88.4 R40, [R39+0xa800] ;  /* 0x00a800002728783b */ /* 0x000f620000004200 */
[----:B--2---:R-:W-:-:S04]  /*c790*/  FFMA.FTZ R2, R238, R0, -R5 ;  /* 0x00000000ee027223 */ /* 0x004fc80000010805 */
[----:B------:R2:W3:Y:S02]  /*c7a0*/  MUFU.EX2 R6, R2 ;  /* 0x0000000200067308 */ /* 0x0004e40000000800 */
[----:B--2---:R-:W-:-:S06]  /*c7b0*/  FFMA.FTZ R2, R235, R0, -R5 ;  /* 0x00000000eb027223 */ /* 0x004fcc0000010805 */
[----:B------:R2:W-:Y:S02]  /*c7c0*/  MUFU.EX2 R205, R2 ;  /* 0x0000000200cd7308 */ /* 0x0005e40000000800 */
[----:B--2---:R-:W-:-:S06]  /*c7d0*/  FFMA.FTZ R2, R237, R0, -R5 ;  /* 0x00000000ed027223 */ /* 0x004fcc0000010805 */
[----:B------:R2:W1:Y:S01]  /*c7e0*/  MUFU.EX2 R206, R2 ;  /* 0x0000000200ce7308 */ /* 0x0004620000000800 */
[----:B---3--:R-:W-:Y:S01]  /*c7f0*/  F2FP.F16.F32.PACK_AB R8, R6, R4 ;  /* 0x000000040608723e */ /* 0x008fe200000000ff */
[----:B--2---:R-:W-:-:S06]  /*c800*/  FFMA.FTZ R2, R234, R0, -R5 ;  /* 0x00000000ea027223 */ /* 0x004fcc0000010805 */
[----:B------:R2:W-:Y:S01]  /*c810*/  MUFU.EX2 R207, R2 ;  /* 0x0000000200cf7308 */ /* 0x0005e20000000800 */
[----:B-1----:R-:W-:Y:S01]  /*c820*/  F2FP.F16.F32.PACK_AB R10, R206, R205 ;  /* 0x000000cdce0a723e */ /* 0x002fe200000000ff */
[----:B--2---:R-:W-:-:S06]  /*c830*/  FFMA.FTZ R2, R70, R0, -R5 ;  /* 0x0000000046027223 */ /* 0x004fcc0000010805 */
[----:B------:R1:W2:Y:S01]  /*c840*/  MUFU.EX2 R208, R2 ;  /* 0x0000000200d07308 */ /* 0x0002a20000000800 */
[C---:B------:R-:W-:Y:S08]  /*c850*/  HMMA.16816.F32 R56, R8.reuse, R12, RZ ;  /* 0x0000000c0838723c */ /* 0x040ff000000018ff */
[----:B------:R-:W-:Y:S01]  /*c860*/  HMMA.16816.F32 R60, R8, R14, RZ ;  /* 0x0000000e083c723c */ /* 0x000fe200000018ff */
[----:B------:R-:W3:Y:S01]  /*c870*/  LDSM.16.MT88.4 R12, [R156+0xa800] ;  /* 0x00a800009c0c783b */ /* 0x000ee20000004200 */
[----:B-1----:R-:W-:-:S04]  /*c880*/  FFMA.FTZ R2, R69, R0, -R5 ;  /* 0x0000000045027223 */ /* 0x002fc80000010805 */
[----:B------:R1:W-:Y:S02]  /*c890*/  MUFU.EX2 R241, R2 ;  /* 0x0000000200f17308 */ /* 0x0003e40000000800 */
[----:B------:R-:W-:Y:S01]  /*c8a0*/  HMMA.16816.F32 R16, R8, R20, RZ ;  /* 0x000000140810723c */ /* 0x000fe200000018ff */
[----:B-1----:R-:W-:-:S05]  /*c8b0*/  FFMA.FTZ R2, R66, R0, -R5 ;  /* 0x0000000042027223 */ /* 0x002fca0000010805 */
[----:B------:R1:W4:Y:S02]  /*c8c0*/  MUFU.EX2 R242, R2 ;  /* 0x0000000200f27308 */ /* 0x0003240000000800 */
[----:B------:R-:W-:Y:S01]  /*c8d0*/  HMMA.16816.F32 R28, R8, R22, RZ ;  /* 0x00000016081c723c */ /* 0x000fe200000018ff */
[----:B-1----:R-:W-:-:S05]  /*c8e0*/  FFMA.FTZ R2, R67, R0, -R3 ;  /* 0x0000000043027223 */ /* 0x002fca0000010803 */
[----:B------:R1:W5:Y:S02]  /*c8f0*/  MUFU.EX2 R238, R2 ;  /* 0x0000000200ee7308 */ /* 0x0003640000000800 */
[C---:B------:R-:W-:Y:S08]  /*c900*/  HMMA.16816.F32 R20, R8.reuse, R24, RZ ;  /* 0x000000180814723c */ /* 0x040ff000000018ff */
[----:B------:R-:W-:Y:S01]  /*c910*/  HMMA.16816.F32 R44, R8, R26, RZ ;  /* 0x0000001a082c723c */ /* 0x000fe200000018ff */
[----:B-1----:R-:W-:-:S07]  /*c920*/  FFMA.FTZ R2, R74, R0, -R3 ;  /* 0x000000004a027223 */ /* 0x002fce0000010803 */
[C---:B------:R-:W-:Y:S01]  /*c930*/  HMMA.16816.F32 R24, R8.reuse, R32, RZ ;  /* 0x000000200818723c */ /* 0x040fe200000018ff */
[----:B------:R1:W-:Y:S07]  /*c940*/  MUFU.EX2 R237, R2 ;  /* 0x0000000200ed7308 */ /* 0x0003ee0000000800 */
[----:B------:R-:W-:Y:S01]  /*c950*/  HMMA.16816.F32 R52, R8, R34, RZ ;  /* 0x000000220834723c */ /* 0x000fe200000018ff */
[----:B--2---:R-:W-:Y:S02]  /*c960*/  F2FP.F16.F32.PACK_AB R8, R208, R207 ;  /* 0x000000cfd008723e */ /* 0x004fe400000000ff */
[----:B------:R-:W-:-:S02]  /*c970*/  F2FP.F16.F32.PACK_AB R9, R239, R236 ;  /* 0x000000ecef09723e */ /* 0x000fc400000000ff */
[----:B----4-:R-:W-:Y:S02]  /*c980*/  F2FP.F16.F32.PACK_AB R10, R242, R241 ;  /* 0x000000f1f20a723e */ /* 0x010fe400000000ff */
[----:B-----5:R-:W-:Y:S01]  /*c990*/  F2FP.F16.F32.PACK_AB R11, R238, R240 ;  /* 0x000000f0ee0b723e */ /* 0x020fe200000000ff */
[----:B-1----:R-:W-:-:S04]  /*c9a0*/  FFMA.FTZ R2, R73, R0, -R3 ;  /* 0x0000000049027223 */ /* 0x002fc80000010803 */
[----:B------:R1:W-:Y:S02]  /*c9b0*/  MUFU.EX2 R234, R2 ;  /* 0x0000000200ea7308 */ /* 0x0003e40000000800 */
[C---:B------:R-:W-:Y:S01]  /*c9c0*/  HMMA.16816.F32 R64, R8.reuse, R48, R16 ;  /* 0x000000300840723c */ /* 0x040fe20000001810 */
[----:B------:R-:W-:Y:S07]  /*c9d0*/  LDSM.16.MT88.4 R16, [R39+0xb000] ;  /* 0x00b000002710783b */ /* 0x000fee0000004200 */
[----:B------:R-:W-:Y:S01]  /*c9e0*/  HMMA.16816.F32 R68, R8, R50, R28 ;  /* 0x000000320844723c */ /* 0x000fe2000000181c */
[----:B-1----:R-:W-:-:S07]  /*c9f0*/  FFMA.FTZ R2, R72, R0, -R3 ;  /* 0x0000000048027223 */ /* 0x002fce0000010803 */
[C---:B------:R-:W-:Y:S01]  /*ca00*/  HMMA.16816.F32 R48, R8.reuse, R40, R20 ;  /* 0x000000280830723c */ /* 0x040fe20000001814 */
[----:B------:R-:W1:Y:S01]  /*ca10*/  LDSM.16.MT88.4 R20, [R38+0xa800] ;  /* 0x00a800002614783b */ /* 0x000e620000004200 */
[----:B------:R2:W-:Y:S06]  /*ca20*/  MUFU.EX2 R235, R2 ;  /* 0x0000000200eb7308 */ /* 0x0005ec0000000800 */
[----:B---3--:R-:W-:Y:S01]  /*ca30*/  HMMA.16816.F32 R32, R8, R12, R24 ;  /* 0x0000000c0820723c */ /* 0x008fe20000001818 */
[----:B------:R-:W3:Y:S01]  /*ca40*/  LDSM.16.MT88.4 R24, [R140+0xb000] ;  /* 0x00b000008c18783b */ /* 0x000ee20000004200 */
[----:B--2---:R-:W-:-:S04]  /*ca50*/  FFMA.FTZ R2, R223, R0, -R5 ;  /* 0x00000000df027223 */ /* 0x004fc80000010805 */
[----:B------:R2:W-:Y:S02]  /*ca60*/  MUFU.EX2 R210, R2 ;  /* 0x0000000200d27308 */ /* 0x0005e40000000800 */
[----:B------:R-:W-:Y:S01]  /*ca70*/  HMMA.16816.F32 R72, R8, R42, R44 ;  /* 0x0000002a0848723c */ /* 0x000fe2000000182c */
[----:B--2---:R-:W-:-:S05]  /*ca80*/  FFMA.FTZ R2, R221, R0, -R5 ;  /* 0x00000000dd027223 */ /* 0x004fca0000010805 */
[----:B------:R2:W4:Y:S02]  /*ca90*/  MUFU.EX2 R221, R2 ;  /* 0x0000000200dd7308 */ /* 0x0005240000000800 */
[----:B------:R-:W-:Y:S01]  /*caa0*/  HMMA.16816.F32 R44, R8, R14, R52 ;  /* 0x0000000e082c723c */ /* 0x000fe20000001834 */
[----:B------:R-:W5:Y:S01]  /*cab0*/  LDSM.16.MT88.4 R12, [R156+0xb000] ;  /* 0x00b000009c0c783b */ /* 0x000f620000004200 */
[----:B--2---:R-:W-:-:S04]  /*cac0*/  FFMA.FTZ R2, R220, R0, -R5 ;  /* 0x00000000dc027223 */ /* 0x004fc80000010805 */
[----:B------:R2:W-:Y:S02]  /*cad0*/  MUFU.EX2 R209, R2 ;  /* 0x0000000200d17308 */ /* 0x0005e40000000800 */
[----:B--2---:R-:W-:-:S06]  /*cae0*/  FFMA.FTZ R2, R198, R0, -R5 ;  /* 0x00000000c6027223 */ /* 0x004fcc0000010805 */
[----:B------:R2:W3:Y:S02]  /*caf0*/  MUFU.EX2 R223, R2 ;  /* 0x0000000200df7308 */ /* 0x0004e40000000800 */
[----:B--2---:R-:W-:-:S06]  /*cb00*/  FFMA.FTZ R2, R199, R0, -R3 ;  /* 0x00000000c7027223 */ /* 0x004fcc0000010803 */
[----:B------:R2:W5:Y:S01]  /*cb10*/  MUFU.EX2 R220, R2 ;  /* 0x0000000200dc7308 */ /* 0x0005620000000800 */
[C---:B-1----:R-:W-:Y:S08]  /*cb20*/  HMMA.16816.F32 R28, R8.reuse, R20, R56 ;  /* 0x00000014081c723c */ /* 0x042ff00000001838 */
[----:B------:R-:W-:Y:S01]  /*cb30*/  HMMA.16816.F32 R40, R8, R22, R60 ;  /* 0x000000160828723c */ /* 0x000fe2000000183c */
[----:B----4-:R-:W-:Y:S01]  /*cb40*/  F2FP.F16.F32.PACK_AB R8, R221, R210 ;  /* 0x000000d2dd08723e */ /* 0x010fe200000000ff */
[----:B------:R-:W-:Y:S01]  /*cb50*/  LDSM.16.MT88.4 R20, [R140+0xb800] ;  /* 0x00b800008c14783b */ /* 0x000fe20000004200 */
[----:B--2---:R-:W-:Y:S01]  /*cb60*/  FFMA.FTZ R2, R214, R0, -R3 ;  /* 0x00000000d6027223 */ /* 0x004fe20000010803 */
[----:B------:R-:W-:-:S03]  /*cb70*/  F2FP.F16.F32.PACK_AB R9, R234, R237 ;  /* 0x000000edea09723e */ /* 0x000fc600000000ff */
[----:B------:R1:W-:Y:S01]  /*cb80*/  MUFU.EX2 R204, R2 ;  /* 0x0000000200cc7308 */ /* 0x0003e20000000800 */
[----:B---3--:R-:W-:Y:S02]  /*cb90*/  F2FP.F16.F32.PACK_AB R10, R223, R209 ;  /* 0x000000d1df0a723e */ /* 0x008fe400000000ff */
[----:B-----5:R-:W-:Y:S01]  /*cba0*/  F2FP.F16.F32.PACK_AB R11, R220, R235 ;  /* 0x000000ebdc0b723e */ /* 0x020fe200000000ff */
[----:B-1----:R-:W-:-:S04]  /*cbb0*/  FFMA.FTZ R2, R194, R0, -R3 ;  /* 0x00000000c2027223 */ /* 0x002fc80000010803 */
[----:B------:R1:W-:Y:S02]  /*cbc0*/  MUFU.EX2 R202, R2 ;  /* 0x0000000200ca7308 */ /* 0x0003e40000000800 */
[C---:B------:R-:W-:Y:S08]  /*cbd0*/  HMMA.16816.F32 R56, R8.reuse, R24, R64 ;  /* 0x000000180838723c */ /* 0x040ff00000001840 */
[----:B------:R-:W-:Y:S01]  /*cbe0*/  HMMA.16816.F32 R60, R8, R26, R68 ;  /* 0x0000001a083c723c */ /* 0x000fe20000001844 */
[----:B------:R-:W2:Y:S01]  /*cbf0*/  LDSM.16.MT88.4 R24, [R38+0xb000] ;  /* 0x00b000002618783b */ /* 0x000ea20000004200 */
[----:B-1----:R-:W-:-:S04]  /*cc00*/  FFMA.FTZ R2, R192, R0, -R3 ;  /* 0x00000000c0027223 */ /* 0x002fc80000010803 */
[----:B------:R1:W-:Y:S02]  /*cc10*/  MUFU.EX2 R203, R2 ;  /* 0x0000000200cb7308 */ /* 0x0003e40000000800 */
[C---:B------:R-:W-:Y:S08]  /*cc20*/  HMMA.16816.F32 R52, R8.reuse, R16, R48 ;  /* 0x000000100834723c */ /* 0x040ff00000001830 */
[----:B------:R-:W-:Y:S01]  /*cc30*/  HMMA.16816.F32 R68, R8, R18, R72 ;  /* 0x000000120844723c */ /* 0x000fe20000001848 */
[----:B------:R-:W3:Y:S01]  /*cc40*/  LDSM.16.MT88.4 R16, [R39+0xb800] ;  /* 0x00b800002710783b */ /* 0x000ee20000004200 */
[----:B-1----:R-:W-:-:S04]  /*cc50*/  FFMA.FTZ R2, R218, R0, -R5 ;  /* 0x00000000da027223 */ /* 0x002fc80000010805 */
[----:B------:R1:W-:Y:S02]  /*cc60*/  MUFU.EX2 R199, R2 ;  /* 0x0000000200c77308 */ /* 0x0003e40000000800 */
[C---:B------:R-:W-:Y:S08]  /*cc70*/  HMMA.16816.F32 R48, R8.reuse, R12, R32 ;  /* 0x0000000c0830723c */ /* 0x040ff00000001820 */
[----:B------:R-:W-:Y:S01]  /*cc80*/  HMMA.16816.F32 R64, R8, R14, R44 ;  /* 0x0000000e0840723c */ /* 0x000fe2000000182c */
[----:B------:R-:W4:Y:S01]  /*cc90*/  LDSM.16.MT88.4 R12, [R156+0xb800] ;  /* 0x00b800009c0c783b */ /* 0x000f220000004200 */
[----:B-1----:R-:W-:-:S04]  /*cca0*/  FFMA.FTZ R2, R195, R0, -R5 ;  /* 0x00000000c3027223 */ /* 0x002fc80000010805 */
[----:B------:R1:W5:Y:S02]  /*ccb0*/  MUFU.EX2 R201, R2 ;  /* 0x0000000200c97308 */ /* 0x0003640000000800 */
[----:B-1----:R-:W-:-:S06]  /*ccc0*/  FFMA.FTZ R2, R193, R0, -R5 ;  /* 0x00000000c1027223 */ /* 0x002fcc0000010805 */
[----:B------:R1:W-:Y:S02]  /*ccd0*/  MUFU.EX2 R198, R2 ;  /* 0x0000000200c67308 */ /* 0x0003e40000000800 */
[----:B-1----:R-:W-:-:S06]  /*cce0*/  FFMA.FTZ R2, R188, R0, -R5 ;  /* 0x00000000bc027223 */ /* 0x002fcc0000010805 */
[----:B------:R1:W3:Y:S02]  /*ccf0*/  MUFU.EX2 R197, R2 ;  /* 0x0000000200c57308 */ /* 0x0002e40000000800 */
[----:B-1----:R-:W-:-:S06]  /*cd00*/  FFMA.FTZ R2, R189, R0, -R3 ;  /* 0x00000000bd027223 */ /* 0x002fcc0000010803 */
[----:B------:R1:W4:Y:S01]  /*cd10*/  MUFU.EX2 R195, R2 ;  /* 0x0000000200c37308 */ /* 0x0003220000000800 */
[----:B--2---:R-:W-:Y:S01]  /*cd20*/  HMMA.16816.F32 R32, R8, R24, R28 ;  /* 0x000000180820723c */ /* 0x004fe2000000181c */
[----:B-1----:R-:W-:-:S06]  /*cd30*/  FFMA.FTZ R2, R190, R0, -R3 ;  /* 0x00000000be027223 */ /* 0x002fcc0000010803 */
[----:B------:R1:W-:Y:S01]  /*cd40*/  MUFU.EX2 R194, R2 ;  /* 0x0000000200c27308 */ /* 0x0003e20000000800 */
[----:B------:R-:W-:Y:S01]  /*cd50*/  HMMA.16816.F32 R28, R8, R26, R40 ;  /* 0x0000001a081c723c */ /* 0x000fe20000001828 */
[----:B-----5:R-:W-:Y:S01]  /*cd60*/  F2FP.F16.F32.PACK_AB R8, R201, R199 ;  /* 0x000000c7c908723e */ /* 0x020fe200000000ff */
[----:B------:R-:W2:Y:S01]  /*cd70*/  LDSM.16.MT88.4 R24, [R38+0xb800] ;  /* 0x00b800002618783b */ /* 0x000ea20000004200 */
[----:B------:R-:W-:Y:S02]  /*cd80*/  F2FP.F16.F32.PACK_AB R9, R202, R204 ;  /* 0x000000ccca09723e */ /* 0x000fe400000000ff */
[----:B---3--:R-:W-:Y:S01]  /*cd90*/  F2FP.F16.F32.PACK_AB R10, R197, R198 ;  /* 0x000000c6c50a723e */ /* 0x008fe200000000ff */
[----:B-1----:R-:W-:-:S04]  /*cda0*/  FFMA.FTZ R2, R186, R0, -R3 ;  /* 0x00000000ba027223 */ /* 0x002fc80000010803 */
[----:B------:R1:W-:Y:S01]  /*cdb0*/  MUFU.EX2 R192, R2 ;  /* 0x0000000200c07308 */ /* 0x0003e20000000800 */
[----:B----4-:R-:W-:Y:S01]  /*cdc0*/  F2FP.F16.F32.PACK_AB R11, R195, R203 ;  /* 0x000000cbc30b723e */ /* 0x010fe200000000ff */
[----:B-1----:R-:W-:-:S06]  /*cdd0*/  FFMA.FTZ R2, R184, R0, -R3 ;  /* 0x00000000b8027223 */ /* 0x002fcc0000010803 */
[----:B------:R1:W-:Y:S01]  /*cde0*/  MUFU.EX2 R193, R2 ;  /* 0x0000000200c17308 */ /* 0x0003e20000000800 */
        /* <DEDUP_REMOVED lines=8> */
[----:B-1----:R-:W-:-:S06]  /*ce70*/  FFMA.FTZ R2, R187, R0, -R5 ;  /* 0x00000000bb027223 */ /* 0x002fcc0000010805 */
[C---:B------:R-:W-:Y:S01]  /*ce80*/  HMMA.16816.F32 R48, R8.reuse, R12, R48 ;  /* 0x0000000c0830723c */ /* 0x040fe20000001830 */
[----:B------:R1:W5:Y:S07]  /*ce90*/  MUFU.EX2 R191, R2 ;  /* 0x0000000200bf7308 */ /* 0x00036e0000000800 */
[----:B------:R-:W-:Y:S01]  /*cea0*/  HMMA.16816.F32 R64, R8, R14, R64 ;  /* 0x0000000e0840723c */ /* 0x000fe20000001840 */
[----:B------:R-:W4:Y:S01]  /*ceb0*/  LDSM.16.MT88.4 R12, [R156+0xc000] ;  /* 0x00c000009c0c783b */ /* 0x000f220000004200 */
[----:B-1----:R-:W-:-:S04]  /*cec0*/  FFMA.FTZ R2, R185, R0, -R5 ;  /* 0x00000000b9027223 */ /* 0x002fc80000010805 */
        /* <DEDUP_REMOVED lines=11> */
[----:B------:R-:W-:Y:S01]  /*cf80*/  F2FP.F16.F32.PACK_AB R9, R192, R194 ;  /* 0x000000c2c009723e */ /* 0x000fe200000000ff */
[----:B-1----:R-:W-:-:S04]  /*cf90*/  FFMA.FTZ R2, R177, R0, -R3 ;  /* 0x00000000b1027223 */ /* 0x002fc80000010803 */
[----:B------:R1:W-:Y:S01]  /*cfa0*/  MUFU.EX2 R184, R2 ;  /* 0x0000000200b87308 */ /* 0x0003e20000000800 */
[----:B---3--:R-:W-:Y:S02]  /*cfb0*/  F2FP.F16.F32.PACK_AB R10, R188, R189 ;  /* 0x000000bdbc0a723e */ /* 0x008fe400000000ff */
[----:B----4-:R-:W-:Y:S01]  /*cfc0*/  F2FP.F16.F32.PACK_AB R11, R187, R193 ;  /* 0x000000c1bb0b723e */ /* 0x010fe200000000ff */
[----:B-1----:R-:W-:-:S04]  /*cfd0*/  FFMA.FTZ R2, R170, R0, -R3 ;  /* 0x00000000aa027223 */ /* 0x002fc80000010803 */
[----:B------:R1:W-:Y:S02]  /*cfe0*/  MUFU.EX2 R185, R2 ;  /* 0x0000000200b97308 */ /* 0x0003e40000000800 */
[----:B------:R-:W-:Y:S01]  /*cff0*/  HMMA.16816.F32 R44, R8, R20, R44 ;  /* 0x00000014082c723c */ /* 0x000fe2000000182c */
[----:B-1----:R-:W-:-:S05]  /*d000*/  FFMA.FTZ R2, R183, R0, -R5 ;  /* 0x00000000b7027223 */ /* 0x002fca0000010805 */
[----:B------:R1:W-:Y:S02]  /*d010*/  MUFU.EX2 R182, R2 ;  /* 0x0000000200b67308 */ /* 0x0003e40000000800 */
[C---:B------:R-:W-:Y:S01]  /*d020*/  HMMA.16816.F32 R60, R8.reuse, R22, R60 ;  /* 0x00000016083c723c */ /* 0x040fe2000000183c */
[----:B------:R-:W3:Y:S07]  /*d030*/  LDSM.16.MT88.4 R20, [R140+0xc800] ;  /* 0x00c800008c14783b */ /* 0x000eee0000004200 */
[----:B------:R-:W-:Y:S01]  /*d040*/  HMMA.16816.F32 R52, R8, R16, R52 ;  /* 0x000000100834723c */ /* 0x000fe20000001834 */
[----:B-1----:R-:W-:-:S07]  /*d050*/  FFMA.FTZ R2, R178, R0, -R5 ;  /* 0x00000000b2027223 */ /* 0x002fce0000010805 */
[C---:B------:R-:W-:Y:S01]  /*d060*/  HMMA.16816.F32 R68, R8.reuse, R18, R68 ;  /* 0x000000120844723c */ /* 0x040fe20000001844 */
[----:B------:R-:W1:Y:S01]  /*d070*/  LDSM.16.MT88.4 R16, [R39+0xc800] ;  /* 0x00c800002710783b */ /* 0x000e620000004200 */
[----:B------:R4:W5:Y:S06]  /*d080*/  MUFU.EX2 R183, R2 ;  /* 0x0000000200b77308 */ /* 0x00096c0000000800 */
[C---:B------:R-:W-:Y:S08]  /*d090*/  HMMA.16816.F32 R48, R8.reuse, R12, R48 ;  /* 0x0000000c0830723c */ /* 0x040ff00000001830 */
[----:B------:R-:W-:Y:S01]  /*d0a0*/  HMMA.16816.F32 R64, R8, R14, R64 ;  /* 0x0000000e0840723c */ /* 0x000fe20000001840 */
[----:B------:R-:W1:Y:S01]  /*d0b0*/  LDSM.16.MT88.4 R12, [R156+0xc800] ;  /* 0x00c800009c0c783b */ /* 0x000e620000004200 */
[----:B----4-:R-:W-:-:S04]  /*d0c0*/  FFMA.FTZ R2, R176, R0, -R5 ;  /* 0x00000000b0027223 */ /* 0x010fc80000010805 */
[----:B------:R4:W-:Y:S02]  /*d0d0*/  MUFU.EX2 R181, R2 ;  /* 0x0000000200b57308 */ /* 0x0009e40000000800 */
[----:B----4-:R-:W-:-:S06]  /*d0e0*/  FFMA.FTZ R2, R163, R0, -R5 ;  /* 0x00000000a3027223 */ /* 0x010fcc0000010805 */
[----:B------:R4:W3:Y:S02]  /*d0f0*/  MUFU.EX2 R180, R2 ;  /* 0x0000000200b47308 */ /* 0x0008e40000000800 */
[----:B----4-:R-:W-:-:S06]  /*d100*/  FFMA.FTZ R2, R168, R0, -R3 ;  /* 0x00000000a8027223 */ /* 0x010fcc0000010803 */
[----:B------:R4:W1:Y:S02]  /*d110*/  MUFU.EX2 R179, R2 ;  /* 0x0000000200b37308 */ /* 0x0008640000000800 */
[----:B----4-:R-:W-:-:S06]  /*d120*/  FFMA.FTZ R2, R169, R0, -R3 ;  /* 0x00000000a9027223 */ /* 0x010fcc0000010803 */
[----:B------:R4:W-:Y:S01]  /*d130*/  MUFU.EX2 R178, R2 ;  /* 0x0000000200b27308 */ /* 0x0009e20000000800 */
[----:B--2---:R-:W-:Y:S01]  /*d140*/  HMMA.16816.F32 R32, R8, R24, R32 ;  /* 0x000000180820723c */ /* 0x004fe20000001820 */
[----:B----4-:R-:W-:-:S06]  /*d150*/  FFMA.FTZ R2, R162, R0, -R3 ;  /* 0x00000000a2027223 */ /* 0x010fcc0000010803 */
[----:B------:R2:W-:Y:S01]  /*d160*/  MUFU.EX2 R176, R2 ;  /* 0x0000000200b07308 */ /* 0x0005e20000000800 */
[----:B------:R-:W-:Y:S01]  /*d170*/  HMMA.16816.F32 R28, R8, R26, R28 ;  /* 0x0000001a081c723c */ /* 0x000fe2000000181c */
[----:B-----5:R-:W-:Y:S01]  /*d180*/  F2FP.F16.F32.PACK_AB R8, R183, R182 ;  /* 0x000000b6b708723e */ /* 0x020fe200000000ff */
[----:B------:R-:W4:Y:S01]  /*d190*/  LDSM.16.MT88.4 R24, [R38+0xc800] ;  /* 0x00c800002618783b */ /* 0x000f220000004200 */
[----:B------:R-:W-:Y:S02]  /*d1a0*/  F2FP.F16.F32.PACK_AB R9, R184, R186 ;  /* 0x000000bab809723e */ /* 0x000fe400000000ff */
[----:B---3--:R-:W-:Y:S02]  /*d1b0*/  F2FP.F16.F32.PACK_AB R10, R180, R181 ;  /* 0x000000b5b40a723e */ /* 0x008fe400000000ff */
[----:B-1----:R-:W-:Y:S01]  /*d1c0*/  F2FP.F16.F32.PACK_AB R11, R179, R185 ;  /* 0x000000b9b30b723e */ /* 0x002fe200000000ff */
[----:B--2---:R-:W-:-:S04]  /*d1d0*/  FFMA.FTZ R2, R159, R0, -R3 ;  /* 0x000000009f027223 */ /* 0x004fc80000010803 */
[----:B------:R1:W-:Y:S02]  /*d1e0*/  MUFU.EX2 R177, R2 ;  /* 0x0000000200b17308 */ /* 0x0003e40000000800 */
[----:B------:R-:W-:Y:S01]  /*d1f0*/  HMMA.16816.F32 R44, R8, R20, R44 ;  /* 0x00000014082c723c */ /* 0x000fe2000000182c */
[----:B-1----:R-:W-:-:S05]  /*d200*/  FFMA.FTZ R2, R171, R0, -R5 ;  /* 0x00000000ab027223 */ /* 0x002fca0000010805 */
[----:B------:R1:W-:Y:S02]  /*d210*/  MUFU.EX2 R174, R2 ;  /* 0x0000000200ae7308 */ /* 0x0003e40000000800 */
[C---:B------:R-:W-:Y:S01]  /*d220*/  HMMA.16816.F32 R60, R8.reuse, R22, R60 ;  /* 0x00000016083c723c */ /* 0x040fe2000000183c */
[----:B------:R-:W2:Y:S07]  /*d230*/  LDSM.16.MT88.4 R20, [R140+0xd000] ;  /* 0x00d000008c14783b */ /* 0x000eae0000004200 */
        /* <DEDUP_REMOVED lines=8> */
[----:B---3--:R-:W-:-:S04]  /*d2c0*/  FFMA.FTZ R2, R161, R0, -R5 ;  /* 0x00000000a1027223 */ /* 0x008fc80000010805 */
[----:B------:R3:W-:Y:S02]  /*d2d0*/  MUFU.EX2 R172, R2 ;  /* 0x0000000200ac7308 */ /* 0x0007e40000000800 */
[----:B---3--:R-:W-:-:S06]  /*d2e0*/  FFMA.FTZ R2, R154, R0, -R5 ;  /* 0x000000009a027223 */ /* 0x008fcc0000010805 */
[----:B------:R3:W2:Y:S02]  /*d2f0*/  MUFU.EX2 R175, R2 ;  /* 0x0000000200af7308 */ /* 0x0006a40000000800 */
[----:B---3--:R-:W-:-:S06]  /*d300*/  FFMA.FTZ R2, R157, R0, -R3 ;  /* 0x000000009d027223 */ /* 0x008fcc0000010803 */
[----:B------:R3:W1:Y:S02]  /*d310*/  MUFU.EX2 R171, R2 ;  /* 0x0000000200ab7308 */ /* 0x0006640000000800 */
[----:B---3--:R-:W-:-:S06]  /*d320*/  FFMA.FTZ R2, R158, R0, -R3 ;  /* 0x000000009e027223 */ /* 0x008fcc0000010803 */
[----:B------:R3:W-:Y:S01]  /*d330*/  MUFU.EX2 R170, R2 ;  /* 0x0000000200aa7308 */ /* 0x0007e20000000800 */
[----:B----4-:R-:W-:Y:S01]  /*d340*/  HMMA.16816.F32 R32, R8, R24, R32 ;  /* 0x000000180820723c */ /* 0x010fe20000001820 */
[----:B---3--:R-:W-:-:S06]  /*d350*/  FFMA.FTZ R2, R153, R0, -R3 ;  /* 0x0000000099027223 */ /* 0x008fcc0000010803 */
[----:B------:R3:W-:Y:S01]  /*d360*/  MUFU.EX2 R168, R2 ;  /* 0x0000000200a87308 */ /* 0x0007e20000000800 */
[----:B------:R-:W-:Y:S01]  /*d370*/  HMMA.16816.F32 R28, R8, R26, R28 ;  /* 0x0000001a081c723c */ /* 0x000fe2000000181c */
[----:B-----5:R-:W-:Y:S01]  /*d380*/  F2FP.F16.F32.PACK_AB R8, R173, R174 ;  /* 0x000000aead08723e */ /* 0x020fe200000000ff */
[----:B------:R-:W4:Y:S01]  /*d390*/  LDSM.16.MT88.4 R24, [R38+0xd000] ;  /* 0x00d000002618783b */ /* 0x000f220000004200 */
[----:B------:R-:W-:Y:S02]  /*d3a0*/  F2FP.F16.F32.PACK_AB R9, R176, R178 ;  /* 0x000000b2b009723e */ /* 0x000fe400000000ff */
[----:B--2---:R-:W-:Y:S02]  /*d3b0*/  F2FP.F16.F32.PACK_AB R10, R175, R172 ;  /* 0x000000acaf0a723e */ /* 0x004fe400000000ff */
[----:B-1----:R-:W-:Y:S01]  /*d3c0*/  F2FP.F16.F32.PACK_AB R11, R171, R177 ;  /* 0x000000b1ab0b723e */ /* 0x002fe200000000ff */
[----:B---3--:R-:W-:-:S04]  /*d3d0*/  FFMA.FTZ R2, R147, R0, -R3 ;  /* 0x0000000093027223 */ /* 0x008fc80000010803 */
        /* <DEDUP_REMOVED lines=29> */
[----:B--2---:R-:W-:Y:S01]  /*d5b0*/  F2FP.F16.F32.PACK_AB R10, R164, R165 ;  /* 0x000000a5a40a723e */ /* 0x004fe200000000ff */
[----:B---3--:R-:W-:-:S04]  /*d5c0*/  FFMA.FTZ R2, R138, R0, -R3 ;  /* 0x000000008a027223 */ /* 0x008fc80000010803 */
[----:B------:R2:W-:Y:S01]  /*d5d0*/  MUFU.EX2 R158, R2 ;  /* 0x00000002009e7308 */ /* 0x0005e20000000800 */
[----:B-1----:R-:W-:Y:S01]  /*d5e0*/  F2FP.F16.F32.PACK_AB R11, R159, R169 ;  /* 0x000000a99f0b723e */ /* 0x002fe200000000ff */
[----:B--2---:R-:W-:-:S06]  /*d5f0*/  FFMA.FTZ R2, R151, R0, -R5 ;  /* 0x0000000097027223 */ /* 0x004fcc0000010805 */
[----:B------:R1:W-:Y:S01]  /*d600*/  MUFU.EX2 R153, R2 ;  /* 0x0000000200997308 */ /* 0x0003e20000000800 */
[C---:B------:R-:W-:Y:S08]  /*d610*/  HMMA.16816.F32 R32, R8.reuse, R20, R44 ;  /* 0x000000140820723c */ /* 0x040ff0000000182c */
[----:B------:R-:W-:Y:S01]  /*d620*/  HMMA.16816.F32 R60, R8, R22, R60 ;  /* 0x00000016083c723c */ /* 0x000fe2000000183c */
[----:B------:R-:W2:Y:S01]  /*d630*/  LDSM.16.MT88.4 R20, [R140+0xe000] ;  /* 0x00e000008c14783b */ /* 0x000ea20000004200 */
[----:B-1----:R-:W-:-:S06]  /*d640*/  FFMA.FTZ R2, R149, R0, -R5 ;  /* 0x0000000095027223 */ /* 0x002fcc0000010805 */
[C---:B------:R-:W-:Y:S01]  /*d650*/  HMMA.16816.F32 R56, R8.reuse, R16, R52 ;  /* 0x000000100838723c */ /* 0x040fe20000001834 */
[----:B------:R1:W3:Y:S07]  /*d660*/  MUFU.EX2 R154, R2 ;  /* 0x00000002009a7308 */ /* 0x0002ee0000000800 */
[C---:B------:R-:W-:Y:S08]  /*d670*/  HMMA.16816.F32 R52, R8.reuse, R12, R48 ;  /* 0x0000000c0834723c */ /* 0x040ff00000001830 */
[----:B------:R-:W-:Y:S01]  /*d680*/  HMMA.16816.F32 R64, R8, R14, R64 ;  /* 0x0000000e0840723c */ /* 0x000fe20000001840 */
[----:B------:R-:W5:Y:S01]  /*d690*/  LDSM.16.MT88.4 R12, [R156+0xe000] ;  /* 0x00e000009c0c783b */ /* 0x000f620000004200 */
[----:B-1----:R-:W-:-:S04]  /*d6a0*/  FFMA.FTZ R2, R144, R0, -R5 ;  /* 0x0000000090027223 */ /* 0x002fc80000010805 */
[----:B------:R1:W-:Y:S02]  /*d6b0*/  MUFU.EX2 R151, R2 ;  /* 0x0000000200977308 */ /* 0x0003e40000000800 */
[----:B------:R-:W-:Y:S01]  /*d6c0*/  HMMA.16816.F32 R68, R8, R18, R68 ;  /* 0x000000120844723c */ /* 0x000fe20000001844 */
[----:B------:R-:W5:Y:S01]  /*d6d0*/  LDSM.16.MT88.4 R16, [R39+0xe000] ;  /* 0x00e000002710783b */ /* 0x000f620000004200 */
[----:B-1----:R-:W-:-:S04]  /*d6e0*/  FFMA.FTZ R2, R133, R0, -R5 ;  /* 0x0000000085027223 */ /* 0x002fc80000010805 */
[----:B------:R1:W2:Y:S02]  /*d6f0*/  MUFU.EX2 R150, R2 ;  /* 0x0000000200967308 */ /* 0x0002a40000000800 */
[----:B-1----:R-:W-:-:S06]  /*d700*/  FFMA.FTZ R2, R139, R0, -R3 ;  /* 0x000000008b027223 */ /* 0x002fcc0000010803 */
[----:B------:R1:W5:Y:S02]  /*d710*/  MUFU.EX2 R149, R2 ;  /* 0x0000000200957308 */ /* 0x0003640000000800 */
[----:B-1----:R-:W-:-:S06]  /*d720*/  FFMA.FTZ R2, R142, R0, -R3 ;  /* 0x000000008e027223 */ /* 0x002fcc0000010803 */
[----:B------:R1:W-:Y:S01]  /*d730*/  MUFU.EX2 R148, R2 ;  /* 0x0000000200947308 */ /* 0x0003e20000000800 */
[----:B----4-:R-:W-:Y:S01]  /*d740*/  HMMA.16816.F32 R48, R8, R24, R40 ;  /* 0x000000180830723c */ /* 0x010fe20000001828 */
[----:B-1----:R-:W-:-:S06]  /*d750*/  FFMA.FTZ R2, R132, R0, -R3 ;  /* 0x0000000084027223 */ /* 0x002fcc0000010803 */
[----:B------:R1:W-:Y:S01]  /*d760*/  MUFU.EX2 R142, R2 ;  /* 0x00000002008e7308 */ /* 0x0003e20000000800 */
[----:B------:R-:W-:Y:S01]  /*d770*/  HMMA.16816.F32 R44, R8, R26, R28 ;  /* 0x0000001a082c723c */ /* 0x000fe2000000181c */
[----:B---3--:R-:W-:Y:S01]  /*d780*/  F2FP.F16.F32.PACK_AB R8, R154, R153 ;  /* 0x000000999a08723e */ /* 0x008fe200000000ff */
[----:B------:R-:W3:Y:S01]  /*d790*/  LDSM.16.MT88.4 R24, [R38+0xe000] ;  /* 0x00e000002618783b */ /* 0x000ee20000004200 */
[----:B------:R-:W-:Y:S02]  /*d7a0*/  F2FP.F16.F32.PACK_AB R9, R157, R155 ;  /* 0x0000009b9d09723e */ /* 0x000fe400000000ff */
[----:B--2---:R-:W-:Y:S01]  /*d7b0*/  F2FP.F16.F32.PACK_AB R10, R150, R151 ;  /* 0x00000097960a723e */ /* 0x004fe200000000ff */
[----:B-1----:R-:W-:-:S04]  /*d7c0*/  FFMA.FTZ R2, R124, R0, -R3 ;  /* 0x000000007c027223 */ /* 0x002fc80000010803 */
[----:B------:R1:W-:Y:S01]  /*d7d0*/  MUFU.EX2 R152, R2 ;  /* 0x0000000200987308 */ /* 0x0003e20000000800 */
[----:B-----5:R-:W-:Y:S01]  /*d7e0*/  F2FP.F16.F32.PACK_AB R11, R149, R158 ;  /* 0x0000009e950b723e */ /* 0x020fe200000000ff */
[----:B-1----:R-:W-:-:S06]  /*d7f0*/  FFMA.FTZ R2, R143, R0, -R5 ;  /* 0x000000008f027223 */ /* 0x002fcc0000010805 */
[----:B------:R1:W-:Y:S01]  /*d800*/  MUFU.EX2 R138, R2 ;  /* 0x00000002008a7308 */ /* 0x0003e20000000800 */
[C---:B------:R-:W-:Y:S08]  /*d810*/  HMMA.16816.F32 R32, R8.reuse, R20, R32 ;  /* 0x000000140820723c */ /* 0x040ff00000001820 */
[----:B------:R-:W-:Y:S01]  /*d820*/  HMMA.16816.F32 R40, R8, R22, R60 ;  /* 0x000000160828723c */ /* 0x000fe2000000183c */
[----:B------:R-:W2:Y:S01]  /*d830*/  LDSM.16.MT88.4 R20, [R140+0xe800] ;  /* 0x00e800008c14783b */ /* 0x000ea20000004200 */
[----:B-1----:R-:W-:-:S04]  /*d840*/  FFMA.FTZ R2, R141, R0, -R5 ;  /* 0x000000008d027223 */ /* 0x002fc80000010805 */
[----:B------:R1:W4:Y:S02]  /*d850*/  MUFU.EX2 R139, R2 ;  /* 0x00000002008b7308 */ /* 0x0003240000000800 */
[C---:B------:R-:W-:Y:S08]  /*d860*/  HMMA.16816.F32 R60, R8.reuse, R12, R52 ;  /* 0x0000000c083c723c */ /* 0x040ff00000001834 */
[----:B------:R-:W-:Y:S01]  /*d870*/  HMMA.16816.F32 R64, R8, R14, R64 ;  /* 0x0000000e0840723c */ /* 0x000fe20000001840 */
[----:B------:R-:W5:Y:S01]  /*d880*/  LDSM.16.MT88.4 R12, [R39+0xe800] ;  /* 0x00e80000270c783b */ /* 0x000f620000004200 */
        /* <DEDUP_REMOVED lines=8> */
[----:B------:R1:W2:Y:S02]  /*d910*/  MUFU.EX2 R133, R2 ;  /* 0x0000000200857308 */ /* 0x0002a40000000800 */
[----:B-1----:R-:W-:-:S06]  /*d920*/  FFMA.FTZ R2, R128, R0, -R3 ;  /* 0x0000000080027223 */ /* 0x002fcc0000010803 */
        /* <DEDUP_REMOVED lines=9> */
[----:B------:R1:W-:Y:S01]  /*d9c0*/  MUFU.EX2 R132, R2 ;  /* 0x0000000200847308 */ /* 0x0003e20000000800 */
[----:B--2---:R-:W-:Y:S02]  /*d9d0*/  F2FP.F16.F32.PACK_AB R10, R136, R137 ;  /* 0x00000089880a723e */ /* 0x004fe400000000ff */
[----:B------:R-:W-:Y:S01]  /*d9e0*/  F2FP.F16.F32.PACK_AB R11, R133, R152 ;  /* 0x00000098850b723e */ /* 0x000fe200000000ff */
[----:B-1----:R-:W-:-:S04]  /*d9f0*/  FFMA.FTZ R2, R131, R0, -R5 ;  /* 0x0000000083027223 */ /* 0x002fc80000010805 */
[----:B------:R1:W-:Y:S02]  /*da00*/  MUFU.EX2 R121, R2 ;  /* 0x0000000200797308 */ /* 0x0003e40000000800 */
[----:B------:R-:W-:Y:S01]  /*da10*/  HMMA.16816.F32 R48, R8, R20, R32 ;  /* 0x000000140830723c */ /* 0x000fe20000001820 */
[----:B-1----:R-:W-:-:S05]  /*da20*/  FFMA.FTZ R2, R129, R0, -R5 ;  /* 0x0000000081027223 */ /* 0x002fca0000010805 */
[----:B------:R1:W2:Y:S02]  /*da30*/  MUFU.EX2 R129, R2 ;  /* 0x0000000200817308 */ /* 0x0002a40000000800 */
[C---:B------:R-:W-:Y:S01]  /*da40*/  HMMA.16816.F32 R44, R8.reuse, R22, R40 ;  /* 0x00000016082c723c */ /* 0x040fe20000001828 */
[----:B------:R-:W-:Y:S07]  /*da50*/  LDSM.16.MT88.4 R20, [R39+0xf000] ;  /* 0x00f000002714783b */ /* 0x000fee0000004200 */
[----:B-----5:R-:W-:Y:S01]  /*da60*/  HMMA.16816.F32 R32, R8, R12, R28 ;  /* 0x0000000c0820723c */ /* 0x020fe2000000181c */
[----:B-1----:R-:W-:-:S07]  /*da70*/  FFMA.FTZ R2, R95, R0, -R5 ;  /* 0x000000005f027223 */ /* 0x002fce0000010805 */
[----:B------:R-:W-:Y:S01]  /*da80*/  HMMA.16816.F32 R40, R8, R14, R68 ;  /* 0x0000000e0828723c */ /* 0x000fe20000001844 */
[----:B------:R-:W1:Y:S01]  /*da90*/  LDSM.16.MT88.4 R12, [R140+0xf000] ;  /* 0x00f000008c0c783b */ /* 0x000e620000004200 */
        /* <DEDUP_REMOVED lines=9> */
[----:B------:R4:W-:Y:S02]  /*db30*/  MUFU.EX2 R93, R2 ;  /* 0x00000002005d7308 */ /* 0x0009e40000000800 */
[----:B----4-:R-:W-:-:S06]  /*db40*/  FFMA.FTZ R2, R90, R0, -R3 ;  /* 0x000000005a027223 */ /* 0x010fcc0000010803 */
[----:B------:R4:W-:Y:S01]  /*db50*/  MUFU.EX2 R94, R2 ;  /* 0x00000002005e7308 */ /* 0x0009e20000000800 */
[----:B---3--:R-:W-:Y:S01]  /*db60*/  HMMA.16816.F32 R56, R8, R24, R56 ;  /* 0x000000180838723c */ /* 0x008fe20000001838 */
[----:B----4-:R-:W-:-:S06]  /*db70*/  FFMA.FTZ R2, R83, R0, -R3 ;  /* 0x0000000053027223 */ /* 0x010fcc0000010803 */
[----:B------:R3:W-:Y:S01]  /*db80*/  MUFU.EX2 R95, R2 ;  /* 0x00000002005f7308 */ /* 0x0007e20000000800 */
[----:B------:R-:W-:Y:S01]  /*db90*/  HMMA.16816.F32 R52, R8, R26, R52 ;  /* 0x0000001a0834723c */ /* 0x000fe20000001834 */
[----:B--2---:R-:W-:Y:S02]  /*dba0*/  F2FP.F16.F32.PACK_AB R8, R129, R121 ;  /* 0x000000798108723e */ /* 0x004fe400000000ff */
[----:B------:R-:W-:Y:S02]  /*dbb0*/  F2FP.F16.F32.PACK_AB R9, R128, R130 ;  /* 0x000000828009723e */ /* 0x000fe400000000ff */
[----:B-----5:R-:W-:Y:S02]  /*dbc0*/  F2FP.F16.F32.PACK_AB R10, R124, R126 ;  /* 0x0000007e7c0a723e */ /* 0x020fe400000000ff */
[----:B-1----:R-:W-:Y:S01]  /*dbd0*/  F2FP.F16.F32.PACK_AB R11, R120, R132 ;  /* 0x00000084780b723e */ /* 0x002fe200000000ff */
[----:B---3--:R-:W-:-:S04]  /*dbe0*/  FFMA.FTZ R2, R127, R0, -R5 ;  /* 0x000000007f027223 */ /* 0x008fc80000010805 */
[----:B------:R1:W-:Y:S02]  /*dbf0*/  MUFU.EX2 R91, R2 ;  /* 0x00000002005b7308 */ /* 0x0003e40000000800 */
[----:B------:R-:W-:Y:S01]  /*dc00*/  HMMA.16816.F32 R48, R8, R12, R48 ;  /* 0x0000000c0830723c */ /* 0x000fe20000001830 */
[----:B-1----:R-:W-:-:S05]  /*dc10*/  FFMA.FTZ R2, R125, R0, -R5 ;  /* 0x000000007d027223 */ /* 0x002fca0000010805 */
[----:B------:R1:W2:Y:S02]  /*dc20*/  MUFU.EX2 R92, R2 ;  /* 0x00000002005c7308 */ /* 0x0002a40000000800 */
[----:B------:R-:W-:Y:S01]  /*dc30*/  HMMA.16816.F32 R44, R8, R14, R44 ;  /* 0x0000000e082c723c */ /* 0x000fe2000000182c */
[----:B------:R-:W3:Y:S01]  /*dc40*/  LDSM.16.MT88.4 R12, [R38+0xf000] ;  /* 0x00f00000260c783b */ /* 0x000ee20000004200 */
[----:B-1----:R-:W-:-:S04]  /*dc50*/  FFMA.FTZ R2, R87, R0, -R5 ;  /* 0x0000000057027223 */ /* 0x002fc80000010805 */
[----:B------:R1:W-:Y:S02]  /*dc60*/  MUFU.EX2 R90, R2 ;  /* 0x00000002005a7308 */ /* 0x0003e40000000800 */
[----:B------:R-:W-:Y:S01]  /*dc70*/  HMMA.16816.F32 R32, R8, R20, R32 ;  /* 0x000000140820723c */ /* 0x000fe20000001820 */
[----:B------:R-:W-:Y:S01]  /*dc80*/  FADD.FTZ R6, R4, R6 ;  /* 0x0000000604067221 */ /* 0x000fe20000010000 */
[----:B-1----:R-:W-:-:S04]  /*dc90*/  FFMA.FTZ R2, R84, R0, -R5 ;  /* 0x0000000054027223 */ /* 0x002fc80000010805 */
[----:B------:R1:W4:Y:S02]  /*dca0*/  MUFU.EX2 R89, R2 ;  /* 0x0000000200597308 */ /* 0x0003240000000800 */
[----:B------:R-:W-:Y:S01]  /*dcb0*/  HMMA.16816.F32 R40, R8, R22, R40 ;  /* 0x000000160828723c */ /* 0x000fe20000001828 */
[----:B------:R-:W5:Y:S01]  /*dcc0*/  LDSM.16.MT88.4 R20, [R140+0xf800] ;  /* 0x00f800008c14783b */ /* 0x000f620000004200 */
[----:B-1----:R-:W-:-:S04]  /*dcd0*/  FFMA.FTZ R2, R86, R0, -R3 ;  /* 0x0000000056027223 */ /* 0x002fc80000010803 */
[----:B------:R1:W4:Y:S02]  /*dce0*/  MUFU.EX2 R88, R2 ;  /* 0x0000000200587308 */ /* 0x0003240000000800 */
[C---:B------:R-:W-:Y:S08]  /*dcf0*/  HMMA.16816.F32 R28, R8.reuse, R16, R28 ;  /* 0x00000010081c723c */ /* 0x040ff0000000181c */
[----:B------:R-:W-:Y:S01]  /*dd00*/  HMMA.16816.F32 R24, R8, R18, R60 ;  /* 0x000000120818723c */ /* 0x000fe2000000183c */
[----:B------:R-:W5:Y:S01]  /*dd10*/  LDSM.16.MT88.4 R16, [R39+0xf800] ;  /* 0x00f800002710783b */ /* 0x000f620000004200 */
[----:B-1----:R-:W-:-:S04]  /*dd20*/  FADD.FTZ R2, R200, R196 ;  /* 0x000000c4c8027221 */ /* 0x002fc80000010000 */
[----:B------:R-:W-:Y:S01]  /*dd30*/  FADD.FTZ R4, R7, R2 ;  /* 0x0000000207047221 */ /* 0x000fe20000010000 */
[----:B------:R-:W-:-:S04]  /*dd40*/  FFMA.FTZ R2, R85, R0, -R3 ;  /* 0x0000000055027223 */ /* 0x000fc80000010803 */
[----:B------:R1:W-:Y:S02]  /*dd50*/  MUFU.EX2 R87, R2 ;  /* 0x0000000200577308 */ /* 0x0003e40000000800 */
[----:B-1----:R-:W-:-:S06]  /*dd60*/  FFMA.FTZ R2, R81, R0, -R3 ;  /* 0x0000000051027223 */ /* 0x002fcc0000010803 */
[----:B------:R1:W-:Y:S02]  /*dd70*/  MUFU.EX2 R86, R2 ;  /* 0x0000000200567308 */ /* 0x0003e40000000800 */
[----:B-1----:R-:W-:-:S06]  /*dd80*/  FFMA.FTZ R2, R77, R0, -R3 ;  /* 0x000000004d027223 */ /* 0x002fcc0000010803 */
[----:B------:R1:W-:Y:S01]  /*dd90*/  MUFU.EX2 R85, R2 ;  /* 0x0000000200557308 */ /* 0x0003e20000000800 */
[----:B---3--:R-:W-:Y:S01]  /*dda0*/  HMMA.16816.F32 R56, R8, R12, R56 ;  /* 0x0000000c0838723c */ /* 0x008fe20000001838 */
[----:B-1----:R-:W-:-:S06]  /*ddb0*/  FFMA.FTZ R2, R123, R0, -R5 ;  /* 0x000000007b027223 */ /* 0x002fcc0000010805 */
[----:B------:R1:W-:Y:S01]  /*ddc0*/  MUFU.EX2 R84, R2 ;  /* 0x0000000200547308 */ /* 0x0003e20000000800 */
[----:B------:R-:W-:Y:S01]  /*ddd0*/  HMMA.16816.F32 R52, R8, R14, R52 ;  /* 0x0000000e0834723c */ /* 0x000fe20000001834 */
[----:B--2---:R-:W-:Y:S01]  /*dde0*/  F2FP.F16.F32.PACK_AB R8, R92, R91 ;  /* 0x0000005b5c08723e */ /* 0x004fe200000000ff */
[----:B------:R-:W-:Y:S01]  /*ddf0*/  FADD.FTZ R6, R205, R6 ;  /* 0x00000006cd067221 */ /* 0x000fe20000010000 */
[----:B------:R-:W-:Y:S01]  /*de00*/  F2FP.F16.F32.PACK_AB R9, R94, R93 ;  /* 0x0000005d5e09723e */ /* 0x000fe200000000ff */
[----:B------:R-:W2:Y:S01]  /*de10*/  LDSM.16.MT88.4 R12, [R156+0xf800] ;  /* 0x00f800009c0c783b */ /* 0x000ea20000004200 */
[----:B----4-:R-:W-:Y:S02]  /*de20*/  F2FP.F16.F32.PACK_AB R10, R89, R90 ;  /* 0x0000005a590a723e */ /* 0x010fe400000000ff */
[----:B------:R-:W-:Y:S01]  /*de30*/  F2FP.F16.F32.PACK_AB R11, R88, R95 ;  /* 0x0000005f580b723e */ /* 0x000fe200000000ff */
[----:B-1----:R-:W-:-:S04]  /*de40*/  FFMA.FTZ R2, R119, R0, -R5 ;  /* 0x0000000077027223 */ /* 0x002fc80000010805 */
[----:B------:R1:W3:Y:S02]  /*de50*/  MUFU.EX2 R83, R2 ;  /* 0x0000000200537308 */ /* 0x0002e40000000800 */
[----:B-----5:R-:W-:Y:S01]  /*de60*/  HMMA.16816.F32 R64, R8, R20, R48 ;  /* 0x000000140840723c */ /* 0x020fe20000001830 */
[----:B------:R-:W-:Y:S01]  /*de70*/  FADD.FTZ R4, R211, R4 ;  /* 0x00000004d3047221 */ /* 0x000fe20000010000 */
[----:B------:R-:W-:Y:S01]  /*de80*/  FADD.FTZ R6, R206, R6 ;  /* 0x00000006ce067221 */ /* 0x000fe20000010000 */
[----:B-1----:R-:W-:-:S04]  /*de90*/  FFMA.FTZ R2, R82, R0, -R5 ;  /* 0x0000000052027223 */ /* 0x002fc80000010805 */
[----:B------:R1:W-:Y:S01]  /*dea0*/  MUFU.EX2 R82, R2 ;  /* 0x0000000200527308 */ /* 0x0003e20000000800 */
[----:B------:R-:W-:Y:S01]  /*deb0*/  HMMA.16816.F32 R68, R8, R22, R44 ;  /* 0x000000160844723c */ /* 0x000fe2000000182c */
[----:B------:R-:W4:Y:S01]  /*dec0*/  LDSM.16.MT88.4 R20, [R38+0xf800] ;  /* 0x00f800002614783b */ /* 0x000f220000004200 */
[----:B------:R-:W-:Y:S01]  /*ded0*/  FADD.FTZ R6, R207, R6 ;  /* 0x00000006cf067221 */ /* 0x000fe20000010000 */
[----:B-1----:R-:W-:-:S04]  /*dee0*/  FFMA.FTZ R2, R79, R0, -R5 ;  /* 0x000000004f027223 */ /* 0x002fc80000010805 */
[----:B------:R1:W5:Y:S01]  /*def0*/  MUFU.EX2 R81, R2 ;  /* 0x0000000200517308 */ /* 0x0003620000000800 */
[----:B------:R-:W-:Y:S01]  /*df00*/  HMMA.16816.F32 R60, R8, R16, R32 ;  /* 0x00000010083c723c */ /* 0x000fe20000001820 */
[----:B------:R-:W5:Y:S01]  /*df10*/  LDSM.16.MT88.4 R32, [R140+0x10000] ;  /* 0x010000008c20783b */ /* 0x000f620000004200 */
[----:B------:R-:W-:Y:S01]  /*df20*/  FADD.FTZ R7, R208, R6 ;  /* 0x00000006d0077221 */ /* 0x000fe20000010000 */
[----:B-1----:R-:W-:-:S04]  /*df30*/  FFMA.FTZ R2, R113, R0, -R3 ;  /* 0x0000000071027223 */ /* 0x002fc80000010803 */
[----:B------:R1:W5:Y:S02]  /*df40*/  MUFU.EX2 R79, R2 ;  /* 0x00000002004f7308 */ /* 0x0003640000000800 */
[----:B-1----:R-:W-:-:S04]  /*df50*/  FADD.FTZ R2, R236, R4 ;  /* 0x00000004ec027221 */ /* 0x002fc80000010000 */
[----:B------:R-:W-:-:S04]  /*df60*/  FADD.FTZ R2, R239, R2 ;  /* 0x00000002ef027221 */ /* 0x000fc80000010000 */
[----:B------:R-:W-:Y:S01]  /*df70*/  FADD.FTZ R6, R240, R2 ;  /* 0x00000002f0067221 */ /* 0x000fe20000010000 */
[----:B------:R-:W-:-:S04]  /*df80*/  FFMA.FTZ R2, R78, R0, -R3 ;  /* 0x000000004e027223 */ /* 0x000fc80000010803 */
[----:B------:R1:W-:Y:S02]  /*df90*/  MUFU.EX2 R78, R2 ;  /* 0x00000002004e7308 */ /* 0x0003e40000000800 */
[----:B-1----:R-:W-:-:S06]  /*dfa0*/  FFMA.FTZ R2, R76, R0, -R3 ;  /* 0x000000004c027223 */ /* 0x002fcc0000010803 */
[----:B------:R1:W-:Y:S01]  /*dfb0*/  MUFU.EX2 R76, R2 ;  /* 0x00000002004c7308 */ /* 0x0003e20000000800 */
[-C--:B------:R-:W-:Y:S01]  /*dfc0*/  FFMA.FTZ R4, R110, R0.reuse, -R3 ;  /* 0x000000006e047223 */ /* 0x080fe20000010803 */
[----:B-1----:R-:W-:-:S06]  /*dfd0*/  FFMA.FTZ R2, R118, R0, -R5 ;  /* 0x0000000076027223 */ /* 0x002fcc0000010805 */
[----:B------:R1:W-:Y:S01]  /*dfe0*/  MUFU.EX2 R75, R2 ;  /* 0x00000002004b7308 */ /* 0x0003e20000000800 */
[----:B------:R-:W-:Y:S01]  /*dff0*/  HMMA.16816.F32 R48, R8, R18, R40 ;  /* 0x000000120830723c */ /* 0x000fe20000001828 */
[----:B------:R-:W-:Y:S01]  /*e000*/  LDSM.16.MT88.4 R16, [R156+0x10000] ;  /* 0x010000009c10783b */ /* 0x000fe20000004200 */
[----:B-1----:R-:W-:-:S05]  /*e010*/  FFMA.FTZ R2, R115, R0, -R5 ;  /* 0x0000000073027223 */ /* 0x002fca0000010805 */
[----:B------:R1:W5:Y:S01]  /*e020*/  MUFU.EX2 R74, R2 ;  /* 0x00000002004a7308 */ /* 0x0003620000000800 */
[C---:B--2---:R-:W-:Y:S07]  /*e030*/  HMMA.16816.F32 R44, R8.reuse, R12, R28 ;  /* 0x0000000c082c723c */ /* 0x044fee000000181c */
[----:B------:R2:W5:Y:S01]  /*e040*/  MUFU.EX2 R77, R4 ;  /* 0x00000004004d7308 */ /* 0x0005620000000800 */
[----:B----4-:R-:W-:Y:S01]  /*e050*/  HMMA.16816.F32 R40, R8, R20, R56 ;  /* 0x000000140828723c */ /* 0x010fe20000001838 */
[----:B-1----:R-:W-:-:S06]  /*e060*/  FFMA.FTZ R2, R109, R0, -R5 ;  /* 0x000000006d027223 */ /* 0x002fcc0000010805 */
[----:B------:R1:W-:Y:S01]  /*e070*/  MUFU.EX2 R73, R2 ;  /* 0x0000000200497308 */ /* 0x0003e20000000800 */
[----:B------:R-:W-:Y:S01]  /*e080*/  HMMA.16816.F32 R28, R8, R14, R24 ;  /* 0x0000000e081c723c */ /* 0x000fe20000001818 */
[----:B------:R-:W4:Y:S01]  /*e090*/  LDSM.16.MT88.4 R24, [R39+0x10000] ;  /* 0x010000002718783b */ /* 0x000f220000004200 */
[----:B--2---:R-:W-:-:S03]  /*e0a0*/  FADD.FTZ R4, R241, R7 ;  /* 0x00000007f1047221 */ /* 0x004fc60000010000 */
[----:B------:R-:W2:Y:S03]  /*e0b0*/  LDSM.16.MT88.4 R12, [R38+0x10000] ;  /* 0x01000000260c783b */ /* 0x000ea60000004200 */
[----:B------:R-:W-:Y:S01]  /*e0c0*/  HMMA.16816.F32 R20, R8, R22, R52 ;  /* 0x000000160814723c */ /* 0x000fe20000001834 */
[----:B---3--:R-:W-:Y:S02]  /*e0d0*/  F2FP.F16.F32.PACK_AB R8, R83, R84 ;  /* 0x000000545308723e */ /* 0x008fe400000000ff */
[----:B------:R-:W-:Y:S01]  /*e0e0*/  F2FP.F16.F32.PACK_AB R9, R86, R87 ;  /* 0x000000575609723e */ /* 0x000fe200000000ff */
[----:B-1----:R-:W-:Y:S01]  /*e0f0*/  FFMA.FTZ R2, R98, R0, -R5 ;  /* 0x0000000062027223 */ /* 0x002fe20000010805 */
[----:B-----5:R-:W-:Y:S02]  /*e100*/  F2FP.F16.F32.PACK_AB R10, R81, R82 ;  /* 0x00000052510a723e */ /* 0x020fe400000000ff */
[----:B------:R-:W-:Y:S01]  /*e110*/  F2FP.F16.F32.PACK_AB R11, R79, R85 ;  /* 0x000000554f0b723e */ /* 0x000fe200000000ff */
[----:B------:R1:W3:Y:S01]  /*e120*/  MUFU.EX2 R72, R2 ;  /* 0x0000000200487308 */ /* 0x0002e20000000800 */
[----:B------:R-:W-:-:S04]  /*e130*/  FADD.FTZ R4, R242, R4 ;  /* 0x00000004f2047221 */ /* 0x000fc80000010000 */
[----:B------:R-:W-:Y:S01]  /*e140*/  FADD.FTZ R4, R210, R4 ;  /* 0x00000004d2047221 */ /* 0x000fe20000010000 */
[----:B------:R-:W-:Y:S01]  /*e150*/  HMMA.16816.F32 R56, R8, R34, R68 ;  /* 0x000000220838723c */ /* 0x000fe20000001844 */
[----:B-1----:R-:W-:Y:S01]  /*e160*/  FADD.FTZ R2, R238, R6 ;  /* 0x00000006ee027221 */ /* 0x002fe20000010000 */
[----:B------:R-:W-:-:S03]  /*e170*/  FFMA.FTZ R6, R99, R0, -R3 ;  /* 0x0000000063067223 */ /* 0x000fc60000010803 */
[----:B------:R-:W-:Y:S01]  /*e180*/  FADD.FTZ R2, R237, R2 ;  /* 0x00000002ed027221 */ /* 0x000fe20000010000 */
[----:B------:R1:W5:Y:S03]  /*e190*/  MUFU.EX2 R71, R6 ;  /* 0x0000000600477308 */ /* 0x0003660000000800 */
        /* <DEDUP_REMOVED lines=19> */
[----:B----4-:R-:W-:Y:S03]  /*e2d0*/  HMMA.16816.F32 R60, R8, R24, R60 ;  /* 0x00000018083c723c */ /* 0x010fe6000000183c */
[----:B------:R-:W-:Y:S01]  /*e2e0*/  FADD.FTZ R4, R191, R4 ;  /* 0x00000004bf047221 */ /* 0x000fe20000010000 */
[----:B------:R-:W-:-:S04]  /*e2f0*/  FADD.FTZ R2, R193, R2 ;  /* 0x00000002c1027221 */ /* 0x000fc80000010000 */
[----:B------:R-:W-:Y:S01]  /*e300*/  HMMA.16816.F32 R48, R8, R26, R48 ;  /* 0x0000001a0830723c */ /* 0x000fe20000001830 */
[----:B------:R-:W1:Y:S01]  /*e310*/  LDSM.16.MT88.4 R24, [R39+0x10800] ;  /* 0x010800002718783b */ /* 0x000e620000004200 */
[----:B------:R-:W-:Y:S01]  /*e320*/  FADD.FTZ R4, R189, R4 ;  /* 0x00000004bd047221 */ /* 0x000fe20000010000 */
[----:B------:R-:W-:-:S05]  /*e330*/  FADD.FTZ R2, R187, R2 ;  /* 0x00000002bb027221 */ /* 0x000fca0000010000 */
[----:B------:R-:W-:Y:S01]  /*e340*/  HMMA.16816.F32 R52, R8, R32, R64 ;  /* 0x000000200834723c */ /* 0x000fe20000001840 */
[----:B------:R-:W4:Y:S01]  /*e350*/  LDSM.16.MT88.4 R32, [R140+0x10800] ;  /* 0x010800008c20783b */ /* 0x000f220000004200 */
[----:B------:R-:W-:-:S06]  /*e360*/  FADD.FTZ R4, R188, R4 ;  /* 0x00000004bc047221 */ /* 0x000fcc0000010000 */
[----:B------:R-:W-:Y:S01]  /*e370*/  HMMA.16816.F32 R64, R8, R16, R44 ;  /* 0x000000100840723c */ /* 0x000fe2000000182c */
[----:B------:R-:W-:-:S07]  /*e380*/  FADD.FTZ R2, R186, R2 ;  /* 0x00000002ba027221 */ /* 0x000fce0000010000 */
[----:B------:R-:W-:Y:S01]  /*e390*/  HMMA.16816.F32 R44, R8, R18, R28 ;  /* 0x00000012082c723c */ /* 0x000fe2000000181c */
        /* <DEDUP_REMOVED lines=12> */
[----:B------:R5:W-:Y:S02]  /*e460*/  MUFU.EX2 R69, R6 ;  /* 0x0000000600457308 */ /* 0x000be40000000800 */
[----:B------:R-:W-:Y:S01]  /*e470*/  FADD.FTZ R4, R173, R4 ;  /* 0x00000004ad047221 */ /* 0x000fe20000010000 */
[----:B--2---:R-:W-:Y:S01]  /*e480*/  HMMA.16816.F32 R160, R8, R12, R40 ;  /* 0x0000000c08a0723c */ /* 0x004fe20000001828 */
[----:B------:R-:W-:-:S02]  /*e490*/  FADD.FTZ R2, R177, R2 ;  /* 0x00000002b1027221 */ /* 0x000fc40000010000 */
[----:B------:R-:W-:-:S05]  /*e4a0*/  FADD.FTZ R4, R172, R4 ;  /* 0x00000004ac047221 */ /* 0x000fca0000010000 */
[----:B------:R-:W-:Y:S01]  /*e4b0*/  HMMA.16816.F32 R28, R8, R14, R20 ;  /* 0x0000000e081c723c */ /* 0x000fe20000001814 */
[----:B------:R-:W-:Y:S01]  /*e4c0*/  F2FP.F16.F32.PACK_AB R8, R74, R75 ;  /* 0x0000004b4a08723e */ /* 0x000fe200000000ff */
[----:B------:R-:W2:Y:S01]  /*e4d0*/  LDSM.16.MT88.4 R12, [R38+0x10800] ;  /* 0x01080000260c783b */ /* 0x000ea20000004200 */
[----:B------:R-:W-:Y:S02]  /*e4e0*/  F2FP.F16.F32.PACK_AB R9, R78, R77 ;  /* 0x0000004d4e09723e */ /* 0x000fe400000000ff */
[----:B---3--:R-:W-:Y:S01]  /*e4f0*/  F2FP.F16.F32.PACK_AB R10, R72, R73 ;  /* 0x00000049480a723e */ /* 0x008fe200000000ff */
[----:B-----5:R-:W-:Y:S01]  /*e500*/  FFMA.FTZ R6, R97, R0, -R3 ;  /* 0x0000000061067223 */ /* 0x020fe20000010803 */
[----:B------:R-:W-:Y:S01]  /*e510*/  F2FP.F16.F32.PACK_AB R11, R71, R76 ;  /* 0x0000004c470b723e */ /* 0x000fe200000000ff */
[----:B------:R-:W-:Y:S01]  /*e520*/  FADD.FTZ R2, R171, R2 ;  /* 0x00000002ab027221 */ /* 0x000fe20000010000 */
[----:B------:R-:W-:Y:S01]  /*e530*/  FADD.FTZ R4, R175, R4 ;  /* 0x00000004af047221 */ /* 0x000fe20000010000 */
[----:B------:R3:W-:Y:S01]  /*e540*/  MUFU.EX2 R68, R6 ;  /* 0x0000000600447308 */ /* 0x0007e20000000800 */
[----:B------:R-:W-:Y:S01]  /*e550*/  LDSM.16.MT88.4 R20, [R140+0x11000] ;  /* 0x011000008c14783b */ /* 0x000fe20000004200 */
[----:B------:R-:W-:-:S02]  /*e560*/  FADD.FTZ R2, R170, R2 ;  /* 0x00000002aa027221 */ /* 0x000fc40000010000 */
[----:B-1----:R-:W-:Y:S01]  /*e570*/  HMMA.16816.F32 R144, R8, R24, R60 ;  /* 0x000000180890723c */ /* 0x002fe2000000183c */
[----:B------:R-:W-:Y:S01]  /*e580*/  FADD.FTZ R4, R166, R4 ;  /* 0x00000004a6047221 */ /* 0x000fe20000010000 */
[----:B------:R-:W-:Y:S01]  /*e590*/  FADD.FTZ R2, R168, R2 ;  /* 0x00000002a8027221 */ /* 0x000fe20000010000 */
[----:B---3--:R-:W-:-:S05]  /*e5a0*/  FFMA.FTZ R6, R116, R0, -R5 ;  /* 0x0000000074067223 */ /* 0x008fca0000010805 */
[----:B----4-:R-:W-:Y:S01]  /*e5b0*/  HMMA.16816.F32 R52, R8, R32, R52 ;  /* 0x000000200834723c */ /* 0x010fe20000001834 */
[----:B------:R1:W-:Y:S01]  /*e5c0*/  MUFU.EX2 R60, R6 ;  /* 0x00000006003c7308 */ /* 0x0003e20000000800 */
[----:B------:R-:W-:-:S06]  /*e5d0*/  FADD.FTZ R4, R167, R4 ;  /* 0x00000004a7047221 */ /* 0x000fcc0000010000 */
[----:B------:R-:W-:Y:S01]  /*e5e0*/  HMMA.16816.F32 R40, R8, R16, R64 ;  /* 0x000000100828723c */ /* 0x000fe20000001840 */
[----:B------:R-:W-:Y:S01]  /*e5f0*/  FADD.FTZ R2, R169, R2 ;  /* 0x00000002a9027221 */ /* 0x000fe20000010000 */
[----:B------:R-:W-:-:S06]  /*e600*/  FADD.FTZ R4, R165, R4 ;  /* 0x00000004a5047221 */ /* 0x000fcc0000010000 */
[----:B------:R-:W-:Y:S01]  /*e610*/  HMMA.16816.F32 R44, R8, R18, R44 ;  /* 0x00000012082c723c */ /* 0x000fe2000000182c */
[----:B------:R-:W3:Y:S01]  /*e620*/  LDSM.16.MT88.4 R16, [R39+0x11000] ;  /* 0x011000002710783b */ /* 0x000ee20000004200 */
[----:B-1----:R-:W-:-:S06]  /*e630*/  FFMA.FTZ R6, R108, R0, -R5 ;  /* 0x000000006c067223 */ /* 0x002fcc0000010805 */
[----:B------:R-:W-:Y:S01]  /*e640*/  HMMA.16816.F32 R32, R8, R34, R56 ;  /* 0x000000220820723c */ /* 0x000fe20000001838 */
[----:B------:R1:W4:Y:S01]  /*e650*/  MUFU.EX2 R58, R6 ;  /* 0x00000006003a7308 */ /* 0x0003220000000800 */
[----:B------:R-:W-:Y:S01]  /*e660*/  FADD.FTZ R2, R159, R2 ;  /* 0x000000029f027221 */ /* 0x000fe20000010000 */
[----:B------:R-:W-:-:S03]  /*e670*/  FADD.FTZ R4, R164, R4 ;  /* 0x00000004a4047221 */ /* 0x000fc60000010000 */
[----:B------:R-:W-:Y:S01]  /*e680*/  FADD.FTZ R2, R155, R2 ;  /* 0x000000029b027221 */ /* 0x000fe20000010000 */
[----:B------:R-:W-:Y:S01]  /*e690*/  FADD.FTZ R4, R153, R4 ;  /* 0x0000000499047221 */ /* 0x000fe20000010000 */
[----:B-1----:R-:W-:-:S04]  /*e6a0*/  FFMA.FTZ R6, R111, R0, -R5 ;  /* 0x000000006f067223 */ /* 0x002fc80000010805 */
[----:B------:R1:W-:Y:S01]  /*e6b0*/  MUFU.EX2 R59, R6 ;  /* 0x00000006003b7308 */ /* 0x0003e20000000800 */
[----:B------:R-:W-:Y:S01]  /*e6c0*/  FADD.FTZ R2, R157, R2 ;  /* 0x000000029d027221 */ /* 0x000fe20000010000 */
[----:B------:R-:W-:Y:S01]  /*e6d0*/  FADD.FTZ R4, R154, R4 ;  /* 0x000000049a047221 */ /* 0x000fe20000010000 */
[----:B------:R-:W-:Y:S01]  /*e6e0*/  HMMA.16816.F32 R24, R8, R26, R48 ;  /* 0x0000001a0818723c */ /* 0x000fe20000001830 */
[----:B-1----:R-:W-:-:S04]  /*e6f0*/  FFMA.FTZ R6, R100, R0, -R5 ;  /* 0x0000000064067223 */ /* 0x002fc80000010805 */
[----:B------:R1:W5:Y:S01]  /*e700*/  MUFU.EX2 R57, R6 ;  /* 0x0000000600397308 */ /* 0x0003620000000800 */
[----:B------:R-:W-:Y:S01]  /*e710*/  FADD.FTZ R2, R158, R2 ;  /* 0x000000029e027221 */ /* 0x000fe20000010000 */
[----:B------:R-:W-:-:S03]  /*e720*/  FADD.FTZ R4, R151, R4 ;  /* 0x0000000497047221 */ /* 0x000fc60000010000 */
[----:B------:R-:W-:Y:S01]  /*e730*/  FADD.FTZ R2, R149, R2 ;  /* 0x0000000295027221 */ /* 0x000fe20000010000 */
[----:B-1----:R-:W-:-:S04]  /*e740*/  FFMA.FTZ R6, R105, R0, -R3 ;  /* 0x0000000069067223 */ /* 0x002fc80000010803 */
[----:B------:R1:W3:Y:S01]  /*e750*/  MUFU.EX2 R56, R6 ;  /* 0x0000000600387308 */ /* 0x0002e20000000800 */
[----:B------:R-:W-:Y:S01]  /*e760*/  FADD.FTZ R4, R150, R4 ;  /* 0x0000000496047221 */ /* 0x000fe20000010000 */
[----:B------:R-:W-:Y:S01]  /*e770*/  FADD.FTZ R2, R148, R2 ;  /* 0x0000000294027221 */ /* 0x000fe20000010000 */
[----:B--2---:R-:W-:Y:S01]  /*e780*/  HMMA.16816.F32 R160, R8, R12, R160 ;  /* 0x0000000c08a0723c */ /* 0x004fe200000018a0 */
[----:B------:R-:W-:Y:S01]  /*e790*/  LDSM.16.MT88.4 R148, [R39+0x11800] ;  /* 0x011800002794783b */ /* 0x000fe20000004200 */
[----:B------:R-:W-:Y:S01]  /*e7a0*/  FADD.FTZ R4, R138, R4 ;  /* 0x000000048a047221 */ /* 0x000fe20000010000 */
[----:B-1----:R-:W-:-:S04]  /*e7b0*/  FFMA.FTZ R6, R114, R0, -R3 ;  /* 0x0000000072067223 */ /* 0x002fc80000010803 */
[----:B------:R1:W2:Y:S01]  /*e7c0*/  MUFU.EX2 R51, R6 ;  /* 0x0000000600337308 */ /* 0x0002a20000000800 */
[----:B------:R-:W-:Y:S01]  /*e7d0*/  HMMA.16816.F32 R28, R8, R14, R28 ;  /* 0x0000000e081c723c */ /* 0x000fe2000000181c */
[----:B------:R-:W-:Y:S01]  /*e7e0*/  FADD.FTZ R2, R142, R2 ;  /* 0x000000028e027221 */ /* 0x000fe20000010000 */
[----:B----4-:R-:W-:Y:S01]  /*e7f0*/  F2FP.F16.F32.PACK_AB R8, R58, R60 ;  /* 0x0000003c3a08723e */ /* 0x010fe200000000ff */
[----:B------:R-:W-:Y:S01]  /*e800*/  FADD.FTZ R4, R139, R4 ;  /* 0x000000048b047221 */ /* 0x000fe20000010000 */
[----:B------:R-:W-:Y:S02]  /*e810*/  F2FP.F16.F32.PACK_AB R9, R69, R70 ;  /* 0x000000464509723e */ /* 0x000fe400000000ff */
[----:B-----5:R-:W-:Y:S01]  /*e820*/  F2FP.F16.F32.PACK_AB R10, R57, R59 ;  /* 0x0000003b390a723e */ /* 0x020fe200000000ff */
[----:B-1----:R-:W-:Y:S01]  /*e830*/  FFMA.FTZ R6, R106, R0, -R3 ;  /* 0x000000006a067223 */ /* 0x002fe20000010803 */
[----:B---3--:R-:W-:Y:S01]  /*e840*/  F2FP.F16.F32.PACK_AB R11, R56, R68 ;  /* 0x00000044380b723e */ /* 0x008fe200000000ff */
[----:B------:R-:W1:Y:S02]  /*e850*/  LDSM.16.MT88.4 R12, [R156+0x11000] ;  /* 0x011000009c0c783b */ /* 0x000e640000004200 */
[----:B------:R3:W-:Y:S01]  /*e860*/  MUFU.EX2 R50, R6 ;  /* 0x0000000600327308 */ /* 0x0007e20000000800 */
[----:B------:R-:W-:Y:S01]  /*e870*/  FADD.FTZ R2, R152, R2 ;  /* 0x0000000298027221 */ /* 0x000fe20000010000 */
[----:B------:R-:W-:Y:S01]  /*e880*/  FADD.FTZ R4, R137, R4 ;  /* 0x0000000489047221 */ /* 0x000fe20000010000 */
[----:B------:R-:W-:Y:S01]  /*e890*/  LDSM.16.MT88.4 R140, [R140+0x11800] ;  /* 0x011800008c8c783b */ /* 0x000fe20000004200 */
[----:B------:R-:W-:Y:S01]  /*e8a0*/  HMMA.16816.F32 R144, R8, R16, R144 ;  /* 0x000000100890723c */ /* 0x000fe20000001890 */
[----:B------:R-:W-:-:S02]  /*e8b0*/  FADD.FTZ R2, R133, R2 ;  /* 0x0000000285027221 */ /* 0x000fc40000010000 */
[----:B------:R-:W-:Y:S01]  /*e8c0*/  LDSM.16.MT88.4 R156, [R156+0x11800] ;  /* 0x011800009c9c783b */ /* 0x000fe20000004200 */
[----:B---3--:R-:W-:-:S04]  /*e8d0*/  FFMA.FTZ R6, R107, R0, -R3 ;  /* 0x000000006b067223 */ /* 0x008fc80000010803 */
[----:B------:R3:W-:Y:S01]  /*e8e0*/  MUFU.EX2 R49, R6 ;  /* 0x0000000600317308 */ /* 0x0007e20000000800 */
[----:B------:R-:W-:Y:S01]  /*e8f0*/  HMMA.16816.F32 R16, R8, R18, R24 ;  /* 0x000000120810723c */ /* 0x000fe20000001818 */
[----:B------:R-:W-:Y:S01]  /*e900*/  FADD.FTZ R4, R136, R4 ;  /* 0x0000000488047221 */ /* 0x000fe20000010000 */
[----:B------:R-:W-:Y:S01]  /*e910*/  FADD.FTZ R2, R130, R2 ;  /* 0x0000000282027221 */ /* 0x000fe20000010000 */
[-C--:B------:R-:W-:Y:S01]  /*e920*/  FFMA.FTZ R3, R251, R0.reuse, -R3 ;  /* 0x00000000fb037223 */ /* 0x080fe20000010803 */
[----:B---3--:R-:W-:-:S04]  /*e930*/  FFMA.FTZ R6, R122, R0, -R5 ;  /* 0x000000007a067223 */ /* 0x008fc80000010805 */
[----:B------:R3:W4:Y:S02]  /*e940*/  MUFU.EX2 R48, R6 ;  /* 0x0000000600307308 */ /* 0x0007240000000800 */
[----:B---3--:R-:W-:-:S06]  /*e950*/  FFMA.FTZ R6, R112, R0, -R5 ;  /* 0x0000000070067223 */ /* 0x008fcc0000010805 */
[----:B------:R3:W5:Y:S02]  /*e960*/  MUFU.EX2 R26, R6 ;  /* 0x00000006001a7308 */ /* 0x0007640000000800 */
[-CC-:B---3--:R-:W-:Y:S01]  /*e970*/  FFMA.FTZ R6, R117, R0.reuse, -R5.reuse ;  /* 0x0000000075067223 */ /* 0x188fe20000010805 */
        /* <DEDUP_REMOVED lines=39> */
[----:B------:R-:W1:Y:S01]  /*ebf0*/  MUFU.EX2 R25, R6 ;  /* 0x0000000600197308 */ /* 0x000e620000000800 */
[----:B------:R-:W-:Y:S02]  /*ec00*/  FADD.FTZ R0, R68, R0 ;  /* 0x0000000044007221 */ /* 0x000fe40000010000 */
[----:B------:R-:W-:Y:S02]  /*ec10*/  FADD.FTZ R2, R59, R2 ;  /* 0x000000023b027221 */ /* 0x000fe40000010000 */
[----:B------:R-:W-:-:S03]  /*ec20*/  FADD.FTZ R0, R56, R0 ;  /* 0x0000000038007221 */ /* 0x000fc60000010000 */
[----:B------:R5:W-:Y:S01]  /*ec30*/  MUFU.EX2 R24, R5 ;  /* 0x0000000500187308 */ /* 0x000be20000000800 */
[----:B------:R-:W-:Y:S01]  /*ec40*/  FADD.FTZ R2, R57, R2 ;  /* 0x0000000239027221 */ /* 0x000fe20000010000 */
[----:B--2---:R-:W-:-:S06]  /*ec50*/  FADD.FTZ R0, R51, R0 ;  /* 0x0000000033007221 */ /* 0x004fcc0000010000 */
[----:B------:R-:W2:Y:S01]  /*ec60*/  MUFU.EX2 R3, R3 ;  /* 0x0000000300037308 */ /* 0x000ea20000000800 */
[----:B----4-:R-:W-:Y:S01]  /*ec70*/  FADD.FTZ R2, R48, R2 ;  /* 0x0000000230027221 */ /* 0x010fe20000010000 */
[----:B-----5:R-:W4:Y:S01]  /*ec80*/  LDSM.16.MT88.4 R4, [R38+0x11800] ;  /* 0x011800002604783b */ /* 0x020f220000004200 */
[----:B------:R-:W-:Y:S02]  /*ec90*/  FADD.FTZ R0, R50, R0 ;  /* 0x0000000032007221 */ /* 0x000fe40000010000 */
[----:B------:R-:W-:Y:S02]  /*eca0*/  FADD.FTZ R2, R26, R2 ;  /* 0x000000021a027221 */ /* 0x000fe40000010000 */
[----:B------:R-:W-:Y:S02]  /*ecb0*/  FADD.FTZ R0, R49, R0 ;  /* 0x0000000031007221 */ /* 0x000fe40000010000 */
[----:B-1----:R-:W-:Y:S01]  /*ecc0*/  FADD.FTZ R2, R25, R2 ;  /* 0x0000000219027221 */ /* 0x002fe20000010000 */
[C---:B--2---:R-:W-:Y:S01]  /*ecd0*/  F2FP.F16.F32.PACK_AB R167, R3.reuse, R49 ;  /* 0x0000003103a7723e */ /* 0x044fe200000000ff */
[----:B------:R-:W-:-:S02]  /*ece0*/  FADD.FTZ R3, R3, R0 ;  /* 0x0000000003037221 */ /* 0x000fc40000010000 */
[----:B------:R-:W-:Y:S01]  /*ecf0*/  FADD.FTZ R0, R24, R2 ;  /* 0x0000000218007221 */ /* 0x000fe20000010000 */
[C---:B------:R-:W-:Y:S04]  /*ed00*/  HMMA.16816.F32 R40, R8.reuse, R12, R40 ;  /* 0x0000000c0828723c */ /* 0x040fe80000001828 */
[----:B------:R1:W-:Y:S04]  /*ed10*/  STL [R1+0x40], R0 ;  /* 0x0000400001007387 */ /* 0x0003e80000100800 */
[C---:B------:R-:W-:Y:S01]  /*ed20*/  HMMA.16816.F32 R12, R8.reuse, R14, R44 ;  /* 0x0000000e080c723c */ /* 0x040fe2000000182c */
[----:B------:R1:W-:Y:S07]  /*ed30*/  STL [R1+0x44], R3 ;  /* 0x0000440301007387 */ /* 0x0003ee0000100800 */
[C---:B---3--:R-:W-:Y:S08]  /*ed40*/  HMMA.16816.F32 R160, R8.reuse, R20, R160 ;  /* 0x0000001408a0723c */ /* 0x048ff000000018a0 */
        /* <DEDUP_REMOVED lines=15> */
[----:B-1----:R-:W-:-:S15]  /*ee40*/  @!P1 BRA `(.L_x_6309) ;  /* 0x000000bc00309947 */ /* 0x002fde0003800000 */
[----:B------:R-:W2:Y:S01]  /*ee50*/  LDL R241, [R1+0xc] ;  /* 0x00000c0001f17983 */ /* 0x000ea20000100800 */
[----:B------:R-:W-:-:S04]  /*ee60*/  DEPBAR.LE SB0, 0x0 ;  /* 0x000080000000791a */ /* 0x000fc80000000000 */
[----:B------:R1:W5:Y:S04]  /*ee70*/  LDL R244, [R1+0x30] ;  /* 0x0000300001f47983 */ /* 0x0003680000100800 */
[----:B------:R1:W5:Y:S01]  /*ee80*/  LDL R245, [R1+0x34] ;  /* 0x0000340001f57983 */ /* 0x0003620000100800 */
[----:B------:R-:W-:Y:S05]  /*ee90*/  WARPSYNC.ALL ;  /* 0x0000000000007948 */ /* 0x000fea0003800000 */
[----:B------:R-:W-:Y:S01]  /*eea0*/  BSSY.RECONVERGENT B0, `(.L_x_6310) ;  /* 0x0000052000007945 */ /* 0x000fe20003800200 */
[----:B------:R-:W-:Y:S01]  /*eeb0*/  BAR.SYNC.DEFER_BLOCKING 0x0 ;  /* 0x0000000000007b1d */ /* 0x000fe20000010000 */
[----:B--2---:R-:W-:-:S05]  /*eec0*/  IADD3 R8, PT, PT, R241, -0x2, RZ ;  /* 0xfffffffef1087810 */ /* 0x004fca0007ffe0ff */
[----:B-1----:R-:W-:Y:S05]  /*eed0*/  @!P0 BRA `(.L_x_6311) ;  /* 0x0000000400088947 */ /* 0x002fea0003800000 */
[----:B------:R-:W2:Y:S04]  /*eee0*/  LD.E R2, desc[UR4][R134.64+0x170] ;  /* 0x0001700486027980 */ /* 0x000ea8000c101900 */
[----:B------:R-:W3:Y:S01]  /*eef0*/  LDL.64 R246, [R1+0x20] ;  /* 0x0000200001f67983 */ /* 0x000ee20000100a00 */
[----:B------:R-:W-:Y:S01]  /*ef00*/  IMAD.SHL.U32 R8, R8, 0x100, RZ ;  /* 0x0000010008087824 */ /* 0x000fe200078e00ff */
        /* <DEDUP_REMOVED lines=25> */
[-C--:B------:R-:W-:Y:S01]  /*f0a0*/  ISETP.GE.U32.AND P4, PT, R5, R0.reuse, PT ;  /* 0x000000000500720c */ /* 0x080fe20003f86070 */
[----:B------:R-:W-:Y:S01]  /*f0b0*/  @!P1 VIADD R4, R4, 0x1 ;  /* 0x0000000104049836 */ /* 0x000fe20000000000 */
[----:B------:R-:W-:Y:S02]  /*f0c0*/  ISETP.GE.U32.AND P5, PT, R6, R0, PT ;  /* 0x000000000600720c */ /* 0x000fe40003fa6070 */
[----:B------:R-:W-:Y:S02]  /*f0d0*/  ISETP.GE.AND P1, PT, R8, RZ, PT ;  /* 0x000000ff0800720c */ /* 0x000fe40003f26270 */
[----:B------:R-:W-:Y:S02]  /*f0e0*/  @!P3 IADD3 R3, PT, PT, R3, 0x1, RZ ;  /* 0x000000010303b810 */ /* 0x000fe40007ffe0ff */
[----:B------:R-:W-:-:S05]  /*f0f0*/  ISETP.GE.AND P3, PT, R9, RZ, PT ;  /* 0x000000ff0900720c */ /* 0x000fca0003f66270 */
        /* <DEDUP_REMOVED lines=32> */
.L_x_6311:
        /* <DEDUP_REMOVED lines=12> */
.L_x_6312:
[----:B------:R-:W-:Y:S05]  /*f3c0*/  BSYNC.RECONVERGENT B0 ;  /* 0x0000000000007941 */ /* 0x000fea0003800200 */
.L_x_6310:
[----:B------:R-:W3:Y:S04]  /*f3d0*/  LDL R7, [R1+0x30] ;  /* 0x0000300001077983 */ /* 0x000ee80000100800 */
[----:B------:R-:W4:Y:S04]  /*f3e0*/  LDL R6, [R1+0x34] ;  /* 0x0000340001067983 */ /* 0x000f280000100800 */
[----:B------:R-:W3:Y:S04]  /*f3f0*/  LDL R8, [R1+0x48] ;  /* 0x0000480001087983 */ /* 0x000ee80000100800 */
[----:B------:R-:W4:Y:S04]  /*f400*/  LDL R5, [R1+0x5c] ;  /* 0x00005c0001057983 */ /* 0x000f280000100800 */
[----:B--2---:R-:W2:Y:S04]  /*f410*/  LDL R4, [R1+0x28] ;  /* 0x0000280001047983 */ /* 0x004ea80000100800 */
[----:B------:R-:W2:Y:S04]  /*f420*/  LDL R3, [R1+0x2c] ;  /* 0x00002c0001037983 */ /* 0x000ea80000100800 */
[----:B------:R-:W2:Y:S04]  /*f430*/  LDL.LU R2, [R1+0x10] ;  /* 0x0000100001027983 */ /* 0x000ea80000300800 */
[----:B------:R-:W2:Y:S04]  /*f440*/  LDL R0, [R1+0x38] ;  /* 0x0000380001007983 */ /* 0x000ea80000100800 */
[----:B------:R-:W-:Y:S04]  /*f450*/  STL [R1+0x6c], R37 ;  /* 0x00006c2501007387 */ /* 0x000fe80000100800 */
[----:B------:R-:W-:Y:S01]  /*f460*/  STL [R1+0x68], R36 ;  /* 0x0000682401007387 */ /* 0x000fe20000100800 */
[----:B---3--:R-:W-:-:S02]  /*f470*/  IMAD.MOV.U32 R12, RZ, RZ, R8 ;  /* 0x000000ffff0c7224 */ /* 0x008fc400078e0008 */
[----:B----4-:R-:W-:Y:S01]  /*f480*/  IMAD.MOV.U32 R11, RZ, RZ, R5 ;  /* 0x000000ffff0b7224 */ /* 0x010fe200078e0005 */
[----:B------:R-:W-:Y:S01]  /*f490*/  SHF.L.U64.HI R5, R232, 0x5, R233 ;  /* 0x00000005e8057819 */ /* 0x000fe200000102e9 */
[----:B------:R-:W-:Y:S02]  /*f4a0*/  IMAD.MOV.U32 R240, RZ, RZ, R12 ;  /* 0x000000fffff07224 */ /* 0x000fe400078e000c */
[----:B--2---:R-:W-:Y:S02]  /*f4b0*/  IMAD.MOV.U32 R10, RZ, RZ, R4 ;  /* 0x000000ffff0a7224 */ /* 0x004fe400078e0004 */
[----:B------:R-:W-:Y:S02]  /*f4c0*/  IMAD.MOV.U32 R218, RZ, RZ, R11 ;  /* 0x000000ffffda7224 */ /* 0x000fe400078e000b */
[----:B------:R-:W-:Y:S02]  /*f4d0*/  IMAD.MOV.U32 R9, RZ, RZ, R3 ;  /* 0x000000ffff097224 */ /* 0x000fe400078e0003 */
[----:B------:R-:W-:-:S02]  /*f4e0*/  IMAD.MOV.U32 R214, RZ, RZ, R10 ;  /* 0x000000ffffd67224 */ /* 0x000fc400078e000a */
[----:B------:R-:W-:Y:S02]  /*f4f0*/  IMAD.MOV.U32 R4, RZ, RZ, R2 ;  /* 0x000000ffff047224 */ /* 0x000fe400078e0002 */
[----:B------:R-:W-:Y:S01]  /*f500*/  IMAD.MOV.U32 R39, RZ, RZ, R9 ;  /* 0x000000ffff277224 */ /* 0x000fe200078e0009 */
[----:B------:R-:W-:Y:S01]  /*f510*/  ISETP.GE.AND P1, PT, R213, R0, PT ;  /* 0x00000000d500720c */ /* 0x000fe20003f26270 */
[----:B------:R-:W-:Y:S02]  /*f520*/  IMAD.SHL.U32 R0, R232, 0x20, RZ ;  /* 0x00000020e8007824 */ /* 0x000fe400078e00ff */
[----:B------:R-:W-:-:S03]  /*f530*/  IMAD.MOV.U32 R38, RZ, RZ, R4 ;  /* 0x000000ffff267224 */ /* 0x000fc600078e0004 */
[----:B------:R-:W-:-:S05]  /*f540*/  IADD3 R2, P3, PT, R0, R6, RZ ;  /* 0x0000000600027210 */ /* 0x000fca0007f7e0ff */
[----:B------:R-:W-:Y:S02]  /*f550*/  IMAD.X R3, R5, 0x1, R7, P3 ;  /* 0x0000000105037824 */ /* 0x000fe400018e0607 */
[----:B------:R-:W-:Y:S01]  /*f560*/  @!P1 IADD3 R4, P3, PT, R2, R0, RZ ;  /* 0x0000000002049210 */ /* 0x000fe20007f7e0ff */
[--C-:B------:R-:W-:Y:S01]  /*f570*/  @!P1 IMAD.MOV.U32 R20, RZ, RZ, R2.reuse ;  /* 0x000000ffff149224 */ /* 0x100fe200078e0002 */
[----:B------:R-:W-:Y:S01]  /*f580*/  @P1 STS.128 [R227+0xa000], RZ ;  /* 0x00a000ffe3001388 */ /* 0x000fe20000000c00 */
[--C-:B------:R-:W-:Y:S01]  /*f590*/  @!P1 IMAD.MOV.U32 R21, RZ, RZ, R3.reuse ;  /* 0x000000ffff159224 */ /* 0x100fe200078e0003 */
[----:B------:R-:W-:Y:S01]  /*f5a0*/  @!P1 LEA R24, P4, R232, R2, 0x6 ;  /* 0x00000002e8189211 */ /* 0x000fe200078830ff */
[----:B------:R-:W-:Y:S01]  /*f5b0*/  @!P1 IMAD.MOV.U32 R12, RZ, RZ, R2 ;  /* 0x000000ffff0c9224 */ /* 0x000fe200078e0002 */
[----:B------:R-:W-:Y:S01]  /*f5c0*/  @!PT LDS RZ, [RZ] ;  /* 0x00000000fffff984 */ /* 0x000fe20000000800 */
[----:B------:R-:W-:Y:S01]  /*f5d0*/  @!PT LDS RZ, [RZ] ;  /* 0x00000000fffff984 */ /* 0x000fe20000000800 */
[----:B------:R-:W-:Y:S01]  /*f5e0*/  @!PT LDS RZ, [RZ] ;  /* 0x00000000fffff984 */ /* 0x000fe20000000800 */
[----:B------:R2:W-:Y:S01]  /*f5f0*/  @!P1 LDGSTS.E.BYPASS.LTC128B.128 [R227+0xa000], desc[UR4][R6.64] ;  /* 0x0a00000006e39fae */ /* 0x0005e2000b981a04 */
[----:B------:R-:W-:Y:S02]  /*f600*/  @!P1 IMAD.MOV.U32 R13, RZ, RZ, R3 ;  /* 0x000000ffff0d9224 */ /* 0x000fe400078e0003 */
[----:B------:R-:W-:Y:S01]  /*f610*/  @!P1 IMAD.X R5, R3, 0x1, R5, P3 ;  /* 0x0000000103059824 */ /* 0x000fe200018e0605 */
[----:B------:R-:W-:Y:S01]  /*f620*/  @P1 STS.128 [R227+0xa800], RZ ;  /* 0x00a800ffe3001388 */ /* 0x000fe20000000c00 */
[----:B------:R-:W-:-:S02]  /*f630*/  @!P1 IMAD R8, R233, 0x60, RZ ;  /* 0x00000060e9089824 */ /* 0x000fc400078e02ff */
[--C-:B------:R-:W-:Y:S01]  /*f640*/  @!P1 IMAD.WIDE.U32 R22, R232, 0x60, R2.reuse ;  /* 0x00000060e8169825 */ /* 0x100fe200078e0002 */
[----:B------:R-:W-:Y:S01]  /*f650*/  @!PT LDS RZ, [RZ] ;  /* 0x00000000fffff984 */ /* 0x000fe20000000800 */
[----:B------:R-:W-:Y:S01]  /*f660*/  @!PT LDS RZ, [RZ] ;  /* 0x00000000fffff984 */ /* 0x000fe20000000800 */
[----:B------:R-:W-:Y:S01]  /*f670*/  @!PT LDS RZ, [RZ] ;  /* 0x00000000fffff984 */ /* 0x000fe20000000800 */
[----:B------:R-:W-:Y:S03]  /*f680*/  @!P1 LDGSTS.E.BYPASS.LTC128B.128 [R227+0xa800], desc[UR4][R2.64] ;  /* 0x0a80000002e39fae */ /* 0x000fe6000b981a04 */
[--C-:B------:R-:W-:Y:S01]  /*f690*/  @!P1 IMAD.MOV.U32 R16, RZ, RZ, R2.reuse ;  /* 0x000000ffff109224 */ /* 0x100fe200078e0002 */
[----:B------:R-:W-:Y:S01]  /*f6a0*/  @P1 STS.128 [R227+0xb000], RZ ;  /* 0x00b000ffe3001388 */ /* 0x000fe20000000c00 */
[--C-:B------:R-:W-:Y:S02]  /*f6b0*/  @!P1 IMAD.MOV.U32 R17, RZ, RZ, R3.reuse ;  /* 0x000000ffff119224 */ /* 0x100fe400078e0003 */
[----:B------:R-:W-:Y:S01]  /*f6c0*/  @!P1 IMAD.MOV.U32 R14, RZ, RZ, R2 ;  /* 0x000000ffff0e9224 */ /* 0x000fe200078e0002 */
[----:B------:R-:W-:Y:S01]  /*f6d0*/  @!PT LDS RZ, [RZ] ;  /* 0x00000000fffff984 */ /* 0x000fe20000000800 */
[----:B------:R-:W-:Y:S01]  /*f6e0*/  @!PT LDS RZ, [RZ] ;  /* 0x00000000fffff984 */ /* 0x000fe20000000800 */
[----:B------:R-:W-:Y:S01]  /*f6f0*/  @!PT LDS RZ, [RZ] ;  /* 0x00000000fffff984 */ /* 0x000fe20000000800 */
[----:B------:R3:W-:Y:S01]  /*f700*/  @!P1 LDGSTS.E.BYPASS.LTC128B.128 [R227+0xb000], desc[UR4][R4.64] ;  /* 0x0b00000004e39fae */ /* 0x0007e2000b981a04 */
[----:B------:R-:W-:-:S02]  /*f710*/  @!P1 IMAD.MOV.U32 R15, RZ, RZ, R3 ;  /* 0x000000ffff0f9224 */ /* 0x000fc400078e0003 */
[C---:B------:R-:W-:Y:S01]  /*f720*/  @!P1 IMAD.WIDE.U32 R20, R232.reuse, 0xa0, R20 ;  /* 0x000000a0e8149825 */ /* 0x040fe200078e0014 */
[----:B------:R-:W-:Y:S03]  /*f730*/  @P1 STS.128 [R227+0xb800], RZ ;  /* 0x00b800ffe3001388 */ /* 0x000fe60000000c00 */
[----:B------:R-:W-:-:S04]  /*f740*/  @!P1 IMAD.WIDE.U32 R12, R232, 0x140, R12 ;  /* 0x00000140e80c9825 */ /* 0x000fc800078e000c */
[C---:B--2---:R-:W-:Y:S02]  /*f750*/  @!P1 IMAD R6, R233.reuse, 0xa0, RZ ;  /* 0x000000a0e9069824 */ /* 0x044fe400078e02ff */
[----:B------:R-:W-:Y:S02]  /*f760*/  @!P1 IMAD R7, R233, 0x140, RZ ;  /* 0x00000140e9079824 */ /* 0x000fe400078e02ff */
[----:B------:R-:W-:Y:S02]  /*f770*/  @!P1 IMAD.IADD R23, R8, 0x1, R23 ;  /* 0x0000000108179824 */ /* 0x000fe400078e0217 */
[----:B------:R-:W-:-:S04]  /*f780*/  @!P1 IMAD.WIDE.U32 R16, R232, 0xe0, R16 ;  /* 0x000000e0e8109825 */ /* 0x000fc800078e0010 */
[----:B------:R-:W-:-:S04]  /*f790*/  @!P1 IMAD.WIDE.U32 R14, R232, 0x120, R14 ;  /* 0x00000120e80e9825 */ /* 0x000fc800078e000e */
[----:B------:R-:W-:Y:S02]  /*f7a0*/  @!P1 IMAD.IADD R21, R6, 0x1, R21 ;  /* 0x0000000106159824 */ /* 0x000fe400078e0215 */
[C---:B---3--:R-:W-:Y:S02]  /*f7b0*/  @!P1 IMAD R4, R233.reuse, 0xe0, RZ ;  /* 0x000000e0e9049824 */ /* 0x048fe400078e02ff */
[----:B------:R-:W-:Y:S02]  /*f7c0*/  @!P1 IMAD R5, R233, 0x120, RZ ;  /* 0x00000120e9059824 */ /* 0x000fe400078e02ff */
[----:B------:R-:W-:Y:S02]  /*f7d0*/  @!P1 IMAD.IADD R13, R7, 0x1, R13 ;  /* 0x00000001070d9824 */ /* 0x000fe400078e020d */
[----:B------:R-:W-:Y:S02]  /*f7e0*/  @!P1 IMAD.MOV.U32 R8, RZ, RZ, R2 ;  /* 0x000000ffff089224 */ /* 0x000fe400078e0002 */
[----:B------:R-:W-:-:S02]  /*f7f0*/  @!P1 IMAD.MOV.U32 R9, RZ, RZ, R3 ;  /* 0x000000ffff099224 */ /* 0x000fc400078e0003 */
[----:B------:R-:W-:Y:S02]  /*f800*/  @!P1 IMAD.MOV.U32 R6, RZ, RZ, R2 ;  /* 0x000000ffff069224 */ /* 0x000fe400078e0002 */
[----:B------:R-:W-:Y:S02]  /*f810*/  @!P1 IMAD.MOV.U32 R7, RZ, RZ, R3 ;  /* 0x000000ffff079224 */ /* 0x000fe400078e0003 */
[----:B------:R-:W-:Y:S02]  /*f820*/  @!P1 IMAD.IADD R17, R4, 0x1, R17 ;  /* 0x0000000104119824 */ /* 0x000fe400078e0211 */
[----:B------:R-:W-:Y:S02]  /*f830*/  @!P1 IMAD.IADD R15, R5, 0x1, R15 ;  /* 0x00000001050f9824 */ /* 0x000fe400078e020f */
[C---:B------:R-:W-:Y:S02]  /*f840*/  @!P1 IMAD R26, R233.reuse, 0x180, RZ ;  /* 0x00000180e91a9824 */ /* 0x040fe400078e02ff */
[----:B------:R-:W-:-:S02]  /*f850*/  @!P1 IMAD R25, R233, 0x1a0, RZ ;  /* 0x000001a0e9199824 */ /* 0x000fc400078e02ff */
[----:B------:R-:W-:Y:S02]  /*f860*/  @!P1 IMAD.MOV.U32 R4, RZ, RZ, R2 ;  /* 0x000000ffff049224 */ /* 0x000fe400078e0002 */
[----:B------:R-:W-:Y:S02]  /*f870*/  @!P1 IMAD.MOV.U32 R5, RZ, RZ, R3 ;  /* 0x000000ffff059224 */ /* 0x000fe400078e0003 */
[----:B------:R-:W-:-:S04]  /*f880*/  @!P1 IMAD.WIDE.U32 R8, R232, 0x180, R8 ;  /* 0x00000180e8089825 */ /* 0x000fc800078e0008 */
[----:B------:R-:W-:-:S04]  /*f890*/  @!P1 IMAD.WIDE.U32 R6, R232, 0x1a0, R6 ;  /* 0x000001a0e8069825 */ /* 0x000fc800078e0006 */
[----:B------:R-:W-:Y:S02]  /*f8a0*/  @!P1 IMAD R27, R233, 0x1c0, RZ ;  /* 0x000001c0e91b9824 */ /* 0x000fe400078e02ff */
[----:B------:R-:W-:-:S04]  /*f8b0*/  @!P1 IMAD.WIDE.U32 R4, R232, 0x1c0, R4 ;  /* 0x000001c0e8049825 */ /* 0x000fc800078e0004 */
[----:B------:R-:W-:Y:S01]  /*f8c0*/  @!P1 IMAD.IADD R9, R26, 0x1, R9 ;  /* 0x000000011a099824 */ /* 0x000fe200078e0209 */
[C---:B------:R-:W-:Y:S01]  /*f8d0*/  @!P1 LEA R26, P3, R232.reuse, R2, 0x7 ;  /* 0x00000002e81a9211 */ /* 0x040fe200078638ff */
[----:B------:R-:W-:Y:S01]  /*f8e0*/  @!P1 IMAD.IADD R7, R25, 0x1, R7 ;  /* 0x0000000119079824 */ /* 0x000fe200078e0207 */
[CC--:B------:R-:W-:Y:S01]  /*f8f0*/  @!P1 LEA.HI.X R25, R232.reuse, R3.reuse, R233, 0x6, P4 ;  /* 0x00000003e8199211 */ /* 0x0c0fe200020f34e9 */
[----:B------:R-:W-:Y:S02]  /*f900*/  @!P1 IMAD.MOV.U32 R18, RZ, RZ, R2 ;  /* 0x000000ffff129224 */ /* 0x000fe400078e0002 */
[----:B------:R-:W-:Y:S02]  /*f910*/  @!P1 IMAD.MOV.U32 R19, RZ, RZ, R3 ;  /* 0x000000ffff139224 */ /* 0x000fe400078e0003 */
[----:B------:R-:W-:Y:S01]  /*f920*/  @!P1 IMAD.IADD R5, R27, 0x1, R5 ;  /* 0x000000011b059824 */ /* 0x000fe200078e0205 */
[C---:B------:R-:W-:Y:S01]  /*f930*/  @!P1 LEA.HI.X R27, R232.reuse, R3, R233, 0x7, P3 ;  /* 0x00000003e81b9211 */ /* 0x040fe200018f3ce9 */
[----:B------:R-:W-:Y:S01]  /*f940*/  @!P1 IMAD R0, R233, 0xc0, RZ ;  /* 0x000000c0e9009824 */ /* 0x000fe200078e02ff */
[----:B------:R-:W-:Y:S01]  /*f950*/  @!PT LDS RZ, [RZ] ;  /* 0x00000000fffff984 */ /* 0x000fe20000000800 */
[----:B------:R-:W-:Y:S01]  /*f960*/  @!PT LDS RZ, [RZ] ;  /* 0x00000000fffff984 */ /* 0x000fe20000000800 */
[----:B------:R-:W-:Y:S01]  /*f970*/  @!PT LDS RZ, [RZ] ;  /* 0x00000000fffff984 */ /* 0x000fe20000000800 */
[----:B------:R-:W-:Y:S01]  /*f980*/  @!P1 LDGSTS.E.BYPASS.LTC128B.128 [R227+0xb800], desc[UR4][R24.64] ;  /* 0x0b80000018e39fae */ /* 0x000fe2000b981a04 */
[----:B------:R-:W-:-:S03]  /*f990*/  @!P1 IMAD.WIDE.U32 R18, R232, 0xc0, R18 ;  /* 0x000000c0e8129825 */ /* 0x000fc600078e0012 */
[----:B------:R-:W-:Y:S01]  /*f9a0*/  @P1 STS.128 [R227+0xc000], RZ ;  /* 0x00c000ffe3001388 */ /* 0x000fe20000000c00 */
[----:B------:R-:W-:Y:S01]  /*f9b0*/  @!P1 IMAD.MOV.U32 R10, RZ, RZ, R2 ;  /* 0x000000ffff0a9224 */ /* 0x000fe200078e0002 */
[----:B------:R-:W-:Y:S01]  /*f9c0*/  @!P1 LEA R2, P3, R232, R2, 0x8 ;  /* 0x00000002e8029211 */ /* 0x000fe200078640ff */
[----:B------:R-:W-:Y:S01]  /*f9d0*/  @!P1 IMAD.IADD R19, R0, 0x1, R19 ;  /* 0x0000000100139824 */ /* 0x000fe200078e0213 */
[----:B------:R-:W-:Y:S01]  /*f9e0*/  @!PT LDS RZ, [RZ] ;  /* 0x00000000fffff984 */ /* 0x000fe20000000800 */
[----:B------:R-:W-:Y:S01]  /*f9f0*/  @!PT LDS RZ, [RZ] ;  /* 0x00000000fffff984 */ /* 0x000fe20000000800 */
[----:B------:R-:W-:Y:S01]  /*fa00*/  @!PT LDS RZ, [RZ] ;  /* 0x00000000fffff984 */ /* 0x000fe20000000800 */
[----:B------:R-:W-:Y:S01]  /*fa10*/  @!P1 LDGSTS.E.BYPASS.LTC128B.128 [R227+0xc000], desc[UR4][R22.64] ;  /* 0x0c00000016e39fae */ /* 0x000fe2000b981a04 */
[----:B------:R-:W-:Y:S01]  /*fa20*/  @!P1 IMAD.MOV.U32 R11, RZ, RZ, R3 ;  /* 0x000000ffff0b9224 */ /* 0x000fe200078e0003 */
[C---:B------:R-:W-:Y:S01]  /*fa30*/  @!P1 LEA.HI.X R3, R232.reuse, R3, R233, 0x8, P3 ;  /* 0x00000003e8039211 */ /* 0x040fe200018f44e9 */
[----:B------:R-:W-:Y:S01]  /*fa40*/  @!P1 IMAD R0, R233, 0x160, RZ ;  /* 0x00000160e9009824 */ /* 0x000fe200078e02ff */
[----:B------:R-:W-:Y:S01]  /*fa50*/  @P1 STS.128 [R227+0xc800], RZ ;  /* 0x00c800ffe3001388 */ /* 0x000fe20000000c00 */
[----:B------:R-:W-:-:S03]  /*fa60*/  @!P1 IMAD.WIDE.U32 R10, R232, 0x160, R10 ;  /* 0x00000160e80a9825 */ /* 0x000fc600078e000a */
        /* <DEDUP_REMOVED lines=56> */
[----:B------:R-:W2:Y:S04]  /*fdf0*/  LD.E R0, desc[UR4][R134.64+0x18c] ;  /* 0x00018c0486007980 */ /* 0x000ea8000c101900 */
[----:B---3--:R-:W-:Y:S04]  /*fe00*/  LDSM.16.M88.4 R8, [R101+0x3000] ;  /* 0x003000006508783b */ /* 0x008fe80000000200 */
[----:B------:R-:W-:Y:S04]  /*fe10*/  LDSM.16.M88.4 R76, [R101+0x4000] ;  /* 0x00400000654c783b */ /* 0x000fe80000000200 */
[----:B------:R-:W-:Y:S04]  /*fe20*/  LDSM.16.M88.4 R68, [R101+0x4800] ;  /* 0x004800006544783b */ /* 0x000fe80000000200 */
[----:B------:R-:W-:Y:S04]  /*fe30*/  LDSM.16.M88.4 R16, [R101+0x2000] ;  /* 0x002000006510783b */ /* 0x000fe80000000200 */
[----:B----4-:R-:W3:Y:S04]  /*fe40*/  LDSM.16.M88.4 R4, [R248] ;  /* 0x00000000f804783b */ /* 0x010ee80000000200 */
[----:B------:R-:W-:Y:S04]  /*fe50*/  LDSM.16.M88.4 R64, [R101+0x5000] ;  /* 0x005000006540783b */ /* 0x000fe80000000200 */
[----:B------:R-:W-:Y:S04]  /*fe60*/  LDSM.16.M88.4 R60, [R101+0x5800] ;  /* 0x00580000653c783b */ /* 0x000fe80000000200 */
[----:B------:R-:W-:Y:S04]  /*fe70*/  LDSM.16.M88.4 R56, [R101+0x6000] ;  /* 0x006000006538783b */ /* 0x000fe80000000200 */
[----:B------:R-:W-:Y:S04]  /*fe80*/  LDSM.16.M88.4 R48, [R101+0x6800] ;  /* 0x006800006530783b */ /* 0x000fe80000000200 */
[----:B------:R-:W-:Y:S04]  /*fe90*/  LDSM.16.M88.4 R44, [R101+0x7000] ;  /* 0x00700000652c783b */ /* 0x000fe80000000200 */
[----:B------:R-:W-:Y:S04]  /*fea0*/  LDSM.16.M88.4 R40, [R101+0x7800] ;  /* 0x007800006528783b */ /* 0x000fe80000000200 */
[----:B------:R-:W-:Y:S04]  /*feb0*/  LDSM.16.M88.4 R80, [R101+0x3800] ;  /* 0x003800006550783b */ /* 0x000fe80000000200 */
[----:B------:R-:W-:Y:S04]  /*fec0*/  LDSM.16.M88.4 R32, [R101+0x8000] ;  /* 0x008000006520783b */ /* 0x000fe80000000200 */
[----:B------:R-:W-:Y:S01]  /*fed0*/  LDSM.16.M88.4 R28, [R101+0x8800] ;  /* 0x00880000651c783b */ /* 0x000fe20000000200 */
[C---:B---3--:R-:W-:Y:S03]  /*fee0*/  HMMA.16816.F32 R72, R4.reuse, R12, RZ ;  /* 0x0000000c0448723c */ /* 0x048fe600000018ff */
[----:B------:R-:W-:Y:S04]  /*fef0*/  LDSM.16.M88.4 R24, [R101+0x9000] ;  /* 0x009000006518783b */ /* 0x000fe80000000200 */
[----:B------:R-:W-:Y:S01]  /*ff00*/  LDSM.16.M88.4 R20, [R101+0x9800] ;  /* 0x009800006514783b */ /* 0x000fe20000000200 */
[----:B------:R-:W-:Y:S03]  /*ff10*/  HMMA.16816.F32 R52, R4, R14, RZ ;  /* 0x0000000e0434723c */ /* 0x000fe600000018ff */
[----:B------:R-:W-:Y:S01]  /*ff20*/  LDSM.16.M88.4 R12, [R252] ;  /* 0x00000000fc0c783b */ /* 0x000fe20000000200 */
[----:B------:R-:W-:-:S03]  /*ff30*/  IMAD.IADD R2, R248, 0x1, R212 ;  /* 0x00000001f8027824 */ /* 0x000fc600078e02d4 */
[----:B------:R-:W0:Y:S01]  /*ff40*/  LDGDEPBAR ;  /* 0x00000000000079af */ /* 0x000e220000000000 */
[C---:B------:R-:W-:Y:S08]  /*ff50*/  HMMA.16816.F32 R124, R4.reuse, R8, RZ ;  /* 0x00000008047c723c */ /* 0x040ff000000018ff */
[C---:B------:R-:W-:Y:S01]  /*ff60*/  HMMA.16816.F32 R180, R4.reuse, R10, RZ ;  /* 0x0000000a04b4723c */ /* 0x040fe200000018ff */
[----:B------:R-:W3:Y:S07]  /*ff70*/  LDSM.16.M88.4 R8, [R102+0x2800] ;  /* 0x002800006608783b */ /* 0x000eee0000000200 */
[C---:B------:R-:W-:Y:S08]  /*ff80*/  HMMA.16816.F32 R188, R4.reuse, R76, RZ ;  /* 0x0000004c04bc723c */ /* 0x040ff000000018ff */
[----:B------:R-:W-:Y:S08]  /*ff90*/  HMMA.16816.F32 R176, R4, R78, RZ ;  /* 0x0000004e04b0723c */ /* 0x000ff000000018ff */
[C---:B---3--:R-:W-:Y:S08]  /*ffa0*/  HMMA.16816.F32 R72, R12.reuse, R8, R72 ;  /* 0x000000080c48723c */ /* 0x048ff00000001848 */
[----:B------:R-:W-:Y:S01]  /*ffb0*/  HMMA.16816.F32 R52, R12, R10, R52 ;  /* 0x0000000a0c34723c */ /* 0x000fe20000001834 */
[----:B------:R-:W3:Y:S07]  /*ffc0*/  LDSM.16.M88.4 R8, [R102+0x4000] ;  /* 0x004000006608783b */ /* 0x000eee0000000200 */
[C---:B------:R-:W-:Y:S08]  /*ffd0*/  HMMA.16816.F32 R120, R4.reuse, R68, RZ ;  /* 0x000000440478723c */ /* 0x040ff000000018ff */
[C---:B------:R-:W-:Y:S08]  /*ffe0*/  HMMA.16816.F32 R96, R4.reuse, R70, RZ ;  /* 0x000000460460723c */ /* 0x040ff000000018ff */
        /* <DEDUP_REMOVED lines=30> */
[----:B------:R-:W-:Y:S03]  /*101d0*/  LDSM.16.M88.4 R20, [R102+0x6800] ;  /* 0x006800006614783b */ /* 0x000fe60000000200 */
        /* <DEDUP_REMOVED lines=10> */
[C---:B------:R-:W-:Y:S08]  /*10280*/  HMMA.16816.F32 R180, R12.reuse, R82, R180 ;  /* 0x000000520cb4723c */ /* 0x040ff000000018b4 */
[C---:B------:R-:W-:Y:S08]  /*10290*/  HMMA.16816.F32 R80, R12.reuse, R30, R76 ;  /* 0x0000001e0c50723c */ /* 0x040ff0000000184c */
[C---:B---3--:R-:W-:Y:S08]  /*102a0*/  HMMA.16816.F32 R76, R12.reuse, R8, R108 ;  /* 0x000000080c4c723c */ /* 0x048ff0000000186c */
[C---:B------:R-:W-:Y:S08]  /*102b0*/  HMMA.16816.F32 R68, R12.reuse, R24, R68 ;  /* 0x000000180c44723c */ /* 0x040ff00000001844 */
[C---:B------:R-:W-:Y:S01]  /*102c0*/  HMMA.16816.F32 R92, R12.reuse, R26, R92 ;  /* 0x0000001a0c5c723c */ /* 0x040fe2000000185c */
[----:B------:R-:W3:Y:S07]  /*102d0*/  LDSM.16.M88.4 R24, [R102+0x8800] ;  /* 0x008800006618783b */ /* 0x000eee0000000200 */
[C---:B------:R-:W-:Y:S01]  /*102e0*/  HMMA.16816.F32 R8, R12.reuse, R10, R64 ;  /* 0x0000000a0c08723c */ /* 0x040fe20000001840 */
[----:B------:R-:W-:Y:S07]  /*102f0*/  LDSM.16.M88.4 R64, [R103+0x9800] ;  /* 0x009800006740783b */ /* 0x000fee0000000200 */
[C---:B----4-:R-:W-:Y:S08]  /*10300*/  HMMA.16816.F32 R200, R12.reuse, R16, R200 ;  /* 0x000000100cc8723c */ /* 0x050ff000000018c8 */
[----:B------:R-:W-:Y:S01]  /*10310*/  HMMA.16816.F32 R192, R12, R18, R192 ;  /* 0x000000120cc0723c */ /* 0x000fe200000018c0 */
[----:B------:R-:W4:Y:S02]  /*10320*/  LDSM.16.M88.4 R16, [R102+0x7000] ;  /* 0x007000006610783b */ /* 0x000f240000000200 */
[----:B------:R-:W-:-:S02]  /*10330*/  IMAD.MOV.U32 R235, RZ, RZ, R8 ;  /* 0x000000ffffeb7224 */ /* 0x000fc400078e0008 */
[----:B------:R-:W-:Y:S02]  /*10340*/  IMAD.MOV.U32 R37, RZ, RZ, R9 ;  /* 0x000000ffff257224 */ /* 0x000fe400078e0009 */
[----:B------:R-:W-:Y:S02]  /*10350*/  IMAD.MOV.U32 R36, RZ, RZ, R10 ;  /* 0x000000ffff247224 */ /* 0x000fe400078e000a */
[----:B------:R-:W-:Y:S02]  /*10360*/  IMAD.MOV.U32 R219, RZ, RZ, R11 ;  /* 0x000000ffffdb7224 */ /* 0x000fe400078e000b */
[C---:B-1----:R-:W-:Y:S08]  /*10370*/  HMMA.16816.F32 R8, R12.reuse, R4, R56 ;  /* 0x000000040c08723c */ /* 0x042ff00000001838 */
[C---:B------:R-:W-:Y:S08]  /*10380*/  HMMA.16816.F32 R4, R12.reuse, R6, R48 ;  /* 0x000000060c04723c */ /* 0x040ff00000001830 */
[C---:B------:R-:W-:Y:S08]  /*10390*/  HMMA.16816.F32 R184, R12.reuse, R20, R184 ;  /* 0x000000140cb8723c */ /* 0x040ff000000018b8 */
[----:B------:R-:W-:Y:S01]  /*103a0*/  HMMA.16816.F32 R168, R12, R22, R168 ;  /* 0x000000160ca8723c */ /* 0x000fe200000018a8 */
[----:B------:R-:W1:Y:S02]  /*103b0*/  LDSM.16.M88.4 R20, [R102+0x9000] ;  /* 0x009000006614783b */ /* 0x000e640000000200 */
[----:B------:R-:W-:-:S02]  /*103c0*/  IMAD.MOV.U32 R234, RZ, RZ, R7 ;  /* 0x000000ffffea7224 */ /* 0x000fc400078e0007 */
[----:B------:R-:W-:Y:S02]  /*103d0*/  IMAD.MOV.U32 R223, RZ, RZ, R4 ;  /* 0x000000ffffdf7224 */ /* 0x000fe400078e0004 */
[----:B------:R-:W-:Y:S01]  /*103e0*/  IMAD.MOV.U32 R59, RZ, RZ, R5 ;  /* 0x000000ffff3b7224 */ /* 0x000fe200078e0005 */
[----:B------:R-:W-:Y:S01]  /*103f0*/  HMMA.16816.F32 R236, R12, R32, R60 ;  /* 0x000000200cec723c */ /* 0x000fe2000000183c */
[----:B------:R-:W-:-:S07]  /*10400*/  IMAD.MOV.U32 R221, RZ, RZ, R6 ;  /* 0x000000ffffdd7224 */ /* 0x000fce00078e0006 */
[C---:B------:R-:W-:Y:S01]  /*10410*/  HMMA.16816.F32 R172, R12.reuse, R34, R172 ;  /* 0x000000220cac723c */ /* 0x040fe200000018ac */
[----:B------:R-:W2:Y:S07]  /*10420*/  LDSM.16.M88.4 R32, [R102+0x9800] ;  /* 0x009800006620783b */ /* 0x000eae0000000200 */
[----:B---3--:R-:W-:Y:S01]  /*10430*/  HMMA.16816.F32 R4, R12, R24, R44 ;  /* 0x000000180c04723c */ /* 0x008fe2000000182c */
[----:B------:R-:W-:Y:S01]  /*10440*/  IMAD.IADD R56, R212, 0x1, R101 ;  /* 0x00000001d4387824 */ /* 0x000fe200078e0265 */
[----:B------:R-:W-:Y:S01]  /*10450*/  LDSM.16.M88.4 R44, [R103+0x2800] ;  /* 0x00280000672c783b */ /* 0x000fe20000000200 */
[----:B------:R-:W-:-:S02]  /*10460*/  IMAD.MOV.U32 R109, RZ, RZ, R10 ;  /* 0x000000ffff6d7224 */ /* 0x000fc400078e000a */
[----:B------:R-:W-:Y:S01]  /*10470*/  IMAD.MOV.U32 R58, RZ, RZ, R11 ;  /* 0x000000ffff3a7224 */ /* 0x000fe200078e000b */
[----:B------:R-:W-:Y:S01]  /*10480*/  LDSM.16.M88.4 R60, [R56+0x9800] ;  /* 0x00980000383c783b */ /* 0x000fe20000000200 */
[----:B------:R-:W-:Y:S01]  /*10490*/  IMAD.MOV.U32 R133, RZ, RZ, R9 ;  /* 0x000000ffff857224 */ /* 0x000fe200078e0009 */
[----:B----4-:R-:W-:Y:S01]  /*104a0*/  HMMA.16816.F32 R244, R12, R18, R128 ;  /* 0x000000120cf4723c */ /* 0x010fe20000001880 */
[----:B------:R-:W-:Y:S02]  /*104b0*/  IMAD.MOV.U32 R128, RZ, RZ, R8 ;  /* 0x000000ffff807224 */ /* 0x000fe400078e0008 */
[----:B------:R-:W3:Y:S08]  /*104c0*/  LDSM.16.M88.4 R8, [R2] ;  /* 0x000000000208783b */ /* 0x000ef00000000200 */
[----:B------:R-:W-:-:S02]  /*104d0*/  IMAD.MOV.U32 R220, RZ, RZ, R6 ;  /* 0x000000ffffdc7224 */ /* 0x000fc400078e0006 */
[----:B------:R-:W-:Y:S02]  /*104e0*/  IMAD.MOV.U32 R212, RZ, RZ, R5 ;  /* 0x000000ffffd47224 */ /* 0x000fe400078e0005 */
[----:B------:R-:W-:Y:S02]  /*104f0*/  IMAD.MOV.U32 R130, RZ, RZ, R4 ;  /* 0x000000ffff827224 */ /* 0x000fe400078e0004 */
[----:B------:R-:W-:Y:S02]  /*10500*/  IMAD.MOV.U32 R100, RZ, RZ, R7 ;  /* 0x000000ffff647224 */ /* 0x000fe400078e0007 */
[C---:B------:R-:W-:Y:S01]  /*10510*/  HMMA.16816.F32 R4, R12.reuse, R26, R104 ;  /* 0x0000001a0c04723c */ /* 0x040fe20000001868 */
[----:B------:R-:W4:Y:S07]  /*10520*/  LDSM.16.M88.4 R24, [R56+0x2000] ;  /* 0x002000003818783b */ /* 0x000f2e0000000200 */
[C---:B------:R-:W-:Y:S08]  /*10530*/  HMMA.16816.F32 R116, R12.reuse, R28, R116 ;  /* 0x0000001c0c74723c */ /* 0x040ff00000001874 */
[----:B-1----:R-:W-:Y:S03]  /*10540*/  HMMA.16816.F32 R28, R12, R20, R204 ;  /* 0x000000140c1c723c */ /* 0x002fe600000018cc */
[----:B------:R-:W-:-:S02]  /*10550*/  IMAD.MOV.U32 R107, RZ, RZ, R6 ;  /* 0x000000ffff6b7224 */ /* 0x000fc400078e0006 */
[----:B------:R-:W-:Y:S02]  /*10560*/  IMAD.MOV.U32 R106, RZ, RZ, R4 ;  /* 0x000000ffff6a7224 */ /* 0x000fe400078e0004 */
[----:B------:R-:W-:Y:S01]  /*10570*/  IMAD.MOV.U32 R104, RZ, RZ, R5 ;  /* 0x000000ffff687224 */ /* 0x000fe200078e0005 */
[C---:B------:R-:W-:Y:S01]  /*10580*/  HMMA.16816.F32 R112, R12.reuse, R16, R112 ;  /* 0x000000100c70723c */ /* 0x040fe20000001870 */
[----:B------:R-:W-:Y:S02]  /*10590*/  IMAD.MOV.U32 R131, RZ, RZ, R7 ;  /* 0x000000ffff837224 */ /* 0x000fe400078e0007 */
[----:B------:R1:W4:Y:S05]  /*105a0*/  LDSM.16.M88.4 R4, [R38] ;  /* 0x000000002604783b */ /* 0x00032a0000000200 */
[----:B--2---:R-:W-:Y:S01]  /*105b0*/  HMMA.16816.F32 R16, R12, R34, R40 ;  /* 0x000000220c10723c */ /* 0x004fe20000001828 */
[----:B------:R-:W-:Y:S01]  /*105c0*/  IMAD.MOV.U32 R132, RZ, RZ, R76 ;  /* 0x000000ffff847224 */ /* 0x000fe200078e004c */
[----:B------:R-:W-:Y:S01]  /*105d0*/  LDSM.16.M88.4 R40, [R56+0x2800] ;  /* 0x002800003828783b */ /* 0x000fe20000000200 */
[----:B------:R-:W-:-:S02]  /*105e0*/  IMAD.MOV.U32 R57, RZ, RZ, R31 ;  /* 0x000000ffff397224 */ /* 0x000fc400078e001f */
[----:B------:R-:W-:Y:S02]  /*105f0*/  IMAD.MOV.U32 R51, RZ, RZ, R28 ;  /* 0x000000ffff337224 */ /* 0x000fe400078e001c */
[----:B------:R-:W-:Y:S01]  /*10600*/  IMAD.MOV.U32 R50, RZ, RZ, R30 ;  /* 0x000000ffff327224 */ /* 0x000fe200078e001e */
[----:B------:R-:W-:Y:S01]  /*10610*/  HMMA.16816.F32 R20, R12, R22, R196 ;  /* 0x000000160c14723c */ /* 0x000fe200000018c4 */
[----:B------:R-:W-:Y:S02]  /*10620*/  IMAD.MOV.U32 R204, RZ, RZ, R29 ;  /* 0x000000ffffcc7224 */ /* 0x000fe400078e001d */
[----:B------:R-:W2:Y:S09]  /*10630*/  LDSM.16.M88.4 R28, [R103+0x2000] ;  /* 0x00200000671c783b */ /* 0x000eb20000000200 */
[----:B---3--:R-:W-:Y:S01]  /*10640*/  HMMA.16816.F32 R16, R8, R62, R16 ;  /* 0x0000003e0810723c */ /* 0x008fe20000001810 */
[----:B------:R-:W-:-:S02]  /*10650*/  IMAD.MOV.U32 R129, RZ, RZ, R77 ;  /* 0x000000ffff817224 */ /* 0x000fc400078e004d */
[----:B------:R-:W-:Y:S02]  /*10660*/  IMAD.MOV.U32 R111, RZ, RZ, R78 ;  /* 0x000000ffff6f7224 */ /* 0x000fe400078e004e */
[----:B------:R-:W-:Y:S02]  /*10670*/  IMAD.MOV.U32 R110, RZ, RZ, R79 ;  /* 0x000000ffff6e7224 */ /* 0x000fe400078e004f */
[----:B------:R-:W-:Y:S02]  /*10680*/  IMAD.MOV.U32 R49, RZ, RZ, R23 ;  /* 0x000000ffff317224 */ /* 0x000fe400078e0017 */
[----:B------:R-:W-:Y:S02]  /*10690*/  IMAD.MOV.U32 R48, RZ, RZ, R20 ;  /* 0x000000ffff307224 */ /* 0x000fe400078e0014 */
[----:B-1----:R-:W-:Y:S02]  /*106a0*/  IMAD.MOV.U32 R38, RZ, RZ, R21 ;  /* 0x000000ffff267224 */ /* 0x002fe400078e0015 */
[----:B------:R-:W-:Y:S01]  /*106b0*/  IMAD.MOV.U32 R196, RZ, RZ, R22 ;  /* 0x000000ffffc47224 */ /* 0x000fe200078e0016 */
[----:B------:R-:W-:Y:S08]  /*106c0*/  HMMA.16816.F32 R12, R12, R32, R208 ;  /* 0x000000200c0c723c */ /* 0x000ff000000018d0 */
[----:B----4-:R-:W-:Y:S08]  /*106d0*/  HMMA.16816.F32 R20, R8, R24, R88 ;  /* 0x000000180814723c */ /* 0x010ff00000001858 */
[----:B------:R-:W-:Y:S01]  /*106e0*/  HMMA.16816.F32 R76, R4, R66, R16 ;  /* 0x00000042044c723c */ /* 0x000fe20000001810 */
[----:B------:R-:W-:-:S04]  /*106f0*/  IMAD.MOV.U32 R108, RZ, RZ, R241 ;  /* 0x000000ffff6c7224 */ /* 0x000fc800078e00f1 */
[----:B------:R-:W-:Y:S02]  /*10700*/  IMAD.SHL.U32 R2, R108, 0x100, RZ ;  /* 0x000001006c027824 */ /* 0x000fe400078e00ff */
[----:B------:R-:W-:-:S03]  /*10710*/  IMAD.MOV.U32 R67, RZ, RZ, R13 ;  /* 0x000000ffff437224 */ /* 0x000fc600078e000d */
[----:B------:R-:W-:Y:S02]  /*10720*/  LOP3.LUT R3, R2, R240, RZ, 0xfc, !PT ;  /* 0x000000f002037212 */ /* 0x000fe400078efcff */
[----:B--2---:R-:W-:Y:S01]  /*10730*/  HMMA.16816.F32 R20, R4, R28, R20 ;  /* 0x0000001c0414723c */ /* 0x004fe20000001814 */
[----:B------:R1:W-:Y:S01]  /*10740*/  STL [R1+0x4], R2 ;  /* 0x0000040201007387 */ /* 0x0003e20000100800 */
[----:B------:R-:W-:-:S05]  /*10750*/  IMAD.MOV.U32 R62, RZ, RZ, R15 ;  /* 0x000000ffff3e7224 */ /* 0x000fca00078e000f */
[----:B------:R-:W-:Y:S01]  /*10760*/  FMUL.FTZ R13, R77, R0 ;  /* 0x000000004d0d7220 */ /* 0x000fe20000410000 */
[----:B------:R-:W-:-:S03]  /*10770*/  IMAD.MOV.U32 R91, RZ, RZ, R12 ;  /* 0x000000ffff5b7224 */ /* 0x000fc600078e000c */
[----:B------:R2:W3:Y:S01]  /*10780*/  MUFU.TANH R15, R13 ;  /* 0x0000000d000f7308 */ /* 0x0004e20000002400 */
[----:B------:R-:W-:Y:S01]  /*10790*/  HMMA.16816.F32 R16, R8, R26, R84 ;  /* 0x0000001a0810723c */ /* 0x000fe20000001854 */
[----:B------:R-:W-:Y:S02]  /*107a0*/  IMAD.MOV.U32 R63, RZ, RZ, R14 ;  /* 0x000000ffff3f7224 */ /* 0x000fe400078e000e */
[----:B------:R-:W-:Y:S01]  /*107b0*/  FMUL.FTZ R14, R79, R0 ;  /* 0x000000004f0e7220 */ /* 0x000fe20000410000 */
[----:B-1----:R-:W-:-:S05]  /*107c0*/  IMAD.IADD R2, R3, 0x1, R218 ;  /* 0x0000000103027824 */ /* 0x002fca00078e02da */
[----:B------:R-:W-:-:S04]  /*107d0*/  IADD3 R12, PT, PT, R225, 0x107, -R2 ;  /* 0x00000107e10c7810 */ /* 0x000fc80007ffe802 */
[----:B------:R-:W-:Y:S01]  /*107e0*/  IABS R12, R12 ;  /* 0x0000000c000c7213 */ /* 0x000fe20000000000 */
[----:B------:R-:W-:Y:S01]  /*107f0*/  IMAD.MOV.U32 R218, RZ, RZ, R214 ;  /* 0x000000ffffda7224 */ /* 0x000fe200078e00d6 */
[----:B------:R1:W4:Y:S01]  /*10800*/  MUFU.TANH R29, R14 ;  /* 0x0000000e001d7308 */ /* 0x0003220000002400 */
[----:B------:R-:W-:Y:S01]  /*10810*/  IMAD.MOV.U32 R214, RZ, RZ, R39 ;  /* 0x000000ffffd67224 */ /* 0x000fe200078e0027 */
[----:B--2---:R-:W-:Y:S01]  /*10820*/  I2FP.F32.S32 R13, R12 ;  /* 0x0000000c000d7245 */ /* 0x004fe20000201400 */
[----:B------:R-:W-:Y:S02]  /*10830*/  VIADD R12, R3, 0xfffffef9 ;  /* 0xfffffef9030c7836 */ /* 0x000fe40000000000 */
[----:B------:R-:W-:Y:S01]  /*10840*/  FMUL.FTZ R20, R20, R0 ;  /* 0x0000000014147220 */ /* 0x000fe20000410000 */
[----:B------:R-:W-:Y:S02]  /*10850*/  VIADD R39, R225, 0x8 ;  /* 0x00000008e1277836 */ /* 0x000fe40000000000 */
[----:B---3--:R-:W-:Y:S01]  /*10860*/  FFMA.FTZ R15, -R222, R13, R15 ;  /* 0x0000000dde0f7223 */ /* 0x008fe2000001010f */
[----:B------:R-:W-:Y:S01]  /*10870*/  ISETP.GE.AND P5, PT, R12, R226, PT ;  /* 0x000000e20c00720c */ /* 0x000fe20003fa6270 */
[----:B------:R2:W3:Y:S01]  /*10880*/  MUFU.TANH R28, R20 ;  /* 0x00000014001c7308 */ /* 0x0004e20000002400 */
[----:B------:R-:W-:-:S02]  /*10890*/  IADD3 R13, PT, PT, R39, 0x107, -R2 ;  /* 0x00000107270d7810 */ /* 0x000fc40007ffe802 */
[----:B-1----:R-:W-:-:S04]  /*108a0*/  IADD3 R14, PT, PT, R225, 0x200, -R2 ;  /* 0x00000200e10e7810 */ /* 0x002fc80007ffe802 */
[----:B------:R-:W-:Y:S02]  /*108b0*/  IABS R14, R14 ;  /* 0x0000000e000e7213 */ /* 0x000fe40000000000 */
[C---:B------:R-:W-:Y:S02]  /*108c0*/  ISETP.GE.AND P4, PT, R12.reuse, R224, PT ;  /* 0x000000e00c00720c */ /* 0x040fe40003f86270 */
[----:B------:R-:W-:Y:S02]  /*108d0*/  IABS R13, R13 ;  /* 0x0000000d000d7213 */ /* 0x000fe40000000000 */
[----:B--2---:R-:W-:Y:S02]  /*108e0*/  FSEL R20, R15, -INF , P5 ;  /* 0xff8000000f147808 */ /* 0x004fe40002800000 */
[C---:B------:R-:W-:Y:S02]  /*108f0*/  ISETP.GE.AND P3, PT, R12.reuse, R229, PT ;  /* 0x000000e50c00720c */ /* 0x040fe40003f66270 */
[----:B------:R-:W-:Y:S01]  /*10900*/  ISETP.GE.AND P5, PT, R12, R228, PT ;  /* 0x000000e40c00720c */ /* 0x000fe20003fa6270 */
[----:B------:R-:W-:-:S02]  /*10910*/  IMAD.MOV.U32 R12, RZ, RZ, R14 ;  /* 0x000000ffff0c7224 */ /* 0x000fc400078e000e */
[-C--:B------:R-:W-:Y:S01]  /*10920*/  FMUL.FTZ R14, R22, R0.reuse ;  /* 0x00000000160e7220 */ /* 0x080fe20000410000 */
[----:B------:R-:W-:Y:S01]  /*10930*/  HMMA.16816.F32 R32, R4, R30, R16 ;  /* 0x0000001e0420723c */ /* 0x000fe20000001810 */
[----:B------:R-:W-:Y:S01]  /*10940*/  I2FP.F32.S32 R13, R13 ;  /* 0x0000000d000d7245 */ /* 0x000fe20000201400 */
[----:B------:R-:W-:Y:S01]  /*10950*/  FMUL.FTZ R17, R21, R0 ;  /* 0x0000000015117220 */ /* 0x000fe20000410000 */
[----:B------:R1:W2:Y:S01]  /*10960*/  MUFU.TANH R18, R14 ;  /* 0x0000000e00127308 */ /* 0x0002a20000002400 */
[----:B------:R-:W-:Y:S02]  /*10970*/  I2FP.F32.S32 R12, R12 ;  /* 0x0000000c000c7245 */ /* 0x000fe40000201400 */
[C---:B----4-:R-:W-:Y:S01]  /*10980*/  FFMA.FTZ R15, -R222.reuse, R13, R29 ;  /* 0x0000000dde0f7223 */ /* 0x050fe2000001011d */
[----:B------:R-:W-:Y:S02]  /*10990*/  IADD3 R13, PT, PT, R39, 0x200, -R2 ;  /* 0x00000200270d7810 */ /* 0x000fe40007ffe802 */
[----:B---3--:R-:W-:-:S02]  /*109a0*/  FFMA.FTZ R16, -R222, R12, R28 ;  /* 0x0000000cde107223 */ /* 0x008fc4000001011c */
[----:B------:R-:W3:Y:S01]  /*109b0*/  MUFU.TANH R17, R17 ;  /* 0x0000001100117308 */ /* 0x000ee20000002400 */
[----:B------:R-:W-:Y:S01]  /*109c0*/  VIADD R12, R3, 0xfffffe00 ;  /* 0xfffffe00030c7836 */ /* 0x000fe20000000000 */
[----:B------:R-:W-:Y:S02]  /*109d0*/  IABS R13, R13 ;  /* 0x0000000d000d7213 */ /* 0x000fe40000000000 */
[----:B------:R-:W-:Y:S02]  /*109e0*/  FSEL R19, R20, -INF , !P4 ;  /* 0xff80000014137808 */ /* 0x000fe40006000000 */
[----:B------:R-:W-:Y:S02]  /*109f0*/  FSEL R15, R15, -INF , P5 ;  /* 0xff8000000f0f7808 */ /* 0x000fe40002800000 */
[----:B-1----:R-:W-:Y:S02]  /*10a00*/  IADD3 R14, PT, PT, R225, 0x1ff, -R2 ;  /* 0x000001ffe10e7810 */ /* 0x002fe40007ffe802 */
[----:B------:R-:W-:-:S02]  /*10a10*/  ISETP.GE.AND P4, PT, R12, R226, PT ;  /* 0x000000e20c00720c */ /* 0x000fc40003f86270 */
[----:B------:R-:W-:Y:S02]  /*10a20*/  I2FP.F32.S32 R13, R13 ;  /* 0x0000000d000d7245 */ /* 0x000fe40000201400 */
[----:B------:R-:W-:Y:S02]  /*10a30*/  IABS R14, R14 ;  /* 0x0000000e000e7213 */ /* 0x000fe40000000000 */
[----:B------:R-:W-:Y:S01]  /*10a40*/  FSEL R77, R15, -INF , !P3 ;  /* 0xff8000000f4d7808 */ /* 0x000fe20005800000 */
[----:B--2---:R-:W-:Y:S01]  /*10a50*/  FFMA.FTZ R13, -R222, R13, R18 ;  /* 0x0000000dde0d7223 */ /* 0x004fe20000010112 */
[----:B------:R-:W-:Y:S02]  /*10a60*/  FSEL R15, R16, -INF , P4 ;  /* 0xff800000100f7808 */ /* 0x000fe40002000000 */
[C---:B------:R-:W-:Y:S02]  /*10a70*/  ISETP.GE.AND P5, PT, R12.reuse, R224, PT ;  /* 0x000000e00c00720c */ /* 0x040fe40003fa6270 */
[----:B------:R-:W-:-:S02]  /*10a80*/  ISETP.GE.AND P3, PT, R12, R229, PT ;  /* 0x000000e50c00720c */ /* 0x000fc40003f66270 */
[----:B------:R-:W-:Y:S01]  /*10a90*/  ISETP.GE.AND P4, PT, R12, R228, PT ;  /* 0x000000e40c00720c */ /* 0x000fe20003f86270 */
[----:B------:R-:W-:Y:S01]  /*10aa0*/  VIADD R12, R3, 0xfffffe01 ;  /* 0xfffffe01030c7836 */ /* 0x000fe20000000000 */
[----:B------:R-:W-:Y:S02]  /*10ab0*/  I2FP.F32.S32 R14, R14 ;  /* 0x0000000e000e7245 */ /* 0x000fe40000201400 */
[----:B------:R-:W-:Y:S02]  /*10ac0*/  FSEL R15, R15, -INF , !P5 ;  /* 0xff8000000f0f7808 */ /* 0x000fe40006800000 */
[----:B------:R-:W-:Y:S01]  /*10ad0*/  FSEL R13, R13, -INF , P4 ;  /* 0xff8000000d0d7808 */ /* 0x000fe20002000000 */
[----:B---3--:R-:W-:Y:S01]  /*10ae0*/  FFMA.FTZ R14, -R222, R14, R17 ;  /* 0x0000000ede0e7223 */ /* 0x008fe20000010111 */
[----:B------:R-:W-:Y:S01]  /*10af0*/  ISETP.GE.AND P4, PT, R12, R226, PT ;  /* 0x000000e20c00720c */ /* 0x000fe20003f86270 */
[----:B------:R-:W-:Y:S01]  /*10b00*/  FMUL.FTZ R16, R23, R0 ;  /* 0x0000000017107220 */ /* 0x000fe20000410000 */
[----:B------:R-:W-:Y:S01]  /*10b10*/  STL [R1+0x10], R19 ;  /* 0x0000101301007387 */ /* 0x000fe20000100800 */
[----:B------:R-:W-:Y:S03]  /*10b20*/  HMMA.16816.F32 R24, R8, R40, R72 ;  /* 0x000000280818723c */ /* 0x000fe60000001848 */
[----:B------:R1:W-:Y:S01]  /*10b30*/  STL [R1], R15 ;  /* 0x0000000f01007387 */ /* 0x0003e20000100800 */
[----:B------:R2:W3:Y:S01]  /*10b40*/  MUFU.TANH R18, R16 ;  /* 0x0000001000127308 */ /* 0x0004e20000002400 */
[----:B------:R-:W-:-:S02]  /*10b50*/  FSEL R250, R13, -INF , !P3 ;  /* 0xff8000000dfa7808 */ /* 0x000fc40005800000 */
[C---:B------:R-:W-:Y:S01]  /*10b60*/  ISETP.GE.AND P5, PT, R12.reuse, R224, PT ;  /* 0x000000e00c00720c */ /* 0x040fe20003fa6270 */
[----:B------:R-:W-:Y:S01]  /*10b70*/  IMAD.MOV.U32 R102, RZ, RZ, R59 ;  /* 0x000000ffff667224 */ /* 0x000fe200078e003b */
[----:B------:R-:W-:Y:S01]  /*10b80*/  ISETP.GE.AND P3, PT, R12, R229, PT ;  /* 0x000000e50c00720c */ /* 0x000fe20003f66270 */
[----:B------:R-:W4:Y:S01]  /*10b90*/  LDSM.16.M88.4 R20, [R56+0x3000] ;  /* 0x003000003814783b */ /* 0x000f220000000200 */
[----:B------:R-:W-:-:S04]  /*10ba0*/  IADD3 R13, PT, PT, R225, 0x1f8, -R2 ;  /* 0x000001f8e10d7810 */ /* 0x000fc80007ffe802 */
[----:B------:R-:W-:Y:S02]  /*10bb0*/  IABS R13, R13 ;  /* 0x0000000d000d7213 */ /* 0x000fe40000000000 */
[----:B-1----:R-:W-:Y:S01]  /*10bc0*/  FSEL R15, R14, -INF , P4 ;  /* 0xff8000000e0f7808 */ /* 0x002fe20002000000 */
[----:B------:R-:W-:Y:S01]  /*10bd0*/  FMUL.FTZ R14, R32, R0 ;  /* 0x00000000200e7220 */ /* 0x000fe20000410000 */
[----:B------:R-:W-:Y:S02]  /*10be0*/  ISETP.GE.AND P4, PT, R12, R228, PT ;  /* 0x000000e40c00720c */ /* 0x000fe40003f86270 */
[----:B------:R-:W-:Y:S01]  /*10bf0*/  IADD3 R12, PT, PT, R39, 0x1ff, -R2 ;  /* 0x000001ff270c7810 */ /* 0x000fe20007ffe802 */
[----:B------:R1:W4:Y:S03]  /*10c00*/  MUFU.TANH R17, R14 ;  /* 0x0000000e00117308 */ /* 0x0003260000002400 */
[----:B------:R-:W-:-:S04]  /*10c10*/  IABS R12, R12 ;  /* 0x0000000c000c7213 */ /* 0x000fc80000000000 */
[----:B------:R-:W-:Y:S01]  /*10c20*/  I2FP.F32.S32 R12, R12 ;  /* 0x0000000c000c7245 */ /* 0x000fe20000201400 */
[-C--:B--2---:R-:W-:Y:S01]  /*10c30*/  FMUL.FTZ R16, R33, R0.reuse ;  /* 0x0000000021107220 */ /* 0x084fe20000410000 */
[----:B------:R-:W-:Y:S01]  /*10c40*/  HMMA.16816.F32 R28, R4, R44, R24 ;  /* 0x0000002c041c723c */ /* 0x000fe20000001818 */
[----:B------:R-:W-:Y:S01]  /*10c50*/  FSEL R73, R15, -INF , !P5 ;  /* 0xff8000000f497808 */ /* 0x000fe20006800000 */
[----:B------:R-:W-:Y:S01]  /*10c60*/  FMUL.FTZ R15, R34, R0 ;  /* 0x00000000220f7220 */ /* 0x000fe20000410000 */
[----:B------:R4:W2:Y:S01]  /*10c70*/  MUFU.TANH R24, R16 ;  /* 0x0000001000187308 */ /* 0x0008a20000002400 */
[----:B-1----:R-:W-:Y:S01]  /*10c80*/  I2FP.F32.S32 R14, R13 ;  /* 0x0000000d000e7245 */ /* 0x002fe20000201400 */
[----:B---3--:R-:W-:Y:S01]  /*10c90*/  FFMA.FTZ R13, -R222, R12, R18 ;  /* 0x0000000cde0d7223 */ /* 0x008fe20000010112 */
[----:B------:R-:W-:-:S05]  /*10ca0*/  VIADD R12, R3, 0xfffffe08 ;  /* 0xfffffe08030c7836 */ /* 0x000fca0000000000 */
[----:B------:R1:W3:Y:S01]  /*10cb0*/  MUFU.TANH R18, R15 ;  /* 0x0000000f00127308 */ /* 0x0002e20000002400 */
[----:B------:R-:W-:Y:S01]  /*10cc0*/  ISETP.GE.AND P5, PT, R12, R226, PT ;  /* 0x000000e20c00720c */ /* 0x000fe20003fa6270 */
[----:B----4-:R-:W-:Y:S01]  /*10cd0*/  FFMA.FTZ R16, -R222, R14, R17 ;  /* 0x0000000ede107223 */ /* 0x010fe20000010111 */
[----:B------:R-:W-:Y:S02]  /*10ce0*/  FSEL R14, R13, -INF , P4 ;  /* 0xff8000000d0e7808 */ /* 0x000fe40002000000 */
[----:B------:R-:W-:-:S04]  /*10cf0*/  IADD3 R13, PT, PT, R39, 0x1f8, -R2 ;  /* 0x000001f8270d7810 */ /* 0x000fc80007ffe802 */
[----:B------:R-:W-:Y:S02]  /*10d00*/  IABS R13, R13 ;  /* 0x0000000d000d7213 */ /* 0x000fe40000000000 */
[----:B-1----:R-:W-:Y:S02]  /*10d10*/  IADD3 R15, PT, PT, R225, 0x1f7, -R2 ;  /* 0x000001f7e10f7810 */ /* 0x002fe40007ffe802 */
[----:B------:R-:W-:Y:S02]  /*10d20*/  FSEL R59, R14, -INF , !P3 ;  /* 0xff8000000e3b7808 */ /* 0x000fe40005800000 */
[----:B------:R-:W-:Y:S02]  /*10d30*/  FSEL R17, R16, -INF , P5 ;  /* 0xff80000010117808 */ /* 0x000fe40002800000 */
[C---:B------:R-:W-:Y:S02]  /*10d40*/  ISETP.GE.AND P4, PT, R12.reuse, R224, PT ;  /* 0x000000e00c00720c */ /* 0x040fe40003f86270 */
[----:B------:R-:W-:-:S02]  /*10d50*/  ISETP.GE.AND P3, PT, R12, R229, PT ;  /* 0x000000e50c00720c */ /* 0x000fc40003f66270 */
[----:B------:R-:W-:Y:S02]  /*10d60*/  IABS R14, R15 ;  /* 0x0000000f000e7213 */ /* 0x000fe40000000000 */
[----:B------:R-:W-:Y:S01]  /*10d70*/  ISETP.GE.AND P5, PT, R12, R228, PT ;  /* 0x000000e40c00720c */ /* 0x000fe20003fa6270 */
[----:B------:R-:W-:Y:S02]  /*10d80*/  IMAD.MOV.U32 R12, RZ, RZ, R13 ;  /* 0x000000ffff0c7224 */ /* 0x000fe400078e000d */
[----:B------:R-:W-:Y:S01]  /*10d90*/  FMUL.FTZ R15, R35, R0 ;  /* 0x00000000230f7220 */ /* 0x000fe20000410000 */
[----:B------:R-:W-:Y:S02]  /*10da0*/  IMAD.MOV.U32 R13, RZ, RZ, R14 ;  /* 0x000000ffff0d7224 */ /* 0x000fe400078e000e */
[----:B------:R-:W-:Y:S01]  /*10db0*/  I2FP.F32.S32 R14, R12 ;  /* 0x0000000c000e7245 */ /* 0x000fe20000201400 */
[----:B------:R3:W1:Y:S02]  /*10dc0*/  MUFU.TANH R19, R15 ;  /* 0x0000000f00137308 */ /* 0x0006640000002400 */
[----:B------:R-:W-:Y:S01]  /*10dd0*/  I2FP.F32.S32 R12, R13 ;  /* 0x0000000d000c7245 */ /* 0x000fe20000201400 */
[----:B------:R-:W-:Y:S01]  /*10de0*/  HMMA.16816.F32 R40, R8, R42, R52 ;  /* 0x0000002a0828723c */ /* 0x000fe20000001834 */
[----:B------:R-:W-:-:S03]  /*10df0*/  IADD3 R13, PT, PT, R39, 0x1f7, -R2 ;  /* 0x000001f7270d7810 */ /* 0x000fc60007ffe802 */
[C---:B--2---:R-:W-:Y:S01]  /*10e00*/  FFMA.FTZ R16, -R222.reuse, R12, R24 ;  /* 0x0000000cde107223 */ /* 0x044fe20000010118 */
[----:B------:R-:W-:Y:S02]  /*10e10*/  VIADD R12, R3, 0xfffffe09 ;  /* 0xfffffe09030c7836 */ /* 0x000fe40000000000 */
[----:B---3--:R-:W-:Y:S01]  /*10e20*/  FFMA.FTZ R15, -R222, R14, R18 ;  /* 0x0000000ede0f7223 */ /* 0x008fe20000010112 */
[----:B------:R-:W-:Y:S01]  /*10e30*/  FMUL.FTZ R18, R28, R0 ;  /* 0x000000001c127220 */ /* 0x000fe20000410000 */
[----:B------:R-:W-:-:S05]  /*10e40*/  IABS R13, R13 ;  /* 0x0000000d000d7213 */ /* 0x000fca0000000000 */
[----:B------:R-:W2:Y:S01]  /*10e50*/  MUFU.TANH R18, R18 ;  /* 0x0000001200127308 */ /* 0x000ea20000002400 */
[----:B------:R-:W-:Y:S02]  /*10e60*/  IADD3 R14, PT, PT, R225, 0x1f0, -R2 ;  /* 0x000001f0e10e7810 */ /* 0x000fe40007ffe802 */
[----:B------:R-:W-:Y:S02]  /*10e70*/  FSEL R251, R17, -INF , !P4 ;  /* 0xff80000011fb7808 */ /* 0x000fe40006000000 */
[----:B------:R-:W-:Y:S02]  /*10e80*/  FSEL R15, R15, -INF , P5 ;  /* 0xff8000000f0f7808 */ /* 0x000fe40002800000 */
[----:B------:R-:W-:Y:S02]  /*10e90*/  ISETP.GE.AND P4, PT, R12, R226, PT ;  /* 0x000000e20c00720c */ /* 0x000fe40003f86270 */
[----:B------:R-:W-:Y:S02]  /*10ea0*/  I2FP.F32.S32 R13, R13 ;  /* 0x0000000d000d7245 */ /* 0x000fe40000201400 */
[----:B------:R-:W-:-:S02]  /*10eb0*/  IABS R14, R14 ;  /* 0x0000000e000e7213 */ /* 0x000fc40000000000 */
[----:B------:R-:W-:Y:S01]  /*10ec0*/  FSEL R74, R15, -INF , !P3 ;  /* 0xff8000000f4a7808 */ /* 0x000fe20005800000 */
[----:B-1----:R-:W-:Y:S01]  /*10ed0*/  FFMA.FTZ R13, -R222, R13, R19 ;  /* 0x0000000dde0d7223 */ /* 0x002fe20000010113 */
[----:B------:R-:W-:Y:S02]  /*10ee0*/  FSEL R15, R16, -INF , P4 ;  /* 0xff800000100f7808 */ /* 0x000fe40002000000 */
[C---:B------:R-:W-:Y:S02]  /*10ef0*/  ISETP.GE.AND P5, PT, R12.reuse, R224, PT ;  /* 0x000000e00c00720c */ /* 0x040fe40003fa6270 */
[C---:B------:R-:W-:Y:S02]  /*10f00*/  ISETP.GE.AND P3, PT, R12.reuse, R229, PT ;  /* 0x000000e50c00720c */ /* 0x040fe40003f66270 */
[----:B------:R-:W-:Y:S02]  /*10f10*/  I2FP.F32.S32 R14, R14 ;  /* 0x0000000e000e7245 */ /* 0x000fe40000201400 */
[----:B------:R-:W-:Y:S01]  /*10f20*/  ISETP.GE.AND P4, PT, R12, R228, PT ;  /* 0x000000e40c00720c */ /* 0x000fe20003f86270 */
[----:B------:R-:W-:Y:S01]  /*10f30*/  VIADD R12, R3, 0xfffffe10 ;  /* 0xfffffe10030c7836 */ /* 0x000fe20000000000 */
[----:B------:R-:W-:Y:S01]  /*10f40*/  HMMA.16816.F32 R24, R4, R46, R40 ;  /* 0x0000002e0418723c */ /* 0x000fe20000001828 */
[----:B--2---:R-:W-:Y:S01]  /*10f50*/  FFMA.FTZ R14, -R222, R14, R18 ;  /* 0x0000000ede0e7223 */ /* 0x004fe20000010112 */
[----:B------:R-:W-:Y:S01]  /*10f60*/  FSEL R13, R13, -INF , P4 ;  /* 0xff8000000d0d7808 */ /* 0x000fe20002000000 */
[----:B------:R-:W-:Y:S01]  /*10f70*/  FMUL.FTZ R16, R30, R0 ;  /* 0x000000001e107220 */ /* 0x000fe20000410000 */
[----:B------:R-:W-:Y:S01]  /*10f80*/  ISETP.GE.AND P4, PT, R12, R226, PT ;  /* 0x000000e20c00720c */ /* 0x000fe20003f86270 */
[----:B------:R-:W-:Y:S01]  /*10f90*/  IMAD.MOV.U32 R88, RZ, RZ, R106 ;  /* 0x000000ffff587224 */ /* 0x000fe200078e006a */
[----:B------:R-:W-:Y:S01]  /*10fa0*/  FSEL R72, R15, -INF , !P5 ;  /* 0xff8000000f487808 */ /* 0x000fe20006800000 */
[----:B------:R-:W-:-:S02]  /*10fb0*/  IMAD.MOV.U32 R106, RZ, RZ, R58 ;  /* 0x000000ffff6a7224 */ /* 0x000fc400078e003a */
[----:B------:R-:W-:Y:S01]  /*10fc0*/  FMUL.FTZ R15, R31, R0 ;  /* 0x000000001f0f7220 */ /* 0x000fe20000410000 */
[----:B------:R-:W-:Y:S01]  /*10fd0*/  FSEL R58, R13, -INF , !P3 ;  /* 0xff8000000d3a7808 */ /* 0x000fe20005800000 */
[----:B------:R1:W2:Y:S01]  /*10fe0*/  MUFU.TANH R17, R16 ;  /* 0x0000001000117308 */ /* 0x0002a20000002400 */
[----:B------:R-:W-:Y:S01]  /*10ff0*/  FSEL R18, R14, -INF , P4 ;  /* 0xff8000000e127808 */ /* 0x000fe20002000000 */
[C---:B------:R-:W-:Y:S01]  /*11000*/  HMMA.16816.F32 R32, R8.reuse, R20, R124 ;  /* 0x000000140820723c */ /* 0x040fe2000000187c */
[C---:B------:R-:W-:Y:S01]  /*11010*/  ISETP.GE.AND P5, PT, R12.reuse, R224, PT ;  /* 0x000000e00c00720c */ /* 0x040fe20003fa6270 */
[----:B------:R-:W-:Y:S01]  /*11020*/  IMAD.MOV.U32 R89, RZ, RZ, R104 ;  /* 0x000000ffff597224 */ /* 0x000fe200078e0068 */
[C---:B------:R-:W-:Y:S01]  /*11030*/  ISETP.GE.AND P3, PT, R12.reuse, R229, PT ;  /* 0x000000e50c00720c */ /* 0x040fe20003f66270 */
[----:B------:R-:W-:Y:S01]  /*11040*/  IMAD.MOV.U32 R86, RZ, RZ, R38 ;  /* 0x000000ffff567224 */ /* 0x000fe200078e0026 */
[----:B------:R-:W-:Y:S01]  /*11050*/  ISETP.GE.AND P4, PT, R12, R228, PT ;  /* 0x000000e40c00720c */ /* 0x000fe20003f86270 */
[----:B------:R3:W-:Y:S01]  /*11060*/  MUFU.TANH R21, R15 ;  /* 0x0000000f00157308 */ /* 0x0007e20000002400 */
[C-C-:B------:R-:W-:Y:S01]  /*11070*/  IADD3 R12, PT, PT, R39.reuse, 0x1f0, -R2.reuse ;  /* 0x000001f0270c7810 */ /* 0x140fe20007ffe802 */
[----:B------:R-:W-:Y:S01]  /*11080*/  HMMA.16816.F32 R44, R8, R22, R180 ;  /* 0x00000016082c723c */ /* 0x000fe200000018b4 */
[----:B------:R-:W-:Y:S01]  /*11090*/  IADD3 R14, PT, PT, R39, 0x1ef, -R2 ;  /* 0x000001ef270e7810 */ /* 0x000fe20007ffe802 */
[----:B------:R-:W-:Y:S01]  /*110a0*/  IMAD.MOV.U32 R198, RZ, RZ, R57 ;  /* 0x000000ffffc67224 */ /* 0x000fe200078e0039 */
[----:B------:R-:W-:Y:S01]  /*110b0*/  IABS R13, R12 ;  /* 0x0000000c000d7213 */ /* 0x000fe20000000000 */
[----:B------:R-:W-:Y:S01]  /*110c0*/  LDSM.16.M88.4 R40, [R56+0x3800] ;  /* 0x003800003828783b */ /* 0x000fe20000000200 */
[----:B-1----:R-:W-:-:S03]  /*110d0*/  FMUL.FTZ R16, R29, R0 ;  /* 0x000000001d107220 */ /* 0x002fc60000410000 */
[----:B------:R-:W1:Y:S01]  /*110e0*/  LDSM.16.M88.4 R28, [R103+0x3000] ;  /* 0x00300000671c783b */ /* 0x000e620000000200 */
[----:B------:R-:W-:Y:S01]  /*110f0*/  IABS R12, R14 ;  /* 0x0000000e000c7213 */ /* 0x000fe20000000000 */
[----:B------:R4:W2:Y:S01]  /*11100*/  MUFU.TANH R20, R16 ;  /* 0x0000001000147308 */ /* 0x0008a20000002400 */
[----:B---3--:R-:W-:-:S04]  /*11110*/  IADD3 R15, PT, PT, R225, 0x1ef, -R2 ;  /* 0x000001efe10f7810 */ /* 0x008fc80007ffe802 */
[----:B------:R-:W-:Y:S01]  /*11120*/  IABS R14, R15 ;  /* 0x0000000f000e7213 */ /* 0x000fe20000000000 */
[----:B------:R-:W-:Y:S02]  /*11130*/  IMAD.MOV.U32 R15, RZ, RZ, R13 ;  /* 0x000000ffff0f7224 */ /* 0x000fe400078e000d */
[----:B------:R-:W-:Y:S02]  /*11140*/  FMUL.FTZ R19, R24, R0 ;  /* 0x0000000018137220 */ /* 0x000fe40000410000 */
[----:B------:R-:W-:Y:S01]  /*11150*/  IMAD.MOV.U32 R13, RZ, RZ, R14 ;  /* 0x000000ffff0d7224 */ /* 0x000fe200078e000e */
[----:B------:R-:W-:Y:S02]  /*11160*/  I2FP.F32.S32 R15, R15 ;  /* 0x0000000f000f7245 */ /* 0x000fe40000201400 */
[----:B------:R-:W-:Y:S02]  /*11170*/  I2FP.F32.S32 R14, R12 ;  /* 0x0000000c000e7245 */ /* 0x000fe40000201400 */
[----:B------:R-:W-:Y:S01]  /*11180*/  I2FP.F32.S32 R12, R13 ;  /* 0x0000000d000c7245 */ /* 0x000fe20000201400 */
[----:B------:R-:W3:Y:S01]  /*11190*/  MUFU.TANH R19, R19 ;  /* 0x0000001300137308 */ /* 0x000ee20000002400 */
[----:B----4-:R-:W-:Y:S01]  /*111a0*/  IADD3 R16, PT, PT, R225, 0x1e8, -R2 ;  /* 0x000001e8e1107810 */ /* 0x010fe20007ffe802 */
[----:B--2---:R-:W-:-:S02]  /*111b0*/  FFMA.FTZ R17, -R222, R15, R17 ;  /* 0x0000000fde117223 */ /* 0x004fc40000010111 */
[C---:B------:R-:W-:Y:S01]  /*111c0*/  FFMA.FTZ R15, -R222.reuse, R12, R20 ;  /* 0x0000000cde0f7223 */ /* 0x040fe20000010114 */
[----:B------:R-:W-:Y:S01]  /*111d0*/  VIADD R12, R3, 0xfffffe11 ;  /* 0xfffffe11030c7836 */ /* 0x000fe20000000000 */
[----:B------:R-:W-:Y:S01]  /*111e0*/  IABS R13, R16 ;  /* 0x00000010000d7213 */ /* 0x000fe20000000000 */
[----:B------:R-:W-:Y:S01]  /*111f0*/  FFMA.FTZ R16, -R222, R14, R21 ;  /* 0x0000000ede107223 */ /* 0x000fe20000010115 */
[----:B------:R-:W-:Y:S02]  /*11200*/  FSEL R14, R17, -INF , P4 ;  /* 0xff800000110e7808 */ /* 0x000fe40002000000 */
[----:B------:R-:W-:Y:S02]  /*11210*/  ISETP.GE.AND P4, PT, R12, R226, PT ;  /* 0x000000e20c00720c */ /* 0x000fe40003f86270 */
[----:B------:R-:W-:Y:S02]  /*11220*/  FSEL R249, R18, -INF , !P5 ;  /* 0xff80000012f97808 */ /* 0x000fe40006800000 */
[----:B------:R-:W-:-:S02]  /*11230*/  I2FP.F32.S32 R13, R13 ;  /* 0x0000000d000d7245 */ /* 0x000fc40000201400 */
[----:B------:R-:W-:Y:S02]  /*11240*/  FSEL R242, R14, -INF , !P3 ;  /* 0xff8000000ef27808 */ /* 0x000fe40005800000 */
[----:B------:R-:W-:Y:S02]  /*11250*/  FSEL R15, R15, -INF , P4 ;  /* 0xff8000000f0f7808 */ /* 0x000fe40002000000 */
[C---:B------:R-:W-:Y:S02]  /*11260*/  ISETP.GE.AND P5, PT, R12.reuse, R224, PT ;  /* 0x000000e00c00720c */ /* 0x040fe40003fa6270 */
[C---:B------:R-:W-:Y:S02]  /*11270*/  ISETP.GE.AND P3, PT, R12.reuse, R229, PT ;  /* 0x000000e50c00720c */ /* 0x040fe40003f66270 */
[----:B------:R-:W-:Y:S01]  /*11280*/  ISETP.GE.AND P4, PT, R12, R228, PT ;  /* 0x000000e40c00720c */ /* 0x000fe20003f86270 */
[----:B------:R-:W-:Y:S02]  /*11290*/  VIADD R12, R3, 0xfffffe18 ;  /* 0xfffffe18030c7836 */ /* 0x000fe40000000000 */
[----:B---3--:R-:W-:Y:S01]  /*112a0*/  FFMA.FTZ R14, -R222, R13, R19 ;  /* 0x0000000dde0e7223 */ /* 0x008fe20000010113 */
[----:B------:R-:W-:Y:S01]  /*112b0*/  FMUL.FTZ R17, R26, R0 ;  /* 0x000000001a117220 */ /* 0x000fe20000410000 */
[----:B------:R-:W-:-:S02]  /*112c0*/  FSEL R13, R16, -INF , P4 ;  /* 0xff800000100d7808 */ /* 0x000fc40002000000 */
[----:B------:R-:W-:Y:S01]  /*112d0*/  ISETP.GE.AND P4, PT, R12, R226, PT ;  /* 0x000000e20c00720c */ /* 0x000fe20003f86270 */
[----:B------:R2:W3:Y:S01]  /*112e0*/  MUFU.TANH R18, R17 ;  /* 0x0000001100127308 */ /* 0x0004e20000002400 */
[----:B------:R-:W-:Y:S01]  /*112f0*/  FSEL R252, R15, -INF , !P5 ;  /* 0xff8000000ffc7808 */ /* 0x000fe20006800000 */
[----:B-1----:R-:W-:Y:S01]  /*11300*/  HMMA.16816.F32 R20, R4, R28, R32 ;  /* 0x0000001c0414723c */ /* 0x002fe20000001820 */
[----:B------:R-:W-:Y:S02]  /*11310*/  FSEL R75, R13, -INF , !P3 ;  /* 0xff8000000d4b7808 */ /* 0x000fe40005800000 */
[----:B------:R-:W-:Y:S01]  /*11320*/  FSEL R15, R14, -INF , P4 ;  /* 0xff8000000e0f7808 */ /* 0x000fe20002000000 */
[----:B------:R-:W-:Y:S01]  /*11330*/  FMUL.FTZ R14, R25, R0 ;  /* 0x00000000190e7220 */ /* 0x000fe20000410000 */
[C---:B------:R-:W-:Y:S02]  /*11340*/  ISETP.GE.AND P5, PT, R12.reuse, R224, PT ;  /* 0x000000e00c00720c */ /* 0x040fe40003fa6270 */
[----:B------:R-:W-:-:S02]  /*11350*/  ISETP.GE.AND P3, PT, R12, R229, PT ;  /* 0x000000e50c00720c */ /* 0x000fc40003f66270 */
[----:B------:R-:W-:Y:S02]  /*11360*/  ISETP.GE.AND P4, PT, R12, R228, PT ;  /* 0x000000e40c00720c */ /* 0x000fe40003f86270 */
[--C-:B------:R-:W-:Y:S01]  /*11370*/  IADD3 R12, PT, PT, R39, 0x1e8, -R2.reuse ;  /* 0x000001e8270c7810 */ /* 0x100fe20007ffe802 */
[----:B------:R3:W1:Y:S03]  /*11380*/  MUFU.TANH R16, R14 ;  /* 0x0000000e00107308 */ /* 0x0006660000002400 */
[----:B------:R-:W-:Y:S02]  /*11390*/  IABS R12, R12 ;  /* 0x0000000c000c7213 */ /* 0x000fe40000000000 */
[----:B------:R-:W-:Y:S02]  /*113a0*/  IADD3 R13, PT, PT, R225, 0x1e7, -R2 ;  /* 0x000001e7e10d7810 */ /* 0x000fe40007ffe802 */
[----:B------:R-:W-:Y:S01]  /*113b0*/  I2FP.F32.S32 R12, R12 ;  /* 0x0000000c000c7245 */ /* 0x000fe20000201400 */
[----:B--2---:R-:W-:Y:S01]  /*113c0*/  FMUL.FTZ R17, R27, R0 ;  /* 0x000000001b117220 */ /* 0x004fe20000410000 */
[----:B------:R-:W-:Y:S01]  /*113d0*/  IABS R13, R13 ;  /* 0x0000000d000d7213 */ /* 0x000fe20000000000 */
[----:B------:R-:W-:Y:S01]  /*113e0*/  IMAD.MOV.U32 R104, RZ, RZ, R109 ;  /* 0x000000ffff687224 */ /* 0x000fe200078e006d */
[----:B------:R-:W2:Y:S01]  /*113f0*/  LDSM.16.M88.4 R24, [R103+0x3800] ;  /* 0x003800006718783b */ /* 0x000ea20000000200 */
[----:B------:R4:W-:Y:S01]  /*11400*/  MUFU.TANH R38, R17 ;  /* 0x0000001100267308 */ /* 0x0009e20000002400 */
[----:B------:R-:W-:Y:S01]  /*11410*/  I2FP.F32.S32 R13, R13 ;  /* 0x0000000d000d7245 */ /* 0x000fe20000201400 */
[----:B---3--:R-:W-:Y:S01]  /*11420*/  FFMA.FTZ R14, -R222, R12, R18 ;  /* 0x0000000cde0e7223 */ /* 0x008fe20000010112 */
[----:B------:R-:W-:Y:S01]  /*11430*/  IMAD.MOV.U32 R109, RZ, RZ, R243 ;  /* 0x000000ffff6d7224 */ /* 0x000fe200078e00f3 */
[----:B------:R-:W-:Y:S01]  /*11440*/  FSEL R243, R15, -INF , !P5 ;  /* 0xff8000000ff37808 */ /* 0x000fe20006800000 */
[----:B------:R-:W-:Y:S01]  /*11450*/  VIADD R12, R3, 0xfffffe19 ;  /* 0xfffffe19030c7836 */ /* 0x000fe20000000000 */
[----:B------:R-:W-:-:S02]  /*11460*/  IADD3 R15, PT, PT, R225, 0x1e0, -R2 ;  /* 0x000001e0e10f7810 */ /* 0x000fc40007ffe802 */
[----:B------:R-:W-:Y:S01]  /*11470*/  FSEL R14, R14, -INF , P4 ;  /* 0xff8000000e0e7808 */ /* 0x000fe20002000000 */
[----:B-1----:R-:W-:Y:S01]  /*11480*/  FFMA.FTZ R16, -R222, R13, R16 ;  /* 0x0000000dde107223 */ /* 0x002fe20000010110 */
[----:B----4-:R-:W-:Y:S01]  /*11490*/  FMUL.FTZ R17, R20, R0 ;  /* 0x0000000014117220 */ /* 0x010fe20000410000 */
[----:B------:R-:W-:Y:S02]  /*114a0*/  ISETP.GE.AND P5, PT, R12, R226, PT ;  /* 0x000000e20c00720c */ /* 0x000fe40003fa6270 */
[----:B------:R-:W-:Y:S01]  /*114b0*/  FSEL R57, R14, -INF , !P3 ;  /* 0xff8000000e397808 */ /* 0x000fe20005800000 */
[----:B------:R1:W3:Y:S01]  /*114c0*/  MUFU.TANH R18, R17 ;  /* 0x0000001100127308 */ /* 0x0002e20000002400 */
[----:B------:R-:W-:Y:S02]  /*114d0*/  IABS R14, R15 ;  /* 0x0000000f000e7213 */ /* 0x000fe40000000000 */
[C---:B------:R-:W-:Y:S02]  /*114e0*/  ISETP.GE.AND P4, PT, R12.reuse, R224, PT ;  /* 0x000000e00c00720c */ /* 0x040fe40003f86270 */
[----:B------:R-:W-:-:S02]  /*114f0*/  ISETP.GE.AND P3, PT, R12, R229, PT ;  /* 0x000000e50c00720c */ /* 0x000fc40003f66270 */
[----:B------:R-:W-:Y:S02]  /*11500*/  IADD3 R13, PT, PT, R39, 0x1e7, -R2 ;  /* 0x000001e7270d7810 */ /* 0x000fe40007ffe802 */
[----:B-1----:R-:W-:Y:S02]  /*11510*/  FSEL R17, R16, -INF , P5 ;  /* 0xff80000010117808 */ /* 0x002fe40002800000 */
[----:B------:R-:W-:Y:S01]  /*11520*/  ISETP.GE.AND P5, PT, R12, R228, PT ;  /* 0x000000e40c00720c */ /* 0x000fe20003fa6270 */
[----:B------:R-:W-:Y:S01]  /*11530*/  IMAD.MOV.U32 R12, RZ, RZ, R14 ;  /* 0x000000ffff0c7224 */ /* 0x000fe200078e000e */
[----:B------:R-:W-:Y:S01]  /*11540*/  IABS R13, R13 ;  /* 0x0000000d000d7213 */ /* 0x000fe20000000000 */
[----:B------:R-:W-:-:S03]  /*11550*/  FMUL.FTZ R14, R22, R0 ;  /* 0x00000000160e7220 */ /* 0x000fc60000410000 */
[----:B------:R-:W-:Y:S02]  /*11560*/  I2FP.F32.S32 R12, R12 ;  /* 0x0000000c000c7245 */ /* 0x000fe40000201400 */
[----:B------:R-:W-:Y:S01]  /*11570*/  I2FP.F32.S32 R13, R13 ;  /* 0x0000000d000d7245 */ /* 0x000fe20000201400 */
[----:B------:R1:W4:Y:S02]  /*11580*/  MUFU.TANH R19, R14 ;  /* 0x0000000e00137308 */ /* 0x0003240000002400 */
[C---:B---3--:R-:W-:Y:S01]  /*11590*/  FFMA.FTZ R16, -R222.reuse, R12, R18 ;  /* 0x0000000cde107223 */ /* 0x048fe20000010112 */
[----:B------:R-:W-:Y:S01]  /*115a0*/  FMUL.FTZ R18, R21, R0 ;  /* 0x0000000015127220 */ /* 0x000fe20000410000 */
[----:B------:R-:W-:Y:S01]  /*115b0*/  FFMA.FTZ R15, -R222, R13, R38 ;  /* 0x0000000dde0f7223 */ /* 0x000fe20000010126 */
[----:B------:R-:W-:Y:S01]  /*115c0*/  IADD3 R13, PT, PT, R39, 0x1e0, -R2 ;  /* 0x000001e0270d7810 */ /* 0x000fe20007ffe802 */
[----:B------:R-:W-:-:S03]  /*115d0*/  VIADD R12, R3, 0xfffffe20 ;  /* 0xfffffe20030c7836 */ /* 0x000fc60000000000 */
[----:B------:R-:W3:Y:S01]  /*115e0*/  MUFU.TANH R18, R18 ;  /* 0x0000001200127308 */ /* 0x000ee20000002400 */
[----:B------:R-:W-:Y:S01]  /*115f0*/  IABS R13, R13 ;  /* 0x0000000d000d7213 */ /* 0x000fe20000000000 */
[----:B------:R-:W-:Y:S01]  /*11600*/  HMMA.16816.F32 R28, R4, R30, R44 ;  /* 0x0000001e041c723c */ /* 0x000fe2000000182c */
[----:B------:R-:W-:Y:S01]  /*11610*/  IMAD.MOV.U32 R101, RZ, RZ, R235 ;  /* 0x000000ffff657224 */ /* 0x000fe200078e00eb */
[----:B------:R-:W-:Y:S02]  /*11620*/  FSEL R235, R17, -INF , !P4 ;  /* 0xff80000011eb7808 */ /* 0x000fe40006000000 */
[----:B------:R-:W-:Y:S02]  /*11630*/  FSEL R15, R15, -INF , P5 ;  /* 0xff8000000f0f7808 */ /* 0x000fe40002800000 */
[----:B-1----:R-:W-:Y:S02]  /*11640*/  IADD3 R14, PT, PT, R225, 0x1df, -R2 ;  /* 0x000001dfe10e7810 */ /* 0x002fe40007ffe802 */
[----:B------:R-:W-:-:S02]  /*11650*/  ISETP.GE.AND P4, PT, R12, R226, PT ;  /* 0x000000e20c00720c */ /* 0x000fc40003f86270 */
[----:B------:R-:W-:Y:S02]  /*11660*/  I2FP.F32.S32 R13, R13 ;  /* 0x0000000d000d7245 */ /* 0x000fe40000201400 */
[----:B------:R-:W-:Y:S02]  /*11670*/  IABS R14, R14 ;  /* 0x0000000e000e7213 */ /* 0x000fe40000000000 */
[----:B------:R-:W-:Y:S01]  /*11680*/  FSEL R240, R15, -INF , !P3 ;  /* 0xff8000000ff07808 */ /* 0x000fe20005800000 */
[----:B----4-:R-:W-:Y:S01]  /*11690*/  FFMA.FTZ R13, -R222, R13, R19 ;  /* 0x0000000dde0d7223 */ /* 0x010fe20000010113 */
[----:B------:R-:W-:Y:S02]  /*116a0*/  FSEL R15, R16, -INF , P4 ;  /* 0xff800000100f7808 */ /* 0x000fe40002000000 */
[C---:B------:R-:W-:Y:S02]  /*116b0*/  ISETP.GE.AND P5, PT, R12.reuse, R224, PT ;  /* 0x000000e00c00720c */ /* 0x040fe40003fa6270 */
[----:B------:R-:W-:-:S02]  /*116c0*/  ISETP.GE.AND P3, PT, R12, R229, PT ;  /* 0x000000e50c00720c */ /* 0x000fc40003f66270 */
[----:B------:R-:W-:Y:S01]  /*116d0*/  ISETP.GE.AND P4, PT, R12, R228, PT ;  /* 0x000000e40c00720c */ /* 0x000fe20003f86270 */
[----:B------:R-:W-:Y:S01]  /*116e0*/  VIADD R12, R3, 0xfffffe21 ;  /* 0xfffffe21030c7836 */ /* 0x000fe20000000000 */
[----:B------:R-:W-:Y:S02]  /*116f0*/  I2FP.F32.S32 R14, R14 ;  /* 0x0000000e000e7245 */ /* 0x000fe40000201400 */
[----:B------:R-:W-:Y:S01]  /*11700*/  FSEL R13, R13, -INF , P4 ;  /* 0xff8000000d0d7808 */ /* 0x000fe20002000000 */
[----:B------:R-:W-:Y:S01]  /*11710*/  FMUL.FTZ R16, R23, R0 ;  /* 0x0000000017107220 */ /* 0x000fe20000410000 */
[----:B------:R-:W-:Y:S01]  /*11720*/  ISETP.GE.AND P4, PT, R12, R226, PT ;  /* 0x000000e20c00720c */ /* 0x000fe20003f86270 */
[----:B---3--:R-:W-:Y:S01]  /*11730*/  FFMA.FTZ R14, -R222, R14, R18 ;  /* 0x0000000ede0e7223 */ /* 0x008fe20000010112 */
[----:B------:R-:W-:Y:S01]  /*11740*/  FSEL R248, R15, -INF , !P5 ;  /* 0xff8000000ff87808 */ /* 0x000fe20006800000 */
[----:B------:R-:W-:Y:S01]  /*11750*/  HMMA.16816.F32 R32, R8, R40, R200 ;  /* 0x000000280820723c */ /* 0x000fe200000018c8 */
[----:B------:R1:W3:Y:S01]  /*11760*/  MUFU.TANH R18, R16 ;  /* 0x0000001000127308 */ /* 0x0002e20000002400 */
[----:B------:R-:W-:Y:S01]  /*11770*/  IMAD.MOV.U32 R66, RZ, RZ, R234 ;  /* 0x000000ffff427224 */ /* 0x000fe200078e00ea */
[----:B------:R-:W-:Y:S01]  /*11780*/  FSEL R15, R14, -INF , P4 ;  /* 0xff8000000e0f7808 */ /* 0x000fe20002000000 */
[----:B------:R-:W-:Y:S01]  /*11790*/  FMUL.FTZ R14, R28, R0 ;  /* 0x000000001c0e7220 */ /* 0x000fe20000410000 */
[----:B------:R-:W-:Y:S01]  /*117a0*/  FSEL R234, R13, -INF , !P3 ;  /* 0xff8000000dea7808 */ /* 0x000fe20005800000 */
[----:B------:R-:W-:Y:S01]  /*117b0*/  IMAD.MOV.U32 R124, RZ, RZ, R221 ;  /* 0x000000ffff7c7224 */ /* 0x000fe200078e00dd */
[C---:B------:R-:W-:Y:S01]  /*117c0*/  ISETP.GE.AND P5, PT, R12.reuse, R224, PT ;  /* 0x000000e00c00720c */ /* 0x040fe20003fa6270 */
[----:B------:R-:W4:Y:S01]  /*117d0*/  LDSM.16.M88.4 R20, [R56+0x4000] ;  /* 0x004000003814783b */ /* 0x000f220000000200 */
[C---:B------:R-:W-:Y:S01]  /*117e0*/  ISETP.GE.AND P3, PT, R12.reuse, R229, PT ;  /* 0x000000e50c00720c */ /* 0x040fe20003f66270 */
[----:B------:R3:W3:Y:S01]  /*117f0*/  MUFU.TANH R17, R14 ;  /* 0x0000000e00117308 */ /* 0x0006e20000002400 */
[----:B------:R-:W-:-:S02]  /*11800*/  ISETP.GE.AND P4, PT, R12, R228, PT ;  /* 0x000000e40c00720c */ /* 0x000fc40003f86270 */
[--C-:B------:R-:W-:Y:S02]  /*11810*/  IADD3 R12, PT, PT, R39, 0x1df, -R2.reuse ;  /* 0x000001df270c7810 */ /* 0x100fe40007ffe802 */
[----:B------:R-:W-:Y:S02]  /*11820*/  IADD3 R13, PT, PT, R225, 0x1d8, -R2 ;  /* 0x000001d8e10d7810 */ /* 0x000fe40007ffe802 */
[----:B------:R-:W-:Y:S02]  /*11830*/  IABS R12, R12 ;  /* 0x0000000c000c7213 */ /* 0x000fe40000000000 */
[----:B------:R-:W-:Y:S02]  /*11840*/  IABS R13, R13 ;  /* 0x0000000d000d7213 */ /* 0x000fe40000000000 */
[----:B------:R-:W-:Y:S01]  /*11850*/  I2FP.F32.S32 R12, R12 ;  /* 0x0000000c000c7245 */ /* 0x000fe20000201400 */
[----:B-1----:R-:W-:Y:S01]  /*11860*/  FMUL.FTZ R16, R29, R0 ;  /* 0x000000001d107220 */ /* 0x002fe20000410000 */
[----:B--2---:R-:W-:Y:S01]  /*11870*/  HMMA.16816.F32 R32, R4, R24, R32 ;  /* 0x000000180420723c */ /* 0x004fe20000001820 */
[----:B---3--:R-:W-:-:S02]  /*11880*/  I2FP.F32.S32 R14, R13 ;  /* 0x0000000d000e7245 */ /* 0x008fc40000201400 */
[----:B------:R-:W-:Y:S01]  /*11890*/  FFMA.FTZ R13, -R222, R12, R18 ;  /* 0x0000000cde0d7223 */ /* 0x000fe20000010112 */
[----:B------:R1:W2:Y:S01]  /*118a0*/  MUFU.TANH R24, R16 ;  /* 0x0000001000187308 */ /* 0x0002a20000002400 */
[----:B------:R-:W-:Y:S01]  /*118b0*/  FSEL R241, R15, -INF , !P5 ;  /* 0xff8000000ff17808 */ /* 0x000fe20006800000 */
[----:B------:R-:W-:Y:S02]  /*118c0*/  VIADD R12, R3, 0xfffffe28 ;  /* 0xfffffe28030c7836 */ /* 0x000fe40000000000 */
[----:B------:R-:W-:-:S03]  /*118d0*/  FMUL.FTZ R15, R30, R0 ;  /* 0x000000001e0f7220 */ /* 0x000fc60000410000 */
[----:B------:R-:W-:Y:S01]  /*118e0*/  ISETP.GE.AND P5, PT, R12, R226, PT ;  /* 0x000000e20c00720c */ /* 0x000fe20003fa6270 */
[----:B------:R3:W4:Y:S01]  /*118f0*/  MUFU.TANH R18, R15 ;  /* 0x0000000f00127308 */ /* 0x0007220000002400 */
[----:B-1----:R-:W-:Y:S01]  /*11900*/  FFMA.FTZ R16, -R222, R14, R17 ;  /* 0x0000000ede107223 */ /* 0x002fe20000010111 */
[----:B------:R-:W-:Y:S02]  /*11910*/  FSEL R14, R13, -INF , P4 ;  /* 0xff8000000d0e7808 */ /* 0x000fe40002000000 */
[----:B------:R-:W-:-:S04]  /*11920*/  IADD3 R13, PT, PT, R39, 0x1d8, -R2 ;  /* 0x000001d8270d7810 */ /* 0x000fc80007ffe802 */
[----:B------:R-:W-:Y:S02]  /*11930*/  IABS R13, R13 ;  /* 0x0000000d000d7213 */ /* 0x000fe40000000000 */
[----:B---3--:R-:W-:Y:S02]  /*11940*/  IADD3 R15, PT, PT, R225, 0x1d7, -R2 ;  /* 0x000001d7e10f7810 */ /* 0x008fe40007ffe802 */
        /* <DEDUP_REMOVED lines=8> */
[----:B------:R-:W-:Y:S01]  /*119d0*/  IMAD.MOV.U32 R13, RZ, RZ, R14 ;  /* 0x000000ffff0d7224 */ /* 0x000fe200078e000e */
[----:B------:R-:W-:Y:S01]  /*119e0*/  HMMA.16816.F32 R40, R8, R42, R192 ;  /* 0x0000002a0828723c */ /* 0x000fe200000018c0 */
[----:B------:R-:W-:Y:S01]  /*119f0*/  IMAD.MOV.U32 R105, RZ, RZ, R223 ;  /* 0x000000ffff697224 */ /* 0x000fe200078e00df */
[----:B------:R-:W-:Y:S01]  /*11a00*/  I2FP.F32.S32 R14, R12 ;  /* 0x0000000c000e7245 */ /* 0x000fe20000201400 */
[----:B------:R4:W1:Y:S01]  /*11a10*/  MUFU.TANH R19, R15 ;  /* 0x0000000f00137308 */ /* 0x0008620000002400 */
[----:B------:R-:W-:Y:S01]  /*11a20*/  I2FP.F32.S32 R12, R13 ;  /* 0x0000000d000c7245 */ /* 0x000fe20000201400 */
[----:B------:R-:W-:Y:S01]  /*11a30*/  IMAD.MOV.U32 R207, RZ, RZ, R212 ;  /* 0x000000ffffcf7224 */ /* 0x000fe200078e00d4 */
[----:B------:R-:W-:Y:S01]  /*11a40*/  IADD3 R13, PT, PT, R39, 0x1d7, -R2 ;  /* 0x000001d7270d7810 */ /* 0x000fe20007ffe802 */
[----:B------:R-:W-:Y:S01]  /*11a50*/  IMAD.MOV.U32 R206, RZ, RZ, R130 ;  /* 0x000000ffffce7224 */ /* 0x000fe200078e0082 */
[----:B------:R-:W3:Y:S01]  /*11a60*/  LDSM.16.M88.4 R28, [R103+0x4000] ;  /* 0x00400000671c783b */ /* 0x000ee20000000200 */
[----:B--2---:R-:W-:Y:S01]  /*11a70*/  FFMA.FTZ R16, -R222, R12, R24 ;  /* 0x0000000cde107223 */ /* 0x004fe20000010118 */
[----:B------:R-:W-:-:S02]  /*11a80*/  VIADD R12, R3, 0xfffffe29 ;  /* 0xfffffe29030c7836 */ /* 0x000fc40000000000 */
[----:B----4-:R-:W-:Y:S01]  /*11a90*/  FFMA.FTZ R15, -R222, R14, R18 ;  /* 0x0000000ede0f7223 */ /* 0x010fe20000010112 */
        /* <DEDUP_REMOVED lines=13> */
[CC--:B------:R-:W-:Y:S02]  /*11b70*/  ISETP.GE.AND P3, PT, R12.reuse, R229.reuse, PT ;  /* 0x000000e50c00720c */ /* 0x0c0fe40003f66270 */
        /* <DEDUP_REMOVED lines=10> */
[----:B------:R-:W-:Y:S01]  /*11c20*/  FMUL.FTZ R15, R35, R0 ;  /* 0x00000000230f7220 */ /* 0x000fe20000410000 */
[----:B------:R-:W-:Y:S01]  /*11c30*/  FSEL R214, R13, -INF , !P3 ;  /* 0xff8000000dd67808 */ /* 0x000fe20005800000 */
[----:B------:R-:W-:Y:S01]  /*11c40*/  IMAD.MOV.U32 R199, RZ, RZ, R51 ;  /* 0x000000ffffc77224 */ /* 0x000fe200078e0033 */
[----:B------:R-:W-:Y:S01]  /*11c50*/  FSEL R18, R14, -INF , P4 ;  /* 0xff8000000e127808 */ /* 0x000fe20002000000 */
[----:B------:R-:W-:Y:S01]  /*11c60*/  IMAD.MOV.U32 R197, RZ, RZ, R50 ;  /* 0x000000ffffc57224 */ /* 0x000fe200078e0032 */
[----:B------:R1:W2:Y:S01]  /*11c70*/  MUFU.TANH R17, R16 ;  /* 0x0000001000117308 */ /* 0x0002a20000002400 */
[----:B------:R-:W-:Y:S01]  /*11c80*/  IMAD.MOV.U32 R127, RZ, RZ, R49 ;  /* 0x000000ffff7f7224 */ /* 0x000fe200078e0031 */
[C---:B------:R-:W-:Y:S01]  /*11c90*/  ISETP.GE.AND P5, PT, R12.reuse, R224, PT ;  /* 0x000000e00c00720c */ /* 0x040fe20003fa6270 */
[----:B------:R-:W-:Y:S01]  /*11ca0*/  IMAD.MOV.U32 R85, RZ, RZ, R48 ;  /* 0x000000ffff557224 */ /* 0x000fe200078e0030 */
[C---:B------:R-:W-:Y:S01]  /*11cb0*/  ISETP.GE.AND P3, PT, R12.reuse, R229, PT ;  /* 0x000000e50c00720c */ /* 0x040fe20003f66270 */
[C---:B------:R-:W-:Y:S01]  /*11cc0*/  HMMA.16816.F32 R48, R8.reuse, R20, R188 ;  /* 0x000000140830723c */ /* 0x040fe200000018bc */
[----:B------:R-:W-:Y:S01]  /*11cd0*/  ISETP.GE.AND P4, PT, R12, R228, PT ;  /* 0x000000e40c00720c */ /* 0x000fe20003f86270 */
[----:B------:R-:W-:Y:S01]  /*11ce0*/  IMAD.MOV.U32 R205, RZ, RZ, R220 ;  /* 0x000000ffffcd7224 */ /* 0x000fe200078e00dc */
[C-C-:B------:R-:W-:Y:S01]  /*11cf0*/  IADD3 R12, PT, PT, R39.reuse, 0x1d0, -R2.reuse ;  /* 0x000001d0270c7810 */ /* 0x140fe20007ffe802 */
[----:B------:R4:W-:Y:S01]  /*11d00*/  MUFU.TANH R21, R15 ;  /* 0x0000000f00157308 */ /* 0x0009e20000002400 */
[----:B------:R-:W-:Y:S01]  /*11d10*/  IADD3 R14, PT, PT, R39, 0x1cf, -R2 ;  /* 0x000001cf270e7810 */ /* 0x000fe20007ffe802 */
[----:B------:R-:W-:Y:S01]  /*11d20*/  IMAD.MOV.U32 R90, RZ, RZ, R107 ;  /* 0x000000ffff5a7224 */ /* 0x000fe200078e006b */
[----:B------:R-:W-:Y:S01]  /*11d30*/  IABS R13, R12 ;  /* 0x0000000c000d7213 */ /* 0x000fe20000000000 */
[----:B------:R-:W-:Y:S01]  /*11d40*/  HMMA.16816.F32 R44, R8, R22, R176 ;  /* 0x00000016082c723c */ /* 0x000fe200000018b0 */
[----:B------:R-:W3:Y:S01]  /*11d50*/  LDSM.16.M88.4 R40, [R56+0x4800] ;  /* 0x004800003828783b */ /* 0x000ee20000000200 */
[----:B-1----:R-:W-:Y:S01]  /*11d60*/  FMUL.FTZ R16, R33, R0 ;  /* 0x0000000021107220 */ /* 0x002fe20000410000 */
[----:B------:R-:W-:-:S03]  /*11d70*/  IABS R12, R14 ;  /* 0x0000000e000c7213 */ /* 0x000fc60000000000 */
[----:B------:R1:W2:Y:S01]  /*11d80*/  MUFU.TANH R20, R16 ;  /* 0x0000001000147308 */ /* 0x0002a20000002400 */
[----:B----4-:R-:W-:-:S04]  /*11d90*/  IADD3 R15, PT, PT, R225, 0x1cf, -R2 ;  /* 0x000001cfe10f7810 */ /* 0x010fc80007ffe802 */
[----:B------:R-:W-:Y:S01]  /*11da0*/  IABS R14, R15 ;  /* 0x0000000f000e7213 */ /* 0x000fe20000000000 */
[----:B------:R-:W-:Y:S02]  /*11db0*/  IMAD.MOV.U32 R15, RZ, RZ, R13 ;  /* 0x000000ffff0f7224 */ /* 0x000fe400078e000d */
[----:B------:R-:W-:Y:S02]  /*11dc0*/  FMUL.FTZ R19, R24, R0 ;  /* 0x0000000018137220 */ /* 0x000fe40000410000 */
[----:B------:R-:W-:Y:S01]  /*11dd0*/  IMAD.MOV.U32 R13, RZ, RZ, R14 ;  /* 0x000000ffff0d7224 */ /* 0x000fe200078e000e */
[----:B------:R-:W-:Y:S02]  /*11de0*/  I2FP.F32.S32 R15, R15 ;  /* 0x0000000f000f7245 */ /* 0x000fe40000201400 */
[----:B------:R-:W-:Y:S02]  /*11df0*/  I2FP.F32.S32 R14, R12 ;  /* 0x0000000c000e7245 */ /* 0x000fe40000201400 */
[----:B------:R-:W-:Y:S01]  /*11e00*/  I2FP.F32.S32 R12, R13 ;  /* 0x0000000d000c7245 */ /* 0x000fe20000201400 */
[----:B------:R-:W4:Y:S01]  /*11e10*/  MUFU.TANH R19, R19 ;  /* 0x0000001300137308 */ /* 0x000f220000002400 */
[----:B-1----:R-:W-:Y:S01]  /*11e20*/  IADD3 R16, PT, PT, R225, 0x1c8, -R2 ;  /* 0x000001c8e1107810 */ /* 0x002fe20007ffe802 */
        /* <DEDUP_REMOVED lines=15> */
[----:B----4-:R-:W-:Y:S01]  /*11f20*/  FFMA.FTZ R14, -R222, R13, R19 ;  /* 0x0000000dde0e7223 */ /* 0x010fe20000010113 */
[----:B------:R-:W-:Y:S01]  /*11f30*/  FMUL.FTZ R17, R26, R0 ;  /* 0x000000001a117220 */ /* 0x000fe20000410000 */
[----:B------:R-:W-:Y:S01]  /*11f40*/  FSEL R13, R16, -INF , P4 ;  /* 0xff800000100d7808 */ /* 0x000fe20002000000 */
[----:B------:R-:W-:Y:S01]  /*11f50*/  IMAD.MOV.U32 R107, RZ, RZ, R128 ;  /* 0x000000ffff6b7224 */ /* 0x000fe200078e0080 */
[----:B------:R-:W-:Y:S01]  /*11f60*/  ISETP.GE.AND P4, PT, R12, R226, PT ;  /* 0x000000e20c00720c */ /* 0x000fe20003f86270 */
[----:B------:R-:W-:Y:S01]  /*11f70*/  IMAD.MOV.U32 R128, RZ, RZ, R218 ;  /* 0x000000ffff807224 */ /* 0x000fe200078e00da */
[----:B------:R1:W2:Y:S01]  /*11f80*/  MUFU.TANH R18, R17 ;  /* 0x0000001100127308 */ /* 0x0002a20000002400 */
[----:B------:R-:W-:Y:S01]  /*11f90*/  FSEL R218, R15, -INF , !P5 ;  /* 0xff8000000fda7808 */ /* 0x000fe20006800000 */
[----:B---3--:R-:W-:Y:S01]  /*11fa0*/  HMMA.16816.F32 R20, R4, R28, R48 ;  /* 0x0000001c0414723c */ /* 0x008fe20000001830 */
[----:B------:R-:W-:-:S02]  /*11fb0*/  FSEL R54, R13, -INF , !P3 ;  /* 0xff8000000d367808 */ /* 0x000fc40005800000 */
[----:B------:R-:W-:Y:S01]  /*11fc0*/  FSEL R15, R14, -INF , P4 ;  /* 0xff8000000e0f7808 */ /* 0x000fe20002000000 */
[----:B------:R-:W-:Y:S01]  /*11fd0*/  FMUL.FTZ R14, R25, R0 ;  /* 0x00000000190e7220 */ /* 0x000fe20000410000 */
[C---:B------:R-:W-:Y:S02]  /*11fe0*/  ISETP.GE.AND P5, PT, R12.reuse, R224, PT ;  /* 0x000000e00c00720c */ /* 0x040fe40003fa6270 */
[C---:B------:R-:W-:Y:S02]  /*11ff0*/  ISETP.GE.AND P3, PT, R12.reuse, R229, PT ;  /* 0x000000e50c00720c */ /* 0x040fe40003f66270 */
[----:B------:R-:W-:Y:S02]  /*12000*/  ISETP.GE.AND P4, PT, R12, R228, PT ;  /* 0x000000e40c00720c */ /* 0x000fe40003f86270 */
[----:B------:R-:W-:Y:S01]  /*12010*/  IADD3 R12, PT, PT, R39, 0x1c8, -R2 ;  /* 0x000001c8270c7810 */ /* 0x000fe20007ffe802 */
[----:B------:R2:W3:Y:S03]  /*12020*/  MUFU.TANH R16, R14 ;  /* 0x0000000e00107308 */ /* 0x0004e60000002400 */
[----:B------:R-:W-:-:S02]  /*12030*/  IABS R12, R12 ;  /* 0x0000000c000c7213 */ /* 0x000fc40000000000 */
[----:B------:R-:W-:Y:S02]  /*12040*/  IADD3 R13, PT, PT, R225, 0x1c7, -R2 ;  /* 0x000001c7e10d7810 */ /* 0x000fe40007ffe802 */
[----:B------:R-:W-:Y:S01]  /*12050*/  I2FP.F32.S32 R12, R12 ;  /* 0x0000000c000c7245 */ /* 0x000fe20000201400 */
[----:B-1----:R-:W-:Y:S01]  /*12060*/  FMUL.FTZ R17, R27, R0 ;  /* 0x000000001b117220 */ /* 0x002fe20000410000 */
[----:B------:R-:W-:Y:S01]  /*12070*/  IABS R13, R13 ;  /* 0x0000000d000d7213 */ /* 0x000fe20000000000 */
[----:B------:R-:W-:Y:S01]  /*12080*/  HMMA.16816.F32 R32, R8, R40, R120 ;  /* 0x000000280820723c */ /* 0x000fe20000001878 */
[----:B------:R-:W-:Y:S01]  /*12090*/  FSEL R211, R15, -INF , !P5 ;  /* 0xff8000000fd37808 */ /* 0x000fe20006800000 */
[----:B------:R1:W-:Y:S01]  /*120a0*/  MUFU.TANH R38, R17 ;  /* 0x0000001100267308 */ /* 0x0003e20000002400 */
[----:B------:R-:W-:Y:S01]  /*120b0*/  I2FP.F32.S32 R13, R13 ;  /* 0x0000000d000d7245 */ /* 0x000fe20000201400 */
[----:B------:R-:W4:Y:S01]  /*120c0*/  LDSM.16.M88.4 R24, [R103+0x4800] ;  /* 0x004800006718783b */ /* 0x000f220000000200 */
[----:B--2---:R-:W-:Y:S01]  /*120d0*/  FFMA.FTZ R14, -R222, R12, R18 ;  /* 0x0000000cde0e7223 */ /* 0x004fe20000010112 */
[----:B------:R-:W-:Y:S01]  /*120e0*/  VIADD R12, R3, 0xfffffe39 ;  /* 0xfffffe39030c7836 */ /* 0x000fe20000000000 */
[----:B------:R-:W-:-:S03]  /*120f0*/  IADD3 R15, PT, PT, R225, 0x1c0, -R2 ;  /* 0x000001c0e10f7810 */ /* 0x000fc60007ffe802 */
[----:B------:R-:W-:Y:S01]  /*12100*/  FSEL R14, R14, -INF , P4 ;  /* 0xff8000000e0e7808 */ /* 0x000fe20002000000 */
[----:B---3--:R-:W-:Y:S01]  /*12110*/  FFMA.FTZ R16, -R222, R13, R16 ;  /* 0x0000000dde107223 */ /* 0x008fe20000010110 */
[----:B------:R-:W-:Y:S01]  /*12120*/  ISETP.GE.AND P5, PT, R12, R226, PT ;  /* 0x000000e20c00720c */ /* 0x000fe20003fa6270 */
[----:B-1----:R-:W-:Y:S01]  /*12130*/  FMUL.FTZ R17, R20, R0 ;  /* 0x0000000014117220 */ /* 0x002fe20000410000 */
[----:B------:R-:W-:-:S03]  /*12140*/  FSEL R52, R14, -INF , !P3 ;  /* 0xff8000000e347808 */ /* 0x000fc60005800000 */
[----:B------:R1:W2:Y:S01]  /*12150*/  MUFU.TANH R18, R17 ;  /* 0x0000001100127308 */ /* 0x0002a20000002400 */
[----:B------:R-:W-:Y:S02]  /*12160*/  IABS R14, R15 ;  /* 0x0000000f000e7213 */ /* 0x000fe40000000000 */
[C---:B------:R-:W-:Y:S02]  /*12170*/  ISETP.GE.AND P4, PT, R12.reuse, R224, PT ;  /* 0x000000e00c00720c */ /* 0x040fe40003f86270 */
[----:B------:R-:W-:Y:S02]  /*12180*/  ISETP.GE.AND P3, PT, R12, R229, PT ;  /* 0x000000e50c00720c */ /* 0x000fe40003f66270 */
        /* <DEDUP_REMOVED lines=8> */
[----:B------:R1:W3:Y:S02]  /*12210*/  MUFU.TANH R19, R14 ;  /* 0x0000000e00137308 */ /* 0x0002e40000002400 */
[C---:B--2---:R-:W-:Y:S01]  /*12220*/  FFMA.FTZ R16, -R222.reuse, R12, R18 ;  /* 0x0000000cde107223 */ /* 0x044fe20000010112 */
[----:B------:R-:W-:Y:S01]  /*12230*/  FMUL.FTZ R18, R21, R0 ;  /* 0x0000000015127220 */ /* 0x000fe20000410000 */
[----:B------:R-:W-:Y:S01]  /*12240*/  FFMA.FTZ R15, -R222, R13, R38 ;  /* 0x0000000dde0f7223 */ /* 0x000fe20000010126 */
[----:B------:R-:W-:Y:S01]  /*12250*/  IADD3 R13, PT, PT, R39, 0x1c0, -R2 ;  /* 0x000001c0270d7810 */ /* 0x000fe20007ffe802 */
[----:B------:R-:W-:-:S03]  /*12260*/  VIADD R12, R3, 0xfffffe40 ;  /* 0xfffffe40030c7836 */ /* 0x000fc60000000000 */
[----:B------:R-:W2:Y:S01]  /*12270*/  MUFU.TANH R18, R18 ;  /* 0x0000001200127308 */ /* 0x000ea20000002400 */
[----:B------:R-:W-:Y:S01]  /*12280*/  IMAD.MOV.U32 R121, RZ, RZ, R91 ;  /* 0x000000ffff797224 */ /* 0x000fe200078e005b */
[----:B------:R-:W-:Y:S01]  /*12290*/  IABS R13, R13 ;  /* 0x0000000d000d7213 */ /* 0x000fe20000000000 */
[----:B------:R-:W-:Y:S01]  /*122a0*/  IMAD.MOV.U32 R91, RZ, RZ, R205 ;  /* 0x000000ffff5b7224 */ /* 0x000fe200078e00cd */
[----:B------:R-:W-:Y:S01]  /*122b0*/  HMMA.16816.F32 R28, R4, R30, R44 ;  /* 0x0000001e041c723c */ /* 0x000fe2000000182c */
[----:B------:R-:W-:Y:S01]  /*122c0*/  IMAD.MOV.U32 R205, RZ, RZ, R207 ;  /* 0x000000ffffcd7224 */ /* 0x000fe200078e00cf */
[----:B------:R-:W-:Y:S02]  /*122d0*/  FSEL R207, R17, -INF , !P4 ;  /* 0xff80000011cf7808 */ /* 0x000fe40006000000 */
[----:B-1----:R-:W-:Y:S02]  /*122e0*/  IADD3 R14, PT, PT, R225, 0x1bf, -R2 ;  /* 0x000001bfe10e7810 */ /* 0x002fe40007ffe802 */
[----:B------:R-:W-:-:S02]  /*122f0*/  FSEL R15, R15, -INF , P5 ;  /* 0xff8000000f0f7808 */ /* 0x000fc40002800000 */
[----:B------:R-:W-:Y:S02]  /*12300*/  ISETP.GE.AND P4, PT, R12, R226, PT ;  /* 0x000000e20c00720c */ /* 0x000fe40003f86270 */
[----:B------:R-:W-:Y:S02]  /*12310*/  I2FP.F32.S32 R13, R13 ;  /* 0x0000000d000d7245 */ /* 0x000fe40000201400 */
[----:B------:R-:W-:Y:S02]  /*12320*/  IABS R14, R14 ;  /* 0x0000000e000e7213 */ /* 0x000fe40000000000 */
[----:B------:R-:W-:Y:S01]  /*12330*/  FSEL R208, R15, -INF , !P3 ;  /* 0xff8000000fd07808 */ /* 0x000fe20005800000 */
[----:B---3--:R-:W-:Y:S01]  /*12340*/  FFMA.FTZ R13, -R222, R13, R19 ;  /* 0x0000000dde0d7223 */ /* 0x008fe20000010113 */
[----:B------:R-:W-:Y:S02]  /*12350*/  FSEL R15, R16, -INF , P4 ;  /* 0xff800000100f7808 */ /* 0x000fe40002000000 */
[----:B------:R-:W-:-:S02]  /*12360*/  ISETP.GE.AND P5, PT, R12, R224, PT ;  /* 0x000000e00c00720c */ /* 0x000fc40003fa6270 */
[CC--:B------:R-:W-:Y:S02]  /*12370*/  ISETP.GE.AND P3, PT, R12.reuse, R229.reuse, PT ;  /* 0x000000e50c00720c */ /* 0x0c0fe40003f66270 */
[----:B------:R-:W-:Y:S01]  /*12380*/  ISETP.GE.AND P4, PT, R12, R228, PT ;  /* 0x000000e40c00720c */ /* 0x000fe20003f86270 */
[----:B------:R-:W-:Y:S01]  /*12390*/  VIADD R12, R3, 0xfffffe41 ;  /* 0xfffffe41030c7836 */ /* 0x000fe20000000000 */
[----:B------:R-:W-:Y:S02]  /*123a0*/  I2FP.F32.S32 R14, R14 ;  /* 0x0000000e000e7245 */ /* 0x000fe40000201400 */
[----:B------:R-:W-:Y:S01]  /*123b0*/  FSEL R13, R13, -INF , P4 ;  /* 0xff8000000d0d7808 */ /* 0x000fe20002000000 */
[----:B------:R-:W-:Y:S01]  /*123c0*/  FMUL.FTZ R16, R23, R0 ;  /* 0x0000000017107220 */ /* 0x000fe20000410000 */
[----:B------:R-:W-:Y:S01]  /*123d0*/  ISETP.GE.AND P4, PT, R12, R226, PT ;  /* 0x000000e20c00720c */ /* 0x000fe20003f86270 */
[----:B--2---:R-:W-:Y:S01]  /*123e0*/  FFMA.FTZ R14, -R222, R14, R18 ;  /* 0x0000000ede0e7223 */ /* 0x004fe20000010112 */
[----:B------:R-:W-:Y:S01]  /*123f0*/  FSEL R210, R15, -INF , !P5 ;  /* 0xff8000000fd27808 */ /* 0x000fe20006800000 */
[----:B------:R-:W-:Y:S01]  /*12400*/  HMMA.16816.F32 R40, R8, R42, R96 ;  /* 0x0000002a0828723c */ /* 0x000fe20000001860 */
[----:B------:R1:W2:Y:S01]  /*12410*/  MUFU.TANH R18, R16 ;  /* 0x0000001000127308 */ /* 0x0002a20000002400 */
[----:B------:R-:W-:Y:S01]  /*12420*/  IMAD.MOV.U32 R123, RZ, RZ, R204 ;  /* 0x000000ffff7b7224 */ /* 0x000fe200078e00cc */
[----:B------:R-:W-:Y:S01]  /*12430*/  FSEL R15, R14, -INF , P4 ;  /* 0xff8000000e0f7808 */ /* 0x000fe20002000000 */
[----:B------:R-:W-:Y:S01]  /*12440*/  FMUL.FTZ R14, R28, R0 ;  /* 0x000000001c0e7220 */ /* 0x000fe20000410000 */
[----:B------:R-:W-:Y:S01]  /*12450*/  IMAD.MOV.U32 R98, RZ, RZ, R206 ;  /* 0x000000ffff627224 */ /* 0x000fe200078e00ce */
[----:B------:R-:W-:Y:S01]  /*12460*/  FSEL R206, R13, -INF , !P3 ;  /* 0xff8000000dce7808 */ /* 0x000fe20005800000 */
[----:B------:R-:W3:Y:S01]  /*12470*/  LDSM.16.M88.4 R20, [R56+0x5000] ;  /* 0x005000003814783b */ /* 0x000ee20000000200 */
[C---:B------:R-:W-:Y:S01]  /*12480*/  ISETP.GE.AND P5, PT, R12.reuse, R224, PT ;  /* 0x000000e00c00720c */ /* 0x040fe20003fa6270 */
[----:B------:R4:W2:Y:S01]  /*12490*/  MUFU.TANH R17, R14 ;  /* 0x0000000e00117308 */ /* 0x0008a20000002400 */
[----:B------:R-:W-:-:S02]  /*124a0*/  ISETP.GE.AND P3, PT, R12, R229, PT ;  /* 0x000000e50c00720c */ /* 0x000fc40003f66270 */
[----:B------:R-:W-:Y:S02]  /*124b0*/  ISETP.GE.AND P4, PT, R12, R228, PT ;  /* 0x000000e40c00720c */ /* 0x000fe40003f86270 */
[--C-:B------:R-:W-:Y:S02]  /*124c0*/  IADD3 R12, PT, PT, R39, 0x1bf, -R2.reuse ;  /* 0x000001bf270c7810 */ /* 0x100fe40007ffe802 */
[----:B------:R-:W-:Y:S02]  /*124d0*/  IADD3 R13, PT, PT, R225, 0x1b8, -R2 ;  /* 0x000001b8e10d7810 */ /* 0x000fe40007ffe802 */
[----:B------:R-:W-:Y:S02]  /*124e0*/  IABS R12, R12 ;  /* 0x0000000c000c7213 */ /* 0x000fe40000000000 */
[----:B------:R-:W-:Y:S02]  /*124f0*/  IABS R13, R13 ;  /* 0x0000000d000d7213 */ /* 0x000fe40000000000 */
[----:B------:R-:W-:Y:S01]  /*12500*/  I2FP.F32.S32 R12, R12 ;  /* 0x0000000c000c7245 */ /* 0x000fe20000201400 */
[----:B-1----:R-:W-:Y:S01]  /*12510*/  FMUL.FTZ R16, R29, R0 ;  /* 0x000000001d107220 */ /* 0x002fe20000410000 */
[----:B----4-:R-:W-:-:S03]  /*12520*/  I2FP.F32.S32 R14, R13 ;  /* 0x0000000d000e7245 */ /* 0x010fc60000201400 */
[----:B--2---:R-:W-:Y:S01]  /*12530*/  FFMA.FTZ R13, -R222, R12, R18 ;  /* 0x0000000cde0d7223 */ /* 0x004fe20000010112 */
[----:B------:R-:W-:Y:S01]  /*12540*/  HMMA.16816.F32 R32, R4, R24, R32 ;  /* 0x000000180420723c */ /* 0x000fe20000001820 */
[----:B------:R1:W2:Y:S01]  /*12550*/  MUFU.TANH R24, R16 ;  /* 0x0000001000187308 */ /* 0x0002a20000002400 */
[----:B------:R-:W-:Y:S01]  /*12560*/  FSEL R209, R15, -INF , !P5 ;  /* 0xff8000000fd17808 */ /* 0x000fe20006800000 */
[----:B------:R-:W-:Y:S02]  /*12570*/  VIADD R12, R3, 0xfffffe48 ;  /* 0xfffffe48030c7836 */ /* 0x000fe40000000000 */
[----:B------:R-:W-:-:S03]  /*12580*/  FMUL.FTZ R15, R30, R0 ;  /* 0x000000001e0f7220 */ /* 0x000fc60000410000 */
[----:B------:R-:W-:Y:S01]  /*12590*/  ISETP.GE.AND P5, PT, R12, R226, PT ;  /* 0x000000e20c00720c */ /* 0x000fe20003fa6270 */
[----:B------:R4:W2:Y:S01]  /*125a0*/  MUFU.TANH R18, R15 ;  /* 0x0000000f00127308 */ /* 0x0008a20000002400 */
[----:B-1----:R-:W-:Y:S01]  /*125b0*/  FFMA.FTZ R16, -R222, R14, R17 ;  /* 0x0000000ede107223 */ /* 0x002fe20000010111 */
[----:B------:R-:W-:Y:S02]  /*125c0*/  FSEL R14, R13, -INF , P4 ;  /* 0xff8000000d0e7808 */ /* 0x000fe40002000000 */
[----:B------:R-:W-:-:S04]  /*125d0*/  IADD3 R13, PT, PT, R39, 0x1b8, -R2 ;  /* 0x000001b8270d7810 */ /* 0x000fc80007ffe802 */
[----:B------:R-:W-:Y:S02]  /*125e0*/  IABS R13, R13 ;  /* 0x0000000d000d7213 */ /* 0x000fe40000000000 */
[----:B----4-:R-:W-:Y:S02]  /*125f0*/  IADD3 R15, PT, PT, R225, 0x1b7, -R2 ;  /* 0x000001b7e10f7810 */ /* 0x010fe40007ffe802 */
        /* <DEDUP_REMOVED lines=9> */
[----:B------:R-:W-:Y:S01]  /*12690*/  IMAD.MOV.U32 R99, RZ, RZ, R205 ;  /* 0x000000ffff637224 */ /* 0x000fe200078e00cd */
[----:B------:R-:W-:Y:S01]  /*126a0*/  I2FP.F32.S32 R14, R12 ;  /* 0x0000000c000e7245 */ /* 0x000fe20000201400 */
[----:B------:R1:W4:Y:S01]  /*126b0*/  MUFU.TANH R19, R15 ;  /* 0x0000000f00137308 */ /* 0x0003220000002400 */
[----:B------:R-:W-:Y:S01]  /*126c0*/  I2FP.F32.S32 R12, R13 ;  /* 0x0000000d000c7245 */ /* 0x000fe20000201400 */
[----:B------:R-:W-:Y:S01]  /*126d0*/  IMAD.MOV.U32 R120, RZ, RZ, R199 ;  /* 0x000000ffff787224 */ /* 0x000fe200078e00c7 */
[----:B------:R-:W-:Y:S01]  /*126e0*/  IADD3 R13, PT, PT, R39, 0x1b7, -R2 ;  /* 0x000001b7270d7810 */ /* 0x000fe20007ffe802 */
[----:B---3--:R-:W-:Y:S01]  /*126f0*/  HMMA.16816.F32 R48, R8, R20, R68 ;  /* 0x000000140830723c */ /* 0x008fe20000001844 */
[----:B------:R-:W3:Y:S01]  /*12700*/  LDSM.16.M88.4 R28, [R103+0x5000] ;  /* 0x00500000671c783b */ /* 0x000ee20000000200 */
[----:B--2---:R-:W-:Y:S01]  /*12710*/  FFMA.FTZ R16, -R222, R12, R24 ;  /* 0x0000000cde107223 */ /* 0x004fe20000010118 */
[----:B------:R-:W-:-:S02]  /*12720*/  VIADD R12, R3, 0xfffffe49 ;  /* 0xfffffe49030c7836 */ /* 0x000fc40000000000 */
[----:B-1----:R-:W-:Y:S01]  /*12730*/  FFMA.FTZ R15, -R222, R14, R18 ;  /* 0x0000000ede0f7223 */ /* 0x002fe20000010112 */
[----:B------:R-:W-:Y:S01]  /*12740*/  FMUL.FTZ R18, R32, R0 ;  /* 0x0000000020127220 */ /* 0x000fe20000410000 */
[----:B------:R-:W-:-:S05]  /*12750*/  IABS R13, R13 ;  /* 0x0000000d000d7213 */ /* 0x000fca0000000000 */
[----:B------:R-:W1:Y:S01]  /*12760*/  MUFU.TANH R18, R18 ;  /* 0x0000001200127308 */ /* 0x000e620000002400 */
[----:B------:R-:W-:Y:S02]  /*12770*/  IADD3 R14, PT, PT, R225, 0x1b0, -R2 ;  /* 0x000001b0e10e7810 */ /* 0x000fe40007ffe802 */
[----:B------:R-:W-:Y:S02]  /*12780*/  FSEL R205, R17, -INF , !P4 ;  /* 0xff80000011cd7808 */ /* 0x000fe40006000000 */
[----:B------:R-:W-:Y:S02]  /*12790*/  FSEL R15, R15, -INF , P5 ;  /* 0xff8000000f0f7808 */ /* 0x000fe40002800000 */
[----:B------:R-:W-:Y:S02]  /*127a0*/  ISETP.GE.AND P4, PT, R12, R226, PT ;  /* 0x000000e20c00720c */ /* 0x000fe40003f86270 */
[----:B------:R-:W-:Y:S02]  /*127b0*/  I2FP.F32.S32 R13, R13 ;  /* 0x0000000d000d7245 */ /* 0x000fe40000201400 */
[----:B------:R-:W-:-:S02]  /*127c0*/  IABS R14, R14 ;  /* 0x0000000e000e7213 */ /* 0x000fc40000000000 */
[----:B------:R-:W-:Y:S01]  /*127d0*/  FSEL R199, R15, -INF , !P3 ;  /* 0xff8000000fc77808 */ /* 0x000fe20005800000 */
[----:B----4-:R-:W-:Y:S01]  /*127e0*/  FFMA.FTZ R13, -R222, R13, R19 ;  /* 0x0000000dde0d7223 */ /* 0x010fe20000010113 */
[----:B------:R-:W-:Y:S02]  /*127f0*/  FSEL R15, R16, -INF , P4 ;  /* 0xff800000100f7808 */ /* 0x000fe40002000000 */
[C---:B------:R-:W-:Y:S02]  /*12800*/  ISETP.GE.AND P5, PT, R12.reuse, R224, PT ;  /* 0x000000e00c00720c */ /* 0x040fe40003fa6270 */
[CC--:B------:R-:W-:Y:S02]  /*12810*/  ISETP.GE.AND P3, PT, R12.reuse, R229.reuse, PT ;  /* 0x000000e50c00720c */ /* 0x0c0fe40003f66270 */
[----:B------:R-:W-:Y:S02]  /*12820*/  I2FP.F32.S32 R14, R14 ;  /* 0x0000000e000e7245 */ /* 0x000fe40000201400 */
[----:B------:R-:W-:Y:S01]  /*12830*/  ISETP.GE.AND P4, PT, R12, R228, PT ;  /* 0x000000e40c00720c */ /* 0x000fe20003f86270 */
[----:B------:R-:W-:Y:S01]  /*12840*/  VIADD R12, R3, 0xfffffe50 ;  /* 0xfffffe50030c7836 */ /* 0x000fe20000000000 */
[----:B------:R-:W-:Y:S01]  /*12850*/  HMMA.16816.F32 R24, R4, R26, R40 ;  /* 0x0000001a0418723c */ /* 0x000fe20000001828 */
[----:B-1----:R-:W-:Y:S01]  /*12860*/  FFMA.FTZ R14, -R222, R14, R18 ;  /* 0x0000000ede0e7223 */ /* 0x002fe20000010112 */
[----:B------:R-:W-:Y:S01]  /*12870*/  FSEL R13, R13, -INF , P4 ;  /* 0xff8000000d0d7808 */ /* 0x000fe20002000000 */
[----:B------:R-:W-:Y:S01]  /*12880*/  FMUL.FTZ R16, R34, R0 ;  /* 0x0000000022107220 */ /* 0x000fe20000410000 */
[----:B------:R-:W-:Y:S01]  /*12890*/  ISETP.GE.AND P4, PT, R12, R226, PT ;  /* 0x000000e20c00720c */ /* 0x000fe20003f86270 */
[----:B------:R-:W-:Y:S01]  /*128a0*/  IMAD.MOV.U32 R126, RZ, RZ, R63 ;  /* 0x000000ffff7e7224 */ /* 0x000fe200078e003f */
[----:B------:R-:W-:Y:S01]  /*128b0*/  FSEL R200, R15, -INF , !P5 ;  /* 0xff8000000fc87808 */ /* 0x000fe20006800000 */
[----:B------:R-:W-:Y:S01]  /*128c0*/  FMUL.FTZ R15, R35, R0 ;  /* 0x00000000230f7220 */ /* 0x000fe20000410000 */
[----:B------:R-:W-:Y:S01]  /*128d0*/  FSEL R201, R13, -INF , !P3 ;  /* 0xff8000000dc97808 */ /* 0x000fe20005800000 */
[----:B------:R1:W2:Y:S01]  /*128e0*/  MUFU.TANH R17, R16 ;  /* 0x0000001000117308 */ /* 0x0002a20000002400 */
[----:B------:R-:W-:Y:S01]  /*128f0*/  FSEL R18, R14, -INF , P4 ;  /* 0xff8000000e127808 */ /* 0x000fe20002000000 */
[----:B------:R-:W-:Y:S01]  /*12900*/  IMAD.MOV.U32 R87, RZ, RZ, R198 ;  /* 0x000000ffff577224 */ /* 0x000fe200078e00c6 */
[C---:B------:R-:W-:Y:S01]  /*12910*/  ISETP.GE.AND P5, PT, R12.reuse, R224, PT ;  /* 0x000000e00c00720c */ /* 0x040fe20003fa6270 */
[----:B------:R-:W-:Y:S01]  /*12920*/  HMMA.16816.F32 R44, R8, R22, R92 ;  /* 0x00000016082c723c */ /* 0x000fe2000000185c */
[C---:B------:R-:W-:Y:S01]  /*12930*/  ISETP.GE.AND P3, PT, R12.reuse, R229, PT ;  /* 0x000000e50c00720c */ /* 0x040fe20003f66270 */
[----:B------:R-:W-:Y:S01]  /*12940*/  IMAD.MOV.U32 R84, RZ, RZ, R197 ;  /* 0x000000ffff547224 */ /* 0x000fe200078e00c5 */
[----:B------:R-:W-:Y:S01]  /*12950*/  ISETP.GE.AND P4, PT, R12, R228, PT ;  /* 0x000000e40c00720c */ /* 0x000fe20003f86270 */
[----:B------:R4:W-:Y:S01]  /*12960*/  MUFU.TANH R21, R15 ;  /* 0x0000000f00157308 */ /* 0x0009e20000002400 */
[C---:B------:R-:W-:Y:S01]  /*12970*/  IADD3 R12, PT, PT, R39.reuse, 0x1b0, -R2 ;  /* 0x000001b0270c7810 */ /* 0x040fe20007ffe802 */
[----:B------:R-:W-:Y:S01]  /*12980*/  IMAD.MOV.U32 R79, RZ, RZ, R62 ;  /* 0x000000ffff4f7224 */ /* 0x000fe200078e003e */
[----:B------:R-:W-:Y:S01]  /*12990*/  IADD3 R14, PT, PT, R39, 0x1af, -R2 ;  /* 0x000001af270e7810 */ /* 0x000fe20007ffe802 */
[----:B------:R-:W3:Y:S01]  /*129a0*/  LDSM.16.M88.4 R40, [R56+0x5800] ;  /* 0x005800003828783b */ /* 0x000ee20000000200 */
[----:B------:R-:W-:Y:S01]  /*129b0*/  IABS R13, R12 ;  /* 0x0000000c000d7213 */ /* 0x000fe20000000000 */
        /* <DEDUP_REMOVED lines=30> */
[----:B------:R-:W-:-:S02]  /*12ba0*/  FSEL R13, R16, -INF , P4 ;  /* 0xff800000100d7808 */ /* 0x000fc40002000000 */
[----:B------:R-:W-:Y:S01]  /*12bb0*/  ISETP.GE.AND P4, PT, R12, R226, PT ;  /* 0x000000e20c00720c */ /* 0x000fe20003f86270 */
[----:B------:R1:W2:Y:S01]  /*12bc0*/  MUFU.TANH R18, R17 ;  /* 0x0000001100127308 */ /* 0x0002a20000002400 */
[----:B------:R-:W-:Y:S01]  /*12bd0*/  FSEL R202, R15, -INF , !P5 ;  /* 0xff8000000fca7808 */ /* 0x000fe20006800000 */
[----:B---3--:R-:W-:Y:S01]  /*12be0*/  HMMA.16816.F32 R20, R4, R28, R48 ;  /* 0x0000001c0414723c */ /* 0x008fe20000001830 */
[----:B------:R-:W-:Y:S02]  /*12bf0*/  FSEL R198, R13, -INF , !P3 ;  /* 0xff8000000dc67808 */ /* 0x000fe40005800000 */
[----:B------:R-:W-:Y:S01]  /*12c00*/  FSEL R15, R14, -INF , P4 ;  /* 0xff8000000e0f7808 */ /* 0x000fe20002000000 */
[----:B------:R-:W-:Y:S01]  /*12c10*/  FMUL.FTZ R14, R25, R0 ;  /* 0x00000000190e7220 */ /* 0x000fe20000410000 */
[C---:B------:R-:W-:Y:S02]  /*12c20*/  ISETP.GE.AND P5, PT, R12.reuse, R224, PT ;  /* 0x000000e00c00720c */ /* 0x040fe40003fa6270 */
[----:B------:R-:W-:-:S02]  /*12c30*/  ISETP.GE.AND P3, PT, R12, R229, PT ;  /* 0x000000e50c00720c */ /* 0x000fc40003f66270 */
[----:B------:R-:W-:Y:S02]  /*12c40*/  ISETP.GE.AND P4, PT, R12, R228, PT ;  /* 0x000000e40c00720c */ /* 0x000fe40003f86270 */
[--C-:B------:R-:W-:Y:S01]  /*12c50*/  IADD3 R12, PT, PT, R39, 0x1a8, -R2.reuse ;  /* 0x000001a8270c7810 */ /* 0x100fe20007ffe802 */
[----:B------:R2:W3:Y:S03]  /*12c60*/  MUFU.TANH R16, R14 ;  /* 0x0000000e00107308 */ /* 0x0004e60000002400 */
[----:B------:R-:W-:Y:S02]  /*12c70*/  IABS R12, R12 ;  /* 0x0000000c000c7213 */ /* 0x000fe40000000000 */
[----:B------:R-:W-:Y:S02]  /*12c80*/  IADD3 R13, PT, PT, R225, 0x1a7, -R2 ;  /* 0x000001a7e10d7810 */ /* 0x000fe40007ffe802 */
[----:B------:R-:W-:Y:S01]  /*12c90*/  I2FP.F32.S32 R12, R12 ;  /* 0x0000000c000c7245 */ /* 0x000fe20000201400 */
[----:B-1----:R-:W-:Y:S01]  /*12ca0*/  FMUL.FTZ R17, R27, R0 ;  /* 0x000000001b117220 */ /* 0x002fe20000410000 */
[----:B------:R-:W-:Y:S01]  /*12cb0*/  IABS R13, R13 ;  /* 0x0000000d000d7213 */ /* 0x000fe20000000000 */
[----:B------:R-:W1:Y:S02]  /*12cc0*/  LDSM.16.M88.4 R24, [R103+0x5800] ;  /* 0x005800006718783b */ /* 0x000e640000000200 */
[----:B------:R4:W-:Y:S01]  /*12cd0*/  MUFU.TANH R38, R17 ;  /* 0x0000001100267308 */ /* 0x0009e20000002400 */
[----:B------:R-:W-:Y:S01]  /*12ce0*/  I2FP.F32.S32 R13, R13 ;  /* 0x0000000d000d7245 */ /* 0x000fe20000201400 */
[----:B--2---:R-:W-:Y:S01]  /*12cf0*/  FFMA.FTZ R14, -R222, R12, R18 ;  /* 0x0000000cde0e7223 */ /* 0x004fe20000010112 */
[----:B------:R-:W-:Y:S01]  /*12d00*/  VIADD R12, R3, 0xfffffe59 ;  /* 0xfffffe59030c7836 */ /* 0x000fe20000000000 */
[----:B------:R-:W-:-:S02]  /*12d10*/  FSEL R197, R15, -INF , !P5 ;  /* 0xff8000000fc57808 */ /* 0x000fc40006800000 */
[----:B------:R-:W-:Y:S02]  /*12d20*/  IADD3 R15, PT, PT, R225, 0x1a0, -R2 ;  /* 0x000001a0e10f7810 */ /* 0x000fe40007ffe802 */
[----:B------:R-:W-:Y:S01]  /*12d30*/  FSEL R14, R14, -INF , P4 ;  /* 0xff8000000e0e7808 */ /* 0x000fe20002000000 */
[----:B---3--:R-:W-:Y:S01]  /*12d40*/  FFMA.FTZ R16, -R222, R13, R16 ;  /* 0x0000000dde107223 */ /* 0x008fe20000010110 */
[----:B----4-:R-:W-:Y:S01]  /*12d50*/  FMUL.FTZ R17, R20, R0 ;  /* 0x0000000014117220 */ /* 0x010fe20000410000 */
[----:B------:R-:W-:Y:S02]  /*12d60*/  ISETP.GE.AND P5, PT, R12, R226, PT ;  /* 0x000000e20c00720c */ /* 0x000fe40003fa6270 */
[----:B------:R-:W-:Y:S01]  /*12d70*/  FSEL R62, R14, -INF , !P3 ;  /* 0xff8000000e3e7808 */ /* 0x000fe20005800000 */
[----:B------:R2:W3:Y:S01]  /*12d80*/  MUFU.TANH R18, R17 ;  /* 0x0000001100127308 */ /* 0x0004e20000002400 */
[----:B------:R-:W-:Y:S02]  /*12d90*/  IABS R14, R15 ;  /* 0x0000000f000e7213 */ /* 0x000fe40000000000 */
[----:B------:R-:W-:-:S02]  /*12da0*/  ISETP.GE.AND P4, PT, R12, R224, PT ;  /* 0x000000e00c00720c */ /* 0x000fc40003f86270 */
[----:B------:R-:W-:Y:S02]  /*12db0*/  ISETP.GE.AND P3, PT, R12, R229, PT ;  /* 0x000000e50c00720c */ /* 0x000fe40003f66270 */
[----:B------:R-:W-:Y:S02]  /*12dc0*/  IADD3 R13, PT, PT, R39, 0x1a7, -R2 ;  /* 0x000001a7270d7810 */ /* 0x000fe40007ffe802 */
[----:B--2---:R-:W-:Y:S02]  /*12dd0*/  FSEL R17, R16, -INF , P5 ;  /* 0xff80000010117808 */ /* 0x004fe40002800000 */
        /* <DEDUP_REMOVED lines=15> */
[----:B------:R-:W-:Y:S02]  /*12ed0*/  FSEL R193, R17, -INF , !P4 ;  /* 0xff80000011c17808 */ /* 0x000fe40006000000 */
[----:B------:R-:W-:Y:S02]  /*12ee0*/  FSEL R15, R15, -INF , P5 ;  /* 0xff8000000f0f7808 */ /* 0x000fe40002800000 */
[----:B--2---:R-:W-:Y:S02]  /*12ef0*/  IADD3 R14, PT, PT, R225, 0x19f, -R2 ;  /* 0x0000019fe10e7810 */ /* 0x004fe40007ffe802 */
[----:B------:R-:W-:Y:S02]  /*12f00*/  ISETP.GE.AND P4, PT, R12, R226, PT ;  /* 0x000000e20c00720c */ /* 0x000fe40003f86270 */
[----:B------:R-:W-:-:S02]  /*12f10*/  I2FP.F32.S32 R13, R13 ;  /* 0x0000000d000d7245 */ /* 0x000fc40000201400 */
[----:B------:R-:W-:Y:S02]  /*12f20*/  IABS R14, R14 ;  /* 0x0000000e000e7213 */ /* 0x000fe40000000000 */
[----:B------:R-:W-:Y:S01]  /*12f30*/  FSEL R194, R15, -INF , !P3 ;  /* 0xff8000000fc27808 */ /* 0x000fe20005800000 */
[----:B----4-:R-:W-:Y:S01]  /*12f40*/  FFMA.FTZ R13, -R222, R13, R19 ;  /* 0x0000000dde0d7223 */ /* 0x010fe20000010113 */
[----:B------:R-:W-:Y:S02]  /*12f50*/  FSEL R15, R16, -INF , P4 ;  /* 0xff800000100f7808 */ /* 0x000fe40002000000 */
[C---:B------:R-:W-:Y:S02]  /*12f60*/  ISETP.GE.AND P5, PT, R12.reuse, R224, PT ;  /* 0x000000e00c00720c */ /* 0x040fe40003fa6270 */
[C---:B------:R-:W-:Y:S02]  /*12f70*/  ISETP.GE.AND P3, PT, R12.reuse, R229, PT ;  /* 0x000000e50c00720c */ /* 0x040fe40003f66270 */
[----:B------:R-:W-:Y:S01]  /*12f80*/  ISETP.GE.AND P4, PT, R12, R228, PT ;  /* 0x000000e40c00720c */ /* 0x000fe20003f86270 */
[----:B------:R-:W-:Y:S01]  /*12f90*/  VIADD R12, R3, 0xfffffe61 ;  /* 0xfffffe61030c7836 */ /* 0x000fe20000000000 */
[----:B------:R-:W-:-:S02]  /*12fa0*/  I2FP.F32.S32 R14, R14 ;  /* 0x0000000e000e7245 */ /* 0x000fc40000201400 */
[----:B------:R-:W-:Y:S01]  /*12fb0*/  FSEL R13, R13, -INF , P4 ;  /* 0xff8000000d0d7808 */ /* 0x000fe20002000000 */
[----:B------:R-:W-:Y:S01]  /*12fc0*/  FMUL.FTZ R16, R23, R0 ;  /* 0x0000000017107220 */ /* 0x000fe20000410000 */
[----:B------:R-:W-:Y:S01]  /*12fd0*/  ISETP.GE.AND P4, PT, R12, R226, PT ;  /* 0x000000e20c00720c */ /* 0x000fe20003f86270 */
[----:B---3--:R-:W-:Y:S01]  /*12fe0*/  FFMA.FTZ R14, -R222, R14, R18 ;  /* 0x0000000ede0e7223 */ /* 0x008fe20000010112 */
[----:B------:R-:W-:Y:S01]  /*12ff0*/  IMAD.MOV.U32 R122, RZ, RZ, R196 ;  /* 0x000000ffff7a7224 */ /* 0x000fe200078e00c4 */
[----:B------:R-:W-:Y:S01]  /*13000*/  FSEL R196, R15, -INF , !P5 ;  /* 0xff8000000fc47808 */ /* 0x000fe20006800000 */
[----:B------:R-:W-:Y:S01]  /*13010*/  HMMA.16816.F32 R32, R8, R40, R116 ;  /* 0x000000280820723c */ /* 0x000fe20000001874 */
[----:B------:R2:W3:Y:S01]  /*13020*/  MUFU.TANH R18, R16 ;  /* 0x0000001000127308 */ /* 0x0004e20000002400 */
[----:B------:R-:W-:Y:S01]  /*13030*/  FSEL R15, R14, -INF , P4 ;  /* 0xff8000000e0f7808 */ /* 0x000fe20002000000 */
[----:B------:R-:W-:Y:S01]  /*13040*/  FMUL.FTZ R14, R28, R0 ;  /* 0x000000001c0e7220 */ /* 0x000fe20000410000 */
[----:B------:R-:W-:Y:S01]  /*13050*/  FSEL R192, R13, -INF , !P3 ;  /* 0xff8000000dc07808 */ /* 0x000fe20005800000 */
[----:B------:R-:W4:Y:S01]  /*13060*/  LDSM.16.M88.4 R20, [R56+0x6000] ;  /* 0x006000003814783b */ /* 0x000f220000000200 */
[----:B------:R-:W-:-:S02]  /*13070*/  ISETP.GE.AND P5, PT, R12, R224, PT ;  /* 0x000000e00c00720c */ /* 0x000fc40003fa6270 */
[C---:B------:R-:W-:Y:S01]  /*13080*/  ISETP.GE.AND P3, PT, R12.reuse, R229, PT ;  /* 0x000000e50c00720c */ /* 0x040fe20003f66270 */
[----:B------:R3:W3:Y:S01]  /*13090*/  MUFU.TANH R17, R14 ;  /* 0x0000000e00117308 */ /* 0x0006e20000002400 */
[----:B------:R-:W-:Y:S02]  /*130a0*/  ISETP.GE.AND P4, PT, R12, R228, PT ;  /* 0x000000e40c00720c */ /* 0x000fe40003f86270 */
[--C-:B------:R-:W-:Y:S02]  /*130b0*/  IADD3 R12, PT, PT, R39, 0x19f, -R2.reuse ;  /* 0x0000019f270c7810 */ /* 0x100fe40007ffe802 */
[----:B------:R-:W-:Y:S02]  /*130c0*/  IADD3 R13, PT, PT, R225, 0x198, -R2 ;  /* 0x00000198e10d7810 */ /* 0x000fe40007ffe802 */
[----:B------:R-:W-:Y:S02]  /*130d0*/  IABS R12, R12 ;  /* 0x0000000c000c7213 */ /* 0x000fe40000000000 */
[----:B------:R-:W-:-:S02]  /*130e0*/  IABS R13, R13 ;  /* 0x0000000d000d7213 */ /* 0x000fc40000000000 */
[----:B------:R-:W-:Y:S01]  /*130f0*/  I2FP.F32.S32 R12, R12 ;  /* 0x0000000c000c7245 */ /* 0x000fe20000201400 */
[----:B--2---:R-:W-:Y:S01]  /*13100*/  FMUL.FTZ R16, R29, R0 ;  /* 0x000000001d107220 */ /* 0x004fe20000410000 */
[----:B-1----:R-:W-:Y:S01]  /*13110*/  HMMA.16816.F32 R32, R4, R24, R32 ;  /* 0x000000180420723c */ /* 0x002fe20000001820 */
[----:B---3--:R-:W-:Y:S02]  /*13120*/  I2FP.F32.S32 R14, R13 ;  /* 0x0000000d000e7245 */ /* 0x008fe40000201400 */
        /* <DEDUP_REMOVED lines=22> */
[----:B------:R-:W-:Y:S01]  /*13290*/  FSEL R191, R17, -INF , !P4 ;  /* 0xff80000011bf7808 */ /* 0x000fe20006000000 */
[----:B------:R-:W1:Y:S01]  /*132a0*/  LDSM.16.M88.4 R28, [R103+0x6000] ;  /* 0x00600000671c783b */ /* 0x000e620000000200 */
[----:B------:R-:W-:Y:S01]  /*132b0*/  I2FP.F32.S32 R14, R12 ;  /* 0x0000000c000e7245 */ /* 0x000fe20000201400 */
[----:B------:R4:W3:Y:S01]  /*132c0*/  MUFU.TANH R19, R15 ;  /* 0x0000000f00137308 */ /* 0x0008e20000002400 */
[----:B------:R-:W-:-:S02]  /*132d0*/  I2FP.F32.S32 R12, R13 ;  /* 0x0000000d000c7245 */ /* 0x000fc40000201400 */
[----:B------:R-:W-:-:S03]  /*132e0*/  IADD3 R13, PT, PT, R39, 0x197, -R2 ;  /* 0x00000197270d7810 */ /* 0x000fc60007ffe802 */
[C---:B--2---:R-:W-:Y:S01]  /*132f0*/  FFMA.FTZ R16, -R222.reuse, R12, R24 ;  /* 0x0000000cde107223 */ /* 0x044fe20000010118 */
[----:B------:R-:W-:Y:S02]  /*13300*/  VIADD R12, R3, 0xfffffe69 ;  /* 0xfffffe69030c7836 */ /* 0x000fe40000000000 */
[----:B----4-:R-:W-:Y:S01]  /*13310*/  FFMA.FTZ R15, -R222, R14, R18 ;  /* 0x0000000ede0f7223 */ /* 0x010fe20000010112 */
[----:B------:R-:W-:Y:S01]  /*13320*/  FMUL.FTZ R18, R32, R0 ;  /* 0x0000000020127220 */ /* 0x000fe20000410000 */
[----:B------:R-:W-:-:S05]  /*13330*/  IABS R13, R13 ;  /* 0x0000000d000d7213 */ /* 0x000fca0000000000 */
[----:B------:R-:W2:Y:S01]  /*13340*/  MUFU.TANH R18, R18 ;  /* 0x0000001200127308 */ /* 0x000ea20000002400 */
[----:B------:R-:W-:Y:S02]  /*13350*/  IADD3 R14, PT, PT, R225, 0x190, -R2 ;  /* 0x00000190e10e7810 */ /* 0x000fe40007ffe802 */
[----:B------:R-:W-:Y:S02]  /*13360*/  FSEL R15, R15, -INF , P5 ;  /* 0xff8000000f0f7808 */ /* 0x000fe40002800000 */
[----:B------:R-:W-:Y:S02]  /*13370*/  ISETP.GE.AND P4, PT, R12, R226, PT ;  /* 0x000000e20c00720c */ /* 0x000fe40003f86270 */
[----:B------:R-:W-:Y:S02]  /*13380*/  I2FP.F32.S32 R13, R13 ;  /* 0x0000000d000d7245 */ /* 0x000fe40000201400 */
[----:B------:R-:W-:Y:S02]  /*13390*/  IABS R14, R14 ;  /* 0x0000000e000e7213 */ /* 0x000fe40000000000 */
[----:B------:R-:W-:Y:S01]  /*133a0*/  FSEL R181, R15, -INF , !P3 ;  /* 0xff8000000fb57808 */ /* 0x000fe20005800000 */
[----:B---3--:R-:W-:Y:S01]  /*133b0*/  FFMA.FTZ R13, -R222, R13, R19 ;  /* 0x0000000dde0d7223 */ /* 0x008fe20000010113 */
[----:B------:R-:W-:-:S02]  /*133c0*/  FSEL R15, R16, -INF , P4 ;  /* 0xff800000100f7808 */ /* 0x000fc40002000000 */
        /* <DEDUP_REMOVED lines=10> */
[----:B------:R-:W2:Y:S01]  /*13470*/  LDSM.16.M88.4 R40, [R56+0x6800] ;  /* 0x006800003828783b */ /* 0x000ea20000000200 */
[----:B------:R-:W-:Y:S01]  /*13480*/  FSEL R182, R15, -INF , !P5 ;  /* 0xff8000000fb67808 */ /* 0x000fe20006800000 */
[----:B------:R-:W-:Y:S01]  /*13490*/  FMUL.FTZ R15, R35, R0 ;  /* 0x00000000230f7220 */ /* 0x000fe20000410000 */
[----:B------:R-:W-:Y:S01]  /*134a0*/  FSEL R183, R13, -INF , !P3 ;  /* 0xff8000000db77808 */ /* 0x000fe20005800000 */
[----:B------:R3:W4:Y:S01]  /*134b0*/  MUFU.TANH R17, R16 ;  /* 0x0000001000117308 */ /* 0x0007220000002400 */
[----:B------:R-:W-:Y:S01]  /*134c0*/  FSEL R18, R14, -INF , P4 ;  /* 0xff8000000e127808 */ /* 0x000fe20002000000 */
[----:B------:R-:W-:Y:S01]  /*134d0*/  HMMA.16816.F32 R48, R8, R20, R236 ;  /* 0x000000140830723c */ /* 0x000fe200000018ec */
[----:B------:R-:W-:-:S02]  /*134e0*/  ISETP.GE.AND P5, PT, R12, R224, PT ;  /* 0x000000e00c00720c */ /* 0x000fc40003fa6270 */
[C---:B------:R-:W-:Y:S02]  /*134f0*/  ISETP.GE.AND P3, PT, R12.reuse, R229, PT ;  /* 0x000000e50c00720c */ /* 0x040fe40003f66270 */
[----:B------:R-:W-:Y:S01]  /*13500*/  ISETP.GE.AND P4, PT, R12, R228, PT ;  /* 0x000000e40c00720c */ /* 0x000fe20003f86270 */
[----:B------:R1:W-:Y:S01]  /*13510*/  MUFU.TANH R21, R15 ;  /* 0x0000000f00157308 */ /* 0x0003e20000002400 */
[C-C-:B------:R-:W-:Y:S02]  /*13520*/  IADD3 R12, PT, PT, R39.reuse, 0x190, -R2.reuse ;  /* 0x00000190270c7810 */ /* 0x140fe40007ffe802 */
[----:B------:R-:W-:Y:S02]  /*13530*/  IADD3 R14, PT, PT, R39, 0x18f, -R2 ;  /* 0x0000018f270e7810 */ /* 0x000fe40007ffe802 */
[----:B------:R-:W-:Y:S01]  /*13540*/  IABS R13, R12 ;  /* 0x0000000c000d7213 */ /* 0x000fe20000000000 */
[----:B---3--:R-:W-:Y:S01]  /*13550*/  FMUL.FTZ R16, R33, R0 ;  /* 0x0000000021107220 */ /* 0x008fe20000410000 */
[----:B------:R-:W-:-:S03]  /*13560*/  IABS R12, R14 ;  /* 0x0000000e000c7213 */ /* 0x000fc60000000000 */
[----:B------:R3:W2:Y:S01]  /*13570*/  MUFU.TANH R20, R16 ;  /* 0x0000001000147308 */ /* 0x0006a20000002400 */
[----:B-1----:R-:W-:-:S04]  /*13580*/  IADD3 R15, PT, PT, R225, 0x18f, -R2 ;  /* 0x0000018fe10f7810 */ /* 0x002fc80007ffe802 */
[----:B------:R-:W-:Y:S01]  /*13590*/  IABS R14, R15 ;  /* 0x0000000f000e7213 */ /* 0x000fe20000000000 */
[----:B------:R-:W-:Y:S02]  /*135a0*/  IMAD.MOV.U32 R15, RZ, RZ, R13 ;  /* 0x000000ffff0f7224 */ /* 0x000fe400078e000d */
[----:B------:R-:W-:Y:S02]  /*135b0*/  FMUL.FTZ R19, R24, R0 ;  /* 0x0000000018137220 */ /* 0x000fe40000410000 */
[----:B------:R-:W-:Y:S01]  /*135c0*/  IMAD.MOV.U32 R13, RZ, RZ, R14 ;  /* 0x000000ffff0d7224 */ /* 0x000fe200078e000e */
[----:B------:R-:W-:Y:S02]  /*135d0*/  I2FP.F32.S32 R15, R15 ;  /* 0x0000000f000f7245 */ /* 0x000fe40000201400 */
[----:B------:R-:W-:Y:S02]  /*135e0*/  I2FP.F32.S32 R14, R12 ;  /* 0x0000000c000e7245 */ /* 0x000fe40000201400 */
[----:B------:R-:W-:Y:S01]  /*135f0*/  I2FP.F32.S32 R12, R13 ;  /* 0x0000000d000c7245 */ /* 0x000fe20000201400 */
[----:B------:R-:W1:Y:S01]  /*13600*/  MUFU.TANH R19, R19 ;  /* 0x0000001300137308 */ /* 0x000e620000002400 */
[----:B---3--:R-:W-:Y:S01]  /*13610*/  IADD3 R16, PT, PT, R225, 0x188, -R2 ;  /* 0x00000188e1107810 */ /* 0x008fe20007ffe802 */
[----:B----4-:R-:W-:-:S02]  /*13620*/  FFMA.FTZ R17, -R222, R15, R17 ;  /* 0x0000000fde117223 */ /* 0x010fc40000010111 */
[C---:B--2---:R-:W-:Y:S01]  /*13630*/  FFMA.FTZ R15, -R222.reuse, R12, R20 ;  /* 0x0000000cde0f7223 */ /* 0x044fe20000010114 */
        /* <DEDUP_REMOVED lines=13> */
[----:B-1----:R-:W-:Y:S01]  /*13710*/  FFMA.FTZ R14, -R222, R13, R19 ;  /* 0x0000000dde0e7223 */ /* 0x002fe20000010113 */
[----:B------:R-:W-:Y:S01]  /*13720*/  FMUL.FTZ R17, R26, R0 ;  /* 0x000000001a117220 */ /* 0x000fe20000410000 */
[----:B------:R-:W-:-:S02]  /*13730*/  FSEL R13, R16, -INF , P4 ;  /* 0xff800000100d7808 */ /* 0x000fc40002000000 */
[----:B------:R-:W-:Y:S01]  /*13740*/  ISETP.GE.AND P4, PT, R12, R226, PT ;  /* 0x000000e20c00720c */ /* 0x000fe20003f86270 */
[----:B------:R1:W2:Y:S01]  /*13750*/  MUFU.TANH R18, R17 ;  /* 0x0000001100127308 */ /* 0x0002a20000002400 */
[----:B------:R-:W-:Y:S01]  /*13760*/  HMMA.16816.F32 R44, R8, R22, R172 ;  /* 0x00000016082c723c */ /* 0x000fe200000018ac */
[----:B------:R-:W-:Y:S02]  /*13770*/  FSEL R188, R15, -INF , !P5 ;  /* 0xff8000000fbc7808 */ /* 0x000fe40006800000 */
[----:B------:R-:W-:Y:S02]  /*13780*/  FSEL R180, R13, -INF , !P3 ;  /* 0xff8000000db47808 */ /* 0x000fe40005800000 */
[----:B------:R-:W-:Y:S01]  /*13790*/  FSEL R15, R14, -INF , P4 ;  /* 0xff8000000e0f7808 */ /* 0x000fe20002000000 */
[----:B------:R-:W-:Y:S01]  /*137a0*/  FMUL.FTZ R14, R25, R0 ;  /* 0x00000000190e7220 */ /* 0x000fe20000410000 */
[C---:B------:R-:W-:Y:S01]  /*137b0*/  ISETP.GE.AND P5, PT, R12.reuse, R224, PT ;  /* 0x000000e00c00720c */ /* 0x040fe20003fa6270 */
[----:B------:R-:W-:Y:S01]  /*137c0*/  HMMA.16816.F32 R20, R4, R28, R48 ;  /* 0x0000001c0414723c */ /* 0x000fe20000001830 */
        /* <DEDUP_REMOVED lines=60> */
[----:B------:R-:W-:Y:S01]  /*13b90*/  FSEL R178, R15, -INF , !P5 ;  /* 0xff8000000fb27808 */ /* 0x000fe20006800000 */
[----:B------:R-:W-:Y:S01]  /*13ba0*/  HMMA.16816.F32 R32, R8, R40, R184 ;  /* 0x000000280820723c */ /* 0x000fe200000018b8 */
[----:B------:R2:W3:Y:S01]  /*13bb0*/  MUFU.TANH R18, R16 ;  /* 0x0000001000127308 */ /* 0x0004e20000002400 */
[----:B------:R-:W-:Y:S01]  /*13bc0*/  FSEL R172, R13, -INF , !P3 ;  /* 0xff8000000dac7808 */ /* 0x000fe20005800000 */
[----:B------:R-:W4:Y:S01]  /*13bd0*/  LDSM.16.M88.4 R20, [R56+0x7000] ;  /* 0x007000003814783b */ /* 0x000f220000000200 */
[----:B------:R-:W-:Y:S01]  /*13be0*/  FSEL R15, R14, -INF , P4 ;  /* 0xff8000000e0f7808 */ /* 0x000fe20002000000 */
[----:B------:R-:W-:Y:S01]  /*13bf0*/  FMUL.FTZ R14, R28, R0 ;  /* 0x000000001c0e7220 */ /* 0x000fe20000410000 */
[----:B------:R-:W-:-:S02]  /*13c00*/  ISETP.GE.AND P5, PT, R12, R224, PT ;  /* 0x000000e00c00720c */ /* 0x000fc40003fa6270 */
[C---:B------:R-:W-:Y:S01]  /*13c10*/  ISETP.GE.AND P3, PT, R12.reuse, R229, PT ;  /* 0x000000e50c00720c */ /* 0x040fe20003f66270 */
[----:B------:R3:W4:Y:S01]  /*13c20*/  MUFU.TANH R17, R14 ;  /* 0x0000000e00117308 */ /* 0x0007220000002400 */
        /* <DEDUP_REMOVED lines=10> */
[----:B------:R4:W1:Y:S01]  /*13cd0*/  MUFU.TANH R24, R16 ;  /* 0x0000001000187308 */ /* 0x0008620000002400 */
[----:B------:R-:W-:Y:S01]  /*13ce0*/  FSEL R176, R15, -INF , !P5 ;  /* 0xff8000000fb07808 */ /* 0x000fe20006800000 */
[----:B------:R-:W-:Y:S02]  /*13cf0*/  VIADD R12, R3, 0xfffffe88 ;  /* 0xfffffe88030c7836 */ /* 0x000fe40000000000 */
[----:B------:R-:W-:Y:S01]  /*13d00*/  FMUL.FTZ R15, R30, R0 ;  /* 0x000000001e0f7220 */ /* 0x000fe20000410000 */
[----:B------:R-:W-:Y:S02]  /*13d10*/  HMMA.16816.F32 R40, R8, R42, R168 ;  /* 0x0000002a0828723c */ /* 0x000fe400000018a8 */
[----:B------:R-:W-:Y:S01]  /*13d20*/  ISETP.GE.AND P5, PT, R12, R226, PT ;  /* 0x000000e20c00720c */ /* 0x000fe20003fa6270 */
[----:B------:R2:W3:Y:S01]  /*13d30*/  MUFU.TANH R18, R15 ;  /* 0x0000000f00127308 */ /* 0x0004e20000002400 */
[----:B----4-:R-:W-:Y:S01]  /*13d40*/  FFMA.FTZ R16, -R222, R14, R17 ;  /* 0x0000000ede107223 */ /* 0x010fe20000010111 */
[----:B------:R-:W-:-:S02]  /*13d50*/  FSEL R14, R13, -INF , P4 ;  /* 0xff8000000d0e7808 */ /* 0x000fc40002000000 */
[----:B------:R-:W-:-:S04]  /*13d60*/  IADD3 R13, PT, PT, R39, 0x178, -R2 ;  /* 0x00000178270d7810 */ /* 0x000fc80007ffe802 */
[----:B------:R-:W-:Y:S02]  /*13d70*/  IABS R13, R13 ;  /* 0x0000000d000d7213 */ /* 0x000fe40000000000 */
[----:B--2---:R-:W-:Y:S02]  /*13d80*/  IADD3 R15, PT, PT, R225, 0x177, -R2 ;  /* 0x00000177e10f7810 */ /* 0x004fe40007ffe802 */
        /* <DEDUP_REMOVED lines=9> */
[----:B------:R-:W-:Y:S01]  /*13e20*/  FSEL R171, R17, -INF , !P4 ;  /* 0xff80000011ab7808 */ /* 0x000fe20006000000 */
[----:B------:R-:W-:Y:S01]  /*13e30*/  IMAD.MOV.U32 R70, RZ, RZ, R111 ;  /* 0x000000ffff467224 */ /* 0x000fe200078e006f */
[----:B------:R-:W-:Y:S01]  /*13e40*/  I2FP.F32.S32 R14, R12 ;  /* 0x0000000c000e7245 */ /* 0x000fe20000201400 */
[----:B------:R3:W2:Y:S01]  /*13e50*/  MUFU.TANH R19, R15 ;  /* 0x0000000f00137308 */ /* 0x0006a20000002400 */
[----:B------:R-:W-:Y:S01]  /*13e60*/  I2FP.F32.S32 R12, R13 ;  /* 0x0000000d000c7245 */ /* 0x000fe20000201400 */
[----:B------:R-:W-:Y:S01]  /*13e70*/  IMAD.MOV.U32 R69, RZ, RZ, R129 ;  /* 0x000000ffff457224 */ /* 0x000fe200078e0081 */
[----:B------:R-:W-:Y:S01]  /*13e80*/  IADD3 R13, PT, PT, R39, 0x177, -R2 ;  /* 0x00000177270d7810 */ /* 0x000fe20007ffe802 */
[----:B------:R-:W-:Y:S01]  /*13e90*/  IMAD.MOV.U32 R68, RZ, RZ, R132 ;  /* 0x000000ffff447224 */ /* 0x000fe200078e0084 */
[----:B------:R-:W-:Y:S01]  /*13ea0*/  HMMA.16816.F32 R48, R8, R20, R112 ;  /* 0x000000140830723c */ /* 0x000fe20000001870 */
[C---:B-1----:R-:W-:Y:S01]  /*13eb0*/  FFMA.FTZ R16, -R222.reuse, R12, R24 ;  /* 0x0000000cde107223 */ /* 0x042fe20000010118 */
[----:B------:R-:W-:Y:S01]  /*13ec0*/  VIADD R12, R3, 0xfffffe89 ;  /* 0xfffffe89030c7836 */ /* 0x000fe20000000000 */
[----:B------:R-:W1:Y:S01]  /*13ed0*/  LDSM.16.M88.4 R28, [R103+0x7000] ;  /* 0x00700000671c783b */ /* 0x000e620000000200 */
[----:B---3--:R-:W-:Y:S01]  /*13ee0*/  FFMA.FTZ R15, -R222, R14, R18 ;  /* 0x0000000ede0f7223 */ /* 0x008fe20000010112 */
[----:B------:R-:W-:Y:S01]  /*13ef0*/  FMUL.FTZ R18, R32, R0 ;  /* 0x0000000020127220 */ /* 0x000fe20000410000 */
[----:B------:R-:W-:-:S05]  /*13f00*/  IABS R13, R13 ;  /* 0x0000000d000d7213 */ /* 0x000fca0000000000 */
[----:B------:R-:W3:Y:S01]  /*13f10*/  MUFU.TANH R18, R18 ;  /* 0x0000001200127308 */ /* 0x000ee20000002400 */
[----:B------:R-:W-:Y:S02]  /*13f20*/  IADD3 R14, PT, PT, R225, 0x170, -R2 ;  /* 0x00000170e10e7810 */ /* 0x000fe40007ffe802 */
[----:B------:R-:W-:Y:S02]  /*13f30*/  FSEL R15, R15, -INF , P5 ;  /* 0xff8000000f0f7808 */ /* 0x000fe40002800000 */
[----:B------:R-:W-:Y:S02]  /*13f40*/  ISETP.GE.AND P4, PT, R12, R226, PT ;  /* 0x000000e20c00720c */ /* 0x000fe40003f86270 */
[----:B------:R-:W-:Y:S02]  /*13f50*/  I2FP.F32.S32 R13, R13 ;  /* 0x0000000d000d7245 */ /* 0x000fe40000201400 */
[----:B------:R-:W-:Y:S02]  /*13f60*/  IABS R14, R14 ;  /* 0x0000000e000e7213 */ /* 0x000fe40000000000 */
[----:B------:R-:W-:Y:S01]  /*13f70*/  FSEL R111, R15, -INF , !P3 ;  /* 0xff8000000f6f7808 */ /* 0x000fe20005800000 */
[----:B--2---:R-:W-:Y:S01]  /*13f80*/  FFMA.FTZ R13, -R222, R13, R19 ;  /* 0x0000000dde0d7223 */ /* 0x004fe20000010113 */
[----:B------:R-:W-:-:S02]  /*13f90*/  FSEL R15, R16, -INF , P4 ;  /* 0xff800000100f7808 */ /* 0x000fc40002000000 */
[C---:B------:R-:W-:Y:S02]  /*13fa0*/  ISETP.GE.AND P5, PT, R12.reuse, R224, PT ;  /* 0x000000e00c00720c */ /* 0x040fe40003fa6270 */
[C---:B------:R-:W-:Y:S02]  /*13fb0*/  ISETP.GE.AND P3, PT, R12.reuse, R229, PT ;  /* 0x000000e50c00720c */ /* 0x040fe40003f66270 */
[----:B------:R-:W-:Y:S02]  /*13fc0*/  I2FP.F32.S32 R14, R14 ;  /* 0x0000000e000e7245 */ /* 0x000fe40000201400 */
[----:B------:R-:W-:Y:S01]  /*13fd0*/  ISETP.GE.AND P4, PT, R12, R228, PT ;  /* 0x000000e40c00720c */ /* 0x000fe20003f86270 */
[----:B------:R-:W-:Y:S01]  /*13fe0*/  VIADD R12, R3, 0xfffffe90 ;  /* 0xfffffe90030c7836 */ /* 0x000fe20000000000 */
[----:B------:R-:W-:Y:S01]  /*13ff0*/  HMMA.16816.F32 R24, R4, R26, R40 ;  /* 0x0000001a0418723c */ /* 0x000fe20000001828 */
[----:B---3--:R-:W-:Y:S01]  /*14000*/  FFMA.FTZ R14, -R222, R14, R18 ;  /* 0x0000000ede0e7223 */ /* 0x008fe20000010112 */
        /* <DEDUP_REMOVED lines=8> */
[----:B------:R-:W-:-:S02]  /*14090*/  FSEL R18, R14, -INF , P4 ;  /* 0xff8000000e127808 */ /* 0x000fc40002000000 */
[C---:B------:R-:W-:Y:S02]  /*140a0*/  ISETP.GE.AND P5, PT, R12.reuse, R224, PT ;  /* 0x000000e00c00720c */ /* 0x040fe40003fa6270 */
        /* <DEDUP_REMOVED lines=25> */
[----:B------:R-:W-:Y:S01]  /*14240*/  ISETP.GE.AND P4, PT, R12, R226, PT ;  /* 0x000000e20c00720c */ /* 0x000fe20003f86270 */
[----:B------:R-:W-:Y:S01]  /*14250*/  IMAD.MOV.U32 R97, RZ, RZ, R107 ;  /* 0x000000ffff617224 */ /* 0x000fe200078e006b */
        /* <DEDUP_REMOVED lines=10> */
[----:B------:R-:W-:Y:S01]  /*14300*/  FSEL R13, R16, -INF , P4 ;  /* 0xff800000100d7808 */ /* 0x000fe20002000000 */
[----:B------:R-:W-:Y:S01]  /*14310*/  IMAD.MOV.U32 R125, RZ, RZ, R67 ;  /* 0x000000ffff7d7224 */ /* 0x000fe200078e0043 */
[----:B------:R-:W-:Y:S01]  /*14320*/  ISETP.GE.AND P4, PT, R12, R226, PT ;  /* 0x000000e20c00720c */ /* 0x000fe20003f86270 */
[----:B------:R-:W-:Y:S01]  /*14330*/  IMAD.MOV.U32 R67, RZ, RZ, R133 ;  /* 0x000000ffff437224 */ /* 0x000fe200078e0085 */
[----:B------:R1:W2:Y:S01]  /*14340*/  MUFU.TANH R18, R17 ;  /* 0x0000001100127308 */ /* 0x0002a20000002400 */
[----:B------:R-:W-:Y:S01]  /*14350*/  IMAD.MOV.U32 R71, RZ, RZ, R110 ;  /* 0x000000ffff477224 */ /* 0x000fe200078e006e */
[----:B------:R-:W-:Y:S01]  /*14360*/  HMMA.16816.F32 R44, R8, R22, R244 ;  /* 0x00000016082c723c */ /* 0x000fe200000018f4 */
[----:B------:R-:W-:-:S02]  /*14370*/  FSEL R133, R15, -INF , !P5 ;  /* 0xff8000000f857808 */ /* 0x000fc40006800000 */
[----:B------:R-:W-:Y:S02]  /*14380*/  FSEL R110, R13, -INF , !P3 ;  /* 0xff8000000d6e7808 */ /* 0x000fe40005800000 */
[----:B------:R-:W-:Y:S01]  /*14390*/  FSEL R15, R14, -INF , P4 ;  /* 0xff8000000e0f7808 */ /* 0x000fe20002000000 */
[----:B------:R-:W-:Y:S01]  /*143a0*/  FMUL.FTZ R14, R25, R0 ;  /* 0x00000000190e7220 */ /* 0x000fe20000410000 */
[C---:B------:R-:W-:Y:S01]  /*143b0*/  ISETP.GE.AND P5, PT, R12.reuse, R224, PT ;  /* 0x000000e00c00720c */ /* 0x040fe20003fa6270 */
[----:B------:R-:W-:Y:S01]  /*143c0*/  HMMA.16816.F32 R20, R4, R28, R48 ;  /* 0x0000001c0414723c */ /* 0x000fe20000001830 */
        /* <DEDUP_REMOVED lines=10> */
[----:B------:R-:W-:Y:S01]  /*14470*/  IMAD.MOV.U32 R71, RZ, RZ, R98 ;  /* 0x000000ffff477224 */ /* 0x000fe200078e0062 */
[----:B------:R1:W-:Y:S01]  /*14480*/  MUFU.TANH R38, R17 ;  /* 0x0000001100267308 */ /* 0x0003e20000002400 */
[----:B------:R-:W-:Y:S01]  /*14490*/  I2FP.F32.S32 R13, R13 ;  /* 0x0000000d000d7245 */ /* 0x000fe20000201400 */
[----:B------:R-:W-:Y:S01]  /*144a0*/  IMAD.MOV.U32 R98, RZ, RZ, R99 ;  /* 0x000000ffff627224 */ /* 0x000fe200078e0063 */
[----:B------:R-:W4:Y:S01]  /*144b0*/  LDSM.16.M88.4 R24, [R103+0x7800] ;  /* 0x007800006718783b */ /* 0x000f220000000200 */
[----:B--2---:R-:W-:Y:S01]  /*144c0*/  FFMA.FTZ R14, -R222, R12, R18 ;  /* 0x0000000cde0e7223 */ /* 0x004fe20000010112 */
[----:B------:R-:W-:Y:S01]  /*144d0*/  IMAD.MOV.U32 R99, RZ, RZ, R124 ;  /* 0x000000ffff637224 */ /* 0x000fe200078e007c */
[----:B------:R-:W-:Y:S01]  /*144e0*/  FSEL R124, R15, -INF , !P5 ;  /* 0xff8000000f7c7808 */ /* 0x000fe20006800000 */
[----:B------:R-:W-:Y:S01]  /*144f0*/  VIADD R12, R3, 0xfffffe99 ;  /* 0xfffffe99030c7836 */ /* 0x000fe20000000000 */
[----:B------:R-:W-:-:S02]  /*14500*/  IADD3 R15, PT, PT, R225, 0x160, -R2 ;  /* 0x00000160e10f7810 */ /* 0x000fc40007ffe802 */
[----:B------:R-:W-:Y:S01]  /*14510*/  FSEL R14, R14, -INF , P4 ;  /* 0xff8000000e0e7808 */ /* 0x000fe20002000000 */
[----:B------:R-:W-:Y:S02]  /*14520*/  IMAD.MOV.U32 R92, RZ, RZ, R101 ;  /* 0x000000ffff5c7224 */ /* 0x000fe400078e0065 */
[----:B---3--:R-:W-:Y:S01]  /*14530*/  FFMA.FTZ R16, -R222, R13, R16 ;  /* 0x0000000dde107223 */ /* 0x008fe20000010110 */
[----:B-1----:R-:W-:Y:S01]  /*14540*/  FMUL.FTZ R17, R20, R0 ;  /* 0x0000000014117220 */ /* 0x002fe20000410000 */
[----:B------:R-:W-:Y:S02]  /*14550*/  ISETP.GE.AND P5, PT, R12, R226, PT ;  /* 0x000000e20c00720c */ /* 0x000fe40003fa6270 */
[----:B------:R-:W-:Y:S01]  /*14560*/  FSEL R101, R14, -INF , !P3 ;  /* 0xff8000000e657808 */ /* 0x000fe20005800000 */
[----:B------:R1:W2:Y:S01]  /*14570*/  MUFU.TANH R18, R17 ;  /* 0x0000001100127308 */ /* 0x0002a20000002400 */
[----:B------:R-:W-:Y:S02]  /*14580*/  IABS R14, R15 ;  /* 0x0000000f000e7213 */ /* 0x000fe40000000000 */
[----:B------:R-:W-:-:S02]  /*14590*/  ISETP.GE.AND P4, PT, R12, R224, PT ;  /* 0x000000e00c00720c */ /* 0x000fc40003f86270 */
        /* <DEDUP_REMOVED lines=16> */
[----:B------:R-:W-:Y:S01]  /*146a0*/  IABS R13, R13 ;  /* 0x0000000d000d7213 */ /* 0x000fe20000000000 */
[----:B------:R-:W-:Y:S01]  /*146b0*/  IMAD.MOV.U32 R70, RZ, RZ, R97 ;  /* 0x000000ffff467224 */ /* 0x000fe200078e0061 */
[C---:B------:R-:W-:Y:S01]  /*146c0*/  HMMA.16816.F32 R28, R4.reuse, R30, R44 ;  /* 0x0000001e041c723c */ /* 0x040fe2000000182c */
[----:B------:R-:W-:Y:S01]  /*146d0*/  IMAD.MOV.U32 R97, RZ, RZ, R102 ;  /* 0x000000ffff617224 */ /* 0x000fe200078e0066 */
[----:B------:R-:W-:Y:S01]  /*146e0*/  FSEL R102, R17, -INF , !P4 ;  /* 0xff80000011667808 */ /* 0x000fe20006000000 */
[----:B------:R-:W-:Y:S01]  /*146f0*/  IMAD.MOV.U32 R96, RZ, RZ, R105 ;  /* 0x000000ffff607224 */ /* 0x000fe200078e0069 */
[----:B-1----:R-:W-:Y:S01]  /*14700*/  IADD3 R14, PT, PT, R225, 0x15f, -R2 ;  /* 0x0000015fe10e7810 */ /* 0x002fe20007ffe802 */
[----:B------:R-:W-:Y:S01]  /*14710*/  IMAD.MOV.U32 R93, RZ, RZ, R37 ;  /* 0x000000ffff5d7224 */ /* 0x000fe200078e0025 */
[----:B------:R-:W-:Y:S01]  /*14720*/  FSEL R15, R15, -INF , P5 ;  /* 0xff8000000f0f7808 */ /* 0x000fe20002800000 */
[----:B------:R-:W-:Y:S01]  /*14730*/  IMAD.MOV.U32 R94, RZ, RZ, R36 ;  /* 0x000000ffff5e7224 */ /* 0x000fe200078e0024 */
[----:B------:R-:W-:Y:S01]  /*14740*/  ISETP.GE.AND P4, PT, R12, R226, PT ;  /* 0x000000e20c00720c */ /* 0x000fe20003f86270 */
[----:B------:R-:W-:Y:S01]  /*14750*/  IMAD.MOV.U32 R95, RZ, RZ, R219 ;  /* 0x000000ffff5f7224 */ /* 0x000fe200078e00db */
[----:B------:R-:W-:Y:S01]  /*14760*/  I2FP.F32.S32 R13, R13 ;  /* 0x0000000d000d7245 */ /* 0x000fe20000201400 */
[----:B----4-:R-:W-:Y:S01]  /*14770*/  HMMA.16816.F32 R32, R4, R24, R32 ;  /* 0x000000180420723c */ /* 0x010fe20000001820 */
[----:B------:R-:W-:Y:S01]  /*14780*/  IABS R14, R14 ;  /* 0x0000000e000e7213 */ /* 0x000fe20000000000 */
[----:B------:R-:W-:Y:S01]  /*14790*/  IMAD.MOV.U32 R68, RZ, RZ, R71 ;  /* 0x000000ffff447224 */ /* 0x000fe200078e0047 */
[----:B------:R-:W-:Y:S01]  /*147a0*/  FSEL R105, R15, -INF , !P3 ;  /* 0xff8000000f697808 */ /* 0x000fe20005800000 */
[----:B---3--:R-:W-:Y:S01]  /*147b0*/  FFMA.FTZ R13, -R222, R13, R19 ;  /* 0x0000000dde0d7223 */ /* 0x008fe20000010113 */
[----:B------:R-:W-:Y:S01]  /*147c0*/  FSEL R15, R16, -INF , P4 ;  /* 0xff800000100f7808 */ /* 0x000fe20002000000 */
[----:B------:R-:W-:Y:S01]  /*147d0*/  IMAD.MOV.U32 R69, RZ, RZ, R98 ;  /* 0x000000ffff457224 */ /* 0x000fe200078e0062 */
[C---:B------:R-:W-:Y:S01]  /*147e0*/  ISETP.GE.AND P5, PT, R12.reuse, R224, PT ;  /* 0x000000e00c00720c */ /* 0x040fe20003fa6270 */
[----:B------:R-:W-:Y:S01]  /*147f0*/  LDSM.16.M88.4 R44, [R56+0x8800] ;  /* 0x00880000382c783b */ /* 0x000fe20000000200 */
[----:B------:R-:W-:-:S02]  /*14800*/  ISETP.GE.AND P3, PT, R12, R229, PT ;  /* 0x000000e50c00720c */ /* 0x000fc40003f66270 */
[----:B------:R-:W-:Y:S01]  /*14810*/  ISETP.GE.AND P4, PT, R12, R228, PT ;  /* 0x000000e40c00720c */ /* 0x000fe20003f86270 */
[----:B------:R-:W-:Y:S01]  /*14820*/  VIADD R12, R3, 0xfffffea1 ;  /* 0xfffffea1030c7836 */ /* 0x000fe20000000000 */
[----:B------:R-:W-:Y:S01]  /*14830*/  I2FP.F32.S32 R14, R14 ;  /* 0x0000000e000e7245 */ /* 0x000fe20000201400 */
[----:B------:R-:W-:Y:S01]  /*14840*/  IMAD.MOV.U32 R116, RZ, RZ, R88 ;  /* 0x000000ffff747224 */ /* 0x000fe200078e0058 */
[----:B------:R-:W-:Y:S01]  /*14850*/  FSEL R13, R13, -INF , P4 ;  /* 0xff8000000d0d7808 */ /* 0x000fe20002000000 */
[----:B------:R-:W-:Y:S01]  /*14860*/  FMUL.FTZ R16, R23, R0 ;  /* 0x0000000017107220 */ /* 0x000fe20000410000 */
[----:B------:R-:W-:Y:S01]  /*14870*/  ISETP.GE.AND P4, PT, R12, R226, PT ;  /* 0x000000e20c00720c */ /* 0x000fe20003f86270 */
[----:B--2---:R-:W-:Y:S01]  /*14880*/  FFMA.FTZ R14, -R222, R14, R18 ;  /* 0x0000000ede0e7223 */ /* 0x004fe20000010112 */
[----:B------:R-:W-:Y:S01]  /*14890*/  FSEL R168, R15, -INF , !P5 ;  /* 0xff8000000fa87808 */ /* 0x000fe20006800000 */
[----:B------:R-:W-:Y:S01]  /*148a0*/  HMMA.16816.F32 R40, R8, R42, R92 ;  /* 0x0000002a0828723c */ /* 0x000fe2000000185c */
[----:B------:R1:W2:Y:S01]  /*148b0*/  MUFU.TANH R18, R16 ;  /* 0x0000001000127308 */ /* 0x0002a20000002400 */
[----:B------:R-:W3:Y:S01]  /*148c0*/  LDSM.16.M88.4 R20, [R56+0x8000] ;  /* 0x008000003814783b */ /* 0x000ee20000000200 */
[----:B------:R-:W-:Y:S01]  /*148d0*/  FSEL R15, R14, -INF , P4 ;  /* 0xff8000000e0f7808 */ /* 0x000fe20002000000 */
[----:B------:R-:W-:Y:S01]  /*148e0*/  FMUL.FTZ R14, R28, R0 ;  /* 0x000000001c0e7220 */ /* 0x000fe20000410000 */
[----:B------:R-:W-:Y:S01]  /*148f0*/  IMAD.MOV.U32 R94, RZ, RZ, R104 ;  /* 0x000000ffff5e7224 */ /* 0x000fe200078e0068 */
[----:B------:R-:W-:Y:S01]  /*14900*/  FSEL R104, R13, -INF , !P3 ;  /* 0xff8000000d687808 */ /* 0x000fe20005800000 */
[----:B------:R-:W-:Y:S01]  /*14910*/  IMAD.MOV.U32 R117, RZ, RZ, R89 ;  /* 0x000000ffff757224 */ /* 0x000fe200078e0059 */
[C---:B------:R-:W-:Y:S01]  /*14920*/  ISETP.GE.AND P5, PT, R12.reuse, R224, PT ;  /* 0x000000e00c00720c */ /* 0x040fe20003fa6270 */
[----:B------:R4:W3:Y:S01]  /*14930*/  MUFU.TANH R17, R14 ;  /* 0x0000000e00117308 */ /* 0x0008e20000002400 */
[C---:B------:R-:W-:Y:S01]  /*14940*/  ISETP.GE.AND P3, PT, R12.reuse, R229, PT ;  /* 0x000000e50c00720c */ /* 0x040fe20003f66270 */
[----:B------:R-:W-:Y:S01]  /*14950*/  IMAD.MOV.U32 R119, RZ, RZ, R131 ;  /* 0x000000ffff777224 */ /* 0x000fe200078e0083 */
[----:B------:R-:W-:Y:S01]  /*14960*/  ISETP.GE.AND P4, PT, R12, R228, PT ;  /* 0x000000e40c00720c */ /* 0x000fe20003f86270 */
[----:B------:R-:W-:Y:S01]  /*14970*/  IMAD.MOV.U32 R118, RZ, RZ, R90 ;  /* 0x000000ffff767224 */ /* 0x000fe200078e005a */
[--C-:B------:R-:W-:Y:S01]  /*14980*/  IADD3 R12, PT, PT, R39, 0x15f, -R2.reuse ;  /* 0x0000015f270c7810 */ /* 0x100fe20007ffe802 */
[----:B------:R3:W5:Y:S01]  /*14990*/  LDL.LU R37, [R1+0x6c] ;  /* 0x00006c0001257983 */ /* 0x0007620000300800 */
[----:B------:R-:W-:-:S02]  /*149a0*/  IADD3 R13, PT, PT, R225, 0x158, -R2 ;  /* 0x00000158e10d7810 */ /* 0x000fc40007ffe802 */
[----:B------:R-:W-:Y:S01]  /*149b0*/  IABS R12, R12 ;  /* 0x0000000c000c7213 */ /* 0x000fe20000000000 */
[----:B-1----:R-:W-:Y:S01]  /*149c0*/  FMUL.FTZ R16, R29, R0 ;  /* 0x000000001d107220 */ /* 0x002fe20000410000 */
[----:B------:R-:W-:Y:S01]  /*149d0*/  IABS R13, R13 ;  /* 0x0000000d000d7213 */ /* 0x000fe20000000000 */
[----:B------:R-:W-:Y:S01]  /*149e0*/  IMAD.MOV.U32 R95, RZ, RZ, R106 ;  /* 0x000000ffff5f7224 */ /* 0x000fe200078e006a */
[----:B------:R-:W-:Y:S01]  /*149f0*/  I2FP.F32.S32 R12, R12 ;  /* 0x0000000c000c7245 */ /* 0x000fe20000201400 */
[----:B------:R-:W-:Y:S01]  /*14a00*/  IMAD.MOV.U32 R93, RZ, RZ, R67 ;  /* 0x000000ffff5d7224 */ /* 0x000fe200078e0043 */
[----:B------:R1:W5:Y:S01]  /*14a10*/  LDL.LU R36, [R1+0x68] ;  /* 0x0000680001247983 */ /* 0x0003620000300800 */
[----:B----4-:R-:W-:Y:S02]  /*14a20*/  I2FP.F32.S32 R14, R13 ;  /* 0x0000000d000e7245 */ /* 0x010fe40000201400 */
[----:B--2---:R-:W-:Y:S01]  /*14a30*/  FFMA.FTZ R13, -R222, R12, R18 ;  /* 0x0000000cde0d7223 */ /* 0x004fe20000010112 */
[----:B------:R3:W2:Y:S01]  /*14a40*/  MUFU.TANH R24, R16 ;  /* 0x0000001000187308 */ /* 0x0006a20000002400 */
[----:B------:R-:W-:Y:S01]  /*14a50*/  FSEL R106, R15, -INF , !P5 ;  /* 0xff8000000f6a7808 */ /* 0x000fe20006800000 */
[----:B------:R-:W-:-:S02]  /*14a60*/  VIADD R12, R3, 0xfffffea8 ;  /* 0xfffffea8030c7836 */ /* 0x000fc40000000000 */
[----:B------:R-:W-:-:S03]  /*14a70*/  FMUL.FTZ R15, R30, R0 ;  /* 0x000000001e0f7220 */ /* 0x000fc60000410000 */
[----:B------:R-:W-:Y:S01]  /*14a80*/  ISETP.GE.AND P5, PT, R12, R226, PT ;  /* 0x000000e20c00720c */ /* 0x000fe20003fa6270 */
[----:B------:R4:W1:Y:S01]  /*14a90*/  MUFU.TANH R18, R15 ;  /* 0x0000000f00127308 */ /* 0x0008620000002400 */
[----:B---3--:R-:W-:Y:S01]  /*14aa0*/  FFMA.FTZ R16, -R222, R14, R17 ;  /* 0x0000000ede107223 */ /* 0x008fe20000010111 */
        /* <DEDUP_REMOVED lines=13> */
[----:B------:R-:W3:Y:S01]  /*14b80*/  LDSM.16.M88.4 R28, [R103+0x8000] ;  /* 0x00800000671c783b */ /* 0x000ee20000000200 */
[----:B------:R-:W-:Y:S01]  /*14b90*/  I2FP.F32.S32 R14, R12 ;  /* 0x0000000c000e7245 */ /* 0x000fe20000201400 */
[----:B------:R1:W4:Y:S02]  /*14ba0*/  MUFU.TANH R19, R15 ;  /* 0x0000000f00137308 */ /* 0x0003240000002400 */
[----:B------:R-:W-:Y:S01]  /*14bb0*/  I2FP.F32.S32 R12, R13 ;  /* 0x0000000d000c7245 */ /* 0x000fe20000201400 */
[----:B------:R-:W-:Y:S01]  /*14bc0*/  IMAD.MOV.U32 R92, RZ, RZ, R70 ;  /* 0x000000ffff5c7224 */ /* 0x000fe200078e0046 */
[----:B------:R-:W-:-:S03]  /*14bd0*/  IADD3 R13, PT, PT, R39, 0x157, -R2 ;  /* 0x00000157270d7810 */ /* 0x000fc60007ffe802 */
[C---:B--2---:R-:W-:Y:S01]  /*14be0*/  FFMA.FTZ R16, -R222.reuse, R12, R24 ;  /* 0x0000000cde107223 */ /* 0x044fe20000010118 */
[----:B------:R-:W-:Y:S02]  /*14bf0*/  VIADD R12, R3, 0xfffffea9 ;  /* 0xfffffea9030c7836 */ /* 0x000fe40000000000 */
[----:B-1----:R-:W-:Y:S01]  /*14c00*/  FFMA.FTZ R15, -R222, R14, R18 ;  /* 0x0000000ede0f7223 */ /* 0x002fe20000010112 */
[----:B------:R-:W-:Y:S01]  /*14c10*/  FMUL.FTZ R18, R32, R0 ;  /* 0x0000000020127220 */ /* 0x000fe20000410000 */
[----:B------:R-:W-:Y:S01]  /*14c20*/  IABS R13, R13 ;  /* 0x0000000d000d7213 */ /* 0x000fe20000000000 */
[----:B------:R-:W-:Y:S04]  /*14c30*/  HMMA.16816.F32 R48, R8, R20, R92 ;  /* 0x000000140830723c */ /* 0x000fe8000000185c */
[----:B------:R-:W1:Y:S01]  /*14c40*/  MUFU.TANH R18, R18 ;  /* 0x0000001200127308 */ /* 0x000e620000002400 */
[----:B------:R-:W-:Y:S01]  /*14c50*/  IADD3 R14, PT, PT, R225, 0x150, -R2 ;  /* 0x00000150e10e7810 */ /* 0x000fe20007ffe802 */
[----:B------:R-:W-:Y:S01]  /*14c60*/  IMAD.MOV.U32 R94, RZ, RZ, R99 ;  /* 0x000000ffff5e7224 */ /* 0x000fe200078e0063 */
[----:B------:R-:W-:-:S02]  /*14c70*/  FSEL R99, R17, -INF , !P4 ;  /* 0xff80000011637808 */ /* 0x000fc40006000000 */
[----:B------:R-:W-:Y:S02]  /*14c80*/  FSEL R15, R15, -INF , P5 ;  /* 0xff8000000f0f7808 */ /* 0x000fe40002800000 */
[----:B------:R-:W-:Y:S02]  /*14c90*/  ISETP.GE.AND P4, PT, R12, R226, PT ;  /* 0x000000e20c00720c */ /* 0x000fe40003f86270 */
[----:B------:R-:W-:Y:S01]  /*14ca0*/  I2FP.F32.S32 R13, R13 ;  /* 0x0000000d000d7245 */ /* 0x000fe20000201400 */
[----:B------:R-:W-:Y:S01]  /*14cb0*/  IMAD.MOV.U32 R95, RZ, RZ, R66 ;  /* 0x000000ffff5f7224 */ /* 0x000fe200078e0042 */
[----:B------:R-:W-:Y:S02]  /*14cc0*/  IABS R14, R14 ;  /* 0x0000000e000e7213 */ /* 0x000fe40000000000 */
[----:B------:R-:W-:Y:S01]  /*14cd0*/  FSEL R66, R15, -INF , !P3 ;  /* 0xff8000000f427808 */ /* 0x000fe20005800000 */
[----:B----4-:R-:W-:Y:S01]  /*14ce0*/  FFMA.FTZ R13, -R222, R13, R19 ;  /* 0x0000000dde0d7223 */ /* 0x010fe20000010113 */
[----:B------:R-:W-:-:S02]  /*14cf0*/  FSEL R15, R16, -INF , P4 ;  /* 0xff800000100f7808 */ /* 0x000fc40002000000 */
[C---:B------:R-:W-:Y:S02]  /*14d00*/  ISETP.GE.AND P5, PT, R12.reuse, R224, PT ;  /* 0x000000e00c00720c */ /* 0x040fe40003fa6270 */
[C---:B------:R-:W-:Y:S02]  /*14d10*/  ISETP.GE.AND P3, PT, R12.reuse, R229, PT ;  /* 0x000000e50c00720c */ /* 0x040fe40003f66270 */
[----:B------:R-:W-:Y:S02]  /*14d20*/  I2FP.F32.S32 R14, R14 ;  /* 0x0000000e000e7245 */ /* 0x000fe40000201400 */
[----:B------:R-:W-:Y:S01]  /*14d30*/  ISETP.GE.AND P4, PT, R12, R228, PT ;  /* 0x000000e40c00720c */ /* 0x000fe20003f86270 */
[----:B------:R-:W-:Y:S02]  /*14d40*/  VIADD R12, R3, 0xfffffeb0 ;  /* 0xfffffeb0030c7836 */ /* 0x000fe40000000000 */
[----:B-1----:R-:W-:Y:S01]  /*14d50*/  FFMA.FTZ R14, -R222, R14, R18 ;  /* 0x0000000ede0e7223 */ /* 0x002fe20000010112 */
[----:B------:R-:W-:Y:S01]  /*14d60*/  FSEL R13, R13, -INF , P4 ;  /* 0xff8000000d0d7808 */ /* 0x000fe20002000000 */
[----:B------:R-:W-:Y:S01]  /*14d70*/  IMAD.MOV.U32 R93, RZ, RZ, R97 ;  /* 0x000000ffff5d7224 */ /* 0x000fe200078e0061 */
[----:B------:R-:W-:Y:S01]  /*14d80*/  ISETP.GE.AND P4, PT, R12, R226, PT ;  /* 0x000000e20c00720c */ /* 0x000fe20003f86270 */
[----:B------:R-:W-:Y:S01]  /*14d90*/  FMUL.FTZ R16, R34, R0 ;  /* 0x0000000022107220 */ /* 0x000fe20000410000 */
[----:B------:R-:W-:Y:S01]  /*14da0*/  HMMA.16816.F32 R24, R4, R26, R40 ;  /* 0x0000001a0418723c */ /* 0x000fe20000001828 */
[----:B------:R-:W-:Y:S01]  /*14db0*/  FSEL R97, R15, -INF , !P5 ;  /* 0xff8000000f617808 */ /* 0x000fe20006800000 */
[----:B------:R-:W-:-:S02]  /*14dc0*/  IMAD.MOV.U32 R92, RZ, RZ, R96 ;  /* 0x000000ffff5c7224 */ /* 0x000fc400078e0060 */
[----:B------:R-:W-:Y:S01]  /*14dd0*/  FMUL.FTZ R15, R35, R0 ;  /* 0x00000000230f7220 */ /* 0x000fe20000410000 */
[----:B------:R-:W-:Y:S01]  /*14de0*/  FSEL R96, R13, -INF , !P3 ;  /* 0xff8000000d607808 */ /* 0x000fe20005800000 */
[----:B------:R1:W2:Y:S01]  /*14df0*/  MUFU.TANH R17, R16 ;  /* 0x0000001000117308 */ /* 0x0002a20000002400 */
[----:B------:R-:W-:Y:S02]  /*14e00*/  FSEL R18, R14, -INF , P4 ;  /* 0xff8000000e127808 */ /* 0x000fe40002000000 */
[C---:B------:R-:W-:Y:S02]  /*14e10*/  ISETP.GE.AND P5, PT, R12.reuse, R224, PT ;  /* 0x000000e00c00720c */ /* 0x040fe40003fa6270 */
[C---:B------:R-:W-:Y:S02]  /*14e20*/  ISETP.GE.AND P3, PT, R12.reuse, R229, PT ;  /* 0x000000e50c00720c */ /* 0x040fe40003f66270 */
[----:B------:R-:W-:Y:S01]  /*14e30*/  ISETP.GE.AND P4, PT, R12, R228, PT ;  /* 0x000000e40c00720c */ /* 0x000fe20003f86270 */
[----:B------:R4:W-:Y:S01]  /*14e40*/  MUFU.TANH R21, R15 ;  /* 0x0000000f00157308 */ /* 0x0009e20000002400 */
[----:B------:R-:W-:-:S02]  /*14e50*/  IADD3 R12, PT, PT, R39, 0x150, -R2 ;  /* 0x00000150270c7810 */ /* 0x000fc40007ffe802 */
[----:B------:R-:W-:Y:S02]  /*14e60*/  IADD3 R14, PT, PT, R39, 0x14f, -R2 ;  /* 0x0000014f270e7810 */ /* 0x000fe40007ffe802 */
[----:B------:R-:W-:Y:S01]  /*14e70*/  IABS R13, R12 ;  /* 0x0000000c000d7213 */ /* 0x000fe20000000000 */
[----:B-1----:R-:W-:Y:S01]  /*14e80*/  FMUL.FTZ R16, R33, R0 ;  /* 0x0000000021107220 */ /* 0x002fe20000410000 */
[----:B------:R-:W-:-:S03]  /*14e90*/  IABS R12, R14 ;  /* 0x0000000e000c7213 */ /* 0x000fc60000000000 */
[----:B------:R1:W3:Y:S01]  /*14ea0*/  MUFU.TANH R20, R16 ;  /* 0x0000001000147308 */ /* 0x0002e20000002400 */
        /* <DEDUP_REMOVED lines=8> */
[C---:B--2---:R-:W-:Y:S01]  /*14f30*/  FFMA.FTZ R17, -R222.reuse, R15, R17 ;  /* 0x0000000fde117223 */ /* 0x044fe20000010111 */
[----:B-1----:R-:W-:Y:S01]  /*14f40*/  IADD3 R16, PT, PT, R225, 0x148, -R2 ;  /* 0x00000148e1107810 */ /* 0x002fe20007ffe802 */
[----:B------:R-:W1:Y:S02]  /*14f50*/  MUFU.TANH R19, R19 ;  /* 0x0000001300137308 */ /* 0x000e640000002400 */
[C---:B---3--:R-:W-:Y:S01]  /*14f60*/  FFMA.FTZ R15, -R222.reuse, R12, R20 ;  /* 0x0000000cde0f7223 */ /* 0x048fe20000010114 */
[----:B------:R-:W-:Y:S01]  /*14f70*/  VIADD R12, R3, 0xfffffeb1 ;  /* 0xfffffeb1030c7836 */ /* 0x000fe20000000000 */
[----:B------:R-:W-:Y:S01]  /*14f80*/  IABS R13, R16 ;  /* 0x00000010000d7213 */ /* 0x000fe20000000000 */
[----:B------:R-:W-:Y:S01]  /*14f90*/  FFMA.FTZ R16, -R222, R14, R21 ;  /* 0x0000000ede107223 */ /* 0x000fe20000010115 */
[----:B------:R-:W-:-:S02]  /*14fa0*/  FSEL R14, R17, -INF , P4 ;  /* 0xff800000110e7808 */ /* 0x000fc40002000000 */
[----:B------:R-:W-:Y:S01]  /*14fb0*/  ISETP.GE.AND P4, PT, R12, R226, PT ;  /* 0x000000e20c00720c */ /* 0x000fe20003f86270 */
[----:B------:R-:W-:Y:S01]  /*14fc0*/  IMAD.MOV.U32 R70, RZ, RZ, R91 ;  /* 0x000000ffff467224 */ /* 0x000fe200078e005b */
[----:B------:R-:W-:Y:S01]  /*14fd0*/  FSEL R91, R14, -INF , !P3 ;  /* 0xff8000000e5b7808 */ /* 0x000fe20005800000 */
[----:B------:R-:W-:Y:S01]  /*14fe0*/  IMAD.MOV.U32 R71, RZ, RZ, R100 ;  /* 0x000000ffff477224 */ /* 0x000fe200078e0064 */
[----:B------:R-:W-:Y:S02]  /*14ff0*/  FSEL R100, R18, -INF , !P5 ;  /* 0xff80000012647808 */ /* 0x000fe40006800000 */
[----:B------:R-:W-:Y:S02]  /*15000*/  FSEL R15, R15, -INF , P4 ;  /* 0xff8000000f0f7808 */ /* 0x000fe40002000000 */
[----:B------:R-:W-:Y:S02]  /*15010*/  ISETP.GE.AND P5, PT, R12, R224, PT ;  /* 0x000000e00c00720c */ /* 0x000fe40003fa6270 */
[----:B------:R-:W-:-:S02]  /*15020*/  I2FP.F32.S32 R13, R13 ;  /* 0x0000000d000d7245 */ /* 0x000fc40000201400 */
[C---:B------:R-:W-:Y:S02]  /*15030*/  ISETP.GE.AND P3, PT, R12.reuse, R229, PT ;  /* 0x000000e50c00720c */ /* 0x040fe40003f66270 */
[----:B------:R-:W-:Y:S01]  /*15040*/  ISETP.GE.AND P4, PT, R12, R228, PT ;  /* 0x000000e40c00720c */ /* 0x000fe20003f86270 */
[----:B------:R-:W-:Y:S02]  /*15050*/  VIADD R12, R3, 0xfffffeb8 ;  /* 0xfffffeb8030c7836 */ /* 0x000fe40000000000 */
[----:B-1----:R-:W-:Y:S01]  /*15060*/  FFMA.FTZ R14, -R222, R13, R19 ;  /* 0x0000000dde0e7223 */ /* 0x002fe20000010113 */
[----:B------:R-:W-:Y:S02]  /*15070*/  FSEL R98, R15, -INF , !P5 ;  /* 0xff8000000f627808 */ /* 0x000fe40006800000 */
[----:B------:R-:W-:-:S04]  /*15080*/  ISETP.GE.AND P5, PT, R12, R226, PT ;  /* 0x000000e20c00720c */ /* 0x000fc80003fa6270 */
[----:B------:R-:W-:Y:S01]  /*15090*/  FSEL R15, R14, -INF , P5 ;  /* 0xff8000000e0f7808 */ /* 0x000fe20002800000 */
[-C--:B------:R-:W-:Y:S01]  /*150a0*/  FMUL.FTZ R14, R25, R0.reuse ;  /* 0x00000000190e7220 */ /* 0x080fe20000410000 */
[----:B------:R-:W-:Y:S01]  /*150b0*/  FSEL R13, R16, -INF , P4 ;  /* 0xff800000100d7808 */ /* 0x000fe20002000000 */
[----:B------:R-:W-:Y:S01]  /*150c0*/  FMUL.FTZ R17, R26, R0 ;  /* 0x000000001a117220 */ /* 0x000fe20000410000 */
[----:B------:R-:W-:Y:S01]  /*150d0*/  HMMA.16816.F32 R32, R8, R22, R92 ;  /* 0x000000160820723c */ /* 0x000fe2000000185c */
[----:B------:R1:W2:Y:S01]  /*150e0*/  MUFU.TANH R18, R14 ;  /* 0x0000000e00127308 */ /* 0x0002a20000002400 */
[----:B------:R-:W-:Y:S02]  /*150f0*/  FSEL R94, R13, -INF , !P3 ;  /* 0xff8000000d5e7808 */ /* 0x000fe40005800000 */
[----:B------:R-:W-:-:S04]  /*15100*/  IADD3 R13, PT, PT, R225, 0x147, -R2 ;  /* 0x00000147e10d7810 */ /* 0x000fc80007ffe802 */
[----:B------:R-:W-:Y:S01]  /*15110*/  HMMA.16816.F32 R20, R4, R28, R48 ;  /* 0x0000001c0414723c */ /* 0x000fe20000001830 */
[----:B------:R-:W3:Y:S01]  /*15120*/  MUFU.TANH R17, R17 ;  /* 0x0000001100117308 */ /* 0x000ee20000002400 */
[----:B------:R-:W-:Y:S02]  /*15130*/  IABS R13, R13 ;  /* 0x0000000d000d7213 */ /* 0x000fe40000000000 */
[C---:B------:R-:W-:Y:S02]  /*15140*/  ISETP.GE.AND P4, PT, R12.reuse, R224, PT ;  /* 0x000000e00c00720c */ /* 0x040fe40003f86270 */
[C---:B------:R-:W-:Y:S02]  /*15150*/  ISETP.GE.AND P3, PT, R12.reuse, R229, PT ;  /* 0x000000e50c00720c */ /* 0x040fe40003f66270 */
[----:B------:R-:W-:Y:S02]  /*15160*/  ISETP.GE.AND P5, PT, R12, R228, PT ;  /* 0x000000e40c00720c */ /* 0x000fe40003fa6270 */
[----:B------:R-:W-:-:S02]  /*15170*/  IADD3 R12, PT, PT, R39, 0x148, -R2 ;  /* 0x00000148270c7810 */ /* 0x000fc40007ffe802 */
[----:B-1----:R-:W-:Y:S02]  /*15180*/  I2FP.F32.S32 R14, R13 ;  /* 0x0000000d000e7245 */ /* 0x002fe40000201400 */
[----:B------:R-:W-:Y:S01]  /*15190*/  IABS R12, R12 ;  /* 0x0000000c000c7213 */ /* 0x000fe20000000000 */
[----:B------:R-:W-:Y:S02]  /*151a0*/  FMUL.FTZ R16, R27, R0 ;  /* 0x000000001b107220 */ /* 0x000fe40000410000 */
[----:B--2---:R-:W-:Y:S01]  /*151b0*/  FFMA.FTZ R18, -R222, R14, R18 ;  /* 0x0000000ede127223 */ /* 0x004fe20000010112 */
[----:B------:R-:W-:Y:S02]  /*151c0*/  I2FP.F32.S32 R12, R12 ;  /* 0x0000000c000c7245 */ /* 0x000fe40000201400 */
[----:B------:R-:W-:Y:S01]  /*151d0*/  IADD3 R14, PT, PT, R39, 0x147, -R2 ;  /* 0x00000147270e7810 */ /* 0x000fe20007ffe802 */
[----:B------:R1:W2:Y:S01]  /*151e0*/  MUFU.TANH R28, R16 ;  /* 0x00000010001c7308 */ /* 0x0002a20000002400 */
[----:B------:R-:W-:Y:S01]  /*151f0*/  FMUL.FTZ R19, R20, R0 ;  /* 0x0000000014137220 */ /* 0x000fe20000410000 */
[----:B---3--:R-:W-:Y:S01]  /*15200*/  FFMA.FTZ R13, -R222, R12, R17 ;  /* 0x0000000cde0d7223 */ /* 0x008fe20000010111 */
[----:B------:R-:W-:Y:S01]  /*15210*/  IABS R14, R14 ;  /* 0x0000000e000e7213 */ /* 0x000fe20000000000 */
[----:B------:R-:W-:Y:S01]  /*15220*/  VIADD R12, R3, 0xfffffeb9 ;  /* 0xfffffeb9030c7836 */ /* 0x000fe20000000000 */
[----:B------:R-:W-:-:S03]  /*15230*/  FSEL R95, R15, -INF , !P4 ;  /* 0xff8000000f5f7808 */ /* 0x000fc60006000000 */
[----:B------:R-:W-:Y:S01]  /*15240*/  IMAD.MOV.U32 R15, RZ, RZ, R14 ;  /* 0x000000ffff0f7224 */ /* 0x000fe200078e000e */
[----:B------:R-:W-:Y:S01]  /*15250*/  MUFU.TANH R20, R19 ;  /* 0x0000001300147308 */ /* 0x000fe20000002400 */
[----:B-1----:R-:W-:-:S07]  /*15260*/  FMUL.FTZ R16, R22, R0 ;  /* 0x0000000016107220 */ /* 0x002fce0000410000 */
[----:B------:R1:W3:Y:S01]  /*15270*/  MUFU.TANH R22, R16 ;  /* 0x0000001000167308 */ /* 0x0002e20000002400 */
[----:B------:R-:W-:Y:S01]  /*15280*/  ISETP.GE.AND P4, PT, R12, R226, PT ;  /* 0x000000e20c00720c */ /* 0x000fe20003f86270 */
[----:B------:R-:W-:Y:S01]  /*15290*/  HMMA.16816.F32 R40, R8, R44, R68 ;  /* 0x0000002c0828723c */ /* 0x000fe20000001844 */
[----:B------:R-:W-:Y:S01]  /*152a0*/  FSEL R17, R13, -INF , P5 ;  /* 0xff8000000d117808 */ /* 0x000fe20002800000 */
[----:B------:R-:W-:Y:S01]  /*152b0*/  IMAD.MOV.U32 R70, RZ, RZ, R120 ;  /* 0x000000ffff467224 */ /* 0x000fe200078e0078 */
[----:B------:R-:W-:Y:S01]  /*152c0*/  IADD3 R13, PT, PT, R39, 0x140, -R2 ;  /* 0x00000140270d7810 */ /* 0x000fe20007ffe802 */
[----:B------:R-:W-:Y:S01]  /*152d0*/  IMAD.MOV.U32 R120, RZ, RZ, R86 ;  /* 0x000000ffff787224 */ /* 0x000fe200078e0056 */
[----:B------:R-:W-:Y:S02]  /*152e0*/  I2FP.F32.S32 R15, R15 ;  /* 0x0000000f000f7245 */ /* 0x000fe40000201400 */
[----:B------:R-:W-:Y:S02]  /*152f0*/  FSEL R86, R17, -INF , !P3 ;  /* 0xff80000011567808 */ /* 0x000fe40005800000 */
[----:B-1----:R-:W-:-:S04]  /*15300*/  IADD3 R16, PT, PT, R225, 0x140, -R2 ;  /* 0x00000140e1107810 */ /* 0x002fc80007ffe802 */
[----:B------:R-:W-:Y:S02]  /*15310*/  IABS R14, R16 ;  /* 0x00000010000e7213 */ /* 0x000fe40000000000 */
[----:B------:R-:W-:Y:S02]  /*15320*/  FSEL R18, R18, -INF , P4 ;  /* 0xff80000012127808 */ /* 0x000fe40002000000 */
[C---:B------:R-:W-:Y:S02]  /*15330*/  ISETP.GE.AND P5, PT, R12.reuse, R224, PT ;  /* 0x000000e00c00720c */ /* 0x040fe40003fa6270 */
[C---:B------:R-:W-:Y:S02]  /*15340*/  ISETP.GE.AND P3, PT, R12.reuse, R229, PT ;  /* 0x000000e50c00720c */ /* 0x040fe40003f66270 */
[----:B------:R-:W-:Y:S01]  /*15350*/  ISETP.GE.AND P4, PT, R12, R228, PT ;  /* 0x000000e40c00720c */ /* 0x000fe20003f86270 */
[----:B------:R-:W-:Y:S01]  /*15360*/  IMAD.MOV.U32 R12, RZ, RZ, R14 ;  /* 0x000000ffff0c7224 */ /* 0x000fe200078e000e */
[----:B------:R-:W-:Y:S01]  /*15370*/  IABS R13, R13 ;  /* 0x0000000d000d7213 */ /* 0x000fe20000000000 */
[----:B--2---:R-:W-:Y:S01]  /*15380*/  FFMA.FTZ R14, -R222, R15, R28 ;  /* 0x0000000fde0e7223 */ /* 0x004fe2000001011c */
[----:B------:R-:W-:-:S02]  /*15390*/  FMUL.FTZ R15, R21, R0 ;  /* 0x00000000150f7220 */ /* 0x000fc40000410000 */
[----:B------:R-:W-:Y:S02]  /*153a0*/  I2FP.F32.S32 R13, R13 ;  /* 0x0000000d000d7245 */ /* 0x000fe40000201400 */
[----:B------:R-:W-:Y:S01]  /*153b0*/  I2FP.F32.S32 R12, R12 ;  /* 0x0000000c000c7245 */ /* 0x000fe20000201400 */
[----:B------:R1:W2:Y:S02]  /*153c0*/  MUFU.TANH R19, R15 ;  /* 0x0000000f00137308 */ /* 0x0002a40000002400 */
[----:B---3--:R-:W-:Y:S01]  /*153d0*/  FFMA.FTZ R16, -R222, R13, R22 ;  /* 0x0000000dde107223 */ /* 0x008fe20000010116 */
[----:B------:R-:W-:Y:S01]  /*153e0*/  IADD3 R13, PT, PT, R225, 0x13f, -R2 ;  /* 0x0000013fe10d7810 */ /* 0x000fe20007ffe802 */
[----:B------:R-:W-:Y:S01]  /*153f0*/  HMMA.16816.F32 R24, R4, R30, R32 ;  /* 0x0000001e0418723c */ /* 0x000fe20000001820 */
[----:B------:R-:W-:Y:S01]  /*15400*/  FSEL R14, R14, -INF , P4 ;  /* 0xff8000000e0e7808 */ /* 0x000fe20002000000 */
[----:B------:R-:W3:Y:S01]  /*15410*/  LDSM.16.M88.4 R32, [R103+0x8800] ;  /* 0x008800006720783b */ /* 0x000ee20000000200 */
[----:B------:R-:W-:Y:S01]  /*15420*/  IABS R13, R13 ;  /* 0x0000000d000d7213 */ /* 0x000fe20000000000 */
[----:B-1----:R-:W-:Y:S01]  /*15430*/  FFMA.FTZ R15, -R222, R12, R20 ;  /* 0x0000000cde0f7223 */ /* 0x002fe20000010114 */
[----:B------:R-:W-:-:S02]  /*15440*/  VIADD R12, R3, 0xfffffec0 ;  /* 0xfffffec0030c7836 */ /* 0x000fc40000000000 */
[----:B------:R-:W-:-:S03]  /*15450*/  I2FP.F32.S32 R13, R13 ;  /* 0x0000000d000d7245 */ /* 0x000fc60000201400 */
[----:B------:R-:W-:Y:S02]  /*15460*/  ISETP.GE.AND P4, PT, R12, R226, PT ;  /* 0x000000e20c00720c */ /* 0x000fe40003f86270 */
[----:B------:R-:W-:Y:S02]  /*15470*/  FSEL R88, R18, -INF , !P5 ;  /* 0xff80000012587808 */ /* 0x000fe40006800000 */
[----:B------:R-:W-:Y:S02]  /*15480*/  FSEL R15, R15, -INF , P4 ;  /* 0xff8000000f0f7808 */ /* 0x000fe40002000000 */
[----:B------:R-:W-:Y:S02]  /*15490*/  FSEL R89, R14, -INF , !P3 ;  /* 0xff8000000e597808 */ /* 0x000fe40005800000 */
[C---:B------:R-:W-:Y:S02]  /*154a0*/  ISETP.GE.AND P4, PT, R12.reuse, R228, PT ;  /* 0x000000e40c00720c */ /* 0x040fe40003f86270 */
[----:B------:R-:W-:-:S02]  /*154b0*/  ISETP.GE.AND P5, PT, R12, R224, PT ;  /* 0x000000e00c00720c */ /* 0x000fc40003fa6270 */
[----:B------:R-:W-:Y:S01]  /*154c0*/  ISETP.GE.AND P3, PT, R12, R229, PT ;  /* 0x000000e50c00720c */ /* 0x000fe20003f66270 */
[----:B------:R-:W-:Y:S02]  /*154d0*/  VIADD R12, R3, 0xfffffec1 ;  /* 0xfffffec1030c7836 */ /* 0x000fe40000000000 */
[----:B--2---:R-:W-:Y:S01]  /*154e0*/  FFMA.FTZ R14, -R222, R13, R19 ;  /* 0x0000000dde0e7223 */ /* 0x004fe20000010113 */
[----:B------:R-:W-:Y:S01]  /*154f0*/  FSEL R13, R16, -INF , P4 ;  /* 0xff800000100d7808 */ /* 0x000fe20002000000 */
[----:B------:R-:W-:Y:S01]  /*15500*/  FMUL.FTZ R17, R23, R0 ;  /* 0x0000000017117220 */ /* 0x000fe20000410000 */
[----:B------:R-:W-:Y:S02]  /*15510*/  FSEL R131, R15, -INF , !P5 ;  /* 0xff8000000f837808 */ /* 0x000fe40006800000 */
[----:B------:R-:W-:Y:S02]  /*15520*/  ISETP.GE.AND P5, PT, R12, R226, PT ;  /* 0x000000e20c00720c */ /* 0x000fe40003fa6270 */
[----:B------:R-:W-:-:S02]  /*15530*/  FSEL R90, R13, -INF , !P3 ;  /* 0xff8000000d5a7808 */ /* 0x000fc40005800000 */
[--C-:B------:R-:W-:Y:S01]  /*15540*/  IADD3 R13, PT, PT, R39, 0x13f, -R2.reuse ;  /* 0x0000013f270d7810 */ /* 0x100fe20007ffe802 */
[----:B------:R-:W1:Y:S01]  /*15550*/  MUFU.TANH R17, R17 ;  /* 0x0000001100117308 */ /* 0x000e620000002400 */
[----:B------:R-:W-:Y:S01]  /*15560*/  FSEL R15, R14, -INF , P5 ;  /* 0xff8000000e0f7808 */ /* 0x000fe20002800000 */
[----:B------:R-:W-:Y:S01]  /*15570*/  FMUL.FTZ R16, R24, R0 ;  /* 0x0000000018107220 */ /* 0x000fe20000410000 */
[C---:B------:R-:W-:Y:S02]  /*15580*/  ISETP.GE.AND P4, PT, R12.reuse, R224, PT ;  /* 0x000000e00c00720c */ /* 0x040fe40003f86270 */
[C---:B------:R-:W-:Y:S02]  /*15590*/  ISETP.GE.AND P3, PT, R12.reuse, R229, PT ;  /* 0x000000e50c00720c */ /* 0x040fe40003f66270 */
[----:B------:R-:W-:Y:S02]  /*155a0*/  ISETP.GE.AND P5, PT, R12, R228, PT ;  /* 0x000000e40c00720c */ /* 0x000fe40003fa6270 */
[----:B------:R-:W-:Y:S01]  /*155b0*/  IABS R12, R13 ;  /* 0x0000000d000c7213 */ /* 0x000fe20000000000 */
[----:B------:R2:W4:Y:S01]  /*155c0*/  MUFU.TANH R19, R16 ;  /* 0x0000001000137308 */ /* 0x0005220000002400 */
[----:B------:R-:W-:-:S03]  /*155d0*/  IADD3 R14, PT, PT, R225, 0x138, -R2 ;  /* 0x00000138e10e7810 */ /* 0x000fc60007ffe802 */
[----:B------:R-:W-:Y:S01]  /*155e0*/  IMAD.MOV.U32 R13, RZ, RZ, R12 ;  /* 0x000000ffff0d7224 */ /* 0x000fe200078e000c */
[----:B------:R-:W-:-:S04]  /*155f0*/  IABS R12, R14 ;  /* 0x0000000e000c7213 */ /* 0x000fc80000000000 */
[----:B------:R-:W-:-:S05]  /*15600*/  I2FP.F32.S32 R13, R13 ;  /* 0x0000000d000d7245 */ /* 0x000fca0000201400 */
[----:B-1----:R-:W-:Y:S01]  /*15610*/  FFMA.FTZ R14, -R222, R13, R17 ;  /* 0x0000000dde0e7223 */ /* 0x002fe20000010111 */
[----:B------:R-:W-:Y:S01]  /*15620*/  I2FP.F32.S32 R13, R12 ;  /* 0x0000000c000d7245 */ /* 0x000fe20000201400 */
[----:B--2---:R-:W-:Y:S01]  /*15630*/  FMUL.FTZ R16, R25, R0 ;  /* 0x0000000019107220 */ /* 0x004fe20000410000 */
[----:B------:R-:W-:-:S03]  /*15640*/  VIADD R12, R3, 0xfffffec8 ;  /* 0xfffffec8030c7836 */ /* 0x000fc60000000000 */
[----:B------:R4:W-:Y:S01]  /*15650*/  MUFU.TANH R21, R16 ;  /* 0x0000001000157308 */ /* 0x0009e20000002400 */
[----:B---3--:R-:W-:Y:S01]  /*15660*/  HMMA.16816.F32 R28, R4, R32, R40 ;  /* 0x00000020041c723c */ /* 0x008fe20000001828 */
[-C--:B------:R-:W-:Y:S01]  /*15670*/  FMUL.FTZ R17, R26, R0.reuse ;  /* 0x000000001a117220 */ /* 0x080fe20000410000 */
[----:B------:R-:W-:Y:S01]  /*15680*/  FMUL.FTZ R18, R27, R0 ;  /* 0x000000001b127220 */ /* 0x000fe20000410000 */
[----:B------:R-:W-:Y:S01]  /*15690*/  FSEL R92, R15, -INF , !P4 ;  /* 0xff8000000f5c7808 */ /* 0x000fe20006000000 */
[----:B------:R-:W-:Y:S01]  /*156a0*/  IMAD.MOV.U32 R71, RZ, RZ, R85 ;  /* 0x000000ffff477224 */ /* 0x000fe200078e0055 */
[----:B------:R-:W-:Y:S01]  /*156b0*/  ISETP.GE.AND P4, PT, R12, R226, PT ;  /* 0x000000e20c00720c */ /* 0x000fe20003f86270 */
[----:B------:R-:W1:Y:S01]  /*156c0*/  LDSM.16.M88.4 R40, [R56+0x9000] ;  /* 0x009000003828783b */ /* 0x000e620000000200 */
[----:B------:R-:W-:Y:S01]  /*156d0*/  IADD3 R15, PT, PT, R225, 0x137, -R2 ;  /* 0x00000137e10f7810 */ /* 0x000fe20007ffe802 */
[----:B------:R2:W-:Y:S01]  /*156e0*/  MUFU.TANH R20, R18 ;  /* 0x0000001200147308 */ /* 0x0005e20000002400 */
[----:B----4-:R-:W-:Y:S01]  /*156f0*/  FFMA.FTZ R16, -R222, R13, R19 ;  /* 0x0000000dde107223 */ /* 0x010fe20000010113 */
[----:B------:R-:W-:-:S02]  /*15700*/  FSEL R13, R14, -INF , P5 ;  /* 0xff8000000e0d7808 */ /* 0x000fc40002800000 */
[--C-:B------:R-:W-:Y:S02]  /*15710*/  IADD3 R14, PT, PT, R39, 0x138, -R2.reuse ;  /* 0x00000138270e7810 */ /* 0x100fe40007ffe802 */
[----:B------:R-:W-:Y:S02]  /*15720*/  FSEL R85, R13, -INF , !P3 ;  /* 0xff8000000d557808 */ /* 0x000fe40005800000 */
[----:B------:R3:W4:Y:S01]  /*15730*/  MUFU.TANH R19, R17 ;  /* 0x0000001100137308 */ /* 0x0007220000002400 */
[----:B------:R-:W-:Y:S02]  /*15740*/  IADD3 R13, PT, PT, R39, 0x137, -R2 ;  /* 0x00000137270d7810 */ /* 0x000fe40007ffe802 */
[----:B--2---:R-:W-:Y:S02]  /*15750*/  FSEL R18, R16, -INF , P4 ;  /* 0xff80000010127808 */ /* 0x004fe40002000000 */
[C---:B------:R-:W-:Y:S02]  /*15760*/  ISETP.GE.AND P5, PT, R12.reuse, R224, PT ;  /* 0x000000e00c00720c */ /* 0x040fe40003fa6270 */
[----:B------:R-:W-:-:S02]  /*15770*/  ISETP.GE.AND P3, PT, R12, R229, PT ;  /* 0x000000e50c00720c */ /* 0x000fc40003f66270 */
[----:B------:R-:W-:Y:S02]  /*15780*/  IABS R14, R14 ;  /* 0x0000000e000e7213 */ /* 0x000fe40000000000 */
[----:B------:R-:W-:Y:S02]  /*15790*/  ISETP.GE.AND P4, PT, R12, R228, PT ;  /* 0x000000e40c00720c */ /* 0x000fe40003f86270 */
[----:B------:R-:W-:Y:S02]  /*157a0*/  IABS R12, R13 ;  /* 0x0000000d000c7213 */ /* 0x000fe40000000000 */
[----:B------:R-:W-:Y:S01]  /*157b0*/  IABS R13, R15 ;  /* 0x0000000f000d7213 */ /* 0x000fe20000000000 */
[----:B------:R-:W-:Y:S02]  /*157c0*/  IMAD.MOV.U32 R15, RZ, RZ, R14 ;  /* 0x000000ffff0f7224 */ /* 0x000fe400078e000e */
[----:B------:R-:W-:Y:S02]  /*157d0*/  IMAD.MOV.U32 R14, RZ, RZ, R12 ;  /* 0x000000ffff0e7224 */ /* 0x000fe400078e000c */
[----:B------:R-:W-:Y:S01]  /*157e0*/  IMAD.MOV.U32 R12, RZ, RZ, R13 ;  /* 0x000000ffff0c7224 */ /* 0x000fe200078e000d */
[----:B------:R-:W-:Y:S01]  /*157f0*/  I2FP.F32.S32 R15, R15 ;  /* 0x0000000f000f7245 */ /* 0x000fe20000201400 */
[----:B---3--:R-:W-:-:S03]  /*15800*/  FMUL.FTZ R17, R28, R0 ;  /* 0x000000001c117220 */ /* 0x008fc60000410000 */
[----:B------:R-:W-:Y:S01]  /*15810*/  I2FP.F32.S32 R12, R12 ;  /* 0x0000000c000c7245 */ /* 0x000fe20000201400 */
[C---:B----4-:R-:W-:Y:S01]  /*15820*/  FFMA.FTZ R16, -R222.reuse, R15, R19 ;  /* 0x0000000fde107223 */ /* 0x050fe20000010113 */
[----:B------:R-:W-:Y:S01]  /*15830*/  I2FP.F32.S32 R14, R14 ;  /* 0x0000000e000e7245 */ /* 0x000fe20000201400 */
[----:B------:R2:W3:Y:S02]  /*15840*/  MUFU.TANH R19, R17 ;  /* 0x0000001100137308 */ /* 0x0004e40000002400 */
[----:B------:R-:W-:Y:S01]  /*15850*/  FFMA.FTZ R15, -R222, R12, R21 ;  /* 0x0000000cde0f7223 */ /* 0x000fe20000010115 */
[----:B------:R-:W-:Y:S01]  /*15860*/  VIADD R12, R3, 0xfffffec9 ;  /* 0xfffffec9030c7836 */ /* 0x000fe20000000000 */
[----:B------:R-:W-:Y:S01]  /*15870*/  HMMA.16816.F32 R24, R8, R46, R116 ;  /* 0x0000002e0818723c */ /* 0x000fe20000001874 */
[----:B------:R-:W-:Y:S01]  /*15880*/  IADD3 R13, PT, PT, R225, 0x130, -R2 ;  /* 0x00000130e10d7810 */ /* 0x000fe20007ffe802 */
[----:B------:R-:W-:Y:S01]  /*15890*/  IMAD.MOV.U32 R119, RZ, RZ, R87 ;  /* 0x000000ffff777224 */ /* 0x000fe200078e0057 */
[----:B------:R-:W-:Y:S01]  /*158a0*/  FSEL R87, R18, -INF , !P5 ;  /* 0xff80000012577808 */ /* 0x000fe20006800000 */
[----:B------:R-:W4:Y:S01]  /*158b0*/  LDSM.16.M88.4 R44, [R103+0x9000] ;  /* 0x00900000672c783b */ /* 0x000f220000000200 */
[----:B------:R-:W-:Y:S01]  /*158c0*/  ISETP.GE.AND P5, PT, R12, R226, PT ;  /* 0x000000e20c00720c */ /* 0x000fe20003fa6270 */
[----:B--2---:R-:W-:Y:S01]  /*158d0*/  FFMA.FTZ R17, -R222, R14, R20 ;  /* 0x0000000ede117223 */ /* 0x004fe20000010114 */
[----:B------:R-:W-:Y:S01]  /*158e0*/  FSEL R14, R16, -INF , P4 ;  /* 0xff800000100e7808 */ /* 0x000fe20002000000 */
[----:B------:R-:W-:Y:S01]  /*158f0*/  IMAD.MOV.U32 R118, RZ, RZ, R84 ;  /* 0x000000ffff767224 */ /* 0x000fe200078e0054 */
[----:B------:R-:W-:Y:S01]  /*15900*/  IABS R13, R13 ;  /* 0x0000000d000d7213 */ /* 0x000fe20000000000 */
[----:B------:R-:W-:Y:S01]  /*15910*/  IMAD.MOV.U32 R117, RZ, RZ, R123 ;  /* 0x000000ffff757224 */ /* 0x000fe200078e007b */
[----:B------:R-:W-:Y:S01]  /*15920*/  FSEL R82, R14, -INF , !P3 ;  /* 0xff8000000e527808 */ /* 0x000fe20005800000 */
[----:B------:R-:W-:Y:S01]  /*15930*/  IMAD.MOV.U32 R116, RZ, RZ, R70 ;  /* 0x000000ffff747224 */ /* 0x000fe200078e0046 */
[----:B------:R-:W-:-:S07]  /*15940*/  FSEL R15, R15, -INF , P5 ;  /* 0xff8000000f0f7808 */ /* 0x000fce0002800000 */
[----:B------:R-:W-:Y:S01]  /*15950*/  HMMA.16816.F32 R24, R4, R34, R24 ;  /* 0x000000220418723c */ /* 0x000fe20000001818 */
[C---:B------:R-:W-:Y:S01]  /*15960*/  ISETP.GE.AND P4, PT, R12.reuse, R224, PT ;  /* 0x000000e00c00720c */ /* 0x040fe20003f86270 */
[----:B------:R-:W-:Y:S01]  /*15970*/  IMAD.MOV.U32 R68, RZ, RZ, R71 ;  /* 0x000000ffff447224 */ /* 0x000fe200078e0047 */
[----:B------:R-:W-:Y:S01]  /*15980*/  I2FP.F32.S32 R13, R13 ;  /* 0x0000000d000d7245 */ /* 0x000fe20000201400 */
[----:B------:R-:W-:Y:S01]  /*15990*/  IMAD.MOV.U32 R69, RZ, RZ, R120 ;  /* 0x000000ffff457224 */ /* 0x000fe200078e0078 */
[C---:B------:R-:W-:Y:S01]  /*159a0*/  ISETP.GE.AND P3, PT, R12.reuse, R228, PT ;  /* 0x000000e40c00720c */ /* 0x040fe20003f66270 */
[----:B------:R-:W2:Y:S01]  /*159b0*/  S2R R219, SR_TID.X ;  /* 0x0000000000db7919 */ /* 0x000ea20000002100 */
[----:B------:R-:W-:Y:S01]  /*159c0*/  ISETP.GE.AND P5, PT, R12, R229, PT ;  /* 0x000000e50c00720c */ /* 0x000fe20003fa6270 */
[----:B------:R-:W-:Y:S01]  /*159d0*/  VIADD R12, R3, 0xfffffed0 ;  /* 0xfffffed0030c7836 */ /* 0x000fe20000000000 */
[----:B------:R-:W-:Y:S01]  /*159e0*/  FSEL R84, R15, -INF , !P4 ;  /* 0xff8000000f547808 */ /* 0x000fe20006000000 */
[----:B---3--:R-:W-:Y:S01]  /*159f0*/  FFMA.FTZ R14, -R222, R13, R19 ;  /* 0x0000000dde0e7223 */ /* 0x008fe20000010113 */
[----:B------:R-:W-:Y:S01]  /*15a00*/  FMUL.FTZ R15, R30, R0 ;  /* 0x000000001e0f7220 */ /* 0x000fe20000410000 */
[----:B------:R-:W-:-:S04]  /*15a10*/  DEPBAR.LE SB0, 0x0 ;  /* 0x000080000000791a */ /* 0x000fc80000000000 */
[C---:B------:R-:W-:Y:S01]  /*15a20*/  ISETP.GE.AND P4, PT, R12.reuse, R226, PT ;  /* 0x000000e20c00720c */ /* 0x040fe20003f86270 */
[----:B------:R3:W4:Y:S01]  /*15a30*/  MUFU.TANH R18, R15 ;  /* 0x0000000f00127308 */ /* 0x0007220000002400 */
[----:B------:R-:W-:Y:S02]  /*15a40*/  FSEL R13, R17, -INF , P3 ;  /* 0xff800000110d7808 */ /* 0x000fe40001800000 */
[C---:B------:R-:W-:Y:S02]  /*15a50*/  ISETP.GE.AND P3, PT, R12.reuse, R224, PT ;  /* 0x000000e00c00720c */ /* 0x040fe40003f66270 */
[----:B------:R-:W-:Y:S02]  /*15a60*/  FSEL R123, R13, -INF , !P5 ;  /* 0xff8000000d7b7808 */ /* 0x000fe40006800000 */
[----:B------:R-:W-:Y:S02]  /*15a70*/  ISETP.GE.AND P5, PT, R12, R229, PT ;  /* 0x000000e50c00720c */ /* 0x000fe40003fa6270 */
[----:B---3--:R-:W-:Y:S01]  /*15a80*/  FSEL R15, R14, -INF , P4 ;  /* 0xff8000000e0f7808 */ /* 0x008fe20002000000 */
[----:B------:R-:W-:Y:S01]  /*15a90*/  FMUL.FTZ R14, R29, R0 ;  /* 0x000000001d0e7220 */ /* 0x000fe20000410000 */
[----:B------:R-:W-:-:S02]  /*15aa0*/  ISETP.GE.AND P4, PT, R12, R228, PT ;  /* 0x000000e40c00720c */ /* 0x000fc40003f86270 */
[--C-:B------:R-:W-:Y:S01]  /*15ab0*/  IADD3 R12, PT, PT, R39, 0x130, -R2.reuse ;  /* 0x00000130270c7810 */ /* 0x100fe20007ffe802 */
[----:B------:R3:W2:Y:S01]  /*15ac0*/  MUFU.TANH R16, R14 ;  /* 0x0000000e00107308 */ /* 0x0006a20000002400 */
[----:B------:R-:W-:Y:S02]  /*15ad0*/  IADD3 R13, PT, PT, R225, 0x12f, -R2 ;  /* 0x0000012fe10d7810 */ /* 0x000fe40007ffe802 */
[----:B------:R-:W-:Y:S02]  /*15ae0*/  IABS R12, R12 ;  /* 0x0000000c000c7213 */ /* 0x000fe40000000000 */
[----:B------:R-:W-:Y:S02]  /*15af0*/  IABS R13, R13 ;  /* 0x0000000d000d7213 */ /* 0x000fe40000000000 */
[----:B------:R-:W-:Y:S01]  /*15b00*/  I2FP.F32.S32 R12, R12 ;  /* 0x0000000c000c7245 */ /* 0x000fe20000201400 */
[----:B------:R-:W-:Y:S01]  /*15b10*/  FMUL.FTZ R17, R31, R0 ;  /* 0x000000001f117220 */ /* 0x000fe20000410000 */
[----:B-1----:R-:W-:Y:S01]  /*15b20*/  HMMA.16816.F32 R20, R8, R40, R116 ;  /* 0x000000280814723c */ /* 0x002fe20000001874 */
[----:B---3--:R-:W-:-:S02]  /*15b30*/  I2FP.F32.S32 R14, R13 ;  /* 0x0000000d000e7245 */ /* 0x008fc40000201400 */
[C---:B----4-:R-:W-:Y:S01]  /*15b40*/  FFMA.FTZ R13, -R222.reuse, R12, R18 ;  /* 0x0000000cde0d7223 */ /* 0x050fe20000010112 */
[----:B------:R-:W-:Y:S02]  /*15b50*/  VIADD R12, R3, 0xfffffed1 ;  /* 0xfffffed1030c7836 */ /* 0x000fe40000000000 */
[----:B--2---:R-:W-:Y:S02]  /*15b60*/  FFMA.FTZ R16, -R222, R14, R16 ;  /* 0x0000000ede107223 */ /* 0x004fe40000010110 */
[----:B------:R-:W-:Y:S01]  /*15b70*/  FSEL R14, R13, -INF , P4 ;  /* 0xff8000000d0e7808 */ /* 0x000fe20002000000 */
[----:B------:R-:W-:Y:S01]  /*15b80*/  IMAD.MOV.U32 R71, RZ, RZ, R127 ;  /* 0x000000ffff477224 */ /* 0x000fe200078e007f */
[----:B------:R-:W-:Y:S01]  /*15b90*/  IADD3 R13, PT, PT, R39, 0x12f, -R2 ;  /* 0x0000012f270d7810 */ /* 0x000fe20007ffe802 */
[----:B------:R1:W2:Y:S01]  /*15ba0*/  MUFU.TANH R32, R17 ;  /* 0x0000001100207308 */ /* 0x0002a20000002400 */
[----:B------:R-:W-:Y:S02]  /*15bb0*/  FSEL R127, R15, -INF , !P3 ;  /* 0xff8000000f7f7808 */ /* 0x000fe40005800000 */
[----:B------:R-:W-:-:S02]  /*15bc0*/  ISETP.GE.AND P3, PT, R12, R226, PT ;  /* 0x000000e20c00720c */ /* 0x000fc40003f66270 */
[----:B------:R-:W-:Y:S02]  /*15bd0*/  IADD3 R15, PT, PT, R225, 0x128, -R2 ;  /* 0x00000128e10f7810 */ /* 0x000fe40007ffe802 */
[----:B------:R-:W-:Y:S02]  /*15be0*/  IABS R13, R13 ;  /* 0x0000000d000d7213 */ /* 0x000fe40000000000 */
[----:B------:R-:W-:Y:S02]  /*15bf0*/  FSEL R83, R14, -INF , !P5 ;  /* 0xff8000000e537808 */ /* 0x000fe40006800000 */
[----:B------:R-:W-:Y:S02]  /*15c00*/  FSEL R16, R16, -INF , P3 ;  /* 0xff80000010107808 */ /* 0x000fe40001800000 */
[----:B------:R-:W-:Y:S01]  /*15c10*/  ISETP.GE.AND P4, PT, R12, R224, PT ;  /* 0x000000e00c00720c */ /* 0x000fe20003f86270 */
[----:B-1----:R-:W-:Y:S01]  /*15c20*/  FMUL.FTZ R17, R24, R0 ;  /* 0x0000000018117220 */ /* 0x002fe20000410000 */
[----:B------:R-:W-:-:S02]  /*15c30*/  ISETP.GE.AND P5, PT, R12, R229, PT ;  /* 0x000000e50c00720c */ /* 0x000fc40003fa6270 */
[----:B------:R-:W-:Y:S02]  /*15c40*/  IABS R14, R15 ;  /* 0x0000000f000e7213 */ /* 0x000fe40000000000 */
[----:B------:R-:W-:Y:S01]  /*15c50*/  ISETP.GE.AND P3, PT, R12, R228, PT ;  /* 0x000000e40c00720c */ /* 0x000fe20003f66270 */
[----:B------:R-:W-:Y:S01]  /*15c60*/  IMAD.MOV.U32 R12, RZ, RZ, R13 ;  /* 0x000000ffff0c7224 */ /* 0x000fe200078e000d */
[----:B------:R-:W1:Y:S01]  /*15c70*/  MUFU.TANH R17, R17 ;  /* 0x0000001100117308 */ /* 0x000e620000002400 */
[----:B------:R-:W-:Y:S02]  /*15c80*/  IMAD.MOV.U32 R13, RZ, RZ, R14 ;  /* 0x000000ffff0d7224 */ /* 0x000fe400078e000e */
[----:B------:R-:W-:Y:S01]  /*15c90*/  FMUL.FTZ R15, R26, R0 ;  /* 0x000000001a0f7220 */ /* 0x000fe20000410000 */
[----:B------:R-:W-:Y:S01]  /*15ca0*/  I2FP.F32.S32 R14, R12 ;  /* 0x0000000c000e7245 */ /* 0x000fe20000201400 */
[----:B------:R-:W-:Y:S01]  /*15cb0*/  FMUL.FTZ R18, R25, R0 ;  /* 0x0000000019127220 */ /* 0x000fe20000410000 */
[----:B------:R-:W-:-:S02]  /*15cc0*/  I2FP.F32.S32 R12, R13 ;  /* 0x0000000d000c7245 */ /* 0x000fc40000201400 */
[----:B------:R2:W-:Y:S01]  /*15cd0*/  MUFU.TANH R19, R15 ;  /* 0x0000000f00137308 */ /* 0x0005e20000002400 */
[----:B------:R-:W-:Y:S01]  /*15ce0*/  IADD3 R13, PT, PT, R39, 0x128, -R2 ;  /* 0x00000128270d7810 */ /* 0x000fe20007ffe802 */
[----:B------:R-:W-:Y:S01]  /*15cf0*/  HMMA.16816.F32 R28, R4, R44, R20 ;  /* 0x0000002c041c723c */ /* 0x000fe20000001814 */
[----:B------:R-:W-:Y:S02]  /*15d00*/  IMAD.MOV.U32 R70, RZ, RZ, R122 ;  /* 0x000000ffff467224 */ /* 0x000fe400078e007a */
[----:B------:R-:W-:-:S03]  /*15d10*/  IABS R13, R13 ;  /* 0x0000000d000d7213 */ /* 0x000fc60000000000 */
[----:B------:R-:W3:Y:S01]  /*15d20*/  MUFU.TANH R18, R18 ;  /* 0x0000001200127308 */ /* 0x000ee20000002400 */
[----:B------:R-:W-:Y:S01]  /*15d30*/  FSEL R122, R16, -INF , !P4 ;  /* 0xff800000107a7808 */ /* 0x000fe20006000000 */
[----:B--2---:R-:W-:Y:S01]  /*15d40*/  FFMA.FTZ R15, -R222, R14, R32 ;  /* 0x0000000ede0f7223 */ /* 0x004fe20000010120 */
[----:B------:R-:W-:-:S04]  /*15d50*/  IADD3 R14, PT, PT, R225, 0x127, -R2 ;  /* 0x00000127e10e7810 */ /* 0x000fc80007ffe802 */
[----:B------:R-:W-:Y:S01]  /*15d60*/  IABS R14, R14 ;  /* 0x0000000e000e7213 */ /* 0x000fe20000000000 */
[----:B-1----:R-:W-:Y:S01]  /*15d70*/  FFMA.FTZ R17, -R222, R12, R17 ;  /* 0x0000000cde117223 */ /* 0x002fe20000010111 */
[----:B------:R-:W-:Y:S01]  /*15d80*/  FSEL R16, R15, -INF , P3 ;  /* 0xff8000000f107808 */ /* 0x000fe20001800000 */
[----:B------:R-:W-:Y:S02]  /*15d90*/  IMAD.MOV.U32 R15, RZ, RZ, R13 ;  /* 0x000000ffff0f7224 */ /* 0x000fe400078e000d */
[----:B------:R-:W-:Y:S02]  /*15da0*/  VIADD R12, R3, 0xfffffed8 ;  /* 0xfffffed8030c7836 */ /* 0x000fe40000000000 */
[----:B------:R-:W-:-:S03]  /*15db0*/  IMAD.MOV.U32 R13, RZ, RZ, R14 ;  /* 0x000000ffff0d7224 */ /* 0x000fc600078e000e */
[----:B------:R-:W-:Y:S02]  /*15dc0*/  ISETP.GE.AND P4, PT, R12, R226, PT ;  /* 0x000000e20c00720c */ /* 0x000fe40003f86270 */
[----:B------:R-:W-:Y:S02]  /*15dd0*/  I2FP.F32.S32 R13, R13 ;  /* 0x0000000d000d7245 */ /* 0x000fe40000201400 */
[----:B------:R-:W-:Y:S02]  /*15de0*/  FSEL R80, R16, -INF , !P5 ;  /* 0xff80000010507808 */ /* 0x000fe40006800000 */
[----:B------:R-:W-:Y:S01]  /*15df0*/  FSEL R16, R17, -INF , P4 ;  /* 0xff80000011107808 */ /* 0x000fe20002000000 */
[----:B---3--:R-:W-:Y:S01]  /*15e00*/  FFMA.FTZ R17, -R222, R13, R18 ;  /* 0x0000000dde117223 */ /* 0x008fe20000010112 */
[----:B------:R-:W-:Y:S01]  /*15e10*/  I2FP.F32.S32 R15, R15 ;  /* 0x0000000f000f7245 */ /* 0x000fe20000201400 */
[-C--:B------:R-:W-:Y:S01]  /*15e20*/  FMUL.FTZ R18, R28, R0.reuse ;  /* 0x000000001c127220 */ /* 0x080fe20000410000 */
[----:B------:R-:W-:Y:S01]  /*15e30*/  FMUL.FTZ R27, R27, R0 ;  /* 0x000000001b1b7220 */ /* 0x000fe20000410000 */
[----:B------:R-:W-:-:S02]  /*15e40*/  IADD3 R13, PT, PT, R39, 0x127, -R2 ;  /* 0x00000127270d7810 */ /* 0x000fc40007ffe802 */
[----:B------:R-:W-:Y:S01]  /*15e50*/  IADD3 R14, PT, PT, R225, 0x120, -R2 ;  /* 0x00000120e10e7810 */ /* 0x000fe20007ffe802 */
[----:B------:R-:W-:Y:S01]  /*15e60*/  FFMA.FTZ R15, -R222, R15, R19 ;  /* 0x0000000fde0f7223 */ /* 0x000fe20000010113 */
[C---:B------:R-:W-:Y:S01]  /*15e70*/  ISETP.GE.AND P3, PT, R12.reuse, R224, PT ;  /* 0x000000e00c00720c */ /* 0x040fe20003f66270 */
[----:B------:R-:W-:Y:S01]  /*15e80*/  HMMA.16816.F32 R20, R8, R42, R68 ;  /* 0x0000002a0814723c */ /* 0x000fe20000001844 */
[----:B------:R-:W1:Y:S01]  /*15e90*/  MUFU.TANH R19, R27 ;  /* 0x0000001b00137308 */ /* 0x000e620000002400 */
[C---:B------:R-:W-:Y:S02]  /*15ea0*/  ISETP.GE.AND P4, PT, R12.reuse, R228, PT ;  /* 0x000000e40c00720c */ /* 0x040fe40003f86270 */
[----:B------:R-:W-:Y:S02]  /*15eb0*/  IABS R13, R13 ;  /* 0x0000000d000d7213 */ /* 0x000fe40000000000 */
[----:B------:R-:W-:-:S03]  /*15ec0*/  ISETP.GE.AND P5, PT, R12, R229, PT ;  /* 0x000000e50c00720c */ /* 0x000fc60003fa6270 */
[----:B------:R-:W2:Y:S01]  /*15ed0*/  MUFU.TANH R18, R18 ;  /* 0x0000001200127308 */ /* 0x000ea20000002400 */
[----:B------:R-:W-:Y:S01]  /*15ee0*/  IABS R14, R14 ;  /* 0x0000000e000e7213 */ /* 0x000fe20000000000 */
[----:B------:R-:W-:Y:S01]  /*15ef0*/  VIADD R12, R3, 0xfffffed9 ;  /* 0xfffffed9030c7836 */ /* 0x000fe20000000000 */
[----:B------:R-:W-:Y:S02]  /*15f00*/  FSEL R118, R16, -INF , !P3 ;  /* 0xff80000010767808 */ /* 0x000fe40005800000 */
[----:B------:R-:W-:Y:S01]  /*15f10*/  FSEL R16, R15, -INF , P4 ;  /* 0xff8000000f107808 */ /* 0x000fe20002000000 */
[----:B------:R-:W-:Y:S01]  /*15f20*/  IMAD.MOV.U32 R15, RZ, RZ, R13 ;  /* 0x000000ffff0f7224 */ /* 0x000fe200078e000d */
[----:B------:R-:W-:Y:S01]  /*15f30*/  ISETP.GE.AND P3, PT, R12, R226, PT ;  /* 0x000000e20c00720c */ /* 0x000fe20003f66270 */
[----:B------:R-:W-:Y:S02]  /*15f40*/  IMAD.MOV.U32 R13, RZ, RZ, R14 ;  /* 0x000000ffff0d7224 */ /* 0x000fe400078e000e */
[----:B------:R-:W-:Y:S01]  /*15f50*/  IMAD.MOV.U32 R71, RZ, RZ, R79 ;  /* 0x000000ffff477224 */ /* 0x000fe200078e004f */
[----:B------:R-:W-:Y:S01]  /*15f60*/  FSEL R79, R16, -INF , !P5 ;  /* 0xff800000104f7808 */ /* 0x000fe20006800000 */
[----:B------:R-:W-:Y:S01]  /*15f70*/  FMUL.FTZ R16, R30, R0 ;  /* 0x000000001e107220 */ /* 0x000fe20000410000 */
[----:B------:R-:W-:-:S02]  /*15f80*/  I2FP.F32.S32 R15, R15 ;  /* 0x0000000f000f7245 */ /* 0x000fc40000201400 */
[----:B------:R-:W-:Y:S02]  /*15f90*/  I2FP.F32.S32 R13, R13 ;  /* 0x0000000d000d7245 */ /* 0x000fe40000201400 */
[----:B------:R-:W-:Y:S01]  /*15fa0*/  FSEL R14, R17, -INF , P3 ;  /* 0xff800000110e7808 */ /* 0x000fe20001800000 */
[----:B------:R-:W-:Y:S01]  /*15fb0*/  FMUL.FTZ R17, R29, R0 ;  /* 0x000000001d117220 */ /* 0x000fe20000410000 */
[----:B------:R2:W3:Y:S01]  /*15fc0*/  MUFU.TANH R25, R16 ;  /* 0x0000001000197308 */ /* 0x0004e20000002400 */
[----:B------:R-:W-:Y:S01]  /*15fd0*/  ISETP.GE.AND P4, PT, R12, R224, PT ;  /* 0x000000e00c00720c */ /* 0x000fe20003f86270 */
[----:B-1----:R-:W-:Y:S01]  /*15fe0*/  FFMA.FTZ R15, -R222, R15, R19 ;  /* 0x0000000fde0f7223 */ /* 0x002fe20000010113 */
[C---:B------:R-:W-:Y:S02]  /*15ff0*/  ISETP.GE.AND P5, PT, R12.reuse, R229, PT ;  /* 0x000000e50c00720c */ /* 0x040fe40003fa6270 */
[----:B------:R-:W-:Y:S01]  /*16000*/  ISETP.GE.AND P3, PT, R12, R228, PT ;  /* 0x000000e40c00720c */ /* 0x000fe20003f66270 */
[----:B------:R-:W-:-:S02]  /*16010*/  VIADD R12, R3, 0xfffffee0 ;  /* 0xfffffee0030c7836 */ /* 0x000fc40000000000 */
[----:B------:R1:W4:Y:S01]  /*16020*/  MUFU.TANH R24, R17 ;  /* 0x0000001100187308 */ /* 0x0003220000002400 */
[----:B------:R-:W-:Y:S01]  /*16030*/  HMMA.16816.F32 R20, R4, R46, R20 ;  /* 0x0000002e0414723c */ /* 0x000fe20000001814 */
[----:B------:R-:W-:Y:S02]  /*16040*/  FSEL R81, R14, -INF , !P4 ;  /* 0xff8000000e517808 */ /* 0x000fe40006000000 */
[----:B------:R-:W-:Y:S01]  /*16050*/  IADD3 R14, PT, PT, R225, 0x11f, -R2 ;  /* 0x0000011fe10e7810 */ /* 0x000fe20007ffe802 */
[----:B--2---:R-:W-:Y:S01]  /*16060*/  FFMA.FTZ R16, -R222, R13, R18 ;  /* 0x0000000dde107223 */ /* 0x004fe20000010112 */
[----:B------:R-:W-:Y:S01]  /*16070*/  IADD3 R13, PT, PT, R39, 0x120, -R2 ;  /* 0x00000120270d7810 */ /* 0x000fe20007ffe802 */
[----:B------:R-:W-:Y:S01]  /*16080*/  IMAD.MOV.U32 R68, RZ, RZ, R121 ;  /* 0x000000ffff447224 */ /* 0x000fe200078e0079 */
[----:B------:R-:W-:Y:S01]  /*16090*/  FSEL R15, R15, -INF , P3 ;  /* 0xff8000000f0f7808 */ /* 0x000fe20001800000 */
[----:B------:R-:W-:Y:S01]  /*160a0*/  IMAD.MOV.U32 R69, RZ, RZ, R125 ;  /* 0x000000ffff457224 */ /* 0x000fe200078e007d */
[----:B------:R-:W-:Y:S01]  /*160b0*/  IABS R13, R13 ;  /* 0x0000000d000d7213 */ /* 0x000fe20000000000 */
[----:B------:R-:W-:Y:S01]  /*160c0*/  IMAD.MOV.U32 R70, RZ, RZ, R126 ;  /* 0x000000ffff467224 */ /* 0x000fe200078e007e */
[----:B------:R-:W-:Y:S01]  /*160d0*/  BAR.SYNC.DEFER_BLOCKING 0x0 ;  /* 0x0000000000007b1d */ /* 0x000fe20000010000 */
[----:B------:R-:W-:-:S02]  /*160e0*/  ISETP.GE.AND P4, PT, R12, R226, PT ;  /* 0x000000e20c00720c */ /* 0x000fc40003f86270 */
[----:B------:R-:W-:Y:S02]  /*160f0*/  IABS R14, R14 ;  /* 0x0000000e000e7213 */ /* 0x000fe40000000000 */
[----:B------:R-:W-:Y:S02]  /*16100*/  FSEL R112, R15, -INF , !P5 ;  /* 0xff8000000f707808 */ /* 0x000fe40006800000 */
[----:B------:R-:W-:Y:S02]  /*16110*/  I2FP.F32.S32 R13, R13 ;  /* 0x0000000d000d7245 */ /* 0x000fe40000201400 */
[----:B------:R-:W-:Y:S02]  /*16120*/  FSEL R15, R16, -INF , P4 ;  /* 0xff800000100f7808 */ /* 0x000fe40002000000 */
[C---:B------:R-:W-:Y:S02]  /*16130*/  ISETP.GE.AND P3, PT, R12.reuse, R224, PT ;  /* 0x000000e00c00720c */ /* 0x040fe40003f66270 */
[----:B------:R-:W-:-:S02]  /*16140*/  ISETP.GE.AND P5, PT, R12, R229, PT ;  /* 0x000000e50c00720c */ /* 0x000fc40003fa6270 */
[----:B------:R-:W-:Y:S01]  /*16150*/  ISETP.GE.AND P4, PT, R12, R228, PT ;  /* 0x000000e40c00720c */ /* 0x000fe20003f86270 */
[----:B-1----:R-:W-:Y:S01]  /*16160*/  HMMA.16816.F32 R16, R8, R60, R68 ;  /* 0x0000003c0810723c */ /* 0x002fe20000001844 */
[----:B------:R-:W-:Y:S01]  /*16170*/  I2FP.F32.S32 R12, R14 ;  /* 0x0000000e000c7245 */ /* 0x000fe20000201400 */
[----:B------:R-:W-:Y:S01]  /*16180*/  FMUL.FTZ R10, R31, R0 ;  /* 0x000000001f0a7220 */ /* 0x000fe20000410000 */
[C---:B---3--:R-:W-:Y:S01]  /*16190*/  FFMA.FTZ R9, -R222.reuse, R13, R25 ;  /* 0x0000000dde097223 */ /* 0x048fe20000010119 */
[----:B------:R-:W-:Y:S02]  /*161a0*/  VIADD R8, R3, 0xfffffee1 ;  /* 0xfffffee103087836 */ /* 0x000fe40000000000 */
[----:B----4-:R-:W-:Y:S02]  /*161b0*/  FFMA.FTZ R12, -R222, R12, R24 ;  /* 0x0000000cde0c7223 */ /* 0x010fe40000010118 */
[----:B------:R1:W2:Y:S01]  /*161c0*/  MUFU.TANH R24, R10 ;  /* 0x0000000a00187308 */ /* 0x0002a20000002400 */
[----:B------:R-:W-:Y:S01]  /*161d0*/  IADD3 R11, PT, PT, R225, 0x118, -R2 ;  /* 0x00000118e10b7810 */ /* 0x000fe20007ffe802 */
[----:B------:R-:W-:Y:S01]  /*161e0*/  FMUL.FTZ R13, R20, R0 ;  /* 0x00000000140d7220 */ /* 0x000fe20000410000 */
[----:B------:R-:W-:-:S02]  /*161f0*/  FSEL R125, R15, -INF , !P3 ;  /* 0xff8000000f7d7808 */ /* 0x000fc40005800000 */
[----:B------:R-:W-:-:S03]  /*16200*/  ISETP.GE.AND P3, PT, R8, R226, PT ;  /* 0x000000e20800720c */ /* 0x000fc60003f66270 */
[----:B------:R-:W3:Y:S01]  /*16210*/  MUFU.TANH R13, R13 ;  /* 0x0000000d000d7308 */ /* 0x000ee20000002400 */
[----:B-1----:R-:W-:Y:S02]  /*16220*/  FSEL R10, R9, -INF , P4 ;  /* 0xff800000090a7808 */ /* 0x002fe40002000000 */
[----:B------:R-:W-:Y:S02]  /*16230*/  IADD3 R9, PT, PT, R39, 0x11f, -R2 ;  /* 0x0000011f27097810 */ /* 0x000fe40007ffe802 */
[----:B------:R-:W-:Y:S02]  /*16240*/  FSEL R113, R10, -INF , !P5 ;  /* 0xff8000000a717808 */ /* 0x000fe40006800000 */
[----:B------:R-:W-:Y:S02]  /*16250*/  IABS R9, R9 ;  /* 0x0000000900097213 */ /* 0x000fe40000000000 */
[----:B------:R-:W-:Y:S02]  /*16260*/  IABS R10, R11 ;  /* 0x0000000b000a7213 */ /* 0x000fe40000000000 */
[----:B------:R-:W-:-:S02]  /*16270*/  FSEL R11, R12, -INF , P3 ;  /* 0xff8000000c0b7808 */ /* 0x000fc40001800000 */
[C---:B------:R-:W-:Y:S02]  /*16280*/  ISETP.GE.AND P4, PT, R8.reuse, R224, PT ;  /* 0x000000e00800720c */ /* 0x040fe40003f86270 */
[C---:B------:R-:W-:Y:S02]  /*16290*/  ISETP.GE.AND P5, PT, R8.reuse, R229, PT ;  /* 0x000000e50800720c */ /* 0x040fe40003fa6270 */
[----:B------:R-:W-:Y:S01]  /*162a0*/  ISETP.GE.AND P3, PT, R8, R228, PT ;  /* 0x000000e40800720c */ /* 0x000fe20003f66270 */
[----:B------:R-:W-:Y:S02]  /*162b0*/  IMAD.MOV.U32 R8, RZ, RZ, R9 ;  /* 0x000000ffff087224 */ /* 0x000fe400078e0009 */
[----:B------:R-:W-:Y:S01]  /*162c0*/  IMAD.MOV.U32 R9, RZ, RZ, R10 ;  /* 0x000000ffff097224 */ /* 0x000fe200078e000a */
[----:B------:R-:W-:Y:S04]  /*162d0*/  HMMA.16816.F32 R16, R4, R64, R16 ;  /* 0x000000400410723c */ /* 0x000fe80000001810 */
[----:B------:R-:W-:Y:S01]  /*162e0*/  I2FP.F32.S32 R6, R9 ;  /* 0x0000000900067245 */ /* 0x000fe20000201400 */
[----:B------:R-:W-:Y:S01]  /*162f0*/  FMUL.FTZ R9, R21, R0 ;  /* 0x0000000015097220 */ /* 0x000fe20000410000 */
[----:B------:R-:W-:Y:S01]  /*16300*/  I2FP.F32.S32 R4, R8 ;  /* 0x0000000800047245 */ /* 0x000fe20000201400 */
[----:B------:R-:W-:-:S04]  /*16310*/  FMUL.FTZ R5, R22, R0 ;  /* 0x0000000016057220 */ /* 0x000fc80000410000 */
[----:B------:R-:W1:Y:S01]  /*16320*/  MUFU.TANH R9, R9 ;  /* 0x0000000900097308 */ /* 0x000e620000002400 */
[C---:B--2---:R-:W-:Y:S01]  /*16330*/  FFMA.FTZ R7, -R222.reuse, R4, R24 ;  /* 0x00000004de077223 */ /* 0x044fe20000010118 */
[----:B---3--:R-:W-:Y:S01]  /*16340*/  FFMA.FTZ R8, -R222, R6, R13 ;  /* 0x00000006de087223 */ /* 0x008fe2000001010d */
[----:B------:R-:W-:-:S03]  /*16350*/  IADD3 R6, PT, PT, R225, 0x117, -R2 ;  /* 0x00000117e1067810 */ /* 0x000fc60007ffe802 */
[----:B------:R-:W-:Y:S02]  /*16360*/  FSEL R7, R7, -INF , P3 ;  /* 0xff80000007077808 */ /* 0x000fe40001800000 */
[----:B------:R2:W3:Y:S01]  /*16370*/  MUFU.TANH R10, R5 ;  /* 0x00000005000a7308 */ /* 0x0004e20000002400 */
[----:B------:R-:W-:Y:S01]  /*16380*/  IABS R6, R6 ;  /* 0x0000000600067213 */ /* 0x000fe20000000000 */
[----:B------:R-:W-:Y:S01]  /*16390*/  IMAD.MOV.U32 R70, RZ, RZ, R109 ;  /* 0x000000ffff467224 */ /* 0x000fe200078e006d */
[----:B------:R-:W-:Y:S01]  /*163a0*/  FSEL R109, R7, -INF , !P5 ;  /* 0xff800000076d7808 */ /* 0x000fe20006800000 */
[----:B------:R-:W-:Y:S01]  /*163b0*/  VIADD R4, R3, 0xfffffee8 ;  /* 0xfffffee803047836 */ /* 0x000fe20000000000 */
[----:B------:R-:W-:Y:S02]  /*163c0*/  I2FP.F32.S32 R7, R6 ;  /* 0x0000000600077245 */ /* 0x000fe40000201400 */
[----:B------:R-:W-:Y:S02]  /*163d0*/  FSEL R121, R11, -INF , !P4 ;  /* 0xff8000000b797808 */ /* 0x000fe40006000000 */
[----:B------:R-:W-:-:S02]  /*163e0*/  ISETP.GE.AND P4, PT, R4, R226, PT ;  /* 0x000000e20400720c */ /* 0x000fc40003f86270 */
[----:B--2---:R-:W-:-:S04]  /*163f0*/  IADD3 R5, PT, PT, R39, 0x118, -R2 ;  /* 0x0000011827057810 */ /* 0x004fc80007ffe802 */
[----:B------:R-:W-:Y:S01]  /*16400*/  IABS R5, R5 ;  /* 0x0000000500057213 */ /* 0x000fe20000000000 */
[----:B-1----:R-:W-:Y:S01]  /*16410*/  FFMA.FTZ R9, -R222, R7, R9 ;  /* 0x00000007de097223 */ /* 0x002fe20000010109 */
[-C--:B------:R-:W-:Y:S02]  /*16420*/  FMUL.FTZ R7, R16, R0.reuse ;  /* 0x0000000010077220 */ /* 0x080fe40000410000 */
[----:B------:R-:W-:Y:S01]  /*16430*/  I2FP.F32.S32 R5, R5 ;  /* 0x0000000500057245 */ /* 0x000fe20000201400 */
[----:B------:R-:W-:Y:S01]  /*16440*/  FMUL.FTZ R14, R23, R0 ;  /* 0x00000000170e7220 */ /* 0x000fe20000410000 */
[----:B------:R-:W-:Y:S01]  /*16450*/  FSEL R8, R8, -INF , P4 ;  /* 0xff80000008087808 */ /* 0x000fe20002000000 */
[----:B------:R1:W2:Y:S01]  /*16460*/  MUFU.TANH R11, R7 ;  /* 0x00000007000b7308 */ /* 0x0002a20000002400 */
[----:B------:R-:W-:Y:S01]  /*16470*/  ISETP.GE.AND P3, PT, R4, R224, PT ;  /* 0x000000e00400720c */ /* 0x000fe20003f66270 */
[----:B---3--:R-:W-:Y:S01]  /*16480*/  FFMA.FTZ R6, -R222, R5, R10 ;  /* 0x00000005de067223 */ /* 0x008fe2000001010a */
[----:B------:R-:W-:-:S02]  /*16490*/  ISETP.GE.AND P5, PT, R4, R229, PT ;  /* 0x000000e50400720c */ /* 0x000fc40003fa6270 */
[----:B------:R-:W-:Y:S01]  /*164a0*/  ISETP.GE.AND P4, PT, R4, R228, PT ;  /* 0x000000e40400720c */ /* 0x000fe20003f86270 */
[----:B------:R-:W-:Y:S01]  /*164b0*/  VIADD R4, R3, 0xfffffee9 ;  /* 0xfffffee903047836 */ /* 0x000fe20000000000 */
[----:B------:R-:W-:Y:S01]  /*164c0*/  FSEL R117, R8, -INF , !P3 ;  /* 0xff80000008757808 */ /* 0x000fe20005800000 */
[----:B------:R-:W3:Y:S01]  /*164d0*/  MUFU.TANH R14, R14 ;  /* 0x0000000e000e7308 */ /* 0x000ee20000002400 */
[--C-:B------:R-:W-:Y:S02]  /*164e0*/  IADD3 R5, PT, PT, R39, 0x117, -R2.reuse ;  /* 0x0000011727057810 */ /* 0x100fe40007ffe802 */
[----:B------:R-:W-:Y:S02]  /*164f0*/  IADD3 R8, PT, PT, R225, 0x110, -R2 ;  /* 0x00000110e1087810 */ /* 0x000fe40007ffe802 */
[----:B------:R-:W-:Y:S01]  /*16500*/  ISETP.GE.AND P3, PT, R4, R226, PT ;  /* 0x000000e20400720c */ /* 0x000fe20003f66270 */
[----:B------:R-:W-:Y:S01]  /*16510*/  IMAD.MOV.U32 R71, RZ, RZ, R108 ;  /* 0x000000ffff477224 */ /* 0x000fe200078e006c */
[----:B------:R-:W-:-:S02]  /*16520*/  IABS R5, R5 ;  /* 0x0000000500057213 */ /* 0x000fc40000000000 */
[----:B-1----:R-:W-:Y:S02]  /*16530*/  FSEL R7, R6, -INF , P4 ;  /* 0xff80000006077808 */ /* 0x002fe40002000000 */
[----:B------:R-:W-:Y:S02]  /*16540*/  IABS R6, R8 ;  /* 0x0000000800067213 */ /* 0x000fe40000000000 */
[----:B------:R-:W-:Y:S02]  /*16550*/  FSEL R108, R7, -INF , !P5 ;  /* 0xff800000076c7808 */ /* 0x000fe40006800000 */
[----:B------:R-:W-:Y:S02]  /*16560*/  FSEL R8, R9, -INF , P3 ;  /* 0xff80000009087808 */ /* 0x000fe40001800000 */
[C---:B------:R-:W-:Y:S02]  /*16570*/  ISETP.GE.AND P4, PT, R4.reuse, R224, PT ;  /* 0x000000e00400720c */ /* 0x040fe40003f86270 */
[----:B------:R-:W-:-:S02]  /*16580*/  ISETP.GE.AND P5, PT, R4, R229, PT ;  /* 0x000000e50400720c */ /* 0x000fc40003fa6270 */
[----:B------:R-:W-:Y:S02]  /*16590*/  ISETP.GE.AND P3, PT, R4, R228, PT ;  /* 0x000000e40400720c */ /* 0x000fe40003f66270 */
[----:B------:R-:W-:Y:S02]  /*165a0*/  I2FP.F32.S32 R4, R5 ;  /* 0x0000000500047245 */ /* 0x000fe40000201400 */
[----:B------:R-:W-:Y:S01]  /*165b0*/  I2FP.F32.S32 R5, R6 ;  /* 0x0000000600057245 */ /* 0x000fe20000201400 */
[-C--:B------:R-:W-:Y:S01]  /*165c0*/  FMUL.FTZ R10, R17, R0.reuse ;  /* 0x00000000110a7220 */ /* 0x080fe20000410000 */
[----:B------:R-:W-:Y:S01]  /*165d0*/  FMUL.FTZ R7, R18, R0 ;  /* 0x0000000012077220 */ /* 0x000fe20000410000 */
[--C-:B------:R-:W-:Y:S02]  /*165e0*/  IADD3 R6, PT, PT, R225, 0x10f, -R2.reuse ;  /* 0x0000010fe1067810 */ /* 0x100fe40007ffe802 */
[----:B--2---:R-:W-:Y:S01]  /*165f0*/  FFMA.FTZ R9, -R222, R5, R11 ;  /* 0x00000005de097223 */ /* 0x004fe2000001010b */
[----:B------:R-:W-:Y:S01]  /*16600*/  IADD3 R5, PT, PT, R39, 0x110, -R2 ;  /* 0x0000011027057810 */ /* 0x000fe20007ffe802 */
[----:B------:R3:W-:Y:S01]  /*16610*/  MUFU.TANH R12, R7 ;  /* 0x00000007000c7308 */ /* 0x0007e20000002400 */
[----:B------:R-:W-:-:S02]  /*16620*/  IABS R6, R6 ;  /* 0x0000000600067213 */ /* 0x000fc40000000000 */
[----:B------:R-:W-:-:S05]  /*16630*/  IABS R5, R5 ;  /* 0x0000000500057213 */ /* 0x000fca0000000000 */
[----:B------:R-:W1:Y:S01]  /*16640*/  MUFU.TANH R10, R10 ;  /* 0x0000000a000a7308 */ /* 0x000e620000002400 */
[----:B------:R-:W-:Y:S01]  /*16650*/  FSEL R114, R8, -INF , !P4 ;  /* 0xff80000008727808 */ /* 0x000fe20006000000 */
[----:B---3--:R-:W-:Y:S01]  /*16660*/  FFMA.FTZ R7, -R222, R4, R14 ;  /* 0x00000004de077223 */ /* 0x008fe2000001010e */
[----:B------:R-:W-:-:S04]  /*16670*/  VIADD R4, R3, 0xfffffef0 ;  /* 0xfffffef003047836 */ /* 0x000fc80000000000 */
[----:B------:R-:W-:Y:S01]  /*16680*/  FSEL R8, R7, -INF , P3 ;  /* 0xff80000007087808 */ /* 0x000fe20001800000 */
[----:B------:R-:W-:Y:S01]  /*16690*/  IMAD.MOV.U32 R7, RZ, RZ, R5 ;  /* 0x000000ffff077224 */ /* 0x000fe200078e0005 */
[----:B------:R-:W-:Y:S01]  /*166a0*/  ISETP.GE.AND P4, PT, R4, R226, PT ;  /* 0x000000e20400720c */ /* 0x000fe20003f86270 */
[----:B------:R-:W-:Y:S01]  /*166b0*/  IMAD.MOV.U32 R5, RZ, RZ, R6 ;  /* 0x000000ffff057224 */ /* 0x000fe200078e0006 */
[----:B------:R-:W-:Y:S01]  /*166c0*/  FSEL R115, R8, -INF , !P5 ;  /* 0xff80000008737808 */ /* 0x000fe20006800000 */
[-C--:B------:R-:W-:Y:S01]  /*166d0*/  FMUL.FTZ R13, R19, R0.reuse ;  /* 0x00000000130d7220 */ /* 0x080fe20000410000 */
[----:B------:R-:W-:Y:S01]  /*166e0*/  FSEL R6, R9, -INF , P4 ;  /* 0xff80000009067808 */ /* 0x000fe20002000000 */
[----:B------:R-:W-:Y:S01]  /*166f0*/  FMUL.FTZ R9, R76, R0 ;  /* 0x000000004c097220 */ /* 0x000fe20000410000 */
[----:B------:R-:W-:Y:S02]  /*16700*/  I2FP.F32.S32 R5, R5 ;  /* 0x0000000500057245 */ /* 0x000fe40000201400 */
[----:B------:R-:W-:-:S02]  /*16710*/  ISETP.GE.AND P3, PT, R4, R224, PT ;  /* 0x000000e00400720c */ /* 0x000fc40003f66270 */
[C---:B------:R-:W-:Y:S02]  /*16720*/  ISETP.GE.AND P5, PT, R4.reuse, R229, PT ;  /* 0x000000e50400720c */ /* 0x040fe40003fa6270 */
[----:B------:R-:W-:Y:S01]  /*16730*/  ISETP.GE.AND P4, PT, R4, R228, PT ;  /* 0x000000e40400720c */ /* 0x000fe20003f86270 */
[----:B------:R-:W-:Y:S01]  /*16740*/  FMUL.FTZ R4, R78, R0 ;  /* 0x000000004e047220 */ /* 0x000fe20000410000 */
[----:B------:R-:W-:Y:S01]  /*16750*/  I2FP.F32.S32 R7, R7 ;  /* 0x0000000700077245 */ /* 0x000fe20000201400 */
[----:B------:R-:W2:Y:S01]  /*16760*/  MUFU.TANH R11, R13 ;  /* 0x0000000d000b7308 */ /* 0x000ea20000002400 */
[C---:B-1----:R-:W-:Y:S01]  /*16770*/  FFMA.FTZ R8, -R222.reuse, R5, R10 ;  /* 0x00000005de087223 */ /* 0x042fe2000001010a */
[----:B------:R-:W-:Y:S01]  /*16780*/  IMAD.MOV.U32 R68, RZ, RZ, R130 ;  /* 0x000000ffff447224 */ /* 0x000fe200078e0082 */
[----:B------:R-:W-:Y:S01]  /*16790*/  IADD3 R5, PT, PT, R39, 0x108, -R2 ;  /* 0x0000010827057810 */ /* 0x000fe20007ffe802 */
[----:B------:R-:W-:-:S04]  /*167a0*/  FFMA.FTZ R7, -R222, R7, R12 ;  /* 0x00000007de077223 */ /* 0x000fc8000001010c */
[----:B------:R1:W3:Y:S01]  /*167b0*/  MUFU.TANH R10, R4 ;  /* 0x00000004000a7308 */ /* 0x0002e20000002400 */
[----:B------:R-:W-:Y:S01]  /*167c0*/  FSEL R130, R6, -INF , !P3 ;  /* 0xff80000006827808 */ /* 0x000fe20005800000 */
[----:B------:R-:W-:Y:S01]  /*167d0*/  VIADD R0, R3, 0xfffffef1 ;  /* 0xfffffef103007836 */ /* 0x000fe20000000000 */
[----:B------:R-:W-:-:S05]  /*167e0*/  IADD3 R6, PT, PT, R225, 0x108, -R2 ;  /* 0x00000108e1067810 */ /* 0x000fca0007ffe802 */
[----:B------:R-:W4:Y:S01]  /*167f0*/  MUFU.TANH R9, R9 ;  /* 0x0000000900097308 */ /* 0x000f220000002400 */
[----:B------:R-:W-:Y:S02]  /*16800*/  IABS R6, R6 ;  /* 0x0000000600067213 */ /* 0x000fe40000000000 */
[----:B-1----:R-:W-:Y:S02]  /*16810*/  IADD3 R4, PT, PT, R39, 0x10f, -R2 ;  /* 0x0000010f27047810 */ /* 0x002fe40007ffe802 */
[----:B------:R-:W-:Y:S02]  /*16820*/  IABS R2, R5 ;  /* 0x0000000500027213 */ /* 0x000fe40000000000 */
[----:B------:R-:W-:Y:S02]  /*16830*/  IABS R4, R4 ;  /* 0x0000000400047213 */ /* 0x000fe40000000000 */
[----:B------:R-:W-:Y:S02]  /*16840*/  FSEL R5, R7, -INF , P4 ;  /* 0xff80000007057808 */ /* 0x000fe40002000000 */
[----:B------:R-:W-:-:S02]  /*16850*/  ISETP.GE.AND P3, PT, R0, R226, PT ;  /* 0x000000e20000720c */ /* 0x000fc40003f66270 */
[----:B------:R-:W-:Y:S02]  /*16860*/  I2FP.F32.S32 R4, R4 ;  /* 0x0000000400047245 */ /* 0x000fe40000201400 */
[----:B------:R-:W-:Y:S01]  /*16870*/  I2FP.F32.S32 R2, R2 ;  /* 0x0000000200027245 */ /* 0x000fe20000201400 */
[----:B------:R-:W-:Y:S01]  /*16880*/  VIADD R3, R3, 0xfffffef8 ;  /* 0xfffffef803037836 */ /* 0x000fe20000000000 */
[----:B------:R-:W-:Y:S02]  /*16890*/  FSEL R120, R5, -INF , !P5 ;  /* 0xff80000005787808 */ /* 0x000fe40006800000 */
[----:B------:R-:W-:Y:S02]  /*168a0*/  I2FP.F32.S32 R6, R6 ;  /* 0x0000000600067245 */ /* 0x000fe40000201400 */
[----:B------:R-:W-:Y:S02]  /*168b0*/  ISETP.GE.AND P4, PT, R0, R224, PT ;  /* 0x000000e00000720c */ /* 0x000fe40003f86270 */
[----:B------:R-:W-:-:S02]  /*168c0*/  FSEL R5, R8, -INF , P3 ;  /* 0xff80000008057808 */ /* 0x000fc40001800000 */
[C---:B------:R-:W-:Y:S02]  /*168d0*/  ISETP.GE.AND P5, PT, R0.reuse, R229, PT ;  /* 0x000000e50000720c */ /* 0x040fe40003fa6270 */
[----:B------:R-:W-:Y:S01]  /*168e0*/  ISETP.GE.AND P3, PT, R0, R228, PT ;  /* 0x000000e40000720c */ /* 0x000fe20003f66270 */
[C---:B--2---:R-:W-:Y:S01]  /*168f0*/  FFMA.FTZ R0, -R222.reuse, R4, R11 ;  /* 0x00000004de007223 */ /* 0x044fe2000001010b */
[C---:B---3--:R-:W-:Y:S01]  /*16900*/  FFMA.FTZ R4, -R222.reuse, R2, R10 ;  /* 0x00000002de047223 */ /* 0x048fe2000001010a */
[----:B----4-:R-:W-:Y:S01]  /*16910*/  FFMA.FTZ R2, -R222, R6, R9 ;  /* 0x00000006de027223 */ /* 0x010fe20000010109 */
[----:B------:R-:W-:Y:S02]  /*16920*/  FSEL R126, R5, -INF , !P4 ;  /* 0xff800000057e7808 */ /* 0x000fe40006000000 */
[----:B------:R-:W-:Y:S01]  /*16930*/  ISETP.GE.AND P4, PT, R3, R226, PT ;  /* 0x000000e20300720c */ /* 0x000fe20003f86270 */
[----:B------:R-:W-:Y:S01]  /*16940*/  VIADD R93, R71, 0xfffffffe ;  /* 0xfffffffe475d7836 */ /* 0x000fe20000000000 */
[----:B------:R-:W-:-:S02]  /*16950*/  FSEL R0, R0, -INF , P3 ;  /* 0xff80000000007808 */ /* 0x000fc40001800000 */
[----:B------:R-:W-:Y:S02]  /*16960*/  ISETP.GE.AND P3, PT, R3, R224, PT ;  /* 0x000000e00300720c */ /* 0x000fe40003f66270 */
[----:B------:R-:W-:Y:S01]  /*16970*/  FSEL R2, R2, -INF , P4 ;  /* 0xff80000002027808 */ /* 0x000fe20002000000 */
[----:B------:R-:W-:-:S03]  /*16980*/  IMAD.MOV.U32 R69, RZ, RZ, R128 ;  /* 0x000000ffff457224 */ /* 0x000fc600078e0080 */
[----:B------:R-:W-:Y:S02]  /*16990*/  FSEL R128, R2, -INF , !P3 ;  /* 0xff80000002807808 */ /* 0x000fe40005800000 */
[----:B------:R-:W-:Y:S02]  /*169a0*/  ISETP.GT.AND P3, PT, R93, R70, PT ;  /* 0x000000465d00720c */ /* 0x000fe40003f64270 */
[C---:B------:R-:W-:Y:S02]  /*169b0*/  ISETP.GE.AND P4, PT, R3.reuse, R228, PT ;  /* 0x000000e40300720c */ /* 0x040fe40003f86270 */
[----:B------:R-:W-:Y:S01]  /*169c0*/  FSEL R116, R0, -INF , !P5 ;  /* 0xff80000000747808 */ /* 0x000fe20006800000 */
[----:B------:R-:W-:Y:S01]  /*169d0*/  BSSY.RECONVERGENT B1, `(.L_x_6313) ;  /* 0x00000e9000017945 */ /* 0x000fe20003800200 */
[----:B------:R-:W-:Y:S02]  /*169e0*/  ISETP.GE.AND P5, PT, R3, R229, PT ;  /* 0x000000e50300720c */ /* 0x000fe40003fa6270 */
[----:B------:R-:W-:-:S04]  /*169f0*/  FSEL R0, R4, -INF , P4 ;  /* 0xff80000004007808 */ /* 0x000fc80002000000 */
[----:B------:R-:W-:Y:S01]  /*16a00*/  FSEL R119, R0, -INF , !P5 ;  /* 0xff80000000777808 */ /* 0x000fe20006800000 */
[----:B------:R-:W-:Y:S05]  /*16a10*/  @!P3 BRA `(.L_x_6314) ;  /* 0x0000000c0090b947 */ /* 0x000fea0003800000 */
[----:B------:R-:W-:Y:S04]  /*16a20*/  BSSY.RECONVERGENT B0, `(.L_x_6315) ;  /* 0x0000051000007945 */ /* 0x000fe80003800200 */
[----:B------:R-:W-:Y:S05]  /*16a30*/  @!P0 BRA `(.L_x_6316) ;  /* 0x00000004000c8947 */ /* 0x000fea0003800000 */
[----:B------:R-:W2:Y:S04]  /*16a40*/  LD.E R2, desc[UR4][R134.64+0x170] ;  /* 0x0001700486027980 */ /* 0x000ea8000c101900 */
[----:B------:R-:W3:Y:S04]  /*16a50*/  LDL.LU R237, [R1+0x4] ;  /* 0x0000040001ed7983 */ /* 0x000ee80000300800 */
[----:B------:R-:W4:Y:S01]  /*16a60*/  LDL.64 R238, [R1+0x20] ;  /* 0x0000200001ee7983 */ /* 0x000f220000100a00 */
        /* <DEDUP_REMOVED lines=64> */
.L_x_6316:
        /* <DEDUP_REMOVED lines=12> */
.L_x_6317:
[----:B------:R-:W-:Y:S05]  /*16f30*/  BSYNC.RECONVERGENT B0 ;  /* 0x0000000000007941 */ /* 0x000fea0003800200 */
.L_x_6315:
[----:B------:R-:W3:Y:S04]  /*16f40*/  LDL R6, [R1+0x2c] ;  /* 0x00002c0001067983 */ /* 0x000ee80000100800 */
[----:B------:R-:W4:Y:S01]  /*16f50*/  LDL R7, [R1+0x28] ;  /* 0x0000280001077983 */ /* 0x000f220000100800 */
[C---:B-1----:R-:W-:Y:S02]  /*16f60*/  SHF.L.U32 R4, R230.reuse, 0x5, RZ ;  /* 0x00000005e6047819 */ /* 0x042fe400000006ff */
[----:B------:R-:W-:Y:S01]  /*16f70*/  SHF.L.U64.HI R0, R230, 0x5, R231 ;  /* 0x00000005e6007819 */ /* 0x000fe200000102e7 */
[----:B------:R1:W-:Y:S01]  /*16f80*/  @P1 STS.128 [R227+0x2000], RZ ;  /* 0x002000ffe3001388 */ /* 0x0003e20000000c00 */
[C---:B------:R-:W-:Y:S02]  /*16f90*/  @!P1 IMAD R23, R231.reuse, 0x180, RZ ;  /* 0x00000180e7179824 */ /* 0x040fe400078e02ff */
[----:B------:R-:W-:-:S02]  /*16fa0*/  @!P1 IMAD R24, R231, 0x160, RZ ;  /* 0x00000160e7189824 */ /* 0x000fc400078e02ff */
[----:B------:R-:W-:Y:S01]  /*16fb0*/  @!P1 IMAD R25, R231, 0x1a0, RZ ;  /* 0x000001a0e7199824 */ /* 0x000fe200078e02ff */
[----:B------:R-:W-:Y:S01]  /*16fc0*/  BSSY.RECONVERGENT B0, `(.L_x_6318) ;  /* 0x0000088000007945 */ /* 0x000fe20003800200 */
[----:B---3--:R-:W-:-:S04]  /*16fd0*/  IADD3 R2, P3, PT, R4, R6, RZ ;  /* 0x0000000604027210 */ /* 0x008fc80007f7e0ff */
[----:B----4-:R-:W-:Y:S01]  /*16fe0*/  IADD3.X R3, PT, PT, R0, R7, RZ, P3, !PT ;  /* 0x0000000700037210 */ /* 0x010fe20001ffe4ff */
[----:B------:R-:W-:Y:S01]  /*16ff0*/  @!PT LDS RZ, [RZ] ;  /* 0x00000000fffff984 */ /* 0x000fe20000000800 */
[----:B------:R-:W-:Y:S01]  /*17000*/  @!PT LDS RZ, [RZ] ;  /* 0x00000000fffff984 */ /* 0x000fe20000000800 */
[----:B------:R-:W-:Y:S01]  /*17010*/  @!PT LDS RZ, [RZ] ;  /* 0x00000000fffff984 */ /* 0x000fe20000000800 */
[----:B------:R3:W-:Y:S01]  /*17020*/  @!P1 LDGSTS.E.BYPASS.LTC128B.128 [R227+0x2000], desc[UR4][R6.64] ;  /* 0x0200000006e39fae */ /* 0x0007e2000b981a04 */
[----:B------:R-:W-:Y:S02]  /*17030*/  @!P1 IADD3 R4, P0, PT, R2, R4, RZ ;  /* 0x0000000402049210 */ /* 0x000fe40007f1e0ff */
[-C--:B------:R-:W-:Y:S01]  /*17040*/  @!P1 MOV R20, R2.reuse ;  /* 0x0000000200149202 */ /* 0x080fe20000000f00 */
[--C-:B------:R-:W-:Y:S01]  /*17050*/  @!P1 IMAD.MOV.U32 R21, RZ, RZ, R3.reuse ;  /* 0x000000ffff159224 */ /* 0x100fe200078e0003 */
[-C--:B------:R-:W-:Y:S01]  /*17060*/  @!P1 MOV R18, R2.reuse ;  /* 0x0000000200129202 */ /* 0x080fe20000000f00 */
[----:B------:R-:W-:Y:S01]  /*17070*/  @!P1 IMAD.MOV.U32 R19, RZ, RZ, R3 ;  /* 0x000000ffff139224 */ /* 0x000fe200078e0003 */
[----:B------:R-:W-:Y:S01]  /*17080*/  @!P1 MOV R15, R3 ;  /* 0x00000003000f9202 */ /* 0x000fe20000000f00 */
[----:B------:R-:W-:Y:S01]  /*17090*/  @!P1 IMAD.X R5, R3, 0x1, R0, P0 ;  /* 0x0000000103059824 */ /* 0x000fe200000e0600 */
[----:B------:R-:W-:Y:S01]  /*170a0*/  @!P1 MOV R12, R2 ;  /* 0x00000002000c9202 */ /* 0x000fe20000000f00 */
[----:B------:R1:W-:Y:S01]  /*170b0*/  @P1 STS.128 [R227+0x2800], RZ ;  /* 0x002800ffe3001388 */ /* 0x0003e20000000c00 */
[----:B------:R-:W-:-:S02]  /*170c0*/  @!P1 IMAD.MOV.U32 R14, RZ, RZ, R2 ;  /* 0x000000ffff0e9224 */ /* 0x000fc400078e0002 */
[----:B------:R-:W-:Y:S01]  /*170d0*/  @!P1 IMAD.MOV.U32 R13, RZ, RZ, R3 ;  /* 0x000000ffff0d9224 */ /* 0x000fe200078e0003 */
[----:B------:R-:W-:Y:S01]  /*170e0*/  @!PT LDS RZ, [RZ] ;  /* 0x00000000fffff984 */ /* 0x000fe20000000800 */
[----:B------:R-:W-:Y:S01]  /*170f0*/  @!PT LDS RZ, [RZ] ;  /* 0x00000000fffff984 */ /* 0x000fe20000000800 */
[----:B------:R-:W-:Y:S01]  /*17100*/  @!PT LDS RZ, [RZ] ;  /* 0x00000000fffff984 */ /* 0x000fe20000000800 */
[----:B------:R-:W-:Y:S01]  /*17110*/  @!P1 LDGSTS.E.BYPASS.LTC128B.128 [R227+0x2800], desc[UR4][R2.64] ;  /* 0x0280000002e39fae */ /* 0x000fe2000b981a04 */
[----:B------:R-:W-:-:S04]  /*17120*/  @!P1 IMAD.WIDE.U32 R20, R230, 0x60, R20 ;  /* 0x00000060e6149825 */ /* 0x000fc800078e0014 */
[C---:B------:R-:W-:Y:S01]  /*17130*/  @!P1 IMAD.WIDE.U32 R18, R230.reuse, 0xa0, R18 ;  /* 0x000000a0e6129825 */ /* 0x040fe200078e0012 */
[----:B------:R1:W-:Y:S03]  /*17140*/  @P1 STS.128 [R227+0x3000], RZ ;  /* 0x003000ffe3001388 */ /* 0x0003e60000000c00 */
[----:B------:R-:W-:Y:S01]  /*17150*/  @!P1 IMAD.WIDE.U32 R14, R230, 0xe0, R14 ;  /* 0x000000e0e60e9825 */ /* 0x000fe200078e000e */
[----:B------:R-:W-:Y:S01]  /*17160*/  @!PT LDS RZ, [RZ] ;  /* 0x00000000fffff984 */ /* 0x000fe20000000800 */
[----:B------:R-:W-:Y:S01]  /*17170*/  @!PT LDS RZ, [RZ] ;  /* 0x00000000fffff984 */ /* 0x000fe20000000800 */
[----:B------:R-:W-:Y:S01]  /*17180*/  @!PT LDS RZ, [RZ] ;  /* 0x00000000fffff984 */ /* 0x000fe20000000800 */
[----:B------:R4:W-:Y:S03]  /*17190*/  @!P1 LDGSTS.E.BYPASS.LTC128B.128 [R227+0x3000], desc[UR4][R4.64] ;  /* 0x0300000004e39fae */ /* 0x0009e6000b981a04 */
[C---:B---3--:R-:W-:Y:S02]  /*171a0*/  @!P1 IMAD R6, R231.reuse, 0x60, RZ ;  /* 0x00000060e7069824 */ /* 0x048fe400078e02ff */
[----:B------:R-:W-:-:S02]  /*171b0*/  @!P1 IMAD R7, R231, 0xa0, RZ ;  /* 0x000000a0e7079824 */ /* 0x000fc400078e02ff */
[----:B------:R-:W-:Y:S01]  /*171c0*/  @!P1 IMAD.WIDE.U32 R12, R230, 0x120, R12 ;  /* 0x00000120e60c9825 */ /* 0x000fe200078e000c */
[----:B------:R-:W-:Y:S02]  /*171d0*/  @!P1 IADD3 R21, PT, PT, R6, R21, RZ ;  /* 0x0000001506159210 */ /* 0x000fe40007ffe0ff */
[----:B------:R-:W-:Y:S02]  /*171e0*/  @!P1 IADD3 R19, PT, PT, R7, R19, RZ ;  /* 0x0000001307139210 */ /* 0x000fe40007ffe0ff */
[-C--:B------:R-:W-:Y:S02]  /*171f0*/  @!P1 MOV R6, R2.reuse ;  /* 0x0000000200069202 */ /* 0x080fe40000000f00 */
[----:B------:R-:W-:Y:S01]  /*17200*/  @!P1 MOV R7, R3 ;  /* 0x0000000300079202 */ /* 0x000fe20000000f00 */
[----:B------:R-:W-:Y:S01]  /*17210*/  @!P1 IMAD.MOV.U32 R9, RZ, RZ, R3 ;  /* 0x000000ffff099224 */ /* 0x000fe200078e0003 */
[----:B------:R-:W-:Y:S01]  /*17220*/  @!P1 MOV R8, R2 ;  /* 0x0000000200089202 */ /* 0x000fe20000000f00 */
[----:B------:R-:W-:-:S04]  /*17230*/  @!P1 IMAD.WIDE.U32 R6, R230, 0x180, R6 ;  /* 0x00000180e6069825 */ /* 0x000fc800078e0006 */
[C---:B----4-:R-:W-:Y:S02]  /*17240*/  @!P1 IMAD R4, R231.reuse, 0xe0, RZ ;  /* 0x000000e0e7049824 */ /* 0x050fe400078e02ff */
[----:B------:R-:W-:-:S03]  /*17250*/  @!P1 IMAD R5, R231, 0x120, RZ ;  /* 0x00000120e7059824 */ /* 0x000fc600078e02ff */
[----:B------:R-:W-:Y:S02]  /*17260*/  @!P1 IADD3 R15, PT, PT, R4, R15, RZ ;  /* 0x0000000f040f9210 */ /* 0x000fe40007ffe0ff */
[----:B------:R-:W-:Y:S02]  /*17270*/  @!P1 IADD3 R13, PT, PT, R5, R13, RZ ;  /* 0x0000000d050d9210 */ /* 0x000fe40007ffe0ff */
[-C--:B------:R-:W-:Y:S02]  /*17280*/  @!P1 MOV R4, R2.reuse ;  /* 0x0000000200049202 */ /* 0x080fe40000000f00 */
[-C--:B------:R-:W-:Y:S01]  /*17290*/  @!P1 MOV R5, R3.reuse ;  /* 0x0000000300059202 */ /* 0x080fe20000000f00 */
[C---:B------:R-:W-:Y:S01]  /*172a0*/  @!P1 IMAD.WIDE.U32 R8, R230.reuse, 0x160, R8 ;  /* 0x00000160e6089825 */ /* 0x040fe200078e0008 */
[CC--:B------:R-:W-:Y:S02]  /*172b0*/  @!P1 LEA R22, P3, R230.reuse, R2.reuse, 0x6 ;  /* 0x00000002e6169211 */ /* 0x0c0fe400078630ff */
[----:B------:R-:W-:Y:S01]  /*172c0*/  @!P1 MOV R16, R2 ;  /* 0x0000000200109202 */ /* 0x000fe20000000f00 */
[----:B------:R-:W-:Y:S01]  /*172d0*/  @!P1 IMAD.WIDE.U32 R4, R230, 0x1a0, R4 ;  /* 0x000001a0e6049825 */ /* 0x000fe200078e0004 */
[----:B------:R-:W-:-:S02]  /*172e0*/  @!P1 MOV R17, R3 ;  /* 0x0000000300119202 */ /* 0x000fc40000000f00 */
[----:B------:R-:W-:Y:S01]  /*172f0*/  @!P1 IADD3 R7, PT, PT, R23, R7, RZ ;  /* 0x0000000717079210 */ /* 0x000fe20007ffe0ff */
[----:B------:R-:W-:Y:S01]  /*17300*/  @!P1 IMAD.IADD R9, R24, 0x1, R9 ;  /* 0x0000000118099824 */ /* 0x000fe200078e0209 */
[C---:B------:R-:W-:Y:S02]  /*17310*/  @!P1 LEA R24, P0, R230.reuse, R2, 0x7 ;  /* 0x00000002e6189211 */ /* 0x040fe400078038ff */
[C---:B------:R-:W-:Y:S01]  /*17320*/  @!P1 LEA.HI.X R23, R230.reuse, R3, R231, 0x6, P3 ;  /* 0x00000003e6179211 */ /* 0x040fe200018f34e7 */
[----:B------:R-:W-:Y:S01]  /*17330*/  @!P1 IMAD R0, R231, 0xc0, RZ ;  /* 0x000000c0e7009824 */ /* 0x000fe200078e02ff */
[----:B------:R-:W-:Y:S01]  /*17340*/  @!P1 IADD3 R5, PT, PT, R25, R5, RZ ;  /* 0x0000000519059210 */ /* 0x000fe20007ffe0ff */
[C---:B------:R-:W-:Y:S01]  /*17350*/  @!P1 IMAD.WIDE.U32 R16, R230.reuse, 0xc0, R16 ;  /* 0x000000c0e6109825 */ /* 0x040fe200078e0010 */
[-C--:B------:R-:W-:Y:S01]  /*17360*/  @!P1 LEA.HI.X R25, R230, R3.reuse, R231, 0x7, P0 ;  /* 0x00000003e6199211 */ /* 0x080fe200000f3ce7 */
[----:B------:R1:W-:Y:S01]  /*17370*/  @P1 STS.128 [R227+0x3800], RZ ;  /* 0x003800ffe3001388 */ /* 0x0003e20000000c00 */
[----:B------:R-:W-:-:S03]  /*17380*/  @!P1 MOV R11, R3 ;  /* 0x00000003000b9202 */ /* 0x000fc60000000f00 */
[----:B------:R-:W-:Y:S01]  /*17390*/  @!PT LDS RZ, [RZ] ;  /* 0x00000000fffff984 */ /* 0x000fe20000000800 */
[----:B------:R-:W-:Y:S01]  /*173a0*/  @!PT LDS RZ, [RZ] ;  /* 0x00000000fffff984 */ /* 0x000fe20000000800 */
[----:B------:R-:W-:Y:S01]  /*173b0*/  @!PT LDS RZ, [RZ] ;  /* 0x00000000fffff984 */ /* 0x000fe20000000800 */
[----:B------:R-:W-:Y:S01]  /*173c0*/  @!P1 LDGSTS.E.BYPASS.LTC128B.128 [R227+0x3800], desc[UR4][R22.64] ;  /* 0x0380000016e39fae */ /* 0x000fe2000b981a04 */
[----:B------:R-:W-:-:S03]  /*173d0*/  @!P1 IMAD.IADD R17, R0, 0x1, R17 ;  /* 0x0000000100119824 */ /* 0x000fc600078e0211 */
[----:B------:R1:W-:Y:S01]  /*173e0*/  @P1 STS.128 [R227+0x4000], RZ ;  /* 0x004000ffe3001388 */ /* 0x0003e20000000c00 */
[----:B------:R-:W-:-:S03]  /*173f0*/  @!P1 IMAD.MOV.U32 R10, RZ, RZ, R2 ;  /* 0x000000ffff0a9224 */ /* 0x000fc600078e0002 */
        /* <DEDUP_REMOVED lines=68> */
.L_x_6319:
[----:B------:R-:W-:Y:S05]  /*17840*/  BSYNC.RECONVERGENT B0 ;  /* 0x0000000000007941 */ /* 0x000fea0003800200 */
.L_x_6318:
[----:B------:R-:W0:Y:S02]  /*17850*/  LDGDEPBAR ;  /* 0x00000000000079af */ /* 0x000e240000000000 */
.L_x_6314:
[----:B------:R-:W-:Y:S05]  /*17860*/  BSYNC.RECONVERGENT B1 ;  /* 0x0000000000017941 */ /* 0x000fea0003800200 */
.L_x_6313:
[----:B-1----:R-:W4:Y:S04]  /*17870*/  LDL.LU R11, [R1] ;  /* 0x00000000010b7983 */ /* 0x002f280000300800 */
[----:B------:R-:W2:Y:S01]  /*17880*/  LDL.LU R22, [R1+0x10] ;  /* 0x0000100001167983 */ /* 0x000ea20000300800 */
[----:B------:R-:W-:-:S03]  /*17890*/  MOV R8, R77 ;  /* 0x0000004d00087202 */ /* 0x000fc60000000f00 */
[----:B------:R-:W2:Y:S04]  /*178a0*/  LD.E R0, desc[UR4][R134.64+0xdc] ;  /* 0x0000dc0486007980 */ /* 0x000ea8000c101900 */
[----:B------:R-:W2:Y:S04]  /*178b0*/  LDL.LU R6, [R1+0x40] ;  /* 0x0000400001067983 */ /* 0x000ea80000300800 */
[----:B------:R-:W2:Y:S04]  /*178c0*/  LDL.LU R7, [R1+0x44] ;  /* 0x0000440001077983 */ /* 0x000ea80000300800 */
[----:B------:R-:W2:Y:S01]  /*178d0*/  LDL.LU R10, [R1+0x14] ;  /* 0x00001400010a7983 */ /* 0x000ea20000300800 */
[----:B---3-5:R-:W-:-:S04]  /*178e0*/  FMNMX3.FTZ R2, R36, R250, R59, !PT ;  /* 0x000000fa24027276 */ /* 0x028fc8000781003b */
        /* <DEDUP_REMOVED lines=30> */
[----:B------:R-:W-:-:S05]  /*17ad0*/  FMNMX3.FTZ R2, R2, R119, R8, !PT ;  /* 0x0000007702027276 */ /* 0x000fca0007810008 */
[----:B------:R-:W1:Y:S01]  /*17ae0*/  SHFL.BFLY PT, R3, R2, 0x2, 0x1f ;  /* 0x0c401f0002037f89 */ /* 0x000e6200000e0000 */
        /* <DEDUP_REMOVED lines=31> */
[----:B--2---:R-:W-:-:S05]  /*17ce0*/  FMNMX3.FTZ R4, R4, R128, R22, !PT ;  /* 0x0000008004047276 */ /* 0x004fca0007810016 */
[----:B------:R-:W2:Y:S01]  /*17cf0*/  SHFL.BFLY PT, R5, R4, 0x2, 0x1f ;  /* 0x0c401f0004057f89 */ /* 0x000ea200000e0000 */
[----:B-1----:R-:W-:-:S05]  /*17d00*/  FMNMX.FTZ R2, R2, R3, !PT ;  /* 0x0000000302027209 */ /* 0x002fca0007810000 */
[----:B------:R-:W1:Y:S01]  /*17d10*/  SHFL.BFLY PT, R3, R2, 0x1, 0x1f ;  /* 0x0c201f0002037f89 */ /* 0x000e6200000e0000 */
[----:B--2---:R-:W-:-:S05]  /*17d20*/  FMNMX.FTZ R4, R4, R5, !PT ;  /* 0x0000000504047209 */ /* 0x004fca0007810000 */
[----:B------:R-:W2:Y:S01]  /*17d30*/  SHFL.BFLY PT, R5, R4, 0x1, 0x1f ;  /* 0x0c201f0004057f89 */ /* 0x000ea200000e0000 */
[----:B-1----:R-:W-:-:S04]  /*17d40*/  FMNMX.FTZ R77, R2, R3, !PT ;  /* 0x00000003024d7209 */ /* 0x002fc80007810000 */
[----:B------:R-:W-:Y:S01]  /*17d50*/  FSETP.NEU.FTZ.AND P0, PT, R77, -INF , PT ;  /* 0xff8000004d00780b */ /* 0x000fe20003f1d000 */
[----:B------:R-:W-:-:S05]  /*17d60*/  FMUL.FTZ R3, R0, R77 ;  /* 0x0000004d00037220 */ /* 0x000fca0000410000 */
[----:B------:R-:W-:-:S05]  /*17d70*/  FSEL R3, R3, RZ, P0 ;  /* 0x000000ff03037208 */ /* 0x000fca0000000000 */
[----:B------:R-:W-:-:S04]  /*17d80*/  FFMA.FTZ R2, R250, R0, -R3 ;  /* 0x00000000fa027223 */ /* 0x000fc80000010803 */
[----:B------:R1:W-:Y:S01]  /*17d90*/  MUFU.EX2 R236, R2 ;  /* 0x0000000200ec7308 */ /* 0x0003e20000000800 */
[----:B--2---:R-:W-:-:S04]  /*17da0*/  FMNMX.FTZ R76, R4, R5, !PT ;  /* 0x00000005044c7209 */ /* 0x004fc80007810000 */
[----:B------:R-:W-:Y:S01]  /*17db0*/  FSETP.NEU.FTZ.AND P1, PT, R76, -INF , PT ;  /* 0xff8000004c00780b */ /* 0x000fe20003f3d000 */
[----:B------:R-:W-:Y:S01]  /*17dc0*/  FMUL.FTZ R9, R0, R76 ;  /* 0x0000004c00097220 */ /* 0x000fe20000410000 */
[----:B-1----:R-:W-:-:S04]  /*17dd0*/  FFMA.FTZ R2, R59, R0, -R3 ;  /* 0x000000003b027223 */ /* 0x002fc80000010803 */
[----:B------:R1:W-:Y:S01]  /*17de0*/  MUFU.EX2 R247, R2 ;  /* 0x0000000200f77308 */ /* 0x0003e20000000800 */
[----:B------:R-:W-:Y:S01]  /*17df0*/  FSEL R9, R9, RZ, P1 ;  /* 0x000000ff09097208 */ /* 0x000fe20000800000 */
[----:B-1----:R-:W-:-:S06]  /*17e00*/  FFMA.FTZ R2, R74, R0, -R3 ;  /* 0x000000004a027223 */ /* 0x002fcc0000010803 */
[----:B------:R1:W-:Y:S02]  /*17e10*/  MUFU.EX2 R246, R2 ;  /* 0x0000000200f67308 */ /* 0x0003e40000000800 */
[----:B-1----:R-:W-:-:S06]  /*17e20*/  FFMA.FTZ R2, R58, R0, -R3 ;  /* 0x000000003a027223 */ /* 0x002fcc0000010803 */
[----:B------:R1:W-:Y:S02]  /*17e30*/  MUFU.EX2 R20, R2 ;  /* 0x0000000200147308 */ /* 0x0003e40000000800 */
[----:B-1----:R-:W-:Y:S01]  /*17e40*/  FFMA.FTZ R2, R11, R0, -R9 ;  /* 0x000000000b027223 */ /* 0x002fe20000010809 */
[----:B------:R-:W-:-:S05]  /*17e50*/  SHF.L.U32 R11, R219, 0x6, RZ ;  /* 0x00000006db0b7819 */ /* 0x000fca00000006ff */
[----:B------:R1:W-:Y:S01]  /*17e60*/  MUFU.EX2 R103, R2 ;  /* 0x0000000200677308 */ /* 0x0003e20000000800 */
[----:B------:R-:W-:-:S04]  /*17e70*/  LOP3.LUT R5, R10, 0x200, R11, 0xf8, !PT ;  /* 0x000002000a057812 */ /* 0x000fc800078ef80b */
[----:B------:R-:W-:Y:S02]  /*17e80*/  LEA R78, R5, R215, 0x1 ;  /* 0x000000d7054e7211 */ /* 0x000fe400078e08ff */
[----:B------:R-:W-:-:S03]  /*17e90*/  FSEL R4, R77, RZ, P0 ;  /* 0x000000ff4d047208 */ /* 0x000fc60000000000 */
[----:B------:R-:W2:Y:S01]  /*17ea0*/  LDSM.16.MT88.4 R12, [R78+0xa000] ;  /* 0x00a000004e0c783b */ /* 0x000ea20000004200 */
[-CC-:B-1----:R-:W-:Y:S01]  /*17eb0*/  FFMA.FTZ R2, R73, R0.reuse, -R9.reuse ;  /* 0x0000000049027223 */ /* 0x182fe20000010809 */
[----:B------:R-:W-:Y:S02]  /*17ec0*/  FSEL R5, R76, RZ, P1 ;  /* 0x000000ff4c057208 */ /* 0x000fe40000800000 */
[----:B------:R-:W-:Y:S01]  /*17ed0*/  LDSM.16.MT88.4 R28, [R78+0xa800] ;  /* 0x00a800004e1c783b */ /* 0x000fe20000004200 */
[----:B------:R1:W-:Y:S01]  /*17ee0*/  MUFU.EX2 R245, R2 ;  /* 0x0000000200f57308 */ /* 0x0003e20000000800 */
[----:B------:R-:W-:Y:S01]  /*17ef0*/  FADD.FTZ R4, R36, -R4 ;  /* 0x8000000424047221 */ /* 0x000fe20000010000 */
[----:B-1----:R-:W-:-:S06]  /*17f00*/  FFMA.FTZ R2, R251, R0, -R9 ;  /* 0x00000000fb027223 */ /* 0x002fcc0000010809 */
[----:B------:R1:W-:Y:S01]  /*17f10*/  MUFU.EX2 R244, R2 ;  /* 0x0000000200f47308 */ /* 0x0003e20000000800 */
[----:B------:R-:W-:Y:S01]  /*17f20*/  FMUL.FTZ R4, R0, R4 ;  /* 0x0000000400047220 */ /* 0x000fe20000410000 */
[----:B-1----:R-:W-:-:S06]  /*17f30*/  FFMA.FTZ R2, R72, R0, -R9 ;  /* 0x0000000048027223 */ /* 0x002fcc0000010809 */
[----:B------:R1:W-:Y:S08]  /*17f40*/  MUFU.EX2 R21, R2 ;  /* 0x0000000200157308 */ /* 0x0003f00000000800 */
[----:B------:R-:W3:Y:S01]  /*17f50*/  MUFU.EX2 R73, R4 ;  /* 0x0000000400497308 */ /* 0x000ee20000000800 */
[----:B-1----:R-:W-:-:S04]  /*17f60*/  FADD.FTZ R2, R37, -R5 ;  /* 0x8000000525027221 */ /* 0x002fc80000010000 */
[----:B------:R-:W-:-:S04]  /*17f70*/  FMUL.FTZ R2, R0, R2 ;  /* 0x0000000200027220 */ /* 0x000fc80000410000 */
[----:B------:R1:W4:Y:S01]  /*17f80*/  MUFU.EX2 R74, R2 ;  /* 0x00000002004a7308 */ /* 0x0003220000000800 */
[----:B------:R-:W-:Y:S01]  /*17f90*/  MOV R64, R7 ;  /* 0x0000000700407202 */ /* 0x000fe20000000f00 */
[-C--:B---3--:R-:W-:Y:S01]  /*17fa0*/  FMUL.FTZ R138, R138, R73.reuse ;  /* 0x000000498a8a7220 */ /* 0x088fe20000410000 */
[----:B------:R-:W-:Y:S01]  /*17fb0*/  MOV R65, R6 ;  /* 0x0000000600417202 */ /* 0x000fe20000000f00 */
[----:B------:R-:W-:Y:S01]  /*17fc0*/  FMUL.FTZ R139, R139, R73 ;  /* 0x000000498b8b7220 */ /* 0x000fe20000410000 */
[----:B------:R-:W-:Y:S02]  /*17fd0*/  F2FP.F16.F32.PACK_AB R4, R245, R103 ;  /* 0x00000067f504723e */ /* 0x000fe400000000ff */
[----:B------:R-:W-:Y:S02]  /*17fe0*/  F2FP.F16.F32.PACK_AB R5, R247, R236 ;  /* 0x000000ecf705723e */ /* 0x000fe400000000ff */
[----:B------:R-:W-:Y:S02]  /*17ff0*/  F2FP.F16.F32.PACK_AB R6, R21, R244 ;  /* 0x000000f41506723e */ /* 0x000fe400000000ff */
[----:B------:R-:W-:-:S02]  /*18000*/  F2FP.F16.F32.PACK_AB R7, R20, R246 ;  /* 0x000000f61407723e */ /* 0x000fc400000000ff */
[C---:B------:R-:W-:Y:S02]  /*18010*/  IADD3 R11, PT, PT, R78.reuse, 0xa040, RZ ;  /* 0x0000a0404e0b7810 */ /* 0x040fe40007ffe0ff */
[----:B-1----:R-:W-:Y:S01]  /*18020*/  IADD3 R2, PT, PT, R78, 0xa000, RZ ;  /* 0x0000a0004e027810 */ /* 0x002fe20007ffe0ff */
[-C--:B----4-:R-:W-:Y:S01]  /*18030*/  FMUL.FTZ R136, R136, R74.reuse ;  /* 0x0000004a88887220 */ /* 0x090fe20000410000 */
[----:B------:R-:W-:Y:S02]  /*18040*/  FMUL.FTZ R137, R137, R74 ;  /* 0x0000004a89897220 */ /* 0x000fe40000410000 */
[----:B------:R-:W-:Y:S01]  /*18050*/  @P2 IADD3 R11, PT, PT, R2, -0x40, RZ ;  /* 0xffffffc0020b2810 */ /* 0x000fe20007ffe0ff */
[--C-:B------:R-:W-:Y:S01]  /*18060*/  FFMA.FTZ R2, R242, R0, -R3.reuse ;  /* 0x00000000f2027223 */ /* 0x100fe20000010803 */
[-C--:B------:R-:W-:Y:S01]  /*18070*/  FMUL.FTZ R142, R142, R73.reuse ;  /* 0x000000498e8e7220 */ /* 0x080fe20000410000 */
[----:B------:R-:W-:Y:S01]  /*18080*/  FMUL.FTZ R143, R143, R73 ;  /* 0x000000498f8f7220 */ /* 0x000fe20000410000 */
[-C--:B------:R-:W-:Y:S01]  /*18090*/  FMUL.FTZ R140, R140, R74.reuse ;  /* 0x0000004a8c8c7220 */ /* 0x080fe20000410000 */
[----:B------:R-:W-:Y:S01]  /*180a0*/  FMUL.FTZ R141, R141, R74 ;  /* 0x0000004a8d8d7220 */ /* 0x000fe20000410000 */
[C---:B--2---:R-:W-:Y:S01]  /*180b0*/  HMMA.16816.F32 R36, R4.reuse, R12, R136 ;  /* 0x0000000c0424723c */ /* 0x044fe20000001888 */
[----:B------:R1:W2:Y:S01]  /*180c0*/  MUFU.EX2 R12, R2 ;  /* 0x00000002000c7308 */ /* 0x0002a20000000800 */
[----:B------:R-:W-:Y:S01]  /*180d0*/  MOV R10, 0x20 ;  /* 0x00000020000a7802 */ /* 0x000fe20000000f00 */
[----:B------:R-:W-:Y:S05]  /*180e0*/  LDSM.16.MT88.4 R16, [R11] ;  /* 0x000000000b10783b */ /* 0x000fea0000004200 */
[----:B------:R-:W-:Y:S01]  /*180f0*/  HMMA.16816.F32 R44, R4, R14, R140 ;  /* 0x0000000e042c723c */ /* 0x000fe2000000188c */
[----:B-1----:R-:W-:-:S04]  /*18100*/  FFMA.FTZ R2, R75, R0, -R3 ;  /* 0x000000004b027223 */ /* 0x002fc80000010803 */
[----:B------:R1:W-:Y:S02]  /*18110*/  MUFU.EX2 R142, R2 ;  /* 0x00000002008e7308 */ /* 0x0003e40000000800 */
[----:B-1----:R-:W-:-:S06]  /*18120*/  FFMA.FTZ R2, R249, R0, -R9 ;  /* 0x00000000f9027223 */ /* 0x002fcc0000010809 */
[----:B------:R1:W-:Y:S01]  /*18130*/  MUFU.EX2 R250, R2 ;  /* 0x0000000200fa7308 */ /* 0x0003e20000000800 */
[----:B------:R-:W-:Y:S01]  /*18140*/  SEL R10, R10, 0xffffffe0, !P6 ;  /* 0xffffffe00a0a7807 */ /* 0x000fe20007000000 */
[----:B-1----:R-:W-:-:S06]  /*18150*/  FFMA.FTZ R2, R252, R0, -R9 ;  /* 0x00000000fc027223 */ /* 0x002fcc0000010809 */
[----:B------:R1:W3:Y:S01]  /*18160*/  MUFU.EX2 R143, R2 ;  /* 0x00000002008f7308 */ /* 0x0002e20000000800 */
[----:B------:R-:W-:-:S05]  /*18170*/  IADD3 R72, PT, PT, R10, R78, RZ ;  /* 0x0000004e0a487210 */ /* 0x000fca0007ffe0ff */
[----:B------:R-:W4:Y:S01]  /*18180*/  LDSM.16.MT88.4 R24, [R72+0xa000] ;  /* 0x00a000004818783b */ /* 0x000f220000004200 */
[----:B-1----:R-:W-:-:S04]  /*18190*/  FFMA.FTZ R2, R243, R0, -R9 ;  /* 0x00000000f3027223 */ /* 0x002fc80000010809 */
[----:B------:R1:W-:Y:S02]  /*181a0*/  MUFU.EX2 R139, R2 ;  /* 0x00000002008b7308 */ /* 0x0003e40000000800 */
[----:B-1----:R-:W-:-:S06]  /*181b0*/  FFMA.FTZ R2, R235, R0, -R9 ;  /* 0x00000000eb027223 */ /* 0x002fcc0000010809 */
[----:B------:R1:W3:Y:S02]  /*181c0*/  MUFU.EX2 R137, R2 ;  /* 0x0000000200897308 */ /* 0x0002e40000000800 */
[----:B-1----:R-:W-:-:S06]  /*181d0*/  FFMA.FTZ R2, R240, R0, -R3 ;  /* 0x00000000f0027223 */ /* 0x002fcc0000010803 */
[----:B------:R1:W-:Y:S02]  /*181e0*/  MUFU.EX2 R252, R2 ;  /* 0x0000000200fc7308 */ /* 0x0003e40000000800 */
[----:B-1----:R-:W-:-:S06]  /*181f0*/  FFMA.FTZ R2, R234, R0, -R3 ;  /* 0x00000000ea027223 */ /* 0x002fcc0000010803 */
[----:B------:R1:W-:Y:S02]  /*18200*/  MUFU.EX2 R243, R2 ;  /* 0x0000000200f37308 */ /* 0x0003e40000000800 */
[----:B-1----:R-:W-:-:S06]  /*18210*/  FFMA.FTZ R2, R221, R0, -R3 ;  /* 0x00000000dd027223 */ /* 0x002fcc0000010803 */
[----:B------:R1:W-:Y:S02]  /*18220*/  MUFU.EX2 R251, R2 ;  /* 0x0000000200fb7308 */ /* 0x0003e40000000800 */
[----:B-1----:R-:W-:-:S06]  /*18230*/  FFMA.FTZ R2, R55, R0, -R3 ;  /* 0x0000000037027223 */ /* 0x002fcc0000010803 */
[----:B------:R1:W-:Y:S02]  /*18240*/  MUFU.EX2 R249, R2 ;  /* 0x0000000200f97308 */ /* 0x0003e40000000800 */
[----:B-1----:R-:W-:-:S06]  /*18250*/  FFMA.FTZ R2, R248, R0, -R9 ;  /* 0x00000000f8027223 */ /* 0x002fcc0000010809 */
[----:B------:R1:W-:Y:S01]  /*18260*/  MUFU.EX2 R242, R2 ;  /* 0x0000000200f27308 */ /* 0x0003e20000000800 */
[-C--:B------:R-:W-:Y:S01]  /*18270*/  FMUL.FTZ R146, R146, R73.reuse ;  /* 0x0000004992927220 */ /* 0x080fe20000410000 */
[----:B------:R-:W-:Y:S01]  /*18280*/  FMUL.FTZ R147, R147, R73 ;  /* 0x0000004993937220 */ /* 0x000fe20000410000 */
[----:B------:R-:W-:Y:S01]  /*18290*/  FMUL.FTZ R144, R144, R74 ;  /* 0x0000004a90907220 */ /* 0x000fe20000410000 */
[----:B-1----:R-:W-:-:S04]  /*182a0*/  FFMA.FTZ R2, R241, R0, -R9 ;  /* 0x00000000f1027223 */ /* 0x002fc80000010809 */
[----:B------:R1:W-:Y:S01]  /*182b0*/  MUFU.EX2 R241, R2 ;  /* 0x0000000200f17308 */ /* 0x0003e20000000800 */
[----:B------:R-:W-:Y:S01]  /*182c0*/  FMUL.FTZ R145, R145, R74 ;  /* 0x0000004a91917220 */ /* 0x000fe20000410000 */
[----:B------:R-:W-:Y:S01]  /*182d0*/  MOV R140, R8 ;  /* 0x00000008008c7202 */ /* 0x000fe20000000f00 */
[-C--:B------:R-:W-:Y:S01]  /*182e0*/  FFMA.FTZ R8, R57, R0.reuse, -R3 ;  /* 0x0000000039087223 */ /* 0x080fe20000010803 */
[----:B------:R-:W-:Y:S01]  /*182f0*/  IADD3 R75, PT, PT, R10, R11, RZ ;  /* 0x0000000b0a4b7210 */ /* 0x000fe20007ffe0ff */
[----:B-1----:R-:W-:-:S04]  /*18300*/  FFMA.FTZ R2, R223, R0, -R9 ;  /* 0x00000000df027223 */ /* 0x002fc80000010809 */
[----:B------:R1:W-:Y:S01]  /*18310*/  MUFU.EX2 R240, R2 ;  /* 0x0000000200f07308 */ /* 0x0003e20000000800 */
[----:B----4-:R-:W-:Y:S01]  /*18320*/  HMMA.16816.F32 R32, R4, R24, R144 ;  /* 0x000000180420723c */ /* 0x010fe20000001890 */
[----:B------:R-:W-:Y:S02]  /*18330*/  MOV R146, R21 ;  /* 0x0000001500927202 */ /* 0x000fe40000000f00 */
[----:B------:R-:W-:Y:S01]  /*18340*/  MOV R145, R20 ;  /* 0x0000001400917202 */ /* 0x000fe20000000f00 */
[----:B-1----:R-:W-:-:S04]  /*18350*/  FFMA.FTZ R2, R212, R0, -R9 ;  /* 0x00000000d4027223 */ /* 0x002fc80000010809 */
[----:B------:R1:W-:Y:S08]  /*18360*/  MUFU.EX2 R239, R2 ;  /* 0x0000000200ef7308 */ /* 0x0003f00000000800 */
[----:B------:R4:W3:Y:S01]  /*18370*/  MUFU.EX2 R138, R8 ;  /* 0x00000008008a7308 */ /* 0x0008e20000000800 */
[----:B-1----:R-:W-:-:S07]  /*18380*/  FFMA.FTZ R2, R214, R0, -R3 ;  /* 0x00000000d6027223 */ /* 0x002fce0000010803 */
[----:B------:R1:W3:Y:S01]  /*18390*/  MUFU.EX2 R237, R2 ;  /* 0x0000000200ed7308 */ /* 0x0002e20000000800 */
[----:B----4-:R-:W-:Y:S02]  /*183a0*/  MOV R8, R22 ;  /* 0x0000001600087202 */ /* 0x010fe40000000f00 */
[----:B------:R-:W4:Y:S01]  /*183b0*/  LDSM.16.MT88.4 R20, [R75] ;  /* 0x000000004b14783b */ /* 0x000f220000004200 */
[----:B-1----:R-:W-:-:S04]  /*183c0*/  FFMA.FTZ R2, R53, R0, -R3 ;  /* 0x0000000035027223 */ /* 0x002fc80000010803 */
[----:B------:R1:W-:Y:S01]  /*183d0*/  MUFU.EX2 R235, R2 ;  /* 0x0000000200eb7308 */ /* 0x0003e20000000800 */
[-C--:B------:R-:W-:Y:S01]  /*183e0*/  FMUL.FTZ R150, R150, R73.reuse ;  /* 0x0000004996967220 */ /* 0x080fe20000410000 */
[----:B------:R-:W-:Y:S01]  /*183f0*/  FMUL.FTZ R151, R151, R73 ;  /* 0x0000004997977220 */ /* 0x000fe20000410000 */
[-C--:B------:R-:W-:Y:S01]  /*18400*/  FMUL.FTZ R148, R148, R74.reuse ;  /* 0x0000004a94947220 */ /* 0x080fe20000410000 */
[----:B------:R-:W-:Y:S01]  /*18410*/  FMUL.FTZ R149, R149, R74 ;  /* 0x0000004a95957220 */ /* 0x000fe20000410000 */
[----:B-1----:R-:W-:-:S04]  /*18420*/  FFMA.FTZ R2, R54, R0, -R3 ;  /* 0x0000000036027223 */ /* 0x002fc80000010803 */
[----:B------:R1:W-:Y:S02]  /*18430*/  MUFU.EX2 R238, R2 ;  /* 0x0000000200ee7308 */ /* 0x0003e40000000800 */
[----:B------:R-:W-:Y:S01]  /*18440*/  HMMA.16816.F32 R40, R4, R26, R148 ;  /* 0x0000001a0428723c */ /* 0x000fe20000001894 */
[----:B------:R-:W3:Y:S01]  /*18450*/  LDSM.16.MT88.4 R24, [R72+0xa800] ;  /* 0x00a800004818783b */ /* 0x000ee20000004200 */
[----:B--2---:R-:W-:Y:S01]  /*18460*/  MOV R147, R12 ;  /* 0x0000000c00937202 */ /* 0x004fe20000000f00 */
[----:B------:R-:W-:Y:S02]  /*18470*/  FMUL.FTZ R154, R154, R73 ;  /* 0x000000499a9a7220 */ /* 0x000fe40000410000 */
[----:B------:R-:W2:Y:S01]  /*18480*/  LDSM.16.MT88.4 R12, [R75+0x800] ;  /* 0x000800004b0c783b */ /* 0x000ea20000004200 */
[----:B-1----:R-:W-:-:S04]  /*18490*/  FFMA.FTZ R2, R52, R0, -R3 ;  /* 0x0000000034027223 */ /* 0x002fc80000010803 */
[----:B------:R1:W-:Y:S01]  /*184a0*/  MUFU.EX2 R234, R2 ;  /* 0x0000000200ea7308 */ /* 0x0003e20000000800 */
[-C--:B------:R-:W-:Y:S01]  /*184b0*/  FMUL.FTZ R155, R155, R73.reuse ;  /* 0x000000499b9b7220 */ /* 0x080fe20000410000 */
[-C--:B------:R-:W-:Y:S01]  /*184c0*/  FMUL.FTZ R152, R152, R74.reuse ;  /* 0x0000004a98987220 */ /* 0x080fe20000410000 */
[-C--:B------:R-:W-:Y:S01]  /*184d0*/  FMUL.FTZ R153, R153, R74.reuse ;  /* 0x0000004a99997220 */ /* 0x080fe20000410000 */
[-C--:B------:R-:W-:Y:S01]  /*184e0*/  FMUL.FTZ R158, R158, R73.reuse ;  /* 0x000000499e9e7220 */ /* 0x080fe20000410000 */
[----:B------:R-:W-:Y:S01]  /*184f0*/  FMUL.FTZ R159, R159, R73 ;  /* 0x000000499f9f7220 */ /* 0x000fe20000410000 */
[----:B------:R-:W-:Y:S01]  /*18500*/  FMUL.FTZ R156, R156, R74 ;  /* 0x0000004a9c9c7220 */ /* 0x000fe20000410000 */
[----:B-1----:R-:W-:-:S04]  /*18510*/  FFMA.FTZ R2, R220, R0, -R9 ;  /* 0x00000000dc027223 */ /* 0x002fc80000010809 */
[----:B------:R1:W-:Y:S01]  /*18520*/  MUFU.EX2 R223, R2 ;  /* 0x0000000200df7308 */ /* 0x0003e20000000800 */
[----:B------:R-:W-:Y:S01]  /*18530*/  FMUL.FTZ R157, R157, R74 ;  /* 0x0000004a9d9d7220 */ /* 0x000fe20000410000 */
[----:B------:R-:W-:Y:S01]  /*18540*/  HMMA.16816.F32 R56, R4, R16, R152 ;  /* 0x000000100438723c */ /* 0x000fe20000001898 */
[----:B-1----:R-:W-:-:S05]  /*18550*/  FFMA.FTZ R2, R218, R0, -R9 ;  /* 0x00000000da027223 */ /* 0x002fca0000010809 */
[----:B------:R1:W2:Y:S02]  /*18560*/  MUFU.EX2 R221, R2 ;  /* 0x0000000200dd7308 */ /* 0x0002a40000000800 */
[----:B------:R-:W-:Y:S01]  /*18570*/  HMMA.16816.F32 R156, R4, R18, R156 ;  /* 0x00000012049c723c */ /* 0x000fe2000000189c */
[----:B------:R-:W2:Y:S01]  /*18580*/  LDSM.16.MT88.4 R16, [R11+0x800] ;  /* 0x000800000b10783b */ /* 0x000ea20000004200 */
[-C--:B------:R-:W-:Y:S01]  /*18590*/  FMUL.FTZ R162, R162, R73.reuse ;  /* 0x00000049a2a27220 */ /* 0x080fe20000410000 */
[----:B------:R-:W-:Y:S01]  /*185a0*/  FMUL.FTZ R163, R163, R73 ;  /* 0x00000049a3a37220 */ /* 0x000fe20000410000 */
[-C--:B------:R-:W-:Y:S01]  /*185b0*/  FMUL.FTZ R160, R160, R74.reuse ;  /* 0x0000004aa0a07220 */ /* 0x080fe20000410000 */
[----:B------:R-:W-:Y:S01]  /*185c0*/  FMUL.FTZ R161, R161, R74 ;  /* 0x0000004aa1a17220 */ /* 0x000fe20000410000 */
[----:B-1----:R-:W-:-:S04]  /*185d0*/  FFMA.FTZ R2, R211, R0, -R9 ;  /* 0x00000000d3027223 */ /* 0x002fc80000010809 */
[----:B------:R1:W-:Y:S01]  /*185e0*/  MUFU.EX2 R220, R2 ;  /* 0x0000000200dc7308 */ /* 0x0003e20000000800 */
[-C--:B------:R-:W-:Y:S01]  /*185f0*/  FMUL.FTZ R166, R166, R73.reuse ;  /* 0x00000049a6a67220 */ /* 0x080fe20000410000 */
[----:B------:R-:W-:Y:S01]  /*18600*/  FMUL.FTZ R167, R167, R73 ;  /* 0x00000049a7a77220 */ /* 0x000fe20000410000 */
[-C--:B------:R-:W-:Y:S01]  /*18610*/  FMUL.FTZ R164, R164, R74.reuse ;  /* 0x0000004aa4a47220 */ /* 0x080fe20000410000 */
[----:B------:R-:W-:Y:S01]  /*18620*/  FMUL.FTZ R165, R165, R74 ;  /* 0x0000004aa5a57220 */ /* 0x000fe20000410000 */
[----:B-1----:R-:W-:-:S04]  /*18630*/  FFMA.FTZ R2, R207, R0, -R9 ;  /* 0x00000000cf027223 */ /* 0x002fc80000010809 */
[----:B------:R1:W2:Y:S01]  /*18640*/  MUFU.EX2 R218, R2 ;  /* 0x0000000200da7308 */ /* 0x0002a20000000800 */
[----:B----4-:R-:W-:Y:S01]  /*18650*/  HMMA.16816.F32 R160, R4, R20, R160 ;  /* 0x0000001404a0723c */ /* 0x010fe200000018a0 */
[----:B-1----:R-:W-:-:S06]  /*18660*/  FFMA.FTZ R2, R208, R0, -R3 ;  /* 0x00000000d0027223 */ /* 0x002fcc0000010803 */
[----:B------:R1:W4:Y:S01]  /*18670*/  MUFU.EX2 R214, R2 ;  /* 0x0000000200d67308 */ /* 0x0003220000000800 */
[----:B------:R-:W-:Y:S01]  /*18680*/  HMMA.16816.F32 R20, R4, R22, R164 ;  /* 0x000000160414723c */ /* 0x000fe200000018a4 */
[----:B---3--:R-:W-:Y:S02]  /*18690*/  F2FP.F16.F32.PACK_AB R4, R143, R250 ;  /* 0x000000fa8f04723e */ /* 0x008fe400000000ff */
[----:B------:R-:W-:Y:S02]  /*186a0*/  F2FP.F16.F32.PACK_AB R5, R142, R147 ;  /* 0x000000938e05723e */ /* 0x000fe400000000ff */
[----:B------:R-:W-:Y:S02]  /*186b0*/  F2FP.F16.F32.PACK_AB R6, R137, R139 ;  /* 0x0000008b8906723e */ /* 0x000fe400000000ff */
[----:B------:R-:W-:Y:S01]  /*186c0*/  F2FP.F16.F32.PACK_AB R7, R252, R138 ;  /* 0x0000008afc07723e */ /* 0x000fe200000000ff */
[----:B-1----:R-:W-:-:S04]  /*186d0*/  FFMA.FTZ R2, R206, R0, -R3 ;  /* 0x00000000ce027223 */ /* 0x002fc80000010803 */
[----:B------:R1:W-:Y:S02]  /*186e0*/  MUFU.EX2 R211, R2 ;  /* 0x0000000200d37308 */ /* 0x0003e40000000800 */
[----:B------:R-:W-:Y:S01]  /*186f0*/  HMMA.16816.F32 R36, R4, R28, R36 ;  /* 0x0000001c0424723c */ /* 0x000fe20000001824 */
[----:B-1----:R-:W-:-:S05]  /*18700*/  FFMA.FTZ R2, R204, R0, -R3 ;  /* 0x00000000cc027223 */ /* 0x002fca0000010803 */
[----:B------:R1:W-:Y:S02]  /*18710*/  MUFU.EX2 R212, R2 ;  /* 0x0000000200d47308 */ /* 0x0003e40000000800 */
        /* <DEDUP_REMOVED lines=13> */
[----:B------:R1:W2:Y:S01]  /*187f0*/  MUFU.EX2 R206, R2 ;  /* 0x0000000200ce7308 */ /* 0x0002a20000000800 */
[----:B------:R-:W-:Y:S01]  /*18800*/  MOV R136, R70 ;  /* 0x0000004600887202 */ /* 0x000fe20000000f00 */
[----:B------:R-:W-:Y:S01]  /*18810*/  HMMA.16816.F32 R56, R4, R16, R56 ;  /* 0x000000100438723c */ /* 0x000fe20000001838 */
[----:B------:R-:W-:Y:S01]  /*18820*/  MOV R141, R71 ;  /* 0x00000047008d7202 */ /* 0x000fe20000000f00 */
[----:B-1----:R-:W-:-:S04]  /*18830*/  FFMA.FTZ R2, R205, R0, -R9 ;  /* 0x00000000cd027223 */ /* 0x002fc80000010809 */
[----:B------:R1:W-:Y:S02]  /*18840*/  MUFU.EX2 R205, R2 ;  /* 0x0000000200cd7308 */ /* 0x0003e40000000800 */
[----:B------:R-:W-:Y:S01]  /*18850*/  HMMA.16816.F32 R68, R4, R18, R156 ;  /* 0x000000120444723c */ /* 0x000fe2000000189c */
[----:B------:R-:W2:Y:S01]  /*18860*/  LDSM.16.MT88.4 R16, [R11+0x1000] ;  /* 0x001000000b10783b */ /* 0x000ea20000004200 */
[----:B-1----:R-:W-:-:S04]  /*18870*/  FFMA.FTZ R2, R200, R0, -R9 ;  /* 0x00000000c8027223 */ /* 0x002fc80000010809 */
[----:B------:R1:W2:Y:S01]  /*18880*/  MUFU.EX2 R204, R2 ;  /* 0x0000000200cc7308 */ /* 0x0002a20000000800 */
[----:B------:R-:W-:Y:S02]  /*18890*/  F2FP.F16.F32.PACK_AB R4, R241, R242 ;  /* 0x000000f2f104723e */ /* 0x000fe400000000ff */
[----:B------:R-:W-:Y:S01]  /*188a0*/  F2FP.F16.F32.PACK_AB R5, R251, R243 ;  /* 0x000000f3fb05723e */ /* 0x000fe200000000ff */
[----:B-1----:R-:W-:-:S04]  /*188b0*/  FFMA.FTZ R2, R201, R0, -R3 ;  /* 0x00000000c9027223 */ /* 0x002fc80000010803 */
[----:B------:R1:W2:Y:S01]  /*188c0*/  MUFU.EX2 R201, R2 ;  /* 0x0000000200c97308 */ /* 0x0002a20000000800 */
        /* <DEDUP_REMOVED lines=10> */
[----:B------:R1:W-:Y:S02]  /*18970*/  MUFU.EX2 R198, R2 ;  /* 0x0000000200c67308 */ /* 0x0003e40000000800 */
        /* <DEDUP_REMOVED lines=10> */
[----:B------:R-:W-:Y:S01]  /*18a20*/  HMMA.16816.F32 R56, R4, R16, R56 ;  /* 0x000000100438723c */ /* 0x000fe20000001838 */
[----:B-1----:R-:W-:-:S05]  /*18a30*/  FFMA.FTZ R2, R197, R0, -R9 ;  /* 0x00000000c5027223 */ /* 0x002fca0000010809 */
        /* <DEDUP_REMOVED lines=30> */
[----:B------:R-:W-:Y:S01]  /*18c20*/  HMMA.16816.F32 R56, R4, R16, R56 ;  /* 0x000000100438723c */ /* 0x000fe20000001838 */
[----:B--2---:R-:W-:-:S04]  /*18c30*/  FFMA.FTZ R2, R191, R0, -R9 ;  /* 0x00000000bf027223 */ /* 0x004fc80000010809 */
[----:B------:R2:W-:Y:S03]  /*18c40*/  MUFU.EX2 R161, R2 ;  /* 0x0000000200a17308 */ /* 0x0005e60000000800 */
[----:B------:R-:W-:Y:S01]  /*18c50*/  HMMA.16816.F32 R68, R4, R18, R68 ;  /* 0x000000120444723c */ /* 0x000fe20000001844 */
[----:B------:R-:W1:Y:S01]  /*18c60*/  LDSM.16.MT88.4 R16, [R11+0x2000] ;  /* 0x002000000b10783b */ /* 0x000e620000004200 */
[----:B--2---:R-:W-:-:S04]  /*18c70*/  FFMA.FTZ R2, R182, R0, -R9 ;  /* 0x00000000b6027223 */ /* 0x004fc80000010809 */
[----:B------:R2:W1:Y:S01]  /*18c80*/  MUFU.EX2 R160, R2 ;  /* 0x0000000200a07308 */ /* 0x0004620000000800 */
[----:B------:R-:W-:Y:S01]  /*18c90*/  F2FP.F16.F32.PACK_AB R4, R206, R207 ;  /* 0x000000cfce04723e */ /* 0x000fe200000000ff */
[----:B--2---:R-:W-:-:S06]  /*18ca0*/  FFMA.FTZ R2, R183, R0, -R3 ;  /* 0x00000000b7027223 */ /* 0x004fcc0000010803 */
[----:B------:R2:W1:Y:S01]  /*18cb0*/  MUFU.EX2 R159, R2 ;  /* 0x00000002009f7308 */ /* 0x0004620000000800 */
        /* <DEDUP_REMOVED lines=11> */
[----:B------:R2:W-:Y:S02]  /*18d70*/  MUFU.EX2 R156, R2 ;  /* 0x00000002009c7308 */ /* 0x0005e40000000800 */
[----:B----4-:R-:W-:Y:S01]  /*18d80*/  HMMA.16816.F32 R36, R4, R24, R36 ;  /* 0x000000180424723c */ /* 0x010fe20000001824 */
[----:B--2---:R-:W-:-:S05]  /*18d90*/  FFMA.FTZ R2, R189, R0, -R9 ;  /* 0x00000000bd027223 */ /* 0x004fca0000010809 */
[----:B------:R2:W-:Y:S02]  /*18da0*/  MUFU.EX2 R155, R2 ;  /* 0x00000002009b7308 */ /* 0x0005e40000000800 */
[C---:B------:R-:W-:Y:S01]  /*18db0*/  HMMA.16816.F32 R32, R4.reuse, R26, R32 ;  /* 0x0000001a0420723c */ /* 0x040fe20000001820 */
[----:B------:R-:W4:Y:S07]  /*18dc0*/  LDSM.16.MT88.4 R24, [R72+0xc800] ;  /* 0x00c800004818783b */ /* 0x000f2e0000004200 */
[----:B-1----:R-:W-:Y:S01]  /*18dd0*/  HMMA.16816.F32 R44, R4, R12, R44 ;  /* 0x0000000c042c723c */ /* 0x002fe2000000182c */
[----:B--2---:R-:W-:-:S07]  /*18de0*/  FFMA.FTZ R2, R188, R0, -R9 ;  /* 0x00000000bc027223 */ /* 0x004fce0000010809 */
        /* <DEDUP_REMOVED lines=19> */
[----:B------:R-:W-:Y:S01]  /*18f20*/  MOV R181, R146 ;  /* 0x0000009200b57202 */ /* 0x000fe20000000f00 */
[----:B--2---:R-:W-:-:S04]  /*18f30*/  FFMA.FTZ R2, R169, R0, -R3 ;  /* 0x00000000a9027223 */ /* 0x004fc80000010803 */
[----:B------:R2:W-:Y:S02]  /*18f40*/  MUFU.EX2 R149, R2 ;  /* 0x0000000200957308 */ /* 0x0005e40000000800 */
[----:B------:R-:W-:Y:S01]  /*18f50*/  HMMA.16816.F32 R60, R4, R30, R60 ;  /* 0x0000001e043c723c */ /* 0x000fe2000000183c */
[----:B------:R-:W3:Y:S01]  /*18f60*/  LDSM.16.MT88.4 R28, [R78+0xd000] ;  /* 0x00d000004e1c783b */ /* 0x000ee20000004200 */
[----:B------:R-:W-:Y:S01]  /*18f70*/  MOV R190, R147 ;  /* 0x0000009300be7202 */ /* 0x000fe20000000f00 */
[----:B--2---:R-:W-:-:S04]  /*18f80*/  FFMA.FTZ R2, R111, R0, -R3 ;  /* 0x000000006f027223 */ /* 0x004fc80000010803 */
[----:B------:R2:W-:Y:S01]  /*18f90*/  MUFU.EX2 R150, R2 ;  /* 0x0000000200967308 */ /* 0x0005e20000000800 */
[----:B----4-:R-:W-:Y:S01]  /*18fa0*/  HMMA.16816.F32 R36, R4, R24, R36 ;  /* 0x000000180424723c */ /* 0x010fe20000001824 */
[----:B------:R-:W-:Y:S01]  /*18fb0*/  MOV R196, R145 ;  /* 0x0000009100c47202 */ /* 0x000fe20000000f00 */
[----:B--2---:R-:W-:-:S05]  /*18fc0*/  FFMA.FTZ R2, R178, R0, -R9 ;  /* 0x00000000b2027223 */ /* 0x004fca0000010809 */
[----:B------:R2:W-:Y:S01]  /*18fd0*/  MUFU.EX2 R146, R2 ;  /* 0x0000000200927308 */ /* 0x0005e20000000800 */
[C---:B------:R-:W-:Y:S01]  /*18fe0*/  HMMA.16816.F32 R32, R4.reuse, R26, R32 ;  /* 0x0000001a0420723c */ /* 0x040fe20000001820 */
[----:B------:R-:W4:Y:S07]  /*18ff0*/  LDSM.16.MT88.4 R24, [R72+0xd000] ;  /* 0x00d000004818783b */ /* 0x000f2e0000004200 */
[----:B-1----:R-:W-:Y:S01]  /*19000*/  HMMA.16816.F32 R44, R4, R12, R44 ;  /* 0x0000000c042c723c */ /* 0x002fe2000000182c */
[----:B--2---:R-:W-:-:S04]  /*19010*/  FFMA.FTZ R2, R176, R0, -R9 ;  /* 0x00000000b0027223 */ /* 0x004fc80000010809 */
[----:B------:R1:W2:Y:S03]  /*19020*/  MUFU.EX2 R147, R2 ;  /* 0x0000000200937308 */ /* 0x0002a60000000800 */
[----:B------:R-:W-:Y:S01]  /*19030*/  HMMA.16816.F32 R20, R4, R14, R20 ;  /* 0x0000000e0414723c */ /* 0x000fe20000001814 */
[----:B------:R-:W2:Y:S01]  /*19040*/  LDSM.16.MT88.4 R12, [R75+0x3000] ;  /* 0x003000004b0c783b */ /* 0x000ea20000004200 */
[----:B------:R-:W-:Y:S01]  /*19050*/  MOV R194, R143 ;  /* 0x0000008f00c27202 */ /* 0x000fe20000000f00 */
[----:B-1----:R-:W-:-:S04]  /*19060*/  FFMA.FTZ R2, R171, R0, -R9 ;  /* 0x00000000ab027223 */ /* 0x002fc80000010809 */
[----:B------:R1:W-:Y:S01]  /*19070*/  MUFU.EX2 R145, R2 ;  /* 0x0000000200917308 */ /* 0x0003e20000000800 */
[----:B------:R-:W-:Y:S01]  /*19080*/  HMMA.16816.F32 R56, R4, R16, R56 ;  /* 0x000000100438723c */ /* 0x000fe20000001838 */
[----:B------:R-:W-:-:S07]  /*19090*/  MOV R248, R141 ;  /* 0x0000008d00f87202 */ /* 0x000fce0000000f00 */
[----:B------:R-:W-:Y:S01]  /*190a0*/  HMMA.16816.F32 R68, R4, R18, R68 ;  /* 0x000000120444723c */ /* 0x000fe20000001844 */
[----:B------:R-:W2:Y:S01]  /*190b0*/  LDSM.16.MT88.4 R16, [R11+0x3000] ;  /* 0x003000000b10783b */ /* 0x000ea20000004200 */
[----:B-1----:R-:W-:-:S04]  /*190c0*/  FFMA.FTZ R2, R129, R0, -R9 ;  /* 0x0000000081027223 */ /* 0x002fc80000010809 */
[----:B------:R1:W2:Y:S01]  /*190d0*/  MUFU.EX2 R144, R2 ;  /* 0x0000000200907308 */ /* 0x0002a20000000800 */
[----:B------:R-:W-:Y:S01]  /*190e0*/  MOV R192, R142 ;  /* 0x0000008e00c07202 */ /* 0x000fe20000000f00 */
[----:B-1----:R-:W-:-:S06]  /*190f0*/  FFMA.FTZ R2, R132, R0, -R3 ;  /* 0x0000000084027223 */ /* 0x002fcc0000010803 */
[----:B------:R1:W2:Y:S01]  /*19100*/  MUFU.EX2 R143, R2 ;  /* 0x00000002008f7308 */ /* 0x0002a20000000800 */
[----:B------:R-:W-:Y:S02]  /*19110*/  F2FP.F16.F32.PACK_AB R4, R163, R162 ;  /* 0x000000a2a304723e */ /* 0x000fe400000000ff */
[----:B------:R-:W-:Y:S02]  /*19120*/  F2FP.F16.F32.PACK_AB R5, R166, R164 ;  /* 0x000000a4a605723e */ /* 0x000fe400000000ff */
[----:B------:R-:W-:Y:S01]  /*19130*/  F2FP.F16.F32.PACK_AB R6, R160, R161 ;  /* 0x000000a1a006723e */ /* 0x000fe200000000ff */
[----:B-1----:R-:W-:-:S04]  /*19140*/  FFMA.FTZ R2, R107, R0, -R3 ;  /* 0x000000006b027223 */ /* 0x002fc80000010803 */
[----:B------:R1:W-:Y:S01]  /*19150*/  MUFU.EX2 R141, R2 ;  /* 0x00000002008d7308 */ /* 0x0003e20000000800 */
[----:B------:R-:W-:Y:S02]  /*19160*/  F2FP.F16.F32.PACK_AB R7, R159, R165 ;  /* 0x000000a59f07723e */ /* 0x000fe400000000ff */
[----:B------:R-:W-:Y:S01]  /*19170*/  MOV R209, R140 ;  /* 0x0000008c00d17202 */ /* 0x000fe20000000f00 */
[----:B-1----:R-:W-:-:S04]  /*19180*/  FFMA.FTZ R2, R110, R0, -R3 ;  /* 0x000000006e027223 */ /* 0x002fc80000010803 */
[----:B------:R1:W-:Y:S01]  /*19190*/  MUFU.EX2 R142, R2 ;  /* 0x00000002008e7308 */ /* 0x0003e20000000800 */
[----:B------:R-:W-:Y:S01]  /*191a0*/  MOV R197, R139 ;  /* 0x0000008b00c57202 */ /* 0x000fe20000000f00 */
[----:B---3--:R-:W-:Y:S01]  /*191b0*/  HMMA.16816.F32 R48, R4, R28, R48 ;  /* 0x0000001c0430723c */ /* 0x008fe20000001830 */
[----:B------:R-:W-:Y:S01]  /*191c0*/  MOV R193, R138 ;  /* 0x0000008a00c17202 */ /* 0x000fe20000000f00 */
[----:B-1----:R-:W-:-:S04]  /*191d0*/  FFMA.FTZ R2, R101, R0, -R3 ;  /* 0x0000000065027223 */ /* 0x002fc80000010803 */
[----:B------:R1:W-:Y:S02]  /*191e0*/  MUFU.EX2 R140, R2 ;  /* 0x00000002008c7308 */ /* 0x0003e40000000800 */
[----:B------:R-:W-:Y:S01]  /*191f0*/  HMMA.16816.F32 R60, R4, R30, R60 ;  /* 0x0000001e043c723c */ /* 0x000fe2000000183c */
[----:B------:R-:W3:Y:S01]  /*19200*/  LDSM.16.MT88.4 R28, [R78+0xd800] ;  /* 0x00d800004e1c783b */ /* 0x000ee20000004200 */
[----:B------:R-:W-:Y:S01]  /*19210*/  MOV R202, R137 ;  /* 0x0000008900ca7202 */ /* 0x000fe20000000f00 */
[----:B-1----:R-:W-:-:S04]  /*19220*/  FFMA.FTZ R2, R170, R0, -R9 ;  /* 0x00000000aa027223 */ /* 0x002fc80000010809 */
[----:B------:R1:W-:Y:S01]  /*19230*/  MUFU.EX2 R139, R2 ;  /* 0x00000002008b7308 */ /* 0x0003e20000000800 */
[----:B----4-:R-:W-:Y:S01]  /*19240*/  HMMA.16816.F32 R40, R4, R24, R36 ;  /* 0x000000180428723c */ /* 0x010fe20000001824 */
[----:B------:R-:W-:-:S07]  /*19250*/  MOV R210, R136 ;  /* 0x0000008800d27202 */ /* 0x000fce0000000f00 */
        /* <DEDUP_REMOVED lines=9> */
[----:B------:R-:W-:Y:S01]  /*192f0*/  HMMA.16816.F32 R56, R4, R16, R56 ;  /* 0x000000100438723c */ /* 0x000fe20000001838 */
[----:B-1----:R-:W-:-:S05]  /*19300*/  FFMA.FTZ R2, R102, R0, -R9 ;  /* 0x0000000066027223 */ /* 0x002fca0000010809 */
[----:B------:R1:W2:Y:S02]  /*19310*/  MUFU.EX2 R136, R2 ;  /* 0x0000000200887308 */ /* 0x0002a40000000800 */
[----:B------:R-:W-:Y:S01]  /*19320*/  HMMA.16816.F32 R68, R4, R18, R68 ;  /* 0x000000120444723c */ /* 0x000fe20000001844 */
[----:B------:R-:W2:Y:S01]  /*19330*/  LDSM.16.MT88.4 R16, [R11+0x3800] ;  /* 0x003800000b10783b */ /* 0x000ea20000004200 */
[----:B-1----:R-:W-:-:S04]  /*19340*/  FFMA.FTZ R2, R105, R0, -R3 ;  /* 0x0000000069027223 */ /* 0x002fc80000010803 */
[----:B------:R1:W2:Y:S01]  /*19350*/  MUFU.EX2 R133, R2 ;  /* 0x0000000200857308 */ /* 0x0002a20000000800 */
        /* <DEDUP_REMOVED lines=17> */
[----:B------:R1:W4:Y:S02]  /*19470*/  MUFU.EX2 R107, R2 ;  /* 0x00000002006b7308 */ /* 0x0003240000000800 */
[C---:B------:R-:W-:Y:S01]  /*19480*/  HMMA.16816.F32 R40, R4.reuse, R26, R32 ;  /* 0x0000001a0428723c */ /* 0x040fe20000001820 */
[----:B------:R-:W4:Y:S07]  /*19490*/  LDSM.16.MT88.4 R32, [R72+0xe000] ;  /* 0x00e000004820783b */ /* 0x000f2e0000004200 */
[----:B--2---:R-:W-:Y:S01]  /*194a0*/  HMMA.16816.F32 R36, R4, R12, R36 ;  /* 0x0000000c0424723c */ /* 0x004fe20000001824 */
[----:B-1----:R-:W-:-:S07]  /*194b0*/  FFMA.FTZ R2, R99, R0, -R9 ;  /* 0x0000000063027223 */ /* 0x002fce0000010809 */
[----:B------:R-:W-:Y:S01]  /*194c0*/  HMMA.16816.F32 R20, R4, R14, R20 ;  /* 0x0000000e0414723c */ /* 0x000fe20000001814 */
[----:B------:R-:W1:Y:S01]  /*194d0*/  LDSM.16.MT88.4 R12, [R75+0x4000] ;  /* 0x004000004b0c783b */ /* 0x000e620000004200 */
[----:B------:R2:W-:Y:S01]  /*194e0*/  MUFU.EX2 R110, R2 ;  /* 0x00000002006e7308 */ /* 0x0005e20000000800 */
[----:B------:R-:W-:-:S05]  /*194f0*/  MOV R10, R65 ;  /* 0x00000041000a7202 */ /* 0x000fca0000000f00 */
[----:B------:R-:W-:Y:S01]  /*19500*/  HMMA.16816.F32 R56, R4, R16, R56 ;  /* 0x000000100438723c */ /* 0x000fe20000001838 */
[----:B--2---:R-:W-:-:S04]  /*19510*/  FFMA.FTZ R2, R97, R0, -R9 ;  /* 0x0000000061027223 */ /* 0x004fc80000010809 */
[----:B------:R2:W1:Y:S03]  /*19520*/  MUFU.EX2 R106, R2 ;  /* 0x00000002006a7308 */ /* 0x0004660000000800 */
[----:B------:R-:W-:Y:S01]  /*19530*/  HMMA.16816.F32 R68, R4, R18, R68 ;  /* 0x000000120444723c */ /* 0x000fe20000001844 */
[----:B------:R-:W1:Y:S01]  /*19540*/  LDSM.16.MT88.4 R16, [R11+0x4000] ;  /* 0x004000000b10783b */ /* 0x000e620000004200 */
[----:B------:R-:W-:Y:S01]  /*19550*/  FFMA.FTZ R10, R10, R74, R103 ;  /* 0x0000004a0a0a7223 */ /* 0x000fe20000010067 */
[----:B--2---:R-:W-:-:S04]  /*19560*/  FFMA.FTZ R2, R96, R0, -R3 ;  /* 0x0000000060027223 */ /* 0x004fc80000010803 */
[----:B------:R2:W1:Y:S01]  /*19570*/  MUFU.EX2 R105, R2 ;  /* 0x0000000200697308 */ /* 0x0004620000000800 */
        /* <DEDUP_REMOVED lines=14> */
[----:B------:R2:W-:Y:S01]  /*19660*/  MUFU.EX2 R100, R2 ;  /* 0x0000000200647308 */ /* 0x0005e20000000800 */
[----:B------:R-:W-:Y:S01]  /*19670*/  MOV R203, R8 ;  /* 0x0000000800cb7202 */ /* 0x000fe20000000f00 */
[----:B----4-:R-:W-:Y:S01]  /*19680*/  HMMA.16816.F32 R48, R4, R32, R48 ;  /* 0x000000200430723c */ /* 0x010fe20000001830 */
[----:B------:R-:W-:Y:S01]  /*19690*/  MOV R8, R64 ;  /* 0x0000004000087202 */ /* 0x000fe20000000f00 */
[----:B--2---:R-:W-:-:S04]  /*196a0*/  FFMA.FTZ R2, R98, R0, -R9 ;  /* 0x0000000062027223 */ /* 0x004fc80000010809 */
[----:B------:R2:W4:Y:S02]  /*196b0*/  MUFU.EX2 R101, R2 ;  /* 0x0000000200657308 */ /* 0x0005240000000800 */
[C---:B------:R-:W-:Y:S01]  /*196c0*/  HMMA.16816.F32 R44, R4.reuse, R34, R40 ;  /* 0x00000022042c723c */ /* 0x040fe20000001828 */
[----:B------:R-:W4:Y:S04]  /*196d0*/  LDSM.16.MT88.4 R32, [R72+0xe800] ;  /* 0x00e800004820783b */ /* 0x000f280000004200 */
[----:B------:R-:W4:Y:S03]  /*196e0*/  LDSM.16.MT88.4 R40, [R11+0x4800] ;  /* 0x004800000b28783b */ /* 0x000f260000004200 */
[----:B-1----:R-:W-:Y:S01]  /*196f0*/  HMMA.16816.F32 R52, R4, R12, R36 ;  /* 0x0000000c0434723c */ /* 0x002fe20000001824 */
[----:B--2---:R-:W-:-:S07]  /*19700*/  FFMA.FTZ R2, R95, R0, -R9 ;  /* 0x000000005f027223 */ /* 0x004fce0000010809 */
[----:B------:R-:W-:Y:S01]  /*19710*/  HMMA.16816.F32 R36, R4, R14, R20 ;  /* 0x0000000e0424723c */ /* 0x000fe20000001814 */
[----:B------:R-:W1:Y:S01]  /*19720*/  LDSM.16.MT88.4 R12, [R75+0x4800] ;  /* 0x004800004b0c783b */ /* 0x000e620000004200 */
[----:B------:R2:W-:Y:S01]  /*19730*/  MUFU.EX2 R99, R2 ;  /* 0x0000000200637308 */ /* 0x0005e20000000800 */
[----:B------:R-:W-:-:S05]  /*19740*/  FFMA.FTZ R8, R8, R73, R236 ;  /* 0x0000004908087223 */ /* 0x000fca00000100ec */
[----:B------:R-:W-:Y:S01]  /*19750*/  HMMA.16816.F32 R56, R4, R16, R56 ;  /* 0x000000100438723c */ /* 0x000fe20000001838 */
[----:B--2---:R-:W-:-:S04]  /*19760*/  FFMA.FTZ R2, R88, R0, -R9 ;  /* 0x0000000058027223 */ /* 0x004fc80000010809 */
[----:B------:R2:W1:Y:S03]  /*19770*/  MUFU.EX2 R98, R2 ;  /* 0x0000000200627308 */ /* 0x0004660000000800 */
[----:B------:R-:W-:Y:S01]  /*19780*/  HMMA.16816.F32 R68, R4, R18, R68 ;  /* 0x000000120444723c */ /* 0x000fe20000001844 */
[----:B------:R-:W1:Y:S01]  /*19790*/  LDSM.16.MT88.4 R16, [R78+0xf000] ;  /* 0x00f000004e10783b */ /* 0x000e620000004200 */
[----:B--2---:R-:W-:-:S04]  /*197a0*/  FFMA.FTZ R2, R89, R0, -R3 ;  /* 0x0000000059027223 */ /* 0x004fc80000010803 */
[----:B------:R2:W1:Y:S01]  /*197b0*/  MUFU.EX2 R97, R2 ;  /* 0x0000000200617308 */ /* 0x0004620000000800 */
[----:B------:R-:W-:Y:S01]  /*197c0*/  F2FP.F16.F32.PACK_AB R4, R138, R139 ;  /* 0x0000008b8a04723e */ /* 0x000fe200000000ff */
[----:B--2---:R-:W-:Y:S01]  /*197d0*/  FADD.FTZ R2, R247, R8 ;  /* 0x00000008f7027221 */ /* 0x004fe20000010000 */
[----:B------:R-:W-:-:S03]  /*197e0*/  FADD.FTZ R8, R245, R10 ;  /* 0x0000000af5087221 */ /* 0x000fc60000010000 */
[----:B------:R-:W-:Y:S01]  /*197f0*/  FADD.FTZ R10, R246, R2 ;  /* 0x00000002f60a7221 */ /* 0x000fe20000010000 */
[----:B------:R-:W-:-:S04]  /*19800*/  FFMA.FTZ R2, R90, R0, -R3 ;  /* 0x000000005a027223 */ /* 0x000fc80000010803 */
[----:B------:R2:W-:Y:S01]  /*19810*/  MUFU.EX2 R94, R2 ;  /* 0x00000002005e7308 */ /* 0x0005e20000000800 */
[----:B------:R-:W-:Y:S02]  /*19820*/  F2FP.F16.F32.PACK_AB R5, R142, R141 ;  /* 0x0000008d8e05723e */ /* 0x000fe400000000ff */
[----:B------:R-:W-:Y:S02]  /*19830*/  F2FP.F16.F32.PACK_AB R6, R136, R137 ;  /* 0x000000898806723e */ /* 0x000fe400000000ff */
[----:B------:R-:W-:Y:S01]  /*19840*/  F2FP.F16.F32.PACK_AB R7, R133, R140 ;  /* 0x0000008c8507723e */ /* 0x000fe200000000ff */
[----:B--2---:R-:W-:-:S04]  /*19850*/  FFMA.FTZ R2, R85, R0, -R3 ;  /* 0x0000000055027223 */ /* 0x004fc80000010803 */
[----:B------:R2:W-:Y:S02]  /*19860*/  MUFU.EX2 R96, R2 ;  /* 0x0000000200607308 */ /* 0x0005e40000000800 */
[----:B---3--:R-:W-:Y:S01]  /*19870*/  HMMA.16816.F32 R20, R4, R28, R24 ;  /* 0x0000001c0414723c */ /* 0x008fe20000001818 */
[----:B------:R-:W-:Y:S01]  /*19880*/  LDSM.16.MT88.4 R24, [R72+0xf000] ;  /* 0x00f000004818783b */ /* 0x000fe20000004200 */
[----:B--2---:R-:W-:-:S04]  /*19890*/  FFMA.FTZ R2, R82, R0, -R3 ;  /* 0x0000000052027223 */ /* 0x004fc80000010803 */
[----:B------:R2:W-:Y:S02]  /*198a0*/  MUFU.EX2 R95, R2 ;  /* 0x00000002005f7308 */ /* 0x0005e40000000800 */
[----:B------:R-:W-:Y:S01]  /*198b0*/  HMMA.16816.F32 R64, R4, R30, R60 ;  /* 0x0000001e0440723c */ /* 0x000fe2000000183c */
[----:B--2---:R-:W-:-:S05]  /*198c0*/  FFMA.FTZ R2, R131, R0, -R9 ;  /* 0x0000000083027223 */ /* 0x004fca0000010809 */
[----:B------:R2:W-:Y:S02]  /*198d0*/  MUFU.EX2 R91, R2 ;  /* 0x00000002005b7308 */ /* 0x0005e40000000800 */
[C---:B----4-:R-:W-:Y:S08]  /*198e0*/  HMMA.16816.F32 R28, R4.reuse, R32, R48 ;  /* 0x00000020041c723c */ /* 0x050ff00000001830 */
[----:B------:R-:W-:Y:S01]  /*198f0*/  HMMA.16816.F32 R32, R4, R34, R44 ;  /* 0x000000220420723c */ /* 0x000fe2000000182c */
[----:B--2---:R-:W-:-:S07]  /*19900*/  FFMA.FTZ R2, R92, R0, -R9 ;  /* 0x000000005c027223 */ /* 0x004fce0000010809 */
[C---:B------:R-:W-:Y:S01]  /*19910*/  HMMA.16816.F32 R48, R4.reuse, R40, R56 ;  /* 0x000000280430723c */ /* 0x040fe20000001838 */
[----:B------:R2:W3:Y:S07]  /*19920*/  MUFU.EX2 R92, R2 ;  /* 0x00000002005c7308 */ /* 0x0004ee0000000800 */
[C---:B------:R-:W-:Y:S01]  /*19930*/  HMMA.16816.F32 R60, R4.reuse, R42, R68 ;  /* 0x0000002a043c723c */ /* 0x040fe20000001844 */
[----:B------:R-:W4:Y:S07]  /*19940*/  LDSM.16.MT88.4 R40, [R11+0x5000] ;  /* 0x005000000b28783b */ /* 0x000f2e0000004200 */
[----:B-1----:R-:W-:Y:S01]  /*19950*/  HMMA.16816.F32 R52, R4, R12, R52 ;  /* 0x0000000c0434723c */ /* 0x002fe20000001834 */
[----:B--2---:R-:W-:-:S07]  /*19960*/  FFMA.FTZ R2, R87, R0, -R9 ;  /* 0x0000000057027223 */ /* 0x004fce0000010809 */
[----:B------:R-:W-:Y:S01]  /*19970*/  HMMA.16816.F32 R44, R4, R14, R36 ;  /* 0x0000000e042c723c */ /* 0x000fe20000001824 */
[----:B------:R-:W1:Y:S01]  /*19980*/  LDSM.16.MT88.4 R12, [R75+0x5000] ;  /* 0x005000004b0c783b */ /* 0x000e620000004200 */
[----:B------:R2:W-:Y:S01]  /*19990*/  MUFU.EX2 R90, R2 ;  /* 0x00000002005a7308 */ /* 0x0005e20000000800 */
[----:B------:R-:W-:Y:S02]  /*199a0*/  F2FP.F16.F32.PACK_AB R4, R107, R111 ;  /* 0x0000006f6b04723e */ /* 0x000fe400000000ff */
[----:B------:R-:W-:Y:S02]  /*199b0*/  F2FP.F16.F32.PACK_AB R5, R132, R124 ;  /* 0x0000007c8405723e */ /* 0x000fe400000000ff */
[----:B------:R-:W-:Y:S02]  /*199c0*/  F2FP.F16.F32.PACK_AB R6, R106, R110 ;  /* 0x0000006e6a06723e */ /* 0x000fe400000000ff */
[----:B------:R-:W-:Y:S01]  /*199d0*/  F2FP.F16.F32.PACK_AB R7, R105, R129 ;  /* 0x000000816907723e */ /* 0x000fe200000000ff */
[----:B--2---:R-:W-:-:S06]  /*199e0*/  FFMA.FTZ R2, R84, R0, -R9 ;  /* 0x0000000054027223 */ /* 0x004fcc0000010809 */
[----:B------:R-:W-:Y:S01]  /*199f0*/  HMMA.16816.F32 R56, R4, R16, R20 ;  /* 0x000000100438723c */ /* 0x000fe20000001814 */
[----:B------:R-:W2:Y:S01]  /*19a00*/  LDSM.16.MT88.4 R20, [R78+0xf800] ;  /* 0x00f800004e14783b */ /* 0x000ea20000004200 */
[----:B------:R3:W2:Y:S02]  /*19a10*/  MUFU.EX2 R89, R2 ;  /* 0x0000000200597308 */ /* 0x0006a40000000800 */
[----:B---3--:R-:W-:-:S06]  /*19a20*/  FFMA.FTZ R2, R123, R0, -R3 ;  /* 0x000000007b027223 */ /* 0x008fcc0000010803 */
[----:B------:R3:W2:Y:S02]  /*19a30*/  MUFU.EX2 R88, R2 ;  /* 0x0000000200587308 */ /* 0x0006a40000000800 */
[----:B---3--:R-:W-:-:S04]  /*19a40*/  FADD.FTZ R2, R196, R10 ;  /* 0x0000000ac4027221 */ /* 0x008fc80000010000 */
[----:B------:R-:W-:Y:S01]  /*19a50*/  FADD.FTZ R10, R190, R2 ;  /* 0x00000002be0a7221 */ /* 0x000fe20000010000 */
[----:B------:R-:W-:-:S04]  /*19a60*/  FFMA.FTZ R2, R83, R0, -R3 ;  /* 0x0000000053027223 */ /* 0x000fc80000010803 */
[----:B------:R3:W-:Y:S01]  /*19a70*/  MUFU.EX2 R86, R2 ;  /* 0x0000000200567308 */ /* 0x0007e20000000800 */
[----:B------:R-:W-:Y:S01]  /*19a80*/  HMMA.16816.F32 R64, R4, R18, R64 ;  /* 0x000000120440723c */ /* 0x000fe20000001840 */
[----:B------:R-:W2:Y:S01]  /*19a90*/  LDSM.16.MT88.4 R16, [R72+0xf800] ;  /* 0x00f800004810783b */ /* 0x000ea20000004200 */
[----:B---3--:R-:W-:-:S05]  /*19aa0*/  FFMA.FTZ R2, R80, R0, -R3 ;  /* 0x0000000050027223 */ /* 0x008fca0000010803 */
[----:B------:R3:W-:Y:S01]  /*19ab0*/  MUFU.EX2 R87, R2 ;  /* 0x0000000200577308 */ /* 0x0007e20000000800 */
[----:B----4-:R-:W-:Y:S01]  /*19ac0*/  HMMA.16816.F32 R36, R4, R40, R48 ;  /* 0x000000280424723c */ /* 0x010fe20000001830 */
[----:B------:R-:W-:Y:S01]  /*19ad0*/  FADD.FTZ R8, R244, R8 ;  /* 0x00000008f4087221 */ /* 0x000fe20000010000 */
[----:B---3--:R-:W-:-:S05]  /*19ae0*/  FFMA.FTZ R2, R79, R0, -R3 ;  /* 0x000000004f027223 */ /* 0x008fca0000010803 */
[----:B------:R3:W-:Y:S01]  /*19af0*/  MUFU.EX2 R85, R2 ;  /* 0x0000000200557308 */ /* 0x0007e20000000800 */
[----:B------:R-:W-:Y:S01]  /*19b00*/  HMMA.16816.F32 R68, R4, R42, R60 ;  /* 0x0000002a0444723c */ /* 0x000fe2000000183c */
[----:B------:R-:W-:Y:S01]  /*19b10*/  FADD.FTZ R8, R181, R8 ;  /* 0x00000008b5087221 */ /* 0x000fe20000010000 */
[----:B---3--:R-:W-:-:S05]  /*19b20*/  FFMA.FTZ R2, R127, R0, -R9 ;  /* 0x000000007f027223 */ /* 0x008fca0000010809 */
[----:B------:R3:W-:Y:S01]  /*19b30*/  MUFU.EX2 R84, R2 ;  /* 0x0000000200547308 */ /* 0x0007e20000000800 */
[----:B------:R-:W-:Y:S01]  /*19b40*/  HMMA.16816.F32 R28, R4, R24, R28 ;  /* 0x00000018041c723c */ /* 0x000fe2000000181c */
[----:B------:R-:W-:-:S07]  /*19b50*/  FADD.FTZ R8, R250, R8 ;  /* 0x00000008fa087221 */ /* 0x000fce0000010000 */
[----:B-1----:R-:W-:Y:S01]  /*19b60*/  HMMA.16816.F32 R48, R4, R12, R52 ;  /* 0x0000000c0430723c */ /* 0x002fe20000001834 */
[----:B---3--:R-:W-:-:S07]  /*19b70*/  FFMA.FTZ R2, R122, R0, -R9 ;  /* 0x000000007a027223 */ /* 0x008fce0000010809 */
[C---:B------:R-:W-:Y:S01]  /*19b80*/  HMMA.16816.F32 R40, R4.reuse, R14, R44 ;  /* 0x0000000e0428723c */ /* 0x040fe2000000182c */
[----:B------:R-:W1:Y:S01]  /*19b90*/  LDSM.16.MT88.4 R12, [R11+0x5800] ;  /* 0x005800000b0c783b */ /* 0x000e620000004200 */
[----:B------:R3:W4:Y:S06]  /*19ba0*/  MUFU.EX2 R83, R2 ;  /* 0x0000000200537308 */ /* 0x00072c0000000800 */
[----:B------:R-:W-:Y:S01]  /*19bb0*/  HMMA.16816.F32 R24, R4, R26, R32 ;  /* 0x0000001a0418723c */ /* 0x000fe20000001820 */
[----:B------:R-:W-:Y:S01]  /*19bc0*/  F2FP.F16.F32.PACK_AB R4, R101, R100 ;  /* 0x000000646504723e */ /* 0x000fe200000000ff */
[----:B------:R-:W4:Y:S01]  /*19bd0*/  LDSM.16.MT88.4 R32, [R75+0x5800] ;  /* 0x005800004b20783b */ /* 0x000f220000004200 */
[----:B------:R-:W-:-:S02]  /*19be0*/  F2FP.F16.F32.PACK_AB R5, R103, R102 ;  /* 0x000000666705723e */ /* 0x000fc400000000ff */
[----:B------:R-:W-:Y:S02]  /*19bf0*/  F2FP.F16.F32.PACK_AB R6, R98, R99 ;  /* 0x000000636206723e */ /* 0x000fe400000000ff */
[----:B------:R-:W-:Y:S01]  /*19c00*/  F2FP.F16.F32.PACK_AB R7, R97, R104 ;  /* 0x000000686107723e */ /* 0x000fe200000000ff */
[----:B---3--:R-:W-:-:S04]  /*19c10*/  FFMA.FTZ R2, R118, R0, -R9 ;  /* 0x0000000076027223 */ /* 0x008fc80000010809 */
[----:B------:R3:W-:Y:S02]  /*19c20*/  MUFU.EX2 R82, R2 ;  /* 0x0000000200527308 */ /* 0x0007e40000000800 */
[----:B--2---:R-:W-:Y:S01]  /*19c30*/  HMMA.16816.F32 R56, R4, R20, R56 ;  /* 0x000000140438723c */ /* 0x004fe20000001838 */
[----:B------:R-:W-:-:S07]  /*19c40*/  FADD.FTZ R8, R194, R8 ;  /* 0x00000008c2087221 */ /* 0x000fce0000010000 */
[----:B------:R-:W-:Y:S01]  /*19c50*/  HMMA.16816.F32 R52, R4, R22, R64 ;  /* 0x000000160434723c */ /* 0x000fe20000001840 */
[----:B------:R-:W2:Y:S01]  /*19c60*/  LDSM.16.MT88.4 R20, [R78+0x10000] ;  /* 0x010000004e14783b */ /* 0x000ea20000004200 */
[----:B---3--:R-:W-:-:S04]  /*19c70*/  FADD.FTZ R2, R192, R10 ;  /* 0x0000000ac0027221 */ /* 0x008fc80000010000 */
[----:B------:R-:W-:Y:S01]  /*19c80*/  FADD.FTZ R2, R193, R2 ;  /* 0x00000002c1027221 */ /* 0x000fe20000010000 */
[----:B------:R-:W-:-:S03]  /*19c90*/  FADD.FTZ R8, R197, R8 ;  /* 0x00000008c5087221 */ /* 0x000fc60000010000 */
[----:B------:R-:W-:Y:S01]  /*19ca0*/  FADD.FTZ R2, R252, R2 ;  /* 0x00000002fc027221 */ /* 0x000fe20000010000 */
[----:B------:R-:W-:Y:S01]  /*19cb0*/  FADD.FTZ R8, R202, R8 ;  /* 0x00000008ca087221 */ /* 0x000fe20000010000 */
[----:B------:R-:W-:Y:S02]  /*19cc0*/  FFMA.FTZ R10, R81, R0, -R9 ;  /* 0x00000000510a7223 */ /* 0x000fe40000010809 */
[----:B------:R-:W-:Y:S01]  /*19cd0*/  FADD.FTZ R2, R243, R2 ;  /* 0x00000002f3027221 */ /* 0x000fe20000010000 */
[----:B------:R-:W-:Y:S01]  /*19ce0*/  FADD.FTZ R8, R242, R8 ;  /* 0x00000008f2087221 */ /* 0x000fe20000010000 */
[----:B------:R3:W2:Y:S02]  /*19cf0*/  MUFU.EX2 R81, R10 ;  /* 0x0000000a00517308 */ /* 0x0006a40000000800 */
[----:B------:R-:W-:Y:S01]  /*19d00*/  FADD.FTZ R2, R251, R2 ;  /* 0x00000002fb027221 */ /* 0x000fe20000010000 */
[----:B------:R-:W-:-:S03]  /*19d10*/  FADD.FTZ R8, R241, R8 ;  /* 0x00000008f1087221 */ /* 0x000fc60000010000 */
[----:B------:R-:W-:Y:S01]  /*19d20*/  FADD.FTZ R2, R249, R2 ;  /* 0x00000002f9027221 */ /* 0x000fe20000010000 */
[----:B------:R-:W-:Y:S01]  /*19d30*/  HMMA.16816.F32 R60, R4, R16, R28 ;  /* 0x00000010043c723c */ /* 0x000fe2000000181c */
[----:B------:R-:W-:Y:S01]  /*19d40*/  FADD.FTZ R8, R240, R8 ;  /* 0x00000008f0087221 */ /* 0x000fe20000010000 */
[----:B---3--:R-:W-:-:S06]  /*19d50*/  FFMA.FTZ R10, R112, R0, -R3 ;  /* 0x00000000700a7223 */ /* 0x008fcc0000010803 */
[----:B------:R-:W-:Y:S01]  /*19d60*/  HMMA.16816.F32 R28, R4, R18, R24 ;  /* 0x00000012041c723c */ /* 0x000fe20000001818 */
[----:B------:R-:W3:Y:S01]  /*19d70*/  LDSM.16.MT88.4 R16, [R72+0x10000] ;  /* 0x010000004810783b */ /* 0x000ee20000004200 */
[----:B------:R4:W3:Y:S01]  /*19d80*/  MUFU.EX2 R80, R10 ;  /* 0x0000000a00507308 */ /* 0x0008e20000000800 */
[----:B------:R-:W-:-:S04]  /*19d90*/  FADD.FTZ R8, R239, R8 ;  /* 0x00000008ef087221 */ /* 0x000fc80000010000 */
[----:B------:R-:W-:Y:S01]  /*19da0*/  FADD.FTZ R8, R223, R8 ;  /* 0x00000008df087221 */ /* 0x000fe20000010000 */
[----:B-1----:R-:W-:Y:S01]  /*19db0*/  HMMA.16816.F32 R24, R4, R12, R36 ;  /* 0x0000000c0418723c */ /* 0x002fe20000001824 */
[----:B----4-:R-:W-:Y:S01]  /*19dc0*/  FADD.FTZ R10, R237, R2 ;  /* 0x00000002ed0a7221 */ /* 0x010fe20000010000 */
[----:B------:R-:W-:-:S04]  /*19dd0*/  FFMA.FTZ R2, R113, R0, -R3 ;  /* 0x0000000071027223 */ /* 0x000fc80000010803 */
[----:B------:R1:W-:Y:S02]  /*19de0*/  MUFU.EX2 R79, R2 ;  /* 0x00000002004f7308 */ /* 0x0003e40000000800 */
[----:B------:R-:W-:Y:S01]  /*19df0*/  HMMA.16816.F32 R36, R4, R14, R68 ;  /* 0x0000000e0424723c */ /* 0x000fe20000001844 */
[----:B------:R-:W4:Y:S01]  /*19e00*/  LDSM.16.MT88.4 R12, [R11+0x6000] ;  /* 0x006000000b0c783b */ /* 0x000f220000004200 */
[----:B------:R-:W-:-:S06]  /*19e10*/  FADD.FTZ R8, R221, R8 ;  /* 0x00000008dd087221 */ /* 0x000fcc0000010000 */
[----:B------:R-:W-:Y:S01]  /*19e20*/  HMMA.16816.F32 R44, R4, R32, R48 ;  /* 0x00000020042c723c */ /* 0x000fe20000001830 */
[----:B-1----:R-:W-:-:S07]  /*19e30*/  FADD.FTZ R2, R235, R10 ;  /* 0x0000000aeb027221 */ /* 0x002fce0000010000 */
[----:B------:R-:W-:Y:S01]  /*19e40*/  HMMA.16816.F32 R40, R4, R34, R40 ;  /* 0x000000220428723c */ /* 0x000fe20000001828 */
[----:B------:R-:W-:Y:S01]  /*19e50*/  FADD.FTZ R2, R238, R2 ;  /* 0x00000002ee027221 */ /* 0x000fe20000010000 */
[----:B------:R-:W-:Y:S01]  /*19e60*/  F2FP.F16.F32.PACK_AB R4, R92, R91 ;  /* 0x0000005b5c04723e */ /* 0x000fe200000000ff */
[----:B------:R-:W1:Y:S01]  /*19e70*/  LDSM.16.MT88.4 R32, [R75+0x6000] ;  /* 0x006000004b20783b */ /* 0x000e620000004200 */
[----:B------:R-:W-:Y:S01]  /*19e80*/  F2FP.F16.F32.PACK_AB R5, R96, R94 ;  /* 0x0000005e6005723e */ /* 0x000fe200000000ff */
[----:B------:R-:W-:Y:S01]  /*19e90*/  FADD.FTZ R2, R234, R2 ;  /* 0x00000002ea027221 */ /* 0x000fe20000010000 */
[----:B------:R-:W-:Y:S02]  /*19ea0*/  F2FP.F16.F32.PACK_AB R6, R89, R90 ;  /* 0x0000005a5906723e */ /* 0x000fe400000000ff */
[----:B------:R-:W-:Y:S01]  /*19eb0*/  F2FP.F16.F32.PACK_AB R7, R88, R95 ;  /* 0x0000005f5807723e */ /* 0x000fe200000000ff */
        /* <DEDUP_REMOVED lines=15> */
[C---:B---3--:R-:W-:Y:S01]  /*19fb0*/  HMMA.16816.F32 R60, R4.reuse, R16, R60 ;  /* 0x00000010043c723c */ /* 0x048fe2000000183c */
[----:B------:R-:W-:Y:S02]  /*19fc0*/  FADD.FTZ R8, R186, R8 ;  /* 0x00000008ba087221 */ /* 0x000fe40000010000 */
[----:B------:R-:W-:Y:S02]  /*19fd0*/  FADD.FTZ R2, R200, R2 ;  /* 0x00000002c8027221 */ /* 0x000fe40000010000 */
[----:B------:R-:W-:Y:S02]  /*19fe0*/  FADD.FTZ R8, R187, R8 ;  /* 0x00000008bb087221 */ /* 0x000fe40000010000 */
[----:B------:R-:W-:Y:S01]  /*19ff0*/  FADD.FTZ R2, R198, R2 ;  /* 0x00000002c6027221 */ /* 0x000fe20000010000 */
[C---:B------:R-:W-:Y:S01]  /*1a000*/  HMMA.16816.F32 R56, R4.reuse, R18, R28 ;  /* 0x000000120438723c */ /* 0x040fe2000000181c */
[----:B------:R-:W3:Y:S01]  /*1a010*/  LDSM.16.MT88.4 R28, [R78+0x10800] ;  /* 0x010800004e1c783b */ /* 0x000ee20000004200 */
[----:B------:R-:W-:Y:S01]  /*1a020*/  FFMA.FTZ R10, R109, R0, -R3 ;  /* 0x000000006d0a7223 */ /* 0x000fe20000010803 */
[----:B------:R-:W-:Y:S01]  /*1a030*/  FADD.FTZ R8, R185, R8 ;  /* 0x00000008b9087221 */ /* 0x000fe20000010000 */
[----:B------:R-:W-:Y:S01]  /*1a040*/  FADD.FTZ R2, R167, R2 ;  /* 0x00000002a7027221 */ /* 0x000fe20000010000 */
[----:B------:R-:W3:Y:S01]  /*1a050*/  LDSM.16.MT88.4 R16, [R11+0x6800] ;  /* 0x006800000b10783b */ /* 0x000ee20000004200 */
[----:B------:R1:W-:Y:S01]  /*1a060*/  MUFU.EX2 R74, R10 ;  /* 0x0000000a004a7308 */ /* 0x0003e20000000800 */
[----:B------:R-:W-:Y:S01]  /*1a070*/  FADD.FTZ R8, R184, R8 ;  /* 0x00000008b8087221 */ /* 0x000fe20000010000 */
[----:B----4-:R-:W-:Y:S01]  /*1a080*/  HMMA.16816.F32 R68, R4, R12, R24 ;  /* 0x0000000c0444723c */ /* 0x010fe20000001818 */
[----:B------:R-:W-:Y:S01]  /*1a090*/  FADD.FTZ R2, R164, R2 ;  /* 0x00000002a4027221 */ /* 0x000fe20000010000 */
[----:B------:R-:W-:Y:S01]  /*1a0a0*/  LDSM.16.MT88.4 R24, [R78+0x11000] ;  /* 0x011000004e18783b */ /* 0x000fe20000004200 */
[----:B------:R-:W-:-:S05]  /*1a0b0*/  FADD.FTZ R8, R162, R8 ;  /* 0x00000008a2087221 */ /* 0x000fca0000010000 */
[----:B------:R-:W-:Y:S01]  /*1a0c0*/  HMMA.16816.F32 R36, R4, R14, R36 ;  /* 0x0000000e0424723c */ /* 0x000fe20000001824 */
[----:B------:R-:W4:Y:S01]  /*1a0d0*/  LDSM.16.MT88.4 R12, [R75+0x6800] ;  /* 0x006800004b0c783b */ /* 0x000f220000004200 */
[----:B------:R-:W-:Y:S01]  /*1a0e0*/  FADD.FTZ R2, R166, R2 ;  /* 0x00000002a6027221 */ /* 0x000fe20000010000 */
[----:B-1----:R-:W-:-:S05]  /*1a0f0*/  FFMA.FTZ R10, R108, R0, -R3 ;  /* 0x000000006c0a7223 */ /* 0x002fca0000010803 */
[C---:B------:R-:W-:Y:S01]  /*1a100*/  HMMA.16816.F32 R64, R4.reuse, R32, R44 ;  /* 0x000000200440723c */ /* 0x040fe2000000182c */
[----:B------:R1:W-:Y:S07]  /*1a110*/  MUFU.EX2 R73, R10 ;  /* 0x0000000a00497308 */ /* 0x0003ee0000000800 */
[----:B------:R-:W-:Y:S01]  /*1a120*/  HMMA.16816.F32 R40, R4, R34, R40 ;  /* 0x000000220428723c */ /* 0x000fe20000001828 */
[----:B------:R-:W-:Y:S02]  /*1a130*/  F2FP.F16.F32.PACK_AB R4, R83, R84 ;  /* 0x000000545304723e */ /* 0x000fe400000000ff */
[----:B------:R-:W-:-:S02]  /*1a140*/  F2FP.F16.F32.PACK_AB R5, R87, R86 ;  /* 0x000000565705723e */ /* 0x000fc400000000ff */
[----:B------:R-:W-:Y:S02]  /*1a150*/  F2FP.F16.F32.PACK_AB R6, R81, R82 ;  /* 0x000000525106723e */ /* 0x000fe400000000ff */
[----:B------:R-:W-:Y:S01]  /*1a160*/  F2FP.F16.F32.PACK_AB R7, R80, R85 ;  /* 0x000000555007723e */ /* 0x000fe200000000ff */
[----:B------:R-:W-:Y:S01]  /*1a170*/  FADD.FTZ R8, R163, R8 ;  /* 0x00000008a3087221 */ /* 0x000fe20000010000 */
[----:B-1----:R-:W-:Y:S01]  /*1a180*/  FFMA.FTZ R10, R125, R0, -R9 ;  /* 0x000000007d0a7223 */ /* 0x002fe20000010809 */
[----:B------:R-:W-:-:S04]  /*1a190*/  FADD.FTZ R2, R165, R2 ;  /* 0x00000002a5027221 */ /* 0x000fc80000010000 */
[----:B--2---:R-:W-:Y:S01]  /*1a1a0*/  HMMA.16816.F32 R44, R4, R20, R60 ;  /* 0x00000014042c723c */ /* 0x004fe2000000183c */
[----:B------:R1:W-:Y:S01]  /*1a1b0*/  MUFU.EX2 R61, R10 ;  /* 0x0000000a003d7308 */ /* 0x0003e20000000800 */
[----:B------:R-:W-:Y:S01]  /*1a1c0*/  FADD.FTZ R8, R161, R8 ;  /* 0x00000008a1087221 */ /* 0x000fe20000010000 */
[----:B------:R-:W-:-:S03]  /*1a1d0*/  FADD.FTZ R2, R159, R2 ;  /* 0x000000029f027221 */ /* 0x000fc60000010000 */
[----:B------:R-:W-:Y:S01]  /*1a1e0*/  FADD.FTZ R8, R160, R8 ;  /* 0x00000008a0087221 */ /* 0x000fe20000010000 */
[----:B------:R-:W-:Y:S01]  /*1a1f0*/  FADD.FTZ R2, R157, R2 ;  /* 0x000000029d027221 */ /* 0x000fe20000010000 */
[----:B------:R-:W-:Y:S01]  /*1a200*/  HMMA.16816.F32 R32, R4, R22, R56 ;  /* 0x000000160420723c */ /* 0x000fe20000001838 */
[----:B------:R-:W2:Y:S01]  /*1a210*/  LDSM.16.MT88.4 R20, [R72+0x11000] ;  /* 0x011000004814783b */ /* 0x000ea20000004200 */
[----:B-1----:R-:W-:-:S04]  /*1a220*/  FFMA.FTZ R10, R121, R0, -R9 ;  /* 0x00000000790a7223 */ /* 0x002fc80000010809 */
[----:B------:R1:W4:Y:S01]  /*1a230*/  MUFU.EX2 R60, R10 ;  /* 0x0000000a003c7308 */ /* 0x0003220000000800 */
[----:B------:R-:W-:Y:S01]  /*1a240*/  FADD.FTZ R8, R155, R8 ;  /* 0x000000089b087221 */ /* 0x000fe20000010000 */
[----:B------:R-:W-:-:S03]  /*1a250*/  FADD.FTZ R2, R158, R2 ;  /* 0x000000029e027221 */ /* 0x000fc60000010000 */
[----:B------:R-:W-:Y:S01]  /*1a260*/  FADD.FTZ R8, R154, R8 ;  /* 0x000000089a087221 */ /* 0x000fe20000010000 */
[----:B------:R-:W-:Y:S01]  /*1a270*/  FADD.FTZ R2, R156, R2 ;  /* 0x000000029c027221 */ /* 0x000fe20000010000 */
[----:B---3--:R-:W-:Y:S01]  /*1a280*/  HMMA.16816.F32 R48, R4, R28, R48 ;  /* 0x0000001c0430723c */ /* 0x008fe20000001830 */
[----:B------:R-:W-:Y:S01]  /*1a290*/  LDSM.16.MT88.4 R156, [R11+0x7800] ;  /* 0x007800000b9c783b */ /* 0x000fe20000004200 */
[----:B-1----:R-:W-:-:S04]  /*1a2a0*/  FFMA.FTZ R10, R117, R0, -R9 ;  /* 0x00000000750a7223 */ /* 0x002fc80000010809 */
[----:B------:R1:W-:Y:S01]  /*1a2b0*/  MUFU.EX2 R59, R10 ;  /* 0x0000000a003b7308 */ /* 0x0003e20000000800 */
[----:B------:R-:W-:Y:S01]  /*1a2c0*/  FADD.FTZ R8, R153, R8 ;  /* 0x0000000899087221 */ /* 0x000fe20000010000 */
[----:B------:R-:W-:-:S03]  /*1a2d0*/  FADD.FTZ R2, R151, R2 ;  /* 0x0000000297027221 */ /* 0x000fc60000010000 */
[----:B------:R-:W-:Y:S01]  /*1a2e0*/  FADD.FTZ R8, R152, R8 ;  /* 0x0000000898087221 */ /* 0x000fe20000010000 */
[----:B-1----:R-:W-:-:S04]  /*1a2f0*/  FFMA.FTZ R10, R114, R0, -R9 ;  /* 0x00000000720a7223 */ /* 0x002fc80000010809 */
[----:B------:R1:W3:Y:S01]  /*1a300*/  MUFU.EX2 R58, R10 ;  /* 0x0000000a003a7308 */ /* 0x0002e20000000800 */
[----:B------:R-:W-:Y:S01]  /*1a310*/  FADD.FTZ R2, R148, R2 ;  /* 0x0000000294027221 */ /* 0x000fe20000010000 */
[----:B------:R-:W-:-:S03]  /*1a320*/  FADD.FTZ R8, R146, R8 ;  /* 0x0000000892087221 */ /* 0x000fc60000010000 */
[----:B------:R-:W-:Y:S01]  /*1a330*/  FADD.FTZ R2, R149, R2 ;  /* 0x0000000295027221 */ /* 0x000fe20000010000 */
[----:B-1----:R-:W-:-:S04]  /*1a340*/  FFMA.FTZ R10, R115, R0, -R3 ;  /* 0x00000000730a7223 */ /* 0x002fc80000010803 */
[----:B------:R1:W2:Y:S01]  /*1a350*/  MUFU.EX2 R57, R10 ;  /* 0x0000000a00397308 */ /* 0x0002a20000000800 */
[----:B------:R-:W-:Y:S01]  /*1a360*/  FADD.FTZ R8, R147, R8 ;  /* 0x0000000893087221 */ /* 0x000fe20000010000 */
[----:B------:R-:W-:Y:S01]  /*1a370*/  FADD.FTZ R2, R150, R2 ;  /* 0x0000000296027221 */ /* 0x000fe20000010000 */
[----:B------:R-:W-:Y:S01]  /*1a380*/  HMMA.16816.F32 R52, R4, R30, R52 ;  /* 0x0000001e0434723c */ /* 0x000fe20000001834 */
[----:B------:R-:W-:Y:S01]  /*1a390*/  LDSM.16.MT88.4 R148, [R72+0x11800] ;  /* 0x011800004894783b */ /* 0x000fe20000004200 */
[----:B------:R-:W-:Y:S01]  /*1a3a0*/  FADD.FTZ R8, R145, R8 ;  /* 0x0000000891087221 */ /* 0x000fe20000010000 */
[----:B------:R-:W-:-:S05]  /*1a3b0*/  FADD.FTZ R2, R143, R2 ;  /* 0x000000028f027221 */ /* 0x000fca0000010000 */
[----:B------:R-:W-:Y:S01]  /*1a3c0*/  HMMA.16816.F32 R28, R4, R16, R68 ;  /* 0x00000010041c723c */ /* 0x000fe20000001844 */
[----:B------:R-:W-:Y:S01]  /*1a3d0*/  FADD.FTZ R8, R144, R8 ;  /* 0x0000000890087221 */ /* 0x000fe20000010000 */
[----:B------:R-:W-:Y:S01]  /*1a3e0*/  FADD.FTZ R2, R141, R2 ;  /* 0x000000028d027221 */ /* 0x000fe20000010000 */
[----:B-1----:R-:W-:-:S05]  /*1a3f0*/  FFMA.FTZ R10, R120, R0, -R3 ;  /* 0x00000000780a7223 */ /* 0x002fca0000010803 */
[C---:B------:R-:W-:Y:S01]  /*1a400*/  HMMA.16816.F32 R36, R4.reuse, R18, R36 ;  /* 0x000000120424723c */ /* 0x040fe20000001824 */
[----:B------:R-:W-:Y:S01]  /*1a410*/  FADD.FTZ R8, R139, R8 ;  /* 0x000000088b087221 */ /* 0x000fe20000010000 */
[----:B------:R1:W2:Y:S06]  /*1a420*/  MUFU.EX2 R56, R10 ;  /* 0x0000000a00387308 */ /* 0x0002ac0000000800 */
[C---:B----4-:R-:W-:Y:S08]  /*1a430*/  HMMA.16816.F32 R64, R4.reuse, R12, R64 ;  /* 0x0000000c0440723c */ /* 0x050ff00000001840 */
[----:B------:R-:W-:Y:S01]  /*1a440*/  HMMA.16816.F32 R40, R4, R14, R40 ;  /* 0x0000000e0428723c */ /* 0x000fe20000001828 */
[----:B------:R-:W-:Y:S01]  /*1a450*/  F2FP.F16.F32.PACK_AB R4, R60, R61 ;  /* 0x0000003d3c04723e */ /* 0x000fe200000000ff */
[----:B------:R-:W-:Y:S01]  /*1a460*/  FADD.FTZ R2, R142, R2 ;  /* 0x000000028e027221 */ /* 0x000fe20000010000 */
[----:B------:R-:W-:Y:S01]  /*1a470*/  F2FP.F16.F32.PACK_AB R5, R74, R79 ;  /* 0x0000004f4a05723e */ /* 0x000fe200000000ff */
[----:B-1----:R-:W-:Y:S01]  /*1a480*/  FFMA.FTZ R10, R116, R0, -R3 ;  /* 0x00000000740a7223 */ /* 0x002fe20000010803 */
[----:B---3--:R-:W-:Y:S01]  /*1a490*/  F2FP.F16.F32.PACK_AB R6, R58, R59 ;  /* 0x0000003b3a06723e */ /* 0x008fe200000000ff */
[----:B------:R-:W1:Y:S01]  /*1a4a0*/  LDSM.16.MT88.4 R16, [R11+0x7000] ;  /* 0x007000000b10783b */ /* 0x000e620000004200 */
[----:B--2---:R-:W-:Y:S01]  /*1a4b0*/  F2FP.F16.F32.PACK_AB R7, R57, R73 ;  /* 0x000000493907723e */ /* 0x004fe200000000ff */
[----:B------:R-:W-:Y:S01]  /*1a4c0*/  FADD.FTZ R8, R138, R8 ;  /* 0x000000088a087221 */ /* 0x000fe20000010000 */
[----:B------:R-:W-:Y:S01]  /*1a4d0*/  FADD.FTZ R2, R140, R2 ;  /* 0x000000028c027221 */ /* 0x000fe20000010000 */
[----:B------:R-:W2:Y:S04]  /*1a4e0*/  LDSM.16.MT88.4 R12, [R75+0x7000] ;  /* 0x007000004b0c783b */ /* 0x000ea80000004200 */
[----:B------:R-:W-:Y:S01]  /*1a4f0*/  HMMA.16816.F32 R48, R4, R24, R48 ;  /* 0x000000180430723c */ /* 0x000fe20000001830 */
[----:B------:R3:W4:Y:S01]  /*1a500*/  MUFU.EX2 R25, R10 ;  /* 0x0000000a00197308 */ /* 0x0007220000000800 */
[----:B------:R-:W-:Y:S01]  /*1a510*/  FADD.FTZ R8, R137, R8 ;  /* 0x0000000889087221 */ /* 0x000fe20000010000 */
[----:B------:R-:W-:Y:S01]  /*1a520*/  FADD.FTZ R2, R133, R2 ;  /* 0x0000000285027221 */ /* 0x000fe20000010000 */
[----:B------:R-:W2:Y:S02]  /*1a530*/  LDSM.16.MT88.4 R140, [R78+0x11800] ;  /* 0x011800004e8c783b */ /* 0x000ea40000004200 */
[----:B------:R-:W-:-:S02]  /*1a540*/  FADD.FTZ R8, R136, R8 ;  /* 0x0000000888087221 */ /* 0x000fc40000010000 */
[----:B------:R-:W-:Y:S01]  /*1a550*/  HMMA.16816.F32 R44, R4, R20, R44 ;  /* 0x00000014042c723c */ /* 0x000fe2000000182c */
[----:B---3--:R-:W-:-:S04]  /*1a560*/  FFMA.FTZ R10, R119, R0, -R3 ;  /* 0x00000000770a7223 */ /* 0x008fc80000010803 */
[----:B------:R3:W-:Y:S01]  /*1a570*/  MUFU.EX2 R24, R10 ;  /* 0x0000000a00187308 */ /* 0x0007e20000000800 */
[----:B------:R-:W-:Y:S01]  /*1a580*/  FADD.FTZ R2, R124, R2 ;  /* 0x000000027c027221 */ /* 0x000fe20000010000 */
[----:B------:R-:W-:Y:S01]  /*1a590*/  FADD.FTZ R8, R111, R8 ;  /* 0x000000086f087221 */ /* 0x000fe20000010000 */
[-C--:B------:R-:W-:Y:S02]  /*1a5a0*/  FFMA.FTZ R3, R209, R0.reuse, -R3 ;  /* 0x00000000d1037223 */ /* 0x080fe40000010803 */
[----:B------:R-:W-:Y:S01]  /*1a5b0*/  FADD.FTZ R2, R132, R2 ;  /* 0x0000000284027221 */ /* 0x000fe20000010000 */
[----:B---3--:R-:W-:-:S04]  /*1a5c0*/  FFMA.FTZ R10, R130, R0, -R9 ;  /* 0x00000000820a7223 */ /* 0x008fc80000010809 */
[----:B------:R3:W2:Y:S02]  /*1a5d0*/  MUFU.EX2 R21, R10 ;  /* 0x0000000a00157308 */ /* 0x0006a40000000800 */
[----:B---3--:R-:W-:-:S06]  /*1a5e0*/  FFMA.FTZ R10, R126, R0, -R9 ;  /* 0x000000007e0a7223 */ /* 0x008fcc0000010809 */
[----:B------:R3:W2:Y:S02]  /*1a5f0*/  MUFU.EX2 R20, R10 ;  /* 0x0000000a00147308 */ /* 0x0006a40000000800 */
        /* <DEDUP_REMOVED lines=34> */
[----:B------:R-:W3:Y:S02]  /*1a820*/  MUFU.EX2 R3, R3 ;  /* 0x0000000300037308 */ /* 0x000ee40000000800 */
[----:B------:R-:W-:Y:S01]  /*1a830*/  FADD.FTZ R2, R60, R2 ;  /* 0x000000023c027221 */ /* 0x000fe20000010000 */
[----:B------:R-:W-:Y:S01]  /*1a840*/  FADD.FTZ R0, R73, R0 ;  /* 0x0000000049007221 */ /* 0x000fe20000010000 */
[C---:B-1----:R-:W-:Y:S02]  /*1a850*/  HMMA.16816.F32 R28, R4.reuse, R16, R28 ;  /* 0x00000010041c723c */ /* 0x042fe4000000181c */
[----:B------:R-:W-:Y:S01]  /*1a860*/  FADD.FTZ R2, R59, R2 ;  /* 0x000000023b027221 */ /* 0x000fe20000010000 */
[----:B------:R-:W-:Y:S01]  /*1a870*/  FADD.FTZ R0, R57, R0 ;  /* 0x0000000039007221 */ /* 0x000fe20000010000 */
[----:B------:R-:W1:Y:S04]  /*1a880*/  MUFU.EX2 R10, R10 ;  /* 0x0000000a000a7308 */ /* 0x000e680000000800 */
[----:B------:R-:W-:Y:S01]  /*1a890*/  HMMA.16816.F32 R52, R4, R26, R52 ;  /* 0x0000001a0434723c */ /* 0x000fe20000001834 */
[----:B------:R-:W-:Y:S01]  /*1a8a0*/  FADD.FTZ R0, R56, R0 ;  /* 0x0000000038007221 */ /* 0x000fe20000010000 */
[----:B------:R-:W-:-:S02]  /*1a8b0*/  FADD.FTZ R2, R58, R2 ;  /* 0x000000023a027221 */ /* 0x000fc40000010000 */
[----:B------:R-:W1:Y:S04]  /*1a8c0*/  MUFU.EX2 R9, R9 ;  /* 0x0000000900097308 */ /* 0x000e680000000800 */
[----:B------:R-:W-:Y:S01]  /*1a8d0*/  HMMA.16816.F32 R32, R4, R22, R32 ;  /* 0x000000160420723c */ /* 0x000fe20000001820 */
[----:B----4-:R-:W-:-:S07]  /*1a8e0*/  FADD.FTZ R0, R25, R0 ;  /* 0x0000000019007221 */ /* 0x010fce0000010000 */
[----:B------:R-:W-:Y:S01]  /*1a8f0*/  HMMA.16816.F32 R16, R4, R18, R36 ;  /* 0x000000120410723c */ /* 0x000fe20000001824 */
[----:B------:R-:W-:-:S07]  /*1a900*/  ISETP.GT.AND P0, PT, R93, R210, PT ;  /* 0x000000d25d00720c */ /* 0x000fce0003f04270 */
[----:B--2---:R-:W-:Y:S01]  /*1a910*/  HMMA.16816.F32 R160, R4, R12, R64 ;  /* 0x0000000c04a0723c */ /* 0x004fe20000001840 */
[----:B------:R-:W-:-:S07]  /*1a920*/  FADD.FTZ R2, R21, R2 ;  /* 0x0000000215027221 */ /* 0x000fce0000010000 */
[----:B------:R-:W-:Y:S01]  /*1a930*/  HMMA.16816.F32 R40, R4, R14, R40 ;  /* 0x0000000e0428723c */ /* 0x000fe20000001828 */
[----:B------:R-:W2:Y:S01]  /*1a940*/  LDSM.16.MT88.4 R4, [R75+0x7800] ;  /* 0x007800004b04783b */ /* 0x000ea20000004200 */
[----:B------:R-:W-:Y:S01]  /*1a950*/  FADD.FTZ R0, R24, R0 ;  /* 0x0000000018007221 */ /* 0x000fe20000010000 */
[----:B------:R-:W-:-:S03]  /*1a960*/  FADD.FTZ R2, R20, R2 ;  /* 0x0000000214027221 */ /* 0x000fc60000010000 */
[----:B---3--:R-:W-:Y:S01]  /*1a970*/  FADD.FTZ R0, R3, R0 ;  /* 0x0000000003007221 */ /* 0x008fe20000010000 */
[----:B-1----:R-:W-:-:S04]  /*1a980*/  FADD.FTZ R2, R10, R2 ;  /* 0x000000020a027221 */ /* 0x002fc80000010000 */
[----:B------:R-:W-:Y:S01]  /*1a990*/  FADD.FTZ R2, R9, R2 ;  /* 0x0000000209027221 */ /* 0x000fe20000010000 */
[----:B------:R1:W-:Y:S04]  /*1a9a0*/  STL [R1+0x44], R0 ;  /* 0x0000440001007387 */ /* 0x0003e80000100800 */
[----:B------:R3:W-:Y:S01]  /*1a9b0*/  STL [R1+0x40], R2 ;  /* 0x0000400201007387 */ /* 0x0007e20000100800 */
[----:B------:R-:W-:Y:S02]  /*1a9c0*/  F2FP.F16.F32.PACK_AB R164, R20, R21 ;  /* 0x0000001514a4723e */ /* 0x000fe400000000ff */
[----:B------:R-:W-:Y:S02]  /*1a9d0*/  F2FP.F16.F32.PACK_AB R165, R25, R56 ;  /* 0x0000003819a5723e */ /* 0x000fe400000000ff */
[----:B------:R-:W-:-:S02]  /*1a9e0*/  F2FP.F16.F32.PACK_AB R166, R9, R10 ;  /* 0x0000000a09a6723e */ /* 0x000fc400000000ff */
[----:B------:R-:W-:Y:S02]  /*1a9f0*/  F2FP.F16.F32.PACK_AB R167, R3, R24 ;  /* 0x0000001803a7723e */ /* 0x000fe400000000ff */
[----:B-1----:R-:W-:-:S05]  /*1aa00*/  @P0 IADD3 R0, PT, PT, R248, -0x3, RZ ;  /* 0xfffffffdf8000810 */ /* 0x002fca0007ffe0ff */
[----:B------:R3:W-:Y:S01]  /*1aa10*/  @P0 STL [R1+0x18], R0 ;  /* 0x0000180001000387 */ /* 0x0007e20000100800 */
[----:B------:R-:W-:Y:S01]  /*1aa20*/  HMMA.16816.F32 R136, R164, R140, R48 ;  /* 0x0000008ca488723c */ /* 0x000fe20000001830 */
[----:B------:R-:W-:Y:S02]  /*1aa30*/  MOV R36, R77 ;  /* 0x0000004d00247202 */ /* 0x000fe40000000f00 */
[----:B------:R-:W-:-:S05]  /*1aa40*/  MOV R37, R76 ;  /* 0x0000004c00257202 */ /* 0x000fca0000000f00 */
[----:B------:R-:W-:Y:S01]  /*1aa50*/  HMMA.16816.F32 R144, R164, R148, R44 ;  /* 0x00000094a490723c */ /* 0x000fe2000000182c */
[----:B------:R-:W-:Y:S02]  /*1aa60*/  @P0 MOV R36, R77 ;  /* 0x0000004d00240202 */ /* 0x000fe40000000f00 */
[----:B------:R-:W-:-:S05]  /*1aa70*/  @P0 MOV R37, R76 ;  /* 0x0000004c00250202 */ /* 0x000fca0000000f00 */
[----:B------:R-:W-:Y:S01]  /*1aa80*/  HMMA.16816.F32 R152, R164, R156, R28 ;  /* 0x0000009ca498723c */ /* 0x000fe2000000181c */
[----:B------:R-:W-:-:S07]  /*1aa90*/  MOV R80, R93 ;  /* 0x0000005d00507202 */ /* 0x000fce0000000f00 */
[C---:B------:R-:W-:Y:S08]  /*1aaa0*/  HMMA.16816.F32 R140, R164.reuse, R142, R52 ;  /* 0x0000008ea48c723c */ /* 0x040ff00000001834 */
[C---:B------:R-:W-:Y:S08]  /*1aab0*/  HMMA.16816.F32 R148, R164.reuse, R150, R32 ;  /* 0x00000096a494723c */ /* 0x040ff00000001820 */
[C---:B------:R-:W-:Y:S08]  /*1aac0*/  HMMA.16816.F32 R156, R164.reuse, R158, R16 ;  /* 0x0000009ea49c723c */ /* 0x040ff00000001810 */
[C---:B--2---:R-:W-:Y:S08]  /*1aad0*/  HMMA.16816.F32 R160, R164.reuse, R4, R160 ;  /* 0x00000004a4a0723c */ /* 0x044ff000000018a0 */
[----:B------:R-:W-:Y:S01]  /*1aae0*/  HMMA.16816.F32 R164, R164, R6, R40 ;  /* 0x00000006a4a4723c */ /* 0x000fe20000001828 */
[----:B------:R-:W-:-:S04]  /*1aaf0*/  NOP ;  /* 0x0000000000007918 */ /* 0x000fc80000000000 */
[----:B---3--:R-:W-:-:S15]  /*1ab00*/  @P0 BRA `(.L_x_6320) ;  /* 0x0000000000080947 */ /* 0x008fde0003800000 */
.L_x_6309:
[----:B------:R-:W-:-:S05]  /*1ab10*/  IADD3 R0, PT, PT, R80, -0x1, RZ ;  /* 0xffffffff50007810 */ /* 0x000fca0007ffe0ff */
[----:B------:R1:W-:Y:S02]  /*1ab20*/  STL [R1+0x18], R0 ;  /* 0x0000180001007387 */ /* 0x0003e40000100800 */
.L_x_6320:
[----:B------:R-:W-:Y:S05]  /*1ab30*/  BSYNC B2 ;  /* 0x0000000000027941 */ /* 0x000fea0003800000 */
.L_x_6308:
[----:B------:R-:W2:Y:S04]  /*1ab40*/  LDL R2, [R1+0x58] ;  /* 0x0000580001027983 */ /* 0x000ea80000100800 */
[----:B-1----:R-:W2:Y:S02]  /*1ab50*/  LDL R0, [R1+0x18] ;  /* 0x0000180001007983 */ /* 0x002ea40000100800 */
[----:B--2---:R-:W-:-:S13]  /*1ab60*/  ISETP.GE.AND P0, PT, R0, R2, PT ;  /* 0x000000020000720c */ /* 0x004fda0003f06270 */
[----:B------:R-:W-:Y:S05]  /*1ab70*/  @!P0 BRA `(.L_x_6321) ;  /* 0x000000c000ec8947 */ /* 0x000fea0003800000 */
[----:B------:R-:W2:Y:S01]  /*1ab80*/  LDL.64 R2, [R1+0x50] ;  /* 0x0000500001027983 */ /* 0x000ea20000100a00 */
[----:B------:R-:W-:Y:S02]  /*1ab90*/  IMAD.MOV.U32 R133, RZ, RZ, R36 ;  /* 0x000000ffff857224 */ /* 0x000fe400078e0024 */
[----:B------:R-:W-:Y:S01]  /*1aba0*/  IMAD.MOV.U32 R132, RZ, RZ, R37 ;  /* 0x000000ffff847224 */ /* 0x000fe200078e0025 */
[----:B--2---:R-:W-:-:S04]  /*1abb0*/  ISETP.NE.U32.AND P3, PT, R2, RZ, PT ;  /* 0x000000ff0200720c */ /* 0x004fc80003f65070 */
[----:B------:R-:W-:-:S13]  /*1abc0*/  ISETP.NE.AND.EX P3, PT, R3, RZ, PT, P3 ;  /* 0x000000ff0300720c */ /* 0x000fda0003f65330 */
.L_x_6328:
        /* <DEDUP_REMOVED lines=9> */
[----:B-----5:R1:W5:Y:S01]  /*1ac60*/  LDL R237, [R1+0x18] ;  /* 0x0000180001ed7983 */ /* 0x0203620000100800 */
[----:B------:R-:W1:Y:S03]  /*1ac70*/  S2R R219, SR_TID.X ;  /* 0x0000000000db7919 */ /* 0x000e660000002100 */
[----:B------:R-:W4:Y:S01]  /*1ac80*/  @!P3 LD.E R2, desc[UR4][R134.64+0x40] ;  /* 0x000040048602b980 */ /* 0x000f22000c101900 */
[-C--:B--2---:R-:W-:Y:S01]  /*1ac90*/  ISETP.GE.AND P4, PT, R213, R3.reuse, PT ;  /* 0x00000003d500720c */ /* 0x084fe20003f86270 */
[----:B-1----:R-:W-:Y:S01]  /*1aca0*/  IMAD.SHL.U32 R6, R219, 0x8, RZ ;  /* 0x00000008db067824 */ /* 0x002fe200078e00ff */
[----:B------:R-:W-:Y:S01]  /*1acb0*/  ISETP.GE.AND P1, PT, R213, R3, PT ;  /* 0x00000003d500720c */ /* 0x000fe20003f26270 */
[C---:B------:R-:W-:Y:S02]  /*1acc0*/  IMAD.SHL.U32 R218, R219.reuse, 0x40, RZ ;  /* 0x00000040dbda7824 */ /* 0x040fe400078e00ff */
[----:B---3--:R-:W-:Y:S01]  /*1acd0*/  IMAD.MOV.U32 R13, RZ, RZ, R5 ;  /* 0x000000ffff0d7224 */ /* 0x008fe200078e0005 */
[----:B------:R1:W-:Y:S01]  /*1ace0*/  STL [R1+0x3c], R6 ;  /* 0x00003c0601007387 */ /* 0x0003e20000100800 */
        /* <DEDUP_REMOVED lines=15> */
[----:B------:R-:W3:Y:S01]  /*1ade0*/  LDL.64 R16, [R1+0x20] ;  /* 0x0000200001107983 */ /* 0x000ee20000100a00 */
[----:B-1----:R-:W-:Y:S02]  /*1adf0*/  IABS R6, R9 ;  /* 0x0000000900067213 */ /* 0x002fe40000000000 */
[C---:B------:R-:W-:Y:S04]  /*1ae00*/  IADD3 R10, PT, PT, R9.reuse, 0x100, RZ ;  /* 0x00000100090a7810 */ /* 0x040fe80007ffe0ff */
        /* <DEDUP_REMOVED lines=35> */
[-C--:B---3--:R-:W-:Y:S02]  /*1b040*/  LEA R8, P2, R10, R16.reuse, 0x2 ;  /* 0x000000100a087211 */ /* 0x088fe400078410ff */
        /* <DEDUP_REMOVED lines=25> */
.L_x_6323:
[----:B------:R-:W-:Y:S05]  /*1b1e0*/  BSYNC.RECONVERGENT B0 ;  /* 0x0000000000007941 */ /* 0x000fea0003800200 */
.L_x_6322:
[----:B------:R-:W3:Y:S01]  /*1b1f0*/  LDL R7, [R1+0x30] ;  /* 0x0000300001077983 */ /* 0x000ee20000100800 */
[-C--:B------:R-:W-:Y:S01]  /*1b200*/  @!P4 MOV R8, R14.reuse ;  /* 0x0000000e0008c202 */ /* 0x080fe20000000f00 */
[C---:B------:R-:W-:Y:S01]  /*1b210*/  @!P1 IMAD R20, R233.reuse, 0x140, RZ ;  /* 0x00000140e9149824 */ /* 0x040fe200078e02ff */
[C---:B-1----:R-:W-:Y:S01]  /*1b220*/  SHF.L.U32 R6, R232.reuse, 0x5, RZ ;  /* 0x00000005e8067819 */ /* 0x042fe200000006ff */
[C---:B------:R-:W-:Y:S01]  /*1b230*/  @!P1 IMAD R26, R233.reuse, 0x180, RZ ;  /* 0x00000180e91a9824 */ /* 0x040fe200078e02ff */
[----:B--2---:R-:W-:Y:S01]  /*1b240*/  SHF.L.U64.HI R2, R232, 0x5, R233 ;  /* 0x00000005e8027819 */ /* 0x004fe200000102e9 */
[C---:B------:R-:W-:Y:S01]  /*1b250*/  @!P1 IMAD R27, R233.reuse, 0x1c0, RZ ;  /* 0x000001c0e91b9824 */ /* 0x040fe200078e02ff */
[----:B------:R-:W-:Y:S01]  /*1b260*/  IADD3 R4, P0, PT, R6, R14, RZ ;  /* 0x0000000e06047210 */ /* 0x000fe20007f1e0ff */
[C---:B------:R-:W-:Y:S01]  /*1b270*/  @!P1 IMAD R16, R233.reuse, 0xe0, RZ ;  /* 0x000000e0e9109824 */ /* 0x040fe200078e02ff */
[----:B------:R-:W-:Y:S01]  /*1b280*/  LOP3.LUT R3, R218, 0x400, RZ, 0xc0, !PT ;  /* 0x00000400da037812 */ /* 0x000fe200078ec0ff */
[C---:B------:R-:W-:Y:S01]  /*1b290*/  @!P1 IMAD R17, R233.reuse, 0x120, RZ ;  /* 0x00000120e9119824 */ /* 0x040fe200078e02ff */
[-C--:B------:R-:W-:Y:S01]  /*1b2a0*/  @!P1 LEA R28, P2, R232, R4.reuse, 0x6 ;  /* 0x00000004e81c9211 */ /* 0x080fe200078430ff */
[----:B------:R-:W-:Y:S01]  /*1b2b0*/  BSSY.RECONVERGENT B1, `(.L_x_6324) ;  /* 0x000034a000017945 */ /* 0x000fe20003800200 */
[----:B------:R-:W-:Y:S02]  /*1b2c0*/  LOP3.LUT R0, R0, R213, RZ, 0x3c, !PT ;  /* 0x000000d500007212 */ /* 0x000fe400078e3cff */
[-C--:B------:R-:W-:Y:S02]  /*1b2d0*/  @!P1 MOV R18, R4.reuse ;  /* 0x0000000400129202 */ /* 0x080fe40000000f00 */
[----:B------:R-:W-:Y:S01]  /*1b2e0*/  LEA R3, R0, R3, 0x1 ;  /* 0x0000000300037211 */ /* 0x000fe200078e08ff */
[----:B------:R-:W-:Y:S01]  /*1b2f0*/  @!P1 IMAD R0, R233, 0x60, RZ ;  /* 0x00000060e9009824 */ /* 0x000fe200078e02ff */
[-C--:B------:R-:W-:Y:S02]  /*1b300*/  @!P1 MOV R22, R4.reuse ;  /* 0x0000000400169202 */ /* 0x080fe40000000f00 */
[-C--:B------:R-:W-:Y:S02]  /*1b310*/  @!P1 MOV R12, R4.reuse ;  /* 0x00000004000c9202 */ /* 0x080fe40000000f00 */
[-C--:B------:R-:W-:Y:S02]  /*1b320*/  @!P1 MOV R14, R4.reuse ;  /* 0x00000004000e9202 */ /* 0x080fe40000000f00 */
[----:B------:R-:W-:Y:S02]  /*1b330*/  @!P1 MOV R24, R4 ;  /* 0x0000000400189202 */ /* 0x000fe40000000f00 */
[----:B------:R-:W-:Y:S02]  /*1b340*/  SHF.R.U32.HI R216, RZ, 0x1, R219 ;  /* 0x00000001ffd87819 */ /* 0x000fe400000116db */
[----:B------:R-:W-:Y:S02]  /*1b350*/  SHF.L.U32 R217, R219, 0x5, RZ ;  /* 0x00000005dbd97819 */ /* 0x000fe400000006ff */
[----:B------:R-:W-:Y:S02]  /*1b360*/  IADD3 R3, PT, PT, R215, R3, RZ ;  /* 0x00000003d7037210 */ /* 0x000fe40007ffe0ff */
[----:B------:R-:W-:Y:S02]  /*1b370*/  LOP3.LUT R217, R217, 0x7c00, RZ, 0xc0, !PT ;  /* 0x00007c00d9d97812 */ /* 0x000fe400078ec0ff */
[----:B------:R-:W-:Y:S02]  /*1b380*/  MOV R212, 0x20 ;  /* 0x0000002000d47802 */ /* 0x000fe40000000f00 */
[-C--:B---3--:R-:W-:Y:S02]  /*1b390*/  @!P4 MOV R9, R7.reuse ;  /* 0x000000070009c202 */ /* 0x088fe40000000f00 */
[----:B------:R-:W-:Y:S02]  /*1b3a0*/  IADD3.X R5, PT, PT, R2, R7, RZ, P0, !PT ;  /* 0x0000000702057210 */ /* 0x000fe400007fe4ff */
[----:B------:R-:W-:Y:S01]  /*1b3b0*/  @!P1 IADD3 R6, P0, PT, R4, R6, RZ ;  /* 0x0000000604069210 */ /* 0x000fe20007f1e0ff */
[----:B------:R-:W-:Y:S01]  /*1b3c0*/  @!PT LDS RZ, [RZ] ;  /* 0x00000000fffff984 */ /* 0x000fe20000000800 */
[----:B------:R-:W-:Y:S01]  /*1b3d0*/  @!PT LDS RZ, [RZ] ;  /* 0x00000000fffff984 */ /* 0x000fe20000000800 */
[----:B------:R-:W-:Y:S01]  /*1b3e0*/  @!PT LDS RZ, [RZ] ;  /* 0x00000000fffff984 */ /* 0x000fe20000000800 */
[----:B------:R1:W-:Y:S01]  /*1b3f0*/  @!P4 LDGSTS.E.BYPASS.LTC128B.128 [R227+0xa000], desc[UR4][R8.64] ;  /* 0x0a00000008e3cfae */ /* 0x0003e2000b981a04 */
[CC--:B------:R-:W-:Y:S01]  /*1b400*/  @!P1 LEA.HI.X R29, R232.reuse, R5.reuse, R233, 0x6, P2 ;  /* 0x00000005e81d9211 */ /* 0x0c0fe200010f34e9 */
[----:B------:R-:W-:Y:S01]  /*1b410*/  @!P1 IMAD.WIDE.U32 R10, R232, 0x60, R4 ;  /* 0x00000060e80a9825 */ /* 0x000fe200078e0004 */
[----:B------:R-:W-:Y:S02]  /*1b420*/  @!P1 IADD3.X R7, PT, PT, R5, R2, RZ, P0, !PT ;  /* 0x0000000205079210 */ /* 0x000fe400007fe4ff */
[----:B------:R-:W-:Y:S01]  /*1b430*/  @!P1 MOV R19, R5 ;  /* 0x0000000500139202 */ /* 0x000fe20000000f00 */
[----:B------:R-:W-:Y:S01]  /*1b440*/  @!P1 IMAD R2, R233, 0xc0, RZ ;  /* 0x000000c0e9029824 */ /* 0x000fe200078e02ff */
[----:B------:R-:W-:Y:S01]  /*1b450*/  @!P1 IADD3 R11, PT, PT, R0, R11, RZ ;  /* 0x0000000b000b9210 */ /* 0x000fe20007ffe0ff */
[----:B------:R-:W-:Y:S01]  /*1b460*/  @P4 STS.128 [R227+0xa000], RZ ;  /* 0x00a000ffe3004388 */ /* 0x000fe20000000c00 */
[-C--:B------:R-:W-:Y:S01]  /*1b470*/  @!P1 MOV R23, R5.reuse ;  /* 0x0000000500179202 */ /* 0x080fe20000000f00 */
[C---:B------:R-:W-:Y:S01]  /*1b480*/  @!P1 IMAD.WIDE.U32 R18, R232.reuse, 0x140, R18 ;  /* 0x00000140e8129825 */ /* 0x040fe200078e0012 */
[-C--:B------:R-:W-:Y:S02]  /*1b490*/  @!P1 MOV R13, R5.reuse ;  /* 0x00000005000d9202 */ /* 0x080fe40000000f00 */
[----:B------:R-:W-:Y:S01]  /*1b4a0*/  @!P1 MOV R15, R5 ;  /* 0x00000005000f9202 */ /* 0x000fe20000000f00 */
[----:B------:R-:W-:Y:S01]  /*1b4b0*/  @!P1 IMAD.WIDE.U32 R22, R232, 0x1c0, R22 ;  /* 0x000001c0e8169825 */ /* 0x000fe200078e0016 */
[----:B------:R-:W-:Y:S01]  /*1b4c0*/  @!P1 IADD3 R19, PT, PT, R20, R19, RZ ;  /* 0x0000001314139210 */ /* 0x000fe20007ffe0ff */
[----:B------:R-:W-:Y:S01]  /*1b4d0*/  @P1 STS.128 [R227+0xa800], RZ ;  /* 0x00a800ffe3001388 */ /* 0x000fe20000000c00 */
[----:B------:R-:W-:Y:S01]  /*1b4e0*/  @!P1 MOV R25, R5 ;  /* 0x0000000500199202 */ /* 0x000fe20000000f00 */
[----:B------:R-:W-:Y:S01]  /*1b4f0*/  @!P1 IMAD.WIDE.U32 R20, R232, 0x180, R4 ;  /* 0x00000180e8149825 */ /* 0x000fe200078e0004 */
[----:B------:R-:W-:Y:S02]  /*1b500*/  @!P1 IADD3 R23, PT, PT, R27, R23, RZ ;  /* 0x000000171b179210 */ /* 0x000fe40007ffe0ff */
[----:B------:R-:W-:Y:S01]  /*1b510*/  LOP3.LUT P2, RZ, R219, 0x4, RZ, 0xc0, !PT ;  /* 0x00000004dbff7812 */ /* 0x000fe2000784c0ff */
[C---:B------:R-:W-:Y:S01]  /*1b520*/  @!P1 IMAD R0, R233.reuse, 0xa0, RZ ;  /* 0x000000a0e9009824 */ /* 0x040fe200078e02ff */
[----:B------:R-:W-:Y:S01]  /*1b530*/  @!P1 IADD3 R21, PT, PT, R26, R21, RZ ;  /* 0x000000151a159210 */ /* 0x000fe20007ffe0ff */
[----:B------:R-:W-:Y:S01]  /*1b540*/  @!PT LDS RZ, [RZ] ;  /* 0x00000000fffff984 */ /* 0x000fe20000000800 */
[----:B------:R-:W-:Y:S01]  /*1b550*/  @!PT LDS RZ, [RZ] ;  /* 0x00000000fffff984 */ /* 0x000fe20000000800 */
[----:B------:R-:W-:Y:S01]  /*1b560*/  @!PT LDS RZ, [RZ] ;  /* 0x00000000fffff984 */ /* 0x000fe20000000800 */
[----:B------:R-:W-:Y:S01]  /*1b570*/  @!P1 LDGSTS.E.BYPASS.LTC128B.128 [R227+0xa800], desc[UR4][R4.64] ;  /* 0x0a80000004e39fae */ /* 0x000fe2000b981a04 */
[CC--:B------:R-:W-:Y:S01]  /*1b580*/  @!P1 LEA R26, P0, R232.reuse, R4.reuse, 0x7 ;  /* 0x00000004e81a9211 */ /* 0x0c0fe200078038ff */
[C---:B------:R-:W-:Y:S03]  /*1b590*/  @!P1 IMAD.WIDE.U32 R12, R232.reuse, 0xe0, R12 ;  /* 0x000000e0e80c9825 */ /* 0x040fe600078e000c */
[C---:B------:R-:W-:Y:S01]  /*1b5a0*/  @!P1 LEA.HI.X R27, R232.reuse, R5, R233, 0x7, P0 ;  /* 0x00000005e81b9211 */ /* 0x040fe200000f3ce9 */
[----:B-1----:R-:W-:Y:S01]  /*1b5b0*/  @!P1 IMAD.WIDE.U32 R8, R232, 0xa0, R4 ;  /* 0x000000a0e8089825 */ /* 0x002fe200078e0004 */
[----:B------:R-:W-:Y:S01]  /*1b5c0*/  @!P1 IADD3 R13, PT, PT, R16, R13, RZ ;  /* 0x0000000d100d9210 */ /* 0x000fe20007ffe0ff */
[----:B------:R-:W-:Y:S02]  /*1b5d0*/  @P1 STS.128 [R227+0xb000], RZ ;  /* 0x00b000ffe3001388 */ /* 0x000fe40000000c00 */
[----:B------:R-:W-:Y:S01]  /*1b5e0*/  @!P1 IMAD.WIDE.U32 R14, R232, 0x120, R14 ;  /* 0x00000120e80e9825 */ /* 0x000fe200078e000e */
[----:B------:R-:W-:Y:S03]  /*1b5f0*/  @!P1 IADD3 R9, PT, PT, R0, R9, RZ ;  /* 0x0000000900099210 */ /* 0x000fe60007ffe0ff */
[----:B------:R-:W-:Y:S01]  /*1b600*/  @!P1 IMAD R0, R233, 0x160, RZ ;  /* 0x00000160e9009824 */ /* 0x000fe200078e02ff */
[----:B------:R-:W-:Y:S01]  /*1b610*/  @!P1 IADD3 R15, PT, PT, R17, R15, RZ ;  /* 0x0000000f110f9210 */ /* 0x000fe20007ffe0ff */
[----:B------:R-:W-:Y:S01]  /*1b620*/  @!PT LDS RZ, [RZ] ;  /* 0x00000000fffff984 */ /* 0x000fe20000000800 */
[----:B------:R-:W-:Y:S01]  /*1b630*/  @!PT LDS RZ, [RZ] ;  /* 0x00000000fffff984 */ /* 0x000fe20000000800 */
[----:B------:R-:W-:Y:S01]  /*1b640*/  @!PT LDS RZ, [RZ] ;  /* 0x00000000fffff984 */ /* 0x000fe20000000800 */
[----:B------:R1:W-:Y:S01]  /*1b650*/  @!P1 LDGSTS.E.BYPASS.LTC128B.128 [R227+0xb000], desc[UR4][R6.64] ;  /* 0x0b00000006e39fae */ /* 0x0003e2000b981a04 */
[C---:B------:R-:W-:Y:S04]  /*1b660*/  @!P1 IMAD.WIDE.U32 R16, R232.reuse, 0x160, R4 ;  /* 0x00000160e8109825 */ /* 0x040fe800078e0004 */
[----:B------:R-:W-:Y:S01]  /*1b670*/  @!P1 IMAD.WIDE.U32 R24, R232, 0x1a0, R24 ;  /* 0x000001a0e8189825 */ /* 0x000fe200078e0018 */
[----:B------:R-:W-:Y:S02]  /*1b680*/  @!P1 IADD3 R17, PT, PT, R0, R17, RZ ;  /* 0x0000001100119210 */ /* 0x000fe40007ffe0ff */
[----:B------:R-:W-:Y:S01]  /*1b690*/  @P1 STS.128 [R227+0xb800], RZ ;  /* 0x00b800ffe3001388 */ /* 0x000fe20000000c00 */
[----:B------:R-:W-:Y:S04]  /*1b6a0*/  LOP3.LUT R0, R216, 0x8, RZ, 0xc0, !PT ;  /* 0x00000008d8007812 */ /* 0x000fe800078ec0ff */
[----:B------:R-:W-:Y:S03]  /*1b6b0*/  LOP3.LUT R0, R0, 0x1c0, R218, 0xf8, !PT ;  /* 0x000001c000007812 */ /* 0x000fe600078ef8da */
[----:B------:R-:W-:Y:S01]  /*1b6c0*/  @!PT LDS RZ, [RZ] ;  /* 0x00000000fffff984 */ /* 0x000fe20000000800 */
[----:B------:R-:W-:Y:S01]  /*1b6d0*/  @!PT LDS RZ, [RZ] ;  /* 0x00000000fffff984 */ /* 0x000fe20000000800 */
[----:B------:R-:W-:Y:S01]  /*1b6e0*/  @!PT LDS RZ, [RZ] ;  /* 0x00000000fffff984 */ /* 0x000fe20000000800 */
[----:B------:R-:W-:Y:S01]  /*1b6f0*/  @!P1 LDGSTS.E.BYPASS.LTC128B.128 [R227+0xb800], desc[UR4][R28.64] ;  /* 0x0b8000001ce39fae */ /* 0x000fe2000b981a04 */
[----:B------:R-:W-:Y:S07]  /*1b700*/  LOP3.LUT R214, R0, R213, RZ, 0x3c, !PT ;  /* 0x000000d500d67212 */ /* 0x000fee00078e3cff */
[----:B------:R-:W-:Y:S01]  /*1b710*/  @P1 STS.128 [R227+0xc000], RZ ;  /* 0x00c000ffe3001388 */ /* 0x000fe20000000c00 */
[-C--:B-1----:R-:W-:Y:S02]  /*1b720*/  @!P1 MOV R6, R4.reuse ;  /* 0x0000000400069202 */ /* 0x082fe40000000f00 */
[-C--:B------:R-:W-:Y:S02]  /*1b730*/  @!P1 MOV R7, R5.reuse ;  /* 0x0000000500079202 */ /* 0x080fe40000000f00 */
[C---:B------:R-:W-:Y:S03]  /*1b740*/  @!P1 LEA R4, P0, R232.reuse, R4, 0x8 ;  /* 0x00000004e8049211 */ /* 0x040fe600078040ff */
[----:B------:R-:W-:Y:S01]  /*1b750*/  @!PT LDS RZ, [RZ] ;  /* 0x00000000fffff984 */ /* 0x000fe20000000800 */
[----:B------:R-:W-:Y:S01]  /*1b760*/  @!PT LDS RZ, [RZ] ;  /* 0x00000000fffff984 */ /* 0x000fe20000000800 */
[----:B------:R-:W-:Y:S01]  /*1b770*/  @!PT LDS RZ, [RZ] ;  /* 0x00000000fffff984 */ /* 0x000fe20000000800 */
[----:B------:R-:W-:Y:S01]  /*1b780*/  @!P1 LDGSTS.E.BYPASS.LTC128B.128 [R227+0xc000], desc[UR4][R10.64] ;  /* 0x0c0000000ae39fae */ /* 0x000fe2000b981a04 */
[C---:B------:R-:W-:Y:S01]  /*1b790*/  @!P1 IMAD.WIDE.U32 R6, R232.reuse, 0xc0, R6 ;  /* 0x000000c0e8069825 */ /* 0x040fe200078e0006 */
[----:B------:R-:W-:Y:S02]  /*1b7a0*/  @!P1 LEA.HI.X R5, R232, R5, R233, 0x8, P0 ;  /* 0x00000005e8059211 */ /* 0x000fe400000f44e9 */
[----:B------:R-:W-:Y:S02]  /*1b7b0*/  LOP3.LUT P0, RZ, R219, 0x2, RZ, 0xc0, !PT ;  /* 0x00000002dbff7812 */ /* 0x000fe4000780c0ff */
[----:B------:R-:W-:Y:S02]  /*1b7c0*/  @!P1 IADD3 R7, PT, PT, R2, R7, RZ ;  /* 0x0000000702079210 */ /* 0x000fe40007ffe0ff */
[----:B------:R-:W-:Y:S01]  /*1b7d0*/  @P1 STS.128 [R227+0xc800], RZ ;  /* 0x00c800ffe3001388 */ /* 0x000fe20000000c00 */
[----:B------:R-:W-:Y:S01]  /*1b7e0*/  @!P1 IMAD R2, R233, 0x1a0, RZ ;  /* 0x000001a0e9029824 */ /* 0x000fe200078e02ff */
[----:B------:R-:W-:Y:S04]  /*1b7f0*/  SEL R212, R212, 0xffffffe0, !P0 ;  /* 0xffffffe0d4d47807 */ /* 0x000fe80004000000 */
[----:B------:R-:W-:Y:S02]  /*1b800*/  @!P1 IADD3 R25, PT, PT, R2, R25, RZ ;  /* 0x0000001902199210 */ /* 0x000fe40007ffe0ff */
[----:B------:R-:W-:Y:S01]  /*1b810*/  @!PT LDS RZ, [RZ] ;  /* 0x00000000fffff984 */ /* 0x000fe20000000800 */
[----:B------:R-:W-:Y:S01]  /*1b820*/  @!PT LDS RZ, [RZ] ;  /* 0x00000000fffff984 */ /* 0x000fe20000000800 */
[----:B------:R-:W-:Y:S01]  /*1b830*/  @!PT LDS RZ, [RZ] ;  /* 0x00000000fffff984 */ /* 0x000fe20000000800 */
[----:B------:R-:W-:Y:S01]  /*1b840*/  @!P1 LDGSTS.E.BYPASS.LTC128B.128 [R227+0xc800], desc[UR4][R26.64] ;  /* 0x0c8000001ae39fae */ /* 0x000fe2000b981a04 */
[----:B------:R-:W-:Y:S04]  /*1b850*/  LOP3.LUT R2, R217, 0x200, R218, 0xf8, !PT ;  /* 0x00000200d9027812 */ /* 0x000fe800078ef8da */
[----:B------:R-:W-:Y:S03]  /*1b860*/  LOP3.LUT R0, R2, R214, RZ, 0xfc, !PT ;  /* 0x000000d602007212 */ /* 0x000fe600078efcff */
[----:B------:R-:W-:Y:S01]  /*1b870*/  @P1 STS.128 [R227+0xd000], RZ ;  /* 0x00d000ffe3001388 */ /* 0x000fe20000000c00 */
[----:B------:R-:W-:Y:S02]  /*1b880*/  LEA R2, R0, R215, 0x1 ;  /* 0x000000d700027211 */ /* 0x000fe400078e08ff */
[-C--:B------:R-:W-:Y:S02]  /*1b890*/  IADD3 R0, PT, PT, R212, R3.reuse, RZ ;  /* 0x00000003d4007210 */ /* 0x080fe40007ffe0ff */
[----:B------:R-:W-:Y:S03]  /*1b8a0*/  IADD3 R172, PT, PT, R2, R212, RZ ;  /* 0x000000d402ac7210 */ /* 0x000fe60007ffe0ff */
        /* <DEDUP_REMOVED lines=76> */
[----:B------:R-:W1:Y:S01]  /*1bd70*/  LDSM.16.M88.4 R168, [R3+0x9800] ;  /* 0x0098000003a8783b */ /* 0x000e620000000200 */
[C---:B------:R-:W-:Y:S07]  /*1bd80*/  HMMA.16816.F32 R48, R128.reuse, R50, RZ ;  /* 0x000000328030723c */ /* 0x040fee00000018ff */
[----:B------:R-:W-:Y:S01]  /*1bd90*/  LDSM.16.M88.4 R172, [R172] ;  /* 0x00000000acac783b */ /* 0x000fe20000000200 */
        /* <DEDUP_REMOVED lines=8> */
[C---:B------:R-:W-:Y:S07]  /*1be20*/  HMMA.16816.F32 R68, R128.reuse, R72, RZ ;  /* 0x000000488044723c */ /* 0x040fee00000018ff */
[----:B------:R-:W-:Y:S01]  /*1be30*/  LDSM.16.M88.4 R192, [R0+0x5800] ;  /* 0x0058000000c0783b */ /* 0x000fe20000000200 */
[C---:B------:R-:W-:Y:S07]  /*1be40*/  HMMA.16816.F32 R72, R128.reuse, R74, RZ ;  /* 0x0000004a8048723c */ /* 0x040fee00000018ff */
[----:B------:R-:W-:Y:S01]  /*1be50*/  LDSM.16.M88.4 R196, [R0+0x6000] ;  /* 0x0060000000c4783b */ /* 0x000fe20000000200 */
[C---:B----4-:R-:W-:Y:S07]  /*1be60*/  HMMA.16816.F32 R76, R128.reuse, R80, RZ ;  /* 0x00000050804c723c */ /* 0x050fee00000018ff */
[----:B------:R-:W-:Y:S01]  /*1be70*/  LDSM.16.M88.4 R200, [R0+0x7000] ;  /* 0x0070000000c8783b */ /* 0x000fe20000000200 */
[C---:B------:R-:W-:Y:S07]  /*1be80*/  HMMA.16816.F32 R80, R128.reuse, R82, RZ ;  /* 0x000000528050723c */ /* 0x040fee00000018ff */
[----:B------:R-:W-:Y:S01]  /*1be90*/  LDSM.16.M88.4 R204, [R0+0x7800] ;  /* 0x0078000000cc783b */ /* 0x000fe20000000200 */
[C---:B------:R-:W-:Y:S07]  /*1bea0*/  HMMA.16816.F32 R84, R128.reuse, R88, RZ ;  /* 0x000000588054723c */ /* 0x040fee00000018ff */
[----:B------:R-:W-:Y:S01]  /*1beb0*/  LDSM.16.M88.4 R208, [R0+0x8800] ;  /* 0x0088000000d0783b */ /* 0x000fe20000000200 */
[C---:B------:R-:W-:Y:S07]  /*1bec0*/  HMMA.16816.F32 R88, R128.reuse, R90, RZ ;  /* 0x0000005a8058723c */ /* 0x040fee00000018ff */
[----:B------:R-:W0:Y:S08]  /*1bed0*/  LDGDEPBAR ;  /* 0x00000000000079af */ /* 0x000e300000000000 */
[----:B------:R-:W4:Y:S01]  /*1bee0*/  LD.E R220, desc[UR4][R134.64+0x18c] ;  /* 0x00018c0486dc7980 */ /* 0x000f22000c101900 */
        /* <DEDUP_REMOVED lines=23> */
[C---:B-1----:R-:W-:Y:S08]  /*1c060*/  HMMA.16816.F32 R36, R172.reuse, R168, R36 ;  /* 0x000000a8ac24723c */ /* 0x042ff00000001824 */
[C---:B------:R-:W-:Y:S01]  /*1c070*/  HMMA.16816.F32 R40, R172.reuse, R170, R40 ;  /* 0x000000aaac28723c */ /* 0x040fe20000001828 */
[----:B------:R-:W1:Y:S07]  /*1c080*/  LDSM.16.M88.4 R168, [R0+0x9000] ;  /* 0x0090000000a8783b */ /* 0x000e6e0000000200 */
[C---:B---3--:R-:W-:Y:S08]  /*1c090*/  HMMA.16816.F32 R44, R172.reuse, R176, R44 ;  /* 0x000000b0ac2c723c */ /* 0x048ff0000000182c */
[C---:B------:R-:W-:Y:S01]  /*1c0a0*/  HMMA.16816.F32 R48, R172.reuse, R178, R48 ;  /* 0x000000b2ac30723c */ /* 0x040fe20000001830 */
[----:B------:R3:W1:Y:S07]  /*1c0b0*/  LDSM.16.M88.4 R176, [R0+0x9800] ;  /* 0x0098000000b0783b */ /* 0x00066e0000000200 */
[C---:B------:R-:W-:Y:S08]  /*1c0c0*/  HMMA.16816.F32 R52, R172.reuse, R180, R52 ;  /* 0x000000b4ac34723c */ /* 0x040ff00000001834 */
[C---:B------:R-:W-:Y:S08]  /*1c0d0*/  HMMA.16816.F32 R56, R172.reuse, R182, R56 ;  /* 0x000000b6ac38723c */ /* 0x040ff00000001838 */
[C---:B------:R-:W-:Y:S01]  /*1c0e0*/  HMMA.16816.F32 R60, R172.reuse, R192, R60 ;  /* 0x000000c0ac3c723c */ /* 0x040fe2000000183c */
[----:B---3--:R-:W-:Y:S04]  /*1c0f0*/  MOV R0, 0x40 ;  /* 0x0000004000007802 */ /* 0x008fe80000000f00 */
[----:B------:R-:W-:Y:S03]  /*1c100*/  SEL R0, R0, 0xffffffc0, !P2 ;  /* 0xffffffc000007807 */ /* 0x000fe60005000000 */
[C---:B------:R-:W-:Y:S03]  /*1c110*/  HMMA.16816.F32 R64, R172.reuse, R194, R64 ;  /* 0x000000c2ac40723c */ /* 0x040fe60000001840 */
[----:B------:R-:W-:Y:S02]  /*1c120*/  IADD3 R2, PT, PT, R2, R0, RZ ;  /* 0x0000000002027210 */ /* 0x000fe40007ffe0ff */
[----:B------:R-:W-:Y:S03]  /*1c130*/  IADD3 R0, PT, PT, R0, R3, RZ ;  /* 0x0000000300007210 */ /* 0x000fe60007ffe0ff */
[C---:B------:R-:W-:Y:S01]  /*1c140*/  HMMA.16816.F32 R68, R172.reuse, R196, R68 ;  /* 0x000000c4ac44723c */ /* 0x040fe20000001844 */
[----:B------:R-:W-:Y:S07]  /*1c150*/  LDSM.16.M88.4 R180, [R2] ;  /* 0x0000000002b4783b */ /* 0x000fee0000000200 */
[C---:B------:R-:W-:Y:S01]  /*1c160*/  HMMA.16816.F32 R72, R172.reuse, R198, R72 ;  /* 0x000000c6ac48723c */ /* 0x040fe20000001848 */
[----:B------:R-:W-:Y:S07]  /*1c170*/  LDSM.16.M88.4 R192, [R0+0x3000] ;  /* 0x0030000000c0783b */ /* 0x000fee0000000200 */
[C---:B--2---:R-:W-:Y:S01]  /*1c180*/  HMMA.16816.F32 R76, R172.reuse, R184, R76 ;  /* 0x000000b8ac4c723c */ /* 0x044fe2000000184c */
[----:B------:R-:W-:Y:S07]  /*1c190*/  LDSM.16.M88.4 R196, [R0+0x3800] ;  /* 0x0038000000c4783b */ /* 0x000fee0000000200 */
        /* <DEDUP_REMOVED lines=17> */
[C---:B------:R-:W-:Y:S08]  /*1c2b0*/  HMMA.16816.F32 R124, R172.reuse, R176, R124 ;  /* 0x000000b0ac7c723c */ /* 0x040ff0000000187c */
[----:B------:R-:W-:Y:S01]  /*1c2c0*/  HMMA.16816.F32 R128, R172, R178, R128 ;  /* 0x000000b2ac80723c */ /* 0x000fe20000001880 */
[----:B------:R-:W-:Y:S07]  /*1c2d0*/  LDSM.16.M88.4 R172, [R0+0x6800] ;  /* 0x0068000000ac783b */ /* 0x000fee0000000200 */
[C---:B--2---:R-:W-:Y:S01]  /*1c2e0*/  HMMA.16816.F32 R4, R180.reuse, R184, R4 ;  /* 0x000000b8b404723c */ /* 0x044fe20000001804 */
[----:B------:R-:W-:Y:S07]  /*1c2f0*/  LDSM.16.M88.4 R176, [R0+0x7000] ;  /* 0x0070000000b0783b */ /* 0x000fee0000000200 */
        /* <DEDUP_REMOVED lines=17> */
[C---:B------:R-:W-:Y:S03]  /*1c410*/  HMMA.16816.F32 R52, R180.reuse, R204, R52 ;  /* 0x000000ccb434723c */ /* 0x040fe60000001834 */
[C---:B------:R-:W-:Y:S02]  /*1c420*/  IADD3 R204, PT, PT, R212.reuse, R2, RZ ;  /* 0x00000002d4cc7210 */ /* 0x040fe40007ffe0ff */
[----:B------:R-:W-:Y:S03]  /*1c430*/  IADD3 R2, PT, PT, R212, R0, RZ ;  /* 0x00000000d4027210 */ /* 0x000fe60007ffe0ff */
[C---:B------:R-:W-:Y:S01]  /*1c440*/  HMMA.16816.F32 R56, R180.reuse, R206, R56 ;  /* 0x000000ceb438723c */ /* 0x040fe20000001838 */
[----:B------:R-:W-:Y:S07]  /*1c450*/  LDSM.16.M88.4 R204, [R204] ;  /* 0x00000000cccc783b */ /* 0x000fee0000000200 */
[C---:B------:R-:W-:Y:S08]  /*1c460*/  HMMA.16816.F32 R60, R180.reuse, R208, R60 ;  /* 0x000000d0b43c723c */ /* 0x040ff0000000183c */
[C---:B------:R-:W-:Y:S01]  /*1c470*/  HMMA.16816.F32 R64, R180.reuse, R210, R64 ;  /* 0x000000d2b440723c */ /* 0x040fe20000001840 */
[----:B------:R-:W2:Y:S07]  /*1c480*/  LDSM.16.M88.4 R208, [R2+0x2000] ;  /* 0x0020000002d0783b */ /* 0x000eae0000000200 */
        /* <DEDUP_REMOVED lines=17> */
[C---:B--2---:R-:W-:Y:S08]  /*1c5a0*/  HMMA.16816.F32 R4, R204.reuse, R208, R4 ;  /* 0x000000d0cc04723c */ /* 0x044ff00000001804 */
[C---:B------:R-:W-:Y:S08]  /*1c5b0*/  HMMA.16816.F32 R8, R204.reuse, R210, R8 ;  /* 0x000000d2cc08723c */ /* 0x040ff00000001808 */
[C---:B-1----:R-:W-:Y:S03]  /*1c5c0*/  HMMA.16816.F32 R12, R204.reuse, R168, R12 ;  /* 0x000000a8cc0c723c */ /* 0x042fe6000000180c */
[-C--:B----4-:R-:W-:Y:S01]  /*1c5d0*/  FMUL.FTZ R4, R4, R220.reuse ;  /* 0x000000dc04047220 */ /* 0x090fe20000410000 */
        /* <DEDUP_REMOVED lines=19> */
[----:B------:R1:W-:Y:S10]  /*1c710*/  MUFU.TANH R211, R7 ;  /* 0x0000000700d37308 */ /* 0x0003f40000002400 */
[----:B------:R-:W2:Y:S10]  /*1c720*/  MUFU.TANH R0, R8 ;  /* 0x0000000800007308 */ /* 0x000eb40000002400 */
[----:B------:R-:W3:Y:S01]  /*1c730*/  MUFU.TANH R186, R9 ;  /* 0x0000000900ba7308 */ /* 0x000ee20000002400 */
[----:B-1----:R-:W1:Y:S09]  /*1c740*/  LDSM.16.M88.4 R4, [R2+0x3000] ;  /* 0x003000000204783b */ /* 0x002e720000000200 */
[----:B------:R-:W4:Y:S01]  /*1c750*/  MUFU.TANH R210, R10 ;  /* 0x0000000a00d27308 */ /* 0x000f220000002400 */
[----:B--2---:R-:W-:Y:S09]  /*1c760*/  STL [R1+0x8], R0 ;  /* 0x0000080001007387 */ /* 0x004ff20000100800 */
[----:B------:R2:W1:Y:S10]  /*1c770*/  MUFU.TANH R235, R11 ;  /* 0x0000000b00eb7308 */ /* 0x0004740000002400 */
[----:B------:R3:W1:Y:S10]  /*1c780*/  MUFU.TANH R185, R16 ;  /* 0x0000001000b97308 */ /* 0x0006740000002400 */
[----:B------:R-:W4:Y:S01]  /*1c790*/  MUFU.TANH R171, R12 ;  /* 0x0000000c00ab7308 */ /* 0x000f220000002400 */
[----:B--2---:R-:W2:Y:S09]  /*1c7a0*/  LDSM.16.M88.4 R8, [R2+0x3800] ;  /* 0x003800000208783b */ /* 0x004eb20000000200 */
[----:B------:R-:W2:Y:S01]  /*1c7b0*/  MUFU.TANH R187, R13 ;  /* 0x0000000d00bb7308 */ /* 0x000ea20000002400 */
[C---:B-1----:R-:W-:Y:S03]  /*1c7c0*/  HMMA.16816.F32 R20, R204.reuse, R4, R20 ;  /* 0x00000004cc14723c */ /* 0x042fe60000001814 */
[----:B---3-5:R-:W-:Y:S06]  /*1c7d0*/  MOV R16, R237 ;  /* 0x000000ed00107202 */ /* 0x028fec0000000f00 */
[----:B------:R-:W1:Y:S01]  /*1c7e0*/  MUFU.TANH R239, R14 ;  /* 0x0000000e00ef7308 */ /* 0x000e620000002400 */
        /* <DEDUP_REMOVED lines=156> */
[----:B------:R-:W1:Y:S06]  /*1d1b0*/  LDSM.16.M88.4 R8, [R2+0x9800] ;  /* 0x009800000208783b */ /* 0x000e6c0000000200 */
[----:B------:R3:W1:Y:S01]  /*1d1c0*/  MUFU.TANH R43, R71 ;  /* 0x00000047002b7308 */ /* 0x0006620000002400 */
[----:B------:R-:W-:Y:S04]  /*1d1d0*/  DEPBAR.LE SB0, 0x0 ;  /* 0x000080000000791a */ /* 0x000fe80000000000 */
[----:B--2---:R-:W2:Y:S05]  /*1d1e0*/  LDL R101, [R1+0x58] ;  /* 0x0000580001657983 */ /* 0x004eaa0000100800 */
[----:B------:R3:W1:Y:S01]  /*1d1f0*/  MUFU.TANH R69, R73 ;  /* 0x0000004900457308 */ /* 0x0006620000002400 */
[C---:B----4-:R-:W-:Y:S05]  /*1d200*/  HMMA.16816.F32 R116, R204.reuse, R4, R116 ;  /* 0x00000004cc74723c */ /* 0x050fea0000001874 */
[-C--:B------:R-:W-:Y:S01]  /*1d210*/  FMUL.FTZ R108, R108, R220.reuse ;  /* 0x000000dc6c6c7220 */ /* 0x080fe20000410000 */
[-C--:B------:R-:W-:Y:S03]  /*1d220*/  FMUL.FTZ R109, R109, R220.reuse ;  /* 0x000000dc6d6d7220 */ /* 0x080fe60000410000 */
[----:B------:R3:W4:Y:S01]  /*1d230*/  MUFU.TANH R32, R82 ;  /* 0x0000005200207308 */ /* 0x0007220000002400 */
[----:B------:R-:W-:Y:S01]  /*1d240*/  BAR.SYNC.DEFER_BLOCKING 0x0 ;  /* 0x0000000000007b1d */ /* 0x000fe20000010000 */
[C---:B------:R-:W-:Y:S03]  /*1d250*/  HMMA.16816.F32 R120, R204.reuse, R6, R120 ;  /* 0x00000006cc78723c */ /* 0x040fe60000001878 */
[-C--:B------:R-:W-:Y:S01]  /*1d260*/  FMUL.FTZ R110, R110, R220.reuse ;  /* 0x000000dc6e6e7220 */ /* 0x080fe20000410000 */
[-C--:B------:R-:W-:Y:S01]  /*1d270*/  FMUL.FTZ R111, R111, R220.reuse ;  /* 0x000000dc6f6f7220 */ /* 0x080fe20000410000 */
[-C--:B------:R-:W-:Y:S03]  /*1d280*/  FMUL.FTZ R112, R112, R220.reuse ;  /* 0x000000dc70707220 */ /* 0x080fe60000410000 */
[----:B------:R3:W2:Y:S01]  /*1d290*/  MUFU.TANH R80, R87 ;  /* 0x0000005700507308 */ /* 0x0006a20000002400 */
[-C--:B------:R-:W-:Y:S01]  /*1d2a0*/  FMUL.FTZ R113, R113, R220.reuse ;  /* 0x000000dc71717220 */ /* 0x080fe20000410000 */
[-C--:B------:R-:W-:Y:S01]  /*1d2b0*/  FMUL.FTZ R114, R114, R220.reuse ;  /* 0x000000dc72727220 */ /* 0x080fe20000410000 */
[-C--:B------:R-:W-:Y:S01]  /*1d2c0*/  FMUL.FTZ R115, R115, R220.reuse ;  /* 0x000000dc73737220 */ /* 0x080fe20000410000 */
[-C--:B------:R-:W-:Y:S01]  /*1d2d0*/  FMUL.FTZ R116, R116, R220.reuse ;  /* 0x000000dc74747220 */ /* 0x080fe20000410000 */
[-C--:B------:R-:W-:Y:S01]  /*1d2e0*/  FMUL.FTZ R117, R117, R220.reuse ;  /* 0x000000dc75757220 */ /* 0x080fe20000410000 */
[-C--:B------:R-:W-:Y:S01]  /*1d2f0*/  FMUL.FTZ R118, R118, R220.reuse ;  /* 0x000000dc76767220 */ /* 0x080fe20000410000 */
[-C--:B------:R-:W-:Y:S03]  /*1d300*/  FMUL.FTZ R119, R119, R220.reuse ;  /* 0x000000dc77777220 */ /* 0x080fe60000410000 */
[----:B------:R3:W2:Y:S01]  /*1d310*/  MUFU.TANH R29, R90 ;  /* 0x0000005a001d7308 */ /* 0x0006a20000002400 */
[-C--:B------:R-:W-:Y:S01]  /*1d320*/  FMUL.FTZ R121, R121, R220.reuse ;  /* 0x000000dc79797220 */ /* 0x080fe20000410000 */
[-C--:B------:R-:W-:Y:S01]  /*1d330*/  FMUL.FTZ R120, R120, R220.reuse ;  /* 0x000000dc78787220 */ /* 0x080fe20000410000 */
[C---:B-1----:R-:W-:Y:S07]  /*1d340*/  HMMA.16816.F32 R124, R204.reuse, R8, R124 ;  /* 0x00000008cc7c723c */ /* 0x042fee000000187c */
[----:B------:R3:W1:Y:S01]  /*1d350*/  MUFU.TANH R197, R34 ;  /* 0x0000002200c57308 */ /* 0x0006620000002400 */
[-C--:B------:R-:W-:Y:S01]  /*1d360*/  FMUL.FTZ R122, R122, R220.reuse ;  /* 0x000000dc7a7a7220 */ /* 0x080fe20000410000 */
[-C--:B------:R-:W-:Y:S01]  /*1d370*/  FMUL.FTZ R123, R123, R220.reuse ;  /* 0x000000dc7b7b7220 */ /* 0x080fe20000410000 */
[----:B------:R-:W-:Y:S07]  /*1d380*/  HMMA.16816.F32 R128, R204, R10, R128 ;  /* 0x0000000acc80723c */ /* 0x000fee0000001880 */
[----:B------:R3:W1:Y:S10]  /*1d390*/  MUFU.TANH R36, R37 ;  /* 0x0000002500247308 */ /* 0x0006740000002400 */
        /* <DEDUP_REMOVED lines=9> */
[----:B------:R-:W-:Y:S06]  /*1d430*/  FMUL.FTZ R129, R129, R220 ;  /* 0x000000dc81817220 */ /* 0x000fec0000410000 */
        /* <DEDUP_REMOVED lines=29> */
[----:B------:R3:W1:Y:S01]  /*1d610*/  MUFU.TANH R243, R23 ;  /* 0x0000001700f37308 */ /* 0x0006620000002400 */
[----:B--2---:R-:W-:Y:S09]  /*1d620*/  ISETP.GT.AND P0, PT, R16, R101, PT ;  /* 0x000000651000720c */ /* 0x004ff20003f04270 */
[----:B------:R3:W2:Y:S10]  /*1d630*/  MUFU.TANH R176, R24 ;  /* 0x0000001800b07308 */ /* 0x0006b40000002400 */
        /* <DEDUP_REMOVED lines=41> */
[----:B------:R-:W1:Y:S01]  /*1d8d0*/  MUFU.TANH R38, R38 ;  /* 0x0000002600267308 */ /* 0x000e620000002400 */
[----:B--234-:R-:W-:Y:S05]  /*1d8e0*/  @!P0 BRA `(.L_x_6325) ;  /* 0x0000000c00988947 */ /* 0x01cfea0003800000 */
[----:B------:R-:W2:Y:S01]  /*1d8f0*/  LDL.64 R18, [R1+0x50] ;  /* 0x0000500001127983 */ /* 0x000ea20000100a00 */
[----:B------:R-:W-:Y:S01]  /*1d900*/  BSSY.RECONVERGENT B0, `(.L_x_6326) ;  /* 0x000005a000007945 */ /* 0x000fe20003800200 */
[----:B------:R-:W-:Y:S02]  /*1d910*/  IMAD.SHL.U32 R11, R230, 0x20, RZ ;  /* 0x00000020e60b7824 */ /* 0x000fe400078e00ff */
[----:B------:R-:W3:Y:S04]  /*1d920*/  LDL R3, [R1+0x3c] ;  /* 0x00003c0001037983 */ /* 0x000ee80000100800 */
[----:B------:R-:W4:Y:S04]  /*1d930*/  LDL R12, [R1+0x2c] ;  /* 0x00002c00010c7983 */ /* 0x000f280000100800 */
[----:B------:R-:W5:Y:S01]  /*1d940*/  LDL R13, [R1+0x28] ;  /* 0x00002800010d7983 */ /* 0x000f620000100800 */
[----:B--2---:R-:W-:Y:S04]  /*1d950*/  ISETP.NE.U32.AND P3, PT, R18, RZ, PT ;  /* 0x000000ff1200720c */ /* 0x004fe80003f65070 */
[----:B------:R-:W-:Y:S01]  /*1d960*/  ISETP.NE.AND.EX P3, PT, R19, RZ, PT, P3 ;  /* 0x000000ff1300720c */ /* 0x000fe20003f65330 */
[----:B---3--:R-:W-:Y:S11]  /*1d970*/  IMAD.MOV.U32 R14, RZ, RZ, R3 ;  /* 0x000000ffff0e7224 */ /* 0x008ff600078e0003 */
[----:B------:R-:W-:Y:S01]  /*1d980*/  @!UPT UIADD3 URZ, UPT, UPT, URZ, URZ, URZ ;  /* 0x000000fffffff290 */ /* 0x000fe2000fffe0ff */
        /* <DEDUP_REMOVED lines=9> */
[----:B----4-:R-:W-:Y:S02]  /*1da20*/  @!P3 IADD3 R12, P0, PT, R3, R12, RZ ;  /* 0x0000000c030cb210 */ /* 0x010fe40007f1e0ff */
[----:B------:R-:W-:Y:S02]  /*1da30*/  LOP3.LUT R227, R2, 0x1e00, R14, 0xf8, !PT ;  /* 0x00001e0002e37812 */ /* 0x000fe400078ef80e */
[----:B-----5:R-:W-:Y:S01]  /*1da40*/  @!P3 LEA.HI.X.SX32 R13, R0, R13, 0x1, P0 ;  /* 0x0000000d000db211 */ /* 0x020fe200000f0eff */
[----:B------:R2:W-:Y:S04]  /*1da50*/  @!P3 STL [R1+0x2c], R12 ;  /* 0x00002c0c0100b387 */ /* 0x0005e80000100800 */
[----:B------:R2:W-:Y:S01]  /*1da60*/  @!P3 STL [R1+0x28], R13 ;  /* 0x0000280d0100b387 */ /* 0x0005e20000100800 */
[----:B------:R-:W-:Y:S05]  /*1da70*/  @!P3 BRA `(.L_x_6327) ;  /* 0x000000040008b947 */ /* 0x000fea0003800000 */
[----:B------:R-:W-:Y:S01]  /*1da80*/  IMAD.SHL.U32 R8, R16, 0x100, RZ ;  /* 0x0000010010087824 */ /* 0x000fe200078e00ff */
[----:B------:R-:W3:Y:S04]  /*1da90*/  LD.E R2, desc[UR4][R134.64+0x170] ;  /* 0x0001700486027980 */ /* 0x000ee8000c101900 */
[----:B------:R-:W4:Y:S01]  /*1daa0*/  LDL.64 R14, [R1+0x20] ;  /* 0x00002000010e7983 */ /* 0x000f220000100a00 */
[----:B------:R-:W-:Y:S02]  /*1dab0*/  IADD3 R10, PT, PT, R8, -0x100, RZ ;  /* 0xffffff00080a7810 */ /* 0x000fe40007ffe0ff */
[----:B------:R-:W-:Y:S02]  /*1dac0*/  IABS R9, R8 ;  /* 0x0000000800097213 */ /* 0x000fe40000000000 */
        /* <DEDUP_REMOVED lines=10> */
[--C-:B---3--:R-:W-:Y:S02]  /*1db70*/  IMAD.MOV R3, RZ, RZ, -R5.reuse ;  /* 0x000000ffff037224 */ /* 0x108fe400078e0a05 */
        /* <DEDUP_REMOVED lines=45> */
[C---:B--2---:R-:W-:Y:S03]  /*1de50*/  LEA R12, P0, R2.reuse, R12, 0x1 ;  /* 0x0000000c020c7211 */ /* 0x044fe600078008ff */
[----:B------:R-:W-:Y:S02]  /*1de60*/  IMAD.IADD R0, R3, 0x1, R0 ;  /* 0x0000000103007824 */ /* 0x000fe400078e0200 */
[----:B------:R3:W-:Y:S03]  /*1de70*/  STL [R1+0x2c], R12 ;  /* 0x00002c0c01007387 */ /* 0x0007e60000100800 */
[----:B------:R-:W-:Y:S05]  /*1de80*/  LEA.HI.X R13, R2, R13, R0, 0x1, P0 ;  /* 0x0000000d020d7211 */ /* 0x000fea00000f0c00 */
[----:B------:R3:W-:Y:S02]  /*1de90*/  STL [R1+0x28], R13 ;  /* 0x0000280d01007387 */ /* 0x0007e40000100800 */
.L_x_6327:
[----:B------:R-:W-:Y:S05]  /*1dea0*/  BSYNC.RECONVERGENT B0 ;  /* 0x0000000000007941 */ /* 0x000fea0003800200 */
.L_x_6326:
[----:B------:R-:W4:Y:S01]  /*1deb0*/  LDL R6, [R1+0x28] ;  /* 0x0000280001067983 */ /* 0x000f220000100800 */
[----:B------:R-:W-:Y:S01]  /*1dec0*/  IADD3 R2, P5, PT, R11, R12, RZ ;  /* 0x0000000c0b027210 */ /* 0x000fe20007fbe0ff */
[C---:B------:R-:W-:Y:S01]  /*1ded0*/  @!P1 IMAD R25, R231.reuse, 0x1a0, RZ ;  /* 0x000001a0e7199824 */ /* 0x040fe200078e02ff */
[----:B------:R-:W-:Y:S01]  /*1dee0*/  SHF.L.U64.HI R0, R230, 0x5, R231 ;  /* 0x00000005e6007819 */ /* 0x000fe200000102e7 */
[----:B------:R-:W-:Y:S01]  /*1def0*/  @!P1 IMAD R26, R231, 0x180, RZ ;  /* 0x00000180e71a9824 */ /* 0x000fe200078e02ff */
[----:B------:R-:W-:Y:S01]  /*1df00*/  LEA R227, R227, R215, 0x1 ;  /* 0x000000d7e3e37211 */ /* 0x000fe200078e08ff */
[----:B------:R-:W-:Y:S01]  /*1df10*/  @!P1 IMAD.MOV.U32 R16, RZ, RZ, R2 ;  /* 0x000000ffff109224 */ /* 0x000fe200078e0002 */
[----:B------:R-:W-:Y:S01]  /*1df20*/  @!P1 IADD3 R4, P0, PT, R2, R11, RZ ;  /* 0x0000000b02049210 */ /* 0x000fe20007f1e0ff */
[----:B------:R-:W-:Y:S01]  /*1df30*/  @!P1 IMAD R27, R231, 0x1c0, RZ ;  /* 0x000001c0e71b9824 */ /* 0x000fe200078e02ff */
[-C--:B------:R-:W-:Y:S02]  /*1df40*/  @!P1 MOV R14, R2.reuse ;  /* 0x00000002000e9202 */ /* 0x080fe40000000f00 */
[----:B------:R-:W-:Y:S02]  /*1df50*/  @!P1 MOV R18, R2 ;  /* 0x0000000200129202 */ /* 0x000fe40000000f00 */
[----:B----4-:R-:W-:Y:S01]  /*1df60*/  IADD3.X R3, PT, PT, R0, R6, RZ, P5, !PT ;  /* 0x0000000600037210 */ /* 0x010fe20002ffe4ff */
[----:B------:R-:W-:Y:S01]  /*1df70*/  @!P4 IMAD.MOV.U32 R7, RZ, RZ, R6 ;  /* 0x000000ffff07c224 */ /* 0x000fe200078e0006 */
[----:B------:R-:W-:Y:S02]  /*1df80*/  @!P4 MOV R6, R12 ;  /* 0x0000000c0006c202 */ /* 0x000fe40000000f00 */
[----:B------:R-:W-:Y:S01]  /*1df90*/  @!P1 IADD3.X R5, PT, PT, R3, R0, RZ, P0, !PT ;  /* 0x0000000003059210 */ /* 0x000fe200007fe4ff */
[C-C-:B------:R-:W-:Y:S01]  /*1dfa0*/  @!P1 IMAD.WIDE.U32 R22, R230.reuse, 0x60, R2.reuse ;  /* 0x00000060e6169825 */ /* 0x140fe200078e0002 */
[-C--:B--23--:R-:W-:Y:S01]  /*1dfb0*/  @!P1 MOV R12, R2.reuse ;  /* 0x00000002000c9202 */ /* 0x08cfe20000000f00 */
[----:B------:R-:W-:Y:S01]  /*1dfc0*/  @!PT LDS RZ, [RZ] ;  /* 0x00000000fffff984 */ /* 0x000fe20000000800 */
[----:B------:R-:W-:Y:S01]  /*1dfd0*/  @!PT LDS RZ, [RZ] ;  /* 0x00000000fffff984 */ /* 0x000fe20000000800 */
[----:B------:R-:W-:Y:S01]  /*1dfe0*/  @!PT LDS RZ, [RZ] ;  /* 0x00000000fffff984 */ /* 0x000fe20000000800 */
[----:B------:R2:W-:Y:S01]  /*1dff0*/  @!P4 LDGSTS.E.BYPASS.LTC128B.128 [R227+0x2000], desc[UR4][R6.64] ;  /* 0x0200000006e3cfae */ /* 0x0005e2000b981a04 */
[-C--:B------:R-:W-:Y:S01]  /*1e000*/  @!P1 MOV R13, R3.reuse ;  /* 0x00000003000d9202 */ /* 0x080fe20000000f00 */
[C---:B------:R-:W-:Y:S01]  /*1e010*/  @!P1 IMAD.WIDE.U32 R20, R230.reuse, 0xa0, R2 ;  /* 0x000000a0e6149825 */ /* 0x040fe200078e0002 */
[-C--:B------:R-:W-:Y:S01]  /*1e020*/  @!P1 MOV R17, R3.reuse ;  /* 0x0000000300119202 */ /* 0x080fe20000000f00 */
[----:B------:R3:W-:Y:S01]  /*1e030*/  @P4 STS.128 [R227+0x2000], RZ ;  /* 0x002000ffe3004388 */ /* 0x0007e20000000c00 */
[CC--:B------:R-:W-:Y:S01]  /*1e040*/  @!P1 LEA R24, P4, R230.reuse, R2.reuse, 0x6 ;  /* 0x00000002e6189211 */ /* 0x0c0fe200078830ff */
[C---:B------:R-:W-:Y:S01]  /*1e050*/  @!P1 IMAD.WIDE.U32 R12, R230.reuse, 0x140, R12 ;  /* 0x00000140e60c9825 */ /* 0x040fe200078e000c */
[----:B------:R-:W-:Y:S01]  /*1e060*/  @!P1 MOV R19, R3 ;  /* 0x0000000300139202 */ /* 0x000fe20000000f00 */
[----:B------:R3:W-:Y:S02]  /*1e070*/  @P1 STS.128 [R227+0x2800], RZ ;  /* 0x002800ffe3001388 */ /* 0x0007e40000000c00 */
[C---:B------:R-:W-:Y:S02]  /*1e080*/  @!P1 IMAD.WIDE.U32 R16, R230.reuse, 0xe0, R16 ;  /* 0x000000e0e6109825 */ /* 0x040fe400078e0010 */
[----:B------:R-:W-:Y:S01]  /*1e090*/  @!PT LDS RZ, [RZ] ;  /* 0x00000000fffff984 */ /* 0x000fe20000000800 */
[----:B------:R-:W-:Y:S01]  /*1e0a0*/  @!PT LDS RZ, [RZ] ;  /* 0x00000000fffff984 */ /* 0x000fe20000000800 */
[----:B------:R-:W-:Y:S01]  /*1e0b0*/  @!PT LDS RZ, [RZ] ;  /* 0x00000000fffff984 */ /* 0x000fe20000000800 */
[----:B------:R-:W-:Y:S02]  /*1e0c0*/  @!P1 LDGSTS.E.BYPASS.LTC128B.128 [R227+0x2800], desc[UR4][R2.64] ;  /* 0x0280000002e39fae */ /* 0x000fe4000b981a04 */
[C---:B------:R-:W-:Y:S02]  /*1e0d0*/  @!P1 IMAD.WIDE.U32 R8, R230.reuse, 0x180, R2 ;  /* 0x00000180e6089825 */ /* 0x040fe400078e0002 */
[----:B------:R3:W-:Y:S02]  /*1e0e0*/  @P1 STS.128 [R227+0x3000], RZ ;  /* 0x003000ffe3001388 */ /* 0x0007e40000000c00 */
[----:B------:R-:W-:Y:S01]  /*1e0f0*/  @!P1 IMAD.WIDE.U32 R18, R230, 0xc0, R18 ;  /* 0x000000c0e6129825 */ /* 0x000fe200078e0012 */
[----:B------:R-:W-:Y:S01]  /*1e100*/  @!P1 IADD3 R9, PT, PT, R26, R9, RZ ;  /* 0x000000091a099210 */ /* 0x000fe20007ffe0ff */
[----:B------:R-:W-:Y:S01]  /*1e110*/  @!PT LDS RZ, [RZ] ;  /* 0x00000000fffff984 */ /* 0x000fe20000000800 */
[----:B------:R-:W-:Y:S01]  /*1e120*/  @!PT LDS RZ, [RZ] ;  /* 0x00000000fffff984 */ /* 0x000fe20000000800 */
[----:B------:R-:W-:Y:S01]  /*1e130*/  @!PT LDS RZ, [RZ] ;  /* 0x00000000fffff984 */ /* 0x000fe20000000800 */
[----:B------:R4:W-:Y:S01]  /*1e140*/  @!P1 LDGSTS.E.BYPASS.LTC128B.128 [R227+0x3000], desc[UR4][R4.64] ;  /* 0x0300000004e39fae */ /* 0x0009e2000b981a04 */
[CC--:B------:R-:W-:Y:S01]  /*1e150*/  @!P1 LEA R26, P0, R230.reuse, R2.reuse, 0x7 ;  /* 0x00000002e61a9211 */ /* 0x0c0fe200078038ff */
[--C-:B------:R-:W-:Y:S02]  /*1e160*/  @!P1 IMAD.MOV.U32 R15, RZ, RZ, R3.reuse ;  /* 0x000000ffff0f9224 */ /* 0x100fe400078e0003 */
[----:B------:R3:W-:Y:S01]  /*1e170*/  @P1 STS.128 [R227+0x3800], RZ ;  /* 0x003800ffe3001388 */ /* 0x0007e20000000c00 */
[----:B------:R-:W-:Y:S04]  /*1e180*/  @!P1 IMAD.WIDE.U32 R10, R230, 0x160, R2 ;  /* 0x00000160e60a9825 */ /* 0x000fe800078e0002 */
[C---:B--2---:R-:W-:Y:S02]  /*1e190*/  @!P1 IMAD R6, R231.reuse, 0x60, RZ ;  /* 0x00000060e7069824 */ /* 0x044fe400078e02ff */
[C---:B------:R-:W-:Y:S02]  /*1e1a0*/  @!P1 IMAD R7, R231.reuse, 0x140, RZ ;  /* 0x00000140e7079824 */ /* 0x040fe400078e02ff */
[----:B------:R-:W-:Y:S02]  /*1e1b0*/  @!P1 IMAD.IADD R23, R6, 0x1, R23 ;  /* 0x0000000106179824 */ /* 0x000fe400078e0217 */
[----:B------:R-:W-:Y:S01]  /*1e1c0*/  @!P1 IMAD R6, R231, 0xa0, RZ ;  /* 0x000000a0e7069824 */ /* 0x000fe200078e02ff */
[----:B------:R-:W-:Y:S01]  /*1e1d0*/  @!P1 IADD3 R13, PT, PT, R7, R13, RZ ;  /* 0x0000000d070d9210 */ /* 0x000fe20007ffe0ff */
[----:B------:R-:W-:Y:S02]  /*1e1e0*/  @!P1 IMAD.MOV.U32 R7, RZ, RZ, R3 ;  /* 0x000000ffff079224 */ /* 0x000fe400078e0003 */
[----:B------:R-:W-:Y:S01]  /*1e1f0*/  @!P1 IMAD.IADD R21, R6, 0x1, R21 ;  /* 0x0000000106159824 */ /* 0x000fe200078e0215 */
[-C--:B------:R-:W-:Y:S01]  /*1e200*/  @!P1 MOV R6, R2.reuse ;  /* 0x0000000200069202 */ /* 0x080fe20000000f00 */
[C---:B------:R-:W-:Y:S04]  /*1e210*/  @!P1 IMAD.WIDE.U32 R14, R230.reuse, 0x120, R14 ;  /* 0x00000120e60e9825 */ /* 0x040fe800078e000e */
[C---:B------:R-:W-:Y:S04]  /*1e220*/  @!P1 IMAD.WIDE.U32 R6, R230.reuse, 0x1a0, R6 ;  /* 0x000001a0e6069825 */ /* 0x040fe800078e0006 */
[----:B----4-:R-:W-:Y:S01]  /*1e230*/  @!P1 IMAD R4, R231, 0xe0, RZ ;  /* 0x000000e0e7049824 */ /* 0x010fe200078e02ff */
[----:B------:R-:W-:Y:S01]  /*1e240*/  @!P1 IADD3 R7, PT, PT, R25, R7, RZ ;  /* 0x0000000719079210 */ /* 0x000fe20007ffe0ff */
[C---:B------:R-:W-:Y:S01]  /*1e250*/  @!P1 IMAD R5, R231.reuse, 0x120, RZ ;  /* 0x00000120e7059824 */ /* 0x040fe200078e02ff */
[----:B------:R-:W-:Y:S01]  /*1e260*/  @!P1 LEA.HI.X R25, R230, R3, R231, 0x6, P4 ;  /* 0x00000003e6199211 */ /* 0x000fe200020f34e7 */
[----:B------:R-:W-:Y:S01]  /*1e270*/  @!P1 IMAD R0, R231, 0xc0, RZ ;  /* 0x000000c0e7009824 */ /* 0x000fe200078e02ff */
[----:B------:R-:W-:Y:S01]  /*1e280*/  @!P1 IADD3 R17, PT, PT, R4, R17, RZ ;  /* 0x0000001104119210 */ /* 0x000fe20007ffe0ff */
[----:B------:R-:W-:Y:S01]  /*1e290*/  @!P1 IMAD.IADD R15, R5, 0x1, R15 ;  /* 0x00000001050f9824 */ /* 0x000fe200078e020f */
[-C--:B------:R-:W-:Y:S01]  /*1e2a0*/  @!P1 MOV R4, R2.reuse ;  /* 0x0000000200049202 */ /* 0x080fe20000000f00 */
[----:B------:R-:W-:Y:S01]  /*1e2b0*/  @!PT LDS RZ, [RZ] ;  /* 0x00000000fffff984 */ /* 0x000fe20000000800 */
[----:B------:R-:W-:Y:S01]  /*1e2c0*/  @!PT LDS RZ, [RZ] ;  /* 0x00000000fffff984 */ /* 0x000fe20000000800 */
[----:B------:R-:W-:Y:S01]  /*1e2d0*/  @!PT LDS RZ, [RZ] ;  /* 0x00000000fffff984 */ /* 0x000fe20000000800 */
[----:B------:R3:W-:Y:S01]  /*1e2e0*/  @!P1 LDGSTS.E.BYPASS.LTC128B.128 [R227+0x3800], desc[UR4][R24.64] ;  /* 0x0380000018e39fae */ /* 0x0007e2000b981a04 */
[----:B------:R-:W-:Y:S01]  /*1e2f0*/  @!P1 IMAD.MOV.U32 R5, RZ, RZ, R3 ;  /* 0x000000ffff059224 */ /* 0x000fe200078e0003 */
[----:B------:R-:W-:Y:S01]  /*1e300*/  @!P1 IADD3 R19, PT, PT, R0, R19, RZ ;  /* 0x0000001300139210 */ /* 0x000fe20007ffe0ff */
[----:B------:R-:W-:Y:S01]  /*1e310*/  @!P1 IMAD R0, R231, 0x160, RZ ;  /* 0x00000160e7009824 */ /* 0x000fe200078e02ff */
[----:B------:R3:W-:Y:S01]  /*1e320*/  @P1 STS.128 [R227+0x4000], RZ ;  /* 0x004000ffe3001388 */ /* 0x0007e20000000c00 */
[----:B------:R-:W-:Y:S03]  /*1e330*/  @!P1 IMAD.WIDE.U32 R4, R230, 0x1c0, R4 ;  /* 0x000001c0e6049825 */ /* 0x000fe600078e0004 */
[----:B------:R-:W-:Y:S01]  /*1e340*/  @!PT LDS RZ, [RZ] ;  /* 0x00000000fffff984 */ /* 0x000fe20000000800 */
[----:B------:R-:W-:Y:S01]  /*1e350*/  @!PT LDS RZ, [RZ] ;  /* 0x00000000fffff984 */ /* 0x000fe20000000800 */
[----:B------:R-:W-:Y:S01]  /*1e360*/  @!PT LDS RZ, [RZ] ;  /* 0x00000000fffff984 */ /* 0x000fe20000000800 */
[----:B------:R3:W-:Y:S01]  /*1e370*/  @!P1 LDGSTS.E.BYPASS.LTC128B.128 [R227+0x4000], desc[UR4][R22.64] ;  /* 0x0400000016e39fae */ /* 0x0007e2000b981a04 */
[----:B------:R-:W-:Y:S02]  /*1e380*/  @!P1 IADD3 R11, PT, PT, R0, R11, RZ ;  /* 0x0000000b000b9210 */ /* 0x000fe40007ffe0ff */
[----:B------:R-:W-:Y:S01]  /*1e390*/  @!P1 IADD3 R5, PT, PT, R27, R5, RZ ;  /* 0x000000051b059210 */ /* 0x000fe20007ffe0ff */
[----:B------:R3:W-:Y:S01]  /*1e3a0*/  @P1 STS.128 [R227+0x4800], RZ ;  /* 0x004800ffe3001388 */ /* 0x0007e20000000c00 */
        /* <DEDUP_REMOVED lines=58> */
.L_x_6325:
[----:B------:R-:W-:Y:S05]  /*1e750*/  BSYNC.RECONVERGENT B1 ;  /* 0x0000000000017941 */ /* 0x000fea0003800200 */
.L_x_6324:
[----:B------:R-:W-:Y:S01]  /*1e760*/  LOP3.LUT R221, R221, 0xffffffdf, RZ, 0xc0, !PT ;  /* 0xffffffdfdddd7812 */ /* 0x000fe200078ec0ff */
[----:B---3--:R-:W2:Y:S01]  /*1e770*/  LDL.LU R2, [R1+0x8] ;  /* 0x0000080001027983 */ /* 0x008ea20000300800 */
[----:B------:R-:W-:Y:S01]  /*1e780*/  LOP3.LUT R223, R223, 0xffff7fff, RZ, 0xc0, !PT ;  /* 0xffff7fffdfdf7812 */ /* 0x000fe200078ec0ff */
[----:B------:R-:W-:Y:S01]  /*1e790*/  IMAD.SHL.U32 R3, R219, 0x2, RZ ;  /* 0x00000002db037824 */ /* 0x000fe200078e00ff */
[----:B------:R-:W-:Y:S01]  /*1e7a0*/  @P2 LOP3.LUT R221, R221, 0x20, RZ, 0xfc, !PT ;  /* 0x00000020dddd2812 */ /* 0x000fe200078efcff */
[----:B------:R-:W3:Y:S01]  /*1e7b0*/  LDL R0, [R1+0x5c] ;  /* 0x00005c0001007983 */ /* 0x000ee20000100800 */
[----:B-1----:R-:W-:Y:S01]  /*1e7c0*/  IMAD.MOV.U32 R22, RZ, RZ, R73 ;  /* 0x000000ffff167224 */ /* 0x002fe200078e0049 */
[----:B------:R-:W1:Y:S01]  /*1e7d0*/  S2UR UR6, SR_CgaCtaId ;  /* 0x00000000000679c3 */ /* 0x000e620000008800 */
[----:B------:R-:W-:Y:S01]  /*1e7e0*/  LOP3.LUT R221, R221, 0xffffffef, RZ, 0xc0, !PT ;  /* 0xffffffefdddd7812 */ /* 0x000fe200078ec0ff */
[----:B------:R4:W-:Y:S01]  /*1e7f0*/  STL [R1+0x74], R227 ;  /* 0x000074e301007387 */ /* 0x0009e20000100800 */
[----:B------:R-:W-:Y:S01]  /*1e800*/  IMAD.MOV.U32 R18, RZ, RZ, R59 ;  /* 0x000000ffff127224 */ /* 0x000fe200078e003b */
[----:B------:R-:W-:Y:S01]  /*1e810*/  UMOV UR7, 0x400 ;  /* 0x0000040000077882 */ /* 0x000fe20000000000 */
[----:B------:R-:W-:Y:S01]  /*1e820*/  @P3 LOP3.LUT R221, R221, 0x10, RZ, 0xfc, !PT ;  /* 0x00000010dddd3812 */ /* 0x000fe200078efcff */
[----:B------:R1:W-:Y:S01]  /*1e830*/  STL [R1+0x70], R217 ;  /* 0x000070d901007387 */ /* 0x0003e20000100800 */
[----:B------:R-:W-:Y:S02]  /*1e840*/  VIADD R59, R225, 0x8 ;  /* 0x00000008e13b7836 */ /* 0x000fe40000000000 */
[----:B------:R-:W-:Y:S01]  /*1e850*/  LOP3.LUT R221, R221, 0xfffffff7, RZ, 0xc0, !PT ;  /* 0xfffffff7dddd7812 */ /* 0x000fe200078ec0ff */
[----:B------:R-:W-:Y:S02]  /*1e860*/  IMAD.MOV.U32 R21, RZ, RZ, R47 ;  /* 0x000000ffff157224 */ /* 0x000fe400078e002f */
        /* <DEDUP_REMOVED lines=8> */
[----:B----4-:R-:W-:Y:S01]  /*1e8f0*/  IMAD.MOV.U32 R227, RZ, RZ, R101 ;  /* 0x000000ffffe37224 */ /* 0x010fe200078e0065 */
[----:B-1----:R-:W4:Y:S04]  /*1e900*/  LDL.LU R217, [R1+0x18] ;  /* 0x0000180001d97983 */ /* 0x002f280000300800 */
[----:B------:R-:W-:Y:S04]  /*1e910*/  STL [R1+0x6c], R216 ;  /* 0x00006cd801007387 */ /* 0x000fe80000100800 */
[----:B------:R-:W-:Y:S04]  /*1e920*/  STL [R1+0x68], R213 ;  /* 0x000068d501007387 */ /* 0x000fe80000100800 */
[----:B------:R1:W-:Y:S02]  /*1e930*/  STL [R1+0x4c], R3 ;  /* 0x00004c0301007387 */ /* 0x0003e40000100800 */
[----:B-1----:R-:W-:Y:S05]  /*1e940*/  LOP3.LUT R3, R3, 0x6, RZ, 0xc0, !PT ;  /* 0x0000000603037812 */ /* 0x002fea00078ec0ff */
[----:B------:R1:W-:Y:S01]  /*1e950*/  STL [R1+0x48], R3 ;  /* 0x0000480301007387 */ /* 0x0003e20000100800 */
[----:B----4-:R-:W-:Y:S01]  /*1e960*/  IMAD R26, R217, 0x100, R3 ;  /* 0x00000100d91a7824 */ /* 0x010fe200078e0203 */
[----:B------:R-:W-:Y:S01]  /*1e970*/  ULEA UR6, UR6, UR7, 0x18 ;  /* 0x0000000706067291 */ /* 0x000fe2000f8ec0ff */
[----:B--2---:R-:W-:Y:S02]  /*1e980*/  IMAD.MOV.U32 R23, RZ, RZ, R2 ;  /* 0x000000ffff177224 */ /* 0x004fe400078e0002 */
[C---:B---3--:R-:W-:Y:S02]  /*1e990*/  IMAD.IADD R0, R26.reuse, 0x1, R0 ;  /* 0x000000011a007824 */ /* 0x048fe400078e0200 */
[C---:B------:R-:W-:Y:S02]  /*1e9a0*/  VIADD R213, R26.reuse, 0x8 ;  /* 0x000000081ad57836 */ /* 0x040fe40000000000 */
[C---:B------:R-:W-:Y:S01]  /*1e9b0*/  VIADD R114, R26.reuse, 0x81 ;  /* 0x000000811a727836 */ /* 0x040fe20000000000 */
[C-C-:B-1----:R-:W-:Y:S01]  /*1e9c0*/  IADD3 R3, PT, PT, R225.reuse, -0x1, -R0.reuse ;  /* 0xffffffffe1037810 */ /* 0x142fe20007ffe800 */
[C---:B------:R-:W-:Y:S01]  /*1e9d0*/  VIADD R6, R26.reuse, 0x1 ;  /* 0x000000011a067836 */ /* 0x040fe20000000000 */
[C-C-:B------:R-:W-:Y:S01]  /*1e9e0*/  IADD3 R2, PT, PT, R225.reuse, -0x9, -R0.reuse ;  /* 0xfffffff7e1027810 */ /* 0x140fe20007ffe800 */
[C-C-:B------:R-:W-:Y:S01]  /*1e9f0*/  IMAD.IADD R73, R225.reuse, 0x1, -R0.reuse ;  /* 0x00000001e1497824 */ /* 0x140fe200078e0a00 */
[C---:B------:R-:W-:Y:S01]  /*1ea00*/  IADD3 R5, PT, PT, R225.reuse, -0x10, -R0 ;  /* 0xfffffff0e1057810 */ /* 0x040fe20007ffe800 */
        /* <DEDUP_REMOVED lines=8> */
[C---:B------:R-:W-:Y:S01]  /*1ea90*/  VIADD R111, R26.reuse, 0x20 ;  /* 0x000000201a6f7836 */ /* 0x040fe20000000000 */
[----:B------:R-:W-:Y:S01]  /*1eaa0*/  I2FP.F32.S32 R2, R2 ;  /* 0x0000000200027245 */ /* 0x000fe20000201400 */
[----:B------:R-:W-:Y:S01]  /*1eab0*/  VIADD R119, R26, 0x21 ;  /* 0x000000211a777836 */ /* 0x000fe20000000000 */
[----:B------:R-:W-:Y:S01]  /*1eac0*/  I2FP.F32.S32 R3, R3 ;  /* 0x0000000300037245 */ /* 0x000fe20000201400 */
[C---:B------:R-:W-:Y:S01]  /*1ead0*/  FFMA.FTZ R17, -R222.reuse, R4, R188 ;  /* 0x00000004de117223 */ /* 0x040fe200000101bc */
[C-C-:B------:R-:W-:Y:S01]  /*1eae0*/  IADD3 R4, PT, PT, R225.reuse, -0x18, -R0.reuse ;  /* 0xffffffe8e1047810 */ /* 0x140fe20007ffe800 */
[----:B------:R-:W-:Y:S01]  /*1eaf0*/  FFMA.FTZ R15, -R222, R2, R171 ;  /* 0x00000002de0f7223 */ /* 0x000fe200000101ab */
[C---:B------:R-:W-:Y:S01]  /*1eb00*/  IADD3 R2, PT, PT, R225.reuse, -0x11, -R0 ;  /* 0xffffffefe1027810 */ /* 0x040fe20007ffe800 */
[----:B------:R-:W-:Y:S01]  /*1eb10*/  VIADD R118, R26, 0x28 ;  /* 0x000000281a767836 */ /* 0x000fe20000000000 */
[----:B------:R-:W-:Y:S01]  /*1eb20*/  ISETP.GE.AND P1, PT, R6, R226, PT ;  /* 0x000000e20600720c */ /* 0x000fe20003f26270 */
[----:B------:R-:W-:Y:S01]  /*1eb30*/  VIADD R101, R26, 0x49 ;  /* 0x000000491a657836 */ /* 0x000fe20000000000 */
[----:B------:R-:W-:Y:S01]  /*1eb40*/  IABS R2, R2 ;  /* 0x0000000200027213 */ /* 0x000fe20000000000 */
[----:B------:R-:W-:Y:S01]  /*1eb50*/  FFMA.FTZ R16, -R222, R3, R186 ;  /* 0x00000003de107223 */ /* 0x000fe200000101ba */
[C---:B------:R-:W-:Y:S01]  /*1eb60*/  IADD3 R3, PT, PT, R225.reuse, -0x19, -R0 ;  /* 0xffffffe7e1037810 */ /* 0x040fe20007ffe800 */
[----:B------:R-:W-:Y:S01]  /*1eb70*/  VIADD R120, R26, 0x29 ;  /* 0x000000291a787836 */ /* 0x000fe20000000000 */
[----:B------:R-:W-:Y:S01]  /*1eb80*/  ISETP.GE.AND P4, PT, R6, R228, PT ;  /* 0x000000e40600720c */ /* 0x000fe20003f86270 */
[----:B------:R-:W-:Y:S01]  /*1eb90*/  VIADD R188, R26, 0x60 ;  /* 0x000000601abc7836 */ /* 0x000fe20000000000 */
[----:B------:R-:W-:Y:S01]  /*1eba0*/  ISETP.GE.AND P2, PT, R6, R224, PT ;  /* 0x000000e00600720c */ /* 0x000fe20003f46270 */
[----:B------:R-:W-:Y:S01]  /*1ebb0*/  VIADD R186, R26, 0x68 ;  /* 0x000000681aba7836 */ /* 0x000fe20000000000 */
[----:B------:R-:W-:Y:S01]  /*1ebc0*/  ISETP.GE.AND P0, PT, R6, R229, PT ;  /* 0x000000e50600720c */ /* 0x000fe20003f06270 */
[C---:B------:R-:W-:Y:S01]  /*1ebd0*/  VIADD R117, R26.reuse, 0x78 ;  /* 0x000000781a757836 */ /* 0x040fe20000000000 */
[----:B------:R-:W-:Y:S01]  /*1ebe0*/  IABS R5, R4 ;  /* 0x0000000400057213 */ /* 0x000fe20000000000 */
[----:B------:R-:W-:Y:S01]  /*1ebf0*/  IMAD.MOV.U32 R4, RZ, RZ, R2 ;  /* 0x000000ffff047224 */ /* 0x000fe200078e0002 */
[C-C-:B------:R-:W-:Y:S01]  /*1ec00*/  IADD3 R6, PT, PT, R225.reuse, -0x21, -R0.reuse ;  /* 0xffffffdfe1067810 */ /* 0x140fe20007ffe800 */
[C---:B------:R-:W-:Y:S01]  /*1ec10*/  VIADD R116, R26.reuse, 0x79 ;  /* 0x000000791a747836 */ /* 0x040fe20000000000 */
[----:B------:R-:W-:Y:S01]  /*1ec20*/  IABS R8, R3 ;  /* 0x0000000300087213 */ /* 0x000fe20000000000 */
[----:B------:R-:W-:Y:S01]  /*1ec30*/  VIADD R115, R26, 0x80 ;  /* 0x000000801a737836 */ /* 0x000fe20000000000 */
[----:B------:R-:W-:Y:S02]  /*1ec40*/  IADD3 R7, PT, PT, R225, -0x20, -R0 ;  /* 0xffffffe0e1077810 */ /* 0x000fe40007ffe800 */
[----:B------:R-:W-:Y:S02]  /*1ec50*/  IABS R3, R6 ;  /* 0x0000000600037213 */ /* 0x000fe40000000000 */
[----:B------:R-:W-:Y:S01]  /*1ec60*/  I2FP.F32.S32 R6, R4 ;  /* 0x0000000400067245 */ /* 0x000fe20000201400 */
[----:B------:R-:W-:Y:S01]  /*1ec70*/  IMAD.MOV.U32 R4, RZ, RZ, R8 ;  /* 0x000000ffff047224 */ /* 0x000fe200078e0008 */
[----:B------:R-:W-:Y:S01]  /*1ec80*/  IABS R2, R7 ;  /* 0x0000000700027213 */ /* 0x000fe20000000000 */
[----:B------:R-:W-:Y:S01]  /*1ec90*/  IMAD.IADD R7, R59, 0x1, -R0 ;  /* 0x000000013b077824 */ /* 0x000fe200078e0a00 */
[----:B------:R-:W-:Y:S01]  /*1eca0*/  I2FP.F32.S32 R3, R3 ;  /* 0x0000000300037245 */ /* 0x000fe20000201400 */
[----:B------:R-:W-:Y:S01]  /*1ecb0*/  FFMA.FTZ R14, -R222, R6, R187 ;  /* 0x00000006de0e7223 */ /* 0x000fe200000101bb */
[----:B------:R-:W-:Y:S01]  /*1ecc0*/  I2FP.F32.S32 R2, R2 ;  /* 0x0000000200027245 */ /* 0x000fe20000201400 */
[----:B------:R-:W-:Y:S01]  /*1ecd0*/  VIADD R187, R26, 0x61 ;  /* 0x000000611abb7836 */ /* 0x000fe20000000000 */
[----:B------:R-:W-:Y:S01]  /*1ece0*/  I2FP.F32.S32 R4, R4 ;  /* 0x0000000400047245 */ /* 0x000fe20000201400 */
[C---:B------:R-:W-:Y:S01]  /*1ecf0*/  FFMA.FTZ R10, -R222.reuse, R3, R169 ;  /* 0x00000003de0a7223 */ /* 0x040fe200000101a9 */
[----:B------:R-:W-:Y:S01]  /*1ed00*/  I2FP.F32.S32 R5, R5 ;  /* 0x0000000500057245 */ /* 0x000fe20000201400 */
[C---:B------:R-:W-:Y:S01]  /*1ed10*/  FFMA.FTZ R11, -R222.reuse, R2, R170 ;  /* 0x00000002de0b7223 */ /* 0x040fe200000101aa */
[C-C-:B------:R-:W-:Y:S01]  /*1ed20*/  IADD3 R2, PT, PT, R225.reuse, -0x28, -R0.reuse ;  /* 0xffffffd8e1027810 */ /* 0x140fe20007ffe800 */
[C---:B------:R-:W-:Y:S01]  /*1ed30*/  FFMA.FTZ R12, -R222.reuse, R4, R183 ;  /* 0x00000004de0c7223 */ /* 0x040fe200000101b7 */
[----:B------:R-:W-:Y:S01]  /*1ed40*/  IADD3 R4, PT, PT, R225, -0x29, -R0 ;  /* 0xffffffd7e1047810 */ /* 0x000fe20007ffe800 */
[----:B------:R-:W-:Y:S01]  /*1ed50*/  FFMA.FTZ R13, -R222, R5, R185 ;  /* 0x00000005de0d7223 */ /* 0x000fe200000101b9 */
[----:B------:R-:W-:Y:S01]  /*1ed60*/  IABS R3, R2 ;  /* 0x0000000200037213 */ /* 0x000fe20000000000 */
[C---:B------:R-:W-:Y:S01]  /*1ed70*/  VIADD R185, R26.reuse, 0x69 ;  /* 0x000000691ab97836 */ /* 0x040fe20000000000 */
[----:B------:R-:W-:Y:S02]  /*1ed80*/  IABS R2, R4 ;  /* 0x0000000400027213 */ /* 0x000fe40000000000 */
[----:B------:R-:W-:Y:S02]  /*1ed90*/  IABS R4, R73 ;  /* 0x0000004900047213 */ /* 0x000fe40000000000 */
[----:B------:R-:W-:Y:S02]  /*1eda0*/  I2FP.F32.S32 R5, R3 ;  /* 0x0000000300057245 */ /* 0x000fe40000201400 */
[----:B------:R-:W-:Y:S02]  /*1edb0*/  I2FP.F32.S32 R3, R2 ;  /* 0x0000000200037245 */ /* 0x000fe40000201400 */
[----:B------:R-:W-:Y:S01]  /*1edc0*/  I2FP.F32.S32 R2, R4 ;  /* 0x0000000400027245 */ /* 0x000fe20000201400 */
[----:B------:R-:W-:Y:S01]  /*1edd0*/  VIADD R4, R26, 0x9 ;  /* 0x000000091a047836 */ /* 0x000fe20000000000 */
[----:B------:R-:W-:Y:S01]  /*1ede0*/  @P0 LOP3.LUT R223, R223, 0x8000, RZ, 0xfc, !PT ;  /* 0x00008000dfdf0812 */ /* 0x000fe200078efcff */
[----:B------:R-:W-:Y:S01]  /*1edf0*/  FFMA.FTZ R8, -R222, R3, R172 ;  /* 0x00000003de087223 */ /* 0x000fe200000101ac */
[----:B------:R-:W-:Y:S01]  /*1ee00*/  ISETP.GE.AND P0, PT, R26, R226, PT ;  /* 0x000000e21a00720c */ /* 0x000fe20003f06270 */
[C---:B------:R-:W-:Y:S01]  /*1ee10*/  FFMA.FTZ R3, -R222.reuse, R2, R236 ;  /* 0x00000002de037223 */ /* 0x040fe200000101ec */
[----:B------:R-:W-:Y:S01]  /*1ee20*/  FSEL R122, R17, -INF , P1 ;  /* 0xff800000117a7808 */ /* 0x000fe20000800000 */
[----:B------:R-:W-:Y:S01]  /*1ee30*/  FFMA.FTZ R9, -R222, R5, R176 ;  /* 0x00000005de097223 */ /* 0x000fe200000101b0 */
[----:B------:R-:W-:Y:S01]  /*1ee40*/  ISETP.GE.AND P1, PT, R4, R226, PT ;  /* 0x000000e20400720c */ /* 0x000fe20003f26270 */
[----:B------:R-:W-:Y:S01]  /*1ee50*/  FFMA.FTZ R5, -R222, R2, R210 ;  /* 0x00000002de057223 */ /* 0x000fe200000101d2 */
[----:B------:R-:W-:Y:S01]  /*1ee60*/  FSEL R124, R3, -INF , P0 ;  /* 0xff800000037c7808 */ /* 0x000fe20000000000 */
[----:B------:R-:W-:Y:S01]  /*1ee70*/  VIADD R172, R26, 0x71 ;  /* 0x000000711aac7836 */ /* 0x000fe20000000000 */
[-C--:B------:R-:W-:Y:S02]  /*1ee80*/  ISETP.GE.AND P0, PT, R107, R226.reuse, PT ;  /* 0x000000e26b00720c */ /* 0x080fe40003f06270 */
[----:B------:R-:W-:Y:S02]  /*1ee90*/  FSEL R125, R16, -INF , P1 ;  /* 0xff800000107d7808 */ /* 0x000fe40000800000 */
[----:B------:R-:W-:Y:S02]  /*1eea0*/  IABS R7, R7 ;  /* 0x0000000700077213 */ /* 0x000fe40000000000 */
[-C--:B------:R-:W-:Y:S02]  /*1eeb0*/  ISETP.GE.AND P1, PT, R108, R226.reuse, PT ;  /* 0x000000e26c00720c */ /* 0x080fe40003f26270 */
[----:B------:R-:W-:Y:S02]  /*1eec0*/  FSEL R126, R15, -INF , P0 ;  /* 0xff8000000f7e7808 */ /* 0x000fe40000000000 */
[-C--:B------:R-:W-:Y:S02]  /*1eed0*/  ISETP.GE.AND P0, PT, R110, R226.reuse, PT ;  /* 0x000000e26e00720c */ /* 0x080fe40003f06270 */
[----:B------:R-:W-:Y:S02]  /*1eee0*/  I2FP.F32.S32 R7, R7 ;  /* 0x0000000700077245 */ /* 0x000fe40000201400 */
[----:B------:R-:W-:Y:S02]  /*1eef0*/  FSEL R24, R14, -INF , P1 ;  /* 0xff8000000e187808 */ /* 0x000fe40000800000 */
[----:B------:R-:W-:Y:S01]  /*1ef00*/  IADD3 R3, PT, PT, R59, -0x9, -R0 ;  /* 0xfffffff73b037810 */ /* 0x000fe20007ffe800 */
[----:B------:R-:W-:Y:S01]  /*1ef10*/  FFMA.FTZ R7, -R222, R7, R234 ;  /* 0x00000007de077223 */ /* 0x000fe200000101ea */
[-C--:B------:R-:W-:Y:S02]  /*1ef20*/  ISETP.GE.AND P1, PT, R113, R226.reuse, PT ;  /* 0x000000e27100720c */ /* 0x080fe40003f26270 */
[----:B------:R-:W-:Y:S02]  /*1ef30*/  FSEL R219, R13, -INF , P0 ;  /* 0xff8000000ddb7808 */ /* 0x000fe40000000000 */
[----:B------:R-:W-:Y:S02]  /*1ef40*/  IADD3 R2, PT, PT, R225, -0x30, -R0 ;  /* 0xffffffd0e1027810 */ /* 0x000fe40007ffe800 */
[----:B------:R-:W-:Y:S02]  /*1ef50*/  ISETP.GE.AND P0, PT, R111, R226, PT ;  /* 0x000000e26f00720c */ /* 0x000fe40003f06270 */
[----:B------:R-:W-:Y:S02]  /*1ef60*/  IABS R3, R3 ;  /* 0x0000000300037213 */ /* 0x000fe40000000000 */
[----:B------:R-:W-:Y:S02]  /*1ef70*/  FSEL R216, R12, -INF , P1 ;  /* 0xff8000000cd87808 */ /* 0x000fe40000800000 */
[----:B------:R-:W-:Y:S02]  /*1ef80*/  IABS R2, R2 ;  /* 0x0000000200027213 */ /* 0x000fe40000000000 */
[----:B------:R-:W-:Y:S02]  /*1ef90*/  ISETP.GE.AND P1, PT, R26, R228, PT ;  /* 0x000000e41a00720c */ /* 0x000fe40003f26270 */
[----:B------:R-:W-:Y:S02]  /*1efa0*/  FSEL R128, R11, -INF , P0 ;  /* 0xff8000000b807808 */ /* 0x000fe40000000000 */
[----:B------:R-:W-:Y:S02]  /*1efb0*/  ISETP.GE.AND P0, PT, R119, R226, PT ;  /* 0x000000e27700720c */ /* 0x000fe40003f06270 */
[----:B------:R-:W-:Y:S02]  /*1efc0*/  I2FP.F32.S32 R3, R3 ;  /* 0x0000000300037245 */ /* 0x000fe40000201400 */
[----:B------:R-:W-:Y:S02]  /*1efd0*/  I2FP.F32.S32 R2, R2 ;  /* 0x0000000200027245 */ /* 0x000fe40000201400 */
[----:B------:R-:W-:Y:S01]  /*1efe0*/  FSEL R234, R7, -INF , P1 ;  /* 0xff80000007ea7808 */ /* 0x000fe20000800000 */
[----:B------:R-:W-:Y:S01]  /*1eff0*/  FFMA.FTZ R47, -R222, R3, R235 ;  /* 0x00000003de2f7223 */ /* 0x000fe200000101eb */
[----:B------:R-:W-:Y:S01]  /*1f000*/  FSEL R169, R10, -INF , P0 ;  /* 0xff8000000aa97808 */ /* 0x000fe20000000000 */
[----:B------:R-:W-:Y:S01]  /*1f010*/  FFMA.FTZ R67, -R222, R2, R173 ;  /* 0x00000002de437223 */ /* 0x000fe200000101ad */
[----:B------:R-:W-:Y:S01]  /*1f020*/  ISETP.GE.AND P1, PT, R213, R228, PT ;  /* 0x000000e4d500720c */ /* 0x000fe20003f26270 */
[----:B------:R-:W-:Y:S01]  /*1f030*/  IMAD.MOV.U32 R235, RZ, RZ, R24 ;  /* 0x000000ffffeb7224 */ /* 0x000fe200078e0018 */
[----:B------:R-:W-:Y:S01]  /*1f040*/  ISETP.GE.AND P0, PT, R118, R226, PT ;  /* 0x000000e27600720c */ /* 0x000fe20003f06270 */
[----:B------:R-:W-:Y:S01]  /*1f050*/  VIADD R173, R26, 0x70 ;  /* 0x000000701aad7836 */ /* 0x000fe20000000000 */
[--C-:B------:R-:W-:Y:S02]  /*1f060*/  IADD3 R7, PT, PT, R59, -0x11, -R0.reuse ;  /* 0xffffffef3b077810 */ /* 0x100fe40007ffe800 */
[--C-:B------:R-:W-:Y:S02]  /*1f070*/  IADD3 R3, PT, PT, R225, -0x31, -R0.reuse ;  /* 0xffffffcfe1037810 */ /* 0x100fe40007ffe800 */
[----:B------:R-:W-:Y:S02]  /*1f080*/  FSEL R220, R5, -INF , P1 ;  /* 0xff80000005dc7808 */ /* 0x000fe40000800000 */
[--C-:B------:R-:W-:Y:S02]  /*1f090*/  IADD3 R2, PT, PT, R225, -0x38, -R0.reuse ;  /* 0xffffffc8e1027810 */ /* 0x100fe40007ffe800 */
[----:B------:R-:W-:Y:S02]  /*1f0a0*/  @P2 LOP3.LUT R221, R221, 0x8, RZ, 0xfc, !PT ;  /* 0x00000008dddd2812 */ /* 0x000fe400078efcff */
[----:B------:R-:W-:Y:S02]  /*1f0b0*/  FSEL R170, R9, -INF , P0 ;  /* 0xff80000009aa7808 */ /* 0x000fe40000000000 */
[--C-:B------:R-:W-:Y:S02]  /*1f0c0*/  IADD3 R5, PT, PT, R225, -0x39, -R0.reuse ;  /* 0xffffffc7e1057810 */ /* 0x100fe40007ffe800 */
[C---:B------:R-:W-:Y:S02]  /*1f0d0*/  ISETP.GE.AND P0, PT, R4.reuse, R228, PT ;  /* 0x000000e40400720c */ /* 0x040fe40003f06270 */
[C---:B------:R-:W-:Y:S02]  /*1f0e0*/  ISETP.GE.AND P2, PT, R4.reuse, R224, PT ;  /* 0x000000e00400720c */ /* 0x040fe40003f46270 */
[----:B------:R-:W-:Y:S02]  /*1f0f0*/  ISETP.GE.AND P1, PT, R4, R229, PT ;  /* 0x000000e50400720c */ /* 0x000fe40003f26270 */
[----:B------:R-:W-:Y:S02]  /*1f100*/  IABS R7, R7 ;  /* 0x0000000700077213 */ /* 0x000fe40000000000 */
[----:B------:R-:W-:Y:S02]  /*1f110*/  IABS R4, R3 ;  /* 0x0000000300047213 */ /* 0x000fe40000000000 */
[----:B------:R-:W-:Y:S02]  /*1f120*/  IABS R3, R2 ;  /* 0x0000000200037213 */ /* 0x000fe40000000000 */
[----:B------:R-:W-:Y:S01]  /*1f130*/  IABS R2, R5 ;  /* 0x0000000500027213 */ /* 0x000fe20000000000 */
[----:B------:R-:W-:Y:S01]  /*1f140*/  IMAD.MOV.U32 R5, RZ, RZ, R7 ;  /* 0x000000ffff057224 */ /* 0x000fe200078e0007 */
[----:B------:R-:W-:Y:S02]  /*1f150*/  IADD3 R6, PT, PT, R59, -0x1, -R0 ;  /* 0xffffffff3b067810 */ /* 0x000fe40007ffe800 */
[----:B------:R-:W-:Y:S02]  /*1f160*/  I2FP.F32.S32 R2, R2 ;  /* 0x0000000200027245 */ /* 0x000fe40000201400 */
[----:B------:R-:W-:Y:S02]  /*1f170*/  IABS R6, R6 ;  /* 0x0000000600067213 */ /* 0x000fe40000000000 */
[----:B------:R-:W-:Y:S01]  /*1f180*/  I2FP.F32.S32 R4, R4 ;  /* 0x0000000400047245 */ /* 0x000fe20000201400 */
[C---:B------:R-:W-:Y:S01]  /*1f190*/  FFMA.FTZ R193, -R222.reuse, R2, R193 ;  /* 0x00000002dec17223 */ /* 0x040fe200000101c1 */
[----:B------:R-:W-:Y:S02]  /*1f1a0*/  I2FP.F32.S32 R5, R5 ;  /* 0x0000000500057245 */ /* 0x000fe40000201400 */
[----:B------:R-:W-:Y:S01]  /*1f1b0*/  I2FP.F32.S32 R3, R3 ;  /* 0x0000000300037245 */ /* 0x000fe20000201400 */
[C---:B------:R-:W-:Y:S01]  /*1f1c0*/  FFMA.FTZ R28, -R222.reuse, R4, R28 ;  /* 0x00000004de1c7223 */ /* 0x040fe2000001011c */
[----:B------:R-:W-:Y:S01]  /*1f1d0*/  I2FP.F32.S32 R6, R6 ;  /* 0x0000000600067245 */ /* 0x000fe20000201400 */
[C---:B------:R-:W-:Y:S01]  /*1f1e0*/  FFMA.FTZ R46, -R222.reuse, R5, R238 ;  /* 0x00000005de2e7223 */ /* 0x040fe200000101ee */
[C-C-:B------:R-:W-:Y:S01]  /*1f1f0*/  IADD3 R2, PT, PT, R225.reuse, -0x40, -R0.reuse ;  /* 0xffffffc0e1027810 */ /* 0x140fe20007ffe800 */
[----:B------:R-:W-:Y:S01]  /*1f200*/  IMAD.MOV.U32 R238, RZ, RZ, R125 ;  /* 0x000000ffffee7224 */ /* 0x000fe200078e007d */
[--C-:B------:R-:W-:Y:S01]  /*1f210*/  IADD3 R4, PT, PT, R225, -0x41, -R0.reuse ;  /* 0xffffffbfe1047810 */ /* 0x100fe20007ffe800 */
[C---:B------:R-:W-:Y:S01]  /*1f220*/  FFMA.FTZ R6, -R222.reuse, R6, R211 ;  /* 0x00000006de067223 */ /* 0x040fe200000101d3 */
[C-C-:B------:R-:W-:Y:S01]  /*1f230*/  IADD3 R7, PT, PT, R59.reuse, -0x20, -R0.reuse ;  /* 0xffffffe03b077810 */ /* 0x140fe20007ffe800 */
[----:B------:R-:W-:Y:S01]  /*1f240*/  FFMA.FTZ R191, -R222, R3, R191 ;  /* 0x00000003debf7223 */ /* 0x000fe200000101bf */
[C-C-:B------:R-:W-:Y:S02]  /*1f250*/  IADD3 R5, PT, PT, R59.reuse, -0x19, -R0.reuse ;  /* 0xffffffe73b057810 */ /* 0x140fe40007ffe800 */
[----:B------:R-:W-:Y:S02]  /*1f260*/  IABS R3, R2 ;  /* 0x0000000200037213 */ /* 0x000fe40000000000 */
[----:B------:R-:W-:Y:S02]  /*1f270*/  IABS R2, R4 ;  /* 0x0000000400027213 */ /* 0x000fe40000000000 */
[----:B------:R-:W-:Y:S02]  /*1f280*/  IABS R4, R7 ;  /* 0x0000000700047213 */ /* 0x000fe40000000000 */
[----:B------:R-:W-:Y:S02]  /*1f290*/  IABS R5, R5 ;  /* 0x0000000500057213 */ /* 0x000fe40000000000 */
[----:B------:R-:W-:Y:S02]  /*1f2a0*/  FSEL R236, R6, -INF , P4 ;  /* 0xff80000006ec7808 */ /* 0x000fe40002000000 */
[----:B------:R-:W-:Y:S02]  /*1f2b0*/  I2FP.F32.S32 R2, R2 ;  /* 0x0000000200027245 */ /* 0x000fe40000201400 */
[----:B------:R-:W-:Y:S02]  /*1f2c0*/  IADD3 R6, PT, PT, R59, -0x10, -R0 ;  /* 0xfffffff03b067810 */ /* 0x000fe40007ffe800 */
[----:B------:R-:W-:Y:S01]  /*1f2d0*/  I2FP.F32.S32 R4, R4 ;  /* 0x0000000400047245 */ /* 0x000fe20000201400 */
[----:B------:R-:W-:Y:S01]  /*1f2e0*/  FFMA.FTZ R206, -R222, R2, R36 ;  /* 0x00000002dece7223 */ /* 0x000fe20000010124 */
[----:B------:R-:W-:Y:S01]  /*1f2f0*/  I2FP.F32.S32 R5, R5 ;  /* 0x0000000500057245 */ /* 0x000fe20000201400 */
[----:B------:R-:W-:Y:S01]  /*1f300*/  VIADD R36, R26, 0x30 ;  /* 0x000000301a247836 */ /* 0x000fe20000000000 */
[----:B------:R-:W-:Y:S01]  /*1f310*/  I2FP.F32.S32 R3, R3 ;  /* 0x0000000300037245 */ /* 0x000fe20000201400 */
[C---:B------:R-:W-:Y:S01]  /*1f320*/  FFMA.FTZ R175, -R222.reuse, R4, R175 ;  /* 0x00000004deaf7223 */ /* 0x040fe200000101af */
[----:B------:R-:W-:Y:S01]  /*1f330*/  IABS R6, R6 ;  /* 0x0000000600067213 */ /* 0x000fe20000000000 */
[C---:B------:R-:W-:Y:S01]  /*1f340*/  FFMA.FTZ R25, -R222.reuse, R5, R241 ;  /* 0x00000005de197223 */ /* 0x040fe200000101f1 */
[C---:B------:R-:W-:Y:S01]  /*1f350*/  IADD3 R2, PT, PT, R225.reuse, -0x48, -R0 ;  /* 0xffffffb8e1027810 */ /* 0x040fe20007ffe800 */
[----:B------:R-:W-:Y:S01]  /*1f360*/  IMAD.MOV.U32 R241, RZ, RZ, R122 ;  /* 0x000000fffff17224 */ /* 0x000fe200078e007a */
[--C-:B------:R-:W-:Y:S01]  /*1f370*/  IADD3 R4, PT, PT, R225, -0x49, -R0.reuse ;  /* 0xffffffb7e1047810 */ /* 0x100fe20007ffe800 */
[C---:B------:R-:W-:Y:S01]  /*1f380*/  FFMA.FTZ R27, -R222.reuse, R3, R189 ;  /* 0x00000003de1b7223 */ /* 0x040fe200000101bd */
[C-C-:B------:R-:W-:Y:S02]  /*1f390*/  IADD3 R5, PT, PT, R59.reuse, -0x28, -R0.reuse ;  /* 0xffffffd83b057810 */ /* 0x140fe40007ffe800 */
[----:B------:R-:W-:Y:S02]  /*1f3a0*/  I2FP.F32.S32 R6, R6 ;  /* 0x0000000600067245 */ /* 0x000fe40000201400 */
[C-C-:B------:R-:W-:Y:S02]  /*1f3b0*/  IADD3 R7, PT, PT, R59.reuse, -0x29, -R0.reuse ;  /* 0xffffffd73b077810 */ /* 0x140fe40007ffe800 */
[----:B------:R-:W-:Y:S01]  /*1f3c0*/  IABS R3, R2 ;  /* 0x0000000200037213 */ /* 0x000fe20000000000 */
[C---:B------:R-:W-:Y:S01]  /*1f3d0*/  FFMA.FTZ R30, -R222.reuse, R6, R239 ;  /* 0x00000006de1e7223 */ /* 0x040fe200000101ef */
[----:B------:R-:W-:Y:S01]  /*1f3e0*/  IABS R2, R4 ;  /* 0x0000000400027213 */ /* 0x000fe20000000000 */
[----:B------:R-:W-:Y:S01]  /*1f3f0*/  IMAD.MOV.U32 R239, RZ, RZ, R23 ;  /* 0x000000ffffef7224 */ /* 0x000fe200078e0017 */
[----:B------:R-:W-:Y:S02]  /*1f400*/  IABS R5, R5 ;  /* 0x0000000500057213 */ /* 0x000fe40000000000 */
[----:B------:R-:W-:Y:S02]  /*1f410*/  IABS R4, R7 ;  /* 0x0000000700047213 */ /* 0x000fe40000000000 */
[----:B------:R-:W-:Y:S02]  /*1f420*/  I2FP.F32.S32 R3, R3 ;  /* 0x0000000300037245 */ /* 0x000fe40000201400 */
[C---:B------:R-:W-:Y:S02]  /*1f430*/  IADD3 R6, PT, PT, R59.reuse, -0x18, -R0 ;  /* 0xffffffe83b067810 */ /* 0x040fe40007ffe800 */
[----:B------:R-:W-:Y:S01]  /*1f440*/  I2FP.F32.S32 R2, R2 ;  /* 0x0000000200027245 */ /* 0x000fe20000201400 */
[----:B------:R-:W-:Y:S01]  /*1f450*/  FFMA.FTZ R19, -R222, R3, R200 ;  /* 0x00000003de137223 */ /* 0x000fe200000101c8 */
[----:B------:R-:W-:Y:S01]  /*1f460*/  I2FP.F32.S32 R5, R5 ;  /* 0x0000000500057245 */ /* 0x000fe20000201400 */
[----:B------:R-:W-:Y:S01]  /*1f470*/  VIADD R200, R26, 0x59 ;  /* 0x000000591ac87836 */ /* 0x000fe20000000000 */
[----:B------:R-:W-:Y:S01]  /*1f480*/  I2FP.F32.S32 R4, R4 ;  /* 0x0000000400047245 */ /* 0x000fe20000201400 */
[C---:B------:R-:W-:Y:S01]  /*1f490*/  FFMA.FTZ R209, -R222.reuse, R2, R209 ;  /* 0x00000002ded17223 */ /* 0x040fe200000101d1 */
[--C-:B------:R-:W-:Y:S01]  /*1f4a0*/  IADD3 R7, PT, PT, R59, -0x31, -R0.reuse ;  /* 0xffffffcf3b077810 */ /* 0x100fe20007ffe800 */
[C---:B------:R-:W-:Y:S01]  /*1f4b0*/  FFMA.FTZ R177, -R222.reuse, R5, R177 ;  /* 0x00000005deb17223 */ /* 0x040fe200000101b1 */
[----:B------:R-:W-:Y:S01]  /*1f4c0*/  IABS R6, R6 ;  /* 0x0000000600067213 */ /* 0x000fe20000000000 */
[C---:B------:R-:W-:Y:S01]  /*1f4d0*/  FFMA.FTZ R179, -R222.reuse, R4, R179 ;  /* 0x00000004deb37223 */ /* 0x040fe200000101b3 */
[C-C-:B------:R-:W-:Y:S02]  /*1f4e0*/  IADD3 R3, PT, PT, R225.reuse, -0x50, -R0.reuse ;  /* 0xffffffb0e1037810 */ /* 0x140fe40007ffe800 */
[C-C-:B------:R-:W-:Y:S02]  /*1f4f0*/  IADD3 R2, PT, PT, R225.reuse, -0x51, -R0.reuse ;  /* 0xffffffafe1027810 */ /* 0x140fe40007ffe800 */
[----:B------:R-:W-:Y:S02]  /*1f500*/  IADD3 R5, PT, PT, R225, -0x58, -R0 ;  /* 0xffffffa8e1057810 */ /* 0x000fe40007ffe800 */
[----:B------:R-:W-:Y:S02]  /*1f510*/  IABS R7, R7 ;  /* 0x0000000700077213 */ /* 0x000fe40000000000 */
[----:B------:R-:W-:Y:S02]  /*1f520*/  I2FP.F32.S32 R6, R6 ;  /* 0x0000000600067245 */ /* 0x000fe40000201400 */
[----:B------:R-:W-:Y:S02]  /*1f530*/  IABS R4, R3 ;  /* 0x0000000300047213 */ /* 0x000fe40000000000 */
[----:B------:R-:W-:Y:S01]  /*1f540*/  IABS R3, R2 ;  /* 0x0000000200037213 */ /* 0x000fe20000000000 */
[C---:B------:R-:W-:Y:S01]  /*1f550*/  FFMA.FTZ R20, -R222.reuse, R6, R242 ;  /* 0x00000006de147223 */ /* 0x040fe200000101f2 */
[----:B------:R-:W-:Y:S01]  /*1f560*/  IABS R2, R5 ;  /* 0x0000000500027213 */ /* 0x000fe20000000000 */
[----:B------:R-:W-:Y:S01]  /*1f570*/  IMAD.MOV.U32 R5, RZ, RZ, R7 ;  /* 0x000000ffff057224 */ /* 0x000fe200078e0007 */
[C---:B------:R-:W-:Y:S01]  /*1f580*/  IADD3 R6, PT, PT, R59.reuse, -0x21, -R0 ;  /* 0xffffffdf3b067810 */ /* 0x040fe20007ffe800 */
[----:B------:R-:W-:Y:S01]  /*1f590*/  IMAD.MOV.U32 R242, RZ, RZ, R124 ;  /* 0x000000fffff27224 */ /* 0x000fe200078e007c */
[----:B------:R-:W-:Y:S02]  /*1f5a0*/  I2FP.F32.S32 R3, R3 ;  /* 0x0000000300037245 */ /* 0x000fe40000201400 */
[----:B------:R-:W-:Y:S02]  /*1f5b0*/  I2FP.F32.S32 R2, R2 ;  /* 0x0000000200027245 */ /* 0x000fe40000201400 */
[----:B------:R-:W-:Y:S01]  /*1f5c0*/  I2FP.F32.S32 R5, R5 ;  /* 0x0000000500057245 */ /* 0x000fe20000201400 */
[----:B------:R-:W-:Y:S01]  /*1f5d0*/  FFMA.FTZ R204, -R222, R3, R201 ;  /* 0x00000003decc7223 */ /* 0x000fe200000101c9 */
[----:B------:R-:W-:Y:S01]  /*1f5e0*/  IABS R6, R6 ;  /* 0x0000000600067213 */ /* 0x000fe20000000000 */
[----:B------:R-:W-:Y:S01]  /*1f5f0*/  VIADD R201, R26, 0x58 ;  /* 0x000000581ac97836 */ /* 0x000fe20000000000 */
[----:B------:R-:W-:Y:S01]  /*1f600*/  I2FP.F32.S32 R4, R4 ;  /* 0x0000000400047245 */ /* 0x000fe20000201400 */
[C---:B------:R-:W-:Y:S01]  /*1f610*/  FFMA.FTZ R203, -R222.reuse, R2, R203 ;  /* 0x00000002decb7223 */ /* 0x040fe200000101cb */
[----:B------:R-:W-:Y:S01]  /*1f620*/  IADD3 R7, PT, PT, R59, -0x39, -R0 ;  /* 0xffffffc73b077810 */ /* 0x000fe20007ffe800 */
[C---:B------:R-:W-:Y:S01]  /*1f630*/  FFMA.FTZ R198, -R222.reuse, R5, R198 ;  /* 0x00000005dec67223 */ /* 0x040fe200000101c6 */
[C---:B------:R-:W-:Y:S01]  /*1f640*/  IADD3 R3, PT, PT, R225.reuse, -0x59, -R0 ;  /* 0xffffffa7e1037810 */ /* 0x040fe20007ffe800 */
[C---:B------:R-:W-:Y:S01]  /*1f650*/  FFMA.FTZ R208, -R222.reuse, R4, R208 ;  /* 0x00000004ded07223 */ /* 0x040fe200000101d0 */
[----:B------:R-:W-:Y:S02]  /*1f660*/  I2FP.F32.S32 R6, R6 ;  /* 0x0000000600067245 */ /* 0x000fe40000201400 */
[C-C-:B------:R-:W-:Y:S02]  /*1f670*/  IADD3 R2, PT, PT, R225.reuse, -0x60, -R0.reuse ;  /* 0xffffffa0e1027810 */ /* 0x140fe40007ffe800 */
[--C-:B------:R-:W-:Y:S01]  /*1f680*/  IADD3 R5, PT, PT, R225, -0x61, -R0.reuse ;  /* 0xffffff9fe1057810 */ /* 0x100fe20007ffe800 */
[C---:B------:R-:W-:Y:S01]  /*1f690*/  FFMA.FTZ R13, -R222.reuse, R6, R243 ;  /* 0x00000006de0d7223 */ /* 0x040fe200000101f3 */
        /* <DEDUP_REMOVED lines=16> */
[C---:B------:R-:W-:Y:S01]  /*1f7a0*/  FFMA.FTZ R199, -R222.reuse, R3, R199 ;  /* 0x00000003dec77223 */ /* 0x040fe200000101c7 */
[--C-:B------:R-:W-:Y:S01]  /*1f7b0*/  IADD3 R4, PT, PT, R225, -0x69, -R0.reuse ;  /* 0xffffff97e1047810 */ /* 0x100fe20007ffe800 */
[C---:B------:R-:W-:Y:S01]  /*1f7c0*/  FFMA.FTZ R195, -R222.reuse, R6, R195 ;  /* 0x00000006dec37223 */ /* 0x040fe200000101c3 */
[C-C-:B------:R-:W-:Y:S02]  /*1f7d0*/  IADD3 R7, PT, PT, R59.reuse, -0x48, -R0.reuse ;  /* 0xffffffb83b077810 */ /* 0x140fe40007ffe800 */
[C-C-:B------:R-:W-:Y:S02]  /*1f7e0*/  IADD3 R5, PT, PT, R59.reuse, -0x41, -R0.reuse ;  /* 0xffffffbf3b057810 */ /* 0x140fe40007ffe800 */
[----:B------:R-:W-:Y:S02]  /*1f7f0*/  IABS R3, R2 ;  /* 0x0000000200037213 */ /* 0x000fe40000000000 */
[----:B------:R-:W-:Y:S02]  /*1f800*/  IADD3 R6, PT, PT, R59, -0x38, -R0 ;  /* 0xffffffc83b067810 */ /* 0x000fe40007ffe800 */
[----:B------:R-:W-:Y:S02]  /*1f810*/  IABS R2, R4 ;  /* 0x0000000400027213 */ /* 0x000fe40000000000 */
        /* <DEDUP_REMOVED lines=8> */
[C---:B------:R-:W-:Y:S01]  /*1f8a0*/  FFMA.FTZ R181, -R222.reuse, R4, R181 ;  /* 0x00000004deb57223 */ /* 0x040fe200000101b5 */
[----:B------:R-:W-:Y:S01]  /*1f8b0*/  I2FP.F32.S32 R3, R3 ;  /* 0x0000000300037245 */ /* 0x000fe20000201400 */
[C---:B------:R-:W-:Y:S01]  /*1f8c0*/  FFMA.FTZ R190, -R222.reuse, R5, R190 ;  /* 0x00000005debe7223 */ /* 0x040fe200000101be */
[C-C-:B------:R-:W-:Y:S01]  /*1f8d0*/  IADD3 R2, PT, PT, R225.reuse, -0x70, -R0.reuse ;  /* 0xffffff90e1027810 */ /* 0x140fe20007ffe800 */
[C---:B------:R-:W-:Y:S01]  /*1f8e0*/  FFMA.FTZ R197, -R222.reuse, R6, R197 ;  /* 0x00000006dec57223 */ /* 0x040fe200000101c5 */
[----:B------:R-:W-:Y:S01]  /*1f8f0*/  IADD3 R4, PT, PT, R225, -0x71, -R0 ;  /* 0xffffff8fe1047810 */ /* 0x000fe20007ffe800 */
[C---:B------:R-:W-:Y:S01]  /*1f900*/  FFMA.FTZ R184, -R222.reuse, R3, R184 ;  /* 0x00000003deb87223 */ /* 0x040fe200000101b8 */
[C-C-:B------:R-:W-:Y:S02]  /*1f910*/  IADD3 R5, PT, PT, R59.reuse, -0x50, -R0.reuse ;  /* 0xffffffb03b057810 */ /* 0x140fe40007ffe800 */
[C-C-:B------:R-:W-:Y:S02]  /*1f920*/  IADD3 R6, PT, PT, R59.reuse, -0x40, -R0.reuse ;  /* 0xffffffc03b067810 */ /* 0x140fe40007ffe800 */
[C---:B------:R-:W-:Y:S02]  /*1f930*/  IADD3 R7, PT, PT, R59.reuse, -0x51, -R0 ;  /* 0xffffffaf3b077810 */ /* 0x040fe40007ffe800 */
[----:B------:R-:W-:Y:S02]  /*1f940*/  IABS R3, R2 ;  /* 0x0000000200037213 */ /* 0x000fe40000000000 */
        /* <DEDUP_REMOVED lines=12> */
[----:B------:R-:W-:Y:S01]  /*1fa10*/  IADD3 R7, PT, PT, R59, -0x59, -R0 ;  /* 0xffffffa73b077810 */ /* 0x000fe20007ffe800 */
[C---:B------:R-:W-:Y:S01]  /*1fa20*/  FFMA.FTZ R192, -R222.reuse, R6, R192 ;  /* 0x00000006dec07223 */ /* 0x040fe200000101c0 */
[C-C-:B------:R-:W-:Y:S01]  /*1fa30*/  IADD3 R3, PT, PT, R225.reuse, -0x78, -R0.reuse ;  /* 0xffffff88e1037810 */ /* 0x140fe20007ffe800 */
[C---:B------:R-:W-:Y:S01]  /*1fa40*/  FFMA.FTZ R130, -R222.reuse, R4, R245 ;  /* 0x00000004de827223 */ /* 0x040fe200000101f5 */
[C-C-:B------:R-:W-:Y:S02]  /*1fa50*/  IADD3 R2, PT, PT, R225.reuse, -0x79, -R0.reuse ;  /* 0xffffff87e1027810 */ /* 0x140fe40007ffe800 */
[--C-:B------:R-:W-:Y:S02]  /*1fa60*/  IADD3 R5, PT, PT, R225, -0x80, -R0.reuse ;  /* 0xffffff80e1057810 */ /* 0x100fe40007ffe800 */
[----:B------:R-:W-:Y:S02]  /*1fa70*/  IABS R7, R7 ;  /* 0x0000000700077213 */ /* 0x000fe40000000000 */
[C---:B------:R-:W-:Y:S02]  /*1fa80*/  IADD3 R6, PT, PT, R59.reuse, -0x49, -R0 ;  /* 0xffffffb73b067810 */ /* 0x040fe40007ffe800 */
[----:B------:R-:W-:Y:S02]  /*1fa90*/  IABS R4, R3 ;  /* 0x0000000300047213 */ /* 0x000fe40000000000 */
[----:B------:R-:W-:Y:S02]  /*1faa0*/  IABS R3, R2 ;  /* 0x0000000200037213 */ /* 0x000fe40000000000 */
[----:B------:R-:W-:Y:S01]  /*1fab0*/  IABS R2, R5 ;  /* 0x0000000500027213 */ /* 0x000fe20000000000 */
[----:B------:R-:W-:Y:S01]  /*1fac0*/  IMAD.MOV.U32 R5, RZ, RZ, R7 ;  /* 0x000000ffff057224 */ /* 0x000fe200078e0007 */
        /* <DEDUP_REMOVED lines=9> */
[--C-:B------:R-:W-:Y:S01]  /*1fb60*/  IADD3 R7, PT, PT, R59, -0x61, -R0.reuse ;  /* 0xffffff9f3b077810 */ /* 0x100fe20007ffe800 */
[----:B------:R-:W-:Y:S01]  /*1fb70*/  FFMA.FTZ R109, -R222, R5, R247 ;  /* 0x00000005de6d7223 */ /* 0x000fe200000101f7 */
[C-C-:B------:R-:W-:Y:S01]  /*1fb80*/  IADD3 R3, PT, PT, R225.reuse, -0x81, -R0.reuse ;  /* 0xffffff7fe1037810 */ /* 0x140fe20007ffe800 */
[----:B------:R-:W-:Y:S01]  /*1fb90*/  VIADD R68, R26, 0x98 ;  /* 0x000000981a447836 */ /* 0x000fe20000000000 */
[----:B------:R-:W-:Y:S01]  /*1fba0*/  IADD3 R2, PT, PT, R225, -0x88, -R0 ;  /* 0xffffff78e1027810 */ /* 0x000fe20007ffe800 */
[C---:B------:R-:W-:Y:S01]  /*1fbb0*/  FFMA.FTZ R168, -R222.reuse, R4, R168 ;  /* 0x00000004dea87223 */ /* 0x040fe200000101a8 */
[--C-:B------:R-:W-:Y:S02]  /*1fbc0*/  IADD3 R6, PT, PT, R59, -0x58, -R0.reuse ;  /* 0xffffffa83b067810 */ /* 0x100fe40007ffe800 */
[----:B------:R-:W-:Y:S02]  /*1fbd0*/  IADD3 R5, PT, PT, R225, -0x89, -R0 ;  /* 0xffffff77e1057810 */ /* 0x000fe40007ffe800 */
[----:B------:R-:W-:Y:S02]  /*1fbe0*/  IABS R7, R7 ;  /* 0x0000000700077213 */ /* 0x000fe40000000000 */
[----:B------:R-:W-:Y:S02]  /*1fbf0*/  IABS R4, R3 ;  /* 0x0000000300047213 */ /* 0x000fe40000000000 */
[----:B------:R-:W-:Y:S02]  /*1fc00*/  IABS R3, R2 ;  /* 0x0000000200037213 */ /* 0x000fe40000000000 */
[----:B------:R-:W-:Y:S02]  /*1fc10*/  IABS R6, R6 ;  /* 0x0000000600067213 */ /* 0x000fe40000000000 */
[----:B------:R-:W-:Y:S01]  /*1fc20*/  IABS R2, R5 ;  /* 0x0000000500027213 */ /* 0x000fe20000000000 */
[----:B------:R-:W-:Y:S01]  /*1fc30*/  IMAD.MOV.U32 R5, RZ, RZ, R7 ;  /* 0x000000ffff057224 */ /* 0x000fe200078e0007 */
[----:B------:R-:W-:Y:S02]  /*1fc40*/  I2FP.F32.S32 R6, R6 ;  /* 0x0000000600067245 */ /* 0x000fe40000201400 */
[----:B------:R-:W-:Y:S02]  /*1fc50*/  I2FP.F32.S32 R2, R2 ;  /* 0x0000000200027245 */ /* 0x000fe40000201400 */
[----:B------:R-:W-:Y:S01]  /*1fc60*/  I2FP.F32.S32 R4, R4 ;  /* 0x0000000400047245 */ /* 0x000fe20000201400 */
[C---:B------:R-:W-:Y:S01]  /*1fc70*/  FFMA.FTZ R127, -R222.reuse, R6, R248 ;  /* 0x00000006de7f7223 */ /* 0x040fe200000101f8 */
[----:B------:R-:W-:Y:S01]  /*1fc80*/  I2FP.F32.S32 R5, R5 ;  /* 0x0000000500057245 */ /* 0x000fe20000201400 */
[----:B------:R-:W-:Y:S01]  /*1fc90*/  FFMA.FTZ R84, -R222, R2, R69 ;  /* 0x00000002de547223 */ /* 0x000fe20000010145 */
[----:B------:R-:W-:Y:S01]  /*1fca0*/  I2FP.F32.S32 R3, R3 ;  /* 0x0000000300037245 */ /* 0x000fe20000201400 */
[----:B------:R-:W-:Y:S01]  /*1fcb0*/  VIADD R69, R26, 0x91 ;  /* 0x000000911a457836 */ /* 0x000fe20000000000 */
[--C-:B------:R-:W-:Y:S01]  /*1fcc0*/  IADD3 R6, PT, PT, R59, -0x60, -R0.reuse ;  /* 0xffffffa03b067810 */ /* 0x100fe20007ffe800 */
[C---:B------:R-:W-:Y:S01]  /*1fcd0*/  FFMA.FTZ R93, -R222.reuse, R5, R249 ;  /* 0x00000005de5d7223 */ /* 0x040fe200000101f9 */
[C---:B------:R-:W-:Y:S01]  /*1fce0*/  IADD3 R2, PT, PT, R225.reuse, -0x90, -R0 ;  /* 0xffffff70e1027810 */ /* 0x040fe20007ffe800 */
[C---:B------:R-:W-:Y:S01]  /*1fcf0*/  FFMA.FTZ R99, -R222.reuse, R4, R240 ;  /* 0x00000004de637223 */ /* 0x040fe200000101f0 */
[----:B------:R-:W-:Y:S01]  /*1fd00*/  IADD3 R4, PT, PT, R225, -0x91, -R0 ;  /* 0xffffff6fe1047810 */ /* 0x000fe20007ffe800 */
[----:B------:R-:W-:Y:S01]  /*1fd10*/  FFMA.FTZ R89, -R222, R3, R70 ;  /* 0x00000003de597223 */ /* 0x000fe20000010146 */
[C-C-:B------:R-:W-:Y:S01]  /*1fd20*/  IADD3 R7, PT, PT, R59.reuse, -0x70, -R0.reuse ;  /* 0xffffff903b077810 */ /* 0x140fe20007ffe800 */
[----:B------:R-:W-:Y:S01]  /*1fd30*/  VIADD R70, R26, 0x90 ;  /* 0x000000901a467836 */ /* 0x000fe20000000000 */
[C-C-:B------:R-:W-:Y:S02]  /*1fd40*/  IADD3 R5, PT, PT, R59.reuse, -0x69, -R0.reuse ;  /* 0xffffff973b057810 */ /* 0x140fe40007ffe800 */
        /* <DEDUP_REMOVED lines=15> */
[C---:B------:R-:W-:Y:S01]  /*1fe40*/  IADD3 R2, PT, PT, R225.reuse, -0x98, -R0 ;  /* 0xffffff68e1027810 */ /* 0x040fe20007ffe800 */
[C---:B------:R-:W-:Y:S01]  /*1fe50*/  FFMA.FTZ R77, -R222.reuse, R5, R252 ;  /* 0x00000005de4d7223 */ /* 0x040fe200000101fc */
[--C-:B------:R-:W-:Y:S02]  /*1fe60*/  IADD3 R4, PT, PT, R225, -0x99, -R0.reuse ;  /* 0xffffff67e1047810 */ /* 0x100fe40007ffe800 */
[C-C-:B------:R-:W-:Y:S02]  /*1fe70*/  IADD3 R5, PT, PT, R59.reuse, -0x78, -R0.reuse ;  /* 0xffffff883b057810 */ /* 0x140fe40007ffe800 */
[----:B------:R-:W-:Y:S02]  /*1fe80*/  IABS R6, R6 ;  /* 0x0000000600067213 */ /* 0x000fe40000000000 */
[C---:B------:R-:W-:Y:S02]  /*1fe90*/  IADD3 R7, PT, PT, R59.reuse, -0x79, -R0 ;  /* 0xffffff873b077810 */ /* 0x040fe40007ffe800 */
[----:B------:R-:W-:Y:S02]  /*1fea0*/  IABS R3, R2 ;  /* 0x0000000200037213 */ /* 0x000fe40000000000 */
[----:B------:R-:W-:Y:S02]  /*1feb0*/  IABS R2, R4 ;  /* 0x0000000400027213 */ /* 0x000fe40000000000 */
[----:B------:R-:W-:Y:S02]  /*1fec0*/  IABS R5, R5 ;  /* 0x0000000500057213 */ /* 0x000fe40000000000 */
        /* <DEDUP_REMOVED lines=27> */
[C---:B------:R-:W-:Y:S01]  /*20080*/  FFMA.FTZ R40, -R222.reuse, R3, R40 ;  /* 0x00000003de287223 */ /* 0x040fe20000010128 */
[C-C-:B------:R-:W-:Y:S01]  /*20090*/  IADD3 R6, PT, PT, R59.reuse, -0x80, -R0.reuse ;  /* 0xffffff803b067810 */ /* 0x140fe20007ffe800 */
[C---:B------:R-:W-:Y:S01]  /*200a0*/  FFMA.FTZ R61, -R222.reuse, R2, R61 ;  /* 0x00000002de3d7223 */ /* 0x040fe2000001013d */
[----:B------:R-:W-:Y:S01]  /*200b0*/  I2FP.F32.S32 R4, R4 ;  /* 0x0000000400047245 */ /* 0x000fe20000201400 */
[C---:B------:R-:W-:Y:S01]  /*200c0*/  FFMA.FTZ R43, -R222.reuse, R5, R43 ;  /* 0x00000005de2b7223 */ /* 0x040fe2000001012b */
[--C-:B------:R-:W-:Y:S02]  /*200d0*/  IADD3 R7, PT, PT, R59, -0x89, -R0.reuse ;  /* 0xffffff773b077810 */ /* 0x100fe40007ffe800 */
[C---:B------:R-:W-:Y:S01]  /*200e0*/  IADD3 R3, PT, PT, R225.reuse, -0xa9, -R0 ;  /* 0xffffff57e1037810 */ /* 0x040fe20007ffe800 */
[C---:B------:R-:W-:Y:S01]  /*200f0*/  FFMA.FTZ R42, -R222.reuse, R4, R42 ;  /* 0x00000004de2a7223 */ /* 0x040fe2000001012a */
[----:B------:R-:W-:Y:S02]  /*20100*/  IABS R6, R6 ;  /* 0x0000000600067213 */ /* 0x000fe40000000000 */
[C-C-:B------:R-:W-:Y:S02]  /*20110*/  IADD3 R2, PT, PT, R225.reuse, -0xb0, -R0.reuse ;  /* 0xffffff50e1027810 */ /* 0x140fe40007ffe800 */
[--C-:B------:R-:W-:Y:S02]  /*20120*/  IADD3 R5, PT, PT, R225, -0xb1, -R0.reuse ;  /* 0xffffff4fe1057810 */ /* 0x100fe40007ffe800 */
[----:B------:R-:W-:Y:S02]  /*20130*/  IABS R7, R7 ;  /* 0x0000000700077213 */ /* 0x000fe40000000000 */
[----:B------:R-:W-:Y:S02]  /*20140*/  IABS R4, R3 ;  /* 0x0000000300047213 */ /* 0x000fe40000000000 */
[----:B------:R-:W-:Y:S02]  /*20150*/  I2FP.F32.S32 R6, R6 ;  /* 0x0000000600067245 */ /* 0x000fe40000201400 */
[----:B------:R-:W-:Y:S02]  /*20160*/  IABS R3, R2 ;  /* 0x0000000200037213 */ /* 0x000fe40000000000 */
[----:B------:R-:W-:Y:S01]  /*20170*/  IABS R2, R5 ;  /* 0x0000000500027213 */ /* 0x000fe20000000000 */
[----:B------:R-:W-:Y:S01]  /*20180*/  IMAD.MOV.U32 R5, RZ, RZ, R7 ;  /* 0x000000ffff057224 */ /* 0x000fe200078e0007 */
[----:B------:R-:W-:Y:S01]  /*20190*/  I2FP.F32.S32 R4, R4 ;  /* 0x0000000400047245 */ /* 0x000fe20000201400 */
[C---:B------:R-:W-:Y:S01]  /*201a0*/  FFMA.FTZ R35, -R222.reuse, R6, R35 ;  /* 0x00000006de237223 */ /* 0x040fe20000010123 */
[----:B------:R-:W-:Y:S02]  /*201b0*/  I2FP.F32.S32 R2, R2 ;  /* 0x0000000200027245 */ /* 0x000fe40000201400 */
[----:B------:R-:W-:Y:S01]  /*201c0*/  IADD3 R6, PT, PT, R59, -0x88, -R0 ;  /* 0xffffff783b067810 */ /* 0x000fe20007ffe800 */
[C---:B------:R-:W-:Y:S01]  /*201d0*/  FFMA.FTZ R22, -R222.reuse, R4, R244 ;  /* 0x00000004de167223 */ /* 0x040fe200000101f4 */
[----:B------:R-:W-:Y:S01]  /*201e0*/  I2FP.F32.S32 R5, R5 ;  /* 0x0000000500057245 */ /* 0x000fe20000201400 */
[----:B------:R-:W-:Y:S01]  /*201f0*/  FFMA.FTZ R17, -R222, R2, R86 ;  /* 0x00000002de117223 */ /* 0x000fe20000010156 */
[----:B------:R-:W-:Y:S01]  /*20200*/  I2FP.F32.S32 R3, R3 ;  /* 0x0000000300037245 */ /* 0x000fe20000201400 */
[----:B------:R-:W-:Y:S01]  /*20210*/  VIADD R86, R26, 0x31 ;  /* 0x000000311a567836 */ /* 0x000fe20000000000 */
[----:B------:R-:W-:Y:S01]  /*20220*/  IABS R6, R6 ;  /* 0x0000000600067213 */ /* 0x000fe20000000000 */
[C---:B------:R-:W-:Y:S01]  /*20230*/  FFMA.FTZ R10, -R222.reuse, R5, R102 ;  /* 0x00000005de0a7223 */ /* 0x040fe20000010166 */
[C---:B------:R-:W-:Y:S01]  /*20240*/  IADD3 R2, PT, PT, R225.reuse, -0xb8, -R0 ;  /* 0xffffff48e1027810 */ /* 0x040fe20007ffe800 */
[----:B------:R-:W-:Y:S01]  /*20250*/  IMAD.MOV.U32 R102, RZ, RZ, R18 ;  /* 0x000000ffff667224 */ /* 0x000fe200078e0012 */
[--C-:B------:R-:W-:Y:S01]  /*20260*/  IADD3 R4, PT, PT, R225, -0xb9, -R0.reuse ;  /* 0xffffff47e1047810 */ /* 0x100fe20007ffe800 */
[----:B------:R-:W-:Y:S01]  /*20270*/  FFMA.FTZ R18, -R222, R3, R87 ;  /* 0x00000003de127223 */ /* 0x000fe20000010157 */
[----:B------:R-:W-:Y:S01]  /*20280*/  FSEL R183, R47, -INF , P0 ;  /* 0xff8000002fb77808 */ /* 0x000fe20000000000 */
[C---:B------:R-:W-:Y:S01]  /*20290*/  VIADD R47, R26.reuse, 0xa0 ;  /* 0x000000a01a2f7836 */ /* 0x040fe20000000000 */
[----:B------:R-:W-:Y:S01]  /*202a0*/  I2FP.F32.S32 R6, R6 ;  /* 0x0000000600067245 */ /* 0x000fe20000201400 */
[----:B------:R-:W-:Y:S01]  /*202b0*/  VIADD R87, R26, 0x89 ;  /* 0x000000891a577836 */ /* 0x000fe20000000000 */
[----:B------:R-:W-:Y:S02]  /*202c0*/  ISETP.GE.AND P0, PT, R36, R226, PT ;  /* 0x000000e22400720c */ /* 0x000fe40003f06270 */
[----:B------:R-:W-:Y:S01]  /*202d0*/  IADD3 R7, PT, PT, R59, -0x98, -R0 ;  /* 0xffffff683b077810 */ /* 0x000fe20007ffe800 */
[----:B------:R-:W-:Y:S01]  /*202e0*/  FFMA.FTZ R11, -R222, R6, R112 ;  /* 0x00000006de0b7223 */ /* 0x000fe20000010170 */
[----:B------:R-:W-:Y:S02]  /*202f0*/  IABS R3, R2 ;  /* 0x0000000200037213 */ /* 0x000fe40000000000 */
[----:B------:R-:W-:Y:S02]  /*20300*/  IABS R2, R4 ;  /* 0x0000000400027213 */ /* 0x000fe40000000000 */
[----:B------:R-:W-:Y:S01]  /*20310*/  FSEL R215, R67, -INF , P0 ;  /* 0xff80000043d77808 */ /* 0x000fe20000000000 */
[----:B------:R-:W-:Y:S01]  /*20320*/  VIADD R67, R26, 0x99 ;  /* 0x000000991a437836 */ /* 0x000fe20000000000 */
[----:B------:R-:W-:Y:S02]  /*20330*/  IABS R4, R7 ;  /* 0x0000000700047213 */ /* 0x000fe40000000000 */
[----:B------:R-:W-:Y:S02]  /*20340*/  ISETP.GE.AND P0, PT, R86, R226, PT ;  /* 0x000000e25600720c */ /* 0x000fe40003f06270 */
[----:B------:R-:W-:Y:S02]  /*20350*/  IADD3 R6, PT, PT, R59, -0x90, -R0 ;  /* 0xffffff703b067810 */ /* 0x000fe40007ffe800 */
[----:B------:R-:W-:Y:S02]  /*20360*/  I2FP.F32.S32 R2, R2 ;  /* 0x0000000200027245 */ /* 0x000fe40000201400 */
[----:B------:R-:W-:Y:S02]  /*20370*/  I2FP.F32.S32 R3, R3 ;  /* 0x0000000300037245 */ /* 0x000fe40000201400 */
[----:B------:R-:W-:Y:S01]  /*20380*/  I2FP.F32.S32 R4, R4 ;  /* 0x0000000400047245 */ /* 0x000fe20000201400 */
[----:B------:R-:W-:Y:S01]  /*20390*/  FFMA.FTZ R15, -R222, R2, R88 ;  /* 0x00000002de0f7223 */ /* 0x000fe20000010158 */
[----:B------:R-:W-:Y:S01]  /*203a0*/  FSEL R189, R28, -INF , P0 ;  /* 0xff8000001cbd7808 */ /* 0x000fe20000000000 */
[C---:B------:R-:W-:Y:S01]  /*203b0*/  VIADD R28, R26.reuse, 0xa8 ;  /* 0x000000a81a1c7836 */ /* 0x040fe20000000000 */
[----:B------:R-:W-:Y:S01]  /*203c0*/  IABS R6, R6 ;  /* 0x0000000600067213 */ /* 0x000fe20000000000 */
[----:B------:R-:W-:Y:S01]  /*203d0*/  VIADD R88, R26, 0x88 ;  /* 0x000000881a587836 */ /* 0x000fe20000000000 */
[----:B------:R-:W-:Y:S01]  /*203e0*/  ISETP.GE.AND P0, PT, R107, R228, PT ;  /* 0x000000e46b00720c */ /* 0x000fe20003f06270 */
[----:B------:R-:W-:Y:S01]  /*203f0*/  FFMA.FTZ R16, -R222, R3, R90 ;  /* 0x00000003de107223 */ /* 0x000fe2000001015a */
[C---:B------:R-:W-:Y:S01]  /*20400*/  IADD3 R2, PT, PT, R225.reuse, -0xc0, -R0 ;  /* 0xffffff40e1027810 */ /* 0x040fe20007ffe800 */
[----:B------:R-:W-:Y:S01]  /*20410*/  VIADD R90, R26, 0x38 ;  /* 0x000000381a5a7836 */ /* 0x000fe20000000000 */
[----:B------:R-:W-:Y:S01]  /*20420*/  I2FP.F32.S32 R6, R6 ;  /* 0x0000000600067245 */ /* 0x000fe20000201400 */
[----:B------:R-:W-:Y:S01]  /*20430*/  FFMA.FTZ R32, -R222, R4, R32 ;  /* 0x00000004de207223 */ /* 0x000fe20000010120 */
[----:B------:R-:W-:Y:S02]  /*20440*/  FSEL R211, R30, -INF , P0 ;  /* 0xff8000001ed37808 */ /* 0x000fe40000000000 */
[----:B------:R-:W-:Y:S01]  /*20450*/  IADD3 R4, PT, PT, R225, -0xc1, -R0 ;  /* 0xffffff3fe1047810 */ /* 0x000fe20007ffe800 */
[----:B------:R-:W-:Y:S01]  /*20460*/  FFMA.FTZ R9, -R222, R6, R106 ;  /* 0x00000006de097223 */ /* 0x000fe2000001016a */
[----:B------:R-:W-:Y:S01]  /*20470*/  ISETP.GE.AND P0, PT, R108, R228, PT ;  /* 0x000000e46c00720c */ /* 0x000fe20003f06270 */
[----:B------:R-:W-:Y:S01]  /*20480*/  VIADD R106, R26, 0x39 ;  /* 0x000000391a6a7836 */ /* 0x000fe20000000000 */
[----:B------:R-:W-:Y:S02]  /*20490*/  IADD3 R7, PT, PT, R59, -0xa1, -R0 ;  /* 0xffffff5f3b077810 */ /* 0x000fe40007ffe800 */
[----:B------:R-:W-:Y:S02]  /*204a0*/  IABS R3, R2 ;  /* 0x0000000200037213 */ /* 0x000fe40000000000 */
[----:B------:R-:W-:Y:S02]  /*204b0*/  IABS R2, R4 ;  /* 0x0000000400027213 */ /* 0x000fe40000000000 */
[----:B------:R-:W-:Y:S01]  /*204c0*/  FSEL R210, R46, -INF , P0 ;  /* 0xff8000002ed27808 */ /* 0x000fe20000000000 */
[----:B------:R-:W-:Y:S01]  /*204d0*/  VIADD R46, R26, 0xa1 ;  /* 0x000000a11a2e7836 */ /* 0x000fe20000000000 */
[----:B------:R-:W-:Y:S02]  /*204e0*/  IABS R4, R7 ;  /* 0x0000000700047213 */ /* 0x000fe40000000000 */
[----:B------:R-:W-:Y:S02]  /*204f0*/  I2FP.F32.S32 R3, R3 ;  /* 0x0000000300037245 */ /* 0x000fe40000201400 */
[----:B------:R-:W-:Y:S02]  /*20500*/  ISETP.GE.AND P0, PT, R90, R226, PT ;  /* 0x000000e25a00720c */ /* 0x000fe40003f06270 */
[----:B------:R-:W-:Y:S01]  /*20510*/  I2FP.F32.S32 R4, R4 ;  /* 0x0000000400047245 */ /* 0x000fe20000201400 */
[----:B------:R-:W-:Y:S01]  /*20520*/  FFMA.FTZ R14, -R222, R3, R100 ;  /* 0x00000003de0e7223 */ /* 0x000fe20000010164 */
[----:B------:R-:W-:Y:S01]  /*20530*/  FSEL R191, R191, -INF , P0 ;  /* 0xff800000bfbf7808 */ /* 0x000fe20000000000 */
[----:B------:R-:W-:Y:S01]  /*20540*/  VIADD R100, R26, 0x40 ;  /* 0x000000401a647836 */ /* 0x000fe20000000000 */
[----:B------:R-:W-:Y:S01]  /*20550*/  ISETP.GE.AND P0, PT, R106, R226, PT ;  /* 0x000000e26a00720c */ /* 0x000fe20003f06270 */
[----:B------:R-:W-:Y:S01]  /*20560*/  FFMA.FTZ R21, -R222, R4, R21 ;  /* 0x00000004de157223 */ /* 0x000fe20000010115 */
[----:B------:R-:W-:Y:S02]  /*20570*/  IADD3 R3, PT, PT, R225, -0xc8, -R0 ;  /* 0xffffff38e1037810 */ /* 0x000fe40007ffe800 */
[----:B------:R-:W-:Y:S02]  /*20580*/  FSEL R193, R193, -INF , P0 ;  /* 0xff800000c1c17808 */ /* 0x000fe40000000000 */
[----:B------:R-:W-:Y:S02]  /*20590*/  IABS R4, R3 ;  /* 0x0000000300047213 */ /* 0x000fe40000000000 */
[----:B------:R-:W-:Y:S02]  /*205a0*/  ISETP.GE.AND P0, PT, R110, R228, PT ;  /* 0x000000e46e00720c */ /* 0x000fe40003f06270 */
[----:B------:R-:W-:Y:S02]  /*205b0*/  I2FP.F32.S32 R4, R4 ;  /* 0x0000000400047245 */ /* 0x000fe40000201400 */
[----:B------:R-:W-:Y:S01]  /*205c0*/  FSEL R112, R20, -INF , P0 ;  /* 0xff80000014707808 */ /* 0x000fe20000000000 */
[----:B------:R-:W-:Y:S01]  /*205d0*/  VIADD R20, R26, 0xa9 ;  /* 0x000000a91a147836 */ /* 0x000fe20000000000 */
[----:B------:R-:W-:Y:S01]  /*205e0*/  I2FP.F32.S32 R2, R2 ;  /* 0x0000000200027245 */ /* 0x000fe20000201400 */
[----:B------:R-:W-:Y:S01]  /*205f0*/  FFMA.FTZ R24, -R222, R4, R104 ;  /* 0x00000004de187223 */ /* 0x000fe20000010168 */
[----:B------:R-:W-:Y:S01]  /*20600*/  ISETP.GE.AND P0, PT, R113, R228, PT ;  /* 0x000000e47100720c */ /* 0x000fe20003f06270 */
[----:B------:R-:W-:Y:S01]  /*20610*/  VIADD R104, R26, 0x41 ;  /* 0x000000411a687836 */ /* 0x000fe20000000000 */
[--C-:B------:R-:W-:Y:S01]  /*20620*/  IADD3 R6, PT, PT, R59, -0x99, -R0.reuse ;  /* 0xffffff673b067810 */ /* 0x100fe20007ffe800 */
[----:B------:R-:W-:Y:S01]  /*20630*/  FFMA.FTZ R57, -R222, R2, R57 ;  /* 0x00000002de397223 */ /* 0x000fe20000010139 */
[----:B------:R-:W-:Y:S02]  /*20640*/  FSEL R123, R25, -INF , P0 ;  /* 0xff800000197b7808 */ /* 0x000fe40000000000 */
[----:B------:R-:W-:Y:S02]  /*20650*/  ISETP.GE.AND P0, PT, R100, R226, PT ;  /* 0x000000e26400720c */ /* 0x000fe40003f06270 */
[----:B------:R-:W-:Y:S02]  /*20660*/  IADD3 R2, PT, PT, R225, -0xc9, -R0 ;  /* 0xffffff37e1027810 */ /* 0x000fe40007ffe800 */
[----:B------:R-:W-:Y:S01]  /*20670*/  FSEL R205, R27, -INF , P0 ;  /* 0xff8000001bcd7808 */ /* 0x000fe20000000000 */
[----:B------:R-:W-:Y:S01]  /*20680*/  VIADD R27, R26, 0xb9 ;  /* 0x000000b91a1b7836 */ /* 0x000fe20000000000 */
[----:B------:R-:W-:Y:S02]  /*20690*/  IABS R3, R2 ;  /* 0x0000000200037213 */ /* 0x000fe40000000000 */
[----:B------:R-:W-:Y:S02]  /*206a0*/  ISETP.GE.AND P0, PT, R104, R226, PT ;  /* 0x000000e26800720c */ /* 0x000fe40003f06270 */
[----:B------:R-:W-:Y:S02]  /*206b0*/  I2FP.F32.S32 R3, R3 ;  /* 0x0000000300037245 */ /* 0x000fe40000201400 */
[----:B------:R-:W-:Y:S02]  /*206c0*/  FSEL R206, R206, -INF , P0 ;  /* 0xff800000cece7808 */ /* 0x000fe40000000000 */
[----:B------:R-:W-:Y:S01]  /*206d0*/  ISETP.GE.AND P0, PT, R111, R228, PT ;  /* 0x000000e46f00720c */ /* 0x000fe20003f06270 */
[----:B------:R-:W-:Y:S01]  /*206e0*/  FFMA.FTZ R23, -R222, R3, R98 ;  /* 0x00000003de177223 */ /* 0x000fe20000010162 */
[----:B------:R-:W-:Y:S01]  /*206f0*/  IABS R6, R6 ;  /* 0x0000000600067213 */ /* 0x000fe20000000000 */
[C---:B------:R-:W-:Y:S01]  /*20700*/  VIADD R98, R26.reuse, 0x48 ;  /* 0x000000481a627836 */ /* 0x040fe20000000000 */
[----:B------:R-:W-:Y:S02]  /*20710*/  FSEL R175, R175, -INF , P0 ;  /* 0xff800000afaf7808 */ /* 0x000fe40000000000 */
[----:B------:R-:W-:Y:S02]  /*20720*/  ISETP.GE.AND P0, PT, R119, R228, PT ;  /* 0x000000e47700720c */ /* 0x000fe40003f06270 */
[----:B------:R-:W-:Y:S02]  /*20730*/  IADD3 R5, PT, PT, R59, -0x91, -R0 ;  /* 0xffffff6f3b057810 */ /* 0x000fe40007ffe800 */
[----:B------:R-:W-:Y:S01]  /*20740*/  FSEL R176, R13, -INF , P0 ;  /* 0xff8000000db07808 */ /* 0x000fe20000000000 */
[----:B------:R-:W-:Y:S01]  /*20750*/  VIADD R13, R26, 0xb1 ;  /* 0x000000b11a0d7836 */ /* 0x000fe20000000000 */
[----:B------:R-:W-:Y:S02]  /*20760*/  ISETP.GE.AND P0, PT, R98, R226, PT ;  /* 0x000000e26200720c */ /* 0x000fe40003f06270 */
[----:B------:R-:W-:Y:S02]  /*20770*/  I2FP.F32.S32 R6, R6 ;  /* 0x0000000600067245 */ /* 0x000fe40000201400 */
[----:B------:R-:W-:Y:S01]  /*20780*/  FSEL R207, R19, -INF , P0 ;  /* 0xff80000013cf7808 */ /* 0x000fe20000000000 */
[----:B------:R-:W-:Y:S01]  /*20790*/  VIADD R19, R26, 0xb8 ;  /* 0x000000b81a137836 */ /* 0x000fe20000000000 */
[----:B------:R-:W-:Y:S01]  /*207a0*/  ISETP.GE.AND P0, PT, R101, R226, PT ;  /* 0x000000e26500720c */ /* 0x000fe20003f06270 */
[----:B------:R-:W-:Y:S01]  /*207b0*/  FFMA.FTZ R12, -R222, R6, R102 ;  /* 0x00000006de0c7223 */ /* 0x000fe20000010166 */
[----:B------:R-:W-:Y:S01]  /*207c0*/  IABS R5, R5 ;  /* 0x0000000500057213 */ /* 0x000fe20000000000 */
[----:B------:R-:W-:Y:S01]  /*207d0*/  VIADD R102, R26, 0x50 ;  /* 0x000000501a667836 */ /* 0x000fe20000000000 */
[----:B------:R-:W-:Y:S02]  /*207e0*/  FSEL R209, R209, -INF , P0 ;  /* 0xff800000d1d17808 */ /* 0x000fe40000000000 */
[----:B------:R-:W-:Y:S02]  /*207f0*/  ISETP.GE.AND P0, PT, R118, R228, PT ;  /* 0x000000e47600720c */ /* 0x000fe40003f06270 */
[C---:B------:R-:W-:Y:S02]  /*20800*/  ISETP.GE.AND P4, PT, R120.reuse, R226, PT ;  /* 0x000000e27800720c */ /* 0x040fe40003f86270 */
[----:B------:R-:W-:Y:S02]  /*20810*/  I2FP.F32.S32 R5, R5 ;  /* 0x0000000500057245 */ /* 0x000fe40000201400 */
[----:B------:R-:W-:Y:S02]  /*20820*/  FSEL R177, R177, -INF , P0 ;  /* 0xff800000b1b17808 */ /* 0x000fe40000000000 */
[----:B------:R-:W-:Y:S02]  /*20830*/  ISETP.GE.AND P0, PT, R120, R228, PT ;  /* 0x000000e47800720c */ /* 0x000fe40003f06270 */
[----:B------:R-:W-:Y:S01]  /*20840*/  FSEL R171, R8, -INF , P4 ;  /* 0xff80000008ab7808 */ /* 0x000fe20002000000 */
[----:B------:R-:W-:Y:S01]  /*20850*/  FFMA.FTZ R8, -R222, R5, R103 ;  /* 0x00000005de087223 */ /* 0x000fe20000010167 */
[----:B------:R-:W-:Y:S01]  /*20860*/  FSEL R179, R179, -INF , P0 ;  /* 0xff800000b3b37808 */ /* 0x000fe20000000000 */
[----:B------:R-:W-:Y:S01]  /*20870*/  VIADD R103, R26, 0x51 ;  /* 0x000000511a677836 */ /* 0x000fe20000000000 */
[-C--:B------:R-:W-:Y:S02]  /*20880*/  ISETP.GE.AND P0, PT, R102, R226.reuse, PT ;  /* 0x000000e26600720c */ /* 0x080fe40003f06270 */
[--C-:B------:R-:W-:Y:S02]  /*20890*/  IADD3 R5, PT, PT, R59, -0xa0, -R0.reuse ;  /* 0xffffff603b057810 */ /* 0x100fe40007ffe800 */
[----:B------:R-:W-:Y:S02]  /*208a0*/  FSEL R208, R208, -INF , P0 ;  /* 0xff800000d0d07808 */ /* 0x000fe40000000000 */
[----:B------:R-:W-:Y:S02]  /*208b0*/  ISETP.GE.AND P0, PT, R103, R226, PT ;  /* 0x000000e26700720c */ /* 0x000fe40003f06270 */
[----:B------:R-:W-:Y:S02]  /*208c0*/  IABS R5, R5 ;  /* 0x0000000500057213 */ /* 0x000fe40000000000 */
[----:B------:R-:W-:Y:S02]  /*208d0*/  FSEL R204, R204, -INF , P0 ;  /* 0xff800000cccc7808 */ /* 0x000fe40000000000 */
[-C--:B------:R-:W-:Y:S02]  /*208e0*/  ISETP.GE.AND P0, PT, R36, R228.reuse, PT ;  /* 0x000000e42400720c */ /* 0x080fe40003f06270 */
[----:B------:R-:W-:Y:S02]  /*208f0*/  I2FP.F32.S32 R5, R5 ;  /* 0x0000000500057245 */ /* 0x000fe40000201400 */
[----:B------:R-:W-:Y:S02]  /*20900*/  FSEL R195, R195, -INF , P0 ;  /* 0xff800000c3c37808 */ /* 0x000fe40000000000 */
[----:B------:R-:W-:Y:S01]  /*20910*/  ISETP.GE.AND P0, PT, R86, R228, PT ;  /* 0x000000e45600720c */ /* 0x000fe20003f06270 */
[----:B------:R-:W-:Y:S01]  /*20920*/  FFMA.FTZ R45, -R222, R5, R45 ;  /* 0x00000005de2d7223 */ /* 0x000fe2000001012d */
[----:B------:R-:W-:Y:S02]  /*20930*/  IADD3 R5, PT, PT, R225, -0xd0, -R0 ;  /* 0xffffff30e1057810 */ /* 0x000fe40007ffe800 */
[----:B------:R-:W-:Y:S02]  /*20940*/  FSEL R198, R198, -INF , P0 ;  /* 0xff800000c6c67808 */ /* 0x000fe40000000000 */
[-C--:B------:R-:W-:Y:S02]  /*20950*/  ISETP.GE.AND P0, PT, R201, R226.reuse, PT ;  /* 0x000000e2c900720c */ /* 0x080fe40003f06270 */
[----:B------:R-:W-:Y:S02]  /*20960*/  IABS R2, R5 ;  /* 0x0000000500027213 */ /* 0x000fe40000000000 */
[----:B------:R-:W-:Y:S02]  /*20970*/  FSEL R203, R203, -INF , P0 ;  /* 0xff800000cbcb7808 */ /* 0x000fe40000000000 */
[----:B------:R-:W-:Y:S02]  /*20980*/  ISETP.GE.AND P0, PT, R200, R226, PT ;  /* 0x000000e2c800720c */ /* 0x000fe40003f06270 */
[----:B------:R-:W-:Y:S02]  /*20990*/  I2FP.F32.S32 R2, R2 ;  /* 0x0000000200027245 */ /* 0x000fe40000201400 */
[----:B------:R-:W-:Y:S02]  /*209a0*/  FSEL R202, R202, -INF , P0 ;  /* 0xff800000caca7808 */ /* 0x000fe40000000000 */
[----:B------:R-:W-:Y:S01]  /*209b0*/  ISETP.GE.AND P0, PT, R90, R228, PT ;  /* 0x000000e45a00720c */ /* 0x000fe20003f06270 */
[----:B------:R-:W-:Y:S01]  /*209c0*/  FFMA.FTZ R34, -R222, R2, R34 ;  /* 0x00000002de227223 */ /* 0x000fe20000010122 */
[--C-:B------:R-:W-:Y:S02]  /*209d0*/  IADD3 R7, PT, PT, R59, -0xa9, -R0.reuse ;  /* 0xffffff573b077810 */ /* 0x100fe40007ffe800 */
[----:B------:R-:W-:Y:S02]  /*209e0*/  FSEL R197, R197, -INF , P0 ;  /* 0xff800000c5c57808 */ /* 0x000fe40000000000 */
[----:B------:R-:W-:Y:S02]  /*209f0*/  ISETP.GE.AND P0, PT, R106, R228, PT ;  /* 0x000000e46a00720c */ /* 0x000fe40003f06270 */
[----:B------:R-:W-:Y:S02]  /*20a00*/  IABS R7, R7 ;  /* 0x0000000700077213 */ /* 0x000fe40000000000 */
[----:B------:R-:W-:Y:S02]  /*20a10*/  FSEL R196, R196, -INF , P0 ;  /* 0xff800000c4c47808 */ /* 0x000fe40000000000 */
[-C--:B------:R-:W-:Y:S01]  /*20a20*/  ISETP.GE.AND P0, PT, R188, R226.reuse, PT ;  /* 0x000000e2bc00720c */ /* 0x080fe20003f06270 */
[----:B------:R-:W-:Y:S01]  /*20a30*/  IMAD.MOV.U32 R5, RZ, RZ, R7 ;  /* 0x000000ffff057224 */ /* 0x000fe200078e0007 */
[--C-:B------:R-:W-:Y:S02]  /*20a40*/  IADD3 R2, PT, PT, R225, -0xd1, -R0.reuse ;  /* 0xffffff2fe1027810 */ /* 0x100fe40007ffe800 */
[----:B------:R-:W-:Y:S02]  /*20a50*/  FSEL R199, R199, -INF , P0 ;  /* 0xff800000c7c77808 */ /* 0x000fe40000000000 */
[----:B------:R-:W-:Y:S02]  /*20a60*/  ISETP.GE.AND P0, PT, R187, R226, PT ;  /* 0x000000e2bb00720c */ /* 0x000fe40003f06270 */
[C-C-:B------:R-:W-:Y:S02]  /*20a70*/  IADD3 R4, PT, PT, R59.reuse, -0xb0, -R0.reuse ;  /* 0xffffff503b047810 */ /* 0x140fe40007ffe800 */
[----:B------:R-:W-:Y:S02]  /*20a80*/  FSEL R194, R194, -INF , P0 ;  /* 0xff800000c2c27808 */ /* 0x000fe40000000000 */
[-C--:B------:R-:W-:Y:S02]  /*20a90*/  ISETP.GE.AND P0, PT, R100, R228.reuse, PT ;  /* 0x000000e46400720c */ /* 0x080fe40003f06270 */
[----:B------:R-:W-:Y:S02]  /*20aa0*/  IADD3 R3, PT, PT, R59, -0xb1, -R0 ;  /* 0xffffff4f3b037810 */ /* 0x000fe40007ffe800 */
[----:B------:R-:W-:Y:S02]  /*20ab0*/  FSEL R192, R192, -INF , P0 ;  /* 0xff800000c0c07808 */ /* 0x000fe40000000000 */
[----:B------:R-:W-:Y:S02]  /*20ac0*/  ISETP.GE.AND P0, PT, R104, R228, PT ;  /* 0x000000e46800720c */ /* 0x000fe40003f06270 */
[----:B------:R-:W-:Y:S02]  /*20ad0*/  IABS R2, R2 ;  /* 0x0000000200027213 */ /* 0x000fe40000000000 */
        /* <DEDUP_REMOVED lines=8> */
[----:B------:R-:W-:Y:S02]  /*20b60*/  I2FP.F32.S32 R2, R2 ;  /* 0x0000000200027245 */ /* 0x000fe40000201400 */
[----:B------:R-:W-:Y:S02]  /*20b70*/  FSEL R181, R181, -INF , P0 ;  /* 0xff800000b5b57808 */ /* 0x000fe40000000000 */
[----:B------:R-:W-:Y:S01]  /*20b80*/  ISETP.GE.AND P0, PT, R101, R228, PT ;  /* 0x000000e46500720c */ /* 0x000fe20003f06270 */
[----:B------:R-:W-:Y:S01]  /*20b90*/  FFMA.FTZ R76, -R222, R2, R76 ;  /* 0x00000002de4c7223 */ /* 0x000fe2000001014c */
[----:B------:R-:W-:Y:S02]  /*20ba0*/  I2FP.F32.S32 R4, R4 ;  /* 0x0000000400047245 */ /* 0x000fe40000201400 */
[----:B------:R-:W-:Y:S02]  /*20bb0*/  FSEL R180, R180, -INF , P0 ;  /* 0xff800000b4b47808 */ /* 0x000fe40000000000 */
[----:B------:R-:W-:Y:S01]  /*20bc0*/  ISETP.GE.AND P0, PT, R173, R226, PT ;  /* 0x000000e2ad00720c */ /* 0x000fe20003f06270 */
[----:B------:R-:W-:Y:S01]  /*20bd0*/  FFMA.FTZ R39, -R222, R4, R39 ;  /* 0x00000004de277223 */ /* 0x000fe20000010127 */
[----:B------:R-:W-:Y:S02]  /*20be0*/  I2FP.F32.S32 R5, R5 ;  /* 0x0000000500057245 */ /* 0x000fe40000201400 */
[----:B------:R-:W-:Y:S02]  /*20bf0*/  FSEL R178, R178, -INF , P0 ;  /* 0xff800000b2b27808 */ /* 0x000fe40000000000 */
[----:B------:R-:W-:Y:S01]  /*20c00*/  I2FP.F32.S32 R3, R3 ;  /* 0x0000000300037245 */ /* 0x000fe20000201400 */
[----:B------:R-:W-:Y:S01]  /*20c10*/  FFMA.FTZ R33, -R222, R5, R33 ;  /* 0x00000005de217223 */ /* 0x000fe20000010121 */
[----:B------:R-:W-:Y:S02]  /*20c20*/  ISETP.GE.AND P0, PT, R172, R226, PT ;  /* 0x000000e2ac00720c */ /* 0x000fe40003f06270 */
[C-C-:B------:R-:W-:Y:S01]  /*20c30*/  IADD3 R2, PT, PT, R225.reuse, -0xd8, -R0.reuse ;  /* 0xffffff28e1027810 */ /* 0x140fe20007ffe800 */
[----:B------:R-:W-:Y:S01]  /*20c40*/  FFMA.FTZ R41, -R222, R3, R41 ;  /* 0x00000003de297223 */ /* 0x000fe20000010129 */
[--C-:B------:R-:W-:Y:S02]  /*20c50*/  IADD3 R4, PT, PT, R225, -0xd9, -R0.reuse ;  /* 0xffffff27e1047810 */ /* 0x100fe40007ffe800 */
[--C-:B------:R-:W-:Y:S02]  /*20c60*/  IADD3 R5, PT, PT, R59, -0xb8, -R0.reuse ;  /* 0xffffff483b057810 */ /* 0x100fe40007ffe800 */
[----:B------:R-:W-:Y:S02]  /*20c70*/  FSEL R174, R174, -INF , P0 ;  /* 0xff800000aeae7808 */ /* 0x000fe40000000000 */
[----:B------:R-:W-:Y:S02]  /*20c80*/  ISETP.GE.AND P0, PT, R102, R228, PT ;  /* 0x000000e46600720c */ /* 0x000fe40003f06270 */
[----:B------:R-:W-:Y:S02]  /*20c90*/  IABS R3, R2 ;  /* 0x0000000200037213 */ /* 0x000fe40000000000 */
[----:B------:R-:W-:Y:S02]  /*20ca0*/  IABS R2, R4 ;  /* 0x0000000400027213 */ /* 0x000fe40000000000 */
[----:B------:R-:W-:Y:S02]  /*20cb0*/  IABS R4, R5 ;  /* 0x0000000500047213 */ /* 0x000fe40000000000 */
[----:B------:R-:W-:Y:S02]  /*20cc0*/  FSEL R131, R131, -INF , P0 ;  /* 0xff80000083837808 */ /* 0x000fe40000000000 */
[----:B------:R-:W-:Y:S02]  /*20cd0*/  ISETP.GE.AND P0, PT, R103, R228, PT ;  /* 0x000000e46700720c */ /* 0x000fe40003f06270 */
[----:B------:R-:W-:Y:S02]  /*20ce0*/  I2FP.F32.S32 R2, R2 ;  /* 0x0000000200027245 */ /* 0x000fe40000201400 */
[----:B------:R-:W-:Y:S02]  /*20cf0*/  I2FP.F32.S32 R4, R4 ;  /* 0x0000000400047245 */ /* 0x000fe40000201400 */
[----:B------:R-:W-:Y:S01]  /*20d00*/  IADD3 R5, PT, PT, R59, -0xb9, -R0 ;  /* 0xffffff473b057810 */ /* 0x000fe20007ffe800 */
[----:B------:R-:W-:Y:S01]  /*20d10*/  FFMA.FTZ R50, -R222, R2, R50 ;  /* 0x00000002de327223 */ /* 0x000fe20000010132 */
[----:B------:R-:W-:Y:S01]  /*20d20*/  FSEL R130, R130, -INF , P0 ;  /* 0xff80000082827808 */ /* 0x000fe20000000000 */
[C---:B------:R-:W-:Y:S01]  /*20d30*/  FFMA.FTZ R54, -R222.reuse, R4, R54 ;  /* 0x00000004de367223 */ /* 0x040fe20000010136 */
[----:B------:R-:W-:Y:S02]  /*20d40*/  I2FP.F32.S32 R3, R3 ;  /* 0x0000000300037245 */ /* 0x000fe40000201400 */
[-C--:B------:R-:W-:Y:S02]  /*20d50*/  ISETP.GE.AND P0, PT, R117, R226.reuse, PT ;  /* 0x000000e27500720c */ /* 0x080fe40003f06270 */
[C---:B------:R-:W-:Y:S01]  /*20d60*/  IADD3 R2, PT, PT, R225.reuse, -0xe0, -R0 ;  /* 0xffffff20e1027810 */ /* 0x040fe20007ffe800 */
[----:B------:R-:W-:Y:S01]  /*20d70*/  FFMA.FTZ R44, -R222, R3, R44 ;  /* 0x00000003de2c7223 */ /* 0x000fe2000001012c */
[----:B------:R-:W-:Y:S02]  /*20d80*/  IADD3 R4, PT, PT, R225, -0xe1, -R0 ;  /* 0xffffff1fe1047810 */ /* 0x000fe40007ffe800 */
[----:B------:R-:W-:Y:S02]  /*20d90*/  IABS R5, R5 ;  /* 0x0000000500057213 */ /* 0x000fe40000000000 */
[----:B------:R-:W-:Y:S02]  /*20da0*/  FSEL R168, R168, -INF , P0 ;  /* 0xff800000a8a87808 */ /* 0x000fe40000000000 */
[----:B------:R-:W-:Y:S02]  /*20db0*/  ISETP.GE.AND P0, PT, R116, R226, PT ;  /* 0x000000e27400720c */ /* 0x000fe40003f06270 */
[----:B------:R-:W-:Y:S02]  /*20dc0*/  IABS R3, R2 ;  /* 0x0000000200037213 */ /* 0x000fe40000000000 */
[----:B------:R-:W-:Y:S01]  /*20dd0*/  IABS R2, R4 ;  /* 0x0000000400027213 */ /* 0x000fe20000000000 */
[----:B------:R-:W-:Y:S01]  /*20de0*/  IMAD.MOV.U32 R4, RZ, RZ, R5 ;  /* 0x000000ffff047224 */ /* 0x000fe200078e0005 */
[----:B------:R-:W-:Y:S02]  /*20df0*/  FSEL R129, R129, -INF , P0 ;  /* 0xff80000081817808 */ /* 0x000fe40000000000 */
[----:B------:R-:W-:Y:S02]  /*20e00*/  ISETP.GE.AND P0, PT, R201, R228, PT ;  /* 0x000000e4c900720c */ /* 0x000fe40003f06270 */
[----:B------:R-:W-:Y:S02]  /*20e10*/  I2FP.F32.S32 R2, R2 ;  /* 0x0000000200027245 */ /* 0x000fe40000201400 */
[----:B------:R-:W-:Y:S02]  /*20e20*/  I2FP.F32.S32 R4, R4 ;  /* 0x0000000400047245 */ /* 0x000fe40000201400 */
[----:B------:R-:W-:Y:S01]  /*20e30*/  FSEL R127, R127, -INF , P0 ;  /* 0xff8000007f7f7808 */ /* 0x000fe20000000000 */
[----:B------:R-:W-:Y:S01]  /*20e40*/  FFMA.FTZ R66, -R222, R2, R66 ;  /* 0x00000002de427223 */ /* 0x000fe20000010142 */
[----:B------:R-:W-:Y:S01]  /*20e50*/  ISETP.GE.AND P0, PT, R200, R228, PT ;  /* 0x000000e4c800720c */ /* 0x000fe20003f06270 */
[C---:B------:R-:W-:Y:S01]  /*20e60*/  FFMA.FTZ R58, -R222.reuse, R4, R58 ;  /* 0x00000004de3a7223 */ /* 0x040fe2000001013a */
[----:B------:R-:W-:Y:S02]  /*20e70*/  I2FP.F32.S32 R3, R3 ;  /* 0x0000000300037245 */ /* 0x000fe40000201400 */
[--C-:B------:R-:W-:Y:S02]  /*20e80*/  IADD3 R2, PT, PT, R225, -0xe8, -R0.reuse ;  /* 0xffffff18e1027810 */ /* 0x100fe40007ffe800 */
[----:B------:R-:W-:Y:S01]  /*20e90*/  IADD3 R4, PT, PT, R59, -0xc0, -R0 ;  /* 0xffffff403b047810 */ /* 0x000fe20007ffe800 */
[----:B------:R-:W-:Y:S01]  /*20ea0*/  FFMA.FTZ R64, -R222, R3, R64 ;  /* 0x00000003de407223 */ /* 0x000fe20000010140 */
[----:B------:R-:W-:Y:S02]  /*20eb0*/  FSEL R109, R109, -INF , P0 ;  /* 0xff8000006d6d7808 */ /* 0x000fe40000000000 */
[----:B------:R-:W-:Y:S02]  /*20ec0*/  ISETP.GE.AND P0, PT, R115, R226, PT ;  /* 0x000000e27300720c */ /* 0x000fe40003f06270 */
[----:B------:R-:W-:Y:S02]  /*20ed0*/  IADD3 R3, PT, PT, R59, -0xc1, -R0 ;  /* 0xffffff3f3b037810 */ /* 0x000fe40007ffe800 */
[----:B------:R-:W-:Y:S02]  /*20ee0*/  IABS R2, R2 ;  /* 0x0000000200027213 */ /* 0x000fe40000000000 */
[----:B------:R-:W-:Y:S02]  /*20ef0*/  IABS R4, R4 ;  /* 0x0000000400047213 */ /* 0x000fe40000000000 */
[----:B------:R-:W-:Y:S02]  /*20f00*/  FSEL R105, R105, -INF , P0 ;  /* 0xff80000069697808 */ /* 0x000fe40000000000 */
[----:B------:R-:W-:Y:S02]  /*20f10*/  ISETP.GE.AND P0, PT, R114, R226, PT ;  /* 0x000000e27200720c */ /* 0x000fe40003f06270 */
[----:B------:R-:W-:Y:S02]  /*20f20*/  IABS R3, R3 ;  /* 0x0000000300037213 */ /* 0x000fe40000000000 */
[----:B------:R-:W-:Y:S02]  /*20f30*/  I2FP.F32.S32 R2, R2 ;  /* 0x0000000200027245 */ /* 0x000fe40000201400 */
[----:B------:R-:W-:Y:S02]  /*20f40*/  I2FP.F32.S32 R4, R4 ;  /* 0x0000000400047245 */ /* 0x000fe40000201400 */
[----:B------:R-:W-:Y:S01]  /*20f50*/  FSEL R99, R99, -INF , P0 ;  /* 0xff80000063637808 */ /* 0x000fe20000000000 */
[C---:B------:R-:W-:Y:S01]  /*20f60*/  FFMA.FTZ R79, -R222.reuse, R2, R79 ;  /* 0x00000002de4f7223 */ /* 0x040fe2000001014f */
[----:B------:R-:W-:Y:S01]  /*20f70*/  I2FP.F32.S32 R3, R3 ;  /* 0x0000000300037245 */ /* 0x000fe20000201400 */
[----:B------:R-:W-:Y:S01]  /*20f80*/  FFMA.FTZ R72, -R222, R4, R72 ;  /* 0x00000004de487223 */ /* 0x000fe20000010148 */
[-C--:B------:R-:W-:Y:S02]  /*20f90*/  ISETP.GE.AND P0, PT, R188, R228.reuse, PT ;  /* 0x000000e4bc00720c */ /* 0x080fe40003f06270 */
[----:B------:R-:W-:Y:S01]  /*20fa0*/  IADD3 R2, PT, PT, R225, -0xe9, -R0 ;  /* 0xffffff17e1027810 */ /* 0x000fe20007ffe800 */
[----:B------:R-:W-:Y:S01]  /*20fb0*/  FFMA.FTZ R74, -R222, R3, R74 ;  /* 0x00000003de4a7223 */ /* 0x000fe2000001014a */
[--C-:B------:R-:W-:Y:S02]  /*20fc0*/  IADD3 R4, PT, PT, R59, -0xc8, -R0.reuse ;  /* 0xffffff383b047810 */ /* 0x100fe40007ffe800 */
[----:B------:R-:W-:Y:S02]  /*20fd0*/  FSEL R97, R97, -INF , P0 ;  /* 0xff80000061617808 */ /* 0x000fe40000000000 */
[----:B------:R-:W-:Y:S02]  /*20fe0*/  ISETP.GE.AND P0, PT, R187, R228, PT ;  /* 0x000000e4bb00720c */ /* 0x000fe40003f06270 */
[----:B------:R-:W-:Y:S02]  /*20ff0*/  IADD3 R3, PT, PT, R59, -0xc9, -R0 ;  /* 0xffffff373b037810 */ /* 0x000fe40007ffe800 */
[----:B------:R-:W-:Y:S02]  /*21000*/  IABS R2, R2 ;  /* 0x0000000200027213 */ /* 0x000fe40000000000 */
[----:B------:R-:W-:Y:S02]  /*21010*/  IABS R4, R4 ;  /* 0x0000000400047213 */ /* 0x000fe40000000000 */
[----:B------:R-:W-:Y:S02]  /*21020*/  FSEL R93, R93, -INF , P0 ;  /* 0xff8000005d5d7808 */ /* 0x000fe40000000000 */
[----:B------:R-:W-:Y:S02]  /*21030*/  IABS R3, R3 ;  /* 0x0000000300037213 */ /* 0x000fe40000000000 */
[----:B------:R-:W-:Y:S02]  /*21040*/  I2FP.F32.S32 R2, R2 ;  /* 0x0000000200027245 */ /* 0x000fe40000201400 */
[----:B------:R-:W-:Y:S02]  /*21050*/  ISETP.GE.AND P0, PT, R88, R226, PT ;  /* 0x000000e25800720c */ /* 0x000fe40003f06270 */
[----:B------:R-:W-:Y:S01]  /*21060*/  I2FP.F32.S32 R4, R4 ;  /* 0x0000000400047245 */ /* 0x000fe20000201400 */
[C---:B------:R-:W-:Y:S01]  /*21070*/  FFMA.FTZ R82, -R222.reuse, R2, R82 ;  /* 0x00000002de527223 */ /* 0x040fe20000010152 */
[----:B------:R-:W-:Y:S02]  /*21080*/  I2FP.F32.S32 R3, R3 ;  /* 0x0000000300037245 */ /* 0x000fe40000201400 */
[----:B------:R-:W-:Y:S01]  /*21090*/  FSEL R89, R89, -INF , P0 ;  /* 0xff80000059597808 */ /* 0x000fe20000000000 */
[C---:B------:R-:W-:Y:S01]  /*210a0*/  FFMA.FTZ R91, -R222.reuse, R4, R91 ;  /* 0x00000004de5b7223 */ /* 0x040fe2000001015b */
[----:B------:R-:W-:Y:S01]  /*210b0*/  ISETP.GE.AND P0, PT, R87, R226, PT ;  /* 0x000000e25700720c */ /* 0x000fe20003f06270 */
[----:B------:R-:W-:Y:S01]  /*210c0*/  FFMA.FTZ R92, -R222, R3, R92 ;  /* 0x00000003de5c7223 */ /* 0x000fe2000001015c */
[C-C-:B------:R-:W-:Y:S02]  /*210d0*/  IADD3 R2, PT, PT, R225.reuse, -0xf0, -R0.reuse ;  /* 0xffffff10e1027810 */ /* 0x140fe40007ffe800 */
[--C-:B------:R-:W-:Y:S02]  /*210e0*/  IADD3 R4, PT, PT, R225, -0xf1, -R0.reuse ;  /* 0xffffff0fe1047810 */ /* 0x100fe40007ffe800 */
[----:B------:R-:W-:Y:S02]  /*210f0*/  FSEL R84, R84, -INF , P0 ;  /* 0xff80000054547808 */ /* 0x000fe40000000000 */
[----:B------:R-:W-:Y:S02]  /*21100*/  IABS R3, R2 ;  /* 0x0000000200037213 */ /* 0x000fe40000000000 */
[----:B------:R-:W-:Y:S02]  /*21110*/  ISETP.GE.AND P0, PT, R186, R228, PT ;  /* 0x000000e4ba00720c */ /* 0x000fe40003f06270 */
[----:B------:R-:W-:Y:S02]  /*21120*/  IABS R2, R4 ;  /* 0x0000000400027213 */ /* 0x000fe40000000000 */
[----:B------:R-:W-:Y:S02]  /*21130*/  FSEL R78, R78, -INF , P0 ;  /* 0xff8000004e4e7808 */ /* 0x000fe40000000000 */
[----:B------:R-:W-:Y:S02]  /*21140*/  IADD3 R5, PT, PT, R59, -0xd0, -R0 ;  /* 0xffffff303b057810 */ /* 0x000fe40007ffe800 */
[----:B------:R-:W-:Y:S02]  /*21150*/  I2FP.F32.S32 R2, R2 ;  /* 0x0000000200027245 */ /* 0x000fe40000201400 */
[----:B------:R-:W-:Y:S02]  /*21160*/  ISETP.GE.AND P0, PT, R185, R228, PT ;  /* 0x000000e4b900720c */ /* 0x000fe40003f06270 */
[----:B------:R-:W-:Y:S01]  /*21170*/  IABS R4, R5 ;  /* 0x0000000500047213 */ /* 0x000fe20000000000 */
[----:B------:R-:W-:Y:S01]  /*21180*/  FFMA.FTZ R96, -R222, R2, R96 ;  /* 0x00000002de607223 */ /* 0x000fe20000010160 */
[----:B------:R-:W-:Y:S02]  /*21190*/  FSEL R77, R77, -INF , P0 ;  /* 0xff8000004d4d7808 */ /* 0x000fe40000000000 */
[----:B------:R-:W-:Y:S02]  /*211a0*/  ISETP.GE.AND P0, PT, R70, R226, PT ;  /* 0x000000e24600720c */ /* 0x000fe40003f06270 */
[C-C-:B------:R-:W-:Y:S02]  /*211b0*/  IADD3 R2, PT, PT, R59.reuse, -0xd1, -R0.reuse ;  /* 0xffffff2f3b027810 */ /* 0x140fe40007ffe800 */
[----:B------:R-:W-:Y:S02]  /*211c0*/  IADD3 R5, PT, PT, R59, -0xd9, -R0 ;  /* 0xffffff273b057810 */ /* 0x000fe40007ffe800 */
[----:B------:R-:W-:Y:S02]  /*211d0*/  I2FP.F32.S32 R4, R4 ;  /* 0x0000000400047245 */ /* 0x000fe40000201400 */
[----:B------:R-:W-:Y:S02]  /*211e0*/  FSEL R80, R80, -INF , P0 ;  /* 0xff80000050507808 */ /* 0x000fe40000000000 */
[----:B------:R-:W-:Y:S01]  /*211f0*/  IABS R2, R2 ;  /* 0x0000000200027213 */ /* 0x000fe20000000000 */
[C---:B------:R-:W-:Y:S01]  /*21200*/  FFMA.FTZ R94, -R222.reuse, R4, R94 ;  /* 0x00000004de5e7223 */ /* 0x040fe2000001015e */
[----:B------:R-:W-:Y:S02]  /*21210*/  ISETP.GE.AND P0, PT, R69, R226, PT ;  /* 0x000000e24500720c */ /* 0x000fe40003f06270 */
[----:B------:R-:W-:Y:S02]  /*21220*/  I2FP.F32.S32 R3, R3 ;  /* 0x0000000300037245 */ /* 0x000fe40000201400 */
[----:B------:R-:W-:Y:S02]  /*21230*/  IABS R5, R5 ;  /* 0x0000000500057213 */ /* 0x000fe40000000000 */
[----:B------:R-:W-:Y:S01]  /*21240*/  I2FP.F32.S32 R4, R2 ;  /* 0x0000000200047245 */ /* 0x000fe20000201400 */
[C---:B------:R-:W-:Y:S01]  /*21250*/  FFMA.FTZ R95, -R222.reuse, R3, R95 ;  /* 0x00000003de5f7223 */ /* 0x040fe2000001015f */
[----:B------:R-:W-:Y:S02]  /*21260*/  FSEL R75, R75, -INF , P0 ;  /* 0xff8000004b4b7808 */ /* 0x000fe40000000000 */
[----:B------:R-:W-:Y:S01]  /*21270*/  I2FP.F32.S32 R2, R5 ;  /* 0x0000000500027245 */ /* 0x000fe20000201400 */
[C---:B------:R-:W-:Y:S01]  /*21280*/  FFMA.FTZ R85, -R222.reuse, R4, R85 ;  /* 0x00000004de557223 */ /* 0x040fe20000010155 */
[----:B------:R-:W-:Y:S02]  /*21290*/  ISETP.GE.AND P0, PT, R173, R228, PT ;  /* 0x000000e4ad00720c */ /* 0x000fe40003f06270 */
[--C-:B------:R-:W-:Y:S01]  /*212a0*/  IADD3 R3, PT, PT, R59, -0xd8, -R0.reuse ;  /* 0xffffff283b037810 */ /* 0x100fe20007ffe800 */
[----:B------:R-:W-:Y:S01]  /*212b0*/  FFMA.FTZ R81, -R222, R2, R81 ;  /* 0x00000002de517223 */ /* 0x000fe20000010151 */
[----:B------:R-:W-:Y:S02]  /*212c0*/  FSEL R71, R71, -INF , P0 ;  /* 0xff80000047477808 */ /* 0x000fe40000000000 */
[----:B------:R-:W-:Y:S02]  /*212d0*/  ISETP.GE.AND P0, PT, R172, R228, PT ;  /* 0x000000e4ac00720c */ /* 0x000fe40003f06270 */
[----:B------:R-:W-:Y:S02]  /*212e0*/  IABS R3, R3 ;  /* 0x0000000300037213 */ /* 0x000fe40000000000 */
[C-C-:B------:R-:W-:Y:S02]  /*212f0*/  IADD3 R2, PT, PT, R59.reuse, -0xe0, -R0.reuse ;  /* 0xffffff203b027810 */ /* 0x140fe40007ffe800 */
[--C-:B------:R-:W-:Y:S02]  /*21300*/  IADD3 R5, PT, PT, R59, -0xe8, -R0.reuse ;  /* 0xffffff183b057810 */ /* 0x100fe40007ffe800 */
[----:B------:R-:W-:Y:S02]  /*21310*/  FSEL R63, R63, -INF , P0 ;  /* 0xff8000003f3f7808 */ /* 0x000fe40000000000 */
[----:B------:R-:W-:Y:S02]  /*21320*/  I2FP.F32.S32 R3, R3 ;  /* 0x0000000300037245 */ /* 0x000fe40000201400 */
[----:B------:R-:W-:Y:S02]  /*21330*/  IABS R2, R2 ;  /* 0x0000000200027213 */ /* 0x000fe40000000000 */
[----:B------:R-:W-:Y:S01]  /*21340*/  ISETP.GE.AND P0, PT, R68, R226, PT ;  /* 0x000000e24400720c */ /* 0x000fe20003f06270 */
[----:B------:R-:W-:Y:S01]  /*21350*/  FFMA.FTZ R83, -R222, R3, R83 ;  /* 0x00000003de537223 */ /* 0x000fe20000010153 */
[----:B------:R-:W-:Y:S02]  /*21360*/  IABS R5, R5 ;  /* 0x0000000500057213 */ /* 0x000fe40000000000 */
[----:B------:R-:W-:Y:S02]  /*21370*/  I2FP.F32.S32 R4, R2 ;  /* 0x0000000200047245 */ /* 0x000fe40000201400 */
[----:B------:R-:W-:Y:S02]  /*21380*/  FSEL R56, R56, -INF , P0 ;  /* 0xff80000038387808 */ /* 0x000fe40000000000 */
[----:B------:R-:W-:Y:S01]  /*21390*/  I2FP.F32.S32 R2, R5 ;  /* 0x0000000500027245 */ /* 0x000fe20000201400 */
[C---:B------:R-:W-:Y:S01]  /*213a0*/  FFMA.FTZ R65, -R222.reuse, R4, R65 ;  /* 0x00000004de417223 */ /* 0x040fe20000010141 */
[----:B------:R-:W-:Y:S02]  /*213b0*/  ISETP.GE.AND P0, PT, R67, R226, PT ;  /* 0x000000e24300720c */ /* 0x000fe40003f06270 */
[----:B------:R-:W-:Y:S01]  /*213c0*/  IADD3 R3, PT, PT, R59, -0xe1, -R0 ;  /* 0xffffff1f3b037810 */ /* 0x000fe20007ffe800 */
[C---:B------:R-:W-:Y:S01]  /*213d0*/  FFMA.FTZ R60, -R222.reuse, R2, R60 ;  /* 0x00000002de3c7223 */ /* 0x040fe2000001013c */
[----:B------:R-:W-:Y:S02]  /*213e0*/  FSEL R55, R55, -INF , P0 ;  /* 0xff80000037377808 */ /* 0x000fe40000000000 */
[----:B------:R-:W-:Y:S02]  /*213f0*/  IABS R3, R3 ;  /* 0x0000000300037213 */ /* 0x000fe40000000000 */
[----:B------:R-:W-:Y:S02]  /*21400*/  ISETP.GE.AND P0, PT, R117, R228, PT ;  /* 0x000000e47500720c */ /* 0x000fe40003f06270 */
[C-C-:B------:R-:W-:Y:S02]  /*21410*/  IADD3 R2, PT, PT, R59.reuse, -0xe9, -R0.reuse ;  /* 0xffffff173b027810 */ /* 0x140fe40007ffe800 */
[----:B------:R-:W-:Y:S02]  /*21420*/  IADD3 R5, PT, PT, R59, -0xf1, -R0 ;  /* 0xffffff0f3b057810 */ /* 0x000fe40007ffe800 */
[----:B------:R-:W-:Y:S02]  /*21430*/  I2FP.F32.S32 R3, R3 ;  /* 0x0000000300037245 */ /* 0x000fe40000201400 */
[----:B------:R-:W-:Y:S02]  /*21440*/  FSEL R53, R53, -INF , P0 ;  /* 0xff80000035357808 */ /* 0x000fe40000000000 */
[----:B------:R-:W-:Y:S01]  /*21450*/  IABS R2, R2 ;  /* 0x0000000200027213 */ /* 0x000fe20000000000 */
[----:B------:R-:W-:Y:S01]  /*21460*/  FFMA.FTZ R62, -R222, R3, R62 ;  /* 0x00000003de3e7223 */ /* 0x000fe2000001013e */
[----:B------:R-:W-:Y:S02]  /*21470*/  ISETP.GE.AND P0, PT, R116, R228, PT ;  /* 0x000000e47400720c */ /* 0x000fe40003f06270 */
[----:B------:R-:W-:Y:S02]  /*21480*/  IABS R5, R5 ;  /* 0x0000000500057213 */ /* 0x000fe40000000000 */
[----:B------:R-:W-:Y:S02]  /*21490*/  I2FP.F32.S32 R4, R2 ;  /* 0x0000000200047245 */ /* 0x000fe40000201400 */
[----:B------:R-:W-:Y:S02]  /*214a0*/  FSEL R48, R48, -INF , P0 ;  /* 0xff80000030307808 */ /* 0x000fe40000000000 */
[----:B------:R-:W-:Y:S01]  /*214b0*/  IADD3 R3, PT, PT, R59, -0xf0, -R0 ;  /* 0xffffff103b037810 */ /* 0x000fe20007ffe800 */
[----:B------:R-:W-:Y:S01]  /*214c0*/  FFMA.FTZ R52, -R222, R4, R52 ;  /* 0x00000004de347223 */ /* 0x000fe20000010134 */
[----:B------:R-:W-:Y:S01]  /*214d0*/  I2FP.F32.S32 R2, R5 ;  /* 0x0000000500027245 */ /* 0x000fe20000201400 */
[----:B------:R-:W-:Y:S01]  /*214e0*/  VIADD R4, R73, 0xfffffff8 ;  /* 0xfffffff849047836 */ /* 0x000fe20000000000 */
[----:B------:R-:W-:Y:S01]  /*214f0*/  ISETP.GE.AND P0, PT, R47, R226, PT ;  /* 0x000000e22f00720c */ /* 0x000fe20003f06270 */
[----:B------:R-:W-:Y:S01]  /*21500*/  VIADD R73, R26, 0xd1 ;  /* 0x000000d11a497836 */ /* 0x000fe20000000000 */
[----:B------:R-:W-:Y:S01]  /*21510*/  IABS R3, R3 ;  /* 0x0000000300037213 */ /* 0x000fe20000000000 */
[----:B------:R-:W-:Y:S01]  /*21520*/  FFMA.FTZ R49, -R222, R2, R49 ;  /* 0x00000002de317223 */ /* 0x000fe20000010131 */
[----:B------:R-:W-:Y:S02]  /*21530*/  FSEL R42, R42, -INF , P0 ;  /* 0xff8000002a2a7808 */ /* 0x000fe40000000000 */
[----:B------:R-:W-:Y:S02]  /*21540*/  ISETP.GE.AND P0, PT, R46, R226, PT ;  /* 0x000000e22e00720c */ /* 0x000fe40003f06270 */
[--C-:B------:R-:W-:Y:S02]  /*21550*/  IADD3 R2, PT, PT, R225, -0xf8, -R0.reuse ;  /* 0xffffff08e1027810 */ /* 0x100fe40007ffe800 */
[----:B------:R-:W-:Y:S02]  /*21560*/  I2FP.F32.S32 R3, R3 ;  /* 0x0000000300037245 */ /* 0x000fe40000201400 */
[----:B------:R-:W-:Y:S02]  /*21570*/  FSEL R40, R40, -INF , P0 ;  /* 0xff80000028287808 */ /* 0x000fe40000000000 */
[----:B------:R-:W-:Y:S01]  /*21580*/  IABS R2, R2 ;  /* 0x0000000200027213 */ /* 0x000fe20000000000 */
[----:B------:R-:W-:Y:S01]  /*21590*/  FFMA.FTZ R51, -R222, R3, R51 ;  /* 0x00000003de337223 */ /* 0x000fe20000010133 */
[----:B------:R-:W-:Y:S02]  /*215a0*/  ISETP.GE.AND P0, PT, R115, R228, PT ;  /* 0x000000e47300720c */ /* 0x000fe40003f06270 */
[----:B------:R-:W-:Y:S02]  /*215b0*/  I2FP.F32.S32 R3, R2 ;  /* 0x0000000200037245 */ /* 0x000fe40000201400 */
[----:B------:R-:W-:Y:S02]  /*215c0*/  FSEL R35, R35, -INF , P0 ;  /* 0xff80000023237808 */ /* 0x000fe40000000000 */
[----:B------:R-:W-:Y:S01]  /*215d0*/  ISETP.GE.AND P0, PT, R114, R228, PT ;  /* 0x000000e47200720c */ /* 0x000fe20003f06270 */
[----:B------:R-:W-:Y:S01]  /*215e0*/  FFMA.FTZ R37, -R222, R3, R37 ;  /* 0x00000003de257223 */ /* 0x000fe20000010125 */
[----:B------:R-:W-:Y:S02]  /*215f0*/  IABS R2, R4 ;  /* 0x0000000400027213 */ /* 0x000fe40000000000 */
[--C-:B------:R-:W-:Y:S02]  /*21600*/  IADD3 R5, PT, PT, R59, -0xf8, -R0.reuse ;  /* 0xffffff083b057810 */ /* 0x100fe40007ffe800 */
[----:B------:R-:W-:Y:S01]  /*21610*/  FSEL R30, R43, -INF , P0 ;  /* 0xff8000002b1e7808 */ /* 0x000fe20000000000 */
[----:B------:R-:W-:Y:S01]  /*21620*/  VIADD R43, R26, 0xc1 ;  /* 0x000000c11a2b7836 */ /* 0x000fe20000000000 */
[----:B------:R-:W-:Y:S02]  /*21630*/  I2FP.F32.S32 R3, R2 ;  /* 0x0000000200037245 */ /* 0x000fe40000201400 */
[----:B------:R-:W-:Y:S02]  /*21640*/  ISETP.GE.AND P0, PT, R28, R226, PT ;  /* 0x000000e21c00720c */ /* 0x000fe40003f06270 */
[----:B------:R-:W-:Y:S02]  /*21650*/  IADD3 R2, PT, PT, R225, -0xf9, -R0 ;  /* 0xffffff07e1027810 */ /* 0x000fe40007ffe800 */
[----:B------:R-:W-:Y:S02]  /*21660*/  IABS R5, R5 ;  /* 0x0000000500057213 */ /* 0x000fe40000000000 */
[----:B------:R-:W-:Y:S01]  /*21670*/  FSEL R25, R61, -INF , P0 ;  /* 0xff8000003d197808 */ /* 0x000fe20000000000 */
[----:B------:R-:W-:Y:S01]  /*21680*/  VIADD R61, R26, 0xd0 ;  /* 0x000000d01a3d7836 */ /* 0x000fe20000000000 */
[----:B------:R-:W-:Y:S02]  /*21690*/  IABS R2, R2 ;  /* 0x0000000200027213 */ /* 0x000fe40000000000 */
[----:B------:R-:W-:Y:S02]  /*216a0*/  ISETP.GE.AND P0, PT, R20, R226, PT ;  /* 0x000000e21400720c */ /* 0x000fe40003f06270 */
[----:B------:R-:W-:Y:S02]  /*216b0*/  I2FP.F32.S32 R4, R5 ;  /* 0x0000000500047245 */ /* 0x000fe40000201400 */
[----:B------:R-:W-:Y:S02]  /*216c0*/  I2FP.F32.S32 R2, R2 ;  /* 0x0000000200027245 */ /* 0x000fe40000201400 */
[----:B------:R-:W-:Y:S01]  /*216d0*/  FSEL R22, R22, -INF , P0 ;  /* 0xff80000016167808 */ /* 0x000fe20000000000 */
[----:B------:R-:W-:Y:S01]  /*216e0*/  FFMA.FTZ R31, -R222, R4, R31 ;  /* 0x00000004de1f7223 */ /* 0x000fe2000001011f */
[----:B------:R-:W-:Y:S01]  /*216f0*/  ISETP.GE.AND P0, PT, R88, R228, PT ;  /* 0x000000e45800720c */ /* 0x000fe20003f06270 */
[C---:B------:R-:W-:Y:S01]  /*21700*/  FFMA.FTZ R4, -R222.reuse, R3, R239 ;  /* 0x00000003de047223 */ /* 0x040fe200000101ef */
[----:B------:R-:W-:Y:S01]  /*21710*/  LOP3.LUT R221, R221, 0xfffffffb, RZ, 0xc0, !PT ;  /* 0xfffffffbdddd7812 */ /* 0x000fe200078ec0ff */
[----:B------:R-:W-:Y:S01]  /*21720*/  FFMA.FTZ R3, -R222, R2, R121 ;  /* 0x00000002de037223 */ /* 0x000fe20000010179 */
[----:B------:R-:W-:Y:S01]  /*21730*/  FSEL R11, R11, -INF , P0 ;  /* 0xff8000000b0b7808 */ /* 0x000fe20000000000 */
[----:B------:R-:W-:Y:S01]  /*21740*/  VIADD R2, R26, 0xb0 ;  /* 0x000000b01a027836 */ /* 0x000fe20000000000 */
[----:B------:R-:W-:Y:S01]  /*21750*/  ISETP.GE.AND P0, PT, R87, R228, PT ;  /* 0x000000e45700720c */ /* 0x000fe20003f06270 */
[----:B------:R-:W-:Y:S01]  /*21760*/  IMAD.MOV.U32 R239, RZ, RZ, R126 ;  /* 0x000000ffffef7224 */ /* 0x000fe200078e007e */
[----:B------:R-:W-:Y:S02]  /*21770*/  @P2 LOP3.LUT R221, R221, 0x4, RZ, 0xfc, !PT ;  /* 0x00000004dddd2812 */ /* 0x000fe400078efcff */
[----:B------:R-:W-:Y:S02]  /*21780*/  FSEL R10, R10, -INF , P0 ;  /* 0xff8000000a0a7808 */ /* 0x000fe40000000000 */
[----:B------:R-:W-:Y:S02]  /*21790*/  ISETP.GE.AND P0, PT, R2, R226, PT ;  /* 0x000000e20200720c */ /* 0x000fe40003f06270 */
[----:B------:R-:W-:Y:S02]  /*217a0*/  LOP3.LUT R221, R221, 0xfffffffd, RZ, 0xc0, !PT ;  /* 0xfffffffddddd7812 */ /* 0x000fe400078ec0ff */
[----:B------:R-:W-:Y:S02]  /*217b0*/  FSEL R18, R18, -INF , P0 ;  /* 0xff80000012127808 */ /* 0x000fe40000000000 */
[----:B------:R-:W-:Y:S02]  /*217c0*/  ISETP.GE.AND P0, PT, R107, R224, PT ;  /* 0x000000e06b00720c */ /* 0x000fe40003f06270 */
[----:B------:R-:W-:Y:S02]  /*217d0*/  LOP3.LUT R223, R223, 0xffffbfff, RZ, 0xc0, !PT ;  /* 0xffffbfffdfdf7812 */ /* 0x000fe400078ec0ff */
[----:B------:R-:W-:Y:S02]  /*217e0*/  IADD3 R6, PT, PT, R59, -0xa8, -R0 ;  /* 0xffffff583b067810 */ /* 0x000fe40007ffe800 */
[----:B------:R-:W-:Y:S02]  /*217f0*/  @P1 LOP3.LUT R223, R223, 0x4000, RZ, 0xfc, !PT ;  /* 0x00004000dfdf1812 */ /* 0x000fe400078efcff */
[-C--:B------:R-:W-:Y:S02]  /*21800*/  ISETP.GE.AND P1, PT, R107, R229.reuse, PT ;  /* 0x000000e56b00720c */ /* 0x080fe40003f26270 */
[----:B------:R-:W-:Y:S02]  /*21810*/  LOP3.LUT R223, R223, 0xffffdfff, RZ, 0xc0, !PT ;  /* 0xffffdfffdfdf7812 */ /* 0x000fe400078ec0ff */
[----:B------:R-:W-:Y:S02]  /*21820*/  IABS R6, R6 ;  /* 0x0000000600067213 */ /* 0x000fe40000000000 */
        /* <DEDUP_REMOVED lines=8> */
[-C--:B------:R-:W-:Y:S02]  /*218b0*/  ISETP.GE.AND P1, PT, R108, R229.reuse, PT ;  /* 0x000000e56c00720c */ /* 0x080fe40003f26270 */
[----:B------:R-:W-:Y:S02]  /*218c0*/  FSEL R8, R8, -INF , P0 ;  /* 0xff80000008087808 */ /* 0x000fe40000000000 */
[----:B------:R-:W-:Y:S01]  /*218d0*/  ISETP.GE.AND P0, PT, R108, R224, PT ;  /* 0x000000e06c00720c */ /* 0x000fe20003f06270 */
[----:B------:R-:W-:Y:S01]  /*218e0*/  VIADD R108, R26, 0xe9 ;  /* 0x000000e91a6c7836 */ /* 0x000fe20000000000 */
[----:B------:R-:W-:Y:S02]  /*218f0*/  LOP3.LUT R223, R223, 0xffffefff, RZ, 0xc0, !PT ;  /* 0xffffefffdfdf7812 */ /* 0x000fe400078ec0ff */
[----:B------:R-:W-:Y:S02]  /*21900*/  I2FP.F32.S32 R6, R6 ;  /* 0x0000000600067245 */ /* 0x000fe40000201400 */
[-C--:B------:R-:W-:Y:S02]  /*21910*/  ISETP.GE.AND P2, PT, R100, R229.reuse, PT ;  /* 0x000000e56400720c */ /* 0x080fe40003f46270 */
[-C--:B------:R-:W-:Y:S01]  /*21920*/  ISETP.GE.AND P3, PT, R104, R229.reuse, PT ;  /* 0x000000e56800720c */ /* 0x080fe20003f66270 */
[----:B------:R-:W-:Y:S01]  /*21930*/  FFMA.FTZ R29, -R222, R6, R29 ;  /* 0x00000006de1d7223 */ /* 0x000fe2000001011d */
[----:B------:R-:W-:Y:S02]  /*21940*/  @P1 LOP3.LUT R223, R223, 0x1000, RZ, 0xfc, !PT ;  /* 0x00001000dfdf1812 */ /* 0x000fe400078efcff */
[-C--:B------:R-:W-:Y:S02]  /*21950*/  ISETP.GE.AND P1, PT, R110, R229.reuse, PT ;  /* 0x000000e56e00720c */ /* 0x080fe40003f26270 */
[----:B------:R-:W-:Y:S02]  /*21960*/  @P0 LOP3.LUT R221, R221, 0x1, RZ, 0xfc, !PT ;  /* 0x00000001dddd0812 */ /* 0x000fe400078efcff */
[----:B------:R-:W-:Y:S02]  /*21970*/  ISETP.GE.AND P0, PT, R19, R226, PT ;  /* 0x000000e21300720c */ /* 0x000fe40003f06270 */
[----:B------:R-:W-:Y:S02]  /*21980*/  LOP3.LUT R223, R223, 0x7fffffff, RZ, 0xc0, !PT ;  /* 0x7fffffffdfdf7812 */ /* 0x000fe400078ec0ff */
[----:B------:R-:W-:Y:S02]  /*21990*/  FSEL R16, R16, -INF , P0 ;  /* 0xff80000010107808 */ /* 0x000fe40000000000 */
[----:B------:R-:W-:Y:S01]  /*219a0*/  ISETP.GE.AND P0, PT, R110, R224, PT ;  /* 0x000000e06e00720c */ /* 0x000fe20003f06270 */
[----:B------:R-:W-:Y:S01]  /*219b0*/  VIADD R110, R26, 0xf0 ;  /* 0x000000f01a6e7836 */ /* 0x000fe20000000000 */
[----:B------:R-:W-:Y:S02]  /*219c0*/  LOP3.LUT R221, R221, 0xffffffbf, RZ, 0xc0, !PT ;  /* 0xffffffbfdddd7812 */ /* 0x000fe400078ec0ff */
[-C--:B------:R-:W-:Y:S02]  /*219d0*/  ISETP.GE.AND P6, PT, R98, R229.reuse, PT ;  /* 0x000000e56200720c */ /* 0x080fe40003fc6270 */
[----:B------:R-:W-:Y:S02]  /*219e0*/  @P2 LOP3.LUT R221, R221, 0x40, RZ, 0xfc, !PT ;  /* 0x00000040dddd2812 */ /* 0x000fe400078efcff */
[-C--:B------:R-:W-:Y:S02]  /*219f0*/  ISETP.GE.AND P5, PT, R101, R229.reuse, PT ;  /* 0x000000e56500720c */ /* 0x080fe40003fa6270 */
[----:B------:R-:W-:Y:S02]  /*21a00*/  LOP3.LUT R221, R221, 0xffffff7f, RZ, 0xc0, !PT ;  /* 0xffffff7fdddd7812 */ /* 0x000fe400078ec0ff */
[-C--:B------:R-:W-:Y:S02]  /*21a10*/  ISETP.GE.AND P4, PT, R102, R229.reuse, PT ;  /* 0x000000e56600720c */ /* 0x080fe40003f86270 */
[----:B------:R-:W-:Y:S02]  /*21a20*/  @P0 LOP3.LUT R223, R223, 0x80000000, RZ, 0xfc, !PT ;  /* 0x80000000dfdf0812 */ /* 0x000fe400078efcff */
[----:B------:R-:W-:Y:S02]  /*21a30*/  ISETP.GE.AND P0, PT, R27, R226, PT ;  /* 0x000000e21b00720c */ /* 0x000fe40003f06270 */
[----:B------:R-:W-:Y:S02]  /*21a40*/  LOP3.LUT R223, R223, 0xfffff7ff, RZ, 0xc0, !PT ;  /* 0xfffff7ffdfdf7812 */ /* 0x000fe400078ec0ff */
[----:B------:R-:W-:Y:S02]  /*21a50*/  FSEL R15, R15, -INF , P0 ;  /* 0xff8000000f0f7808 */ /* 0x000fe40000000000 */
[-C--:B------:R-:W-:Y:S02]  /*21a60*/  ISETP.GE.AND P0, PT, R68, R228.reuse, PT ;  /* 0x000000e44400720c */ /* 0x080fe40003f06270 */
[----:B------:R-:W-:Y:S02]  /*21a70*/  @P1 LOP3.LUT R223, R223, 0x800, RZ, 0xfc, !PT ;  /* 0x00000800dfdf1812 */ /* 0x000fe400078efcff */
[----:B------:R-:W-:Y:S01]  /*21a80*/  FSEL R7, R32, -INF , P0 ;  /* 0xff80000020077808 */ /* 0x000fe20000000000 */
[----:B------:R-:W-:Y:S01]  /*21a90*/  VIADD R32, R26, 0xc0 ;  /* 0x000000c01a207836 */ /* 0x000fe20000000000 */
[----:B------:R-:W-:Y:S02]  /*21aa0*/  ISETP.GE.AND P0, PT, R67, R228, PT ;  /* 0x000000e44300720c */ /* 0x000fe40003f06270 */
[----:B------:R-:W-:Y:S02]  /*21ab0*/  LOP3.LUT R223, R223, 0xbfffffff, RZ, 0xc0, !PT ;  /* 0xbfffffffdfdf7812 */ /* 0x000fe400078ec0ff */
[----:B------:R-:W-:Y:S02]  /*21ac0*/  FSEL R6, R12, -INF , P0 ;  /* 0xff8000000c067808 */ /* 0x000fe40000000000 */
[C---:B------:R-:W-:Y:S02]  /*21ad0*/  ISETP.GE.AND P0, PT, R113.reuse, R224, PT ;  /* 0x000000e07100720c */ /* 0x040fe40003f06270 */
[-C--:B------:R-:W-:Y:S01]  /*21ae0*/  ISETP.GE.AND P1, PT, R113, R229.reuse, PT ;  /* 0x000000e57100720c */ /* 0x080fe20003f26270 */
[----:B------:R-:W-:Y:S01]  /*21af0*/  VIADD R113, R26, 0xf1 ;  /* 0x000000f11a717836 */ /* 0x000fe20000000000 */
[----:B------:R-:W-:Y:S04]  /*21b00*/  @P3 LOP3.LUT R221, R221, 0x80, RZ, 0xfc, !PT ;  /* 0x00000080dddd3812 */ /* 0x000fe800078efcff */
[----:B------:R-:W-:Y:S04]  /*21b10*/  LOP3.LUT R221, R221, 0xfffffeff, RZ, 0xc0, !PT ;  /* 0xfffffeffdddd7812 */ /* 0x000fe800078ec0ff */
[----:B------:R-:W-:Y:S02]  /*21b20*/  @P6 LOP3.LUT R221, R221, 0x100, RZ, 0xfc, !PT ;  /* 0x00000100dddd6812 */ /* 0x000fe400078efcff */
[----:B------:R-:W-:Y:S02]  /*21b30*/  @P0 LOP3.LUT R223, R223, 0x40000000, RZ, 0xfc, !PT ;  /* 0x40000000dfdf0812 */ /* 0x000fe400078efcff */
[----:B------:R-:W-:Y:S02]  /*21b40*/  ISETP.GE.AND P0, PT, R32, R226, PT ;  /* 0x000000e22000720c */ /* 0x000fe40003f06270 */
[----:B------:R-:W-:Y:S02]  /*21b50*/  LOP3.LUT R223, R223, 0xfffffbff, RZ, 0xc0, !PT ;  /* 0xfffffbffdfdf7812 */ /* 0x000fe400078ec0ff */
[----:B------:R-:W-:Y:S02]  /*21b60*/  FSEL R14, R14, -INF , P0 ;  /* 0xff8000000e0e7808 */ /* 0x000fe40000000000 */
[----:B------:R-:W-:Y:S02]  /*21b70*/  ISETP.GE.AND P0, PT, R111, R224, PT ;  /* 0x000000e06f00720c */ /* 0x000fe40003f06270 */
[----:B------:R-:W-:Y:S02]  /*21b80*/  @P1 LOP3.LUT R223, R223, 0x400, RZ, 0xfc, !PT ;  /* 0x00000400dfdf1812 */ /* 0x000fe400078efcff */
[-C--:B------:R-:W-:Y:S02]  /*21b90*/  ISETP.GE.AND P1, PT, R111, R229.reuse, PT ;  /* 0x000000e56f00720c */ /* 0x080fe40003f26270 */
[----:B------:R-:W-:Y:S02]  /*21ba0*/  LOP3.LUT R223, R223, 0xdfffffff, RZ, 0xc0, !PT ;  /* 0xdfffffffdfdf7812 */ /* 0x000fe400078ec0ff */
[C---:B------:R-:W-:Y:S02]  /*21bb0*/  LOP3.LUT P3, RZ, R221.reuse, 0x2, RZ, 0xc0, !PT ;  /* 0x00000002ddff7812 */ /* 0x040fe4000786c0ff */
[C---:B------:R-:W-:Y:S02]  /*21bc0*/  LOP3.LUT P2, RZ, R221.reuse, 0x1, RZ, 0xc0, !PT ;  /* 0x00000001ddff7812 */ /* 0x040fe4000784c0ff */
[----:B------:R-:W-:Y:S02]  /*21bd0*/  LOP3.LUT R221, R221, 0xfffffdff, RZ, 0xc0, !PT ;  /* 0xfffffdffdddd7812 */ /* 0x000fe400078ec0ff */
[----:B------:R-:W-:Y:S02]  /*21be0*/  @P0 LOP3.LUT R223, R223, 0x20000000, RZ, 0xfc, !PT ;  /* 0x20000000dfdf0812 */ /* 0x000fe400078efcff */
[----:B------:R-:W-:Y:S02]  /*21bf0*/  ISETP.GE.AND P0, PT, R43, R226, PT ;  /* 0x000000e22b00720c */ /* 0x000fe40003f06270 */
[----:B------:R-:W-:Y:S02]  /*21c00*/  LOP3.LUT R223, R223, 0xfffffdff, RZ, 0xc0, !PT ;  /* 0xfffffdffdfdf7812 */ /* 0x000fe400078ec0ff */
[----:B------:R-:W-:Y:S01]  /*21c10*/  FSEL R12, R57, -INF , P0 ;  /* 0xff800000390c7808 */ /* 0x000fe20000000000 */
[C---:B------:R-:W-:Y:S01]  /*21c20*/  VIADD R57, R26.reuse, 0xc9 ;  /* 0x000000c91a397836 */ /* 0x040fe20000000000 */
[-C--:B------:R-:W-:Y:S02]  /*21c30*/  ISETP.GE.AND P0, PT, R47, R228.reuse, PT ;  /* 0x000000e42f00720c */ /* 0x080fe40003f06270 */
[----:B------:R-:W-:Y:S02]  /*21c40*/  @P1 LOP3.LUT R223, R223, 0x200, RZ, 0xfc, !PT ;  /* 0x00000200dfdf1812 */ /* 0x000fe400078efcff */
[----:B------:R-:W-:Y:S01]  /*21c50*/  FSEL R5, R45, -INF , P0 ;  /* 0xff8000002d057808 */ /* 0x000fe20000000000 */
[----:B------:R-:W-:Y:S01]  /*21c60*/  VIADD R45, R26, 0xc8 ;  /* 0x000000c81a2d7836 */ /* 0x000fe20000000000 */
[----:B------:R-:W-:Y:S02]  /*21c70*/  ISETP.GE.AND P0, PT, R46, R228, PT ;  /* 0x000000e42e00720c */ /* 0x000fe40003f06270 */
[----:B------:R-:W-:Y:S02]  /*21c80*/  LOP3.LUT R223, R223, 0xefffffff, RZ, 0xc0, !PT ;  /* 0xefffffffdfdf7812 */ /* 0x000fe400078ec0ff */
[----:B------:R-:W-:Y:S02]  /*21c90*/  FSEL R21, R21, -INF , P0 ;  /* 0xff80000015157808 */ /* 0x000fe40000000000 */
[CC--:B------:R-:W-:Y:S02]  /*21ca0*/  ISETP.GE.AND P0, PT, R119.reuse, R224.reuse, PT ;  /* 0x000000e07700720c */ /* 0x0c0fe40003f06270 */
[-C--:B------:R-:W-:Y:S01]  /*21cb0*/  ISETP.GE.AND P1, PT, R119, R229.reuse, PT ;  /* 0x000000e57700720c */ /* 0x080fe20003f26270 */
[----:B------:R-:W-:Y:S01]  /*21cc0*/  VIADD R119, R26, 0xf8 ;  /* 0x000000f81a777836 */ /* 0x000fe20000000000 */
[----:B------:R-:W-:Y:S02]  /*21cd0*/  @P5 LOP3.LUT R221, R221, 0x200, RZ, 0xfc, !PT ;  /* 0x00000200dddd5812 */ /* 0x000fe400078efcff */
[-C--:B------:R-:W-:Y:S02]  /*21ce0*/  ISETP.GE.AND P5, PT, R102, R224.reuse, PT ;  /* 0x000000e06600720c */ /* 0x080fe40003fa6270 */
[----:B------:R-:W-:Y:S02]  /*21cf0*/  ISETP.GE.AND P6, PT, R103, R224, PT ;  /* 0x000000e06700720c */ /* 0x000fe40003fc6270 */
[----:B------:R-:W-:Y:S03]  /*21d00*/  LOP3.LUT R221, R221, 0xfffffbff, RZ, 0xc0, !PT ;  /* 0xfffffbffdddd7812 */ /* 0x000fe600078ec0ff */
[----:B------:R-:W-:Y:S02]  /*21d10*/  @P0 LOP3.LUT R223, R223, 0x10000000, RZ, 0xfc, !PT ;  /* 0x10000000dfdf0812 */ /* 0x000fe400078efcff */
[----:B------:R-:W-:Y:S02]  /*21d20*/  ISETP.GE.AND P0, PT, R45, R226, PT ;  /* 0x000000e22d00720c */ /* 0x000fe40003f06270 */
[----:B------:R-:W-:Y:S02]  /*21d30*/  LOP3.LUT R223, R223, 0xfffffeff, RZ, 0xc0, !PT ;  /* 0xfffffeffdfdf7812 */ /* 0x000fe400078ec0ff */
[----:B------:R-:W-:Y:S02]  /*21d40*/  FSEL R24, R24, -INF , P0 ;  /* 0xff80000018187808 */ /* 0x000fe40000000000 */
[C---:B------:R-:W-:Y:S02]  /*21d50*/  ISETP.GE.AND P0, PT, R118.reuse, R224, PT ;  /* 0x000000e07600720c */ /* 0x040fe40003f06270 */
[----:B------:R-:W-:Y:S02]  /*21d60*/  @P1 LOP3.LUT R223, R223, 0x100, RZ, 0xfc, !PT ;  /* 0x00000100dfdf1812 */ /* 0x000fe400078efcff */
[-C--:B------:R-:W-:Y:S02]  /*21d70*/  ISETP.GE.AND P1, PT, R118, R229.reuse, PT ;  /* 0x000000e57600720c */ /* 0x080fe40003f26270 */
[----:B------:R-:W-:Y:S02]  /*21d80*/  LOP3.LUT R223, R223, 0xf7ffffff, RZ, 0xc0, !PT ;  /* 0xf7ffffffdfdf7812 */ /* 0x000fe400078ec0ff */
[----:B------:R-:W-:Y:S04]  /*21d90*/  @P5 LOP3.LUT R221, R221, 0x400, RZ, 0xfc, !PT ;  /* 0x00000400dddd5812 */ /* 0x000fe800078efcff */
[----:B------:R-:W-:Y:S02]  /*21da0*/  LOP3.LUT P5, RZ, R221, 0x4, RZ, 0xc0, !PT ;  /* 0x00000004ddff7812 */ /* 0x000fe400078ac0ff */
        /* <DEDUP_REMOVED lines=10> */
[C---:B------:R-:W-:Y:S02]  /*21e50*/  ISETP.GE.AND P0, PT, R120.reuse, R224, PT ;  /* 0x000000e07800720c */ /* 0x040fe40003f06270 */
[-C--:B------:R-:W-:Y:S01]  /*21e60*/  ISETP.GE.AND P1, PT, R120, R229.reuse, PT ;  /* 0x000000e57800720c */ /* 0x080fe20003f26270 */
[----:B------:R-:W-:Y:S01]  /*21e70*/  VIADD R120, R26, 0xf9 ;  /* 0x000000f91a787836 */ /* 0x000fe20000000000 */
[----:B------:R-:W-:Y:S04]  /*21e80*/  LOP3.LUT R221, R221, 0xfffff7ff, RZ, 0xc0, !PT ;  /* 0xfffff7ffdddd7812 */ /* 0x000fe800078ec0ff */
[----:B------:R-:W-:Y:S04]  /*21e90*/  @P4 LOP3.LUT R221, R221, 0x800, RZ, 0xfc, !PT ;  /* 0x00000800dddd4812 */ /* 0x000fe800078efcff */
[----:B------:R-:W-:Y:S02]  /*21ea0*/  LOP3.LUT P4, RZ, R221, 0x8, RZ, 0xc0, !PT ;  /* 0x00000008ddff7812 */ /* 0x000fe4000788c0ff */
        /* <DEDUP_REMOVED lines=8> */
[----:B------:R-:W-:Y:S04]  /*21f30*/  LOP3.LUT R221, R221, 0xffffefff, RZ, 0xc0, !PT ;  /* 0xffffefffdddd7812 */ /* 0x000fe800078ec0ff */
[----:B------:R-:W-:Y:S02]  /*21f40*/  @P6 LOP3.LUT R221, R221, 0x1000, RZ, 0xfc, !PT ;  /* 0x00001000dddd6812 */ /* 0x000fe400078efcff */
[----:B------:R-:W-:Y:S02]  /*21f50*/  @P0 LOP3.LUT R223, R223, 0x2000000, RZ, 0xfc, !PT ;  /* 0x02000000dfdf0812 */ /* 0x000fe400078efcff */
[----:B------:R-:W-:Y:S02]  /*21f60*/  ISETP.GE.AND P0, PT, R73, R226, PT ;  /* 0x000000e24900720c */ /* 0x000fe40003f06270 */
[----:B------:R-:W-:Y:S02]  /*21f70*/  LOP3.LUT R223, R223, 0xffffffdf, RZ, 0xc0, !PT ;  /* 0xffffffdfdfdf7812 */ /* 0x000fe400078ec0ff */
[----:B------:R-:W-:Y:S01]  /*21f80*/  FSEL R36, R76, -INF , P0 ;  /* 0xff8000004c247808 */ /* 0x000fe20000000000 */
[----:B------:R-:W-:Y:S01]  /*21f90*/  VIADD R76, R26, 0xd8 ;  /* 0x000000d81a4c7836 */ /* 0x000fe20000000000 */
        /* <DEDUP_REMOVED lines=9> */
[----:B------:R-:W-:Y:S09]  /*22030*/  LOP3.LUT R221, R221, 0xffffdfff, RZ, 0xc0, !PT ;  /* 0xffffdfffdddd7812 */ /* 0x000ff200078ec0ff */
[----:B------:R-:W-:Y:S02]  /*22040*/  @P0 LOP3.LUT R223, R223, 0x1000000, RZ, 0xfc, !PT ;  /* 0x01000000dfdf0812 */ /* 0x000fe400078efcff */
[----:B------:R-:W-:Y:S02]  /*22050*/  ISETP.GE.AND P0, PT, R76, R226, PT ;  /* 0x000000e24c00720c */ /* 0x000fe40003f06270 */
[----:B------:R-:W-:Y:S02]  /*22060*/  LOP3.LUT R223, R223, 0xffffffef, RZ, 0xc0, !PT ;  /* 0xffffffefdfdf7812 */ /* 0x000fe400078ec0ff */
[----:B------:R-:W-:Y:S02]  /*22070*/  FSEL R44, R44, -INF , P0 ;  /* 0xff8000002c2c7808 */ /* 0x000fe40000000000 */
[C---:B------:R-:W-:Y:S02]  /*22080*/  ISETP.GE.AND P0, PT, R90.reuse, R224, PT ;  /* 0x000000e05a00720c */ /* 0x040fe40003f06270 */
[----:B------:R-:W-:Y:S02]  /*22090*/  @P1 LOP3.LUT R223, R223, 0x10, RZ, 0xfc, !PT ;  /* 0x00000010dfdf1812 */ /* 0x000fe400078efcff */
[-C--:B------:R-:W-:Y:S01]  /*220a0*/  ISETP.GE.AND P1, PT, R90, R229.reuse, PT ;  /* 0x000000e55a00720c */ /* 0x080fe20003f26270 */
[----:B------:R-:W-:Y:S01]  /*220b0*/  VIADD R90, R26, 0xe0 ;  /* 0x000000e01a5a7836 */ /* 0x000fe20000000000 */
[----:B------:R-:W-:Y:S07]  /*220c0*/  LOP3.LUT R223, R223, 0xff7fffff, RZ, 0xc0, !PT ;  /* 0xff7fffffdfdf7812 */ /* 0x000fee00078ec0ff */
        /* <DEDUP_REMOVED lines=12> */
[----:B------:R-:W-:Y:S10]  /*22190*/  VIADD R106, R26, 0xe8 ;  /* 0x000000e81a6a7836 */ /* 0x000ff40000000000 */
[----:B------:R-:W-:Y:S02]  /*221a0*/  @P0 LOP3.LUT R223, R223, 0x400000, RZ, 0xfc, !PT ;  /* 0x00400000dfdf0812 */ /* 0x000fe400078efcff */
[----:B------:R-:W-:Y:S02]  /*221b0*/  ISETP.GE.AND P0, PT, R90, R226, PT ;  /* 0x000000e25a00720c */ /* 0x000fe40003f06270 */
[----:B------:R-:W-:Y:S02]  /*221c0*/  LOP3.LUT R223, R223, 0xfffffffb, RZ, 0xc0, !PT ;  /* 0xfffffffbdfdf7812 */ /* 0x000fe400078ec0ff */
[----:B------:R-:W-:Y:S02]  /*221d0*/  FSEL R64, R64, -INF , P0 ;  /* 0xff80000040407808 */ /* 0x000fe40000000000 */
[----:B------:R-:W-:Y:S01]  /*221e0*/  ISETP.GE.AND P0, PT, R100, R224, PT ;  /* 0x000000e06400720c */ /* 0x000fe20003f06270 */
[----:B------:R-:W-:Y:S01]  /*221f0*/  VIADD R100, R26, 0xe1 ;  /* 0x000000e11a647836 */ /* 0x000fe20000000000 */
[----:B------:R-:W-:Y:S02]  /*22200*/  @P1 LOP3.LUT R223, R223, 0x4, RZ, 0xfc, !PT ;  /* 0x00000004dfdf1812 */ /* 0x000fe400078efcff */
[-C--:B------:R-:W-:Y:S02]  /*22210*/  ISETP.GE.AND P1, PT, R103, R229.reuse, PT ;  /* 0x000000e56700720c */ /* 0x080fe40003f26270 */
        /* <DEDUP_REMOVED lines=11> */
[----:B------:R-:W-:Y:S11]  /*222d0*/  ISETP.GE.AND P0, PT, R104, R224, PT ;  /* 0x000000e06800720c */ /* 0x000ff60003f06270 */
[----:B------:R-:W-:Y:S02]  /*222e0*/  @!UPT UIADD3 URZ, UPT, UPT, URZ, URZ, URZ ;  /* 0x000000fffffff290 */ /* 0x000fe4000fffe0ff */
[----:B------:R-:W-:Y:S02]  /*222f0*/  @P0 LOP3.LUT R223, R223, 0x100000, RZ, 0xfc, !PT ;  /* 0x00100000dfdf0812 */ /* 0x000fe400078efcff */
        /* <DEDUP_REMOVED lines=9> */
[-C--:B------:R-:W-:Y:S04]  /*22390*/  ISETP.GE.AND P0, PT, R45, R228.reuse, PT ;  /* 0x000000e42d00720c */ /* 0x080fe80003f06270 */
[----:B------:R-:W-:Y:S02]  /*223a0*/  FSEL R91, R91, -INF , P0 ;  /* 0xff8000005b5b7808 */ /* 0x000fe40000000000 */
[----:B------:R-:W-:Y:S04]  /*223b0*/  ISETP.GE.AND P0, PT, R57, R228, PT ;  /* 0x000000e43900720c */ /* 0x000fe80003f06270 */
[----:B------:R-:W-:Y:S02]  /*223c0*/  FSEL R92, R92, -INF , P0 ;  /* 0xff8000005c5c7808 */ /* 0x000fe40000000000 */
[----:B------:R-:W-:Y:S11]  /*223d0*/  ISETP.GE.AND P0, PT, R101, R224, PT ;  /* 0x000000e06500720c */ /* 0x000ff60003f06270 */
[----:B------:R-:W-:Y:S02]  /*223e0*/  @!UPT UIADD3 URZ, UPT, UPT, URZ, URZ, URZ ;  /* 0x000000fffffff290 */ /* 0x000fe4000fffe0ff */
[----:B------:R-:W-:Y:S02]  /*223f0*/  @P0 LOP3.LUT R223, R223, 0x40000, RZ, 0xfc, !PT ;  /* 0x00040000dfdf0812 */ /* 0x000fe400078efcff */
[-C--:B------:R-:W-:Y:S02]  /*22400*/  ISETP.GE.AND P0, PT, R110, R226.reuse, PT ;  /* 0x000000e26e00720c */ /* 0x080fe40003f06270 */
[----:B------:R-:W-:Y:S02]  /*22410*/  LOP3.LUT P1, RZ, R223, 0x80000, RZ, 0xc0, !PT ;  /* 0x00080000dfff7812 */ /* 0x000fe4000782c0ff */
[----:B------:R-:W-:Y:S02]  /*22420*/  FSEL R95, R95, -INF , P0 ;  /* 0xff8000005f5f7808 */ /* 0x000fe40000000000 */
[----:B------:R-:W-:Y:S02]  /*22430*/  ISETP.GE.AND P0, PT, R113, R226, PT ;  /* 0x000000e27100720c */ /* 0x000fe40003f06270 */
[----:B------:R-:W-:Y:S02]  /*22440*/  LOP3.LUT P6, RZ, R223, 0x40000, RZ, 0xc0, !PT ;  /* 0x00040000dfff7812 */ /* 0x000fe400078cc0ff */
[----:B------:R-:W-:Y:S02]  /*22450*/  FSEL R96, R96, -INF , P0 ;  /* 0xff80000060607808 */ /* 0x000fe40000000000 */
[-C--:B------:R-:W-:Y:S02]  /*22460*/  ISETP.GE.AND P0, PT, R61, R228.reuse, PT ;  /* 0x000000e43d00720c */ /* 0x080fe40003f06270 */
[----:B------:R-:W-:Y:S02]  /*22470*/  FSEL R209, R209, -INF , !P6 ;  /* 0xff800000d1d17808 */ /* 0x000fe40007000000 */
[----:B------:R-:W-:Y:S02]  /*22480*/  FSEL R94, R94, -INF , P0 ;  /* 0xff8000005e5e7808 */ /* 0x000fe40000000000 */
[----:B------:R-:W-:Y:S04]  /*22490*/  ISETP.GE.AND P0, PT, R73, R228, PT ;  /* 0x000000e44900720c */ /* 0x000fe80003f06270 */
[----:B------:R-:W-:Y:S02]  /*224a0*/  FSEL R101, R85, -INF , P0 ;  /* 0xff80000055657808 */ /* 0x000fe40000000000 */
[-C--:B------:R-:W-:Y:S04]  /*224b0*/  ISETP.GE.AND P0, PT, R119, R226.reuse, PT ;  /* 0x000000e27700720c */ /* 0x080fe80003f06270 */
[----:B------:R-:W-:Y:S02]  /*224c0*/  FSEL R37, R37, -INF , P0 ;  /* 0xff80000025257808 */ /* 0x000fe40000000000 */
[----:B------:R-:W-:Y:S04]  /*224d0*/  ISETP.GE.AND P0, PT, R120, R226, PT ;  /* 0x000000e27800720c */ /* 0x000fe80003f06270 */
[----:B------:R-:W-:Y:S02]  /*224e0*/  FSEL R102, R3, -INF , P0 ;  /* 0xff80000003667808 */ /* 0x000fe40000000000 */
[-C--:B------:R-:W-:Y:S01]  /*224f0*/  ISETP.GE.AND P0, PT, R76, R228.reuse, PT ;  /* 0x000000e44c00720c */ /* 0x080fe20003f06270 */
[----:B------:R-:W2:Y:S03]  /*22500*/  LD.E R3, desc[UR4][R134.64+0xdc] ;  /* 0x0000dc0486037980 */ /* 0x000ea6000c101900 */
[----:B------:R-:W-:Y:S02]  /*22510*/  FSEL R103, R83, -INF , P0 ;  /* 0xff80000053677808 */ /* 0x000fe40000000000 */
[-C--:B------:R-:W-:Y:S04]  /*22520*/  ISETP.GE.AND P0, PT, R86, R228.reuse, PT ;  /* 0x000000e45600720c */ /* 0x080fe80003f06270 */
[----:B------:R-:W-:Y:S02]  /*22530*/  FSEL R107, R81, -INF , P0 ;  /* 0xff800000516b7808 */ /* 0x000fe40000000000 */
[-C--:B------:R-:W-:Y:S02]  /*22540*/  ISETP.GE.AND P0, PT, R90, R228.reuse, PT ;  /* 0x000000e45a00720c */ /* 0x080fe40003f06270 */
[----:B------:R-:W-:Y:S02]  /*22550*/  FSEL R81, R235, -INF , !P2 ;  /* 0xff800000eb517808 */ /* 0x000fe40005000000 */
[----:B------:R-:W-:Y:S02]  /*22560*/  FSEL R111, R65, -INF , P0 ;  /* 0xff800000416f7808 */ /* 0x000fe40000000000 */
[-C--:B------:R-:W-:Y:S02]  /*22570*/  ISETP.GE.AND P0, PT, R100, R228.reuse, PT ;  /* 0x000000e46400720c */ /* 0x080fe40003f06270 */
[----:B------:R-:W-:Y:S02]  /*22580*/  FSEL R65, R239, -INF , !P3 ;  /* 0xff800000ef417808 */ /* 0x000fe40005800000 */
[----:B------:R-:W-:Y:S02]  /*22590*/  FSEL R118, R62, -INF , P0 ;  /* 0xff8000003e767808 */ /* 0x000fe40000000000 */
[-C--:B------:R-:W-:Y:S02]  /*225a0*/  ISETP.GE.AND P0, PT, R106, R228.reuse, PT ;  /* 0x000000e46a00720c */ /* 0x080fe40003f06270 */
[C---:B------:R-:W-:Y:S02]  /*225b0*/  LOP3.LUT P3, RZ, R223.reuse, 0x40000000, RZ, 0xc0, !PT ;  /* 0x40000000dfff7812 */ /* 0x040fe4000786c0ff */
[----:B------:R-:W-:Y:S02]  /*225c0*/  FSEL R121, R60, -INF , P0 ;  /* 0xff8000003c797808 */ /* 0x000fe40000000000 */
[-C--:B------:R-:W-:Y:S02]  /*225d0*/  ISETP.GE.AND P0, PT, R108, R228.reuse, PT ;  /* 0x000000e46c00720c */ /* 0x080fe40003f06270 */
[----:B------:R-:W-:Y:S02]  /*225e0*/  LOP3.LUT P2, RZ, R223, 0x8000, RZ, 0xc0, !PT ;  /* 0x00008000dfff7812 */ /* 0x000fe4000784c0ff */
[----:B------:R-:W-:Y:S02]  /*225f0*/  FSEL R125, R52, -INF , P0 ;  /* 0xff800000347d7808 */ /* 0x000fe40000000000 */
[-C--:B------:R-:W-:Y:S02]  /*22600*/  ISETP.GE.AND P0, PT, R110, R228.reuse, PT ;  /* 0x000000e46e00720c */ /* 0x080fe40003f06270 */
[----:B------:R-:W-:Y:S02]  /*22610*/  FSEL R52, R238, -INF , !P5 ;  /* 0xff800000ee347808 */ /* 0x000fe40006800000 */
[----:B------:R-:W-:Y:S02]  /*22620*/  FSEL R126, R51, -INF , P0 ;  /* 0xff800000337e7808 */ /* 0x000fe40000000000 */
[-C--:B------:R-:W-:Y:S02]  /*22630*/  ISETP.GE.AND P0, PT, R113, R228.reuse, PT ;  /* 0x000000e47100720c */ /* 0x080fe40003f06270 */
[----:B------:R-:W-:Y:S02]  /*22640*/  @P3 LOP3.LUT R221, R221, 0x20000000, RZ, 0xfc, !PT ;  /* 0x20000000dddd3812 */ /* 0x000fe400078efcff */
[----:B------:R-:W-:Y:S02]  /*22650*/  FSEL R124, R49, -INF , P0 ;  /* 0xff800000317c7808 */ /* 0x000fe40000000000 */
[----:B------:R-:W-:Y:S02]  /*22660*/  ISETP.GE.AND P0, PT, R119, R228, PT ;  /* 0x000000e47700720c */ /* 0x000fe40003f06270 */
[----:B------:R-:W-:Y:S02]  /*22670*/  LOP3.LUT R221, R221, 0xefffffff, RZ, 0xc0, !PT ;  /* 0xefffffffdddd7812 */ /* 0x000fe400078ec0ff */
[----:B------:R-:W-:Y:S02]  /*22680*/  FSEL R122, R31, -INF , P0 ;  /* 0xff8000001f7a7808 */ /* 0x000fe40000000000 */
[----:B------:R-:W-:Y:S02]  /*22690*/  ISETP.GE.AND P0, PT, R213, R226, PT ;  /* 0x000000e2d500720c */ /* 0x000fe40003f06270 */
[----:B------:R-:W-:Y:S02]  /*226a0*/  LOP3.LUT P5, RZ, R223, 0x40, RZ, 0xc0, !PT ;  /* 0x00000040dfff7812 */ /* 0x000fe400078ac0ff */
[----:B------:R-:W-:Y:S02]  /*226b0*/  FSEL R4, R4, -INF , P0 ;  /* 0xff80000004047808 */ /* 0x000fe40000000000 */
[-C--:B------:R-:W-:Y:S02]  /*226c0*/  ISETP.GE.AND P0, PT, R26, R224.reuse, PT ;  /* 0x000000e01a00720c */ /* 0x080fe40003f06270 */
[----:B------:R-:W-:Y:S02]  /*226d0*/  FSEL R179, R179, -INF , !P5 ;  /* 0xff800000b3b37808 */ /* 0x000fe40006800000 */
[----:B------:R-:W-:Y:S02]  /*226e0*/  FSEL R49, R242, -INF , !P0 ;  /* 0xff800000f2317808 */ /* 0x000fe40004000000 */
[----:B------:R-:W-:Y:S02]  /*226f0*/  LOP3.LUT P0, RZ, R223, 0x10000000, RZ, 0xc0, !PT ;  /* 0x10000000dfff7812 */ /* 0x000fe4000780c0ff */
[----:B------:R-:W-:Y:S02]  /*22700*/  FSEL R31, R241, -INF , !P4 ;  /* 0xff800000f11f7808 */ /* 0x000fe40006000000 */
[C---:B------:R-:W-:Y:S02]  /*22710*/  LOP3.LUT P4, RZ, R223.reuse, 0x80, RZ, 0xc0, !PT ;  /* 0x00000080dfff7812 */ /* 0x040fe4000788c0ff */
[----:B------:R-:W-:Y:S02]  /*22720*/  LOP3.LUT P3, RZ, R223, 0x80000000, RZ, 0xc0, !PT ;  /* 0x80000000dfff7812 */ /* 0x000fe4000786c0ff */
[----:B------:R-:W-:Y:S02]  /*22730*/  FSEL R177, R177, -INF , !P4 ;  /* 0xff800000b1b17808 */ /* 0x000fe40006000000 */
[----:B------:R-:W-:Y:S02]  /*22740*/  FSEL R83, R219, -INF , !P3 ;  /* 0xff800000db537808 */ /* 0x000fe40005800000 */
[----:B------:R-:W-:Y:S02]  /*22750*/  FSEL R51, R236, -INF , !P2 ;  /* 0xff800000ec337808 */ /* 0x000fe40005000000 */
[----:B------:R-:W-:Y:S02]  /*22760*/  @P0 LOP3.LUT R221, R221, 0x10000000, RZ, 0xfc, !PT ;  /* 0x10000000dddd0812 */ /* 0x000fe400078efcff */
[----:B------:R-:W-:Y:S02]  /*22770*/  LOP3.LUT P0, RZ, R223, 0x20000000, RZ, 0xc0, !PT ;  /* 0x20000000dfff7812 */ /* 0x000fe4000780c0ff */
[----:B------:R-:W-:Y:S02]  /*22780*/  LOP3.LUT R221, R221, 0xffffbfff, RZ, 0xc0, !PT ;  /* 0xffffbfffdddd7812 */ /* 0x000fe400078ec0ff */
[----:B------:R-:W-:Y:S02]  /*22790*/  FSEL R128, R128, -INF , !P0 ;  /* 0xff80000080807808 */ /* 0x000fe40004000000 */
[----:B------:R-:W-:Y:S02]  /*227a0*/  @P1 LOP3.LUT R221, R221, 0x4000, RZ, 0xfc, !PT ;  /* 0x00004000dddd1812 */ /* 0x000fe400078efcff */
[----:B------:R-:W-:Y:S02]  /*227b0*/  LOP3.LUT P1, RZ, R223, 0x100, RZ, 0xc0, !PT ;  /* 0x00000100dfff7812 */ /* 0x000fe4000782c0ff */
[----:B------:R-:W-:Y:S02]  /*227c0*/  LOP3.LUT R221, R221, 0xffff7fff, RZ, 0xc0, !PT ;  /* 0xffff7fffdddd7812 */ /* 0x000fe400078ec0ff */
[----:B------:R-:W-:Y:S04]  /*227d0*/  LOP3.LUT P2, RZ, R223, 0x8, RZ, 0xc0, !PT ;  /* 0x00000008dfff7812 */ /* 0x000fe8000784c0ff */
[----:B------:R-:W-:Y:S05]  /*227e0*/  FSEL R197, R197, -INF , !P2 ;  /* 0xff800000c5c57808 */ /* 0x000fea0005000000 */
[----:B------:R-:W-:Y:S02]  /*227f0*/  @P1 LOP3.LUT R221, R221, 0x8000, RZ, 0xfc, !PT ;  /* 0x00008000dddd1812 */ /* 0x000fe400078efcff */
[----:B------:R-:W-:Y:S02]  /*22800*/  LOP3.LUT P1, RZ, R223, 0x200, RZ, 0xc0, !PT ;  /* 0x00000200dfff7812 */ /* 0x000fe4000782c0ff */
[----:B------:R-:W-:Y:S11]  /*22810*/  LOP3.LUT R221, R221, 0xfffeffff, RZ, 0xc0, !PT ;  /* 0xfffeffffdddd7812 */ /* 0x000ff600078ec0ff */
        /* <DEDUP_REMOVED lines=35> */
[C---:B------:R-:W-:Y:S02]  /*22a50*/  LOP3.LUT P0, RZ, R221.reuse, 0x10000000, RZ, 0xc0, !PT ;  /* 0x10000000ddff7812 */ /* 0x040fe4000780c0ff */
[----:B------:R-:W-:Y:S02]  /*22a60*/  FSEL R170, R170, -INF , !P1 ;  /* 0xff800000aaaa7808 */ /* 0x000fe40004800000 */
[----:B------:R-:W-:Y:S02]  /*22a70*/  LOP3.LUT P1, RZ, R221, 0x8000000, RZ, 0xc0, !PT ;  /* 0x08000000ddff7812 */ /* 0x000fe4000782c0ff */
[----:B------:R-:W-:Y:S02]  /*22a80*/  FSEL R169, R169, -INF , !P0 ;  /* 0xff800000a9a97808 */ /* 0x000fe40004000000 */
[----:B------:R-:W-:Y:S02]  /*22a90*/  FSEL R62, R183, -INF , !P1 ;  /* 0xff800000b73e7808 */ /* 0x000fe40004800000 */
[----:B------:R-:W-:Y:S02]  /*22aa0*/  LOP3.LUT P1, RZ, R221, 0x4000000, RZ, 0xc0, !PT ;  /* 0x04000000ddff7812 */ /* 0x000fe4000782c0ff */
[-C--:B------:R-:W-:Y:S02]  /*22ab0*/  ISETP.GE.AND P0, PT, R26, R229.reuse, PT ;  /* 0x000000e51a00720c */ /* 0x080fe40003f06270 */
[----:B------:R-:W-:Y:S01]  /*22ac0*/  FSEL R183, R215, -INF , !P1 ;  /* 0xff800000d7b77808 */ /* 0x000fe20004800000 */
[----:B------:R-:W-:Y:S01]  /*22ad0*/  IMAD.U32 R215, RZ, RZ, UR6 ;  /* 0x00000006ffd77e24 */ /* 0x000fe2000f8e00ff */
[----:B------:R-:W-:Y:S02]  /*22ae0*/  LOP3.LUT P1, RZ, R221, 0x2000000, RZ, 0xc0, !PT ;  /* 0x02000000ddff7812 */ /* 0x000fe4000782c0ff */
[----:B------:R-:W-:Y:S02]  /*22af0*/  FSEL R26, R234, -INF , !P0 ;  /* 0xff800000ea1a7808 */ /* 0x000fe40004000000 */
[----:B------:R-:W-:Y:S02]  /*22b00*/  FSEL R189, R189, -INF , !P1 ;  /* 0xff800000bdbd7808 */ /* 0x000fe40004800000 */
[----:B------:R-:W-:Y:S02]  /*22b10*/  LOP3.LUT P1, RZ, R221, 0x1000000, RZ, 0xc0, !PT ;  /* 0x01000000ddff7812 */ /* 0x000fe4000782c0ff */
[----:B------:R-:W-:Y:S02]  /*22b20*/  LOP3.LUT P0, RZ, R223, 0x4000000, RZ, 0xc0, !PT ;  /* 0x04000000dfff7812 */ /* 0x000fe4000780c0ff */
[----:B------:R-:W-:Y:S02]  /*22b30*/  FSEL R98, R211, -INF , !P1 ;  /* 0xff800000d3627808 */ /* 0x000fe40004800000 */
[----:B------:R-:W-:Y:S02]  /*22b40*/  LOP3.LUT P1, RZ, R221, 0x800000, RZ, 0xc0, !PT ;  /* 0x00800000ddff7812 */ /* 0x000fe4000782c0ff */
[----:B------:R-:W-:Y:S02]  /*22b50*/  FSEL R171, R171, -INF , !P0 ;  /* 0xff800000abab7808 */ /* 0x000fe40004000000 */
[-C--:B------:R-:W-:Y:S02]  /*22b60*/  ISETP.GE.AND P0, PT, R213, R229.reuse, PT ;  /* 0x000000e5d500720c */ /* 0x080fe40003f06270 */
[----:B------:R-:W-:Y:S02]  /*22b70*/  FSEL R104, R210, -INF , !P1 ;  /* 0xff800000d2687808 */ /* 0x000fe40004800000 */
[----:B------:R-:W-:Y:S02]  /*22b80*/  LOP3.LUT P1, RZ, R221, 0x400000, RZ, 0xc0, !PT ;  /* 0x00400000ddff7812 */ /* 0x000fe4000782c0ff */
[----:B------:R-:W-:Y:S02]  /*22b90*/  FSEL R60, R220, -INF , !P0 ;  /* 0xff800000dc3c7808 */ /* 0x000fe40004000000 */
        /* <DEDUP_REMOVED lines=18> */
[C---:B------:R-:W-:Y:S02]  /*22cc0*/  LOP3.LUT P1, RZ, R221.reuse, 0x20000, RZ, 0xc0, !PT ;  /* 0x00020000ddff7812 */ /* 0x040fe4000782c0ff */
[----:B------:R-:W-:Y:S02]  /*22cd0*/  LOP3.LUT P5, RZ, R221, 0x400, RZ, 0xc0, !PT ;  /* 0x00000400ddff7812 */ /* 0x000fe400078ac0ff */
[----:B------:R-:W-:Y:S02]  /*22ce0*/  FSEL R199, R199, -INF , !P0 ;  /* 0xff800000c7c77808 */ /* 0x000fe40004000000 */
[-C--:B------:R-:W-:Y:S02]  /*22cf0*/  ISETP.GE.AND P0, PT, R187, R224.reuse, PT ;  /* 0x000000e0bb00720c */ /* 0x080fe40003f06270 */
[----:B------:R-:W-:Y:S02]  /*22d00*/  FSEL R206, R206, -INF , !P1 ;  /* 0xff800000cece7808 */ /* 0x000fe40004800000 */
[C---:B------:R-:W-:Y:S02]  /*22d10*/  LOP3.LUT P1, RZ, R221.reuse, 0x10000, RZ, 0xc0, !PT ;  /* 0x00010000ddff7812 */ /* 0x040fe4000782c0ff */
[----:B------:R-:W-:Y:S02]  /*22d20*/  FSEL R208, R208, -INF , !P5 ;  /* 0xff800000d0d07808 */ /* 0x000fe40006800000 */
[----:B------:R-:W-:Y:S02]  /*22d30*/  LOP3.LUT P5, RZ, R221, 0x200, RZ, 0xc0, !PT ;  /* 0x00000200ddff7812 */ /* 0x000fe400078ac0ff */
[----:B------:R-:W-:Y:S02]  /*22d40*/  FSEL R194, R194, -INF , !P0 ;  /* 0xff800000c2c27808 */ /* 0x000fe40004000000 */
[-C--:B------:R-:W-:Y:S02]  /*22d50*/  ISETP.GE.AND P0, PT, R186, R224.reuse, PT ;  /* 0x000000e0ba00720c */ /* 0x080fe40003f06270 */
[----:B------:R-:W-:Y:S02]  /*22d60*/  FSEL R175, R175, -INF , !P1 ;  /* 0xff800000afaf7808 */ /* 0x000fe40004800000 */
[----:B------:R-:W-:Y:S02]  /*22d70*/  FSEL R180, R180, -INF , !P5 ;  /* 0xff800000b4b47808 */ /* 0x000fe40006800000 */
[----:B------:R-:W-:Y:S02]  /*22d80*/  LOP3.LUT P1, RZ, R221, 0x8000, RZ, 0xc0, !PT ;  /* 0x00008000ddff7812 */ /* 0x000fe4000782c0ff */
[-C--:B------:R-:W-:Y:S02]  /*22d90*/  ISETP.GE.AND P5, PT, R173, R224.reuse, PT ;  /* 0x000000e0ad00720c */ /* 0x080fe40003fa6270 */
[----:B------:R-:W-:Y:S02]  /*22da0*/  FSEL R184, R184, -INF , !P0 ;  /* 0xff800000b8b87808 */ /* 0x000fe40004000000 */
[-C--:B------:R-:W-:Y:S02]  /*22db0*/  ISETP.GE.AND P0, PT, R185, R224.reuse, PT ;  /* 0x000000e0b900720c */ /* 0x080fe40003f06270 */
[----:B------:R-:W-:Y:S02]  /*22dc0*/  FSEL R176, R176, -INF , !P1 ;  /* 0xff800000b0b07808 */ /* 0x000fe40004800000 */
[----:B------:R-:W-:Y:S02]  /*22dd0*/  FSEL R178, R178, -INF , !P5 ;  /* 0xff800000b2b27808 */ /* 0x000fe40006800000 */
[C---:B------:R-:W-:Y:S02]  /*22de0*/  LOP3.LUT P1, RZ, R221.reuse, 0x4000, RZ, 0xc0, !PT ;  /* 0x00004000ddff7812 */ /* 0x040fe4000782c0ff */
[-C--:B------:R-:W-:Y:S02]  /*22df0*/  ISETP.GE.AND P5, PT, R172, R224.reuse, PT ;  /* 0x000000e0ac00720c */ /* 0x080fe40003fa6270 */
[C---:B------:R-:W-:Y:S02]  /*22e00*/  LOP3.LUT P6, RZ, R221.reuse, 0x1000, RZ, 0xc0, !PT ;  /* 0x00001000ddff7812 */ /* 0x040fe400078cc0ff */
[----:B------:R-:W-:Y:S02]  /*22e10*/  FSEL R182, R182, -INF , !P0 ;  /* 0xff800000b6b67808 */ /* 0x000fe40004000000 */
[----:B------:R-:W-:Y:S02]  /*22e20*/  LOP3.LUT P4, RZ, R221, 0x800, RZ, 0xc0, !PT ;  /* 0x00000800ddff7812 */ /* 0x000fe4000788c0ff */
[-C--:B------:R-:W-:Y:S02]  /*22e30*/  ISETP.GE.AND P0, PT, R201, R229.reuse, PT ;  /* 0x000000e5c900720c */ /* 0x080fe40003f06270 */
[----:B------:R-:W-:Y:S02]  /*22e40*/  FSEL R207, R207, -INF , !P1 ;  /* 0xff800000cfcf7808 */ /* 0x000fe40004800000 */
        /* <DEDUP_REMOVED lines=8> */
[-C--:B------:R-:W-:Y:S02]  /*22ed0*/  ISETP.GE.AND P4, PT, R116, R224.reuse, PT ;  /* 0x000000e07400720c */ /* 0x080fe40003f86270 */
[----:B------:R-:W-:Y:S02]  /*22ee0*/  FSEL R130, R130, -INF , !P1 ;  /* 0xff80000082827808 */ /* 0x000fe40004800000 */
[-C--:B------:R-:W-:Y:S02]  /*22ef0*/  ISETP.GE.AND P1, PT, R188, R229.reuse, PT ;  /* 0x000000e5bc00720c */ /* 0x080fe40003f26270 */
[----:B------:R-:W-:Y:S02]  /*22f00*/  FSEL R168, R168, -INF , !P5 ;  /* 0xff800000a8a87808 */ /* 0x000fe40006800000 */
[----:B------:R-:W-:Y:S02]  /*22f10*/  FSEL R181, R181, -INF , !P6 ;  /* 0xff800000b5b57808 */ /* 0x000fe40007000000 */
[-C--:B------:R-:W-:Y:S02]  /*22f20*/  ISETP.GE.AND P5, PT, R187, R229.reuse, PT ;  /* 0x000000e5bb00720c */ /* 0x080fe40003fa6270 */
[----:B------:R-:W-:Y:S02]  /*22f30*/  FSEL R99, R99, -INF , !P0 ;  /* 0xff80000063637808 */ /* 0x000fe40004000000 */
[-C--:B------:R-:W-:Y:S02]  /*22f40*/  ISETP.GE.AND P6, PT, R200, R229.reuse, PT ;  /* 0x000000e5c800720c */ /* 0x080fe40003fc6270 */
        /* <DEDUP_REMOVED lines=52> */
[----:B------:R-:W-:Y:S02]  /*23290*/  FSEL R235, R5, -INF , !P4 ;  /* 0xff80000005eb7808 */ /* 0x000fe40006000000 */
[----:B------:R-:W-:Y:S02]  /*232a0*/  FSEL R220, R6, -INF , !P0 ;  /* 0xff80000006dc7808 */ /* 0x000fe40004000000 */
[----:B------:R-:W-:Y:S02]  /*232b0*/  ISETP.GE.AND P4, PT, R2, R229, PT ;  /* 0x000000e50200720c */ /* 0x000fe40003f86270 */
[----:B------:R-:W-:Y:S02]  /*232c0*/  FMNMX3.FTZ R2, R132, R49, R31, !PT ;  /* 0x0000003184027276 */ /* 0x000fe4000781001f */
[----:B------:R-:W-:Y:S02]  /*232d0*/  FSEL R6, R4, -INF , !P1 ;  /* 0xff80000004067808 */ /* 0x000fe40004800000 */
[----:B------:R-:W-:Y:S02]  /*232e0*/  LOP3.LUT P3, RZ, R221, 0x20000000, RZ, 0xc0, !PT ;  /* 0x20000000ddff7812 */ /* 0x000fe4000786c0ff */
[----:B------:R-:W-:Y:S02]  /*232f0*/  FMNMX3.FTZ R2, R2, R6, R52, !PT ;  /* 0x0000000602027276 */ /* 0x000fe40007810034 */
[----:B------:R-:W-:Y:S02]  /*23300*/  FSEL R85, R216, -INF , !P3 ;  /* 0xff800000d8557808 */ /* 0x000fe40005800000 */
[----:B------:R-:W-:Y:S02]  /*23310*/  FMNMX3.FTZ R2, R2, R65, R81, !PT ;  /* 0x0000004102027276 */ /* 0x000fe40007810051 */
[----:B------:R-:W-:Y:S02]  /*23320*/  LOP3.LUT P3, RZ, R223, 0x20, RZ, 0xc0, !PT ;  /* 0x00000020dfff7812 */ /* 0x000fe4000786c0ff */
[----:B------:R-:W-:Y:S02]  /*23330*/  FMNMX3.FTZ R2, R2, R83, R85, !PT ;  /* 0x0000005302027276 */ /* 0x000fe40007810055 */
[----:B------:R-:W-:Y:S02]  /*23340*/  FSEL R195, R195, -INF , !P3 ;  /* 0xff800000c3c37808 */ /* 0x000fe40005800000 */
        /* <DEDUP_REMOVED lines=12> */
[C---:B------:R-:W-:Y:S02]  /*23410*/  LOP3.LUT P2, RZ, R221.reuse, 0x40, RZ, 0xc0, !PT ;  /* 0x00000040ddff7812 */ /* 0x040fe4000784c0ff */
[----:B------:R-:W-:Y:S02]  /*23420*/  LOP3.LUT P3, RZ, R221, 0x80, RZ, 0xc0, !PT ;  /* 0x00000080ddff7812 */ /* 0x000fe4000786c0ff */
[----:B------:R-:W-:Y:S02]  /*23430*/  FMNMX3.FTZ R2, R2, R195, R198, !PT ;  /* 0x000000c302027276 */ /* 0x000fe400078100c6 */
[----:B------:R-:W-:Y:S02]  /*23440*/  FMNMX3.FTZ R4, R4, R208, R204, !PT ;  /* 0x000000d004047276 */ /* 0x000fe400078100cc */
[----:B------:R-:W-:Y:S02]  /*23450*/  FSEL R192, R192, -INF , !P2 ;  /* 0xff800000c0c07808 */ /* 0x000fe40005000000 */
[----:B------:R-:W-:Y:S02]  /*23460*/  FSEL R190, R190, -INF , !P3 ;  /* 0xff800000bebe7808 */ /* 0x000fe40005800000 */
[----:B------:R-:W-:Y:S02]  /*23470*/  FMNMX3.FTZ R2, R2, R197, R196, !PT ;  /* 0x000000c502027276 */ /* 0x000fe400078100c4 */
[----:B------:R-:W-:Y:S02]  /*23480*/  ISETP.GE.AND P6, PT, R68, R224, PT ;  /* 0x000000e04400720c */ /* 0x000fe40003fc6270 */
[----:B------:R-:W-:Y:S02]  /*23490*/  FMNMX3.FTZ R4, R4, R203, R202, !PT ;  /* 0x000000cb04047276 */ /* 0x000fe400078100ca */
[----:B------:R-:W-:Y:S02]  /*234a0*/  FMNMX3.FTZ R2, R2, R192, R190, !PT ;  /* 0x000000c002027276 */ /* 0x000fe400078100be */
[----:B------:R-:W-:Y:S02]  /*234b0*/  FSEL R200, R56, -INF , !P6 ;  /* 0xff80000038c87808 */ /* 0x000fe40007000000 */
[----:B------:R-:W-:Y:S02]  /*234c0*/  ISETP.GE.AND P6, PT, R114, R229, PT ;  /* 0x000000e57200720c */ /* 0x000fe40003fc6270 */
[----:B------:R-:W-:Y:S02]  /*234d0*/  FMNMX3.FTZ R4, R4, R199, R194, !PT ;  /* 0x000000c704047276 */ /* 0x000fe400078100c2 */
[----:B------:R-:W-:Y:S02]  /*234e0*/  FMNMX3.FTZ R2, R2, R181, R180, !PT ;  /* 0x000000b502027276 */ /* 0x000fe400078100b4 */
        /* <DEDUP_REMOVED lines=12> */
[----:B------:R-:W-:Y:S02]  /*235b0*/  FMNMX3.FTZ R2, R2, R97, R93, !PT ;  /* 0x0000006102027276 */ /* 0x000fe4000781005d */
[-C--:B------:R-:W-:Y:S02]  /*235c0*/  ISETP.GE.AND P6, PT, R32, R224.reuse, PT ;  /* 0x000000e02000720c */ /* 0x080fe40003fc6270 */
[----:B------:R-:W-:Y:S02]  /*235d0*/  FSEL R201, R7, -INF , !P5 ;  /* 0xff80000007c97808 */ /* 0x000fe40006800000 */
[----:B------:R-:W-:Y:S02]  /*235e0*/  FMNMX3.FTZ R4, R4, R105, R99, !PT ;  /* 0x0000006904047276 */ /* 0x000fe40007810063 */
[----:B------:R-:W-:Y:S02]  /*235f0*/  IADD3 R5, PT, PT, R59, -0xf9, -R0 ;  /* 0xffffff073b057810 */ /* 0x000fe40007ffe800 */
[----:B------:R-:W-:Y:S02]  /*23600*/  ISETP.GE.AND P5, PT, R43, R224, PT ;  /* 0x000000e02b00720c */ /* 0x000fe40003fa6270 */
[----:B------:R-:W-:Y:S02]  /*23610*/  FMNMX3.FTZ R0, R2, R78, R77, !PT ;  /* 0x0000004e02007276 */ /* 0x000fe4000781004d */
[----:B------:R-:W-:Y:S02]  /*23620*/  FSEL R67, R14, -INF , !P6 ;  /* 0xff8000000e437808 */ /* 0x000fe40007000000 */
[-C--:B------:R-:W-:Y:S02]  /*23630*/  ISETP.GE.AND P0, PT, R46, R229.reuse, PT ;  /* 0x000000e52e00720c */ /* 0x080fe40003f06270 */
[----:B------:R-:W-:Y:S02]  /*23640*/  ISETP.GE.AND P6, PT, R28, R229, PT ;  /* 0x000000e51c00720c */ /* 0x000fe40003fc6270 */
[----:B------:R-:W-:Y:S02]  /*23650*/  FMNMX3.FTZ R4, R4, R89, R172, !PT ;  /* 0x0000005904047276 */ /* 0x000fe400078100ac */
[----:B------:R-:W-:Y:S02]  /*23660*/  FSEL R12, R12, -INF , !P5 ;  /* 0xff8000000c0c7808 */ /* 0x000fe40006800000 */
[----:B------:R-:W-:Y:S02]  /*23670*/  ISETP.GE.AND P5, PT, R20, R229, PT ;  /* 0x000000e51400720c */ /* 0x000fe40003fa6270 */
        /* <DEDUP_REMOVED lines=12> */
[----:B------:R-:W-:Y:S02]  /*23740*/  ISETP.GE.AND P5, PT, R73, R224, PT ;  /* 0x000000e04900720c */ /* 0x000fe40003fa6270 */
[-C--:B------:R-:W-:Y:S02]  /*23750*/  ISETP.GE.AND P1, PT, R13, R229.reuse, PT ;  /* 0x000000e50d00720c */ /* 0x080fe40003f26270 */
        /* <DEDUP_REMOVED lines=33> */
[----:B------:R-:W-:Y:S01]  /*23970*/  FSEL R82, R91, -INF , !P1 ;  /* 0xff8000005b527808 */ /* 0x000fe20004800000 */
[----:B------:R-:W-:Y:S01]  /*23980*/  IMAD.MOV.U32 R91, RZ, RZ, R12 ;  /* 0x000000ffff5b7224 */ /* 0x000fe200078e000c */
[----:B------:R-:W-:Y:S02]  /*23990*/  ISETP.GE.AND P5, PT, R73, R229, PT ;  /* 0x000000e54900720c */ /* 0x000fe40003fa6270 */
[----:B------:R-:W-:Y:S02]  /*239a0*/  FMNMX3.FTZ R0, R0, R201, R220, !PT ;  /* 0x000000c900007276 */ /* 0x000fe400078100dc */
[----:B------:R-:W-:Y:S01]  /*239b0*/  FSEL R251, R92, -INF , !P0 ;  /* 0xff8000005cfb7808 */ /* 0x000fe20004000000 */
[----:B------:R-:W-:Y:S01]  /*239c0*/  IMAD.MOV.U32 R92, RZ, RZ, R9 ;  /* 0x000000ffff5c7224 */ /* 0x000fe200078e0009 */
[----:B------:R-:W-:Y:S02]  /*239d0*/  FSEL R94, R94, -INF , !P6 ;  /* 0xff8000005e5e7808 */ /* 0x000fe40007000000 */
[----:B------:R-:W-:Y:S02]  /*239e0*/  FMNMX3.FTZ R4, R4, R248, R249, !PT ;  /* 0x000000f804047276 */ /* 0x000fe400078100f9 */
[----:B------:R-:W-:Y:S02]  /*239f0*/  ISETP.GE.AND P6, PT, R119, R224, PT ;  /* 0x000000e07700720c */ /* 0x000fe40003fc6270 */
[----:B------:R-:W-:Y:S01]  /*23a00*/  FSEL R9, R101, -INF , !P5 ;  /* 0xff80000065097808 */ /* 0x000fe20006800000 */
[----:B------:R-:W-:Y:S01]  /*23a10*/  IMAD.MOV.U32 R101, RZ, RZ, R18 ;  /* 0x000000ffff657224 */ /* 0x000fe200078e0012 */
[----:B------:R-:W-:Y:S02]  /*23a20*/  FMNMX3.FTZ R0, R0, R235, R239, !PT ;  /* 0x000000eb00007276 */ /* 0x000fe400078100ef */
[----:B------:R-:W-:Y:S02]  /*23a30*/  FMNMX3.FTZ R4, R4, R67, R91, !PT ;  /* 0x0000004304047276 */ /* 0x000fe4000781005b */
[----:B------:R-:W-:Y:S02]  /*23a40*/  FSEL R129, R37, -INF , !P6 ;  /* 0xff80000025817808 */ /* 0x000fe40007000000 */
[-C--:B------:R-:W-:Y:S01]  /*23a50*/  ISETP.GE.AND P6, PT, R100, R229.reuse, PT ;  /* 0x000000e56400720c */ /* 0x080fe20003fc6270 */
[----:B------:R-:W-:Y:S01]  /*23a60*/  IMAD.MOV.U32 R100, RZ, RZ, R17 ;  /* 0x000000ffff647224 */ /* 0x000fe200078e0011 */
[----:B------:R-:W-:Y:S02]  /*23a70*/  FMNMX3.FTZ R0, R0, R236, R240, !PT ;  /* 0x000000ec00007276 */ /* 0x000fe400078100f0 */
[----:B------:R-:W-:Y:S02]  /*23a80*/  FMNMX3.FTZ R4, R4, R92, R101, !PT ;  /* 0x0000005c04047276 */ /* 0x000fe40007810065 */
[-C--:B------:R-:W-:Y:S02]  /*23a90*/  ISETP.GE.AND P1, PT, R110, R224.reuse, PT ;  /* 0x000000e06e00720c */ /* 0x080fe40003f26270 */
[----:B------:R-:W-:Y:S02]  /*23aa0*/  ISETP.GE.AND P4, PT, R76, R229, PT ;  /* 0x000000e54c00720c */ /* 0x000fe40003f86270 */
[----:B------:R-:W-:Y:S02]  /*23ab0*/  ISETP.GE.AND P0, PT, R113, R224, PT ;  /* 0x000000e07100720c */ /* 0x000fe40003f06270 */
[----:B------:R-:W-:Y:S02]  /*23ac0*/  FMNMX3.FTZ R0, R0, R242, R246, !PT ;  /* 0x000000f200007276 */ /* 0x000fe400078100f6 */
[----:B------:R-:W-:Y:S02]  /*23ad0*/  FSEL R95, R95, -INF , !P1 ;  /* 0xff8000005f5f7808 */ /* 0x000fe40004800000 */
[----:B------:R-:W-:Y:S02]  /*23ae0*/  FMNMX3.FTZ R4, R4, R219, R100, !PT ;  /* 0x000000db04047276 */ /* 0x000fe40007810064 */
[-C--:B------:R-:W-:Y:S02]  /*23af0*/  ISETP.GE.AND P1, PT, R86, R229.reuse, PT ;  /* 0x000000e55600720c */ /* 0x080fe40003f26270 */
[----:B------:R-:W-:Y:S02]  /*23b00*/  ISETP.GE.AND P5, PT, R120, R224, PT ;  /* 0x000000e07800720c */ /* 0x000fe40003fa6270 */
[----:B------:R-:W-:Y:S02]  /*23b10*/  FSEL R96, R96, -INF , !P0 ;  /* 0xff80000060607808 */ /* 0x000fe40004000000 */
[----:B------:R-:W-:Y:S01]  /*23b20*/  FSEL R7, R103, -INF , !P4 ;  /* 0xff80000067077808 */ /* 0x000fe20006000000 */
[----:B------:R-:W-:Y:S01]  /*23b30*/  IMAD.MOV.U32 R103, RZ, RZ, R8 ;  /* 0x000000ffff677224 */ /* 0x000fe200078e0008 */
[----:B------:R-:W-:Y:S02]  /*23b40*/  FMNMX3.FTZ R0, R0, R244, R243, !PT ;  /* 0x000000f400007276 */ /* 0x000fe400078100f3 */
[----:B------:R-:W-:Y:S01]  /*23b50*/  ISETP.GE.AND P0, PT, R90, R229, PT ;  /* 0x000000e55a00720c */ /* 0x000fe20003f06270 */
[----:B------:R-:W-:Y:S01]  /*23b60*/  IMAD.MOV.U32 R90, RZ, RZ, R227 ;  /* 0x000000ffff5a7224 */ /* 0x000fe200078e00e3 */
[----:B------:R-:W-:Y:S02]  /*23b70*/  FMNMX3.FTZ R4, R4, R69, R10, !PT ;  /* 0x0000004504047276 */ /* 0x000fe4000781000a */
[----:B------:R-:W-:Y:S02]  /*23b80*/  FSEL R8, R107, -INF , !P1 ;  /* 0xff8000006b087808 */ /* 0x000fe40004800000 */
[----:B------:R-:W-:Y:S02]  /*23b90*/  FSEL R2, R102, -INF , !P5 ;  /* 0xff80000066027808 */ /* 0x000fe40006800000 */
[-C--:B------:R-:W-:Y:S01]  /*23ba0*/  ISETP.GE.AND P5, PT, R106, R229.reuse, PT ;  /* 0x000000e56a00720c */ /* 0x080fe20003fa6270 */
[----:B------:R-:W-:Y:S01]  /*23bb0*/  IMAD.MOV.U32 R106, RZ, RZ, R16 ;  /* 0x000000ffff6a7224 */ /* 0x000fe200078e0010 */
[----:B------:R-:W-:Y:S02]  /*23bc0*/  FMNMX3.FTZ R0, R0, R250, R252, !PT ;  /* 0x000000fa00007276 */ /* 0x000fe400078100fc */
[-C--:B------:R-:W-:Y:S01]  /*23bd0*/  ISETP.GE.AND P1, PT, R110, R229.reuse, PT ;  /* 0x000000e56e00720c */ /* 0x080fe20003f26270 */
[----:B------:R-:W-:Y:S01]  /*23be0*/  IMAD.MOV.U32 R110, RZ, RZ, R11 ;  /* 0x000000ffff6e7224 */ /* 0x000fe200078e000b */
[----:B------:R-:W-:Y:S01]  /*23bf0*/  FSEL R70, R111, -INF , !P0 ;  /* 0xff8000006f467808 */ /* 0x000fe20004000000 */
[----:B------:R-:W-:Y:S01]  /*23c00*/  IMAD.MOV.U32 R111, RZ, RZ, R10 ;  /* 0x000000ffff6f7224 */ /* 0x000fe200078e000a */
[----:B------:R-:W-:Y:S02]  /*23c10*/  FMNMX3.FTZ R4, R4, R68, R103, !PT ;  /* 0x0000004404047276 */ /* 0x000fe40007810067 */
[-C--:B------:R-:W-:Y:S01]  /*23c20*/  ISETP.GE.AND P0, PT, R113, R229.reuse, PT ;  /* 0x000000e57100720c */ /* 0x080fe20003f06270 */
[----:B------:R-:W-:Y:S01]  /*23c30*/  IMAD.MOV.U32 R113, RZ, RZ, R9 ;  /* 0x000000ffff717224 */ /* 0x000fe200078e0009 */
[----:B------:R-:W-:Y:S02]  /*23c40*/  FMNMX3.FTZ R0, R0, R82, R251, !PT ;  /* 0x0000005200007276 */ /* 0x000fe400078100fb */
[----:B------:R-:W-:Y:S01]  /*23c50*/  ISETP.GE.AND P4, PT, R108, R229, PT ;  /* 0x000000e56c00720c */ /* 0x000fe20003f86270 */
[----:B------:R-:W-:Y:S01]  /*23c60*/  IMAD.MOV.U32 R108, RZ, RZ, R2 ;  /* 0x000000ffff6c7224 */ /* 0x000fe200078e0002 */
[----:B------:R-:W-:Y:S01]  /*23c70*/  FSEL R86, R118, -INF , !P6 ;  /* 0xff80000076567808 */ /* 0x000fe20007000000 */
[----:B------:R-:W-:Y:S01]  /*23c80*/  IMAD.MOV.U32 R118, RZ, RZ, R8 ;  /* 0x000000ffff767224 */ /* 0x000fe200078e0008 */
[----:B------:R-:W-:Y:S02]  /*23c90*/  FMNMX3.FTZ R4, R4, R110, R106, !PT ;  /* 0x0000006e04047276 */ /* 0x000fe4000781006a */
[----:B------:R-:W-:Y:S02]  /*23ca0*/  IABS R2, R5 ;  /* 0x0000000500027213 */ /* 0x000fe40000000000 */
[----:B------:R-:W-:Y:S01]  /*23cb0*/  ISETP.GE.AND P6, PT, R119, R229, PT ;  /* 0x000000e57700720c */ /* 0x000fe20003fc6270 */
[----:B------:R-:W-:Y:S01]  /*23cc0*/  IMAD.MOV.U32 R119, RZ, RZ, R7 ;  /* 0x000000ffff777224 */ /* 0x000fe200078e0007 */
[----:B------:R-:W-:Y:S02]  /*23cd0*/  FMNMX3.FTZ R0, R0, R94, R113, !PT ;  /* 0x0000005e00007276 */ /* 0x000fe40007810071 */
[----:B------:R-:W-:Y:S02]  /*23ce0*/  FMNMX3.FTZ R4, R4, R95, R96, !PT ;  /* 0x0000005f04047276 */ /* 0x000fe40007810060 */
[----:B------:R-:W-:Y:S02]  /*23cf0*/  I2FP.F32.S32 R2, R2 ;  /* 0x0000000200027245 */ /* 0x000fe40000201400 */
[----:B------:R-:W-:Y:S02]  /*23d00*/  FMNMX3.FTZ R0, R0, R119, R118, !PT ;  /* 0x0000007700007276 */ /* 0x000fe40007810076 */
[----:B------:R-:W-:Y:S01]  /*23d10*/  FMNMX3.FTZ R4, R4, R129, R108, !PT ;  /* 0x0000008104047276 */ /* 0x000fe2000781006c */
[----:B------:R-:W-:Y:S01]  /*23d20*/  FFMA.FTZ R38, -R222, R2, R38 ;  /* 0x00000002de267223 */ /* 0x000fe20000010126 */
[----:B------:R-:W-:Y:S02]  /*23d30*/  FSEL R121, R121, -INF , !P5 ;  /* 0xff80000079797808 */ /* 0x000fe40006800000 */
[----:B------:R-:W-:Y:S01]  /*23d40*/  FSEL R125, R125, -INF , !P4 ;  /* 0xff8000007d7d7808 */ /* 0x000fe20006000000 */
[----:B------:R-:W1:Y:S01]  /*23d50*/  SHFL.BFLY PT, R5, R4, 0x2, 0x1f ;  /* 0x0c401f0004057f89 */ /* 0x000e6200000e0000 */
[----:B------:R-:W-:Y:S02]  /*23d60*/  FMNMX3.FTZ R0, R0, R70, R86, !PT ;  /* 0x0000004600007276 */ /* 0x000fe40007810056 */
[----:B------:R-:W-:Y:S02]  /*23d70*/  ISETP.GE.AND P5, PT, R120, R228, PT ;  /* 0x000000e47800720c */ /* 0x000fe40003fa6270 */
[----:B------:R-:W-:Y:S02]  /*23d80*/  FSEL R124, R124, -INF , !P0 ;  /* 0xff8000007c7c7808 */ /* 0x000fe40004000000 */
[----:B------:R-:W-:Y:S02]  /*23d90*/  FMNMX3.FTZ R0, R0, R121, R125, !PT ;  /* 0x0000007900007276 */ /* 0x000fe4000781007d */
[----:B------:R-:W-:Y:S02]  /*23da0*/  ISETP.GE.AND P4, PT, R120, R229, PT ;  /* 0x000000e57800720c */ /* 0x000fe40003f86270 */
[----:B------:R-:W-:Y:S02]  /*23db0*/  FSEL R126, R126, -INF , !P1 ;  /* 0xff8000007e7e7808 */ /* 0x000fe40004800000 */
[----:B------:R-:W-:Y:S02]  /*23dc0*/  FSEL R38, R38, -INF , P5 ;  /* 0xff80000026267808 */ /* 0x000fe40002800000 */
[----:B------:R-:W-:Y:S02]  /*23dd0*/  FMNMX3.FTZ R0, R0, R126, R124, !PT ;  /* 0x0000007e00007276 */ /* 0x000fe4000781007c */
[----:B------:R-:W-:Y:S02]  /*23de0*/  FSEL R39, R122, -INF , !P6 ;  /* 0xff8000007a277808 */ /* 0x000fe40007000000 */
[----:B------:R-:W-:Y:S02]  /*23df0*/  FSEL R38, R38, -INF , !P4 ;  /* 0xff80000026267808 */ /* 0x000fe40006000000 */
[C---:B------:R-:W-:Y:S02]  /*23e00*/  LOP3.LUT P2, RZ, R221.reuse, 0x20, RZ, 0xc0, !PT ;  /* 0x00000020ddff7812 */ /* 0x040fe4000784c0ff */
[----:B------:R-:W-:Y:S02]  /*23e10*/  FMNMX3.FTZ R0, R0, R39, R38, !PT ;  /* 0x0000002700007276 */ /* 0x000fe40007810026 */
[----:B-1----:R-:W-:Y:S02]  /*23e20*/  FMNMX.FTZ R4, R4, R5, !PT ;  /* 0x0000000504047209 */ /* 0x002fe40007810000 */
[----:B------:R-:W-:Y:S01]  /*23e30*/  LOP3.LUT P3, RZ, R221, 0x10, RZ, 0xc0, !PT ;  /* 0x00000010ddff7812 */ /* 0x000fe2000786c0ff */
[----:B------:R-:W1:Y:S08]  /*23e40*/  SHFL.BFLY PT, R2, R0, 0x2, 0x1f ;  /* 0x0c401f0000027f89 */ /* 0x000e7000000e0000 */
[----:B------:R-:W3:Y:S01]  /*23e50*/  SHFL.BFLY PT, R37, R4, 0x1, 0x1f ;  /* 0x0c201f0004257f89 */ /* 0x000ee200000e0000 */
[----:B-1----:R-:W-:Y:S02]  /*23e60*/  FMNMX.FTZ R0, R0, R2, !PT ;  /* 0x0000000200007209 */ /* 0x002fe40007810000 */
[----:B---3--:R-:W-:Y:S05]  /*23e70*/  FMNMX.FTZ R37, R4, R37, !PT ;  /* 0x0000002504257209 */ /* 0x008fea0007810000 */
[----:B------:R-:W1:Y:S01]  /*23e80*/  SHFL.BFLY PT, R2, R0, 0x1, 0x1f ;  /* 0x0c201f0000027f89 */ /* 0x000e6200000e0000 */
[----:B------:R-:W-:Y:S01]  /*23e90*/  FSETP.NEU.FTZ.AND P1, PT, R37, -INF , PT ;  /* 0xff8000002500780b */ /* 0x000fe20003f3d000 */
[----:B--2---:R-:W-:Y:S05]  /*23ea0*/  FMUL.FTZ R64, R3, R37 ;  /* 0x0000002503407220 */ /* 0x004fea0000410000 */
[----:B------:R-:W-:Y:S05]  /*23eb0*/  FSEL R64, R64, RZ, P1 ;  /* 0x000000ff40407208 */ /* 0x000fea0000800000 */
[-CC-:B------:R-:W-:Y:S01]  /*23ec0*/  FFMA.FTZ R4, R49, R3.reuse, -R64.reuse ;  /* 0x0000000331047223 */ /* 0x180fe20000010840 */
[-CC-:B------:R-:W-:Y:S01]  /*23ed0*/  FFMA.FTZ R56, R128, R3.reuse, -R64.reuse ;  /* 0x0000000380387223 */ /* 0x180fe20000010840 */
[-C--:B------:R-:W-:Y:S01]  /*23ee0*/  FFMA.FTZ R16, R83, R3.reuse, -R64 ;  /* 0x0000000353107223 */ /* 0x080fe20000010840 */
[----:B------:R-:W-:Y:S01]  /*23ef0*/  IMAD.MOV.U32 R83, RZ, RZ, R118 ;  /* 0x000000ffff537224 */ /* 0x000fe200078e0076 */
[----:B------:R2:W-:Y:S01]  /*23f00*/  MUFU.EX2 R74, R4 ;  /* 0x00000004004a7308 */ /* 0x0005e20000000800 */
[----:B-1----:R-:W-:Y:S01]  /*23f10*/  FMNMX.FTZ R36, R0, R2, !PT ;  /* 0x0000000200247209 */ /* 0x002fe20007810000 */
[-C--:B------:R-:W-:Y:S08]  /*23f20*/  FFMA.FTZ R0, R31, R3.reuse, -R64 ;  /* 0x000000031f007223 */ /* 0x080ff00000010840 */
[----:B------:R1:W-:Y:S01]  /*23f30*/  MUFU.EX2 R116, R16 ;  /* 0x0000001000747308 */ /* 0x0003e20000000800 */
[----:B------:R-:W-:Y:S01]  /*23f40*/  LOP3.LUT R2, R214, 0x200, R218, 0xf8, !PT ;  /* 0x00000200d6027812 */ /* 0x000fe200078ef8da */
[----:B------:R-:W-:Y:S01]  /*23f50*/  FMUL.FTZ R66, R3, R36 ;  /* 0x0000002403427220 */ /* 0x000fe20000410000 */
[----:B------:R-:W-:Y:S03]  /*23f60*/  FSETP.NEU.FTZ.AND P0, PT, R36, -INF , PT ;  /* 0xff8000002400780b */ /* 0x000fe60003f1d000 */
[----:B------:R-:W-:Y:S04]  /*23f70*/  IMAD R63, R2, 0x2, R215 ;  /* 0x00000002023f7824 */ /* 0x000fe800078e02d7 */
[----:B------:R3:W4:Y:S01]  /*23f80*/  MUFU.EX2 R216, R0 ;  /* 0x0000000000d87308 */ /* 0x0007220000000800 */
[----:B------:R-:W-:Y:S01]  /*23f90*/  FSEL R66, R66, RZ, P0 ;  /* 0x000000ff42427208 */ /* 0x000fe20000000000 */
[----:B------:R-:W-:Y:S01]  /*23fa0*/  IMAD.IADD R61, R212, 0x1, R63 ;  /* 0x00000001d43d7824 */ /* 0x000fe200078e023f */
[----:B------:R-:W4:Y:S01]  /*23fb0*/  LDSM.16.MT88.4 R12, [R63+0xa000] ;  /* 0x00a000003f0c783b */ /* 0x000f220000004200 */
[C---:B------:R-:W-:Y:S02]  /*23fc0*/  VIADD R8, R63.reuse, 0xa000 ;  /* 0x0000a0003f087836 */ /* 0x040fe40000000000 */
[-CC-:B--2---:R-:W-:Y:S01]  /*23fd0*/  FFMA.FTZ R4, R60, R3.reuse, -R66.reuse ;  /* 0x000000033c047223 */ /* 0x184fe20000010842 */
[----:B------:R-:W-:Y:S02]  /*23fe0*/  VIADD R60, R63, 0xa040 ;  /* 0x0000a0403f3c7836 */ /* 0x000fe40000000000 */
[-C--:B------:R-:W-:Y:S01]  /*23ff0*/  FFMA.FTZ R24, R104, R3.reuse, -R66 ;  /* 0x0000000368187223 */ /* 0x080fe20000010842 */
[----:B------:R-:W-:Y:S01]  /*24000*/  @P2 VIADD R60, R8, 0xffffffc0 ;  /* 0xffffffc0083c2836 */ /* 0x000fe20000000000 */
[----:B------:R2:W-:Y:S01]  /*24010*/  MUFU.EX2 R76, R4 ;  /* 0x00000004004c7308 */ /* 0x0005e20000000800 */
[----:B------:R-:W2:Y:S01]  /*24020*/  LDSM.16.MT88.4 R20, [R61+0xa000] ;  /* 0x00a000003d14783b */ /* 0x000ea20000004200 */
[-C--:B-1----:R-:W-:Y:S01]  /*24030*/  FFMA.FTZ R16, R85, R3.reuse, -R64 ;  /* 0x0000000355107223 */ /* 0x082fe20000010840 */
[-CC-:B------:R-:W-:Y:S01]  /*24040*/  FFMA.FTZ R32, R123, R3.reuse, -R66.reuse ;  /* 0x000000037b207223 */ /* 0x180fe20000010842 */
[----:B------:R-:W-:Y:S02]  /*24050*/  IMAD.MOV.U32 R85, RZ, RZ, R113 ;  /* 0x000000ffff557224 */ /* 0x000fe400078e0071 */
[-C--:B------:R-:W-:Y:S01]  /*24060*/  FFMA.FTZ R39, R39, R3.reuse, -R66 ;  /* 0x0000000327277223 */ /* 0x080fe20000010842 */
[-C--:B---3--:R-:W-:Y:S01]  /*24070*/  FFMA.FTZ R0, R6, R3.reuse, -R64 ;  /* 0x0000000306007223 */ /* 0x088fe20000010840 */
[----:B----4-:R-:W-:Y:S01]  /*24080*/  F2FP.F16.F32.PACK_AB R40, R216, R74 ;  /* 0x0000004ad828723e */ /* 0x010fe200000000ff */
[----:B------:R-:W1:Y:S01]  /*24090*/  LDSM.16.MT88.4 R28, [R60] ;  /* 0x000000003c1c783b */ /* 0x000e620000004200 */
[----:B------:R-:W-:Y:S01]  /*240a0*/  MUFU.EX2 R227, R16 ;  /* 0x0000001000e37308 */ /* 0x000fe20000000800 */
[-C--:B--2---:R-:W-:Y:S09]  /*240b0*/  FFMA.FTZ R4, R62, R3.reuse, -R66 ;  /* 0x000000033e047223 */ /* 0x084ff20000010842 */
[----:B------:R2:W-:Y:S01]  /*240c0*/  MUFU.EX2 R79, R0 ;  /* 0x00000000004f7308 */ /* 0x0005e20000000800 */
[----:B------:R-:W-:Y:S05]  /*240d0*/  IMAD.IADD R62, R212, 0x1, R60 ;  /* 0x00000001d43e7824 */ /* 0x000fea00078e023c */
[----:B------:R-:W3:Y:S04]  /*240e0*/  LDSM.16.MT88.4 R44, [R62] ;  /* 0x000000003e2c783b */ /* 0x000ee80000004200 */
[----:B------:R-:W4:Y:S10]  /*240f0*/  MUFU.EX2 R115, R4 ;  /* 0x0000000400737308 */ /* 0x000f340000000800 */
[----:B------:R-:W-:Y:S01]  /*24100*/  MUFU.EX2 R218, R24 ;  /* 0x0000001800da7308 */ /* 0x000fe20000000800 */
[-C--:B--2---:R-:W-:Y:S02]  /*24110*/  FFMA.FTZ R0, R52, R3.reuse, -R64 ;  /* 0x0000000334007223 */ /* 0x084fe40000010840 */
[----:B------:R-:W-:Y:S07]  /*24120*/  LDSM.16.MT88.4 R52, [R61+0xa800] ;  /* 0x00a800003d34783b */ /* 0x000fee0000004200 */
[----:B------:R2:W1:Y:S01]  /*24130*/  MUFU.EX2 R107, R0 ;  /* 0x00000000006b7308 */ /* 0x0004620000000800 */
[----:B----4-:R-:W-:Y:S09]  /*24140*/  F2FP.F16.F32.PACK_AB R43, R115, R76 ;  /* 0x0000004c732b723e */ /* 0x010ff200000000ff */
[----:B------:R-:W-:Y:S10]  /*24150*/  MUFU.EX2 R212, R32 ;  /* 0x0000002000d47308 */ /* 0x000ff40000000800 */
[----:B------:R-:W-:Y:S01]  /*24160*/  MUFU.EX2 R39, R39 ;  /* 0x0000002700277308 */ /* 0x000fe20000000800 */
[--C-:B--2---:R-:W-:Y:S01]  /*24170*/  FFMA.FTZ R0, R26, R3, -R66.reuse ;  /* 0x000000031a007223 */ /* 0x104fe20000010842 */
[----:B-1----:R-:W-:Y:S08]  /*24180*/  F2FP.F16.F32.PACK_AB R42, R107, R79 ;  /* 0x0000004f6b2a723e */ /* 0x002ff000000000ff */
[----:B------:R1:W-:Y:S02]  /*24190*/  MUFU.EX2 R73, R0 ;  /* 0x0000000000497308 */ /* 0x0003e40000000800 */
[----:B-1----:R-:W-:Y:S02]  /*241a0*/  FFMA.FTZ R0, R51, R3, -R66 ;  /* 0x0000000333007223 */ /* 0x002fe40000010842 */
[----:B------:R-:W1:Y:S06]  /*241b0*/  LDSM.16.MT88.4 R48, [R63+0xa800] ;  /* 0x00a800003f30783b */ /* 0x000e6c0000004200 */
[----:B------:R2:W4:Y:S02]  /*241c0*/  MUFU.EX2 R213, R0 ;  /* 0x0000000000d57308 */ /* 0x0005240000000800 */
[----:B--2---:R-:W-:Y:S02]  /*241d0*/  FSEL R0, R37, RZ, P1 ;  /* 0x000000ff25007208 */ /* 0x004fe40000800000 */
[----:B----4-:R-:W-:Y:S03]  /*241e0*/  F2FP.F16.F32.PACK_AB R41, R213, R73 ;  /* 0x00000049d529723e */ /* 0x010fe600000000ff */
[----:B------:R-:W-:Y:S01]  /*241f0*/  FADD.FTZ R2, -R0, R132 ;  /* 0x0000008400027221 */ /* 0x000fe20000010100 */
[----:B------:R-:W-:Y:S03]  /*24200*/  FSEL R0, R36, RZ, P0 ;  /* 0x000000ff24007208 */ /* 0x000fe60000000000 */
[C---:B------:R-:W-:Y:S02]  /*24210*/  FMUL.FTZ R2, R3.reuse, R2 ;  /* 0x0000000203027220 */ /* 0x040fe40000410000 */
[----:B------:R-:W-:Y:S04]  /*24220*/  FADD.FTZ R0, -R0, R133 ;  /* 0x0000008500007221 */ /* 0x000fe80000010100 */
[----:B------:R-:W-:Y:S01]  /*24230*/  FMUL.FTZ R0, R3, R0 ;  /* 0x0000000003007220 */ /* 0x000fe20000410000 */
[----:B------:R-:W2:Y:S10]  /*24240*/  MUFU.EX2 R2, R2 ;  /* 0x0000000200027308 */ /* 0x000eb40000000800 */
[----:B------:R-:W4:Y:S01]  /*24250*/  MUFU.EX2 R0, R0 ;  /* 0x0000000000007308 */ /* 0x000f220000000800 */
[C---:B--2---:R-:W-:Y:S01]  /*24260*/  FMUL.FTZ R4, R2.reuse, R136 ;  /* 0x0000008802047220 */ /* 0x044fe20000410000 */
[C---:B------:R-:W-:Y:S01]  /*24270*/  FMUL.FTZ R5, R2.reuse, R137 ;  /* 0x0000008902057220 */ /* 0x040fe20000410000 */
[C---:B------:R-:W-:Y:S01]  /*24280*/  FMUL.FTZ R8, R2.reuse, R140 ;  /* 0x0000008c02087220 */ /* 0x040fe20000410000 */
[C---:B------:R-:W-:Y:S01]  /*24290*/  FMUL.FTZ R9, R2.reuse, R141 ;  /* 0x0000008d02097220 */ /* 0x040fe20000410000 */
[C---:B------:R-:W-:Y:S01]  /*242a0*/  FMUL.FTZ R16, R2.reuse, R148 ;  /* 0x0000009402107220 */ /* 0x040fe20000410000 */
[C---:B------:R-:W-:Y:S01]  /*242b0*/  FMUL.FTZ R17, R2.reuse, R149 ;  /* 0x0000009502117220 */ /* 0x040fe20000410000 */
[C---:B------:R-:W-:Y:S01]  /*242c0*/  FMUL.FTZ R24, R2.reuse, R156 ;  /* 0x0000009c02187220 */ /* 0x040fe20000410000 */
[----:B------:R-:W-:Y:S01]  /*242d0*/  FMUL.FTZ R25, R2, R157 ;  /* 0x0000009d02197220 */ /* 0x000fe20000410000 */
[C---:B----4-:R-:W-:Y:S01]  /*242e0*/  FMUL.FTZ R6, R0.reuse, R138 ;  /* 0x0000008a00067220 */ /* 0x050fe20000410000 */
[C---:B------:R-:W-:Y:S01]  /*242f0*/  FMUL.FTZ R7, R0.reuse, R139 ;  /* 0x0000008b00077220 */ /* 0x040fe20000410000 */
[C---:B------:R-:W-:Y:S01]  /*24300*/  FMUL.FTZ R10, R0.reuse, R142 ;  /* 0x0000008e000a7220 */ /* 0x040fe20000410000 */
[C---:B------:R-:W-:Y:S01]  /*24310*/  FMUL.FTZ R11, R0.reuse, R143 ;  /* 0x0000008f000b7220 */ /* 0x040fe20000410000 */
[C---:B------:R-:W-:Y:S01]  /*24320*/  FMUL.FTZ R18, R0.reuse, R150 ;  /* 0x0000009600127220 */ /* 0x040fe20000410000 */
[C---:B------:R-:W-:Y:S01]  /*24330*/  FMUL.FTZ R19, R0.reuse, R151 ;  /* 0x0000009700137220 */ /* 0x040fe20000410000 */
[C---:B------:R-:W-:Y:S01]  /*24340*/  FMUL.FTZ R26, R0.reuse, R158 ;  /* 0x0000009e001a7220 */ /* 0x040fe20000410000 */
[----:B------:R-:W-:Y:S01]  /*24350*/  FMUL.FTZ R27, R0, R159 ;  /* 0x0000009f001b7220 */ /* 0x000fe20000410000 */
[C---:B------:R-:W-:Y:S05]  /*24360*/  HMMA.16816.F32 R4, R40.reuse, R12, R4 ;  /* 0x0000000c2804723c */ /* 0x040fea0000001804 */
[----:B------:R-:W-:Y:S01]  /*24370*/  FFMA.FTZ R12, R65, R3, -R64 ;  /* 0x00000003410c7223 */ /* 0x000fe20000010840 */
[C---:B------:R-:W-:Y:S01]  /*24380*/  FMUL.FTZ R32, R2.reuse, R164 ;  /* 0x000000a402207220 */ /* 0x040fe20000410000 */
[----:B------:R-:W-:Y:S01]  /*24390*/  FMUL.FTZ R33, R2, R165 ;  /* 0x000000a502217220 */ /* 0x000fe20000410000 */
[C---:B------:R-:W-:Y:S01]  /*243a0*/  HMMA.16816.F32 R8, R40.reuse, R14, R8 ;  /* 0x0000000e2808723c */ /* 0x040fe20000001808 */
[----:B------:R2:W-:Y:S02]  /*243b0*/  MUFU.EX2 R117, R12 ;  /* 0x0000000c00757308 */ /* 0x0005e40000000800 */
[C---:B------:R-:W-:Y:S01]  /*243c0*/  FMUL.FTZ R14, R0.reuse, R146 ;  /* 0x00000092000e7220 */ /* 0x040fe20000410000 */
[----:B------:R-:W-:Y:S01]  /*243d0*/  FMUL.FTZ R15, R0, R147 ;  /* 0x00000093000f7220 */ /* 0x000fe20000410000 */
[----:B------:R-:W-:Y:S01]  /*243e0*/  FMUL.FTZ R13, R2, R145 ;  /* 0x00000091020d7220 */ /* 0x000fe20000410000 */
[C---:B------:R-:W-:Y:S01]  /*243f0*/  FMUL.FTZ R34, R0.reuse, R166 ;  /* 0x000000a600227220 */ /* 0x040fe20000410000 */
[----:B------:R-:W-:Y:S01]  /*24400*/  FMUL.FTZ R35, R0, R167 ;  /* 0x000000a700237220 */ /* 0x000fe20000410000 */
[----:B------:R-:W-:Y:S02]  /*24410*/  IMAD.MOV.U32 R167, RZ, RZ, R126 ;  /* 0x000000ffffa77224 */ /* 0x000fe400078e007e */
[----:B------:R-:W-:Y:S02]  /*24420*/  IMAD.MOV.U32 R166, RZ, RZ, R90 ;  /* 0x000000ffffa67224 */ /* 0x000fe400078e005a */
[-C--:B--2---:R-:W-:Y:S01]  /*24430*/  FFMA.FTZ R12, R81, R3.reuse, -R64 ;  /* 0x00000003510c7223 */ /* 0x084fe20000010840 */
[----:B------:R-:W-:Y:S03]  /*24440*/  IMAD.MOV.U32 R81, RZ, RZ, R70 ;  /* 0x000000ffff517224 */ /* 0x000fe600078e0046 */
[----:B------:R2:W4:Y:S02]  /*24450*/  MUFU.EX2 R72, R12 ;  /* 0x0000000c00487308 */ /* 0x0005240000000800 */
[----:B--2---:R-:W-:Y:S07]  /*24460*/  FMUL.FTZ R12, R2, R144 ;  /* 0x00000090020c7220 */ /* 0x004fee0000410000 */
[C---:B------:R-:W-:Y:S03]  /*24470*/  HMMA.16816.F32 R12, R40.reuse, R20, R12 ;  /* 0x00000014280c723c */ /* 0x040fe6000000180c */
[--C-:B------:R-:W-:Y:S01]  /*24480*/  FFMA.FTZ R20, R98, R3, -R66.reuse ;  /* 0x0000000362147223 */ /* 0x100fe20000010842 */
[----:B------:R-:W-:Y:S03]  /*24490*/  FMUL.FTZ R21, R2, R153 ;  /* 0x0000009902157220 */ /* 0x000fe60000410000 */
[----:B------:R2:W1:Y:S01]  /*244a0*/  MUFU.EX2 R102, R20 ;  /* 0x0000001400667308 */ /* 0x0004620000000800 */
[C---:B------:R-:W-:Y:S03]  /*244b0*/  HMMA.16816.F32 R16, R40.reuse, R22, R16 ;  /* 0x000000162810723c */ /* 0x040fe60000001810 */
[C---:B------:R-:W-:Y:S01]  /*244c0*/  FMUL.FTZ R22, R0.reuse, R154 ;  /* 0x0000009a00167220 */ /* 0x040fe20000410000 */
[----:B------:R-:W-:Y:S01]  /*244d0*/  FMUL.FTZ R23, R0, R155 ;  /* 0x0000009b00177220 */ /* 0x000fe20000410000 */
[----:B--2---:R-:W-:Y:S07]  /*244e0*/  FMUL.FTZ R20, R2, R152 ;  /* 0x0000009802147220 */ /* 0x004fee0000410000 */
[C---:B------:R-:W-:Y:S03]  /*244f0*/  HMMA.16816.F32 R20, R40.reuse, R28, R20 ;  /* 0x0000001c2814723c */ /* 0x040fe60000001814 */
[----:B------:R-:W-:Y:S01]  /*24500*/  FFMA.FTZ R28, R112, R3, -R66 ;  /* 0x00000003701c7223 */ /* 0x000fe20000010842 */
[----:B------:R-:W-:Y:S03]  /*24510*/  FMUL.FTZ R29, R2, R161 ;  /* 0x000000a1021d7220 */ /* 0x000fe60000410000 */
[----:B------:R2:W1:Y:S01]  /*24520*/  MUFU.EX2 R214, R28 ;  /* 0x0000001c00d67308 */ /* 0x0004620000000800 */
[C---:B------:R-:W-:Y:S03]  /*24530*/  HMMA.16816.F32 R24, R40.reuse, R30, R24 ;  /* 0x0000001e2818723c */ /* 0x040fe60000001818 */
[C---:B------:R-:W-:Y:S01]  /*24540*/  FMUL.FTZ R30, R0.reuse, R162 ;  /* 0x000000a2001e7220 */ /* 0x040fe20000410000 */
[----:B------:R-:W-:Y:S05]  /*24550*/  FMUL.FTZ R31, R0, R163 ;  /* 0x000000a3001f7220 */ /* 0x000fea0000410000 */
[----:B------:R4:W-:Y:S01]  /*24560*/  MUFU.EX2 R162, R56 ;  /* 0x0000003800a27308 */ /* 0x0009e20000000800 */
[----:B--2---:R-:W-:Y:S07]  /*24570*/  FMUL.FTZ R28, R2, R160 ;  /* 0x000000a0021c7220 */ /* 0x004fee0000410000 */
[C---:B---3--:R-:W-:Y:S03]  /*24580*/  HMMA.16816.F32 R28, R40.reuse, R44, R28 ;  /* 0x0000002c281c723c */ /* 0x048fe6000000181c */
[----:B----4-:R-:W-:Y:S01]  /*24590*/  FFMA.FTZ R56, R169, R3, -R64 ;  /* 0x00000003a9387223 */ /* 0x010fe20000010840 */
[----:B------:R-:W-:Y:S03]  /*245a0*/  IMAD.MOV.U32 R169, RZ, RZ, R124 ;  /* 0x000000ffffa97224 */ /* 0x000fe600078e007c */
[----:B------:R2:W3:Y:S01]  /*245b0*/  MUFU.EX2 R165, R56 ;  /* 0x0000003800a57308 */ /* 0x0004e20000000800 */
[----:B------:R-:W-:Y:S01]  /*245c0*/  HMMA.16816.F32 R32, R40, R46, R32 ;  /* 0x0000002e2820723c */ /* 0x000fe20000001820 */
[----:B------:R-:W4:Y:S02]  /*245d0*/  LDSM.16.MT88.4 R44, [R60+0x800] ;  /* 0x000800003c2c783b */ /* 0x000f240000004200 */
[----:B------:R-:W-:Y:S02]  /*245e0*/  F2FP.F16.F32.PACK_AB R42, R227, R116 ;  /* 0x00000074e32a723e */ /* 0x000fe400000000ff */
[----:B------:R-:W-:Y:S02]  /*245f0*/  F2FP.F16.F32.PACK_AB R40, R72, R117 ;  /* 0x000000754828723e */ /* 0x000fe400000000ff */
[----:B-1----:R-:W-:Y:S02]  /*24600*/  F2FP.F16.F32.PACK_AB R41, R218, R102 ;  /* 0x00000066da29723e */ /* 0x002fe400000000ff */
[----:B------:R-:W-:Y:S07]  /*24610*/  F2FP.F16.F32.PACK_AB R43, R212, R214 ;  /* 0x000000d6d42b723e */ /* 0x000fee00000000ff */
[C---:B------:R-:W-:Y:S01]  /*24620*/  HMMA.16816.F32 R4, R40.reuse, R48, R4 ;  /* 0x000000302804723c */ /* 0x040fe20000001804 */
[----:B--2---:R-:W1:Y:S02]  /*24630*/  LDSM.16.MT88.4 R56, [R62+0x800] ;  /* 0x000800003e38783b */ /* 0x004e640000004200 */
[-C--:B------:R-:W-:Y:S01]  /*24640*/  FFMA.FTZ R48, R170, R3.reuse, -R64 ;  /* 0x00000003aa307223 */ /* 0x080fe20000010840 */
[----:B------:R-:W-:Y:S03]  /*24650*/  IMAD.MOV.U32 R170, RZ, RZ, R95 ;  /* 0x000000ffffaa7224 */ /* 0x000fe600078e005f */
[----:B------:R2:W-:Y:S01]  /*24660*/  MUFU.EX2 R164, R48 ;  /* 0x0000003000a47308 */ /* 0x0005e20000000800 */
[C---:B------:R-:W-:Y:S08]  /*24670*/  HMMA.16816.F32 R8, R40.reuse, R50, R8 ;  /* 0x000000322808723c */ /* 0x040ff00000001808 */
[C---:B------:R-:W-:Y:S03]  /*24680*/  HMMA.16816.F32 R12, R40.reuse, R52, R12 ;  /* 0x00000034280c723c */ /* 0x040fe6000000180c */
[-C--:B------:R-:W-:Y:S01]  /*24690*/  FFMA.FTZ R52, R176, R3.reuse, -R66 ;  /* 0x00000003b0347223 */ /* 0x080fe20000010842 */
[----:B------:R-:W-:Y:S03]  /*246a0*/  IMAD.MOV.U32 R176, RZ, RZ, R96 ;  /* 0x000000ffffb07224 */ /* 0x000fe600078e0060 */
[----:B------:R3:W-:Y:S01]  /*246b0*/  MUFU.EX2 R160, R52 ;  /* 0x0000003400a07308 */ /* 0x0007e20000000800 */
[C---:B------:R-:W-:Y:S03]  /*246c0*/  HMMA.16816.F32 R16, R40.reuse, R54, R16 ;  /* 0x000000362810723c */ /* 0x040fe60000001810 */
[-C--:B--2---:R-:W-:Y:S01]  /*246d0*/  FFMA.FTZ R48, R171, R3.reuse, -R64 ;  /* 0x00000003ab307223 */ /* 0x084fe20000010840 */
[----:B------:R-:W-:Y:S05]  /*246e0*/  IMAD.MOV.U32 R171, RZ, RZ, R108 ;  /* 0x000000ffffab7224 */ /* 0x000fea00078e006c */
[----:B------:R2:W2:Y:S01]  /*246f0*/  MUFU.EX2 R163, R48 ;  /* 0x0000003000a37308 */ /* 0x0004a20000000800 */
[C---:B----4-:R-:W-:Y:S03]  /*24700*/  HMMA.16816.F32 R20, R40.reuse, R44, R20 ;  /* 0x0000002c2814723c */ /* 0x050fe60000001814 */
[-CC-:B------:R-:W-:Y:S01]  /*24710*/  FFMA.FTZ R44, R179, R3.reuse, -R66.reuse ;  /* 0x00000003b32c7223 */ /* 0x180fe20000010842 */
[----:B------:R-:W-:Y:S05]  /*24720*/  IMAD.MOV.U32 R179, RZ, RZ, R125 ;  /* 0x000000ffffb37224 */ /* 0x000fea00078e007d */
[----:B------:R4:W-:Y:S01]  /*24730*/  MUFU.EX2 R158, R44 ;  /* 0x0000002c009e7308 */ /* 0x0009e20000000800 */
[C---:B------:R-:W-:Y:S03]  /*24740*/  HMMA.16816.F32 R24, R40.reuse, R46, R24 ;  /* 0x0000002e2818723c */ /* 0x040fe60000001818 */
[-C--:B---3--:R-:W-:Y:S01]  /*24750*/  FFMA.FTZ R52, R177, R3.reuse, -R66 ;  /* 0x00000003b1347223 */ /* 0x088fe20000010842 */
[----:B------:R-:W-:Y:S05]  /*24760*/  IMAD.MOV.U32 R177, RZ, RZ, R68 ;  /* 0x000000ffffb17224 */ /* 0x000fea00078e0044 */
[----:B------:R-:W3:Y:S01]  /*24770*/  MUFU.EX2 R159, R52 ;  /* 0x00000034009f7308 */ /* 0x000ee20000000800 */
[C---:B-1----:R-:W-:Y:S03]  /*24780*/  HMMA.16816.F32 R28, R40.reuse, R56, R28 ;  /* 0x00000038281c723c */ /* 0x042fe6000000181c */
[-C--:B--2---:R-:W-:Y:S01]  /*24790*/  FFMA.FTZ R48, R175, R3.reuse, -R66 ;  /* 0x00000003af307223 */ /* 0x084fe20000010842 */
[--C-:B------:R-:W-:Y:S01]  /*247a0*/  FFMA.FTZ R56, R183, R3, -R64.reuse ;  /* 0x00000003b7387223 */ /* 0x100fe20000010840 */
[----:B------:R-:W-:Y:S04]  /*247b0*/  IMAD.MOV.U32 R175, RZ, RZ, R129 ;  /* 0x000000ffffaf7224 */ /* 0x000fe800078e0081 */
[----:B------:R-:W1:Y:S01]  /*247c0*/  MUFU.EX2 R161, R48 ;  /* 0x0000003000a17308 */ /* 0x000e620000000800 */
[----:B------:R-:W-:Y:S01]  /*247d0*/  HMMA.16816.F32 R32, R40, R58, R32 ;  /* 0x0000003a2820723c */ /* 0x000fe20000001820 */
[----:B----4-:R-:W-:Y:S02]  /*247e0*/  LDSM.16.MT88.4 R44, [R60+0x1000] ;  /* 0x001000003c2c783b */ /* 0x010fe40000004200 */
[----:B------:R-:W-:Y:S01]  /*247f0*/  F2FP.F16.F32.PACK_AB R40, R165, R162 ;  /* 0x000000a2a528723e */ /* 0x000fe200000000ff */
[----:B------:R-:W-:Y:S01]  /*24800*/  IMAD.MOV.U32 R183, RZ, RZ, R121 ;  /* 0x000000ffffb77224 */ /* 0x000fe200078e0079 */
[----:B------:R-:W-:Y:S04]  /*24810*/  F2FP.F16.F32.PACK_AB R42, R163, R164 ;  /* 0x000000a4a32a723e */ /* 0x000fe800000000ff */
[----:B------:R2:W-:Y:S01]  /*24820*/  MUFU.EX2 R154, R56 ;  /* 0x00000038009a7308 */ /* 0x0005e20000000800 */
[----:B---3--:R-:W-:Y:S01]  /*24830*/  F2FP.F16.F32.PACK_AB R43, R158, R159 ;  /* 0x0000009f9e2b723e */ /* 0x008fe200000000ff */
[----:B------:R-:W-:Y:S01]  /*24840*/  LDSM.16.MT88.4 R52, [R61+0xb000] ;  /* 0x00b000003d34783b */ /* 0x000fe20000004200 */
[----:B-1----:R-:W-:Y:S07]  /*24850*/  F2FP.F16.F32.PACK_AB R41, R160, R161 ;  /* 0x000000a1a029723e */ /* 0x002fee00000000ff */
[----:B------:R-:W1:Y:S01]  /*24860*/  LDSM.16.MT88.4 R48, [R63+0xb000] ;  /* 0x00b000003f30783b */ /* 0x000e620000004200 */
[-CC-:B--2---:R-:W-:Y:S01]  /*24870*/  FFMA.FTZ R56, R189, R3.reuse, -R64.reuse ;  /* 0x00000003bd387223 */ /* 0x184fe20000010840 */
[----:B------:R-:W-:Y:S03]  /*24880*/  IMAD.MOV.U32 R189, RZ, RZ, R69 ;  /* 0x000000ffffbd7224 */ /* 0x000fe600078e0045 */
[----:B------:R2:W3:Y:S03]  /*24890*/  MUFU.EX2 R156, R56 ;  /* 0x00000038009c7308 */ /* 0x0004e60000000800 */
[----:B--2---:R-:W2:Y:S01]  /*248a0*/  LDSM.16.MT88.4 R56, [R62+0x1000] ;  /* 0x001000003e38783b */ /* 0x004ea20000004200 */
[C---:B-1----:R-:W-:Y:S03]  /*248b0*/  HMMA.16816.F32 R4, R40.reuse, R48, R4 ;  /* 0x000000302804723c */ /* 0x042fe60000001804 */
        /* <DEDUP_REMOVED lines=9> */
[-C--:B-1----:R-:W-:Y:S01]  /*24950*/  FFMA.FTZ R48, R193, R3.reuse, -R64 ;  /* 0x00000003c1307223 */ /* 0x082fe20000010840 */
[----:B------:R-:W-:Y:S05]  /*24960*/  IMAD.MOV.U32 R193, RZ, RZ, R106 ;  /* 0x000000ffffc17224 */ /* 0x000fea00078e006a */
[----:B------:R1:W3:Y:S01]  /*24970*/  MUFU.EX2 R155, R48 ;  /* 0x00000030009b7308 */ /* 0x0002e20000000800 */
[C---:B------:R-:W-:Y:S03]  /*24980*/  HMMA.16816.F32 R20, R40.reuse, R44, R20 ;  /* 0x0000002c2814723c */ /* 0x040fe60000001814 */
[-C--:B------:R-:W-:Y:S01]  /*24990*/  FFMA.FTZ R44, R196, R3.reuse, -R66 ;  /* 0x00000003c42c7223 */ /* 0x080fe20000010842 */
[----:B------:R-:W-:Y:S05]  /*249a0*/  IMAD.MOV.U32 R196, RZ, RZ, R72 ;  /* 0x000000ffffc47224 */ /* 0x000fea00078e0048 */
[----:B------:R3:W-:Y:S01]  /*249b0*/  MUFU.EX2 R72, R44 ;  /* 0x0000002c00487308 */ /* 0x0007e20000000800 */
[C---:B------:R-:W-:Y:S03]  /*249c0*/  HMMA.16816.F32 R24, R40.reuse, R46, R24 ;  /* 0x0000002e2818723c */ /* 0x040fe60000001818 */
[-CC-:B----4-:R-:W-:Y:S01]  /*249d0*/  FFMA.FTZ R52, R197, R3.reuse, -R66.reuse ;  /* 0x00000003c5347223 */ /* 0x190fe20000010842 */
[----:B------:R-:W-:Y:S05]  /*249e0*/  IMAD.MOV.U32 R197, RZ, RZ, R115 ;  /* 0x000000ffffc57224 */ /* 0x000fea00078e0073 */
[----:B------:R-:W4:Y:S01]  /*249f0*/  MUFU.EX2 R153, R52 ;  /* 0x0000003400997308 */ /* 0x000f220000000800 */
[C---:B--2---:R-:W-:Y:S03]  /*24a00*/  HMMA.16816.F32 R28, R40.reuse, R56, R28 ;  /* 0x00000038281c723c */ /* 0x044fe6000000181c */
[-C--:B-1----:R-:W-:Y:S01]  /*24a10*/  FFMA.FTZ R48, R195, R3.reuse, -R66 ;  /* 0x00000003c3307223 */ /* 0x082fe20000010842 */
[----:B------:R-:W-:Y:S01]  /*24a20*/  FFMA.FTZ R56, R205, R3, -R64 ;  /* 0x00000003cd387223 */ /* 0x000fe20000010840 */
[----:B------:R-:W-:Y:S04]  /*24a30*/  IMAD.MOV.U32 R205, RZ, RZ, R111 ;  /* 0x000000ffffcd7224 */ /* 0x000fe800078e006f */
[----:B------:R-:W1:Y:S01]  /*24a40*/  MUFU.EX2 R152, R48 ;  /* 0x0000003000987308 */ /* 0x000e620000000800 */
[----:B------:R-:W-:Y:S01]  /*24a50*/  HMMA.16816.F32 R32, R40, R58, R32 ;  /* 0x0000003a2820723c */ /* 0x000fe20000001820 */
[----:B---3--:R-:W-:Y:S02]  /*24a60*/  LDSM.16.MT88.4 R44, [R60+0x1800] ;  /* 0x001800003c2c783b */ /* 0x008fe40000004200 */
[----:B------:R-:W-:Y:S01]  /*24a70*/  F2FP.F16.F32.PACK_AB R40, R156, R154 ;  /* 0x0000009a9c28723e */ /* 0x000fe200000000ff */
[----:B------:R-:W-:Y:S01]  /*24a80*/  IMAD.MOV.U32 R195, RZ, RZ, R110 ;  /* 0x000000ffffc37224 */ /* 0x000fe200078e006e */
[----:B------:R-:W-:Y:S04]  /*24a90*/  F2FP.F16.F32.PACK_AB R42, R155, R157 ;  /* 0x0000009d9b2a723e */ /* 0x000fe800000000ff */
[----:B------:R2:W-:Y:S01]  /*24aa0*/  MUFU.EX2 R149, R56 ;  /* 0x0000003800957308 */ /* 0x0005e20000000800 */
[----:B----4-:R-:W-:Y:S01]  /*24ab0*/  F2FP.F16.F32.PACK_AB R43, R72, R153 ;  /* 0x00000099482b723e */ /* 0x010fe200000000ff */
        /* <DEDUP_REMOVED lines=21> */
[-CC-:B------:R-:W-:Y:S01]  /*24c10*/  FFMA.FTZ R44, R180, R3.reuse, -R66.reuse ;  /* 0x00000003b42c7223 */ /* 0x180fe20000010842 */
[----:B------:R-:W-:Y:S05]  /*24c20*/  IMAD.MOV.U32 R180, RZ, RZ, R101 ;  /* 0x000000ffffb47224 */ /* 0x000fea00078e0065 */
[----:B------:R3:W-:Y:S01]  /*24c30*/  MUFU.EX2 R142, R44 ;  /* 0x0000002c008e7308 */ /* 0x0007e20000000800 */
[C---:B------:R-:W-:Y:S03]  /*24c40*/  HMMA.16816.F32 R24, R40.reuse, R46, R24 ;  /* 0x0000002e2818723c */ /* 0x040fe60000001818 */
[-C--:B----4-:R-:W-:Y:S01]  /*24c50*/  FFMA.FTZ R52, R181, R3.reuse, -R66 ;  /* 0x00000003b5347223 */ /* 0x090fe20000010842 */
        /* <DEDUP_REMOVED lines=27> */
[-C--:B------:R-:W-:Y:S04]  /*24e10*/  FFMA.FTZ R52, R130, R3.reuse, -R66 ;  /* 0x0000000382347223 */ /* 0x080fe80000010842 */
[----:B------:R4:W-:Y:S01]  /*24e20*/  MUFU.EX2 R69, R52 ;  /* 0x0000003400457308 */ /* 0x0009e20000000800 */
[C---:B------:R-:W-:Y:S03]  /*24e30*/  HMMA.16816.F32 R16, R40.reuse, R54, R16 ;  /* 0x000000362810723c */ /* 0x040fe60000001810 */
[-C--:B-1----:R-:W-:Y:S06]  /*24e40*/  FFMA.FTZ R48, R202, R3.reuse, -R64 ;  /* 0x00000003ca307223 */ /* 0x082fec0000010840 */
[----:B------:R1:W3:Y:S01]  /*24e50*/  MUFU.EX2 R140, R48 ;  /* 0x00000030008c7308 */ /* 0x0002e20000000800 */
[C---:B------:R-:W-:Y:S03]  /*24e60*/  HMMA.16816.F32 R20, R40.reuse, R44, R20 ;  /* 0x0000002c2814723c */ /* 0x040fe60000001814 */
[-CC-:B------:R-:W-:Y:S06]  /*24e70*/  FFMA.FTZ R44, R109, R3.reuse, -R66.reuse ;  /* 0x000000036d2c7223 */ /* 0x180fec0000010842 */
[----:B------:R3:W-:Y:S01]  /*24e80*/  MUFU.EX2 R137, R44 ;  /* 0x0000002c00897308 */ /* 0x0007e20000000800 */
[C---:B------:R-:W-:Y:S03]  /*24e90*/  HMMA.16816.F32 R24, R40.reuse, R46, R24 ;  /* 0x0000002e2818723c */ /* 0x040fe60000001818 */
[-CC-:B----4-:R-:W-:Y:S06]  /*24ea0*/  FFMA.FTZ R52, R127, R3.reuse, -R66.reuse ;  /* 0x000000037f347223 */ /* 0x190fec0000010842 */
[----:B------:R-:W4:Y:S01]  /*24eb0*/  MUFU.EX2 R138, R52 ;  /* 0x00000034008a7308 */ /* 0x000f220000000800 */
[C---:B--2---:R-:W-:Y:S03]  /*24ec0*/  HMMA.16816.F32 R28, R40.reuse, R56, R28 ;  /* 0x00000038281c723c */ /* 0x044fe6000000181c */
[-C--:B-1----:R-:W-:Y:S01]  /*24ed0*/  FFMA.FTZ R48, R131, R3.reuse, -R66 ;  /* 0x0000000383307223 */ /* 0x082fe20000010842 */
        /* <DEDUP_REMOVED lines=11> */
[-CC-:B--2---:R-:W-:Y:S04]  /*24f90*/  FFMA.FTZ R56, R194, R3.reuse, -R64.reuse ;  /* 0x00000003c2387223 */ /* 0x184fe80000010840 */
        /* <DEDUP_REMOVED lines=187> */
[----:B------:R-:W-:Y:S01]  /*25b50*/  F2FP.F16.F32.PACK_AB R42, R96, R97 ;  /* 0x00000061602a723e */ /* 0x000fe200000000ff */
[----:B------:R-:W-:Y:S03]  /*25b60*/  IMAD.MOV.U32 R208, RZ, RZ, R180 ;  /* 0x000000ffffd07224 */ /* 0x000fe600078e00b4 */
[----:B------:R2:W-:Y:S01]  /*25b70*/  MUFU.EX2 R88, R56 ;  /* 0x0000003800587308 */ /* 0x0005e20000000800 */
[----:B----4-:R-:W-:Y:S01]  /*25b80*/  F2FP.F16.F32.PACK_AB R43, R92, R93 ;  /* 0x0000005d5c2b723e */ /* 0x010fe200000000ff */
[----:B------:R-:W-:Y:S01]  /*25b90*/  LDSM.16.MT88.4 R52, [R60+0x5800] ;  /* 0x005800003c34783b */ /* 0x000fe20000004200 */
[----:B------:R-:W-:Y:S02]  /*25ba0*/  IMAD.MOV.U32 R180, RZ, RZ, R181 ;  /* 0x000000ffffb47224 */ /* 0x000fe400078e00b5 */
[----:B------:R-:W-:Y:S02]  /*25bb0*/  IMAD.MOV.U32 R181, RZ, RZ, R190 ;  /* 0x000000ffffb57224 */ /* 0x000fe400078e00be */
[----:B------:R-:W-:Y:S01]  /*25bc0*/  IMAD.MOV.U32 R190, RZ, RZ, R206 ;  /* 0x000000ffffbe7224 */ /* 0x000fe200078e00ce */
[----:B-1----:R-:W-:Y:S02]  /*25bd0*/  F2FP.F16.F32.PACK_AB R41, R90, R91 ;  /* 0x0000005b5a29723e */ /* 0x002fe400000000ff */
[----:B------:R-:W1:Y:S01]  /*25be0*/  LDSM.16.MT88.4 R48, [R63+0xf800] ;  /* 0x00f800003f30783b */ /* 0x000e620000004200 */
[----:B------:R-:W-:Y:S02]  /*25bf0*/  IMAD.MOV.U32 R206, RZ, RZ, R205 ;  /* 0x000000ffffce7224 */ /* 0x000fe400078e00cd */
[----:B------:R-:W-:Y:S02]  /*25c00*/  IMAD.MOV.U32 R205, RZ, RZ, R227 ;  /* 0x000000ffffcd7224 */ /* 0x000fe400078e00e3 */
[----:B------:R-:W-:Y:S02]  /*25c10*/  IMAD.MOV.U32 R202, RZ, RZ, R180 ;  /* 0x000000ffffca7224 */ /* 0x000fe400078e00b4 */
[-C--:B--2---:R-:W-:Y:S01]  /*25c20*/  FFMA.FTZ R56, R203, R3.reuse, -R64 ;  /* 0x00000003cb387223 */ /* 0x084fe20000010840 */
[----:B------:R-:W-:Y:S01]  /*25c30*/  IMAD.MOV.U32 R203, RZ, RZ, R204 ;  /* 0x000000ffffcb7224 */ /* 0x000fe200078e00cc */
[----:B------:R2:W5:Y:S01]  /*25c40*/  LDL.LU R227, [R1+0x74] ;  /* 0x0000740001e37983 */ /* 0x0005620000300800 */
        /* <DEDUP_REMOVED lines=8> */
[----:B------:R3:W4:Y:S01]  /*25cd0*/  MUFU.EX2 R86, R56 ;  /* 0x0000003800567308 */ /* 0x0007220000000800 */
[C---:B-1----:R-:W-:Y:S03]  /*25ce0*/  HMMA.16816.F32 R4, R40.reuse, R48, R4 ;  /* 0x000000302804723c */ /* 0x042fe60000001804 */
[-C--:B------:R-:W-:Y:S01]  /*25cf0*/  FFMA.FTZ R48, R203, R3.reuse, -R64 ;  /* 0x00000003cb307223 */ /* 0x080fe20000010840 */
[----:B------:R-:W-:Y:S01]  /*25d00*/  IMAD.MOV.U32 R203, RZ, RZ, R204 ;  /* 0x000000ffffcb7224 */ /* 0x000fe200078e00cc */
[----:B---3--:R-:W1:Y:S01]  /*25d10*/  LDSM.16.MT88.4 R56, [R62+0x5800] ;  /* 0x005800003e38783b */ /* 0x008e620000004200 */
[----:B------:R-:W-:Y:S03]  /*25d20*/  IMAD.MOV.U32 R204, RZ, RZ, R197 ;  /* 0x000000ffffcc7224 */ /* 0x000fe600078e00c5 */
[----:B------:R3:W-:Y:S01]  /*25d30*/  MUFU.EX2 R89, R48 ;  /* 0x0000003000597308 */ /* 0x0007e20000000800 */
[C---:B------:R-:W-:Y:S03]  /*25d40*/  HMMA.16816.F32 R8, R40.reuse, R50, R8 ;  /* 0x000000322808723c */ /* 0x040fe60000001808 */
[----:B------:R-:W-:Y:S02]  /*25d50*/  IMAD.MOV.U32 R197, RZ, RZ, R189 ;  /* 0x000000ffffc57224 */ /* 0x000fe400078e00bd */
[----:B------:R-:W-:Y:S02]  /*25d60*/  IMAD.MOV.U32 R189, RZ, RZ, R177 ;  /* 0x000000ffffbd7224 */ /* 0x000fe400078e00b1 */
[----:B------:R-:W-:Y:S01]  /*25d70*/  IMAD.MOV.U32 R177, RZ, RZ, R170 ;  /* 0x000000ffffb17224 */ /* 0x000fe200078e00aa */
[C---:B------:R-:W-:Y:S03]  /*25d80*/  HMMA.16816.F32 R12, R40.reuse, R44, R12 ;  /* 0x0000002c280c723c */ /* 0x040fe6000000180c */
[-C--:B------:R-:W-:Y:S01]  /*25d90*/  FFMA.FTZ R44, R250, R3.reuse, -R66 ;  /* 0x00000003fa2c7223 */ /* 0x080fe20000010842 */
[----:B------:R-:W-:Y:S02]  /*25da0*/  IMAD.MOV.U32 R170, RZ, RZ, R167 ;  /* 0x000000ffffaa7224 */ /* 0x000fe400078e00a7 */
[----:B------:R-:W-:Y:S01]  /*25db0*/  IMAD.MOV.U32 R167, RZ, RZ, R217 ;  /* 0x000000ffffa77224 */ /* 0x000fe200078e00d9 */
[----:B------:R2:W-:Y:S01]  /*25dc0*/  MUFU.EX2 R84, R44 ;  /* 0x0000002c00547308 */ /* 0x0005e20000000800 */
[C---:B------:R-:W-:Y:S01]  /*25dd0*/  HMMA.16816.F32 R16, R40.reuse, R46, R16 ;  /* 0x0000002e2810723c */ /* 0x040fe20000001810 */
[----:B------:R1:W5:Y:S02]  /*25de0*/  LDL.LU R217, [R1+0x70] ;  /* 0x0000700001d97983 */ /* 0x0003640000300800 */
[-C--:B---3--:R-:W-:Y:S01]  /*25df0*/  FFMA.FTZ R48, R203, R3.reuse, -R64 ;  /* 0x00000003cb307223 */ /* 0x088fe20000010840 */
[----:B------:R-:W-:Y:S01]  /*25e00*/  IMAD.MOV.U32 R203, RZ, RZ, R190 ;  /* 0x000000ffffcb7224 */ /* 0x000fe200078e00be */
[----:B------:R-:W3:Y:S01]  /*25e10*/  LDL.LU R71, [R1+0x40] ;  /* 0x0000400001477983 */ /* 0x000ee20000300800 */
[----:B------:R-:W-:Y:S03]  /*25e20*/  IMAD.MOV.U32 R190, RZ, RZ, R196 ;  /* 0x000000ffffbe7224 */ /* 0x000fe600078e00c4 */
[----:B------:R4:W4:Y:S01]  /*25e30*/  MUFU.EX2 R87, R48 ;  /* 0x0000003000577308 */ /* 0x0009220000000800 */
[C---:B------:R-:W-:Y:S03]  /*25e40*/  HMMA.16816.F32 R20, R40.reuse, R52, R20 ;  /* 0x000000342814723c */ /* 0x040fe60000001814 */
[-CC-:B------:R-:W-:Y:S01]  /*25e50*/  FFMA.FTZ R52, R251, R3.reuse, -R66.reuse ;  /* 0x00000003fb347223 */ /* 0x180fe20000010842 */
[----:B------:R-:W-:Y:S04]  /*25e60*/  IMAD.MOV.U32 R196, RZ, RZ, R83 ;  /* 0x000000ffffc47224 */ /* 0x000fe800078e0053 */
[C---:B------:R-:W-:Y:S01]  /*25e70*/  HMMA.16816.F32 R24, R40.reuse, R54, R24 ;  /* 0x000000362818723c */ /* 0x040fe20000001818 */
[----:B--2---:R-:W2:Y:S07]  /*25e80*/  LDSM.16.MT88.4 R44, [R63+0x10000] ;  /* 0x010000003f2c783b */ /* 0x004eae0000004200 */
[C---:B-1----:R-:W-:Y:S03]  /*25e90*/  HMMA.16816.F32 R28, R40.reuse, R56, R28 ;  /* 0x00000038281c723c */ /* 0x042fe6000000181c */
[--C-:B----4-:R-:W-:Y:S04]  /*25ea0*/  FFMA.FTZ R48, R252, R3, -R66.reuse ;  /* 0x00000003fc307223 */ /* 0x110fe80000010842 */
[----:B------:R1:W4:Y:S01]  /*25eb0*/  MUFU.EX2 R85, R48 ;  /* 0x0000003000557308 */ /* 0x0003220000000800 */
[----:B------:R-:W-:Y:S03]  /*25ec0*/  HMMA.16816.F32 R32, R40, R58, R32 ;  /* 0x0000003a2820723c */ /* 0x000fe60000001820 */
[----:B------:R-:W-:Y:S02]  /*25ed0*/  F2FP.F16.F32.PACK_AB R40, R86, R88 ;  /* 0x000000585628723e */ /* 0x000fe400000000ff */
[----:B------:R-:W-:Y:S01]  /*25ee0*/  F2FP.F16.F32.PACK_AB R42, R87, R89 ;  /* 0x00000059572a723e */ /* 0x000fe200000000ff */
[----:B-1----:R-:W-:Y:S01]  /*25ef0*/  FFMA.FTZ R48, R82, R3, -R66 ;  /* 0x0000000352307223 */ /* 0x002fe20000010842 */
[----:B----4-:R-:W-:Y:S02]  /*25f00*/  F2FP.F16.F32.PACK_AB R41, R85, R84 ;  /* 0x000000545529723e */ /* 0x010fe400000000ff */
[----:B------:R1:W-:Y:S10]  /*25f10*/  MUFU.EX2 R82, R52 ;  /* 0x0000003400527308 */ /* 0x0003f40000000800 */
[----:B------:R4:W2:Y:S01]  /*25f20*/  MUFU.EX2 R83, R48 ;  /* 0x0000003000537308 */ /* 0x0008a20000000800 */
[----:B-1----:R-:W3:Y:S04]  /*25f30*/  LDL.LU R52, [R1+0x44] ;  /* 0x0000440001347983 */ /* 0x002ee80000300800 */
[----:B----4-:R-:W1:Y:S01]  /*25f40*/  LDSM.16.MT88.4 R48, [R61+0x10000] ;  /* 0x010000003d30783b */ /* 0x010e620000004200 */
[----:B--2---:R-:W-:Y:S07]  /*25f50*/  F2FP.F16.F32.PACK_AB R43, R82, R83 ;  /* 0x00000053522b723e */ /* 0x004fee00000000ff */
[C---:B------:R-:W-:Y:S03]  /*25f60*/  HMMA.16816.F32 R4, R40.reuse, R44, R4 ;  /* 0x0000002c2804723c */ /* 0x040fe60000001804 */
[-C--:B------:R-:W-:Y:S04]  /*25f70*/  FFMA.FTZ R44, R181, R3.reuse, -R64 ;  /* 0x00000003b52c7223 */ /* 0x080fe80000010840 */
[----:B------:R2:W-:Y:S01]  /*25f80*/  MUFU.EX2 R78, R44 ;  /* 0x0000002c004e7308 */ /* 0x0005e20000000800 */
[C---:B------:R-:W-:Y:S08]  /*25f90*/  HMMA.16816.F32 R8, R40.reuse, R46, R8 ;  /* 0x0000002e2808723c */ /* 0x040ff00000001808 */
[C---:B-1----:R-:W-:Y:S03]  /*25fa0*/  HMMA.16816.F32 R12, R40.reuse, R48, R12 ;  /* 0x00000030280c723c */ /* 0x042fe6000000180c */
[----:B------:R-:W-:Y:S05]  /*25fb0*/  FFMA.FTZ R48, R206, R3, -R66 ;  /* 0x00000003ce307223 */ /* 0x000fea0000010842 */
[C---:B------:R-:W-:Y:S03]  /*25fc0*/  HMMA.16816.F32 R16, R40.reuse, R50, R16 ;  /* 0x000000322810723c */ /* 0x040fe60000001810 */
[----:B---3--:R-:W-:Y:S04]  /*25fd0*/  FFMA.FTZ R2, R2, R71, R74 ;  /* 0x0000004702027223 */ /* 0x008fe8000001004a */
[----:B------:R-:W-:Y:S01]  /*25fe0*/  FADD.FTZ R57, R216, R2 ;  /* 0x00000002d8397221 */ /* 0x000fe20000010000 */
[-C--:B------:R-:W-:Y:S01]  /*25ff0*/  FFMA.FTZ R2, R202, R3.reuse, -R64 ;  /* 0x00000003ca027223 */ /* 0x080fe20000010840 */
[----:B------:R-:W-:Y:S01]  /*26000*/  IMAD.MOV.U32 R202, RZ, RZ, R203 ;  /* 0x000000ffffca7224 */ /* 0x000fe200078e00cb */
[----:B------:R1:W5:Y:S01]  /*26010*/  LDL.LU R216, [R1+0x6c] ;  /* 0x00006c0001d87983 */ /* 0x0003620000300800 */
[----:B------:R-:W-:Y:S01]  /*26020*/  IMAD.MOV.U32 R203, RZ, RZ, R204 ;  /* 0x000000ffffcb7224 */ /* 0x000fe200078e00cc */
[----:B------:R3:W-:Y:S01]  /*26030*/  MUFU.EX2 R80, R2 ;  /* 0x0000000200507308 */ /* 0x0007e20000000800 */
[----:B------:R-:W-:Y:S02]  /*26040*/  IMAD.MOV.U32 R204, RZ, RZ, R208 ;  /* 0x000000ffffcc7224 */ /* 0x000fe400078e00d0 */
[----:B------:R-:W-:Y:S02]  /*26050*/  IMAD.MOV.U32 R208, RZ, RZ, R209 ;  /* 0x000000ffffd07224 */ /* 0x000fe400078e00d1 */
[----:B------:R-:W-:Y:S02]  /*26060*/  IMAD.MOV.U32 R209, RZ, RZ, R207 ;  /* 0x000000ffffd17224 */ /* 0x000fe400078e00cf */
[----:B------:R-:W-:Y:S02]  /*26070*/  IMAD.MOV.U32 R207, RZ, RZ, R205 ;  /* 0x000000ffffcf7224 */ /* 0x000fe400078e00cd */
[----:B------:R-:W-:Y:S02]  /*26080*/  IMAD.MOV.U32 R205, RZ, RZ, R191 ;  /* 0x000000ffffcd7224 */ /* 0x000fe400078e00bf */
[-C--:B--2---:R-:W-:Y:S01]  /*26090*/  FFMA.FTZ R44, R209, R3.reuse, -R66 ;  /* 0x00000003d12c7223 */ /* 0x084fe20000010842 */
[----:B------:R-:W-:Y:S03]  /*260a0*/  IMAD.MOV.U32 R191, RZ, RZ, R81 ;  /* 0x000000ffffbf7224 */ /* 0x000fe600078e0051 */
[----:B------:R-:W-:Y:S01]  /*260b0*/  MUFU.EX2 R77, R44 ;  /* 0x0000002c004d7308 */ /* 0x000fe20000000800 */
[-C--:B---3--:R-:W-:Y:S01]  /*260c0*/  FFMA.FTZ R2, R203, R3.reuse, -R64 ;  /* 0x00000003cb027223 */ /* 0x088fe20000010840 */
[----:B------:R-:W-:Y:S02]  /*260d0*/  FFMA.FTZ R0, R0, R52, R73 ;  /* 0x0000003400007223 */ /* 0x000fe40000010049 */
[----:B------:R-:W2:Y:S02]  /*260e0*/  LDSM.16.MT88.4 R52, [R60+0x6000] ;  /* 0x006000003c34783b */ /* 0x000ea40000004200 */
[----:B------:R-:W-:Y:S01]  /*260f0*/  FADD.FTZ R56, R213, R0 ;  /* 0x00000000d5387221 */ /* 0x000fe20000010000 */
[-C--:B------:R-:W-:Y:S03]  /*26100*/  FFMA.FTZ R0, R219, R3.reuse, -R64 ;  /* 0x00000003db007223 */ /* 0x080fe60000010840 */
[----:B------:R-:W-:Y:S01]  /*26110*/  FADD.FTZ R56, R76, R56 ;  /* 0x000000384c387221 */ /* 0x000fe20000010000 */
[----:B------:R3:W4:Y:S01]  /*26120*/  MUFU.EX2 R81, R0 ;  /* 0x0000000000517308 */ /* 0x0007220000000800 */
[----:B------:R1:W5:Y:S01]  /*26130*/  LDL.LU R213, [R1+0x68] ;  /* 0x0000680001d57983 */ /* 0x0003620000300800 */
[----:B------:R-:W1:Y:S08]  /*26140*/  S2R R219, SR_TID.X ;  /* 0x0000000000db7919 */ /* 0x000e700000002100 */
[----:B------:R4:W-:Y:S01]  /*26150*/  MUFU.EX2 R76, R48 ;  /* 0x00000030004c7308 */ /* 0x0009e20000000800 */
[----:B---3--:R-:W-:Y:S09]  /*26160*/  FADD.FTZ R0, R79, R57 ;  /* 0x000000394f007221 */ /* 0x008ff20000010000 */
[----:B------:R3:W1:Y:S01]  /*26170*/  MUFU.EX2 R79, R2 ;  /* 0x00000002004f7308 */ /* 0x0006620000000800 */
[----:B------:R-:W-:Y:S01]  /*26180*/  FADD.FTZ R57, R202, R0 ;  /* 0x00000000ca397221 */ /* 0x000fe20000010000 */
[----:B------:R-:W-:Y:S03]  /*26190*/  FADD.FTZ R0, R204, R56 ;  /* 0x00000038cc007221 */ /* 0x000fe60000010000 */
[----:B------:R-:W-:Y:S01]  /*261a0*/  FADD.FTZ R45, R208, R57 ;  /* 0x00000039d02d7221 */ /* 0x000fe20000010000 */
[----:B------:R-:W-:Y:S01]  /*261b0*/  FADD.FTZ R0, R180, R0 ;  /* 0x00000000b4007221 */ /* 0x000fe20000010000 */
[-C--:B----4-:R-:W-:Y:S01]  /*261c0*/  FFMA.FTZ R48, R205, R3.reuse, -R66 ;  /* 0x00000003cd307223 */ /* 0x090fe20000010842 */
[----:B------:R-:W4:Y:S02]  /*261d0*/  LDSM.16.MT88.4 R56, [R62+0x6000] ;  /* 0x006000003e38783b */ /* 0x000f240000004200 */
[----:B------:R-:W-:Y:S01]  /*261e0*/  FADD.FTZ R0, R218, R0 ;  /* 0x00000000da007221 */ /* 0x000fe20000010000 */
[----:B------:R1:W-:Y:S01]  /*261f0*/  MUFU.EX2 R75, R48 ;  /* 0x00000030004b7308 */ /* 0x0003e20000000800 */
[C---:B--2---:R-:W-:Y:S03]  /*26200*/  HMMA.16816.F32 R20, R40.reuse, R52, R20 ;  /* 0x000000342814723c */ /* 0x044fe60000001814 */
[----:B---3--:R-:W-:Y:S01]  /*26210*/  FADD.FTZ R2, R190, R45 ;  /* 0x0000002dbe027221 */ /* 0x008fe20000010000 */
[----:B------:R-:W-:Y:S01]  /*26220*/  FADD.FTZ R0, R214, R0 ;  /* 0x00000000d6007221 */ /* 0x000fe20000010000 */
[----:B------:R-:W2:Y:S02]  /*26230*/  LDSM.16.MT88.4 R44, [R63+0x10800] ;  /* 0x010800003f2c783b */ /* 0x000ea40000004200 */
[----:B------:R-:W-:Y:S01]  /*26240*/  FADD.FTZ R2, R192, R2 ;  /* 0x00000002c0027221 */ /* 0x000fe20000010000 */
[C---:B------:R-:W-:Y:S03]  /*26250*/  HMMA.16816.F32 R24, R40.reuse, R54, R24 ;  /* 0x000000362818723c */ /* 0x040fe60000001818 */
        /* <DEDUP_REMOVED lines=10> */
[----:B-1----:R-:W-:Y:S01]  /*26300*/  FADD.FTZ R48, R154, R2 ;  /* 0x000000029a307221 */ /* 0x002fe20000010000 */
[----:B------:R-:W-:Y:S01]  /*26310*/  FADD.FTZ R2, R152, R0 ;  /* 0x0000000098027221 */ /* 0x000fe20000010000 */
[-C--:B------:R-:W-:Y:S01]  /*26320*/  FFMA.FTZ R0, R196, R3.reuse, -R66 ;  /* 0x00000003c4007223 */ /* 0x080fe20000010842 */
[C---:B----4-:R-:W-:Y:S03]  /*26330*/  HMMA.16816.F32 R28, R40.reuse, R56, R28 ;  /* 0x00000038281c723c */ /* 0x050fe6000000181c */
[----:B------:R1:W3:Y:S01]  /*26340*/  MUFU.EX2 R74, R0 ;  /* 0x00000000004a7308 */ /* 0x0002e20000000800 */
[----:B------:R-:W-:Y:S01]  /*26350*/  FADD.FTZ R52, R151, R2 ;  /* 0x0000000297347221 */ /* 0x000fe20000010000 */
[----:B------:R-:W-:Y:S01]  /*26360*/  FADD.FTZ R53, R156, R48 ;  /* 0x000000309c357221 */ /* 0x000fe20000010000 */
[----:B------:R-:W-:Y:S01]  /*26370*/  FFMA.FTZ R56, R198, R3, -R64 ;  /* 0x00000003c6387223 */ /* 0x000fe20000010840 */
[----:B------:R-:W4:Y:S01]  /*26380*/  LDSM.16.MT88.4 R48, [R61+0x10800] ;  /* 0x010800003d30783b */ /* 0x000f220000004200 */
[----:B------:R-:W-:Y:S03]  /*26390*/  HMMA.16816.F32 R32, R40, R58, R32 ;  /* 0x0000003a2820723c */ /* 0x000fe60000001820 */
[----:B------:R-:W-:Y:S01]  /*263a0*/  FADD.FTZ R2, R157, R53 ;  /* 0x000000359d027221 */ /* 0x000fe20000010000 */
[----:B------:R-:W-:Y:S02]  /*263b0*/  F2FP.F16.F32.PACK_AB R40, R80, R81 ;  /* 0x000000515028723e */ /* 0x000fe400000000ff */
[----:B------:R-:W-:Y:S01]  /*263c0*/  F2FP.F16.F32.PACK_AB R42, R78, R79 ;  /* 0x0000004f4e2a723e */ /* 0x000fe200000000ff */
[----:B------:R-:W-:Y:S01]  /*263d0*/  FADD.FTZ R2, R155, R2 ;  /* 0x000000029b027221 */ /* 0x000fe20000010000 */
[----:B------:R-:W-:Y:S01]  /*263e0*/  F2FP.F16.F32.PACK_AB R41, R76, R77 ;  /* 0x0000004d4c29723e */ /* 0x000fe200000000ff */
[----:B------:R-:W-:Y:S01]  /*263f0*/  LDSM.16.MT88.4 R156, [R60+0x7800] ;  /* 0x007800003c9c783b */ /* 0x000fe20000004200 */
[----:B-1----:R-:W-:Y:S01]  /*26400*/  FADD.FTZ R0, R153, R52 ;  /* 0x0000003499007221 */ /* 0x002fe20000010000 */
[----:B------:R-:W-:Y:S01]  /*26410*/  FADD.FTZ R2, R149, R2 ;  /* 0x0000000295027221 */ /* 0x000fe20000010000 */
[----:B---3--:R-:W-:Y:S02]  /*26420*/  F2FP.F16.F32.PACK_AB R43, R74, R75 ;  /* 0x0000004b4a2b723e */ /* 0x008fe400000000ff */
[----:B------:R-:W-:Y:S01]  /*26430*/  FADD.FTZ R57, R72, R0 ;  /* 0x0000000048397221 */ /* 0x000fe20000010000 */
[-CC-:B------:R-:W-:Y:S01]  /*26440*/  FFMA.FTZ R0, R197, R3.reuse, -R64.reuse ;  /* 0x00000003c5007223 */ /* 0x180fe20000010840 */
[----:B------:R-:W-:Y:S01]  /*26450*/  MUFU.EX2 R72, R56 ;  /* 0x0000003800487308 */ /* 0x000fe20000000800 */
[----:B------:R-:W1:Y:S02]  /*26460*/  LDSM.16.MT88.4 R52, [R60+0x6800] ;  /* 0x006800003c34783b */ /* 0x000e640000004200 */
[C---:B--2---:R-:W-:Y:S03]  /*26470*/  HMMA.16816.F32 R4, R40.reuse, R44, R4 ;  /* 0x0000002c2804723c */ /* 0x044fe60000001804 */
[-C--:B------:R-:W-:Y:S04]  /*26480*/  FFMA.FTZ R44, R193, R3.reuse, -R64 ;  /* 0x00000003c12c7223 */ /* 0x080fe80000010840 */
[----:B------:R2:W3:Y:S01]  /*26490*/  MUFU.EX2 R73, R0 ;  /* 0x0000000000497308 */ /* 0x0004e20000000800 */
[C---:B------:R-:W-:Y:S08]  /*264a0*/  HMMA.16816.F32 R8, R40.reuse, R46, R8 ;  /* 0x0000002e2808723c */ /* 0x040ff00000001808 */
[C---:B----4-:R-:W-:Y:S03]  /*264b0*/  HMMA.16816.F32 R12, R40.reuse, R48, R12 ;  /* 0x00000030280c723c */ /* 0x050fe6000000180c */
[-C--:B------:R-:W-:Y:S01]  /*264c0*/  FFMA.FTZ R48, R189, R3.reuse, -R66 ;  /* 0x00000003bd307223 */ /* 0x080fe20000010842 */
[----:B--2---:R-:W-:Y:S01]  /*264d0*/  FADD.FTZ R0, R146, R57 ;  /* 0x0000003992007221 */ /* 0x004fe20000010000 */
[----:B------:R-:W-:Y:S01]  /*264e0*/  FADD.FTZ R57, R150, R2 ;  /* 0x0000000296397221 */ /* 0x000fe20000010000 */
[-C--:B------:R-:W-:Y:S02]  /*264f0*/  FFMA.FTZ R2, R195, R3.reuse, -R64 ;  /* 0x00000003c3027223 */ /* 0x080fe40000010840 */
[C---:B------:R-:W-:Y:S02]  /*26500*/  HMMA.16816.F32 R16, R40.reuse, R50, R16 ;  /* 0x000000322810723c */ /* 0x040fe40000001810 */
[----:B------:R2:W-:Y:S01]  /*26510*/  MUFU.EX2 R71, R2 ;  /* 0x0000000200477308 */ /* 0x0005e20000000800 */
[----:B------:R-:W-:Y:S01]  /*26520*/  FADD.FTZ R56, R145, R0 ;  /* 0x0000000091387221 */ /* 0x000fe20000010000 */
[----:B------:R-:W-:Y:S02]  /*26530*/  FADD.FTZ R0, R148, R57 ;  /* 0x0000003994007221 */ /* 0x000fe40000010000 */
[----:B------:R-:W-:Y:S01]  /*26540*/  LDSM.16.MT88.4 R148, [R61+0x11800] ;  /* 0x011800003d94783b */ /* 0x000fe20000004200 */
[----:B------:R-:W-:Y:S05]  /*26550*/  FADD.FTZ R45, R70, R56 ;  /* 0x00000038462d7221 */ /* 0x000fea0000010000 */
[----:B------:R4:W3:Y:S01]  /*26560*/  MUFU.EX2 R70, R44 ;  /* 0x0000002c00467308 */ /* 0x0008e20000000800 */
[C---:B-1----:R-:W-:Y:S01]  /*26570*/  HMMA.16816.F32 R20, R40.reuse, R52, R20 ;  /* 0x000000342814723c */ /* 0x042fe20000001814 */
[----:B------:R-:W1:Y:S02]  /*26580*/  LDSM.16.MT88.4 R56, [R62+0x6800] ;  /* 0x006800003e38783b */ /* 0x000e640000004200 */
[----:B--2---:R-:W-:Y:S05]  /*26590*/  FADD.FTZ R2, R147, R0 ;  /* 0x0000000093027221 */ /* 0x004fea0000010000 */
[C---:B------:R-:W-:Y:S03]  /*265a0*/  HMMA.16816.F32 R24, R40.reuse, R54, R24 ;  /* 0x000000362818723c */ /* 0x040fe60000001818 */
[----:B------:R-:W-:Y:S01]  /*265b0*/  FADD.FTZ R2, R143, R2 ;  /* 0x000000028f027221 */ /* 0x000fe20000010000 */
[----:B------:R-:W-:Y:S03]  /*265c0*/  FADD.FTZ R0, R142, R45 ;  /* 0x0000002d8e007221 */ /* 0x000fe60000010000 */
[----:B------:R-:W-:Y:S01]  /*265d0*/  FADD.FTZ R2, R144, R2 ;  /* 0x0000000290027221 */ /* 0x000fe20000010000 */
[----:B------:R-:W-:Y:S01]  /*265e0*/  FADD.FTZ R0, R139, R0 ;  /* 0x000000008b007221 */ /* 0x000fe20000010000 */
[-C--:B----4-:R-:W-:Y:S02]  /*265f0*/  FFMA.FTZ R44, R191, R3.reuse, -R66 ;  /* 0x00000003bf2c7223 */ /* 0x090fe40000010842 */
[----:B------:R-:W-:Y:S01]  /*26600*/  FADD.FTZ R2, R141, R2 ;  /* 0x000000028d027221 */ /* 0x000fe20000010000 */
[----:B------:R-:W-:Y:S02]  /*26610*/  FADD.FTZ R0, R69, R0 ;  /* 0x0000000045007221 */ /* 0x000fe40000010000 */
[----:B------:R2:W-:Y:S01]  /*26620*/  MUFU.EX2 R69, R44 ;  /* 0x0000002c00457308 */ /* 0x0005e20000000800 */
[----:B------:R-:W-:Y:S01]  /*26630*/  FADD.FTZ R2, R140, R2 ;  /* 0x000000028c027221 */ /* 0x000fe20000010000 */
[----:B------:R-:W-:Y:S01]  /*26640*/  FADD.FTZ R0, R138, R0 ;  /* 0x000000008a007221 */ /* 0x000fe20000010000 */
[----:B------:R-:W-:Y:S02]  /*26650*/  LDSM.16.MT88.4 R140, [R63+0x11800] ;  /* 0x011800003f8c783b */ /* 0x000fe40000004200 */
[----:B------:R-:W-:Y:S01]  /*26660*/  FADD.FTZ R2, R68, R2 ;  /* 0x0000000244027221 */ /* 0x000fe20000010000 */
[----:B------:R-:W-:Y:S04]  /*26670*/  FADD.FTZ R0, R137, R0 ;  /* 0x0000000089007221 */ /* 0x000fe80000010000 */
[----:B------:R4:W3:Y:S01]  /*26680*/  MUFU.EX2 R68, R48 ;  /* 0x0000003000447308 */ /* 0x0008e20000000800 */
[----:B------:R-:W-:Y:S01]  /*26690*/  FADD.FTZ R2, R136, R2 ;  /* 0x0000000288027221 */ /* 0x000fe20000010000 */
[----:B------:R-:W-:Y:S03]  /*266a0*/  FADD.FTZ R0, R131, R0 ;  /* 0x0000000083007221 */ /* 0x000fe60000010000 */
[----:B------:R-:W-:Y:S01]  /*266b0*/  FADD.FTZ R2, R133, R2 ;  /* 0x0000000285027221 */ /* 0x000fe20000010000 */
[----:B------:R-:W-:Y:S01]  /*266c0*/  FADD.FTZ R0, R67, R0 ;  /* 0x0000000043007221 */ /* 0x000fe20000010000 */
[----:B------:R-:W-:Y:S02]  /*266d0*/  IMAD.MOV.U32 R133, RZ, RZ, R36 ;  /* 0x000000ffff857224 */ /* 0x000fe400078e0024 */
[----:B------:R-:W-:Y:S01]  /*266e0*/  FADD.FTZ R2, R132, R2 ;  /* 0x0000000284027221 */ /* 0x000fe20000010000 */
[----:B--2---:R-:W2:Y:S01]  /*266f0*/  LDSM.16.MT88.4 R44, [R63+0x11000] ;  /* 0x011000003f2c783b */ /* 0x004ea20000004200 */
[----:B------:R-:W-:Y:S01]  /*26700*/  IMAD.MOV.U32 R132, RZ, RZ, R37 ;  /* 0x000000ffff847224 */ /* 0x000fe200078e0025 */
[C---:B-1----:R-:W-:Y:S03]  /*26710*/  HMMA.16816.F32 R28, R40.reuse, R56, R28 ;  /* 0x00000038281c723c */ /* 0x042fe6000000181c */
[----:B------:R-:W-:Y:S01]  /*26720*/  FADD.FTZ R2, R65, R2 ;  /* 0x0000000241027221 */ /* 0x000fe20000010000 */
[-C--:B------:R-:W-:Y:S01]  /*26730*/  FFMA.FTZ R56, R176, R3.reuse, -R64 ;  /* 0x00000003b0387223 */ /* 0x080fe20000010840 */
[----:B----4-:R-:W-:Y:S02]  /*26740*/  FFMA.FTZ R48, R183, R3, -R66 ;  /* 0x00000003b7307223 */ /* 0x010fe40000010842 */
[----:B------:R-:W-:Y:S01]  /*26750*/  FADD.FTZ R2, R127, R2 ;  /* 0x000000027f027221 */ /* 0x000fe20000010000 */
[----:B------:R-:W-:Y:S01]  /*26760*/  HMMA.16816.F32 R32, R40, R58, R32 ;  /* 0x0000003a2820723c */ /* 0x000fe20000001820 */
[----:B------:R1:W-:Y:S02]  /*26770*/  MUFU.EX2 R67, R48 ;  /* 0x0000003000437308 */ /* 0x0003e40000000800 */
[----:B------:R-:W-:Y:S01]  /*26780*/  FADD.FTZ R2, R126, R2 ;  /* 0x000000027e027221 */ /* 0x000fe20000010000 */
[----:B---3--:R-:W-:Y:S02]  /*26790*/  F2FP.F16.F32.PACK_AB R40, R72, R73 ;  /* 0x000000494828723e */ /* 0x008fe400000000ff */
[----:B------:R-:W-:Y:S01]  /*267a0*/  F2FP.F16.F32.PACK_AB R42, R70, R71 ;  /* 0x00000047462a723e */ /* 0x000fe200000000ff */
[----:B------:R-:W-:Y:S01]  /*267b0*/  FADD.FTZ R2, R128, R2 ;  /* 0x0000000280027221 */ /* 0x000fe20000010000 */
[----:B------:R-:W-:Y:S03]  /*267c0*/  F2FP.F16.F32.PACK_AB R41, R68, R69 ;  /* 0x000000454429723e */ /* 0x000fe600000000ff */
[----:B------:R-:W-:Y:S04]  /*267d0*/  FADD.FTZ R2, R118, R2 ;  /* 0x0000000276027221 */ /* 0x000fe80000010000 */
[----:B------:R-:W-:Y:S01]  /*267e0*/  FADD.FTZ R2, R121, R2 ;  /* 0x0000000279027221 */ /* 0x000fe20000010000 */
[----:B-1----:R-:W-:Y:S01]  /*267f0*/  FADD.FTZ R48, R130, R0 ;  /* 0x0000000082307221 */ /* 0x002fe20000010000 */
[----:B------:R-:W-:Y:S02]  /*26800*/  FFMA.FTZ R0, R179, R3, -R66 ;  /* 0x00000003b3007223 */ /* 0x000fe40000010842 */
[----:B------:R-:W-:Y:S01]  /*26810*/  FADD.FTZ R2, R119, R2 ;  /* 0x0000000277027221 */ /* 0x000fe20000010000 */
[----:B------:R-:W-:Y:S01]  /*26820*/  FADD.FTZ R52, R129, R48 ;  /* 0x0000003081347221 */ /* 0x000fe20000010000 */
[----:B------:R1:W3:Y:S01]  /*26830*/  MUFU.EX2 R65, R0 ;  /* 0x0000000000417308 */ /* 0x0002e20000000800 */
[----:B------:R-:W4:Y:S01]  /*26840*/  LDSM.16.MT88.4 R48, [R61+0x11000] ;  /* 0x011000003d30783b */ /* 0x000f220000004200 */
[----:B------:R-:W-:Y:S04]  /*26850*/  FADD.FTZ R2, R120, R2 ;  /* 0x0000000278027221 */ /* 0x000fe80000010000 */
[----:B------:R-:W-:Y:S04]  /*26860*/  FADD.FTZ R2, R110, R2 ;  /* 0x000000026e027221 */ /* 0x000fe80000010000 */
[----:B------:R-:W-:Y:S04]  /*26870*/  FADD.FTZ R2, R113, R2 ;  /* 0x0000000271027221 */ /* 0x000fe80000010000 */
[----:B------:R-:W-:Y:S01]  /*26880*/  FADD.FTZ R2, R112, R2 ;  /* 0x0000000270027221 */ /* 0x000fe20000010000 */
[----:B-1----:R-:W-:Y:S01]  /*26890*/  FADD.FTZ R0, R123, R52 ;  /* 0x000000347b007221 */ /* 0x002fe20000010000 */
[----:B---3--:R-:W-:Y:S01]  /*268a0*/  F2FP.F16.F32.PACK_AB R43, R65, R67 ;  /* 0x00000043412b723e */ /* 0x008fe200000000ff */
[----:B------:R-:W1:Y:S01]  /*268b0*/  LDSM.16.MT88.4 R52, [R60+0x7000] ;  /* 0x007000003c34783b */ /* 0x000e620000004200 */
[----:B------:R-:W-:Y:S01]  /*268c0*/  FADD.FTZ R2, R111, R2 ;  /* 0x000000026f027221 */ /* 0x000fe20000010000 */
[----:B------:R-:W-:Y:S01]  /*268d0*/  FADD.FTZ R57, R122, R0 ;  /* 0x000000007a397221 */ /* 0x000fe20000010000 */
[-C--:B------:R-:W-:Y:S02]  /*268e0*/  FFMA.FTZ R0, R177, R3.reuse, -R64 ;  /* 0x00000003b1007223 */ /* 0x080fe40000010840 */
[----:B------:R-:W-:Y:S01]  /*268f0*/  FADD.FTZ R2, R102, R2 ;  /* 0x0000000266027221 */ /* 0x000fe20000010000 */
[C---:B--2---:R-:W-:Y:S01]  /*26900*/  HMMA.16816.F32 R4, R40.reuse, R44, R4 ;  /* 0x0000002c2804723c */ /* 0x044fe20000001804 */
[----:B------:R2:W-:Y:S02]  /*26910*/  MUFU.EX2 R58, R0 ;  /* 0x00000000003a7308 */ /* 0x0005e40000000800 */
[-CC-:B------:R-:W-:Y:S01]  /*26920*/  FFMA.FTZ R44, R175, R3.reuse, -R64.reuse ;  /* 0x00000003af2c7223 */ /* 0x180fe20000010840 */
[-C--:B------:R-:W-:Y:S01]  /*26930*/  FFMA.FTZ R64, R171, R3.reuse, -R64 ;  /* 0x00000003ab407223 */ /* 0x080fe20000010840 */
[----:B------:R-:W-:Y:S03]  /*26940*/  FADD.FTZ R2, R104, R2 ;  /* 0x0000000268027221 */ /* 0x000fe60000010000 */
[C---:B------:R-:W-:Y:S03]  /*26950*/  HMMA.16816.F32 R8, R40.reuse, R46, R8 ;  /* 0x0000002e2808723c */ /* 0x040fe60000001808 */
[----:B------:R-:W-:Y:S01]  /*26960*/  MUFU.EX2 R64, R64 ;  /* 0x0000004000407308 */ /* 0x000fe20000000800 */
[----:B------:R-:W-:Y:S04]  /*26970*/  FADD.FTZ R2, R103, R2 ;  /* 0x0000000267027221 */ /* 0x000fe80000010000 */
[----:B------:R-:W-:Y:S01]  /*26980*/  FADD.FTZ R2, R105, R2 ;  /* 0x0000000269027221 */ /* 0x000fe20000010000 */
[C---:B----4-:R-:W-:Y:S03]  /*26990*/  HMMA.16816.F32 R12, R40.reuse, R48, R12 ;  /* 0x00000030280c723c */ /* 0x050fe6000000180c */
[----:B--2---:R-:W-:Y:S01]  /*269a0*/  FADD.FTZ R0, R125, R57 ;  /* 0x000000397d007221 */ /* 0x004fe20000010000 */
[-C--:B------:R-:W-:Y:S01]  /*269b0*/  FFMA.FTZ R48, R170, R3.reuse, -R66 ;  /* 0x00000003aa307223 */ /* 0x080fe20000010842 */
[----:B------:R-:W2:Y:S01]  /*269c0*/  MUFU.EX2 R57, R56 ;  /* 0x0000003800397308 */ /* 0x000ea20000000800 */
[----:B------:R-:W-:Y:S02]  /*269d0*/  IMAD.MOV.U32 R170, RZ, RZ, R166 ;  /* 0x000000ffffaa7224 */ /* 0x000fe400078e00a6 */
[----:B------:R-:W-:Y:S01]  /*269e0*/  FADD.FTZ R0, R124, R0 ;  /* 0x000000007c007221 */ /* 0x000fe20000010000 */
[C---:B------:R-:W-:Y:S03]  /*269f0*/  HMMA.16816.F32 R16, R40.reuse, R50, R16 ;  /* 0x000000322810723c */ /* 0x040fe60000001810 */
[----:B------:R-:W-:Y:S01]  /*26a00*/  FADD.FTZ R0, R117, R0 ;  /* 0x0000000075007221 */ /* 0x000fe20000010000 */
[----:B------:R-:W-:Y:S02]  /*26a10*/  FADD.FTZ R2, R94, R2 ;  /* 0x000000025e027221 */ /* 0x000fe40000010000 */
[----:B------:R3:W4:Y:S01]  /*26a20*/  MUFU.EX2 R56, R44 ;  /* 0x0000002c00387308 */ /* 0x0007220000000800 */
[----:B------:R-:W-:Y:S01]  /*26a30*/  FADD.FTZ R0, R115, R0 ;  /* 0x0000000073007221 */ /* 0x000fe20000010000 */
[C---:B-1----:R-:W-:Y:S03]  /*26a40*/  HMMA.16816.F32 R20, R40.reuse, R52, R20 ;  /* 0x000000342814723c */ /* 0x042fe60000001814 */
[----:B------:R-:W-:Y:S05]  /*26a50*/  FADD.FTZ R0, R116, R0 ;  /* 0x0000000074007221 */ /* 0x000fea0000010000 */
[----:B------:R1:W-:Y:S01]  /*26a60*/  MUFU.EX2 R49, R48 ;  /* 0x0000003000317308 */ /* 0x0003e20000000800 */
[----:B--2---:R-:W-:Y:S01]  /*26a70*/  F2FP.F16.F32.PACK_AB R164, R57, R58 ;  /* 0x0000003a39a4723e */ /* 0x004fe200000000ff */
[----:B------:R-:W-:Y:S01]  /*26a80*/  FADD.FTZ R0, R114, R0 ;  /* 0x0000000072007221 */ /* 0x000fe20000010000 */
[C---:B------:R-:W-:Y:S03]  /*26a90*/  HMMA.16816.F32 R24, R40.reuse, R54, R24 ;  /* 0x000000362818723c */ /* 0x040fe60000001818 */
[----:B------:R-:W-:Y:S01]  /*26aa0*/  FADD.FTZ R0, R109, R0 ;  /* 0x000000006d007221 */ /* 0x000fe20000010000 */
[----:B---3--:R-:W2:Y:S01]  /*26ab0*/  LDSM.16.MT88.4 R44, [R62+0x7000] ;  /* 0x007000003e2c783b */ /* 0x008ea20000004200 */
[----:B----4-:R-:W-:Y:S02]  /*26ac0*/  F2FP.F16.F32.PACK_AB R166, R64, R56 ;  /* 0x0000003840a6723e */ /* 0x010fe400000000ff */
[----:B------:R-:W-:Y:S04]  /*26ad0*/  FADD.FTZ R0, R108, R0 ;  /* 0x000000006c007221 */ /* 0x000fe80000010000 */
[----:B------:R-:W-:Y:S01]  /*26ae0*/  FADD.FTZ R0, R107, R0 ;  /* 0x000000006b007221 */ /* 0x000fe20000010000 */
[-CC-:B-1----:R-:W-:Y:S01]  /*26af0*/  FFMA.FTZ R48, R169, R3.reuse, -R66.reuse ;  /* 0x00000003a9307223 */ /* 0x182fe20000010842 */
[----:B------:R-:W-:Y:S02]  /*26b00*/  FFMA.FTZ R66, R38, R3, -R66 ;  /* 0x0000000326427223 */ /* 0x000fe40000010842 */
[----:B------:R-:W-:Y:S01]  /*26b10*/  FADD.FTZ R0, R106, R0 ;  /* 0x000000006a007221 */ /* 0x000fe20000010000 */
[----:B------:R-:W-:Y:S01]  /*26b20*/  FADD.FTZ R3, R95, R2 ;  /* 0x000000025f037221 */ /* 0x000fe20000010000 */
[----:B------:R-:W-:Y:S02]  /*26b30*/  IMAD.MOV.U32 R169, RZ, RZ, R167 ;  /* 0x000000ffffa97224 */ /* 0x000fe400078e00a7 */
[----:B------:R-:W-:Y:S01]  /*26b40*/  FADD.FTZ R0, R101, R0 ;  /* 0x0000000065007221 */ /* 0x000fe20000010000 */
[----:B------:R-:W1:Y:S02]  /*26b50*/  MUFU.EX2 R66, R66 ;  /* 0x0000004200427308 */ /* 0x000e640000000800 */
[C---:B------:R-:W-:Y:S01]  /*26b60*/  ISETP.GT.AND P0, PT, R169.reuse, R170, PT ;  /* 0x000000aaa900720c */ /* 0x040fe20003f04270 */
[----:B------:R-:W-:Y:S01]  /*26b70*/  FADD.FTZ R0, R100, R0 ;  /* 0x0000000064007221 */ /* 0x000fe20000010000 */
[----:B------:R-:W-:Y:S03]  /*26b80*/  VIADD R169, R169, 0xffffffff ;  /* 0xffffffffa9a97836 */ /* 0x000fe60000000000 */
[----:B------:R-:W-:Y:S03]  /*26b90*/  FADD.FTZ R0, R99, R0 ;  /* 0x0000000063007221 */ /* 0x000fe60000010000 */
[----:B------:R-:W3:Y:S01]  /*26ba0*/  MUFU.EX2 R48, R48 ;  /* 0x0000003000307308 */ /* 0x000ee20000000800 */
[----:B------:R-:W-:Y:S04]  /*26bb0*/  FADD.FTZ R0, R98, R0 ;  /* 0x0000000062007221 */ /* 0x000fe80000010000 */
[----:B------:R-:W-:Y:S01]  /*26bc0*/  FADD.FTZ R0, R91, R0 ;  /* 0x000000005b007221 */ /* 0x000fe20000010000 */
[----:B-1----:R-:W-:Y:S03]  /*26bd0*/  F2FP.F16.F32.PACK_AB R167, R66, R39 ;  /* 0x0000002742a7723e */ /* 0x002fe600000000ff */
[----:B------:R-:W-:Y:S01]  /*26be0*/  FADD.FTZ R2, R90, R0 ;  /* 0x000000005a027221 */ /* 0x000fe20000010000 */
[----:B------:R-:W-:Y:S03]  /*26bf0*/  FADD.FTZ R0, R97, R3 ;  /* 0x0000000361007221 */ /* 0x000fe60000010000 */
[----:B------:R-:W-:Y:S01]  /*26c00*/  FADD.FTZ R2, R93, R2 ;  /* 0x000000025d027221 */ /* 0x000fe20000010000 */
[C---:B--2---:R-:W-:Y:S03]  /*26c10*/  HMMA.16816.F32 R28, R40.reuse, R44, R28 ;  /* 0x0000002c281c723c */ /* 0x044fe6000000181c */
[----:B------:R-:W-:Y:S01]  /*26c20*/  FADD.FTZ R3, R96, R0 ;  /* 0x0000000060037221 */ /* 0x000fe20000010000 */
[----:B------:R-:W-:Y:S01]  /*26c30*/  FADD.FTZ R0, R92, R2 ;  /* 0x000000025c007221 */ /* 0x000fe20000010000 */
[----:B---3--:R-:W-:Y:S02]  /*26c40*/  F2FP.F16.F32.PACK_AB R165, R48, R49 ;  /* 0x0000003130a5723e */ /* 0x008fe400000000ff */
[----:B------:R-:W-:Y:S01]  /*26c50*/  FADD.FTZ R2, R88, R3 ;  /* 0x0000000358027221 */ /* 0x000fe20000010000 */
[----:B------:R-:W-:Y:S03]  /*26c60*/  HMMA.16816.F32 R32, R40, R46, R32 ;  /* 0x0000002e2820723c */ /* 0x000fe60000001820 */
        /* <DEDUP_REMOVED lines=40> */
[----:B------:R-:W-:Y:S05]  /*26ef0*/  FADD.FTZ R0, R66, R0 ;  /* 0x0000000042007221 */ /* 0x000fea0000010000 */
[----:B------:R1:W-:Y:S04]  /*26f00*/  STL [R1+0x44], R0 ;  /* 0x0000440001007387 */ /* 0x0003e80000100800 */
[----:B------:R1:W-:Y:S01]  /*26f10*/  STL [R1+0x18], R169 ;  /* 0x000018a901007387 */ /* 0x0003e20000100800 */
[----:B------:R-:W-:Y:S05]  /*26f20*/  @P0 BRA `(.L_x_6328) ;  /* 0xffffff3c00280947 */ /* 0x000fea000383ffff */
.L_x_6321:
[----:B------:R2:W5:Y:S04]  /*26f30*/  LDL R8, [R1+0x40] ;  /* 0x0000400001087983 */ /* 0x0005680000100800 */
[----:B------:R2:W5:Y:S04]  /*26f40*/  LDL R6, [R1+0x44] ;  /* 0x0000440001067983 */ /* 0x0005680000100800 */
[----:B------:R2:W5:Y:S01]  /*26f50*/  LD.E R24, desc[UR4][R134.64+0xd8] ;  /* 0x0000d80486187980 */ /* 0x000562000c101900 */
[----:B------:R-:W-:Y:S01]  /*26f60*/  UMOV UR6, 0xffffffff ;  /* 0xffffffff00067882 */ /* 0x000fe20000000000 */
[----:B------:R-:W-:-:S02]  /*26f70*/  MOV R7, 0x20 ;  /* 0x0000002000077802 */ /* 0x000fc40000000f00 */
[----:B------:R-:W-:Y:S05]  /*26f80*/  BRA.DIV UR6, `(.L_x_6329) ;  /* 0x0000000e06c87947 */ /* 0x000fea000b800000 */
[----:B-----5:R-:W3:Y:S04]  /*26f90*/  SHFL.BFLY PT, R5, R8, 0x2, 0x1f ;  /* 0x0c401f0008057f89 */ /* 0x020ee800000e0000 */
[----:B-1----:R-:W1:Y:S01]  /*26fa0*/  SHFL.BFLY PT, R2, R6, 0x2, 0x1f ;  /* 0x0c401f0006027f89 */ /* 0x002e6200000e0000 */
[----:B---3--:R-:W-:Y:S01]  /*26fb0*/  FADD.FTZ R5, R5, R8 ;  /* 0x0000000805057221 */ /* 0x008fe20000010000 */
[----:B-1----:R-:W-:-:S04]  /*26fc0*/  FADD.FTZ R2, R2, R6 ;  /* 0x0000000602027221 */ /* 0x002fc80000010000 */
[----:B------:R-:W1:Y:S04]  /*26fd0*/  SHFL.BFLY PT, R22, R5, 0x1, 0x1f ;  /* 0x0c201f0005167f89 */ /* 0x000e6800000e0000 */
[----:B------:R3:W4:Y:S01]  /*26fe0*/  SHFL.BFLY PT, R3, R2, 0x1, 0x1f ;  /* 0x0c201f0002037f89 */ /* 0x00072200000e0000 */
[----:B-1----:R-:W-:-:S07]  /*26ff0*/  FADD.FTZ R22, R5, R22 ;  /* 0x0000001605167221 */ /* 0x002fce0000010000 */
.L_x_6342:
[----:B------:R-:W5:Y:S04]  /*27000*/  LDL.LU R5, [R1+0x4c] ;  /* 0x00004c0001057983 */ /* 0x000f680000300800 */
[----:B------:R-:W2:Y:S04]  /*27010*/  LDL.LU R9, [R1+0x48] ;  /* 0x0000480001097983 */ /* 0x000ea80000300800 */
[----:B------:R-:W2:Y:S01]  /*27020*/  LDL.LU R6, [R1+0x3c] ;  /* 0x00003c0001067983 */ /* 0x000ea20000300800 */
[----:B------:R-:W3:Y:S01]  /*27030*/  MUFU.RCP R0, R22 ;  /* 0x0000001600007308 */ /* 0x000ee20000001000 */
[----:B------:R-:W-:Y:S01]  /*27040*/  FSETP.NE.FTZ.AND P1, PT, R22, RZ, PT ;  /* 0x000000ff1600720b */ /* 0x000fe20003f35000 */
[----:B----4-:R-:W-:Y:S01]  /*27050*/  FADD.FTZ R23, R2, R3 ;  /* 0x0000000302177221 */ /* 0x010fe20000010000 */
[----:B------:R-:W-:Y:S01]  /*27060*/  SHF.L.U32 R4, R219, 0x4, RZ ;  /* 0x00000004db047819 */ /* 0x000fe200000006ff */
[----:B------:R-:W-:Y:S01]  /*27070*/  IMAD.MOV.U32 R21, RZ, RZ, 0x10 ;  /* 0x00000010ff157424 */ /* 0x000fe200078e00ff */
[----:B------:R-:W4:Y:S02]  /*27080*/  LDL R25, [R1+0x60] ;  /* 0x0000600001197983 */ /* 0x000f240000100800 */
[----:B------:R-:W-:-:S02]  /*27090*/  LOP3.LUT R3, R4, 0x1c0, RZ, 0xc0, !PT ;  /* 0x000001c004037812 */ /* 0x000fc400078ec0ff */
[----:B------:R-:W-:Y:S02]  /*270a0*/  FSETP.NE.FTZ.AND P0, PT, R23, RZ, PT ;  /* 0x000000ff1700720b */ /* 0x000fe40003f15000 */
[----:B---3--:R-:W-:Y:S02]  /*270b0*/  FSEL R2, R0, 1, P1 ;  /* 0x3f80000000027808 */ /* 0x008fe40000800000 */
[----:B------:R-:W1:Y:S01]  /*270c0*/  MUFU.RCP R0, R23 ;  /* 0x0000001700007308 */ /* 0x000e620000001000 */
        /* <DEDUP_REMOVED lines=15> */
[----:B-1----:R-:W-:Y:S01]  /*271c0*/  FSEL R0, R0, 1, P0 ;  /* 0x3f80000000007808 */ /* 0x002fe20000000000 */
[----:B------:R-:W-:Y:S01]  /*271d0*/  FMUL.FTZ R16, R2, R165 ;  /* 0x000000a502107220 */ /* 0x000fe20000410000 */
[----:B------:R-:W-:-:S03]  /*271e0*/  SEL R7, R7, 0xffffffe0, !P3 ;  /* 0xffffffe007077807 */ /* 0x000fc60005800000 */
        /* <DEDUP_REMOVED lines=29> */
[----:B-----5:R-:W-:Y:S01]  /*273c0*/  LOP3.LUT R3, R3, 0x38, R5, 0xf8, !PT ;  /* 0x0000003803037812 */ /* 0x020fe200078ef805 */
[----:B------:R-:W-:-:S03]  /*273d0*/  FMUL.FTZ R5, R2, R141 ;  /* 0x0000008d02057220 */ /* 0x000fc60000410000 */
[----:B--2---:R-:W-:Y:S01]  /*273e0*/  LOP3.LUT R2, R3, R9, R217, 0xfe, !PT ;  /* 0x0000000903027212 */ /* 0x004fe200078efed9 */
[----:B------:R-:W-:Y:S01]  /*273f0*/  FMUL.FTZ R9, R0, R147 ;  /* 0x0000009300097220 */ /* 0x000fe20000410000 */
[----:B------:R-:W-:Y:S02]  /*27400*/  F2FP.F16.F32.PACK_AB R0, R137, R136 ;  /* 0x000000888900723e */ /* 0x000fe400000000ff */
[----:B------:R-:W-:Y:S02]  /*27410*/  LEA R2, R2, R215, 0x1 ;  /* 0x000000d702027211 */ /* 0x000fe400078e08ff */
[----:B------:R-:W-:-:S03]  /*27420*/  MOV R26, R6 ;  /* 0x00000006001a7202 */ /* 0x000fc60000000f00 */
[----:B------:R1:W-:Y:S01]  /*27430*/  STS [R2], R0 ;  /* 0x0000000002007388 */ /* 0x0003e20000000800 */
[----:B------:R-:W-:Y:S01]  /*27440*/  IMAD.IADD R3, R7, 0x1, R2 ;  /* 0x0000000107037824 */ /* 0x000fe200078e0202 */
[----:B------:R-:W-:Y:S02]  /*27450*/  F2FP.F16.F32.PACK_AB R5, R5, R140 ;  /* 0x0000008c0505723e */ /* 0x000fe400000000ff */
[----:B------:R-:W-:Y:S01]  /*27460*/  IADD3 R6, PT, PT, R21, R2, RZ ;  /* 0x0000000215067210 */ /* 0x000fe20007ffe0ff */
[----:B------:R2:W-:Y:S01]  /*27470*/  STS [R2+0x400], R4 ;  /* 0x0004000402007388 */ /* 0x0005e20000000800 */
[----:B------:R-:W-:-:S03]  /*27480*/  F2FP.F16.F32.PACK_AB R9, R9, R146 ;  /* 0x000000920909723e */ /* 0x000fc600000000ff */
[----:B------:R-:W-:Y:S04]  /*27490*/  STS [R6], R5 ;  /* 0x0000000506007388 */ /* 0x000fe80000000800 */
[----:B------:R-:W-:Y:S04]  /*274a0*/  STS [R6+0x400], R11 ;  /* 0x0004000b06007388 */ /* 0x000fe80000000800 */
[----:B------:R-:W-:Y:S01]  /*274b0*/  STS [R3], R10 ;  /* 0x0000000a03007388 */ /* 0x000fe20000000800 */
[C---:B-1----:R-:W-:Y:S01]  /*274c0*/  IADD3 R0, PT, PT, R2.reuse, 0x40, RZ ;  /* 0x0000004002007810 */ /* 0x042fe20007ffe0ff */
[----:B------:R-:W-:Y:S01]  /*274d0*/  @P4 VIADD R0, R2, 0xffffffc0 ;  /* 0xffffffc002004836 */ /* 0x000fe20000000000 */
[----:B--2---:R-:W-:-:S04]  /*274e0*/  IADD3 R4, PT, PT, R21, R3, RZ ;  /* 0x0000000315047210 */ /* 0x004fc80007ffe0ff */
[-C--:B------:R-:W-:Y:S01]  /*274f0*/  IADD3 R2, PT, PT, R7, R0.reuse, RZ ;  /* 0x0000000007027210 */ /* 0x080fe20007ffe0ff */
[----:B------:R1:W-:Y:S04]  /*27500*/  STS [R3+0x400], R9 ;  /* 0x0004000903007388 */ /* 0x0003e80000000800 */
[----:B------:R-:W-:Y:S04]  /*27510*/  STS [R4], R8 ;  /* 0x0000000804007388 */ /* 0x000fe80000000800 */
[----:B------:R-:W-:Y:S04]  /*27520*/  STS [R4+0x400], R14 ;  /* 0x0004000e04007388 */ /* 0x000fe80000000800 */
[----:B------:R-:W-:Y:S04]  /*27530*/  STS [R0], R13 ;  /* 0x0000000d00007388 */ /* 0x000fe80000000800 */
[----:B------:R2:W-:Y:S01]  /*27540*/  STS [R0+0x400], R12 ;  /* 0x0004000c00007388 */ /* 0x0005e20000000800 */
[----:B-1----:R-:W-:-:S05]  /*27550*/  IADD3 R3, PT, PT, R21, R0, RZ ;  /* 0x0000000015037210 */ /* 0x002fca0007ffe0ff */
[----:B------:R-:W-:Y:S04]  /*27560*/  STS [R3], R20 ;  /* 0x0000001403007388 */ /* 0x000fe80000000800 */
[----:B------:R-:W-:Y:S01]  /*27570*/  STS [R3+0x400], R19 ;  /* 0x0004001303007388 */ /* 0x000fe20000000800 */
[----:B--2---:R-:W-:-:S03]  /*27580*/  IMAD.IADD R0, R21, 0x1, R2 ;  /* 0x0000000115007824 */ /* 0x004fc600078e0202 */
[----:B------:R-:W-:Y:S04]  /*27590*/  STS [R2], R18 ;  /* 0x0000001202007388 */ /* 0x000fe80000000800 */
[----:B------:R-:W-:Y:S04]  /*275a0*/  STS [R2+0x400], R17 ;  /* 0x0004001102007388 */ /* 0x000fe80000000800 */
        /* <DEDUP_REMOVED lines=9> */
[----:B------:R-:W5:Y:S01]  /*27640*/  @P1 MUFU.LG2 R3, R22 ;  /* 0x0000001600031308 */ /* 0x000f620000000c00 */
[----:B------:R-:W-:-:S07]  /*27650*/  LOP3.LUT R0, R26, 0x1c0, RZ, 0xc0, !PT ;  /* 0x000001c01a007812 */ /* 0x000fce00078ec0ff */
[----:B------:R-:W2:Y:S01]  /*27660*/  @P0 MUFU.LG2 R2, R23 ;  /* 0x0000001700020308 */ /* 0x000ea20000000c00 */
[----:B----4-:R-:W-:Y:S02]  /*27670*/  ISETP.NE.AND P2, PT, R25, -0x1, PT ;  /* 0xffffffff1900780c */ /* 0x010fe40003f45270 */
[----:B------:R-:W-:-:S04]  /*27680*/  LOP3.LUT R0, R0, 0x38, R219, 0xf8, !PT ;  /* 0x0000003800007812 */ /* 0x000fc800078ef8db */
[----:B------:R-:W-:Y:S01]  /*27690*/  LOP3.LUT R0, R0, R213, RZ, 0x3c, !PT ;  /* 0x000000d500007212 */ /* 0x000fe200078e3cff */
[----:B------:R-:W-:Y:S01]  /*276a0*/  BSSY.RECONVERGENT B0, `(.L_x_6330) ;  /* 0x0000017000007945 */ /* 0x000fe20003800200 */
[----:B------:R-:W-:Y:S01]  /*276b0*/  LOP3.LUT R216, R216, 0x30, RZ, 0xc0, !PT ;  /* 0x00000030d8d87812 */ /* 0x000fe200078ec0ff */
[----:B-----5:R-:W-:Y:S01]  /*276c0*/  @P1 FMUL.FTZ R3, R3, 0.69314718246459960938 ;  /* 0x3f31721803031820 */ /* 0x020fe20000410000 */
[----:B------:R-:W-:Y:S02]  /*276d0*/  SHF.R.U32.HI R13, RZ, 0x2, R219 ;  /* 0x00000002ff0d7819 */ /* 0x000fe400000116db */
[----:B------:R-:W-:Y:S01]  /*276e0*/  LOP3.LUT R0, R0, 0x1e00, R26, 0xf8, !PT ;  /* 0x00001e0000007812 */ /* 0x000fe200078ef81a */
[----:B--2---:R-:W-:Y:S01]  /*276f0*/  @P0 FMUL.FTZ R2, R2, 0.69314718246459960938 ;  /* 0x3f31721802020820 */ /* 0x004fe20000410000 */
[----:B------:R-:W-:Y:S01]  /*27700*/  MOV R18, 0x7f800000 ;  /* 0x7f80000000127802 */ /* 0x000fe20000000f00 */
[C---:B------:R-:W-:Y:S01]  /*27710*/  @P1 FFMA.FTZ R18, R24.reuse, R37, R3 ;  /* 0x0000002518121223 */ /* 0x040fe20000010003 */
[----:B------:R-:W-:Y:S01]  /*27720*/  MOV R17, 0x7f800000 ;  /* 0x7f80000000117802 */ /* 0x000fe20000000f00 */
[----:B------:R-:W-:Y:S01]  /*27730*/  @P0 FFMA.FTZ R17, R24, R36, R2 ;  /* 0x0000002418110223 */ /* 0x000fe20000010002 */
[----:B------:R-:W-:Y:S01]  /*27740*/  LOP3.LUT R13, R216, 0x7, R13, 0xf8, !PT ;  /* 0x00000007d80d7812 */ /* 0x000fe200078ef80d */
[----:B------:R-:W-:Y:S01]  /*27750*/  @P2 IMAD R19, R5, R25, RZ ;  /* 0x0000001905132224 */ /* 0x000fe200078e02ff */
[----:B------:R-:W-:Y:S01]  /*27760*/  LEA R0, R0, R215, 0x1 ;  /* 0x000000d700007211 */ /* 0x000fe200078e08ff */
[----:B------:R-:W-:-:S04]  /*27770*/  @P2 IMAD.WIDE.U32 R14, R4, R25, RZ ;  /* 0x00000019040e2225 */ /* 0x000fc800078e00ff */
[----:B-1----:R-:W-:-:S04]  /*27780*/  @!P3 IMAD R12, R12, R39, R38 ;  /* 0x000000270c0cb224 */ /* 0x002fc800078e0226 */
[----:B---3--:R-:W-:Y:S01]  /*27790*/  @!P3 IMAD R12, R12, R6, RZ ;  /* 0x000000060c0cb224 */ /* 0x008fe200078e02ff */
[----:B------:R-:W-:Y:S06]  /*277a0*/  @!P3 BRA `(.L_x_6331) ;  /* 0x000000000018b947 */ /* 0x000fec0003800000 */
[----:B------:R-:W2:Y:S04]  /*277b0*/  @!P2 LD.E R2, desc[UR4][R134.64+0xb4] ;  /* 0x0000b4048602a980 */ /* 0x000ea8000c101900 */
[----:B------:R-:W3:Y:S01]  /*277c0*/  LD.E R3, desc[UR4][R134.64+0xd4] ;  /* 0x0000d40486037980 */ /* 0x000ee2000c101900 */
[----:B--2---:R-:W-:Y:S02]  /*277d0*/  @!P2 IMAD R25, R2, R39, RZ ;  /* 0x000000270219a224 */ /* 0x004fe400078e02ff */
[----:B---3--:R-:W-:-:S03]  /*277e0*/  IMAD R2, R3, R38, RZ ;  /* 0x0000002603027224 */ /* 0x008fc600078e02ff */
[----:B------:R1:W-:Y:S02]  /*277f0*/  @!P2 STL [R1+0x60], R25 ;  /* 0x000060190100a387 */ /* 0x0003e40000100800 */
[----:B------:R-:W-:Y:S02]  /*27800*/  IADD3 R12, PT, PT, R2, R25, RZ ;  /* 0x00000019020c7210 */ /* 0x000fe40007ffe0ff */
.L_x_6331:
[----:B------:R-:W-:Y:S05]  /*27810*/  BSYNC.RECONVERGENT B0 ;  /* 0x0000000000007941 */ /* 0x000fea0003800200 */
.L_x_6330:
        /* <DEDUP_REMOVED lines=26> */
.L_x_6333:
[----:B------:R-:W-:Y:S05]  /*279c0*/  BSYNC.RECONVERGENT B0 ;  /* 0x0000000000007941 */ /* 0x000fea0003800200 */
.L_x_6332:
        /* <DEDUP_REMOVED lines=45> */
.L_x_6335:
[----:B------:R-:W-:Y:S05]  /*27ca0*/  BSYNC.RECONVERGENT B0 ;  /* 0x0000000000007941 */ /* 0x000fea0003800200 */
.L_x_6334:
        /* <DEDUP_REMOVED lines=13> */
.L_x_6337:
[----:B------:R-:W-:Y:S05]  /*27d80*/  BSYNC.RECONVERGENT B0 ;  /* 0x0000000000007941 */ /* 0x000fea0003800200 */
.L_x_6336:
[----:B--23--:R-:W-:Y:S02]  /*27d90*/  MOV R9, 0x50 ;  /* 0x0000005000097802 */ /* 0x00cfe40000000f00 */
[----:B------:R-:W-:-:S03]  /*27da0*/  MOV R3, 0x0 ;  /* 0x0000000000037802 */ /* 0x000fc60000000f00 */
[----:B------:R-:W-:-:S04]  /*27db0*/  IMAD.MOV.U32 R2, RZ, RZ, R9 ;  /* 0x000000ffff027224 */ /* 0x000fc800078e0009 */
[----:B-1--4-:R-:W-:Y:S05]  /*27dc0*/  @P1 RET.REL.NODEC R2 `(_ZN5flash24flash_fwd_splitkv_kernelI23Flash_fwd_kernel_traitsILi64ELi64ELi256ELi4ELb0ELb0EN7cutlass6half_tE19Flash_kernel_traitsILi64ELi64ELi256ELi4ES3_EELb0ELb1ELb1ELb0ELb0ELb1ELb0ELb0EEEvNS_16Flash_fwd_paramsE) ;  /* 0xfffffd80028c1950 */ /* 0x012fea0003c3ffff */
        /* <DEDUP_REMOVED lines=13> */
[----:B------:R-:W-:Y:S05]  /*27ea0*/  RET.REL.NODEC R2 `(_ZN5flash24flash_fwd_splitkv_kernelI23Flash_fwd_kernel_traitsILi64ELi64ELi256ELi4ELb0ELb0EN7cutlass6half_tE19Flash_kernel_traitsILi64ELi64ELi256ELi4ES3_EELb0ELb1ELb1ELb0ELb0ELb1ELb0ELb0EEEvNS_16Flash_fwd_paramsE) ;  /* 0xfffffd8002547950 */ /* 0x000fea0003c3ffff */
.L_x_6329:
[----:B-1----:R-:W-:Y:S01]  /*27eb0*/  IMAD.MOV.U32 R0, RZ, RZ, 0x2 ;  /* 0x00000002ff007424 */ /* 0x002fe200078e00ff */
[----:B-----5:R-:W-:Y:S01]  /*27ec0*/  MOV R2, R8 ;  /* 0x0000000800027202 */ /* 0x020fe20000000f00 */
[----:B------:R-:W-:Y:S01]  /*27ed0*/  IMAD.MOV.U32 R4, RZ, RZ, -0x1 ;  /* 0xffffffffff047424 */ /* 0x000fe200078e00ff */
[----:B------:R-:W-:-:S07]  /*27ee0*/  MOV R3, 0x1f ;  /* 0x0000001f00037802 */ /* 0x000fce0000000f00 */
[----:B--2---:R-:W-:Y:S05]  /*27ef0*/  WARPSYNC.COLLECTIVE R4, `(.L_x_6338) ;  /* 0x0000000004087348 */ /* 0x004fea0003c00000 */
[----:B------:R1:W3:Y:S02]  /*27f00*/  SHFL.BFLY P0, R0, R2, R0, R3 ;  /* 0x0c00000002007389 */ /* 0x0002e40000000003 */
[----:B-123--:R-:W-:Y:S05]  /*27f10*/  ENDCOLLECTIVE ;  /* 0x000000000000791b */ /* 0x00efea0003800000 */
.L_x_6338:
[----:B------:R-:W-:Y:S02]  /*27f20*/  MOV R5, R0 ;  /* 0x0000000000057202 */ /* 0x000fe40000000f00 */
[----:B------:R-:W-:-:S03]  /*27f30*/  MOV R0, 0x1 ;  /* 0x0000000100007802 */ /* 0x000fc60000000f00 */
[----:B------:R-:W-:-:S04]  /*27f40*/  FADD.FTZ R5, R5, R8 ;  /* 0x0000000805057221 */ /* 0x000fc80000010000 */
[----:B------:R-:W-:-:S07]  /*27f50*/  IMAD.MOV.U32 R2, RZ, RZ, R5 ;  /* 0x000000ffff027224 */ /* 0x000fce00078e0005 */
[----:B------:R-:W-:Y:S05]  /*27f60*/  WARPSYNC.COLLECTIVE R4, `(.L_x_6339) ;  /* 0x0000000004087348 */ /* 0x000fea0003c00000 */
[----:B------:R1:W2:Y:S02]  /*27f70*/  SHFL.BFLY P0, R0, R2, R0, R3 ;  /* 0x0c00000002007389 */ /* 0x0002a40000000003 */
[----:B-12---:R-:W-:Y:S05]  /*27f80*/  ENDCOLLECTIVE ;  /* 0x000000000000791b */ /* 0x006fea0003800000 */
.L_x_6339:
[----:B------:R-:W-:Y:S01]  /*27f90*/  IMAD.MOV.U32 R22, RZ, RZ, R0 ;  /* 0x000000ffff167224 */ /* 0x000fe200078e0000 */
[----:B------:R-:W-:Y:S02]  /*27fa0*/  MOV R0, 0x2 ;  /* 0x0000000200007802 */ /* 0x000fe40000000f00 */
[----:B------:R-:W-:Y:S01]  /*27fb0*/  MOV R2, R6 ;  /* 0x0000000600027202 */ /* 0x000fe20000000f00 */
[----:B------:R-:W-:-:S07]  /*27fc0*/  FADD.FTZ R22, R5, R22 ;  /* 0x0000001605167221 */ /* 0x000fce0000010000 */
[----:B------:R-:W-:Y:S05]  /*27fd0*/  WARPSYNC.COLLECTIVE R4, `(.L_x_6340) ;  /* 0x0000000004087348 */ /* 0x000fea0003c00000 */
[----:B------:R1:W2:Y:S02]  /*27fe0*/  SHFL.BFLY P0, R0, R2, R0, R3 ;  /* 0x0c00000002007389 */ /* 0x0002a40000000003 */
[----:B-12---:R-:W-:Y:S05]  /*27ff0*/  ENDCOLLECTIVE ;  /* 0x000000000000791b */ /* 0x006fea0003800000 */
.L_x_6340:
[----:B------:R-:W-:Y:S01]  /*28000*/  IMAD.MOV.U32 R2, RZ, RZ, R0 ;  /* 0x000000ffff027224 */ /* 0x000fe200078e0000 */
[----:B------:R-:W-:-:S03]  /*28010*/  MOV R0, 0x1 ;  /* 0x0000000100007802 */ /* 0x000fc60000000f00 */
[----:B------:R-:W-:-:S07]  /*28020*/  FADD.FTZ R2, R2, R6 ;  /* 0x0000000602027221 */ /* 0x000fce0000010000 */
[----:B------:R-:W-:Y:S05]  /*28030*/  WARPSYNC.COLLECTIVE R4, `(.L_x_6341) ;  /* 0x0000000004087348 */ /* 0x000fea0003c00000 */
[----:B------:R1:W2:Y:S02]  /*28040*/  SHFL.BFLY P0, R0, R2, R0, R3 ;  /* 0x0c00000002007389 */ /* 0x0002a40000000003 */
[----:B-12---:R-:W-:Y:S05]  /*28050*/  ENDCOLLECTIVE ;  /* 0x000000000000791b */ /* 0x006fea0003800000 */
.L_x_6341:
[----:B------:R-:W-:Y:S01]  /*28060*/  MOV R3, R0 ;  /* 0x0000000000037202 */ /* 0x000fe20000000f00 */
[----:B------:R-:W-:Y:S06]  /*28070*/  BRA `(.L_x_6342) ;  /* 0xffffffec00e07947 */ /* 0x000fec000383ffff */
.L_x_6343:
        /* <DEDUP_REMOVED lines=16> */
.L_x_14759:


//--------------------- .text._ZN5flash24flash_fwd_splitkv_kernelI23Flash_fwd_kernel_traitsILi64ELi64ELi256ELi4ELb0ELb0EN7cutlass6half_tE19Flash_kernel_traitsILi64ELi64ELi256ELi4ES3_EELb0ELb1ELb0ELb0ELb1ELb0ELb0ELb1EEEvNS_16Flash_fwd_paramsE --------------------------
	.section	.text._ZN5flash24flash_fwd_splitkv_kernelI23Flash_fwd_kernel_traitsILi64ELi64ELi256ELi4ELb0ELb0EN7cutlass6half_tE19Flash_kernel_traitsILi64ELi64ELi256ELi4ES3_EELb0ELb1ELb0ELb0ELb1ELb0ELb0ELb1EEEvNS_16Flash_fwd_paramsE,"ax",@progbits
	.align	128
        .global         _ZN5flash24flash_fwd_splitkv_kernelI23Flash_fwd_kernel_traitsILi64ELi64ELi256ELi4ELb0ELb0EN7cutlass6half_tE19Flash_kernel_traitsILi64ELi64ELi256ELi4ES3_EELb0ELb1ELb0ELb0ELb1ELb0ELb0ELb1EEEvNS_16Flash_fwd_paramsE
        .type           _ZN5flash24flash_fwd_splitkv_kernelI23Flash_fwd_kernel_traitsILi64ELi64ELi256ELi4ELb0ELb0EN7cutlass6half_tE19Flash_kernel_traitsILi64ELi64ELi256ELi4ES3_EELb0ELb1ELb0ELb0ELb1ELb0ELb0ELb1EEEvNS_16Flash_fwd_paramsE,@function
        .size           _ZN5flash24flash_fwd_splitkv_kernelI23Flash_fwd_kernel_traitsILi64ELi64ELi256ELi4ELb0ELb0EN7cutlass6half_tE19Flash_kernel_traitsILi64ELi64ELi256ELi4ES3_EELb0ELb1ELb0ELb0ELb1ELb0ELb0ELb1EEEvNS_16Flash_fwd_paramsE,(.L_x_14760 - _ZN5flash24flash_fwd_splitkv_kernelI23Flash_fwd_kernel_traitsILi64ELi64ELi256ELi4ELb0ELb0EN7cutlass6half_tE19Flash_kernel_traitsILi64ELi64ELi256ELi4ES3_EELb0ELb1ELb0ELb0ELb1ELb0ELb0ELb1EEEvNS_16Flash_fwd_paramsE)
        .other          _ZN5flash24flash_fwd_splitkv_kernelI23Flash_fwd_kernel_traitsILi64ELi64ELi256ELi4ELb0ELb0EN7cutlass6half_tE19Flash_kernel_traitsILi64ELi64ELi256ELi4ES3_EELb0ELb1ELb0ELb0ELb1ELb0ELb0ELb1EEEvNS_16Flash_fwd_paramsE,@"STO_CUDA_ENTRY STV_DEFAULT"
_ZN5flash24flash_fwd_splitkv_kernelI23Flash_fwd_kernel_traitsILi64ELi64ELi256ELi4ELb0ELb0EN7cutlass6half_tE19Flash_kernel_traitsILi64ELi64ELi256ELi4ES3_EELb0ELb1ELb0ELb0ELb1ELb0ELb0ELb1EEEvNS_16Flash_fwd_paramsE:
.text._ZN5flash24flash_fwd_splitkv_kernelI23Flash_fwd_kernel_traitsILi64ELi64ELi256ELi4ELb0ELb0EN7cutlass6half_tE19Flash_kernel_traitsILi64ELi64ELi256ELi4ES3_EELb0ELb1ELb0ELb0ELb1ELb0ELb0ELb1EEEvNS_16Flash_fwd_paramsE:
[----:B------:R-:W1:Y:S08]  /*0000*/  LDC R1, c[0x0][0x37c] ;  /* 0x0000df00ff017b82 */ /* 0x000e700000000800 */
[----:B------:R-:W2:Y:S01]  /*0010*/  LDC.64 R134, c[0x0][0x348] ;  /* 0x0000d200ff867b82 */ /* 0x000ea20000000a00 */
[----:B------:R-:W-:Y:S01]  /*0020*/  BSSY.RECONVERGENT B3, `(.L_x_6344) ;  /* 0x0000003000037945 */ /* 0x000fe20003800200 */
[----:B-1----:R-:W-:-:S06]  /*0030*/  IADD3 R1, PT, PT, R1, -0x170, RZ ;  /* 0xfffffe9001017810 */ /* 0x002fcc0007ffe0ff */
[----:B--2---:R-:W-:Y:S05]  /*0040*/  CALL.REL.NOINC `($_ZN5flash24flash_fwd_splitkv_kernelI23Flash_fwd_kernel_traitsILi64ELi64ELi256ELi4ELb0ELb0EN7cutlass6half_tE19Flash_kernel_traitsILi64ELi64ELi256ELi4ES3_EELb0ELb1ELb0ELb0ELb1ELb0ELb0ELb1EEEvNS_16Flash_fwd_paramsE$_ZN5flash30compute_attn_1rowblock_splitkvI23Flash_fwd_kernel_traitsILi64ELi64ELi256ELi4ELb0ELb0EN7cutlass6half_tE19Flash_kernel_traitsILi64ELi64ELi256ELi4ES3_EELb0ELb1ELb0ELb0ELb1ELb0ELb0ELb1ENS_16Flash_fwd_paramsEEEvRKT8_iiiii) ;  /* 0x0000000000087944 */ /* 0x004fea0003c00000 */
[----:B------:R-:W-:Y:S05]  /*0050*/  BSYNC.RECONVERGENT B3 ;  /* 0x0000000000037941 */ /* 0x000fea0003800200 */
.L_x_6344:
[----:B------:R-:W-:Y:S05]  /*0060*/  EXIT ;  /* 0x000000000000794d */ /* 0x000fea0003800000 */
        .type           $_ZN5flash24flash_fwd_splitkv_kernelI23Flash_fwd_kernel_traitsILi64ELi64ELi256ELi4ELb0ELb0EN7cutlass6half_tE19Flash_kernel_traitsILi64ELi64ELi256ELi4ES3_EELb0ELb1ELb0ELb0ELb1ELb0ELb0ELb1EEEvNS_16Flash_fwd_paramsE$_ZN5flash30compute_attn_1rowblock_splitkvI23Flash_fwd_kernel_traitsILi64ELi64ELi256ELi4ELb0ELb0EN7cutlass6half_tE19Flash_kernel_traitsILi64ELi64ELi256ELi4ES3_EELb0ELb1ELb0ELb0ELb1ELb0ELb0ELb1ENS_16Flash_fwd_paramsEEEvRKT8_iiiii,@function
        .size           $_ZN5flash24flash_fwd_splitkv_kernelI23Flash_fwd_kernel_traitsILi64ELi64ELi256ELi4ELb0ELb0EN7cutlass6half_tE19Flash_kernel_traitsILi64ELi64ELi256ELi4ES3_EELb0ELb1ELb0ELb0ELb1ELb0ELb0ELb1EEEvNS_16Flash_fwd_paramsE$_ZN5flash30compute_attn_1rowblock_splitkvI23Flash_fwd_kernel_traitsILi64ELi64ELi256ELi4ELb0ELb0EN7cutlass6half_tE19Flash_kernel_traitsILi64ELi64ELi256ELi4ES3_EELb0ELb1ELb0ELb0ELb1ELb0ELb0ELb1ENS_16Flash_fwd_paramsEEEvRKT8_iiiii,(.L_x_14760 - $_ZN5flash24flash_fwd_splitkv_kernelI23Flash_fwd_kernel_traitsILi64ELi64ELi256ELi4ELb0ELb0EN7cutlass6half_tE19Flash_kernel_traitsILi64ELi64ELi256ELi4ES3_EELb0ELb1ELb0ELb0ELb1ELb0ELb0ELb1EEEvNS_16Flash_fwd_paramsE$_ZN5flash30compute_attn_1rowblock_splitkvI23Flash_fwd_kernel_traitsILi64ELi64ELi256ELi4ELb0ELb0EN7cutlass6half_tE19Flash_kernel_traitsILi64ELi64ELi256ELi4ES3_EELb0ELb1ELb0ELb0ELb1ELb0ELb0ELb1ENS_16Flash_fwd_paramsEEEvRKT8_iiiii)
$_ZN5flash24flash_fwd_splitkv_kernelI23Flash_fwd_kernel_traitsILi64ELi64ELi256ELi4ELb0ELb0EN7cutlass6half_tE19Flash_kernel_traitsILi64ELi64ELi256ELi4ES3_EELb0ELb1ELb0ELb0ELb1ELb0ELb0ELb1EEEvNS_16Flash_fwd_paramsE$_ZN5flash30compute_attn_1rowblock_splitkvI23Flash_fwd_kernel_traitsILi64ELi64ELi256ELi4ELb0ELb0EN7cutlass6half_tE19Flash_kernel_traitsILi64ELi64ELi256ELi4ES3_EELb0ELb1ELb0ELb0ELb1ELb0ELb0ELb1ENS_16Flash_fwd_paramsEEEvRKT8_iiiii:
        /* <DEDUP_REMOVED lines=41> */
.L_x_6346:
[----:B------:R-:W-:Y:S05]  /*0300*/  BSYNC.RECONVERGENT B0 ;  /* 0x0000000000007941 */ /* 0x000fea0003800200 */
.L_x_6345:
[----:B------:R-:W-:Y:S04]  /*0310*/  BSSY.RECONVERGENT B0, `(.L_x_6347) ;  /* 0x0000007000007945 */ /* 0x000fe80003800200 */
[----:B------:R-:W-:Y:S05]  /*0320*/  @!P4 BRA `(.L_x_6348) ;  /* 0x000000000014c947 */ /* 0x000fea0003800000 */
[----:B-----5:R-:W3:Y:S02]  /*0330*/  LD.E.U8 R0, desc[UR4][R134.64+0x1b2] ;  /* 0x0001b20486007980 */ /* 0x020ee4000c101100 */
[----:B---3--:R-:W-:-:S13]  /*0340*/  ISETP.NE.AND P0, PT, R0, RZ, PT ;  /* 0x000000ff0000720c */ /* 0x008fda0003f05270 */
[----:B------:R-:W3:Y:S02]  /*0350*/  @P0 LD.E R0, desc[UR4][R2.64+0x4] ;  /* 0x0000040402000980 */ /* 0x000ee4000c101900 */
[----:B---3--:R-:W-:-:S06]  /*0360*/  @P0 IADD3 R0, PT, PT, R0, -R14, RZ ;  /* 0x8000000e00000210 */ /* 0x008fcc0007ffe0ff */
[----:B------:R3:W5:Y:S02]  /*0370*/  @!P0 LD.E R0, desc[UR4][R2.64] ;  /* 0x0000000402008980 */ /* 0x000764000c101900 */
.L_x_6348:
[----:B------:R-:W-:Y:S05]  /*0380*/  BSYNC.RECONVERGENT B0 ;  /* 0x0000000000007941 */ /* 0x000fea0003800200 */
.L_x_6347:
        /* <DEDUP_REMOVED lines=11> */
.L_x_6350:
[----:B--23--:R-:W2:Y:S01]  /*0440*/  LD.E.64 R2, desc[UR4][R134.64+0x108] ;  /* 0x0001080486027980 */ /* 0x00cea2000c101b00 */
[----:B------:R-:W-:Y:S01]  /*0450*/  BSSY.RECONVERGENT B0, `(.L_x_6352) ;  /* 0x0000006000007945 */ /* 0x000fe20003800200 */
[----:B------:R-:W-:Y:S01]  /*0460*/  IMAD.MOV.U32 R0, RZ, RZ, RZ ;  /* 0x000000ffff007224 */ /* 0x000fe200078e00ff */
[----:B--2---:R-:W-:-:S04]  /*0470*/  ISETP.NE.U32.AND P0, PT, R2, RZ, PT ;  /* 0x000000ff0200720c */ /* 0x004fc80003f05070 */
[----:B------:R-:W-:-:S13]  /*0480*/  ISETP.NE.AND.EX P0, PT, R3, RZ, PT, P0 ;  /* 0x000000ff0300720c */ /* 0x000fda0003f05300 */
[----:B------:R-:W-:Y:S05]  /*0490*/  @!P0 BRA `(.L_x_6353) ;  /* 0x0000000000048947 */ /* 0x000fea0003800000 */
[----:B------:R2:W5:Y:S02]  /*04a0*/  LD.E R0, desc[UR4][R134.64+0xbc] ;  /* 0x0000bc0486007980 */ /* 0x000564000c101900 */
.L_x_6353:
[----:B------:R-:W-:Y:S05]  /*04b0*/  BSYNC.RECONVERGENT B0 ;  /* 0x0000000000007941 */ /* 0x000fea0003800200 */
.L_x_6352:
[----:B-----5:R-:W-:Y:S02]  /*04c0*/  IADD3 R228, PT, PT, R116, R0, RZ ;  /* 0x0000000074e47210 */ /* 0x020fe40007ffe0ff */
.L_x_6351:
[----:B------:R-:W-:Y:S05]  /*04d0*/  BSYNC.RECONVERGENT B1 ;  /* 0x0000000000017941 */ /* 0x000fea0003800200 */
.L_x_6349:
[----:B------:R-:W3:Y:S01]  /*04e0*/  S2R R38, SR_CTAID.X ;  /* 0x0000000000267919 */ /* 0x000ee20000002500 */
[----:B------:R-:W-:Y:S01]  /*04f0*/  MOV R20, 0x50 ;  /* 0x0000005000147802 */ /* 0x000fe20000000f00 */
[----:B------:R-:W-:-:S03]  /*0500*/  IMAD.MOV.U32 R3, RZ, RZ, 0x0 ;  /* 0x00000000ff037424 */ /* 0x000fc600078e00ff */
[----:B------:R-:W-:Y:S01]  /*0510*/  MOV R2, R20 ;  /* 0x0000001400027202 */ /* 0x000fe20000000f00 */
[----:B---3--:R-:W-:-:S05]  /*0520*/  IMAD.SHL.U32 R167, R38, 0x40, RZ ;  /* 0x0000004026a77824 */ /* 0x008fca00078e00ff */
[----:B------:R-:W-:-:S13]  /*0530*/  ISETP.GT.AND P0, PT, R16, R167, PT ;  /* 0x000000a71000720c */ /* 0x000fda0003f04270 */
[----:B-12-4-:R-:W-:Y:S05]  /*0540*/  @!P0 RET.REL.NODEC R2 `(_ZN5flash24flash_fwd_splitkv_kernelI23Flash_fwd_kernel_traitsILi64ELi64ELi256ELi4ELb0ELb0EN7cutlass6half_tE19Flash_kernel_traitsILi64ELi64ELi256ELi4ES3_EELb0ELb1ELb0ELb0ELb1ELb0ELb0ELb1EEEvNS_16Flash_fwd_paramsE) ;  /* 0xfffffff802ac8950 */ /* 0x016fea0003c3ffff */
        /* <DEDUP_REMOVED lines=23> */
[----:B------:R-:W-:Y:S02]  /*06c0*/  VIMNMX3 R40, R4, R3, R0, PT ;  /* 0x000000030428720f */ /* 0x000fe40003800100 */
[----:B------:R-:W-:-:S03]  /*06d0*/  VIMNMX R42, PT, PT, RZ, R2, !PT ;  /* 0x00000002ff2a7248 */ /* 0x000fc60007fe0100 */
[----:B------:R2:W-:Y:S01]  /*06e0*/  STL [R1+0x30], R40 ;  /* 0x0000302801007387 */ /* 0x0005e20000100800 */
[----:B------:R-:W-:-:S03]  /*06f0*/  ISETP.GE.AND P0, PT, R42, R40, PT ;  /* 0x000000282a00720c */ /* 0x000fc60003f06270 */
[----:B------:R2:W-:Y:S10]  /*0700*/  STL [R1+0x5c], R42 ;  /* 0x00005c2a01007387 */ /* 0x0005f40000100800 */
        /* <DEDUP_REMOVED lines=29> */
[----:B------:R-:W-:-:S04]  /*08e0*/  IMAD.WIDE.U32 R8, R10, R18, R8 ;  /* 0x000000120a087225 */ /* 0x000fc800078e0008 */
[----:B------:R-:W-:-:S06]  /*08f0*/  IMAD.IADD R7, R9, 0x1, R6 ;  /* 0x0000000109077824 */ /* 0x000fcc00078e0206 */
[----:B------:R-:W-:Y:S01]  /*0900*/  @!P0 MOV R6, R8 ;  /* 0x0000000800068202 */ /* 0x000fe20000000f00 */
[----:B------:R-:W-:-:S04]  /*0910*/  @!P0 IMAD R12, R3, R0, RZ ;  /* 0x00000000030c8224 */ /* 0x000fc800078e02ff */
[----:B------:R-:W-:-:S04]  /*0920*/  @!P0 IMAD.WIDE.U32 R10, R2, R0, R6 ;  /* 0x00000000020a8225 */ /* 0x000fc800078e0006 */
[----:B------:R-:W-:Y:S01]  /*0930*/  @!P0 IMAD.IADD R11, R11, 0x1, R12 ;  /* 0x000000010b0b8824 */ /* 0x000fe200078e020c */
[----:B-----5:R-:W-:Y:S01]  /*0940*/  @!P0 LEA R12, P1, R10, R4, 0x1 ;  /* 0x000000040a0c8211 */ /* 0x020fe200078208ff */
[----:B------:R-:W-:Y:S02]  /*0950*/  IMAD R15, R15, R41, R18 ;  /* 0x000000290f0f7224 */ /* 0x000fe400078e0212 */
[----:B------:R-:W-:Y:S01]  /*0960*/  VIADD R14, R0, 0x10 ;  /* 0x00000010000e7836 */ /* 0x000fe20000000000 */
[----:B------:R-:W-:Y:S02]  /*0970*/  @!P0 LEA.HI.X R13, R10, R5, R11, 0x1, P1 ;  /* 0x000000050a0d8211 */ /* 0x000fe400008f0c0b */
[----:B------:R-:W-:Y:S01]  /*0980*/  IADD3 R11, PT, PT, R0, 0x20, RZ ;  /* 0x00000020000b7810 */ /* 0x000fe20007ffe0ff */
[----:B------:R-:W-:Y:S01]  /*0990*/  IMAD R10, R17, R15, R167 ;  /* 0x0000000f110a7224 */ /* 0x000fe200078e02a7 */
[----:B------:R-:W-:Y:S02]  /*09a0*/  ISETP.GE.AND P2, PT, R14, R16, PT ;  /* 0x000000100e00720c */ /* 0x000fe40003f46270 */
[----:B------:R-:W-:-:S02]  /*09b0*/  LOP3.LUT P1, R209, R209, 0x7, RZ, 0xc0, !PT ;  /* 0x00000007d1d17812 */ /* 0x000fc4000782c0ff */
[----:B------:R-:W-:Y:S01]  /*09c0*/  ISETP.GE.AND P3, PT, R11, R16, PT ;  /* 0x000000100b00720c */ /* 0x000fe20003f66270 */
[----:B------:R1:W-:Y:S01]  /*09d0*/  @!P0 ST.E.128 desc[UR4][R12.64], RZ ;  /* 0x000000ff0c008985 */ /* 0x0003e2000c101d04 */
[----:B------:R-:W-:Y:S02]  /*09e0*/  IADD3 R11, P0, PT, R10, R0, RZ ;  /* 0x000000000a0b7210 */ /* 0x000fe40007f1e0ff */
[C---:B------:R-:W-:Y:S02]  /*09f0*/  ISETP.GE.OR P6, PT, R0.reuse, R16, P1 ;  /* 0x000000100000720c */ /* 0x040fe40000fc6670 */
[C---:B------:R-:W-:Y:S02]  /*0a00*/  ISETP.NE.OR P5, PT, R209.reuse, RZ, P2 ;  /* 0x000000ffd100720c */ /* 0x040fe400017a5670 */
[----:B------:R-:W-:Y:S01]  /*0a10*/  ISETP.NE.OR P4, PT, R209, RZ, P3 ;  /* 0x000000ffd100720c */ /* 0x000fe20001f85670 */
[----:B-1----:R-:W-:Y:S01]  /*0a20*/  VIADD R12, R0, 0x30 ;  /* 0x00000030000c7836 */ /* 0x002fe20000000000 */
[----:B------:R-:W-:-:S02]  /*0a30*/  LEA.HI.X.SX32 R13, R10, RZ, 0x1, P0 ;  /* 0x000000ff0a0d7211 */ /* 0x000fc400000f0eff */
[C---:B------:R-:W-:Y:S02]  /*0a40*/  LEA R10, P0, R11.reuse, R134, 0x2 ;  /* 0x000000860b0a7211 */ /* 0x040fe400078010ff */
[----:B------:R-:W-:Y:S02]  /*0a50*/  ISETP.GE.AND P1, PT, R12, R16, PT ;  /* 0x000000100c00720c */ /* 0x000fe40003f26270 */
        /* <DEDUP_REMOVED lines=18> */
.L_x_6356:
[----:B------:R-:W-:Y:S05]  /*0b80*/  BSYNC.RECONVERGENT B0 ;  /* 0x0000000000007941 */ /* 0x000fea0003800200 */
.L_x_6355:
        /* <DEDUP_REMOVED lines=13> */
.L_x_6358:
[----:B------:R-:W-:Y:S05]  /*0c60*/  BSYNC.RECONVERGENT B0 ;  /* 0x0000000000007941 */ /* 0x000fea0003800200 */
.L_x_6357:
        /* <DEDUP_REMOVED lines=12> */
.L_x_6360:
[----:B------:R-:W-:Y:S05]  /*0d30*/  BSYNC.RECONVERGENT B0 ;  /* 0x0000000000007941 */ /* 0x000fea0003800200 */
.L_x_6359:
[----:B------:R-:W-:Y:S01]  /*0d40*/  ISETP.NE.AND P0, PT, R19, RZ, PT ;  /* 0x000000ff1300720c */ /* 0x000fe20003f05270 */
[----:B---3--:R-:W-:Y:S01]  /*0d50*/  IMAD.MOV.U32 R2, RZ, RZ, R20 ;  /* 0x000000ffff027224 */ /* 0x008fe200078e0014 */
[----:B------:R-:W-:Y:S01]  /*0d60*/  MOV R3, 0x0 ;  /* 0x0000000000037802 */ /* 0x000fe20000000f00 */
[----:B------:R-:W-:Y:S04]  /*0d70*/  @!P6 ST.E desc[UR4][R10.64], R18 ;  /* 0x000000120a00e985 */ /* 0x000fe8000c101904 */
[----:B------:R-:W-:Y:S04]  /*0d80*/  @!P5 ST.E desc[UR4][R10.64+0x40], R17 ;  /* 0x000040110a00d985 */ /* 0x000fe8000c101904 */
[----:B------:R1:W-:Y:S02]  /*0d90*/  @!P4 ST.E desc[UR4][R10.64+0x80], R16 ;  /* 0x000080100a00c985 */ /* 0x0003e4000c101904 */
[----:B-12---:R-:W-:Y:S05]  /*0da0*/  @P0 RET.REL.NODEC R2 `(_ZN5flash24flash_fwd_splitkv_kernelI23Flash_fwd_kernel_traitsILi64ELi64ELi256ELi4ELb0ELb0EN7cutlass6half_tE19Flash_kernel_traitsILi64ELi64ELi256ELi4ES3_EELb0ELb1ELb0ELb0ELb1ELb0ELb0ELb1EEEvNS_16Flash_fwd_paramsE) ;  /* 0xfffffff002940950 */ /* 0x006fea0003c3ffff */
[----:B------:R-:W-:Y:S02]  /*0db0*/  MOV R0, 0x7f800000 ;  /* 0x7f80000000007802 */ /* 0x000fe40000000f00 */
[----:B------:R-:W-:Y:S02]  /*0dc0*/  MOV R2, R20 ;  /* 0x0000001400027202 */ /* 0x000fe40000000f00 */
[----:B------:R-:W-:Y:S01]  /*0dd0*/  MOV R3, 0x0 ;  /* 0x0000000000037802 */ /* 0x000fe20000000f00 */
[----:B------:R1:W-:Y:S03]  /*0de0*/  ST.E desc[UR4][R10.64+0xc0], R0 ;  /* 0x0000c0000a007985 */ /* 0x0003e6000c101904 */
[----:B-1----:R-:W-:Y:S05]  /*0df0*/  RET.REL.NODEC R2 `(_ZN5flash24flash_fwd_splitkv_kernelI23Flash_fwd_kernel_traitsILi64ELi64ELi256ELi4ELb0ELb0EN7cutlass6half_tE19Flash_kernel_traitsILi64ELi64ELi256ELi4ES3_EELb0ELb1ELb0ELb0ELb1ELb0ELb0ELb1EEEvNS_16Flash_fwd_paramsE) ;  /* 0xfffffff002807950 */ /* 0x002fea0003c3ffff */
.L_x_6354:
[----:B------:R-:W3:Y:S04]  /*0e00*/  LD.E.64 R2, desc[UR4][R134.64+0x158] ;  /* 0x0001580486027980 */ /* 0x000ee8000c101b00 */
[----:B------:R-:W4:Y:S01]  /*0e10*/  LD.E.64 R20, desc[UR4][R134.64+0x160] ;  /* 0x0001600486147980 */ /* 0x000f22000c101b00 */
[----:B------:R-:W-:Y:S01]  /*0e20*/  IMAD.MOV.U32 R8, RZ, RZ, R41 ;  /* 0x000000ffff087224 */ /* 0x000fe200078e0029 */
[----:B------:R-:W1:Y:S01]  /*0e30*/  S2R R39, SR_CTAID.Z ;  /* 0x0000000000277919 */ /* 0x000e620000002700 */
        /* <DEDUP_REMOVED lines=26> */
[----:B-----5:R-:W-:Y:S02]  /*0fe0*/  IABS R8, R13 ;  /* 0x0000000d00087213 */ /* 0x020fe40000000000 */
        /* <DEDUP_REMOVED lines=8> */
[----:B------:R-:W3:Y:S02]  /*1070*/  LD.E.64 R8, desc[UR4][R10.64+0x50] ;  /* 0x000050040a087980 */ /* 0x000ee4000c101b00 */
        /* <DEDUP_REMOVED lines=72> */
.L_x_6362:
        /* <DEDUP_REMOVED lines=9> */
[----:B---3--:R-:W3:Y:S01]  /*1590*/  LD.E.64 R20, desc[UR4][R10.64+0x50] ;  /* 0x000050040a147980 */ /* 0x008ee2000c101b00 */
[----:B------:R-:W-:-:S02]  /*15a0*/  IABS R9, R39 ;  /* 0x0000002700097213 */ /* 0x000fc40000000000 */
[----:B-----5:R-:W-:Y:S02]  /*15b0*/  @!P0 SHF.R.S32.HI R13, RZ, 0x1f, R8 ;  /* 0x0000001fff0d8819 */ /* 0x020fe40000011408 */
[----:B------:R-:W-:Y:S02]  /*15c0*/  CS2R R32, SRZ ;  /* 0x0000000000207805 */ /* 0x000fe4000001ff00 */
[----:B------:R-:W-:Y:S02]  /*15d0*/  MOV R17, RZ ;  /* 0x000000ff00117202 */ /* 0x000fe40000000f00 */
[----:B----4-:R-:W-:-:S04]  /*15e0*/  IABS R0, R16 ;  /* 0x0000001000007213 */ /* 0x010fc80000000000 */
[----:B------:R-:W4:Y:S08]  /*15f0*/  I2F.RP R2, R0 ;  /* 0x0000000000027306 */ /* 0x000f300000209400 */
[----:B----4-:R-:W4:Y:S02]  /*1600*/  MUFU.RCP R2, R2 ;  /* 0x0000000200027308 */ /* 0x010f240000001000 */
[----:B----4-:R-:W-:-:S06]  /*1610*/  IADD3 R2, PT, PT, R2, 0xffffffe, RZ ;  /* 0x0ffffffe02027810 */ /* 0x010fcc0007ffe0ff */
[----:B------:R-:W4:Y:S01]  /*1620*/  F2I.FTZ.U32.TRUNC.NTZ R3, R2 ;  /* 0x0000000200037305 */ /* 0x000f22000021f000 */
[----:B------:R-:W-:Y:S01]  /*1630*/  IABS R7, R16 ;  /* 0x0000001000077213 */ /* 0x000fe20000000000 */
[----:B----4-:R-:W-:-:S04]  /*1640*/  IMAD.MOV R2, RZ, RZ, -R3 ;  /* 0x000000ffff027224 */ /* 0x010fc800078e0a03 */
[----:B------:R-:W-:Y:S01]  /*1650*/  IMAD R6, R2, R0, RZ ;  /* 0x0000000002067224 */ /* 0x000fe200078e02ff */
[----:B------:R-:W-:-:S05]  /*1660*/  MOV R2, RZ ;  /* 0x000000ff00027202 */ /* 0x000fca0000000f00 */
[----:B------:R-:W-:Y:S01]  /*1670*/  IMAD.HI.U32 R6, R3, R6, R2 ;  /* 0x0000000603067227 */ /* 0x000fe200078e0002 */
[----:B------:R-:W-:-:S03]  /*1680*/  IADD3 R2, PT, PT, RZ, -R7, RZ ;  /* 0x80000007ff027210 */ /* 0x000fc60007ffe0ff */
[----:B------:R-:W-:-:S04]  /*1690*/  IMAD.MOV.U32 R3, RZ, RZ, R9 ;  /* 0x000000ffff037224 */ /* 0x000fc800078e0009 */
[----:B------:R-:W-:-:S04]  /*16a0*/  IMAD.HI.U32 R7, R6, R3, RZ ;  /* 0x0000000306077227 */ /* 0x000fc800078e00ff */
[----:B------:R-:W-:Y:S01]  /*16b0*/  IMAD R6, R7, R2, R3 ;  /* 0x0000000207067224 */ /* 0x000fe200078e0203 */
[----:B------:R-:W-:-:S04]  /*16c0*/  @!P0 SHF.R.S32.HI R3, RZ, 0x1f, R12 ;  /* 0x0000001fff038819 */ /* 0x000fc8000001140c */
[----:B------:R-:W-:Y:S01]  /*16d0*/  ISETP.GT.U32.AND P1, PT, R0, R6, PT ;  /* 0x000000060000720c */ /* 0x000fe20003f24070 */
[----:B--2---:R-:W-:-:S04]  /*16e0*/  @!P0 IMAD R2, R231, R12, RZ ;  /* 0x0000000ce7028224 */ /* 0x004fc800078e02ff */
[----:B------:R-:W-:Y:S02]  /*16f0*/  @!P0 IMAD R9, R3, R230, R2 ;  /* 0x000000e603098224 */ /* 0x000fe400078e0202 */
[----:B------:R-:W-:-:S04]  /*1700*/  @!P0 IMAD.WIDE.U32 R2, R230, R12, RZ ;  /* 0x0000000ce6028225 */ /* 0x000fc800078e00ff */
[----:B------:R-:W-:Y:S02]  /*1710*/  @!P0 IMAD R5, R5, R8, RZ ;  /* 0x0000000805058224 */ /* 0x000fe400078e02ff */
[----:B------:R-:W-:Y:S01]  /*1720*/  @!P1 IADD3 R6, PT, PT, R6, -R0, RZ ;  /* 0x8000000006069210 */ /* 0x000fe20007ffe0ff */
[----:B------:R-:W-:Y:S01]  /*1730*/  @!P0 IMAD.IADD R3, R3, 0x1, R9 ;  /* 0x0000000103038824 */ /* 0x000fe200078e0209 */
[----:B------:R-:W-:Y:S01]  /*1740*/  @P0 IADD3 R9, PT, PT, R12, R14, RZ ;  /* 0x0000000e0c090210 */ /* 0x000fe20007ffe0ff */
[----:B------:R-:W-:Y:S01]  /*1750*/  @!P0 IMAD R13, R4, R13, R5 ;  /* 0x0000000d040d8224 */ /* 0x000fe200078e0205 */
[----:B------:R-:W-:Y:S01]  /*1760*/  ISETP.GE.U32.AND P3, PT, R6, R0, PT ;  /* 0x000000000600720c */ /* 0x000fe20003f66070 */
[----:B------:R-:W-:-:S04]  /*1770*/  @!P0 IMAD.WIDE.U32 R4, R4, R8, R2 ;  /* 0x0000000804048225 */ /* 0x000fc800078e0002 */
        /* <DEDUP_REMOVED lines=10> */
[----:B------:R-:W-:Y:S01]  /*1820*/  LEA R13, R40, 0xffffff00, 0x8 ;  /* 0xffffff00280d7811 */ /* 0x000fe200078e40ff */
[----:B------:R-:W-:Y:S01]  /*1830*/  @!P0 IMAD R6, R67, R12, RZ ;  /* 0x0000000c43068224 */ /* 0x000fe200078e02ff */
[----:B------:R-:W-:-:S02]  /*1840*/  @!P0 SHF.R.S32.HI R5, RZ, 0x1f, R12 ;  /* 0x0000001fff058819 */ /* 0x000fc4000001140c */
[----:B------:R-:W-:Y:S02]  /*1850*/  MOV R2, R4 ;  /* 0x0000000400027202 */ /* 0x000fe40000000f00 */
        /* <DEDUP_REMOVED lines=13> */
[----:B------:R-:W-:Y:S02]  /*1930*/  @!P0 MOV R2, R6 ;  /* 0x0000000600028202 */ /* 0x000fe40000000f00 */
[----:B------:R-:W-:Y:S01]  /*1940*/  @P0 IADD3 R12, PT, PT, R12, R14, RZ ;  /* 0x0000000e0c0c0210 */ /* 0x000fe20007ffe0ff */
[----:B---3--:R-:W-:Y:S01]  /*1950*/  IMAD R14, R21, R0, RZ ;  /* 0x00000000150e7224 */ /* 0x008fe200078e02ff */
        /* <DEDUP_REMOVED lines=12> */
[----:B-1----:R-:W-:Y:S02]  /*1a20*/  @P0 MOV R8, R2 ;  /* 0x0000000200080202 */ /* 0x002fe40000000f00 */
.L_x_6363:
[----:B------:R-:W-:Y:S05]  /*1a30*/  BSYNC.RECONVERGENT B0 ;  /* 0x0000000000007941 */ /* 0x000fea0003800200 */
.L_x_6361:
        /* <DEDUP_REMOVED lines=18> */
[----:B------:R-:W-:-:S04]  /*1b60*/  IMAD.HI.U32 R3, R3, R0, R2 ;  /* 0x0000000003037227 */ /* 0x000fc800078e0002 */
[----:B------:R-:W-:-:S05]  /*1b70*/  IMAD.MOV R0, RZ, RZ, -R5 ;  /* 0x000000ffff007224 */ /* 0x000fca00078e0a05 */
[----:B------:R-:W-:Y:S01]  /*1b80*/  MOV R2, R0 ;  /* 0x0000000000027202 */ /* 0x000fe20000000f00 */
[----:B------:R-:W-:-:S04]  /*1b90*/  IMAD.HI.U32 R0, R3, R9, RZ ;  /* 0x0000000903007227 */ /* 0x000fc800078e00ff */
[----:B------:R-:W-:Y:S01]  /*1ba0*/  IMAD R2, R0, R2, R9 ;  /* 0x0000000200027224 */ /* 0x000fe200078e0209 */
[----:B------:R-:W1:Y:S04]  /*1bb0*/  S2R R10, SR_CgaCtaId ;  /* 0x00000000000a7919 */ /* 0x000e680000008800 */
[----:B------:R-:W-:Y:S01]  /*1bc0*/  ISETP.GT.U32.AND P1, PT, R4, R2, PT ;  /* 0x000000020400720c */ /* 0x000fe20003f24070 */
[----:B------:R-:W-:Y:S02]  /*1bd0*/  IMAD.SHL.U32 R46, R209, 0x8, RZ ;  /* 0x00000008d12e7824 */ /* 0x000fe400078e00ff */
[----:B------:R-:W-:-:S10]  /*1be0*/  IMAD.MOV.U32 R36, RZ, RZ, RZ ;  /* 0x000000ffff247224 */ /* 0x000fd400078e00ff */
[----:B------:R-:W-:Y:S01]  /*1bf0*/  @!P1 IMAD.IADD R2, R2, 0x1, -R4 ;  /* 0x0000000102029824 */ /* 0x000fe200078e0a04 */
[----:B------:R-:W-:Y:S01]  /*1c00*/  LOP3.LUT R3, R39, R16, RZ, 0x3c, !PT ;  /* 0x0000001027037212 */ /* 0x000fe200078e3cff */
[----:B------:R1:W5:Y:S03]  /*1c10*/  @P6 LD.E R36, desc[UR4][R34.64] ;  /* 0x0000000422246980 */ /* 0x000366000c101900 */
[----:B------:R-:W-:Y:S02]  /*1c20*/  ISETP.GE.U32.AND P4, PT, R2, R4, PT ;  /* 0x000000040200720c */ /* 0x000fe40003f86070 */
[C---:B------:R-:W-:Y:S02]  /*1c30*/  LOP3.LUT R2, R46.reuse, 0x1c0, RZ, 0xc0, !PT ;  /* 0x000001c02e027812 */ /* 0x040fe400078ec0ff */
[C---:B------:R-:W-:Y:S02]  /*1c40*/  LOP3.LUT R18, R46.reuse, 0x38, RZ, 0xc0, !PT ;  /* 0x000000382e127812 */ /* 0x040fe400078ec0ff */
[----:B------:R-:W-:-:S02]  /*1c50*/  LOP3.LUT R5, R46, 0x1e00, RZ, 0xc0, !PT ;  /* 0x00001e002e057812 */ /* 0x000fc400078ec0ff */
[----:B------:R-:W-:Y:S02]  /*1c60*/  LOP3.LUT R4, R2, 0x38, R209, 0xf8, !PT ;  /* 0x0000003802047812 */ /* 0x000fe400078ef8d1 */
[----:B------:R-:W-:Y:S02]  /*1c70*/  @!P1 IADD3 R0, PT, PT, R0, 0x1, RZ ;  /* 0x0000000100009810 */ /* 0x000fe40007ffe0ff */
[----:B------:R-:W-:Y:S02]  /*1c80*/  MOV R9, 0x400 ;  /* 0x0000040000097802 */ /* 0x000fe40000000f00 */
[----:B------:R-:W-:Y:S02]  /*1c90*/  ISETP.GE.AND P3, PT, R3, RZ, PT ;  /* 0x000000ff0300720c */ /* 0x000fe40003f66270 */
[----:B------:R-:W-:Y:S01]  /*1ca0*/  ISETP.NE.AND P1, PT, R16, RZ, PT ;  /* 0x000000ff1000720c */ /* 0x000fe20003f25270 */
[----:B------:R-:W-:Y:S01]  /*1cb0*/  @P4 VIADD R0, R0, 0x1 ;  /* 0x0000000100004836 */ /* 0x000fe20000000000 */
[----:B-1----:R-:W-:-:S02]  /*1cc0*/  LEA R220, R10, R9, 0x18 ;  /* 0x000000090adc7211 */ /* 0x002fc400078ec0ff */
[----:B------:R-:W-:Y:S01]  /*1cd0*/  LOP3.LUT R34, R5, R4, R18, 0xf6, !PT ;  /* 0x0000000405227212 */ /* 0x000fe200078ef612 */
[----:B------:R-:W-:Y:S01]  /*1ce0*/  IMAD R4, R17, R66, RZ ;  /* 0x0000004211047224 */ /* 0x000fe200078e02ff */
[----:B------:R-:W-:-:S03]  /*1cf0*/  IADD3 R2, P2, PT, R18, R8, RZ ;  /* 0x0000000812027210 */ /* 0x000fc60007f5e0ff */
[----:B------:R-:W-:Y:S01]  /*1d00*/  IMAD R11, R13, R67, R4 ;  /* 0x000000430d0b7224 */ /* 0x000fe200078e0204 */
[----:B------:R-:W-:Y:S01]  /*1d10*/  MOV R12, R0 ;  /* 0x00000000000c7202 */ /* 0x000fe20000000f00 */
[----:B------:R-:W-:-:S04]  /*1d20*/  IMAD.X R3, RZ, RZ, R14, P2 ;  /* 0x000000ffff037224 */ /* 0x000fc800010e060e */
[----:B------:R-:W-:Y:S01]  /*1d30*/  @!P3 IMAD.MOV R12, RZ, RZ, -R12 ;  /* 0x000000ffff0cb224 */ /* 0x000fe200078e0a0c */
[----:B------:R-:W-:Y:S01]  /*1d40*/  @!P1 LOP3.LUT R12, RZ, R16, RZ, 0x33, !PT ;  /* 0x00000010ff0c9212 */ /* 0x000fe200078e33ff */
[----:B------:R-:W-:Y:S01]  /*1d50*/  IMAD.WIDE.U32 R2, R13, R66, R2 ;  /* 0x000000420d027225 */ /* 0x000fe200078e0002 */
[----:B------:R-:W-:Y:S02]  /*1d60*/  SHF.R.U32.HI R78, RZ, 0x3, R209 ;  /* 0x00000003ff4e7819 */ /* 0x000fe400000116d1 */
[----:B------:R-:W-:Y:S01]  /*1d70*/  SHF.R.S32.HI R35, RZ, 0x1f, R12 ;  /* 0x0000001fff237819 */ /* 0x000fe2000001140c */
[----:B------:R-:W-:Y:S02]  /*1d80*/  IMAD.IADD R3, R3, 0x1, R11 ;  /* 0x0000000103037824 */ /* 0x000fe400078e020b */
[----:B------:R-:W-:Y:S02]  /*1d90*/  IMAD.MOV.U32 R79, RZ, RZ, RZ ;  /* 0x000000ffff4f7224 */ /* 0x000fe400078e00ff */
[----:B------:R-:W-:-:S04]  /*1da0*/  IMAD.WIDE.U32 R2, R12, R30, R2 ;  /* 0x0000001e0c027225 */ /* 0x000fc800078e0002 */
[----:B------:R-:W-:Y:S01]  /*1db0*/  IMAD R11, R231, R78, RZ ;  /* 0x0000004ee70b7224 */ /* 0x000fe200078e02ff */
[C---:B------:R-:W-:Y:S01]  /*1dc0*/  SHF.L.U64.HI R92, R230.reuse, 0x4, R231 ;  /* 0x00000004e65c7819 */ /* 0x040fe200000102e7 */
[----:B------:R-:W-:Y:S01]  /*1dd0*/  IMAD.SHL.U32 R77, R230, 0x10, RZ ;  /* 0x00000010e64d7824 */ /* 0x000fe200078e00ff */
[C---:B------:R-:W-:Y:S02]  /*1de0*/  SHF.L.U64.HI R115, R66.reuse, 0x4, R67 ;  /* 0x0000000442737819 */ /* 0x040fe40000010243 */
[----:B------:R-:W-:Y:S02]  /*1df0*/  SHF.L.U32 R109, R66, 0x4, RZ ;  /* 0x00000004426d7819 */ /* 0x000fe400000006ff */
[----:B------:R-:W-:Y:S01]  /*1e00*/  LEA R85, R34, R220, 0x1 ;  /* 0x000000dc22557211 */ /* 0x000fe200078e08ff */
        /* <DEDUP_REMOVED lines=8> */
[----:B------:R-:W-:Y:S01]  /*1e90*/  IADD3 R4, P1, PT, R18, R0, RZ ;  /* 0x0000000012047210 */ /* 0x000fe20007f3e0ff */
[----:B------:R-:W-:-:S04]  /*1ea0*/  IMAD R0, R31, R12, RZ ;  /* 0x0000000c1f007224 */ /* 0x000fc800078e02ff */
[----:B------:R-:W-:Y:S01]  /*1eb0*/  IMAD.X R5, RZ, RZ, R8, P1 ;  /* 0x000000ffff057224 */ /* 0x000fe200008e0608 */
[----:B------:R-:W-:Y:S01]  /*1ec0*/  @!P0 MOV R111, R7 ;  /* 0x00000007006f8202 */ /* 0x000fe20000000f00 */
[-C--:B------:R-:W-:Y:S02]  /*1ed0*/  IMAD R8, R23, R39.reuse, RZ ;  /* 0x0000002717087224 */ /* 0x080fe400078e02ff */
[----:B------:R-:W-:-:S04]  /*1ee0*/  IMAD.WIDE.U32 R4, R22, R39, R4 ;  /* 0x0000002716047225 */ /* 0x000fc800078e0004 */
[--C-:B------:R-:W-:Y:S02]  /*1ef0*/  @!P0 IMAD.MOV.U32 R110, RZ, RZ, R6.reuse ;  /* 0x000000ffff6e8224 */ /* 0x100fe400078e0006 */
[----:B------:R-:W-:Y:S02]  /*1f00*/  @P0 IMAD.MOV.U32 R110, RZ, RZ, R6 ;  /* 0x000000ffff6e0224 */ /* 0x000fe400078e0006 */
[----:B------:R-:W-:Y:S01]  /*1f10*/  @P0 IMAD.MOV.U32 R111, RZ, RZ, R7 ;  /* 0x000000ffff6f0224 */ /* 0x000fe200078e0007 */
[----:B------:R-:W-:Y:S01]  /*1f20*/  IADD3 R6, P0, PT, R18, R19, RZ ;  /* 0x0000001312067210 */ /* 0x000fe20007f1e0ff */
[----:B------:R-:W-:Y:S02]  /*1f30*/  IMAD R0, R35, R30, R0 ;  /* 0x0000001e23007224 */ /* 0x000fe400078e0200 */
[----:B------:R-:W-:Y:S02]  /*1f40*/  IMAD.IADD R5, R5, 0x1, R8 ;  /* 0x0000000105057824 */ /* 0x000fe400078e0208 */
[----:B------:R-:W-:Y:S01]  /*1f50*/  IMAD.WIDE.U32 R8, R38, 0x40, R78 ;  /* 0x0000004026087825 */ /* 0x000fe200078e004e */
[----:B------:R-:W-:-:S02]  /*1f60*/  IADD3.X R7, PT, PT, RZ, R15, RZ, P0, !PT ;  /* 0x0000000fff077210 */ /* 0x000fc400007fe4ff */
[----:B------:R-:W-:Y:S01]  /*1f70*/  IADD3 R3, PT, PT, R3, R0, RZ ;  /* 0x0000000003037210 */ /* 0x000fe20007ffe0ff */
[----:B------:R-:W-:Y:S02]  /*1f80*/  IMAD R0, R9, R110, RZ ;  /* 0x0000006e09007224 */ /* 0x000fe400078e02ff */
[----:B------:R-:W-:Y:S01]  /*1f90*/  IMAD.WIDE.U32 R6, R78, R230, R6 ;  /* 0x000000e64e067225 */ /* 0x000fe200078e0006 */
[----:B------:R-:W-:-:S03]  /*1fa0*/  SHF.R.S32.HI R10, RZ, 0x1f, R116 ;  /* 0x0000001fff0a7819 */ /* 0x000fc60000011474 */
[C---:B------:R-:W-:Y:S02]  /*1fb0*/  IMAD R13, R8.reuse, R111, R0 ;  /* 0x0000006f080d7224 */ /* 0x040fe400078e0200 */
[----:B------:R-:W-:-:S04]  /*1fc0*/  IMAD.WIDE.U32 R4, R8, R110, R4 ;  /* 0x0000006e08047225 */ /* 0x000fc800078e0004 */
[----:B------:R-:W-:Y:S02]  /*1fd0*/  IMAD R9, R67, R78, RZ ;  /* 0x0000004e43097224 */ /* 0x000fe400078e02ff */
[----:B------:R-:W-:Y:S01]  /*1fe0*/  IMAD.WIDE.U32 R2, R78, R66, R2 ;  /* 0x000000424e027225 */ /* 0x000fe200078e0002 */
[----:B----4-:R-:W-:-:S03]  /*1ff0*/  LEA R39, P1, R6, R24, 0x1 ;  /* 0x0000001806277211 */ /* 0x010fc600078208ff */
[----:B------:R-:W-:Y:S01]  /*2000*/  IMAD.IADD R0, R7, 0x1, R11 ;  /* 0x0000000107007824 */ /* 0x000fe200078e020b */
[----:B------:R-:W-:Y:S01]  /*2010*/  LEA R31, P0, R2, R28, 0x1 ;  /* 0x0000001c021f7211 */ /* 0x000fe200078008ff */
[----:B------:R-:W-:Y:S01]  /*2020*/  IMAD.IADD R7, R5, 0x1, R13 ;  /* 0x0000000105077824 */ /* 0x000fe200078e020d */
[----:B------:R-:W-:Y:S02]  /*2030*/  IADD3 R5, PT, PT, R3, R9, RZ ;  /* 0x0000000903057210 */ /* 0x000fe40007ffe0ff */
[----:B------:R-:W-:Y:S02]  /*2040*/  LEA.HI R8, R10, R116, RZ, 0x8 ;  /* 0x000000740a087211 */ /* 0x000fe400078f40ff */
[----:B------:R-:W-:Y:S02]  /*2050*/  LEA.HI.X R38, R6, R25, R0, 0x1, P1 ;  /* 0x0000001906267211 */ /* 0x000fe400008f0c00 */
[----:B------:R-:W-:Y:S01]  /*2060*/  LEA.HI.X R30, R2, R29, R5, 0x1, P0 ;  /* 0x0000001d021e7211 */ /* 0x000fe200000f0c05 */
[----:B------:R-:W-:Y:S01]  /*2070*/  STL [R1+0x38], R39 ;  /* 0x0000382701007387 */ /* 0x000fe20000100800 */
[----:B------:R-:W-:-:S02]  /*2080*/  SHF.L.U32 R2, R40, 0x8, RZ ;  /* 0x0000000828027819 */ /* 0x000fc400000006ff */
[----:B------:R-:W-:Y:S01]  /*2090*/  SHF.R.S32.HI R3, RZ, 0x8, R8 ;  /* 0x00000008ff037819 */ /* 0x000fe20000011408 */
[----:B------:R-:W-:Y:S02]  /*20a0*/  STL [R1+0x40], R31 ;  /* 0x0000401f01007387 */ /* 0x000fe40000100800 */
[----:B------:R-:W-:Y:S02]  /*20b0*/  VIADD R117, R2, 0xffffff00 ;  /* 0xffffff0002757836 */ /* 0x000fe40000000000 */
[----:B------:R-:W-:Y:S01]  /*20c0*/  STL [R1+0x34], R38 ;  /* 0x0000342601007387 */ /* 0x000fe20000100800 */
[----:B------:R-:W-:-:S03]  /*20d0*/  VIMNMX R93, PT, PT, R42, R3, !PT ;  /* 0x000000032a5d7248 */ /* 0x000fc60007fe0100 */
[----:B------:R-:W-:Y:S01]  /*20e0*/  STL [R1+0x3c], R30 ;  /* 0x00003c1e01007387 */ /* 0x000fe20000100800 */
[----:B------:R-:W-:-:S03]  /*20f0*/  MOV R3, R32 ;  /* 0x0000002000037202 */ /* 0x000fc60000000f00 */
[----:B------:R1:W-:Y:S01]  /*2100*/  STL [R1+0x8c], R2 ;  /* 0x00008c0201007387 */ /* 0x0003e20000100800 */
[----:B------:R-:W-:Y:S01]  /*2110*/  ISETP.GT.U32.AND P0, PT, R40, R93, PT ;  /* 0x0000005d2800720c */ /* 0x000fe20003f04070 */
[----:B------:R-:W-:Y:S01]  /*2120*/  IMAD.SHL.U32 R0, R209, 0x4, RZ ;  /* 0x00000004d1007824 */ /* 0x000fe200078e00ff */
[----:B------:R-:W-:Y:S01]  /*2130*/  LEA R112, P2, R4, R26, 0x1 ;  /* 0x0000001a04707211 */ /* 0x000fe200078408ff */
[----:B-1----:R-:W-:-:S05]  /*2140*/  IMAD.MOV.U32 R2, RZ, RZ, R33 ;  /* 0x000000ffff027224 */ /* 0x002fca00078e0021 */
[----:B------:R1:W-:Y:S01]  /*2150*/  STL.64 [R1+0x28], R2 ;  /* 0x0000280201007387 */ /* 0x0003e20000100a00 */
[----:B------:R-:W-:Y:S02]  /*2160*/  LOP3.LUT R132, R0, 0x1c, RZ, 0xc0, !PT ;  /* 0x0000001c00847812 */ /* 0x000fe400078ec0ff */
[----:B------:R-:W-:Y:S02]  /*2170*/  LEA.HI.X R113, R4, R27, R7, 0x1, P2 ;  /* 0x0000001b04717211 */ /* 0x000fe400010f0c07 */
[----:B------:R-:W-:Y:S01]  /*2180*/  LEA.HI R0, R37, R37, RZ, 0x1 ;  /* 0x0000002525007211 */ /* 0x000fe200078f08ff */
[----:B------:R-:W-:Y:S06]  /*2190*/  @!P0 BRA `(.L_x_6364) ;  /* 0x000000c400c08947 */ /* 0x000fec0003800000 */
        /* <DEDUP_REMOVED lines=14> */
[C---:B------:R-:W-:Y:S01]  /*2280*/  IADD3 R95, PT, PT, R78.reuse, 0x20, RZ ;  /* 0x000000204e5f7810 */ /* 0x040fe20007ffe0ff */
        /* <DEDUP_REMOVED lines=24> */
[C---:B------:R-:W-:Y:S01]  /*2410*/  IMAD R121, R25.reuse, 0xf0, RZ ;  /* 0x000000f019797824 */ /* 0x040fe200078e02ff */
[----:B------:R-:W-:Y:S01]  /*2420*/  SHF.R.S32.HI R114, RZ, 0x1f, R108 ;  /* 0x0000001fff727819 */ /* 0x000fe2000001146c */
        /* <DEDUP_REMOVED lines=30> */
[C---:B------:R-:W-:Y:S01]  /*2610*/  SHF.L.U64.HI R144, R50.reuse, 0x5, R51 ;  /* 0x0000000532907819 */ /* 0x040fe20000010233 */
[----:B------:R-:W-:Y:S01]  /*2620*/  IMAD.WIDE.U32 R4, R117, R54, R2 ;  /* 0x0000003675047225 */ /* 0x000fe200078e0002 */
[----:B------:R-:W-:Y:S02]  /*2630*/  MOV R2, R6 ;  /* 0x0000000600027202 */ /* 0x000fe40000000f00 */
[----:B------:R-:W-:Y:S01]  /*2640*/  IADD3 R3, PT, PT, R7, R13, RZ ;  /* 0x0000000d07037210 */ /* 0x000fe20007ffe0ff */
[-C--:B------:R-:W-:Y:S01]  /*2650*/  IMAD R6, R51, R117.reuse, RZ ;  /* 0x0000007533067224 */ /* 0x080fe200078e02ff */
[C---:B------:R-:W-:Y:S01]  /*2660*/  SHF.L.U32 R145, R50.reuse, 0x5, RZ ;  /* 0x0000000532917819 */ /* 0x040fe200000006ff */
[----:B------:R-:W-:Y:S01]  /*2670*/  IMAD R20, R55, R117, RZ ;  /* 0x0000007537147224 */ /* 0x000fe200078e02ff */
[C---:B------:R-:W-:Y:S01]  /*2680*/  SHF.L.U64.HI R146, R50.reuse, 0x6, R51 ;  /* 0x0000000632927819 */ /* 0x040fe20000010233 */
[----:B------:R-:W-:Y:S01]  /*2690*/  IMAD.WIDE.U32 R2, R117, R50, R2 ;  /* 0x0000003275027225 */ /* 0x000fe200078e0002 */
[----:B------:R-:W-:-:S02]  /*26a0*/  SHF.L.U32 R147, R50, 0x6, RZ ;  /* 0x0000000632937819 */ /* 0x000fc400000006ff */
[C-C-:B------:R-:W-:Y:S01]  /*26b0*/  SHF.L.U64.HI R148, R50.reuse, 0x7, R51.reuse ;  /* 0x0000000732947819 */ /* 0x140fe20000010233 */
[----:B-----5:R-:W-:Y:S01]  /*26c0*/  IMAD.IADD R13, R117, 0x1, R36 ;  /* 0x00000001750d7824 */ /* 0x020fe200078e0224 */
[----:B------:R-:W-:Y:S01]  /*26d0*/  IADD3 R3, PT, PT, R3, R6, RZ ;  /* 0x0000000603037210 */ /* 0x000fe20007ffe0ff */
[-C--:B------:R-:W-:Y:S01]  /*26e0*/  IMAD R7, R9, R12.reuse, RZ ;  /* 0x0000000c09077224 */ /* 0x080fe200078e02ff */
[C---:B------:R-:W-:Y:S01]  /*26f0*/  SHF.L.U64.HI R150, R50.reuse, 0x4, R51 ;  /* 0x0000000432967819 */ /* 0x040fe20000010233 */
[----:B------:R-:W-:Y:S01]  /*2700*/  IMAD R0, R11, R12, RZ ;  /* 0x0000000c0b007224 */ /* 0x000fe200078e02ff */
[----:B------:R-:W-:Y:S01]  /*2710*/  SHF.L.U32 R133, R50, 0x4, RZ ;  /* 0x0000000432857819 */ /* 0x000fe200000006ff */
[----:B------:R-:W-:Y:S02]  /*2720*/  IMAD.IADD R5, R5, 0x1, R20 ;  /* 0x0000000105057824 */ /* 0x000fe400078e0214 */
[----:B------:R-:W-:Y:S02]  /*2730*/  IMAD R6, R78, R25, R132 ;  /* 0x000000194e067224 */ /* 0x000fe400078e0284 */
[-C--:B------:R-:W-:Y:S01]  /*2740*/  IMAD R21, R8, R35.reuse, R7 ;  /* 0x0000002308157224 */ /* 0x080fe200078e0207 */
[----:B------:R-:W-:Y:S01]  /*2750*/  SHF.R.S32.HI R7, RZ, 0x1f, R116 ;  /* 0x0000001fff077819 */ /* 0x000fe20000011474 */
[----:B------:R-:W-:Y:S01]  /*2760*/  IMAD R20, R10, R35, R0 ;  /* 0x000000230a147224 */ /* 0x000fe200078e0200 */
[----:B------:R-:W-:Y:S01]  /*2770*/  IADD3 R0, P0, PT, -R116, R78, RZ ;  /* 0x0000004e74007210 */ /* 0x000fe20007f1e1ff */
[----:B------:R-:W-:-:S02]  /*2780*/  IMAD R11, R13, R25, RZ ;  /* 0x000000190d0b7224 */ /* 0x000fc400078e02ff */
[----:B------:R-:W-:Y:S01]  /*2790*/  IMAD.WIDE.U32 R4, R12, R8, R4 ;  /* 0x000000080c047225 */ /* 0x000fe200078e0004 */
[----:B------:R-:W-:Y:S02]  /*27a0*/  IADD3.X R7, PT, PT, RZ, ~R7, RZ, P0, !PT ;  /* 0x80000007ff077210 */ /* 0x000fe400007fe4ff */
[C---:B------:R-:W-:Y:S01]  /*27b0*/  IADD3 R9, P1, PT, R11.reuse, R6, RZ ;  /* 0x000000060b097210 */ /* 0x040fe20007f3e0ff */
[----:B------:R-:W-:Y:S02]  /*27c0*/  IMAD.IADD R8, R132, 0x1, R6 ;  /* 0x0000000184087824 */ /* 0x000fe400078e0206 */
[----:B------:R-:W-:Y:S01]  /*27d0*/  IMAD.WIDE.U32 R2, R12, R10, R2 ;  /* 0x0000000a0c027225 */ /* 0x000fe200078e0002 */
[----:B------:R-:W-:Y:S02]  /*27e0*/  SHF.R.S32.HI R12, RZ, 0x1f, R11 ;  /* 0x0000001fff0c7819 */ /* 0x000fe4000001140b */
[----:B------:R-:W-:Y:S01]  /*27f0*/  IADD3 R10, P0, PT, R11, R8, RZ ;  /* 0x000000080b0a7210 */ /* 0x000fe20007f1e0ff */
[----:B------:R-:W-:Y:S01]  /*2800*/  IMAD.IADD R5, R5, 0x1, R21 ;  /* 0x0000000105057824 */ /* 0x000fe200078e0215 */
[----:B------:R-:W-:Y:S01]  /*2810*/  LEA.HI.X.SX32 R11, R6, R12, 0x1, P1 ;  /* 0x0000000c060b7211 */ /* 0x000fe200008f0eff */
[----:B------:R-:W-:Y:S01]  /*2820*/  IMAD R6, R7, R54, RZ ;  /* 0x0000003607067224 */ /* 0x000fe200078e02ff */
[----:B------:R-:W-:Y:S01]  /*2830*/  IADD3 R3, PT, PT, R3, R20, RZ ;  /* 0x0000001403037210 */ /* 0x000fe20007ffe0ff */
[----:B------:R-:W-:Y:S01]  /*2840*/  IMAD R26, R7, R50, RZ ;  /* 0x00000032071a7224 */ /* 0x000fe200078e02ff */
[----:B------:R-:W-:Y:S01]  /*2850*/  LEA.HI.X.SX32 R8, R8, R12, 0x1, P0 ;  /* 0x0000000c08087211 */ /* 0x000fe200000f0eff */
[-C--:B------:R-:W-:Y:S01]  /*2860*/  IMAD R7, R55, R0.reuse, R6 ;  /* 0x0000000037077224 */ /* 0x080fe200078e0206 */
[----:B------:R-:W-:Y:S01]  /*2870*/  SHF.L.U64.HI R6, R9, 0x1, R11 ;  /* 0x0000000109067819 */ /* 0x000fe2000001020b */
[----:B------:R-:W-:-:S04]  /*2880*/  IMAD.WIDE.U32 R4, R54, R0, R4 ;  /* 0x0000000036047225 */ /* 0x000fc800078e0004 */
[-C--:B------:R-:W-:Y:S01]  /*2890*/  IMAD R26, R51, R0.reuse, R26 ;  /* 0x00000000331a7224 */ /* 0x080fe200078e021a */
[----:B------:R-:W-:Y:S01]  /*28a0*/  IADD3 R5, PT, PT, R5, R7, RZ ;  /* 0x0000000705057210 */ /* 0x000fe20007ffe0ff */
[----:B------:R-:W-:Y:S01]  /*28b0*/  IMAD.WIDE.U32 R2, R50, R0, R2 ;  /* 0x0000000032027225 */ /* 0x000fe200078e0002 */
[C---:B------:R-:W-:Y:S02]  /*28c0*/  SHF.L.U64.HI R0, R10.reuse, 0x1, R8 ;  /* 0x000000010a007819 */ /* 0x040fe40000010208 */
[----:B------:R-:W-:Y:S01]  /*28d0*/  SHF.L.U32 R10, R10, 0x1, RZ ;  /* 0x000000010a0a7819 */ /* 0x000fe200000006ff */
[----:B------:R-:W-:Y:S01]  /*28e0*/  IMAD.IADD R26, R3, 0x1, R26 ;  /* 0x00000001031a7824 */ /* 0x000fe200078e021a */
[----:B------:R-:W-:Y:S01]  /*28f0*/  LEA R82, P1, R4, R22, 0x1 ;  /* 0x0000001604527211 */ /* 0x000fe200078208ff */
[----:B------:R-:W-:Y:S01]  /*2900*/  IMAD.SHL.U32 R9, R9, 0x2, RZ ;  /* 0x0000000209097824 */ /* 0x000fe200078e00ff */
[----:B------:R-:W-:Y:S01]  /*2910*/  LEA R27, P0, R2, R28, 0x1 ;  /* 0x0000001c021b7211 */ /* 0x000fe200078008ff */
[----:B------:R-:W-:Y:S01]  /*2920*/  IMAD.WIDE.U32 R142, R50, 0x60, RZ ;  /* 0x00000060328e7825 */ /* 0x000fe200078e00ff */
[----:B------:R-:W-:-:S02]  /*2930*/  IADD3 R60, P3, PT, R14, R10, RZ ;  /* 0x0000000a0e3c7210 */ /* 0x000fc40007f7e0ff */
[----:B------:R-:W-:Y:S01]  /*2940*/  IADD3 R61, P2, PT, R16, R10, RZ ;  /* 0x0000000a103d7210 */ /* 0x000fe20007f5e0ff */
[----:B------:R-:W-:Y:S01]  /*2950*/  IMAD.WIDE.U32 R138, R50, 0xc0, RZ ;  /* 0x000000c0328a7825 */ /* 0x000fe200078e00ff */
[----:B------:R-:W-:Y:S02]  /*2960*/  LEA.HI.X R81, R4, R23, R5, 0x1, P1 ;  /* 0x0000001704517211 */ /* 0x000fe400008f0c05 */
[----:B------:R-:W-:Y:S01]  /*2970*/  LEA.HI.X R26, R2, R29, R26, 0x1, P0 ;  /* 0x0000001d021a7211 */ /* 0x000fe200000f0c1a */
[----:B------:R-:W-:Y:S01]  /*2980*/  IMAD R4, R51, 0x60, RZ ;  /* 0x0000006033047824 */ /* 0x000fe200078e02ff */
[-C--:B------:R-:W-:Y:S01]  /*2990*/  IADD3.X R59, PT, PT, R15, R0.reuse, RZ, P3, !PT ;  /* 0x000000000f3b7210 */ /* 0x080fe20001ffe4ff */
[----:B------:R-:W-:Y:S01]  /*29a0*/  IMAD R2, R51, 0xc0, RZ ;  /* 0x000000c033027824 */ /* 0x000fe200078e02ff */
[----:B------:R-:W-:Y:S01]  /*29b0*/  IADD3.X R58, PT, PT, R17, R0, RZ, P2, !PT ;  /* 0x00000000113a7210 */ /* 0x000fe200017fe4ff */
[----:B------:R-:W-:Y:S01]  /*29c0*/  IMAD R0, R51, 0xe0, RZ ;  /* 0x000000e033007824 */ /* 0x000fe200078e02ff */
[-C--:B------:R-:W-:Y:S01]  /*29d0*/  IADD3 R44, P1, PT, R14, R9.reuse, RZ ;  /* 0x000000090e2c7210 */ /* 0x080fe20007f3e0ff */
[----:B------:R-:W-:Y:S01]  /*29e0*/  IMAD.WIDE.U32 R136, R50, 0xe0, RZ ;  /* 0x000000e032887825 */ /* 0x000fe200078e00ff */
[----:B------:R-:W-:-:S02]  /*29f0*/  IADD3 R28, P0, PT, R16, R9, RZ ;  /* 0x00000009101c7210 */ /* 0x000fc40007f1e0ff */
[----:B------:R-:W-:Y:S01]  /*2a00*/  IADD3 R91, PT, PT, R143, R4, RZ ;  /* 0x000000048f5b7210 */ /* 0x000fe20007ffe0ff */
[----:B------:R-:W-:Y:S01]  /*2a10*/  IMAD R3, R51, 0xa0, RZ ;  /* 0x000000a033037824 */ /* 0x000fe200078e02ff */
[----:B------:R-:W-:Y:S01]  /*2a20*/  IADD3 R89, PT, PT, R139, R2, RZ ;  /* 0x000000028b597210 */ /* 0x000fe20007ffe0ff */
[----:B------:R-:W-:Y:S01]  /*2a30*/  IMAD.WIDE.U32 R140, R50, 0xa0, RZ ;  /* 0x000000a0328c7825 */ /* 0x000fe200078e00ff */
[----:B------:R-:W-:-:S03]  /*2a40*/  IADD3 R88, PT, PT, R137, R0, RZ ;  /* 0x0000000089587210 */ /* 0x000fc60007ffe0ff */
[--C-:B------:R-:W-:Y:S02]  /*2a50*/  IMAD.X R45, R15, 0x1, R6.reuse, P1 ;  /* 0x000000010f2d7824 */ /* 0x100fe400008e0606 */
[----:B------:R-:W-:Y:S02]  /*2a60*/  IMAD.X R29, R17, 0x1, R6, P0 ;  /* 0x00000001111d7824 */ /* 0x000fe400000e0606 */
[----:B------:R-:W-:Y:S02]  /*2a70*/  IMAD.SHL.U32 R152, R54, 0x20, RZ ;  /* 0x0000002036987824 */ /* 0x000fe400078e00ff */
[----:B------:R-:W-:Y:S02]  /*2a80*/  IMAD.SHL.U32 R149, R50, 0x80, RZ ;  /* 0x0000008032957824 */ /* 0x000fe400078e00ff */
[----:B------:R-:W-:-:S07]  /*2a90*/  IMAD.IADD R90, R141, 0x1, R3 ;  /* 0x000000018d5a7824 */ /* 0x000fce00078e0203 */
.L_x_6435:
        /* <DEDUP_REMOVED lines=310> */
.L_x_6366:
        /* <DEDUP_REMOVED lines=69> */
.L_x_6370:
[----:B------:R-:W-:Y:S05]  /*4250*/  BSYNC.RECONVERGENT B0 ;  /* 0x0000000000007941 */ /* 0x000fea0003800200 */
.L_x_6369:
        /* <DEDUP_REMOVED lines=54> */
.L_x_6372:
[----:B------:R-:W-:Y:S05]  /*45c0*/  BSYNC.RECONVERGENT B0 ;  /* 0x0000000000007941 */ /* 0x000fea0003800200 */
.L_x_6371:
        /* <DEDUP_REMOVED lines=60> */
.L_x_6374:
[----:B------:R-:W-:Y:S05]  /*4990*/  BSYNC.RECONVERGENT B0 ;  /* 0x0000000000007941 */ /* 0x000fea0003800200 */
.L_x_6373:
        /* <DEDUP_REMOVED lines=60> */
.L_x_6376:
[----:B------:R-:W-:Y:S05]  /*4d60*/  BSYNC.RECONVERGENT B0 ;  /* 0x0000000000007941 */ /* 0x000fea0003800200 */
.L_x_6375:
        /* <DEDUP_REMOVED lines=60> */
.L_x_6378:
[----:B------:R-:W-:Y:S05]  /*5130*/  BSYNC.RECONVERGENT B0 ;  /* 0x0000000000007941 */ /* 0x000fea0003800200 */
.L_x_6377:
        /* <DEDUP_REMOVED lines=60> */
.L_x_6380:
[----:B------:R-:W-:Y:S05]  /*5500*/  BSYNC.RECONVERGENT B0 ;  /* 0x0000000000007941 */ /* 0x000fea0003800200 */
.L_x_6379:
        /* <DEDUP_REMOVED lines=60> */
.L_x_6382:
[----:B------:R-:W-:Y:S05]  /*58d0*/  BSYNC.RECONVERGENT B0 ;  /* 0x0000000000007941 */ /* 0x000fea0003800200 */
.L_x_6381:
        /* <DEDUP_REMOVED lines=60> */
.L_x_6384:
[----:B------:R-:W-:Y:S05]  /*5ca0*/  BSYNC.RECONVERGENT B0 ;  /* 0x0000000000007941 */ /* 0x000fea0003800200 */
.L_x_6383:
        /* <DEDUP_REMOVED lines=60> */
.L_x_6386:
[----:B------:R-:W-:Y:S05]  /*6070*/  BSYNC.RECONVERGENT B0 ;  /* 0x0000000000007941 */ /* 0x000fea0003800200 */
.L_x_6385:
        /* <DEDUP_REMOVED lines=60> */
.L_x_6388:
[----:B------:R-:W-:Y:S05]  /*6440*/  BSYNC.RECONVERGENT B0 ;  /* 0x0000000000007941 */ /* 0x000fea0003800200 */
.L_x_6387:
        /* <DEDUP_REMOVED lines=66> */
.L_x_6390:
[----:B------:R-:W-:Y:S05]  /*6870*/  BSYNC.RECONVERGENT B0 ;  /* 0x0000000000007941 */ /* 0x000fea0003800200 */
.L_x_6389:
        /* <DEDUP_REMOVED lines=66> */
.L_x_6392:
[----:B------:R-:W-:Y:S05]  /*6ca0*/  BSYNC.RECONVERGENT B0 ;  /* 0x0000000000007941 */ /* 0x000fea0003800200 */
.L_x_6391:
        /* <DEDUP_REMOVED lines=66> */
.L_x_6394:
[----:B------:R-:W-:Y:S05]  /*70d0*/  BSYNC.RECONVERGENT B0 ;  /* 0x0000000000007941 */ /* 0x000fea0003800200 */
.L_x_6393:
        /* <DEDUP_REMOVED lines=66> */
.L_x_6396:
[----:B------:R-:W-:Y:S05]  /*7500*/  BSYNC.RECONVERGENT B0 ;  /* 0x0000000000007941 */ /* 0x000fea0003800200 */
.L_x_6395:
        /* <DEDUP_REMOVED lines=66> */
.L_x_6398:
[----:B------:R-:W-:Y:S05]  /*7930*/  BSYNC.RECONVERGENT B0 ;  /* 0x0000000000007941 */ /* 0x000fea0003800200 */
.L_x_6397:
        /* <DEDUP_REMOVED lines=66> */
.L_x_6400:
[----:B------:R-:W-:Y:S05]  /*7d60*/  BSYNC.RECONVERGENT B0 ;  /* 0x0000000000007941 */ /* 0x000fea0003800200 */
.L_x_6399:
[----:B------:R-:W5:Y:S02]  /*7d70*/  LD.E R0, desc[UR4][R134.64+0xd0] ;  /* 0x0000d00486007980 */ /* 0x000f64000c101900 */
[----:B-----5:R-:W-:Y:S05]  /*7d80*/  IMAD.U32 R0, R0, -0x80, RZ ;  /* 0xffffff8000007824 */ /* 0x020fea00078e00ff */
[C---:B------:R-:W-:Y:S02]  /*7d90*/  LEA R28, P1, R0.reuse, R28, 0x1 ;  /* 0x0000001c001c7211 */ /* 0x040fe400078208ff */
[C---:B------:R-:W-:Y:S02]  /*7da0*/  LEA R44, P0, R0.reuse, R44, 0x1 ;  /* 0x0000002c002c7211 */ /* 0x040fe400078008ff */
[C---:B------:R-:W-:Y:S02]  /*7db0*/  LEA.HI.X.SX32 R29, R0.reuse, R29, 0x1, P1 ;  /* 0x0000001d001d7211 */ /* 0x040fe400008f0eff */
[----:B------:R-:W-:Y:S01]  /*7dc0*/  LEA.HI.X.SX32 R45, R0, R45, 0x1, P0 ;  /* 0x0000002d002d7211 */ /* 0x000fe200000f0eff */
[----:B------:R-:W-:Y:S05]  /*7dd0*/  BRA `(.L_x_6367) ;  /* 0x0000006400007947 */ /* 0x000fea0003800000 */
.L_x_6368:
        /* <DEDUP_REMOVED lines=101> */
.L_x_6402:
[----:B------:R-:W-:Y:S05]  /*8430*/  BSYNC.RECONVERGENT B0 ;  /* 0x0000000000007941 */ /* 0x000fea0003800200 */
.L_x_6401:
        /* <DEDUP_REMOVED lines=92> */
.L_x_6404:
[----:B------:R-:W-:Y:S05]  /*8a00*/  BSYNC.RECONVERGENT B0 ;  /* 0x0000000000007941 */ /* 0x000fea0003800200 */
.L_x_6403:
        /* <DEDUP_REMOVED lines=96> */
.L_x_6406:
[----:B------:R-:W-:Y:S05]  /*9010*/  BSYNC.RECONVERGENT B0 ;  /* 0x0000000000007941 */ /* 0x000fea0003800200 */
.L_x_6405:
        /* <DEDUP_REMOVED lines=96> */
.L_x_6408:
[----:B------:R-:W-:Y:S05]  /*9620*/  BSYNC.RECONVERGENT B0 ;  /* 0x0000000000007941 */ /* 0x000fea0003800200 */
.L_x_6407:
        /* <DEDUP_REMOVED lines=96> */
.L_x_6410:
[----:B------:R-:W-:Y:S05]  /*9c30*/  BSYNC.RECONVERGENT B0 ;  /* 0x0000000000007941 */ /* 0x000fea0003800200 */
.L_x_6409:
        /* <DEDUP_REMOVED lines=96> */
.L_x_6412:
[----:B------:R-:W-:Y:S05]  /*a240*/  BSYNC.RECONVERGENT B0 ;  /* 0x0000000000007941 */ /* 0x000fea0003800200 */
.L_x_6411:
        /* <DEDUP_REMOVED lines=96> */
.L_x_6414:
[----:B------:R-:W-:Y:S05]  /*a850*/  BSYNC.RECONVERGENT B0 ;  /* 0x0000000000007941 */ /* 0x000fea0003800200 */
.L_x_6413:
        /* <DEDUP_REMOVED lines=96> */
.L_x_6416:
[----:B------:R-:W-:Y:S05]  /*ae60*/  BSYNC.RECONVERGENT B0 ;  /* 0x0000000000007941 */ /* 0x000fea0003800200 */
.L_x_6415:
        /* <DEDUP_REMOVED lines=96> */
.L_x_6418:
[----:B------:R-:W-:Y:S05]  /*b470*/  BSYNC.RECONVERGENT B0 ;  /* 0x0000000000007941 */ /* 0x000fea0003800200 */
.L_x_6417:
        /* <DEDUP_REMOVED lines=96> */
.L_x_6420:
[----:B------:R-:W-:Y:S05]  /*ba80*/  BSYNC.RECONVERGENT B0 ;  /* 0x0000000000007941 */ /* 0x000fea0003800200 */
.L_x_6419:
        /* <DEDUP_REMOVED lines=103> */
.L_x_6422:
[----:B------:R-:W-:Y:S05]  /*c100*/  BSYNC.RECONVERGENT B0 ;  /* 0x0000000000007941 */ /* 0x000fea0003800200 */
.L_x_6421:
        /* <DEDUP_REMOVED lines=102> */
.L_x_6424:
[----:B------:R-:W-:Y:S05]  /*c770*/  BSYNC.RECONVERGENT B0 ;  /* 0x0000000000007941 */ /* 0x000fea0003800200 */
.L_x_6423:
        /* <DEDUP_REMOVED lines=102> */
.L_x_6426:
[----:B------:R-:W-:Y:S05]  /*cde0*/  BSYNC.RECONVERGENT B0 ;  /* 0x0000000000007941 */ /* 0x000fea0003800200 */
.L_x_6425:
        /* <DEDUP_REMOVED lines=102> */
.L_x_6428:
[----:B------:R-:W-:Y:S05]  /*d450*/  BSYNC.RECONVERGENT B0 ;  /* 0x0000000000007941 */ /* 0x000fea0003800200 */
.L_x_6427:
        /* <DEDUP_REMOVED lines=102> */
.L_x_6430:
[----:B------:R-:W-:Y:S05]  /*dac0*/  BSYNC.RECONVERGENT B0 ;  /* 0x0000000000007941 */ /* 0x000fea0003800200 */
.L_x_6429:
        /* <DEDUP_REMOVED lines=102> */
.L_x_6432:
[----:B------:R-:W-:Y:S05]  /*e130*/  BSYNC.RECONVERGENT B0 ;  /* 0x0000000000007941 */ /* 0x000fea0003800200 */
.L_x_6431:
        /* <DEDUP_REMOVED lines=10> */
.L_x_6367:
[----:B------:R-:W-:Y:S05]  /*e1e0*/  BSYNC.RECONVERGENT B1 ;  /* 0x0000000000017941 */ /* 0x000fea0003800200 */
.L_x_6365:
        /* <DEDUP_REMOVED lines=103> */
.L_x_6434:
[----:B------:R-:W-:Y:S05]  /*e860*/  BSYNC.RECONVERGENT B0 ;  /* 0x0000000000007941 */ /* 0x000fea0003800200 */
.L_x_6433:
[----:B------:R-:W-:Y:S11]  /*e870*/  ISETP.GT.AND P0, PT, R86, R93, PT ;  /* 0x0000005d5600720c */ /* 0x000ff60003f04270 */
[----:B------:R-:W-:Y:S02]  /*e880*/  @!UPT UIADD3 URZ, UPT, UPT, URZ, URZ, URZ ;  /* 0x000000fffffff290 */ /* 0x000fe4000fffe0ff */
[----:B------:R-:W-:Y:S05]  /*e890*/  @P0 BRA `(.L_x_6435) ;  /* 0xffffff4000800947 */ /* 0x000fea000383ffff */
.L_x_6364:
[----:B------:R-:W-:Y:S05]  /*e8a0*/  WARPSYNC.ALL ;  /* 0x0000000000007948 */ /* 0x000fea0003800000 */
[----:B------:R-:W-:Y:S06]  /*e8b0*/  BAR.SYNC.DEFER_BLOCKING 0x0 ;  /* 0x0000000000007b1d */ /* 0x000fec0000010000 */
[----:B------:R2:W5:Y:S04]  /*e8c0*/  LDL R87, [R1+0x168] ;  /* 0x0001680001577983 */ /* 0x0005680000100800 */
[----:B------:R-:W2:Y:S01]  /*e8d0*/  LD.E R35, desc[UR4][R134.64+0xd0] ;  /* 0x0000d00486237980 */ /* 0x000ea2000c101900 */
[----:B------:R-:W-:Y:S01]  /*e8e0*/  BSSY.RECONVERGENT B2, `(.L_x_6436) ;  /* 0x00002e1000027945 */ /* 0x000fe20003800200 */
[C---:B---345:R-:W-:Y:S01]  /*e8f0*/  SHF.L.U64.HI R36, R110.reuse, 0x4, R111 ;  /* 0x000000046e247819 */ /* 0x078fe2000001026f */
[----:B------:R-:W-:Y:S01]  /*e900*/  IMAD.SHL.U32 R26, R110, 0x10, RZ ;  /* 0x000000106e1a7824 */ /* 0x000fe200078e00ff */
[----:B--2---:R-:W-:-:S13]  /*e910*/  ISETP.NE.AND P0, PT, R35, RZ, PT ;  /* 0x000000ff2300720c */ /* 0x004fda0003f05270 */
[----:B------:R-:W-:Y:S05]  /*e920*/  @P0 BRA `(.L_x_6437) ;  /* 0x0000000000800947 */ /* 0x000fea0003800000 */
[----:B------:R-:W-:Y:S01]  /*e930*/  IMAD.IADD R0, R87, 0x1, -R167 ;  /* 0x0000000157007824 */ /* 0x000fe200078e0aa7 */
[----:B-1----:R-:W-:Y:S01]  /*e940*/  LEA R2, P0, R26, R112, 0x1 ;  /* 0x000000701a027211 */ /* 0x002fe200078008ff */
[C---:B------:R-:W-:Y:S01]  /*e950*/  VIADD R40, R78.reuse, 0x20 ;  /* 0x000000204e287836 */ /* 0x040fe20000000000 */
[----:B------:R-:W-:Y:S01]  /*e960*/  BSSY.RECONVERGENT B0, `(.L_x_6438) ;  /* 0x0000014000007945 */ /* 0x000fe20003800200 */
[----:B------:R-:W-:Y:S01]  /*e970*/  VIADD R47, R78, 0x10 ;  /* 0x000000104e2f7836 */ /* 0x000fe20000000000 */
[----:B------:R-:W-:Y:S01]  /*e980*/  LEA.HI.X R3, R26, R113, R36, 0x1, P0 ;  /* 0x000000711a037211 */ /* 0x000fe200000f0c24 */
[C---:B------:R-:W-:Y:S01]  /*e990*/  VIADD R26, R78.reuse, 0x30 ;  /* 0x000000304e1a7836 */ /* 0x040fe20000000000 */
        /* <DEDUP_REMOVED lines=16> */
.L_x_6439:
[----:B------:R-:W-:Y:S05]  /*eaa0*/  BSYNC.RECONVERGENT B0 ;  /* 0x0000000000007941 */ /* 0x000fea0003800200 */
.L_x_6438:
        /* <DEDUP_REMOVED lines=8> */
.L_x_6437:
        /* <DEDUP_REMOVED lines=24> */
[----:B------:R-:W-:Y:S01]  /*ecb0*/  IADD3 R22, PT, PT, -R167, R87, RZ ;  /* 0x00000057a7167210 */ /* 0x000fe20007ffe1ff */
[----:B------:R-:W-:Y:S03]  /*ecc0*/  BSSY.RECONVERGENT B1, `(.L_x_6442) ;  /* 0x0000041000017945 */ /* 0x000fe60003800200 */
        /* <DEDUP_REMOVED lines=10> */
[-C--:B-----5:R-:W-:Y:S02]  /*ed70*/  IADD3 R8, P1, PT, R32, R2.reuse, RZ ;  /* 0x0000000220087210 */ /* 0x0a0fe40007f3e0ff */
[----:B------:R-:W-:Y:S02]  /*ed80*/  IADD3 R2, P0, PT, R30, R2, RZ ;  /* 0x000000021e027210 */ /* 0x000fe40007f1e0ff */
[-C--:B------:R-:W-:Y:S02]  /*ed90*/  IADD3.X R9, PT, PT, R33, R0.reuse, RZ, P1, !PT ;  /* 0x0000000021097210 */ /* 0x080fe40000ffe4ff */
[----:B------:R-:W-:-:S04]  /*eda0*/  IADD3.X R3, PT, PT, R31, R0, RZ, P0, !PT ;  /* 0x000000001f037210 */ /* 0x000fc800007fe4ff */
[----:B------:R-:W2:Y:S04]  /*edb0*/  LD.E.64 R8, desc[UR4][R8.64] ;  /* 0x0000000408087980 */ /* 0x000ea8000c101b00 */
[----:B------:R1:W3:Y:S02]  /*edc0*/  LD.E.64 R10, desc[UR4][R2.64] ;  /* 0x00000004020a7980 */ /* 0x0002e4000c101b00 */
[----:B-1----:R-:W-:Y:S02]  /*edd0*/  MOV R3, R5 ;  /* 0x0000000500037202 */ /* 0x002fe40000000f00 */
        /* <DEDUP_REMOVED lines=9> */
[----:B---3--:R-:W-:-:S02]  /*ee70*/  HADD2.F32 R14, -RZ, R10.H1_H1 ;  /* 0x3000000aff0e7230 */ /* 0x008fc40000004100 */
        /* <DEDUP_REMOVED lines=35> */
.L_x_6445:
[----:B------:R-:W-:Y:S05]  /*f0b0*/  BSYNC.RECONVERGENT B0 ;  /* 0x0000000000007941 */ /* 0x000fea0003800200 */
.L_x_6444:
[----:B-----5:R1:W-:Y:S02]  /*f0c0*/  STS.128 [R85], R4 ;  /* 0x0000000455007388 */ /* 0x0203e40000000c00 */
.L_x_6443:
[----:B------:R-:W-:Y:S05]  /*f0d0*/  BSYNC.RECONVERGENT B1 ;  /* 0x0000000000017941 */ /* 0x000fea0003800200 */
.L_x_6442:
        /* <DEDUP_REMOVED lines=10> */
[----:B------:R-:W-:-:S04]  /*f180*/  IADD3 R0, P0, PT, R42, R21, RZ ;  /* 0x000000152a007210 */ /* 0x000fc80007f1e0ff */
[----:B------:R-:W-:Y:S02]  /*f190*/  LEA.HI.X.SX32 R2, R42, R23, 0x1, P0 ;  /* 0x000000172a027211 */ /* 0x000fe400000f0eff */
[C---:B------:R-:W-:Y:S02]  /*f1a0*/  SHF.L.U32 R3, R0.reuse, 0x1, RZ ;  /* 0x0000000100037819 */ /* 0x040fe400000006ff */
[----:B------:R-:W-:Y:S02]  /*f1b0*/  SHF.L.U64.HI R0, R0, 0x1, R2 ;  /* 0x0000000100007819 */ /* 0x000fe40000010202 */
[-C--:B-----5:R-:W-:Y:S02]  /*f1c0*/  IADD3 R8, P1, PT, R32, R3.reuse, RZ ;  /* 0x0000000320087210 */ /* 0x0a0fe40007f3e0ff */
[----:B------:R-:W-:Y:S02]  /*f1d0*/  IADD3 R2, P0, PT, R30, R3, RZ ;  /* 0x000000031e027210 */ /* 0x000fe40007f1e0ff */
[----:B------:R-:W-:-:S02]  /*f1e0*/  IADD3.X R9, PT, PT, R33, R0, RZ, P1, !PT ;  /* 0x0000000021097210 */ /* 0x000fc40000ffe4ff */
[----:B------:R-:W-:-:S04]  /*f1f0*/  IADD3.X R3, PT, PT, R31, R0, RZ, P0, !PT ;  /* 0x000000001f037210 */ /* 0x000fc800007fe4ff */
[----:B------:R-:W2:Y:S04]  /*f200*/  LD.E.64 R8, desc[UR4][R8.64] ;  /* 0x0000000408087980 */ /* 0x000ea8000c101b00 */
[----:B------:R3:W4:Y:S02]  /*f210*/  LD.E.64 R10, desc[UR4][R2.64] ;  /* 0x00000004020a7980 */ /* 0x000724000c101b00 */
[----:B---3--:R-:W-:Y:S02]  /*f220*/  MOV R3, R5 ;  /* 0x0000000500037202 */ /* 0x008fe40000000f00 */
        /* <DEDUP_REMOVED lines=45> */
.L_x_6449:
[----:B------:R-:W-:Y:S05]  /*f500*/  BSYNC.RECONVERGENT B0 ;  /* 0x0000000000007941 */ /* 0x000fea0003800200 */
.L_x_6448:
[----:B-----5:R2:W-:Y:S02]  /*f510*/  STS.128 [R85+0x800], R4 ;  /* 0x0008000455007388 */ /* 0x0205e40000000c00 */
.L_x_6447:
[----:B------:R-:W-:Y:S05]  /*f520*/  BSYNC.RECONVERGENT B1 ;  /* 0x0000000000017941 */ /* 0x000fea0003800200 */
.L_x_6446:
        /* <DEDUP_REMOVED lines=67> */
.L_x_6453:
[----:B------:R-:W-:Y:S05]  /*f960*/  BSYNC.RECONVERGENT B0 ;  /* 0x0000000000007941 */ /* 0x000fea0003800200 */
.L_x_6452:
[----:B-----5:R3:W-:Y:S02]  /*f970*/  STS.128 [R85+0x1000], R4 ;  /* 0x0010000455007388 */ /* 0x0207e40000000c00 */
.L_x_6451:
[----:B------:R-:W-:Y:S05]  /*f980*/  BSYNC.RECONVERGENT B1 ;  /* 0x0000000000017941 */ /* 0x000fea0003800200 */
.L_x_6450:
        /* <DEDUP_REMOVED lines=19> */
[----:B------:R1:W3:Y:S01]  /*fac0*/  LD.E.64 R10, desc[UR4][R2.64] ;  /* 0x00000004020a7980 */ /* 0x0002e2000c101b00 */
[----:B------:R-:W-:Y:S02]  /*fad0*/  MOV R0, R5 ;  /* 0x0000000500007202 */ /* 0x000fe40000000f00 */
[----:B------:R-:W-:-:S03]  /*fae0*/  MOV R5, R6 ;  /* 0x0000000600057202 */ /* 0x000fc60000000f00 */
[--C-:B-1----:R-:W-:Y:S02]  /*faf0*/  HADD2.F32 R2, -RZ, R0.reuse.H0_H0 ;  /* 0x20000000ff027230 */ /* 0x102fe40000004100 */
[----:B------:R-:W-:Y:S02]  /*fb00*/  HADD2.F32 R0, -RZ, R0.H1_H1 ;  /* 0x30000000ff007230 */ /* 0x000fe40000004100 */
[--C-:B------:R-:W-:Y:S02]  /*fb10*/  HADD2.F32 R3, -RZ, R4.reuse.H1_H1 ;  /* 0x30000004ff037230 */ /* 0x100fe40000004100 */
[----:B------:R-:W-:Y:S02]  /*fb20*/  HADD2.F32 R4, -RZ, R4.H0_H0 ;  /* 0x20000004ff047230 */ /* 0x000fe40000004100 */
[----:B--2---:R-:W-:Y:S02]  /*fb30*/  HADD2.F32 R13, -RZ, R8.H1_H1 ;  /* 0x30000008ff0d7230 */ /* 0x004fe40000004100 */
[----:B---3--:R-:W-:-:S02]  /*fb40*/  HADD2.F32 R12, -RZ, R10.H1_H1 ;  /* 0x3000000aff0c7230 */ /* 0x008fc40000004100 */
        /* <DEDUP_REMOVED lines=36> */
.L_x_6455:
[----:B------:R-:W-:Y:S05]  /*fd90*/  BSYNC.RECONVERGENT B0 ;  /* 0x0000000000007941 */ /* 0x000fea0003800200 */
.L_x_6454:
[----:B-----5:R4:W-:Y:S01]  /*fda0*/  STS.128 [R85+0x1800], R4 ;  /* 0x0018000455007388 */ /* 0x0209e20000000c00 */
[----:B------:R-:W-:Y:S05]  /*fdb0*/  BRA `(.L_x_6440) ;  /* 0x00000018004c7947 */ /* 0x000fea0003800000 */
.L_x_6441:
[----:B------:R-:W-:Y:S01]  /*fdc0*/  IMAD.IADD R43, R87, 0x1, -R167 ;  /* 0x00000001572b7824 */ /* 0x000fe200078e0aa7 */
[----:B------:R-:W-:Y:S01]  /*fdd0*/  ISETP.GE.AND P1, PT, R18, R34, PT ;  /* 0x000000221200720c */ /* 0x000fe20003f26270 */
[----:B------:R-:W-:Y:S01]  /*fde0*/  IMAD.MOV R48, RZ, RZ, -R34 ;  /* 0x000000ffff307224 */ /* 0x000fe200078e0a22 */
[----:B------:R-:W-:Y:S02]  /*fdf0*/  BSSY.RECONVERGENT B1, `(.L_x_6456) ;  /* 0x0000063000017945 */ /* 0x000fe40003800200 */
[----:B------:R-:W-:Y:S02]  /*fe00*/  ISETP.GE.AND P0, PT, R78, R43, PT ;  /* 0x0000002b4e00720c */ /* 0x000fe40003f06270 */
[----:B------:R-:W-:Y:S02]  /*fe10*/  SEL R28, R34, R48, !P1 ;  /* 0x00000030221c7207 */ /* 0x000fe40004800000 */
[----:B------:R-:W-:Y:S02]  /*fe20*/  SHF.R.S32.HI R49, RZ, 0x1f, R48 ;  /* 0x0000001fff317819 */ /* 0x000fe40000011430 */
[----:B------:R-:W-:-:S07]  /*fe30*/  SHF.R.S32.HI R29, RZ, 0x1f, R28 ;  /* 0x0000001fff1d7819 */ /* 0x000fce000001141c */
        /* <DEDUP_REMOVED lines=92> */
.L_x_6459:
[----:B------:R-:W-:Y:S05]  /*10400*/  BSYNC.RECONVERGENT B0 ;  /* 0x0000000000007941 */ /* 0x000fea0003800200 */
.L_x_6458:
[----:B-----5:R1:W-:Y:S02]  /*10410*/  STS.128 [R85], R4 ;  /* 0x0000000455007388 */ /* 0x0203e40000000c00 */
.L_x_6457:
[----:B------:R-:W-:Y:S05]  /*10420*/  BSYNC.RECONVERGENT B1 ;  /* 0x0000000000017941 */ /* 0x000fea0003800200 */
.L_x_6456:
        /* <DEDUP_REMOVED lines=96> */
.L_x_6463:
[----:B------:R-:W-:Y:S05]  /*10a30*/  BSYNC.RECONVERGENT B0 ;  /* 0x0000000000007941 */ /* 0x000fea0003800200 */
.L_x_6462:
[----:B-----5:R2:W-:Y:S02]  /*10a40*/  STS.128 [R85+0x800], R4 ;  /* 0x0008000455007388 */ /* 0x0205e40000000c00 */
.L_x_6461:
[----:B------:R-:W-:Y:S05]  /*10a50*/  BSYNC.RECONVERGENT B1 ;  /* 0x0000000000017941 */ /* 0x000fea0003800200 */
.L_x_6460:
        /* <DEDUP_REMOVED lines=97> */
.L_x_6467:
[----:B------:R-:W-:Y:S05]  /*11070*/  BSYNC.RECONVERGENT B0 ;  /* 0x0000000000007941 */ /* 0x000fea0003800200 */
.L_x_6466:
[----:B-----5:R3:W-:Y:S02]  /*11080*/  STS.128 [R85+0x1000], R4 ;  /* 0x0010000455007388 */ /* 0x0207e40000000c00 */
.L_x_6465:
[----:B------:R-:W-:Y:S05]  /*11090*/  BSYNC.RECONVERGENT B1 ;  /* 0x0000000000017941 */ /* 0x000fea0003800200 */
.L_x_6464:
        /* <DEDUP_REMOVED lines=99> */
.L_x_6469:
[----:B------:R-:W-:Y:S05]  /*116d0*/  BSYNC.RECONVERGENT B0 ;  /* 0x0000000000007941 */ /* 0x000fea0003800200 */
.L_x_6468:
[----:B-----5:R1:W-:Y:S02]  /*116e0*/  STS.128 [R85+0x1800], R4 ;  /* 0x0018000455007388 */ /* 0x0203e40000000c00 */
.L_x_6440:
[----:B------:R-:W-:Y:S05]  /*116f0*/  BSYNC.RECONVERGENT B2 ;  /* 0x0000000000027941 */ /* 0x000fea0003800200 */
.L_x_6436:
[----:B------:R-:W2:Y:S04]  /*11700*/  LDL R0, [R1+0x34] ;  /* 0x0000340001007983 */ /* 0x000ea80000100800 */
[----:B------:R-:W2:Y:S01]  /*11710*/  LDL R229, [R1+0x38] ;  /* 0x0000380001e57983 */ /* 0x000ea20000100800 */
[----:B------:R-:W-:Y:S02]  /*11720*/  IMAD.IADD R19, R228, 0x1, -R117 ;  /* 0x00000001e4137824 */ /* 0x000fe400078e0a75 */
[C---:B------:R-:W-:Y:S01]  /*11730*/  VIADD R28, R78.reuse, 0x40 ;  /* 0x000000404e1c7836 */ /* 0x040fe20000000000 */
[----:B------:R-:W2:Y:S02]  /*11740*/  LDL R34, [R1+0x40] ;  /* 0x0000400001227983 */ /* 0x000ea40000100800 */
[----:B------:R-:W-:-:S02]  /*11750*/  ISETP.GE.AND P4, PT, R78, R19, PT ;  /* 0x000000134e00720c */ /* 0x000fc40003f86270 */
[----:B------:R-:W2:Y:S01]  /*11760*/  LDL R35, [R1+0x3c] ;  /* 0x00003c0001237983 */ /* 0x000ea20000100800 */
[-C--:B------:R-:W-:Y:S02]  /*11770*/  ISETP.GE.AND P0, PT, R40, R19.reuse, PT ;  /* 0x000000132800720c */ /* 0x080fe40003f06270 */
[----:B-1----:R-:W-:Y:S02]  /*11780*/  P2R R15, PR, RZ, 0x10 ;  /* 0x00000010ff0f7803 */ /* 0x002fe40000000000 */
[-C--:B------:R-:W-:Y:S02]  /*11790*/  ISETP.GE.AND P2, PT, R47, R19.reuse, PT ;  /* 0x000000132f00720c */ /* 0x080fe40003f46270 */
[----:B------:R-:W-:Y:S01]  /*117a0*/  ISETP.GE.AND P3, PT, R28, R19, PT ;  /* 0x000000131c00720c */ /* 0x000fe20003f66270 */
[C---:B-----5:R-:W-:Y:S02]  /*117b0*/  VIADD R31, R78.reuse, 0x70 ;  /* 0x000000704e1f7836 */ /* 0x060fe40000000000 */
[C---:B------:R-:W-:Y:S01]  /*117c0*/  VIADD R30, R78.reuse, 0x60 ;  /* 0x000000604e1e7836 */ /* 0x040fe20000000000 */
[C---:B------:R-:W-:Y:S01]  /*117d0*/  LOP3.LUT R32, R78.reuse, 0x80, RZ, 0xfc, !PT ;  /* 0x000000804e207812 */ /* 0x040fe200078efcff */
[----:B------:R-:W-:-:S02]  /*117e0*/  VIADD R29, R78, 0x50 ;  /* 0x000000504e1d7836 */ /* 0x000fc40000000000 */
[C---:B------:R-:W-:Y:S02]  /*117f0*/  VIADD R33, R78.reuse, 0x90 ;  /* 0x000000904e217836 */ /* 0x040fe40000000000 */
[----:B------:R-:W-:-:S03]  /*11800*/  VIADD R23, R78, 0xa0 ;  /* 0x000000a04e177836 */ /* 0x000fc60000000000 */
[----:B------:R-:W-:Y:S01]  /*11810*/  ISETP.GE.AND P6, PT, R33, R19, PT ;  /* 0x000000132100720c */ /* 0x000fe20003fc6270 */
[C---:B------:R-:W-:Y:S02]  /*11820*/  VIADD R22, R78.reuse, 0xb0 ;  /* 0x000000b04e167836 */ /* 0x040fe40000000000 */
[C---:B------:R-:W-:Y:S02]  /*11830*/  VIADD R24, R78.reuse, 0xc0 ;  /* 0x000000c04e187836 */ /* 0x040fe40000000000 */
[C---:B------:R-:W-:Y:S02]  /*11840*/  VIADD R25, R78.reuse, 0xd0 ;  /* 0x000000d04e197836 */ /* 0x040fe40000000000 */
[C---:B------:R-:W-:Y:S02]  /*11850*/  VIADD R27, R78.reuse, 0xe0 ;  /* 0x000000e04e1b7836 */ /* 0x040fe40000000000 */
[----:B------:R-:W-:Y:S02]  /*11860*/  VIADD R78, R78, 0xf0 ;  /* 0x000000f04e4e7836 */ /* 0x000fe40000000000 */
[C---:B------:R-:W-:Y:S01]  /*11870*/  IMAD.SHL.U32 R208, R209.reuse, 0x40, RZ ;  /* 0x00000040d1d07824 */ /* 0x040fe200078e00ff */
[----:B------:R-:W-:Y:S01]  /*11880*/  SHF.R.U32.HI R223, RZ, 0x1, R209 ;  /* 0x00000001ffdf7819 */ /* 0x000fe200000116d1 */
[----:B------:R-:W-:-:S05]  /*11890*/  IMAD.SHL.U32 R224, R209, 0x20, RZ ;  /* 0x00000020d1e07824 */ /* 0x000fca00078e00ff */
[----:B------:R-:W-:Y:S01]  /*118a0*/  LOP3.LUT R224, R224, 0x7c00, RZ, 0xc0, !PT ;  /* 0x00007c00e0e07812 */ /* 0x000fe200078ec0ff */
[----:B------:R-:W-:Y:S02]  /*118b0*/  IMAD.MOV.U32 R252, RZ, RZ, 0x20 ;  /* 0x00000020fffc7424 */ /* 0x000fe400078e00ff */
[----:B--234-:R-:W-:Y:S02]  /*118c0*/  @!P4 IMAD.MOV.U32 R7, RZ, RZ, R0 ;  /* 0x000000ffff07c224 */ /* 0x01cfe400078e0000 */
[----:B------:R-:W-:Y:S01]  /*118d0*/  @!P4 IMAD.MOV.U32 R6, RZ, RZ, R229 ;  /* 0x000000ffff06c224 */ /* 0x000fe200078e00e5 */
[----:B------:R-:W-:-:S04]  /*118e0*/  LEA R2, P1, R77, R229, 0x1 ;  /* 0x000000e54d027211 */ /* 0x000fc800078208ff */
[----:B------:R-:W-:Y:S01]  /*118f0*/  @!PT LDS RZ, [RZ] ;  /* 0x00000000fffff984 */ /* 0x000fe20000000800 */
[----:B------:R-:W-:Y:S01]  /*11900*/  @!PT LDS RZ, [RZ] ;  /* 0x00000000fffff984 */ /* 0x000fe20000000800 */
[----:B------:R-:W-:Y:S01]  /*11910*/  @!PT LDS RZ, [RZ] ;  /* 0x00000000fffff984 */ /* 0x000fe20000000800 */
[----:B------:R1:W-:Y:S01]  /*11920*/  @!P4 LDGSTS.E.BYPASS.LTC128B.128 [R85+0x2000], desc[UR4][R6.64] ;  /* 0x020000000655cfae */ /* 0x0003e2000b981a04 */
[----:B------:R-:W-:Y:S02]  /*11930*/  ISETP.GE.AND P4, PT, R26, R19, PT ;  /* 0x000000131a00720c */ /* 0x000fe40003f86270 */
[----:B------:R-:W-:Y:S02]  /*11940*/  LEA.HI.X R3, R77, R0, R92, 0x1, P1 ;  /* 0x000000004d037211 */ /* 0x000fe400008f0c5c */
[----:B------:R-:W-:-:S03]  /*11950*/  @!P0 LEA R4, P1, R230, R2, 0x5 ;  /* 0x00000002e6048211 */ /* 0x000fc600078228ff */
[----:B------:R-:W-:Y:S01]  /*11960*/  @!P2 LDGSTS.E.BYPASS.LTC128B.128 [R85+0x2800], desc[UR4][R2.64] ;  /* 0x028000000255afae */ /* 0x000fe2000b981a04 */
[----:B------:R-:W-:Y:S02]  /*11970*/  @!P0 LEA.HI.X R5, R230, R3, R231, 0x5, P1 ;  /* 0x00000003e6058211 */ /* 0x000fe400008f2ce7 */
[-C--:B------:R-:W-:Y:S02]  /*11980*/  ISETP.GE.AND P1, PT, R31, R19.reuse, PT ;  /* 0x000000131f00720c */ /* 0x080fe40003f26270 */
[-C--:B------:R-:W-:Y:S01]  /*11990*/  ISETP.GE.AND P2, PT, R30, R19.reuse, PT ;  /* 0x000000131e00720c */ /* 0x080fe20003f46270 */
[----:B------:R2:W-:Y:S01]  /*119a0*/  @!P0 LDGSTS.E.BYPASS.LTC128B.128 [R85+0x3000], desc[UR4][R4.64] ;  /* 0x0300000004558fae */ /* 0x0005e2000b981a04 */
[----:B------:R-:W-:Y:S02]  /*119b0*/  ISETP.GE.AND P0, PT, R32, R19, PT ;  /* 0x000000132000720c */ /* 0x000fe40003f06270 */
[----:B-1----:R-:W-:-:S04]  /*119c0*/  @!P4 LEA R6, P5, R230, R2, 0x6 ;  /* 0x00000002e606c211 */ /* 0x002fc800078a30ff */
[----:B------:R-:W-:Y:S01]  /*119d0*/  @!P4 LEA.HI.X R7, R230, R3, R231, 0x6, P5 ;  /* 0x00000003e607c211 */ /* 0x000fe200028f34e7 */
[----:B------:R-:W-:-:S04]  /*119e0*/  @!P3 IMAD R0, R231, 0x60, RZ ;  /* 0x00000060e700b824 */ /* 0x000fc800078e02ff */
[----:B------:R1:W-:Y:S01]  /*119f0*/  @!P4 LDGSTS.E.BYPASS.LTC128B.128 [R85+0x3800], desc[UR4][R6.64] ;  /* 0x038000000655cfae */ /* 0x0003e2000b981a04 */
[----:B------:R-:W-:Y:S01]  /*11a00*/  ISETP.GE.AND P4, PT, R29, R19, PT ;  /* 0x000000131d00720c */ /* 0x000fe20003f86270 */
[----:B--2---:R-:W-:Y:S02]  /*11a10*/  @!P3 IMAD.MOV.U32 R4, RZ, RZ, R2 ;  /* 0x000000ffff04b224 */ /* 0x004fe400078e0002 */
[----:B------:R-:W-:Y:S02]  /*11a20*/  @!P3 IMAD.MOV.U32 R5, RZ, RZ, R3 ;  /* 0x000000ffff05b224 */ /* 0x000fe400078e0003 */
[----:B------:R-:W-:-:S04]  /*11a30*/  @!P3 IMAD.WIDE.U32 R4, R230, 0x60, R4 ;  /* 0x00000060e604b825 */ /* 0x000fc800078e0004 */
[----:B------:R-:W-:Y:S02]  /*11a40*/  @!P3 IMAD.IADD R5, R0, 0x1, R5 ;  /* 0x000000010005b824 */ /* 0x000fe400078e0205 */
[--C-:B------:R-:W-:Y:S02]  /*11a50*/  @!P2 IMAD.MOV.U32 R8, RZ, RZ, R2.reuse ;  /* 0x000000ffff08a224 */ /* 0x100fe400078e0002 */
[----:B------:R-:W-:Y:S01]  /*11a60*/  @!P2 IMAD.MOV.U32 R9, RZ, RZ, R3 ;  /* 0x000000ffff09a224 */ /* 0x000fe200078e0003 */
[----:B------:R2:W-:Y:S01]  /*11a70*/  @!P3 LDGSTS.E.BYPASS.LTC128B.128 [R85+0x4000], desc[UR4][R4.64] ;  /* 0x040000000455bfae */ /* 0x0005e2000b981a04 */
[----:B------:R-:W-:Y:S01]  /*11a80*/  @!P1 IMAD R13, R231, 0xc0, RZ ;  /* 0x000000c0e70d9824 */ /* 0x000fe200078e02ff */
[----:B------:R-:W-:Y:S01]  /*11a90*/  @!P4 LEA R12, P3, R230, R2, 0x7 ;  /* 0x00000002e60cc211 */ /* 0x000fe200078638ff */
[--C-:B------:R-:W-:Y:S02]  /*11aa0*/  @!P0 IMAD.MOV.U32 R10, RZ, RZ, R2.reuse ;  /* 0x000000ffff0a8224 */ /* 0x100fe400078e0002 */
[----:B-1----:R-:W-:-:S02]  /*11ab0*/  @!P1 IMAD.MOV.U32 R6, RZ, RZ, R2 ;  /* 0x000000ffff069224 */ /* 0x002fc400078e0002 */
[--C-:B------:R-:W-:Y:S01]  /*11ac0*/  @!P1 IMAD.MOV.U32 R7, RZ, RZ, R3.reuse ;  /* 0x000000ffff079224 */ /* 0x100fe200078e0003 */
[----:B------:R-:W-:Y:S01]  /*11ad0*/  ISETP.GE.AND P5, PT, R23, R19, PT ;  /* 0x000000131700720c */ /* 0x000fe20003fa6270 */
[----:B------:R-:W-:Y:S02]  /*11ae0*/  @!P0 IMAD.MOV.U32 R11, RZ, RZ, R3 ;  /* 0x000000ffff0b8224 */ /* 0x000fe400078e0003 */
[----:B------:R-:W-:-:S04]  /*11af0*/  @!P1 IMAD.WIDE.U32 R6, R230, 0xc0, R6 ;  /* 0x000000c0e6069825 */ /* 0x000fc800078e0006 */
[----:B------:R-:W-:Y:S02]  /*11b00*/  @!P2 IMAD R0, R231, 0xa0, RZ ;  /* 0x000000a0e700a824 */ /* 0x000fe400078e02ff */
[----:B------:R-:W-:-:S04]  /*11b10*/  @!P2 IMAD.WIDE.U32 R8, R230, 0xa0, R8 ;  /* 0x000000a0e608a825 */ /* 0x000fc800078e0008 */
[----:B------:R-:W-:Y:S02]  /*11b20*/  @!P0 IMAD R14, R231, 0xe0, RZ ;  /* 0x000000e0e70e8824 */ /* 0x000fe400078e02ff */
[----:B------:R-:W-:-:S04]  /*11b30*/  @!P0 IMAD.WIDE.U32 R10, R230, 0xe0, R10 ;  /* 0x000000e0e60a8825 */ /* 0x000fc800078e000a */
[----:B------:R-:W-:Y:S01]  /*11b40*/  @!P1 IMAD.IADD R7, R13, 0x1, R7 ;  /* 0x000000010d079824 */ /* 0x000fe200078e0207 */
[----:B------:R-:W-:Y:S01]  /*11b50*/  @!P4 LEA.HI.X R13, R230, R3, R231, 0x7, P3 ;  /* 0x00000003e60dc211 */ /* 0x000fe200018f3ce7 */
[----:B------:R-:W-:Y:S02]  /*11b60*/  @!P2 IMAD.IADD R9, R0, 0x1, R9 ;  /* 0x000000010009a824 */ /* 0x000fe400078e0209 */
[----:B--2---:R-:W-:Y:S02]  /*11b70*/  @!P0 IMAD.IADD R5, R14, 0x1, R11 ;  /* 0x000000010e058824 */ /* 0x004fe400078e020b */
[----:B------:R-:W-:Y:S01]  /*11b80*/  @!P0 IMAD.MOV.U32 R4, RZ, RZ, R10 ;  /* 0x000000ffff048224 */ /* 0x000fe200078e000a */
[----:B------:R-:W-:Y:S01]  /*11b90*/  @!P4 LDGSTS.E.BYPASS.LTC128B.128 [R85+0x4800], desc[UR4][R12.64] ;  /* 0x048000000c55cfae */ /* 0x000fe2000b981a04 */
[----:B------:R-:W-:Y:S02]  /*11ba0*/  @!P6 LEA R10, P3, R230, R2, 0x8 ;  /* 0x00000002e60ae211 */ /* 0x000fe400078640ff */
[-C--:B------:R-:W-:Y:S01]  /*11bb0*/  ISETP.GE.AND P4, PT, R22, R19.reuse, PT ;  /* 0x000000131600720c */ /* 0x080fe20003f86270 */
[----:B------:R-:W-:Y:S01]  /*11bc0*/  @!P2 LDGSTS.E.BYPASS.LTC128B.128 [R85+0x5000], desc[UR4][R8.64] ;  /* 0x050000000855afae */ /* 0x000fe2000b981a04 */
[----:B------:R-:W-:-:S03]  /*11bd0*/  ISETP.GE.AND P2, PT, R25, R19, PT ;  /* 0x000000131900720c */ /* 0x000fc60003f46270 */
[----:B------:R-:W-:Y:S01]  /*11be0*/  @!P1 LDGSTS.E.BYPASS.LTC128B.128 [R85+0x5800], desc[UR4][R6.64] ;  /* 0x0580000006559fae */ /* 0x000fe2000b981a04 */
[----:B------:R-:W-:-:S03]  /*11bf0*/  @!P6 LEA.HI.X R11, R230, R3, R231, 0x8, P3 ;  /* 0x00000003e60be211 */ /* 0x000fc600018f44e7 */
[----:B------:R1:W-:Y:S01]  /*11c00*/  @!P0 LDGSTS.E.BYPASS.LTC128B.128 [R85+0x6000], desc[UR4][R4.64] ;  /* 0x0600000004558fae */ /* 0x0003e2000b981a04 */
[-C--:B------:R-:W-:Y:S02]  /*11c10*/  ISETP.GE.AND P1, PT, R27, R19.reuse, PT ;  /* 0x000000131b00720c */ /* 0x080fe40003f26270 */
[-C--:B------:R-:W-:Y:S01]  /*11c20*/  ISETP.GE.AND P0, PT, R78, R19.reuse, PT ;  /* 0x000000134e00720c */ /* 0x080fe20003f06270 */
[----:B------:R-:W-:Y:S01]  /*11c30*/  @!P5 IMAD R14, R231, 0x120, RZ ;  /* 0x00000120e70ed824 */ /* 0x000fe200078e02ff */
[----:B------:R-:W-:Y:S01]  /*11c40*/  ISETP.GE.AND P3, PT, R24, R19, PT ;  /* 0x000000131800720c */ /* 0x000fe20003f66270 */
[----:B------:R2:W-:Y:S01]  /*11c50*/  @!P6 LDGSTS.E.BYPASS.LTC128B.128 [R85+0x6800], desc[UR4][R10.64] ;  /* 0x068000000a55efae */ /* 0x0005e2000b981a04 */
[----:B------:R-:W-:Y:S01]  /*11c60*/  ISETP.NE.AND P6, PT, R15, RZ, PT ;  /* 0x000000ff0f00720c */ /* 0x000fe20003fc5270 */
[----:B------:R-:W-:Y:S02]  /*11c70*/  @!P2 IMAD R0, R231, 0x180, RZ ;  /* 0x00000180e700a824 */ /* 0x000fe400078e02ff */
[----:B-1----:R-:W-:-:S02]  /*11c80*/  @!P5 IMAD.MOV.U32 R4, RZ, RZ, R2 ;  /* 0x000000ffff04d224 */ /* 0x002fc400078e0002 */
[----:B------:R-:W-:Y:S02]  /*11c90*/  @!P5 IMAD.MOV.U32 R5, RZ, RZ, R3 ;  /* 0x000000ffff05d224 */ /* 0x000fe400078e0003 */
[----:B------:R-:W-:-:S04]  /*11ca0*/  @!P5 IMAD.WIDE.U32 R4, R230, 0x120, R4 ;  /* 0x00000120e604d825 */ /* 0x000fc800078e0004 */
[----:B------:R-:W-:Y:S02]  /*11cb0*/  @!P5 IMAD.IADD R15, R14, 0x1, R5 ;  /* 0x000000010e0fd824 */ /* 0x000fe400078e0205 */
[----:B------:R-:W-:Y:S02]  /*11cc0*/  @!P5 IMAD.MOV.U32 R14, RZ, RZ, R4 ;  /* 0x000000ffff0ed224 */ /* 0x000fe400078e0004 */
[--C-:B------:R-:W-:Y:S02]  /*11cd0*/  @!P4 IMAD.MOV.U32 R4, RZ, RZ, R2.reuse ;  /* 0x000000ffff04c224 */ /* 0x100fe400078e0002 */
[--C-:B------:R-:W-:Y:S01]  /*11ce0*/  @!P4 IMAD.MOV.U32 R5, RZ, RZ, R3.reuse ;  /* 0x000000ffff05c224 */ /* 0x100fe200078e0003 */
[----:B------:R-:W-:Y:S01]  /*11cf0*/  @!P5 LDGSTS.E.BYPASS.LTC128B.128 [R85+0x7000], desc[UR4][R14.64] ;  /* 0x070000000e55dfae */ /* 0x000fe2000b981a04 */
[----:B------:R-:W-:Y:S02]  /*11d00*/  @!P2 IMAD.MOV.U32 R6, RZ, RZ, R2 ;  /* 0x000000ffff06a224 */ /* 0x000fe400078e0002 */
[----:B------:R-:W-:-:S02]  /*11d10*/  @!P2 IMAD.MOV.U32 R7, RZ, RZ, R3 ;  /* 0x000000ffff07a224 */ /* 0x000fc400078e0003 */
[--C-:B------:R-:W-:Y:S02]  /*11d20*/  @!P1 IMAD.MOV.U32 R12, RZ, RZ, R2.reuse ;  /* 0x000000ffff0c9224 */ /* 0x100fe400078e0002 */
[--C-:B------:R-:W-:Y:S02]  /*11d30*/  @!P1 IMAD.MOV.U32 R13, RZ, RZ, R3.reuse ;  /* 0x000000ffff0d9224 */ /* 0x100fe400078e0003 */
[----:B------:R-:W-:Y:S02]  /*11d40*/  @!P0 IMAD.MOV.U32 R16, RZ, RZ, R2 ;  /* 0x000000ffff108224 */ /* 0x000fe400078e0002 */
[----:B------:R-:W-:Y:S02]  /*11d50*/  @!P0 IMAD.MOV.U32 R17, RZ, RZ, R3 ;  /* 0x000000ffff118224 */ /* 0x000fe400078e0003 */
[----:B--2---:R-:W-:Y:S02]  /*11d60*/  @!P4 IMAD R10, R231, 0x140, RZ ;  /* 0x00000140e70ac824 */ /* 0x004fe400078e02ff */
[----:B------:R-:W-:-:S04]  /*11d70*/  @!P4 IMAD.WIDE.U32 R4, R230, 0x140, R4 ;  /* 0x00000140e604c825 */ /* 0x000fc800078e0004 */
[----:B------:R-:W-:Y:S02]  /*11d80*/  @!P3 IMAD R8, R231, 0x160, RZ ;  /* 0x00000160e708b824 */ /* 0x000fe400078e02ff */
[----:B------:R-:W-:-:S04]  /*11d90*/  @!P3 IMAD.WIDE.U32 R2, R230, 0x160, R2 ;  /* 0x00000160e602b825 */ /* 0x000fc800078e0002 */
        /* <DEDUP_REMOVED lines=20> */
[----:B------:R-:W-:-:S03]  /*11ee0*/  ISETP.GE.AND P3, PT, R47, R19, PT ;  /* 0x000000132f00720c */ /* 0x000fc60003f66270 */
[----:B------:R-:W2:Y:S04]  /*11ef0*/  LD.E R45, desc[UR4][R134.64+0x184] ;  /* 0x00018404862d7980 */ /* 0x000ea8000c101900 */
[----:B------:R-:W3:Y:S01]  /*11f00*/  LD.E R47, desc[UR4][R134.64+0x188] ;  /* 0x00018804862f7980 */ /* 0x000ee2000c101900 */
[----:B------:R-:W-:Y:S01]  /*11f10*/  ISETP.GE.AND P2, PT, R40, R19, PT ;  /* 0x000000132800720c */ /* 0x000fe20003f46270 */
[----:B------:R-:W-:-:S04]  /*11f20*/  DEPBAR.LE SB0, 0x0 ;  /* 0x000080000000791a */ /* 0x000fc80000000000 */
[----:B------:R-:W-:Y:S01]  /*11f30*/  BAR.SYNC.DEFER_BLOCKING 0x0 ;  /* 0x0000000000007b1d */ /* 0x000fe20000010000 */
[C---:B-1----:R-:W-:Y:S01]  /*11f40*/  LEA R2, P0, R109.reuse, R34, 0x1 ;  /* 0x000000226d027211 */ /* 0x042fe200078008ff */
[----:B------:R-:W-:Y:S02]  /*11f50*/  @!P6 IMAD.MOV.U32 R4, RZ, RZ, R34 ;  /* 0x000000ffff04e224 */ /* 0x000fe400078e0022 */
[----:B------:R-:W-:Y:S01]  /*11f60*/  @!P6 IMAD.MOV.U32 R5, RZ, RZ, R35 ;  /* 0x000000ffff05e224 */ /* 0x000fe200078e0023 */
        /* <DEDUP_REMOVED lines=14> */
[C-C-:B------:R-:W-:Y:S02]  /*12050*/  @!P2 LEA.HI.X R9, R66.reuse, R3, R67.reuse, 0x5, P3 ;  /* 0x000000034209a211 */ /* 0x140fe400018f2c43 */
[-C--:B------:R-:W-:Y:S02]  /*12060*/  ISETP.GE.AND P3, PT, R29, R19.reuse, PT ;  /* 0x000000131d00720c */ /* 0x080fe40003f66270 */
[----:B------:R-:W-:Y:S02]  /*12070*/  @!P1 LEA R6, P4, R66, R2, 0x6 ;  /* 0x0000000242069211 */ /* 0x000fe400078830ff */
[----:B------:R-:W-:Y:S02]  /*12080*/  ISETP.GE.AND P6, PT, R30, R19, PT ;  /* 0x000000131e00720c */ /* 0x000fe40003fc6270 */
[----:B------:R-:W-:Y:S01]  /*12090*/  @!P1 LEA.HI.X R7, R66, R3, R67, 0x6, P4 ;  /* 0x0000000342079211 */ /* 0x000fe200020f3443 */
[----:B-1----:R-:W-:Y:S02]  /*120a0*/  @!P0 IMAD.MOV.U32 R4, RZ, RZ, R2 ;  /* 0x000000ffff048224 */ /* 0x002fe400078e0002 */
[----:B------:R-:W-:Y:S01]  /*120b0*/  @!P0 IMAD.MOV.U32 R5, RZ, RZ, R3 ;  /* 0x000000ffff058224 */ /* 0x000fe200078e0003 */
[----:B------:R-:W-:Y:S01]  /*120c0*/  @P2 STS.128 [R85+0xb000], RZ ;  /* 0x00b000ff55002388 */ /* 0x000fe20000000c00 */
[----:B------:R-:W-:-:S02]  /*120d0*/  @!P0 IMAD R0, R67, 0x60, RZ ;  /* 0x0000006043008824 */ /* 0x000fc400078e02ff */
[----:B------:R-:W-:Y:S01]  /*120e0*/  @!P0 IMAD.WIDE.U32 R4, R66, 0x60, R4 ;  /* 0x0000006042048825 */ /* 0x000fe200078e0004 */
        /* <DEDUP_REMOVED lines=15> */
[----:B------:R-:W-:Y:S01]  /*121e0*/  ISETP.GE.AND P0, PT, R32, R19, PT ;  /* 0x000000132000720c */ /* 0x000fe20003f06270 */
[----:B------:R-:W-:Y:S01]  /*121f0*/  @!P6 IMAD R0, R67, 0xa0, RZ ;  /* 0x000000a04300e824 */ /* 0x000fe200078e02ff */
[----:B-1----:R-:W-:-:S04]  /*12200*/  @!P3 LEA R6, P1, R66, R2, 0x7 ;  /* 0x000000024206b211 */ /* 0x002fc800078238ff */
[C---:B------:R-:W-:Y:S02]  /*12210*/  @!P3 LEA.HI.X R7, R66.reuse, R3, R67, 0x7, P1 ;  /* 0x000000034207b211 */ /* 0x040fe400008f3c43 */
[----:B------:R-:W-:Y:S01]  /*12220*/  ISETP.GE.AND P1, PT, R31, R19, PT ;  /* 0x000000131f00720c */ /* 0x000fe20003f26270 */
[----:B----4-:R-:W-:Y:S02]  /*12230*/  @!P6 IMAD.MOV.U32 R4, RZ, RZ, R2 ;  /* 0x000000ffff04e224 */ /* 0x010fe400078e0002 */
[----:B------:R-:W-:Y:S02]  /*12240*/  @!P6 IMAD.MOV.U32 R5, RZ, RZ, R3 ;  /* 0x000000ffff05e224 */ /* 0x000fe400078e0003 */
[----:B------:R-:W-:Y:S01]  /*12250*/  @!P6 IMAD.WIDE.U32 R4, R66, 0xa0, R4 ;  /* 0x000000a04204e825 */ /* 0x000fe200078e0004 */
[----:B------:R-:W-:Y:S03]  /*12260*/  @P3 STS.128 [R85+0xc800], RZ ;  /* 0x00c800ff55003388 */ /* 0x000fe60000000c00 */
[----:B------:R-:W-:Y:S01]  /*12270*/  @!P6 IMAD.IADD R5, R0, 0x1, R5 ;  /* 0x000000010005e824 */ /* 0x000fe200078e0205 */
[----:B------:R-:W-:Y:S01]  /*12280*/  @!PT LDS RZ, [RZ] ;  /* 0x00000000fffff984 */ /* 0x000fe20000000800 */
[----:B------:R-:W-:Y:S01]  /*12290*/  @!PT LDS RZ, [RZ] ;  /* 0x00000000fffff984 */ /* 0x000fe20000000800 */
[----:B------:R-:W-:Y:S01]  /*122a0*/  @!PT LDS RZ, [RZ] ;  /* 0x00000000fffff984 */ /* 0x000fe20000000800 */
[----:B------:R1:W-:Y:S01]  /*122b0*/  @!P3 LDGSTS.E.BYPASS.LTC128B.128 [R85+0xc800], desc[UR4][R6.64] ;  /* 0x0c8000000655bfae */ /* 0x0003e2000b981a04 */
[----:B------:R-:W-:-:S02]  /*122c0*/  @!P0 IMAD.MOV.U32 R8, RZ, RZ, R2 ;  /* 0x000000ffff088224 */ /* 0x000fc400078e0002 */
[----:B------:R-:W-:Y:S01]  /*122d0*/  @!P0 IMAD.MOV.U32 R9, RZ, RZ, R3 ;  /* 0x000000ffff098224 */ /* 0x000fe200078e0003 */
[----:B------:R-:W-:Y:S01]  /*122e0*/  @P6 STS.128 [R85+0xd000], RZ ;  /* 0x00d000ff55006388 */ /* 0x000fe20000000c00 */
[----:B------:R-:W-:-:S03]  /*122f0*/  @!P1 IMAD R10, R67, 0xc0, RZ ;  /* 0x000000c0430a9824 */ /* 0x000fc600078e02ff */
[----:B------:R-:W-:Y:S01]  /*12300*/  @!PT LDS RZ, [RZ] ;  /* 0x00000000fffff984 */ /* 0x000fe20000000800 */
[----:B------:R-:W-:Y:S01]  /*12310*/  @!PT LDS RZ, [RZ] ;  /* 0x00000000fffff984 */ /* 0x000fe20000000800 */
[----:B------:R-:W-:Y:S01]  /*12320*/  @!PT LDS RZ, [RZ] ;  /* 0x00000000fffff984 */ /* 0x000fe20000000800 */
[----:B------:R4:W-:Y:S01]  /*12330*/  @!P6 LDGSTS.E.BYPASS.LTC128B.128 [R85+0xd000], desc[UR4][R4.64] ;  /* 0x0d0000000455efae */ /* 0x0009e2000b981a04 */
[-C--:B------:R-:W-:Y:S01]  /*12340*/  ISETP.GE.AND P6, PT, R33, R19.reuse, PT ;  /* 0x000000132100720c */ /* 0x080fe20003fc6270 */
[----:B------:R-:W-:Y:S01]  /*12350*/  @!P0 IMAD R0, R67, 0xe0, RZ ;  /* 0x000000e043008824 */ /* 0x000fe200078e02ff */
[----:B------:R-:W-:Y:S01]  /*12360*/  ISETP.GE.AND P5, PT, R23, R19, PT ;  /* 0x000000131700720c */ /* 0x000fe20003fa6270 */
[----:B------:R-:W-:Y:S01]  /*12370*/  @!P0 IMAD.WIDE.U32 R8, R66, 0xe0, R8 ;  /* 0x000000e042088825 */ /* 0x000fe200078e0008 */
[----:B------:R-:W-:Y:S03]  /*12380*/  @P1 STS.128 [R85+0xd800], RZ ;  /* 0x00d800ff55001388 */ /* 0x000fe60000000c00 */
[----:B-1----:R-:W-:Y:S02]  /*12390*/  @!P1 IMAD.MOV.U32 R6, RZ, RZ, R2 ;  /* 0x000000ffff069224 */ /* 0x002fe400078e0002 */
[----:B------:R-:W-:-:S02]  /*123a0*/  @!P1 IMAD.MOV.U32 R7, RZ, RZ, R3 ;  /* 0x000000ffff079224 */ /* 0x000fc400078e0003 */
[----:B------:R-:W-:-:S04]  /*123b0*/  @!P1 IMAD.WIDE.U32 R6, R66, 0xc0, R6 ;  /* 0x000000c042069825 */ /* 0x000fc800078e0006 */
[----:B------:R-:W-:Y:S02]  /*123c0*/  @!P1 IMAD.IADD R7, R10, 0x1, R7 ;  /* 0x000000010a079824 */ /* 0x000fe400078e0207 */
[----:B----4-:R-:W-:Y:S02]  /*123d0*/  @!P0 IMAD.IADD R5, R0, 0x1, R9 ;  /* 0x0000000100058824 */ /* 0x010fe400078e0209 */
[----:B------:R-:W-:Y:S01]  /*123e0*/  @!P0 IMAD.MOV.U32 R4, RZ, RZ, R8 ;  /* 0x000000ffff048224 */ /* 0x000fe200078e0008 */
[----:B------:R-:W-:Y:S01]  /*123f0*/  @!PT LDS RZ, [RZ] ;  /* 0x00000000fffff984 */ /* 0x000fe20000000800 */
[----:B------:R-:W-:Y:S01]  /*12400*/  @!PT LDS RZ, [RZ] ;  /* 0x00000000fffff984 */ /* 0x000fe20000000800 */
[----:B------:R-:W-:Y:S01]  /*12410*/  @!PT LDS RZ, [RZ] ;  /* 0x00000000fffff984 */ /* 0x000fe20000000800 */
[----:B------:R1:W-:Y:S01]  /*12420*/  @!P1 LDGSTS.E.BYPASS.LTC128B.128 [R85+0xd800], desc[UR4][R6.64] ;  /* 0x0d80000006559fae */ /* 0x0003e2000b981a04 */
[----:B------:R-:W-:-:S03]  /*12430*/  ISETP.GE.AND P4, PT, R22, R19, PT ;  /* 0x000000131600720c */ /* 0x000fc60003f86270 */
[----:B------:R-:W-:Y:S04]  /*12440*/  @P0 STS.128 [R85+0xe000], RZ ;  /* 0x00e000ff55000388 */ /* 0x000fe80000000c00 */
[----:B------:R-:W-:Y:S01]  /*12450*/  @!PT LDS RZ, [RZ] ;  /* 0x00000000fffff984 */ /* 0x000fe20000000800 */
[----:B------:R-:W-:Y:S01]  /*12460*/  @!PT LDS RZ, [RZ] ;  /* 0x00000000fffff984 */ /* 0x000fe20000000800 */
[----:B------:R-:W-:Y:S01]  /*12470*/  @!PT LDS RZ, [RZ] ;  /* 0x00000000fffff984 */ /* 0x000fe20000000800 */
[----:B------:R4:W-:Y:S01]  /*12480*/  @!P0 LDGSTS.E.BYPASS.LTC128B.128 [R85+0xe000], desc[UR4][R4.64] ;  /* 0x0e00000004558fae */ /* 0x0009e2000b981a04 */
[----:B------:R-:W-:Y:S02]  /*12490*/  @!P6 LEA R20, P0, R66, R2, 0x8 ;  /* 0x000000024214e211 */ /* 0x000fe400078040ff */
[----:B------:R-:W-:Y:S02]  /*124a0*/  LOP3.LUT R0, R208, 0x1c0, RZ, 0xc0, !PT ;  /* 0x000001c0d0007812 */ /* 0x000fe400078ec0ff */
[----:B------:R-:W-:Y:S02]  /*124b0*/  @!P6 LEA.HI.X R21, R66, R3, R67, 0x8, P0 ;  /* 0x000000034215e211 */ /* 0x000fe400000f4443 */
[----:B------:R-:W-:-:S02]  /*124c0*/  ISETP.GE.AND P2, PT, R25, R19, PT ;  /* 0x000000131900720c */ /* 0x000fc40003f46270 */
[-C--:B------:R-:W-:Y:S02]  /*124d0*/  ISETP.GE.AND P1, PT, R27, R19.reuse, PT ;  /* 0x000000131b00720c */ /* 0x080fe40003f26270 */
[-C--:B------:R-:W-:Y:S01]  /*124e0*/  ISETP.GE.AND P0, PT, R78, R19.reuse, PT ;  /* 0x000000134e00720c */ /* 0x080fe20003f06270 */
[----:B------:R-:W-:Y:S01]  /*124f0*/  @!P5 IMAD R16, R67, 0x120, RZ ;  /* 0x000001204310d824 */ /* 0x000fe200078e02ff */
[----:B------:R-:W-:Y:S02]  /*12500*/  ISETP.GE.AND P3, PT, R24, R19, PT ;  /* 0x000000131800720c */ /* 0x000fe40003f66270 */
[----:B------:R-:W-:Y:S02]  /*12510*/  LOP3.LUT R0, R0, 0x8, R209, 0xf8, !PT ;  /* 0x0000000800007812 */ /* 0x000fe400078ef8d1 */
[----:B-1----:R-:W-:Y:S01]  /*12520*/  LOP3.LUT R6, R223, 0x8, RZ, 0xc0, !PT ;  /* 0x00000008df067812 */ /* 0x002fe200078ec0ff */
[----:B----4-:R-:W-:Y:S02]  /*12530*/  @!P5 IMAD.MOV.U32 R4, RZ, RZ, R2 ;  /* 0x000000ffff04d224 */ /* 0x010fe400078e0002 */
[----:B------:R-:W-:-:S02]  /*12540*/  @!P5 IMAD.MOV.U32 R5, RZ, RZ, R3 ;  /* 0x000000ffff05d224 */ /* 0x000fc400078e0003 */
[----:B------:R-:W-:Y:S01]  /*12550*/  @!P5 IMAD.WIDE.U32 R4, R66, 0x120, R4 ;  /* 0x000001204204d825 */ /* 0x000fe200078e0004 */
[----:B------:R-:W-:Y:S02]  /*12560*/  LOP3.LUT R7, R208, 0x400, RZ, 0xc0, !PT ;  /* 0x00000400d0077812 */ /* 0x000fe400078ec0ff */
[-C--:B------:R-:W-:Y:S01]  /*12570*/  LOP3.LUT R0, R0, R18.reuse, RZ, 0x3c, !PT ;  /* 0x0000001200007212 */ /* 0x080fe200078e3cff */
[----:B------:R-:W-:Y:S01]  /*12580*/  @!P5 IMAD.IADD R17, R16, 0x1, R5 ;  /* 0x000000011011d824 */ /* 0x000fe200078e0205 */
[----:B------:R-:W-:Y:S01]  /*12590*/  LOP3.LUT R6, R6, 0x1c0, R208, 0xf8, !PT ;  /* 0x000001c006067812 */ /* 0x000fe200078ef8d0 */
[----:B------:R-:W-:Y:S02]  /*125a0*/  @!P5 IMAD.MOV.U32 R16, RZ, RZ, R4 ;  /* 0x000000ffff10d224 */ /* 0x000fe400078e0004 */
[----:B------:R-:W-:Y:S02]  /*125b0*/  @!P4 IMAD.MOV.U32 R4, RZ, RZ, R2 ;  /* 0x000000ffff04c224 */ /* 0x000fe400078e0002 */
[----:B------:R-:W-:Y:S01]  /*125c0*/  @!P4 IMAD.MOV.U32 R5, RZ, RZ, R3 ;  /* 0x000000ffff05c224 */ /* 0x000fe200078e0003 */
[----:B------:R-:W-:Y:S01]  /*125d0*/  LOP3.LUT R221, R6, R18, RZ, 0x3c, !PT ;  /* 0x0000001206dd7212 */ /* 0x000fe200078e3cff */
[----:B------:R-:W-:-:S02]  /*125e0*/  IMAD R22, R0, 0x2, R7 ;  /* 0x0000000200167824 */ /* 0x000fc400078e0207 */
[----:B------:R-:W-:Y:S02]  /*125f0*/  @!P4 IMAD R10, R67, 0x140, RZ ;  /* 0x00000140430ac824 */ /* 0x000fe400078e02ff */
[----:B------:R-:W-:-:S04]  /*12600*/  @!P4 IMAD.WIDE.U32 R4, R66, 0x140, R4 ;  /* 0x000001404204c825 */ /* 0x000fc800078e0004 */
[--C-:B------:R-:W-:Y:S02]  /*12610*/  @!P2 IMAD.MOV.U32 R6, RZ, RZ, R2.reuse ;  /* 0x000000ffff06a224 */ /* 0x100fe400078e0002 */
[--C-:B------:R-:W-:Y:S02]  /*12620*/  @!P2 IMAD.MOV.U32 R7, RZ, RZ, R3.reuse ;  /* 0x000000ffff07a224 */ /* 0x100fe400078e0003 */
[--C-:B------:R-:W-:Y:S02]  /*12630*/  @!P1 IMAD.MOV.U32 R12, RZ, RZ, R2.reuse ;  /* 0x000000ffff0c9224 */ /* 0x100fe400078e0002 */
[--C-:B------:R-:W-:Y:S02]  /*12640*/  @!P1 IMAD.MOV.U32 R13, RZ, RZ, R3.reuse ;  /* 0x000000ffff0d9224 */ /* 0x100fe400078e0003 */
[----:B------:R-:W-:Y:S02]  /*12650*/  @!P0 IMAD.MOV.U32 R14, RZ, RZ, R2 ;  /* 0x000000ffff0e8224 */ /* 0x000fe400078e0002 */
[----:B------:R-:W-:-:S02]  /*12660*/  @!P0 IMAD.MOV.U32 R15, RZ, RZ, R3 ;  /* 0x000000ffff0f8224 */ /* 0x000fc400078e0003 */
[C---:B------:R-:W-:Y:S02]  /*12670*/  @!P3 IMAD R8, R67.reuse, 0x160, RZ ;  /* 0x000001604308b824 */ /* 0x040fe400078e02ff */
[----:B------:R-:W-:Y:S01]  /*12680*/  @!P3 IMAD.WIDE.U32 R2, R66, 0x160, R2 ;  /* 0x000001604202b825 */ /* 0x000fe200078e0002 */
        /* <DEDUP_REMOVED lines=23> */
[----:B------:R-:W-:Y:S02]  /*12800*/  @!P2 IMAD.IADD R7, R0, 0x1, R7 ;  /* 0x000000010007a824 */ /* 0x000fe400078e0207 */
[----:B------:R-:W-:Y:S01]  /*12810*/  @!P1 IMAD.IADD R5, R18, 0x1, R13 ;  /* 0x0000000112059824 */ /* 0x000fe200078e020d */
[----:B------:R-:W-:Y:S01]  /*12820*/  @P3 STS.128 [R85+0x10000], RZ ;  /* 0x010000ff55003388 */ /* 0x000fe20000000c00 */
[----:B------:R-:W-:Y:S01]  /*12830*/  @!P1 IMAD.MOV.U32 R4, RZ, RZ, R12 ;  /* 0x000000ffff049224 */ /* 0x000fe200078e000c */
[----:B------:R-:W-:-:S02]  /*12840*/  LOP3.LUT R0, R224, 0x200, R208, 0xf8, !PT ;  /* 0x00000200e0007812 */ /* 0x000fc400078ef8d0 */
        /* <DEDUP_REMOVED lines=9> */
[----:B------:R-:W-:-:S03]  /*128e0*/  LOP3.LUT R0, R0, R221, RZ, 0xfc, !PT ;  /* 0x000000dd00007212 */ /* 0x000fc600078efcff */
[----:B------:R-:W-:Y:S04]  /*128f0*/  @P1 STS.128 [R85+0x11000], RZ ;  /* 0x011000ff55001388 */ /* 0x000fe80000000c00 */
[----:B------:R-:W-:Y:S01]  /*12900*/  @!PT LDS RZ, [RZ] ;  /* 0x00000000fffff984 */ /* 0x000fe20000000800 */
[----:B------:R-:W-:Y:S01]  /*12910*/  @!PT LDS RZ, [RZ] ;  /* 0x00000000fffff984 */ /* 0x000fe20000000800 */
[----:B------:R-:W-:Y:S01]  /*12920*/  @!PT LDS RZ, [RZ] ;  /* 0x00000000fffff984 */ /* 0x000fe20000000800 */
[----:B------:R1:W-:Y:S01]  /*12930*/  @!P1 LDGSTS.E.BYPASS.LTC128B.128 [R85+0x11000], desc[UR4][R4.64] ;  /* 0x1100000004559fae */ /* 0x0003e2000b981a04 */
[----:B------:R-:W-:Y:S01]  /*12940*/  R2P PR, R209, 0x6 ;  /* 0x00000006d1007804 */ /* 0x000fe20000000000 */
[----:B------:R-:W-:Y:S02]  /*12950*/  @!P0 IMAD R19, R67, 0x1c0, RZ ;  /* 0x000001c043138824 */ /* 0x000fe400078e02ff */
[----:B------:R-:W-:Y:S02]  /*12960*/  @!P0 IMAD.WIDE.U32 R14, R66, 0x1c0, R14 ;  /* 0x000001c0420e8825 */ /* 0x000fe400078e000e */
[----:B------:R-:W-:-:S02]  /*12970*/  SEL R252, R252, 0xffffffe0, !P1 ;  /* 0xffffffe0fcfc7807 */ /* 0x000fc40004800000 */
[----:B------:R-:W-:Y:S02]  /*12980*/  IMAD R211, R0, 0x2, R220 ;  /* 0x0000000200d37824 */ /* 0x000fe400078e02dc */
[----:B------:R-:W-:Y:S02]  /*12990*/  @!P0 IMAD.IADD R3, R19, 0x1, R15 ;  /* 0x0000000113038824 */ /* 0x000fe400078e020f */
[----:B------:R-:W-:Y:S02]  /*129a0*/  @!P0 IMAD.MOV.U32 R2, RZ, RZ, R14 ;  /* 0x000000ffff028224 */ /* 0x000fe400078e000e */
[----:B------:R-:W-:Y:S01]  /*129b0*/  IMAD.IADD R44, R211, 0x1, R252 ;  /* 0x00000001d32c7824 */ /* 0x000fe200078e02fc */
[----:B------:R-:W-:Y:S04]  /*129c0*/  STL [R1+0x164], R221 ;  /* 0x000164dd01007387 */ /* 0x000fe80000100800 */
[----:B------:R-:W-:Y:S04]  /*129d0*/  @P0 STS.128 [R85+0x11800], RZ ;  /* 0x011800ff55000388 */ /* 0x000fe80000000c00 */
[----:B------:R-:W-:Y:S01]  /*129e0*/  @!PT LDS RZ, [RZ] ;  /* 0x00000000fffff984 */ /* 0x000fe20000000800 */
[----:B------:R-:W-:Y:S01]  /*129f0*/  @!PT LDS RZ, [RZ] ;  /* 0x00000000fffff984 */ /* 0x000fe20000000800 */
[----:B------:R-:W-:Y:S01]  /*12a00*/  @!PT LDS RZ, [RZ] ;  /* 0x00000000fffff984 */ /* 0x000fe20000000800 */
[----:B------:R4:W-:Y:S04]  /*12a10*/  @!P0 LDGSTS.E.BYPASS.LTC128B.128 [R85+0x11800], desc[UR4][R2.64] ;  /* 0x1180000002558fae */ /* 0x0009e8000b981a04 */
[----:B------:R-:W-:Y:S01]  /*12a20*/  STL [R1+0x88], R44 ;  /* 0x0000882c01007387 */ /* 0x000fe20000100800 */
[----:B------:R-:W-:-:S03]  /*12a30*/  IMAD.IADD R64, R220, 0x1, R22 ;  /* 0x00000001dc407824 */ /* 0x000fc600078e0216 */
[----:B-1----:R-:W-:Y:S04]  /*12a40*/  LDSM.16.M88.4 R4, [R211] ;  /* 0x00000000d304783b */ /* 0x002fe80000000200 */
[----:B------:R-:W1:Y:S04]  /*12a50*/  LDSM.16.M88.4 R20, [R64+0x2800] ;  /* 0x002800004014783b */ /* 0x000e680000000200 */
[----:B------:R-:W2:Y:S04]  /*12a60*/  LDSM.16.M88.4 R8, [R64+0x4000] ;  /* 0x004000004008783b */ /* 0x000ea80000000200 */
[----:B------:R-:W3:Y:S04]  /*12a70*/  LDSM.16.M88.4 R16, [R64+0x3000] ;  /* 0x003000004010783b */ /* 0x000ee80000000200 */
[----:B------:R-:W3:Y:S04]  /*12a80*/  LDSM.16.M88.4 R24, [R64+0x2000] ;  /* 0x002000004018783b */ /* 0x000ee80000000200 */
[----:B------:R-:W3:Y:S04]  /*12a90*/  LDL R3, [R1+0x30] ;  /* 0x0000300001037983 */ /* 0x000ee80000100800 */
[----:B------:R-:W3:Y:S04]  /*12aa0*/  LDSM.16.M88.4 R12, [R64+0x3800] ;  /* 0x00380000400c783b */ /* 0x000ee80000000200 */
[----:B------:R-:W-:Y:S04]  /*12ab0*/  LDSM.16.M88.4 R28, [R64+0x4800] ;  /* 0x00480000401c783b */ /* 0x000fe80000000200 */
[----:B------:R-:W-:Y:S04]  /*12ac0*/  LDSM.16.M88.4 R36, [R64+0x6000] ;  /* 0x006000004024783b */ /* 0x000fe80000000200 */
[----:B------:R-:W-:Y:S01]  /*12ad0*/  LDSM.16.M88.4 R32, [R64+0x5000] ;  /* 0x005000004020783b */ /* 0x000fe20000000200 */
[----:B------:R-:W-:-:S03]  /*12ae0*/  IMAD.IADD R84, R64, 0x1, R252 ;  /* 0x0000000140547824 */ /* 0x000fc600078e02fc */
[----:B------:R-:W-:Y:S01]  /*12af0*/  LDSM.16.M88.4 R56, [R64+0x9800] ;  /* 0x009800004038783b */ /* 0x000fe20000000200 */
[C---:B-1----:R-:W-:Y:S03]  /*12b00*/  HMMA.16816.F32 R168, R4.reuse, R20, RZ ;  /* 0x0000001404a8723c */ /* 0x042fe600000018ff */
[----:B------:R-:W-:Y:S04]  /*12b10*/  LDSM.16.M88.4 R40, [R64+0x5800] ;  /* 0x005800004028783b */ /* 0x000fe80000000200 */
[----:B------:R-:W-:Y:S01]  /*12b20*/  LDSM.16.M88.4 R48, [R64+0x6800] ;  /* 0x006800004030783b */ /* 0x000fe20000000200 */
[C---:B------:R-:W-:Y:S03]  /*12b30*/  HMMA.16816.F32 R164, R4.reuse, R22, RZ ;  /* 0x0000001604a4723c */ /* 0x040fe600000018ff */
[----:B------:R-:W1:Y:S04]  /*12b40*/  LDSM.16.M88.4 R20, [R64+0x7800] ;  /* 0x007800004014783b */ /* 0x000e680000000200 */
[----:B------:R-:W-:Y:S01]  /*12b50*/  LDSM.16.M88.4 R52, [R84+0x2000] ;  /* 0x002000005434783b */ /* 0x000fe20000000200 */
[----:B--2---:R-:W-:Y:S01]  /*12b60*/  HMMA.16816.F32 R116, R4, R8, RZ ;  /* 0x000000080474723c */ /* 0x004fe200000018ff */
[----:B----4-:R-:W-:-:S02]  /*12b70*/  SHF.R.U32.HI R2, RZ, 0x2, R209 ;  /* 0x00000002ff027819 */ /* 0x010fc400000116d1 */
[----:B------:R-:W0:Y:S05]  /*12b80*/  LDGDEPBAR ;  /* 0x00000000000079af */ /* 0x000e2a0000000000 */
[C---:B------:R-:W-:Y:S01]  /*12b90*/  HMMA.16816.F32 R124, R4.reuse, R10, RZ ;  /* 0x0000000a047c723c */ /* 0x040fe200000018ff */
[----:B------:R-:W2:Y:S07]  /*12ba0*/  LDSM.16.M88.4 R8, [R64+0x8800] ;  /* 0x008800004008783b */ /* 0x000eae0000000200 */
[C---:B---3--:R-:W-:Y:S08]  /*12bb0*/  HMMA.16816.F32 R156, R4.reuse, R16, RZ ;  /* 0x00000010049c723c */ /* 0x048ff000000018ff */
[C---:B------:R-:W-:Y:S01]  /*12bc0*/  HMMA.16816.F32 R148, R4.reuse, R18, RZ ;  /* 0x000000120494723c */ /* 0x040fe200000018ff */
[----:B------:R-:W3:Y:S07]  /*12bd0*/  LDSM.16.M88.4 R16, [R64+0x8000] ;  /* 0x008000004010783b */ /* 0x000eee0000000200 */
[C---:B------:R-:W-:Y:S08]  /*12be0*/  HMMA.16816.F32 R104, R4.reuse, R24, RZ ;  /* 0x000000180468723c */ /* 0x040ff000000018ff */
[C---:B------:R-:W-:Y:S01]  /*12bf0*/  HMMA.16816.F32 R152, R4.reuse, R26, RZ ;  /* 0x0000001a0498723c */ /* 0x040fe200000018ff */
[----:B------:R-:W4:Y:S07]  /*12c00*/  LDSM.16.M88.4 R24, [R64+0x7000] ;  /* 0x007000004018783b */ /* 0x000f2e0000000200 */
[C---:B------:R-:W-:Y:S08]  /*12c10*/  HMMA.16816.F32 R144, R4.reuse, R12, RZ ;  /* 0x0000000c0490723c */ /* 0x040ff000000018ff */
[C---:B------:R-:W-:Y:S01]  /*12c20*/  HMMA.16816.F32 R128, R4.reuse, R14, RZ ;  /* 0x0000000e0480723c */ /* 0x040fe200000018ff */
[----:B------:R4:W-:Y:S07]  /*12c30*/  LDSM.16.M88.4 R12, [R44] ;  /* 0x000000002c0c783b */ /* 0x0009ee0000000200 */
        /* <DEDUP_REMOVED lines=10> */
[C---:B------:R-:W-:Y:S08]  /*12ce0*/  HMMA.16816.F32 R92, R4.reuse, R34, RZ ;  /* 0x00000022045c723c */ /* 0x040ff000000018ff */
[C---:B--2---:R-:W-:Y:S08]  /*12cf0*/  HMMA.16816.F32 R160, R4.reuse, R8, RZ ;  /* 0x0000000804a0723c */ /* 0x044ff000000018ff */
[C---:B------:R-:W-:Y:S01]  /*12d00*/  HMMA.16816.F32 R192, R4.reuse, R10, RZ ;  /* 0x0000000a04c0723c */ /* 0x040fe200000018ff */
[----:B------:R-:W2:Y:S07]  /*12d10*/  LDSM.16.M88.4 R8, [R84+0x6000] ;  /* 0x006000005408783b */ /* 0x000eae0000000200 */
[C---:B---3--:R-:W-:Y:S08]  /*12d20*/  HMMA.16816.F32 R180, R4.reuse, R16, RZ ;  /* 0x0000001004b4723c */ /* 0x048ff000000018ff */
[C---:B------:R-:W-:Y:S01]  /*12d30*/  HMMA.16816.F32 R172, R4.reuse, R18, RZ ;  /* 0x0000001204ac723c */ /* 0x040fe200000018ff */
[----:B------:R-:W3:Y:S07]  /*12d40*/  LDSM.16.M88.4 R16, [R84+0x5800] ;  /* 0x005800005410783b */ /* 0x000eee0000000200 */
[C---:B----4-:R-:W-:Y:S08]  /*12d50*/  HMMA.16816.F32 R100, R4.reuse, R24, RZ ;  /* 0x000000180464723c */ /* 0x050ff000000018ff */
[----:B------:R-:W-:Y:S01]  /*12d60*/  HMMA.16816.F32 R136, R4, R26, RZ ;  /* 0x0000001a0488723c */ /* 0x000fe200000018ff */
[----:B------:R-:W4:Y:S01]  /*12d70*/  LDSM.16.M88.4 R24, [R84+0x4800] ;  /* 0x004800005418783b */ /* 0x000f220000000200 */
[----:B------:R-:W-:-:S03]  /*12d80*/  IMAD.MOV.U32 R44, RZ, RZ, 0x40 ;  /* 0x00000040ff2c7424 */ /* 0x000fc600078e00ff */
[----:B------:R-:W-:Y:S03]  /*12d90*/  LDSM.16.M88.4 R32, [R84+0x4000] ;  /* 0x004000005420783b */ /* 0x000fe60000000200 */
[C---:B-1----:R-:W-:Y:S08]  /*12da0*/  HMMA.16816.F32 R96, R12.reuse, R20, R96 ;  /* 0x000000140c60723c */ /* 0x042ff00000001860 */
[----:B------:R-:W-:Y:S01]  /*12db0*/  HMMA.16816.F32 R92, R12, R22, R92 ;  /* 0x000000160c5c723c */ /* 0x000fe2000000185c */
[----:B------:R-:W1:Y:S07]  /*12dc0*/  LDSM.16.M88.4 R20, [R84+0x7800] ;  /* 0x007800005414783b */ /* 0x000e6e0000000200 */
[C---:B------:R-:W-:Y:S08]  /*12dd0*/  HMMA.16816.F32 R188, R4.reuse, R28, RZ ;  /* 0x0000001c04bc723c */ /* 0x040ff000000018ff */
[----:B------:R-:W-:Y:S01]  /*12de0*/  HMMA.16816.F32 R184, R4, R30, RZ ;  /* 0x0000001e04b8723c */ /* 0x000fe200000018ff */
[----:B------:R-:W1:Y:S07]  /*12df0*/  LDSM.16.M88.4 R28, [R84+0x9800] ;  /* 0x00980000541c783b */ /* 0x000e6e0000000200 */
[----:B------:R-:W-:Y:S01]  /*12e00*/  HMMA.16816.F32 R144, R12, R36, R144 ;  /* 0x000000240c90723c */ /* 0x000fe20000001890 */
[----:B------:R-:W-:-:S07]  /*12e10*/  SEL R44, R44, 0xffffffc0, !P2 ;  /* 0xffffffc02c2c7807 */ /* 0x000fce0005000000 */
[----:B------:R-:W-:Y:S01]  /*12e20*/  HMMA.16816.F32 R128, R12, R38, R128 ;  /* 0x000000260c80723c */ /* 0x000fe20000001880 */
[----:B------:R-:W1:Y:S01]  /*12e30*/  LDSM.16.M88.4 R36, [R84+0x7000] ;  /* 0x007000005424783b */ /* 0x000e620000000200 */
[--C-:B------:R-:W-:Y:S02]  /*12e40*/  IMAD.IADD R0, R211, 0x1, R44.reuse ;  /* 0x00000001d3007824 */ /* 0x100fe400078e022c */
[----:B------:R-:W-:-:S04]  /*12e50*/  IMAD.IADD R65, R64, 0x1, R44 ;  /* 0x0000000140417824 */ /* 0x000fc800078e022c */
[C---:B------:R-:W-:Y:S08]  /*12e60*/  HMMA.16816.F32 R176, R4.reuse, R56, RZ ;  /* 0x0000003804b0723c */ /* 0x040ff000000018ff */
[C---:B------:R-:W-:Y:S08]  /*12e70*/  HMMA.16816.F32 R88, R4.reuse, R40, RZ ;  /* 0x000000280458723c */ /* 0x040ff000000018ff */
[C---:B------:R-:W-:Y:S01]  /*12e80*/  HMMA.16816.F32 R76, R4.reuse, R42, RZ ;  /* 0x0000002a044c723c */ /* 0x040fe200000018ff */
[----:B------:R-:W1:Y:S07]  /*12e90*/  LDSM.16.M88.4 R40, [R84+0x3000] ;  /* 0x003000005428783b */ /* 0x000e6e0000000200 */
[C---:B------:R-:W-:Y:S08]  /*12ea0*/  HMMA.16816.F32 R60, R4.reuse, R48, RZ ;  /* 0x00000030043c723c */ /* 0x040ff000000018ff */
[C---:B------:R-:W-:Y:S01]  /*12eb0*/  HMMA.16816.F32 R68, R4.reuse, R50, RZ ;  /* 0x000000320444723c */ /* 0x040fe200000018ff */
[----:B------:R-:W-:Y:S07]  /*12ec0*/  LDSM.16.M88.4 R48, [R84+0x2800] ;  /* 0x002800005430783b */ /* 0x000fee0000000200 */
[----:B------:R-:W-:Y:S01]  /*12ed0*/  HMMA.16816.F32 R56, R4, R58, RZ ;  /* 0x0000003a0438723c */ /* 0x000fe200000018ff */
[----:B------:R-:W1:Y:S07]  /*12ee0*/  LDSM.16.M88.4 R4, [R84+0x6800] ;  /* 0x006800005404783b */ /* 0x000e6e0000000200 */
[C---:B--2---:R-:W-:Y:S01]  /*12ef0*/  HMMA.16816.F32 R196, R12.reuse, R8, R80 ;  /* 0x000000080cc4723c */ /* 0x044fe20000001850 */
[----:B------:R-:W-:Y:S07]  /*12f00*/  LDSM.16.M88.4 R80, [R65+0x9800] ;  /* 0x009800004150783b */ /* 0x000fee0000000200 */
[C---:B------:R-:W-:Y:S01]  /*12f10*/  HMMA.16816.F32 R200, R12.reuse, R10, R72 ;  /* 0x0000000a0cc8723c */ /* 0x040fe20000001848 */
[----:B------:R-:W2:Y:S07]  /*12f20*/  LDSM.16.M88.4 R8, [R0] ;  /* 0x000000000008783b */ /* 0x000eae0000000200 */
        /* <DEDUP_REMOVED lines=8> */
[C---:B-1----:R-:W-:Y:S08]  /*12fb0*/  HMMA.16816.F32 R236, R12.reuse, R20, R120 ;  /* 0x000000140cec723c */ /* 0x042ff00000001878 */
[C---:B------:R-:W-:Y:S08]  /*12fc0*/  HMMA.16816.F32 R240, R12.reuse, R22, R140 ;  /* 0x000000160cf0723c */ /* 0x040ff0000000188c */
[----:B------:R-:W-:Y:S01]  /*12fd0*/  HMMA.16816.F32 R20, R12, R30, R56 ;  /* 0x0000001e0c14723c */ /* 0x000fe20000001838 */
[----:B------:R1:W-:Y:S01]  /*12fe0*/  STL [R1+0x20], R0 ;  /* 0x0000200001007387 */ /* 0x0003e20000100800 */
[----:B------:R-:W-:-:S05]  /*12ff0*/  IMAD.IADD R86, R252, 0x1, R65 ;  /* 0x00000001fc567824 */ /* 0x000fca00078e0241 */
[----:B------:R-:W-:Y:S01]  /*13000*/  LDSM.16.M88.4 R76, [R86+0x9800] ;  /* 0x00980000564c783b */ /* 0x000fe20000000200 */
[C---:B------:R-:W-:Y:S01]  /*13010*/  HMMA.16816.F32 R216, R12.reuse, R36, R100 ;  /* 0x000000240cd8723c */ /* 0x040fe20000001864 */
[----:B------:R-:W-:Y:S02]  /*13020*/  P2R R210, PR, RZ, 0x4 ;  /* 0x00000004ffd27803 */ /* 0x000fe40000000000 */
[----:B------:R-:W-:Y:S05]  /*13030*/  LDSM.16.M88.4 R56, [R86+0x3000] ;  /* 0x003000005638783b */ /* 0x000fea0000000200 */
[C---:B------:R-:W-:Y:S01]  /*13040*/  HMMA.16816.F32 R232, R12.reuse, R38, R136 ;  /* 0x000000260ce8723c */ /* 0x040fe20000001888 */
[----:B------:R-:W4:Y:S07]  /*13050*/  LDSM.16.M88.4 R36, [R84+0x9000] ;  /* 0x009000005424783b */ /* 0x000f2e0000000200 */
[----:B------:R-:W-:Y:S01]  /*13060*/  HMMA.16816.F32 R116, R12, R32, R116 ;  /* 0x000000200c74723c */ /* 0x000fe20000001874 */
[----:B-1----:R-:W-:-:S07]  /*13070*/  IMAD.IADD R0, R252, 0x1, R0 ;  /* 0x00000001fc007824 */ /* 0x002fce00078e0200 */
[C---:B------:R-:W-:Y:S01]  /*13080*/  HMMA.16816.F32 R124, R12.reuse, R34, R124 ;  /* 0x000000220c7c723c */ /* 0x040fe2000000187c */
[----:B------:R-:W1:Y:S07]  /*13090*/  LDSM.16.M88.4 R32, [R84+0x8800] ;  /* 0x008800005420783b */ /* 0x000e6e0000000200 */
[C---:B------:R-:W-:Y:S08]  /*130a0*/  HMMA.16816.F32 R156, R12.reuse, R40, R156 ;  /* 0x000000280c9c723c */ /* 0x040ff0000000189c */
[C---:B------:R-:W-:Y:S01]  /*130b0*/  HMMA.16816.F32 R148, R12.reuse, R42, R148 ;  /* 0x0000002a0c94723c */ /* 0x040fe20000001894 */
[----:B------:R-:W-:Y:S07]  /*130c0*/  LDSM.16.M88.4 R40, [R86+0x2000] ;  /* 0x002000005628783b */ /* 0x000fee0000000200 */
[C---:B------:R-:W-:Y:S08]  /*130d0*/  HMMA.16816.F32 R204, R12.reuse, R4, R60 ;  /* 0x000000040ccc723c */ /* 0x040ff0000000183c */
[----:B------:R-:W-:Y:S01]  /*130e0*/  HMMA.16816.F32 R212, R12, R6, R68 ;  /* 0x000000060cd4723c */ /* 0x000fe20000001844 */
[----:B------:R-:W1:Y:S07]  /*130f0*/  LDSM.16.M88.4 R4, [R0] ;  /* 0x000000000004783b */ /* 0x000e6e0000000200 */
[----:B--2---:R-:W-:Y:S01]  /*13100*/  HMMA.16816.F32 R20, R8, R82, R20 ;  /* 0x000000520814723c */ /* 0x004fe20000001814 */
[----:B------:R-:W-:-:S02]  /*13110*/  VIADD R82, R3, 0xffffffff ;  /* 0xffffffff03527836 */ /* 0x000fc40000000000 */
[----:B------:R-:W2:Y:S05]  /*13120*/  S2R R3, SR_CTAID.X ;  /* 0x0000000000037919 */ /* 0x000eaa0000002500 */
[C---:B------:R-:W-:Y:S08]  /*13130*/  HMMA.16816.F32 R168, R12.reuse, R48, R168 ;  /* 0x000000300ca8723c */ /* 0x040ff000000018a8 */
[C---:B------:R-:W-:Y:S01]  /*13140*/  HMMA.16816.F32 R164, R12.reuse, R50, R164 ;  /* 0x000000320ca4723c */ /* 0x040fe200000018a4 */
[----:B------:R-:W2:Y:S07]  /*13150*/  LDSM.16.M88.4 R48, [R65+0x2800] ;  /* 0x002800004130783b */ /* 0x000eae0000000200 */
[C---:B---3--:R-:W-:Y:S08]  /*13160*/  HMMA.16816.F32 R180, R12.reuse, R16, R180 ;  /* 0x000000100cb4723c */ /* 0x048ff000000018b4 */
[----:B------:R-:W-:Y:S08]  /*13170*/  HMMA.16816.F32 R172, R12, R18, R172 ;  /* 0x000000120cac723c */ /* 0x000ff000000018ac */
[----:B----4-:R-:W-:Y:S01]  /*13180*/  HMMA.16816.F32 R16, R8, R24, R104 ;  /* 0x000000180810723c */ /* 0x010fe20000001868 */
[----:B------:R3:W-:Y:S07]  /*13190*/  STL [R1+0xc0], R0 ;  /* 0x0000c00001007387 */ /* 0x0007ee0000100800 */
[C---:B------:R-:W-:Y:S08]  /*131a0*/  HMMA.16816.F32 R188, R12.reuse, R36, R188 ;  /* 0x000000240cbc723c */ /* 0x040ff000000018bc */
[----:B------:R-:W-:Y:S01]  /*131b0*/  HMMA.16816.F32 R248, R12, R38, R184 ;  /* 0x000000260cf8723c */ /* 0x000fe200000018b8 */
[----:B------:R-:W4:Y:S01]  /*131c0*/  LDSM.16.M88.4 R36, [R86+0x2800] ;  /* 0x002800005624783b */ /* 0x000f220000000200 */
[----:B---3--:R-:W-:-:S06]  /*131d0*/  LOP3.LUT R0, R223, 0x1f0, RZ, 0xc0, !PT ;  /* 0x000001f0df007812 */ /* 0x008fcc00078ec0ff */
[----:B-1----:R-:W-:Y:S01]  /*131e0*/  HMMA.16816.F32 R244, R12, R32, R160 ;  /* 0x000000200cf4723c */ /* 0x002fe200000018a0 */
[----:B------:R-:W-:-:S07]  /*131f0*/  LOP3.LUT R2, R0, 0x7, R2, 0xf8, !PT ;  /* 0x0000000700027812 */ /* 0x000fce00078ef802 */
[C---:B------:R-:W-:Y:S01]  /*13200*/  HMMA.16816.F32 R192, R12.reuse, R34, R192 ;  /* 0x000000220cc0723c */ /* 0x040fe200000018c0 */
[----:B--2---:R-:W-:Y:S01]  /*13210*/  IMAD R2, R3, 0x40, R2 ;  /* 0x0000004003027824 */ /* 0x004fe200078e0202 */
[----:B------:R-:W-:Y:S01]  /*13220*/  IADD3 R3, PT, PT, R47, R228, -R87 ;  /* 0x000000e42f037210 */ /* 0x000fe20007ffe857 */
[----:B------:R-:W1:Y:S05]  /*13230*/  LDSM.16.M88.4 R32, [R65+0x3000] ;  /* 0x003000004120783b */ /* 0x000e6a0000000200 */
[----:B------:R-:W-:Y:S01]  /*13240*/  HMMA.16816.F32 R60, R12, R28, R176 ;  /* 0x0000001c0c3c723c */ /* 0x000fe200000018b0 */
[----:B------:R-:W-:Y:S01]  /*13250*/  IMAD.SHL.U32 R12, R209, 0x2, RZ ;  /* 0x00000002d10c7824 */ /* 0x000fe200078e00ff */
[----:B------:R-:W-:-:S06]  /*13260*/  IADD3 R0, PT, PT, R228, -R87, -R45 ;  /* 0x80000057e4007210 */ /* 0x000fcc0007ffe82d */
[----:B------:R-:W-:Y:S01]  /*13270*/  HMMA.16816.F32 R24, R8, R26, R52 ;  /* 0x0000001a0818723c */ /* 0x000fe20000001834 */
[----:B------:R2:W-:Y:S01]  /*13280*/  STL [R1+0x58], R12 ;  /* 0x0000580c01007387 */ /* 0x0005e20000100800 */
[----:B------:R-:W-:-:S06]  /*13290*/  IMAD.IADD R3, R2, 0x1, R3 ;  /* 0x0000000102037824 */ /* 0x000fcc00078e0203 */
[----:B------:R-:W-:Y:S01]  /*132a0*/  HMMA.16816.F32 R68, R4, R40, R16 ;  /* 0x000000280444723c */ /* 0x000fe20000001810 */
[----:B------:R-:W-:-:S07]  /*132b0*/  IMAD.SHL.U32 R41, R82, 0x100, RZ ;  /* 0x0000010052297824 */ /* 0x000fce00078e00ff */
[----:B------:R-:W-:Y:S01]  /*132c0*/  HMMA.16816.F32 R72, R4, R78, R20 ;  /* 0x0000004e0448723c */ /* 0x000fe20000001814 */
[----:B------:R-:W-:Y:S01]  /*132d0*/  IMAD.IADD R0, R2, 0x1, R0 ;  /* 0x0000000102007824 */ /* 0x000fe200078e0200 */
[----:B------:R-:W3:Y:S01]  /*132e0*/  LDSM.16.M88.4 R52, [R65+0x3800] ;  /* 0x003800004134783b */ /* 0x000ee20000000200 */
[----:B--2---:R-:W-:-:S04]  /*132f0*/  LOP3.LUT R12, R12, 0x6, RZ, 0xc0, !PT ;  /* 0x000000060c0c7812 */ /* 0x004fc800078ec0ff */
[----:B------:R-:W-:Y:S01]  /*13300*/  LOP3.LUT R40, R41, R12, RZ, 0xfc, !PT ;  /* 0x0000000c29287212 */ /* 0x000fe200078efcff */
[----:B------:R2:W-:Y:S01]  /*13310*/  STL [R1+0x50], R12 ;  /* 0x0000500c01007387 */ /* 0x0005e20000100800 */
[C-C-:B------:R-:W-:Y:S01]  /*13320*/  VIADDMNMX R225, R3.reuse, 0x1, R228.reuse, PT ;  /* 0x0000000103e17846 */ /* 0x140fe200038001e4 */
[----:B------:R-:W-:Y:S01]  /*13330*/  HMMA.16816.F32 R16, R8, R48, R168 ;  /* 0x000000300810723c */ /* 0x000fe200000018a8 */
[----:B------:R-:W-:Y:S01]  /*13340*/  VIADDMNMX R228, R3, 0x9, R228, PT ;  /* 0x0000000903e47846 */ /* 0x000fe200038001e4 */
[----:B------:R-:W-:Y:S02]  /*13350*/  VIADD R2, R0, 0x8 ;  /* 0x0000000800027836 */ /* 0x000fe40000000000 */
[----:B------:R-:W-:-:S03]  /*13360*/  VIADD R3, R40, 0x1 ;  /* 0x0000000128037836 */ /* 0x000fc60000000000 */
[C---:B------:R-:W-:Y:S01]  /*13370*/  ISETP.GT.AND P3, PT, R2.reuse, R40, PT ;  /* 0x000000280200720c */ /* 0x040fe20003f64270 */
[----:B------:R-:W-:Y:S01]  /*13380*/  HMMA.16816.F32 R20, R4, R42, R24 ;  /* 0x0000002a0414723c */ /* 0x000fe20000001818 */
[-C--:B------:R-:W-:Y:S02]  /*13390*/  ISETP.GT.AND P2, PT, R2, R3.reuse, PT ;  /* 0x000000030200720c */ /* 0x080fe40003f44270 */
[----:B------:R-:W-:Y:S01]  /*133a0*/  ISETP.GT.AND P6, PT, R0, R3, PT ;  /* 0x000000030000720c */ /* 0x000fe20003fc4270 */
[----:B--2---:R-:W-:-:S05]  /*133b0*/  VIADD R12, R40, 0xf9 ;  /* 0x000000f9280c7836 */ /* 0x004fca0000000000 */
[-C--:B------:R-:W-:Y:S02]  /*133c0*/  ISETP.GT.AND P4, PT, R0, R12.reuse, PT ;  /* 0x0000000c0000720c */ /* 0x080fe40003f84270 */
[----:B------:R-:W-:Y:S02]  /*133d0*/  ISETP.GT.AND P0, PT, R2, R12, PT ;  /* 0x0000000c0200720c */ /* 0x000fe40003f04270 */
[C---:B------:R-:W-:Y:S02]  /*133e0*/  ISETP.GE.AND P5, PT, R12.reuse, R225, PT ;  /* 0x000000e10c00720c */ /* 0x040fe40003fa6270 */
[----:B------:R-:W-:Y:S02]  /*133f0*/  ISETP.GE.AND P1, PT, R12, R228, PT ;  /* 0x000000e40c00720c */ /* 0x000fe40003f26270 */
[----:B------:R-:W-:Y:S02]  /*13400*/  FSEL R12, R73, -INF , !P4 ;  /* 0xff800000490c7808 */ /* 0x000fe40006000000 */
[----:B------:R-:W-:-:S02]  /*13410*/  P2R R13, PR, RZ, 0x4 ;  /* 0x00000004ff0d7803 */ /* 0x000fc40000000000 */
[----:B------:R-:W-:Y:S02]  /*13420*/  FSEL R87, R70, -INF , !P3 ;  /* 0xff80000046577808 */ /* 0x000fe40005800000 */
[C---:B------:R-:W-:Y:S02]  /*13430*/  ISETP.GE.AND P3, PT, R3.reuse, R225, PT ;  /* 0x000000e10300720c */ /* 0x040fe40003f66270 */
[----:B------:R-:W-:Y:S02]  /*13440*/  FSEL R222, R12, -INF , !P5 ;  /* 0xff8000000cde7808 */ /* 0x000fe40006800000 */
[----:B------:R-:W-:Y:S02]  /*13450*/  ISETP.GE.AND P2, PT, R3, R228, PT ;  /* 0x000000e40300720c */ /* 0x000fe40003f46270 */
[----:B------:R-:W-:Y:S02]  /*13460*/  FSEL R3, R75, -INF , !P0 ;  /* 0xff8000004b037808 */ /* 0x000fe40004000000 */
[----:B------:R-:W-:-:S02]  /*13470*/  FSEL R12, R69, -INF , !P6 ;  /* 0xff800000450c7808 */ /* 0x000fc40007000000 */
[----:B------:R-:W-:Y:S01]  /*13480*/  ISETP.NE.AND P6, PT, R13, RZ, PT ;  /* 0x000000ff0d00720c */ /* 0x000fe20003fc5270 */
[C---:B------:R-:W-:Y:S01]  /*13490*/  VIADD R14, R40.reuse, 0x8 ;  /* 0x00000008280e7836 */ /* 0x040fe20000000000 */
[----:B------:R-:W-:Y:S01]  /*134a0*/  HMMA.16816.F32 R28, R8, R50, R164 ;  /* 0x00000032081c723c */ /* 0x000fe200000018a4 */
[----:B------:R-:W-:Y:S01]  /*134b0*/  FSEL R160, R3, -INF , !P1 ;  /* 0xff80000003a07808 */ /* 0x000fe20004800000 */
[----:B------:R-:W-:Y:S01]  /*134c0*/  VIADD R3, R40, 0x9 ;  /* 0x0000000928037836 */ /* 0x000fe20000000000 */
[----:B------:R-:W-:Y:S01]  /*134d0*/  FSEL R100, R12, -INF , !P3 ;  /* 0xff8000000c647808 */ /* 0x000fe20005800000 */
[----:B------:R-:W2:Y:S01]  /*134e0*/  LDSM.16.M88.4 R48, [R86+0x3800] ;  /* 0x003800005630783b */ /* 0x000ea20000000200 */
[----:B------:R-:W-:Y:S02]  /*134f0*/  FSEL R12, R71, -INF , !P6 ;  /* 0xff800000470c7808 */ /* 0x000fe40007000000 */
[----:B------:R-:W-:Y:S01]  /*13500*/  ISETP.GT.AND P5, PT, R0, R14, PT ;  /* 0x0000000e0000720c */ /* 0x000fe20003fa4270 */
[----:B----4-:R-:W-:Y:S01]  /*13510*/  HMMA.16816.F32 R24, R4, R36, R16 ;  /* 0x000000240418723c */ /* 0x010fe20000001810 */
[----:B------:R-:W-:-:S02]  /*13520*/  FSEL R70, R12, -INF , !P2 ;  /* 0xff8000000c467808 */ /* 0x000fc40005000000 */
[C---:B------:R-:W-:Y:S02]  /*13530*/  ISETP.GT.AND P2, PT, R2.reuse, R3, PT ;  /* 0x000000030200720c */ /* 0x040fe40003f44270 */
[----:B------:R-:W-:Y:S02]  /*13540*/  ISETP.GT.AND P0, PT, R2, R14, PT ;  /* 0x0000000e0200720c */ /* 0x000fe40003f04270 */
[----:B------:R-:W-:Y:S02]  /*13550*/  ISETP.GE.AND P4, PT, R14, R225, PT ;  /* 0x000000e10e00720c */ /* 0x000fe40003f86270 */
[----:B------:R-:W-:Y:S02]  /*13560*/  FSEL R13, R20, -INF , !P5 ;  /* 0xff800000140d7808 */ /* 0x000fe40006800000 */
[----:B------:R-:W-:Y:S02]  /*13570*/  ISETP.GE.AND P1, PT, R14, R228, PT ;  /* 0x000000e40e00720c */ /* 0x000fe40003f26270 */
[----:B------:R-:W-:-:S02]  /*13580*/  ISETP.GT.AND P3, PT, R0, R3, PT ;  /* 0x000000030000720c */ /* 0x000fc40003f64270 */
[----:B------:R-:W-:Y:S02]  /*13590*/  P2R R14, PR, RZ, 0x4 ;  /* 0x00000004ff0e7803 */ /* 0x000fe40000000000 */
[C---:B------:R-:W-:Y:S02]  /*135a0*/  ISETP.GE.AND P6, PT, R3.reuse, R225, PT ;  /* 0x000000e10300720c */ /* 0x040fe40003fc6270 */
[----:B------:R-:W-:Y:S01]  /*135b0*/  ISETP.GE.AND P2, PT, R3, R228, PT ;  /* 0x000000e40300720c */ /* 0x000fe20003f46270 */
[----:B------:R-:W-:Y:S01]  /*135c0*/  VIADD R3, R40, 0x10 ;  /* 0x0000001028037836 */ /* 0x000fe20000000000 */
[----:B------:R-:W-:Y:S02]  /*135d0*/  FSEL R71, R13, -INF , !P4 ;  /* 0xff8000000d477808 */ /* 0x000fe40006000000 */
[----:B------:R-:W-:Y:S02]  /*135e0*/  FSEL R12, R22, -INF , !P0 ;  /* 0xff800000160c7808 */ /* 0x000fe40004000000 */
[----:B------:R-:W-:-:S02]  /*135f0*/  FSEL R13, R21, -INF , !P3 ;  /* 0xff800000150d7808 */ /* 0x000fc40005800000 */
[----:B------:R-:W-:Y:S01]  /*13600*/  ISETP.NE.AND P3, PT, R14, RZ, PT ;  /* 0x000000ff0e00720c */ /* 0x000fe20003f65270 */
[----:B-1----:R-:W-:Y:S01]  /*13610*/  HMMA.16816.F32 R16, R8, R32, R156 ;  /* 0x000000200810723c */ /* 0x002fe2000000189c */
[----:B------:R-:W-:Y:S02]  /*13620*/  FSEL R45, R12, -INF , !P1 ;  /* 0xff8000000c2d7808 */ /* 0x000fe40004800000 */
[-C--:B------:R-:W-:Y:S02]  /*13630*/  ISETP.GT.AND P5, PT, R0, R3.reuse, PT ;  /* 0x000000030000720c */ /* 0x080fe40003fa4270 */
[----:B------:R-:W-:Y:S02]  /*13640*/  ISETP.GT.AND P0, PT, R2, R3, PT ;  /* 0x000000030200720c */ /* 0x000fe40003f04270 */
[C---:B------:R-:W-:Y:S02]  /*13650*/  ISETP.GE.AND P4, PT, R3.reuse, R225, PT ;  /* 0x000000e10300720c */ /* 0x040fe40003f86270 */
[----:B------:R-:W-:Y:S01]  /*13660*/  ISETP.GE.AND P1, PT, R3, R228, PT ;  /* 0x000000e40300720c */ /* 0x000fe20003f26270 */
[----:B------:R-:W-:Y:S01]  /*13670*/  VIADD R3, R40, 0x11 ;  /* 0x0000001128037836 */ /* 0x000fe20000000000 */
[----:B------:R-:W-:Y:S01]  /*13680*/  FSEL R12, R23, -INF , !P3 ;  /* 0xff800000170c7808 */ /* 0x000fe20005800000 */
[----:B------:R-:W-:Y:S01]  /*13690*/  HMMA.16816.F32 R36, R4, R38, R28 ;  /* 0x000000260424723c */ /* 0x000fe2000000181c */
[----:B------:R-:W-:-:S02]  /*136a0*/  FSEL R104, R13, -INF , !P6 ;  /* 0xff8000000d687808 */ /* 0x000fc40007000000 */
[----:B------:R-:W-:Y:S02]  /*136b0*/  FSEL R13, R24, -INF , !P5 ;  /* 0xff800000180d7808 */ /* 0x000fe40006800000 */
[----:B------:R-:W-:Y:S02]  /*136c0*/  FSEL R69, R12, -INF , !P2 ;  /* 0xff8000000c457808 */ /* 0x000fe40005000000 */
[-C--:B------:R-:W-:Y:S02]  /*136d0*/  ISETP.GT.AND P2, PT, R2, R3.reuse, PT ;  /* 0x000000030200720c */ /* 0x080fe40003f44270 */
[----:B------:R-:W-:Y:S02]  /*136e0*/  ISETP.GT.AND P3, PT, R0, R3, PT ;  /* 0x000000030000720c */ /* 0x000fe40003f64270 */
[----:B------:R-:W-:Y:S02]  /*136f0*/  FSEL R107, R13, -INF , !P4 ;  /* 0xff8000000d6b7808 */ /* 0x000fe40006000000 */
[----:B------:R-:W-:Y:S01]  /*13700*/  P2R R13, PR, RZ, 0x4 ;  /* 0x00000004ff0d7803 */ /* 0x000fe20000000000 */
[----:B------:R-:W-:Y:S01]  /*13710*/  VIADD R14, R40, 0x18 ;  /* 0x00000018280e7836 */ /* 0x000fe20000000000 */
[----:B------:R-:W-:-:S02]  /*13720*/  ISETP.GE.AND P6, PT, R3, R225, PT ;  /* 0x000000e10300720c */ /* 0x000fc40003fc6270 */
[----:B------:R-:W-:Y:S02]  /*13730*/  ISETP.GE.AND P2, PT, R3, R228, PT ;  /* 0x000000e40300720c */ /* 0x000fe40003f46270 */
[----:B------:R-:W-:Y:S02]  /*13740*/  FSEL R3, R26, -INF , !P0 ;  /* 0xff8000001a037808 */ /* 0x000fe40004000000 */
[----:B------:R-:W-:Y:S02]  /*13750*/  FSEL R12, R25, -INF , !P3 ;  /* 0xff800000190c7808 */ /* 0x000fe40005800000 */
[----:B------:R-:W-:Y:S02]  /*13760*/  ISETP.NE.AND P3, PT, R13, RZ, PT ;  /* 0x000000ff0d00720c */ /* 0x000fe40003f65270 */
[----:B------:R-:W-:Y:S01]  /*13770*/  FSEL R42, R3, -INF , !P1 ;  /* 0xff800000032a7808 */ /* 0x000fe20004800000 */
[----:B------:R-:W-:Y:S01]  /*13780*/  VIADD R3, R40, 0x19 ;  /* 0x0000001928037836 */ /* 0x000fe20000000000 */
[----:B------:R-:W-:-:S02]  /*13790*/  FSEL R103, R12, -INF , !P6 ;  /* 0xff8000000c677808 */ /* 0x000fc40007000000 */
[----:B------:R-:W-:Y:S02]  /*137a0*/  ISETP.GT.AND P5, PT, R0, R14, PT ;  /* 0x0000000e0000720c */ /* 0x000fe40003fa4270 */
[----:B------:R-:W-:Y:S01]  /*137b0*/  FSEL R12, R27, -INF , !P3 ;  /* 0xff8000001b0c7808 */ /* 0x000fe20005800000 */
[----:B------:R-:W-:Y:S01]  /*137c0*/  HMMA.16816.F32 R20, R8, R34, R148 ;  /* 0x000000220814723c */ /* 0x000fe20000001894 */
[----:B------:R-:W-:Y:S02]  /*137d0*/  ISETP.GE.AND P4, PT, R14, R225, PT ;  /* 0x000000e10e00720c */ /* 0x000fe40003f86270 */
[----:B------:R-:W-:Y:S02]  /*137e0*/  FSEL R13, R36, -INF , !P5 ;  /* 0xff800000240d7808 */ /* 0x000fe40006800000 */
[----:B------:R-:W-:-:S03]  /*137f0*/  FSEL R47, R12, -INF , !P2 ;  /* 0xff8000000c2f7808 */ /* 0x000fc60005000000 */
[----:B------:R-:W-:Y:S01]  /*13800*/  HMMA.16816.F32 R28, R4, R56, R16 ;  /* 0x00000038041c723c */ /* 0x000fe20000001810 */
[CC--:B------:R-:W-:Y:S02]  /*13810*/  ISETP.GT.AND P2, PT, R2.reuse, R3.reuse, PT ;  /* 0x000000030200720c */ /* 0x0c0fe40003f44270 */
[----:B------:R-:W-:Y:S02]  /*13820*/  ISETP.GT.AND P0, PT, R2, R14, PT ;  /* 0x0000000e0200720c */ /* 0x000fe40003f04270 */
[----:B------:R-:W-:Y:S02]  /*13830*/  ISETP.GT.AND P3, PT, R0, R3, PT ;  /* 0x000000030000720c */ /* 0x000fe40003f64270 */
[----:B------:R-:W-:Y:S02]  /*13840*/  FSEL R101, R13, -INF , !P4 ;  /* 0xff8000000d657808 */ /* 0x000fe40006000000 */
[----:B------:R-:W-:Y:S01]  /*13850*/  P2R R13, PR, RZ, 0x4 ;  /* 0x00000004ff0d7803 */ /* 0x000fe20000000000 */
[----:B------:R-:W-:Y:S01]  /*13860*/  IMAD.MOV.U32 R140, RZ, RZ, R60 ;  /* 0x000000ffff8c7224 */ /* 0x000fe200078e003c */
[-C--:B------:R-:W-:Y:S01]  /*13870*/  ISETP.GE.AND P1, PT, R14, R228.reuse, PT ;  /* 0x000000e40e00720c */ /* 0x080fe20003f26270 */
[----:B------:R-:W-:Y:S01]  /*13880*/  IMAD.MOV.U32 R138, RZ, RZ, R61 ;  /* 0x000000ffff8a7224 */ /* 0x000fe200078e003d */
[C---:B------:R-:W-:Y:S01]  /*13890*/  ISETP.GE.AND P6, PT, R3.reuse, R225, PT ;  /* 0x000000e10300720c */ /* 0x040fe20003fc6270 */
[----:B------:R-:W-:Y:S01]  /*138a0*/  IMAD.MOV.U32 R136, RZ, RZ, R62 ;  /* 0x000000ffff887224 */ /* 0x000fe200078e003e */
[----:B------:R-:W-:Y:S01]  /*138b0*/  ISETP.GE.AND P2, PT, R3, R228, PT ;  /* 0x000000e40300720c */ /* 0x000fe20003f46270 */
[----:B------:R-:W-:Y:S01]  /*138c0*/  IMAD.MOV.U32 R133, RZ, RZ, R63 ;  /* 0x000000ffff857224 */ /* 0x000fe200078e003f */
[----:B------:R-:W-:Y:S01]  /*138d0*/  FSEL R3, R38, -INF , !P0 ;  /* 0xff80000026037808 */ /* 0x000fe20004000000 */
[C---:B------:R-:W-:Y:S01]  /*138e0*/  VIADD R14, R40.reuse, 0x20 ;  /* 0x00000020280e7836 */ /* 0x040fe20000000000 */
[----:B------:R-:W-:Y:S01]  /*138f0*/  FSEL R12, R37, -INF , !P3 ;  /* 0xff800000250c7808 */ /* 0x000fe20005800000 */
[----:B------:R-:W1:Y:S01]  /*13900*/  LDSM.16.M88.4 R60, [R65+0x4000] ;  /* 0x00400000413c783b */ /* 0x000e620000000200 */
[----:B------:R-:W-:Y:S01]  /*13910*/  ISETP.NE.AND P3, PT, R13, RZ, PT ;  /* 0x000000ff0d00720c */ /* 0x000fe20003f65270 */
[----:B---3--:R-:W-:Y:S01]  /*13920*/  HMMA.16816.F32 R32, R8, R52, R144 ;  /* 0x000000340820723c */ /* 0x008fe20000001890 */
[----:B------:R-:W-:Y:S01]  /*13930*/  FSEL R43, R3, -INF , !P1 ;  /* 0xff800000032b7808 */ /* 0x000fe20004800000 */
[----:B------:R-:W-:Y:S01]  /*13940*/  VIADD R3, R40, 0x21 ;  /* 0x0000002128037836 */ /* 0x000fe20000000000 */
[----:B------:R-:W-:-:S02]  /*13950*/  FSEL R79, R12, -INF , !P6 ;  /* 0xff8000000c4f7808 */ /* 0x000fc40007000000 */
[----:B------:R-:W-:Y:S02]  /*13960*/  ISETP.GT.AND P5, PT, R0, R14, PT ;  /* 0x0000000e0000720c */ /* 0x000fe40003fa4270 */
[----:B------:R-:W-:Y:S01]  /*13970*/  FSEL R12, R39, -INF , !P3 ;  /* 0xff800000270c7808 */ /* 0x000fe20005800000 */
[----:B------:R-:W-:Y:S01]  /*13980*/  HMMA.16816.F32 R24, R4, R58, R20 ;  /* 0x0000003a0418723c */ /* 0x000fe20000001814 */
[----:B------:R-:W-:Y:S01]  /*13990*/  ISETP.GE.AND P4, PT, R14, R225, PT ;  /* 0x000000e10e00720c */ /* 0x000fe20003f86270 */
[----:B------:R-:W-:Y:S01]  /*139a0*/  LDSM.16.M88.4 R56, [R65+0x4800] ;  /* 0x004800004138783b */ /* 0x000fe20000000200 */
[----:B------:R-:W-:Y:S02]  /*139b0*/  FSEL R13, R28, -INF , !P5 ;  /* 0xff8000001c0d7808 */ /* 0x000fe40006800000 */
[----:B------:R-:W-:Y:S02]  /*139c0*/  FSEL R73, R12, -INF , !P2 ;  /* 0xff8000000c497808 */ /* 0x000fe40005000000 */
[----:B------:R-:W-:-:S02]  /*139d0*/  ISETP.GT.AND P2, PT, R2, R3, PT ;  /* 0x000000030200720c */ /* 0x000fc40003f44270 */
[----:B------:R-:W-:Y:S02]  /*139e0*/  ISETP.GT.AND P0, PT, R2, R14, PT ;  /* 0x0000000e0200720c */ /* 0x000fe40003f04270 */
[----:B------:R-:W-:Y:S02]  /*139f0*/  ISETP.GT.AND P3, PT, R0, R3, PT ;  /* 0x000000030000720c */ /* 0x000fe40003f64270 */
[----:B------:R-:W-:Y:S02]  /*13a00*/  FSEL R122, R13, -INF , !P4 ;  /* 0xff8000000d7a7808 */ /* 0x000fe40006000000 */
[----:B------:R-:W-:Y:S02]  /*13a10*/  P2R R13, PR, RZ, 0x4 ;  /* 0x00000004ff0d7803 */ /* 0x000fe40000000000 */
[C---:B------:R-:W-:Y:S02]  /*13a20*/  ISETP.GE.AND P6, PT, R3.reuse, R225, PT ;  /* 0x000000e10300720c */ /* 0x040fe40003fc6270 */
[----:B------:R-:W-:-:S02]  /*13a30*/  ISETP.GE.AND P2, PT, R3, R228, PT ;  /* 0x000000e40300720c */ /* 0x000fc40003f46270 */
[----:B------:R-:W-:Y:S02]  /*13a40*/  ISETP.GE.AND P1, PT, R14, R228, PT ;  /* 0x000000e40e00720c */ /* 0x000fe40003f26270 */
[----:B------:R-:W-:Y:S02]  /*13a50*/  FSEL R3, R30, -INF , !P0 ;  /* 0xff8000001e037808 */ /* 0x000fe40004000000 */
[----:B------:R-:W-:Y:S02]  /*13a60*/  FSEL R12, R29, -INF , !P3 ;  /* 0xff8000001d0c7808 */ /* 0x000fe40005800000 */
[----:B------:R-:W-:Y:S01]  /*13a70*/  ISETP.NE.AND P3, PT, R13, RZ, PT ;  /* 0x000000ff0d00720c */ /* 0x000fe20003f65270 */
[C---:B------:R-:W-:Y:S01]  /*13a80*/  VIADD R14, R40.reuse, 0x28 ;  /* 0x00000028280e7836 */ /* 0x040fe20000000000 */
[----:B------:R-:W-:Y:S01]  /*13a90*/  FSEL R75, R3, -INF , !P1 ;  /* 0xff800000034b7808 */ /* 0x000fe20004800000 */
[----:B------:R-:W-:Y:S01]  /*13aa0*/  VIADD R3, R40, 0x29 ;  /* 0x0000002928037836 */ /* 0x000fe20000000000 */
[----:B------:R-:W-:-:S02]  /*13ab0*/  FSEL R121, R12, -INF , !P6 ;  /* 0xff8000000c797808 */ /* 0x000fc40007000000 */
[----:B------:R-:W-:Y:S01]  /*13ac0*/  FSEL R12, R31, -INF , !P3 ;  /* 0xff8000001f0c7808 */ /* 0x000fe20005800000 */
[----:B------:R-:W-:Y:S01]  /*13ad0*/  HMMA.16816.F32 R16, R8, R54, R128 ;  /* 0x000000360810723c */ /* 0x000fe20000001880 */
[----:B------:R-:W-:Y:S01]  /*13ae0*/  ISETP.GT.AND P5, PT, R0, R14, PT ;  /* 0x0000000e0000720c */ /* 0x000fe20003fa4270 */
[----:B------:R-:W3:Y:S01]  /*13af0*/  LDSM.16.M88.4 R52, [R86+0x4000] ;  /* 0x004000005634783b */ /* 0x000ee20000000200 */
[----:B------:R-:W-:Y:S02]  /*13b00*/  FSEL R83, R12, -INF , !P2 ;  /* 0xff8000000c537808 */ /* 0x000fe40005000000 */
[----:B------:R-:W-:-:S03]  /*13b10*/  ISETP.GT.AND P2, PT, R2, R3, PT ;  /* 0x000000030200720c */ /* 0x000fc60003f44270 */
[----:B--2---:R-:W-:Y:S01]  /*13b20*/  HMMA.16816.F32 R32, R4, R48, R32 ;  /* 0x000000300420723c */ /* 0x004fe20000001820 */
[----:B------:R-:W-:Y:S02]  /*13b30*/  ISETP.GT.AND P0, PT, R2, R14, PT ;  /* 0x0000000e0200720c */ /* 0x000fe40003f04270 */
[----:B------:R-:W-:Y:S02]  /*13b40*/  ISETP.GE.AND P4, PT, R14, R225, PT ;  /* 0x000000e10e00720c */ /* 0x000fe40003f86270 */
[----:B------:R-:W-:Y:S02]  /*13b50*/  FSEL R13, R24, -INF , !P5 ;  /* 0xff800000180d7808 */ /* 0x000fe40006800000 */
[----:B------:R-:W-:Y:S02]  /*13b60*/  ISETP.GE.AND P1, PT, R14, R228, PT ;  /* 0x000000e40e00720c */ /* 0x000fe40003f26270 */
[----:B------:R-:W-:Y:S02]  /*13b70*/  ISETP.GT.AND P3, PT, R0, R3, PT ;  /* 0x000000030000720c */ /* 0x000fe40003f64270 */
[----:B------:R-:W-:-:S02]  /*13b80*/  P2R R14, PR, RZ, 0x4 ;  /* 0x00000004ff0e7803 */ /* 0x000fc40000000000 */
[C---:B------:R-:W-:Y:S02]  /*13b90*/  ISETP.GE.AND P6, PT, R3.reuse, R225, PT ;  /* 0x000000e10300720c */ /* 0x040fe40003fc6270 */
[----:B------:R-:W-:Y:S01]  /*13ba0*/  ISETP.GE.AND P2, PT, R3, R228, PT ;  /* 0x000000e40300720c */ /* 0x000fe20003f46270 */
[----:B------:R-:W-:Y:S01]  /*13bb0*/  VIADD R3, R40, 0x30 ;  /* 0x0000003028037836 */ /* 0x000fe20000000000 */
[----:B------:R-:W-:Y:S02]  /*13bc0*/  FSEL R120, R13, -INF , !P4 ;  /* 0xff8000000d787808 */ /* 0x000fe40006000000 */
[----:B------:R-:W-:Y:S02]  /*13bd0*/  FSEL R12, R26, -INF , !P0 ;  /* 0xff8000001a0c7808 */ /* 0x000fe40004000000 */
[----:B------:R-:W-:Y:S02]  /*13be0*/  FSEL R13, R25, -INF , !P3 ;  /* 0xff800000190d7808 */ /* 0x000fe40005800000 */
[----:B------:R-:W-:-:S02]  /*13bf0*/  ISETP.NE.AND P3, PT, R14, RZ, PT ;  /* 0x000000ff0e00720c */ /* 0x000fc40003f65270 */
[----:B------:R-:W-:Y:S02]  /*13c00*/  FSEL R78, R12, -INF , !P1 ;  /* 0xff8000000c4e7808 */ /* 0x000fe40004800000 */
[-C--:B------:R-:W-:Y:S02]  /*13c10*/  ISETP.GT.AND P5, PT, R0, R3.reuse, PT ;  /* 0x000000030000720c */ /* 0x080fe40003fa4270 */
[----:B------:R-:W-:Y:S02]  /*13c20*/  ISETP.GT.AND P0, PT, R2, R3, PT ;  /* 0x000000030200720c */ /* 0x000fe40003f04270 */
[C---:B------:R-:W-:Y:S02]  /*13c30*/  ISETP.GE.AND P4, PT, R3.reuse, R225, PT ;  /* 0x000000e10300720c */ /* 0x040fe40003f86270 */
[----:B------:R-:W-:Y:S01]  /*13c40*/  ISETP.GE.AND P1, PT, R3, R228, PT ;  /* 0x000000e40300720c */ /* 0x000fe20003f26270 */
[----:B------:R-:W-:Y:S01]  /*13c50*/  VIADD R3, R40, 0x31 ;  /* 0x0000003128037836 */ /* 0x000fe20000000000 */
[----:B------:R-:W-:Y:S01]  /*13c60*/  FSEL R12, R27, -INF , !P3 ;  /* 0xff8000001b0c7808 */ /* 0x000fe20005800000 */
[----:B-1----:R-:W-:Y:S01]  /*13c70*/  HMMA.16816.F32 R28, R8, R60, R116 ;  /* 0x0000003c081c723c */ /* 0x002fe20000001874 */
[----:B------:R-:W-:-:S02]  /*13c80*/  FSEL R117, R13, -INF , !P6 ;  /* 0xff8000000d757808 */ /* 0x000fc40007000000 */
[----:B------:R-:W-:Y:S02]  /*13c90*/  FSEL R13, R32, -INF , !P5 ;  /* 0xff800000200d7808 */ /* 0x000fe40006800000 */
[----:B------:R-:W-:Y:S02]  /*13ca0*/  FSEL R116, R12, -INF , !P2 ;  /* 0xff8000000c747808 */ /* 0x000fe40005000000 */
[-C--:B------:R-:W-:Y:S02]  /*13cb0*/  ISETP.GT.AND P2, PT, R2, R3.reuse, PT ;  /* 0x000000030200720c */ /* 0x080fe40003f44270 */
[----:B------:R-:W-:Y:S02]  /*13cc0*/  ISETP.GT.AND P3, PT, R0, R3, PT ;  /* 0x000000030000720c */ /* 0x000fe40003f64270 */
[----:B------:R-:W-:Y:S01]  /*13cd0*/  FSEL R123, R13, -INF , !P4 ;  /* 0xff8000000d7b7808 */ /* 0x000fe20006000000 */
[----:B------:R-:W-:Y:S01]  /*13ce0*/  HMMA.16816.F32 R20, R4, R50, R16 ;  /* 0x000000320414723c */ /* 0x000fe20000001810 */
[----:B------:R-:W-:Y:S01]  /*13cf0*/  P2R R13, PR, RZ, 0x4 ;  /* 0x00000004ff0d7803 */ /* 0x000fe20000000000 */
[C---:B------:R-:W-:Y:S01]  /*13d00*/  VIADD R14, R40.reuse, 0x38 ;  /* 0x00000038280e7836 */ /* 0x040fe20000000000 */
[----:B------:R-:W-:Y:S01]  /*13d10*/  ISETP.GE.AND P6, PT, R3, R225, PT ;  /* 0x000000e10300720c */ /* 0x000fe20003fc6270 */
[----:B------:R-:W-:Y:S01]  /*13d20*/  VIADD R15, R40, 0x41 ;  /* 0x00000041280f7836 */ /* 0x000fe20000000000 */
[----:B------:R-:W-:Y:S01]  /*13d30*/  FSEL R12, R33, -INF , !P3 ;  /* 0xff800000210c7808 */ /* 0x000fe20005800000 */
[----:B------:R-:W-:Y:S01]  /*13d40*/  LDSM.16.M88.4 R48, [R65+0x5800] ;  /* 0x005800004130783b */ /* 0x000fe20000000200 */
[----:B------:R-:W-:-:S02]  /*13d50*/  ISETP.NE.AND P3, PT, R13, RZ, PT ;  /* 0x000000ff0d00720c */ /* 0x000fc40003f65270 */
[----:B------:R-:W-:Y:S02]  /*13d60*/  ISETP.GE.AND P2, PT, R3, R228, PT ;  /* 0x000000e40300720c */ /* 0x000fe40003f46270 */
[----:B------:R-:W-:Y:S02]  /*13d70*/  FSEL R119, R12, -INF , !P6 ;  /* 0xff8000000c777808 */ /* 0x000fe40007000000 */
[----:B------:R-:W-:Y:S02]  /*13d80*/  FSEL R3, R34, -INF , !P0 ;  /* 0xff80000022037808 */ /* 0x000fe40004000000 */
[----:B------:R-:W-:Y:S02]  /*13d90*/  FSEL R12, R35, -INF , !P3 ;  /* 0xff800000230c7808 */ /* 0x000fe40005800000 */
[----:B------:R-:W1:Y:S01]  /*13da0*/  LDSM.16.M88.4 R32, [R86+0x4800] ;  /* 0x004800005620783b */ /* 0x000e620000000200 */
[----:B------:R-:W-:Y:S01]  /*13db0*/  FSEL R105, R3, -INF , !P1 ;  /* 0xff80000003697808 */ /* 0x000fe20004800000 */
[----:B------:R-:W-:Y:S01]  /*13dc0*/  VIADD R3, R40, 0x39 ;  /* 0x0000003928037836 */ /* 0x000fe20000000000 */
[----:B------:R-:W-:Y:S01]  /*13dd0*/  HMMA.16816.F32 R24, R8, R62, R124 ;  /* 0x0000003e0818723c */ /* 0x000fe2000000187c */
[----:B------:R-:W-:Y:S01]  /*13de0*/  ISETP.GT.AND P5, PT, R0, R14, PT ;  /* 0x0000000e0000720c */ /* 0x000fe20003fa4270 */
[----:B------:R-:W2:Y:S01]  /*13df0*/  LDSM.16.M88.4 R60, [R65+0x5000] ;  /* 0x00500000413c783b */ /* 0x000ea20000000200 */
[----:B------:R-:W-:-:S02]  /*13e00*/  FSEL R106, R12, -INF , !P2 ;  /* 0xff8000000c6a7808 */ /* 0x000fc40005000000 */
[----:B------:R-:W-:-:S03]  /*13e10*/  ISETP.GT.AND P2, PT, R2, R3, PT ;  /* 0x000000030200720c */ /* 0x000fc60003f44270 */
[----:B---3--:R-:W-:Y:S01]  /*13e20*/  HMMA.16816.F32 R36, R4, R52, R28 ;  /* 0x000000340424723c */ /* 0x008fe2000000181c */
        /* <DEDUP_REMOVED lines=12> */
[----:B------:R-:W-:Y:S01]  /*13ef0*/  ISETP.NE.AND P3, PT, R14, RZ, PT ;  /* 0x000000ff0e00720c */ /* 0x000fe20003f65270 */
[----:B------:R-:W-:Y:S01]  /*13f00*/  HMMA.16816.F32 R16, R8, R56, R112 ;  /* 0x000000380810723c */ /* 0x000fe20000001870 */
[----:B------:R-:W-:-:S02]  /*13f10*/  FSEL R102, R12, -INF , !P1 ;  /* 0xff8000000c667808 */ /* 0x000fc40004800000 */
[-C--:B------:R-:W-:Y:S02]  /*13f20*/  ISETP.GT.AND P5, PT, R0, R3.reuse, PT ;  /* 0x000000030000720c */ /* 0x080fe40003fa4270 */
[----:B------:R-:W-:Y:S02]  /*13f30*/  ISETP.GT.AND P0, PT, R2, R3, PT ;  /* 0x000000030200720c */ /* 0x000fe40003f04270 */
[C---:B------:R-:W-:Y:S02]  /*13f40*/  ISETP.GE.AND P4, PT, R3.reuse, R225, PT ;  /* 0x000000e10300720c */ /* 0x040fe40003f86270 */
[----:B------:R-:W-:Y:S02]  /*13f50*/  ISETP.GE.AND P1, PT, R3, R228, PT ;  /* 0x000000e40300720c */ /* 0x000fe40003f26270 */
[----:B------:R-:W-:Y:S01]  /*13f60*/  FSEL R3, R23, -INF , !P3 ;  /* 0xff80000017037808 */ /* 0x000fe20005800000 */
[----:B------:R-:W-:Y:S01]  /*13f70*/  HMMA.16816.F32 R24, R4, R54, R24 ;  /* 0x000000360418723c */ /* 0x000fe20000001818 */
[----:B------:R-:W-:Y:S01]  /*13f80*/  FSEL R12, R36, -INF , !P5 ;  /* 0xff800000240c7808 */ /* 0x000fe20006800000 */
[----:B------:R-:W-:Y:S01]  /*13f90*/  LDSM.16.M88.4 R52, [R65+0x6000] ;  /* 0x006000004134783b */ /* 0x000fe20000000200 */
[----:B------:R-:W-:-:S02]  /*13fa0*/  FSEL R112, R3, -INF , !P2 ;  /* 0xff80000003707808 */ /* 0x000fc40005000000 */
[-C--:B------:R-:W-:Y:S02]  /*13fb0*/  ISETP.GT.AND P2, PT, R2, R15.reuse, PT ;  /* 0x0000000f0200720c */ /* 0x080fe40003f44270 */
[----:B------:R-:W-:Y:S02]  /*13fc0*/  ISETP.GT.AND P3, PT, R0, R15, PT ;  /* 0x0000000f0000720c */ /* 0x000fe40003f64270 */
[----:B------:R-:W-:Y:S01]  /*13fd0*/  P2R R14, PR, RZ, 0x4 ;  /* 0x00000004ff0e7803 */ /* 0x000fe20000000000 */
[----:B------:R-:W-:Y:S01]  /*13fe0*/  VIADD R3, R40, 0x48 ;  /* 0x0000004828037836 */ /* 0x000fe20000000000 */
[----:B------:R-:W-:Y:S02]  /*13ff0*/  FSEL R114, R12, -INF , !P4 ;  /* 0xff8000000c727808 */ /* 0x000fe40006000000 */
[----:B------:R-:W-:Y:S02]  /*14000*/  FSEL R113, R13, -INF , !P6 ;  /* 0xff8000000d717808 */ /* 0x000fe40007000000 */
[----:B------:R-:W-:-:S02]  /*14010*/  FSEL R12, R38, -INF , !P0 ;  /* 0xff800000260c7808 */ /* 0x000fc40004000000 */
[----:B------:R-:W-:Y:S01]  /*14020*/  FSEL R13, R37, -INF , !P3 ;  /* 0xff800000250d7808 */ /* 0x000fe20005800000 */
[----:B------:R-:W-:Y:S01]  /*14030*/  HMMA.16816.F32 R28, R8, R58, R108 ;  /* 0x0000003a081c723c */ /* 0x000fe2000000186c */
[----:B------:R-:W-:Y:S01]  /*14040*/  ISETP.NE.AND P3, PT, R14, RZ, PT ;  /* 0x000000ff0e00720c */ /* 0x000fe20003f65270 */
[----:B------:R-:W-:Y:S01]  /*14050*/  LDSM.16.M88.4 R56, [R86+0x5800] ;  /* 0x005800005638783b */ /* 0x000fe20000000200 */
[----:B------:R-:W-:Y:S02]  /*14060*/  FSEL R108, R12, -INF , !P1 ;  /* 0xff8000000c6c7808 */ /* 0x000fe40004800000 */
[C---:B------:R-:W-:Y:S02]  /*14070*/  ISETP.GE.AND P6, PT, R15.reuse, R225, PT ;  /* 0x000000e10f00720c */ /* 0x040fe40003fc6270 */
[----:B------:R-:W-:Y:S01]  /*14080*/  ISETP.GE.AND P2, PT, R15, R228, PT ;  /* 0x000000e40f00720c */ /* 0x000fe20003f46270 */
[----:B------:R-:W-:Y:S01]  /*14090*/  VIADD R15, R40, 0x49 ;  /* 0x00000049280f7836 */ /* 0x000fe20000000000 */
[----:B------:R-:W-:-:S02]  /*140a0*/  ISETP.GT.AND P5, PT, R0, R3, PT ;  /* 0x000000030000720c */ /* 0x000fc40003fa4270 */
[----:B------:R-:W-:Y:S02]  /*140b0*/  ISETP.GT.AND P0, PT, R2, R3, PT ;  /* 0x000000030200720c */ /* 0x000fe40003f04270 */
[C---:B------:R-:W-:Y:S02]  /*140c0*/  ISETP.GE.AND P4, PT, R3.reuse, R225, PT ;  /* 0x000000e10300720c */ /* 0x040fe40003f86270 */
[----:B------:R-:W-:Y:S02]  /*140d0*/  ISETP.GE.AND P1, PT, R3, R228, PT ;  /* 0x000000e40300720c */ /* 0x000fe40003f26270 */
[----:B------:R-:W-:Y:S01]  /*140e0*/  FSEL R3, R39, -INF , !P3 ;  /* 0xff80000027037808 */ /* 0x000fe20005800000 */
[----:B-1----:R-:W-:Y:S01]  /*140f0*/  HMMA.16816.F32 R16, R4, R32, R16 ;  /* 0x000000200410723c */ /* 0x002fe20000001810 */
[----:B------:R-:W1:Y:S02]  /*14100*/  LDSM.16.M88.4 R36, [R86+0x5000] ;  /* 0x005000005624783b */ /* 0x000e640000000200 */
[----:B------:R-:W-:-:S02]  /*14110*/  FSEL R109, R3, -INF , !P2 ;  /* 0xff800000036d7808 */ /* 0x000fc40005000000 */
[-C--:B------:R-:W-:Y:S02]  /*14120*/  ISETP.GT.AND P2, PT, R2, R15.reuse, PT ;  /* 0x0000000f0200720c */ /* 0x080fe40003f44270 */
[----:B------:R-:W-:Y:S02]  /*14130*/  FSEL R12, R24, -INF , !P5 ;  /* 0xff800000180c7808 */ /* 0x000fe40006800000 */
[----:B------:R-:W-:Y:S02]  /*14140*/  ISETP.GT.AND P3, PT, R0, R15, PT ;  /* 0x0000000f0000720c */ /* 0x000fe40003f64270 */
[----:B------:R-:W-:Y:S01]  /*14150*/  P2R R14, PR, RZ, 0x4 ;  /* 0x00000004ff0e7803 */ /* 0x000fe20000000000 */
[----:B------:R-:W-:Y:S01]  /*14160*/  VIADD R3, R40, 0x50 ;  /* 0x0000005028037836 */ /* 0x000fe20000000000 */
[----:B------:R-:W-:Y:S02]  /*14170*/  FSEL R110, R12, -INF , !P4 ;  /* 0xff8000000c6e7808 */ /* 0x000fe40006000000 */
[----:B------:R-:W-:-:S02]  /*14180*/  FSEL R111, R13, -INF , !P6 ;  /* 0xff8000000d6f7808 */ /* 0x000fc40007000000 */
[----:B------:R-:W-:Y:S02]  /*14190*/  FSEL R12, R26, -INF , !P0 ;  /* 0xff8000001a0c7808 */ /* 0x000fe40004000000 */
[----:B------:R-:W-:Y:S01]  /*141a0*/  FSEL R13, R25, -INF , !P3 ;  /* 0xff800000190d7808 */ /* 0x000fe20005800000 */
[----:B--2---:R-:W-:Y:S01]  /*141b0*/  HMMA.16816.F32 R20, R8, R60, R96 ;  /* 0x0000003c0814723c */ /* 0x004fe20000001860 */
[----:B------:R-:W-:Y:S02]  /*141c0*/  ISETP.NE.AND P3, PT, R14, RZ, PT ;  /* 0x000000ff0e00720c */ /* 0x000fe40003f65270 */
[----:B------:R-:W-:Y:S02]  /*141d0*/  FSEL R96, R12, -INF , !P1 ;  /* 0xff8000000c607808 */ /* 0x000fe40004800000 */
[----:B------:R-:W-:Y:S02]  /*141e0*/  ISETP.GE.AND P6, PT, R15, R225, PT ;  /* 0x000000e10f00720c */ /* 0x000fe40003fc6270 */
[----:B------:R-:W-:-:S02]  /*141f0*/  ISETP.GT.AND P5, PT, R0, R3, PT ;  /* 0x000000030000720c */ /* 0x000fc40003fa4270 */
[----:B------:R-:W-:Y:S02]  /*14200*/  ISETP.GT.AND P0, PT, R2, R3, PT ;  /* 0x000000030200720c */ /* 0x000fe40003f04270 */
[C---:B------:R-:W-:Y:S02]  /*14210*/  ISETP.GE.AND P4, PT, R3.reuse, R225, PT ;  /* 0x000000e10300720c */ /* 0x040fe40003f86270 */
[-C--:B------:R-:W-:Y:S01]  /*14220*/  ISETP.GE.AND P1, PT, R3, R228.reuse, PT ;  /* 0x000000e40300720c */ /* 0x080fe20003f26270 */
[----:B------:R-:W-:Y:S01]  /*14230*/  VIADD R3, R40, 0x51 ;  /* 0x0000005128037836 */ /* 0x000fe20000000000 */
[----:B------:R-:W-:Y:S02]  /*14240*/  ISETP.GE.AND P2, PT, R15, R228, PT ;  /* 0x000000e40f00720c */ /* 0x000fe40003f46270 */
[----:B------:R-:W-:Y:S02]  /*14250*/  FSEL R12, R27, -INF , !P3 ;  /* 0xff8000001b0c7808 */ /* 0x000fe40005800000 */
[----:B------:R-:W-:-:S02]  /*14260*/  FSEL R98, R13, -INF , !P6 ;  /* 0xff8000000d627808 */ /* 0x000fc40007000000 */
[----:B------:R-:W-:Y:S02]  /*14270*/  FSEL R13, R16, -INF , !P5 ;  /* 0xff800000100d7808 */ /* 0x000fe40006800000 */
[----:B------:R-:W-:Y:S02]  /*14280*/  FSEL R97, R12, -INF , !P2 ;  /* 0xff8000000c617808 */ /* 0x000fe40005000000 */
[-C--:B------:R-:W-:Y:S02]  /*14290*/  ISETP.GT.AND P2, PT, R2, R3.reuse, PT ;  /* 0x000000030200720c */ /* 0x080fe40003f44270 */
[----:B------:R-:W-:Y:S02]  /*142a0*/  ISETP.GT.AND P3, PT, R0, R3, PT ;  /* 0x000000030000720c */ /* 0x000fe40003f64270 */
[----:B------:R-:W-:Y:S01]  /*142b0*/  FSEL R130, R13, -INF , !P4 ;  /* 0xff8000000d827808 */ /* 0x000fe20006000000 */
[----:B------:R-:W-:Y:S01]  /*142c0*/  HMMA.16816.F32 R32, R4, R34, R28 ;  /* 0x000000220420723c */ /* 0x000fe2000000181c */
[----:B------:R-:W-:-:S02]  /*142d0*/  P2R R13, PR, RZ, 0x4 ;  /* 0x00000004ff0d7803 */ /* 0x000fc40000000000 */
[----:B------:R-:W-:Y:S02]  /*142e0*/  ISETP.GE.AND P6, PT, R3, R225, PT ;  /* 0x000000e10300720c */ /* 0x000fe40003fc6270 */
[----:B------:R-:W-:Y:S02]  /*142f0*/  FSEL R12, R17, -INF , !P3 ;  /* 0xff800000110c7808 */ /* 0x000fe40005800000 */
[----:B------:R-:W-:Y:S01]  /*14300*/  ISETP.NE.AND P3, PT, R13, RZ, PT ;  /* 0x000000ff0d00720c */ /* 0x000fe20003f65270 */
[----:B------:R-:W-:Y:S01]  /*14310*/  HMMA.16816.F32 R28, R8, R62, R92 ;  /* 0x0000003e081c723c */ /* 0x000fe2000000185c */
[----:B------:R-:W-:Y:S01]  /*14320*/  ISETP.GE.AND P2, PT, R3, R228, PT ;  /* 0x000000e40300720c */ /* 0x000fe20003f46270 */
[----:B------:R-:W-:Y:S01]  /*14330*/  VIADD R14, R40, 0x58 ;  /* 0x00000058280e7836 */ /* 0x000fe20000000000 */
[----:B------:R-:W-:Y:S01]  /*14340*/  FSEL R127, R12, -INF , !P6 ;  /* 0xff8000000c7f7808 */ /* 0x000fe20007000000 */
[----:B------:R-:W-:Y:S01]  /*14350*/  LDSM.16.M88.4 R60, [R65+0x6800] ;  /* 0x00680000413c783b */ /* 0x000fe20000000200 */
[----:B------:R-:W-:-:S02]  /*14360*/  FSEL R3, R18, -INF , !P0 ;  /* 0xff80000012037808 */ /* 0x000fc40004000000 */
[----:B------:R-:W-:Y:S01]  /*14370*/  FSEL R12, R19, -INF , !P3 ;  /* 0xff800000130c7808 */ /* 0x000fe20005800000 */
[----:B------:R-:W-:Y:S01]  /*14380*/  HMMA.16816.F32 R24, R8, R48, R88 ;  /* 0x000000300818723c */ /* 0x000fe20000001858 */
[----:B------:R-:W-:Y:S01]  /*14390*/  FSEL R92, R3, -INF , !P1 ;  /* 0xff800000035c7808 */ /* 0x000fe20004800000 */
[----:B------:R-:W-:-:S06]  /*143a0*/  VIADD R3, R40, 0x59 ;  /* 0x0000005928037836 */ /* 0x000fcc0000000000 */
[----:B------:R-:W-:Y:S01]  /*143b0*/  HMMA.16816.F32 R16, R8, R50, R152 ;  /* 0x000000320810723c */ /* 0x000fe20000001898 */
[----:B------:R-:W-:Y:S01]  /*143c0*/  ISETP.GT.AND P5, PT, R0, R14, PT ;  /* 0x0000000e0000720c */ /* 0x000fe20003fa4270 */
[----:B------:R-:W2:Y:S01]  /*143d0*/  LDSM.16.M88.4 R48, [R86+0x6000] ;  /* 0x006000005630783b */ /* 0x000ea20000000200 */
[----:B------:R-:W-:Y:S02]  /*143e0*/  FSEL R93, R12, -INF , !P2 ;  /* 0xff8000000c5d7808 */ /* 0x000fe40005000000 */
[----:B------:R-:W-:-:S03]  /*143f0*/  ISETP.GT.AND P2, PT, R2, R3, PT ;  /* 0x000000030200720c */ /* 0x000fc60003f44270 */
[----:B-1----:R-:W-:Y:S01]  /*14400*/  HMMA.16816.F32 R20, R4, R36, R20 ;  /* 0x000000240414723c */ /* 0x002fe20000001814 */
        /* <DEDUP_REMOVED lines=11> */
[----:B------:R-:W-:Y:S01]  /*144c0*/  FSEL R13, R33, -INF , !P3 ;  /* 0xff800000210d7808 */ /* 0x000fe20005800000 */
[----:B------:R-:W-:Y:S01]  /*144d0*/  HMMA.16816.F32 R36, R4, R38, R28 ;  /* 0x000000260424723c */ /* 0x000fe2000000181c */
[----:B------:R-:W-:-:S02]  /*144e0*/  ISETP.NE.AND P3, PT, R14, RZ, PT ;  /* 0x000000ff0e00720c */ /* 0x000fc40003f65270 */
[----:B------:R-:W-:Y:S02]  /*144f0*/  FSEL R88, R12, -INF , !P1 ;  /* 0xff8000000c587808 */ /* 0x000fe40004800000 */
[-C--:B------:R-:W-:Y:S02]  /*14500*/  ISETP.GT.AND P5, PT, R0, R3.reuse, PT ;  /* 0x000000030000720c */ /* 0x080fe40003fa4270 */
[----:B------:R-:W-:Y:S01]  /*14510*/  ISETP.GT.AND P0, PT, R2, R3, PT ;  /* 0x000000030200720c */ /* 0x000fe20003f04270 */
[----:B------:R-:W-:Y:S01]  /*14520*/  HMMA.16816.F32 R28, R4, R56, R24 ;  /* 0x00000038041c723c */ /* 0x000fe20000001818 */
[C---:B------:R-:W-:Y:S02]  /*14530*/  ISETP.GE.AND P4, PT, R3.reuse, R225, PT ;  /* 0x000000e10300720c */ /* 0x040fe40003f86270 */
[----:B------:R-:W-:Y:S01]  /*14540*/  ISETP.GE.AND P1, PT, R3, R228, PT ;  /* 0x000000e40300720c */ /* 0x000fe20003f26270 */
[----:B------:R-:W-:Y:S01]  /*14550*/  VIADD R3, R40, 0x61 ;  /* 0x0000006128037836 */ /* 0x000fe20000000000 */
[----:B------:R-:W-:-:S03]  /*14560*/  FSEL R12, R35, -INF , !P3 ;  /* 0xff800000230c7808 */ /* 0x000fc60005800000 */
[----:B------:R-:W-:Y:S01]  /*14570*/  HMMA.16816.F32 R24, R4, R58, R16 ;  /* 0x0000003a0418723c */ /* 0x000fe20000001810 */
[----:B------:R-:W1:Y:S01]  /*14580*/  LDSM.16.M88.4 R56, [R65+0x7000] ;  /* 0x007000004138783b */ /* 0x000e620000000200 */
[----:B------:R-:W-:Y:S02]  /*14590*/  FSEL R95, R13, -INF , !P6 ;  /* 0xff8000000d5f7808 */ /* 0x000fe40007000000 */
[----:B------:R-:W-:Y:S02]  /*145a0*/  FSEL R13, R20, -INF , !P5 ;  /* 0xff800000140d7808 */ /* 0x000fe40006800000 */
[----:B------:R-:W-:Y:S02]  /*145b0*/  FSEL R94, R12, -INF , !P2 ;  /* 0xff8000000c5e7808 */ /* 0x000fe40005000000 */
[-C--:B------:R-:W-:Y:S02]  /*145c0*/  ISETP.GT.AND P2, PT, R2, R3.reuse, PT ;  /* 0x000000030200720c */ /* 0x080fe40003f44270 */
[----:B------:R-:W-:-:S02]  /*145d0*/  ISETP.GT.AND P3, PT, R0, R3, PT ;  /* 0x000000030000720c */ /* 0x000fc40003f64270 */
[----:B------:R-:W-:Y:S02]  /*145e0*/  FSEL R139, R13, -INF , !P4 ;  /* 0xff8000000d8b7808 */ /* 0x000fe40006000000 */
[----:B------:R-:W-:Y:S02]  /*145f0*/  P2R R13, PR, RZ, 0x4 ;  /* 0x00000004ff0d7803 */ /* 0x000fe40000000000 */
[----:B------:R-:W-:Y:S02]  /*14600*/  ISETP.GE.AND P6, PT, R3, R225, PT ;  /* 0x000000e10300720c */ /* 0x000fe40003fc6270 */
[----:B------:R-:W-:Y:S02]  /*14610*/  FSEL R12, R21, -INF , !P3 ;  /* 0xff800000150c7808 */ /* 0x000fe40005800000 */
[----:B------:R-:W-:Y:S02]  /*14620*/  ISETP.NE.AND P3, PT, R13, RZ, PT ;  /* 0x000000ff0d00720c */ /* 0x000fe40003f65270 */
[----:B------:R-:W-:-:S02]  /*14630*/  ISETP.GE.AND P2, PT, R3, R228, PT ;  /* 0x000000e40300720c */ /* 0x000fc40003f46270 */
[----:B------:R-:W-:Y:S02]  /*14640*/  FSEL R137, R12, -INF , !P6 ;  /* 0xff8000000c897808 */ /* 0x000fe40007000000 */
[----:B------:R-:W-:Y:S02]  /*14650*/  FSEL R3, R22, -INF , !P0 ;  /* 0xff80000016037808 */ /* 0x000fe40004000000 */
[----:B------:R-:W-:Y:S01]  /*14660*/  FSEL R12, R23, -INF , !P3 ;  /* 0xff800000170c7808 */ /* 0x000fe20005800000 */
[C---:B------:R-:W-:Y:S08]  /*14670*/  HMMA.16816.F32 R16, R8.reuse, R54, R200 ;  /* 0x000000360810723c */ /* 0x040ff000000018c8 */
[----:B------:R-:W-:Y:S01]  /*14680*/  HMMA.16816.F32 R20, R8, R52, R196 ;  /* 0x000000340814723c */ /* 0x000fe200000018c4 */
[C---:B------:R-:W-:Y:S01]  /*14690*/  VIADD R14, R40.reuse, 0x68 ;  /* 0x00000068280e7836 */ /* 0x040fe20000000000 */
[----:B------:R-:W-:Y:S01]  /*146a0*/  FSEL R90, R3, -INF , !P1 ;  /* 0xff800000035a7808 */ /* 0x000fe20004800000 */
[----:B------:R-:W-:Y:S01]  /*146b0*/  VIADD R3, R40, 0x69 ;  /* 0x0000006928037836 */ /* 0x000fe20000000000 */
[----:B------:R-:W-:Y:S01]  /*146c0*/  FSEL R91, R12, -INF , !P2 ;  /* 0xff8000000c5b7808 */ /* 0x000fe20005000000 */
[----:B------:R-:W3:Y:S01]  /*146d0*/  LDSM.16.M88.4 R52, [R86+0x6800] ;  /* 0x006800005634783b */ /* 0x000ee20000000200 */
[----:B------:R-:W-:-:S02]  /*146e0*/  ISETP.GT.AND P5, PT, R0, R14, PT ;  /* 0x0000000e0000720c */ /* 0x000fc40003fa4270 */
[----:B------:R-:W-:Y:S02]  /*146f0*/  ISETP.GE.AND P4, PT, R14, R225, PT ;  /* 0x000000e10e00720c */ /* 0x000fe40003f86270 */
[----:B------:R-:W-:Y:S02]  /*14700*/  FSEL R13, R36, -INF , !P5 ;  /* 0xff800000240d7808 */ /* 0x000fe40006800000 */
[----:B------:R-:W-:-:S08]  /*14710*/  ISETP.GT.AND P2, PT, R2, R3, PT ;  /* 0x000000030200720c */ /* 0x000fd00003f44270 */
[C---:B--2---:R-:W-:Y:S08]  /*14720*/  HMMA.16816.F32 R32, R4.reuse, R48, R20 ;  /* 0x000000300420723c */ /* 0x044ff00000001814 */
[----:B------:R-:W-:Y:S01]  /*14730*/  HMMA.16816.F32 R20, R4, R50, R16 ;  /* 0x000000320414723c */ /* 0x000fe20000001810 */
[----:B------:R-:W-:Y:S01]  /*14740*/  ISETP.GT.AND P0, PT, R2, R14, PT ;  /* 0x0000000e0200720c */ /* 0x000fe20003f04270 */
[----:B------:R-:W-:Y:S01]  /*14750*/  IMAD.MOV.U32 R196, RZ, RZ, R140 ;  /* 0x000000ffffc47224 */ /* 0x000fe200078e008c */
[----:B------:R-:W-:Y:S01]  /*14760*/  ISETP.GT.AND P3, PT, R0, R3, PT ;  /* 0x000000030000720c */ /* 0x000fe20003f64270 */
[----:B------:R-:W-:Y:S01]  /*14770*/  IMAD.MOV.U32 R197, RZ, RZ, R138 ;  /* 0x000000ffffc57224 */ /* 0x000fe200078e008a */
[----:B------:R-:W-:Y:S01]  /*14780*/  FSEL R132, R13, -INF , !P4 ;  /* 0xff8000000d847808 */ /* 0x000fe20006000000 */
[----:B------:R-:W-:Y:S01]  /*14790*/  IMAD.MOV.U32 R198, RZ, RZ, R136 ;  /* 0x000000ffffc67224 */ /* 0x000fe200078e0088 */
[-C--:B------:R-:W-:Y:S01]  /*147a0*/  ISETP.GE.AND P1, PT, R14, R228.reuse, PT ;  /* 0x000000e40e00720c */ /* 0x080fe20003f26270 */
[----:B-1----:R-:W-:Y:S01]  /*147b0*/  HMMA.16816.F32 R16, R8, R56, R216 ;  /* 0x000000380810723c */ /* 0x002fe200000018d8 */
[----:B------:R-:W2:Y:S01]  /*147c0*/  LDL R217, [R1+0x5c] ;  /* 0x00005c0001d97983 */ /* 0x000ea20000100800 */
[----:B------:R-:W-:Y:S01]  /*147d0*/  P2R R13, PR, RZ, 0x4 ;  /* 0x00000004ff0d7803 */ /* 0x000fe20000000000 */
[C---:B------:R-:W-:Y:S01]  /*147e0*/  VIADD R14, R40.reuse, 0x70 ;  /* 0x00000070280e7836 */ /* 0x040fe20000000000 */
[C---:B------:R-:W-:Y:S01]  /*147f0*/  ISETP.GE.AND P6, PT, R3.reuse, R225, PT ;  /* 0x000000e10300720c */ /* 0x040fe20003fc6270 */
[----:B------:R-:W-:Y:S01]  /*14800*/  IMAD.MOV.U32 R199, RZ, RZ, R133 ;  /* 0x000000ffffc77224 */ /* 0x000fe200078e0085 */
[----:B------:R-:W-:Y:S01]  /*14810*/  ISETP.GE.AND P2, PT, R3, R228, PT ;  /* 0x000000e40300720c */ /* 0x000fe20003f46270 */
[----:B------:R-:W-:Y:S01]  /*14820*/  VIADD R15, R40, 0x91 ;  /* 0x00000091280f7836 */ /* 0x000fe20000000000 */
[----:B------:R-:W-:Y:S01]  /*14830*/  FSEL R3, R38, -INF , !P0 ;  /* 0xff80000026037808 */ /* 0x000fe20004000000 */
[----:B------:R-:W-:Y:S01]  /*14840*/  LDSM.16.M88.4 R48, [R65+0x8000] ;  /* 0x008000004130783b */ /* 0x000fe20000000200 */
[----:B------:R-:W-:-:S02]  /*14850*/  FSEL R12, R37, -INF , !P3 ;  /* 0xff800000250c7808 */ /* 0x000fc40005800000 */
[----:B------:R-:W-:Y:S02]  /*14860*/  ISETP.NE.AND P3, PT, R13, RZ, PT ;  /* 0x000000ff0d00720c */ /* 0x000fe40003f65270 */
[----:B------:R-:W-:Y:S01]  /*14870*/  FSEL R89, R3, -INF , !P1 ;  /* 0xff80000003597808 */ /* 0x000fe20004800000 */
[----:B------:R-:W-:Y:S01]  /*14880*/  VIADD R3, R40, 0x71 ;  /* 0x0000007128037836 */ /* 0x000fe20000000000 */
[----:B------:R-:W-:Y:S02]  /*14890*/  FSEL R128, R12, -INF , !P6 ;  /* 0xff8000000c807808 */ /* 0x000fe40007000000 */
[----:B------:R-:W-:Y:S02]  /*148a0*/  ISETP.GT.AND P5, PT, R0, R14, PT ;  /* 0x0000000e0000720c */ /* 0x000fe40003fa4270 */
[----:B------:R-:W-:Y:S02]  /*148b0*/  FSEL R12, R39, -INF , !P3 ;  /* 0xff800000270c7808 */ /* 0x000fe40005800000 */
[----:B------:R-:W-:-:S02]  /*148c0*/  ISETP.GE.AND P4, PT, R14, R225, PT ;  /* 0x000000e10e00720c */ /* 0x000fc40003f86270 */
[----:B------:R-:W-:Y:S02]  /*148d0*/  FSEL R13, R28, -INF , !P5 ;  /* 0xff8000001c0d7808 */ /* 0x000fe40006800000 */
[----:B------:R-:W-:Y:S02]  /*148e0*/  FSEL R126, R12, -INF , !P2 ;  /* 0xff8000000c7e7808 */ /* 0x000fe40005000000 */
[CC--:B------:R-:W-:Y:S02]  /*148f0*/  ISETP.GT.AND P2, PT, R2.reuse, R3.reuse, PT ;  /* 0x000000030200720c */ /* 0x0c0fe40003f44270 */
[----:B------:R-:W-:Y:S02]  /*14900*/  ISETP.GT.AND P0, PT, R2, R14, PT ;  /* 0x0000000e0200720c */ /* 0x000fe40003f04270 */
[----:B------:R-:W-:Y:S02]  /*14910*/  ISETP.GT.AND P3, PT, R0, R3, PT ;  /* 0x000000030000720c */ /* 0x000fe40003f64270 */
[----:B------:R-:W-:-:S02]  /*14920*/  FSEL R148, R13, -INF , !P4 ;  /* 0xff8000000d947808 */ /* 0x000fc40006000000 */
[----:B------:R-:W-:Y:S02]  /*14930*/  P2R R13, PR, RZ, 0x4 ;  /* 0x00000004ff0d7803 */ /* 0x000fe40000000000 */
[C---:B------:R-:W-:Y:S02]  /*14940*/  ISETP.GE.AND P6, PT, R3.reuse, R225, PT ;  /* 0x000000e10300720c */ /* 0x040fe40003fc6270 */
[-C--:B------:R-:W-:Y:S02]  /*14950*/  ISETP.GE.AND P2, PT, R3, R228.reuse, PT ;  /* 0x000000e40300720c */ /* 0x080fe40003f46270 */
[----:B------:R-:W-:Y:S02]  /*14960*/  ISETP.GE.AND P1, PT, R14, R228, PT ;  /* 0x000000e40e00720c */ /* 0x000fe40003f26270 */
[----:B------:R-:W-:Y:S02]  /*14970*/  FSEL R3, R30, -INF , !P0 ;  /* 0xff8000001e037808 */ /* 0x000fe40004000000 */
[----:B------:R-:W-:-:S02]  /*14980*/  FSEL R12, R29, -INF , !P3 ;  /* 0xff8000001d0c7808 */ /* 0x000fc40005800000 */
[----:B------:R-:W-:Y:S01]  /*14990*/  ISETP.NE.AND P3, PT, R13, RZ, PT ;  /* 0x000000ff0d00720c */ /* 0x000fe20003f65270 */
[C---:B------:R-:W-:Y:S01]  /*149a0*/  VIADD R14, R40.reuse, 0x78 ;  /* 0x00000078280e7836 */ /* 0x040fe20000000000 */
[----:B------:R-:W-:Y:S01]  /*149b0*/  FSEL R115, R3, -INF , !P1 ;  /* 0xff80000003737808 */ /* 0x000fe20004800000 */
[----:B------:R-:W-:Y:S01]  /*149c0*/  VIADD R3, R40, 0x79 ;  /* 0x0000007928037836 */ /* 0x000fe20000000000 */
[----:B------:R-:W-:Y:S02]  /*149d0*/  FSEL R146, R12, -INF , !P6 ;  /* 0xff8000000c927808 */ /* 0x000fe40007000000 */
[----:B------:R-:W-:Y:S02]  /*149e0*/  FSEL R12, R31, -INF , !P3 ;  /* 0xff8000001f0c7808 */ /* 0x000fe40005800000 */
[----:B------:R-:W-:Y:S02]  /*149f0*/  ISETP.GT.AND P5, PT, R0, R14, PT ;  /* 0x0000000e0000720c */ /* 0x000fe40003fa4270 */
        /* <DEDUP_REMOVED lines=14> */
[----:B------:R-:W-:Y:S02]  /*14ae0*/  ISETP.NE.AND P3, PT, R14, RZ, PT ;  /* 0x000000ff0e00720c */ /* 0x000fe40003f65270 */
        /* <DEDUP_REMOVED lines=14> */
[----:B------:R-:W-:-:S02]  /*14bd0*/  P2R R13, PR, RZ, 0x4 ;  /* 0x00000004ff0d7803 */ /* 0x000fc40000000000 */
[C---:B------:R-:W-:Y:S02]  /*14be0*/  ISETP.GE.AND P6, PT, R3.reuse, R225, PT ;  /* 0x000000e10300720c */ /* 0x040fe40003fc6270 */
        /* <DEDUP_REMOVED lines=8> */
[----:B------:R-:W-:Y:S02]  /*14c70*/  FSEL R12, R35, -INF , !P3 ;  /* 0xff800000230c7808 */ /* 0x000fe40005800000 */
[----:B------:R-:W1:Y:S01]  /*14c80*/  LDSM.16.M88.4 R32, [R86+0x7000] ;  /* 0x007000005620783b */ /* 0x000e620000000200 */
[-C--:B------:R-:W-:Y:S01]  /*14c90*/  ISETP.GT.AND P5, PT, R0, R14.reuse, PT ;  /* 0x0000000e0000720c */ /* 0x080fe20003fa4270 */
[----:B---3--:R-:W-:Y:S01]  /*14ca0*/  HMMA.16816.F32 R36, R4, R52, R28 ;  /* 0x000000340424723c */ /* 0x008fe2000000181c */
[----:B------:R-:W-:Y:S02]  /*14cb0*/  FSEL R133, R12, -INF , !P2 ;  /* 0xff8000000c857808 */ /* 0x000fe40005000000 */
[C---:B------:R-:W-:Y:S02]  /*14cc0*/  ISETP.GT.AND P2, PT, R2.reuse, R3, PT ;  /* 0x000000030200720c */ /* 0x040fe40003f44270 */
[----:B------:R-:W-:Y:S02]  /*14cd0*/  ISETP.GT.AND P0, PT, R2, R14, PT ;  /* 0x0000000e0200720c */ /* 0x000fe40003f04270 */
[----:B------:R-:W-:Y:S01]  /*14ce0*/  ISETP.GE.AND P4, PT, R14, R225, PT ;  /* 0x000000e10e00720c */ /* 0x000fe20003f86270 */
[----:B------:R-:W-:Y:S01]  /*14cf0*/  HMMA.16816.F32 R24, R8, R62, R212 ;  /* 0x0000003e0818723c */ /* 0x000fe200000018d4 */
[----:B------:R-:W-:Y:S01]  /*14d00*/  FSEL R13, R20, -INF , !P5 ;  /* 0xff800000140d7808 */ /* 0x000fe20006800000 */
[----:B------:R-:W3:Y:S01]  /*14d10*/  LDSM.16.M88.4 R60, [R65+0x7800] ;  /* 0x00780000413c783b */ /* 0x000ee20000000200 */
[----:B------:R-:W-:-:S02]  /*14d20*/  ISETP.GE.AND P1, PT, R14, R228, PT ;  /* 0x000000e40e00720c */ /* 0x000fc40003f26270 */
[----:B------:R-:W-:Y:S02]  /*14d30*/  ISETP.GT.AND P3, PT, R0, R3, PT ;  /* 0x000000030000720c */ /* 0x000fe40003f64270 */
[----:B------:R-:W-:Y:S02]  /*14d40*/  P2R R14, PR, RZ, 0x4 ;  /* 0x00000004ff0e7803 */ /* 0x000fe40000000000 */
[C---:B------:R-:W-:Y:S02]  /*14d50*/  ISETP.GE.AND P6, PT, R3.reuse, R225, PT ;  /* 0x000000e10300720c */ /* 0x040fe40003fc6270 */
[----:B------:R-:W-:Y:S01]  /*14d60*/  ISETP.GE.AND P2, PT, R3, R228, PT ;  /* 0x000000e40300720c */ /* 0x000fe20003f46270 */
[----:B------:R-:W-:Y:S01]  /*14d70*/  VIADD R3, R40, 0x90 ;  /* 0x0000009028037836 */ /* 0x000fe20000000000 */
[----:B------:R-:W-:Y:S02]  /*14d80*/  FSEL R149, R13, -INF , !P4 ;  /* 0xff8000000d957808 */ /* 0x000fe40006000000 */
[----:B------:R-:W-:-:S02]  /*14d90*/  FSEL R12, R22, -INF , !P0 ;  /* 0xff800000160c7808 */ /* 0x000fc40004000000 */
[----:B------:R-:W-:Y:S02]  /*14da0*/  FSEL R13, R21, -INF , !P3 ;  /* 0xff800000150d7808 */ /* 0x000fe40005800000 */
[----:B------:R-:W-:Y:S02]  /*14db0*/  ISETP.NE.AND P3, PT, R14, RZ, PT ;  /* 0x000000ff0e00720c */ /* 0x000fe40003f65270 */
[----:B------:R-:W-:Y:S02]  /*14dc0*/  FSEL R129, R12, -INF , !P1 ;  /* 0xff8000000c817808 */ /* 0x000fe40004800000 */
[-C--:B------:R-:W-:Y:S02]  /*14dd0*/  ISETP.GT.AND P5, PT, R0, R3.reuse, PT ;  /* 0x000000030000720c */ /* 0x080fe40003fa4270 */
[----:B------:R-:W-:Y:S02]  /*14de0*/  ISETP.GT.AND P0, PT, R2, R3, PT ;  /* 0x000000030200720c */ /* 0x000fe40003f04270 */
[----:B------:R-:W-:-:S02]  /*14df0*/  ISETP.GE.AND P4, PT, R3, R225, PT ;  /* 0x000000e10300720c */ /* 0x000fc40003f86270 */
[----:B------:R-:W-:Y:S02]  /*14e00*/  ISETP.GE.AND P1, PT, R3, R228, PT ;  /* 0x000000e40300720c */ /* 0x000fe40003f26270 */
[----:B------:R-:W-:Y:S02]  /*14e10*/  FSEL R3, R23, -INF , !P3 ;  /* 0xff80000017037808 */ /* 0x000fe40005800000 */
[----:B------:R-:W-:Y:S02]  /*14e20*/  FSEL R12, R36, -INF , !P5 ;  /* 0xff800000240c7808 */ /* 0x000fe40006800000 */
[----:B------:R-:W-:Y:S02]  /*14e30*/  FSEL R145, R3, -INF , !P2 ;  /* 0xff80000003917808 */ /* 0x000fe40005000000 */
[-C--:B------:R-:W-:Y:S01]  /*14e40*/  ISETP.GT.AND P2, PT, R2, R15.reuse, PT ;  /* 0x0000000f0200720c */ /* 0x080fe20003f44270 */
[----:B------:R-:W-:Y:S01]  /*14e50*/  HMMA.16816.F32 R24, R4, R54, R24 ;  /* 0x000000360418723c */ /* 0x000fe20000001818 */
[----:B------:R-:W-:Y:S01]  /*14e60*/  ISETP.GT.AND P3, PT, R0, R15, PT ;  /* 0x0000000f0000720c */ /* 0x000fe20003f64270 */
[----:B------:R-:W-:Y:S01]  /*14e70*/  VIADD R3, R40, 0x98 ;  /* 0x0000009828037836 */ /* 0x000fe20000000000 */
[----:B------:R-:W-:Y:S01]  /*14e80*/  P2R R14, PR, RZ, 0x4 ;  /* 0x00000004ff0e7803 */ /* 0x000fe20000000000 */
[----:B------:R-:W-:Y:S01]  /*14e90*/  LDSM.16.M88.4 R52, [R65+0x8800] ;  /* 0x008800004134783b */ /* 0x000fe20000000200 */
[----:B------:R-:W-:-:S02]  /*14ea0*/  FSEL R161, R12, -INF , !P4 ;  /* 0xff8000000ca17808 */ /* 0x000fc40006000000 */
[----:B------:R-:W-:Y:S02]  /*14eb0*/  FSEL R147, R13, -INF , !P6 ;  /* 0xff8000000d937808 */ /* 0x000fe40007000000 */
[----:B------:R-:W-:Y:S02]  /*14ec0*/  FSEL R12, R38, -INF , !P0 ;  /* 0xff800000260c7808 */ /* 0x000fe40004000000 */
[----:B------:R-:W-:Y:S02]  /*14ed0*/  FSEL R13, R37, -INF , !P3 ;  /* 0xff800000250d7808 */ /* 0x000fe40005800000 */
[----:B------:R-:W-:Y:S02]  /*14ee0*/  ISETP.NE.AND P3, PT, R14, RZ, PT ;  /* 0x000000ff0e00720c */ /* 0x000fe40003f65270 */
[----:B------:R-:W-:Y:S02]  /*14ef0*/  FSEL R142, R12, -INF , !P1 ;  /* 0xff8000000c8e7808 */ /* 0x000fe40004800000 */
[----:B------:R-:W-:-:S02]  /*14f00*/  ISETP.GT.AND P5, PT, R0, R3, PT ;  /* 0x000000030000720c */ /* 0x000fc40003fa4270 */
[----:B------:R-:W-:Y:S02]  /*14f10*/  ISETP.GT.AND P0, PT, R2, R3, PT ;  /* 0x000000030200720c */ /* 0x000fe40003f04270 */
[CC--:B------:R-:W-:Y:S02]  /*14f20*/  ISETP.GE.AND P4, PT, R3.reuse, R225.reuse, PT ;  /* 0x000000e10300720c */ /* 0x0c0fe40003f86270 */
[-C--:B------:R-:W-:Y:S02]  /*14f30*/  ISETP.GE.AND P1, PT, R3, R228.reuse, PT ;  /* 0x000000e40300720c */ /* 0x080fe40003f26270 */
[----:B------:R-:W-:Y:S02]  /*14f40*/  FSEL R3, R39, -INF , !P3 ;  /* 0xff80000027037808 */ /* 0x000fe40005800000 */
[----:B------:R-:W4:Y:S01]  /*14f50*/  LDSM.16.M88.4 R36, [R86+0x7800] ;  /* 0x007800005624783b */ /* 0x000f220000000200 */
[C---:B------:R-:W-:Y:S02]  /*14f60*/  ISETP.GE.AND P6, PT, R15.reuse, R225, PT ;  /* 0x000000e10f00720c */ /* 0x040fe40003fc6270 */
[----:B------:R-:W-:Y:S01]  /*14f70*/  ISETP.GE.AND P2, PT, R15, R228, PT ;  /* 0x000000e40f00720c */ /* 0x000fe20003f46270 */
[----:B------:R-:W-:Y:S01]  /*14f80*/  VIADD R15, R40, 0x99 ;  /* 0x00000099280f7836 */ /* 0x000fe20000000000 */
[----:B------:R-:W-:Y:S01]  /*14f90*/  HMMA.16816.F32 R28, R8, R58, R232 ;  /* 0x0000003a081c723c */ /* 0x000fe200000018e8 */
[----:B------:R-:W-:Y:S01]  /*14fa0*/  FSEL R12, R24, -INF , !P5 ;  /* 0xff800000180c7808 */ /* 0x000fe20006800000 */
[----:B------:R-:W-:Y:S01]  /*14fb0*/  LDSM.16.M88.4 R56, [R65+0x9000] ;  /* 0x009000004138783b */ /* 0x000fe20000000200 */
[----:B------:R-:W-:-:S02]  /*14fc0*/  FSEL R143, R3, -INF , !P2 ;  /* 0xff800000038f7808 */ /* 0x000fc40005000000 */
[----:B------:R-:W-:-:S03]  /*14fd0*/  ISETP.GT.AND P2, PT, R2, R15, PT ;  /* 0x0000000f0200720c */ /* 0x000fc60003f44270 */
[----:B-1----:R-:W-:Y:S01]  /*14fe0*/  HMMA.16816.F32 R16, R4, R32, R16 ;  /* 0x000000200410723c */ /* 0x002fe20000001810 */
[----:B------:R-:W-:Y:S02]  /*14ff0*/  ISETP.GT.AND P3, PT, R0, R15, PT ;  /* 0x0000000f0000720c */ /* 0x000fe40003f64270 */
[----:B------:R-:W-:Y:S01]  /*15000*/  P2R R14, PR, RZ, 0x4 ;  /* 0x00000004ff0e7803 */ /* 0x000fe20000000000 */
[----:B------:R-:W-:Y:S01]  /*15010*/  VIADD R3, R40, 0xa0 ;  /* 0x000000a028037836 */ /* 0x000fe20000000000 */
[----:B------:R-:W-:Y:S02]  /*15020*/  FSEL R158, R12, -INF , !P4 ;  /* 0xff8000000c9e7808 */ /* 0x000fe40006000000 */
[----:B------:R-:W-:Y:S02]  /*15030*/  FSEL R159, R13, -INF , !P6 ;  /* 0xff8000000d9f7808 */ /* 0x000fe40007000000 */
[----:B------:R-:W-:Y:S02]  /*15040*/  FSEL R12, R26, -INF , !P0 ;  /* 0xff8000001a0c7808 */ /* 0x000fe40004000000 */
[----:B------:R-:W-:-:S02]  /*15050*/  FSEL R13, R25, -INF , !P3 ;  /* 0xff800000190d7808 */ /* 0x000fc40005800000 */
[----:B------:R-:W-:Y:S01]  /*15060*/  ISETP.NE.AND P3, PT, R14, RZ, PT ;  /* 0x000000ff0e00720c */ /* 0x000fe20003f65270 */
[----:B---3--:R-:W-:Y:S01]  /*15070*/  HMMA.16816.F32 R20, R8, R60, R236 ;  /* 0x0000003c0814723c */ /* 0x008fe200000018ec */
[----:B------:R-:W-:Y:S02]  /*15080*/  FSEL R141, R12, -INF , !P1 ;  /* 0xff8000000c8d7808 */ /* 0x000fe40004800000 */
[----:B------:R-:W-:Y:S02]  /*15090*/  ISETP.GE.AND P6, PT, R15, R225, PT ;  /* 0x000000e10f00720c */ /* 0x000fe40003fc6270 */
[-C--:B------:R-:W-:Y:S02]  /*150a0*/  ISETP.GT.AND P5, PT, R0, R3.reuse, PT ;  /* 0x000000030000720c */ /* 0x080fe40003fa4270 */
[----:B------:R-:W-:Y:S02]  /*150b0*/  ISETP.GT.AND P0, PT, R2, R3, PT ;  /* 0x000000030200720c */ /* 0x000fe40003f04270 */
[----:B------:R-:W-:-:S02]  /*150c0*/  ISETP.GE.AND P4, PT, R3, R225, PT ;  /* 0x000000e10300720c */ /* 0x000fc40003f86270 */
[-C--:B------:R-:W-:Y:S01]  /*150d0*/  ISETP.GE.AND P1, PT, R3, R228.reuse, PT ;  /* 0x000000e40300720c */ /* 0x080fe20003f26270 */
[----:B------:R-:W-:Y:S01]  /*150e0*/  VIADD R3, R40, 0xa1 ;  /* 0x000000a128037836 */ /* 0x000fe20000000000 */
[----:B------:R-:W-:Y:S02]  /*150f0*/  ISETP.GE.AND P2, PT, R15, R228, PT ;  /* 0x000000e40f00720c */ /* 0x000fe40003f46270 */
[----:B------:R-:W-:Y:S02]  /*15100*/  FSEL R12, R27, -INF , !P3 ;  /* 0xff8000001b0c7808 */ /* 0x000fe40005800000 */
[----:B------:R-:W-:Y:S01]  /*15110*/  FSEL R155, R13, -INF , !P6 ;  /* 0xff8000000d9b7808 */ /* 0x000fe20007000000 */
[----:B------:R-:W-:Y:S01]  /*15120*/  HMMA.16816.F32 R32, R4, R34, R28 ;  /* 0x000000220420723c */ /* 0x000fe2000000181c */
[----:B------:R-:W-:Y:S02]  /*15130*/  FSEL R13, R16, -INF , !P5 ;  /* 0xff800000100d7808 */ /* 0x000fe40006800000 */
[----:B------:R-:W-:-:S02]  /*15140*/  FSEL R153, R12, -INF , !P2 ;  /* 0xff8000000c997808 */ /* 0x000fc40005000000 */
[-C--:B------:R-:W-:Y:S02]  /*15150*/  ISETP.GT.AND P2, PT, R2, R3.reuse, PT ;  /* 0x000000030200720c */ /* 0x080fe40003f44270 */
[----:B------:R-:W-:Y:S02]  /*15160*/  ISETP.GT.AND P3, PT, R0, R3, PT ;  /* 0x000000030000720c */ /* 0x000fe40003f64270 */
[----:B------:R-:W-:Y:S02]  /*15170*/  FSEL R170, R13, -INF , !P4 ;  /* 0xff8000000daa7808 */ /* 0x000fe40006000000 */
[----:B------:R-:W-:Y:S01]  /*15180*/  P2R R13, PR, RZ, 0x4 ;  /* 0x00000004ff0d7803 */ /* 0x000fe20000000000 */
[----:B------:R-:W-:Y:S01]  /*15190*/  HMMA.16816.F32 R28, R8, R62, R240 ;  /* 0x0000003e081c723c */ /* 0x000fe200000018f0 */
[C---:B------:R-:W-:Y:S01]  /*151a0*/  ISETP.GE.AND P6, PT, R3.reuse, R225, PT ;  /* 0x000000e10300720c */ /* 0x040fe20003fc6270 */
[----:B------:R-:W1:Y:S01]  /*151b0*/  LDSM.16.M88.4 R60, [R86+0x8000] ;  /* 0x00800000563c783b */ /* 0x000e620000000200 */
[----:B------:R-:W-:-:S02]  /*151c0*/  ISETP.GE.AND P2, PT, R3, R228, PT ;  /* 0x000000e40300720c */ /* 0x000fc40003f46270 */
[----:B------:R-:W-:Y:S02]  /*151d0*/  FSEL R3, R18, -INF , !P0 ;  /* 0xff80000012037808 */ /* 0x000fe40004000000 */
[----:B------:R-:W-:Y:S02]  /*151e0*/  FSEL R12, R17, -INF , !P3 ;  /* 0xff800000110c7808 */ /* 0x000fe40005800000 */
[----:B------:R-:W-:Y:S01]  /*151f0*/  ISETP.NE.AND P3, PT, R13, RZ, PT ;  /* 0x000000ff0d00720c */ /* 0x000fe20003f65270 */
[C---:B------:R-:W-:Y:S01]  /*15200*/  VIADD R14, R40.reuse, 0xa8 ;  /* 0x000000a8280e7836 */ /* 0x040fe20000000000 */
[----:B------:R-:W-:Y:S01]  /*15210*/  FSEL R154, R3, -INF , !P1 ;  /* 0xff800000039a7808 */ /* 0x000fe20004800000 */
[----:B------:R-:W-:Y:S01]  /*15220*/  VIADD R3, R40, 0xa9 ;  /* 0x000000a928037836 */ /* 0x000fe20000000000 */
[----:B------:R-:W-:Y:S02]  /*15230*/  FSEL R169, R12, -INF , !P6 ;  /* 0xff8000000ca97808 */ /* 0x000fe40007000000 */
[----:B------:R-:W-:Y:S01]  /*15240*/  FSEL R12, R19, -INF , !P3 ;  /* 0xff800000130c7808 */ /* 0x000fe20005800000 */
[----:B----4-:R-:W-:Y:S01]  /*15250*/  HMMA.16816.F32 R20, R4, R36, R20 ;  /* 0x000000240414723c */ /* 0x010fe20000001814 */
[----:B------:R-:W-:-:S02]  /*15260*/  ISETP.GT.AND P5, PT, R0, R14, PT ;  /* 0x0000000e0000720c */ /* 0x000fc40003fa4270 */
[----:B------:R-:W-:Y:S02]  /*15270*/  FSEL R156, R12, -INF , !P2 ;  /* 0xff8000000c9c7808 */ /* 0x000fe40005000000 */
[C---:B------:R-:W-:Y:S02]  /*15280*/  ISETP.GT.AND P2, PT, R2.reuse, R3, PT ;  /* 0x000000030200720c */ /* 0x040fe40003f44270 */
[----:B------:R-:W-:Y:S02]  /*15290*/  ISETP.GT.AND P0, PT, R2, R14, PT ;  /* 0x0000000e0200720c */ /* 0x000fe40003f04270 */
[----:B------:R-:W-:Y:S02]  /*152a0*/  ISETP.GE.AND P4, PT, R14, R225, PT ;  /* 0x000000e10e00720c */ /* 0x000fe40003f86270 */
[----:B------:R-:W-:Y:S02]  /*152b0*/  FSEL R13, R32, -INF , !P5 ;  /* 0xff800000200d7808 */ /* 0x000fe40006800000 */
        /* <DEDUP_REMOVED lines=9> */
[----:B------:R-:W-:Y:S01]  /*15350*/  ISETP.NE.AND P3, PT, R14, RZ, PT ;  /* 0x000000ff0e00720c */ /* 0x000fe20003f65270 */
[----:B------:R-:W-:Y:S01]  /*15360*/  HMMA.16816.F32 R24, R8, R48, R180 ;  /* 0x000000300818723c */ /* 0x000fe200000018b4 */
[----:B------:R-:W-:Y:S02]  /*15370*/  FSEL R151, R12, -INF , !P1 ;  /* 0xff8000000c977808 */ /* 0x000fe40004800000 */
[-C--:B------:R-:W-:Y:S02]  /*15380*/  ISETP.GT.AND P5, PT, R0, R3.reuse, PT ;  /* 0x000000030000720c */ /* 0x080fe40003fa4270 */
[----:B------:R-:W-:Y:S02]  /*15390*/  ISETP.GT.AND P0, PT, R2, R3, PT ;  /* 0x000000030200720c */ /* 0x000fe40003f04270 */
[----:B------:R-:W-:-:S02]  /*153a0*/  ISETP.GE.AND P4, PT, R3, R225, PT ;  /* 0x000000e10300720c */ /* 0x000fc40003f86270 */
[----:B------:R-:W-:Y:S01]  /*153b0*/  ISETP.GE.AND P1, PT, R3, R228, PT ;  /* 0x000000e40300720c */ /* 0x000fe20003f26270 */
[----:B------:R-:W-:Y:S01]  /*153c0*/  VIADD R3, R40, 0xb1 ;  /* 0x000000b128037836 */ /* 0x000fe20000000000 */
[----:B------:R-:W-:Y:S01]  /*153d0*/  FSEL R12, R35, -INF , !P3 ;  /* 0xff800000230c7808 */ /* 0x000fe20005800000 */
[----:B------:R-:W-:Y:S01]  /*153e0*/  HMMA.16816.F32 R36, R4, R38, R28 ;  /* 0x000000260424723c */ /* 0x000fe2000000181c */
[----:B------:R-:W-:Y:S02]  /*153f0*/  FSEL R164, R13, -INF , !P6 ;  /* 0xff8000000da47808 */ /* 0x000fe40007000000 */
[----:B------:R-:W-:Y:S02]  /*15400*/  FSEL R13, R20, -INF , !P5 ;  /* 0xff800000140d7808 */ /* 0x000fe40006800000 */
[----:B------:R-:W-:Y:S02]  /*15410*/  FSEL R163, R12, -INF , !P2 ;  /* 0xff8000000ca37808 */ /* 0x000fe40005000000 */
[----:B------:R-:W-:-:S02]  /*15420*/  ISETP.GT.AND P2, PT, R2, R3, PT ;  /* 0x000000030200720c */ /* 0x000fc40003f44270 */
[----:B------:R-:W-:Y:S02]  /*15430*/  ISETP.GT.AND P3, PT, R0, R3, PT ;  /* 0x000000030000720c */ /* 0x000fe40003f64270 */
[----:B------:R-:W-:Y:S02]  /*15440*/  FSEL R178, R13, -INF , !P4 ;  /* 0xff8000000db27808 */ /* 0x000fe40006000000 */
[----:B------:R-:W-:Y:S01]  /*15450*/  P2R R13, PR, RZ, 0x4 ;  /* 0x00000004ff0d7803 */ /* 0x000fe20000000000 */
[----:B------:R-:W-:Y:S01]  /*15460*/  VIADD R14, R40, 0xb8 ;  /* 0x000000b8280e7836 */ /* 0x000fe20000000000 */
[C---:B------:R-:W-:Y:S01]  /*15470*/  ISETP.GE.AND P6, PT, R3.reuse, R225, PT ;  /* 0x000000e10300720c */ /* 0x040fe20003fc6270 */
[----:B------:R-:W-:Y:S01]  /*15480*/  HMMA.16816.F32 R16, R8, R50, R172 ;  /* 0x000000320810723c */ /* 0x000fe200000018ac */
[----:B------:R-:W-:Y:S01]  /*15490*/  ISETP.GE.AND P2, PT, R3, R228, PT ;  /* 0x000000e40300720c */ /* 0x000fe20003f46270 */
[----:B------:R-:W3:Y:S01]  /*154a0*/  LDSM.16.M88.4 R48, [R86+0x8800] ;  /* 0x008800005630783b */ /* 0x000ee20000000200 */
[----:B------:R-:W-:-:S02]  /*154b0*/  FSEL R3, R22, -INF , !P0 ;  /* 0xff80000016037808 */ /* 0x000fc40004000000 */
[----:B------:R-:W-:Y:S02]  /*154c0*/  FSEL R12, R21, -INF , !P3 ;  /* 0xff800000150c7808 */ /* 0x000fe40005800000 */
[----:B------:R-:W-:Y:S02]  /*154d0*/  ISETP.NE.AND P3, PT, R13, RZ, PT ;  /* 0x000000ff0d00720c */ /* 0x000fe40003f65270 */
[----:B------:R-:W-:Y:S01]  /*154e0*/  FSEL R166, R3, -INF , !P1 ;  /* 0xff80000003a67808 */ /* 0x000fe20004800000 */
[----:B------:R-:W-:Y:S01]  /*154f0*/  VIADD R3, R40, 0xb9 ;  /* 0x000000b928037836 */ /* 0x000fe20000000000 */
[----:B------:R-:W-:Y:S02]  /*15500*/  FSEL R177, R12, -INF , !P6 ;  /* 0xff8000000cb17808 */ /* 0x000fe40007000000 */
[----:B------:R-:W-:Y:S02]  /*15510*/  ISETP.GT.AND P5, PT, R0, R14, PT ;  /* 0x0000000e0000720c */ /* 0x000fe40003fa4270 */
[----:B------:R-:W-:Y:S01]  /*15520*/  FSEL R12, R23, -INF , !P3 ;  /* 0xff800000170c7808 */ /* 0x000fe20005800000 */
[----:B-1----:R-:W-:Y:S01]  /*15530*/  HMMA.16816.F32 R28, R4, R60, R24 ;  /* 0x0000003c041c723c */ /* 0x002fe20000001818 */
        /* <DEDUP_REMOVED lines=8> */
[-C--:B------:R-:W-:Y:S01]  /*155c0*/  ISETP.GE.AND P1, PT, R14, R228.reuse, PT ;  /* 0x000000e40e00720c */ /* 0x080fe20003f26270 */
[----:B------:R-:W-:Y:S01]  /*155d0*/  VIADD R14, R40, 0xc0 ;  /* 0x000000c0280e7836 */ /* 0x000fe20000000000 */
[C---:B------:R-:W-:Y:S02]  /*155e0*/  ISETP.GE.AND P6, PT, R3.reuse, R225, PT ;  /* 0x000000e10300720c */ /* 0x040fe40003fc6270 */
[----:B------:R-:W-:Y:S02]  /*155f0*/  ISETP.GE.AND P2, PT, R3, R228, PT ;  /* 0x000000e40300720c */ /* 0x000fe40003f46270 */
[----:B------:R-:W-:Y:S02]  /*15600*/  FSEL R3, R38, -INF , !P0 ;  /* 0xff80000026037808 */ /* 0x000fe40004000000 */
[----:B------:R-:W-:-:S02]  /*15610*/  FSEL R12, R37, -INF , !P3 ;  /* 0xff800000250c7808 */ /* 0x000fc40005800000 */
[----:B------:R-:W-:Y:S01]  /*15620*/  ISETP.NE.AND P3, PT, R13, RZ, PT ;  /* 0x000000ff0d00720c */ /* 0x000fe20003f65270 */
[----:B------:R-:W-:Y:S01]  /*15630*/  HMMA.16816.F32 R24, R8, R52, R244 ;  /* 0x000000340818723c */ /* 0x000fe200000018f4 */
[----:B------:R-:W-:Y:S01]  /*15640*/  FSEL R162, R3, -INF , !P1 ;  /* 0xff80000003a27808 */ /* 0x000fe20004800000 */
[----:B------:R-:W-:Y:S01]  /*15650*/  VIADD R3, R40, 0xc1 ;  /* 0x000000c128037836 */ /* 0x000fe20000000000 */
[----:B------:R-:W-:Y:S02]  /*15660*/  FSEL R174, R12, -INF , !P6 ;  /* 0xff8000000cae7808 */ /* 0x000fe40007000000 */
[----:B------:R-:W-:Y:S02]  /*15670*/  ISETP.GT.AND P5, PT, R0, R14, PT ;  /* 0x0000000e0000720c */ /* 0x000fe40003fa4270 */
[----:B------:R-:W-:Y:S01]  /*15680*/  FSEL R12, R39, -INF , !P3 ;  /* 0xff800000270c7808 */ /* 0x000fe20005800000 */
[----:B------:R-:W-:Y:S01]  /*15690*/  HMMA.16816.F32 R20, R4, R62, R16 ;  /* 0x0000003e0414723c */ /* 0x000fe20000001810 */
[----:B------:R-:W-:Y:S01]  /*156a0*/  ISETP.GE.AND P4, PT, R14, R225, PT ;  /* 0x000000e10e00720c */ /* 0x000fe20003f86270 */
[----:B------:R-:W1:Y:S01]  /*156b0*/  LDSM.16.M88.4 R36, [R86+0x9000] ;  /* 0x009000005624783b */ /* 0x000e620000000200 */
[----:B------:R-:W-:Y:S01]  /*156c0*/  FSEL R13, R28, -INF , !P5 ;  /* 0xff8000001c0d7808 */ /* 0x000fe20006800000 */
[----:B------:R-:W-:-:S04]  /*156d0*/  DEPBAR.LE SB0, 0x0 ;  /* 0x000080000000791a */ /* 0x000fc80000000000 */
[----:B------:R-:W-:Y:S02]  /*156e0*/  FSEL R171, R12, -INF , !P2 ;  /* 0xff8000000cab7808 */ /* 0x000fe40005000000 */
[CC--:B------:R-:W-:Y:S02]  /*156f0*/  ISETP.GT.AND P2, PT, R2.reuse, R3.reuse, PT ;  /* 0x000000030200720c */ /* 0x0c0fe40003f44270 */
[----:B------:R-:W-:Y:S02]  /*15700*/  ISETP.GT.AND P0, PT, R2, R14, PT ;  /* 0x0000000e0200720c */ /* 0x000fe40003f04270 */
[----:B------:R-:W-:Y:S02]  /*15710*/  ISETP.GT.AND P3, PT, R0, R3, PT ;  /* 0x000000030000720c */ /* 0x000fe40003f64270 */
[----:B------:R-:W-:Y:S02]  /*15720*/  FSEL R185, R13, -INF , !P4 ;  /* 0xff8000000db97808 */ /* 0x000fe40006000000 */
[----:B------:R-:W-:-:S02]  /*15730*/  P2R R13, PR, RZ, 0x4 ;  /* 0x00000004ff0d7803 */ /* 0x000fc40000000000 */
[-C--:B------:R-:W-:Y:S01]  /*15740*/  ISETP.GE.AND P1, PT, R14, R228.reuse, PT ;  /* 0x000000e40e00720c */ /* 0x080fe20003f26270 */
[----:B------:R-:W-:Y:S01]  /*15750*/  VIADD R14, R40, 0xc8 ;  /* 0x000000c8280e7836 */ /* 0x000fe20000000000 */
[C---:B------:R-:W-:Y:S02]  /*15760*/  ISETP.GE.AND P6, PT, R3.reuse, R225, PT ;  /* 0x000000e10300720c */ /* 0x040fe40003fc6270 */
[----:B------:R-:W-:Y:S02]  /*15770*/  ISETP.GE.AND P2, PT, R3, R228, PT ;  /* 0x000000e40300720c */ /* 0x000fe40003f46270 */
[----:B------:R-:W-:Y:S02]  /*15780*/  FSEL R3, R30, -INF , !P0 ;  /* 0xff8000001e037808 */ /* 0x000fe40004000000 */
[----:B------:R-:W-:Y:S02]  /*15790*/  FSEL R12, R29, -INF , !P3 ;  /* 0xff8000001d0c7808 */ /* 0x000fe40005800000 */
[----:B------:R-:W-:Y:S01]  /*157a0*/  ISETP.NE.AND P3, PT, R13, RZ, PT ;  /* 0x000000ff0d00720c */ /* 0x000fe20003f65270 */
[----:B------:R-:W-:Y:S01]  /*157b0*/  HMMA.16816.F32 R16, R8, R54, R192 ;  /* 0x000000360810723c */ /* 0x000fe200000018c0 */
[----:B------:R-:W-:Y:S01]  /*157c0*/  FSEL R172, R3, -INF , !P1 ;  /* 0xff80000003ac7808 */ /* 0x000fe20004800000 */
[----:B------:R-:W-:Y:S01]  /*157d0*/  VIADD R3, R40, 0xc9 ;  /* 0x000000c928037836 */ /* 0x000fe20000000000 */
[----:B------:R-:W-:-:S02]  /*157e0*/  FSEL R184, R12, -INF , !P6 ;  /* 0xff8000000cb87808 */ /* 0x000fc40007000000 */
[----:B------:R-:W-:Y:S02]  /*157f0*/  ISETP.GT.AND P5, PT, R0, R14, PT ;  /* 0x0000000e0000720c */ /* 0x000fe40003fa4270 */
[----:B------:R-:W-:Y:S01]  /*15800*/  FSEL R12, R31, -INF , !P3 ;  /* 0xff8000001f0c7808 */ /* 0x000fe20005800000 */
[----:B---3--:R-:W-:Y:S01]  /*15810*/  HMMA.16816.F32 R32, R4, R48, R24 ;  /* 0x000000300420723c */ /* 0x008fe20000001818 */
[----:B------:R-:W-:Y:S02]  /*15820*/  ISETP.GE.AND P4, PT, R14, R225, PT ;  /* 0x000000e10e00720c */ /* 0x000fe40003f86270 */
[----:B------:R-:W-:Y:S02]  /*15830*/  FSEL R13, R20, -INF , !P5 ;  /* 0xff800000140d7808 */ /* 0x000fe40006800000 */
[----:B------:R-:W-:Y:S02]  /*15840*/  FSEL R173, R12, -INF , !P2 ;  /* 0xff8000000cad7808 */ /* 0x000fe40005000000 */
[----:B------:R-:W-:-:S02]  /*15850*/  ISETP.GT.AND P2, PT, R2, R3, PT ;  /* 0x000000030200720c */ /* 0x000fc40003f44270 */
[----:B------:R-:W-:Y:S02]  /*15860*/  ISETP.GT.AND P0, PT, R2, R14, PT ;  /* 0x0000000e0200720c */ /* 0x000fe40003f04270 */
[----:B------:R-:W-:Y:S02]  /*15870*/  ISETP.GT.AND P3, PT, R0, R3, PT ;  /* 0x000000030000720c */ /* 0x000fe40003f64270 */
[----:B------:R-:W-:Y:S02]  /*15880*/  FSEL R183, R13, -INF , !P4 ;  /* 0xff8000000db77808 */ /* 0x000fe40006000000 */
[----:B------:R-:W-:Y:S01]  /*15890*/  P2R R13, PR, RZ, 0x4 ;  /* 0x00000004ff0d7803 */ /* 0x000fe20000000000 */
[----:B------:R-:W-:Y:S01]  /*158a0*/  HMMA.16816.F32 R28, R8, R56, R188 ;  /* 0x00000038081c723c */ /* 0x000fe200000018bc */
[----:B------:R-:W-:Y:S01]  /*158b0*/  ISETP.GE.AND P1, PT, R14, R228, PT ;  /* 0x000000e40e00720c */ /* 0x000fe20003f26270 */
        /* <DEDUP_REMOVED lines=27> */
[----:B------:R-:W-:Y:S01]  /*15a70*/  ISETP.NE.AND P3, PT, R13, RZ, PT ;  /* 0x000000ff0d00720c */ /* 0x000fe20003f65270 */
[----:B-1----:R-:W-:Y:S01]  /*15a80*/  HMMA.16816.F32 R28, R4, R36, R28 ;  /* 0x00000024041c723c */ /* 0x002fe2000000181c */
        /* <DEDUP_REMOVED lines=11> */
[----:B------:R-:W-:Y:S01]  /*15b40*/  ISETP.GE.AND P1, PT, R14, R228, PT ;  /* 0x000000e40e00720c */ /* 0x000fe20003f26270 */
[----:B------:R-:W-:Y:S01]  /*15b50*/  VIADD R14, R40, 0xe0 ;  /* 0x000000e0280e7836 */ /* 0x000fe20000000000 */
[----:B------:R-:W-:Y:S02]  /*15b60*/  ISETP.GT.AND P3, PT, R0, R3, PT ;  /* 0x000000030000720c */ /* 0x000fe40003f64270 */
[----:B------:R-:W-:Y:S02]  /*15b70*/  FSEL R187, R13, -INF , !P4 ;  /* 0xff8000000dbb7808 */ /* 0x000fe40006000000 */
[----:B------:R-:W-:Y:S02]  /*15b80*/  P2R R13, PR, RZ, 0x4 ;  /* 0x00000004ff0d7803 */ /* 0x000fe40000000000 */
[----:B------:R-:W-:-:S02]  /*15b90*/  ISETP.GE.AND P6, PT, R3, R225, PT ;  /* 0x000000e10300720c */ /* 0x000fc40003fc6270 */
[----:B------:R-:W-:Y:S01]  /*15ba0*/  ISETP.GE.AND P2, PT, R3, R228, PT ;  /* 0x000000e40300720c */ /* 0x000fe20003f46270 */
[----:B------:R-:W-:Y:S01]  /*15bb0*/  VIADD R9, R40, 0xe1 ;  /* 0x000000e128097836 */ /* 0x000fe20000000000 */
[----:B------:R-:W-:Y:S02]  /*15bc0*/  FSEL R3, R25, -INF , !P3 ;  /* 0xff80000019037808 */ /* 0x000fe40005800000 */
[----:B------:R-:W-:Y:S02]  /*15bd0*/  ISETP.GT.AND P5, PT, R0, R14, PT ;  /* 0x0000000e0000720c */ /* 0x000fe40003fa4270 */
[----:B------:R-:W-:Y:S01]  /*15be0*/  ISETP.NE.AND P3, PT, R13, RZ, PT ;  /* 0x000000ff0d00720c */ /* 0x000fe20003f65270 */
[----:B------:R-:W-:Y:S01]  /*15bf0*/  HMMA.16816.F32 R20, R4, R38, R20 ;  /* 0x000000260414723c */ /* 0x000fe20000001814 */
[----:B------:R-:W-:Y:S02]  /*15c00*/  FSEL R188, R3, -INF , !P6 ;  /* 0xff80000003bc7808 */ /* 0x000fe40007000000 */
[----:B------:R-:W-:-:S02]  /*15c10*/  FSEL R3, R27, -INF , !P3 ;  /* 0xff8000001b037808 */ /* 0x000fc40005800000 */
[----:B------:R-:W-:Y:S02]  /*15c20*/  FSEL R8, R28, -INF , !P5 ;  /* 0xff8000001c087808 */ /* 0x000fe40006800000 */
[----:B------:R-:W-:Y:S02]  /*15c30*/  FSEL R12, R26, -INF , !P0 ;  /* 0xff8000001a0c7808 */ /* 0x000fe40004000000 */
[-C--:B------:R-:W-:Y:S02]  /*15c40*/  ISETP.GE.AND P5, PT, R9, R225.reuse, PT ;  /* 0x000000e10900720c */ /* 0x080fe40003fa6270 */
[----:B------:R-:W-:Y:S02]  /*15c50*/  ISETP.GE.AND P4, PT, R14, R225, PT ;  /* 0x000000e10e00720c */ /* 0x000fe40003f86270 */
[----:B------:R-:W-:Y:S02]  /*15c60*/  FSEL R38, R3, -INF , !P2 ;  /* 0xff80000003267808 */ /* 0x000fe40005000000 */
[----:B------:R-:W-:-:S02]  /*15c70*/  FSEL R181, R12, -INF , !P1 ;  /* 0xff8000000cb57808 */ /* 0x000fc40004800000 */
[----:B------:R-:W-:Y:S02]  /*15c80*/  P2R R3, PR, RZ, 0x20 ;  /* 0x00000020ff037803 */ /* 0x000fe40000000000 */
[----:B------:R-:W-:Y:S02]  /*15c90*/  ISETP.GT.AND P0, PT, R2, R14, PT ;  /* 0x0000000e0200720c */ /* 0x000fe40003f04270 */
[----:B------:R-:W-:Y:S02]  /*15ca0*/  ISETP.GE.AND P1, PT, R14, R228, PT ;  /* 0x000000e40e00720c */ /* 0x000fe40003f26270 */
[----:B------:R-:W-:Y:S01]  /*15cb0*/  ISETP.GT.AND P3, PT, R0, R9, PT ;  /* 0x000000090000720c */ /* 0x000fe20003f64270 */
[----:B------:R-:W-:Y:S01]  /*15cc0*/  HMMA.16816.F32 R12, R4, R76, R16 ;  /* 0x0000004c040c723c */ /* 0x000fe20000001810 */
[----:B------:R-:W-:Y:S01]  /*15cd0*/  VIADD R11, R40, 0xe8 ;  /* 0x000000e8280b7836 */ /* 0x000fe20000000000 */
[----:B------:R-:W-:Y:S02]  /*15ce0*/  FSEL R194, R8, -INF , !P4 ;  /* 0xff80000008c27808 */ /* 0x000fe40006000000 */
[----:B------:R-:W-:-:S02]  /*15cf0*/  ISETP.NE.AND P4, PT, R3, RZ, PT ;  /* 0x000000ff0300720c */ /* 0x000fc40003f85270 */
[----:B------:R-:W-:Y:S01]  /*15d00*/  FSEL R3, R29, -INF , !P3 ;  /* 0xff8000001d037808 */ /* 0x000fe20005800000 */
[----:B------:R-:W-:Y:S01]  /*15d10*/  VIADD R8, R40, 0xe9 ;  /* 0x000000e928087836 */ /* 0x000fe20000000000 */
[----:B------:R-:W-:Y:S02]  /*15d20*/  ISETP.GT.AND P2, PT, R2, R9, PT ;  /* 0x000000090200720c */ /* 0x000fe40003f44270 */
[----:B------:R-:W-:Y:S02]  /*15d30*/  ISETP.GT.AND P6, PT, R0, R11, PT ;  /* 0x0000000b0000720c */ /* 0x000fe40003fc4270 */
[----:B------:R-:W-:Y:S02]  /*15d40*/  FSEL R195, R3, -INF , !P4 ;  /* 0xff80000003c37808 */ /* 0x000fe40006000000 */
[----:B------:R-:W-:Y:S02]  /*15d50*/  ISETP.GE.AND P5, PT, R9, R228, PT ;  /* 0x000000e40900720c */ /* 0x000fe40003fa6270 */
[----:B------:R-:W-:Y:S01]  /*15d60*/  FSEL R3, R31, -INF , !P2 ;  /* 0xff8000001f037808 */ /* 0x000fe20005000000 */
[----:B------:R-:W-:Y:S01]  /*15d70*/  VIADD R6, R40, 0xf0 ;  /* 0x000000f028067836 */ /* 0x000fe20000000000 */
[----:B------:R-:W-:-:S02]  /*15d80*/  FSEL R10, R30, -INF , !P0 ;  /* 0xff8000001e0a7808 */ /* 0x000fc40004000000 */
[----:B------:R-:W-:Y:S02]  /*15d90*/  ISETP.GT.AND P0, PT, R2, R11, PT ;  /* 0x0000000b0200720c */ /* 0x000fe40003f04270 */
[----:B------:R-:W-:Y:S02]  /*15da0*/  ISETP.GE.AND P3, PT, R11, R225, PT ;  /* 0x000000e10b00720c */ /* 0x000fe40003f66270 */
[----:B------:R-:W-:Y:S02]  /*15db0*/  FSEL R4, R20, -INF , !P6 ;  /* 0xff80000014047808 */ /* 0x000fe40007000000 */
[----:B------:R-:W-:Y:S02]  /*15dc0*/  ISETP.GE.AND P2, PT, R8, R228, PT ;  /* 0x000000e40800720c */ /* 0x000fe40003f46270 */
[----:B------:R-:W-:Y:S01]  /*15dd0*/  ISETP.GT.AND P4, PT, R0, R8, PT ;  /* 0x000000080000720c */ /* 0x000fe20003f84270 */
[----:B------:R-:W-:Y:S01]  /*15de0*/  VIADD R9, R40, 0xf1 ;  /* 0x000000f128097836 */ /* 0x000fe20000000000 */
[----:B------:R-:W-:-:S02]  /*15df0*/  FSEL R191, R3, -INF , !P5 ;  /* 0xff80000003bf7808 */ /* 0x000fc40006800000 */
[----:B------:R-:W-:Y:S02]  /*15e00*/  FSEL R39, R10, -INF , !P1 ;  /* 0xff8000000a277808 */ /* 0x000fe40004800000 */
[----:B------:R-:W-:Y:S02]  /*15e10*/  ISETP.GT.AND P5, PT, R2, R8, PT ;  /* 0x000000080200720c */ /* 0x000fe40003fa4270 */
[----:B------:R-:W-:Y:S02]  /*15e20*/  ISETP.GE.AND P1, PT, R11, R228, PT ;  /* 0x000000e40b00720c */ /* 0x000fe40003f26270 */
[----:B------:R-:W-:Y:S02]  /*15e30*/  FSEL R193, R4, -INF , !P3 ;  /* 0xff80000004c17808 */ /* 0x000fe40005800000 */
[----:B------:R-:W-:Y:S02]  /*15e40*/  FSEL R3, R22, -INF , !P0 ;  /* 0xff80000016037808 */ /* 0x000fe40004000000 */
[----:B------:R-:W-:-:S02]  /*15e50*/  P2R R5, PR, RZ, 0x4 ;  /* 0x00000004ff057803 */ /* 0x000fc40000000000 */
[----:B------:R-:W-:Y:S02]  /*15e60*/  ISETP.GE.AND P6, PT, R8, R225, PT ;  /* 0x000000e10800720c */ /* 0x000fe40003fc6270 */
[----:B------:R-:W-:Y:S02]  /*15e70*/  ISETP.GT.AND P0, PT, R0, R6, PT ;  /* 0x000000060000720c */ /* 0x000fe40003f04270 */
[----:B------:R-:W-:Y:S02]  /*15e80*/  FSEL R4, R21, -INF , !P4 ;  /* 0xff80000015047808 */ /* 0x000fe40006000000 */
[----:B------:R-:W-:Y:S02]  /*15e90*/  ISETP.GE.AND P2, PT, R6, R228, PT ;  /* 0x000000e40600720c */ /* 0x000fe40003f46270 */
[----:B------:R-:W-:Y:S02]  /*15ea0*/  FSEL R7, R23, -INF , !P5 ;  /* 0xff80000017077808 */ /* 0x000fe40006800000 */
[----:B------:R-:W-:-:S02]  /*15eb0*/  FSEL R192, R3, -INF , !P1 ;  /* 0xff80000003c07808 */ /* 0x000fc40004800000 */
[----:B------:R-:W-:Y:S02]  /*15ec0*/  ISETP.NE.AND P5, PT, R5, RZ, PT ;  /* 0x000000ff0500720c */ /* 0x000fe40003fa5270 */
[-C--:B------:R-:W-:Y:S02]  /*15ed0*/  ISETP.GT.AND P3, PT, R0, R9.reuse, PT ;  /* 0x000000090000720c */ /* 0x080fe40003f64270 */
[----:B------:R-:W-:Y:S01]  /*15ee0*/  FSEL R197, R4, -INF , !P6 ;  /* 0xff80000004c57808 */ /* 0x000fe20007000000 */
[----:B------:R-:W-:Y:S01]  /*15ef0*/  VIADD R4, R40, 0xf8 ;  /* 0x000000f828047836 */ /* 0x000fe20000000000 */
[----:B------:R-:W-:Y:S02]  /*15f00*/  P2R R3, PR, RZ, 0x4 ;  /* 0x00000004ff037803 */ /* 0x000fe40000000000 */
[----:B------:R-:W-:Y:S02]  /*15f10*/  FSEL R5, R12, -INF , !P0 ;  /* 0xff8000000c057808 */ /* 0x000fe40004000000 */
[----:B------:R-:W-:-:S02]  /*15f20*/  ISETP.GT.AND P0, PT, R2, R9, PT ;  /* 0x000000090200720c */ /* 0x000fc40003f04270 */
[----:B------:R-:W-:Y:S02]  /*15f30*/  FSEL R8, R13, -INF , !P3 ;  /* 0xff8000000d087808 */ /* 0x000fe40005800000 */
[----:B------:R-:W-:Y:S02]  /*15f40*/  ISETP.GT.AND P1, PT, R2, R6, PT ;  /* 0x000000060200720c */ /* 0x000fe40003f24270 */
[----:B------:R-:W-:Y:S02]  /*15f50*/  ISETP.GE.AND P4, PT, R6, R225, PT ;  /* 0x000000e10600720c */ /* 0x000fe40003f86270 */
[----:B------:R-:W-:Y:S02]  /*15f60*/  ISETP.NE.AND P3, PT, R3, RZ, PT ;  /* 0x000000ff0300720c */ /* 0x000fe40003f65270 */
[----:B------:R-:W-:Y:S02]  /*15f70*/  FSEL R3, R15, -INF , !P0 ;  /* 0xff8000000f037808 */ /* 0x000fe40004000000 */
[----:B------:R-:W-:-:S02]  /*15f80*/  ISETP.GT.AND P0, PT, R2, R4, PT ;  /* 0x000000040200720c */ /* 0x000fc40003f04270 */
[----:B------:R-:W-:Y:S02]  /*15f90*/  FSEL R6, R14, -INF , !P1 ;  /* 0xff8000000e067808 */ /* 0x000fe40004800000 */
[----:B------:R-:W-:Y:S02]  /*15fa0*/  FSEL R196, R7, -INF , !P5 ;  /* 0xff80000007c47808 */ /* 0x000fe40006800000 */
[----:B------:R-:W-:Y:S02]  /*15fb0*/  FSEL R201, R5, -INF , !P4 ;  /* 0xff80000005c97808 */ /* 0x000fe40006000000 */
[----:B------:R-:W-:Y:S02]  /*15fc0*/  ISETP.GT.AND P1, PT, R0, R4, PT ;  /* 0x000000040000720c */ /* 0x000fe40003f24270 */
[C---:B------:R-:W-:Y:S02]  /*15fd0*/  ISETP.GE.AND P5, PT, R4.reuse, R225, PT ;  /* 0x000000e10400720c */ /* 0x040fe40003fa6270 */
[----:B------:R-:W-:-:S02]  /*15fe0*/  ISETP.GE.AND P4, PT, R4, R228, PT ;  /* 0x000000e40400720c */ /* 0x000fc40003f86270 */
[----:B------:R-:W-:Y:S02]  /*15ff0*/  FSEL R4, R74, -INF , !P0 ;  /* 0xff8000004a047808 */ /* 0x000fe40004000000 */
[----:B------:R-:W-:-:S04]  /*16000*/  ISETP.GT.AND P0, PT, R0, R40, PT ;  /* 0x000000280000720c */ /* 0x000fc80003f04270 */
[----:B------:R-:W-:Y:S02]  /*16010*/  FSEL R5, R68, -INF , !P0 ;  /* 0xff80000044057808 */ /* 0x000fe40004000000 */
[----:B--2---:R-:W-:Y:S02]  /*16020*/  ISETP.GT.AND P0, PT, R82, R217, PT ;  /* 0x000000d95200720c */ /* 0x004fe40003f04270 */
[C---:B------:R-:W-:Y:S02]  /*16030*/  ISETP.GE.AND P2, PT, R9.reuse, R228, PT ;  /* 0x000000e40900720c */ /* 0x040fe40003f46270 */
[----:B------:R-:W-:Y:S02]  /*16040*/  FSEL R7, R72, -INF , !P1 ;  /* 0xff80000048077808 */ /* 0x000fe40004800000 */
[----:B------:R-:W-:Y:S01]  /*16050*/  FSEL R198, R6, -INF , !P3 ;  /* 0xff80000006c67808 */ /* 0x000fe20005800000 */
[----:B------:R-:W-:Y:S01]  /*16060*/  BSSY.RECONVERGENT B1, `(.L_x_6470) ;  /* 0x00000a0000017945 */ /* 0x000fe20003800200 */
[----:B------:R-:W-:-:S02]  /*16070*/  ISETP.GE.AND P6, PT, R9, R225, PT ;  /* 0x000000e10900720c */ /* 0x000fc40003fc6270 */
[C---:B------:R-:W-:Y:S02]  /*16080*/  ISETP.GE.AND P3, PT, R40.reuse, R225, PT ;  /* 0x000000e12800720c */ /* 0x040fe40003f66270 */
[----:B------:R-:W-:Y:S01]  /*16090*/  ISETP.GE.AND P1, PT, R40, R228, PT ;  /* 0x000000e42800720c */ /* 0x000fe20003f26270 */
[----:B------:R-:W-:Y:S01]  /*160a0*/  IMAD.MOV.U32 R168, RZ, RZ, R82 ;  /* 0x000000ffffa87224 */ /* 0x000fe200078e0052 */
[----:B------:R-:W-:Y:S02]  /*160b0*/  FSEL R199, R3, -INF , !P2 ;  /* 0xff80000003c77808 */ /* 0x000fe40005000000 */
[----:B------:R-:W-:Y:S02]  /*160c0*/  FSEL R202, R8, -INF , !P6 ;  /* 0xff80000008ca7808 */ /* 0x000fe40007000000 */
[----:B------:R-:W-:Y:S02]  /*160d0*/  ISETP.NE.AND P2, PT, R210, RZ, PT ;  /* 0x000000ffd200720c */ /* 0x000fe40003f45270 */
[----:B------:R-:W-:-:S02]  /*160e0*/  LOP3.LUT R17, R208, 0x200, RZ, 0xc0, !PT ;  /* 0x00000200d0117812 */ /* 0x000fc400078ec0ff */
[----:B------:R-:W-:Y:S02]  /*160f0*/  VIMNMX R226, PT, PT, RZ, R0, !PT ;  /* 0x00000000ffe27248 */ /* 0x000fe40007fe0100 */
[----:B------:R-:W-:Y:S02]  /*16100*/  VIMNMX R227, PT, PT, RZ, R2, !PT ;  /* 0x00000002ffe37248 */ /* 0x000fe40007fe0100 */
[----:B------:R-:W-:Y:S02]  /*16110*/  FSEL R203, R7, -INF , !P5 ;  /* 0xff80000007cb7808 */ /* 0x000fe40006800000 */
[----:B------:R-:W-:Y:S02]  /*16120*/  FSEL R200, R4, -INF , !P4 ;  /* 0xff80000004c87808 */ /* 0x000fe40006000000 */
[----:B------:R-:W-:Y:S02]  /*16130*/  FSEL R16, R5, -INF , !P3 ;  /* 0xff80000005107808 */ /* 0x000fe40005800000 */
[----:B------:R-:W-:Y:S01]  /*16140*/  FSEL R15, R87, -INF , !P1 ;  /* 0xff800000570f7808 */ /* 0x000fe20004800000 */
[----:B------:R-:W-:Y:S06]  /*16150*/  BAR.SYNC.DEFER_BLOCKING 0x0 ;  /* 0x0000000000007b1d */ /* 0x000fec0000010000 */
[----:B------:R-:W-:Y:S05]  /*16160*/  @!P0 BRA `(.L_x_6471) ;  /* 0x00000008003c8947 */ /* 0x000fea0003800000 */
[----:B------:R-:W2:Y:S04]  /*16170*/  LDL.64 R206, [R1+0x48] ;  /* 0x0000480001ce7983 */ /* 0x000ea80000100a00 */
        /* <DEDUP_REMOVED lines=11> */
[----:B------:R-:W-:-:S04]  /*16230*/  IADD3 R229, P0, PT, R2, R229, RZ ;  /* 0x000000e502e57210 */ /* 0x000fc80007f1e0ff */
[----:B-----5:R-:W-:Y:S01]  /*16240*/  LEA.HI.X.SX32 R144, R0, R144, 0x1, P0 ;  /* 0x0000009000907211 */ /* 0x020fe200000f0eff */
[----:B------:R2:W-:Y:S04]  /*16250*/  STL [R1+0x38], R229 ;  /* 0x000038e501007387 */ /* 0x0005e80000100800 */
[----:B------:R2:W-:Y:S01]  /*16260*/  STL [R1+0x34], R144 ;  /* 0x0000349001007387 */ /* 0x0005e20000100800 */
[----:B------:R-:W-:Y:S05]  /*16270*/  BRA `(.L_x_6474) ;  /* 0x00000004001c7947 */ /* 0x000fea0003800000 */
.L_x_6473:
[----:B------:R-:W2:Y:S04]  /*16280*/  LDL.64 R2, [R1+0x28] ;  /* 0x0000280001027983 */ /* 0x000ea80000100a00 */
[----:B------:R-:W3:Y:S01]  /*16290*/  LDL R8, [R1+0x8c] ;  /* 0x00008c0001087983 */ /* 0x000ee20000100800 */
[----:B--2---:R-:W-:-:S03]  /*162a0*/  IMAD.MOV.U32 R6, RZ, RZ, R2 ;  /* 0x000000ffff067224 */ /* 0x004fc600078e0002 */
[----:B------:R-:W2:Y:S01]  /*162b0*/  LD.E R2, desc[UR4][R134.64+0x170] ;  /* 0x0001700486027980 */ /* 0x000ea2000c101900 */
[----:B------:R-:W-:Y:S02]  /*162c0*/  IMAD.MOV.U32 R7, RZ, RZ, R3 ;  /* 0x000000ffff077224 */ /* 0x000fe400078e0003 */
[----:B---3--:R-:W-:Y:S01]  /*162d0*/  VIADD R8, R8, 0xfffffe00 ;  /* 0xfffffe0008087836 */ /* 0x008fe20000000000 */
[----:B------:R-:W-:-:S04]  /*162e0*/  MOV R18, R6 ;  /* 0x0000000600127202 */ /* 0x000fc80000000f00 */
[----:B------:R-:W-:Y:S01]  /*162f0*/  IABS R6, R8 ;  /* 0x0000000800067213 */ /* 0x000fe20000000000 */
[----:B------:R-:W-:Y:S01]  /*16300*/  IMAD.MOV.U32 R19, RZ, RZ, R7 ;  /* 0x000000ffff137224 */ /* 0x000fe200078e0007 */
        /* <DEDUP_REMOVED lines=46> */
[----:B------:R-:W-:Y:S01]  /*165f0*/  IMAD.MOV.U32 R12, RZ, RZ, R229 ;  /* 0x000000ffff0c7224 */ /* 0x000fe200078e00e5 */
[----:B-----5:R-:W-:Y:S01]  /*16600*/  MOV R11, R144 ;  /* 0x00000090000b7202 */ /* 0x020fe20000000f00 */
        /* <DEDUP_REMOVED lines=14> */
.L_x_6474:
[----:B------:R-:W-:Y:S05]  /*166f0*/  BSYNC.RECONVERGENT B0 ;  /* 0x0000000000007941 */ /* 0x000fea0003800200 */
.L_x_6472:
[----:B------:R-:W3:Y:S04]  /*16700*/  LDL R6, [R1+0x38] ;  /* 0x0000380001067983 */ /* 0x000ee80000100800 */
[----:B------:R-:W4:Y:S01]  /*16710*/  LDL R7, [R1+0x34] ;  /* 0x0000340001077983 */ /* 0x000f220000100800 */
        /* <DEDUP_REMOVED lines=29> */
[----:B-1----:R-:W-:-:S03]  /*168f0*/  IADD3 R10, P0, PT, R2, R14, RZ ;  /* 0x0000000e020a7210 */ /* 0x002fc60007f1e0ff */
        /* <DEDUP_REMOVED lines=22> */
.L_x_6471:
[----:B------:R-:W-:Y:S05]  /*16a60*/  BSYNC.RECONVERGENT B1 ;  /* 0x0000000000017941 */ /* 0x000fea0003800200 */
.L_x_6470:
[----:B------:R-:W2:Y:S01]  /*16a70*/  LD.E R0, desc[UR4][R134.64+0xdc] ;  /* 0x0000dc0486007980 */ /* 0x000ea2000c101900 */
[----:B-1----:R-:W-:Y:S02]  /*16a80*/  FMNMX3.FTZ R2, R15, R70, R45, !PT ;  /* 0x000000460f027276 */ /* 0x002fe4000781002d */
[----:B------:R-:W-:Y:S02]  /*16a90*/  MOV R216, R160 ;  /* 0x000000a000d87202 */ /* 0x000fe40000000f00 */
[----:B------:R-:W-:Y:S02]  /*16aa0*/  FMNMX3.FTZ R2, R2, R69, R42, !PT ;  /* 0x0000004502027276 */ /* 0x000fe4000781002a */
[----:B------:R-:W-:Y:S02]  /*16ab0*/  MOV R215, R222 ;  /* 0x000000de00d77202 */ /* 0x000fe40000000f00 */
        /* <DEDUP_REMOVED lines=72> */
[----:B------:R-:W-:-:S05]  /*16f40*/  FSEL R3, R3, RZ, P0 ;  /* 0x000000ff03037208 */ /* 0x000fca0000000000 */
[----:B------:R-:W-:-:S04]  /*16f50*/  FFMA.FTZ R2, R15, R0, -R3 ;  /* 0x000000000f027223 */ /* 0x000fc80000010803 */
[----:B------:R1:W2:Y:S01]  /*16f60*/  MUFU.EX2 R6, R2 ;  /* 0x0000000200067308 */ /* 0x0002a20000000800 */
[----:B------:R-:W-:Y:S01]  /*16f70*/  FMUL.FTZ R5, R0, R37 ;  /* 0x0000002500057220 */ /* 0x000fe20000410000 */
[----:B-1----:R-:W-:-:S06]  /*16f80*/  FFMA.FTZ R2, R70, R0, -R3 ;  /* 0x0000000046027223 */ /* 0x002fcc0000010803 */
[----:B------:R1:W-:Y:S01]  /*16f90*/  MUFU.EX2 R251, R2 ;  /* 0x0000000200fb7308 */ /* 0x0003e20000000800 */
[----:B------:R-:W-:Y:S01]  /*16fa0*/  FSETP.NEU.FTZ.AND P0, PT, R37, -INF , PT ;  /* 0xff8000002500780b */ /* 0x000fe20003f1d000 */
[----:B-1----:R-:W-:-:S06]  /*16fb0*/  FFMA.FTZ R2, R45, R0, -R3 ;  /* 0x000000002d027223 */ /* 0x002fcc0000010803 */
[----:B------:R1:W3:Y:S01]  /*16fc0*/  MUFU.EX2 R8, R2 ;  /* 0x0000000200087308 */ /* 0x0002e20000000800 */
[----:B------:R-:W-:Y:S01]  /*16fd0*/  FSEL R5, R5, RZ, P0 ;  /* 0x000000ff05057208 */ /* 0x000fe20000000000 */
[----:B-1----:R-:W-:-:S06]  /*16fe0*/  FFMA.FTZ R2, R69, R0, -R3 ;  /* 0x0000000045027223 */ /* 0x002fcc0000010803 */
[----:B------:R1:W4:Y:S02]  /*16ff0*/  MUFU.EX2 R210, R2 ;  /* 0x0000000200d27308 */ /* 0x0003240000000800 */
[----:B-1----:R-:W-:-:S06]  /*17000*/  FFMA.FTZ R2, R42, R0, -R3 ;  /* 0x000000002a027223 */ /* 0x002fcc0000010803 */
[----:B------:R1:W-:Y:S02]  /*17010*/  MUFU.EX2 R204, R2 ;  /* 0x0000000200cc7308 */ /* 0x0003e40000000800 */
[----:B-1----:R-:W-:-:S04]  /*17020*/  IADD3 R2, PT, PT, R17, R221, RZ ;  /* 0x000000dd11027210 */ /* 0x002fc80007ffe0ff */
[----:B------:R-:W-:Y:S01]  /*17030*/  LEA R160, R2, R220, 0x1 ;  /* 0x000000dc02a07211 */ /* 0x000fe200078e08ff */
[----:B------:R-:W-:Y:S01]  /*17040*/  FFMA.FTZ R2, R100, R0, -R5 ;  /* 0x0000000064027223 */ /* 0x000fe20000010805 */
[----:B--2---:R-:W-:-:S03]  /*17050*/  MOV R100, R6 ;  /* 0x0000000600647202 */ /* 0x004fc60000000f00 */
[----:B------:R1:W-:Y:S01]  /*17060*/  MUFU.EX2 R6, R2 ;  /* 0x0000000200067308 */ /* 0x0003e20000000800 */
[-C--:B------:R-:W-:Y:S01]  /*17070*/  IADD3 R152, PT, PT, R252, R160.reuse, RZ ;  /* 0x000000a0fc987210 */ /* 0x080fe20007ffe0ff */
[----:B------:R-:W2:Y:S01]  /*17080*/  LDSM.16.MT88.4 R24, [R160+0xa000] ;  /* 0x00a00000a018783b */ /* 0x000ea20000004200 */
[----:B------:R-:W-:-:S03]  /*17090*/  IADD3 R144, PT, PT, R44, R160, RZ ;  /* 0x000000a02c907210 */ /* 0x000fc60007ffe0ff */
[----:B------:R-:W5:Y:S01]  /*170a0*/  LDSM.16.MT88.4 R20, [R152+0xa000] ;  /* 0x00a000009814783b */ /* 0x000f620000004200 */
[----:B------:R-:W-:-:S03]  /*170b0*/  FFMA.FTZ R4, R16, R0, -R5 ;  /* 0x0000000010047223 */ /* 0x000fc60000010805 */
[----:B------:R-:W-:Y:S01]  /*170c0*/  LDSM.16.MT88.4 R28, [R160+0xa800] ;  /* 0x00a80000a01c783b */ /* 0x000fe20000004200 */
[--C-:B-1----:R-:W-:Y:S01]  /*170d0*/  FFMA.FTZ R2, R71, R0, -R5.reuse ;  /* 0x0000000047027223 */ /* 0x102fe20000010805 */
[----:B------:R-:W-:Y:S02]  /*170e0*/  IADD3 R36, PT, PT, R252, R144, RZ ;  /* 0x00000090fc247210 */ /* 0x000fe40007ffe0ff */
[----:B------:R-:W-:Y:S01]  /*170f0*/  LDSM.16.MT88.4 R12, [R144+0xa000] ;  /* 0x00a00000900c783b */ /* 0x000fe20000004200 */
[----:B------:R1:W-:Y:S03]  /*17100*/  MUFU.EX2 R7, R2 ;  /* 0x0000000200077308 */ /* 0x0003e60000000800 */
[----:B------:R-:W5:Y:S01]  /*17110*/  LDSM.16.MT88.4 R16, [R36+0xa000] ;  /* 0x00a000002410783b */ /* 0x000f620000004200 */
[----:B-1----:R-:W-:-:S04]  /*17120*/  FFMA.FTZ R2, R104, R0, -R5 ;  /* 0x0000000068027223 */ /* 0x002fc80000010805 */
        /* <DEDUP_REMOVED lines=14> */
[----:B------:R1:W-:Y:S08]  /*17210*/  MUFU.EX2 R206, R2 ;  /* 0x0000000200ce7308 */ /* 0x0003f00000000800 */
[----:B------:R-:W2:Y:S01]  /*17220*/  MUFU.EX2 R4, R4 ;  /* 0x0000000400047308 */ /* 0x000ea20000000800 */
[----:B-1----:R-:W-:-:S07]  /*17230*/  FFMA.FTZ R2, R75, R0, -R3 ;  /* 0x000000004b027223 */ /* 0x002fce0000010803 */
[----:B------:R1:W-:Y:S01]  /*17240*/  MUFU.EX2 R80, R2 ;  /* 0x0000000200507308 */ /* 0x0003e20000000800 */
[----:B---3--:R-:W-:Y:S01]  /*17250*/  MOV R104, R8 ;  /* 0x0000000800687202 */ /* 0x008fe20000000f00 */
[----:B-1----:R-:W-:-:S06]  /*17260*/  FFMA.FTZ R2, R83, R0, -R3 ;  /* 0x0000000053027223 */ /* 0x002fcc0000010803 */
[----:B------:R1:W3:Y:S01]  /*17270*/  MUFU.EX2 R82, R2 ;  /* 0x0000000200527308 */ /* 0x0002e20000000800 */
[----:B------:R-:W-:Y:S02]  /*17280*/  F2FP.F16.F32.PACK_AB R9, R251, R100 ;  /* 0x00000064fb09723e */ /* 0x000fe400000000ff */
[----:B----4-:R-:W-:Y:S01]  /*17290*/  F2FP.F16.F32.PACK_AB R11, R210, R104 ;  /* 0x00000068d20b723e */ /* 0x010fe200000000ff */
[----:B-1----:R-:W-:-:S04]  /*172a0*/  FFMA.FTZ R2, R78, R0, -R3 ;  /* 0x000000004e027223 */ /* 0x002fc80000010803 */
[----:B------:R1:W-:Y:S01]  /*172b0*/  MUFU.EX2 R101, R2 ;  /* 0x0000000200657308 */ /* 0x0003e20000000800 */
[----:B--2---:R-:W-:Y:S02]  /*172c0*/  F2FP.F16.F32.PACK_AB R8, R6, R4 ;  /* 0x000000040608723e */ /* 0x004fe400000000ff */
[----:B------:R-:W-:Y:S01]  /*172d0*/  F2FP.F16.F32.PACK_AB R10, R207, R7 ;  /* 0x00000007cf0a723e */ /* 0x000fe200000000ff */
[----:B-1----:R-:W-:-:S04]  /*172e0*/  FFMA.FTZ R2, R122, R0, -R5 ;  /* 0x000000007a027223 */ /* 0x002fc80000010805 */
[----:B------:R1:W2:Y:S02]  /*172f0*/  MUFU.EX2 R81, R2 ;  /* 0x0000000200517308 */ /* 0x0002a40000000800 */
[----:B------:R-:W-:Y:S01]  /*17300*/  HMMA.16816.F32 R40, R8, R24, RZ ;  /* 0x000000180828723c */ /* 0x000fe200000018ff */
[----:B-1----:R-:W-:-:S05]  /*17310*/  FFMA.FTZ R2, R121, R0, -R5 ;  /* 0x0000000079027223 */ /* 0x002fca0000010805 */
[----:B------:R1:W4:Y:S02]  /*17320*/  MUFU.EX2 R122, R2 ;  /* 0x00000002007a7308 */ /* 0x0003240000000800 */
[C---:B------:R-:W-:Y:S08]  /*17330*/  HMMA.16816.F32 R48, R8.reuse, R26, RZ ;  /* 0x0000001a0830723c */ /* 0x040ff000000018ff */
[----:B-----5:R-:W-:Y:S01]  /*17340*/  HMMA.16816.F32 R32, R8, R20, RZ ;  /* 0x000000140820723c */ /* 0x020fe200000018ff */
[----:B-1----:R-:W-:-:S07]  /*17350*/  FFMA.FTZ R2, R120, R0, -R5 ;  /* 0x0000000078027223 */ /* 0x002fce0000010805 */
[C---:B------:R-:W-:Y:S01]  /*17360*/  HMMA.16816.F32 R24, R8.reuse, R22, RZ ;  /* 0x000000160818723c */ /* 0x040fe200000018ff */
[----:B------:R-:W1:Y:S01]  /*17370*/  LDSM.16.MT88.4 R20, [R152+0xa800] ;  /* 0x00a800009814783b */ /* 0x000e620000004200 */
[----:B------:R5:W-:Y:S06]  /*17380*/  MUFU.EX2 R103, R2 ;  /* 0x0000000200677308 */ /* 0x000bec0000000800 */
[----:B------:R-:W-:Y:S01]  /*17390*/  HMMA.16816.F32 R56, R8, R16, RZ ;  /* 0x000000100838723c */ /* 0x000fe200000018ff */
[----:B-----5:R-:W-:-:S07]  /*173a0*/  FFMA.FTZ R2, R117, R0, -R5 ;  /* 0x0000000075027223 */ /* 0x020fce0000010805 */
[C---:B------:R-:W-:Y:S01]  /*173b0*/  HMMA.16816.F32 R52, R8.reuse, R18, RZ ;  /* 0x000000120834723c */ /* 0x040fe200000018ff */
[----:B------:R-:W5:Y:S01]  /*173c0*/  LDSM.16.MT88.4 R16, [R144+0xa800] ;  /* 0x00a800009010783b */ /* 0x000f620000004200 */
[----:B------:R3:W4:Y:S06]  /*173d0*/  MUFU.EX2 R44, R2 ;  /* 0x00000002002c7308 */ /* 0x00072c0000000800 */
[C---:B------:R-:W-:Y:S08]  /*173e0*/  HMMA.16816.F32 R60, R8.reuse, R12, RZ ;  /* 0x0000000c083c723c */ /* 0x040ff000000018ff */
[----:B------:R-:W-:Y:S01]  /*173f0*/  HMMA.16816.F32 R68, R8, R14, RZ ;  /* 0x0000000e0844723c */ /* 0x000fe200000018ff */
[----:B------:R-:W2:Y:S01]  /*17400*/  LDSM.16.MT88.4 R12, [R36+0xa800] ;  /* 0x00a80000240c783b */ /* 0x000ea20000004200 */
[----:B---3--:R-:W-:-:S04]  /*17410*/  FFMA.FTZ R2, R116, R0, -R3 ;  /* 0x0000000074027223 */ /* 0x008fc80000010803 */
[----:B------:R3:W4:Y:S02]  /*17420*/  MUFU.EX2 R250, R2 ;  /* 0x0000000200fa7308 */ /* 0x0007240000000800 */
[----:B---3--:R-:W-:-:S06]  /*17430*/  FFMA.FTZ R2, R105, R0, -R3 ;  /* 0x0000000069027223 */ /* 0x008fcc0000010803 */
[----:B------:R3:W-:Y:S02]  /*17440*/  MUFU.EX2 R248, R2 ;  /* 0x0000000200f87308 */ /* 0x0007e40000000800 */
[----:B---3--:R-:W-:-:S06]  /*17450*/  FFMA.FTZ R2, R106, R0, -R3 ;  /* 0x000000006a027223 */ /* 0x008fcc0000010803 */
[----:B------:R3:W-:Y:S01]  /*17460*/  MUFU.EX2 R249, R2 ;  /* 0x0000000200f97308 */ /* 0x0007e20000000800 */
[----:B------:R-:W-:Y:S01]  /*17470*/  F2FP.F16.F32.PACK_AB R8, R218, R213 ;  /* 0x000000d5da08723e */ /* 0x000fe200000000ff */
[----:B---3--:R-:W-:-:S06]  /*17480*/  FFMA.FTZ R2, R102, R0, -R3 ;  /* 0x0000000066027223 */ /* 0x008fcc0000010803 */
[----:B------:R3:W-:Y:S01]  /*17490*/  MUFU.EX2 R247, R2 ;  /* 0x0000000200f77308 */ /* 0x0007e20000000800 */
[----:B------:R-:W-:Y:S02]  /*174a0*/  F2FP.F16.F32.PACK_AB R9, R214, R204 ;  /* 0x000000ccd609723e */ /* 0x000fe400000000ff */
[----:B------:R-:W-:Y:S02]  /*174b0*/  F2FP.F16.F32.PACK_AB R10, R205, R45 ;  /* 0x0000002dcd0a723e */ /* 0x000fe400000000ff */
[----:B------:R-:W-:Y:S01]  /*174c0*/  F2FP.F16.F32.PACK_AB R11, R206, R212 ;  /* 0x000000d4ce0b723e */ /* 0x000fe200000000ff */
[----:B---3--:R-:W-:-:S04]  /*174d0*/  FFMA.FTZ R2, R123, R0, -R5 ;  /* 0x000000007b027223 */ /* 0x008fc80000010805 */
[----:B------:R3:W-:Y:S02]  /*174e0*/  MUFU.EX2 R246, R2 ;  /* 0x0000000200f67308 */ /* 0x0007e40000000800 */
[----:B------:R-:W-:Y:S01]  /*174f0*/  HMMA.16816.F32 R72, R8, R28, R40 ;  /* 0x0000001c0848723c */ /* 0x000fe20000001828 */
[----:B---3--:R-:W-:-:S05]  /*17500*/  FFMA.FTZ R2, R119, R0, -R5 ;  /* 0x0000000077027223 */ /* 0x008fca0000010805 */
[----:B------:R3:W4:Y:S02]  /*17510*/  MUFU.EX2 R245, R2 ;  /* 0x0000000200f57308 */ /* 0x0007240000000800 */
[C---:B------:R-:W-:Y:S01]  /*17520*/  HMMA.16816.F32 R76, R8.reuse, R30, R48 ;  /* 0x0000001e084c723c */ /* 0x040fe20000001830 */
[----:B------:R-:W4:Y:S07]  /*17530*/  LDSM.16.MT88.4 R28, [R160+0xb000] ;  /* 0x00b00000a01c783b */ /* 0x000f2e0000004200 */
[----:B-1----:R-:W-:Y:S01]  /*17540*/  HMMA.16816.F32 R40, R8, R20, R32 ;  /* 0x000000140828723c */ /* 0x002fe20000001820 */
[----:B---3--:R-:W-:-:S04]  /*17550*/  FFMA.FTZ R2, R118, R0, -R5 ;  /* 0x0000000076027223 */ /* 0x008fc80000010805 */
[----:B------:R1:W-:Y:S03]  /*17560*/  MUFU.EX2 R244, R2 ;  /* 0x0000000200f47308 */ /* 0x0003e60000000800 */
[C---:B------:R-:W-:Y:S01]  /*17570*/  HMMA.16816.F32 R32, R8.reuse, R22, R24 ;  /* 0x000000160820723c */ /* 0x040fe20000001818 */
[----:B------:R-:W3:Y:S07]  /*17580*/  LDSM.16.MT88.4 R24, [R152+0xb000] ;  /* 0x00b000009818783b */ /* 0x000eee0000004200 */
[----:B-----5:R-:W-:Y:S01]  /*17590*/  HMMA.16816.F32 R60, R8, R16, R60 ;  /* 0x00000010083c723c */ /* 0x020fe2000000183c */
[----:B-1----:R-:W-:-:S04]  /*175a0*/  FFMA.FTZ R2, R113, R0, -R5 ;  /* 0x0000000071027223 */ /* 0x002fc80000010805 */
[----:B------:R1:W5:Y:S03]  /*175b0*/  MUFU.EX2 R243, R2 ;  /* 0x0000000200f37308 */ /* 0x0003660000000800 */
        /* <DEDUP_REMOVED lines=10> */
[----:B------:R2:W-:Y:S01]  /*17660*/  MUFU.EX2 R241, R2 ;  /* 0x0000000200f17308 */ /* 0x0005e20000000800 */
[----:B------:R-:W-:Y:S02]  /*17670*/  MOV R121, R82 ;  /* 0x0000005200797202 */ /* 0x000fe40000000f00 */
[----:B------:R-:W-:Y:S01]  /*17680*/  MOV R120, R81 ;  /* 0x0000005100787202 */ /* 0x000fe20000000f00 */
[----:B--2---:R-:W-:-:S04]  /*17690*/  FFMA.FTZ R2, R96, R0, -R3 ;  /* 0x0000000060027223 */ /* 0x004fc80000010803 */
[----:B------:R2:W-:Y:S01]  /*176a0*/  MUFU.EX2 R239, R2 ;  /* 0x0000000200ef7308 */ /* 0x0005e20000000800 */
[----:B------:R-:W-:Y:S02]  /*176b0*/  MOV R117, R80 ;  /* 0x0000005000757202 */ /* 0x000fe40000000f00 */
[----:B----4-:R-:W-:Y:S02]  /*176c0*/  F2FP.F16.F32.PACK_AB R8, R122, R120 ;  /* 0x000000787a08723e */ /* 0x010fe400000000ff */
[----:B------:R-:W-:Y:S01]  /*176d0*/  F2FP.F16.F32.PACK_AB R9, R121, R117 ;  /* 0x000000757909723e */ /* 0x000fe200000000ff */
[----:B--2---:R-:W-:-:S04]  /*176e0*/  FFMA.FTZ R2, R114, R0, -R5 ;  /* 0x0000000072027223 */ /* 0x004fc80000010805 */
[----:B------:R2:W-:Y:S01]  /*176f0*/  MUFU.EX2 R238, R2 ;  /* 0x0000000200ee7308 */ /* 0x0005e20000000800 */
[----:B------:R-:W-:Y:S02]  /*17700*/  F2FP.F16.F32.PACK_AB R10, R44, R103 ;  /* 0x000000672c0a723e */ /* 0x000fe400000000ff */
[----:B------:R-:W-:Y:S01]  /*17710*/  F2FP.F16.F32.PACK_AB R11, R250, R101 ;  /* 0x00000065fa0b723e */ /* 0x000fe200000000ff */
[----:B--2---:R-:W-:-:S04]  /*17720*/  FFMA.FTZ R2, R111, R0, -R5 ;  /* 0x000000006f027223 */ /* 0x004fc80000010805 */
[----:B------:R2:W4:Y:S02]  /*17730*/  MUFU.EX2 R237, R2 ;  /* 0x0000000200ed7308 */ /* 0x0005240000000800 */
[----:B------:R-:W-:Y:S01]  /*17740*/  HMMA.16816.F32 R56, R8, R28, R72 ;  /* 0x0000001c0838723c */ /* 0x000fe20000001848 */
[----:B--2---:R-:W-:-:S05]  /*17750*/  FFMA.FTZ R2, R110, R0, -R5 ;  /* 0x000000006e027223 */ /* 0x004fca0000010805 */
[----:B------:R2:W-:Y:S02]  /*17760*/  MUFU.EX2 R236, R2 ;  /* 0x0000000200ec7308 */ /* 0x0005e40000000800 */
[C---:B------:R-:W-:Y:S01]  /*17770*/  HMMA.16816.F32 R72, R8.reuse, R30, R76 ;  /* 0x0000001e0848723c */ /* 0x040fe2000000184c */
[----:B------:R-:W4:Y:S07]  /*17780*/  LDSM.16.MT88.4 R28, [R160+0xb800] ;  /* 0x00b80000a01c783b */ /* 0x000f2e0000004200 */
[----:B---3--:R-:W-:Y:S01]  /*17790*/  HMMA.16816.F32 R40, R8, R24, R40 ;  /* 0x000000180828723c */ /* 0x008fe20000001828 */
[----:B--2---:R-:W-:-:S07]  /*177a0*/  FFMA.FTZ R2, R98, R0, -R5 ;  /* 0x0000000062027223 */ /* 0x004fce0000010805 */
[C---:B------:R-:W-:Y:S01]  /*177b0*/  HMMA.16816.F32 R32, R8.reuse, R26, R32 ;  /* 0x0000001a0820723c */ /* 0x040fe20000001820 */
[----:B------:R-:W2:Y:S01]  /*177c0*/  LDSM.16.MT88.4 R24, [R152+0xb800] ;  /* 0x00b800009818783b */ /* 0x000ea20000004200 */
[----:B------:R3:W2:Y:S06]  /*177d0*/  MUFU.EX2 R235, R2 ;  /* 0x0000000200eb7308 */ /* 0x0006ac0000000800 */
[C---:B-----5:R-:W-:Y:S08]  /*177e0*/  HMMA.16816.F32 R60, R8.reuse, R16, R60 ;  /* 0x00000010083c723c */ /* 0x060ff0000000183c */
[----:B------:R-:W-:Y:S01]  /*177f0*/  HMMA.16816.F32 R80, R8, R18, R68 ;  /* 0x000000120850723c */ /* 0x000fe20000001844 */
[----:B------:R-:W5:Y:S01]  /*17800*/  LDSM.16.MT88.4 R16, [R144+0xb800] ;  /* 0x00b800009010783b */ /* 0x000f620000004200 */
[----:B---3--:R-:W-:-:S04]  /*17810*/  FFMA.FTZ R2, R97, R0, -R3 ;  /* 0x0000000061027223 */ /* 0x008fc80000010803 */
[----:B------:R3:W5:Y:S02]  /*17820*/  MUFU.EX2 R234, R2 ;  /* 0x0000000200ea7308 */ /* 0x0007640000000800 */
[C---:B-1----:R-:W-:Y:S08]  /*17830*/  HMMA.16816.F32 R52, R8.reuse, R12, R48 ;  /* 0x0000000c0834723c */ /* 0x042ff00000001830 */
[----:B------:R-:W-:Y:S01]  /*17840*/  HMMA.16816.F32 R20, R8, R14, R20 ;  /* 0x0000000e0814723c */ /* 0x000fe20000001814 */
[----:B------:R-:W1:Y:S01]  /*17850*/  LDSM.16.MT88.4 R12, [R36+0xb800] ;  /* 0x00b80000240c783b */ /* 0x000e620000004200 */
[----:B---3--:R-:W-:-:S04]  /*17860*/  FFMA.FTZ R2, R92, R0, -R3 ;  /* 0x000000005c027223 */ /* 0x008fc80000010803 */
[----:B------:R3:W-:Y:S02]  /*17870*/  MUFU.EX2 R232, R2 ;  /* 0x0000000200e87308 */ /* 0x0007e40000000800 */
[----:B---3--:R-:W-:-:S06]  /*17880*/  FFMA.FTZ R2, R93, R0, -R3 ;  /* 0x000000005d027223 */ /* 0x008fcc0000010803 */
[----:B------:R3:W-:Y:S02]  /*17890*/  MUFU.EX2 R233, R2 ;  /* 0x0000000200e97308 */ /* 0x0007e40000000800 */
[----:B---3--:R-:W-:-:S06]  /*178a0*/  FFMA.FTZ R2, R88, R0, -R3 ;  /* 0x0000000058027223 */ /* 0x008fcc0000010803 */
[----:B------:R3:W-:Y:S01]  /*178b0*/  MUFU.EX2 R229, R2 ;  /* 0x0000000200e57308 */ /* 0x0007e20000000800 */
[----:B------:R-:W-:Y:S02]  /*178c0*/  F2FP.F16.F32.PACK_AB R8, R245, R246 ;  /* 0x000000f6f508723e */ /* 0x000fe400000000ff */
[----:B------:R-:W-:Y:S01]  /*178d0*/  F2FP.F16.F32.PACK_AB R9, R249, R248 ;  /* 0x000000f8f909723e */ /* 0x000fe200000000ff */
[----:B---3--:R-:W-:-:S04]  /*178e0*/  FFMA.FTZ R2, R130, R0, -R5 ;  /* 0x0000000082027223 */ /* 0x008fc80000010805 */
[----:B------:R3:W-:Y:S01]  /*178f0*/  MUFU.EX2 R222, R2 ;  /* 0x0000000200de7308 */ /* 0x0007e20000000800 */
[----:B------:R-:W-:Y:S02]  /*17900*/  F2FP.F16.F32.PACK_AB R10, R243, R244 ;  /* 0x000000f4f30a723e */ /* 0x000fe400000000ff */
[----:B------:R-:W-:Y:S01]  /*17910*/  F2FP.F16.F32.PACK_AB R11, R242, R247 ;  /* 0x000000f7f20b723e */ /* 0x000fe200000000ff */
        /* <DEDUP_REMOVED lines=8> */
[----:B---3--:R-:W-:-:S07]  /*179a0*/  FFMA.FTZ R2, R95, R0, -R5 ;  /* 0x000000005f027223 */ /* 0x008fce0000010805 */
[----:B------:R-:W-:Y:S01]  /*179b0*/  HMMA.16816.F32 R32, R8, R26, R32 ;  /* 0x0000001a0820723c */ /* 0x000fe20000001820 */
[----:B------:R-:W2:Y:S01]  /*179c0*/  LDSM.16.MT88.4 R24, [R152+0xc000] ;  /* 0x00c000009818783b */ /* 0x000ea20000004200 */
[----:B------:R3:W2:Y:S01]  /*179d0*/  MUFU.EX2 R219, R2 ;  /* 0x0000000200db7308 */ /* 0x0006a20000000800 */
[----:B------:R-:W-:-:S05]  /*179e0*/  MOV R96, R218 ;  /* 0x000000da00607202 */ /* 0x000fca0000000f00 */
[----:B-----5:R-:W-:Y:S01]  /*179f0*/  HMMA.16816.F32 R68, R8, R16, R60 ;  /* 0x000000100844723c */ /* 0x020fe2000000183c */
[----:B---3--:R-:W-:-:S07]  /*17a00*/  FFMA.FTZ R2, R94, R0, -R3 ;  /* 0x000000005e027223 */ /* 0x008fce0000010803 */
[C---:B------:R-:W-:Y:S01]  /*17a10*/  HMMA.16816.F32 R80, R8.reuse, R18, R80 ;  /* 0x000000120850723c */ /* 0x040fe20000001850 */
[----:B------:R-:W3:Y:S01]  /*17a20*/  LDSM.16.MT88.4 R16, [R144+0xc000] ;  /* 0x00c000009010783b */ /* 0x000ee20000004200 */
[----:B------:R5:W3:Y:S06]  /*17a30*/  MUFU.EX2 R47, R2 ;  /* 0x00000002002f7308 */ /* 0x000aec0000000800 */
[----:B-1----:R-:W-:Y:S01]  /*17a40*/  HMMA.16816.F32 R52, R8, R12, R52 ;  /* 0x0000000c0834723c */ /* 0x002fe20000001834 */
[----:B------:R-:W-:-:S07]  /*17a50*/  MOV R98, R217 ;  /* 0x000000d900627202 */ /* 0x000fce0000000f00 */
[----:B------:R-:W-:Y:S01]  /*17a60*/  HMMA.16816.F32 R20, R8, R14, R20 ;  /* 0x0000000e0814723c */ /* 0x000fe20000001814 */
[----:B------:R-:W1:Y:S01]  /*17a70*/  LDSM.16.MT88.4 R12, [R36+0xc000] ;  /* 0x00c00000240c783b */ /* 0x000e620000004200 */
[----:B-----5:R-:W-:-:S04]  /*17a80*/  FFMA.FTZ R2, R90, R0, -R3 ;  /* 0x000000005a027223 */ /* 0x020fc80000010803 */
[----:B------:R5:W-:Y:S01]  /*17a90*/  MUFU.EX2 R218, R2 ;  /* 0x0000000200da7308 */ /* 0x000be20000000800 */
[----:B------:R-:W-:Y:S02]  /*17aa0*/  MOV R95, R216 ;  /* 0x000000d8005f7202 */ /* 0x000fe40000000f00 */
[----:B------:R-:W-:Y:S01]  /*17ab0*/  MOV R88, R215 ;  /* 0x000000d700587202 */ /* 0x000fe20000000f00 */
[----:B-----5:R-:W-:-:S04]  /*17ac0*/  FFMA.FTZ R2, R91, R0, -R3 ;  /* 0x000000005b027223 */ /* 0x020fc80000010803 */
[----:B------:R5:W-:Y:S02]  /*17ad0*/  MUFU.EX2 R217, R2 ;  /* 0x0000000200d97308 */ /* 0x000be40000000800 */
[----:B-----5:R-:W-:-:S06]  /*17ae0*/  FFMA.FTZ R2, R89, R0, -R3 ;  /* 0x0000000059027223 */ /* 0x020fcc0000010803 */
[----:B------:R5:W-:Y:S01]  /*17af0*/  MUFU.EX2 R216, R2 ;  /* 0x0000000200d87308 */ /* 0x000be20000000800 */
[----:B------:R-:W-:Y:S02]  /*17b00*/  MOV R89, R213 ;  /* 0x000000d500597202 */ /* 0x000fe40000000f00 */
[----:B------:R-:W-:Y:S01]  /*17b10*/  MOV R92, R212 ;  /* 0x000000d4005c7202 */ /* 0x000fe20000000f00 */
[----:B-----5:R-:W-:-:S04]  /*17b20*/  FFMA.FTZ R2, R139, R0, -R5 ;  /* 0x000000008b027223 */ /* 0x020fc80000010805 */
[----:B------:R5:W-:Y:S01]  /*17b30*/  MUFU.EX2 R215, R2 ;  /* 0x0000000200d77308 */ /* 0x000be20000000800 */
[----:B------:R-:W-:Y:S02]  /*17b40*/  F2FP.F16.F32.PACK_AB R8, R237, R238 ;  /* 0x000000eeed08723e */ /* 0x000fe400000000ff */
[----:B------:R-:W-:Y:S02]  /*17b50*/  F2FP.F16.F32.PACK_AB R9, R241, R240 ;  /* 0x000000f0f109723e */ /* 0x000fe400000000ff */
[----:B------:R-:W-:Y:S02]  /*17b60*/  F2FP.F16.F32.PACK_AB R10, R235, R236 ;  /* 0x000000eceb0a723e */ /* 0x000fe400000000ff */
[----:B------:R-:W-:Y:S01]  /*17b70*/  F2FP.F16.F32.PACK_AB R11, R234, R239 ;  /* 0x000000efea0b723e */ /* 0x000fe200000000ff */
[----:B-----5:R-:W-:-:S04]  /*17b80*/  FFMA.FTZ R2, R137, R0, -R5 ;  /* 0x0000000089027223 */ /* 0x020fc80000010805 */
[----:B------:R5:W1:Y:S01]  /*17b90*/  MUFU.EX2 R213, R2 ;  /* 0x0000000200d57308 */ /* 0x000a620000000800 */
[----:B------:R-:W-:Y:S01]  /*17ba0*/  MOV R94, R214 ;  /* 0x000000d6005e7202 */ /* 0x000fe20000000f00 */
[----:B----4-:R-:W-:Y:S01]  /*17bb0*/  HMMA.16816.F32 R56, R8, R28, R56 ;  /* 0x0000001c0838723c */ /* 0x010fe20000001838 */
[----:B------:R-:W-:Y:S01]  /*17bc0*/  MOV R79, R45 ;  /* 0x0000002d004f7202 */ /* 0x000fe20000000f00 */
[----:B-----5:R-:W-:-:S04]  /*17bd0*/  FFMA.FTZ R2, R132, R0, -R5 ;  /* 0x0000000084027223 */ /* 0x020fc80000010805 */
[----:B------:R4:W-:Y:S02]  /*17be0*/  MUFU.EX2 R212, R2 ;  /* 0x0000000200d47308 */ /* 0x0009e40000000800 */
[----:B------:R-:W-:Y:S01]  /*17bf0*/  HMMA.16816.F32 R72, R8, R30, R72 ;  /* 0x0000001e0848723c */ /* 0x000fe20000001848 */
[----:B------:R-:W5:Y:S01]  /*17c00*/  LDSM.16.MT88.4 R28, [R160+0xc800] ;  /* 0x00c80000a01c783b */ /* 0x000f620000004200 */
[----:B------:R-:W-:-:S06]  /*17c10*/  MOV R106, R207 ;  /* 0x000000cf006a7202 */ /* 0x000fcc0000000f00 */
[----:B--2---:R-:W-:Y:S01]  /*17c20*/  HMMA.16816.F32 R40, R8, R24, R40 ;  /* 0x000000180828723c */ /* 0x004fe20000001828 */
[----:B----4-:R-:W-:-:S07]  /*17c30*/  FFMA.FTZ R2, R128, R0, -R5 ;  /* 0x0000000080027223 */ /* 0x010fce0000010805 */
[C---:B------:R-:W-:Y:S01]  /*17c40*/  HMMA.16816.F32 R32, R8.reuse, R26, R32 ;  /* 0x0000001a0820723c */ /* 0x040fe20000001820 */
[----:B------:R-:W2:Y:S01]  /*17c50*/  LDSM.16.MT88.4 R24, [R152+0xc800] ;  /* 0x00c800009818783b */ /* 0x000ea20000004200 */
[----:B------:R4:W2:Y:S06]  /*17c60*/  MUFU.EX2 R214, R2 ;  /* 0x0000000200d67308 */ /* 0x0008ac0000000800 */
[----:B---3--:R-:W-:Y:S01]  /*17c70*/  HMMA.16816.F32 R68, R8, R16, R68 ;  /* 0x000000100844723c */ /* 0x008fe20000001844 */
[----:B----4-:R-:W-:-:S07]  /*17c80*/  FFMA.FTZ R2, R126, R0, -R3 ;  /* 0x000000007e027223 */ /* 0x010fce0000010803 */
[C---:B------:R-:W-:Y:S01]  /*17c90*/  HMMA.16816.F32 R80, R8.reuse, R18, R80 ;  /* 0x000000120850723c */ /* 0x040fe20000001850 */
[----:B------:R-:W3:Y:S01]  /*17ca0*/  LDSM.16.MT88.4 R16, [R144+0xc800] ;  /* 0x00c800009010783b */ /* 0x000ee20000004200 */
[----:B------:R4:W3:Y:S06]  /*17cb0*/  MUFU.EX2 R45, R2 ;  /* 0x00000002002d7308 */ /* 0x0008ec0000000800 */
[----:B-1----:R-:W-:Y:S01]  /*17cc0*/  HMMA.16816.F32 R52, R8, R12, R52 ;  /* 0x0000000c0834723c */ /* 0x002fe20000001834 */
[----:B------:R-:W-:-:S07]  /*17cd0*/  MOV R107, R210 ;  /* 0x000000d2006b7202 */ /* 0x000fce0000000f00 */
[----:B------:R-:W-:Y:S01]  /*17ce0*/  HMMA.16816.F32 R20, R8, R14, R20 ;  /* 0x0000000e0814723c */ /* 0x000fe20000001814 */
[----:B------:R-:W1:Y:S01]  /*17cf0*/  LDSM.16.MT88.4 R12, [R36+0xc800] ;  /* 0x00c80000240c783b */ /* 0x000e620000004200 */
[----:B----4-:R-:W-:-:S04]  /*17d00*/  FFMA.FTZ R2, R115, R0, -R3 ;  /* 0x0000000073027223 */ /* 0x010fc80000010803 */
[----:B------:R4:W-:Y:S01]  /*17d10*/  MUFU.EX2 R207, R2 ;  /* 0x0000000200cf7308 */ /* 0x0009e20000000800 */
[----:B------:R-:W-:Y:S02]  /*17d20*/  MOV R105, R206 ;  /* 0x000000ce00697202 */ /* 0x000fe40000000f00 */
[----:B------:R-:W-:Y:S01]  /*17d30*/  MOV R116, R205 ;  /* 0x000000cd00747202 */ /* 0x000fe20000000f00 */
[----:B----4-:R-:W-:-:S04]  /*17d40*/  FFMA.FTZ R2, R125, R0, -R3 ;  /* 0x000000007d027223 */ /* 0x010fc80000010803 */
[----:B------:R4:W-:Y:S01]  /*17d50*/  MUFU.EX2 R210, R2 ;  /* 0x0000000200d27308 */ /* 0x0009e20000000800 */
[----:B------:R-:W-:Y:S01]  /*17d60*/  MOV R97, R44 ;  /* 0x0000002c00617202 */ /* 0x000fe20000000f00 */
[----:B----4-:R-:W-:-:S06]  /*17d70*/  FFMA.FTZ R2, R99, R0, -R3 ;  /* 0x0000000063027223 */ /* 0x010fcc0000010803 */
[----:B------:R4:W-:Y:S01]  /*17d80*/  MUFU.EX2 R206, R2 ;  /* 0x0000000200ce7308 */ /* 0x0009e20000000800 */
[----:B------:R-:W-:Y:S01]  /*17d90*/  MOV R102, R204 ;  /* 0x000000cc00667202 */ /* 0x000fe20000000f00 */
[----:B----4-:R-:W-:-:S06]  /*17da0*/  FFMA.FTZ R2, R148, R0, -R5 ;  /* 0x0000000094027223 */ /* 0x010fcc0000010805 */
[----:B------:R4:W-:Y:S01]  /*17db0*/  MUFU.EX2 R205, R2 ;  /* 0x0000000200cd7308 */ /* 0x0009e20000000800 */
[----:B------:R-:W-:Y:S02]  /*17dc0*/  F2FP.F16.F32.PACK_AB R8, R221, R222 ;  /* 0x000000dedd08723e */ /* 0x000fe400000000ff */
[----:B------:R-:W-:Y:S02]  /*17dd0*/  F2FP.F16.F32.PACK_AB R9, R233, R232 ;  /* 0x000000e8e909723e */ /* 0x000fe400000000ff */
[----:B------:R-:W-:Y:S01]  /*17de0*/  F2FP.F16.F32.PACK_AB R10, R219, R220 ;  /* 0x000000dcdb0a723e */ /* 0x000fe200000000ff */
[----:B----4-:R-:W-:-:S04]  /*17df0*/  FFMA.FTZ R2, R146, R0, -R5 ;  /* 0x0000000092027223 */ /* 0x010fc80000010805 */
[----:B------:R4:W1:Y:S01]  /*17e00*/  MUFU.EX2 R44, R2 ;  /* 0x00000002002c7308 */ /* 0x0008620000000800 */
[----:B------:R-:W-:Y:S01]  /*17e10*/  F2FP.F16.F32.PACK_AB R11, R47, R229 ;  /* 0x000000e52f0b723e */ /* 0x000fe200000000ff */
[----:B----4-:R-:W-:-:S06]  /*17e20*/  FFMA.FTZ R2, R140, R0, -R5 ;  /* 0x000000008c027223 */ /* 0x010fcc0000010805 */
[----:B------:R4:W-:Y:S01]  /*17e30*/  MUFU.EX2 R204, R2 ;  /* 0x0000000200cc7308 */ /* 0x0009e20000000800 */
[C---:B-----5:R-:W-:Y:S08]  /*17e40*/  HMMA.16816.F32 R56, R8.reuse, R28, R56 ;  /* 0x0000001c0838723c */ /* 0x060ff00000001838 */
[----:B------:R-:W-:Y:S01]  /*17e50*/  HMMA.16816.F32 R72, R8, R30, R72 ;  /* 0x0000001e0848723c */ /* 0x000fe20000001848 */
[----:B------:R-:W5:Y:S01]  /*17e60*/  LDSM.16.MT88.4 R28, [R160+0xd000] ;  /* 0x00d00000a01c783b */ /* 0x000f620000004200 */
[----:B----4-:R-:W-:-:S04]  /*17e70*/  FFMA.FTZ R2, R138, R0, -R5 ;  /* 0x000000008a027223 */ /* 0x010fc80000010805 */
[----:B------:R4:W5:Y:S02]  /*17e80*/  MUFU.EX2 R148, R2 ;  /* 0x0000000200947308 */ /* 0x0009640000000800 */
[C---:B--2---:R-:W-:Y:S08]  /*17e90*/  HMMA.16816.F32 R40, R8.reuse, R24, R40 ;  /* 0x000000180828723c */ /* 0x044ff00000001828 */
[----:B------:R-:W-:Y:S01]  /*17ea0*/  HMMA.16816.F32 R32, R8, R26, R32 ;  /* 0x0000001a0820723c */ /* 0x000fe20000001820 */
[----:B------:R-:W2:Y:S01]  /*17eb0*/  LDSM.16.MT88.4 R24, [R152+0xd000] ;  /* 0x00d000009818783b */ /* 0x000ea20000004200 */
[----:B----4-:R-:W-:-:S06]  /*17ec0*/  FFMA.FTZ R2, R136, R0, -R3 ;  /* 0x0000000088027223 */ /* 0x010fcc0000010803 */
[C---:B---3--:R-:W-:Y:S01]  /*17ed0*/  HMMA.16816.F32 R68, R8.reuse, R16, R68 ;  /* 0x000000100844723c */ /* 0x048fe20000001844 */
[----:B------:R3:W4:Y:S07]  /*17ee0*/  MUFU.EX2 R146, R2 ;  /* 0x0000000200927308 */ /* 0x00072e0000000800 */
[C---:B------:R-:W-:Y:S01]  /*17ef0*/  HMMA.16816.F32 R80, R8.reuse, R18, R80 ;  /* 0x000000120850723c */ /* 0x040fe20000001850 */
[----:B------:R-:W4:Y:S07]  /*17f00*/  LDSM.16.MT88.4 R16, [R144+0xd000] ;  /* 0x00d000009010783b */ /* 0x000f2e0000004200 */
[----:B-1----:R-:W-:Y:S01]  /*17f10*/  HMMA.16816.F32 R52, R8, R12, R52 ;  /* 0x0000000c0834723c */ /* 0x002fe20000001834 */
[----:B---3--:R-:W-:-:S07]  /*17f20*/  FFMA.FTZ R2, R131, R0, -R3 ;  /* 0x0000000083027223 */ /* 0x008fce0000010803 */
[----:B------:R-:W-:Y:S01]  /*17f30*/  HMMA.16816.F32 R20, R8, R14, R20 ;  /* 0x0000000e0814723c */ /* 0x000fe20000001814 */
[----:B------:R-:W1:Y:S01]  /*17f40*/  LDSM.16.MT88.4 R12, [R36+0xd000] ;  /* 0x00d00000240c783b */ /* 0x000e620000004200 */
[----:B------:R3:W-:Y:S02]  /*17f50*/  MUFU.EX2 R138, R2 ;  /* 0x00000002008a7308 */ /* 0x0007e40000000800 */
[----:B---3--:R-:W-:-:S06]  /*17f60*/  FFMA.FTZ R2, R133, R0, -R3 ;  /* 0x0000000085027223 */ /* 0x008fcc0000010803 */
[----:B------:R3:W-:Y:S02]  /*17f70*/  MUFU.EX2 R140, R2 ;  /* 0x00000002008c7308 */ /* 0x0007e40000000800 */
[----:B---3--:R-:W-:-:S06]  /*17f80*/  FFMA.FTZ R2, R129, R0, -R3 ;  /* 0x0000000081027223 */ /* 0x008fcc0000010803 */
[----:B------:R3:W-:Y:S02]  /*17f90*/  MUFU.EX2 R139, R2 ;  /* 0x00000002008b7308 */ /* 0x0007e40000000800 */
[----:B---3--:R-:W-:-:S06]  /*17fa0*/  FFMA.FTZ R2, R157, R0, -R5 ;  /* 0x000000009d027223 */ /* 0x008fcc0000010805 */
[----:B------:R3:W-:Y:S01]  /*17fb0*/  MUFU.EX2 R137, R2 ;  /* 0x0000000200897308 */ /* 0x0007e20000000800 */
[----:B------:R-:W-:Y:S02]  /*17fc0*/  F2FP.F16.F32.PACK_AB R8, R213, R215 ;  /* 0x000000d7d508723e */ /* 0x000fe400000000ff */
[----:B------:R-:W-:Y:S02]  /*17fd0*/  F2FP.F16.F32.PACK_AB R9, R217, R218 ;  /* 0x000000dad909723e */ /* 0x000fe400000000ff */
[----:B------:R-:W-:Y:S01]  /*17fe0*/  F2FP.F16.F32.PACK_AB R10, R214, R212 ;  /* 0x000000d4d60a723e */ /* 0x000fe200000000ff */
[----:B---3--:R-:W-:-:S04]  /*17ff0*/  FFMA.FTZ R2, R150, R0, -R5 ;  /* 0x0000000096027223 */ /* 0x008fc80000010805 */
[----:B------:R3:W1:Y:S01]  /*18000*/  MUFU.EX2 R136, R2 ;  /* 0x0000000200887308 */ /* 0x0006620000000800 */
[----:B------:R-:W-:Y:S01]  /*18010*/  F2FP.F16.F32.PACK_AB R11, R45, R216 ;  /* 0x000000d82d0b723e */ /* 0x000fe200000000ff */
[----:B---3--:R-:W-:-:S06]  /*18020*/  FFMA.FTZ R2, R149, R0, -R5 ;  /* 0x0000000095027223 */ /* 0x008fcc0000010805 */
[----:B------:R3:W-:Y:S01]  /*18030*/  MUFU.EX2 R133, R2 ;  /* 0x0000000200857308 */ /* 0x0007e20000000800 */
[----:B-----5:R-:W-:Y:S01]  /*18040*/  HMMA.16816.F32 R56, R8, R28, R56 ;  /* 0x0000001c0838723c */ /* 0x020fe20000001838 */
[----:B---3--:R-:W-:-:S06]  /*18050*/  FFMA.FTZ R2, R147, R0, -R5 ;  /* 0x0000000093027223 */ /* 0x008fcc0000010805 */
[----:B------:R3:W5:Y:S01]  /*18060*/  MUFU.EX2 R132, R2 ;  /* 0x0000000200847308 */ /* 0x0007620000000800 */
[C---:B------:R-:W-:Y:S01]  /*18070*/  HMMA.16816.F32 R72, R8.reuse, R30, R72 ;  /* 0x0000001e0848723c */ /* 0x040fe20000001848 */
[----:B------:R-:W5:Y:S07]  /*18080*/  LDSM.16.MT88.4 R28, [R160+0xd800] ;  /* 0x00d80000a01c783b */ /* 0x000f6e0000004200 */
[----:B--2---:R-:W-:Y:S01]  /*18090*/  HMMA.16816.F32 R40, R8, R24, R40 ;  /* 0x000000180828723c */ /* 0x004fe20000001828 */
[----:B---3--:R-:W-:-:S07]  /*180a0*/  FFMA.FTZ R2, R145, R0, -R3 ;  /* 0x0000000091027223 */ /* 0x008fce0000010803 */
[C---:B------:R-:W-:Y:S01]  /*180b0*/  HMMA.16816.F32 R32, R8.reuse, R26, R32 ;  /* 0x0000001a0820723c */ /* 0x040fe20000001820 */
[----:B------:R-:W2:Y:S01]  /*180c0*/  LDSM.16.MT88.4 R24, [R152+0xd800] ;  /* 0x00d800009818783b */ /* 0x000ea20000004200 */
[----:B------:R3:W2:Y:S06]  /*180d0*/  MUFU.EX2 R131, R2 ;  /* 0x0000000200837308 */ /* 0x0006ac0000000800 */
[C---:B----4-:R-:W-:Y:S08]  /*180e0*/  HMMA.16816.F32 R68, R8.reuse, R16, R68 ;  /* 0x000000100844723c */ /* 0x050ff00000001844 */
[----:B------:R-:W-:Y:S01]  /*180f0*/  HMMA.16816.F32 R80, R8, R18, R80 ;  /* 0x000000120850723c */ /* 0x000fe20000001850 */
[----:B------:R-:W4:Y:S01]  /*18100*/  LDSM.16.MT88.4 R16, [R144+0xd800] ;  /* 0x00d800009010783b */ /* 0x000f220000004200 */
[----:B---3--:R-:W-:-:S06]  /*18110*/  FFMA.FTZ R2, R142, R0, -R3 ;  /* 0x000000008e027223 */ /* 0x008fcc0000010803 */
[C---:B-1----:R-:W-:Y:S01]  /*18120*/  HMMA.16816.F32 R52, R8.reuse, R12, R52 ;  /* 0x0000000c0834723c */ /* 0x042fe20000001834 */
[----:B------:R1:W-:Y:S07]  /*18130*/  MUFU.EX2 R128, R2 ;  /* 0x0000000200807308 */ /* 0x0003ee0000000800 */
[----:B------:R-:W-:Y:S01]  /*18140*/  HMMA.16816.F32 R20, R8, R14, R20 ;  /* 0x0000000e0814723c */ /* 0x000fe20000001814 */
[----:B------:R-:W3:Y:S01]  /*18150*/  LDSM.16.MT88.4 R12, [R36+0xd800] ;  /* 0x00d80000240c783b */ /* 0x000ee20000004200 */
[----:B-1----:R-:W-:-:S04]  /*18160*/  FFMA.FTZ R2, R143, R0, -R3 ;  /* 0x000000008f027223 */ /* 0x002fc80000010803 */
[----:B------:R1:W-:Y:S02]  /*18170*/  MUFU.EX2 R130, R2 ;  /* 0x0000000200827308 */ /* 0x0003e40000000800 */
[----:B-1----:R-:W-:-:S06]  /*18180*/  FFMA.FTZ R2, R141, R0, -R3 ;  /* 0x000000008d027223 */ /* 0x002fcc0000010803 */
[----:B------:R1:W-:Y:S02]  /*18190*/  MUFU.EX2 R129, R2 ;  /* 0x0000000200817308 */ /* 0x0003e40000000800 */
[----:B-1----:R-:W-:-:S06]  /*181a0*/  FFMA.FTZ R2, R161, R0, -R5 ;  /* 0x00000000a1027223 */ /* 0x002fcc0000010805 */
[----:B------:R1:W-:Y:S01]  /*181b0*/  MUFU.EX2 R127, R2 ;  /* 0x00000002007f7308 */ /* 0x0003e20000000800 */
[----:B------:R-:W-:Y:S02]  /*181c0*/  F2FP.F16.F32.PACK_AB R8, R44, R205 ;  /* 0x000000cd2c08723e */ /* 0x000fe400000000ff */
[----:B------:R-:W-:Y:S01]  /*181d0*/  F2FP.F16.F32.PACK_AB R9, R210, R207 ;  /* 0x000000cfd209723e */ /* 0x000fe200000000ff */
[----:B-1----:R-:W-:-:S04]  /*181e0*/  FFMA.FTZ R2, R159, R0, -R5 ;  /* 0x000000009f027223 */ /* 0x002fc80000010805 */
[----:B------:R1:W3:Y:S01]  /*181f0*/  MUFU.EX2 R126, R2 ;  /* 0x00000002007e7308 */ /* 0x0002e20000000800 */
[----:B------:R-:W-:Y:S02]  /*18200*/  F2FP.F16.F32.PACK_AB R10, R148, R204 ;  /* 0x000000cc940a723e */ /* 0x000fe400000000ff */
[----:B------:R-:W-:Y:S01]  /*18210*/  F2FP.F16.F32.PACK_AB R11, R146, R206 ;  /* 0x000000ce920b723e */ /* 0x000fe200000000ff */
[----:B-1----:R-:W-:-:S04]  /*18220*/  FFMA.FTZ R2, R158, R0, -R5 ;  /* 0x000000009e027223 */ /* 0x002fc80000010805 */
[----:B------:R1:W-:Y:S02]  /*18230*/  MUFU.EX2 R125, R2 ;  /* 0x00000002007d7308 */ /* 0x0003e40000000800 */
[----:B-----5:R-:W-:Y:S01]  /*18240*/  HMMA.16816.F32 R56, R8, R28, R56 ;  /* 0x0000001c0838723c */ /* 0x020fe20000001838 */
[----:B------:R-:W-:Y:S01]  /*18250*/  MOV R142, R120 ;  /* 0x00000078008e7202 */ /* 0x000fe20000000f00 */
[----:B-1----:R-:W-:-:S04]  /*18260*/  FFMA.FTZ R2, R155, R0, -R5 ;  /* 0x000000009b027223 */ /* 0x002fc80000010805 */
[----:B------:R1:W5:Y:S02]  /*18270*/  MUFU.EX2 R124, R2 ;  /* 0x00000002007c7308 */ /* 0x0003640000000800 */
[C---:B------:R-:W-:Y:S01]  /*18280*/  HMMA.16816.F32 R72, R8.reuse, R30, R72 ;  /* 0x0000001e0848723c */ /* 0x040fe20000001848 */
[----:B------:R-:W5:Y:S07]  /*18290*/  LDSM.16.MT88.4 R28, [R160+0xe000] ;  /* 0x00e00000a01c783b */ /* 0x000f6e0000004200 */
[----:B--2---:R-:W-:Y:S01]  /*182a0*/  HMMA.16816.F32 R48, R8, R24, R40 ;  /* 0x000000180830723c */ /* 0x004fe20000001828 */
[----:B-1----:R-:W-:-:S07]  /*182b0*/  FFMA.FTZ R2, R153, R0, -R3 ;  /* 0x0000000099027223 */ /* 0x002fce0000010803 */
[----:B------:R-:W-:Y:S01]  /*182c0*/  HMMA.16816.F32 R32, R8, R26, R32 ;  /* 0x0000001a0820723c */ /* 0x000fe20000001820 */
[----:B------:R-:W1:Y:S01]  /*182d0*/  LDSM.16.MT88.4 R24, [R152+0xe000] ;  /* 0x00e000009818783b */ /* 0x000e620000004200 */
[----:B------:R2:W1:Y:S01]  /*182e0*/  MUFU.EX2 R123, R2 ;  /* 0x00000002007b7308 */ /* 0x0004620000000800 */
[----:B------:R-:W-:-:S05]  /*182f0*/  MOV R145, R121 ;  /* 0x0000007900917202 */ /* 0x000fca0000000f00 */
[C---:B----4-:R-:W-:Y:S08]  /*18300*/  HMMA.16816.F32 R68, R8.reuse, R16, R68 ;  /* 0x000000100844723c */ /* 0x050ff00000001844 */
[----:B------:R-:W-:Y:S01]  /*18310*/  HMMA.16816.F32 R80, R8, R18, R80 ;  /* 0x000000120850723c */ /* 0x000fe20000001850 */
[----:B------:R-:W4:Y:S01]  /*18320*/  LDSM.16.MT88.4 R16, [R144+0xe000] ;  /* 0x00e000009010783b */ /* 0x000f220000004200 */
[----:B--2---:R-:W-:-:S04]  /*18330*/  FFMA.FTZ R2, R154, R0, -R3 ;  /* 0x000000009a027223 */ /* 0x004fc80000010803 */
[----:B------:R2:W-:Y:S02]  /*18340*/  MUFU.EX2 R120, R2 ;  /* 0x0000000200787308 */ /* 0x0005e40000000800 */
[C---:B---3--:R-:W-:Y:S08]  /*18350*/  HMMA.16816.F32 R40, R8.reuse, R12, R52 ;  /* 0x0000000c0828723c */ /* 0x048ff00000001834 */
[----:B------:R-:W-:Y:S01]  /*18360*/  HMMA.16816.F32 R20, R8, R14, R20 ;  /* 0x0000000e0814723c */ /* 0x000fe20000001814 */
[----:B------:R-:W3:Y:S01]  /*18370*/  LDSM.16.MT88.4 R12, [R36+0xe000] ;  /* 0x00e00000240c783b */ /* 0x000ee20000004200 */
[----:B--2---:R-:W-:-:S04]  /*18380*/  FFMA.FTZ R2, R156, R0, -R3 ;  /* 0x000000009c027223 */ /* 0x004fc80000010803 */
[----:B------:R2:W-:Y:S01]  /*18390*/  MUFU.EX2 R121, R2 ;  /* 0x0000000200797308 */ /* 0x0005e20000000800 */
[----:B------:R-:W-:Y:S01]  /*183a0*/  MOV R147, R122 ;  /* 0x0000007a00937202 */ /* 0x000fe20000000f00 */
[----:B--2---:R-:W-:-:S06]  /*183b0*/  FFMA.FTZ R2, R151, R0, -R3 ;  /* 0x0000000097027223 */ /* 0x004fcc0000010803 */
[----:B------:R2:W-:Y:S01]  /*183c0*/  MUFU.EX2 R122, R2 ;  /* 0x00000002007a7308 */ /* 0x0005e20000000800 */
[----:B------:R-:W-:Y:S01]  /*183d0*/  MOV R143, R117 ;  /* 0x00000075008f7202 */ /* 0x000fe20000000f00 */
[----:B--2---:R-:W-:-:S06]  /*183e0*/  FFMA.FTZ R2, R170, R0, -R5 ;  /* 0x00000000aa027223 */ /* 0x004fcc0000010805 */
[----:B------:R2:W-:Y:S01]  /*183f0*/  MUFU.EX2 R118, R2 ;  /* 0x0000000200767308 */ /* 0x0005e20000000800 */
[----:B------:R-:W-:Y:S02]  /*18400*/  MOV R91, R116 ;  /* 0x00000074005b7202 */ /* 0x000fe40000000f00 */
[----:B------:R-:W-:Y:S01]  /*18410*/  F2FP.F16.F32.PACK_AB R8, R136, R137 ;  /* 0x000000898808723e */ /* 0x000fe200000000ff */
[----:B--2---:R-:W-:-:S04]  /*18420*/  FFMA.FTZ R2, R169, R0, -R5 ;  /* 0x00000000a9027223 */ /* 0x004fc80000010805 */
        /* <DEDUP_REMOVED lines=13> */
[C---:B------:R-:W-:Y:S01]  /*18500*/  HMMA.16816.F32 R48, R8.reuse, R26, R32 ;  /* 0x0000001a0830723c */ /* 0x040fe20000001820 */
[----:B------:R-:W1:Y:S01]  /*18510*/  LDSM.16.MT88.4 R24, [R152+0xe800] ;  /* 0x00e800009818783b */ /* 0x000e620000004200 */
[----:B------:R2:W1:Y:S06]  /*18520*/  MUFU.EX2 R115, R2 ;  /* 0x0000000200737308 */ /* 0x00046c0000000800 */
[----:B----4-:R-:W-:Y:S01]  /*18530*/  HMMA.16816.F32 R68, R8, R16, R68 ;  /* 0x000000100844723c */ /* 0x010fe20000001844 */
[----:B--2---:R-:W-:-:S07]  /*18540*/  FFMA.FTZ R2, R166, R0, -R3 ;  /* 0x00000000a6027223 */ /* 0x004fce0000010803 */
[C---:B------:R-:W-:Y:S01]  /*18550*/  HMMA.16816.F32 R80, R8.reuse, R18, R80 ;  /* 0x000000120850723c */ /* 0x040fe20000001850 */
[----:B------:R-:W2:Y:S01]  /*18560*/  LDSM.16.MT88.4 R16, [R144+0xe800] ;  /* 0x00e800009010783b */ /* 0x000ea20000004200 */
[----:B------:R4:W-:Y:S06]  /*18570*/  MUFU.EX2 R112, R2 ;  /* 0x0000000200707308 */ /* 0x0009ec0000000800 */
[C---:B---3--:R-:W-:Y:S08]  /*18580*/  HMMA.16816.F32 R40, R8.reuse, R12, R40 ;  /* 0x0000000c0828723c */ /* 0x048ff00000001828 */
[----:B------:R-:W-:Y:S01]  /*18590*/  HMMA.16816.F32 R20, R8, R14, R20 ;  /* 0x0000000e0814723c */ /* 0x000fe20000001814 */
[----:B------:R-:W3:Y:S01]  /*185a0*/  LDSM.16.MT88.4 R12, [R36+0xe800] ;  /* 0x00e80000240c783b */ /* 0x000ee20000004200 */
[----:B----4-:R-:W-:-:S04]  /*185b0*/  FFMA.FTZ R2, R165, R0, -R3 ;  /* 0x00000000a5027223 */ /* 0x010fc80000010803 */
[----:B------:R4:W-:Y:S02]  /*185c0*/  MUFU.EX2 R114, R2 ;  /* 0x0000000200727308 */ /* 0x0009e40000000800 */
[----:B----4-:R-:W-:-:S06]  /*185d0*/  FFMA.FTZ R2, R162, R0, -R3 ;  /* 0x00000000a2027223 */ /* 0x010fcc0000010803 */
[----:B------:R4:W-:Y:S02]  /*185e0*/  MUFU.EX2 R113, R2 ;  /* 0x0000000200717308 */ /* 0x0009e40000000800 */
[----:B----4-:R-:W-:-:S06]  /*185f0*/  FFMA.FTZ R2, R178, R0, -R5 ;  /* 0x00000000b2027223 */ /* 0x010fcc0000010805 */
[----:B------:R4:W-:Y:S01]  /*18600*/  MUFU.EX2 R111, R2 ;  /* 0x00000002006f7308 */ /* 0x0009e20000000800 */
[----:B------:R-:W-:Y:S01]  /*18610*/  F2FP.F16.F32.PACK_AB R8, R126, R127 ;  /* 0x0000007f7e08723e */ /* 0x000fe200000000ff */
[----:B----4-:R-:W-:-:S06]  /*18620*/  FFMA.FTZ R2, R177, R0, -R5 ;  /* 0x00000000b1027223 */ /* 0x010fcc0000010805 */
[----:B------:R4:W3:Y:S01]  /*18630*/  MUFU.EX2 R110, R2 ;  /* 0x00000002006e7308 */ /* 0x0008e20000000800 */
[----:B------:R-:W-:Y:S02]  /*18640*/  F2FP.F16.F32.PACK_AB R9, R130, R128 ;  /* 0x000000808209723e */ /* 0x000fe400000000ff */
[----:B------:R-:W-:Y:S02]  /*18650*/  F2FP.F16.F32.PACK_AB R10, R124, R125 ;  /* 0x0000007d7c0a723e */ /* 0x000fe400000000ff */
[----:B------:R-:W-:Y:S01]  /*18660*/  F2FP.F16.F32.PACK_AB R11, R123, R129 ;  /* 0x000000817b0b723e */ /* 0x000fe200000000ff */
[----:B----4-:R-:W-:-:S04]  /*18670*/  FFMA.FTZ R2, R176, R0, -R5 ;  /* 0x00000000b0027223 */ /* 0x010fc80000010805 */
[----:B------:R4:W-:Y:S01]  /*18680*/  MUFU.EX2 R109, R2 ;  /* 0x00000002006d7308 */ /* 0x0009e20000000800 */
[----:B------:R-:W-:Y:S01]  /*18690*/  MOV R161, R107 ;  /* 0x0000006b00a17202 */ /* 0x000fe20000000f00 */
[----:B-----5:R-:W-:Y:S01]  /*186a0*/  HMMA.16816.F32 R32, R8, R28, R56 ;  /* 0x0000001c0820723c */ /* 0x020fe20000001838 */
[----:B------:R-:W-:Y:S01]  /*186b0*/  MOV R141, R105 ;  /* 0x00000069008d7202 */ /* 0x000fe20000000f00 */
[----:B----4-:R-:W-:-:S04]  /*186c0*/  FFMA.FTZ R2, R174, R0, -R5 ;  /* 0x00000000ae027223 */ /* 0x010fc80000010805 */
[----:B------:R4:W5:Y:S02]  /*186d0*/  MUFU.EX2 R108, R2 ;  /* 0x00000002006c7308 */ /* 0x0009640000000800 */
[----:B------:R-:W-:Y:S01]  /*186e0*/  HMMA.16816.F32 R72, R8, R30, R72 ;  /* 0x0000001e0848723c */ /* 0x000fe20000001848 */
[----:B------:R-:W5:Y:S01]  /*186f0*/  LDSM.16.MT88.4 R28, [R160+0xf000] ;  /* 0x00f00000a01c783b */ /* 0x000f620000004200 */
[----:B------:R-:W-:-:S06]  /*18700*/  MOV R157, R79 ;  /* 0x0000004f009d7202 */ /* 0x000fcc0000000f00 */
[----:B-1----:R-:W-:Y:S01]  /*18710*/  HMMA.16816.F32 R60, R8, R24, R52 ;  /* 0x00000018083c723c */ /* 0x002fe20000001834 */
[----:B------:R-:W-:Y:S01]  /*18720*/  LDSM.16.MT88.4 R52, [R144+0xf000] ;  /* 0x00f000009034783b */ /* 0x000fe20000004200 */
[----:B----4-:R-:W-:-:S04]  /*18730*/  FFMA.FTZ R2, R171, R0, -R3 ;  /* 0x00000000ab027223 */ /* 0x010fc80000010803 */
[----:B------:R1:W4:Y:S02]  /*18740*/  MUFU.EX2 R107, R2 ;  /* 0x00000002006b7308 */ /* 0x0003240000000800 */
[----:B------:R-:W-:Y:S01]  /*18750*/  HMMA.16816.F32 R56, R8, R26, R48 ;  /* 0x0000001a0838723c */ /* 0x000fe20000001830 */
[----:B------:R-:W4:Y:S01]  /*18760*/  LDSM.16.MT88.4 R24, [R152+0xf000] ;  /* 0x00f000009818783b */ /* 0x000f220000004200 */
[----:B------:R-:W-:-:S06]  /*18770*/  MOV R150, R106 ;  /* 0x0000006a00967202 */ /* 0x000fcc0000000f00 */
[----:B--2---:R-:W-:Y:S01]  /*18780*/  HMMA.16816.F32 R68, R8, R16, R68 ;  /* 0x000000100844723c */ /* 0x004fe20000001844 */
[----:B-1----:R-:W-:-:S07]  /*18790*/  FFMA.FTZ R2, R172, R0, -R3 ;  /* 0x00000000ac027223 */ /* 0x002fce0000010803 */
[C---:B------:R-:W-:Y:S01]  /*187a0*/  HMMA.16816.F32 R80, R8.reuse, R18, R80 ;  /* 0x000000120850723c */ /* 0x040fe20000001850 */
[----:B------:R1:W-:Y:S07]  /*187b0*/  MUFU.EX2 R105, R2 ;  /* 0x0000000200697308 */ /* 0x0003ee0000000800 */
[----:B---3--:R-:W-:Y:S01]  /*187c0*/  HMMA.16816.F32 R76, R8, R12, R40 ;  /* 0x0000000c084c723c */ /* 0x008fe20000001828 */
[----:B------:R-:W-:-:S07]  /*187d0*/  MOV R159, R104 ;  /* 0x00000068009f7202 */ /* 0x000fce0000000f00 */
[----:B------:R-:W-:Y:S01]  /*187e0*/  HMMA.16816.F32 R16, R8, R14, R20 ;  /* 0x0000000e0810723c */ /* 0x000fe20000001814 */
[----:B------:R-:W2:Y:S01]  /*187f0*/  LDSM.16.MT88.4 R12, [R36+0xf000] ;  /* 0x00f00000240c783b */ /* 0x000ea20000004200 */
[--C-:B-1----:R-:W-:Y:S01]  /*18800*/  FFMA.FTZ R2, R173, R0, -R3.reuse ;  /* 0x00000000ad027223 */ /* 0x102fe20000010803 */
[----:B------:R-:W-:Y:S01]  /*18810*/  MOV R90, R103 ;  /* 0x00000067005a7202 */ /* 0x000fe20000000f00 */
[----:B------:R-:W-:Y:S01]  /*18820*/  FADD.FTZ R6, R4, R6 ;  /* 0x0000000604067221 */ /* 0x000fe20000010000 */
[----:B------:R-:W-:Y:S01]  /*18830*/  MOV R93, R102 ;  /* 0x00000066005d7202 */ /* 0x000fe20000000f00 */
[----:B------:R1:W-:Y:S01]  /*18840*/  MUFU.EX2 R106, R2 ;  /* 0x00000002006a7308 */ /* 0x0003e20000000800 */
[----:B------:R-:W-:Y:S01]  /*18850*/  MOV R149, R101 ;  /* 0x0000006500957202 */ /* 0x000fe20000000f00 */
[----:B------:R-:W3:Y:S01]  /*18860*/  LDSM.16.MT88.4 R20, [R160+0xf800] ;  /* 0x00f80000a014783b */ /* 0x000ee20000004200 */
[----:B-1----:R-:W-:-:S05]  /*18870*/  FFMA.FTZ R2, R175, R0, -R3 ;  /* 0x00000000af027223 */ /* 0x002fca0000010803 */
[----:B------:R1:W-:Y:S02]  /*18880*/  MUFU.EX2 R104, R2 ;  /* 0x0000000200687308 */ /* 0x0003e40000000800 */
[----:B-1----:R-:W-:-:S06]  /*18890*/  FFMA.FTZ R2, R185, R0, -R5 ;  /* 0x00000000b9027223 */ /* 0x002fcc0000010805 */
[----:B------:R1:W-:Y:S01]  /*188a0*/  MUFU.EX2 R103, R2 ;  /* 0x0000000200677308 */ /* 0x0003e20000000800 */
[----:B------:R-:W-:Y:S01]  /*188b0*/  MOV R158, R100 ;  /* 0x00000064009e7202 */ /* 0x000fe20000000f00 */
        /* <DEDUP_REMOVED lines=11> */
[----:B------:R-:W-:Y:S02]  /*18970*/  MOV R153, R150 ;  /* 0x0000009600997202 */ /* 0x000fe40000000f00 */
[----:B------:R-:W-:-:S05]  /*18980*/  MOV R150, R97 ;  /* 0x0000006100967202 */ /* 0x000fca0000000f00 */
[----:B------:R-:W-:Y:S01]  /*18990*/  HMMA.16816.F32 R48, R8, R30, R72 ;  /* 0x0000001e0830723c */ /* 0x000fe20000001848 */
[----:B-1----:R-:W-:-:S04]  /*189a0*/  FFMA.FTZ R2, R179, R0, -R3 ;  /* 0x00000000b3027223 */ /* 0x002fc80000010803 */
[----:B------:R1:W5:Y:S03]  /*189b0*/  MUFU.EX2 R99, R2 ;  /* 0x0000000200637308 */ /* 0x0003660000000800 */
[C---:B----4-:R-:W-:Y:S08]  /*189c0*/  HMMA.16816.F32 R32, R8.reuse, R24, R60 ;  /* 0x000000180820723c */ /* 0x050ff0000000183c */
[----:B------:R-:W-:Y:S01]  /*189d0*/  HMMA.16816.F32 R28, R8, R26, R56 ;  /* 0x0000001a081c723c */ /* 0x000fe20000001838 */
[----:B------:R-:W4:Y:S01]  /*189e0*/  LDSM.16.MT88.4 R24, [R152+0xf800] ;  /* 0x00f800009818783b */ /* 0x000f220000004200 */
[----:B-1----:R-:W-:-:S06]  /*189f0*/  FADD.FTZ R2, R158, R251 ;  /* 0x000000fb9e027221 */ /* 0x002fcc0000010000 */
[----:B------:R-:W-:Y:S01]  /*18a00*/  HMMA.16816.F32 R56, R8, R52, R68 ;  /* 0x000000340838723c */ /* 0x000fe20000001844 */
[----:B------:R-:W-:Y:S01]  /*18a10*/  FADD.FTZ R4, R159, R2 ;  /* 0x000000029f047221 */ /* 0x000fe20000010000 */
[----:B------:R-:W-:-:S06]  /*18a20*/  FFMA.FTZ R2, R182, R0, -R3 ;  /* 0x00000000b6027223 */ /* 0x000fcc0000010803 */
[----:B--2---:R-:W-:Y:S01]  /*18a30*/  HMMA.16816.F32 R68, R8, R14, R16 ;  /* 0x0000000e0844723c */ /* 0x004fe20000001810 */
[----:B------:R-:W1:Y:S01]  /*18a40*/  LDSM.16.MT88.4 R16, [R144+0xf800] ;  /* 0x00f800009010783b */ /* 0x000e620000004200 */
[----:B------:R2:W-:Y:S01]  /*18a50*/  MUFU.EX2 R97, R2 ;  /* 0x0000000200617308 */ /* 0x0005e20000000800 */
[----:B------:R-:W-:Y:S01]  /*18a60*/  FADD.FTZ R4, R161, R4 ;  /* 0x00000004a1047221 */ /* 0x000fe20000010000 */
[----:B------:R-:W-:Y:S02]  /*18a70*/  MOV R161, R157 ;  /* 0x0000009d00a17202 */ /* 0x000fe40000000f00 */
[----:B------:R-:W-:Y:S02]  /*18a80*/  MOV R157, R98 ;  /* 0x00000062009d7202 */ /* 0x000fe40000000f00 */
[----:B------:R-:W-:Y:S01]  /*18a90*/  MOV R159, R96 ;  /* 0x00000060009f7202 */ /* 0x000fe20000000f00 */
[----:B--2---:R-:W-:-:S04]  /*18aa0*/  FFMA.FTZ R2, R186, R0, -R3 ;  /* 0x00000000ba027223 */ /* 0x004fc80000010803 */
[----:B------:R2:W-:Y:S01]  /*18ab0*/  MUFU.EX2 R98, R2 ;  /* 0x0000000200627308 */ /* 0x0005e20000000800 */
[----:B------:R-:W-:Y:S01]  /*18ac0*/  MOV R155, R89 ;  /* 0x00000059009b7202 */ /* 0x000fe20000000f00 */
[----:B------:R-:W-:Y:S01]  /*18ad0*/  FADD.FTZ R6, R7, R6 ;  /* 0x0000000607067221 */ /* 0x000fe20000010000 */
[----:B------:R-:W-:Y:S01]  /*18ae0*/  MOV R89, R95 ;  /* 0x0000005f00597202 */ /* 0x000fe20000000f00 */
[----:B--2---:R-:W-:-:S04]  /*18af0*/  FFMA.FTZ R2, R181, R0, -R3 ;  /* 0x00000000b5027223 */ /* 0x004fc80000010803 */
[----:B------:R2:W-:Y:S01]  /*18b00*/  MUFU.EX2 R96, R2 ;  /* 0x0000000200607308 */ /* 0x0005e20000000800 */
[----:B------:R-:W-:Y:S01]  /*18b10*/  MOV R158, R94 ;  /* 0x0000005e009e7202 */ /* 0x000fe20000000f00 */
[----:B------:R-:W-:Y:S01]  /*18b20*/  FADD.FTZ R6, R153, R6 ;  /* 0x0000000699067221 */ /* 0x000fe20000010000 */
[----:B------:R-:W-:Y:S01]  /*18b30*/  HMMA.16816.F32 R52, R8, R54, R80 ;  /* 0x000000360834723c */ /* 0x000fe20000001850 */
[----:B------:R-:W-:Y:S01]  /*18b40*/  FADD.FTZ R4, R93, R4 ;  /* 0x000000045d047221 */ /* 0x000fe20000010000 */
[----:B--2---:R-:W-:-:S04]  /*18b50*/  FFMA.FTZ R2, R190, R0, -R5 ;  /* 0x00000000be027223 */ /* 0x004fc80000010805 */
[----:B------:R2:W-:Y:S01]  /*18b60*/  MUFU.EX2 R95, R2 ;  /* 0x00000002005f7308 */ /* 0x0005e20000000800 */
[----:B------:R-:W-:Y:S01]  /*18b70*/  FADD.FTZ R6, R155, R6 ;  /* 0x000000069b067221 */ /* 0x000fe20000010000 */
[----:B------:R-:W-:Y:S01]  /*18b80*/  HMMA.16816.F32 R60, R8, R12, R76 ;  /* 0x0000000c083c723c */ /* 0x000fe2000000184c */
[----:B------:R-:W-:Y:S01]  /*18b90*/  F2FP.F16.F32.PACK_AB R8, R110, R111 ;  /* 0x0000006f6e08723e */ /* 0x000fe200000000ff */
[----:B------:R-:W5:Y:S01]  /*18ba0*/  LDSM.16.MT88.4 R12, [R36+0xf800] ;  /* 0x00f80000240c783b */ /* 0x000f620000004200 */
[----:B------:R-:W-:Y:S01]  /*18bb0*/  F2FP.F16.F32.PACK_AB R9, R114, R112 ;  /* 0x000000707209723e */ /* 0x000fe200000000ff */
[----:B--2---:R-:W-:-:S04]  /*18bc0*/  FFMA.FTZ R2, R189, R0, -R5 ;  /* 0x00000000bd027223 */ /* 0x004fc80000010805 */
[----:B------:R2:W5:Y:S01]  /*18bd0*/  MUFU.EX2 R94, R2 ;  /* 0x00000002005e7308 */ /* 0x0005620000000800 */
[----:B------:R-:W-:Y:S02]  /*18be0*/  F2FP.F16.F32.PACK_AB R10, R108, R109 ;  /* 0x0000006d6c0a723e */ /* 0x000fe400000000ff */
[----:B------:R-:W-:Y:S01]  /*18bf0*/  F2FP.F16.F32.PACK_AB R11, R107, R113 ;  /* 0x000000716b0b723e */ /* 0x000fe200000000ff */
[----:B--2---:R-:W-:-:S04]  /*18c00*/  FFMA.FTZ R2, R187, R0, -R5 ;  /* 0x00000000bb027223 */ /* 0x004fc80000010805 */
[----:B------:R2:W-:Y:S02]  /*18c10*/  MUFU.EX2 R93, R2 ;  /* 0x00000002005d7308 */ /* 0x0005e40000000800 */
[----:B---3--:R-:W-:Y:S01]  /*18c20*/  HMMA.16816.F32 R72, R8, R20, R40 ;  /* 0x000000140848723c */ /* 0x008fe20000001828 */
[----:B--2---:R-:W-:Y:S01]  /*18c30*/  FADD.FTZ R2, R158, R4 ;  /* 0x000000049e027221 */ /* 0x004fe20000010000 */
[----:B------:R-:W-:-:S03]  /*18c40*/  FADD.FTZ R4, R159, R6 ;  /* 0x000000069f047221 */ /* 0x000fc60000010000 */
[----:B------:R-:W-:Y:S01]  /*18c50*/  FADD.FTZ R2, R92, R2 ;  /* 0x000000025c027221 */ /* 0x000fe20000010000 */
[----:B------:R-:W-:Y:S02]  /*18c60*/  FADD.FTZ R4, R161, R4 ;  /* 0x00000004a1047221 */ /* 0x000fe40000010000 */
[----:B----4-:R-:W-:Y:S01]  /*18c70*/  HMMA.16816.F32 R40, R8, R24, R32 ;  /* 0x000000180828723c */ /* 0x010fe20000001820 */
[----:B------:R-:W-:Y:S01]  /*18c80*/  FADD.FTZ R2, R141, R2 ;  /* 0x000000028d027221 */ /* 0x000fe20000010000 */
[----:B------:R-:W-:Y:S01]  /*18c90*/  FADD.FTZ R4, R91, R4 ;  /* 0x000000045b047221 */ /* 0x000fe20000010000 */
[----:B------:R-:W-:Y:S02]  /*18ca0*/  FFMA.FTZ R6, R38, R0, -R3 ;  /* 0x0000000026067223 */ /* 0x000fe40000010803 */
[----:B------:R-:W-:-:S03]  /*18cb0*/  FADD.FTZ R2, R143, R2 ;  /* 0x000000028f027221 */ /* 0x000fc60000010000 */
[----:B------:R-:W-:Y:S01]  /*18cc0*/  HMMA.16816.F32 R28, R8, R26, R28 ;  /* 0x0000001a081c723c */ /* 0x000fe2000000181c */
[----:B------:R-:W2:Y:S01]  /*18cd0*/  LDSM.16.MT88.4 R24, [R160+0x10000] ;  /* 0x01000000a018783b */ /* 0x000ea20000004200 */
[----:B------:R-:W-:Y:S01]  /*18ce0*/  FADD.FTZ R4, R142, R4 ;  /* 0x000000048e047221 */ /* 0x000fe20000010000 */
[----:B------:R3:W-:Y:S01]  /*18cf0*/  MUFU.EX2 R91, R6 ;  /* 0x00000006005b7308 */ /* 0x0007e20000000800 */
[----:B------:R-:W-:-:S04]  /*18d00*/  FFMA.FTZ R7, R188, R0, -R5 ;  /* 0x00000000bc077223 */ /* 0x000fc80000010805 */
[C---:B------:R-:W-:Y:S01]  /*18d10*/  HMMA.16816.F32 R76, R8.reuse, R22, R48 ;  /* 0x00000016084c723c */ /* 0x040fe20000001830 */
[----:B------:R-:W4:Y:S07]  /*18d20*/  LDSM.16.MT88.4 R20, [R152+0x10000] ;  /* 0x010000009814783b */ /* 0x000f2e0000004200 */
[----:B-1----:R-:W-:Y:S01]  /*18d30*/  HMMA.16816.F32 R32, R8, R16, R56 ;  /* 0x000000100820723c */ /* 0x002fe20000001838 */
[----:B---3--:R-:W-:Y:S01]  /*18d40*/  FADD.FTZ R6, R145, R2 ;  /* 0x0000000291067221 */ /* 0x008fe20000010000 */
[----:B------:R-:W-:-:S06]  /*18d50*/  FADD.FTZ R2, R147, R4 ;  /* 0x0000000493027221 */ /* 0x000fcc0000010000 */
[----:B------:R-:W-:Y:S01]  /*18d60*/  HMMA.16816.F32 R52, R8, R18, R52 ;  /* 0x000000120834723c */ /* 0x000fe20000001834 */
[----:B------:R-:W1:Y:S01]  /*18d70*/  LDSM.16.MT88.4 R16, [R144+0x10000] ;  /* 0x010000009010783b */ /* 0x000e620000004200 */
[----:B------:R3:W1:Y:S01]  /*18d80*/  MUFU.EX2 R92, R7 ;  /* 0x00000007005c7308 */ /* 0x0006620000000800 */
[----:B------:R-:W-:Y:S01]  /*18d90*/  FFMA.FTZ R4, R39, R0, -R3 ;  /* 0x0000000027047223 */ /* 0x000fe20000010803 */
[----:B------:R-:W-:Y:S01]  /*18da0*/  FADD.FTZ R6, R149, R6 ;  /* 0x0000000695067221 */ /* 0x000fe20000010000 */
[----:B---3--:R-:W-:-:S03]  /*18db0*/  FADD.FTZ R7, R90, R2 ;  /* 0x000000025a077221 */ /* 0x008fc60000010000 */
[----:B------:R-:W-:Y:S02]  /*18dc0*/  FADD.FTZ R2, R250, R6 ;  /* 0x00000006fa027221 */ /* 0x000fe40000010000 */
[----:B------:R3:W-:Y:S02]  /*18dd0*/  MUFU.EX2 R90, R4 ;  /* 0x00000004005a7308 */ /* 0x0007e40000000800 */
[----:B------:R-:W-:-:S04]  /*18de0*/  FADD.FTZ R2, R248, R2 ;  /* 0x00000002f8027221 */ /* 0x000fc80000010000 */
[----:B------:R-:W-:Y:S01]  /*18df0*/  FADD.FTZ R2, R249, R2 ;  /* 0x00000002f9027221 */ /* 0x000fe20000010000 */
[----:B---3--:R-:W-:-:S04]  /*18e00*/  FADD.FTZ R4, R150, R7 ;  /* 0x0000000796047221 */ /* 0x008fc80000010000 */
[----:B------:R-:W-:Y:S01]  /*18e10*/  FADD.FTZ R4, R246, R4 ;  /* 0x00000004f6047221 */ /* 0x000fe20000010000 */
[----:B------:R-:W-:-:S03]  /*18e20*/  FADD.FTZ R2, R247, R2 ;  /* 0x00000002f7027221 */ /* 0x000fc60000010000 */
[----:B------:R-:W-:Y:S01]  /*18e30*/  FADD.FTZ R4, R245, R4 ;  /* 0x00000004f5047221 */ /* 0x000fe20000010000 */
[----:B------:R-:W-:-:S03]  /*18e40*/  FADD.FTZ R2, R242, R2 ;  /* 0x00000002f2027221 */ /* 0x000fc60000010000 */
[----:B------:R-:W-:Y:S01]  /*18e50*/  FADD.FTZ R4, R244, R4 ;  /* 0x00000004f4047221 */ /* 0x000fe20000010000 */
[----:B-----5:R-:W-:Y:S03]  /*18e60*/  HMMA.16816.F32 R56, R8, R12, R60 ;  /* 0x0000000c0838723c */ /* 0x020fe6000000183c */
[----:B------:R-:W-:Y:S01]  /*18e70*/  FADD.FTZ R4, R243, R4 ;  /* 0x00000004f3047221 */ /* 0x000fe20000010000 */
[----:B------:R-:W-:-:S04]  /*18e80*/  FADD.FTZ R2, R240, R2 ;  /* 0x00000002f0027221 */ /* 0x000fc80000010000 */
[----:B------:R-:W-:Y:S01]  /*18e90*/  HMMA.16816.F32 R48, R8, R14, R68 ;  /* 0x0000000e0830723c */ /* 0x000fe20000001844 */
[----:B------:R-:W-:Y:S01]  /*18ea0*/  F2FP.F16.F32.PACK_AB R8, R102, R103 ;  /* 0x000000676608723e */ /* 0x000fe200000000ff */
[----:B------:R-:W3:Y:S01]  /*18eb0*/  LDSM.16.MT88.4 R12, [R36+0x10000] ;  /* 0x01000000240c783b */ /* 0x000ee20000004200 */
        /* <DEDUP_REMOVED lines=12> */
[----:B------:R-:W-:-:S06]  /*18f80*/  FADD.FTZ R4, R235, R4 ;  /* 0x00000004eb047221 */ /* 0x000fcc0000010000 */
[----:B----4-:R-:W-:Y:S01]  /*18f90*/  HMMA.16816.F32 R40, R8, R20, R40 ;  /* 0x000000140828723c */ /* 0x010fe20000001828 */
[----:B------:R-:W-:-:S07]  /*18fa0*/  FADD.FTZ R2, R232, R2 ;  /* 0x00000002e8027221 */ /* 0x000fce0000010000 */
[----:B------:R-:W-:Y:S01]  /*18fb0*/  HMMA.16816.F32 R72, R8, R22, R28 ;  /* 0x000000160848723c */ /* 0x000fe2000000181c */
[----:B------:R-:W4:Y:S01]  /*18fc0*/  LDSM.16.MT88.4 R20, [R152+0x10800] ;  /* 0x010800009814783b */ /* 0x000f220000004200 */
[----:B------:R-:W-:-:S06]  /*18fd0*/  FADD.FTZ R4, R222, R4 ;  /* 0x00000004de047221 */ /* 0x000fcc0000010000 */
[C---:B-1----:R-:W-:Y:S08]  /*18fe0*/  HMMA.16816.F32 R80, R8.reuse, R16, R32 ;  /* 0x000000100850723c */ /* 0x042ff00000001820 */
        /* <DEDUP_REMOVED lines=13> */
[----:B------:R-:W-:Y:S01]  /*190c0*/  MOV R150, R89 ;  /* 0x0000005900967202 */ /* 0x000fe20000000f00 */
[----:B---3--:R-:W-:Y:S01]  /*190d0*/  HMMA.16816.F32 R56, R8, R12, R56 ;  /* 0x0000000c0838723c */ /* 0x008fe20000001838 */
[----:B------:R3:W-:Y:S01]  /*190e0*/  MUFU.EX2 R89, R6 ;  /* 0x0000000600597308 */ /* 0x0007e20000000800 */
[----:B------:R-:W-:Y:S01]  /*190f0*/  FADD.FTZ R2, R216, R2 ;  /* 0x00000002d8027221 */ /* 0x000fe20000010000 */
[----:B------:R-:W-:Y:S01]  /*19100*/  FADD.FTZ R4, R212, R4 ;  /* 0x00000004d4047221 */ /* 0x000fe20000010000 */
[----:B------:R-:W-:-:S04]  /*19110*/  MOV R149, R88 ;  /* 0x0000005800957202 */ /* 0x000fc80000000f00 */
[----:B------:R-:W-:Y:S01]  /*19120*/  HMMA.16816.F32 R48, R8, R14, R48 ;  /* 0x0000000e0830723c */ /* 0x000fe20000001830 */
[----:B------:R-:W-:Y:S01]  /*19130*/  F2FP.F16.F32.PACK_AB R8, R94, R95 ;  /* 0x0000005f5e08723e */ /* 0x000fe200000000ff */
[----:B------:R-:W-:Y:S01]  /*19140*/  FADD.FTZ R2, R45, R2 ;  /* 0x000000022d027221 */ /* 0x000fe20000010000 */
[----:B------:R-:W-:Y:S01]  /*19150*/  F2FP.F16.F32.PACK_AB R9, R98, R97 ;  /* 0x000000616209723e */ /* 0x000fe200000000ff */
[----:B------:R-:W5:Y:S01]  /*19160*/  LDSM.16.MT88.4 R12, [R36+0x10800] ;  /* 0x01080000240c783b */ /* 0x000f620000004200 */
[----:B------:R-:W-:Y:S02]  /*19170*/  F2FP.F16.F32.PACK_AB R10, R92, R93 ;  /* 0x0000005d5c0a723e */ /* 0x000fe400000000ff */
[----:B------:R-:W-:Y:S01]  /*19180*/  F2FP.F16.F32.PACK_AB R11, R91, R96 ;  /* 0x000000605b0b723e */ /* 0x000fe200000000ff */
[----:B---3--:R-:W-:Y:S01]  /*19190*/  FFMA.FTZ R6, R192, R0, -R3 ;  /* 0x00000000c0067223 */ /* 0x008fe20000010803 */
[----:B------:R-:W-:-:S03]  /*191a0*/  FADD.FTZ R4, R214, R4 ;  /* 0x00000004d6047221 */ /* 0x000fc60000010000 */
[----:B------:R3:W-:Y:S02]  /*191b0*/  MUFU.EX2 R88, R6 ;  /* 0x0000000600587308 */ /* 0x0007e40000000800 */
[----:B--2---:R-:W-:Y:S01]  /*191c0*/  HMMA.16816.F32 R28, R8, R26, R68 ;  /* 0x0000001a081c723c */ /* 0x004fe20000001844 */
[----:B------:R-:W-:Y:S01]  /*191d0*/  FADD.FTZ R2, R207, R2 ;  /* 0x00000002cf027221 */ /* 0x000fe20000010000 */
[----:B------:R-:W-:-:S03]  /*191e0*/  FADD.FTZ R4, R205, R4 ;  /* 0x00000004cd047221 */ /* 0x000fc60000010000 */
[----:B------:R-:W-:Y:S01]  /*191f0*/  FADD.FTZ R2, R210, R2 ;  /* 0x00000002d2027221 */ /* 0x000fe20000010000 */
[----:B------:R-:W-:Y:S02]  /*19200*/  FADD.FTZ R4, R44, R4 ;  /* 0x000000042c047221 */ /* 0x000fe40000010000 */
[----:B------:R-:W-:Y:S01]  /*19210*/  HMMA.16816.F32 R60, R8, R24, R60 ;  /* 0x00000018083c723c */ /* 0x000fe2000000183c */
[----:B---3--:R-:W-:-:S07]  /*19220*/  FFMA.FTZ R6, R194, R0, -R5 ;  /* 0x00000000c2067223 */ /* 0x008fce0000010805 */
[----:B----4-:R-:W-:Y:S01]  /*19230*/  HMMA.16816.F32 R52, R8, R20, R40 ;  /* 0x000000140834723c */ /* 0x010fe20000001828 */
[----:B------:R2:W-:Y:S01]  /*19240*/  MUFU.EX2 R71, R6 ;  /* 0x0000000600477308 */ /* 0x0005e20000000800 */
[----:B------:R-:W-:-:S06]  /*19250*/  FADD.FTZ R2, R206, R2 ;  /* 0x00000002ce027221 */ /* 0x000fcc0000010000 */
[----:B-1----:R-:W-:Y:S01]  /*19260*/  HMMA.16816.F32 R24, R8, R16, R80 ;  /* 0x000000100818723c */ /* 0x002fe20000001850 */
[----:B------:R-:W-:-:S07]  /*19270*/  FADD.FTZ R4, R204, R4 ;  /* 0x00000004cc047221 */ /* 0x000fce0000010000 */
[----:B------:R-:W-:Y:S01]  /*19280*/  HMMA.16816.F32 R40, R8, R18, R76 ;  /* 0x000000120828723c */ /* 0x000fe2000000184c */
[----:B------:R-:W1:Y:S01]  /*19290*/  LDSM.16.MT88.4 R16, [R152+0x11000] ;  /* 0x011000009810783b */ /* 0x000e620000004200 */
[-CC-:B--2---:R-:W-:Y:S01]  /*192a0*/  FFMA.FTZ R6, R195, R0.reuse, -R5.reuse ;  /* 0x00000000c3067223 */ /* 0x184fe20000010805 */
[----:B------:R-:W-:Y:S01]  /*192b0*/  FADD.FTZ R2, R146, R2 ;  /* 0x0000000292027221 */ /* 0x000fe20000010000 */
[----:B------:R-:W-:Y:S01]  /*192c0*/  FADD.FTZ R4, R148, R4 ;  /* 0x0000000494047221 */ /* 0x000fe20000010000 */
[----:B------:R-:W-:Y:S01]  /*192d0*/  LDSM.16.MT88.4 R152, [R152+0x11800] ;  /* 0x011800009898783b */ /* 0x000fe20000004200 */
[----:B------:R2:W3:Y:S01]  /*192e0*/  MUFU.EX2 R69, R6 ;  /* 0x0000000600457308 */ /* 0x0004e20000000800 */
[----:B------:R-:W-:Y:S01]  /*192f0*/  FADD.FTZ R2, R138, R2 ;  /* 0x000000028a027221 */ /* 0x000fe20000010000 */
[----:B------:R-:W-:Y:S01]  /*19300*/  FADD.FTZ R4, R137, R4 ;  /* 0x0000000489047221 */ /* 0x000fe20000010000 */
[----:B--2---:R-:W-:-:S05]  /*19310*/  FFMA.FTZ R6, R193, R0, -R5 ;  /* 0x00000000c1067223 */ /* 0x004fca0000010805 */
[----:B------:R2:W-:Y:S01]  /*19320*/  MUFU.EX2 R70, R6 ;  /* 0x0000000600467308 */ /* 0x0005e20000000800 */
[----:B------:R-:W-:Y:S01]  /*19330*/  FADD.FTZ R2, R140, R2 ;  /* 0x000000028c027221 */ /* 0x000fe20000010000 */
[----:B------:R-:W-:Y:S01]  /*19340*/  FADD.FTZ R4, R136, R4 ;  /* 0x0000000488047221 */ /* 0x000fe20000010000 */
[----:B------:R-:W-:Y:S01]  /*19350*/  HMMA.16816.F32 R32, R8, R22, R72 ;  /* 0x000000160820723c */ /* 0x000fe20000001848 */
[----:B------:R-:W4:Y:S01]  /*19360*/  LDSM.16.MT88.4 R20, [R160+0x11000] ;  /* 0x01100000a014783b */ /* 0x000f220000004200 */
[----:B------:R-:W-:Y:S01]  /*19370*/  FADD.FTZ R2, R139, R2 ;  /* 0x000000028b027221 */ /* 0x000fe20000010000 */
[----:B--2---:R-:W-:Y:S01]  /*19380*/  FFMA.FTZ R6, R197, R0, -R5 ;  /* 0x00000000c5067223 */ /* 0x004fe20000010805 */
[----:B------:R-:W-:-:S04]  /*19390*/  FADD.FTZ R4, R133, R4 ;  /* 0x0000000485047221 */ /* 0x000fc80000010000 */
[----:B-----5:R-:W-:Y:S01]  /*193a0*/  HMMA.16816.F32 R56, R8, R12, R56 ;  /* 0x0000000c0838723c */ /* 0x020fe20000001838 */
[----:B------:R-:W-:Y:S01]  /*193b0*/  LDSM.16.MT88.4 R160, [R160+0x11800] ;  /* 0x01180000a0a0783b */ /* 0x000fe20000004200 */
[----:B------:R2:W5:Y:S01]  /*193c0*/  MUFU.EX2 R68, R6 ;  /* 0x0000000600447308 */ /* 0x0005620000000800 */
[----:B------:R-:W-:Y:S01]  /*193d0*/  FADD.FTZ R2, R131, R2 ;  /* 0x0000000283027221 */ /* 0x000fe20000010000 */
[----:B------:R-:W-:Y:S01]  /*193e0*/  FADD.FTZ R4, R132, R4 ;  /* 0x0000000484047221 */ /* 0x000fe20000010000 */
[----:B--2---:R-:W-:-:S05]  /*193f0*/  FFMA.FTZ R6, R196, R0, -R3 ;  /* 0x00000000c4067223 */ /* 0x004fca0000010803 */
[----:B------:R2:W1:Y:S01]  /*19400*/  MUFU.EX2 R47, R6 ;  /* 0x00000006002f7308 */ /* 0x0004620000000800 */
[----:B------:R-:W-:Y:S01]  /*19410*/  FADD.FTZ R2, R128, R2 ;  /* 0x0000000280027221 */ /* 0x000fe20000010000 */
[----:B------:R-:W-:Y:S01]  /*19420*/  FADD.FTZ R4, R127, R4 ;  /* 0x000000047f047221 */ /* 0x000fe20000010000 */
[----:B--2---:R-:W-:-:S05]  /*19430*/  FFMA.FTZ R6, R198, R0, -R3 ;  /* 0x00000000c6067223 */ /* 0x004fca0000010803 */
[----:B------:R2:W-:Y:S01]  /*19440*/  MUFU.EX2 R45, R6 ;  /* 0x00000006002d7308 */ /* 0x0005e20000000800 */
[----:B------:R-:W-:Y:S01]  /*19450*/  FADD.FTZ R2, R130, R2 ;  /* 0x0000000282027221 */ /* 0x000fe20000010000 */
[----:B------:R-:W-:Y:S01]  /*19460*/  HMMA.16816.F32 R48, R8, R14, R48 ;  /* 0x0000000e0830723c */ /* 0x000fe20000001830 */
[----:B------:R-:W-:Y:S01]  /*19470*/  FADD.FTZ R4, R126, R4 ;  /* 0x000000047e047221 */ /* 0x000fe20000010000 */
[----:B---3--:R-:W-:Y:S01]  /*19480*/  F2FP.F16.F32.PACK_AB R8, R69, R71 ;  /* 0x000000474508723e */ /* 0x008fe200000000ff */
[--C-:B--2---:R-:W-:Y:S01]  /*19490*/  FFMA.FTZ R6, R199, R0, -R3.reuse ;  /* 0x00000000c7067223 */ /* 0x104fe20000010803 */
[----:B------:R-:W-:Y:S01]  /*194a0*/  F2FP.F16.F32.PACK_AB R9, R89, R90 ;  /* 0x0000005a5909723e */ /* 0x000fe200000000ff */
[----:B------:R-:W-:Y:S01]  /*194b0*/  FADD.FTZ R2, R129, R2 ;  /* 0x0000000281027221 */ /* 0x000fe20000010000 */
[----:B-----5:R-:W-:Y:S01]  /*194c0*/  F2FP.F16.F32.PACK_AB R10, R68, R70 ;  /* 0x00000046440a723e */ /* 0x020fe200000000ff */
[----:B------:R2:W-:Y:S01]  /*194d0*/  MUFU.EX2 R44, R6 ;  /* 0x00000006002c7308 */ /* 0x0005e20000000800 */
[----:B-1----:R-:W-:Y:S01]  /*194e0*/  F2FP.F16.F32.PACK_AB R11, R47, R88 ;  /* 0x000000582f0b723e */ /* 0x002fe200000000ff */
[----:B------:R-:W-:Y:S01]  /*194f0*/  FADD.FTZ R4, R125, R4 ;  /* 0x000000047d047221 */ /* 0x000fe20000010000 */
[----:B------:R-:W-:Y:S01]  /*19500*/  FADD.FTZ R2, R123, R2 ;  /* 0x000000027b027221 */ /* 0x000fe20000010000 */
[----:B------:R-:W1:Y:S01]  /*19510*/  LDSM.16.MT88.4 R12, [R144+0x11000] ;  /* 0x01100000900c783b */ /* 0x000e620000004200 */
[----:B--2---:R-:W-:-:S03]  /*19520*/  FFMA.FTZ R6, R200, R0, -R3 ;  /* 0x00000000c8067223 */ /* 0x004fc60000010803 */
[----:B------:R-:W-:Y:S01]  /*19530*/  HMMA.16816.F32 R32, R8, R18, R32 ;  /* 0x000000120820723c */ /* 0x000fe20000001820 */
[----:B------:R-:W-:Y:S01]  /*19540*/  FADD.FTZ R4, R124, R4 ;  /* 0x000000047c047221 */ /* 0x000fe20000010000 */
[----:B------:R-:W-:Y:S01]  /*19550*/  FADD.FTZ R2, R120, R2 ;  /* 0x0000000278027221 */ /* 0x000fe20000010000 */
[----:B------:R2:W-:Y:S01]  /*19560*/  MUFU.EX2 R39, R6 ;  /* 0x0000000600277308 */ /* 0x0005e20000000800 */
[-C--:B------:R-:W-:Y:S01]  /*19570*/  FFMA.FTZ R3, R150, R0.reuse, -R3 ;  /* 0x0000000096037223 */ /* 0x080fe20000010803 */
[----:B------:R-:W-:Y:S01]  /*19580*/  LDSM.16.MT88.4 R144, [R144+0x11800] ;  /* 0x011800009090783b */ /* 0x000fe20000004200 */
[----:B--2---:R-:W-:-:S05]  /*19590*/  FFMA.FTZ R6, R201, R0, -R5 ;  /* 0x00000000c9067223 */ /* 0x004fca0000010805 */
        /* <DEDUP_REMOVED lines=30> */
[----:B----4-:R-:W-:Y:S01]  /*19780*/  HMMA.16816.F32 R60, R8, R20, R60 ;  /* 0x00000014083c723c */ /* 0x010fe2000000183c */
[----:B------:R-:W-:Y:S02]  /*19790*/  FADD.FTZ R0, R98, R0 ;  /* 0x0000000062007221 */ /* 0x000fe40000010000 */
        /* <DEDUP_REMOVED lines=11> */
[----:B------:R-:W-:Y:S01]  /*19850*/  FADD.FTZ R0, R89, R0 ;  /* 0x0000000059007221 */ /* 0x000fe20000010000 */
[----:B------:R-:W4:Y:S02]  /*19860*/  MUFU.EX2 R17, R6 ;  /* 0x0000000600117308 */ /* 0x000f240000000800 */
[----:B------:R-:W-:Y:S01]  /*19870*/  FADD.FTZ R2, R70, R2 ;  /* 0x0000000246027221 */ /* 0x000fe20000010000 */
[----:B------:R-:W-:-:S05]  /*19880*/  FADD.FTZ R0, R88, R0 ;  /* 0x0000000058007221 */ /* 0x000fca0000010000 */
[----:B------:R1:W2:Y:S01]  /*19890*/  MUFU.EX2 R16, R5 ;  /* 0x0000000500107308 */ /* 0x0002a20000000800 */
[----:B------:R-:W-:Y:S01]  /*198a0*/  FADD.FTZ R2, R68, R2 ;  /* 0x0000000244027221 */ /* 0x000fe20000010000 */
[----:B------:R-:W-:-:S06]  /*198b0*/  FADD.FTZ R0, R47, R0 ;  /* 0x000000002f007221 */ /* 0x000fcc0000010000 */
[----:B------:R-:W2:Y:S01]  /*198c0*/  MUFU.EX2 R3, R3 ;  /* 0x0000000300037308 */ /* 0x000ea20000000800 */
[----:B---3--:R-:W-:Y:S01]  /*198d0*/  FADD.FTZ R2, R38, R2 ;  /* 0x0000000226027221 */ /* 0x008fe20000010000 */
[----:B------:R-:W-:Y:S01]  /*198e0*/  FADD.FTZ R0, R45, R0 ;  /* 0x000000002d007221 */ /* 0x000fe20000010000 */
[----:B-1----:R-:W1:Y:S02]  /*198f0*/  LDSM.16.MT88.4 R4, [R36+0x11800] ;  /* 0x011800002404783b */ /* 0x002e640000004200 */
[----:B-----5:R-:W-:Y:S01]  /*19900*/  FADD.FTZ R2, R18, R2 ;  /* 0x0000000212027221 */ /* 0x020fe20000010000 */
[----:B------:R-:W-:-:S03]  /*19910*/  FADD.FTZ R0, R44, R0 ;  /* 0x000000002c007221 */ /* 0x000fc60000010000 */
[----:B----4-:R-:W-:Y:S01]  /*19920*/  FADD.FTZ R2, R17, R2 ;  /* 0x0000000211027221 */ /* 0x010fe20000010000 */
[----:B------:R-:W-:Y:S01]  /*19930*/  FADD.FTZ R0, R39, R0 ;  /* 0x0000000027007221 */ /* 0x000fe20000010000 */
[----:B------:R-:W-:Y:S02]  /*19940*/  HMMA.16816.F32 R24, R8, R12, R24 ;  /* 0x0000000c0818723c */ /* 0x000fe40000001818 */
[----:B--2---:R-:W-:Y:S01]  /*19950*/  FADD.FTZ R229, R16, R2 ;  /* 0x0000000210e57221 */ /* 0x004fe20000010000 */
[----:B------:R-:W-:-:S05]  /*19960*/  FADD.FTZ R0, R3, R0 ;  /* 0x0000000003007221 */ /* 0x000fca0000010000 */
[----:B------:R-:W-:Y:S01]  /*19970*/  HMMA.16816.F32 R12, R8, R14, R40 ;  /* 0x0000000e080c723c */ /* 0x000fe20000001828 */
[----:B------:R2:W-:Y:S01]  /*19980*/  STL [R1+0x24], R229 ;  /* 0x000024e501007387 */ /* 0x0005e20000100800 */
[----:B------:R-:W-:-:S06]  /*19990*/  MOV R222, R157 ;  /* 0x0000009d00de7202 */ /* 0x000fcc0000000f00 */
[C---:B------:R-:W-:Y:S01]  /*199a0*/  HMMA.16816.F32 R140, R8.reuse, R20, R56 ;  /* 0x00000014088c723c */ /* 0x040fe20000001838 */
[----:B------:R2:W-:Y:S07]  /*199b0*/  STL [R1+0x44], R0 ;  /* 0x0000440001007387 */ /* 0x0005ee0000100800 */
[----:B------:R-:W-:Y:S01]  /*199c0*/  HMMA.16816.F32 R48, R8, R22, R48 ;  /* 0x000000160830723c */ /* 0x000fe20000001830 */
[----:B------:R-:W-:Y:S02]  /*199d0*/  ISETP.GT.AND P0, PT, R168, R222, PT ;  /* 0x000000dea800720c */ /* 0x000fe40003f04270 */
[----:B------:R-:W-:-:S02]  /*199e0*/  F2FP.F16.F32.PACK_AB R136, R18, R38 ;  /* 0x000000261288723e */ /* 0x000fc400000000ff */
        /* <DEDUP_REMOVED lines=59> */
[----:B------:R-:W-:Y:S02]  /*19da0*/  ISETP.GE.AND P5, PT, R8, RZ, PT ;  /* 0x000000ff0800720c */ /* 0x000fe40003fa6270 */
        /* <DEDUP_REMOVED lines=33> */
.L_x_6478:
        /* <DEDUP_REMOVED lines=12> */
.L_x_6479:
[----:B------:R-:W-:Y:S05]  /*1a080*/  BSYNC.RECONVERGENT B0 ;  /* 0x0000000000007941 */ /* 0x000fea0003800200 */
.L_x_6477:
[----:B------:R-:W2:Y:S04]  /*1a090*/  LDL R6, [R1+0x40] ;  /* 0x0000400001067983 */ /* 0x000ea80000100800 */
[----:B------:R-:W3:Y:S04]  /*1a0a0*/  LDL R7, [R1+0x3c] ;  /* 0x00003c0001077983 */ /* 0x000ee80000100800 */
[----:B------:R-:W4:Y:S04]  /*1a0b0*/  LDL R17, [R1+0x38] ;  /* 0x0000380001117983 */ /* 0x000f280000100800 */
[----:B------:R-:W5:Y:S04]  /*1a0c0*/  LDL R16, [R1+0x34] ;  /* 0x0000340001107983 */ /* 0x000f680000100800 */
[----:B------:R-:W5:Y:S04]  /*1a0d0*/  LDL.LU R15, [R1+0xc0] ;  /* 0x0000c000010f7983 */ /* 0x000f680000300800 */
[----:B------:R-:W4:Y:S04]  /*1a0e0*/  LDL R12, [R1+0x20] ;  /* 0x00002000010c7983 */ /* 0x000f280000100800 */
[----:B------:R-:W5:Y:S01]  /*1a0f0*/  LDL.LU R10, [R1+0x88] ;  /* 0x00008800010a7983 */ /* 0x000f620000300800 */
[C---:B------:R-:W-:Y:S01]  /*1a100*/  IMAD.SHL.U32 R14, R66.reuse, 0x20, RZ ;  /* 0x00000020420e7824 */ /* 0x040fe200078e00ff */
[----:B------:R-:W-:-:S04]  /*1a110*/  SHF.L.U64.HI R0, R66, 0x5, R67 ;  /* 0x0000000542007819 */ /* 0x000fc80000010243 */
[----:B--2---:R-:W-:-:S04]  /*1a120*/  IADD3 R4, P0, PT, R14, R6, RZ ;  /* 0x000000060e047210 */ /* 0x004fc80007f1e0ff */
[-C--:B------:R-:W-:Y:S01]  /*1a130*/  IADD3 R2, P1, PT, R4, R14.reuse, RZ ;  /* 0x0000000e04027210 */ /* 0x080fe20007f3e0ff */
[----:B---3--:R-:W-:Y:S01]  /*1a140*/  IMAD.X R5, R0, 0x1, R7, P0 ;  /* 0x0000000100057824 */ /* 0x008fe200000e0607 */
[----:B------:R-:W-:Y:S01]  /*1a150*/  @!PT LDS RZ, [RZ] ;  /* 0x00000000fffff984 */ /* 0x000fe20000000800 */
[----:B------:R-:W-:Y:S01]  /*1a160*/  @!PT LDS RZ, [RZ] ;  /* 0x00000000fffff984 */ /* 0x000fe20000000800 */
[----:B------:R-:W-:Y:S01]  /*1a170*/  @!PT LDS RZ, [RZ] ;  /* 0x00000000fffff984 */ /* 0x000fe20000000800 */
[----:B------:R2:W-:Y:S02]  /*1a180*/  LDGSTS.E.BYPASS.LTC128B.128 [R85+0xa000], desc[UR4][R6.64] ;  /* 0x0a00000006557fae */ /* 0x0005e4000b981a04 */
[----:B------:R-:W-:Y:S02]  /*1a190*/  IADD3 R8, P0, PT, R2, R14, RZ ;  /* 0x0000000e02087210 */ /* 0x000fe40007f1e0ff */
[-C--:B------:R-:W-:Y:S01]  /*1a1a0*/  IADD3.X R3, PT, PT, R5, R0.reuse, RZ, P1, !PT ;  /* 0x0000000005037210 */ /* 0x080fe20000ffe4ff */
[----:B------:R3:W-:Y:S03]  /*1a1b0*/  LDGSTS.E.BYPASS.LTC128B.128 [R85+0xa800], desc[UR4][R4.64] ;  /* 0x0a80000004557fae */ /* 0x0007e6000b981a04 */
[----:B------:R-:W-:Y:S01]  /*1a1c0*/  IADD3.X R9, PT, PT, R3, R0, RZ, P0, !PT ;  /* 0x0000000003097210 */ /* 0x000fe200007fe4ff */
[----:B------:R1:W-:Y:S04]  /*1a1d0*/  LDGSTS.E.BYPASS.LTC128B.128 [R85+0xb000], desc[UR4][R2.64] ;  /* 0x0b00000002557fae */ /* 0x0003e8000b981a04 */
[----:B------:R-:W-:Y:S01]  /*1a1e0*/  LDGSTS.E.BYPASS.LTC128B.128 [R85+0xb800], desc[UR4][R8.64] ;  /* 0x0b80000008557fae */ /* 0x000fe2000b981a04 */
[----:B----4-:R-:W-:-:S02]  /*1a1f0*/  IMAD.MOV.U32 R112, RZ, RZ, R12 ;  /* 0x000000ffff707224 */ /* 0x010fc400078e000c */
[----:B-----5:R-:W-:Y:S01]  /*1a200*/  IMAD.MOV.U32 R113, RZ, RZ, R10 ;  /* 0x000000ffff717224 */ /* 0x020fe200078e000a */
[----:B------:R-:W-:-:S04]  /*1a210*/  IADD3 R10, P1, PT, R8, R14, RZ ;  /* 0x0000000e080a7210 */ /* 0x000fc80007f3e0ff */
[----:B------:R-:W-:Y:S01]  /*1a220*/  IADD3 R12, P0, PT, R10, R14, RZ ;  /* 0x0000000e0a0c7210 */ /* 0x000fe20007f1e0ff */
[----:B------:R-:W-:-:S03]  /*1a230*/  IMAD.X R11, R9, 0x1, R0, P1 ;  /* 0x00000001090b7824 */ /* 0x000fc600008e0600 */
[-C--:B--2---:R-:W-:Y:S01]  /*1a240*/  IADD3 R6, P1, PT, R12, R14.reuse, RZ ;  /* 0x0000000e0c067210 */ /* 0x084fe20007f3e0ff */
[----:B------:R-:W-:Y:S01]  /*1a250*/  IMAD.X R13, R11, 0x1, R0, P0 ;  /* 0x000000010b0d7824 */ /* 0x000fe200000e0600 */
[----:B------:R2:W-:Y:S02]  /*1a260*/  LDGSTS.E.BYPASS.LTC128B.128 [R85+0xc000], desc[UR4][R10.64] ;  /* 0x0c0000000a557fae */ /* 0x0005e4000b981a04 */
[----:B---3--:R-:W-:Y:S02]  /*1a270*/  IADD3 R4, P0, PT, R6, R14, RZ ;  /* 0x0000000e06047210 */ /* 0x008fe40007f1e0ff */
[----:B------:R3:W-:Y:S01]  /*1a280*/  LDGSTS.E.BYPASS.LTC128B.128 [R85+0xc800], desc[UR4][R12.64] ;  /* 0x0c8000000c557fae */ /* 0x0007e2000b981a04 */
[----:B------:R-:W-:Y:S02]  /*1a290*/  IADD3.X R7, PT, PT, R13, R0, RZ, P1, !PT ;  /* 0x000000000d077210 */ /* 0x000fe40000ffe4ff */
[----:B-1----:R-:W-:-:S03]  /*1a2a0*/  IADD3 R2, P1, PT, R4, R14, RZ ;  /* 0x0000000e04027210 */ /* 0x002fc60007f3e0ff */
[--C-:B------:R-:W-:Y:S01]  /*1a2b0*/  IMAD.X R5, R7, 0x1, R0.reuse, P0 ;  /* 0x0000000107057824 */ /* 0x100fe200000e0600 */
[----:B------:R1:W-:Y:S03]  /*1a2c0*/  LDGSTS.E.BYPASS.LTC128B.128 [R85+0xd000], desc[UR4][R6.64] ;  /* 0x0d00000006557fae */ /* 0x0003e6000b981a04 */
[----:B------:R-:W-:Y:S01]  /*1a2d0*/  IMAD.X R3, R5, 0x1, R0, P1 ;  /* 0x0000000105037824 */ /* 0x000fe200008e0600 */
[----:B------:R4:W-:Y:S04]  /*1a2e0*/  LDGSTS.E.BYPASS.LTC128B.128 [R85+0xd800], desc[UR4][R4.64] ;  /* 0x0d80000004557fae */ /* 0x0009e8000b981a04 */
[----:B------:R5:W-:Y:S01]  /*1a2f0*/  LDGSTS.E.BYPASS.LTC128B.128 [R85+0xe000], desc[UR4][R2.64] ;  /* 0x0e00000002557fae */ /* 0x000be2000b981a04 */
[----:B--2---:R-:W-:-:S04]  /*1a300*/  IADD3 R10, P0, PT, R2, R14, RZ ;  /* 0x0000000e020a7210 */ /* 0x004fc80007f1e0ff */
[----:B---3--:R-:W-:Y:S02]  /*1a310*/  IADD3 R12, P1, PT, R10, R14, RZ ;  /* 0x0000000e0a0c7210 */ /* 0x008fe40007f3e0ff */
[----:B------:R-:W-:Y:S02]  /*1a320*/  IADD3.X R11, PT, PT, R3, R0, RZ, P0, !PT ;  /* 0x00000000030b7210 */ /* 0x000fe400007fe4ff */
[----:B------:R-:W-:-:S03]  /*1a330*/  IADD3 R8, P0, PT, R12, R14, RZ ;  /* 0x0000000e0c087210 */ /* 0x000fc60007f1e0ff */
[--C-:B------:R-:W-:Y:S01]  /*1a340*/  IMAD.X R13, R11, 0x1, R0.reuse, P1 ;  /* 0x000000010b0d7824 */ /* 0x100fe200008e0600 */
[-C--:B-1----:R-:W-:Y:S01]  /*1a350*/  IADD3 R6, P1, PT, R8, R14.reuse, RZ ;  /* 0x0000000e08067210 */ /* 0x082fe20007f3e0ff */
[----:B------:R1:W-:Y:S02]  /*1a360*/  LDGSTS.E.BYPASS.LTC128B.128 [R85+0xe800], desc[UR4][R10.64] ;  /* 0x0e8000000a557fae */ /* 0x0003e4000b981a04 */
[----:B------:R-:W-:Y:S01]  /*1a370*/  IMAD.X R9, R13, 0x1, R0, P0 ;  /* 0x000000010d097824 */ /* 0x000fe200000e0600 */
[----:B----4-:R-:W-:Y:S01]  /*1a380*/  IADD3 R4, P0, PT, R6, R14, RZ ;  /* 0x0000000e06047210 */ /* 0x010fe20007f1e0ff */
[----:B------:R-:W-:Y:S03]  /*1a390*/  LDGSTS.E.BYPASS.LTC128B.128 [R85+0xf000], desc[UR4][R12.64] ;  /* 0x0f0000000c557fae */ /* 0x000fe6000b981a04 */
[----:B------:R-:W-:Y:S01]  /*1a3a0*/  IADD3.X R7, PT, PT, R9, R0, RZ, P1, !PT ;  /* 0x0000000009077210 */ /* 0x000fe20000ffe4ff */
[----:B------:R-:W-:Y:S01]  /*1a3b0*/  LDGSTS.E.BYPASS.LTC128B.128 [R85+0xf800], desc[UR4][R8.64] ;  /* 0x0f80000008557fae */ /* 0x000fe2000b981a04 */
[----:B-----5:R-:W-:-:S03]  /*1a3c0*/  IADD3 R2, P1, PT, R4, R14, RZ ;  /* 0x0000000e04027210 */ /* 0x020fc60007f3e0ff */
[--C-:B------:R-:W-:Y:S01]  /*1a3d0*/  IMAD.X R5, R7, 0x1, R0.reuse, P0 ;  /* 0x0000000107057824 */ /* 0x100fe200000e0600 */
[----:B------:R-:W-:Y:S03]  /*1a3e0*/  LDGSTS.E.BYPASS.LTC128B.128 [R85+0x10000], desc[UR4][R6.64] ;  /* 0x1000000006557fae */ /* 0x000fe6000b981a04 */
[----:B------:R-:W-:Y:S01]  /*1a3f0*/  IMAD.X R3, R5, 0x1, R0, P1 ;  /* 0x0000000105037824 */ /* 0x000fe200008e0600 */
[----:B------:R2:W-:Y:S01]  /*1a400*/  LDGSTS.E.BYPASS.LTC128B.128 [R85+0x10800], desc[UR4][R4.64] ;  /* 0x1080000004557fae */ /* 0x0005e2000b981a04 */
[----:B------:R-:W-:Y:S02]  /*1a410*/  IMAD.MOV.U32 R38, RZ, RZ, R17 ;  /* 0x000000ffff267224 */ /* 0x000fe400078e0011 */
[----:B------:R-:W-:Y:S01]  /*1a420*/  IMAD.MOV.U32 R36, RZ, RZ, R16 ;  /* 0x000000ffff247224 */ /* 0x000fe200078e0010 */
[----:B------:R-:W-:Y:S01]  /*1a430*/  LDGSTS.E.BYPASS.LTC128B.128 [R85+0x11000], desc[UR4][R2.64] ;  /* 0x1100000002557fae */ /* 0x000fe2000b981a04 */
[----:B-1----:R-:W-:-:S04]  /*1a440*/  IADD3 R10, P0, PT, R2, R14, RZ ;  /* 0x0000000e020a7210 */ /* 0x002fc80007f1e0ff */
[----:B------:R-:W-:-:S05]  /*1a450*/  IADD3.X R11, PT, PT, R3, R0, RZ, P0, !PT ;  /* 0x00000000030b7210 */ /* 0x000fca00007fe4ff */
[----:B------:R1:W-:Y:S04]  /*1a460*/  LDGSTS.E.BYPASS.LTC128B.128 [R85+0x11800], desc[UR4][R10.64] ;  /* 0x118000000a557fae */ /* 0x0003e8000b981a04 */
[----:B------:R-:W-:Y:S04]  /*1a470*/  LDSM.16.M88.4 R16, [R64+0x3800] ;  /* 0x003800004010783b */ /* 0x000fe80000000200 */
[----:B--2---:R-:W2:Y:S04]  /*1a480*/  LDSM.16.M88.4 R4, [R211] ;  /* 0x00000000d304783b */ /* 0x004ea80000000200 */
[----:B------:R-:W-:Y:S04]  /*1a490*/  LDSM.16.M88.4 R28, [R64+0x2000] ;  /* 0x00200000401c783b */ /* 0x000fe80000000200 */
[----:B------:R-:W-:Y:S04]  /*1a4a0*/  LDSM.16.M88.4 R24, [R64+0x2800] ;  /* 0x002800004018783b */ /* 0x000fe80000000200 */
[----:B------:R-:W-:Y:S04]  /*1a4b0*/  LDSM.16.M88.4 R20, [R64+0x3000] ;  /* 0x003000004014783b */ /* 0x000fe80000000200 */
[----:B------:R-:W-:Y:S04]  /*1a4c0*/  LDSM.16.M88.4 R32, [R64+0x6000] ;  /* 0x006000004020783b */ /* 0x000fe80000000200 */
[----:B-1----:R-:W1:Y:S01]  /*1a4d0*/  LDSM.16.M88.4 R8, [R64+0x4800] ;  /* 0x004800004008783b */ /* 0x002e620000000200 */
[----:B------:R-:W-:-:S03]  /*1a4e0*/  MOV R39, R15 ;  /* 0x0000000f00277202 */ /* 0x000fc60000000f00 */
[----:B------:R-:W-:Y:S04]  /*1a4f0*/  LDSM.16.M88.4 R12, [R64+0x4000] ;  /* 0x00400000400c783b */ /* 0x000fe80000000200 */
[----:B------:R-:W-:Y:S04]  /*1a500*/  LDSM.16.M88.4 R40, [R64+0x5800] ;  /* 0x005800004028783b */ /* 0x000fe80000000200 */
[----:B------:R-:W-:Y:S04]  /*1a510*/  LDSM.16.M88.4 R48, [R64+0x6800] ;  /* 0x006800004030783b */ /* 0x000fe80000000200 */
[----:B------:R-:W-:Y:S01]  /*1a520*/  LDSM.16.M88.4 R44, [R64+0x5000] ;  /* 0x00500000402c783b */ /* 0x000fe20000000200 */
[C---:B--2---:R-:W-:Y:S03]  /*1a530*/  HMMA.16816.F32 R92, R4.reuse, R16, RZ ;  /* 0x00000010045c723c */ /* 0x044fe600000018ff */
[----:B------:R-:W0:Y:S05]  /*1a540*/  LDGDEPBAR ;  /* 0x00000000000079af */ /* 0x000e2a0000000000 */
[C---:B------:R-:W-:Y:S01]  /*1a550*/  HMMA.16816.F32 R68, R4.reuse, R18, RZ ;  /* 0x000000120444723c */ /* 0x040fe200000018ff */
[----:B------:R-:W2:Y:S07]  /*1a560*/  LDSM.16.M88.4 R16, [R64+0x8800] ;  /* 0x008800004010783b */ /* 0x000eae0000000200 */
[C---:B-1----:R-:W-:Y:S08]  /*1a570*/  HMMA.16816.F32 R52, R4.reuse, R8, RZ ;  /* 0x000000080434723c */ /* 0x042ff000000018ff */
[C---:B------:R-:W-:Y:S01]  /*1a580*/  HMMA.16816.F32 R104, R4.reuse, R10, RZ ;  /* 0x0000000a0468723c */ /* 0x040fe200000018ff */
[----:B------:R-:W1:Y:S07]  /*1a590*/  LDSM.16.M88.4 R8, [R64+0x9000] ;  /* 0x009000004008783b */ /* 0x000e6e0000000200 */
        /* <DEDUP_REMOVED lines=11> */
[----:B------:R-:W5:Y:S07]  /*1a650*/  LDSM.16.M88.4 R32, [R64+0x9800] ;  /* 0x009800004020783b */ /* 0x000f6e0000000200 */
[C---:B--2---:R-:W-:Y:S08]  /*1a660*/  HMMA.16816.F32 R244, R4.reuse, R16, RZ ;  /* 0x0000001004f4723c */ /* 0x044ff000000018ff */
[C---:B------:R-:W-:Y:S08]  /*1a670*/  HMMA.16816.F32 R116, R4.reuse, R18, RZ ;  /* 0x000000120474723c */ /* 0x040ff000000018ff */
[C---:B-1----:R-:W-:Y:S08]  /*1a680*/  HMMA.16816.F32 R16, R4.reuse, R8, RZ ;  /* 0x000000080410723c */ /* 0x042ff000000018ff */
[C---:B------:R-:W-:Y:S08]  /*1a690*/  HMMA.16816.F32 R88, R4.reuse, R12, RZ ;  /* 0x0000000c0458723c */ /* 0x040ff000000018ff */
[C---:B------:R-:W-:Y:S01]  /*1a6a0*/  HMMA.16816.F32 R60, R4.reuse, R14, RZ ;  /* 0x0000000e043c723c */ /* 0x040fe200000018ff */
[----:B------:R-:W-:Y:S07]  /*1a6b0*/  LDSM.16.M88.4 R12, [R113] ;  /* 0x00000000710c783b */ /* 0x000fee0000000200 */
[C---:B------:R-:W-:Y:S08]  /*1a6c0*/  HMMA.16816.F32 R120, R4.reuse, R40, RZ ;  /* 0x000000280478723c */ /* 0x040ff000000018ff */
[C---:B------:R-:W-:Y:S01]  /*1a6d0*/  HMMA.16816.F32 R124, R4.reuse, R42, RZ ;  /* 0x0000002a047c723c */ /* 0x040fe200000018ff */
[----:B------:R-:W1:Y:S07]  /*1a6e0*/  LDSM.16.M88.4 R40, [R84+0x2000] ;  /* 0x002000005428783b */ /* 0x000e6e0000000200 */
[C---:B------:R-:W-:Y:S08]  /*1a6f0*/  HMMA.16816.F32 R8, R4.reuse, R10, RZ ;  /* 0x0000000a0408723c */ /* 0x040ff000000018ff */
[C---:B------:R-:W-:Y:S08]  /*1a700*/  HMMA.16816.F32 R168, R4.reuse, R48, RZ ;  /* 0x0000003004a8723c */ /* 0x040ff000000018ff */
[----:B---3--:R-:W-:Y:S03]  /*1a710*/  HMMA.16816.F32 R188, R4, R28, RZ ;  /* 0x0000001c04bc723c */ /* 0x008fe600000018ff */
[----:B------:R-:W-:-:S02]  /*1a720*/  MOV R48, R8 ;  /* 0x0000000800307202 */ /* 0x000fc40000000f00 */
[----:B------:R-:W-:-:S03]  /*1a730*/  MOV R29, R11 ;  /* 0x0000000b001d7202 */ /* 0x000fc60000000f00 */
[----:B------:R-:W-:Y:S01]  /*1a740*/  HMMA.16816.F32 R192, R4, R30, RZ ;  /* 0x0000001e04c0723c */ /* 0x000fe200000018ff */
[----:B------:R-:W-:Y:S02]  /*1a750*/  IMAD.MOV.U32 R31, RZ, RZ, R9 ;  /* 0x000000ffff1f7224 */ /* 0x000fe400078e0009 */
[----:B------:R-:W-:-:S05]  /*1a760*/  IMAD.MOV.U32 R30, RZ, RZ, R10 ;  /* 0x000000ffff1e7224 */ /* 0x000fca00078e000a */
[C---:B------:R-:W-:Y:S08]  /*1a770*/  HMMA.16816.F32 R108, R4.reuse, R44, RZ ;  /* 0x0000002c046c723c */ /* 0x040ff000000018ff */
[C---:B------:R-:W-:Y:S08]  /*1a780*/  HMMA.16816.F32 R44, R4.reuse, R46, RZ ;  /* 0x0000002e042c723c */ /* 0x040ff000000018ff */
[C---:B------:R-:W-:Y:S08]  /*1a790*/  HMMA.16816.F32 R180, R4.reuse, R50, RZ ;  /* 0x0000003204b4723c */ /* 0x040ff000000018ff */
[C---:B----4-:R-:W-:Y:S08]  /*1a7a0*/  HMMA.16816.F32 R196, R4.reuse, R24, RZ ;  /* 0x0000001804c4723c */ /* 0x050ff000000018ff */
[C---:B------:R-:W-:Y:S08]  /*1a7b0*/  HMMA.16816.F32 R204, R4.reuse, R26, RZ ;  /* 0x0000001a04cc723c */ /* 0x040ff000000018ff */
[C---:B-----5:R-:W-:Y:S08]  /*1a7c0*/  HMMA.16816.F32 R216, R4.reuse, R20, RZ ;  /* 0x0000001404d8723c */ /* 0x060ff000000018ff */
[C---:B------:R-:W-:Y:S01]  /*1a7d0*/  HMMA.16816.F32 R232, R4.reuse, R22, RZ ;  /* 0x0000001604e8723c */ /* 0x040fe200000018ff */
[----:B------:R-:W2:Y:S01]  /*1a7e0*/  LDSM.16.M88.4 R20, [R84+0x3000] ;  /* 0x003000005414783b */ /* 0x000ea20000000200 */
[----:B------:R-:W-:Y:S01]  /*1a7f0*/  IMAD.MOV.U32 R3, RZ, RZ, R117 ;  /* 0x000000ffff037224 */ /* 0x000fe200078e0075 */
[----:B------:R-:W-:Y:S01]  /*1a800*/  MOV R2, R118 ;  /* 0x0000007600027202 */ /* 0x000fe20000000f00 */
[----:B------:R-:W-:Y:S01]  /*1a810*/  IMAD.MOV.U32 R0, RZ, RZ, R119 ;  /* 0x000000ffff007224 */ /* 0x000fe200078e0077 */
[----:B------:R-:W3:Y:S03]  /*1a820*/  LDSM.16.M88.4 R24, [R84+0x2800] ;  /* 0x002800005418783b */ /* 0x000ee60000000200 */
[C---:B------:R-:W-:Y:S08]  /*1a830*/  HMMA.16816.F32 R8, R4.reuse, R32, RZ ;  /* 0x000000200408723c */ /* 0x040ff000000018ff */
[----:B------:R-:W-:Y:S01]  /*1a840*/  HMMA.16816.F32 R4, R4, R34, RZ ;  /* 0x000000220404723c */ /* 0x000fe200000018ff */
[----:B------:R-:W-:Y:S01]  /*1a850*/  IMAD.MOV.U32 R64, RZ, RZ, R17 ;  /* 0x000000ffff407224 */ /* 0x000fe200078e0011 */
[----:B------:R-:W-:Y:S01]  /*1a860*/  MOV R51, R18 ;  /* 0x0000001200337202 */ /* 0x000fe20000000f00 */
[----:B------:R-:W-:Y:S01]  /*1a870*/  IMAD.MOV.U32 R50, RZ, RZ, R19 ;  /* 0x000000ffff327224 */ /* 0x000fe200078e0013 */
[----:B------:R-:W-:-:S15]  /*1a880*/  LDSM.16.M88.4 R32, [R84+0x5800] ;  /* 0x005800005420783b */ /* 0x000fde0000000200 */
[----:B------:R-:W-:Y:S01]  /*1a890*/  IMAD.MOV.U32 R221, RZ, RZ, R5 ;  /* 0x000000ffffdd7224 */ /* 0x000fe200078e0005 */
[----:B------:R-:W-:Y:S01]  /*1a8a0*/  MOV R119, R6 ;  /* 0x0000000600777202 */ /* 0x000fe20000000f00 */
[----:B------:R-:W-:Y:S02]  /*1a8b0*/  IMAD.MOV.U32 R118, RZ, RZ, R7 ;  /* 0x000000ffff767224 */ /* 0x000fe400078e0007 */
[----:B------:R-:W-:Y:S02]  /*1a8c0*/  IMAD.MOV.U32 R117, RZ, RZ, R4 ;  /* 0x000000ffff757224 */ /* 0x000fe400078e0004 */
[----:B-1----:R-:W-:Y:S01]  /*1a8d0*/  HMMA.16816.F32 R4, R12, R40, R56 ;  /* 0x000000280c04723c */ /* 0x002fe20000001838 */
[----:B------:R-:W-:Y:S01]  /*1a8e0*/  IMAD.MOV.U32 R49, RZ, RZ, R16 ;  /* 0x000000ffff317224 */ /* 0x000fe200078e0010 */
[----:B------:R-:W-:Y:S01]  /*1a8f0*/  MOV R114, R11 ;  /* 0x0000000b00727202 */ /* 0x000fe20000000f00 */
[----:B------:R-:W-:Y:S01]  /*1a900*/  IMAD.MOV.U32 R28, RZ, RZ, R116 ;  /* 0x000000ffff1c7224 */ /* 0x000fe200078e0074 */
[----:B------:R-:W1:Y:S01]  /*1a910*/  LDSM.16.M88.4 R16, [R84+0x3800] ;  /* 0x003800005410783b */ /* 0x000e620000000200 */
[----:B------:R-:W-:-:S02]  /*1a920*/  IMAD.MOV.U32 R116, RZ, RZ, R9 ;  /* 0x000000ffff747224 */ /* 0x000fc400078e0009 */
[----:B------:R-:W-:Y:S02]  /*1a930*/  IMAD.MOV.U32 R115, RZ, RZ, R10 ;  /* 0x000000ffff737224 */ /* 0x000fe400078e000a */
[----:B------:R-:W-:Y:S02]  /*1a940*/  IMAD.MOV.U32 R113, RZ, RZ, R8 ;  /* 0x000000ffff717224 */ /* 0x000fe400078e0008 */
[----:B------:R-:W-:Y:S08]  /*1a950*/  LDSM.16.M88.4 R8, [R84+0x4000] ;  /* 0x004000005408783b */ /* 0x000ff00000000200 */
[----:B------:R-:W-:Y:S01]  /*1a960*/  MOV R220, R4 ;  /* 0x0000000400dc7202 */ /* 0x000fe20000000f00 */
[----:B------:R-:W-:Y:S01]  /*1a970*/  IMAD.MOV.U32 R211, RZ, RZ, R5 ;  /* 0x000000ffffd37224 */ /* 0x000fe200078e0005 */
[----:B------:R-:W-:Y:S01]  /*1a980*/  MOV R132, R7 ;  /* 0x0000000700847202 */ /* 0x000fe20000000f00 */
[----:B------:R-:W-:-:S02]  /*1a990*/  IMAD.MOV.U32 R133, RZ, RZ, R6 ;  /* 0x000000ffff857224 */ /* 0x000fc400078e0006 */
[----:B------:R-:W4:Y:S01]  /*1a9a0*/  LDSM.16.M88.4 R4, [R84+0x4800] ;  /* 0x004800005404783b */ /* 0x000f220000000200 */
[----:B--2---:R-:W-:Y:S01]  /*1a9b0*/  HMMA.16816.F32 R212, R12, R20, R96 ;  /* 0x000000140cd4723c */ /* 0x004fe20000001860 */
[----:B------:R-:W-:-:S07]  /*1a9c0*/  MOV R96, R28 ;  /* 0x0000001c00607202 */ /* 0x000fce0000000f00 */
[C---:B------:R-:W-:Y:S01]  /*1a9d0*/  HMMA.16816.F32 R200, R12.reuse, R22, R72 ;  /* 0x000000160cc8723c */ /* 0x040fe20000001848 */
[----:B------:R-:W-:Y:S01]  /*1a9e0*/  IMAD.MOV.U32 R73, RZ, RZ, R31 ;  /* 0x000000ffff497224 */ /* 0x000fe200078e001f */
[----:B------:R-:W-:Y:S01]  /*1a9f0*/  MOV R74, R30 ;  /* 0x0000001e004a7202 */ /* 0x000fe20000000f00 */
[----:B------:R-:W-:Y:S01]  /*1aa00*/  IMAD.MOV.U32 R75, RZ, RZ, R29 ;  /* 0x000000ffff4b7224 */ /* 0x000fe200078e001d */
[----:B------:R-:W-:Y:S04]  /*1aa10*/  LDSM.16.M88.4 R20, [R84+0x6800] ;  /* 0x006800005414783b */ /* 0x000fe80000000200 */
[----:B------:R-:W2:Y:S01]  /*1aa20*/  LDSM.16.M88.4 R28, [R84+0x6000] ;  /* 0x00600000541c783b */ /* 0x000ea20000000200 */
[C---:B---3--:R-:W-:Y:S08]  /*1aa30*/  HMMA.16816.F32 R240, R12.reuse, R24, R100 ;  /* 0x000000180cf0723c */ /* 0x048ff00000001864 */
[----:B------:R-:W-:Y:S01]  /*1aa40*/  HMMA.16816.F32 R236, R12, R26, R76 ;  /* 0x0000001a0cec723c */ /* 0x000fe2000000184c */
[----:B------:R-:W3:Y:S01]  /*1aa50*/  LDSM.16.M88.4 R24, [R84+0x5000] ;  /* 0x005000005418783b */ /* 0x000ee20000000200 */
[----:B------:R-:W-:-:S06]  /*1aa60*/  IMAD.MOV.U32 R77, RZ, RZ, R116 ;  /* 0x000000ffff4d7224 */ /* 0x000fcc00078e0074 */
[----:B-1----:R-:W-:Y:S01]  /*1aa70*/  HMMA.16816.F32 R172, R12, R18, R68 ;  /* 0x000000120cac723c */ /* 0x002fe20000001844 */
[----:B------:R-:W-:Y:S01]  /*1aa80*/  MOV R70, R119 ;  /* 0x0000007700467202 */ /* 0x000fe20000000f00 */
[----:B------:R-:W-:Y:S01]  /*1aa90*/  IMAD.MOV.U32 R71, RZ, RZ, R118 ;  /* 0x000000ffff477224 */ /* 0x000fe200078e0076 */
[----:B------:R-:W-:-:S05]  /*1aaa0*/  MOV R68, R117 ;  /* 0x0000007500447202 */ /* 0x000fca0000000f00 */
[C---:B----4-:R-:W-:Y:S08]  /*1aab0*/  HMMA.16816.F32 R56, R12.reuse, R4, R52 ;  /* 0x000000040c38723c */ /* 0x050ff00000001834 */
[C---:B------:R-:W-:Y:S08]  /*1aac0*/  HMMA.16816.F32 R116, R12.reuse, R8, R88 ;  /* 0x000000080c74723c */ /* 0x040ff00000001858 */
[C---:B------:R-:W-:Y:S01]  /*1aad0*/  HMMA.16816.F32 R52, R12.reuse, R6, R104 ;  /* 0x000000060c34723c */ /* 0x040fe20000001868 */
[----:B------:R-:W1:Y:S07]  /*1aae0*/  LDSM.16.M88.4 R4, [R84+0x8000] ;  /* 0x008000005404783b */ /* 0x000e6e0000000200 */
[C---:B------:R-:W-:Y:S08]  /*1aaf0*/  HMMA.16816.F32 R104, R12.reuse, R32, R120 ;  /* 0x000000200c68723c */ /* 0x040ff00000001878 */
[C---:B------:R-:W-:Y:S01]  /*1ab00*/  HMMA.16816.F32 R88, R12.reuse, R34, R124 ;  /* 0x000000220c58723c */ /* 0x040fe2000000187c */
[----:B------:R-:W4:Y:S07]  /*1ab10*/  LDSM.16.M88.4 R32, [R84+0x9000] ;  /* 0x009000005420783b */ /* 0x000f2e0000000200 */
[C---:B--2---:R-:W-:Y:S08]  /*1ab20*/  HMMA.16816.F32 R176, R12.reuse, R30, R176 ;  /* 0x0000001e0cb0723c */ /* 0x044ff000000018b0 */
[C---:B------:R-:W-:Y:S01]  /*1ab30*/  HMMA.16816.F32 R184, R12.reuse, R16, R92 ;  /* 0x000000100cb8723c */ /* 0x040fe2000000185c */
[----:B------:R-:W-:Y:S01]  /*1ab40*/  MOV R72, R48 ;  /* 0x0000003000487202 */ /* 0x000fe20000000f00 */
[----:B------:R-:W-:Y:S01]  /*1ab50*/  IMAD.MOV.U32 R97, RZ, RZ, R3 ;  /* 0x000000ffff617224 */ /* 0x000fe200078e0003 */
[----:B------:R-:W-:Y:S01]  /*1ab60*/  MOV R98, R2 ;  /* 0x0000000200627202 */ /* 0x000fe20000000f00 */
[----:B------:R-:W-:Y:S01]  /*1ab70*/  IMAD.MOV.U32 R99, RZ, RZ, R0 ;  /* 0x000000ffff637224 */ /* 0x000fe200078e0000 */
[----:B------:R-:W2:Y:S03]  /*1ab80*/  LDSM.16.M88.4 R16, [R84+0x7000] ;  /* 0x007000005410783b */ /* 0x000ea60000000200 */
[----:B---3--:R-:W-:Y:S01]  /*1ab90*/  HMMA.16816.F32 R92, R12, R26, R44 ;  /* 0x0000001a0c5c723c */ /* 0x008fe2000000182c */
[----:B------:R-:W3:Y:S02]  /*1aba0*/  LDSM.16.M88.4 R44, [R84+0x9800] ;  /* 0x00980000542c783b */ /* 0x000ee40000000200 */
[----:B------:R-:W-:Y:S01]  /*1abb0*/  IMAD.MOV.U32 R3, RZ, RZ, R178 ;  /* 0x000000ffff037224 */ /* 0x000fe200078e00b2 */
[----:B------:R-:W-:Y:S01]  /*1abc0*/  MOV R2, R179 ;  /* 0x000000b300027202 */ /* 0x000fe20000000f00 */
[----:B------:R-:W-:-:S03]  /*1abd0*/  IMAD.MOV.U32 R0, RZ, RZ, R176 ;  /* 0x000000ffff007224 */ /* 0x000fc600078e00b0 */
[C---:B------:R-:W-:Y:S01]  /*1abe0*/  HMMA.16816.F32 R248, R12.reuse, R42, R80 ;  /* 0x0000002a0cf8723c */ /* 0x040fe20000001850 */
        /* <DEDUP_REMOVED lines=13> */
[----:B------:R-:W-:Y:S01]  /*1acc0*/  IMAD.MOV.U32 R83, RZ, RZ, R50 ;  /* 0x000000ffff537224 */ /* 0x000fe200078e0032 */
[----:B------:R-:W-:Y:S01]  /*1acd0*/  MOV R80, R49 ;  /* 0x0000003100507202 */ /* 0x000fe20000000f00 */
[----:B------:R-:W5:Y:S04]  /*1ace0*/  LDSM.16.M88.4 R8, [R84+0x7800] ;  /* 0x007800005408783b */ /* 0x000f680000000200 */
[----:B------:R-:W5:Y:S01]  /*1acf0*/  LDSM.16.M88.4 R40, [R84+0x8800] ;  /* 0x008800005428783b */ /* 0x000f620000000200 */
[C---:B------:R-:W-:Y:S03]  /*1ad00*/  HMMA.16816.F32 R48, R12.reuse, R24, R108 ;  /* 0x000000180c30723c */ /* 0x040fe6000000186c */
[----:B------:R-:W-:Y:S05]  /*1ad10*/  LDSM.16.M88.4 R24, [R65+0x2800] ;  /* 0x002800004118783b */ /* 0x000fea0000000200 */
[C---:B-1----:R-:W-:Y:S08]  /*1ad20*/  HMMA.16816.F32 R108, R12.reuse, R4, R216 ;  /* 0x000000040c6c723c */ /* 0x042ff000000018d8 */
[C---:B------:R-:W-:Y:S08]  /*1ad30*/  HMMA.16816.F32 R120, R12.reuse, R6, R232 ;  /* 0x000000060c78723c */ /* 0x040ff000000018e8 */
[C---:B----4-:R-:W-:Y:S08]  /*1ad40*/  HMMA.16816.F32 R4, R12.reuse, R34, R176 ;  /* 0x000000220c04723c */ /* 0x050ff000000018b0 */
[C---:B------:R-:W-:Y:S01]  /*1ad50*/  HMMA.16816.F32 R100, R12.reuse, R28, R128 ;  /* 0x0000001c0c64723c */ /* 0x040fe20000001880 */
[----:B------:R-:W-:Y:S01]  /*1ad60*/  MOV R128, R96 ;  /* 0x0000006000807202 */ /* 0x000fe20000000f00 */
[----:B------:R-:W-:Y:S01]  /*1ad70*/  IMAD.MOV.U32 R129, RZ, RZ, R97 ;  /* 0x000000ffff817224 */ /* 0x000fe200078e0061 */
[----:B------:R-:W-:Y:S01]  /*1ad80*/  MOV R130, R98 ;  /* 0x0000006200827202 */ /* 0x000fe20000000f00 */
[----:B------:R-:W-:Y:S01]  /*1ad90*/  IMAD.MOV.U32 R131, RZ, RZ, R99 ;  /* 0x000000ffff837224 */ /* 0x000fe200078e0063 */
[----:B------:R-:W-:Y:S03]  /*1ada0*/  LDSM.16.M88.4 R28, [R65+0x2000] ;  /* 0x00200000411c783b */ /* 0x000fe60000000200 */
[----:B------:R-:W-:Y:S01]  /*1adb0*/  HMMA.16816.F32 R96, R12, R20, R168 ;  /* 0x000000140c60723c */ /* 0x000fe200000018a8 */
        /* <DEDUP_REMOVED lines=13> */
[C---:B--2---:R-:W-:Y:S01]  /*1ae90*/  HMMA.16816.F32 R72, R12.reuse, R18, R192 ;  /* 0x000000120c48723c */ /* 0x044fe200000018c0 */
[----:B------:R-:W-:Y:S07]  /*1aea0*/  LDSM.16.M88.4 R20, [R65+0x3000] ;  /* 0x003000004114783b */ /* 0x000fee0000000200 */
[----:B---3--:R-:W-:Y:S01]  /*1aeb0*/  HMMA.16816.F32 R4, R12, R44, R180 ;  /* 0x0000002c0c04723c */ /* 0x008fe200000018b4 */
[----:B------:R-:W-:Y:S01]  /*1aec0*/  MOV R192, R68 ;  /* 0x0000004400c07202 */ /* 0x000fe20000000f00 */
[----:B------:R-:W-:Y:S01]  /*1aed0*/  IMAD.MOV.U32 R193, RZ, RZ, R69 ;  /* 0x000000ffffc17224 */ /* 0x000fe200078e0045 */
[----:B------:R-:W-:Y:S01]  /*1aee0*/  MOV R194, R70 ;  /* 0x0000004600c27202 */ /* 0x000fe20000000f00 */
[----:B------:R-:W-:-:S04]  /*1aef0*/  IMAD.MOV.U32 R195, RZ, RZ, R71 ;  /* 0x000000ffffc37224 */ /* 0x000fc800078e0047 */
[C---:B-----5:R-:W-:Y:S08]  /*1af00*/  HMMA.16816.F32 R68, R12.reuse, R8, R196 ;  /* 0x000000080c44723c */ /* 0x060ff000000018c4 */
[----:B------:R-:W-:Y:S01]  /*1af10*/  HMMA.16816.F32 R60, R12, R10, R204 ;  /* 0x0000000a0c3c723c */ /* 0x000fe200000018cc */
[----:B------:R1:W2:Y:S02]  /*1af20*/  LDSM.16.M88.4 R8, [R221] ;  /* 0x00000000dd08783b */ /* 0x0002a40000000200 */
[----:B------:R-:W-:Y:S01]  /*1af30*/  MOV R183, R4 ;  /* 0x0000000400b77202 */ /* 0x000fe20000000f00 */
[----:B------:R-:W-:Y:S01]  /*1af40*/  IMAD.MOV.U32 R182, RZ, RZ, R5 ;  /* 0x000000ffffb67224 */ /* 0x000fe200078e0005 */
[----:B------:R-:W-:Y:S01]  /*1af50*/  MOV R181, R6 ;  /* 0x0000000600b57202 */ /* 0x000fe20000000f00 */
[----:B------:R-:W-:-:S02]  /*1af60*/  IMAD.MOV.U32 R180, RZ, RZ, R7 ;  /* 0x000000ffffb47224 */ /* 0x000fc400078e0007 */
[C---:B------:R-:W-:Y:S08]  /*1af70*/  HMMA.16816.F32 R4, R12.reuse, R46, R192 ;  /* 0x0000002e0c04723c */ /* 0x040ff000000018c0 */
[C---:B------:R-:W-:Y:S08]  /*1af80*/  HMMA.16816.F32 R124, R12.reuse, R40, R244 ;  /* 0x000000280c7c723c */ /* 0x040ff000000018f4 */
[----:B------:R-:W-:Y:S01]  /*1af90*/  HMMA.16816.F32 R76, R12, R16, R188 ;  /* 0x000000100c4c723c */ /* 0x000fe200000018bc */
[----:B------:R-:W-:Y:S01]  /*1afa0*/  MOV R188, R220 ;  /* 0x000000dc00bc7202 */ /* 0x000fe20000000f00 */
[----:B------:R-:W-:Y:S01]  /*1afb0*/  LDSM.16.M88.4 R16, [R65+0x3800] ;  /* 0x003800004110783b */ /* 0x000fe20000000200 */
[----:B-1----:R-:W-:Y:S01]  /*1afc0*/  MOV R221, R6 ;  /* 0x0000000600dd7202 */ /* 0x002fe20000000f00 */
[----:B------:R-:W-:-:S04]  /*1afd0*/  IMAD.MOV.U32 R220, RZ, RZ, R7 ;  /* 0x000000ffffdc7224 */ /* 0x000fc800078e0007 */
[C---:B------:R-:W-:Y:S01]  /*1afe0*/  HMMA.16816.F32 R244, R12.reuse, R32, R168 ;  /* 0x000000200cf4723c */ /* 0x040fe200000018a8 */
[----:B------:R-:W1:Y:S07]  /*1aff0*/  LDSM.16.M88.4 R32, [R65+0x4000] ;  /* 0x004000004120783b */ /* 0x000e6e0000000200 */
[----:B------:R-:W-:Y:S01]  /*1b000*/  HMMA.16816.F32 R128, R12, R42, R128 ;  /* 0x0000002a0c80723c */ /* 0x000fe20000001880 */
[----:B------:R-:W-:Y:S01]  /*1b010*/  MOV R13, R4 ;  /* 0x00000004000d7202 */ /* 0x000fe20000000f00 */
[----:B------:R-:W-:Y:S01]  /*1b020*/  IMAD.MOV.U32 R12, RZ, RZ, R5 ;  /* 0x000000ffff0c7224 */ /* 0x000fe200078e0005 */
[----:B------:R-:W-:Y:S01]  /*1b030*/  MOV R190, R133 ;  /* 0x0000008500be7202 */ /* 0x000fe20000000f00 */
[----:B------:R-:W3:Y:S01]  /*1b040*/  LDSM.16.M88.4 R4, [R65+0x4800] ;  /* 0x004800004104783b */ /* 0x000ee20000000200 */
[----:B------:R-:W-:-:S02]  /*1b050*/  IMAD.MOV.U32 R189, RZ, RZ, R211 ;  /* 0x000000ffffbd7224 */ /* 0x000fc400078e00d3 */
[----:B------:R-:W-:Y:S01]  /*1b060*/  IMAD.MOV.U32 R191, RZ, RZ, R132 ;  /* 0x000000ffffbf7224 */ /* 0x000fe200078e0084 */
[----:B------:R-:W-:Y:S01]  /*1b070*/  MOV R169, R64 ;  /* 0x0000004000a97202 */ /* 0x000fe20000000f00 */
[----:B------:R-:W-:Y:S01]  /*1b080*/  IMAD.MOV.U32 R170, RZ, RZ, R3 ;  /* 0x000000ffffaa7224 */ /* 0x000fe200078e0003 */
[----:B------:R-:W-:Y:S01]  /*1b090*/  MOV R171, R2 ;  /* 0x0000000200ab7202 */ /* 0x000fe20000000f00 */
[----:B------:R-:W-:Y:S01]  /*1b0a0*/  IMAD.MOV.U32 R168, RZ, RZ, R0 ;  /* 0x000000ffffa87224 */ /* 0x000fe200078e0000 */
[C---:B--2---:R-:W-:Y:S01]  /*1b0b0*/  HMMA.16816.F32 R232, R8.reuse, R22, R200 ;  /* 0x0000001608e8723c */ /* 0x044fe200000018c8 */
[----:B------:R-:W-:Y:S07]  /*1b0c0*/  LDSM.16.M88.4 R40, [R65+0x5000] ;  /* 0x005000004128783b */ /* 0x000fee0000000200 */
[C---:B------:R-:W-:Y:S08]  /*1b0d0*/  HMMA.16816.F32 R44, R8.reuse, R28, R188 ;  /* 0x0000001c082c723c */ /* 0x040ff000000018bc */
[C---:B------:R-:W-:Y:S08]  /*1b0e0*/  HMMA.16816.F32 R28, R8.reuse, R30, R248 ;  /* 0x0000001e081c723c */ /* 0x040ff000000018f8 */
[----:B------:R-:W-:Y:S03]  /*1b0f0*/  HMMA.16816.F32 R248, R8, R24, R240 ;  /* 0x0000001808f8723c */ /* 0x000fe600000018f0 */
[----:B------:R-:W-:Y:S01]  /*1b100*/  MOV R64, R44 ;  /* 0x0000002c00407202 */ /* 0x000fe20000000f00 */
[----:B------:R-:W-:Y:S01]  /*1b110*/  IMAD.MOV.U32 R3, RZ, RZ, R45 ;  /* 0x000000ffff037224 */ /* 0x000fe200078e002d */
[----:B------:R-:W-:Y:S01]  /*1b120*/  MOV R2, R46 ;  /* 0x0000002e00027202 */ /* 0x000fe20000000f00 */
[----:B------:R-:W-:-:S02]  /*1b130*/  IMAD.MOV.U32 R0, RZ, RZ, R47 ;  /* 0x000000ffff007224 */ /* 0x000fc400078e002f */
[C---:B------:R-:W-:Y:S01]  /*1b140*/  HMMA.16816.F32 R240, R8.reuse, R26, R236 ;  /* 0x0000001a08f0723c */ /* 0x040fe200000018ec */
[----:B------:R-:W2:Y:S02]  /*1b150*/  LDSM.16.M88.4 R44, [R65+0x5800] ;  /* 0x00580000412c783b */ /* 0x000ea40000000200 */
[----:B------:R-:W-:Y:S01]  /*1b160*/  MOV R211, R28 ;  /* 0x0000001c00d37202 */ /* 0x000fe20000000f00 */
[----:B------:R-:W-:Y:S01]  /*1b170*/  IMAD.MOV.U32 R133, RZ, RZ, R29 ;  /* 0x000000ffff857224 */ /* 0x000fe200078e001d */
[----:B------:R-:W-:Y:S01]  /*1b180*/  MOV R132, R30 ;  /* 0x0000001e00847202 */ /* 0x000fe20000000f00 */
[----:B------:R-:W-:Y:S01]  /*1b190*/  IMAD.MOV.U32 R84, RZ, RZ, R31 ;  /* 0x000000ffff547224 */ /* 0x000fe200078e001f */
[----:B------:R-:W-:Y:S01]  /*1b1a0*/  LDSM.16.M88.4 R24, [R65+0x6800] ;  /* 0x006800004118783b */ /* 0x000fe20000000200 */
[C---:B-1----:R-:W-:Y:S01]  /*1b1b0*/  HMMA.16816.F32 R204, R8.reuse, R32, R116 ;  /* 0x0000002008cc723c */ /* 0x042fe20000001874 */
[----:B------:R-:W-:Y:S01]  /*1b1c0*/  MOV R32, R183 ;  /* 0x000000b700207202 */ /* 0x000fe20000000f00 */
[----:B------:R-:W-:Y:S01]  /*1b1d0*/  IMAD.MOV.U32 R33, RZ, RZ, R182 ;  /* 0x000000ffff217224 */ /* 0x000fe200078e00b6 */
[----:B------:R-:W-:Y:S01]  /*1b1e0*/  MOV R116, R181 ;  /* 0x000000b500747202 */ /* 0x000fe20000000f00 */
[----:B------:R-:W-:Y:S01]  /*1b1f0*/  IMAD.MOV.U32 R117, RZ, RZ, R180 ;  /* 0x000000ffff757224 */ /* 0x000fe200078e00b4 */
[----:B------:R-:W1:Y:S03]  /*1b200*/  LDSM.16.M88.4 R28, [R65+0x6000] ;  /* 0x00600000411c783b */ /* 0x000e660000000200 */
[C---:B------:R-:W-:Y:S01]  /*1b210*/  HMMA.16816.F32 R236, R8.reuse, R20, R212 ;  /* 0x0000001408ec723c */ /* 0x040fe200000018d4 */
[----:B------:R-:W4:Y:S07]  /*1b220*/  LDSM.16.M88.4 R20, [R65+0x7000] ;  /* 0x007000004114783b */ /* 0x000f2e0000000200 */
[C---:B---3--:R-:W-:Y:S08]  /*1b230*/  HMMA.16816.F32 R188, R8.reuse, R4, R56 ;  /* 0x0000000408bc723c */ /* 0x048ff00000001838 */
[----:B------:R-:W-:Y:S01]  /*1b240*/  HMMA.16816.F32 R180, R8, R6, R52 ;  /* 0x0000000608b4723c */ /* 0x000fe20000001834 */
[----:B------:R-:W3:Y:S01]  /*1b250*/  LDSM.16.M88.4 R4, [R65+0x8800] ;  /* 0x008800004104783b */ /* 0x000ee20000000200 */
[----:B------:R-:W-:Y:S01]  /*1b260*/  MOV R118, R13 ;  /* 0x0000000d00767202 */ /* 0x000fe20000000f00 */
[----:B------:R-:W-:-:S02]  /*1b270*/  IMAD.MOV.U32 R119, RZ, RZ, R12 ;  /* 0x000000ffff777224 */ /* 0x000fc400078e000c */
[----:B------:R-:W5:Y:S03]  /*1b280*/  LDSM.16.M88.4 R12, [R65+0x8000] ;  /* 0x00800000410c783b */ /* 0x000f660000000200 */
[----:B------:R-:W-:Y:S01]  /*1b290*/  HMMA.16816.F32 R212, R8, R18, R172 ;  /* 0x0000001208d4723c */ /* 0x000fe200000018ac */
[----:B------:R-:W-:Y:S01]  /*1b2a0*/  MOV R56, R32 ;  /* 0x0000002000387202 */ /* 0x000fe20000000f00 */
[----:B------:R-:W-:-:S06]  /*1b2b0*/  IMAD.MOV.U32 R57, RZ, RZ, R33 ;  /* 0x000000ffff397224 */ /* 0x000fcc00078e0021 */
[C---:B------:R-:W-:Y:S01]  /*1b2c0*/  HMMA.16816.F32 R216, R8.reuse, R16, R184 ;  /* 0x0000001008d8723c */ /* 0x040fe200000018b8 */
[----:B------:R-:W-:Y:S07]  /*1b2d0*/  LDSM.16.M88.4 R16, [R65+0x7800] ;  /* 0x007800004110783b */ /* 0x000fee0000000200 */
[C---:B--2---:R-:W-:Y:S08]  /*1b2e0*/  HMMA.16816.F32 R200, R8.reuse, R44, R104 ;  /* 0x0000002c08c8723c */ /* 0x044ff00000001868 */
[C---:B-1----:R-:W-:Y:S08]  /*1b2f0*/  HMMA.16816.F32 R172, R8.reuse, R28, R100 ;  /* 0x0000001c08ac723c */ /* 0x042ff00000001864 */
[C---:B------:R-:W-:Y:S01]  /*1b300*/  HMMA.16816.F32 R196, R8.reuse, R34, R112 ;  /* 0x0000002208c4723c */ /* 0x040fe20000001870 */
[----:B------:R-:W-:Y:S01]  /*1b310*/  MOV R112, R179 ;  /* 0x000000b300707202 */ /* 0x000fe20000000f00 */
[----:B------:R-:W-:Y:S01]  /*1b320*/  IMAD.MOV.U32 R113, RZ, RZ, R178 ;  /* 0x000000ffff717224 */ /* 0x000fe200078e00b2 */
[----:B------:R-:W-:Y:S01]  /*1b330*/  MOV R114, R177 ;  /* 0x000000b100727202 */ /* 0x000fe20000000f00 */
[----:B------:R-:W-:Y:S01]  /*1b340*/  IMAD.MOV.U32 R115, RZ, RZ, R176 ;  /* 0x000000ffff737224 */ /* 0x000fe200078e00b0 */
[----:B------:R-:W-:Y:S03]  /*1b350*/  LDSM.16.M88.4 R32, [R86+0x2000] ;  /* 0x002000005620783b */ /* 0x000fe60000000200 */
[C---:B------:R-:W-:Y:S01]  /*1b360*/  HMMA.16816.F32 R184, R8.reuse, R46, R88 ;  /* 0x0000002e08b8723c */ /* 0x040fe20000001858 */
[----:B------:R-:W1:Y:S07]  /*1b370*/  LDSM.16.M88.4 R44, [R65+0x9800] ;  /* 0x00980000412c783b */ /* 0x000e6e0000000200 */
[C---:B----4-:R-:W-:Y:S08]  /*1b380*/  HMMA.16816.F32 R104, R8.reuse, R20, R76 ;  /* 0x000000140868723c */ /* 0x050ff0000000184c */
[C---:B------:R-:W-:Y:S08]  /*1b390*/  HMMA.16816.F32 R100, R8.reuse, R22, R72 ;  /* 0x000000160864723c */ /* 0x040ff00000001848 */
[C---:B------:R-:W-:Y:S08]  /*1b3a0*/  HMMA.16816.F32 R192, R8.reuse, R42, R92 ;  /* 0x0000002a08c0723c */ /* 0x040ff0000000185c */
[C---:B------:R-:W-:Y:S01]  /*1b3b0*/  HMMA.16816.F32 R168, R8.reuse, R30, R168 ;  /* 0x0000001e08a8723c */ /* 0x040fe200000018a8 */
[----:B------:R-:W-:Y:S01]  /*1b3c0*/  LDSM.16.M88.4 R28, [R86+0x2800] ;  /* 0x00280000561c783b */ /* 0x000fe20000000200 */
[----:B------:R-:W-:Y:S01]  /*1b3d0*/  MOV R58, R116 ;  /* 0x00000074003a7202 */ /* 0x000fe20000000f00 */
[----:B------:R-:W-:Y:S01]  /*1b3e0*/  IMAD.MOV.U32 R59, RZ, RZ, R117 ;  /* 0x000000ffff3b7224 */ /* 0x000fe200078e0075 */
[----:B------:R-:W-:Y:S01]  /*1b3f0*/  MOV R52, R118 ;  /* 0x0000007600347202 */ /* 0x000fe20000000f00 */
[----:B------:R-:W-:Y:S01]  /*1b400*/  IMAD.MOV.U32 R53, RZ, RZ, R119 ;  /* 0x000000ffff357224 */ /* 0x000fe200078e0077 */
[----:B------:R-:W-:Y:S01]  /*1b410*/  MOV R54, R221 ;  /* 0x000000dd00367202 */ /* 0x000fe20000000f00 */
[----:B------:R-:W-:Y:S01]  /*1b420*/  IMAD.MOV.U32 R55, RZ, RZ, R220 ;  /* 0x000000ffff377224 */ /* 0x000fe200078e00dc */
[C---:B---3--:R-:W-:Y:S01]  /*1b430*/  HMMA.16816.F32 R76, R8.reuse, R4, R124 ;  /* 0x00000004084c723c */ /* 0x048fe2000000187c */
[----:B------:R-:W-:Y:S07]  /*1b440*/  LDSM.16.M88.4 R20, [R86+0x3800] ;  /* 0x003800005614783b */ /* 0x000fee0000000200 */
[C---:B------:R-:W-:Y:S01]  /*1b450*/  HMMA.16816.F32 R72, R8.reuse, R6, R128 ;  /* 0x000000060848723c */ /* 0x040fe20000001880 */
[----:B------:R-:W2:Y:S07]  /*1b460*/  LDSM.16.M88.4 R4, [R39] ;  /* 0x000000002704783b */ /* 0x000eae0000000200 */
[----:B------:R-:W-:Y:S01]  /*1b470*/  HMMA.16816.F32 R176, R8, R40, R48 ;  /* 0x0000002808b0723c */ /* 0x000fe20000001830 */
[----:B------:R-:W3:Y:S01]  /*1b480*/  LDSM.16.M88.4 R40, [R65+0x9000] ;  /* 0x009000004128783b */ /* 0x000ee20000000200 */
[----:B------:R-:W-:Y:S01]  /*1b490*/  MOV R48, R112 ;  /* 0x0000007000307202 */ /* 0x000fe20000000f00 */
[----:B------:R-:W-:Y:S01]  /*1b4a0*/  IMAD.MOV.U32 R49, RZ, RZ, R113 ;  /* 0x000000ffff317224 */ /* 0x000fe200078e0071 */
[----:B------:R-:W-:Y:S01]  /*1b4b0*/  MOV R50, R114 ;  /* 0x0000007200327202 */ /* 0x000fe20000000f00 */
[----:B------:R-:W-:-:S03]  /*1b4c0*/  IMAD.MOV.U32 R51, RZ, RZ, R115 ;  /* 0x000000ffff337224 */ /* 0x000fc600078e0073 */
[C---:B------:R-:W-:Y:S08]  /*1b4d0*/  HMMA.16816.F32 R116, R8.reuse, R24, R96 ;  /* 0x000000180874723c */ /* 0x040ff00000001860 */
[C---:B------:R-:W-:Y:S01]  /*1b4e0*/  HMMA.16816.F32 R112, R8.reuse, R26, R80 ;  /* 0x0000001a0870723c */ /* 0x040fe20000001850 */
[----:B------:R-:W4:Y:S07]  /*1b4f0*/  LDSM.16.M88.4 R24, [R86+0x3000] ;  /* 0x003000005618783b */ /* 0x000f2e0000000200 */
[----:B-----5:R-:W-:Y:S01]  /*1b500*/  HMMA.16816.F32 R80, R8, R14, R120 ;  /* 0x0000000e0850723c */ /* 0x020fe20000001878 */
        /* <DEDUP_REMOVED lines=10> */
[C---:B-1----:R-:W-:Y:S08]  /*1b5b0*/  HMMA.16816.F32 R56, R8.reuse, R44, R56 ;  /* 0x0000002c0838723c */ /* 0x042ff00000001838 */
[C---:B------:R-:W-:Y:S08]  /*1b5c0*/  HMMA.16816.F32 R52, R8.reuse, R46, R52 ;  /* 0x0000002e0834723c */ /* 0x040ff00000001834 */
[C---:B------:R-:W-:Y:S08]  /*1b5d0*/  HMMA.16816.F32 R96, R8.reuse, R16, R68 ;  /* 0x000000100860723c */ /* 0x040ff00000001844 */
[----:B------:R-:W-:Y:S01]  /*1b5e0*/  HMMA.16816.F32 R92, R8, R18, R60 ;  /* 0x00000012085c723c */ /* 0x000fe2000000183c */
[----:B------:R-:W1:Y:S07]  /*1b5f0*/  LDSM.16.M88.4 R16, [R86+0x4000] ;  /* 0x004000005610783b */ /* 0x000e6e0000000200 */
[----:B--2---:R-:W-:Y:S08]  /*1b600*/  HMMA.16816.F32 R44, R4, R32, R120 ;  /* 0x00000020042c723c */ /* 0x004ff00000001878 */
[C---:B---3--:R-:W-:Y:S08]  /*1b610*/  HMMA.16816.F32 R68, R8.reuse, R40, R244 ;  /* 0x000000280844723c */ /* 0x048ff000000018f4 */
[----:B------:R-:W-:Y:S01]  /*1b620*/  HMMA.16816.F32 R60, R8, R42, R48 ;  /* 0x0000002a083c723c */ /* 0x000fe20000001830 */
[----:B------:R-:W-:Y:S07]  /*1b630*/  LDSM.16.M88.4 R48, [R86+0x5000] ;  /* 0x005000005630783b */ /* 0x000fee0000000200 */
[C---:B------:R-:W-:Y:S08]  /*1b640*/  HMMA.16816.F32 R40, R4.reuse, R34, R108 ;  /* 0x000000220428723c */ /* 0x040ff0000000186c */
[C---:B------:R-:W-:Y:S01]  /*1b650*/  HMMA.16816.F32 R8, R4.reuse, R28, R248 ;  /* 0x0000001c0408723c */ /* 0x040fe200000018f8 */
[----:B------:R-:W-:Y:S04]  /*1b660*/  STL.64 [R1+0x150], R44 ;  /* 0x0001502c01007387 */ /* 0x000fe80000100a00 */
[----:B------:R-:W-:Y:S03]  /*1b670*/  STL.64 [R1+0x158], R46 ;  /* 0x0001582e01007387 */ /* 0x000fe60000100a00 */
[C---:B------:R-:W-:Y:S01]  /*1b680*/  HMMA.16816.F32 R32, R4.reuse, R30, R240 ;  /* 0x0000001e0420723c */ /* 0x040fe200000018f0 */
[----:B------:R-:W2:Y:S04]  /*1b690*/  LDSM.16.M88.4 R44, [R86+0x5800] ;  /* 0x00580000562c783b */ /* 0x000ea80000000200 */
[----:B------:R-:W-:Y:S03]  /*1b6a0*/  STL.64 [R1+0x140], R40 ;  /* 0x0001402801007387 */ /* 0x000fe60000100a00 */
[C---:B----4-:R-:W-:Y:S01]  /*1b6b0*/  HMMA.16816.F32 R28, R4.reuse, R24, R236 ;  /* 0x00000018041c723c */ /* 0x050fe200000018ec */
[----:B------:R-:W-:Y:S04]  /*1b6c0*/  STL.64 [R1+0x148], R42 ;  /* 0x0001482a01007387 */ /* 0x000fe80000100a00 */
[----:B------:R-:W-:Y:S04]  /*1b6d0*/  STL.64 [R1+0x130], R8 ;  /* 0x0001300801007387 */ /* 0x000fe80000100a00 */
[----:B------:R3:W-:Y:S04]  /*1b6e0*/  STL.64 [R1+0x138], R10 ;  /* 0x0001380a01007387 */ /* 0x0007e80000100a00 */
[----:B------:R-:W-:Y:S04]  /*1b6f0*/  STL.64 [R1+0x120], R32 ;  /* 0x0001202001007387 */ /* 0x000fe80000100a00 */
[----:B------:R-:W-:Y:S04]  /*1b700*/  STL.64 [R1+0x128], R34 ;  /* 0x0001282201007387 */ /* 0x000fe80000100a00 */
[----:B------:R-:W-:Y:S01]  /*1b710*/  LDSM.16.M88.4 R40, [R86+0x6000] ;  /* 0x006000005628783b */ /* 0x000fe20000000200 */
[C---:B---3--:R-:W-:Y:S03]  /*1b720*/  HMMA.16816.F32 R8, R4.reuse, R26, R232 ;  /* 0x0000001a0408723c */ /* 0x048fe600000018e8 */
[----:B------:R-:W-:Y:S04]  /*1b730*/  STL.64 [R1+0x110], R28 ;  /* 0x0001101c01007387 */ /* 0x000fe80000100a00 */
[----:B------:R-:W-:Y:S01]  /*1b740*/  STL.64 [R1+0x118], R30 ;  /* 0x0001181e01007387 */ /* 0x000fe20000100a00 */
[C---:B------:R-:W-:Y:S03]  /*1b750*/  HMMA.16816.F32 R24, R4.reuse, R20, R216 ;  /* 0x000000140418723c */ /* 0x040fe600000018d8 */
[----:B------:R-:W3:Y:S04]  /*1b760*/  LDSM.16.M88.4 R32, [R86+0x6800] ;  /* 0x006800005620783b */ /* 0x000ee80000000200 */
[----:B------:R-:W4:Y:S01]  /*1b770*/  LDSM.16.M88.4 R28, [R86+0x7000] ;  /* 0x00700000561c783b */ /* 0x000f220000000200 */
[C---:B------:R-:W-:Y:S03]  /*1b780*/  HMMA.16816.F32 R20, R4.reuse, R22, R212 ;  /* 0x000000160414723c */ /* 0x040fe600000018d4 */
[----:B------:R-:W-:Y:S04]  /*1b790*/  STL.64 [R1+0x100], R8 ;  /* 0x0001000801007387 */ /* 0x000fe80000100a00 */
[----:B------:R1:W-:Y:S04]  /*1b7a0*/  STL.64 [R1+0x108], R10 ;  /* 0x0001080a01007387 */ /* 0x0003e80000100a00 */
[----:B------:R-:W-:Y:S04]  /*1b7b0*/  STL.64 [R1+0xf0], R24 ;  /* 0x0000f01801007387 */ /* 0x000fe80000100a00 */
[----:B------:R-:W-:Y:S01]  /*1b7c0*/  STL.64 [R1+0xf8], R26 ;  /* 0x0000f81a01007387 */ /* 0x000fe20000100a00 */
[C---:B-1----:R-:W-:Y:S03]  /*1b7d0*/  HMMA.16816.F32 R8, R4.reuse, R16, R204 ;  /* 0x000000100408723c */ /* 0x042fe600000018cc */
[----:B------:R-:W-:Y:S04]  /*1b7e0*/  STL.64 [R1+0xe0], R20 ;  /* 0x0000e01401007387 */ /* 0x000fe80000100a00 */
[----:B------:R-:W-:Y:S01]  /*1b7f0*/  STL.64 [R1+0xe8], R22 ;  /* 0x0000e81601007387 */ /* 0x000fe20000100a00 */
[C---:B------:R-:W-:Y:S03]  /*1b800*/  HMMA.16816.F32 R16, R4.reuse, R18, R196 ;  /* 0x000000120410723c */ /* 0x040fe600000018c4 */
[----:B------:R-:W1:Y:S04]  /*1b810*/  LDSM.16.M88.4 R24, [R86+0x7800] ;  /* 0x007800005618783b */ /* 0x000e680000000200 */
[----:B------:R-:W5:Y:S04]  /*1b820*/  LDSM.16.M88.4 R20, [R86+0x8000] ;  /* 0x008000005614783b */ /* 0x000f680000000200 */
[----:B------:R-:W-:Y:S04]  /*1b830*/  STL.64 [R1+0xd0], R8 ;  /* 0x0000d00801007387 */ /* 0x000fe80000100a00 */
[----:B------:R3:W-:Y:S04]  /*1b840*/  STL.64 [R1+0xd8], R10 ;  /* 0x0000d80a01007387 */ /* 0x0007e80000100a00 */
[----:B------:R-:W-:Y:S04]  /*1b850*/  STL.64 [R1+0xc0], R16 ;  /* 0x0000c01001007387 */ /* 0x000fe80000100a00 */
[----:B------:R-:W-:Y:S01]  /*1b860*/  STL.64 [R1+0xc8], R18 ;  /* 0x0000c81201007387 */ /* 0x000fe20000100a00 */
[C---:B--2---:R-:W-:Y:S03]  /*1b870*/  HMMA.16816.F32 R108, R4.reuse, R44, R200 ;  /* 0x0000002c046c723c */ /* 0x044fe600000018c8 */
[----:B------:R-:W2:Y:S05]  /*1b880*/  LDSM.16.M88.4 R16, [R86+0x8800] ;  /* 0x008800005610783b */ /* 0x000eaa0000000200 */
[C---:B---3--:R-:W-:Y:S08]  /*1b890*/  HMMA.16816.F32 R8, R4.reuse, R12, R188 ;  /* 0x0000000c0408723c */ /* 0x048ff000000018bc */
[C---:B------:R-:W-:Y:S11]  /*1b8a0*/  HMMA.16816.F32 R12, R4.reuse, R14, R180 ;  /* 0x0000000e040c723c */ /* 0x040ff600000018b4 */
[----:B------:R-:W-:Y:S04]  /*1b8b0*/  STL.64 [R1+0xb0], R8 ;  /* 0x0000b00801007387 */ /* 0x000fe80000100a00 */
[----:B------:R3:W-:Y:S04]  /*1b8c0*/  STL.64 [R1+0xb8], R10 ;  /* 0x0000b80a01007387 */ /* 0x0007e80000100a00 */
[----:B------:R-:W-:Y:S04]  /*1b8d0*/  STL.64 [R1+0xa0], R12 ;  /* 0x0000a00c01007387 */ /* 0x000fe80000100a00 */
[----:B------:R-:W-:Y:S04]  /*1b8e0*/  STL.64 [R1+0xa8], R14 ;  /* 0x0000a80e01007387 */ /* 0x000fe80000100a00 */
[----:B------:R-:W2:Y:S01]  /*1b8f0*/  LDSM.16.M88.4 R12, [R86+0x9000] ;  /* 0x00900000560c783b */ /* 0x000ea20000000200 */
[C---:B---3--:R-:W-:Y:S08]  /*1b900*/  HMMA.16816.F32 R8, R4.reuse, R48, R176 ;  /* 0x000000300408723c */ /* 0x048ff000000018b0 */
[C---:B------:R-:W-:Y:S11]  /*1b910*/  HMMA.16816.F32 R48, R4.reuse, R50, R192 ;  /* 0x000000320430723c */ /* 0x040ff600000018c0 */
[----:B------:R-:W-:Y:S04]  /*1b920*/  STL.64 [R1+0x90], R8 ;  /* 0x0000900801007387 */ /* 0x000fe80000100a00 */
[----:B------:R-:W-:Y:S04]  /*1b930*/  STL.64 [R1+0x98], R10 ;  /* 0x0000980a01007387 */ /* 0x000fe80000100a00 */
[----:B------:R-:W-:Y:S04]  /*1b940*/  STL.64 [R1+0x80], R48 ;  /* 0x0000803001007387 */ /* 0x000fe80000100a00 */
[----:B------:R3:W-:Y:S04]  /*1b950*/  STL.64 [R1+0x88], R50 ;  /* 0x0000883201007387 */ /* 0x0007e80000100a00 */
[----:B------:R-:W2:Y:S01]  /*1b960*/  LDSM.16.M88.4 R8, [R86+0x9800] ;  /* 0x009800005608783b */ /* 0x000ea20000000200 */
[----:B------:R-:W-:Y:S03]  /*1b970*/  HMMA.16816.F32 R248, R4, R32, R116 ;  /* 0x0000002004f8723c */ /* 0x000fe60000001874 */
[----:B------:R1:W-:Y:S01]  /*1b980*/  STL.64 [R1+0x70], R108 ;  /* 0x0000706c01007387 */ /* 0x0003e20000100a00 */
[----:B------:R-:W-:-:S04]  /*1b990*/  DEPBAR.LE SB0, 0x0 ;  /* 0x000080000000791a */ /* 0x000fc80000000000 */
[C---:B---3--:R-:W-:Y:S08]  /*1b9a0*/  HMMA.16816.F32 R48, R4.reuse, R46, R184 ;  /* 0x0000002e0430723c */ /* 0x048ff000000018b8 */
[C---:B------:R-:W-:Y:S08]  /*1b9b0*/  HMMA.16816.F32 R44, R4.reuse, R40, R172 ;  /* 0x00000028042c723c */ /* 0x040ff000000018ac */
[----:B------:R-:W-:Y:S01]  /*1b9c0*/  HMMA.16816.F32 R40, R4, R42, R168 ;  /* 0x0000002a0428723c */ /* 0x000fe200000018a8 */
[----:B------:R3:W-:Y:S04]  /*1b9d0*/  STL.64 [R1+0x78], R110 ;  /* 0x0000786e01007387 */ /* 0x0007e80000100a00 */
[----:B------:R3:W-:Y:S04]  /*1b9e0*/  STL.64 [R1+0x60], R48 ;  /* 0x0000603001007387 */ /* 0x0007e80000100a00 */
[----:B------:R3:W-:Y:S04]  /*1b9f0*/  STL.64 [R1+0x68], R50 ;  /* 0x0000683201007387 */ /* 0x0007e80000100a00 */
[----:B------:R3:W-:Y:S01]  /*1ba00*/  STL.64 [R1+0x10], R44 ;  /* 0x0000102c01007387 */ /* 0x0007e20000100a00 */
[----:B------:R-:W-:-:S03]  /*1ba10*/  IADD3 R32, PT, PT, R210, -0x2, RZ ;  /* 0xfffffffed2207810 */ /* 0x000fc60007ffe0ff */
[----:B------:R3:W-:Y:S04]  /*1ba20*/  STL.64 [R1+0x18], R46 ;  /* 0x0000182e01007387 */ /* 0x0007e80000100a00 */
[----:B------:R3:W-:Y:S04]  /*1ba30*/  STL.64 [R1], R40 ;  /* 0x0000002801007387 */ /* 0x0007e80000100a00 */
[----:B------:R3:W-:Y:S01]  /*1ba40*/  STL.64 [R1+0x8], R42 ;  /* 0x0000082a01007387 */ /* 0x0007e20000100a00 */
[----:B------:R-:W-:Y:S01]  /*1ba50*/  ISETP.GT.AND P0, PT, R32, R222, PT ;  /* 0x000000de2000720c */ /* 0x000fe20003f04270 */
[C---:B------:R-:W-:Y:S01]  /*1ba60*/  HMMA.16816.F32 R244, R4.reuse, R34, R112 ;  /* 0x0000002204f4723c */ /* 0x040fe20000001870 */
[----:B------:R-:W-:Y:S07]  /*1ba70*/  BSSY.RECONVERGENT B1, `(.L_x_6480) ;  /* 0x000009a000017945 */ /* 0x000fee0003800200 */
[C---:B----4-:R-:W-:Y:S08]  /*1ba80*/  HMMA.16816.F32 R240, R4.reuse, R28, R104 ;  /* 0x0000001c04f0723c */ /* 0x050ff00000001868 */
[C---:B------:R-:W-:Y:S08]  /*1ba90*/  HMMA.16816.F32 R236, R4.reuse, R30, R100 ;  /* 0x0000001e04ec723c */ /* 0x040ff00000001864 */
[C---:B-1----:R-:W-:Y:S08]  /*1baa0*/  HMMA.16816.F32 R216, R4.reuse, R24, R96 ;  /* 0x0000001804d8723c */ /* 0x042ff00000001860 */
        /* <DEDUP_REMOVED lines=8> */
[----:B------:R-:W-:Y:S01]  /*1bb30*/  HMMA.16816.F32 R176, R4, R10, R52 ;  /* 0x0000000a04b0723c */ /* 0x000fe20000001834 */
[----:B------:R-:W-:Y:S06]  /*1bb40*/  BAR.SYNC.DEFER_BLOCKING 0x0 ;  /* 0x0000000000007b1d */ /* 0x000fec0000010000 */
[----:B---3--:R-:W-:-:S13]  /*1bb50*/  @!P0 BRA `(.L_x_6481) ;  /* 0x00000008002c8947 */ /* 0x008fda0003800000 */
        /* <DEDUP_REMOVED lines=72> */
.L_x_6483:
        /* <DEDUP_REMOVED lines=12> */
.L_x_6484:
[----:B------:R-:W-:Y:S05]  /*1c0a0*/  BSYNC.RECONVERGENT B0 ;  /* 0x0000000000007941 */ /* 0x000fea0003800200 */
.L_x_6482:
[----:B------:R-:W1:Y:S04]  /*1c0b0*/  LDL R6, [R1+0x38] ;  /* 0x0000380001067983 */ /* 0x000e680000100800 */
[----:B------:R-:W3:Y:S01]  /*1c0c0*/  LDL R7, [R1+0x34] ;  /* 0x0000340001077983 */ /* 0x000ee20000100800 */
[C---:B------:R-:W-:Y:S01]  /*1c0d0*/  IMAD.SHL.U32 R14, R230.reuse, 0x20, RZ ;  /* 0x00000020e60e7824 */ /* 0x040fe200078e00ff */
[----:B------:R-:W-:-:S04]  /*1c0e0*/  SHF.L.U64.HI R0, R230, 0x5, R231 ;  /* 0x00000005e6007819 */ /* 0x000fc800000102e7 */
[----:B-1----:R-:W-:-:S04]  /*1c0f0*/  IADD3 R4, P0, PT, R14, R6, RZ ;  /* 0x000000060e047210 */ /* 0x002fc80007f1e0ff */
[-C--:B------:R-:W-:Y:S01]  /*1c100*/  IADD3 R2, P1, PT, R4, R14.reuse, RZ ;  /* 0x0000000e04027210 */ /* 0x080fe20007f3e0ff */
[----:B---3--:R-:W-:Y:S01]  /*1c110*/  IMAD.X R5, R0, 0x1, R7, P0 ;  /* 0x0000000100057824 */ /* 0x008fe200000e0607 */
        /* <DEDUP_REMOVED lines=47> */
.L_x_6481:
[----:B------:R-:W-:Y:S05]  /*1c410*/  BSYNC.RECONVERGENT B1 ;  /* 0x0000000000017941 */ /* 0x000fea0003800200 */
.L_x_6480:
[----:B-1----:R-:W2:Y:S04]  /*1c420*/  LDL.LU R3, [R1+0x14c] ;  /* 0x00014c0001037983 */ /* 0x002ea80000300800 */
[----:B------:R-:W3:Y:S04]  /*1c430*/  LDL.LU R5, [R1+0x110] ;  /* 0x0001100001057983 */ /* 0x000ee80000300800 */
[----:B------:R-:W4:Y:S04]  /*1c440*/  LDL R0, [R1+0x50] ;  /* 0x0000500001007983 */ /* 0x000f280000100800 */
[----:B------:R-:W5:Y:S04]  /*1c450*/  LDL.LU R4, [R1+0x138] ;  /* 0x0001380001047983 */ /* 0x000f680000300800 */
[----:B------:R-:W2:Y:S04]  /*1c460*/  LDL.LU R33, [R1+0x164] ;  /* 0x0001640001217983 */ /* 0x000ea80000300800 */
[----:B------:R-:W5:Y:S04]  /*1c470*/  LDL.LU R7, [R1+0xfc] ;  /* 0x0000fc0001077983 */ /* 0x000f680000300800 */
[----:B------:R-:W5:Y:S04]  /*1c480*/  LDL.LU R17, [R1+0xf4] ;  /* 0x0000f40001117983 */ /* 0x000f680000300800 */
[----:B------:R-:W5:Y:S04]  /*1c490*/  LDL.LU R11, [R1+0x8] ;  /* 0x00000800010b7983 */ /* 0x000f680000300800 */
[----:B------:R-:W5:Y:S04]  /*1c4a0*/  LDL.LU R9, [R1+0x88] ;  /* 0x0000880001097983 */ /* 0x000f680000300800 */
[----:B------:R-:W5:Y:S04]  /*1c4b0*/  LDL.LU R19, [R1+0x84] ;  /* 0x0000840001137983 */ /* 0x000f680000300800 */
[----:B------:R-:W5:Y:S04]  /*1c4c0*/  LDL.LU R18, [R1] ;  /* 0x0000000001127983 */ /* 0x000f680000300800 */
        /* <DEDUP_REMOVED lines=16> */
[----:B------:R-:W3:Y:S04]  /*1c5d0*/  LDL.LU R16, [R1+0x104] ;  /* 0x0001040001107983 */ /* 0x000ee80000300800 */
[----:B------:R-:W5:Y:S04]  /*1c5e0*/  LDL.LU R15, [R1+0x100] ;  /* 0x00010000010f7983 */ /* 0x000f680000300800 */
[----:B------:R-:W5:Y:S04]  /*1c5f0*/  LDL.LU R6, [R1+0xd4] ;  /* 0x0000d40001067983 */ /* 0x000f680000300800 */
[----:B------:R-:W5:Y:S01]  /*1c600*/  LDL.LU R14, [R1+0x124] ;  /* 0x00012400010e7983 */ /* 0x000f620000300800 */
[----:B------:R-:W-:-:S04]  /*1c610*/  LOP3.LUT R2, R2, 0xfffff7ff, RZ, 0xc0, !PT ;  /* 0xfffff7ff02027812 */ /* 0x000fc800078ec0ff */
[----:B------:R-:W-:Y:S01]  /*1c620*/  @P2 LOP3.LUT R2, R2, 0x800, RZ, 0xfc, !PT ;  /* 0x0000080002022812 */ /* 0x000fe200078efcff */
[----:B----4-:R-:W-:Y:S02]  /*1c630*/  IMAD R0, R210, 0x100, R0 ;  /* 0x00000100d2007824 */ /* 0x010fe400078e0200 */
[----:B--2---:R-:W-:Y:S02]  /*1c640*/  IMAD.MOV.U32 R35, RZ, RZ, R33 ;  /* 0x000000ffff237224 */ /* 0x004fe400078e0021 */
[----:B---3--:R-:W-:Y:S02]  /*1c650*/  IMAD.MOV.U32 R34, RZ, RZ, R16 ;  /* 0x000000ffff227224 */ /* 0x008fe400078e0010 */
[----:B-----5:R-:W-:Y:S02]  /*1c660*/  IMAD.MOV.U32 R33, RZ, RZ, R15 ;  /* 0x000000ffff217224 */ /* 0x020fe400078e000f */
[----:B------:R-:W-:Y:S02]  /*1c670*/  IMAD.MOV.U32 R15, RZ, RZ, R5 ;  /* 0x000000ffff0f7224 */ /* 0x000fe400078e0005 */
[----:B------:R-:W2:Y:S01]  /*1c680*/  LDL.LU R5, [R1+0x148] ;  /* 0x0001480001057983 */ /* 0x000ea20000300800 */
[----:B------:R-:W-:Y:S01]  /*1c690*/  LOP3.LUT R180, R35, 0x200, R208, 0xf8, !PT ;  /* 0x0000020023b47812 */ /* 0x000fe200078ef8d0 */
[----:B------:R-:W-:-:S02]  /*1c6a0*/  IMAD.MOV.U32 R35, RZ, RZ, R33 ;  /* 0x000000ffff237224 */ /* 0x000fc400078e0021 */
[----:B------:R-:W3:Y:S01]  /*1c6b0*/  LDL.LU R33, [R1+0x128] ;  /* 0x0001280001217983 */ /* 0x000ee20000300800 */
[----:B------:R-:W-:Y:S02]  /*1c6c0*/  IMAD.MOV.U32 R16, RZ, RZ, R14 ;  /* 0x000000ffff107224 */ /* 0x000fe400078e000e */
[----:B------:R-:W-:Y:S01]  /*1c6d0*/  IMAD.MOV.U32 R38, RZ, RZ, R15 ;  /* 0x000000ffff267224 */ /* 0x000fe200078e000f */
[----:B------:R-:W4:Y:S01]  /*1c6e0*/  LDL.LU R40, [R1+0x120] ;  /* 0x0001200001287983 */ /* 0x000f220000300800 */
[----:B------:R-:W-:-:S03]  /*1c6f0*/  IMAD.MOV.U32 R14, RZ, RZ, R3 ;  /* 0x000000ffff0e7224 */ /* 0x000fc600078e0003 */
[----:B------:R-:W5:Y:S01]  /*1c700*/  LDL.LU R41, [R1+0x134] ;  /* 0x0001340001297983 */ /* 0x000f620000300800 */
[----:B------:R-:W-:-:S03]  /*1c710*/  IMAD.MOV.U32 R39, RZ, RZ, R16 ;  /* 0x000000ffff277224 */ /* 0x000fc600078e0010 */
[----:B------:R-:W3:Y:S04]  /*1c720*/  LDL.LU R42, [R1+0x130] ;  /* 0x00013000012a7983 */ /* 0x000ee80000300800 */
[----:B------:R-:W4:Y:S04]  /*1c730*/  LDL.LU R43, [R1+0x144] ;  /* 0x00014400012b7983 */ /* 0x000f280000300800 */
[----:B------:R-:W5:Y:S04]  /*1c740*/  LDL.LU R44, [R1+0x140] ;  /* 0x00014000012c7983 */ /* 0x000f680000300800 */
[----:B------:R-:W3:Y:S04]  /*1c750*/  LDL.LU R15, [R1+0x114] ;  /* 0x00011400010f7983 */ /* 0x000ee80000300800 */
[----:B------:R-:W4:Y:S01]  /*1c760*/  LDL.LU R36, [R1+0x154] ;  /* 0x0001540001247983 */ /* 0x000f220000300800 */
[----:B--2---:R-:W-:-:S03]  /*1c770*/  IMAD.MOV.U32 R16, RZ, RZ, R5 ;  /* 0x000000ffff107224 */ /* 0x004fc600078e0005 */
[----:B------:R-:W2:Y:S04]  /*1c780*/  LDL.LU R5, [R1+0x15c] ;  /* 0x00015c0001057983 */ /* 0x000ea80000300800 */
[----:B------:R-:W5:Y:S01]  /*1c790*/  LDL.LU R45, [R1+0x150] ;  /* 0x00015000012d7983 */ /* 0x000f620000300800 */
[C---:B------:R-:W-:Y:S02]  /*1c7a0*/  VIADD R3, R0.reuse, 0xfffffe00 ;  /* 0xfffffe0000037836 */ /* 0x040fe40000000000 */
[C---:B------:R-:W-:Y:S02]  /*1c7b0*/  VIADD R73, R0.reuse, 0xfffffe01 ;  /* 0xfffffe0100497836 */ /* 0x040fe40000000000 */
[C---:B------:R-:W-:Y:S01]  /*1c7c0*/  VIADD R72, R0.reuse, 0xfffffe08 ;  /* 0xfffffe0800487836 */ /* 0x040fe20000000000 */
[-C--:B------:R-:W-:Y:S01]  /*1c7d0*/  ISETP.GE.AND P1, PT, R3, R226.reuse, PT ;  /* 0x000000e20300720c */ /* 0x080fe20003f26270 */
[C---:B------:R-:W-:Y:S01]  /*1c7e0*/  VIADD R74, R0.reuse, 0xfffffe09 ;  /* 0xfffffe09004a7836 */ /* 0x040fe20000000000 */
[----:B------:R-:W-:Y:S01]  /*1c7f0*/  ISETP.GE.AND P0, PT, R73, R226, PT ;  /* 0x000000e24900720c */ /* 0x000fe20003f06270 */
[C---:B------:R-:W-:Y:S01]  /*1c800*/  VIADD R75, R0.reuse, 0xfffffe10 ;  /* 0xfffffe10004b7836 */ /* 0x040fe20000000000 */
        /* <DEDUP_REMOVED lines=59> */
[----:B------:R-:W-:Y:S01]  /*1cbc0*/  VIADD R171, R0, 0xfffffef9 ;  /* 0xfffffef900ab7836 */ /* 0x000fe20000000000 */
[C---:B------:R-:W-:Y:S02]  /*1cbd0*/  ISETP.GE.AND P6, PT, R3.reuse, R227, PT ;  /* 0x000000e30300720c */ /* 0x040fe40003fc6270 */
[----:B------:R-:W-:Y:S02]  /*1cbe0*/  ISETP.GE.AND P2, PT, R3, R228, PT ;  /* 0x000000e40300720c */ /* 0x000fe40003f46270 */
[----:B------:R-:W-:-:S02]  /*1cbf0*/  ISETP.GE.AND P4, PT, R72, R226, PT ;  /* 0x000000e24800720c */ /* 0x000fc40003f86270 */
[----:B----4-:R-:W-:Y:S01]  /*1cc00*/  FSEL R3, R36, -INF , P0 ;  /* 0xff80000024037808 */ /* 0x010fe20000000000 */
[----:B---3--:R-:W-:Y:S01]  /*1cc10*/  IMAD.MOV.U32 R36, RZ, RZ, R15 ;  /* 0x000000ffff247224 */ /* 0x008fe200078e000f */
[----:B------:R-:W-:Y:S02]  /*1cc20*/  ISETP.GE.AND P5, PT, R73, R225, PT ;  /* 0x000000e14900720c */ /* 0x000fe40003fa6270 */
[-C--:B------:R-:W-:Y:S02]  /*1cc30*/  ISETP.GE.AND P0, PT, R74, R226.reuse, PT ;  /* 0x000000e24a00720c */ /* 0x080fe40003f06270 */
[----:B------:R-:W-:Y:S02]  /*1cc40*/  FSEL R71, R3, -INF , !P5 ;  /* 0xff80000003477808 */ /* 0x000fe40006800000 */
[----:B------:R-:W-:Y:S02]  /*1cc50*/  FSEL R3, R43, -INF , P0 ;  /* 0xff8000002b037808 */ /* 0x000fe40000000000 */
[----:B------:R-:W-:-:S02]  /*1cc60*/  ISETP.GE.AND P0, PT, R76, R226, PT ;  /* 0x000000e24c00720c */ /* 0x000fc40003f06270 */
[----:B-----5:R-:W-:Y:S02]  /*1cc70*/  FSEL R0, R45, -INF , P1 ;  /* 0xff8000002d007808 */ /* 0x020fe40000800000 */
[----:B------:R-:W-:Y:S02]  /*1cc80*/  ISETP.GE.AND P1, PT, R72, R225, PT ;  /* 0x000000e14800720c */ /* 0x000fe40003f26270 */
[----:B------:R-:W-:Y:S02]  /*1cc90*/  FSEL R15, R0, -INF , !P3 ;  /* 0xff800000000f7808 */ /* 0x000fe40005800000 */
[----:B------:R-:W-:Y:S02]  /*1cca0*/  FSEL R0, R44, -INF , P4 ;  /* 0xff8000002c007808 */ /* 0x000fe40002000000 */
[----:B------:R-:W-:Y:S02]  /*1ccb0*/  ISETP.GE.AND P3, PT, R75, R226, PT ;  /* 0x000000e24b00720c */ /* 0x000fe40003f66270 */
[----:B------:R-:W-:-:S02]  /*1ccc0*/  FSEL R70, R0, -INF , !P1 ;  /* 0xff80000000467808 */ /* 0x000fc40004800000 */
[-C--:B------:R-:W-:Y:S02]  /*1ccd0*/  ISETP.GE.AND P4, PT, R74, R225.reuse, PT ;  /* 0x000000e14a00720c */ /* 0x080fe40003f86270 */
[----:B------:R-:W-:Y:S02]  /*1cce0*/  ISETP.GE.AND P1, PT, R75, R225, PT ;  /* 0x000000e14b00720c */ /* 0x000fe40003f26270 */
[----:B------:R-:W-:Y:S02]  /*1ccf0*/  FSEL R0, R42, -INF , P3 ;  /* 0xff8000002a007808 */ /* 0x000fe40001800000 */
[----:B------:R-:W-:Y:S02]  /*1cd00*/  ISETP.GE.AND P3, PT, R77, R226, PT ;  /* 0x000000e24d00720c */ /* 0x000fe40003f66270 */
[----:B------:R-:W-:Y:S02]  /*1cd10*/  FSEL R69, R3, -INF , !P4 ;  /* 0xff80000003457808 */ /* 0x000fe40006000000 */
[----:B------:R-:W-:-:S02]  /*1cd20*/  FSEL R68, R0, -INF , !P1 ;  /* 0xff80000000447808 */ /* 0x000fc40004800000 */
[-C--:B------:R-:W-:Y:S02]  /*1cd30*/  ISETP.GE.AND P4, PT, R76, R225.reuse, PT ;  /* 0x000000e14c00720c */ /* 0x080fe40003f86270 */
[----:B------:R-:W-:Y:S02]  /*1cd40*/  FSEL R3, R41, -INF , P0 ;  /* 0xff80000029037808 */ /* 0x000fe40000000000 */
[----:B------:R-:W-:Y:S02]  /*1cd50*/  ISETP.GE.AND P1, PT, R77, R225, PT ;  /* 0x000000e14d00720c */ /* 0x000fe40003f26270 */
[----:B------:R-:W-:Y:S02]  /*1cd60*/  FSEL R0, R40, -INF , P3 ;  /* 0xff80000028007808 */ /* 0x000fe40001800000 */
[-C--:B------:R-:W-:Y:S02]  /*1cd70*/  ISETP.GE.AND P0, PT, R78, R226.reuse, PT ;  /* 0x000000e24e00720c */ /* 0x080fe40003f06270 */
[----:B------:R-:W-:-:S02]  /*1cd80*/  ISETP.GE.AND P3, PT, R79, R226, PT ;  /* 0x000000e24f00720c */ /* 0x000fc40003f66270 */
[----:B------:R-:W-:Y:S02]  /*1cd90*/  FSEL R65, R3, -INF , !P4 ;  /* 0xff80000003417808 */ /* 0x000fe40006000000 */
[----:B------:R-:W-:Y:S02]  /*1cda0*/  FSEL R64, R0, -INF , !P1 ;  /* 0xff80000000407808 */ /* 0x000fe40004800000 */
[----:B------:R-:W-:Y:S02]  /*1cdb0*/  ISETP.GE.AND P4, PT, R78, R225, PT ;  /* 0x000000e14e00720c */ /* 0x000fe40003f86270 */
[----:B------:R-:W-:Y:S02]  /*1cdc0*/  FSEL R3, R39, -INF , P0 ;  /* 0xff80000027037808 */ /* 0x000fe40000000000 */
        /* <DEDUP_REMOVED lines=8> */
[----:B------:R-:W3:Y:S01]  /*1ce50*/  LDL.LU R20, [R1+0xf0] ;  /* 0x0000f00001147983 */ /* 0x000ee20000300800 */
[----:B------:R-:W-:Y:S02]  /*1ce60*/  IMAD.MOV.U32 R36, RZ, RZ, R34 ;  /* 0x000000ffff247224 */ /* 0x000fe400078e0022 */
[----:B------:R-:W-:Y:S02]  /*1ce70*/  IMAD.MOV.U32 R34, RZ, RZ, R30 ;  /* 0x000000ffff227224 */ /* 0x000fe400078e001e */
[----:B------:R-:W-:Y:S02]  /*1ce80*/  IMAD.MOV.U32 R30, RZ, RZ, R27 ;  /* 0x000000ffff1e7224 */ /* 0x000fe400078e001b */
[----:B------:R-:W-:Y:S02]  /*1ce90*/  IMAD.MOV.U32 R27, RZ, RZ, R19 ;  /* 0x000000ffff1b7224 */ /* 0x000fe400078e0013 */
[----:B------:R-:W-:Y:S02]  /*1cea0*/  IMAD.MOV.U32 R19, RZ, RZ, R18 ;  /* 0x000000ffff137224 */ /* 0x000fe400078e0012 */
[----:B------:R-:W-:-:S02]  /*1ceb0*/  IMAD.MOV.U32 R18, RZ, RZ, R17 ;  /* 0x000000ffff127224 */ /* 0x000fc400078e0011 */
[----:B------:R-:W-:Y:S02]  /*1cec0*/  IMAD.MOV.U32 R17, RZ, RZ, R7 ;  /* 0x000000ffff117224 */ /* 0x000fe400078e0007 */
[----:B------:R-:W4:Y:S01]  /*1ced0*/  LDL.LU R7, [R1+0x90] ;  /* 0x0000900001077983 */ /* 0x000f220000300800 */
[----:B------:R-:W-:Y:S02]  /*1cee0*/  ISETP.GE.AND P1, PT, R79, R225, PT ;  /* 0x000000e14f00720c */ /* 0x000fe40003f26270 */
[----:B------:R-:W-:Y:S01]  /*1cef0*/  ISETP.GE.AND P3, PT, R81, R226, PT ;  /* 0x000000e25100720c */ /* 0x000fe20003f66270 */
[----:B------:R-:W-:Y:S01]  /*1cf00*/  IMAD.MOV.U32 R50, RZ, RZ, R6 ;  /* 0x000000ffff327224 */ /* 0x000fe200078e0006 */
[----:B------:R-:W-:Y:S01]  /*1cf10*/  FSEL R62, R0, -INF , !P1 ;  /* 0xff800000003e7808 */ /* 0x000fe20004800000 */
[----:B------:R-:W5:Y:S01]  /*1cf20*/  LDL.LU R6, [R1+0x158] ;  /* 0x0001580001067983 */ /* 0x000f620000300800 */
[----:B------:R-:W-:Y:S01]  /*1cf30*/  FSEL R0, R38, -INF , P3 ;  /* 0xff80000026007808 */ /* 0x000fe20001800000 */
[----:B------:R-:W-:-:S02]  /*1cf40*/  IMAD.MOV.U32 R38, RZ, RZ, R34 ;  /* 0x000000ffff267224 */ /* 0x000fc400078e0022 */
[----:B------:R-:W2:Y:S01]  /*1cf50*/  LDL.LU R44, [R1+0xa4] ;  /* 0x0000a400012c7983 */ /* 0x000ea20000300800 */
[----:B------:R-:W-:-:S03]  /*1cf60*/  IMAD.MOV.U32 R34, RZ, RZ, R19 ;  /* 0x000000ffff227224 */ /* 0x000fc600078e0013 */
[----:B------:R-:W5:Y:S01]  /*1cf70*/  LDL.LU R49, [R1+0xc0] ;  /* 0x0000c00001317983 */ /* 0x000f620000300800 */
[----:B------:R-:W-:Y:S01]  /*1cf80*/  IMAD.MOV.U32 R41, RZ, RZ, R31 ;  /* 0x000000ffff297224 */ /* 0x000fe200078e001f */
[----:B------:R-:W-:Y:S01]  /*1cf90*/  ISETP.GE.AND P4, PT, R80, R225, PT ;  /* 0x000000e15000720c */ /* 0x000fe20003f86270 */
[----:B------:R-:W-:Y:S01]  /*1cfa0*/  IMAD.MOV.U32 R40, RZ, RZ, R27 ;  /* 0x000000ffff287224 */ /* 0x000fe200078e001b */
[----:B------:R-:W-:Y:S01]  /*1cfb0*/  ISETP.GE.AND P0, PT, R82, R226, PT ;  /* 0x000000e25200720c */ /* 0x000fe20003f06270 */
[----:B------:R-:W-:Y:S02]  /*1cfc0*/  IMAD.MOV.U32 R27, RZ, RZ, R17 ;  /* 0x000000ffff1b7224 */ /* 0x000fe400078e0011 */
[----:B------:R-:W-:Y:S01]  /*1cfd0*/  IMAD.MOV.U32 R54, RZ, RZ, R18 ;  /* 0x000000ffff367224 */ /* 0x000fe200078e0012 */
[----:B------:R-:W-:Y:S01]  /*1cfe0*/  FSEL R61, R3, -INF , !P4 ;  /* 0xff800000033d7808 */ /* 0x000fe20006000000 */
[----:B------:R-:W-:Y:S01]  /*1cff0*/  IMAD.MOV.U32 R45, RZ, RZ, R30 ;  /* 0x000000ffff2d7224 */ /* 0x000fe200078e001e */
[----:B------:R-:W-:Y:S01]  /*1d000*/  FSEL R3, R36, -INF , P0 ;  /* 0xff80000024037808 */ /* 0x000fe20000000000 */
[----:B------:R-:W-:-:S02]  /*1d010*/  IMAD.MOV.U32 R30, RZ, RZ, R28 ;  /* 0x000000ffff1e7224 */ /* 0x000fc400078e001c */
[----:B------:R-:W-:Y:S02]  /*1d020*/  IMAD.MOV.U32 R39, RZ, RZ, R35 ;  /* 0x000000ffff277224 */ /* 0x000fe400078e0023 */
[----:B---3--:R-:W-:Y:S02]  /*1d030*/  IMAD.MOV.U32 R55, RZ, RZ, R20 ;  /* 0x000000ffff377224 */ /* 0x008fe400078e0014 */
[----:B------:R-:W3:Y:S04]  /*1d040*/  LDL.LU R20, [R1+0x11c] ;  /* 0x00011c0001147983 */ /* 0x000ee80000300800 */
[----:B------:R-:W3:Y:S04]  /*1d050*/  LDL.LU R19, [R1+0x118] ;  /* 0x0001180001137983 */ /* 0x000ee80000300800 */
[----:B------:R-:W2:Y:S04]  /*1d060*/  LDL.LU R48, [R1+0xc4] ;  /* 0x0000c40001307983 */ /* 0x000ea80000300800 */
[----:B------:R-:W3:Y:S01]  /*1d070*/  LDL.LU R31, [R1+0xc8] ;  /* 0x0000c800011f7983 */ /* 0x000ee20000300800 */
[----:B----4-:R-:W-:-:S03]  /*1d080*/  IMAD.MOV.U32 R43, RZ, RZ, R7 ;  /* 0x000000ffff2b7224 */ /* 0x010fc600078e0007 */
[----:B------:R-:W4:Y:S04]  /*1d090*/  LDL.LU R47, [R1+0xb0] ;  /* 0x0000b000012f7983 */ /* 0x000f280000300800 */
[----:B------:R-:W3:Y:S04]  /*1d0a0*/  LDL.LU R17, [R1+0xec] ;  /* 0x0000ec0001117983 */ /* 0x000ee80000300800 */
[----:B------:R-:W3:Y:S04]  /*1d0b0*/  LDL.LU R18, [R1+0xe8] ;  /* 0x0000e80001127983 */ /* 0x000ee80000300800 */
[----:B------:R-:W5:Y:S04]  /*1d0c0*/  LDL.LU R46, [R1+0xb4] ;  /* 0x0000b400012e7983 */ /* 0x000f680000300800 */
[----:B------:R-:W3:Y:S04]  /*1d0d0*/  LDL.LU R7, [R1+0xb8] ;  /* 0x0000b80001077983 */ /* 0x000ee80000300800 */
[----:B------:R-:W3:Y:S04]  /*1d0e0*/  LDL.LU R28, [R1+0xdc] ;  /* 0x0000dc00011c7983 */ /* 0x000ee80000300800 */
[----:B------:R-:W3:Y:S04]  /*1d0f0*/  LDL.LU R36, [R1+0x10] ;  /* 0x0000100001247983 */ /* 0x000ee80000300800 */
[----:B------:R-:W3:Y:S04]  /*1d100*/  LDL.LU R35, [R1+0x14] ;  /* 0x0000140001237983 */ /* 0x000ee80000300800 */
[----:B------:R-:W2:Y:S04]  /*1d110*/  LDL.LU R53, [R1+0xe0] ;  /* 0x0000e00001357983 */ /* 0x000ea80000300800 */
[----:B------:R-:W4:Y:S04]  /*1d120*/  LDL.LU R52, [R1+0xe4] ;  /* 0x0000e40001347983 */ /* 0x000f280000300800 */
[----:B------:R-:W5:Y:S04]  /*1d130*/  LDL.LU R51, [R1+0xd0] ;  /* 0x0000d00001337983 */ /* 0x000f680000300800 */
[----:B------:R-:W3:Y:S01]  /*1d140*/  LDL.LU R42, [R1+0x94] ;  /* 0x00009400012a7983 */ /* 0x000ee20000300800 */
[----:B------:R-:W-:-:S02]  /*1d150*/  ISETP.GE.AND P4, PT, R82, R225, PT ;  /* 0x000000e15200720c */ /* 0x000fc40003f86270 */
[CC--:B------:R-:W-:Y:S02]  /*1d160*/  ISETP.GE.AND P0, PT, R84.reuse, R226.reuse, PT ;  /* 0x000000e25400720c */ /* 0x0c0fe40003f06270 */
[----:B------:R-:W-:Y:S02]  /*1d170*/  FSEL R59, R3, -INF , !P4 ;  /* 0xff800000033b7808 */ /* 0x000fe40006000000 */
[-C--:B------:R-:W-:Y:S02]  /*1d180*/  ISETP.GE.AND P4, PT, R84, R225.reuse, PT ;  /* 0x000000e15400720c */ /* 0x080fe40003f86270 */
[----:B------:R-:W-:Y:S02]  /*1d190*/  FSEL R3, R54, -INF , P0 ;  /* 0xff80000036037808 */ /* 0x000fe40000000000 */
[----:B------:R-:W-:Y:S02]  /*1d1a0*/  ISETP.GE.AND P0, PT, R86, R226, PT ;  /* 0x000000e25600720c */ /* 0x000fe40003f06270 */
[----:B------:R-:W-:-:S02]  /*1d1b0*/  ISETP.GE.AND P1, PT, R81, R225, PT ;  /* 0x000000e15100720c */ /* 0x000fc40003f26270 */
[----:B------:R-:W-:Y:S02]  /*1d1c0*/  ISETP.GE.AND P3, PT, R83, R226, PT ;  /* 0x000000e25300720c */ /* 0x000fe40003f66270 */
[----:B------:R-:W-:Y:S02]  /*1d1d0*/  FSEL R57, R3, -INF , !P4 ;  /* 0xff80000003397808 */ /* 0x000fe40006000000 */
[-C--:B------:R-:W-:Y:S02]  /*1d1e0*/  ISETP.GE.AND P4, PT, R86, R225.reuse, PT ;  /* 0x000000e15600720c */ /* 0x080fe40003f86270 */
[----:B------:R-:W-:Y:S02]  /*1d1f0*/  FSEL R60, R0, -INF , !P1 ;  /* 0xff800000003c7808 */ /* 0x000fe40004800000 */
[----:B------:R-:W-:Y:S02]  /*1d200*/  ISETP.GE.AND P1, PT, R83, R225, PT ;  /* 0x000000e15300720c */ /* 0x000fe40003f26270 */
[----:B------:R-:W-:-:S02]  /*1d210*/  FSEL R0, R55, -INF , P3 ;  /* 0xff80000037007808 */ /* 0x000fc40001800000 */
[CC--:B------:R-:W-:Y:S02]  /*1d220*/  ISETP.GE.AND P3, PT, R85.reuse, R226.reuse, PT ;  /* 0x000000e25500720c */ /* 0x0c0fe40003f66270 */
[----:B------:R-:W-:Y:S02]  /*1d230*/  FSEL R58, R0, -INF , !P1 ;  /* 0xff800000003a7808 */ /* 0x000fe40004800000 */
[----:B------:R-:W-:Y:S02]  /*1d240*/  ISETP.GE.AND P1, PT, R85, R225, PT ;  /* 0x000000e15500720c */ /* 0x000fe40003f26270 */
[----:B----4-:R-:W-:Y:S02]  /*1d250*/  FSEL R3, R52, -INF , P0 ;  /* 0xff80000034037808 */ /* 0x010fe40000000000 */
[----:B------:R-:W-:Y:S02]  /*1d260*/  ISETP.GE.AND P0, PT, R89, R226, PT ;  /* 0x000000e25900720c */ /* 0x000fe40003f06270 */
[----:B------:R-:W-:-:S02]  /*1d270*/  FSEL R55, R3, -INF , !P4 ;  /* 0xff80000003377808 */ /* 0x000fc40006000000 */
[----:B------:R-:W-:Y:S02]  /*1d280*/  ISETP.GE.AND P4, PT, R89, R225, PT ;  /* 0x000000e15900720c */ /* 0x000fe40003f86270 */
[----:B------:R-:W-:Y:S02]  /*1d290*/  FSEL R3, R50, -INF , P0 ;  /* 0xff80000032037808 */ /* 0x000fe40000000000 */
[-C--:B------:R-:W-:Y:S02]  /*1d2a0*/  ISETP.GE.AND P0, PT, R91, R226.reuse, PT ;  /* 0x000000e25b00720c */ /* 0x080fe40003f06270 */
[----:B--2---:R-:W-:Y:S02]  /*1d2b0*/  FSEL R0, R53, -INF , P3 ;  /* 0xff80000035007808 */ /* 0x004fe40001800000 */
[----:B------:R-:W-:Y:S02]  /*1d2c0*/  ISETP.GE.AND P3, PT, R88, R226, PT ;  /* 0x000000e25800720c */ /* 0x000fe40003f66270 */
[----:B------:R-:W-:-:S02]  /*1d2d0*/  FSEL R53, R3, -INF , !P4 ;  /* 0xff80000003357808 */ /* 0x000fc40006000000 */
[-C--:B------:R-:W-:Y:S02]  /*1d2e0*/  ISETP.GE.AND P4, PT, R91, R225.reuse, PT ;  /* 0x000000e15b00720c */ /* 0x080fe40003f86270 */
[----:B------:R-:W-:Y:S02]  /*1d2f0*/  FSEL R3, R48, -INF , P0 ;  /* 0xff80000030037808 */ /* 0x000fe40000000000 */
[----:B------:R-:W-:Y:S02]  /*1d300*/  ISETP.GE.AND P0, PT, R93, R226, PT ;  /* 0x000000e25d00720c */ /* 0x000fe40003f06270 */
[----:B------:R-:W-:Y:S02]  /*1d310*/  FSEL R56, R0, -INF , !P1 ;  /* 0xff80000000387808 */ /* 0x000fe40004800000 */
[----:B------:R-:W-:Y:S02]  /*1d320*/  ISETP.GE.AND P1, PT, R88, R225, PT ;  /* 0x000000e15800720c */ /* 0x000fe40003f26270 */
[----:B-----5:R-:W-:-:S02]  /*1d330*/  FSEL R0, R51, -INF , P3 ;  /* 0xff80000033007808 */ /* 0x020fc40001800000 */
        /* <DEDUP_REMOVED lines=19> */
[----:B---3--:R-:W-:Y:S02]  /*1d470*/  FSEL R3, R42, -INF , P0 ;  /* 0xff8000002a037808 */ /* 0x008fe40000000000 */
[----:B------:R-:W-:Y:S02]  /*1d480*/  ISETP.GE.AND P0, PT, R98, R226, PT ;  /* 0x000000e26200720c */ /* 0x000fe40003f06270 */
[----:B------:R-:W-:Y:S02]  /*1d490*/  FSEL R50, R0, -INF , !P1 ;  /* 0xff80000000327808 */ /* 0x000fe40004800000 */
[----:B------:R-:W-:Y:S02]  /*1d4a0*/  FSEL R0, R45, -INF , P3 ;  /* 0xff8000002d007808 */ /* 0x000fe40001800000 */
[----:B------:R-:W-:-:S02]  /*1d4b0*/  FSEL R45, R3, -INF , !P4 ;  /* 0xff800000032d7808 */ /* 0x000fc40006000000 */
[----:B------:R-:W-:Y:S02]  /*1d4c0*/  FSEL R3, R40, -INF , P0 ;  /* 0xff80000028037808 */ /* 0x000fe40000000000 */
[----:B------:R-:W2:Y:S01]  /*1d4d0*/  LDL.LU R40, [R1+0x60] ;  /* 0x0000600001287983 */ /* 0x000ea20000300800 */
[----:B------:R-:W-:-:S03]  /*1d4e0*/  IMAD.MOV.U32 R42, RZ, RZ, R39 ;  /* 0x000000ffff2a7224 */ /* 0x000fc600078e0027 */
[----:B------:R-:W3:Y:S01]  /*1d4f0*/  LDL.LU R39, [R1+0x64] ;  /* 0x0000640001277983 */ /* 0x000ee20000300800 */
[-C--:B------:R-:W-:Y:S02]  /*1d500*/  ISETP.GE.AND P1, PT, R95, R225.reuse, PT ;  /* 0x000000e15f00720c */ /* 0x080fe40003f26270 */
[-C--:B------:R-:W-:Y:S02]  /*1d510*/  ISETP.GE.AND P3, PT, R96, R226.reuse, PT ;  /* 0x000000e26000720c */ /* 0x080fe40003f66270 */
[----:B------:R-:W-:Y:S02]  /*1d520*/  FSEL R48, R0, -INF , !P1 ;  /* 0xff80000000307808 */ /* 0x000fe40004800000 */
[----:B------:R-:W-:Y:S02]  /*1d530*/  ISETP.GE.AND P1, PT, R96, R225, PT ;  /* 0x000000e16000720c */ /* 0x000fe40003f26270 */
[----:B------:R-:W-:Y:S02]  /*1d540*/  FSEL R0, R43, -INF , P3 ;  /* 0xff8000002b007808 */ /* 0x000fe40001800000 */
[----:B------:R-:W-:-:S02]  /*1d550*/  ISETP.GE.AND P3, PT, R99, R226, PT ;  /* 0x000000e26300720c */ /* 0x000fc40003f66270 */
[----:B------:R-:W-:Y:S02]  /*1d560*/  FSEL R46, R0, -INF , !P1 ;  /* 0xff800000002e7808 */ /* 0x000fe40004800000 */
[----:B------:R-:W-:Y:S01]  /*1d570*/  FSEL R0, R41, -INF , P3 ;  /* 0xff80000029007808 */ /* 0x000fe20001800000 */
[----:B------:R-:W-:Y:S02]  /*1d580*/  IMAD.MOV.U32 R41, RZ, RZ, R38 ;  /* 0x000000ffff297224 */ /* 0x000fe400078e0026 */
[----:B------:R-:W-:Y:S02]  /*1d590*/  IMAD.MOV.U32 R38, RZ, RZ, R36 ;  /* 0x000000ffff267224 */ /* 0x000fe400078e0024 */
[----:B------:R-:W-:Y:S02]  /*1d5a0*/  IMAD.MOV.U32 R36, RZ, RZ, R35 ;  /* 0x000000ffff247224 */ /* 0x000fe400078e0023 */
[----:B------:R-:W-:Y:S02]  /*1d5b0*/  IMAD.MOV.U32 R35, RZ, RZ, R34 ;  /* 0x000000ffff237224 */ /* 0x000fe400078e0022 */
[----:B------:R-:W-:-:S02]  /*1d5c0*/  IMAD.MOV.U32 R34, RZ, RZ, R30 ;  /* 0x000000ffff227224 */ /* 0x000fc400078e001e */
[----:B------:R-:W-:Y:S02]  /*1d5d0*/  IMAD.MOV.U32 R30, RZ, RZ, R29 ;  /* 0x000000ffff1e7224 */ /* 0x000fe400078e001d */
[----:B------:R-:W-:Y:S02]  /*1d5e0*/  IMAD.MOV.U32 R29, RZ, RZ, R25 ;  /* 0x000000ffff1d7224 */ /* 0x000fe400078e0019 */
[----:B------:R-:W4:Y:S01]  /*1d5f0*/  LDL.LU R25, [R1+0x78] ;  /* 0x0000780001197983 */ /* 0x000f220000300800 */
[-C--:B------:R-:W-:Y:S02]  /*1d600*/  ISETP.GE.AND P1, PT, R99, R225.reuse, PT ;  /* 0x000000e16300720c */ /* 0x080fe40003f26270 */
[----:B------:R-:W-:Y:S02]  /*1d610*/  ISETP.GE.AND P3, PT, R100, R226, PT ;  /* 0x000000e26400720c */ /* 0x000fe40003f66270 */
[----:B------:R-:W-:Y:S02]  /*1d620*/  FSEL R44, R0, -INF , !P1 ;  /* 0xff800000002c7808 */ /* 0x000fe40004800000 */
[----:B------:R-:W-:-:S02]  /*1d630*/  ISETP.GE.AND P4, PT, R98, R225, PT ;  /* 0x000000e16200720c */ /* 0x000fc40003f86270 */
[----:B------:R-:W-:Y:S02]  /*1d640*/  ISETP.GE.AND P1, PT, R100, R225, PT ;  /* 0x000000e16400720c */ /* 0x000fe40003f26270 */
[----:B------:R-:W-:Y:S02]  /*1d650*/  FSEL R0, R42, -INF , P3 ;  /* 0xff8000002a007808 */ /* 0x000fe40001800000 */
[-C--:B------:R-:W-:Y:S02]  /*1d660*/  ISETP.GE.AND P0, PT, R101, R226.reuse, PT ;  /* 0x000000e26500720c */ /* 0x080fe40003f06270 */
[----:B------:R-:W-:Y:S02]  /*1d670*/  ISETP.GE.AND P3, PT, R103, R226, PT ;  /* 0x000000e26700720c */ /* 0x000fe40003f66270 */
[----:B------:R-:W-:Y:S02]  /*1d680*/  FSEL R43, R3, -INF , !P4 ;  /* 0xff800000032b7808 */ /* 0x000fe40006000000 */
[----:B------:R-:W-:-:S02]  /*1d690*/  FSEL R42, R0, -INF , !P1 ;  /* 0xff800000002a7808 */ /* 0x000fc40004800000 */
[-C--:B------:R-:W-:Y:S02]  /*1d6a0*/  ISETP.GE.AND P4, PT, R101, R225.reuse, PT ;  /* 0x000000e16500720c */ /* 0x080fe40003f86270 */
[----:B------:R-:W-:Y:S02]  /*1d6b0*/  FSEL R3, R41, -INF , P0 ;  /* 0xff80000029037808 */ /* 0x000fe40000000000 */
[-C--:B------:R-:W-:Y:S02]  /*1d6c0*/  ISETP.GE.AND P1, PT, R103, R225.reuse, PT ;  /* 0x000000e16700720c */ /* 0x080fe40003f26270 */
[C---:B------:R-:W-:Y:S02]  /*1d6d0*/  ISETP.GE.AND P0, PT, R102.reuse, R226, PT ;  /* 0x000000e26600720c */ /* 0x040fe40003f06270 */
[----:B------:R-:W-:Y:S02]  /*1d6e0*/  FSEL R41, R3, -INF , !P4 ;  /* 0xff80000003297808 */ /* 0x000fe40006000000 */
[----:B------:R-:W-:Y:S01]  /*1d6f0*/  ISETP.GE.AND P4, PT, R102, R225, PT ;  /* 0x000000e16600720c */ /* 0x000fe20003f86270 */
[----:B------:R-:W-:-:S02]  /*1d700*/  IMAD.MOV.U32 R118, RZ, RZ, R33 ;  /* 0x000000ffff767224 */ /* 0x000fc400078e0021 */
[----:B------:R-:W-:Y:S02]  /*1d710*/  IMAD.MOV.U32 R123, RZ, RZ, R31 ;  /* 0x000000ffff7b7224 */ /* 0x000fe400078e001f */
[----:B------:R-:W-:Y:S01]  /*1d720*/  IMAD.MOV.U32 R173, RZ, RZ, R29 ;  /* 0x000000ffffad7224 */ /* 0x000fe200078e001d */
[----:B------:R-:W-:Y:S01]  /*1d730*/  ISETP.GE.AND P5, PT, R110, R225, PT ;  /* 0x000000e16e00720c */ /* 0x000fe20003fa6270 */
[----:B------:R-:W-:Y:S02]  /*1d740*/  IMAD.MOV.U32 R172, RZ, RZ, R30 ;  /* 0x000000ffffac7224 */ /* 0x000fe400078e001e */
[----:B------:R-:W-:Y:S02]  /*1d750*/  IMAD.MOV.U32 R174, RZ, RZ, R28 ;  /* 0x000000ffffae7224 */ /* 0x000fe400078e001c */
[----:B------:R-:W-:Y:S02]  /*1d760*/  IMAD.MOV.U32 R175, RZ, RZ, R27 ;  /* 0x000000ffffaf7224 */ /* 0x000fe400078e001b */
[----:B------:R-:W-:-:S02]  /*1d770*/  IMAD.MOV.U32 R181, RZ, RZ, R26 ;  /* 0x000000ffffb57224 */ /* 0x000fc400078e001a */
[----:B------:R-:W-:Y:S02]  /*1d780*/  IMAD.MOV.U32 R183, RZ, RZ, R24 ;  /* 0x000000ffffb77224 */ /* 0x000fe400078e0018 */
[----:B------:R-:W-:Y:S02]  /*1d790*/  IMAD.MOV.U32 R211, RZ, RZ, R23 ;  /* 0x000000ffffd37224 */ /* 0x000fe400078e0017 */
[----:B------:R-:W-:Y:S02]  /*1d7a0*/  IMAD.MOV.U32 R208, RZ, RZ, R22 ;  /* 0x000000ffffd07224 */ /* 0x000fe400078e0016 */
[----:B------:R-:W-:Y:S02]  /*1d7b0*/  IMAD.MOV.U32 R221, RZ, RZ, R21 ;  /* 0x000000ffffdd7224 */ /* 0x000fe400078e0015 */
[----:B------:R-:W-:Y:S01]  /*1d7c0*/  IMAD.MOV.U32 R220, RZ, RZ, R20 ;  /* 0x000000ffffdc7224 */ /* 0x000fe200078e0014 */
[----:B--2---:R-:W-:Y:S02]  /*1d7d0*/  FSEL R0, R40, -INF , P3 ;  /* 0xff80000028007808 */ /* 0x004fe40001800000 */
[----:B------:R-:W-:-:S02]  /*1d7e0*/  ISETP.GE.AND P3, PT, R104, R226, PT ;  /* 0x000000e26800720c */ /* 0x000fc40003f66270 */
[----:B------:R-:W-:Y:S02]  /*1d7f0*/  FSEL R40, R0, -INF , !P1 ;  /* 0xff80000000287808 */ /* 0x000fe40004800000 */
[----:B---3--:R-:W-:Y:S02]  /*1d800*/  FSEL R3, R39, -INF , P0 ;  /* 0xff80000027037808 */ /* 0x008fe40000000000 */
        /* <DEDUP_REMOVED lines=11> */
[----:B------:R-:W-:Y:S02]  /*1d8c0*/  ISETP.GE.AND P3, PT, R108, R226, PT ;  /* 0x000000e26c00720c */ /* 0x000fe40003f66270 */
[----:B------:R-:W-:Y:S02]  /*1d8d0*/  FSEL R36, R3, -INF , !P4 ;  /* 0xff80000003247808 */ /* 0x000fe40006000000 */
[----:B------:R-:W-:Y:S02]  /*1d8e0*/  FSEL R35, R0, -INF , !P1 ;  /* 0xff80000000237808 */ /* 0x000fe40004800000 */
[----:B------:R-:W-:Y:S02]  /*1d8f0*/  ISETP.GE.AND P4, PT, R106, R225, PT ;  /* 0x000000e16a00720c */ /* 0x000fe40003f86270 */
[----:B------:R-:W-:-:S02]  /*1d900*/  FSEL R3, R34, -INF , P0 ;  /* 0xff80000022037808 */ /* 0x000fc40000000000 */
        /* <DEDUP_REMOVED lines=10> */
[----:B------:R-:W-:Y:S01]  /*1d9b0*/  ISETP.GE.AND P3, PT, R112, R226, PT ;  /* 0x000000e27000720c */ /* 0x000fe20003f66270 */
[----:B------:R-:W-:Y:S01]  /*1d9c0*/  IMAD.MOV.U32 R244, RZ, RZ, R32 ;  /* 0x000000fffff47224 */ /* 0x000fe200078e0020 */
[----:B------:R-:W-:-:S02]  /*1d9d0*/  FSEL R32, R3, -INF , !P4 ;  /* 0xff80000003207808 */ /* 0x000fc40006000000 */
[----:B------:R-:W-:Y:S02]  /*1d9e0*/  FSEL R31, R0, -INF , !P1 ;  /* 0xff800000001f7808 */ /* 0x000fe40004800000 */
[----:B------:R-:W-:Y:S02]  /*1d9f0*/  ISETP.GE.AND P4, PT, R112, R225, PT ;  /* 0x000000e17000720c */ /* 0x000fe40003f86270 */
        /* <DEDUP_REMOVED lines=17> */
[----:B------:R-:W-:Y:S02]  /*1db10*/  FSEL R3, R245, -INF , P0 ;  /* 0xff800000f5037808 */ /* 0x000fe40000000000 */
[----:B------:R-:W-:Y:S02]  /*1db20*/  FMNMX3.FTZ R0, R0, R42, R41, !PT ;  /* 0x0000002a00007276 */ /* 0x000fe40007810029 */
[----:B------:R-:W-:-:S02]  /*1db30*/  ISETP.GE.AND P1, PT, R113, R226, PT ;  /* 0x000000e27100720c */ /* 0x000fc40003f26270 */
[----:B------:R-:W-:Y:S01]  /*1db40*/  ISETP.GE.AND P0, PT, R114, R226, PT ;  /* 0x000000e27200720c */ /* 0x000fe20003f06270 */
[----:B------:R-:W-:Y:S01]  /*1db50*/  IMAD.MOV.U32 R249, RZ, RZ, R222 ;  /* 0x000000fffff97224 */ /* 0x000fe200078e00de */
[----:B------:R-:W-:Y:S01]  /*1db60*/  FMNMX3.FTZ R0, R0, R40, R39, !PT ;  /* 0x0000002800007276 */ /* 0x000fe20007810027 */
[----:B------:R-:W-:Y:S01]  /*1db70*/  IMAD.MOV.U32 R222, RZ, RZ, R4 ;  /* 0x000000ffffde7224 */ /* 0x000fe200078e0004 */
        /* <DEDUP_REMOVED lines=16> */
[----:B------:R-:W-:Y:S01]  /*1dc80*/  FMNMX3.FTZ R0, R0, R35, R34, !PT ;  /* 0x0000002300007276 */ /* 0x000fe20007810022 */
[----:B----4-:R-:W-:Y:S01]  /*1dc90*/  IMAD.MOV.U32 R182, RZ, RZ, R25 ;  /* 0x000000ffffb67224 */ /* 0x010fe200078e0019 */
        /* <DEDUP_REMOVED lines=9> */
[----:B------:R-:W-:Y:S02]  /*1dd30*/  FSEL R24, R4, -INF , !P1 ;  /* 0xff80000004187808 */ /* 0x000fe40004800000 */
[----:B------:R-:W-:-:S02]  /*1dd40*/  FSEL R23, R3, -INF , !P4 ;  /* 0xff80000003177808 */ /* 0x000fc40006000000 */
[----:B------:R-:W-:Y:S02]  /*1dd50*/  FMNMX3.FTZ R0, R0, R31, R30, !PT ;  /* 0x0000001f00007276 */ /* 0x000fe4000781001e */
        /* <DEDUP_REMOVED lines=18> */
[----:B------:R-:W-:Y:S01]  /*1de80*/  FSEL R19, R4, -INF , !P4 ;  /* 0xff80000004137808 */ /* 0x000fe20006000000 */
[----:B------:R-:W-:Y:S01]  /*1de90*/  IMAD.MOV.U32 R240, RZ, RZ, R173 ;  /* 0x000000fffff07224 */ /* 0x000fe200078e00ad */
[-C--:B------:R-:W-:Y:S01]  /*1dea0*/  ISETP.GE.AND P1, PT, R125, R225.reuse, PT ;  /* 0x000000e17d00720c */ /* 0x080fe20003f26270 */
[----:B------:R-:W-:Y:S01]  /*1deb0*/  IMAD.MOV.U32 R241, RZ, RZ, R172 ;  /* 0x000000fffff17224 */ /* 0x000fe200078e00ac */
[----:B------:R-:W-:Y:S02]  /*1dec0*/  ISETP.GE.AND P4, PT, R126, R225, PT ;  /* 0x000000e17e00720c */ /* 0x000fe40003f86270 */
[----:B------:R-:W-:Y:S02]  /*1ded0*/  FSEL R4, R205, -INF , P3 ;  /* 0xff800000cd047808 */ /* 0x000fe40001800000 */
[----:B------:R-:W-:Y:S01]  /*1dee0*/  FSEL R3, R200, -INF , P0 ;  /* 0xff800000c8037808 */ /* 0x000fe20000000000 */
[----:B------:R-:W-:Y:S01]  /*1def0*/  IMAD.MOV.U32 R173, RZ, RZ, R123 ;  /* 0x000000ffffad7224 */ /* 0x000fe200078e007b */
[-C--:B------:R-:W-:Y:S01]  /*1df00*/  ISETP.GE.AND P3, PT, R127, R226.reuse, PT ;  /* 0x000000e27f00720c */ /* 0x080fe20003f66270 */
[----:B------:R-:W-:Y:S01]  /*1df10*/  IMAD.MOV.U32 R172, RZ, RZ, R118 ;  /* 0x000000ffffac7224 */ /* 0x000fe200078e0076 */
[----:B------:R-:W-:-:S02]  /*1df20*/  ISETP.GE.AND P0, PT, R128, R226, PT ;  /* 0x000000e28000720c */ /* 0x000fc40003f06270 */
[----:B------:R-:W-:Y:S01]  /*1df30*/  FMNMX3.FTZ R0, R0, R25, R24, !PT ;  /* 0x0000001900007276 */ /* 0x000fe20007810018 */
[----:B------:R-:W-:Y:S01]  /*1df40*/  IMAD.MOV.U32 R123, RZ, RZ, R18 ;  /* 0x000000ffff7b7224 */ /* 0x000fe200078e0012 */
[----:B------:R-:W-:Y:S01]  /*1df50*/  FSEL R18, R4, -INF , !P1 ;  /* 0xff80000004127808 */ /* 0x000fe20004800000 */
[----:B------:R-:W-:Y:S01]  /*1df60*/  IMAD.MOV.U32 R118, RZ, RZ, R17 ;  /* 0x000000ffff767224 */ /* 0x000fe200078e0011 */
[----:B------:R-:W-:Y:S01]  /*1df70*/  FSEL R17, R3, -INF , !P4 ;  /* 0xff80000003117808 */ /* 0x000fe20006000000 */
[----:B------:R-:W-:Y:S01]  /*1df80*/  IMAD.MOV.U32 R205, RZ, RZ, R248 ;  /* 0x000000ffffcd7224 */ /* 0x000fe200078e00f8 */
[-C--:B------:R-:W-:Y:S01]  /*1df90*/  ISETP.GE.AND P1, PT, R127, R225.reuse, PT ;  /* 0x000000e17f00720c */ /* 0x080fe20003f26270 */
[----:B------:R-:W-:Y:S01]  /*1dfa0*/  IMAD.MOV.U32 R248, RZ, RZ, R174 ;  /* 0x000000fffff87224 */ /* 0x000fe200078e00ae */
[----:B------:R-:W-:Y:S02]  /*1dfb0*/  ISETP.GE.AND P4, PT, R128, R225, PT ;  /* 0x000000e18000720c */ /* 0x000fe40003f86270 */
[----:B------:R-:W-:-:S02]  /*1dfc0*/  FSEL R4, R201, -INF , P3 ;  /* 0xff800000c9047808 */ /* 0x000fc40001800000 */
[----:B------:R-:W-:Y:S02]  /*1dfd0*/  FSEL R3, R196, -INF , P0 ;  /* 0xff800000c4037808 */ /* 0x000fe40000000000 */
[----:B------:R-:W-:Y:S01]  /*1dfe0*/  FMNMX3.FTZ R0, R0, R23, R22, !PT ;  /* 0x0000001700007276 */ /* 0x000fe20007810016 */
[----:B------:R-:W-:Y:S01]  /*1dff0*/  IMAD.MOV.U32 R174, RZ, RZ, R229 ;  /* 0x000000ffffae7224 */ /* 0x000fe200078e00e5 */
[-C--:B------:R-:W-:Y:S01]  /*1e000*/  ISETP.GE.AND P3, PT, R129, R226.reuse, PT ;  /* 0x000000e28100720c */ /* 0x080fe20003f66270 */
[----:B------:R-:W-:Y:S01]  /*1e010*/  IMAD.MOV.U32 R229, RZ, RZ, R16 ;  /* 0x000000ffffe57224 */ /* 0x000fe200078e0010 */
[----:B------:R-:W-:Y:S01]  /*1e020*/  FSEL R16, R4, -INF , !P1 ;  /* 0xff80000004107808 */ /* 0x000fe20004800000 */
[----:B------:R-:W-:Y:S01]  /*1e030*/  IMAD.MOV.U32 R196, RZ, RZ, R14 ;  /* 0x000000ffffc47224 */ /* 0x000fe200078e000e */
[----:B------:R-:W-:Y:S02]  /*1e040*/  ISETP.GE.AND P0, PT, R130, R226, PT ;  /* 0x000000e28200720c */ /* 0x000fe40003f06270 */
[----:B------:R-:W-:-:S02]  /*1e050*/  FSEL R14, R3, -INF , !P4 ;  /* 0xff800000030e7808 */ /* 0x000fc40006000000 */
[----:B------:R-:W-:Y:S02]  /*1e060*/  FMNMX3.FTZ R0, R0, R21, R20, !PT ;  /* 0x0000001500007276 */ /* 0x000fe40007810014 */
[-C--:B------:R-:W-:Y:S02]  /*1e070*/  ISETP.GE.AND P1, PT, R129, R225.reuse, PT ;  /* 0x000000e18100720c */ /* 0x080fe40003f26270 */
[----:B------:R-:W-:Y:S02]  /*1e080*/  FSEL R3, R197, -INF , P3 ;  /* 0xff800000c5037808 */ /* 0x000fe40001800000 */
[----:B------:R-:W-:Y:S01]  /*1e090*/  ISETP.GE.AND P3, PT, R131, R226, PT ;  /* 0x000000e28300720c */ /* 0x000fe20003f66270 */
[----:B------:R-:W-:Y:S01]  /*1e0a0*/  IMAD.MOV.U32 R237, RZ, RZ, R13 ;  /* 0x000000ffffed7224 */ /* 0x000fe200078e000d */
[----:B------:R-:W-:Y:S02]  /*1e0b0*/  ISETP.GE.AND P4, PT, R130, R225, PT ;  /* 0x000000e18200720c */ /* 0x000fe40003f86270 */
[----:B------:R-:W-:-:S02]  /*1e0c0*/  FSEL R4, R188, -INF , P0 ;  /* 0xff800000bc047808 */ /* 0x000fc40000000000 */
[----:B------:R-:W-:Y:S02]  /*1e0d0*/  FMNMX3.FTZ R0, R0, R19, R18, !PT ;  /* 0x0000001300007276 */ /* 0x000fe40007810012 */
[----:B------:R-:W-:Y:S02]  /*1e0e0*/  FSEL R13, R3, -INF , !P1 ;  /* 0xff800000030d7808 */ /* 0x000fe40004800000 */
[-C--:B------:R-:W-:Y:S01]  /*1e0f0*/  ISETP.GE.AND P0, PT, R132, R226.reuse, PT ;  /* 0x000000e28400720c */ /* 0x080fe20003f06270 */
[----:B------:R-:W-:Y:S01]  /*1e100*/  IMAD.MOV.U32 R236, RZ, RZ, R12 ;  /* 0x000000ffffec7224 */ /* 0x000fe200078e000c */
[----:B------:R-:W-:Y:S02]  /*1e110*/  ISETP.GE.AND P1, PT, R131, R225, PT ;  /* 0x000000e18300720c */ /* 0x000fe40003f26270 */
[----:B------:R-:W-:Y:S01]  /*1e120*/  FSEL R3, R189, -INF , P3 ;  /* 0xff800000bd037808 */ /* 0x000fe20001800000 */
[----:B------:R-:W-:Y:S01]  /*1e130*/  IMAD.MOV.U32 R216, RZ, RZ, R211 ;  /* 0x000000ffffd87224 */ /* 0x000fe200078e00d3 */
[----:B------:R-:W-:Y:S01]  /*1e140*/  ISETP.GE.AND P3, PT, R133, R226, PT ;  /* 0x000000e28500720c */ /* 0x000fe20003f66270 */
[----:B------:R-:W-:Y:S01]  /*1e150*/  IMAD.MOV.U32 R211, RZ, RZ, R11 ;  /* 0x000000ffffd37224 */ /* 0x000fe200078e000b */
[----:B------:R-:W-:-:S02]  /*1e160*/  FSEL R12, R4, -INF , !P4 ;  /* 0xff800000040c7808 */ /* 0x000fc40006000000 */
[----:B------:R-:W-:Y:S02]  /*1e170*/  FMNMX3.FTZ R0, R0, R17, R16, !PT ;  /* 0x0000001100007276 */ /* 0x000fe40007810010 */
[-C--:B------:R-:W-:Y:S02]  /*1e180*/  ISETP.GE.AND P4, PT, R132, R225.reuse, PT ;  /* 0x000000e18400720c */ /* 0x080fe40003f86270 */
[----:B------:R-:W-:Y:S02]  /*1e190*/  FSEL R4, R192, -INF , P0 ;  /* 0xff800000c0047808 */ /* 0x000fe40000000000 */
[----:B------:R-:W-:Y:S02]  /*1e1a0*/  FSEL R11, R3, -INF , !P1 ;  /* 0xff800000030b7808 */ /* 0x000fe40004800000 */
[-C--:B------:R-:W-:Y:S01]  /*1e1b0*/  ISETP.GE.AND P0, PT, R168, R226.reuse, PT ;  /* 0x000000e2a800720c */ /* 0x080fe20003f06270 */
[----:B------:R-:W-:Y:S01]  /*1e1c0*/  IMAD.MOV.U32 R212, RZ, RZ, R249 ;  /* 0x000000ffffd47224 */ /* 0x000fe200078e00f9 */
[----:B------:R-:W-:Y:S01]  /*1e1d0*/  ISETP.GE.AND P1, PT, R133, R225, PT ;  /* 0x000000e18500720c */ /* 0x000fe20003f26270 */
[----:B------:R-:W-:Y:S01]  /*1e1e0*/  IMAD.MOV.U32 R201, RZ, RZ, R10 ;  /* 0x000000ffffc97224 */ /* 0x000fe200078e000a */
[----:B------:R-:W-:Y:S01]  /*1e1f0*/  FSEL R3, R193, -INF , P3 ;  /* 0xff800000c1037808 */ /* 0x000fe20001800000 */
[----:B------:R-:W-:Y:S01]  /*1e200*/  IMAD.MOV.U32 R249, RZ, RZ, R208 ;  /* 0x000000fffff97224 */ /* 0x000fe200078e00d0 */
[----:B------:R-:W-:-:S02]  /*1e210*/  ISETP.GE.AND P3, PT, R169, R226, PT ;  /* 0x000000e2a900720c */ /* 0x000fc40003f66270 */
[----:B------:R-:W-:Y:S01]  /*1e220*/  FMNMX3.FTZ R0, R0, R14, R13, !PT ;  /* 0x0000000e00007276 */ /* 0x000fe2000781000d */
[----:B------:R-:W-:Y:S01]  /*1e230*/  IMAD.MOV.U32 R208, RZ, RZ, R9 ;  /* 0x000000ffffd07224 */ /* 0x000fe200078e0009 */
[----:B------:R-:W-:Y:S02]  /*1e240*/  FSEL R10, R4, -INF , !P4 ;  /* 0xff800000040a7808 */ /* 0x000fe40006000000 */
[----:B------:R-:W-:Y:S02]  /*1e250*/  FSEL R4, R184, -INF , P0 ;  /* 0xff800000b8047808 */ /* 0x000fe40000000000 */
[-C--:B------:R-:W-:Y:S02]  /*1e260*/  ISETP.GE.AND P4, PT, R168, R225.reuse, PT ;  /* 0x000000e1a800720c */ /* 0x080fe40003f86270 */
[----:B------:R-:W-:Y:S02]  /*1e270*/  FSEL R9, R3, -INF , !P1 ;  /* 0xff80000003097808 */ /* 0x000fe40004800000 */
[----:B------:R-:W-:Y:S01]  /*1e280*/  ISETP.GE.AND P0, PT, R170, R226, PT ;  /* 0x000000e2aa00720c */ /* 0x000fe20003f06270 */
[----:B------:R-:W-:Y:S01]  /*1e290*/  IMAD.MOV.U32 R232, RZ, RZ, R118 ;  /* 0x000000ffffe87224 */ /* 0x000fe200078e0076 */
[----:B------:R-:W-:-:S02]  /*1e2a0*/  ISETP.GE.AND P5, PT, R169, R225, PT ;  /* 0x000000e1a900720c */ /* 0x000fc40003fa6270 */
[----:B------:R-:W-:Y:S02]  /*1e2b0*/  FSEL R3, R185, -INF , P3 ;  /* 0xff800000b9037808 */ /* 0x000fe40001800000 */
[C---:B------:R-:W-:Y:S02]  /*1e2c0*/  ISETP.GE.AND P1, PT, R171.reuse, R226, PT ;  /* 0x000000e2ab00720c */ /* 0x040fe40003f26270 */
[----:B------:R-:W-:Y:S01]  /*1e2d0*/  FMNMX3.FTZ R0, R0, R12, R11, !PT ;  /* 0x0000000c00007276 */ /* 0x000fe2000781000b */
[----:B------:R-:W-:Y:S02]  /*1e2e0*/  IMAD.MOV.U32 R217, RZ, RZ, R182 ;  /* 0x000000ffffd97224 */ /* 0x000fe400078e00b6 */
[----:B------:R-:W-:Y:S02]  /*1e2f0*/  IMAD.MOV.U32 R233, RZ, RZ, R123 ;  /* 0x000000ffffe97224 */ /* 0x000fe400078e007b */
[----:B------:R-:W-:Y:S01]  /*1e300*/  IMAD.MOV.U32 R188, RZ, RZ, R8 ;  /* 0x000000ffffbc7224 */ /* 0x000fe200078e0008 */
[----:B------:R-:W-:Y:S01]  /*1e310*/  FSEL R8, R4, -INF , !P4 ;  /* 0xff80000004087808 */ /* 0x000fe20006000000 */
[----:B------:R-:W-:Y:S01]  /*1e320*/  IMAD.MOV.U32 R118, RZ, RZ, R6 ;  /* 0x000000ffff767224 */ /* 0x000fe200078e0006 */
[----:B------:R-:W-:Y:S01]  /*1e330*/  FSEL R6, R176, -INF , P0 ;  /* 0xff800000b0067808 */ /* 0x000fe20000000000 */
[----:B------:R-:W-:Y:S01]  /*1e340*/  IMAD.MOV.U32 R182, RZ, RZ, R7 ;  /* 0x000000ffffb67224 */ /* 0x000fe200078e0007 */
[-C--:B------:R-:W-:Y:S01]  /*1e350*/  ISETP.GE.AND P4, PT, R170, R225.reuse, PT ;  /* 0x000000e1aa00720c */ /* 0x080fe20003f86270 */
[----:B------:R-:W-:Y:S01]  /*1e360*/  IMAD.MOV.U32 R123, RZ, RZ, R5 ;  /* 0x000000ffff7b7224 */ /* 0x000fe200078e0005 */
        /* <DEDUP_REMOVED lines=14> */
[----:B------:R-:W-:Y:S02]  /*1e450*/  FADD.FTZ R4, R37, -R0 ;  /* 0x8000000025047221 */ /* 0x000fe40000010000 */
[----:B------:R-:W2:Y:S01]  /*1e460*/  LD.E R0, desc[UR4][R134.64+0xdc] ;  /* 0x0000dc0486007980 */ /* 0x000ea2000c101900 */
        /* <DEDUP_REMOVED lines=9> */
[----:B------:R-:W-:Y:S02]  /*1e500*/  IMAD.MOV.U32 R184, RZ, RZ, R197 ;  /* 0x000000ffffb87224 */ /* 0x000fe400078e00c5 */
[----:B--2---:R-:W-:-:S05]  /*1e510*/  FMUL.FTZ R3, R0, R176 ;  /* 0x000000b000037220 */ /* 0x004fca0000410000 */
[----:B------:R-:W-:-:S05]  /*1e520*/  FSEL R3, R3, RZ, P0 ;  /* 0x000000ff03037208 */ /* 0x000fca0000000000 */
[-CC-:B------:R-:W-:Y:S01]  /*1e530*/  FFMA.FTZ R181, R57, R0.reuse, -R3.reuse ;  /* 0x0000000039b57223 */ /* 0x180fe20000010803 */
[----:B------:R-:W-:Y:S02]  /*1e540*/  IMAD.MOV.U32 R57, RZ, RZ, R182 ;  /* 0x000000ffff397224 */ /* 0x000fe400078e00b6 */
[-CC-:B------:R-:W-:Y:S01]  /*1e550*/  FFMA.FTZ R182, R56, R0.reuse, -R3.reuse ;  /* 0x0000000038b67223 */ /* 0x180fe20000010803 */
[-C--:B------:R-:W-:Y:S01]  /*1e560*/  FFMA.FTZ R177, R58, R0.reuse, -R3 ;  /* 0x000000003ab17223 */ /* 0x080fe20000010803 */
[----:B------:R-:W-:Y:S02]  /*1e570*/  IMAD.MOV.U32 R56, RZ, RZ, R188 ;  /* 0x000000ffff387224 */ /* 0x000fe400078e00bc */
[----:B------:R-:W-:Y:S02]  /*1e580*/  IMAD.MOV.U32 R188, RZ, RZ, R201 ;  /* 0x000000ffffbc7224 */ /* 0x000fe400078e00c9 */
[----:B------:R-:W-:Y:S02]  /*1e590*/  IMAD.MOV.U32 R58, RZ, RZ, R222 ;  /* 0x000000ffff3a7224 */ /* 0x000fe400078e00de */
[----:B------:R-:W-:Y:S01]  /*1e5a0*/  FFMA.FTZ R222, R42, R0, -R3 ;  /* 0x000000002ade7223 */ /* 0x000fe20000010803 */
[----:B------:R-:W-:-:S02]  /*1e5b0*/  IMAD.MOV.U32 R201, RZ, RZ, R204 ;  /* 0x000000ffffc97224 */ /* 0x000fc400078e00cc */
[-C--:B------:R-:W-:Y:S01]  /*1e5c0*/  FFMA.FTZ R189, R53, R0.reuse, -R3 ;  /* 0x0000000035bd7223 */ /* 0x080fe20000010803 */
[----:B------:R-:W-:Y:S02]  /*1e5d0*/  IMAD.MOV.U32 R204, RZ, RZ, R233 ;  /* 0x000000ffffcc7224 */ /* 0x000fe400078e00e9 */
[----:B------:R-:W-:Y:S02]  /*1e5e0*/  IMAD.MOV.U32 R42, RZ, RZ, R229 ;  /* 0x000000ffff2a7224 */ /* 0x000fe400078e00e5 */
[-C--:B------:R-:W-:Y:S01]  /*1e5f0*/  FFMA.FTZ R229, R41, R0.reuse, -R3 ;  /* 0x0000000029e57223 */ /* 0x080fe20000010803 */
[----:B------:R-:W-:Y:S02]  /*1e600*/  IMAD.MOV.U32 R233, RZ, RZ, R183 ;  /* 0x000000ffffe97224 */ /* 0x000fe400078e00b7 */
[----:B------:R-:W-:Y:S01]  /*1e610*/  FFMA.FTZ R196, R52, R0, -R3 ;  /* 0x0000000034c47223 */ /* 0x000fe20000010803 */
[----:B------:R-:W-:Y:S02]  /*1e620*/  IMAD.MOV.U32 R53, RZ, RZ, R192 ;  /* 0x000000ffff357224 */ /* 0x000fe400078e00c0 */
[----:B------:R-:W-:-:S02]  /*1e630*/  IMAD.MOV.U32 R41, RZ, RZ, R232 ;  /* 0x000000ffff297224 */ /* 0x000fc400078e00e8 */
[-C--:B------:R-:W-:Y:S01]  /*1e640*/  FFMA.FTZ R232, R40, R0.reuse, -R3 ;  /* 0x0000000028e87223 */ /* 0x080fe20000010803 */
[----:B------:R-:W-:Y:S02]  /*1e650*/  IMAD.MOV.U32 R192, RZ, RZ, R205 ;  /* 0x000000ffffc07224 */ /* 0x000fe400078e00cd */
[-CC-:B------:R-:W-:Y:S01]  /*1e660*/  FFMA.FTZ R118, R65, R0.reuse, -R3.reuse ;  /* 0x0000000041767223 */ /* 0x180fe20000010803 */
[----:B------:R-:W-:Y:S02]  /*1e670*/  IMAD.MOV.U32 R52, RZ, RZ, R208 ;  /* 0x000000ffff347224 */ /* 0x000fe400078e00d0 */
[-CC-:B------:R-:W-:Y:S01]  /*1e680*/  FFMA.FTZ R172, R62, R0.reuse, -R3.reuse ;  /* 0x000000003eac7223 */ /* 0x180fe20000010803 */
[----:B------:R-:W-:Y:S02]  /*1e690*/  IMAD.MOV.U32 R40, RZ, RZ, R204 ;  /* 0x000000ffff287224 */ /* 0x000fe400078e00cc */
[-CC-:B------:R-:W-:Y:S01]  /*1e6a0*/  FFMA.FTZ R175, R59, R0.reuse, -R3.reuse ;  /* 0x000000003baf7223 */ /* 0x180fe20000010803 */
[----:B------:R-:W-:Y:S01]  /*1e6b0*/  FFMA.FTZ R208, R49, R0, -R3 ;  /* 0x0000000031d07223 */ /* 0x000fe20000010803 */
[----:B------:R-:W-:-:S02]  /*1e6c0*/  IMAD.MOV.U32 R65, RZ, RZ, R220 ;  /* 0x000000ffff417224 */ /* 0x000fc400078e00dc */
[----:B------:R-:W-:Y:S01]  /*1e6d0*/  FMUL.FTZ R4, R0, R4 ;  /* 0x0000000400047220 */ /* 0x000fe20000410000 */
[----:B------:R-:W-:Y:S02]  /*1e6e0*/  IMAD.MOV.U32 R204, RZ, RZ, R233 ;  /* 0x000000ffffcc7224 */ /* 0x000fe400078e00e9 */
[-CC-:B------:R-:W-:Y:S01]  /*1e6f0*/  FFMA.FTZ R173, R61, R0.reuse, -R3.reuse ;  /* 0x000000003dad7223 */ /* 0x180fe20000010803 */
[----:B------:R-:W-:Y:S02]  /*1e700*/  IMAD.MOV.U32 R49, RZ, RZ, R188 ;  /* 0x000000ffff317224 */ /* 0x000fe400078e00bc */
[-C--:B------:R-:W-:Y:S01]  /*1e710*/  FFMA.FTZ R220, R44, R0.reuse, -R3 ;  /* 0x000000002cdc7223 */ /* 0x080fe20000010803 */
[----:B------:R-:W-:Y:S02]  /*1e720*/  IMAD.MOV.U32 R62, RZ, RZ, R221 ;  /* 0x000000ffff3e7224 */ /* 0x000fe400078e00dd */
[----:B------:R-:W-:Y:S01]  /*1e730*/  FFMA.FTZ R233, R39, R0, -R3 ;  /* 0x0000000027e97223 */ /* 0x000fe20000010803 */
[----:B------:R-:W-:-:S02]  /*1e740*/  IMAD.MOV.U32 R59, RZ, RZ, R240 ;  /* 0x000000ffff3b7224 */ /* 0x000fc400078e00f0 */
[-C--:B------:R-:W-:Y:S01]  /*1e750*/  FFMA.FTZ R174, R60, R0.reuse, -R3 ;  /* 0x000000003cae7223 */ /* 0x080fe20000010803 */
        /* <DEDUP_REMOVED lines=9> */
[-CC-:B------:R-:W-:Y:S01]  /*1e7f0*/  FFMA.FTZ R211, R48, R0.reuse, -R3.reuse ;  /* 0x0000000030d37223 */ /* 0x180fe20000010803 */
[----:B------:R-:W-:Y:S02]  /*1e800*/  IMAD.MOV.U32 R192, RZ, RZ, R236 ;  /* 0x000000ffffc07224 */ /* 0x000fe400078e00ec */
[-CC-:B------:R-:W-:Y:S01]  /*1e810*/  FFMA.FTZ R221, R43, R0.reuse, -R3.reuse ;  /* 0x000000002bdd7223 */ /* 0x180fe20000010803 */
[----:B------:R-:W-:Y:S02]  /*1e820*/  IMAD.MOV.U32 R35, RZ, RZ, R244 ;  /* 0x000000ffff237224 */ /* 0x000fe400078e00f4 */
[-CC-:B------:R-:W-:Y:S01]  /*1e830*/  FFMA.FTZ R236, R38, R0.reuse, -R3.reuse ;  /* 0x0000000026ec7223 */ /* 0x180fe20000010803 */
[-CC-:B------:R-:W-:Y:S01]  /*1e840*/  FFMA.FTZ R244, R33, R0.reuse, -R3.reuse ;  /* 0x0000000021f47223 */ /* 0x180fe20000010803 */
[----:B------:R-:W-:Y:S01]  /*1e850*/  FFMA.FTZ R45, R24, R0, -R3 ;  /* 0x00000000182d7223 */ /* 0x000fe20000010803 */
[----:B------:R-:W-:-:S02]  /*1e860*/  IMAD.MOV.U32 R23, RZ, RZ, R204 ;  /* 0x000000ffff177224 */ /* 0x000fc400078e00cc */
[-C--:B------:R-:W-:Y:S01]  /*1e870*/  FFMA.FTZ R43, R28, R0.reuse, -R3 ;  /* 0x000000001c2b7223 */ /* 0x080fe20000010803 */
[----:B------:R-:W-:Y:S01]  /*1e880*/  IMAD.MOV.U32 R48, RZ, RZ, R184 ;  /* 0x000000ffff307224 */ /* 0x000fe200078e00b8 */
[----:B------:R-:W1:Y:S01]  /*1e890*/  MUFU.EX2 R4, R4 ;  /* 0x0000000400047308 */ /* 0x000e620000000800 */
[----:B------:R-:W-:Y:S02]  /*1e8a0*/  IMAD.MOV.U32 R33, RZ, RZ, R245 ;  /* 0x000000ffff217224 */ /* 0x000fe400078e00f5 */
[-C--:B------:R-:W-:Y:S01]  /*1e8b0*/  FFMA.FTZ R245, R32, R0.reuse, -R3 ;  /* 0x0000000020f57223 */ /* 0x080fe20000010803 */
[----:B------:R-:W-:Y:S02]  /*1e8c0*/  IMAD.MOV.U32 R38, RZ, RZ, R249 ;  /* 0x000000ffff267224 */ /* 0x000fe400078e00f9 */
[-CC-:B------:R-:W-:Y:S01]  /*1e8d0*/  FFMA.FTZ R249, R30, R0.reuse, -R3.reuse ;  /* 0x000000001ef97223 */ /* 0x180fe20000010803 */
[----:B------:R-:W-:Y:S02]  /*1e8e0*/  IMAD.MOV.U32 R24, RZ, RZ, R62 ;  /* 0x000000ffff187224 */ /* 0x000fe400078e003e */
[----:B------:R-:W-:Y:S01]  /*1e8f0*/  FFMA.FTZ R30, R9, R0, -R3 ;  /* 0x00000000091e7223 */ /* 0x000fe20000010803 */
[----:B------:R-:W-:-:S02]  /*1e900*/  IMAD.MOV.U32 R184, RZ, RZ, R193 ;  /* 0x000000ffffb87224 */ /* 0x000fc400078e00c1 */
[----:B------:R-:W-:Y:S02]  /*1e910*/  IMAD.MOV.U32 R28, RZ, RZ, R58 ;  /* 0x000000ffff1c7224 */ /* 0x000fe400078e003a */
[----:B------:R-:W-:Y:S02]  /*1e920*/  IMAD.MOV.U32 R32, RZ, RZ, R60 ;  /* 0x000000ffff207224 */ /* 0x000fe400078e003c */
[----:B------:R-:W-:Y:S02]  /*1e930*/  IMAD.MOV.U32 R193, RZ, RZ, R237 ;  /* 0x000000ffffc17224 */ /* 0x000fe400078e00ed */
[----:B------:R-:W-:Y:S01]  /*1e940*/  FFMA.FTZ R237, R36, R0, -R3 ;  /* 0x0000000024ed7223 */ /* 0x000fe20000010803 */
[----:B------:R-:W-:Y:S02]  /*1e950*/  IMAD.MOV.U32 R9, RZ, RZ, R23 ;  /* 0x000000ffff097224 */ /* 0x000fe400078e0017 */
[----:B------:R-:W-:Y:S02]  /*1e960*/  IMAD.MOV.U32 R23, RZ, RZ, R24 ;  /* 0x000000ffff177224 */ /* 0x000fe400078e0018 */
[----:B------:R-:W-:-:S02]  /*1e970*/  IMAD.MOV.U32 R36, RZ, RZ, R184 ;  /* 0x000000ffff247224 */ /* 0x000fc400078e00b8 */
[----:B------:R-:W-:Y:S02]  /*1e980*/  IMAD.MOV.U32 R24, RZ, RZ, R28 ;  /* 0x000000ffff187224 */ /* 0x000fe400078e001c */
[----:B------:R-:W-:Y:S02]  /*1e990*/  IMAD.MOV.U32 R28, RZ, RZ, R32 ;  /* 0x000000ffff1c7224 */ /* 0x000fe400078e0020 */
[----:B------:R-:W-:Y:S02]  /*1e9a0*/  IMAD.MOV.U32 R32, RZ, RZ, R33 ;  /* 0x000000ffff207224 */ /* 0x000fe400078e0021 */
        /* <DEDUP_REMOVED lines=9> */
[----:B------:R-:W-:Y:S01]  /*1ea40*/  IMAD.MOV.U32 R6, RZ, RZ, R38 ;  /* 0x000000ffff067224 */ /* 0x000fe200078e0026 */
[----:B------:R2:W3:Y:S01]  /*1ea50*/  MUFU.EX2 R16, R15 ;  /* 0x0000000f00107308 */ /* 0x0004e20000000800 */
[-CC-:B------:R-:W-:Y:S01]  /*1ea60*/  FFMA.FTZ R62, R14, R0.reuse, -R3.reuse ;  /* 0x000000000e3e7223 */ /* 0x180fe20000010803 */
[-CC-:B------:R-:W-:Y:S01]  /*1ea70*/  FFMA.FTZ R38, R5, R0.reuse, -R3.reuse ;  /* 0x0000000005267223 */ /* 0x180fe20000010803 */
[----:B------:R-:W-:Y:S01]  /*1ea80*/  FFMA.FTZ R14, R13, R0, -R3 ;  /* 0x000000000d0e7223 */ /* 0x000fe20000010803 */
[----:B------:R-:W-:-:S02]  /*1ea90*/  IMAD.MOV.U32 R5, RZ, RZ, R35 ;  /* 0x000000ffff057224 */ /* 0x000fc400078e0023 */
[----:B------:R-:W-:Y:S02]  /*1eaa0*/  IMAD.MOV.U32 R13, RZ, RZ, R41 ;  /* 0x000000ffff0d7224 */ /* 0x000fe400078e0029 */
[-C--:B-1----:R-:W-:Y:S01]  /*1eab0*/  FMUL.FTZ R41, R165, R4.reuse ;  /* 0x00000004a5297220 */ /* 0x082fe20000410000 */
[----:B--2---:R-:W-:Y:S02]  /*1eac0*/  IMAD.MOV.U32 R15, RZ, RZ, R36 ;  /* 0x000000ffff0f7224 */ /* 0x004fe400078e0024 */
[----:B------:R-:W-:Y:S01]  /*1ead0*/  FMUL.FTZ R36, R160, R4 ;  /* 0x00000004a0247220 */ /* 0x000fe20000410000 */
[----:B------:R-:W-:Y:S02]  /*1eae0*/  IMAD.MOV.U32 R160, RZ, RZ, R5 ;  /* 0x000000ffffa07224 */ /* 0x000fe400078e0005 */
[----:B------:R-:W-:Y:S02]  /*1eaf0*/  IMAD.MOV.U32 R165, RZ, RZ, R15 ;  /* 0x000000ffffa57224 */ /* 0x000fe400078e000f */
[----:B------:R-:W-:-:S02]  /*1eb00*/  IMAD.MOV.U32 R15, RZ, RZ, R6 ;  /* 0x000000ffff0f7224 */ /* 0x000fc400078e0006 */
[----:B------:R-:W-:Y:S01]  /*1eb10*/  IMAD.MOV.U32 R5, RZ, RZ, R9 ;  /* 0x000000ffff057224 */ /* 0x000fe200078e0009 */
[----:B------:R-:W2:Y:S04]  /*1eb20*/  LDL.LU R6, [R1+0xcc] ;  /* 0x0000cc0001067983 */ /* 0x000ea80000300800 */
[----:B------:R-:W4:Y:S01]  /*1eb30*/  LDL.LU R9, [R1+0x13c] ;  /* 0x00013c0001097983 */ /* 0x000f220000300800 */
[----:B------:R-:W-:Y:S02]  /*1eb40*/  IMAD.MOV.U32 R37, RZ, RZ, R123 ;  /* 0x000000ffff257224 */ /* 0x000fe400078e007b */
[-C--:B------:R-:W-:Y:S01]  /*1eb50*/  FFMA.FTZ R123, R64, R0.reuse, -R3 ;  /* 0x00000000407b7223 */ /* 0x080fe20000010803 */
[----:B------:R-:W-:Y:S02]  /*1eb60*/  IMAD.MOV.U32 R64, RZ, RZ, R213 ;  /* 0x000000ffff407224 */ /* 0x000fe400078e00d5 */
[-CC-:B------:R-:W-:Y:S01]  /*1eb70*/  FFMA.FTZ R185, R54, R0.reuse, -R3.reuse ;  /* 0x0000000036b97223 */ /* 0x180fe20000010803 */
[-CC-:B------:R-:W-:Y:S01]  /*1eb80*/  FFMA.FTZ R54, R12, R0.reuse, -R3.reuse ;  /* 0x000000000c367223 */ /* 0x180fe20000010803 */
[----:B------:R-:W-:Y:S01]  /*1eb90*/  FFMA.FTZ R183, R55, R0, -R3 ;  /* 0x0000000037b77223 */ /* 0x000fe20000010803 */
        /* <DEDUP_REMOVED lines=8> */
[-CC-:B------:R-:W-:Y:S01]  /*1ec20*/  FFMA.FTZ R248, R31, R0.reuse, -R3.reuse ;  /* 0x000000001ff87223 */ /* 0x180fe20000010803 */
[-CC-:B------:R-:W-:Y:S01]  /*1ec30*/  FFMA.FTZ R51, R19, R0.reuse, -R3.reuse ;  /* 0x0000000013337223 */ /* 0x180fe20000010803 */
[--C-:B------:R-:W-:Y:S01]  /*1ec40*/  FFMA.FTZ R55, R18, R0, -R3.reuse ;  /* 0x0000000012377223 */ /* 0x100fe20000010803 */
        /* <DEDUP_REMOVED lines=18> */
[----:B------:R-:W-:Y:S02]  /*1ed70*/  IMAD.MOV.U32 R3, RZ, RZ, R23 ;  /* 0x000000ffff037224 */ /* 0x000fe400078e0017 */
[----:B------:R-:W-:Y:S02]  /*1ed80*/  IMAD.MOV.U32 R8, RZ, RZ, R53 ;  /* 0x000000ffff087224 */ /* 0x000fe400078e0035 */
[-C--:B------:R-:W-:Y:S01]  /*1ed90*/  FMUL.FTZ R37, R161, R4.reuse ;  /* 0x00000004a1257220 */ /* 0x080fe20000410000 */
[----:B------:R-:W-:Y:S02]  /*1eda0*/  IMAD.MOV.U32 R21, RZ, RZ, R24 ;  /* 0x000000ffff157224 */ /* 0x000fe400078e0018 */
[----:B------:R-:W-:Y:S02]  /*1edb0*/  IMAD.MOV.U32 R24, RZ, RZ, R33 ;  /* 0x000000ffff187224 */ /* 0x000fe400078e0021 */
[----:B------:R-:W-:Y:S01]  /*1edc0*/  FMUL.FTZ R33, R157, R4 ;  /* 0x000000049d217220 */ /* 0x000fe20000410000 */
[----:B------:R-:W-:-:S02]  /*1edd0*/  IMAD.MOV.U32 R11, RZ, RZ, R56 ;  /* 0x000000ffff0b7224 */ /* 0x000fc400078e0038 */
[----:B------:R-:W-:Y:S02]  /*1ede0*/  IMAD.MOV.U32 R161, RZ, RZ, R164 ;  /* 0x000000ffffa17224 */ /* 0x000fe400078e00a4 */
[----:B------:R-:W-:Y:S02]  /*1edf0*/  IMAD.MOV.U32 R20, RZ, RZ, R52 ;  /* 0x000000ffff147224 */ /* 0x000fe400078e0034 */
[----:B------:R-:W-:Y:S01]  /*1ee00*/  IMAD.MOV.U32 R164, RZ, RZ, R3 ;  /* 0x000000ffffa47224 */ /* 0x000fe200078e0003 */
[----:B------:R-:W-:Y:S01]  /*1ee10*/  FSEL R3, R8, -INF , P6 ;  /* 0xff80000008037808 */ /* 0x000fe20003000000 */
[----:B------:R-:W-:Y:S01]  /*1ee20*/  IMAD.MOV.U32 R22, RZ, RZ, R49 ;  /* 0x000000ffff167224 */ /* 0x000fe200078e0031 */
[----:B------:R-:W-:Y:S01]  /*1ee30*/  ISETP.GE.AND P1, PT, R73, R227, PT ;  /* 0x000000e34900720c */ /* 0x000fe20003f26270 */
[----:B------:R-:W-:Y:S02]  /*1ee40*/  IMAD.MOV.U32 R157, RZ, RZ, R160 ;  /* 0x000000ffff9d7224 */ /* 0x000fe400078e00a0 */
[----:B------:R-:W-:-:S02]  /*1ee50*/  IMAD.MOV.U32 R160, RZ, RZ, R5 ;  /* 0x000000ffffa07224 */ /* 0x000fc400078e0005 */
[----:B------:R-:W-:Y:S01]  /*1ee60*/  IMAD.MOV.U32 R5, RZ, RZ, R11 ;  /* 0x000000ffff057224 */ /* 0x000fe200078e000b */
[----:B------:R-:W-:Y:S01]  /*1ee70*/  FSEL R8, R3, -INF , !P2 ;  /* 0xff80000003087808 */ /* 0x000fe20005000000 */
[----:B------:R-:W-:Y:S01]  /*1ee80*/  IMAD.MOV.U32 R11, RZ, RZ, R20 ;  /* 0x000000ffff0b7224 */ /* 0x000fe200078e0014 */
[----:B------:R-:W-:Y:S01]  /*1ee90*/  ISETP.GE.AND P3, PT, R73, R228, PT ;  /* 0x000000e44900720c */ /* 0x000fe20003f66270 */
[----:B------:R-:W-:Y:S01]  /*1eea0*/  IMAD.MOV.U32 R20, RZ, RZ, R22 ;  /* 0x000000ffff147224 */ /* 0x000fe200078e0016 */
[----:B------:R-:W-:Y:S01]  /*1eeb0*/  FSEL R3, R161, -INF , P1 ;  /* 0xff800000a1037808 */ /* 0x000fe20000800000 */
[----:B------:R-:W-:Y:S01]  /*1eec0*/  IMAD.MOV.U32 R22, RZ, RZ, R188 ;  /* 0x000000ffff167224 */ /* 0x000fe200078e00bc */
[----:B------:R-:W-:Y:S01]  /*1eed0*/  ISETP.GE.AND P0, PT, R72, R227, PT ;  /* 0x000000e34800720c */ /* 0x000fe20003f06270 */
[----:B------:R-:W-:Y:S02]  /*1eee0*/  IMAD.MOV.U32 R10, RZ, RZ, R32 ;  /* 0x000000ffff0a7224 */ /* 0x000fe400078e0020 */
[----:B------:R-:W-:Y:S01]  /*1eef0*/  FMUL.FTZ R32, R156, R4 ;  /* 0x000000049c207220 */ /* 0x000fe20000410000 */
[----:B------:R-:W-:-:S02]  /*1ef00*/  IMAD.MOV.U32 R188, RZ, RZ, R201 ;  /* 0x000000ffffbc7224 */ /* 0x000fc400078e00c9 */
[----:B------:R-:W5:Y:S01]  /*1ef10*/  LDL.LU R201, [R1+0xc] ;  /* 0x00000c0001c97983 */ /* 0x000f620000300800 */
[----:B------:R-:W-:-:S03]  /*1ef20*/  ISETP.GE.AND P4, PT, R72, R228, PT ;  /* 0x000000e44800720c */ /* 0x000fc60003f86270 */
[----:B------:R-:W3:Y:S01]  /*1ef30*/  LDL.LU R161, [R1+0x12c] ;  /* 0x00012c0001a17983 */ /* 0x000ee20000300800 */
[----:B------:R-:W-:Y:S01]  /*1ef40*/  ISETP.GE.AND P6, PT, R74, R227, PT ;  /* 0x000000e34a00720c */ /* 0x000fe20003fc6270 */
[----:B----4-:R-:W-:Y:S01]  /*1ef50*/  IMAD.MOV.U32 R156, RZ, RZ, R9 ;  /* 0x000000ffff9c7224 */ /* 0x010fe200078e0009 */
[----:B------:R-:W-:Y:S02]  /*1ef60*/  FSEL R9, R3, -INF , !P3 ;  /* 0xff80000003097808 */ /* 0x000fe40005800000 */
[----:B------:R-:W-:-:S04]  /*1ef70*/  FSEL R3, R13, -INF , P0 ;  /* 0xff8000000d037808 */ /* 0x000fc80000000000 */
[----:B------:R-:W-:Y:S02]  /*1ef80*/  FSEL R13, R3, -INF , !P4 ;  /* 0xff800000030d7808 */ /* 0x000fe40006000000 */
[----:B------:R-:W-:Y:S01]  /*1ef90*/  FSEL R3, R157, -INF , P6 ;  /* 0xff8000009d037808 */ /* 0x000fe20003000000 */
[----:B------:R-:W-:Y:S02]  /*1efa0*/  IMAD.MOV.U32 R157, RZ, RZ, R165 ;  /* 0x000000ffff9d7224 */ /* 0x000fe400078e00a5 */
[----:B------:R-:W4:Y:S01]  /*1efb0*/  LDL.LU R165, [R1+0x10c] ;  /* 0x00010c0001a57983 */ /* 0x000f220000300800 */
[----:B------:R-:W-:Y:S01]  /*1efc0*/  ISETP.GE.AND P2, PT, R74, R228, PT ;  /* 0x000000e44a00720c */ /* 0x000fe20003f46270 */
[----:B------:R-:W-:Y:S01]  /*1efd0*/  FMUL.FTZ R49, R153, R4 ;  /* 0x0000000499317220 */ /* 0x000fe20000410000 */
[----:B------:R-:W-:Y:S01]  /*1efe0*/  LOP3.LUT R2, R2, 0xfffffffd, RZ, 0xc0, !PT ;  /* 0xfffffffd02027812 */ /* 0x000fe200078ec0ff */
[----:B------:R-:W-:Y:S02]  /*1eff0*/  IMAD.MOV.U32 R153, RZ, RZ, R156 ;  /* 0x000000ffff997224 */ /* 0x000fe400078e009c */
[----:B------:R-:W-:-:S02]  /*1f000*/  IMAD.MOV.U32 R156, RZ, RZ, R65 ;  /* 0x000000ffff9c7224 */ /* 0x000fc400078e0041 */
[-C--:B------:R-:W-:Y:S01]  /*1f010*/  FMUL.FTZ R52, R148, R4.reuse ;  /* 0x0000000494347220 */ /* 0x080fe20000410000 */
[----:B------:R-:W2:Y:S01]  /*1f020*/  LDL.LU R65, [R1+0x108] ;  /* 0x0001080001417983 */ /* 0x000ea20000300800 */
[----:B------:R-:W-:Y:S02]  /*1f030*/  IMAD.MOV.U32 R17, RZ, RZ, R48 ;  /* 0x000000ffff117224 */ /* 0x000fe400078e0030 */
[----:B------:R-:W-:Y:S02]  /*1f040*/  IMAD.MOV.U32 R148, RZ, RZ, R156 ;  /* 0x000000ffff947224 */ /* 0x000fe400078e009c */
[----:B------:R-:W-:Y:S01]  /*1f050*/  @P2 LOP3.LUT R2, R2, 0x2, RZ, 0xfc, !PT ;  /* 0x0000000202022812 */ /* 0x000fe200078efcff */
[----:B------:R-:W5:Y:S01]  /*1f060*/  LDL.LU R156, [R1+0xd8] ;  /* 0x0000d800019c7983 */ /* 0x000f620000300800 */
[----:B------:R-:W-:Y:S01]  /*1f070*/  FMUL.FTZ R48, R152, R4 ;  /* 0x0000000498307220 */ /* 0x000fe20000410000 */
[----:B------:R-:W-:Y:S02]  /*1f080*/  ISETP.GE.AND P5, PT, R75, R227, PT ;  /* 0x000000e34b00720c */ /* 0x000fe40003fa6270 */
[----:B------:R-:W-:-:S02]  /*1f090*/  LOP3.LUT P4, RZ, R2, 0x2, RZ, 0xc0, !PT ;  /* 0x0000000202ff7812 */ /* 0x000fc4000788c0ff */
[----:B------:R-:W-:Y:S02]  /*1f0a0*/  ISETP.GE.AND P2, PT, R75, R228, PT ;  /* 0x000000e44b00720c */ /* 0x000fe40003f46270 */
[----:B------:R-:W-:Y:S01]  /*1f0b0*/  ISETP.GE.AND P1, PT, R76, R227, PT ;  /* 0x000000e34c00720c */ /* 0x000fe20003f26270 */
[----:B---3--:R-:W-:Y:S02]  /*1f0c0*/  IMAD.MOV.U32 R152, RZ, RZ, R161 ;  /* 0x000000ffff987224 */ /* 0x008fe400078e00a1 */
[----:B------:R-:W-:Y:S01]  /*1f0d0*/  IMAD.MOV.U32 R161, RZ, RZ, R12 ;  /* 0x000000ffffa17224 */ /* 0x000fe200078e000c */
[----:B------:R-:W-:Y:S02]  /*1f0e0*/  FSEL R12, R3, -INF , !P4 ;  /* 0xff800000030c7808 */ /* 0x000fe40006000000 */
[----:B------:R-:W-:-:S04]  /*1f0f0*/  FSEL R3, R21, -INF , P5 ;  /* 0xff80000015037808 */ /* 0x000fc80002800000 */
[----:B------:R-:W-:Y:S02]  /*1f100*/  FSEL R21, R3, -INF , !P2 ;  /* 0xff80000003157808 */ /* 0x000fe40005000000 */
[----:B------:R-:W-:Y:S01]  /*1f110*/  FSEL R3, R153, -INF , P1 ;  /* 0xff80000099037808 */ /* 0x000fe20000800000 */
[----:B----4-:R-:W-:Y:S02]  /*1f120*/  IMAD.MOV.U32 R153, RZ, RZ, R165 ;  /* 0x000000ffff997224 */ /* 0x010fe400078e00a5 */
[----:B------:R-:W-:Y:S02]  /*1f130*/  IMAD.MOV.U32 R165, RZ, RZ, R64 ;  /* 0x000000ffffa57224 */ /* 0x000fe400078e0040 */
[----:B------:R-:W3:Y:S01]  /*1f140*/  LDL.LU R64, [R1+0xf8] ;  /* 0x0000f80001407983 */ /* 0x000ee20000300800 */
[----:B------:R-:W-:Y:S02]  /*1f150*/  ISETP.GE.AND P4, PT, R77, R228, PT ;  /* 0x000000e44d00720c */ /* 0x000fe40003f86270 */
[----:B------:R-:W-:Y:S01]  /*1f160*/  LOP3.LUT R2, R2, 0xfffffffd, RZ, 0xc0, !PT ;  /* 0xfffffffd02027812 */ /* 0x000fe200078ec0ff */
[----:B------:R-:W-:Y:S01]  /*1f170*/  FMUL.FTZ R53, R149, R4 ;  /* 0x0000000495357220 */ /* 0x000fe20000410000 */
[----:B------:R-:W-:Y:S01]  /*1f180*/  ISETP.GE.AND P3, PT, R76, R228, PT ;  /* 0x000000e44c00720c */ /* 0x000fe20003f66270 */
[----:B------:R-:W-:Y:S01]  /*1f190*/  IMAD.MOV.U32 R149, RZ, RZ, R152 ;  /* 0x000000ffff957224 */ /* 0x000fe200078e0098 */
[----:B------:R-:W-:Y:S01]  /*1f1a0*/  ISETP.GE.AND P0, PT, R77, R227, PT ;  /* 0x000000e34d00720c */ /* 0x000fe20003f06270 */
[----:B------:R-:W-:-:S02]  /*1f1b0*/  IMAD.MOV.U32 R152, RZ, RZ, R157 ;  /* 0x000000ffff987224 */ /* 0x000fc400078e009d */
[----:B------:R-:W-:Y:S01]  /*1f1c0*/  IMAD.MOV.U32 R157, RZ, RZ, R24 ;  /* 0x000000ffff9d7224 */ /* 0x000fe200078e0018 */
[----:B------:R-:W-:-:S03]  /*1f1d0*/  FSEL R24, R3, -INF , !P3 ;  /* 0xff80000003187808 */ /* 0x000fc60005800000 */
[----:B------:R-:W-:Y:S02]  /*1f1e0*/  @P4 LOP3.LUT R2, R2, 0x2, RZ, 0xfc, !PT ;  /* 0x0000000202024812 */ /* 0x000fe400078efcff */
[----:B------:R-:W-:Y:S02]  /*1f1f0*/  FSEL R3, R22, -INF , P0 ;  /* 0xff80000016037808 */ /* 0x000fe40000000000 */
[----:B------:R-:W-:Y:S02]  /*1f200*/  LOP3.LUT P1, RZ, R2, 0x2, RZ, 0xc0, !PT ;  /* 0x0000000202ff7812 */ /* 0x000fe4000782c0ff */
[----:B------:R-:W-:Y:S02]  /*1f210*/  ISETP.GE.AND P5, PT, R78, R227, PT ;  /* 0x000000e34e00720c */ /* 0x000fe40003fa6270 */
[----:B------:R-:W-:Y:S02]  /*1f220*/  ISETP.GE.AND P3, PT, R80, R228, PT ;  /* 0x000000e45000720c */ /* 0x000fe40003f66270 */
[----:B------:R-:W-:-:S02]  /*1f230*/  FSEL R22, R3, -INF , !P1 ;  /* 0xff80000003167808 */ /* 0x000fc40004800000 */
[----:B------:R-:W-:Y:S01]  /*1f240*/  FSEL R3, R149, -INF , P5 ;  /* 0xff80000095037808 */ /* 0x000fe20002800000 */
[----:B------:R-:W-:Y:S02]  /*1f250*/  IMAD.MOV.U32 R149, RZ, RZ, R148 ;  /* 0x000000ffff957224 */ /* 0x000fe400078e0094 */
[----:B------:R-:W-:Y:S01]  /*1f260*/  IMAD.MOV.U32 R148, RZ, RZ, R153 ;  /* 0x000000ffff947224 */ /* 0x000fe200078e0099 */
[----:B------:R-:W-:Y:S01]  /*1f270*/  ISETP.GE.AND P2, PT, R78, R228, PT ;  /* 0x000000e44e00720c */ /* 0x000fe20003f46270 */
[----:B------:R-:W-:Y:S02]  /*1f280*/  IMAD.MOV.U32 R23, RZ, RZ, R57 ;  /* 0x000000ffff177224 */ /* 0x000fe400078e0039 */
[----:B------:R-:W-:Y:S01]  /*1f290*/  IMAD.MOV.U32 R153, RZ, RZ, R157 ;  /* 0x000000ffff997224 */ /* 0x000fe200078e009d */
[----:B------:R-:W-:Y:S01]  /*1f2a0*/  ISETP.GE.AND P4, PT, R79, R227, PT ;  /* 0x000000e34f00720c */ /* 0x000fe20003f86270 */
[----:B-----5:R-:W-:Y:S01]  /*1f2b0*/  IMAD.MOV.U32 R157, RZ, RZ, R156 ;  /* 0x000000ffff9d7224 */ /* 0x020fe200078e009c */
[----:B------:R-:W-:Y:S01]  /*1f2c0*/  LOP3.LUT R2, R2, 0xfffffffd, RZ, 0xc0, !PT ;  /* 0xfffffffd02027812 */ /* 0x000fe200078ec0ff */
[----:B------:R-:W-:-:S02]  /*1f2d0*/  IMAD.MOV.U32 R156, RZ, RZ, R165 ;  /* 0x000000ffff9c7224 */ /* 0x000fc400078e00a5 */
[----:B------:R-:W-:Y:S02]  /*1f2e0*/  IMAD.MOV.U32 R165, RZ, RZ, R5 ;  /* 0x000000ffffa57224 */ /* 0x000fe400078e0005 */
[----:B------:R-:W-:Y:S01]  /*1f2f0*/  IMAD.MOV.U32 R5, RZ, RZ, R23 ;  /* 0x000000ffff057224 */ /* 0x000fe200078e0017 */
[----:B------:R-:W-:Y:S02]  /*1f300*/  FSEL R23, R3, -INF , !P2 ;  /* 0xff80000003177808 */ /* 0x000fe40005000000 */
[----:B------:R-:W-:Y:S02]  /*1f310*/  ISETP.GE.AND P6, PT, R79, R228, PT ;  /* 0x000000e44f00720c */ /* 0x000fe40003fc6270 */
[----:B------:R-:W-:Y:S02]  /*1f320*/  FSEL R3, R44, -INF , P4 ;  /* 0xff8000002c037808 */ /* 0x000fe40002000000 */
[----:B------:R-:W-:Y:S02]  /*1f330*/  ISETP.GE.AND P0, PT, R80, R227, PT ;  /* 0x000000e35000720c */ /* 0x000fe40003f06270 */
[----:B------:R-:W-:-:S02]  /*1f340*/  @P3 LOP3.LUT R2, R2, 0x2, RZ, 0xfc, !PT ;  /* 0x0000000202023812 */ /* 0x000fc400078efcff */
[----:B------:R-:W-:Y:S02]  /*1f350*/  FSEL R44, R3, -INF , !P6 ;  /* 0xff800000032c7808 */ /* 0x000fe40007000000 */
[----:B------:R-:W-:Y:S02]  /*1f360*/  LOP3.LUT P4, RZ, R2, 0x2, RZ, 0xc0, !PT ;  /* 0x0000000202ff7812 */ /* 0x000fe4000788c0ff */
[----:B------:R-:W-:Y:S01]  /*1f370*/  FSEL R3, R149, -INF , P0 ;  /* 0xff80000095037808 */ /* 0x000fe20000000000 */
[----:B------:R-:W-:Y:S01]  /*1f380*/  IMAD.MOV.U32 R149, RZ, RZ, R148 ;  /* 0x000000ffff957224 */ /* 0x000fe200078e0094 */
[CC--:B------:R-:W-:Y:S02]  /*1f390*/  ISETP.GE.AND P1, PT, R81.reuse, R227.reuse, PT ;  /* 0x000000e35100720c */ /* 0x0c0fe40003f26270 */
[----:B------:R-:W-:Y:S02]  /*1f3a0*/  ISETP.GE.AND P2, PT, R81, R228, PT ;  /* 0x000000e45100720c */ /* 0x000fe40003f46270 */
[----:B------:R-:W-:-:S02]  /*1f3b0*/  ISETP.GE.AND P3, PT, R82, R227, PT ;  /* 0x000000e35200720c */ /* 0x000fc40003f66270 */
[----:B------:R-:W-:Y:S02]  /*1f3c0*/  LOP3.LUT R2, R2, 0xfffffffd, RZ, 0xc0, !PT ;  /* 0xfffffffd02027812 */ /* 0x000fe400078ec0ff */
[-C--:B------:R-:W-:Y:S02]  /*1f3d0*/  ISETP.GE.AND P5, PT, R82, R228.reuse, PT ;  /* 0x000000e45200720c */ /* 0x080fe40003fa6270 */
[----:B------:R-:W-:Y:S01]  /*1f3e0*/  ISETP.GE.AND P0, PT, R83, R227, PT ;  /* 0x000000e35300720c */ /* 0x000fe20003f06270 */
[----:B------:R-:W-:Y:S01]  /*1f3f0*/  IMAD.MOV.U32 R7, RZ, RZ, R28 ;  /* 0x000000ffff077224 */ /* 0x000fe200078e001c */
[----:B------:R-:W-:Y:S01]  /*1f400*/  ISETP.GE.AND P6, PT, R85, R228, PT ;  /* 0x000000e45500720c */ /* 0x000fe20003fc6270 */
[----:B------:R-:W-:Y:S02]  /*1f410*/  IMAD.MOV.U32 R35, RZ, RZ, R60 ;  /* 0x000000ffff237224 */ /* 0x000fe400078e003c */
[----:B------:R-:W-:Y:S01]  /*1f420*/  FMUL.FTZ R60, R144, R4 ;  /* 0x00000004903c7220 */ /* 0x000fe20000410000 */
[----:B------:R-:W-:-:S02]  /*1f430*/  IMAD.MOV.U32 R28, RZ, RZ, R61 ;  /* 0x000000ffff1c7224 */ /* 0x000fc400078e003d */
[-C--:B------:R-:W-:Y:S01]  /*1f440*/  FMUL.FTZ R61, R145, R4.reuse ;  /* 0x00000004913d7220 */ /* 0x080fe20000410000 */
[-C--:B------:R-:W-:Y:S01]  /*1f450*/  FMUL.FTZ R56, R140, R4.reuse ;  /* 0x000000048c387220 */ /* 0x080fe20000410000 */
[-C--:B------:R-:W-:Y:S01]  /*1f460*/  FMUL.FTZ R57, R141, R4.reuse ;  /* 0x000000048d397220 */ /* 0x080fe20000410000 */
[-C--:B------:R-:W-:Y:S01]  /*1f470*/  FMUL.FTZ R136, R136, R4.reuse ;  /* 0x0000000488887220 */ /* 0x080fe20000410000 */
[-C--:B------:R-:W-:Y:S01]  /*1f480*/  FMUL.FTZ R137, R137, R4.reuse ;  /* 0x0000000489897220 */ /* 0x080fe20000410000 */
[----:B------:R-:W-:Y:S01]  /*1f490*/  FFMA.FTZ R17, R17, R4, R16 ;  /* 0x0000000411117223 */ /* 0x000fe20000010010 */
[----:B---3--:R-:W-:Y:S01]  /*1f4a0*/  IMAD.MOV.U32 R148, RZ, RZ, R64 ;  /* 0x000000ffff947224 */ /* 0x008fe200078e0040 */
[----:B------:R-:W-:Y:S02]  /*1f4b0*/  FSEL R64, R3, -INF , !P4 ;  /* 0xff80000003407808 */ /* 0x000fe40006000000 */
[----:B------:R-:W-:Y:S02]  /*1f4c0*/  ISETP.GE.AND P4, PT, R83, R228, PT ;  /* 0x000000e45300720c */ /* 0x000fe40003f86270 */
[----:B--2---:R-:W-:-:S04]  /*1f4d0*/  FSEL R3, R65, -INF , P1 ;  /* 0xff80000041037808 */ /* 0x004fc80000800000 */
[----:B------:R-:W-:Y:S02]  /*1f4e0*/  FSEL R65, R3, -INF , !P2 ;  /* 0xff80000003417808 */ /* 0x000fe40005000000 */
[----:B------:R-:W-:-:S05]  /*1f4f0*/  FSEL R3, R149, -INF , P3 ;  /* 0xff80000095037808 */ /* 0x000fca0001800000 */
[----:B------:R-:W-:Y:S02]  /*1f500*/  @P4 LOP3.LUT R2, R2, 0x2, RZ, 0xfc, !PT ;  /* 0x0000000202024812 */ /* 0x000fe400078efcff */
[----:B------:R-:W-:Y:S02]  /*1f510*/  FSEL R77, R3, -INF , !P5 ;  /* 0xff800000034d7808 */ /* 0x000fe40006800000 */
[----:B------:R-:W-:Y:S02]  /*1f520*/  LOP3.LUT P3, RZ, R2, 0x2, RZ, 0xc0, !PT ;  /* 0x0000000202ff7812 */ /* 0x000fe4000786c0ff */
[----:B------:R-:W-:Y:S02]  /*1f530*/  FSEL R3, R148, -INF , P0 ;  /* 0xff80000094037808 */ /* 0x000fe40000000000 */
[----:B------:R-:W-:Y:S02]  /*1f540*/  ISETP.GE.AND P1, PT, R84, R227, PT ;  /* 0x000000e35400720c */ /* 0x000fe40003f26270 */
[----:B------:R-:W-:-:S02]  /*1f550*/  FSEL R76, R3, -INF , !P3 ;  /* 0xff800000034c7808 */ /* 0x000fc40005800000 */
[----:B------:R-:W-:Y:S02]  /*1f560*/  ISETP.GE.AND P2, PT, R84, R228, PT ;  /* 0x000000e45400720c */ /* 0x000fe40003f46270 */
[----:B------:R-:W-:Y:S02]  /*1f570*/  FSEL R3, R153, -INF , P1 ;  /* 0xff80000099037808 */ /* 0x000fe40000800000 */
[-C--:B------:R-:W-:Y:S02]  /*1f580*/  ISETP.GE.AND P4, PT, R85, R227.reuse, PT ;  /* 0x000000e35500720c */ /* 0x080fe40003f86270 */
[----:B------:R-:W-:Y:S02]  /*1f590*/  FSEL R78, R3, -INF , !P2 ;  /* 0xff800000034e7808 */ /* 0x000fe40005000000 */
[----:B------:R-:W-:Y:S02]  /*1f5a0*/  ISETP.GE.AND P0, PT, R86, R227, PT ;  /* 0x000000e35600720c */ /* 0x000fe40003f06270 */
[----:B------:R-:W-:-:S02]  /*1f5b0*/  FSEL R3, R152, -INF , P4 ;  /* 0xff80000098037808 */ /* 0x000fc40002000000 */
[----:B------:R-:W-:Y:S02]  /*1f5c0*/  ISETP.GE.AND P3, PT, R88, R227, PT ;  /* 0x000000e35800720c */ /* 0x000fe40003f66270 */
[----:B------:R-:W-:Y:S02]  /*1f5d0*/  FSEL R83, R3, -INF , !P6 ;  /* 0xff80000003537808 */ /* 0x000fe40007000000 */
[----:B------:R-:W-:Y:S01]  /*1f5e0*/  FSEL R4, R161, -INF , P0 ;  /* 0xff800000a1047808 */ /* 0x000fe20000000000 */
[----:B------:R-:W-:Y:S01]  /*1f5f0*/  IMAD.MOV.U32 R161, RZ, RZ, R160 ;  /* 0x000000ffffa17224 */ /* 0x000fe200078e00a0 */
[-C--:B------:R-:W-:Y:S02]  /*1f600*/  ISETP.GE.AND P5, PT, R86, R228.reuse, PT ;  /* 0x000000e45600720c */ /* 0x080fe40003fa6270 */
[-C--:B------:R-:W-:Y:S02]  /*1f610*/  ISETP.GE.AND P2, PT, R88, R228.reuse, PT ;  /* 0x000000e45800720c */ /* 0x080fe40003f46270 */
[----:B------:R-:W-:-:S02]  /*1f620*/  ISETP.GE.AND P6, PT, R89, R228, PT ;  /* 0x000000e45900720c */ /* 0x000fc40003fc6270 */
[----:B------:R-:W-:Y:S02]  /*1f630*/  FSEL R3, R157, -INF , P3 ;  /* 0xff8000009d037808 */ /* 0x000fe40001800000 */
[-C--:B------:R-:W-:Y:S02]  /*1f640*/  ISETP.GE.AND P4, PT, R89, R227.reuse, PT ;  /* 0x000000e35900720c */ /* 0x080fe40003f86270 */
[----:B------:R-:W-:Y:S01]  /*1f650*/  ISETP.GE.AND P1, PT, R90, R227, PT ;  /* 0x000000e35a00720c */ /* 0x000fe20003f26270 */
[----:B------:R-:W-:Y:S01]  /*1f660*/  IMAD.MOV.U32 R160, RZ, RZ, R5 ;  /* 0x000000ffffa07224 */ /* 0x000fe200078e0005 */
[----:B------:R-:W-:Y:S02]  /*1f670*/  P2R R5, PR, RZ, 0x40 ;  /* 0x00000040ff057803 */ /* 0x000fe40000000000 */
[----:B------:R-:W-:Y:S02]  /*1f680*/  FSEL R82, R4, -INF , !P5 ;  /* 0xff80000004527808 */ /* 0x000fe40006800000 */
[----:B------:R-:W-:-:S02]  /*1f690*/  FSEL R79, R3, -INF , !P2 ;  /* 0xff800000034f7808 */ /* 0x000fc40005000000 */
[----:B------:R-:W-:Y:S02]  /*1f6a0*/  ISETP.GE.AND P6, PT, R90, R228, PT ;  /* 0x000000e45a00720c */ /* 0x000fe40003fc6270 */
[----:B------:R-:W-:Y:S02]  /*1f6b0*/  FSEL R4, R156, -INF , P4 ;  /* 0xff8000009c047808 */ /* 0x000fe40002000000 */
[----:B------:R-:W-:Y:S02]  /*1f6c0*/  FSEL R3, R161, -INF , P1 ;  /* 0xff800000a1037808 */ /* 0x000fe40000800000 */
[-C--:B------:R-:W-:Y:S02]  /*1f6d0*/  ISETP.GE.AND P0, PT, R91, R227.reuse, PT ;  /* 0x000000e35b00720c */ /* 0x080fe40003f06270 */
[----:B------:R-:W-:Y:S02]  /*1f6e0*/  ISETP.GE.AND P4, PT, R92, R227, PT ;  /* 0x000000e35c00720c */ /* 0x000fe40003f86270 */
[----:B------:R-:W-:-:S02]  /*1f6f0*/  ISETP.NE.AND P3, PT, R5, RZ, PT ;  /* 0x000000ff0500720c */ /* 0x000fc40003f65270 */
[----:B------:R-:W-:Y:S02]  /*1f700*/  FSEL R86, R3, -INF , !P6 ;  /* 0xff80000003567808 */ /* 0x000fe40007000000 */
[-C--:B------:R-:W-:Y:S02]  /*1f710*/  ISETP.GE.AND P2, PT, R91, R228.reuse, PT ;  /* 0x000000e45b00720c */ /* 0x080fe40003f46270 */
[-C--:B------:R-:W-:Y:S02]  /*1f720*/  ISETP.GE.AND P5, PT, R92, R228.reuse, PT ;  /* 0x000000e45c00720c */ /* 0x080fe40003fa6270 */
[----:B------:R-:W-:Y:S02]  /*1f730*/  FSEL R6, R6, -INF , P0 ;  /* 0xff80000006067808 */ /* 0x000fe40000000000 */
[----:B------:R-:W-:Y:S02]  /*1f740*/  FSEL R3, R160, -INF , P4 ;  /* 0xff800000a0037808 */ /* 0x000fe40002000000 */
[----:B------:R-:W-:-:S02]  /*1f750*/  ISETP.GE.AND P0, PT, R93, R228, PT ;  /* 0x000000e45d00720c */ /* 0x000fc40003f06270 */
[-C--:B------:R-:W-:Y:S02]  /*1f760*/  ISETP.GE.AND P1, PT, R95, R227.reuse, PT ;  /* 0x000000e35f00720c */ /* 0x080fe40003f26270 */
[----:B------:R-:W-:Y:S02]  /*1f770*/  FSEL R80, R4, -INF , !P3 ;  /* 0xff80000004507808 */ /* 0x000fe40005800000 */
[----:B------:R-:W-:Y:S02]  /*1f780*/  ISETP.GE.AND P3, PT, R93, R227, PT ;  /* 0x000000e35d00720c */ /* 0x000fe40003f66270 */
[----:B------:R-:W-:Y:S02]  /*1f790*/  FSEL R81, R6, -INF , !P2 ;  /* 0xff80000006517808 */ /* 0x000fe40005000000 */
[----:B------:R-:W-:Y:S02]  /*1f7a0*/  FSEL R90, R3, -INF , !P5 ;  /* 0xff800000035a7808 */ /* 0x000fe40006800000 */
[----:B------:R-:W-:-:S02]  /*1f7b0*/  P2R R5, PR, RZ, 0x1 ;  /* 0x00000001ff057803 */ /* 0x000fc40000000000 */
[----:B------:R-:W-:Y:S02]  /*1f7c0*/  ISETP.GE.AND P2, PT, R95, R228, PT ;  /* 0x000000e45f00720c */ /* 0x000fe40003f46270 */
[----:B------:R-:W-:Y:S02]  /*1f7d0*/  FSEL R3, R164, -INF , P1 ;  /* 0xff800000a4037808 */ /* 0x000fe40000800000 */
[-C--:B------:R-:W-:Y:S02]  /*1f7e0*/  ISETP.GE.AND P0, PT, R94, R227.reuse, PT ;  /* 0x000000e35e00720c */ /* 0x080fe40003f06270 */
[----:B------:R-:W-:Y:S02]  /*1f7f0*/  ISETP.GE.AND P4, PT, R96, R227, PT ;  /* 0x000000e36000720c */ /* 0x000fe40003f86270 */
[----:B------:R-:W-:Y:S02]  /*1f800*/  FSEL R4, R165, -INF , P3 ;  /* 0xff800000a5047808 */ /* 0x000fe40001800000 */
[----:B------:R-:W-:-:S02]  /*1f810*/  ISETP.NE.AND P3, PT, R5, RZ, PT ;  /* 0x000000ff0500720c */ /* 0x000fc40003f65270 */
[----:B------:R-:W-:Y:S02]  /*1f820*/  FSEL R85, R3, -INF , !P2 ;  /* 0xff80000003557808 */ /* 0x000fe40005000000 */
[-C--:B------:R-:W-:Y:S02]  /*1f830*/  ISETP.GE.AND P5, PT, R96, R228.reuse, PT ;  /* 0x000000e46000720c */ /* 0x080fe40003fa6270 */
[----:B------:R-:W-:Y:S02]  /*1f840*/  FSEL R6, R15, -INF , P0 ;  /* 0xff8000000f067808 */ /* 0x000fe40000000000 */
[----:B------:R-:W-:Y:S02]  /*1f850*/  FSEL R3, R7, -INF , P4 ;  /* 0xff80000007037808 */ /* 0x000fe40002000000 */
[----:B------:R-:W-:Y:S02]  /*1f860*/  ISETP.GE.AND P0, PT, R97, R228, PT ;  /* 0x000000e46100720c */ /* 0x000fe40003f06270 */
[----:B------:R-:W-:-:S02]  /*1f870*/  ISETP.GE.AND P1, PT, R99, R227, PT ;  /* 0x000000e36300720c */ /* 0x000fc40003f26270 */
[----:B------:R-:W-:Y:S02]  /*1f880*/  FSEL R84, R4, -INF , !P3 ;  /* 0xff80000004547808 */ /* 0x000fe40005800000 */
[----:B------:R-:W-:Y:S02]  /*1f890*/  ISETP.GE.AND P3, PT, R97, R227, PT ;  /* 0x000000e36100720c */ /* 0x000fe40003f66270 */
[----:B------:R-:W-:Y:S02]  /*1f8a0*/  FSEL R95, R3, -INF , !P5 ;  /* 0xff800000035f7808 */ /* 0x000fe40006800000 */
[-C--:B------:R-:W-:Y:S02]  /*1f8b0*/  ISETP.GE.AND P6, PT, R94, R228.reuse, PT ;  /* 0x000000e45e00720c */ /* 0x080fe40003fc6270 */
[----:B------:R-:W-:Y:S02]  /*1f8c0*/  P2R R5, PR, RZ, 0x1 ;  /* 0x00000001ff057803 */ /* 0x000fe40000000000 */
[----:B------:R-:W-:-:S02]  /*1f8d0*/  ISETP.GE.AND P2, PT, R99, R228, PT ;  /* 0x000000e46300720c */ /* 0x000fc40003f46270 */
[----:B------:R-:W-:Y:S02]  /*1f8e0*/  FSEL R3, R11, -INF , P1 ;  /* 0xff8000000b037808 */ /* 0x000fe40000800000 */
[-C--:B------:R-:W-:Y:S02]  /*1f8f0*/  ISETP.GE.AND P0, PT, R98, R227.reuse, PT ;  /* 0x000000e36200720c */ /* 0x080fe40003f06270 */
[----:B------:R-:W-:Y:S02]  /*1f900*/  ISETP.GE.AND P4, PT, R100, R227, PT ;  /* 0x000000e36400720c */ /* 0x000fe40003f86270 */
[----:B------:R-:W-:Y:S02]  /*1f910*/  FSEL R4, R10, -INF , P3 ;  /* 0xff8000000a047808 */ /* 0x000fe40001800000 */
[----:B------:R-:W-:Y:S02]  /*1f920*/  FSEL R91, R6, -INF , !P6 ;  /* 0xff800000065b7808 */ /* 0x000fe40007000000 */
        /* <DEDUP_REMOVED lines=39> */
[----:B------:R-:W-:Y:S02]  /*1fba0*/  ISETP.GE.AND P5, PT, R108, R228, PT ;  /* 0x000000e46c00720c */ /* 0x000fe40003fa6270 */
[----:B------:R-:W-:Y:S02]  /*1fbb0*/  FSEL R5, R201, -INF , P0 ;  /* 0xff800000c9057808 */ /* 0x000fe40000000000 */
[----:B------:R-:W-:Y:S02]  /*1fbc0*/  FSEL R3, R250, -INF , P4 ;  /* 0xff800000fa037808 */ /* 0x000fe40002000000 */
[----:B------:R-:W-:-:S02]  /*1fbd0*/  ISETP.GE.AND P1, PT, R111, R227, PT ;  /* 0x000000e36f00720c */ /* 0x000fc40003f26270 */
[----:B------:R-:W-:Y:S02]  /*1fbe0*/  FSEL R104, R5, -INF , !P6 ;  /* 0xff80000005687808 */ /* 0x000fe40007000000 */
        /* <DEDUP_REMOVED lines=13> */
[----:B------:R-:W-:Y:S02]  /*1fcc0*/  FSEL R98, R4, -INF , !P3 ;  /* 0xff80000004627808 */ /* 0x000fe40005800000 */
[----:B------:R-:W-:Y:S02]  /*1fcd0*/  ISETP.GE.AND P3, PT, R109, R227, PT ;  /* 0x000000e36d00720c */ /* 0x000fe40003f66270 */
[----:B------:R-:W-:-:S02]  /*1fce0*/  FMNMX3.FTZ R3, R3, R79, R80, !PT ;  /* 0x0000004f03037276 */ /* 0x000fc40007810050 */
[----:B------:R-:W-:Y:S02]  /*1fcf0*/  P2R R4, PR, RZ, 0x1 ;  /* 0x00000001ff047803 */ /* 0x000fe40000000000 */
[-C--:B------:R-:W-:Y:S02]  /*1fd00*/  ISETP.GE.AND P0, PT, R110, R227.reuse, PT ;  /* 0x000000e36e00720c */ /* 0x080fe40003f06270 */
[----:B------:R-:W-:Y:S02]  /*1fd10*/  ISETP.GE.AND P5, PT, R112, R227, PT ;  /* 0x000000e37000720c */ /* 0x000fe40003fa6270 */
[----:B------:R-:W-:Y:S02]  /*1fd20*/  FSEL R6, R251, -INF , P3 ;  /* 0xff800000fb067808 */ /* 0x000fe40001800000 */
[----:B------:R-:W-:Y:S02]  /*1fd30*/  FMNMX3.FTZ R3, R3, R86, R81, !PT ;  /* 0x0000005603037276 */ /* 0x000fe40007810051 */
[----:B------:R-:W-:-:S02]  /*1fd40*/  ISETP.NE.AND P3, PT, R4, RZ, PT ;  /* 0x000000ff0400720c */ /* 0x000fc40003f65270 */
[----:B------:R-:W-:Y:S02]  /*1fd50*/  ISETP.GE.AND P2, PT, R110, R228, PT ;  /* 0x000000e46e00720c */ /* 0x000fe40003f46270 */
[----:B------:R-:W-:Y:S02]  /*1fd60*/  FSEL R5, R247, -INF , P0 ;  /* 0xff800000f7057808 */ /* 0x000fe40000000000 */
[----:B------:R-:W-:Y:S02]  /*1fd70*/  FSEL R4, R242, -INF , P5 ;  /* 0xff800000f2047808 */ /* 0x000fe40002800000 */
[-C--:B------:R-:W-:Y:S02]  /*1fd80*/  ISETP.GE.AND P5, PT, R115, R227.reuse, PT ;  /* 0x000000e37300720c */ /* 0x080fe40003fa6270 */
[----:B------:R-:W-:Y:S02]  /*1fd90*/  FMNMX3.FTZ R3, R3, R90, R84, !PT ;  /* 0x0000005a03037276 */ /* 0x000fe40007810054 */
[----:B------:R-:W-:-:S02]  /*1fda0*/  ISETP.GE.AND P0, PT, R114, R227, PT ;  /* 0x000000e37200720c */ /* 0x000fc40003f06270 */
[----:B------:R-:W-:Y:S02]  /*1fdb0*/  FSEL R102, R5, -INF , !P2 ;  /* 0xff80000005667808 */ /* 0x000fe40005000000 */
[----:B------:R-:W-:Y:S02]  /*1fdc0*/  P2R R5, PR, RZ, 0x20 ;  /* 0x00000020ff057803 */ /* 0x000fe40000000000 */
[----:B------:R-:W-:Y:S02]  /*1fdd0*/  FMNMX3.FTZ R3, R3, R85, R91, !PT ;  /* 0x0000005503037276 */ /* 0x000fe4000781005b */
[----:B------:R-:W-:Y:S02]  /*1fde0*/  FSEL R101, R6, -INF , !P3 ;  /* 0xff80000006657808 */ /* 0x000fe40005800000 */
[----:B------:R-:W-:Y:S02]  /*1fdf0*/  FSEL R6, R238, -INF , P0 ;  /* 0xff800000ee067808 */ /* 0x000fe40000000000 */
[----:B------:R-:W-:-:S02]  /*1fe00*/  ISETP.NE.AND P0, PT, R5, RZ, PT ;  /* 0x000000ff0500720c */ /* 0x000fc40003f05270 */
[-C--:B------:R-:W-:Y:S02]  /*1fe10*/  ISETP.GE.AND P4, PT, R112, R228.reuse, PT ;  /* 0x000000e47000720c */ /* 0x080fe40003f86270 */
[----:B------:R-:W-:Y:S02]  /*1fe20*/  FMNMX3.FTZ R3, R3, R95, R88, !PT ;  /* 0x0000005f03037276 */ /* 0x000fe40007810058 */
[----:B------:R-:W-:Y:S02]  /*1fe30*/  ISETP.GE.AND P1, PT, R113, R227, PT ;  /* 0x000000e37100720c */ /* 0x000fe40003f26270 */
[----:B------:R-:W-:Y:S02]  /*1fe40*/  ISETP.GE.AND P2, PT, R115, R228, PT ;  /* 0x000000e47300720c */ /* 0x000fe40003f46270 */
[----:B------:R-:W-:Y:S02]  /*1fe50*/  FSEL R5, R239, -INF , P0 ;  /* 0xff800000ef057808 */ /* 0x000fe40000000000 */
[----:B------:R-:W-:-:S02]  /*1fe60*/  FSEL R188, R4, -INF , !P4 ;  /* 0xff80000004bc7808 */ /* 0x000fc40006000000 */
[----:B------:R-:W-:Y:S02]  /*1fe70*/  FMNMX3.FTZ R3, R3, R89, R96, !PT ;  /* 0x0000005903037276 */ /* 0x000fe40007810060 */
[-C--:B------:R-:W-:Y:S02]  /*1fe80*/  ISETP.GE.AND P3, PT, R113, R228.reuse, PT ;  /* 0x000000e47100720c */ /* 0x080fe40003f66270 */
[----:B------:R-:W-:Y:S02]  /*1fe90*/  FSEL R4, R243, -INF , P1 ;  /* 0xff800000f3047808 */ /* 0x000fe40000800000 */
[----:B------:R-:W-:Y:S02]  /*1fea0*/  ISETP.GE.AND P5, PT, R116, R227, PT ;  /* 0x000000e37400720c */ /* 0x000fe40003fa6270 */
[----:B------:R-:W-:Y:S02]  /*1feb0*/  ISETP.GE.AND P6, PT, R114, R228, PT ;  /* 0x000000e47200720c */ /* 0x000fe40003fc6270 */
[----:B------:R-:W-:-:S02]  /*1fec0*/  FSEL R149, R5, -INF , !P2 ;  /* 0xff80000005957808 */ /* 0x000fc40005000000 */
[----:B------:R-:W-:Y:S02]  /*1fed0*/  ISETP.GE.AND P2, PT, R120, R227, PT ;  /* 0x000000e37800720c */ /* 0x000fe40003f46270 */
[----:B------:R-:W-:Y:S02]  /*1fee0*/  FMNMX3.FTZ R3, R3, R99, R93, !PT ;  /* 0x0000006303037276 */ /* 0x000fe4000781005d */
[----:B------:R-:W-:Y:S02]  /*1fef0*/  FSEL R192, R4, -INF , !P3 ;  /* 0xff80000004c07808 */ /* 0x000fe40005800000 */
[----:B------:R-:W-:Y:S02]  /*1ff00*/  ISETP.GE.AND P4, PT, R116, R228, PT ;  /* 0x000000e47400720c */ /* 0x000fe40003f86270 */
[----:B------:R-:W-:Y:S02]  /*1ff10*/  FSEL R4, R218, -INF , P5 ;  /* 0xff800000da047808 */ /* 0x000fe40002800000 */
[----:B------:R-:W-:-:S02]  /*1ff20*/  FSEL R193, R6, -INF , !P6 ;  /* 0xff80000006c17808 */ /* 0x000fc40007000000 */
[----:B------:R-:W-:Y:S01]  /*1ff30*/  ISETP.GE.AND P0, PT, R119, R227, PT ;  /* 0x000000e37700720c */ /* 0x000fe20003f06270 */
[----:B------:R-:W-:Y:S01]  /*1ff40*/  IMAD.MOV.U32 R35, RZ, RZ, R200 ;  /* 0x000000ffff237224 */ /* 0x000fe200078e00c8 */
[----:B------:R-:W-:Y:S02]  /*1ff50*/  P2R R6, PR, RZ, 0x4 ;  /* 0x00000004ff067803 */ /* 0x000fe40000000000 */
[----:B------:R-:W-:Y:S02]  /*1ff60*/  FMNMX3.FTZ R3, R3, R94, R100, !PT ;  /* 0x0000005e03037276 */ /* 0x000fe40007810064 */
[----:B------:R-:W-:Y:S02]  /*1ff70*/  FSEL R200, R4, -INF , !P4 ;  /* 0xff80000004c87808 */ /* 0x000fe40006000000 */
[----:B------:R-:W-:Y:S02]  /*1ff80*/  ISETP.GE.AND P6, PT, R119, R228, PT ;  /* 0x000000e47700720c */ /* 0x000fe40003fc6270 */
[----:B------:R-:W-:-:S02]  /*1ff90*/  FSEL R4, R234, -INF , P0 ;  /* 0xff800000ea047808 */ /* 0x000fc40000000000 */
[----:B------:R-:W-:Y:S02]  /*1ffa0*/  ISETP.NE.AND P0, PT, R6, RZ, PT ;  /* 0x000000ff0600720c */ /* 0x000fe40003f05270 */
[----:B------:R-:W-:Y:S02]  /*1ffb0*/  FMNMX3.FTZ R3, R3, R103, R98, !PT ;  /* 0x0000006703037276 */ /* 0x000fe40007810062 */
[----:B------:R-:W-:Y:S02]  /*1ffc0*/  ISETP.GE.AND P1, PT, R117, R227, PT ;  /* 0x000000e37500720c */ /* 0x000fe40003f26270 */
[----:B------:R-:W-:Y:S02]  /*1ffd0*/  FSEL R201, R4, -INF , !P6 ;  /* 0xff80000004c97808 */ /* 0x000fe40007000000 */
[----:B------:R-:W-:Y:S02]  /*1ffe0*/  ISETP.GE.AND P2, PT, R120, R228, PT ;  /* 0x000000e47800720c */ /* 0x000fe40003f46270 */
[----:B------:R-:W-:-:S02]  /*1fff0*/  FSEL R4, R235, -INF , P0 ;  /* 0xff800000eb047808 */ /* 0x000fc40000000000 */
[----:B------:R-:W-:Y:S02]  /*20000*/  FMNMX3.FTZ R3, R3, R97, R104, !PT ;  /* 0x0000006103037276 */ /* 0x000fe40007810068 */
[----:B------:R-:W-:Y:S02]  /*20010*/  ISETP.GE.AND P3, PT, R117, R228, PT ;  /* 0x000000e47500720c */ /* 0x000fe40003f66270 */
[----:B------:R-:W-:Y:S02]  /*20020*/  FSEL R5, R219, -INF , P1 ;  /* 0xff800000db057808 */ /* 0x000fe40000800000 */
[----:B------:R-:W-:Y:S01]  /*20030*/  ISETP.GE.AND P5, PT, R121, R227, PT ;  /* 0x000000e37900720c */ /* 0x000fe20003fa6270 */
[----:B------:R-:W-:Y:S01]  /*20040*/  IMAD.MOV.U32 R20, RZ, RZ, R204 ;  /* 0x000000ffff147224 */ /* 0x000fe200078e00cc */
[----:B------:R-:W-:Y:S02]  /*20050*/  FSEL R156, R4, -INF , !P2 ;  /* 0xff800000049c7808 */ /* 0x000fe40005000000 */
[----:B------:R-:W-:-:S02]  /*20060*/  FMNMX3.FTZ R3, R3, R105, R101, !PT ;  /* 0x0000006903037276 */ /* 0x000fc40007810065 */
[-C--:B------:R-:W-:Y:S02]  /*20070*/  ISETP.GE.AND P2, PT, R125, R227.reuse, PT ;  /* 0x000000e37d00720c */ /* 0x080fe40003f46270 */
[----:B------:R-:W-:Y:S02]  /*20080*/  FSEL R204, R5, -INF , !P3 ;  /* 0xff80000005cc7808 */ /* 0x000fe40005800000 */
[----:B------:R-:W-:Y:S02]  /*20090*/  ISETP.GE.AND P4, PT, R121, R228, PT ;  /* 0x000000e47900720c */ /* 0x000fe40003f86270 */
[----:B------:R-:W-:Y:S02]  /*200a0*/  FSEL R5, R214, -INF , P5 ;  /* 0xff800000d6057808 */ /* 0x000fe40002800000 */
[-C--:B------:R-:W-:Y:S02]  /*200b0*/  ISETP.GE.AND P1, PT, R122, R227.reuse, PT ;  /* 0x000000e37a00720c */ /* 0x080fe40003f26270 */
[----:B------:R-:W-:-:S02]  /*200c0*/  ISETP.GE.AND P0, PT, R124, R227, PT ;  /* 0x000000e37c00720c */ /* 0x000fc40003f06270 */
[----:B------:R-:W-:Y:S01]  /*200d0*/  FMNMX3.FTZ R3, R3, R106, R102, !PT ;  /* 0x0000006a03037276 */ /* 0x000fe20007810066 */
[----:B------:R-:W-:Y:S01]  /*200e0*/  IMAD.MOV.U32 R59, RZ, RZ, R210 ;  /* 0x000000ffff3b7224 */ /* 0x000fe200078e00d2 */
[----:B------:R-:W-:Y:S02]  /*200f0*/  P2R R6, PR, RZ, 0x4 ;  /* 0x00000004ff067803 */ /* 0x000fe40000000000 */
[----:B------:R-:W-:Y:S02]  /*20100*/  FSEL R210, R5, -INF , !P4 ;  /* 0xff80000005d27808 */ /* 0x000fe40006000000 */
[----:B------:R-:W-:Y:S02]  /*20110*/  ISETP.GE.AND P3, PT, R122, R228, PT ;  /* 0x000000e47a00720c */ /* 0x000fe40003f66270 */
[----:B------:R-:W-:Y:S02]  /*20120*/  FSEL R5, R215, -INF , P1 ;  /* 0xff800000d7057808 */ /* 0x000fe40000800000 */
[----:B------:R-:W-:-:S02]  /*20130*/  FSEL R4, R206, -INF , P0 ;  /* 0xff800000ce047808 */ /* 0x000fc40000000000 */
[----:B------:R-:W-:Y:S02]  /*20140*/  FMNMX3.FTZ R3, R3, R188, R192, !PT ;  /* 0x000000bc03037276 */ /* 0x000fe400078100c0 */
[----:B------:R-:W-:Y:S01]  /*20150*/  ISETP.NE.AND P0, PT, R6, RZ, PT ;  /* 0x000000ff0600720c */ /* 0x000fe20003f05270 */
[----:B------:R-:W-:Y:S01]  /*20160*/  IMAD.MOV.U32 R28, RZ, RZ, R212 ;  /* 0x000000ffff1c7224 */ /* 0x000fe200078e00d4 */
[----:B------:R-:W-:Y:S02]  /*20170*/  ISETP.GE.AND P6, PT, R124, R228, PT ;  /* 0x000000e47c00720c */ /* 0x000fe40003fc6270 */
[----:B------:R-:W-:Y:S02]  /*20180*/  ISETP.GE.AND P5, PT, R126, R227, PT ;  /* 0x000000e37e00720c */ /* 0x000fe40003fa6270 */
[----:B------:R-:W-:Y:S02]  /*20190*/  FSEL R212, R5, -INF , !P3 ;  /* 0xff80000005d47808 */ /* 0x000fe40005800000 */
[----:B------:R-:W-:-:S02]  /*201a0*/  FMNMX3.FTZ R3, R3, R193, R149, !PT ;  /* 0x000000c103037276 */ /* 0x000fc40007810095 */
[-C--:B------:R-:W-:Y:S02]  /*201b0*/  ISETP.GE.AND P2, PT, R125, R228.reuse, PT ;  /* 0x000000e47d00720c */ /* 0x080fe40003f46270 */
[----:B------:R-:W-:Y:S02]  /*201c0*/  FSEL R5, R207, -INF , P0 ;  /* 0xff800000cf057808 */ /* 0x000fe40000000000 */
[----:B------:R-:W-:Y:S02]  /*201d0*/  FSEL R206, R4, -INF , !P6 ;  /* 0xff80000004ce7808 */ /* 0x000fe40007000000 */
[----:B------:R-:W-:Y:S02]  /*201e0*/  ISETP.GE.AND P0, PT, R128, R227, PT ;  /* 0x000000e38000720c */ /* 0x000fe40003f06270 */
[----:B------:R-:W-:Y:S02]  /*201f0*/  ISETP.GE.AND P4, PT, R126, R228, PT ;  /* 0x000000e47e00720c */ /* 0x000fe40003f86270 */
        /* <DEDUP_REMOVED lines=15> */
[----:B------:R-:W-:Y:S02]  /*202f0*/  FSEL R198, R4, -INF , !P3 ;  /* 0xff80000004c67808 */ /* 0x000fe40005800000 */
[----:B------:R-:W-:Y:S02]  /*20300*/  FMNMX3.FTZ R3, R3, R210, R212, !PT ;  /* 0x000000d203037276 */ /* 0x000fe400078100d4 */
[----:B------:R-:W-:Y:S02]  /*20310*/  ISETP.GE.AND P1, PT, R130, R228, PT ;  /* 0x000000e48200720c */ /* 0x000fe40003f26270 */
[----:B------:R-:W-:-:S02]  /*20320*/  FSEL R4, R190, -INF , P4 ;  /* 0xff800000be047808 */ /* 0x000fc40002000000 */
[-C--:B------:R-:W-:Y:S02]  /*20330*/  ISETP.GE.AND P3, PT, R132, R227.reuse, PT ;  /* 0x000000e38400720c */ /* 0x080fe40003f66270 */
[----:B------:R-:W-:Y:S02]  /*20340*/  FSEL R190, R5, -INF , !P2 ;  /* 0xff80000005be7808 */ /* 0x000fe40005000000 */
[----:B------:R-:W-:Y:S02]  /*20350*/  ISETP.GE.AND P0, PT, R131, R227, PT ;  /* 0x000000e38300720c */ /* 0x000fe40003f06270 */
[----:B------:R-:W-:Y:S02]  /*20360*/  ISETP.GE.AND P2, PT, R133, R228, PT ;  /* 0x000000e48500720c */ /* 0x000fe40003f46270 */
[----:B------:R-:W-:Y:S02]  /*20370*/  FMNMX3.FTZ R3, R3, R206, R184, !PT ;  /* 0x000000ce03037276 */ /* 0x000fe400078100b8 */
[----:B------:R-:W-:-:S02]  /*20380*/  FSEL R199, R4, -INF , !P1 ;  /* 0xff80000004c77808 */ /* 0x000fc40004800000 */
[-C--:B------:R-:W-:Y:S02]  /*20390*/  ISETP.GE.AND P4, PT, R132, R228.reuse, PT ;  /* 0x000000e48400720c */ /* 0x080fe40003f86270 */
[----:B------:R-:W-:Y:S02]  /*203a0*/  FSEL R4, R194, -INF , P3 ;  /* 0xff800000c2047808 */ /* 0x000fe40001800000 */
[----:B------:R-:W-:Y:S02]  /*203b0*/  ISETP.GE.AND P6, PT, R133, R227, PT ;  /* 0x000000e38500720c */ /* 0x000fe40003fc6270 */
[----:B------:R-:W-:Y:S02]  /*203c0*/  ISETP.GE.AND P5, PT, R131, R228, PT ;  /* 0x000000e48300720c */ /* 0x000fe40003fa6270 */
[----:B------:R-:W-:Y:S02]  /*203d0*/  FSEL R5, R191, -INF , P0 ;  /* 0xff800000bf057808 */ /* 0x000fe40000000000 */
[----:B------:R-:W-:-:S02]  /*203e0*/  P2R R6, PR, RZ, 0x4 ;  /* 0x00000004ff067803 */ /* 0x000fc40000000000 */
[----:B------:R-:W-:Y:S02]  /*203f0*/  FMNMX3.FTZ R3, R3, R202, R198, !PT ;  /* 0x000000ca03037276 */ /* 0x000fe400078100c6 */
[-C--:B------:R-:W-:Y:S02]  /*20400*/  ISETP.GE.AND P1, PT, R168, R227.reuse, PT ;  /* 0x000000e3a800720c */ /* 0x080fe40003f26270 */
[----:B------:R-:W-:Y:S02]  /*20410*/  FSEL R194, R4, -INF , !P4 ;  /* 0xff80000004c27808 */ /* 0x000fe40006000000 */
[----:B------:R-:W-:Y:S02]  /*20420*/  ISETP.GE.AND P0, PT, R169, R227, PT ;  /* 0x000000e3a900720c */ /* 0x000fe40003f06270 */
[----:B------:R-:W-:Y:S02]  /*20430*/  FSEL R4, R195, -INF , P6 ;  /* 0xff800000c3047808 */ /* 0x000fe40003000000 */
[----:B------:R-:W-:-:S02]  /*20440*/  FSEL R191, R5, -INF , !P5 ;  /* 0xff80000005bf7808 */ /* 0x000fc40006800000 */
[----:B------:R-:W-:Y:S02]  /*20450*/  ISETP.NE.AND P6, PT, R6, RZ, PT ;  /* 0x000000ff0600720c */ /* 0x000fe40003fc5270 */
[----:B------:R-:W-:Y:S02]  /*20460*/  FMNMX3.FTZ R3, R3, R203, R190, !PT ;  /* 0x000000cb03037276 */ /* 0x000fe400078100be */
[-C--:B------:R-:W-:Y:S02]  /*20470*/  ISETP.GE.AND P2, PT, R168, R228.reuse, PT ;  /* 0x000000e4a800720c */ /* 0x080fe40003f46270 */
[----:B------:R-:W-:Y:S02]  /*20480*/  FSEL R7, R186, -INF , P1 ;  /* 0xff800000ba077808 */ /* 0x000fe40000800000 */
[C---:B------:R-:W-:Y:S02]  /*20490*/  ISETP.GE.AND P4, PT, R170.reuse, R227, PT ;  /* 0x000000e3aa00720c */ /* 0x040fe40003f86270 */
[----:B------:R-:W-:-:S02]  /*204a0*/  ISETP.GE.AND P3, PT, R170, R228, PT ;  /* 0x000000e4aa00720c */ /* 0x000fc40003f66270 */
[----:B------:R-:W-:Y:S02]  /*204b0*/  FSEL R6, R187, -INF , P0 ;  /* 0xff800000bb067808 */ /* 0x000fe40000000000 */
[-C--:B------:R-:W-:Y:S02]  /*204c0*/  ISETP.GE.AND P5, PT, R169, R228.reuse, PT ;  /* 0x000000e4a900720c */ /* 0x080fe40003fa6270 */
[----:B------:R-:W-:Y:S02]  /*204d0*/  FSEL R170, R4, -INF , !P6 ;  /* 0xff80000004aa7808 */ /* 0x000fe40007000000 */
[----:B------:R-:W-:Y:S02]  /*204e0*/  ISETP.GE.AND P0, PT, R171, R227, PT ;  /* 0x000000e3ab00720c */ /* 0x000fe40003f06270 */
[----:B------:R-:W-:Y:S02]  /*204f0*/  FMNMX3.FTZ R3, R3, R199, R191, !PT ;  /* 0x000000c703037276 */ /* 0x000fe400078100bf */
[----:B------:R-:W-:-:S02]  /*20500*/  ISETP.GE.AND P1, PT, R171, R228, PT ;  /* 0x000000e4ab00720c */ /* 0x000fc40003f26270 */
[----:B------:R-:W-:Y:S02]  /*20510*/  FSEL R171, R7, -INF , !P2 ;  /* 0xff80000007ab7808 */ /* 0x000fe40005000000 */
[----:B------:R-:W-:Y:S02]  /*20520*/  FSEL R5, R178, -INF , P4 ;  /* 0xff800000b2057808 */ /* 0x000fe40002000000 */
[----:B------:R-:W-:Y:S02]  /*20530*/  LOP3.LUT P2, RZ, R2, 0x800, RZ, 0xc0, !PT ;  /* 0x0000080002ff7812 */ /* 0x000fe4000784c0ff */
[----:B------:R-:W-:Y:S02]  /*20540*/  FSEL R4, R179, -INF , P0 ;  /* 0xff800000b3047808 */ /* 0x000fe40000000000 */
[----:B------:R-:W-:Y:S02]  /*20550*/  FSEL R178, R6, -INF , !P5 ;  /* 0xff80000006b27808 */ /* 0x000fe40006800000 */
[----:B------:R-:W-:-:S02]  /*20560*/  FMNMX3.FTZ R2, R3, R194, R170, !PT ;  /* 0x000000c203027276 */ /* 0x000fc400078100aa */
[----:B------:R-:W-:Y:S02]  /*20570*/  FSEL R179, R5, -INF , !P3 ;  /* 0xff80000005b37808 */ /* 0x000fe40005800000 */
[----:B------:R-:W-:Y:S02]  /*20580*/  FSEL R186, R4, -INF , !P1 ;  /* 0xff80000004ba7808 */ /* 0x000fe40004800000 */
[----:B------:R-:W-:-:S04]  /*20590*/  FMNMX3.FTZ R2, R2, R171, R178, !PT ;  /* 0x000000ab02027276 */ /* 0x000fc800078100b2 */
[----:B------:R-:W-:-:S05]  /*205a0*/  FMNMX3.FTZ R2, R2, R179, R186, !PT ;  /* 0x000000b302027276 */ /* 0x000fca00078100ba */
[----:B------:R-:W1:Y:S02]  /*205b0*/  SHFL.BFLY PT, R3, R2, 0x2, 0x1f ;  /* 0x0c401f0002037f89 */ /* 0x000e6400000e0000 */
[----:B-1----:R-:W-:-:S05]  /*205c0*/  FMNMX.FTZ R2, R2, R3, !PT ;  /* 0x0000000302027209 */ /* 0x002fca0007810000 */
[----:B------:R-:W1:Y:S01]  /*205d0*/  SHFL.BFLY PT, R3, R2, 0x1, 0x1f ;  /* 0x0c201f0002037f89 */ /* 0x000e6200000e0000 */
[----:B------:R-:W2:Y:S01]  /*205e0*/  S2UR UR6, SR_CgaCtaId ;  /* 0x00000000000679c3 */ /* 0x000ea20000008800 */
[----:B------:R-:W-:Y:S01]  /*205f0*/  UMOV UR7, 0x400 ;  /* 0x0000040000077882 */ /* 0x000fe20000000000 */
[----:B-1----:R-:W-:-:S04]  /*20600*/  FMNMX.FTZ R114, R2, R3, !PT ;  /* 0x0000000302727209 */ /* 0x002fc80007810000 */
[----:B------:R-:W-:Y:S01]  /*20610*/  FSETP.NEU.FTZ.AND P0, PT, R114, -INF , PT ;  /* 0xff8000007200780b */ /* 0x000fe20003f1d000 */
[----:B------:R-:W-:-:S05]  /*20620*/  FMUL.FTZ R3, R0, R114 ;  /* 0x0000007200037220 */ /* 0x000fca0000410000 */
[----:B------:R-:W-:Y:S01]  /*20630*/  FSEL R3, R3, RZ, P0 ;  /* 0x000000ff03037208 */ /* 0x000fe20000000000 */
[----:B--2---:R-:W-:-:S04]  /*20640*/  ULEA UR6, UR6, UR7, 0x18 ;  /* 0x0000000706067291 */ /* 0x004fc8000f8ec0ff */
[----:B------:R-:W-:-:S04]  /*20650*/  FFMA.FTZ R2, R8, R0, -R3 ;  /* 0x0000000008027223 */ /* 0x000fc80000010803 */
[----:B------:R1:W-:Y:S01]  /*20660*/  MUFU.EX2 R235, R2 ;  /* 0x0000000200eb7308 */ /* 0x0003e20000000800 */
[----:B------:R-:W-:Y:S02]  /*20670*/  LEA R160, R180, UR6, 0x1 ;  /* 0x00000006b4a07c11 */ /* 0x000fe4000f8e08ff */
[----:B------:R-:W-:Y:S01]  /*20680*/  FSEL R5, R114, RZ, P0 ;  /* 0x000000ff72057208 */ /* 0x000fe20000000000 */
[----:B-1----:R-:W-:-:S04]  /*20690*/  FFMA.FTZ R2, R9, R0, -R3 ;  /* 0x0000000009027223 */ /* 0x002fc80000010803 */
[----:B------:R-:W1:Y:S01]  /*206a0*/  MUFU.EX2 R4, R71 ;  /* 0x0000004700047308 */ /* 0x000e620000000800 */
[----:B------:R-:W2:Y:S07]  /*206b0*/  LDSM.16.MT88.4 R8, [R160+0xa000] ;  /* 0x00a00000a008783b */ /* 0x000eae0000004200 */
[----:B------:R3:W4:Y:S01]  /*206c0*/  MUFU.EX2 R164, R2 ;  /* 0x0000000200a47308 */ /* 0x0007220000000800 */
[----:B------:R-:W-:Y:S01]  /*206d0*/  FADD.FTZ R5, R87, -R5 ;  /* 0x8000000557057221 */ /* 0x000fe20000010000 */
[----:B---3--:R-:W-:-:S06]  /*206e0*/  FFMA.FTZ R2, R13, R0, -R3 ;  /* 0x000000000d027223 */ /* 0x008fcc0000010803 */
[----:B------:R3:W-:Y:S01]  /*206f0*/  MUFU.EX2 R165, R2 ;  /* 0x0000000200a57308 */ /* 0x0007e20000000800 */
[----:B------:R-:W-:Y:S02]  /*20700*/  IMAD.MOV.U32 R141, RZ, RZ, R20 ;  /* 0x000000ffff8d7224 */ /* 0x000fe400078e0014 */
[----:B------:R-:W-:Y:S02]  /*20710*/  VIADD R20, R160, 0xa040 ;  /* 0x0000a040a0147836 */ /* 0x000fe40000000000 */
[----:B---3--:R-:W-:-:S04]  /*20720*/  FFMA.FTZ R2, R12, R0, -R3 ;  /* 0x000000000c027223 */ /* 0x008fc80000010803 */
[----:B------:R3:W5:Y:S01]  /*20730*/  MUFU.EX2 R238, R2 ;  /* 0x0000000200ee7308 */ /* 0x0007620000000800 */
[----:B------:R-:W-:Y:S02]  /*20740*/  IMAD.IADD R152, R252, 0x1, R160 ;  /* 0x00000001fc987824 */ /* 0x000fe400078e02a0 */
[C---:B-1----:R-:W-:Y:S01]  /*20750*/  FADD.FTZ R180, R4.reuse, R17 ;  /* 0x0000001104b47221 */ /* 0x042fe20000010000 */
[----:B------:R-:W-:Y:S01]  /*20760*/  IMAD.MOV.U32 R239, RZ, RZ, R18 ;  /* 0x000000ffffef7224 */ /* 0x000fe200078e0012 */
[----:B------:R-:W-:Y:S01]  /*20770*/  F2FP.F16.F32.PACK_AB R4, R4, R16 ;  /* 0x000000100404723e */ /* 0x000fe200000000ff */
[----:B---3--:R-:W-:-:S04]  /*20780*/  FMUL.FTZ R2, R0, R5 ;  /* 0x0000000500027220 */ /* 0x008fc80000410000 */
[----:B------:R1:W3:Y:S01]  /*20790*/  MUFU.EX2 R92, R2 ;  /* 0x00000002005c7308 */ /* 0x0002e20000000800 */
[----:B------:R-:W-:Y:S02]  /*207a0*/  IMAD.MOV.U32 R243, RZ, RZ, R19 ;  /* 0x000000fffff37224 */ /* 0x000fe400078e0013 */
[----:B------:R-:W-:Y:S02]  /*207b0*/  IMAD.MOV.U32 R87, RZ, RZ, R14 ;  /* 0x000000ffff577224 */ /* 0x000fe400078e000e */
[----:B------:R-:W-:Y:S03]  /*207c0*/  LDSM.16.MT88.4 R12, [R152+0xa000] ;  /* 0x00a00000980c783b */ /* 0x000fe60000004200 */
[----:B------:R-:W-:Y:S01]  /*207d0*/  MUFU.EX2 R168, R70 ;  /* 0x0000004600a87308 */ /* 0x000fe20000000800 */
[----:B-1----:R-:W-:-:S07]  /*207e0*/  VIADD R2, R160, 0xa000 ;  /* 0x0000a000a0027836 */ /* 0x002fce0000000000 */
[----:B------:R-:W1:Y:S01]  /*207f0*/  MUFU.EX2 R169, R69 ;  /* 0x0000004500a97308 */ /* 0x000e620000000800 */
[----:B------:R-:W-:-:S05]  /*20800*/  @P2 VIADD R20, R2, 0xffffffc0 ;  /* 0xffffffc002142836 */ /* 0x000fca0000000000 */
[----:B------:R-:W2:Y:S01]  /*20810*/  LDSM.16.MT88.4 R16, [R20] ;  /* 0x000000001410783b */ /* 0x000ea20000004200 */
[----:B------:R-:W-:Y:S01]  /*20820*/  IMAD.MOV.U32 R148, RZ, RZ, R27 ;  /* 0x000000ffff947224 */ /* 0x000fe200078e001b */
[----:B----4-:R-:W-:Y:S01]  /*20830*/  F2FP.F16.F32.PACK_AB R5, R164, R235 ;  /* 0x000000eba405723e */ /* 0x010fe200000000ff */
[----:B------:R-:W-:Y:S01]  /*20840*/  IMAD.MOV.U32 R144, RZ, RZ, R38 ;  /* 0x000000ffff907224 */ /* 0x000fe200078e0026 */
[----:B-----5:R-:W-:Y:S01]  /*20850*/  F2FP.F16.F32.PACK_AB R7, R238, R165 ;  /* 0x000000a5ee07723e */ /* 0x020fe200000000ff */
[----:B------:R-:W-:Y:S02]  /*20860*/  IMAD.MOV.U32 R153, RZ, RZ, R39 ;  /* 0x000000ffff997224 */ /* 0x000fe400078e0027 */
[-C--:B---3--:R-:W-:Y:S01]  /*20870*/  FMUL.FTZ R38, R162, R92.reuse ;  /* 0x0000005ca2267220 */ /* 0x088fe20000410000 */
[----:B------:R-:W-:Y:S02]  /*20880*/  IMAD.MOV.U32 R157, RZ, RZ, R42 ;  /* 0x000000ffff9d7224 */ /* 0x000fe400078e002a */
[----:B------:R-:W-:Y:S01]  /*20890*/  FMUL.FTZ R42, R166, R92 ;  /* 0x0000005ca62a7220 */ /* 0x000fe20000410000 */
[----:B------:R-:W-:Y:S01]  /*208a0*/  IMAD.MOV.U32 R27, RZ, RZ, R43 ;  /* 0x000000ffff1b7224 */ /* 0x000fe200078e002b */
[----:B-1----:R-:W-:Y:S01]  /*208b0*/  F2FP.F16.F32.PACK_AB R6, R169, R168 ;  /* 0x000000a8a906723e */ /* 0x002fe200000000ff */
[-C--:B------:R-:W-:Y:S01]  /*208c0*/  FMUL.FTZ R43, R167, R92.reuse ;  /* 0x0000005ca72b7220 */ /* 0x080fe20000410000 */
[----:B------:R-:W-:Y:S01]  /*208d0*/  FMUL.FTZ R39, R163, R92 ;  /* 0x0000005ca3277220 */ /* 0x000fe20000410000 */
[----:B------:R-:W-:-:S02]  /*208e0*/  IMAD.MOV.U32 R111, RZ, RZ, R148 ;  /* 0x000000ffff6f7224 */ /* 0x000fc400078e0094 */
[----:B------:R-:W-:-:S03]  /*208f0*/  IMAD.IADD R148, R252, 0x1, R20 ;  /* 0x00000001fc947824 */ /* 0x000fc600078e0214 */
[C---:B--2---:R-:W-:Y:S08]  /*20900*/  HMMA.16816.F32 R40, R4.reuse, R8, R40 ;  /* 0x000000080428723c */ /* 0x044ff00000001828 */
[----:B------:R-:W-:Y:S01]  /*20910*/  HMMA.16816.F32 R36, R4, R10, R36 ;  /* 0x0000000a0424723c */ /* 0x000fe20000001824 */
[----:B------:R-:W1:Y:S01]  /*20920*/  LDSM.16.MT88.4 R8, [R148] ;  /* 0x000000009408783b */ /* 0x000e620000004200 */
[----:B------:R-:W-:-:S02]  /*20930*/  IMAD.MOV.U32 R116, RZ, RZ, R50 ;  /* 0x000000ffff747224 */ /* 0x000fc400078e0032 */
[-C--:B------:R-:W-:Y:S01]  /*20940*/  FMUL.FTZ R50, R154, R92.reuse ;  /* 0x0000005c9a327220 */ /* 0x080fe20000410000 */
[----:B------:R-:W-:Y:S01]  /*20950*/  IMAD.MOV.U32 R242, RZ, RZ, R54 ;  /* 0x000000fffff27224 */ /* 0x000fe200078e0036 */
[----:B------:R2:W-:Y:S01]  /*20960*/  MUFU.EX2 R154, R63 ;  /* 0x0000003f009a7308 */ /* 0x0005e20000000800 */
[----:B------:R-:W-:Y:S02]  /*20970*/  IMAD.MOV.U32 R113, RZ, RZ, R55 ;  /* 0x000000ffff717224 */ /* 0x000fe400078e0037 */
[-C--:B------:R-:W-:Y:S01]  /*20980*/  FMUL.FTZ R54, R150, R92.reuse ;  /* 0x0000005c96367220 */ /* 0x080fe20000410000 */
[----:B------:R-:W-:Y:S02]  /*20990*/  IMAD.MOV.U32 R125, RZ, RZ, R62 ;  /* 0x000000ffff7d7224 */ /* 0x000fe400078e003e */
[-C--:B------:R-:W-:Y:S01]  /*209a0*/  FMUL.FTZ R55, R151, R92.reuse ;  /* 0x0000005c97377220 */ /* 0x080fe20000410000 */
[----:B------:R-:W-:Y:S01]  /*209b0*/  FMUL.FTZ R62, R146, R92 ;  /* 0x0000005c923e7220 */ /* 0x000fe20000410000 */
[----:B------:R-:W-:-:S02]  /*209c0*/  IMAD.MOV.U32 R140, RZ, RZ, R34 ;  /* 0x000000ffff8c7224 */ /* 0x000fc400078e0022 */
[----:B------:R-:W-:Y:S01]  /*209d0*/  FFMA.FTZ R2, R21, R0, -R3 ;  /* 0x0000000015027223 */ /* 0x000fe20000010803 */
[----:B------:R-:W-:Y:S02]  /*209e0*/  IMAD.MOV.U32 R145, RZ, RZ, R35 ;  /* 0x000000ffff917224 */ /* 0x000fe400078e0023 */
[-C--:B------:R-:W-:Y:S01]  /*209f0*/  FMUL.FTZ R34, R158, R92.reuse ;  /* 0x0000005c9e227220 */ /* 0x080fe20000410000 */
[----:B------:R-:W-:Y:S02]  /*20a00*/  IMAD.MOV.U32 R115, RZ, RZ, R51 ;  /* 0x000000ffff737224 */ /* 0x000fe400078e0033 */
[-C--:B------:R-:W-:Y:S01]  /*20a10*/  FMUL.FTZ R35, R159, R92.reuse ;  /* 0x0000005c9f237220 */ /* 0x080fe20000410000 */
[-C--:B------:R-:W-:Y:S01]  /*20a20*/  FMUL.FTZ R51, R155, R92.reuse ;  /* 0x0000005c9b337220 */ /* 0x080fe20000410000 */
[----:B------:R-:W-:Y:S02]  /*20a30*/  IMAD.MOV.U32 R246, RZ, RZ, R28 ;  /* 0x000000fffff67224 */ /* 0x000fe400078e001c */
[----:B--2---:R-:W-:Y:S01]  /*20a40*/  FMUL.FTZ R63, R147, R92 ;  /* 0x0000005c933f7220 */ /* 0x004fe20000410000 */
[----:B------:R-:W-:-:S02]  /*20a50*/  IMAD.MOV.U32 R124, RZ, RZ, R30 ;  /* 0x000000ffff7c7224 */ /* 0x000fc400078e001e */
[----:B------:R-:W-:Y:S02]  /*20a60*/  IMAD.MOV.U32 R122, RZ, RZ, R31 ;  /* 0x000000ffff7a7224 */ /* 0x000fe400078e001f */
[----:B------:R-:W-:Y:S01]  /*20a70*/  IMAD.MOV.U32 R107, RZ, RZ, R29 ;  /* 0x000000ffff6b7224 */ /* 0x000fe200078e001d */
[----:B------:R2:W-:Y:S01]  /*20a80*/  MUFU.EX2 R234, R2 ;  /* 0x0000000200ea7308 */ /* 0x0005e20000000800 */
[----:B------:R-:W3:Y:S01]  /*20a90*/  LDSM.16.MT88.4 R28, [R160+0xa800] ;  /* 0x00a80000a01c783b */ /* 0x000ee20000004200 */
[----:B------:R-:W-:Y:S01]  /*20aa0*/  IMAD.MOV.U32 R112, RZ, RZ, R26 ;  /* 0x000000ffff707224 */ /* 0x000fe200078e001a */
[----:B------:R-:W-:Y:S01]  /*20ab0*/  HMMA.16816.F32 R52, R4, R16, R52 ;  /* 0x000000100434723c */ /* 0x000fe20000001834 */
[----:B------:R-:W-:Y:S02]  /*20ac0*/  IMAD.MOV.U32 R108, RZ, RZ, R27 ;  /* 0x000000ffff6c7224 */ /* 0x000fe400078e001b */
[----:B------:R-:W-:-:S05]  /*20ad0*/  IMAD.MOV.U32 R119, RZ, RZ, R25 ;  /* 0x000000ffff777224 */ /* 0x000fca00078e0019 */
[----:B------:R-:W-:Y:S01]  /*20ae0*/  HMMA.16816.F32 R60, R4, R18, R60 ;  /* 0x00000012043c723c */ /* 0x000fe2000000183c */
[----:B------:R-:W-:Y:S01]  /*20af0*/  LDSM.16.MT88.4 R16, [R20+0x800] ;  /* 0x000800001410783b */ /* 0x000fe20000004200 */
[----:B--2---:R-:W-:-:S03]  /*20b00*/  FFMA.FTZ R2, R24, R0, -R3 ;  /* 0x0000000018027223 */ /* 0x004fc60000010803 */
[----:B------:R-:W2:Y:S03]  /*20b10*/  LDSM.16.MT88.4 R24, [R152+0xa800] ;  /* 0x00a800009818783b */ /* 0x000ea60000004200 */
[----:B------:R-:W-:Y:S01]  /*20b20*/  HMMA.16816.F32 R32, R4, R12, R32 ;  /* 0x0000000c0420723c */ /* 0x000fe20000001820 */
[----:B------:R4:W-:Y:S01]  /*20b30*/  MUFU.EX2 R151, R2 ;  /* 0x0000000200977308 */ /* 0x0009e20000000800 */
[----:B------:R-:W-:-:S06]  /*20b40*/  IMAD.MOV.U32 R251, RZ, RZ, R153 ;  /* 0x000000fffffb7224 */ /* 0x000fcc00078e0099 */
[----:B------:R-:W-:Y:S01]  /*20b50*/  HMMA.16816.F32 R48, R4, R14, R48 ;  /* 0x0000000e0430723c */ /* 0x000fe20000001830 */
[----:B------:R-:W5:Y:S01]  /*20b60*/  LDSM.16.MT88.4 R12, [R148+0x800] ;  /* 0x00080000940c783b */ /* 0x000f620000004200 */
[----:B------:R-:W-:Y:S02]  /*20b70*/  IMAD.MOV.U32 R110, RZ, RZ, R157 ;  /* 0x000000ffff6e7224 */ /* 0x000fe400078e009d */
[----:B----4-:R-:W-:-:S04]  /*20b80*/  FFMA.FTZ R2, R22, R0, -R3 ;  /* 0x0000000016027223 */ /* 0x010fc80000010803 */
[----:B------:R4:W-:Y:S01]  /*20b90*/  MUFU.EX2 R153, R2 ;  /* 0x0000000200997308 */ /* 0x0009e20000000800 */
[----:B------:R-:W-:Y:S02]  /*20ba0*/  IMAD.MOV.U32 R247, RZ, RZ, R58 ;  /* 0x000000fffff77224 */ /* 0x000fe400078e003a */
[-C--:B------:R-:W-:Y:S01]  /*20bb0*/  FMUL.FTZ R58, R142, R92.reuse ;  /* 0x0000005c8e3a7220 */ /* 0x080fe20000410000 */
[----:B------:R-:W-:Y:S02]  /*20bc0*/  IMAD.MOV.U32 R250, RZ, RZ, R59 ;  /* 0x000000fffffa7224 */ /* 0x000fe400078e003b */
[-C--:B------:R-:W-:Y:S01]  /*20bd0*/  FMUL.FTZ R59, R143, R92.reuse ;  /* 0x0000005c8f3b7220 */ /* 0x080fe20000410000 */
[-C--:B------:R-:W-:Y:S01]  /*20be0*/  FMUL.FTZ R138, R138, R92.reuse ;  /* 0x0000005c8a8a7220 */ /* 0x080fe20000410000 */
[----:B------:R-:W-:Y:S01]  /*20bf0*/  MUFU.EX2 R161, R68 ;  /* 0x0000004400a17308 */ /* 0x000fe20000000800 */
[----:B------:R-:W-:Y:S01]  /*20c00*/  FMUL.FTZ R139, R139, R92 ;  /* 0x0000005c8b8b7220 */ /* 0x000fe20000410000 */
[----:B----4-:R-:W-:-:S06]  /*20c10*/  FFMA.FTZ R2, R23, R0, -R3 ;  /* 0x0000000017027223 */ /* 0x010fcc0000010803 */
[----:B------:R-:W4:Y:S08]  /*20c20*/  MUFU.EX2 R158, R118 ;  /* 0x00000076009e7308 */ /* 0x000f300000000800 */
[----:B------:R-:W3:Y:S08]  /*20c30*/  MUFU.EX2 R157, R123 ;  /* 0x0000007b009d7308 */ /* 0x000ef00000000800 */
[----:B------:R-:W2:Y:S01]  /*20c40*/  MUFU.EX2 R219, R2 ;  /* 0x0000000200db7308 */ /* 0x000ea20000000800 */
[C---:B-1----:R-:W-:Y:S08]  /*20c50*/  HMMA.16816.F32 R56, R4.reuse, R8, R56 ;  /* 0x000000080438723c */ /* 0x042ff00000001838 */
[----:B------:R-:W-:Y:S01]  /*20c60*/  HMMA.16816.F32 R8, R4, R10, R136 ;  /* 0x0000000a0408723c */ /* 0x000fe20000001888 */
[----:B----4-:R-:W-:-:S02]  /*20c70*/  F2FP.F16.F32.PACK_AB R4, R158, R161 ;  /* 0x000000a19e04723e */ /* 0x010fc400000000ff */
[----:B---3--:R-:W-:Y:S02]  /*20c80*/  F2FP.F16.F32.PACK_AB R6, R154, R157 ;  /* 0x0000009d9a06723e */ /* 0x008fe400000000ff */
[----:B------:R-:W-:Y:S02]  /*20c90*/  F2FP.F16.F32.PACK_AB R5, R151, R234 ;  /* 0x000000ea9705723e */ /* 0x000fe400000000ff */
[----:B--2---:R-:W-:Y:S01]  /*20ca0*/  F2FP.F16.F32.PACK_AB R7, R219, R153 ;  /* 0x00000099db07723e */ /* 0x004fe200000000ff */
[----:B------:R-:W-:Y:S01]  /*20cb0*/  FFMA.FTZ R2, R44, R0, -R3 ;  /* 0x000000002c027223 */ /* 0x000fe20000010803 */
[----:B------:R-:W-:Y:S02]  /*20cc0*/  IMAD.MOV.U32 R121, RZ, RZ, R45 ;  /* 0x000000ffff797224 */ /* 0x000fe400078e002d */
[----:B------:R-:W-:Y:S01]  /*20cd0*/  IMAD.MOV.U32 R120, RZ, RZ, R46 ;  /* 0x000000ffff787224 */ /* 0x000fe200078e002e */
[----:B------:R1:W-:Y:S02]  /*20ce0*/  MUFU.EX2 R150, R2 ;  /* 0x0000000200967308 */ /* 0x0003e40000000800 */
[----:B------:R-:W-:Y:S01]  /*20cf0*/  HMMA.16816.F32 R68, R4, R28, R40 ;  /* 0x0000001c0444723c */ /* 0x000fe20000001828 */
[----:B------:R-:W-:-:S07]  /*20d00*/  IMAD.MOV.U32 R117, RZ, RZ, R47 ;  /* 0x000000ffff757224 */ /* 0x000fce00078e002f */
[C---:B------:R-:W-:Y:S01]  /*20d10*/  HMMA.16816.F32 R72, R4.reuse, R30, R36 ;  /* 0x0000001e0448723c */ /* 0x040fe20000001824 */
[----:B------:R-:W2:Y:S04]  /*20d20*/  LDSM.16.MT88.4 R28, [R152+0xb000] ;  /* 0x00b00000981c783b */ /* 0x000ea80000004200 */
[----:B------:R-:W3:Y:S01]  /*20d30*/  LDSM.16.MT88.4 R36, [R160+0xb000] ;  /* 0x00b00000a024783b */ /* 0x000ee20000004200 */
[-CC-:B-1----:R-:W-:Y:S02]  /*20d40*/  FFMA.FTZ R2, R64, R0.reuse, -R3.reuse ;  /* 0x0000000040027223 */ /* 0x182fe40000010803 */
[C---:B------:R-:W-:Y:S02]  /*20d50*/  HMMA.16816.F32 R44, R4.reuse, R24, R32 ;  /* 0x00000018042c723c */ /* 0x040fe40000001820 */
[----:B------:R1:W-:Y:S06]  /*20d60*/  MUFU.EX2 R218, R2 ;  /* 0x0000000200da7308 */ /* 0x0003ec0000000800 */
[C---:B------:R-:W-:Y:S08]  /*20d70*/  HMMA.16816.F32 R40, R4.reuse, R26, R48 ;  /* 0x0000001a0428723c */ /* 0x040ff00000001830 */
[----:B------:R-:W-:Y:S01]  /*20d80*/  HMMA.16816.F32 R32, R4, R16, R52 ;  /* 0x000000100420723c */ /* 0x000fe20000001834 */
[----:B-1----:R-:W-:-:S07]  /*20d90*/  FFMA.FTZ R2, R65, R0, -R3 ;  /* 0x0000000041027223 */ /* 0x002fce0000010803 */
[C---:B------:R-:W-:Y:S01]  /*20da0*/  HMMA.16816.F32 R24, R4.reuse, R18, R60 ;  /* 0x000000120418723c */ /* 0x040fe2000000183c */
[----:B------:R-:W1:Y:S01]  /*20db0*/  LDSM.16.MT88.4 R16, [R20+0x1000] ;  /* 0x001000001410783b */ /* 0x000e620000004200 */
[----:B------:R4:W-:Y:S06]  /*20dc0*/  MUFU.EX2 R215, R2 ;  /* 0x0000000200d77308 */ /* 0x0009ec0000000800 */
[C---:B-----5:R-:W-:Y:S08]  /*20dd0*/  HMMA.16816.F32 R48, R4.reuse, R12, R56 ;  /* 0x0000000c0430723c */ /* 0x060ff00000001838 */
[----:B------:R-:W-:Y:S01]  /*20de0*/  HMMA.16816.F32 R8, R4, R14, R8 ;  /* 0x0000000e0408723c */ /* 0x000fe20000001808 */
[----:B------:R-:W5:Y:S01]  /*20df0*/  LDSM.16.MT88.4 R12, [R148+0x1000] ;  /* 0x00100000940c783b */ /* 0x000f620000004200 */
[----:B----4-:R-:W-:Y:S01]  /*20e00*/  FFMA.FTZ R2, R77, R0, -R3 ;  /* 0x000000004d027223 */ /* 0x010fe20000010803 */
[----:B------:R-:W-:Y:S08]  /*20e10*/  MUFU.EX2 R172, R172 ;  /* 0x000000ac00ac7308 */ /* 0x000ff00000000800 */
[----:B------:R-:W4:Y:S08]  /*20e20*/  MUFU.EX2 R173, R173 ;  /* 0x000000ad00ad7308 */ /* 0x000f300000000800 */
[----:B------:R-:W-:Y:S08]  /*20e30*/  MUFU.EX2 R174, R174 ;  /* 0x000000ae00ae7308 */ /* 0x000ff00000000800 */
[----:B------:R-:W2:Y:S08]  /*20e40*/  MUFU.EX2 R175, R175 ;  /* 0x000000af00af7308 */ /* 0x000eb00000000800 */
[----:B------:R-:W3:Y:S01]  /*20e50*/  MUFU.EX2 R147, R2 ;  /* 0x0000000200937308 */ /* 0x000ee20000000800 */
[----:B----4-:R-:W-:-:S02]  /*20e60*/  F2FP.F16.F32.PACK_AB R4, R173, R172 ;  /* 0x000000acad04723e */ /* 0x010fc400000000ff */
[----:B------:R-:W-:Y:S02]  /*20e70*/  F2FP.F16.F32.PACK_AB R5, R218, R150 ;  /* 0x00000096da05723e */ /* 0x000fe400000000ff */
[----:B--2---:R-:W-:Y:S02]  /*20e80*/  F2FP.F16.F32.PACK_AB R6, R175, R174 ;  /* 0x000000aeaf06723e */ /* 0x004fe400000000ff */
[----:B---3--:R-:W-:Y:S01]  /*20e90*/  F2FP.F16.F32.PACK_AB R7, R147, R215 ;  /* 0x000000d79307723e */ /* 0x008fe200000000ff */
[----:B------:R-:W-:-:S04]  /*20ea0*/  FFMA.FTZ R2, R76, R0, -R3 ;  /* 0x000000004c027223 */ /* 0x000fc80000010803 */
[----:B------:R2:W-:Y:S02]  /*20eb0*/  MUFU.EX2 R214, R2 ;  /* 0x0000000200d67308 */ /* 0x0005e40000000800 */
[C---:B------:R-:W-:Y:S01]  /*20ec0*/  HMMA.16816.F32 R56, R4.reuse, R28, R44 ;  /* 0x0000001c0438723c */ /* 0x040fe2000000182c */
[----:B------:R-:W3:Y:S07]  /*20ed0*/  LDSM.16.MT88.4 R44, [R160+0xb800] ;  /* 0x00b80000a02c783b */ /* 0x000eee0000004200 */
[----:B------:R-:W-:Y:S01]  /*20ee0*/  HMMA.16816.F32 R60, R4, R36, R68 ;  /* 0x00000024043c723c */ /* 0x000fe20000001844 */
[----:B--2---:R-:W-:-:S07]  /*20ef0*/  FFMA.FTZ R2, R78, R0, -R3 ;  /* 0x000000004e027223 */ /* 0x004fce0000010803 */
[C---:B------:R-:W-:Y:S01]  /*20f00*/  HMMA.16816.F32 R72, R4.reuse, R38, R72 ;  /* 0x000000260448723c */ /* 0x040fe20000001848 */
[----:B------:R-:W2:Y:S01]  /*20f10*/  LDSM.16.MT88.4 R36, [R152+0xb800] ;  /* 0x00b800009824783b */ /* 0x000ea20000004200 */
[----:B------:R4:W-:Y:S06]  /*20f20*/  MUFU.EX2 R207, R2 ;  /* 0x0000000200cf7308 */ /* 0x0009ec0000000800 */
[C---:B------:R-:W-:Y:S01]  /*20f30*/  HMMA.16816.F32 R68, R4.reuse, R30, R40 ;  /* 0x0000001e0444723c */ /* 0x040fe20000001828 */
[----:B------:R-:W-:Y:S01]  /*20f40*/  IMAD.MOV.U32 R109, RZ, RZ, R144 ;  /* 0x000000ffff6d7224 */ /* 0x000fe200078e0090 */
[----:B------:R-:W-:Y:S06]  /*20f50*/  LDSM.16.MT88.4 R40, [R160+0xc000] ;  /* 0x00c00000a028783b */ /* 0x000fec0000004200 */
[----:B-1----:R-:W-:Y:S01]  /*20f60*/  HMMA.16816.F32 R52, R4, R16, R32 ;  /* 0x000000100434723c */ /* 0x002fe20000001820 */
[----:B----4-:R-:W-:-:S07]  /*20f70*/  FFMA.FTZ R2, R83, R0, -R3 ;  /* 0x0000000053027223 */ /* 0x010fce0000010803 */
[C---:B------:R-:W-:Y:S01]  /*20f80*/  HMMA.16816.F32 R28, R4.reuse, R18, R24 ;  /* 0x00000012041c723c */ /* 0x040fe20000001818 */
[----:B------:R-:W1:Y:S01]  /*20f90*/  LDSM.16.MT88.4 R16, [R20+0x1800] ;  /* 0x001800001410783b */ /* 0x000e620000004200 */
[----:B------:R4:W-:Y:S06]  /*20fa0*/  MUFU.EX2 R144, R2 ;  /* 0x0000000200907308 */ /* 0x0009ec0000000800 */
[C---:B-----5:R-:W-:Y:S08]  /*20fb0*/  HMMA.16816.F32 R24, R4.reuse, R12, R48 ;  /* 0x0000000c0418723c */ /* 0x060ff00000001830 */
[----:B------:R-:W-:Y:S01]  /*20fc0*/  HMMA.16816.F32 R8, R4, R14, R8 ;  /* 0x0000000e0408723c */ /* 0x000fe20000001808 */
[----:B------:R-:W5:Y:S01]  /*20fd0*/  LDSM.16.MT88.4 R12, [R148+0x1800] ;  /* 0x00180000940c783b */ /* 0x000f620000004200 */
[----:B----4-:R-:W-:Y:S01]  /*20fe0*/  FFMA.FTZ R2, R82, R0, -R3 ;  /* 0x0000000052027223 */ /* 0x010fe20000010803 */
[----:B------:R-:W-:Y:S01]  /*20ff0*/  IMAD.MOV.U32 R159, RZ, RZ, R141 ;  /* 0x000000ffff9f7224 */ /* 0x000fe200078e008d */
[----:B------:R-:W-:Y:S01]  /*21000*/  MUFU.EX2 R177, R177 ;  /* 0x000000b100b17308 */ /* 0x000fe20000000800 */
[----:B------:R-:W-:-:S07]  /*21010*/  IMAD.MOV.U32 R141, RZ, RZ, R145 ;  /* 0x000000ffff8d7224 */ /* 0x000fce00078e0091 */
[----:B------:R-:W4:Y:S08]  /*21020*/  MUFU.EX2 R181, R181 ;  /* 0x000000b500b57308 */ /* 0x000f300000000800 */
[----:B------:R-:W-:Y:S08]  /*21030*/  MUFU.EX2 R145, R182 ;  /* 0x000000b600917308 */ /* 0x000ff00000000800 */
[----:B------:R-:W3:Y:S08]  /*21040*/  MUFU.EX2 R146, R183 ;  /* 0x000000b700927308 */ /* 0x000ef00000000800 */
[----:B------:R2:W1:Y:S01]  /*21050*/  MUFU.EX2 R143, R2 ;  /* 0x00000002008f7308 */ /* 0x0004620000000800 */
[----:B----4-:R-:W-:-:S02]  /*21060*/  F2FP.F16.F32.PACK_AB R4, R181, R177 ;  /* 0x000000b1b504723e */ /* 0x010fc400000000ff */
[----:B------:R-:W-:-:S05]  /*21070*/  F2FP.F16.F32.PACK_AB R5, R207, R214 ;  /* 0x000000d6cf05723e */ /* 0x000fca00000000ff */
[----:B------:R-:W-:Y:S01]  /*21080*/  MUFU.EX2 R139, R196 ;  /* 0x000000c4008b7308 */ /* 0x000fe20000000800 */
[----:B---3--:R-:W-:Y:S01]  /*21090*/  F2FP.F16.F32.PACK_AB R6, R146, R145 ;  /* 0x000000919206723e */ /* 0x008fe200000000ff */
[----:B--2---:R-:W-:Y:S01]  /*210a0*/  FFMA.FTZ R2, R79, R0, -R3 ;  /* 0x000000004f027223 */ /* 0x004fe20000010803 */
[----:B-1----:R-:W-:-:S05]  /*210b0*/  F2FP.F16.F32.PACK_AB R7, R143, R144 ;  /* 0x000000908f07723e */ /* 0x002fca00000000ff */
[----:B------:R1:W-:Y:S02]  /*210c0*/  MUFU.EX2 R196, R2 ;  /* 0x0000000200c47308 */ /* 0x0003e40000000800 */
[----:B------:R-:W-:Y:S01]  /*210d0*/  HMMA.16816.F32 R32, R4, R44, R60 ;  /* 0x0000002c0420723c */ /* 0x000fe2000000183c */
[----:B------:R-:W-:-:S07]  /*210e0*/  IMAD.MOV.U32 R82, RZ, RZ, R125 ;  /* 0x000000ffff527224 */ /* 0x000fce00078e007d */
[----:B------:R-:W-:Y:S01]  /*210f0*/  HMMA.16816.F32 R60, R4, R46, R72 ;  /* 0x0000002e043c723c */ /* 0x000fe20000001848 */
[----:B-1----:R-:W-:-:S04]  /*21100*/  FFMA.FTZ R2, R80, R0, -R3 ;  /* 0x0000000050027223 */ /* 0x002fc80000010803 */
[----:B------:R1:W-:Y:S03]  /*21110*/  MUFU.EX2 R195, R2 ;  /* 0x0000000200c37308 */ /* 0x0003e60000000800 */
[----:B------:R-:W-:Y:S01]  /*21120*/  HMMA.16816.F32 R44, R4, R36, R56 ;  /* 0x00000024042c723c */ /* 0x000fe20000001838 */
[----:B------:R-:W-:-:S07]  /*21130*/  IMAD.MOV.U32 R126, RZ, RZ, R140 ;  /* 0x000000ffff7e7224 */ /* 0x000fce00078e008c */
[----:B------:R-:W-:Y:S01]  /*21140*/  HMMA.16816.F32 R56, R4, R38, R68 ;  /* 0x000000260438723c */ /* 0x000fe20000001844 */
[----:B------:R-:W2:Y:S01]  /*21150*/  LDSM.16.MT88.4 R36, [R152+0xc000] ;  /* 0x00c000009824783b */ /* 0x000ea20000004200 */
[----:B-1----:R-:W-:-:S06]  /*21160*/  FFMA.FTZ R2, R86, R0, -R3 ;  /* 0x0000000056027223 */ /* 0x002fcc0000010803 */
[C---:B------:R-:W-:Y:S01]  /*21170*/  HMMA.16816.F32 R52, R4.reuse, R16, R52 ;  /* 0x000000100434723c */ /* 0x040fe20000001834 */
[----:B------:R1:W-:Y:S07]  /*21180*/  MUFU.EX2 R138, R2 ;  /* 0x00000002008a7308 */ /* 0x0003ee0000000800 */
[----:B------:R-:W-:Y:S01]  /*21190*/  HMMA.16816.F32 R48, R4, R18, R28 ;  /* 0x000000120430723c */ /* 0x000fe2000000181c */
[----:B------:R-:W3:Y:S01]  /*211a0*/  LDSM.16.MT88.4 R16, [R20+0x2000] ;  /* 0x002000001410783b */ /* 0x000ee20000004200 */
[----:B------:R-:W-:Y:S01]  /*211b0*/  IMAD.MOV.U32 R125, RZ, RZ, R112 ;  /* 0x000000ffff7d7224 */ /* 0x000fe200078e0070 */
[----:B------:R-:W-:Y:S01]  /*211c0*/  MUFU.EX2 R140, R189 ;  /* 0x000000bd008c7308 */ /* 0x000fe20000000800 */
[----:B------:R-:W-:-:S04]  /*211d0*/  IMAD.MOV.U32 R112, RZ, RZ, R251 ;  /* 0x000000ffff707224 */ /* 0x000fc800078e00fb */
[----:B-----5:R-:W-:Y:S01]  /*211e0*/  HMMA.16816.F32 R24, R4, R12, R24 ;  /* 0x0000000c0418723c */ /* 0x020fe20000001818 */
[----:B-1----:R-:W-:-:S07]  /*211f0*/  FFMA.FTZ R2, R81, R0, -R3 ;  /* 0x0000000051027223 */ /* 0x002fce0000010803 */
[----:B------:R-:W-:Y:S01]  /*21200*/  HMMA.16816.F32 R8, R4, R14, R8 ;  /* 0x0000000e0408723c */ /* 0x000fe20000001808 */
[----:B------:R-:W1:Y:S01]  /*21210*/  LDSM.16.MT88.4 R12, [R148+0x2000] ;  /* 0x00200000940c783b */ /* 0x000e620000004200 */
[----:B------:R4:W-:Y:S01]  /*21220*/  MUFU.EX2 R189, R2 ;  /* 0x0000000200bd7308 */ /* 0x0009e20000000800 */
[----:B------:R-:W-:-:S07]  /*21230*/  IMAD.MOV.U32 R251, RZ, RZ, R141 ;  /* 0x000000fffffb7224 */ /* 0x000fce00078e008d */
[----:B------:R-:W5:Y:S08]  /*21240*/  MUFU.EX2 R141, R185 ;  /* 0x000000b9008d7308 */ /* 0x000f700000000800 */
[----:B------:R-:W2:Y:S01]  /*21250*/  MUFU.EX2 R142, R197 ;  /* 0x000000c5008e7308 */ /* 0x000ea20000000800 */
[----:B----4-:R-:W-:-:S07]  /*21260*/  FFMA.FTZ R2, R90, R0, -R3 ;  /* 0x000000005a027223 */ /* 0x010fce0000010803 */
[----:B------:R4:W-:Y:S01]  /*21270*/  MUFU.EX2 R131, R2 ;  /* 0x0000000200837308 */ /* 0x0009e20000000800 */
[----:B-----5:R-:W-:Y:S02]  /*21280*/  F2FP.F16.F32.PACK_AB R4, R140, R141 ;  /* 0x0000008d8c04723e */ /* 0x020fe400000000ff */
[----:B------:R-:W-:Y:S01]  /*21290*/  F2FP.F16.F32.PACK_AB R5, R195, R196 ;  /* 0x000000c4c305723e */ /* 0x000fe200000000ff */
[----:B----4-:R-:W-:-:S04]  /*212a0*/  FFMA.FTZ R2, R84, R0, -R3 ;  /* 0x0000000054027223 */ /* 0x010fc80000010803 */
[----:B------:R4:W5:Y:S01]  /*212b0*/  MUFU.EX2 R187, R2 ;  /* 0x0000000200bb7308 */ /* 0x0009620000000800 */
[----:B--2---:R-:W-:Y:S02]  /*212c0*/  F2FP.F16.F32.PACK_AB R6, R142, R139 ;  /* 0x0000008b8e06723e */ /* 0x004fe400000000ff */
[----:B------:R-:W-:Y:S01]  /*212d0*/  F2FP.F16.F32.PACK_AB R7, R189, R138 ;  /* 0x0000008abd07723e */ /* 0x000fe200000000ff */
[----:B------:R-:W-:Y:S02]  /*212e0*/  IMAD.MOV.U32 R81, RZ, RZ, R115 ;  /* 0x000000ffff517224 */ /* 0x000fe400078e0073 */
[----:B----4-:R-:W-:-:S04]  /*212f0*/  FFMA.FTZ R2, R85, R0, -R3 ;  /* 0x0000000055027223 */ /* 0x010fc80000010803 */
[----:B------:R2:W-:Y:S01]  /*21300*/  MUFU.EX2 R185, R2 ;  /* 0x0000000200b97308 */ /* 0x0005e20000000800 */
[----:B------:R-:W-:Y:S01]  /*21310*/  HMMA.16816.F32 R28, R4, R40, R32 ;  /* 0x00000028041c723c */ /* 0x000fe20000001820 */
[----:B------:R-:W4:Y:S06]  /*21320*/  LDSM.16.MT88.4 R32, [R160+0xc800] ;  /* 0x00c80000a020783b */ /* 0x000f2c0000004200 */
[----:B------:R3:W-:Y:S01]  /*21330*/  MUFU.EX2 R133, R211 ;  /* 0x000000d300857308 */ /* 0x0007e20000000800 */
[----:B--2---:R-:W-:-:S07]  /*21340*/  FFMA.FTZ R2, R91, R0, -R3 ;  /* 0x000000005b027223 */ /* 0x004fce0000010803 */
[----:B------:R2:W4:Y:S01]  /*21350*/  MUFU.EX2 R130, R2 ;  /* 0x0000000200827308 */ /* 0x0005220000000800 */
[----:B---3--:R-:W-:Y:S01]  /*21360*/  IMAD.MOV.U32 R211, RZ, RZ, R125 ;  /* 0x000000ffffd37224 */ /* 0x008fe200078e007d */
[----:B------:R-:W-:Y:S01]  /*21370*/  HMMA.16816.F32 R68, R4, R42, R60 ;  /* 0x0000002a0444723c */ /* 0x000fe2000000183c */
[----:B--2---:R-:W-:-:S05]  /*21380*/  FFMA.FTZ R2, R95, R0, -R3 ;  /* 0x000000005f027223 */ /* 0x004fca0000010803 */
[----:B------:R2:W-:Y:S02]  /*21390*/  MUFU.EX2 R125, R2 ;  /* 0x00000002007d7308 */ /* 0x0005e40000000800 */
[----:B------:R-:W-:Y:S01]  /*213a0*/  HMMA.16816.F32 R40, R4, R36, R44 ;  /* 0x000000240428723c */ /* 0x000fe2000000182c */
[----:B--2---:R-:W-:-:S05]  /*213b0*/  FFMA.FTZ R2, R88, R0, -R3 ;  /* 0x0000000058027223 */ /* 0x004fca0000010803 */
[----:B------:R2:W-:Y:S02]  /*213c0*/  MUFU.EX2 R88, R81 ;  /* 0x0000005100587308 */ /* 0x0005e40000000800 */
[C---:B------:R-:W-:Y:S08]  /*213d0*/  HMMA.16816.F32 R44, R4.reuse, R16, R52 ;  /* 0x00000010042c723c */ /* 0x040ff00000001834 */
[C---:B------:R-:W-:Y:S01]  /*213e0*/  HMMA.16816.F32 R60, R4.reuse, R38, R56 ;  /* 0x00000026043c723c */ /* 0x040fe20000001838 */
[----:B------:R-:W3:Y:S04]  /*213f0*/  LDSM.16.MT88.4 R36, [R152+0xc800] ;  /* 0x00c800009824783b */ /* 0x000ee80000004200 */
[----:B--2---:R-:W2:Y:S03]  /*21400*/  LDL.LU R81, [R1+0x44] ;  /* 0x0000440001517983 */ /* 0x004ea60000300800 */
[C---:B------:R-:W-:Y:S01]  /*21410*/  HMMA.16816.F32 R52, R4.reuse, R18, R48 ;  /* 0x000000120434723c */ /* 0x040fe20000001830 */
[----:B------:R-:W3:Y:S07]  /*21420*/  LDSM.16.MT88.4 R16, [R20+0x2800] ;  /* 0x002800001410783b */ /* 0x000eee0000004200 */
[C---:B-1----:R-:W-:Y:S01]  /*21430*/  HMMA.16816.F32 R24, R4.reuse, R12, R24 ;  /* 0x0000000c0418723c */ /* 0x042fe20000001818 */
[----:B------:R-:W-:Y:S07]  /*21440*/  MUFU.EX2 R136, R205 ;  /* 0x000000cd00887308 */ /* 0x000fee0000000800 */
[----:B------:R-:W-:Y:S01]  /*21450*/  HMMA.16816.F32 R8, R4, R14, R8 ;  /* 0x0000000e0408723c */ /* 0x000fe20000001808 */
[----:B------:R-:W1:Y:S01]  /*21460*/  LDSM.16.MT88.4 R12, [R148+0x2800] ;  /* 0x00280000940c783b */ /* 0x000e620000004200 */
[----:B------:R-:W3:Y:S08]  /*21470*/  MUFU.EX2 R132, R208 ;  /* 0x000000d000847308 */ /* 0x000ef00000000800 */
[----:B------:R-:W3:Y:S01]  /*21480*/  MUFU.EX2 R137, R213 ;  /* 0x000000d500897308 */ /* 0x000ee20000000800 */
[----:B-----5:R-:W-:-:S02]  /*21490*/  F2FP.F16.F32.PACK_AB R5, R187, R131 ;  /* 0x00000083bb05723e */ /* 0x020fc400000000ff */
[----:B----4-:R-:W-:Y:S02]  /*214a0*/  F2FP.F16.F32.PACK_AB R7, R130, R185 ;  /* 0x000000b98207723e */ /* 0x010fe400000000ff */
[----:B---3--:R-:W-:Y:S02]  /*214b0*/  F2FP.F16.F32.PACK_AB R4, R132, R136 ;  /* 0x000000888404723e */ /* 0x008fe400000000ff */
[----:B------:R-:W-:-:S07]  /*214c0*/  F2FP.F16.F32.PACK_AB R6, R137, R133 ;  /* 0x000000858906723e */ /* 0x000fce00000000ff */
[C---:B------:R-:W-:Y:S01]  /*214d0*/  HMMA.16816.F32 R28, R4.reuse, R32, R28 ;  /* 0x00000020041c723c */ /* 0x040fe2000000181c */
[----:B------:R3:W-:Y:S07]  /*214e0*/  MUFU.EX2 R183, R2 ;  /* 0x0000000200b77308 */ /* 0x0007ee0000000800 */
[----:B------:R-:W-:Y:S01]  /*214f0*/  HMMA.16816.F32 R56, R4, R34, R68 ;  /* 0x000000220438723c */ /* 0x000fe20000001844 */
[----:B------:R-:W4:Y:S01]  /*21500*/  LDSM.16.MT88.4 R32, [R160+0xd000] ;  /* 0x00d00000a020783b */ /* 0x000f220000004200 */
[----:B------:R-:W-:-:S06]  /*21510*/  IMAD.MOV.U32 R208, RZ, RZ, R126 ;  /* 0x000000ffffd07224 */ /* 0x000fcc00078e007e */
[----:B------:R-:W-:Y:S01]  /*21520*/  HMMA.16816.F32 R48, R4, R36, R40 ;  /* 0x000000240430723c */ /* 0x000fe20000001828 */
[----:B---3--:R-:W-:-:S04]  /*21530*/  FFMA.FTZ R2, R89, R0, -R3 ;  /* 0x0000000059027223 */ /* 0x008fc80000010803 */
[----:B------:R3:W-:Y:S03]  /*21540*/  MUFU.EX2 R167, R2 ;  /* 0x0000000200a77308 */ /* 0x0007e60000000800 */
[----:B------:R-:W-:Y:S01]  /*21550*/  HMMA.16816.F32 R72, R4, R16, R44 ;  /* 0x000000100448723c */ /* 0x000fe2000000182c */
[----:B------:R-:W5:Y:S01]  /*21560*/  LDSM.16.MT88.4 R44, [R152+0xd000] ;  /* 0x00d00000982c783b */ /* 0x000f620000004200 */
[----:B------:R-:W-:-:S06]  /*21570*/  IMAD.MOV.U32 R252, RZ, RZ, R124 ;  /* 0x000000fffffc7224 */ /* 0x000fcc00078e007c */
[C---:B-1----:R-:W-:Y:S01]  /*21580*/  HMMA.16816.F32 R40, R4.reuse, R12, R24 ;  /* 0x0000000c0428723c */ /* 0x042fe20000001818 */
[----:B------:R-:W-:Y:S07]  /*21590*/  MUFU.EX2 R129, R216 ;  /* 0x000000d800817308 */ /* 0x000fee0000000800 */
[C---:B------:R-:W-:Y:S01]  /*215a0*/  HMMA.16816.F32 R8, R4.reuse, R14, R8 ;  /* 0x0000000e0408723c */ /* 0x040fe20000001808 */
[----:B------:R-:W1:Y:S01]  /*215b0*/  LDSM.16.MT88.4 R12, [R148+0x3000] ;  /* 0x00300000940c783b */ /* 0x000e620000004200 */
[----:B---3--:R-:W-:Y:S01]  /*215c0*/  FFMA.FTZ R2, R96, R0, -R3 ;  /* 0x0000000060027223 */ /* 0x008fe20000010803 */
[----:B------:R-:W3:Y:S05]  /*215d0*/  MUFU.EX2 R126, R217 ;  /* 0x000000d9007e7308 */ /* 0x000eea0000000800 */
[C---:B------:R-:W-:Y:S01]  /*215e0*/  HMMA.16816.F32 R52, R4.reuse, R18, R52 ;  /* 0x000000120434723c */ /* 0x040fe20000001834 */
[----:B------:R-:W1:Y:S02]  /*215f0*/  LDSM.16.MT88.4 R16, [R20+0x3000] ;  /* 0x003000001410783b */ /* 0x000e640000004200 */
[----:B------:R-:W-:Y:S08]  /*21600*/  MUFU.EX2 R127, R220 ;  /* 0x000000dc007f7308 */ /* 0x000ff00000000800 */
[----:B------:R-:W4:Y:S08]  /*21610*/  MUFU.EX2 R128, R221 ;  /* 0x000000dd00807308 */ /* 0x000f300000000800 */
[----:B------:R-:W5:Y:S01]  /*21620*/  MUFU.EX2 R124, R2 ;  /* 0x00000002007c7308 */ /* 0x000f620000000800 */
[----:B------:R-:W-:Y:S01]  /*21630*/  HMMA.16816.F32 R60, R4, R38, R60 ;  /* 0x00000026043c723c */ /* 0x000fe2000000183c */
[----:B---3--:R-:W-:-:S02]  /*21640*/  F2FP.F16.F32.PACK_AB R4, R126, R129 ;  /* 0x000000817e04723e */ /* 0x008fc400000000ff */
[----:B------:R-:W-:Y:S02]  /*21650*/  F2FP.F16.F32.PACK_AB R5, R183, R125 ;  /* 0x0000007db705723e */ /* 0x000fe400000000ff */
[----:B----4-:R-:W-:Y:S02]  /*21660*/  F2FP.F16.F32.PACK_AB R6, R128, R127 ;  /* 0x0000007f8006723e */ /* 0x010fe400000000ff */
[----:B-----5:R-:W-:Y:S01]  /*21670*/  F2FP.F16.F32.PACK_AB R7, R124, R167 ;  /* 0x000000a77c07723e */ /* 0x020fe200000000ff */
[----:B------:R-:W-:-:S04]  /*21680*/  FFMA.FTZ R2, R99, R0, -R3 ;  /* 0x0000000063027223 */ /* 0x000fc80000010803 */
[----:B------:R3:W-:Y:S02]  /*21690*/  MUFU.EX2 R22, R2 ;  /* 0x0000000200167308 */ /* 0x0007e40000000800 */
[----:B------:R-:W-:Y:S01]  /*216a0*/  HMMA.16816.F32 R24, R4, R32, R28 ;  /* 0x000000200418723c */ /* 0x000fe2000000181c */
[----:B------:R-:W4:Y:S01]  /*216b0*/  LDSM.16.MT88.4 R28, [R160+0xd800] ;  /* 0x00d80000a01c783b */ /* 0x000f220000004200 */
[----:B------:R-:W-:-:S06]  /*216c0*/  IMAD.MOV.U32 R197, RZ, RZ, R122 ;  /* 0x000000ffffc57224 */ /* 0x000fcc00078e007a */
[----:B------:R-:W-:Y:S01]  /*216d0*/  HMMA.16816.F32 R32, R4, R34, R56 ;  /* 0x000000220420723c */ /* 0x000fe20000001838 */
[----:B---3--:R-:W-:-:S07]  /*216e0*/  FFMA.FTZ R2, R93, R0, -R3 ;  /* 0x000000005d027223 */ /* 0x008fce0000010803 */
[C---:B------:R-:W-:Y:S01]  /*216f0*/  HMMA.16816.F32 R36, R4.reuse, R44, R48 ;  /* 0x0000002c0424723c */ /* 0x040fe20000001830 */
[----:B------:R-:W3:Y:S01]  /*21700*/  LDSM.16.MT88.4 R48, [R152+0xd800] ;  /* 0x00d800009830783b */ /* 0x000ee20000004200 */
[----:B------:R5:W-:Y:S06]  /*21710*/  MUFU.EX2 R166, R2 ;  /* 0x0000000200a67308 */ /* 0x000bec0000000800 */
[----:B-1----:R-:W-:Y:S01]  /*21720*/  HMMA.16816.F32 R56, R4, R12, R40 ;  /* 0x0000000c0438723c */ /* 0x002fe20000001828 */
[----:B------:R-:W1:Y:S01]  /*21730*/  LDSM.16.MT88.4 R40, [R20+0x3800] ;  /* 0x003800001428783b */ /* 0x000e620000004200 */
[----:B------:R-:W-:Y:S01]  /*21740*/  IMAD.MOV.U32 R213, RZ, RZ, R121 ;  /* 0x000000ffffd57224 */ /* 0x000fe200078e0079 */
[----:B------:R-:W-:Y:S01]  /*21750*/  MUFU.EX2 R23, R222 ;  /* 0x000000de00177308 */ /* 0x000fe20000000800 */
[----:B------:R-:W-:-:S02]  /*21760*/  IMAD.MOV.U32 R83, RZ, RZ, R120 ;  /* 0x000000ffff537224 */ /* 0x000fc400078e0078 */
[----:B-----5:R-:W-:-:S05]  /*21770*/  FFMA.FTZ R2, R94, R0, -R3 ;  /* 0x000000005e027223 */ /* 0x020fca0000010803 */
[----:B------:R5:W-:Y:S01]  /*21780*/  MUFU.EX2 R182, R2 ;  /* 0x0000000200b67308 */ /* 0x000be20000000800 */
[C---:B------:R-:W-:Y:S07]  /*21790*/  HMMA.16816.F32 R68, R4.reuse, R18, R52 ;  /* 0x000000120444723c */ /* 0x040fee0000001834 */
[----:B------:R-:W4:Y:S01]  /*217a0*/  MUFU.EX2 R122, R229 ;  /* 0x000000e5007a7308 */ /* 0x000f220000000800 */
[C---:B------:R-:W-:Y:S01]  /*217b0*/  HMMA.16816.F32 R52, R4.reuse, R14, R8 ;  /* 0x0000000e0434723c */ /* 0x040fe20000001808 */
[----:B------:R-:W1:Y:S04]  /*217c0*/  LDSM.16.MT88.4 R8, [R148+0x3800] ;  /* 0x003800009408783b */ /* 0x000e680000004200 */
[----:B------:R-:W-:Y:S01]  /*217d0*/  LDSM.16.MT88.4 R12, [R152+0xe000] ;  /* 0x00e00000980c783b */ /* 0x000fe20000004200 */
[----:B-----5:R-:W-:Y:S01]  /*217e0*/  FFMA.FTZ R2, R100, R0, -R3 ;  /* 0x0000000064027223 */ /* 0x020fe20000010803 */
[----:B------:R-:W-:Y:S08]  /*217f0*/  MUFU.EX2 R121, R232 ;  /* 0x000000e800797308 */ /* 0x000ff00000000800 */
[----:B------:R-:W5:Y:S08]  /*21800*/  MUFU.EX2 R123, R233 ;  /* 0x000000e9007b7308 */ /* 0x000f700000000800 */
[----:B------:R-:W3:Y:S01]  /*21810*/  MUFU.EX2 R120, R2 ;  /* 0x0000000200787308 */ /* 0x000ee20000000800 */
[C---:B------:R-:W-:Y:S08]  /*21820*/  HMMA.16816.F32 R72, R4.reuse, R16, R72 ;  /* 0x000000100448723c */ /* 0x040ff00000001848 */
[----:B------:R-:W-:Y:S01]  /*21830*/  HMMA.16816.F32 R60, R4, R46, R60 ;  /* 0x0000002e043c723c */ /* 0x000fe2000000183c */
[----:B----4-:R-:W-:-:S02]  /*21840*/  F2FP.F16.F32.PACK_AB R4, R122, R23 ;  /* 0x000000177a04723e */ /* 0x010fc400000000ff */
[----:B-----5:R-:W-:Y:S02]  /*21850*/  F2FP.F16.F32.PACK_AB R6, R123, R121 ;  /* 0x000000797b06723e */ /* 0x020fe400000000ff */
[----:B------:R-:W-:Y:S02]  /*21860*/  F2FP.F16.F32.PACK_AB R5, R166, R22 ;  /* 0x00000016a605723e */ /* 0x000fe400000000ff */
[----:B---3--:R-:W-:Y:S01]  /*21870*/  F2FP.F16.F32.PACK_AB R7, R120, R182 ;  /* 0x000000b67807723e */ /* 0x008fe200000000ff */
[----:B------:R-:W-:-:S04]  /*21880*/  FFMA.FTZ R2, R103, R0, -R3 ;  /* 0x0000000067027223 */ /* 0x000fc80000010803 */
[----:B------:R3:W-:Y:S02]  /*21890*/  MUFU.EX2 R21, R2 ;  /* 0x0000000200157308 */ /* 0x0007e40000000800 */
[C---:B------:R-:W-:Y:S08]  /*218a0*/  HMMA.16816.F32 R44, R4.reuse, R28, R24 ;  /* 0x0000001c042c723c */ /* 0x040ff00000001818 */
[----:B------:R-:W-:Y:S01]  /*218b0*/  HMMA.16816.F32 R32, R4, R30, R32 ;  /* 0x0000001e0420723c */ /* 0x000fe20000001820 */
[----:B------:R-:W4:Y:S01]  /*218c0*/  LDSM.16.MT88.4 R28, [R160+0xe000] ;  /* 0x00e00000a01c783b */ /* 0x000f220000004200 */
[----:B---3--:R-:W-:-:S06]  /*218d0*/  FFMA.FTZ R2, R98, R0, -R3 ;  /* 0x0000000062027223 */ /* 0x008fcc0000010803 */
[C---:B------:R-:W-:Y:S01]  /*218e0*/  HMMA.16816.F32 R24, R4.reuse, R48, R36 ;  /* 0x000000300418723c */ /* 0x040fe20000001824 */
[----:B------:R3:W-:Y:S07]  /*218f0*/  MUFU.EX2 R163, R2 ;  /* 0x0000000200a37308 */ /* 0x0007ee0000000800 */
[----:B-1----:R-:W-:Y:S01]  /*21900*/  HMMA.16816.F32 R36, R4, R40, R72 ;  /* 0x000000280424723c */ /* 0x002fe20000001848 */
[----:B------:R-:W-:Y:S02]  /*21910*/  IMAD.MOV.U32 R90, RZ, RZ, R119 ;  /* 0x000000ffff5a7224 */ /* 0x000fe400078e0077 */
[----:B------:R-:W-:-:S05]  /*21920*/  IMAD.MOV.U32 R205, RZ, RZ, R117 ;  /* 0x000000ffffcd7224 */ /* 0x000fca00078e0075 */
[----:B------:R-:W-:Y:S01]  /*21930*/  HMMA.16816.F32 R76, R4, R42, R68 ;  /* 0x0000002a044c723c */ /* 0x000fe20000001844 */
[----:B------:R-:W1:Y:S01]  /*21940*/  LDSM.16.MT88.4 R40, [R20+0x4000] ;  /* 0x004000001428783b */ /* 0x000e620000004200 */
[----:B---3--:R-:W-:-:S06]  /*21950*/  FFMA.FTZ R2, R97, R0, -R3 ;  /* 0x0000000061027223 */ /* 0x008fcc0000010803 */
[----:B------:R-:W-:Y:S01]  /*21960*/  HMMA.16816.F32 R16, R4, R50, R60 ;  /* 0x000000320410723c */ /* 0x000fe2000000183c */
[----:B------:R3:W-:Y:S01]  /*21970*/  MUFU.EX2 R162, R2 ;  /* 0x0000000200a27308 */ /* 0x0007e20000000800 */
[----:B------:R-:W5:Y:S01]  /*21980*/  LDSM.16.MT88.4 R48, [R148+0x4000] ;  /* 0x004000009430783b */ /* 0x000f620000004200 */
[----:B------:R-:W-:Y:S02]  /*21990*/  IMAD.MOV.U32 R65, RZ, RZ, R116 ;  /* 0x000000ffff417224 */ /* 0x000fe400078e0074 */
[----:B------:R-:W-:-:S04]  /*219a0*/  IMAD.MOV.U32 R80, RZ, RZ, R247 ;  /* 0x000000ffff507224 */ /* 0x000fc800078e00f7 */
[----:B------:R-:W-:Y:S01]  /*219b0*/  MUFU.EX2 R118, R236 ;  /* 0x000000ec00767308 */ /* 0x000fe20000000800 */
[----:B------:R-:W-:Y:S01]  /*219c0*/  HMMA.16816.F32 R72, R4, R8, R56 ;  /* 0x000000080448723c */ /* 0x000fe20000001838 */
[----:B---3--:R-:W-:-:S06]  /*219d0*/  FFMA.FTZ R2, R104, R0, -R3 ;  /* 0x0000000068027223 */ /* 0x008fcc0000010803 */
[----:B------:R-:W3:Y:S01]  /*219e0*/  MUFU.EX2 R116, R237 ;  /* 0x000000ed00747308 */ /* 0x000ee20000000800 */
[----:B------:R-:W-:Y:S01]  /*219f0*/  HMMA.16816.F32 R60, R4, R10, R52 ;  /* 0x0000000a043c723c */ /* 0x000fe20000001834 */
[----:B------:R-:W-:Y:S01]  /*21a00*/  IMAD.MOV.U32 R247, RZ, RZ, R109 ;  /* 0x000000fffff77224 */ /* 0x000fe200078e006d */
[----:B------:R-:W2:Y:S05]  /*21a10*/  LDSM.16.MT88.4 R8, [R160+0xe800] ;  /* 0x00e80000a008783b */ /* 0x000eaa0000004200 */
[----:B------:R-:W-:Y:S08]  /*21a20*/  MUFU.EX2 R119, R240 ;  /* 0x000000f000777308 */ /* 0x000ff00000000800 */
[----:B------:R-:W4:Y:S08]  /*21a30*/  MUFU.EX2 R117, R241 ;  /* 0x000000f100757308 */ /* 0x000f300000000800 */
[----:B------:R1:W5:Y:S01]  /*21a40*/  MUFU.EX2 R115, R2 ;  /* 0x0000000200737308 */ /* 0x0003620000000800 */
[----:B------:R-:W-:-:S02]  /*21a50*/  IMAD.MOV.U32 R91, RZ, RZ, R108 ;  /* 0x000000ffff5b7224 */ /* 0x000fc400078e006c */
[----:B------:R-:W-:Y:S02]  /*21a60*/  IMAD.MOV.U32 R216, RZ, RZ, R107 ;  /* 0x000000ffffd87224 */ /* 0x000fe400078e006b */
[----:B-1----:R-:W-:-:S04]  /*21a70*/  FFMA.FTZ R2, R105, R0, -R3 ;  /* 0x0000000069027223 */ /* 0x002fc80000010803 */
[----:B------:R1:W-:Y:S01]  /*21a80*/  MUFU.EX2 R109, R2 ;  /* 0x00000002006d7308 */ /* 0x0003e20000000800 */
[----:B---3--:R-:W-:Y:S01]  /*21a90*/  F2FP.F16.F32.PACK_AB R4, R116, R118 ;  /* 0x000000767404723e */ /* 0x008fe200000000ff */
[----:B------:R-:W-:Y:S01]  /*21aa0*/  IMAD.MOV.U32 R64, RZ, RZ, R242 ;  /* 0x000000ffff407224 */ /* 0x000fe200078e00f2 */
[----:B----4-:R-:W-:Y:S02]  /*21ab0*/  F2FP.F16.F32.PACK_AB R6, R117, R119 ;  /* 0x000000777506723e */ /* 0x010fe400000000ff */
[----:B------:R-:W-:Y:S01]  /*21ac0*/  F2FP.F16.F32.PACK_AB R5, R163, R21 ;  /* 0x00000015a305723e */ /* 0x000fe200000000ff */
[----:B-1----:R-:W-:-:S04]  /*21ad0*/  FFMA.FTZ R2, R101, R0, -R3 ;  /* 0x0000000065027223 */ /* 0x002fc80000010803 */
[----:B------:R1:W-:Y:S01]  /*21ae0*/  MUFU.EX2 R108, R2 ;  /* 0x00000002006c7308 */ /* 0x0003e20000000800 */
[----:B-----5:R-:W-:Y:S01]  /*21af0*/  F2FP.F16.F32.PACK_AB R7, R115, R162 ;  /* 0x000000a27307723e */ /* 0x020fe200000000ff */
[----:B------:R-:W-:Y:S02]  /*21b00*/  IMAD.MOV.U32 R86, RZ, RZ, R113 ;  /* 0x000000ffff567224 */ /* 0x000fe400078e0071 */
[----:B------:R-:W-:Y:S02]  /*21b10*/  IMAD.MOV.U32 R84, RZ, RZ, R112 ;  /* 0x000000ffff547224 */ /* 0x000fe400078e0070 */
[----:B------:R-:W-:Y:S02]  /*21b20*/  IMAD.MOV.U32 R242, RZ, RZ, R110 ;  /* 0x000000fffff27224 */ /* 0x000fe400078e006e */
[----:B------:R-:W-:Y:S02]  /*21b30*/  IMAD.MOV.U32 R85, RZ, RZ, R111 ;  /* 0x000000ffff557224 */ /* 0x000fe400078e006f */
[----:B-1----:R-:W-:-:S04]  /*21b40*/  FFMA.FTZ R2, R106, R0, -R3 ;  /* 0x000000006a027223 */ /* 0x002fc80000010803 */
[----:B------:R1:W-:Y:S01]  /*21b50*/  MUFU.EX2 R107, R2 ;  /* 0x00000002006b7308 */ /* 0x0003e20000000800 */
[C---:B------:R-:W-:Y:S07]  /*21b60*/  HMMA.16816.F32 R68, R4.reuse, R28, R44 ;  /* 0x0000001c0444723c */ /* 0x040fee000000182c */
[----:B------:R-:W-:Y:S01]  /*21b70*/  MUFU.EX2 R110, R244 ;  /* 0x000000f4006e7308 */ /* 0x000fe20000000800 */
[----:B------:R-:W-:Y:S01]  /*21b80*/  HMMA.16816.F32 R56, R4, R30, R32 ;  /* 0x0000001e0438723c */ /* 0x000fe20000001820 */
[----:B-1----:R-:W-:-:S06]  /*21b90*/  FFMA.FTZ R2, R102, R0, -R3 ;  /* 0x0000000066027223 */ /* 0x002fcc0000010803 */
[----:B------:R-:W1:Y:S08]  /*21ba0*/  MUFU.EX2 R111, R245 ;  /* 0x000000f5006f7308 */ /* 0x000e700000000800 */
[----:B------:R-:W-:Y:S08]  /*21bb0*/  MUFU.EX2 R112, R248 ;  /* 0x000000f800707308 */ /* 0x000ff00000000800 */
[----:B------:R-:W3:Y:S08]  /*21bc0*/  MUFU.EX2 R113, R249 ;  /* 0x000000f900717308 */ /* 0x000ef00000000800 */
[----:B------:R4:W5:Y:S01]  /*21bd0*/  MUFU.EX2 R155, R2 ;  /* 0x00000002009b7308 */ /* 0x0009620000000800 */
[C---:B------:R-:W-:Y:S01]  /*21be0*/  HMMA.16816.F32 R52, R4.reuse, R12, R24 ;  /* 0x0000000c0434723c */ /* 0x040fe20000001818 */
[----:B------:R-:W-:Y:S07]  /*21bf0*/  LDSM.16.MT88.4 R24, [R20+0x4800] ;  /* 0x004800001418783b */ /* 0x000fee0000004200 */
[C---:B------:R-:W-:Y:S01]  /*21c00*/  HMMA.16816.F32 R44, R4.reuse, R14, R16 ;  /* 0x0000000e042c723c */ /* 0x040fe20000001810 */
[----:B------:R-:W2:Y:S07]  /*21c10*/  LDSM.16.MT88.4 R16, [R152+0xe800] ;  /* 0x00e800009810783b */ /* 0x000eae0000004200 */
[C---:B------:R-:W-:Y:S08]  /*21c20*/  HMMA.16816.F32 R32, R4.reuse, R40, R36 ;  /* 0x000000280420723c */ /* 0x040ff00000001824 */
[C---:B------:R-:W-:Y:S08]  /*21c30*/  HMMA.16816.F32 R36, R4.reuse, R42, R76 ;  /* 0x0000002a0424723c */ /* 0x040ff0000000184c */
[C---:B------:R-:W-:Y:S01]  /*21c40*/  HMMA.16816.F32 R28, R4.reuse, R48, R72 ;  /* 0x00000030041c723c */ /* 0x040fe20000001848 */
[----:B----4-:R-:W-:Y:S01]  /*21c50*/  FFMA.FTZ R2, R188, R0, -R3 ;  /* 0x00000000bc027223 */ /* 0x010fe20000010803 */
[----:B------:R-:W-:Y:S06]  /*21c60*/  LDSM.16.MT88.4 R40, [R160+0xf000] ;  /* 0x00f00000a028783b */ /* 0x000fec0000004200 */
[----:B------:R-:W-:Y:S01]  /*21c70*/  HMMA.16816.F32 R12, R4, R50, R60 ;  /* 0x00000032040c723c */ /* 0x000fe2000000183c */
[----:B-1----:R-:W-:-:S02]  /*21c80*/  F2FP.F16.F32.PACK_AB R4, R111, R110 ;  /* 0x0000006e6f04723e */ /* 0x002fc400000000ff */
[----:B---3--:R-:W-:Y:S02]  /*21c90*/  F2FP.F16.F32.PACK_AB R6, R113, R112 ;  /* 0x000000707106723e */ /* 0x008fe400000000ff */
[----:B------:R-:W-:Y:S02]  /*21ca0*/  F2FP.F16.F32.PACK_AB R5, R108, R109 ;  /* 0x0000006d6c05723e */ /* 0x000fe400000000ff */
[----:B-----5:R-:W-:-:S07]  /*21cb0*/  F2FP.F16.F32.PACK_AB R7, R155, R107 ;  /* 0x0000006b9b07723e */ /* 0x020fce00000000ff */
[C---:B--2---:R-:W-:Y:S08]  /*21cc0*/  HMMA.16816.F32 R48, R4.reuse, R8, R68 ;  /* 0x000000080430723c */ /* 0x044ff00000001844 */
        /* <DEDUP_REMOVED lines=11> */
[----:B------:R4:W-:Y:S03]  /*21d80*/  MUFU.EX2 R106, R84 ;  /* 0x00000054006a7308 */ /* 0x0009e60000000800 */
[----:B------:R-:W-:Y:S03]  /*21d90*/  LDSM.16.MT88.4 R24, [R160+0xf800] ;  /* 0x00f80000a018783b */ /* 0x000fe60000004200 */
[----:B-1----:R-:W-:Y:S01]  /*21da0*/  HMMA.16816.F32 R32, R4, R8, R28 ;  /* 0x000000080420723c */ /* 0x002fe2000000181c */
[----:B--2---:R-:W-:-:S07]  /*21db0*/  FFMA.FTZ R2, R193, R0, -R3 ;  /* 0x00000000c1027223 */ /* 0x004fce0000010803 */
[----:B------:R-:W-:Y:S01]  /*21dc0*/  HMMA.16816.F32 R8, R4, R10, R12 ;  /* 0x0000000a0408723c */ /* 0x000fe2000000180c */
[----:B------:R-:W1:Y:S01]  /*21dd0*/  LDSM.16.MT88.4 R12, [R148+0x5000] ;  /* 0x00500000940c783b */ /* 0x000e620000004200 */
[----:B------:R2:W-:Y:S01]  /*21de0*/  MUFU.EX2 R100, R2 ;  /* 0x0000000200647308 */ /* 0x0005e20000000800 */
[----:B----4-:R-:W-:Y:S02]  /*21df0*/  IMAD.MOV.U32 R84, RZ, RZ, R90 ;  /* 0x000000ffff547224 */ /* 0x010fe400078e005a */
[----:B------:R-:W-:Y:S02]  /*21e00*/  IMAD.MOV.U32 R90, RZ, RZ, R213 ;  /* 0x000000ffff5a7224 */ /* 0x000fe400078e00d5 */
[----:B------:R-:W-:Y:S02]  /*21e10*/  IMAD.MOV.U32 R213, RZ, RZ, R211 ;  /* 0x000000ffffd57224 */ /* 0x000fe400078e00d3 */
[----:B------:R-:W-:Y:S01]  /*21e20*/  IMAD.MOV.U32 R211, RZ, RZ, R159 ;  /* 0x000000ffffd37224 */ /* 0x000fe200078e009f */
[----:B------:R-:W-:Y:S01]  /*21e30*/  MUFU.EX2 R104, R216 ;  /* 0x000000d800687308 */ /* 0x000fe20000000800 */
[----:B--2---:R-:W-:-:S07]  /*21e40*/  FFMA.FTZ R2, R149, R0, -R3 ;  /* 0x0000000095027223 */ /* 0x004fce0000010803 */
[----:B------:R-:W2:Y:S08]  /*21e50*/  MUFU.EX2 R105, R91 ;  /* 0x0000005b00697308 */ /* 0x000eb00000000800 */
[----:B------:R-:W4:Y:S08]  /*21e60*/  MUFU.EX2 R103, R85 ;  /* 0x0000005500677308 */ /* 0x000f300000000800 */
[----:B------:R-:W5:Y:S01]  /*21e70*/  MUFU.EX2 R159, R2 ;  /* 0x00000002009f7308 */ /* 0x000f620000000800 */
[----:B--2---:R-:W-:-:S02]  /*21e80*/  F2FP.F16.F32.PACK_AB R4, R105, R104 ;  /* 0x000000686904723e */ /* 0x004fc400000000ff */
[----:B------:R-:W-:Y:S02]  /*21e90*/  F2FP.F16.F32.PACK_AB R5, R96, R101 ;  /* 0x000000656005723e */ /* 0x000fe400000000ff */
[----:B----4-:R-:W-:Y:S02]  /*21ea0*/  F2FP.F16.F32.PACK_AB R6, R106, R103 ;  /* 0x000000676a06723e */ /* 0x010fe400000000ff */
[----:B-----5:R-:W-:Y:S01]  /*21eb0*/  F2FP.F16.F32.PACK_AB R7, R159, R100 ;  /* 0x000000649f07723e */ /* 0x020fe200000000ff */
[----:B------:R-:W-:-:S04]  /*21ec0*/  FFMA.FTZ R2, R200, R0, -R3 ;  /* 0x00000000c8027223 */ /* 0x000fc80000010803 */
[----:B------:R2:W-:Y:S02]  /*21ed0*/  MUFU.EX2 R94, R2 ;  /* 0x00000002005e7308 */ /* 0x0005e40000000800 */
[C---:B------:R-:W-:Y:S08]  /*21ee0*/  HMMA.16816.F32 R28, R4.reuse, R40, R48 ;  /* 0x00000028041c723c */ /* 0x040ff00000001830 */
[----:B---3--:R-:W-:Y:S01]  /*21ef0*/  HMMA.16816.F32 R48, R4, R36, R52 ;  /* 0x000000240430723c */ /* 0x008fe20000001834 */
[----:B------:R-:W3:Y:S01]  /*21f00*/  LDSM.16.MT88.4 R52, [R152+0xf800] ;  /* 0x00f800009834783b */ /* 0x000ee20000004200 */
[----:B--2---:R-:W-:-:S06]  /*21f10*/  FFMA.FTZ R2, R204, R0, -R3 ;  /* 0x00000000cc027223 */ /* 0x004fcc0000010803 */
[C---:B------:R-:W-:Y:S01]  /*21f20*/  HMMA.16816.F32 R72, R4.reuse, R18, R44 ;  /* 0x000000120448723c */ /* 0x040fe2000000182c */
[----:B------:R2:W-:Y:S07]  /*21f30*/  MUFU.EX2 R95, R2 ;  /* 0x00000002005f7308 */ /* 0x0005ee0000000800 */
[----:B-1----:R-:W-:Y:S01]  /*21f40*/  HMMA.16816.F32 R44, R4, R14, R8 ;  /* 0x0000000e042c723c */ /* 0x002fe20000001808 */
[----:B------:R-:W1:Y:S01]  /*21f50*/  LDSM.16.MT88.4 R8, [R20+0x5800] ;  /* 0x005800001408783b */ /* 0x000e620000004200 */
[----:B------:R-:W-:Y:S01]  /*21f60*/  MUFU.EX2 R99, R84 ;  /* 0x0000005400637308 */ /* 0x000fe20000000800 */
[----:B--2---:R-:W-:-:S07]  /*21f70*/  FFMA.FTZ R2, R201, R0, -R3 ;  /* 0x00000000c9027223 */ /* 0x004fce0000010803 */
[----:B------:R2:W-:Y:S01]  /*21f80*/  MUFU.EX2 R93, R2 ;  /* 0x00000002005d7308 */ /* 0x0005e20000000800 */
[----:B------:R-:W-:Y:S07]  /*21f90*/  HMMA.16816.F32 R40, R4, R42, R56 ;  /* 0x0000002a0428723c */ /* 0x000fee0000001838 */
[----:B------:R-:W4:Y:S01]  /*21fa0*/  MUFU.EX2 R98, R90 ;  /* 0x0000005a00627308 */ /* 0x000f220000000800 */
[----:B--2---:R-:W-:-:S07]  /*21fb0*/  FFMA.FTZ R2, R156, R0, -R3 ;  /* 0x000000009c027223 */ /* 0x004fce0000010803 */
[----:B------:R-:W-:Y:S01]  /*21fc0*/  MUFU.EX2 R97, R213 ;  /* 0x000000d500617308 */ /* 0x000fe20000000800 */
[C---:B------:R-:W-:Y:S07]  /*21fd0*/  HMMA.16816.F32 R56, R4.reuse, R38, R60 ;  /* 0x000000260438723c */ /* 0x040fee000000183c */
[----:B------:R-:W2:Y:S01]  /*21fe0*/  MUFU.EX2 R102, R211 ;  /* 0x000000d300667308 */ /* 0x000ea20000000800 */
[----:B------:R-:W-:Y:S01]  /*21ff0*/  HMMA.16816.F32 R68, R4, R16, R68 ;  /* 0x000000100444723c */ /* 0x000fe20000001844 */
[----:B------:R-:W-:Y:S06]  /*22000*/  LDSM.16.MT88.4 R16, [R160+0x10000] ;  /* 0x01000000a010783b */ /* 0x000fec0000004200 */
[----:B------:R5:W3:Y:S08]  /*22010*/  MUFU.EX2 R156, R2 ;  /* 0x00000002009c7308 */ /* 0x000af00000000800 */
[----:B------:R-:W-:Y:S01]  /*22020*/  MUFU.EX2 R91, R86 ;  /* 0x00000056005b7308 */ /* 0x000fe20000000800 */
[----:B-----5:R-:W-:-:S07]  /*22030*/  FFMA.FTZ R2, R210, R0, -R3 ;  /* 0x00000000d2027223 */ /* 0x020fce0000010803 */
[----:B------:R5:W-:Y:S01]  /*22040*/  MUFU.EX2 R90, R205 ;  /* 0x000000cd005a7308 */ /* 0x000be20000000800 */
[----:B------:R-:W-:Y:S01]  /*22050*/  HMMA.16816.F32 R60, R4, R12, R32 ;  /* 0x0000000c043c723c */ /* 0x000fe20000001820 */
[----:B------:R-:W1:Y:S06]  /*22060*/  LDSM.16.MT88.4 R12, [R148+0x5800] ;  /* 0x00580000940c783b */ /* 0x000e6c0000004200 */
[----:B------:R4:W-:Y:S01]  /*22070*/  MUFU.EX2 R86, R2 ;  /* 0x0000000200567308 */ /* 0x0009e20000000800 */
[----:B-----5:R-:W-:Y:S02]  /*22080*/  IMAD.MOV.U32 R205, RZ, RZ, R80 ;  /* 0x000000ffffcd7224 */ /* 0x020fe400078e0050 */
[----:B------:R-:W-:-:S02]  /*22090*/  IMAD.MOV.U32 R80, RZ, RZ, R87 ;  /* 0x000000ffff507224 */ /* 0x000fc400078e0057 */
[----:B----4-:R-:W-:-:S04]  /*220a0*/  FFMA.FTZ R2, R212, R0, -R3 ;  /* 0x00000000d4027223 */ /* 0x010fc80000010803 */
[----:B------:R4:W-:Y:S01]  /*220b0*/  MUFU.EX2 R87, R2 ;  /* 0x0000000200577308 */ /* 0x0009e20000000800 */
[----:B------:R-:W-:Y:S02]  /*220c0*/  F2FP.F16.F32.PACK_AB R4, R98, R99 ;  /* 0x000000636204723e */ /* 0x000fe400000000ff */
[----:B--2---:R-:W-:Y:S02]  /*220d0*/  F2FP.F16.F32.PACK_AB R6, R102, R97 ;  /* 0x000000616606723e */ /* 0x004fe400000000ff */
[----:B------:R-:W-:Y:S02]  /*220e0*/  F2FP.F16.F32.PACK_AB R5, R95, R94 ;  /* 0x0000005e5f05723e */ /* 0x000fe400000000ff */
[----:B---3--:R-:W-:Y:S01]  /*220f0*/  F2FP.F16.F32.PACK_AB R7, R156, R93 ;  /* 0x0000005d9c07723e */ /* 0x008fe200000000ff */
[----:B----4-:R-:W-:-:S04]  /*22100*/  FFMA.FTZ R2, R206, R0, -R3 ;  /* 0x00000000ce027223 */ /* 0x010fc80000010803 */
[----:B------:R2:W-:Y:S02]  /*22110*/  MUFU.EX2 R85, R2 ;  /* 0x0000000200557308 */ /* 0x0005e40000000800 */
[----:B------:R-:W-:Y:S01]  /*22120*/  HMMA.16816.F32 R36, R4, R24, R28 ;  /* 0x000000180424723c */ /* 0x000fe2000000181c */
[----:B--2---:R-:W-:-:S05]  /*22130*/  FFMA.FTZ R2, R184, R0, -R3 ;  /* 0x00000000b8027223 */ /* 0x004fca0000010803 */
[----:B------:R2:W-:Y:S02]  /*22140*/  MUFU.EX2 R149, R2 ;  /* 0x0000000200957308 */ /* 0x0005e40000000800 */
[C---:B------:R-:W-:Y:S01]  /*22150*/  HMMA.16816.F32 R28, R4.reuse, R26, R40 ;  /* 0x0000001a041c723c */ /* 0x040fe20000001828 */
[----:B------:R-:W3:Y:S07]  /*22160*/  LDSM.16.MT88.4 R24, [R152+0x10000] ;  /* 0x010000009818783b */ /* 0x000eee0000004200 */
[----:B------:R-:W-:Y:S01]  /*22170*/  HMMA.16816.F32 R32, R4, R52, R48 ;  /* 0x000000340420723c */ /* 0x000fe20000001830 */
[----:B------:R-:W4:Y:S01]  /*22180*/  MUFU.EX2 R89, R208 ;  /* 0x000000d000597308 */ /* 0x000f220000000800 */
[----:B------:R-:W-:Y:S01]  /*22190*/  LDSM.16.MT88.4 R48, [R20+0x6000] ;  /* 0x006000001430783b */ /* 0x000fe20000004200 */
[----:B--2---:R-:W-:-:S05]  /*221a0*/  FFMA.FTZ R2, R81, R92, R235 ;  /* 0x0000005c51027223 */ /* 0x004fca00000100eb */
[----:B------:R-:W-:Y:S01]  /*221b0*/  HMMA.16816.F32 R40, R4, R54, R56 ;  /* 0x000000360428723c */ /* 0x000fe20000001838 */
[----:B------:R-:W-:-:S07]  /*221c0*/  FADD.FTZ R2, R164, R2 ;  /* 0x00000002a4027221 */ /* 0x000fce0000010000 */
        /* <DEDUP_REMOVED lines=31> */
[----:B----4-:R-:W-:Y:S02]  /*223c0*/  F2FP.F16.F32.PACK_AB R4, R90, R89 ;  /* 0x000000595a04723e */ /* 0x010fe400000000ff */
[----:B------:R-:W-:Y:S01]  /*223d0*/  F2FP.F16.F32.PACK_AB R6, R91, R88 ;  /* 0x000000585b06723e */ /* 0x000fe200000000ff */
[----:B------:R-:W-:Y:S01]  /*223e0*/  FADD.FTZ R8, R146, R8 ;  /* 0x0000000892087221 */ /* 0x000fe20000010000 */
[----:B------:R-:W-:-:S02]  /*223f0*/  F2FP.F16.F32.PACK_AB R5, R87, R86 ;  /* 0x000000565705723e */ /* 0x000fc400000000ff */
[----:B------:R-:W-:Y:S01]  /*22400*/  F2FP.F16.F32.PACK_AB R7, R149, R85 ;  /* 0x000000559507723e */ /* 0x000fe200000000ff */
[----:B------:R-:W-:Y:S01]  /*22410*/  FADD.FTZ R2, R143, R2 ;  /* 0x000000028f027221 */ /* 0x000fe20000010000 */
[----:B------:R-:W-:Y:S01]  /*22420*/  FFMA.FTZ R9, R202, R0, -R3 ;  /* 0x00000000ca097223 */ /* 0x000fe20000010803 */
[----:B------:R-:W-:Y:S01]  /*22430*/  FADD.FTZ R8, R141, R8 ;  /* 0x000000088d087221 */ /* 0x000fe20000010000 */
[----:B------:R-:W-:Y:S01]  /*22440*/  MUFU.EX2 R81, R80 ;  /* 0x0000005000517308 */ /* 0x000fe20000000800 */
[----:B------:R-:W-:Y:S01]  /*22450*/  FADD.FTZ R2, R196, R2 ;  /* 0x00000002c4027221 */ /* 0x000fe20000010000 */
[----:B------:R-:W-:Y:S01]  /*22460*/  IMAD.MOV.U32 R208, RZ, RZ, R64 ;  /* 0x000000ffffd07224 */ /* 0x000fe200078e0040 */
[C---:B---3--:R-:W-:Y:S01]  /*22470*/  HMMA.16816.F32 R76, R4.reuse, R24, R32 ;  /* 0x00000018044c723c */ /* 0x048fe20000001820 */
[----:B------:R-:W-:Y:S01]  /*22480*/  FADD.FTZ R8, R140, R8 ;  /* 0x000000088c087221 */ /* 0x000fe20000010000 */
[----:B------:R-:W-:Y:S01]  /*22490*/  FADD.FTZ R2, R195, R2 ;  /* 0x00000002c3027221 */ /* 0x000fe20000010000 */
[----:B------:R-:W-:Y:S02]  /*224a0*/  LDSM.16.MT88.4 R144, [R20+0x7800] ;  /* 0x007800001490783b */ /* 0x000fe40000004200 */
[----:B------:R2:W-:Y:S03]  /*224b0*/  MUFU.EX2 R80, R9 ;  /* 0x0000000900507308 */ /* 0x0005e60000000800 */
[----:B------:R-:W-:Y:S01]  /*224c0*/  HMMA.16816.F32 R40, R4, R26, R40 ;  /* 0x0000001a0428723c */ /* 0x000fe20000001828 */
[----:B------:R-:W3:Y:S01]  /*224d0*/  LDSM.16.MT88.4 R24, [R160+0x10800] ;  /* 0x01080000a018783b */ /* 0x000ee20000004200 */
[----:B------:R-:W-:Y:S01]  /*224e0*/  FADD.FTZ R8, R139, R8 ;  /* 0x000000088b087221 */ /* 0x000fe20000010000 */
[----:B------:R-:W-:-:S02]  /*224f0*/  FADD.FTZ R2, R138, R2 ;  /* 0x000000028a027221 */ /* 0x000fc40000010000 */
[----:B------:R4:W-:Y:S01]  /*22500*/  MUFU.EX2 R84, R205 ;  /* 0x000000cd00547308 */ /* 0x0009e20000000800 */
[----:B------:R-:W-:Y:S02]  /*22510*/  FADD.FTZ R8, R142, R8 ;  /* 0x000000088e087221 */ /* 0x000fe40000010000 */
[----:B-1----:R-:W-:Y:S01]  /*22520*/  HMMA.16816.F32 R60, R4, R12, R60 ;  /* 0x0000000c043c723c */ /* 0x002fe2000000183c */
[----:B--2---:R-:W-:-:S07]  /*22530*/  FFMA.FTZ R9, R198, R0, -R3 ;  /* 0x00000000c6097223 */ /* 0x004fce0000010803 */
[C---:B------:R-:W-:Y:S01]  /*22540*/  HMMA.16816.F32 R32, R4.reuse, R14, R44 ;  /* 0x0000000e0420723c */ /* 0x040fe2000000182c */
[----:B------:R-:W1:Y:S01]  /*22550*/  LDSM.16.MT88.4 R12, [R20+0x6800] ;  /* 0x00680000140c783b */ /* 0x000e620000004200 */
[----:B----4-:R-:W-:Y:S02]  /*22560*/  IMAD.MOV.U32 R205, RZ, RZ, R65 ;  /* 0x000000ffffcd7224 */ /* 0x010fe400078e0041 */
[----:B------:R2:W-:Y:S01]  /*22570*/  MUFU.EX2 R65, R9 ;  /* 0x0000000900417308 */ /* 0x0005e20000000800 */
[----:B------:R-:W-:Y:S01]  /*22580*/  FADD.FTZ R2, R189, R2 ;  /* 0x00000002bd027221 */ /* 0x000fe20000010000 */
[----:B------:R-:W-:Y:S02]  /*22590*/  FADD.FTZ R8, R136, R8 ;  /* 0x0000000888087221 */ /* 0x000fe40000010000 */
[----:B------:R-:W-:Y:S01]  /*225a0*/  HMMA.16816.F32 R72, R4, R16, R36 ;  /* 0x000000100448723c */ /* 0x000fe20000001824 */
[----:B------:R-:W-:Y:S01]  /*225b0*/  FADD.FTZ R2, R131, R2 ;  /* 0x0000000283027221 */ /* 0x000fe20000010000 */
[----:B------:R-:W-:-:S02]  /*225c0*/  FADD.FTZ R8, R132, R8 ;  /* 0x0000000884087221 */ /* 0x000fc40000010000 */
[----:B------:R-:W4:Y:S01]  /*225d0*/  MUFU.EX2 R83, R83 ;  /* 0x0000005300537308 */ /* 0x000f220000000800 */
[----:B--2---:R-:W-:-:S07]  /*225e0*/  FFMA.FTZ R9, R203, R0, -R3 ;  /* 0x00000000cb097223 */ /* 0x004fce0000010803 */
[----:B------:R2:W-:Y:S01]  /*225f0*/  MUFU.EX2 R64, R9 ;  /* 0x0000000900407308 */ /* 0x0005e20000000800 */
[----:B------:R-:W-:Y:S01]  /*22600*/  HMMA.16816.F32 R36, R4, R50, R56 ;  /* 0x000000320424723c */ /* 0x000fe20000001838 */
[----:B------:R-:W-:Y:S01]  /*22610*/  FADD.FTZ R2, R187, R2 ;  /* 0x00000002bb027221 */ /* 0x000fe20000010000 */
[----:B------:R-:W-:-:S05]  /*22620*/  FADD.FTZ R8, R133, R8 ;  /* 0x0000000885087221 */ /* 0x000fca0000010000 */
[----:B------:R-:W5:Y:S01]  /*22630*/  MUFU.EX2 R82, R82 ;  /* 0x0000005200527308 */ /* 0x000f620000000800 */
[C---:B------:R-:W-:Y:S01]  /*22640*/  HMMA.16816.F32 R68, R4.reuse, R18, R28 ;  /* 0x000000120444723c */ /* 0x040fe2000000181c */
[----:B--2---:R-:W-:Y:S01]  /*22650*/  FFMA.FTZ R9, R190, R0, -R3 ;  /* 0x00000000be097223 */ /* 0x004fe20000010803 */
[----:B------:R-:W-:Y:S01]  /*22660*/  FADD.FTZ R2, R185, R2 ;  /* 0x00000002b9027221 */ /* 0x000fe20000010000 */
[----:B------:R-:W-:Y:S01]  /*22670*/  FADD.FTZ R8, R137, R8 ;  /* 0x0000000889087221 */ /* 0x000fe20000010000 */
[----:B------:R-:W2:Y:S03]  /*22680*/  LDSM.16.MT88.4 R16, [R152+0x10800] ;  /* 0x010800009810783b */ /* 0x000ea60000004200 */
[----:B------:R-:W3:Y:S01]  /*22690*/  MUFU.EX2 R56, R9 ;  /* 0x0000000900387308 */ /* 0x000ee20000000800 */
[----:B------:R-:W-:Y:S01]  /*226a0*/  FADD.FTZ R2, R130, R2 ;  /* 0x0000000282027221 */ /* 0x000fe20000010000 */
[----:B------:R-:W-:Y:S01]  /*226b0*/  HMMA.16816.F32 R28, R4, R48, R52 ;  /* 0x00000030041c723c */ /* 0x000fe20000001834 */
[----:B------:R-:W-:-:S02]  /*226c0*/  FADD.FTZ R8, R129, R8 ;  /* 0x0000000881087221 */ /* 0x000fc40000010000 */
[----:B------:R-:W-:Y:S01]  /*226d0*/  FADD.FTZ R2, R125, R2 ;  /* 0x000000027d027221 */ /* 0x000fe20000010000 */
[----:B----4-:R-:W-:Y:S01]  /*226e0*/  F2FP.F16.F32.PACK_AB R4, R83, R84 ;  /* 0x000000545304723e */ /* 0x010fe200000000ff */
[----:B------:R-:W-:Y:S01]  /*226f0*/  FADD.FTZ R8, R126, R8 ;  /* 0x000000087e087221 */ /* 0x000fe20000010000 */
[----:B-----5:R-:W-:Y:S01]  /*22700*/  F2FP.F16.F32.PACK_AB R6, R81, R82 ;  /* 0x000000525106723e */ /* 0x020fe200000000ff */
[----:B------:R-:W-:Y:S01]  /*22710*/  FADD.FTZ R2, R183, R2 ;  /* 0x00000002b7027221 */ /* 0x000fe20000010000 */
[----:B------:R-:W-:Y:S01]  /*22720*/  F2FP.F16.F32.PACK_AB R5, R65, R80 ;  /* 0x000000504105723e */ /* 0x000fe200000000ff */
[----:B------:R-:W-:Y:S01]  /*22730*/  FADD.FTZ R8, R127, R8 ;  /* 0x000000087f087221 */ /* 0x000fe20000010000 */
[----:B---3--:R-:W-:Y:S01]  /*22740*/  F2FP.F16.F32.PACK_AB R7, R56, R64 ;  /* 0x000000403807723e */ /* 0x008fe200000000ff */
[----:B------:R-:W-:Y:S02]  /*22750*/  FADD.FTZ R2, R167, R2 ;  /* 0x00000002a7027221 */ /* 0x000fe40000010000 */
[----:B------:R-:W-:-:S02]  /*22760*/  FADD.FTZ R8, R128, R8 ;  /* 0x0000000880087221 */ /* 0x000fc40000010000 */
[----:B------:R-:W-:Y:S02]  /*22770*/  FADD.FTZ R2, R124, R2 ;  /* 0x000000027c027221 */ /* 0x000fe40000010000 */
[----:B------:R-:W-:Y:S01]  /*22780*/  HMMA.16816.F32 R72, R4, R24, R72 ;  /* 0x000000180448723c */ /* 0x000fe20000001848 */
[----:B------:R-:W-:Y:S01]  /*22790*/  FADD.FTZ R8, R23, R8 ;  /* 0x0000000817087221 */ /* 0x000fe20000010000 */
[----:B------:R-:W-:-:S06]  /*227a0*/  FFMA.FTZ R9, R199, R0, -R3 ;  /* 0x00000000c7097223 */ /* 0x000fcc0000010803 */
[C---:B------:R-:W-:Y:S01]  /*227b0*/  HMMA.16816.F32 R68, R4.reuse, R26, R68 ;  /* 0x0000001a0444723c */ /* 0x040fe20000001844 */
[----:B------:R-:W3:Y:S01]  /*227c0*/  LDSM.16.MT88.4 R24, [R148+0x6800] ;  /* 0x006800009418783b */ /* 0x000ee20000004200 */
[----:B------:R-:W-:Y:S01]  /*227d0*/  FADD.FTZ R2, R22, R2 ;  /* 0x0000000216027221 */ /* 0x000fe20000010000 */
[----:B------:R-:W-:Y:S01]  /*227e0*/  FADD.FTZ R8, R122, R8 ;  /* 0x000000087a087221 */ /* 0x000fe20000010000 */
[----:B------:R4:W-:Y:S02]  /*227f0*/  MUFU.EX2 R51, R9 ;  /* 0x0000000900337308 */ /* 0x0009e40000000800 */
[----:B------:R-:W-:Y:S02]  /*22800*/  FADD.FTZ R2, R166, R2 ;  /* 0x00000002a6027221 */ /* 0x000fe40000010000 */
[----:B-1----:R-:W-:Y:S01]  /*22810*/  HMMA.16816.F32 R28, R4, R12, R28 ;  /* 0x0000000c041c723c */ /* 0x002fe2000000181c */
[----:B------:R-:W-:Y:S01]  /*22820*/  FADD.FTZ R8, R121, R8 ;  /* 0x0000000879087221 */ /* 0x000fe20000010000 */
[----:B------:R-:W-:-:S06]  /*22830*/  FADD.FTZ R2, R182, R2 ;  /* 0x00000002b6027221 */ /* 0x000fcc0000010000 */
[----:B------:R-:W-:Y:S01]  /*22840*/  HMMA.16816.F32 R36, R4, R14, R36 ;  /* 0x0000000e0424723c */ /* 0x000fe20000001824 */
[----:B------:R-:W1:Y:S01]  /*22850*/  LDSM.16.MT88.4 R12, [R152+0x11000] ;  /* 0x01100000980c783b */ /* 0x000e620000004200 */
[----:B----4-:R-:W-:Y:S01]  /*22860*/  FFMA.FTZ R9, R191, R0, -R3 ;  /* 0x00000000bf097223 */ /* 0x010fe20000010803 */
[----:B------:R-:W-:-:S03]  /*22870*/  FADD.FTZ R8, R123, R8 ;  /* 0x000000087b087221 */ /* 0x000fc60000010000 */
[----:B------:R4:W-:Y:S01]  /*22880*/  MUFU.EX2 R50, R9 ;  /* 0x0000000900327308 */ /* 0x0009e20000000800 */
[----:B------:R-:W-:Y:S01]  /*22890*/  FADD.FTZ R2, R120, R2 ;  /* 0x0000000278027221 */ /* 0x000fe20000010000 */
[----:B------:R-:W-:-:S03]  /*228a0*/  FADD.FTZ R8, R118, R8 ;  /* 0x0000000876087221 */ /* 0x000fc60000010000 */
[----:B------:R-:W-:Y:S01]  /*228b0*/  FADD.FTZ R2, R21, R2 ;  /* 0x0000000215027221 */ /* 0x000fe20000010000 */
[----:B------:R-:W-:Y:S02]  /*228c0*/  FADD.FTZ R8, R116, R8 ;  /* 0x0000000874087221 */ /* 0x000fe40000010000 */
[----:B------:R-:W-:Y:S01]  /*228d0*/  MUFU.EX2 R55, R208 ;  /* 0x000000d000377308 */ /* 0x000fe20000000800 */
[----:B----4-:R-:W-:-:S07]  /*228e0*/  FFMA.FTZ R9, R194, R0, -R3 ;  /* 0x00000000c2097223 */ /* 0x010fce0000010803 */
[----:B------:R4:W-:Y:S01]  /*228f0*/  MUFU.EX2 R48, R9 ;  /* 0x0000000900307308 */ /* 0x0009e20000000800 */
[----:B------:R-:W-:Y:S01]  /*22900*/  FADD.FTZ R2, R163, R2 ;  /* 0x00000002a3027221 */ /* 0x000fe20000010000 */
[----:B--2---:R-:W-:Y:S01]  /*22910*/  HMMA.16816.F32 R76, R4, R16, R76 ;  /* 0x00000010044c723c */ /* 0x004fe2000000184c */
[----:B------:R-:W-:-:S05]  /*22920*/  FADD.FTZ R8, R119, R8 ;  /* 0x0000000877087221 */ /* 0x000fca0000010000 */
[----:B------:R-:W2:Y:S01]  /*22930*/  MUFU.EX2 R54, R205 ;  /* 0x000000cd00367308 */ /* 0x000ea20000000800 */
[----:B----4-:R-:W-:-:S07]  /*22940*/  FFMA.FTZ R9, R170, R0, -R3 ;  /* 0x00000000aa097223 */ /* 0x010fce0000010803 */
[----:B------:R-:W-:Y:S01]  /*22950*/  MUFU.EX2 R53, R197 ;  /* 0x000000c500357308 */ /* 0x000fe20000000800 */
[----:B------:R-:W-:-:S07]  /*22960*/  FADD.FTZ R2, R162, R2 ;  /* 0x00000002a2027221 */ /* 0x000fce0000010000 */
[----:B------:R-:W4:Y:S08]  /*22970*/  MUFU.EX2 R52, R252 ;  /* 0x000000fc00347308 */ /* 0x000f300000000800 */
[----:B------:R5:W1:Y:S01]  /*22980*/  MUFU.EX2 R49, R9 ;  /* 0x0000000900317308 */ /* 0x000a620000000800 */
[----:B------:R-:W-:Y:S01]  /*22990*/  FADD.FTZ R8, R117, R8 ;  /* 0x0000000875087221 */ /* 0x000fe20000010000 */
[----:B------:R-:W-:-:S03]  /*229a0*/  FADD.FTZ R2, R115, R2 ;  /* 0x0000000273027221 */ /* 0x000fc60000010000 */
[----:B------:R-:W-:Y:S01]  /*229b0*/  FADD.FTZ R8, R110, R8 ;  /* 0x000000086e087221 */ /* 0x000fe20000010000 */
[----:B------:R-:W-:Y:S01]  /*229c0*/  FADD.FTZ R2, R109, R2 ;  /* 0x000000026d027221 */ /* 0x000fe20000010000 */
[----:B------:R-:W-:Y:S01]  /*229d0*/  HMMA.16816.F32 R44, R4, R18, R40 ;  /* 0x00000012042c723c */ /* 0x000fe20000001828 */
[----:B------:R-:W1:Y:S01]  /*229e0*/  LDSM.16.MT88.4 R16, [R160+0x11000] ;  /* 0x01100000a010783b */ /* 0x000e620000004200 */
[----:B------:R-:W-:Y:S01]  /*229f0*/  FADD.FTZ R8, R111, R8 ;  /* 0x000000086f087221 */ /* 0x000fe20000010000 */
[----:B------:R-:W-:-:S05]  /*22a00*/  FADD.FTZ R2, R108, R2 ;  /* 0x000000026c027221 */ /* 0x000fca0000010000 */
[C---:B---3--:R-:W-:Y:S01]  /*22a10*/  HMMA.16816.F32 R32, R4.reuse, R26, R32 ;  /* 0x0000001a0420723c */ /* 0x048fe20000001820 */
[----:B------:R-:W-:Y:S01]  /*22a20*/  FADD.FTZ R8, R112, R8 ;  /* 0x0000000870087221 */ /* 0x000fe20000010000 */
[--C-:B-----5:R-:W-:Y:S01]  /*22a30*/  FFMA.FTZ R9, R171, R0, -R3.reuse ;  /* 0x00000000ab097223 */ /* 0x120fe20000010803 */
[----:B------:R-:W-:Y:S01]  /*22a40*/  FADD.FTZ R2, R107, R2 ;  /* 0x000000026b027221 */ /* 0x000fe20000010000 */
[----:B------:R-:W3:Y:S04]  /*22a50*/  MUFU.EX2 R23, R239 ;  /* 0x000000ef00177308 */ /* 0x000ee80000000800 */
[----:B------:R-:W-:Y:S01]  /*22a60*/  HMMA.16816.F32 R40, R4, R24, R60 ;  /* 0x000000180428723c */ /* 0x000fe2000000183c */
[----:B--2---:R-:W-:Y:S01]  /*22a70*/  F2FP.F16.F32.PACK_AB R4, R54, R55 ;  /* 0x000000373604723e */ /* 0x004fe200000000ff */
[----:B------:R-:W-:Y:S01]  /*22a80*/  FADD.FTZ R8, R113, R8 ;  /* 0x0000000871087221 */ /* 0x000fe20000010000 */
[----:B----4-:R-:W-:Y:S01]  /*22a90*/  F2FP.F16.F32.PACK_AB R6, R52, R53 ;  /* 0x000000353406723e */ /* 0x010fe200000000ff */
[----:B------:R-:W-:Y:S01]  /*22aa0*/  FADD.FTZ R2, R155, R2 ;  /* 0x000000029b027221 */ /* 0x000fe20000010000 */
[----:B------:R-:W-:Y:S01]  /*22ab0*/  F2FP.F16.F32.PACK_AB R5, R50, R51 ;  /* 0x000000333205723e */ /* 0x000fe200000000ff */
[----:B------:R-:W-:Y:S01]  /*22ac0*/  MUFU.EX2 R22, R243 ;  /* 0x000000f300167308 */ /* 0x000fe20000000800 */
[----:B-1----:R-:W-:Y:S01]  /*22ad0*/  F2FP.F16.F32.PACK_AB R7, R49, R48 ;  /* 0x000000303107723e */ /* 0x002fe200000000ff */
[----:B------:R-:W-:Y:S01]  /*22ae0*/  FADD.FTZ R8, R104, R8 ;  /* 0x0000000868087221 */ /* 0x000fe20000010000 */
[----:B------:R-:W-:Y:S01]  /*22af0*/  FADD.FTZ R2, R101, R2 ;  /* 0x0000000265027221 */ /* 0x000fe20000010000 */
[----:B------:R-:W1:Y:S04]  /*22b00*/  LDSM.16.MT88.4 R24, [R20+0x7000] ;  /* 0x007000001418783b */ /* 0x000e680000004200 */
[----:B------:R-:W-:Y:S01]  /*22b10*/  HMMA.16816.F32 R76, R4, R12, R76 ;  /* 0x0000000c044c723c */ /* 0x000fe2000000184c */
[----:B------:R2:W4:Y:S01]  /*22b20*/  MUFU.EX2 R12, R9 ;  /* 0x00000009000c7308 */ /* 0x0005220000000800 */
[----:B------:R-:W-:Y:S01]  /*22b30*/  FADD.FTZ R8, R105, R8 ;  /* 0x0000000869087221 */ /* 0x000fe20000010000 */
[----:B------:R-:W-:Y:S04]  /*22b40*/  LDSM.16.MT88.4 R160, [R160+0x11800] ;  /* 0x01180000a0a0783b */ /* 0x000fe80000004200 */
[----:B------:R-:W-:Y:S01]  /*22b50*/  LDSM.16.MT88.4 R152, [R152+0x11800] ;  /* 0x011800009898783b */ /* 0x000fe20000004200 */
[----:B--2---:R-:W-:-:S04]  /*22b60*/  FFMA.FTZ R9, R178, R0, -R3 ;  /* 0x00000000b2097223 */ /* 0x004fc80000010803 */
        /* <DEDUP_REMOVED lines=42> */
[----:B------:R-:W2:Y:S01]  /*22e10*/  MUFU.EX2 R9, R9 ;  /* 0x0000000900097308 */ /* 0x000ea20000000800 */
[----:B------:R-:W-:Y:S01]  /*22e20*/  FADD.FTZ R2, R52, R2 ;  /* 0x0000000234027221 */ /* 0x000fe20000010000 */
[----:B------:R-:W-:Y:S01]  /*22e30*/  FADD.FTZ R0, R49, R0 ;  /* 0x0000000031007221 */ /* 0x000fe20000010000 */
[----:B------:R-:W-:Y:S05]  /*22e40*/  HMMA.16816.F32 R44, R4, R14, R44 ;  /* 0x0000000e042c723c */ /* 0x000fea000000182c */
[----:B------:R-:W2:Y:S01]  /*22e50*/  MUFU.EX2 R11, R247 ;  /* 0x000000f7000b7308 */ /* 0x000ea20000000800 */
[----:B---3--:R-:W-:-:S02]  /*22e60*/  FADD.FTZ R2, R23, R2 ;  /* 0x0000000217027221 */ /* 0x008fc40000010000 */
[C---:B-1----:R-:W-:Y:S05]  /*22e70*/  HMMA.16816.F32 R28, R4.reuse, R24, R28 ;  /* 0x00000018041c723c */ /* 0x042fea000000181c */
[----:B------:R-:W1:Y:S01]  /*22e80*/  MUFU.EX2 R3, R3 ;  /* 0x0000000300037308 */ /* 0x000e620000000800 */
[----:B----4-:R-:W-:Y:S02]  /*22e90*/  FADD.FTZ R0, R12, R0 ;  /* 0x000000000c007221 */ /* 0x010fe40000010000 */
[----:B------:R-:W-:Y:S01]  /*22ea0*/  HMMA.16816.F32 R36, R4, R26, R36 ;  /* 0x0000001a0424723c */ /* 0x000fe20000001824 */
[----:B------:R-:W-:Y:S01]  /*22eb0*/  FADD.FTZ R2, R22, R2 ;  /* 0x0000000216027221 */ /* 0x000fe20000010000 */
[----:B-----5:R-:W-:-:S06]  /*22ec0*/  FADD.FTZ R0, R10, R0 ;  /* 0x000000000a007221 */ /* 0x020fcc0000010000 */
[----:B--2---:R-:W-:Y:S01]  /*22ed0*/  HMMA.16816.F32 R40, R4, R16, R40 ;  /* 0x000000100428723c */ /* 0x004fe20000001828 */
[----:B------:R-:W-:-:S07]  /*22ee0*/  ISETP.GT.AND P0, PT, R251, R246, PT ;  /* 0x000000f6fb00720c */ /* 0x000fce0003f04270 */
[----:B------:R-:W-:Y:S01]  /*22ef0*/  HMMA.16816.F32 R32, R4, R18, R32 ;  /* 0x000000120420723c */ /* 0x000fe20000001820 */
[----:B------:R-:W2:Y:S01]  /*22f00*/  LDSM.16.MT88.4 R4, [R148+0x7800] ;  /* 0x007800009404783b */ /* 0x000ea20000004200 */
[----:B------:R-:W-:Y:S01]  /*22f10*/  FADD.FTZ R2, R21, R2 ;  /* 0x0000000215027221 */ /* 0x000fe20000010000 */
[----:B------:R-:W-:-:S03]  /*22f20*/  FADD.FTZ R0, R9, R0 ;  /* 0x0000000009007221 */ /* 0x000fc60000010000 */
[----:B------:R-:W-:Y:S01]  /*22f30*/  FADD.FTZ R2, R11, R2 ;  /* 0x000000020b027221 */ /* 0x000fe20000010000 */
[----:B-1----:R-:W-:-:S04]  /*22f40*/  FADD.FTZ R0, R3, R0 ;  /* 0x0000000003007221 */ /* 0x002fc80000010000 */
[----:B------:R-:W-:Y:S04]  /*22f50*/  STL [R1+0x24], R2 ;  /* 0x0000240201007387 */ /* 0x000fe80000100800 */
[----:B------:R1:W-:Y:S01]  /*22f60*/  STL [R1+0x44], R0 ;  /* 0x0000440001007387 */ /* 0x0003e20000100800 */
[----:B------:R-:W-:Y:S02]  /*22f70*/  F2FP.F16.F32.PACK_AB R136, R22, R23 ;  /* 0x000000171688723e */ /* 0x000fe400000000ff */
[----:B------:R-:W-:Y:S02]  /*22f80*/  F2FP.F16.F32.PACK_AB R138, R11, R21 ;  /* 0x000000150b8a723e */ /* 0x000fe400000000ff */
[----:B------:R-:W-:Y:S02]  /*22f90*/  F2FP.F16.F32.PACK_AB R137, R10, R12 ;  /* 0x0000000c0a89723e */ /* 0x000fe400000000ff */
[----:B------:R-:W-:Y:S01]  /*22fa0*/  F2FP.F16.F32.PACK_AB R139, R3, R9 ;  /* 0x00000009038b723e */ /* 0x000fe200000000ff */
[----:B-1----:R-:W-:-:S05]  /*22fb0*/  @P0 VIADD R0, R250, 0xfffffffd ;  /* 0xfffffffdfa000836 */ /* 0x002fca0000000000 */
[----:B------:R1:W-:Y:S01]  /*22fc0*/  @P0 STL [R1+0x20], R0 ;  /* 0x0000200001000387 */ /* 0x0003e20000100800 */
[----:B------:R-:W-:Y:S01]  /*22fd0*/  HMMA.16816.F32 R164, R136, R160, R164 ;  /* 0x000000a088a4723c */ /* 0x000fe200000018a4 */
[--C-:B------:R-:W-:Y:S02]  /*22fe0*/  IMAD.MOV.U32 R87, RZ, RZ, R114.reuse ;  /* 0x000000ffff577224 */ /* 0x100fe400078e0072 */
[----:B------:R-:W-:-:S05]  /*22ff0*/  @P0 IMAD.MOV.U32 R87, RZ, RZ, R114 ;  /* 0x000000ffff570224 */ /* 0x000fca00078e0072 */
[----:B------:R-:W-:Y:S01]  /*23000*/  HMMA.16816.F32 R156, R136, R152, R76 ;  /* 0x00000098889c723c */ /* 0x000fe2000000184c */
[----:B------:R-:W-:-:S07]  /*23010*/  IMAD.MOV.U32 R168, RZ, RZ, R251 ;  /* 0x000000ffffa87224 */ /* 0x000fce00078e00fb */
[C---:B------:R-:W-:Y:S08]  /*23020*/  HMMA.16816.F32 R148, R136.reuse, R144, R28 ;  /* 0x000000908894723c */ /* 0x040ff0000000181c */
[C---:B------:R-:W-:Y:S08]  /*23030*/  HMMA.16816.F32 R160, R136.reuse, R162, R68 ;  /* 0x000000a288a0723c */ /* 0x040ff00000001844 */
[----:B------:R-:W-:Y:S01]  /*23040*/  HMMA.16816.F32 R152, R136, R154, R44 ;  /* 0x0000009a8898723c */ /* 0x000fe2000000182c */
[----:B------:R-:W-:-:S07]  /*23050*/  IMAD.SHL.U32 R46, R209, 0x8, RZ ;  /* 0x00000008d12e7824 */ /* 0x000fce00078e00ff */
[----:B------:R-:W-:Y:S01]  /*23060*/  HMMA.16816.F32 R144, R136, R146, R36 ;  /* 0x000000928890723c */ /* 0x000fe20000001824 */
[--C-:B------:R-:W-:Y:S02]  /*23070*/  IMAD.MOV.U32 R37, RZ, RZ, R176.reuse ;  /* 0x000000ffff257224 */ /* 0x100fe400078e00b0 */
[----:B------:R-:W-:-:S05]  /*23080*/  @P0 IMAD.MOV.U32 R37, RZ, RZ, R176 ;  /* 0x000000ffff250224 */ /* 0x000fca00078e00b0 */
[C---:B--2---:R-:W-:Y:S08]  /*23090*/  HMMA.16816.F32 R140, R136.reuse, R4, R40 ;  /* 0x00000004888c723c */ /* 0x044ff00000001828 */
[----:B------:R-:W-:Y:S01]  /*230a0*/  HMMA.16816.F32 R136, R136, R6, R32 ;  /* 0x000000068888723c */ /* 0x000fe20000001820 */
[----:B------:R-:W-:-:S04]  /*230b0*/  NOP ;  /* 0x0000000000007918 */ /* 0x000fc80000000000 */
[----:B-1----:R-:W-:-:S15]  /*230c0*/  @P0 BRA `(.L_x_6485) ;  /* 0x0000000000080947 */ /* 0x002fde0003800000 */
.L_x_6476:
[----:B------:R-:W-:-:S05]  /*230d0*/  IADD3 R0, PT, PT, R168, -0x1, RZ ;  /* 0xffffffffa8007810 */ /* 0x000fca0007ffe0ff */
[----:B------:R1:W-:Y:S02]  /*230e0*/  STL [R1+0x20], R0 ;  /* 0x0000200001007387 */ /* 0x0003e40000100800 */
.L_x_6485:
[----:B------:R-:W-:Y:S05]  /*230f0*/  BSYNC B2 ;  /* 0x0000000000027941 */ /* 0x000fea0003800000 */
.L_x_6475:
[----:B------:R-:W2:Y:S04]  /*23100*/  LDL R2, [R1+0x5c] ;  /* 0x00005c0001027983 */ /* 0x000ea80000100800 */
[----:B-1----:R-:W2:Y:S02]  /*23110*/  LDL R0, [R1+0x20] ;  /* 0x0000200001007983 */ /* 0x002ea40000100800 */
        /* <DEDUP_REMOVED lines=8> */
[----:B------:R-:W-:-:S04]  /*231a0*/  ISETP.NE.AND.EX P0, PT, R3, RZ, PT, P0 ;  /* 0x000000ff0300720c */ /* 0x000fc80003f05300 */
[----:B------:R-:W-:-:S05]  /*231b0*/  P2R R0, PR, RZ, 0x1 ;  /* 0x00000001ff007803 */ /* 0x000fca0000000000 */
[----:B------:R1:W-:Y:S02]  /*231c0*/  STL [R1+0x30], R0 ;  /* 0x0000300001007387 */ /* 0x0003e40000100800 */
[----:B-1----:R-:W-:-:S05]  /*231d0*/  LOP3.LUT R0, R46, 0x1c0, RZ, 0xc0, !PT ;  /* 0x000001c02e007812 */ /* 0x002fca00078ec0ff */
[----:B------:R1:W-:Y:S02]  /*231e0*/  STL [R1+0x54], R0 ;  /* 0x0000540001007387 */ /* 0x0003e40000100800 */
.L_x_6493:
[----:B-12---:R-:W2:Y:S01]  /*231f0*/  LDL R0, [R1+0x30] ;  /* 0x0000300001007983 */ /* 0x006ea20000100800 */
[----:B------:R-:W-:Y:S04]  /*23200*/  DEPBAR.LE SB0, 0x0 ;  /* 0x000080000000791a */ /* 0x000fe80000000000 */
[----:B------:R-:W3:Y:S01]  /*23210*/  LDL R6, [R1+0x40] ;  /* 0x0000400001067983 */ /* 0x000ee20000100800 */
[----:B------:R-:W-:Y:S05]  /*23220*/  WARPSYNC.ALL ;  /* 0x0000000000007948 */ /* 0x000fea0003800000 */
[----:B------:R-:W4:Y:S01]  /*23230*/  LDL R5, [R1+0x3c] ;  /* 0x00003c0001057983 */ /* 0x000f220000100800 */
[----:B------:R-:W-:Y:S01]  /*23240*/  BSSY.RECONVERGENT B0, `(.L_x_6487) ;  /* 0x0000054000007945 */ /* 0x000fe20003800200 */
[----:B------:R-:W-:Y:S06]  /*23250*/  BAR.SYNC.DEFER_BLOCKING 0x0 ;  /* 0x0000000000007b1d */ /* 0x000fec0000010000 */
[----:B------:R1:W5:Y:S04]  /*23260*/  LDL R236, [R1+0x20] ;  /* 0x0000200001ec7983 */ /* 0x0003680000100800 */
[----:B------:R1:W5:Y:S01]  /*23270*/  LDL.64 R234, [R1+0x28] ;  /* 0x0000280001ea7983 */ /* 0x0003620000100a00 */
[----:B--2---:R-:W-:Y:S02]  /*23280*/  ISETP.NE.AND P1, PT, R0, RZ, PT ;  /* 0x000000ff0000720c */ /* 0x004fe40003f25270 */
[----:B---3--:R-:W-:Y:S02]  /*23290*/  MOV R14, R6 ;  /* 0x00000006000e7202 */ /* 0x008fe40000000f00 */
[----:B----4-:R-:W-:Y:S09]  /*232a0*/  MOV R13, R5 ;  /* 0x00000005000d7202 */ /* 0x010ff20000000f00 */
        /* <DEDUP_REMOVED lines=20> */
[----:B------:R-:W-:Y:S04]  /*233f0*/  LOP3.LUT R9, R9, R3, RZ, 0x3c, !PT ;  /* 0x0000000309097212 */ /* 0x000fe800078e3cff */
        /* <DEDUP_REMOVED lines=22> */
[-C--:B------:R-:W-:Y:S01]  /*23560*/  LOP3.LUT R0, R10, R3.reuse, RZ, 0x3c, !PT ;  /* 0x000000030a007212 */ /* 0x080fe200078e3cff */
[----:B------:R-:W2:Y:S03]  /*23570*/  LD.E.64 R6, desc[UR4][R134.64+0x40] ;  /* 0x0000400486067980 */ /* 0x000ea6000c101b00 */
[----:B------:R-:W-:Y:S02]  /*23580*/  ISETP.GE.AND P5, PT, R0, RZ, PT ;  /* 0x000000ff0000720c */ /* 0x000fe40003fa6270 */
[----:B------:R-:W-:Y:S02]  /*23590*/  @P2 IADD3 R4, PT, PT, R4, 0x1, RZ ;  /* 0x0000000104042810 */ /* 0x000fe40007ffe0ff */
[----:B------:R-:W-:Y:S03]  /*235a0*/  LOP3.LUT R0, RZ, R3, RZ, 0x33, !PT ;  /* 0x00000003ff007212 */ /* 0x000fe600078e33ff */
[----:B------:R-:W-:Y:S02]  /*235b0*/  @!P4 IMAD.MOV R4, RZ, RZ, -R4 ;  /* 0x000000ffff04c224 */ /* 0x000fe400078e0a04 */
[----:B------:R-:W-:Y:S03]  /*235c0*/  @P3 VIADD R5, R5, 0x1 ;  /* 0x0000000105053836 */ /* 0x000fe60000000000 */
[----:B------:R-:W-:Y:S02]  /*235d0*/  SEL R10, R0, R4, !P0 ;  /* 0x00000004000a7207 */ /* 0x000fe40004000000 */
[----:B------:R-:W-:Y:S02]  /*235e0*/  @!P5 IADD3 R5, PT, PT, -R5, RZ, RZ ;  /* 0x000000ff0505d210 */ /* 0x000fe40007ffe1ff */
[-C--:B------:R-:W-:Y:S02]  /*235f0*/  LEA R8, P1, R10, R234.reuse, 0x2 ;  /* 0x000000ea0a087211 */ /* 0x080fe400078210ff */
[----:B------:R-:W-:Y:S02]  /*23600*/  SEL R0, R0, R5, !P0 ;  /* 0x0000000500007207 */ /* 0x000fe40004000000 */
[-C--:B------:R-:W-:Y:S02]  /*23610*/  LEA.HI.X.SX32 R9, R10, R235.reuse, 0x2, P1 ;  /* 0x000000eb0a097211 */ /* 0x080fe400008f16ff */
[C---:B------:R-:W-:Y:S03]  /*23620*/  LEA R4, P0, R0.reuse, R234, 0x2 ;  /* 0x000000ea00047211 */ /* 0x040fe600078010ff */
[----:B------:R-:W3:Y:S01]  /*23630*/  LD.E R12, desc[UR4][R8.64] ;  /* 0x00000004080c7980 */ /* 0x000ee2000c101900 */
        /* <DEDUP_REMOVED lines=20> */
.L_x_6488:
[----:B------:R-:W-:Y:S05]  /*23780*/  BSYNC.RECONVERGENT B0 ;  /* 0x0000000000007941 */ /* 0x000fea0003800200 */
.L_x_6487:
[----:B--2---:R-:W1:Y:S01]  /*23790*/  LDL R0, [R1+0x54] ;  /* 0x0000540001007983 */ /* 0x004e620000100800 */
[----:B------:R-:W2:Y:S01]  /*237a0*/  S2UR UR6, SR_CgaCtaId ;  /* 0x00000000000679c3 */ /* 0x000ea20000008800 */
[----:B------:R-:W-:Y:S01]  /*237b0*/  UMOV UR7, 0x400 ;  /* 0x0000040000077882 */ /* 0x000fe20000000000 */
[----:B------:R-:W-:Y:S02]  /*237c0*/  IADD3 R4, P0, PT, R232, R16, RZ ;  /* 0x00000010e8047210 */ /* 0x000fe40007f1e0ff */
[----:B------:R-:W3:Y:S01]  /*237d0*/  LDL R3, [R1+0x3c] ;  /* 0x00003c0001037983 */ /* 0x000ee20000100800 */
[----:B------:R-:W-:Y:S01]  /*237e0*/  SHF.R.U32.HI R223, RZ, 0x1, R209 ;  /* 0x00000001ffdf7819 */ /* 0x000fe200000116d1 */
[C---:B------:R-:W-:Y:S01]  /*237f0*/  IMAD.SHL.U32 R221, R209.reuse, 0x40, RZ ;  /* 0x00000040d1dd7824 */ /* 0x040fe200078e00ff */
[C---:B------:R-:W-:Y:S01]  /*23800*/  LOP3.LUT P2, RZ, R209.reuse, 0x4, RZ, 0xc0, !PT ;  /* 0x00000004d1ff7812 */ /* 0x040fe2000784c0ff */
[----:B------:R-:W-:Y:S01]  /*23810*/  IMAD.SHL.U32 R224, R209, 0x20, RZ ;  /* 0x00000020d1e07824 */ /* 0x000fe200078e00ff */
[----:B------:R-:W-:Y:S01]  /*23820*/  BSSY.RECONVERGENT B1, `(.L_x_6489) ;  /* 0x00001aa000017945 */ /* 0x000fe20003800200 */
[----:B------:R-:W-:Y:S03]  /*23830*/  IMAD.MOV.U32 R220, RZ, RZ, 0x20 ;  /* 0x00000020ffdc7424 */ /* 0x000fe600078e00ff */
[----:B------:R-:W-:Y:S01]  /*23840*/  LOP3.LUT R224, R224, 0x7c00, RZ, 0xc0, !PT ;  /* 0x00007c00e0e07812 */ /* 0x000fe200078ec0ff */
[----:B---3--:R-:W-:Y:S01]  /*23850*/  IMAD.MOV.U32 R7, RZ, RZ, R3 ;  /* 0x000000ffff077224 */ /* 0x008fe200078e0003 */
[----:B-1----:R-:W-:Y:S01]  /*23860*/  LOP3.LUT R6, R0, 0x38, R209, 0xf8, !PT ;  /* 0x0000003800067812 */ /* 0x002fe200078ef8d1 */
[----:B--2---:R-:W-:Y:S01]  /*23870*/  ULEA UR6, UR6, UR7, 0x18 ;  /* 0x0000000706067291 */ /* 0x004fe2000f8ec0ff */
[----:B------:R-:W-:Y:S01]  /*23880*/  LOP3.LUT R0, R223, 0x8, RZ, 0xc0, !PT ;  /* 0x00000008df007812 */ /* 0x000fe200078ec0ff */
[--C-:B------:R-:W-:Y:S01]  /*23890*/  IMAD.X R5, R233, 0x1, R7.reuse, P0 ;  /* 0x00000001e9057824 */ /* 0x100fe200000e0607 */
[--C-:B------:R-:W-:Y:S01]  /*238a0*/  LOP3.LUT R6, R6, 0x38, R46.reuse, 0x78, !PT ;  /* 0x0000003806067812 */ /* 0x100fe200078e782e */
[----:B------:R-:W-:Y:S01]  /*238b0*/  IMAD.MOV.U32 R17, RZ, RZ, R7 ;  /* 0x000000ffff117224 */ /* 0x000fe200078e0007 */
[-C--:B------:R-:W-:Y:S02]  /*238c0*/  IADD3 R8, P0, PT, R4, R232.reuse, RZ ;  /* 0x000000e804087210 */ /* 0x080fe40007f1e0ff */
[--C-:B------:R-:W-:Y:S02]  /*238d0*/  LOP3.LUT R6, R6, 0x1e00, R46.reuse, 0xf8, !PT ;  /* 0x00001e0006067812 */ /* 0x100fe400078ef82e */
[----:B------:R-:W-:Y:S01]  /*238e0*/  LOP3.LUT R3, R221, 0x1c0, RZ, 0xc0, !PT ;  /* 0x000001c0dd037812 */ /* 0x000fe200078ec0ff */
[----:B------:R-:W-:Y:S01]  /*238f0*/  IMAD.X R9, R5, 0x1, R233, P0 ;  /* 0x0000000105097824 */ /* 0x000fe200000e06e9 */
[----:B------:R-:W-:Y:S02]  /*23900*/  LEA R229, R6, UR6, 0x1 ;  /* 0x0000000606e57c11 */ /* 0x000fe4000f8e08ff */
[-C--:B------:R-:W-:Y:S02]  /*23910*/  IADD3 R14, P0, PT, R8, R232.reuse, RZ ;  /* 0x000000e8080e7210 */ /* 0x080fe40007f1e0ff */
[----:B------:R-:W-:Y:S01]  /*23920*/  LOP3.LUT R0, R0, 0x1c0, R221, 0xf8, !PT ;  /* 0x000001c000007812 */ /* 0x000fe200078ef8dd */
[----:B------:R-:W-:Y:S01]  /*23930*/  @!PT LDS RZ, [RZ] ;  /* 0x00000000fffff984 */ /* 0x000fe20000000800 */
[----:B------:R-:W-:Y:S01]  /*23940*/  @!PT LDS RZ, [RZ] ;  /* 0x00000000fffff984 */ /* 0x000fe20000000800 */
[----:B------:R-:W-:Y:S01]  /*23950*/  @!PT LDS RZ, [RZ] ;  /* 0x00000000fffff984 */ /* 0x000fe20000000800 */
[----:B------:R-:W-:Y:S01]  /*23960*/  LDGSTS.E.BYPASS.LTC128B.128 [R229+0xa000], desc[UR4][R16.64] ;  /* 0x0a00000010e57fae */ /* 0x000fe2000b981a04 */
[----:B------:R-:W-:Y:S01]  /*23970*/  LOP3.LUT R3, R3, 0x8, R209, 0xf8, !PT ;  /* 0x0000000803037812 */ /* 0x000fe200078ef8d1 */
[--C-:B------:R-:W-:Y:S01]  /*23980*/  IMAD.X R15, R9, 0x1, R233.reuse, P0 ;  /* 0x00000001090f7824 */ /* 0x100fe200000e06e9 */
[-C--:B------:R-:W-:Y:S02]  /*23990*/  IADD3 R12, P0, PT, R14, R232.reuse, RZ ;  /* 0x000000e80e0c7210 */ /* 0x080fe40007f1e0ff */
[----:B------:R1:W-:Y:S01]  /*239a0*/  LDGSTS.E.BYPASS.LTC128B.128 [R229+0xa800], desc[UR4][R4.64] ;  /* 0x0a80000004e57fae */ /* 0x0003e2000b981a04 */
[--C-:B------:R-:W-:Y:S02]  /*239b0*/  LOP3.LUT R222, R0, 0x38, R46.reuse, 0x78, !PT ;  /* 0x0000003800de7812 */ /* 0x100fe400078e782e */
[----:B------:R-:W-:Y:S02]  /*239c0*/  LOP3.LUT R3, R3, 0x38, R46, 0x78, !PT ;  /* 0x0000003803037812 */ /* 0x000fe400078e782e */
[----:B------:R2:W-:Y:S01]  /*239d0*/  LDGSTS.E.BYPASS.LTC128B.128 [R229+0xb000], desc[UR4][R8.64] ;  /* 0x0b00000008e57fae */ /* 0x0005e2000b981a04 */
[--C-:B------:R-:W-:Y:S01]  /*239e0*/  IMAD.X R13, R15, 0x1, R233.reuse, P0 ;  /* 0x000000010f0d7824 */ /* 0x100fe200000e06e9 */
[-C--:B------:R-:W-:Y:S03]  /*239f0*/  IADD3 R10, P0, PT, R12, R232.reuse, RZ ;  /* 0x000000e80c0a7210 */ /* 0x080fe60007f1e0ff */
[----:B------:R-:W-:Y:S01]  /*23a00*/  LDGSTS.E.BYPASS.LTC128B.128 [R229+0xb800], desc[UR4][R14.64] ;  /* 0x0b8000000ee57fae */ /* 0x000fe2000b981a04 */
[----:B------:R-:W-:Y:S01]  /*23a10*/  LOP3.LUT R0, R221, 0x400, RZ, 0xc0, !PT ;  /* 0x00000400dd007812 */ /* 0x000fe200078ec0ff */
[----:B------:R-:W-:Y:S03]  /*23a20*/  IMAD.X R11, R13, 0x1, R233, P0 ;  /* 0x000000010d0b7824 */ /* 0x000fe600000e06e9 */
[----:B------:R3:W-:Y:S01]  /*23a30*/  LDGSTS.E.BYPASS.LTC128B.128 [R229+0xc000], desc[UR4][R12.64] ;  /* 0x0c0000000ce57fae */ /* 0x0007e2000b981a04 */
[----:B------:R-:W-:Y:S01]  /*23a40*/  IADD3 R6, P0, PT, R10, R232, RZ ;  /* 0x000000e80a067210 */ /* 0x000fe20007f1e0ff */
[----:B------:R-:W-:Y:S01]  /*23a50*/  IMAD R0, R3, 0x2, R0 ;  /* 0x0000000203007824 */ /* 0x000fe200078e0200 */
[----:B------:R-:W-:Y:S02]  /*23a60*/  LOP3.LUT R3, R224, 0x200, R221, 0xf8, !PT ;  /* 0x00000200e0037812 */ /* 0x000fe400078ef8dd */
[----:B------:R4:W-:Y:S01]  /*23a70*/  LDGSTS.E.BYPASS.LTC128B.128 [R229+0xc800], desc[UR4][R10.64] ;  /* 0x0c8000000ae57fae */ /* 0x0009e2000b981a04 */
[--C-:B------:R-:W-:Y:S01]  /*23a80*/  IMAD.X R7, R11, 0x1, R233.reuse, P0 ;  /* 0x000000010b077824 */ /* 0x100fe200000e06e9 */
[----:B------:R-:W-:Y:S01]  /*23a90*/  LOP3.LUT R3, R3, R222, RZ, 0xfc, !PT ;  /* 0x000000de03037212 */ /* 0x000fe200078efcff */
[----:B------:R-:W-:Y:S03]  /*23aa0*/  VIADD R208, R0, UR6 ;  /* 0x0000000600d07c36 */ /* 0x000fe60008000000 */
[----:B------:R-:W-:Y:S01]  /*23ab0*/  LDGSTS.E.BYPASS.LTC128B.128 [R229+0xd000], desc[UR4][R6.64] ;  /* 0x0d00000006e57fae */ /* 0x000fe2000b981a04 */
[----:B------:R-:W-:Y:S01]  /*23ac0*/  LEA R133, R3, UR6, 0x1 ;  /* 0x0000000603857c11 */ /* 0x000fe2000f8e08ff */
[----:B------:R-:W-:Y:S01]  /*23ad0*/  IMAD.MOV.U32 R3, RZ, RZ, 0x40 ;  /* 0x00000040ff037424 */ /* 0x000fe200078e00ff */
[-C--:B-1----:R-:W-:Y:S04]  /*23ae0*/  IADD3 R4, P0, PT, R6, R232.reuse, RZ ;  /* 0x000000e806047210 */ /* 0x082fe80007f1e0ff */
[----:B------:R-:W-:Y:S01]  /*23af0*/  SEL R3, R3, 0xffffffc0, !P2 ;  /* 0xffffffc003037807 */ /* 0x000fe20005000000 */
[--C-:B------:R-:W-:Y:S01]  /*23b00*/  IMAD.X R5, R7, 0x1, R233.reuse, P0 ;  /* 0x0000000107057824 */ /* 0x100fe200000e06e9 */
[-C--:B--2---:R-:W-:Y:S04]  /*23b10*/  IADD3 R8, P0, PT, R4, R232.reuse, RZ ;  /* 0x000000e804087210 */ /* 0x084fe80007f1e0ff */
[----:B------:R1:W-:Y:S01]  /*23b20*/  LDGSTS.E.BYPASS.LTC128B.128 [R229+0xd800], desc[UR4][R4.64] ;  /* 0x0d80000004e57fae */ /* 0x0003e2000b981a04 */
[--C-:B------:R-:W-:Y:S01]  /*23b30*/  IMAD.X R9, R5, 0x1, R233.reuse, P0 ;  /* 0x0000000105097824 */ /* 0x100fe200000e06e9 */
[-C--:B---3--:R-:W-:Y:S04]  /*23b40*/  IADD3 R12, P0, PT, R8, R232.reuse, RZ ;  /* 0x000000e8080c7210 */ /* 0x088fe80007f1e0ff */
[----:B------:R-:W-:Y:S01]  /*23b50*/  LDGSTS.E.BYPASS.LTC128B.128 [R229+0xe000], desc[UR4][R8.64] ;  /* 0x0e00000008e57fae */ /* 0x000fe2000b981a04 */
[--C-:B------:R-:W-:Y:S01]  /*23b60*/  IMAD.X R13, R9, 0x1, R233.reuse, P0 ;  /* 0x00000001090d7824 */ /* 0x100fe200000e06e9 */
[-C--:B----4-:R-:W-:Y:S04]  /*23b70*/  IADD3 R10, P0, PT, R12, R232.reuse, RZ ;  /* 0x000000e80c0a7210 */ /* 0x090fe80007f1e0ff */
[----:B------:R2:W-:Y:S01]  /*23b80*/  LDGSTS.E.BYPASS.LTC128B.128 [R229+0xe800], desc[UR4][R12.64] ;  /* 0x0e8000000ce57fae */ /* 0x0005e2000b981a04 */
[--C-:B------:R-:W-:Y:S05]  /*23b90*/  IMAD.X R11, R13, 0x1, R233.reuse, P0 ;  /* 0x000000010d0b7824 */ /* 0x100fea00000e06e9 */
[----:B------:R-:W-:Y:S01]  /*23ba0*/  LDGSTS.E.BYPASS.LTC128B.128 [R229+0xf000], desc[UR4][R10.64] ;  /* 0x0f0000000ae57fae */ /* 0x000fe2000b981a04 */
[-C--:B-1----:R-:W-:Y:S05]  /*23bb0*/  IADD3 R4, P0, PT, R10, R232.reuse, RZ ;  /* 0x000000e80a047210 */ /* 0x082fea0007f1e0ff */
        /* <DEDUP_REMOVED lines=9> */
[--C-:B------:R-:W-:Y:S05]  /*23c50*/  IMAD.X R9, R13, 0x1, R233.reuse, P0 ;  /* 0x000000010d097824 */ /* 0x100fea00000e06e9 */
[----:B------:R2:W-:Y:S01]  /*23c60*/  LDGSTS.E.BYPASS.LTC128B.128 [R229+0x11000], desc[UR4][R8.64] ;  /* 0x1100000008e57fae */ /* 0x0005e2000b981a04 */
[----:B-1----:R-:W-:Y:S05]  /*23c70*/  IADD3 R4, P0, PT, R8, R232, RZ ;  /* 0x000000e808047210 */ /* 0x002fea0007f1e0ff */
[----:B------:R-:W-:Y:S01]  /*23c80*/  IMAD.X R5, R9, 0x1, R233, P0 ;  /* 0x0000000109057824 */ /* 0x000fe200000e06e9 */
[----:B------:R-:W-:Y:S04]  /*23c90*/  LOP3.LUT P0, RZ, R209, 0x2, RZ, 0xc0, !PT ;  /* 0x00000002d1ff7812 */ /* 0x000fe8000780c0ff */
[----:B------:R1:W-:Y:S01]  /*23ca0*/  LDGSTS.E.BYPASS.LTC128B.128 [R229+0x11800], desc[UR4][R4.64] ;  /* 0x1180000004e57fae */ /* 0x0003e2000b981a04 */
[----:B------:R-:W-:Y:S04]  /*23cb0*/  SEL R220, R220, 0xffffffe0, !P0 ;  /* 0xffffffe0dcdc7807 */ /* 0x000fe80004000000 */
[----:B------:R3:W-:Y:S01]  /*23cc0*/  LDSM.16.M88.4 R128, [R133] ;  /* 0x000000008580783b */ /* 0x0007e20000000200 */
[C-C-:B------:R-:W-:Y:S04]  /*23cd0*/  IMAD.IADD R172, R133.reuse, 0x1, R220.reuse ;  /* 0x0000000185ac7824 */ /* 0x140fe800078e02dc */
[----:B--2---:R-:W1:Y:S05]  /*23ce0*/  LDSM.16.M88.4 R8, [R0+UR6+0x2000] ;  /* 0x002000060008783b */ /* 0x004e6a0008000200 */
[----:B------:R-:W2:Y:S05]  /*23cf0*/  LDSM.16.M88.4 R16, [R0+UR6+0x2800] ;  /* 0x002800060010783b */ /* 0x000eaa0008000200 */
[----:B------:R-:W4:Y:S05]  /*23d00*/  LDSM.16.M88.4 R24, [R0+UR6+0x3000] ;  /* 0x003000060018783b */ /* 0x000f2a0008000200 */
[----:B------:R-:W0:Y:S01]  /*23d10*/  LDGDEPBAR ;  /* 0x00000000000079af */ /* 0x000e220000000000 */
[--C-:B---3--:R-:W-:Y:S04]  /*23d20*/  IMAD.IADD R133, R133, 0x1, R3.reuse ;  /* 0x0000000185857824 */ /* 0x108fe800078e0203 */
[----:B------:R-:W3:Y:S01]  /*23d30*/  LDSM.16.M88.4 R32, [R0+UR6+0x3800] ;  /* 0x003800060020783b */ /* 0x000ee20008000200 */
[C---:B------:R-:W-:Y:S04]  /*23d40*/  IMAD.IADD R3, R208.reuse, 0x1, R3 ;  /* 0x00000001d0037824 */ /* 0x040fe800078e0203 */
[----:B------:R-:W3:Y:S05]  /*23d50*/  LDSM.16.M88.4 R40, [R0+UR6+0x4000] ;  /* 0x004000060028783b */ /* 0x000eea0008000200 */
[----:B------:R-:W3:Y:S05]  /*23d60*/  LDSM.16.M88.4 R48, [R0+UR6+0x4800] ;  /* 0x004800060030783b */ /* 0x000eea0008000200 */
[----:B------:R-:W3:Y:S05]  /*23d70*/  LDSM.16.M88.4 R56, [R0+UR6+0x5000] ;  /* 0x005000060038783b */ /* 0x000eea0008000200 */
[----:B------:R-:W3:Y:S01]  /*23d80*/  LDSM.16.M88.4 R64, [R0+UR6+0x5800] ;  /* 0x005800060040783b */ /* 0x000ee20008000200 */
        /* <DEDUP_REMOVED lines=17> */
[C---:B------:R-:W-:Y:S01]  /*23ea0*/  HMMA.16816.F32 R36, R128.reuse, R40, RZ ;  /* 0x000000288024723c */ /* 0x040fe200000018ff */
[----:B-1----:R-:W-:Y:S02]  /*23eb0*/  IMAD.IADD R0, R208, 0x1, R220 ;  /* 0x00000001d0007824 */ /* 0x002fe400078e02dc */
[C---:B------:R-:W-:Y:S03]  /*23ec0*/  IMAD.IADD R208, R220.reuse, 0x1, R133 ;  /* 0x00000001dcd07824 */ /* 0x040fe600078e0285 */
[----:B------:R-:W1:Y:S02]  /*23ed0*/  LDSM.16.M88.4 R176, [R0+0x2000] ;  /* 0x0020000000b0783b */ /* 0x000e640000000200 */
        /* <DEDUP_REMOVED lines=13> */
[----:B------:R-:W-:Y:S07]  /*23fb0*/  LDSM.16.M88.4 R208, [R208] ;  /* 0x00000000d0d0783b */ /* 0x000fee0000000200 */
        /* <DEDUP_REMOVED lines=44> */
[----:B------:R2:W4:Y:S07]  /*24280*/  LDSM.16.M88.4 R168, [R0+0x8800] ;  /* 0x0088000000a8783b */ /* 0x00052e0000000200 */
[C---:B-1----:R-:W-:Y:S08]  /*24290*/  HMMA.16816.F32 R76, R172.reuse, R176, R76 ;  /* 0x000000b0ac4c723c */ /* 0x042ff0000000184c */
[C---:B------:R-:W-:Y:S01]  /*242a0*/  HMMA.16816.F32 R80, R172.reuse, R178, R80 ;  /* 0x000000b2ac50723c */ /* 0x040fe20000001850 */
[----:B------:R-:W1:Y:S07]  /*242b0*/  LDSM.16.M88.4 R176, [R133] ;  /* 0x0000000085b0783b */ /* 0x000e6e0000000200 */
[C---:B---3--:R-:W-:Y:S03]  /*242c0*/  HMMA.16816.F32 R84, R172.reuse, R180, R84 ;  /* 0x000000b4ac54723c */ /* 0x048fe60000001854 */
[----:B--2---:R-:W-:Y:S05]  /*242d0*/  IMAD.IADD R0, R220, 0x1, R3 ;  /* 0x00000001dc007824 */ /* 0x004fea00078e0203 */
[C---:B------:R-:W-:Y:S01]  /*242e0*/  HMMA.16816.F32 R88, R172.reuse, R182, R88 ;  /* 0x000000b6ac58723c */ /* 0x040fe20000001858 */
[----:B------:R-:W2:Y:S05]  /*242f0*/  LDSM.16.M88.4 R180, [R3+0x2800] ;  /* 0x0028000003b4783b */ /* 0x000eaa0000000200 */
[----:B------:R-:W-:Y:S02]  /*24300*/  LDSM.16.M88.4 R212, [R0+0x2000] ;  /* 0x0020000000d4783b */ /* 0x000fe40000000200 */
[C---:B----4-:R-:W-:Y:S03]  /*24310*/  HMMA.16816.F32 R92, R172.reuse, R184, R92 ;  /* 0x000000b8ac5c723c */ /* 0x050fe6000000185c */
[----:B------:R-:W-:Y:S05]  /*24320*/  LDSM.16.M88.4 R216, [R0+0x2800] ;  /* 0x0028000000d8783b */ /* 0x000fea0000000200 */
[C---:B------:R-:W-:Y:S01]  /*24330*/  HMMA.16816.F32 R96, R172.reuse, R186, R96 ;  /* 0x000000baac60723c */ /* 0x040fe20000001860 */
[----:B------:R-:W3:Y:S07]  /*24340*/  LDSM.16.M88.4 R184, [R3+0x3000] ;  /* 0x0030000003b8783b */ /* 0x000eee0000000200 */
[C---:B------:R-:W-:Y:S08]  /*24350*/  HMMA.16816.F32 R100, R172.reuse, R188, R100 ;  /* 0x000000bcac64723c */ /* 0x040ff00000001864 */
[C---:B------:R-:W-:Y:S01]  /*24360*/  HMMA.16816.F32 R104, R172.reuse, R190, R104 ;  /* 0x000000beac68723c */ /* 0x040fe20000001868 */
[----:B------:R-:W-:Y:S07]  /*24370*/  LDSM.16.M88.4 R188, [R3+0x5000] ;  /* 0x0050000003bc783b */ /* 0x000fee0000000200 */
[C---:B------:R-:W-:Y:S08]  /*24380*/  HMMA.16816.F32 R108, R172.reuse, R168, R108 ;  /* 0x000000a8ac6c723c */ /* 0x040ff0000000186c */
        /* <DEDUP_REMOVED lines=83> */
[----:B------:R-:W3:Y:S02]  /*248c0*/  LDL R180, [R1+0x5c] ;  /* 0x00005c0001b47983 */ /* 0x000ee40000100800 */
[----:B-----5:R-:W-:Y:S05]  /*248d0*/  IMAD.MOV.U32 R181, RZ, RZ, R236 ;  /* 0x000000ffffb57224 */ /* 0x020fea00078e00ec */
        /* <DEDUP_REMOVED lines=13> */
[----:B---3--:R-:W-:Y:S11]  /*249b0*/  ISETP.GT.AND P0, PT, R181, R180, PT ;  /* 0x000000b4b500720c */ /* 0x008ff60003f04270 */
[----:B------:R-:W-:Y:S02]  /*249c0*/  @!UPT UIADD3 URZ, UPT, UPT, URZ, URZ, URZ ;  /* 0x000000fffffff290 */ /* 0x000fe4000fffe0ff */
[----:B------:R-:W-:Y:S05]  /*249d0*/  @!P0 BRA `(.L_x_6490) ;  /* 0x0000000800388947 */ /* 0x000fea0003800000 */
[----:B------:R-:W2:Y:S01]  /*249e0*/  LDL.64 R236, [R1+0x48] ;  /* 0x0000480001ec7983 */ /* 0x000ea20000100a00 */
[----:B------:R-:W-:Y:S03]  /*249f0*/  BSSY.RECONVERGENT B0, `(.L_x_6491) ;  /* 0x0000056000007945 */ /* 0x000fe60003800200 */
[----:B------:R-:W3:Y:S04]  /*24a00*/  LDL R168, [R1+0x38] ;  /* 0x0000380001a87983 */ /* 0x000ee80000100800 */
[----:B------:R-:W4:Y:S01]  /*24a10*/  LDL R133, [R1+0x34] ;  /* 0x0000340001857983 */ /* 0x000f220000100800 */
[----:B--2---:R-:W-:Y:S04]  /*24a20*/  ISETP.NE.U32.AND P0, PT, R236, RZ, PT ;  /* 0x000000ffec00720c */ /* 0x004fe80003f05070 */
[----:B------:R-:W-:Y:S04]  /*24a30*/  ISETP.NE.AND.EX P1, PT, R237, RZ, PT, P0 ;  /* 0x000000ffed00720c */ /* 0x000fe80003f25300 */
[----:B------:R-:W-:Y:S05]  /*24a40*/  P2R R169, PR, RZ, 0x2 ;  /* 0x00000002ffa97803 */ /* 0x000fea0000000000 */
[----:B------:R1:W-:Y:S04]  /*24a50*/  STL [R1+0x30], R169 ;  /* 0x000030a901007387 */ /* 0x0003e80000100800 */
        /* <DEDUP_REMOVED lines=14> */
[----:B------:R-:W-:Y:S01]  /*24b40*/  SHF.L.U32 R173, R181, 0x8, RZ ;  /* 0x00000008b5ad7819 */ /* 0x000fe200000006ff */
[----:B-1----:R-:W2:Y:S03]  /*24b50*/  LD.E R133, desc[UR4][R134.64+0x170] ;  /* 0x0001700486857980 */ /* 0x002ea6000c101900 */
[----:B------:R-:W-:Y:S01]  /*24b60*/  IABS R171, R173 ;  /* 0x000000ad00ab7213 */ /* 0x000fe20000000000 */
[C---:B------:R-:W-:Y:S05]  /*24b70*/  VIADD R174, R173.reuse, 0xffffff00 ;  /* 0xffffff00adae7836 */ /* 0x040fea0000000000 */
        /* <DEDUP_REMOVED lines=29> */
[----:B------:R-:W2:Y:S01]  /*24d50*/  LD.E.64 R170, desc[UR4][R134.64+0x38] ;  /* 0x0000380486aa7980 */ /* 0x000ea2000c101b00 */
[----:B------:R-:W-:Y:S06]  /*24d60*/  LOP3.LUT R3, RZ, R133, RZ, 0x33, !PT ;  /* 0x00000085ff037212 */ /* 0x000fec00078e33ff */
        /* <DEDUP_REMOVED lines=11> */
[----:B------:R1:W3:Y:S01]  /*24e20*/  LD.E R176, desc[UR4][R174.64] ;  /* 0x00000004aeb07980 */ /* 0x0002e2000c101900 */
[----:B------:R-:W-:Y:S03]  /*24e30*/  IMAD R133, R133, R168, -0x100 ;  /* 0xffffff0085857424 */ /* 0x000fe600078e02a8 */
[----:B------:R-:W3:Y:S02]  /*24e40*/  LD.E R175, desc[UR4][R172.64] ;  /* 0x00000004acaf7980 */ /* 0x000ee4000c101900 */
[----:B-1----:R-:W-:Y:S02]  /*24e50*/  SHF.R.S32.HI R174, RZ, 0x1f, R133 ;  /* 0x0000001fffae7819 */ /* 0x002fe40000011485 */
        /* <DEDUP_REMOVED lines=15> */
.L_x_6492:
[----:B------:R-:W-:Y:S05]  /*24f50*/  BSYNC.RECONVERGENT B0 ;  /* 0x0000000000007941 */ /* 0x000fea0003800200 */
.L_x_6491:
[----:B-1----:R-:W3:Y:S01]  /*24f60*/  LDL R133, [R1+0x34] ;  /* 0x0000340001857983 */ /* 0x002ee20000100800 */
[----:B------:R-:W-:Y:S01]  /*24f70*/  IADD3 R170, P0, PT, R0, R178, RZ ;  /* 0x000000b200aa7210 */ /* 0x000fe20007f1e0ff */
[----:B------:R-:W-:Y:S01]  /*24f80*/  IMAD.MOV.U32 R172, RZ, RZ, R178 ;  /* 0x000000ffffac7224 */ /* 0x000fe200078e00b2 */
[----:B------:R-:W-:Y:S02]  /*24f90*/  SHF.L.U64.HI R3, R230, 0x5, R231 ;  /* 0x00000005e6037819 */ /* 0x000fe400000102e7 */
[-C--:B------:R-:W-:Y:S01]  /*24fa0*/  IADD3 R168, P1, PT, R170, R0.reuse, RZ ;  /* 0x00000000aaa87210 */ /* 0x080fe20007f3e0ff */
[--C-:B---3--:R-:W-:Y:S02]  /*24fb0*/  IMAD.MOV.U32 R173, RZ, RZ, R133.reuse ;  /* 0x000000ffffad7224 */ /* 0x108fe400078e0085 */
[----:B------:R-:W-:Y:S01]  /*24fc0*/  IMAD.X R171, R3, 0x1, R133, P0 ;  /* 0x0000000103ab7824 */ /* 0x000fe200000e0685 */
[-C--:B------:R-:W-:Y:S02]  /*24fd0*/  IADD3 R174, P0, PT, R168, R0.reuse, RZ ;  /* 0x00000000a8ae7210 */ /* 0x080fe40007f1e0ff */
[----:B------:R-:W-:Y:S01]  /*24fe0*/  @!PT LDS RZ, [RZ] ;  /* 0x00000000fffff984 */ /* 0x000fe20000000800 */
[----:B------:R-:W-:Y:S01]  /*24ff0*/  @!PT LDS RZ, [RZ] ;  /* 0x00000000fffff984 */ /* 0x000fe20000000800 */
[----:B------:R-:W-:Y:S01]  /*25000*/  @!PT LDS RZ, [RZ] ;  /* 0x00000000fffff984 */ /* 0x000fe20000000800 */
[----:B------:R1:W-:Y:S01]  /*25010*/  LDGSTS.E.BYPASS.LTC128B.128 [R229+0x2000], desc[UR4][R172.64] ;  /* 0x02000000ace57fae */ /* 0x0003e2000b981a04 */
[--C-:B------:R-:W-:Y:S01]  /*25020*/  IMAD.X R169, R171, 0x1, R3.reuse, P1 ;  /* 0x00000001aba97824 */ /* 0x100fe200008e0603 */
[-C--:B------:R-:W-:Y:S02]  /*25030*/  IADD3 R176, P1, PT, R174, R0.reuse, RZ ;  /* 0x00000000aeb07210 */ /* 0x080fe40007f3e0ff */
[----:B------:R3:W-:Y:S01]  /*25040*/  LDGSTS.E.BYPASS.LTC128B.128 [R229+0x2800], desc[UR4][R170.64] ;  /* 0x02800000aae57fae */ /* 0x0007e2000b981a04 */
[--C-:B------:R-:W-:Y:S01]  /*25050*/  IMAD.X R175, R169, 0x1, R3.reuse, P0 ;  /* 0x00000001a9af7824 */ /* 0x100fe200000e0603 */
[-C--:B--2---:R-:W-:Y:S02]  /*25060*/  IADD3 R178, P0, PT, R176, R0.reuse, RZ ;  /* 0x00000000b0b27210 */ /* 0x084fe40007f1e0ff */
[----:B------:R2:W-:Y:S01]  /*25070*/  LDGSTS.E.BYPASS.LTC128B.128 [R229+0x3000], desc[UR4][R168.64] ;  /* 0x03000000a8e57fae */ /* 0x0005e2000b981a04 */
[--C-:B------:R-:W-:Y:S03]  /*25080*/  IMAD.X R177, R175, 0x1, R3.reuse, P1 ;  /* 0x00000001afb17824 */ /* 0x100fe600008e0603 */
[----:B------:R-:W-:Y:S01]  /*25090*/  LDGSTS.E.BYPASS.LTC128B.128 [R229+0x3800], desc[UR4][R174.64] ;  /* 0x03800000aee57fae */ /* 0x000fe2000b981a04 */
[--C-:B------:R-:W-:Y:S03]  /*250a0*/  IMAD.X R179, R177, 0x1, R3.reuse, P0 ;  /* 0x00000001b1b37824 */ /* 0x100fe600000e0603 */
[----:B------:R4:W-:Y:S04]  /*250b0*/  LDGSTS.E.BYPASS.LTC128B.128 [R229+0x4000], desc[UR4][R176.64] ;  /* 0x04000000b0e57fae */ /* 0x0009e8000b981a04 */
[----:B------:R5:W-:Y:S01]  /*250c0*/  LDGSTS.E.BYPASS.LTC128B.128 [R229+0x4800], desc[UR4][R178.64] ;  /* 0x04800000b2e57fae */ /* 0x000be2000b981a04 */
[-C--:B-1----:R-:W-:Y:S04]  /*250d0*/  IADD3 R172, P1, PT, R178, R0.reuse, RZ ;  /* 0x00000000b2ac7210 */ /* 0x082fe80007f3e0ff */
[-C--:B---3--:R-:W-:Y:S01]  /*250e0*/  IADD3 R170, P0, PT, R172, R0.reuse, RZ ;  /* 0x00000000acaa7210 */ /* 0x088fe20007f1e0ff */
[--C-:B------:R-:W-:Y:S03]  /*250f0*/  IMAD.X R173, R179, 0x1, R3.reuse, P1 ;  /* 0x00000001b3ad7824 */ /* 0x100fe600008e0603 */
[-C--:B--2---:R-:W-:Y:S02]  /*25100*/  IADD3 R168, P1, PT, R170, R0.reuse, RZ ;  /* 0x00000000aaa87210 */ /* 0x084fe40007f3e0ff */
        /* <DEDUP_REMOVED lines=27> */
.L_x_6490:
[----:B------:R-:W-:Y:S05]  /*252c0*/  BSYNC.RECONVERGENT B1 ;  /* 0x0000000000017941 */ /* 0x000fea0003800200 */
.L_x_6489:
[----:B------:R-:W-:Y:S01]  /*252d0*/  LOP3.LUT R133, R222, 0x200, R221, 0xf8, !PT ;  /* 0x00000200de857812 */ /* 0x000fe200078ef8dd */
[----:B------:R-:W2:Y:S03]  /*252e0*/  S2R R0, SR_TID.X ;  /* 0x0000000000007919 */ /* 0x000ea60000002100 */
[----:B------:R-:W-:Y:S01]  /*252f0*/  LEA R133, R133, UR6, 0x1 ;  /* 0x0000000685857c11 */ /* 0x000fe2000f8e08ff */
[----:B--2---:R-:W-:Y:S04]  /*25300*/  IMAD.MOV.U32 R209, RZ, RZ, R0 ;  /* 0x000000ffffd17224 */ /* 0x004fe800078e0000 */
[----:B------:R-:W-:Y:S05]  /*25310*/  IMAD.SHL.U32 R0, R209, 0x2, RZ ;  /* 0x00000002d1007824 */ /* 0x000fea00078e00ff */
        /* <DEDUP_REMOVED lines=13> */
[----:B-1----:R-:W-:Y:S01]  /*253f0*/  FSEL R168, R9, -INF , P4 ;  /* 0xff80000009a87808 */ /* 0x002fe20002000000 */
        /* <DEDUP_REMOVED lines=70> */
[C---:B------:R-:W-:Y:S01]  /*25860*/  VIADD R174, R3.reuse, 0xe9 ;  /* 0x000000e903ae7836 */ /* 0x040fe20000000000 */
[----:B--2---:R-:W-:Y:S01]  /*25870*/  FSEL R0, R32, -INF , P3 ;  /* 0xff80000020007808 */ /* 0x004fe20001800000 */
        /* <DEDUP_REMOVED lines=90> */
[----:B------:R-:W-:Y:S01]  /*25e20*/  FSEL R28, R108, -INF , P6 ;  /* 0xff8000006c1c7808 */ /* 0x000fe20003000000 */
[----:B------:R-:W-:Y:S01]  /*25e30*/  IMAD.MOV.U32 R108, RZ, RZ, R181 ;  /* 0x000000ffff6c7224 */ /* 0x000fe200078e00b5 */
[-C--:B------:R-:W-:Y:S02]  /*25e40*/  ISETP.GE.AND P6, PT, R176, R226.reuse, PT ;  /* 0x000000e2b000720c */ /* 0x080fe40003fc6270 */
[----:B------:R-:W-:Y:S01]  /*25e50*/  FSEL R29, R105, -INF , P3 ;  /* 0xff800000691d7808 */ /* 0x000fe20001800000 */
[----:B------:R-:W-:Y:S01]  /*25e60*/  IMAD.MOV.U32 R105, RZ, RZ, R180 ;  /* 0x000000ffff697224 */ /* 0x000fe200078e00b4 */
[----:B------:R-:W-:Y:S02]  /*25e70*/  FSEL R96, R96, -INF , P1 ;  /* 0xff80000060607808 */ /* 0x000fe40000800000 */
[-C--:B------:R-:W-:Y:S02]  /*25e80*/  ISETP.GE.AND P3, PT, R177, R226.reuse, PT ;  /* 0x000000e2b100720c */ /* 0x080fe40003f66270 */
[----:B------:R-:W-:Y:S02]  /*25e90*/  FSEL R176, R17, -INF , !P4 ;  /* 0xff80000011b07808 */ /* 0x000fe40006000000 */
        /* <DEDUP_REMOVED lines=11> */
[----:B------:R-:W-:Y:S02]  /*25f50*/  FSEL R171, R8, -INF , !P4 ;  /* 0xff80000008ab7808 */ /* 0x000fe40006000000 */
[----:B------:R-:W-:Y:S02]  /*25f60*/  ISETP.GE.AND P1, PT, R174, R226, PT ;  /* 0x000000e2ae00720c */ /* 0x000fe40003f26270 */
[----:B------:R-:W-:Y:S02]  /*25f70*/  FSEL R120, R120, -INF , P5 ;  /* 0xff80000078787808 */ /* 0x000fe40002800000 */
[----:B------:R-:W-:Y:S02]  /*25f80*/  FSEL R183, R124, -INF , P0 ;  /* 0xff8000007cb77808 */ /* 0x000fe40000000000 */
[-C--:B------:R-:W-:Y:S02]  /*25f90*/  ISETP.GE.AND P4, PT, R202, R225.reuse, PT ;  /* 0x000000e1ca00720c */ /* 0x080fe40003f86270 */
[-C--:B------:R-:W-:Y:S02]  /*25fa0*/  ISETP.GE.AND P0, PT, R188, R225.reuse, PT ;  /* 0x000000e1bc00720c */ /* 0x080fe40003f06270 */
[-C--:B------:R-:W-:Y:S02]  /*25fb0*/  ISETP.GE.AND P5, PT, R187, R225.reuse, PT ;  /* 0x000000e1bb00720c */ /* 0x080fe40003fa6270 */
[----:B------:R-:W-:Y:S02]  /*25fc0*/  FSEL R182, R170, -INF , !P6 ;  /* 0xff800000aab67808 */ /* 0x000fe40007000000 */
[----:B------:R-:W-:Y:S02]  /*25fd0*/  FSEL R109, R125, -INF , P3 ;  /* 0xff8000007d6d7808 */ /* 0x000fe40001800000 */
[----:B------:R-:W-:Y:S02]  /*25fe0*/  FSEL R104, R121, -INF , P1 ;  /* 0xff80000079687808 */ /* 0x000fe40000800000 */
[----:B------:R-:W-:Y:S02]  /*25ff0*/  FSEL R125, R37, -INF , !P4 ;  /* 0xff800000257d7808 */ /* 0x000fe40006000000 */
        /* <DEDUP_REMOVED lines=19> */
[----:B------:R-:W-:Y:S02]  /*26130*/  FMNMX3.FTZ R37, R37, R175, R174, !PT ;  /* 0x000000af25257276 */ /* 0x000fe400078100ae */
[----:B------:R-:W-:Y:S02]  /*26140*/  FSEL R173, R24, -INF , !P3 ;  /* 0xff80000018ad7808 */ /* 0x000fe40005800000 */
[----:B------:R-:W-:Y:S02]  /*26150*/  FSEL R172, R9, -INF , !P5 ;  /* 0xff80000009ac7808 */ /* 0x000fe40006800000 */
[-C--:B------:R-:W-:Y:S02]  /*26160*/  ISETP.GE.AND P3, PT, R200, R225.reuse, PT ;  /* 0x000000e1c800720c */ /* 0x080fe40003f66270 */
[----:B------:R-:W-:Y:S02]  /*26170*/  ISETP.GE.AND P1, PT, R199, R225, PT ;  /* 0x000000e1c700720c */ /* 0x000fe40003f26270 */
[----:B------:R-:W-:Y:S01]  /*26180*/  FSEL R170, R5, -INF , !P0 ;  /* 0xff80000005aa7808 */ /* 0x000fe20004000000 */
[----:B------:R-:W-:Y:S01]  /*26190*/  IMAD.MOV.U32 R5, RZ, RZ, R105 ;  /* 0x000000ffff057224 */ /* 0x000fe200078e0069 */
[----:B------:R-:W-:Y:S02]  /*261a0*/  FMNMX3.FTZ R37, R37, R173, R172, !PT ;  /* 0x000000ad25257276 */ /* 0x000fe400078100ac */
[----:B------:R-:W-:Y:S02]  /*261b0*/  ISETP.GE.AND P5, PT, R201, R225, PT ;  /* 0x000000e1c900720c */ /* 0x000fe40003fa6270 */
[----:B------:R-:W-:Y:S01]  /*261c0*/  FSEL R169, R0, -INF , !P1 ;  /* 0xff80000000a97808 */ /* 0x000fe20004800000 */
[----:B------:R-:W-:Y:S01]  /*261d0*/  VIADD R0, R3, 0xe0 ;  /* 0x000000e003007836 */ /* 0x000fe20000000000 */
[----:B------:R-:W-:Y:S01]  /*261e0*/  FSEL R168, R33, -INF , !P3 ;  /* 0xff80000021a87808 */ /* 0x000fe20005800000 */
[----:B------:R-:W-:Y:S01]  /*261f0*/  VIADD R33, R3, 0xe1 ;  /* 0x000000e103217836 */ /* 0x000fe20000000000 */
[----:B------:R-:W-:Y:S02]  /*26200*/  FMNMX3.FTZ R37, R37, R171, R170, !PT ;  /* 0x000000ab25257276 */ /* 0x000fe400078100aa */
[----:B------:R-:W-:Y:S01]  /*26210*/  FSEL R128, R36, -INF , !P5 ;  /* 0xff80000024807808 */ /* 0x000fe20006800000 */
[----:B------:R-:W-:Y:S01]  /*26220*/  IMAD.MOV.U32 R36, RZ, RZ, R108 ;  /* 0x000000ffff247224 */ /* 0x000fe200078e006c */
[-C--:B------:R-:W-:Y:S02]  /*26230*/  ISETP.GE.AND P0, PT, R203, R225.reuse, PT ;  /* 0x000000e1cb00720c */ /* 0x080fe40003f06270 */
[----:B------:R-:W-:Y:S02]  /*26240*/  ISETP.GE.AND P1, PT, R204, R225, PT ;  /* 0x000000e1cc00720c */ /* 0x000fe40003f26270 */
[----:B------:R-:W-:Y:S02]  /*26250*/  FMNMX3.FTZ R37, R37, R169, R168, !PT ;  /* 0x000000a925257276 */ /* 0x000fe400078100a8 */
[-C--:B------:R-:W-:Y:S02]  /*26260*/  ISETP.GE.AND P3, PT, R205, R225.reuse, PT ;  /* 0x000000e1cd00720c */ /* 0x080fe40003f66270 */
[-C--:B------:R-:W-:Y:S02]  /*26270*/  ISETP.GE.AND P5, PT, R206, R225.reuse, PT ;  /* 0x000000e1ce00720c */ /* 0x080fe40003fa6270 */
[----:B------:R-:W-:Y:S01]  /*26280*/  FSEL R124, R40, -INF , !P0 ;  /* 0xff800000287c7808 */ /* 0x000fe20004000000 */
[----:B------:R-:W-:Y:S01]  /*26290*/  VIADD R40, R3, 0xe8 ;  /* 0x000000e803287836 */ /* 0x000fe20000000000 */
[----:B------:R-:W-:Y:S01]  /*262a0*/  FSEL R121, R41, -INF , !P1 ;  /* 0xff80000029797808 */ /* 0x000fe20004800000 */
[----:B------:R-:W-:Y:S01]  /*262b0*/  VIADD R41, R3, 0xe9 ;  /* 0x000000e903297836 */ /* 0x000fe20000000000 */
[----:B------:R-:W-:Y:S02]  /*262c0*/  FMNMX3.FTZ R37, R37, R128, R125, !PT ;  /* 0x0000008025257276 */ /* 0x000fe4000781007d */
[-C--:B------:R-:W-:Y:S02]  /*262d0*/  ISETP.GE.AND P0, PT, R208, R225.reuse, PT ;  /* 0x000000e1d000720c */ /* 0x080fe40003f06270 */
[----:B------:R-:W-:Y:S02]  /*262e0*/  FSEL R108, R45, -INF , !P5 ;  /* 0xff8000002d6c7808 */ /* 0x000fe40006800000 */
[-C--:B------:R-:W-:Y:S02]  /*262f0*/  ISETP.GE.AND P4, PT, R207, R225.reuse, PT ;  /* 0x000000e1cf00720c */ /* 0x080fe40003f86270 */
[----:B------:R-:W-:Y:S01]  /*26300*/  FSEL R117, R44, -INF , !P3 ;  /* 0xff8000002c757808 */ /* 0x000fe20005800000 */
[----:B------:R-:W-:Y:S01]  /*26310*/  VIADD R44, R3, 0xf0 ;  /* 0x000000f0032c7836 */ /* 0x000fe20000000000 */
        /* <DEDUP_REMOVED lines=16> */
[----:B------:R-:W-:Y:S01]  /*26420*/  FSEL R48, R60, -INF , !P0 ;  /* 0xff8000003c307808 */ /* 0x000fe20004000000 */
[----:B------:R-:W-:Y:S01]  /*26430*/  VIADD R60, R3, 0xf1 ;  /* 0x000000f1033c7836 */ /* 0x000fe20000000000 */
[----:B------:R-:W-:Y:S01]  /*26440*/  FSEL R45, R61, -INF , !P1 ;  /* 0xff8000003d2d7808 */ /* 0x000fe20004800000 */
[----:B------:R-:W-:Y:S01]  /*26450*/  VIADD R61, R3, 0xf8 ;  /* 0x000000f8033d7836 */ /* 0x000fe20000000000 */
        /* <DEDUP_REMOVED lines=8> */
[----:B------:R-:W-:Y:S02]  /*264e0*/  FSEL R69, R69, -INF , !P0 ;  /* 0xff80000045457808 */ /* 0x000fe40004000000 */
[-C--:B------:R-:W-:Y:S02]  /*264f0*/  ISETP.GE.AND P3, PT, R222, R225.reuse, PT ;  /* 0x000000e1de00720c */ /* 0x080fe40003f66270 */
        /* <DEDUP_REMOVED lines=8> */
[----:B------:R-:W-:Y:S02]  /*26580*/  FSEL R76, R76, -INF , !P6 ;  /* 0xff8000004c4c7808 */ /* 0x000fe40007000000 */
[----:B------:R-:W-:Y:S02]  /*26590*/  FSEL R77, R77, -INF , !P5 ;  /* 0xff8000004d4d7808 */ /* 0x000fe40006800000 */
[----:B------:R-:W-:Y:S02]  /*265a0*/  FMNMX3.FTZ R37, R37, R72, R73, !PT ;  /* 0x0000004825257276 */ /* 0x000fe40007810049 */
[-C--:B------:R-:W-:Y:S02]  /*265b0*/  ISETP.GE.AND P0, PT, R235, R225.reuse, PT ;  /* 0x000000e1eb00720c */ /* 0x080fe40003f06270 */
[-C--:B------:R-:W-:Y:S02]  /*265c0*/  ISETP.GE.AND P1, PT, R237, R225.reuse, PT ;  /* 0x000000e1ed00720c */ /* 0x080fe40003f26270 */
[-C--:B------:R-:W-:Y:S02]  /*265d0*/  ISETP.GE.AND P6, PT, R238, R225.reuse, PT ;  /* 0x000000e1ee00720c */ /* 0x080fe40003fc6270 */
        /* <DEDUP_REMOVED lines=23> */
[-C--:B------:R-:W-:Y:S02]  /*26750*/  ISETP.GE.AND P0, PT, R245, R225.reuse, PT ;  /* 0x000000e1f500720c */ /* 0x080fe40003f06270 */
        /* <DEDUP_REMOVED lines=8> */
[----:B------:R-:W-:Y:S01]  /*267e0*/  FSEL R24, R112, -INF , !P1 ;  /* 0xff80000070187808 */ /* 0x000fe20004800000 */
[----:B------:R-:W-:Y:S01]  /*267f0*/  VIADD R112, R3, 0xf9 ;  /* 0x000000f903707836 */ /* 0x000fe20000000000 */
[-C--:B------:R-:W-:Y:S02]  /*26800*/  ISETP.GE.AND P5, PT, R248, R225.reuse, PT ;  /* 0x000000e1f800720c */ /* 0x080fe40003fa6270 */
[-C--:B------:R-:W-:Y:S02]  /*26810*/  ISETP.GE.AND P3, PT, R250, R225.reuse, PT ;  /* 0x000000e1fa00720c */ /* 0x080fe40003f66270 */
[----:B------:R-:W-:Y:S02]  /*26820*/  FMNMX3.FTZ R37, R37, R100, R101, !PT ;  /* 0x0000006425257276 */ /* 0x000fe40007810065 */
[-C--:B------:R-:W-:Y:S02]  /*26830*/  ISETP.GE.AND P0, PT, R251, R225.reuse, PT ;  /* 0x000000e1fb00720c */ /* 0x080fe40003f06270 */
[----:B------:R-:W-:Y:S02]  /*26840*/  FSEL R28, R28, -INF , !P5 ;  /* 0xff8000001c1c7808 */ /* 0x000fe40006800000 */
[----:B------:R-:W-:Y:S02]  /*26850*/  FSEL R25, R25, -INF , !P3 ;  /* 0xff80000019197808 */ /* 0x000fe40005800000 */
        /* <DEDUP_REMOVED lines=15> */
[----:B------:R-:W-:Y:S02]  /*26950*/  FSEL R17, R4, -INF , !P4 ;  /* 0xff80000004117808 */ /* 0x000fe40006000000 */
[----:B------:R-:W-:Y:S02]  /*26960*/  FMNMX3.FTZ R37, R37, R24, R21, !PT ;  /* 0x0000001825257276 */ /* 0x000fe40007810015 */
[----:B------:R-:W-:Y:S01]  /*26970*/  FSEL R16, R120, -INF , !P3 ;  /* 0xff80000078107808 */ /* 0x000fe20005800000 */
[----:B------:R-:W-:Y:S01]  /*26980*/  IMAD.MOV.U32 R120, RZ, RZ, R41 ;  /* 0x000000ffff787224 */ /* 0x000fe200078e0029 */
[----:B------:R-:W-:Y:S02]  /*26990*/  ISETP.GE.AND P3, PT, R61, R225, PT ;  /* 0x000000e13d00720c */ /* 0x000fe40003f66270 */
[----:B------:R-:W-:Y:S02]  /*269a0*/  FSEL R129, R129, -INF , !P1 ;  /* 0xff80000081817808 */ /* 0x000fe40004800000 */
[----:B------:R-:W-:Y:S02]  /*269b0*/  ISETP.GE.AND P1, PT, R3, R227, PT ;  /* 0x000000e30300720c */ /* 0x000fe40003f26270 */
[----:B------:R-:W-:Y:S02]  /*269c0*/  FMNMX3.FTZ R37, R37, R20, R17, !PT ;  /* 0x0000001425257276 */ /* 0x000fe40007810011 */
[-C--:B------:R-:W-:Y:S02]  /*269d0*/  ISETP.GE.AND P5, PT, R44, R225.reuse, PT ;  /* 0x000000e12c00720c */ /* 0x080fe40003fa6270 */
[----:B------:R-:W-:Y:S02]  /*269e0*/  ISETP.GE.AND P4, PT, R60, R225, PT ;  /* 0x000000e13c00720c */ /* 0x000fe40003f86270 */
[----:B------:R-:W-:Y:S01]  /*269f0*/  FSEL R8, R184, -INF , !P3 ;  /* 0xff800000b8087808 */ /* 0x000fe20005800000 */
[----:B------:R-:W-:Y:S01]  /*26a00*/  IMAD.MOV.U32 R184, RZ, RZ, R112 ;  /* 0x000000ffffb87224 */ /* 0x000fe200078e0070 */
[-C--:B------:R-:W-:Y:S01]  /*26a10*/  ISETP.GE.AND P3, PT, R188, R227.reuse, PT ;  /* 0x000000e3bc00720c */ /* 0x080fe20003f66270 */
[----:B------:R-:W-:Y:S01]  /*26a20*/  IMAD.MOV.U32 R112, RZ, RZ, R0 ;  /* 0x000000ffff707224 */ /* 0x000fe200078e0000 */
[----:B------:R-:W-:Y:S02]  /*26a30*/  FSEL R44, R6, -INF , P1 ;  /* 0xff800000062c7808 */ /* 0x000fe40000800000 */
[-C--:B------:R-:W-:Y:S02]  /*26a40*/  ISETP.GE.AND P1, PT, R189, R227.reuse, PT ;  /* 0x000000e3bd00720c */ /* 0x080fe40003f26270 */
[----:B------:R-:W-:Y:S01]  /*26a50*/  FSEL R12, R183, -INF , !P5 ;  /* 0xff800000b70c7808 */ /* 0x000fe20006800000 */
[----:B------:R-:W-:Y:S01]  /*26a60*/  IMAD.MOV.U32 R183, RZ, RZ, R60 ;  /* 0x000000ffffb77224 */ /* 0x000fe200078e003c */
[----:B------:R-:W-:Y:S01]  /*26a70*/  FSEL R9, R109, -INF , !P4 ;  /* 0xff8000006d097808 */ /* 0x000fe20006000000 */
[----:B------:R-:W-:Y:S01]  /*26a80*/  IMAD.MOV.U32 R109, RZ, RZ, R61 ;  /* 0x000000ffff6d7224 */ /* 0x000fe200078e003d */
[----:B------:R-:W-:Y:S02]  /*26a90*/  FMNMX3.FTZ R37, R37, R16, R13, !PT ;  /* 0x0000001025257276 */ /* 0x000fe4000781000d */
[----:B------:R-:W-:Y:S02]  /*26aa0*/  FSEL R33, R11, -INF , P3 ;  /* 0xff8000000b217808 */ /* 0x000fe40001800000 */
[----:B------:R-:W-:Y:S01]  /*26ab0*/  FSEL R11, R14, -INF , P1 ;  /* 0xff8000000e0b7808 */ /* 0x000fe20000800000 */
[----:B------:R-:W-:Y:S01]  /*26ac0*/  IMAD.MOV.U32 R14, RZ, RZ, R36 ;  /* 0x000000ffff0e7224 */ /* 0x000fe200078e0024 */
[----:B------:R-:W-:Y:S01]  /*26ad0*/  FMNMX3.FTZ R37, R37, R12, R9, !PT ;  /* 0x0000000c25257276 */ /* 0x000fe20007810009 */
[----:B------:R-:W2:Y:S01]  /*26ae0*/  LD.E R36, desc[UR4][R134.64+0xdc] ;  /* 0x0000dc0486247980 */ /* 0x000ea2000c101900 */
[-C--:B------:R-:W-:Y:S02]  /*26af0*/  ISETP.GE.AND P1, PT, R193, R227.reuse, PT ;  /* 0x000000e3c100720c */ /* 0x080fe40003f26270 */
[----:B------:R-:W-:Y:S02]  /*26b00*/  FMNMX3.FTZ R37, R37, R8, R129, !PT ;  /* 0x0000000825257276 */ /* 0x000fe40007810081 */
[-C--:B------:R-:W-:Y:S02]  /*26b10*/  ISETP.GE.AND P4, PT, R187, R227.reuse, PT ;  /* 0x000000e3bb00720c */ /* 0x080fe40003f86270 */
[----:B------:R-:W-:Y:S01]  /*26b20*/  FSEL R22, R22, -INF , P1 ;  /* 0xff80000016167808 */ /* 0x000fe20000800000 */
[----:B------:R-:W1:Y:S01]  /*26b30*/  SHFL.BFLY PT, R0, R37, 0x2, 0x1f ;  /* 0x0c401f0025007f89 */ /* 0x000e6200000e0000 */
        /* <DEDUP_REMOVED lines=17> */
[----:B-1----:R-:W-:Y:S02]  /*26c50*/  FMNMX.FTZ R37, R37, R0, !PT ;  /* 0x0000000025257209 */ /* 0x002fe40007810000 */
[----:B------:R-:W-:Y:S02]  /*26c60*/  FSEL R58, R58, -INF , P1 ;  /* 0xff8000003a3a7808 */ /* 0x000fe40000800000 */
        /* <DEDUP_REMOVED lines=14> */
[----:B------:R-:W-:Y:S01]  /*26d50*/  FSEL R41, R7, -INF , P0 ;  /* 0xff80000007297808 */ /* 0x000fe20000000000 */
[----:B------:R-:W-:Y:S01]  /*26d60*/  IMAD.MOV.U32 R7, RZ, RZ, R5 ;  /* 0x000000ffff077224 */ /* 0x000fe200078e0005 */
        /* <DEDUP_REMOVED lines=16> */
[----:B-1----:R-:W-:Y:S02]  /*26e70*/  FMNMX.FTZ R37, R37, R0, !PT ;  /* 0x0000000025257209 */ /* 0x002fe40007810000 */
[----:B------:R-:W-:Y:S02]  /*26e80*/  FSEL R86, R86, -INF , P4 ;  /* 0xff80000056567808 */ /* 0x000fe40002000000 */
[----:B------:R-:W-:Y:S02]  /*26e90*/  FSEL R90, R90, -INF , P1 ;  /* 0xff8000005a5a7808 */ /* 0x000fe40000800000 */
[----:B------:R-:W-:Y:S02]  /*26ea0*/  FSEL R6, R31, -INF , P0 ;  /* 0xff8000001f067808 */ /* 0x000fe40000000000 */
[-C--:B------:R-:W-:Y:S02]  /*26eb0*/  ISETP.GE.AND P4, PT, R241, R227.reuse, PT ;  /* 0x000000e3f100720c */ /* 0x080fe40003f86270 */
[----:B------:R-:W-:Y:S02]  /*26ec0*/  FSETP.NEU.FTZ.AND P0, PT, R37, -INF , PT ;  /* 0xff8000002500780b */ /* 0x000fe40003f1d000 */
[-C--:B------:R-:W-:Y:S02]  /*26ed0*/  ISETP.GE.AND P1, PT, R243, R227.reuse, PT ;  /* 0x000000e3f300720c */ /* 0x080fe40003f26270 */
[-C--:B------:R-:W-:Y:S02]  /*26ee0*/  ISETP.GE.AND P5, PT, R199, R227.reuse, PT ;  /* 0x000000e3c700720c */ /* 0x080fe40003fa6270 */
[----:B------:R-:W-:Y:S02]  /*26ef0*/  FSEL R0, R37, RZ, P0 ;  /* 0x000000ff25007208 */ /* 0x000fe40000000000 */
[----:B------:R-:W-:Y:S02]  /*26f00*/  FSEL R94, R94, -INF , P4 ;  /* 0xff8000005e5e7808 */ /* 0x000fe40002000000 */
[----:B------:R-:W-:Y:S02]  /*26f10*/  FSEL R95, R95, -INF , P1 ;  /* 0xff8000005f5f7808 */ /* 0x000fe40000800000 */
[-C--:B------:R-:W-:Y:S02]  /*26f20*/  ISETP.GE.AND P4, PT, R246, R227.reuse, PT ;  /* 0x000000e3f600720c */ /* 0x080fe40003f86270 */
[-C--:B------:R-:W-:Y:S02]  /*26f30*/  ISETP.GE.AND P1, PT, R244, R227.reuse, PT ;  /* 0x000000e3f400720c */ /* 0x080fe40003f26270 */
[----:B------:R-:W-:Y:S02]  /*26f40*/  FSEL R34, R34, -INF , P5 ;  /* 0xff80000022227808 */ /* 0x000fe40002800000 */
[-C--:B------:R-:W-:Y:S01]  /*26f50*/  ISETP.GE.AND P5, PT, R3, R228.reuse, PT ;  /* 0x000000e40300720c */ /* 0x080fe20003fa6270 */
[----:B------:R-:W-:Y:S01]  /*26f60*/  FADD.FTZ R3, -R0, R2 ;  /* 0x0000000200037221 */ /* 0x000fe20000010100 */
[----:B------:R-:W-:Y:S01]  /*26f70*/  FSEL R102, R102, -INF , P4 ;  /* 0xff80000066667808 */ /* 0x000fe20002000000 */
[----:B------:R-:W-:Y:S01]  /*26f80*/  IMAD.MOV.U32 R2, RZ, RZ, R7 ;  /* 0x000000ffff027224 */ /* 0x000fe200078e0007 */
[----:B------:R-:W-:Y:S02]  /*26f90*/  FSEL R99, R99, -INF , P1 ;  /* 0xff80000063637808 */ /* 0x000fe40000800000 */
[-C--:B------:R-:W-:Y:S02]  /*26fa0*/  ISETP.GE.AND P1, PT, R247, R227.reuse, PT ;  /* 0x000000e3f700720c */ /* 0x080fe40003f26270 */
[-C--:B------:R-:W-:Y:S02]  /*26fb0*/  ISETP.GE.AND P4, PT, R248, R227.reuse, PT ;  /* 0x000000e3f800720c */ /* 0x080fe40003f86270 */
[----:B------:R-:W-:Y:S01]  /*26fc0*/  FSEL R7, R44, -INF , !P5 ;  /* 0xff8000002c077808 */ /* 0x000fe20006800000 */
[----:B------:R-:W-:Y:S01]  /*26fd0*/  IMAD.MOV.U32 R44, RZ, RZ, R14 ;  /* 0x000000ffff2c7224 */ /* 0x000fe200078e000e */
        /* <DEDUP_REMOVED lines=17> */
[-C--:B------:R-:W-:Y:S02]  /*270f0*/  ISETP.GE.AND P3, PT, R196, R227.reuse, PT ;  /* 0x000000e3c400720c */ /* 0x080fe40003f66270 */
[----:B------:R-:W-:Y:S02]  /*27100*/  FSEL R115, R115, -INF , P1 ;  /* 0xff80000073737808 */ /* 0x000fe40000800000 */
[-C--:B------:R-:W-:Y:S02]  /*27110*/  ISETP.GE.AND P1, PT, R116, R227.reuse, PT ;  /* 0x000000e37400720c */ /* 0x080fe40003f26270 */
[----:B------:R-:W-:Y:S02]  /*27120*/  FSEL R116, R10, -INF , !P5 ;  /* 0xff8000000a747808 */ /* 0x000fe40006800000 */
[----:B------:R-:W-:Y:S01]  /*27130*/  FSEL R27, R27, -INF , P3 ;  /* 0xff8000001b1b7808 */ /* 0x000fe20001800000 */
[----:B------:R-:W3:Y:S01]  /*27140*/  LDL.LU R10, [R1+0x24] ;  /* 0x00002400010a7983 */ /* 0x000ee20000300800 */
        /* <DEDUP_REMOVED lines=25> */
[----:B------:R-:W-:Y:S01]  /*272e0*/  FSEL R14, R41, -INF , !P4 ;  /* 0xff800000290e7808 */ /* 0x000fe20006000000 */
[----:B------:R-:W-:Y:S01]  /*272f0*/  IMAD.MOV.U32 R41, RZ, RZ, R184 ;  /* 0x000000ffff297224 */ /* 0x000fe200078e00b8 */
[----:B------:R-:W-:Y:S02]  /*27300*/  FSEL R82, R82, -INF , P3 ;  /* 0xff80000052527808 */ /* 0x000fe40001800000 */
[-C--:B------:R-:W-:Y:S02]  /*27310*/  ISETP.GE.AND P3, PT, R238, R227.reuse, PT ;  /* 0x000000e3ee00720c */ /* 0x080fe40003f66270 */
[-C--:B------:R-:W-:Y:S02]  /*27320*/  ISETP.GE.AND P4, PT, R190, R228.reuse, PT ;  /* 0x000000e4be00720c */ /* 0x080fe40003f86270 */
[----:B------:R-:W-:Y:S02]  /*27330*/  FSEL R87, R87, -INF , P3 ;  /* 0xff80000057577808 */ /* 0x000fe40001800000 */
[----:B------:R-:W-:Y:S02]  /*27340*/  ISETP.GE.AND P3, PT, R239, R227, PT ;  /* 0x000000e3ef00720c */ /* 0x000fe40003f66270 */
[----:B------:R-:W-:Y:S02]  /*27350*/  FMNMX3.FTZ R0, R132, R7, R14, !PT ;  /* 0x0000000784007276 */ /* 0x000fe4000781000e */
        /* <DEDUP_REMOVED lines=16> */
[----:B------:R-:W-:Y:S02]  /*27460*/  FSEL R61, R61, -INF , !P1 ;  /* 0xff8000003d3d7808 */ /* 0x000fe40004800000 */
[----:B------:R-:W-:Y:S02]  /*27470*/  FSEL R119, R119, -INF , P3 ;  /* 0xff80000077777808 */ /* 0x000fe40001800000 */
[-C--:B------:R-:W-:Y:S02]  /*27480*/  ISETP.GE.AND P3, PT, R120, R227.reuse, PT ;  /* 0x000000e37800720c */ /* 0x080fe40003f66270 */
[-C--:B------:R-:W-:Y:S02]  /*27490*/  ISETP.GE.AND P1, PT, R196, R228.reuse, PT ;  /* 0x000000e4c400720c */ /* 0x080fe40003f26270 */
[----:B------:R-:W-:Y:S02]  /*274a0*/  FSEL R123, R123, -INF , P3 ;  /* 0xff8000007b7b7808 */ /* 0x000fe40001800000 */
[----:B------:R-:W-:Y:S02]  /*274b0*/  ISETP.GE.AND P3, PT, R109, R227, PT ;  /* 0x000000e36d00720c */ /* 0x000fe40003f66270 */
[-C--:B------:R-:W-:Y:S02]  /*274c0*/  ISETP.GE.AND P5, PT, R201, R228.reuse, PT ;  /* 0x000000e4c900720c */ /* 0x080fe40003fa6270 */
[----:B------:R-:W-:Y:S02]  /*274d0*/  FSEL R39, R130, -INF , P3 ;  /* 0xff80000082277808 */ /* 0x000fe40001800000 */
[-C--:B------:R-:W-:Y:S02]  /*274e0*/  ISETP.GE.AND P3, PT, R187, R228.reuse, PT ;  /* 0x000000e4bb00720c */ /* 0x080fe40003f66270 */
[----:B------:R-:W-:Y:S02]  /*274f0*/  FSEL R183, R5, -INF , !P5 ;  /* 0xff80000005b77808 */ /* 0x000fe40006800000 */
[----:B------:R-:W-:Y:S01]  /*27500*/  FSEL R18, R40, -INF , !P3 ;  /* 0xff80000028127808 */ /* 0x000fe20005800000 */
[----:B------:R-:W-:Y:S01]  /*27510*/  IMAD.MOV.U32 R40, RZ, RZ, R109 ;  /* 0x000000ffff287224 */ /* 0x000fe200078e006d */
[----:B------:R-:W-:Y:S01]  /*27520*/  ISETP.GE.AND P3, PT, R191, R228, PT ;  /* 0x000000e4bf00720c */ /* 0x000fe20003f66270 */
[----:B--2---:R-:W-:Y:S01]  /*27530*/  FMUL.FTZ R5, R36, R37 ;  /* 0x0000002524057220 */ /* 0x004fe20000410000 */
[----:B------:R-:W-:Y:S02]  /*27540*/  FMNMX3.FTZ R0, R0, R18, R19, !PT ;  /* 0x0000001200007276 */ /* 0x000fe40007810013 */
[----:B------:R-:W-:Y:S02]  /*27550*/  FSEL R60, R60, -INF , !P3 ;  /* 0xff8000003c3c7808 */ /* 0x000fe40005800000 */
[----:B------:R-:W-:Y:S02]  /*27560*/  FMNMX3.FTZ R0, R0, R30, R31, !PT ;  /* 0x0000001e00007276 */ /* 0x000fe4000781001f */
[----:B------:R-:W-:Y:S02]  /*27570*/  ISETP.GE.AND P3, PT, R195, R228, PT ;  /* 0x000000e4c300720c */ /* 0x000fe40003f66270 */
[----:B------:R-:W-:Y:S01]  /*27580*/  FSEL R109, R23, -INF , !P4 ;  /* 0xff800000176d7808 */ /* 0x000fe20006000000 */
[----:B------:R-:W-:Y:S01]  /*27590*/  IMAD.MOV.U32 R23, RZ, RZ, R113 ;  /* 0x000000ffff177224 */ /* 0x000fe200078e0071 */
[----:B------:R-:W-:Y:S02]  /*275a0*/  FMNMX3.FTZ R0, R0, R60, R61, !PT ;  /* 0x0000003c00007276 */ /* 0x000fe4000781003d */
[----:B------:R-:W-:Y:S01]  /*275b0*/  FSEL R113, R26, -INF , !P3 ;  /* 0xff8000001a717808 */ /* 0x000fe20005800000 */
[----:B------:R-:W-:Y:S01]  /*275c0*/  IMAD.MOV.U32 R26, RZ, RZ, R112 ;  /* 0x000000ffff1a7224 */ /* 0x000fe200078e0070 */
[----:B------:R-:W-:Y:S02]  /*275d0*/  FSEL R112, R27, -INF , !P1 ;  /* 0xff8000001b707808 */ /* 0x000fe40004800000 */
[----:B------:R-:W-:Y:S02]  /*275e0*/  FMNMX3.FTZ R0, R0, R104, R109, !PT ;  /* 0x0000006800007276 */ /* 0x000fe4000781006d */
[-C--:B------:R-:W-:Y:S02]  /*275f0*/  ISETP.GE.AND P4, PT, R198, R228.reuse, PT ;  /* 0x000000e4c600720c */ /* 0x080fe40003f86270 */
        /* <DEDUP_REMOVED lines=57> */
[----:B------:R-:W-:Y:S02]  /*27990*/  FSEL R198, R78, -INF , !P5 ;  /* 0xff8000004ec67808 */ /* 0x000fe40006800000 */
[-C--:B------:R-:W-:Y:S02]  /*279a0*/  ISETP.GE.AND P3, PT, R235, R228.reuse, PT ;  /* 0x000000e4eb00720c */ /* 0x080fe40003f66270 */
        /* <DEDUP_REMOVED lines=8> */
[----:B------:R-:W-:Y:S01]  /*27a30*/  ISETP.GE.AND P3, PT, R240, R228, PT ;  /* 0x000000e4f000720c */ /* 0x000fe20003f66270 */
[----:B------:R-:W-:Y:S01]  /*27a40*/  IMAD.MOV.U32 R240, RZ, RZ, R44 ;  /* 0x000000fffff07224 */ /* 0x000fe200078e002c */
[----:B------:R-:W-:Y:S01]  /*27a50*/  FSEL R200, R86, -INF , !P5 ;  /* 0xff80000056c87808 */ /* 0x000fe20006800000 */
[----:B------:R-:W-:Y:S01]  /*27a60*/  IMAD.MOV.U32 R44, RZ, RZ, R2 ;  /* 0x000000ffff2c7224 */ /* 0x000fe200078e0002 */
        /* <DEDUP_REMOVED lines=8> */
[----:B------:R-:W-:Y:S02]  /*27af0*/  FSEL R91, R91, -INF , !P1 ;  /* 0xff8000005b5b7808 */ /* 0x000fe40004800000 */
[----:B------:R-:W-:Y:S02]  /*27b00*/  ISETP.GE.AND P3, PT, R242, R228, PT ;  /* 0x000000e4f200720c */ /* 0x000fe40003f66270 */
[----:B------:R-:W-:Y:S01]  /*27b10*/  FSEL R201, R94, -INF , !P5 ;  /* 0xff8000005ec97808 */ /* 0x000fe20006800000 */
[----:B------:R-:W2:Y:S01]  /*27b20*/  LDL.LU R242, [R1+0x44] ;  /* 0x0000440001f27983 */ /* 0x000ea20000300800 */
        /* <DEDUP_REMOVED lines=106> */
[--C-:B------:R-:W-:Y:S01]  /*281d0*/  FFMA.FTZ R179, R32, R36, -R5.reuse ;  /* 0x0000002420b37223 */ /* 0x100fe20000010805 */
[----:B------:R-:W-:Y:S01]  /*281e0*/  FSETP.NEU.FTZ.AND P0, PT, R2, -INF , PT ;  /* 0xff8000000200780b */ /* 0x000fe20003f1d000 */
[----:B------:R-:W-:Y:S01]  /*281f0*/  FMUL.FTZ R3, R36, R2 ;  /* 0x0000000224037220 */ /* 0x000fe20000410000 */
[-CC-:B------:R-:W-:Y:S01]  /*28200*/  FFMA.FTZ R180, R29, R36.reuse, -R5.reuse ;  /* 0x000000241db47223 */ /* 0x180fe20000010805 */
[----:B------:R-:W1:Y:S01]  /*28210*/  MUFU.EX2 R0, R0 ;  /* 0x0000000000007308 */ /* 0x000e620000000800 */
        /* <DEDUP_REMOVED lines=13> */
[----:B------:R-:W4:Y:S01]  /*282f0*/  LDSM.16.MT88.4 R44, [R133+0xa000] ;  /* 0x00a00000852c783b */ /* 0x000f220000004200 */
[----:B------:R-:W5:Y:S01]  /*28300*/  MUFU.EX2 R56, R11 ;  /* 0x0000000b00387308 */ /* 0x000f620000000800 */
[--C-:B------:R-:W-:Y:S01]  /*28310*/  FFMA.FTZ R34, R61, R36, -R3.reuse ;  /* 0x000000243d227223 */ /* 0x100fe20000010803 */
[C---:B-1----:R-:W-:Y:S01]  /*28320*/  FMUL.FTZ R4, R0.reuse, R164 ;  /* 0x000000a400047220 */ /* 0x042fe20000410000 */
        /* <DEDUP_REMOVED lines=16> */
[-CC-:B------:R-:W-:Y:S01]  /*28430*/  FFMA.FTZ R0, R7, R36.reuse, -R3.reuse ;  /* 0x0000002407007223 */ /* 0x180fe20000010803 */
[----:B------:R-:W-:Y:S01]  /*28440*/  FFMA.FTZ R7, R18, R36, -R3 ;  /* 0x0000002412077223 */ /* 0x000fe20000010803 */
[----:B------:R-:W-:Y:S01]  /*28450*/  IMAD.IADD R152, R220, 0x1, R133 ;  /* 0x00000001dc987824 */ /* 0x000fe200078e0285 */
[----:B------:R1:W-:Y:S01]  /*28460*/  MUFU.EX2 R160, R26 ;  /* 0x0000001a00a07308 */ /* 0x0003e20000000800 */
[C---:B------:R-:W-:Y:S01]  /*28470*/  FADD.FTZ R57, R6.reuse, R10 ;  /* 0x0000000a06397221 */ /* 0x040fe20000010000 */
[C---:B------:R-:W-:Y:S01]  /*28480*/  VIADD R10, R133.reuse, 0xa000 ;  /* 0x0000a000850a7836 */ /* 0x040fe20000000000 */
[----:B------:R-:W-:Y:S01]  /*28490*/  F2FP.F16.F32.PACK_AB R40, R6, R40 ;  /* 0x000000280628723e */ /* 0x000fe200000000ff */
[----:B------:R-:W3:Y:S01]  /*284a0*/  LDSM.16.MT88.4 R48, [R152+0xa000] ;  /* 0x00a000009830783b */ /* 0x000ee20000004200 */
[----:B------:R-:W-:Y:S01]  /*284b0*/  VIADD R144, R133, 0xa040 ;  /* 0x0000a04085907836 */ /* 0x000fe20000000000 */
[----:B-----5:R-:W-:Y:S01]  /*284c0*/  F2FP.F16.F32.PACK_AB R42, R175, R56 ;  /* 0x00000038af2a723e */ /* 0x020fe200000000ff */
[----:B------:R-:W-:Y:S03]  /*284d0*/  @P2 VIADD R144, R10, 0xffffffc0 ;  /* 0xffffffc00a902836 */ /* 0x000fe60000000000 */
[----:B------:R5:W-:Y:S01]  /*284e0*/  MUFU.EX2 R76, R0 ;  /* 0x00000000004c7308 */ /* 0x000be20000000800 */
[----:B------:R-:W-:Y:S01]  /*284f0*/  IMAD.IADD R220, R220, 0x1, R144 ;  /* 0x00000001dcdc7824 */ /* 0x000fe200078e0290 */
[----:B------:R-:W3:Y:S08]  /*28500*/  LDSM.16.MT88.4 R52, [R144] ;  /* 0x000000009034783b */ /* 0x000ef00000004200 */
[----:B------:R4:W-:Y:S01]  /*28510*/  MUFU.EX2 R174, R7 ;  /* 0x0000000700ae7308 */ /* 0x0009e20000000800 */
[-CC-:B-1----:R-:W-:Y:S01]  /*28520*/  FFMA.FTZ R26, R30, R36.reuse, -R3.reuse ;  /* 0x000000241e1a7223 */ /* 0x182fe20000010803 */
[-CC-:B------:R-:W-:Y:S01]  /*28530*/  FFMA.FTZ R30, R60, R36.reuse, -R3.reuse ;  /* 0x000000243c1e7223 */ /* 0x180fe20000010803 */
[-CC-:B------:R-:W-:Y:S07]  /*28540*/  FFMA.FTZ R60, R112, R36.reuse, -R3.reuse ;  /* 0x00000024703c7223 */ /* 0x180fee0000010803 */
[----:B------:R1:W-:Y:S01]  /*28550*/  MUFU.EX2 R73, R26 ;  /* 0x0000001a00497308 */ /* 0x0003e20000000800 */
[-CC-:B-----5:R-:W-:Y:S09]  /*28560*/  FFMA.FTZ R0, R14, R36.reuse, -R3.reuse ;  /* 0x000000240e007223 */ /* 0x1a0ff20000010803 */
[----:B------:R5:W3:Y:S01]  /*28570*/  MUFU.EX2 R164, R0 ;  /* 0x0000000000a47308 */ /* 0x000ae20000000800 */
[-CC-:B----4-:R-:W-:Y:S09]  /*28580*/  FFMA.FTZ R7, R19, R36.reuse, -R3.reuse ;  /* 0x0000002413077223 */ /* 0x190ff20000010803 */
[----:B------:R-:W4:Y:S01]  /*28590*/  MUFU.EX2 R165, R7 ;  /* 0x0000000700a57308 */ /* 0x000f220000000800 */
[----:B-1----:R-:W-:Y:S09]  /*285a0*/  FFMA.FTZ R26, R31, R36, -R3 ;  /* 0x000000241f1a7223 */ /* 0x002ff20000010803 */
[----:B------:R-:W-:Y:S01]  /*285b0*/  MUFU.EX2 R161, R23 ;  /* 0x0000001700a17308 */ /* 0x000fe20000000800 */
[----:B-----5:R-:W-:Y:S02]  /*285c0*/  FSEL R0, R2, RZ, P0 ;  /* 0x000000ff02007208 */ /* 0x020fe40000000000 */
[----:B---3--:R-:W-:Y:S02]  /*285d0*/  F2FP.F16.F32.PACK_AB R41, R164, R76 ;  /* 0x0000004ca429723e */ /* 0x008fe400000000ff */
[----:B------:R-:W-:Y:S01]  /*285e0*/  ISETP.GT.AND P0, PT, R240, R241, PT ;  /* 0x000000f1f000720c */ /* 0x000fe20003f04270 */
[----:B------:R-:W-:Y:S01]  /*285f0*/  FADD.FTZ R0, -R0, R132 ;  /* 0x0000008400007221 */ /* 0x000fe20000010100 */
[----:B------:R-:W-:Y:S03]  /*28600*/  VIADD R240, R240, 0xffffffff ;  /* 0xfffffffff0f07836 */ /* 0x000fe60000000000 */
[----:B------:R-:W-:Y:S01]  /*28610*/  MUFU.EX2 R72, R26 ;  /* 0x0000001a00487308 */ /* 0x000fe20000000800 */
[C---:B----4-:R-:W-:Y:S01]  /*28620*/  F2FP.F16.F32.PACK_AB R43, R165.reuse, R174 ;  /* 0x000000aea52b723e */ /* 0x050fe200000000ff */
[----:B------:R-:W-:Y:S08]  /*28630*/  FMUL.FTZ R0, R36, R0 ;  /* 0x0000000024007220 */ /* 0x000ff00000410000 */
[----:B------:R-:W1:Y:S10]  /*28640*/  MUFU.EX2 R0, R0 ;  /* 0x0000000000007308 */ /* 0x000e740000000800 */
[----:B------:R3:W-:Y:S10]  /*28650*/  MUFU.EX2 R157, R34 ;  /* 0x00000022009d7308 */ /* 0x0007f40000000800 */
[----:B------:R-:W-:Y:S01]  /*28660*/  MUFU.EX2 R156, R58 ;  /* 0x0000003a009c7308 */ /* 0x000fe20000000800 */
[C---:B-1----:R-:W-:Y:S01]  /*28670*/  FMUL.FTZ R6, R0.reuse, R166 ;  /* 0x000000a600067220 */ /* 0x042fe20000410000 */
[C---:B------:R-:W-:Y:S01]  /*28680*/  FMUL.FTZ R7, R0.reuse, R167 ;  /* 0x000000a700077220 */ /* 0x040fe20000410000 */
[C---:B------:R-:W-:Y:S01]  /*28690*/  FMUL.FTZ R10, R0.reuse, R162 ;  /* 0x000000a2000a7220 */ /* 0x040fe20000410000 */
[----:B------:R-:W-:Y:S01]  /*286a0*/  FMUL.FTZ R11, R0, R163 ;  /* 0x000000a3000b7220 */ /* 0x000fe20000410000 */
[----:B------:R-:W-:Y:S01]  /*286b0*/  FADD.FTZ R163, R56, R57 ;  /* 0x0000003938a37221 */ /* 0x000fe20000010000 */
[C---:B------:R-:W-:Y:S01]  /*286c0*/  FMUL.FTZ R14, R0.reuse, R158 ;  /* 0x0000009e000e7220 */ /* 0x040fe20000410000 */
[C---:B------:R-:W-:Y:S03]  /*286d0*/  FMUL.FTZ R15, R0.reuse, R159 ;  /* 0x0000009f000f7220 */ /* 0x040fe60000410000 */
[----:B------:R1:W4:Y:S01]  /*286e0*/  MUFU.EX2 R162, R22 ;  /* 0x0000001600a27308 */ /* 0x0003220000000800 */
[C---:B------:R-:W-:Y:S05]  /*286f0*/  HMMA.16816.F32 R4, R40.reuse, R44, R4 ;  /* 0x0000002c2804723c */ /* 0x040fea0000001804 */
[C---:B------:R-:W-:Y:S01]  /*28700*/  FMUL.FTZ R18, R0.reuse, R154 ;  /* 0x0000009a00127220 */ /* 0x040fe20000410000 */
[C---:B------:R-:W-:Y:S03]  /*28710*/  FMUL.FTZ R19, R0.reuse, R155 ;  /* 0x0000009b00137220 */ /* 0x040fe60000410000 */
[----:B------:R-:W-:Y:S01]  /*28720*/  MUFU.EX2 R145, R125 ;  /* 0x0000007d00917308 */ /* 0x000fe20000000800 */
[C---:B------:R-:W-:Y:S01]  /*28730*/  HMMA.16816.F32 R8, R40.reuse, R46, R8 ;  /* 0x0000002e2808723c */ /* 0x040fe20000001808 */
[----:B------:R-:W5:Y:S02]  /*28740*/  LDSM.16.MT88.4 R44, [R220] ;  /* 0x00000000dc2c783b */ /* 0x000f640000004200 */
[C---:B------:R-:W-:Y:S01]  /*28750*/  FMUL.FTZ R23, R0.reuse, R151 ;  /* 0x0000009700177220 */ /* 0x040fe20000410000 */
[C---:B------:R-:W-:Y:S01]  /*28760*/  FMUL.FTZ R26, R0.reuse, R146 ;  /* 0x00000092001a7220 */ /* 0x040fe20000410000 */
[C---:B------:R-:W-:Y:S01]  /*28770*/  FMUL.FTZ R31, R0.reuse, R143 ;  /* 0x0000008f001f7220 */ /* 0x040fe20000410000 */
[C---:B---3--:R-:W-:Y:S03]  /*28780*/  FMUL.FTZ R34, R0.reuse, R138 ;  /* 0x0000008a00227220 */ /* 0x048fe60000410000 */
[----:B------:R3:W-:Y:S01]  /*28790*/  MUFU.EX2 R155, R59 ;  /* 0x0000003b009b7308 */ /* 0x0007e20000000800 */
[C---:B------:R-:W-:Y:S03]  /*287a0*/  HMMA.16816.F32 R12, R40.reuse, R48, R12 ;  /* 0x00000030280c723c */ /* 0x040fe6000000180c */
[C---:B-1----:R-:W-:Y:S01]  /*287b0*/  FMUL.FTZ R22, R0.reuse, R150 ;  /* 0x0000009600167220 */ /* 0x042fe20000410000 */
[C---:B------:R-:W-:Y:S05]  /*287c0*/  FMUL.FTZ R35, R0.reuse, R139 ;  /* 0x0000008b00237220 */ /* 0x040fea0000410000 */
[----:B------:R1:W4:Y:S01]  /*287d0*/  MUFU.EX2 R159, R27 ;  /* 0x0000001b009f7308 */ /* 0x0003220000000800 */
[C---:B------:R-:W-:Y:S01]  /*287e0*/  HMMA.16816.F32 R16, R40.reuse, R50, R16 ;  /* 0x000000322810723c */ /* 0x040fe20000001810 */
[----:B------:R-:W4:Y:S08]  /*287f0*/  LDSM.16.MT88.4 R48, [R133+0xa800] ;  /* 0x00a800008530783b */ /* 0x000f300000004200 */
[----:B------:R2:W4:Y:S01]  /*28800*/  MUFU.EX2 R158, R30 ;  /* 0x0000001e009e7308 */ /* 0x0005220000000800 */
[C---:B------:R-:W-:Y:S01]  /*28810*/  HMMA.16816.F32 R20, R40.reuse, R52, R20 ;  /* 0x000000342814723c */ /* 0x040fe20000001814 */
[----:B---3--:R-:W-:Y:S08]  /*28820*/  LDSM.16.MT88.4 R56, [R220+0x800] ;  /* 0x00080000dc38783b */ /* 0x008ff00000004200 */
[----:B------:R-:W-:Y:S01]  /*28830*/  MUFU.EX2 R172, R172 ;  /* 0x000000ac00ac7308 */ /* 0x000fe20000000800 */
[C---:B-1----:R-:W-:Y:S07]  /*28840*/  FMUL.FTZ R27, R0.reuse, R147 ;  /* 0x00000093001b7220 */ /* 0x042fee0000410000 */
[C---:B------:R-:W-:Y:S01]  /*28850*/  HMMA.16816.F32 R24, R40.reuse, R54, R24 ;  /* 0x000000362818723c */ /* 0x040fe20000001818 */
[----:B------:R-:W1:Y:S01]  /*28860*/  LDSM.16.MT88.4 R52, [R152+0xa800] ;  /* 0x00a800009834783b */ /* 0x000e620000004200 */
[----:B------:R-:W-:Y:S01]  /*28870*/  MUFU.EX2 R173, R173 ;  /* 0x000000ad00ad7308 */ /* 0x000fe20000000800 */
[C---:B--2---:R-:W-:Y:S01]  /*28880*/  FMUL.FTZ R30, R0.reuse, R142 ;  /* 0x0000008e001e7220 */ /* 0x044fe20000410000 */
[----:B------:R-:W-:Y:S04]  /*28890*/  FFMA.FTZ R0, R0, R242, R76 ;  /* 0x000000f200007223 */ /* 0x000fe8000001004c */
[----:B------:R-:W-:Y:S02]  /*288a0*/  FADD.FTZ R0, R164, R0 ;  /* 0x00000000a4007221 */ /* 0x000fe40000010000 */
[C---:B-----5:R-:W-:Y:S02]  /*288b0*/  HMMA.16816.F32 R28, R40.reuse, R44, R28 ;  /* 0x0000002c281c723c */ /* 0x060fe4000000181c */
[----:B------:R-:W-:Y:S01]  /*288c0*/  MUFU.EX2 R147, R128 ;  /* 0x0000008000937308 */ /* 0x000fe20000000800 */
[----:B------:R-:W-:Y:S04]  /*288d0*/  FADD.FTZ R0, R174, R0 ;  /* 0x00000000ae007221 */ /* 0x000fe80000010000 */
[----:B------:R-:W-:Y:S01]  /*288e0*/  FADD.FTZ R0, R165, R0 ;  /* 0x00000000a5007221 */ /* 0x000fe20000010000 */
[----:B------:R-:W-:Y:S01]  /*288f0*/  HMMA.16816.F32 R32, R40, R46, R32 ;  /* 0x0000002e2820723c */ /* 0x000fe20000001820 */
[----:B------:R-:W2:Y:S03]  /*28900*/  LDSM.16.MT88.4 R44, [R144+0x800] ;  /* 0x00080000902c783b */ /* 0x000ea60000004200 */
[----:B------:R3:W-:Y:S01]  /*28910*/  MUFU.EX2 R150, R60 ;  /* 0x0000003c00967308 */ /* 0x0007e20000000800 */
[----:B----4-:R-:W-:Y:S01]  /*28920*/  F2FP.F16.F32.PACK_AB R40, R161, R162 ;  /* 0x000000a2a128723e */ /* 0x010fe200000000ff */
[----:B------:R-:W-:Y:S01]  /*28930*/  FADD.FTZ R0, R73, R0 ;  /* 0x0000000049007221 */ /* 0x000fe20000010000 */
[----:B------:R-:W-:Y:S02]  /*28940*/  F2FP.F16.F32.PACK_AB R42, R159, R160 ;  /* 0x000000a09f2a723e */ /* 0x000fe400000000ff */
[C---:B------:R-:W-:Y:S01]  /*28950*/  F2FP.F16.F32.PACK_AB R41, R72.reuse, R73 ;  /* 0x000000494829723e */ /* 0x040fe200000000ff */
[----:B------:R-:W-:Y:S01]  /*28960*/  FADD.FTZ R0, R72, R0 ;  /* 0x0000000048007221 */ /* 0x000fe20000010000 */
[C---:B------:R-:W-:Y:S03]  /*28970*/  F2FP.F16.F32.PACK_AB R43, R157.reuse, R158 ;  /* 0x0000009e9d2b723e */ /* 0x040fe600000000ff */
[----:B------:R-:W-:Y:S01]  /*28980*/  MUFU.EX2 R146, R121 ;  /* 0x0000007900927308 */ /* 0x000fe20000000800 */
[----:B------:R-:W-:Y:S03]  /*28990*/  FADD.FTZ R0, R158, R0 ;  /* 0x000000009e007221 */ /* 0x000fe60000010000 */
[C---:B------:R-:W-:Y:S06]  /*289a0*/  HMMA.16816.F32 R4, R40.reuse, R48, R4 ;  /* 0x000000302804723c */ /* 0x040fec0000001804 */
[----:B------:R-:W-:Y:S01]  /*289b0*/  MUFU.EX2 R171, R171 ;  /* 0x000000ab00ab7308 */ /* 0x000fe20000000800 */
[-CC-:B------:R-:W-:Y:S01]  /*289c0*/  FFMA.FTZ R48, R104, R36.reuse, -R3.reuse ;  /* 0x0000002468307223 */ /* 0x180fe20000010803 */
[----:B------:R-:W-:Y:S01]  /*289d0*/  FADD.FTZ R0, R157, R0 ;  /* 0x000000009d007221 */ /* 0x000fe20000010000 */
[-CC-:B---3--:R-:W-:Y:S01]  /*289e0*/  FFMA.FTZ R60, R130, R36.reuse, -R3.reuse ;  /* 0x00000024823c7223 */ /* 0x188fe20000010803 */
[C---:B------:R-:W-:Y:S06]  /*289f0*/  HMMA.16816.F32 R8, R40.reuse, R50, R8 ;  /* 0x000000322808723c */ /* 0x040fec0000001808 */
[----:B------:R3:W4:Y:S02]  /*28a00*/  MUFU.EX2 R154, R48 ;  /* 0x00000030009a7308 */ /* 0x0007240000000800 */
[C---:B-1----:R-:W-:Y:S08]  /*28a10*/  HMMA.16816.F32 R12, R40.reuse, R52, R12 ;  /* 0x00000034280c723c */ /* 0x042ff0000000180c */
        /* <DEDUP_REMOVED lines=8> */
[C---:B------:R-:W-:Y:S01]  /*28aa0*/  HMMA.16816.F32 R24, R40.reuse, R46, R24 ;  /* 0x0000002e2818723c */ /* 0x040fe20000001818 */
[----:B------:R-:W-:Y:S08]  /*28ab0*/  LDSM.16.MT88.4 R44, [R144+0x1000] ;  /* 0x00100000902c783b */ /* 0x000ff00000004200 */
[----:B------:R-:W-:Y:S01]  /*28ac0*/  MUFU.EX2 R143, R124 ;  /* 0x0000007c008f7308 */ /* 0x000fe20000000800 */
[--C-:B-1----:R-:W-:Y:S01]  /*28ad0*/  FFMA.FTZ R52, R113, R36, -R3.reuse ;  /* 0x0000002471347223 */ /* 0x102fe20000010803 */
[----:B-----5:R-:W-:Y:S01]  /*28ae0*/  FADD.FTZ R0, R153, R0 ;  /* 0x0000000099007221 */ /* 0x020fe20000010000 */
[C---:B------:R-:W-:Y:S07]  /*28af0*/  HMMA.16816.F32 R28, R40.reuse, R56, R28 ;  /* 0x00000038281c723c */ /* 0x040fee000000181c */
[----:B------:R1:W2:Y:S01]  /*28b00*/  MUFU.EX2 R151, R52 ;  /* 0x0000003400977308 */ /* 0x0002a20000000800 */
[----:B------:R-:W-:Y:S01]  /*28b10*/  HMMA.16816.F32 R32, R40, R58, R32 ;  /* 0x0000003a2820723c */ /* 0x000fe20000001820 */
[----:B------:R-:W-:Y:S08]  /*28b20*/  LDSM.16.MT88.4 R56, [R220+0x1000] ;  /* 0x00100000dc38783b */ /* 0x000ff00000004200 */
[----:B------:R-:W-:Y:S01]  /*28b30*/  MUFU.EX2 R170, R170 ;  /* 0x000000aa00aa7308 */ /* 0x000fe20000000800 */
[----:B------:R-:W-:Y:S02]  /*28b40*/  F2FP.F16.F32.PACK_AB R40, R155, R156 ;  /* 0x0000009c9b28723e */ /* 0x000fe400000000ff */
[----:B------:R-:W-:Y:S02]  /*28b50*/  F2FP.F16.F32.PACK_AB R41, R153, R154 ;  /* 0x0000009a9929723e */ /* 0x000fe400000000ff */
[----:B------:R-:W-:Y:S05]  /*28b60*/  F2FP.F16.F32.PACK_AB R42, R172, R173 ;  /* 0x000000adac2a723e */ /* 0x000fea00000000ff */
[----:B------:R4:W-:Y:S01]  /*28b70*/  MUFU.EX2 R68, R60 ;  /* 0x0000003c00447308 */ /* 0x0009e20000000800 */
[----:B-1----:R-:W1:Y:S01]  /*28b80*/  LDSM.16.MT88.4 R52, [R152+0xb000] ;  /* 0x00b000009834783b */ /* 0x002e620000004200 */
[C---:B--2---:R-:W-:Y:S01]  /*28b90*/  F2FP.F16.F32.PACK_AB R43, R150.reuse, R151 ;  /* 0x00000097962b723e */ /* 0x044fe200000000ff */
[----:B------:R-:W-:Y:S04]  /*28ba0*/  FADD.FTZ R0, R151, R0 ;  /* 0x0000000097007221 */ /* 0x000fe80000010000 */
[----:B------:R-:W-:Y:S03]  /*28bb0*/  FADD.FTZ R0, R150, R0 ;  /* 0x0000000096007221 */ /* 0x000fe60000010000 */
[----:B------:R-:W-:Y:S01]  /*28bc0*/  MUFU.EX2 R138, R62 ;  /* 0x0000003e008a7308 */ /* 0x000fe20000000800 */
[C---:B---3--:R-:W-:Y:S03]  /*28bd0*/  HMMA.16816.F32 R4, R40.reuse, R48, R4 ;  /* 0x000000302804723c */ /* 0x048fe60000001804 */
[-CC-:B------:R-:W-:Y:S06]  /*28be0*/  FFMA.FTZ R48, R116, R36.reuse, -R3.reuse ;  /* 0x0000002474307223 */ /* 0x180fec0000010803 */
[----:B------:R2:W3:Y:S01]  /*28bf0*/  MUFU.EX2 R69, R48 ;  /* 0x0000003000457308 */ /* 0x0004e20000000800 */
[C---:B------:R-:W-:Y:S03]  /*28c00*/  HMMA.16816.F32 R8, R40.reuse, R50, R8 ;  /* 0x000000322808723c */ /* 0x040fe60000001808 */
[-CC-:B----4-:R-:W-:Y:S06]  /*28c10*/  FFMA.FTZ R60, R186, R36.reuse, -R3.reuse ;  /* 0x00000024ba3c7223 */ /* 0x190fec0000010803 */
[----:B------:R-:W-:Y:S10]  /*28c20*/  MUFU.EX2 R63, R63 ;  /* 0x0000003f003f7308 */ /* 0x000ff40000000800 */
[----:B------:R-:W-:Y:S01]  /*28c30*/  MUFU.EX2 R129, R79 ;  /* 0x0000004f00817308 */ /* 0x000fe20000000800 */
[----:B--2---:R-:W2:Y:S01]  /*28c40*/  LDSM.16.MT88.4 R48, [R133+0xb800] ;  /* 0x00b800008530783b */ /* 0x004ea20000004200 */
[----:B---3--:R-:W-:Y:S08]  /*28c50*/  FADD.FTZ R0, R69, R0 ;  /* 0x0000000045007221 */ /* 0x008ff00000010000 */
[----:B------:R-:W-:Y:S01]  /*28c60*/  MUFU.EX2 R61, R86 ;  /* 0x00000056003d7308 */ /* 0x000fe20000000800 */
[C---:B-1----:R-:W-:Y:S03]  /*28c70*/  HMMA.16816.F32 R12, R40.reuse, R52, R12 ;  /* 0x00000034280c723c */ /* 0x042fe6000000180c */
[-CC-:B------:R-:W-:Y:S06]  /*28c80*/  FFMA.FTZ R52, R120, R36.reuse, -R3.reuse ;  /* 0x0000002478347223 */ /* 0x180fec0000010803 */
[----:B------:R1:W3:Y:S01]  /*28c90*/  MUFU.EX2 R149, R52 ;  /* 0x0000003400957308 */ /* 0x0002e20000000800 */
[C---:B------:R-:W-:Y:S09]  /*28ca0*/  HMMA.16816.F32 R16, R40.reuse, R54, R16 ;  /* 0x000000362810723c */ /* 0x040ff20000001810 */
[----:B------:R-:W-:Y:S01]  /*28cb0*/  MUFU.EX2 R121, R94 ;  /* 0x0000005e00797308 */ /* 0x000fe20000000800 */
[C---:B------:R-:W-:Y:S09]  /*28cc0*/  HMMA.16816.F32 R20, R40.reuse, R44, R20 ;  /* 0x0000002c2814723c */ /* 0x040ff20000001814 */
[----:B------:R-:W-:Y:S01]  /*28cd0*/  MUFU.EX2 R123, R123 ;  /* 0x0000007b007b7308 */ /* 0x000fe20000000800 */
[C---:B------:R-:W-:Y:S01]  /*28ce0*/  HMMA.16816.F32 R24, R40.reuse, R46, R24 ;  /* 0x0000002e2818723c */ /* 0x040fe20000001818 */
[----:B------:R-:W-:Y:S02]  /*28cf0*/  LDSM.16.MT88.4 R44, [R144+0x1800] ;  /* 0x00180000902c783b */ /* 0x000fe40000004200 */
[--C-:B-1----:R-:W-:Y:S01]  /*28d00*/  FFMA.FTZ R52, R131, R36, -R3.reuse ;  /* 0x0000002483347223 */ /* 0x102fe20000010803 */
[C---:B---3--:R-:W-:Y:S05]  /*28d10*/  FADD.FTZ R0, R149.reuse, R0 ;  /* 0x0000000095007221 */ /* 0x048fea0000010000 */
[----:B------:R1:W3:Y:S01]  /*28d20*/  MUFU.EX2 R148, R52 ;  /* 0x0000003400947308 */ /* 0x0002e20000000800 */
[C---:B------:R-:W-:Y:S09]  /*28d30*/  HMMA.16816.F32 R28, R40.reuse, R56, R28 ;  /* 0x00000038281c723c */ /* 0x040ff2000000181c */
[----:B------:R-:W-:Y:S01]  /*28d40*/  MUFU.EX2 R114, R114 ;  /* 0x0000007200727308 */ /* 0x000fe20000000800 */
[----:B------:R-:W-:Y:S01]  /*28d50*/  HMMA.16816.F32 R32, R40, R58, R32 ;  /* 0x0000003a2820723c */ /* 0x000fe20000001820 */
[----:B------:R-:W-:Y:S02]  /*28d60*/  LDSM.16.MT88.4 R56, [R220+0x1800] ;  /* 0x00180000dc38783b */ /* 0x000fe40000004200 */
[----:B------:R-:W-:Y:S02]  /*28d70*/  F2FP.F16.F32.PACK_AB R40, R170, R171 ;  /* 0x000000abaa28723e */ /* 0x000fe400000000ff */
[----:B------:R-:W-:Y:S02]  /*28d80*/  F2FP.F16.F32.PACK_AB R42, R168, R169 ;  /* 0x000000a9a82a723e */ /* 0x000fe400000000ff */
[----:B------:R-:W-:Y:S02]  /*28d90*/  F2FP.F16.F32.PACK_AB R41, R149, R69 ;  /* 0x000000459529723e */ /* 0x000fe400000000ff */
[----:B------:R4:W-:Y:S01]  /*28da0*/  MUFU.EX2 R140, R60 ;  /* 0x0000003c008c7308 */ /* 0x0009e20000000800 */
[----:B-1----:R-:W1:Y:S01]  /*28db0*/  LDSM.16.MT88.4 R52, [R152+0xb800] ;  /* 0x00b800009834783b */ /* 0x002e620000004200 */
[----:B---3--:R-:W-:Y:S01]  /*28dc0*/  F2FP.F16.F32.PACK_AB R43, R68, R148 ;  /* 0x00000094442b723e */ /* 0x008fe200000000ff */
[----:B------:R-:W-:Y:S07]  /*28dd0*/  FADD.FTZ R0, R148, R0 ;  /* 0x0000000094007221 */ /* 0x000fee0000010000 */
[----:B------:R-:W-:Y:S01]  /*28de0*/  MUFU.EX2 R113, R95 ;  /* 0x0000005f00717308 */ /* 0x000fe20000000800 */
[C---:B--2---:R-:W-:Y:S03]  /*28df0*/  HMMA.16816.F32 R4, R40.reuse, R48, R4 ;  /* 0x000000302804723c */ /* 0x044fe60000001804 */
[-CC-:B------:R-:W-:Y:S06]  /*28e00*/  FFMA.FTZ R48, R183, R36.reuse, -R3.reuse ;  /* 0x00000024b7307223 */ /* 0x180fec0000010803 */
[----:B------:R2:W-:Y:S01]  /*28e10*/  MUFU.EX2 R142, R48 ;  /* 0x00000030008e7308 */ /* 0x0005e20000000800 */
[C---:B------:R-:W-:Y:S03]  /*28e20*/  HMMA.16816.F32 R8, R40.reuse, R50, R8 ;  /* 0x000000322808723c */ /* 0x040fe60000001808 */
[-CC-:B----4-:R-:W-:Y:S06]  /*28e30*/  FFMA.FTZ R60, R190, R36.reuse, -R3.reuse ;  /* 0x00000024be3c7223 */ /* 0x190fec0000010803 */
[----:B------:R-:W-:Y:S10]  /*28e40*/  MUFU.EX2 R97, R88 ;  /* 0x0000005800617308 */ /* 0x000ff40000000800 */
[----:B------:R-:W-:Y:S01]  /*28e50*/  MUFU.EX2 R65, R117 ;  /* 0x0000007500417308 */ /* 0x000fe20000000800 */
[----:B--2---:R-:W2:Y:S09]  /*28e60*/  LDSM.16.MT88.4 R48, [R133+0xc000] ;  /* 0x00c000008530783b */ /* 0x004eb20000004200 */
        /* <DEDUP_REMOVED lines=10> */
[--C-:B-1----:R-:W-:Y:S06]  /*28f10*/  FFMA.FTZ R52, R187, R36, -R3.reuse ;  /* 0x00000024bb347223 */ /* 0x102fec0000010803 */
[----:B------:R1:W4:Y:S01]  /*28f20*/  MUFU.EX2 R139, R52 ;  /* 0x00000034008b7308 */ /* 0x0003220000000800 */
[C---:B------:R-:W-:Y:S09]  /*28f30*/  HMMA.16816.F32 R28, R40.reuse, R56, R28 ;  /* 0x00000038281c723c */ /* 0x040ff2000000181c */
[----:B------:R5:W-:Y:S01]  /*28f40*/  MUFU.EX2 R130, R60 ;  /* 0x0000003c00827308 */ /* 0x000be20000000800 */
[----:B------:R-:W-:Y:S01]  /*28f50*/  HMMA.16816.F32 R32, R40, R58, R32 ;  /* 0x0000003a2820723c */ /* 0x000fe20000001820 */
[----:B------:R-:W-:Y:S02]  /*28f60*/  LDSM.16.MT88.4 R56, [R220+0x2000] ;  /* 0x00200000dc38783b */ /* 0x000fe40000004200 */
[----:B------:R-:W-:Y:S02]  /*28f70*/  F2FP.F16.F32.PACK_AB R40, R145, R147 ;  /* 0x000000939128723e */ /* 0x000fe400000000ff */
[----:B------:R-:W-:Y:S02]  /*28f80*/  F2FP.F16.F32.PACK_AB R42, R146, R143 ;  /* 0x0000008f922a723e */ /* 0x000fe400000000ff */
[----:B---3--:R-:W-:Y:S02]  /*28f90*/  F2FP.F16.F32.PACK_AB R41, R141, R142 ;  /* 0x0000008e8d29723e */ /* 0x008fe400000000ff */
[----:B------:R-:W-:Y:S01]  /*28fa0*/  MUFU.EX2 R127, R127 ;  /* 0x0000007f007f7308 */ /* 0x000fe20000000800 */
[----:B-1----:R-:W1:Y:S01]  /*28fb0*/  LDSM.16.MT88.4 R52, [R152+0xc000] ;  /* 0x00c000009834783b */ /* 0x002e620000004200 */
[----:B----4-:R-:W-:Y:S08]  /*28fc0*/  F2FP.F16.F32.PACK_AB R43, R140, R139 ;  /* 0x0000008b8c2b723e */ /* 0x010ff000000000ff */
[----:B------:R-:W-:Y:S01]  /*28fd0*/  MUFU.EX2 R128, R78 ;  /* 0x0000004e00807308 */ /* 0x000fe20000000800 */
[C---:B--2---:R-:W-:Y:S03]  /*28fe0*/  HMMA.16816.F32 R4, R40.reuse, R48, R4 ;  /* 0x000000302804723c */ /* 0x044fe60000001804 */
[-CC-:B------:R-:W-:Y:S01]  /*28ff0*/  FFMA.FTZ R48, R188, R36.reuse, -R3.reuse ;  /* 0x00000024bc307223 */ /* 0x180fe20000010803 */
[-CC-:B-----5:R-:W-:Y:S05]  /*29000*/  FFMA.FTZ R60, R194, R36.reuse, -R3.reuse ;  /* 0x00000024c23c7223 */ /* 0x1a0fea0000010803 */
[----:B------:R2:W-:Y:S01]  /*29010*/  MUFU.EX2 R132, R48 ;  /* 0x0000003000847308 */ /* 0x0005e20000000800 */
[C---:B------:R-:W-:Y:S09]  /*29020*/  HMMA.16816.F32 R8, R40.reuse, R50, R8 ;  /* 0x000000322808723c */ /* 0x040ff20000001808 */
[----:B------:R3:W-:Y:S10]  /*29030*/  MUFU.EX2 R124, R60 ;  /* 0x0000003c007c7308 */ /* 0x0007f40000000800 */
[----:B------:R-:W-:Y:S01]  /*29040*/  MUFU.EX2 R122, R122 ;  /* 0x0000007a007a7308 */ /* 0x000fe20000000800 */
[----:B--2---:R-:W2:Y:S09]  /*29050*/  LDSM.16.MT88.4 R48, [R133+0xc800] ;  /* 0x00c800008530783b */ /* 0x004eb20000004200 */
[----:B------:R-:W-:Y:S01]  /*29060*/  MUFU.EX2 R115, R115 ;  /* 0x0000007300737308 */ /* 0x000fe20000000800 */
[C---:B-1----:R-:W-:Y:S03]  /*29070*/  HMMA.16816.F32 R12, R40.reuse, R52, R12 ;  /* 0x00000034280c723c */ /* 0x042fe6000000180c */
[-CC-:B------:R-:W-:Y:S01]  /*29080*/  FFMA.FTZ R52, R189, R36.reuse, -R3.reuse ;  /* 0x00000024bd347223 */ /* 0x180fe20000010803 */
[-CC-:B---3--:R-:W-:Y:S05]  /*29090*/  FFMA.FTZ R60, R67, R36.reuse, -R3.reuse ;  /* 0x00000024433c7223 */ /* 0x188fea0000010803 */
[----:B------:R1:W3:Y:S01]  /*290a0*/  MUFU.EX2 R64, R52 ;  /* 0x0000003400407308 */ /* 0x0002e20000000800 */
[C---:B------:R-:W-:Y:S09]  /*290b0*/  HMMA.16816.F32 R16, R40.reuse, R54, R16 ;  /* 0x000000362810723c */ /* 0x040ff20000001810 */
[----:B------:R4:W-:Y:S01]  /*290c0*/  MUFU.EX2 R120, R60 ;  /* 0x0000003c00787308 */ /* 0x0009e20000000800 */
[C---:B------:R-:W-:Y:S09]  /*290d0*/  HMMA.16816.F32 R20, R40.reuse, R44, R20 ;  /* 0x0000002c2814723c */ /* 0x040ff20000001814 */
[----:B------:R-:W-:Y:S01]  /*290e0*/  MUFU.EX2 R117, R98 ;  /* 0x0000006200757308 */ /* 0x000fe20000000800 */
[C---:B------:R-:W-:Y:S01]  /*290f0*/  HMMA.16816.F32 R24, R40.reuse, R46, R24 ;  /* 0x0000002e2818723c */ /* 0x040fe20000001818 */
[----:B------:R-:W-:Y:S02]  /*29100*/  LDSM.16.MT88.4 R44, [R144+0x2800] ;  /* 0x00280000902c783b */ /* 0x000fe40000004200 */
[-CC-:B-1----:R-:W-:Y:S06]  /*29110*/  FFMA.FTZ R52, R191, R36.reuse, -R3.reuse ;  /* 0x00000024bf347223 */ /* 0x182fec0000010803 */
[----:B------:R1:W5:Y:S01]  /*29120*/  MUFU.EX2 R131, R52 ;  /* 0x0000003400837308 */ /* 0x0003620000000800 */
[C---:B------:R-:W-:Y:S03]  /*29130*/  HMMA.16816.F32 R28, R40.reuse, R56, R28 ;  /* 0x00000038281c723c */ /* 0x040fe6000000181c */
[--C-:B----4-:R-:W-:Y:S06]  /*29140*/  FFMA.FTZ R60, R75, R36, -R3.reuse ;  /* 0x000000244b3c7223 */ /* 0x110fec0000010803 */
        /* <DEDUP_REMOVED lines=8> */
[----:B-----5:R-:W-:Y:S08]  /*291d0*/  F2FP.F16.F32.PACK_AB R43, R130, R131 ;  /* 0x00000083822b723e */ /* 0x020ff000000000ff */
[----:B------:R-:W-:Y:S01]  /*291e0*/  MUFU.EX2 R106, R106 ;  /* 0x0000006a006a7308 */ /* 0x000fe20000000800 */
[C---:B--2---:R-:W-:Y:S03]  /*291f0*/  HMMA.16816.F32 R4, R40.reuse, R48, R4 ;  /* 0x000000302804723c */ /* 0x044fe60000001804 */
[-CC-:B------:R-:W-:Y:S01]  /*29200*/  FFMA.FTZ R48, R192, R36.reuse, -R3.reuse ;  /* 0x00000024c0307223 */ /* 0x180fe20000010803 */
[-CC-:B----4-:R-:W-:Y:S05]  /*29210*/  FFMA.FTZ R60, R83, R36.reuse, -R3.reuse ;  /* 0x00000024533c7223 */ /* 0x190fea0000010803 */
[----:B------:R2:W-:Y:S01]  /*29220*/  MUFU.EX2 R126, R48 ;  /* 0x00000030007e7308 */ /* 0x0005e20000000800 */
[C---:B------:R-:W-:Y:S09]  /*29230*/  HMMA.16816.F32 R8, R40.reuse, R50, R8 ;  /* 0x000000322808723c */ /* 0x040ff20000001808 */
[----:B------:R-:W-:Y:S10]  /*29240*/  MUFU.EX2 R108, R81 ;  /* 0x00000051006c7308 */ /* 0x000ff40000000800 */
[----:B------:R3:W-:Y:S01]  /*29250*/  MUFU.EX2 R101, R60 ;  /* 0x0000003c00657308 */ /* 0x0007e20000000800 */
[----:B--2---:R-:W2:Y:S09]  /*29260*/  LDSM.16.MT88.4 R48, [R133+0xd000] ;  /* 0x00d000008530783b */ /* 0x004eb20000004200 */
[----:B------:R-:W-:Y:S01]  /*29270*/  MUFU.EX2 R99, R99 ;  /* 0x0000006300637308 */ /* 0x000fe20000000800 */
[C---:B-1----:R-:W-:Y:S03]  /*29280*/  HMMA.16816.F32 R12, R40.reuse, R52, R12 ;  /* 0x00000034280c723c */ /* 0x042fe6000000180c */
[-CC-:B------:R-:W-:Y:S06]  /*29290*/  FFMA.FTZ R52, R193, R36.reuse, -R3.reuse ;  /* 0x00000024c1347223 */ /* 0x180fec0000010803 */
[----:B------:R1:W4:Y:S01]  /*292a0*/  MUFU.EX2 R62, R52 ;  /* 0x00000034003e7308 */ /* 0x0003220000000800 */
[C---:B------:R-:W-:Y:S03]  /*292b0*/  HMMA.16816.F32 R16, R40.reuse, R54, R16 ;  /* 0x000000362810723c */ /* 0x040fe60000001810 */
[-CC-:B---3--:R-:W-:Y:S06]  /*292c0*/  FFMA.FTZ R60, R91, R36.reuse, -R3.reuse ;  /* 0x000000245b3c7223 */ /* 0x188fec0000010803 */
[----:B------:R-:W-:Y:S01]  /*292d0*/  MUFU.EX2 R98, R85 ;  /* 0x0000005500627308 */ /* 0x000fe20000000800 */
[C---:B------:R-:W-:Y:S09]  /*292e0*/  HMMA.16816.F32 R20, R40.reuse, R44, R20 ;  /* 0x0000002c2814723c */ /* 0x040ff20000001814 */
[----:B------:R-:W-:Y:S01]  /*292f0*/  MUFU.EX2 R100, R89 ;  /* 0x0000005900647308 */ /* 0x000fe20000000800 */
[C---:B------:R-:W-:Y:S01]  /*29300*/  HMMA.16816.F32 R24, R40.reuse, R46, R24 ;  /* 0x0000002e2818723c */ /* 0x040fe20000001818 */
[----:B------:R-:W-:Y:S02]  /*29310*/  LDSM.16.MT88.4 R44, [R144+0x3000] ;  /* 0x00300000902c783b */ /* 0x000fe40000004200 */
[--C-:B-1----:R-:W-:Y:S06]  /*29320*/  FFMA.FTZ R52, R195, R36, -R3.reuse ;  /* 0x00000024c3347223 */ /* 0x102fec0000010803 */
[----:B------:R1:W3:Y:S01]  /*29330*/  MUFU.EX2 R125, R52 ;  /* 0x00000034007d7308 */ /* 0x0002e20000000800 */
[C---:B------:R-:W-:Y:S09]  /*29340*/  HMMA.16816.F32 R28, R40.reuse, R56, R28 ;  /* 0x00000038281c723c */ /* 0x040ff2000000181c */
[----:B------:R5:W-:Y:S01]  /*29350*/  MUFU.EX2 R96, R60 ;  /* 0x0000003c00607308 */ /* 0x000be20000000800 */
[----:B------:R-:W-:Y:S01]  /*29360*/  HMMA.16816.F32 R32, R40, R58, R32 ;  /* 0x0000003a2820723c */ /* 0x000fe20000001820 */
[----:B------:R-:W-:Y:S02]  /*29370*/  LDSM.16.MT88.4 R56, [R220+0x3000] ;  /* 0x00300000dc38783b */ /* 0x000fe40000004200 */
[----:B------:R-:W-:Y:S02]  /*29380*/  F2FP.F16.F32.PACK_AB R40, R127, R63 ;  /* 0x0000003f7f28723e */ /* 0x000fe400000000ff */
[----:B------:R-:W-:Y:S02]  /*29390*/  F2FP.F16.F32.PACK_AB R42, R129, R128 ;  /* 0x00000080812a723e */ /* 0x000fe400000000ff */
[----:B----4-:R-:W-:Y:S02]  /*293a0*/  F2FP.F16.F32.PACK_AB R41, R62, R126 ;  /* 0x0000007e3e29723e */ /* 0x010fe400000000ff */
[----:B------:R-:W-:Y:S01]  /*293b0*/  MUFU.EX2 R91, R92 ;  /* 0x0000005c005b7308 */ /* 0x000fe20000000800 */
[----:B-1----:R-:W1:Y:S01]  /*293c0*/  LDSM.16.MT88.4 R52, [R152+0xd000] ;  /* 0x00d000009834783b */ /* 0x002e620000004200 */
[----:B---3--:R-:W-:Y:S08]  /*293d0*/  F2FP.F16.F32.PACK_AB R43, R124, R125 ;  /* 0x0000007d7c2b723e */ /* 0x008ff000000000ff */
[----:B------:R-:W-:Y:S01]  /*293e0*/  MUFU.EX2 R89, R84 ;  /* 0x0000005400597308 */ /* 0x000fe20000000800 */
[C---:B--2---:R-:W-:Y:S03]  /*293f0*/  HMMA.16816.F32 R4, R40.reuse, R48, R4 ;  /* 0x000000302804723c */ /* 0x044fe60000001804 */
[-CC-:B------:R-:W-:Y:S01]  /*29400*/  FFMA.FTZ R48, R196, R36.reuse, -R3.reuse ;  /* 0x00000024c4307223 */ /* 0x180fe20000010803 */
[-CC-:B-----5:R-:W-:Y:S05]  /*29410*/  FFMA.FTZ R60, R203, R36.reuse, -R3.reuse ;  /* 0x00000024cb3c7223 */ /* 0x1a0fea0000010803 */
        /* <DEDUP_REMOVED lines=19> */
[----:B------:R-:W-:Y:S01]  /*29550*/  MUFU.EX2 R75, R181 ;  /* 0x000000b5004b7308 */ /* 0x000fe20000000800 */
        /* <DEDUP_REMOVED lines=10> */
[-CC-:B------:R-:W-:Y:S06]  /*29600*/  FFMA.FTZ R48, R70, R36.reuse, -R3.reuse ;  /* 0x0000002446307223 */ /* 0x180fec0000010803 */
[----:B------:R2:W-:Y:S01]  /*29610*/  MUFU.EX2 R112, R48 ;  /* 0x0000003000707308 */ /* 0x0005e20000000800 */
[C---:B------:R-:W-:Y:S09]  /*29620*/  HMMA.16816.F32 R8, R40.reuse, R50, R8 ;  /* 0x000000322808723c */ /* 0x040ff20000001808 */
[----:B------:R-:W-:Y:S10]  /*29630*/  MUFU.EX2 R67, R222 ;  /* 0x000000de00437308 */ /* 0x000ff40000000800 */
[----:B------:R-:W-:Y:S01]  /*29640*/  MUFU.EX2 R66, R234 ;  /* 0x000000ea00427308 */ /* 0x000fe20000000800 */
[----:B--2---:R-:W2:Y:S01]  /*29650*/  LDSM.16.MT88.4 R48, [R133+0xe000] ;  /* 0x00e000008530783b */ /* 0x004ea20000004200 */
[C---:B-1----:R-:W-:Y:S03]  /*29660*/  HMMA.16816.F32 R12, R40.reuse, R52, R12 ;  /* 0x00000034280c723c */ /* 0x042fe6000000180c */
[-CC-:B------:R-:W-:Y:S05]  /*29670*/  FFMA.FTZ R52, R71, R36.reuse, -R3.reuse ;  /* 0x0000002447347223 */ /* 0x180fea0000010803 */
[----:B------:R1:W3:Y:S01]  /*29680*/  MUFU.EX2 R111, R52 ;  /* 0x00000034006f7308 */ /* 0x0002e20000000800 */
[C---:B------:R-:W-:Y:S08]  /*29690*/  HMMA.16816.F32 R16, R40.reuse, R54, R16 ;  /* 0x000000362810723c */ /* 0x040ff00000001810 */
[C---:B------:R-:W-:Y:S08]  /*296a0*/  HMMA.16816.F32 R20, R40.reuse, R44, R20 ;  /* 0x0000002c2814723c */ /* 0x040ff00000001814 */
[C---:B------:R-:W-:Y:S01]  /*296b0*/  HMMA.16816.F32 R24, R40.reuse, R46, R24 ;  /* 0x0000002e2818723c */ /* 0x040fe20000001818 */
[----:B------:R-:W-:Y:S02]  /*296c0*/  LDSM.16.MT88.4 R44, [R144+0x4000] ;  /* 0x00400000902c783b */ /* 0x000fe40000004200 */
[--C-:B-1----:R-:W-:Y:S02]  /*296d0*/  FFMA.FTZ R52, R74, R36, -R3.reuse ;  /* 0x000000244a347223 */ /* 0x102fe40000010803 */
[----:B------:R-:W-:Y:S03]  /*296e0*/  MUFU.EX2 R74, R185 ;  /* 0x000000b9004a7308 */ /* 0x000fe60000000800 */
[C---:B------:R-:W-:Y:S07]  /*296f0*/  HMMA.16816.F32 R28, R40.reuse, R56, R28 ;  /* 0x00000038281c723c */ /* 0x040fee000000181c */
[----:B------:R1:W4:Y:S01]  /*29700*/  MUFU.EX2 R109, R52 ;  /* 0x00000034006d7308 */ /* 0x0003220000000800 */
[----:B------:R-:W-:Y:S01]  /*29710*/  HMMA.16816.F32 R32, R40, R58, R32 ;  /* 0x0000003a2820723c */ /* 0x000fe20000001820 */
[----:B------:R-:W-:Y:S02]  /*29720*/  LDSM.16.MT88.4 R56, [R220+0x4000] ;  /* 0x00400000dc38783b */ /* 0x000fe40000004200 */
[----:B------:R-:W-:Y:S02]  /*29730*/  F2FP.F16.F32.PACK_AB R40, R114, R115 ;  /* 0x000000737228723e */ /* 0x000fe400000000ff */
[----:B------:R-:W-:Y:S02]  /*29740*/  F2FP.F16.F32.PACK_AB R42, R117, R113 ;  /* 0x00000071752a723e */ /* 0x000fe400000000ff */
[----:B---3--:R-:W-:Y:S02]  /*29750*/  F2FP.F16.F32.PACK_AB R41, R111, R112 ;  /* 0x000000706f29723e */ /* 0x008fe400000000ff */
[----:B-1----:R-:W1:Y:S01]  /*29760*/  LDSM.16.MT88.4 R52, [R152+0xe000] ;  /* 0x00e000009834783b */ /* 0x002e620000004200 */
[----:B----4-:R-:W-:Y:S07]  /*29770*/  F2FP.F16.F32.PACK_AB R43, R110, R109 ;  /* 0x0000006d6e2b723e */ /* 0x010fee00000000ff */
[C---:B--2---:R-:W-:Y:S03]  /*29780*/  HMMA.16816.F32 R4, R40.reuse, R48, R4 ;  /* 0x000000302804723c */ /* 0x044fe60000001804 */
[-CC-:B------:R-:W-:Y:S04]  /*29790*/  FFMA.FTZ R48, R198, R36.reuse, -R3.reuse ;  /* 0x00000024c6307223 */ /* 0x180fe80000010803 */
[----:B------:R2:W-:Y:S01]  /*297a0*/  MUFU.EX2 R104, R48 ;  /* 0x0000003000687308 */ /* 0x0005e20000000800 */
[C---:B------:R-:W-:Y:S01]  /*297b0*/  HMMA.16816.F32 R8, R40.reuse, R50, R8 ;  /* 0x000000322808723c */ /* 0x040fe20000001808 */
[----:B--2---:R-:W2:Y:S07]  /*297c0*/  LDSM.16.MT88.4 R48, [R133+0xe800] ;  /* 0x00e800008530783b */ /* 0x004eae0000004200 */
[C---:B-1----:R-:W-:Y:S03]  /*297d0*/  HMMA.16816.F32 R12, R40.reuse, R52, R12 ;  /* 0x00000034280c723c */ /* 0x042fe6000000180c */
[-CC-:B------:R-:W-:Y:S04]  /*297e0*/  FFMA.FTZ R52, R199, R36.reuse, -R3.reuse ;  /* 0x00000024c7347223 */ /* 0x180fe80000010803 */
        /* <DEDUP_REMOVED lines=28> */
[-CC-:B-1----:R-:W-:Y:S02]  /*299b0*/  FFMA.FTZ R52, R90, R36.reuse, -R3.reuse ;  /* 0x000000245a347223 */ /* 0x182fe40000010803 */
[----:B------:R-:W-:Y:S03]  /*299c0*/  MUFU.EX2 R90, R77 ;  /* 0x0000004d005a7308 */ /* 0x000fe60000000800 */
[C---:B------:R-:W-:Y:S07]  /*299d0*/  HMMA.16816.F32 R28, R40.reuse, R56, R28 ;  /* 0x00000038281c723c */ /* 0x040fee000000181c */
[----:B------:R1:W4:Y:S01]  /*299e0*/  MUFU.EX2 R93, R52 ;  /* 0x00000034005d7308 */ /* 0x0003220000000800 */
[----:B------:R-:W-:Y:S01]  /*299f0*/  HMMA.16816.F32 R32, R40, R58, R32 ;  /* 0x0000003a2820723c */ /* 0x000fe20000001820 */
[----:B------:R-:W-:Y:S02]  /*29a00*/  LDSM.16.MT88.4 R56, [R220+0x5000] ;  /* 0x00500000dc38783b */ /* 0x000fe40000004200 */
[----:B------:R-:W-:Y:S02]  /*29a10*/  F2FP.F16.F32.PACK_AB R40, R98, R99 ;  /* 0x000000636228723e */ /* 0x000fe400000000ff */
[----:B------:R-:W-:Y:S04]  /*29a20*/  F2FP.F16.F32.PACK_AB R42, R100, R97 ;  /* 0x00000061642a723e */ /* 0x000fe800000000ff */
[----:B------:R-:W-:Y:S01]  /*29a30*/  MUFU.EX2 R77, R60 ;  /* 0x0000003c004d7308 */ /* 0x000fe20000000800 */
[----:B---3--:R-:W-:Y:S01]  /*29a40*/  F2FP.F16.F32.PACK_AB R41, R94, R95 ;  /* 0x0000005f5e29723e */ /* 0x008fe200000000ff */
[----:B-1----:R-:W1:Y:S01]  /*29a50*/  LDSM.16.MT88.4 R52, [R152+0xf000] ;  /* 0x00f000009834783b */ /* 0x002e620000004200 */
[----:B----4-:R-:W-:Y:S07]  /*29a60*/  F2FP.F16.F32.PACK_AB R43, R96, R93 ;  /* 0x0000005d602b723e */ /* 0x010fee00000000ff */
[----:B------:R-:W-:Y:S01]  /*29a70*/  MUFU.EX2 R60, R237 ;  /* 0x000000ed003c7308 */ /* 0x000fe20000000800 */
[C---:B--2---:R-:W-:Y:S03]  /*29a80*/  HMMA.16816.F32 R4, R40.reuse, R48, R4 ;  /* 0x000000302804723c */ /* 0x044fe60000001804 */
[-CC-:B------:R-:W-:Y:S06]  /*29a90*/  FFMA.FTZ R48, R201, R36.reuse, -R3.reuse ;  /* 0x00000024c9307223 */ /* 0x180fec0000010803 */
        /* <DEDUP_REMOVED lines=10> */
[--C-:B-1----:R-:W-:Y:S04]  /*29b40*/  FFMA.FTZ R52, R204, R36, -R3.reuse ;  /* 0x00000024cc347223 */ /* 0x102fe80000010803 */
[----:B------:R1:W4:Y:S01]  /*29b50*/  MUFU.EX2 R88, R52 ;  /* 0x0000003400587308 */ /* 0x0003220000000800 */
[C---:B------:R-:W-:Y:S08]  /*29b60*/  HMMA.16816.F32 R28, R40.reuse, R56, R28 ;  /* 0x00000038281c723c */ /* 0x040ff0000000181c */
        /* <DEDUP_REMOVED lines=19> */
[-C--:B-1----:R-:W-:Y:S04]  /*29ca0*/  FFMA.FTZ R52, R208, R36.reuse, -R3 ;  /* 0x00000024d0347223 */ /* 0x082fe80000010803 */
[----:B------:R1:W4:Y:S01]  /*29cb0*/  MUFU.EX2 R79, R52 ;  /* 0x00000034004f7308 */ /* 0x0003220000000800 */
[C---:B------:R-:W-:Y:S03]  /*29cc0*/  HMMA.16816.F32 R28, R40.reuse, R56, R28 ;  /* 0x00000038281c723c */ /* 0x040fe6000000181c */
[----:B------:R-:W-:Y:S01]  /*29cd0*/  FADD.FTZ R56, R175, R163 ;  /* 0x000000a3af387221 */ /* 0x000fe20000010000 */
[--C-:B------:R-:W-:Y:S03]  /*29ce0*/  FFMA.FTZ R57, R211, R36, -R3.reuse ;  /* 0x00000024d3397223 */ /* 0x100fe60000010803 */
[----:B------:R-:W-:Y:S01]  /*29cf0*/  FADD.FTZ R56, R162, R56 ;  /* 0x00000038a2387221 */ /* 0x000fe20000010000 */
[----:B------:R-:W-:Y:S01]  /*29d00*/  HMMA.16816.F32 R32, R40, R58, R32 ;  /* 0x0000003a2820723c */ /* 0x000fe20000001820 */
[----:B------:R5:W-:Y:S02]  /*29d10*/  MUFU.EX2 R71, R57 ;  /* 0x0000003900477308 */ /* 0x000be40000000800 */
[----:B------:R-:W-:Y:S01]  /*29d20*/  F2FP.F16.F32.PACK_AB R40, R81, R84 ;  /* 0x000000545128723e */ /* 0x000fe200000000ff */
[----:B------:R-:W-:Y:S01]  /*29d30*/  FADD.FTZ R56, R161, R56 ;  /* 0x00000038a1387221 */ /* 0x000fe20000010000 */
[----:B------:R-:W-:Y:S02]  /*29d40*/  F2FP.F16.F32.PACK_AB R42, R83, R82 ;  /* 0x00000052532a723e */ /* 0x000fe400000000ff */
[----:B---3--:R-:W-:Y:S01]  /*29d50*/  F2FP.F16.F32.PACK_AB R41, R78, R80 ;  /* 0x000000504e29723e */ /* 0x008fe200000000ff */
[----:B-1----:R-:W1:Y:S01]  /*29d60*/  LDSM.16.MT88.4 R52, [R152+0x10000] ;  /* 0x010000009834783b */ /* 0x002e620000004200 */
[----:B----4-:R-:W-:Y:S02]  /*29d70*/  F2FP.F16.F32.PACK_AB R43, R77, R79 ;  /* 0x0000004f4d2b723e */ /* 0x010fe400000000ff */
[----:B------:R-:W-:Y:S05]  /*29d80*/  MUFU.EX2 R59, R236 ;  /* 0x000000ec003b7308 */ /* 0x000fea0000000800 */
[C---:B--2---:R-:W-:Y:S05]  /*29d90*/  HMMA.16816.F32 R4, R40.reuse, R48, R4 ;  /* 0x000000302804723c */ /* 0x044fea0000001804 */
[----:B------:R-:W-:Y:S01]  /*29da0*/  MUFU.EX2 R58, R238 ;  /* 0x000000ee003a7308 */ /* 0x000fe20000000800 */
[-CC-:B-----5:R-:W-:Y:S02]  /*29db0*/  FFMA.FTZ R57, R213, R36.reuse, -R3.reuse ;  /* 0x00000024d5397223 */ /* 0x1a0fe40000010803 */
[C---:B------:R-:W-:Y:S01]  /*29dc0*/  HMMA.16816.F32 R8, R40.reuse, R50, R8 ;  /* 0x000000322808723c */ /* 0x040fe20000001808 */
[----:B------:R-:W2:Y:S06]  /*29dd0*/  LDSM.16.MT88.4 R48, [R220+0x6000] ;  /* 0x00600000dc30783b */ /* 0x000eac0000004200 */
[----:B------:R-:W-:Y:S01]  /*29de0*/  MUFU.EX2 R69, R57 ;  /* 0x0000003900457308 */ /* 0x000fe20000000800 */
[C---:B-1----:R-:W-:Y:S03]  /*29df0*/  HMMA.16816.F32 R12, R40.reuse, R52, R12 ;  /* 0x00000034280c723c */ /* 0x042fe6000000180c */
[-CC-:B------:R-:W-:Y:S01]  /*29e00*/  FFMA.FTZ R53, R210, R36.reuse, -R3.reuse ;  /* 0x00000024d2357223 */ /* 0x180fe20000010803 */
[----:B------:R-:W-:Y:S02]  /*29e10*/  FADD.FTZ R52, R160, R56 ;  /* 0x00000038a0347221 */ /* 0x000fe40000010000 */
[----:B------:R-:W-:Y:S03]  /*29e20*/  LDSM.16.MT88.4 R160, [R133+0x11800] ;  /* 0x0118000085a0783b */ /* 0x000fe60000004200 */
[----:B------:R1:W3:Y:S01]  /*29e30*/  MUFU.EX2 R72, R53 ;  /* 0x0000003500487308 */ /* 0x0002e20000000800 */
[C---:B------:R-:W-:Y:S03]  /*29e40*/  HMMA.16816.F32 R16, R40.reuse, R54, R16 ;  /* 0x000000362810723c */ /* 0x040fe60000001810 */
[----:B------:R-:W-:Y:S04]  /*29e50*/  FADD.FTZ R52, R159, R52 ;  /* 0x000000349f347221 */ /* 0x000fe80000010000 */
[----:B------:R-:W-:Y:S01]  /*29e60*/  FADD.FTZ R56, R156, R52 ;  /* 0x000000349c387221 */ /* 0x000fe20000010000 */
[C---:B------:R-:W-:Y:S03]  /*29e70*/  HMMA.16816.F32 R20, R40.reuse, R44, R20 ;  /* 0x0000002c2814723c */ /* 0x040fe60000001814 */
        /* <DEDUP_REMOVED lines=8> */
[----:B------:R-:W-:Y:S04]  /*29f00*/  FADD.FTZ R56, R171, R44 ;  /* 0x0000002cab387221 */ /* 0x000fe80000010000 */
[----:B------:R-:W-:Y:S01]  /*29f10*/  FADD.FTZ R56, R170, R56 ;  /* 0x00000038aa387221 */ /* 0x000fe20000010000 */
[----:B------:R-:W-:Y:S01]  /*29f20*/  HMMA.16816.F32 R32, R40, R50, R32 ;  /* 0x000000322820723c */ /* 0x000fe20000001820 */
[----:B----4-:R-:W2:Y:S02]  /*29f30*/  LDSM.16.MT88.4 R44, [R152+0x10800] ;  /* 0x01080000982c783b */ /* 0x010ea40000004200 */
[----:B------:R-:W-:Y:S01]  /*29f40*/  FADD.FTZ R48, R169, R56 ;  /* 0x00000038a9307221 */ /* 0x000fe20000010000 */
[----:B------:R-:W-:Y:S01]  /*29f50*/  F2FP.F16.F32.PACK_AB R40, R76, R75 ;  /* 0x0000004b4c28723e */ /* 0x000fe200000000ff */
[----:B------:R-:W-:Y:S01]  /*29f60*/  FADD.FTZ R56, R68, R0 ;  /* 0x0000000044387221 */ /* 0x000fe20000010000 */
[----:B------:R-:W-:Y:S01]  /*29f70*/  F2FP.F16.F32.PACK_AB R42, R73, R74 ;  /* 0x0000004a492a723e */ /* 0x000fe200000000ff */
[----:B------:R-:W-:Y:S01]  /*29f80*/  FADD.FTZ R57, R168, R48 ;  /* 0x00000030a8397221 */ /* 0x000fe20000010000 */
[----:B---3--:R-:W-:Y:S01]  /*29f90*/  F2FP.F16.F32.PACK_AB R41, R71, R72 ;  /* 0x000000484729723e */ /* 0x008fe200000000ff */
[----:B------:R-:W3:Y:S01]  /*29fa0*/  LDSM.16.MT88.4 R48, [R144+0x6800] ;  /* 0x006800009030783b */ /* 0x000ee20000004200 */
[----:B-----5:R-:W-:Y:S01]  /*29fb0*/  F2FP.F16.F32.PACK_AB R43, R69, R70 ;  /* 0x00000046452b723e */ /* 0x020fe200000000ff */
[----:B------:R-:W-:Y:S01]  /*29fc0*/  FADD.FTZ R0, R147, R57 ;  /* 0x0000003993007221 */ /* 0x000fe20000010000 */
[----:B------:R-:W-:Y:S01]  /*29fd0*/  FADD.FTZ R56, R142, R56 ;  /* 0x000000388e387221 */ /* 0x000fe20000010000 */
[----:B------:R-:W4:Y:S02]  /*29fe0*/  MUFU.EX2 R68, R229 ;  /* 0x000000e500447308 */ /* 0x000f240000000800 */
[----:B------:R-:W-:Y:S01]  /*29ff0*/  FADD.FTZ R57, R145, R0 ;  /* 0x0000000091397221 */ /* 0x000fe20000010000 */
[----:B------:R-:W-:Y:S04]  /*2a000*/  FADD.FTZ R0, R141, R56 ;  /* 0x000000388d007221 */ /* 0x000fe80000010000 */
[----:B------:R-:W-:Y:S04]  /*2a010*/  FADD.FTZ R0, R139, R0 ;  /* 0x000000008b007221 */ /* 0x000fe80000010000 */
[----:B------:R-:W-:Y:S01]  /*2a020*/  FADD.FTZ R0, R140, R0 ;  /* 0x000000008c007221 */ /* 0x000fe20000010000 */
[C---:B-1----:R-:W-:Y:S03]  /*2a030*/  HMMA.16816.F32 R4, R40.reuse, R52, R4 ;  /* 0x000000342804723c */ /* 0x042fe60000001804 */
[----:B------:R-:W-:Y:S01]  /*2a040*/  FADD.FTZ R52, R143, R57 ;  /* 0x000000398f347221 */ /* 0x000fe20000010000 */
[----:B------:R-:W-:Y:S01]  /*2a050*/  FADD.FTZ R0, R132, R0 ;  /* 0x0000000084007221 */ /* 0x000fe20000010000 */
[-CC-:B------:R-:W-:Y:S01]  /*2a060*/  FFMA.FTZ R57, R215, R36.reuse, -R3.reuse ;  /* 0x00000024d7397223 */ /* 0x180fe20000010803 */
[----:B------:R-:W-:Y:S02]  /*2a070*/  IMAD.MOV.U32 R132, RZ, RZ, R2 ;  /* 0x000000ffff847224 */ /* 0x000fe400078e0002 */
[----:B------:R-:W-:Y:S01]  /*2a080*/  FADD.FTZ R56, R146, R52 ;  /* 0x0000003492387221 */ /* 0x000fe20000010000 */
[C---:B------:R-:W-:Y:S01]  /*2a090*/  HMMA.16816.F32 R8, R40.reuse, R54, R8 ;  /* 0x000000362808723c */ /* 0x040fe20000001808 */
[----:B------:R-:W1:Y:S02]  /*2a0a0*/  LDSM.16.MT88.4 R52, [R220+0x6800] ;  /* 0x00680000dc34783b */ /* 0x000e640000004200 */
[----:B------:R-:W-:Y:S01]  /*2a0b0*/  FADD.FTZ R56, R65, R56 ;  /* 0x0000003841387221 */ /* 0x000fe20000010000 */
[----:B------:R-:W-:Y:S01]  /*2a0c0*/  FADD.FTZ R0, R64, R0 ;  /* 0x0000000040007221 */ /* 0x000fe20000010000 */
[----:B------:R-:W5:Y:S02]  /*2a0d0*/  MUFU.EX2 R65, R235 ;  /* 0x000000eb00417308 */ /* 0x000f640000000800 */
[----:B------:R-:W-:Y:S01]  /*2a0e0*/  FADD.FTZ R56, R137, R56 ;  /* 0x0000003889387221 */ /* 0x000fe20000010000 */
[C---:B--2---:R-:W-:Y:S03]  /*2a0f0*/  HMMA.16816.F32 R12, R40.reuse, R44, R12 ;  /* 0x0000002c280c723c */ /* 0x044fe6000000180c */
[-CC-:B------:R-:W-:Y:S01]  /*2a100*/  FFMA.FTZ R45, R214, R36.reuse, -R3.reuse ;  /* 0x00000024d62d7223 */ /* 0x180fe20000010803 */
[----:B------:R-:W-:Y:S01]  /*2a110*/  FADD.FTZ R44, R136, R56 ;  /* 0x00000038882c7221 */ /* 0x000fe20000010000 */
[----:B------:R-:W-:Y:S01]  /*2a120*/  FADD.FTZ R0, R131, R0 ;  /* 0x0000000083007221 */ /* 0x000fe20000010000 */
[----:B------:R-:W-:Y:S01]  /*2a130*/  F2FP.F16.F32.PACK_AB R136, R60, R59 ;  /* 0x0000003b3c88723e */ /* 0x000fe200000000ff */
[----:B------:R2:W-:Y:S01]  /*2a140*/  MUFU.EX2 R64, R45 ;  /* 0x0000002d00407308 */ /* 0x0005e20000000800 */
[C---:B------:R-:W-:Y:S03]  /*2a150*/  HMMA.16816.F32 R16, R40.reuse, R46, R16 ;  /* 0x0000002e2810723c */ /* 0x040fe60000001810 */
[----:B------:R-:W-:Y:S01]  /*2a160*/  FADD.FTZ R44, R138, R44 ;  /* 0x0000002c8a2c7221 */ /* 0x000fe20000010000 */
[----:B------:R-:W-:Y:S03]  /*2a170*/  FADD.FTZ R0, R130, R0 ;  /* 0x0000000082007221 */ /* 0x000fe60000010000 */
[----:B------:R-:W-:Y:S01]  /*2a180*/  FADD.FTZ R56, R63, R44 ;  /* 0x0000002c3f387221 */ /* 0x000fe20000010000 */
[C---:B---3--:R-:W-:Y:S01]  /*2a190*/  HMMA.16816.F32 R20, R40.reuse, R48, R20 ;  /* 0x000000302814723c */ /* 0x048fe20000001814 */
[----:B------:R3:W5:Y:S02]  /*2a1a0*/  MUFU.EX2 R63, R57 ;  /* 0x00000039003f7308 */ /* 0x0007640000000800 */
[----:B------:R-:W-:Y:S01]  /*2a1b0*/  FADD.FTZ R0, R126, R0 ;  /* 0x000000007e007221 */ /* 0x000fe20000010000 */
[-CC-:B------:R-:W-:Y:S01]  /*2a1c0*/  FFMA.FTZ R49, R216, R36.reuse, -R3.reuse ;  /* 0x00000024d8317223 */ /* 0x180fe20000010803 */
[----:B------:R-:W-:Y:S02]  /*2a1d0*/  FADD.FTZ R56, R127, R56 ;  /* 0x000000387f387221 */ /* 0x000fe40000010000 */
[----:B------:R-:W-:Y:S01]  /*2a1e0*/  FADD.FTZ R0, R62, R0 ;  /* 0x000000003e007221 */ /* 0x000fe20000010000 */
[C---:B------:R-:W-:Y:S03]  /*2a1f0*/  HMMA.16816.F32 R24, R40.reuse, R50, R24 ;  /* 0x000000322818723c */ /* 0x040fe60000001818 */
[----:B------:R4:W-:Y:S01]  /*2a200*/  MUFU.EX2 R62, R49 ;  /* 0x00000031003e7308 */ /* 0x0009e20000000800 */
[----:B--2---:R-:W2:Y:S01]  /*2a210*/  LDSM.16.MT88.4 R44, [R133+0x11000] ;  /* 0x01100000852c783b */ /* 0x004ea20000004200 */
[----:B------:R-:W-:Y:S01]  /*2a220*/  FADD.FTZ R48, R128, R56 ;  /* 0x0000003880307221 */ /* 0x000fe20000010000 */
[----:B------:R-:W-:Y:S03]  /*2a230*/  FADD.FTZ R0, R125, R0 ;  /* 0x000000007d007221 */ /* 0x000fe60000010000 */
[----:B------:R-:W-:Y:S01]  /*2a240*/  FADD.FTZ R48, R129, R48 ;  /* 0x0000003081307221 */ /* 0x000fe20000010000 */
[----:B------:R-:W-:Y:S01]  /*2a250*/  FADD.FTZ R0, R124, R0 ;  /* 0x000000007c007221 */ /* 0x000fe20000010000 */
[C---:B-1----:R-:W-:Y:S03]  /*2a260*/  HMMA.16816.F32 R28, R40.reuse, R52, R28 ;  /* 0x00000034281c723c */ /* 0x042fe6000000181c */
[--C-:B---3--:R-:W-:Y:S01]  /*2a270*/  FFMA.FTZ R57, R217, R36, -R3.reuse ;  /* 0x00000024d9397223 */ /* 0x108fe20000010803 */
[----:B------:R-:W-:Y:S01]  /*2a280*/  FADD.FTZ R56, R61, R48 ;  /* 0x000000303d387221 */ /* 0x000fe20000010000 */
[----:B------:R-:W-:Y:S02]  /*2a290*/  FADD.FTZ R0, R119, R0 ;  /* 0x0000000077007221 */ /* 0x000fe40000010000 */
[----:B------:R-:W1:Y:S01]  /*2a2a0*/  MUFU.EX2 R61, R57 ;  /* 0x00000039003d7308 */ /* 0x000e620000000800 */
[----:B------:R-:W-:Y:S01]  /*2a2b0*/  HMMA.16816.F32 R32, R40, R54, R32 ;  /* 0x000000362820723c */ /* 0x000fe20000001820 */
[----:B----4-:R-:W3:Y:S02]  /*2a2c0*/  LDSM.16.MT88.4 R48, [R152+0x11000] ;  /* 0x011000009830783b */ /* 0x010ee40000004200 */
[----:B------:R-:W-:Y:S01]  /*2a2d0*/  FADD.FTZ R56, R122, R56 ;  /* 0x000000387a387221 */ /* 0x000fe20000010000 */
[----:B------:R-:W-:Y:S01]  /*2a2e0*/  F2FP.F16.F32.PACK_AB R40, R68, R67 ;  /* 0x000000434428723e */ /* 0x000fe200000000ff */
[----:B------:R-:W-:Y:S01]  /*2a2f0*/  FADD.FTZ R0, R118, R0 ;  /* 0x0000000076007221 */ /* 0x000fe20000010000 */
[----:B-----5:R-:W-:Y:S01]  /*2a300*/  F2FP.F16.F32.PACK_AB R42, R65, R66 ;  /* 0x00000042412a723e */ /* 0x020fe200000000ff */
[----:B------:R-:W-:Y:S01]  /*2a310*/  FADD.FTZ R52, R121, R56 ;  /* 0x0000003879347221 */ /* 0x000fe20000010000 */
[----:B------:R-:W-:Y:S01]  /*2a320*/  F2FP.F16.F32.PACK_AB R41, R63, R64 ;  /* 0x000000403f29723e */ /* 0x000fe200000000ff */
[----:B------:R-:W-:Y:S01]  /*2a330*/  FADD.FTZ R0, R116, R0 ;  /* 0x0000000074007221 */ /* 0x000fe20000010000 */
[----:B------:R-:W-:Y:S01]  /*2a340*/  LDSM.16.MT88.4 R152, [R152+0x11800] ;  /* 0x011800009898783b */ /* 0x000fe20000004200 */
[----:B------:R-:W-:Y:S01]  /*2a350*/  FADD.FTZ R56, R123, R52 ;  /* 0x000000347b387221 */ /* 0x000fe20000010000 */
[----:B------:R-:W4:Y:S01]  /*2a360*/  MUFU.EX2 R57, R239 ;  /* 0x000000ef00397308 */ /* 0x000f220000000800 */
[----:B------:R-:W-:Y:S02]  /*2a370*/  FADD.FTZ R0, R120, R0 ;  /* 0x0000000078007221 */ /* 0x000fe40000010000 */
[----:B------:R-:W-:Y:S01]  /*2a380*/  FADD.FTZ R56, R115, R56 ;  /* 0x0000003873387221 */ /* 0x000fe20000010000 */
[----:B-1----:R-:W-:Y:S01]  /*2a390*/  F2FP.F16.F32.PACK_AB R43, R61, R62 ;  /* 0x0000003e3d2b723e */ /* 0x002fe200000000ff */
[----:B------:R-:W-:Y:S01]  /*2a3a0*/  FADD.FTZ R0, R112, R0 ;  /* 0x0000000070007221 */ /* 0x000fe20000010000 */
[----:B------:R-:W1:Y:S03]  /*2a3b0*/  LDSM.16.MT88.4 R52, [R144+0x7000] ;  /* 0x007000009034783b */ /* 0x000e660000004200 */
[----:B------:R-:W-:Y:S02]  /*2a3c0*/  FADD.FTZ R0, R111, R0 ;  /* 0x000000006f007221 */ /* 0x000fe40000010000 */
[C---:B--2---:R-:W-:Y:S03]  /*2a3d0*/  HMMA.16816.F32 R4, R40.reuse, R44, R4 ;  /* 0x0000002c2804723c */ /* 0x044fe60000001804 */
[----:B------:R-:W-:Y:S01]  /*2a3e0*/  LDSM.16.MT88.4 R144, [R144+0x7800] ;  /* 0x007800009090783b */ /* 0x000fe20000004200 */
[----:B------:R-:W-:Y:S01]  /*2a3f0*/  FADD.FTZ R44, R114, R56 ;  /* 0x00000038722c7221 */ /* 0x000fe20000010000 */
[----:B----4-:R-:W-:Y:S01]  /*2a400*/  F2FP.F16.F32.PACK_AB R138, R57, R58 ;  /* 0x0000003a398a723e */ /* 0x010fe200000000ff */
[----:B------:R-:W-:Y:S02]  /*2a410*/  FADD.FTZ R0, R109, R0 ;  /* 0x000000006d007221 */ /* 0x000fe40000010000 */
[----:B------:R-:W-:Y:S01]  /*2a420*/  FADD.FTZ R56, R113, R44 ;  /* 0x0000002c71387221 */ /* 0x000fe20000010000 */
[C---:B------:R-:W-:Y:S02]  /*2a430*/  HMMA.16816.F32 R8, R40.reuse, R46, R8 ;  /* 0x0000002e2808723c */ /* 0x040fe40000001808 */
[----:B------:R-:W2:Y:S01]  /*2a440*/  LDSM.16.MT88.4 R44, [R220+0x7000] ;  /* 0x00700000dc2c783b */ /* 0x000ea20000004200 */
[----:B------:R-:W-:Y:S01]  /*2a450*/  FADD.FTZ R56, R117, R56 ;  /* 0x0000003875387221 */ /* 0x000fe20000010000 */
[----:B------:R-:W-:Y:S03]  /*2a460*/  FADD.FTZ R0, R110, R0 ;  /* 0x000000006e007221 */ /* 0x000fe60000010000 */
[----:B------:R-:W-:Y:S01]  /*2a470*/  FADD.FTZ R56, R107, R56 ;  /* 0x000000386b387221 */ /* 0x000fe20000010000 */
[C---:B---3--:R-:W-:Y:S03]  /*2a480*/  HMMA.16816.F32 R12, R40.reuse, R48, R12 ;  /* 0x00000030280c723c */ /* 0x048fe6000000180c */
[-CC-:B------:R-:W-:Y:S01]  /*2a490*/  FFMA.FTZ R49, R218, R36.reuse, -R3.reuse ;  /* 0x00000024da317223 */ /* 0x180fe20000010803 */
[----:B------:R-:W-:Y:S01]  /*2a4a0*/  FADD.FTZ R48, R106, R56 ;  /* 0x000000386a307221 */ /* 0x000fe20000010000 */
[----:B------:R-:W-:Y:S02]  /*2a4b0*/  FADD.FTZ R0, R104, R0 ;  /* 0x0000000068007221 */ /* 0x000fe40000010000 */
[----:B------:R3:W-:Y:S01]  /*2a4c0*/  MUFU.EX2 R56, R49 ;  /* 0x0000003100387308 */ /* 0x0007e20000000800 */
[C---:B------:R-:W-:Y:S03]  /*2a4d0*/  HMMA.16816.F32 R16, R40.reuse, R50, R16 ;  /* 0x000000322810723c */ /* 0x040fe60000001810 */
[----:B------:R-:W-:Y:S01]  /*2a4e0*/  FADD.FTZ R48, R105, R48 ;  /* 0x0000003069307221 */ /* 0x000fe20000010000 */
[----:B------:R-:W-:Y:S03]  /*2a4f0*/  FADD.FTZ R0, R103, R0 ;  /* 0x0000000067007221 */ /* 0x000fe60000010000 */
[----:B------:R-:W-:Y:S01]  /*2a500*/  FADD.FTZ R48, R108, R48 ;  /* 0x000000306c307221 */ /* 0x000fe20000010000 */
[----:B------:R-:W-:Y:S01]  /*2a510*/  FADD.FTZ R0, R102, R0 ;  /* 0x0000000066007221 */ /* 0x000fe20000010000 */
[C---:B-1----:R-:W-:Y:S03]  /*2a520*/  HMMA.16816.F32 R20, R40.reuse, R52, R20 ;  /* 0x000000342814723c */ /* 0x042fe60000001814 */
[----:B------:R-:W-:Y:S01]  /*2a530*/  FADD.FTZ R0, R101, R0 ;  /* 0x0000000065007221 */ /* 0x000fe20000010000 */
[-CC-:B---3--:R-:W-:Y:S04]  /*2a540*/  FFMA.FTZ R49, R219, R36.reuse, -R3.reuse ;  /* 0x00000024db317223 */ /* 0x188fe80000010803 */
[C---:B------:R-:W-:Y:S01]  /*2a550*/  HMMA.16816.F32 R24, R40.reuse, R54, R24 ;  /* 0x000000362818723c */ /* 0x040fe20000001818 */
[----:B------:R1:W3:Y:S02]  /*2a560*/  MUFU.EX2 R50, R49 ;  /* 0x0000003100327308 */ /* 0x0002e40000000800 */
[----:B------:R-:W-:Y:S05]  /*2a570*/  FADD.FTZ R0, R95, R0 ;  /* 0x000000005f007221 */ /* 0x000fea0000010000 */
[C---:B--2---:R-:W-:Y:S03]  /*2a580*/  HMMA.16816.F32 R28, R40.reuse, R44, R28 ;  /* 0x0000002c281c723c */ /* 0x044fe6000000181c */
[----:B------:R-:W-:Y:S05]  /*2a590*/  FADD.FTZ R0, R94, R0 ;  /* 0x000000005e007221 */ /* 0x000fea0000010000 */
[----:B------:R-:W-:Y:S03]  /*2a5a0*/  HMMA.16816.F32 R32, R40, R46, R32 ;  /* 0x0000002e2820723c */ /* 0x000fe60000001820 */
[----:B------:R-:W-:Y:S02]  /*2a5b0*/  IMAD.SHL.U32 R46, R209, 0x8, RZ ;  /* 0x00000008d12e7824 */ /* 0x000fe400078e00ff */
[----:B-1----:R-:W-:Y:S01]  /*2a5c0*/  FADD.FTZ R49, R99, R48 ;  /* 0x0000003063317221 */ /* 0x002fe20000010000 */
[-CC-:B------:R-:W-:Y:S01]  /*2a5d0*/  FFMA.FTZ R48, R39, R36.reuse, -R3.reuse ;  /* 0x0000002427307223 */ /* 0x180fe20000010803 */
[----:B------:R-:W-:Y:S01]  /*2a5e0*/  FFMA.FTZ R3, R38, R36, -R3 ;  /* 0x0000002426037223 */ /* 0x000fe20000010803 */
[----:B------:R-:W-:Y:S01]  /*2a5f0*/  FADD.FTZ R36, R93, R0 ;  /* 0x000000005d247221 */ /* 0x000fe20000010000 */
[----:B------:R-:W-:Y:S01]  /*2a600*/  FADD.FTZ R39, R98, R49 ;  /* 0x0000003162277221 */ /* 0x000fe20000010000 */
[----:B---3--:R-:W-:Y:S01]  /*2a610*/  F2FP.F16.F32.PACK_AB R137, R50, R56 ;  /* 0x000000383289723e */ /* 0x008fe200000000ff */
[----:B------:R1:W-:Y:S02]  /*2a620*/  MUFU.EX2 R38, R3 ;  /* 0x0000000300267308 */ /* 0x0003e40000000800 */
[----:B------:R-:W-:Y:S04]  /*2a630*/  FADD.FTZ R39, R97, R39 ;  /* 0x0000002761277221 */ /* 0x000fe80000010000 */
[----:B------:R-:W-:Y:S04]  /*2a640*/  FADD.FTZ R0, R100, R39 ;  /* 0x0000002764007221 */ /* 0x000fe80000010000 */
[----:B------:R-:W2:Y:S01]  /*2a650*/  MUFU.EX2 R48, R48 ;  /* 0x0000003000307308 */ /* 0x000ea20000000800 */
[----:B-1----:R-:W-:Y:S01]  /*2a660*/  FADD.FTZ R3, R96, R36 ;  /* 0x0000002460037221 */ /* 0x002fe20000010000 */
[----:B------:R-:W-:Y:S03]  /*2a670*/  FADD.FTZ R36, R91, R0 ;  /* 0x000000005b247221 */ /* 0x000fe60000010000 */
[----:B------:R-:W-:Y:S01]  /*2a680*/  FADD.FTZ R0, R87, R3 ;  /* 0x0000000357007221 */ /* 0x000fe20000010000 */
[----:B------:R-:W-:Y:S01]  /*2a690*/  FADD.FTZ R3, R90, R36 ;  /* 0x000000245a037221 */ /* 0x000fe20000010000 */
[----:B------:R-:W-:Y:S02]  /*2a6a0*/  IMAD.MOV.U32 R87, RZ, RZ, R2 ;  /* 0x000000ffff577224 */ /* 0x000fe400078e0002 */
[----:B------:R-:W-:Y:S01]  /*2a6b0*/  FADD.FTZ R0, R85, R0 ;  /* 0x0000000055007221 */ /* 0x000fe20000010000 */
[----:B------:R-:W-:Y:S01]  /*2a6c0*/  FADD.FTZ R3, R89, R3 ;  /* 0x0000000359037221 */ /* 0x000fe20000010000 */
[----:B--2---:R-:W-:Y:S01]  /*2a6d0*/  F2FP.F16.F32.PACK_AB R139, R38, R48 ;  /* 0x00000030268b723e */ /* 0x004fe200000000ff */
[----:B------:R-:W-:Y:S02]  /*2a6e0*/  IMAD.MOV.U32 R2, RZ, RZ, R37 ;  /* 0x000000ffff027224 */ /* 0x000fe400078e0025 */
        /* <DEDUP_REMOVED lines=42> */
[----:B------:R2:W-:Y:S02]  /*2a990*/  STL [R1+0x24], R3 ;  /* 0x0000240301007387 */ /* 0x0005e40000100800 */
[----:B------:R-:W-:Y:S04]  /*2a9a0*/  FADD.FTZ R0, R48, R0 ;  /* 0x0000000030007221 */ /* 0x000fe80000010000 */
[----:B------:R-:W-:Y:S05]  /*2a9b0*/  FADD.FTZ R0, R38, R0 ;  /* 0x0000000026007221 */ /* 0x000fea0000010000 */
[----:B------:R2:W-:Y:S04]  /*2a9c0*/  STL [R1+0x44], R0 ;  /* 0x0000440001007387 */ /* 0x0005e80000100800 */
[----:B------:R2:W-:Y:S01]  /*2a9d0*/  STL [R1+0x20], R240 ;  /* 0x000020f001007387 */ /* 0x0005e20000100800 */
[----:B------:R-:W-:Y:S05]  /*2a9e0*/  @P0 BRA `(.L_x_6493) ;  /* 0xffffff8800000947 */ /* 0x000fea000383ffff */
.L_x_6486:
        /* <DEDUP_REMOVED lines=11> */
[----:B--2---:R2:W4:Y:S01]  /*2aaa0*/  SHFL.BFLY PT, R3, R2, 0x1, 0x1f ;  /* 0x0c201f0002037f89 */ /* 0x00452200000e0000 */
[----:B---3--:R-:W-:-:S07]  /*2aab0*/  FADD.FTZ R21, R5, R6 ;  /* 0x0000000605157221 */ /* 0x008fce0000010000 */
.L_x_6506:
[----:B------:R-:W3:Y:S04]  /*2aac0*/  LDL.LU R5, [R1+0x50] ;  /* 0x0000500001057983 */ /* 0x000ee80000300800 */
[----:B------:R-:W3:Y:S01]  /*2aad0*/  LDL.LU R16, [R1+0x58] ;  /* 0x0000580001107983 */ /* 0x000ee20000300800 */
[----:B------:R-:W2:Y:S01]  /*2aae0*/  MUFU.RCP R0, R21 ;  /* 0x0000001500007308 */ /* 0x000ea20000001000 */
[----:B------:R-:W-:Y:S01]  /*2aaf0*/  FSETP.NE.FTZ.AND P5, PT, R21, RZ, PT ;  /* 0x000000ff1500720b */ /* 0x000fe20003fb5000 */
[----:B----4-:R-:W-:Y:S01]  /*2ab00*/  FADD.FTZ R28, R2, R3 ;  /* 0x00000003021c7221 */ /* 0x010fe20000010000 */
[----:B------:R-:W4:Y:S01]  /*2ab10*/  S2R R30, SR_TID.X ;  /* 0x00000000001e7919 */ /* 0x000f220000002100 */
[----:B------:R-:W-:Y:S01]  /*2ab20*/  MOV R24, 0x400 ;  /* 0x0000040000187802 */ /* 0x000fe20000000f00 */
[----:B------:R-:W1:Y:S02]  /*2ab30*/  S2R R4, SR_CgaCtaId ;  /* 0x0000000000047919 */ /* 0x000e640000008800 */
[----:B------:R-:W-:Y:S01]  /*2ab40*/  FSETP.NE.FTZ.AND P6, PT, R28, RZ, PT ;  /* 0x000000ff1c00720b */ /* 0x000fe20003fd5000 */
[----:B------:R-:W3:Y:S01]  /*2ab50*/  LDL R25, [R1+0x160] ;  /* 0x0001600001197983 */ /* 0x000ee20000100800 */
[----:B--2---:R-:W-:-:S02]  /*2ab60*/  FSEL R2, R0, 1, P5 ;  /* 0x3f80000000027808 */ /* 0x004fc40002800000 */
[----:B------:R-:W2:Y:S03]  /*2ab70*/  MUFU.RCP R0, R28 ;  /* 0x0000001c00007308 */ /* 0x000ea60000001000 */
        /* <DEDUP_REMOVED lines=16> */
[----:B----4-:R-:W-:-:S02]  /*2ac80*/  SHF.L.U32 R2, R30, 0x4, RZ ;  /* 0x000000041e027819 */ /* 0x010fc400000006ff */
[----:B--2---:R-:W-:Y:S02]  /*2ac90*/  FSEL R0, R0, 1, P6 ;  /* 0x3f80000000007808 */ /* 0x004fe40003000000 */
[----:B------:R-:W-:Y:S02]  /*2aca0*/  LOP3.LUT R2, R2, 0x1c0, RZ, 0xc0, !PT ;  /* 0x000001c002027812 */ /* 0x000fe400078ec0ff */
[----:B-1----:R-:W-:Y:S01]  /*2acb0*/  LEA R24, R4, R24, 0x18 ;  /* 0x0000001804187211 */ /* 0x002fe200078ec0ff */
[----:B------:R-:W-:Y:S01]  /*2acc0*/  FMUL.FTZ R166, R0, R166 ;  /* 0x000000a600a67220 */ /* 0x000fe20000410000 */
[----:B------:R-:W-:Y:S01]  /*2acd0*/  R2P PR, R30, 0x18 ;  /* 0x000000181e007804 */ /* 0x000fe20000000000 */
        /* <DEDUP_REMOVED lines=31> */
[----:B---3--:R-:W-:Y:S02]  /*2aed0*/  LOP3.LUT R2, R2, 0x38, R16, 0xf8, !PT ;  /* 0x0000003802027812 */ /* 0x008fe400078ef810 */
[----:B------:R-:W-:Y:S02]  /*2aee0*/  MOV R16, 0x10 ;  /* 0x0000001000107802 */ /* 0x000fe40000000f00 */
[----:B------:R-:W-:-:S02]  /*2aef0*/  LOP3.LUT R2, R2, R5, R224, 0xfe, !PT ;  /* 0x0000000502027212 */ /* 0x000fc400078efee0 */
[----:B------:R-:W-:Y:S02]  /*2af00*/  SEL R16, R16, 0xfffffff0, !P2 ;  /* 0xfffffff010107807 */ /* 0x000fe40005000000 */
[----:B------:R-:W-:Y:S01]  /*2af10*/  SEL R5, R22, 0xffffffe0, !P3 ;  /* 0xffffffe016057807 */ /* 0x000fe20005800000 */
[----:B------:R-:W-:-:S05]  /*2af20*/  IMAD R2, R2, 0x2, R24 ;  /* 0x0000000202027824 */ /* 0x000fca00078e0218 */
[----:B------:R-:W-:Y:S01]  /*2af30*/  IADD3 R4, PT, PT, R16, R2, RZ ;  /* 0x0000000210047210 */ /* 0x000fe20007ffe0ff */
[----:B------:R1:W-:Y:S04]  /*2af40*/  STS [R2], R3 ;  /* 0x0000000302007388 */ /* 0x0003e80000000800 */
[----:B------:R2:W-:Y:S04]  /*2af50*/  STS [R2+0x400], R0 ;  /* 0x0004000002007388 */ /* 0x0005e80000000800 */
[----:B------:R3:W-:Y:S04]  /*2af60*/  STS [R4], R6 ;  /* 0x0000000604007388 */ /* 0x0007e80000000800 */
[----:B------:R-:W-:Y:S01]  /*2af70*/  STS [R4+0x400], R8 ;  /* 0x0004000804007388 */ /* 0x000fe20000000800 */
[----:B-1----:R-:W-:Y:S01]  /*2af80*/  IMAD.IADD R3, R5, 0x1, R2 ;  /* 0x0000000105037824 */ /* 0x002fe200078e0202 */
[C---:B--2---:R-:W-:Y:S01]  /*2af90*/  IADD3 R0, PT, PT, R2.reuse, 0x40, RZ ;  /* 0x0000004002007810 */ /* 0x044fe20007ffe0ff */
[----:B------:R-:W-:-:S03]  /*2afa0*/  @P4 VIADD R0, R2, 0xffffffc0 ;  /* 0xffffffc002004836 */ /* 0x000fc60000000000 */
[C---:B---3--:R-:W-:Y:S02]  /*2afb0*/  IADD3 R6, PT, PT, R16.reuse, R3, RZ ;  /* 0x0000000310067210 */ /* 0x048fe40007ffe0ff */
[-C--:B------:R-:W-:Y:S01]  /*2afc0*/  IADD3 R2, PT, PT, R5, R0.reuse, RZ ;  /* 0x0000000005027210 */ /* 0x080fe20007ffe0ff */
        /* <DEDUP_REMOVED lines=11> */
[----:B------:R1:W-:Y:S04]  /*2b080*/  STS [R2+0x400], R10 ;  /* 0x0004000a02007388 */ /* 0x0003e80000000800 */
[----:B------:R-:W-:Y:S04]  /*2b090*/  STS [R0], R18 ;  /* 0x0000001200007388 */ /* 0x000fe80000000800 */
[----:B------:R2:W-:Y:S01]  /*2b0a0*/  STS [R0+0x400], R9 ;  /* 0x0004000900007388 */ /* 0x0005e20000000800 */
[----:B------:R-:W-:-:S03]  /*2b0b0*/  ISETP.NE.AND P0, PT, R25, -0x1, PT ;  /* 0xffffffff1900780c */ /* 0x000fc60003f05270 */
[----:B------:R3:W5:Y:S04]  /*2b0c0*/  LD.E.64 R6, desc[UR4][R134.64+0x90] ;  /* 0x0000900486067980 */ /* 0x000768000c101b00 */
[----:B------:R3:W5:Y:S06]  /*2b0d0*/  LD.E.64 R22, desc[UR4][R134.64+0xa0] ;  /* 0x0000a00486167980 */ /* 0x00076c000c101b00 */
[----:B------:R-:W4:Y:S04]  /*2b0e0*/  @!P0 LD.E.64 R4, desc[UR4][R134.64+0x80] ;  /* 0x0000800486048980 */ /* 0x000f28000c101b00 */
[----:B-1----:R-:W3:Y:S04]  /*2b0f0*/  LD.E.64 R2, desc[UR4][R134.64+0x88] ;  /* 0x0000880486027980 */ /* 0x002ee8000c101b00 */
[----:B------:R1:W5:Y:S04]  /*2b100*/  LD.E.64 R10, desc[UR4][R134.64+0x70] ;  /* 0x00007004860a7980 */ /* 0x000368000c101b00 */
[----:B--2---:R-:W2:Y:S01]  /*2b110*/  LD.E.U8 R0, desc[UR4][R134.64+0x1c8] ;  /* 0x0001c80486007980 */ /* 0x004ea2000c101100 */
[----:B------:R-:W4:Y:S01]  /*2b120*/  S2R R26, SR_CTAID.Y ;  /* 0x00000000001a7919 */ /* 0x000f220000002600 */
[----:B------:R-:W1:Y:S01]  /*2b130*/  S2R R31, SR_CTAID.Z ;  /* 0x00000000001f7919 */ /* 0x000e620000002700 */
[----:B------:R-:W1:Y:S01]  /*2b140*/  S2R R27, SR_CTAID.X ;  /* 0x00000000001b7919 */ /* 0x000e620000002500 */
[----:B--2---:R-:W-:-:S13]  /*2b150*/  ISETP.NE.AND P1, PT, R0, RZ, PT ;  /* 0x000000ff0000720c */ /* 0x004fda0003f25270 */
[----:B------:R-:W2:Y:S04]  /*2b160*/  @!P1 LD.E R14, desc[UR4][R134.64+0x60] ;  /* 0x00006004860e9980 */ /* 0x000ea8000c101900 */
[----:B------:R-:W2:Y:S01]  /*2b170*/  @!P1 LD.E R20, desc[UR4][R134.64+0xb4] ;  /* 0x0000b40486149980 */ /* 0x000ea2000c101900 */
[----:B------:R-:W1:Y:S01]  /*2b180*/  @P5 MUFU.LG2 R12, R21 ;  /* 0x00000015000c5308 */ /* 0x000e620000000c00 */
[----:B------:R-:W-:-:S04]  /*2b190*/  SHF.L.U32 R16, R30, 0x3, RZ ;  /* 0x000000031e107819 */ /* 0x000fc800000006ff */
[----:B------:R-:W-:Y:S01]  /*2b1a0*/  LOP3.LUT R0, R16, 0x1c0, RZ, 0xc0, !PT ;  /* 0x000001c010007812 */ /* 0x000fe200078ec0ff */
[----:B----4-:R-:W-:-:S03]  /*2b1b0*/  @!P0 IMAD R15, R5, R26, RZ ;  /* 0x0000001a050f8224 */ /* 0x010fc600078e02ff */
[----:B------:R-:W-:Y:S01]  /*2b1c0*/  LOP3.LUT R0, R0, 0x38, R30, 0xf8, !PT ;  /* 0x0000003800007812 */ /* 0x000fe200078ef81e */
[----:B------:R-:W-:-:S03]  /*2b1d0*/  @!P0 IMAD.WIDE.U32 R8, R4, R26, RZ ;  /* 0x0000001a04088225 */ /* 0x000fc600078e00ff */
[----:B------:R-:W-:Y:S01]  /*2b1e0*/  LOP3.LUT R0, R0, 0x38, R16, 0x78, !PT ;  /* 0x0000003800007812 */ /* 0x000fe200078e7810 */
[----:B---3--:R-:W-:-:S04]  /*2b1f0*/  @P0 IMAD.WIDE.U32 R4, R2, R25, RZ ;  /* 0x0000001902040225 */ /* 0x008fc800078e00ff */
[----:B-1----:R-:W-:Y:S01]  /*2b200*/  @P5 FMUL.FTZ R13, R12, 0.69314718246459960938 ;  /* 0x3f3172180c0d5820 */ /* 0x002fe20000410000 */
[----:B------:R-:W-:Y:S02]  /*2b210*/  @P0 IMAD R12, R3, R25, RZ ;  /* 0x00000019030c0224 */ /* 0x000fe400078e02ff */
[----:B------:R-:W-:Y:S01]  /*2b220*/  @!P0 IMAD.IADD R15, R9, 0x1, R15 ;  /* 0x00000001090f8824 */ /* 0x000fe200078e020f */
[----:B------:R-:W-:Y:S01]  /*2b230*/  MOV R21, 0x7f800000 ;  /* 0x7f80000000157802 */ /* 0x000fe20000000f00 */
[----:B------:R-:W-:Y:S01]  /*2b240*/  @P0 IMAD.IADD R15, R5, 0x1, R12 ;  /* 0x00000001050f0824 */ /* 0x000fe200078e020c */
[----:B------:R-:W-:Y:S01]  /*2b250*/  LOP3.LUT R0, R0, 0x1e00, R16, 0xf8, !PT ;  /* 0x00001e0000007812 */ /* 0x000fe200078ef810 */
[----:B------:R-:W-:Y:S01]  /*2b260*/  @P5 FFMA.FTZ R21, R29, R37, R13 ;  /* 0x000000251d155223 */ /* 0x000fe2000001000d */
[----:B------:R-:W-:Y:S02]  /*2b270*/  @!P0 MOV R13, R8 ;  /* 0x00000008000d8202 */ /* 0x000fe40000000f00 */
[----:B------:R-:W-:-:S02]  /*2b280*/  @P0 MOV R13, R4 ;  /* 0x00000004000d0202 */ /* 0x000fc40000000f00 */
[----:B------:R-:W-:Y:S02]  /*2b290*/  LEA R0, R0, R24, 0x1 ;  /* 0x0000001800007211 */ /* 0x000fe400078e08ff */
[----:B------:R-:W-:Y:S02]  /*2b2a0*/  SHF.L.U32 R36, R27, 0x6, RZ ;  /* 0x000000061b247819 */ /* 0x000fe400000006ff */
[----:B------:R-:W-:Y:S01]  /*2b2b0*/  LOP3.LUT R4, R16, 0x38, RZ, 0xc0, !PT ;  /* 0x0000003810047812 */ /* 0x000fe200078ec0ff */
[----:B--2---:R-:W-:-:S04]  /*2b2c0*/  @!P1 IMAD R5, R14, R26, R31 ;  /* 0x0000001a0e059224 */ /* 0x004fc800078e021f */
        /* <DEDUP_REMOVED lines=8> */
.L_x_6495:
[----:B------:R-:W2:Y:S01]  /*2b350*/  LDL R38, [R1+0x168] ;  /* 0x0001680001267983 */ /* 0x000ea20000100800 */
[----:B------:R-:W-:Y:S05]  /*2b360*/  WARPSYNC.ALL ;  /* 0x0000000000007948 */ /* 0x000fea0003800000 */
[----:B------:R-:W-:Y:S01]  /*2b370*/  BAR.SYNC.DEFER_BLOCKING 0x0 ;  /* 0x0000000000007b1d */ /* 0x000fe20000010000 */
[----:B------:R-:W-:Y:S01]  /*2b380*/  IMAD.MOV.U32 R5, RZ, RZ, RZ ;  /* 0x000000ffff057224 */ /* 0x000fe200078e00ff */
[----:B------:R-:W-:Y:S01]  /*2b390*/  SHF.R.U32.HI R37, RZ, 0x3, R30 ;  /* 0x00000003ff257819 */ /* 0x000fe2000001161e */
[----:B------:R-:W-:Y:S02]  /*2b3a0*/  IMAD R16, R3, R36, RZ ;  /* 0x0000002403107224 */ /* 0x000fe400078e02ff */
[----:B------:R-:W-:Y:S01]  /*2b3b0*/  IMAD.WIDE.U32 R4, R36, R2, R4 ;  /* 0x0000000224047225 */ /* 0x000fe200078e0004 */
[----:B------:R-:W3:Y:S01]  /*2b3c0*/  @P6 MUFU.LG2 R14, R28 ;  /* 0x0000001c000e6308 */ /* 0x000ee20000000c00 */
[----:B------:R-:W-:Y:S02]  /*2b3d0*/  BSSY.RECONVERGENT B0, `(.L_x_6496) ;  /* 0x000002c000007945 */ /* 0x000fe40003800200 */
[----:B-----5:R-:W-:-:S02]  /*2b3e0*/  IMAD R7, R7, R31, RZ ;  /* 0x0000001f07077224 */ /* 0x020fc400078e02ff */
[----:B------:R-:W-:Y:S01]  /*2b3f0*/  IMAD.WIDE.U32 R8, R6, R31, RZ ;  /* 0x0000001f06087225 */ /* 0x000fe200078e00ff */
[----:B------:R-:W-:Y:S02]  /*2b400*/  IADD3 R6, PT, PT, R5, R16, RZ ;  /* 0x0000001005067210 */ /* 0x000fe40007ffe0ff */
[----:B------:R-:W-:Y:S01]  /*2b410*/  SHF.R.U32.HI R16, RZ, 0x2, R30 ;  /* 0x00000002ff107819 */ /* 0x000fe2000001161e */
[----:B------:R-:W-:Y:S01]  /*2b420*/  IMAD.IADD R5, R9, 0x1, R7 ;  /* 0x0000000109057824 */ /* 0x000fe200078e0207 */
[----:B------:R-:W-:Y:S01]  /*2b430*/  IADD3 R8, P2, P0, R8, R4, R13 ;  /* 0x0000000408087210 */ /* 0x000fe2000785e00d */
[C---:B------:R-:W-:Y:S01]  /*2b440*/  VIADD R7, R37.reuse, 0x20 ;  /* 0x0000002025077836 */ /* 0x040fe20000000000 */
[C---:B------:R-:W-:Y:S01]  /*2b450*/  IADD3 R4, PT, PT, R37.reuse, 0x30, RZ ;  /* 0x0000003025047810 */ /* 0x040fe20007ffe0ff */
[----:B------:R-:W-:Y:S01]  /*2b460*/  VIADD R17, R37, 0x10 ;  /* 0x0000001025117836 */ /* 0x000fe20000000000 */
[----:B------:R-:W-:Y:S02]  /*2b470*/  IADD3.X R9, PT, PT, R5, R6, R15, P2, P0 ;  /* 0x0000000605097210 */ /* 0x000fe400017e040f */
[----:B------:R-:W-:Y:S01]  /*2b480*/  LOP3.LUT P2, RZ, R30, 0x3, RZ, 0xc0, !PT ;  /* 0x000000031eff7812 */ /* 0x000fe2000784c0ff */
[----:B---3--:R-:W-:Y:S01]  /*2b490*/  @P6 FMUL.FTZ R13, R14, 0.69314718246459960938 ;  /* 0x3f3172180e0d6820 */ /* 0x008fe20000410000 */
[----:B-1----:R1:W3:Y:S04]  /*2b4a0*/  LDS.128 R24, [R0] ;  /* 0x0000000000187984 */ /* 0x0022e80000000c00 */
[----:B------:R1:W4:Y:S01]  /*2b4b0*/  LDS.128 R32, [R0+0x1800] ;  /* 0x0018000000207984 */ /* 0x0003220000000c00 */
[----:B--2---:R-:W-:-:S05]  /*2b4c0*/  IMAD.IADD R12, R38, 0x1, -R36 ;  /* 0x00000001260c7824 */ /* 0x004fca00078e0a24 */
[-C--:B------:R-:W-:Y:S02]  /*2b4d0*/  ISETP.GE.AND P4, PT, R7, R12.reuse, PT ;  /* 0x0000000c0700720c */ /* 0x080fe40003f86270 */
[----:B------:R-:W-:Y:S02]  /*2b4e0*/  LOP3.LUT R7, R223, 0x30, RZ, 0xc0, !PT ;  /* 0x00000030df077812 */ /* 0x000fe400078ec0ff */
[-C--:B------:R-:W-:Y:S02]  /*2b4f0*/  ISETP.GE.AND P1, PT, R37, R12.reuse, PT ;  /* 0x0000000c2500720c */ /* 0x080fe40003f26270 */
[-C--:B------:R-:W-:Y:S02]  /*2b500*/  ISETP.GE.AND P5, PT, R17, R12.reuse, PT ;  /* 0x0000000c1100720c */ /* 0x080fe40003fa6270 */
[----:B------:R-:W-:Y:S01]  /*2b510*/  ISETP.GE.AND P0, PT, R4, R12, PT ;  /* 0x0000000c0400720c */ /* 0x000fe20003f06270 */
[----:B------:R-:W-:Y:S01]  /*2b520*/  IMAD.MOV.U32 R12, RZ, RZ, 0x7f800000 ;  /* 0x7f800000ff0c7424 */ /* 0x000fe200078e00ff */
[----:B------:R-:W-:Y:S01]  /*2b530*/  LOP3.LUT R14, R7, 0x7, R16, 0xf8, !PT ;  /* 0x00000007070e7812 */ /* 0x000fe200078ef810 */
[----:B------:R-:W-:Y:S01]  /*2b540*/  @P6 FFMA.FTZ R12, R29, R87, R13 ;  /* 0x000000571d0c6223 */ /* 0x000fe2000001000d */
[----:B------:R1:W2:Y:S01]  /*2b550*/  LDS.128 R16, [R0+0x800] ;  /* 0x0008000000107984 */ /* 0x0002a20000000c00 */
[----:B------:R-:W-:-:S03]  /*2b560*/  P2R R15, PR, RZ, 0x1 ;  /* 0x00000001ff0f7803 */ /* 0x000fc60000000000 */
[----:B------:R1:W1:Y:S01]  /*2b570*/  LDS.128 R28, [R0+0x1000] ;  /* 0x00100000001c7984 */ /* 0x0002620000000c00 */
[----:B------:R-:W-:Y:S02]  /*2b580*/  @!P1 IMAD R6, R3, R37, RZ ;  /* 0x0000002503069224 */ /* 0x000fe400078e02ff */
[----:B------:R-:W-:-:S05]  /*2b590*/  @!P1 IMAD.WIDE.U32 R4, R37, R2, R8 ;  /* 0x0000000225049225 */ /* 0x000fca00078e0008 */
[----:B------:R-:W-:Y:S02]  /*2b5a0*/  @!P1 IADD3 R5, PT, PT, R5, R6, RZ ;  /* 0x0000000605059210 */ /* 0x000fe40007ffe0ff */
[----:B------:R-:W-:-:S04]  /*2b5b0*/  @!P1 LEA R6, P0, R4, R10, 0x1 ;  /* 0x0000000a04069211 */ /* 0x000fc800078008ff */
[----:B------:R-:W-:Y:S01]  /*2b5c0*/  @!P1 LEA.HI.X R7, R4, R11, R5, 0x1, P0 ;  /* 0x0000000b04079211 */ /* 0x000fe200000f0c05 */
[----:B---34-:R-:W-:Y:S08]  /*2b5d0*/  @P2 BRA `(.L_x_6497) ;  /* 0x00000000002c2947 */ /* 0x018ff00003800000 */
[----:B------:R-:W-:Y:S02]  /*2b5e0*/  IMAD.IADD R4, R36, 0x1, R20 ;  /* 0x0000000124047824 */ /* 0x000fe400078e0214 */
[----:B-1----:R-:W-:Y:S02]  /*2b5f0*/  IMAD.IADD R0, R38, 0x1, -R36 ;  /* 0x0000000126007824 */ /* 0x002fe400078e0a24 */
        /* <DEDUP_REMOVED lines=9> */
.L_x_6497:
[----:B------:R-:W-:Y:S05]  /*2b690*/  BSYNC.RECONVERGENT B0 ;  /* 0x0000000000007941 */ /* 0x000fea0003800200 */
.L_x_6496:
[----:B------:R4:W-:Y:S01]  /*2b6a0*/  @!P1 ST.E.128 desc[UR4][R6.64], R24 ;  /* 0x0000001806009985 */ /* 0x0009e2000c101d04 */
[----:B------:R-:W-:Y:S04]  /*2b6b0*/  BSSY.RECONVERGENT B0, `(.L_x_6498) ;  /* 0x000000d000007945 */ /* 0x000fe80003800200 */
[----:B------:R-:W-:Y:S05]  /*2b6c0*/  @P5 BRA `(.L_x_6499) ;  /* 0x00000000002c5947 */ /* 0x000fea0003800000 */
[----:B----4-:R-:W-:Y:S01]  /*2b6d0*/  IADD3 R6, P0, PT, R37, 0x10, RZ ;  /* 0x0000001025067810 */ /* 0x010fe20007f1e0ff */
[----:B---3--:R-:W-:Y:S01]  /*2b6e0*/  IMAD.MOV.U32 R4, RZ, RZ, R8 ;  /* 0x000000ffff047224 */ /* 0x008fe200078e0008 */
[----:B------:R-:W-:-:S03]  /*2b6f0*/  MOV R5, R9 ;  /* 0x0000000900057202 */ /* 0x000fc60000000f00 */
[----:B-1----:R-:W-:Y:S02]  /*2b700*/  IMAD.X R0, RZ, RZ, RZ, P0 ;  /* 0x000000ffff007224 */ /* 0x002fe400000e06ff */
[----:B------:R-:W-:-:S04]  /*2b710*/  IMAD.WIDE.U32 R4, R2, R6, R4 ;  /* 0x0000000602047225 */ /* 0x000fc800078e0004 */
[----:B------:R-:W-:-:S04]  /*2b720*/  IMAD R0, R0, R2, RZ ;  /* 0x0000000200007224 */ /* 0x000fc800078e02ff */
[----:B------:R-:W-:Y:S01]  /*2b730*/  IMAD R0, R3, R6, R0 ;  /* 0x0000000603007224 */ /* 0x000fe200078e0200 */
[----:B------:R-:W-:-:S04]  /*2b740*/  LEA R6, P0, R4, R10, 0x1 ;  /* 0x0000000a04067211 */ /* 0x000fc800078008ff */
[----:B------:R-:W-:-:S04]  /*2b750*/  IADD3 R0, PT, PT, R5, R0, RZ ;  /* 0x0000000005007210 */ /* 0x000fc80007ffe0ff */
[----:B------:R-:W-:-:S05]  /*2b760*/  LEA.HI.X R7, R4, R11, R0, 0x1, P0 ;  /* 0x0000000b04077211 */ /* 0x000fca00000f0c00 */
[----:B--2---:R1:W-:Y:S02]  /*2b770*/  ST.E.128 desc[UR4][R6.64], R16 ;  /* 0x0000001006007985 */ /* 0x0043e4000c101d04 */
.L_x_6499:
[----:B------:R-:W-:Y:S05]  /*2b780*/  BSYNC.RECONVERGENT B0 ;  /* 0x0000000000007941 */ /* 0x000fea0003800200 */
.L_x_6498:
[----:B------:R-:W-:Y:S04]  /*2b790*/  BSSY.RECONVERGENT B0, `(.L_x_6500) ;  /* 0x000000d000007945 */ /* 0x000fe80003800200 */
[----:B------:R-:W-:Y:S05]  /*2b7a0*/  @P4 BRA `(.L_x_6501) ;  /* 0x00000000002c4947 */ /* 0x000fea0003800000 */
[----:B-1--4-:R-:W-:Y:S01]  /*2b7b0*/  IADD3 R6, P0, PT, R37, 0x20, RZ ;  /* 0x0000002025067810 */ /* 0x012fe20007f1e0ff */
        /* <DEDUP_REMOVED lines=10> */
.L_x_6501:
[----:B------:R-:W-:Y:S05]  /*2b860*/  BSYNC.RECONVERGENT B0 ;  /* 0x0000000000007941 */ /* 0x000fea0003800200 */
.L_x_6500:
[----:B------:R-:W-:Y:S01]  /*2b870*/  ISETP.NE.AND P0, PT, R15, RZ, PT ;  /* 0x000000ff0f00720c */ /* 0x000fe20003f05270 */
[----:B---3--:R-:W-:Y:S01]  /*2b880*/  IMAD.MOV.U32 R5, RZ, RZ, 0x0 ;  /* 0x00000000ff057424 */ /* 0x008fe200078e00ff */
[----:B-1--4-:R-:W-:-:S05]  /*2b890*/  MOV R7, 0x50 ;  /* 0x0000005000077802 */ /* 0x012fca0000000f00 */
[----:B------:R-:W-:-:S06]  /*2b8a0*/  IMAD.MOV.U32 R4, RZ, RZ, R7 ;  /* 0x000000ffff047224 */ /* 0x000fcc00078e0007 */
[----:B--2---:R-:W-:Y:S05]  /*2b8b0*/  @P0 RET.REL.NODEC R4 `(_ZN5flash24flash_fwd_splitkv_kernelI23Flash_fwd_kernel_traitsILi64ELi64ELi256ELi4ELb0ELb0EN7cutlass6half_tE19Flash_kernel_traitsILi64ELi64ELi256ELi4ES3_EELb0ELb1ELb0ELb0ELb1ELb0ELb0ELb1EEEvNS_16Flash_fwd_paramsE) ;  /* 0xfffffd4404d00950 */ /* 0x004fea0003c3ffff */
        /* <DEDUP_REMOVED lines=13> */
[----:B------:R-:W-:Y:S05]  /*2b990*/  RET.REL.NODEC R2 `(_ZN5flash24flash_fwd_splitkv_kernelI23Flash_fwd_kernel_traitsILi64ELi64ELi256ELi4ELb0ELb0EN7cutlass6half_tE19Flash_kernel_traitsILi64ELi64ELi256ELi4ES3_EELb0ELb1ELb0ELb0ELb1ELb0ELb0ELb1EEEvNS_16Flash_fwd_paramsE) ;  /* 0xfffffd4402987950 */ /* 0x000fea0003c3ffff */
.L_x_6494:
[----:B--2---:R-:W-:Y:S01]  /*2b9a0*/  IMAD.MOV.U32 R0, RZ, RZ, 0x2 ;  /* 0x00000002ff007424 */ /* 0x004fe200078e00ff */
[----:B-----5:R-:W-:Y:S01]  /*2b9b0*/  MOV R2, R8 ;  /* 0x0000000800027202 */ /* 0x020fe20000000f00 */
[----:B------:R-:W-:Y:S01]  /*2b9c0*/  IMAD.MOV.U32 R4, RZ, RZ, -0x1 ;  /* 0xffffffffff047424 */ /* 0x000fe200078e00ff */
[----:B------:R-:W-:-:S07]  /*2b9d0*/  MOV R3, 0x1f ;  /* 0x0000001f00037802 */ /* 0x000fce0000000f00 */
[----:B-1----:R-:W-:Y:S05]  /*2b9e0*/  WARPSYNC.COLLECTIVE R4, `(.L_x_6502) ;  /* 0x0000000004087348 */ /* 0x002fea0003c00000 */
[----:B------:R2:W3:Y:S02]  /*2b9f0*/  SHFL.BFLY P0, R0, R2, R0, R3 ;  /* 0x0c00000002007389 */ /* 0x0004e40000000003 */
[----:B-123--:R-:W-:Y:S05]  /*2ba00*/  ENDCOLLECTIVE ;  /* 0x000000000000791b */ /* 0x00efea0003800000 */
.L_x_6502:
[----:B------:R-:W-:Y:S02]  /*2ba10*/  MOV R5, R0 ;  /* 0x0000000000057202 */ /* 0x000fe40000000f00 */
[----:B------:R-:W-:-:S03]  /*2ba20*/  MOV R0, 0x1 ;  /* 0x0000000100007802 */ /* 0x000fc60000000f00 */
[----:B------:R-:W-:-:S04]  /*2ba30*/  FADD.FTZ R5, R5, R8 ;  /* 0x0000000805057221 */ /* 0x000fc80000010000 */
[----:B------:R-:W-:-:S07]  /*2ba40*/  IMAD.MOV.U32 R2, RZ, RZ, R5 ;  /* 0x000000ffff027224 */ /* 0x000fce00078e0005 */
[----:B------:R-:W-:Y:S05]  /*2ba50*/  WARPSYNC.COLLECTIVE R4, `(.L_x_6503) ;  /* 0x0000000004087348 */ /* 0x000fea0003c00000 */
[----:B------:R1:W2:Y:S02]  /*2ba60*/  SHFL.BFLY P0, R0, R2, R0, R3 ;  /* 0x0c00000002007389 */ /* 0x0002a40000000003 */
[----:B-12---:R-:W-:Y:S05]  /*2ba70*/  ENDCOLLECTIVE ;  /* 0x000000000000791b */ /* 0x006fea0003800000 */
.L_x_6503:
[----:B------:R-:W-:Y:S01]  /*2ba80*/  IMAD.MOV.U32 R6, RZ, RZ, R0 ;  /* 0x000000ffff067224 */ /* 0x000fe200078e0000 */
[----:B------:R-:W-:Y:S02]  /*2ba90*/  MOV R0, 0x2 ;  /* 0x0000000200007802 */ /* 0x000fe40000000f00 */
[----:B------:R-:W-:Y:S01]  /*2baa0*/  MOV R2, R7 ;  /* 0x0000000700027202 */ /* 0x000fe20000000f00 */
[----:B------:R-:W-:-:S07]  /*2bab0*/  FADD.FTZ R21, R5, R6 ;  /* 0x0000000605157221 */ /* 0x000fce0000010000 */
[----:B------:R-:W-:Y:S05]  /*2bac0*/  WARPSYNC.COLLECTIVE R4, `(.L_x_6504) ;  /* 0x0000000004087348 */ /* 0x000fea0003c00000 */
[----:B------:R1:W2:Y:S02]  /*2bad0*/  SHFL.BFLY P0, R0, R2, R0, R3 ;  /* 0x0c00000002007389 */ /* 0x0002a40000000003 */
[----:B-12---:R-:W-:Y:S05]  /*2bae0*/  ENDCOLLECTIVE ;  /* 0x000000000000791b */ /* 0x006fea0003800000 */
.L_x_6504:
[----:B------:R-:W-:Y:S01]  /*2baf0*/  IMAD.MOV.U32 R2, RZ, RZ, R0 ;  /* 0x000000ffff027224 */ /* 0x000fe200078e0000 */
[----:B------:R-:W-:-:S03]  /*2bb00*/  MOV R0, 0x1 ;  /* 0x0000000100007802 */ /* 0x000fc60000000f00 */
[----:B------:R-:W-:-:S07]  /*2bb10*/  FADD.FTZ R2, R2, R7 ;  /* 0x0000000702027221 */ /* 0x000fce0000010000 */
[----:B------:R-:W-:Y:S05]  /*2bb20*/  WARPSYNC.COLLECTIVE R4, `(.L_x_6505) ;  /* 0x0000000004087348 */ /* 0x000fea0003c00000 */
[----:B------:R1:W2:Y:S02]  /*2bb30*/  SHFL.BFLY P0, R0, R2, R0, R3 ;  /* 0x0c00000002007389 */ /* 0x0002a40000000003 */
[----:B-12---:R-:W-:Y:S05]  /*2bb40*/  ENDCOLLECTIVE ;  /* 0x000000000000791b */ /* 0x006fea0003800000 */
.L_x_6505:
[----:B------:R-:W-:Y:S01]  /*2bb50*/  MOV R3, R0 ;  /* 0x0000000000037202 */ /* 0x000fe20000000f00 */
[----:B------:R-:W-:Y:S06]  /*2bb60*/  BRA `(.L_x_6506) ;  /* 0xffffffec00d47947 */ /* 0x000fec000383ffff */
.L_x_6507:
        /* <DEDUP_REMOVED lines=9> */
.L_x_14760:


//--------------------- .text._ZN5flash24flash_fwd_splitkv_kernelI23Flash_fwd_kernel_traitsILi64ELi64ELi256ELi4ELb0ELb0EN7cutlass6half_tE19Flash_kernel_traitsILi64ELi64ELi256ELi4ES3_EELb0ELb1ELb0ELb0ELb1ELb1ELb0ELb1EEEvNS_16Flash_fwd_paramsE --------------------------
	.section	.text._ZN5flash24flash_fwd_splitkv_kernelI23Flash_fwd_kernel_traitsILi64ELi64ELi256ELi4ELb0ELb0EN7cutlass6half_tE19Flash_kernel_traitsILi64ELi64ELi256ELi4ES3_EELb0ELb1ELb0ELb0ELb1ELb1ELb0ELb1EEEvNS_16Flash_fwd_paramsE,"ax",@progbits
	.align	128
        .global         _ZN5flash24flash_fwd_splitkv_kernelI23Flash_fwd_kernel_traitsILi64ELi64ELi256ELi4ELb0ELb0EN7cutlass6half_tE19Flash_kernel_traitsILi64ELi64ELi256ELi4ES3_EELb0ELb1ELb0ELb0ELb1ELb1ELb0ELb1EEEvNS_16Flash_fwd_paramsE
        .type           _ZN5flash24flash_fwd_splitkv_kernelI23Flash_fwd_kernel_traitsILi64ELi64ELi256ELi4ELb0ELb0EN7cutlass6half_tE19Flash_kernel_traitsILi64ELi64ELi256ELi4ES3_EELb0ELb1ELb0ELb0ELb1ELb1ELb0ELb1EEEvNS_16Flash_fwd_paramsE,@function
        .size           _ZN5flash24flash_fwd_splitkv_kernelI23Flash_fwd_kernel_traitsILi64ELi64ELi256ELi4ELb0ELb0EN7cutlass6half_tE19Flash_kernel_traitsILi64ELi64ELi256ELi4ES3_EELb0ELb1ELb0ELb0ELb1ELb1ELb0ELb1EEEvNS_16Flash_fwd_paramsE,(.L_x_14761 - _ZN5flash24flash_fwd_splitkv_kernelI23Flash_fwd_kernel_traitsILi64ELi64ELi256ELi4ELb0ELb0EN7cutlass6half_tE19Flash_kernel_traitsILi64ELi64ELi256ELi4ES3_EELb0ELb1ELb0ELb0ELb1ELb1ELb0ELb1EEEvNS_16Flash_fwd_paramsE)
        .other          _ZN5flash24flash_fwd_splitkv_kernelI23Flash_fwd_kernel_traitsILi64ELi64ELi256ELi4ELb0ELb0EN7cutlass6half_tE19Flash_kernel_traitsILi64ELi64ELi256ELi4ES3_EELb0ELb1ELb0ELb0ELb1ELb1ELb0ELb1EEEvNS_16Flash_fwd_paramsE,@"STO_CUDA_ENTRY STV_DEFAULT"
_ZN5flash24flash_fwd_splitkv_kernelI23Flash_fwd_kernel_traitsILi64ELi64ELi256ELi4ELb0ELb0EN7cutlass6half_tE19Flash_kernel_traitsILi64ELi64ELi256ELi4ES3_EELb0ELb1ELb0ELb0ELb1ELb1ELb0ELb1EEEvNS_16Flash_fwd_paramsE:
.text._ZN5flash24flash_fwd_splitkv_kernelI23Flash_fwd_kernel_traitsILi64ELi64ELi256ELi4ELb0ELb0EN7cutlass6half_tE19Flash_kernel_traitsILi64ELi64ELi256ELi4ES3_EELb0ELb1ELb0ELb0ELb1ELb1ELb0ELb1EEEvNS_16Flash_fwd_paramsE:
        /* <DEDUP_REMOVED lines=8> */
[----:B-1-34-:R-:W-:Y:S05]  /*0080*/  CALL.REL.NOINC `($_ZN5flash24flash_fwd_splitkv_kernelI23Flash_fwd_kernel_traitsILi64ELi64ELi256ELi4ELb0ELb0EN7cutlass6half_tE19Flash_kernel_traitsILi64ELi64ELi256ELi4ES3_EELb0ELb1ELb0ELb0ELb1ELb1ELb0ELb1EEEvNS_16Flash_fwd_paramsE$_ZN5flash30compute_attn_1rowblock_splitkvI23Flash_fwd_kernel_traitsILi64ELi64ELi256ELi4ELb0ELb0EN7cutlass6half_tE19Flash_kernel_traitsILi64ELi64ELi256ELi4ES3_EELb0ELb1ELb0ELb0ELb1ELb1ELb0ELb1ENS_16Flash_fwd_paramsEEEvRKT8_iiiii) ;  /* 0x0000000000087944 */ /* 0x01afea0003c00000 */
[----:B------:R-:W-:Y:S05]  /*0090*/  BSYNC.RECONVERGENT B3 ;  /* 0x0000000000037941 */ /* 0x000fea0003800200 */
.L_x_6508:
[----:B------:R-:W-:Y:S05]  /*00a0*/  EXIT ;  /* 0x000000000000794d */ /* 0x000fea0003800000 */
        .type           $_ZN5flash24flash_fwd_splitkv_kernelI23Flash_fwd_kernel_traitsILi64ELi64ELi256ELi4ELb0ELb0EN7cutlass6half_tE19Flash_kernel_traitsILi64ELi64ELi256ELi4ES3_EELb0ELb1ELb0ELb0ELb1ELb1ELb0ELb1EEEvNS_16Flash_fwd_paramsE$_ZN5flash30compute_attn_1rowblock_splitkvI23Flash_fwd_kernel_traitsILi64ELi64ELi256ELi4ELb0ELb0EN7cutlass6half_tE19Flash_kernel_traitsILi64ELi64ELi256ELi4ES3_EELb0ELb1ELb0ELb0ELb1ELb1ELb0ELb1ENS_16Flash_fwd_paramsEEEvRKT8_iiiii,@function
        .size           $_ZN5flash24flash_fwd_splitkv_kernelI23Flash_fwd_kernel_traitsILi64ELi64ELi256ELi4ELb0ELb0EN7cutlass6half_tE19Flash_kernel_traitsILi64ELi64ELi256ELi4ES3_EELb0ELb1ELb0ELb0ELb1ELb1ELb0ELb1EEEvNS_16Flash_fwd_paramsE$_ZN5flash30compute_attn_1rowblock_splitkvI23Flash_fwd_kernel_traitsILi64ELi64ELi256ELi4ELb0ELb0EN7cutlass6half_tE19Flash_kernel_traitsILi64ELi64ELi256ELi4ES3_EELb0ELb1ELb0ELb0ELb1ELb1ELb0ELb1ENS_16Flash_fwd_paramsEEEvRKT8_iiiii,(.L_x_14761 - $_ZN5flash24flash_fwd_splitkv_kernelI23Flash_fwd_kernel_traitsILi64ELi64ELi256ELi4ELb0ELb0EN7cutlass6half_tE19Flash_kernel_traitsILi64ELi64ELi256ELi4ES3_EELb0ELb1ELb0ELb0ELb1ELb1ELb0ELb1EEEvNS_16Flash_fwd_paramsE$_ZN5flash30compute_attn_1rowblock_splitkvI23Flash_fwd_kernel_traitsILi64ELi64ELi256ELi4ELb0ELb0EN7cutlass6half_tE19Flash_kernel_traitsILi64ELi64ELi256ELi4ES3_EELb0ELb1ELb0ELb0ELb1ELb1ELb0ELb1ENS_16Flash_fwd_paramsEEEvRKT8_iiiii)
$_ZN5flash24flash_fwd_splitkv_kernelI23Flash_fwd_kernel_traitsILi64ELi64ELi256ELi4ELb0ELb0EN7cutlass6half_tE19Flash_kernel_traitsILi64ELi64ELi256ELi4ES3_EELb0ELb1ELb0ELb0ELb1ELb1ELb0ELb1EEEvNS_16Flash_fwd_paramsE$_ZN5flash30compute_attn_1rowblock_splitkvI23Flash_fwd_kernel_traitsILi64ELi64ELi256ELi4ELb0ELb0EN7cutlass6half_tE19Flash_kernel_traitsILi64ELi64ELi256ELi4ES3_EELb0ELb1ELb0ELb0ELb1ELb1ELb0ELb1ENS_16Flash_fwd_paramsEEEvRKT8_iiiii:
        /* <DEDUP_REMOVED lines=13> */
[----:B----4-:R-:W-:Y:S02]  /*0180*/  ISETP.NE.U32.AND P5, PT, R2, RZ, PT ;  /* 0x000000ff0200720c */ /* 0x010fe40003fa5070 */
        /* <DEDUP_REMOVED lines=24> */
.L_x_6510:
[----:B------:R-:W-:Y:S05]  /*0310*/  BSYNC.RECONVERGENT B0 ;  /* 0x0000000000007941 */ /* 0x000fea0003800200 */
.L_x_6509:
[----:B------:R-:W-:Y:S04]  /*0320*/  BSSY.RECONVERGENT B0, `(.L_x_6511) ;  /* 0x0000007000007945 */ /* 0x000fe80003800200 */
[----:B------:R-:W-:Y:S05]  /*0330*/  @!P4 BRA `(.L_x_6512) ;  /* 0x000000000014c947 */ /* 0x000fea0003800000 */
[----:B------:R-:W3:Y:S02]  /*0340*/  LD.E.U8 R2, desc[UR4][R164.64+0x1b2] ;  /* 0x0001b204a4027980 */ /* 0x000ee4000c101100 */
[----:B---3--:R-:W-:-:S13]  /*0350*/  ISETP.NE.AND P0, PT, R2, RZ, PT ;  /* 0x000000ff0200720c */ /* 0x008fda0003f05270 */
[----:B------:R-:W3:Y:S02]  /*0360*/  @P0 LD.E R2, desc[UR4][R6.64+0x4] ;  /* 0x0000040406020980 */ /* 0x000ee4000c101900 */
[----:B---3-5:R-:W-:-:S06]  /*0370*/  @P0 IADD3 R3, PT, PT, R2, -R13, RZ ;  /* 0x8000000d02030210 */ /* 0x028fcc0007ffe0ff */
[----:B------:R3:W5:Y:S02]  /*0380*/  @!P0 LD.E R3, desc[UR4][R6.64] ;  /* 0x0000000406038980 */ /* 0x000764000c101900 */
.L_x_6512:
[----:B------:R-:W-:Y:S05]  /*0390*/  BSYNC.RECONVERGENT B0 ;  /* 0x0000000000007941 */ /* 0x000fea0003800200 */
.L_x_6511:
[----:B------:R-:W-:Y:S01]  /*03a0*/  BSSY.RECONVERGENT B1, `(.L_x_6513) ;  /* 0x0000012000017945 */ /* 0x000fe20003800200 */
[----:B-----5:R-:W-:Y:S02]  /*03b0*/  @P3 IADD3 R236, PT, PT, -R237, R0, RZ ;  /* 0x00000000edec3210 */ /* 0x020fe40007ffe1ff */
[----:B------:R-:W-:Y:S01]  /*03c0*/  IADD3 R76, PT, PT, R3, -R12, RZ ;  /* 0x8000000c034c7210 */ /* 0x000fe20007ffe0ff */
[----:B------:R-:W-:Y:S06]  /*03d0*/  @!P5 BRA `(.L_x_6514) ;  /* 0x000000000014d947 */ /* 0x000fec0003800000 */
[----:B------:R-:W-:-:S05]  /*03e0*/  IADD3 R2, P0, PT, R4, R77, RZ ;  /* 0x0000004d04027210 */ /* 0x000fca0007f1e0ff */
[----:B------:R-:W-:-:S05]  /*03f0*/  IMAD.X R3, R5, 0x1, R75, P0 ;  /* 0x0000000105037824 */ /* 0x000fca00000e064b */
[----:B------:R-:W4:Y:S02]  /*0400*/  LD.E R69, desc[UR4][R2.64] ;  /* 0x0000000402457980 */ /* 0x000f24000c101900 */
[----:B----4-:R-:W-:Y:S01]  /*0410*/  IADD3 R69, PT, PT, R69, -R12, RZ ;  /* 0x8000000c45457210 */ /* 0x010fe20007ffe0ff */
[----:B------:R-:W-:Y:S05]  /*0420*/  BRA `(.L_x_6515) ;  /* 0x0000000000247947 */ /* 0x000fea0003800000 */
.L_x_6514:
[----:B------:R-:W4:Y:S01]  /*0430*/  LD.E.64 R2, desc[UR4][R164.64+0x108] ;  /* 0x00010804a4027980 */ /* 0x000f22000c101b00 */
[----:B------:R-:W-:Y:S01]  /*0440*/  BSSY.RECONVERGENT B0, `(.L_x_6516) ;  /* 0x0000006000007945 */ /* 0x000fe20003800200 */
[----:B------:R-:W-:Y:S01]  /*0450*/  IMAD.MOV.U32 R69, RZ, RZ, RZ ;  /* 0x000000ffff457224 */ /* 0x000fe200078e00ff */
[----:B----4-:R-:W-:-:S04]  /*0460*/  ISETP.NE.U32.AND P0, PT, R2, RZ, PT ;  /* 0x000000ff0200720c */ /* 0x010fc80003f05070 */
[----:B------:R-:W-:-:S13]  /*0470*/  ISETP.NE.AND.EX P0, PT, R3, RZ, PT, P0 ;  /* 0x000000ff0300720c */ /* 0x000fda0003f05300 */
[----:B------:R-:W-:Y:S05]  /*0480*/  @!P0 BRA `(.L_x_6517) ;  /* 0x0000000000048947 */ /* 0x000fea0003800000 */
[----:B------:R4:W5:Y:S02]  /*0490*/  LD.E R69, desc[UR4][R164.64+0xbc] ;  /* 0x0000bc04a4457980 */ /* 0x000964000c101900 */
.L_x_6517:
[----:B------:R-:W-:Y:S05]  /*04a0*/  BSYNC.RECONVERGENT B0 ;  /* 0x0000000000007941 */ /* 0x000fea0003800200 */
.L_x_6516:
[----:B-----5:R-:W-:Y:S02]  /*04b0*/  IADD3 R69, PT, PT, R76, R69, RZ ;  /* 0x000000454c457210 */ /* 0x020fe40007ffe0ff */
.L_x_6515:
[----:B------:R-:W-:Y:S05]  /*04c0*/  BSYNC.RECONVERGENT B1 ;  /* 0x0000000000017941 */ /* 0x000fea0003800200 */
.L_x_6513:
[----:B------:R-:W-:Y:S01]  /*04d0*/  IMAD.SHL.U32 R79, R235, 0x40, RZ ;  /* 0x00000040eb4f7824 */ /* 0x000fe200078e00ff */
[----:B------:R-:W-:Y:S01]  /*04e0*/  MOV R2, R232 ;  /* 0x000000e800027202 */ /* 0x000fe20000000f00 */
[----:B------:R-:W-:-:S03]  /*04f0*/  IMAD.MOV.U32 R3, RZ, RZ, 0x0 ;  /* 0x00000000ff037424 */ /* 0x000fc600078e00ff */
[----:B------:R-:W-:-:S13]  /*0500*/  ISETP.GT.AND P0, PT, R236, R79, PT ;  /* 0x0000004fec00720c */ /* 0x000fda0003f04270 */
[----:B-1234-:R-:W-:Y:S05]  /*0510*/  @!P0 RET.REL.NODEC R2 `(_ZN5flash24flash_fwd_splitkv_kernelI23Flash_fwd_kernel_traitsILi64ELi64ELi256ELi4ELb0ELb0EN7cutlass6half_tE19Flash_kernel_traitsILi64ELi64ELi256ELi4ES3_EELb0ELb1ELb0ELb0ELb1ELb1ELb0ELb1EEEvNS_16Flash_fwd_paramsE) ;  /* 0xfffffff802b88950 */ /* 0x01efea0003c3ffff */
        /* <DEDUP_REMOVED lines=35> */
[----:B------:R-:W-:-:S02]  /*0750*/  IMAD.SHL.U32 R16, R167, 0x8, RZ ;  /* 0x00000008a7107824 */ /* 0x000fc400078e00ff */
[----:B------:R-:W-:-:S03]  /*0760*/  IMAD.MOV.U32 R17, RZ, RZ, RZ ;  /* 0x000000ffff117224 */ /* 0x000fc600078e00ff */
[----:B------:R-:W-:Y:S01]  /*0770*/  LOP3.LUT R16, R16, 0x38, RZ, 0xc0, !PT ;  /* 0x0000003810107812 */ /* 0x000fe200078ec0ff */
[----:B------:R-:W-:Y:S01]  /*0780*/  IMAD.IADD R236, R236, 0x1, -R79 ;  /* 0x00000001ecec7824 */ /* 0x000fe200078e0a4f */
[----:B------:R-:W-:Y:S01]  /*0790*/  BSSY.RECONVERGENT B0, `(.L_x_6519) ;  /* 0x0000039000007945 */ /* 0x000fe20003800200 */
[----:B--2---:R-:W-:-:S04]  /*07a0*/  @P0 IMAD.WIDE.U32 R8, R6, R237, RZ ;  /* 0x000000ed06080225 */ /* 0x004fc800078e00ff */
[----:B------:R-:W-:Y:S02]  /*07b0*/  @P0 IMAD R237, R7, R237, RZ ;  /* 0x000000ed07ed0224 */ /* 0x000fe400078e02ff */
[----:B------:R-:W-:-:S04]  /*07c0*/  IMAD.WIDE.U32 R16, R79, R6, R16 ;  /* 0x000000064f107225 */ /* 0x000fc800078e0010 */
[-C--:B-----5:R-:W-:Y:S02]  /*07d0*/  @!P0 IMAD R3, R11, R234.reuse, RZ ;  /* 0x000000ea0b038224 */ /* 0x0a0fe400078e02ff */
[----:B------:R-:W-:Y:S01]  /*07e0*/  @!P0 IMAD.WIDE.U32 R10, R10, R234, RZ ;  /* 0x000000ea0a0a8225 */ /* 0x000fe200078e00ff */
[----:B------:R-:W-:-:S03]  /*07f0*/  @P0 MOV R10, R8 ;  /* 0x00000008000a0202 */ /* 0x000fc60000000f00 */
        /* <DEDUP_REMOVED lines=15> */
[----:B------:R-:W-:Y:S02]  /*08f0*/  IMAD R2, R2, R234, R233 ;  /* 0x000000ea02027224 */ /* 0x000fe400078e02e9 */
[C---:B------:R-:W-:Y:S01]  /*0900*/  VIADD R9, R11.reuse, 0x10 ;  /* 0x000000100b097836 */ /* 0x040fe20000000000 */
[----:B------:R-:W-:Y:S02]  /*0910*/  @!P0 LEA.HI.X R19, R8, R5, R3, 0x1, P1 ;  /* 0x0000000508138211 */ /* 0x000fe400008f0c03 */
[----:B------:R-:W-:Y:S01]  /*0920*/  IADD3 R3, PT, PT, R11, 0x20, RZ ;  /* 0x000000200b037810 */ /* 0x000fe20007ffe0ff */
[----:B------:R-:W-:Y:S01]  /*0930*/  IMAD R0, R0, R2, R79 ;  /* 0x0000000200007224 */ /* 0x000fe200078e024f */
[----:B------:R-:W-:Y:S02]  /*0940*/  ISETP.GE.AND P2, PT, R9, R236, PT ;  /* 0x000000ec0900720c */ /* 0x000fe40003f46270 */
[----:B------:R-:W-:-:S02]  /*0950*/  LOP3.LUT P1, R167, R167, 0x7, RZ, 0xc0, !PT ;  /* 0x00000007a7a77812 */ /* 0x000fc4000782c0ff */
[-C--:B------:R-:W-:Y:S01]  /*0960*/  ISETP.GE.AND P3, PT, R3, R236.reuse, PT ;  /* 0x000000ec0300720c */ /* 0x080fe20003f66270 */
[----:B------:R1:W-:Y:S01]  /*0970*/  @!P0 ST.E.128 desc[UR4][R18.64], RZ ;  /* 0x000000ff12008985 */ /* 0x0003e2000c101d04 */
[C---:B------:R-:W-:Y:S01]  /*0980*/  IADD3 R3, P0, PT, R0.reuse, R11, RZ ;  /* 0x0000000b00037210 */ /* 0x040fe20007f1e0ff */
[C---:B------:R-:W-:Y:S01]  /*0990*/  VIADD R9, R11.reuse, 0x30 ;  /* 0x000000300b097836 */ /* 0x040fe20000000000 */
[----:B------:R-:W-:Y:S02]  /*09a0*/  ISETP.GE.OR P6, PT, R11, R236, P1 ;  /* 0x000000ec0b00720c */ /* 0x000fe40000fc6670 */
[C---:B------:R-:W-:Y:S02]  /*09b0*/  ISETP.NE.OR P5, PT, R167.reuse, RZ, P2 ;  /* 0x000000ffa700720c */ /* 0x040fe400017a5670 */
[----:B------:R-:W-:Y:S02]  /*09c0*/  ISETP.NE.OR P4, PT, R167, RZ, P3 ;  /* 0x000000ffa700720c */ /* 0x000fe40001f85670 */
[----:B------:R-:W-:-:S02]  /*09d0*/  LEA.HI.X.SX32 R0, R0, RZ, 0x1, P0 ;  /* 0x000000ff00007211 */ /* 0x000fc400000f0eff */
[----:B------:R-:W-:Y:S02]  /*09e0*/  LEA R20, P0, R3, R12, 0x2 ;  /* 0x0000000c03147211 */ /* 0x000fe400078010ff */
        /* <DEDUP_REMOVED lines=19> */
.L_x_6520:
[----:B------:R-:W-:Y:S05]  /*0b20*/  BSYNC.RECONVERGENT B0 ;  /* 0x0000000000007941 */ /* 0x000fea0003800200 */
.L_x_6519:
[----:B------:R-:W-:Y:S04]  /*0b30*/  BSSY.RECONVERGENT B0, `(.L_x_6521) ;  /* 0x000000d000007945 */ /* 0x000fe80003800200 */
[----:B------:R-:W-:Y:S05]  /*0b40*/  @P3 BRA `(.L_x_6522) ;  /* 0x00000000002c3947 */ /* 0x000fea0003800000 */
[----:B--2---:R-:W-:Y:S01]  /*0b50*/  IADD3 R13, P0, PT, R11, 0x20, RZ ;  /* 0x000000200b0d7810 */ /* 0x004fe20007f1e0ff */
        /* <DEDUP_REMOVED lines=10> */
.L_x_6522:
[----:B------:R-:W-:Y:S05]  /*0c00*/  BSYNC.RECONVERGENT B0 ;  /* 0x0000000000007941 */ /* 0x000fea0003800200 */
.L_x_6521:
[----:B------:R-:W-:Y:S04]  /*0c10*/  BSSY.RECONVERGENT B0, `(.L_x_6523) ;  /* 0x000000d000007945 */ /* 0x000fe80003800200 */
[----:B------:R-:W-:Y:S05]  /*0c20*/  @P1 BRA `(.L_x_6524) ;  /* 0x00000000002c1947 */ /* 0x000fea0003800000 */
[----:B------:R-:W-:Y:S01]  /*0c30*/  IADD3 R11, P0, PT, R11, 0x30, RZ ;  /* 0x000000300b0b7810 */ /* 0x000fe20007f1e0ff */
[----:B--23--:R-:W-:Y:S01]  /*0c40*/  IMAD.MOV.U32 R12, RZ, RZ, R14 ;  /* 0x000000ffff0c7224 */ /* 0x00cfe200078e000e */
        /* <DEDUP_REMOVED lines=9> */
.L_x_6524:
[----:B------:R-:W-:Y:S05]  /*0ce0*/  BSYNC.RECONVERGENT B0 ;  /* 0x0000000000007941 */ /* 0x000fea0003800200 */
.L_x_6523:
[----:B------:R-:W-:Y:S01]  /*0cf0*/  ISETP.NE.AND P0, PT, R8, RZ, PT ;  /* 0x000000ff0800720c */ /* 0x000fe20003f05270 */
[----:B------:R-:W-:Y:S01]  /*0d00*/  @!P6 ST.E desc[UR4][R20.64], R3 ;  /* 0x000000031400e985 */ /* 0x000fe2000c101904 */
[----:B------:R-:W-:-:S03]  /*0d10*/  MOV R233, 0x0 ;  /* 0x0000000000e97802 */ /* 0x000fc60000000f00 */
[----:B------:R-:W-:Y:S04]  /*0d20*/  @!P5 ST.E desc[UR4][R20.64+0x40], R2 ;  /* 0x000040021400d985 */ /* 0x000fe8000c101904 */
[----:B------:R1:W-:Y:S04]  /*0d30*/  @!P4 ST.E desc[UR4][R20.64+0x80], R0 ;  /* 0x000080001400c985 */ /* 0x0003e8000c101904 */
[----:B-1234-:R-:W-:Y:S05]  /*0d40*/  @P0 RET.REL.NODEC R232 `(_ZN5flash24flash_fwd_splitkv_kernelI23Flash_fwd_kernel_traitsILi64ELi64ELi256ELi4ELb0ELb0EN7cutlass6half_tE19Flash_kernel_traitsILi64ELi64ELi256ELi4ES3_EELb0ELb1ELb0ELb0ELb1ELb1ELb0ELb1EEEvNS_16Flash_fwd_paramsE) ;  /* 0xfffffff0e8ac0950 */ /* 0x01efea0003c3ffff */
[----:B------:R-:W-:Y:S02]  /*0d50*/  MOV R3, 0x7f800000 ;  /* 0x7f80000000037802 */ /* 0x000fe40000000f00 */
[----:B------:R-:W-:-:S03]  /*0d60*/  MOV R233, 0x0 ;  /* 0x0000000000e97802 */ /* 0x000fc60000000f00 */
[----:B------:R1:W-:Y:S02]  /*0d70*/  ST.E desc[UR4][R20.64+0xc0], R3 ;  /* 0x0000c00314007985 */ /* 0x0003e4000c101904 */
[----:B-1----:R-:W-:Y:S05]  /*0d80*/  RET.REL.NODEC R232 `(_ZN5flash24flash_fwd_splitkv_kernelI23Flash_fwd_kernel_traitsILi64ELi64ELi256ELi4ELb0ELb0EN7cutlass6half_tE19Flash_kernel_traitsILi64ELi64ELi256ELi4ES3_EELb0ELb1ELb0ELb0ELb1ELb1ELb0ELb1EEEvNS_16Flash_fwd_paramsE) ;  /* 0xfffffff0e89c7950 */ /* 0x002fea0003c3ffff */
.L_x_6518:
        /* <DEDUP_REMOVED lines=27> */
[----:B-----5:R-:W2:Y:S01]  /*0f40*/  F2I.FTZ.U32.TRUNC.NTZ R11, R10 ;  /* 0x0000000a000b7305 */ /* 0x020ea2000021f000 */
[----:B-1----:R-:W-:Y:S01]  /*0f50*/  IABS R2, R12 ;  /* 0x0000000c00027213 */ /* 0x002fe20000000000 */
[----:B--2---:R-:W-:Y:S01]  /*0f60*/  IMAD.MOV R3, RZ, RZ, -R11 ;  /* 0x000000ffff037224 */ /* 0x004fe200078e0a0b */
[----:B------:R-:W-:-:S03]  /*0f70*/  MOV R10, RZ ;  /* 0x000000ff000a7202 */ /* 0x000fc60000000f00 */
[----:B------:R-:W-:Y:S01]  /*0f80*/  IMAD R6, R3, R4, RZ ;  /* 0x0000000403067224 */ /* 0x000fe200078e02ff */
[----:B------:R-:W-:-:S03]  /*0f90*/  IABS R3, R5 ;  /* 0x0000000500037213 */ /* 0x000fc60000000000 */
[----:B------:R-:W-:-:S04]  /*0fa0*/  IMAD.HI.U32 R6, R11, R6, R10 ;  /* 0x000000060b067227 */ /* 0x000fc800078e000a */
[----:B------:R-:W-:Y:S02]  /*0fb0*/  IMAD.MOV R2, RZ, RZ, -R2 ;  /* 0x000000ffff027224 */ /* 0x000fe400078e0a02 */
[----:B------:R-:W-:-:S04]  /*0fc0*/  IMAD.HI.U32 R10, R6, R3, RZ ;  /* 0x00000003060a7227 */ /* 0x000fc800078e00ff */
[----:B------:R-:W-:-:S05]  /*0fd0*/  IMAD R3, R10, R2, R3 ;  /* 0x000000020a037224 */ /* 0x000fca00078e0203 */
[----:B------:R-:W-:Y:S02]  /*0fe0*/  ISETP.GT.U32.AND P0, PT, R4, R3, PT ;  /* 0x000000030400720c */ /* 0x000fe40003f04070 */
[----:B------:R-:W-:Y:S02]  /*0ff0*/  LOP3.LUT R2, R5, R12, RZ, 0x3c, !PT ;  /* 0x0000000c05027212 */ /* 0x000fe400078e3cff */
[----:B------:R-:W-:-:S09]  /*1000*/  ISETP.NE.AND P3, PT, R12, RZ, PT ;  /* 0x000000ff0c00720c */ /* 0x000fd20003f65270 */
[----:B------:R-:W-:-:S04]  /*1010*/  @!P0 IADD3 R3, PT, PT, R3, -R4, RZ ;  /* 0x8000000403038210 */ /* 0x000fc80007ffe0ff */
[----:B------:R-:W-:Y:S02]  /*1020*/  ISETP.GE.U32.AND P1, PT, R3, R4, PT ;  /* 0x000000040300720c */ /* 0x000fe40003f26070 */
[----:B------:R-:W-:Y:S01]  /*1030*/  ISETP.GE.AND P2, PT, R2, RZ, PT ;  /* 0x000000ff0200720c */ /* 0x000fe20003f46270 */
[----:B------:R-:W-:Y:S02]  /*1040*/  @!P0 VIADD R10, R10, 0x1 ;  /* 0x000000010a0a8836 */ /* 0x000fe40000000000 */
[-C--:B---3--:R-:W-:Y:S02]  /*1050*/  IMAD R2, R15, R234.reuse, RZ ;  /* 0x000000ea0f027224 */ /* 0x088fe400078e02ff */
[----:B------:R-:W-:-:S04]  /*1060*/  IMAD.WIDE.U32 R14, R14, R234, RZ ;  /* 0x000000ea0e0e7225 */ /* 0x000fc800078e00ff */
[----:B------:R-:W-:Y:S01]  /*1070*/  IMAD.IADD R239, R15, 0x1, R2 ;  /* 0x000000010fef7824 */ /* 0x000fe200078e0202 */
[----:B------:R-:W-:Y:S02]  /*1080*/  LEA R238, P0, R14, R240, 0x2 ;  /* 0x000000f00eee7211 */ /* 0x000fe400078010ff */
[----:B------:R-:W-:Y:S02]  /*1090*/  @P1 IADD3 R10, PT, PT, R10, 0x1, RZ ;  /* 0x000000010a0a1810 */ /* 0x000fe40007ffe0ff */
[----:B------:R-:W-:Y:S02]  /*10a0*/  LEA.HI.X R239, R14, R241, R239, 0x2, P0 ;  /* 0x000000f10eef7211 */ /* 0x000fe400000f14ef */
[----:B------:R-:W-:Y:S01]  /*10b0*/  @!P2 IADD3 R10, PT, PT, -R10, RZ, RZ ;  /* 0x000000ff0a0aa210 */ /* 0x000fe20007ffe1ff */
[----:B------:R-:W2:Y:S01]  /*10c0*/  LD.E.64 R14, desc[UR4][R8.64+0x28] ;  /* 0x00002804080e7980 */ /* 0x000ea2000c101b00 */
[----:B------:R-:W-:-:S05]  /*10d0*/  @!P3 LOP3.LUT R10, RZ, R12, RZ, 0x33, !PT ;  /* 0x0000000cff0ab212 */ /* 0x000fca00078e33ff */
[----:B------:R-:W-:-:S06]  /*10e0*/  IMAD.WIDE R2, R10, 0x4, R238 ;  /* 0x000000040a027825 */ /* 0x000fcc00078e02ee */
[----:B------:R1:W3:Y:S01]  /*10f0*/  LD.E R2, desc[UR4][R2.64] ;  /* 0x0000000402027980 */ /* 0x0002e2000c101900 */
        /* <DEDUP_REMOVED lines=24> */
[----:B------:R-:W-:Y:S02]  /*1280*/  MOV R11, R3 ;  /* 0x00000003000b7202 */ /* 0x000fe40000000f00 */
[----:B------:R-:W-:-:S03]  /*1290*/  SHF.R.S32.HI R3, RZ, 0x1f, R5 ;  /* 0x0000001fff037819 */ /* 0x000fc60000011405 */
[----:B------:R-:W-:Y:S01]  /*12a0*/  @!P1 IMAD.MOV R11, RZ, RZ, -R11 ;  /* 0x000000ffff0b9224 */ /* 0x000fe200078e0a0b */
[----:B------:R-:W-:-:S04]  /*12b0*/  @!P0 LOP3.LUT R11, RZ, R0, RZ, 0x33, !PT ;  /* 0x00000000ff0b8212 */ /* 0x000fc800078e33ff */
[----:B------:R-:W-:Y:S01]  /*12c0*/  SHF.R.S32.HI R6, RZ, 0x1f, R11 ;  /* 0x0000001fff067819 */ /* 0x000fe2000001140b */
[----:B------:R-:W-:-:S04]  /*12d0*/  IMAD R13, R17, R11, RZ ;  /* 0x0000000b110d7224 */ /* 0x000fc800078e02ff */
[----:B------:R-:W-:Y:S01]  /*12e0*/  IMAD R6, R16, R6, R13 ;  /* 0x0000000610067224 */ /* 0x000fe200078e020d */
[----:B---3--:R-:W-:Y:S01]  /*12f0*/  SHF.R.S32.HI R7, RZ, 0x1f, R2 ;  /* 0x0000001fff077819 */ /* 0x008fe20000011402 */
[----:B------:R-:W-:-:S04]  /*1300*/  IMAD R4, R19, R2, RZ ;  /* 0x0000000213047224 */ /* 0x000fc800078e02ff */
[C---:B------:R-:W-:Y:S02]  /*1310*/  IMAD R4, R18.reuse, R7, R4 ;  /* 0x0000000712047224 */ /* 0x040fe400078e0204 */
[----:B------:R-:W-:-:S04]  /*1320*/  IMAD.WIDE.U32 R18, R18, R2, RZ ;  /* 0x0000000212127225 */ /* 0x000fc800078e00ff */
[----:B------:R-:W-:Y:S02]  /*1330*/  IMAD.IADD R19, R19, 0x1, R4 ;  /* 0x0000000113137824 */ /* 0x000fe400078e0204 */
[----:B------:R-:W-:Y:S02]  /*1340*/  IMAD R4, R225, R5, RZ ;  /* 0x00000005e1047224 */ /* 0x000fe400078e02ff */
[----:B------:R-:W-:-:S04]  /*1350*/  IMAD.WIDE.U32 R18, R5, R224, R18 ;  /* 0x000000e005127225 */ /* 0x000fc800078e0012 */
[----:B------:R-:W-:-:S05]  /*1360*/  IMAD R4, R224, R3, R4 ;  /* 0x00000003e0047224 */ /* 0x000fca00078e0204 */
[----:B------:R-:W-:Y:S01]  /*1370*/  IADD3 R19, PT, PT, R19, R4, RZ ;  /* 0x0000000413137210 */ /* 0x000fe20007ffe0ff */
[----:B--2---:R-:W-:Y:S02]  /*1380*/  IMAD R4, R15, R2, RZ ;  /* 0x000000020f047224 */ /* 0x004fe400078e02ff */
[----:B------:R-:W-:-:S04]  /*1390*/  IMAD.WIDE.U32 R16, R11, R16, R18 ;  /* 0x000000100b107225 */ /* 0x000fc800078e0012 */
[----:B------:R-:W-:-:S04]  /*13a0*/  IMAD.WIDE.U32 R18, R14, R2, RZ ;  /* 0x000000020e127225 */ /* 0x000fc800078e00ff */
[----:B------:R-:W-:Y:S01]  /*13b0*/  IMAD R7, R14, R7, R4 ;  /* 0x000000070e077224 */ /* 0x000fe200078e0204 */
[----:B------:R-:W-:Y:S01]  /*13c0*/  MOV R4, R16 ;  /* 0x0000001000047202 */ /* 0x000fe20000000f00 */
[----:B------:R-:W-:-:S03]  /*13d0*/  IMAD.IADD R2, R17, 0x1, R6 ;  /* 0x0000000111027824 */ /* 0x000fc600078e0206 */
[----:B------:R-:W-:Y:S01]  /*13e0*/  IADD3 R6, PT, PT, R19, R7, RZ ;  /* 0x0000000713067210 */ /* 0x000fe20007ffe0ff */
[----:B------:R-:W-:Y:S05]  /*13f0*/  BRA `(.L_x_6527) ;  /* 0x00000004003c7947 */ /* 0x000fea0003800000 */
.L_x_6526:
[----:B------:R-:W1:Y:S01]  /*1400*/  LD.E R0, desc[UR4][R164.64+0x68] ;  /* 0x00006804a4007980 */ /* 0x000e62000c101900 */
[----:B------:R-:W-:-:S03]  /*1410*/  ISETP.NE.AND P0, PT, R13, -0x1, PT ;  /* 0xffffffff0d00780c */ /* 0x000fc60003f05270 */
[----:B------:R-:W2:Y:S01]  /*1420*/  LD.E.64 R224, desc[UR4][R164.64+0x38] ;  /* 0x00003804a4e07980 */ /* 0x000ea2000c101b00 */
[----:B------:R-:W-:Y:S02]  /*1430*/  MOV R8, R164 ;  /* 0x000000a400087202 */ /* 0x000fe40000000f00 */
[----:B------:R-:W-:Y:S01]  /*1440*/  MOV R9, R165 ;  /* 0x000000a500097202 */ /* 0x000fe20000000f00 */
[----:B------:R3:W5:Y:S04]  /*1450*/  LD.E.64 R26, desc[UR4][R164.64+0x58] ;  /* 0x00005804a41a7980 */ /* 0x000768000c101b00 */
[----:B------:R-:W4:Y:S04]  /*1460*/  LD.E.64 R62, desc[UR4][R8.64+0x40] ;  /* 0x00004004083e7980 */ /* 0x000f28000c101b00 */
[----:B------:R-:W3:Y:S04]  /*1470*/  @!P0 LD.E.64 R6, desc[UR4][R164.64+0x20] ;  /* 0x00002004a4068980 */ /* 0x000ee8000c101b00 */
[----:B------:R-:W4:Y:S04]  /*1480*/  @!P0 LD.E.64 R16, desc[UR4][R164.64+0x28] ;  /* 0x00002804a4108980 */ /* 0x000f28000c101b00 */
[----:B------:R-:W4:Y:S01]  /*1490*/  LD.E.64 R14, desc[UR4][R8.64+0x50] ;  /* 0x00005004080e7980 */ /* 0x000f22000c101b00 */
[----:B------:R-:W-:Y:S01]  /*14a0*/  IMAD.MOV.U32 R20, RZ, RZ, RZ ;  /* 0x000000ffff147224 */ /* 0x000fe200078e00ff */
[----:B------:R-:W-:-:S02]  /*14b0*/  CS2R R238, SRZ ;  /* 0x0000000000ee7805 */ /* 0x000fc4000001ff00 */
[----:B-1----:R-:W-:-:S04]  /*14c0*/  IABS R2, R0 ;  /* 0x0000000000027213 */ /* 0x002fc80000000000 */
        /* <DEDUP_REMOVED lines=14> */
[-C--:B--2---:R-:W-:Y:S02]  /*15b0*/  @!P0 IMAD R3, R225, R12.reuse, RZ ;  /* 0x0000000ce1038224 */ /* 0x084fe400078e02ff */
[----:B------:R-:W-:-:S04]  /*15c0*/  @!P0 IMAD.WIDE.U32 R18, R224, R12, RZ ;  /* 0x0000000ce0128225 */ /* 0x000fc800078e00ff */
[----:B------:R-:W-:-:S04]  /*15d0*/  @!P0 IMAD R3, R4, R224, R3 ;  /* 0x000000e004038224 */ /* 0x000fc800078e0203 */
[----:B------:R-:W-:Y:S01]  /*15e0*/  @!P0 IMAD.IADD R19, R19, 0x1, R3 ;  /* 0x0000000113138824 */ /* 0x000fe200078e0203 */
[----:B------:R-:W-:Y:S02]  /*15f0*/  @P0 IADD3 R3, PT, PT, R12, R13, RZ ;  /* 0x0000000d0c030210 */ /* 0x000fe40007ffe0ff */
[-C--:B------:R-:W-:Y:S01]  /*1600*/  @!P1 IADD3 R5, PT, PT, R5, -R2.reuse, RZ ;  /* 0x8000000205059210 */ /* 0x080fe20007ffe0ff */
[----:B---3-5:R-:W-:Y:S01]  /*1610*/  @!P0 IMAD.WIDE.U32 R20, R6, R11, R18 ;  /* 0x0000000b06148225 */ /* 0x028fe200078e0012 */
[----:B------:R-:W-:Y:S02]  /*1620*/  @!P0 SHF.R.S32.HI R4, RZ, 0x1f, R11 ;  /* 0x0000001fff048819 */ /* 0x000fe4000001140b */
[----:B------:R-:W-:Y:S01]  /*1630*/  ISETP.GE.U32.AND P3, PT, R5, R2, PT ;  /* 0x000000020500720c */ /* 0x000fe20003f66070 */
[-C--:B------:R-:W-:Y:S02]  /*1640*/  @P0 IMAD R2, R225, R3.reuse, RZ ;  /* 0x00000003e1020224 */ /* 0x080fe400078e02ff */
[----:B------:R-:W-:Y:S01]  /*1650*/  @P0 IMAD.WIDE.U32 R18, R224, R3, RZ ;  /* 0x00000003e0120225 */ /* 0x000fe200078e00ff */
[----:B------:R-:W-:-:S03]  /*1660*/  LOP3.LUT R3, R233, R0, RZ, 0x3c, !PT ;  /* 0x00000000e9037212 */ /* 0x000fc600078e3cff */
[----:B------:R-:W-:Y:S01]  /*1670*/  @!P0 IMAD R7, R7, R11, RZ ;  /* 0x0000000b07078224 */ /* 0x000fe200078e02ff */
[----:B------:R-:W-:Y:S02]  /*1680*/  ISETP.GE.AND P2, PT, R3, RZ, PT ;  /* 0x000000ff0300720c */ /* 0x000fe40003f46270 */
[----:B------:R-:W-:Y:S01]  /*1690*/  @!P1 IADD3 R10, PT, PT, R10, 0x1, RZ ;  /* 0x000000010a0a9810 */ /* 0x000fe20007ffe0ff */
[----:B------:R-:W-:Y:S01]  /*16a0*/  @!P0 IMAD R7, R6, R4, R7 ;  /* 0x0000000406078224 */ /* 0x000fe200078e0207 */
[----:B------:R-:W-:Y:S02]  /*16b0*/  ISETP.NE.AND P1, PT, R0, RZ, PT ;  /* 0x000000ff0000720c */ /* 0x000fe40003f25270 */
[----:B------:R-:W-:Y:S01]  /*16c0*/  @!P0 MOV R6, R20 ;  /* 0x0000001400068202 */ /* 0x000fe20000000f00 */
[----:B------:R-:W-:Y:S01]  /*16d0*/  @!P0 IMAD.IADD R7, R21, 0x1, R7 ;  /* 0x0000000115078824 */ /* 0x000fe200078e0207 */
[----:B------:R-:W-:Y:S01]  /*16e0*/  LEA R5, R65, 0xffffff00, 0x8 ;  /* 0xffffff0041057811 */ /* 0x000fe200078e40ff */
[----:B------:R-:W-:Y:S01]  /*16f0*/  @P0 IMAD.MOV.U32 R6, RZ, RZ, R18 ;  /* 0x000000ffff060224 */ /* 0x000fe200078e0012 */
[----:B------:R-:W-:Y:S01]  /*1700*/  @P0 IADD3 R7, PT, PT, R19, R2, RZ ;  /* 0x0000000213070210 */ /* 0x000fe20007ffe0ff */
[----:B----4-:R-:W-:Y:S01]  /*1710*/  @!P0 IMAD R2, R63, R12, RZ ;  /* 0x0000000c3f028224 */ /* 0x010fe200078e02ff */
[----:B------:R-:W-:-:S02]  /*1720*/  @!P0 SHF.R.S32.HI R3, RZ, 0x1f, R12 ;  /* 0x0000001fff038819 */ /* 0x000fc4000001140c */
[----:B------:R-:W-:Y:S01]  /*1730*/  @P3 IADD3 R10, PT, PT, R10, 0x1, RZ ;  /* 0x000000010a0a3810 */ /* 0x000fe20007ffe0ff */
[----:B------:R-:W-:-:S04]  /*1740*/  IMAD.WIDE.U32 R18, R224, R5, R6 ;  /* 0x00000005e0127225 */ /* 0x000fc800078e0006 */
[----:B------:R-:W-:Y:S02]  /*1750*/  @!P0 IMAD R2, R3, R62, R2 ;  /* 0x0000003e03028224 */ /* 0x000fe400078e0202 */
[----:B------:R-:W-:Y:S01]  /*1760*/  @!P0 IMAD.WIDE.U32 R6, R62, R12, RZ ;  /* 0x0000000c3e068225 */ /* 0x000fe200078e00ff */
[----:B------:R-:W-:Y:S02]  /*1770*/  @!P2 IADD3 R10, PT, PT, -R10, RZ, RZ ;  /* 0x000000ff0a0aa210 */ /* 0x000fe40007ffe1ff */
[----:B------:R-:W-:Y:S01]  /*1780*/  @!P1 LOP3.LUT R10, RZ, R0, RZ, 0x33, !PT ;  /* 0x00000000ff0a9212 */ /* 0x000fe200078e33ff */
[----:B------:R-:W-:Y:S01]  /*1790*/  IMAD R4, R225, R5, RZ ;  /* 0x00000005e1047224 */ /* 0x000fe200078e02ff */
[----:B------:R-:W-:Y:S01]  /*17a0*/  @!P0 SHF.R.S32.HI R3, RZ, 0x1f, R11 ;  /* 0x0000001fff038819 */ /* 0x000fe2000001140b */
[----:B------:R-:W-:Y:S01]  /*17b0*/  @!P0 IMAD.IADD R21, R7, 0x1, R2 ;  /* 0x0000000107158824 */ /* 0x000fe200078e0202 */
[----:B------:R-:W-:Y:S01]  /*17c0*/  @!P0 MOV R20, R6 ;  /* 0x0000000600148202 */ /* 0x000fe20000000f00 */
[----:B------:R-:W-:Y:S01]  /*17d0*/  @!P0 IMAD R2, R17, R11, RZ ;  /* 0x0000000b11028224 */ /* 0x000fe200078e02ff */
[----:B------:R-:W-:Y:S01]  /*17e0*/  @P0 IADD3 R12, PT, PT, R12, R13, RZ ;  /* 0x0000000d0c0c0210 */ /* 0x000fe20007ffe0ff */
[----:B------:R-:W-:Y:S01]  /*17f0*/  IMAD.IADD R19, R19, 0x1, R4 ;  /* 0x0000000113137824 */ /* 0x000fe200078e0204 */
[----:B------:R-:W-:Y:S01]  /*1800*/  SHF.R.S32.HI R4, RZ, 0x1f, R10 ;  /* 0x0000001fff047819 */ /* 0x000fe2000001140a */
[----:B------:R-:W-:-:S02]  /*1810*/  IMAD R7, R15, R10, RZ ;  /* 0x0000000a0f077224 */ /* 0x000fc400078e02ff */
[C---:B------:R-:W-:Y:S02]  /*1820*/  @!P0 IMAD R2, R16.reuse, R3, R2 ;  /* 0x0000000310028224 */ /* 0x040fe400078e0202 */
[----:B------:R-:W-:-:S04]  /*1830*/  @!P0 IMAD.WIDE.U32 R16, R16, R11, R20 ;  /* 0x0000000b10108225 */ /* 0x000fc800078e0014 */
[----:B------:R-:W-:Y:S02]  /*1840*/  @P0 IMAD R3, R63, R12, RZ ;  /* 0x0000000c3f030224 */ /* 0x000fe400078e02ff */
[----:B------:R-:W-:Y:S01]  /*1850*/  IMAD.WIDE.U32 R10, R14, R10, R18 ;  /* 0x0000000a0e0a7225 */ /* 0x000fe200078e0012 */
[----:B------:R-:W-:-:S03]  /*1860*/  @!P0 IADD3 R6, PT, PT, R17, R2, RZ ;  /* 0x0000000211068210 */ /* 0x000fc60007ffe0ff */
[----:B------:R-:W-:Y:S02]  /*1870*/  IMAD R7, R14, R4, R7 ;  /* 0x000000040e077224 */ /* 0x000fe400078e0207 */
[----:B------:R-:W-:Y:S01]  /*1880*/  @P0 IMAD.WIDE.U32 R12, R62, R12, RZ ;  /* 0x0000000c3e0c0225 */ /* 0x000fe200078e00ff */
[----:B------:R-:W-:Y:S02]  /*1890*/  MOV R4, R10 ;  /* 0x0000000a00047202 */ /* 0x000fe40000000f00 */
[----:B------:R-:W-:Y:S01]  /*18a0*/  IADD3 R2, PT, PT, R11, R7, RZ ;  /* 0x000000070b027210 */ /* 0x000fe20007ffe0ff */
[----:B------:R-:W-:Y:S01]  /*18b0*/  @!P0 IMAD.MOV.U32 R18, RZ, RZ, R16 ;  /* 0x000000ffff128224 */ /* 0x000fe200078e0010 */
[----:B------:R-:W-:Y:S01]  /*18c0*/  @P0 MOV R18, R12 ;  /* 0x0000000c00120202 */ /* 0x000fe20000000f00 */
[----:B------:R-:W-:Y:S01]  /*18d0*/  @P0 IMAD.IADD R6, R13, 0x1, R3 ;  /* 0x000000010d060824 */ /* 0x000fe200078e0203 */
[----:B------:R-:W-:Y:S02]  /*18e0*/  MOV R3, RZ ;  /* 0x000000ff00037202 */ /* 0x000fe40000000f00 */
.L_x_6527:
[----:B------:R-:W-:Y:S05]  /*18f0*/  BSYNC.RECONVERGENT B0 ;  /* 0x0000000000007941 */ /* 0x000fea0003800200 */
.L_x_6525:
[----:B------:R-:W-:Y:S01]  /*1900*/  ISETP.NE.AND P0, PT, R237, -0x1, PT ;  /* 0xffffffffed00780c */ /* 0x000fe20003f05270 */
[----:B------:R-:W2:Y:S04]  /*1910*/  LD.E.64 R178, desc[UR4][R164.64+0x30] ;  /* 0x00003004a4b27980 */ /* 0x000ea8000c101b00 */
[----:B------:R-:W3:Y:S04]  /*1920*/  LD.E.64 R24, desc[UR4][R164.64+0x48] ;  /* 0x00004804a4187980 */ /* 0x000ee8000c101b00 */
[----:B------:R-:W4:Y:S04]  /*1930*/  LD.E.64 R14, desc[UR4][R164.64+0x10] ;  /* 0x00001004a40e7980 */ /* 0x000f28000c101b00 */
[----:B------:R-:W3:Y:S01]  /*1940*/  @!P0 LD.E.64 R28, desc[UR4][R164.64+0x18] ;  /* 0x00001804a41c8980 */ /* 0x000ee2000c101b00 */
[----:B------:R-:W-:-:S03]  /*1950*/  IMAD.MOV.U32 R7, RZ, RZ, RZ ;  /* 0x000000ffff077224 */ /* 0x000fc600078e00ff */
[----:B------:R-:W4:Y:S04]  /*1960*/  LD.E.64 R16, desc[UR4][R164.64+0x8] ;  /* 0x00000804a4107980 */ /* 0x000f28000c101b00 */
[----:B------:R-:W4:Y:S04]  /*1970*/  LD.E.64 R8, desc[UR4][R8.64] ;  /* 0x0000000408087980 */ /* 0x000f28000c101b00 */
[----:B------:R-:W4:Y:S04]  /*1980*/  LD.E R11, desc[UR4][R164.64+0xd0] ;  /* 0x0000d004a40b7980 */ /* 0x000f28000c101900 */
[----:B------:R1:W5:Y:S01]  /*1990*/  @P6 LD.E R7, desc[UR4][R30.64] ;  /* 0x000000041e076980 */ /* 0x000362000c101900 */
[----:B------:R-:W-:-:S04]  /*19a0*/  IABS R12, R0 ;  /* 0x00000000000c7213 */ /* 0x000fc80000000000 */
[----:B------:R-:W1:Y:S08]  /*19b0*/  I2F.RP R21, R12 ;  /* 0x0000000c00157306 */ /* 0x000e700000209400 */
[----:B-1----:R-:W1:Y:S02]  /*19c0*/  MUFU.RCP R20, R21 ;  /* 0x0000001500147308 */ /* 0x002e640000001000 */
[----:B-1----:R-:W-:-:S06]  /*19d0*/  VIADD R20, R20, 0xffffffe ;  /* 0x0ffffffe14147836 */ /* 0x002fcc0000000000 */
[----:B------:R-:W1:Y:S01]  /*19e0*/  F2I.FTZ.U32.TRUNC.NTZ R23, R20 ;  /* 0x0000001400177305 */ /* 0x000e62000021f000 */
[----:B------:R-:W-:Y:S02]  /*19f0*/  MOV R22, RZ ;  /* 0x000000ff00167202 */ /* 0x000fe40000000f00 */
[----:B------:R-:W-:Y:S02]  /*1a00*/  IABS R13, R233 ;  /* 0x000000e9000d7213 */ /* 0x000fe40000000000 */
[----:B------:R-:W-:Y:S01]  /*1a10*/  IABS R19, R0 ;  /* 0x0000000000137213 */ /* 0x000fe20000000000 */
[----:B-1----:R-:W-:-:S04]  /*1a20*/  IMAD.MOV R10, RZ, RZ, -R23 ;  /* 0x000000ffff0a7224 */ /* 0x002fc800078e0a17 */
[----:B------:R-:W-:-:S04]  /*1a30*/  IMAD R10, R10, R12, RZ ;  /* 0x0000000c0a0a7224 */ /* 0x000fc800078e02ff */
[----:B------:R-:W-:Y:S01]  /*1a40*/  IMAD.HI.U32 R10, R23, R10, R22 ;  /* 0x0000000a170a7227 */ /* 0x000fe200078e0016 */
[----:B------:R-:W1:Y:S03]  /*1a50*/  S2R R67, SR_CgaCtaId ;  /* 0x0000000000437919 */ /* 0x000e660000008800 */
[----:B------:R-:W-:Y:S02]  /*1a60*/  IMAD.MOV R19, RZ, RZ, -R19 ;  /* 0x000000ffff137224 */ /* 0x000fe400078e0a13 */
[----:B------:R-:W-:-:S04]  /*1a70*/  IMAD.HI.U32 R10, R10, R13, RZ ;  /* 0x0000000d0a0a7227 */ /* 0x000fc800078e00ff */
[----:B------:R-:W-:-:S05]  /*1a80*/  IMAD R13, R10, R19, R13 ;  /* 0x000000130a0d7224 */ /* 0x000fca00078e020d */
[----:B------:R-:W-:Y:S02]  /*1a90*/  ISETP.GT.U32.AND P1, PT, R12, R13, PT ;  /* 0x0000000d0c00720c */ /* 0x000fe40003f24070 */
[----:B------:R-:W-:Y:S02]  /*1aa0*/  SHF.L.U32 R53, R167, 0x3, RZ ;  /* 0x00000003a7357819 */ /* 0x000fe400000006ff */
[----:B------:R-:W-:-:S09]  /*1ab0*/  MOV R20, 0x400 ;  /* 0x0000040000147802 */ /* 0x000fd20000000f00 */
[----:B------:R-:W-:-:S05]  /*1ac0*/  @!P1 IMAD.IADD R13, R13, 0x1, -R12 ;  /* 0x000000010d0d9824 */ /* 0x000fca00078e0a0c */
[----:B------:R-:W-:Y:S02]  /*1ad0*/  ISETP.GE.U32.AND P4, PT, R13, R12, PT ;  /* 0x0000000c0d00720c */ /* 0x000fe40003f86070 */
[----:B------:R-:W-:Y:S02]  /*1ae0*/  LOP3.LUT R13, R233, R0, RZ, 0x3c, !PT ;  /* 0x00000000e90d7212 */ /* 0x000fe400078e3cff */
[----:B------:R-:W-:Y:S01]  /*1af0*/  LOP3.LUT R12, R53, 0x38, RZ, 0xc0, !PT ;  /* 0x00000038350c7812 */ /* 0x000fe200078ec0ff */
[----:B------:R-:W-:Y:S01]  /*1b00*/  @!P1 VIADD R10, R10, 0x1 ;  /* 0x000000010a0a9836 */ /* 0x000fe20000000000 */
[----:B-1----:R-:W-:Y:S02]  /*1b10*/  LEA R67, R67, R20, 0x18 ;  /* 0x0000001443437211 */ /* 0x002fe400078ec0ff */
[----:B------:R-:W-:Y:S02]  /*1b20*/  LOP3.LUT R22, R53, 0x1c0, RZ, 0xc0, !PT ;  /* 0x000001c035167812 */ /* 0x000fe400078ec0ff */
[----:B------:R-:W-:-:S02]  /*1b30*/  ISETP.GE.AND P3, PT, R13, RZ, PT ;  /* 0x000000ff0d00720c */ /* 0x000fc40003f66270 */
[----:B------:R-:W-:Y:S02]  /*1b40*/  IADD3 R20, P2, PT, R12, R18, RZ ;  /* 0x000000120c147210 */ /* 0x000fe40007f5e0ff */
[----:B------:R-:W-:Y:S01]  /*1b50*/  ISETP.NE.AND P1, PT, R0, RZ, PT ;  /* 0x000000ff0000720c */ /* 0x000fe20003f25270 */
[-C--:B------:R-:W-:Y:S01]  /*1b60*/  IMAD R18, R3, R62.reuse, RZ ;  /* 0x0000003e03127224 */ /* 0x080fe200078e02ff */
[----:B------:R-:W-:Y:S01]  /*1b70*/  LOP3.LUT R66, R53, 0x1e00, RZ, 0xc0, !PT ;  /* 0x00001e0035427812 */ /* 0x000fe200078ec0ff */
[----:B------:R-:W-:Y:S01]  /*1b80*/  IMAD.X R21, RZ, RZ, R6, P2 ;  /* 0x000000ffff157224 */ /* 0x000fe200010e0606 */
[----:B------:R-:W-:Y:S02]  /*1b90*/  LOP3.LUT R19, R22, 0x38, R167, 0xf8, !PT ;  /* 0x0000003816137812 */ /* 0x000fe400078ef8a7 */
[----:B------:R-:W-:Y:S01]  /*1ba0*/  @P4 IADD3 R10, PT, PT, R10, 0x1, RZ ;  /* 0x000000010a0a4810 */ /* 0x000fe20007ffe0ff */
[C---:B------:R-:W-:Y:S01]  /*1bb0*/  IMAD R3, R5.reuse, R63, R18 ;  /* 0x0000003f05037224 */ /* 0x040fe200078e0212 */
[----:B------:R-:W-:Y:S01]  /*1bc0*/  LOP3.LUT R66, R66, R19, R12, 0xf6, !PT ;  /* 0x0000001342427212 */ /* 0x000fe200078ef60c */
[----:B------:R-:W-:-:S04]  /*1bd0*/  IMAD.WIDE.U32 R20, R5, R62, R20 ;  /* 0x0000003e05147225 */ /* 0x000fc800078e0014 */
[----:B------:R-:W-:-:S04]  /*1be0*/  IMAD.MOV.U32 R6, RZ, RZ, R10 ;  /* 0x000000ffff067224 */ /* 0x000fc800078e000a */
[----:B------:R-:W-:Y:S01]  /*1bf0*/  @!P3 IMAD.MOV R6, RZ, RZ, -R6 ;  /* 0x000000ffff06b224 */ /* 0x000fe200078e0a06 */
[----:B------:R-:W-:Y:S01]  /*1c00*/  @!P1 LOP3.LUT R6, RZ, R0, RZ, 0x33, !PT ;  /* 0x00000000ff069212 */ /* 0x000fe200078e33ff */
[----:B------:R-:W-:-:S03]  /*1c10*/  IMAD.IADD R21, R21, 0x1, R3 ;  /* 0x0000000115157824 */ /* 0x000fc600078e0203 */
[----:B------:R-:W-:Y:S01]  /*1c20*/  SHF.R.S32.HI R0, RZ, 0x1f, R6 ;  /* 0x0000001fff007819 */ /* 0x000fe20000011406 */
[----:B------:R-:W-:Y:S01]  /*1c30*/  IMAD R3, R27, R6, RZ ;  /* 0x000000061b037224 */ /* 0x000fe200078e02ff */
[----:B------:R-:W-:Y:S01]  /*1c40*/  SHF.R.U32.HI R172, RZ, 0x3, R167 ;  /* 0x00000003ffac7819 */ /* 0x000fe200000116a7 */
[----:B------:R-:W-:-:S04]  /*1c50*/  IMAD.WIDE.U32 R20, R6, R26, R20 ;  /* 0x0000001a06147225 */ /* 0x000fc800078e0014 */
[----:B------:R-:W-:Y:S02]  /*1c60*/  IMAD R26, R0, R26, R3 ;  /* 0x0000001a001a7224 */ /* 0x000fe400078e0203 */
[----:B------:R-:W-:Y:S02]  /*1c70*/  IMAD.MOV.U32 R173, RZ, RZ, RZ ;  /* 0x000000ffffad7224 */ /* 0x000fe400078e00ff */
[----:B------:R-:W-:Y:S02]  /*1c80*/  IMAD.IADD R21, R21, 0x1, R26 ;  /* 0x0000000115157824 */ /* 0x000fe400078e021a */
[----:B------:R-:W-:Y:S02]  /*1c90*/  IMAD R231, R63, R172, RZ ;  /* 0x000000ac3fe77224 */ /* 0x000fe400078e02ff */
[----:B------:R-:W-:-:S04]  /*1ca0*/  IMAD.WIDE.U32 R20, R172, R62, R20 ;  /* 0x0000003eac147225 */ /* 0x000fc800078e0014 */
[----:B------:R-:W-:Y:S02]  /*1cb0*/  IMAD.IADD R231, R21, 0x1, R231 ;  /* 0x0000000115e77824 */ /* 0x000fe400078e02e7 */
[----:B------:R-:W-:Y:S01]  /*1cc0*/  IMAD R227, R225, R172, RZ ;  /* 0x000000ace1e37224 */ /* 0x000fe200078e02ff */
[----:B------:R-:W-:Y:S01]  /*1cd0*/  SHF.L.U32 R78, R167, 0x2, RZ ;  /* 0x00000002a74e7819 */ /* 0x000fe200000006ff */
[----:B------:R-:W-:Y:S01]  /*1ce0*/  IMAD.SHL.U32 R64, R65, 0x100, RZ ;  /* 0x0000010041407824 */ /* 0x000fe200078e00ff */
[C---:B------:R-:W-:Y:S01]  /*1cf0*/  SHF.L.U64.HI R73, R224.reuse, 0x4, R225 ;  /* 0x00000004e0497819 */ /* 0x040fe200000102e1 */
[----:B------:R-:W-:Y:S01]  /*1d00*/  IMAD.SHL.U32 R70, R224, 0x10, RZ ;  /* 0x00000010e0467824 */ /* 0x000fe200078e00ff */
[----:B------:R-:W-:Y:S01]  /*1d10*/  SHF.L.U64.HI R71, R62, 0x4, R63 ;  /* 0x000000043e477819 */ /* 0x000fe2000001023f */
[----:B------:R-:W-:Y:S01]  /*1d20*/  VIADD R74, R64, 0xffffff00 ;  /* 0xffffff00404a7836 */ /* 0x000fe20000000000 */
[----:B------:R-:W-:Y:S02]  /*1d30*/  SHF.L.U32 R68, R62, 0x4, RZ ;  /* 0x000000043e447819 */ /* 0x000fe400000006ff */
[----:B------:R-:W-:-:S02]  /*1d40*/  LOP3.LUT R78, R78, 0x1c, RZ, 0xc0, !PT ;  /* 0x0000001c4e4e7812 */ /* 0x000fc400078ec0ff */
[----:B------:R-:W-:Y:S01]  /*1d50*/  LEA R66, R66, R67, 0x1 ;  /* 0x0000004342427211 */ /* 0x000fe200078e08ff */
[----:B--2---:R-:W-:-:S04]  /*1d60*/  @P0 IMAD.WIDE.U32 R22, R178, R237, RZ ;  /* 0x000000edb2160225 */ /* 0x004fc800078e00ff */
[----:B------:R-:W-:Y:S02]  /*1d70*/  @P0 IMAD R10, R179, R237, RZ ;  /* 0x000000edb30a0224 */ /* 0x000fe400078e02ff */
[----:B---3--:R-:W-:-:S04]  /*1d80*/  @!P0 IMAD.WIDE.U32 R18, R28, R234, RZ ;  /* 0x000000ea1c128225 */ /* 0x008fc800078e00ff */
[----:B------:R-:W-:Y:S02]  /*1d90*/  @!P0 IMAD R5, R29, R234, RZ ;  /* 0x000000ea1d058224 */ /* 0x000fe400078e02ff */
[----:B------:R-:W-:-:S03]  /*1da0*/  @P0 IMAD.MOV.U32 R18, RZ, RZ, R22 ;  /* 0x000000ffff120224 */ /* 0x000fc600078e0016 */
[----:B------:R-:W-:Y:S02]  /*1db0*/  @!P0 IADD3 R5, PT, PT, R19, R5, RZ ;  /* 0x0000000513058210 */ /* 0x000fe40007ffe0ff */
[----:B------:R-:W-:Y:S02]  /*1dc0*/  @P0 IADD3 R5, PT, PT, R23, R10, RZ ;  /* 0x0000000a17050210 */ /* 0x000fe40007ffe0ff */
[----:B------:R-:W-:Y:S01]  /*1dd0*/  IADD3 R18, P1, PT, R12, R18, RZ ;  /* 0x000000120c127210 */ /* 0x000fe20007f3e0ff */
[----:B------:R-:W-:-:S04]  /*1de0*/  IMAD R3, R25, R233, RZ ;  /* 0x000000e919037224 */ /* 0x000fc800078e02ff */
[----:B------:R-:W-:Y:S01]  /*1df0*/  IMAD.X R19, RZ, RZ, R5, P1 ;  /* 0x000000ffff137224 */ /* 0x000fe200008e0605 */
[----:B------:R-:W-:Y:S01]  /*1e00*/  IADD3 R22, P0, PT, R12, R4, RZ ;  /* 0x000000040c167210 */ /* 0x000fe20007f1e0ff */
[----:B------:R-:W-:-:S04]  /*1e10*/  IMAD.WIDE.U32 R4, R235, 0x40, R172 ;  /* 0x00000040eb047825 */ /* 0x000fc800078e00ac */
[----:B------:R-:W-:Y:S01]  /*1e20*/  IMAD.WIDE.U32 R24, R24, R233, R18 ;  /* 0x000000e918187225 */ /* 0x000fe200078e0012 */
[----:B------:R-:W-:-:S04]  /*1e30*/  SHF.R.S32.HI R19, RZ, 0x1f, R76 ;  /* 0x0000001fff137819 */ /* 0x000fc8000001144c */
[----:B------:R-:W-:Y:S01]  /*1e40*/  IADD3 R25, PT, PT, R25, R3, RZ ;  /* 0x0000000319197210 */ /* 0x000fe20007ffe0ff */
[----:B------:R-:W-:Y:S02]  /*1e50*/  IMAD R3, R5, R178, RZ ;  /* 0x000000b205037224 */ /* 0x000fe400078e02ff */
[----:B------:R-:W-:Y:S02]  /*1e60*/  IMAD.X R23, RZ, RZ, R2, P0 ;  /* 0x000000ffff177224 */ /* 0x000fe400000e0602 */
[C---:B------:R-:W-:Y:S01]  /*1e70*/  IMAD R3, R4.reuse, R179, R3 ;  /* 0x000000b304037224 */ /* 0x040fe200078e0203 */
[----:B------:R-:W-:Y:S01]  /*1e80*/  LEA.HI R2, R19, R76, RZ, 0x8 ;  /* 0x0000004c13027211 */ /* 0x000fe200078f40ff */
[----:B------:R-:W-:-:S04]  /*1e90*/  IMAD.WIDE.U32 R4, R4, R178, R24 ;  /* 0x000000b204047225 */ /* 0x000fc800078e0018 */
[----:B------:R-:W-:Y:S01]  /*1ea0*/  IMAD.IADD R3, R5, 0x1, R3 ;  /* 0x0000000105037824 */ /* 0x000fe200078e0203 */
[----:B------:R-:W-:Y:S02]  /*1eb0*/  SHF.R.S32.HI R5, RZ, 0x8, R2 ;  /* 0x00000008ff057819 */ /* 0x000fe40000011402 */
[----:B----4-:R-:W-:Y:S02]  /*1ec0*/  LEA R230, P0, R20, R14, 0x1 ;  /* 0x0000000e14e67211 */ /* 0x010fe400078008ff */
[----:B------:R-:W-:Y:S02]  /*1ed0*/  VIMNMX R72, PT, PT, R226, R5, !PT ;  /* 0x00000005e2487248 */ /* 0x000fe40007fe0100 */
[----:B------:R-:W-:Y:S02]  /*1ee0*/  LEA.HI.X R231, R20, R15, R231, 0x1, P0 ;  /* 0x0000000f14e77211 */ /* 0x000fe400000f0ce7 */
[----:B------:R-:W-:Y:S01]  /*1ef0*/  ISETP.GT.U32.AND P0, PT, R65, R72, PT ;  /* 0x000000484100720c */ /* 0x000fe20003f04070 */
[----:B------:R-:W-:Y:S01]  /*1f00*/  IMAD.WIDE.U32 R22, R172, R224, R22 ;  /* 0x000000e0ac167225 */ /* 0x000fe200078e0016 */
[----:B------:R-:W-:-:S04]  /*1f10*/  LEA R170, P2, R4, R8, 0x1 ;  /* 0x0000000804aa7211 */ /* 0x000fc800078408ff */
[----:B------:R-:W-:Y:S02]  /*1f20*/  IADD3 R227, PT, PT, R23, R227, RZ ;  /* 0x000000e317e37210 */ /* 0x000fe40007ffe0ff */
        /* <DEDUP_REMOVED lines=16> */
[----:B------:R-:W-:Y:S01]  /*2030*/  VIADD R81, R172, 0x20 ;  /* 0x00000020ac517836 */ /* 0x000fe20000000000 */
[----:B-----5:R-:W-:Y:S01]  /*2040*/  IADD3 R10, PT, PT, R74, R7, RZ ;  /* 0x000000074a0a7210 */ /* 0x020fe20007ffe0ff */
[C---:B------:R-:W-:Y:S01]  /*2050*/  VIADD R162, R172.reuse, 0x40 ;  /* 0x00000040aca27836 */ /* 0x040fe20000000000 */
[----:B------:R-:W-:Y:S01]  /*2060*/  SHF.R.S32.HI R11, RZ, 0x1, R11 ;  /* 0x00000001ff0b7819 */ /* 0x000fe2000001140b */
[C---:B------:R-:W-:Y:S01]  /*2070*/  VIADD R158, R172.reuse, 0x60 ;  /* 0x00000060ac9e7836 */ /* 0x040fe20000000000 */
[C---:B------:R-:W-:Y:S01]  /*2080*/  IADD3 R82, PT, PT, R172.reuse, 0x10, RZ ;  /* 0x00000010ac527810 */ /* 0x040fe20007ffe0ff */
        /* <DEDUP_REMOVED lines=56> */
[----:B------:R-:W-:Y:S01]  /*2410*/  IMAD R9, R175, R74, RZ ;  /* 0x0000004aaf097224 */ /* 0x000fe200078e02ff */
[----:B------:R-:W-:Y:S01]  /*2420*/  SHF.L.U32 R95, R176, 0x5, RZ ;  /* 0x00000005b05f7819 */ /* 0x000fe200000006ff */
[----:B------:R-:W-:Y:S01]  /*2430*/  IMAD.WIDE.U32 R18, R74, R174, R18 ;  /* 0x000000ae4a127225 */ /* 0x000fe200078e0012 */
[----:B------:R-:W-:Y:S02]  /*2440*/  IADD3 R15, PT, PT, R15, R8, RZ ;  /* 0x000000080f0f7210 */ /* 0x000fe40007ffe0ff */
[C---:B------:R-:W-:Y:S01]  /*2450*/  SHF.L.U64.HI R97, R176.reuse, 0x6, R177 ;  /* 0x00000006b0617819 */ /* 0x040fe200000102b1 */
[----:B------:R-:W-:Y:S01]  /*2460*/  IMAD R8, R177, R74, RZ ;  /* 0x0000004ab1087224 */ /* 0x000fe200078e02ff */
[----:B------:R-:W-:Y:S01]  /*2470*/  SHF.L.U32 R99, R176, 0x6, RZ ;  /* 0x00000006b0637819 */ /* 0x000fe200000006ff */
[----:B------:R-:W-:Y:S01]  /*2480*/  IMAD.WIDE.U32 R14, R74, R176, R14 ;  /* 0x000000b04a0e7225 */ /* 0x000fe200078e000e */
[----:B------:R-:W-:-:S02]  /*2490*/  SHF.L.U64.HI R101, R176, 0x7, R177 ;  /* 0x00000007b0657819 */ /* 0x000fc400000102b1 */
[C---:B------:R-:W-:Y:S01]  /*24a0*/  SHF.L.U64.HI R88, R176.reuse, 0x4, R177 ;  /* 0x00000004b0587819 */ /* 0x040fe200000102b1 */
[----:B------:R-:W-:Y:S01]  /*24b0*/  IMAD.IADD R19, R19, 0x1, R9 ;  /* 0x0000000113137824 */ /* 0x000fe200078e0209 */
[----:B------:R-:W-:Y:S01]  /*24c0*/  SHF.L.U32 R115, R176, 0x4, RZ ;  /* 0x00000004b0737819 */ /* 0x000fe200000006ff */
[-C--:B------:R-:W-:Y:S02]  /*24d0*/  IMAD R7, R23, R6.reuse, RZ ;  /* 0x0000000617077224 */ /* 0x080fe400078e02ff */
[----:B------:R-:W-:Y:S02]  /*24e0*/  IMAD R9, R25, R6, RZ ;  /* 0x0000000619097224 */ /* 0x000fe400078e02ff */
[----:B------:R-:W-:Y:S02]  /*24f0*/  IMAD.IADD R15, R15, 0x1, R8 ;  /* 0x000000010f0f7824 */ /* 0x000fe400078e0208 */
[-C--:B------:R-:W-:Y:S02]  /*2500*/  IMAD R7, R22, R0.reuse, R7 ;  /* 0x0000000016077224 */ /* 0x080fe400078e0207 */
[----:B------:R-:W-:Y:S01]  /*2510*/  IMAD R0, R24, R0, R9 ;  /* 0x0000000018007224 */ /* 0x000fe200078e0209 */
[----:B------:R-:W-:Y:S01]  /*2520*/  SHF.R.S32.HI R9, RZ, 0x1f, R76 ;  /* 0x0000001fff097819 */ /* 0x000fe2000001144c */
[----:B------:R-:W-:-:S02]  /*2530*/  IMAD R8, R172, R11, R78 ;  /* 0x0000000bac087224 */ /* 0x000fc400078e024e */
[----:B------:R-:W-:Y:S01]  /*2540*/  IMAD.WIDE.U32 R24, R6, R24, R14 ;  /* 0x0000001806187225 */ /* 0x000fe200078e000e */
[----:B------:R-:W-:-:S03]  /*2550*/  IADD3 R15, P0, PT, -R76, R172, RZ ;  /* 0x000000ac4c0f7210 */ /* 0x000fc60007f1e1ff */
[----:B------:R-:W-:Y:S01]  /*2560*/  IMAD.WIDE.U32 R22, R6, R22, R18 ;  /* 0x0000001606167225 */ /* 0x000fe200078e0012 */
[----:B------:R-:W-:-:S03]  /*2570*/  IADD3 R6, PT, PT, R78, R8, RZ ;  /* 0x000000084e067210 */ /* 0x000fc60007ffe0ff */
[----:B------:R-:W-:Y:S01]  /*2580*/  IMAD R19, R10, R11, RZ ;  /* 0x0000000b0a137224 */ /* 0x000fe200078e02ff */
[----:B------:R-:W-:Y:S01]  /*2590*/  IADD3 R23, PT, PT, R23, R7, RZ ;  /* 0x0000000717177210 */ /* 0x000fe20007ffe0ff */
[----:B------:R-:W-:Y:S02]  /*25a0*/  IMAD.X R9, RZ, RZ, ~R9, P0 ;  /* 0x000000ffff097224 */ /* 0x000fe400000e0e09 */
[----:B------:R-:W-:Y:S01]  /*25b0*/  IMAD.IADD R25, R25, 0x1, R0 ;  /* 0x0000000119197824 */ /* 0x000fe200078e0200 */
[----:B------:R-:W-:Y:S01]  /*25c0*/  SHF.R.S32.HI R109, RZ, 0x1f, R19 ;  /* 0x0000001fff6d7819 */ /* 0x000fe20000011413 */
[----:B------:R-:W-:Y:S01]  /*25d0*/  IMAD R86, R9, R174, RZ ;  /* 0x000000ae09567224 */ /* 0x000fe200078e02ff */
[----:B------:R-:W-:Y:S01]  /*25e0*/  IADD3 R14, P1, PT, R19, R8, RZ ;  /* 0x00000008130e7210 */ /* 0x000fe20007f3e0ff */
[----:B------:R-:W-:Y:S01]  /*25f0*/  IMAD R9, R9, R176, RZ ;  /* 0x000000b009097224 */ /* 0x000fe200078e02ff */
[----:B------:R-:W-:Y:S01]  /*2600*/  IADD3 R108, P0, PT, R19, R6, RZ ;  /* 0x00000006136c7210 */ /* 0x000fe20007f1e0ff */
[----:B------:R-:W-:Y:S01]  /*2610*/  IMAD R86, R175, R15, R86 ;  /* 0x0000000faf567224 */ /* 0x000fe200078e0256 */
[----:B------:R-:W-:Y:S01]  /*2620*/  LEA.HI.X.SX32 R7, R8, R109, 0x1, P1 ;  /* 0x0000006d08077211 */ /* 0x000fe200008f0eff */
[----:B------:R-:W-:Y:S01]  /*2630*/  IMAD.WIDE.U32 R18, R174, R15, R22 ;  /* 0x0000000fae127225 */ /* 0x000fe200078e0016 */
[----:B------:R-:W-:-:S02]  /*2640*/  LEA.HI.X.SX32 R109, R6, R109, 0x1, P0 ;  /* 0x0000006d066d7211 */ /* 0x000fc400000f0eff */
[----:B------:R-:W-:Y:S01]  /*2650*/  SHF.L.U64.HI R0, R14, 0x1, R7 ;  /* 0x000000010e007819 */ /* 0x000fe20000010207 */
[-C--:B------:R-:W-:Y:S01]  /*2660*/  IMAD R9, R177, R15.reuse, R9 ;  /* 0x0000000fb1097224 */ /* 0x080fe200078e0209 */
[----:B------:R-:W-:Y:S01]  /*2670*/  SHF.L.U64.HI R109, R108, 0x1, R109 ;  /* 0x000000016c6d7819 */ /* 0x000fe2000001026d */
[----:B------:R-:W-:Y:S01]  /*2680*/  IMAD.WIDE.U32 R22, R176, R15, R24 ;  /* 0x0000000fb0167225 */ /* 0x000fe200078e0018 */
[----:B------:R-:W-:Y:S02]  /*2690*/  LEA R105, P1, R18, R20, 0x1 ;  /* 0x0000001412697211 */ /* 0x000fe400078208ff */
[----:B------:R-:W-:Y:S01]  /*26a0*/  SHF.L.U32 R14, R14, 0x1, RZ ;  /* 0x000000010e0e7819 */ /* 0x000fe200000006ff */
[----:B------:R-:W-:Y:S01]  /*26b0*/  IMAD.IADD R86, R19, 0x1, R86 ;  /* 0x0000000113567824 */ /* 0x000fe200078e0256 */
[----:B------:R-:W-:Y:S01]  /*26c0*/  IADD3 R9, PT, PT, R23, R9, RZ ;  /* 0x0000000917097210 */ /* 0x000fe20007ffe0ff */
[----:B------:R-:W-:Y:S01]  /*26d0*/  IMAD.SHL.U32 R108, R108, 0x2, RZ ;  /* 0x000000026c6c7824 */ /* 0x000fe200078e00ff */
[----:B------:R-:W-:Y:S01]  /*26e0*/  LEA R10, P0, R22, R16, 0x1 ;  /* 0x00000010160a7211 */ /* 0x000fe200078008ff */
[C---:B------:R-:W-:Y:S01]  /*26f0*/  IMAD R85, R177.reuse, 0x60, RZ ;  /* 0x00000060b1557824 */ /* 0x040fe200078e02ff */
[----:B------:R-:W-:Y:S01]  /*2700*/  LEA.HI.X R86, R18, R21, R86, 0x1, P1 ;  /* 0x0000001512567211 */ /* 0x000fe200008f0c56 */
[C---:B------:R-:W-:Y:S01]  /*2710*/  IMAD R89, R177.reuse, 0xc0, RZ ;  /* 0x000000c0b1597824 */ /* 0x040fe200078e02ff */
[----:B------:R-:W-:Y:S01]  /*2720*/  IADD3 R106, P3, PT, R4, R108, RZ ;  /* 0x0000006c046a7210 */ /* 0x000fe20007f7e0ff */
[----:B------:R-:W-:Y:S01]  /*2730*/  IMAD R91, R177, 0xe0, RZ ;  /* 0x000000e0b15b7824 */ /* 0x000fe200078e02ff */
[----:B------:R-:W-:Y:S01]  /*2740*/  LEA.HI.X R9, R22, R17, R9, 0x1, P0 ;  /* 0x0000001116097211 */ /* 0x000fe200000f0c09 */
[----:B------:R-:W-:Y:S01]  /*2750*/  IMAD.WIDE.U32 R186, R176, 0x60, RZ ;  /* 0x00000060b0ba7825 */ /* 0x000fe200078e00ff */
[----:B------:R-:W-:-:S02]  /*2760*/  IADD3 R54, P1, PT, R4, R14, RZ ;  /* 0x0000000e04367210 */ /* 0x000fc40007f3e0ff */
[----:B------:R-:W-:Y:S01]  /*2770*/  IADD3 R108, P2, PT, R2, R108, RZ ;  /* 0x0000006c026c7210 */ /* 0x000fe20007f5e0ff */
        /* <DEDUP_REMOVED lines=15> */
.L_x_6599:
[----:B------:R-:W-:Y:S01]  /*2870*/  VIADD R125, R125, 0x100 ;  /* 0x000001007d7d7836 */ /* 0x000fe20000000000 */
[----:B------:R-:W-:Y:S01]  /*2880*/  LEA R2, P1, R68, R112, 0x1 ;  /* 0x0000007044027211 */ /* 0x000fe200078208ff */
[----:B------:R-:W-:Y:S01]  /*2890*/  VIADD R127, R127, 0x100 ;  /* 0x000001007f7f7836 */ /* 0x000fe20000000000 */
[----:B------:R-:W-:Y:S01]  /*28a0*/  UMOV UR6, URZ ;  /* 0x000000ff00067c82 */ /* 0x000fe20008000000 */
[----:B------:R-:W-:Y:S01]  /*28b0*/  IMAD.MOV.U32 R168, RZ, RZ, R122 ;  /* 0x000000ffffa87224 */ /* 0x000fe200078e007a */
[----:B------:R-:W-:Y:S01]  /*28c0*/  ISETP.GE.AND P0, PT, R172, R125, PT ;  /* 0x0000007dac00720c */ /* 0x000fe20003f06270 */
[----:B------:R-:W-:Y:S01]  /*28d0*/  VIADD R123, R123, 0xffffffff ;  /* 0xffffffff7b7b7836 */ /* 0x000fe20000000000 */
[----:B------:R-:W-:Y:S01]  /*28e0*/  LEA.HI.X R3, R68, R113, R71, 0x1, P1 ;  /* 0x0000007144037211 */ /* 0x000fe200008f0c47 */
[----:B------:R-:W-:Y:S01]  /*28f0*/  VIADD R122, R122, 0xffffff00 ;  /* 0xffffff007a7a7836 */ /* 0x000fe20000000000 */
[----:B------:R-:W-:Y:S01]  /*2900*/  ISETP.GE.AND P2, PT, R172, R127, !P0 ;  /* 0x0000007fac00720c */ /* 0x000fe20004746270 */
[----:B------:R-:W-:Y:S01]  /*2910*/  BSSY.RECONVERGENT B1, `(.L_x_6529) ;  /* 0x0000b0f000017945 */ /* 0x000fe20003800200 */
[C---:B------:R-:W-:Y:S04]  /*2920*/  ISETP.GE.AND P0, PT, R82.reuse, R125, PT ;  /* 0x0000007d5200720c */ /* 0x040fe80003f06270 */
[----:B------:R-:W-:Y:S02]  /*2930*/  ISETP.GE.AND P3, PT, R82, R127, !P0 ;  /* 0x0000007f5200720c */ /* 0x000fe40004766270 */
[-C--:B------:R-:W-:Y:S02]  /*2940*/  IADD3 R18, P0, PT, R105, R84.reuse, RZ ;  /* 0x0000005469127210 */ /* 0x080fe40007f1e0ff */
[----:B------:R-:W-:Y:S03]  /*2950*/  P2R R61, PR, RZ, 0x8 ;  /* 0x00000008ff3d7803 */ /* 0x000fe60000000000 */
[----:B------:R-:W-:Y:S02]  /*2960*/  @P2 IMAD.MOV.U32 R4, RZ, RZ, R105 ;  /* 0x000000ffff042224 */ /* 0x000fe400078e0069 */
[----:B------:R-:W-:Y:S02]  /*2970*/  @P2 IMAD.MOV.U32 R5, RZ, RZ, R86 ;  /* 0x000000ffff052224 */ /* 0x000fe400078e0056 */
[--C-:B------:R-:W-:Y:S01]  /*2980*/  IMAD.X R19, R86, 0x1, R83.reuse, P0 ;  /* 0x0000000156137824 */ /* 0x100fe200000e0653 */
[C---:B------:R-:W-:Y:S02]  /*2990*/  ISETP.GE.AND P0, PT, R81.reuse, R125, PT ;  /* 0x0000007d5100720c */ /* 0x040fe40003f06270 */
[----:B----4-:R-:W2:Y:S02]  /*29a0*/  @P2 LD.E.128 R20, desc[UR4][R4.64] ;  /* 0x0000000404142980 */ /* 0x010ea4000c101d00 */
[----:B------:R-:W-:Y:S04]  /*29b0*/  ISETP.GE.AND P4, PT, R81, R127, !P0 ;  /* 0x0000007f5100720c */ /* 0x000fe80004786270 */
[----:B------:R-:W-:Y:S09]  /*29c0*/  P2R R60, PR, RZ, 0x10 ;  /* 0x00000010ff3c7803 */ /* 0x000ff20000000000 */
[----:B------:R-:W-:Y:S02]  /*29d0*/  @P4 IADD3 R28, P0, PT, R18, R84, RZ ;  /* 0x00000054121c4210 */ /* 0x000fe40007f1e0ff */
[----:B------:R-:W-:Y:S03]  /*29e0*/  @P4 LEA R30, P1, R62, R2, 0x5 ;  /* 0x000000023e1e4211 */ /* 0x000fe600078228ff */
[----:B------:R-:W-:Y:S01]  /*29f0*/  @P4 IMAD.X R29, R19, 0x1, R83, P0 ;  /* 0x00000001131d4824 */ /* 0x000fe200000e0653 */
[----:B------:R-:W-:Y:S02]  /*2a00*/  ISETP.GE.AND P0, PT, R80, R125, PT ;  /* 0x0000007d5000720c */ /* 0x000fe40003f06270 */
[----:B------:R-:W-:Y:S01]  /*2a10*/  @P4 LEA.HI.X R31, R62, R3, R63, 0x5, P1 ;  /* 0x000000033e1f4211 */ /* 0x000fe200008f2c3f */
[----:B--2---:R1:W-:Y:S04]  /*2a20*/  @P2 ST.E.128 desc[UR4][R112.64], R20 ;  /* 0x0000001470002985 */ /* 0x0043e8000c101d04 */
[----:B------:R-:W2:Y:S04]  /*2a30*/  @P3 LD.E.128 R24, desc[UR4][R18.64] ;  /* 0x0000000412183980 */ /* 0x000ea8000c101d00 */
[----:B--2---:R2:W-:Y:S01]  /*2a40*/  @P3 ST.E.128 desc[UR4][R2.64], R24 ;  /* 0x0000001802003985 */ /* 0x0045e2000c101d04 */
[----:B------:R-:W-:Y:S03]  /*2a50*/  ISETP.GE.AND P3, PT, R80, R127, !P0 ;  /* 0x0000007f5000720c */ /* 0x000fe60004766270 */
[----:B------:R3:W4:Y:S01]  /*2a60*/  @P4 LD.E.128 R4, desc[UR4][R28.64] ;  /* 0x000000041c044980 */ /* 0x000722000c101d00 */
[----:B------:R-:W-:Y:S09]  /*2a70*/  P2R R159, PR, RZ, 0x8 ;  /* 0x00000008ff9f7803 */ /* 0x000ff20000000000 */
[C---:B-1----:R-:W-:Y:S04]  /*2a80*/  @P3 LEA R20, P0, R174.reuse, R18, 0x6 ;  /* 0x00000012ae143211 */ /* 0x042fe800078030ff */
[----:B------:R-:W-:Y:S02]  /*2a90*/  @P3 LEA.HI.X R21, R174, R19, R175, 0x6, P0 ;  /* 0x00000013ae153211 */ /* 0x000fe400000f34af */
[C---:B------:R-:W-:Y:S04]  /*2aa0*/  ISETP.GE.AND P0, PT, R162.reuse, R125, PT ;  /* 0x0000007da200720c */ /* 0x040fe80003f06270 */
[----:B------:R-:W-:Y:S02]  /*2ab0*/  ISETP.LT.OR P0, PT, R162, R127, P0 ;  /* 0x0000007fa200720c */ /* 0x000fe40000701670 */
[C---:B---3--:R-:W-:Y:S04]  /*2ac0*/  @P3 LEA R28, P1, R62.reuse, R2, 0x6 ;  /* 0x000000023e1c3211 */ /* 0x048fe800078230ff */
[----:B------:R-:W-:Y:S02]  /*2ad0*/  @P3 LEA.HI.X R29, R62, R3, R63, 0x6, P1 ;  /* 0x000000033e1d3211 */ /* 0x000fe400008f343f */
[----:B------:R-:W-:Y:S05]  /*2ae0*/  ISETP.GE.AND P1, PT, R160, R125, PT ;  /* 0x0000007da000720c */ /* 0x000fea0003f26270 */
[----:B------:R-:W-:Y:S02]  /*2af0*/  @!P0 IMAD R0, R175, 0x60, RZ ;  /* 0x00000060af008824 */ /* 0x000fe400078e02ff */
[----:B--2---:R-:W-:Y:S04]  /*2b00*/  @!P0 IMAD.WIDE.U32 R24, R174, 0x60, R18 ;  /* 0x00000060ae188825 */ /* 0x004fe800078e0012 */
[----:B------:R-:W-:Y:S02]  /*2b10*/  @!P0 IMAD.IADD R25, R25, 0x1, R0 ;  /* 0x0000000119198824 */ /* 0x000fe400078e0200 */
[----:B------:R-:W-:Y:S02]  /*2b20*/  @!P0 IMAD R0, R63, 0x60, RZ ;  /* 0x000000603f008824 */ /* 0x000fe400078e02ff */
[----:B------:R-:W-:Y:S04]  /*2b30*/  @!P0 IMAD.WIDE.U32 R26, R62, 0x60, R2 ;  /* 0x000000603e1a8825 */ /* 0x000fe800078e0002 */
[----:B------:R-:W-:Y:S01]  /*2b40*/  @!P0 IMAD.IADD R27, R27, 0x1, R0 ;  /* 0x000000011b1b8824 */ /* 0x000fe200078e0200 */
[----:B----4-:R1:W-:Y:S01]  /*2b50*/  @P4 ST.E.128 desc[UR4][R30.64], R4 ;  /* 0x000000041e004985 */ /* 0x0103e2000c101d04 */
[----:B------:R-:W-:Y:S03]  /*2b60*/  ISETP.LT.OR P4, PT, R160, R127, P1 ;  /* 0x0000007fa000720c */ /* 0x000fe60000f81670 */
[----:B------:R-:W2:Y:S01]  /*2b70*/  @P3 LD.E.128 R20, desc[UR4][R20.64] ;  /* 0x0000000414143980 */ /* 0x000ea2000c101d00 */
[----:B------:R-:W-:Y:S03]  /*2b80*/  P2R R157, PR, RZ, 0x10 ;  /* 0x00000010ff9d7803 */ /* 0x000fe60000000000 */
[----:B--2---:R2:W-:Y:S04]  /*2b90*/  @P3 ST.E.128 desc[UR4][R28.64], R20 ;  /* 0x000000141c003985 */ /* 0x0045e8000c101d04 */
[----:B-1----:R1:W3:Y:S02]  /*2ba0*/  @!P0 LD.E.128 R4, desc[UR4][R24.64] ;  /* 0x0000000418048980 */ /* 0x0022e4000c101d00 */
[C---:B-1----:R-:W-:Y:S04]  /*2bb0*/  @!P4 LEA R24, P1, R174.reuse, R18, 0x7 ;  /* 0x00000012ae18c211 */ /* 0x042fe800078238ff */
[----:B------:R-:W-:Y:S01]  /*2bc0*/  @!P4 LEA.HI.X R25, R174, R19, R175, 0x7, P1 ;  /* 0x00000013ae19c211 */ /* 0x000fe200008f3caf */
[----:B---3--:R1:W-:Y:S01]  /*2bd0*/  @!P0 ST.E.128 desc[UR4][R26.64], R4 ;  /* 0x000000041a008985 */ /* 0x0083e2000c101d04 */
[C---:B------:R-:W-:Y:S03]  /*2be0*/  ISETP.GE.AND P0, PT, R152.reuse, R125, PT ;  /* 0x0000007d9800720c */ /* 0x040fe60003f06270 */
[----:B--2---:R-:W2:Y:S01]  /*2bf0*/  @!P4 LD.E.128 R20, desc[UR4][R24.64] ;  /* 0x000000041814c980 */ /* 0x004ea2000c101d00 */
[----:B------:R-:W-:Y:S02]  /*2c00*/  ISETP.LT.OR P1, PT, R152, R127, P0 ;  /* 0x0000007f9800720c */ /* 0x000fe40000721670 */
[C---:B------:R-:W-:Y:S02]  /*2c10*/  @!P4 LEA R32, P0, R62.reuse, R2, 0x7 ;  /* 0x000000023e20c211 */ /* 0x040fe400078038ff */
[----:B------:R-:W-:Y:S02]  /*2c20*/  P2R R155, PR, RZ, 0x2 ;  /* 0x00000002ff9b7803 */ /* 0x000fe40000000000 */
[----:B------:R-:W-:Y:S07]  /*2c30*/  @!P4 LEA.HI.X R33, R62, R3, R63, 0x7, P0 ;  /* 0x000000033e21c211 */ /* 0x000fee00000f3c3f */
[C---:B------:R-:W-:Y:S04]  /*2c40*/  @!P1 LEA R30, P0, R174.reuse, R18, 0x8 ;  /* 0x00000012ae1e9211 */ /* 0x040fe800078040ff */
[----:B------:R-:W-:Y:S02]  /*2c50*/  @!P1 LEA.HI.X R31, R174, R19, R175, 0x8, P0 ;  /* 0x00000013ae1f9211 */ /* 0x000fe400000f44af */
[C---:B------:R-:W-:Y:S04]  /*2c60*/  @!P1 LEA R28, P0, R62.reuse, R2, 0x8 ;  /* 0x000000023e1c9211 */ /* 0x040fe800078040ff */
[----:B------:R-:W-:Y:S02]  /*2c70*/  @!P1 LEA.HI.X R29, R62, R3, R63, 0x8, P0 ;  /* 0x000000033e1d9211 */ /* 0x000fe400000f443f */
[C---:B------:R-:W-:Y:S04]  /*2c80*/  ISETP.GE.AND P0, PT, R158.reuse, R125, PT ;  /* 0x0000007d9e00720c */ /* 0x040fe80003f06270 */
[----:B------:R-:W-:Y:S02]  /*2c90*/  ISETP.LT.OR P3, PT, R158, R127, P0 ;  /* 0x0000007f9e00720c */ /* 0x000fe40000761670 */
[----:B------:R-:W-:Y:S11]  /*2ca0*/  ISETP.GE.AND P0, PT, R156, R125, PT ;  /* 0x0000007d9c00720c */ /* 0x000ff60003f06270 */
[----:B------:R-:W-:Y:S02]  /*2cb0*/  @!P3 IMAD R0, R175, 0xa0, RZ ;  /* 0x000000a0af00b824 */ /* 0x000fe400078e02ff */
[----:B-1----:R-:W-:Y:S04]  /*2cc0*/  @!P3 IMAD.WIDE.U32 R4, R174, 0xa0, R18 ;  /* 0x000000a0ae04b825 */ /* 0x002fe800078e0012 */
[----:B------:R-:W-:Y:S02]  /*2cd0*/  @!P3 IMAD.IADD R5, R5, 0x1, R0 ;  /* 0x000000010505b824 */ /* 0x000fe400078e0200 */
[----:B------:R-:W-:Y:S04]  /*2ce0*/  @!P3 IMAD.WIDE.U32 R26, R62, 0xa0, R2 ;  /* 0x000000a03e1ab825 */ /* 0x000fe800078e0002 */
[----:B------:R-:W-:Y:S04]  /*2cf0*/  @!P3 IMAD R8, R63, 0xa0, RZ ;  /* 0x000000a03f08b824 */ /* 0x000fe800078e02ff */
[----:B------:R-:W-:Y:S01]  /*2d00*/  @!P3 IMAD.IADD R27, R27, 0x1, R8 ;  /* 0x000000011b1bb824 */ /* 0x000fe200078e0208 */
[----:B--2---:R1:W-:Y:S01]  /*2d10*/  @!P4 ST.E.128 desc[UR4][R32.64], R20 ;  /* 0x000000142000c985 */ /* 0x0043e2000c101d04 */
[----:B------:R-:W-:Y:S02]  /*2d20*/  ISETP.LT.OR P4, PT, R156, R127, P0 ;  /* 0x0000007f9c00720c */ /* 0x000fe40000781670 */
[C---:B------:R-:W-:Y:S01]  /*2d30*/  ISETP.GE.AND P0, PT, R154.reuse, R125, PT ;  /* 0x0000007d9a00720c */ /* 0x040fe20003f06270 */
[----:B------:R-:W2:Y:S03]  /*2d40*/  @!P3 LD.E.128 R4, desc[UR4][R4.64] ;  /* 0x000000040404b980 */ /* 0x000ea6000c101d00 */
[----:B------:R-:W-:Y:S02]  /*2d50*/  ISETP.LT.OR P5, PT, R154, R127, P0 ;  /* 0x0000007f9a00720c */ /* 0x000fe400007a1670 */
[C---:B------:R-:W-:Y:S04]  /*2d60*/  ISETP.GE.AND P0, PT, R150.reuse, R125, PT ;  /* 0x0000007d9600720c */ /* 0x040fe80003f06270 */
[----:B------:R-:W-:Y:S01]  /*2d70*/  ISETP.LT.OR P6, PT, R150, R127, P0 ;  /* 0x0000007f9600720c */ /* 0x000fe200007c1670 */
[----:B------:R-:W-:Y:S01]  /*2d80*/  @!P4 IMAD R0, R175, 0xc0, RZ ;  /* 0x000000c0af00c824 */ /* 0x000fe200078e02ff */
[----:B------:R-:W-:Y:S01]  /*2d90*/  ISETP.GE.AND P0, PT, R148, R125, PT ;  /* 0x0000007d9400720c */ /* 0x000fe20003f06270 */
[----:B------:R-:W-:Y:S01]  /*2da0*/  @!P4 IMAD.WIDE.U32 R24, R174, 0xc0, R18 ;  /* 0x000000c0ae18c825 */ /* 0x000fe200078e0012 */
[----:B------:R-:W-:Y:S03]  /*2db0*/  P2R R151, PR, RZ, 0x40 ;  /* 0x00000040ff977803 */ /* 0x000fe60000000000 */
[----:B------:R-:W-:Y:S01]  /*2dc0*/  @!P4 IMAD R8, R63, 0xc0, RZ ;  /* 0x000000c03f08c824 */ /* 0x000fe200078e02ff */
[----:B------:R-:W-:Y:S01]  /*2dd0*/  @!P4 IADD3 R25, PT, PT, R25, R0, RZ ;  /* 0x000000001919c210 */ /* 0x000fe20007ffe0ff */
[----:B------:R-:W-:Y:S01]  /*2de0*/  @!P5 IMAD R0, R175, 0xe0, RZ ;  /* 0x000000e0af00d824 */ /* 0x000fe200078e02ff */
[----:B--2---:R2:W-:Y:S04]  /*2df0*/  @!P3 ST.E.128 desc[UR4][R26.64], R4 ;  /* 0x000000041a00b985 */ /* 0x0045e8000c101d04 */
[----:B-1----:R1:W3:Y:S01]  /*2e00*/  @!P4 LD.E.128 R20, desc[UR4][R24.64] ;  /* 0x000000041814c980 */ /* 0x0022e2000c101d00 */
[----:B--2---:R-:W-:Y:S04]  /*2e10*/  @!P4 IMAD.WIDE.U32 R26, R62, 0xc0, R2 ;  /* 0x000000c03e1ac825 */ /* 0x004fe800078e0002 */
[----:B------:R-:W-:Y:S02]  /*2e20*/  @!P4 IMAD.IADD R27, R27, 0x1, R8 ;  /* 0x000000011b1bc824 */ /* 0x000fe400078e0208 */
[----:B-1----:R-:W-:Y:S04]  /*2e30*/  @!P5 IMAD.WIDE.U32 R24, R174, 0xe0, R18 ;  /* 0x000000e0ae18d825 */ /* 0x002fe800078e0012 */
[----:B------:R-:W-:Y:S02]  /*2e40*/  @!P5 IMAD.IADD R25, R25, 0x1, R0 ;  /* 0x000000011919d824 */ /* 0x000fe400078e0200 */
[----:B------:R-:W-:Y:S02]  /*2e50*/  @!P5 IMAD R0, R63, 0xe0, RZ ;  /* 0x000000e03f00d824 */ /* 0x000fe400078e02ff */
[----:B------:R-:W-:Y:S04]  /*2e60*/  @!P5 IMAD.WIDE.U32 R4, R62, 0xe0, R2 ;  /* 0x000000e03e04d825 */ /* 0x000fe800078e0002 */
[----:B------:R-:W-:Y:S02]  /*2e70*/  @!P5 IMAD.IADD R5, R5, 0x1, R0 ;  /* 0x000000010505d824 */ /* 0x000fe400078e0200 */
[----:B------:R-:W-:Y:S02]  /*2e80*/  @!P6 IMAD R0, R175, 0x120, RZ ;  /* 0x00000120af00e824 */ /* 0x000fe400078e02ff */
[----:B------:R-:W-:Y:S01]  /*2e90*/  @!P6 IMAD R8, R63, 0x120, RZ ;  /* 0x000001203f08e824 */ /* 0x000fe200078e02ff */
[----:B---3--:R1:W-:Y:S02]  /*2ea0*/  @!P4 ST.E.128 desc[UR4][R26.64], R20 ;  /* 0x000000141a00c985 */ /* 0x0083e4000c101d04 */
[----:B-1----:R-:W-:Y:S02]  /*2eb0*/  @!P6 IMAD.WIDE.U32 R20, R174, 0x120, R18 ;  /* 0x00000120ae14e825 */ /* 0x002fe400078e0012 */
[----:B------:R-:W2:Y:S02]  /*2ec0*/  @!P5 LD.E.128 R24, desc[UR4][R24.64] ;  /* 0x000000041818d980 */ /* 0x000ea4000c101d00 */
[----:B------:R-:W-:Y:S02]  /*2ed0*/  @!P6 IMAD.IADD R21, R21, 0x1, R0 ;  /* 0x000000011515e824 */ /* 0x000fe400078e0200 */
[----:B--2---:R1:W-:Y:S02]  /*2ee0*/  @!P5 ST.E.128 desc[UR4][R4.64], R24 ;  /* 0x000000180400d985 */ /* 0x0043e4000c101d04 */
[----:B-1----:R-:W-:Y:S02]  /*2ef0*/  @!P6 IMAD.WIDE.U32 R26, R62, 0x120, R2 ;  /* 0x000001203e1ae825 */ /* 0x002fe400078e0002 */
[----:B------:R-:W2:Y:S02]  /*2f00*/  @!P1 LD.E.128 R4, desc[UR4][R30.64] ;  /* 0x000000041e049980 */ /* 0x000ea4000c101d00 */
[----:B------:R-:W-:Y:S02]  /*2f10*/  @!P6 IMAD.IADD R27, R27, 0x1, R8 ;  /* 0x000000011b1be824 */ /* 0x000fe400078e0208 */
[----:B--2---:R1:W-:Y:S01]  /*2f20*/  @!P1 ST.E.128 desc[UR4][R28.64], R4 ;  /* 0x000000041c009985 */ /* 0x0043e2000c101d04 */
[----:B------:R-:W-:Y:S02]  /*2f30*/  ISETP.LT.OR P1, PT, R148, R127, P0 ;  /* 0x0000007f9400720c */ /* 0x000fe40000721670 */
[----:B------:R-:W-:Y:S01]  /*2f40*/  ISETP.GE.AND P0, PT, R146, R125, PT ;  /* 0x0000007d9200720c */ /* 0x000fe20003f06270 */
[----:B------:R-:W2:Y:S01]  /*2f50*/  @!P6 LD.E.128 R20, desc[UR4][R20.64] ;  /* 0x000000041414e980 */ /* 0x000ea2000c101d00 */
[----:B------:R-:W-:Y:S09]  /*2f60*/  P2R R149, PR, RZ, 0x2 ;  /* 0x00000002ff957803 */ /* 0x000ff20000000000 */
[----:B------:R-:W-:Y:S02]  /*2f70*/  @!P1 IMAD R0, R175, 0x140, RZ ;  /* 0x00000140af009824 */ /* 0x000fe400078e02ff */
[----:B------:R-:W-:Y:S04]  /*2f80*/  @!P1 IMAD.WIDE.U32 R24, R174, 0x140, R18 ;  /* 0x00000140ae189825 */ /* 0x000fe800078e0012 */
[----:B------:R-:W-:Y:S02]  /*2f90*/  @!P1 IMAD.IADD R25, R25, 0x1, R0 ;  /* 0x0000000119199824 */ /* 0x000fe400078e0200 */
[----:B------:R-:W-:Y:S01]  /*2fa0*/  @!P1 IMAD R8, R63, 0x140, RZ ;  /* 0x000001403f089824 */ /* 0x000fe200078e02ff */
[----:B--2---:R2:W-:Y:S01]  /*2fb0*/  @!P6 ST.E.128 desc[UR4][R26.64], R20 ;  /* 0x000000141a00e985 */ /* 0x0045e2000c101d04 */
[----:B------:R-:W-:Y:S02]  /*2fc0*/  ISETP.LT.OR P6, PT, R146, R127, P0 ;  /* 0x0000007f9200720c */ /* 0x000fe400007c1670 */
[----:B------:R-:W-:Y:S01]  /*2fd0*/  ISETP.GE.AND P0, PT, R144, R125, PT ;  /* 0x0000007d9000720c */ /* 0x000fe20003f06270 */
[----:B-1----:R1:W3:Y:S01]  /*2fe0*/  @!P1 LD.E.128 R4, desc[UR4][R24.64] ;  /* 0x0000000418049980 */ /* 0x0022e2000c101d00 */
[----:B------:R-:W-:Y:S09]  /*2ff0*/  P2R R147, PR, RZ, 0x40 ;  /* 0x00000040ff937803 */ /* 0x000ff20000000000 */
[----:B------:R-:W-:Y:S02]  /*3000*/  @!P6 IMAD R0, R175, 0x160, RZ ;  /* 0x00000160af00e824 */ /* 0x000fe400078e02ff */
[----:B--2---:R-:W-:Y:S04]  /*3010*/  @!P1 IMAD.WIDE.U32 R26, R62, 0x140, R2 ;  /* 0x000001403e1a9825 */ /* 0x004fe800078e0002 */
[----:B-1----:R-:W-:Y:S04]  /*3020*/  @!P6 IMAD.WIDE.U32 R24, R174, 0x160, R18 ;  /* 0x00000160ae18e825 */ /* 0x002fe800078e0012 */
[----:B------:R-:W-:Y:S01]  /*3030*/  @!P1 IMAD.IADD R27, R27, 0x1, R8 ;  /* 0x000000011b1b9824 */ /* 0x000fe200078e0208 */
[----:B------:R-:W-:Y:S01]  /*3040*/  @!P6 IADD3 R25, PT, PT, R25, R0, RZ ;  /* 0x000000001919e210 */ /* 0x000fe20007ffe0ff */
[----:B------:R-:W-:Y:S03]  /*3050*/  @!P6 IMAD R8, R63, 0x160, RZ ;  /* 0x000001603f08e824 */ /* 0x000fe600078e02ff */
[----:B---3--:R1:W-:Y:S01]  /*3060*/  @!P1 ST.E.128 desc[UR4][R26.64], R4 ;  /* 0x000000041a009985 */ /* 0x0083e2000c101d04 */
[----:B------:R-:W-:Y:S02]  /*3070*/  ISETP.LT.OR P1, PT, R144, R127, P0 ;  /* 0x0000007f9000720c */ /* 0x000fe40000721670 */
[----:B------:R-:W-:Y:S01]  /*3080*/  ISETP.GE.AND P0, PT, R142, R125, PT ;  /* 0x0000007d8e00720c */ /* 0x000fe20003f06270 */
[----:B------:R2:W3:Y:S01]  /*3090*/  @!P6 LD.E.128 R20, desc[UR4][R24.64] ;  /* 0x000000041814e980 */ /* 0x0004e2000c101d00 */
[----:B------:R-:W-:Y:S09]  /*30a0*/  P2R R145, PR, RZ, 0x2 ;  /* 0x00000002ff917803 */ /* 0x000ff20000000000 */
[----:B------:R-:W-:Y:S02]  /*30b0*/  @!P1 IMAD R0, R175, 0x180, RZ ;  /* 0x00000180af009824 */ /* 0x000fe400078e02ff */
[----:B-1----:R-:W-:Y:S04]  /*30c0*/  @!P6 IMAD.WIDE.U32 R26, R62, 0x160, R2 ;  /* 0x000001603e1ae825 */ /* 0x002fe800078e0002 */
[----:B--2---:R-:W-:Y:S04]  /*30d0*/  @!P1 IMAD.WIDE.U32 R24, R174, 0x180, R18 ;  /* 0x00000180ae189825 */ /* 0x004fe800078e0012 */
[----:B------:R-:W-:Y:S02]  /*30e0*/  @!P6 IMAD.IADD R27, R27, 0x1, R8 ;  /* 0x000000011b1be824 */ /* 0x000fe400078e0208 */
[----:B------:R-:W-:Y:S02]  /*30f0*/  @!P1 IMAD.IADD R25, R25, 0x1, R0 ;  /* 0x0000000119199824 */ /* 0x000fe400078e0200 */
[----:B------:R-:W-:Y:S01]  /*3100*/  @!P1 IMAD R8, R63, 0x180, RZ ;  /* 0x000001803f089824 */ /* 0x000fe200078e02ff */
        /* <DEDUP_REMOVED lines=12> */
[----:B------:R-:W-:Y:S03]  /*31d0*/  ISETP.LT.OR P1, PT, R140, R127, P0 ;  /* 0x0000007f8c00720c */ /* 0x000fe60000721670 */
[----:B------:R2:W3:Y:S01]  /*31e0*/  @!P6 LD.E.128 R20, desc[UR4][R24.64] ;  /* 0x000000041814e980 */ /* 0x0004e2000c101d00 */
[----:B------:R-:W-:Y:S09]  /*31f0*/  P2R R141, PR, RZ, 0x2 ;  /* 0x00000002ff8d7803 */ /* 0x000ff20000000000 */
[----:B------:R-:W-:Y:S04]  /*3200*/  @!P1 IMAD.WIDE.U32 R18, R174, 0x1c0, R18 ;  /* 0x000001c0ae129825 */ /* 0x000fe800078e0012 */
[----:B--2---:R-:W-:Y:S02]  /*3210*/  @!P1 IMAD R25, R175, 0x1c0, RZ ;  /* 0x000001c0af199824 */ /* 0x004fe400078e02ff */
[C---:B-1----:R-:W-:Y:S04]  /*3220*/  @!P6 IMAD.WIDE.U32 R26, R62.reuse, 0x1a0, R2 ;  /* 0x000001a03e1ae825 */ /* 0x042fe800078e0002 */
[----:B------:R-:W-:Y:S01]  /*3230*/  @!P6 IMAD.IADD R27, R27, 0x1, R0 ;  /* 0x000000011b1be824 */ /* 0x000fe200078e0200 */
[----:B------:R-:W-:Y:S01]  /*3240*/  IADD3 R0, P0, PT, RZ, -UR6, RZ ;  /* 0x80000006ff007c10 */ /* 0x000fe2000ff1e0ff */
[----:B------:R-:W-:Y:S02]  /*3250*/  @!P1 IMAD.IADD R19, R19, 0x1, R25 ;  /* 0x0000000113139824 */ /* 0x000fe400078e0219 */
[----:B------:R-:W-:Y:S04]  /*3260*/  @!P1 IMAD.WIDE.U32 R2, R62, 0x1c0, R2 ;  /* 0x000001c03e029825 */ /* 0x000fe800078e0002 */
[----:B------:R-:W-:Y:S05]  /*3270*/  @!P1 IMAD R25, R63, 0x1c0, RZ ;  /* 0x000001c03f199824 */ /* 0x000fea00078e02ff */
[----:B------:R-:W-:Y:S01]  /*3280*/  @!P1 IADD3 R3, PT, PT, R3, R25, RZ ;  /* 0x0000001903039210 */ /* 0x000fe20007ffe0ff */
[----:B---3--:R1:W-:Y:S01]  /*3290*/  @!P6 ST.E.128 desc[UR4][R26.64], R20 ;  /* 0x000000141a00e985 */ /* 0x0083e2000c101d04 */
[C---:B------:R-:W-:Y:S03]  /*32a0*/  ISETP.GE.AND P6, PT, R162.reuse, R125, PT ;  /* 0x0000007da200720c */ /* 0x040fe60003fc6270 */
[----:B------:R-:W2:Y:S01]  /*32b0*/  @!P1 LD.E.128 R4, desc[UR4][R18.64] ;  /* 0x0000000412049980 */ /* 0x000ea2000c101d00 */
[----:B------:R-:W-:Y:S03]  /*32c0*/  ISETP.GE.AND P6, PT, R162, R127, !P6 ;  /* 0x0000007fa200720c */ /* 0x000fe600077c6270 */
[----:B--2---:R1:W-:Y:S04]  /*32d0*/  @!P1 ST.E.128 desc[UR4][R2.64], R4 ;  /* 0x0000000402009985 */ /* 0x0043e8000c101d04 */
[----:B------:R-:W2:Y:S04]  /*32e0*/  LD.E R8, desc[UR4][R164.64+0x130] ;  /* 0x00013004a4087980 */ /* 0x000ea8000c101900 */
[----:B------:R-:W3:Y:S01]  /*32f0*/  LD.E R17, desc[UR4][R164.64+0xd0] ;  /* 0x0000d004a4117980 */ /* 0x000ee2000c101900 */
[----:B--2---:R-:W-:Y:S04]  /*3300*/  IMAD.SHL.U32 R8, R8, 0x100, RZ ;  /* 0x0000010008087824 */ /* 0x004fe800078e00ff */
[----:B------:R-:W-:Y:S05]  /*3310*/  IMAD.X R19, RZ, RZ, ~R8, P0 ;  /* 0x000000ffff137224 */ /* 0x000fea00000e0e08 */
[----:B------:R-:W-:Y:S04]  /*3320*/  SHF.R.S64 R0, R0, 0x1f, R19 ;  /* 0x0000001f00007819 */ /* 0x000fe80000001013 */
[----:B------:R-:W-:Y:S04]  /*3330*/  IADD3 R105, P0, PT, R105, R0, RZ ;  /* 0x0000000069697210 */ /* 0x000fe80007f1e0ff */
[----:B------:R-:W-:Y:S02]  /*3340*/  LEA.HI.X.SX32 R86, R19, R86, 0x1, P0 ;  /* 0x0000005613567211 */ /* 0x000fe400000f0eff */
[----:B---3--:R-:W-:Y:S11]  /*3350*/  ISETP.NE.AND P0, PT, R17, RZ, PT ;  /* 0x000000ff1100720c */ /* 0x008ff60003f05270 */
[----:B------:R-:W-:Y:S02]  /*3360*/  @!UPT UIADD3 URZ, UPT, UPT, URZ, URZ, URZ ;  /* 0x000000fffffff290 */ /* 0x000fe4000fffe0ff */
[----:B-1----:R-:W-:Y:S05]  /*3370*/  @P0 BRA `(.L_x_6530) ;  /* 0x0000000800000947 */ /* 0x002fea0003800000 */
[----:B------:R-:W-:Y:S01]  /*3380*/  @P2 IMAD.MOV.U32 R8, RZ, RZ, R10 ;  /* 0x000000ffff082224 */ /* 0x000fe200078e000a */
[C---:B------:R-:W-:Y:S02]  /*3390*/  LEA R26, P0, R115.reuse, R10, 0x1 ;  /* 0x0000000a731a7211 */ /* 0x040fe400078008ff */
[----:B------:R-:W-:Y:S02]  /*33a0*/  P2R R2, PR, RZ, 0x20 ;  /* 0x00000020ff027803 */ /* 0x000fe40000000000 */
[----:B------:R-:W2:Y:S01]  /*33b0*/  @P2 LD.E.128 R4, desc[UR4][R8.64] ;  /* 0x0000000408042980 */ /* 0x000ea2000c101d00 */
[----:B------:R-:W-:Y:S02]  /*33c0*/  LEA.HI.X R27, R115, R9, R88, 0x1, P0 ;  /* 0x00000009731b7211 */ /* 0x000fe400000f0c58 */
[C---:B------:R-:W-:Y:S02]  /*33d0*/  LEA R24, P0, R70.reuse, R110, 0x1 ;  /* 0x0000006e46187211 */ /* 0x040fe400078008ff */
        /* <DEDUP_REMOVED lines=9> */
[CC--:B------:R-:W-:Y:S04]  /*3470*/  @P2 LEA R28, P0, R224.reuse, R24.reuse, 0x5 ;  /* 0x00000018e01c2211 */ /* 0x0c0fe800078028ff */
[--C-:B------:R-:W-:Y:S02]  /*3480*/  @P2 LEA.HI.X R29, R224, R25, R225.reuse, 0x5, P0 ;  /* 0x00000019e01d2211 */ /* 0x100fe400000f2ce1 */
[----:B------:R-:W-:Y:S11]  /*3490*/  ISETP.NE.AND P0, PT, R61, RZ, PT ;  /* 0x000000ff3d00720c */ /* 0x000ff60003f05270 */
[----:B------:R-:W-:Y:S02]  /*34a0*/  @!UPT UIADD3 URZ, UPT, UPT, URZ, URZ, URZ ;  /* 0x000000fffffff290 */ /* 0x000fe4000fffe0ff */
[----:B------:R-:W2:Y:S04]  /*34b0*/  @P0 LD.E.128 R16, desc[UR4][R26.64] ;  /* 0x000000041a100980 */ /* 0x000ea8000c101d00 */
[----:B--2---:R-:W-:Y:S01]  /*34c0*/  @P0 ST.E.128 desc[UR4][R24.64], R16 ;  /* 0x0000001018000985 */ /* 0x004fe2000c101d04 */
[----:B------:R-:W-:Y:S03]  /*34d0*/  @P5 IADD3 R34, P0, PT, R26, R99, RZ ;  /* 0x000000631a225210 */ /* 0x000fe60007f1e0ff */
[----:B-1----:R-:W2:Y:S01]  /*34e0*/  @P2 LD.E.128 R4, desc[UR4][R36.64] ;  /* 0x0000000424042980 */ /* 0x002ea2000c101d00 */
[C---:B------:R-:W-:Y:S02]  /*34f0*/  @P5 IADD3.X R35, PT, PT, R27.reuse, R97, RZ, P0, !PT ;  /* 0x000000611b235210 */ /* 0x040fe400007fe4ff */
[C---:B------:R-:W-:Y:S04]  /*3500*/  @P5 LEA R30, P0, R224.reuse, R24, 0x6 ;  /* 0x00000018e01e5211 */ /* 0x040fe800078030ff */
[----:B------:R-:W-:Y:S02]  /*3510*/  @P5 LEA.HI.X R31, R224, R25, R225, 0x6, P0 ;  /* 0x00000019e01f5211 */ /* 0x000fe400000f34e1 */
[C---:B------:R-:W-:Y:S05]  /*3520*/  @P6 IADD3 R40, P0, PT, R26.reuse, R186, RZ ;  /* 0x000000ba1a286210 */ /* 0x040fea0007f1e0ff */
[C---:B------:R-:W-:Y:S01]  /*3530*/  @P6 IMAD.X R41, R27.reuse, 0x1, R85, P0 ;  /* 0x000000011b296824 */ /* 0x040fe200000e0655 */
[----:B------:R-:W-:Y:S05]  /*3540*/  @!P1 IADD3 R32, P0, PT, R26, R103, RZ ;  /* 0x000000671a209210 */ /* 0x000fea0007f1e0ff */
[----:B------:R-:W-:Y:S01]  /*3550*/  @!P1 IMAD.X R33, R27, 0x1, R101, P0 ;  /* 0x000000011b219824 */ /* 0x000fe200000e0665 */
[C---:B------:R-:W-:Y:S04]  /*3560*/  @!P1 LEA R38, P0, R224.reuse, R24, 0x7 ;  /* 0x00000018e0269211 */ /* 0x040fe800078038ff */
[----:B------:R-:W-:Y:S01]  /*3570*/  @!P1 LEA.HI.X R39, R224, R25, R225, 0x7, P0 ;  /* 0x00000019e0279211 */ /* 0x000fe200000f3ce1 */
[----:B--2---:R1:W-:Y:S01]  /*3580*/  @P2 ST.E.128 desc[UR4][R28.64], R4 ;  /* 0x000000041c002985 */ /* 0x0043e2000c101d04 */
[----:B------:R-:W-:Y:S03]  /*3590*/  ISETP.NE.AND P2, PT, R155, RZ, PT ;  /* 0x000000ff9b00720c */ /* 0x000fe60003f45270 */
[----:B------:R2:W3:Y:S02]  /*35a0*/  @P5 LD.E.128 R20, desc[UR4][R34.64] ;  /* 0x0000000422145980 */ /* 0x0004e4000c101d00 */
[----:B--2---:R-:W-:Y:S01]  /*35b0*/  @!P3 IADD3 R34, P0, PT, R26, R184, RZ ;  /* 0x000000b81a22b210 */ /* 0x004fe20007f1e0ff */
[----:B-1----:R-:W-:Y:S04]  /*35c0*/  @P6 IMAD.WIDE.U32 R28, R224, 0x60, R24 ;  /* 0x00000060e01c6825 */ /* 0x002fe800078e0018 */
[----:B------:R-:W-:Y:S01]  /*35d0*/  @!P3 IMAD.X R35, R27, 0x1, R87, P0 ;  /* 0x000000011b23b824 */ /* 0x000fe200000e0657 */
[----:B---3--:R-:W-:Y:S01]  /*35e0*/  @P5 ST.E.128 desc[UR4][R30.64], R20 ;  /* 0x000000141e005985 */ /* 0x008fe2000c101d04 */
[----:B------:R-:W-:Y:S01]  /*35f0*/  ISETP.NE.AND P5, PT, R2, RZ, PT ;  /* 0x000000ff0200720c */ /* 0x000fe20003fa5270 */
[----:B------:R-:W-:Y:S02]  /*3600*/  @P6 IMAD R2, R225, 0x60, RZ ;  /* 0x00000060e1026824 */ /* 0x000fe400078e02ff */
[----:B------:R-:W2:Y:S03]  /*3610*/  @P6 LD.E.128 R16, desc[UR4][R40.64] ;  /* 0x0000000428106980 */ /* 0x000ea6000c101d00 */
[----:B------:R-:W-:Y:S02]  /*3620*/  @P6 IADD3 R29, PT, PT, R29, R2, RZ ;  /* 0x000000021d1d6210 */ /* 0x000fe40007ffe0ff */
[----:B------:R-:W-:Y:S05]  /*3630*/  @!P4 IADD3 R2, P0, PT, R26, R182, RZ ;  /* 0x000000b61a02c210 */ /* 0x000fea0007f1e0ff */
[----:B------:R-:W-:Y:S01]  /*3640*/  @!P4 IMAD.X R3, R27, 0x1, R89, P0 ;  /* 0x000000011b03c824 */ /* 0x000fe200000e0659 */
[----:B--2---:R1:W-:Y:S01]  /*3650*/  @P6 ST.E.128 desc[UR4][R28.64], R16 ;  /* 0x000000101c006985 */ /* 0x0043e2000c101d04 */
[----:B------:R-:W-:Y:S03]  /*3660*/  ISETP.NE.AND P6, PT, R145, RZ, PT ;  /* 0x000000ff9100720c */ /* 0x000fe60003fc5270 */
[----:B------:R-:W2:Y:S01]  /*3670*/  @!P1 LD.E.128 R4, desc[UR4][R32.64] ;  /* 0x0000000420049980 */ /* 0x000ea2000c101d00 */
[--C-:B-1----:R-:W-:Y:S01]  /*3680*/  @!P3 IMAD.WIDE.U32 R16, R224, 0xa0, R24.reuse ;  /* 0x000000a0e010b825 */ /* 0x102fe200078e0018 */
[----:B------:R-:W-:Y:S03]  /*3690*/  @!P5 IADD3 R28, P0, PT, R26, R180, RZ ;  /* 0x000000b41a1cd210 */ /* 0x000fe60007f1e0ff */
[----:B------:R-:W-:Y:S01]  /*36a0*/  @!P4 IMAD.WIDE.U32 R18, R224, 0xc0, R24 ;  /* 0x000000c0e012c825 */ /* 0x000fe200078e0018 */
[----:B------:R-:W-:Y:S01]  /*36b0*/  @!P5 IADD3.X R29, PT, PT, R27, R91, RZ, P0, !PT ;  /* 0x0000005b1b1dd210 */ /* 0x000fe200007fe4ff */
[----:B--2---:R1:W-:Y:S01]  /*36c0*/  @!P1 ST.E.128 desc[UR4][R38.64], R4 ;  /* 0x0000000426009985 */ /* 0x0043e2000c101d04 */
[----:B------:R-:W-:Y:S01]  /*36d0*/  ISETP.NE.AND P1, PT, R0, RZ, PT ;  /* 0x000000ff0000720c */ /* 0x000fe20003f25270 */
[----:B------:R-:W-:Y:S02]  /*36e0*/  @!P3 IMAD R0, R225, 0xa0, RZ ;  /* 0x000000a0e100b824 */ /* 0x000fe400078e02ff */
[----:B------:R-:W2:Y:S02]  /*36f0*/  @!P3 LD.E.128 R20, desc[UR4][R34.64] ;  /* 0x000000042214b980 */ /* 0x000ea4000c101d00 */
[----:B------:R-:W-:Y:S02]  /*3700*/  @!P3 IMAD.IADD R17, R17, 0x1, R0 ;  /* 0x000000011111b824 */ /* 0x000fe400078e0200 */
[----:B------:R-:W-:Y:S04]  /*3710*/  @!P4 IMAD R0, R225, 0xc0, RZ ;  /* 0x000000c0e100c824 */ /* 0x000fe800078e02ff */
[----:B------:R-:W-:Y:S02]  /*3720*/  @!P4 IMAD.IADD R19, R19, 0x1, R0 ;  /* 0x000000011313c824 */ /* 0x000fe400078e0200 */
[----:B------:R-:W-:Y:S01]  /*3730*/  @!P5 IMAD R0, R225, 0xe0, RZ ;  /* 0x000000e0e100d824 */ /* 0x000fe200078e02ff */
[----:B--2---:R2:W-:Y:S01]  /*3740*/  @!P3 ST.E.128 desc[UR4][R16.64], R20 ;  /* 0x000000141000b985 */ /* 0x0045e2000c101d04 */
[----:B------:R-:W-:Y:S03]  /*3750*/  ISETP.NE.AND P3, PT, R147, RZ, PT ;  /* 0x000000ff9300720c */ /* 0x000fe60003f65270 */
[----:B-1----:R1:W3:Y:S02]  /*3760*/  @!P4 LD.E.128 R4, desc[UR4][R2.64] ;  /* 0x000000040204c980 */ /* 0x0022e4000c101d00 */
[----:B-1----:R-:W-:Y:S01]  /*3770*/  @!P5 IMAD.WIDE.U32 R2, R224, 0xe0, R24 ;  /* 0x000000e0e002d825 */ /* 0x002fe200078e0018 */
[C---:B--2---:R-:W-:Y:S04]  /*3780*/  @!P2 LEA R16, P0, R176.reuse, R26, 0x8 ;  /* 0x0000001ab010a211 */ /* 0x044fe800078040ff */
[----:B------:R-:W-:Y:S02]  /*3790*/  @!P5 IADD3 R3, PT, PT, R3, R0, RZ ;  /* 0x000000000303d210 */ /* 0x000fe40007ffe0ff */
[----:B------:R-:W-:Y:S02]  /*37a0*/  @!P2 LEA.HI.X R17, R176, R27, R177, 0x8, P0 ;  /* 0x0000001bb011a211 */ /* 0x000fe400000f44b1 */
[C---:B------:R-:W-:Y:S04]  /*37b0*/  @!P2 LEA R30, P0, R224.reuse, R24, 0x8 ;  /* 0x00000018e01ea211 */ /* 0x040fe800078040ff */
[----:B------:R-:W-:Y:S02]  /*37c0*/  @!P2 LEA.HI.X R31, R224, R25, R225, 0x8, P0 ;  /* 0x00000019e01fa211 */ /* 0x000fe400000f44e1 */
[----:B------:R-:W-:Y:S11]  /*37d0*/  ISETP.NE.AND P0, PT, R151, RZ, PT ;  /* 0x000000ff9700720c */ /* 0x000ff60003f05270 */
[----:B------:R-:W-:Y:S02]  /*37e0*/  @!UPT UIADD3 URZ, UPT, UPT, URZ, URZ, URZ ;  /* 0x000000fffffff290 */ /* 0x000fe4000fffe0ff */
[----:B------:R-:W-:Y:S01]  /*37f0*/  @!P0 IMAD R0, R177, 0x120, RZ ;  /* 0x00000120b1008824 */ /* 0x000fe200078e02ff */
[----:B---3--:R1:W-:Y:S01]  /*3800*/  @!P4 ST.E.128 desc[UR4][R18.64], R4 ;  /* 0x000000041200c985 */ /* 0x0083e2000c101d04 */
[----:B------:R-:W-:Y:S03]  /*3810*/  ISETP.NE.AND P4, PT, R149, RZ, PT ;  /* 0x000000ff9500720c */ /* 0x000fe60003f85270 */
[----:B------:R-:W2:Y:S01]  /*3820*/  @!P5 LD.E.128 R20, desc[UR4][R28.64] ;  /* 0x000000041c14d980 */ /* 0x000ea2000c101d00 */
[----:B-1----:R-:W-:Y:S04]  /*3830*/  @!P0 IMAD.WIDE.U32 R4, R176, 0x120, R26 ;  /* 0x00000120b0048825 */ /* 0x002fe800078e001a */
[----:B------:R-:W-:Y:S05]  /*3840*/  @!P0 IMAD.IADD R5, R5, 0x1, R0 ;  /* 0x0000000105058824 */ /* 0x000fea00078e0200 */
[----:B------:R-:W-:Y:S01]  /*3850*/  @!P4 IMAD R0, R177, 0x140, RZ ;  /* 0x00000140b100c824 */ /* 0x000fe200078e02ff */
[----:B--2---:R1:W-:Y:S04]  /*3860*/  @!P5 ST.E.128 desc[UR4][R2.64], R20 ;  /* 0x000000140200d985 */ /* 0x0043e8000c101d04 */
[----:B------:R-:W2:Y:S01]  /*3870*/  @!P2 LD.E.128 R16, desc[UR4][R16.64] ;  /* 0x000000041010a980 */ /* 0x000ea2000c101d00 */
[----:B-1----:R-:W-:Y:S02]  /*3880*/  @!P0 IMAD R2, R225, 0x120, RZ ;  /* 0x00000120e1028824 */ /* 0x002fe400078e02ff */
[----:B------:R-:W-:Y:S04]  /*3890*/  @!P0 IMAD.WIDE.U32 R22, R224, 0x120, R24 ;  /* 0x00000120e0168825 */ /* 0x000fe800078e0018 */
[----:B------:R-:W-:Y:S01]  /*38a0*/  @!P4 IMAD.WIDE.U32 R20, R176, 0x140, R26 ;  /* 0x00000140b014c825 */ /* 0x000fe200078e001a */
[----:B------:R-:W-:Y:S03]  /*38b0*/  @!P0 IADD3 R23, PT, PT, R23, R2, RZ ;  /* 0x0000000217178210 */ /* 0x000fe60007ffe0ff */
[----:B------:R-:W-:Y:S02]  /*38c0*/  @!P4 IMAD.IADD R21, R21, 0x1, R0 ;  /* 0x000000011515c824 */ /* 0x000fe400078e0200 */
[----:B------:R-:W-:Y:S02]  /*38d0*/  @!P4 IMAD R2, R225, 0x140, RZ ;  /* 0x00000140e102c824 */ /* 0x000fe400078e02ff */
[----:B------:R-:W-:Y:S01]  /*38e0*/  @!P3 IMAD R0, R177, 0x160, RZ ;  /* 0x00000160b100b824 */ /* 0x000fe200078e02ff */
[----:B--2---:R1:W-:Y:S01]  /*38f0*/  @!P2 ST.E.128 desc[UR4][R30.64], R16 ;  /* 0x000000101e00a985 */ /* 0x0043e2000c101d04 */
[----:B------:R-:W-:Y:S03]  /*3900*/  ISETP.NE.AND P2, PT, R143, RZ, PT ;  /* 0x000000ff8f00720c */ /* 0x000fe60003f45270 */
[----:B------:R-:W2:Y:S04]  /*3910*/  @!P0 LD.E.128 R4, desc[UR4][R4.64] ;  /* 0x0000000404048980 */ /* 0x000ea8000c101d00 */
[----:B--2---:R2:W-:Y:S04]  /*3920*/  @!P0 ST.E.128 desc[UR4][R22.64], R4 ;  /* 0x0000000416008985 */ /* 0x0045e8000c101d04 */
[----:B-1----:R1:W3:Y:S01]  /*3930*/  @!P4 LD.E.128 R16, desc[UR4][R20.64] ;  /* 0x000000041410c980 */ /* 0x0022e2000c101d00 */
[----:B--2---:R-:W-:Y:S04]  /*3940*/  @!P4 IMAD.WIDE.U32 R22, R224, 0x140, R24 ;  /* 0x00000140e016c825 */ /* 0x004fe800078e0018 */
[----:B-1----:R-:W-:Y:S01]  /*3950*/  @!P3 IMAD.WIDE.U32 R20, R176, 0x160, R26 ;  /* 0x00000160b014b825 */ /* 0x002fe200078e001a */
[----:B------:R-:W-:Y:S03]  /*3960*/  @!P4 IADD3 R23, PT, PT, R23, R2, RZ ;  /* 0x000000021717c210 */ /* 0x000fe60007ffe0ff */
[----:B------:R-:W-:Y:S02]  /*3970*/  @!P3 IMAD.IADD R21, R21, 0x1, R0 ;  /* 0x000000011515b824 */ /* 0x000fe400078e0200 */
[----:B------:R-:W-:Y:S02]  /*3980*/  @!P3 IMAD R2, R225, 0x160, RZ ;  /* 0x00000160e102b824 */ /* 0x000fe400078e02ff */
[----:B------:R-:W-:Y:S01]  /*3990*/  @!P6 IMAD R0, R177, 0x180, RZ ;  /* 0x00000180b100e824 */ /* 0x000fe200078e02ff */
[----:B---3--:R1:W-:Y:S04]  /*39a0*/  @!P4 ST.E.128 desc[UR4][R22.64], R16 ;  /* 0x000000101600c985 */ /* 0x0083e8000c101d04 */
[----:B------:R2:W3:Y:S01]  /*39b0*/  @!P3 LD.E.128 R4, desc[UR4][R20.64] ;  /* 0x000000041404b980 */ /* 0x0004e2000c101d00 */
[----:B-1----:R-:W-:Y:S04]  /*39c0*/  @!P3 IMAD.WIDE.U32 R22, R224, 0x160, R24 ;  /* 0x00000160e016b825 */ /* 0x002fe800078e0018 */
[----:B--2---:R-:W-:Y:S01]  /*39d0*/  @!P6 IMAD.WIDE.U32 R20, R176, 0x180, R26 ;  /* 0x00000180b014e825 */ /* 0x004fe200078e001a */
        /* <DEDUP_REMOVED lines=10> */
[----:B------:R-:W-:Y:S04]  /*3a80*/  @!P2 IMAD.WIDE.U32 R2, R224, 0x1a0, R24 ;  /* 0x000001a0e002a825 */ /* 0x000fe800078e0018 */
[----:B------:R-:W-:Y:S05]  /*3a90*/  @!P2 IMAD R0, R225, 0x1a0, RZ ;  /* 0x000001a0e100a824 */ /* 0x000fea00078e02ff */
[----:B------:R-:W-:Y:S01]  /*3aa0*/  @!P2 IADD3 R3, PT, PT, R3, R0, RZ ;  /* 0x000000000303a210 */ /* 0x000fe20007ffe0ff */
        /* <DEDUP_REMOVED lines=13> */
.L_x_6530:
        /* <DEDUP_REMOVED lines=66> */
.L_x_6534:
[----:B------:R-:W-:Y:S05]  /*3fa0*/  BSYNC.RECONVERGENT B0 ;  /* 0x0000000000007941 */ /* 0x000fea0003800200 */
.L_x_6533:
        /* <DEDUP_REMOVED lines=54> */
.L_x_6536:
[----:B------:R-:W-:Y:S05]  /*4310*/  BSYNC.RECONVERGENT B0 ;  /* 0x0000000000007941 */ /* 0x000fea0003800200 */
.L_x_6535:
        /* <DEDUP_REMOVED lines=60> */
.L_x_6538:
[----:B------:R-:W-:Y:S05]  /*46e0*/  BSYNC.RECONVERGENT B0 ;  /* 0x0000000000007941 */ /* 0x000fea0003800200 */
.L_x_6537:
        /* <DEDUP_REMOVED lines=60> */
.L_x_6540:
[----:B------:R-:W-:Y:S05]  /*4ab0*/  BSYNC.RECONVERGENT B0 ;  /* 0x0000000000007941 */ /* 0x000fea0003800200 */
.L_x_6539:
[----:B------:R-:W-:Y:S04]  /*4ac0*/  BSSY.RECONVERGENT B0, `(.L_x_6541) ;  /* 0x000003a000007945 */ /* 0x000fe80003800200 */
[----:B------:R-:W-:Y:S05]  /*4ad0*/  @!P6 BRA `(.L_x_6542) ;  /* 0x0000000000e0e947 */ /* 0x000fea0003800000 */
[----:B------:R-:W-:Y:S04]  /*4ae0*/  IADD3 R42, P0, PT, R40, R186, RZ ;  /* 0x000000ba282a7210 */ /* 0x000fe80007f1e0ff */
[----:B------:R-:W-:Y:S02]  /*4af0*/  IADD3.X R43, PT, PT, R41, R85, RZ, P0, !PT ;  /* 0x00000055292b7210 */ /* 0x000fe400007fe4ff */
[----:B------:R-:W-:Y:S03]  /*4b00*/  ISETP.GE.AND P0, PT, R12, R17, PT ;  /* 0x000000110c00720c */ /* 0x000fe60003f06270 */
[----:B-1234-:R-:W2:Y:S10]  /*4b10*/  LD.E.128 R20, desc[UR4][R42.64] ;  /* 0x000000042a147980 */ /* 0x01eeb4000c101d00 */
        /* <DEDUP_REMOVED lines=10> */
[----:B----4-:R-:W-:Y:S02]  /*4bc0*/  @!P0 HADD2.F32 R16, -RZ, R18.H0_H0 ;  /* 0x20000012ff108230 */ /* 0x010fe40000004100 */
[----:B------:R-:W-:Y:S01]  /*4bd0*/  @!P0 HADD2.F32 R31, -RZ, R24.H0_H0 ;  /* 0x20000018ff1f8230 */ /* 0x000fe20000004100 */
[----:B------:R-:W-:Y:S01]  /*4be0*/  @!P0 MOV R24, R22 ;  /* 0x0000001600188202 */ /* 0x000fe20000000f00 */
[----:B------:R-:W-:Y:S02]  /*4bf0*/  @!P0 HADD2.F32 R18, -RZ, R18.H1_H1 ;  /* 0x30000012ff128230 */ /* 0x000fe40000004100 */
[C---:B------:R-:W-:Y:S01]  /*4c00*/  @!P0 FMUL.FTZ R43, R25.reuse, R29 ;  /* 0x0000001d192b8220 */ /* 0x040fe20000410000 */
[--C-:B------:R-:W-:Y:S02]  /*4c10*/  @!P0 HADD2.F32 R5, -RZ, R19.reuse.H0_H0 ;  /* 0x20000013ff058230 */ /* 0x100fe40000004100 */
[-C--:B------:R-:W-:Y:S01]  /*4c20*/  @!P0 FMUL.FTZ R0, R25, R16.reuse ;  /* 0x0000001019008220 */ /* 0x080fe20000410000 */
[----:B------:R-:W-:Y:S02]  /*4c30*/  @!P0 HADD2.F32 R25, -RZ, R8.H1_H1 ;  /* 0x30000008ff198230 */ /* 0x000fe40000004100 */
[----:B------:R-:W-:Y:S01]  /*4c40*/  @!P0 FFMA.FTZ R43, R31, R16, -R43 ;  /* 0x000000101f2b8223 */ /* 0x000fe2000001082b */
[----:B------:R-:W-:Y:S01]  /*4c50*/  @!P0 MOV R16, R23 ;  /* 0x0000001700108202 */ /* 0x000fe20000000f00 */
[----:B------:R-:W-:Y:S02]  /*4c60*/  @!P0 HADD2.F32 R26, -RZ, R24.H1_H1 ;  /* 0x30000018ff1a8230 */ /* 0x000fe40000004100 */
[----:B------:R-:W-:Y:S01]  /*4c70*/  @!P0 FFMA.FTZ R0, R29, R31, R0 ;  /* 0x0000001f1d008223 */ /* 0x000fe20000010000 */
[----:B------:R-:W-:Y:S02]  /*4c80*/  @!P0 HADD2.F32 R29, -RZ, R8.H0_H0 ;  /* 0x20000008ff1d8230 */ /* 0x000fe40000004100 */
[C---:B------:R-:W-:Y:S01]  /*4c90*/  @!P0 FMUL.FTZ R2, R25.reuse, R18 ;  /* 0x0000001219028220 */ /* 0x040fe20000410000 */
[----:B------:R-:W-:Y:S02]  /*4ca0*/  @!P0 HADD2.F32 R30, -RZ, R24.H0_H0 ;  /* 0x20000018ff1e8230 */ /* 0x000fe40000004100 */
[----:B------:R-:W-:Y:S01]  /*4cb0*/  @!P0 FMUL.FTZ R45, R25, R33 ;  /* 0x00000021192d8220 */ /* 0x000fe20000410000 */
[----:B------:R-:W-:Y:S01]  /*4cc0*/  @!P0 F2FP.F16.F32.PACK_AB R43, R0, R43 ;  /* 0x0000002b002b823e */ /* 0x000fe200000000ff */
[C---:B------:R-:W-:Y:S01]  /*4cd0*/  @!P0 FMUL.FTZ R42, R26.reuse, R28 ;  /* 0x0000001c1a2a8220 */ /* 0x040fe20000410000 */
[----:B------:R-:W-:Y:S01]  /*4ce0*/  @!P0 FMUL.FTZ R3, R26, R5 ;  /* 0x000000051a038220 */ /* 0x000fe20000410000 */
[----:B------:R-:W-:Y:S01]  /*4cf0*/  @!P0 HADD2.F32 R19, -RZ, R19.H1_H1 ;  /* 0x30000013ff138230 */ /* 0x000fe20000004100 */
[----:B------:R-:W-:Y:S01]  /*4d00*/  @!P0 MOV R20, R43 ;  /* 0x0000002b00148202 */ /* 0x000fe20000000f00 */
[----:B------:R-:W-:Y:S02]  /*4d10*/  @!P0 HADD2.F32 R35, -RZ, R35.H1_H1 ;  /* 0x30000023ff238230 */ /* 0x000fe40000004100 */
[----:B------:R-:W-:Y:S01]  /*4d20*/  @!P0 FFMA.FTZ R2, R33, R29, R2 ;  /* 0x0000001d21028223 */ /* 0x000fe20000010002 */
[--C-:B------:R-:W-:Y:S02]  /*4d30*/  @!P0 HADD2.F32 R8, -RZ, R16.reuse.H1_H1 ;  /* 0x30000010ff088230 */ /* 0x100fe40000004100 */
[----:B------:R-:W-:Y:S01]  /*4d40*/  @!P0 FFMA.FTZ R45, R29, R18, -R45 ;  /* 0x000000121d2d8223 */ /* 0x000fe2000001082d */
[----:B------:R-:W-:Y:S01]  /*4d50*/  @!P0 FFMA.FTZ R42, R30, R5, -R42 ;  /* 0x000000051e2a8223 */ /* 0x000fe2000001082a */
[----:B------:R-:W-:Y:S01]  /*4d60*/  @!P0 FFMA.FTZ R3, R28, R30, R3 ;  /* 0x0000001e1c038223 */ /* 0x000fe20000010003 */
[----:B------:R-:W-:Y:S02]  /*4d70*/  @!P0 HADD2.F32 R32, -RZ, R16.H0_H0 ;  /* 0x20000010ff208230 */ /* 0x000fe40000004100 */
[----:B------:R-:W-:Y:S01]  /*4d80*/  @!P0 FMUL.FTZ R47, R8, R35 ;  /* 0x00000023082f8220 */ /* 0x000fe20000410000 */
[----:B------:R-:W-:Y:S01]  /*4d90*/  @!P0 F2FP.F16.F32.PACK_AB R44, R2, R45 ;  /* 0x0000002d022c823e */ /* 0x000fe200000000ff */
[-C--:B------:R-:W-:Y:S01]  /*4da0*/  @!P0 FMUL.FTZ R4, R8, R19.reuse ;  /* 0x0000001308048220 */ /* 0x080fe20000410000 */
[----:B------:R-:W-:Y:S01]  /*4db0*/  @!P0 F2FP.F16.F32.PACK_AB R42, R3, R42 ;  /* 0x0000002a032a823e */ /* 0x000fe200000000ff */
[----:B------:R-:W-:Y:S01]  /*4dc0*/  @!P0 FFMA.FTZ R47, R32, R19, -R47 ;  /* 0x00000013202f8223 */ /* 0x000fe2000001082f */
[----:B------:R-:W-:Y:S01]  /*4dd0*/  @!P0 MOV R21, R44 ;  /* 0x0000002c00158202 */ /* 0x000fe20000000f00 */
[----:B------:R-:W-:Y:S01]  /*4de0*/  @!P0 FFMA.FTZ R4, R35, R32, R4 ;  /* 0x0000002023048223 */ /* 0x000fe20000010004 */
[----:B------:R-:W-:Y:S01]  /*4df0*/  @!P0 MOV R22, R42 ;  /* 0x0000002a00168202 */ /* 0x000fe20000000f00 */
[----:B------:R-:W-:Y:S03]  /*4e00*/  IMAD.WIDE.U32 R44, R224, 0x60, R38 ;  /* 0x00000060e02c7825 */ /* 0x000fe600078e0026 */
[----:B------:R-:W-:Y:S01]  /*4e10*/  @!P0 F2FP.F16.F32.PACK_AB R47, R4, R47 ;  /* 0x0000002f042f823e */ /* 0x000fe200000000ff */
[----:B------:R-:W-:Y:S03]  /*4e20*/  IMAD R42, R225, 0x60, RZ ;  /* 0x00000060e12a7824 */ /* 0x000fe600078e02ff */
[----:B------:R-:W-:Y:S02]  /*4e30*/  @!P0 MOV R23, R47 ;  /* 0x0000002f00178202 */ /* 0x000fe40000000f00 */
[----:B------:R-:W-:Y:S05]  /*4e40*/  IADD3 R45, PT, PT, R42, R45, RZ ;  /* 0x0000002d2a2d7210 */ /* 0x000fea0007ffe0ff */
[----:B------:R1:W-:Y:S02]  /*4e50*/  ST.E.128 desc[UR4][R44.64], R20 ;  /* 0x000000142c007985 */ /* 0x0003e4000c101d04 */
.L_x_6542:
[----:B------:R-:W-:Y:S05]  /*4e60*/  BSYNC.RECONVERGENT B0 ;  /* 0x0000000000007941 */ /* 0x000fea0003800200 */
.L_x_6541:
[----:B------:R-:W-:Y:S01]  /*4e70*/  ISETP.NE.AND P0, PT, R157, RZ, PT ;  /* 0x000000ff9d00720c */ /* 0x000fe20003f05270 */
[----:B------:R-:W-:Y:S11]  /*4e80*/  BSSY.RECONVERGENT B0, `(.L_x_6543) ;  /* 0x000003b000007945 */ /* 0x000ff60003800200 */
[----:B------:R-:W-:Y:S01]  /*4e90*/  @!UPT UIADD3 URZ, UPT, UPT, URZ, URZ, URZ ;  /* 0x000000fffffff290 */ /* 0x000fe2000fffe0ff */
[----:B------:R-:W-:Y:S05]  /*4ea0*/  @P0 BRA `(.L_x_6544) ;  /* 0x0000000000e00947 */ /* 0x000fea0003800000 */
[----:B------:R-:W-:Y:S04]  /*4eb0*/  IADD3 R42, P0, PT, R40, R103, RZ ;  /* 0x00000067282a7210 */ /* 0x000fe80007f1e0ff */
[----:B------:R-:W-:Y:S02]  /*4ec0*/  IADD3.X R43, PT, PT, R41, R101, RZ, P0, !PT ;  /* 0x00000065292b7210 */ /* 0x000fe400007fe4ff */
[C---:B---34-:R-:W-:Y:S03]  /*4ed0*/  LEA R48, P0, R224.reuse, R38, 0x7 ;  /* 0x00000026e0307211 */ /* 0x058fe600078038ff */
        /* <DEDUP_REMOVED lines=53> */
.L_x_6544:
[----:B------:R-:W-:Y:S05]  /*5230*/  BSYNC.RECONVERGENT B0 ;  /* 0x0000000000007941 */ /* 0x000fea0003800200 */
.L_x_6543:
[----:B------:R-:W-:Y:S04]  /*5240*/  BSSY.RECONVERGENT B0, `(.L_x_6545) ;  /* 0x000003a000007945 */ /* 0x000fe80003800200 */
[----:B------:R-:W-:Y:S05]  /*5250*/  @P3 BRA `(.L_x_6546) ;  /* 0x0000000000e03947 */ /* 0x000fea0003800000 */
        /* <DEDUP_REMOVED lines=56> */
.L_x_6546:
[----:B------:R-:W-:Y:S05]  /*55e0*/  BSYNC.RECONVERGENT B0 ;  /* 0x0000000000007941 */ /* 0x000fea0003800200 */
.L_x_6545:
        /* <DEDUP_REMOVED lines=58> */
.L_x_6548:
[----:B------:R-:W-:Y:S05]  /*5990*/  BSYNC.RECONVERGENT B0 ;  /* 0x0000000000007941 */ /* 0x000fea0003800200 */
.L_x_6547:
        /* <DEDUP_REMOVED lines=58> */
.L_x_6550:
[----:B------:R-:W-:Y:S05]  /*5d40*/  BSYNC.RECONVERGENT B0 ;  /* 0x0000000000007941 */ /* 0x000fea0003800200 */
.L_x_6549:
[----:B------:R-:W-:Y:S01]  /*5d50*/  ISETP.NE.AND P0, PT, R155, RZ, PT ;  /* 0x000000ff9b00720c */ /* 0x000fe20003f05270 */
[----:B------:R-:W-:Y:S11]  /*5d60*/  BSSY.RECONVERGENT B0, `(.L_x_6551) ;  /* 0x000003b000007945 */ /* 0x000ff60003800200 */
[----:B------:R-:W-:Y:S01]  /*5d70*/  @!UPT UIADD3 URZ, UPT, UPT, URZ, URZ, URZ ;  /* 0x000000fffffff290 */ /* 0x000fe2000fffe0ff */
[----:B------:R-:W-:Y:S05]  /*5d80*/  @P0 BRA `(.L_x_6552) ;  /* 0x0000000000e00947 */ /* 0x000fea0003800000 */
[C---:B------:R-:W-:Y:S04]  /*5d90*/  LEA R42, P0, R176.reuse, R40, 0x8 ;  /* 0x00000028b02a7211 */ /* 0x040fe800078040ff */
[----:B------:R-:W-:Y:S02]  /*5da0*/  LEA.HI.X R43, R176, R41, R177, 0x8, P0 ;  /* 0x00000029b02b7211 */ /* 0x000fe400000f44b1 */
[C---:B-1-34-:R-:W-:Y:S03]  /*5db0*/  LEA R48, P0, R224.reuse, R38, 0x8 ;  /* 0x00000026e0307211 */ /* 0x05afe600078040ff */
[----:B--2---:R-:W2:Y:S01]  /*5dc0*/  LD.E.128 R20, desc[UR4][R42.64] ;  /* 0x000000042a147980 */ /* 0x004ea2000c101d00 */
        /* <DEDUP_REMOVED lines=52> */
.L_x_6552:
[----:B------:R-:W-:Y:S05]  /*6110*/  BSYNC.RECONVERGENT B0 ;  /* 0x0000000000007941 */ /* 0x000fea0003800200 */
.L_x_6551:
[----:B------:R-:W-:Y:S01]  /*6120*/  ISETP.NE.AND P0, PT, R151, RZ, PT ;  /* 0x000000ff9700720c */ /* 0x000fe20003f05270 */
[----:B------:R-:W-:Y:S11]  /*6130*/  BSSY.RECONVERGENT B0, `(.L_x_6553) ;  /* 0x000003c000007945 */ /* 0x000ff60003800200 */
[----:B------:R-:W-:Y:S01]  /*6140*/  @!UPT UIADD3 URZ, UPT, UPT, URZ, URZ, URZ ;  /* 0x000000fffffff290 */ /* 0x000fe2000fffe0ff */
[----:B------:R-:W-:Y:S05]  /*6150*/  @P0 BRA `(.L_x_6554) ;  /* 0x0000000000e40947 */ /* 0x000fea0003800000 */
[----:B------:R-:W-:Y:S01]  /*6160*/  IMAD R42, R177, 0x120, RZ ;  /* 0x00000120b12a7824 */ /* 0x000fe200078e02ff */
[----:B------:R-:W-:Y:S01]  /*6170*/  ISETP.GE.AND P0, PT, R12, R17, PT ;  /* 0x000000110c00720c */ /* 0x000fe20003f06270 */
[----:B-1----:R-:W-:Y:S04]  /*6180*/  IMAD.WIDE.U32 R44, R176, 0x120, R40 ;  /* 0x00000120b02c7825 */ /* 0x002fe800078e0028 */
[----:B---34-:R-:W-:Y:S01]  /*6190*/  IMAD.WIDE.U32 R48, R224, 0x120, R38 ;  /* 0x00000120e0307825 */ /* 0x018fe200078e0026 */
[----:B------:R-:W-:Y:S05]  /*61a0*/  IADD3 R45, PT, PT, R42, R45, RZ ;  /* 0x0000002d2a2d7210 */ /* 0x000fea0007ffe0ff */
[----:B--2---:R1:W2:Y:S02]  /*61b0*/  LD.E.128 R20, desc[UR4][R44.64] ;  /* 0x000000042c147980 */ /* 0x0042a4000c101d00 */
        /* <DEDUP_REMOVED lines=51> */
.L_x_6554:
[----:B------:R-:W-:Y:S05]  /*64f0*/  BSYNC.RECONVERGENT B0 ;  /* 0x0000000000007941 */ /* 0x000fea0003800200 */
.L_x_6553:
        /* <DEDUP_REMOVED lines=61> */
.L_x_6556:
[----:B------:R-:W-:Y:S05]  /*68d0*/  BSYNC.RECONVERGENT B0 ;  /* 0x0000000000007941 */ /* 0x000fea0003800200 */
.L_x_6555:
        /* <DEDUP_REMOVED lines=61> */
.L_x_6558:
[----:B------:R-:W-:Y:S05]  /*6cb0*/  BSYNC.RECONVERGENT B0 ;  /* 0x0000000000007941 */ /* 0x000fea0003800200 */
.L_x_6557:
        /* <DEDUP_REMOVED lines=61> */
.L_x_6560:
[----:B------:R-:W-:Y:S05]  /*7090*/  BSYNC.RECONVERGENT B0 ;  /* 0x0000000000007941 */ /* 0x000fea0003800200 */
.L_x_6559:
        /* <DEDUP_REMOVED lines=61> */
.L_x_6562:
[----:B------:R-:W-:Y:S05]  /*7470*/  BSYNC.RECONVERGENT B0 ;  /* 0x0000000000007941 */ /* 0x000fea0003800200 */
.L_x_6561:
[----:B------:R-:W-:Y:S01]  /*7480*/  ISETP.NE.AND P0, PT, R141, RZ, PT ;  /* 0x000000ff8d00720c */ /* 0x000fe20003f05270 */
[----:B------:R-:W-:Y:S11]  /*7490*/  BSSY.RECONVERGENT B0, `(.L_x_6563) ;  /* 0x000003c000007945 */ /* 0x000ff60003800200 */
[----:B------:R-:W-:Y:S01]  /*74a0*/  @!UPT UIADD3 URZ, UPT, UPT, URZ, URZ, URZ ;  /* 0x000000fffffff290 */ /* 0x000fe2000fffe0ff */
[----:B------:R-:W-:Y:S05]  /*74b0*/  @P0 BRA `(.L_x_6564) ;  /* 0x0000000000e40947 */ /* 0x000fea0003800000 */
[----:B------:R-:W-:Y:S01]  /*74c0*/  IMAD R35, R177, 0x1c0, RZ ;  /* 0x000001c0b1237824 */ /* 0x000fe200078e02ff */
[----:B------:R-:W-:Y:S01]  /*74d0*/  ISETP.GE.AND P0, PT, R12, R17, PT ;  /* 0x000000110c00720c */ /* 0x000fe20003f06270 */
[----:B------:R-:W-:Y:S04]  /*74e0*/  IMAD.WIDE.U32 R40, R176, 0x1c0, R40 ;  /* 0x000001c0b0287825 */ /* 0x000fe800078e0028 */
[----:B-1----:R-:W-:Y:S01]  /*74f0*/  IMAD R45, R225, 0x1c0, RZ ;  /* 0x000001c0e12d7824 */ /* 0x002fe200078e02ff */
[----:B------:R-:W-:Y:S01]  /*7500*/  IADD3 R41, PT, PT, R35, R41, RZ ;  /* 0x0000002923297210 */ /* 0x000fe20007ffe0ff */
[----:B--2---:R-:W-:Y:S04]  /*7510*/  IMAD.WIDE.U32 R38, R224, 0x1c0, R38 ;  /* 0x000001c0e0267825 */ /* 0x004fe800078e0026 */
[----:B------:R-:W3:Y:S01]  /*7520*/  LD.E.128 R16, desc[UR4][R40.64] ;  /* 0x0000000428107980 */ /* 0x000ee2000c101d00 */
[----:B------:R-:W-:Y:S01]  /*7530*/  IADD3 R39, PT, PT, R45, R39, RZ ;  /* 0x000000272d277210 */ /* 0x000fe20007ffe0ff */
[C---:B------:R-:W-:Y:S04]  /*7540*/  @!P0 IMAD.WIDE R36, R11.reuse, 0x1c0, R36 ;  /* 0x000001c00b248825 */ /* 0x040fe800078e0224 */
[----:B------:R-:W-:Y:S02]  /*7550*/  @!P0 IMAD.WIDE R6, R11, 0x1c0, R6 ;  /* 0x000001c00b068825 */ /* 0x000fe400078e0206 */
[----:B------:R-:W2:Y:S06]  /*7560*/  @!P0 LD.E.64 R36, desc[UR4][R36.64] ;  /* 0x0000000424248980 */ /* 0x000eac000c101b00 */
[----:B------:R-:W5:Y:S01]  /*7570*/  @!P0 LD.E.64 R6, desc[UR4][R6.64] ;  /* 0x0000000406068980 */ /* 0x000f62000c101b00 */
[--C-:B--2---:R-:W-:Y:S01]  /*7580*/  @!P0 HADD2.F32 R27, -RZ, R36.reuse.H0_H0 ;  /* 0x20000024ff1b8230 */ /* 0x104fe20000004100 */
[----:B---34-:R-:W-:Y:S01]  /*7590*/  @!P0 MOV R23, R16 ;  /* 0x0000001000178202 */ /* 0x018fe20000000f00 */
        /* <DEDUP_REMOVED lines=43> */
.L_x_6564:
[----:B------:R-:W-:Y:S05]  /*7850*/  BSYNC.RECONVERGENT B0 ;  /* 0x0000000000007941 */ /* 0x000fea0003800200 */
.L_x_6563:
[----:B------:R-:W5:Y:S02]  /*7860*/  LD.E R3, desc[UR4][R164.64+0xd0] ;  /* 0x0000d004a4037980 */ /* 0x000f64000c101900 */
[----:B-----5:R-:W-:Y:S05]  /*7870*/  IMAD.U32 R3, R3, -0x80, RZ ;  /* 0xffffff8003037824 */ /* 0x020fea00078e00ff */
[C---:B------:R-:W-:Y:S02]  /*7880*/  LEA R14, P1, R3.reuse, R14, 0x1 ;  /* 0x0000000e030e7211 */ /* 0x040fe400078208ff */
[C---:B------:R-:W-:Y:S02]  /*7890*/  LEA R54, P0, R3.reuse, R54, 0x1 ;  /* 0x0000003603367211 */ /* 0x040fe400078008ff */
[C---:B------:R-:W-:Y:S02]  /*78a0*/  LEA.HI.X.SX32 R15, R3.reuse, R15, 0x1, P1 ;  /* 0x0000000f030f7211 */ /* 0x040fe400008f0eff */
[----:B------:R-:W-:Y:S01]  /*78b0*/  LEA.HI.X.SX32 R55, R3, R55, 0x1, P0 ;  /* 0x0000003703377211 */ /* 0x000fe200000f0eff */
[----:B------:R-:W-:Y:S05]  /*78c0*/  BRA `(.L_x_6531) ;  /* 0x00000060004c7947 */ /* 0x000fea0003800000 */
.L_x_6532:
[----:B------:R-:W-:Y:S01]  /*78d0*/  LEA.HI R19, R17, R17, RZ, 0x1 ;  /* 0x0000001111137211 */ /* 0x000fe200078f08ff */
[----:B------:R-:W-:Y:S01]  /*78e0*/  BSSY.RECONVERGENT B0, `(.L_x_6565) ;  /* 0x0000061000007945 */ /* 0x000fe20003800200 */
[C---:B------:R-:W-:Y:S02]  /*78f0*/  LEA R20, P0, R115.reuse, R10, 0x1 ;  /* 0x0000000a73147211 */ /* 0x040fe400078008ff */
[----:B------:R-:W-:Y:S02]  /*7900*/  SHF.R.S32.HI R19, RZ, 0x1, R19 ;  /* 0x00000001ff137819 */ /* 0x000fe40000011413 */
[----:B------:R-:W-:Y:S02]  /*7910*/  LEA.HI.X R21, R115, R9, R88, 0x1, P0 ;  /* 0x0000000973157211 */ /* 0x000fe400000f0c58 */
[----:B------:R-:W-:Y:S01]  /*7920*/  LEA R188, P0, R70, R110, 0x1 ;  /* 0x0000006e46bc7211 */ /* 0x000fe200078008ff */
        /* <DEDUP_REMOVED lines=92> */
.L_x_6566:
[----:B------:R-:W-:Y:S05]  /*7ef0*/  BSYNC.RECONVERGENT B0 ;  /* 0x0000000000007941 */ /* 0x000fea0003800200 */
.L_x_6565:
[----:B------:R-:W-:Y:S01]  /*7f00*/  ISETP.NE.AND P0, PT, R61, RZ, PT ;  /* 0x000000ff3d00720c */ /* 0x000fe20003f05270 */
[----:B------:R-:W-:Y:S11]  /*7f10*/  BSSY.RECONVERGENT B0, `(.L_x_6567) ;  /* 0x000005b000007945 */ /* 0x000ff60003800200 */
[----:B------:R-:W-:Y:S01]  /*7f20*/  @!UPT UIADD3 URZ, UPT, UPT, URZ, URZ, URZ ;  /* 0x000000fffffff290 */ /* 0x000fe2000fffe0ff */
[----:B------:R-:W-:Y:S05]  /*7f30*/  @!P0 BRA `(.L_x_6568) ;  /* 0x0000000400608947 */ /* 0x000fea0003800000 */
        /* <DEDUP_REMOVED lines=27> */
[--C-:B------:R-:W-:Y:S02]  /*80f0*/  @!P0 HADD2.F32 R31, -RZ, R26.reuse.H0_H0 ;  /* 0x2000001aff1f8230 */ /* 0x100fe40000004100 */
[----:B------:R-:W-:Y:S02]  /*8100*/  @!P0 HADD2.F32 R26, -RZ, R26.H1_H1 ;  /* 0x3000001aff1a8230 */ /* 0x000fe40000004100 */
[----:B------:R-:W-:Y:S02]  /*8110*/  @!P0 HADD2.F32 R25, -RZ, R27.H0_H0 ;  /* 0x2000001bff198230 */ /* 0x000fe40000004100 */
        /* <DEDUP_REMOVED lines=26> */
[----:B------:R-:W-:Y:S01]  /*82c0*/  @!P2 FADD.FTZ R23, -R23, -RZ ;  /* 0x800000ff1717a221 */ /* 0x000fe20000010100 */
[--C-:B------:R-:W-:Y:S02]  /*82d0*/  @!P0 HADD2.F32 R48, -RZ, R51.reuse.H0_H0 ;  /* 0x20000033ff308230 */ /* 0x100fe40000004100 */
[----:B------:R-:W-:Y:S01]  /*82e0*/  @!P2 FADD.FTZ R22, -R22, -RZ ;  /* 0x800000ff1616a221 */ /* 0x000fe20000010100 */
[----:B------:R-:W-:Y:S01]  /*82f0*/  @!P0 HADD2.F32 R50, -RZ, R51.H1_H1 ;  /* 0x30000033ff328230 */ /* 0x000fe20000004100 */
[----:B------:R-:W-:Y:S01]  /*8300*/  @!P0 MOV R51, R59 ;  /* 0x0000003b00338202 */ /* 0x000fe20000000f00 */
[----:B------:R-:W-:Y:S02]  /*8310*/  @!P0 HADD2.F32 R41, -RZ, R52.H1_H1 ;  /* 0x30000034ff298230 */ /* 0x000fe40000004100 */
[----:B------:R-:W-:Y:S01]  /*8320*/  @!P0 FFMA.FTZ R2, R43, R40, R2 ;  /* 0x000000282b028223 */ /* 0x000fe20000010002 */
[----:B------:R-:W-:Y:S02]  /*8330*/  @!P0 HADD2.F32 R27, -RZ, R27.H1_H1 ;  /* 0x3000001bff1b8230 */ /* 0x000fe40000004100 */
[----:B------:R-:W-:Y:S01]  /*8340*/  @!P2 FADD.FTZ R18, -R18, -RZ ;  /* 0x800000ff1212a221 */ /* 0x000fe20000010100 */
[--C-:B------:R-:W-:Y:S02]  /*8350*/  @!P0 HADD2.F32 R36, -RZ, R49.reuse.H0_H0 ;  /* 0x20000031ff248230 */ /* 0x100fe40000004100 */
[----:B------:R-:W-:Y:S01]  /*8360*/  @!P0 FMUL.FTZ R5, R31, R28 ;  /* 0x0000001c1f058220 */ /* 0x000fe20000410000 */
[----:B------:R-:W-:Y:S01]  /*8370*/  @!P0 F2FP.F16.F32.PACK_AB R61, R2, R0 ;  /* 0x00000000023d823e */ /* 0x000fe200000000ff */
[----:B------:R-:W-:Y:S02]  /*8380*/  @!P0 HADD2.F32 R43, -RZ, R49.H1_H1 ;  /* 0x30000031ff2b8230 */ /* 0x000fe40000004100 */
[----:B------:R-:W-:Y:S01]  /*8390*/  @!P0 FMUL.FTZ R6, R26, R23 ;  /* 0x000000171a068220 */ /* 0x000fe20000410000 */
[--C-:B------:R-:W-:Y:S01]  /*83a0*/  @!P0 HADD2.F32 R40, -RZ, R51.reuse.H0_H0 ;  /* 0x20000033ff288230 */ /* 0x100fe20000004100 */
[----:B------:R-:W-:Y:S01]  /*83b0*/  @!P0 MOV R56, R61 ;  /* 0x0000003d00388202 */ /* 0x000fe20000000f00 */
        /* <DEDUP_REMOVED lines=16> */
.L_x_6568:
[----:B------:R-:W-:Y:S05]  /*84c0*/  BSYNC.RECONVERGENT B0 ;  /* 0x0000000000007941 */ /* 0x000fea0003800200 */
.L_x_6567:
        /* <DEDUP_REMOVED lines=22> */
[----:B------:R-:W-:Y:S02]  /*8630*/  @!P0 IADD3.X R43, PT, PT, R192, R109, RZ, P2, !PT ;  /* 0x0000006dc02b8210 */ /* 0x000fe400017fe4ff */
[----:B------:R-:W4:Y:S01]  /*8640*/  @!P0 LD.E.128 R192, desc[UR4][R194.64] ;  /* 0x00000004c2c08980 */ /* 0x000f22000c101d00 */
[----:B------:R-:W-:Y:S02]  /*8650*/  PLOP3.LUT P2, PT, PT, PT, PT, 0x80, 0x8 ;  /* 0x000000000008781c */ /* 0x000fe40003f4f070 */
[----:B------:R-:W-:Y:S05]  /*8660*/  @!P0 PLOP3.LUT P2, PT, P1, PT, PT, 0x80, 0x8 ;  /* 0x000000000008881c */ /* 0x000fea0000f4f070 */
        /* <DEDUP_REMOVED lines=13> */
[----:B------:R-:W-:Y:S02]  /*8740*/  @!P0 HADD2.F32 R44, -RZ, R60.H0_H0 ;  /* 0x2000003cff2c8230 */ /* 0x000fe40000004100 */
        /* <DEDUP_REMOVED lines=24> */
[----:B------:R-:W-:Y:S01]  /*88d0*/  @!P2 FADD.FTZ R28, -R28, -RZ ;  /* 0x800000ff1c1ca221 */ /* 0x000fe20000010100 */
[--C-:B------:R-:W-:Y:S01]  /*88e0*/  @!P0 HADD2.F32 R50, -RZ, R51.reuse.H0_H0 ;  /* 0x20000033ff328230 */ /* 0x100fe20000004100 */
[----:B------:R-:W-:Y:S01]  /*88f0*/  @!P0 MOV R56, R161 ;  /* 0x000000a100388202 */ /* 0x000fe20000000f00 */
[----:B------:R-:W-:Y:S01]  /*8900*/  @!P0 HADD2.F32 R52, -RZ, R51.H1_H1 ;  /* 0x30000033ff348230 */ /* 0x000fe20000004100 */
[----:B------:R-:W-:Y:S01]  /*8910*/  @!P0 MOV R51, R58 ;  /* 0x0000003a00338202 */ /* 0x000fe20000000f00 */
[----:B------:R-:W-:Y:S02]  /*8920*/  @!P0 HADD2.F32 R18, -RZ, R195.H1_H1 ;  /* 0x300000c3ff128230 */ /* 0x000fe40000004100 */
[----:B------:R-:W-:Y:S01]  /*8930*/  @!P0 FFMA.FTZ R3, R44, R46, R3 ;  /* 0x0000002e2c038223 */ /* 0x000fe20000010003 */
[----:B------:R-:W-:Y:S02]  /*8940*/  @!P0 HADD2.F32 R43, -RZ, R60.H1_H1 ;  /* 0x3000003cff2b8230 */ /* 0x000fe40000004100 */
[----:B------:R-:W-:Y:S01]  /*8950*/  @!P0 FMUL.FTZ R4, R24, R29 ;  /* 0x0000001d18048220 */ /* 0x000fe20000410000 */
[--C-:B------:R-:W-:Y:S02]  /*8960*/  @!P0 HADD2.F32 R36, -RZ, R51.reuse.H0_H0 ;  /* 0x20000033ff248230 */ /* 0x100fe40000004100 */
[----:B------:R-:W-:Y:S01]  /*8970*/  @!P0 FMUL.FTZ R5, R31, R28 ;  /* 0x0000001c1f058220 */ /* 0x000fe20000410000 */
[----:B------:R-:W-:Y:S01]  /*8980*/  @!P2 FADD.FTZ R23, -R23, -RZ ;  /* 0x800000ff1717a221 */ /* 0x000fe20000010100 */
[----:B------:R-:W-:Y:S01]  /*8990*/  @!P2 FADD.FTZ R22, -R22, -RZ ;  /* 0x800000ff1616a221 */ /* 0x000fe20000010100 */
[----:B------:R-:W-:Y:S01]  /*89a0*/  @!P2 FADD.FTZ R18, -R18, -RZ ;  /* 0x800000ff1212a221 */ /* 0x000fe20000010100 */
[----:B------:R-:W-:Y:S02]  /*89b0*/  @!P0 HADD2.F32 R45, -RZ, R51.H1_H1 ;  /* 0x30000033ff2d8230 */ /* 0x000fe40000004100 */
[----:B------:R-:W-:Y:S01]  /*89c0*/  @!P0 FMUL.FTZ R6, R26, R23 ;  /* 0x000000171a068220 */ /* 0x000fe20000410000 */
        /* <DEDUP_REMOVED lines=16> */
.L_x_6570:
[----:B------:R-:W-:Y:S05]  /*8ad0*/  BSYNC.RECONVERGENT B0 ;  /* 0x0000000000007941 */ /* 0x000fea0003800200 */
.L_x_6569:
        /* <DEDUP_REMOVED lines=96> */
.L_x_6572:
[----:B------:R-:W-:Y:S05]  /*90e0*/  BSYNC.RECONVERGENT B0 ;  /* 0x0000000000007941 */ /* 0x000fea0003800200 */
.L_x_6571:
[----:B------:R-:W-:Y:S04]  /*90f0*/  BSSY.RECONVERGENT B0, `(.L_x_6573) ;  /* 0x000005e000007945 */ /* 0x000fe80003800200 */
[----:B------:R-:W-:Y:S05]  /*9100*/  @!P6 BRA `(.L_x_6574) ;  /* 0x000000040070e947 */ /* 0x000fea0003800000 */
[----:B------:R-:W-:Y:S04]  /*9110*/  IADD3 R38, P0, PT, R20, R186, RZ ;  /* 0x000000ba14267210 */ /* 0x000fe80007f1e0ff */
[----:B------:R-:W-:Y:S02]  /*9120*/  IADD3.X R39, PT, PT, R21, R85, RZ, P0, !PT ;  /* 0x0000005515277210 */ /* 0x000fe400007fe4ff */
[----:B------:R-:W-:Y:S03]  /*9130*/  ISETP.GE.AND P0, PT, R12, R17, PT ;  /* 0x000000110c00720c */ /* 0x000fe60003f06270 */
[----:B-1234-:R-:W2:Y:S10]  /*9140*/  LD.E.128 R56, desc[UR4][R38.64] ;  /* 0x0000000426387980 */ /* 0x01eeb4000c101d00 */
        /* <DEDUP_REMOVED lines=25> */
[----:B------:R-:W-:Y:S02]  /*92e0*/  @!P0 HADD2.F32 R31, -RZ, R26.H0_H0 ;  /* 0x2000001aff1f8230 */ /* 0x000fe40000004100 */
[----:B------:R-:W-:Y:S02]  /*92f0*/  @!P0 HADD2.F32 R44, -RZ, R60.H0_H0 ;  /* 0x2000003cff2c8230 */ /* 0x000fe40000004100 */
        /* <DEDUP_REMOVED lines=10> */
[----:B------:R-:W-:Y:S02]  /*93a0*/  @!P0 HADD2.F32 R28, -RZ, R194.H0_H0 ;  /* 0x200000c2ff1c8230 */ /* 0x000fe40000004100 */
[----:B------:R-:W-:Y:S01]  /*93b0*/  @!P0 FMUL.FTZ R2, R35, R32 ;  /* 0x0000002023028220 */ /* 0x000fe20000410000 */
[----:B------:R-:W-:Y:S02]  /*93c0*/  @!P0 HADD2.F32 R42, -RZ, R48.H1_H1 ;  /* 0x30000030ff2a8230 */ /* 0x000fe40000004100 */
[----:B------:R-:W-:Y:S01]  /*93d0*/  @!P0 FFMA.FTZ R0, R43, R36, R0 ;  /* 0x000000242b008223 */ /* 0x000fe20000010000 */
[--C-:B------:R-:W-:Y:S02]  /*93e0*/  @!P0 HADD2.F32 R46, -RZ, R49.reuse.H0_H0 ;  /* 0x20000031ff2e8230 */ /* 0x100fe40000004100 */
[----:B------:R-:W-:Y:S01]  /*93f0*/  @!P2 FADD.FTZ R30, -R30, -RZ ;  /* 0x800000ff1e1ea221 */ /* 0x000fe20000010100 */
        /* <DEDUP_REMOVED lines=9> */
[----:B------:R-:W-:Y:S01]  /*9490*/  @!P0 FFMA.FTZ R3, R44, R46, R3 ;  /* 0x0000002e2c038223 */ /* 0x000fe20000010003 */
[--C-:B------:R-:W-:Y:S01]  /*94a0*/  @!P0 HADD2.F32 R50, -RZ, R51.reuse.H0_H0 ;  /* 0x20000033ff328230 */ /* 0x100fe20000004100 */
[----:B------:R-:W-:Y:S01]  /*94b0*/  @!P0 MOV R56, R159 ;  /* 0x0000009f00388202 */ /* 0x000fe20000000f00 */
[----:B------:R-:W-:Y:S01]  /*94c0*/  @!P0 HADD2.F32 R52, -RZ, R51.H1_H1 ;  /* 0x30000033ff348230 */ /* 0x000fe20000004100 */
[----:B------:R-:W-:Y:S01]  /*94d0*/  @!P0 MOV R51, R58 ;  /* 0x0000003a00338202 */ /* 0x000fe20000000f00 */
[----:B------:R-:W-:Y:S02]  /*94e0*/  @!P0 HADD2.F32 R18, -RZ, R195.H1_H1 ;  /* 0x300000c3ff128230 */ /* 0x000fe40000004100 */
[----:B------:R-:W-:Y:S01]  /*94f0*/  @!P0 FMUL.FTZ R4, R24, R29 ;  /* 0x0000001d18048220 */ /* 0x000fe20000410000 */
[----:B------:R-:W-:Y:S02]  /*9500*/  @!P0 HADD2.F32 R43, -RZ, R60.H1_H1 ;  /* 0x3000003cff2b8230 */ /* 0x000fe40000004100 */
[----:B------:R-:W-:Y:S01]  /*9510*/  @!P2 FADD.FTZ R28, -R28, -RZ ;  /* 0x800000ff1c1ca221 */ /* 0x000fe20000010100 */
[----:B------:R-:W-:Y:S02]  /*9520*/  @!P0 HADD2.F32 R27, -RZ, R27.H1_H1 ;  /* 0x3000001bff1b8230 */ /* 0x000fe40000004100 */
[----:B------:R-:W-:Y:S01]  /*9530*/  @!P2 FADD.FTZ R23, -R23, -RZ ;  /* 0x800000ff1717a221 */ /* 0x000fe20000010100 */
[----:B------:R-:W-:Y:S01]  /*9540*/  @!P2 FADD.FTZ R22, -R22, -RZ ;  /* 0x800000ff1616a221 */ /* 0x000fe20000010100 */
[--C-:B------:R-:W-:Y:S02]  /*9550*/  @!P0 HADD2.F32 R36, -RZ, R51.reuse.H0_H0 ;  /* 0x20000033ff248230 */ /* 0x100fe40000004100 */
[----:B------:R-:W-:Y:S01]  /*9560*/  @!P2 FADD.FTZ R18, -R18, -RZ ;  /* 0x800000ff1212a221 */ /* 0x000fe20000010100 */
[----:B------:R-:W-:Y:S01]  /*9570*/  @!P0 FMUL.FTZ R5, R31, R28 ;  /* 0x0000001c1f058220 */ /* 0x000fe20000410000 */
[----:B------:R-:W-:Y:S02]  /*9580*/  @!P0 HADD2.F32 R45, -RZ, R51.H1_H1 ;  /* 0x30000033ff2d8230 */ /* 0x000fe40000004100 */
        /* <DEDUP_REMOVED lines=17> */
[----:B------:R-:W-:Y:S02]  /*96a0*/  @!P0 MOV R59, R192 ;  /* 0x000000c0003b8202 */ /* 0x000fe40000000f00 */
[----:B------:R-:W-:Y:S05]  /*96b0*/  IADD3 R191, PT, PT, R159, R191, RZ ;  /* 0x000000bf9fbf7210 */ /* 0x000fea0007ffe0ff */
[----:B------:R1:W-:Y:S02]  /*96c0*/  ST.E.128 desc[UR4][R190.64], R56 ;  /* 0x00000038be007985 */ /* 0x0003e4000c101d04 */
.L_x_6574:
[----:B------:R-:W-:Y:S05]  /*96d0*/  BSYNC.RECONVERGENT B0 ;  /* 0x0000000000007941 */ /* 0x000fea0003800200 */
.L_x_6573:
[----:B------:R-:W-:Y:S01]  /*96e0*/  ISETP.NE.AND P0, PT, R157, RZ, PT ;  /* 0x000000ff9d00720c */ /* 0x000fe20003f05270 */
[----:B------:R-:W-:Y:S11]  /*96f0*/  BSSY.RECONVERGENT B0, `(.L_x_6575) ;  /* 0x000005f000007945 */ /* 0x000ff60003800200 */
[----:B------:R-:W-:Y:S01]  /*9700*/  @!UPT UIADD3 URZ, UPT, UPT, URZ, URZ, URZ ;  /* 0x000000fffffff290 */ /* 0x000fe2000fffe0ff */
[----:B------:R-:W-:Y:S05]  /*9710*/  @P0 BRA `(.L_x_6576) ;  /* 0x0000000400700947 */ /* 0x000fea0003800000 */
[----:B------:R-:W-:Y:S04]  /*9720*/  IADD3 R38, P0, PT, R20, R103, RZ ;  /* 0x0000006714267210 */ /* 0x000fe80007f1e0ff */
[----:B------:R-:W-:Y:S02]  /*9730*/  IADD3.X R39, PT, PT, R21, R101, RZ, P0, !PT ;  /* 0x0000006515277210 */ /* 0x000fe400007fe4ff */
[C---:B-1-34-:R-:W-:Y:S03]  /*9740*/  LEA R190, P0, R224.reuse, R188, 0x7 ;  /* 0x000000bce0be7211 */ /* 0x05afe600078038ff */
[----:B--2---:R-:W2:Y:S01]  /*9750*/  LD.E.128 R56, desc[UR4][R38.64] ;  /* 0x0000000426387980 */ /* 0x004ea2000c101d00 */
        /* <DEDUP_REMOVED lines=88> */
.L_x_6576:
[----:B------:R-:W-:Y:S05]  /*9ce0*/  BSYNC.RECONVERGENT B0 ;  /* 0x0000000000007941 */ /* 0x000fea0003800200 */
.L_x_6575:
[----:B------:R-:W-:Y:S04]  /*9cf0*/  BSSY.RECONVERGENT B0, `(.L_x_6577) ;  /* 0x000005e000007945 */ /* 0x000fe80003800200 */
[----:B------:R-:W-:Y:S05]  /*9d00*/  @P3 BRA `(.L_x_6578) ;  /* 0x0000000400703947 */ /* 0x000fea0003800000 */
        /* <DEDUP_REMOVED lines=92> */
.L_x_6578:
[----:B------:R-:W-:Y:S05]  /*a2d0*/  BSYNC.RECONVERGENT B0 ;  /* 0x0000000000007941 */ /* 0x000fea0003800200 */
.L_x_6577:
        /* <DEDUP_REMOVED lines=94> */
.L_x_6580:
[----:B------:R-:W-:Y:S05]  /*a8c0*/  BSYNC.RECONVERGENT B0 ;  /* 0x0000000000007941 */ /* 0x000fea0003800200 */
.L_x_6579:
        /* <DEDUP_REMOVED lines=16> */
[----:B------:R-:W-:Y:S03]  /*a9d0*/  @!P0 IADD3 R42, P2, PT, R45, R108, RZ ;  /* 0x0000006c2d2a8210 */ /* 0x000fe60007f5e0ff */
[----:B------:R1:W4:Y:S01]  /*a9e0*/  @!P0 LD.E.128 R44, desc[UR4][R60.64] ;  /* 0x000000043c2c8980 */ /* 0x000322000c101d00 */
[----:B------:R-:W-:Y:S02]  /*a9f0*/  @!P0 IADD3.X R43, PT, PT, R8, R109, RZ, P2, !PT ;  /* 0x0000006d082b8210 */ /* 0x000fe400017fe4ff */
[----:B------:R-:W-:Y:S02]  /*aa00*/  PLOP3.LUT P2, PT, PT, PT, PT, 0x80, 0x8 ;  /* 0x000000000008781c */ /* 0x000fe40003f4f070 */
[----:B------:R-:W-:Y:S03]  /*aa10*/  @!P0 PLOP3.LUT P2, PT, P1, PT, PT, 0x80, 0x8 ;  /* 0x000000000008881c */ /* 0x000fe60000f4f070 */
[----:B------:R5:W4:Y:S01]  /*aa20*/  @!P0 LD.E.128 R48, desc[UR4][R42.64] ;  /* 0x000000042a308980 */ /* 0x000b22000c101d00 */
[--C-:B---3--:R-:W-:Y:S01]  /*aa30*/  @!P0 HADD2.F32 R37, -RZ, R24.reuse.H0_H0 ;  /* 0x20000018ff258230 */ /* 0x108fe20000004100 */
[----:B--2---:R-:W-:Y:S01]  /*aa40*/  @!P0 MOV R36, R56 ;  /* 0x0000003800248202 */ /* 0x004fe20000000f00 */
[----:B------:R-:W-:Y:S01]  /*aa50*/  @!P0 HADD2.F32 R35, -RZ, R24.H1_H1 ;  /* 0x30000018ff238230 */ /* 0x000fe20000004100 */
[----:B-1----:R-:W-:Y:S01]  /*aa60*/  @!P0 MOV R60, R57 ;  /* 0x00000039003c8202 */ /* 0x002fe20000000f00 */
[--C-:B------:R-:W-:Y:S01]  /*aa70*/  @!P0 HADD2.F32 R33, -RZ, R25.reuse.H0_H0 ;  /* 0x20000019ff218230 */ /* 0x100fe20000004100 */
[----:B------:R-:W-:Y:S01]  /*aa80*/  @!P0 MOV R61, R59 ;  /* 0x0000003b003d8202 */ /* 0x000fe20000000f00 */
[----:B-----5:R-:W-:Y:S02]  /*aa90*/  @!P0 HADD2.F32 R43, -RZ, R36.H0_H0 ;  /* 0x20000024ff2b8230 */ /* 0x020fe40000004100 */
        /* <DEDUP_REMOVED lines=43> */
[----:B------:R-:W-:Y:S01]  /*ad50*/  @!P0 F2FP.F16.F32.PACK_AB R44, R2, R0 ;  /* 0x00000000022c823e */ /* 0x000fe200000000ff */
[----:B------:R-:W-:Y:S02]  /*ad60*/  @!P0 HADD2.F32 R45, -RZ, R51.H1_H1 ;  /* 0x30000033ff2d8230 */ /* 0x000fe40000004100 */
[----:B------:R-:W-:Y:S01]  /*ad70*/  @!P0 FMUL.FTZ R7, R25, R22 ;  /* 0x0000001619078220 */ /* 0x000fe20000410000 */
[--C-:B------:R-:W-:Y:S01]  /*ad80*/  @!P0 HADD2.F32 R42, -RZ, R61.reuse.H0_H0 ;  /* 0x2000003dff2a8230 */ /* 0x100fe20000004100 */
[----:B------:R-:W-:Y:S01]  /*ad90*/  @!P0 MOV R56, R44 ;  /* 0x0000002c00388202 */ /* 0x000fe20000000f00 */
        /* <DEDUP_REMOVED lines=9> */
[----:B------:R-:W-:Y:S01]  /*ae30*/  @!P0 MOV R57, R45 ;  /* 0x0000002d00398202 */ /* 0x000fe20000000f00 */
[----:B------:R-:W-:Y:S01]  /*ae40*/  IMAD.WIDE.U32 R44, R224, 0xe0, R188 ;  /* 0x000000e0e02c7825 */ /* 0x000fe200078e00bc */
[----:B------:R-:W-:Y:S02]  /*ae50*/  @!P0 F2FP.F16.F32.PACK_AB R47, R8, R7 ;  /* 0x00000007082f823e */ /* 0x000fe400000000ff */
[----:B------:R-:W-:Y:S01]  /*ae60*/  @!P0 MOV R58, R46 ;  /* 0x0000002e003a8202 */ /* 0x000fe20000000f00 */
[----:B------:R-:W-:Y:S01]  /*ae70*/  IMAD R8, R225, 0xe0, RZ ;  /* 0x000000e0e1087824 */ /* 0x000fe200078e02ff */
[----:B------:R-:W-:Y:S04]  /*ae80*/  @!P0 MOV R59, R47 ;  /* 0x0000002f003b8202 */ /* 0x000fe80000000f00 */
[----:B------:R-:W-:Y:S05]  /*ae90*/  IADD3 R45, PT, PT, R8, R45, RZ ;  /* 0x0000002d082d7210 */ /* 0x000fea0007ffe0ff */
[----:B------:R1:W-:Y:S02]  /*aea0*/  ST.E.128 desc[UR4][R44.64], R56 ;  /* 0x000000382c007985 */ /* 0x0003e4000c101d04 */
.L_x_6582:
[----:B------:R-:W-:Y:S05]  /*aeb0*/  BSYNC.RECONVERGENT B0 ;  /* 0x0000000000007941 */ /* 0x000fea0003800200 */
.L_x_6581:
[----:B------:R-:W-:Y:S01]  /*aec0*/  ISETP.NE.AND P0, PT, R155, RZ, PT ;  /* 0x000000ff9b00720c */ /* 0x000fe20003f05270 */
[----:B------:R-:W-:Y:S11]  /*aed0*/  BSSY.RECONVERGENT B0, `(.L_x_6583) ;  /* 0x000005f000007945 */ /* 0x000ff60003800200 */
[----:B------:R-:W-:Y:S01]  /*aee0*/  @!UPT UIADD3 URZ, UPT, UPT, URZ, URZ, URZ ;  /* 0x000000fffffff290 */ /* 0x000fe2000fffe0ff */
[----:B------:R-:W-:Y:S05]  /*aef0*/  @P0 BRA `(.L_x_6584) ;  /* 0x0000000400700947 */ /* 0x000fea0003800000 */
[C---:B------:R-:W-:Y:S04]  /*af00*/  LEA R34, P0, R176.reuse, R20, 0x8 ;  /* 0x00000014b0227211 */ /* 0x040fe800078040ff */
[----:B------:R-:W-:Y:S02]  /*af10*/  LEA.HI.X R35, R176, R21, R177, 0x8, P0 ;  /* 0x00000015b0237211 */ /* 0x000fe400000f44b1 */
[C---:B-1----:R-:W-:Y:S03]  /*af20*/  LEA R44, P0, R224.reuse, R188, 0x8 ;  /* 0x000000bce02c7211 */ /* 0x042fe600078040ff */
[----:B------:R-:W5:Y:S01]  /*af30*/  LD.E.128 R40, desc[UR4][R34.64] ;  /* 0x0000000422287980 */ /* 0x000f62000c101d00 */
        /* <DEDUP_REMOVED lines=9> */
[C---:B------:R-:W-:Y:S04]  /*afd0*/  @!P0 IADD3 R6, P2, PT, R37.reuse, R106, RZ ;  /* 0x0000006a25068210 */ /* 0x040fe80007f5e0ff */
[C---:B------:R-:W-:Y:S02]  /*afe0*/  @!P0 IADD3.X R7, PT, PT, R0.reuse, R107, RZ, P2, !PT ;  /* 0x0000006b00078210 */ /* 0x040fe400017fe4ff */
[----:B------:R-:W-:Y:S04]  /*aff0*/  @!P0 IADD3 R36, P2, PT, R37, R108, RZ ;  /* 0x0000006c25248210 */ /* 0x000fe80007f5e0ff */
[----:B------:R-:W2:Y:S01]  /*b000*/  @!P0 LD.E.128 R4, desc[UR4][R6.64] ;  /* 0x0000000406048980 */ /* 0x000ea2000c101d00 */
[----:B------:R-:W-:Y:S02]  /*b010*/  @!P0 IADD3.X R37, PT, PT, R0, R109, RZ, P2, !PT ;  /* 0x0000006d00258210 */ /* 0x000fe400017fe4ff */
[----:B------:R-:W-:Y:S02]  /*b020*/  PLOP3.LUT P2, PT, PT, PT, PT, 0x80, 0x8 ;  /* 0x000000000008781c */ /* 0x000fe40003f4f070 */
[----:B------:R-:W-:Y:S03]  /*b030*/  @!P0 PLOP3.LUT P2, PT, P1, PT, PT, 0x80, 0x8 ;  /* 0x000000000008881c */ /* 0x000fe60000f4f070 */
[----:B------:R-:W3:Y:S01]  /*b040*/  @!P0 LD.E.128 R36, desc[UR4][R36.64] ;  /* 0x0000000424248980 */ /* 0x000ee2000c101d00 */
[--C-:B--2---:R-:W-:Y:S02]  /*b050*/  @!P0 HADD2.F32 R23, -RZ, R6.reuse.H0_H0 ;  /* 0x20000006ff178230 */ /* 0x104fe40000004100 */
[----:B------:R-:W-:Y:S02]  /*b060*/  @!P0 HADD2.F32 R22, -RZ, R6.H1_H1 ;  /* 0x30000006ff168230 */ /* 0x000fe40000004100 */
        /* <DEDUP_REMOVED lines=13> */
[----:B---3--:R-:W-:Y:S01]  /*b140*/  @!P0 HADD2.F32 R28, -RZ, R38.H0_H0 ;  /* 0x20000026ff1c8230 */ /* 0x008fe20000004100 */
[----:B------:R-:W2:Y:S01]  /*b150*/  @!P0 LD.E.128 R4, desc[UR4][R6.64] ;  /* 0x0000000406048980 */ /* 0x000ea2000c101d00 */
[--C-:B------:R-:W-:Y:S02]  /*b160*/  @!P0 HADD2.F32 R30, -RZ, R39.reuse.H0_H0 ;  /* 0x20000027ff1e8230 */ /* 0x100fe40000004100 */
[----:B------:R-:W-:Y:S01]  /*b170*/  @!P2 FADD.FTZ R24, -R24, -RZ ;  /* 0x800000ff1818a221 */ /* 0x000fe20000010100 */
[----:B------:R-:W-:Y:S02]  /*b180*/  @!P0 HADD2.F32 R32, -RZ, R39.H1_H1 ;  /* 0x30000027ff208230 */ /* 0x000fe40000004100 */
[----:B------:R-:W-:Y:S01]  /*b190*/  @!P2 FADD.FTZ R3, -R3, -RZ ;  /* 0x800000ff0303a221 */ /* 0x000fe20000010100 */
[--C-:B--2---:R-:W-:Y:S02]  /*b1a0*/  @!P0 HADD2.F32 R33, -RZ, R4.reuse.H0_H0 ;  /* 0x20000004ff218230 */ /* 0x104fe40000004100 */
[----:B------:R-:W-:Y:S02]  /*b1b0*/  @!P0 HADD2.F32 R31, -RZ, R4.H1_H1 ;  /* 0x30000004ff1f8230 */ /* 0x000fe40000004100 */
[--C-:B------:R-:W-:Y:S02]  /*b1c0*/  @!P0 HADD2.F32 R4, -RZ, R5.reuse.H0_H0 ;  /* 0x20000005ff048230 */ /* 0x100fe40000004100 */
[----:B------:R-:W-:Y:S01]  /*b1d0*/  @!P0 FMUL.FTZ R0, R33, R0 ;  /* 0x0000000021008220 */ /* 0x000fe20000410000 */
[----:B------:R-:W-:Y:S01]  /*b1e0*/  @!P0 HADD2.F32 R5, -RZ, R5.H1_H1 ;  /* 0x30000005ff058230 */ /* 0x000fe20000004100 */
[----:B-----5:R-:W-:Y:S01]  /*b1f0*/  @!P0 MOV R33, R42 ;  /* 0x0000002a00218202 */ /* 0x020fe20000000f00 */
[--C-:B------:R-:W-:Y:S02]  /*b200*/  @!P0 HADD2.F32 R26, -RZ, R6.reuse.H0_H0 ;  /* 0x20000006ff1a8230 */ /* 0x100fe40000004100 */
[----:B------:R-:W-:Y:S01]  /*b210*/  @!P0 FMUL.FTZ R3, R4, R3 ;  /* 0x0000000304038220 */ /* 0x000fe20000410000 */
[--C-:B------:R-:W-:Y:S02]  /*b220*/  @!P0 HADD2.F32 R27, -RZ, R7.reuse.H0_H0 ;  /* 0x20000007ff1b8230 */ /* 0x100fe40000004100 */
[----:B------:R-:W-:Y:S01]  /*b230*/  @!P0 FMUL.FTZ R4, R5, R24 ;  /* 0x0000001805048220 */ /* 0x000fe20000410000 */
[----:B------:R-:W-:Y:S01]  /*b240*/  @!P0 HADD2.F32 R29, -RZ, R6.H1_H1 ;  /* 0x30000006ff1d8230 */ /* 0x000fe20000004100 */
[----:B------:R-:W-:Y:S01]  /*b250*/  @!P0 MOV R24, R40 ;  /* 0x0000002800188202 */ /* 0x000fe20000000f00 */
[----:B------:R-:W-:Y:S02]  /*b260*/  @!P0 HADD2.F32 R25, -RZ, R7.H1_H1 ;  /* 0x30000007ff198230 */ /* 0x000fe40000004100 */
[----:B------:R-:W-:Y:S01]  /*b270*/  @!P0 FMUL.FTZ R2, R31, R2 ;  /* 0x000000021f028220 */ /* 0x000fe20000410000 */
[----:B------:R-:W-:Y:S01]  /*b280*/  @!P0 FMUL.FTZ R5, R26, R23 ;  /* 0x000000171a058220 */ /* 0x000fe20000410000 */
[--C-:B------:R-:W-:Y:S02]  /*b290*/  @!P0 HADD2.F32 R26, -RZ, R37.reuse.H0_H0 ;  /* 0x20000025ff1a8230 */ /* 0x100fe40000004100 */
[----:B------:R-:W-:Y:S01]  /*b2a0*/  @!P0 FMUL.FTZ R7, R27, R18 ;  /* 0x000000121b078220 */ /* 0x000fe20000410000 */
[----:B------:R-:W-:Y:S01]  /*b2b0*/  @!P0 HADD2.F32 R23, -RZ, R24.H0_H0 ;  /* 0x20000018ff178230 */ /* 0x000fe20000004100 */
[----:B------:R-:W-:Y:S01]  /*b2c0*/  @!P0 MOV R31, R41 ;  /* 0x00000029001f8202 */ /* 0x000fe20000000f00 */
[--C-:B------:R-:W-:Y:S02]  /*b2d0*/  @!P0 HADD2.F32 R18, -RZ, R36.reuse.H0_H0 ;  /* 0x20000024ff128230 */ /* 0x100fe40000004100 */
[----:B------:R-:W-:Y:S01]  /*b2e0*/  @!P0 FMUL.FTZ R6, R29, R22 ;  /* 0x000000161d068220 */ /* 0x000fe20000410000 */
[----:B------:R-:W-:Y:S01]  /*b2f0*/  @!P0 HADD2.F32 R22, -RZ, R36.H1_H1 ;  /* 0x30000024ff168230 */ /* 0x000fe20000004100 */
[----:B------:R-:W-:Y:S01]  /*b300*/  @!P0 MOV R36, R43 ;  /* 0x0000002b00248202 */ /* 0x000fe20000000f00 */
[----:B------:R-:W-:Y:S02]  /*b310*/  @!P0 HADD2.F32 R27, -RZ, R37.H1_H1 ;  /* 0x30000025ff1b8230 */ /* 0x000fe40000004100 */
[----:B------:R-:W-:Y:S01]  /*b320*/  @!P0 FMUL.FTZ R8, R25, R8 ;  /* 0x0000000819088220 */ /* 0x000fe20000410000 */
[----:B------:R-:W-:Y:S02]  /*b330*/  @!P0 HADD2.F32 R25, -RZ, R24.H1_H1 ;  /* 0x30000018ff198230 */ /* 0x000fe40000004100 */
[----:B------:R-:W-:Y:S01]  /*b340*/  @!P0 FFMA.FTZ R0, R23, R18, R0 ;  /* 0x0000001217008223 */ /* 0x000fe20000010000 */
[--C-:B------:R-:W-:Y:S02]  /*b350*/  @!P0 HADD2.F32 R24, -RZ, R31.reuse.H0_H0 ;  /* 0x2000001fff188230 */ /* 0x100fe40000004100 */
[----:B------:R-:W-:Y:S02]  /*b360*/  @!P0 HADD2.F32 R23, -RZ, R31.H1_H1 ;  /* 0x3000001fff178230 */ /* 0x000fe40000004100 */
        /* <DEDUP_REMOVED lines=8> */
[--C-:B------:R-:W-:Y:S01]  /*b3f0*/  @!P0 HADD2.F32 R22, -RZ, R36.reuse.H0_H0 ;  /* 0x20000024ff168230 */ /* 0x100fe20000004100 */
[----:B------:R-:W-:Y:S01]  /*b400*/  @!P0 F2FP.F16.F32.PACK_AB R3, R4, R3 ;  /* 0x000000030403823e */ /* 0x000fe200000000ff */
[----:B------:R-:W-:Y:S01]  /*b410*/  @!P0 HADD2.F32 R31, -RZ, R36.H1_H1 ;  /* 0x30000024ff1f8230 */ /* 0x000fe20000004100 */
[----:B------:R-:W-:Y:S01]  /*b420*/  @!P0 MOV R40, R0 ;  /* 0x0000000000288202 */ /* 0x000fe20000000f00 */
        /* <DEDUP_REMOVED lines=9> */
.L_x_6584:
[----:B------:R-:W-:Y:S05]  /*b4c0*/  BSYNC.RECONVERGENT B0 ;  /* 0x0000000000007941 */ /* 0x000fea0003800200 */
.L_x_6583:
[----:B------:R-:W-:Y:S01]  /*b4d0*/  ISETP.NE.AND P0, PT, R151, RZ, PT ;  /* 0x000000ff9700720c */ /* 0x000fe20003f05270 */
[----:B------:R-:W-:Y:S11]  /*b4e0*/  BSSY.RECONVERGENT B0, `(.L_x_6585) ;  /* 0x0000061000007945 */ /* 0x000ff60003800200 */
[----:B------:R-:W-:Y:S01]  /*b4f0*/  @!UPT UIADD3 URZ, UPT, UPT, URZ, URZ, URZ ;  /* 0x000000fffffff290 */ /* 0x000fe2000fffe0ff */
[----:B------:R-:W-:Y:S05]  /*b500*/  @P0 BRA `(.L_x_6586) ;  /* 0x0000000400780947 */ /* 0x000fea0003800000 */
[----:B------:R-:W-:Y:S01]  /*b510*/  IMAD.WIDE.U32 R34, R176, 0x120, R20 ;  /* 0x00000120b0227825 */ /* 0x000fe200078e0014 */
        /* <DEDUP_REMOVED lines=29> */
[----:B-1----:R-:W5:Y:S03]  /*b6f0*/  LD.E.128 R40, desc[UR4][R34.64] ;  /* 0x0000000422287980 */ /* 0x002f66000c101d00 */
[----:B------:R-:W-:Y:S01]  /*b700*/  @!P2 FADD.FTZ R18, -R18, -RZ ;  /* 0x800000ff1212a221 */ /* 0x000fe20000010100 */
[--C-:B------:R-:W-:Y:S02]  /*b710*/  @!P0 HADD2.F32 R0, -RZ, R4.reuse.H0_H0 ;  /* 0x20000004ff008230 */ /* 0x100fe40000004100 */
[----:B------:R-:W-:Y:S01]  /*b720*/  @!P2 FADD.FTZ R8, -R8, -RZ ;  /* 0x800000ff0808a221 */ /* 0x000fe20000010100 */
[----:B------:R-:W-:Y:S02]  /*b730*/  @!P0 HADD2.F32 R2, -RZ, R4.H1_H1 ;  /* 0x30000004ff028230 */ /* 0x000fe40000004100 */
[----:B--2---:R-:W-:Y:S01]  /*b740*/  @!P0 HADD2.F32 R28, -RZ, R38.H1_H1 ;  /* 0x30000026ff1c8230 */ /* 0x004fe20000004100 */
[----:B------:R-:W2:Y:S01]  /*b750*/  @!P0 LD.E.128 R4, desc[UR4][R6.64] ;  /* 0x0000000406048980 */ /* 0x000ea2000c101d00 */
[----:B------:R-:W-:Y:S02]  /*b760*/  @!P0 HADD2.F32 R30, -RZ, R39.H1_H1 ;  /* 0x30000027ff1e8230 */ /* 0x000fe40000004100 */
[----:B------:R-:W-:Y:S01]  /*b770*/  @!P2 FADD.FTZ R2, -R2, -RZ ;  /* 0x800000ff0202a221 */ /* 0x000fe20000010100 */
[----:B------:R-:W-:Y:S01]  /*b780*/  @!P2 FADD.FTZ R0, -R0, -RZ ;  /* 0x800000ff0000a221 */ /* 0x000fe20000010100 */
[----:B-----5:R-:W-:Y:S01]  /*b790*/  @!P0 MOV R32, R42 ;  /* 0x0000002a00208202 */ /* 0x020fe20000000f00 */
        /* <DEDUP_REMOVED lines=14> */
[--C-:B------:R-:W-:Y:S02]  /*b880*/  @!P0 HADD2.F32 R26, -RZ, R37.reuse.H1_H1 ;  /* 0x30000025ff1a8230 */ /* 0x100fe40000004100 */
[----:B------:R-:W-:Y:S01]  /*b890*/  @!P0 FMUL.FTZ R7, R27, R18 ;  /* 0x000000121b078220 */ /* 0x000fe20000410000 */
[----:B------:R-:W-:Y:S01]  /*b8a0*/  @!P0 HADD2.F32 R23, -RZ, R24.H0_H0 ;  /* 0x20000018ff178230 */ /* 0x000fe20000004100 */
[----:B------:R-:W-:Y:S01]  /*b8b0*/  @!P0 MOV R31, R41 ;  /* 0x00000029001f8202 */ /* 0x000fe20000000f00 */
[--C-:B------:R-:W-:Y:S02]  /*b8c0*/  @!P0 HADD2.F32 R18, -RZ, R36.reuse.H0_H0 ;  /* 0x20000024ff128230 */ /* 0x100fe40000004100 */
[----:B------:R-:W-:Y:S01]  /*b8d0*/  @!P0 FMUL.FTZ R6, R29, R22 ;  /* 0x000000161d068220 */ /* 0x000fe20000410000 */
[----:B------:R-:W-:Y:S02]  /*b8e0*/  @!P0 HADD2.F32 R22, -RZ, R36.H1_H1 ;  /* 0x30000024ff168230 */ /* 0x000fe40000004100 */
[----:B------:R-:W-:Y:S01]  /*b8f0*/  @!P0 FMUL.FTZ R8, R25, R8 ;  /* 0x0000000819088220 */ /* 0x000fe20000410000 */
[----:B------:R-:W-:Y:S02]  /*b900*/  @!P0 HADD2.F32 R25, -RZ, R24.H1_H1 ;  /* 0x30000018ff198230 */ /* 0x000fe40000004100 */
[----:B------:R-:W-:Y:S01]  /*b910*/  @!P0 FFMA.FTZ R0, R23, R18, R0 ;  /* 0x0000001217008223 */ /* 0x000fe20000010000 */
[----:B------:R-:W-:Y:S02]  /*b920*/  @!P0 HADD2.F32 R24, -RZ, R37.H0_H0 ;  /* 0x20000025ff188230 */ /* 0x000fe40000004100 */
[--C-:B------:R-:W-:Y:S02]  /*b930*/  @!P0 HADD2.F32 R18, -RZ, R31.reuse.H0_H0 ;  /* 0x2000001fff128230 */ /* 0x100fe40000004100 */
[----:B------:R-:W-:Y:S01]  /*b940*/  @!P0 FFMA.FTZ R2, R25, R22, R2 ;  /* 0x0000001619028223 */ /* 0x000fe20000010002 */
[----:B------:R-:W-:Y:S01]  /*b950*/  @!P0 HADD2.F32 R23, -RZ, R31.H1_H1 ;  /* 0x3000001fff178230 */ /* 0x000fe20000004100 */
[----:B------:R-:W-:Y:S01]  /*b960*/  @!P0 MOV R31, R43 ;  /* 0x0000002b001f8202 */ /* 0x000fe20000000f00 */
[----:B------:R-:W-:Y:S02]  /*b970*/  @!P0 HADD2.F32 R22, -RZ, R32.H0_H0 ;  /* 0x20000020ff168230 */ /* 0x000fe40000004100 */
[----:B------:R-:W-:Y:S01]  /*b980*/  @!P0 FFMA.FTZ R3, R18, R24, R3 ;  /* 0x0000001812038223 */ /* 0x000fe20000010003 */
[----:B------:R-:W-:Y:S01]  /*b990*/  @!P0 F2FP.F16.F32.PACK_AB R0, R2, R0 ;  /* 0x000000000200823e */ /* 0x000fe200000000ff */
[----:B------:R-:W-:Y:S02]  /*b9a0*/  @!P0 HADD2.F32 R27, -RZ, R38.H0_H0 ;  /* 0x20000026ff1b8230 */ /* 0x000fe40000004100 */
[----:B------:R-:W-:Y:S01]  /*b9b0*/  @!P0 FFMA.FTZ R4, R23, R26, R4 ;  /* 0x0000001a17048223 */ /* 0x000fe20000010004 */
[----:B------:R-:W-:Y:S01]  /*b9c0*/  @!P0 HADD2.F32 R25, -RZ, R32.H1_H1 ;  /* 0x30000020ff198230 */ /* 0x000fe20000004100 */
[----:B------:R-:W-:Y:S01]  /*b9d0*/  @!P0 MOV R40, R0 ;  /* 0x0000000000288202 */ /* 0x000fe20000000f00 */
[----:B------:R-:W-:Y:S02]  /*b9e0*/  @!P0 HADD2.F32 R29, -RZ, R39.H0_H0 ;  /* 0x20000027ff1d8230 */ /* 0x000fe40000004100 */
[----:B------:R-:W-:Y:S01]  /*b9f0*/  @!P0 FFMA.FTZ R5, R22, R27, R5 ;  /* 0x0000001b16058223 */ /* 0x000fe20000010005 */
[----:B------:R-:W-:Y:S01]  /*ba00*/  @!P0 F2FP.F16.F32.PACK_AB R3, R4, R3 ;  /* 0x000000030403823e */ /* 0x000fe200000000ff */
[--C-:B------:R-:W-:Y:S02]  /*ba10*/  @!P0 HADD2.F32 R18, -RZ, R31.reuse.H0_H0 ;  /* 0x2000001fff128230 */ /* 0x100fe40000004100 */
[----:B------:R-:W-:Y:S01]  /*ba20*/  @!P0 FFMA.FTZ R6, R25, R28, R6 ;  /* 0x0000001c19068223 */ /* 0x000fe20000010006 */
[----:B------:R-:W-:Y:S01]  /*ba30*/  @!P0 HADD2.F32 R23, -RZ, R31.H1_H1 ;  /* 0x3000001fff178230 */ /* 0x000fe20000004100 */
[----:B------:R-:W-:Y:S01]  /*ba40*/  @!P0 MOV R41, R3 ;  /* 0x0000000300298202 */ /* 0x000fe20000000f00 */
[----:B------:R-:W-:Y:S04]  /*ba50*/  IMAD.WIDE.U32 R24, R224, 0x120, R188 ;  /* 0x00000120e0187825 */ /* 0x000fe800078e00bc */
[----:B------:R-:W-:Y:S01]  /*ba60*/  @!P0 FFMA.FTZ R7, R18, R29, R7 ;  /* 0x0000001d12078223 */ /* 0x000fe20000010007 */
[----:B------:R-:W-:Y:S01]  /*ba70*/  @!P0 F2FP.F16.F32.PACK_AB R5, R6, R5 ;  /* 0x000000050605823e */ /* 0x000fe200000000ff */
[----:B------:R-:W-:Y:S01]  /*ba80*/  @!P0 FFMA.FTZ R8, R23, R30, R8 ;  /* 0x0000001e17088223 */ /* 0x000fe20000010008 */
[----:B------:R-:W-:Y:S02]  /*ba90*/  IMAD R22, R225, 0x120, RZ ;  /* 0x00000120e1167824 */ /* 0x000fe400078e02ff */
[----:B------:R-:W-:Y:S02]  /*baa0*/  @!P0 MOV R42, R5 ;  /* 0x00000005002a8202 */ /* 0x000fe40000000f00 */
[----:B------:R-:W-:Y:S02]  /*bab0*/  @!P0 F2FP.F16.F32.PACK_AB R8, R8, R7 ;  /* 0x000000070808823e */ /* 0x000fe400000000ff */
[----:B------:R-:W-:Y:S02]  /*bac0*/  IADD3 R25, PT, PT, R22, R25, RZ ;  /* 0x0000001916197210 */ /* 0x000fe40007ffe0ff */
[----:B------:R-:W-:Y:S05]  /*bad0*/  @!P0 MOV R43, R8 ;  /* 0x00000008002b8202 */ /* 0x000fea0000000f00 */
[----:B------:R1:W-:Y:S02]  /*bae0*/  ST.E.128 desc[UR4][R24.64], R40 ;  /* 0x0000002818007985 */ /* 0x0003e4000c101d04 */
.L_x_6586:
[----:B------:R-:W-:Y:S05]  /*baf0*/  BSYNC.RECONVERGENT B0 ;  /* 0x0000000000007941 */ /* 0x000fea0003800200 */
.L_x_6585:
        /* <DEDUP_REMOVED lines=16> */
[C---:B-1----:R-:W-:Y:S01]  /*bc00*/  @!P0 IADD3 R40, P2, PT, R3.reuse, R106, RZ ;  /* 0x0000006a03288210 */ /* 0x042fe20007f5e0ff */
[----:B------:R-:W3:Y:S03]  /*bc10*/  @!P0 LD.E.128 R4, desc[UR4][R4.64] ;  /* 0x0000000404048980 */ /* 0x000ee6000c101d00 */
[C---:B------:R-:W-:Y:S02]  /*bc20*/  @!P0 IADD3.X R41, PT, PT, R0.reuse, R107, RZ, P2, !PT ;  /* 0x0000006b00298210 */ /* 0x040fe400017fe4ff */
[----:B------:R-:W-:Y:S04]  /*bc30*/  @!P0 IADD3 R24, P2, PT, R3, R108, RZ ;  /* 0x0000006c03188210 */ /* 0x000fe80007f5e0ff */
[----:B------:R-:W5:Y:S01]  /*bc40*/  @!P0 LD.E.128 R40, desc[UR4][R40.64] ;  /* 0x0000000428288980 */ /* 0x000f62000c101d00 */
        /* <DEDUP_REMOVED lines=16> */
[----:B------:R-:W-:Y:S01]  /*bd50*/  @!P0 HADD2.F32 R31, -RZ, R40.H0_H0 ;  /* 0x20000028ff1f8230 */ /* 0x000fe20000004100 */
[----:B--2---:R-:W-:Y:S01]  /*bd60*/  @!P0 MOV R22, R36 ;  /* 0x0000002400168202 */ /* 0x004fe20000000f00 */
[----:B-1----:R-:W-:Y:S02]  /*bd70*/  @!P0 HADD2.F32 R25, -RZ, R42.H1_H1 ;  /* 0x3000002aff198230 */ /* 0x002fe40000004100 */
        /* <DEDUP_REMOVED lines=57> */
.L_x_6588:
[----:B------:R-:W-:Y:S05]  /*c110*/  BSYNC.RECONVERGENT B0 ;  /* 0x0000000000007941 */ /* 0x000fea0003800200 */
.L_x_6587:
        /* <DEDUP_REMOVED lines=8> */
[----:B-1----:R1:W5:Y:S02]  /*c1a0*/  LD.E.128 R36, desc[UR4][R22.64] ;  /* 0x0000000416247980 */ /* 0x002364000c101d00 */
        /* <DEDUP_REMOVED lines=88> */
.L_x_6590:
[----:B------:R-:W-:Y:S05]  /*c730*/  BSYNC.RECONVERGENT B0 ;  /* 0x0000000000007941 */ /* 0x000fea0003800200 */
.L_x_6589:
        /* <DEDUP_REMOVED lines=97> */
.L_x_6592:
[----:B------:R-:W-:Y:S05]  /*cd50*/  BSYNC.RECONVERGENT B0 ;  /* 0x0000000000007941 */ /* 0x000fea0003800200 */
.L_x_6591:
        /* <DEDUP_REMOVED lines=97> */
.L_x_6594:
[----:B------:R-:W-:Y:S05]  /*d370*/  BSYNC.RECONVERGENT B0 ;  /* 0x0000000000007941 */ /* 0x000fea0003800200 */
.L_x_6593:
        /* <DEDUP_REMOVED lines=97> */
.L_x_6596:
[----:B------:R-:W-:Y:S05]  /*d990*/  BSYNC.RECONVERGENT B0 ;  /* 0x0000000000007941 */ /* 0x000fea0003800200 */
.L_x_6595:
[----:B------:R-:W5:Y:S02]  /*d9a0*/  LD.E R3, desc[UR4][R164.64+0xd0] ;  /* 0x0000d004a4037980 */ /* 0x000f64000c101900 */
[----:B-----5:R-:W-:Y:S05]  /*d9b0*/  IMAD.U32 R3, R3, -0x80, RZ ;  /* 0xffffff8003037824 */ /* 0x020fea00078e00ff */
[C---:B------:R-:W-:Y:S02]  /*d9c0*/  LEA R108, P1, R3.reuse, R108, 0x1 ;  /* 0x0000006c036c7211 */ /* 0x040fe400078208ff */
[C---:B------:R-:W-:Y:S02]  /*d9d0*/  LEA R106, P0, R3.reuse, R106, 0x1 ;  /* 0x0000006a036a7211 */ /* 0x040fe400078008ff */
[C---:B------:R-:W-:Y:S02]  /*d9e0*/  LEA.HI.X.SX32 R109, R3.reuse, R109, 0x1, P1 ;  /* 0x0000006d036d7211 */ /* 0x040fe400008f0eff */
[----:B------:R-:W-:Y:S09]  /*d9f0*/  LEA.HI.X.SX32 R107, R3, R107, 0x1, P0 ;  /* 0x0000006b036b7211 */ /* 0x000ff200000f0eff */
.L_x_6531:
[----:B------:R-:W-:Y:S05]  /*da00*/  BSYNC.RECONVERGENT B1 ;  /* 0x0000000000017941 */ /* 0x000fea0003800200 */
.L_x_6529:
        /* <DEDUP_REMOVED lines=101> */
.L_x_6598:
[----:B------:R-:W-:Y:S05]  /*e060*/  BSYNC.RECONVERGENT B0 ;  /* 0x0000000000007941 */ /* 0x000fea0003800200 */
.L_x_6597:
[----:B------:R-:W-:Y:S11]  /*e070*/  ISETP.GT.AND P0, PT, R123, R72, PT ;  /* 0x000000487b00720c */ /* 0x000ff60003f04270 */
[----:B------:R-:W-:Y:S02]  /*e080*/  @!UPT UIADD3 URZ, UPT, UPT, URZ, URZ, URZ ;  /* 0x000000fffffff290 */ /* 0x000fe4000fffe0ff */
[----:B------:R-:W-:Y:S05]  /*e090*/  @P0 BRA `(.L_x_6599) ;  /* 0xffffff4400f40947 */ /* 0x000fea000383ffff */
.L_x_6528:
        /* <DEDUP_REMOVED lines=8> */
[C---:B------:R-:W-:Y:S01]  /*e120*/  LEA R2, P0, R27.reuse, R170, 0x1 ;  /* 0x000000aa1b027211 */ /* 0x040fe200078008ff */
[----:B------:R-:W-:Y:S01]  /*e130*/  IMAD.IADD R79, R236, 0x1, -R79 ;  /* 0x00000001ec4f7824 */ /* 0x000fe200078e0a4f */
[----:B------:R-:W-:Y:S01]  /*e140*/  BSSY.RECONVERGENT B0, `(.L_x_6602) ;  /* 0x0000015000007945 */ /* 0x000fe20003800200 */
[C---:B------:R-:W-:Y:S01]  /*e150*/  VIADD R26, R172.reuse, 0x10 ;  /* 0x00000010ac1a7836 */ /* 0x040fe20000000000 */
[----:B------:R-:W-:Y:S01]  /*e160*/  LEA.HI.X R3, R27, R171, R32, 0x1, P0 ;  /* 0x000000ab1b037211 */ /* 0x000fe200000f0c20 */
[C---:B------:R-:W-:Y:S01]  /*e170*/  VIADD R32, R172.reuse, 0x20 ;  /* 0x00000020ac207836 */ /* 0x040fe20000000000 */
[CC--:B------:R-:W-:Y:S01]  /*e180*/  ISETP.GE.AND P2, PT, R172.reuse, R79.reuse, PT ;  /* 0x0000004fac00720c */ /* 0x0c0fe20003f46270 */
[----:B------:R-:W-:Y:S01]  /*e190*/  VIADD R36, R172, 0x30 ;  /* 0x00000030ac247836 */ /* 0x000fe20000000000 */
        /* <DEDUP_REMOVED lines=15> */
.L_x_6603:
[----:B------:R-:W-:Y:S05]  /*e290*/  BSYNC.RECONVERGENT B0 ;  /* 0x0000000000007941 */ /* 0x000fea0003800200 */
.L_x_6602:
        /* <DEDUP_REMOVED lines=8> */
.L_x_6601:
[----:B------:R-:W2:Y:S01]  /*e320*/  LD.E.64 R4, desc[UR4][R164.64+0xf0] ;  /* 0x0000f004a4047980 */ /* 0x000ea2000c101b00 */
[----:B------:R-:W-:-:S03]  /*e330*/  IMAD.MOV.U32 R2, RZ, RZ, RZ ;  /* 0x000000ffff027224 */ /* 0x000fc600078e00ff */
[----:B------:R-:W3:Y:S04]  /*e340*/  LD.E.U8 R0, desc[UR4][R164.64+0x1b3] ;  /* 0x0001b304a4007980 */ /* 0x000ee8000c101100 */
[----:B------:R1:W5:Y:S04]  /*e350*/  LD.E.64 R28, desc[UR4][R164.64+0x148] ;  /* 0x00014804a41c7980 */ /* 0x000368000c101b00 */
[----:B------:R1:W5:Y:S01]  /*e360*/  LD.E.64 R30, desc[UR4][R164.64+0x150] ;  /* 0x00015004a41e7980 */ /* 0x000362000c101b00 */
[----:B--2---:R-:W-:-:S04]  /*e370*/  ISETP.NE.U32.AND P0, PT, R4, RZ, PT ;  /* 0x000000ff0400720c */ /* 0x004fc80003f05070 */
[----:B------:R-:W-:-:S13]  /*e380*/  ISETP.NE.AND.EX P0, PT, R5, RZ, PT, P0 ;  /* 0x000000ff0500720c */ /* 0x000fda0003f05300 */
[----:B------:R-:W-:-:S05]  /*e390*/  @P0 IADD3 R8, P1, PT, R4, R77, RZ ;  /* 0x0000004d04080210 */ /* 0x000fca0007f3e0ff */
[----:B------:R-:W-:-:S05]  /*e3a0*/  @P0 IMAD.X R9, R5, 0x1, R75, P1 ;  /* 0x0000000105090824 */ /* 0x000fca00008e064b */
[----:B------:R-:W2:Y:S01]  /*e3b0*/  @P0 LD.E R2, desc[UR4][R8.64] ;  /* 0x0000000408020980 */ /* 0x000ea2000c101900 */
[----:B------:R-:W-:-:S04]  /*e3c0*/  LEA.HI R15, R3, R3, RZ, 0x1 ;  /* 0x00000003030f7211 */ /* 0x000fc800078f08ff */
[----:B------:R-:W-:Y:S02]  /*e3d0*/  SHF.R.S32.HI R15, RZ, 0x1, R15 ;  /* 0x00000001ff0f7819 */ /* 0x000fe4000001140f */
[----:B---3--:R-:W-:-:S03]  /*e3e0*/  ISETP.NE.AND P2, PT, R0, RZ, PT ;  /* 0x000000ff0000720c */ /* 0x008fc60003f45270 */
[----:B-----5:R-:W-:-:S04]  /*e3f0*/  IMAD R7, R172, R15, R78 ;  /* 0x0000000fac077224 */ /* 0x020fc800078e024e */
[----:B------:R-:W-:Y:S02]  /*e400*/  IMAD.IADD R5, R78, 0x1, R7 ;  /* 0x000000014e057824 */ /* 0x000fe400078e0207 */
[----:B------:R-:W-:Y:S01]  /*e410*/  IMAD.SHL.U32 R25, R15, 0x10, RZ ;  /* 0x000000100f197824 */ /* 0x000fe200078e00ff */
[----:B--2---:R-:W-:-:S05]  /*e420*/  IADD3 R2, PT, PT, R2, R76, R79 ;  /* 0x0000004c02027210 */ /* 0x004fca0007ffe04f */
[----:B------:R-:W-:-:S05]  /*e430*/  IMAD R2, R2, R15, RZ ;  /* 0x0000000f02027224 */ /* 0x000fca00078e02ff */
[----:B------:R-:W-:Y:S02]  /*e440*/  SHF.R.S32.HI R0, RZ, 0x1f, R2 ;  /* 0x0000001fff007819 */ /* 0x000fe40000011402 */
[C---:B------:R-:W-:Y:S02]  /*e450*/  IADD3 R16, P1, PT, R2.reuse, R7, RZ ;  /* 0x0000000702107210 */ /* 0x040fe40007f3e0ff */
[----:B------:R-:W-:Y:S02]  /*e460*/  IADD3 R2, P0, PT, R2, R5, RZ ;  /* 0x0000000502027210 */ /* 0x000fe40007f1e0ff */
[-C--:B------:R-:W-:Y:S02]  /*e470*/  LEA.HI.X.SX32 R14, R7, R0.reuse, 0x1, P1 ;  /* 0x00000000070e7211 */ /* 0x080fe400008f0eff */
[----:B------:R-:W-:Y:S01]  /*e480*/  LEA.HI.X.SX32 R0, R5, R0, 0x1, P0 ;  /* 0x0000000005007211 */ /* 0x000fe200000f0eff */
[----:B-1----:R-:W-:Y:S08]  /*e490*/  @!P2 BRA `(.L_x_6605) ;  /* 0x0000000c00cca947 */ /* 0x002ff00003800000 */
        /* <DEDUP_REMOVED lines=17> */
[----:B------:R-:W3:Y:S01]  /*e5b0*/  LD.E.64 R4, desc[UR4][R4.64] ;  /* 0x0000000404047980 */ /* 0x000ee2000c101b00 */
[--C-:B-----5:R-:W-:Y:S02]  /*e5c0*/  HADD2.F32 R19, -RZ, R9.reuse.H0_H0 ;  /* 0x20000009ff137230 */ /* 0x120fe40000004100 */
[----:B----4-:R-:W-:Y:S02]  /*e5d0*/  HADD2.F32 R23, -RZ, R9.H1_H1 ;  /* 0x30000009ff177230 */ /* 0x010fe40000004100 */
[--C-:B------:R-:W-:Y:S01]  /*e5e0*/  HADD2.F32 R17, -RZ, R11.reuse.H1_H1 ;  /* 0x3000000bff117230 */ /* 0x100fe20000004100 */
[----:B------:R-:W-:Y:S01]  /*e5f0*/  MOV R18, R10 ;  /* 0x0000000a00127202 */ /* 0x000fe20000000f00 */
[----:B------:R-:W-:-:S02]  /*e600*/  HADD2.F32 R21, -RZ, R11.H0_H0 ;  /* 0x2000000bff157230 */ /* 0x000fc40000004100 */
[----:B--2---:R-:W-:Y:S02]  /*e610*/  HADD2.F32 R9, -RZ, R7.H1_H1 ;  /* 0x30000007ff097230 */ /* 0x004fe40000004100 */
[----:B---3--:R-:W-:Y:S02]  /*e620*/  HADD2.F32 R0, -RZ, R5.H1_H1 ;  /* 0x30000005ff007230 */ /* 0x008fe40000004100 */
[----:B------:R-:W-:-:S03]  /*e630*/  HADD2.F32 R10, -RZ, R6.H1_H1 ;  /* 0x30000006ff0a7230 */ /* 0x000fc60000004100 */
[C---:B------:R-:W-:Y:S01]  /*e640*/  FMUL.FTZ R20, R17.reuse, R0 ;  /* 0x0000000011147220 */ /* 0x040fe20000410000 */
[-C--:B------:R-:W-:Y:S01]  /*e650*/  FMUL.FTZ R17, R17, R9.reuse ;  /* 0x0000000911117220 */ /* 0x080fe20000410000 */
[----:B------:R-:W-:Y:S02]  /*e660*/  HADD2.F32 R2, -RZ, R4.H1_H1 ;  /* 0x30000004ff027230 */ /* 0x000fe40000004100 */
[----:B------:R-:W-:Y:S01]  /*e670*/  FMUL.FTZ R11, R23, R10 ;  /* 0x0000000a170b7220 */ /* 0x000fe20000410000 */
[C---:B------:R-:W-:Y:S01]  /*e680*/  FFMA.FTZ R20, R21.reuse, R9, -R20 ;  /* 0x0000000915147223 */ /* 0x040fe20000010814 */
[----:B------:R-:W-:Y:S01]  /*e690*/  FFMA.FTZ R17, R21, R0, R17 ;  /* 0x0000000015117223 */ /* 0x000fe20000010011 */
[----:B------:R-:W-:Y:S02]  /*e6a0*/  HADD2.F32 R6, -RZ, R6.H0_H0 ;  /* 0x20000006ff067230 */ /* 0x000fe40000004100 */
[----:B------:R-:W-:Y:S02]  /*e6b0*/  HADD2.F32 R9, -RZ, R8.H1_H1 ;  /* 0x30000008ff097230 */ /* 0x000fe40000004100 */
[----:B------:R-:W-:-:S02]  /*e6c0*/  HADD2.F32 R4, -RZ, R4.H0_H0 ;  /* 0x20000004ff047230 */ /* 0x000fc40000004100 */
[-C--:B------:R-:W-:Y:S01]  /*e6d0*/  FMUL.FTZ R22, R23, R2.reuse ;  /* 0x0000000217167220 */ /* 0x080fe20000410000 */
[----:B------:R-:W-:Y:S02]  /*e6e0*/  HADD2.F32 R5, -RZ, R5.H0_H0 ;  /* 0x20000005ff057230 */ /* 0x000fe40000004100 */
[--C-:B------:R-:W-:Y:S02]  /*e6f0*/  HADD2.F32 R0, -RZ, R18.reuse.H1_H1 ;  /* 0x30000012ff007230 */ /* 0x100fe40000004100 */
[----:B------:R-:W-:Y:S02]  /*e700*/  HADD2.F32 R7, -RZ, R7.H0_H0 ;  /* 0x20000007ff077230 */ /* 0x000fe40000004100 */
[----:B------:R-:W-:Y:S01]  /*e710*/  FFMA.FTZ R11, R19, R2, R11 ;  /* 0x00000002130b7223 */ /* 0x000fe2000001000b */
[C---:B------:R-:W-:Y:S01]  /*e720*/  FMUL.FTZ R2, R9.reuse, R4 ;  /* 0x0000000409027220 */ /* 0x040fe20000410000 */
[----:B------:R-:W-:Y:S01]  /*e730*/  FMUL.FTZ R21, R9, R6 ;  /* 0x0000000609157220 */ /* 0x000fe20000410000 */
[----:B------:R-:W-:Y:S01]  /*e740*/  FFMA.FTZ R22, R19, R10, -R22 ;  /* 0x0000000a13167223 */ /* 0x000fe20000010816 */
[----:B------:R-:W-:-:S02]  /*e750*/  HADD2.F32 R18, -RZ, R18.H0_H0 ;  /* 0x20000012ff127230 */ /* 0x000fc40000004100 */
[C---:B------:R-:W-:Y:S01]  /*e760*/  FMUL.FTZ R9, R0.reuse, R5 ;  /* 0x0000000500097220 */ /* 0x040fe20000410000 */
[----:B------:R-:W-:Y:S02]  /*e770*/  HADD2.F32 R19, -RZ, R8.H0_H0 ;  /* 0x20000008ff137230 */ /* 0x000fe40000004100 */
[-C--:B------:R-:W-:Y:S01]  /*e780*/  FMUL.FTZ R0, R0, R7.reuse ;  /* 0x0000000700007220 */ /* 0x080fe20000410000 */
[----:B------:R-:W-:-:S03]  /*e790*/  FFMA.FTZ R9, R18, R7, -R9 ;  /* 0x0000000712097223 */ /* 0x000fc60000010809 */
[----:B------:R-:W-:Y:S01]  /*e7a0*/  FFMA.FTZ R0, R18, R5, R0 ;  /* 0x0000000512007223 */ /* 0x000fe20000010000 */
[C---:B------:R-:W-:Y:S01]  /*e7b0*/  FFMA.FTZ R2, R19.reuse, R6, -R2 ;  /* 0x0000000613027223 */ /* 0x040fe20000010802 */
[----:B------:R-:W-:Y:S01]  /*e7c0*/  FFMA.FTZ R21, R19, R4, R21 ;  /* 0x0000000413157223 */ /* 0x000fe20000010015 */
[----:B------:R-:W-:Y:S02]  /*e7d0*/  F2FP.F16.F32.PACK_AB R22, R11, R22 ;  /* 0x000000160b16723e */ /* 0x000fe400000000ff */
[----:B------:R-:W-:Y:S02]  /*e7e0*/  F2FP.F16.F32.PACK_AB R10, R0, R9 ;  /* 0x00000009000a723e */ /* 0x000fe400000000ff */
[----:B------:R-:W-:Y:S02]  /*e7f0*/  F2FP.F16.F32.PACK_AB R11, R17, R20 ;  /* 0x00000014110b723e */ /* 0x000fe400000000ff */
[----:B------:R-:W-:Y:S02]  /*e800*/  F2FP.F16.F32.PACK_AB R8, R21, R2 ;  /* 0x000000021508723e */ /* 0x000fe400000000ff */
[----:B------:R-:W-:-:S02]  /*e810*/  MOV R9, R22 ;  /* 0x0000001600097202 */ /* 0x000fc40000000f00 */
.L_x_6609:
[----:B------:R-:W-:Y:S05]  /*e820*/  BSYNC.RECONVERGENT B0 ;  /* 0x0000000000007941 */ /* 0x000fea0003800200 */
.L_x_6608:
[----:B-----5:R1:W-:Y:S02]  /*e830*/  STS.128 [R66], R8 ;  /* 0x0000000842007388 */ /* 0x0203e40000000c00 */
.L_x_6607:
[----:B------:R-:W-:Y:S05]  /*e840*/  BSYNC.RECONVERGENT B1 ;  /* 0x0000000000017941 */ /* 0x000fea0003800200 */
.L_x_6606:
        /* <DEDUP_REMOVED lines=19> */
[----:B------:R-:W3:Y:S01]  /*e980*/  LD.E.64 R6, desc[UR4][R6.64] ;  /* 0x0000000406067980 */ /* 0x000ee2000c101b00 */
[--C-:B----45:R-:W-:Y:S01]  /*e990*/  HADD2.F32 R21, -RZ, R9.reuse.H0_H0 ;  /* 0x20000009ff157230 */ /* 0x130fe20000004100 */
[----:B------:R-:W-:Y:S01]  /*e9a0*/  MOV R20, R10 ;  /* 0x0000000a00147202 */ /* 0x000fe20000000f00 */
[----:B------:R-:W-:Y:S02]  /*e9b0*/  HADD2.F32 R25, -RZ, R9.H1_H1 ;  /* 0x30000009ff197230 */ /* 0x000fe40000004100 */
[--C-:B------:R-:W-:Y:S02]  /*e9c0*/  HADD2.F32 R17, -RZ, R11.reuse.H1_H1 ;  /* 0x3000000bff117230 */ /* 0x100fe40000004100 */
[----:B------:R-:W-:-:S02]  /*e9d0*/  HADD2.F32 R23, -RZ, R11.H0_H0 ;  /* 0x2000000bff177230 */ /* 0x000fc40000004100 */
[----:B--2---:R-:W-:Y:S02]  /*e9e0*/  HADD2.F32 R0, -RZ, R5.H1_H1 ;  /* 0x30000005ff007230 */ /* 0x004fe40000004100 */
[----:B------:R-:W-:Y:S02]  /*e9f0*/  HADD2.F32 R2, -RZ, R4.H1_H1 ;  /* 0x30000004ff027230 */ /* 0x000fe40000004100 */
[----:B---3--:R-:W-:Y:S02]  /*ea00*/  HADD2.F32 R9, -RZ, R7.H1_H1 ;  /* 0x30000007ff097230 */ /* 0x008fe40000004100 */
[----:B------:R-:W-:Y:S01]  /*ea10*/  FMUL.FTZ R22, R17, R0 ;  /* 0x0000000011167220 */ /* 0x000fe20000410000 */
[--C-:B------:R-:W-:Y:S02]  /*ea20*/  HADD2.F32 R10, -RZ, R6.reuse.H1_H1 ;  /* 0x30000006ff0a7230 */ /* 0x100fe40000004100 */
[----:B------:R-:W-:Y:S01]  /*ea30*/  FMUL.FTZ R24, R25, R2 ;  /* 0x0000000219187220 */ /* 0x000fe20000410000 */
[----:B------:R-:W-:-:S02]  /*ea40*/  HADD2.F32 R6, -RZ, R6.H0_H0 ;  /* 0x20000006ff067230 */ /* 0x000fc40000004100 */
[-C--:B------:R-:W-:Y:S01]  /*ea50*/  FMUL.FTZ R17, R17, R9.reuse ;  /* 0x0000000911117220 */ /* 0x080fe20000410000 */
[----:B------:R-:W-:Y:S01]  /*ea60*/  FFMA.FTZ R22, R23, R9, -R22 ;  /* 0x0000000917167223 */ /* 0x000fe20000010816 */
[----:B------:R-:W-:Y:S01]  /*ea70*/  FMUL.FTZ R11, R25, R10 ;  /* 0x0000000a190b7220 */ /* 0x000fe20000410000 */
[----:B------:R-:W-:Y:S02]  /*ea80*/  HADD2.F32 R9, -RZ, R8.H1_H1 ;  /* 0x30000008ff097230 */ /* 0x000fe40000004100 */
[----:B------:R-:W-:Y:S01]  /*ea90*/  FFMA.FTZ R17, R23, R0, R17 ;  /* 0x0000000017117223 */ /* 0x000fe20000010011 */
[----:B------:R-:W-:Y:S02]  /*eaa0*/  HADD2.F32 R4, -RZ, R4.H0_H0 ;  /* 0x20000004ff047230 */ /* 0x000fe40000004100 */
[----:B------:R-:W-:Y:S01]  /*eab0*/  FFMA.FTZ R11, R21, R2, R11 ;  /* 0x00000002150b7223 */ /* 0x000fe2000001000b */
[----:B------:R-:W-:Y:S02]  /*eac0*/  HADD2.F32 R5, -RZ, R5.H0_H0 ;  /* 0x20000005ff057230 */ /* 0x000fe40000004100 */
[----:B------:R-:W-:Y:S01]  /*ead0*/  FMUL.FTZ R23, R9, R6 ;  /* 0x0000000609177220 */ /* 0x000fe20000410000 */
[----:B------:R-:W-:-:S02]  /*eae0*/  HADD2.F32 R0, -RZ, R20.H1_H1 ;  /* 0x30000014ff007230 */ /* 0x000fc40000004100 */
[----:B------:R-:W-:Y:S01]  /*eaf0*/  FMUL.FTZ R2, R9, R4 ;  /* 0x0000000409027220 */ /* 0x000fe20000410000 */
[----:B------:R-:W-:Y:S02]  /*eb00*/  HADD2.F32 R7, -RZ, R7.H0_H0 ;  /* 0x20000007ff077230 */ /* 0x000fe40000004100 */
[----:B------:R-:W-:Y:S01]  /*eb10*/  FFMA.FTZ R24, R21, R10, -R24 ;  /* 0x0000000a15187223 */ /* 0x000fe20000010818 */
        /* <DEDUP_REMOVED lines=13> */
.L_x_6613:
[----:B------:R-:W-:Y:S05]  /*ebf0*/  BSYNC.RECONVERGENT B0 ;  /* 0x0000000000007941 */ /* 0x000fea0003800200 */
.L_x_6612:
[----:B-----5:R2:W-:Y:S02]  /*ec00*/  STS.128 [R66+0x800], R8 ;  /* 0x0008000842007388 */ /* 0x0205e40000000c00 */
.L_x_6611:
[----:B------:R-:W-:Y:S05]  /*ec10*/  BSYNC.RECONVERGENT B1 ;  /* 0x0000000000017941 */ /* 0x000fea0003800200 */
.L_x_6610:
        /* <DEDUP_REMOVED lines=21> */
[--C-:B----45:R-:W-:Y:S02]  /*ed70*/  HADD2.F32 R21, -RZ, R9.reuse.H0_H0 ;  /* 0x20000009ff157230 */ /* 0x130fe40000004100 */
[----:B------:R-:W-:Y:S02]  /*ed80*/  HADD2.F32 R25, -RZ, R9.H1_H1 ;  /* 0x30000009ff197230 */ /* 0x000fe40000004100 */
        /* <DEDUP_REMOVED lines=36> */
.L_x_6617:
[----:B------:R-:W-:Y:S05]  /*efd0*/  BSYNC.RECONVERGENT B0 ;  /* 0x0000000000007941 */ /* 0x000fea0003800200 */
.L_x_6616:
[----:B-----5:R3:W-:Y:S02]  /*efe0*/  STS.128 [R66+0x1000], R8 ;  /* 0x0010000842007388 */ /* 0x0207e40000000c00 */
.L_x_6615:
[----:B------:R-:W-:Y:S05]  /*eff0*/  BSYNC.RECONVERGENT B1 ;  /* 0x0000000000017941 */ /* 0x000fea0003800200 */
.L_x_6614:
        /* <DEDUP_REMOVED lines=20> */
[----:B-----5:R-:W-:Y:S01]  /*f140*/  MOV R7, R9 ;  /* 0x0000000900077202 */ /* 0x020fe20000000f00 */
[--C-:B------:R-:W-:Y:S02]  /*f150*/  HADD2.F32 R14, -RZ, R8.reuse.H1_H1 ;  /* 0x30000008ff0e7230 */ /* 0x100fe40000004100 */
[----:B------:R-:W-:Y:S02]  /*f160*/  HADD2.F32 R8, -RZ, R8.H0_H0 ;  /* 0x20000008ff087230 */ /* 0x000fe40000004100 */
[----:B------:R-:W-:-:S02]  /*f170*/  HADD2.F32 R9, -RZ, R7.H0_H0 ;  /* 0x20000007ff097230 */ /* 0x000fc40000004100 */
[----:B------:R-:W-:Y:S02]  /*f180*/  HADD2.F32 R7, -RZ, R7.H1_H1 ;  /* 0x30000007ff077230 */ /* 0x000fe40000004100 */
[--C-:B--2---:R-:W-:Y:S02]  /*f190*/  HADD2.F32 R0, -RZ, R2.reuse.H1_H1 ;  /* 0x30000002ff007230 */ /* 0x104fe40000004100 */
[----:B------:R-:W-:Y:S02]  /*f1a0*/  HADD2.F32 R15, -RZ, R2.H0_H0 ;  /* 0x20000002ff0f7230 */ /* 0x000fe40000004100 */
[--C-:B---3--:R-:W-:Y:S02]  /*f1b0*/  HADD2.F32 R6, -RZ, R4.reuse.H1_H1 ;  /* 0x30000004ff067230 */ /* 0x108fe40000004100 */
[----:B------:R-:W-:Y:S01]  /*f1c0*/  FMUL.FTZ R2, R7, R0 ;  /* 0x0000000007027220 */ /* 0x000fe20000410000 */
[----:B------:R-:W-:Y:S02]  /*f1d0*/  HADD2.F32 R17, -RZ, R4.H0_H0 ;  /* 0x20000004ff117230 */ /* 0x000fe40000004100 */
        /* <DEDUP_REMOVED lines=9> */
[----:B------:R-:W-:Y:S02]  /*f270*/  HADD2.F32 R9, -RZ, R10.H1_H1 ;  /* 0x3000000aff097230 */ /* 0x000fe40000004100 */
[----:B------:R-:W-:Y:S01]  /*f280*/  FFMA.FTZ R14, R8, R15, R14 ;  /* 0x0000000f080e7223 */ /* 0x000fe2000001000e */
[----:B------:R-:W-:Y:S01]  /*f290*/  HADD2.F32 R6, -RZ, R11.H1_H1 ;  /* 0x3000000bff067230 */ /* 0x000fe20000004100 */
[----:B------:R-:W-:Y:S01]  /*f2a0*/  F2FP.F16.F32.PACK_AB R7, R7, R2 ;  /* 0x000000020707723e */ /* 0x000fe200000000ff */
[----:B------:R-:W-:-:S02]  /*f2b0*/  HADD2.F32 R5, -RZ, R5.H1_H1 ;  /* 0x30000005ff057230 */ /* 0x000fc40000004100 */
[C---:B------:R-:W-:Y:S01]  /*f2c0*/  FMUL.FTZ R15, R9.reuse, R0 ;  /* 0x00000000090f7220 */ /* 0x040fe20000410000 */
[----:B------:R-:W-:Y:S02]  /*f2d0*/  HADD2.F32 R8, -RZ, R11.H0_H0 ;  /* 0x2000000bff087230 */ /* 0x000fe40000004100 */
[----:B------:R-:W-:Y:S01]  /*f2e0*/  FMUL.FTZ R11, R9, R4 ;  /* 0x00000004090b7220 */ /* 0x000fe20000410000 */
[----:B------:R-:W-:Y:S02]  /*f2f0*/  HADD2.F32 R10, -RZ, R10.H0_H0 ;  /* 0x2000000aff0a7230 */ /* 0x000fe40000004100 */
[C---:B------:R-:W-:Y:S01]  /*f300*/  FMUL.FTZ R9, R6.reuse, R3 ;  /* 0x0000000306097220 */ /* 0x040fe20000410000 */
[-C--:B------:R-:W-:Y:S02]  /*f310*/  FMUL.FTZ R6, R6, R5.reuse ;  /* 0x0000000506067220 */ /* 0x080fe40000410000 */
[C---:B------:R-:W-:Y:S01]  /*f320*/  FFMA.FTZ R11, R10.reuse, R0, -R11 ;  /* 0x000000000a0b7223 */ /* 0x040fe2000001080b */
[----:B------:R-:W-:Y:S01]  /*f330*/  FFMA.FTZ R4, R10, R4, R15 ;  /* 0x000000040a047223 */ /* 0x000fe2000001000f */
[C---:B------:R-:W-:Y:S01]  /*f340*/  FFMA.FTZ R9, R8.reuse, R5, -R9 ;  /* 0x0000000508097223 */ /* 0x040fe20000010809 */
[----:B------:R-:W-:Y:S01]  /*f350*/  FFMA.FTZ R6, R8, R3, R6 ;  /* 0x0000000308067223 */ /* 0x000fe20000010006 */
[----:B------:R-:W-:-:S02]  /*f360*/  F2FP.F16.F32.PACK_AB R8, R14, R19 ;  /* 0x000000130e08723e */ /* 0x000fc400000000ff */
[----:B------:R-:W-:Y:S02]  /*f370*/  F2FP.F16.F32.PACK_AB R10, R4, R11 ;  /* 0x0000000b040a723e */ /* 0x000fe400000000ff */
[----:B------:R-:W-:Y:S02]  /*f380*/  F2FP.F16.F32.PACK_AB R11, R6, R9 ;  /* 0x00000009060b723e */ /* 0x000fe400000000ff */
[----:B------:R-:W-:Y:S02]  /*f390*/  MOV R9, R7 ;  /* 0x0000000700097202 */ /* 0x000fe40000000f00 */
.L_x_6619:
[----:B------:R-:W-:Y:S05]  /*f3a0*/  BSYNC.RECONVERGENT B0 ;  /* 0x0000000000007941 */ /* 0x000fea0003800200 */
.L_x_6618:
[----:B-----5:R1:W-:Y:S01]  /*f3b0*/  STS.128 [R66+0x1800], R8 ;  /* 0x0018000842007388 */ /* 0x0203e20000000c00 */
[----:B------:R-:W-:Y:S05]  /*f3c0*/  BRA `(.L_x_6604) ;  /* 0x0000001400b87947 */ /* 0x000fea0003800000 */
.L_x_6605:
        /* <DEDUP_REMOVED lines=55> */
[----:B----4-:R-:W-:Y:S02]  /*f740*/  HADD2.F32 R4, -RZ, R8.H0_H0 ;  /* 0x20000008ff047230 */ /* 0x010fe40000004100 */
        /* <DEDUP_REMOVED lines=35> */
.L_x_6623:
[----:B------:R-:W-:Y:S05]  /*f980*/  BSYNC.RECONVERGENT B0 ;  /* 0x0000000000007941 */ /* 0x000fea0003800200 */
.L_x_6622:
[----:B-----5:R1:W-:Y:S02]  /*f990*/  STS.128 [R66], R20 ;  /* 0x0000001442007388 */ /* 0x0203e40000000c00 */
.L_x_6621:
[----:B------:R-:W-:Y:S05]  /*f9a0*/  BSYNC.RECONVERGENT B1 ;  /* 0x0000000000017941 */ /* 0x000fea0003800200 */
.L_x_6620:
        /* <DEDUP_REMOVED lines=50> */
[----:B------:R-:W-:Y:S01]  /*fcd0*/  @!P1 FADD.FTZ R6, -R6, -RZ ;  /* 0x800000ff06069221 */ /* 0x000fe20000010100 */
[----:B----4-:R-:W-:Y:S02]  /*fce0*/  HADD2.F32 R4, -RZ, R8.H0_H0 ;  /* 0x20000008ff047230 */ /* 0x010fe40000004100 */
[----:B------:R-:W-:Y:S01]  /*fcf0*/  @!P1 FADD.FTZ R7, -R7, -RZ ;  /* 0x800000ff07079221 */ /* 0x000fe20000010100 */
[----:B------:R-:W-:Y:S01]  /*fd00*/  FMUL.FTZ R22, R22, R19 ;  /* 0x0000001316167220 */ /* 0x000fe20000410000 */
[----:B------:R-:W-:Y:S01]  /*fd10*/  FMUL.FTZ R33, R33, R6 ;  /* 0x0000000621217220 */ /* 0x000fe20000410000 */
[----:B------:R-:W-:Y:S01]  /*fd20*/  @!P1 FADD.FTZ R40, -R40, -RZ ;  /* 0x800000ff28289221 */ /* 0x000fe20000010100 */
[----:B------:R-:W-:Y:S01]  /*fd30*/  FMUL.FTZ R36, R36, R7 ;  /* 0x0000000724247220 */ /* 0x000fe20000410000 */
[----:B------:R-:W-:-:S02]  /*fd40*/  HADD2.F32 R20, -RZ, R20.H1_H1 ;  /* 0x30000014ff147230 */ /* 0x000fc40000004100 */
[----:B------:R-:W-:Y:S01]  /*fd50*/  FMUL.FTZ R16, R16, R37 ;  /* 0x0000002510107220 */ /* 0x000fe20000410000 */
[----:B------:R-:W-:Y:S02]  /*fd60*/  HADD2.F32 R7, -RZ, R21.H0_H0 ;  /* 0x20000015ff077230 */ /* 0x000fe40000004100 */
[----:B------:R-:W-:Y:S01]  /*fd70*/  @!P1 FADD.FTZ R41, -R41, -RZ ;  /* 0x800000ff29299221 */ /* 0x000fe20000010100 */
[----:B------:R-:W-:Y:S02]  /*fd80*/  HADD2.F32 R8, -RZ, R8.H1_H1 ;  /* 0x30000008ff087230 */ /* 0x000fe40000004100 */
[----:B------:R-:W-:Y:S01]  /*fd90*/  FMUL.FTZ R17, R17, R40 ;  /* 0x0000002811117220 */ /* 0x000fe20000410000 */
[----:B------:R-:W-:Y:S02]  /*fda0*/  HADD2.F32 R6, -RZ, R9.H0_H0 ;  /* 0x20000009ff067230 */ /* 0x000fe40000004100 */
[----:B------:R-:W-:Y:S01]  /*fdb0*/  FFMA.FTZ R4, R5, R4, R22 ;  /* 0x0000000405047223 */ /* 0x000fe20000010016 */
[----:B------:R-:W-:-:S02]  /*fdc0*/  HADD2.F32 R40, -RZ, R10.H0_H0 ;  /* 0x2000000aff287230 */ /* 0x000fc40000004100 */
[----:B------:R-:W-:Y:S01]  /*fdd0*/  FFMA.FTZ R27, R20, R8, R27 ;  /* 0x00000008141b7223 */ /* 0x000fe2000001001b */
[----:B------:R-:W-:Y:S02]  /*fde0*/  HADD2.F32 R19, -RZ, R11.H0_H0 ;  /* 0x2000000bff137230 */ /* 0x000fe40000004100 */
[----:B------:R-:W-:Y:S01]  /*fdf0*/  FFMA.FTZ R6, R7, R6, R16 ;  /* 0x0000000607067223 */ /* 0x000fe20000010010 */
[----:B------:R-:W-:Y:S02]  /*fe00*/  HADD2.F32 R5, -RZ, R23.H0_H0 ;  /* 0x20000017ff057230 */ /* 0x000fe40000004100 */
[----:B------:R-:W-:Y:S01]  /*fe10*/  FMUL.FTZ R18, R18, R41 ;  /* 0x0000002912127220 */ /* 0x000fe20000410000 */
[----:B------:R-:W-:Y:S01]  /*fe20*/  HADD2.F32 R9, -RZ, R9.H1_H1 ;  /* 0x30000009ff097230 */ /* 0x000fe20000004100 */
[----:B------:R-:W-:Y:S01]  /*fe30*/  F2FP.F16.F32.PACK_AB R20, R27, R4 ;  /* 0x000000041b14723e */ /* 0x000fe200000000ff */
[----:B------:R-:W-:Y:S02]  /*fe40*/  HADD2.F32 R10, -RZ, R10.H1_H1 ;  /* 0x3000000aff0a7230 */ /* 0x000fe40000004100 */
[----:B------:R-:W-:Y:S01]  /*fe50*/  FFMA.FTZ R5, R5, R19, R18 ;  /* 0x0000001305057223 */ /* 0x000fe20000010012 */
[----:B------:R-:W-:-:S02]  /*fe60*/  HADD2.F32 R11, -RZ, R11.H1_H1 ;  /* 0x3000000bff0b7230 */ /* 0x000fc40000004100 */
[----:B------:R-:W-:Y:S02]  /*fe70*/  HADD2.F32 R21, -RZ, R21.H1_H1 ;  /* 0x30000015ff157230 */ /* 0x000fe40000004100 */
[--C-:B------:R-:W-:Y:S02]  /*fe80*/  HADD2.F32 R8, -RZ, R25.reuse.H0_H0 ;  /* 0x20000019ff087230 */ /* 0x100fe40000004100 */
[----:B------:R-:W-:Y:S02]  /*fe90*/  HADD2.F32 R16, -RZ, R25.H1_H1 ;  /* 0x30000019ff107230 */ /* 0x000fe40000004100 */
[----:B------:R-:W-:Y:S01]  /*fea0*/  FFMA.FTZ R9, R21, R9, R32 ;  /* 0x0000000915097223 */ /* 0x000fe20000010020 */
[----:B------:R-:W-:Y:S02]  /*feb0*/  HADD2.F32 R23, -RZ, R23.H1_H1 ;  /* 0x30000017ff177230 */ /* 0x000fe40000004100 */
[----:B------:R-:W-:Y:S01]  /*fec0*/  FFMA.FTZ R8, R8, R40, R17 ;  /* 0x0000002808087223 */ /* 0x000fe20000010011 */
[----:B------:R-:W-:Y:S01]  /*fed0*/  FFMA.FTZ R33, R16, R10, R33 ;  /* 0x0000000a10217223 */ /* 0x000fe20000010021 */
[----:B------:R-:W-:Y:S01]  /*fee0*/  F2FP.F16.F32.PACK_AB R21, R9, R6 ;  /* 0x000000060915723e */ /* 0x000fe200000000ff */
[----:B------:R-:W-:-:S03]  /*fef0*/  FFMA.FTZ R36, R23, R11, R36 ;  /* 0x0000000b17247223 */ /* 0x000fc60000010024 */
[----:B------:R-:W-:Y:S02]  /*ff00*/  F2FP.F16.F32.PACK_AB R22, R33, R8 ;  /* 0x000000082116723e */ /* 0x000fe400000000ff */
[----:B------:R-:W-:Y:S02]  /*ff10*/  F2FP.F16.F32.PACK_AB R23, R36, R5 ;  /* 0x000000052417723e */ /* 0x000fe400000000ff */
.L_x_6627:
[----:B------:R-:W-:Y:S05]  /*ff20*/  BSYNC.RECONVERGENT B0 ;  /* 0x0000000000007941 */ /* 0x000fea0003800200 */
.L_x_6626:
[----:B-----5:R2:W-:Y:S02]  /*ff30*/  STS.128 [R66+0x800], R20 ;  /* 0x0008001442007388 */ /* 0x0205e40000000c00 */
.L_x_6625:
[----:B------:R-:W-:Y:S05]  /*ff40*/  BSYNC.RECONVERGENT B1 ;  /* 0x0000000000017941 */ /* 0x000fea0003800200 */
.L_x_6624:
        /* <DEDUP_REMOVED lines=10> */
[----:B------:R-:W-:Y:S02]  /*fff0*/  SHF.L.U32 R7, R15, 0x5, RZ ;  /* 0x000000050f077819 */ /* 0x000fe400000006ff */
[----:B------:R-:W-:Y:S02]  /*10000*/  SEL R9, R14, RZ, P1 ;  /* 0x000000ff0e097207 */ /* 0x000fe40000800000 */
[----:B------:R-:W-:Y:S02]  /*10010*/  LEA R16, P3, R34, R10, 0x1 ;  /* 0x0000000a22107211 */ /* 0x000fe400078608ff */
[--C-:B------:R-:W-:Y:S02]  /*10020*/  IADD3 R9, P2, P0, R9, R2, R7.reuse ;  /* 0x0000000209097210 */ /* 0x100fe4000785e007 */
[----:B------:R-:W-:Y:S02]  /*10030*/  SEL R5, R24, RZ, P1 ;  /* 0x000000ff18057207 */ /* 0x000fe40000800000 */
[----:B------:R-:W-:-:S02]  /*10040*/  SHF.R.S32.HI R7, RZ, 0x1f, R7 ;  /* 0x0000001fff077819 */ /* 0x000fc40000011407 */
[----:B------:R-:W-:Y:S02]  /*10050*/  LEA.HI.X R17, R34, R11, R35, 0x1, P3 ;  /* 0x0000000b22117211 */ /* 0x000fe400018f0c23 */
[----:B------:R-:W-:Y:S02]  /*10060*/  IADD3.X R4, PT, PT, R5, R0, R7, P2, P0 ;  /* 0x0000000005047210 */ /* 0x000fe400017e0407 */
[C---:B-1----:R-:W-:Y:S02]  /*10070*/  SHF.L.U32 R11, R9.reuse, 0x1, RZ ;  /* 0x00000001090b7819 */ /* 0x042fe400000006ff */
[----:B------:R-:W-:Y:S01]  /*10080*/  SHF.L.U64.HI R9, R9, 0x1, R4 ;  /* 0x0000000109097819 */ /* 0x000fe20000010204 */
[----:B------:R-:W2:Y:S01]  /*10090*/  LD.E.128 R16, desc[UR4][R16.64] ;  /* 0x0000000410107980 */ /* 0x000ea2000c101d00 */
[----:B------:R-:W-:-:S04]  /*100a0*/  IADD3 R4, P0, PT, R30, R11, RZ ;  /* 0x0000000b1e047210 */ /* 0x000fc80007f1e0ff */
[----:B------:R-:W-:Y:S02]  /*100b0*/  IADD3.X R5, PT, PT, R31, R9, RZ, P0, !PT ;  /* 0x000000091f057210 */ /* 0x000fe400007fe4ff */
        /* <DEDUP_REMOVED lines=13> */
[----:B---3--:R-:W-:Y:S02]  /*10190*/  HADD2.F32 R19, -RZ, R4.H0_H0 ;  /* 0x20000004ff137230 */ /* 0x008fe40000004100 */
[--C-:B------:R-:W-:Y:S02]  /*101a0*/  HADD2.F32 R41, -RZ, R5.reuse.H0_H0 ;  /* 0x20000005ff297230 */ /* 0x100fe40000004100 */
[----:B------:R-:W-:-:S02]  /*101b0*/  HADD2.F32 R42, -RZ, R5.H1_H1 ;  /* 0x30000005ff2a7230 */ /* 0x000fc40000004100 */
[----:B------:R-:W-:Y:S02]  /*101c0*/  HADD2.F32 R4, -RZ, R4.H1_H1 ;  /* 0x30000004ff047230 */ /* 0x000fe40000004100 */
[--C-:B------:R-:W-:Y:S02]  /*101d0*/  HADD2.F32 R5, -RZ, R7.reuse.H0_H0 ;  /* 0x20000007ff057230 */ /* 0x100fe40000004100 */
[--C-:B------:R-:W-:Y:S02]  /*101e0*/  HADD2.F32 R40, -RZ, R6.reuse.H0_H0 ;  /* 0x20000006ff287230 */ /* 0x100fe40000004100 */
[----:B------:R-:W-:Y:S02]  /*101f0*/  HADD2.F32 R43, -RZ, R6.H1_H1 ;  /* 0x30000006ff2b7230 */ /* 0x000fe40000004100 */
[----:B------:R-:W-:Y:S02]  /*10200*/  HADD2.F32 R6, -RZ, R7.H1_H1 ;  /* 0x30000007ff067230 */ /* 0x000fe40000004100 */
[----:B------:R-:W-:Y:S01]  /*10210*/  @!P1 FADD.FTZ R4, -R4, -RZ ;  /* 0x800000ff04049221 */ /* 0x000fe20000010100 */
[----:B------:R-:W-:Y:S01]  /*10220*/  @!P1 FADD.FTZ R5, -R5, -RZ ;  /* 0x800000ff05059221 */ /* 0x000fe20000010100 */
[----:B------:R-:W-:Y:S01]  /*10230*/  @!P1 FADD.FTZ R19, -R19, -RZ ;  /* 0x800000ff13139221 */ /* 0x000fe20000010100 */
[----:B------:R-:W-:Y:S01]  /*10240*/  @!P1 FADD.FTZ R6, -R6, -RZ ;  /* 0x800000ff06069221 */ /* 0x000fe20000010100 */
[----:B------:R-:W-:Y:S01]  /*10250*/  @!P1 FADD.FTZ R41, -R41, -RZ ;  /* 0x800000ff29299221 */ /* 0x000fe20000010100 */
[----:B------:R-:W-:Y:S01]  /*10260*/  FMUL.FTZ R27, R27, R4 ;  /* 0x000000041b1b7220 */ /* 0x000fe20000410000 */
[----:B------:R-:W-:Y:S01]  /*10270*/  FMUL.FTZ R18, R18, R5 ;  /* 0x0000000512127220 */ /* 0x000fe20000410000 */
[----:B------:R-:W-:-:S02]  /*10280*/  HADD2.F32 R5, -RZ, R20.H0_H0 ;  /* 0x20000014ff057230 */ /* 0x000fc40000004100 */
[----:B------:R-:W-:Y:S01]  /*10290*/  FMUL.FTZ R37, R37, R6 ;  /* 0x0000000625257220 */ /* 0x000fe20000410000 */
[----:B----4-:R-:W-:Y:S02]  /*102a0*/  HADD2.F32 R4, -RZ, R8.H0_H0 ;  /* 0x20000008ff047230 */ /* 0x010fe40000004100 */
[----:B------:R-:W-:Y:S01]  /*102b0*/  @!P1 FADD.FTZ R42, -R42, -RZ ;  /* 0x800000ff2a2a9221 */ /* 0x000fe20000010100 */
[----:B------:R-:W-:Y:S02]  /*102c0*/  HADD2.F32 R20, -RZ, R20.H1_H1 ;  /* 0x30000014ff147230 */ /* 0x000fe40000004100 */
[----:B------:R-:W-:Y:S01]  /*102d0*/  @!P1 FADD.FTZ R40, -R40, -RZ ;  /* 0x800000ff28289221 */ /* 0x000fe20000010100 */
[----:B------:R-:W-:Y:S02]  /*102e0*/  HADD2.F32 R8, -RZ, R8.H1_H1 ;  /* 0x30000008ff087230 */ /* 0x000fe40000004100 */
[----:B------:R-:W-:Y:S01]  /*102f0*/  FMUL.FTZ R22, R22, R19 ;  /* 0x0000001316167220 */ /* 0x000fe20000410000 */
[----:B------:R-:W-:-:S02]  /*10300*/  HADD2.F32 R7, -RZ, R21.H0_H0 ;  /* 0x20000015ff077230 */ /* 0x000fc40000004100 */
[----:B------:R-:W-:Y:S01]  /*10310*/  FMUL.FTZ R16, R16, R41 ;  /* 0x0000002910107220 */ /* 0x000fe20000410000 */
[--C-:B------:R-:W-:Y:S02]  /*10320*/  HADD2.F32 R6, -RZ, R9.reuse.H0_H0 ;  /* 0x20000009ff067230 */ /* 0x100fe40000004100 */
[----:B------:R-:W-:Y:S01]  /*10330*/  @!P1 FADD.FTZ R43, -R43, -RZ ;  /* 0x800000ff2b2b9221 */ /* 0x000fe20000010100 */
[----:B------:R-:W-:Y:S01]  /*10340*/  FMUL.FTZ R33, R33, R42 ;  /* 0x0000002a21217220 */ /* 0x000fe20000410000 */
[----:B------:R-:W-:Y:S01]  /*10350*/  FMUL.FTZ R17, R17, R40 ;  /* 0x0000002811117220 */ /* 0x000fe20000410000 */
[----:B------:R-:W-:Y:S01]  /*10360*/  FFMA.FTZ R27, R20, R8, R27 ;  /* 0x00000008141b7223 */ /* 0x000fe2000001001b */
[----:B------:R-:W-:Y:S02]  /*10370*/  HADD2.F32 R42, -RZ, R9.H1_H1 ;  /* 0x30000009ff2a7230 */ /* 0x000fe40000004100 */
[----:B------:R-:W-:Y:S01]  /*10380*/  FFMA.FTZ R4, R5, R4, R22 ;  /* 0x0000000405047223 */ /* 0x000fe20000010016 */
[----:B------:R-:W-:-:S02]  /*10390*/  HADD2.F32 R40, -RZ, R10.H0_H0 ;  /* 0x2000000aff287230 */ /* 0x000fc40000004100 */
[----:B------:R-:W-:Y:S01]  /*103a0*/  FFMA.FTZ R6, R7, R6, R16 ;  /* 0x0000000607067223 */ /* 0x000fe20000010010 */
[----:B------:R-:W-:Y:S02]  /*103b0*/  HADD2.F32 R19, -RZ, R10.H1_H1 ;  /* 0x3000000aff137230 */ /* 0x000fe40000004100 */
[----:B------:R-:W-:Y:S02]  /*103c0*/  HADD2.F32 R8, -RZ, R25.H0_H0 ;  /* 0x20000019ff087230 */ /* 0x000fe40000004100 */
[----:B------:R-:W-:Y:S01]  /*103d0*/  FMUL.FTZ R36, R36, R43 ;  /* 0x0000002b24247220 */ /* 0x000fe20000410000 */
[--C-:B------:R-:W-:Y:S02]  /*103e0*/  HADD2.F32 R9, -RZ, R11.reuse.H0_H0 ;  /* 0x2000000bff097230 */ /* 0x100fe40000004100 */
[----:B------:R-:W-:Y:S02]  /*103f0*/  HADD2.F32 R10, -RZ, R11.H1_H1 ;  /* 0x3000000bff0a7230 */ /* 0x000fe40000004100 */
[----:B------:R-:W-:-:S02]  /*10400*/  HADD2.F32 R16, -RZ, R21.H1_H1 ;  /* 0x30000015ff107230 */ /* 0x000fc40000004100 */
        /* <DEDUP_REMOVED lines=12> */
.L_x_6631:
[----:B------:R-:W-:Y:S05]  /*104d0*/  BSYNC.RECONVERGENT B0 ;  /* 0x0000000000007941 */ /* 0x000fea0003800200 */
.L_x_6630:
[----:B-----5:R3:W-:Y:S02]  /*104e0*/  STS.128 [R66+0x1000], R20 ;  /* 0x0010001442007388 */ /* 0x0207e40000000c00 */
.L_x_6629:
[----:B------:R-:W-:Y:S05]  /*104f0*/  BSYNC.RECONVERGENT B1 ;  /* 0x0000000000017941 */ /* 0x000fea0003800200 */
.L_x_6628:
[----:B------:R-:W-:-:S04]  /*10500*/  IADD3 R36, PT, PT, R172, 0x30, RZ ;  /* 0x00000030ac247810 */ /* 0x000fc80007ffe0ff */
[----:B------:R-:W-:-:S13]  /*10510*/  ISETP.GE.AND P0, PT, R36, R79, PT ;  /* 0x0000004f2400720c */ /* 0x000fda0003f06270 */
[----:B------:R-:W-:Y:S05]  /*10520*/  @P0 BRA `(.L_x_6604) ;  /* 0x0000000400600947 */ /* 0x000fea0003800000 */
[----:B-1234-:R-:W-:-:S04]  /*10530*/  LEA R20, P0, R178, R38, 0x6 ;  /* 0x00000026b2147211 */ /* 0x01efc800078030ff */
        /* <DEDUP_REMOVED lines=13> */
[----:B------:R-:W-:-:S02]  /*10610*/  IADD3.X R5, PT, PT, R5, R0, R15, P2, P0 ;  /* 0x0000000005057210 */ /* 0x000fc400017e040f */
[C---:B------:R-:W-:Y:S02]  /*10620*/  SHF.L.U32 R3, R14.reuse, 0x1, RZ ;  /* 0x000000010e037819 */ /* 0x040fe400000006ff */
[----:B------:R-:W-:Y:S02]  /*10630*/  SHF.L.U64.HI R9, R14, 0x1, R5 ;  /* 0x000000010e097819 */ /* 0x000fe40000010205 */
[----:B------:R-:W-:Y:S02]  /*10640*/  IADD3 R4, P0, PT, R30, R3, RZ ;  /* 0x000000031e047210 */ /* 0x000fe40007f1e0ff */
[C---:B------:R-:W-:Y:S02]  /*10650*/  LEA R16, P3, R34.reuse, R170, 0x1 ;  /* 0x000000aa22107211 */ /* 0x040fe400078608ff */
[----:B------:R-:W-:Y:S02]  /*10660*/  IADD3.X R5, PT, PT, R31, R9, RZ, P0, !PT ;  /* 0x000000091f057210 */ /* 0x000fe400007fe4ff */
[----:B------:R-:W-:-:S02]  /*10670*/  LEA.HI.X R17, R34, R171, R7, 0x1, P3 ;  /* 0x000000ab22117211 */ /* 0x000fc400018f0c07 */
[----:B------:R-:W-:Y:S02]  /*10680*/  IADD3 R8, P0, PT, R28, R3, RZ ;  /* 0x000000031c087210 */ /* 0x000fe40007f1e0ff */
[----:B------:R-:W2:Y:S02]  /*10690*/  LD.E.128 R4, desc[UR4][R4.64] ;  /* 0x0000000404047980 */ /* 0x000ea4000c101d00 */
[----:B------:R-:W-:Y:S02]  /*106a0*/  IADD3.X R9, PT, PT, R29, R9, RZ, P0, !PT ;  /* 0x000000091d097210 */ /* 0x000fe400007fe4ff */
[----:B------:R-:W3:Y:S04]  /*106b0*/  LD.E.128 R16, desc[UR4][R16.64] ;  /* 0x0000000410107980 */ /* 0x000ee8000c101d00 */
[----:B------:R-:W4:Y:S01]  /*106c0*/  LD.E.128 R8, desc[UR4][R8.64] ;  /* 0x0000000408087980 */ /* 0x000f22000c101d00 */
[----:B--2---:R-:W-:-:S02]  /*106d0*/  HADD2.F32 R15, -RZ, R4.H0_H0 ;  /* 0x20000004ff0f7230 */ /* 0x004fc40000004100 */
[----:B------:R-:W-:Y:S02]  /*106e0*/  HADD2.F32 R27, -RZ, R4.H1_H1 ;  /* 0x30000004ff1b7230 */ /* 0x000fe40000004100 */
[--C-:B------:R-:W-:Y:S02]  /*106f0*/  HADD2.F32 R25, -RZ, R5.reuse.H0_H0 ;  /* 0x20000005ff197230 */ /* 0x100fe40000004100 */
[----:B------:R-:W-:Y:S02]  /*10700*/  HADD2.F32 R24, -RZ, R5.H1_H1 ;  /* 0x30000005ff187230 */ /* 0x000fe40000004100 */
[--C-:B------:R-:W-:Y:S02]  /*10710*/  HADD2.F32 R4, -RZ, R6.reuse.H0_H0 ;  /* 0x20000006ff047230 */ /* 0x100fe40000004100 */
[----:B------:R-:W-:Y:S02]  /*10720*/  HADD2.F32 R29, -RZ, R6.H1_H1 ;  /* 0x30000006ff1d7230 */ /* 0x000fe40000004100 */
[----:B------:R-:W-:-:S02]  /*10730*/  HADD2.F32 R5, -RZ, R7.H0_H0 ;  /* 0x20000007ff057230 */ /* 0x000fc40000004100 */
[----:B------:R-:W-:Y:S02]  /*10740*/  HADD2.F32 R6, -RZ, R7.H1_H1 ;  /* 0x30000007ff067230 */ /* 0x000fe40000004100 */
[----:B------:R-:W-:Y:S01]  /*10750*/  @!P1 FADD.FTZ R4, -R4, -RZ ;  /* 0x800000ff04049221 */ /* 0x000fe20000010100 */
[----:B---3--:R-:W-:Y:S02]  /*10760*/  HADD2.F32 R3, -RZ, R18.H0_H0 ;  /* 0x20000012ff037230 */ /* 0x008fe40000004100 */
[--C-:B------:R-:W-:Y:S02]  /*10770*/  HADD2.F32 R14, -RZ, R19.reuse.H0_H0 ;  /* 0x20000013ff0e7230 */ /* 0x100fe40000004100 */
[----:B------:R-:W-:Y:S01]  /*10780*/  @!P1 FADD.FTZ R15, -R15, -RZ ;  /* 0x800000ff0f0f9221 */ /* 0x000fe20000010100 */
[----:B------:R-:W-:Y:S02]  /*10790*/  HADD2.F32 R0, -RZ, R16.H0_H0 ;  /* 0x20000010ff007230 */ /* 0x000fe40000004100 */
[----:B------:R-:W-:Y:S01]  /*107a0*/  @!P1 FADD.FTZ R5, -R5, -RZ ;  /* 0x800000ff05059221 */ /* 0x000fe20000010100 */
[----:B------:R-:W-:-:S02]  /*107b0*/  HADD2.F32 R19, -RZ, R19.H1_H1 ;  /* 0x30000013ff137230 */ /* 0x000fc40000004100 */
[----:B------:R-:W-:Y:S01]  /*107c0*/  @!P1 FADD.FTZ R6, -R6, -RZ ;  /* 0x800000ff06069221 */ /* 0x000fe20000010100 */
[----:B------:R-:W-:Y:S02]  /*107d0*/  HADD2.F32 R16, -RZ, R16.H1_H1 ;  /* 0x30000010ff107230 */ /* 0x000fe40000004100 */
[----:B------:R-:W-:Y:S01]  /*107e0*/  @!P1 FADD.FTZ R27, -R27, -RZ ;  /* 0x800000ff1b1b9221 */ /* 0x000fe20000010100 */
[--C-:B------:R-:W-:Y:S02]  /*107f0*/  HADD2.F32 R2, -RZ, R17.reuse.H0_H0 ;  /* 0x20000011ff027230 */ /* 0x100fe40000004100 */
[----:B------:R-:W-:Y:S01]  /*10800*/  @!P1 FADD.FTZ R25, -R25, -RZ ;  /* 0x800000ff19199221 */ /* 0x000fe20000010100 */
[----:B------:R-:W-:Y:S01]  /*10810*/  FMUL.FTZ R3, R3, R4 ;  /* 0x0000000403037220 */ /* 0x000fe20000410000 */
[----:B------:R-:W-:Y:S02]  /*10820*/  HADD2.F32 R17, -RZ, R17.H1_H1 ;  /* 0x30000011ff117230 */ /* 0x000fe40000004100 */
[----:B------:R-:W-:Y:S01]  /*10830*/  FMUL.FTZ R0, R0, R15 ;  /* 0x0000000f00007220 */ /* 0x000fe20000410000 */
[----:B------:R-:W-:Y:S01]  /*10840*/  FMUL.FTZ R14, R14, R5 ;  /* 0x000000050e0e7220 */ /* 0x000fe20000410000 */
[----:B------:R-:W-:Y:S01]  /*10850*/  FMUL.FTZ R19, R19, R6 ;  /* 0x0000000613137220 */ /* 0x000fe20000410000 */
[----:B----4-:R-:W-:-:S02]  /*10860*/  HADD2.F32 R4, -RZ, R8.H0_H0 ;  /* 0x20000008ff047230 */ /* 0x010fc40000004100 */
[----:B------:R-:W-:Y:S01]  /*10870*/  @!P1 FADD.FTZ R24, -R24, -RZ ;  /* 0x800000ff18189221 */ /* 0x000fe20000010100 */
[--C-:B-----5:R-:W-:Y:S02]  /*10880*/  HADD2.F32 R5, -RZ, R20.reuse.H0_H0 ;  /* 0x20000014ff057230 */ /* 0x120fe40000004100 */
[----:B------:R-:W-:Y:S01]  /*10890*/  FMUL.FTZ R16, R16, R27 ;  /* 0x0000001b10107220 */ /* 0x000fe20000410000 */
[----:B------:R-:W-:Y:S02]  /*108a0*/  HADD2.F32 R15, -RZ, R20.H1_H1 ;  /* 0x30000014ff0f7230 */ /* 0x000fe40000004100 */
[----:B------:R-:W-:Y:S01]  /*108b0*/  FMUL.FTZ R2, R2, R25 ;  /* 0x0000001902027220 */ /* 0x000fe20000410000 */
[----:B------:R-:W-:Y:S02]  /*108c0*/  HADD2.F32 R7, -RZ, R21.H0_H0 ;  /* 0x20000015ff077230 */ /* 0x000fe40000004100 */
[----:B------:R-:W-:Y:S02]  /*108d0*/  HADD2.F32 R8, -RZ, R8.H1_H1 ;  /* 0x30000008ff087230 */ /* 0x000fe40000004100 */
[----:B------:R-:W-:-:S02]  /*108e0*/  HADD2.F32 R6, -RZ, R9.H0_H0 ;  /* 0x20000009ff067230 */ /* 0x000fc40000004100 */
[----:B------:R-:W-:Y:S01]  /*108f0*/  @!P1 FADD.FTZ R29, -R29, -RZ ;  /* 0x800000ff1d1d9221 */ /* 0x000fe20000010100 */
[----:B------:R-:W-:Y:S02]  /*10900*/  HADD2.F32 R18, -RZ, R18.H1_H1 ;  /* 0x30000012ff127230 */ /* 0x000fe40000004100 */
[----:B------:R-:W-:Y:S01]  /*10910*/  FMUL.FTZ R17, R17, R24 ;  /* 0x0000001811117220 */ /* 0x000fe20000410000 */
[----:B------:R-:W-:Y:S02]  /*10920*/  HADD2.F32 R24, -RZ, R9.H1_H1 ;  /* 0x30000009ff187230 */ /* 0x000fe40000004100 */
[----:B------:R-:W-:Y:S01]  /*10930*/  FFMA.FTZ R0, R5, R4, R0 ;  /* 0x0000000405007223 */ /* 0x000fe20000010000 */
[--C-:B------:R-:W-:Y:S02]  /*10940*/  HADD2.F32 R20, -RZ, R10.reuse.H0_H0 ;  /* 0x2000000aff147230 */ /* 0x100fe40000004100 */
[----:B------:R-:W-:Y:S01]  /*10950*/  FFMA.FTZ R15, R15, R8, R16 ;  /* 0x000000080f0f7223 */ /* 0x000fe20000010010 */
[----:B------:R-:W-:-:S02]  /*10960*/  HADD2.F32 R25, -RZ, R10.H1_H1 ;  /* 0x3000000aff197230 */ /* 0x000fc40000004100 */
[----:B------:R-:W-:Y:S01]  /*10970*/  FFMA.FTZ R2, R7, R6, R2 ;  /* 0x0000000607027223 */ /* 0x000fe20000010002 */
[--C-:B------:R-:W-:Y:S02]  /*10980*/  HADD2.F32 R9, -RZ, R11.reuse.H0_H0 ;  /* 0x2000000bff097230 */ /* 0x100fe40000004100 */
[----:B------:R-:W-:Y:S01]  /*10990*/  FMUL.FTZ R18, R18, R29 ;  /* 0x0000001d12127220 */ /* 0x000fe20000410000 */
[----:B------:R-:W-:Y:S02]  /*109a0*/  HADD2.F32 R10, -RZ, R11.H1_H1 ;  /* 0x3000000bff0a7230 */ /* 0x000fe40000004100 */
[----:B------:R-:W-:Y:S02]  /*109b0*/  HADD2.F32 R6, -RZ, R21.H1_H1 ;  /* 0x30000015ff067230 */ /* 0x000fe40000004100 */
[--C-:B------:R-:W-:Y:S02]  /*109c0*/  HADD2.F32 R4, -RZ, R22.reuse.H0_H0 ;  /* 0x20000016ff047230 */ /* 0x100fe40000004100 */
[----:B------:R-:W-:-:S02]  /*109d0*/  HADD2.F32 R7, -RZ, R22.H1_H1 ;  /* 0x30000016ff077230 */ /* 0x000fc40000004100 */
[--C-:B------:R-:W-:Y:S02]  /*109e0*/  HADD2.F32 R5, -RZ, R23.reuse.H0_H0 ;  /* 0x20000017ff057230 */ /* 0x100fe40000004100 */
[----:B------:R-:W-:Y:S02]  /*109f0*/  HADD2.F32 R8, -RZ, R23.H1_H1 ;  /* 0x30000017ff087230 */ /* 0x000fe40000004100 */
[----:B------:R-:W-:Y:S01]  /*10a00*/  FFMA.FTZ R17, R6, R24, R17 ;  /* 0x0000001806117223 */ /* 0x000fe20000010011 */
[----:B------:R-:W-:Y:S01]  /*10a10*/  FFMA.FTZ R3, R4, R20, R3 ;  /* 0x0000001404037223 */ /* 0x000fe20000010003 */
[----:B------:R-:W-:Y:S01]  /*10a20*/  FFMA.FTZ R18, R7, R25, R18 ;  /* 0x0000001907127223 */ /* 0x000fe20000010012 */
[----:B------:R-:W-:Y:S01]  /*10a30*/  FFMA.FTZ R5, R5, R9, R14 ;  /* 0x0000000905057223 */ /* 0x000fe2000001000e */
[----:B------:R-:W-:Y:S01]  /*10a40*/  FFMA.FTZ R8, R8, R10, R19 ;  /* 0x0000000a08087223 */ /* 0x000fe20000010013 */
[----:B------:R-:W-:Y:S02]  /*10a50*/  F2FP.F16.F32.PACK_AB R20, R15, R0 ;  /* 0x000000000f14723e */ /* 0x000fe400000000ff */
[----:B------:R-:W-:-:S02]  /*10a60*/  F2FP.F16.F32.PACK_AB R21, R17, R2 ;  /* 0x000000021115723e */ /* 0x000fc400000000ff */
[----:B------:R-:W-:Y:S02]  /*10a70*/  F2FP.F16.F32.PACK_AB R22, R18, R3 ;  /* 0x000000031216723e */ /* 0x000fe400000000ff */
[----:B------:R-:W-:Y:S02]  /*10a80*/  F2FP.F16.F32.PACK_AB R23, R8, R5 ;  /* 0x000000050817723e */ /* 0x000fe400000000ff */
.L_x_6633:
[----:B------:R-:W-:Y:S05]  /*10a90*/  BSYNC.RECONVERGENT B0 ;  /* 0x0000000000007941 */ /* 0x000fea0003800200 */
.L_x_6632:
[----:B-----5:R1:W-:Y:S02]  /*10aa0*/  STS.128 [R66+0x1800], R20 ;  /* 0x0018001442007388 */ /* 0x0203e40000000c00 */
.L_x_6604:
[----:B------:R-:W-:Y:S05]  /*10ab0*/  BSYNC.RECONVERGENT B2 ;  /* 0x0000000000027941 */ /* 0x000fea0003800200 */
.L_x_6600:
[----:B-1-3--:R-:W-:Y:S01]  /*10ac0*/  IMAD.IADD R3, R69, 0x1, -R74 ;  /* 0x0000000145037824 */ /* 0x00afe200078e0a4a */
[----:B------:R-:W-:Y:S01]  /*10ad0*/  LEA R24, P1, R70, R228, 0x1 ;  /* 0x000000e446187211 */ /* 0x000fe200078208ff */
[C---:B--2-4-:R-:W-:Y:S01]  /*10ae0*/  VIADD R22, R172.reuse, 0x40 ;  /* 0x00000040ac167836 */ /* 0x054fe20000000000 */
[C---:B------:R-:W-:Y:S01]  /*10af0*/  LOP3.LUT R14, R172.reuse, 0x80, RZ, 0xfc, !PT ;  /* 0x00000080ac0e7812 */ /* 0x040fe200078efcff */
[C---:B------:R-:W-:Y:S01]  /*10b00*/  VIADD R16, R172.reuse, 0x70 ;  /* 0x00000070ac107836 */ /* 0x040fe20000000000 */
[CC--:B------:R-:W-:Y:S01]  /*10b10*/  ISETP.GE.AND P4, PT, R172.reuse, R3.reuse, PT ;  /* 0x00000003ac00720c */ /* 0x0c0fe20003f86270 */
[----:B------:R-:W-:Y:S01]  /*10b20*/  VIADD R18, R172, 0x60 ;  /* 0x00000060ac127836 */ /* 0x000fe20000000000 */
[-C--:B------:R-:W-:Y:S01]  /*10b30*/  ISETP.GE.AND P0, PT, R32, R3.reuse, PT ;  /* 0x000000032000720c */ /* 0x080fe20003f06270 */
[C---:B------:R-:W-:Y:S01]  /*10b40*/  VIADD R20, R172.reuse, 0x50 ;  /* 0x00000050ac147836 */ /* 0x040fe20000000000 */
[----:B------:R-:W-:Y:S01]  /*10b50*/  P2R R0, PR, RZ, 0x10 ;  /* 0x00000010ff007803 */ /* 0x000fe20000000000 */
[----:B------:R-:W-:Y:S01]  /*10b60*/  VIADD R10, R172, 0x90 ;  /* 0x00000090ac0a7836 */ /* 0x000fe20000000000 */
[----:B------:R-:W-:-:S02]  /*10b70*/  ISETP.GE.AND P2, PT, R26, R3, PT ;  /* 0x000000031a00720c */ /* 0x000fc40003f46270 */
[----:B------:R-:W-:Y:S02]  /*10b80*/  ISETP.GE.AND P3, PT, R22, R3, PT ;  /* 0x000000031600720c */ /* 0x000fe40003f66270 */
[----:B------:R-:W-:Y:S02]  /*10b90*/  LEA.HI.X R25, R70, R227, R73, 0x1, P1 ;  /* 0x000000e346197211 */ /* 0x000fe400008f0c49 */
[----:B------:R-:W-:Y:S01]  /*10ba0*/  ISETP.GE.AND P6, PT, R10, R3, PT ;  /* 0x000000030a00720c */ /* 0x000fe20003fc6270 */
[----:B------:R-:W-:Y:S02]  /*10bb0*/  @!P4 IMAD.MOV.U32 R229, RZ, RZ, R227 ;  /* 0x000000ffffe5c224 */ /* 0x000fe400078e00e3 */
[----:B------:R-:W-:-:S03]  /*10bc0*/  @!P0 LEA R8, P1, R224, R24, 0x5 ;  /* 0x00000018e0088211 */ /* 0x000fc600078228ff */
[----:B------:R-:W-:Y:S01]  /*10bd0*/  @!PT LDS RZ, [RZ] ;  /* 0x00000000fffff984 */ /* 0x000fe20000000800 */
[----:B------:R-:W-:Y:S01]  /*10be0*/  @!PT LDS RZ, [RZ] ;  /* 0x00000000fffff984 */ /* 0x000fe20000000800 */
[----:B------:R-:W-:Y:S01]  /*10bf0*/  @!PT LDS RZ, [RZ] ;  /* 0x00000000fffff984 */ /* 0x000fe20000000800 */
[----:B------:R-:W-:Y:S01]  /*10c00*/  @!P4 LDGSTS.E.BYPASS.LTC128B.128 [R66+0x2000], desc[UR4][R228.64] ;  /* 0x02000000e442cfae */ /* 0x000fe2000b981a04 */
[----:B------:R-:W-:Y:S02]  /*10c10*/  ISETP.GE.AND P4, PT, R36, R3, PT ;  /* 0x000000032400720c */ /* 0x000fe40003f86270 */
[----:B------:R-:W-:Y:S01]  /*10c20*/  @!P0 LEA.HI.X R9, R224, R25, R225, 0x5, P1 ;  /* 0x00000019e0098211 */ /* 0x000fe200008f2ce1 */
[----:B------:R-:W-:Y:S01]  /*10c30*/  @!P2 LDGSTS.E.BYPASS.LTC128B.128 [R66+0x2800], desc[UR4][R24.64] ;  /* 0x028000001842afae */ /* 0x000fe2000b981a04 */
[-C--:B------:R-:W-:Y:S01]  /*10c40*/  ISETP.GE.AND P1, PT, R16, R3.reuse, PT ;  /* 0x000000031000720c */ /* 0x080fe20003f26270 */
[----:B------:R-:W-:Y:S01]  /*10c50*/  @!P3 IMAD.MOV.U32 R4, RZ, RZ, R24 ;  /* 0x000000ffff04b224 */ /* 0x000fe200078e0018 */
[-C--:B------:R-:W-:Y:S01]  /*10c60*/  ISETP.GE.AND P2, PT, R18, R3.reuse, PT ;  /* 0x000000031200720c */ /* 0x080fe20003f46270 */
[----:B------:R1:W-:Y:S01]  /*10c70*/  @!P0 LDGSTS.E.BYPASS.LTC128B.128 [R66+0x3000], desc[UR4][R8.64] ;  /* 0x0300000008428fae */ /* 0x0003e2000b981a04 */
[----:B------:R-:W-:Y:S01]  /*10c80*/  @!P3 IMAD.MOV.U32 R5, RZ, RZ, R25 ;  /* 0x000000ffff05b224 */ /* 0x000fe200078e0019 */
[----:B------:R-:W-:Y:S01]  /*10c90*/  ISETP.GE.AND P0, PT, R14, R3, PT ;  /* 0x000000030e00720c */ /* 0x000fe20003f06270 */
[----:B------:R-:W-:-:S02]  /*10ca0*/  @!P3 IMAD R34, R225, 0x60, RZ ;  /* 0x00000060e122b824 */ /* 0x000fc400078e02ff */
[C---:B------:R-:W-:Y:S01]  /*10cb0*/  @!P3 IMAD.WIDE.U32 R4, R224.reuse, 0x60, R4 ;  /* 0x00000060e004b825 */ /* 0x040fe200078e0004 */
[----:B------:R-:W-:-:S03]  /*10cc0*/  @!P4 LEA R6, P5, R224, R24, 0x6 ;  /* 0x00000018e006c211 */ /* 0x000fc600078a30ff */
[----:B------:R-:W-:Y:S01]  /*10cd0*/  @!P3 IMAD.IADD R35, R34, 0x1, R5 ;  /* 0x000000012223b824 */ /* 0x000fe200078e0205 */
[----:B-----5:R-:W-:Y:S01]  /*10ce0*/  @!P4 LEA.HI.X R7, R224, R25, R225, 0x6, P5 ;  /* 0x00000019e007c211 */ /* 0x020fe200028f34e1 */
[----:B------:R-:W-:Y:S02]  /*10cf0*/  @!P3 IMAD.MOV.U32 R34, RZ, RZ, R4 ;  /* 0x000000ffff22b224 */ /* 0x000fe400078e0004 */
[----:B------:R-:W-:Y:S02]  /*10d00*/  @!P2 IMAD.MOV.U32 R28, RZ, RZ, R24 ;  /* 0x000000ffff1ca224 */ /* 0x000fe400078e0018 */
[----:B------:R2:W-:Y:S01]  /*10d10*/  @!P4 LDGSTS.E.BYPASS.LTC128B.128 [R66+0x3800], desc[UR4][R6.64] ;  /* 0x038000000642cfae */ /* 0x0005e2000b981a04 */
[----:B------:R-:W-:Y:S01]  /*10d20*/  ISETP.GE.AND P4, PT, R20, R3, PT ;  /* 0x000000031400720c */ /* 0x000fe20003f86270 */
[----:B------:R-:W-:Y:S02]  /*10d30*/  @!P2 IMAD.MOV.U32 R29, RZ, RZ, R25 ;  /* 0x000000ffff1da224 */ /* 0x000fe400078e0019 */
[----:B------:R-:W-:Y:S01]  /*10d40*/  @!P3 LDGSTS.E.BYPASS.LTC128B.128 [R66+0x4000], desc[UR4][R34.64] ;  /* 0x040000002242bfae */ /* 0x000fe2000b981a04 */
[----:B------:R-:W-:-:S02]  /*10d50*/  @!P2 IMAD R5, R225, 0xa0, RZ ;  /* 0x000000a0e105a824 */ /* 0x000fc400078e02ff */
[----:B------:R-:W-:-:S04]  /*10d60*/  @!P2 IMAD.WIDE.U32 R28, R224, 0xa0, R28 ;  /* 0x000000a0e01ca825 */ /* 0x000fc800078e001c */
[C---:B------:R-:W-:Y:S02]  /*10d70*/  @!P1 IMAD R4, R225.reuse, 0xc0, RZ ;  /* 0x000000c0e1049824 */ /* 0x040fe400078e02ff */
[----:B-1----:R-:W-:Y:S01]  /*10d80*/  @!P1 IMAD.MOV.U32 R8, RZ, RZ, R24 ;  /* 0x000000ffff089224 */ /* 0x002fe200078e0018 */
[CC--:B------:R-:W-:Y:S01]  /*10d90*/  @!P4 LEA R30, P3, R224.reuse, R24.reuse, 0x7 ;  /* 0x00000018e01ec211 */ /* 0x0c0fe200078638ff */
[----:B------:R-:W-:Y:S02]  /*10da0*/  @!P1 IMAD.MOV.U32 R9, RZ, RZ, R25 ;  /* 0x000000ffff099224 */ /* 0x000fe400078e0019 */
[----:B------:R-:W-:Y:S01]  /*10db0*/  @!P0 IMAD R2, R225, 0xe0, RZ ;  /* 0x000000e0e1028824 */ /* 0x000fe200078e02ff */
[C---:B------:R-:W-:Y:S01]  /*10dc0*/  @!P4 LEA.HI.X R31, R224.reuse, R25, R225, 0x7, P3 ;  /* 0x00000019e01fc211 */ /* 0x040fe200018f3ce1 */
[C---:B------:R-:W-:Y:S01]  /*10dd0*/  @!P1 IMAD.WIDE.U32 R8, R224.reuse, 0xc0, R8 ;  /* 0x000000c0e0089825 */ /* 0x040fe200078e0008 */
[----:B------:R-:W-:-:S03]  /*10de0*/  @!P6 LEA R42, P3, R224, R24, 0x8 ;  /* 0x00000018e02ae211 */ /* 0x000fc600078640ff */
[----:B------:R-:W-:Y:S01]  /*10df0*/  @!P1 IMAD.MOV.U32 R38, RZ, RZ, R8 ;  /* 0x000000ffff269224 */ /* 0x000fe200078e0008 */
[----:B------:R-:W-:Y:S01]  /*10e00*/  @!P6 LEA.HI.X R43, R224, R25, R225, 0x8, P3 ;  /* 0x00000019e02be211 */ /* 0x000fe200018f44e1 */
[----:B------:R-:W-:Y:S01]  /*10e10*/  @!P2 IMAD.IADD R29, R5, 0x1, R29 ;  /* 0x00000001051da824 */ /* 0x000fe200078e021d */
[----:B------:R-:W-:Y:S01]  /*10e20*/  @!P4 LDGSTS.E.BYPASS.LTC128B.128 [R66+0x4800], desc[UR4][R30.64] ;  /* 0x048000001e42cfae */ /* 0x000fe2000b981a04 */
[----:B--2---:R-:W-:Y:S02]  /*10e30*/  @!P0 IMAD.MOV.U32 R6, RZ, RZ, R24 ;  /* 0x000000ffff068224 */ /* 0x004fe400078e0018 */
[----:B------:R-:W-:Y:S01]  /*10e40*/  @!P0 IMAD.MOV.U32 R7, RZ, RZ, R25 ;  /* 0x000000ffff078224 */ /* 0x000fe200078e0019 */
[----:B------:R1:W-:Y:S01]  /*10e50*/  @!P2 LDGSTS.E.BYPASS.LTC128B.128 [R66+0x5000], desc[UR4][R28.64] ;  /* 0x050000001c42afae */ /* 0x0003e2000b981a04 */
[----:B------:R-:W-:Y:S02]  /*10e60*/  VIADD R8, R172, 0xa0 ;  /* 0x000000a0ac087836 */ /* 0x000fe40000000000 */
[----:B------:R-:W-:-:S03]  /*10e70*/  @!P0 IMAD.WIDE.U32 R6, R224, 0xe0, R6 ;  /* 0x000000e0e0068825 */ /* 0x000fc600078e0006 */
[-C--:B------:R-:W-:Y:S01]  /*10e80*/  ISETP.GE.AND P5, PT, R8, R3.reuse, PT ;  /* 0x000000030800720c */ /* 0x080fe20003fa6270 */
[----:B------:R-:W-:Y:S02]  /*10e90*/  @!P1 IMAD.IADD R39, R4, 0x1, R9 ;  /* 0x0000000104279824 */ /* 0x000fe400078e0209 */
[----:B------:R-:W-:Y:S02]  /*10ea0*/  @!P0 IMAD.IADD R45, R2, 0x1, R7 ;  /* 0x00000001022d8824 */ /* 0x000fe400078e0207 */
[----:B------:R-:W-:Y:S01]  /*10eb0*/  @!P0 IMAD.MOV.U32 R44, RZ, RZ, R6 ;  /* 0x000000ffff2c8224 */ /* 0x000fe200078e0006 */
[----:B------:R2:W-:Y:S01]  /*10ec0*/  @!P1 LDGSTS.E.BYPASS.LTC128B.128 [R66+0x5800], desc[UR4][R38.64] ;  /* 0x0580000026429fae */ /* 0x0005e2000b981a04 */
[C---:B------:R-:W-:Y:S02]  /*10ed0*/  VIADD R6, R172.reuse, 0xb0 ;  /* 0x000000b0ac067836 */ /* 0x040fe40000000000 */
[C---:B------:R-:W-:Y:S01]  /*10ee0*/  VIADD R4, R172.reuse, 0xc0 ;  /* 0x000000c0ac047836 */ /* 0x040fe20000000000 */
[----:B------:R-:W-:Y:S01]  /*10ef0*/  @!P0 LDGSTS.E.BYPASS.LTC128B.128 [R66+0x6000], desc[UR4][R44.64] ;  /* 0x060000002c428fae */ /* 0x000fe2000b981a04 */
[----:B------:R-:W-:Y:S01]  /*10f00*/  VIADD R2, R172, 0xd0 ;  /* 0x000000d0ac027836 */ /* 0x000fe20000000000 */
[-C--:B------:R-:W-:Y:S01]  /*10f10*/  ISETP.GE.AND P4, PT, R6, R3.reuse, PT ;  /* 0x000000030600720c */ /* 0x080fe20003f86270 */
[----:B------:R-:W-:Y:S01]  /*10f20*/  @!P5 IMAD R40, R225, 0x120, RZ ;  /* 0x00000120e128d824 */ /* 0x000fe200078e02ff */
[----:B------:R3:W-:Y:S01]  /*10f30*/  @!P6 LDGSTS.E.BYPASS.LTC128B.128 [R66+0x6800], desc[UR4][R42.64] ;  /* 0x068000002a42efae */ /* 0x0007e2000b981a04 */
[----:B------:R-:W-:Y:S01]  /*10f40*/  ISETP.NE.AND P6, PT, R0, RZ, PT ;  /* 0x000000ff0000720c */ /* 0x000fe20003fc5270 */
[----:B------:R-:W-:Y:S01]  /*10f50*/  VIADD R0, R172, 0xe0 ;  /* 0x000000e0ac007836 */ /* 0x000fe20000000000 */
[-C--:B------:R-:W-:Y:S01]  /*10f60*/  ISETP.GE.AND P3, PT, R4, R3.reuse, PT ;  /* 0x000000030400720c */ /* 0x080fe20003f66270 */
[----:B------:R-:W-:Y:S01]  /*10f70*/  VIADD R172, R172, 0xf0 ;  /* 0x000000f0acac7836 */ /* 0x000fe20000000000 */
[----:B------:R-:W-:-:S02]  /*10f80*/  ISETP.GE.AND P2, PT, R2, R3, PT ;  /* 0x000000030200720c */ /* 0x000fc40003f46270 */
[-C--:B------:R-:W-:Y:S01]  /*10f90*/  ISETP.GE.AND P1, PT, R0, R3.reuse, PT ;  /* 0x000000030000720c */ /* 0x080fe20003f26270 */
[----:B-1----:R-:W-:Y:S01]  /*10fa0*/  @!P5 IMAD.MOV.U32 R28, RZ, RZ, R24 ;  /* 0x000000ffff1cd224 */ /* 0x002fe200078e0018 */
[----:B------:R-:W-:Y:S01]  /*10fb0*/  ISETP.GE.AND P0, PT, R172, R3, PT ;  /* 0x00000003ac00720c */ /* 0x000fe20003f06270 */
[----:B------:R-:W-:Y:S02]  /*10fc0*/  @!P5 IMAD.MOV.U32 R29, RZ, RZ, R25 ;  /* 0x000000ffff1dd224 */ /* 0x000fe400078e0019 */
[----:B------:R-:W-:Y:S02]  /*10fd0*/  @!P4 IMAD R13, R225, 0x140, RZ ;  /* 0x00000140e10dc824 */ /* 0x000fe400078e02ff */
[----:B------:R-:W-:-:S04]  /*10fe0*/  @!P5 IMAD.WIDE.U32 R28, R224, 0x120, R28 ;  /* 0x00000120e01cd825 */ /* 0x000fc800078e001c */
[----:B------:R-:W-:Y:S02]  /*10ff0*/  @!P5 IMAD.IADD R41, R40, 0x1, R29 ;  /* 0x000000012829d824 */ /* 0x000fe400078e021d */
[--C-:B--2---:R-:W-:Y:S02]  /*11000*/  @!P4 IMAD.MOV.U32 R38, RZ, RZ, R24.reuse ;  /* 0x000000ffff26c224 */ /* 0x104fe400078e0018 */
[--C-:B------:R-:W-:Y:S02]  /*11010*/  @!P4 IMAD.MOV.U32 R39, RZ, RZ, R25.reuse ;  /* 0x000000ffff27c224 */ /* 0x100fe400078e0019 */
[----:B------:R-:W-:Y:S02]  /*11020*/  @!P3 IMAD.MOV.U32 R34, RZ, RZ, R24 ;  /* 0x000000ffff22b224 */ /* 0x000fe400078e0018 */
[----:B------:R-:W-:Y:S02]  /*11030*/  @!P3 IMAD.MOV.U32 R35, RZ, RZ, R25 ;  /* 0x000000ffff23b224 */ /* 0x000fe400078e0019 */
[----:B------:R-:W-:-:S02]  /*11040*/  @!P5 IMAD.MOV.U32 R40, RZ, RZ, R28 ;  /* 0x000000ffff28d224 */ /* 0x000fc400078e001c */
[--C-:B------:R-:W-:Y:S02]  /*11050*/  @!P2 IMAD.MOV.U32 R30, RZ, RZ, R24.reuse ;  /* 0x000000ffff1ea224 */ /* 0x100fe400078e0018 */
[--C-:B------:R-:W-:Y:S01]  /*11060*/  @!P2 IMAD.MOV.U32 R31, RZ, RZ, R25.reuse ;  /* 0x000000ffff1fa224 */ /* 0x100fe200078e0019 */
[----:B------:R-:W-:Y:S01]  /*11070*/  @!P5 LDGSTS.E.BYPASS.LTC128B.128 [R66+0x7000], desc[UR4][R40.64] ;  /* 0x070000002842dfae */ /* 0x000fe2000b981a04 */
        /* <DEDUP_REMOVED lines=12> */
[----:B------:R-:W-:Y:S02]  /*11140*/  @!P3 IMAD.IADD R35, R11, 0x1, R35 ;  /* 0x000000010b23b824 */ /* 0x000fe400078e0223 */
[----:B------:R-:W-:Y:S01]  /*11150*/  @!P2 IMAD.IADD R31, R9, 0x1, R31 ;  /* 0x00000001091fa824 */ /* 0x000fe200078e021f */
[----:B------:R-:W-:Y:S01]  /*11160*/  @!P4 LDGSTS.E.BYPASS.LTC128B.128 [R66+0x7800], desc[UR4][R38.64] ;  /* 0x078000002642cfae */ /* 0x000fe2000b981a04 */
[----:B------:R-:W-:Y:S02]  /*11170*/  @!P1 IMAD.IADD R29, R7, 0x1, R29 ;  /* 0x00000001071d9824 */ /* 0x000fe400078e021d */
[----:B------:R-:W-:Y:S01]  /*11180*/  @!P0 IMAD.IADD R25, R5, 0x1, R25 ;  /* 0x0000000105198824 */ /* 0x000fe200078e0219 */
[----:B------:R-:W-:Y:S01]  /*11190*/  @!P3 LDGSTS.E.BYPASS.LTC128B.128 [R66+0x8000], desc[UR4][R34.64] ;  /* 0x080000002242bfae */ /* 0x000fe2000b981a04 */
[----:B------:R-:W-:-:S03]  /*111a0*/  ISETP.GE.AND P3, PT, R26, R3, PT ;  /* 0x000000031a00720c */ /* 0x000fc60003f66270 */
[----:B------:R-:W-:Y:S01]  /*111b0*/  @!P2 LDGSTS.E.BYPASS.LTC128B.128 [R66+0x8800], desc[UR4][R30.64] ;  /* 0x088000001e42afae */ /* 0x000fe2000b981a04 */
[----:B------:R-:W-:-:S03]  /*111c0*/  ISETP.GE.AND P2, PT, R32, R3, PT ;  /* 0x000000032000720c */ /* 0x000fc60003f46270 */
[----:B------:R-:W-:Y:S01]  /*111d0*/  @!P1 LDGSTS.E.BYPASS.LTC128B.128 [R66+0x9000], desc[UR4][R28.64] ;  /* 0x090000001c429fae */ /* 0x000fe2000b981a04 */
[----:B------:R-:W-:-:S03]  /*111e0*/  ISETP.GE.AND P1, PT, R36, R3, PT ;  /* 0x000000032400720c */ /* 0x000fc60003f26270 */
[----:B------:R1:W-:Y:S01]  /*111f0*/  @!P0 LDGSTS.E.BYPASS.LTC128B.128 [R66+0x9800], desc[UR4][R24.64] ;  /* 0x0980000018428fae */ /* 0x0003e2000b981a04 */
[----:B---3--:R-:W-:-:S03]  /*11200*/  LEA R42, P0, R68, R230, 0x1 ;  /* 0x000000e6442a7211 */ /* 0x008fc600078008ff */
[----:B------:R-:W0:Y:S01]  /*11210*/  LDGDEPBAR ;  /* 0x00000000000079af */ /* 0x000e220000000000 */
[----:B------:R-:W-:Y:S02]  /*11220*/  LEA.HI.X R43, R68, R231, R71, 0x1, P0 ;  /* 0x000000e7442b7211 */ /* 0x000fe400000f0c47 */
[-C--:B------:R-:W-:Y:S01]  /*11230*/  ISETP.GE.AND P0, PT, R22, R3.reuse, PT ;  /* 0x000000031600720c */ /* 0x080fe20003f06270 */
[----:B------:R-:W2:Y:S04]  /*11240*/  LD.E R70, desc[UR4][R164.64+0x184] ;  /* 0x00018404a4467980 */ /* 0x000ea8000c101900 */
[----:B------:R-:W3:Y:S01]  /*11250*/  LD.E R68, desc[UR4][R164.64+0x188] ;  /* 0x00018804a4447980 */ /* 0x000ee2000c101900 */
[----:B------:R-:W-:-:S07]  /*11260*/  ISETP.GE.AND P5, PT, R8, R3, PT ;  /* 0x000000030800720c */ /* 0x000fce0003fa6270 */
[----:B------:R-:W-:Y:S02]  /*11270*/  @!P0 IMAD.MOV.U32 R22, RZ, RZ, R42 ;  /* 0x000000ffff168224 */ /* 0x000fe400078e002a */
[----:B------:R-:W-:Y:S02]  /*11280*/  @!P0 IMAD.MOV.U32 R23, RZ, RZ, R43 ;  /* 0x000000ffff178224 */ /* 0x000fe400078e002b */
[----:B------:R-:W-:Y:S02]  /*11290*/  @!P0 IMAD R5, R63, 0x60, RZ ;  /* 0x000000603f058824 */ /* 0x000fe400078e02ff */
[C---:B------:R-:W-:Y:S01]  /*112a0*/  @!P0 IMAD.WIDE.U32 R22, R62.reuse, 0x60, R22 ;  /* 0x000000603e168825 */ /* 0x040fe200078e0016 */
[----:B-1----:R-:W-:Y:S01]  /*112b0*/  @!P1 LEA R24, P4, R62, R42, 0x6 ;  /* 0x0000002a3e189211 */ /* 0x002fe200078830ff */
[----:B------:R-:W-:-:S04]  /*112c0*/  DEPBAR.LE SB0, 0x0 ;  /* 0x000080000000791a */ /* 0x000fc80000000000 */
[----:B------:R-:W-:Y:S01]  /*112d0*/  BAR.SYNC.DEFER_BLOCKING 0x0 ;  /* 0x0000000000007b1d */ /* 0x000fe20000010000 */
[----:B------:R-:W-:Y:S01]  /*112e0*/  @!P1 LEA.HI.X R25, R62, R43, R63, 0x6, P4 ;  /* 0x0000002b3e199211 */ /* 0x000fe200020f343f */
[----:B------:R-:W-:Y:S01]  /*112f0*/  @!P0 IMAD.IADD R23, R5, 0x1, R23 ;  /* 0x0000000105178824 */ /* 0x000fe200078e0217 */
[----:B------:R-:W-:-:S03]  /*11300*/  ISETP.GE.AND P4, PT, R6, R3, PT ;  /* 0x000000030600720c */ /* 0x000fc60003f86270 */
[----:B------:R-:W-:Y:S01]  /*11310*/  @!PT LDS RZ, [RZ] ;  /* 0x00000000fffff984 */ /* 0x000fe20000000800 */
[----:B------:R-:W-:Y:S01]  /*11320*/  @!PT LDS RZ, [RZ] ;  /* 0x00000000fffff984 */ /* 0x000fe20000000800 */
[----:B------:R-:W-:Y:S01]  /*11330*/  @!PT LDS RZ, [RZ] ;  /* 0x00000000fffff984 */ /* 0x000fe20000000800 */
[----:B------:R-:W-:Y:S04]  /*11340*/  @!P6 LDGSTS.E.BYPASS.LTC128B.128 [R66+0xa000], desc[UR4][R230.64] ;  /* 0x0a000000e642efae */ /* 0x000fe8000b981a04 */
        /* <DEDUP_REMOVED lines=9> */
[----:B------:R-:W-:Y:S01]  /*113e0*/  @!P2 LEA.HI.X R27, R62, R43, R63, 0x5, P3 ;  /* 0x0000002b3e1ba211 */ /* 0x000fe200018f2c3f */
[----:B------:R-:W-:Y:S01]  /*113f0*/  @!P6 IMAD.MOV.U32 R8, RZ, RZ, R42 ;  /* 0x000000ffff08e224 */ /* 0x000fe200078e002a */
[-C--:B------:R-:W-:Y:S01]  /*11400*/  ISETP.GE.AND P3, PT, R20, R3.reuse, PT ;  /* 0x000000031400720c */ /* 0x080fe20003f66270 */
[----:B------:R-:W-:Y:S02]  /*11410*/  @!P6 IMAD.MOV.U32 R9, RZ, RZ, R43 ;  /* 0x000000ffff09e224 */ /* 0x000fe400078e002b */
[----:B------:R-:W-:Y:S01]  /*11420*/  @!PT LDS RZ, [RZ] ;  /* 0x00000000fffff984 */ /* 0x000fe20000000800 */
[----:B------:R-:W-:Y:S01]  /*11430*/  @!PT LDS RZ, [RZ] ;  /* 0x00000000fffff984 */ /* 0x000fe20000000800 */
[----:B------:R-:W-:Y:S01]  /*11440*/  @!PT LDS RZ, [RZ] ;  /* 0x00000000fffff984 */ /* 0x000fe20000000800 */
[----:B------:R-:W-:Y:S01]  /*11450*/  @!P2 LDGSTS.E.BYPASS.LTC128B.128 [R66+0xb000], desc[UR4][R26.64] ;  /* 0x0b0000001a42afae */ /* 0x000fe2000b981a04 */
[----:B------:R-:W-:Y:S01]  /*11460*/  @!P6 IMAD R5, R63, 0xa0, RZ ;  /* 0x000000a03f05e824 */ /* 0x000fe200078e02ff */
[----:B------:R-:W-:Y:S01]  /*11470*/  ISETP.GE.AND P2, PT, R2, R3, PT ;  /* 0x000000030200720c */ /* 0x000fe20003f46270 */
[C---:B------:R-:W-:Y:S01]  /*11480*/  @!P6 IMAD.WIDE.U32 R8, R62.reuse, 0xa0, R8 ;  /* 0x000000a03e08e825 */ /* 0x040fe200078e0008 */
[----:B------:R-:W-:Y:S03]  /*11490*/  @P1 STS.128 [R66+0xb800], RZ ;  /* 0x00b800ff42001388 */ /* 0x000fe60000000c00 */
[----:B------:R-:W-:Y:S01]  /*114a0*/  @!P6 IMAD.IADD R9, R5, 0x1, R9 ;  /* 0x000000010509e824 */ /* 0x000fe200078e0209 */
[----:B------:R-:W-:Y:S01]  /*114b0*/  @!PT LDS RZ, [RZ] ;  /* 0x00000000fffff984 */ /* 0x000fe20000000800 */
[----:B------:R-:W-:Y:S01]  /*114c0*/  @!PT LDS RZ, [RZ] ;  /* 0x00000000fffff984 */ /* 0x000fe20000000800 */
[----:B------:R-:W-:Y:S01]  /*114d0*/  @!PT LDS RZ, [RZ] ;  /* 0x00000000fffff984 */ /* 0x000fe20000000800 */
[----:B------:R-:W-:Y:S02]  /*114e0*/  @!P1 LDGSTS.E.BYPASS.LTC128B.128 [R66+0xb800], desc[UR4][R24.64] ;  /* 0x0b80000018429fae */ /* 0x000fe4000b981a04 */
[----:B------:R-:W-:-:S02]  /*114f0*/  @!P3 LEA R18, P1, R62, R42, 0x7 ;  /* 0x0000002a3e12b211 */ /* 0x000fc400078238ff */
[----:B------:R-:W-:Y:S02]  /*11500*/  @P0 STS.128 [R66+0xc000], RZ ;  /* 0x00c000ff42000388 */ /* 0x000fe40000000c00 */
[----:B------:R-:W-:Y:S02]  /*11510*/  @!P3 LEA.HI.X R19, R62, R43, R63, 0x7, P1 ;  /* 0x0000002b3e13b211 */ /* 0x000fe400008f3c3f */
[-C--:B------:R-:W-:Y:S01]  /*11520*/  ISETP.GE.AND P1, PT, R16, R3.reuse, PT ;  /* 0x000000031000720c */ /* 0x080fe20003f26270 */
[----:B------:R-:W-:Y:S01]  /*11530*/  @!PT LDS RZ, [RZ] ;  /* 0x00000000fffff984 */ /* 0x000fe20000000800 */
[----:B------:R-:W-:Y:S01]  /*11540*/  @!PT LDS RZ, [RZ] ;  /* 0x00000000fffff984 */ /* 0x000fe20000000800 */
[----:B------:R-:W-:Y:S01]  /*11550*/  @!PT LDS RZ, [RZ] ;  /* 0x00000000fffff984 */ /* 0x000fe20000000800 */
[----:B------:R-:W-:Y:S01]  /*11560*/  @!P0 LDGSTS.E.BYPASS.LTC128B.128 [R66+0xc000], desc[UR4][R22.64] ;  /* 0x0c00000016428fae */ /* 0x000fe2000b981a04 */
[----:B------:R-:W-:-:S03]  /*11570*/  ISETP.GE.AND P0, PT, R14, R3, PT ;  /* 0x000000030e00720c */ /* 0x000fc60003f06270 */
[----:B------:R-:W-:Y:S04]  /*11580*/  @P3 STS.128 [R66+0xc800], RZ ;  /* 0x00c800ff42003388 */ /* 0x000fe80000000c00 */
[----:B------:R-:W-:Y:S01]  /*11590*/  @!PT LDS RZ, [RZ] ;  /* 0x00000000fffff984 */ /* 0x000fe20000000800 */
[----:B------:R-:W-:Y:S01]  /*115a0*/  @!PT LDS RZ, [RZ] ;  /* 0x00000000fffff984 */ /* 0x000fe20000000800 */
[----:B------:R-:W-:Y:S01]  /*115b0*/  @!PT LDS RZ, [RZ] ;  /* 0x00000000fffff984 */ /* 0x000fe20000000800 */
[----:B------:R-:W-:Y:S01]  /*115c0*/  @!P3 LDGSTS.E.BYPASS.LTC128B.128 [R66+0xc800], desc[UR4][R18.64] ;  /* 0x0c8000001242bfae */ /* 0x000fe2000b981a04 */
[----:B------:R-:W-:-:S03]  /*115d0*/  ISETP.GE.AND P3, PT, R4, R3, PT ;  /* 0x000000030400720c */ /* 0x000fc60003f66270 */
        /* <DEDUP_REMOVED lines=8> */
[----:B------:R-:W-:Y:S01]  /*11660*/  @!P0 IMAD.MOV.U32 R15, RZ, RZ, R43 ;  /* 0x000000ffff0f8224 */ /* 0x000fe200078e002b */
[----:B------:R-:W-:Y:S01]  /*11670*/  ISETP.GE.AND P6, PT, R10, R3, PT ;  /* 0x000000030a00720c */ /* 0x000fe20003fc6270 */
[----:B------:R-:W-:Y:S01]  /*11680*/  @!P1 IMAD R4, R63, 0xc0, RZ ;  /* 0x000000c03f049824 */ /* 0x000fe200078e02ff */
[----:B------:R-:W-:Y:S01]  /*11690*/  @P1 STS.128 [R66+0xd800], RZ ;  /* 0x00d800ff42001388 */ /* 0x000fe20000000c00 */
[----:B------:R-:W-:-:S04]  /*116a0*/  @!P1 IMAD.WIDE.U32 R6, R62, 0xc0, R6 ;  /* 0x000000c03e069825 */ /* 0x000fc800078e0006 */
[----:B------:R-:W-:Y:S02]  /*116b0*/  @!P0 IMAD R5, R63, 0xe0, RZ ;  /* 0x000000e03f058824 */ /* 0x000fe400078e02ff */
[----:B------:R-:W-:-:S04]  /*116c0*/  @!P0 IMAD.WIDE.U32 R14, R62, 0xe0, R14 ;  /* 0x000000e03e0e8825 */ /* 0x000fc800078e000e */
[----:B------:R-:W-:Y:S02]  /*116d0*/  @!P1 IMAD.IADD R17, R4, 0x1, R7 ;  /* 0x0000000104119824 */ /* 0x000fe400078e0207 */
[----:B------:R-:W-:Y:S02]  /*116e0*/  @!P1 IMAD.MOV.U32 R16, RZ, RZ, R6 ;  /* 0x000000ffff109224 */ /* 0x000fe400078e0006 */
[----:B------:R-:W-:Y:S02]  /*116f0*/  @!P0 IMAD.IADD R15, R5, 0x1, R15 ;  /* 0x00000001050f8824 */ /* 0x000fe400078e020f */
        /* <DEDUP_REMOVED lines=8> */
[----:B-1----:R-:W-:-:S02]  /*11780*/  @!P5 IMAD R8, R63, 0x120, RZ ;  /* 0x000001203f08d824 */ /* 0x002fc400078e02ff */
[C---:B------:R-:W-:Y:S01]  /*11790*/  @!P5 IMAD.WIDE.U32 R4, R62.reuse, 0x120, R4 ;  /* 0x000001203e04d825 */ /* 0x040fe200078e0004 */
[----:B------:R-:W-:Y:S01]  /*117a0*/  @!PT LDS RZ, [RZ] ;  /* 0x00000000fffff984 */ /* 0x000fe20000000800 */
[----:B------:R-:W-:Y:S01]  /*117b0*/  @!PT LDS RZ, [RZ] ;  /* 0x00000000fffff984 */ /* 0x000fe20000000800 */
[----:B------:R-:W-:Y:S01]  /*117c0*/  @!PT LDS RZ, [RZ] ;  /* 0x00000000fffff984 */ /* 0x000fe20000000800 */
[----:B------:R1:W-:Y:S01]  /*117d0*/  @!P0 LDGSTS.E.BYPASS.LTC128B.128 [R66+0xe000], desc[UR4][R14.64] ;  /* 0x0e0000000e428fae */ /* 0x0003e2000b981a04 */
[C---:B------:R-:W-:Y:S02]  /*117e0*/  @!P6 LEA R6, P0, R62.reuse, R42, 0x8 ;  /* 0x0000002a3e06e211 */ /* 0x040fe400078040ff */
[----:B------:R-:W-:Y:S01]  /*117f0*/  @!P4 IMAD.MOV.U32 R18, RZ, RZ, R42 ;  /* 0x000000ffff12c224 */ /* 0x000fe200078e002a */
[----:B------:R-:W-:Y:S01]  /*11800*/  @P6 STS.128 [R66+0xe800], RZ ;  /* 0x00e800ff42006388 */ /* 0x000fe20000000c00 */
[----:B------:R-:W-:Y:S01]  /*11810*/  @!P6 LEA.HI.X R7, R62, R43, R63, 0x8, P0 ;  /* 0x0000002b3e07e211 */ /* 0x000fe200000f443f */
[----:B------:R-:W-:Y:S01]  /*11820*/  @!P4 IMAD.MOV.U32 R19, RZ, RZ, R43 ;  /* 0x000000ffff13c224 */ /* 0x000fe200078e002b */
[----:B------:R-:W-:Y:S01]  /*11830*/  ISETP.GE.AND P0, PT, R172, R3, PT ;  /* 0x00000003ac00720c */ /* 0x000fe20003f06270 */
[----:B------:R-:W-:Y:S02]  /*11840*/  @!P5 IMAD.IADD R9, R8, 0x1, R5 ;  /* 0x000000010809d824 */ /* 0x000fe400078e0205 */
[----:B------:R-:W-:Y:S01]  /*11850*/  @!P4 IMAD R5, R63, 0x140, RZ ;  /* 0x000001403f05c824 */ /* 0x000fe200078e02ff */
[----:B------:R-:W-:Y:S01]  /*11860*/  @!PT LDS RZ, [RZ] ;  /* 0x00000000fffff984 */ /* 0x000fe20000000800 */
[----:B------:R-:W-:Y:S01]  /*11870*/  @!PT LDS RZ, [RZ] ;  /* 0x00000000fffff984 */ /* 0x000fe20000000800 */
[----:B------:R-:W-:Y:S01]  /*11880*/  @!PT LDS RZ, [RZ] ;  /* 0x00000000fffff984 */ /* 0x000fe20000000800 */
[----:B------:R1:W-:Y:S01]  /*11890*/  @!P6 LDGSTS.E.BYPASS.LTC128B.128 [R66+0xe800], desc[UR4][R6.64] ;  /* 0x0e8000000642efae */ /* 0x0003e2000b981a04 */
[----:B------:R-:W-:-:S03]  /*118a0*/  @!P4 IMAD.WIDE.U32 R18, R62, 0x140, R18 ;  /* 0x000001403e12c825 */ /* 0x000fc600078e0012 */
[----:B------:R-:W-:Y:S01]  /*118b0*/  @P5 STS.128 [R66+0xf000], RZ ;  /* 0x00f000ff42005388 */ /* 0x000fe20000000c00 */
[----:B------:R-:W-:Y:S02]  /*118c0*/  @!P5 IMAD.MOV.U32 R8, RZ, RZ, R4 ;  /* 0x000000ffff08d224 */ /* 0x000fe400078e0004 */
[--C-:B------:R-:W-:Y:S02]  /*118d0*/  @!P1 IMAD.MOV.U32 R10, RZ, RZ, R42.reuse ;  /* 0x000000ffff0a9224 */ /* 0x100fe400078e002a */
[----:B----4-:R-:W-:Y:S01]  /*118e0*/  @!P3 IMAD.MOV.U32 R16, RZ, RZ, R42 ;  /* 0x000000ffff10b224 */ /* 0x010fe200078e002a */
[----:B------:R-:W-:Y:S01]  /*118f0*/  @!PT LDS RZ, [RZ] ;  /* 0x00000000fffff984 */ /* 0x000fe20000000800 */
[----:B------:R-:W-:Y:S01]  /*11900*/  @!PT LDS RZ, [RZ] ;  /* 0x00000000fffff984 */ /* 0x000fe20000000800 */
[----:B------:R-:W-:Y:S01]  /*11910*/  @!PT LDS RZ, [RZ] ;  /* 0x00000000fffff984 */ /* 0x000fe20000000800 */
[----:B------:R-:W-:Y:S01]  /*11920*/  @!P5 LDGSTS.E.BYPASS.LTC128B.128 [R66+0xf000], desc[UR4][R8.64] ;  /* 0x0f0000000842dfae */ /* 0x000fe2000b981a04 */
[--C-:B------:R-:W-:Y:S02]  /*11930*/  @!P3 IMAD.MOV.U32 R17, RZ, RZ, R43.reuse ;  /* 0x000000ffff11b224 */ /* 0x100fe400078e002b */
[----:B------:R-:W-:Y:S01]  /*11940*/  @!P1 IMAD.MOV.U32 R11, RZ, RZ, R43 ;  /* 0x000000ffff0b9224 */ /* 0x000fe200078e002b */
[----:B------:R-:W-:Y:S01]  /*11950*/  @P4 STS.128 [R66+0xf800], RZ ;  /* 0x00f800ff42004388 */ /* 0x000fe20000000c00 */
[----:B------:R-:W-:-:S02]  /*11960*/  @!P3 IMAD R4, R63, 0x160, RZ ;  /* 0x000001603f04b824 */ /* 0x000fc400078e02ff */
[----:B-1----:R-:W-:Y:S02]  /*11970*/  @!P2 IMAD.MOV.U32 R14, RZ, RZ, R42 ;  /* 0x000000ffff0ea224 */ /* 0x002fe400078e002a */
[----:B------:R-:W-:Y:S02]  /*11980*/  @!P2 IMAD.MOV.U32 R15, RZ, RZ, R43 ;  /* 0x000000ffff0fa224 */ /* 0x000fe400078e002b */
[----:B------:R-:W-:-:S04]  /*11990*/  @!P3 IMAD.WIDE.U32 R16, R62, 0x160, R16 ;  /* 0x000001603e10b825 */ /* 0x000fc800078e0010 */
[----:B------:R-:W-:Y:S02]  /*119a0*/  @!P2 IMAD R3, R63, 0x180, RZ ;  /* 0x000001803f03a824 */ /* 0x000fe400078e02ff */
[----:B------:R-:W-:-:S04]  /*119b0*/  @!P2 IMAD.WIDE.U32 R14, R62, 0x180, R14 ;  /* 0x000001803e0ea825 */ /* 0x000fc800078e000e */
[----:B------:R-:W-:Y:S02]  /*119c0*/  @!P4 IMAD.IADD R19, R5, 0x1, R19 ;  /* 0x000000010513c824 */ /* 0x000fe400078e0213 */
        /* <DEDUP_REMOVED lines=9> */
[----:B------:R-:W-:Y:S01]  /*11a60*/  @!P0 IMAD.WIDE.U32 R42, R62, 0x1c0, R42 ;  /* 0x000001c03e2a8825 */ /* 0x000fe200078e002a */
[----:B------:R-:W-:Y:S01]  /*11a70*/  @!PT LDS RZ, [RZ] ;  /* 0x00000000fffff984 */ /* 0x000fe20000000800 */
[----:B------:R-:W-:Y:S01]  /*11a80*/  @!PT LDS RZ, [RZ] ;  /* 0x00000000fffff984 */ /* 0x000fe20000000800 */
[----:B------:R-:W-:Y:S01]  /*11a90*/  @!PT LDS RZ, [RZ] ;  /* 0x00000000fffff984 */ /* 0x000fe20000000800 */
[----:B------:R1:W-:Y:S03]  /*11aa0*/  @!P3 LDGSTS.E.BYPASS.LTC128B.128 [R66+0x10000], desc[UR4][R16.64] ;  /* 0x100000001042bfae */ /* 0x0003e6000b981a04 */
[----:B------:R-:W-:Y:S01]  /*11ab0*/  @!P2 IMAD.IADD R15, R3, 0x1, R15 ;  /* 0x00000001030fa824 */ /* 0x000fe200078e020f */
[----:B------:R-:W-:Y:S01]  /*11ac0*/  @P2 STS.128 [R66+0x10800], RZ ;  /* 0x010800ff42002388 */ /* 0x000fe20000000c00 */
[----:B------:R-:W-:Y:S02]  /*11ad0*/  @!P1 IMAD.IADD R11, R2, 0x1, R11 ;  /* 0x00000001020b9824 */ /* 0x000fe400078e020b */
[----:B------:R-:W-:Y:S01]  /*11ae0*/  @!P0 IMAD.IADD R43, R0, 0x1, R43 ;  /* 0x00000001002b8824 */ /* 0x000fe200078e022b */
        /* <DEDUP_REMOVED lines=14> */
[----:B------:R-:W4:Y:S01]  /*11bd0*/  LD.E R2, desc[UR4][R164.64+0x18c] ;  /* 0x00018c04a4027980 */ /* 0x000f22000c101900 */
[C---:B------:R-:W-:Y:S01]  /*11be0*/  IMAD.SHL.U32 R52, R167.reuse, 0x40, RZ ;  /* 0x00000040a7347824 */ /* 0x040fe200078e00ff */
[--C-:B------:R-:W-:Y:S01]  /*11bf0*/  SHF.R.U32.HI R220, RZ, 0x1, R167.reuse ;  /* 0x00000001ffdc7819 */ /* 0x100fe200000116a7 */
[C---:B------:R-:W-:Y:S01]  /*11c00*/  IMAD.SHL.U32 R221, R167.reuse, 0x20, RZ ;  /* 0x00000020a7dd7824 */ /* 0x040fe200078e00ff */
[----:B------:R-:W-:Y:S01]  /*11c10*/  R2P PR, R167, 0x6 ;  /* 0x00000006a7007804 */ /* 0x000fe20000000000 */
[----:B------:R-:W-:Y:S01]  /*11c20*/  IMAD.MOV.U32 R54, RZ, RZ, 0x20 ;  /* 0x00000020ff367424 */ /* 0x000fe200078e00ff */
[----:B------:R-:W-:Y:S01]  /*11c30*/  LOP3.LUT R3, R220, 0x8, RZ, 0xc0, !PT ;  /* 0x00000008dc037812 */ /* 0x000fe200078ec0ff */
[----:B------:R-:W-:Y:S01]  /*11c40*/  IMAD.MOV.U32 R192, RZ, RZ, 0x40 ;  /* 0x00000040ffc07424 */ /* 0x000fe200078e00ff */
[----:B------:R-:W-:Y:S01]  /*11c50*/  LOP3.LUT R0, R52, 0x1c0, RZ, 0xc0, !PT ;  /* 0x000001c034007812 */ /* 0x000fe200078ec0ff */
[----:B------:R-:W-:Y:S01]  /*11c60*/  VIADD R223, R65, 0xffffffff ;  /* 0xffffffff41df7836 */ /* 0x000fe20000000000 */
[----:B------:R-:W-:Y:S01]  /*11c70*/  LOP3.LUT R3, R3, 0x1c0, R52, 0xf8, !PT ;  /* 0x000001c003037812 */ /* 0x000fe200078ef834 */
[----:B------:R-:W0:Y:S01]  /*11c80*/  LDGDEPBAR ;  /* 0x00000000000079af */ /* 0x000e220000000000 */
[----:B------:R-:W-:Y:S01]  /*11c90*/  LOP3.LUT R13, R0, 0x8, R167, 0xf8, !PT ;  /* 0x00000008000d7812 */ /* 0x000fe200078ef8a7 */
[----:B------:R-:W-:Y:S01]  /*11ca0*/  IMAD.SHL.U32 R219, R223, 0x100, RZ ;  /* 0x00000100dfdb7824 */ /* 0x000fe200078e00ff */
[----:B------:R-:W-:Y:S01]  /*11cb0*/  LOP3.LUT R221, R221, 0x7c00, RZ, 0xc0, !PT ;  /* 0x00007c00dddd7812 */ /* 0x000fe200078ec0ff */
[----:B------:R-:W-:Y:S01]  /*11cc0*/  BSSY.RECONVERGENT B1, `(.L_x_6634) ;  /* 0x00004ec000017945 */ /* 0x000fe20003800200 */
[----:B------:R-:W-:-:S02]  /*11cd0*/  LOP3.LUT R3, R3, R12, RZ, 0x3c, !PT ;  /* 0x0000000c03037212 */ /* 0x000fc400078e3cff */
[----:B------:R-:W-:Y:S02]  /*11ce0*/  LOP3.LUT R13, R13, R12, RZ, 0x3c, !PT ;  /* 0x0000000c0d0d7212 */ /* 0x000fe400078e3cff */
[----:B------:R-:W-:Y:S02]  /*11cf0*/  LOP3.LUT R4, R221, 0x200, R52, 0xf8, !PT ;  /* 0x00000200dd047812 */ /* 0x000fe400078ef834 */
[----:B------:R-:W-:Y:S02]  /*11d00*/  LOP3.LUT R0, R52, 0x400, RZ, 0xc0, !PT ;  /* 0x0000040034007812 */ /* 0x000fe400078ec0ff */
[----:B------:R-:W-:Y:S02]  /*11d10*/  LOP3.LUT R4, R4, R3, RZ, 0xfc, !PT ;  /* 0x0000000304047212 */ /* 0x000fe400078efcff */
[----:B------:R-:W-:Y:S01]  /*11d20*/  SEL R54, R54, 0xffffffe0, !P1 ;  /* 0xffffffe036367807 */ /* 0x000fe20004800000 */
[----:B------:R-:W-:Y:S01]  /*11d30*/  IMAD R0, R13, 0x2, R0 ;  /* 0x000000020d007824 */ /* 0x000fe200078e0200 */
[----:B------:R-:W-:Y:S01]  /*11d40*/  SEL R192, R192, 0xffffffc0, !P2 ;  /* 0xffffffc0c0c07807 */ /* 0x000fe20005000000 */
[----:B------:R-:W-:-:S02]  /*11d50*/  IMAD R193, R4, 0x2, R67 ;  /* 0x0000000204c17824 */ /* 0x000fc400078e0243 */
[----:B------:R-:W-:Y:S01]  /*11d60*/  IMAD.IADD R191, R67, 0x1, R0 ;  /* 0x0000000143bf7824 */ /* 0x000fe200078e0200 */
[----:B------:R-:W-:Y:S01]  /*11d70*/  P2R R0, PR, RZ, 0x4 ;  /* 0x00000004ff007803 */ /* 0x000fe20000000000 */
[--C-:B------:R-:W-:Y:S01]  /*11d80*/  IMAD.IADD R190, R193, 0x1, R54.reuse ;  /* 0x00000001c1be7824 */ /* 0x100fe200078e0236 */
[----:B------:R-:W-:Y:S01]  /*11d90*/  LDSM.16.M88.4 R100, [R193] ;  /* 0x00000000c164783b */ /* 0x000fe20000000200 */
[----:B------:R-:W-:Y:S02]  /*11da0*/  IMAD.IADD R166, R191, 0x1, R54 ;  /* 0x00000001bfa67824 */ /* 0x000fe400078e0236 */
[--C-:B------:R-:W-:Y:S01]  /*11db0*/  IMAD.IADD R189, R193, 0x1, R192.reuse ;  /* 0x00000001c1bd7824 */ /* 0x100fe200078e02c0 */
[----:B------:R-:W1:Y:S01]  /*11dc0*/  LDSM.16.M88.4 R36, [R191+0x2000] ;  /* 0x00200000bf24783b */ /* 0x000e620000000200 */
[----:B------:R-:W-:Y:S02]  /*11dd0*/  IMAD.IADD R61, R191, 0x1, R192 ;  /* 0x00000001bf3d7824 */ /* 0x000fe400078e02c0 */
[C---:B------:R-:W-:Y:S01]  /*11de0*/  IMAD.IADD R188, R54.reuse, 0x1, R189 ;  /* 0x0000000136bc7824 */ /* 0x040fe200078e02bd */
[----:B------:R-:W-:Y:S01]  /*11df0*/  LDSM.16.M88.4 R76, [R190] ;  /* 0x00000000be4c783b */ /* 0x000fe20000000200 */
[----:B------:R-:W-:-:S03]  /*11e00*/  IMAD.IADD R55, R54, 0x1, R61 ;  /* 0x0000000136377824 */ /* 0x000fc600078e023d */
[----:B------:R-:W-:Y:S04]  /*11e10*/  LDSM.16.M88.4 R4, [R166+0x2000] ;  /* 0x00200000a604783b */ /* 0x000fe80000000200 */
        /* <DEDUP_REMOVED lines=8> */
[----:B-1----:R-:W-:Y:S03]  /*11ea0*/  HMMA.16816.F32 R84, R100, R36, RZ ;  /* 0x000000246454723c */ /* 0x002fe600000018ff */
[----:B------:R-:W1:Y:S01]  /*11eb0*/  LDSM.16.M88.4 R80, [R191+0x6800] ;  /* 0x00680000bf50783b */ /* 0x000e620000000200 */
[----:B--2---:R-:W-:-:S03]  /*11ec0*/  IADD3 R70, PT, PT, R69, -R236, -R70 ;  /* 0x800000ec45467210 */ /* 0x004fc60007ffe846 */
[----:B------:R-:W2:Y:S01]  /*11ed0*/  LDSM.16.M88.4 R56, [R191+0x7000] ;  /* 0x00700000bf38783b */ /* 0x000ea20000000200 */
[C---:B------:R-:W-:Y:S01]  /*11ee0*/  HMMA.16816.F32 R36, R100.reuse, R38, RZ ;  /* 0x000000266424723c */ /* 0x040fe200000018ff */
[----:B---3--:R-:W-:Y:S02]  /*11ef0*/  IADD3 R68, PT, PT, R68, R69, -R236 ;  /* 0x0000004544447210 */ /* 0x008fe40007ffe8ec */
[----:B------:R-:W3:Y:S04]  /*11f00*/  LDSM.16.M88.4 R44, [R191+0x7800] ;  /* 0x00780000bf2c783b */ /* 0x000ee80000000200 */
[----:B------:R-:W3:Y:S01]  /*11f10*/  LDSM.16.M88.4 R32, [R191+0x8000] ;  /* 0x00800000bf20783b */ /* 0x000ee20000000200 */
[----:B------:R-:W-:Y:S03]  /*11f20*/  HMMA.16816.F32 R92, R100, R168, RZ ;  /* 0x000000a8645c723c */ /* 0x000fe600000018ff */
[----:B------:R-:W3:Y:S04]  /*11f30*/  LDSM.16.M88.4 R24, [R191+0x8800] ;  /* 0x00880000bf18783b */ /* 0x000ee80000000200 */
[----:B------:R-:W3:Y:S01]  /*11f40*/  LDSM.16.M88.4 R16, [R191+0x9000] ;  /* 0x00900000bf10783b */ /* 0x000ee20000000200 */
[C---:B------:R-:W-:Y:S03]  /*11f50*/  HMMA.16816.F32 R84, R76.reuse, R4, R84 ;  /* 0x000000044c54723c */ /* 0x040fe60000001854 */
[----:B------:R-:W3:Y:S04]  /*11f60*/  LDSM.16.M88.4 R96, [R191+0x9800] ;  /* 0x00980000bf60783b */ /* 0x000ee80000000200 */
[----:B----4-:R-:W-:Y:S01]  /*11f70*/  LDSM.16.M88.4 R8, [R189] ;  /* 0x00000000bd08783b */ /* 0x010fe20000000200 */
[----:B------:R-:W-:Y:S03]  /*11f80*/  HMMA.16816.F32 R36, R76, R6, R36 ;  /* 0x000000064c24723c */ /* 0x000fe60000001824 */
[----:B------:R-:W4:Y:S04]  /*11f90*/  LDSM.16.M88.4 R196, [R61+0x2000] ;  /* 0x002000003dc4783b */ /* 0x000f280000000200 */
[----:B------:R-:W4:Y:S01]  /*11fa0*/  LDSM.16.M88.4 R184, [R166+0x2800] ;  /* 0x00280000a6b8783b */ /* 0x000f220000000200 */
[C---:B------:R-:W-:Y:S03]  /*11fb0*/  HMMA.16816.F32 R160, R100.reuse, R156, RZ ;  /* 0x0000009c64a0723c */ /* 0x040fe600000018ff */
[----:B------:R-:W-:Y:S04]  /*11fc0*/  LDSM.16.M88.4 R4, [R188] ;  /* 0x00000000bc04783b */ /* 0x000fe80000000200 */
[----:B------:R-:W4:Y:S01]  /*11fd0*/  LDSM.16.M88.4 R88, [R55+0x2000] ;  /* 0x002000003758783b */ /* 0x000f220000000200 */
        /* <DEDUP_REMOVED lines=8> */
[C---:B------:R-:W-:Y:S08]  /*12060*/  HMMA.16816.F32 R112, R100.reuse, R108, RZ ;  /* 0x0000006c6470723c */ /* 0x040ff000000018ff */
[C---:B-1----:R-:W-:Y:S08]  /*12070*/  HMMA.16816.F32 R104, R100.reuse, R80, RZ ;  /* 0x000000506468723c */ /* 0x042ff000000018ff */
[C---:B--2---:R-:W-:Y:S08]  /*12080*/  HMMA.16816.F32 R72, R100.reuse, R56, RZ ;  /* 0x000000386448723c */ /* 0x044ff000000018ff */
        /* <DEDUP_REMOVED lines=21> */
[C---:B----4-:R-:W-:Y:S08]  /*121e0*/  HMMA.16816.F32 R84, R8.reuse, R196, R84 ;  /* 0x000000c40854723c */ /* 0x050ff00000001854 */
[----:B------:R-:W-:Y:S08]  /*121f0*/  HMMA.16816.F32 R36, R8, R198, R36 ;  /* 0x000000c60824723c */ /* 0x000ff00000001824 */
[C---:B------:R-:W-:Y:S08]  /*12200*/  HMMA.16816.F32 R92, R76.reuse, R184, R92 ;  /* 0x000000b84c5c723c */ /* 0x040ff0000000185c */
[----:B------:R-:W-:Y:S01]  /*12210*/  HMMA.16816.F32 R184, R76, R186, R168 ;  /* 0x000000ba4cb8723c */ /* 0x000fe200000018a8 */
[----:B------:R-:W2:Y:S07]  /*12220*/  LDSM.16.M88.4 R168, [R55+0x2800] ;  /* 0x0028000037a8783b */ /* 0x000eae0000000200 */
[C---:B------:R-:W-:Y:S08]  /*12230*/  HMMA.16816.F32 R84, R4.reuse, R88, R84 ;  /* 0x000000580454723c */ /* 0x040ff00000001854 */
[----:B------:R-:W-:Y:S01]  /*12240*/  HMMA.16816.F32 R36, R4, R90, R36 ;  /* 0x0000005a0424723c */ /* 0x000fe20000001824 */
[----:B------:R-:W3:Y:S07]  /*12250*/  LDSM.16.M88.4 R88, [R166+0x4800] ;  /* 0x00480000a658783b */ /* 0x000eee0000000200 */
[----:B-1----:R-:W-:Y:S03]  /*12260*/  HMMA.16816.F32 R92, R8, R96, R92 ;  /* 0x00000060085c723c */ /* 0x002fe6000000185c */
[-C--:B------:R-:W-:Y:S01]  /*12270*/  FMUL.FTZ R251, R86, R2.reuse ;  /* 0x0000000256fb7220 */ /* 0x080fe20000410000 */
[-C--:B------:R-:W-:Y:S01]  /*12280*/  FMUL.FTZ R86, R87, R2.reuse ;  /* 0x0000000257567220 */ /* 0x080fe20000410000 */
[----:B------:R-:W-:-:S03]  /*12290*/  FMUL.FTZ R85, R85, R2 ;  /* 0x0000000255557220 */ /* 0x000fc60000410000 */
[----:B------:R-:W-:Y:S01]  /*122a0*/  HMMA.16816.F32 R152, R76, R176, R152 ;  /* 0x000000b04c98723c */ /* 0x000fe20000001898 */
[----:B------:R-:W1:Y:S02]  /*122b0*/  MUFU.TANH R251, R251 ;  /* 0x000000fb00fb7308 */ /* 0x000e640000002400 */
[-C--:B------:R-:W-:Y:S01]  /*122c0*/  FMUL.FTZ R36, R36, R2.reuse ;  /* 0x0000000224247220 */ /* 0x080fe20000410000 */
[----:B------:R-:W-:-:S04]  /*122d0*/  FMUL.FTZ R37, R37, R2 ;  /* 0x0000000225257220 */ /* 0x000fc80000410000 */
[C---:B------:R-:W-:Y:S01]  /*122e0*/  HMMA.16816.F32 R148, R76.reuse, R178, R148 ;  /* 0x000000b24c94723c */ /* 0x040fe20000001894 */
[----:B------:R-:W-:Y:S01]  /*122f0*/  LDSM.16.M88.4 R176, [R166+0x5000] ;  /* 0x00500000a6b0783b */ /* 0x000fe20000000200 */
[----:B------:R-:W-:Y:S06]  /*12300*/  MUFU.TANH R87, R36 ;  /* 0x0000002400577308 */ /* 0x000fec0000002400 */
[C---:B------:R-:W-:Y:S02]  /*12310*/  HMMA.16816.F32 R144, R76.reuse, R172, R144 ;  /* 0x000000ac4c90723c */ /* 0x040fe40000001890 */
[----:B------:R-:W4:Y:S06]  /*12320*/  MUFU.TANH R85, R85 ;  /* 0x0000005500557308 */ /* 0x000f2c0000002400 */
[----:B------:R-:W-:Y:S01]  /*12330*/  HMMA.16816.F32 R140, R76, R174, R140 ;  /* 0x000000ae4c8c723c */ /* 0x000fe2000000188c */
[----:B------:R-:W1:Y:S01]  /*12340*/  LDSM.16.M88.4 R172, [R61+0x3000] ;  /* 0x003000003dac783b */ /* 0x000e620000000200 */
[----:B------:R-:W4:Y:S06]  /*12350*/  MUFU.TANH R86, R86 ;  /* 0x0000005600567308 */ /* 0x000f2c0000002400 */
[----:B--2---:R-:W-:Y:S08]  /*12360*/  HMMA.16816.F32 R92, R4, R168, R92 ;  /* 0x000000a8045c723c */ /* 0x004ff0000000185c */
[----:B------:R-:W-:Y:S01]  /*12370*/  HMMA.16816.F32 R184, R8, R98, R184 ;  /* 0x0000006208b8723c */ /* 0x000fe200000018b8 */
[----:B------:R-:W2:Y:S07]  /*12380*/  LDSM.16.M88.4 R96, [R55+0x3000] ;  /* 0x003000003760783b */ /* 0x000eae0000000200 */
[----:B------:R-:W-:Y:S01]  /*12390*/  HMMA.16816.F32 R160, R76, R180, R160 ;  /* 0x000000b44ca0723c */ /* 0x000fe200000018a0 */
[----:B------:R4:W-:Y:S01]  /*123a0*/  MUFU.TANH R180, R37 ;  /* 0x0000002500b47308 */ /* 0x0009e20000002400 */
[-C--:B------:R-:W-:Y:S01]  /*123b0*/  FMUL.FTZ R181, R39, R2.reuse ;  /* 0x0000000227b57220 */ /* 0x080fe20000410000 */
[-C--:B------:R-:W-:Y:S01]  /*123c0*/  FMUL.FTZ R92, R92, R2.reuse ;  /* 0x000000025c5c7220 */ /* 0x080fe20000410000 */
[-C--:B------:R-:W-:Y:S01]  /*123d0*/  FMUL.FTZ R93, R93, R2.reuse ;  /* 0x000000025d5d7220 */ /* 0x080fe20000410000 */
[----:B------:R-:W-:-:S03]  /*123e0*/  FMUL.FTZ R195, R94, R2 ;  /* 0x000000025ec37220 */ /* 0x000fc60000410000 */
[C---:B---3--:R-:W-:Y:S01]  /*123f0*/  HMMA.16816.F32 R136, R76.reuse, R88, R136 ;  /* 0x000000584c88723c */ /* 0x048fe20000001888 */
[----:B------:R-:W-:Y:S07]  /*12400*/  MUFU.TANH R194, R93 ;  /* 0x0000005d00c27308 */ /* 0x000fee0000002400 */
[C---:B------:R-:W-:Y:S01]  /*12410*/  HMMA.16816.F32 R132, R76.reuse, R90, R132 ;  /* 0x0000005a4c84723c */ /* 0x040fe20000001884 */
[----:B------:R-:W3:Y:S01]  /*12420*/  LDSM.16.M88.4 R88, [R61+0x3800] ;  /* 0x003800003d58783b */ /* 0x000ee20000000200 */
[----:B------:R-:W-:Y:S06]  /*12430*/  MUFU.TANH R181, R181 ;  /* 0x000000b500b57308 */ /* 0x000fec0000002400 */
[----:B------:R-:W-:Y:S01]  /*12440*/  HMMA.16816.F32 R156, R76, R182, R156 ;  /* 0x000000b64c9c723c */ /* 0x000fe2000000189c */
[-C--:B------:R-:W-:Y:S01]  /*12450*/  FMUL.FTZ R182, R38, R2.reuse ;  /* 0x0000000226b67220 */ /* 0x080fe20000410000 */
[----:B------:R2:W-:Y:S01]  /*12460*/  MUFU.TANH R183, R92 ;  /* 0x0000005c00b77308 */ /* 0x0005e20000002400 */
[----:B----4-:R-:W4:Y:S05]  /*12470*/  LDSM.16.M88.4 R36, [R166+0x5800] ;  /* 0x00580000a624783b */ /* 0x010f2a0000000200 */
[----:B-1----:R-:W-:Y:S02]  /*12480*/  HMMA.16816.F32 R160, R8, R172, R160 ;  /* 0x000000ac08a0723c */ /* 0x002fe400000018a0 */
[----:B------:R-:W-:Y:S06]  /*12490*/  MUFU.TANH R182, R182 ;  /* 0x000000b600b67308 */ /* 0x000fec0000002400 */
[----:B------:R-:W-:Y:S01]  /*124a0*/  HMMA.16816.F32 R128, R76, R176, R128 ;  /* 0x000000b04c80723c */ /* 0x000fe20000001880 */
[-C--:B------:R-:W-:Y:S01]  /*124b0*/  FMUL.FTZ R176, R95, R2.reuse ;  /* 0x000000025fb07220 */ /* 0x080fe20000410000 */
[----:B------:R-:W-:Y:S01]  /*124c0*/  MUFU.TANH R195, R195 ;  /* 0x000000c300c37308 */ /* 0x000fe20000002400 */
[----:B--2---:R-:W1:Y:S05]  /*124d0*/  LDSM.16.M88.4 R92, [R166+0x9800] ;  /* 0x00980000a65c783b */ /* 0x004e6a0000000200 */
[----:B------:R-:W-:Y:S01]  /*124e0*/  HMMA.16816.F32 R184, R4, R170, R184 ;  /* 0x000000aa04b8723c */ /* 0x000fe200000018b8 */
[----:B------:R-:W2:Y:S01]  /*124f0*/  LDSM.16.M88.4 R168, [R55+0x3800] ;  /* 0x0038000037a8783b */ /* 0x000ea20000000200 */
[----:B------:R-:W-:Y:S06]  /*12500*/  MUFU.TANH R176, R176 ;  /* 0x000000b000b07308 */ /* 0x000fec0000002400 */
[----:B------:R-:W-:Y:S01]  /*12510*/  HMMA.16816.F32 R156, R8, R174, R156 ;  /* 0x000000ae089c723c */ /* 0x000fe2000000189c */
[----:B------:R-:W-:Y:S07]  /*12520*/  LDSM.16.M88.4 R172, [R61+0x4000] ;  /* 0x004000003dac783b */ /* 0x000fee0000000200 */
[----:B------:R-:W-:Y:S03]  /*12530*/  HMMA.16816.F32 R160, R4, R96, R160 ;  /* 0x0000006004a0723c */ /* 0x000fe600000018a0 */
[-C--:B------:R-:W-:Y:S01]  /*12540*/  FMUL.FTZ R177, R184, R2.reuse ;  /* 0x00000002b8b17220 */ /* 0x080fe20000410000 */
[----:B------:R-:W-:-:S04]  /*12550*/  FMUL.FTZ R184, R186, R2 ;  /* 0x00000002bab87220 */ /* 0x000fc80000410000 */
[----:B---3--:R-:W-:Y:S01]  /*12560*/  HMMA.16816.F32 R152, R8, R88, R152 ;  /* 0x000000580898723c */ /* 0x008fe20000001898 */
[----:B------:R-:W-:Y:S07]  /*12570*/  MUFU.TANH R177, R177 ;  /* 0x000000b100b17308 */ /* 0x000fee0000002400 */
[----:B------:R-:W-:Y:S01]  /*12580*/  HMMA.16816.F32 R156, R4, R98, R156 ;  /* 0x00000062049c723c */ /* 0x000fe2000000189c */
[----:B------:R-:W3:Y:S01]  /*12590*/  LDSM.16.M88.4 R96, [R61+0x9800] ;  /* 0x009800003d60783b */ /* 0x000ee20000000200 */
[----:B------:R-:W-:Y:S01]  /*125a0*/  MUFU.TANH R184, R184 ;  /* 0x000000b800b87308 */ /* 0x000fe20000002400 */
[-C--:B------:R-:W-:Y:S01]  /*125b0*/  FMUL.FTZ R160, R160, R2.reuse ;  /* 0x00000002a0a07220 */ /* 0x080fe20000410000 */
[----:B------:R-:W-:-:S04]  /*125c0*/  FMUL.FTZ R161, R161, R2 ;  /* 0x00000002a1a17220 */ /* 0x000fc80000410000 */
[C---:B----4-:R-:W-:Y:S02]  /*125d0*/  HMMA.16816.F32 R120, R76.reuse, R36, R120 ;  /* 0x000000244c78723c */ /* 0x050fe40000001878 */
[----:B------:R-:W-:Y:S06]  /*125e0*/  MUFU.TANH R186, R161 ;  /* 0x000000a100ba7308 */ /* 0x000fec0000002400 */
[----:B------:R-:W-:Y:S01]  /*125f0*/  HMMA.16816.F32 R116, R76, R38, R116 ;  /* 0x000000264c74723c */ /* 0x000fe20000001874 */
[----:B------:R-:W4:Y:S02]  /*12600*/  LDSM.16.M88.4 R36, [R166+0x6000] ;  /* 0x00600000a624783b */ /* 0x000f240000000200 */
[-C--:B------:R-:W-:Y:S01]  /*12610*/  FMUL.FTZ R156, R156, R2.reuse ;  /* 0x000000029c9c7220 */ /* 0x080fe20000410000 */
[-C--:B------:R-:W-:Y:S01]  /*12620*/  FMUL.FTZ R157, R157, R2.reuse ;  /* 0x000000029d9d7220 */ /* 0x080fe20000410000 */
[----:B------:R-:W-:-:S02]  /*12630*/  FMUL.FTZ R158, R158, R2 ;  /* 0x000000029e9e7220 */ /* 0x000fc40000410000 */
[----:B------:R-:W-:Y:S01]  /*12640*/  MUFU.TANH R196, R156 ;  /* 0x0000009c00c47308 */ /* 0x000fe20000002400 */
[----:B------:R-:W-:Y:S01]  /*12650*/  HMMA.16816.F32 R124, R76, R178, R124 ;  /* 0x000000b24c7c723c */ /* 0x000fe2000000187c */
[-C--:B------:R-:W-:Y:S01]  /*12660*/  FMUL.FTZ R178, R185, R2.reuse ;  /* 0x00000002b9b27220 */ /* 0x080fe20000410000 */
[-C--:B------:R-:W-:Y:S01]  /*12670*/  FMUL.FTZ R179, R187, R2.reuse ;  /* 0x00000002bbb37220 */ /* 0x080fe20000410000 */
[----:B------:R-:W-:-:S04]  /*12680*/  FMUL.FTZ R187, R162, R2 ;  /* 0x00000002a2bb7220 */ /* 0x000fc80000410000 */
[----:B------:R2:W-:Y:S01]  /*12690*/  MUFU.TANH R185, R160 ;  /* 0x000000a000b97308 */ /* 0x0005e20000002400 */
[----:B-1----:R-:W-:Y:S01]  /*126a0*/  HMMA.16816.F32 R100, R76, R94, R100 ;  /* 0x0000005e4c64723c */ /* 0x002fe20000001864 */
[-C--:B------:R-:W-:Y:S01]  /*126b0*/  FMUL.FTZ R94, R163, R2.reuse ;  /* 0x00000002a35e7220 */ /* 0x080fe20000410000 */
[----:B------:R-:W-:-:S05]  /*126c0*/  FMUL.FTZ R95, R159, R2 ;  /* 0x000000029f5f7220 */ /* 0x000fca0000410000 */
[----:B------:R-:W-:Y:S01]  /*126d0*/  MUFU.TANH R178, R178 ;  /* 0x000000b200b27308 */ /* 0x000fe20000002400 */
[----:B------:R-:W-:Y:S01]  /*126e0*/  HMMA.16816.F32 R148, R8, R90, R148 ;  /* 0x0000005a0894723c */ /* 0x000fe20000001894 */
[----:B------:R-:W-:Y:S06]  /*126f0*/  LDSM.16.M88.4 R88, [R166+0x6800] ;  /* 0x00680000a658783b */ /* 0x000fec0000000200 */
[----:B------:R-:W-:Y:S01]  /*12700*/  MUFU.TANH R179, R179 ;  /* 0x000000b300b37308 */ /* 0x000fe20000002400 */
[----:B--2---:R-:W-:Y:S01]  /*12710*/  HMMA.16816.F32 R160, R4, R168, R152 ;  /* 0x000000a804a0723c */ /* 0x004fe20000001898 */
[----:B------:R-:W1:Y:S06]  /*12720*/  LDSM.16.M88.4 R152, [R55+0x9800] ;  /* 0x009800003798783b */ /* 0x000e6c0000000200 */
[----:B------:R-:W-:Y:S01]  /*12730*/  MUFU.TANH R168, R157 ;  /* 0x0000009d00a87308 */ /* 0x000fe20000002400 */
[----:B---3--:R-:W-:Y:S07]  /*12740*/  HMMA.16816.F32 R100, R8, R98, R100 ;  /* 0x000000620864723c */ /* 0x008fee0000001864 */
[----:B------:R2:W-:Y:S01]  /*12750*/  MUFU.TANH R169, R158 ;  /* 0x0000009e00a97308 */ /* 0x0005e20000002400 */
[----:B----4-:R-:W-:Y:S01]  /*12760*/  HMMA.16816.F32 R112, R76, R36, R112 ;  /* 0x000000244c70723c */ /* 0x010fe20000001870 */
[----:B------:R-:W-:-:S02]  /*12770*/  SHF.R.U32.HI R36, RZ, 0x2, R167 ;  /* 0x00000002ff247819 */ /* 0x000fc400000116a7 */
[----:B------:R-:W-:Y:S01]  /*12780*/  LOP3.LUT R37, R220, 0x1f0, RZ, 0xc0, !PT ;  /* 0x000001f0dc257812 */ /* 0x000fe200078ec0ff */
[-C--:B------:R-:W-:Y:S01]  /*12790*/  FMUL.FTZ R162, R162, R2.reuse ;  /* 0x00000002a2a27220 */ /* 0x080fe20000410000 */
[-C--:B------:R-:W-:Y:S01]  /*127a0*/  FMUL.FTZ R98, R160, R2.reuse ;  /* 0x00000002a0627220 */ /* 0x080fe20000410000 */
[-C--:B------:R-:W-:Y:S01]  /*127b0*/  FMUL.FTZ R99, R161, R2.reuse ;  /* 0x00000002a1637220 */ /* 0x080fe20000410000 */
[----:B------:R-:W-:Y:S01]  /*127c0*/  LOP3.LUT R36, R37, 0x7, R36, 0xf8, !PT ;  /* 0x0000000725247812 */ /* 0x000fe200078ef824 */
[----:B------:R-:W-:Y:S01]  /*127d0*/  HMMA.16816.F32 R108, R76, R38, R108 ;  /* 0x000000264c6c723c */ /* 0x000fe2000000186c */
[----:B------:R-:W-:Y:S02]  /*127e0*/  IMAD.SHL.U32 R39, R167, 0x2, RZ ;  /* 0x00000002a7277824 */ /* 0x000fe400078e00ff */
[----:B------:R-:W-:Y:S01]  /*127f0*/  FMUL.FTZ R38, R163, R2 ;  /* 0x00000002a3267220 */ /* 0x000fe20000410000 */
[----:B------:R-:W-:Y:S01]  /*12800*/  MUFU.TANH R94, R94 ;  /* 0x0000005e005e7308 */ /* 0x000fe20000002400 */
[----:B------:R-:W-:Y:S01]  /*12810*/  IMAD R37, R235, 0x40, R36 ;  /* 0x00000040eb257824 */ /* 0x000fe200078e0224 */
[----:B------:R-:W-:Y:S01]  /*12820*/  LOP3.LUT R60, R39, 0x6, RZ, 0xc0, !PT ;  /* 0x00000006273c7812 */ /* 0x000fe200078ec0ff */
[----:B--2---:R-:W2:Y:S02]  /*12830*/  LDSM.16.M88.4 R156, [R55+0x4000] ;  /* 0x00400000379c783b */ /* 0x004ea40000000200 */
[----:B------:R-:W-:Y:S01]  /*12840*/  IMAD.IADD R68, R37, 0x1, R68 ;  /* 0x0000000125447824 */ /* 0x000fe200078e0244 */
[----:B------:R-:W-:Y:S01]  /*12850*/  HMMA.16816.F32 R148, R4, R170, R148 ;  /* 0x000000aa0494723c */ /* 0x000fe20000001894 */
[----:B------:R-:W-:Y:S01]  /*12860*/  LOP3.LUT R218, R219, R60, RZ, 0xfc, !PT ;  /* 0x0000003cdbda7212 */ /* 0x000fe200078efcff */
[----:B------:R3:W-:Y:S01]  /*12870*/  MUFU.TANH R170, R162 ;  /* 0x000000a200aa7308 */ /* 0x0007e20000002400 */
[----:B------:R-:W-:Y:S01]  /*12880*/  IMAD.IADD R245, R37, 0x1, R70 ;  /* 0x0000000125f57824 */ /* 0x000fe200078e0246 */
[----:B------:R-:W-:-:S02]  /*12890*/  VIADDMNMX R242, R68, 0x1, R69, PT ;  /* 0x0000000144f27846 */ /* 0x000fc40003800145 */
[----:B------:R-:W-:Y:S01]  /*128a0*/  VIADDMNMX R243, R68, 0x9, R69, PT ;  /* 0x0000000944f37846 */ /* 0x000fe20003800145 */
[----:B------:R-:W-:Y:S01]  /*128b0*/  VIADD R68, R218, 0xf9 ;  /* 0x000000f9da447836 */ /* 0x000fe20000000000 */
[----:B-1----:R-:W-:Y:S01]  /*128c0*/  HMMA.16816.F32 R100, R4, R154, R100 ;  /* 0x0000009a0464723c */ /* 0x002fe20000001864 */
[C---:B------:R-:W-:Y:S01]  /*128d0*/  VIADD R244, R245.reuse, 0x8 ;  /* 0x00000008f5f47836 */ /* 0x040fe20000000000 */
[----:B------:R-:W-:Y:S02]  /*128e0*/  MUFU.TANH R187, R187 ;  /* 0x000000bb00bb7308 */ /* 0x000fe40000002400 */
[-C--:B------:R-:W-:Y:S02]  /*128f0*/  ISETP.GT.AND P4, PT, R245, R68.reuse, PT ;  /* 0x00000044f500720c */ /* 0x080fe40003f84270 */
[----:B------:R-:W-:Y:S02]  /*12900*/  ISETP.GT.AND P0, PT, R244, R68, PT ;  /* 0x00000044f400720c */ /* 0x000fe40003f04270 */
[----:B------:R-:W-:Y:S01]  /*12910*/  HMMA.16816.F32 R144, R8, R172, R144 ;  /* 0x000000ac0890723c */ /* 0x000fe20000001890 */
[C---:B------:R-:W-:Y:S01]  /*12920*/  ISETP.GE.AND P5, PT, R68.reuse, R242, PT ;  /* 0x000000f24400720c */ /* 0x040fe20003fa6270 */
[----:B------:R-:W-:Y:S01]  /*12930*/  MUFU.TANH R95, R95 ;  /* 0x0000005f005f7308 */ /* 0x000fe20000002400 */
[----:B---3--:R-:W1:Y:S01]  /*12940*/  LDSM.16.M88.4 R160, [R61+0x4800] ;  /* 0x004800003da0783b */ /* 0x008e620000000200 */
[-C--:B------:R-:W-:Y:S01]  /*12950*/  ISETP.GE.AND P1, PT, R68, R243.reuse, PT ;  /* 0x000000f34400720c */ /* 0x080fe20003f26270 */
[----:B------:R-:W-:Y:S01]  /*12960*/  VIADD R68, R218, 0x1 ;  /* 0x00000001da447836 */ /* 0x000fe20000000000 */
[----:B------:R-:W-:Y:S01]  /*12970*/  ISETP.GT.AND P3, PT, R244, R218, PT ;  /* 0x000000daf400720c */ /* 0x000fe20003f64270 */
[----:B------:R-:W-:Y:S01]  /*12980*/  FMUL.FTZ R149, R149, R2 ;  /* 0x0000000295957220 */ /* 0x000fe20000410000 */
[C---:B------:R-:W-:Y:S01]  /*12990*/  HMMA.16816.F32 R104, R76.reuse, R88, R104 ;  /* 0x000000584c68723c */ /* 0x040fe20000001868 */
[----:B------:R-:W-:Y:S01]  /*129a0*/  VIADD R88, R218, 0x8 ;  /* 0x00000008da587836 */ /* 0x000fe20000000000 */
[----:B------:R-:W-:Y:S01]  /*129b0*/  ISETP.GT.AND P2, PT, R244, R68, PT ;  /* 0x00000044f400720c */ /* 0x000fe20003f44270 */
[-C--:B------:R-:W-:Y:S01]  /*129c0*/  FMUL.FTZ R36, R101, R2.reuse ;  /* 0x0000000265247220 */ /* 0x080fe20000410000 */
[-C--:B------:R-:W-:Y:S01]  /*129d0*/  FMUL.FTZ R37, R103, R2.reuse ;  /* 0x0000000267257220 */ /* 0x080fe20000410000 */
[----:B------:R-:W-:Y:S01]  /*129e0*/  FSEL R251, R251, -INF , !P3 ;  /* 0xff800000fbfb7808 */ /* 0x000fe20005800000 */
[----:B------:R-:W-:Y:S01]  /*129f0*/  FMUL.FTZ R101, R151, R2 ;  /* 0x0000000297657220 */ /* 0x000fe20000410000 */
[----:B------:R-:W-:Y:S01]  /*12a00*/  P2R R89, PR, RZ, 0x4 ;  /* 0x00000004ff597803 */ /* 0x000fe20000000000 */
[----:B------:R-:W-:Y:S01]  /*12a10*/  HMMA.16816.F32 R80, R76, R90, R80 ;  /* 0x0000005a4c50723c */ /* 0x000fe20000001850 */
[----:B------:R-:W-:Y:S01]  /*12a20*/  ISETP.GT.AND P6, PT, R245, R68, PT ;  /* 0x00000044f500720c */ /* 0x000fe20003fc4270 */
[----:B------:R-:W3:Y:S01]  /*12a30*/  MUFU.TANH R36, R36 ;  /* 0x0000002400247308 */ /* 0x000ee20000002400 */
[----:B------:R-:W-:Y:S01]  /*12a40*/  ISETP.GE.AND P3, PT, R68, R242, PT ;  /* 0x000000f24400720c */ /* 0x000fe20003f66270 */
[-C--:B------:R-:W-:Y:S01]  /*12a50*/  FMUL.FTZ R103, R150, R2.reuse ;  /* 0x0000000296677220 */ /* 0x080fe20000410000 */
[----:B------:R-:W-:Y:S01]  /*12a60*/  ISETP.GE.AND P2, PT, R68, R243, PT ;  /* 0x000000f34400720c */ /* 0x000fe20003f46270 */
[----:B------:R-:W-:Y:S01]  /*12a70*/  FMUL.FTZ R148, R148, R2 ;  /* 0x0000000294947220 */ /* 0x000fe20000410000 */
[----:B------:R-:W4:Y:S01]  /*12a80*/  LDSM.16.M88.4 R68, [R55+0x4800] ;  /* 0x004800003744783b */ /* 0x000f220000000200 */
[----:B--2---:R-:W-:Y:S01]  /*12a90*/  HMMA.16816.F32 R144, R4, R156, R144 ;  /* 0x0000009c0490723c */ /* 0x004fe20000001890 */
[----:B------:R-:W-:Y:S01]  /*12aa0*/  FSEL R85, R85, -INF , !P6 ;  /* 0xff80000055557808 */ /* 0x000fe20007000000 */
[----:B------:R-:W2:Y:S01]  /*12ab0*/  MUFU.TANH R37, R37 ;  /* 0x0000002500257308 */ /* 0x000ea20000002400 */
[----:B------:R-:W-:-:S02]  /*12ac0*/  ISETP.NE.AND P6, PT, R89, RZ, PT ;  /* 0x000000ff5900720c */ /* 0x000fc40003fc5270 */
[----:B------:R-:W-:Y:S02]  /*12ad0*/  FSEL R250, R85, -INF , !P3 ;  /* 0xff80000055fa7808 */ /* 0x000fe40005800000 */
[----:B------:R-:W-:Y:S01]  /*12ae0*/  FSEL R86, R86, -INF , !P6 ;  /* 0xff80000056567808 */ /* 0x000fe20007000000 */
[----:B------:R-:W-:Y:S02]  /*12af0*/  HMMA.16816.F32 R140, R8, R174, R140 ;  /* 0x000000ae088c723c */ /* 0x000fe4000000188c */
[----:B------:R-:W4:Y:S01]  /*12b00*/  MUFU.TANH R98, R98 ;  /* 0x0000006200627308 */ /* 0x000f220000002400 */
[----:B---3--:R-:W-:Y:S02]  /*12b10*/  FSEL R36, R36, -INF , !P4 ;  /* 0xff80000024247808 */ /* 0x008fe40006000000 */
[----:B------:R-:W-:Y:S02]  /*12b20*/  ISETP.GE.AND P4, PT, R88, R242, PT ;  /* 0x000000f25800720c */ /* 0x000fe40003f86270 */
[----:B------:R-:W-:Y:S01]  /*12b30*/  FSEL R36, R36, -INF , !P5 ;  /* 0xff80000024247808 */ /* 0x000fe20006800000 */
[----:B------:R-:W-:Y:S01]  /*12b40*/  HMMA.16816.F32 R12, R76, R92, R12 ;  /* 0x0000005c4c0c723c */ /* 0x000fe2000000180c */
[----:B------:R-:W-:Y:S01]  /*12b50*/  ISETP.GT.AND P5, PT, R245, R88, PT ;  /* 0x00000058f500720c */ /* 0x000fe20003fa4270 */
[----:B------:R-:W3:Y:S01]  /*12b60*/  MUFU.TANH R99, R99 ;  /* 0x0000006300637308 */ /* 0x000ee20000002400 */
[-C--:B------:R-:W-:Y:S01]  /*12b70*/  FMUL.FTZ R144, R144, R2.reuse ;  /* 0x0000000290907220 */ /* 0x080fe20000410000 */
[----:B--2---:R-:W-:Y:S01]  /*12b80*/  FSEL R37, R37, -INF , !P0 ;  /* 0xff80000025257808 */ /* 0x004fe20004000000 */
[----:B------:R-:W-:Y:S01]  /*12b90*/  FMUL.FTZ R145, R145, R2 ;  /* 0x0000000291917220 */ /* 0x000fe20000410000 */
[----:B------:R-:W-:Y:S01]  /*12ba0*/  ISETP.GT.AND P0, PT, R244, R88, PT ;  /* 0x00000058f400720c */ /* 0x000fe20003f04270 */
[-C--:B------:R-:W-:Y:S01]  /*12bb0*/  FMUL.FTZ R146, R146, R2.reuse ;  /* 0x0000000292927220 */ /* 0x080fe20000410000 */
[----:B-1----:R-:W-:Y:S01]  /*12bc0*/  HMMA.16816.F32 R136, R8, R160, R136 ;  /* 0x000000a00888723c */ /* 0x002fe20000001888 */
[----:B------:R-:W-:Y:S01]  /*12bd0*/  FSEL R37, R37, -INF , !P1 ;  /* 0xff80000025257808 */ /* 0x000fe20004800000 */
[----:B------:R1:W-:Y:S01]  /*12be0*/  MUFU.TANH R151, R144 ;  /* 0x0000009000977308 */ /* 0x0003e20000002400 */
[----:B------:R-:W-:Y:S01]  /*12bf0*/  ISETP.GE.AND P1, PT, R88, R243, PT ;  /* 0x000000f35800720c */ /* 0x000fe20003f26270 */
[----:B------:R-:W-:Y:S01]  /*12c00*/  FMUL.FTZ R147, R147, R2 ;  /* 0x0000000293937220 */ /* 0x000fe20000410000 */
[----:B------:R-:W2:Y:S01]  /*12c10*/  LDSM.16.M88.4 R88, [R166+0x7000] ;  /* 0x00700000a658783b */ /* 0x000ea20000000200 */
[----:B------:R-:W-:-:S02]  /*12c20*/  FSEL R87, R87, -INF , !P5 ;  /* 0xff80000057577808 */ /* 0x000fc40006800000 */
[----:B------:R-:W-:Y:S01]  /*12c30*/  FSEL R86, R86, -INF , !P2 ;  /* 0xff80000056567808 */ /* 0x000fe20005000000 */
[----:B------:R-:W-:Y:S01]  /*12c40*/  HMMA.16816.F32 R132, R8, R162, R132 ;  /* 0x000000a20884723c */ /* 0x000fe20000001884 */
[----:B------:R-:W-:Y:S01]  /*12c50*/  FSEL R252, R87, -INF , !P4 ;  /* 0xff80000057fc7808 */ /* 0x000fe20006000000 */
[----:B------:R-:W-:Y:S01]  /*12c60*/  MUFU.TANH R85, R145 ;  /* 0x0000009100557308 */ /* 0x000fe20000002400 */
[----:B------:R-:W-:Y:S01]  /*12c70*/  FSEL R182, R182, -INF , !P0 ;  /* 0xff800000b6b67808 */ /* 0x000fe20004000000 */
[----:B------:R3:W-:Y:S04]  /*12c80*/  STL [R1], R86 ;  /* 0x0000005601007387 */ /* 0x0007e80000100800 */
[----:B------:R-:W-:Y:S01]  /*12c90*/  HMMA.16816.F32 R140, R4, R158, R140 ;  /* 0x0000009e048c723c */ /* 0x000fe2000000188c */
[----:B-1----:R-:W-:Y:S01]  /*12ca0*/  VIADD R144, R218, 0x9 ;  /* 0x00000009da907836 */ /* 0x002fe20000000000 */
[----:B------:R-:W-:Y:S04]  /*12cb0*/  MUFU.TANH R155, R146 ;  /* 0x00000092009b7308 */ /* 0x000fe80000002400 */
[----:B------:R-:W-:-:S02]  /*12cc0*/  ISETP.GT.AND P2, PT, R244, R144, PT ;  /* 0x00000090f400720c */ /* 0x000fc40003f44270 */
[C---:B----4-:R-:W-:Y:S01]  /*12cd0*/  HMMA.16816.F32 R136, R4.reuse, R68, R136 ;  /* 0x000000440488723c */ /* 0x050fe20000001888 */
[----:B------:R-:W-:Y:S01]  /*12ce0*/  ISETP.GT.AND P3, PT, R245, R144, PT ;  /* 0x00000090f500720c */ /* 0x000fe20003f64270 */
[----:B------:R-:W-:Y:S01]  /*12cf0*/  VIADD R69, R218, 0x11 ;  /* 0x00000011da457836 */ /* 0x000fe20000000000 */
[----:B------:R-:W-:Y:S01]  /*12d00*/  P2R R87, PR, RZ, 0x4 ;  /* 0x00000004ff577803 */ /* 0x000fe20000000000 */
[----:B------:R-:W1:Y:S01]  /*12d10*/  MUFU.TANH R38, R38 ;  /* 0x0000002600267308 */ /* 0x000e620000002400 */
[C---:B------:R-:W-:Y:S02]  /*12d20*/  ISETP.GE.AND P6, PT, R144.reuse, R242, PT ;  /* 0x000000f29000720c */ /* 0x040fe40003fc6270 */
[-C--:B------:R-:W-:Y:S01]  /*12d30*/  ISETP.GE.AND P2, PT, R144, R243.reuse, PT ;  /* 0x000000f39000720c */ /* 0x080fe20003f46270 */
[----:B------:R-:W-:Y:S01]  /*12d40*/  VIADD R144, R218, 0x10 ;  /* 0x00000010da907836 */ /* 0x000fe20000000000 */
[----:B------:R-:W-:Y:S01]  /*12d50*/  FSEL R180, R180, -INF , !P3 ;  /* 0xff800000b4b47808 */ /* 0x000fe20005800000 */
[----:B------:R-:W-:Y:S01]  /*12d60*/  HMMA.16816.F32 R132, R4, R70, R132 ;  /* 0x000000460484723c */ /* 0x000fe20000001884 */
[----:B------:R-:W-:Y:S01]  /*12d70*/  ISETP.NE.AND P3, PT, R87, RZ, PT ;  /* 0x000000ff5700720c */ /* 0x000fe20003f65270 */
[----:B------:R-:W-:Y:S01]  /*12d80*/  FMUL.FTZ R140, R140, R2 ;  /* 0x000000028c8c7220 */ /* 0x000fe20000410000 */
[----:B------:R-:W-:Y:S01]  /*12d90*/  FSEL R87, R182, -INF , !P1 ;  /* 0xff800000b6577808 */ /* 0x000fe20004800000 */
[----:B---3--:R3:W-:Y:S01]  /*12da0*/  MUFU.TANH R86, R147 ;  /* 0x0000009300567308 */ /* 0x0087e20000002400 */
[----:B------:R-:W-:Y:S01]  /*12db0*/  ISETP.GT.AND P5, PT, R245, R144, PT ;  /* 0x00000090f500720c */ /* 0x000fe20003fa4270 */
[----:B------:R-:W-:Y:S01]  /*12dc0*/  FMUL.FTZ R142, R142, R2 ;  /* 0x000000028e8e7220 */ /* 0x000fe20000410000 */
[----:B------:R-:W-:Y:S01]  /*12dd0*/  ISETP.GT.AND P0, PT, R244, R144, PT ;  /* 0x00000090f400720c */ /* 0x000fe20003f04270 */
[----:B------:R4:W-:Y:S01]  /*12de0*/  STL [R1+0x4], R87 ;  /* 0x0000045701007387 */ /* 0x0009e20000100800 */
[C---:B------:R-:W-:Y:S01]  /*12df0*/  ISETP.GE.AND P4, PT, R144.reuse, R242, PT ;  /* 0x000000f29000720c */ /* 0x040fe20003f86270 */
[C---:B--2---:R-:W-:Y:S01]  /*12e00*/  HMMA.16816.F32 R72, R76.reuse, R88, R72 ;  /* 0x000000584c48723c */ /* 0x044fe20000001848 */
[----:B------:R-:W-:Y:S01]  /*12e10*/  ISETP.GE.AND P1, PT, R144, R243, PT ;  /* 0x000000f39000720c */ /* 0x000fe20003f26270 */
[----:B------:R-:W-:Y:S01]  /*12e20*/  VIADD R88, R218, 0x19 ;  /* 0x00000019da587836 */ /* 0x000fe20000000000 */
[----:B------:R-:W-:Y:S01]  /*12e30*/  FSEL R181, R181, -INF , !P3 ;  /* 0xff800000b5b57808 */ /* 0x000fe20005800000 */
[-C--:B------:R-:W-:Y:S01]  /*12e40*/  FMUL.FTZ R171, R136, R2.reuse ;  /* 0x0000000288ab7220 */ /* 0x080fe20000410000 */
[-C--:B------:R-:W-:Y:S01]  /*12e50*/  ISETP.GT.AND P3, PT, R245, R69.reuse, PT ;  /* 0x00000045f500720c */ /* 0x080fe20003f64270 */
[-C--:B------:R-:W-:Y:S01]  /*12e60*/  FMUL.FTZ R139, R139, R2.reuse ;  /* 0x000000028b8b7220 */ /* 0x080fe20000410000 */
[----:B------:R-:W-:Y:S01]  /*12e70*/  FSEL R68, R181, -INF , !P2 ;  /* 0xff800000b5447808 */ /* 0x000fe20005000000 */
[----:B------:R-:W-:Y:S01]  /*12e80*/  HMMA.16816.F32 R56, R76, R90, R56 ;  /* 0x0000005a4c38723c */ /* 0x000fe20000001838 */
[----:B------:R-:W-:Y:S01]  /*12e90*/  ISETP.GT.AND P2, PT, R244, R69, PT ;  /* 0x00000045f400720c */ /* 0x000fe20003f44270 */
[----:B------:R-:W-:Y:S01]  /*12ea0*/  MUFU.TANH R162, R139 ;  /* 0x0000008b00a27308 */ /* 0x000fe20000002400 */
[----:B---3--:R-:W2:Y:S01]  /*12eb0*/  LDSM.16.M88.4 R144, [R61+0x5000] ;  /* 0x005000003d90783b */ /* 0x008ea20000000200 */
[----:B------:R-:W-:Y:S01]  /*12ec0*/  FSEL R195, R195, -INF , !P0 ;  /* 0xff800000c3c37808 */ /* 0x000fe20004000000 */
[-C--:B------:R-:W-:Y:S01]  /*12ed0*/  FMUL.FTZ R138, R138, R2.reuse ;  /* 0x000000028a8a7220 */ /* 0x080fe20000410000 */
[----:B------:R-:W-:Y:S01]  /*12ee0*/  FSEL R249, R180, -INF , !P6 ;  /* 0xff800000b4f97808 */ /* 0x000fe20007000000 */
[----:B------:R3:W-:Y:S01]  /*12ef0*/  STL [R1+0x10], R68 ;  /* 0x0000104401007387 */ /* 0x0007e20000100800 */
[----:B------:R-:W-:Y:S01]  /*12f00*/  FSEL R194, R194, -INF , !P3 ;  /* 0xff800000c2c27808 */ /* 0x000fe20005800000 */
[----:B------:R-:W-:Y:S01]  /*12f10*/  FMUL.FTZ R174, R132, R2 ;  /* 0x0000000284ae7220 */ /* 0x000fe20000410000 */
[----:B------:R-:W-:Y:S01]  /*12f20*/  ISETP.GE.AND P6, PT, R69, R242, PT ;  /* 0x000000f24500720c */ /* 0x000fe20003fc6270 */
[----:B------:R-:W-:Y:S01]  /*12f30*/  MUFU.TANH R161, R142 ;  /* 0x0000008e00a17308 */ /* 0x000fe20000002400 */
[----:B------:R-:W-:Y:S01]  /*12f40*/  FSEL R183, R183, -INF , !P5 ;  /* 0xff800000b7b77808 */ /* 0x000fe20006800000 */
[----:B------:R-:W-:Y:S01]  /*12f50*/  VIADD R132, R218, 0x28 ;  /* 0x00000028da847836 */ /* 0x000fe20000000000 */
[----:B------:R-:W-:Y:S01]  /*12f60*/  FSEL R246, R194, -INF , !P6 ;  /* 0xff800000c2f67808 */ /* 0x000fe20007000000 */
[-C--:B------:R-:W-:Y:S01]  /*12f70*/  FMUL.FTZ R141, R141, R2.reuse ;  /* 0x000000028d8d7220 */ /* 0x080fe20000410000 */
[----:B------:R-:W-:Y:S01]  /*12f80*/  FSEL R222, R183, -INF , !P4 ;  /* 0xff800000b7de7808 */ /* 0x000fe20006000000 */
[----:B------:R-:W-:Y:S01]  /*12f90*/  FMUL.FTZ R133, R133, R2 ;  /* 0x0000000285857220 */ /* 0x000fe20000410000 */
[----:B------:R-:W-:Y:S01]  /*12fa0*/  ISETP.GE.AND P6, PT, R88, R242, PT ;  /* 0x000000f25800720c */ /* 0x000fe20003fc6270 */
[----:B----4-:R4:W-:Y:S01]  /*12fb0*/  MUFU.TANH R87, R140 ;  /* 0x0000008c00577308 */ /* 0x0109e20000002400 */
[-C--:B------:R-:W-:Y:S01]  /*12fc0*/  FMUL.FTZ R134, R134, R2.reuse ;  /* 0x0000000286867220 */ /* 0x080fe20000410000 */
[-C--:B------:R-:W-:Y:S01]  /*12fd0*/  FMUL.FTZ R143, R143, R2.reuse ;  /* 0x000000028f8f7220 */ /* 0x080fe20000410000 */
[----:B------:R-:W-:Y:S01]  /*12fe0*/  FMUL.FTZ R137, R137, R2 ;  /* 0x0000000289897220 */ /* 0x000fe20000410000 */
[----:B------:R-:W-:Y:S04]  /*12ff0*/  HMMA.16816.F32 R12, R8, R96, R12 ;  /* 0x00000060080c723c */ /* 0x000fe8000000180c */
[----:B------:R1:W-:Y:S01]  /*13000*/  MUFU.TANH R173, R138 ;  /* 0x0000008a00ad7308 */ /* 0x0003e20000002400 */
[----:B---3--:R-:W-:-:S02]  /*13010*/  P2R R68, PR, RZ, 0x4 ;  /* 0x00000004ff447803 */ /* 0x008fc40000000000 */
[----:B------:R-:W-:Y:S01]  /*13020*/  ISETP.GE.AND P2, PT, R69, R243, PT ;  /* 0x000000f34500720c */ /* 0x000fe20003f46270 */
[----:B------:R-:W-:Y:S01]  /*13030*/  VIADD R69, R218, 0x18 ;  /* 0x00000018da457836 */ /* 0x000fe20000000000 */
[----:B------:R-:W-:Y:S01]  /*13040*/  ISETP.NE.AND P3, PT, R68, RZ, PT ;  /* 0x000000ff4400720c */ /* 0x000fe20003f65270 */
[----:B----4-:R-:W-:Y:S01]  /*13050*/  VIADD R140, R218, 0x21 ;  /* 0x00000021da8c7836 */ /* 0x010fe20000000000 */
[----:B------:R-:W-:Y:S01]  /*13060*/  FSEL R68, R195, -INF , !P1 ;  /* 0xff800000c3447808 */ /* 0x000fe20004800000 */
[----:B------:R-:W-:Y:S01]  /*13070*/  MUFU.TANH R157, R141 ;  /* 0x0000008d009d7308 */ /* 0x000fe20000002400 */
[-C--:B------:R-:W-:Y:S02]  /*13080*/  ISETP.GT.AND P5, PT, R245, R69.reuse, PT ;  /* 0x00000045f500720c */ /* 0x080fe40003fa4270 */
[----:B------:R-:W-:Y:S01]  /*13090*/  ISETP.GT.AND P0, PT, R244, R69, PT ;  /* 0x00000045f400720c */ /* 0x000fe20003f04270 */
[----:B------:R-:W-:Y:S01]  /*130a0*/  STL [R1+0x14], R68 ;  /* 0x0000144401007387 */ /* 0x000fe20000100800 */
[C---:B------:R-:W-:Y:S01]  /*130b0*/  ISETP.GE.AND P4, PT, R69.reuse, R242, PT ;  /* 0x000000f24500720c */ /* 0x040fe20003f86270 */
[----:B--2---:R-:W-:Y:S01]  /*130c0*/  HMMA.16816.F32 R128, R8, R144, R128 ;  /* 0x000000900880723c */ /* 0x004fe20000001880 */
[----:B------:R-:W-:Y:S01]  /*130d0*/  ISETP.GE.AND P1, PT, R69, R243, PT ;  /* 0x000000f34500720c */ /* 0x000fe20003f26270 */
[----:B------:R-:W-:Y:S01]  /*130e0*/  MUFU.TANH R175, R133 ;  /* 0x0000008500af7308 */ /* 0x000fe20000002400 */
[----:B------:R-:W2:Y:S01]  /*130f0*/  LDSM.16.M88.4 R68, [R55+0x5000] ;  /* 0x005000003744783b */ /* 0x000ea20000000200 */
[----:B------:R-:W-:-:S02]  /*13100*/  FSEL R176, R176, -INF , !P3 ;  /* 0xff800000b0b07808 */ /* 0x000fc40005800000 */
[-C--:B------:R-:W-:Y:S02]  /*13110*/  ISETP.GT.AND P3, PT, R245, R88.reuse, PT ;  /* 0x00000058f500720c */ /* 0x080fe40003f64270 */
[----:B------:R-:W-:Y:S01]  /*13120*/  FSEL R89, R176, -INF , !P2 ;  /* 0xff800000b0597808 */ /* 0x000fe20005000000 */
[----:B------:R-:W-:Y:S01]  /*13130*/  HMMA.16816.F32 R124, R8, R146, R124 ;  /* 0x00000092087c723c */ /* 0x000fe2000000187c */
[----:B------:R-:W-:Y:S01]  /*13140*/  ISETP.GT.AND P2, PT, R244, R88, PT ;  /* 0x00000058f400720c */ /* 0x000fe20003f44270 */
[----:B------:R-:W-:Y:S01]  /*13150*/  MUFU.TANH R159, R143 ;  /* 0x0000008f009f7308 */ /* 0x000fe20000002400 */
[----:B------:R-:W-:Y:S01]  /*13160*/  FSEL R178, R178, -INF , !P3 ;  /* 0xff800000b2b27808 */ /* 0x000fe20005800000 */
[----:B------:R3:W-:Y:S01]  /*13170*/  STL [R1+0x8], R89 ;  /* 0x0000085901007387 */ /* 0x0007e20000100800 */
[----:B------:R-:W-:Y:S02]  /*13180*/  FSEL R184, R184, -INF , !P0 ;  /* 0xff800000b8b87808 */ /* 0x000fe40004000000 */
[----:B------:R-:W-:Y:S01]  /*13190*/  FSEL R136, R177, -INF , !P5 ;  /* 0xff800000b1887808 */ /* 0x000fe20006800000 */
[----:B------:R-:W-:Y:S01]  /*131a0*/  HMMA.16816.F32 R12, R4, R152, R12 ;  /* 0x00000098040c723c */ /* 0x000fe2000000180c */
[----:B------:R-:W-:Y:S01]  /*131b0*/  FSEL R248, R178, -INF , !P6 ;  /* 0xff800000b2f87808 */ /* 0x000fe20007000000 */
[----:B------:R-:W-:Y:S01]  /*131c0*/  MUFU.TANH R177, R134 ;  /* 0x0000008600b17308 */ /* 0x000fe20000002400 */
[----:B------:R-:W-:-:S02]  /*131d0*/  FSEL R136, R136, -INF , !P4 ;  /* 0xff80000088887808 */ /* 0x000fc40006000000 */
[----:B------:R-:W-:-:S05]  /*131e0*/  ISETP.GE.AND P6, PT, R140, R242, PT ;  /* 0x000000f28c00720c */ /* 0x000fca0003fc6270 */
[----:B------:R-:W4:Y:S08]  /*131f0*/  MUFU.TANH R154, R148 ;  /* 0x00000094009a7308 */ /* 0x000f300000002400 */
[----:B------:R-:W4:Y:S01]  /*13200*/  MUFU.TANH R103, R103 ;  /* 0x0000006700677308 */ /* 0x000f220000002400 */
[-C--:B------:R-:W-:Y:S01]  /*13210*/  FMUL.FTZ R12, R12, R2.reuse ;  /* 0x000000020c0c7220 */ /* 0x080fe20000410000 */
[-C--:B------:R-:W-:Y:S01]  /*13220*/  FMUL.FTZ R15, R15, R2.reuse ;  /* 0x000000020f0f7220 */ /* 0x080fe20000410000 */
[----:B---3--:R-:W-:Y:S01]  /*13230*/  P2R R89, PR, RZ, 0x4 ;  /* 0x00000004ff597803 */ /* 0x008fe20000000000 */
[-C--:B------:R-:W-:Y:S01]  /*13240*/  FMUL.FTZ R13, R13, R2.reuse ;  /* 0x000000020d0d7220 */ /* 0x080fe20000410000 */
[----:B------:R-:W-:Y:S01]  /*13250*/  ISETP.GE.AND P2, PT, R88, R243, PT ;  /* 0x000000f35800720c */ /* 0x000fe20003f46270 */
[----:B------:R-:W-:Y:S01]  /*13260*/  VIADD R88, R218, 0x20 ;  /* 0x00000020da587836 */ /* 0x000fe20000000000 */
[----:B------:R-:W-:Y:S01]  /*13270*/  ISETP.NE.AND P3, PT, R89, RZ, PT ;  /* 0x000000ff5900720c */ /* 0x000fe20003f65270 */
[C---:B--2---:R-:W-:Y:S01]  /*13280*/  HMMA.16816.F32 R128, R4.reuse, R68, R128 ;  /* 0x000000440480723c */ /* 0x044fe20000001880 */
[----:B------:R-:W-:Y:S01]  /*13290*/  FSEL R89, R184, -INF , !P1 ;  /* 0xff800000b8597808 */ /* 0x000fe20004800000 */
[----:B------:R-:W-:Y:S01]  /*132a0*/  VIADD R68, R218, 0x29 ;  /* 0x00000029da447836 */ /* 0x000fe20000000000 */
[----:B------:R-:W-:Y:S01]  /*132b0*/  FSEL R179, R179, -INF , !P3 ;  /* 0xff800000b3b37808 */ /* 0x000fe20005800000 */
[----:B------:R-:W-:Y:S01]  /*132c0*/  FMUL.FTZ R69, R135, R2 ;  /* 0x0000000287457220 */ /* 0x000fe20000410000 */
[-C--:B------:R-:W-:Y:S01]  /*132d0*/  ISETP.GT.AND P5, PT, R245, R88.reuse, PT ;  /* 0x00000058f500720c */ /* 0x080fe20003fa4270 */
[----:B------:R-:W-:Y:S01]  /*132e0*/  STL [R1+0xc], R89 ;  /* 0x00000c5901007387 */ /* 0x000fe20000100800 */
[----:B------:R-:W-:Y:S01]  /*132f0*/  FSEL R247, R179, -INF , !P2 ;  /* 0xff800000b3f77808 */ /* 0x000fe20005000000 */
[----:B------:R-:W-:Y:S01]  /*13300*/  HMMA.16816.F32 R124, R4, R70, R124 ;  /* 0x00000046047c723c */ /* 0x000fe2000000187c */
[----:B------:R-:W-:Y:S01]  /*13310*/  ISETP.GT.AND P0, PT, R244, R88, PT ;  /* 0x00000058f400720c */ /* 0x000fe20003f04270 */
[----:B------:R-:W2:Y:S01]  /*13320*/  MUFU.TANH R149, R149 ;  /* 0x0000009500957308 */ /* 0x000ea20000002400 */
[----:B------:R-:W-:-:S02]  /*13330*/  ISETP.GE.AND P4, PT, R88, R242, PT ;  /* 0x000000f25800720c */ /* 0x000fc40003f86270 */
[-C--:B------:R-:W-:Y:S02]  /*13340*/  ISETP.GE.AND P1, PT, R88, R243.reuse, PT ;  /* 0x000000f35800720c */ /* 0x080fe40003f26270 */
[-C--:B------:R-:W-:Y:S01]  /*13350*/  ISETP.GT.AND P2, PT, R244, R140.reuse, PT ;  /* 0x0000008cf400720c */ /* 0x080fe20003f44270 */
[----:B------:R-:W3:Y:S01]  /*13360*/  LDSM.16.M88.4 R88, [R61+0x5800] ;  /* 0x005800003d58783b */ /* 0x000ee20000000200 */
[----:B------:R-:W-:Y:S01]  /*13370*/  ISETP.GT.AND P3, PT, R245, R140, PT ;  /* 0x0000008cf500720c */ /* 0x000fe20003f64270 */
[----:B------:R-:W2:Y:S01]  /*13380*/  MUFU.TANH R101, R101 ;  /* 0x0000006500657308 */ /* 0x000ea20000002400 */
[----:B------:R-:W-:Y:S01]  /*13390*/  P2R R139, PR, RZ, 0x4 ;  /* 0x00000004ff8b7803 */ /* 0x000fe20000000000 */
[-C--:B------:R-:W-:Y:S01]  /*133a0*/  FMUL.FTZ R128, R128, R2.reuse ;  /* 0x0000000280807220 */ /* 0x080fe20000410000 */
[----:B------:R-:W-:Y:S01]  /*133b0*/  FSEL R142, R186, -INF , !P3 ;  /* 0xff800000ba8e7808 */ /* 0x000fe20005800000 */
[-C--:B------:R-:W-:Y:S01]  /*133c0*/  FMUL.FTZ R129, R129, R2.reuse ;  /* 0x0000000281817220 */ /* 0x080fe20000410000 */
[----:B------:R-:W-:Y:S01]  /*133d0*/  ISETP.NE.AND P3, PT, R139, RZ, PT ;  /* 0x000000ff8b00720c */ /* 0x000fe20003f65270 */
[-C--:B------:R-:W-:Y:S01]  /*133e0*/  FMUL.FTZ R130, R130, R2.reuse ;  /* 0x0000000282827220 */ /* 0x080fe20000410000 */
[----:B------:R-:W-:Y:S01]  /*133f0*/  ISETP.GE.AND P2, PT, R140, R243, PT ;  /* 0x000000f38c00720c */ /* 0x000fe20003f46270 */
[----:B------:R-:W2:Y:S01]  /*13400*/  MUFU.TANH R171, R171 ;  /* 0x000000ab00ab7308 */ /* 0x000ea20000002400 */
[----:B------:R-:W-:Y:S01]  /*13410*/  FSEL R94, R94, -INF , !P3 ;  /* 0xff8000005e5e7808 */ /* 0x000fe20005800000 */
[-C--:B------:R-:W-:Y:S01]  /*13420*/  FMUL.FTZ R125, R125, R2.reuse ;  /* 0x000000027d7d7220 */ /* 0x080fe20000410000 */
[----:B-1----:R-:W-:Y:S01]  /*13430*/  FSEL R138, R185, -INF , !P5 ;  /* 0xff800000b98a7808 */ /* 0x002fe20006800000 */
[-C--:B------:R-:W-:Y:S01]  /*13440*/  FMUL.FTZ R126, R126, R2.reuse ;  /* 0x000000027e7e7220 */ /* 0x080fe20000410000 */
[----:B------:R-:W-:Y:S01]  /*13450*/  FSEL R139, R94, -INF , !P2 ;  /* 0xff8000005e8b7808 */ /* 0x000fe20005000000 */
[----:B------:R-:W-:Y:S01]  /*13460*/  FMUL.FTZ R131, R131, R2 ;  /* 0x0000000283837220 */ /* 0x000fe20000410000 */
[----:B------:R-:W-:Y:S01]  /*13470*/  ISETP.GT.AND P2, PT, R244, R68, PT ;  /* 0x00000044f400720c */ /* 0x000fe20003f44270 */
[----:B------:R1:W-:Y:S01]  /*13480*/  MUFU.TANH R94, R69 ;  /* 0x00000045005e7308 */ /* 0x0003e20000002400 */
[----:B------:R-:W-:-:S02]  /*13490*/  FSEL R187, R187, -INF , !P0 ;  /* 0xff800000bbbb7808 */ /* 0x000fc40004000000 */
[-C--:B------:R-:W-:Y:S02]  /*134a0*/  ISETP.GT.AND P5, PT, R245, R132.reuse, PT ;  /* 0x00000084f500720c */ /* 0x080fe40003fa4270 */
[----:B------:R-:W-:Y:S02]  /*134b0*/  ISETP.GT.AND P0, PT, R244, R132, PT ;  /* 0x00000084f400720c */ /* 0x000fe40003f04270 */
[----:B------:R-:W-:Y:S01]  /*134c0*/  FSEL R142, R142, -INF , !P6 ;  /* 0xff8000008e8e7808 */ /* 0x000fe20007000000 */
[----:B------:R-:W2:Y:S01]  /*134d0*/  MUFU.TANH R137, R137 ;  /* 0x0000008900897308 */ /* 0x000ea20000002400 */
[----:B------:R-:W-:Y:S02]  /*134e0*/  FSEL R138, R138, -INF , !P4 ;  /* 0xff8000008a8a7808 */ /* 0x000fe40006000000 */
[----:B------:R-:W-:Y:S02]  /*134f0*/  FSEL R229, R187, -INF , !P1 ;  /* 0xff800000bbe57808 */ /* 0x000fe40004800000 */
[----:B------:R-:W-:-:S02]  /*13500*/  ISETP.GT.AND P3, PT, R245, R68, PT ;  /* 0x00000044f500720c */ /* 0x000fc40003f64270 */
[CC--:B------:R-:W-:Y:S01]  /*13510*/  ISETP.GE.AND P6, PT, R68.reuse, R242.reuse, PT ;  /* 0x000000f24400720c */ /* 0x0c0fe20003fc6270 */
[----:B------:R-:W-:Y:S01]  /*13520*/  MUFU.TANH R180, R128 ;  /* 0x0000008000b47308 */ /* 0x000fe20000002400 */
[----:B-1----:R-:W-:Y:S02]  /*13530*/  P2R R69, PR, RZ, 0x4 ;  /* 0x00000004ff457803 */ /* 0x002fe40000000000 */
[-C--:B------:R-:W-:Y:S01]  /*13540*/  ISETP.GE.AND P2, PT, R68, R243.reuse, PT ;  /* 0x000000f34400720c */ /* 0x080fe20003f46270 */
[----:B------:R-:W-:Y:S01]  /*13550*/  VIADD R68, R218, 0x30 ;  /* 0x00000030da447836 */ /* 0x000fe20000000000 */
[C---:B------:R-:W-:Y:S01]  /*13560*/  ISETP.GE.AND P4, PT, R132.reuse, R242, PT ;  /* 0x000000f28400720c */ /* 0x040fe20003f86270 */
[C---:B---3--:R-:W-:Y:S01]  /*13570*/  HMMA.16816.F32 R120, R8.reuse, R88, R120 ;  /* 0x000000580878723c */ /* 0x048fe20000001878 */
[----:B------:R-:W-:Y:S01]  /*13580*/  ISETP.GE.AND P1, PT, R132, R243, PT ;  /* 0x000000f38400720c */ /* 0x000fe20003f26270 */
[----:B------:R-:W-:Y:S01]  /*13590*/  VIADD R88, R218, 0x31 ;  /* 0x00000031da587836 */ /* 0x000fe20000000000 */
[----:B------:R-:W-:Y:S01]  /*135a0*/  FSEL R140, R196, -INF , !P5 ;  /* 0xff800000c48c7808 */ /* 0x000fe20006800000 */
[----:B------:R-:W1:Y:S01]  /*135b0*/  LDSM.16.M88.4 R132, [R55+0x5800] ;  /* 0x005800003784783b */ /* 0x000e620000000200 */
[----:B------:R-:W-:Y:S01]  /*135c0*/  FSEL R141, R169, -INF , !P0 ;  /* 0xff800000a98d7808 */ /* 0x000fe20004000000 */
[----:B------:R-:W3:Y:S01]  /*135d0*/  MUFU.TANH R146, R129 ;  /* 0x0000008100927308 */ /* 0x000ee20000002400 */
[----:B------:R-:W-:Y:S01]  /*135e0*/  FSEL R140, R140, -INF , !P4 ;  /* 0xff8000008c8c7808 */ /* 0x000fe20006000000 */
[----:B------:R-:W-:Y:S01]  /*135f0*/  HMMA.16816.F32 R116, R8, R90, R116 ;  /* 0x0000005a0874723c */ /* 0x000fe20000001874 */
[----:B------:R-:W-:-:S02]  /*13600*/  FSEL R144, R168, -INF , !P3 ;  /* 0xff800000a8907808 */ /* 0x000fc40005800000 */
[----:B------:R-:W-:Y:S02]  /*13610*/  FSEL R141, R141, -INF , !P1 ;  /* 0xff8000008d8d7808 */ /* 0x000fe40004800000 */
[-C--:B------:R-:W-:Y:S01]  /*13620*/  ISETP.GT.AND P5, PT, R245, R68.reuse, PT ;  /* 0x00000044f500720c */ /* 0x080fe20003fa4270 */
[----:B------:R-:W-:Y:S01]  /*13630*/  MUFU.TANH R168, R130 ;  /* 0x0000008200a87308 */ /* 0x000fe20000002400 */
[----:B------:R-:W-:Y:S02]  /*13640*/  ISETP.NE.AND P3, PT, R69, RZ, PT ;  /* 0x000000ff4500720c */ /* 0x000fe40003f65270 */
[----:B------:R-:W-:Y:S02]  /*13650*/  ISETP.GT.AND P0, PT, R244, R68, PT ;  /* 0x00000044f400720c */ /* 0x000fe40003f04270 */
[C---:B------:R-:W-:Y:S02]  /*13660*/  ISETP.GE.AND P4, PT, R68.reuse, R242, PT ;  /* 0x000000f24400720c */ /* 0x040fe40003f86270 */
[----:B------:R-:W-:Y:S01]  /*13670*/  ISETP.GE.AND P1, PT, R68, R243, PT ;  /* 0x000000f34400720c */ /* 0x000fe20003f26270 */
[----:B------:R-:W-:Y:S01]  /*13680*/  MUFU.TANH R174, R174 ;  /* 0x000000ae00ae7308 */ /* 0x000fe20000002400 */
[----:B------:R-:W4:Y:S01]  /*13690*/  LDSM.16.M88.4 R68, [R166+0x7800] ;  /* 0x00780000a644783b */ /* 0x000f220000000200 */
[----:B------:R-:W-:-:S02]  /*136a0*/  FSEL R95, R95, -INF , !P3 ;  /* 0xff8000005f5f7808 */ /* 0x000fc40005800000 */
[-C--:B------:R-:W-:Y:S02]  /*136b0*/  ISETP.GT.AND P3, PT, R245, R88.reuse, PT ;  /* 0x00000058f500720c */ /* 0x080fe40003f64270 */
[----:B------:R-:W-:Y:S02]  /*136c0*/  FSEL R143, R95, -INF , !P2 ;  /* 0xff8000005f8f7808 */ /* 0x000fe40005000000 */
[----:B------:R-:W-:Y:S01]  /*136d0*/  ISETP.GT.AND P2, PT, R244, R88, PT ;  /* 0x00000058f400720c */ /* 0x000fe20003f44270 */
[----:B------:R-:W3:Y:S01]  /*136e0*/  MUFU.TANH R95, R131 ;  /* 0x00000083005f7308 */ /* 0x000ee20000002400 */
[----:B------:R-:W-:Y:S02]  /*136f0*/  FSEL R144, R144, -INF , !P6 ;  /* 0xff80000090907808 */ /* 0x000fe40007000000 */
[----:B------:R-:W-:Y:S02]  /*13700*/  P2R R89, PR, RZ, 0x4 ;  /* 0x00000004ff597803 */ /* 0x000fe40000000000 */
[----:B------:R-:W-:-:S02]  /*13710*/  ISETP.GE.AND P6, PT, R88, R242, PT ;  /* 0x000000f25800720c */ /* 0x000fc40003fc6270 */
[----:B------:R-:W-:Y:S01]  /*13720*/  ISETP.GE.AND P2, PT, R88, R243, PT ;  /* 0x000000f35800720c */ /* 0x000fe20003f46270 */
[----:B------:R-:W-:Y:S01]  /*13730*/  VIADD R88, R218, 0x38 ;  /* 0x00000038da587836 */ /* 0x000fe20000000000 */
[----:B------:R-:W-:Y:S02]  /*13740*/  FSEL R98, R98, -INF , !P5 ;  /* 0xff80000062627808 */ /* 0x000fe40006800000 */
[----:B------:R-:W-:Y:S02]  /*13750*/  FSEL R145, R170, -INF , !P0 ;  /* 0xff800000aa917808 */ /* 0x000fe40004000000 */
[----:B------:R-:W-:Y:S01]  /*13760*/  FSEL R99, R99, -INF , !P3 ;  /* 0xff80000063637808 */ /* 0x000fe20005800000 */
[C---:B-1----:R-:W-:Y:S01]  /*13770*/  HMMA.16816.F32 R120, R4.reuse, R132, R120 ;  /* 0x000000840478723c */ /* 0x042fe20000001878 */
[----:B------:R-:W-:Y:S01]  /*13780*/  ISETP.NE.AND P3, PT, R89, RZ, PT ;  /* 0x000000ff5900720c */ /* 0x000fe20003f65270 */
[----:B------:R-:W-:Y:S01]  /*13790*/  MUFU.TANH R132, R126 ;  /* 0x0000007e00847308 */ /* 0x000fe20000002400 */
[----:B------:R-:W-:Y:S01]  /*137a0*/  FSEL R148, R98, -INF , !P4 ;  /* 0xff80000062947808 */ /* 0x000fe20006000000 */
[----:B------:R-:W-:Y:S01]  /*137b0*/  FMUL.FTZ R98, R124, R2 ;  /* 0x000000027c627220 */ /* 0x000fe20000410000 */
[----:B------:R-:W-:Y:S01]  /*137c0*/  FSEL R145, R145, -INF , !P1 ;  /* 0xff80000091917808 */ /* 0x000fe20004800000 */
[----:B------:R-:W-:Y:S01]  /*137d0*/  VIADD R124, R218, 0x39 ;  /* 0x00000039da7c7836 */ /* 0x000fe20000000000 */
[-C--:B------:R-:W-:Y:S01]  /*137e0*/  ISETP.GT.AND P5, PT, R245, R88.reuse, PT ;  /* 0x00000058f500720c */ /* 0x080fe20003fa4270 */
[----:B------:R-:W-:Y:S01]  /*137f0*/  HMMA.16816.F32 R116, R4, R134, R116 ;  /* 0x000000860474723c */ /* 0x000fe20000001874 */
[----:B------:R-:W-:Y:S01]  /*13800*/  ISETP.GT.AND P0, PT, R244, R88, PT ;  /* 0x00000058f400720c */ /* 0x000fe20003f04270 */
[----:B------:R-:W-:Y:S01]  /*13810*/  MUFU.TANH R98, R98 ;  /* 0x0000006200627308 */ /* 0x000fe20000002400 */
[----:B------:R-:W-:-:S02]  /*13820*/  ISETP.GE.AND P4, PT, R88, R242, PT ;  /* 0x000000f25800720c */ /* 0x000fc40003f86270 */
[----:B------:R-:W-:Y:S02]  /*13830*/  ISETP.GE.AND P1, PT, R88, R243, PT ;  /* 0x000000f35800720c */ /* 0x000fe40003f26270 */
[----:B------:R-:W1:Y:S01]  /*13840*/  LDSM.16.M88.4 R88, [R61+0x6000] ;  /* 0x006000003d58783b */ /* 0x000e620000000200 */
[----:B------:R-:W-:Y:S02]  /*13850*/  FSEL R147, R38, -INF , !P3 ;  /* 0xff80000026937808 */ /* 0x000fe40005800000 */
[----:B------:R-:W-:Y:S01]  /*13860*/  FSEL R156, R99, -INF , !P6 ;  /* 0xff800000639c7808 */ /* 0x000fe20007000000 */
[C---:B----4-:R-:W-:Y:S01]  /*13870*/  HMMA.16816.F32 R48, R76.reuse, R68, R48 ;  /* 0x000000444c30723c */ /* 0x050fe20000001830 */
[----:B------:R-:W-:Y:S01]  /*13880*/  FSEL R147, R147, -INF , !P2 ;  /* 0xff80000093937808 */ /* 0x000fe20005000000 */
[----:B------:R-:W-:Y:S01]  /*13890*/  VIADD R68, R218, 0x40 ;  /* 0x00000040da447836 */ /* 0x000fe20000000000 */
[----:B------:R-:W-:Y:S01]  /*138a0*/  ISETP.GT.AND P2, PT, R244, R124, PT ;  /* 0x0000007cf400720c */ /* 0x000fe20003f44270 */
[----:B------:R-:W-:Y:S01]  /*138b0*/  FMUL.FTZ R69, R127, R2 ;  /* 0x000000027f457220 */ /* 0x000fe20000410000 */
[----:B------:R-:W-:Y:S01]  /*138c0*/  ISETP.GT.AND P3, PT, R245, R124, PT ;  /* 0x0000007cf500720c */ /* 0x000fe20003f64270 */
[-C--:B------:R-:W-:Y:S01]  /*138d0*/  FMUL.FTZ R133, R123, R2.reuse ;  /* 0x000000027b857220 */ /* 0x080fe20000410000 */
[----:B------:R-:W-:Y:S01]  /*138e0*/  P2R R99, PR, RZ, 0x4 ;  /* 0x00000004ff637803 */ /* 0x000fe20000000000 */
[----:B------:R-:W4:Y:S01]  /*138f0*/  MUFU.TANH R38, R125 ;  /* 0x0000007d00267308 */ /* 0x000f220000002400 */
[----:B------:R-:W-:Y:S01]  /*13900*/  FSEL R150, R154, -INF , !P5 ;  /* 0xff8000009a967808 */ /* 0x000fe20006800000 */
[----:B------:R-:W-:Y:S01]  /*13910*/  HMMA.16816.F32 R44, R76, R70, R44 ;  /* 0x000000464c2c723c */ /* 0x000fe2000000182c */
[----:B------:R-:W-:Y:S01]  /*13920*/  FSEL R103, R103, -INF , !P0 ;  /* 0xff80000067677808 */ /* 0x000fe20004000000 */
[-C--:B------:R-:W-:Y:S01]  /*13930*/  FMUL.FTZ R116, R116, R2.reuse ;  /* 0x0000000274747220 */ /* 0x080fe20000410000 */
[----:B--2---:R-:W-:Y:S01]  /*13940*/  FSEL R216, R149, -INF , !P3 ;  /* 0xff80000095d87808 */ /* 0x004fe20005800000 */
[----:B------:R-:W-:Y:S01]  /*13950*/  FMUL.FTZ R118, R118, R2 ;  /* 0x0000000276767220 */ /* 0x000fe20000410000 */
[----:B------:R-:W-:Y:S01]  /*13960*/  ISETP.NE.AND P3, PT, R99, RZ, PT ;  /* 0x000000ff6300720c */ /* 0x000fe20003f65270 */
[----:B------:R-:W-:Y:S01]  /*13970*/  MUFU.TANH R133, R133 ;  /* 0x0000008500857308 */ /* 0x000fe20000002400 */
[----:B------:R-:W-:-:S02]  /*13980*/  FSEL R150, R150, -INF , !P4 ;  /* 0xff80000096967808 */ /* 0x000fc40006000000 */
[----:B------:R-:W-:Y:S01]  /*13990*/  FSEL R149, R103, -INF , !P1 ;  /* 0xff80000067957808 */ /* 0x000fe20004800000 */
[----:B------:R-:W-:Y:S01]  /*139a0*/  FMUL.FTZ R103, R120, R2 ;  /* 0x0000000278677220 */ /* 0x000fe20000410000 */
[-C--:B------:R-:W-:Y:S02]  /*139b0*/  ISETP.GT.AND P5, PT, R245, R68.reuse, PT ;  /* 0x00000044f500720c */ /* 0x080fe40003fa4270 */
[----:B------:R-:W-:Y:S01]  /*139c0*/  ISETP.GT.AND P0, PT, R244, R68, PT ;  /* 0x00000044f400720c */ /* 0x000fe20003f04270 */
[----:B------:R2:W4:Y:S01]  /*139d0*/  MUFU.TANH R99, R69 ;  /* 0x0000004500637308 */ /* 0x0005220000002400 */
[C---:B------:R-:W-:Y:S02]  /*139e0*/  ISETP.GE.AND P4, PT, R68.reuse, R242, PT ;  /* 0x000000f24400720c */ /* 0x040fe40003f86270 */
[-C--:B------:R-:W-:Y:S01]  /*139f0*/  ISETP.GE.AND P1, PT, R68, R243.reuse, PT ;  /* 0x000000f34400720c */ /* 0x080fe20003f26270 */
[----:B------:R-:W-:Y:S01]  /*13a00*/  VIADD R68, R218, 0x41 ;  /* 0x00000041da447836 */ /* 0x000fe20000000000 */
[----:B------:R-:W-:-:S02]  /*13a10*/  ISETP.GE.AND P2, PT, R124, R243, PT ;  /* 0x000000f37c00720c */ /* 0x000fc40003f46270 */
[----:B------:R-:W-:Y:S01]  /*13a20*/  FSEL R101, R101, -INF , !P3 ;  /* 0xff80000065657808 */ /* 0x000fe20005800000 */
[----:B------:R-:W4:Y:S01]  /*13a30*/  MUFU.TANH R103, R103 ;  /* 0x0000006700677308 */ /* 0x000f220000002400 */
[----:B------:R-:W-:Y:S02]  /*13a40*/  FSEL R158, R151, -INF , !P5 ;  /* 0xff800000979e7808 */ /* 0x000fe40006800000 */
[----:B------:R-:W-:Y:S01]  /*13a50*/  FSEL R151, R101, -INF , !P2 ;  /* 0xff80000065977808 */ /* 0x000fe20005000000 */
[C---:B-1----:R-:W-:Y:S01]  /*13a60*/  HMMA.16816.F32 R112, R8.reuse, R88, R112 ;  /* 0x000000580870723c */ /* 0x042fe20000001870 */
[----:B------:R-:W-:Y:S01]  /*13a70*/  ISETP.GE.AND P6, PT, R124, R242, PT ;  /* 0x000000f27c00720c */ /* 0x000fe20003fc6270 */
[----:B------:R-:W-:Y:S01]  /*13a80*/  FMUL.FTZ R101, R121, R2 ;  /* 0x0000000279657220 */ /* 0x000fe20000410000 */
[----:B------:R-:W-:Y:S01]  /*13a90*/  ISETP.GT.AND P2, PT, R244, R68, PT ;  /* 0x00000044f400720c */ /* 0x000fe20003f44270 */
[----:B------:R-:W-:Y:S01]  /*13aa0*/  FMUL.FTZ R88, R122, R2 ;  /* 0x000000027a587220 */ /* 0x000fe20000410000 */
[----:B------:R-:W-:Y:S01]  /*13ab0*/  ISETP.GT.AND P3, PT, R245, R68, PT ;  /* 0x00000044f500720c */ /* 0x000fe20003f64270 */
[----:B------:R-:W1:Y:S01]  /*13ac0*/  LDSM.16.M88.4 R120, [R61+0x6800] ;  /* 0x006800003d78783b */ /* 0x000e620000000200 */
[----:B------:R-:W-:Y:S01]  /*13ad0*/  FSEL R216, R216, -INF , !P6 ;  /* 0xff800000d8d87808 */ /* 0x000fe20007000000 */
[----:B------:R-:W-:Y:S01]  /*13ae0*/  HMMA.16816.F32 R108, R8, R90, R108 ;  /* 0x0000005a086c723c */ /* 0x000fe2000000186c */
[----:B--2---:R-:W-:Y:S01]  /*13af0*/  P2R R69, PR, RZ, 0x4 ;  /* 0x00000004ff457803 */ /* 0x004fe20000000000 */
[----:B------:R-:W2:Y:S01]  /*13b00*/  LDSM.16.M88.4 R124, [R55+0x6000] ;  /* 0x00600000377c783b */ /* 0x000ea20000000200 */
[C---:B------:R-:W-:Y:S01]  /*13b10*/  ISETP.GE.AND P6, PT, R68.reuse, R242, PT ;  /* 0x000000f24400720c */ /* 0x040fe20003fc6270 */
[----:B------:R-:W-:Y:S01]  /*13b20*/  MUFU.TANH R101, R101 ;  /* 0x0000006500657308 */ /* 0x000fe20000002400 */
[----:B------:R-:W-:Y:S01]  /*13b30*/  ISETP.GE.AND P2, PT, R68, R243, PT ;  /* 0x000000f34400720c */ /* 0x000fe20003f46270 */
[----:B------:R-:W-:Y:S01]  /*13b40*/  VIADD R68, R218, 0x48 ;  /* 0x00000048da447836 */ /* 0x000fe20000000000 */
[----:B------:R-:W-:-:S02]  /*13b50*/  FSEL R155, R155, -INF , !P0 ;  /* 0xff8000009b9b7808 */ /* 0x000fc40004000000 */
[----:B------:R-:W-:Y:S02]  /*13b60*/  FSEL R172, R85, -INF , !P3 ;  /* 0xff80000055ac7808 */ /* 0x000fe40005800000 */
[----:B------:R-:W-:Y:S01]  /*13b70*/  ISETP.NE.AND P3, PT, R69, RZ, PT ;  /* 0x000000ff4500720c */ /* 0x000fe20003f65270 */
[----:B------:R3:W4:Y:S01]  /*13b80*/  MUFU.TANH R85, R88 ;  /* 0x0000005800557308 */ /* 0x0007220000002400 */
        /* <DEDUP_REMOVED lines=10> */
[----:B------:R-:W4:Y:S01]  /*13c30*/  MUFU.TANH R118, R118 ;  /* 0x0000007600767308 */ /* 0x000f220000002400 */
[----:B------:R-:W-:Y:S01]  /*13c40*/  FSEL R163, R86, -INF , !P2 ;  /* 0xff80000056a37808 */ /* 0x000fe20005000000 */
[----:B---3--:R-:W-:Y:S01]  /*13c50*/  VIADD R88, R218, 0x58 ;  /* 0x00000058da587836 */ /* 0x008fe20000000000 */
[----:B------:R-:W-:Y:S01]  /*13c60*/  ISETP.GT.AND P2, PT, R244, R68, PT ;  /* 0x00000044f400720c */ /* 0x000fe20003f44270 */
[----:B------:R-:W-:Y:S01]  /*13c70*/  FMUL.FTZ R86, R117, R2 ;  /* 0x0000000275567220 */ /* 0x000fe20000410000 */
[----:B------:R-:W-:-:S02]  /*13c80*/  ISETP.GT.AND P3, PT, R245, R68, PT ;  /* 0x00000044f500720c */ /* 0x000fc40003f64270 */
[----:B------:R-:W-:Y:S02]  /*13c90*/  P2R R69, PR, RZ, 0x4 ;  /* 0x00000004ff457803 */ /* 0x000fe40000000000 */
[C---:B------:R-:W-:Y:S01]  /*13ca0*/  ISETP.GE.AND P6, PT, R68.reuse, R242, PT ;  /* 0x000000f24400720c */ /* 0x040fe20003fc6270 */
[----:B-1----:R-:W-:Y:S01]  /*13cb0*/  HMMA.16816.F32 R104, R8, R120, R104 ;  /* 0x000000780868723c */ /* 0x002fe20000001868 */
[----:B------:R-:W-:Y:S01]  /*13cc0*/  ISETP.GE.AND P2, PT, R68, R243, PT ;  /* 0x000000f34400720c */ /* 0x000fe20003f46270 */
[----:B------:R-:W-:Y:S01]  /*13cd0*/  VIADD R68, R218, 0x50 ;  /* 0x00000050da447836 */ /* 0x000fe20000000000 */
[----:B------:R-:W-:Y:S01]  /*13ce0*/  FSEL R87, R87, -INF , !P5 ;  /* 0xff80000057577808 */ /* 0x000fe20006800000 */
[----:B------:R-:W1:Y:S01]  /*13cf0*/  MUFU.TANH R86, R86 ;  /* 0x0000005600567308 */ /* 0x000e620000002400 */
[----:B------:R-:W-:Y:S02]  /*13d00*/  FSEL R161, R161, -INF , !P0 ;  /* 0xff800000a1a17808 */ /* 0x000fe40004000000 */
[----:B------:R-:W-:Y:S01]  /*13d10*/  FSEL R157, R157, -INF , !P3 ;  /* 0xff8000009d9d7808 */ /* 0x000fe20005800000 */
[----:B--2---:R-:W-:Y:S01]  /*13d20*/  HMMA.16816.F32 R128, R4, R124, R112 ;  /* 0x0000007c0480723c */ /* 0x004fe20000001870 */
[----:B------:R-:W-:Y:S01]  /*13d30*/  ISETP.NE.AND P3, PT, R69, RZ, PT ;  /* 0x000000ff4500720c */ /* 0x000fe20003f65270 */
[----:B------:R-:W2:Y:S01]  /*13d40*/  LDSM.16.M88.4 R112, [R166+0x8000] ;  /* 0x00800000a670783b */ /* 0x000ea20000000200 */
[----:B------:R-:W-:Y:S01]  /*13d50*/  FSEL R160, R87, -INF , !P4 ;  /* 0xff80000057a07808 */ /* 0x000fe20006000000 */
[----:B------:R-:W-:Y:S01]  /*13d60*/  FMUL.FTZ R87, R119, R2 ;  /* 0x0000000277577220 */ /* 0x000fe20000410000 */
[----:B------:R-:W-:-:S02]  /*13d70*/  FSEL R161, R161, -INF , !P1 ;  /* 0xff800000a1a17808 */ /* 0x000fc40004800000 */
[-C--:B------:R-:W-:Y:S01]  /*13d80*/  ISETP.GT.AND P5, PT, R245, R68.reuse, PT ;  /* 0x00000044f500720c */ /* 0x080fe20003fa4270 */
[----:B------:R-:W-:Y:S01]  /*13d90*/  HMMA.16816.F32 R124, R4, R126, R108 ;  /* 0x0000007e047c723c */ /* 0x000fe2000000186c */
[----:B------:R-:W-:Y:S01]  /*13da0*/  ISETP.GT.AND P0, PT, R244, R68, PT ;  /* 0x00000044f400720c */ /* 0x000fe20003f04270 */
[----:B------:R-:W-:Y:S01]  /*13db0*/  LDSM.16.M88.4 R108, [R61+0x7000] ;  /* 0x007000003d6c783b */ /* 0x000fe20000000200 */
[C---:B------:R-:W-:Y:S01]  /*13dc0*/  ISETP.GE.AND P4, PT, R68.reuse, R242, PT ;  /* 0x000000f24400720c */ /* 0x040fe20003f86270 */
[----:B------:R-:W3:Y:S01]  /*13dd0*/  MUFU.TANH R87, R87 ;  /* 0x0000005700577308 */ /* 0x000ee20000002400 */
[----:B------:R-:W-:Y:S01]  /*13de0*/  ISETP.GE.AND P1, PT, R68, R243, PT ;  /* 0x000000f34400720c */ /* 0x000fe20003f26270 */
[----:B------:R-:W-:Y:S01]  /*13df0*/  VIADD R68, R218, 0x51 ;  /* 0x00000051da447836 */ /* 0x000fe20000000000 */
[----:B------:R-:W-:Y:S01]  /*13e00*/  FSEL R159, R159, -INF , !P3 ;  /* 0xff8000009f9f7808 */ /* 0x000fe20005800000 */
[----:B------:R-:W-:Y:S01]  /*13e10*/  HMMA.16816.F32 R80, R8, R122, R80 ;  /* 0x0000007a0850723c */ /* 0x000fe20000001850 */
[----:B------:R-:W-:-:S02]  /*13e20*/  FSEL R214, R157, -INF , !P6 ;  /* 0xff8000009dd67808 */ /* 0x000fc40007000000 */
[----:B------:R-:W-:Y:S01]  /*13e30*/  FSEL R169, R159, -INF , !P2 ;  /* 0xff8000009fa97808 */ /* 0x000fe20005000000 */
[----:B------:R-:W-:Y:S01]  /*13e40*/  FMUL.FTZ R117, R129, R2 ;  /* 0x0000000281757220 */ /* 0x000fe20000410000 */
[----:B------:R-:W-:Y:S01]  /*13e50*/  ISETP.GT.AND P2, PT, R244, R68, PT ;  /* 0x00000044f400720c */ /* 0x000fe20003f44270 */
[----:B------:R-:W-:Y:S01]  /*13e60*/  FMUL.FTZ R119, R128, R2 ;  /* 0x0000000280777220 */ /* 0x000fe20000410000 */
[----:B------:R-:W-:Y:S01]  /*13e70*/  ISETP.GT.AND P3, PT, R245, R68, PT ;  /* 0x00000044f500720c */ /* 0x000fe20003f64270 */
[-C--:B------:R-:W-:Y:S01]  /*13e80*/  FMUL.FTZ R128, R130, R2.reuse ;  /* 0x0000000282807220 */ /* 0x080fe20000410000 */
[----:B------:R-:W-:Y:S01]  /*13e90*/  P2R R89, PR, RZ, 0x4 ;  /* 0x00000004ff597803 */ /* 0x000fe20000000000 */
[----:B------:R-:W-:Y:S01]  /*13ea0*/  FMUL.FTZ R120, R131, R2 ;  /* 0x0000000283787220 */ /* 0x000fe20000410000 */
[C---:B------:R-:W-:Y:S01]  /*13eb0*/  ISETP.GE.AND P6, PT, R68.reuse, R242, PT ;  /* 0x000000f24400720c */ /* 0x040fe20003fc6270 */
[----:B------:R-:W3:Y:S01]  /*13ec0*/  MUFU.TANH R117, R117 ;  /* 0x0000007500757308 */ /* 0x000ee20000002400 */
[----:B------:R-:W-:Y:S01]  /*13ed0*/  ISETP.GE.AND P2, PT, R68, R243, PT ;  /* 0x000000f34400720c */ /* 0x000fe20003f46270 */
[-C--:B------:R-:W-:Y:S01]  /*13ee0*/  FMUL.FTZ R121, R124, R2.reuse ;  /* 0x000000027c797220 */ /* 0x080fe20000410000 */
[----:B------:R-:W4:Y:S01]  /*13ef0*/  LDSM.16.M88.4 R68, [R55+0x6800] ;  /* 0x006800003744783b */ /* 0x000f220000000200 */
[----:B------:R-:W-:Y:S01]  /*13f00*/  FSEL R171, R171, -INF , !P5 ;  /* 0xff800000abab7808 */ /* 0x000fe20006800000 */
[-C--:B------:R-:W-:Y:S01]  /*13f10*/  FMUL.FTZ R126, R126, R2.reuse ;  /* 0x000000027e7e7220 */ /* 0x080fe20000410000 */
[----:B------:R-:W-:Y:S01]  /*13f20*/  FSEL R173, R173, -INF , !P0 ;  /* 0xff800000adad7808 */ /* 0x000fe20004000000 */
[----:B------:R-:W-:Y:S01]  /*13f30*/  FMUL.FTZ R125, R125, R2 ;  /* 0x000000027d7d7220 */ /* 0x000fe20000410000 */
[----:B------:R-:W-:Y:S01]  /*13f40*/  FSEL R137, R137, -INF , !P3 ;  /* 0xff80000089897808 */ /* 0x000fe20005800000 */
[----:B------:R-:W3:Y:S01]  /*13f50*/  MUFU.TANH R119, R119 ;  /* 0x0000007700777308 */ /* 0x000ee20000002400 */
[----:B------:R-:W-:-:S02]  /*13f60*/  ISETP.NE.AND P3, PT, R89, RZ, PT ;  /* 0x000000ff5900720c */ /* 0x000fc40003f65270 */
[----:B------:R-:W-:Y:S02]  /*13f70*/  FSEL R176, R171, -INF , !P4 ;  /* 0xff800000abb07808 */ /* 0x000fe40006000000 */
[----:B------:R-:W-:Y:S01]  /*13f80*/  FSEL R173, R173, -INF , !P1 ;  /* 0xff800000adad7808 */ /* 0x000fe20004800000 */
[C---:B--2---:R-:W-:Y:S01]  /*13f90*/  HMMA.16816.F32 R40, R76.reuse, R112, R40 ;  /* 0x000000704c28723c */ /* 0x044fe20000001828 */
[-C--:B------:R-:W-:Y:S01]  /*13fa0*/  ISETP.GT.AND P5, PT, R245, R88.reuse, PT ;  /* 0x00000058f500720c */ /* 0x080fe20003fa4270 */
[----:B------:R-:W2:Y:S01]  /*13fb0*/  MUFU.TANH R128, R128 ;  /* 0x0000008000807308 */ /* 0x000ea20000002400 */
[----:B------:R-:W-:Y:S01]  /*13fc0*/  ISETP.GT.AND P0, PT, R244, R88, PT ;  /* 0x00000058f400720c */ /* 0x000fe20003f04270 */
[----:B------:R-:W-:Y:S01]  /*13fd0*/  FMUL.FTZ R112, R127, R2 ;  /* 0x000000027f707220 */ /* 0x000fe20000410000 */
[C---:B------:R-:W-:Y:S02]  /*13fe0*/  ISETP.GE.AND P4, PT, R88.reuse, R242, PT ;  /* 0x000000f25800720c */ /* 0x040fe40003f86270 */
[----:B------:R-:W-:Y:S01]  /*13ff0*/  ISETP.GE.AND P1, PT, R88, R243, PT ;  /* 0x000000f35800720c */ /* 0x000fe20003f26270 */
[----:B------:R-:W-:Y:S01]  /*14000*/  VIADD R88, R218, 0x59 ;  /* 0x00000059da587836 */ /* 0x000fe20000000000 */
[----:B------:R-:W-:Y:S01]  /*14010*/  FSEL R162, R162, -INF , !P3 ;  /* 0xff800000a2a27808 */ /* 0x000fe20005800000 */
[----:B------:R-:W2:Y:S01]  /*14020*/  MUFU.TANH R120, R120 ;  /* 0x0000007800787308 */ /* 0x000ea20000002400 */
[----:B------:R-:W-:Y:S01]  /*14030*/  FSEL R212, R137, -INF , !P6 ;  /* 0xff80000089d47808 */ /* 0x000fe20007000000 */
[----:B------:R-:W-:Y:S01]  /*14040*/  HMMA.16816.F32 R32, R76, R114, R32 ;  /* 0x000000724c20723c */ /* 0x000fe20000001820 */
[----:B------:R-:W-:-:S02]  /*14050*/  FSEL R179, R162, -INF , !P2 ;  /* 0xff800000a2b37808 */ /* 0x000fc40005000000 */
[-C--:B------:R-:W-:Y:S02]  /*14060*/  ISETP.GT.AND P2, PT, R244, R88.reuse, PT ;  /* 0x00000058f400720c */ /* 0x080fe40003f44270 */
[----:B------:R-:W-:Y:S01]  /*14070*/  ISETP.GT.AND P3, PT, R245, R88, PT ;  /* 0x00000058f500720c */ /* 0x000fe20003f64270 */
[----:B------:R-:W2:Y:S01]  /*14080*/  MUFU.TANH R121, R121 ;  /* 0x0000007900797308 */ /* 0x000ea20000002400 */
[----:B------:R-:W-:Y:S02]  /*14090*/  P2R R89, PR, RZ, 0x4 ;  /* 0x00000004ff597803 */ /* 0x000fe40000000000 */
[----:B------:R-:W-:Y:S02]  /*140a0*/  FSEL R210, R175, -INF , !P3 ;  /* 0xff800000afd27808 */ /* 0x000fe40005800000 */
[----:B------:R-:W-:Y:S02]  /*140b0*/  ISETP.NE.AND P3, PT, R89, RZ, PT ;  /* 0x000000ff5900720c */ /* 0x000fe40003f65270 */
[----:B------:R-:W-:Y:S01]  /*140c0*/  ISETP.GE.AND P2, PT, R88, R243, PT ;  /* 0x000000f35800720c */ /* 0x000fe20003f46270 */
[----:B------:R-:W2:Y:S01]  /*140d0*/  MUFU.TANH R113, R126 ;  /* 0x0000007e00717308 */ /* 0x000ea20000002400 */
[----:B------:R-:W-:Y:S01]  /*140e0*/  FSEL R215, R94, -INF , !P3 ;  /* 0xff8000005ed77808 */ /* 0x000fe20005800000 */
[----:B----4-:R-:W-:Y:S01]  /*140f0*/  HMMA.16816.F32 R104, R4, R68, R104 ;  /* 0x000000440468723c */ /* 0x010fe20000001868 */
[----:B------:R-:W-:Y:S01]  /*14100*/  VIADD R69, R218, 0x61 ;  /* 0x00000061da457836 */ /* 0x000fe20000000000 */
[----:B------:R-:W-:Y:S01]  /*14110*/  ISETP.GE.AND P6, PT, R88, R242, PT ;  /* 0x000000f25800720c */ /* 0x000fe20003fc6270 */
[----:B------:R-:W-:Y:S01]  /*14120*/  VIADD R88, R218, 0x60 ;  /* 0x00000060da587836 */ /* 0x000fe20000000000 */
[----:B------:R-:W-:-:S02]  /*14130*/  FSEL R215, R215, -INF , !P2 ;  /* 0xff800000d7d77808 */ /* 0x000fc40005000000 */
[-C--:B------:R-:W-:Y:S01]  /*14140*/  ISETP.GT.AND P2, PT, R244, R69.reuse, PT ;  /* 0x00000045f400720c */ /* 0x080fe20003f44270 */
[----:B------:R-:W4:Y:S01]  /*14150*/  MUFU.TANH R94, R125 ;  /* 0x0000007d005e7308 */ /* 0x000f220000002400 */
[----:B------:R-:W-:Y:S01]  /*14160*/  ISETP.GT.AND P3, PT, R245, R69, PT ;  /* 0x00000045f500720c */ /* 0x000fe20003f64270 */
[----:B------:R-:W-:Y:S01]  /*14170*/  HMMA.16816.F32 R80, R4, R70, R80 ;  /* 0x000000460450723c */ /* 0x000fe20000001850 */
[----:B------:R-:W-:Y:S02]  /*14180*/  P2R R68, PR, RZ, 0x4 ;  /* 0x00000004ff447803 */ /* 0x000fe40000000000 */
[----:B------:R-:W-:Y:S02]  /*14190*/  FSEL R146, R146, -INF , !P3 ;  /* 0xff80000092927808 */ /* 0x000fe40005800000 */
[----:B------:R-:W-:Y:S01]  /*141a0*/  ISETP.NE.AND P3, PT, R68, RZ, PT ;  /* 0x000000ff4400720c */ /* 0x000fe20003f65270 */
[----:B------:R-:W-:Y:S01]  /*141b0*/  VIADD R68, R218, 0x69 ;  /* 0x00000069da447836 */ /* 0x000fe20000000000 */
[----:B------:R-:W-:Y:S01]  /*141c0*/  ISETP.GE.AND P2, PT, R69, R243, PT ;  /* 0x000000f34500720c */ /* 0x000fe20003f46270 */
[----:B------:R-:W4:Y:S01]  /*141d0*/  MUFU.TANH R112, R112 ;  /* 0x0000007000707308 */ /* 0x000f220000002400 */
[----:B------:R-:W-:Y:S01]  /*141e0*/  FSEL R95, R95, -INF , !P3 ;  /* 0xff8000005f5f7808 */ /* 0x000fe20005800000 */
[----:B------:R-:W-:Y:S01]  /*141f0*/  FMUL.FTZ R104, R104, R2 ;  /* 0x0000000268687220 */ /* 0x000fe20000410000 */
[----:B------:R-:W-:-:S02]  /*14200*/  FSEL R174, R174, -INF , !P5 ;  /* 0xff800000aeae7808 */ /* 0x000fc40006800000 */
[----:B------:R-:W-:Y:S02]  /*14210*/  FSEL R177, R177, -INF , !P0 ;  /* 0xff800000b1b17808 */ /* 0x000fe40004000000 */
[----:B------:R-:W-:Y:S01]  /*14220*/  FSEL R210, R210, -INF , !P6 ;  /* 0xff800000d2d27808 */ /* 0x000fe20007000000 */
[----:B------:R1:W4:Y:S01]  /*14230*/  MUFU.TANH R122, R104 ;  /* 0x00000068007a7308 */ /* 0x0003220000002400 */
[----:B------:R-:W-:Y:S01]  /*14240*/  ISETP.GE.AND P6, PT, R69, R242, PT ;  /* 0x000000f24500720c */ /* 0x000fe20003fc6270 */
[----:B------:R-:W-:Y:S01]  /*14250*/  VIADD R69, R218, 0x68 ;  /* 0x00000068da457836 */ /* 0x000fe20000000000 */
[----:B------:R-:W-:Y:S01]  /*14260*/  FSEL R211, R95, -INF , !P2 ;  /* 0xff8000005fd37808 */ /* 0x000fe20005000000 */
[-C--:B------:R-:W-:Y:S01]  /*14270*/  FMUL.FTZ R95, R105, R2.reuse ;  /* 0x00000002695f7220 */ /* 0x080fe20000410000 */
[----:B------:R-:W-:Y:S01]  /*14280*/  FSEL R178, R174, -INF , !P4 ;  /* 0xff800000aeb27808 */ /* 0x000fe20006000000 */
[----:B------:R-:W-:Y:S01]  /*14290*/  FMUL.FTZ R80, R80, R2 ;  /* 0x0000000250507220 */ /* 0x000fe20000410000 */
[----:B------:R-:W-:Y:S01]  /*142a0*/  ISETP.GT.AND P5, PT, R245, R88, PT ;  /* 0x00000058f500720c */ /* 0x000fe20003fa4270 */
[-C--:B------:R-:W-:Y:S01]  /*142b0*/  FMUL.FTZ R81, R81, R2.reuse ;  /* 0x0000000251517220 */ /* 0x080fe20000410000 */
[----:B------:R-:W-:Y:S01]  /*142c0*/  FSEL R175, R177, -INF , !P1 ;  /* 0xff800000b1af7808 */ /* 0x000fe20004800000 */
[----:B------:R-:W-:Y:S01]  /*142d0*/  FMUL.FTZ R82, R82, R2 ;  /* 0x0000000252527220 */ /* 0x000fe20000410000 */
[C---:B------:R-:W-:Y:S01]  /*142e0*/  ISETP.GT.AND P2, PT, R244.reuse, R68, PT ;  /* 0x00000044f400720c */ /* 0x040fe20003f44270 */
[----:B------:R-:W-:Y:S01]  /*142f0*/  MUFU.TANH R95, R95 ;  /* 0x0000005f005f7308 */ /* 0x000fe20000002400 */
[----:B------:R-:W-:-:S02]  /*14300*/  ISETP.GT.AND P0, PT, R244, R88, PT ;  /* 0x00000058f400720c */ /* 0x000fc40003f04270 */
[C---:B------:R-:W-:Y:S02]  /*14310*/  ISETP.GE.AND P4, PT, R88.reuse, R242, PT ;  /* 0x000000f25800720c */ /* 0x040fe40003f86270 */
[----:B------:R-:W-:Y:S02]  /*14320*/  ISETP.GE.AND P1, PT, R88, R243, PT ;  /* 0x000000f35800720c */ /* 0x000fe40003f26270 */
[----:B------:R-:W3:Y:S01]  /*14330*/  LDSM.16.M88.4 R88, [R55+0x7000] ;  /* 0x007000003758783b */ /* 0x000ee20000000200 */
[----:B------:R-:W-:Y:S02]  /*14340*/  ISETP.GT.AND P3, PT, R245, R68, PT ;  /* 0x00000044f500720c */ /* 0x000fe40003f64270 */
[----:B------:R-:W-:Y:S02]  /*14350*/  FSEL R180, R180, -INF , !P5 ;  /* 0xff800000b4b47808 */ /* 0x000fe40006800000 */
[----:B-1----:R-:W-:Y:S02]  /*14360*/  P2R R104, PR, RZ, 0x4 ;  /* 0x00000004ff687803 */ /* 0x002fe40000000000 */
[----:B------:R-:W-:-:S02]  /*14370*/  FSEL R168, R168, -INF , !P0 ;  /* 0xff800000a8a87808 */ /* 0x000fc40004000000 */
[----:B------:R-:W-:Y:S02]  /*14380*/  ISETP.GT.AND P5, PT, R245, R69, PT ;  /* 0x00000045f500720c */ /* 0x000fe40003fa4270 */
[----:B------:R-:W-:Y:S02]  /*14390*/  FSEL R38, R38, -INF , !P3 ;  /* 0xff80000026267808 */ /* 0x000fe40005800000 */
[----:B------:R-:W-:Y:S02]  /*143a0*/  FSEL R208, R180, -INF , !P4 ;  /* 0xff800000b4d07808 */ /* 0x000fe40006000000 */
[----:B------:R-:W-:Y:S02]  /*143b0*/  ISETP.NE.AND P3, PT, R104, RZ, PT ;  /* 0x000000ff6800720c */ /* 0x000fe40003f65270 */
[----:B------:R-:W-:Y:S02]  /*143c0*/  FSEL R213, R168, -INF , !P1 ;  /* 0xff800000a8d57808 */ /* 0x000fe40004800000 */
[----:B------:R-:W-:-:S02]  /*143d0*/  ISETP.GE.AND P4, PT, R69, R242, PT ;  /* 0x000000f24500720c */ /* 0x000fc40003f86270 */
[----:B------:R-:W-:Y:S02]  /*143e0*/  FSEL R206, R146, -INF , !P6 ;  /* 0xff80000092ce7808 */ /* 0x000fe40007000000 */
[----:B------:R-:W-:Y:S02]  /*143f0*/  FSEL R98, R98, -INF , !P5 ;  /* 0xff80000062627808 */ /* 0x000fe40006800000 */
[----:B------:R-:W-:Y:S02]  /*14400*/  ISETP.GT.AND P0, PT, R244, R69, PT ;  /* 0x00000045f400720c */ /* 0x000fe40003f04270 */
[-C--:B------:R-:W-:Y:S02]  /*14410*/  ISETP.GE.AND P1, PT, R69, R243.reuse, PT ;  /* 0x000000f34500720c */ /* 0x080fe40003f26270 */
[C---:B------:R-:W-:Y:S02]  /*14420*/  ISETP.GE.AND P6, PT, R68.reuse, R242, PT ;  /* 0x000000f24400720c */ /* 0x040fe40003fc6270 */
[----:B------:R-:W-:-:S02]  /*14430*/  ISETP.GE.AND P2, PT, R68, R243, PT ;  /* 0x000000f34400720c */ /* 0x000fc40003f46270 */
[----:B------:R-:W-:Y:S01]  /*14440*/  HMMA.16816.F32 R68, R8, R108, R72 ;  /* 0x0000006c0844723c */ /* 0x000fe20000001848 */
[----:B------:R-:W-:Y:S01]  /*14450*/  VIADD R72, R218, 0x71 ;  /* 0x00000071da487836 */ /* 0x000fe20000000000 */
[----:B------:R-:W-:Y:S01]  /*14460*/  FSEL R99, R99, -INF , !P3 ;  /* 0xff80000063637808 */ /* 0x000fe20005800000 */
[-C--:B------:R-:W-:Y:S01]  /*14470*/  FMUL.FTZ R108, R106, R2.reuse ;  /* 0x000000026a6c7220 */ /* 0x080fe20000410000 */
[----:B------:R-:W-:Y:S01]  /*14480*/  FSEL R202, R98, -INF , !P4 ;  /* 0xff80000062ca7808 */ /* 0x000fe20006000000 */
[----:B------:R-:W-:Y:S01]  /*14490*/  VIADD R98, R218, 0x70 ;  /* 0x00000070da627836 */ /* 0x000fe20000000000 */
[----:B------:R-:W-:Y:S01]  /*144a0*/  FSEL R207, R99, -INF , !P2 ;  /* 0xff80000063cf7808 */ /* 0x000fe20005000000 */
[----:B------:R-:W-:Y:S01]  /*144b0*/  FMUL.FTZ R99, R83, R2 ;  /* 0x0000000253637220 */ /* 0x000fe20000410000 */
[----:B------:R-:W-:Y:S01]  /*144c0*/  ISETP.GT.AND P2, PT, R244, R72, PT ;  /* 0x00000048f400720c */ /* 0x000fe20003f44270 */
[----:B------:R-:W1:Y:S01]  /*144d0*/  MUFU.TANH R108, R108 ;  /* 0x0000006c006c7308 */ /* 0x000e620000002400 */
[----:B------:R-:W-:-:S02]  /*144e0*/  FSEL R132, R132, -INF , !P0 ;  /* 0xff80000084847808 */ /* 0x000fc40004000000 */
[-C--:B------:R-:W-:Y:S02]  /*144f0*/  ISETP.GT.AND P5, PT, R245, R98.reuse, PT ;  /* 0x00000062f500720c */ /* 0x080fe40003fa4270 */
[----:B------:R-:W-:Y:S02]  /*14500*/  ISETP.GT.AND P0, PT, R244, R98, PT ;  /* 0x00000062f400720c */ /* 0x000fe40003f04270 */
[----:B------:R-:W-:Y:S01]  /*14510*/  FSEL R204, R38, -INF , !P6 ;  /* 0xff80000026cc7808 */ /* 0x000fe20007000000 */
[----:B------:R-:W-:Y:S01]  /*14520*/  FMUL.FTZ R38, R107, R2 ;  /* 0x000000026b267220 */ /* 0x000fe20000410000 */
[----:B------:R-:W-:Y:S01]  /*14530*/  P2R R73, PR, RZ, 0x4 ;  /* 0x00000004ff497803 */ /* 0x000fe20000000000 */
[----:B------:R-:W2:Y:S01]  /*14540*/  LDSM.16.M88.4 R104, [R61+0x7800] ;  /* 0x007800003d68783b */ /* 0x000ea20000000200 */
[----:B------:R-:W-:Y:S01]  /*14550*/  FSEL R209, R132, -INF , !P1 ;  /* 0xff80000084d17808 */ /* 0x000fe20004800000 */
[----:B---3--:R-:W-:Y:S01]  /*14560*/  HMMA.16816.F32 R68, R4, R88, R68 ;  /* 0x000000580444723c */ /* 0x008fe20000001844 */
[----:B------:R-:W-:Y:S01]  /*14570*/  ISETP.GT.AND P3, PT, R245, R72, PT ;  /* 0x00000048f500720c */ /* 0x000fe20003f64270 */
[----:B------:R-:W-:Y:S01]  /*14580*/  VIADD R88, R218, 0x80 ;  /* 0x00000080da587836 */ /* 0x000fe20000000000 */
[CC--:B------:R-:W-:Y:S01]  /*14590*/  ISETP.GE.AND P6, PT, R72.reuse, R242.reuse, PT ;  /* 0x000000f24800720c */ /* 0x0c0fe20003fc6270 */
[----:B------:R-:W3:Y:S01]  /*145a0*/  MUFU.TANH R38, R38 ;  /* 0x0000002600267308 */ /* 0x000ee20000002400 */
[----:B------:R-:W-:Y:S01]  /*145b0*/  ISETP.GE.AND P2, PT, R72, R243, PT ;  /* 0x000000f34800720c */ /* 0x000fe20003f46270 */
[----:B------:R-:W-:Y:S01]  /*145c0*/  VIADD R72, R218, 0x78 ;  /* 0x00000078da487836 */ /* 0x000fe20000000000 */
[----:B------:R-:W-:-:S02]  /*145d0*/  ISETP.GE.AND P4, PT, R98, R242, PT ;  /* 0x000000f26200720c */ /* 0x000fc40003f86270 */
[-C--:B------:R-:W-:Y:S02]  /*145e0*/  ISETP.GE.AND P1, PT, R98, R243.reuse, PT ;  /* 0x000000f36200720c */ /* 0x080fe40003f26270 */
[----:B------:R-:W-:Y:S01]  /*145f0*/  FSEL R103, R103, -INF , !P5 ;  /* 0xff80000067677808 */ /* 0x000fe20006800000 */
[----:B------:R-:W-:Y:S01]  /*14600*/  MUFU.TANH R98, R80 ;  /* 0x0000005000627308 */ /* 0x000fe20000002400 */
[----:B------:R-:W-:Y:S02]  /*14610*/  FSEL R205, R85, -INF , !P0 ;  /* 0xff80000055cd7808 */ /* 0x000fe40004000000 */
[----:B------:R-:W-:Y:S02]  /*14620*/  FSEL R200, R103, -INF , !P4 ;  /* 0xff80000067c87808 */ /* 0x000fe40006000000 */
[----:B------:R-:W-:Y:S02]  /*14630*/  FSEL R101, R101, -INF , !P3 ;  /* 0xff80000065657808 */ /* 0x000fe40005800000 */
[----:B------:R-:W-:Y:S01]  /*14640*/  FSEL R205, R205, -INF , !P1 ;  /* 0xff800000cdcd7808 */ /* 0x000fe20004800000 */
[----:B------:R-:W3:Y:S01]  /*14650*/  MUFU.TANH R85, R81 ;  /* 0x0000005100557308 */ /* 0x000ee20000002400 */
[----:B------:R-:W-:Y:S01]  /*14660*/  ISETP.GT.AND P5, PT, R245, R72, PT ;  /* 0x00000048f500720c */ /* 0x000fe20003fa4270 */
[-C--:B------:R-:W-:Y:S01]  /*14670*/  FMUL.FTZ R69, R69, R2.reuse ;  /* 0x0000000245457220 */ /* 0x080fe20000410000 */
[----:B------:R-:W-:Y:S01]  /*14680*/  ISETP.NE.AND P3, PT, R73, RZ, PT ;  /* 0x000000ff4900720c */ /* 0x000fe20003f65270 */
[----:B------:R-:W-:Y:S01]  /*14690*/  FMUL.FTZ R68, R68, R2 ;  /* 0x0000000244447220 */ /* 0x000fe20000410000 */
[----:B------:R-:W-:Y:S01]  /*146a0*/  ISETP.GT.AND P0, PT, R244, R72, PT ;  /* 0x00000048f400720c */ /* 0x000fe20003f04270 */
[----:B------:R-:W-:Y:S01]  /*146b0*/  FMUL.FTZ R70, R70, R2 ;  /* 0x0000000246467220 */ /* 0x000fe20000410000 */
[C---:B------:R-:W-:Y:S01]  /*146c0*/  ISETP.GE.AND P4, PT, R72.reuse, R242, PT ;  /* 0x000000f24800720c */ /* 0x040fe20003f86270 */
[----:B------:R4:W-:Y:S01]  /*146d0*/  MUFU.TANH R103, R68 ;  /* 0x0000004400677308 */ /* 0x0009e20000002400 */
[----:B------:R-:W-:Y:S01]  /*146e0*/  ISETP.GE.AND P1, PT, R72, R243, PT ;  /* 0x000000f34800720c */ /* 0x000fe20003f26270 */
[----:B------:R-:W-:Y:S01]  /*146f0*/  FMUL.FTZ R71, R71, R2 ;  /* 0x0000000247477220 */ /* 0x000fe20000410000 */
[----:B------:R-:W-:Y:S01]  /*14700*/  HMMA.16816.F32 R72, R8, R110, R56 ;  /* 0x0000006e0848723c */ /* 0x000fe20000001838 */
[----:B------:R-:W-:Y:S01]  /*14710*/  VIADD R56, R218, 0x79 ;  /* 0x00000079da387836 */ /* 0x000fe20000000000 */
[----:B------:R-:W-:-:S02]  /*14720*/  FSEL R133, R133, -INF , !P3 ;  /* 0xff80000085857808 */ /* 0x000fc40005800000 */
[----:B------:R-:W-:Y:S01]  /*14730*/  FSEL R116, R116, -INF , !P5 ;  /* 0xff80000074747808 */ /* 0x000fe20006800000 */
[----:B------:R-:W3:Y:S01]  /*14740*/  MUFU.TANH R99, R99 ;  /* 0x0000006300637308 */ /* 0x000ee20000002400 */
[----:B------:R-:W-:Y:S02]  /*14750*/  FSEL R203, R133, -INF , !P2 ;  /* 0xff80000085cb7808 */ /* 0x000fe40005000000 */
[-C--:B------:R-:W-:Y:S02]  /*14760*/  ISETP.GT.AND P2, PT, R244, R56.reuse, PT ;  /* 0x00000038f400720c */ /* 0x080fe40003f44270 */
[----:B------:R-:W-:Y:S02]  /*14770*/  ISETP.GT.AND P3, PT, R245, R56, PT ;  /* 0x00000038f500720c */ /* 0x000fe40003f64270 */
[----:B------:R-:W-:Y:S02]  /*14780*/  FSEL R118, R118, -INF , !P0 ;  /* 0xff80000076767808 */ /* 0x000fe40004000000 */
[----:B------:R-:W-:Y:S01]  /*14790*/  P2R R89, PR, RZ, 0x4 ;  /* 0x00000004ff597803 */ /* 0x000fe20000000000 */
[----:B----4-:R-:W-:Y:S01]  /*147a0*/  VIADD R68, R218, 0x88 ;  /* 0x00000088da447836 */ /* 0x010fe20000000000 */
[----:B------:R-:W-:-:S02]  /*147b0*/  FSEL R198, R101, -INF , !P6 ;  /* 0xff80000065c67808 */ /* 0x000fc40007000000 */
[C---:B------:R-:W-:Y:S01]  /*147c0*/  ISETP.GE.AND P6, PT, R56.reuse, R242, PT ;  /* 0x000000f23800720c */ /* 0x040fe20003fc6270 */
[----:B------:R2:W-:Y:S01]  /*147d0*/  MUFU.TANH R101, R82 ;  /* 0x0000005200657308 */ /* 0x0005e20000002400 */
[----:B------:R-:W-:Y:S02]  /*147e0*/  ISETP.GE.AND P2, PT, R56, R243, PT ;  /* 0x000000f33800720c */ /* 0x000fe40003f46270 */
[----:B------:R-:W-:Y:S01]  /*147f0*/  FSEL R194, R116, -INF , !P4 ;  /* 0xff80000074c27808 */ /* 0x000fe20006000000 */
[----:B------:R-:W4:Y:S01]  /*14800*/  LDSM.16.M88.4 R56, [R55+0x7800] ;  /* 0x007800003738783b */ /* 0x000f220000000200 */
[----:B------:R-:W-:Y:S02]  /*14810*/  FSEL R86, R86, -INF , !P3 ;  /* 0xff80000056567808 */ /* 0x000fe40005800000 */
[----:B------:R-:W-:Y:S02]  /*14820*/  FSEL R201, R118, -INF , !P1 ;  /* 0xff80000076c97808 */ /* 0x000fe40004800000 */
[----:B------:R-:W-:-:S02]  /*14830*/  ISETP.GT.AND P5, PT, R245, R88, PT ;  /* 0x00000058f500720c */ /* 0x000fc40003fa4270 */
[----:B------:R-:W-:Y:S02]  /*14840*/  ISETP.NE.AND P3, PT, R89, RZ, PT ;  /* 0x000000ff5900720c */ /* 0x000fe40003f65270 */
[----:B------:R-:W-:Y:S02]  /*14850*/  ISETP.GT.AND P0, PT, R244, R88, PT ;  /* 0x00000058f400720c */ /* 0x000fe40003f04270 */
[C---:B------:R-:W-:Y:S02]  /*14860*/  ISETP.GE.AND P4, PT, R88.reuse, R242, PT ;  /* 0x000000f25800720c */ /* 0x040fe40003f86270 */
[----:B------:R-:W-:Y:S01]  /*14870*/  ISETP.GE.AND P1, PT, R88, R243, PT ;  /* 0x000000f35800720c */ /* 0x000fe20003f26270 */
[----:B--2---:R-:W-:Y:S01]  /*14880*/  HMMA.16816.F32 R80, R8, R104, R48 ;  /* 0x000000680850723c */ /* 0x004fe20000001830 */
[----:B------:R-:W-:Y:S01]  /*14890*/  VIADD R48, R218, 0x81 ;  /* 0x00000081da307836 */ /* 0x000fe20000000000 */
[----:B------:R-:W-:Y:S01]  /*148a0*/  FSEL R87, R87, -INF , !P3 ;  /* 0xff80000057577808 */ /* 0x000fe20005800000 */
[----:B------:R-:W-:Y:S01]  /*148b0*/  MUFU.TANH R104, R70 ;  /* 0x0000004600687308 */ /* 0x000fe20000002400 */
[----:B------:R-:W-:-:S02]  /*148c0*/  FSEL R196, R86, -INF , !P6 ;  /* 0xff80000056c47808 */ /* 0x000fc40007000000 */
[----:B------:R-:W-:Y:S02]  /*148d0*/  FSEL R199, R87, -INF , !P2 ;  /* 0xff80000057c77808 */ /* 0x000fe40005000000 */
[----:B------:R-:W-:Y:S01]  /*148e0*/  HMMA.16816.F32 R88, R4, R90, R72 ;  /* 0x0000005a0458723c */ /* 0x000fe20000001848 */
[----:B------:R-:W2:Y:S01]  /*148f0*/  LDSM.16.M88.4 R72, [R166+0x8800] ;  /* 0x00880000a648783b */ /* 0x000ea20000000200 */
[-C--:B------:R-:W-:Y:S01]  /*14900*/  ISETP.GT.AND P2, PT, R244, R48.reuse, PT ;  /* 0x00000030f400720c */ /* 0x080fe20003f44270 */
[----:B------:R1:W3:Y:S01]  /*14910*/  MUFU.TANH R86, R69 ;  /* 0x0000004500567308 */ /* 0x0002e20000002400 */
[----:B------:R-:W-:Y:S02]  /*14920*/  ISETP.GT.AND P3, PT, R245, R48, PT ;  /* 0x00000030f500720c */ /* 0x000fe40003f64270 */
[----:B------:R-:W-:Y:S02]  /*14930*/  ISETP.GE.AND P6, PT, R48, R242, PT ;  /* 0x000000f23000720c */ /* 0x000fe40003fc6270 */
[----:B------:R-:W-:-:S02]  /*14940*/  FSEL R117, R117, -INF , !P3 ;  /* 0xff80000075757808 */ /* 0x000fc40005800000 */
[----:B------:R-:W-:Y:S01]  /*14950*/  FSEL R119, R119, -INF , !P5 ;  /* 0xff80000077777808 */ /* 0x000fe20006800000 */
[----:B------:R3:W2:Y:S01]  /*14960*/  MUFU.TANH R87, R71 ;  /* 0x0000004700577308 */ /* 0x0006a20000002400 */
[----:B------:R-:W-:Y:S02]  /*14970*/  FSEL R128, R128, -INF , !P0 ;  /* 0xff80000080807808 */ /* 0x000fe40004000000 */
[----:B------:R-:W-:Y:S02]  /*14980*/  FSEL R186, R119, -INF , !P4 ;  /* 0xff80000077ba7808 */ /* 0x000fe40006000000 */
[----:B------:R-:W-:Y:S02]  /*14990*/  FSEL R197, R128, -INF , !P1 ;  /* 0xff80000080c57808 */ /* 0x000fe40004800000 */
[----:B------:R-:W-:Y:S01]  /*149a0*/  ISETP.GT.AND P5, PT, R245, R68, PT ;  /* 0x00000044f500720c */ /* 0x000fe20003fa4270 */
[----:B----4-:R-:W-:Y:S01]  /*149b0*/  HMMA.16816.F32 R80, R4, R56, R80 ;  /* 0x000000380450723c */ /* 0x010fe20000001850 */
[----:B-1----:R-:W-:Y:S01]  /*149c0*/  P2R R69, PR, RZ, 0x4 ;  /* 0x00000004ff457803 */ /* 0x002fe20000000000 */
[-C--:B------:R-:W-:Y:S01]  /*149d0*/  FMUL.FTZ R89, R89, R2.reuse ;  /* 0x0000000259597220 */ /* 0x080fe20000410000 */
[----:B------:R-:W-:Y:S01]  /*149e0*/  ISETP.GE.AND P2, PT, R48, R243, PT ;  /* 0x000000f33000720c */ /* 0x000fe20003f46270 */
[-C--:B------:R-:W-:Y:S01]  /*149f0*/  FMUL.FTZ R88, R88, R2.reuse ;  /* 0x0000000258587220 */ /* 0x080fe20000410000 */
[----:B------:R-:W-:Y:S01]  /*14a00*/  ISETP.NE.AND P3, PT, R69, RZ, PT ;  /* 0x000000ff4500720c */ /* 0x000fe20003f65270 */
[----:B------:R-:W-:Y:S01]  /*14a10*/  FMUL.FTZ R90, R90, R2 ;  /* 0x000000025a5a7220 */ /* 0x000fe20000410000 */
[----:B------:R-:W-:Y:S01]  /*14a20*/  ISETP.GT.AND P0, PT, R244, R68, PT ;  /* 0x00000044f400720c */ /* 0x000fe20003f04270 */
[----:B------:R-:W-:Y:S01]  /*14a30*/  HMMA.16816.F32 R48, R8, R106, R44 ;  /* 0x0000006a0830723c */ /* 0x000fe2000000182c */
[----:B------:R-:W-:Y:S01]  /*14a40*/  VIADD R44, R218, 0x89 ;  /* 0x00000089da2c7836 */ /* 0x000fe20000000000 */
[----:B------:R-:W-:Y:S01]  /*14a50*/  FSEL R120, R120, -INF , !P3 ;  /* 0xff80000078787808 */ /* 0x000fe20005800000 */
[----:B------:R-:W1:Y:S01]  /*14a60*/  MUFU.TANH R89, R89 ;  /* 0x0000005900597308 */ /* 0x000e620000002400 */
[----:B------:R-:W-:-:S02]  /*14a70*/  ISETP.GE.AND P4, PT, R68, R242, PT ;  /* 0x000000f24400720c */ /* 0x000fc40003f86270 */
[----:B------:R-:W-:Y:S02]  /*14a80*/  FSEL R195, R120, -INF , !P2 ;  /* 0xff80000078c37808 */ /* 0x000fe40005000000 */
[-C--:B------:R-:W-:Y:S02]  /*14a90*/  ISETP.GE.AND P1, PT, R68, R243.reuse, PT ;  /* 0x000000f34400720c */ /* 0x080fe40003f26270 */
[----:B------:R-:W-:Y:S01]  /*14aa0*/  ISETP.GT.AND P2, PT, R244, R44, PT ;  /* 0x0000002cf400720c */ /* 0x000fe20003f44270 */
[----:B---3--:R-:W3:Y:S01]  /*14ab0*/  LDSM.16.M88.4 R68, [R61+0x8000] ;  /* 0x008000003d44783b */ /* 0x008ee20000000200 */
[----:B------:R-:W-:Y:S01]  /*14ac0*/  FSEL R184, R117, -INF , !P6 ;  /* 0xff80000075b87808 */ /* 0x000fe20007000000 */
[----:B------:R-:W-:Y:S01]  /*14ad0*/  FMUL.FTZ R83, R83, R2 ;  /* 0x0000000253537220 */ /* 0x000fe20000410000 */
[----:B------:R-:W-:Y:S01]  /*14ae0*/  ISETP.GT.AND P3, PT, R245, R44, PT ;  /* 0x0000002cf500720c */ /* 0x000fe20003f64270 */
[C---:B--2---:R-:W-:Y:S01]  /*14af0*/  HMMA.16816.F32 R24, R76.reuse, R74, R24 ;  /* 0x0000004a4c18723c */ /* 0x044fe20000001818 */
[----:B------:R-:W-:Y:S01]  /*14b00*/  P2R R56, PR, RZ, 0x4 ;  /* 0x00000004ff387803 */ /* 0x000fe20000000000 */
[----:B------:R-:W-:Y:S01]  /*14b10*/  MUFU.TANH R75, R83 ;  /* 0x00000053004b7308 */ /* 0x000fe20000002400 */
[----:B------:R-:W-:Y:S01]  /*14b20*/  ISETP.GE.AND P6, PT, R44, R242, PT ;  /* 0x000000f22c00720c */ /* 0x000fe20003fc6270 */
[-C--:B------:R-:W-:Y:S01]  /*14b30*/  FMUL.FTZ R80, R80, R2.reuse ;  /* 0x0000000250507220 */ /* 0x080fe20000410000 */
[----:B------:R-:W-:Y:S01]  /*14b40*/  ISETP.GE.AND P2, PT, R44, R243, PT ;  /* 0x000000f32c00720c */ /* 0x000fe20003f46270 */
[-C--:B------:R-:W-:Y:S01]  /*14b50*/  FMUL.FTZ R82, R82, R2.reuse ;  /* 0x0000000252527220 */ /* 0x080fe20000410000 */
[----:B------:R-:W-:Y:S01]  /*14b60*/  FSEL R121, R121, -INF , !P5 ;  /* 0xff80000079797808 */ /* 0x000fe20006800000 */
[----:B------:R-:W-:Y:S01]  /*14b70*/  HMMA.16816.F32 R44, R76, R72, R28 ;  /* 0x000000484c2c723c */ /* 0x000fe2000000181c */
[----:B------:R-:W-:Y:S01]  /*14b80*/  VIADD R28, R218, 0x90 ;  /* 0x00000090da1c7836 */ /* 0x000fe20000000000 */
[----:B------:R-:W-:Y:S01]  /*14b90*/  FSEL R113, R113, -INF , !P0 ;  /* 0xff80000071717808 */ /* 0x000fe20004000000 */
[-C--:B------:R-:W-:Y:S01]  /*14ba0*/  FMUL.FTZ R73, R81, R2.reuse ;  /* 0x0000000251497220 */ /* 0x080fe20000410000 */
[----:B------:R-:W-:Y:S01]  /*14bb0*/  FSEL R94, R94, -INF , !P3 ;  /* 0xff8000005e5e7808 */ /* 0x000fe20005800000 */
[----:B------:R-:W-:Y:S01]  /*14bc0*/  FMUL.FTZ R72, R91, R2 ;  /* 0x000000025b487220 */ /* 0x000fe20000410000 */
[----:B------:R-:W-:Y:S01]  /*14bd0*/  ISETP.NE.AND P3, PT, R56, RZ, PT ;  /* 0x000000ff3800720c */ /* 0x000fe20003f65270 */
[----:B------:R-:W-:Y:S01]  /*14be0*/  MUFU.TANH R88, R88 ;  /* 0x0000005800587308 */ /* 0x000fe20000002400 */
[----:B------:R-:W-:Y:S01]  /*14bf0*/  FSEL R180, R121, -INF , !P4 ;  /* 0xff80000079b47808 */ /* 0x000fe20006000000 */
[----:B------:R-:W-:Y:S01]  /*14c00*/  HMMA.16816.F32 R48, R4, R58, R48 ;  /* 0x0000003a0430723c */ /* 0x000fe20000001830 */
[----:B------:R-:W-:Y:S01]  /*14c10*/  FSEL R187, R113, -INF , !P1 ;  /* 0xff80000071bb7808 */ /* 0x000fe20004800000 */
[----:B------:R-:W2:Y:S01]  /*14c20*/  LDSM.16.M88.4 R56, [R55+0x8000] ;  /* 0x008000003738783b */ /* 0x000ea20000000200 */
[----:B------:R-:W-:-:S02]  /*14c30*/  ISETP.GT.AND P5, PT, R245, R28, PT ;  /* 0x0000001cf500720c */ /* 0x000fc40003fa4270 */
[----:B------:R-:W-:Y:S01]  /*14c40*/  ISETP.GT.AND P0, PT, R244, R28, PT ;  /* 0x0000001cf400720c */ /* 0x000fe20003f04270 */
[----:B------:R-:W4:Y:S01]  /*14c50*/  MUFU.TANH R72, R72 ;  /* 0x0000004800487308 */ /* 0x000f220000002400 */
[C---:B------:R-:W-:Y:S02]  /*14c60*/  ISETP.GE.AND P4, PT, R28.reuse, R242, PT ;  /* 0x000000f21c00720c */ /* 0x040fe40003f86270 */
[----:B------:R-:W-:Y:S01]  /*14c70*/  ISETP.GE.AND P1, PT, R28, R243, PT ;  /* 0x000000f31c00720c */ /* 0x000fe20003f26270 */
[----:B------:R-:W-:Y:S01]  /*14c80*/  VIADD R28, R218, 0x91 ;  /* 0x00000091da1c7836 */ /* 0x000fe20000000000 */
[----:B------:R-:W-:Y:S02]  /*14c90*/  FSEL R112, R112, -INF , !P3 ;  /* 0xff80000070707808 */ /* 0x000fe40005800000 */
[----:B------:R-:W-:Y:S01]  /*14ca0*/  FSEL R182, R94, -INF , !P6 ;  /* 0xff8000005eb67808 */ /* 0x000fe20007000000 */
[----:B------:R-:W4:Y:S01]  /*14cb0*/  MUFU.TANH R73, R73 ;  /* 0x0000004900497308 */ /* 0x000f220000002400 */
[----:B------:R-:W-:-:S02]  /*14cc0*/  FSEL R185, R112, -INF , !P2 ;  /* 0xff80000070b97808 */ /* 0x000fc40005000000 */
[-C--:B------:R-:W-:Y:S02]  /*14cd0*/  ISETP.GT.AND P2, PT, R244, R28.reuse, PT ;  /* 0x0000001cf400720c */ /* 0x080fe40003f44270 */
[----:B------:R-:W-:Y:S01]  /*14ce0*/  ISETP.GT.AND P3, PT, R245, R28, PT ;  /* 0x0000001cf500720c */ /* 0x000fe20003f64270 */
[----:B---3--:R-:W-:Y:S01]  /*14cf0*/  HMMA.16816.F32 R40, R8, R68, R40 ;  /* 0x000000440828723c */ /* 0x008fe20000001828 */
[----:B------:R-:W-:Y:S01]  /*14d00*/  P2R R29, PR, RZ, 0x4 ;  /* 0x00000004ff1d7803 */ /* 0x000fe20000000000 */
[----:B------:R-:W-:Y:S01]  /*14d10*/  VIADD R68, R218, 0x99 ;  /* 0x00000099da447836 */ /* 0x000fe20000000000 */
[----:B------:R-:W-:Y:S01]  /*14d20*/  ISETP.GE.AND P6, PT, R28, R242, PT ;  /* 0x000000f21c00720c */ /* 0x000fe20003fc6270 */
[-C--:B------:R-:W-:Y:S01]  /*14d30*/  FMUL.FTZ R48, R48, R2.reuse ;  /* 0x0000000230307220 */ /* 0x080fe20000410000 */
[----:B------:R-:W-:Y:S01]  /*14d40*/  ISETP.GE.AND P2, PT, R28, R243, PT ;  /* 0x000000f31c00720c */ /* 0x000fe20003f46270 */
[----:B------:R-:W-:Y:S01]  /*14d50*/  VIADD R28, R218, 0x98 ;  /* 0x00000098da1c7836 */ /* 0x000fe20000000000 */
[----:B------:R-:W-:Y:S01]  /*14d60*/  FSEL R122, R122, -INF , !P5 ;  /* 0xff8000007a7a7808 */ /* 0x000fe20006800000 */
[----:B------:R3:W-:Y:S01]  /*14d70*/  MUFU.TANH R81, R48 ;  /* 0x0000003000517308 */ /* 0x0007e20000002400 */
[----:B------:R-:W-:Y:S01]  /*14d80*/  FSEL R108, R108, -INF , !P0 ;  /* 0xff8000006c6c7808 */ /* 0x000fe20004000000 */
[-C--:B------:R-:W-:Y:S01]  /*14d90*/  FMUL.FTZ R49, R49, R2.reuse ;  /* 0x0000000231317220 */ /* 0x080fe20000410000 */
[----:B------:R-:W-:Y:S01]  /*14da0*/  FSEL R174, R122, -INF , !P4 ;  /* 0xff8000007aae7808 */ /* 0x000fe20006000000 */
[----:B------:R-:W-:Y:S01]  /*14db0*/  FMUL.FTZ R50, R50, R2 ;  /* 0x0000000232327220 */ /* 0x000fe20000410000 */
[----:B------:R-:W-:-:S02]  /*14dc0*/  FSEL R95, R95, -INF , !P3 ;  /* 0xff8000005f5f7808 */ /* 0x000fc40005800000 */
[----:B------:R-:W-:Y:S01]  /*14dd0*/  FSEL R183, R108, -INF , !P1 ;  /* 0xff8000006cb77808 */ /* 0x000fe20004800000 */
[----:B------:R-:W-:Y:S01]  /*14de0*/  MUFU.TANH R83, R49 ;  /* 0x0000003100537308 */ /* 0x000fe20000002400 */
[-C--:B------:R-:W-:Y:S02]  /*14df0*/  ISETP.GT.AND P5, PT, R245, R28.reuse, PT ;  /* 0x0000001cf500720c */ /* 0x080fe40003fa4270 */
[----:B------:R-:W-:Y:S02]  /*14e00*/  ISETP.NE.AND P3, PT, R29, RZ, PT ;  /* 0x000000ff1d00720c */ /* 0x000fe40003f65270 */
[----:B------:R-:W-:Y:S01]  /*14e10*/  ISETP.GT.AND P0, PT, R244, R28, PT ;  /* 0x0000001cf400720c */ /* 0x000fe20003f04270 */
[----:B--2---:R-:W-:Y:S01]  /*14e20*/  HMMA.16816.F32 R40, R4, R56, R40 ;  /* 0x000000380428723c */ /* 0x004fe20000001828 */
[C---:B------:R-:W-:Y:S01]  /*14e30*/  ISETP.GE.AND P4, PT, R28.reuse, R242, PT ;  /* 0x000000f21c00720c */ /* 0x040fe20003f86270 */
[----:B------:R2:W-:Y:S01]  /*14e40*/  MUFU.TANH R94, R50 ;  /* 0x00000032005e7308 */ /* 0x0005e20000002400 */
[----:B------:R-:W-:-:S02]  /*14e50*/  ISETP.GE.AND P1, PT, R28, R243, PT ;  /* 0x000000f31c00720c */ /* 0x000fc40003f26270 */
[----:B------:R-:W1:Y:S01]  /*14e60*/  LDSM.16.M88.4 R28, [R61+0x8800] ;  /* 0x008800003d1c783b */ /* 0x000e620000000200 */
[----:B------:R-:W-:Y:S02]  /*14e70*/  FSEL R38, R38, -INF , !P3 ;  /* 0xff80000026267808 */ /* 0x000fe40005800000 */
[-C--:B------:R-:W-:Y:S02]  /*14e80*/  ISETP.GT.AND P3, PT, R245, R68.reuse, PT ;  /* 0x00000044f500720c */ /* 0x080fe40003f64270 */
[----:B------:R-:W-:Y:S01]  /*14e90*/  FSEL R181, R38, -INF , !P2 ;  /* 0xff80000026b57808 */ /* 0x000fe20005000000 */
[----:B------:R-:W-:Y:S01]  /*14ea0*/  VIADD R38, R218, 0xa0 ;  /* 0x000000a0da267836 */ /* 0x000fe20000000000 */
[----:B------:R-:W-:Y:S01]  /*14eb0*/  ISETP.GT.AND P2, PT, R244, R68, PT ;  /* 0x00000044f400720c */ /* 0x000fe20003f44270 */
[----:B------:R-:W4:Y:S01]  /*14ec0*/  MUFU.TANH R90, R90 ;  /* 0x0000005a005a7308 */ /* 0x000f220000002400 */
[----:B------:R-:W-:Y:S02]  /*14ed0*/  FSEL R170, R95, -INF , !P6 ;  /* 0xff8000005faa7808 */ /* 0x000fe40007000000 */
[----:B---3--:R-:W-:-:S02]  /*14ee0*/  P2R R48, PR, RZ, 0x4 ;  /* 0x00000004ff307803 */ /* 0x008fc40000000000 */
[----:B------:R-:W-:Y:S01]  /*14ef0*/  ISETP.GE.AND P6, PT, R68, R242, PT ;  /* 0x000000f24400720c */ /* 0x000fe20003fc6270 */
[-C--:B------:R-:W-:Y:S01]  /*14f00*/  FMUL.FTZ R40, R40, R2.reuse ;  /* 0x0000000228287220 */ /* 0x080fe20000410000 */
[----:B------:R-:W-:Y:S01]  /*14f10*/  FSEL R85, R85, -INF , !P3 ;  /* 0xff80000055557808 */ /* 0x000fe20005800000 */
[----:B------:R-:W3:Y:S01]  /*14f20*/  MUFU.TANH R80, R80 ;  /* 0x0000005000507308 */ /* 0x000ee20000002400 */
[----:B------:R-:W-:Y:S01]  /*14f30*/  ISETP.NE.AND P3, PT, R48, RZ, PT ;  /* 0x000000ff3000720c */ /* 0x000fe20003f65270 */
[-C--:B------:R-:W-:Y:S01]  /*14f40*/  FMUL.FTZ R41, R41, R2.reuse ;  /* 0x0000000229297220 */ /* 0x080fe20000410000 */
[----:B------:R-:W-:Y:S01]  /*14f50*/  ISETP.GE.AND P2, PT, R68, R243, PT ;  /* 0x000000f34400720c */ /* 0x000fe20003f46270 */
[-C--:B------:R-:W-:Y:S01]  /*14f60*/  FMUL.FTZ R42, R42, R2.reuse ;  /* 0x000000022a2a7220 */ /* 0x080fe20000410000 */
[----:B------:R-:W-:Y:S01]  /*14f70*/  FSEL R162, R85, -INF , !P6 ;  /* 0xff80000055a27808 */ /* 0x000fe20007000000 */
[----:B------:R-:W-:Y:S01]  /*14f80*/  HMMA.16816.F32 R68, R8, R70, R32 ;  /* 0x000000460844723c */ /* 0x000fe20000001820 */
[-C--:B------:R-:W-:Y:S01]  /*14f90*/  FMUL.FTZ R85, R51, R2.reuse ;  /* 0x0000000233557220 */ /* 0x080fe20000410000 */
[----:B------:R-:W-:Y:S01]  /*14fa0*/  VIADD R32, R218, 0xa1 ;  /* 0x000000a1da207836 */ /* 0x000fe20000000000 */
[----:B------:R-:W-:Y:S01]  /*14fb0*/  FSEL R99, R99, -INF , !P3 ;  /* 0xff80000063637808 */ /* 0x000fe20005800000 */
[----:B--2---:R-:W2:Y:S01]  /*14fc0*/  LDSM.16.M88.4 R48, [R55+0x8800] ;  /* 0x008800003730783b */ /* 0x004ea20000000200 */
[----:B------:R-:W-:Y:S01]  /*14fd0*/  FSEL R98, R98, -INF , !P5 ;  /* 0xff80000062627808 */ /* 0x000fe20006800000 */
[----:B------:R-:W-:Y:S01]  /*14fe0*/  FMUL.FTZ R43, R43, R2 ;  /* 0x000000022b2b7220 */ /* 0x000fe20000410000 */
[----:B------:R-:W-:Y:S01]  /*14ff0*/  FSEL R171, R99, -INF , !P2 ;  /* 0xff80000063ab7808 */ /* 0x000fe20005000000 */
[----:B------:R-:W-:Y:S01]  /*15000*/  MUFU.TANH R95, R41 ;  /* 0x00000029005f7308 */ /* 0x000fe20000002400 */
[----:B------:R-:W-:-:S02]  /*15010*/  ISETP.GT.AND P2, PT, R244, R32, PT ;  /* 0x00000020f400720c */ /* 0x000fc40003f44270 */
[----:B------:R-:W-:Y:S02]  /*15020*/  ISETP.GT.AND P3, PT, R245, R32, PT ;  /* 0x00000020f500720c */ /* 0x000fe40003f64270 */
[----:B------:R-:W-:Y:S02]  /*15030*/  P2R R56, PR, RZ, 0x4 ;  /* 0x00000004ff387803 */ /* 0x000fe40000000000 */
[C---:B------:R-:W-:Y:S01]  /*15040*/  ISETP.GE.AND P6, PT, R32.reuse, R242, PT ;  /* 0x000000f22000720c */ /* 0x040fe20003fc6270 */
[----:B------:R-:W3:Y:S01]  /*15050*/  MUFU.TANH R85, R85 ;  /* 0x0000005500557308 */ /* 0x000ee20000002400 */
[----:B------:R-:W-:Y:S02]  /*15060*/  ISETP.GE.AND P2, PT, R32, R243, PT ;  /* 0x000000f32000720c */ /* 0x000fe40003f46270 */
[----:B-1----:R-:W-:Y:S01]  /*15070*/  HMMA.16816.F32 R32, R8, R28, R44 ;  /* 0x0000001c0820723c */ /* 0x002fe2000000182c */
[----:B------:R-:W1:Y:S01]  /*15080*/  LDSM.16.M88.4 R44, [R166+0x9000] ;  /* 0x00900000a62c783b */ /* 0x000e620000000200 */
[----:B------:R-:W-:Y:S01]  /*15090*/  FSEL R86, R86, -INF , !P3 ;  /* 0xff80000056567808 */ /* 0x000fe20005800000 */
[----:B------:R-:W-:Y:S01]  /*150a0*/  VIADD R28, R218, 0xa9 ;  /* 0x000000a9da1c7836 */ /* 0x000fe20000000000 */
[----:B------:R-:W-:Y:S01]  /*150b0*/  ISETP.NE.AND P3, PT, R56, RZ, PT ;  /* 0x000000ff3800720c */ /* 0x000fe20003f65270 */
[----:B------:R-:W3:Y:S01]  /*150c0*/  MUFU.TANH R82, R82 ;  /* 0x0000005200527308 */ /* 0x000ee20000002400 */
[----:B------:R-:W-:-:S02]  /*150d0*/  FSEL R168, R98, -INF , !P4 ;  /* 0xff80000062a87808 */ /* 0x000fc40006000000 */
[----:B------:R-:W-:Y:S01]  /*150e0*/  FSEL R87, R87, -INF , !P3 ;  /* 0xff80000057577808 */ /* 0x000fe20005800000 */
[----:B------:R-:W-:Y:S01]  /*150f0*/  HMMA.16816.F32 R56, R4, R58, R68 ;  /* 0x0000003a0438723c */ /* 0x000fe20000001844 */
[-C--:B------:R-:W-:Y:S02]  /*15100*/  ISETP.GT.AND P3, PT, R245, R28.reuse, PT ;  /* 0x0000001cf500720c */ /* 0x080fe40003f64270 */
[----:B------:R-:W-:Y:S01]  /*15110*/  FSEL R157, R87, -INF , !P2 ;  /* 0xff800000579d7808 */ /* 0x000fe20005000000 */
[----:B------:R4:W-:Y:S01]  /*15120*/  MUFU.TANH R98, R40 ;  /* 0x0000002800627308 */ /* 0x0009e20000002400 */
[----:B------:R-:W-:Y:S02]  /*15130*/  ISETP.GT.AND P2, PT, R244, R28, PT ;  /* 0x0000001cf400720c */ /* 0x000fe40003f44270 */
[----:B------:R-:W-:Y:S02]  /*15140*/  FSEL R146, R86, -INF , !P6 ;  /* 0xff80000056927808 */ /* 0x000fe40007000000 */
[----:B------:R-:W-:-:S02]  /*15150*/  ISETP.GE.AND P6, PT, R28, R242, PT ;  /* 0x000000f21c00720c */ /* 0x000fc40003fc6270 */
[----:B------:R-:W-:Y:S01]  /*15160*/  FSEL R89, R89, -INF , !P3 ;  /* 0xff80000059597808 */ /* 0x000fe20005800000 */
[----:B------:R-:W-:Y:S01]  /*15170*/  MUFU.TANH R68, R42 ;  /* 0x0000002a00447308 */ /* 0x000fe20000002400 */
[----:B------:R-:W-:Y:S02]  /*15180*/  FSEL R101, R101, -INF , !P0 ;  /* 0xff80000065657808 */ /* 0x000fe40004000000 */
[-C--:B------:R-:W-:Y:S01]  /*15190*/  ISETP.GT.AND P5, PT, R245, R38.reuse, PT ;  /* 0x00000026f500720c */ /* 0x080fe20003fa4270 */
[----:B--2---:R-:W-:Y:S01]  /*151a0*/  HMMA.16816.F32 R32, R4, R48, R32 ;  /* 0x000000300420723c */ /* 0x004fe20000001820 */
[----:B------:R-:W-:Y:S02]  /*151b0*/  ISETP.GT.AND P0, PT, R244, R38, PT ;  /* 0x00000026f400720c */ /* 0x000fe40003f04270 */
[-C--:B------:R-:W-:Y:S01]  /*151c0*/  FMUL.FTZ R49, R58, R2.reuse ;  /* 0x000000023a317220 */ /* 0x080fe20000410000 */
[----:B------:R-:W-:Y:S01]  /*151d0*/  FSEL R177, R101, -INF , !P1 ;  /* 0xff80000065b17808 */ /* 0x000fe20004800000 */
[----:B------:R2:W3:Y:S01]  /*151e0*/  MUFU.TANH R69, R43 ;  /* 0x0000002b00457308 */ /* 0x0004e20000002400 */
[----:B----4-:R-:W-:Y:S01]  /*151f0*/  P2R R40, PR, RZ, 0x4 ;  /* 0x00000004ff287803 */ /* 0x010fe20000000000 */
[-C--:B------:R-:W-:Y:S01]  /*15200*/  FMUL.FTZ R56, R56, R2.reuse ;  /* 0x0000000238387220 */ /* 0x080fe20000410000 */
[----:B------:R-:W-:Y:S01]  /*15210*/  ISETP.GE.AND P2, PT, R28, R243, PT ;  /* 0x000000f31c00720c */ /* 0x000fe20003f46270 */
[----:B------:R-:W-:Y:S01]  /*15220*/  FMUL.FTZ R70, R57, R2 ;  /* 0x0000000239467220 */ /* 0x000fe20000410000 */
[----:B------:R-:W-:Y:S01]  /*15230*/  HMMA.16816.F32 R28, R8, R30, R24 ;  /* 0x0000001e081c723c */ /* 0x000fe20000001818 */
[----:B------:R-:W-:Y:S01]  /*15240*/  ISETP.NE.AND P3, PT, R40, RZ, PT ;  /* 0x000000ff2800720c */ /* 0x000fe20003f65270 */
[----:B------:R-:W4:Y:S01]  /*15250*/  LDSM.16.M88.4 R24, [R61+0x9000] ;  /* 0x009000003d18783b */ /* 0x000f220000000200 */
[----:B------:R-:W-:Y:S01]  /*15260*/  VIADD R40, R218, 0xb1 ;  /* 0x000000b1da287836 */ /* 0x000fe20000000000 */
[----:B------:R-:W-:Y:S01]  /*15270*/  ISETP.GE.AND P4, PT, R38, R242, PT ;  /* 0x000000f22600720c */ /* 0x000fe20003f86270 */
[----:B------:R-:W-:Y:S01]  /*15280*/  VIADD R57, R218, 0xb8 ;  /* 0x000000b8da397836 */ /* 0x000fe20000000000 */
[----:B------:R-:W-:Y:S01]  /*15290*/  FSEL R72, R72, -INF , !P3 ;  /* 0xff80000048487808 */ /* 0x000fe20005800000 */
[----:B------:R-:W3:Y:S01]  /*152a0*/  MUFU.TANH R56, R56 ;  /* 0x0000003800387308 */ /* 0x000ee20000002400 */
[----:B------:R-:W-:Y:S01]  /*152b0*/  ISETP.GT.AND P3, PT, R245, R40, PT ;  /* 0x00000028f500720c */ /* 0x000fe20003f64270 */
[----:B-1----:R-:W-:Y:S01]  /*152c0*/  HMMA.16816.F32 R16, R76, R46, R16 ;  /* 0x0000002e4c10723c */ /* 0x002fe20000001810 */
[----:B------:R-:W-:-:S02]  /*152d0*/  FSEL R91, R72, -INF , !P2 ;  /* 0xff800000485b7808 */ /* 0x000fc40005000000 */
[----:B------:R-:W-:Y:S02]  /*152e0*/  ISETP.GT.AND P2, PT, R244, R40, PT ;  /* 0x00000028f400720c */ /* 0x000fe40003f44270 */
[----:B------:R-:W-:Y:S01]  /*152f0*/  ISETP.GE.AND P1, PT, R38, R243, PT ;  /* 0x000000f32600720c */ /* 0x000fe20003f26270 */
[----:B------:R-:W-:Y:S01]  /*15300*/  VIADD R38, R218, 0xa8 ;  /* 0x000000a8da267836 */ /* 0x000fe20000000000 */
[----:B------:R-:W-:Y:S01]  /*15310*/  P2R R58, PR, RZ, 0x4 ;  /* 0x00000004ff3a7803 */ /* 0x000fe20000000000 */
[----:B------:R-:W1:Y:S01]  /*15320*/  MUFU.TANH R49, R49 ;  /* 0x0000003100317308 */ /* 0x000e620000002400 */
[----:B------:R-:W-:Y:S02]  /*15330*/  FSEL R73, R73, -INF , !P3 ;  /* 0xff80000049497808 */ /* 0x000fe40005800000 */
[----:B------:R-:W-:Y:S01]  /*15340*/  FSEL R103, R103, -INF , !P5 ;  /* 0xff80000067677808 */ /* 0x000fe20006800000 */
[----:B------:R-:W-:Y:S01]  /*15350*/  HMMA.16816.F32 R28, R4, R50, R28 ;  /* 0x00000032041c723c */ /* 0x000fe2000000181c */
[----:B------:R-:W-:Y:S01]  /*15360*/  FSEL R104, R104, -INF , !P0 ;  /* 0xff80000068687808 */ /* 0x000fe20004000000 */
[----:B------:R-:W-:Y:S01]  /*15370*/  VIADD R50, R218, 0xb9 ;  /* 0x000000b9da327836 */ /* 0x000fe20000000000 */
[----:B------:R-:W-:Y:S01]  /*15380*/  ISETP.NE.AND P3, PT, R58, RZ, PT ;  /* 0x000000ff3a00720c */ /* 0x000fe20003f65270 */
[----:B------:R-:W1:Y:S01]  /*15390*/  MUFU.TANH R48, R70 ;  /* 0x0000004600307308 */ /* 0x000e620000002400 */
[----:B------:R-:W-:-:S02]  /*153a0*/  FSEL R132, R89, -INF , !P6 ;  /* 0xff80000059847808 */ /* 0x000fc40007000000 */
[C---:B------:R-:W-:Y:S02]  /*153b0*/  ISETP.GE.AND P6, PT, R40.reuse, R242, PT ;  /* 0x000000f22800720c */ /* 0x040fe40003fc6270 */
[-C--:B------:R-:W-:Y:S02]  /*153c0*/  ISETP.GE.AND P2, PT, R40, R243.reuse, PT ;  /* 0x000000f32800720c */ /* 0x080fe40003f46270 */
[----:B------:R-:W-:Y:S01]  /*153d0*/  FSEL R154, R103, -INF , !P4 ;  /* 0xff800000679a7808 */ /* 0x000fe20006000000 */
[----:B--2---:R-:W-:Y:S01]  /*153e0*/  HMMA.16816.F32 R40, R76, R44, R20 ;  /* 0x0000002c4c28723c */ /* 0x004fe20000001814 */
[----:B------:R-:W-:Y:S01]  /*153f0*/  FSEL R159, R104, -INF , !P1 ;  /* 0xff800000689f7808 */ /* 0x000fe20004800000 */
[----:B------:R-:W2:Y:S01]  /*15400*/  LDSM.16.M88.4 R20, [R55+0x9000] ;  /* 0x009000003714783b */ /* 0x000ea20000000200 */
[----:B------:R-:W-:Y:S01]  /*15410*/  FSEL R75, R75, -INF , !P3 ;  /* 0xff8000004b4b7808 */ /* 0x000fe20005800000 */
[----:B------:R-:W-:Y:S01]  /*15420*/  FMUL.FTZ R45, R32, R2 ;  /* 0x00000002202d7220 */ /* 0x000fe20000410000 */
[----:B------:R-:W-:Y:S01]  /*15430*/  ISETP.GT.AND P5, PT, R245, R38, PT ;  /* 0x00000026f500720c */ /* 0x000fe20003fa4270 */
[----:B------:R-:W-:Y:S01]  /*15440*/  FMUL.FTZ R32, R33, R2 ;  /* 0x0000000221207220 */ /* 0x000fe20000410000 */
[----:B------:R-:W-:Y:S01]  /*15450*/  ISETP.GT.AND P0, PT, R244, R38, PT ;  /* 0x00000026f400720c */ /* 0x000fe20003f04270 */
[----:B------:R-:W-:Y:S01]  /*15460*/  FMUL.FTZ R44, R59, R2 ;  /* 0x000000023b2c7220 */ /* 0x000fe20000410000 */
[C---:B------:R-:W-:Y:S01]  /*15470*/  ISETP.GE.AND P4, PT, R38.reuse, R242, PT ;  /* 0x000000f22600720c */ /* 0x040fe20003f86270 */
[C---:B----4-:R-:W-:Y:S01]  /*15480*/  HMMA.16816.F32 R16, R8.reuse, R26, R16 ;  /* 0x0000001a0810723c */ /* 0x050fe20000001810 */
[-C--:B------:R-:W-:Y:S01]  /*15490*/  ISETP.GE.AND P1, PT, R38, R243.reuse, PT ;  /* 0x000000f32600720c */ /* 0x080fe20003f26270 */
[----:B------:R-:W-:Y:S01]  /*154a0*/  VIADD R38, R218, 0xb0 ;  /* 0x000000b0da267836 */ /* 0x000fe20000000000 */
[----:B------:R-:W-:Y:S01]  /*154b0*/  FSEL R75, R75, -INF , !P2 ;  /* 0xff8000004b4b7808 */ /* 0x000fe20005000000 */
[----:B------:R-:W4:Y:S01]  /*154c0*/  MUFU.TANH R44, R44 ;  /* 0x0000002c002c7308 */ /* 0x000f220000002400 */
[----:B------:R-:W-:Y:S01]  /*154d0*/  FSEL R88, R88, -INF , !P5 ;  /* 0xff80000058587808 */ /* 0x000fe20006800000 */
[----:B------:R-:W-:Y:S01]  /*154e0*/  VIADD R27, R218, 0xc9 ;  /* 0x000000c9da1b7836 */ /* 0x000fe20000000000 */
[----:B------:R-:W-:Y:S01]  /*154f0*/  FSEL R90, R90, -INF , !P0 ;  /* 0xff8000005a5a7808 */ /* 0x000fe20004000000 */
[----:B------:R-:W-:Y:S01]  /*15500*/  FMUL.FTZ R29, R29, R2 ;  /* 0x000000021d1d7220 */ /* 0x000fe20000410000 */
[----:B------:R-:W-:Y:S01]  /*15510*/  ISETP.GT.AND P2, PT, R244, R50, PT ;  /* 0x00000032f400720c */ /* 0x000fe20003f44270 */
[----:B------:R-:W-:Y:S01]  /*15520*/  HMMA.16816.F32 R40, R8, R24, R40 ;  /* 0x000000180828723c */ /* 0x000fe20000001828 */
[C---:B------:R-:W-:Y:S01]  /*15530*/  ISETP.GT.AND P5, PT, R245.reuse, R38, PT ;  /* 0x00000026f500720c */ /* 0x040fe20003fa4270 */
[----:B------:R-:W-:Y:S01]  /*15540*/  FMUL.FTZ R24, R34, R2 ;  /* 0x0000000222187220 */ /* 0x000fe20000410000 */
[----:B------:R-:W-:Y:S01]  /*15550*/  ISETP.GT.AND P3, PT, R245, R50, PT ;  /* 0x00000032f500720c */ /* 0x000fe20003f64270 */
[-C--:B------:R-:W-:Y:S01]  /*15560*/  FMUL.FTZ R25, R35, R2.reuse ;  /* 0x0000000223197220 */ /* 0x080fe20000410000 */
[----:B------:R-:W-:Y:S01]  /*15570*/  FSEL R134, R88, -INF , !P4 ;  /* 0xff80000058867808 */ /* 0x000fe20006000000 */
[----:B------:R-:W4:Y:S01]  /*15580*/  MUFU.TANH R32, R32 ;  /* 0x0000002000207308 */ /* 0x000f220000002400 */
[----:B------:R-:W-:Y:S01]  /*15590*/  FSEL R155, R90, -INF , !P1 ;  /* 0xff8000005a9b7808 */ /* 0x000fe20004800000 */
[----:B------:R-:W-:Y:S01]  /*155a0*/  FMUL.FTZ R26, R31, R2 ;  /* 0x000000021f1a7220 */ /* 0x000fe20000410000 */
[----:B------:R-:W-:Y:S01]  /*155b0*/  P2R R33, PR, RZ, 0x4 ;  /* 0x00000004ff217803 */ /* 0x000fe20000000000 */
[----:B------:R-:W-:Y:S01]  /*155c0*/  VIADD R10, R218, 0xd9 ;  /* 0x000000d9da0a7836 */ /* 0x000fe20000000000 */
[----:B------:R-:W-:Y:S01]  /*155d0*/  ISETP.GT.AND P0, PT, R244, R38, PT ;  /* 0x00000026f400720c */ /* 0x000fe20003f04270 */
[----:B------:R-:W-:Y:S01]  /*155e0*/  FMUL.FTZ R28, R28, R2 ;  /* 0x000000021c1c7220 */ /* 0x000fe20000410000 */
[C---:B------:R-:W-:Y:S01]  /*155f0*/  ISETP.GE.AND P4, PT, R38.reuse, R242, PT ;  /* 0x000000f22600720c */ /* 0x040fe20003f86270 */
[----:B------:R-:W4:Y:S01]  /*15600*/  MUFU.TANH R25, R25 ;  /* 0x0000001900197308 */ /* 0x000f220000002400 */
[----:B------:R-:W-:Y:S01]  /*15610*/  ISETP.GE.AND P1, PT, R38, R243, PT ;  /* 0x000000f32600720c */ /* 0x000fe20003f26270 */
[----:B------:R-:W-:Y:S01]  /*15620*/  VIADD R9, R218, 0xd8 ;  /* 0x000000d8da097836 */ /* 0x000fe20000000000 */
[----:B---3--:R-:W-:Y:S01]  /*15630*/  FSEL R38, R80, -INF , !P5 ;  /* 0xff80000050267808 */ /* 0x008fe20006800000 */
[----:B------:R-:W-:-:S04]  /*15640*/  DEPBAR.LE SB0, 0x0 ;  /* 0x000080000000791a */ /* 0x000fc80000000000 */
[----:B------:R-:W-:Y:S01]  /*15650*/  FSEL R80, R83, -INF , !P3 ;  /* 0xff80000053507808 */ /* 0x000fe20005800000 */
[C---:B--2---:R-:W-:Y:S01]  /*15660*/  HMMA.16816.F32 R40, R4.reuse, R20, R40 ;  /* 0x000000140428723c */ /* 0x044fe20000001828 */
[----:B------:R-:W-:Y:S01]  /*15670*/  ISETP.NE.AND P3, PT, R33, RZ, PT ;  /* 0x000000ff2100720c */ /* 0x000fe20003f65270 */
[----:B------:R-:W-:Y:S01]  /*15680*/  VIADD R33, R218, 0xc1 ;  /* 0x000000c1da217836 */ /* 0x000fe20000000000 */
[----:B------:R-:W-:Y:S01]  /*15690*/  ISETP.GE.AND P2, PT, R50, R243, PT ;  /* 0x000000f33200720c */ /* 0x000fe20003f46270 */
[----:B------:R-:W-:Y:S01]  /*156a0*/  FMUL.FTZ R21, R30, R2 ;  /* 0x000000021e157220 */ /* 0x000fe20000410000 */
[----:B------:R-:W-:Y:S01]  /*156b0*/  FSEL R85, R85, -INF , !P3 ;  /* 0xff80000055557808 */ /* 0x000fe20005800000 */
[----:B------:R2:W3:Y:S01]  /*156c0*/  MUFU.TANH R20, R29 ;  /* 0x0000001d00147308 */ /* 0x0004e20000002400 */
[-C--:B------:R-:W-:Y:S01]  /*156d0*/  ISETP.GT.AND P3, PT, R245, R33.reuse, PT ;  /* 0x00000021f500720c */ /* 0x080fe20003f64270 */
[----:B------:R-:W-:Y:S01]  /*156e0*/  HMMA.16816.F32 R16, R4, R22, R16 ;  /* 0x000000160410723c */ /* 0x000fe20000001810 */
[----:B------:R-:W-:Y:S01]  /*156f0*/  FSEL R86, R85, -INF , !P2 ;  /* 0xff80000055567808 */ /* 0x000fe20005000000 */
[----:B------:R-:W-:Y:S01]  /*15700*/  VIADD R6, R218, 0xe1 ;  /* 0x000000e1da067836 */ /* 0x000fe20000000000 */
[----:B------:R-:W-:-:S02]  /*15710*/  ISETP.GT.AND P2, PT, R244, R33, PT ;  /* 0x00000021f400720c */ /* 0x000fc40003f44270 */
[----:B------:R-:W-:Y:S01]  /*15720*/  FSEL R74, R82, -INF , !P0 ;  /* 0xff800000524a7808 */ /* 0x000fe20004000000 */
[----:B------:R-:W3:Y:S01]  /*15730*/  MUFU.TANH R26, R26 ;  /* 0x0000001a001a7308 */ /* 0x000ee20000002400 */
[----:B------:R-:W-:Y:S02]  /*15740*/  P2R R34, PR, RZ, 0x4 ;  /* 0x00000004ff227803 */ /* 0x000fe40000000000 */
[----:B------:R-:W-:Y:S01]  /*15750*/  FSEL R82, R73, -INF , !P6 ;  /* 0xff80000049527808 */ /* 0x000fe20007000000 */
[----:B------:R-:W-:Y:S01]  /*15760*/  IMAD.MOV.U32 R73, RZ, RZ, R223 ;  /* 0x000000ffff497224 */ /* 0x000fe200078e00df */
[----:B------:R-:W-:Y:S01]  /*15770*/  FSEL R88, R95, -INF , !P3 ;  /* 0xff8000005f587808 */ /* 0x000fe20005800000 */
[----:B------:R-:W-:Y:S01]  /*15780*/  FMUL.FTZ R41, R41, R2 ;  /* 0x0000000229297220 */ /* 0x000fe20000410000 */
[----:B------:R-:W-:Y:S01]  /*15790*/  ISETP.GE.AND P6, PT, R50, R242, PT ;  /* 0x000000f23200720c */ /* 0x000fe20003fc6270 */
[----:B------:R-:W-:Y:S01]  /*157a0*/  VIADD R50, R218, 0xc0 ;  /* 0x000000c0da327836 */ /* 0x000fe20000000000 */
[----:B------:R-:W-:Y:S01]  /*157b0*/  ISETP.NE.AND P3, PT, R34, RZ, PT ;  /* 0x000000ff2200720c */ /* 0x000fe20003f65270 */
[----:B--2---:R-:W-:Y:S01]  /*157c0*/  VIADD R29, R218, 0xd0 ;  /* 0x000000d0da1d7836 */ /* 0x004fe20000000000 */
[-C--:B------:R-:W-:Y:S01]  /*157d0*/  ISETP.GT.AND P5, PT, R245, R57.reuse, PT ;  /* 0x00000039f500720c */ /* 0x080fe20003fa4270 */
[----:B------:R-:W2:Y:S01]  /*157e0*/  MUFU.TANH R45, R45 ;  /* 0x0000002d002d7308 */ /* 0x000ea20000002400 */
[----:B------:R-:W-:Y:S01]  /*157f0*/  ISETP.GT.AND P0, PT, R244, R57, PT ;  /* 0x00000039f400720c */ /* 0x000fe20003f04270 */
[-C--:B------:R-:W-:Y:S01]  /*15800*/  FMUL.FTZ R8, R43, R2.reuse ;  /* 0x000000022b087220 */ /* 0x080fe20000410000 */
[----:B------:R-:W-:Y:S01]  /*15810*/  FSEL R38, R38, -INF , !P4 ;  /* 0xff80000026267808 */ /* 0x000fe20006000000 */
[-C--:B------:R-:W-:Y:S01]  /*15820*/  FMUL.FTZ R23, R42, R2.reuse ;  /* 0x000000022a177220 */ /* 0x080fe20000410000 */
[----:B------:R-:W-:Y:S01]  /*15830*/  FSEL R74, R74, -INF , !P1 ;  /* 0xff8000004a4a7808 */ /* 0x000fe20004800000 */
[-C--:B------:R-:W-:Y:S01]  /*15840*/  FMUL.FTZ R4, R18, R2.reuse ;  /* 0x0000000212047220 */ /* 0x080fe20000410000 */
[----:B------:R-:W-:Y:S01]  /*15850*/  FSEL R80, R80, -INF , !P6 ;  /* 0xff80000050507808 */ /* 0x000fe20007000000 */
[----:B------:R-:W2:Y:S01]  /*15860*/  MUFU.TANH R24, R24 ;  /* 0x0000001800187308 */ /* 0x000ea20000002400 */
[-C--:B------:R-:W-:Y:S01]  /*15870*/  ISETP.GE.AND P2, PT, R33, R243.reuse, PT ;  /* 0x000000f32100720c */ /* 0x080fe20003f46270 */
[-C--:B------:R-:W-:Y:S01]  /*15880*/  FMUL.FTZ R16, R16, R2.reuse ;  /* 0x0000000210107220 */ /* 0x080fe20000410000 */
[----:B------:R-:W-:Y:S01]  /*15890*/  FSEL R69, R69, -INF , !P3 ;  /* 0xff80000045457808 */ /* 0x000fe20005800000 */
[----:B------:R-:W-:Y:S01]  /*158a0*/  FMUL.FTZ R17, R17, R2 ;  /* 0x0000000211117220 */ /* 0x000fe20000410000 */
[----:B------:R-:W-:Y:S01]  /*158b0*/  ISETP.GE.AND P4, PT, R57, R242, PT ;  /* 0x000000f23900720c */ /* 0x000fe20003f86270 */
[----:B------:R-:W-:Y:S01]  /*158c0*/  FMUL.FTZ R5, R19, R2 ;  /* 0x0000000213057220 */ /* 0x000fe20000410000 */
[----:B------:R-:W-:Y:S01]  /*158d0*/  ISETP.GE.AND P1, PT, R57, R243, PT ;  /* 0x000000f33900720c */ /* 0x000fe20003f26270 */
[----:B------:R-:W2:Y:S01]  /*158e0*/  MUFU.TANH R28, R28 ;  /* 0x0000001c001c7308 */ /* 0x000ea20000002400 */
[----:B------:R-:W-:-:S02]  /*158f0*/  FSEL R81, R81, -INF , !P5 ;  /* 0xff80000051517808 */ /* 0x000fc40006800000 */
[----:B------:R-:W-:Y:S02]  /*15900*/  FSEL R72, R94, -INF , !P0 ;  /* 0xff8000005e487808 */ /* 0x000fe40004000000 */
[----:B------:R-:W-:Y:S01]  /*15910*/  ISETP.GE.AND P6, PT, R33, R242, PT ;  /* 0x000000f22100720c */ /* 0x000fe20003fc6270 */
[----:B------:R-:W-:Y:S01]  /*15920*/  VIADD R33, R218, 0xc8 ;  /* 0x000000c8da217836 */ /* 0x000fe20000000000 */
[-C--:B------:R-:W-:Y:S01]  /*15930*/  ISETP.GT.AND P5, PT, R245, R50.reuse, PT ;  /* 0x00000032f500720c */ /* 0x080fe20003fa4270 */
[----:B------:R-:W2:Y:S01]  /*15940*/  MUFU.TANH R21, R21 ;  /* 0x0000001500157308 */ /* 0x000ea20000002400 */
[----:B------:R-:W-:Y:S02]  /*15950*/  ISETP.GT.AND P0, PT, R244, R50, PT ;  /* 0x00000032f400720c */ /* 0x000fe40003f04270 */
[----:B------:R-:W-:Y:S02]  /*15960*/  FSEL R83, R69, -INF , !P2 ;  /* 0xff80000045537808 */ /* 0x000fe40005000000 */
[----:B------:R-:W-:-:S02]  /*15970*/  FSEL R81, R81, -INF , !P4 ;  /* 0xff80000051517808 */ /* 0x000fc40006000000 */
[----:B------:R-:W-:Y:S01]  /*15980*/  FSEL R72, R72, -INF , !P1 ;  /* 0xff80000048487808 */ /* 0x000fe20004800000 */
[----:B------:R-:W2:Y:S01]  /*15990*/  MUFU.TANH R22, R41 ;  /* 0x0000002900167308 */ /* 0x000ea20000002400 */
[----:B------:R-:W-:Y:S02]  /*159a0*/  ISETP.GT.AND P2, PT, R244, R27, PT ;  /* 0x0000001bf400720c */ /* 0x000fe40003f44270 */
[C---:B------:R-:W-:Y:S02]  /*159b0*/  ISETP.GE.AND P4, PT, R50.reuse, R242, PT ;  /* 0x000000f23200720c */ /* 0x040fe40003f86270 */
[----:B------:R-:W-:Y:S02]  /*159c0*/  ISETP.GE.AND P1, PT, R50, R243, PT ;  /* 0x000000f33200720c */ /* 0x000fe40003f26270 */
[----:B------:R-:W-:Y:S01]  /*159d0*/  FSEL R89, R98, -INF , !P5 ;  /* 0xff80000062597808 */ /* 0x000fe20006800000 */
[----:B------:R-:W2:Y:S01]  /*159e0*/  MUFU.TANH R8, R8 ;  /* 0x0000000800087308 */ /* 0x000ea20000002400 */
[----:B------:R-:W-:-:S02]  /*159f0*/  FSEL R68, R68, -INF , !P0 ;  /* 0xff80000044447808 */ /* 0x000fc40004000000 */
[CC--:B------:R-:W-:Y:S02]  /*15a00*/  ISETP.GT.AND P5, PT, R245.reuse, R33.reuse, PT ;  /* 0x00000021f500720c */ /* 0x0c0fe40003fa4270 */
[----:B------:R-:W-:Y:S02]  /*15a10*/  ISETP.GT.AND P0, PT, R244, R33, PT ;  /* 0x00000021f400720c */ /* 0x000fe40003f04270 */
[----:B------:R-:W-:Y:S01]  /*15a20*/  ISETP.GT.AND P3, PT, R245, R27, PT ;  /* 0x0000001bf500720c */ /* 0x000fe20003f64270 */
[----:B------:R-:W-:Y:S01]  /*15a30*/  MUFU.TANH R23, R23 ;  /* 0x0000001700177308 */ /* 0x000fe20000002400 */
[----:B------:R-:W-:Y:S02]  /*15a40*/  P2R R30, PR, RZ, 0x4 ;  /* 0x00000004ff1e7803 */ /* 0x000fe40000000000 */
[----:B------:R-:W-:Y:S02]  /*15a50*/  FSEL R89, R89, -INF , !P4 ;  /* 0xff80000059597808 */ /* 0x000fe40006000000 */
[----:B------:R-:W-:-:S02]  /*15a60*/  FSEL R85, R68, -INF , !P1 ;  /* 0xff80000044557808 */ /* 0x000fc40004800000 */
[C---:B------:R-:W-:Y:S01]  /*15a70*/  ISETP.GE.AND P4, PT, R33.reuse, R242, PT ;  /* 0x000000f22100720c */ /* 0x040fe20003f86270 */
[----:B------:R-:W-:Y:S01]  /*15a80*/  MUFU.TANH R4, R4 ;  /* 0x0000000400047308 */ /* 0x000fe20000002400 */
[----:B------:R-:W-:Y:S02]  /*15a90*/  ISETP.GE.AND P1, PT, R33, R243, PT ;  /* 0x000000f32100720c */ /* 0x000fe40003f26270 */
[----:B------:R-:W-:Y:S02]  /*15aa0*/  FSEL R56, R56, -INF , !P5 ;  /* 0xff80000038387808 */ /* 0x000fe40006800000 */
[----:B-1----:R-:W-:Y:S02]  /*15ab0*/  FSEL R49, R49, -INF , !P0 ;  /* 0xff80000031317808 */ /* 0x002fe40004000000 */
[----:B------:R-:W-:Y:S01]  /*15ac0*/  FSEL R48, R48, -INF , !P3 ;  /* 0xff80000030307808 */ /* 0x000fe20005800000 */
[----:B------:R-:W-:Y:S01]  /*15ad0*/  MUFU.TANH R17, R17 ;  /* 0x0000001100117308 */ /* 0x000fe20000002400 */
[----:B------:R-:W-:-:S02]  /*15ae0*/  ISETP.NE.AND P3, PT, R30, RZ, PT ;  /* 0x000000ff1e00720c */ /* 0x000fc40003f65270 */
[----:B------:R-:W-:Y:S02]  /*15af0*/  FSEL R87, R56, -INF , !P4 ;  /* 0xff80000038577808 */ /* 0x000fe40006000000 */
[----:B------:R-:W-:Y:S02]  /*15b00*/  FSEL R78, R49, -INF , !P1 ;  /* 0xff800000314e7808 */ /* 0x000fe40004800000 */
[-C--:B------:R-:W-:Y:S01]  /*15b10*/  ISETP.GT.AND P5, PT, R245, R29.reuse, PT ;  /* 0x0000001df500720c */ /* 0x080fe20003fa4270 */
[----:B------:R-:W-:Y:S01]  /*15b20*/  MUFU.TANH R5, R5 ;  /* 0x0000000500057308 */ /* 0x000fe20000002400 */
[----:B------:R-:W-:Y:S01]  /*15b30*/  BAR.SYNC.DEFER_BLOCKING 0x0 ;  /* 0x0000000000007b1d */ /* 0x000fe20000010000 */
[----:B------:R-:W-:Y:S02]  /*15b40*/  ISETP.GT.AND P0, PT, R244, R29, PT ;  /* 0x0000001df400720c */ /* 0x000fe40003f04270 */
[C---:B------:R-:W-:Y:S02]  /*15b50*/  ISETP.GE.AND P4, PT, R29.reuse, R242, PT ;  /* 0x000000f21d00720c */ /* 0x040fe40003f86270 */
[-C--:B------:R-:W-:Y:S01]  /*15b60*/  ISETP.GE.AND P1, PT, R29, R243.reuse, PT ;  /* 0x000000f31d00720c */ /* 0x080fe20003f26270 */
[----:B------:R-:W-:Y:S01]  /*15b70*/  VIADD R29, R218, 0xd1 ;  /* 0x000000d1da1d7836 */ /* 0x000fe20000000000 */
[----:B------:R-:W-:-:S02]  /*15b80*/  ISETP.GE.AND P2, PT, R27, R243, PT ;  /* 0x000000f31b00720c */ /* 0x000fc40003f46270 */
[----:B----4-:R-:W-:Y:S02]  /*15b90*/  FSEL R44, R44, -INF , !P3 ;  /* 0xff8000002c2c7808 */ /* 0x010fe40005800000 */
[-C--:B------:R-:W-:Y:S02]  /*15ba0*/  ISETP.GT.AND P3, PT, R245, R29.reuse, PT ;  /* 0x0000001df500720c */ /* 0x080fe40003f64270 */
[----:B------:R-:W-:Y:S02]  /*15bb0*/  FSEL R76, R44, -INF , !P2 ;  /* 0xff8000002c4c7808 */ /* 0x000fe40005000000 */
[----:B------:R-:W-:Y:S02]  /*15bc0*/  ISETP.GT.AND P2, PT, R244, R29, PT ;  /* 0x0000001df400720c */ /* 0x000fe40003f44270 */
[----:B------:R-:W-:Y:S02]  /*15bd0*/  FSEL R32, R32, -INF , !P3 ;  /* 0xff80000020207808 */ /* 0x000fe40005800000 */
[----:B------:R-:W-:-:S02]  /*15be0*/  P2R R30, PR, RZ, 0x4 ;  /* 0x00000004ff1e7803 */ /* 0x000fc40000000000 */
[----:B------:R-:W-:Y:S02]  /*15bf0*/  ISETP.GE.AND P2, PT, R29, R243, PT ;  /* 0x000000f31d00720c */ /* 0x000fe40003f46270 */
[----:B------:R-:W-:Y:S02]  /*15c00*/  ISETP.NE.AND P3, PT, R30, RZ, PT ;  /* 0x000000ff1e00720c */ /* 0x000fe40003f65270 */
[----:B------:R-:W-:Y:S02]  /*15c10*/  FSEL R88, R88, -INF , !P6 ;  /* 0xff80000058587808 */ /* 0x000fe40007000000 */
[----:B------:R-:W-:Y:S02]  /*15c20*/  FSEL R25, R25, -INF , !P3 ;  /* 0xff80000019197808 */ /* 0x000fe40005800000 */
[----:B------:R-:W-:Y:S02]  /*15c30*/  ISETP.GT.AND P3, PT, R245, R10, PT ;  /* 0x0000000af500720c */ /* 0x000fe40003f64270 */
[----:B------:R-:W-:-:S02]  /*15c40*/  FSEL R79, R25, -INF , !P2 ;  /* 0xff800000194f7808 */ /* 0x000fc40005000000 */
[----:B------:R-:W-:Y:S02]  /*15c50*/  ISETP.GT.AND P2, PT, R244, R10, PT ;  /* 0x0000000af400720c */ /* 0x000fe40003f44270 */
[----:B---3--:R-:W-:Y:S02]  /*15c60*/  FSEL R20, R20, -INF , !P3 ;  /* 0xff80000014147808 */ /* 0x008fe40005800000 */
[----:B------:R-:W-:Y:S02]  /*15c70*/  P2R R11, PR, RZ, 0x4 ;  /* 0x00000004ff0b7803 */ /* 0x000fe40000000000 */
[----:B------:R-:W-:Y:S01]  /*15c80*/  ISETP.GE.AND P6, PT, R27, R242, PT ;  /* 0x000000f21b00720c */ /* 0x000fe20003fc6270 */
[-C--:B------:R-:W-:Y:S01]  /*15c90*/  FMUL.FTZ R27, R40, R2.reuse ;  /* 0x00000002281b7220 */ /* 0x080fe20000410000 */
[----:B------:R-:W-:Y:S01]  /*15ca0*/  ISETP.NE.AND P3, PT, R11, RZ, PT ;  /* 0x000000ff0b00720c */ /* 0x000fe20003f65270 */
[----:B------:R-:W-:Y:S01]  /*15cb0*/  FMUL.FTZ R11, R14, R2 ;  /* 0x000000020e0b7220 */ /* 0x000fe20000410000 */
[----:B------:R-:W-:-:S02]  /*15cc0*/  ISETP.GE.AND P2, PT, R10, R243, PT ;  /* 0x000000f30a00720c */ /* 0x000fc40003f46270 */
[----:B------:R-:W-:Y:S01]  /*15cd0*/  FSEL R26, R26, -INF , !P3 ;  /* 0xff8000001a1a7808 */ /* 0x000fe20005800000 */
[----:B------:R-:W1:Y:S01]  /*15ce0*/  MUFU.TANH R27, R27 ;  /* 0x0000001b001b7308 */ /* 0x000e620000002400 */
[----:B--2---:R-:W-:Y:S02]  /*15cf0*/  FSEL R45, R45, -INF , !P5 ;  /* 0xff8000002d2d7808 */ /* 0x004fe40006800000 */
[----:B------:R-:W-:Y:S02]  /*15d00*/  FSEL R24, R24, -INF , !P0 ;  /* 0xff80000018187808 */ /* 0x000fe40004000000 */
[----:B------:R-:W-:Y:S02]  /*15d10*/  FSEL R90, R48, -INF , !P6 ;  /* 0xff800000305a7808 */ /* 0x000fe40007000000 */
[----:B------:R-:W-:Y:S01]  /*15d20*/  FSEL R99, R26, -INF , !P2 ;  /* 0xff8000001a637808 */ /* 0x000fe20005000000 */
[----:B------:R-:W-:Y:S01]  /*15d30*/  MUFU.TANH R11, R11 ;  /* 0x0000000b000b7308 */ /* 0x000fe20000002400 */
[----:B------:R-:W-:-:S02]  /*15d40*/  ISETP.GE.AND P6, PT, R29, R242, PT ;  /* 0x000000f21d00720c */ /* 0x000fc40003fc6270 */
[----:B------:R-:W-:Y:S02]  /*15d50*/  ISETP.GT.AND P2, PT, R244, R6, PT ;  /* 0x00000006f400720c */ /* 0x000fe40003f44270 */
[----:B------:R-:W-:Y:S02]  /*15d60*/  FSEL R77, R45, -INF , !P4 ;  /* 0xff8000002d4d7808 */ /* 0x000fe40006000000 */
[-C--:B------:R-:W-:Y:S02]  /*15d70*/  ISETP.GT.AND P5, PT, R245, R9.reuse, PT ;  /* 0x00000009f500720c */ /* 0x080fe40003fa4270 */
[----:B------:R-:W-:Y:S02]  /*15d80*/  FSEL R93, R24, -INF , !P1 ;  /* 0xff800000185d7808 */ /* 0x000fe40004800000 */
[----:B------:R-:W-:Y:S02]  /*15d90*/  ISETP.GT.AND P0, PT, R244, R9, PT ;  /* 0x00000009f400720c */ /* 0x000fe40003f04270 */
[----:B------:R-:W-:-:S02]  /*15da0*/  ISETP.GE.AND P4, PT, R9, R242, PT ;  /* 0x000000f20900720c */ /* 0x000fc40003f86270 */
[----:B------:R-:W-:Y:S02]  /*15db0*/  ISETP.GE.AND P1, PT, R9, R243, PT ;  /* 0x000000f30900720c */ /* 0x000fe40003f26270 */
[----:B------:R-:W-:Y:S01]  /*15dc0*/  ISETP.GT.AND P3, PT, R245, R6, PT ;  /* 0x00000006f500720c */ /* 0x000fe20003f64270 */
[----:B------:R-:W2:Y:S01]  /*15dd0*/  MUFU.TANH R9, R16 ;  /* 0x0000001000097308 */ /* 0x000ea20000002400 */
[----:B------:R-:W-:Y:S02]  /*15de0*/  FSEL R95, R32, -INF , !P6 ;  /* 0xff800000205f7808 */ /* 0x000fe40007000000 */
[----:B------:R-:W-:Y:S02]  /*15df0*/  P2R R7, PR, RZ, 0x4 ;  /* 0x00000004ff077803 */ /* 0x000fe40000000000 */
[----:B------:R-:W-:Y:S01]  /*15e00*/  ISETP.GE.AND P6, PT, R10, R242, PT ;  /* 0x000000f20a00720c */ /* 0x000fe20003fc6270 */
[----:B------:R-:W-:Y:S01]  /*15e10*/  VIADD R10, R218, 0xe0 ;  /* 0x000000e0da0a7836 */ /* 0x000fe20000000000 */
[----:B------:R-:W-:-:S02]  /*15e20*/  FSEL R28, R28, -INF , !P5 ;  /* 0xff8000001c1c7808 */ /* 0x000fc40006800000 */
[----:B------:R-:W-:Y:S02]  /*15e30*/  FSEL R21, R21, -INF , !P0 ;  /* 0xff80000015157808 */ /* 0x000fe40004000000 */
[----:B------:R-:W-:Y:S02]  /*15e40*/  FSEL R22, R22, -INF , !P3 ;  /* 0xff80000016167808 */ /* 0x000fe40005800000 */
[----:B------:R-:W-:Y:S02]  /*15e50*/  ISETP.NE.AND P3, PT, R7, RZ, PT ;  /* 0x000000ff0700720c */ /* 0x000fe40003f65270 */
[----:B------:R-:W-:Y:S01]  /*15e60*/  FSEL R92, R28, -INF , !P4 ;  /* 0xff8000001c5c7808 */ /* 0x000fe20006000000 */
[----:B------:R3:W-:Y:S01]  /*15e70*/  MUFU.TANH R7, R13 ;  /* 0x0000000d00077308 */ /* 0x0007e20000002400 */
[----:B------:R-:W-:Y:S02]  /*15e80*/  FSEL R98, R21, -INF , !P1 ;  /* 0xff80000015627808 */ /* 0x000fe40004800000 */
[----:B------:R-:W-:-:S02]  /*15e90*/  ISETP.GT.AND P5, PT, R245, R10, PT ;  /* 0x0000000af500720c */ /* 0x000fc40003fa4270 */
[----:B------:R-:W-:Y:S02]  /*15ea0*/  ISETP.GT.AND P0, PT, R244, R10, PT ;  /* 0x0000000af400720c */ /* 0x000fe40003f04270 */
[-C--:B------:R-:W-:Y:S02]  /*15eb0*/  ISETP.GE.AND P4, PT, R10, R242.reuse, PT ;  /* 0x000000f20a00720c */ /* 0x080fe40003f86270 */
[----:B------:R-:W-:Y:S02]  /*15ec0*/  FSEL R106, R20, -INF , !P6 ;  /* 0xff800000146a7808 */ /* 0x000fe40007000000 */
[-C--:B------:R-:W-:Y:S01]  /*15ed0*/  ISETP.GE.AND P1, PT, R10, R243.reuse, PT ;  /* 0x000000f30a00720c */ /* 0x080fe20003f26270 */
[----:B------:R-:W-:Y:S01]  /*15ee0*/  VIADD R10, R218, 0xe8 ;  /* 0x000000e8da0a7836 */ /* 0x000fe20000000000 */
[C---:B------:R-:W-:Y:S02]  /*15ef0*/  ISETP.GE.AND P6, PT, R6.reuse, R242, PT ;  /* 0x000000f20600720c */ /* 0x040fe40003fc6270 */
[----:B------:R-:W-:-:S02]  /*15f00*/  ISETP.GE.AND P2, PT, R6, R243, PT ;  /* 0x000000f30600720c */ /* 0x000fc40003f46270 */
[----:B------:R-:W-:Y:S01]  /*15f10*/  FSEL R8, R8, -INF , !P3 ;  /* 0xff80000008087808 */ /* 0x000fe20005800000 */
[----:B------:R4:W2:Y:S01]  /*15f20*/  MUFU.TANH R6, R12 ;  /* 0x0000000c00067308 */ /* 0x0008a20000002400 */
[----:B-1----:R-:W-:Y:S01]  /*15f30*/  FSEL R27, R27, -INF , !P5 ;  /* 0xff8000001b1b7808 */ /* 0x002fe20006800000 */
[----:B---3--:R-:W-:Y:S01]  /*15f40*/  FMUL.FTZ R13, R102, R2 ;  /* 0x00000002660d7220 */ /* 0x008fe20000410000 */
[----:B------:R-:W-:Y:S02]  /*15f50*/  FSEL R23, R23, -INF , !P0 ;  /* 0xff80000017177808 */ /* 0x000fe40004000000 */
[-C--:B------:R-:W-:Y:S02]  /*15f60*/  ISETP.GT.AND P5, PT, R245, R10.reuse, PT ;  /* 0x0000000af500720c */ /* 0x080fe40003fa4270 */
[----:B------:R-:W-:Y:S02]  /*15f70*/  ISETP.GT.AND P0, PT, R244, R10, PT ;  /* 0x0000000af400720c */ /* 0x000fe40003f04270 */
[----:B------:R-:W-:-:S02]  /*15f80*/  FSEL R97, R8, -INF , !P2 ;  /* 0xff80000008617808 */ /* 0x000fc40005000000 */
[----:B------:R-:W1:Y:S01]  /*15f90*/  MUFU.TANH R8, R15 ;  /* 0x0000000f00087308 */ /* 0x000e620000002400 */
[----:B------:R-:W-:Y:S02]  /*15fa0*/  FSEL R103, R27, -INF , !P4 ;  /* 0xff8000001b677808 */ /* 0x000fe40006000000 */
[----:B------:R-:W-:Y:S02]  /*15fb0*/  FSEL R96, R23, -INF , !P1 ;  /* 0xff80000017607808 */ /* 0x000fe40004800000 */
[----:B------:R-:W-:Y:S01]  /*15fc0*/  ISETP.GE.AND P4, PT, R10, R242, PT ;  /* 0x000000f20a00720c */ /* 0x000fe20003f86270 */
[----:B----4-:R-:W-:Y:S01]  /*15fd0*/  VIADD R12, R218, 0xe9 ;  /* 0x000000e9da0c7836 */ /* 0x010fe20000000000 */
[----:B------:R-:W-:Y:S01]  /*15fe0*/  ISETP.GE.AND P1, PT, R10, R243, PT ;  /* 0x000000f30a00720c */ /* 0x000fe20003f26270 */
[----:B------:R-:W-:Y:S01]  /*15ff0*/  VIADD R10, R218, 0xf0 ;  /* 0x000000f0da0a7836 */ /* 0x000fe20000000000 */
[----:B--2---:R-:W-:Y:S02]  /*16000*/  FSEL R9, R9, -INF , !P5 ;  /* 0xff80000009097808 */ /* 0x004fe40006800000 */
[----:B------:R-:W-:-:S02]  /*16010*/  ISETP.GT.AND P3, PT, R245, R12, PT ;  /* 0x0000000cf500720c */ /* 0x000fc40003f64270 */
[----:B------:R-:W-:Y:S02]  /*16020*/  FSEL R4, R4, -INF , !P0 ;  /* 0xff80000004047808 */ /* 0x000fe40004000000 */
[----:B------:R-:W-:Y:S02]  /*16030*/  FSEL R104, R22, -INF , !P6 ;  /* 0xff80000016687808 */ /* 0x000fe40007000000 */
[----:B------:R-:W-:Y:S02]  /*16040*/  ISETP.GE.AND P6, PT, R12, R242, PT ;  /* 0x000000f20c00720c */ /* 0x000fe40003fc6270 */
[----:B------:R-:W-:Y:S02]  /*16050*/  FSEL R17, R17, -INF , !P3 ;  /* 0xff80000011117808 */ /* 0x000fe40005800000 */
[----:B------:R-:W-:Y:S01]  /*16060*/  FSEL R101, R9, -INF , !P4 ;  /* 0xff80000009657808 */ /* 0x000fe20006000000 */
[----:B------:R-:W-:Y:S01]  /*16070*/  VIADD R9, R218, 0xf1 ;  /* 0x000000f1da097836 */ /* 0x000fe20000000000 */
[----:B------:R-:W-:Y:S01]  /*16080*/  FSEL R94, R4, -INF , !P1 ;  /* 0xff800000045e7808 */ /* 0x000fe20004800000 */
[-C--:B------:R-:W-:Y:S01]  /*16090*/  FMUL.FTZ R4, R100, R2.reuse ;  /* 0x0000000264047220 */ /* 0x080fe20000410000 */
[----:B------:R-:W-:Y:S01]  /*160a0*/  FSEL R100, R17, -INF , !P6 ;  /* 0xff80000011647808 */ /* 0x000fe20007000000 */
[----:B------:R-:W-:Y:S01]  /*160b0*/  FMUL.FTZ R2, R84, R2 ;  /* 0x0000000254027220 */ /* 0x000fe20000410000 */
[----:B------:R-:W-:-:S02]  /*160c0*/  ISETP.GT.AND P6, PT, R245, R10, PT ;  /* 0x0000000af500720c */ /* 0x000fc40003fc4270 */
[C---:B------:R-:W-:Y:S01]  /*160d0*/  ISETP.GT.AND P0, PT, R244.reuse, R10, PT ;  /* 0x0000000af400720c */ /* 0x040fe20003f04270 */
[----:B------:R-:W2:Y:S01]  /*160e0*/  MUFU.TANH R4, R4 ;  /* 0x0000000400047308 */ /* 0x000ea20000002400 */
[----:B------:R-:W-:Y:S02]  /*160f0*/  ISETP.GT.AND P3, PT, R244, R9, PT ;  /* 0x00000009f400720c */ /* 0x000fe40003f64270 */
[----:B------:R-:W-:Y:S02]  /*16100*/  FSEL R105, R6, -INF , !P6 ;  /* 0xff80000006697808 */ /* 0x000fe40007000000 */
[----:B------:R-:W-:Y:S02]  /*16110*/  ISETP.GT.AND P2, PT, R244, R12, PT ;  /* 0x0000000cf400720c */ /* 0x000fe40003f44270 */
[----:B------:R-:W-:Y:S01]  /*16120*/  FSEL R11, R11, -INF , !P0 ;  /* 0xff8000000b0b7808 */ /* 0x000fe20004000000 */
[----:B------:R-:W3:Y:S01]  /*16130*/  MUFU.TANH R6, R13 ;  /* 0x0000000d00067308 */ /* 0x000ee20000002400 */
[----:B------:R-:W-:-:S02]  /*16140*/  ISETP.GE.AND P0, PT, R9, R243, PT ;  /* 0x000000f30900720c */ /* 0x000fc40003f06270 */
[----:B-1----:R-:W-:Y:S02]  /*16150*/  FSEL R8, R8, -INF , !P3 ;  /* 0xff80000008087808 */ /* 0x002fe40005800000 */
[----:B------:R-:W-:Y:S02]  /*16160*/  ISETP.GE.AND P5, PT, R12, R243, PT ;  /* 0x000000f30c00720c */ /* 0x000fe40003fa6270 */
[----:B------:R-:W-:Y:S01]  /*16170*/  FSEL R12, R5, -INF , !P2 ;  /* 0xff800000050c7808 */ /* 0x000fe20005000000 */
[----:B------:R-:W1:Y:S01]  /*16180*/  MUFU.TANH R2, R2 ;  /* 0x0000000200027308 */ /* 0x000e620000002400 */
[----:B------:R-:W-:Y:S01]  /*16190*/  ISETP.GT.AND P2, PT, R245, R9, PT ;  /* 0x00000009f500720c */ /* 0x000fe20003f44270 */
[----:B------:R-:W-:Y:S01]  /*161a0*/  VIADD R5, R218, 0xf8 ;  /* 0x000000f8da057836 */ /* 0x000fe20000000000 */
[----:B------:R-:W-:Y:S02]  /*161b0*/  FSEL R107, R8, -INF , !P0 ;  /* 0xff800000086b7808 */ /* 0x000fe40004000000 */
[----:B------:R-:W-:-:S02]  /*161c0*/  ISETP.GT.AND P0, PT, R223, R226, PT ;  /* 0x000000e2df00720c */ /* 0x000fc40003f04270 */
[-C--:B------:R-:W-:Y:S02]  /*161d0*/  ISETP.GE.AND P1, PT, R10, R242.reuse, PT ;  /* 0x000000f20a00720c */ /* 0x080fe40003f26270 */
[----:B------:R-:W-:Y:S02]  /*161e0*/  FSEL R102, R12, -INF , !P5 ;  /* 0xff8000000c667808 */ /* 0x000fe40006800000 */
[----:B------:R-:W-:Y:S02]  /*161f0*/  ISETP.GE.AND P5, PT, R9, R242, PT ;  /* 0x000000f20900720c */ /* 0x000fe40003fa6270 */
[----:B------:R-:W-:Y:S02]  /*16200*/  FSEL R7, R7, -INF , !P2 ;  /* 0xff80000007077808 */ /* 0x000fe40005000000 */
[----:B------:R-:W-:Y:S02]  /*16210*/  ISETP.GE.AND P4, PT, R10, R243, PT ;  /* 0x000000f30a00720c */ /* 0x000fe40003f86270 */
[----:B------:R-:W-:-:S02]  /*16220*/  FSEL R105, R105, -INF , !P1 ;  /* 0xff80000069697808 */ /* 0x000fc40004800000 */
[-C--:B------:R-:W-:Y:S02]  /*16230*/  ISETP.GT.AND P1, PT, R245, R5.reuse, PT ;  /* 0x00000005f500720c */ /* 0x080fe40003f24270 */
[----:B------:R-:W-:Y:S02]  /*16240*/  ISETP.GT.AND P6, PT, R244, R5, PT ;  /* 0x00000005f400720c */ /* 0x000fe40003fc4270 */
[----:B------:R-:W-:Y:S02]  /*16250*/  FSEL R111, R7, -INF , !P5 ;  /* 0xff800000076f7808 */ /* 0x000fe40006800000 */
[----:B------:R-:W-:Y:S02]  /*16260*/  ISETP.GT.AND P5, PT, R245, R218, PT ;  /* 0x000000daf500720c */ /* 0x000fe40003fa4270 */
[----:B------:R-:W-:Y:S02]  /*16270*/  FSEL R109, R11, -INF , !P4 ;  /* 0xff8000000b6d7808 */ /* 0x000fe40006000000 */
[----:B------:R-:W-:-:S02]  /*16280*/  ISETP.GE.AND P2, PT, R5, R242, PT ;  /* 0x000000f20500720c */ /* 0x000fc40003f46270 */
[-C--:B------:R-:W-:Y:S02]  /*16290*/  ISETP.GE.AND P4, PT, R5, R243.reuse, PT ;  /* 0x000000f30500720c */ /* 0x080fe40003f86270 */
[----:B--2---:R-:W-:Y:S02]  /*162a0*/  FSEL R108, R4, -INF , !P1 ;  /* 0xff800000046c7808 */ /* 0x004fe40004800000 */
[----:B---3--:R-:W-:Y:S02]  /*162b0*/  FSEL R6, R6, -INF , !P6 ;  /* 0xff80000006067808 */ /* 0x008fe40007000000 */
[C---:B------:R-:W-:Y:S02]  /*162c0*/  ISETP.GE.AND P3, PT, R218.reuse, R242, PT ;  /* 0x000000f2da00720c */ /* 0x040fe40003f66270 */
[----:B------:R-:W-:Y:S02]  /*162d0*/  ISETP.GE.AND P1, PT, R218, R243, PT ;  /* 0x000000f3da00720c */ /* 0x000fe40003f26270 */
[----:B-1----:R-:W-:-:S02]  /*162e0*/  FSEL R2, R2, -INF , !P5 ;  /* 0xff80000002027808 */ /* 0x002fc40006800000 */
[----:B------:R-:W-:Y:S02]  /*162f0*/  FSEL R108, R108, -INF , !P2 ;  /* 0xff8000006c6c7808 */ /* 0x000fe40005000000 */
[----:B------:R-:W-:Y:S02]  /*16300*/  FSEL R84, R6, -INF , !P4 ;  /* 0xff80000006547808 */ /* 0x000fe40006000000 */
[----:B------:R-:W-:Y:S02]  /*16310*/  LOP3.LUT R4, R52, 0x200, RZ, 0xc0, !PT ;  /* 0x0000020034047812 */ /* 0x000fe400078ec0ff */
[----:B------:R-:W-:Y:S02]  /*16320*/  VIMNMX R245, PT, PT, RZ, R245, !PT ;  /* 0x000000f5fff57248 */ /* 0x000fe40007fe0100 */
[----:B------:R-:W-:Y:S02]  /*16330*/  VIMNMX R244, PT, PT, RZ, R244, !PT ;  /* 0x000000f4fff47248 */ /* 0x000fe40007fe0100 */
[----:B------:R-:W-:-:S02]  /*16340*/  ISETP.NE.AND P2, PT, R0, RZ, PT ;  /* 0x000000ff0000720c */ /* 0x000fc40003f45270 */
[----:B------:R-:W-:Y:S02]  /*16350*/  FSEL R6, R2, -INF , !P3 ;  /* 0xff80000002067808 */ /* 0x000fe40005800000 */
[----:B------:R-:W-:Y:S01]  /*16360*/  FSEL R251, R251, -INF , !P1 ;  /* 0xff800000fbfb7808 */ /* 0x000fe20004800000 */
[----:B------:R-:W-:Y:S08]  /*16370*/  @!P0 BRA `(.L_x_6635) ;  /* 0x0000000800008947 */ /* 0x000ff00003800000 */
        /* <DEDUP_REMOVED lines=13> */
.L_x_6637:
[----:B------:R-:W2:Y:S01]  /*16450*/  LD.E R12, desc[UR4][R164.64+0x170] ;  /* 0x00017004a40c7980 */ /* 0x000ea2000c101900 */
[----:B------:R-:W-:Y:S02]  /*16460*/  IADD3 R9, PT, PT, R64, -0x200, RZ ;  /* 0xfffffe0040097810 */ /* 0x000fe40007ffe0ff */
        /* <DEDUP_REMOVED lines=29> */
[----:B------:R-:W-:Y:S02]  /*16640*/  ISETP.GE.U32.AND P4, PT, R2, R7, PT ;  /* 0x000000070200720c */ /* 0x000fe40003f86070 */
[----:B------:R-:W-:-:S07]  /*16650*/  LOP3.LUT R7, RZ, R12, RZ, 0x33, !PT ;  /* 0x0000000cff077212 */ /* 0x000fce00078e33ff */
[----:B------:R-:W-:-:S04]  /*16660*/  @P3 VIADD R8, R8, 0x1 ;  /* 0x0000000108083836 */ /* 0x000fc80000000000 */
        /* <DEDUP_REMOVED lines=26> */
.L_x_6638:
[----:B------:R-:W-:Y:S05]  /*16810*/  BSYNC.RECONVERGENT B0 ;  /* 0x0000000000007941 */ /* 0x000fea0003800200 */
.L_x_6636:
        /* <DEDUP_REMOVED lines=24> */
[----:B------:R-:W-:Y:S01]  /*169a0*/  IMAD.X R21, R19, 0x1, R0, P1 ;  /* 0x0000000113157824 */ /* 0x000fe200008e0600 */
[----:B------:R5:W-:Y:S02]  /*169b0*/  LDGSTS.E.BYPASS.LTC128B.128 [R66+0x4800], desc[UR4][R18.64] ;  /* 0x0480000012427fae */ /* 0x000be4000b981a04 */
[----:B------:R-:W-:-:S02]  /*169c0*/  IADD3 R24, P1, PT, R22, R5, RZ ;  /* 0x0000000516187210 */ /* 0x000fc40007f3e0ff */
[----:B------:R-:W-:Y:S01]  /*169d0*/  IADD3.X R23, PT, PT, R21, R0, RZ, P0, !PT ;  /* 0x0000000015177210 */ /* 0x000fe200007fe4ff */
[----:B------:R5:W-:Y:S01]  /*169e0*/  LDGSTS.E.BYPASS.LTC128B.128 [R66+0x5000], desc[UR4][R20.64] ;  /* 0x0500000014427fae */ /* 0x000be2000b981a04 */
[----:B-1----:R-:W-:-:S03]  /*169f0*/  IADD3 R8, P0, PT, R24, R5, RZ ;  /* 0x0000000518087210 */ /* 0x002fc60007f1e0ff */
[--C-:B------:R-:W-:Y:S01]  /*16a00*/  IMAD.X R25, R23, 0x1, R0.reuse, P1 ;  /* 0x0000000117197824 */ /* 0x100fe200008e0600 */
[----:B------:R1:W-:Y:S01]  /*16a10*/  LDGSTS.E.BYPASS.LTC128B.128 [R66+0x5800], desc[UR4][R22.64] ;  /* 0x0580000016427fae */ /* 0x0003e2000b981a04 */
[-C--:B--2---:R-:W-:Y:S02]  /*16a20*/  IADD3 R16, P1, PT, R8, R5.reuse, RZ ;  /* 0x0000000508107210 */ /* 0x084fe40007f3e0ff */
[--C-:B------:R-:W-:Y:S01]  /*16a30*/  IMAD.X R9, R25, 0x1, R0.reuse, P0 ;  /* 0x0000000119097824 */ /* 0x100fe200000e0600 */
[----:B------:R1:W-:Y:S01]  /*16a40*/  LDGSTS.E.BYPASS.LTC128B.128 [R66+0x6000], desc[UR4][R24.64] ;  /* 0x0600000018427fae */ /* 0x0003e2000b981a04 */
[-C--:B---3--:R-:W-:Y:S02]  /*16a50*/  IADD3 R14, P0, PT, R16, R5.reuse, RZ ;  /* 0x00000005100e7210 */ /* 0x088fe40007f1e0ff */
[----:B------:R-:W-:Y:S01]  /*16a60*/  IMAD.X R17, R9, 0x1, R0, P1 ;  /* 0x0000000109117824 */ /* 0x000fe200008e0600 */
[----:B------:R1:W-:Y:S01]  /*16a70*/  LDGSTS.E.BYPASS.LTC128B.128 [R66+0x6800], desc[UR4][R8.64] ;  /* 0x0680000008427fae */ /* 0x0003e2000b981a04 */
[----:B----4-:R-:W-:-:S02]  /*16a80*/  IADD3 R12, P1, PT, R14, R5, RZ ;  /* 0x000000050e0c7210 */ /* 0x010fc40007f3e0ff */
[----:B------:R-:W-:Y:S01]  /*16a90*/  IMAD.X R15, R17, 0x1, R0, P0 ;  /* 0x00000001110f7824 */ /* 0x000fe200000e0600 */
[----:B------:R1:W-:Y:S01]  /*16aa0*/  LDGSTS.E.BYPASS.LTC128B.128 [R66+0x7000], desc[UR4][R16.64] ;  /* 0x0700000010427fae */ /* 0x0003e2000b981a04 */
[----:B-----5:R-:W-:-:S03]  /*16ab0*/  IADD3 R10, P0, PT, R12, R5, RZ ;  /* 0x000000050c0a7210 */ /* 0x020fc60007f1e0ff */
[----:B------:R-:W-:Y:S01]  /*16ac0*/  IADD3.X R13, PT, PT, R15, R0, RZ, P1, !PT ;  /* 0x000000000f0d7210 */ /* 0x000fe20000ffe4ff */
[----:B------:R1:W-:Y:S01]  /*16ad0*/  LDGSTS.E.BYPASS.LTC128B.128 [R66+0x7800], desc[UR4][R14.64] ;  /* 0x078000000e427fae */ /* 0x0003e2000b981a04 */
[----:B------:R-:W-:-:S03]  /*16ae0*/  IADD3 R18, P1, PT, R10, R5, RZ ;  /* 0x000000050a127210 */ /* 0x000fc60007f3e0ff */
        /* <DEDUP_REMOVED lines=9> */
.L_x_6635:
[----:B------:R-:W-:Y:S05]  /*16b80*/  BSYNC.RECONVERGENT B1 ;  /* 0x0000000000017941 */ /* 0x000fea0003800200 */
.L_x_6634:
[----:B-1----:R-:W2:Y:S04]  /*16b90*/  LDL.LU R14, [R1] ;  /* 0x00000000010e7983 */ /* 0x002ea80000300800 */
        /* <DEDUP_REMOVED lines=12> */
[-C--:B------:R-:W-:Y:S01]  /*16c60*/  IADD3 R118, PT, PT, R54, R123.reuse, RZ ;  /* 0x0000007b36767210 */ /* 0x080fe20007ffe0ff */
        /* <DEDUP_REMOVED lines=74> */
[----:B------:R-:W1:Y:S04]  /*17110*/  SHFL.BFLY PT, R2, R5, 0x1, 0x1f ;  /* 0x0c201f0005027f89 */ /* 0x000e6800000e0000 */
[----:B------:R-:W2:Y:S01]  /*17120*/  SHFL.BFLY PT, R0, R7, 0x1, 0x1f ;  /* 0x0c201f0007007f89 */ /* 0x000ea200000e0000 */
[----:B-1----:R-:W-:Y:S02]  /*17130*/  FMNMX.FTZ R2, R5, R2, !PT ;  /* 0x0000000205027209 */ /* 0x002fe40007810000 */
[----:B--2---:R-:W-:-:S03]  /*17140*/  FMNMX.FTZ R0, R7, R0, !PT ;  /* 0x0000000007007209 */ /* 0x004fc60007810000 */
[C---:B-----5:R-:W-:Y:S01]  /*17150*/  FMUL.FTZ R117, R119.reuse, R2 ;  /* 0x0000000277757220 */ /* 0x060fe20000410000 */
[----:B------:R-:W-:Y:S01]  /*17160*/  FSETP.NEU.FTZ.AND P0, PT, R0, -INF , PT ;  /* 0xff8000000000780b */ /* 0x000fe20003f1d000 */
[----:B------:R-:W-:-:S05]  /*17170*/  FMUL.FTZ R116, R119, R0 ;  /* 0x0000000077747220 */ /* 0x000fca0000410000 */
[----:B------:R-:W-:Y:S02]  /*17180*/  FSEL R116, R116, RZ, P0 ;  /* 0x000000ff74747208 */ /* 0x000fe40000000000 */
[----:B------:R-:W-:-:S03]  /*17190*/  FSETP.NEU.FTZ.AND P0, PT, R2, -INF , PT ;  /* 0xff8000000200780b */ /* 0x000fc60003f1d000 */
[-CC-:B------:R-:W-:Y:S01]  /*171a0*/  FFMA.FTZ R112, R11, R119.reuse, -R116.reuse ;  /* 0x000000770b707223 */ /* 0x180fe20000010874 */
[-CC-:B------:R-:W-:Y:S01]  /*171b0*/  FFMA.FTZ R110, R10, R119.reuse, -R116.reuse ;  /* 0x000000770a6e7223 */ /* 0x180fe20000010874 */
[----:B------:R-:W-:Y:S01]  /*171c0*/  FSEL R117, R117, RZ, P0 ;  /* 0x000000ff75757208 */ /* 0x000fe20000000000 */
[-CC-:B------:R-:W-:Y:S01]  /*171d0*/  FFMA.FTZ R129, R9, R119.reuse, -R116.reuse ;  /* 0x0000007709817223 */ /* 0x180fe20000010874 */
[-CC-:B------:R-:W-:Y:S01]  /*171e0*/  FFMA.FTZ R115, R251, R119.reuse, -R116.reuse ;  /* 0x00000077fb737223 */ /* 0x180fe20000010874 */
[----:B------:R-:W1:Y:S01]  /*171f0*/  LDSM.16.MT88.4 R8, [R121+0xa000] ;  /* 0x00a000007908783b */ /* 0x000e620000004200 */
        /* <DEDUP_REMOVED lines=46> */
[----:B------:R-:W2:Y:S01]  /*174e0*/  MUFU.EX2 R130, R130 ;  /* 0x0000008200827308 */ /* 0x000ea20000000800 */
        /* <DEDUP_REMOVED lines=67> */
[-C--:B------:R-:W-:Y:S01]  /*17920*/  FFMA.FTZ R82, R85, R119.reuse, -R116 ;  /* 0x0000007755527223 */ /* 0x080fe20000010874 */
[-CC-:B------:R-:W-:Y:S01]  /*17930*/  FFMA.FTZ R85, R89, R119.reuse, -R117.reuse ;  /* 0x0000007759557223 */ /* 0x180fe20000010875 */
[-CC-:B------:R-:W-:Y:S01]  /*17940*/  FFMA.FTZ R86, R88, R119.reuse, -R117.reuse ;  /* 0x0000007758567223 */ /* 0x180fe20000010875 */
[----:B------:R-:W-:Y:S01]  /*17950*/  FADD.FTZ R130, R137, R130 ;  /* 0x0000008289827221 */ /* 0x000fe20000010000 */
[----:B------:R-:W3:Y:S01]  /*17960*/  MUFU.EX2 R124, R124 ;  /* 0x0000007c007c7308 */ /* 0x000ee20000000800 */
[C---:B-1----:R-:W-:Y:S01]  /*17970*/  HMMA.16816.F32 R12, R48.reuse, R8, RZ ;  /* 0x00000008300c723c */ /* 0x042fe200000018ff */
[-CC-:B------:R-:W-:Y:S01]  /*17980*/  FFMA.FTZ R83, R83, R119.reuse, -R116.reuse ;  /* 0x0000007753537223 */ /* 0x180fe20000010874 */
[-CC-:B------:R-:W-:Y:S01]  /*17990*/  FFMA.FTZ R78, R78, R119.reuse, -R116.reuse ;  /* 0x000000774e4e7223 */ /* 0x180fe20000010874 */
[-CC-:B------:R-:W-:Y:S01]  /*179a0*/  FFMA.FTZ R87, R87, R119.reuse, -R117.reuse ;  /* 0x0000007757577223 */ /* 0x180fe20000010875 */
[-C--:B------:R-:W-:Y:S01]  /*179b0*/  FFMA.FTZ R88, R90, R119.reuse, -R117 ;  /* 0x000000775a587223 */ /* 0x080fe20000010875 */
[-C--:B------:R-:W-:Y:S01]  /*179c0*/  FFMA.FTZ R89, R76, R119.reuse, -R116 ;  /* 0x000000774c597223 */ /* 0x080fe20000010874 */
[----:B------:R-:W-:Y:S01]  /*179d0*/  FADD.FTZ R135, R135, R130 ;  /* 0x0000008287877221 */ /* 0x000fe20000010000 */
[----:B------:R-:W1:Y:S01]  /*179e0*/  MUFU.EX2 R122, R122 ;  /* 0x0000007a007a7308 */ /* 0x000e620000000800 */
[C---:B------:R-:W-:Y:S01]  /*179f0*/  HMMA.16816.F32 R8, R48.reuse, R10, RZ ;  /* 0x0000000a3008723c */ /* 0x040fe200000018ff */
[----:B------:R-:W-:Y:S01]  /*17a00*/  FADD.FTZ R114, R115, R114 ;  /* 0x0000007273727221 */ /* 0x000fe20000010000 */
[----:B------:R-:W-:Y:S01]  /*17a10*/  FADD.FTZ R128, R128, R135 ;  /* 0x0000008780807221 */ /* 0x000fe20000010000 */
[-CC-:B------:R-:W-:Y:S01]  /*17a20*/  FFMA.FTZ R76, R93, R119.reuse, -R116.reuse ;  /* 0x000000775d4c7223 */ /* 0x180fe20000010874 */
[-C--:B------:R-:W-:Y:S01]  /*17a30*/  FFMA.FTZ R90, R98, R119.reuse, -R116 ;  /* 0x00000077625a7223 */ /* 0x080fe20000010874 */
[----:B------:R-:W-:Y:S01]  /*17a40*/  FADD.FTZ R113, R113, R114 ;  /* 0x0000007271717221 */ /* 0x000fe20000010000 */
[----:B------:R-:W-:Y:S01]  /*17a50*/  FFMA.FTZ R98, R95, R119, -R117 ;  /* 0x000000775f627223 */ /* 0x000fe20000010875 */
[----:B------:R-:W-:Y:S01]  /*17a60*/  MUFU.EX2 R125, R125 ;  /* 0x0000007d007d7308 */ /* 0x000fe20000000800 */
[C---:B------:R-:W-:Y:S01]  /*17a70*/  HMMA.16816.F32 R4, R48.reuse, R32, RZ ;  /* 0x000000203004723c */ /* 0x040fe200000018ff */
[----:B--2---:R-:W-:Y:S01]  /*17a80*/  F2FP.F16.F32.PACK_AB R32, R126, R133 ;  /* 0x000000857e20723e */ /* 0x004fe200000000ff */
[----:B------:R-:W-:Y:S01]  /*17a90*/  FADD.FTZ R133, R133, R128 ;  /* 0x0000008085857221 */ /* 0x000fe20000010000 */
[----:B------:R-:W-:Y:S01]  /*17aa0*/  F2FP.F16.F32.PACK_AB R33, R129, R110 ;  /* 0x0000006e8121723e */ /* 0x000fe200000000ff */
[----:B------:R-:W-:Y:S01]  /*17ab0*/  FADD.FTZ R93, R112, R113 ;  /* 0x00000071705d7221 */ /* 0x000fe20000010000 */
[----:B------:R-:W-:Y:S01]  /*17ac0*/  FFMA.FTZ R79, R79, R119, -R116 ;  /* 0x000000774f4f7223 */ /* 0x000fe20000010874 */
[----:B------:R-:W-:Y:S01]  /*17ad0*/  FADD.FTZ R126, R126, R133 ;  /* 0x000000857e7e7221 */ /* 0x000fe20000010000 */
[----:B------:R-:W-:Y:S01]  /*17ae0*/  MUFU.EX2 R120, R120 ;  /* 0x0000007800787308 */ /* 0x000fe20000000800 */
[----:B------:R-:W-:Y:S01]  /*17af0*/  HMMA.16816.F32 R48, R48, R34, RZ ;  /* 0x000000223030723c */ /* 0x000fe200000018ff */
[----:B---3--:R-:W-:Y:S01]  /*17b00*/  F2FP.F16.F32.PACK_AB R34, R124, R131 ;  /* 0x000000837c22723e */ /* 0x008fe200000000ff */
[----:B------:R-:W-:Y:S01]  /*17b10*/  FADD.FTZ R131, R131, R126 ;  /* 0x0000007e83837221 */ /* 0x000fe20000010000 */
[----:B-1----:R-:W-:Y:S01]  /*17b20*/  F2FP.F16.F32.PACK_AB R35, R122, R127 ;  /* 0x0000007f7a23723e */ /* 0x002fe200000000ff */
[-CC-:B------:R-:W-:Y:S01]  /*17b30*/  FFMA.FTZ R77, R77, R119.reuse, -R117.reuse ;  /* 0x000000774d4d7223 */ /* 0x180fe20000010875 */
[-C--:B------:R-:W-:Y:S01]  /*17b40*/  FFMA.FTZ R92, R92, R119.reuse, -R117 ;  /* 0x000000775c5c7223 */ /* 0x080fe20000010875 */
[----:B------:R-:W-:Y:S01]  /*17b50*/  FADD.FTZ R131, R124, R131 ;  /* 0x000000837c837221 */ /* 0x000fe20000010000 */
[----:B------:R-:W-:Y:S01]  /*17b60*/  MUFU.EX2 R136, R136 ;  /* 0x0000008800887308 */ /* 0x000fe20000000800 */
[-CC-:B------:R-:W-:Y:S01]  /*17b70*/  FFMA.FTZ R95, R99, R119.reuse, -R116.reuse ;  /* 0x00000077635f7223 */ /* 0x180fe20000010874 */
[-CC-:B------:R-:W-:Y:S01]  /*17b80*/  FFMA.FTZ R99, R102, R119.reuse, -R116.reuse ;  /* 0x0000007766637223 */ /* 0x180fe20000010874 */
[C---:B------:R-:W-:Y:S01]  /*17b90*/  HMMA.16816.F32 R28, R32.reuse, R44, R28 ;  /* 0x0000002c201c723c */ /* 0x040fe2000000181c */
[-CC-:B------:R-:W-:Y:S01]  /*17ba0*/  FFMA.FTZ R84, R84, R119.reuse, -R116.reuse ;  /* 0x0000007754547223 */ /* 0x180fe20000010874 */
[-C--:B------:R-:W-:Y:S01]  /*17bb0*/  FFMA.FTZ R102, R105, R119.reuse, -R117 ;  /* 0x0000007769667223 */ /* 0x080fe20000010875 */
[----:B------:R-:W-:Y:S01]  /*17bc0*/  FFMA.FTZ R37, R37, R119, -R116 ;  /* 0x0000007725257223 */ /* 0x000fe20000010874 */
[----:B------:R-:W-:Y:S01]  /*17bd0*/  ISETP.GT.AND P0, PT, R73, R226, PT ;  /* 0x000000e24900720c */ /* 0x000fe20003f04270 */
[----:B------:R-:W-:Y:S03]  /*17be0*/  MUFU.EX2 R138, R138 ;  /* 0x0000008a008a7308 */ /* 0x000fe60000000800 */
[C---:B------:R-:W-:Y:S01]  /*17bf0*/  HMMA.16816.F32 R24, R32.reuse, R46, R24 ;  /* 0x0000002e2018723c */ /* 0x040fe20000001818 */
[----:B------:R-:W1:Y:S04]  /*17c00*/  LDSM.16.MT88.4 R44, [R123+0xb000] ;  /* 0x00b000007b2c783b */ /* 0x000e680000004200 */
[----:B------:R-:W2:Y:S03]  /*17c10*/  MUFU.EX2 R139, R139 ;  /* 0x0000008b008b7308 */ /* 0x000ea60000000800 */
[C---:B------:R-:W-:Y:S05]  /*17c20*/  HMMA.16816.F32 R20, R32.reuse, R40, R20 ;  /* 0x000000282014723c */ /* 0x040fea0000001814 */
        /* <DEDUP_REMOVED lines=19> */
[----:B-----5:R-:W-:-:S03]  /*17d60*/  F2FP.F16.F32.PACK_AB R35, R143, R136 ;  /* 0x000000888f23723e */ /* 0x020fc600000000ff */
        /* <DEDUP_REMOVED lines=8> */
[C---:B---3--:R-:W-:Y:S06]  /*17df0*/  HMMA.16816.F32 R20, R32.reuse, R40, R20 ;  /* 0x000000282014723c */ /* 0x048fec0000001814 */
        /* <DEDUP_REMOVED lines=19> */
[----:B------:R-:W-:-:S06]  /*17f30*/  FADD.FTZ R148, R148, R147 ;  /* 0x0000009394947221 */ /* 0x000fcc0000010000 */
[C---:B--2---:R-:W-:Y:S01]  /*17f40*/  HMMA.16816.F32 R28, R32.reuse, R44, R28 ;  /* 0x0000002c201c723c */ /* 0x044fe2000000181c */
[----:B------:R-:W1:Y:S07]  /*17f50*/  MUFU.EX2 R161, R161 ;  /* 0x000000a100a17308 */ /* 0x000e6e0000000800 */
        /* <DEDUP_REMOVED lines=19> */
[----:B------:R-:W-:-:S02]  /*18090*/  F2FP.F16.F32.PACK_AB R33, R152, R153 ;  /* 0x000000999821723e */ /* 0x000fc400000000ff */
[----:B---3--:R-:W-:Y:S02]  /*180a0*/  F2FP.F16.F32.PACK_AB R34, R163, R160 ;  /* 0x000000a0a322723e */ /* 0x008fe400000000ff */
[----:B-----5:R-:W-:-:S03]  /*180b0*/  F2FP.F16.F32.PACK_AB R35, R169, R156 ;  /* 0x0000009ca923723e */ /* 0x020fc600000000ff */
[----:B------:R-:W1:Y:S04]  /*180c0*/  MUFU.EX2 R179, R179 ;  /* 0x000000b300b37308 */ /* 0x000e680000000800 */
[C---:B--2---:R-:W-:Y:S04]  /*180d0*/  HMMA.16816.F32 R28, R32.reuse, R44, R28 ;  /* 0x0000002c201c723c */ /* 0x044fe8000000181c */
        /* <DEDUP_REMOVED lines=18> */
[----:B-1----:R-:W-:-:S02]  /*18200*/  F2FP.F16.F32.PACK_AB R32, R179, R176 ;  /* 0x000000b0b320723e */ /* 0x002fc400000000ff */
[----:B------:R-:W-:Y:S01]  /*18210*/  F2FP.F16.F32.PACK_AB R33, R172, R173 ;  /* 0x000000adac21723e */ /* 0x000fe200000000ff */
[----:B------:R-:W1:Y:S01]  /*18220*/  MUFU.EX2 R213, R213 ;  /* 0x000000d500d57308 */ /* 0x000e620000000800 */
[----:B---3--:R-:W-:Y:S02]  /*18230*/  F2FP.F16.F32.PACK_AB R34, R217, R178 ;  /* 0x000000b2d922723e */ /* 0x008fe400000000ff */
[----:B----4-:R-:W-:-:S05]  /*18240*/  F2FP.F16.F32.PACK_AB R35, R192, R175 ;  /* 0x000000afc023723e */ /* 0x010fca00000000ff */
        /* <DEDUP_REMOVED lines=20> */
[----:B-1----:R-:W-:-:S02]  /*18390*/  F2FP.F16.F32.PACK_AB R32, R213, R208 ;  /* 0x000000d0d520723e */ /* 0x002fc400000000ff */
[----:B------:R-:W-:Y:S02]  /*183a0*/  F2FP.F16.F32.PACK_AB R33, R211, R210 ;  /* 0x000000d2d321723e */ /* 0x000fe400000000ff */
[----:B--2---:R-:W-:Y:S01]  /*183b0*/  F2FP.F16.F32.PACK_AB R34, R215, R202 ;  /* 0x000000cad722723e */ /* 0x004fe200000000ff */
[----:B------:R-:W-:Y:S01]  /*183c0*/  MUFU.EX2 R194, R194 ;  /* 0x000000c200c27308 */ /* 0x000fe20000000800 */
[----:B----4-:R-:W-:-:S07]  /*183d0*/  F2FP.F16.F32.PACK_AB R35, R204, R209 ;  /* 0x000000d1cc23723e */ /* 0x010fce00000000ff */
[C---:B---3--:R-:W-:Y:S01]  /*183e0*/  HMMA.16816.F32 R28, R32.reuse, R44, R28 ;  /* 0x0000002c201c723c */ /* 0x048fe2000000181c */
[----:B------:R-:W1:Y:S07]  /*183f0*/  MUFU.EX2 R207, R207 ;  /* 0x000000cf00cf7308 */ /* 0x000e6e0000000800 */
        /* <DEDUP_REMOVED lines=90> */
[----:B------:R-:W4:Y:S01]  /*189a0*/  LDSM.16.MT88.4 R68, [R67+0xf000] ;  /* 0x00f000004344783b */ /* 0x000f220000004200 */
[----:B------:R-:W-:Y:S01]  /*189b0*/  F2FP.F16.F32.PACK_AB R56, R157, R154 ;  /* 0x0000009a9d38723e */ /* 0x000fe200000000ff */
[----:B------:R-:W4:Y:S01]  /*189c0*/  MUFU.EX2 R219, R219 ;  /* 0x000000db00db7308 */ /* 0x000f220000000800 */
[----:B------:R-:W-:-:S02]  /*189d0*/  F2FP.F16.F32.PACK_AB R57, R170, R159 ;  /* 0x0000009faa39723e */ /* 0x000fc400000000ff */
[----:B-----5:R-:W-:Y:S02]  /*189e0*/  F2FP.F16.F32.PACK_AB R58, R171, R134 ;  /* 0x00000086ab3a723e */ /* 0x020fe400000000ff */
[----:B-1----:R-:W-:-:S03]  /*189f0*/  F2FP.F16.F32.PACK_AB R59, R132, R155 ;  /* 0x0000009b843b723e */ /* 0x002fc600000000ff */
[----:B------:R-:W-:Y:S04]  /*18a00*/  MUFU.EX2 R82, R82 ;  /* 0x0000005200527308 */ /* 0x000fe80000000800 */
[C---:B--2---:R-:W-:Y:S04]  /*18a10*/  HMMA.16816.F32 R28, R56.reuse, R44, R28 ;  /* 0x0000002c381c723c */ /* 0x044fe8000000181c */
[----:B------:R-:W-:Y:S04]  /*18a20*/  MUFU.EX2 R83, R83 ;  /* 0x0000005300537308 */ /* 0x000fe80000000800 */
[C---:B------:R-:W-:Y:S01]  /*18a30*/  HMMA.16816.F32 R24, R56.reuse, R46, R24 ;  /* 0x0000002e3818723c */ /* 0x040fe20000001818 */
[----:B------:R-:W-:Y:S03]  /*18a40*/  LDSM.16.MT88.4 R44, [R118+0xf800] ;  /* 0x00f80000762c783b */ /* 0x000fe60000004200 */
[----:B------:R-:W-:Y:S04]  /*18a50*/  MUFU.EX2 R78, R78 ;  /* 0x0000004e004e7308 */ /* 0x000fe80000000800 */
[C---:B---3--:R-:W-:Y:S04]  /*18a60*/  HMMA.16816.F32 R20, R56.reuse, R40, R20 ;  /* 0x000000283814723c */ /* 0x048fe80000001814 */
[----:B------:R-:W-:Y:S04]  /*18a70*/  MUFU.EX2 R85, R85 ;  /* 0x0000005500557308 */ /* 0x000fe80000000800 */
[C---:B------:R-:W-:Y:S01]  /*18a80*/  HMMA.16816.F32 R16, R56.reuse, R42, R16 ;  /* 0x0000002a3810723c */ /* 0x040fe20000001810 */
[----:B------:R-:W1:Y:S03]  /*18a90*/  LDSM.16.MT88.4 R40, [R123+0xf800] ;  /* 0x00f800007b28783b */ /* 0x000e660000004200 */
[----:B------:R-:W2:Y:S04]  /*18aa0*/  MUFU.EX2 R86, R86 ;  /* 0x0000005600567308 */ /* 0x000ea80000000800 */
[C---:B----4-:R-:W-:Y:S04]  /*18ab0*/  HMMA.16816.F32 R12, R56.reuse, R32, R12 ;  /* 0x00000020380c723c */ /* 0x050fe8000000180c */
[----:B------:R-:W-:Y:S04]  /*18ac0*/  MUFU.EX2 R87, R87 ;  /* 0x0000005700577308 */ /* 0x000fe80000000800 */
[C---:B------:R-:W-:Y:S01]  /*18ad0*/  HMMA.16816.F32 R8, R56.reuse, R34, R8 ;  /* 0x000000223808723c */ /* 0x040fe20000001808 */
[----:B------:R-:W3:Y:S03]  /*18ae0*/  LDSM.16.MT88.4 R32, [R121+0xf800] ;  /* 0x00f800007920783b */ /* 0x000ee60000004200 */
[----:B------:R-:W4:Y:S04]  /*18af0*/  MUFU.EX2 R88, R88 ;  /* 0x0000005800587308 */ /* 0x000f280000000800 */
[C---:B------:R-:W-:Y:S04]  /*18b00*/  HMMA.16816.F32 R4, R56.reuse, R68, R4 ;  /* 0x000000443804723c */ /* 0x040fe80000001804 */
[----:B------:R-:W5:Y:S04]  /*18b10*/  MUFU.EX2 R89, R89 ;  /* 0x0000005900597308 */ /* 0x000f680000000800 */
[----:B------:R-:W-:Y:S01]  /*18b20*/  HMMA.16816.F32 R48, R56, R70, R48 ;  /* 0x000000463830723c */ /* 0x000fe20000001830 */
[----:B------:R-:W2:Y:S01]  /*18b30*/  LDSM.16.MT88.4 R68, [R67+0xf800] ;  /* 0x00f800004344783b */ /* 0x000ea20000004200 */
[----:B------:R-:W-:-:S02]  /*18b40*/  F2FP.F16.F32.PACK_AB R56, R75, R38 ;  /* 0x000000264b38723e */ /* 0x000fc400000000ff */
[----:B------:R-:W-:Y:S01]  /*18b50*/  F2FP.F16.F32.PACK_AB R57, R74, R91 ;  /* 0x0000005b4a39723e */ /* 0x000fe200000000ff */
[----:B------:R-:W-:Y:S01]  /*18b60*/  MUFU.EX2 R76, R76 ;  /* 0x0000004c004c7308 */ /* 0x000fe20000000800 */
[----:B------:R-:W-:Y:S02]  /*18b70*/  F2FP.F16.F32.PACK_AB R58, R80, R81 ;  /* 0x00000051503a723e */ /* 0x000fe400000000ff */
[----:B------:R-:W-:-:S05]  /*18b80*/  F2FP.F16.F32.PACK_AB R59, R219, R72 ;  /* 0x00000048db3b723e */ /* 0x000fca00000000ff */
[----:B------:R-:W-:Y:S02]  /*18b90*/  MUFU.EX2 R79, R79 ;  /* 0x0000004f004f7308 */ /* 0x000fe40000000800 */
[C---:B-1----:R-:W-:Y:S06]  /*18ba0*/  HMMA.16816.F32 R28, R56.reuse, R40, R28 ;  /* 0x00000028381c723c */ /* 0x042fec000000181c */
        /* <DEDUP_REMOVED lines=8> */
[----:B------:R-:W-:Y:S02]  /*18c30*/  MUFU.EX2 R92, R92 ;  /* 0x0000005c005c7308 */ /* 0x000fe40000000800 */
[C---:B---3--:R-:W-:Y:S06]  /*18c40*/  HMMA.16816.F32 R12, R56.reuse, R32, R12 ;  /* 0x00000020380c723c */ /* 0x048fec000000180c */
[----:B------:R-:W-:Y:S02]  /*18c50*/  MUFU.EX2 R95, R95 ;  /* 0x0000005f005f7308 */ /* 0x000fe40000000800 */
[C---:B------:R-:W-:Y:S01]  /*18c60*/  HMMA.16816.F32 R8, R56.reuse, R34, R8 ;  /* 0x000000223808723c */ /* 0x040fe20000001808 */
[----:B------:R-:W3:Y:S05]  /*18c70*/  LDSM.16.MT88.4 R32, [R121+0x10000] ;  /* 0x010000007920783b */ /* 0x000eea0000004200 */
[----:B------:R-:W-:Y:S02]  /*18c80*/  MUFU.EX2 R99, R99 ;  /* 0x0000006300637308 */ /* 0x000fe40000000800 */
[C---:B--2---:R-:W-:Y:S06]  /*18c90*/  HMMA.16816.F32 R4, R56.reuse, R68, R4 ;  /* 0x000000443804723c */ /* 0x044fec0000001804 */
[----:B------:R-:W-:Y:S02]  /*18ca0*/  MUFU.EX2 R84, R84 ;  /* 0x0000005400547308 */ /* 0x000fe40000000800 */
[----:B------:R-:W-:Y:S01]  /*18cb0*/  HMMA.16816.F32 R48, R56, R70, R48 ;  /* 0x000000463830723c */ /* 0x000fe20000001830 */
[----:B------:R-:W2:Y:S01]  /*18cc0*/  LDSM.16.MT88.4 R68, [R67+0x10000] ;  /* 0x010000004344783b */ /* 0x000ea20000004200 */
[----:B------:R-:W-:-:S02]  /*18cd0*/  F2FP.F16.F32.PACK_AB R56, R86, R85 ;  /* 0x000000555638723e */ /* 0x000fc400000000ff */
[----:B------:R-:W-:Y:S02]  /*18ce0*/  F2FP.F16.F32.PACK_AB R57, R83, R82 ;  /* 0x000000525339723e */ /* 0x000fe400000000ff */
[----:B----4-:R-:W-:Y:S01]  /*18cf0*/  F2FP.F16.F32.PACK_AB R58, R88, R87 ;  /* 0x00000057583a723e */ /* 0x010fe200000000ff */
[----:B------:R-:W-:Y:S01]  /*18d00*/  MUFU.EX2 R102, R102 ;  /* 0x0000006600667308 */ /* 0x000fe20000000800 */
[----:B-----5:R-:W-:-:S07]  /*18d10*/  F2FP.F16.F32.PACK_AB R59, R89, R78 ;  /* 0x0000004e593b723e */ /* 0x020fce00000000ff */
[C---:B-1----:R-:W-:Y:S01]  /*18d20*/  HMMA.16816.F32 R28, R56.reuse, R40, R28 ;  /* 0x00000028381c723c */ /* 0x042fe2000000181c */
[----:B------:R-:W1:Y:S07]  /*18d30*/  MUFU.EX2 R37, R37 ;  /* 0x0000002500257308 */ /* 0x000e6e0000000800 */
[C---:B------:R-:W-:Y:S01]  /*18d40*/  HMMA.16816.F32 R24, R56.reuse, R42, R24 ;  /* 0x0000002a3818723c */ /* 0x040fe20000001818 */
[----:B------:R-:W4:Y:S07]  /*18d50*/  LDSM.16.MT88.4 R40, [R123+0x10800] ;  /* 0x010800007b28783b */ /* 0x000f2e0000004200 */
[----:B------:R-:W-:Y:S01]  /*18d60*/  HMMA.16816.F32 R20, R56, R44, R20 ;  /* 0x0000002c3814723c */ /* 0x000fe20000001814 */
[----:B------:R-:W-:Y:S01]  /*18d70*/  FADD.FTZ R44, R110, R93 ;  /* 0x0000005d6e2c7221 */ /* 0x000fe20000010000 */
[----:B------:R-:W-:Y:S01]  /*18d80*/  FFMA.FTZ R93, R106, R119, -R117 ;  /* 0x000000776a5d7223 */ /* 0x000fe20000010875 */
[----:B-1----:R-:W-:-:S02]  /*18d90*/  F2FP.F16.F32.PACK_AB R135, R37, R84 ;  /* 0x000000542587723e */ /* 0x002fc400000000ff */
[----:B------:R-:W-:-:S03]  /*18da0*/  FADD.FTZ R44, R129, R44 ;  /* 0x0000002c812c7221 */ /* 0x000fc60000010000 */
[----:B---3--:R-:W-:Y:S01]  /*18db0*/  HMMA.16816.F32 R12, R56, R32, R12 ;  /* 0x00000020380c723c */ /* 0x008fe2000000180c */
[----:B------:R-:W-:Y:S01]  /*18dc0*/  FADD.FTZ R127, R127, R44 ;  /* 0x0000002c7f7f7221 */ /* 0x000fe20000010000 */
[----:B------:R-:W1:Y:S03]  /*18dd0*/  MUFU.EX2 R93, R93 ;  /* 0x0000005d005d7308 */ /* 0x000e660000000800 */
[----:B------:R-:W-:-:S03]  /*18de0*/  FADD.FTZ R122, R122, R127 ;  /* 0x0000007f7a7a7221 */ /* 0x000fc60000010000 */
[----:B------:R-:W-:Y:S01]  /*18df0*/  HMMA.16816.F32 R8, R56, R34, R8 ;  /* 0x000000223808723c */ /* 0x000fe20000001808 */
[----:B------:R-:W3:Y:S01]  /*18e00*/  LDSM.16.MT88.4 R32, [R118+0x10800] ;  /* 0x010800007620783b */ /* 0x000ee20000004200 */
[----:B------:R-:W-:-:S04]  /*18e10*/  FADD.FTZ R125, R125, R122 ;  /* 0x0000007a7d7d7221 */ /* 0x000fc80000010000 */
[----:B------:R-:W-:Y:S02]  /*18e20*/  FADD.FTZ R125, R120, R125 ;  /* 0x0000007d787d7221 */ /* 0x000fe40000010000 */
[C---:B--2---:R-:W-:Y:S01]  /*18e30*/  HMMA.16816.F32 R4, R56.reuse, R68, R4 ;  /* 0x000000443804723c */ /* 0x044fe20000001804 */
[-C--:B------:R-:W-:Y:S01]  /*18e40*/  FFMA.FTZ R69, R97, R119.reuse, -R116 ;  /* 0x0000007761457223 */ /* 0x080fe20000010874 */
[----:B------:R-:W-:Y:S01]  /*18e50*/  FADD.FTZ R97, R149, R148 ;  /* 0x0000009495617221 */ /* 0x000fe20000010000 */
[----:B------:R-:W-:Y:S01]  /*18e60*/  FADD.FTZ R136, R136, R125 ;  /* 0x0000007d88887221 */ /* 0x000fe20000010000 */
[-C--:B------:R-:W-:Y:S01]  /*18e70*/  FFMA.FTZ R68, R96, R119.reuse, -R116 ;  /* 0x0000007760447223 */ /* 0x080fe20000010874 */
[-C--:B------:R-:W-:Y:S01]  /*18e80*/  FFMA.FTZ R96, R101, R119.reuse, -R117 ;  /* 0x0000007765607223 */ /* 0x080fe20000010875 */
[----:B------:R-:W-:Y:S01]  /*18e90*/  FADD.FTZ R97, R150, R97 ;  /* 0x0000006196617221 */ /* 0x000fe20000010000 */
[----:B------:R-:W-:Y:S01]  /*18ea0*/  FADD.FTZ R136, R143, R136 ;  /* 0x000000888f887221 */ /* 0x000fe20000010000 */
[C---:B------:R-:W-:Y:S01]  /*18eb0*/  HMMA.16816.F32 R16, R56.reuse, R46, R16 ;  /* 0x0000002e3810723c */ /* 0x040fe20000001810 */
[----:B------:R-:W2:Y:S01]  /*18ec0*/  LDSM.16.MT88.4 R44, [R121+0x10800] ;  /* 0x01080000792c783b */ /* 0x000ea20000004200 */
[----:B------:R-:W-:Y:S01]  /*18ed0*/  FADD.FTZ R158, R158, R97 ;  /* 0x000000619e9e7221 */ /* 0x000fe20000010000 */
[----:B------:R-:W-:Y:S01]  /*18ee0*/  FADD.FTZ R145, R145, R136 ;  /* 0x0000008891917221 */ /* 0x000fe20000010000 */
[----:B------:R-:W-:Y:S01]  /*18ef0*/  FFMA.FTZ R97, R100, R119, -R117 ;  /* 0x0000007764617223 */ /* 0x000fe20000010875 */
[----:B------:R-:W-:Y:S01]  /*18f00*/  MUFU.EX2 R68, R68 ;  /* 0x0000004400447308 */ /* 0x000fe20000000800 */
[----:B------:R-:W-:Y:S01]  /*18f10*/  FADD.FTZ R161, R161, R158 ;  /* 0x0000009ea1a17221 */ /* 0x000fe20000010000 */
[----:B------:R-:W-:Y:S01]  /*18f20*/  FADD.FTZ R145, R142, R145 ;  /* 0x000000918e917221 */ /* 0x000fe20000010000 */
[----:B------:R-:W-:Y:S01]  /*18f30*/  HMMA.16816.F32 R48, R56, R70, R48 ;  /* 0x000000463830723c */ /* 0x000fe20000001830 */
[----:B------:R-:W-:Y:S01]  /*18f40*/  F2FP.F16.F32.PACK_AB R56, R98, R77 ;  /* 0x0000004d6238723e */ /* 0x000fe200000000ff */
[----:B------:R-:W-:Y:S01]  /*18f50*/  FADD.FTZ R160, R160, R161 ;  /* 0x000000a1a0a07221 */ /* 0x000fe20000010000 */
[----:B------:R-:W-:Y:S01]  /*18f60*/  F2FP.F16.F32.PACK_AB R57, R79, R76 ;  /* 0x0000004c4f39723e */ /* 0x000fe200000000ff */
[----:B------:R-:W-:Y:S01]  /*18f70*/  FADD.FTZ R144, R144, R145 ;  /* 0x0000009190907221 */ /* 0x000fe20000010000 */
[----:B-1----:R-:W-:Y:S01]  /*18f80*/  F2FP.F16.F32.PACK_AB R58, R93, R92 ;  /* 0x0000005c5d3a723e */ /* 0x002fe200000000ff */
[----:B------:R-:W-:Y:S01]  /*18f90*/  FADD.FTZ R163, R163, R160 ;  /* 0x000000a0a3a37221 */ /* 0x000fe20000010000 */
[----:B------:R-:W-:Y:S01]  /*18fa0*/  F2FP.F16.F32.PACK_AB R59, R95, R90 ;  /* 0x0000005a5f3b723e */ /* 0x000fe200000000ff */
[----:B------:R-:W-:Y:S01]  /*18fb0*/  FADD.FTZ R144, R151, R144 ;  /* 0x0000009097907221 */ /* 0x000fe20000010000 */
[-C--:B------:R-:W-:Y:S01]  /*18fc0*/  FFMA.FTZ R70, R94, R119.reuse, -R116 ;  /* 0x000000775e467223 */ /* 0x080fe20000010874 */
[----:B------:R-:W-:Y:S01]  /*18fd0*/  FADD.FTZ R176, R176, R163 ;  /* 0x000000a3b0b07221 */ /* 0x000fe20000010000 */
[-CC-:B------:R-:W-:Y:S01]  /*18fe0*/  FFMA.FTZ R94, R104, R119.reuse, -R117.reuse ;  /* 0x00000077685e7223 */ /* 0x180fe20000010875 */
[-CC-:B------:R-:W-:Y:S01]  /*18ff0*/  FFMA.FTZ R71, R103, R119.reuse, -R117.reuse ;  /* 0x0000007767477223 */ /* 0x180fe20000010875 */
[----:B------:R-:W-:Y:S01]  /*19000*/  MUFU.EX2 R69, R69 ;  /* 0x0000004500457308 */ /* 0x000fe20000000800 */
[C---:B----4-:R-:W-:Y:S01]  /*19010*/  HMMA.16816.F32 R28, R56.reuse, R40, R28 ;  /* 0x00000028381c723c */ /* 0x050fe2000000181c */
[----:B------:R-:W-:Y:S01]  /*19020*/  FADD.FTZ R179, R179, R176 ;  /* 0x000000b0b3b37221 */ /* 0x000fe20000010000 */
[----:B------:R-:W-:Y:S01]  /*19030*/  LDSM.16.MT88.4 R148, [R118+0x11800] ;  /* 0x011800007694783b */ /* 0x000fe20000004200 */
[-C--:B------:R-:W-:Y:S01]  /*19040*/  FFMA.FTZ R100, R109, R119.reuse, -R116 ;  /* 0x000000776d647223 */ /* 0x080fe20000010874 */
[----:B------:R-:W-:Y:S01]  /*19050*/  FFMA.FTZ R103, R111, R119, -R117 ;  /* 0x000000776f677223 */ /* 0x000fe20000010875 */
[----:B------:R-:W-:Y:S01]  /*19060*/  FADD.FTZ R178, R178, R179 ;  /* 0x000000b3b2b27221 */ /* 0x000fe20000010000 */
[----:B------:R-:W-:Y:S01]  /*19070*/  LDSM.16.MT88.4 R140, [R121+0x11800] ;  /* 0x01180000798c783b */ /* 0x000fe20000004200 */
[----:B------:R-:W-:Y:S01]  /*19080*/  MUFU.EX2 R70, R70 ;  /* 0x0000004600467308 */ /* 0x000fe20000000800 */
[----:B------:R-:W-:Y:S01]  /*19090*/  HMMA.16816.F32 R24, R56, R42, R24 ;  /* 0x0000002a3818723c */ /* 0x000fe20000001818 */
[----:B------:R-:W-:Y:S01]  /*190a0*/  FADD.FTZ R217, R217, R178 ;  /* 0x000000b2d9d97221 */ /* 0x000fe20000010000 */
[----:B------:R-:W1:Y:S03]  /*190b0*/  LDSM.16.MT88.4 R40, [R67+0x10800] ;  /* 0x010800004328783b */ /* 0x000e660000004200 */
[----:B------:R-:W-:-:S02]  /*190c0*/  FADD.FTZ R208, R208, R217 ;  /* 0x000000d9d0d07221 */ /* 0x000fc40000010000 */
[----:B------:R-:W-:Y:S01]  /*190d0*/  MUFU.EX2 R71, R71 ;  /* 0x0000004700477308 */ /* 0x000fe20000000800 */
[----:B---3--:R-:W-:Y:S01]  /*190e0*/  HMMA.16816.F32 R20, R56, R32, R20 ;  /* 0x000000203814723c */ /* 0x008fe20000001814 */
[----:B------:R-:W-:Y:S01]  /*190f0*/  FADD.FTZ R33, R153, R144 ;  /* 0x0000009099217221 */ /* 0x000fe20000010000 */
[----:B------:R-:W-:-:S03]  /*19100*/  FADD.FTZ R213, R213, R208 ;  /* 0x000000d0d5d57221 */ /* 0x000fc60000010000 */
[----:B------:R-:W-:Y:S01]  /*19110*/  FADD.FTZ R33, R152, R33 ;  /* 0x0000002198217221 */ /* 0x000fe20000010000 */
[----:B------:R-:W-:Y:S01]  /*19120*/  FADD.FTZ R202, R202, R213 ;  /* 0x000000d5caca7221 */ /* 0x000fe20000010000 */
[----:B------:R-:W3:Y:S01]  /*19130*/  MUFU.EX2 R94, R94 ;  /* 0x0000005e005e7308 */ /* 0x000ee20000000800 */
[C---:B------:R-:W-:Y:S01]  /*19140*/  HMMA.16816.F32 R16, R56.reuse, R34, R16 ;  /* 0x000000223810723c */ /* 0x040fe20000001810 */
[----:B------:R-:W-:Y:S01]  /*19150*/  FADD.FTZ R104, R156, R33 ;  /* 0x000000219c687221 */ /* 0x000fe20000010000 */
[----:B------:R-:W-:Y:S01]  /*19160*/  FADD.FTZ R215, R215, R202 ;  /* 0x000000cad7d77221 */ /* 0x000fe20000010000 */
[----:B------:R-:W4:Y:S02]  /*19170*/  LDSM.16.MT88.4 R32, [R123+0x11000] ;  /* 0x011000007b20783b */ /* 0x000f240000004200 */
[----:B------:R-:W-:Y:S01]  /*19180*/  FADD.FTZ R104, R169, R104 ;  /* 0x00000068a9687221 */ /* 0x000fe20000010000 */
[----:B------:R-:W-:Y:S01]  /*19190*/  FADD.FTZ R200, R200, R215 ;  /* 0x000000d7c8c87221 */ /* 0x000fe20000010000 */
[----:B------:R-:W-:Y:S01]  /*191a0*/  MUFU.EX2 R96, R96 ;  /* 0x0000006000607308 */ /* 0x000fe20000000800 */
[----:B--2---:R-:W-:Y:S01]  /*191b0*/  HMMA.16816.F32 R12, R56, R44, R12 ;  /* 0x0000002c380c723c */ /* 0x004fe2000000180c */
[----:B------:R-:W-:Y:S01]  /*191c0*/  FADD.FTZ R173, R173, R104 ;  /* 0x00000068adad7221 */ /* 0x000fe20000010000 */
[----:B------:R-:W-:-:S03]  /*191d0*/  FADD.FTZ R203, R203, R200 ;  /* 0x000000c8cbcb7221 */ /* 0x000fc60000010000 */
[----:B------:R-:W-:Y:S01]  /*191e0*/  FADD.FTZ R172, R172, R173 ;  /* 0x000000adacac7221 */ /* 0x000fe20000010000 */
[----:B------:R-:W-:Y:S01]  /*191f0*/  FADD.FTZ R194, R194, R203 ;  /* 0x000000cbc2c27221 */ /* 0x000fe20000010000 */
[----:B------:R-:W2:Y:S01]  /*19200*/  MUFU.EX2 R97, R97 ;  /* 0x0000006100617308 */ /* 0x000ea20000000800 */
[C---:B------:R-:W-:Y:S01]  /*19210*/  HMMA.16816.F32 R8, R56.reuse, R46, R8 ;  /* 0x0000002e3808723c */ /* 0x040fe20000001808 */
[----:B------:R-:W-:Y:S01]  /*19220*/  FADD.FTZ R101, R175, R172 ;  /* 0x000000acaf657221 */ /* 0x000fe20000010000 */
[----:B------:R-:W-:Y:S01]  /*19230*/  FADD.FTZ R207, R207, R194 ;  /* 0x000000c2cfcf7221 */ /* 0x000fe20000010000 */
[----:B------:R-:W5:Y:S02]  /*19240*/  LDSM.16.MT88.4 R44, [R118+0x11000] ;  /* 0x01100000762c783b */ /* 0x000f640000004200 */
[----:B------:R-:W-:Y:S01]  /*19250*/  FADD.FTZ R101, R192, R101 ;  /* 0x00000065c0657221 */ /* 0x000fe20000010000 */
[----:B------:R-:W-:Y:S01]  /*19260*/  FADD.FTZ R186, R186, R207 ;  /* 0x000000cfbaba7221 */ /* 0x000fe20000010000 */
[----:B------:R-:W-:Y:S01]  /*19270*/  MUFU.EX2 R100, R100 ;  /* 0x0000006400647308 */ /* 0x000fe20000000800 */
[----:B-1----:R-:W-:Y:S01]  /*19280*/  HMMA.16816.F32 R4, R56, R40, R4 ;  /* 0x000000283804723c */ /* 0x002fe20000001804 */
[----:B------:R-:W-:Y:S01]  /*19290*/  FADD.FTZ R40, R210, R101 ;  /* 0x00000065d2287221 */ /* 0x000fe20000010000 */
[----:B------:R-:W-:Y:S01]  /*192a0*/  FADD.FTZ R195, R195, R186 ;  /* 0x000000bac3c37221 */ /* 0x000fe20000010000 */
[----:B------:R-:W-:-:S02]  /*192b0*/  FFMA.FTZ R101, R107, R119, -R116 ;  /* 0x000000776b657223 */ /* 0x000fc40000010874 */
[----:B------:R-:W-:Y:S01]  /*192c0*/  FADD.FTZ R40, R211, R40 ;  /* 0x00000028d3287221 */ /* 0x000fe20000010000 */
[----:B------:R-:W-:Y:S01]  /*192d0*/  FADD.FTZ R180, R180, R195 ;  /* 0x000000c3b4b47221 */ /* 0x000fe20000010000 */
[----:B------:R-:W-:Y:S01]  /*192e0*/  MUFU.EX2 R103, R103 ;  /* 0x0000006700677308 */ /* 0x000fe20000000800 */
[----:B------:R-:W-:Y:S01]  /*192f0*/  HMMA.16816.F32 R48, R56, R42, R48 ;  /* 0x0000002a3830723c */ /* 0x000fe20000001830 */
[----:B------:R-:W-:Y:S01]  /*19300*/  FADD.FTZ R209, R209, R40 ;  /* 0x00000028d1d17221 */ /* 0x000fe20000010000 */
[----:B---3--:R-:W-:Y:S01]  /*19310*/  F2FP.F16.F32.PACK_AB R56, R94, R71 ;  /* 0x000000475e38723e */ /* 0x008fe200000000ff */
[----:B------:R-:W1:Y:S01]  /*19320*/  LDSM.16.MT88.4 R40, [R121+0x11000] ;  /* 0x011000007928783b */ /* 0x000e620000004200 */
[----:B------:R-:W-:Y:S01]  /*19330*/  F2FP.F16.F32.PACK_AB R57, R69, R68 ;  /* 0x000000444539723e */ /* 0x000fe200000000ff */
[----:B------:R-:W-:Y:S01]  /*19340*/  FADD.FTZ R204, R204, R209 ;  /* 0x000000d1cccc7221 */ /* 0x000fe20000010000 */
[----:B--2---:R-:W-:Y:S01]  /*19350*/  F2FP.F16.F32.PACK_AB R58, R97, R96 ;  /* 0x00000060613a723e */ /* 0x004fe200000000ff */
[----:B------:R-:W-:Y:S01]  /*19360*/  FADD.FTZ R199, R199, R180 ;  /* 0x000000b4c7c77221 */ /* 0x000fe20000010000 */
[----:B------:R-:W-:Y:S01]  /*19370*/  F2FP.F16.F32.PACK_AB R59, R99, R70 ;  /* 0x00000046633b723e */ /* 0x000fe200000000ff */
[----:B------:R-:W-:Y:S01]  /*19380*/  FADD.FTZ R205, R205, R204 ;  /* 0x000000cccdcd7221 */ /* 0x000fe20000010000 */
[----:B------:R-:W2:Y:S01]  /*19390*/  MUFU.EX2 R101, R101 ;  /* 0x0000006500657308 */ /* 0x000ea20000000800 */
[----:B------:R-:W-:-:S02]  /*193a0*/  FADD.FTZ R174, R174, R199 ;  /* 0x000000c7aeae7221 */ /* 0x000fc40000010000 */
[----:B------:R-:W-:Y:S02]  /*193b0*/  FADD.FTZ R206, R206, R205 ;  /* 0x000000cdcece7221 */ /* 0x000fe40000010000 */
[----:B----4-:R-:W-:Y:S01]  /*193c0*/  HMMA.16816.F32 R28, R56, R32, R28 ;  /* 0x00000020381c723c */ /* 0x010fe2000000181c */
[----:B------:R-:W-:Y:S01]  /*193d0*/  FADD.FTZ R181, R181, R174 ;  /* 0x000000aeb5b57221 */ /* 0x000fe20000010000 */
[----:B------:R-:W-:-:S03]  /*193e0*/  FADD.FTZ R201, R201, R206 ;  /* 0x000000cec9c97221 */ /* 0x000fc60000010000 */
[----:B------:R-:W-:Y:S01]  /*193f0*/  FADD.FTZ R168, R168, R181 ;  /* 0x000000b5a8a87221 */ /* 0x000fe20000010000 */
[----:B------:R-:W-:Y:S02]  /*19400*/  FADD.FTZ R196, R196, R201 ;  /* 0x000000c9c4c47221 */ /* 0x000fe40000010000 */
[C---:B------:R-:W-:Y:S01]  /*19410*/  HMMA.16816.F32 R24, R56.reuse, R34, R24 ;  /* 0x000000223818723c */ /* 0x040fe20000001818 */
[----:B------:R-:W3:Y:S01]  /*19420*/  LDSM.16.MT88.4 R32, [R67+0x11000] ;  /* 0x011000004320783b */ /* 0x000ee20000004200 */
[----:B------:R-:W-:Y:S01]  /*19430*/  FADD.FTZ R197, R197, R196 ;  /* 0x000000c4c5c57221 */ /* 0x000fe20000010000 */
[----:B------:R-:W-:Y:S01]  /*19440*/  FADD.FTZ R185, R185, R168 ;  /* 0x000000a8b9b97221 */ /* 0x000fe20000010000 */
[----:B--2---:R-:W-:Y:S02]  /*19450*/  F2FP.F16.F32.PACK_AB R133, R101, R100 ;  /* 0x000000646585723e */ /* 0x004fe400000000ff */
        /* <DEDUP_REMOVED lines=8> */
[----:B------:R-:W2:Y:S01]  /*194e0*/  LDSM.16.MT88.4 R44, [R123+0x11800] ;  /* 0x011800007b2c783b */ /* 0x000ea20000004200 */
[----:B------:R-:W-:Y:S01]  /*194f0*/  FADD.FTZ R183, R183, R182 ;  /* 0x000000b6b7b77221 */ /* 0x000fe20000010000 */
[----:B------:R-:W-:-:S03]  /*19500*/  FADD.FTZ R171, R171, R134 ;  /* 0x00000086abab7221 */ /* 0x000fc60000010000 */
[----:B------:R-:W-:Y:S02]  /*19510*/  FADD.FTZ R184, R184, R183 ;  /* 0x000000b7b8b87221 */ /* 0x000fe40000010000 */
[----:B-1----:R-:W-:Y:S01]  /*19520*/  HMMA.16816.F32 R12, R56, R40, R12 ;  /* 0x00000028380c723c */ /* 0x002fe2000000180c */
[-CC-:B------:R-:W-:Y:S01]  /*19530*/  FFMA.FTZ R40, R108, R119.reuse, -R117.reuse ;  /* 0x000000776c287223 */ /* 0x180fe20000010875 */
[----:B------:R-:W-:Y:S01]  /*19540*/  FADD.FTZ R177, R177, R184 ;  /* 0x000000b8b1b17221 */ /* 0x000fe20000010000 */
[----:B------:R-:W-:-:S03]  /*19550*/  FFMA.FTZ R41, R36, R119, -R117 ;  /* 0x0000007724297223 */ /* 0x000fc60000010875 */
[----:B------:R-:W-:Y:S01]  /*19560*/  FADD.FTZ R162, R162, R177 ;  /* 0x000000b1a2a27221 */ /* 0x000fe20000010000 */
[----:B------:R-:W-:Y:S01]  /*19570*/  MUFU.EX2 R40, R40 ;  /* 0x0000002800287308 */ /* 0x000fe20000000800 */
[----:B------:R-:W-:Y:S02]  /*19580*/  HMMA.16816.F32 R8, R56, R42, R8 ;  /* 0x0000002a3808723c */ /* 0x000fe40000001808 */
[----:B------:R-:W-:-:S04]  /*19590*/  FADD.FTZ R159, R159, R162 ;  /* 0x000000a29f9f7221 */ /* 0x000fc80000010000 */
[----:B------:R-:W-:Y:S01]  /*195a0*/  FADD.FTZ R170, R170, R159 ;  /* 0x0000009faaaa7221 */ /* 0x000fe20000010000 */
[----:B------:R-:W1:Y:S01]  /*195b0*/  MUFU.EX2 R41, R41 ;  /* 0x0000002900297308 */ /* 0x000e620000000800 */
[----:B---3--:R-:W-:Y:S01]  /*195c0*/  HMMA.16816.F32 R4, R56, R32, R4 ;  /* 0x000000203804723c */ /* 0x008fe20000001804 */
[----:B------:R-:W-:Y:S01]  /*195d0*/  FADD.FTZ R32, R38, R171 ;  /* 0x000000ab26207221 */ /* 0x000fe20000010000 */
[----:B------:R-:W-:-:S03]  /*195e0*/  FADD.FTZ R155, R155, R170 ;  /* 0x000000aa9b9b7221 */ /* 0x000fc60000010000 */
[----:B------:R-:W-:Y:S01]  /*195f0*/  FADD.FTZ R32, R75, R32 ;  /* 0x000000204b207221 */ /* 0x000fe20000010000 */
[----:B------:R-:W-:Y:S02]  /*19600*/  FADD.FTZ R132, R132, R155 ;  /* 0x0000009b84847221 */ /* 0x000fe40000010000 */
[----:B------:R-:W-:Y:S01]  /*19610*/  HMMA.16816.F32 R48, R56, R34, R48 ;  /* 0x000000223830723c */ /* 0x000fe20000001830 */
[----:B------:R-:W-:Y:S01]  /*19620*/  FADD.FTZ R81, R81, R32 ;  /* 0x0000002051517221 */ /* 0x000fe20000010000 */
[----:B------:R-:W-:Y:S01]  /*19630*/  FADD.FTZ R33, R91, R132 ;  /* 0x000000845b217221 */ /* 0x000fe20000010000 */
[----:B------:R-:W-:Y:S02]  /*19640*/  F2FP.F16.F32.PACK_AB R132, R103, R102 ;  /* 0x000000666784723e */ /* 0x000fe400000000ff */
[----:B------:R-:W-:Y:S01]  /*19650*/  FADD.FTZ R80, R80, R81 ;  /* 0x0000005150507221 */ /* 0x000fe20000010000 */
[----:B------:R-:W-:Y:S01]  /*19660*/  FADD.FTZ R33, R74, R33 ;  /* 0x000000214a217221 */ /* 0x000fe20000010000 */
[----:B-1----:R-:W-:-:S02]  /*19670*/  F2FP.F16.F32.PACK_AB R134, R41, R40 ;  /* 0x000000282986723e */ /* 0x002fc400000000ff */
[----:B------:R-:W-:Y:S01]  /*19680*/  FADD.FTZ R85, R85, R80 ;  /* 0x0000005055557221 */ /* 0x000fe20000010000 */
[----:B------:R-:W-:-:S03]  /*19690*/  FADD.FTZ R72, R72, R33 ;  /* 0x0000002148487221 */ /* 0x000fc60000010000 */
[----:B------:R-:W-:Y:S01]  /*196a0*/  FADD.FTZ R86, R86, R85 ;  /* 0x0000005556567221 */ /* 0x000fe20000010000 */
[C---:B------:R-:W-:Y:S01]  /*196b0*/  HMMA.16816.F32 R152, R132.reuse, R148, R20 ;  /* 0x000000948498723c */ /* 0x040fe20000001814 */
        /* <DEDUP_REMOVED lines=8> */
[----:B------:R-:W-:Y:S01]  /*19740*/  FADD.FTZ R17, R98, R17 ;  /* 0x0000001162117221 */ /* 0x000fe20000010000 */
[----:B--2---:R-:W-:Y:S01]  /*19750*/  HMMA.16816.F32 R156, R132, R46, R24 ;  /* 0x0000002e849c723c */ /* 0x004fe20000001818 */
[----:B------:R-:W1:Y:S01]  /*19760*/  LDSM.16.MT88.4 R24, [R67+0x11800] ;  /* 0x011800004318783b */ /* 0x000e620000004200 */
[----:B------:R-:W-:-:S04]  /*19770*/  FADD.FTZ R89, R89, R78 ;  /* 0x0000004e59597221 */ /* 0x000fc80000010000 */
        /* <DEDUP_REMOVED lines=23> */
[----:B------:R-:W-:Y:S02]  /*198f0*/  FADD.FTZ R4, R41, R40 ;  /* 0x0000002829047221 */ /* 0x000fe40000010000 */
[----:B------:R-:W-:-:S03]  /*19900*/  FADD.FTZ R84, R84, R101 ;  /* 0x0000006554547221 */ /* 0x000fc60000010000 */
[----:B------:R1:W-:Y:S01]  /*19910*/  STL [R1], R4 ;  /* 0x0000000401007387 */ /* 0x0003e20000100800 */
[----:B------:R-:W-:Y:S01]  /*19920*/  HMMA.16816.F32 R132, R132, R26, R48 ;  /* 0x0000001a8484723c */ /* 0x000fe20000001830 */
[----:B------:R-:W-:Y:S01]  /*19930*/  FADD.FTZ R252, R37, R84 ;  /* 0x0000005425fc7221 */ /* 0x000fe20000010000 */
[----:B------:R-:W-:-:S03]  /*19940*/  NOP ;  /* 0x0000000000007918 */ /* 0x000fc60000000000 */
        /* <DEDUP_REMOVED lines=17> */
[----:B------:R-:W-:Y:S02]  /*19a60*/  IADD3 R8, PT, PT, RZ, -R8, RZ ;  /* 0x80000008ff087210 */ /* 0x000fe40007ffe0ff */
        /* <DEDUP_REMOVED lines=53> */
.L_x_6642:
        /* <DEDUP_REMOVED lines=8> */
.L_x_6643:
[----:B------:R-:W-:Y:S05]  /*19e40*/  BSYNC.RECONVERGENT B0 ;  /* 0x0000000000007941 */ /* 0x000fea0003800200 */
.L_x_6641:
[C---:B------:R-:W-:Y:S01]  /*19e50*/  SHF.L.U32 R5, R62.reuse, 0x5, RZ ;  /* 0x000000053e057819 */ /* 0x040fe200000006ff */
[----:B------:R-:W-:Y:S01]  /*19e60*/  @!PT LDS RZ, [RZ] ;  /* 0x00000000fffff984 */ /* 0x000fe20000000800 */
[----:B------:R-:W-:Y:S01]  /*19e70*/  @!PT LDS RZ, [RZ] ;  /* 0x00000000fffff984 */ /* 0x000fe20000000800 */
[----:B------:R-:W-:Y:S01]  /*19e80*/  @!PT LDS RZ, [RZ] ;  /* 0x00000000fffff984 */ /* 0x000fe20000000800 */
[----:B------:R-:W-:Y:S01]  /*19e90*/  LDGSTS.E.BYPASS.LTC128B.128 [R66+0xa000], desc[UR4][R230.64] ;  /* 0x0a000000e6427fae */ /* 0x000fe2000b981a04 */
[----:B------:R-:W-:Y:S02]  /*19ea0*/  SHF.L.U64.HI R4, R62, 0x5, R63 ;  /* 0x000000053e047819 */ /* 0x000fe4000001023f */
[----:B------:R-:W-:-:S04]  /*19eb0*/  IADD3 R12, P0, PT, R5, R230, RZ ;  /* 0x000000e6050c7210 */ /* 0x000fc80007f1e0ff */
[----:B------:R-:W-:Y:S02]  /*19ec0*/  IADD3 R10, P1, PT, R12, R5, RZ ;  /* 0x000000050c0a7210 */ /* 0x000fe40007f3e0ff */
[----:B------:R-:W-:Y:S02]  /*19ed0*/  IADD3.X R13, PT, PT, R4, R231, RZ, P0, !PT ;  /* 0x000000e7040d7210 */ /* 0x000fe400007fe4ff */
[-C--:B------:R-:W-:Y:S02]  /*19ee0*/  IADD3 R8, P0, PT, R10, R5.reuse, RZ ;  /* 0x000000050a087210 */ /* 0x080fe40007f1e0ff */
[-C--:B------:R-:W-:Y:S01]  /*19ef0*/  IADD3.X R11, PT, PT, R13, R4.reuse, RZ, P1, !PT ;  /* 0x000000040d0b7210 */ /* 0x080fe20000ffe4ff */
[----:B------:R1:W-:Y:S01]  /*19f00*/  LDGSTS.E.BYPASS.LTC128B.128 [R66+0xa800], desc[UR4][R12.64] ;  /* 0x0a8000000c427fae */ /* 0x0003e2000b981a04 */
[-C--:B------:R-:W-:Y:S02]  /*19f10*/  IADD3 R6, P1, PT, R8, R5.reuse, RZ ;  /* 0x0000000508067210 */ /* 0x080fe40007f3e0ff */
[----:B------:R-:W-:Y:S01]  /*19f20*/  IADD3.X R9, PT, PT, R11, R4, RZ, P0, !PT ;  /* 0x000000040b097210 */ /* 0x000fe200007fe4ff */
[----:B------:R2:W-:Y:S01]  /*19f30*/  LDGSTS.E.BYPASS.LTC128B.128 [R66+0xb000], desc[UR4][R10.64] ;  /* 0x0b0000000a427fae */ /* 0x0005e2000b981a04 */
[----:B------:R-:W-:-:S02]  /*19f40*/  IADD3 R14, P0, PT, R6, R5, RZ ;  /* 0x00000005060e7210 */ /* 0x000fc40007f1e0ff */
[-C--:B------:R-:W-:Y:S01]  /*19f50*/  IADD3.X R7, PT, PT, R9, R4.reuse, RZ, P1, !PT ;  /* 0x0000000409077210 */ /* 0x080fe20000ffe4ff */
[----:B------:R3:W-:Y:S01]  /*19f60*/  LDGSTS.E.BYPASS.LTC128B.128 [R66+0xb800], desc[UR4][R8.64] ;  /* 0x0b80000008427fae */ /* 0x0007e2000b981a04 */
[-C--:B------:R-:W-:Y:S02]  /*19f70*/  IADD3 R16, P1, PT, R14, R5.reuse, RZ ;  /* 0x000000050e107210 */ /* 0x080fe40007f3e0ff */
[-C--:B------:R-:W-:Y:S01]  /*19f80*/  IADD3.X R15, PT, PT, R7, R4.reuse, RZ, P0, !PT ;  /* 0x00000004070f7210 */ /* 0x080fe200007fe4ff */
[----:B------:R-:W-:Y:S01]  /*19f90*/  LDGSTS.E.BYPASS.LTC128B.128 [R66+0xc000], desc[UR4][R6.64] ;  /* 0x0c00000006427fae */ /* 0x000fe2000b981a04 */
[-C--:B------:R-:W-:Y:S02]  /*19fa0*/  IADD3 R18, P0, PT, R16, R5.reuse, RZ ;  /* 0x0000000510127210 */ /* 0x080fe40007f1e0ff */
[----:B------:R-:W-:Y:S01]  /*19fb0*/  IADD3.X R17, PT, PT, R15, R4, RZ, P1, !PT ;  /* 0x000000040f117210 */ /* 0x000fe20000ffe4ff */
[----:B------:R4:W-:Y:S01]  /*19fc0*/  LDGSTS.E.BYPASS.LTC128B.128 [R66+0xc800], desc[UR4][R14.64] ;  /* 0x0c8000000e427fae */ /* 0x0009e2000b981a04 */
[----:B------:R-:W-:-:S02]  /*19fd0*/  IADD3 R20, P1, PT, R18, R5, RZ ;  /* 0x0000000512147210 */ /* 0x000fc40007f3e0ff */
[-C--:B------:R-:W-:Y:S01]  /*19fe0*/  IADD3.X R19, PT, PT, R17, R4.reuse, RZ, P0, !PT ;  /* 0x0000000411137210 */ /* 0x080fe200007fe4ff */
[----:B------:R5:W-:Y:S01]  /*19ff0*/  LDGSTS.E.BYPASS.LTC128B.128 [R66+0xd000], desc[UR4][R16.64] ;  /* 0x0d00000010427fae */ /* 0x000be2000b981a04 */
[-C--:B------:R-:W-:Y:S02]  /*1a000*/  IADD3 R22, P0, PT, R20, R5.reuse, RZ ;  /* 0x0000000514167210 */ /* 0x080fe40007f1e0ff */
[----:B------:R-:W-:Y:S01]  /*1a010*/  IADD3.X R21, PT, PT, R19, R4, RZ, P1, !PT ;  /* 0x0000000413157210 */ /* 0x000fe20000ffe4ff */
[----:B------:R-:W-:Y:S01]  /*1a020*/  LDGSTS.E.BYPASS.LTC128B.128 [R66+0xd800], desc[UR4][R18.64] ;  /* 0x0d80000012427fae */ /* 0x000fe2000b981a04 */
[----:B-1----:R-:W-:-:S03]  /*1a030*/  IADD3 R12, P1, PT, R22, R5, RZ ;  /* 0x00000005160c7210 */ /* 0x002fc60007f3e0ff */
[----:B------:R-:W-:Y:S01]  /*1a040*/  LDGSTS.E.BYPASS.LTC128B.128 [R66+0xe000], desc[UR4][R20.64] ;  /* 0x0e00000014427fae */ /* 0x000fe2000b981a04 */
[-C--:B------:R-:W-:Y:S02]  /*1a050*/  IADD3.X R23, PT, PT, R21, R4.reuse, RZ, P0, !PT ;  /* 0x0000000415177210 */ /* 0x080fe400007fe4ff */
[-C--:B--2---:R-:W-:Y:S02]  /*1a060*/  IADD3 R10, P0, PT, R12, R5.reuse, RZ ;  /* 0x000000050c0a7210 */ /* 0x084fe40007f1e0ff */
[-C--:B------:R-:W-:Y:S01]  /*1a070*/  IADD3.X R13, PT, PT, R23, R4.reuse, RZ, P1, !PT ;  /* 0x00000004170d7210 */ /* 0x080fe20000ffe4ff */
[----:B------:R1:W-:Y:S01]  /*1a080*/  LDGSTS.E.BYPASS.LTC128B.128 [R66+0xe800], desc[UR4][R22.64] ;  /* 0x0e80000016427fae */ /* 0x0003e2000b981a04 */
[-C--:B---3--:R-:W-:Y:S02]  /*1a090*/  IADD3 R8, P1, PT, R10, R5.reuse, RZ ;  /* 0x000000050a087210 */ /* 0x088fe40007f3e0ff */
[----:B------:R-:W-:Y:S01]  /*1a0a0*/  IADD3.X R11, PT, PT, R13, R4, RZ, P0, !PT ;  /* 0x000000040d0b7210 */ /* 0x000fe200007fe4ff */
[----:B------:R-:W-:Y:S01]  /*1a0b0*/  LDGSTS.E.BYPASS.LTC128B.128 [R66+0xf000], desc[UR4][R12.64] ;  /* 0x0f0000000c427fae */ /* 0x000fe2000b981a04 */
[----:B------:R-:W-:-:S02]  /*1a0c0*/  IADD3 R28, P0, PT, R8, R5, RZ ;  /* 0x00000005081c7210 */ /* 0x000fc40007f1e0ff */
[-C--:B------:R-:W-:Y:S01]  /*1a0d0*/  IADD3.X R9, PT, PT, R11, R4.reuse, RZ, P1, !PT ;  /* 0x000000040b097210 */ /* 0x080fe20000ffe4ff */
[----:B------:R-:W-:Y:S01]  /*1a0e0*/  LDGSTS.E.BYPASS.LTC128B.128 [R66+0xf800], desc[UR4][R10.64] ;  /* 0x0f8000000a427fae */ /* 0x000fe2000b981a04 */
[-C--:B----4-:R-:W-:Y:S02]  /*1a0f0*/  IADD3 R14, P1, PT, R28, R5.reuse, RZ ;  /* 0x000000051c0e7210 */ /* 0x090fe40007f3e0ff */
[-C--:B------:R-:W-:Y:S01]  /*1a100*/  IADD3.X R29, PT, PT, R9, R4.reuse, RZ, P0, !PT ;  /* 0x00000004091d7210 */ /* 0x080fe200007fe4ff */
[----:B------:R2:W-:Y:S01]  /*1a110*/  LDGSTS.E.BYPASS.LTC128B.128 [R66+0x10000], desc[UR4][R8.64] ;  /* 0x1000000008427fae */ /* 0x0005e2000b981a04 */
[----:B-----5:R-:W-:Y:S02]  /*1a120*/  IADD3 R16, P0, PT, R14, R5, RZ ;  /* 0x000000050e107210 */ /* 0x020fe40007f1e0ff */
[-C--:B------:R-:W-:Y:S01]  /*1a130*/  IADD3.X R15, PT, PT, R29, R4.reuse, RZ, P1, !PT ;  /* 0x000000041d0f7210 */ /* 0x080fe20000ffe4ff */
[----:B------:R-:W-:Y:S03]  /*1a140*/  LDGSTS.E.BYPASS.LTC128B.128 [R66+0x10800], desc[UR4][R28.64] ;  /* 0x108000001c427fae */ /* 0x000fe6000b981a04 */
[----:B------:R-:W-:Y:S01]  /*1a150*/  IADD3.X R17, PT, PT, R15, R4, RZ, P0, !PT ;  /* 0x000000040f117210 */ /* 0x000fe200007fe4ff */
[----:B------:R3:W-:Y:S04]  /*1a160*/  LDGSTS.E.BYPASS.LTC128B.128 [R66+0x11000], desc[UR4][R14.64] ;  /* 0x110000000e427fae */ /* 0x0007e8000b981a04 */
[----:B------:R4:W-:Y:S04]  /*1a170*/  LDGSTS.E.BYPASS.LTC128B.128 [R66+0x11800], desc[UR4][R16.64] ;  /* 0x1180000010427fae */ /* 0x0009e8000b981a04 */
[----:B------:R-:W5:Y:S01]  /*1a180*/  LD.E R36, desc[UR4][R164.64+0x18c] ;  /* 0x00018c04a4247980 */ /* 0x000f62000c101900 */
[----:B------:R-:W-:Y:S03]  /*1a190*/  BSSY.RECONVERGENT B1, `(.L_x_6644) ;  /* 0x000024a000017945 */ /* 0x000fe60003800200 */
[----:B------:R-:W-:Y:S04]  /*1a1a0*/  LDSM.16.M88.4 R192, [R193] ;  /* 0x00000000c1c0783b */ /* 0x000fe80000000200 */
[----:B-1----:R-:W1:Y:S04]  /*1a1b0*/  LDSM.16.M88.4 R20, [R191+0x2000] ;  /* 0x00200000bf14783b */ /* 0x002e680000000200 */
[----:B------:R-:W-:Y:S04]  /*1a1c0*/  LDSM.16.M88.4 R4, [R190] ;  /* 0x00000000be04783b */ /* 0x000fe80000000200 */
[----:B------:R-:W-:Y:S04]  /*1a1d0*/  LDSM.16.M88.4 R32, [R166+0x2000] ;  /* 0x00200000a620783b */ /* 0x000fe80000000200 */
[----:B------:R-:W1:Y:S04]  /*1a1e0*/  LDSM.16.M88.4 R40, [R191+0x2800] ;  /* 0x00280000bf28783b */ /* 0x000e680000000200 */
[----:B--2---:R-:W-:Y:S04]  /*1a1f0*/  LDSM.16.M88.4 R8, [R189] ;  /* 0x00000000bd08783b */ /* 0x004fe80000000200 */
[----:B------:R-:W-:Y:S04]  /*1a200*/  LDSM.16.M88.4 R56, [R61+0x2000] ;  /* 0x002000003d38783b */ /* 0x000fe80000000200 */
[----:B---3--:R-:W2:Y:S04]  /*1a210*/  LDSM.16.M88.4 R12, [R166+0x2800] ;  /* 0x00280000a60c783b */ /* 0x008ea80000000200 */
[----:B----4-:R-:W-:Y:S04]  /*1a220*/  LDSM.16.M88.4 R16, [R188] ;  /* 0x00000000bc10783b */ /* 0x010fe80000000200 */
[----:B------:R-:W-:Y:S04]  /*1a230*/  LDSM.16.M88.4 R48, [R55+0x2000] ;  /* 0x002000003730783b */ /* 0x000fe80000000200 */
[----:B------:R-:W3:Y:S01]  /*1a240*/  LDSM.16.M88.4 R68, [R61+0x2800] ;  /* 0x002800003d44783b */ /* 0x000ee20000000200 */
[C---:B-1----:R-:W-:Y:S03]  /*1a250*/  HMMA.16816.F32 R24, R192.reuse, R20, RZ ;  /* 0x00000014c018723c */ /* 0x042fe600000018ff */
[----:B------:R-:W-:Y:S04]  /*1a260*/  LDSM.16.M88.4 R44, [R191+0x3000] ;  /* 0x00300000bf2c783b */ /* 0x000fe80000000200 */
[----:B------:R-:W-:Y:S01]  /*1a270*/  LDSM.16.M88.4 R72, [R61+0x3000] ;  /* 0x003000003d48783b */ /* 0x000fe20000000200 */
[C---:B------:R-:W-:Y:S03]  /*1a280*/  HMMA.16816.F32 R20, R192.reuse, R22, RZ ;  /* 0x00000016c014723c */ /* 0x040fe600000018ff */
[----:B------:R-:W0:Y:S05]  /*1a290*/  LDGDEPBAR ;  /* 0x00000000000079af */ /* 0x000e2a0000000000 */
        /* <DEDUP_REMOVED lines=8> */
[----:B---3--:R-:W-:Y:S08]  /*1a320*/  HMMA.16816.F32 R28, R8, R68, R28 ;  /* 0x00000044081c723c */ /* 0x008ff0000000181c */
        /* <DEDUP_REMOVED lines=11> */
[----:B------:R-:W1:Y:S07]  /*1a3e0*/  LDSM.16.M88.4 R56, [R191+0x4000] ;  /* 0x00400000bf38783b */ /* 0x000e6e0000000200 */
[----:B------:R-:W-:Y:S01]  /*1a3f0*/  HMMA.16816.F32 R12, R8, R72, R12 ;  /* 0x00000048080c723c */ /* 0x000fe2000000180c */
        /* <DEDUP_REMOVED lines=13> */
[-C--:B------:R-:W-:Y:S01]  /*1a4d0*/  FMUL.FTZ R86, R31, R36.reuse ;  /* 0x000000241f567220 */ /* 0x080fe20000410000 */
[-C--:B------:R-:W-:Y:S01]  /*1a4e0*/  FMUL.FTZ R40, R40, R36.reuse ;  /* 0x0000002428287220 */ /* 0x080fe20000410000 */
[-C--:B------:R-:W-:Y:S01]  /*1a4f0*/  FMUL.FTZ R84, R41, R36.reuse ;  /* 0x0000002429547220 */ /* 0x080fe20000410000 */
[-C--:B------:R-:W-:Y:S01]  /*1a500*/  FMUL.FTZ R83, R42, R36.reuse ;  /* 0x000000242a537220 */ /* 0x080fe20000410000 */
[----:B------:R-:W-:-:S03]  /*1a510*/  FMUL.FTZ R82, R43, R36 ;  /* 0x000000242b527220 */ /* 0x000fc60000410000 */
        /* <DEDUP_REMOVED lines=20> */
[----:B------:R-:W-:Y:S06]  /*1a660*/  LDSM.16.M88.4 R72, [R61+0x4000] ;  /* 0x004000003d48783b */ /* 0x000fec0000000200 */
        /* <DEDUP_REMOVED lines=15> */
[----:B----4-:R-:W-:Y:S03]  /*1a760*/  HMMA.16816.F32 R20, R16, R44, R20 ;  /* 0x0000002c1014723c */ /* 0x010fe60000001814 */
[-C--:B------:R-:W-:Y:S01]  /*1a770*/  FMUL.FTZ R24, R24, R36.reuse ;  /* 0x0000002418187220 */ /* 0x080fe20000410000 */
[-C--:B------:R-:W-:Y:S01]  /*1a780*/  FMUL.FTZ R76, R25, R36.reuse ;  /* 0x00000024194c7220 */ /* 0x080fe20000410000 */
[-C--:B------:R-:W-:Y:S01]  /*1a790*/  FMUL.FTZ R67, R26, R36.reuse ;  /* 0x000000241a437220 */ /* 0x080fe20000410000 */
[-C--:B------:R-:W-:Y:S01]  /*1a7a0*/  FMUL.FTZ R64, R27, R36.reuse ;  /* 0x000000241b407220 */ /* 0x080fe20000410000 */
[----:B------:R5:W4:Y:S01]  /*1a7b0*/  MUFU.TANH R77, R24 ;  /* 0x00000018004d7308 */ /* 0x000b220000002400 */
[----:B--2---:R-:W-:Y:S01]  /*1a7c0*/  HMMA.16816.F32 R12, R192, R58, RZ ;  /* 0x0000003ac00c723c */ /* 0x004fe200000018ff */
[----:B------:R-:W2:Y:S06]  /*1a7d0*/  LDSM.16.M88.4 R56, [R166+0x4800] ;  /* 0x00480000a638783b */ /* 0x000eac0000000200 */
[----:B------:R-:W1:Y:S01]  /*1a7e0*/  MUFU.TANH R83, R83 ;  /* 0x0000005300537308 */ /* 0x000e620000002400 */
[----:B------:R-:W-:Y:S03]  /*1a7f0*/  HMMA.16816.F32 R40, R4, R48, R40 ;  /* 0x000000300428723c */ /* 0x000fe60000001828 */
        /* <DEDUP_REMOVED lines=9> */
[----:B------:R-:W4:Y:S06]  /*1a890*/  LDSM.16.M88.4 R48, [R55+0x4000] ;  /* 0x004000003730783b */ /* 0x000f2c0000000200 */
[----:B------:R-:W1:Y:S01]  /*1a8a0*/  MUFU.TANH R80, R80 ;  /* 0x0000005000507308 */ /* 0x000e620000002400 */
[C---:B-----5:R-:W-:Y:S03]  /*1a8b0*/  HMMA.16816.F32 R24, R192.reuse, R32, RZ ;  /* 0x00000020c018723c */ /* 0x060fe600000018ff */
        /* <DEDUP_REMOVED lines=8> */
[----:B------:R-:W-:Y:S07]  /*1a940*/  HMMA.16816.F32 R40, R8, R72, R40 ;  /* 0x000000480828723c */ /* 0x000fee0000001828 */
[----:B------:R-:W1:Y:S01]  /*1a950*/  MUFU.TANH R78, R78 ;  /* 0x0000004e004e7308 */ /* 0x000e620000002400 */
[C---:B--2---:R-:W-:Y:S07]  /*1a960*/  HMMA.16816.F32 R24, R4.reuse, R56, R24 ;  /* 0x000000380418723c */ /* 0x044fee0000001818 */
[----:B------:R-:W2:Y:S01]  /*1a970*/  MUFU.TANH R76, R76 ;  /* 0x0000004c004c7308 */ /* 0x000ea20000002400 */
[----:B------:R-:W-:Y:S01]  /*1a980*/  HMMA.16816.F32 R20, R4, R58, R20 ;  /* 0x0000003a0414723c */ /* 0x000fe20000001814 */
[----:B------:R-:W3:Y:S06]  /*1a990*/  LDSM.16.M88.4 R56, [R55+0x4800] ;  /* 0x004800003738783b */ /* 0x000eec0000000200 */
[----:B------:R-:W1:Y:S01]  /*1a9a0*/  MUFU.TANH R67, R67 ;  /* 0x0000004300437308 */ /* 0x000e620000002400 */
[----:B------:R-:W-:Y:S01]  /*1a9b0*/  HMMA.16816.F32 R12, R8, R74, R12 ;  /* 0x0000004a080c723c */ /* 0x000fe2000000180c */
[----:B------:R-:W2:Y:S06]  /*1a9c0*/  LDSM.16.M88.4 R72, [R61+0x5000] ;  /* 0x005000003d48783b */ /* 0x000eac0000000200 */
[----:B------:R-:W1:Y:S01]  /*1a9d0*/  MUFU.TANH R64, R64 ;  /* 0x0000004000407308 */ /* 0x000e620000002400 */
[----:B----4-:R-:W-:Y:S07]  /*1a9e0*/  HMMA.16816.F32 R40, R16, R48, R40 ;  /* 0x000000301028723c */ /* 0x010fee0000001828 */
[----:B------:R-:W4:Y:S01]  /*1a9f0*/  MUFU.TANH R38, R38 ;  /* 0x0000002600267308 */ /* 0x000f220000002400 */
[----:B------:R-:W-:Y:S07]  /*1aa00*/  HMMA.16816.F32 R24, R8, R68, R24 ;  /* 0x000000440818723c */ /* 0x000fee0000001818 */
[----:B------:R-:W1:Y:S01]  /*1aa10*/  MUFU.TANH R37, R37 ;  /* 0x0000002500257308 */ /* 0x000e620000002400 */
[C---:B-----5:R-:W-:Y:S03]  /*1aa20*/  HMMA.16816.F32 R28, R192.reuse, R44, RZ ;  /* 0x0000002cc01c723c */ /* 0x060fe600000018ff */
[-C--:B------:R-:W-:Y:S01]  /*1aa30*/  FMUL.FTZ R40, R40, R36.reuse ;  /* 0x0000002428287220 */ /* 0x080fe20000410000 */
[-C--:B------:R-:W-:Y:S01]  /*1aa40*/  FMUL.FTZ R41, R41, R36.reuse ;  /* 0x0000002429297220 */ /* 0x080fe20000410000 */
[-C--:B------:R-:W-:Y:S01]  /*1aa50*/  FMUL.FTZ R105, R42, R36.reuse ;  /* 0x000000242a697220 */ /* 0x080fe20000410000 */
[-C--:B------:R-:W-:Y:S01]  /*1aa60*/  FMUL.FTZ R106, R43, R36.reuse ;  /* 0x000000242b6a7220 */ /* 0x080fe20000410000 */
[----:B------:R-:W1:Y:S01]  /*1aa70*/  MUFU.TANH R103, R40 ;  /* 0x0000002800677308 */ /* 0x000e620000002400 */
[----:B------:R-:W-:Y:S07]  /*1aa80*/  HMMA.16816.F32 R44, R192, R46, RZ ;  /* 0x0000002ec02c723c */ /* 0x000fee00000018ff */
[----:B------:R5:W1:Y:S01]  /*1aa90*/  MUFU.TANH R104, R41 ;  /* 0x0000002900687308 */ /* 0x000a620000002400 */
[C---:B------:R-:W-:Y:S01]  /*1aaa0*/  HMMA.16816.F32 R12, R16.reuse, R50, R12 ;  /* 0x00000032100c723c */ /* 0x040fe2000000180c */
[----:B------:R-:W4:Y:S06]  /*1aab0*/  LDSM.16.M88.4 R48, [R191+0x5800] ;  /* 0x00580000bf30783b */ /* 0x000f2c0000000200 */
[----:B------:R-:W1:Y:S01]  /*1aac0*/  MUFU.TANH R98, R98 ;  /* 0x0000006200627308 */ /* 0x000e620000002400 */
[----:B---3--:R-:W-:Y:S07]  /*1aad0*/  HMMA.16816.F32 R24, R16, R56, R24 ;  /* 0x000000381018723c */ /* 0x008fee0000001818 */
[----:B------:R-:W3:Y:S01]  /*1aae0*/  MUFU.TANH R100, R100 ;  /* 0x0000006400647308 */ /* 0x000ee20000002400 */
[C---:B------:R-:W-:Y:S01]  /*1aaf0*/  HMMA.16816.F32 R28, R4.reuse, R32, R28 ;  /* 0x00000020041c723c */ /* 0x040fe2000000181c */
[----:B-----5:R-:W-:Y:S02]  /*1ab00*/  LDSM.16.M88.4 R40, [R166+0x5800] ;  /* 0x00580000a628783b */ /* 0x020fe40000000200 */
[-C--:B------:R-:W-:Y:S01]  /*1ab10*/  FMUL.FTZ R12, R12, R36.reuse ;  /* 0x000000240c0c7220 */ /* 0x080fe20000410000 */
[-C--:B------:R-:W-:Y:S01]  /*1ab20*/  FMUL.FTZ R112, R13, R36.reuse ;  /* 0x000000240d707220 */ /* 0x080fe20000410000 */
[-C--:B------:R-:W-:Y:S01]  /*1ab30*/  FMUL.FTZ R107, R14, R36.reuse ;  /* 0x000000240e6b7220 */ /* 0x080fe20000410000 */
[-C--:B------:R-:W-:Y:S01]  /*1ab40*/  FMUL.FTZ R108, R15, R36.reuse ;  /* 0x000000240f6c7220 */ /* 0x080fe20000410000 */
[----:B------:R4:W1:Y:S01]  /*1ab50*/  MUFU.TANH R109, R12 ;  /* 0x0000000c006d7308 */ /* 0x0008620000002400 */
[----:B------:R-:W-:Y:S01]  /*1ab60*/  HMMA.16816.F32 R44, R4, R34, R44 ;  /* 0x00000022042c723c */ /* 0x000fe2000000182c */
[----:B------:R-:W5:Y:S02]  /*1ab70*/  LDSM.16.M88.4 R32, [R55+0x5000] ;  /* 0x005000003720783b */ /* 0x000f640000000200 */
[-C--:B------:R-:W-:Y:S01]  /*1ab80*/  FMUL.FTZ R24, R24, R36.reuse ;  /* 0x0000002418187220 */ /* 0x080fe20000410000 */
[-C--:B------:R-:W-:Y:S01]  /*1ab90*/  FMUL.FTZ R115, R25, R36.reuse ;  /* 0x0000002419737220 */ /* 0x080fe20000410000 */
[-C--:B------:R-:W-:Y:S01]  /*1aba0*/  FMUL.FTZ R110, R26, R36.reuse ;  /* 0x000000241a6e7220 */ /* 0x080fe20000410000 */
[-C--:B------:R-:W-:Y:S01]  /*1abb0*/  FMUL.FTZ R111, R27, R36.reuse ;  /* 0x000000241b6f7220 */ /* 0x080fe20000410000 */
[----:B------:R3:W1:Y:S01]  /*1abc0*/  MUFU.TANH R113, R24 ;  /* 0x0000001800717308 */ /* 0x0006620000002400 */
[C---:B------:R-:W-:Y:S01]  /*1abd0*/  HMMA.16816.F32 R20, R8.reuse, R70, R20 ;  /* 0x000000460814723c */ /* 0x040fe20000001814 */
[----:B------:R-:W1:Y:S06]  /*1abe0*/  LDSM.16.M88.4 R68, [R61+0x5800] ;  /* 0x005800003d44783b */ /* 0x000e6c0000000200 */
[----:B------:R-:W1:Y:S01]  /*1abf0*/  MUFU.TANH R101, R101 ;  /* 0x0000006500657308 */ /* 0x000e620000002400 */
[----:B--2---:R-:W-:Y:S07]  /*1ac00*/  HMMA.16816.F32 R28, R8, R72, R28 ;  /* 0x00000048081c723c */ /* 0x004fee000000181c */
[----:B------:R-:W2:Y:S01]  /*1ac10*/  MUFU.TANH R102, R102 ;  /* 0x0000006600667308 */ /* 0x000ea20000002400 */
[C---:B----4-:R-:W-:Y:S07]  /*1ac20*/  HMMA.16816.F32 R12, R192.reuse, R48, RZ ;  /* 0x00000030c00c723c */ /* 0x050fee00000018ff */
[----:B------:R-:W4:Y:S01]  /*1ac30*/  MUFU.TANH R105, R105 ;  /* 0x0000006900697308 */ /* 0x000f220000002400 */
[----:B---3--:R-:W-:Y:S01]  /*1ac40*/  HMMA.16816.F32 R24, R192, R50, RZ ;  /* 0x00000032c018723c */ /* 0x008fe200000018ff */
[----:B------:R-:W-:Y:S06]  /*1ac50*/  LDSM.16.M88.4 R48, [R166+0x6000] ;  /* 0x00600000a630783b */ /* 0x000fec0000000200 */
[----:B------:R-:W3:Y:S01]  /*1ac60*/  MUFU.TANH R106, R106 ;  /* 0x0000006a006a7308 */ /* 0x000ee20000002400 */
[C---:B------:R-:W-:Y:S01]  /*1ac70*/  HMMA.16816.F32 R20, R16.reuse, R58, R20 ;  /* 0x0000003a1014723c */ /* 0x040fe20000001814 */
[----:B------:R-:W2:Y:S06]  /*1ac80*/  LDSM.16.M88.4 R56, [R191+0x6000] ;  /* 0x00600000bf38783b */ /* 0x000eac0000000200 */
[----:B------:R-:W1:Y:S01]  /*1ac90*/  MUFU.TANH R112, R112 ;  /* 0x0000007000707308 */ /* 0x000e620000002400 */
[----:B-----5:R-:W-:Y:S07]  /*1aca0*/  HMMA.16816.F32 R28, R16, R32, R28 ;  /* 0x00000020101c723c */ /* 0x020fee000000181c */
        /* <DEDUP_REMOVED lines=13> */
[----:B------:R4:W2:Y:S01]  /*1ad80*/  MUFU.TANH R123, R28 ;  /* 0x0000001c007b7308 */ /* 0x0008a20000002400 */
[C---:B------:R-:W-:Y:S01]  /*1ad90*/  HMMA.16816.F32 R44, R8.reuse, R74, R44 ;  /* 0x0000004a082c723c */ /* 0x040fe2000000182c */
[----:B------:R-:W3:Y:S06]  /*1ada0*/  LDSM.16.M88.4 R72, [R61+0x6000] ;  /* 0x006000003d48783b */ /* 0x000eec0000000200 */
[----:B------:R-:W3:Y:S01]  /*1adb0*/  MUFU.TANH R108, R108 ;  /* 0x0000006c006c7308 */ /* 0x000ee20000002400 */
[----:B-1----:R-:W-:Y:S07]  /*1adc0*/  HMMA.16816.F32 R12, R8, R68, R12 ;  /* 0x00000044080c723c */ /* 0x002fee000000180c */
[----:B------:R-:W1:Y:S01]  /*1add0*/  MUFU.TANH R115, R115 ;  /* 0x0000007300737308 */ /* 0x000e620000002400 */
[C---:B--2---:R-:W-:Y:S07]  /*1ade0*/  HMMA.16816.F32 R20, R192.reuse, R56, RZ ;  /* 0x00000038c014723c */ /* 0x044fee00000018ff */
[----:B------:R-:W2:Y:S01]  /*1adf0*/  MUFU.TANH R110, R110 ;  /* 0x0000006e006e7308 */ /* 0x000ea20000002400 */
[----:B----4-:R-:W-:Y:S01]  /*1ae00*/  HMMA.16816.F32 R28, R192, R58, RZ ;  /* 0x0000003ac01c723c */ /* 0x010fe200000018ff */
[----:B------:R-:W-:Y:S06]  /*1ae10*/  LDSM.16.M88.4 R56, [R166+0x6800] ;  /* 0x00680000a638783b */ /* 0x000fec0000000200 */
[----:B------:R-:W4:Y:S01]  /*1ae20*/  MUFU.TANH R111, R111 ;  /* 0x0000006f006f7308 */ /* 0x000f220000002400 */
[C---:B------:R-:W-:Y:S01]  /*1ae30*/  HMMA.16816.F32 R44, R16.reuse, R34, R44 ;  /* 0x00000022102c723c */ /* 0x040fe2000000182c */
[----:B------:R-:W1:Y:S06]  /*1ae40*/  LDSM.16.M88.4 R32, [R191+0x6800] ;  /* 0x00680000bf20783b */ /* 0x000e6c0000000200 */
        /* <DEDUP_REMOVED lines=17> */
[----:B------:R-:W4:Y:S06]  /*1af60*/  LDSM.16.M88.4 R68, [R61+0x6800] ;  /* 0x006800003d44783b */ /* 0x000f2c0000000200 */
[----:B------:R-:W2:Y:S01]  /*1af70*/  MUFU.TANH R116, R116 ;  /* 0x0000007400747308 */ /* 0x000ea20000002400 */
[----:B---3--:R-:W-:Y:S07]  /*1af80*/  HMMA.16816.F32 R20, R8, R72, R20 ;  /* 0x000000480814723c */ /* 0x008fee0000001814 */
[----:B------:R-:W3:Y:S01]  /*1af90*/  MUFU.TANH R124, R124 ;  /* 0x0000007c007c7308 */ /* 0x000ee20000002400 */
[C---:B-1----:R-:W-:Y:S07]  /*1afa0*/  HMMA.16816.F32 R44, R192.reuse, R32, RZ ;  /* 0x00000020c02c723c */ /* 0x042fee00000018ff */
[----:B------:R-:W1:Y:S01]  /*1afb0*/  MUFU.TANH R117, R117 ;  /* 0x0000007500757308 */ /* 0x000e620000002400 */
[----:B--2---:R-:W-:Y:S01]  /*1afc0*/  HMMA.16816.F32 R12, R192, R34, RZ ;  /* 0x00000022c00c723c */ /* 0x004fe200000018ff */
[----:B------:R-:W-:Y:S06]  /*1afd0*/  LDSM.16.M88.4 R32, [R166+0x7000] ;  /* 0x00700000a620783b */ /* 0x000fec0000000200 */
[----:B------:R-:W2:Y:S01]  /*1afe0*/  MUFU.TANH R118, R118 ;  /* 0x0000007600767308 */ /* 0x000ea20000002400 */
[----:B------:R-:W-:Y:S01]  /*1aff0*/  HMMA.16816.F32 R24, R16, R42, R24 ;  /* 0x0000002a1018723c */ /* 0x000fe20000001818 */
[----:B------:R-:W3:Y:S06]  /*1b000*/  LDSM.16.M88.4 R40, [R191+0x7000] ;  /* 0x00700000bf28783b */ /* 0x000eec0000000200 */
[----:B------:R-:W1:Y:S01]  /*1b010*/  MUFU.TANH R129, R129 ;  /* 0x0000008100817308 */ /* 0x000e620000002400 */
[----:B------:R-:W-:Y:S01]  /*1b020*/  HMMA.16816.F32 R28, R8, R74, R28 ;  /* 0x0000004a081c723c */ /* 0x000fe2000000181c */
[----:B------:R-:W-:Y:S06]  /*1b030*/  LDSM.16.M88.4 R72, [R61+0x7000] ;  /* 0x007000003d48783b */ /* 0x000fec0000000200 */
[----:B------:R-:W1:Y:S01]  /*1b040*/  MUFU.TANH R121, R121 ;  /* 0x0000007900797308 */ /* 0x000e620000002400 */
[----:B-----5:R-:W-:Y:S03]  /*1b050*/  HMMA.16816.F32 R20, R16, R48, R20 ;  /* 0x000000301014723c */ /* 0x020fe60000001814 */
[-C--:B------:R-:W-:Y:S01]  /*1b060*/  FMUL.FTZ R24, R24, R36.reuse ;  /* 0x0000002418187220 */ /* 0x080fe20000410000 */
[-C--:B------:R-:W-:Y:S01]  /*1b070*/  FMUL.FTZ R173, R25, R36.reuse ;  /* 0x0000002419ad7220 */ /* 0x080fe20000410000 */
[-C--:B------:R-:W-:Y:S01]  /*1b080*/  FMUL.FTZ R128, R26, R36.reuse ;  /* 0x000000241a807220 */ /* 0x080fe20000410000 */
[-C--:B------:R-:W-:Y:S01]  /*1b090*/  FMUL.FTZ R130, R27, R36.reuse ;  /* 0x000000241b827220 */ /* 0x080fe20000410000 */
[----:B------:R3:W1:Y:S01]  /*1b0a0*/  MUFU.TANH R172, R24 ;  /* 0x0000001800ac7308 */ /* 0x0006620000002400 */
        /* <DEDUP_REMOVED lines=10> */
[----:B------:R-:W1:Y:S06]  /*1b150*/  LDSM.16.M88.4 R48, [R191+0x7800] ;  /* 0x00780000bf30783b */ /* 0x000e6c0000000200 */
[----:B------:R-:W1:Y:S01]  /*1b160*/  MUFU.TANH R169, R169 ;  /* 0x000000a900a97308 */ /* 0x000e620000002400 */
[----:B----4-:R-:W-:Y:S07]  /*1b170*/  HMMA.16816.F32 R44, R8, R68, R44 ;  /* 0x00000044082c723c */ /* 0x010fee000000182c */
[----:B------:R-:W4:Y:S01]  /*1b180*/  MUFU.TANH R125, R125 ;  /* 0x0000007d007d7308 */ /* 0x000f220000002400 */
[C---:B---3--:R-:W-:Y:S03]  /*1b190*/  HMMA.16816.F32 R24, R192.reuse, R40, RZ ;  /* 0x00000028c018723c */ /* 0x048fe600000018ff */
[-C--:B------:R-:W-:Y:S01]  /*1b1a0*/  FMUL.FTZ R28, R28, R36.reuse ;  /* 0x000000241c1c7220 */ /* 0x080fe20000410000 */
[-C--:B------:R-:W-:Y:S01]  /*1b1b0*/  FMUL.FTZ R183, R29, R36.reuse ;  /* 0x000000241db77220 */ /* 0x080fe20000410000 */
[-C--:B------:R-:W-:Y:S01]  /*1b1c0*/  FMUL.FTZ R171, R30, R36.reuse ;  /* 0x000000241eab7220 */ /* 0x080fe20000410000 */
[-C--:B------:R-:W-:Y:S01]  /*1b1d0*/  FMUL.FTZ R174, R31, R36.reuse ;  /* 0x000000241fae7220 */ /* 0x080fe20000410000 */
[----:B------:R1:W3:Y:S01]  /*1b1e0*/  MUFU.TANH R181, R28 ;  /* 0x0000001c00b57308 */ /* 0x0002e20000002400 */
[----:B--2---:R-:W-:Y:S01]  /*1b1f0*/  HMMA.16816.F32 R20, R192, R42, RZ ;  /* 0x0000002ac014723c */ /* 0x004fe200000018ff */
[----:B------:R-:W2:Y:S06]  /*1b200*/  LDSM.16.M88.4 R40, [R166+0x7800] ;  /* 0x00780000a628783b */ /* 0x000eac0000000200 */
[----:B------:R-:W1:Y:S01]  /*1b210*/  MUFU.TANH R126, R126 ;  /* 0x0000007e007e7308 */ /* 0x000e620000002400 */
[----:B------:R-:W-:Y:S01]  /*1b220*/  HMMA.16816.F32 R12, R8, R70, R12 ;  /* 0x00000046080c723c */ /* 0x000fe2000000180c */
[----:B------:R-:W-:Y:S06]  /*1b230*/  LDSM.16.M88.4 R68, [R191+0x8000] ;  /* 0x00800000bf44783b */ /* 0x000fec0000000200 */
[----:B------:R-:W1:Y:S01]  /*1b240*/  MUFU.TANH R173, R173 ;  /* 0x000000ad00ad7308 */ /* 0x000e620000002400 */
[----:B-----5:R-:W-:Y:S07]  /*1b250*/  HMMA.16816.F32 R44, R16, R56, R44 ;  /* 0x00000038102c723c */ /* 0x020fee000000182c */
[----:B------:R-:W1:Y:S01]  /*1b260*/  MUFU.TANH R128, R128 ;  /* 0x0000008000807308 */ /* 0x000e620000002400 */
[C---:B------:R-:W-:Y:S07]  /*1b270*/  HMMA.16816.F32 R24, R4.reuse, R32, R24 ;  /* 0x000000200418723c */ /* 0x040fee0000001818 */
[----:B------:R-:W2:Y:S01]  /*1b280*/  MUFU.TANH R130, R130 ;  /* 0x0000008200827308 */ /* 0x000ea20000002400 */
[----:B------:R-:W-:Y:S01]  /*1b290*/  HMMA.16816.F32 R20, R4, R34, R20 ;  /* 0x000000220414723c */ /* 0x000fe20000001814 */
[----:B------:R-:W5:Y:S02]  /*1b2a0*/  LDSM.16.M88.4 R32, [R55+0x7000] ;  /* 0x007000003720783b */ /* 0x000f640000000200 */
[-C--:B------:R-:W-:Y:S01]  /*1b2b0*/  FMUL.FTZ R44, R44, R36.reuse ;  /* 0x000000242c2c7220 */ /* 0x080fe20000410000 */
[-C--:B------:R-:W-:Y:S01]  /*1b2c0*/  FMUL.FTZ R45, R45, R36.reuse ;  /* 0x000000242d2d7220 */ /* 0x080fe20000410000 */
[-C--:B------:R-:W-:Y:S01]  /*1b2d0*/  FMUL.FTZ R176, R46, R36.reuse ;  /* 0x000000242eb07220 */ /* 0x080fe20000410000 */
[-C--:B------:R-:W-:Y:S01]  /*1b2e0*/  FMUL.FTZ R177, R47, R36.reuse ;  /* 0x000000242fb17220 */ /* 0x080fe20000410000 */
[----:B------:R-:W2:Y:S01]  /*1b2f0*/  MUFU.TANH R185, R44 ;  /* 0x0000002c00b97308 */ /* 0x000ea20000002400 */
[----:B-1----:R-:W-:Y:S07]  /*1b300*/  HMMA.16816.F32 R28, R192, R48, RZ ;  /* 0x00000030c01c723c */ /* 0x002fee00000018ff */
[----:B------:R1:W1:Y:S01]  /*1b310*/  MUFU.TANH R187, R45 ;  /* 0x0000002d00bb7308 */ /* 0x0002620000002400 */
[----:B------:R-:W-:Y:S01]  /*1b320*/  HMMA.16816.F32 R12, R16, R58, R12 ;  /* 0x0000003a100c723c */ /* 0x000fe2000000180c */
[----:B------:R-:W4:Y:S06]  /*1b330*/  LDSM.16.M88.4 R56, [R61+0x7800] ;  /* 0x007800003d38783b */ /* 0x000f2c0000000200 */
[----:B------:R-:W2:Y:S01]  /*1b340*/  MUFU.TANH R178, R178 ;  /* 0x000000b200b27308 */ /* 0x000ea20000002400 */
[----:B------:R-:W-:Y:S07]  /*1b350*/  HMMA.16816.F32 R48, R192, R50, RZ ;  /* 0x00000032c030723c */ /* 0x000fee00000018ff */
[----:B------:R-:W3:Y:S01]  /*1b360*/  MUFU.TANH R168, R168 ;  /* 0x000000a800a87308 */ /* 0x000ee20000002400 */
[----:B------:R-:W-:Y:S01]  /*1b370*/  HMMA.16816.F32 R24, R8, R72, R24 ;  /* 0x000000480818723c */ /* 0x000fe20000001818 */
[----:B-1----:R-:W1:Y:S02]  /*1b380*/  LDSM.16.M88.4 R44, [R166+0x8000] ;  /* 0x00800000a62c783b */ /* 0x002e640000000200 */
        /* <DEDUP_REMOVED lines=8> */
[----:B------:R-:W2:Y:S06]  /*1b410*/  LDSM.16.M88.4 R40, [R55+0x7800] ;  /* 0x007800003728783b */ /* 0x000eac0000000200 */
[----:B------:R-:W1:Y:S01]  /*1b420*/  MUFU.TANH R183, R183 ;  /* 0x000000b700b77308 */ /* 0x000e620000002400 */
[----:B------:R-:W-:Y:S01]  /*1b430*/  HMMA.16816.F32 R20, R8, R74, R20 ;  /* 0x0000004a0814723c */ /* 0x000fe20000001814 */
[----:B------:R-:W2:Y:S06]  /*1b440*/  LDSM.16.M88.4 R72, [R61+0x8000] ;  /* 0x008000003d48783b */ /* 0x000eac0000000200 */
[----:B------:R-:W1:Y:S01]  /*1b450*/  MUFU.TANH R171, R171 ;  /* 0x000000ab00ab7308 */ /* 0x000e620000002400 */
[----:B-----5:R-:W-:Y:S07]  /*1b460*/  HMMA.16816.F32 R24, R16, R32, R24 ;  /* 0x000000201018723c */ /* 0x020fee0000001818 */
[----:B------:R-:W1:Y:S01]  /*1b470*/  MUFU.TANH R174, R174 ;  /* 0x000000ae00ae7308 */ /* 0x000e620000002400 */
[----:B---3--:R-:W-:Y:S07]  /*1b480*/  HMMA.16816.F32 R12, R192, R68, RZ ;  /* 0x00000044c00c723c */ /* 0x008fee00000018ff */
[----:B------:R-:W3:Y:S01]  /*1b490*/  MUFU.TANH R176, R176 ;  /* 0x000000b000b07308 */ /* 0x000ee20000002400 */
[----:B----4-:R-:W-:Y:S03]  /*1b4a0*/  HMMA.16816.F32 R28, R8, R56, R28 ;  /* 0x00000038081c723c */ /* 0x010fe6000000181c */
[-C--:B------:R-:W-:Y:S01]  /*1b4b0*/  FMUL.FTZ R24, R24, R36.reuse ;  /* 0x0000002418187220 */ /* 0x080fe20000410000 */
[-C--:B------:R-:W-:Y:S01]  /*1b4c0*/  FMUL.FTZ R201, R25, R36.reuse ;  /* 0x0000002419c97220 */ /* 0x080fe20000410000 */
[-C--:B------:R-:W-:Y:S01]  /*1b4d0*/  FMUL.FTZ R182, R26, R36.reuse ;  /* 0x000000241ab67220 */ /* 0x080fe20000410000 */
[-C--:B------:R-:W-:Y:S01]  /*1b4e0*/  FMUL.FTZ R184, R27, R36.reuse ;  /* 0x000000241bb87220 */ /* 0x080fe20000410000 */
[----:B------:R4:W1:Y:S01]  /*1b4f0*/  MUFU.TANH R200, R24 ;  /* 0x0000001800c87308 */ /* 0x0008620000002400 */
[----:B------:R-:W-:Y:S01]  /*1b500*/  HMMA.16816.F32 R20, R16, R34, R20 ;  /* 0x000000221014723c */ /* 0x000fe20000001814 */
[----:B------:R-:W5:Y:S06]  /*1b510*/  LDSM.16.M88.4 R32, [R191+0x8800] ;  /* 0x00880000bf20783b */ /* 0x000f6c0000000200 */
[----:B------:R-:W2:Y:S01]  /*1b520*/  MUFU.TANH R177, R177 ;  /* 0x000000b100b17308 */ /* 0x000ea20000002400 */
[----:B------:R-:W-:Y:S01]  /*1b530*/  HMMA.16816.F32 R48, R8, R58, R48 ;  /* 0x0000003a0830723c */ /* 0x000fe20000001830 */
[----:B------:R-:W3:Y:S06]  /*1b540*/  LDSM.16.M88.4 R56, [R55+0x8000] ;  /* 0x008000003738783b */ /* 0x000eec0000000200 */
[----:B------:R-:W3:Y:S01]  /*1b550*/  MUFU.TANH R198, R198 ;  /* 0x000000c600c67308 */ /* 0x000ee20000002400 */
[----:B-1----:R-:W-:Y:S03]  /*1b560*/  HMMA.16816.F32 R12, R4, R44, R12 ;  /* 0x0000002c040c723c */ /* 0x002fe6000000180c */
[-C--:B------:R-:W-:Y:S01]  /*1b570*/  FMUL.FTZ R20, R20, R36.reuse ;  /* 0x0000002414147220 */ /* 0x080fe20000410000 */
[-C--:B------:R-:W-:Y:S01]  /*1b580*/  FMUL.FTZ R204, R21, R36.reuse ;  /* 0x0000002415cc7220 */ /* 0x080fe20000410000 */
[-C--:B------:R-:W-:Y:S01]  /*1b590*/  FMUL.FTZ R186, R22, R36.reuse ;  /* 0x0000002416ba7220 */ /* 0x080fe20000410000 */
[----:B------:R-:W-:Y:S01]  /*1b5a0*/  FMUL.FTZ R197, R23, R36 ;  /* 0x0000002417c57220 */ /* 0x000fe20000410000 */
[----:B------:R5:W1:Y:S01]  /*1b5b0*/  MUFU.TANH R202, R20 ;  /* 0x0000001400ca7308 */ /* 0x000a620000002400 */
[----:B--2---:R-:W-:Y:S07]  /*1b5c0*/  HMMA.16816.F32 R28, R16, R40, R28 ;  /* 0x00000028101c723c */ /* 0x004fee000000181c */
[----:B------:R-:W2:Y:S01]  /*1b5d0*/  MUFU.TANH R179, R179 ;  /* 0x000000b300b37308 */ /* 0x000ea20000002400 */
[----:B----4-:R-:W-:Y:S01]  /*1b5e0*/  HMMA.16816.F32 R24, R192, R70, RZ ;  /* 0x00000046c018723c */ /* 0x010fe200000018ff */
[----:B------:R-:W4:Y:S06]  /*1b5f0*/  LDSM.16.M88.4 R68, [R166+0x8800] ;  /* 0x00880000a644783b */ /* 0x000f2c0000000200 */
[----:B------:R-:W1:Y:S01]  /*1b600*/  MUFU.TANH R180, R180 ;  /* 0x000000b400b47308 */ /* 0x000e620000002400 */
[----:B------:R-:W-:Y:S01]  /*1b610*/  HMMA.16816.F32 R12, R8, R72, R12 ;  /* 0x00000048080c723c */ /* 0x000fe2000000180c */
[----:B------:R-:W-:-:S02]  /*1b620*/  IADD3 R73, PT, PT, R65, -0x2, RZ ;  /* 0xfffffffe41497810 */ /* 0x000fc40007ffe0ff */
[-C--:B------:R-:W-:Y:S01]  /*1b630*/  FMUL.FTZ R28, R28, R36.reuse ;  /* 0x000000241c1c7220 */ /* 0x080fe20000410000 */
[-C--:B------:R-:W-:Y:S01]  /*1b640*/  FMUL.FTZ R208, R29, R36.reuse ;  /* 0x000000241dd07220 */ /* 0x080fe20000410000 */
[-C--:B------:R-:W-:Y:S01]  /*1b650*/  FMUL.FTZ R72, R30, R36.reuse ;  /* 0x000000241e487220 */ /* 0x080fe20000410000 */
[----:B------:R-:W-:Y:S01]  /*1b660*/  FMUL.FTZ R199, R31, R36 ;  /* 0x000000241fc77220 */ /* 0x000fe20000410000 */
[----:B------:R2:W1:Y:S01]  /*1b670*/  MUFU.TANH R206, R28 ;  /* 0x0000001c00ce7308 */ /* 0x0004620000002400 */
[----:B-----5:R-:W-:Y:S01]  /*1b680*/  HMMA.16816.F32 R20, R192, R32, RZ ;  /* 0x00000020c014723c */ /* 0x020fe200000018ff */
[----:B------:R-:W-:-:S06]  /*1b690*/  ISETP.GT.AND P0, PT, R73, R226, PT ;  /* 0x000000e24900720c */ /* 0x000fcc0003f04270 */
[----:B------:R-:W1:Y:S01]  /*1b6a0*/  MUFU.TANH R201, R201 ;  /* 0x000000c900c97308 */ /* 0x000e620000002400 */
[----:B------:R-:W-:Y:S01]  /*1b6b0*/  HMMA.16816.F32 R24, R4, R46, R24 ;  /* 0x0000002e0418723c */ /* 0x000fe20000001818 */
[----:B------:R-:W5:Y:S04]  /*1b6c0*/  LDSM.16.M88.4 R44, [R191+0x9000] ;  /* 0x00900000bf2c783b */ /* 0x000f680000000200 */
[----:B------:R-:W-:Y:S02]  /*1b6d0*/  LDSM.16.M88.4 R188, [R191+0x9800] ;  /* 0x00980000bfbc783b */ /* 0x000fe40000000200 */
[----:B------:R-:W1:Y:S01]  /*1b6e0*/  MUFU.TANH R182, R182 ;  /* 0x000000b600b67308 */ /* 0x000e620000002400 */
[----:B------:R-:W-:Y:S01]  /*1b6f0*/  HMMA.16816.F32 R32, R192, R34, RZ ;  /* 0x00000022c020723c */ /* 0x000fe200000018ff */
[----:B--2---:R-:W2:Y:S06]  /*1b700*/  LDSM.16.M88.4 R28, [R61+0x8800] ;  /* 0x008800003d1c783b */ /* 0x004eac0000000200 */
[----:B------:R-:W1:Y:S01]  /*1b710*/  MUFU.TANH R184, R184 ;  /* 0x000000b800b87308 */ /* 0x000e620000002400 */
[C---:B------:R-:W-:Y:S01]  /*1b720*/  HMMA.16816.F32 R48, R16.reuse, R42, R48 ;  /* 0x0000002a1030723c */ /* 0x040fe20000001830 */
[----:B------:R-:W1:Y:S06]  /*1b730*/  LDSM.16.M88.4 R40, [R166+0x9000] ;  /* 0x00900000a628783b */ /* 0x000e6c0000000200 */
[----:B------:R-:W1:Y:S01]  /*1b740*/  MUFU.TANH R204, R204 ;  /* 0x000000cc00cc7308 */ /* 0x000e620000002400 */
[----:B---3--:R-:W-:Y:S07]  /*1b750*/  HMMA.16816.F32 R12, R16, R56, R12 ;  /* 0x00000038100c723c */ /* 0x008fee000000180c */
[----:B------:R-:W3:Y:S01]  /*1b760*/  MUFU.TANH R186, R186 ;  /* 0x000000ba00ba7308 */ /* 0x000ee20000002400 */
[----:B------:R-:W-:Y:S03]  /*1b770*/  HMMA.16816.F32 R24, R8, R74, R24 ;  /* 0x0000004a0818723c */ /* 0x000fe60000001818 */
[-C--:B------:R-:W-:Y:S01]  /*1b780*/  FMUL.FTZ R48, R48, R36.reuse ;  /* 0x0000002430307220 */ /* 0x080fe20000410000 */
[-C--:B------:R-:W-:Y:S01]  /*1b790*/  FMUL.FTZ R211, R49, R36.reuse ;  /* 0x0000002431d37220 */ /* 0x080fe20000410000 */
[-C--:B------:R-:W-:Y:S01]  /*1b7a0*/  FMUL.FTZ R74, R50, R36.reuse ;  /* 0x00000024324a7220 */ /* 0x080fe20000410000 */
[-C--:B------:R-:W-:Y:S01]  /*1b7b0*/  FMUL.FTZ R75, R51, R36.reuse ;  /* 0x00000024334b7220 */ /* 0x080fe20000410000 */
[----:B------:R5:W1:Y:S01]  /*1b7c0*/  MUFU.TANH R210, R48 ;  /* 0x0000003000d27308 */ /* 0x000a620000002400 */
[C---:B----4-:R-:W-:Y:S03]  /*1b7d0*/  HMMA.16816.F32 R20, R4.reuse, R68, R20 ;  /* 0x000000440414723c */ /* 0x050fe60000001814 */
        /* <DEDUP_REMOVED lines=8> */
[----:B------:R-:W-:Y:S01]  /*1b860*/  HMMA.16816.F32 R24, R16, R58, R24 ;  /* 0x0000003a1018723c */ /* 0x000fe20000001818 */
[----:B------:R-:W-:Y:S06]  /*1b870*/  LDSM.16.M88.4 R56, [R166+0x9800] ;  /* 0x00980000a638783b */ /* 0x000fec0000000200 */
[----:B------:R-:W1:Y:S01]  /*1b880*/  MUFU.TANH R208, R208 ;  /* 0x000000d000d07308 */ /* 0x000e620000002400 */
[----:B-----5:R-:W-:Y:S01]  /*1b890*/  HMMA.16816.F32 R48, R192, R44, RZ ;  /* 0x0000002cc030723c */ /* 0x020fe200000018ff */
[----:B----4-:R-:W4:Y:S06]  /*1b8a0*/  LDSM.16.M88.4 R12, [R61+0x9000] ;  /* 0x009000003d0c783b */ /* 0x010f2c0000000200 */
[----:B------:R-:W1:Y:S01]  /*1b8b0*/  MUFU.TANH R72, R72 ;  /* 0x0000004800487308 */ /* 0x000e620000002400 */
[----:B--2---:R-:W-:Y:S03]  /*1b8c0*/  HMMA.16816.F32 R20, R8, R28, R20 ;  /* 0x0000001c0814723c */ /* 0x004fe60000001814 */
[-C--:B------:R-:W-:Y:S01]  /*1b8d0*/  FMUL.FTZ R24, R24, R36.reuse ;  /* 0x0000002418187220 */ /* 0x080fe20000410000 */
[-C--:B------:R-:W-:Y:S01]  /*1b8e0*/  FMUL.FTZ R207, R26, R36.reuse ;  /* 0x000000241acf7220 */ /* 0x080fe20000410000 */
[----:B------:R-:W-:-:S02]  /*1b8f0*/  FMUL.FTZ R209, R27, R36 ;  /* 0x000000241bd17220 */ /* 0x000fc40000410000 */
[----:B------:R-:W2:Y:S01]  /*1b900*/  MUFU.TANH R199, R199 ;  /* 0x000000c700c77308 */ /* 0x000ea20000002400 */
[----:B------:R-:W-:Y:S07]  /*1b910*/  HMMA.16816.F32 R44, R192, R46, RZ ;  /* 0x0000002ec02c723c */ /* 0x000fee00000018ff */
[----:B------:R-:W2:Y:S01]  /*1b920*/  MUFU.TANH R211, R211 ;  /* 0x000000d300d37308 */ /* 0x000ea20000002400 */
[----:B------:R-:W-:Y:S01]  /*1b930*/  HMMA.16816.F32 R68, R8, R30, R68 ;  /* 0x0000001e0844723c */ /* 0x000fe20000001844 */
[----:B------:R-:W5:Y:S06]  /*1b940*/  LDSM.16.M88.4 R28, [R55+0x9000] ;  /* 0x00900000371c783b */ /* 0x000f6c0000000200 */
[----:B------:R-:W2:Y:S01]  /*1b950*/  MUFU.TANH R74, R74 ;  /* 0x0000004a004a7308 */ /* 0x000ea20000002400 */
[----:B-1----:R-:W-:Y:S01]  /*1b960*/  HMMA.16816.F32 R48, R4, R40, R48 ;  /* 0x000000280430723c */ /* 0x002fe20000001830 */
[----:B------:R-:W-:-:S06]  /*1b970*/  FMUL.FTZ R41, R25, R36 ;  /* 0x0000002419297220 */ /* 0x000fcc0000410000 */
[----:B------:R1:W1:Y:S01]  /*1b980*/  MUFU.TANH R40, R24 ;  /* 0x0000001800287308 */ /* 0x0002620000002400 */
[----:B---3--:R-:W-:Y:S07]  /*1b990*/  HMMA.16816.F32 R20, R16, R32, R20 ;  /* 0x000000201014723c */ /* 0x008fee0000001814 */
[----:B------:R-:W3:Y:S01]  /*1b9a0*/  MUFU.TANH R75, R75 ;  /* 0x0000004b004b7308 */ /* 0x000ee20000002400 */
[----:B------:R-:W-:Y:S07]  /*1b9b0*/  HMMA.16816.F32 R44, R4, R42, R44 ;  /* 0x0000002a042c723c */ /* 0x000fee000000182c */
[----:B------:R-:W2:Y:S01]  /*1b9c0*/  MUFU.TANH R213, R213 ;  /* 0x000000d500d57308 */ /* 0x000ea20000002400 */
[----:B------:R-:W-:Y:S01]  /*1b9d0*/  HMMA.16816.F32 R68, R16, R34, R68 ;  /* 0x000000221044723c */ /* 0x000fe20000001844 */
[----:B------:R-:W3:Y:S02]  /*1b9e0*/  LDSM.16.M88.4 R32, [R61+0x9800] ;  /* 0x009800003d20783b */ /* 0x000ee40000000200 */
[-C--:B------:R-:W-:Y:S01]  /*1b9f0*/  FMUL.FTZ R42, R20, R36.reuse ;  /* 0x00000024142a7220 */ /* 0x080fe20000410000 */
[-C--:B------:R-:W-:Y:S01]  /*1ba00*/  FMUL.FTZ R43, R21, R36.reuse ;  /* 0x00000024152b7220 */ /* 0x080fe20000410000 */
[-C--:B------:R-:W-:Y:S01]  /*1ba10*/  FMUL.FTZ R20, R22, R36.reuse ;  /* 0x0000002416147220 */ /* 0x080fe20000410000 */
[-C--:B------:R-:W-:Y:S01]  /*1ba20*/  FMUL.FTZ R21, R23, R36.reuse ;  /* 0x0000002417157220 */ /* 0x080fe20000410000 */
[----:B------:R-:W2:Y:S01]  /*1ba30*/  MUFU.TANH R203, R203 ;  /* 0x000000cb00cb7308 */ /* 0x000ea20000002400 */
[C---:B-1----:R-:W-:Y:S07]  /*1ba40*/  HMMA.16816.F32 R24, R192.reuse, R188, RZ ;  /* 0x000000bcc018723c */ /* 0x042fee00000018ff */
[----:B------:R-:W1:Y:S01]  /*1ba50*/  MUFU.TANH R205, R205 ;  /* 0x000000cd00cd7308 */ /* 0x000e620000002400 */
[----:B------:R-:W-:Y:S03]  /*1ba60*/  HMMA.16816.F32 R188, R192, R190, RZ ;  /* 0x000000bec0bc723c */ /* 0x000fe600000018ff */
[-C--:B------:R-:W-:Y:S01]  /*1ba70*/  FMUL.FTZ R22, R70, R36.reuse ;  /* 0x0000002446167220 */ /* 0x080fe20000410000 */
[----:B------:R-:W-:-:S03]  /*1ba80*/  FMUL.FTZ R23, R71, R36 ;  /* 0x0000002447177220 */ /* 0x000fc60000410000 */
[----:B------:R-:W1:Y:S01]  /*1ba90*/  MUFU.TANH R41, R41 ;  /* 0x0000002900297308 */ /* 0x000e620000002400 */
[C---:B----4-:R-:W-:Y:S07]  /*1baa0*/  HMMA.16816.F32 R48, R8.reuse, R12, R48 ;  /* 0x0000000c0830723c */ /* 0x050fee0000001830 */
[----:B------:R-:W4:Y:S01]  /*1bab0*/  MUFU.TANH R207, R207 ;  /* 0x000000cf00cf7308 */ /* 0x000f220000002400 */
[----:B------:R-:W-:Y:S01]  /*1bac0*/  HMMA.16816.F32 R44, R8, R14, R44 ;  /* 0x0000000e082c723c */ /* 0x000fe2000000182c */
[----:B------:R-:W2:Y:S01]  /*1bad0*/  LDSM.16.M88.4 R12, [R55+0x9800] ;  /* 0x00980000370c783b */ /* 0x000ea20000000200 */
        /* <DEDUP_REMOVED lines=8> */
[----:B------:R-:W-:-:S06]  /*1bb60*/  FMUL.FTZ R28, R69, R36 ;  /* 0x00000024451c7220 */ /* 0x000fcc0000410000 */
[----:B------:R-:W1:Y:S01]  /*1bb70*/  MUFU.TANH R20, R20 ;  /* 0x0000001400147308 */ /* 0x000e620000002400 */
[C---:B---3--:R-:W-:Y:S07]  /*1bb80*/  HMMA.16816.F32 R24, R8.reuse, R32, R24 ;  /* 0x000000200818723c */ /* 0x048fee0000001818 */
[----:B------:R-:W3:Y:S01]  /*1bb90*/  MUFU.TANH R21, R21 ;  /* 0x0000001500157308 */ /* 0x000ee20000002400 */
[----:B------:R-:W-:Y:S03]  /*1bba0*/  HMMA.16816.F32 R188, R8, R34, R188 ;  /* 0x0000002208bc723c */ /* 0x000fe600000018bc */
[-C--:B------:R-:W-:Y:S01]  /*1bbb0*/  FMUL.FTZ R29, R48, R36.reuse ;  /* 0x00000024301d7220 */ /* 0x080fe20000410000 */
[-C--:B------:R-:W-:Y:S01]  /*1bbc0*/  FMUL.FTZ R4, R50, R36.reuse ;  /* 0x0000002432047220 */ /* 0x080fe20000410000 */
[----:B------:R-:W-:-:S02]  /*1bbd0*/  FMUL.FTZ R5, R51, R36 ;  /* 0x0000002433057220 */ /* 0x000fc40000410000 */
[----:B------:R-:W1:Y:S01]  /*1bbe0*/  MUFU.TANH R56, R56 ;  /* 0x0000003800387308 */ /* 0x000e620000002400 */
[----:B------:R-:W-:Y:S01]  /*1bbf0*/  HMMA.16816.F32 R44, R16, R30, R44 ;  /* 0x0000001e102c723c */ /* 0x000fe2000000182c */
[----:B------:R-:W-:-:S06]  /*1bc00*/  FMUL.FTZ R30, R49, R36 ;  /* 0x00000024311e7220 */ /* 0x000fcc0000410000 */
[----:B------:R-:W1:Y:S01]  /*1bc10*/  MUFU.TANH R28, R28 ;  /* 0x0000001c001c7308 */ /* 0x000e620000002400 */
[C---:B--2---:R-:W-:Y:S07]  /*1bc20*/  HMMA.16816.F32 R24, R16.reuse, R12, R24 ;  /* 0x0000000c1018723c */ /* 0x044fee0000001818 */
[----:B------:R-:W2:Y:S01]  /*1bc30*/  MUFU.TANH R22, R22 ;  /* 0x0000001600167308 */ /* 0x000ea20000002400 */
        /* <DEDUP_REMOVED lines=38> */
[----:B------:R-:W-:Y:S02]  /*1bea0*/  IABS R8, R13 ;  /* 0x0000000d00087213 */ /* 0x000fe40000000000 */
[-C--:B--2---:R-:W-:Y:S02]  /*1beb0*/  IABS R16, R33.reuse ;  /* 0x0000002100107213 */ /* 0x084fe40000000000 */
[-C--:B------:R-:W-:Y:S02]  /*1bec0*/  IABS R15, R33.reuse ;  /* 0x00000021000f7213 */ /* 0x080fe40000000000 */
[----:B------:R-:W2:Y:S01]  /*1bed0*/  I2F.RP R14, R16 ;  /* 0x00000010000e7306 */ /* 0x000ea20000209400 */
[----:B------:R-:W-:Y:S02]  /*1bee0*/  LOP3.LUT R13, R13, R33, RZ, 0x3c, !PT ;  /* 0x000000210d0d7212 */ /* 0x000fe400078e3cff */
[----:B------:R-:W-:Y:S02]  /*1bef0*/  IMAD.MOV R15, RZ, RZ, -R15 ;  /* 0x000000ffff0f7224 */ /* 0x000fe400078e0a0f */
[----:B------:R-:W-:-:S03]  /*1bf00*/  ISETP.GE.AND P6, PT, R13, RZ, PT ;  /* 0x000000ff0d00720c */ /* 0x000fc60003fc6270 */
[----:B--2---:R-:W2:Y:S02]  /*1bf10*/  MUFU.RCP R34, R14 ;  /* 0x0000000e00227308 */ /* 0x004ea40000001000 */
[----:B--2---:R-:W-:Y:S01]  /*1bf20*/  VIADD R34, R34, 0xffffffe ;  /* 0x0ffffffe22227836 */ /* 0x004fe20000000000 */
[----:B------:R-:W-:Y:S02]  /*1bf30*/  IABS R14, R18 ;  /* 0x00000012000e7213 */ /* 0x000fe40000000000 */
[----:B------:R-:W-:-:S03]  /*1bf40*/  LOP3.LUT R18, R18, R33, RZ, 0x3c, !PT ;  /* 0x0000002112127212 */ /* 0x000fc600078e3cff */
[----:B------:R-:W2:Y:S01]  /*1bf50*/  F2I.FTZ.U32.TRUNC.NTZ R35, R34 ;  /* 0x0000002200237305 */ /* 0x000ea2000021f000 */
[----:B------:R-:W-:Y:S01]  /*1bf60*/  ISETP.GE.AND P5, PT, R18, RZ, PT ;  /* 0x000000ff1200720c */ /* 0x000fe20003fa6270 */
[----:B--2---:R-:W-:Y:S01]  /*1bf70*/  IMAD.MOV R19, RZ, RZ, -R35 ;  /* 0x000000ffff137224 */ /* 0x004fe200078e0a23 */
[----:B------:R-:W-:-:S03]  /*1bf80*/  MOV R34, RZ ;  /* 0x000000ff00227202 */ /* 0x000fc60000000f00 */
        /* <DEDUP_REMOVED lines=15> */
[----:B------:R-:W-:-:S09]  /*1c080*/  ISETP.NE.AND P0, PT, R33, RZ, PT ;  /* 0x000000ff2100720c */ /* 0x000fd20003f05270 */
        /* <DEDUP_REMOVED lines=28> */
.L_x_6647:
        /* <DEDUP_REMOVED lines=8> */
.L_x_6648:
[----:B------:R-:W-:Y:S05]  /*1c2d0*/  BSYNC.RECONVERGENT B0 ;  /* 0x0000000000007941 */ /* 0x000fea0003800200 */
.L_x_6646:
[C---:B------:R-:W-:Y:S01]  /*1c2e0*/  IMAD.SHL.U32 R13, R224.reuse, 0x20, RZ ;  /* 0x00000020e00d7824 */ /* 0x040fe200078e00ff */
[----:B------:R-:W-:Y:S01]  /*1c2f0*/  SHF.L.U64.HI R8, R224, 0x5, R225 ;  /* 0x00000005e0087819 */ /* 0x000fe200000102e1 */
[----:B------:R-:W-:-:S03]  /*1c300*/  IMAD.MOV.U32 R229, RZ, RZ, R227 ;  /* 0x000000ffffe57224 */ /* 0x000fc600078e00e3 */
[----:B------:R-:W-:Y:S02]  /*1c310*/  IADD3 R44, P0, PT, R13, R228, RZ ;  /* 0x000000e40d2c7210 */ /* 0x000fe40007f1e0ff */
[----:B------:R-:W-:Y:S01]  /*1c320*/  @!PT LDS RZ, [RZ] ;  /* 0x00000000fffff984 */ /* 0x000fe20000000800 */
[----:B------:R-:W-:Y:S01]  /*1c330*/  @!PT LDS RZ, [RZ] ;  /* 0x00000000fffff984 */ /* 0x000fe20000000800 */
[----:B------:R-:W-:Y:S01]  /*1c340*/  @!PT LDS RZ, [RZ] ;  /* 0x00000000fffff984 */ /* 0x000fe20000000800 */
[----:B------:R-:W-:Y:S02]  /*1c350*/  LDGSTS.E.BYPASS.LTC128B.128 [R66+0x2000], desc[UR4][R228.64] ;  /* 0x02000000e4427fae */ /* 0x000fe4000b981a04 */
[----:B------:R-:W-:Y:S01]  /*1c360*/  IADD3 R34, P1, PT, R44, R13, RZ ;  /* 0x0000000d2c227210 */ /* 0x000fe20007f3e0ff */
[----:B------:R-:W-:-:S03]  /*1c370*/  IMAD.X R45, R8, 0x1, R227, P0 ;  /* 0x00000001082d7824 */ /* 0x000fc600000e06e3 */
        /* <DEDUP_REMOVED lines=18> */
[----:B------:R-:W-:-:S03]  /*1c4a0*/  IADD3 R46, P0, PT, R48, R13, RZ ;  /* 0x0000000d302e7210 */ /* 0x000fc60007f1e0ff */
        /* <DEDUP_REMOVED lines=14> */
[----:B-1----:R-:W-:-:S03]  /*1c590*/  IADD3 R14, P1, PT, R16, R13, RZ ;  /* 0x0000000d100e7210 */ /* 0x002fc60007f3e0ff */
        /* <DEDUP_REMOVED lines=9> */
.L_x_6645:
[----:B------:R-:W-:Y:S05]  /*1c630*/  BSYNC.RECONVERGENT B1 ;  /* 0x0000000000017941 */ /* 0x000fea0003800200 */
.L_x_6644:
[----:B------:R3:W-:Y:S01]  /*1c640*/  STL [R1+0x50], R231 ;  /* 0x000050e701007387 */ /* 0x0007e20000100800 */
[----:B------:R-:W-:Y:S01]  /*1c650*/  IMAD R13, R65, 0x100, R60 ;  /* 0x00000100410d7824 */ /* 0x000fe200078e023c */
[----:B------:R-:W-:Y:S02]  /*1c660*/  LOP3.LUT R8, R3, 0x200, R52, 0xf8, !PT ;  /* 0x0000020003087812 */ /* 0x000fe400078ef834 */
[----:B------:R-:W-:Y:S01]  /*1c670*/  STL [R1+0x4c], R230 ;  /* 0x00004ce601007387 */ /* 0x000fe20000100800 */
[C---:B--2---:R-:W-:Y:S01]  /*1c680*/  VIADD R14, R13.reuse, 0xfffffe00 ;  /* 0xfffffe000d0e7836 */ /* 0x044fe20000000000 */
[----:B------:R-:W-:Y:S01]  /*1c690*/  LOP3.LUT R246, R246, 0xfffff7ff, RZ, 0xc0, !PT ;  /* 0xfffff7fff6f67812 */ /* 0x000fe200078ec0ff */
[C---:B------:R-:W-:Y:S01]  /*1c6a0*/  VIADD R215, R13.reuse, 0xfffffe01 ;  /* 0xfffffe010dd77836 */ /* 0x040fe20000000000 */
[----:B------:R-:W-:Y:S01]  /*1c6b0*/  STL [R1+0x48], R228 ;  /* 0x000048e401007387 */ /* 0x000fe20000100800 */
[C---:B------:R-:W-:Y:S01]  /*1c6c0*/  VIADD R235, R13.reuse, 0xfffffe10 ;  /* 0xfffffe100deb7836 */ /* 0x040fe20000000000 */
[CC--:B------:R-:W-:Y:S01]  /*1c6d0*/  ISETP.GE.AND P1, PT, R14.reuse, R245.reuse, PT ;  /* 0x000000f50e00720c */ /* 0x0c0fe20003f26270 */
[----:B------:R-:W-:Y:S01]  /*1c6e0*/  VIADD R234, R13, 0xfffffe11 ;  /* 0xfffffe110dea7836 */ /* 0x000fe20000000000 */
[----:B------:R-:W-:Y:S01]  /*1c6f0*/  STL [R1+0x44], R227 ;  /* 0x000044e301007387 */ /* 0x000fe20000100800 */
[-C--:B------:R-:W-:Y:S01]  /*1c700*/  ISETP.GE.AND P0, PT, R215, R245.reuse, PT ;  /* 0x000000f5d700720c */ /* 0x080fe20003f06270 */
[----:B------:R-:W-:Y:S01]  /*1c710*/  VIADD R219, R13, 0xfffffe18 ;  /* 0xfffffe180ddb7836 */ /* 0x000fe20000000000 */
[-C--:B------:R-:W-:Y:S01]  /*1c720*/  ISETP.GE.AND P3, PT, R14, R242.reuse, PT ;  /* 0x000000f20e00720c */ /* 0x080fe20003f66270 */
[----:B------:R2:W-:Y:S01]  /*1c730*/  STL [R1+0x40], R225 ;  /* 0x000040e101007387 */ /* 0x0005e20000100800 */
[----:B------:R-:W-:Y:S01]  /*1c740*/  FSEL R97, R97, -INF , P1 ;  /* 0xff80000061617808 */ /* 0x000fe20000800000 */
[C---:B------:R-:W-:Y:S01]  /*1c750*/  VIADD R217, R13.reuse, 0xfffffe19 ;  /* 0xfffffe190dd97836 */ /* 0x040fe20000000000 */
[----:B------:R-:W-:Y:S01]  /*1c760*/  FSEL R96, R96, -INF , P0 ;  /* 0xff80000060607808 */ /* 0x000fe20000000000 */
[----:B------:R4:W-:Y:S01]  /*1c770*/  STL [R1+0x3c], R224 ;  /* 0x00003ce001007387 */ /* 0x0009e20000100800 */
[----:B------:R-:W-:Y:S01]  /*1c780*/  VIADD R166, R13, 0xfffffe28 ;  /* 0xfffffe280da67836 */ /* 0x000fe20000000000 */
[----:B------:R-:W-:Y:S01]  /*1c790*/  ISETP.GE.AND P5, PT, R215, R242, PT ;  /* 0x000000f2d700720c */ /* 0x000fe20003fa6270 */
[----:B------:R-:W-:Y:S01]  /*1c7a0*/  VIADD R3, R13, 0xfffffe29 ;  /* 0xfffffe290d037836 */ /* 0x000fe20000000000 */
[----:B------:R1:W-:Y:S01]  /*1c7b0*/  STL [R1+0x38], R221 ;  /* 0x000038dd01007387 */ /* 0x0003e20000100800 */
[----:B---3--:R-:W-:Y:S01]  /*1c7c0*/  FSEL R231, R97, -INF , !P3 ;  /* 0xff80000061e77808 */ /* 0x008fe20005800000 */
[----:B------:R-:W-:Y:S01]  /*1c7d0*/  VIADD R233, R13, 0xfffffe38 ;  /* 0xfffffe380de97836 */ /* 0x000fe20000000000 */
[-C--:B------:R-:W-:Y:S01]  /*1c7e0*/  ISETP.GE.AND P3, PT, R235, R245.reuse, PT ;  /* 0x000000f5eb00720c */ /* 0x080fe20003f66270 */
[----:B------:R3:W-:Y:S01]  /*1c7f0*/  STL [R1+0x34], R220 ;  /* 0x000034dc01007387 */ /* 0x0007e20000100800 */
[C---:B------:R-:W-:Y:S01]  /*1c800*/  VIADD R195, R13.reuse, 0xfffffe39 ;  /* 0xfffffe390dc37836 */ /* 0x040fe20000000000 */
[----:B------:R-:W-:Y:S01]  /*1c810*/  @P2 LOP3.LUT R246, R246, 0x800, RZ, 0xfc, !PT ;  /* 0x00000800f6f62812 */ /* 0x000fe200078efcff */
[----:B------:R-:W-:Y:S01]  /*1c820*/  VIADD R193, R13, 0xfffffe40 ;  /* 0xfffffe400dc17836 */ /* 0x000fe20000000000 */
[----:B------:R3:W-:Y:S01]  /*1c830*/  STL [R1+0x30], R63 ;  /* 0x0000303f01007387 */ /* 0x0007e20000100800 */
[----:B------:R-:W-:Y:S01]  /*1c840*/  FSEL R89, R89, -INF , P3 ;  /* 0xff80000059597808 */ /* 0x000fe20001800000 */
[----:B------:R-:W-:Y:S01]  /*1c850*/  VIADD R188, R13, 0xfffffe41 ;  /* 0xfffffe410dbc7836 */ /* 0x000fe20000000000 */
[----:B------:R-:W-:Y:S01]  /*1c860*/  ISETP.GE.AND P3, PT, R219, R245, PT ;  /* 0x000000f5db00720c */ /* 0x000fe20003f66270 */
[----:B------:R3:W-:Y:S01]  /*1c870*/  STL [R1+0x2c], R62 ;  /* 0x00002c3e01007387 */ /* 0x0007e20000100800 */
[C---:B------:R-:W-:Y:S01]  /*1c880*/  VIADD R189, R13.reuse, 0xfffffe49 ;  /* 0xfffffe490dbd7836 */ /* 0x040fe20000000000 */
[C---:B------:R-:W-:Y:S01]  /*1c890*/  ISETP.GE.AND P6, PT, R14.reuse, R244, PT ;  /* 0x000000f40e00720c */ /* 0x040fe20003fc6270 */
[C---:B------:R-:W-:Y:S01]  /*1c8a0*/  VIADD R191, R13.reuse, 0xfffffe48 ;  /* 0xfffffe480dbf7836 */ /* 0x040fe20000000000 */
[----:B------:R3:W-:Y:S01]  /*1c8b0*/  STL [R1+0x28], R39 ;  /* 0x0000282701007387 */ /* 0x0007e20000100800 */
[----:B--2---:R-:W-:Y:S01]  /*1c8c0*/  VIADD R225, R13, 0xfffffe20 ;  /* 0xfffffe200de17836 */ /* 0x004fe20000000000 */
[----:B------:R-:W-:Y:S01]  /*1c8d0*/  FSEL R85, R85, -INF , P3 ;  /* 0xff80000055557808 */ /* 0x000fe20001800000 */
[C---:B------:R-:W-:Y:S01]  /*1c8e0*/  VIADD R33, R13.reuse, 0xfffffe51 ;  /* 0xfffffe510d217836 */ /* 0x040fe20000000000 */
[----:B------:R-:W-:Y:S01]  /*1c8f0*/  ISETP.GE.AND P2, PT, R14, R243, PT ;  /* 0x000000f30e00720c */ /* 0x000fe20003f46270 */
[----:B----4-:R-:W-:Y:S01]  /*1c900*/  VIADD R224, R13, 0xfffffe21 ;  /* 0xfffffe210de07836 */ /* 0x010fe20000000000 */
[----:B------:R-:W-:Y:S01]  /*1c910*/  ISETP.GE.AND P3, PT, R225, R245, PT ;  /* 0x000000f5e100720c */ /* 0x000fe20003f66270 */
[----:B------:R-:W-:-:S02]  /*1c920*/  VIADD R192, R13, 0xfffffe50 ;  /* 0xfffffe500dc07836 */ /* 0x000fc40000000000 */
[----:B-1----:R-:W-:Y:S01]  /*1c930*/  VIADD R221, R13, 0xfffffe31 ;  /* 0xfffffe310ddd7836 */ /* 0x002fe20000000000 */
[----:B------:R-:W-:Y:S01]  /*1c940*/  FSEL R81, R81, -INF , P3 ;  /* 0xff80000051517808 */ /* 0x000fe20001800000 */
[C---:B------:R-:W-:Y:S01]  /*1c950*/  VIADD R194, R13.reuse, 0xfffffe59 ;  /* 0xfffffe590dc27836 */ /* 0x040fe20000000000 */
[-C--:B------:R-:W-:Y:S01]  /*1c960*/  ISETP.GE.AND P3, PT, R166, R245.reuse, PT ;  /* 0x000000f5a600720c */ /* 0x080fe20003f66270 */
[C---:B---3--:R-:W-:Y:S02]  /*1c970*/  VIADD R220, R13.reuse, 0xfffffe30 ;  /* 0xfffffe300ddc7836 */ /* 0x048fe40000000000 */
[----:B------:R-:W-:Y:S01]  /*1c980*/  VIADD R190, R13, 0xfffffe58 ;  /* 0xfffffe580dbe7836 */ /* 0x000fe20000000000 */
[----:B------:R-:W-:Y:S01]  /*1c990*/  FSEL R77, R77, -INF , P3 ;  /* 0xff8000004d4d7808 */ /* 0x000fe20001800000 */
[C---:B------:R-:W-:Y:S01]  /*1c9a0*/  VIADD R232, R13.reuse, 0xfffffe61 ;  /* 0xfffffe610de87836 */ /* 0x040fe20000000000 */
[-C--:B------:R-:W-:Y:S01]  /*1c9b0*/  ISETP.GE.AND P3, PT, R220, R245.reuse, PT ;  /* 0x000000f5dc00720c */ /* 0x080fe20003f66270 */
[C---:B------:R-:W-:Y:S01]  /*1c9c0*/  VIADD R34, R13.reuse, 0xfffffe60 ;  /* 0xfffffe600d227836 */ /* 0x040fe20000000000 */
[----:B------:R-:W-:Y:S01]  /*1c9d0*/  FSEL R63, R96, -INF , !P5 ;  /* 0xff800000603f7808 */ /* 0x000fe20006800000 */
[----:B------:R-:W-:Y:S01]  /*1c9e0*/  VIADD R62, R13, 0xfffffe08 ;  /* 0xfffffe080d3e7836 */ /* 0x000fe20000000000 */
[----:B------:R-:W-:Y:S01]  /*1c9f0*/  FSEL R53, R53, -INF , P3 ;  /* 0xff80000035357808 */ /* 0x000fe20001800000 */
[----:B------:R-:W-:Y:S01]  /*1ca00*/  VIADD R48, R13, 0xfffffe69 ;  /* 0xfffffe690d307836 */ /* 0x000fe20000000000 */
[-C--:B------:R-:W-:Y:S01]  /*1ca10*/  ISETP.GE.AND P3, PT, R233, R245.reuse, PT ;  /* 0x000000f5e900720c */ /* 0x080fe20003f66270 */
        /* <DEDUP_REMOVED lines=67> */
[----:B------:R-:W-:Y:S01]  /*1ce50*/  FSEL R89, R77, -INF , !P1 ;  /* 0xff8000004d597808 */ /* 0x000fe20004800000 */
[C---:B------:R-:W-:Y:S01]  /*1ce60*/  VIADD R17, R13.reuse, 0xfffffee9 ;  /* 0xfffffee90d117836 */ /* 0x040fe20000000000 */
[-C--:B------:R-:W-:Y:S01]  /*1ce70*/  ISETP.GE.AND P1, PT, R220, R242.reuse, PT ;  /* 0x000000f2dc00720c */ /* 0x080fe20003f26270 */
[C---:B------:R-:W-:Y:S01]  /*1ce80*/  VIADD R14, R13.reuse, 0xfffffef8 ;  /* 0xfffffef80d0e7836 */ /* 0x040fe20000000000 */
[----:B------:R-:W-:Y:S01]  /*1ce90*/  FSEL R85, R76, -INF , !P4 ;  /* 0xff8000004c557808 */ /* 0x000fe20006000000 */
[----:B------:R-:W-:Y:S01]  /*1cea0*/  VIADD R15, R13, 0xfffffef1 ;  /* 0xfffffef10d0f7836 */ /* 0x000fe20000000000 */
[----:B------:R-:W-:Y:S01]  /*1ceb0*/  FSEL R97, R99, -INF , P3 ;  /* 0xff80000063617808 */ /* 0x000fe20001800000 */
[----:B------:R-:W-:Y:S01]  /*1cec0*/  VIADD R13, R13, 0xfffffef9 ;  /* 0xfffffef90d0d7836 */ /* 0x000fe20000000000 */
[----:B------:R-:W-:-:S02]  /*1ced0*/  ISETP.GE.AND P4, PT, R221, R242, PT ;  /* 0x000000f2dd00720c */ /* 0x000fc40003f86270 */
[-C--:B------:R-:W-:Y:S02]  /*1cee0*/  ISETP.GE.AND P3, PT, R193, R245.reuse, PT ;  /* 0x000000f5c100720c */ /* 0x080fe40003f66270 */
[----:B------:R-:W-:Y:S02]  /*1cef0*/  FSEL R93, R100, -INF , P0 ;  /* 0xff800000645d7808 */ /* 0x000fe40000000000 */
[----:B------:R-:W-:Y:S02]  /*1cf00*/  ISETP.GE.AND P0, PT, R188, R245, PT ;  /* 0x000000f5bc00720c */ /* 0x000fe40003f06270 */
        /* <DEDUP_REMOVED lines=9> */
[-C--:B------:R-:W-:Y:S02]  /*1cfa0*/  ISETP.GE.AND P1, PT, R193, R242.reuse, PT ;  /* 0x000000f2c100720c */ /* 0x080fe40003f26270 */
[----:B------:R-:W-:Y:S02]  /*1cfb0*/  FSEL R93, R93, -INF , !P4 ;  /* 0xff8000005d5d7808 */ /* 0x000fe40006000000 */
[----:B------:R-:W-:Y:S02]  /*1cfc0*/  ISETP.GE.AND P4, PT, R188, R242, PT ;  /* 0x000000f2bc00720c */ /* 0x000fe40003f86270 */
[----:B------:R-:W-:Y:S02]  /*1cfd0*/  FSEL R112, R112, -INF , P0 ;  /* 0xff80000070707808 */ /* 0x000fe40000000000 */
[----:B------:R-:W-:Y:S02]  /*1cfe0*/  FSEL R109, R109, -INF , P3 ;  /* 0xff8000006d6d7808 */ /* 0x000fe40001800000 */
[----:B------:R-:W-:-:S02]  /*1cff0*/  ISETP.GE.AND P0, PT, R33, R245, PT ;  /* 0x000000f52100720c */ /* 0x000fc40003f06270 */
[----:B------:R-:W-:Y:S02]  /*1d000*/  FSEL R99, R99, -INF , !P1 ;  /* 0xff80000063637808 */ /* 0x000fe40004800000 */
[----:B------:R-:W-:Y:S02]  /*1d010*/  ISETP.GE.AND P3, PT, R192, R245, PT ;  /* 0x000000f5c000720c */ /* 0x000fe40003f66270 */
[-C--:B------:R-:W-:Y:S02]  /*1d020*/  ISETP.GE.AND P1, PT, R191, R242.reuse, PT ;  /* 0x000000f2bf00720c */ /* 0x080fe40003f26270 */
[----:B------:R-:W-:Y:S02]  /*1d030*/  FSEL R103, R103, -INF , !P4 ;  /* 0xff80000067677808 */ /* 0x000fe40006000000 */
[----:B------:R-:W-:Y:S02]  /*1d040*/  ISETP.GE.AND P4, PT, R189, R242, PT ;  /* 0x000000f2bd00720c */ /* 0x000fe40003f86270 */
[----:B------:R-:W-:-:S02]  /*1d050*/  FSEL R115, R115, -INF , P0 ;  /* 0xff80000073737808 */ /* 0x000fc40000000000 */
[----:B------:R-:W-:Y:S02]  /*1d060*/  FSEL R113, R113, -INF , P3 ;  /* 0xff80000071717808 */ /* 0x000fe40001800000 */
[-C--:B------:R-:W-:Y:S02]  /*1d070*/  ISETP.GE.AND P0, PT, R194, R245.reuse, PT ;  /* 0x000000f5c200720c */ /* 0x080fe40003f06270 */
[----:B------:R-:W-:Y:S02]  /*1d080*/  FSEL R188, R109, -INF , !P1 ;  /* 0xff8000006dbc7808 */ /* 0x000fe40004800000 */
[----:B------:R-:W-:Y:S02]  /*1d090*/  ISETP.GE.AND P3, PT, R190, R245, PT ;  /* 0x000000f5be00720c */ /* 0x000fe40003f66270 */
[----:B------:R-:W-:Y:S02]  /*1d0a0*/  ISETP.GE.AND P1, PT, R192, R242, PT ;  /* 0x000000f2c000720c */ /* 0x000fe40003f26270 */
[----:B------:R-:W-:-:S02]  /*1d0b0*/  FSEL R3, R112, -INF , !P4 ;  /* 0xff80000070037808 */ /* 0x000fc40006000000 */
[----:B------:R-:W-:Y:S02]  /*1d0c0*/  ISETP.GE.AND P4, PT, R33, R242, PT ;  /* 0x000000f22100720c */ /* 0x000fe40003f86270 */
[----:B------:R-:W-:Y:S02]  /*1d0d0*/  FSEL R120, R120, -INF , P0 ;  /* 0xff80000078787808 */ /* 0x000fe40000000000 */
        /* <DEDUP_REMOVED lines=18> */
[----:B------:R-:W-:Y:S02]  /*1d200*/  ISETP.GE.AND P3, PT, R222, R245, PT ;  /* 0x000000f5de00720c */ /* 0x000fe40003f66270 */
[----:B------:R-:W-:Y:S02]  /*1d210*/  FSEL R123, R123, -INF , !P1 ;  /* 0xff8000007b7b7808 */ /* 0x000fe40004800000 */
[----:B------:R-:W-:Y:S02]  /*1d220*/  ISETP.GE.AND P1, PT, R248, R242, PT ;  /* 0x000000f2f800720c */ /* 0x000fe40003f26270 */
[----:B------:R-:W-:-:S02]  /*1d230*/  FSEL R233, R124, -INF , !P4 ;  /* 0xff8000007ce97808 */ /* 0x000fc40006000000 */
[----:B------:R-:W-:Y:S02]  /*1d240*/  ISETP.GE.AND P4, PT, R48, R242, PT ;  /* 0x000000f23000720c */ /* 0x000fe40003f86270 */
[----:B------:R-:W-:Y:S02]  /*1d250*/  FSEL R169, R169, -INF , P0 ;  /* 0xff800000a9a97808 */ /* 0x000fe40000000000 */
[----:B------:R-:W-:Y:S01]  /*1d260*/  FSEL R48, R131, -INF , P3 ;  /* 0xff80000083307808 */ /* 0x000fe20001800000 */
[----:B------:R-:W-:Y:S01]  /*1d270*/  IMAD.MOV.U32 R131, RZ, RZ, R34 ;  /* 0x000000ffff837224 */ /* 0x000fe200078e0022 */
[-C--:B------:R-:W-:Y:S02]  /*1d280*/  ISETP.GE.AND P0, PT, R218, R245.reuse, PT ;  /* 0x000000f5da00720c */ /* 0x080fe40003f06270 */
[----:B------:R-:W-:Y:S02]  /*1d290*/  ISETP.GE.AND P3, PT, R250, R245, PT ;  /* 0x000000f5fa00720c */ /* 0x000fe40003f66270 */
[----:B------:R-:W-:-:S02]  /*1d2a0*/  FSEL R232, R127, -INF , !P1 ;  /* 0xff8000007fe87808 */ /* 0x000fc40004800000 */
[-C--:B------:R-:W-:Y:S02]  /*1d2b0*/  ISETP.GE.AND P1, PT, R222, R242.reuse, PT ;  /* 0x000000f2de00720c */ /* 0x080fe40003f26270 */
[----:B------:R-:W-:Y:S02]  /*1d2c0*/  FSEL R112, R112, -INF , !P4 ;  /* 0xff80000070707808 */ /* 0x000fe40006000000 */
[----:B------:R-:W-:Y:S01]  /*1d2d0*/  FSEL R127, R173, -INF , P0 ;  /* 0xff800000ad7f7808 */ /* 0x000fe20000000000 */
[----:B------:R-:W-:Y:S01]  /*1d2e0*/  IMAD.MOV.U32 R173, RZ, RZ, R3 ;  /* 0x000000ffffad7224 */ /* 0x000fe200078e0003 */
[----:B------:R-:W-:Y:S02]  /*1d2f0*/  ISETP.GE.AND P4, PT, R52, R242, PT ;  /* 0x000000f23400720c */ /* 0x000fe40003f86270 */
[----:B------:R-:W-:Y:S01]  /*1d300*/  FSEL R129, R172, -INF , P3 ;  /* 0xff800000ac817808 */ /* 0x000fe20001800000 */
[----:B------:R-:W-:Y:S01]  /*1d310*/  IMAD.MOV.U32 R172, RZ, RZ, R33 ;  /* 0x000000ffffac7224 */ /* 0x000fe200078e0021 */
[----:B------:R-:W-:-:S02]  /*1d320*/  ISETP.GE.AND P0, PT, R214, R245, PT ;  /* 0x000000f5d600720c */ /* 0x000fc40003f06270 */
[----:B------:R-:W-:Y:S02]  /*1d330*/  ISETP.GE.AND P3, PT, R216, R245, PT ;  /* 0x000000f5d800720c */ /* 0x000fe40003f66270 */
[----:B------:R-:W-:Y:S02]  /*1d340*/  FSEL R48, R48, -INF , !P1 ;  /* 0xff80000030307808 */ /* 0x000fe40004800000 */
[-C--:B------:R-:W-:Y:S02]  /*1d350*/  ISETP.GE.AND P1, PT, R250, R242.reuse, PT ;  /* 0x000000f2fa00720c */ /* 0x080fe40003f26270 */
[----:B------:R-:W-:Y:S02]  /*1d360*/  FSEL R169, R169, -INF , !P4 ;  /* 0xff800000a9a97808 */ /* 0x000fe40006000000 */
[----:B------:R-:W-:Y:S02]  /*1d370*/  FSEL R115, R178, -INF , P0 ;  /* 0xff800000b2737808 */ /* 0x000fe40000000000 */
[----:B------:R-:W-:-:S02]  /*1d380*/  ISETP.GE.AND P4, PT, R218, R242, PT ;  /* 0x000000f2da00720c */ /* 0x000fc40003f86270 */
[----:B------:R-:W-:Y:S02]  /*1d390*/  FSEL R119, R175, -INF , P3 ;  /* 0xff800000af777808 */ /* 0x000fe40001800000 */
[-C--:B------:R-:W-:Y:S02]  /*1d3a0*/  ISETP.GE.AND P0, PT, R50, R245.reuse, PT ;  /* 0x000000f53200720c */ /* 0x080fe40003f06270 */
[----:B------:R-:W-:Y:S02]  /*1d3b0*/  ISETP.GE.AND P3, PT, R51, R245, PT ;  /* 0x000000f53300720c */ /* 0x000fe40003f66270 */
[----:B------:R-:W-:Y:S02]  /*1d3c0*/  FMNMX3.FTZ R34, R2, R231, R63, !PT ;  /* 0x000000e702227276 */ /* 0x000fe4000781003f */
[----:B------:R-:W-:Y:S02]  /*1d3d0*/  FSEL R129, R129, -INF , !P1 ;  /* 0xff80000081817808 */ /* 0x000fe40004800000 */
[----:B------:R-:W-:-:S02]  /*1d3e0*/  ISETP.GE.AND P1, PT, R216, R242, PT ;  /* 0x000000f2d800720c */ /* 0x000fc40003f26270 */
[----:B------:R-:W-:Y:S02]  /*1d3f0*/  FSEL R127, R127, -INF , !P4 ;  /* 0xff8000007f7f7808 */ /* 0x000fe40006000000 */
[----:B------:R-:W-:Y:S02]  /*1d400*/  FSEL R109, R183, -INF , P0 ;  /* 0xff800000b76d7808 */ /* 0x000fe40000000000 */
[----:B------:R-:W-:Y:S02]  /*1d410*/  ISETP.GE.AND P4, PT, R214, R242, PT ;  /* 0x000000f2d600720c */ /* 0x000fe40003f86270 */
[----:B------:R-:W-:Y:S02]  /*1d420*/  FSEL R113, R181, -INF , P3 ;  /* 0xff800000b5717808 */ /* 0x000fe40001800000 */
[----:B------:R-:W-:Y:S02]  /*1d430*/  ISETP.GE.AND P0, PT, R47, R245, PT ;  /* 0x000000f52f00720c */ /* 0x000fe40003f06270 */
[----:B------:R-:W-:-:S02]  /*1d440*/  FMNMX3.FTZ R34, R34, R230, R228, !PT ;  /* 0x000000e622227276 */ /* 0x000fc400078100e4 */
[----:B------:R-:W-:Y:S02]  /*1d450*/  ISETP.GE.AND P3, PT, R49, R245, PT ;  /* 0x000000f53100720c */ /* 0x000fe40003f66270 */
[----:B------:R-:W-:Y:S02]  /*1d460*/  FSEL R119, R119, -INF , !P1 ;  /* 0xff80000077777808 */ /* 0x000fe40004800000 */
[----:B------:R-:W-:Y:S02]  /*1d470*/  ISETP.GE.AND P1, PT, R51, R242, PT ;  /* 0x000000f23300720c */ /* 0x000fe40003f26270 */
[----:B------:R-:W-:Y:S02]  /*1d480*/  FSEL R115, R115, -INF , !P4 ;  /* 0xff80000073737808 */ /* 0x000fe40006000000 */
[----:B------:R-:W-:Y:S02]  /*1d490*/  FSEL R51, R187, -INF , P0 ;  /* 0xff800000bb337808 */ /* 0x000fe40000000000 */
[----:B------:R-:W-:-:S02]  /*1d4a0*/  FMNMX3.FTZ R3, R34, R223, R215, !PT ;  /* 0x000000df22037276 */ /* 0x000fc400078100d7 */
[-C--:B------:R-:W-:Y:S02]  /*1d4b0*/  ISETP.GE.AND P4, PT, R50, R242.reuse, PT ;  /* 0x000000f23200720c */ /* 0x080fe40003f86270 */
[----:B------:R-:W-:Y:S02]  /*1d4c0*/  FSEL R52, R185, -INF , P3 ;  /* 0xff800000b9347808 */ /* 0x000fe40001800000 */
[-C--:B------:R-:W-:Y:S02]  /*1d4d0*/  ISETP.GE.AND P0, PT, R45, R245.reuse, PT ;  /* 0x000000f52d00720c */ /* 0x080fe40003f06270 */
[----:B------:R-:W-:Y:S02]  /*1d4e0*/  ISETP.GE.AND P3, PT, R46, R245, PT ;  /* 0x000000f52e00720c */ /* 0x000fe40003f66270 */
[----:B------:R-:W-:Y:S02]  /*1d4f0*/  FSEL R113, R113, -INF , !P1 ;  /* 0xff80000071717808 */ /* 0x000fe40004800000 */
[----:B------:R-:W-:-:S02]  /*1d500*/  ISETP.GE.AND P1, PT, R49, R242, PT ;  /* 0x000000f23100720c */ /* 0x000fc40003f26270 */
[----:B------:R-:W-:Y:S02]  /*1d510*/  FMNMX3.FTZ R3, R3, R227, R225, !PT ;  /* 0x000000e303037276 */ /* 0x000fe400078100e1 */
[----:B------:R-:W-:Y:S02]  /*1d520*/  FSEL R109, R109, -INF , !P4 ;  /* 0xff8000006d6d7808 */ /* 0x000fe40006000000 */
[----:B------:R-:W-:Y:S02]  /*1d530*/  FSEL R49, R198, -INF , P0 ;  /* 0xff800000c6317808 */ /* 0x000fe40000000000 */
[----:B------:R-:W-:Y:S02]  /*1d540*/  ISETP.GE.AND P4, PT, R47, R242, PT ;  /* 0x000000f22f00720c */ /* 0x000fe40003f86270 */
[----:B------:R-:W-:Y:S02]  /*1d550*/  FSEL R50, R196, -INF , P3 ;  /* 0xff800000c4327808 */ /* 0x000fe40001800000 */
[----:B------:R-:W-:-:S02]  /*1d560*/  ISETP.GE.AND P0, PT, R35, R245, PT ;  /* 0x000000f52300720c */ /* 0x000fc40003f06270 */
[----:B------:R-:W-:Y:S02]  /*1d570*/  ISETP.GE.AND P3, PT, R44, R245, PT ;  /* 0x000000f52c00720c */ /* 0x000fe40003f66270 */
[----:B------:R-:W-:Y:S02]  /*1d580*/  FMNMX3.FTZ R34, R3, R224, R166, !PT ;  /* 0x000000e003227276 */ /* 0x000fe400078100a6 */
[-C--:B------:R-:W-:Y:S02]  /*1d590*/  ISETP.GE.AND P5, PT, R45, R242.reuse, PT ;  /* 0x000000f22d00720c */ /* 0x080fe40003fa6270 */
[----:B------:R-:W-:Y:S02]  /*1d5a0*/  FSEL R51, R51, -INF , !P4 ;  /* 0xff80000033337808 */ /* 0x000fe40006000000 */
        /* <DEDUP_REMOVED lines=8> */
[----:B------:R-:W-:Y:S02]  /*1d630*/  FSEL R44, R206, -INF , P0 ;  /* 0xff800000ce2c7808 */ /* 0x000fe40000000000 */
[-C--:B------:R-:W-:Y:S02]  /*1d640*/  ISETP.GE.AND P4, PT, R251, R245.reuse, PT ;  /* 0x000000f5fb00720c */ /* 0x080fe40003f86270 */
[----:B------:R-:W-:Y:S02]  /*1d650*/  ISETP.GE.AND P0, PT, R229, R245, PT ;  /* 0x000000f5e500720c */ /* 0x000fe40003f06270 */
[----:B------:R-:W-:Y:S02]  /*1d660*/  FMNMX3.FTZ R34, R34, R221, R220, !PT ;  /* 0x000000dd22227276 */ /* 0x000fe400078100dc */
[----:B------:R-:W-:Y:S02]  /*1d670*/  FSEL R50, R50, -INF , !P1 ;  /* 0xff80000032327808 */ /* 0x000fe40004800000 */
[----:B------:R-:W-:-:S02]  /*1d680*/  ISETP.GE.AND P1, PT, R36, R245, PT ;  /* 0x000000f52400720c */ /* 0x000fc40003f26270 */
[-C--:B------:R-:W-:Y:S02]  /*1d690*/  ISETP.GE.AND P3, PT, R36, R242.reuse, PT ;  /* 0x000000f22400720c */ /* 0x080fe40003f66270 */
[----:B------:R-:W-:Y:S02]  /*1d6a0*/  FSEL R104, R204, -INF , P4 ;  /* 0xff800000cc687808 */ /* 0x000fe40002000000 */
[----:B------:R-:W-:Y:S02]  /*1d6b0*/  FSEL R36, R210, -INF , P0 ;  /* 0xff800000d2247808 */ /* 0x000fe40000000000 */
[----:B------:R-:W-:Y:S02]  /*1d6c0*/  FMNMX3.FTZ R34, R34, R97, R93, !PT ;  /* 0x0000006122227276 */ /* 0x000fe4000781005d */
[----:B------:R-:W-:Y:S02]  /*1d6d0*/  ISETP.GE.AND P4, PT, R229, R242, PT ;  /* 0x000000f2e500720c */ /* 0x000fe40003f86270 */
[----:B------:R-:W-:-:S02]  /*1d6e0*/  ISETP.GE.AND P0, PT, R70, R245, PT ;  /* 0x000000f54600720c */ /* 0x000fc40003f06270 */
[----:B------:R-:W-:Y:S02]  /*1d6f0*/  FMNMX3.FTZ R3, R34, R99, R103, !PT ;  /* 0x0000006322037276 */ /* 0x000fe40007810067 */
[----:B------:R-:W-:Y:S02]  /*1d700*/  FSEL R36, R36, -INF , !P4 ;  /* 0xff80000024247808 */ /* 0x000fe40006000000 */
[----:B------:R-:W-:Y:S02]  /*1d710*/  FSEL R34, R212, -INF , P0 ;  /* 0xff800000d4227808 */ /* 0x000fe40000000000 */
[----:B------:R-:W-:Y:S02]  /*1d720*/  ISETP.GE.AND P4, PT, R70, R242, PT ;  /* 0x000000f24600720c */ /* 0x000fe40003f86270 */
[----:B------:R-:W-:Y:S02]  /*1d730*/  ISETP.GE.AND P0, PT, R68, R245, PT ;  /* 0x000000f54400720c */ /* 0x000fe40003f06270 */
[----:B------:R-:W-:-:S02]  /*1d740*/  FSEL R49, R49, -INF , !P5 ;  /* 0xff80000031317808 */ /* 0x000fc40006800000 */
[-C--:B------:R-:W-:Y:S02]  /*1d750*/  ISETP.GE.AND P5, PT, R35, R242.reuse, PT ;  /* 0x000000f22300720c */ /* 0x080fe40003fa6270 */
[----:B------:R-:W-:Y:S02]  /*1d760*/  FSEL R46, R201, -INF , P1 ;  /* 0xff800000c92e7808 */ /* 0x000fe40000800000 */
[----:B------:R-:W-:Y:S02]  /*1d770*/  FSEL R34, R34, -INF , !P4 ;  /* 0xff80000022227808 */ /* 0x000fe40006000000 */
[----:B------:R-:W-:Y:S02]  /*1d780*/  FSEL R35, R40, -INF , P0 ;  /* 0xff80000028237808 */ /* 0x000fe40000000000 */
[----:B------:R-:W-:Y:S02]  /*1d790*/  ISETP.GE.AND P4, PT, R68, R242, PT ;  /* 0x000000f24400720c */ /* 0x000fe40003f86270 */
[----:B------:R-:W-:-:S02]  /*1d7a0*/  ISETP.GE.AND P0, PT, R61, R245, PT ;  /* 0x000000f53d00720c */ /* 0x000fc40003f06270 */
[----:B------:R-:W-:Y:S02]  /*1d7b0*/  FSEL R46, R46, -INF , !P3 ;  /* 0xff8000002e2e7808 */ /* 0x000fe40005800000 */
[-C--:B------:R-:W-:Y:S02]  /*1d7c0*/  ISETP.GE.AND P3, PT, R247, R245.reuse, PT ;  /* 0x000000f5f700720c */ /* 0x080fe40003f66270 */
[----:B------:R-:W-:Y:S02]  /*1d7d0*/  FSEL R35, R35, -INF , !P4 ;  /* 0xff80000023237808 */ /* 0x000fe40006000000 */
[----:B------:R-:W-:Y:S02]  /*1d7e0*/  FSEL R33, R42, -INF , P0 ;  /* 0xff8000002a217808 */ /* 0x000fe40000000000 */
[----:B------:R-:W-:Y:S02]  /*1d7f0*/  ISETP.GE.AND P4, PT, R61, R242, PT ;  /* 0x000000f23d00720c */ /* 0x000fe40003f86270 */
[----:B------:R-:W-:-:S02]  /*1d800*/  ISETP.GE.AND P0, PT, R58, R245, PT ;  /* 0x000000f53a00720c */ /* 0x000fc40003f06270 */
[----:B------:R-:W-:Y:S02]  /*1d810*/  FSEL R100, R208, -INF , P3 ;  /* 0xff800000d0647808 */ /* 0x000fe40001800000 */
[----:B------:R-:W-:Y:S02]  /*1d820*/  ISETP.GE.AND P3, PT, R71, R245, PT ;  /* 0x000000f54700720c */ /* 0x000fe40003f66270 */
[----:B------:R-:W-:Y:S02]  /*1d830*/  FSEL R33, R33, -INF , !P4 ;  /* 0xff80000021217808 */ /* 0x000fe40006000000 */
[----:B------:R-:W-:Y:S02]  /*1d840*/  FSEL R56, R56, -INF , P0 ;  /* 0xff80000038387808 */ /* 0x000fe40000000000 */
[----:B------:R-:W-:Y:S02]  /*1d850*/  ISETP.GE.AND P4, PT, R58, R242, PT ;  /* 0x000000f23a00720c */ /* 0x000fe40003f86270 */
[----:B------:R-:W-:-:S02]  /*1d860*/  FSEL R96, R211, -INF , P3 ;  /* 0xff800000d3607808 */ /* 0x000fc40001800000 */
[----:B------:R-:W-:Y:S02]  /*1d870*/  FSEL R211, R56, -INF , !P4 ;  /* 0xff80000038d37808 */ /* 0x000fe40006000000 */
[----:B------:R-:W2:Y:S01]  /*1d880*/  LD.E R56, desc[UR4][R164.64+0xdc] ;  /* 0x0000dc04a4387980 */ /* 0x000ea2000c101900 */
[----:B------:R-:W-:Y:S02]  /*1d890*/  FMNMX3.FTZ R3, R3, R188, R173, !PT ;  /* 0x000000bc03037276 */ /* 0x000fe400078100ad */
        /* <DEDUP_REMOVED lines=8> */
[----:B------:R-:W-:Y:S02]  /*1d920*/  ISETP.GE.AND P1, PT, R71, R242, PT ;  /* 0x000000f24700720c */ /* 0x000fe40003f26270 */
[----:B------:R-:W-:-:S02]  /*1d930*/  FMNMX3.FTZ R40, R40, R48, R169, !PT ;  /* 0x0000003028287276 */ /* 0x000fc400078100a9 */
[----:B------:R-:W-:Y:S02]  /*1d940*/  ISETP.GE.AND P3, PT, R69, R245, PT ;  /* 0x000000f54500720c */ /* 0x000fe40003f66270 */
[----:B------:R-:W-:Y:S02]  /*1d950*/  FMNMX3.FTZ R40, R40, R129, R127, !PT ;  /* 0x0000008128287276 */ /* 0x000fe4000781007f */
[----:B------:R-:W-:Y:S02]  /*1d960*/  FSEL R45, R45, -INF , !P5 ;  /* 0xff8000002d2d7808 */ /* 0x000fe40006800000 */
[----:B------:R-:W-:Y:S02]  /*1d970*/  FMNMX3.FTZ R40, R40, R119, R115, !PT ;  /* 0x0000007728287276 */ /* 0x000fe40007810073 */
[----:B------:R-:W-:Y:S02]  /*1d980*/  ISETP.GE.AND P5, PT, R249, R242, PT ;  /* 0x000000f2f900720c */ /* 0x000fe40003fa6270 */
[----:B------:R-:W-:-:S02]  /*1d990*/  FMNMX3.FTZ R3, R40, R113, R109, !PT ;  /* 0x0000007128037276 */ /* 0x000fc4000781006d */
[----:B------:R-:W-:Y:S02]  /*1d9a0*/  FSEL R96, R96, -INF , !P1 ;  /* 0xff80000060607808 */ /* 0x000fe40004800000 */
[----:B------:R-:W-:Y:S02]  /*1d9b0*/  FMNMX3.FTZ R3, R3, R52, R51, !PT ;  /* 0x0000003403037276 */ /* 0x000fe40007810033 */
[----:B------:R-:W-:Y:S02]  /*1d9c0*/  ISETP.GE.AND P1, PT, R69, R242, PT ;  /* 0x000000f24500720c */ /* 0x000fe40003f26270 */
[----:B------:R-:W-:Y:S02]  /*1d9d0*/  FMNMX3.FTZ R3, R3, R50, R49, !PT ;  /* 0x0000003203037276 */ /* 0x000fe40007810031 */
[----:B------:R-:W-:Y:S02]  /*1d9e0*/  FSEL R213, R213, -INF , P3 ;  /* 0xff800000d5d57808 */ /* 0x000fe40001800000 */
[----:B------:R-:W-:-:S02]  /*1d9f0*/  FMNMX3.FTZ R3, R3, R47, R46, !PT ;  /* 0x0000002f03037276 */ /* 0x000fc4000781002e */
[----:B------:R-:W-:Y:S02]  /*1da00*/  ISETP.GE.AND P3, PT, R66, R245, PT ;  /* 0x000000f54200720c */ /* 0x000fe40003f66270 */
[----:B------:R-:W-:Y:S02]  /*1da10*/  FSEL R44, R44, -INF , !P5 ;  /* 0xff8000002c2c7808 */ /* 0x000fe40006800000 */
[----:B------:R-:W-:Y:S02]  /*1da20*/  FMNMX3.FTZ R3, R3, R45, R104, !PT ;  /* 0x0000002d03037276 */ /* 0x000fe40007810068 */
[----:B------:R-:W-:Y:S02]  /*1da30*/  FSEL R38, R213, -INF , !P1 ;  /* 0xff800000d5267808 */ /* 0x000fe40004800000 */
        /* <DEDUP_REMOVED lines=8> */
[----:B------:R-:W-:Y:S02]  /*1dac0*/  FMNMX3.FTZ R3, R3, R36, R96, !PT ;  /* 0x0000002403037276 */ /* 0x000fe40007810060 */
[----:B------:R-:W-:Y:S02]  /*1dad0*/  ISETP.GE.AND P3, PT, R57, R245, PT ;  /* 0x000000f53900720c */ /* 0x000fe40003f66270 */
[----:B------:R-:W-:Y:S02]  /*1dae0*/  FSEL R88, R43, -INF , !P1 ;  /* 0xff8000002b587808 */ /* 0x000fe40004800000 */
[----:B------:R-:W-:Y:S02]  /*1daf0*/  ISETP.GE.AND P4, PT, R55, R242, PT ;  /* 0x000000f23700720c */ /* 0x000fe40003f86270 */
[----:B------:R-:W-:Y:S02]  /*1db00*/  FSEL R29, R29, -INF , P0 ;  /* 0xff8000001d1d7808 */ /* 0x000fe40000000000 */
[----:B------:R-:W-:-:S02]  /*1db10*/  FMNMX3.FTZ R3, R3, R34, R38, !PT ;  /* 0x0000002203037276 */ /* 0x000fc40007810026 */
[----:B------:R-:W-:Y:S02]  /*1db20*/  ISETP.GE.AND P1, PT, R57, R242, PT ;  /* 0x000000f23900720c */ /* 0x000fe40003f26270 */
[----:B------:R-:W-:Y:S02]  /*1db30*/  FSEL R28, R28, -INF , P3 ;  /* 0xff8000001c1c7808 */ /* 0x000fe40001800000 */
[-C--:B------:R-:W-:Y:S02]  /*1db40*/  ISETP.GE.AND P0, PT, R18, R245.reuse, PT ;  /* 0x000000f51200720c */ /* 0x080fe40003f06270 */
[----:B------:R-:W-:Y:S02]  /*1db50*/  ISETP.GE.AND P3, PT, R19, R245, PT ;  /* 0x000000f51300720c */ /* 0x000fe40003f66270 */
[----:B------:R-:W-:Y:S02]  /*1db60*/  FSEL R29, R29, -INF , !P4 ;  /* 0xff8000001d1d7808 */ /* 0x000fe40006000000 */
[----:B------:R-:W-:-:S02]  /*1db70*/  FMNMX3.FTZ R3, R3, R35, R92, !PT ;  /* 0x0000002303037276 */ /* 0x000fc4000781005c */
[----:B------:R-:W-:Y:S02]  /*1db80*/  FSEL R84, R28, -INF , !P1 ;  /* 0xff8000001c547808 */ /* 0x000fe40004800000 */
[-C--:B------:R-:W-:Y:S02]  /*1db90*/  ISETP.GE.AND P4, PT, R18, R242.reuse, PT ;  /* 0x000000f21200720c */ /* 0x080fe40003f86270 */
[----:B------:R-:W-:Y:S02]  /*1dba0*/  FSEL R31, R31, -INF , P0 ;  /* 0xff8000001f1f7808 */ /* 0x000fe40000000000 */
        /* <DEDUP_REMOVED lines=13> */
[----:B------:R-:W-:Y:S02]  /*1dc80*/  FMNMX3.FTZ R3, R3, R211, R84, !PT ;  /* 0x000000d303037276 */ /* 0x000fe40007810054 */
[----:B------:R-:W-:-:S02]  /*1dc90*/  FSEL R181, R24, -INF , !P4 ;  /* 0xff80000018b57808 */ /* 0x000fc40006000000 */
[----:B------:R-:W-:Y:S02]  /*1dca0*/  FSEL R80, R32, -INF , !P1 ;  /* 0xff80000020507808 */ /* 0x000fe40004800000 */
[----:B------:R-:W-:Y:S02]  /*1dcb0*/  FSEL R24, R26, -INF , P0 ;  /* 0xff8000001a187808 */ /* 0x000fe40000000000 */
[----:B------:R-:W-:Y:S02]  /*1dcc0*/  ISETP.GE.AND P5, PT, R15, R242, PT ;  /* 0x000000f20f00720c */ /* 0x000fe40003fa6270 */
[----:B------:R-:W-:Y:S02]  /*1dcd0*/  FSEL R25, R25, -INF , P3 ;  /* 0xff80000019197808 */ /* 0x000fe40001800000 */
[----:B------:R-:W-:Y:S02]  /*1dce0*/  ISETP.GE.AND P1, PT, R13, R245, PT ;  /* 0x000000f50d00720c */ /* 0x000fe40003f26270 */
[----:B------:R-:W-:-:S02]  /*1dcf0*/  FMNMX3.FTZ R26, R3, R29, R28, !PT ;  /* 0x0000001d031a7276 */ /* 0x000fc4000781001c */
        /* <DEDUP_REMOVED lines=19> */
[-CC-:B------:R-:W-:Y:S01]  /*1de30*/  FFMA.FTZ R120, R230, R56.reuse, -R2.reuse ;  /* 0x00000038e6787223 */ /* 0x180fe20000010802 */
[----:B------:R2:W5:Y:S01]  /*1de40*/  LDL.LU R231, [R1+0x50] ;  /* 0x0000500001e77983 */ /* 0x0005620000300800 */
[-CC-:B------:R-:W-:Y:S01]  /*1de50*/  FFMA.FTZ R53, R228, R56.reuse, -R2.reuse ;  /* 0x00000038e4357223 */ /* 0x180fe20000010802 */
[-CC-:B------:R-:W-:Y:S02]  /*1de60*/  FFMA.FTZ R77, R227, R56.reuse, -R2.reuse ;  /* 0x00000038e34d7223 */ /* 0x180fe40000010802 */
[----:B------:R2:W5:Y:S01]  /*1de70*/  LDL.LU R230, [R1+0x4c] ;  /* 0x00004c0001e67983 */ /* 0x0005620000300800 */
[-CC-:B------:R-:W-:Y:S01]  /*1de80*/  FFMA.FTZ R124, R225, R56.reuse, -R2.reuse ;  /* 0x00000038e17c7223 */ /* 0x180fe20000010802 */
[-CC-:B------:R-:W-:Y:S02]  /*1de90*/  FFMA.FTZ R213, R224, R56.reuse, -R2.reuse ;  /* 0x00000038e0d57223 */ /* 0x180fe40000010802 */
[----:B------:R2:W5:Y:S01]  /*1dea0*/  LDL.LU R228, [R1+0x48] ;  /* 0x0000480001e47983 */ /* 0x0005620000300800 */
[----:B------:R-:W-:-:S03]  /*1deb0*/  FFMA.FTZ R201, R221, R56, -R2 ;  /* 0x00000038ddc97223 */ /* 0x000fc60000010802 */
[----:B------:R2:W5:Y:S01]  /*1dec0*/  LDL.LU R227, [R1+0x44] ;  /* 0x0000440001e37983 */ /* 0x0005620000300800 */
[----:B------:R-:W-:-:S03]  /*1ded0*/  FFMA.FTZ R178, R220, R56, -R2 ;  /* 0x00000038dcb27223 */ /* 0x000fc60000010802 */
[----:B------:R2:W5:Y:S01]  /*1dee0*/  LDL.LU R225, [R1+0x40] ;  /* 0x0000400001e17983 */ /* 0x0005620000300800 */
[----:B------:R-:W-:-:S03]  /*1def0*/  FFMA.FTZ R206, R233, R56, -R2 ;  /* 0x00000038e9ce7223 */ /* 0x000fc60000010802 */
[----:B------:R2:W5:Y:S04]  /*1df00*/  LDL.LU R224, [R1+0x3c] ;  /* 0x00003c0001e07983 */ /* 0x0005680000300800 */
[----:B------:R2:W5:Y:S04]  /*1df10*/  LDL.LU R221, [R1+0x38] ;  /* 0x0000380001dd7983 */ /* 0x0005680000300800 */
[----:B------:R2:W5:Y:S04]  /*1df20*/  LDL.LU R220, [R1+0x34] ;  /* 0x0000340001dc7983 */ /* 0x0005680000300800 */
[----:B------:R-:W3:Y:S01]  /*1df30*/  LDL.LU R233, [R1] ;  /* 0x0000000001e97983 */ /* 0x000ee20000300800 */
[----:B------:R-:W-:Y:S01]  /*1df40*/  FFMA.FTZ R183, R172, R56, -R2 ;  /* 0x00000038acb77223 */ /* 0x000fe20000010802 */
[----:B------:R-:W-:-:S04]  /*1df50*/  IMAD R172, R65, 0x100, R60 ;  /* 0x0000010041ac7824 */ /* 0x000fc800078e023c */
[----:B------:R-:W-:Y:S01]  /*1df60*/  VIADD R172, R172, 0xfffffe01 ;  /* 0xfffffe01acac7836 */ /* 0x000fe20000000000 */
[----:B------:R-:W-:-:S04]  /*1df70*/  FSEL R95, R95, -INF , P6 ;  /* 0xff8000005f5f7808 */ /* 0x000fc80003000000 */
[CC--:B------:R-:W-:Y:S02]  /*1df80*/  ISETP.GE.AND P1, PT, R172.reuse, R244.reuse, PT ;  /* 0x000000f4ac00720c */ /* 0x0c0fe40003f26270 */
[-C--:B------:R-:W-:Y:S02]  /*1df90*/  ISETP.GE.AND P3, PT, R172, R243.reuse, PT ;  /* 0x000000f3ac00720c */ /* 0x080fe40003f66270 */
[----:B------:R-:W-:Y:S02]  /*1dfa0*/  FSEL R94, R94, -INF , P1 ;  /* 0xff8000005e5e7808 */ /* 0x000fe40000800000 */
[C---:B------:R-:W-:Y:S02]  /*1dfb0*/  ISETP.GE.AND P0, PT, R62.reuse, R244, PT ;  /* 0x000000f43e00720c */ /* 0x040fe40003f06270 */
[----:B------:R-:W-:Y:S02]  /*1dfc0*/  ISETP.GE.AND P4, PT, R62, R243, PT ;  /* 0x000000f33e00720c */ /* 0x000fe40003f86270 */
[----:B------:R-:W-:-:S02]  /*1dfd0*/  FSEL R62, R95, -INF , !P2 ;  /* 0xff8000005f3e7808 */ /* 0x000fc40005000000 */
[C---:B------:R-:W-:Y:S02]  /*1dfe0*/  ISETP.GE.AND P6, PT, R39.reuse, R244, PT ;  /* 0x000000f42700720c */ /* 0x040fe40003fc6270 */
[-C--:B------:R-:W-:Y:S02]  /*1dff0*/  ISETP.GE.AND P2, PT, R39, R243.reuse, PT ;  /* 0x000000f32700720c */ /* 0x080fe40003f46270 */
[----:B------:R-:W-:Y:S02]  /*1e000*/  FSEL R39, R94, -INF , !P3 ;  /* 0xff8000005e277808 */ /* 0x000fe40005800000 */
[----:B------:R-:W-:Y:S01]  /*1e010*/  ISETP.GE.AND P3, PT, R235, R243, PT ;  /* 0x000000f3eb00720c */ /* 0x000fe20003f66270 */
[----:B------:R-:W-:Y:S01]  /*1e020*/  IMAD R196, R65, 0x100, R60 ;  /* 0x0000010041c47824 */ /* 0x000fe200078e023c */
[----:B------:R-:W-:Y:S01]  /*1e030*/  LOP3.LUT R246, R246, 0xfffffffe, RZ, 0xc0, !PT ;  /* 0xfffffffef6f67812 */ /* 0x000fe200078ec0ff */
[--C-:B------:R-:W-:Y:S01]  /*1e040*/  FFMA.FTZ R187, R173, R56, -R2.reuse ;  /* 0x00000038adbb7223 */ /* 0x100fe20000010802 */
[-C--:B------:R-:W-:Y:S01]  /*1e050*/  ISETP.GE.AND P5, PT, R235, R244.reuse, PT ;  /* 0x000000f4eb00720c */ /* 0x080fe20003fa6270 */
[----:B------:R-:W-:Y:S01]  /*1e060*/  VIADD R196, R196, 0xfffffe20 ;  /* 0xfffffe20c4c47836 */ /* 0x000fe20000000000 */
[----:B------:R-:W-:Y:S01]  /*1e070*/  ISETP.GE.AND P1, PT, R234, R244, PT ;  /* 0x000000f4ea00720c */ /* 0x000fe20003f26270 */
[----:B------:R-:W-:Y:S01]  /*1e080*/  FMUL.FTZ R27, R56, R27 ;  /* 0x0000001b381b7220 */ /* 0x000fe20000410000 */
[----:B------:R-:W-:Y:S01]  /*1e090*/  FSEL R91, R91, -INF , P0 ;  /* 0xff8000005b5b7808 */ /* 0x000fe20000000000 */
[-CC-:B------:R-:W-:Y:S01]  /*1e0a0*/  FFMA.FTZ R173, R48, R56.reuse, -R2.reuse ;  /* 0x0000003830ad7223 */ /* 0x180fe20000010802 */
[----:B------:R-:W-:Y:S01]  /*1e0b0*/  FFMA.FTZ R48, R47, R56, -R2 ;  /* 0x000000382f307223 */ /* 0x000fe20000010802 */
[----:B------:R-:W-:-:S02]  /*1e0c0*/  FSEL R90, R90, -INF , P6 ;  /* 0xff8000005a5a7808 */ /* 0x000fc40003000000 */
[----:B------:R-:W-:Y:S01]  /*1e0d0*/  @P3 LOP3.LUT R246, R246, 0x1, RZ, 0xfc, !PT ;  /* 0x00000001f6f63812 */ /* 0x000fe200078efcff */
[-CC-:B------:R-:W-:Y:S01]  /*1e0e0*/  FFMA.FTZ R47, R46, R56.reuse, -R2.reuse ;  /* 0x000000382e2f7223 */ /* 0x180fe20000010802 */
[-CC-:B------:R-:W-:Y:S01]  /*1e0f0*/  FFMA.FTZ R42, R36, R56.reuse, -R2.reuse ;  /* 0x00000038242a7223 */ /* 0x180fe20000010802 */
[-CC-:B------:R-:W-:Y:S01]  /*1e100*/  FFMA.FTZ R41, R96, R56.reuse, -R2.reuse ;  /* 0x0000003860297223 */ /* 0x180fe20000010802 */
[-CC-:B------:R-:W-:Y:S01]  /*1e110*/  FFMA.FTZ R40, R34, R56.reuse, -R2.reuse ;  /* 0x0000003822287223 */ /* 0x180fe20000010802 */
[----:B------:R-:W-:Y:S01]  /*1e120*/  FFMA.FTZ R30, R29, R56, -R2 ;  /* 0x000000381d1e7223 */ /* 0x000fe20000010802 */
[----:B------:R-:W-:Y:S01]  /*1e130*/  ISETP.GE.AND P0, PT, R219, R244, PT ;  /* 0x000000f4db00720c */ /* 0x000fe20003f06270 */
[----:B------:R-:W-:Y:S01]  /*1e140*/  IMAD R172, R65, 0x100, R60 ;  /* 0x0000010041ac7824 */ /* 0x000fe200078e023c */
[----:B------:R-:W-:Y:S01]  /*1e150*/  FSEL R87, R87, -INF , P5 ;  /* 0xff80000057577808 */ /* 0x000fe20002800000 */
[-CC-:B------:R-:W-:Y:S01]  /*1e160*/  FFMA.FTZ R46, R45, R56.reuse, -R2.reuse ;  /* 0x000000382d2e7223 */ /* 0x180fe20000010802 */
[----:B------:R-:W-:Y:S01]  /*1e170*/  FSEL R86, R86, -INF , P1 ;  /* 0xff80000056567808 */ /* 0x000fe20000800000 */
[----:B------:R1:W4:Y:S01]  /*1e180*/  MUFU.EX2 R96, R27 ;  /* 0x0000001b00607308 */ /* 0x0003220000000800 */
[-CC-:B------:R-:W-:Y:S01]  /*1e190*/  FFMA.FTZ R36, R35, R56.reuse, -R2.reuse ;  /* 0x0000003823247223 */ /* 0x180fe20000010802 */
[-CC-:B------:R-:W-:Y:S01]  /*1e1a0*/  FFMA.FTZ R34, R33, R56.reuse, -R2.reuse ;  /* 0x0000003821227223 */ /* 0x180fe20000010802 */
[-CC-:B------:R-:W-:Y:S01]  /*1e1b0*/  FFMA.FTZ R29, R28, R56.reuse, -R2.reuse ;  /* 0x000000381c1d7223 */ /* 0x180fe20000010802 */
[----:B------:R-:W-:Y:S01]  /*1e1c0*/  FSEL R235, R91, -INF , !P4 ;  /* 0xff8000005beb7808 */ /* 0x000fe20006000000 */
[-CC-:B------:R-:W-:Y:S01]  /*1e1d0*/  FFMA.FTZ R63, R63, R56.reuse, -R2.reuse ;  /* 0x000000383f3f7223 */ /* 0x180fe20000010802 */
[----:B------:R-:W-:Y:S01]  /*1e1e0*/  LOP3.LUT P6, RZ, R246, 0x1, RZ, 0xc0, !PT ;  /* 0x00000001f6ff7812 */ /* 0x000fe200078cc0ff */
[--C-:B------:R-:W-:Y:S01]  /*1e1f0*/  FFMA.FTZ R223, R223, R56, -R2.reuse ;  /* 0x00000038dfdf7223 */ /* 0x100fe20000010802 */
[C---:B------:R-:W-:Y:S01]  /*1e200*/  ISETP.GE.AND P1, PT, R196.reuse, R244, PT ;  /* 0x000000f4c400720c */ /* 0x040fe20003f26270 */
[-CC-:B------:R-:W-:Y:S01]  /*1e210*/  FFMA.FTZ R215, R215, R56.reuse, -R2.reuse ;  /* 0x00000038d7d77223 */ /* 0x180fe20000010802 */
[-C--:B------:R-:W-:Y:S01]  /*1e220*/  ISETP.GE.AND P5, PT, R196, R243.reuse, PT ;  /* 0x000000f3c400720c */ /* 0x080fe20003fa6270 */
        /* <DEDUP_REMOVED lines=34> */
[-CC-:B-1----:R-:W-:Y:S01]  /*1e450*/  FFMA.FTZ R27, R80, R56.reuse, -R2.reuse ;  /* 0x00000038501b7223 */ /* 0x182fe20000010802 */
[-CC-:B------:R-:W-:Y:S01]  /*1e460*/  FFMA.FTZ R26, R181, R56.reuse, -R2.reuse ;  /* 0x00000038b51a7223 */ /* 0x180fe20000010802 */
[-CC-:B------:R-:W-:Y:S01]  /*1e470*/  FFMA.FTZ R25, R25, R56.reuse, -R2.reuse ;  /* 0x0000003819197223 */ /* 0x180fe20000010802 */
[----:B------:R-:W-:Y:S01]  /*1e480*/  FFMA.FTZ R24, R24, R56, -R2 ;  /* 0x0000003818187223 */ /* 0x000fe20000010802 */
[-C--:B------:R-:W-:Y:S01]  /*1e490*/  ISETP.GE.AND P3, PT, R234, R243.reuse, PT ;  /* 0x000000f3ea00720c */ /* 0x080fe20003f66270 */
[----:B------:R-:W-:Y:S01]  /*1e4a0*/  IMAD R196, R65, 0x100, R60 ;  /* 0x0000010041c47824 */ /* 0x000fe200078e023c */
[----:B------:R-:W-:Y:S01]  /*1e4b0*/  ISETP.GE.AND P4, PT, R217, R244, PT ;  /* 0x000000f4d900720c */ /* 0x000fe20003f86270 */
[----:B------:R-:W-:Y:S01]  /*1e4c0*/  FFMA.FTZ R2, R81, R56, -R2 ;  /* 0x0000003851027223 */ /* 0x000fe20000010802 */
[----:B------:R-:W-:Y:S01]  /*1e4d0*/  FSEL R234, R90, -INF , !P2 ;  /* 0xff8000005aea7808 */ /* 0x000fe20005000000 */
[----:B------:R-:W-:Y:S01]  /*1e4e0*/  VIADD R172, R172, 0xfffffe21 ;  /* 0xfffffe21acac7836 */ /* 0x000fe20000000000 */
[----:B------:R-:W-:-:S02]  /*1e4f0*/  ISETP.GE.AND P2, PT, R219, R243, PT ;  /* 0x000000f3db00720c */ /* 0x000fc40003f46270 */
[----:B------:R-:W-:Y:S01]  /*1e500*/  FSEL R81, R83, -INF , P0 ;  /* 0xff80000053517808 */ /* 0x000fe20000000000 */
[----:B------:R-:W-:Y:S01]  /*1e510*/  VIADD R196, R196, 0xfffffe28 ;  /* 0xfffffe28c4c47836 */ /* 0x000fe20000000000 */
[----:B------:R-:W-:Y:S02]  /*1e520*/  FSEL R219, R87, -INF , !P6 ;  /* 0xff80000057db7808 */ /* 0x000fe40007000000 */
[----:B------:R-:W-:Y:S02]  /*1e530*/  ISETP.GE.AND P6, PT, R217, R243, PT ;  /* 0x000000f3d900720c */ /* 0x000fe40003fc6270 */
[----:B------:R-:W-:Y:S02]  /*1e540*/  FSEL R82, R82, -INF , P4 ;  /* 0xff80000052527808 */ /* 0x000fe40002000000 */
[----:B------:R-:W-:Y:S02]  /*1e550*/  FSEL R81, R81, -INF , !P2 ;  /* 0xff80000051517808 */ /* 0x000fe40005000000 */
[----:B------:R-:W-:-:S02]  /*1e560*/  ISETP.GE.AND P0, PT, R172, R244, PT ;  /* 0x000000f4ac00720c */ /* 0x000fc40003f06270 */
[-C--:B------:R-:W-:Y:S01]  /*1e570*/  ISETP.GE.AND P2, PT, R172, R243.reuse, PT ;  /* 0x000000f3ac00720c */ /* 0x080fe20003f46270 */
[C-C-:B------:R-:W-:Y:S01]  /*1e580*/  IMAD R172, R65.reuse, 0x100, R60.reuse ;  /* 0x0000010041ac7824 */ /* 0x140fe200078e023c */
[----:B------:R-:W-:Y:S02]  /*1e590*/  FSEL R217, R86, -INF , !P3 ;  /* 0xff80000056d97808 */ /* 0x000fe40005800000 */
[----:B------:R-:W-:Y:S02]  /*1e5a0*/  FSEL R83, R82, -INF , !P6 ;  /* 0xff80000052537808 */ /* 0x000fe40007000000 */
[C---:B------:R-:W-:Y:S02]  /*1e5b0*/  ISETP.GE.AND P3, PT, R196.reuse, R244, PT ;  /* 0x000000f4c400720c */ /* 0x040fe40003f66270 */
[----:B------:R-:W-:Y:S01]  /*1e5c0*/  ISETP.GE.AND P6, PT, R196, R243, PT ;  /* 0x000000f3c400720c */ /* 0x000fe20003fc6270 */
[----:B------:R-:W-:Y:S01]  /*1e5d0*/  IMAD R196, R65, 0x100, R60 ;  /* 0x0000010041c47824 */ /* 0x000fe200078e023c */
[----:B------:R-:W-:Y:S01]  /*1e5e0*/  FSEL R79, R79, -INF , P1 ;  /* 0xff8000004f4f7808 */ /* 0x000fe20000800000 */
[----:B------:R-:W-:Y:S01]  /*1e5f0*/  VIADD R172, R172, 0xfffffe29 ;  /* 0xfffffe29acac7836 */ /* 0x000fe20000000000 */
[----:B------:R-:W-:Y:S01]  /*1e600*/  FSEL R78, R78, -INF , P0 ;  /* 0xff8000004e4e7808 */ /* 0x000fe20000000000 */
[----:B------:R-:W-:Y:S01]  /*1e610*/  VIADD R196, R196, 0xfffffe30 ;  /* 0xfffffe30c4c47836 */ /* 0x000fe20000000000 */
[----:B------:R-:W-:-:S02]  /*1e620*/  FSEL R87, R79, -INF , !P5 ;  /* 0xff8000004f577808 */ /* 0x000fc40006800000 */
[CC--:B------:R-:W-:Y:S02]  /*1e630*/  ISETP.GE.AND P4, PT, R172.reuse, R244.reuse, PT ;  /* 0x000000f4ac00720c */ /* 0x0c0fe40003f86270 */
[-C--:B------:R-:W-:Y:S01]  /*1e640*/  ISETP.GE.AND P5, PT, R172, R243.reuse, PT ;  /* 0x000000f3ac00720c */ /* 0x080fe20003fa6270 */
[C-C-:B------:R-:W-:Y:S01]  /*1e650*/  IMAD R172, R65.reuse, 0x100, R60.reuse ;  /* 0x0000010041ac7824 */ /* 0x140fe200078e023c */
        /* <DEDUP_REMOVED lines=10> */
[-C--:B------:R-:W-:Y:S02]  /*1e700*/  ISETP.GE.AND P6, PT, R172, R243.reuse, PT ;  /* 0x000000f3ac00720c */ /* 0x080fe40003fc6270 */
[----:B------:R-:W-:Y:S02]  /*1e710*/  FSEL R172, R64, -INF , !P5 ;  /* 0xff80000040ac7808 */ /* 0x000fe40006800000 */
[C---:B------:R-:W-:Y:S02]  /*1e720*/  ISETP.GE.AND P4, PT, R196.reuse, R244, PT ;  /* 0x000000f4c400720c */ /* 0x040fe40003f86270 */
[----:B------:R-:W-:Y:S01]  /*1e730*/  ISETP.GE.AND P5, PT, R196, R243, PT ;  /* 0x000000f3c400720c */ /* 0x000fe20003fa6270 */
[----:B------:R-:W-:Y:S01]  /*1e740*/  IMAD R196, R65, 0x100, R60 ;  /* 0x0000010041c47824 */ /* 0x000fe200078e023c */
[----:B------:R-:W-:-:S02]  /*1e750*/  FSEL R37, R37, -INF , P1 ;  /* 0xff80000025257808 */ /* 0x000fc40000800000 */
[----:B------:R-:W-:Y:S01]  /*1e760*/  FSEL R98, R98, -INF , P0 ;  /* 0xff80000062627808 */ /* 0x000fe20000000000 */
[----:B------:R-:W-:Y:S01]  /*1e770*/  VIADD R196, R196, 0xfffffe41 ;  /* 0xfffffe41c4c47836 */ /* 0x000fe20000000000 */
[----:B------:R-:W-:Y:S02]  /*1e780*/  FSEL R95, R37, -INF , !P2 ;  /* 0xff800000255f7808 */ /* 0x000fe40005000000 */
[----:B------:R-:W-:Y:S02]  /*1e790*/  FSEL R101, R101, -INF , P4 ;  /* 0xff80000065657808 */ /* 0x000fe40002000000 */
[C---:B------:R-:W-:Y:S02]  /*1e7a0*/  ISETP.GE.AND P3, PT, R195.reuse, R244, PT ;  /* 0x000000f4c300720c */ /* 0x040fe40003f66270 */
[----:B------:R-:W-:Y:S02]  /*1e7b0*/  ISETP.GE.AND P2, PT, R195, R243, PT ;  /* 0x000000f3c300720c */ /* 0x000fe40003f46270 */
[----:B------:R-:W-:-:S02]  /*1e7c0*/  FSEL R195, R98, -INF , !P6 ;  /* 0xff80000062c37808 */ /* 0x000fc40007000000 */
[CC--:B------:R-:W-:Y:S02]  /*1e7d0*/  ISETP.GE.AND P1, PT, R193.reuse, R244.reuse, PT ;  /* 0x000000f4c100720c */ /* 0x0c0fe40003f26270 */
[-C--:B------:R-:W-:Y:S02]  /*1e7e0*/  ISETP.GE.AND P6, PT, R193, R243.reuse, PT ;  /* 0x000000f3c100720c */ /* 0x080fe40003fc6270 */
[----:B------:R-:W-:Y:S02]  /*1e7f0*/  FSEL R193, R101, -INF , !P5 ;  /* 0xff80000065c17808 */ /* 0x000fe40006800000 */
[C---:B------:R-:W-:Y:S02]  /*1e800*/  ISETP.GE.AND P0, PT, R196.reuse, R244, PT ;  /* 0x000000f4c400720c */ /* 0x040fe40003f06270 */
[----:B------:R-:W-:Y:S01]  /*1e810*/  ISETP.GE.AND P5, PT, R196, R243, PT ;  /* 0x000000f3c400720c */ /* 0x000fe20003fa6270 */
[----:B------:R-:W-:Y:S01]  /*1e820*/  IMAD R196, R65, 0x100, R60 ;  /* 0x0000010041c47824 */ /* 0x000fe200078e023c */
[----:B------:R-:W-:-:S03]  /*1e830*/  FSEL R106, R106, -INF , P0 ;  /* 0xff8000006a6a7808 */ /* 0x000fc60000000000 */
[----:B------:R-:W-:Y:S01]  /*1e840*/  VIADD R196, R196, 0xfffffe50 ;  /* 0xfffffe50c4c47836 */ /* 0x000fe20000000000 */
[----:B------:R-:W-:Y:S02]  /*1e850*/  FSEL R101, R102, -INF , P3 ;  /* 0xff80000066657808 */ /* 0x000fe40001800000 */
[----:B------:R-:W-:Y:S02]  /*1e860*/  FSEL R105, R105, -INF , P1 ;  /* 0xff80000069697808 */ /* 0x000fe40000800000 */
[CC--:B------:R-:W-:Y:S02]  /*1e870*/  ISETP.GE.AND P3, PT, R189.reuse, R244.reuse, PT ;  /* 0x000000f4bd00720c */ /* 0x0c0fe40003f66270 */
[----:B------:R-:W-:Y:S02]  /*1e880*/  ISETP.GE.AND P1, PT, R189, R243, PT ;  /* 0x000000f3bd00720c */ /* 0x000fe40003f26270 */
[----:B------:R-:W-:Y:S02]  /*1e890*/  FSEL R189, R106, -INF , !P5 ;  /* 0xff8000006abd7808 */ /* 0x000fe40006800000 */
[----:B------:R-:W-:-:S02]  /*1e8a0*/  ISETP.GE.AND P4, PT, R191, R244, PT ;  /* 0x000000f4bf00720c */ /* 0x000fc40003f86270 */
[C---:B------:R-:W-:Y:S02]  /*1e8b0*/  ISETP.GE.AND P0, PT, R196.reuse, R244, PT ;  /* 0x000000f4c400720c */ /* 0x040fe40003f06270 */
[-C--:B------:R-:W-:Y:S01]  /*1e8c0*/  ISETP.GE.AND P5, PT, R196, R243.reuse, PT ;  /* 0x000000f3c400720c */ /* 0x080fe20003fa6270 */
[--C-:B------:R-:W-:Y:S01]  /*1e8d0*/  IMAD R196, R65, 0x100, R60.reuse ;  /* 0x0000010041c47824 */ /* 0x100fe200078e023c */
[----:B------:R-:W-:Y:S01]  /*1e8e0*/  FSEL R101, R101, -INF , !P2 ;  /* 0xff80000065657808 */ /* 0x000fe20005000000 */
[----:B------:R-:W-:Y:S01]  /*1e8f0*/  IMAD R198, R65, 0x100, R60 ;  /* 0x0000010041c67824 */ /* 0x000fe200078e023c */
[----:B------:R-:W-:Y:S02]  /*1e900*/  ISETP.GE.AND P2, PT, R191, R243, PT ;  /* 0x000000f3bf00720c */ /* 0x000fe40003f46270 */
[----:B------:R-:W-:Y:S01]  /*1e910*/  FSEL R191, R105, -INF , !P6 ;  /* 0xff80000069bf7808 */ /* 0x000fe20007000000 */
[----:B------:R-:W-:Y:S01]  /*1e920*/  VIADD R196, R196, 0xfffffe58 ;  /* 0xfffffe58c4c47836 */ /* 0x000fe20000000000 */
[----:B------:R-:W-:Y:S01]  /*1e930*/  FSEL R105, R107, -INF , P4 ;  /* 0xff8000006b697808 */ /* 0x000fe20002000000 */
[----:B------:R-:W-:Y:S01]  /*1e940*/  VIADD R198, R198, 0xfffffe51 ;  /* 0xfffffe51c6c67836 */ /* 0x000fe20000000000 */
[----:B------:R-:W-:-:S02]  /*1e950*/  FSEL R107, R108, -INF , P3 ;  /* 0xff8000006c6b7808 */ /* 0x000fc40001800000 */
[----:B------:R-:W-:Y:S02]  /*1e960*/  FSEL R105, R105, -INF , !P2 ;  /* 0xff80000069697808 */ /* 0x000fe40005000000 */
[----:B------:R-:W-:Y:S02]  /*1e970*/  FSEL R107, R107, -INF , !P1 ;  /* 0xff8000006b6b7808 */ /* 0x000fe40004800000 */
[CC--:B------:R-:W-:Y:S02]  /*1e980*/  ISETP.GE.AND P6, PT, R196.reuse, R244.reuse, PT ;  /* 0x000000f4c400720c */ /* 0x0c0fe40003fc6270 */
[-C--:B------:R-:W-:Y:S01]  /*1e990*/  ISETP.GE.AND P1, PT, R196, R243.reuse, PT ;  /* 0x000000f3c400720c */ /* 0x080fe20003f26270 */
[C-C-:B------:R-:W-:Y:S01]  /*1e9a0*/  IMAD R196, R65.reuse, 0x100, R60.reuse ;  /* 0x0000010041c47824 */ /* 0x140fe200078e023c */
[CC--:B------:R-:W-:Y:S02]  /*1e9b0*/  ISETP.GE.AND P4, PT, R198.reuse, R244.reuse, PT ;  /* 0x000000f4c600720c */ /* 0x0c0fe40003f86270 */
[----:B------:R-:W-:Y:S01]  /*1e9c0*/  ISETP.GE.AND P2, PT, R198, R243, PT ;  /* 0x000000f3c600720c */ /* 0x000fe20003f46270 */
[----:B------:R-:W-:Y:S01]  /*1e9d0*/  IMAD R198, R65, 0x100, R60 ;  /* 0x0000010041c67824 */ /* 0x000fe200078e023c */
[----:B------:R-:W-:Y:S01]  /*1e9e0*/  FSEL R110, R110, -INF , P0 ;  /* 0xff8000006e6e7808 */ /* 0x000fe20000000000 */
[----:B------:R-:W-:Y:S01]  /*1e9f0*/  VIADD R196, R196, 0xfffffe61 ;  /* 0xfffffe61c4c47836 */ /* 0x000fe20000000000 */
[----:B------:R-:W-:Y:S01]  /*1ea00*/  FSEL R114, R114, -INF , P6 ;  /* 0xff80000072727808 */ /* 0x000fe20003000000 */
[----:B------:R-:W-:Y:S01]  /*1ea10*/  VIADD R198, R198, 0xfffffe60 ;  /* 0xfffffe60c6c67836 */ /* 0x000fe20000000000 */
[----:B------:R-:W-:-:S02]  /*1ea20*/  ISETP.GE.AND P0, PT, R194, R244, PT ;  /* 0x000000f4c200720c */ /* 0x000fc40003f06270 */
[----:B------:R-:W-:Y:S02]  /*1ea30*/  FSEL R185, R110, -INF , !P5 ;  /* 0xff8000006eb97808 */ /* 0x000fe40006800000 */
[----:B------:R-:W-:Y:S02]  /*1ea40*/  FSEL R181, R114, -INF , !P1 ;  /* 0xff80000072b57808 */ /* 0x000fe40004800000 */
[CC--:B------:R-:W-:Y:S02]  /*1ea50*/  ISETP.GE.AND P5, PT, R196.reuse, R244.reuse, PT ;  /* 0x000000f4c400720c */ /* 0x0c0fe40003fa6270 */
[----:B------:R-:W-:Y:S01]  /*1ea60*/  ISETP.GE.AND P1, PT, R196, R243, PT ;  /* 0x000000f3c400720c */ /* 0x000fe20003f26270 */
[----:B------:R-:W-:Y:S01]  /*1ea70*/  IMAD R196, R65, 0x100, R60 ;  /* 0x0000010041c47824 */ /* 0x000fe200078e023c */
[----:B------:R-:W-:Y:S02]  /*1ea80*/  ISETP.GE.AND P3, PT, R198, R244, PT ;  /* 0x000000f4c600720c */ /* 0x000fe40003f66270 */
[----:B------:R-:W-:-:S02]  /*1ea90*/  FMNMX3.FTZ R64, R0, R62, R39, !PT ;  /* 0x0000003e00407276 */ /* 0x000fc40007810027 */
[----:B------:R-:W-:Y:S02]  /*1eaa0*/  FSEL R111, R111, -INF , P4 ;  /* 0xff8000006f6f7808 */ /* 0x000fe40002000000 */
[-C--:B------:R-:W-:Y:S02]  /*1eab0*/  ISETP.GE.AND P4, PT, R194, R243.reuse, PT ;  /* 0x000000f3c200720c */ /* 0x080fe40003f86270 */
[----:B------:R-:W-:Y:S01]  /*1eac0*/  FSEL R116, R116, -INF , P0 ;  /* 0xff80000074747808 */ /* 0x000fe20000000000 */
[----:B------:R-:W-:Y:S01]  /*1ead0*/  VIADD R196, R196, 0xfffffe69 ;  /* 0xfffffe69c4c47836 */ /* 0x000fe20000000000 */
[----:B------:R-:W-:Y:S02]  /*1eae0*/  ISETP.GE.AND P6, PT, R198, R243, PT ;  /* 0x000000f3c600720c */ /* 0x000fe40003fc6270 */
[----:B------:R-:W-:Y:S02]  /*1eaf0*/  FSEL R117, R117, -INF , P3 ;  /* 0xff80000075757808 */ /* 0x000fe40001800000 */
[----:B------:R-:W-:-:S02]  /*1eb00*/  FMNMX3.FTZ R64, R64, R235, R234, !PT ;  /* 0x000000eb40407276 */ /* 0x000fc400078100ea */
[----:B------:R-:W-:Y:S02]  /*1eb10*/  FSEL R198, R116, -INF , !P4 ;  /* 0xff80000074c67808 */ /* 0x000fe40006000000 */
[CC--:B------:R-:W-:Y:S02]  /*1eb20*/  ISETP.GE.AND P0, PT, R248.reuse, R244.reuse, PT ;  /* 0x000000f4f800720c */ /* 0x0c0fe40003f06270 */
[----:B------:R-:W-:Y:S02]  /*1eb30*/  ISETP.GE.AND P4, PT, R248, R243, PT ;  /* 0x000000f3f800720c */ /* 0x000fe40003f86270 */
[----:B------:R-:W-:Y:S02]  /*1eb40*/  FSEL R248, R117, -INF , !P6 ;  /* 0xff80000075f87808 */ /* 0x000fe40007000000 */
[----:B------:R-:W-:Y:S02]  /*1eb50*/  FMNMX3.FTZ R64, R64, R219, R217, !PT ;  /* 0x000000db40407276 */ /* 0x000fe400078100d9 */
[----:B------:R-:W-:-:S02]  /*1eb60*/  ISETP.GE.AND P3, PT, R196, R244, PT ;  /* 0x000000f4c400720c */ /* 0x000fc40003f66270 */
[----:B------:R-:W-:Y:S01]  /*1eb70*/  ISETP.GE.AND P6, PT, R196, R243, PT ;  /* 0x000000f3c400720c */ /* 0x000fe20003fc6270 */
[----:B------:R-:W-:Y:S01]  /*1eb80*/  IMAD R196, R65, 0x100, R60 ;  /* 0x0000010041c47824 */ /* 0x000fe200078e023c */
[----:B------:R-:W-:-:S03]  /*1eb90*/  FMNMX3.FTZ R64, R64, R81, R83, !PT ;  /* 0x0000005140407276 */ /* 0x000fc60007810053 */
[----:B------:R-:W-:Y:S01]  /*1eba0*/  VIADD R196, R196, 0xfffffe71 ;  /* 0xfffffe71c4c47836 */ /* 0x000fe20000000000 */
[----:B------:R-:W-:Y:S02]  /*1ebb0*/  FSEL R118, R118, -INF , P5 ;  /* 0xff80000076767808 */ /* 0x000fe40002800000 */
[----:B------:R-:W-:Y:S02]  /*1ebc0*/  FMNMX3.FTZ R64, R64, R87, R211, !PT ;  /* 0x0000005740407276 */ /* 0x000fe400078100d3 */
[-C--:B------:R-:W-:Y:S02]  /*1ebd0*/  ISETP.GE.AND P5, PT, R222, R244.reuse, PT ;  /* 0x000000f4de00720c */ /* 0x080fe40003fa6270 */
[----:B------:R-:W-:Y:S02]  /*1ebe0*/  FSEL R121, R121, -INF , P0 ;  /* 0xff80000079797808 */ /* 0x000fe40000000000 */
[----:B------:R-:W-:Y:S02]  /*1ebf0*/  ISETP.GE.AND P0, PT, R196, R244, PT ;  /* 0x000000f4c400720c */ /* 0x000fe40003f06270 */
[----:B------:R-:W-:-:S02]  /*1ec00*/  FSEL R122, R122, -INF , P3 ;  /* 0xff8000007a7a7808 */ /* 0x000fc40001800000 */
[----:B------:R-:W-:Y:S02]  /*1ec10*/  FSEL R210, R118, -INF , !P1 ;  /* 0xff80000076d27808 */ /* 0x000fe40004800000 */
[----:B------:R-:W-:Y:S02]  /*1ec20*/  FMNMX3.FTZ R64, R64, R91, R172, !PT ;  /* 0x0000005b40407276 */ /* 0x000fe400078100ac */
[----:B------:R-:W-:Y:S02]  /*1ec30*/  ISETP.GE.AND P1, PT, R222, R243, PT ;  /* 0x000000f3de00720c */ /* 0x000fe40003f26270 */
[----:B------:R-:W-:Y:S02]  /*1ec40*/  ISETP.GE.AND P3, PT, R250, R244, PT ;  /* 0x000000f4fa00720c */ /* 0x000fe40003f66270 */
[----:B------:R-:W-:Y:S01]  /*1ec50*/  FSEL R125, R125, -INF , P5 ;  /* 0xff8000007d7d7808 */ /* 0x000fe20002800000 */
[----:B------:R-:W-:Y:S01]  /*1ec60*/  IMAD R200, R65, 0x100, R60 ;  /* 0x0000010041c87824 */ /* 0x000fe200078e023c */
[----:B------:R-:W-:-:S02]  /*1ec70*/  FSEL R222, R121, -INF , !P4 ;  /* 0xff80000079de7808 */ /* 0x000fc40006000000 */
[-C--:B------:R-:W-:Y:S02]  /*1ec80*/  ISETP.GE.AND P4, PT, R196, R243.reuse, PT ;  /* 0x000000f3c400720c */ /* 0x080fe40003f86270 */
[----:B------:R-:W-:Y:S02]  /*1ec90*/  FSEL R212, R122, -INF , !P6 ;  /* 0xff8000007ad47808 */ /* 0x000fe40007000000 */
[----:B------:R-:W-:Y:S02]  /*1eca0*/  ISETP.GE.AND P5, PT, R218, R244, PT ;  /* 0x000000f4da00720c */ /* 0x000fe40003fa6270 */
[----:B------:R-:W-:Y:S02]  /*1ecb0*/  FSEL R126, R126, -INF , P0 ;  /* 0xff8000007e7e7808 */ /* 0x000fe40000000000 */
[----:B------:R-:W-:Y:S02]  /*1ecc0*/  ISETP.GE.AND P6, PT, R250, R243, PT ;  /* 0x000000f3fa00720c */ /* 0x000fe40003fc6270 */
[----:B------:R-:W-:-:S02]  /*1ecd0*/  FMNMX3.FTZ R64, R64, R95, R195, !PT ;  /* 0x0000005f40407276 */ /* 0x000fc400078100c3 */
[----:B------:R-:W-:Y:S02]  /*1ece0*/  FSEL R250, R125, -INF , !P1 ;  /* 0xff8000007dfa7808 */ /* 0x000fe40004800000 */
[----:B------:R-:W-:Y:S01]  /*1ecf0*/  FSEL R128, R128, -INF , P3 ;  /* 0xff80000080807808 */ /* 0x000fe20001800000 */
[----:B------:R-:W-:Y:S01]  /*1ed00*/  VIADD R200, R200, 0xfffffe88 ;  /* 0xfffffe88c8c87836 */ /* 0x000fe20000000000 */
[----:B------:R-:W-:Y:S02]  /*1ed10*/  ISETP.GE.AND P1, PT, R218, R243, PT ;  /* 0x000000f3da00720c */ /* 0x000fe40003f26270 */
[----:B------:R-:W-:Y:S02]  /*1ed20*/  FSEL R218, R126, -INF , !P4 ;  /* 0xff8000007eda7808 */ /* 0x000fe40006000000 */
[----:B------:R-:W-:Y:S02]  /*1ed30*/  FSEL R130, R130, -INF , P5 ;  /* 0xff80000082827808 */ /* 0x000fe40002800000 */
[----:B------:R-:W-:-:S02]  /*1ed40*/  ISETP.GE.AND P0, PT, R216, R244, PT ;  /* 0x000000f4d800720c */ /* 0x000fc40003f06270 */
[----:B------:R-:W-:Y:S02]  /*1ed50*/  ISETP.GE.AND P4, PT, R216, R243, PT ;  /* 0x000000f3d800720c */ /* 0x000fe40003f86270 */
[----:B------:R-:W-:Y:S02]  /*1ed60*/  FMNMX3.FTZ R64, R64, R193, R101, !PT ;  /* 0x000000c140407276 */ /* 0x000fe40007810065 */
[----:B------:R-:W-:Y:S02]  /*1ed70*/  FSEL R216, R128, -INF , !P6 ;  /* 0xff80000080d87808 */ /* 0x000fe40007000000 */
[C---:B------:R-:W-:Y:S02]  /*1ed80*/  ISETP.GE.AND P3, PT, R214.reuse, R244, PT ;  /* 0x000000f4d600720c */ /* 0x040fe40003f66270 */
[----:B------:R-:W-:Y:S01]  /*1ed90*/  ISETP.GE.AND P6, PT, R214, R243, PT ;  /* 0x000000f3d600720c */ /* 0x000fe20003fc6270 */
[----:B------:R-:W-:Y:S01]  /*1eda0*/  IMAD R196, R65, 0x100, R60 ;  /* 0x0000010041c47824 */ /* 0x000fe200078e023c */
[----:B------:R-:W-:-:S02]  /*1edb0*/  FSEL R214, R130, -INF , !P1 ;  /* 0xff80000082d67808 */ /* 0x000fc40004800000 */
[C---:B------:R-:W-:Y:S02]  /*1edc0*/  ISETP.GE.AND P5, PT, R200.reuse, R244, PT ;  /* 0x000000f4c800720c */ /* 0x040fe40003fa6270 */
[----:B------:R-:W-:Y:S01]  /*1edd0*/  ISETP.GE.AND P1, PT, R200, R243, PT ;  /* 0x000000f3c800720c */ /* 0x000fe20003f26270 */
[--C-:B------:R-:W-:Y:S01]  /*1ede0*/  IMAD R200, R65, 0x100, R60.reuse ;  /* 0x0000010041c87824 */ /* 0x100fe200078e023c */
[----:B------:R-:W-:Y:S01]  /*1edf0*/  FMNMX3.FTZ R64, R64, R191, R189, !PT ;  /* 0x000000bf40407276 */ /* 0x000fe200078100bd */
[----:B------:R-:W-:Y:S01]  /*1ee00*/  VIADD R196, R196, 0xfffffe89 ;  /* 0xfffffe89c4c47836 */ /* 0x000fe20000000000 */
[----:B------:R-:W-:Y:S01]  /*1ee10*/  FSEL R194, R111, -INF , !P2 ;  /* 0xff8000006fc27808 */ /* 0x000fe20005000000 */
[----:B------:R-:W-:Y:S01]  /*1ee20*/  VIADD R200, R200, 0xfffffe90 ;  /* 0xfffffe90c8c87836 */ /* 0x000fe20000000000 */
[----:B------:R-:W-:Y:S02]  /*1ee30*/  FSEL R168, R168, -INF , P0 ;  /* 0xff800000a8a87808 */ /* 0x000fe40000000000 */
[----:B------:R-:W-:Y:S01]  /*1ee40*/  FMNMX3.FTZ R64, R64, R105, R107, !PT ;  /* 0x0000006940407276 */ /* 0x000fe2000781006b */
[----:B------:R-:W-:Y:S01]  /*1ee50*/  IMAD R104, R65, 0x100, R60 ;  /* 0x0000010041687824 */ /* 0x000fe200078e023c */
[----:B------:R-:W-:-:S02]  /*1ee60*/  FSEL R204, R168, -INF , !P4 ;  /* 0xff800000a8cc7808 */ /* 0x000fc40006000000 */
[----:B------:R-:W-:Y:S01]  /*1ee70*/  FMNMX3.FTZ R64, R64, R185, R194, !PT ;  /* 0x000000b940407276 */ /* 0x000fe200078100c2 */
[----:B------:R-:W-:Y:S01]  /*1ee80*/  VIADD R104, R104, 0xfffffe99 ;  /* 0xfffffe9968687836 */ /* 0x000fe20000000000 */
[-C--:B------:R-:W-:Y:S02]  /*1ee90*/  ISETP.GE.AND P0, PT, R196, R244.reuse, PT ;  /* 0x000000f4c400720c */ /* 0x080fe40003f06270 */
[----:B------:R-:W-:Y:S02]  /*1eea0*/  FSEL R170, R170, -INF , P3 ;  /* 0xff800000aaaa7808 */ /* 0x000fe40001800000 */
[----:B------:R-:W-:Y:S01]  /*1eeb0*/  ISETP.GE.AND P4, PT, R196, R243, PT ;  /* 0x000000f3c400720c */ /* 0x000fe20003f86270 */
[C-C-:B------:R-:W-:Y:S01]  /*1eec0*/  IMAD R196, R65.reuse, 0x100, R60.reuse ;  /* 0x0000010041c47824 */ /* 0x140fe200078e023c */
[----:B------:R-:W-:Y:S01]  /*1eed0*/  ISETP.GE.AND P3, PT, R200, R244, PT ;  /* 0x000000f4c800720c */ /* 0x000fe20003f66270 */
[----:B------:R-:W-:Y:S01]  /*1eee0*/  IMAD R112, R65, 0x100, R60 ;  /* 0x0000010041707824 */ /* 0x000fe200078e023c */
[----:B------:R-:W-:Y:S01]  /*1eef0*/  FMNMX3.FTZ R67, R64, R181, R198, !PT ;  /* 0x000000b540437276 */ /* 0x000fe200078100c6 */
[----:B------:R-:W-:Y:S01]  /*1ef00*/  VIADD R196, R196, 0xfffffe91 ;  /* 0xfffffe91c4c47836 */ /* 0x000fe20000000000 */
[----:B------:R-:W-:-:S02]  /*1ef10*/  FSEL R171, R171, -INF , P5 ;  /* 0xff800000abab7808 */ /* 0x000fc40002800000 */
[----:B------:R-:W-:Y:S01]  /*1ef20*/  FSEL R126, R176, -INF , P3 ;  /* 0xff800000b07e7808 */ /* 0x000fe20001800000 */
[----:B------:R-:W-:Y:S01]  /*1ef30*/  VIADD R112, R112, 0xfffffe98 ;  /* 0xfffffe9870707836 */ /* 0x000fe20000000000 */
[C---:B------:R-:W-:Y:S02]  /*1ef40*/  ISETP.GE.AND P3, PT, R104.reuse, R244, PT ;  /* 0x000000f46800720c */ /* 0x040fe40003f66270 */
[----:B------:R-:W-:Y:S01]  /*1ef50*/  ISETP.GE.AND P2, PT, R104, R243, PT ;  /* 0x000000f36800720c */ /* 0x000fe20003f46270 */
[----:B------:R-:W-:Y:S01]  /*1ef60*/  IMAD R104, R65, 0x100, R60 ;  /* 0x0000010041687824 */ /* 0x000fe200078e023c */
[----:B------:R-:W-:Y:S02]  /*1ef70*/  FSEL R202, R170, -INF , !P6 ;  /* 0xff800000aaca7808 */ /* 0x000fe40007000000 */
[----:B------:R-:W-:Y:S02]  /*1ef80*/  FSEL R174, R174, -INF , P0 ;  /* 0xff800000aeae7808 */ /* 0x000fe40000000000 */
[----:B------:R-:W-:-:S02]  /*1ef90*/  FMNMX3.FTZ R67, R67, R248, R210, !PT ;  /* 0x000000f843437276 */ /* 0x000fc400078100d2 */
[-C--:B------:R-:W-:Y:S01]  /*1efa0*/  ISETP.GE.AND P6, PT, R200, R243.reuse, PT ;  /* 0x000000f3c800720c */ /* 0x080fe20003fc6270 */
[----:B------:R-:W-:Y:S01]  /*1efb0*/  IMAD R100, R65, 0x100, R60 ;  /* 0x0000010041647824 */ /* 0x000fe200078e023c */
[----:B------:R-:W-:Y:S01]  /*1efc0*/  FSEL R200, R171, -INF , !P1 ;  /* 0xff800000abc87808 */ /* 0x000fe20004800000 */
[----:B------:R-:W-:Y:S01]  /*1efd0*/  VIADD R104, R104, 0xfffffea8 ;  /* 0xfffffea868687836 */ /* 0x000fe20000000000 */
[C---:B------:R-:W-:Y:S02]  /*1efe0*/  ISETP.GE.AND P5, PT, R196.reuse, R244, PT ;  /* 0x000000f4c400720c */ /* 0x040fe40003fa6270 */
[----:B------:R-:W-:Y:S02]  /*1eff0*/  ISETP.GE.AND P1, PT, R196, R243, PT ;  /* 0x000000f3c400720c */ /* 0x000fe40003f26270 */
        /* <DEDUP_REMOVED lines=9> */
[----:B------:R-:W-:Y:S02]  /*1f090*/  ISETP.GE.AND P5, PT, R104, R244, PT ;  /* 0x000000f46800720c */ /* 0x000fe40003fa6270 */
[----:B------:R-:W-:-:S02]  /*1f0a0*/  FSEL R114, R179, -INF , P0 ;  /* 0xff800000b3727808 */ /* 0x000fc40000000000 */
[----:B------:R-:W-:Y:S02]  /*1f0b0*/  ISETP.GE.AND P0, PT, R100, R244, PT ;  /* 0x000000f46400720c */ /* 0x000fe40003f06270 */
[----:B------:R-:W-:Y:S02]  /*1f0c0*/  FMNMX3.FTZ R67, R67, R216, R214, !PT ;  /* 0x000000d843437276 */ /* 0x000fe400078100d6 */
[----:B------:R-:W-:Y:S02]  /*1f0d0*/  FSEL R106, R186, -INF , P5 ;  /* 0xff800000ba6a7808 */ /* 0x000fe40002800000 */
[----:B------:R-:W-:Y:S02]  /*1f0e0*/  FSEL R126, R126, -INF , !P6 ;  /* 0xff8000007e7e7808 */ /* 0x000fe40007000000 */
[----:B------:R-:W-:Y:S02]  /*1f0f0*/  FSEL R116, R116, -INF , !P1 ;  /* 0xff80000074747808 */ /* 0x000fe40004800000 */
[----:B------:R-:W-:-:S02]  /*1f100*/  ISETP.GE.AND P5, PT, R229, R244, PT ;  /* 0x000000f4e500720c */ /* 0x000fc40003fa6270 */
[C---:B------:R-:W-:Y:S02]  /*1f110*/  ISETP.GE.AND P6, PT, R112.reuse, R244, PT ;  /* 0x000000f47000720c */ /* 0x040fe40003fc6270 */
[----:B------:R-:W-:Y:S02]  /*1f120*/  ISETP.GE.AND P1, PT, R112, R243, PT ;  /* 0x000000f37000720c */ /* 0x000fe40003f26270 */
[----:B------:R-:W-:Y:S02]  /*1f130*/  FSEL R112, R180, -INF , P3 ;  /* 0xff800000b4707808 */ /* 0x000fe40001800000 */
[----:B------:R-:W-:Y:S02]  /*1f140*/  FSEL R108, R184, -INF , P0 ;  /* 0xff800000b86c7808 */ /* 0x000fe40000000000 */
[----:B------:R-:W-:Y:S02]  /*1f150*/  FMNMX3.FTZ R67, R67, R204, R202, !PT ;  /* 0x000000cc43437276 */ /* 0x000fe400078100ca */
[----:B------:R-:W-:-:S02]  /*1f160*/  ISETP.GE.AND P0, PT, R247, R244, PT ;  /* 0x000000f4f700720c */ /* 0x000fc40003f06270 */
[----:B------:R-:W-:Y:S02]  /*1f170*/  P2R R37, PR, RZ, 0x20 ;  /* 0x00000020ff257803 */ /* 0x000fe40000000000 */
[-C--:B------:R-:W-:Y:S02]  /*1f180*/  ISETP.GE.AND P3, PT, R100, R243.reuse, PT ;  /* 0x000000f36400720c */ /* 0x080fe40003f66270 */
[----:B------:R-:W-:Y:S02]  /*1f190*/  FSEL R112, R112, -INF , !P2 ;  /* 0xff80000070707808 */ /* 0x000fe40005000000 */
[----:B------:R-:W-:Y:S02]  /*1f1a0*/  FSEL R110, R182, -INF , P6 ;  /* 0xff800000b66e7808 */ /* 0x000fe40003000000 */
[----:B------:R-:W-:Y:S01]  /*1f1b0*/  FMNMX3.FTZ R67, R67, R200, R196, !PT ;  /* 0x000000c843437276 */ /* 0x000fe200078100c4 */
[----:B------:R-:W3:Y:S01]  /*1f1c0*/  MUFU.EX2 R232, R76 ;  /* 0x0000004c00e87308 */ /* 0x000ee20000000800 */
[----:B------:R-:W-:-:S02]  /*1f1d0*/  ISETP.GE.AND P2, PT, R104, R243, PT ;  /* 0x000000f36800720c */ /* 0x000fc40003f46270 */
[----:B------:R-:W-:Y:S02]  /*1f1e0*/  FSEL R100, R199, -INF , P0 ;  /* 0xff800000c7647808 */ /* 0x000fe40000000000 */
[----:B------:R-:W-:Y:S02]  /*1f1f0*/  ISETP.NE.AND P0, PT, R37, RZ, PT ;  /* 0x000000ff2500720c */ /* 0x000fe40003f05270 */
[----:B------:R-:W-:Y:S02]  /*1f200*/  FSEL R114, R114, -INF , !P4 ;  /* 0xff80000072727808 */ /* 0x000fe40006000000 */
[----:B------:R-:W-:Y:S02]  /*1f210*/  ISETP.GE.AND P6, PT, R251, R244, PT ;  /* 0x000000f4fb00720c */ /* 0x000fe40003fc6270 */
[----:B------:R-:W-:Y:S02]  /*1f220*/  FSEL R110, R110, -INF , !P1 ;  /* 0xff8000006e6e7808 */ /* 0x000fe40004800000 */
[----:B------:R-:W-:-:S02]  /*1f230*/  FMNMX3.FTZ R67, R67, R126, R116, !PT ;  /* 0x0000007e43437276 */ /* 0x000fc40007810074 */
[----:B------:R-:W-:Y:S02]  /*1f240*/  ISETP.GE.AND P1, PT, R249, R244, PT ;  /* 0x000000f4f900720c */ /* 0x000fe40003f26270 */
[----:B------:R-:W-:Y:S02]  /*1f250*/  FSEL R106, R106, -INF , !P2 ;  /* 0xff8000006a6a7808 */ /* 0x000fe40005000000 */
[-C--:B------:R-:W-:Y:S02]  /*1f260*/  ISETP.GE.AND P2, PT, R229, R243.reuse, PT ;  /* 0x000000f3e500720c */ /* 0x080fe40003f46270 */
[----:B------:R-:W-:Y:S02]  /*1f270*/  FSEL R74, R74, -INF , P0 ;  /* 0xff8000004a4a7808 */ /* 0x000fe40000000000 */
[----:B------:R-:W-:Y:S02]  /*1f280*/  ISETP.GE.AND P4, PT, R251, R243, PT ;  /* 0x000000f3fb00720c */ /* 0x000fe40003f86270 */
[----:B------:R-:W-:-:S02]  /*1f290*/  FSEL R108, R108, -INF , !P3 ;  /* 0xff8000006c6c7808 */ /* 0x000fc40005800000 */
[----:B------:R-:W-:Y:S02]  /*1f2a0*/  FSEL R104, R197, -INF , P6 ;  /* 0xff800000c5687808 */ /* 0x000fe40003000000 */
[----:B------:R-:W-:Y:S02]  /*1f2b0*/  ISETP.GE.AND P5, PT, R71, R244, PT ;  /* 0x000000f44700720c */ /* 0x000fe40003fa6270 */
[----:B------:R-:W-:Y:S02]  /*1f2c0*/  FMNMX3.FTZ R67, R67, R114, R112, !PT ;  /* 0x0000007243437276 */ /* 0x000fe40007810070 */
[----:B------:R-:W-:Y:S02]  /*1f2d0*/  ISETP.GE.AND P3, PT, R249, R243, PT ;  /* 0x000000f3f900720c */ /* 0x000fe40003f66270 */
[----:B------:R-:W-:Y:S02]  /*1f2e0*/  FSEL R72, R72, -INF , P1 ;  /* 0xff80000048487808 */ /* 0x000fe40000800000 */
[----:B------:R-:W-:-:S02]  /*1f2f0*/  ISETP.GE.AND P1, PT, R70, R244, PT ;  /* 0x000000f44600720c */ /* 0x000fc40003f26270 */
[----:B------:R-:W-:Y:S02]  /*1f300*/  FSEL R98, R74, -INF , !P2 ;  /* 0xff8000004a627808 */ /* 0x000fe40005000000 */
[----:B------:R-:W-:Y:S02]  /*1f310*/  ISETP.GE.AND P2, PT, R68, R244, PT ;  /* 0x000000f44400720c */ /* 0x000fe40003f46270 */
[----:B------:R-:W-:Y:S02]  /*1f320*/  ISETP.GE.AND P6, PT, R247, R243, PT ;  /* 0x000000f3f700720c */ /* 0x000fe40003fc6270 */
[----:B------:R-:W-:Y:S02]  /*1f330*/  FSEL R104, R104, -INF , !P4 ;  /* 0xff80000068687808 */ /* 0x000fe40006000000 */
[----:B------:R-:W-:Y:S02]  /*1f340*/  FSEL R75, R75, -INF , P5 ;  /* 0xff8000004b4b7808 */ /* 0x000fe40002800000 */
[----:B------:R-:W-:-:S02]  /*1f350*/  FMNMX3.FTZ R67, R67, R110, R108, !PT ;  /* 0x0000006e43437276 */ /* 0x000fc4000781006c */
[----:B------:R-:W-:Y:S02]  /*1f360*/  FSEL R102, R72, -INF , !P3 ;  /* 0xff80000048667808 */ /* 0x000fe40005800000 */
[----:B------:R-:W-:Y:S02]  /*1f370*/  ISETP.GE.AND P5, PT, R66, R244, PT ;  /* 0x000000f44200720c */ /* 0x000fe40003fa6270 */
[-C--:B------:R-:W-:Y:S02]  /*1f380*/  ISETP.GE.AND P3, PT, R70, R243.reuse, PT ;  /* 0x000000f34600720c */ /* 0x080fe40003f66270 */
[----:B------:R-:W-:Y:S02]  /*1f390*/  FSEL R94, R203, -INF , P1 ;  /* 0xff800000cb5e7808 */ /* 0x000fe40000800000 */
[----:B------:R-:W-:Y:S02]  /*1f3a0*/  P2R R37, PR, RZ, 0x4 ;  /* 0x00000004ff257803 */ /* 0x000fe40000000000 */
[----:B------:R-:W-:-:S02]  /*1f3b0*/  ISETP.GE.AND P4, PT, R71, R243, PT ;  /* 0x000000f34700720c */ /* 0x000fc40003f86270 */
[----:B------:R-:W-:Y:S02]  /*1f3c0*/  FSEL R100, R100, -INF , !P6 ;  /* 0xff80000064647808 */ /* 0x000fe40007000000 */
[----:B------:R-:W-:Y:S02]  /*1f3d0*/  ISETP.GE.AND P0, PT, R69, R244, PT ;  /* 0x000000f44500720c */ /* 0x000fe40003f06270 */
[----:B------:R-:W-:Y:S02]  /*1f3e0*/  FMNMX3.FTZ R67, R67, R106, R104, !PT ;  /* 0x0000006a43437276 */ /* 0x000fe40007810068 */
[----:B------:R-:W-:Y:S02]  /*1f3f0*/  ISETP.GE.AND P1, PT, R66, R243, PT ;  /* 0x000000f34200720c */ /* 0x000fe40003f26270 */
[----:B------:R-:W-:Y:S01]  /*1f400*/  FSEL R88, R209, -INF , P5 ;  /* 0xff800000d1587808 */ /* 0x000fe20002800000 */
[-C--:B----4-:R-:W-:Y:S01]  /*1f410*/  FMUL.FTZ R160, R160, R96.reuse ;  /* 0x00000060a0a07220 */ /* 0x090fe20000410000 */
[----:B------:R-:W-:Y:S01]  /*1f420*/  FSEL R94, R94, -INF , !P3 ;  /* 0xff8000005e5e7808 */ /* 0x000fe20005800000 */
        /* <DEDUP_REMOVED lines=16> */
[----:B------:R-:W-:-:S02]  /*1f530*/  ISETP.NE.AND P3, PT, R37, RZ, PT ;  /* 0x000000ff2500720c */ /* 0x000fc40003f65270 */
[----:B------:R-:W-:Y:S02]  /*1f540*/  ISETP.GE.AND P6, PT, R69, R243, PT ;  /* 0x000000f34500720c */ /* 0x000fe40003fc6270 */
[----:B------:R-:W-:Y:S02]  /*1f550*/  FSEL R96, R75, -INF , !P4 ;  /* 0xff8000004b607808 */ /* 0x000fe40006000000 */
[----:B------:R-:W-:Y:S02]  /*1f560*/  FSEL R92, R205, -INF , P0 ;  /* 0xff800000cd5c7808 */ /* 0x000fe40000000000 */
[----:B------:R-:W-:Y:S02]  /*1f570*/  FMNMX3.FTZ R67, R67, R102, R100, !PT ;  /* 0x0000006643437276 */ /* 0x000fe40007810064 */
[----:B------:R-:W-:Y:S02]  /*1f580*/  FSEL R88, R88, -INF , !P1 ;  /* 0xff80000058587808 */ /* 0x000fe40004800000 */
[----:B------:R-:W-:-:S02]  /*1f590*/  ISETP.GE.AND P0, PT, R61, R244, PT ;  /* 0x000000f43d00720c */ /* 0x000fc40003f06270 */
[-C--:B------:R-:W-:Y:S02]  /*1f5a0*/  ISETP.GE.AND P1, PT, R58, R243.reuse, PT ;  /* 0x000000f33a00720c */ /* 0x080fe40003f26270 */
[----:B------:R-:W-:Y:S02]  /*1f5b0*/  FSEL R90, R207, -INF , P3 ;  /* 0xff800000cf5a7808 */ /* 0x000fe40001800000 */
[----:B------:R-:W-:Y:S02]  /*1f5c0*/  ISETP.GE.AND P2, PT, R68, R243, PT ;  /* 0x000000f34400720c */ /* 0x000fe40003f46270 */
[----:B------:R-:W-:Y:S02]  /*1f5d0*/  FSEL R92, R92, -INF , !P6 ;  /* 0xff8000005c5c7808 */ /* 0x000fe40007000000 */
[----:B------:R-:W-:Y:S02]  /*1f5e0*/  ISETP.GE.AND P3, PT, R59, R244, PT ;  /* 0x000000f43b00720c */ /* 0x000fe40003f66270 */
[----:B------:R-:W-:-:S02]  /*1f5f0*/  FMNMX3.FTZ R67, R67, R98, R96, !PT ;  /* 0x0000006243437276 */ /* 0x000fc40007810060 */
[-C--:B------:R-:W-:Y:S02]  /*1f600*/  ISETP.GE.AND P4, PT, R61, R243.reuse, PT ;  /* 0x000000f33d00720c */ /* 0x080fe40003f86270 */
[----:B------:R-:W-:Y:S02]  /*1f610*/  ISETP.GE.AND P5, PT, R58, R244, PT ;  /* 0x000000f43a00720c */ /* 0x000fe40003fa6270 */
[----:B------:R-:W-:Y:S02]  /*1f620*/  FSEL R20, R20, -INF , P0 ;  /* 0xff80000014147808 */ /* 0x000fe40000000000 */
[----:B------:R-:W-:Y:S02]  /*1f630*/  P2R R37, PR, RZ, 0x2 ;  /* 0x00000002ff257803 */ /* 0x000fe40000000000 */
[----:B------:R-:W-:Y:S02]  /*1f640*/  FSEL R90, R90, -INF , !P2 ;  /* 0xff8000005a5a7808 */ /* 0x000fe40005000000 */
[----:B------:R-:W-:-:S02]  /*1f650*/  ISETP.GE.AND P6, PT, R59, R243, PT ;  /* 0x000000f33b00720c */ /* 0x000fc40003fc6270 */
[----:B------:R-:W-:Y:S02]  /*1f660*/  ISETP.GE.AND P0, PT, R57, R244, PT ;  /* 0x000000f43900720c */ /* 0x000fe40003f06270 */
[----:B------:R-:W-:Y:S02]  /*1f670*/  FSEL R21, R21, -INF , P3 ;  /* 0xff80000015157808 */ /* 0x000fe40001800000 */
[----:B------:R-:W-:Y:S02]  /*1f680*/  FMNMX3.FTZ R67, R67, R94, R92, !PT ;  /* 0x0000005e43437276 */ /* 0x000fe4000781005c */
[----:B------:R-:W-:Y:S02]  /*1f690*/  ISETP.NE.AND P3, PT, R37, RZ, PT ;  /* 0x000000ff2500720c */ /* 0x000fe40003f65270 */
[----:B------:R-:W-:Y:S02]  /*1f6a0*/  FSEL R86, R20, -INF , !P4 ;  /* 0xff80000014567808 */ /* 0x000fe40006000000 */
[----:B------:R-:W-:-:S02]  /*1f6b0*/  FSEL R22, R22, -INF , P5 ;  /* 0xff80000016167808 */ /* 0x000fc40002800000 */
[-C--:B------:R-:W-:Y:S02]  /*1f6c0*/  ISETP.GE.AND P4, PT, R55, R244.reuse, PT ;  /* 0x000000f43700720c */ /* 0x080fe40003f86270 */
[----:B------:R-:W-:Y:S02]  /*1f6d0*/  ISETP.GE.AND P1, PT, R57, R243, PT ;  /* 0x000000f33900720c */ /* 0x000fe40003f26270 */
[----:B------:R-:W-:Y:S02]  /*1f6e0*/  FSEL R84, R21, -INF , !P6 ;  /* 0xff80000015547808 */ /* 0x000fe40007000000 */
[----:B------:R-:W-:Y:S02]  /*1f6f0*/  ISETP.GE.AND P5, PT, R19, R244, PT ;  /* 0x000000f41300720c */ /* 0x000fe40003fa6270 */
[----:B------:R-:W-:Y:S02]  /*1f700*/  FSEL R23, R23, -INF , P0 ;  /* 0xff80000017177808 */ /* 0x000fe40000000000 */
[----:B------:R-:W-:-:S02]  /*1f710*/  FMNMX3.FTZ R67, R67, R90, R88, !PT ;  /* 0x0000005a43437276 */ /* 0x000fc40007810058 */
[----:B------:R-:W-:Y:S02]  /*1f720*/  FSEL R82, R22, -INF , !P3 ;  /* 0xff80000016527808 */ /* 0x000fe40005800000 */
[-C--:B------:R-:W-:Y:S02]  /*1f730*/  ISETP.GE.AND P2, PT, R55, R243.reuse, PT ;  /* 0x000000f33700720c */ /* 0x080fe40003f46270 */
        /* <DEDUP_REMOVED lines=9> */
[----:B------:R-:W-:-:S02]  /*1f7d0*/  FSEL R6, R6, -INF , P3 ;  /* 0xff80000006067808 */ /* 0x000fc40001800000 */
[----:B------:R-:W-:Y:S02]  /*1f7e0*/  ISETP.GE.AND P4, PT, R17, R243, PT ;  /* 0x000000f31100720c */ /* 0x000fe40003f86270 */
        /* <DEDUP_REMOVED lines=9> */
[----:B------:R-:W-:Y:S02]  /*1f880*/  FSEL R72, R7, -INF , !P4 ;  /* 0xff80000007487808 */ /* 0x000fe40006000000 */
[----:B------:R-:W-:-:S02]  /*1f890*/  FSEL R9, R9, -INF , P2 ;  /* 0xff80000009097808 */ /* 0x000fc40001000000 */
[----:B------:R-:W-:Y:S02]  /*1f8a0*/  ISETP.GE.AND P0, PT, R13, R244, PT ;  /* 0x000000f40d00720c */ /* 0x000fe40003f06270 */
[----:B------:R-:W-:Y:S02]  /*1f8b0*/  FSEL R10, R10, -INF , P3 ;  /* 0xff8000000a0a7808 */ /* 0x000fe40001800000 */
[----:B------:R-:W-:Y:S02]  /*1f8c0*/  FMNMX3.FTZ R67, R67, R78, R76, !PT ;  /* 0x0000004e43437276 */ /* 0x000fe4000781004c */
[-C--:B------:R-:W-:Y:S02]  /*1f8d0*/  ISETP.GE.AND P4, PT, R14, R243.reuse, PT ;  /* 0x000000f30e00720c */ /* 0x080fe40003f86270 */
[----:B------:R-:W-:Y:S02]  /*1f8e0*/  ISETP.GE.AND P3, PT, R13, R243, PT ;  /* 0x000000f30d00720c */ /* 0x000fe40003f66270 */
[----:B------:R-:W-:-:S02]  /*1f8f0*/  FSEL R11, R11, -INF , P1 ;  /* 0xff8000000b0b7808 */ /* 0x000fc40000800000 */
[----:B------:R-:W-:Y:S02]  /*1f900*/  FSEL R12, R12, -INF , P0 ;  /* 0xff8000000c0c7808 */ /* 0x000fe40000000000 */
[----:B------:R-:W-:Y:S02]  /*1f910*/  FSEL R70, R9, -INF , !P6 ;  /* 0xff80000009467808 */ /* 0x000fe40007000000 */
[----:B------:R-:W-:Y:S02]  /*1f920*/  FSEL R68, R10, -INF , !P5 ;  /* 0xff8000000a447808 */ /* 0x000fe40006800000 */
[----:B------:R-:W-:Y:S02]  /*1f930*/  FMNMX3.FTZ R67, R67, R74, R72, !PT ;  /* 0x0000004a43437276 */ /* 0x000fe40007810048 */
[----:B------:R-:W-:Y:S02]  /*1f940*/  FSEL R66, R11, -INF , !P4 ;  /* 0xff8000000b427808 */ /* 0x000fe40006000000 */
[----:B------:R-:W-:-:S02]  /*1f950*/  FSEL R64, R12, -INF , !P3 ;  /* 0xff8000000c407808 */ /* 0x000fc40005800000 */
[----:B------:R-:W-:-:S04]  /*1f960*/  FMNMX3.FTZ R5, R67, R70, R68, !PT ;  /* 0x0000004643057276 */ /* 0x000fc80007810044 */
[----:B------:R-:W-:-:S05]  /*1f970*/  FMNMX3.FTZ R5, R5, R66, R64, !PT ;  /* 0x0000004205057276 */ /* 0x000fca0007810040 */
[----:B------:R-:W1:Y:S01]  /*1f980*/  SHFL.BFLY PT, R6, R5, 0x2, 0x1f ;  /* 0x0c401f0005067f89 */ /* 0x000e6200000e0000 */
[----:B------:R-:W3:Y:S01]  /*1f990*/  S2UR UR6, SR_CgaCtaId ;  /* 0x00000000000679c3 */ /* 0x000ee20000008800 */
[----:B------:R-:W-:Y:S01]  /*1f9a0*/  UMOV UR7, 0x400 ;  /* 0x0000040000077882 */ /* 0x000fe20000000000 */
[----:B-1----:R-:W-:-:S05]  /*1f9b0*/  FMNMX.FTZ R6, R5, R6, !PT ;  /* 0x0000000605067209 */ /* 0x002fca0007810000 */
[----:B------:R-:W1:Y:S01]  /*1f9c0*/  SHFL.BFLY PT, R37, R6, 0x1, 0x1f ;  /* 0x0c201f0006257f89 */ /* 0x000e6200000e0000 */
[----:B---3--:R-:W-:Y:S01]  /*1f9d0*/  ULEA UR6, UR6, UR7, 0x18 ;  /* 0x0000000706067291 */ /* 0x008fe2000f8ec0ff */
[----:B------:R-:W-:-:S05]  /*1f9e0*/  LOP3.LUT P2, RZ, R246, 0x800, RZ, 0xc0, !PT ;  /* 0x00000800f6ff7812 */ /* 0x000fca000784c0ff */
[----:B------:R-:W-:-:S05]  /*1f9f0*/  LEA R67, R8, UR6, 0x1 ;  /* 0x0000000608437c11 */ /* 0x000fca000f8e08ff */
[C---:B------:R-:W-:Y:S01]  /*1fa00*/  VIADD R8, R67.reuse, 0xa000 ;  /* 0x0000a00043087836 */ /* 0x040fe20000000000 */
[----:B------:R-:W3:Y:S01]  /*1fa10*/  LDSM.16.MT88.4 R16, [R67+0xa000] ;  /* 0x00a000004310783b */ /* 0x000ee20000004200 */
[----:B------:R-:W-:Y:S01]  /*1fa20*/  VIADD R71, R67, 0xa040 ;  /* 0x0000a04043477836 */ /* 0x000fe20000000000 */
[----:B-1----:R-:W-:-:S04]  /*1fa30*/  FMNMX.FTZ R37, R6, R37, !PT ;  /* 0x0000002506257209 */ /* 0x002fc80007810000 */
[C---:B------:R-:W-:Y:S01]  /*1fa40*/  FSETP.NEU.FTZ.AND P0, PT, R37.reuse, -INF , PT ;  /* 0xff8000002500780b */ /* 0x040fe20003f1d000 */
[----:B------:R-:W-:Y:S01]  /*1fa50*/  FMUL.FTZ R59, R56, R37 ;  /* 0x00000025383b7220 */ /* 0x000fe20000410000 */
[----:B------:R-:W-:Y:S02]  /*1fa60*/  @P2 VIADD R71, R8, 0xffffffc0 ;  /* 0xffffffc008472836 */ /* 0x000fe40000000000 */
[----:B------:R-:W-:Y:S02]  /*1fa70*/  FSEL R5, R37, RZ, P0 ;  /* 0x000000ff25057208 */ /* 0x000fe40000000000 */
[----:B------:R-:W-:Y:S01]  /*1fa80*/  FSEL R59, R59, RZ, P0 ;  /* 0x000000ff3b3b7208 */ /* 0x000fe20000000000 */
[----:B------:R-:W1:Y:S02]  /*1fa90*/  LDSM.16.MT88.4 R8, [R71] ;  /* 0x000000004708783b */ /* 0x000e640000004200 */
[----:B------:R-:W-:Y:S01]  /*1faa0*/  FADD.FTZ R5, R0, -R5 ;  /* 0x8000000500057221 */ /* 0x000fe20000010000 */
[----:B------:R4:W-:Y:S01]  /*1fab0*/  MUFU.EX2 R61, R120 ;  /* 0x00000078003d7308 */ /* 0x0009e20000000800 */
[-CC-:B------:R-:W-:Y:S01]  /*1fac0*/  FFMA.FTZ R57, R62, R56.reuse, -R59.reuse ;  /* 0x000000383e397223 */ /* 0x180fe2000001083b */
[----:B------:R-:W-:Y:S01]  /*1fad0*/  FFMA.FTZ R55, R39, R56, -R59 ;  /* 0x0000003827377223 */ /* 0x000fe2000001083b */
[----:B------:R-:W-:Y:S01]  /*1fae0*/  FMUL.FTZ R69, R56, R5 ;  /* 0x0000000538457220 */ /* 0x000fe20000410000 */
[----:B------:R-:W-:-:S02]  /*1faf0*/  IMAD.IADD R0, R54, 0x1, R67 ;  /* 0x0000000136007824 */ /* 0x000fc400078e0243 */
[-CC-:B------:R-:W-:Y:S02]  /*1fb00*/  FFMA.FTZ R6, R235, R56.reuse, -R59.reuse ;  /* 0x00000038eb067223 */ /* 0x180fe4000001083b */
[----:B------:R-:W2:Y:S01]  /*1fb10*/  MUFU.EX2 R4, R63 ;  /* 0x0000003f00047308 */ /* 0x000ea20000000800 */
[----:B------:R-:W1:Y:S01]  /*1fb20*/  LDSM.16.MT88.4 R12, [R0+0xa000] ;  /* 0x00a00000000c783b */ /* 0x000e620000004200 */
[----:B----4-:R-:W-:-:S06]  /*1fb30*/  FFMA.FTZ R120, R234, R56, -R59 ;  /* 0x00000038ea787223 */ /* 0x010fcc000001083b */
[----:B------:R-:W-:Y:S08]  /*1fb40*/  MUFU.EX2 R58, R53 ;  /* 0x00000035003a7308 */ /* 0x000ff00000000800 */
[----:B------:R-:W-:Y:S08]  /*1fb50*/  MUFU.EX2 R57, R57 ;  /* 0x0000003900397308 */ /* 0x000ff00000000800 */
[----:B------:R-:W-:Y:S08]  /*1fb60*/  MUFU.EX2 R55, R55 ;  /* 0x0000003700377308 */ /* 0x000ff00000000800 */
[----:B------:R-:W4:Y:S01]  /*1fb70*/  MUFU.EX2 R69, R69 ;  /* 0x0000004500457308 */ /* 0x000f220000000800 */
[----:B------:R-:W-:-:S02]  /*1fb80*/  IMAD.IADD R54, R54, 0x1, R71 ;  /* 0x0000000136367824 */ /* 0x000fc400078e0247 */
[----:B--2---:R-:W-:Y:S01]  /*1fb90*/  FADD.FTZ R118, R4, R233 ;  /* 0x000000e904767221 */ /* 0x004fe20000010000 */
[-CC-:B------:R-:W-:Y:S01]  /*1fba0*/  FFMA.FTZ R79, R219, R56.reuse, -R59.reuse ;  /* 0x00000038db4f7223 */ /* 0x180fe2000001083b */
[-CC-:B------:R-:W-:Y:S01]  /*1fbb0*/  FFMA.FTZ R128, R217, R56.reuse, -R59.reuse ;  /* 0x00000038d9807223 */ /* 0x180fe2000001083b */
[-CC-:B------:R-:W-:Y:S01]  /*1fbc0*/  FFMA.FTZ R81, R81, R56.reuse, -R59.reuse ;  /* 0x0000003851517223 */ /* 0x180fe2000001083b */
[-CC-:B------:R-:W-:Y:S01]  /*1fbd0*/  FFMA.FTZ R130, R83, R56.reuse, -R59.reuse ;  /* 0x0000003853827223 */ /* 0x180fe2000001083b */
[----:B------:R-:W-:Y:S08]  /*1fbe0*/  MUFU.EX2 R75, R223 ;  /* 0x000000df004b7308 */ /* 0x000ff00000000800 */
        /* <DEDUP_REMOVED lines=8> */
[----:B------:R-:W-:Y:S01]  /*1fc70*/  MUFU.EX2 R85, R85 ;  /* 0x0000005500557308 */ /* 0x000fe20000000800 */
[-CC-:B------:R-:W-:Y:S01]  /*1fc80*/  FFMA.FTZ R95, R95, R56.reuse, -R59.reuse ;  /* 0x000000385f5f7223 */ /* 0x180fe2000001083b */
[----:B------:R-:W-:-:S06]  /*1fc90*/  FFMA.FTZ R180, R101, R56, -R59 ;  /* 0x0000003865b47223 */ /* 0x000fcc000001083b */
        /* <DEDUP_REMOVED lines=41> */
[----:B------:R-:W-:-:S06]  /*1ff30*/  FFMA.FTZ R106, R106, R56, -R59 ;  /* 0x000000386a6a7223 */ /* 0x000fcc000001083b */
[----:B------:R-:W-:Y:S08]  /*1ff40*/  MUFU.EX2 R48, R48 ;  /* 0x0000003000307308 */ /* 0x000ff00000000800 */
[----:B------:R-:W-:Y:S01]  /*1ff50*/  MUFU.EX2 R179, R47 ;  /* 0x0000002f00b37308 */ /* 0x000fe20000000800 */
[-CC-:B------:R-:W-:Y:S01]  /*1ff60*/  FFMA.FTZ R102, R102, R56.reuse, -R59.reuse ;  /* 0x0000003866667223 */ /* 0x180fe2000001083b */
[----:B------:R-:W-:-:S06]  /*1ff70*/  FFMA.FTZ R98, R98, R56, -R59 ;  /* 0x0000003862627223 */ /* 0x000fcc000001083b */
[----:B------:R-:W-:Y:S08]  /*1ff80*/  MUFU.EX2 R43, R43 ;  /* 0x0000002b002b7308 */ /* 0x000ff00000000800 */
[----:B------:R-:W-:Y:S08]  /*1ff90*/  MUFU.EX2 R42, R42 ;  /* 0x0000002a002a7308 */ /* 0x000ff00000000800 */
[----:B------:R-:W-:Y:S01]  /*1ffa0*/  MUFU.EX2 R41, R41 ;  /* 0x0000002900297308 */ /* 0x000fe20000000800 */
[----:B------:R-:W-:-:S07]  /*1ffb0*/  FFMA.FTZ R92, R92, R56, -R59 ;  /* 0x000000385c5c7223 */ /* 0x000fce000001083b */
[----:B------:R-:W-:Y:S08]  /*1ffc0*/  MUFU.EX2 R40, R40 ;  /* 0x0000002800287308 */ /* 0x000ff00000000800 */
        /* <DEDUP_REMOVED lines=9> */
[----:B------:R-:W-:Y:S01]  /*20060*/  MUFU.EX2 R27, R27 ;  /* 0x0000001b001b7308 */ /* 0x000fe20000000800 */
[----:B------:R-:W-:-:S07]  /*20070*/  FFMA.FTZ R68, R68, R56, -R59 ;  /* 0x0000003844447223 */ /* 0x000fce000001083b */
[----:B------:R-:W-:Y:S08]  /*20080*/  MUFU.EX2 R26, R26 ;  /* 0x0000001a001a7308 */ /* 0x000ff00000000800 */
[----:B------:R-:W-:Y:S08]  /*20090*/  MUFU.EX2 R25, R25 ;  /* 0x0000001900197308 */ /* 0x000ff00000000800 */
[----:B------:R-:W-:Y:S01]  /*200a0*/  MUFU.EX2 R24, R24 ;  /* 0x0000001800187308 */ /* 0x000fe20000000800 */
[----:B------:R-:W-:Y:S01]  /*200b0*/  ISETP.GT.AND P0, PT, R73, R226, PT ;  /* 0x000000e24900720c */ /* 0x000fe20003f04270 */
[--C-:B------:R-:W-:Y:S01]  /*200c0*/  FFMA.FTZ R66, R66, R56, -R59.reuse ;  /* 0x0000003842427223 */ /* 0x100fe2000001083b */
[----:B------:R2:W5:Y:S05]  /*200d0*/  LDL.LU R63, [R1+0x30] ;  /* 0x00003000013f7983 */ /* 0x00056a0000300800 */
[----:B------:R3:W-:Y:S08]  /*200e0*/  MUFU.EX2 R53, R6 ;  /* 0x0000000600357308 */ /* 0x0007f00000000800 */
[----:B------:R-:W1:Y:S01]  /*200f0*/  MUFU.EX2 R120, R120 ;  /* 0x0000007800787308 */ /* 0x000e620000000800 */
[----:B------:R-:W-:Y:S01]  /*20100*/  F2FP.F16.F32.PACK_AB R4, R4, R232 ;  /* 0x000000e80404723e */ /* 0x000fe200000000ff */
[----:B----4-:R-:W-:Y:S01]  /*20110*/  FMUL.FTZ R162, R162, R69 ;  /* 0x00000045a2a27220 */ /* 0x010fe20000410000 */
[----:B------:R-:W-:Y:S01]  /*20120*/  F2FP.F16.F32.PACK_AB R5, R55, R57 ;  /* 0x000000393705723e */ /* 0x000fe200000000ff */
[-C--:B------:R-:W-:Y:S01]  /*20130*/  FMUL.FTZ R163, R163, R69.reuse ;  /* 0x00000045a3a37220 */ /* 0x080fe20000410000 */
[-C--:B------:R-:W-:Y:S01]  /*20140*/  FMUL.FTZ R158, R158, R69.reuse ;  /* 0x000000459e9e7220 */ /* 0x080fe20000410000 */
[-C--:B------:R-:W-:Y:S01]  /*20150*/  FMUL.FTZ R159, R159, R69.reuse ;  /* 0x000000459f9f7220 */ /* 0x080fe20000410000 */
[-C--:B------:R-:W-:Y:S01]  /*20160*/  FMUL.FTZ R146, R146, R69.reuse ;  /* 0x0000004592927220 */ /* 0x080fe20000410000 */
[----:B------:R-:W-:Y:S01]  /*20170*/  FMUL.FTZ R147, R147, R69 ;  /* 0x0000004593937220 */ /* 0x000fe20000410000 */
[----:B---3--:R-:W-:Y:S01]  /*20180*/  F2FP.F16.F32.PACK_AB R6, R58, R61 ;  /* 0x0000003d3a06723e */ /* 0x008fe200000000ff */
[-C--:B------:R-:W-:Y:S01]  /*20190*/  FMUL.FTZ R142, R142, R69.reuse ;  /* 0x000000458e8e7220 */ /* 0x080fe20000410000 */
[-C--:B------:R-:W-:Y:S01]  /*201a0*/  FMUL.FTZ R143, R143, R69.reuse ;  /* 0x000000458f8f7220 */ /* 0x080fe20000410000 */
[-C--:B------:R-:W-:Y:S01]  /*201b0*/  FMUL.FTZ R154, R154, R69.reuse ;  /* 0x000000459a9a7220 */ /* 0x080fe20000410000 */
[-C--:B------:R-:W-:Y:S01]  /*201c0*/  FMUL.FTZ R155, R155, R69.reuse ;  /* 0x000000459b9b7220 */ /* 0x080fe20000410000 */
[-C--:B------:R-:W-:Y:S01]  /*201d0*/  FMUL.FTZ R150, R150, R69.reuse ;  /* 0x0000004596967220 */ /* 0x080fe20000410000 */
[----:B------:R-:W-:Y:S01]  /*201e0*/  FMUL.FTZ R151, R151, R69 ;  /* 0x0000004597977220 */ /* 0x000fe20000410000 */
[----:B------:R-:W-:Y:S01]  /*201f0*/  MUFU.EX2 R79, R79 ;  /* 0x0000004f004f7308 */ /* 0x000fe20000000800 */
[----:B-1----:R-:W-:Y:S01]  /*20200*/  F2FP.F16.F32.PACK_AB R7, R120, R53 ;  /* 0x000000357807723e */ /* 0x002fe200000000ff */
[-C--:B------:R-:W-:Y:S01]  /*20210*/  FMUL.FTZ R138, R138, R69.reuse ;  /* 0x000000458a8a7220 */ /* 0x080fe20000410000 */
[-C--:B------:R-:W-:Y:S01]  /*20220*/  FMUL.FTZ R139, R139, R69.reuse ;  /* 0x000000458b8b7220 */ /* 0x080fe20000410000 */
[-C--:B------:R-:W-:Y:S01]  /*20230*/  FMUL.FTZ R134, R134, R69.reuse ;  /* 0x0000004586867220 */ /* 0x080fe20000410000 */
[----:B------:R-:W-:Y:S01]  /*20240*/  FMUL.FTZ R135, R135, R69 ;  /* 0x0000004587877220 */ /* 0x000fe20000410000 */
[----:B------:R-:W-:Y:S02]  /*20250*/  LDSM.16.MT88.4 R20, [R54+0x800] ;  /* 0x000800003614783b */ /* 0x000fe40000004200 */
[C---:B------:R-:W-:Y:S01]  /*20260*/  HMMA.16816.F32 R160, R4.reuse, R16, R160 ;  /* 0x0000001004a0723c */ /* 0x040fe200000018a0 */
[----:B------:R-:W1:Y:S08]  /*20270*/  MUFU.EX2 R128, R128 ;  /* 0x0000008000807308 */ /* 0x000e700000000800 */
[----:B------:R-:W-:Y:S01]  /*20280*/  MUFU.EX2 R81, R81 ;  /* 0x0000005100517308 */ /* 0x000fe20000000800 */
[C---:B------:R-:W-:Y:S01]  /*20290*/  HMMA.16816.F32 R156, R4.reuse, R18, R156 ;  /* 0x00000012049c723c */ /* 0x040fe2000000189c */
[----:B------:R-:W3:Y:S06]  /*202a0*/  LDSM.16.MT88.4 R16, [R54] ;  /* 0x000000003610783b */ /* 0x000eec0000004200 */
[----:B------:R-:W4:Y:S01]  /*202b0*/  MUFU.EX2 R130, R130 ;  /* 0x0000008200827308 */ /* 0x000f220000000800 */
[----:B------:R-:W-:Y:S01]  /*202c0*/  HMMA.16816.F32 R144, R4, R8, R144 ;  /* 0x000000080490723c */ /* 0x000fe20000001890 */
[----:B------:R-:W-:-:S06]  /*202d0*/  FFMA.FTZ R89, R91, R56, -R59 ;  /* 0x000000385b597223 */ /* 0x000fcc000001083b */
[----:B------:R-:W2:Y:S01]  /*202e0*/  MUFU.EX2 R83, R213 ;  /* 0x000000d500537308 */ /* 0x000ea20000000800 */
[C---:B------:R-:W-:Y:S01]  /*202f0*/  HMMA.16816.F32 R140, R4.reuse, R10, R140 ;  /* 0x0000000a048c723c */ /* 0x040fe2000000188c */
[----:B------:R-:W2:Y:S06]  /*20300*/  LDSM.16.MT88.4 R8, [R0+0xa800] ;  /* 0x00a800000008783b */ /* 0x000eac0000004200 */
[----:B------:R-:W-:Y:S01]  /*20310*/  MUFU.EX2 R87, R87 ;  /* 0x0000005700577308 */ /* 0x000fe20000000800 */
[C---:B------:R-:W-:Y:S07]  /*20320*/  HMMA.16816.F32 R152, R4.reuse, R12, R152 ;  /* 0x0000000c0498723c */ /* 0x040fee0000001898 */
[----:B------:R-:W2:Y:S01]  /*20330*/  MUFU.EX2 R170, R170 ;  /* 0x000000aa00aa7308 */ /* 0x000ea20000000800 */
[C---:B------:R-:W-:Y:S01]  /*20340*/  HMMA.16816.F32 R148, R4.reuse, R14, R148 ;  /* 0x0000000e0494723c */ /* 0x040fe20000001894 */
[----:B------:R-:W2:Y:S06]  /*20350*/  LDSM.16.MT88.4 R12, [R67+0xa800] ;  /* 0x00a80000430c783b */ /* 0x000eac0000004200 */
[----:B------:R-:W-:Y:S01]  /*20360*/  MUFU.EX2 R172, R172 ;  /* 0x000000ac00ac7308 */ /* 0x000fe20000000800 */
[-CC-:B------:R-:W-:Y:S01]  /*20370*/  FFMA.FTZ R178, R195, R56.reuse, -R59.reuse ;  /* 0x00000038c3b27223 */ /* 0x180fe2000001083b */
[----:B---3--:R-:W-:Y:S01]  /*20380*/  HMMA.16816.F32 R136, R4, R16, R136 ;  /* 0x000000100488723c */ /* 0x008fe20000001888 */
[----:B------:R-:W-:Y:S01]  /*20390*/  F2FP.F16.F32.PACK_AB R16, R122, R75 ;  /* 0x0000004b7a10723e */ /* 0x000fe200000000ff */
[----:B------:R-:W-:Y:S01]  /*203a0*/  FFMA.FTZ R97, R193, R56, -R59 ;  /* 0x00000038c1617223 */ /* 0x000fe2000001083b */
[----:B-1----:R-:W-:-:S03]  /*203b0*/  F2FP.F16.F32.PACK_AB R17, R128, R79 ;  /* 0x0000004f8011723e */ /* 0x002fc600000000ff */
[----:B------:R-:W-:Y:S08]  /*203c0*/  MUFU.EX2 R95, R95 ;  /* 0x0000005f005f7308 */ /* 0x000ff00000000800 */
[----:B------:R-:W-:Y:S01]  /*203d0*/  MUFU.EX2 R180, R180 ;  /* 0x000000b400b47308 */ /* 0x000fe20000000800 */
[----:B------:R-:W-:Y:S01]  /*203e0*/  HMMA.16816.F32 R132, R4, R18, R132 ;  /* 0x000000120484723c */ /* 0x000fe20000001884 */
[----:B------:R-:W1:Y:S01]  /*203f0*/  LDSM.16.MT88.4 R4, [R71+0x800] ;  /* 0x000800004704783b */ /* 0x000e620000004200 */
[----:B------:R-:W-:-:S02]  /*20400*/  F2FP.F16.F32.PACK_AB R18, R124, R77 ;  /* 0x0000004d7c12723e */ /* 0x000fc400000000ff */
[----:B----4-:R-:W-:Y:S01]  /*20410*/  F2FP.F16.F32.PACK_AB R19, R130, R81 ;  /* 0x000000518213723e */ /* 0x010fe200000000ff */
[-CC-:B------:R-:W-:Y:S02]  /*20420*/  FFMA.FTZ R188, R107, R56.reuse, -R59.reuse ;  /* 0x000000386bbc7223 */ /* 0x180fe4000001083b */
[----:B------:R-:W-:Y:S08]  /*20430*/  MUFU.EX2 R101, R187 ;  /* 0x000000bb00657308 */ /* 0x000ff00000000800 */
[----:B------:R-:W-:Y:S01]  /*20440*/  MUFU.EX2 R103, R191 ;  /* 0x000000bf00677308 */ /* 0x000fe20000000800 */
[C---:B--2---:R-:W-:Y:S07]  /*20450*/  HMMA.16816.F32 R152, R16.reuse, R8, R152 ;  /* 0x000000081098723c */ /* 0x044fee0000001898 */
[----:B------:R-:W-:Y:S01]  /*20460*/  MUFU.EX2 R186, R186 ;  /* 0x000000ba00ba7308 */ /* 0x000fe20000000800 */
[C---:B------:R-:W-:Y:S01]  /*20470*/  HMMA.16816.F32 R148, R16.reuse, R10, R148 ;  /* 0x0000000a1094723c */ /* 0x040fe20000001894 */
[----:B------:R-:W2:Y:S06]  /*20480*/  LDSM.16.MT88.4 R8, [R0+0xb000] ;  /* 0x00b000000008783b */ /* 0x000eac0000004200 */
[----:B------:R-:W-:Y:S01]  /*20490*/  MUFU.EX2 R105, R105 ;  /* 0x0000006900697308 */ /* 0x000fe20000000800 */
[C---:B------:R-:W-:Y:S07]  /*204a0*/  HMMA.16816.F32 R160, R16.reuse, R12, R160 ;  /* 0x0000000c10a0723c */ /* 0x040fee00000018a0 */
[----:B------:R-:W-:Y:S01]  /*204b0*/  MUFU.EX2 R117, R117 ;  /* 0x0000007500757308 */ /* 0x000fe20000000800 */
[----:B------:R-:W-:Y:S01]  /*204c0*/  HMMA.16816.F32 R156, R16, R14, R156 ;  /* 0x0000000e109c723c */ /* 0x000fe2000000189c */
[----:B------:R-:W3:Y:S06]  /*204d0*/  LDSM.16.MT88.4 R12, [R67+0xb000] ;  /* 0x00b00000430c783b */ /* 0x000eec0000004200 */
[----:B------:R-:W-:Y:S08]  /*204e0*/  MUFU.EX2 R194, R194 ;  /* 0x000000c200c27308 */ /* 0x000ff00000000800 */
[----:B------:R-:W-:Y:S08]  /*204f0*/  MUFU.EX2 R121, R121 ;  /* 0x0000007900797308 */ /* 0x000ff00000000800 */
[----:B------:R-:W-:Y:S01]  /*20500*/  MUFU.EX2 R198, R198 ;  /* 0x000000c600c67308 */ /* 0x000fe20000000800 */
[----:B------:R-:W-:-:S07]  /*20510*/  FFMA.FTZ R131, R248, R56, -R59 ;  /* 0x00000038f8837223 */ /* 0x000fce000001083b */
[----:B------:R-:W-:Y:S08]  /*20520*/  MUFU.EX2 R210, R210 ;  /* 0x000000d200d27308 */ /* 0x000ff00000000800 */
[----:B------:R-:W-:Y:S08]  /*20530*/  MUFU.EX2 R171, R171 ;  /* 0x000000ab00ab7308 */ /* 0x000ff00000000800 */
[----:B------:R-:W-:Y:S01]  /*20540*/  MUFU.EX2 R212, R212 ;  /* 0x000000d400d47308 */ /* 0x000fe20000000800 */
[-CC-:B------:R-:W-:Y:S01]  /*20550*/  FFMA.FTZ R175, R216, R56.reuse, -R59.reuse ;  /* 0x00000038d8af7223 */ /* 0x180fe2000001083b */
[-CC-:B------:R-:W-:Y:S01]  /*20560*/  FFMA.FTZ R185, R104, R56.reuse, -R59.reuse ;  /* 0x0000003868b97223 */ /* 0x180fe2000001083b */
[----:B------:R-:W-:Y:S01]  /*20570*/  FFMA.FTZ R189, R96, R56, -R59 ;  /* 0x0000003860bd7223 */ /* 0x000fe2000001083b */
[----:B------:R4:W5:Y:S04]  /*20580*/  LDL.LU R62, [R1+0x2c] ;  /* 0x00002c00013e7983 */ /* 0x0009680000300800 */
[----:B------:R-:W2:Y:S01]  /*20590*/  MUFU.EX2 R89, R89 ;  /* 0x0000005900597308 */ /* 0x000ea20000000800 */
[C---:B-1----:R-:W-:Y:S08]  /*205a0*/  HMMA.16816.F32 R144, R16.reuse, R4, R144 ;  /* 0x000000041090723c */ /* 0x042ff00000001890 */
[C---:B------:R-:W-:Y:S01]  /*205b0*/  HMMA.16816.F32 R140, R16.reuse, R6, R140 ;  /* 0x00000006108c723c */ /* 0x040fe2000000188c */
[----:B------:R-:W1:Y:S07]  /*205c0*/  LDSM.16.MT88.4 R4, [R71+0x1000] ;  /* 0x001000004704783b */ /* 0x000e6e0000004200 */
[C---:B------:R-:W-:Y:S08]  /*205d0*/  HMMA.16816.F32 R136, R16.reuse, R20, R136 ;  /* 0x000000141088723c */ /* 0x040ff00000001888 */
[----:B------:R-:W-:Y:S01]  /*205e0*/  HMMA.16816.F32 R132, R16, R22, R132 ;  /* 0x000000161084723c */ /* 0x000fe20000001884 */
[----:B------:R-:W-:Y:S01]  /*205f0*/  F2FP.F16.F32.PACK_AB R16, R166, R83 ;  /* 0x00000053a610723e */ /* 0x000fe200000000ff */
[----:B------:R-:W4:Y:S01]  /*20600*/  LDSM.16.MT88.4 R20, [R54+0x1000] ;  /* 0x001000003614783b */ /* 0x000f220000004200 */
[----:B------:R-:W-:-:S02]  /*20610*/  F2FP.F16.F32.PACK_AB R18, R85, R168 ;  /* 0x000000a85512723e */ /* 0x000fc400000000ff */
[----:B------:R-:W-:Y:S01]  /*20620*/  F2FP.F16.F32.PACK_AB R17, R170, R87 ;  /* 0x00000057aa11723e */ /* 0x000fe200000000ff */
[----:B------:R-:W4:Y:S01]  /*20630*/  MUFU.EX2 R91, R201 ;  /* 0x000000c9005b7308 */ /* 0x000f220000000800 */
[----:B--2---:R-:W-:-:S07]  /*20640*/  F2FP.F16.F32.PACK_AB R19, R172, R89 ;  /* 0x00000059ac13723e */ /* 0x004fce00000000ff */
[----:B------:R-:W2:Y:S01]  /*20650*/  MUFU.EX2 R178, R178 ;  /* 0x000000b200b27308 */ /* 0x000ea20000000800 */
[C---:B------:R-:W-:Y:S07]  /*20660*/  HMMA.16816.F32 R152, R16.reuse, R8, R152 ;  /* 0x000000081098723c */ /* 0x040fee0000001898 */
[----:B------:R-:W2:Y:S01]  /*20670*/  MUFU.EX2 R97, R97 ;  /* 0x0000006100617308 */ /* 0x000ea20000000800 */
[C---:B------:R-:W-:Y:S01]  /*20680*/  HMMA.16816.F32 R148, R16.reuse, R10, R148 ;  /* 0x0000000a1094723c */ /* 0x040fe20000001894 */
[----:B------:R-:W2:Y:S06]  /*20690*/  LDSM.16.MT88.4 R8, [R0+0xb800] ;  /* 0x00b800000008783b */ /* 0x000eac0000004200 */
[----:B------:R-:W2:Y:S01]  /*206a0*/  MUFU.EX2 R188, R188 ;  /* 0x000000bc00bc7308 */ /* 0x000ea20000000800 */
[C---:B---3--:R-:W-:Y:S07]  /*206b0*/  HMMA.16816.F32 R160, R16.reuse, R12, R160 ;  /* 0x0000000c10a0723c */ /* 0x048fee00000018a0 */
[----:B------:R-:W3:Y:S01]  /*206c0*/  MUFU.EX2 R107, R183 ;  /* 0x000000b7006b7308 */ /* 0x000ee20000000800 */
[C---:B------:R-:W-:Y:S01]  /*206d0*/  HMMA.16816.F32 R156, R16.reuse, R14, R156 ;  /* 0x0000000e109c723c */ /* 0x040fe2000000189c */
[----:B------:R-:W3:Y:S06]  /*206e0*/  LDSM.16.MT88.4 R12, [R67+0xb800] ;  /* 0x00b80000430c783b */ /* 0x000eec0000004200 */
[----:B------:R-:W-:Y:S01]  /*206f0*/  MUFU.EX2 R222, R169 ;  /* 0x000000a900de7308 */ /* 0x000fe20000000800 */
[C---:B-1----:R-:W-:Y:S07]  /*20700*/  HMMA.16816.F32 R144, R16.reuse, R4, R144 ;  /* 0x000000041090723c */ /* 0x042fee0000001890 */
[----:B------:R-:W-:Y:S01]  /*20710*/  MUFU.EX2 R218, R218 ;  /* 0x000000da00da7308 */ /* 0x000fe20000000800 */
[C---:B------:R-:W-:Y:S01]  /*20720*/  HMMA.16816.F32 R140, R16.reuse, R6, R140 ;  /* 0x00000006108c723c */ /* 0x040fe2000000188c */
[----:B------:R-:W1:Y:S06]  /*20730*/  LDSM.16.MT88.4 R4, [R71+0x1800] ;  /* 0x001800004704783b */ /* 0x000e6c0000004200 */
[----:B------:R-:W-:Y:S01]  /*20740*/  MUFU.EX2 R214, R214 ;  /* 0x000000d600d67308 */ /* 0x000fe20000000800 */
[C---:B----4-:R-:W-:Y:S07]  /*20750*/  HMMA.16816.F32 R136, R16.reuse, R20, R136 ;  /* 0x000000141088723c */ /* 0x050fee0000001888 */
[----:B------:R-:W-:Y:S01]  /*20760*/  MUFU.EX2 R202, R202 ;  /* 0x000000ca00ca7308 */ /* 0x000fe20000000800 */
[----:B------:R-:W-:Y:S01]  /*20770*/  HMMA.16816.F32 R132, R16, R22, R132 ;  /* 0x000000161084723c */ /* 0x000fe20000001884 */
[----:B------:R-:W-:Y:S01]  /*20780*/  F2FP.F16.F32.PACK_AB R16, R174, R91 ;  /* 0x0000005bae10723e */ /* 0x000fe200000000ff */
[----:B------:R-:W4:Y:S01]  /*20790*/  LDSM.16.MT88.4 R20, [R54+0x1800] ;  /* 0x001800003614783b */ /* 0x000f220000004200 */
[----:B------:R-:W-:-:S02]  /*207a0*/  F2FP.F16.F32.PACK_AB R18, R93, R176 ;  /* 0x000000b05d12723e */ /* 0x000fc400000000ff */
[----:B--2---:R-:W-:Y:S02]  /*207b0*/  F2FP.F16.F32.PACK_AB R17, R178, R95 ;  /* 0x0000005fb211723e */ /* 0x004fe400000000ff */
[----:B------:R-:W-:Y:S01]  /*207c0*/  MUFU.EX2 R196, R196 ;  /* 0x000000c400c47308 */ /* 0x000fe20000000800 */
[----:B------:R-:W-:-:S07]  /*207d0*/  F2FP.F16.F32.PACK_AB R19, R180, R97 ;  /* 0x00000061b413723e */ /* 0x000fce00000000ff */
[----:B------:R-:W-:Y:S01]  /*207e0*/  MUFU.EX2 R116, R116 ;  /* 0x0000007400747308 */ /* 0x000fe20000000800 */
[C---:B------:R-:W-:Y:S07]  /*207f0*/  HMMA.16816.F32 R152, R16.reuse, R8, R152 ;  /* 0x000000081098723c */ /* 0x040fee0000001898 */
[----:B------:R-:W-:Y:S01]  /*20800*/  MUFU.EX2 R114, R114 ;  /* 0x0000007200727308 */ /* 0x000fe20000000800 */
[C---:B------:R-:W-:Y:S01]  /*20810*/  HMMA.16816.F32 R148, R16.reuse, R10, R148 ;  /* 0x0000000a1094723c */ /* 0x040fe20000001894 */
[----:B------:R-:W2:Y:S06]  /*20820*/  LDSM.16.MT88.4 R8, [R0+0xc000] ;  /* 0x00c000000008783b */ /* 0x000eac0000004200 */
[----:B------:R-:W-:Y:S01]  /*20830*/  MUFU.EX2 R177, R177 ;  /* 0x000000b100b17308 */ /* 0x000fe20000000800 */
[C---:B---3--:R-:W-:Y:S07]  /*20840*/  HMMA.16816.F32 R160, R16.reuse, R12, R160 ;  /* 0x0000000c10a0723c */ /* 0x048fee00000018a0 */
[----:B------:R-:W-:Y:S01]  /*20850*/  MUFU.EX2 R112, R46 ;  /* 0x0000002e00707308 */ /* 0x000fe20000000800 */
        /* <DEDUP_REMOVED lines=8> */
[----:B----4-:R-:W-:Y:S01]  /*208e0*/  HMMA.16816.F32 R136, R16, R20, R136 ;  /* 0x000000141088723c */ /* 0x010fe20000001888 */
[----:B------:R-:W-:-:S06]  /*208f0*/  FFMA.FTZ R187, R100, R56, -R59 ;  /* 0x0000003864bb7223 */ /* 0x000fcc000001083b */
[----:B------:R-:W-:Y:S01]  /*20900*/  MUFU.EX2 R102, R102 ;  /* 0x0000006600667308 */ /* 0x000fe20000000800 */
[----:B------:R-:W-:Y:S01]  /*20910*/  HMMA.16816.F32 R132, R16, R22, R132 ;  /* 0x000000161084723c */ /* 0x000fe20000001884 */
[----:B------:R-:W-:Y:S01]  /*20920*/  F2FP.F16.F32.PACK_AB R16, R182, R99 ;  /* 0x00000063b610723e */ /* 0x000fe200000000ff */
[----:B------:R-:W4:Y:S01]  /*20930*/  LDSM.16.MT88.4 R20, [R54+0x2000] ;  /* 0x002000003614783b */ /* 0x000f220000004200 */
[----:B------:R-:W-:Y:S02]  /*20940*/  F2FP.F16.F32.PACK_AB R18, R101, R184 ;  /* 0x000000b86512723e */ /* 0x000fe400000000ff */
[----:B------:R-:W-:Y:S02]  /*20950*/  F2FP.F16.F32.PACK_AB R17, R186, R103 ;  /* 0x00000067ba11723e */ /* 0x000fe400000000ff */
[----:B------:R-:W-:Y:S01]  /*20960*/  MUFU.EX2 R98, R98 ;  /* 0x0000006200627308 */ /* 0x000fe20000000800 */
[----:B------:R-:W-:Y:S01]  /*20970*/  F2FP.F16.F32.PACK_AB R19, R188, R105 ;  /* 0x00000069bc13723e */ /* 0x000fe200000000ff */
[----:B------:R-:W-:Y:S01]  /*20980*/  FADD.FTZ R61, R61, R118 ;  /* 0x000000763d3d7221 */ /* 0x000fe20000010000 */
[----:B------:R1:W5:Y:S05]  /*20990*/  LDL.LU R39, [R1+0x28] ;  /* 0x0000280001277983 */ /* 0x00036a0000300800 */
        /* <DEDUP_REMOVED lines=9> */
[C---:B----4-:R-:W-:Y:S08]  /*20a30*/  HMMA.16816.F32 R136, R16.reuse, R20, R136 ;  /* 0x000000141088723c */ /* 0x050ff00000001888 */
[----:B------:R-:W-:Y:S01]  /*20a40*/  HMMA.16816.F32 R132, R16, R22, R132 ;  /* 0x000000161084723c */ /* 0x000fe20000001884 */
[----:B------:R-:W-:Y:S01]  /*20a50*/  F2FP.F16.F32.PACK_AB R16, R190, R107 ;  /* 0x0000006bbe10723e */ /* 0x000fe200000000ff */
[----:B------:R-:W4:Y:S01]  /*20a60*/  LDSM.16.MT88.4 R20, [R54+0x2800] ;  /* 0x002800003614783b */ /* 0x000f220000004200 */
[----:B------:R-:W-:-:S02]  /*20a70*/  F2FP.F16.F32.PACK_AB R18, R111, R192 ;  /* 0x000000c06f12723e */ /* 0x000fc400000000ff */
[----:B------:R-:W-:Y:S02]  /*20a80*/  F2FP.F16.F32.PACK_AB R17, R194, R117 ;  /* 0x00000075c211723e */ /* 0x000fe400000000ff */
[----:B------:R-:W-:-:S07]  /*20a90*/  F2FP.F16.F32.PACK_AB R19, R198, R121 ;  /* 0x00000079c613723e */ /* 0x000fce00000000ff */
[C---:B--2---:R-:W-:Y:S08]  /*20aa0*/  HMMA.16816.F32 R152, R16.reuse, R8, R152 ;  /* 0x000000081098723c */ /* 0x044ff00000001898 */
[C---:B------:R-:W-:Y:S01]  /*20ab0*/  HMMA.16816.F32 R148, R16.reuse, R10, R148 ;  /* 0x0000000a1094723c */ /* 0x040fe20000001894 */
[----:B------:R-:W2:Y:S07]  /*20ac0*/  LDSM.16.MT88.4 R8, [R0+0xd000] ;  /* 0x00d000000008783b */ /* 0x000eae0000004200 */
[C---:B---3--:R-:W-:Y:S08]  /*20ad0*/  HMMA.16816.F32 R160, R16.reuse, R12, R160 ;  /* 0x0000000c10a0723c */ /* 0x048ff000000018a0 */
[C---:B------:R-:W-:Y:S01]  /*20ae0*/  HMMA.16816.F32 R156, R16.reuse, R14, R156 ;  /* 0x0000000e109c723c */ /* 0x040fe2000000189c */
[----:B------:R-:W3:Y:S01]  /*20af0*/  LDSM.16.MT88.4 R12, [R67+0xd000] ;  /* 0x00d00000430c783b */ /* 0x000ee20000004200 */
[----:B------:R-:W2:Y:S06]  /*20b00*/  MUFU.EX2 R131, R131 ;  /* 0x0000008300837308 */ /* 0x000eac0000000800 */
        /* <DEDUP_REMOVED lines=8> */
[----:B--2---:R-:W-:Y:S02]  /*20b90*/  F2FP.F16.F32.PACK_AB R17, R210, R131 ;  /* 0x00000083d211723e */ /* 0x004fe400000000ff */
[----:B------:R-:W-:-:S07]  /*20ba0*/  F2FP.F16.F32.PACK_AB R19, R212, R171 ;  /* 0x000000abd413723e */ /* 0x000fce00000000ff */
[C---:B------:R-:W-:Y:S08]  /*20bb0*/  HMMA.16816.F32 R152, R16.reuse, R8, R152 ;  /* 0x000000081098723c */ /* 0x040ff00000001898 */
[C---:B------:R-:W-:Y:S01]  /*20bc0*/  HMMA.16816.F32 R148, R16.reuse, R10, R148 ;  /* 0x0000000a1094723c */ /* 0x040fe20000001894 */
[----:B------:R-:W2:Y:S07]  /*20bd0*/  LDSM.16.MT88.4 R8, [R0+0xd800] ;  /* 0x00d800000008783b */ /* 0x000eae0000004200 */
[C---:B---3--:R-:W-:Y:S08]  /*20be0*/  HMMA.16816.F32 R160, R16.reuse, R12, R160 ;  /* 0x0000000c10a0723c */ /* 0x048ff000000018a0 */
[C---:B------:R-:W-:Y:S01]  /*20bf0*/  HMMA.16816.F32 R156, R16.reuse, R14, R156 ;  /* 0x0000000e109c723c */ /* 0x040fe2000000189c */
[----:B------:R-:W3:Y:S01]  /*20c00*/  LDSM.16.MT88.4 R12, [R67+0xd800] ;  /* 0x00d80000430c783b */ /* 0x000ee20000004200 */
[----:B------:R-:W2:Y:S08]  /*20c10*/  MUFU.EX2 R248, R127 ;  /* 0x0000007f00f87308 */ /* 0x000eb00000000800 */
[----:B------:R-:W2:Y:S08]  /*20c20*/  MUFU.EX2 R169, R250 ;  /* 0x000000fa00a97308 */ /* 0x000eb00000000800 */
[----:B------:R-:W2:Y:S01]  /*20c30*/  MUFU.EX2 R175, R175 ;  /* 0x000000af00af7308 */ /* 0x000ea20000000800 */
[C---:B-1----:R-:W-:Y:S08]  /*20c40*/  HMMA.16816.F32 R144, R16.reuse, R4, R144 ;  /* 0x000000041090723c */ /* 0x042ff00000001890 */
[C---:B------:R-:W-:Y:S01]  /*20c50*/  HMMA.16816.F32 R140, R16.reuse, R6, R140 ;  /* 0x00000006108c723c */ /* 0x040fe2000000188c */
[----:B------:R-:W1:Y:S07]  /*20c60*/  LDSM.16.MT88.4 R4, [R71+0x3800] ;  /* 0x003800004704783b */ /* 0x000e6e0000004200 */
[C---:B----4-:R-:W-:Y:S08]  /*20c70*/  HMMA.16816.F32 R136, R16.reuse, R20, R136 ;  /* 0x000000141088723c */ /* 0x050ff00000001888 */
[----:B------:R-:W-:Y:S01]  /*20c80*/  HMMA.16816.F32 R132, R16, R22, R132 ;  /* 0x000000161084723c */ /* 0x000fe20000001884 */
[----:B------:R-:W-:Y:S01]  /*20c90*/  F2FP.F16.F32.PACK_AB R16, R222, R173 ;  /* 0x000000adde10723e */ /* 0x000fe200000000ff */
[----:B------:R-:W4:Y:S01]  /*20ca0*/  LDSM.16.MT88.4 R20, [R54+0x3800] ;  /* 0x003800003614783b */ /* 0x000f220000004200 */
[----:B--2---:R-:W-:-:S02]  /*20cb0*/  F2FP.F16.F32.PACK_AB R18, R248, R129 ;  /* 0x00000081f812723e */ /* 0x004fc400000000ff */
[----:B------:R-:W-:Y:S02]  /*20cc0*/  F2FP.F16.F32.PACK_AB R17, R218, R169 ;  /* 0x000000a9da11723e */ /* 0x000fe400000000ff */
[----:B------:R-:W-:-:S07]  /*20cd0*/  F2FP.F16.F32.PACK_AB R19, R214, R175 ;  /* 0x000000afd613723e */ /* 0x000fce00000000ff */
[C---:B------:R-:W-:Y:S08]  /*20ce0*/  HMMA.16816.F32 R152, R16.reuse, R8, R152 ;  /* 0x000000081098723c */ /* 0x040ff00000001898 */
[----:B------:R-:W-:Y:S01]  /*20cf0*/  HMMA.16816.F32 R148, R16, R10, R148 ;  /* 0x0000000a1094723c */ /* 0x000fe20000001894 */
[----:B------:R-:W2:Y:S01]  /*20d00*/  LDSM.16.MT88.4 R8, [R0+0xe000] ;  /* 0x00e000000008783b */ /* 0x000ea20000004200 */
[----:B------:R-:W-:-:S06]  /*20d10*/  FFMA.FTZ R127, R200, R56, -R59 ;  /* 0x00000038c87f7223 */ /* 0x000fcc000001083b */
[C---:B---3--:R-:W-:Y:S08]  /*20d20*/  HMMA.16816.F32 R160, R16.reuse, R12, R160 ;  /* 0x0000000c10a0723c */ /* 0x048ff000000018a0 */
[C---:B------:R-:W-:Y:S01]  /*20d30*/  HMMA.16816.F32 R156, R16.reuse, R14, R156 ;  /* 0x0000000e109c723c */ /* 0x040fe2000000189c */
[----:B------:R-:W3:Y:S01]  /*20d40*/  LDSM.16.MT88.4 R12, [R67+0xe000] ;  /* 0x00e00000430c783b */ /* 0x000ee20000004200 */
[----:B------:R-:W2:Y:S08]  /*20d50*/  MUFU.EX2 R216, R115 ;  /* 0x0000007300d87308 */ /* 0x000eb00000000800 */
[----:B------:R-:W2:Y:S08]  /*20d60*/  MUFU.EX2 R250, R109 ;  /* 0x0000006d00fa7308 */ /* 0x000eb00000000800 */
[----:B------:R-:W2:Y:S08]  /*20d70*/  MUFU.EX2 R115, R204 ;  /* 0x000000cc00737308 */ /* 0x000eb00000000800 */
        /* <DEDUP_REMOVED lines=8> */
[----:B------:R-:W-:-:S02]  /*20e00*/  F2FP.F16.F32.PACK_AB R18, R250, R113 ;  /* 0x00000071fa12723e */ /* 0x000fc400000000ff */
[----:B------:R-:W-:Y:S02]  /*20e10*/  F2FP.F16.F32.PACK_AB R17, R202, R115 ;  /* 0x00000073ca11723e */ /* 0x000fe400000000ff */
[----:B---3--:R-:W-:-:S07]  /*20e20*/  F2FP.F16.F32.PACK_AB R19, R196, R127 ;  /* 0x0000007fc413723e */ /* 0x008fce00000000ff */
[C---:B------:R-:W-:Y:S08]  /*20e30*/  HMMA.16816.F32 R152, R16.reuse, R8, R152 ;  /* 0x000000081098723c */ /* 0x040ff00000001898 */
[----:B------:R-:W-:Y:S01]  /*20e40*/  HMMA.16816.F32 R148, R16, R10, R148 ;  /* 0x0000000a1094723c */ /* 0x000fe20000001894 */
[----:B------:R-:W3:Y:S01]  /*20e50*/  LDSM.16.MT88.4 R8, [R67+0xe800] ;  /* 0x00e800004308783b */ /* 0x000ee20000004200 */
[----:B------:R-:W-:-:S06]  /*20e60*/  FFMA.FTZ R109, R126, R56, -R59 ;  /* 0x000000387e6d7223 */ /* 0x000fcc000001083b */
[C---:B------:R-:W-:Y:S08]  /*20e70*/  HMMA.16816.F32 R160, R16.reuse, R12, R160 ;  /* 0x0000000c10a0723c */ /* 0x040ff000000018a0 */
[C---:B------:R-:W-:Y:S01]  /*20e80*/  HMMA.16816.F32 R156, R16.reuse, R14, R156 ;  /* 0x0000000e109c723c */ /* 0x040fe2000000189c */
[----:B------:R-:W4:Y:S01]  /*20e90*/  LDSM.16.MT88.4 R12, [R0+0xe800] ;  /* 0x00e80000000c783b */ /* 0x000f220000004200 */
[----:B------:R-:W3:Y:S06]  /*20ea0*/  MUFU.EX2 R109, R109 ;  /* 0x0000006d006d7308 */ /* 0x000eec0000000800 */
[C---:B-1----:R-:W-:Y:S08]  /*20eb0*/  HMMA.16816.F32 R144, R16.reuse, R4, R144 ;  /* 0x000000041090723c */ /* 0x042ff00000001890 */
[C---:B------:R-:W-:Y:S01]  /*20ec0*/  HMMA.16816.F32 R140, R16.reuse, R6, R140 ;  /* 0x00000006108c723c */ /* 0x040fe2000000188c */
[----:B------:R-:W-:Y:S07]  /*20ed0*/  LDSM.16.MT88.4 R4, [R71+0x4800] ;  /* 0x004800004704783b */ /* 0x000fee0000004200 */
[C---:B--2---:R-:W-:Y:S08]  /*20ee0*/  HMMA.16816.F32 R136, R16.reuse, R20, R136 ;  /* 0x000000141088723c */ /* 0x044ff00000001888 */
[----:B------:R-:W-:Y:S01]  /*20ef0*/  HMMA.16816.F32 R132, R16, R22, R132 ;  /* 0x000000161084723c */ /* 0x000fe20000001884 */
[----:B------:R-:W-:-:S02]  /*20f00*/  F2FP.F16.F32.PACK_AB R16, R51, R52 ;  /* 0x000000343310723e */ /* 0x000fc400000000ff */
[----:B------:R-:W-:Y:S02]  /*20f10*/  F2FP.F16.F32.PACK_AB R18, R49, R50 ;  /* 0x000000323112723e */ /* 0x000fe400000000ff */
[----:B---3--:R-:W-:Y:S02]  /*20f20*/  F2FP.F16.F32.PACK_AB R17, R116, R109 ;  /* 0x0000006d7411723e */ /* 0x008fe400000000ff */
[----:B------:R-:W-:-:S07]  /*20f30*/  F2FP.F16.F32.PACK_AB R19, R177, R114 ;  /* 0x00000072b113723e */ /* 0x000fce00000000ff */
[C---:B------:R-:W-:Y:S08]  /*20f40*/  HMMA.16816.F32 R160, R16.reuse, R8, R160 ;  /* 0x0000000810a0723c */ /* 0x040ff000000018a0 */
[C---:B------:R-:W-:Y:S01]  /*20f50*/  HMMA.16816.F32 R156, R16.reuse, R10, R156 ;  /* 0x0000000a109c723c */ /* 0x040fe2000000189c */
[----:B------:R-:W1:Y:S07]  /*20f60*/  LDSM.16.MT88.4 R8, [R54+0x4800] ;  /* 0x004800003608783b */ /* 0x000e6e0000004200 */
[C---:B----4-:R-:W-:Y:S08]  /*20f70*/  HMMA.16816.F32 R152, R16.reuse, R12, R152 ;  /* 0x0000000c1098723c */ /* 0x050ff00000001898 */
[----:B------:R-:W-:Y:S01]  /*20f80*/  HMMA.16816.F32 R148, R16, R14, R148 ;  /* 0x0000000e1094723c */ /* 0x000fe20000001894 */
[----:B------:R-:W2:Y:S01]  /*20f90*/  LDSM.16.MT88.4 R12, [R67+0xf000] ;  /* 0x00f00000430c783b */ /* 0x000ea20000004200 */
[----:B------:R-:W-:Y:S01]  /*20fa0*/  FFMA.FTZ R183, R108, R56, -R59 ;  /* 0x000000386cb77223 */ /* 0x000fe2000001083b */
[----:B------:R-:W3:Y:S08]  /*20fb0*/  MUFU.EX2 R185, R185 ;  /* 0x000000b900b97308 */ /* 0x000ef00000000800 */
[----:B------:R-:W4:Y:S01]  /*20fc0*/  MUFU.EX2 R183, R183 ;  /* 0x000000b700b77308 */ /* 0x000f220000000800 */
[----:B------:R-:W-:-:S02]  /*20fd0*/  F2FP.F16.F32.PACK_AB R20, R179, R48 ;  /* 0x00000030b314723e */ /* 0x000fc400000000ff */
[----:B------:R-:W-:Y:S02]  /*20fe0*/  F2FP.F16.F32.PACK_AB R22, R181, R112 ;  /* 0x00000070b516723e */ /* 0x000fe400000000ff */
[----:B---3--:R-:W-:Y:S01]  /*20ff0*/  F2FP.F16.F32.PACK_AB R23, R185, R106 ;  /* 0x0000006ab917723e */ /* 0x008fe200000000ff */
[----:B-1----:R-:W-:Y:S01]  /*21000*/  HMMA.16816.F32 R136, R16, R8, R136 ;  /* 0x000000081088723c */ /* 0x002fe20000001888 */
[----:B----4-:R-:W-:-:S07]  /*21010*/  F2FP.F16.F32.PACK_AB R21, R183, R110 ;  /* 0x0000006eb715723e */ /* 0x010fce00000000ff */
[C---:B------:R-:W-:Y:S01]  /*21020*/  HMMA.16816.F32 R132, R16.reuse, R10, R132 ;  /* 0x0000000a1084723c */ /* 0x040fe20000001884 */
[----:B------:R-:W1:Y:S07]  /*21030*/  LDSM.16.MT88.4 R8, [R54+0x5000] ;  /* 0x005000003608783b */ /* 0x000e6e0000004200 */
[C---:B------:R-:W-:Y:S08]  /*21040*/  HMMA.16816.F32 R144, R16.reuse, R4, R144 ;  /* 0x000000041090723c */ /* 0x040ff00000001890 */
[----:B------:R-:W-:Y:S01]  /*21050*/  HMMA.16816.F32 R140, R16, R6, R140 ;  /* 0x00000006108c723c */ /* 0x000fe2000000188c */
[----:B------:R-:W3:Y:S04]  /*21060*/  LDSM.16.MT88.4 R4, [R0+0xf000] ;  /* 0x00f000000004783b */ /* 0x000ee80000004200 */
[----:B------:R-:W-:Y:S03]  /*21070*/  LDSM.16.MT88.4 R16, [R71+0x5000] ;  /* 0x005000004710783b */ /* 0x000fe60000004200 */
[C---:B--2---:R-:W-:Y:S08]  /*21080*/  HMMA.16816.F32 R160, R20.reuse, R12, R160 ;  /* 0x0000000c14a0723c */ /* 0x044ff000000018a0 */
[C---:B------:R-:W-:Y:S01]  /*21090*/  HMMA.16816.F32 R156, R20.reuse, R14, R156 ;  /* 0x0000000e149c723c */ /* 0x040fe2000000189c */
[----:B------:R-:W2:Y:S01]  /*210a0*/  LDSM.16.MT88.4 R12, [R67+0xf800] ;  /* 0x00f80000430c783b */ /* 0x000ea20000004200 */
[----:B------:R4:W1:Y:S08]  /*210b0*/  MUFU.EX2 R104, R44 ;  /* 0x0000002c00687308 */ /* 0x0008700000000800 */
[----:B------:R-:W3:Y:S08]  /*210c0*/  MUFU.EX2 R187, R187 ;  /* 0x000000bb00bb7308 */ /* 0x000ef00000000800 */
[----:B------:R-:W2:Y:S01]  /*210d0*/  MUFU.EX2 R189, R189 ;  /* 0x000000bd00bd7308 */ /* 0x000ea20000000800 */
[----:B----4-:R-:W4:Y:S01]  /*210e0*/  LDSM.16.MT88.4 R44, [R0+0xf800] ;  /* 0x00f80000002c783b */ /* 0x010f220000004200 */
[----:B-1----:R-:W-:Y:S01]  /*210f0*/  HMMA.16816.F32 R136, R20, R8, R136 ;  /* 0x000000081488723c */ /* 0x002fe20000001888 */
[----:B------:R-:W-:-:S02]  /*21100*/  F2FP.F16.F32.PACK_AB R8, R43, R104 ;  /* 0x000000682b08723e */ /* 0x000fc400000000ff */
[----:B---3--:R-:W-:-:S05]  /*21110*/  F2FP.F16.F32.PACK_AB R9, R187, R102 ;  /* 0x00000066bb09723e */ /* 0x008fca00000000ff */
[----:B------:R-:W-:Y:S01]  /*21120*/  HMMA.16816.F32 R132, R20, R10, R132 ;  /* 0x0000000a1484723c */ /* 0x000fe20000001884 */
[----:B------:R-:W-:Y:S02]  /*21130*/  F2FP.F16.F32.PACK_AB R10, R41, R42 ;  /* 0x0000002a290a723e */ /* 0x000fe400000000ff */
[----:B--2---:R-:W-:-:S05]  /*21140*/  F2FP.F16.F32.PACK_AB R11, R189, R98 ;  /* 0x00000062bd0b723e */ /* 0x004fca00000000ff */
[C---:B------:R-:W-:Y:S08]  /*21150*/  HMMA.16816.F32 R152, R20.reuse, R4, R152 ;  /* 0x000000041498723c */ /* 0x040ff00000001898 */
[----:B------:R-:W-:Y:S01]  /*21160*/  HMMA.16816.F32 R148, R20, R6, R148 ;  /* 0x000000061494723c */ /* 0x000fe20000001894 */
[----:B------:R-:W1:Y:S07]  /*21170*/  LDSM.16.MT88.4 R4, [R71+0x5800] ;  /* 0x005800004704783b */ /* 0x000e6e0000004200 */
[C---:B------:R-:W-:Y:S08]  /*21180*/  HMMA.16816.F32 R160, R8.reuse, R12, R160 ;  /* 0x0000000c08a0723c */ /* 0x040ff000000018a0 */
[----:B------:R-:W-:Y:S01]  /*21190*/  HMMA.16816.F32 R156, R8, R14, R156 ;  /* 0x0000000e089c723c */ /* 0x000fe2000000189c */
[----:B------:R-:W2:Y:S07]  /*211a0*/  LDSM.16.MT88.4 R12, [R54+0x5800] ;  /* 0x00580000360c783b */ /* 0x000eae0000004200 */
[C---:B------:R-:W-:Y:S08]  /*211b0*/  HMMA.16816.F32 R144, R20.reuse, R16, R144 ;  /* 0x000000101490723c */ /* 0x040ff00000001890 */
[----:B------:R-:W-:Y:S01]  /*211c0*/  HMMA.16816.F32 R140, R20, R18, R140 ;  /* 0x00000012148c723c */ /* 0x000fe2000000188c */
[----:B------:R-:W3:Y:S01]  /*211d0*/  LDSM.16.MT88.4 R16, [R67+0x10000] ;  /* 0x010000004310783b */ /* 0x000ee20000004200 */
[----:B------:R-:W2:Y:S03]  /*211e0*/  MUFU.EX2 R191, R38 ;  /* 0x0000002600bf7308 */ /* 0x000ea60000000800 */
[----:B------:R-:W3:Y:S03]  /*211f0*/  LDSM.16.MT88.4 R20, [R0+0x10000] ;  /* 0x010000000014783b */ /* 0x000ee60000004200 */
[----:B----4-:R-:W-:Y:S01]  /*21200*/  HMMA.16816.F32 R152, R8, R44, R152 ;  /* 0x0000002c0898723c */ /* 0x010fe20000001898 */
[-CC-:B------:R-:W-:Y:S01]  /*21210*/  FFMA.FTZ R45, R94, R56.reuse, -R59.reuse ;  /* 0x000000385e2d7223 */ /* 0x180fe2000001083b */
[----:B------:R-:W-:-:S06]  /*21220*/  FFMA.FTZ R44, R90, R56, -R59 ;  /* 0x000000385a2c7223 */ /* 0x000fcc000001083b */
[C---:B------:R-:W-:Y:S01]  /*21230*/  HMMA.16816.F32 R148, R8.reuse, R46, R148 ;  /* 0x0000002e0894723c */ /* 0x040fe20000001894 */
[----:B------:R-:W-:Y:S01]  /*21240*/  FFMA.FTZ R47, R88, R56, -R59 ;  /* 0x00000038582f7223 */ /* 0x000fe2000001083b */
[----:B------:R-:W-:Y:S08]  /*21250*/  MUFU.EX2 R45, R45 ;  /* 0x0000002d002d7308 */ /* 0x000ff00000000800 */
[----:B------:R-:W4:Y:S08]  /*21260*/  MUFU.EX2 R38, R92 ;  /* 0x0000005c00267308 */ /* 0x000f300000000800 */
[----:B------:R-:W-:Y:S08]  /*21270*/  MUFU.EX2 R44, R44 ;  /* 0x0000002c002c7308 */ /* 0x000ff00000000800 */
[----:B------:R-:W3:Y:S01]  /*21280*/  MUFU.EX2 R47, R47 ;  /* 0x0000002f002f7308 */ /* 0x000ee20000000800 */
[----:B-1----:R-:W-:Y:S01]  /*21290*/  HMMA.16816.F32 R144, R8, R4, R144 ;  /* 0x000000040890723c */ /* 0x002fe20000001890 */
[----:B------:R-:W-:-:S07]  /*212a0*/  FADD.FTZ R58, R58, R61 ;  /* 0x0000003d3a3a7221 */ /* 0x000fce0000010000 */
[C---:B------:R-:W-:Y:S01]  /*212b0*/  HMMA.16816.F32 R140, R8.reuse, R6, R140 ;  /* 0x00000006088c723c */ /* 0x040fe2000000188c */
[----:B------:R-:W1:Y:S07]  /*212c0*/  LDSM.16.MT88.4 R4, [R71+0x6000] ;  /* 0x006000004704783b */ /* 0x000e6e0000004200 */
[C---:B--2---:R-:W-:Y:S08]  /*212d0*/  HMMA.16816.F32 R136, R8.reuse, R12, R136 ;  /* 0x0000000c0888723c */ /* 0x044ff00000001888 */
[----:B------:R-:W-:Y:S01]  /*212e0*/  HMMA.16816.F32 R132, R8, R14, R132 ;  /* 0x0000000e0884723c */ /* 0x000fe20000001884 */
[----:B------:R-:W2:Y:S01]  /*212f0*/  LDSM.16.MT88.4 R12, [R54+0x6000] ;  /* 0x00600000360c783b */ /* 0x000ea20000004200 */
[----:B------:R-:W-:-:S02]  /*21300*/  F2FP.F16.F32.PACK_AB R8, R191, R40 ;  /* 0x00000028bf08723e */ /* 0x000fc400000000ff */
[----:B------:R-:W-:Y:S02]  /*21310*/  F2FP.F16.F32.PACK_AB R10, R35, R36 ;  /* 0x00000024230a723e */ /* 0x000fe400000000ff */
[----:B----4-:R-:W-:Y:S02]  /*21320*/  F2FP.F16.F32.PACK_AB R9, R38, R45 ;  /* 0x0000002d2609723e */ /* 0x010fe400000000ff */
[----:B---3--:R-:W-:Y:S01]  /*21330*/  F2FP.F16.F32.PACK_AB R11, R47, R44 ;  /* 0x0000002c2f0b723e */ /* 0x008fe200000000ff */
[----:B------:R-:W-:-:S06]  /*21340*/  FADD.FTZ R75, R75, R58 ;  /* 0x0000003a4b4b7221 */ /* 0x000fcc0000010000 */
[----:B------:R-:W-:Y:S01]  /*21350*/  HMMA.16816.F32 R160, R8, R16, R160 ;  /* 0x0000001008a0723c */ /* 0x000fe200000018a0 */
[----:B------:R-:W-:Y:S01]  /*21360*/  FFMA.FTZ R16, R252, R69, R57 ;  /* 0x00000045fc107223 */ /* 0x000fe20000010039 */
[----:B------:R-:W-:-:S03]  /*21370*/  FADD.FTZ R122, R122, R75 ;  /* 0x0000004b7a7a7221 */ /* 0x000fc60000010000 */
[----:B------:R-:W-:Y:S01]  /*21380*/  FADD.FTZ R16, R55, R16 ;  /* 0x0000001037107221 */ /* 0x000fe20000010000 */
[----:B------:R-:W-:Y:S02]  /*21390*/  FADD.FTZ R77, R77, R122 ;  /* 0x0000007a4d4d7221 */ /* 0x000fe40000010000 */
[----:B------:R-:W-:Y:S01]  /*213a0*/  HMMA.16816.F32 R156, R8, R18, R156 ;  /* 0x00000012089c723c */ /* 0x000fe2000000189c */
[----:B------:R-:W-:Y:S02]  /*213b0*/  FADD.FTZ R53, R53, R16 ;  /* 0x0000001035357221 */ /* 0x000fe40000010000 */
[----:B------:R-:W3:Y:S01]  /*213c0*/  LDSM.16.MT88.4 R16, [R67+0x10800] ;  /* 0x010800004310783b */ /* 0x000ee20000004200 */
[----:B------:R-:W-:Y:S01]  /*213d0*/  FADD.FTZ R124, R124, R77 ;  /* 0x0000004d7c7c7221 */ /* 0x000fe20000010000 */
[----:B------:R-:W-:-:S03]  /*213e0*/  FADD.FTZ R120, R120, R53 ;  /* 0x0000003578787221 */ /* 0x000fc60000010000 */
[----:B------:R-:W-:Y:S01]  /*213f0*/  FADD.FTZ R53, R83, R124 ;  /* 0x0000007c53357221 */ /* 0x000fe20000010000 */
[----:B------:R-:W-:Y:S01]  /*21400*/  HMMA.16816.F32 R152, R8, R20, R152 ;  /* 0x000000140898723c */ /* 0x000fe20000001898 */
[-CC-:B------:R-:W-:Y:S01]  /*21410*/  FFMA.FTZ R20, R86, R56.reuse, -R59.reuse ;  /* 0x0000003856147223 */ /* 0x180fe2000001083b */
[----:B------:R-:W-:Y:S01]  /*21420*/  FFMA.FTZ R21, R84, R56, -R59 ;  /* 0x0000003854157223 */ /* 0x000fe2000001083b */
[----:B------:R-:W-:-:S05]  /*21430*/  FADD.FTZ R53, R166, R53 ;  /* 0x00000035a6357221 */ /* 0x000fca0000010000 */
[----:B------:R-:W-:Y:S01]  /*21440*/  HMMA.16816.F32 R148, R8, R22, R148 ;  /* 0x000000160894723c */ /* 0x000fe20000001894 */
[-CC-:B------:R-:W-:Y:S01]  /*21450*/  FFMA.FTZ R22, R82, R56.reuse, -R59.reuse ;  /* 0x0000003852167223 */ /* 0x180fe2000001083b */
[----:B------:R-:W-:Y:S01]  /*21460*/  FFMA.FTZ R23, R80, R56, -R59 ;  /* 0x0000003850177223 */ /* 0x000fe2000001083b */
[----:B------:R-:W-:Y:S01]  /*21470*/  FADD.FTZ R46, R168, R53 ;  /* 0x00000035a82e7221 */ /* 0x000fe20000010000 */
[----:B------:R-:W-:Y:S01]  /*21480*/  MUFU.EX2 R20, R20 ;  /* 0x0000001400147308 */ /* 0x000fe20000000800 */
[----:B------:R-:W-:Y:S02]  /*21490*/  FADD.FTZ R79, R79, R120 ;  /* 0x000000784f4f7221 */ /* 0x000fe40000010000 */
[----:B------:R-:W-:-:S05]  /*214a0*/  FADD.FTZ R46, R85, R46 ;  /* 0x0000002e552e7221 */ /* 0x000fca0000010000 */
[----:B------:R-:W4:Y:S01]  /*214b0*/  MUFU.EX2 R21, R21 ;  /* 0x0000001500157308 */ /* 0x000f220000000800 */
[C---:B-1----:R-:W-:Y:S07]  /*214c0*/  HMMA.16816.F32 R144, R8.reuse, R4, R144 ;  /* 0x000000040890723c */ /* 0x042fee0000001890 */
[----:B------:R-:W-:Y:S01]  /*214d0*/  MUFU.EX2 R22, R22 ;  /* 0x0000001600167308 */ /* 0x000fe20000000800 */
[C---:B------:R-:W-:Y:S07]  /*214e0*/  HMMA.16816.F32 R140, R8.reuse, R6, R140 ;  /* 0x00000006088c723c */ /* 0x040fee000000188c */
[----:B------:R-:W1:Y:S01]  /*214f0*/  MUFU.EX2 R23, R23 ;  /* 0x0000001700177308 */ /* 0x000e620000000800 */
[C---:B--2---:R-:W-:Y:S01]  /*21500*/  HMMA.16816.F32 R136, R8.reuse, R12, R136 ;  /* 0x0000000c0888723c */ /* 0x044fe20000001888 */
[----:B------:R-:W-:Y:S01]  /*21510*/  FADD.FTZ R128, R128, R79 ;  /* 0x0000004f80807221 */ /* 0x000fe20000010000 */
[----:B------:R-:W-:Y:S01]  /*21520*/  FADD.FTZ R91, R91, R46 ;  /* 0x0000002e5b5b7221 */ /* 0x000fe20000010000 */
[----:B------:R-:W-:Y:S05]  /*21530*/  LDSM.16.MT88.4 R4, [R0+0x10800] ;  /* 0x010800000004783b */ /* 0x000fea0000004200 */
[----:B------:R-:W-:Y:S01]  /*21540*/  HMMA.16816.F32 R132, R8, R14, R132 ;  /* 0x0000000e0884723c */ /* 0x000fe20000001884 */
[----:B------:R-:W2:Y:S01]  /*21550*/  LDSM.16.MT88.4 R8, [R71+0x6800] ;  /* 0x006800004708783b */ /* 0x000ea20000004200 */
[----:B------:R-:W-:Y:S01]  /*21560*/  FADD.FTZ R81, R81, R128 ;  /* 0x0000008051517221 */ /* 0x000fe20000010000 */
[----:B------:R-:W-:Y:S01]  /*21570*/  FADD.FTZ R91, R174, R91 ;  /* 0x0000005bae5b7221 */ /* 0x000fe20000010000 */
[----:B------:R-:W-:-:S02]  /*21580*/  F2FP.F16.F32.PACK_AB R12, R33, R34 ;  /* 0x00000022210c723e */ /* 0x000fc400000000ff */
[----:B------:R-:W-:Y:S01]  /*21590*/  FADD.FTZ R130, R130, R81 ;  /* 0x0000005182827221 */ /* 0x000fe20000010000 */
[----:B------:R-:W-:Y:S01]  /*215a0*/  FADD.FTZ R176, R176, R91 ;  /* 0x0000005bb0b07221 */ /* 0x000fe20000010000 */
[----:B------:R-:W-:Y:S02]  /*215b0*/  F2FP.F16.F32.PACK_AB R14, R31, R32 ;  /* 0x000000201f0e723e */ /* 0x000fe400000000ff */
[----:B----4-:R-:W-:Y:S02]  /*215c0*/  F2FP.F16.F32.PACK_AB R13, R21, R20 ;  /* 0x00000014150d723e */ /* 0x010fe400000000ff */
[----:B-1----:R-:W-:Y:S01]  /*215d0*/  F2FP.F16.F32.PACK_AB R15, R23, R22 ;  /* 0x00000016170f723e */ /* 0x002fe200000000ff */
        /* <DEDUP_REMOVED lines=20> */
[----:B------:R-:W-:Y:S01]  /*21720*/  FADD.FTZ R103, R103, R180 ;  /* 0x000000b467677221 */ /* 0x000fe20000010000 */
[----:B------:R-:W-:Y:S01]  /*21730*/  FADD.FTZ R8, R111, R8 ;  /* 0x000000086f087221 */ /* 0x000fe20000010000 */
[----:B------:R-:W-:Y:S02]  /*21740*/  HMMA.16816.F32 R140, R12, R10, R140 ;  /* 0x0000000a0c8c723c */ /* 0x000fe4000000188c */
[----:B------:R-:W-:Y:S01]  /*21750*/  FADD.FTZ R186, R186, R103 ;  /* 0x00000067baba7221 */ /* 0x000fe20000010000 */
[----:B------:R-:W-:Y:S02]  /*21760*/  FADD.FTZ R53, R123, R8 ;  /* 0x000000087b357221 */ /* 0x000fe40000010000 */
        /* <DEDUP_REMOVED lines=20> */
[----:B------:R-:W-:Y:S08]  /*218b0*/  MUFU.EX2 R58, R58 ;  /* 0x0000003a003a7308 */ /* 0x000ff00000000800 */
[----:B------:R-:W3:Y:S01]  /*218c0*/  MUFU.EX2 R61, R61 ;  /* 0x0000003d003d7308 */ /* 0x000ee20000000800 */
[----:B------:R-:W-:Y:S01]  /*218d0*/  FADD.FTZ R129, R129, R222 ;  /* 0x000000de81817221 */ /* 0x000fe20000010000 */
[----:B------:R-:W-:-:S03]  /*218e0*/  FADD.FTZ R131, R131, R198 ;  /* 0x000000c683837221 */ /* 0x000fc60000010000 */
        /* <DEDUP_REMOVED lines=9> */
[----:B---3--:R-:W-:Y:S01]  /*21980*/  F2FP.F16.F32.PACK_AB R19, R61, R58 ;  /* 0x0000003a3d13723e */ /* 0x008fe200000000ff */
[----:B------:R-:W-:-:S04]  /*21990*/  FADD.FTZ R212, R212, R171 ;  /* 0x000000abd4d47221 */ /* 0x000fc80000010000 */
[----:B------:R-:W-:Y:S02]  /*219a0*/  FADD.FTZ R169, R169, R212 ;  /* 0x000000d4a9a97221 */ /* 0x000fe40000010000 */
[----:B--2---:R-:W-:Y:S01]  /*219b0*/  HMMA.16816.F32 R152, R16, R8, R152 ;  /* 0x000000081098723c */ /* 0x004fe20000001898 */
        /* <DEDUP_REMOVED lines=10> */
[----:B------:R-:W1:Y:S01]  /*21a60*/  LDSM.16.MT88.4 R4, [R67+0x11000] ;  /* 0x011000004304783b */ /* 0x000e620000004200 */
[----:B------:R-:W-:Y:S01]  /*21a70*/  FADD.FTZ R202, R202, R115 ;  /* 0x00000073caca7221 */ /* 0x000fe20000010000 */
[----:B------:R-:W-:Y:S01]  /*21a80*/  FADD.FTZ R49, R49, R50 ;  /* 0x0000003231317221 */ /* 0x000fe20000010000 */
[----:B------:R2:W3:Y:S01]  /*21a90*/  MUFU.EX2 R75, R2 ;  /* 0x00000002004b7308 */ /* 0x0004e20000000800 */
[----:B------:R-:W4:Y:S01]  /*21aa0*/  LDSM.16.MT88.4 R12, [R71+0x7000] ;  /* 0x00700000470c783b */ /* 0x000f220000004200 */
[----:B------:R-:W-:-:S04]  /*21ab0*/  FADD.FTZ R127, R127, R202 ;  /* 0x000000ca7f7f7221 */ /* 0x000fc80000010000 */
[----:B------:R-:W-:Y:S01]  /*21ac0*/  FADD.FTZ R196, R196, R127 ;  /* 0x0000007fc4c47221 */ /* 0x000fe20000010000 */
[----:B--2---:R-:W-:-:S04]  /*21ad0*/  FADD.FTZ R2, R48, R49 ;  /* 0x0000003130027221 */ /* 0x004fc80000010000 */
        /* <DEDUP_REMOVED lines=18> */
[C---:B------:R-:W-:Y:S01]  /*21c00*/  HMMA.16816.F32 R156, R16.reuse, R6, R156 ;  /* 0x00000006109c723c */ /* 0x040fe2000000189c */
[----:B------:R-:W1:Y:S01]  /*21c10*/  LDSM.16.MT88.4 R4, [R54+0x7000] ;  /* 0x007000003604783b */ /* 0x000e620000004200 */
[----:B------:R-:W-:Y:S01]  /*21c20*/  FADD.FTZ R36, R36, R191 ;  /* 0x000000bf24247221 */ /* 0x000fe20000010000 */
[----:B------:R-:W-:Y:S01]  /*21c30*/  FADD.FTZ R102, R102, R185 ;  /* 0x000000b966667221 */ /* 0x000fe20000010000 */
[----:B------:R-:W-:Y:S01]  /*21c40*/  FFMA.FTZ R72, R70, R56, -R59 ;  /* 0x0000003846487223 */ /* 0x000fe2000001083b */
[----:B------:R2:W-:Y:S01]  /*21c50*/  MUFU.EX2 R51, R68 ;  /* 0x0000004400337308 */ /* 0x0005e20000000800 */
[----:B------:R-:W-:Y:S01]  /*21c60*/  FADD.FTZ R35, R35, R36 ;  /* 0x0000002423237221 */ /* 0x000fe20000010000 */
[----:B------:R-:W-:Y:S01]  /*21c70*/  FADD.FTZ R187, R187, R102 ;  /* 0x00000066bbbb7221 */ /* 0x000fe20000010000 */
[----:B------:R-:W-:Y:S01]  /*21c80*/  HMMA.16816.F32 R148, R16, R10, R148 ;  /* 0x0000000a1094723c */ /* 0x000fe20000001894 */
[----:B------:R-:W3:Y:S01]  /*21c90*/  LDSM.16.MT88.4 R8, [R67+0x11800] ;  /* 0x011800004308783b */ /* 0x000ee20000004200 */
        /* <DEDUP_REMOVED lines=9> */
[----:B----4-:R-:W-:Y:S01]  /*21d30*/  HMMA.16816.F32 R144, R16, R12, R144 ;  /* 0x0000000c1090723c */ /* 0x010fe20000001890 */
[----:B--2---:R-:W-:Y:S01]  /*21d40*/  LDSM.16.MT88.4 R68, [R71+0x7800] ;  /* 0x007800004744783b */ /* 0x004fe20000004200 */
[----:B------:R-:W-:Y:S01]  /*21d50*/  FADD.FTZ R30, R30, R31 ;  /* 0x0000001f1e1e7221 */ /* 0x000fe20000010000 */
[----:B------:R-:W-:-:S03]  /*21d60*/  FADD.FTZ R44, R44, R45 ;  /* 0x0000002d2c2c7221 */ /* 0x000fc60000010000 */
[----:B------:R-:W-:Y:S01]  /*21d70*/  FADD.FTZ R29, R29, R30 ;  /* 0x0000001e1d1d7221 */ /* 0x000fe20000010000 */
[----:B------:R-:W-:Y:S01]  /*21d80*/  FADD.FTZ R47, R47, R44 ;  /* 0x0000002c2f2f7221 */ /* 0x000fe20000010000 */
[----:B------:R-:W-:Y:S01]  /*21d90*/  HMMA.16816.F32 R140, R16, R14, R140 ;  /* 0x0000000e108c723c */ /* 0x000fe2000000188c */
[----:B------:R2:W4:Y:S01]  /*21da0*/  LDSM.16.MT88.4 R12, [R0+0x11800] ;  /* 0x01180000000c783b */ /* 0x0005220000004200 */
[----:B------:R-:W-:Y:S01]  /*21db0*/  FADD.FTZ R28, R28, R29 ;  /* 0x0000001d1c1c7221 */ /* 0x000fe20000010000 */
[----:B------:R-:W-:-:S03]  /*21dc0*/  FADD.FTZ R20, R20, R47 ;  /* 0x0000002f14147221 */ /* 0x000fc60000010000 */
[----:B------:R-:W-:Y:S01]  /*21dd0*/  FADD.FTZ R27, R27, R28 ;  /* 0x0000001c1b1b7221 */ /* 0x000fe20000010000 */
[----:B------:R-:W-:Y:S01]  /*21de0*/  FADD.FTZ R21, R21, R20 ;  /* 0x0000001415157221 */ /* 0x000fe20000010000 */
[C---:B-1----:R-:W-:Y:S01]  /*21df0*/  HMMA.16816.F32 R136, R16.reuse, R4, R136 ;  /* 0x000000041088723c */ /* 0x042fe20000001888 */
[C---:B------:R-:W-:Y:S01]  /*21e00*/  F2FP.F16.F32.PACK_AB R4, R25.reuse, R26 ;  /* 0x0000001a1904723e */ /* 0x040fe200000000ff */
[----:B------:R-:W-:Y:S01]  /*21e10*/  FADD.FTZ R26, R26, R27 ;  /* 0x0000001b1a1a7221 */ /* 0x000fe20000010000 */
[----:B------:R-:W-:Y:S01]  /*21e20*/  FADD.FTZ R22, R22, R21 ;  /* 0x0000001516167221 */ /* 0x000fe20000010000 */
[----:B------:R-:W-:Y:S02]  /*21e30*/  FFMA.FTZ R49, R64, R56, -R59 ;  /* 0x0000003840317223 */ /* 0x000fe4000001083b */
[----:B------:R-:W-:Y:S01]  /*21e40*/  FADD.FTZ R25, R25, R26 ;  /* 0x0000001a19197221 */ /* 0x000fe20000010000 */
[----:B------:R-:W-:Y:S01]  /*21e50*/  FADD.FTZ R23, R23, R22 ;  /* 0x0000001617177221 */ /* 0x000fe20000010000 */
[----:B------:R-:W-:Y:S01]  /*21e60*/  HMMA.16816.F32 R132, R16, R6, R132 ;  /* 0x000000061084723c */ /* 0x000fe20000001884 */
[----:B------:R-:W1:Y:S01]  /*21e70*/  MUFU.EX2 R72, R72 ;  /* 0x0000004800487308 */ /* 0x000e620000000800 */
[----:B---3--:R-:W-:Y:S01]  /*21e80*/  F2FP.F16.F32.PACK_AB R6, R75, R24 ;  /* 0x000000184b06723e */ /* 0x008fe200000000ff */
[----:B------:R-:W-:Y:S01]  /*21e90*/  FADD.FTZ R24, R24, R25 ;  /* 0x0000001918187221 */ /* 0x000fe20000010000 */
[----:B------:R-:W-:Y:S01]  /*21ea0*/  FADD.FTZ R46, R46, R23 ;  /* 0x000000172e2e7221 */ /* 0x000fe20000010000 */
[----:B------:R-:W-:-:S02]  /*21eb0*/  IMAD.MOV.U32 R2, RZ, RZ, R3 ;  /* 0x000000ffff027224 */ /* 0x000fc400078e0003 */
[----:B------:R-:W-:Y:S02]  /*21ec0*/  @P0 IMAD.MOV.U32 R2, RZ, RZ, R3 ;  /* 0x000000ffff020224 */ /* 0x000fe400078e0003 */
[----:B------:R-:W-:Y:S01]  /*21ed0*/  MUFU.EX2 R48, R66 ;  /* 0x0000004200307308 */ /* 0x000fe20000000800 */
[----:B------:R-:W-:Y:S01]  /*21ee0*/  FADD.FTZ R3, R75, R24 ;  /* 0x000000184b037221 */ /* 0x000fe20000010000 */
[----:B------:R-:W-:-:S06]  /*21ef0*/  FADD.FTZ R57, R57, R46 ;  /* 0x0000002e39397221 */ /* 0x000fcc0000010000 */
[----:B------:R-:W3:Y:S01]  /*21f00*/  MUFU.EX2 R49, R49 ;  /* 0x0000003100317308 */ /* 0x000ee20000000800 */
[----:B------:R-:W4:Y:S01]  /*21f10*/  S2R R235, SR_CTAID.X ;  /* 0x0000000000eb7919 */ /* 0x000f220000002500 */
[----:B------:R-:W-:Y:S01]  /*21f20*/  FADD.FTZ R58, R58, R57 ;  /* 0x000000393a3a7221 */ /* 0x000fe20000010000 */
[----:B------:R-:W4:Y:S01]  /*21f30*/  S2R R234, SR_CTAID.Y ;  /* 0x0000000000ea7919 */ /* 0x000f220000002600 */
[----:B------:R-:W4:Y:S01]  /*21f40*/  S2R R233, SR_CTAID.Z ;  /* 0x0000000000e97919 */ /* 0x000f220000002700 */
[----:B------:R4:W-:Y:S01]  /*21f50*/  STL [R1], R3 ;  /* 0x0000000301007387 */ /* 0x0009e20000100800 */
[----:B------:R-:W-:Y:S01]  /*21f60*/  FADD.FTZ R61, R61, R58 ;  /* 0x0000003a3d3d7221 */ /* 0x000fe20000010000 */
[----:B-1----:R-:W-:-:S03]  /*21f70*/  F2FP.F16.F32.PACK_AB R5, R51, R72 ;  /* 0x000000483305723e */ /* 0x002fc600000000ff */
[----:B------:R-:W-:Y:S01]  /*21f80*/  FADD.FTZ R72, R72, R61 ;  /* 0x0000003d48487221 */ /* 0x000fe20000010000 */
[----:B---3--:R-:W-:-:S03]  /*21f90*/  F2FP.F16.F32.PACK_AB R7, R49, R48 ;  /* 0x000000303107723e */ /* 0x008fc600000000ff */
[----:B------:R-:W-:Y:S01]  /*21fa0*/  FADD.FTZ R51, R51, R72 ;  /* 0x0000004833337221 */ /* 0x000fe20000010000 */
[----:B--2---:R-:W-:-:S03]  /*21fb0*/  IMAD.MOV.U32 R0, RZ, RZ, R37 ;  /* 0x000000ffff007224 */ /* 0x004fc600078e0025 */
[----:B------:R-:W-:Y:S01]  /*21fc0*/  FADD.FTZ R48, R48, R51 ;  /* 0x0000003330307221 */ /* 0x000fe20000010000 */
[----:B------:R-:W-:Y:S01]  /*21fd0*/  HMMA.16816.F32 R160, R4, R8, R160 ;  /* 0x0000000804a0723c */ /* 0x000fe200000018a0 */
[----:B------:R-:W-:Y:S01]  /*21fe0*/  MOV R232, 0x90 ;  /* 0x0000009000e87802 */ /* 0x000fe20000000f00 */
[----:B------:R-:W-:Y:S02]  /*21ff0*/  @P0 IMAD.MOV.U32 R0, RZ, RZ, R37 ;  /* 0x000000ffff000224 */ /* 0x000fe400078e0025 */
[----:B------:R-:W-:Y:S01]  /*22000*/  FADD.FTZ R252, R49, R48 ;  /* 0x0000003031fc7221 */ /* 0x000fe20000010000 */
[----:B------:R-:W-:-:S03]  /*22010*/  @P0 VIADD R249, R65, 0xfffffffd ;  /* 0xfffffffd41f90836 */ /* 0x000fc60000000000 */
[C---:B------:R-:W-:Y:S08]  /*22020*/  HMMA.16816.F32 R156, R4.reuse, R10, R156 ;  /* 0x0000000a049c723c */ /* 0x040ff0000000189c */
[C---:B----4-:R-:W-:Y:S08]  /*22030*/  HMMA.16816.F32 R152, R4.reuse, R12, R152 ;  /* 0x0000000c0498723c */ /* 0x050ff00000001898 */
[C---:B------:R-:W-:Y:S08]  /*22040*/  HMMA.16816.F32 R148, R4.reuse, R14, R148 ;  /* 0x0000000e0494723c */ /* 0x040ff00000001894 */
[C---:B------:R-:W-:Y:S08]  /*22050*/  HMMA.16816.F32 R144, R4.reuse, R68, R144 ;  /* 0x000000440490723c */ /* 0x040ff00000001890 */
[C---:B------:R-:W-:Y:S08]  /*22060*/  HMMA.16816.F32 R140, R4.reuse, R70, R140 ;  /* 0x00000046048c723c */ /* 0x040ff0000000188c */
[----:B------:R-:W-:Y:S01]  /*22070*/  HMMA.16816.F32 R136, R4, R52, R136 ;  /* 0x000000340488723c */ /* 0x000fe20000001888 */
[----:B------:R-:W-:-:S07]  /*22080*/  IMAD.SHL.U32 R53, R167, 0x8, RZ ;  /* 0x00000008a7357824 */ /* 0x000fce00078e00ff */
[----:B------:R-:W-:Y:S01]  /*22090*/  HMMA.16816.F32 R132, R4, R54, R132 ;  /* 0x000000360484723c */ /* 0x000fe20000001884 */
[----:B------:R-:W-:-:S04]  /*220a0*/  NOP ;  /* 0x0000000000007918 */ /* 0x000fc80000000000 */
[----:B------:R-:W-:-:S15]  /*220b0*/  @P0 BRA `(.L_x_6649) ;  /* 0x0000000000040947 */ /* 0x000fde0003800000 */
.L_x_6640:
[----:B------:R-:W-:-:S07]  /*220c0*/  IADD3 R249, PT, PT, R73, -0x1, RZ ;  /* 0xffffffff49f97810 */ /* 0x000fce0007ffe0ff */
.L_x_6649:
[----:B------:R-:W-:Y:S05]  /*220d0*/  BSYNC B2 ;  /* 0x0000000000027941 */ /* 0x000fea0003800000 */
.L_x_6639:
[----:B------:R-:W-:-:S13]  /*220e0*/  ISETP.GE.AND P0, PT, R249, R226, PT ;  /* 0x000000e2f900720c */ /* 0x000fda0003f06270 */
[----:B------:R-:W-:Y:S05]  /*220f0*/  @!P0 BRA `(.L_x_6650) ;  /* 0x0000008800d88947 */ /* 0x000fea0003800000 */
[----:B------:R-:W2:Y:S01]  /*22100*/  S2R R247, SR_TID.X ;  /* 0x0000000000f77919 */ /* 0x000ea20000002100 */
[----:B------:R-:W-:Y:S01]  /*22110*/  ISETP.NE.U32.AND P0, PT, R240, RZ, PT ;  /* 0x000000fff000720c */ /* 0x000fe20003f05070 */
[----:B-----5:R-:W-:Y:S01]  /*22120*/  IMAD.SHL.U32 R251, R62, 0x20, RZ ;  /* 0x000000203efb7824 */ /* 0x020fe200078e00ff */
[----:B------:R-:W-:Y:S01]  /*22130*/  LOP3.LUT R246, R246, 0xfffffffd, RZ, 0xc0, !PT ;  /* 0xfffffffdf6f67812 */ /* 0x000fe200078ec0ff */
[----:B------:R-:W-:Y:S01]  /*22140*/  IMAD.MOV.U32 R166, RZ, RZ, R0 ;  /* 0x000000ffffa67224 */ /* 0x000fe200078e0000 */
[----:B------:R-:W-:Y:S01]  /*22150*/  ISETP.NE.AND.EX P0, PT, R241, RZ, PT, P0 ;  /* 0x000000fff100720c */ /* 0x000fe20003f05300 */
[----:B------:R-:W-:Y:S01]  /*22160*/  IMAD.MOV.U32 R3, RZ, RZ, R2 ;  /* 0x000000ffff037224 */ /* 0x000fe200078e0002 */
[----:B------:R-:W-:Y:S02]  /*22170*/  SHF.L.U64.HI R248, R62, 0x5, R63 ;  /* 0x000000053ef87819 */ /* 0x000fe4000001023f */
[----:B------:R-:W-:-:S09]  /*22180*/  LOP3.LUT R250, R53, 0x1c0, RZ, 0xc0, !PT ;  /* 0x000001c035fa7812 */ /* 0x000fd200078ec0ff */
[----:B------:R-:W-:-:S07]  /*22190*/  @P0 LOP3.LUT R246, R246, 0x2, RZ, 0xfc, !PT ;  /* 0x00000002f6f60812 */ /* 0x000fce00078efcff */
.L_x_6657:
[----:B------:R-:W-:Y:S04]  /*221a0*/  DEPBAR.LE SB0, 0x0 ;  /* 0x000080000000791a */ /* 0x000fe80000000000 */
[----:B------:R-:W-:Y:S05]  /*221b0*/  WARPSYNC.ALL ;  /* 0x0000000000007948 */ /* 0x000fea0003800000 */
[----:B------:R-:W-:Y:S01]  /*221c0*/  BAR.SYNC.DEFER_BLOCKING 0x0 ;  /* 0x0000000000007b1d */ /* 0x000fe20000010000 */
[----:B------:R-:W-:Y:S01]  /*221d0*/  LOP3.LUT P1, RZ, R246, 0x2, RZ, 0xc0, !PT ;  /* 0x00000002f6ff7812 */ /* 0x000fe2000782c0ff */
[----:B------:R-:W-:Y:S02]  /*221e0*/  IMAD.MOV.U32 R2, RZ, RZ, R230 ;  /* 0x000000ffff027224 */ /* 0x000fe400078e00e6 */
[----:B------:R-:W-:Y:S10]  /*221f0*/  IMAD.MOV.U32 R0, RZ, RZ, R231 ;  /* 0x000000ffff007224 */ /* 0x000ff400078e00e7 */
[----:B------:R-:W-:Y:S05]  /*22200*/  @!P1 IMAD.MOV.U32 R5, RZ, RZ, RZ ;  /* 0x000000ffff059224 */ /* 0x000fea00078e00ff */
[----:B------:R-:W-:Y:S01]  /*22210*/  @!P1 IADD3 R5, P0, PT, RZ, -R5, RZ ;  /* 0x80000005ff059210 */ /* 0x000fe20007f1e0ff */
[----:B-1----:R-:W3:Y:S01]  /*22220*/  @!P1 LD.E R4, desc[UR4][R164.64+0x40] ;  /* 0x00004004a4049980 */ /* 0x002ee2000c101900 */
[----:B------:R-:W-:Y:S01]  /*22230*/  BSSY.RECONVERGENT B0, `(.L_x_6651) ;  /* 0x0000046000007945 */ /* 0x000fe20003800200 */
[----:B---3--:R-:W-:Y:S04]  /*22240*/  @!P1 IMAD.SHL.U32 R4, R4, 0x100, RZ ;  /* 0x0000010004049824 */ /* 0x008fe800078e00ff */
[----:B------:R-:W-:Y:S05]  /*22250*/  @!P1 IMAD.X R4, RZ, RZ, ~R4, P0 ;  /* 0x000000ffff049224 */ /* 0x000fea00000e0e04 */
[----:B------:R-:W-:Y:S04]  /*22260*/  @!P1 SHF.R.S64 R5, R5, 0x1f, R4 ;  /* 0x0000001f05059819 */ /* 0x000fe80000001004 */
[----:B------:R-:W-:Y:S04]  /*22270*/  @!P1 IADD3 R230, P0, PT, R230, R5, RZ ;  /* 0x00000005e6e69210 */ /* 0x000fe80007f1e0ff */
[----:B------:R-:W-:Y:S01]  /*22280*/  @!P1 LEA.HI.X.SX32 R231, R4, R231, 0x1, P0 ;  /* 0x000000e704e79211 */ /* 0x000fe200000f0eff */
[----:B-----5:R-:W-:Y:S08]  /*22290*/  @!P1 BRA `(.L_x_6652) ;  /* 0x0000000000fc9947 */ /* 0x020ff00003800000 */
[----:B------:R-:W3:Y:S02]  /*222a0*/  LD.E R11, desc[UR4][R164.64+0x170] ;  /* 0x00017004a40b7980 */ /* 0x000ee4000c101900 */
[-C--:B---3--:R-:W-:Y:S02]  /*222b0*/  IABS R8, R11.reuse ;  /* 0x0000000b00087213 */ /* 0x088fe40000000000 */
        /* <DEDUP_REMOVED lines=9> */
[-C--:B------:R-:W-:Y:S04]  /*22350*/  LOP3.LUT R4, R4, R11.reuse, RZ, 0x3c, !PT ;  /* 0x0000000b04047212 */ /* 0x080fe800078e3cff */
[----:B------:R-:W-:Y:S01]  /*22360*/  ISETP.GE.AND P4, PT, R4, RZ, PT ;  /* 0x000000ff0400720c */ /* 0x000fe20003f86270 */
[--C-:B-1----:R-:W-:Y:S02]  /*22370*/  IMAD.MOV R7, RZ, RZ, -R15.reuse ;  /* 0x000000ffff077224 */ /* 0x102fe400078e0a0f */
[----:B------:R-:W-:Y:S02]  /*22380*/  IMAD.MOV.U32 R14, RZ, RZ, RZ ;  /* 0x000000ffff0e7224 */ /* 0x000fe400078e00ff */
[----:B------:R-:W-:Y:S01]  /*22390*/  IMAD R10, R7, R8, RZ ;  /* 0x00000008070a7224 */ /* 0x000fe200078e02ff */
[----:B------:R-:W-:Y:S02]  /*223a0*/  IABS R7, R12 ;  /* 0x0000000c00077213 */ /* 0x000fe40000000000 */
[----:B------:R-:W-:Y:S01]  /*223b0*/  LOP3.LUT R12, R12, R11, RZ, 0x3c, !PT ;  /* 0x0000000b0c0c7212 */ /* 0x000fe200078e3cff */
[----:B------:R-:W-:Y:S02]  /*223c0*/  IMAD.HI.U32 R10, R15, R10, R14 ;  /* 0x0000000a0f0a7227 */ /* 0x000fe400078e000e */
[----:B------:R-:W3:Y:S01]  /*223d0*/  LD.E.64 R14, desc[UR4][R164.64+0x28] ;  /* 0x00002804a40e7980 */ /* 0x000ee2000c101b00 */
[----:B------:R-:W-:Y:S03]  /*223e0*/  ISETP.GE.AND P5, PT, R12, RZ, PT ;  /* 0x000000ff0c00720c */ /* 0x000fe60003fa6270 */
[C---:B------:R-:W-:Y:S02]  /*223f0*/  IMAD.HI.U32 R9, R10.reuse, R5, RZ ;  /* 0x000000050a097227 */ /* 0x040fe400078e00ff */
[----:B------:R-:W4:Y:S02]  /*22400*/  LD.E.64 R12, desc[UR4][R164.64+0x40] ;  /* 0x00004004a40c7980 */ /* 0x000f24000c101b00 */
[----:B------:R-:W-:Y:S04]  /*22410*/  IMAD.HI.U32 R10, R10, R7, RZ ;  /* 0x000000070a0a7227 */ /* 0x000fe800078e00ff */
[-C--:B------:R-:W-:Y:S02]  /*22420*/  IMAD R5, R9, R6.reuse, R5 ;  /* 0x0000000609057224 */ /* 0x080fe400078e0205 */
[----:B------:R-:W-:Y:S03]  /*22430*/  IMAD R7, R10, R6, R7 ;  /* 0x000000060a077224 */ /* 0x000fe600078e0207 */
[C---:B------:R-:W-:Y:S02]  /*22440*/  ISETP.GT.U32.AND P0, PT, R8.reuse, R5, PT ;  /* 0x000000050800720c */ /* 0x040fe40003f04070 */
[----:B------:R-:W-:Y:S11]  /*22450*/  ISETP.GT.U32.AND P1, PT, R8, R7, PT ;  /* 0x000000070800720c */ /* 0x000ff60003f24070 */
[----:B------:R-:W-:Y:S02]  /*22460*/  @!P0 IMAD.IADD R5, R5, 0x1, -R8 ;  /* 0x0000000105058824 */ /* 0x000fe400078e0a08 */
[-C--:B------:R-:W-:Y:S01]  /*22470*/  @!P1 IADD3 R7, PT, PT, R7, -R8.reuse, RZ ;  /* 0x8000000807079210 */ /* 0x080fe20007ffe0ff */
[----:B------:R-:W-:Y:S02]  /*22480*/  @!P1 VIADD R10, R10, 0x1 ;  /* 0x000000010a0a9836 */ /* 0x000fe40000000000 */
[-C--:B------:R-:W-:Y:S01]  /*22490*/  ISETP.GE.U32.AND P2, PT, R5, R8.reuse, PT ;  /* 0x000000080500720c */ /* 0x080fe20003f46070 */
[----:B------:R-:W-:Y:S01]  /*224a0*/  @!P0 VIADD R9, R9, 0x1 ;  /* 0x0000000109098836 */ /* 0x000fe20000000000 */
        /* <DEDUP_REMOVED lines=15> */
[----:B------:R-:W5:Y:S03]  /*225a0*/  LD.E R5, desc[UR4][R18.64] ;  /* 0x0000000412057980 */ /* 0x000f66000c101900 */
[----:B------:R-:W-:Y:S01]  /*225b0*/  SHF.R.S32.HI R7, RZ, 0x1f, R11 ;  /* 0x0000001fff077819 */ /* 0x000fe2000001140b */
[----:B------:R-:W5:Y:S01]  /*225c0*/  LD.E R4, desc[UR4][R16.64] ;  /* 0x0000000410047980 */ /* 0x000f62000c101900 */
[-C--:B----4-:R-:W-:Y:S02]  /*225d0*/  IMAD R6, R13, R11.reuse, RZ ;  /* 0x0000000b0d067224 */ /* 0x090fe400078e02ff */
[C---:B------:R-:W-:Y:S04]  /*225e0*/  IMAD.WIDE.U32 R8, R12.reuse, R11, RZ ;  /* 0x0000000b0c087225 */ /* 0x040fe800078e00ff */
[----:B------:R-:W-:Y:S05]  /*225f0*/  IMAD R6, R12, R7, R6 ;  /* 0x000000070c067224 */ /* 0x000fea00078e0206 */
[----:B------:R-:W-:Y:S01]  /*22600*/  IADD3 R9, PT, PT, R9, R6, RZ ;  /* 0x0000000609097210 */ /* 0x000fe20007ffe0ff */
[----:B-----5:R-:W-:Y:S04]  /*22610*/  IMAD.IADD R5, R5, 0x1, -R4 ;  /* 0x0000000105057824 */ /* 0x020fe800078e0a04 */
[----:B---3--:R-:W-:Y:S01]  /*22620*/  IMAD R7, R15, R5, RZ ;  /* 0x000000050f077224 */ /* 0x008fe200078e02ff */
[----:B------:R-:W-:Y:S01]  /*22630*/  SHF.R.S32.HI R4, RZ, 0x1f, R5 ;  /* 0x0000001fff047819 */ /* 0x000fe20000011405 */
[----:B------:R-:W-:Y:S04]  /*22640*/  IMAD.WIDE.U32 R8, R5, R14, R8 ;  /* 0x0000000e05087225 */ /* 0x000fe800078e0008 */
[----:B------:R-:W-:Y:S01]  /*22650*/  IMAD R7, R14, R4, R7 ;  /* 0x000000040e077224 */ /* 0x000fe200078e0207 */
[C---:B------:R-:W-:Y:S03]  /*22660*/  LEA R230, P0, R8.reuse, R2, 0x1 ;  /* 0x0000000208e67211 */ /* 0x040fe600078008ff */
[----:B------:R-:W-:Y:S05]  /*22670*/  IMAD.IADD R7, R9, 0x1, R7 ;  /* 0x0000000109077824 */ /* 0x000fea00078e0207 */
[----:B------:R-:W-:Y:S02]  /*22680*/  LEA.HI.X R231, R8, R0, R7, 0x1, P0 ;  /* 0x0000000008e77211 */ /* 0x000fe400000f0c07 */
.L_x_6652:
[----:B------:R-:W-:Y:S05]  /*22690*/  BSYNC.RECONVERGENT B0 ;  /* 0x0000000000007941 */ /* 0x000fea0003800200 */
.L_x_6651:
[----:B------:R-:W1:Y:S01]  /*226a0*/  S2UR UR6, SR_CgaCtaId ;  /* 0x00000000000679c3 */ /* 0x000e620000008800 */
[----:B------:R-:W-:Y:S01]  /*226b0*/  LOP3.LUT R4, R250, 0x38, R167, 0xf8, !PT ;  /* 0x00000038fa047812 */ /* 0x000fe200078ef8a7 */
[----:B------:R-:W-:Y:S01]  /*226c0*/  UMOV UR7, 0x400 ;  /* 0x0000040000077882 */ /* 0x000fe20000000000 */
[----:B------:R-:W-:Y:S01]  /*226d0*/  IADD3 R8, P0, PT, R251, R230, RZ ;  /* 0x000000e6fb087210 */ /* 0x000fe20007f1e0ff */
[----:B------:R-:W-:Y:S01]  /*226e0*/  BSSY.RECONVERGENT B1, `(.L_x_6653) ;  /* 0x00002a5000017945 */ /* 0x000fe20003800200 */
[--C-:B------:R-:W-:Y:S02]  /*226f0*/  LOP3.LUT R4, R4, 0x38, R53.reuse, 0x78, !PT ;  /* 0x0000003804047812 */ /* 0x100fe400078e7835 */
[----:B------:R-:W-:Y:S02]  /*22700*/  IADD3.X R9, PT, PT, R248, R231, RZ, P0, !PT ;  /* 0x000000e7f8097210 */ /* 0x000fe400007fe4ff */
[----:B------:R-:W-:Y:S02]  /*22710*/  LOP3.LUT R4, R4, 0x1e00, R53, 0xf8, !PT ;  /* 0x00001e0004047812 */ /* 0x000fe400078ef835 */
[-C--:B------:R-:W-:Y:S02]  /*22720*/  IADD3 R6, P0, PT, R8, R251.reuse, RZ ;  /* 0x000000fb08067210 */ /* 0x080fe40007f1e0ff */
[----:B------:R-:W-:Y:S02]  /*22730*/  SHF.L.U32 R0, R167, 0x6, RZ ;  /* 0x00000006a7007819 */ /* 0x000fe400000006ff */
[-C--:B------:R-:W-:Y:S02]  /*22740*/  IADD3.X R7, PT, PT, R9, R248.reuse, RZ, P0, !PT ;  /* 0x000000f809077210 */ /* 0x080fe400007fe4ff */
[-C--:B------:R-:W-:Y:S02]  /*22750*/  IADD3 R10, P0, PT, R6, R251.reuse, RZ ;  /* 0x000000fb060a7210 */ /* 0x080fe40007f1e0ff */
[--C-:B------:R-:W-:Y:S02]  /*22760*/  SHF.R.U32.HI R220, RZ, 0x1, R167.reuse ;  /* 0x00000001ffdc7819 */ /* 0x100fe400000116a7 */
[-C--:B------:R-:W-:Y:S02]  /*22770*/  IADD3.X R11, PT, PT, R7, R248.reuse, RZ, P0, !PT ;  /* 0x000000f8070b7210 */ /* 0x080fe400007fe4ff */
[-C--:B------:R-:W-:Y:S01]  /*22780*/  IADD3 R12, P0, PT, R10, R251.reuse, RZ ;  /* 0x000000fb0a0c7210 */ /* 0x080fe20007f1e0ff */
[----:B-1----:R-:W-:Y:S01]  /*22790*/  ULEA UR6, UR6, UR7, 0x18 ;  /* 0x0000000706067291 */ /* 0x002fe2000f8ec0ff */
[----:B------:R-:W-:Y:S02]  /*227a0*/  LOP3.LUT R92, R0, 0x1c0, RZ, 0xc0, !PT ;  /* 0x000001c0005c7812 */ /* 0x000fe400078ec0ff */
[-C--:B------:R-:W-:Y:S02]  /*227b0*/  IADD3.X R13, PT, PT, R11, R248.reuse, RZ, P0, !PT ;  /* 0x000000f80b0d7210 */ /* 0x080fe400007fe4ff */
[-C--:B------:R-:W-:Y:S02]  /*227c0*/  IADD3 R14, P0, PT, R12, R251.reuse, RZ ;  /* 0x000000fb0c0e7210 */ /* 0x080fe40007f1e0ff */
[----:B------:R-:W-:Y:S02]  /*227d0*/  LEA R26, R4, UR6, 0x1 ;  /* 0x00000006041a7c11 */ /* 0x000fe4000f8e08ff */
[----:B------:R-:W-:Y:S02]  /*227e0*/  LOP3.LUT R5, R220, 0x8, RZ, 0xc0, !PT ;  /* 0x00000008dc057812 */ /* 0x000fe400078ec0ff */
[----:B------:R-:W-:Y:S01]  /*227f0*/  LOP3.LUT R92, R92, 0x8, R167, 0xf8, !PT ;  /* 0x000000085c5c7812 */ /* 0x000fe200078ef8a7 */
[----:B------:R-:W-:Y:S01]  /*22800*/  @!PT LDS RZ, [RZ] ;  /* 0x00000000fffff984 */ /* 0x000fe20000000800 */
[----:B------:R-:W-:Y:S01]  /*22810*/  @!PT LDS RZ, [RZ] ;  /* 0x00000000fffff984 */ /* 0x000fe20000000800 */
[----:B------:R-:W-:Y:S01]  /*22820*/  @!PT LDS RZ, [RZ] ;  /* 0x00000000fffff984 */ /* 0x000fe20000000800 */
[----:B------:R-:W-:Y:S01]  /*22830*/  LDGSTS.E.BYPASS.LTC128B.128 [R26+0xa000], desc[UR4][R230.64] ;  /* 0x0a000000e61a7fae */ /* 0x000fe2000b981a04 */
[-C--:B------:R-:W-:Y:S02]  /*22840*/  IADD3.X R15, PT, PT, R13, R248.reuse, RZ, P0, !PT ;  /* 0x000000f80d0f7210 */ /* 0x080fe400007fe4ff */
[--C-:B------:R-:W-:Y:S02]  /*22850*/  LOP3.LUT R2, R5, 0x1c0, R0.reuse, 0xf8, !PT ;  /* 0x000001c005027812 */ /* 0x100fe400078ef800 */
[--C-:B------:R-:W-:Y:S02]  /*22860*/  LOP3.LUT R92, R92, 0x38, R53.reuse, 0x78, !PT ;  /* 0x000000385c5c7812 */ /* 0x100fe400078e7835 */
[----:B------:R-:W-:Y:S01]  /*22870*/  LOP3.LUT R5, R0, 0x400, RZ, 0xc0, !PT ;  /* 0x0000040000057812 */ /* 0x000fe200078ec0ff */
[----:B------:R1:W-:Y:S01]  /*22880*/  LDGSTS.E.BYPASS.LTC128B.128 [R26+0xa800], desc[UR4][R8.64] ;  /* 0x0a800000081a7fae */ /* 0x0003e2000b981a04 */
[----:B------:R-:W-:Y:S02]  /*22890*/  IADD3 R4, P0, PT, R14, R251, RZ ;  /* 0x000000fb0e047210 */ /* 0x000fe40007f1e0ff */
[----:B------:R-:W-:Y:S02]  /*228a0*/  LEA R92, R92, R5, 0x1 ;  /* 0x000000055c5c7211 */ /* 0x000fe400078e08ff */
[-C--:B------:R-:W-:Y:S02]  /*228b0*/  IADD3.X R5, PT, PT, R15, R248.reuse, RZ, P0, !PT ;  /* 0x000000f80f057210 */ /* 0x080fe400007fe4ff */
[-C--:B------:R-:W-:Y:S01]  /*228c0*/  IADD3 R22, P0, PT, R4, R251.reuse, RZ ;  /* 0x000000fb04167210 */ /* 0x080fe20007f1e0ff */
[----:B------:R-:W-:Y:S01]  /*228d0*/  LDGSTS.E.BYPASS.LTC128B.128 [R26+0xb000], desc[UR4][R6.64] ;  /* 0x0b000000061a7fae */ /* 0x000fe2000b981a04 */
[----:B------:R-:W-:Y:S02]  /*228e0*/  SHF.L.U32 R221, R167, 0x5, RZ ;  /* 0x00000005a7dd7819 */ /* 0x000fe400000006ff */
[-C--:B------:R-:W-:Y:S02]  /*228f0*/  IADD3.X R23, PT, PT, R5, R248.reuse, RZ, P0, !PT ;  /* 0x000000f805177210 */ /* 0x080fe400007fe4ff */
[-C--:B------:R-:W-:Y:S02]  /*22900*/  IADD3 R18, P0, PT, R22, R251.reuse, RZ ;  /* 0x000000fb16127210 */ /* 0x080fe40007f1e0ff */
[----:B------:R-:W-:Y:S01]  /*22910*/  LOP3.LUT R221, R221, 0x7c00, RZ, 0xc0, !PT ;  /* 0x00007c00dddd7812 */ /* 0x000fe200078ec0ff */
[----:B------:R-:W-:Y:S01]  /*22920*/  LDGSTS.E.BYPASS.LTC128B.128 [R26+0xb800], desc[UR4][R10.64] ;  /* 0x0b8000000a1a7fae */ /* 0x000fe2000b981a04 */
[-C--:B------:R-:W-:Y:S02]  /*22930*/  IADD3.X R19, PT, PT, R23, R248.reuse, RZ, P0, !PT ;  /* 0x000000f817137210 */ /* 0x080fe400007fe4ff */
[-C--:B------:R-:W-:Y:S02]  /*22940*/  IADD3 R24, P0, PT, R18, R251.reuse, RZ ;  /* 0x000000fb12187210 */ /* 0x080fe40007f1e0ff */
[----:B------:R-:W-:Y:S02]  /*22950*/  LOP3.LUT R223, R2, 0x38, R53, 0x78, !PT ;  /* 0x0000003802df7812 */ /* 0x000fe400078e7835 */
[-C--:B------:R-:W-:Y:S01]  /*22960*/  IADD3.X R25, PT, PT, R19, R248.reuse, RZ, P0, !PT ;  /* 0x000000f813197210 */ /* 0x080fe200007fe4ff */
[----:B------:R3:W-:Y:S01]  /*22970*/  LDGSTS.E.BYPASS.LTC128B.128 [R26+0xc000], desc[UR4][R12.64] ;  /* 0x0c0000000c1a7fae */ /* 0x0007e2000b981a04 */
[-C--:B------:R-:W-:Y:S02]  /*22980*/  IADD3 R16, P0, PT, R24, R251.reuse, RZ ;  /* 0x000000fb18107210 */ /* 0x080fe40007f1e0ff */
[----:B------:R-:W-:Y:S02]  /*22990*/  LOP3.LUT R2, R221, 0x200, R0, 0xf8, !PT ;  /* 0x00000200dd027812 */ /* 0x000fe400078ef800 */
[-C--:B------:R-:W-:Y:S02]  /*229a0*/  IADD3.X R17, PT, PT, R25, R248.reuse, RZ, P0, !PT ;  /* 0x000000f819117210 */ /* 0x080fe400007fe4ff */
[----:B-1----:R-:W-:Y:S01]  /*229b0*/  IADD3 R8, P0, PT, R16, R251, RZ ;  /* 0x000000fb10087210 */ /* 0x002fe20007f1e0ff */
[----:B------:R-:W-:Y:S01]  /*229c0*/  LDGSTS.E.BYPASS.LTC128B.128 [R26+0xc800], desc[UR4][R14.64] ;  /* 0x0c8000000e1a7fae */ /* 0x000fe2000b981a04 */
[----:B------:R-:W-:Y:S02]  /*229d0*/  LOP3.LUT R2, R2, R223, RZ, 0xfc, !PT ;  /* 0x000000df02027212 */ /* 0x000fe400078efcff */
[-C--:B------:R-:W-:Y:S02]  /*229e0*/  IADD3.X R9, PT, PT, R17, R248.reuse, RZ, P0, !PT ;  /* 0x000000f811097210 */ /* 0x080fe400007fe4ff */
[-C--:B------:R-:W-:Y:S02]  /*229f0*/  IADD3 R20, P0, PT, R8, R251.reuse, RZ ;  /* 0x000000fb08147210 */ /* 0x080fe40007f1e0ff */
[----:B------:R-:W-:Y:S01]  /*22a00*/  LEA R217, R2, UR6, 0x1 ;  /* 0x0000000602d97c11 */ /* 0x000fe2000f8e08ff */
[----:B------:R1:W-:Y:S01]  /*22a10*/  LDGSTS.E.BYPASS.LTC128B.128 [R26+0xd000], desc[UR4][R4.64] ;  /* 0x0d000000041a7fae */ /* 0x0003e2000b981a04 */
[-C--:B------:R-:W-:Y:S02]  /*22a20*/  IADD3.X R21, PT, PT, R9, R248.reuse, RZ, P0, !PT ;  /* 0x000000f809157210 */ /* 0x080fe400007fe4ff */
[----:B------:R-:W-:Y:S02]  /*22a30*/  IADD3 R219, PT, PT, R92, UR6, RZ ;  /* 0x000000065cdb7c10 */ /* 0x000fe4000fffe0ff */
[----:B------:R-:W-:Y:S02]  /*22a40*/  MOV R222, 0x20 ;  /* 0x0000002000de7802 */ /* 0x000fe40000000f00 */
[----:B------:R-:W-:Y:S01]  /*22a50*/  LOP3.LUT P2, RZ, R167, 0x4, RZ, 0xc0, !PT ;  /* 0x00000004a7ff7812 */ /* 0x000fe2000784c0ff */
[----:B------:R-:W-:Y:S01]  /*22a60*/  LDGSTS.E.BYPASS.LTC128B.128 [R26+0xd800], desc[UR4][R22.64] ;  /* 0x0d800000161a7fae */ /* 0x000fe2000b981a04 */
[-C--:B---3--:R-:W-:Y:S04]  /*22a70*/  IADD3 R12, P0, PT, R20, R251.reuse, RZ ;  /* 0x000000fb140c7210 */ /* 0x088fe80007f1e0ff */
[-C--:B------:R-:W-:Y:S03]  /*22a80*/  IADD3.X R13, PT, PT, R21, R248.reuse, RZ, P0, !PT ;  /* 0x000000f8150d7210 */ /* 0x080fe600007fe4ff */
[----:B------:R-:W-:Y:S01]  /*22a90*/  LDGSTS.E.BYPASS.LTC128B.128 [R26+0xe000], desc[UR4][R18.64] ;  /* 0x0e000000121a7fae */ /* 0x000fe2000b981a04 */
[-C--:B------:R-:W-:Y:S04]  /*22aa0*/  IADD3 R6, P0, PT, R12, R251.reuse, RZ ;  /* 0x000000fb0c067210 */ /* 0x080fe80007f1e0ff */
[-C--:B------:R-:W-:Y:S03]  /*22ab0*/  IADD3.X R7, PT, PT, R13, R248.reuse, RZ, P0, !PT ;  /* 0x000000f80d077210 */ /* 0x080fe600007fe4ff */
[----:B------:R-:W-:Y:S01]  /*22ac0*/  LDGSTS.E.BYPASS.LTC128B.128 [R26+0xe800], desc[UR4][R24.64] ;  /* 0x0e800000181a7fae */ /* 0x000fe2000b981a04 */
[----:B-1----:R-:W-:Y:S04]  /*22ad0*/  IADD3 R4, P0, PT, R6, R251, RZ ;  /* 0x000000fb06047210 */ /* 0x002fe80007f1e0ff */
[----:B------:R-:W-:Y:S03]  /*22ae0*/  IADD3.X R5, PT, PT, R7, R248, RZ, P0, !PT ;  /* 0x000000f807057210 */ /* 0x000fe600007fe4ff */
[----:B------:R-:W-:Y:S01]  /*22af0*/  LDGSTS.E.BYPASS.LTC128B.128 [R26+0xf000], desc[UR4][R16.64] ;  /* 0x0f000000101a7fae */ /* 0x000fe2000b981a04 */
[----:B------:R-:W-:Y:S04]  /*22b00*/  LOP3.LUT P0, RZ, R167, 0x2, RZ, 0xc0, !PT ;  /* 0x00000002a7ff7812 */ /* 0x000fe8000780c0ff */
[----:B------:R-:W-:Y:S02]  /*22b10*/  SEL R222, R222, 0xffffffe0, !P0 ;  /* 0xffffffe0dede7807 */ /* 0x000fe40004000000 */
[----:B------:R-:W-:Y:S01]  /*22b20*/  ISETP.GT.AND P0, PT, R249, R226, PT ;  /* 0x000000e2f900720c */ /* 0x000fe20003f04270 */
[----:B------:R1:W-:Y:S01]  /*22b30*/  LDGSTS.E.BYPASS.LTC128B.128 [R26+0xf800], desc[UR4][R8.64] ;  /* 0x0f800000081a7fae */ /* 0x0003e2000b981a04 */
[-C--:B------:R-:W-:Y:S02]  /*22b40*/  IADD3 R172, PT, PT, R217, R222.reuse, RZ ;  /* 0x000000ded9ac7210 */ /* 0x080fe40007ffe0ff */
[----:B------:R-:W-:Y:S05]  /*22b50*/  IADD3 R2, PT, PT, R219, R222, RZ ;  /* 0x000000dedb027210 */ /* 0x000fea0007ffe0ff */
[----:B------:R-:W-:Y:S08]  /*22b60*/  LDGSTS.E.BYPASS.LTC128B.128 [R26+0x10000], desc[UR4][R20.64] ;  /* 0x10000000141a7fae */ /* 0x000ff0000b981a04 */
[----:B------:R-:W-:Y:S08]  /*22b70*/  LDGSTS.E.BYPASS.LTC128B.128 [R26+0x10800], desc[UR4][R12.64] ;  /* 0x108000000c1a7fae */ /* 0x000ff0000b981a04 */
[----:B------:R-:W-:Y:S08]  /*22b80*/  LDGSTS.E.BYPASS.LTC128B.128 [R26+0x11000], desc[UR4][R6.64] ;  /* 0x11000000061a7fae */ /* 0x000ff0000b981a04 */
[----:B------:R3:W-:Y:S08]  /*22b90*/  LDGSTS.E.BYPASS.LTC128B.128 [R26+0x11800], desc[UR4][R4.64] ;  /* 0x11800000041a7fae */ /* 0x0007f0000b981a04 */
[----:B------:R-:W-:Y:S08]  /*22ba0*/  LDSM.16.M88.4 R128, [R217] ;  /* 0x00000000d980783b */ /* 0x000ff00000000200 */
[----:B-1----:R-:W1:Y:S08]  /*22bb0*/  LDSM.16.M88.4 R8, [R92+UR6+0x2000] ;  /* 0x002000065c08783b */ /* 0x002e700008000200 */
[----:B------:R-:W4:Y:S08]  /*22bc0*/  LDSM.16.M88.4 R16, [R92+UR6+0x2800] ;  /* 0x002800065c10783b */ /* 0x000f300008000200 */
[----:B------:R-:W-:Y:S04]  /*22bd0*/  STL [R1+0x4], R26 ;  /* 0x0000041a01007387 */ /* 0x000fe80000100800 */
[----:B---3--:R-:W3:Y:S08]  /*22be0*/  LDSM.16.M88.4 R24, [R92+UR6+0x3000] ;  /* 0x003000065c18783b */ /* 0x008ef00008000200 */
[----:B------:R-:W5:Y:S08]  /*22bf0*/  LDSM.16.M88.4 R32, [R92+UR6+0x3800] ;  /* 0x003800065c20783b */ /* 0x000f700008000200 */
[----:B------:R-:W2:Y:S01]  /*22c00*/  LDSM.16.M88.4 R40, [R92+UR6+0x4000] ;  /* 0x004000065c28783b */ /* 0x000ea20008000200 */
[C---:B-1----:R-:W-:Y:S07]  /*22c10*/  HMMA.16816.F32 R4, R128.reuse, R8, RZ ;  /* 0x000000088004723c */ /* 0x042fee00000018ff */
[----:B------:R-:W1:Y:S01]  /*22c20*/  LDSM.16.M88.4 R48, [R92+UR6+0x4800] ;  /* 0x004800065c30783b */ /* 0x000e620008000200 */
[C---:B------:R-:W-:Y:S07]  /*22c30*/  HMMA.16816.F32 R8, R128.reuse, R10, RZ ;  /* 0x0000000a8008723c */ /* 0x040fee00000018ff */
[----:B------:R-:W1:Y:S01]  /*22c40*/  LDSM.16.M88.4 R56, [R92+UR6+0x5000] ;  /* 0x005000065c38783b */ /* 0x000e620008000200 */
[C---:B----4-:R-:W-:Y:S07]  /*22c50*/  HMMA.16816.F32 R12, R128.reuse, R16, RZ ;  /* 0x00000010800c723c */ /* 0x050fee00000018ff */
[----:B------:R-:W4:Y:S01]  /*22c60*/  LDSM.16.M88.4 R64, [R92+UR6+0x5800] ;  /* 0x005800065c40783b */ /* 0x000f220008000200 */
[C---:B------:R-:W-:Y:S07]  /*22c70*/  HMMA.16816.F32 R16, R128.reuse, R18, RZ ;  /* 0x000000128010723c */ /* 0x040fee00000018ff */
[----:B------:R-:W4:Y:S01]  /*22c80*/  LDSM.16.M88.4 R72, [R92+UR6+0x6000] ;  /* 0x006000065c48783b */ /* 0x000f220008000200 */
[C---:B---3--:R-:W-:Y:S07]  /*22c90*/  HMMA.16816.F32 R20, R128.reuse, R24, RZ ;  /* 0x000000188014723c */ /* 0x048fee00000018ff */
[----:B------:R-:W3:Y:S01]  /*22ca0*/  LDSM.16.M88.4 R80, [R92+UR6+0x6800] ;  /* 0x006800065c50783b */ /* 0x000ee20008000200 */
[C---:B------:R-:W-:Y:S07]  /*22cb0*/  HMMA.16816.F32 R24, R128.reuse, R26, RZ ;  /* 0x0000001a8018723c */ /* 0x040fee00000018ff */
[----:B------:R-:W3:Y:S01]  /*22cc0*/  LDSM.16.M88.4 R88, [R92+UR6+0x7000] ;  /* 0x007000065c58783b */ /* 0x000ee20008000200 */
        /* <DEDUP_REMOVED lines=16> */
[C---:B----4-:R-:W-:Y:S07]  /*22dd0*/  HMMA.16816.F32 R60, R128.reuse, R64, RZ ;  /* 0x00000040803c723c */ /* 0x050fee00000018ff */
[----:B------:R-:W4:Y:S01]  /*22de0*/  LDSM.16.M88.4 R184, [R2+0x3000] ;  /* 0x0030000002b8783b */ /* 0x000f220000000200 */
[C---:B------:R-:W-:Y:S07]  /*22df0*/  HMMA.16816.F32 R64, R128.reuse, R66, RZ ;  /* 0x000000428040723c */ /* 0x040fee00000018ff */
[----:B------:R-:W4:Y:S01]  /*22e00*/  LDSM.16.M88.4 R188, [R2+0x3800] ;  /* 0x0038000002bc783b */ /* 0x000f220000000200 */
[C---:B------:R-:W-:Y:S07]  /*22e10*/  HMMA.16816.F32 R68, R128.reuse, R72, RZ ;  /* 0x000000488044723c */ /* 0x040fee00000018ff */
[----:B------:R-:W0:Y:S01]  /*22e20*/  LDGDEPBAR ;  /* 0x00000000000079af */ /* 0x000e220000000000 */
[C---:B------:R-:W-:Y:S07]  /*22e30*/  HMMA.16816.F32 R72, R128.reuse, R74, RZ ;  /* 0x0000004a8048723c */ /* 0x040fee00000018ff */
[----:B------:R-:W4:Y:S01]  /*22e40*/  LDSM.16.M88.4 R192, [R2+0x4000] ;  /* 0x0040000002c0783b */ /* 0x000f220000000200 */
[C---:B---3--:R-:W-:Y:S07]  /*22e50*/  HMMA.16816.F32 R76, R128.reuse, R80, RZ ;  /* 0x00000050804c723c */ /* 0x048fee00000018ff */
[----:B------:R-:W3:Y:S01]  /*22e60*/  LDSM.16.M88.4 R196, [R2+0x4800] ;  /* 0x0048000002c4783b */ /* 0x000ee20000000200 */
[C---:B------:R-:W-:Y:S07]  /*22e70*/  HMMA.16816.F32 R80, R128.reuse, R82, RZ ;  /* 0x000000528050723c */ /* 0x040fee00000018ff */
[----:B------:R-:W-:Y:S01]  /*22e80*/  LDSM.16.M88.4 R200, [R2+0x5800] ;  /* 0x0058000002c8783b */ /* 0x000fe20000000200 */
[C---:B------:R-:W-:Y:S07]  /*22e90*/  HMMA.16816.F32 R84, R128.reuse, R88, RZ ;  /* 0x000000588054723c */ /* 0x040fee00000018ff */
[----:B------:R-:W-:Y:S01]  /*22ea0*/  LDSM.16.M88.4 R204, [R2+0x6000] ;  /* 0x0060000002cc783b */ /* 0x000fe20000000200 */
[C---:B------:R-:W-:Y:S07]  /*22eb0*/  HMMA.16816.F32 R88, R128.reuse, R90, RZ ;  /* 0x0000005a8058723c */ /* 0x040fee00000018ff */
[----:B------:R-:W-:Y:S01]  /*22ec0*/  LDSM.16.M88.4 R208, [R2+0x6800] ;  /* 0x0068000002d0783b */ /* 0x000fe20000000200 */
[C---:B-----5:R-:W-:Y:S07]  /*22ed0*/  HMMA.16816.F32 R92, R128.reuse, R96, RZ ;  /* 0x00000060805c723c */ /* 0x060fee00000018ff */
[----:B------:R-:W-:Y:S01]  /*22ee0*/  LDSM.16.M88.4 R212, [R2+0x7000] ;  /* 0x0070000002d4783b */ /* 0x000fe20000000200 */
[C---:B------:R-:W-:Y:S07]  /*22ef0*/  HMMA.16816.F32 R96, R128.reuse, R98, RZ ;  /* 0x000000628060723c */ /* 0x040fee00000018ff */
[----:B------:R-:W5:Y:S01]  /*22f00*/  LD.E R229, desc[UR4][R164.64+0x18c] ;  /* 0x00018c04a4e57980 */ /* 0x000f62000c101900 */
        /* <DEDUP_REMOVED lines=15> */
[C---:B----4-:R-:W-:Y:S01]  /*23000*/  HMMA.16816.F32 R20, R172.reuse, R184, R20 ;  /* 0x000000b8ac14723c */ /* 0x050fe20000001814 */
        /* <DEDUP_REMOVED lines=15> */
[C---:B-1----:R-:W-:Y:S08]  /*23100*/  HMMA.16816.F32 R52, R172.reuse, R168, R52 ;  /* 0x000000a8ac34723c */ /* 0x042ff00000001834 */
[C---:B------:R-:W-:Y:S01]  /*23110*/  HMMA.16816.F32 R56, R172.reuse, R170, R56 ;  /* 0x000000aaac38723c */ /* 0x040fe20000001838 */
[----:B------:R1:W3:Y:S07]  /*23120*/  LDSM.16.M88.4 R168, [R2+0x8000] ;  /* 0x0080000002a8783b */ /* 0x0002ee0000000200 */
[C---:B------:R-:W-:Y:S08]  /*23130*/  HMMA.16816.F32 R60, R172.reuse, R200, R60 ;  /* 0x000000c8ac3c723c */ /* 0x040ff0000000183c */
[C---:B------:R-:W-:Y:S01]  /*23140*/  HMMA.16816.F32 R64, R172.reuse, R202, R64 ;  /* 0x000000caac40723c */ /* 0x040fe20000001840 */
[----:B------:R-:W4:Y:S07]  /*23150*/  LDSM.16.M88.4 R200, [R167+0x2800] ;  /* 0x00280000a7c8783b */ /* 0x000f2e0000000200 */
[C---:B------:R-:W-:Y:S03]  /*23160*/  HMMA.16816.F32 R68, R172.reuse, R204, R68 ;  /* 0x000000ccac44723c */ /* 0x040fe60000001844 */
[C---:B-1----:R-:W-:Y:S05]  /*23170*/  IADD3 R2, PT, PT, R222.reuse, R167, RZ ;  /* 0x000000a7de027210 */ /* 0x042fea0007ffe0ff */
[C---:B------:R-:W-:Y:S01]  /*23180*/  HMMA.16816.F32 R72, R172.reuse, R206, R72 ;  /* 0x000000ceac48723c */ /* 0x040fe20000001848 */
[----:B------:R-:W1:Y:S07]  /*23190*/  LDSM.16.M88.4 R204, [R167+0x3000] ;  /* 0x00300000a7cc783b */ /* 0x000e6e0000000200 */
[C---:B------:R-:W-:Y:S08]  /*231a0*/  HMMA.16816.F32 R76, R172.reuse, R208, R76 ;  /* 0x000000d0ac4c723c */ /* 0x040ff0000000184c */
[C---:B------:R-:W-:Y:S01]  /*231b0*/  HMMA.16816.F32 R80, R172.reuse, R210, R80 ;  /* 0x000000d2ac50723c */ /* 0x040fe20000001850 */
[----:B------:R-:W1:Y:S07]  /*231c0*/  LDSM.16.M88.4 R208, [R167+0x3800] ;  /* 0x00380000a7d0783b */ /* 0x000e6e0000000200 */
[C---:B------:R-:W-:Y:S08]  /*231d0*/  HMMA.16816.F32 R84, R172.reuse, R212, R84 ;  /* 0x000000d4ac54723c */ /* 0x040ff00000001854 */
[C---:B------:R-:W-:Y:S01]  /*231e0*/  HMMA.16816.F32 R88, R172.reuse, R214, R88 ;  /* 0x000000d6ac58723c */ /* 0x040fe20000001858 */
[----:B------:R-:W5:Y:S07]  /*231f0*/  LDSM.16.M88.4 R212, [R167+0x4000] ;  /* 0x00400000a7d4783b */ /* 0x000f6e0000000200 */
        /* <DEDUP_REMOVED lines=15> */
[C---:B------:R-:W-:Y:S01]  /*232f0*/  HMMA.16816.F32 R4, R192.reuse, R196, R4 ;  /* 0x000000c4c004723c */ /* 0x040fe20000001804 */
[----:B------:R-:W3:Y:S07]  /*23300*/  LDSM.16.M88.4 R188, [R167+0x7000] ;  /* 0x00700000a7bc783b */ /* 0x000eee0000000200 */
[C---:B------:R-:W-:Y:S01]  /*23310*/  HMMA.16816.F32 R8, R192.reuse, R198, R8 ;  /* 0x000000c6c008723c */ /* 0x040fe20000001808 */
[----:B------:R-:W-:Y:S07]  /*23320*/  LDSM.16.M88.4 R196, [R167+0x8000] ;  /* 0x00800000a7c4783b */ /* 0x000fee0000000200 */
[C---:B----4-:R-:W-:Y:S08]  /*23330*/  HMMA.16816.F32 R12, R192.reuse, R200, R12 ;  /* 0x000000c8c00c723c */ /* 0x050ff0000000180c */
        /* <DEDUP_REMOVED lines=8> */
[C---:B-----5:R-:W-:Y:S03]  /*233c0*/  HMMA.16816.F32 R36, R192.reuse, R212, R36 ;  /* 0x000000d4c024723c */ /* 0x060fe60000001824 */
[----:B------:R-:W-:Y:S02]  /*233d0*/  IADD3 R212, PT, PT, R222, R217, RZ ;  /* 0x000000d9ded47210 */ /* 0x000fe40007ffe0ff */
[----:B------:R-:W-:Y:S03]  /*233e0*/  LDSM.16.M88.4 R216, [R2+0x2000] ;  /* 0x0020000002d8783b */ /* 0x000fe60000000200 */
[C---:B------:R-:W-:Y:S05]  /*233f0*/  HMMA.16816.F32 R40, R192.reuse, R214, R40 ;  /* 0x000000d6c028723c */ /* 0x040fea0000001828 */
[----:B------:R-:W-:Y:S03]  /*23400*/  LDSM.16.M88.4 R212, [R212] ;  /* 0x00000000d4d4783b */ /* 0x000fe60000000200 */
[C---:B--2---:R-:W-:Y:S08]  /*23410*/  HMMA.16816.F32 R44, R192.reuse, R176, R44 ;  /* 0x000000b0c02c723c */ /* 0x044ff0000000182c */
[C---:B------:R-:W-:Y:S01]  /*23420*/  HMMA.16816.F32 R48, R192.reuse, R178, R48 ;  /* 0x000000b2c030723c */ /* 0x040fe20000001830 */
[----:B------:R-:W1:Y:S07]  /*23430*/  LDSM.16.M88.4 R176, [R167+0x7800] ;  /* 0x00780000a7b0783b */ /* 0x000e6e0000000200 */
[C---:B---3--:R-:W-:Y:S08]  /*23440*/  HMMA.16816.F32 R52, R192.reuse, R168, R52 ;  /* 0x000000a8c034723c */ /* 0x048ff00000001834 */
[C---:B------:R-:W-:Y:S01]  /*23450*/  HMMA.16816.F32 R56, R192.reuse, R170, R56 ;  /* 0x000000aac038723c */ /* 0x040fe20000001838 */
[----:B------:R-:W2:Y:S07]  /*23460*/  LDSM.16.M88.4 R168, [R2+0x2800] ;  /* 0x0028000002a8783b */ /* 0x000eae0000000200 */
        /* <DEDUP_REMOVED lines=20> */
[C---:B--2---:R-:W-:Y:S03]  /*235b0*/  HMMA.16816.F32 R12, R212.reuse, R168, R12 ;  /* 0x000000a8d40c723c */ /* 0x044fe6000000180c */
[-C--:B------:R-:W-:Y:S01]  /*235c0*/  FMUL.FTZ R172, R4, R229.reuse ;  /* 0x000000e504ac7220 */ /* 0x080fe20000410000 */
[-C--:B------:R-:W-:Y:S01]  /*235d0*/  FMUL.FTZ R174, R5, R229.reuse ;  /* 0x000000e505ae7220 */ /* 0x080fe20000410000 */
[-C--:B------:R-:W-:Y:S01]  /*235e0*/  FMUL.FTZ R173, R6, R229.reuse ;  /* 0x000000e506ad7220 */ /* 0x080fe20000410000 */
[-C--:B------:R-:W-:Y:S02]  /*235f0*/  FMUL.FTZ R175, R7, R229.reuse ;  /* 0x000000e507af7220 */ /* 0x080fe40000410000 */
[----:B------:R-:W1:Y:S01]  /*23600*/  LDSM.16.M88.4 R4, [R2+0x3000] ;  /* 0x003000000204783b */ /* 0x000e620000000200 */
[----:B------:R-:W-:Y:S01]  /*23610*/  MUFU.TANH R172, R172 ;  /* 0x000000ac00ac7308 */ /* 0x000fe20000002400 */
        /* <DEDUP_REMOVED lines=15> */
[----:B------:R2:W-:Y:S10]  /*23710*/  MUFU.TANH R177, R11 ;  /* 0x0000000b00b17308 */ /* 0x0005f40000002400 */
[----:B------:R3:W-:Y:S01]  /*23720*/  MUFU.TANH R168, R167 ;  /* 0x000000a700a87308 */ /* 0x0007e20000002400 */
[C---:B-1----:R-:W-:Y:S09]  /*23730*/  HMMA.16816.F32 R20, R212.reuse, R4, R20 ;  /* 0x00000004d414723c */ /* 0x042ff20000001814 */
[----:B------:R-:W-:Y:S01]  /*23740*/  MUFU.TANH R174, R174 ;  /* 0x000000ae00ae7308 */ /* 0x000fe20000002400 */
[----:B--2---:R-:W1:Y:S01]  /*23750*/  LDSM.16.M88.4 R8, [R2+0x3800] ;  /* 0x003800000208783b */ /* 0x004e620000000200 */
[C---:B------:R-:W-:Y:S08]  /*23760*/  HMMA.16816.F32 R24, R212.reuse, R6, R24 ;  /* 0x00000006d418723c */ /* 0x040ff00000001818 */
[----:B------:R-:W-:Y:S01]  /*23770*/  MUFU.TANH R173, R173 ;  /* 0x000000ad00ad7308 */ /* 0x000fe20000002400 */
[----:B------:R-:W2:Y:S09]  /*23780*/  LDSM.16.M88.4 R4, [R2+0x4000] ;  /* 0x004000000204783b */ /* 0x000eb20000000200 */
        /* <DEDUP_REMOVED lines=10> */
[----:B------:R-:W-:Y:S10]  /*23830*/  MUFU.TANH R170, R170 ;  /* 0x000000aa00aa7308 */ /* 0x000ff40000002400 */
        /* <DEDUP_REMOVED lines=14> */
[-C--:B------:R-:W-:Y:S01]  /*23920*/  FMUL.FTZ R31, R35, R229.reuse ;  /* 0x000000e5231f7220 */ /* 0x080fe20000410000 */
[-C--:B------:R-:W-:Y:S01]  /*23930*/  FMUL.FTZ R30, R34, R229.reuse ;  /* 0x000000e5221e7220 */ /* 0x080fe20000410000 */
[-C--:B------:R-:W-:Y:S01]  /*23940*/  FMUL.FTZ R33, R33, R229.reuse ;  /* 0x000000e521217220 */ /* 0x080fe20000410000 */
[-C--:B---3--:R-:W-:Y:S03]  /*23950*/  FMUL.FTZ R167, R32, R229.reuse ;  /* 0x000000e520a77220 */ /* 0x088fe60000410000 */
        /* <DEDUP_REMOVED lines=37> */
[----:B------:R-:W-:Y:S01]  /*23bb0*/  MUFU.TANH R25, R25 ;  /* 0x0000001900197308 */ /* 0x000fe20000002400 */
[C---:B-1----:R-:W-:Y:S09]  /*23bc0*/  HMMA.16816.F32 R60, R212.reuse, R8, R60 ;  /* 0x00000008d43c723c */ /* 0x042ff2000000183c */
[----:B------:R-:W-:Y:S01]  /*23bd0*/  MUFU.TANH R24, R24 ;  /* 0x0000001800187308 */ /* 0x000fe20000002400 */
[-C--:B---3--:R-:W-:Y:S01]  /*23be0*/  FMUL.FTZ R39, R56, R229.reuse ;  /* 0x000000e538277220 */ /* 0x088fe20000410000 */
[C---:B------:R-:W-:Y:S01]  /*23bf0*/  HMMA.16816.F32 R64, R212.reuse, R10, R64 ;  /* 0x0000000ad440723c */ /* 0x040fe20000001840 */
[----:B------:R-:W1:Y:S07]  /*23c00*/  LDSM.16.M88.4 R8, [R2+0x6800] ;  /* 0x006800000208783b */ /* 0x000e6e0000000200 */
[----:B------:R3:W-:Y:S01]  /*23c10*/  MUFU.TANH R56, R39 ;  /* 0x0000002700387308 */ /* 0x0007e20000002400 */
        /* <DEDUP_REMOVED lines=11> */
[-C--:B---3--:R-:W-:Y:S01]  /*23cd0*/  FMUL.FTZ R39, R64, R229.reuse ;  /* 0x000000e540277220 */ /* 0x088fe20000410000 */
        /* <DEDUP_REMOVED lines=12> */
[-C--:B---3--:R-:W-:Y:S01]  /*23da0*/  FMUL.FTZ R39, R72, R229.reuse ;  /* 0x000000e548277220 */ /* 0x088fe20000410000 */
[C---:B------:R-:W-:Y:S01]  /*23db0*/  HMMA.16816.F32 R80, R212.reuse, R10, R80 ;  /* 0x0000000ad450723c */ /* 0x040fe20000001850 */
[----:B------:R-:W1:Y:S07]  /*23dc0*/  LDSM.16.M88.4 R8, [R2+0x7800] ;  /* 0x007800000208783b */ /* 0x000e6e0000000200 */
[----:B------:R3:W-:Y:S01]  /*23dd0*/  MUFU.TANH R72, R39 ;  /* 0x0000002700487308 */ /* 0x0007e20000002400 */
        /* <DEDUP_REMOVED lines=24> */
[-C--:B---3--:R-:W-:Y:S01]  /*23f60*/  FMUL.FTZ R39, R88, R229.reuse ;  /* 0x000000e558277220 */ /* 0x088fe20000410000 */
[C---:B------:R-:W-:Y:S01]  /*23f70*/  HMMA.16816.F32 R96, R212.reuse, R10, R96 ;  /* 0x0000000ad460723c */ /* 0x040fe20000001860 */
[----:B------:R-:W1:Y:S07]  /*23f80*/  LDSM.16.M88.4 R8, [R2+0x8800] ;  /* 0x008800000208783b */ /* 0x000e6e0000000200 */
[----:B------:R3:W-:Y:S01]  /*23f90*/  MUFU.TANH R88, R39 ;  /* 0x0000002700587308 */ /* 0x0007e20000002400 */
        /* <DEDUP_REMOVED lines=16> */
[-C--:B------:R-:W-:Y:S07]  /*240a0*/  FMUL.FTZ R100, R100, R229.reuse ;  /* 0x000000e564647220 */ /* 0x080fee0000410000 */
[----:B------:R5:W-:Y:S01]  /*240b0*/  MUFU.TANH R184, R101 ;  /* 0x0000006500b87308 */ /* 0x000be20000002400 */
[-C--:B------:R-:W-:Y:S01]  /*240c0*/  FMUL.FTZ R98, R106, R229.reuse ;  /* 0x000000e56a627220 */ /* 0x080fe20000410000 */
[-C--:B------:R-:W-:Y:S01]  /*240d0*/  FMUL.FTZ R99, R107, R229.reuse ;  /* 0x000000e56b637220 */ /* 0x080fe20000410000 */
[-C--:B---3--:R-:W-:Y:S01]  /*240e0*/  FMUL.FTZ R39, R104, R229.reuse ;  /* 0x000000e568277220 */ /* 0x088fe20000410000 */
[-C--:B------:R-:W-:Y:S01]  /*240f0*/  FMUL.FTZ R105, R105, R229.reuse ;  /* 0x000000e569697220 */ /* 0x080fe20000410000 */
[C---:B-1----:R-:W-:Y:S05]  /*24100*/  HMMA.16816.F32 R108, R212.reuse, R8, R108 ;  /* 0x00000008d46c723c */ /* 0x042fea000000186c */
[----:B------:R-:W-:Y:S01]  /*24110*/  MUFU.TANH R37, R37 ;  /* 0x0000002500257308 */ /* 0x000fe20000002400 */
[-C--:B----4-:R-:W-:Y:S02]  /*24120*/  FMUL.FTZ R97, R103, R229.reuse ;  /* 0x000000e567617220 */ /* 0x090fe40000410000 */
[C---:B------:R-:W-:Y:S01]  /*24130*/  HMMA.16816.F32 R112, R212.reuse, R10, R112 ;  /* 0x0000000ad470723c */ /* 0x040fe20000001870 */
[----:B------:R1:W3:Y:S06]  /*24140*/  LDSM.16.M88.4 R8, [R2+0x9800] ;  /* 0x009800000208783b */ /* 0x0002ec0000000200 */
[----:B------:R-:W-:Y:S01]  /*24150*/  MUFU.TANH R34, R34 ;  /* 0x0000002200227308 */ /* 0x000fe20000002400 */
[----:B------:R-:W-:Y:S04]  /*24160*/  DEPBAR.LE SB0, 0x0 ;  /* 0x000080000000791a */ /* 0x000fe80000000000 */
[C---:B--2---:R-:W-:Y:S05]  /*24170*/  HMMA.16816.F32 R116, R212.reuse, R4, R116 ;  /* 0x00000004d474723c */ /* 0x044fea0000001874 */
[----:B------:R-:W-:Y:S01]  /*24180*/  MUFU.TANH R35, R35 ;  /* 0x0000002300237308 */ /* 0x000fe20000002400 */
[----:B------:R-:W-:Y:S01]  /*24190*/  BAR.SYNC.DEFER_BLOCKING 0x0 ;  /* 0x0000000000007b1d */ /* 0x000fe20000010000 */
[-C--:B------:R-:W-:Y:S01]  /*241a0*/  FMUL.FTZ R188, R108, R229.reuse ;  /* 0x000000e56cbc7220 */ /* 0x080fe20000410000 */
[-C--:B-----5:R-:W-:Y:S01]  /*241b0*/  FMUL.FTZ R101, R110, R229.reuse ;  /* 0x000000e56e657220 */ /* 0x0a0fe20000410000 */
        /* <DEDUP_REMOVED lines=17> */
[-C--:B------:R-:W-:Y:S01]  /*242d0*/  FMUL.FTZ R123, R123, R229.reuse ;  /* 0x000000e57b7b7220 */ /* 0x080fe20000410000 */
[C---:B---3--:R-:W-:Y:S05]  /*242e0*/  HMMA.16816.F32 R124, R212.reuse, R8, R124 ;  /* 0x00000008d47c723c */ /* 0x048fea000000187c */
[----:B------:R-:W-:Y:S03]  /*242f0*/  MUFU.TANH R8, R2 ;  /* 0x0000000200087308 */ /* 0x000fe60000002400 */
[----:B------:R-:W-:Y:S07]  /*24300*/  HMMA.16816.F32 R128, R212, R10, R128 ;  /* 0x0000000ad480723c */ /* 0x000fee0000001880 */
[----:B------:R-:W-:Y:S10]  /*24310*/  MUFU.TANH R38, R38 ;  /* 0x0000002600267308 */ /* 0x000ff40000002400 */
[----:B------:R-:W-:Y:S01]  /*24320*/  MUFU.TANH R40, R40 ;  /* 0x0000002800287308 */ /* 0x000fe20000002400 */
        /* <DEDUP_REMOVED lines=94> */
[----:B------:R-:W-:Y:S11]  /*24910*/  ISETP.NE.AND.EX P1, PT, R241, RZ, PT, P0 ;  /* 0x000000fff100720c */ /* 0x000ff60003f25300 */
[----:B------:R-:W-:Y:S02]  /*24920*/  @!UPT UIADD3 URZ, UPT, UPT, URZ, URZ, URZ ;  /* 0x000000fffffff290 */ /* 0x000fe4000fffe0ff */
[----:B------:R-:W-:Y:S01]  /*24930*/  @P1 LOP3.LUT R246, R246, 0x2, RZ, 0xfc, !PT ;  /* 0x00000002f6f61812 */ /* 0x000fe200078efcff */
        /* <DEDUP_REMOVED lines=21> */
[C---:B------:R-:W-:Y:S02]  /*24a90*/  IADD3 R39, PT, PT, R2.reuse, -0x100, RZ ;  /* 0xffffff0002277810 */ /* 0x040fe40007ffe0ff */
[----:B------:R-:W-:Y:S01]  /*24aa0*/  LOP3.LUT R2, R2, R105, RZ, 0x3c, !PT ;  /* 0x0000006902027212 */ /* 0x000fe200078e3cff */
        /* <DEDUP_REMOVED lines=50> */
.L_x_6656:
[----:B------:R-:W-:Y:S05]  /*24dd0*/  BSYNC.RECONVERGENT B0 ;  /* 0x0000000000007941 */ /* 0x000fea0003800200 */
.L_x_6655:
[----:B------:R-:W2:Y:S01]  /*24de0*/  LDL.LU R9, [R1+0x4] ;  /* 0x0000040001097983 */ /* 0x000ea20000300800 */
[----:B------:R-:W-:Y:S01]  /*24df0*/  IADD3 R126, P0, PT, R5, R228, RZ ;  /* 0x000000e4057e7210 */ /* 0x000fe20007f1e0ff */
[----:B------:R-:W-:Y:S01]  /*24e00*/  IMAD.MOV.U32 R229, RZ, RZ, R227 ;  /* 0x000000ffffe57224 */ /* 0x000fe200078e00e3 */
[----:B------:R-:W-:Y:S02]  /*24e10*/  SHF.L.U64.HI R2, R224, 0x5, R225 ;  /* 0x00000005e0027819 */ /* 0x000fe400000102e1 */
[-C--:B------:R-:W-:Y:S03]  /*24e20*/  IADD3 R124, P1, PT, R126, R5.reuse, RZ ;  /* 0x000000057e7c7210 */ /* 0x080fe60007f3e0ff */
[----:B------:R-:W-:Y:S01]  /*24e30*/  IMAD.X R127, R2, 0x1, R227, P0 ;  /* 0x00000001027f7824 */ /* 0x000fe200000e06e3 */
[-C--:B------:R-:W-:Y:S03]  /*24e40*/  IADD3 R116, P0, PT, R124, R5.reuse, RZ ;  /* 0x000000057c747210 */ /* 0x080fe60007f1e0ff */
[--C-:B------:R-:W-:Y:S01]  /*24e50*/  IMAD.X R125, R127, 0x1, R2.reuse, P1 ;  /* 0x000000017f7d7824 */ /* 0x100fe200008e0602 */
        /* <DEDUP_REMOVED lines=11> */
[--C-:B------:R-:W-:Y:S04]  /*24f10*/  IMAD.X R131, R199, 0x1, R2.reuse, P1 ;  /* 0x00000001c7837824 */ /* 0x100fe800008e0602 */
[--C-:B------:R-:W-:Y:S01]  /*24f20*/  IMAD.X R129, R131, 0x1, R2.reuse, P0 ;  /* 0x0000000183817824 */ /* 0x100fe200000e0602 */
[----:B------:R-:W-:Y:S01]  /*24f30*/  @!PT LDS RZ, [RZ] ;  /* 0x00000000fffff984 */ /* 0x000fe20000000800 */
[----:B------:R-:W-:Y:S01]  /*24f40*/  @!PT LDS RZ, [RZ] ;  /* 0x00000000fffff984 */ /* 0x000fe20000000800 */
[----:B------:R-:W-:Y:S01]  /*24f50*/  @!PT LDS RZ, [RZ] ;  /* 0x00000000fffff984 */ /* 0x000fe20000000800 */
[----:B--2---:R-:W-:Y:S04]  /*24f60*/  LDGSTS.E.BYPASS.LTC128B.128 [R9+0x2000], desc[UR4][R228.64] ;  /* 0x02000000e4097fae */ /* 0x004fe8000b981a04 */
[----:B------:R1:W-:Y:S04]  /*24f70*/  LDGSTS.E.BYPASS.LTC128B.128 [R9+0x2800], desc[UR4][R126.64] ;  /* 0x028000007e097fae */ /* 0x0003e8000b981a04 */
[----:B------:R2:W-:Y:S04]  /*24f80*/  LDGSTS.E.BYPASS.LTC128B.128 [R9+0x3000], desc[UR4][R124.64] ;  /* 0x030000007c097fae */ /* 0x0005e8000b981a04 */
[----:B------:R3:W-:Y:S04]  /*24f90*/  LDGSTS.E.BYPASS.LTC128B.128 [R9+0x3800], desc[UR4][R116.64] ;  /* 0x0380000074097fae */ /* 0x0007e8000b981a04 */
[----:B------:R4:W-:Y:S04]  /*24fa0*/  LDGSTS.E.BYPASS.LTC128B.128 [R9+0x4000], desc[UR4][R106.64] ;  /* 0x040000006a097fae */ /* 0x0009e8000b981a04 */
[----:B------:R5:W-:Y:S04]  /*24fb0*/  LDGSTS.E.BYPASS.LTC128B.128 [R9+0x4800], desc[UR4][R6.64] ;  /* 0x0480000006097fae */ /* 0x000be8000b981a04 */
[----:B------:R5:W-:Y:S04]  /*24fc0*/  LDGSTS.E.BYPASS.LTC128B.128 [R9+0x5000], desc[UR4][R200.64] ;  /* 0x05000000c8097fae */ /* 0x000be8000b981a04 */
[----:B------:R5:W-:Y:S01]  /*24fd0*/  LDGSTS.E.BYPASS.LTC128B.128 [R9+0x5800], desc[UR4][R198.64] ;  /* 0x05800000c6097fae */ /* 0x000be2000b981a04 */
[-C--:B-1----:R-:W-:Y:S03]  /*24fe0*/  IADD3 R126, P1, PT, R128, R5.reuse, RZ ;  /* 0x00000005807e7210 */ /* 0x082fe60007f3e0ff */
[----:B------:R1:W-:Y:S01]  /*24ff0*/  LDGSTS.E.BYPASS.LTC128B.128 [R9+0x6000], desc[UR4][R130.64] ;  /* 0x0600000082097fae */ /* 0x0003e2000b981a04 */
[-C--:B--2---:R-:W-:Y:S03]  /*25000*/  IADD3 R124, P0, PT, R126, R5.reuse, RZ ;  /* 0x000000057e7c7210 */ /* 0x084fe60007f1e0ff */
[----:B------:R1:W-:Y:S01]  /*25010*/  LDGSTS.E.BYPASS.LTC128B.128 [R9+0x6800], desc[UR4][R128.64] ;  /* 0x0680000080097fae */ /* 0x0003e2000b981a04 */
[--C-:B------:R-:W-:Y:S01]  /*25020*/  IMAD.X R127, R129, 0x1, R2.reuse, P1 ;  /* 0x00000001817f7824 */ /* 0x100fe200008e0602 */
[-C--:B---3--:R-:W-:Y:S03]  /*25030*/  IADD3 R116, P1, PT, R124, R5.reuse, RZ ;  /* 0x000000057c747210 */ /* 0x088fe60007f3e0ff */
[--C-:B------:R-:W-:Y:S01]  /*25040*/  IMAD.X R125, R127, 0x1, R2.reuse, P0 ;  /* 0x000000017f7d7824 */ /* 0x100fe200000e0602 */
[----:B------:R1:W-:Y:S01]  /*25050*/  LDGSTS.E.BYPASS.LTC128B.128 [R9+0x7000], desc[UR4][R126.64] ;  /* 0x070000007e097fae */ /* 0x0003e2000b981a04 */
[-C--:B----4-:R-:W-:Y:S02]  /*25060*/  IADD3 R106, P0, PT, R116, R5.reuse, RZ ;  /* 0x00000005746a7210 */ /* 0x090fe40007f1e0ff */
[--C-:B------:R-:W-:Y:S01]  /*25070*/  IMAD.X R117, R125, 0x1, R2.reuse, P1 ;  /* 0x000000017d757824 */ /* 0x100fe200008e0602 */
[----:B------:R1:W-:Y:S01]  /*25080*/  LDGSTS.E.BYPASS.LTC128B.128 [R9+0x7800], desc[UR4][R124.64] ;  /* 0x078000007c097fae */ /* 0x0003e2000b981a04 */
[-C--:B-----5:R-:W-:Y:S02]  /*25090*/  IADD3 R6, P1, PT, R106, R5.reuse, RZ ;  /* 0x000000056a067210 */ /* 0x0a0fe40007f3e0ff */
[--C-:B------:R-:W-:Y:S01]  /*250a0*/  IMAD.X R107, R117, 0x1, R2.reuse, P0 ;  /* 0x00000001756b7824 */ /* 0x100fe200000e0602 */
[----:B------:R1:W-:Y:S01]  /*250b0*/  LDGSTS.E.BYPASS.LTC128B.128 [R9+0x8000], desc[UR4][R116.64] ;  /* 0x0800000074097fae */ /* 0x0003e2000b981a04 */
[----:B------:R-:W-:Y:S02]  /*250c0*/  IADD3 R200, P0, PT, R6, R5, RZ ;  /* 0x0000000506c87210 */ /* 0x000fe40007f1e0ff */
[--C-:B------:R-:W-:Y:S01]  /*250d0*/  IMAD.X R7, R107, 0x1, R2.reuse, P1 ;  /* 0x000000016b077824 */ /* 0x100fe200008e0602 */
[----:B------:R1:W-:Y:S03]  /*250e0*/  LDGSTS.E.BYPASS.LTC128B.128 [R9+0x8800], desc[UR4][R106.64] ;  /* 0x088000006a097fae */ /* 0x0003e6000b981a04 */
[----:B------:R-:W-:Y:S01]  /*250f0*/  IMAD.X R201, R7, 0x1, R2, P0 ;  /* 0x0000000107c97824 */ /* 0x000fe200000e0602 */
[----:B------:R1:W-:Y:S04]  /*25100*/  LDGSTS.E.BYPASS.LTC128B.128 [R9+0x9000], desc[UR4][R6.64] ;  /* 0x0900000006097fae */ /* 0x0003e8000b981a04 */
[----:B------:R1:W-:Y:S04]  /*25110*/  LDGSTS.E.BYPASS.LTC128B.128 [R9+0x9800], desc[UR4][R200.64] ;  /* 0x09800000c8097fae */ /* 0x0003e8000b981a04 */
[----:B------:R-:W0:Y:S02]  /*25120*/  LDGDEPBAR ;  /* 0x00000000000079af */ /* 0x000e240000000000 */
.L_x_6654:
[----:B------:R-:W-:Y:S05]  /*25130*/  BSYNC.RECONVERGENT B1 ;  /* 0x0000000000017941 */ /* 0x000fea0003800200 */
.L_x_6653:
[----:B------:R-:W-:Y:S01]  /*25140*/  LOP3.LUT R223, R223, 0x200, R0, 0xf8, !PT ;  /* 0x00000200dfdf7812 */ /* 0x000fe200078ef800 */
[----:B------:R2:W-:Y:S01]  /*25150*/  STL [R1+0x2c], R221 ;  /* 0x00002cdd01007387 */ /* 0x0005e20000100800 */
[----:B------:R-:W-:Y:S03]  /*25160*/  IMAD.MOV.U32 R167, RZ, RZ, R247 ;  /* 0x000000ffffa77224 */ /* 0x000fe600078e00f7 */
[----:B------:R3:W-:Y:S01]  /*25170*/  STL [R1+0x28], R220 ;  /* 0x000028dc01007387 */ /* 0x0007e20000100800 */
[----:B-1----:R-:W-:Y:S05]  /*25180*/  IMAD.SHL.U32 R39, R167, 0x2, RZ ;  /* 0x00000002a7277824 */ /* 0x002fea00078e00ff */
[----:B------:R-:W-:Y:S05]  /*25190*/  LOP3.LUT R60, R39, 0x6, RZ, 0xc0, !PT ;  /* 0x00000006273c7812 */ /* 0x000fea00078ec0ff */
[----:B------:R-:W-:Y:S04]  /*251a0*/  IMAD R2, R249, 0x100, R60 ;  /* 0x00000100f9027824 */ /* 0x000fe800078e023c */
[C---:B------:R-:W-:Y:S01]  /*251b0*/  VIADD R116, R2.reuse, 0x9 ;  /* 0x0000000902747836 */ /* 0x040fe20000000000 */
[CC--:B------:R-:W-:Y:S01]  /*251c0*/  ISETP.GE.AND P0, PT, R2.reuse, R245.reuse, PT ;  /* 0x000000f50200720c */ /* 0x0c0fe20003f06270 */
[C---:B------:R-:W-:Y:S01]  /*251d0*/  VIADD R235, R2.reuse, 0x10 ;  /* 0x0000001002eb7836 */ /* 0x040fe20000000000 */
[CC--:B------:R-:W-:Y:S01]  /*251e0*/  ISETP.GE.AND P5, PT, R2.reuse, R242.reuse, PT ;  /* 0x000000f20200720c */ /* 0x0c0fe20003fa6270 */
[----:B------:R-:W-:Y:S01]  /*251f0*/  VIADD R11, R2, 0x1 ;  /* 0x00000001020b7836 */ /* 0x000fe20000000000 */
[-C--:B------:R-:W-:Y:S01]  /*25200*/  ISETP.GE.AND P4, PT, R116, R245.reuse, PT ;  /* 0x000000f57400720c */ /* 0x080fe20003f86270 */
[----:B------:R-:W-:Y:S01]  /*25210*/  VIADD R211, R2, 0x61 ;  /* 0x0000006102d37836 */ /* 0x000fe20000000000 */
[----:B------:R-:W-:Y:S01]  /*25220*/  FSEL R116, R172, -INF , P0 ;  /* 0xff800000ac747808 */ /* 0x000fe20000000000 */
[C---:B--2---:R-:W-:Y:S01]  /*25230*/  VIADD R221, R2.reuse, 0x8 ;  /* 0x0000000802dd7836 */ /* 0x044fe20000000000 */
[-C--:B------:R-:W-:Y:S01]  /*25240*/  ISETP.GE.AND P0, PT, R235, R245.reuse, PT ;  /* 0x000000f5eb00720c */ /* 0x080fe20003f06270 */
[C---:B------:R-:W-:Y:S01]  /*25250*/  VIADD R216, R2.reuse, 0x20 ;  /* 0x0000002002d87836 */ /* 0x040fe20000000000 */
        /* <DEDUP_REMOVED lines=12> */
[----:B---3--:R-:W-:Y:S01]  /*25320*/  FSEL R220, R168, -INF , P3 ;  /* 0xff800000a8dc7808 */ /* 0x008fe20001800000 */
        /* <DEDUP_REMOVED lines=59> */
[----:B------:R-:W-:Y:S01]  /*256e0*/  FSEL R116, R116, -INF , !P5 ;  /* 0xff80000074747808 */ /* 0x000fe20006800000 */
        /* <DEDUP_REMOVED lines=8> */
[----:B------:R-:W-:Y:S01]  /*25770*/  IMAD.MOV.U32 R33, RZ, RZ, R15 ;  /* 0x000000ffff217224 */ /* 0x000fe200078e000f */
[----:B------:R-:W-:Y:S01]  /*25780*/  FSEL R206, R45, -INF , P1 ;  /* 0xff8000002dce7808 */ /* 0x000fe20000800000 */
[----:B------:R-:W-:Y:S01]  /*25790*/  IMAD.MOV.U32 R45, RZ, RZ, R19 ;  /* 0x000000ffff2d7224 */ /* 0x000fe200078e0013 */
[-C--:B------:R-:W-:Y:S01]  /*257a0*/  ISETP.GE.AND P0, PT, R201, R245.reuse, PT ;  /* 0x000000f5c900720c */ /* 0x080fe20003f06270 */
[----:B------:R-:W-:Y:S01]  /*257b0*/  IMAD.MOV.U32 R53, RZ, RZ, R33 ;  /* 0x000000ffff357224 */ /* 0x000fe200078e0021 */
[-C--:B------:R-:W-:Y:S01]  /*257c0*/  ISETP.GE.AND P4, PT, R210, R245.reuse, PT ;  /* 0x000000f5d200720c */ /* 0x080fe20003f86270 */
[C---:B------:R-:W-:Y:S01]  /*257d0*/  VIADD R212, R2.reuse, 0xa0 ;  /* 0x000000a002d47836 */ /* 0x040fe20000000000 */
[-C--:B------:R-:W-:Y:S01]  /*257e0*/  ISETP.GE.AND P1, PT, R209, R245.reuse, PT ;  /* 0x000000f5d100720c */ /* 0x080fe20003f26270 */
[C---:B------:R-:W-:Y:S01]  /*257f0*/  VIADD R189, R2.reuse, 0xa8 ;  /* 0x000000a802bd7836 */ /* 0x040fe20000000000 */
[----:B------:R-:W-:Y:S01]  /*25800*/  FSEL R171, R57, -INF , P6 ;  /* 0xff80000039ab7808 */ /* 0x000fe20003000000 */
[----:B------:R-:W-:Y:S01]  /*25810*/  IMAD.MOV.U32 R57, RZ, RZ, R23 ;  /* 0x000000ffff397224 */ /* 0x000fe200078e0017 */
[-C--:B------:R-:W-:Y:S01]  /*25820*/  ISETP.GE.AND P6, PT, R193, R245.reuse, PT ;  /* 0x000000f5c100720c */ /* 0x080fe20003fc6270 */
[----:B------:R-:W-:Y:S01]  /*25830*/  VIADD R214, R2, 0x99 ;  /* 0x0000009902d67836 */ /* 0x000fe20000000000 */
        /* <DEDUP_REMOVED lines=29> */
[C---:B------:R-:W-:Y:S01]  /*25a10*/  VIADD R107, R2.reuse, 0xd9 ;  /* 0x000000d9026b7836 */ /* 0x040fe20000000000 */
[----:B------:R-:W-:Y:S01]  /*25a20*/  FSEL R73, R73, -INF , P0 ;  /* 0xff80000049497808 */ /* 0x000fe20000000000 */
[----:B------:R-:W-:Y:S01]  /*25a30*/  VIADD R0, R2, 0xf9 ;  /* 0x000000f902007836 */ /* 0x000fe20000000000 */
[-C--:B------:R-:W-:Y:S02]  /*25a40*/  ISETP.GE.AND P4, PT, R213, R245.reuse, PT ;  /* 0x000000f5d500720c */ /* 0x080fe40003f86270 */
[----:B------:R-:W-:Y:S01]  /*25a50*/  FSEL R61, R65, -INF , P1 ;  /* 0xff800000413d7808 */ /* 0x000fe20000800000 */
[----:B------:R-:W-:Y:S01]  /*25a60*/  IMAD.MOV.U32 R65, RZ, RZ, R170 ;  /* 0x000000ffff417224 */ /* 0x000fe200078e00aa */
[-C--:B------:R-:W-:Y:S02]  /*25a70*/  ISETP.GE.AND P0, PT, R191, R245.reuse, PT ;  /* 0x000000f5bf00720c */ /* 0x080fe40003f06270 */
        /* <DEDUP_REMOVED lines=8> */
[----:B------:R-:W-:Y:S01]  /*25b00*/  FSEL R170, R85, -INF , P0 ;  /* 0xff80000055aa7808 */ /* 0x000fe20000000000 */
[----:B------:R-:W-:Y:S01]  /*25b10*/  IMAD.MOV.U32 R85, RZ, RZ, R168 ;  /* 0x000000ffff557224 */ /* 0x000fe200078e00a8 */
[-C--:B------:R-:W-:Y:S02]  /*25b20*/  ISETP.GE.AND P4, PT, R197, R245.reuse, PT ;  /* 0x000000f5c500720c */ /* 0x080fe40003f86270 */
[----:B------:R-:W-:Y:S01]  /*25b30*/  FSEL R172, R84, -INF , P1 ;  /* 0xff80000054ac7808 */ /* 0x000fe20000800000 */
[----:B------:R-:W-:Y:S01]  /*25b40*/  VIADD R84, R2, 0x10 ;  /* 0x0000001002547836 */ /* 0x000fe20000000000 */
        /* <DEDUP_REMOVED lines=8> */
[----:B------:R-:W-:Y:S01]  /*25bd0*/  FSEL R23, R180, -INF , P1 ;  /* 0xff800000b4177808 */ /* 0x000fe20000800000 */
        /* <DEDUP_REMOVED lines=21> */
[-C--:B------:R-:W-:Y:S02]  /*25d30*/  ISETP.GE.AND P4, PT, R131, R245.reuse, PT ;  /* 0x000000f58300720c */ /* 0x080fe40003f86270 */
[----:B------:R-:W-:Y:S02]  /*25d40*/  FSEL R68, R118, -INF , P1 ;  /* 0xff80000076447808 */ /* 0x000fe40000800000 */
        /* <DEDUP_REMOVED lines=11> */
[----:B------:R-:W-:Y:S01]  /*25e00*/  IMAD.MOV.U32 R49, RZ, RZ, R45 ;  /* 0x000000ffff317224 */ /* 0x000fe200078e002d */
[-C--:B------:R-:W-:Y:S01]  /*25e10*/  ISETP.GE.AND P4, PT, R111, R245.reuse, PT ;  /* 0x000000f56f00720c */ /* 0x080fe20003f86270 */
[----:B------:R-:W-:Y:S01]  /*25e20*/  IMAD.MOV.U32 R45, RZ, RZ, R28 ;  /* 0x000000ffff2d7224 */ /* 0x000fe200078e001c */
[----:B------:R-:W-:Y:S02]  /*25e30*/  FSEL R221, R221, -INF , !P6 ;  /* 0xff800000dddd7808 */ /* 0x000fe40007000000 */
[----:B------:R-:W-:Y:S02]  /*25e40*/  FSEL R28, R122, -INF , P0 ;  /* 0xff8000007a1c7808 */ /* 0x000fe40000000000 */
[-C--:B------:R-:W-:Y:S01]  /*25e50*/  ISETP.GE.AND P6, PT, R84, R242.reuse, PT ;  /* 0x000000f25400720c */ /* 0x080fe20003fc6270 */
[----:B------:R-:W-:Y:S01]  /*25e60*/  VIADD R84, R2, 0x20 ;  /* 0x0000002002547836 */ /* 0x000fe20000000000 */
[----:B------:R-:W-:Y:S02]  /*25e70*/  FSEL R44, R114, -INF , P3 ;  /* 0xff800000722c7808 */ /* 0x000fe40001800000 */
[-C--:B------:R-:W-:Y:S01]  /*25e80*/  ISETP.GE.AND P0, PT, R33, R242.reuse, PT ;  /* 0x000000f22100720c */ /* 0x080fe20003f06270 */
[----:B------:R-:W-:Y:S01]  /*25e90*/  IMAD.MOV.U32 R33, RZ, RZ, R12 ;  /* 0x000000ffff217224 */ /* 0x000fe200078e000c */
[----:B------:R-:W-:Y:S02]  /*25ea0*/  FSEL R56, R104, -INF , P4 ;  /* 0xff80000068387808 */ /* 0x000fe40002000000 */
[-C--:B------:R-:W-:Y:S02]  /*25eb0*/  ISETP.GE.AND P3, PT, R6, R245.reuse, PT ;  /* 0x000000f50600720c */ /* 0x080fe40003f66270 */
[-C--:B------:R-:W-:Y:S02]  /*25ec0*/  ISETP.GE.AND P4, PT, R107, R245.reuse, PT ;  /* 0x000000f56b00720c */ /* 0x080fe40003f86270 */
[----:B------:R-:W-:Y:S02]  /*25ed0*/  FSEL R247, R247, -INF , !P0 ;  /* 0xff800000f7f77808 */ /* 0x000fe40004000000 */
[----:B------:R-:W-:Y:S02]  /*25ee0*/  FSEL R12, R10, -INF , P3 ;  /* 0xff8000000a0c7808 */ /* 0x000fe40001800000 */
[-C--:B------:R-:W-:Y:S01]  /*25ef0*/  ISETP.GE.AND P0, PT, R84, R242.reuse, PT ;  /* 0x000000f25400720c */ /* 0x080fe20003f06270 */
[----:B------:R-:W-:Y:S01]  /*25f00*/  VIADD R84, R2, 0x28 ;  /* 0x0000002802547836 */ /* 0x000fe20000000000 */
[----:B------:R-:W-:Y:S02]  /*25f10*/  FSEL R76, R192, -INF , P4 ;  /* 0xff800000c04c7808 */ /* 0x000fe40002000000 */
[-C--:B------:R-:W-:Y:S01]  /*25f20*/  ISETP.GE.AND P3, PT, R88, R242.reuse, PT ;  /* 0x000000f25800720c */ /* 0x080fe20003f66270 */
[----:B------:R-:W-:Y:S01]  /*25f30*/  VIADD R88, R2, 0x19 ;  /* 0x0000001902587836 */ /* 0x000fe20000000000 */
[----:B------:R-:W-:Y:S02]  /*25f40*/  ISETP.GE.AND P4, PT, R5, R245, PT ;  /* 0x000000f50500720c */ /* 0x000fe40003f86270 */
[----:B------:R-:W-:Y:S02]  /*25f50*/  FSEL R234, R234, -INF , !P3 ;  /* 0xff800000eaea7808 */ /* 0x000fe40005800000 */
[-C--:B------:R-:W-:Y:S01]  /*25f60*/  ISETP.GE.AND P3, PT, R84, R242.reuse, PT ;  /* 0x000000f25400720c */ /* 0x080fe20003f66270 */
[----:B------:R-:W-:Y:S01]  /*25f70*/  VIADD R84, R2, 0x30 ;  /* 0x0000003002547836 */ /* 0x000fe20000000000 */
[----:B------:R-:W-:Y:S02]  /*25f80*/  FSEL R10, R196, -INF , P4 ;  /* 0xff800000c40a7808 */ /* 0x000fe40002000000 */
[-C--:B------:R-:W-:Y:S01]  /*25f90*/  ISETP.GE.AND P4, PT, R88, R242.reuse, PT ;  /* 0x000000f25800720c */ /* 0x080fe20003f86270 */
[----:B------:R-:W-:Y:S01]  /*25fa0*/  VIADD R88, R2, 0x21 ;  /* 0x0000002102587836 */ /* 0x000fe20000000000 */
[----:B------:R-:W-:Y:S02]  /*25fb0*/  FSEL R235, R235, -INF , !P1 ;  /* 0xff800000ebeb7808 */ /* 0x000fe40004800000 */
[----:B------:R-:W-:Y:S02]  /*25fc0*/  FSEL R232, R232, -INF , !P4 ;  /* 0xff800000e8e87808 */ /* 0x000fe40006000000 */
[-C--:B------:R-:W-:Y:S01]  /*25fd0*/  ISETP.GE.AND P4, PT, R84, R242.reuse, PT ;  /* 0x000000f25400720c */ /* 0x080fe20003f86270 */
[----:B------:R-:W-:Y:S01]  /*25fe0*/  VIADD R84, R2, 0x38 ;  /* 0x0000003802547836 */ /* 0x000fe20000000000 */
        /* <DEDUP_REMOVED lines=18> */
[----:B------:R-:W-:Y:S02]  /*26110*/  FSEL R49, R49, -INF , !P4 ;  /* 0xff80000031317808 */ /* 0x000fe40006000000 */
[----:B------:R-:W-:Y:S02]  /*26120*/  FMNMX3.FTZ R84, R84, R85, R65, !PT ;  /* 0x0000005554547276 */ /* 0x000fe40007810041 */
        /* <DEDUP_REMOVED lines=27> */
[----:B------:R-:W-:Y:S01]  /*262e0*/  FSEL R194, R171, -INF , !P4 ;  /* 0xff800000abc27808 */ /* 0x000fe20006000000 */
[----:B------:R-:W-:Y:S01]  /*262f0*/  IMAD R171, R249, 0x100, R60 ;  /* 0x00000100f9ab7824 */ /* 0x000fe200078e023c */
[-C--:B------:R-:W-:Y:S02]  /*26300*/  ISETP.GE.AND P4, PT, R193, R242.reuse, PT ;  /* 0x000000f2c100720c */ /* 0x080fe40003f86270 */
[----:B------:R-:W-:Y:S01]  /*26310*/  FSEL R190, R61, -INF , !P5 ;  /* 0xff8000003dbe7808 */ /* 0x000fe20006800000 */
[----:B------:R-:W-:Y:S01]  /*26320*/  VIADD R171, R171, 0x9 ;  /* 0x00000009abab7836 */ /* 0x000fe20000000000 */
[-C--:B------:R-:W-:Y:S02]  /*26330*/  ISETP.GE.AND P0, PT, R215, R242.reuse, PT ;  /* 0x000000f2d700720c */ /* 0x080fe40003f06270 */
[----:B------:R-:W-:Y:S02]  /*26340*/  FSEL R208, R208, -INF , !P3 ;  /* 0xff800000d0d07808 */ /* 0x000fe40005800000 */
[----:B------:R-:W-:Y:S02]  /*26350*/  FMNMX3.FTZ R61, R104, R17, R88, !PT ;  /* 0x00000011683d7276 */ /* 0x000fe40007810058 */
[----:B------:R-:W-:Y:S02]  /*26360*/  FSEL R84, R130, -INF , !P1 ;  /* 0xff80000082547808 */ /* 0x000fe40004800000 */
[----:B------:R-:W-:Y:S02]  /*26370*/  FSEL R188, R41, -INF , !P4 ;  /* 0xff80000029bc7808 */ /* 0x000fe40006000000 */
[-C--:B------:R-:W-:Y:S02]  /*26380*/  ISETP.GE.AND P1, PT, R195, R242.reuse, PT ;  /* 0x000000f2c300720c */ /* 0x080fe40003f26270 */
[----:B------:R-:W-:Y:S02]  /*26390*/  ISETP.GE.AND P3, PT, R211, R242, PT ;  /* 0x000000f2d300720c */ /* 0x000fe40003f66270 */
[----:B------:R-:W-:Y:S02]  /*263a0*/  FSEL R202, R202, -INF , !P0 ;  /* 0xff800000caca7808 */ /* 0x000fe40004000000 */
[----:B------:R-:W-:Y:S01]  /*263b0*/  FMNMX3.FTZ R41, R61, R208, R206, !PT ;  /* 0x000000d03d297276 */ /* 0x000fe200078100ce */
[----:B------:R-:W-:Y:S01]  /*263c0*/  IMAD R61, R249, 0x100, R60 ;  /* 0x00000100f93d7824 */ /* 0x000fe200078e023c */
[----:B------:R-:W-:Y:S02]  /*263d0*/  FSEL R184, R37, -INF , !P1 ;  /* 0xff80000025b87808 */ /* 0x000fe40004800000 */
[----:B------:R-:W-:Y:S01]  /*263e0*/  FSEL R198, R198, -INF , !P3 ;  /* 0xff800000c6c67808 */ /* 0x000fe20005800000 */
[----:B------:R-:W-:Y:S01]  /*263f0*/  VIADD R61, R61, 0x90 ;  /* 0x000000903d3d7836 */ /* 0x000fe20000000000 */
[----:B------:R-:W-:Y:S02]  /*26400*/  FMNMX3.FTZ R37, R41, R204, R202, !PT ;  /* 0x000000cc29257276 */ /* 0x000fe400078100ca */
[----:B------:R-:W-:Y:S02]  /*26410*/  ISETP.GE.AND P0, PT, R205, R242, PT ;  /* 0x000000f2cd00720c */ /* 0x000fe40003f06270 */
[----:B------:R-:W-:Y:S02]  /*26420*/  FMNMX3.FTZ R37, R37, R200, R198, !PT ;  /* 0x000000c825257276 */ /* 0x000fe400078100c6 */
[----:B------:R-:W-:Y:S02]  /*26430*/  ISETP.GE.AND P3, PT, R201, R242, PT ;  /* 0x000000f2c900720c */ /* 0x000fe40003f66270 */
[----:B------:R-:W-:Y:S01]  /*26440*/  FSEL R192, R179, -INF , !P0 ;  /* 0xff800000b3c07808 */ /* 0x000fe20004000000 */
[----:B------:R-:W-:Y:S01]  /*26450*/  IMAD R179, R249, 0x100, R60 ;  /* 0x00000100f9b37824 */ /* 0x000fe200078e023c */
[----:B------:R-:W-:Y:S02]  /*26460*/  FMNMX3.FTZ R37, R37, R196, R194, !PT ;  /* 0x000000c425257276 */ /* 0x000fe400078100c2 */
[----:B------:R-:W-:Y:S01]  /*26470*/  ISETP.GE.AND P0, PT, R197, R242, PT ;  /* 0x000000f2c500720c */ /* 0x000fe20003f06270 */
[----:B------:R-:W-:Y:S01]  /*26480*/  VIADD R179, R179, 0x8 ;  /* 0x00000008b3b37836 */ /* 0x000fe20000000000 */
[----:B------:R-:W-:Y:S02]  /*26490*/  FMNMX3.FTZ R37, R37, R192, R84, !PT ;  /* 0x000000c025257276 */ /* 0x000fe40007810054 */
[----:B------:R-:W-:Y:S02]  /*264a0*/  FSEL R64, R64, -INF , !P3 ;  /* 0xff80000040407808 */ /* 0x000fe40005800000 */
[----:B------:R-:W-:Y:S02]  /*264b0*/  ISETP.GE.AND P3, PT, R182, R242, PT ;  /* 0x000000f2b600720c */ /* 0x000fe40003f66270 */
[----:B------:R-:W-:Y:S02]  /*264c0*/  FMNMX3.FTZ R37, R37, R64, R190, !PT ;  /* 0x0000004025257276 */ /* 0x000fe400078100be */
[----:B------:R-:W-:Y:S01]  /*264d0*/  FSEL R186, R69, -INF , !P0 ;  /* 0xff80000045ba7808 */ /* 0x000fe20004000000 */
[----:B------:R-:W-:Y:S01]  /*264e0*/  IMAD R69, R249, 0x100, R60 ;  /* 0x00000100f9457824 */ /* 0x000fe200078e023c */
[----:B------:R-:W-:Y:S02]  /*264f0*/  FSEL R182, R73, -INF , !P3 ;  /* 0xff80000049b67808 */ /* 0x000fe40005800000 */
[-C--:B------:R-:W-:Y:S01]  /*26500*/  ISETP.GE.AND P6, PT, R180, R242.reuse, PT ;  /* 0x000000f2b400720c */ /* 0x080fe20003fc6270 */
[----:B------:R-:W-:Y:S01]  /*26510*/  VIADD R69, R69, 0x89 ;  /* 0x0000008945457836 */ /* 0x000fe20000000000 */
[----:B------:R-:W-:Y:S02]  /*26520*/  ISETP.GE.AND P5, PT, R183, R242, PT ;  /* 0x000000f2b700720c */ /* 0x000fe40003fa6270 */
[----:B------:R-:W-:Y:S02]  /*26530*/  FMNMX3.FTZ R37, R37, R188, R186, !PT ;  /* 0x000000bc25257276 */ /* 0x000fe400078100ba */
        /* <DEDUP_REMOVED lines=24> */
[----:B------:R-:W-:Y:S02]  /*266c0*/  FSEL R118, R93, -INF , !P4 ;  /* 0xff8000005d767808 */ /* 0x000fe40006000000 */
[----:B------:R-:W-:Y:S02]  /*266d0*/  ISETP.GE.AND P6, PT, R127, R242, PT ;  /* 0x000000f27f00720c */ /* 0x000fe40003fc6270 */
[----:B------:R-:W-:Y:S02]  /*266e0*/  FSEL R122, R32, -INF , !P3 ;  /* 0xff800000207a7808 */ /* 0x000fe40005800000 */
[----:B------:R-:W-:Y:S02]  /*266f0*/  FMNMX3.FTZ R15, R19, R168, R130, !PT ;  /* 0x000000a8130f7276 */ /* 0x000fe40007810082 */
[----:B------:R-:W-:Y:S02]  /*26700*/  FSEL R114, R23, -INF , !P6 ;  /* 0xff80000017727808 */ /* 0x000fe40007000000 */
[----:B------:R-:W-:Y:S02]  /*26710*/  ISETP.GE.AND P0, PT, R113, R242, PT ;  /* 0x000000f27100720c */ /* 0x000fe40003f06270 */
        /* <DEDUP_REMOVED lines=28> */
[----:B------:R-:W-:Y:S02]  /*268e0*/  FSEL R68, R68, -INF , !P1 ;  /* 0xff80000044447808 */ /* 0x000fe40004800000 */
[----:B------:R-:W-:Y:S02]  /*268f0*/  ISETP.GE.AND P0, PT, R0, R245, PT ;  /* 0x000000f50000720c */ /* 0x000fe40003f06270 */
[-C--:B------:R-:W-:Y:S02]  /*26900*/  ISETP.GE.AND P4, PT, R6, R242.reuse, PT ;  /* 0x000000f20600720c */ /* 0x080fe40003f86270 */
[----:B------:R-:W-:Y:S02]  /*26910*/  ISETP.GE.AND P3, PT, R5, R242, PT ;  /* 0x000000f20500720c */ /* 0x000fe40003f66270 */
[----:B------:R-:W-:Y:S02]  /*26920*/  FSEL R28, R28, -INF , !P5 ;  /* 0xff8000001c1c7808 */ /* 0x000fe40006800000 */
[----:B------:R-:W-:Y:S02]  /*26930*/  FSEL R12, R12, -INF , !P4 ;  /* 0xff8000000c0c7808 */ /* 0x000fe40006000000 */
[----:B------:R-:W-:Y:S02]  /*26940*/  FMNMX3.FTZ R15, R15, R32, R68, !PT ;  /* 0x000000200f0f7276 */ /* 0x000fe40007810044 */
[----:B------:R-:W-:Y:S02]  /*26950*/  ISETP.GE.AND P1, PT, R0, R242, PT ;  /* 0x000000f20000720c */ /* 0x000fe40003f26270 */
[----:B------:R-:W-:Y:S02]  /*26960*/  FSEL R4, R4, -INF , P0 ;  /* 0xff80000004047808 */ /* 0x000fe40000000000 */
[----:B------:R-:W-:Y:S02]  /*26970*/  FMNMX3.FTZ R15, R15, R28, R12, !PT ;  /* 0x0000001c0f0f7276 */ /* 0x000fe4000781000c */
[----:B------:R-:W-:Y:S02]  /*26980*/  FSEL R8, R4, -INF , !P1 ;  /* 0xff80000004087808 */ /* 0x000fe40004800000 */
[----:B------:R-:W-:Y:S02]  /*26990*/  FSEL R10, R10, -INF , !P3 ;  /* 0xff8000000a0a7808 */ /* 0x000fe40005800000 */
[C---:B------:R-:W-:Y:S02]  /*269a0*/  ISETP.GE.AND P0, PT, R2.reuse, R244, PT ;  /* 0x000000f40200720c */ /* 0x040fe40003f06270 */
[----:B------:R-:W-:Y:S02]  /*269b0*/  FMNMX3.FTZ R23, R15, R10, R8, !PT ;  /* 0x0000000a0f177276 */ /* 0x000fe40007810008 */
[CC--:B------:R-:W-:Y:S02]  /*269c0*/  ISETP.GE.AND P1, PT, R11.reuse, R244.reuse, PT ;  /* 0x000000f40b00720c */ /* 0x0c0fe40003f26270 */
[-C--:B------:R-:W-:Y:S01]  /*269d0*/  ISETP.GE.AND P6, PT, R11, R243.reuse, PT ;  /* 0x000000f30b00720c */ /* 0x080fe20003fc6270 */
[----:B------:R-:W1:Y:S01]  /*269e0*/  SHFL.BFLY PT, R4, R23, 0x2, 0x1f ;  /* 0x0c401f0017047f89 */ /* 0x000e6200000e0000 */
[----:B------:R-:W-:Y:S02]  /*269f0*/  FSEL R11, R173, -INF , P0 ;  /* 0xff800000ad0b7808 */ /* 0x000fe40000000000 */
[-C--:B------:R-:W-:Y:S01]  /*26a00*/  ISETP.GE.AND P0, PT, R171, R244.reuse, PT ;  /* 0x000000f4ab00720c */ /* 0x080fe20003f06270 */
[--C-:B------:R-:W-:Y:S01]  /*26a10*/  IMAD R171, R249, 0x100, R60.reuse ;  /* 0x00000100f9ab7824 */ /* 0x100fe200078e023c */
        /* <DEDUP_REMOVED lines=9> */
[-C--:B------:R-:W-:Y:S01]  /*26ab0*/  ISETP.GE.AND P1, PT, R179, R244.reuse, PT ;  /* 0x000000f4b300720c */ /* 0x080fe20003f26270 */
[--C-:B------:R-:W-:Y:S01]  /*26ac0*/  IMAD R179, R249, 0x100, R60.reuse ;  /* 0x00000100f9b37824 */ /* 0x100fe200078e023c */
[----:B------:R-:W-:Y:S01]  /*26ad0*/  FSEL R14, R14, -INF , P4 ;  /* 0xff8000000e0e7808 */ /* 0x000fe20002000000 */
[----:B------:R-:W-:Y:S01]  /*26ae0*/  VIADD R171, R171, 0x19 ;  /* 0x00000019abab7836 */ /* 0x000fe20000000000 */
[----:B------:R-:W-:Y:S01]  /*26af0*/  FSEL R11, R11, -INF , !P5 ;  /* 0xff8000000b0b7808 */ /* 0x000fe20006800000 */
[----:B------:R-:W-:Y:S01]  /*26b00*/  VIADD R179, R179, 0x18 ;  /* 0x00000018b3b37836 */ /* 0x000fe20000000000 */
[----:B------:R-:W-:Y:S02]  /*26b10*/  ISETP.GE.AND P5, PT, R117, R244, PT ;  /* 0x000000f47500720c */ /* 0x000fe40003fa6270 */
[----:B------:R-:W-:Y:S02]  /*26b20*/  FSEL R41, R41, -INF , !P6 ;  /* 0xff80000029297808 */ /* 0x000fe40007000000 */
[----:B-1----:R-:W-:Y:S02]  /*26b30*/  FMNMX.FTZ R19, R23, R4, !PT ;  /* 0x0000000417137209 */ /* 0x002fe40007810000 */
[-C--:B------:R-:W-:Y:S01]  /*26b40*/  ISETP.GE.AND P0, PT, R179, R244.reuse, PT ;  /* 0x000000f4b300720c */ /* 0x080fe20003f06270 */
[--C-:B------:R-:W-:Y:S01]  /*26b50*/  IMAD R179, R249, 0x100, R60.reuse ;  /* 0x00000100f9b37824 */ /* 0x100fe200078e023c */
[----:B------:R-:W-:Y:S01]  /*26b60*/  FSEL R23, R13, -INF , P1 ;  /* 0xff8000000d177808 */ /* 0x000fe20000800000 */
[----:B------:R-:W1:Y:S01]  /*26b70*/  SHFL.BFLY PT, R4, R19, 0x1, 0x1f ;  /* 0x0c201f0013047f89 */ /* 0x000e6200000e0000 */
[----:B------:R-:W-:Y:S01]  /*26b80*/  FSEL R16, R16, -INF , P0 ;  /* 0xff80000010107808 */ /* 0x000fe20000000000 */
[----:B------:R-:W-:Y:S01]  /*26b90*/  VIADD R179, R179, 0x20 ;  /* 0x00000020b3b37836 */ /* 0x000fe20000000000 */
[----:B------:R-:W-:Y:S02]  /*26ba0*/  FSEL R81, R102, -INF , P5 ;  /* 0xff80000066517808 */ /* 0x000fe40002800000 */
[-C--:B------:R-:W-:Y:S02]  /*26bb0*/  ISETP.GE.AND P5, PT, R106, R244.reuse, PT ;  /* 0x000000f46a00720c */ /* 0x080fe40003fa6270 */
[-C--:B------:R-:W-:Y:S01]  /*26bc0*/  ISETP.GE.AND P4, PT, R179, R244.reuse, PT ;  /* 0x000000f4b300720c */ /* 0x080fe20003f86270 */
[--C-:B------:R-:W-:Y:S03]  /*26bd0*/  IMAD R179, R249, 0x100, R60.reuse ;  /* 0x00000100f9b37824 */ /* 0x100fe600078e023c */
[----:B------:R-:W-:Y:S01]  /*26be0*/  FSEL R20, R20, -INF , P4 ;  /* 0xff80000014147808 */ /* 0x000fe20002000000 */
[----:B------:R-:W-:Y:S01]  /*26bf0*/  VIADD R179, R179, 0x28 ;  /* 0x00000028b3b37836 */ /* 0x000fe20000000000 */
[-C--:B------:R-:W-:Y:S04]  /*26c00*/  ISETP.GE.AND P4, PT, R229, R244.reuse, PT ;  /* 0x000000f4e500720c */ /* 0x080fe80003f86270 */
[-C--:B------:R-:W-:Y:S01]  /*26c10*/  ISETP.GE.AND P0, PT, R179, R244.reuse, PT ;  /* 0x000000f4b300720c */ /* 0x080fe20003f06270 */
[--C-:B------:R-:W-:Y:S01]  /*26c20*/  IMAD R179, R249, 0x100, R60.reuse ;  /* 0x00000100f9b37824 */ /* 0x100fe200078e023c */
[----:B------:R-:W-:Y:S02]  /*26c30*/  FSEL R42, R42, -INF , P4 ;  /* 0xff8000002a2a7808 */ /* 0x000fe40002000000 */
[----:B------:R-:W-:Y:S01]  /*26c40*/  FSEL R24, R24, -INF , P0 ;  /* 0xff80000018187808 */ /* 0x000fe20000000000 */
[----:B------:R-:W-:Y:S01]  /*26c50*/  VIADD R179, R179, 0x31 ;  /* 0x00000031b3b37836 */ /* 0x000fe20000000000 */
[----:B------:R-:W-:Y:S02]  /*26c60*/  ISETP.GE.AND P4, PT, R215, R244, PT ;  /* 0x000000f4d700720c */ /* 0x000fe40003f86270 */
[----:B-1----:R-:W-:Y:S02]  /*26c70*/  FMNMX.FTZ R2, R19, R4, !PT ;  /* 0x0000000413027209 */ /* 0x002fe40007810000 */
[----:B------:R-:W-:Y:S02]  /*26c80*/  FSEL R19, R169, -INF , P3 ;  /* 0xff800000a9137808 */ /* 0x000fe40001800000 */
[-C--:B------:R-:W-:Y:S01]  /*26c90*/  ISETP.GE.AND P3, PT, R171, R244.reuse, PT ;  /* 0x000000f4ab00720c */ /* 0x080fe20003f66270 */
[--C-:B------:R-:W-:Y:S01]  /*26ca0*/  IMAD R171, R249, 0x100, R60.reuse ;  /* 0x00000100f9ab7824 */ /* 0x100fe200078e023c */
[----:B------:R-:W-:Y:S02]  /*26cb0*/  FSETP.NEU.FTZ.AND P0, PT, R2, -INF , PT ;  /* 0xff8000000200780b */ /* 0x000fe40003f1d000 */
[----:B------:R-:W-:Y:S01]  /*26cc0*/  FSEL R18, R18, -INF , P3 ;  /* 0xff80000012127808 */ /* 0x000fe20001800000 */
[----:B------:R-:W-:Y:S01]  /*26cd0*/  VIADD R171, R171, 0x21 ;  /* 0x00000021abab7836 */ /* 0x000fe20000000000 */
[----:B------:R-:W-:Y:S02]  /*26ce0*/  FSEL R4, R2, RZ, P0 ;  /* 0x000000ff02047208 */ /* 0x000fe40000000000 */
[----:B------:R-:W-:Y:S02]  /*26cf0*/  FSEL R47, R47, -INF , P4 ;  /* 0xff8000002f2f7808 */ /* 0x000fe40002000000 */
[-C--:B------:R-:W-:Y:S01]  /*26d00*/  ISETP.GE.AND P1, PT, R171, R244.reuse, PT ;  /* 0x000000f4ab00720c */ /* 0x080fe20003f26270 */
[--C-:B------:R-:W-:Y:S02]  /*26d10*/  IMAD R171, R249, 0x100, R60.reuse ;  /* 0x00000100f9ab7824 */ /* 0x100fe400078e023c */
[----:B------:R-:W-:Y:S01]  /*26d20*/  FADD.FTZ R4, -R4, R3 ;  /* 0x0000000304047221 */ /* 0x000fe20000010100 */
[-C--:B------:R-:W-:Y:S01]  /*26d30*/  ISETP.GE.AND P4, PT, R209, R244.reuse, PT ;  /* 0x000000f4d100720c */ /* 0x080fe20003f86270 */
[----:B------:R-:W2:Y:S01]  /*26d40*/  LD.E R3, desc[UR4][R164.64+0xdc] ;  /* 0x0000dc04a4037980 */ /* 0x000ea2000c101900 */
[----:B------:R-:W-:Y:S01]  /*26d50*/  VIADD R171, R171, 0x29 ;  /* 0x00000029abab7836 */ /* 0x000fe20000000000 */
        /* <DEDUP_REMOVED lines=9> */
[-C--:B------:R-:W-:Y:S01]  /*26df0*/  ISETP.GE.AND P1, PT, R171, R244.reuse, PT ;  /* 0x000000f4ab00720c */ /* 0x080fe20003f26270 */
[--C-:B------:R-:W-:Y:S01]  /*26e00*/  IMAD R171, R249, 0x100, R60.reuse ;  /* 0x00000100f9ab7824 */ /* 0x100fe200078e023c */
[----:B------:R-:W-:Y:S02]  /*26e10*/  FSEL R29, R29, -INF , P3 ;  /* 0xff8000001d1d7808 */ /* 0x000fe40001800000 */
[----:B------:R-:W-:Y:S01]  /*26e20*/  FSEL R13, R27, -INF , P1 ;  /* 0xff8000001b0d7808 */ /* 0x000fe20000800000 */
[----:B------:R-:W-:Y:S01]  /*26e30*/  VIADD R171, R171, 0x38 ;  /* 0x00000038abab7836 */ /* 0x000fe20000000000 */
[-C--:B------:R-:W-:Y:S01]  /*26e40*/  ISETP.GE.AND P3, PT, R124, R244.reuse, PT ;  /* 0x000000f47c00720c */ /* 0x080fe20003f66270 */
[--C-:B------:R-:W-:Y:S01]  /*26e50*/  IMAD R27, R249, 0x100, R60.reuse ;  /* 0x00000100f91b7824 */ /* 0x100fe200078e023c */
[-C--:B------:R-:W-:Y:S02]  /*26e60*/  ISETP.GE.AND P4, PT, R193, R244.reuse, PT ;  /* 0x000000f4c100720c */ /* 0x080fe40003f86270 */
[-C--:B------:R-:W-:Y:S01]  /*26e70*/  ISETP.GE.AND P1, PT, R171, R244.reuse, PT ;  /* 0x000000f4ab00720c */ /* 0x080fe20003f26270 */
[--C-:B------:R-:W-:Y:S01]  /*26e80*/  IMAD R171, R249, 0x100, R60.reuse ;  /* 0x00000100f9ab7824 */ /* 0x100fe200078e023c */
[----:B------:R-:W-:Y:S01]  /*26e90*/  FSEL R175, R31, -INF , P3 ;  /* 0xff8000001faf7808 */ /* 0x000fe20001800000 */
[----:B------:R-:W-:Y:S01]  /*26ea0*/  VIADD R27, R27, 0x8 ;  /* 0x000000081b1b7836 */ /* 0x000fe20000000000 */
[-C--:B------:R-:W-:Y:S01]  /*26eb0*/  ISETP.GE.AND P3, PT, R126, R244.reuse, PT ;  /* 0x000000f47e00720c */ /* 0x080fe20003f66270 */
[----:B------:R-:W-:Y:S01]  /*26ec0*/  VIADD R171, R171, 0x40 ;  /* 0x00000040abab7836 */ /* 0x000fe20000000000 */
        /* <DEDUP_REMOVED lines=30> */
[----:B------:R-:W3:Y:S01]  /*270b0*/  LDL.LU R61, [R1+0x18] ;  /* 0x00001800013d7983 */ /* 0x000ee20000300800 */
[----:B------:R-:W-:Y:S02]  /*270c0*/  FSEL R177, R75, -INF , P3 ;  /* 0xff8000004bb17808 */ /* 0x000fe40001800000 */
[-C--:B------:R-:W-:Y:S01]  /*270d0*/  ISETP.GE.AND P3, PT, R212, R244.reuse, PT ;  /* 0x000000f4d400720c */ /* 0x080fe20003f66270 */
[----:B------:R-:W4:Y:S01]  /*270e0*/  LDL.LU R35, [R1+0x1c] ;  /* 0x00001c0001237983 */ /* 0x000f220000300800 */
[----:B------:R-:W-:Y:S02]  /*270f0*/  FSEL R66, R66, -INF , P4 ;  /* 0xff80000042427808 */ /* 0x000fe40002000000 */
[----:B------:R-:W-:Y:S01]  /*27100*/  FSEL R82, R82, -INF , P3 ;  /* 0xff80000052527808 */ /* 0x000fe20001800000 */
[----:B------:R-:W4:Y:S01]  /*27110*/  LDL.LU R31, [R1+0x24] ;  /* 0x00002400011f7983 */ /* 0x000f220000300800 */
        /* <DEDUP_REMOVED lines=9> */
[----:B------:R-:W4:Y:S01]  /*271b0*/  LDL.LU R97, [R1+0x20] ;  /* 0x0000200001617983 */ /* 0x000f220000300800 */
        /* <DEDUP_REMOVED lines=30> */
[-C--:B------:R-:W-:Y:S01]  /*273a0*/  ISETP.GE.AND P5, PT, R27, R243.reuse, PT ;  /* 0x000000f31b00720c */ /* 0x080fe20003fa6270 */
[--C-:B------:R-:W-:Y:S01]  /*273b0*/  IMAD R27, R249, 0x100, R60.reuse ;  /* 0x00000100f91b7824 */ /* 0x100fe200078e023c */
[----:B------:R-:W-:Y:S01]  /*273c0*/  FSEL R89, R99, -INF , P1 ;  /* 0xff80000063597808 */ /* 0x000fe20000800000 */
[--C-:B------:R-:W-:Y:S01]  /*273d0*/  IMAD R99, R249, 0x100, R60.reuse ;  /* 0x00000100f9637824 */ /* 0x100fe200078e023c */
[----:B------:R-:W-:Y:S01]  /*273e0*/  FSEL R73, R187, -INF , P3 ;  /* 0xff800000bb497808 */ /* 0x000fe20001800000 */
[----:B------:R-:W-:Y:S01]  /*273f0*/  VIADD R27, R27, 0x10 ;  /* 0x000000101b1b7836 */ /* 0x000fe20000000000 */
[-C--:B------:R-:W-:Y:S01]  /*27400*/  ISETP.GE.AND P1, PT, R109, R244.reuse, PT ;  /* 0x000000f46d00720c */ /* 0x080fe20003f26270 */
[----:B------:R-:W-:Y:S01]  /*27410*/  VIADD R99, R99, 0x30 ;  /* 0x0000003063637836 */ /* 0x000fe20000000000 */
[-C--:B------:R-:W-:Y:S02]  /*27420*/  ISETP.GE.AND P3, PT, R6, R244.reuse, PT ;  /* 0x000000f40600720c */ /* 0x080fe40003f66270 */
[----:B------:R-:W-:Y:S02]  /*27430*/  FSEL R79, R108, -INF , P1 ;  /* 0xff8000006c4f7808 */ /* 0x000fe40000800000 */
[-C--:B------:R-:W-:Y:S02]  /*27440*/  ISETP.GE.AND P1, PT, R103, R244.reuse, PT ;  /* 0x000000f46700720c */ /* 0x080fe40003f26270 */
[----:B------:R-:W-:Y:S02]  /*27450*/  FSEL R19, R19, -INF , !P5 ;  /* 0xff80000013137808 */ /* 0x000fe40006800000 */
[----:B------:R-:W-:Y:S02]  /*27460*/  FSEL R71, R121, -INF , P1 ;  /* 0xff80000079477808 */ /* 0x000fe40000800000 */
[----:B------:R-:W-:Y:S01]  /*27470*/  ISETP.GE.AND P1, PT, R5, R244, PT ;  /* 0x000000f40500720c */ /* 0x000fe20003f26270 */
[----:B--2---:R-:W-:Y:S01]  /*27480*/  FMUL.FTZ R4, R3, R4 ;  /* 0x0000000403047220 */ /* 0x004fe20000410000 */
[----:B---3--:R-:W-:Y:S02]  /*27490*/  FSEL R61, R61, -INF , P4 ;  /* 0xff8000003d3d7808 */ /* 0x008fe40002000000 */
[----:B------:R-:W-:Y:S02]  /*274a0*/  ISETP.GE.AND P4, PT, R0, R244, PT ;  /* 0x000000f40000720c */ /* 0x000fe40003f86270 */
[----:B----4-:R-:W-:Y:S01]  /*274b0*/  FSEL R62, R35, -INF , P3 ;  /* 0xff800000233e7808 */ /* 0x010fe20001800000 */
[--C-:B------:R-:W-:Y:S01]  /*274c0*/  IMAD R35, R249, 0x100, R60.reuse ;  /* 0x00000100f9237824 */ /* 0x100fe200078e023c */
[-C--:B------:R-:W-:Y:S01]  /*274d0*/  ISETP.GE.AND P3, PT, R27, R243.reuse, PT ;  /* 0x000000f31b00720c */ /* 0x080fe20003f66270 */
[--C-:B------:R-:W-:Y:S01]  /*274e0*/  IMAD R27, R249, 0x100, R60.reuse ;  /* 0x00000100f91b7824 */ /* 0x100fe200078e023c */
[----:B------:R-:W-:Y:S01]  /*274f0*/  FSEL R98, R31, -INF , P4 ;  /* 0xff8000001f627808 */ /* 0x000fe20002000000 */
[--C-:B------:R-:W-:Y:S01]  /*27500*/  IMAD R31, R249, 0x100, R60.reuse ;  /* 0x00000100f91f7824 */ /* 0x100fe200078e023c */
[----:B------:R-:W-:Y:S01]  /*27510*/  FSEL R23, R23, -INF , !P3 ;  /* 0xff80000017177808 */ /* 0x000fe20005800000 */
[----:B------:R-:W-:Y:S02]  /*27520*/  VIADD R35, R35, 0x9 ;  /* 0x0000000923237836 */ /* 0x000fe40000000000 */
[----:B------:R-:W-:Y:S02]  /*27530*/  VIADD R31, R31, 0x11 ;  /* 0x000000111f1f7836 */ /* 0x000fe40000000000 */
[----:B------:R-:W-:Y:S03]  /*27540*/  VIADD R27, R27, 0x18 ;  /* 0x000000181b1b7836 */ /* 0x000fe60000000000 */
[-C--:B------:R-:W-:Y:S01]  /*27550*/  ISETP.GE.AND P6, PT, R31, R243.reuse, PT ;  /* 0x000000f31f00720c */ /* 0x080fe20003fc6270 */
[--C-:B------:R-:W-:Y:S01]  /*27560*/  IMAD R31, R249, 0x100, R60.reuse ;  /* 0x00000100f91f7824 */ /* 0x100fe200078e023c */
[-C--:B------:R-:W-:Y:S01]  /*27570*/  ISETP.GE.AND P4, PT, R27, R243.reuse, PT ;  /* 0x000000f31b00720c */ /* 0x080fe20003f86270 */
[--C-:B------:R-:W-:Y:S02]  /*27580*/  IMAD R27, R249, 0x100, R60.reuse ;  /* 0x00000100f91b7824 */ /* 0x100fe400078e023c */
[----:B------:R-:W-:Y:S02]  /*27590*/  VIADD R31, R31, 0x19 ;  /* 0x000000191f1f7836 */ /* 0x000fe40000000000 */
[----:B------:R-:W-:Y:S01]  /*275a0*/  VIADD R27, R27, 0x20 ;  /* 0x000000201b1b7836 */ /* 0x000fe20000000000 */
[----:B------:R-:W-:Y:S02]  /*275b0*/  FSEL R97, R97, -INF , P1 ;  /* 0xff80000061617808 */ /* 0x000fe40000800000 */
[-C--:B------:R-:W-:Y:S01]  /*275c0*/  ISETP.GE.AND P1, PT, R35, R243.reuse, PT ;  /* 0x000000f32300720c */ /* 0x080fe20003f26270 */
[--C-:B------:R-:W-:Y:S01]  /*275d0*/  IMAD R35, R249, 0x100, R60.reuse ;  /* 0x00000100f9237824 */ /* 0x100fe200078e023c */
[-C--:B------:R-:W-:Y:S02]  /*275e0*/  ISETP.GE.AND P3, PT, R27, R243.reuse, PT ;  /* 0x000000f31b00720c */ /* 0x080fe40003f66270 */
[----:B------:R-:W-:Y:S01]  /*275f0*/  FSEL R15, R15, -INF , !P1 ;  /* 0xff8000000f0f7808 */ /* 0x000fe20004800000 */
[----:B------:R-:W-:Y:S01]  /*27600*/  VIADD R35, R35, 0x28 ;  /* 0x0000002823237836 */ /* 0x000fe20000000000 */
[----:B------:R-:W-:Y:S01]  /*27610*/  ISETP.GE.AND P1, PT, R31, R243, PT ;  /* 0x000000f31f00720c */ /* 0x000fe20003f26270 */
[--C-:B------:R-:W-:Y:S01]  /*27620*/  IMAD R31, R249, 0x100, R60.reuse ;  /* 0x00000100f91f7824 */ /* 0x100fe200078e023c */
[----:B------:R-:W-:Y:S02]  /*27630*/  FSEL R27, R14, -INF , !P6 ;  /* 0xff8000000e1b7808 */ /* 0x000fe40007000000 */
[----:B------:R-:W-:Y:S01]  /*27640*/  FMNMX3.FTZ R14, R166, R11, R41, !PT ;  /* 0x0000000ba60e7276 */ /* 0x000fe20007810029 */
[----:B------:R-:W-:Y:S01]  /*27650*/  VIADD R31, R31, 0x21 ;  /* 0x000000211f1f7836 */ /* 0x000fe20000000000 */
[----:B------:R-:W-:Y:S02]  /*27660*/  FSEL R108, R20, -INF , !P3 ;  /* 0xff800000146c7808 */ /* 0x000fe40005800000 */
[-C--:B------:R-:W-:Y:S01]  /*27670*/  ISETP.GE.AND P3, PT, R99, R243.reuse, PT ;  /* 0x000000f36300720c */ /* 0x080fe20003f66270 */
[--C-:B------:R-:W-:Y:S01]  /*27680*/  IMAD R99, R249, 0x100, R60.reuse ;  /* 0x00000100f9637824 */ /* 0x100fe200078e023c */
[-C--:B------:R-:W-:Y:S02]  /*27690*/  ISETP.GE.AND P5, PT, R31, R243.reuse, PT ;  /* 0x000000f31f00720c */ /* 0x080fe40003fa6270 */
[----:B------:R-:W-:Y:S01]  /*276a0*/  FSEL R31, R16, -INF , !P4 ;  /* 0xff800000101f7808 */ /* 0x000fe20006000000 */
[----:B------:R-:W-:Y:S01]  /*276b0*/  VIADD R99, R99, 0x38 ;  /* 0x0000003863637836 */ /* 0x000fe20000000000 */
[----:B------:R-:W-:Y:S02]  /*276c0*/  ISETP.GE.AND P4, PT, R35, R243, PT ;  /* 0x000000f32300720c */ /* 0x000fe40003f86270 */
[----:B------:R-:W-:Y:S02]  /*276d0*/  FMNMX3.FTZ R14, R14, R19, R15, !PT ;  /* 0x000000130e0e7276 */ /* 0x000fe4000781000f */
[----:B------:R-:W-:Y:S02]  /*276e0*/  FSEL R35, R18, -INF , !P1 ;  /* 0xff80000012237808 */ /* 0x000fe40004800000 */
[----:B------:R-:W-:Y:S01]  /*276f0*/  ISETP.GE.AND P1, PT, R101, R243, PT ;  /* 0x000000f36500720c */ /* 0x000fe20003f26270 */
[--C-:B------:R-:W-:Y:S01]  /*27700*/  IMAD R101, R249, 0x100, R60.reuse ;  /* 0x00000100f9657824 */ /* 0x100fe200078e023c */
[----:B------:R-:W-:Y:S02]  /*27710*/  FMNMX3.FTZ R14, R14, R23, R27, !PT ;  /* 0x000000170e0e7276 */ /* 0x000fe4000781001b */
[----:B------:R-:W-:Y:S01]  /*27720*/  FSEL R110, R24, -INF , !P4 ;  /* 0xff800000186e7808 */ /* 0x000fe20006000000 */
[----:B------:R-:W-:Y:S01]  /*27730*/  VIADD R101, R101, 0x31 ;  /* 0x0000003165657836 */ /* 0x000fe20000000000 */
[----:B------:R-:W-:Y:S02]  /*27740*/  FMNMX3.FTZ R14, R14, R31, R35, !PT ;  /* 0x0000001f0e0e7276 */ /* 0x000fe40007810023 */
[----:B------:R-:W-:Y:S02]  /*27750*/  FSEL R121, R22, -INF , !P5 ;  /* 0xff80000016797808 */ /* 0x000fe40006800000 */
[-C--:B------:R-:W-:Y:S01]  /*27760*/  ISETP.GE.AND P4, PT, R99, R243.reuse, PT ;  /* 0x000000f36300720c */ /* 0x080fe20003f86270 */
[--C-:B------:R-:W-:Y:S01]  /*27770*/  IMAD R99, R249, 0x100, R60.reuse ;  /* 0x00000100f9637824 */ /* 0x100fe200078e023c */
[-C--:B------:R-:W-:Y:S01]  /*27780*/  ISETP.GE.AND P5, PT, R101, R243.reuse, PT ;  /* 0x000000f36500720c */ /* 0x080fe20003fa6270 */
[--C-:B------:R-:W-:Y:S01]  /*27790*/  IMAD R101, R249, 0x100, R60.reuse ;  /* 0x00000100f9657824 */ /* 0x100fe200078e023c */
[----:B------:R-:W-:Y:S01]  /*277a0*/  FSEL R123, R26, -INF , !P1 ;  /* 0xff8000001a7b7808 */ /* 0x000fe20004800000 */
[----:B------:R-:W-:Y:S01]  /*277b0*/  VIADD R99, R99, 0x40 ;  /* 0x0000004063637836 */ /* 0x000fe20000000000 */
[----:B------:R-:W-:Y:S01]  /*277c0*/  FMNMX3.FTZ R14, R14, R108, R121, !PT ;  /* 0x0000006c0e0e7276 */ /* 0x000fe20007810079 */
[----:B------:R-:W-:Y:S01]  /*277d0*/  VIADD R101, R101, 0x89 ;  /* 0x0000008965657836 */ /* 0x000fe20000000000 */
[-C--:B------:R-:W-:Y:S02]  /*277e0*/  ISETP.GE.AND P1, PT, R124, R243.reuse, PT ;  /* 0x000000f37c00720c */ /* 0x080fe40003f26270 */
[----:B------:R-:W-:Y:S02]  /*277f0*/  FSEL R124, R13, -INF , !P3 ;  /* 0xff8000000d7c7808 */ /* 0x000fe40005800000 */
[----:B------:R-:W-:Y:S02]  /*27800*/  FSEL R26, R29, -INF , !P5 ;  /* 0xff8000001d1a7808 */ /* 0x000fe40006800000 */
[----:B------:R-:W-:Y:S02]  /*27810*/  FMNMX3.FTZ R13, R14, R110, R123, !PT ;  /* 0x0000006e0e0d7276 */ /* 0x000fe4000781007b */
[-C--:B------:R-:W-:Y:S02]  /*27820*/  ISETP.GE.AND P5, PT, R126, R243.reuse, PT ;  /* 0x000000f37e00720c */ /* 0x080fe40003fa6270 */
[----:B------:R-:W-:Y:S02]  /*27830*/  FSEL R126, R179, -INF , !P4 ;  /* 0xff800000b37e7808 */ /* 0x000fe40006000000 */
[-C--:B------:R-:W-:Y:S01]  /*27840*/  ISETP.GE.AND P3, PT, R99, R243.reuse, PT ;  /* 0x000000f36300720c */ /* 0x080fe20003f66270 */
[----:B------:R-:W-:Y:S01]  /*27850*/  IMAD R99, R249, 0x100, R60 ;  /* 0x00000100f9637824 */ /* 0x000fe200078e023c */
[-C--:B------:R-:W-:Y:S02]  /*27860*/  ISETP.GE.AND P4, PT, R218, R243.reuse, PT ;  /* 0x000000f3da00720c */ /* 0x080fe40003f86270 */
[----:B------:R-:W-:Y:S01]  /*27870*/  FSEL R218, R175, -INF , !P1 ;  /* 0xff800000afda7808 */ /* 0x000fe20004800000 */
[----:B------:R-:W-:Y:S01]  /*27880*/  VIADD R99, R99, 0x90 ;  /* 0x0000009063637836 */ /* 0x000fe20000000000 */
        /* <DEDUP_REMOVED lines=40> */
[----:B------:R-:W-:Y:S01]  /*27b10*/  FMUL.FTZ R63, R3, R2 ;  /* 0x00000002033f7220 */ /* 0x000fe20000410000 */
[----:B------:R-:W-:Y:S02]  /*27b20*/  FMNMX3.FTZ R14, R14, R199, R193, !PT ;  /* 0x000000c70e0e7276 */ /* 0x000fe400078100c1 */
        /* <DEDUP_REMOVED lines=57> */
[----:B------:R-:W-:Y:S02]  /*27ec0*/  P2R R13, PR, RZ, 0x20 ;  /* 0x00000020ff0d7803 */ /* 0x000fe40000000000 */
[----:B------:R-:W-:Y:S02]  /*27ed0*/  ISETP.GE.AND P4, PT, R105, R243, PT ;  /* 0x000000f36900720c */ /* 0x000fe40003f86270 */
[----:B------:R-:W-:Y:S02]  /*27ee0*/  FSEL R77, R77, -INF , !P3 ;  /* 0xff8000004d4d7808 */ /* 0x000fe40005800000 */
[----:B------:R-:W-:Y:S02]  /*27ef0*/  FMNMX3.FTZ R14, R14, R83, R81, !PT ;  /* 0x000000530e0e7276 */ /* 0x000fe40007810051 */
[----:B------:R-:W-:Y:S02]  /*27f00*/  ISETP.NE.AND P3, PT, R13, RZ, PT ;  /* 0x000000ff0d00720c */ /* 0x000fe40003f65270 */
[----:B------:R-:W-:Y:S02]  /*27f10*/  ISETP.GE.AND P6, PT, R9, R243, PT ;  /* 0x000000f30900720c */ /* 0x000fe40003fc6270 */
[----:B------:R-:W-:Y:S02]  /*27f20*/  FSEL R75, R75, -INF , !P1 ;  /* 0xff8000004b4b7808 */ /* 0x000fe40004800000 */
[----:B------:R-:W-:Y:S02]  /*27f30*/  FSEL R73, R73, -INF , !P4 ;  /* 0xff80000049497808 */ /* 0x000fe40006000000 */
[----:B------:R-:W-:Y:S02]  /*27f40*/  FMNMX3.FTZ R14, R14, R79, R77, !PT ;  /* 0x0000004f0e0e7276 */ /* 0x000fe4000781004d */
[-C--:B------:R-:W-:Y:S02]  /*27f50*/  ISETP.GE.AND P5, PT, R7, R243.reuse, PT ;  /* 0x000000f30700720c */ /* 0x080fe40003fa6270 */
[----:B------:R-:W-:Y:S02]  /*27f60*/  FSEL R71, R71, -INF , !P3 ;  /* 0xff80000047477808 */ /* 0x000fe40005800000 */
[----:B------:R-:W-:Y:S02]  /*27f70*/  ISETP.GE.AND P4, PT, R6, R243, PT ;  /* 0x000000f30600720c */ /* 0x000fe40003f86270 */
[----:B------:R-:W1:Y:S01]  /*27f80*/  MUFU.EX2 R6, R4 ;  /* 0x0000000400067308 */ /* 0x000e620000000800 */
        /* <DEDUP_REMOVED lines=9> */
[----:B-1----:R-:W-:Y:S01]  /*28020*/  FMUL.FTZ R9, R6, R157 ;  /* 0x0000009d06097220 */ /* 0x002fe20000410000 */
[----:B------:R-:W-:Y:S01]  /*28030*/  FMNMX3.FTZ R0, R0, R61, R62, !PT ;  /* 0x0000003d00007276 */ /* 0x000fe2000781003e */
[C---:B------:R-:W-:Y:S01]  /*28040*/  FMUL.FTZ R4, R6.reuse, R160 ;  /* 0x000000a006047220 */ /* 0x040fe20000410000 */
[----:B------:R-:W-:Y:S01]  /*28050*/  FSEL R63, R63, RZ, P0 ;  /* 0x000000ff3f3f7208 */ /* 0x000fe20000000000 */
[----:B------:R-:W-:Y:S01]  /*28060*/  FMUL.FTZ R13, R6, R153 ;  /* 0x00000099060d7220 */ /* 0x000fe20000410000 */
[----:B------:R-:W-:Y:S01]  /*28070*/  FMNMX3.FTZ R7, R0, R37, R36, !PT ;  /* 0x0000002500077276 */ /* 0x000fe20007810024 */
[----:B------:R-:W-:Y:S01]  /*28080*/  FMUL.FTZ R16, R6, R148 ;  /* 0x0000009406107220 */ /* 0x000fe20000410000 */
[----:B------:R-:W-:Y:S01]  /*28090*/  LEA R157, R223, UR6, 0x1 ;  /* 0x00000006df9d7c11 */ /* 0x000fe2000f8e08ff */
[-CC-:B------:R-:W-:Y:S01]  /*280a0*/  FFMA.FTZ R18, R221, R3.reuse, -R63.reuse ;  /* 0x00000003dd127223 */ /* 0x180fe2000001083f */
[-CC-:B------:R-:W-:Y:S01]  /*280b0*/  FFMA.FTZ R117, R220, R3.reuse, -R63.reuse ;  /* 0x00000003dc757223 */ /* 0x180fe2000001083f */
[----:B------:R-:W1:Y:S01]  /*280c0*/  SHFL.BFLY PT, R0, R7, 0x2, 0x1f ;  /* 0x0c401f0007007f89 */ /* 0x000e6200000e0000 */
[-CC-:B------:R-:W-:Y:S01]  /*280d0*/  FFMA.FTZ R24, R116, R3.reuse, -R63.reuse ;  /* 0x0000000374187223 */ /* 0x180fe2000001083f */
[-CC-:B------:R-:W-:Y:S01]  /*280e0*/  FFMA.FTZ R125, R45, R3.reuse, -R63.reuse ;  /* 0x000000032d7d7223 */ /* 0x180fe2000001083f */
[-CC-:B------:R-:W-:Y:S01]  /*280f0*/  FFMA.FTZ R74, R44, R3.reuse, -R63.reuse ;  /* 0x000000032c4a7223 */ /* 0x180fe2000001083f */
[----:B------:R-:W-:Y:S04]  /*28100*/  MUFU.EX2 R18, R18 ;  /* 0x0000001200127308 */ /* 0x000fe80000000800 */
[----:B------:R3:W5:Y:S01]  /*28110*/  LDL.LU R221, [R1+0x2c] ;  /* 0x00002c0001dd7983 */ /* 0x0007620000300800 */
[-CC-:B------:R-:W-:Y:S01]  /*28120*/  FFMA.FTZ R109, R57, R3.reuse, -R63.reuse ;  /* 0x00000003396d7223 */ /* 0x180fe2000001083f */
[-CC-:B------:R-:W-:Y:S01]  /*28130*/  FFMA.FTZ R106, R53, R3.reuse, -R63.reuse ;  /* 0x00000003356a7223 */ /* 0x180fe2000001083f */
[-CC-:B------:R-:W-:Y:S01]  /*28140*/  FFMA.FTZ R116, R49, R3.reuse, -R63.reuse ;  /* 0x0000000331747223 */ /* 0x180fe2000001083f */
[----:B------:R3:W5:Y:S01]  /*28150*/  LDL.LU R220, [R1+0x28] ;  /* 0x0000280001dc7983 */ /* 0x0007620000300800 */
[-CC-:B------:R-:W-:Y:S01]  /*28160*/  FFMA.FTZ R82, R52, R3.reuse, -R63.reuse ;  /* 0x0000000334527223 */ /* 0x180fe2000001083f */
[-CC-:B------:R-:W-:Y:S01]  /*28170*/  FFMA.FTZ R78, R48, R3.reuse, -R63.reuse ;  /* 0x00000003304e7223 */ /* 0x180fe2000001083f */
[----:B------:R2:W4:Y:S01]  /*28180*/  MUFU.EX2 R43, R24 ;  /* 0x00000018002b7308 */ /* 0x0005220000000800 */
[-CC-:B------:R-:W-:Y:S01]  /*28190*/  FFMA.FTZ R191, R64, R3.reuse, -R63.reuse ;  /* 0x0000000340bf7223 */ /* 0x180fe2000001083f */
[----:B------:R-:W-:Y:S01]  /*281a0*/  LDSM.16.MT88.4 R44, [R157+0xa000] ;  /* 0x00a000009d2c783b */ /* 0x000fe20000004200 */
        /* <DEDUP_REMOVED lines=11> */
[----:B------:R-:W3:Y:S01]  /*28260*/  LDL.LU R7, [R1] ;  /* 0x0000000001077983 */ /* 0x000ee20000300800 */
        /* <DEDUP_REMOVED lines=59> */
[----:B------:R-:W-:Y:S01]  /*28620*/  FMUL.FTZ R33, R6, R133 ;  /* 0x0000008506217220 */ /* 0x000fe20000410000 */
[-CC-:B------:R-:W-:Y:S01]  /*28630*/  FFMA.FTZ R97, R11, R3.reuse, -R64.reuse ;  /* 0x000000030b617223 */ /* 0x180fe20000010840 */
[-CC-:B------:R-:W-:Y:S01]  /*28640*/  FFMA.FTZ R87, R41, R3.reuse, -R64.reuse ;  /* 0x0000000329577223 */ /* 0x180fe20000010840 */
[-CC-:B------:R-:W-:Y:S01]  /*28650*/  FFMA.FTZ R85, R19, R3.reuse, -R64.reuse ;  /* 0x0000000313557223 */ /* 0x180fe20000010840 */
[--C-:B------:R-:W-:Y:S01]  /*28660*/  FFMA.FTZ R86, R15, R3, -R64.reuse ;  /* 0x000000030f567223 */ /* 0x100fe20000010840 */
[----:B------:R-:W-:Y:S01]  /*28670*/  IMAD.IADD R148, R222, 0x1, R157 ;  /* 0x00000001de947824 */ /* 0x000fe200078e029d */
[----:B------:R-:W-:Y:S01]  /*28680*/  MUFU.EX2 R117, R117 ;  /* 0x0000007500757308 */ /* 0x000fe20000000800 */
[C---:B------:R-:W-:Y:S01]  /*28690*/  VIADD R11, R157.reuse, 0xa000 ;  /* 0x0000a0009d0b7836 */ /* 0x040fe20000000000 */
[----:B----4-:R-:W-:Y:S01]  /*286a0*/  F2FP.F16.F32.PACK_AB R40, R18, R43 ;  /* 0x0000002b1228723e */ /* 0x010fe200000000ff */
[----:B------:R-:W-:Y:S01]  /*286b0*/  VIADD R141, R157, 0xa040 ;  /* 0x0000a0409d8d7836 */ /* 0x000fe20000000000 */
[----:B------:R-:W1:Y:S01]  /*286c0*/  LDSM.16.MT88.4 R48, [R148+0xa000] ;  /* 0x00a000009430783b */ /* 0x000e620000004200 */
[----:B------:R-:W-:Y:S02]  /*286d0*/  @P2 VIADD R141, R11, 0xffffffc0 ;  /* 0xffffffc00b8d2836 */ /* 0x000fe40000000000 */
[-C--:B------:R-:W-:Y:S01]  /*286e0*/  FFMA.FTZ R94, R23, R3.reuse, -R64 ;  /* 0x00000003175e7223 */ /* 0x080fe20000010840 */
[----:B------:R-:W-:Y:S02]  /*286f0*/  IMAD.MOV.U32 R160, RZ, RZ, R26 ;  /* 0x000000ffffa07224 */ /* 0x000fe400078e001a */
[----:B------:R-:W2:Y:S01]  /*28700*/  MUFU.EX2 R84, R14 ;  /* 0x0000000e00547308 */ /* 0x000ea20000000800 */
[----:B------:R-:W-:Y:S02]  /*28710*/  IMAD.IADD R222, R222, 0x1, R141 ;  /* 0x00000001dede7824 */ /* 0x000fe400078e028d */
[-CC-:B------:R-:W-:Y:S01]  /*28720*/  FFMA.FTZ R103, R27, R3.reuse, -R64.reuse ;  /* 0x000000031b677223 */ /* 0x180fe20000010840 */
[-CC-:B------:R-:W-:Y:S01]  /*28730*/  FFMA.FTZ R98, R31, R3.reuse, -R64.reuse ;  /* 0x000000031f627223 */ /* 0x180fe20000010840 */
[----:B------:R-:W4:Y:S01]  /*28740*/  LDSM.16.MT88.4 R52, [R141] ;  /* 0x000000008d34783b */ /* 0x000f220000004200 */
[-CC-:B------:R-:W-:Y:S01]  /*28750*/  FFMA.FTZ R105, R35, R3.reuse, -R64.reuse ;  /* 0x0000000323697223 */ /* 0x180fe20000010840 */
[-CC-:B------:R-:W-:Y:S01]  /*28760*/  FFMA.FTZ R144, R211, R3.reuse, -R64.reuse ;  /* 0x00000003d3907223 */ /* 0x180fe20000010840 */
[-CC-:B------:R-:W-:Y:S02]  /*28770*/  FFMA.FTZ R71, R71, R3.reuse, -R64.reuse ;  /* 0x0000000347477223 */ /* 0x180fe40000010840 */
        /* <DEDUP_REMOVED lines=42> */
[----:B------:R-:W-:Y:S01]  /*28a20*/  FFMA.FTZ R37, R37, R3, -R64 ;  /* 0x0000000325257223 */ /* 0x000fe20000010840 */
[----:B------:R-:W1:Y:S01]  /*28a30*/  S2R R247, SR_TID.X ;  /* 0x0000000000f77919 */ /* 0x000e620000002100 */
[----:B------:R-:W-:Y:S01]  /*28a40*/  MOV R232, 0x90 ;  /* 0x0000009000e87802 */ /* 0x000fe20000000f00 */
[----:B------:R-:W1:Y:S05]  /*28a50*/  S2R R235, SR_CTAID.X ;  /* 0x0000000000eb7919 */ /* 0x000e6a0000002500 */
[----:B------:R-:W-:Y:S01]  /*28a60*/  MUFU.EX2 R140, R202 ;  /* 0x000000ca008c7308 */ /* 0x000fe20000000800 */
[----:B------:R-:W1:Y:S01]  /*28a70*/  S2R R234, SR_CTAID.Y ;  /* 0x0000000000ea7919 */ /* 0x000e620000002600 */
[----:B------:R-:W1:Y:S08]  /*28a80*/  S2R R233, SR_CTAID.Z ;  /* 0x0000000000e97919 */ /* 0x000e700000002700 */
        /* <DEDUP_REMOVED lines=20> */
[----:B------:R-:W-:Y:S01]  /*28bd0*/  MUFU.EX2 R125, R125 ;  /* 0x0000007d007d7308 */ /* 0x000fe20000000800 */
[----:B---3--:R-:W-:Y:S01]  /*28be0*/  FFMA.FTZ R56, R6, R7, R43 ;  /* 0x0000000706387223 */ /* 0x008fe2000001002b */
[----:B------:R-:W-:Y:S02]  /*28bf0*/  FSEL R7, R0, RZ, P0 ;  /* 0x000000ff00077208 */ /* 0x000fe40000000000 */
[----:B--2---:R-:W-:Y:S01]  /*28c00*/  F2FP.F16.F32.PACK_AB R43, R86, R85 ;  /* 0x00000055562b723e */ /* 0x004fe200000000ff */
[----:B------:R-:W-:Y:S01]  /*28c10*/  FADD.FTZ R56, R18, R56 ;  /* 0x0000003812387221 */ /* 0x000fe20000010000 */
[----:B------:R-:W-:Y:S01]  /*28c20*/  ISETP.GT.AND P0, PT, R249, R226, PT ;  /* 0x000000e2f900720c */ /* 0x000fe20003f04270 */
[----:B------:R-:W-:Y:S03]  /*28c30*/  FADD.FTZ R6, -R7, R166 ;  /* 0x000000a607067221 */ /* 0x000fe60000010100 */
[----:B------:R-:W-:Y:S01]  /*28c40*/  MUFU.EX2 R127, R127 ;  /* 0x0000007f007f7308 */ /* 0x000fe20000000800 */
[----:B------:R-:W-:Y:S01]  /*28c50*/  FADD.FTZ R117, R117, R56 ;  /* 0x0000003875757221 */ /* 0x000fe20000010000 */
[--C-:B------:R-:W-:Y:S01]  /*28c60*/  FFMA.FTZ R166, R187, R3, -R64.reuse ;  /* 0x00000003bba67223 */ /* 0x100fe20000010840 */
[----:B------:R-:W-:Y:S01]  /*28c70*/  FMUL.FTZ R10, R3, R6 ;  /* 0x00000006030a7220 */ /* 0x000fe20000410000 */
[----:B------:R-:W-:Y:S01]  /*28c80*/  LDSM.16.MT88.4 R56, [R222+0x800] ;  /* 0x00080000de38783b */ /* 0x000fe20000004200 */
[----:B------:R-:W-:Y:S01]  /*28c90*/  FADD.FTZ R117, R84, R117 ;  /* 0x0000007554757221 */ /* 0x000fe20000010000 */
[----:B------:R-:W-:Y:S04]  /*28ca0*/  VIADD R249, R249, 0xffffffff ;  /* 0xfffffffff9f97836 */ /* 0x000fe80000000000 */
[----:B------:R-:W2:Y:S10]  /*28cb0*/  MUFU.EX2 R38, R10 ;  /* 0x0000000a00267308 */ /* 0x000eb40000000800 */
[----:B------:R-:W3:Y:S10]  /*28cc0*/  MUFU.EX2 R120, R120 ;  /* 0x0000007800787308 */ /* 0x000ef40000000800 */
        /* <DEDUP_REMOVED lines=11> */
[C---:B------:R-:W-:Y:S03]  /*28d80*/  FMUL.FTZ R22, R38.reuse, R146 ;  /* 0x0000009226167220 */ /* 0x040fe60000410000 */
[----:B------:R-:W-:Y:S01]  /*28d90*/  MUFU.EX2 R150, R194 ;  /* 0x000000c200967308 */ /* 0x000fe20000000800 */
[C---:B------:R-:W-:Y:S01]  /*28da0*/  HMMA.16816.F32 R8, R40.reuse, R46, R8 ;  /* 0x0000002e2808723c */ /* 0x040fe20000001808 */
[----:B------:R-:W2:Y:S02]  /*28db0*/  LDSM.16.MT88.4 R44, [R222] ;  /* 0x00000000de2c783b */ /* 0x000ea40000004200 */
[C---:B------:R-:W-:Y:S01]  /*28dc0*/  FMUL.FTZ R23, R38.reuse, R147 ;  /* 0x0000009326177220 */ /* 0x040fe20000410000 */
[C---:B------:R-:W-:Y:S01]  /*28dd0*/  FMUL.FTZ R26, R38.reuse, R142 ;  /* 0x0000008e261a7220 */ /* 0x040fe20000410000 */
[C---:B------:R-:W-:Y:S01]  /*28de0*/  FMUL.FTZ R27, R38.reuse, R143 ;  /* 0x0000008f261b7220 */ /* 0x040fe20000410000 */
[C---:B------:R-:W-:Y:S03]  /*28df0*/  FMUL.FTZ R30, R38.reuse, R138 ;  /* 0x0000008a261e7220 */ /* 0x040fe60000410000 */
[----:B------:R-:W-:Y:S01]  /*28e00*/  MUFU.EX2 R158, R190 ;  /* 0x000000be009e7308 */ /* 0x000fe20000000800 */
[C---:B------:R-:W-:Y:S03]  /*28e10*/  HMMA.16816.F32 R12, R40.reuse, R48, R12 ;  /* 0x00000030280c723c */ /* 0x040fe6000000180c */
[C---:B------:R-:W-:Y:S01]  /*28e20*/  FMUL.FTZ R31, R38.reuse, R139 ;  /* 0x0000008b261f7220 */ /* 0x040fe20000410000 */
[C---:B------:R-:W-:Y:S01]  /*28e30*/  FMUL.FTZ R34, R38.reuse, R134 ;  /* 0x0000008626227220 */ /* 0x040fe20000410000 */
[----:B------:R-:W-:Y:S01]  /*28e40*/  FMUL.FTZ R35, R38, R135 ;  /* 0x0000008726237220 */ /* 0x000fe20000410000 */
[-CC-:B------:R-:W-:Y:S03]  /*28e50*/  FFMA.FTZ R143, R229, R3.reuse, -R64.reuse ;  /* 0x00000003e58f7223 */ /* 0x180fe60000010840 */
[----:B------:R-:W-:Y:S01]  /*28e60*/  MUFU.EX2 R146, R200 ;  /* 0x000000c800927308 */ /* 0x000fe20000000800 */
[C---:B------:R-:W-:Y:S01]  /*28e70*/  HMMA.16816.F32 R16, R40.reuse, R50, R16 ;  /* 0x000000322810723c */ /* 0x040fe20000001810 */
[----:B------:R-:W1:Y:S02]  /*28e80*/  LDSM.16.MT88.4 R48, [R157+0xa800] ;  /* 0x00a800009d30783b */ /* 0x000e640000004200 */
[-CC-:B------:R-:W-:Y:S01]  /*28e90*/  FFMA.FTZ R134, R210, R3.reuse, -R64.reuse ;  /* 0x00000003d2867223 */ /* 0x180fe20000010840 */
[-CC-:B------:R-:W-:Y:S01]  /*28ea0*/  FFMA.FTZ R142, R215, R3.reuse, -R64.reuse ;  /* 0x00000003d78e7223 */ /* 0x180fe20000010840 */
[-CC-:B------:R-:W-:Y:S01]  /*28eb0*/  FFMA.FTZ R151, R213, R3.reuse, -R64.reuse ;  /* 0x00000003d5977223 */ /* 0x180fe20000010840 */
[-CC-:B------:R-:W-:Y:S03]  /*28ec0*/  FFMA.FTZ R162, R195, R3.reuse, -R64.reuse ;  /* 0x00000003c3a27223 */ /* 0x180fe60000010840 */
[----:B------:R-:W-:Y:S01]  /*28ed0*/  MUFU.EX2 R143, R143 ;  /* 0x0000008f008f7308 */ /* 0x000fe20000000800 */
[C---:B----4-:R-:W-:Y:S03]  /*28ee0*/  HMMA.16816.F32 R20, R40.reuse, R52, R20 ;  /* 0x000000342814723c */ /* 0x050fe60000001814 */
[-CC-:B------:R-:W-:Y:S01]  /*28ef0*/  FFMA.FTZ R135, R218, R3.reuse, -R64.reuse ;  /* 0x00000003da877223 */ /* 0x180fe20000010840 */
[-CC-:B------:R-:W-:Y:S01]  /*28f00*/  FFMA.FTZ R154, R203, R3.reuse, -R64.reuse ;  /* 0x00000003cb9a7223 */ /* 0x180fe20000010840 */
[----:B------:R-:W-:Y:S01]  /*28f10*/  FFMA.FTZ R163, R201, R3, -R64 ;  /* 0x00000003c9a37223 */ /* 0x000fe20000010840 */
[----:B------:R-:W-:Y:S03]  /*28f20*/  FFMA.FTZ R97, R38, R252, R97 ;  /* 0x000000fc26617223 */ /* 0x000fe60000010061 */
[----:B------:R-:W-:Y:S01]  /*28f30*/  MUFU.EX2 R134, R134 ;  /* 0x0000008600867308 */ /* 0x000fe20000000800 */
[C---:B------:R-:W-:Y:S01]  /*28f40*/  HMMA.16816.F32 R24, R40.reuse, R54, R24 ;  /* 0x000000362818723c */ /* 0x040fe20000001818 */
[----:B------:R-:W4:Y:S02]  /*28f50*/  LDSM.16.MT88.4 R52, [R148+0xa800] ;  /* 0x00a800009434783b */ /* 0x000f240000004200 */
[----:B------:R-:W-:Y:S06]  /*28f60*/  FADD.FTZ R38, R87, R97 ;  /* 0x0000006157267221 */ /* 0x000fec0000010000 */
        /* <DEDUP_REMOVED lines=11> */
[----:B------:R-:W-:Y:S03]  /*29020*/  F2FP.F16.F32.PACK_AB R43, R105, R98 ;  /* 0x00000062692b723e */ /* 0x000fe600000000ff */
[----:B------:R-:W-:Y:S04]  /*29030*/  FADD.FTZ R90, R90, R95 ;  /* 0x0000005f5a5a7221 */ /* 0x000fe80000010000 */
[----:B------:R-:W3:Y:S01]  /*29040*/  MUFU.EX2 R133, R133 ;  /* 0x0000008500857308 */ /* 0x000ee20000000800 */
[C---:B-1----:R-:W-:Y:S03]  /*29050*/  HMMA.16816.F32 R4, R40.reuse, R48, R4 ;  /* 0x000000302804723c */ /* 0x042fe60000001804 */
[----:B------:R-:W-:Y:S06]  /*29060*/  FADD.FTZ R101, R101, R90 ;  /* 0x0000005a65657221 */ /* 0x000fec0000010000 */
        /* <DEDUP_REMOVED lines=17> */
[----:B------:R-:W3:Y:S02]  /*29180*/  LDSM.16.MT88.4 R56, [R222+0x1000] ;  /* 0x00100000de38783b */ /* 0x000ee40000004200 */
[----:B------:R-:W-:Y:S02]  /*29190*/  F2FP.F16.F32.PACK_AB R40, R107, R102 ;  /* 0x000000666b28723e */ /* 0x000fe400000000ff */
[----:B------:R-:W-:Y:S04]  /*291a0*/  F2FP.F16.F32.PACK_AB R42, R106, R109 ;  /* 0x0000006d6a2a723e */ /* 0x000fe800000000ff */
[----:B------:R-:W3:Y:S01]  /*291b0*/  MUFU.EX2 R136, R136 ;  /* 0x0000008800887308 */ /* 0x000ee20000000800 */
[----:B------:R-:W-:Y:S02]  /*291c0*/  F2FP.F16.F32.PACK_AB R41, R121, R108 ;  /* 0x0000006c7929723e */ /* 0x000fe400000000ff */
[----:B------:R-:W-:Y:S07]  /*291d0*/  F2FP.F16.F32.PACK_AB R43, R123, R110 ;  /* 0x0000006e7b2b723e */ /* 0x000fee00000000ff */
[----:B------:R-:W-:Y:S01]  /*291e0*/  MUFU.EX2 R138, R208 ;  /* 0x000000d0008a7308 */ /* 0x000fe20000000800 */
[C---:B-1----:R-:W-:Y:S09]  /*291f0*/  HMMA.16816.F32 R4, R40.reuse, R48, R4 ;  /* 0x000000302804723c */ /* 0x042ff20000001804 */
[----:B------:R-:W1:Y:S01]  /*29200*/  MUFU.EX2 R147, R206 ;  /* 0x000000ce00937308 */ /* 0x000e620000000800 */
[C---:B------:R-:W-:Y:S01]  /*29210*/  HMMA.16816.F32 R8, R40.reuse, R50, R8 ;  /* 0x000000322808723c */ /* 0x040fe20000001808 */
[----:B------:R-:W1:Y:S08]  /*29220*/  LDSM.16.MT88.4 R48, [R157+0xb800] ;  /* 0x00b800009d30783b */ /* 0x000e700000004200 */
[----:B------:R-:W1:Y:S01]  /*29230*/  MUFU.EX2 R153, R153 ;  /* 0x0000009900997308 */ /* 0x000e620000000800 */
[C---:B----4-:R-:W-:Y:S09]  /*29240*/  HMMA.16816.F32 R12, R40.reuse, R52, R12 ;  /* 0x00000034280c723c */ /* 0x050ff2000000180c */
[----:B------:R-:W4:Y:S01]  /*29250*/  MUFU.EX2 R155, R198 ;  /* 0x000000c6009b7308 */ /* 0x000f220000000800 */
[C---:B------:R-:W-:Y:S01]  /*29260*/  HMMA.16816.F32 R16, R40.reuse, R54, R16 ;  /* 0x000000362810723c */ /* 0x040fe20000001810 */
[----:B------:R-:W4:Y:S08]  /*29270*/  LDSM.16.MT88.4 R52, [R148+0xb800] ;  /* 0x00b800009434783b */ /* 0x000f300000004200 */
[----:B------:R-:W-:Y:S01]  /*29280*/  MUFU.EX2 R152, R152 ;  /* 0x0000009800987308 */ /* 0x000fe20000000800 */
        /* <DEDUP_REMOVED lines=9> */
[----:B------:R-:W-:Y:S02]  /*29320*/  F2FP.F16.F32.PACK_AB R40, R125, R116 ;  /* 0x000000747d28723e */ /* 0x000fe400000000ff */
[----:B------:R-:W-:Y:S04]  /*29330*/  F2FP.F16.F32.PACK_AB R42, R120, R127 ;  /* 0x0000007f782a723e */ /* 0x000fe800000000ff */
[----:B------:R-:W-:Y:S01]  /*29340*/  MUFU.EX2 R160, R160 ;  /* 0x000000a000a07308 */ /* 0x000fe20000000800 */
[----:B------:R-:W-:Y:S02]  /*29350*/  F2FP.F16.F32.PACK_AB R41, R133, R124 ;  /* 0x0000007c8529723e */ /* 0x000fe400000000ff */
[----:B------:R-:W-:Y:S07]  /*29360*/  F2FP.F16.F32.PACK_AB R43, R135, R126 ;  /* 0x0000007e872b723e */ /* 0x000fee00000000ff */
[----:B------:R-:W3:Y:S01]  /*29370*/  MUFU.EX2 R193, R193 ;  /* 0x000000c100c17308 */ /* 0x000ee20000000800 */
[C---:B-1----:R-:W-:Y:S09]  /*29380*/  HMMA.16816.F32 R4, R40.reuse, R48, R4 ;  /* 0x000000302804723c */ /* 0x042ff20000001804 */
[----:B------:R-:W1:Y:S01]  /*29390*/  MUFU.EX2 R197, R197 ;  /* 0x000000c500c57308 */ /* 0x000e620000000800 */
[C---:B------:R-:W-:Y:S01]  /*293a0*/  HMMA.16816.F32 R8, R40.reuse, R50, R8 ;  /* 0x000000322808723c */ /* 0x040fe20000001808 */
[----:B------:R-:W1:Y:S08]  /*293b0*/  LDSM.16.MT88.4 R48, [R157+0xc000] ;  /* 0x00c000009d30783b */ /* 0x000e700000004200 */
[----:B------:R2:W-:Y:S01]  /*293c0*/  MUFU.EX2 R199, R184 ;  /* 0x000000b800c77308 */ /* 0x0005e20000000800 */
[C---:B----4-:R-:W-:Y:S09]  /*293d0*/  HMMA.16816.F32 R12, R40.reuse, R52, R12 ;  /* 0x00000034280c723c */ /* 0x050ff2000000180c */
[----:B------:R-:W-:Y:S01]  /*293e0*/  MUFU.EX2 R188, R188 ;  /* 0x000000bc00bc7308 */ /* 0x000fe20000000800 */
[C---:B------:R-:W-:Y:S01]  /*293f0*/  HMMA.16816.F32 R16, R40.reuse, R54, R16 ;  /* 0x000000362810723c */ /* 0x040fe20000001810 */
[----:B------:R-:W4:Y:S08]  /*29400*/  LDSM.16.MT88.4 R52, [R148+0xc000] ;  /* 0x00c000009434783b */ /* 0x000f300000004200 */
[----:B------:R-:W4:Y:S01]  /*29410*/  MUFU.EX2 R195, R186 ;  /* 0x000000ba00c37308 */ /* 0x000f220000000800 */
[--C-:B--2---:R-:W-:Y:S01]  /*29420*/  FFMA.FTZ R184, R183, R3, -R64.reuse ;  /* 0x00000003b7b87223 */ /* 0x104fe20000010840 */
[C---:B------:R-:W-:Y:S08]  /*29430*/  HMMA.16816.F32 R20, R40.reuse, R44, R20 ;  /* 0x0000002c2814723c */ /* 0x040ff00000001814 */
        /* <DEDUP_REMOVED lines=15> */
[----:B------:R1:W-:Y:S01]  /*29530*/  MUFU.EX2 R187, R176 ;  /* 0x000000b000bb7308 */ /* 0x0003e20000000800 */
[C---:B------:R-:W-:Y:S01]  /*29540*/  HMMA.16816.F32 R8, R40.reuse, R50, R8 ;  /* 0x000000322808723c */ /* 0x040fe20000001808 */
[----:B------:R-:W3:Y:S08]  /*29550*/  LDSM.16.MT88.4 R48, [R157+0xc800] ;  /* 0x00c800009d30783b */ /* 0x000ef00000004200 */
[----:B------:R-:W-:Y:S01]  /*29560*/  MUFU.EX2 R183, R178 ;  /* 0x000000b200b77308 */ /* 0x000fe20000000800 */
[C---:B----4-:R-:W-:Y:S09]  /*29570*/  HMMA.16816.F32 R12, R40.reuse, R52, R12 ;  /* 0x00000034280c723c */ /* 0x050ff2000000180c */
[----:B------:R-:W4:Y:S01]  /*29580*/  MUFU.EX2 R180, R180 ;  /* 0x000000b400b47308 */ /* 0x000f220000000800 */
[--C-:B-1----:R-:W-:Y:S01]  /*29590*/  FFMA.FTZ R176, R173, R3, -R64.reuse ;  /* 0x00000003adb07223 */ /* 0x102fe20000010840 */
[C---:B------:R-:W-:Y:S01]  /*295a0*/  HMMA.16816.F32 R16, R40.reuse, R54, R16 ;  /* 0x000000362810723c */ /* 0x040fe20000001810 */
[----:B------:R-:W1:Y:S07]  /*295b0*/  LDSM.16.MT88.4 R52, [R148+0xc800] ;  /* 0x00c800009434783b */ /* 0x000e6e0000004200 */
        /* <DEDUP_REMOVED lines=10> */
[----:B------:R-:W-:Y:S02]  /*29660*/  F2FP.F16.F32.PACK_AB R42, R140, R149 ;  /* 0x000000958c2a723e */ /* 0x000fe400000000ff */
[----:B------:R-:W-:Y:S04]  /*29670*/  F2FP.F16.F32.PACK_AB R40, R147, R138 ;  /* 0x0000008a9328723e */ /* 0x000fe800000000ff */
[----:B------:R-:W4:Y:S01]  /*29680*/  MUFU.EX2 R176, R176 ;  /* 0x000000b000b07308 */ /* 0x000f220000000800 */
[----:B------:R-:W-:Y:S02]  /*29690*/  F2FP.F16.F32.PACK_AB R41, R151, R142 ;  /* 0x0000008e9729723e */ /* 0x000fe400000000ff */
[----:B------:R-:W-:Y:S07]  /*296a0*/  F2FP.F16.F32.PACK_AB R43, R153, R144 ;  /* 0x00000090992b723e */ /* 0x000fee00000000ff */
[----:B------:R1:W-:Y:S01]  /*296b0*/  MUFU.EX2 R179, R168 ;  /* 0x000000a800b37308 */ /* 0x0003e20000000800 */
[C---:B------:R-:W-:Y:S09]  /*296c0*/  HMMA.16816.F32 R4, R40.reuse, R48, R4 ;  /* 0x000000302804723c */ /* 0x040ff20000001804 */
[----:B------:R-:W-:Y:S01]  /*296d0*/  MUFU.EX2 R173, R170 ;  /* 0x000000aa00ad7308 */ /* 0x000fe20000000800 */
[C---:B------:R-:W-:Y:S01]  /*296e0*/  HMMA.16816.F32 R8, R40.reuse, R50, R8 ;  /* 0x000000322808723c */ /* 0x040fe20000001808 */
[----:B------:R-:W4:Y:S08]  /*296f0*/  LDSM.16.MT88.4 R48, [R157+0xd000] ;  /* 0x00d000009d30783b */ /* 0x000f300000004200 */
[----:B------:R-:W4:Y:S01]  /*29700*/  MUFU.EX2 R172, R172 ;  /* 0x000000ac00ac7308 */ /* 0x000f220000000800 */
[--C-:B-1----:R-:W-:Y:S01]  /*29710*/  FFMA.FTZ R168, R131, R3, -R64.reuse ;  /* 0x0000000383a87223 */ /* 0x102fe20000010840 */
[C---:B------:R-:W-:Y:S08]  /*29720*/  HMMA.16816.F32 R12, R40.reuse, R52, R12 ;  /* 0x00000034280c723c */ /* 0x040ff0000000180c */
        /* <DEDUP_REMOVED lines=15> */
[----:B------:R1:W-:Y:S01]  /*29820*/  MUFU.EX2 R171, R114 ;  /* 0x0000007200ab7308 */ /* 0x0003e20000000800 */
[----:B------:R-:W-:Y:S02]  /*29830*/  F2FP.F16.F32.PACK_AB R41, R161, R152 ;  /* 0x00000098a129723e */ /* 0x000fe400000000ff */
[----:B------:R-:W-:Y:S07]  /*29840*/  F2FP.F16.F32.PACK_AB R43, R163, R154 ;  /* 0x0000009aa32b723e */ /* 0x000fee00000000ff */
[----:B------:R-:W-:Y:S01]  /*29850*/  MUFU.EX2 R131, R118 ;  /* 0x0000007600837308 */ /* 0x000fe20000000800 */
[C---:B----4-:R-:W-:Y:S09]  /*29860*/  HMMA.16816.F32 R4, R40.reuse, R48, R4 ;  /* 0x000000302804723c */ /* 0x050ff20000001804 */
[----:B------:R-:W4:Y:S01]  /*29870*/  MUFU.EX2 R122, R122 ;  /* 0x0000007a007a7308 */ /* 0x000f220000000800 */
[--C-:B-1----:R-:W-:Y:S01]  /*29880*/  FFMA.FTZ R114, R111, R3, -R64.reuse ;  /* 0x000000036f727223 */ /* 0x102fe20000010840 */
[C---:B------:R-:W-:Y:S01]  /*29890*/  HMMA.16816.F32 R8, R40.reuse, R50, R8 ;  /* 0x000000322808723c */ /* 0x040fe20000001808 */
[----:B------:R-:W1:Y:S07]  /*298a0*/  LDSM.16.MT88.4 R48, [R157+0xd800] ;  /* 0x00d800009d30783b */ /* 0x000e6e0000004200 */
[----:B------:R-:W4:Y:S01]  /*298b0*/  MUFU.EX2 R112, R112 ;  /* 0x0000007000707308 */ /* 0x000f220000000800 */
[C---:B------:R-:W-:Y:S09]  /*298c0*/  HMMA.16816.F32 R12, R40.reuse, R52, R12 ;  /* 0x00000034280c723c */ /* 0x040ff2000000180c */
[----:B------:R-:W-:Y:S01]  /*298d0*/  MUFU.EX2 R118, R119 ;  /* 0x0000007700767308 */ /* 0x000fe20000000800 */
[C---:B------:R-:W-:Y:S01]  /*298e0*/  HMMA.16816.F32 R16, R40.reuse, R54, R16 ;  /* 0x000000362810723c */ /* 0x040fe20000001810 */
[----:B------:R-:W4:Y:S08]  /*298f0*/  LDSM.16.MT88.4 R52, [R148+0xd800] ;  /* 0x00d800009434783b */ /* 0x000f300000004200 */
[----:B------:R-:W4:Y:S01]  /*29900*/  MUFU.EX2 R115, R115 ;  /* 0x0000007300737308 */ /* 0x000f220000000800 */
[C---:B--2---:R-:W-:Y:S09]  /*29910*/  HMMA.16816.F32 R20, R40.reuse, R44, R20 ;  /* 0x0000002c2814723c */ /* 0x044ff20000001814 */
[----:B------:R-:W-:Y:S01]  /*29920*/  MUFU.EX2 R113, R113 ;  /* 0x0000007100717308 */ /* 0x000fe20000000800 */
[C---:B------:R-:W-:Y:S01]  /*29930*/  HMMA.16816.F32 R24, R40.reuse, R46, R24 ;  /* 0x0000002e2818723c */ /* 0x040fe20000001818 */
[----:B------:R-:W2:Y:S08]  /*29940*/  LDSM.16.MT88.4 R44, [R141+0x3800] ;  /* 0x003800008d2c783b */ /* 0x000eb00000004200 */
[----:B------:R-:W2:Y:S01]  /*29950*/  MUFU.EX2 R114, R114 ;  /* 0x0000007200727308 */ /* 0x000ea20000000800 */
[C---:B---3--:R-:W-:Y:S09]  /*29960*/  HMMA.16816.F32 R28, R40.reuse, R56, R28 ;  /* 0x00000038281c723c */ /* 0x048ff2000000181c */
[----:B------:R3:W-:Y:S01]  /*29970*/  MUFU.EX2 R119, R100 ;  /* 0x0000006400777308 */ /* 0x0007e20000000800 */
[----:B------:R-:W-:Y:S01]  /*29980*/  HMMA.16816.F32 R32, R40, R58, R32 ;  /* 0x0000003a2820723c */ /* 0x000fe20000001820 */
[----:B------:R-:W2:Y:S02]  /*29990*/  LDSM.16.MT88.4 R56, [R222+0x3800] ;  /* 0x00380000de38783b */ /* 0x000ea40000004200 */
[----:B------:R-:W-:Y:S02]  /*299a0*/  F2FP.F16.F32.PACK_AB R40, R189, R156 ;  /* 0x0000009cbd28723e */ /* 0x000fe400000000ff */
[----:B------:R-:W-:Y:S04]  /*299b0*/  F2FP.F16.F32.PACK_AB R42, R158, R191 ;  /* 0x000000bf9e2a723e */ /* 0x000fe800000000ff */
[----:B------:R4:W-:Y:S01]  /*299c0*/  MUFU.EX2 R111, R92 ;  /* 0x0000005c006f7308 */ /* 0x0009e20000000800 */
[----:B------:R-:W-:Y:S02]  /*299d0*/  F2FP.F16.F32.PACK_AB R41, R193, R160 ;  /* 0x000000a0c129723e */ /* 0x000fe400000000ff */
[----:B------:R-:W-:Y:S07]  /*299e0*/  F2FP.F16.F32.PACK_AB R43, R162, R197 ;  /* 0x000000c5a22b723e */ /* 0x000fee00000000ff */
[----:B------:R-:W2:Y:S01]  /*299f0*/  MUFU.EX2 R104, R104 ;  /* 0x0000006800687308 */ /* 0x000ea20000000800 */
[-CC-:B---3--:R-:W-:Y:S01]  /*29a00*/  FFMA.FTZ R100, R93, R3.reuse, -R64.reuse ;  /* 0x000000035d647223 */ /* 0x188fe20000010840 */
[C---:B-1----:R-:W-:Y:S08]  /*29a10*/  HMMA.16816.F32 R4, R40.reuse, R48, R4 ;  /* 0x000000302804723c */ /* 0x042ff00000001804 */
[----:B------:R-:W1:Y:S01]  /*29a20*/  MUFU.EX2 R96, R96 ;  /* 0x0000006000607308 */ /* 0x000e620000000800 */
[----:B----4-:R-:W-:Y:S01]  /*29a30*/  FFMA.FTZ R92, R89, R3, -R64 ;  /* 0x00000003595c7223 */ /* 0x010fe20000010840 */
[C---:B------:R-:W-:Y:S01]  /*29a40*/  HMMA.16816.F32 R8, R40.reuse, R50, R8 ;  /* 0x000000322808723c */ /* 0x040fe20000001808 */
[----:B------:R-:W3:Y:S07]  /*29a50*/  LDSM.16.MT88.4 R48, [R157+0xe000] ;  /* 0x00e000009d30783b */ /* 0x000eee0000004200 */
[----:B------:R-:W-:Y:S01]  /*29a60*/  MUFU.EX2 R99, R99 ;  /* 0x0000006300637308 */ /* 0x000fe20000000800 */
[C---:B------:R-:W-:Y:S09]  /*29a70*/  HMMA.16816.F32 R12, R40.reuse, R52, R12 ;  /* 0x00000034280c723c */ /* 0x040ff2000000180c */
        /* <DEDUP_REMOVED lines=9> */
[C---:B------:R-:W-:Y:S09]  /*29b10*/  HMMA.16816.F32 R28, R40.reuse, R56, R28 ;  /* 0x00000038281c723c */ /* 0x040ff2000000181c */
        /* <DEDUP_REMOVED lines=33> */
[C---:B---3--:R-:W-:Y:S08]  /*29d30*/  HMMA.16816.F32 R4, R40.reuse, R48, R4 ;  /* 0x000000302804723c */ /* 0x048ff00000001804 */
[C---:B------:R-:W-:Y:S01]  /*29d40*/  HMMA.16816.F32 R8, R40.reuse, R50, R8 ;  /* 0x000000322808723c */ /* 0x040fe20000001808 */
[----:B------:R-:W3:Y:S07]  /*29d50*/  LDSM.16.MT88.4 R48, [R157+0xf000] ;  /* 0x00f000009d30783b */ /* 0x000eee0000004200 */
[C---:B-1----:R-:W-:Y:S08]  /*29d60*/  HMMA.16816.F32 R12, R40.reuse, R52, R12 ;  /* 0x00000034280c723c */ /* 0x042ff0000000180c */
[C---:B------:R-:W-:Y:S01]  /*29d70*/  HMMA.16816.F32 R16, R40.reuse, R54, R16 ;  /* 0x000000362810723c */ /* 0x040fe20000001810 */
[----:B------:R-:W1:Y:S07]  /*29d80*/  LDSM.16.MT88.4 R52, [R148+0xf000] ;  /* 0x00f000009434783b */ /* 0x000e6e0000004200 */
[C---:B----4-:R-:W-:Y:S08]  /*29d90*/  HMMA.16816.F32 R20, R40.reuse, R44, R20 ;  /* 0x0000002c2814723c */ /* 0x050ff00000001814 */
[C---:B------:R-:W-:Y:S01]  /*29da0*/  HMMA.16816.F32 R24, R40.reuse, R46, R24 ;  /* 0x0000002e2818723c */ /* 0x040fe20000001818 */
[----:B------:R-:W4:Y:S07]  /*29db0*/  LDSM.16.MT88.4 R44, [R141+0x5000] ;  /* 0x005000008d2c783b */ /* 0x000f2e0000004200 */
[C---:B--2---:R-:W-:Y:S08]  /*29dc0*/  HMMA.16816.F32 R28, R40.reuse, R56, R28 ;  /* 0x00000038281c723c */ /* 0x044ff0000000181c */
[----:B------:R-:W-:Y:S01]  /*29dd0*/  HMMA.16816.F32 R32, R40, R58, R32 ;  /* 0x0000003a2820723c */ /* 0x000fe20000001820 */
[----:B------:R-:W2:Y:S02]  /*29de0*/  LDSM.16.MT88.4 R56, [R222+0x5000] ;  /* 0x00500000de38783b */ /* 0x000ea40000004200 */
[----:B------:R-:W-:Y:S02]  /*29df0*/  F2FP.F16.F32.PACK_AB R40, R173, R172 ;  /* 0x000000acad28723e */ /* 0x000fe400000000ff */
[----:B------:R-:W-:Y:S02]  /*29e00*/  F2FP.F16.F32.PACK_AB R42, R130, R179 ;  /* 0x000000b3822a723e */ /* 0x000fe400000000ff */
        /* <DEDUP_REMOVED lines=27> */
[C---:B--2---:R-:W-:Y:S01]  /*29fc0*/  HMMA.16816.F32 R28, R40.reuse, R56, R28 ;  /* 0x00000038281c723c */ /* 0x044fe2000000181c */
[----:B------:R-:W2:Y:S02]  /*29fd0*/  MUFU.EX2 R57, R80 ;  /* 0x0000005000397308 */ /* 0x000ea40000000800 */
[----:B------:R-:W-:Y:S04]  /*29fe0*/  FADD.FTZ R56, R102, R101 ;  /* 0x0000006566387221 */ /* 0x000fe80000010000 */
[----:B------:R-:W-:Y:S01]  /*29ff0*/  FADD.FTZ R56, R107, R56 ;  /* 0x000000386b387221 */ /* 0x000fe20000010000 */
[----:B------:R-:W-:Y:S03]  /*2a000*/  HMMA.16816.F32 R32, R40, R58, R32 ;  /* 0x0000003a2820723c */ /* 0x000fe60000001820 */
        /* <DEDUP_REMOVED lines=9> */
[C---:B---3--:R-:W-:Y:S03]  /*2a0a0*/  HMMA.16816.F32 R4, R40.reuse, R48, R4 ;  /* 0x000000302804723c */ /* 0x048fe60000001804 */
[----:B------:R-:W-:Y:S03]  /*2a0b0*/  FADD.FTZ R103, R103, R94 ;  /* 0x0000005e67677221 */ /* 0x000fe60000010000 */
[----:B------:R-:W3:Y:S01]  /*2a0c0*/  MUFU.EX2 R59, R76 ;  /* 0x0000004c003b7308 */ /* 0x000ee20000000800 */
[----:B------:R-:W-:Y:S01]  /*2a0d0*/  FADD.FTZ R98, R98, R103 ;  /* 0x0000006762627221 */ /* 0x000fe20000010000 */
[C---:B------:R-:W-:Y:S01]  /*2a0e0*/  HMMA.16816.F32 R8, R40.reuse, R50, R8 ;  /* 0x000000322808723c */ /* 0x040fe20000001808 */
[----:B------:R-:W2:Y:S02]  /*2a0f0*/  LDSM.16.MT88.4 R48, [R222+0x6000] ;  /* 0x00600000de30783b */ /* 0x000ea40000004200 */
[----:B------:R-:W-:Y:S04]  /*2a100*/  FADD.FTZ R105, R105, R98 ;  /* 0x0000006269697221 */ /* 0x000fe80000010000 */
[----:B------:R-:W-:Y:S01]  /*2a110*/  FADD.FTZ R108, R108, R105 ;  /* 0x000000696c6c7221 */ /* 0x000fe20000010000 */
[C---:B-1----:R-:W-:Y:S03]  /*2a120*/  HMMA.16816.F32 R12, R40.reuse, R52, R12 ;  /* 0x00000034280c723c */ /* 0x042fe6000000180c */
[----:B------:R-:W-:Y:S04]  /*2a130*/  FADD.FTZ R121, R121, R108 ;  /* 0x0000006c79797221 */ /* 0x000fe80000010000 */
[----:B------:R-:W-:Y:S01]  /*2a140*/  FADD.FTZ R110, R110, R121 ;  /* 0x000000796e6e7221 */ /* 0x000fe20000010000 */
[C---:B------:R-:W-:Y:S01]  /*2a150*/  HMMA.16816.F32 R16, R40.reuse, R54, R16 ;  /* 0x000000362810723c */ /* 0x040fe20000001810 */
[----:B------:R-:W1:Y:S02]  /*2a160*/  LDSM.16.MT88.4 R52, [R157+0x10800] ;  /* 0x010800009d34783b */ /* 0x000e640000004200 */
[----:B------:R-:W-:Y:S04]  /*2a170*/  FADD.FTZ R123, R123, R110 ;  /* 0x0000006e7b7b7221 */ /* 0x000fe80000010000 */
[----:B------:R-:W-:Y:S01]  /*2a180*/  FADD.FTZ R124, R124, R123 ;  /* 0x0000007b7c7c7221 */ /* 0x000fe20000010000 */
[C---:B----4-:R-:W-:Y:S03]  /*2a190*/  HMMA.16816.F32 R20, R40.reuse, R44, R20 ;  /* 0x0000002c2814723c */ /* 0x050fe60000001814 */
[----:B------:R-:W-:Y:S01]  /*2a1a0*/  FADD.FTZ R45, R109, R56 ;  /* 0x000000386d2d7221 */ /* 0x000fe20000010000 */
[----:B------:R-:W-:Y:S01]  /*2a1b0*/  FADD.FTZ R133, R133, R124 ;  /* 0x0000007c85857221 */ /* 0x000fe20000010000 */
[----:B------:R4:W3:Y:S02]  /*2a1c0*/  MUFU.EX2 R56, R79 ;  /* 0x0000004f00387308 */ /* 0x0008e40000000800 */
[----:B------:R-:W-:Y:S01]  /*2a1d0*/  FADD.FTZ R45, R106, R45 ;  /* 0x0000002d6a2d7221 */ /* 0x000fe20000010000 */
[C---:B------:R-:W-:Y:S03]  /*2a1e0*/  HMMA.16816.F32 R24, R40.reuse, R46, R24 ;  /* 0x0000002e2818723c */ /* 0x040fe60000001818 */
[----:B------:R-:W-:Y:S01]  /*2a1f0*/  FADD.FTZ R58, R116, R45 ;  /* 0x0000002d743a7221 */ /* 0x000fe20000010000 */
[----:B------:R-:W-:Y:S01]  /*2a200*/  FADD.FTZ R126, R126, R133 ;  /* 0x000000857e7e7221 */ /* 0x000fe20000010000 */
[----:B------:R-:W1:Y:S02]  /*2a210*/  LDSM.16.MT88.4 R44, [R148+0x10800] ;  /* 0x01080000942c783b */ /* 0x000e640000004200 */
[----:B------:R-:W-:Y:S01]  /*2a220*/  FADD.FTZ R58, R125, R58 ;  /* 0x0000003a7d3a7221 */ /* 0x000fe20000010000 */
[----:B------:R-:W-:Y:S01]  /*2a230*/  FADD.FTZ R135, R135, R126 ;  /* 0x0000007e87877221 */ /* 0x000fe20000010000 */
[C---:B--2---:R-:W-:Y:S03]  /*2a240*/  HMMA.16816.F32 R28, R40.reuse, R48, R28 ;  /* 0x00000030281c723c */ /* 0x044fe6000000181c */
[----:B------:R-:W-:Y:S01]  /*2a250*/  FADD.FTZ R134, R134, R135 ;  /* 0x0000008786867221 */ /* 0x000fe20000010000 */
[----:B----4-:R-:W-:Y:S03]  /*2a260*/  FADD.FTZ R79, R127, R58 ;  /* 0x0000003a7f4f7221 */ /* 0x010fe60000010000 */
[----:B------:R-:W-:Y:S01]  /*2a270*/  FADD.FTZ R134, R143, R134 ;  /* 0x000000868f867221 */ /* 0x000fe20000010000 */
[----:B------:R-:W-:Y:S01]  /*2a280*/  HMMA.16816.F32 R32, R40, R50, R32 ;  /* 0x000000322820723c */ /* 0x000fe20000001820 */
[----:B------:R-:W2:Y:S02]  /*2a290*/  LDSM.16.MT88.4 R48, [R141+0x6800] ;  /* 0x006800008d30783b */ /* 0x000ea40000004200 */
[----:B------:R-:W-:Y:S01]  /*2a2a0*/  FADD.FTZ R79, R120, R79 ;  /* 0x0000004f784f7221 */ /* 0x000fe20000010000 */
[----:B------:R-:W-:Y:S01]  /*2a2b0*/  F2FP.F16.F32.PACK_AB R40, R57, R82 ;  /* 0x000000523928723e */ /* 0x000fe200000000ff */
[----:B------:R-:W-:Y:S01]  /*2a2c0*/  FADD.FTZ R145, R145, R134 ;  /* 0x0000008691917221 */ /* 0x000fe20000010000 */
[----:B---3--:R-:W-:Y:S01]  /*2a2d0*/  F2FP.F16.F32.PACK_AB R42, R59, R78 ;  /* 0x0000004e3b2a723e */ /* 0x008fe200000000ff */
[----:B------:R-:W-:Y:S01]  /*2a2e0*/  FADD.FTZ R58, R128, R79 ;  /* 0x0000004f803a7221 */ /* 0x000fe20000010000 */
[----:B------:R-:W-:Y:S01]  /*2a2f0*/  F2FP.F16.F32.PACK_AB R41, R81, R38 ;  /* 0x000000265129723e */ /* 0x000fe200000000ff */
[----:B------:R-:W3:Y:S01]  /*2a300*/  MUFU.EX2 R79, R72 ;  /* 0x00000048004f7308 */ /* 0x000ee20000000800 */
[----:B------:R-:W-:Y:S01]  /*2a310*/  F2FP.F16.F32.PACK_AB R43, R77, R56 ;  /* 0x000000384d2b723e */ /* 0x000fe200000000ff */
[----:B------:R-:W-:Y:S01]  /*2a320*/  FADD.FTZ R58, R137, R58 ;  /* 0x0000003a893a7221 */ /* 0x000fe20000010000 */
[----:B------:R-:W-:Y:S03]  /*2a330*/  FADD.FTZ R145, R136, R145 ;  /* 0x0000009188917221 */ /* 0x000fe60000010000 */
[----:B------:R-:W-:Y:S01]  /*2a340*/  FADD.FTZ R83, R139, R58 ;  /* 0x0000003a8b537221 */ /* 0x000fe20000010000 */
[----:B------:R-:W-:Y:S01]  /*2a350*/  FADD.FTZ R142, R142, R145 ;  /* 0x000000918e8e7221 */ /* 0x000fe20000010000 */
[C---:B-1----:R-:W-:Y:S03]  /*2a360*/  HMMA.16816.F32 R4, R40.reuse, R52, R4 ;  /* 0x000000342804723c */ /* 0x042fe60000001804 */
[----:B------:R-:W-:Y:S01]  /*2a370*/  FADD.FTZ R83, R132, R83 ;  /* 0x0000005384537221 */ /* 0x000fe20000010000 */
[----:B------:R-:W-:Y:S01]  /*2a380*/  FADD.FTZ R151, R151, R142 ;  /* 0x0000008e97977221 */ /* 0x000fe20000010000 */
[----:B------:R-:W-:Y:S02]  /*2a390*/  F2FP.F16.F32.PACK_AB R132, R66, R67 ;  /* 0x000000434284723e */ /* 0x000fe400000000ff */
[----:B------:R-:W-:Y:S01]  /*2a3a0*/  FADD.FTZ R58, R138, R83 ;  /* 0x000000538a3a7221 */ /* 0x000fe20000010000 */
[C---:B------:R-:W-:Y:S01]  /*2a3b0*/  HMMA.16816.F32 R8, R40.reuse, R54, R8 ;  /* 0x000000362808723c */ /* 0x040fe20000001808 */
[----:B------:R1:W4:Y:S01]  /*2a3c0*/  MUFU.EX2 R83, R68 ;  /* 0x0000004400537308 */ /* 0x0003220000000800 */
[----:B------:R-:W3:Y:S01]  /*2a3d0*/  LDSM.16.MT88.4 R52, [R222+0x6800] ;  /* 0x00680000de34783b */ /* 0x000ee20000004200 */
[----:B------:R-:W-:Y:S01]  /*2a3e0*/  FADD.FTZ R58, R147, R58 ;  /* 0x0000003a933a7221 */ /* 0x000fe20000010000 */
[----:B------:R-:W-:Y:S04]  /*2a3f0*/  FADD.FTZ R144, R144, R151 ;  /* 0x0000009790907221 */ /* 0x000fe80000010000 */
[C---:B------:R-:W-:Y:S03]  /*2a400*/  HMMA.16816.F32 R12, R40.reuse, R44, R12 ;  /* 0x0000002c280c723c */ /* 0x040fe6000000180c */
[----:B------:R-:W-:Y:S01]  /*2a410*/  FADD.FTZ R45, R149, R58 ;  /* 0x0000003a952d7221 */ /* 0x000fe20000010000 */
[----:B------:R-:W-:Y:S01]  /*2a420*/  FADD.FTZ R153, R153, R144 ;  /* 0x0000009099997221 */ /* 0x000fe20000010000 */
[----:B------:R-:W4:Y:S02]  /*2a430*/  MUFU.EX2 R58, R75 ;  /* 0x0000004b003a7308 */ /* 0x000f240000000800 */
[----:B------:R-:W-:Y:S01]  /*2a440*/  FADD.FTZ R45, R140, R45 ;  /* 0x0000002d8c2d7221 */ /* 0x000fe20000010000 */
[C---:B------:R-:W-:Y:S03]  /*2a450*/  HMMA.16816.F32 R16, R40.reuse, R46, R16 ;  /* 0x0000002e2810723c */ /* 0x040fe60000001810 */
[----:B-1----:R-:W-:Y:S01]  /*2a460*/  FADD.FTZ R68, R146, R45 ;  /* 0x0000002d92447221 */ /* 0x002fe20000010000 */
[----:B------:R-:W-:Y:S01]  /*2a470*/  FADD.FTZ R152, R152, R153 ;  /* 0x0000009998987221 */ /* 0x000fe20000010000 */
[----:B------:R-:W1:Y:S02]  /*2a480*/  LDSM.16.MT88.4 R44, [R157+0x11000] ;  /* 0x011000009d2c783b */ /* 0x000e640000004200 */
[----:B------:R-:W-:Y:S01]  /*2a490*/  FADD.FTZ R68, R155, R68 ;  /* 0x000000449b447221 */ /* 0x000fe20000010000 */
[C---:B--2---:R-:W-:Y:S03]  /*2a4a0*/  HMMA.16816.F32 R20, R40.reuse, R48, R20 ;  /* 0x000000302814723c */ /* 0x044fe60000001814 */
[----:B------:R-:W-:Y:S01]  /*2a4b0*/  FADD.FTZ R49, R159, R68 ;  /* 0x000000449f317221 */ /* 0x000fe20000010000 */
[----:B------:R-:W-:Y:S01]  /*2a4c0*/  FADD.FTZ R161, R161, R152 ;  /* 0x00000098a1a17221 */ /* 0x000fe20000010000 */
[----:B------:R2:W4:Y:S02]  /*2a4d0*/  MUFU.EX2 R68, R71 ;  /* 0x0000004700447308 */ /* 0x0005240000000800 */
[----:B------:R-:W-:Y:S01]  /*2a4e0*/  FADD.FTZ R49, R150, R49 ;  /* 0x0000003196317221 */ /* 0x000fe20000010000 */
[C---:B------:R-:W-:Y:S03]  /*2a4f0*/  HMMA.16816.F32 R24, R40.reuse, R50, R24 ;  /* 0x000000322818723c */ /* 0x040fe60000001818 */
[----:B------:R-:W-:Y:S01]  /*2a500*/  FADD.FTZ R72, R156, R49 ;  /* 0x000000319c487221 */ /* 0x000fe20000010000 */
[----:B------:R-:W-:Y:S01]  /*2a510*/  FADD.FTZ R154, R154, R161 ;  /* 0x000000a19a9a7221 */ /* 0x000fe20000010000 */
[----:B------:R-:W1:Y:S02]  /*2a520*/  LDSM.16.MT88.4 R48, [R148+0x11000] ;  /* 0x011000009430783b */ /* 0x000e640000004200 */
[----:B------:R-:W-:Y:S01]  /*2a530*/  FADD.FTZ R72, R189, R72 ;  /* 0x00000048bd487221 */ /* 0x000fe20000010000 */
[----:B------:R-:W-:Y:S01]  /*2a540*/  FADD.FTZ R163, R163, R154 ;  /* 0x0000009aa3a37221 */ /* 0x000fe20000010000 */
[C---:B---3--:R-:W-:Y:S04]  /*2a550*/  HMMA.16816.F32 R28, R40.reuse, R52, R28 ;  /* 0x00000034281c723c */ /* 0x048fe8000000181c */
[----:B------:R-:W-:Y:S01]  /*2a560*/  LDSM.16.MT88.4 R148, [R148+0x11800] ;  /* 0x011800009494783b */ /* 0x000fe20000004200 */
[----:B--2---:R-:W-:Y:S01]  /*2a570*/  FADD.FTZ R71, R191, R72 ;  /* 0x00000048bf477221 */ /* 0x004fe20000010000 */
[----:B------:R-:W-:Y:S01]  /*2a580*/  FADD.FTZ R160, R160, R163 ;  /* 0x000000a3a0a07221 */ /* 0x000fe20000010000 */
[----:B------:R-:W2:Y:S01]  /*2a590*/  MUFU.EX2 R72, R63 ;  /* 0x0000003f00487308 */ /* 0x000ea20000000800 */
[----:B------:R-:W-:Y:S03]  /*2a5a0*/  HMMA.16816.F32 R32, R40, R54, R32 ;  /* 0x000000362820723c */ /* 0x000fe60000001820 */
[----:B------:R-:W-:Y:S01]  /*2a5b0*/  FADD.FTZ R71, R158, R71 ;  /* 0x000000479e477221 */ /* 0x000fe20000010000 */
[----:B------:R-:W3:Y:S01]  /*2a5c0*/  LDSM.16.MT88.4 R52, [R141+0x7000] ;  /* 0x007000008d34783b */ /* 0x000ee20000004200 */
[----:B------:R-:W-:Y:S01]  /*2a5d0*/  F2FP.F16.F32.PACK_AB R40, R79, R74 ;  /* 0x0000004a4f28723e */ /* 0x000fe200000000ff */
[----:B------:R-:W-:Y:S01]  /*2a5e0*/  FADD.FTZ R160, R193, R160 ;  /* 0x000000a0c1a07221 */ /* 0x000fe20000010000 */
[----:B------:R-:W-:Y:S01]  /*2a5f0*/  FADD.FTZ R188, R188, R71 ;  /* 0x00000047bcbc7221 */ /* 0x000fe20000010000 */
[----:B----4-:R-:W-:Y:S02]  /*2a600*/  F2FP.F16.F32.PACK_AB R42, R83, R70 ;  /* 0x00000046532a723e */ /* 0x010fe400000000ff */
[----:B------:R-:W-:Y:S01]  /*2a610*/  F2FP.F16.F32.PACK_AB R41, R73, R58 ;  /* 0x0000003a4929723e */ /* 0x000fe200000000ff */
[----:B------:R-:W-:Y:S01]  /*2a620*/  FADD.FTZ R188, R195, R188 ;  /* 0x000000bcc3bc7221 */ /* 0x000fe20000010000 */
[----:B------:R-:W-:Y:S01]  /*2a630*/  F2FP.F16.F32.PACK_AB R43, R69, R68 ;  /* 0x00000044452b723e */ /* 0x000fe200000000ff */
[----:B------:R-:W-:Y:S01]  /*2a640*/  LDSM.16.MT88.4 R156, [R157+0x11800] ;  /* 0x011800009d9c783b */ /* 0x000fe20000004200 */
[----:B------:R-:W-:Y:S01]  /*2a650*/  FADD.FTZ R197, R197, R160 ;  /* 0x000000a0c5c57221 */ /* 0x000fe20000010000 */
[----:B------:R-:W-:Y:S01]  /*2a660*/  FADD.FTZ R199, R199, R188 ;  /* 0x000000bcc7c77221 */ /* 0x000fe20000010000 */
[----:B--2---:R-:W-:Y:S02]  /*2a670*/  F2FP.F16.F32.PACK_AB R134, R72, R65 ;  /* 0x000000414886723e */ /* 0x004fe400000000ff */
[----:B------:R-:W-:Y:S01]  /*2a680*/  FADD.FTZ R197, R162, R197 ;  /* 0x000000c5a2c57221 */ /* 0x000fe20000010000 */
[C---:B-1----:R-:W-:Y:S02]  /*2a690*/  HMMA.16816.F32 R4, R40.reuse, R44, R4 ;  /* 0x0000002c2804723c */ /* 0x042fe40000001804 */
[----:B------:R-:W-:Y:S01]  /*2a6a0*/  LDSM.16.MT88.4 R140, [R141+0x7800] ;  /* 0x007800008d8c783b */ /* 0x000fe20000004200 */
[----:B------:R-:W-:Y:S01]  /*2a6b0*/  FADD.FTZ R199, R182, R199 ;  /* 0x000000c7b6c77221 */ /* 0x000fe20000010000 */
[----:B------:R-:W-:Y:S03]  /*2a6c0*/  FADD.FTZ R166, R166, R197 ;  /* 0x000000c5a6a67221 */ /* 0x000fe60000010000 */
[----:B------:R-:W-:Y:S01]  /*2a6d0*/  FADD.FTZ R180, R180, R199 ;  /* 0x000000c7b4b47221 */ /* 0x000fe20000010000 */
[C---:B------:R-:W-:Y:S02]  /*2a6e0*/  HMMA.16816.F32 R8, R40.reuse, R46, R8 ;  /* 0x0000002e2808723c */ /* 0x040fe40000001808 */
[----:B------:R-:W1:Y:S01]  /*2a6f0*/  LDSM.16.MT88.4 R44, [R222+0x7000] ;  /* 0x00700000de2c783b */ /* 0x000e620000004200 */
[----:B------:R-:W-:Y:S01]  /*2a700*/  FADD.FTZ R180, R183, R180 ;  /* 0x000000b4b7b47221 */ /* 0x000fe20000010000 */
[----:B------:R-:W-:Y:S01]  /*2a710*/  FADD.FTZ R185, R185, R166 ;  /* 0x000000a6b9b97221 */ /* 0x000fe20000010000 */
[----:B------:R-:W-:Y:S02]  /*2a720*/  IMAD.MOV.U32 R166, RZ, RZ, R0 ;  /* 0x000000ffffa67224 */ /* 0x000fe400078e0000 */
[----:B------:R-:W-:Y:S01]  /*2a730*/  FADD.FTZ R187, R187, R180 ;  /* 0x000000b4bbbb7221 */ /* 0x000fe20000010000 */
[C---:B------:R-:W-:Y:S03]  /*2a740*/  HMMA.16816.F32 R12, R40.reuse, R48, R12 ;  /* 0x00000030280c723c */ /* 0x040fe6000000180c */
        /* <DEDUP_REMOVED lines=11> */
[C---:B---3--:R-:W-:Y:S03]  /*2a800*/  HMMA.16816.F32 R20, R40.reuse, R52, R20 ;  /* 0x000000342814723c */ /* 0x048fe60000001814 */
[----:B------:R-:W-:Y:S01]  /*2a810*/  FADD.FTZ R179, R130, R179 ;  /* 0x000000b382b37221 */ /* 0x000fe20000010000 */
[----:B------:R-:W-:Y:S03]  /*2a820*/  FADD.FTZ R178, R178, R181 ;  /* 0x000000b5b2b27221 */ /* 0x000fe60000010000 */
[----:B------:R-:W2:Y:S01]  /*2a830*/  MUFU.EX2 R49, R49 ;  /* 0x0000003100317308 */ /* 0x000ea20000000800 */
[----:B------:R-:W-:Y:S02]  /*2a840*/  IMAD.SHL.U32 R53, R167, 0x8, RZ ;  /* 0x00000008a7357824 */ /* 0x000fe400078e00ff */
[----:B------:R-:W-:Y:S01]  /*2a850*/  FADD.FTZ R122, R122, R179 ;  /* 0x000000b37a7a7221 */ /* 0x000fe20000010000 */
[C---:B------:R-:W-:Y:S03]  /*2a860*/  HMMA.16816.F32 R24, R40.reuse, R54, R24 ;  /* 0x000000362818723c */ /* 0x040fe60000001818 */
[----:B------:R-:W-:Y:S01]  /*2a870*/  FADD.FTZ R178, R177, R178 ;  /* 0x000000b2b1b27221 */ /* 0x000fe20000010000 */
[----:B------:R-:W-:Y:S02]  /*2a880*/  FADD.FTZ R122, R131, R122 ;  /* 0x0000007a837a7221 */ /* 0x000fe40000010000 */
[----:B------:R-:W3:Y:S01]  /*2a890*/  MUFU.EX2 R64, R64 ;  /* 0x0000004000407308 */ /* 0x000ee20000000800 */
[----:B------:R-:W-:Y:S01]  /*2a8a0*/  FADD.FTZ R175, R175, R178 ;  /* 0x000000b2afaf7221 */ /* 0x000fe20000010000 */
        /* <DEDUP_REMOVED lines=8> */
[----:B------:R-:W-:Y:S01]  /*2a930*/  FADD.FTZ R169, R169, R170 ;  /* 0x000000aaa9a97221 */ /* 0x000fe20000010000 */
[----:B---3--:R-:W-:Y:S02]  /*2a940*/  F2FP.F16.F32.PACK_AB R135, R64, R37 ;  /* 0x000000254087723e */ /* 0x008fe400000000ff */
        /* <DEDUP_REMOVED lines=46> */
[----:B-1----:R-:W-:Y:S03]  /*2ac30*/  IMAD.MOV.U32 R3, RZ, RZ, R2 ;  /* 0x000000ffff037224 */ /* 0x002fe600078e0002 */
[----:B------:R-:W-:Y:S01]  /*2ac40*/  FADD.FTZ R252, R64, R37 ;  /* 0x0000002540fc7221 */ /* 0x000fe20000010000 */
[----:B------:R-:W-:Y:S06]  /*2ac50*/  @P0 BRA `(.L_x_6657) ;  /* 0xffffff7400500947 */ /* 0x000fec000383ffff */
.L_x_6650:
[----:B------:R2:W5:Y:S04]  /*2ac60*/  LDL R13, [R1] ;  /* 0x00000000010d7983 */ /* 0x0005680000100800 */
        /* <DEDUP_REMOVED lines=11> */
.L_x_6670:
[----:B------:R-:W3:Y:S01]  /*2ad20*/  S2R R3, SR_CgaCtaId ;  /* 0x0000000000037919 */ /* 0x000ee20000008800 */
[----:B------:R-:W-:Y:S01]  /*2ad30*/  MOV R8, 0x400 ;  /* 0x0000040000087802 */ /* 0x000fe20000000f00 */
[----:B-1----:R-:W1:Y:S01]  /*2ad40*/  MUFU.RCP R4, R9 ;  /* 0x0000000900047308 */ /* 0x002e620000001000 */
[----:B------:R-:W-:Y:S01]  /*2ad50*/  FSETP.NE.FTZ.AND P5, PT, R9, RZ, PT ;  /* 0x000000ff0900720b */ /* 0x000fe20003fb5000 */
[----:B------:R-:W-:-:S05]  /*2ad60*/  FADD.FTZ R5, R11, R12 ;  /* 0x0000000c0b057221 */ /* 0x000fca0000010000 */
[----:B------:R-:W-:Y:S01]  /*2ad70*/  FSETP.NE.FTZ.AND P6, PT, R5, RZ, PT ;  /* 0x000000ff0500720b */ /* 0x000fe20003fd5000 */
[----:B------:R-:W2:Y:S01]  /*2ad80*/  MUFU.RCP R10, R5 ;  /* 0x00000005000a7308 */ /* 0x000ea20000001000 */
        /* <DEDUP_REMOVED lines=9> */
[----:B---3--:R-:W-:Y:S01]  /*2ae20*/  LEA R3, R3, R8, 0x18 ;  /* 0x0000000803037211 */ /* 0x008fe200078ec0ff */
[C---:B------:R-:W-:Y:S01]  /*2ae30*/  FMUL.FTZ R144, R4.reuse, R144 ;  /* 0x0000009004907220 */ /* 0x040fe20000410000 */
[----:B------:R-:W1:Y:S01]  /*2ae40*/  S2R R8, SR_TID.X ;  /* 0x0000000000087919 */ /* 0x000e620000002100 */
        /* <DEDUP_REMOVED lines=8> */
[----:B------:R-:W-:Y:S02]  /*2aed0*/  F2FP.F16.F32.PACK_AB R160, R161, R160 ;  /* 0x000000a0a1a0723e */ /* 0x000fe400000000ff */
        /* <DEDUP_REMOVED lines=17> */
[----:B------:R-:W-:-:S02]  /*2aff0*/  MOV R10, 0x10 ;  /* 0x00000010000a7802 */ /* 0x000fc40000000f00 */
[----:B------:R-:W-:Y:S02]  /*2b000*/  F2FP.F16.F32.PACK_AB R162, R163, R162 ;  /* 0x000000a2a3a2723e */ /* 0x000fe400000000ff */
[C---:B-1----:R-:W-:Y:S02]  /*2b010*/  SHF.L.U32 R4, R8.reuse, 0x4, RZ ;  /* 0x0000000408047819 */ /* 0x042fe400000006ff */
[----:B------:R-:W-:Y:S02]  /*2b020*/  R2P PR, R8, 0x18 ;  /* 0x0000001808007804 */ /* 0x000fe40000000000 */
[----:B------:R-:W-:Y:S02]  /*2b030*/  LOP3.LUT R4, R4, 0x1c0, RZ, 0xc0, !PT ;  /* 0x000001c004047812 */ /* 0x000fe400078ec0ff */
[----:B------:R-:W-:Y:S02]  /*2b040*/  SEL R10, R10, 0xfffffff0, !P2 ;  /* 0xfffffff00a0a7807 */ /* 0x000fe40005000000 */
[----:B------:R-:W-:-:S02]  /*2b050*/  LOP3.LUT R4, R4, 0x38, R39, 0xf8, !PT ;  /* 0x0000003804047812 */ /* 0x000fc400078ef827 */
[----:B------:R-:W-:Y:S02]  /*2b060*/  SEL R6, R6, 0xffffffe0, !P3 ;  /* 0xffffffe006067807 */ /* 0x000fe40005800000 */
[----:B------:R-:W-:Y:S02]  /*2b070*/  LOP3.LUT R4, R4, R60, R221, 0xfe, !PT ;  /* 0x0000003c04047212 */ /* 0x000fe400078efedd */
[----:B------:R-:W-:Y:S02]  /*2b080*/  F2FP.F16.F32.PACK_AB R158, R159, R158 ;  /* 0x0000009e9f9e723e */ /* 0x000fe400000000ff */
[----:B------:R-:W-:Y:S01]  /*2b090*/  F2FP.F16.F32.PACK_AB R152, R153, R152 ;  /* 0x000000989998723e */ /* 0x000fe200000000ff */
[----:B----4-:R-:W-:Y:S01]  /*2b0a0*/  IMAD R11, R4, 0x2, R3 ;  /* 0x00000002040b7824 */ /* 0x010fe200078e0203 */
[----:B------:R-:W-:Y:S02]  /*2b0b0*/  F2FP.F16.F32.PACK_AB R154, R155, R154 ;  /* 0x0000009a9b9a723e */ /* 0x000fe400000000ff */
[----:B------:R-:W-:Y:S01]  /*2b0c0*/  F2FP.F16.F32.PACK_AB R148, R149, R148 ;  /* 0x000000949594723e */ /* 0x000fe200000000ff */
[----:B------:R-:W-:Y:S01]  /*2b0d0*/  IMAD.IADD R15, R6, 0x1, R11 ;  /* 0x00000001060f7824 */ /* 0x000fe200078e020b */
[C---:B------:R-:W-:Y:S01]  /*2b0e0*/  IADD3 R17, PT, PT, R11.reuse, 0x40, RZ ;  /* 0x000000400b117810 */ /* 0x040fe20007ffe0ff */
[----:B------:R-:W-:Y:S01]  /*2b0f0*/  STS [R11], R160 ;  /* 0x000000a00b007388 */ /* 0x000fe20000000800 */
[----:B------:R-:W-:Y:S01]  /*2b100*/  @P4 IADD3 R17, PT, PT, R11, -0x40, RZ ;  /* 0xffffffc00b114810 */ /* 0x000fe20007ffe0ff */
[C---:B------:R-:W-:Y:S01]  /*2b110*/  IMAD.IADD R19, R10.reuse, 0x1, R15 ;  /* 0x000000010a137824 */ /* 0x040fe200078e020f */
[C---:B------:R-:W-:Y:S01]  /*2b120*/  IADD3 R13, PT, PT, R10.reuse, R11, RZ ;  /* 0x0000000b0a0d7210 */ /* 0x040fe20007ffe0ff */
[----:B------:R-:W-:Y:S01]  /*2b130*/  STS [R11+0x400], R162 ;  /* 0x000400a20b007388 */ /* 0x000fe20000000800 */
        /* <DEDUP_REMOVED lines=12> */
[----:B------:R-:W-:Y:S01]  /*2b200*/  STS [R15+0x400], R154 ;  /* 0x0004009a0f007388 */ /* 0x000fe20000000800 */
[----:B------:R-:W-:-:S02]  /*2b210*/  F2FP.F16.F32.PACK_AB R132, R133, R132 ;  /* 0x000000848584723e */ /* 0x000fc400000000ff */
[----:B------:R-:W-:Y:S01]  /*2b220*/  F2FP.F16.F32.PACK_AB R134, R135, R134 ;  /* 0x000000868786723e */ /* 0x000fe200000000ff */
[----:B------:R-:W-:Y:S01]  /*2b230*/  STS [R19], R148 ;  /* 0x0000009413007388 */ /* 0x000fe20000000800 */
[----:B------:R-:W-:-:S03]  /*2b240*/  IADD3 R25, PT, PT, R10, R21, RZ ;  /* 0x000000150a197210 */ /* 0x000fc60007ffe0ff */
[----:B------:R1:W-:Y:S04]  /*2b250*/  STS [R19+0x400], R150 ;  /* 0x0004009613007388 */ /* 0x0003e80000000800 */
        /* <DEDUP_REMOVED lines=8> */
[----:B------:R-:W3:Y:S01]  /*2b2e0*/  LD.E.U8 R4, desc[UR4][R164.64+0x1c8] ;  /* 0x0001c804a4047980 */ /* 0x000ee2000c101100 */
[----:B------:R-:W-:-:S03]  /*2b2f0*/  ISETP.NE.AND P0, PT, R237, -0x1, PT ;  /* 0xffffffffed00780c */ /* 0x000fc60003f05270 */
[----:B------:R-:W2:Y:S04]  /*2b300*/  LD.E.64 R32, desc[UR4][R164.64+0x88] ;  /* 0x00008804a4207980 */ /* 0x000ea8000c101b00 */
[----:B-1----:R1:W5:Y:S04]  /*2b310*/  LD.E.64 R18, desc[UR4][R164.64+0x90] ;  /* 0x00009004a4127980 */ /* 0x002368000c101b00 */
[----:B------:R1:W5:Y:S04]  /*2b320*/  LD.E.64 R10, desc[UR4][R164.64+0xa0] ;  /* 0x0000a004a40a7980 */ /* 0x000368000c101b00 */
[----:B------:R-:W4:Y:S04]  /*2b330*/  @!P0 LD.E.64 R34, desc[UR4][R164.64+0x80] ;  /* 0x00008004a4228980 */ /* 0x000f28000c101b00 */
[----:B------:R1:W5:Y:S01]  /*2b340*/  LD.E.64 R28, desc[UR4][R164.64+0x70] ;  /* 0x00007004a41c7980 */ /* 0x000362000c101b00 */
[----:B---3--:R-:W-:-:S13]  /*2b350*/  ISETP.NE.AND P1, PT, R4, RZ, PT ;  /* 0x000000ff0400720c */ /* 0x008fda0003f25270 */
[----:B------:R-:W3:Y:S04]  /*2b360*/  @!P1 LD.E R13, desc[UR4][R164.64+0x60] ;  /* 0x00006004a40d9980 */ /* 0x000ee8000c101900 */
[----:B------:R-:W3:Y:S01]  /*2b370*/  @!P1 LD.E R6, desc[UR4][R164.64+0xb4] ;  /* 0x0000b404a4069980 */ /* 0x000ee2000c101900 */
[----:B------:R-:W1:Y:S01]  /*2b380*/  @P5 MUFU.LG2 R22, R9 ;  /* 0x0000000900165308 */ /* 0x000e620000000c00 */
[----:B------:R-:W-:-:S04]  /*2b390*/  SHF.L.U32 R12, R8, 0x3, RZ ;  /* 0x00000003080c7819 */ /* 0x000fc800000006ff */
[----:B------:R-:W-:-:S04]  /*2b3a0*/  LOP3.LUT R15, R12, 0x1c0, RZ, 0xc0, !PT ;  /* 0x000001c00c0f7812 */ /* 0x000fc800078ec0ff */
[----:B------:R-:W-:Y:S01]  /*2b3b0*/  LOP3.LUT R15, R15, 0x38, R8, 0xf8, !PT ;  /* 0x000000380f0f7812 */ /* 0x000fe200078ef808 */
[----:B----4-:R-:W-:-:S03]  /*2b3c0*/  @!P0 IMAD R16, R35, R234, RZ ;  /* 0x000000ea23108224 */ /* 0x010fc600078e02ff */
[----:B------:R-:W-:Y:S01]  /*2b3d0*/  LOP3.LUT R15, R15, 0x38, R12, 0x78, !PT ;  /* 0x000000380f0f7812 */ /* 0x000fe200078e780c */
[----:B------:R-:W-:-:S04]  /*2b3e0*/  @!P0 IMAD.WIDE.U32 R34, R34, R234, RZ ;  /* 0x000000ea22228225 */ /* 0x000fc800078e00ff */
[----:B-1----:R-:W-:Y:S01]  /*2b3f0*/  @P5 FMUL.FTZ R22, R22, 0.69314718246459960938 ;  /* 0x3f31721816165820 */ /* 0x002fe20000410000 */
[----:B--2---:R-:W-:Y:S01]  /*2b400*/  @P0 IMAD.WIDE.U32 R24, R32, R237, RZ ;  /* 0x000000ed20180225 */ /* 0x004fe200078e00ff */
[----:B------:R-:W-:-:S03]  /*2b410*/  LOP3.LUT R20, R15, 0x1e00, R12, 0xf8, !PT ;  /* 0x00001e000f147812 */ /* 0x000fc600078ef80c */
[----:B------:R-:W-:Y:S01]  /*2b420*/  @P0 IMAD R14, R33, R237, RZ ;  /* 0x000000ed210e0224 */ /* 0x000fe200078e02ff */
[----:B------:R-:W-:Y:S01]  /*2b430*/  @!P0 IADD3 R16, PT, PT, R35, R16, RZ ;  /* 0x0000001023108210 */ /* 0x000fe20007ffe0ff */
[----:B------:R-:W-:Y:S02]  /*2b440*/  IMAD.MOV.U32 R4, RZ, RZ, 0x7f800000 ;  /* 0x7f800000ff047424 */ /* 0x000fe400078e00ff */
[----:B------:R-:W-:Y:S01]  /*2b450*/  @P5 FFMA.FTZ R4, R7, R2, R22 ;  /* 0x0000000207045223 */ /* 0x000fe20000010016 */
[----:B------:R-:W-:Y:S01]  /*2b460*/  LEA R3, R20, R3, 0x1 ;  /* 0x0000000314037211 */ /* 0x000fe200078e08ff */
[----:B------:R-:W-:Y:S01]  /*2b470*/  @P0 IMAD.IADD R16, R25, 0x1, R14 ;  /* 0x0000000119100824 */ /* 0x000fe200078e020e */
[----:B------:R-:W-:Y:S02]  /*2b480*/  @P0 MOV R34, R24 ;  /* 0x0000001800220202 */ /* 0x000fe40000000f00 */
[----:B------:R-:W-:Y:S02]  /*2b490*/  SHF.L.U32 R9, R235, 0x6, RZ ;  /* 0x00000006eb097819 */ /* 0x000fe400000006ff */
[----:B------:R-:W-:Y:S01]  /*2b4a0*/  LOP3.LUT R22, R12, 0x38, RZ, 0xc0, !PT ;  /* 0x000000380c167812 */ /* 0x000fe200078ec0ff */
[----:B---3--:R-:W-:-:S04]  /*2b4b0*/  @!P1 IMAD R13, R13, R234, R233 ;  /* 0x000000ea0d0d9224 */ /* 0x008fc800078e02e9 */
[----:B------:R-:W-:Y:S01]  /*2b4c0*/  @!P1 IMAD R2, R13, R6, RZ ;  /* 0x000000060d029224 */ /* 0x000fe200078e02ff */
[----:B------:R-:W-:Y:S06]  /*2b4d0*/  @!P1 BRA `(.L_x_6659) ;  /* 0x0000000000149947 */ /* 0x000fec0003800000 */
[----:B------:R-:W2:Y:S04]  /*2b4e0*/  @!P0 LD.E R13, desc[UR4][R164.64+0xb4] ;  /* 0x0000b404a40d8980 */ /* 0x000ea8000c101900 */
[----:B------:R-:W3:Y:S01]  /*2b4f0*/  LD.E R2, desc[UR4][R164.64+0xd4] ;  /* 0x0000d404a4027980 */ /* 0x000ee2000c101900 */
[----:B--2---:R-:W-:Y:S02]  /*2b500*/  @!P0 IMAD R237, R13, R234, RZ ;  /* 0x000000ea0ded8224 */ /* 0x004fe400078e02ff */
[----:B---3--:R-:W-:-:S05]  /*2b510*/  IMAD R2, R2, R233, RZ ;  /* 0x000000e902027224 */ /* 0x008fca00078e02ff */
[----:B------:R-:W-:-:S07]  /*2b520*/  IADD3 R2, PT, PT, R2, R237, RZ ;  /* 0x000000ed02027210 */ /* 0x000fce0007ffe0ff */
.L_x_6659:
[----:B------:R-:W-:Y:S01]  /*2b530*/  IMAD.IADD R17, R236, 0x1, -R9 ;  /* 0x00000001ec117824 */ /* 0x000fe200078e0a09 */
[----:B------:R-:W-:Y:S01]  /*2b540*/  SHF.R.U32.HI R6, RZ, 0x3, R8 ;  /* 0x00000003ff067819 */ /* 0x000fe20000011608 */
[----:B------:R-:W-:Y:S01]  /*2b550*/  IMAD.MOV.U32 R23, RZ, RZ, RZ ;  /* 0x000000ffff177224 */ /* 0x000fe200078e00ff */
[----:B------:R-:W-:Y:S05]  /*2b560*/  WARPSYNC.ALL ;  /* 0x0000000000007948 */ /* 0x000fea0003800000 */
[----:B------:R-:W-:Y:S01]  /*2b570*/  IMAD.WIDE.U32 R22, R9, R32, R22 ;  /* 0x0000002009167225 */ /* 0x000fe200078e0016 */
[----:B------:R-:W-:Y:S01]  /*2b580*/  BAR.SYNC.DEFER_BLOCKING 0x0 ;  /* 0x0000000000007b1d */ /* 0x000fe20000010000 */
[----:B------:R-:W-:-:S02]  /*2b590*/  ISETP.GE.AND P1, PT, R6, R17, PT ;  /* 0x000000110600720c */ /* 0x000fc40003f26270 */
[----:B------:R-:W-:Y:S01]  /*2b5a0*/  IMAD R21, R33, R9, RZ ;  /* 0x0000000921157224 */ /* 0x000fe200078e02ff */
[----:B------:R-:W-:Y:S01]  /*2b5b0*/  LOP3.LUT R220, R220, 0x30, RZ, 0xc0, !PT ;  /* 0x00000030dcdc7812 */ /* 0x000fe200078ec0ff */
[-C--:B-----5:R-:W-:Y:S01]  /*2b5c0*/  IMAD R19, R19, R233.reuse, RZ ;  /* 0x000000e913137224 */ /* 0x0a0fe200078e02ff */
[----:B------:R-:W-:Y:S01]  /*2b5d0*/  BSSY.RECONVERGENT B0, `(.L_x_6660) ;  /* 0x0000029000007945 */ /* 0x000fe20003800200 */
[----:B------:R-:W-:Y:S01]  /*2b5e0*/  IMAD.WIDE.U32 R24, R18, R233, RZ ;  /* 0x000000e912187225 */ /* 0x000fe200078e00ff */
[----:B------:R-:W-:Y:S01]  /*2b5f0*/  IADD3 R21, PT, PT, R23, R21, RZ ;  /* 0x0000001517157210 */ /* 0x000fe20007ffe0ff */
[----:B------:R-:W1:Y:S02]  /*2b600*/  @P6 MUFU.LG2 R18, R5 ;  /* 0x0000000500126308 */ /* 0x000e640000000c00 */
[----:B------:R-:W-:Y:S01]  /*2b610*/  IMAD.IADD R19, R25, 0x1, R19 ;  /* 0x0000000119137824 */ /* 0x000fe200078e0213 */
[----:B------:R-:W-:Y:S01]  /*2b620*/  IADD3 R34, P2, P0, R24, R22, R34 ;  /* 0x0000001618227210 */ /* 0x000fe2000785e022 */
[C---:B------:R-:W-:Y:S01]  /*2b630*/  VIADD R20, R6.reuse, 0x10 ;  /* 0x0000001006147836 */ /* 0x040fe20000000000 */
[C---:B------:R-:W-:Y:S01]  /*2b640*/  IADD3 R22, PT, PT, R6.reuse, 0x30, RZ ;  /* 0x0000003006167810 */ /* 0x040fe20007ffe0ff */
[----:B------:R-:W-:Y:S01]  /*2b650*/  VIADD R24, R6, 0x20 ;  /* 0x0000002006187836 */ /* 0x000fe20000000000 */
[----:B------:R-:W-:Y:S01]  /*2b660*/  IADD3.X R35, PT, PT, R19, R21, R16, P2, P0 ;  /* 0x0000001513237210 */ /* 0x000fe200017e0410 */
[----:B------:R-:W-:Y:S01]  /*2b670*/  @!P1 IMAD R19, R33, R6, RZ ;  /* 0x0000000621139224 */ /* 0x000fe200078e02ff */
[----:B------:R-:W-:-:S02]  /*2b680*/  ISETP.GE.AND P5, PT, R20, R17, PT ;  /* 0x000000111400720c */ /* 0x000fc40003fa6270 */
[-C--:B------:R-:W-:Y:S01]  /*2b690*/  ISETP.GE.AND P0, PT, R22, R17.reuse, PT ;  /* 0x000000111600720c */ /* 0x080fe20003f06270 */
[----:B------:R-:W-:Y:S01]  /*2b6a0*/  @!P1 IMAD.WIDE.U32 R20, R6, R32, R34 ;  /* 0x0000002006149225 */ /* 0x000fe200078e0022 */
[----:B------:R-:W-:Y:S02]  /*2b6b0*/  ISETP.GE.AND P4, PT, R24, R17, PT ;  /* 0x000000111800720c */ /* 0x000fe40003f86270 */
[----:B------:R-:W-:Y:S01]  /*2b6c0*/  P2R R30, PR, RZ, 0x1 ;  /* 0x00000001ff1e7803 */ /* 0x000fe20000000000 */
[----:B------:R2:W3:Y:S01]  /*2b6d0*/  LDS.128 R12, [R3] ;  /* 0x00000000030c7984 */ /* 0x0004e20000000c00 */
[----:B------:R-:W-:Y:S01]  /*2b6e0*/  SHF.R.U32.HI R17, RZ, 0x2, R8 ;  /* 0x00000002ff117819 */ /* 0x000fe20000011608 */
[----:B-1----:R-:W-:Y:S01]  /*2b6f0*/  @P6 FMUL.FTZ R18, R18, 0.69314718246459960938 ;  /* 0x3f31721812126820 */ /* 0x002fe20000410000 */
[----:B------:R-:W-:Y:S01]  /*2b700*/  @!P1 IADD3 R19, PT, PT, R21, R19, RZ ;  /* 0x0000001315139210 */ /* 0x000fe20007ffe0ff */
[----:B------:R-:W-:Y:S01]  /*2b710*/  IMAD.MOV.U32 R5, RZ, RZ, 0x7f800000 ;  /* 0x7f800000ff057424 */ /* 0x000fe200078e00ff */
[----:B------:R-:W-:Y:S01]  /*2b720*/  @!P1 LEA R36, P0, R20, R28, 0x1 ;  /* 0x0000001c14249211 */ /* 0x000fe200078008ff */
[----:B------:R-:W-:Y:S01]  /*2b730*/  @P6 FFMA.FTZ R5, R7, R0, R18 ;  /* 0x0000000007056223 */ /* 0x000fe20000010012 */
[----:B------:R-:W-:Y:S01]  /*2b740*/  LOP3.LUT P2, RZ, R8, 0x3, RZ, 0xc0, !PT ;  /* 0x0000000308ff7812 */ /* 0x000fe2000784c0ff */
[----:B------:R2:W1:Y:S01]  /*2b750*/  LDS.128 R24, [R3+0x1800] ;  /* 0x0018000003187984 */ /* 0x0004620000000c00 */
[----:B------:R-:W-:-:S02]  /*2b760*/  LOP3.LUT R8, R220, 0x7, R17, 0xf8, !PT ;  /* 0x00000007dc087812 */ /* 0x000fc400078ef811 */
[----:B------:R-:W-:Y:S02]  /*2b770*/  @!P1 LEA.HI.X R37, R20, R29, R19, 0x1, P0 ;  /* 0x0000001d14259211 */ /* 0x000fe400000f0c13 */
[----:B------:R2:W4:Y:S04]  /*2b780*/  LDS.128 R20, [R3+0x800] ;  /* 0x0008000003147984 */ /* 0x0005280000000c00 */
[----:B------:R2:W1:Y:S03]  /*2b790*/  LDS.128 R16, [R3+0x1000] ;  /* 0x0010000003107984 */ /* 0x0004660000000c00 */
[----:B------:R-:W-:Y:S05]  /*2b7a0*/  @P2 BRA `(.L_x_6661) ;  /* 0x00000000002c2947 */ /* 0x000fea0003800000 */
[----:B--2---:R-:W-:Y:S02]  /*2b7b0*/  IMAD.IADD R3, R9, 0x1, R2 ;  /* 0x0000000109037824 */ /* 0x004fe400078e0202 */
        /* <DEDUP_REMOVED lines=10> */
.L_x_6661:
[----:B------:R-:W-:Y:S05]  /*2b860*/  BSYNC.RECONVERGENT B0 ;  /* 0x0000000000007941 */ /* 0x000fea0003800200 */
.L_x_6660:
[----:B---3--:R3:W-:Y:S01]  /*2b870*/  @!P1 ST.E.128 desc[UR4][R36.64], R12 ;  /* 0x0000000c24009985 */ /* 0x0087e2000c101d04 */
[----:B------:R-:W-:Y:S04]  /*2b880*/  BSSY.RECONVERGENT B0, `(.L_x_6662) ;  /* 0x000000d000007945 */ /* 0x000fe80003800200 */
[----:B------:R-:W-:Y:S05]  /*2b890*/  @P5 BRA `(.L_x_6663) ;  /* 0x00000000002c5947 */ /* 0x000fea0003800000 */
[----:B--2---:R-:W-:Y:S01]  /*2b8a0*/  IADD3 R5, P0, PT, R6, 0x10, RZ ;  /* 0x0000001006057810 */ /* 0x004fe20007f1e0ff */
        /* <DEDUP_REMOVED lines=10> */
.L_x_6663:
[----:B------:R-:W-:Y:S05]  /*2b950*/  BSYNC.RECONVERGENT B0 ;  /* 0x0000000000007941 */ /* 0x000fea0003800200 */
.L_x_6662:
        /* <DEDUP_REMOVED lines=12> */
[----:B-1----:R1:W-:Y:S02]  /*2ba20*/  ST.E.128 desc[UR4][R2.64], R16 ;  /* 0x0000001002007985 */ /* 0x0023e4000c101d04 */
.L_x_6665:
[----:B------:R-:W-:Y:S05]  /*2ba30*/  BSYNC.RECONVERGENT B0 ;  /* 0x0000000000007941 */ /* 0x000fea0003800200 */
.L_x_6664:
[----:B------:R-:W-:Y:S02]  /*2ba40*/  ISETP.NE.AND P0, PT, R30, RZ, PT ;  /* 0x000000ff1e00720c */ /* 0x000fe40003f05270 */
[----:B------:R-:W-:-:S11]  /*2ba50*/  MOV R233, 0x0 ;  /* 0x0000000000e97802 */ /* 0x000fd60000000f00 */
[----:B-1234-:R-:W-:Y:S05]  /*2ba60*/  @P0 RET.REL.NODEC R232 `(_ZN5flash24flash_fwd_splitkv_kernelI23Flash_fwd_kernel_traitsILi64ELi64ELi256ELi4ELb0ELb0EN7cutlass6half_tE19Flash_kernel_traitsILi64ELi64ELi256ELi4ES3_EELb0ELb1ELb0ELb0ELb1ELb1ELb0ELb1EEEvNS_16Flash_fwd_paramsE) ;  /* 0xfffffd44e8640950 */ /* 0x01efea0003c3ffff */
        /* <DEDUP_REMOVED lines=12> */
[----:B-1----:R-:W-:Y:S05]  /*2bb30*/  RET.REL.NODEC R232 `(_ZN5flash24flash_fwd_splitkv_kernelI23Flash_fwd_kernel_traitsILi64ELi64ELi256ELi4ELb0ELb0EN7cutlass6half_tE19Flash_kernel_traitsILi64ELi64ELi256ELi4ES3_EELb0ELb1ELb0ELb0ELb1ELb1ELb0ELb1EEEvNS_16Flash_fwd_paramsE) ;  /* 0xfffffd44e8307950 */ /* 0x002fea0003c3ffff */
.L_x_6658:
[----:B-----5:R-:W-:Y:S01]  /*2bb40*/  MOV R8, R13 ;  /* 0x0000000d00087202 */ /* 0x020fe20000000f00 */
[----:B------:R-:W-:Y:S01]  /*2bb50*/  IMAD.MOV.U32 R3, RZ, RZ, 0x1f ;  /* 0x0000001fff037424 */ /* 0x000fe200078e00ff */
[----:B-1----:R-:W-:Y:S02]  /*2bb60*/  MOV R4, 0x2 ;  /* 0x0000000200047802 */ /* 0x002fe40000000f00 */
[----:B------:R-:W-:-:S07]  /*2bb70*/  MOV R5, 0xffffffff ;  /* 0xffffffff00057802 */ /* 0x000fce0000000f00 */
[----:B--2---:R-:W-:Y:S05]  /*2bb80*/  WARPSYNC.COLLECTIVE R5, `(.L_x_6666) ;  /* 0x0000000005087348 */ /* 0x004fea0003c00000 */
[----:B------:R1:W3:Y:S02]  /*2bb90*/  SHFL.BFLY P0, R12, R8, R4, R3 ;  /* 0x0c000004080c7389 */ /* 0x0002e40000000003 */
[----:B-123--:R-:W-:Y:S05]  /*2bba0*/  ENDCOLLECTIVE ;  /* 0x000000000000791b */ /* 0x00efea0003800000 */
.L_x_6666:
[----:B------:R-:W-:Y:S02]  /*2bbb0*/  IMAD.MOV.U32 R10, RZ, RZ, R12 ;  /* 0x000000ffff0a7224 */ /* 0x000fe400078e000c */
[----:B------:R-:W-:Y:S02]  /*2bbc0*/  IMAD.MOV.U32 R4, RZ, RZ, 0x1 ;  /* 0x00000001ff047424 */ /* 0x000fe400078e00ff */
[----:B------:R-:W-:-:S05]  /*2bbd0*/  FADD.FTZ R10, R10, R13 ;  /* 0x0000000d0a0a7221 */ /* 0x000fca0000010000 */
[----:B------:R-:W-:-:S07]  /*2bbe0*/  MOV R8, R10 ;  /* 0x0000000a00087202 */ /* 0x000fce0000000f00 */
[----:B------:R-:W-:Y:S05]  /*2bbf0*/  WARPSYNC.COLLECTIVE R5, `(.L_x_6667) ;  /* 0x0000000005087348 */ /* 0x000fea0003c00000 */
[----:B------:R1:W2:Y:S02]  /*2bc00*/  SHFL.BFLY P0, R12, R8, R4, R3 ;  /* 0x0c000004080c7389 */ /* 0x0002a40000000003 */
[----:B-12---:R-:W-:Y:S05]  /*2bc10*/  ENDCOLLECTIVE ;  /* 0x000000000000791b */ /* 0x006fea0003800000 */
.L_x_6667:
[----:B------:R-:W-:Y:S01]  /*2bc20*/  MOV R8, R252 ;  /* 0x000000fc00087202 */ /* 0x000fe20000000f00 */
[----:B------:R-:W-:Y:S01]  /*2bc30*/  IMAD.MOV.U32 R4, RZ, RZ, 0x2 ;  /* 0x00000002ff047424 */ /* 0x000fe200078e00ff */
[----:B------:R-:W-:-:S07]  /*2bc40*/  MOV R9, R12 ;  /* 0x0000000c00097202 */ /* 0x000fce0000000f00 */
[----:B------:R-:W-:Y:S05]  /*2bc50*/  WARPSYNC.COLLECTIVE R5, `(.L_x_6668) ;  /* 0x0000000005087348 */ /* 0x000fea0003c00000 */
[----:B------:R1:W2:Y:S02]  /*2bc60*/  SHFL.BFLY P0, R12, R8, R4, R3 ;  /* 0x0c000004080c7389 */ /* 0x0002a40000000003 */
[----:B-12---:R-:W-:Y:S05]  /*2bc70*/  ENDCOLLECTIVE ;  /* 0x000000000000791b */ /* 0x006fea0003800000 */
.L_x_6668:
[----:B------:R-:W-:Y:S01]  /*2bc80*/  FADD.FTZ R9, R10, R9 ;  /* 0x000000090a097221 */ /* 0x000fe20000010000 */
[----:B------:R-:W-:Y:S01]  /*2bc90*/  FADD.FTZ R11, R12, R252 ;  /* 0x000000fc0c0b7221 */ /* 0x000fe20000010000 */
[----:B------:R-:W-:-:S04]  /*2bca0*/  MOV R4, 0x1 ;  /* 0x0000000100047802 */ /* 0x000fc80000000f00 */
[----:B------:R-:W-:-:S07]  /*2bcb0*/  MOV R8, R11 ;  /* 0x0000000b00087202 */ /* 0x000fce0000000f00 */
[----:B------:R-:W-:Y:S05]  /*2bcc0*/  WARPSYNC.COLLECTIVE R5, `(.L_x_6669) ;  /* 0x0000000005087348 */ /* 0x000fea0003c00000 */
[----:B------:R1:W2:Y:S02]  /*2bcd0*/  SHFL.BFLY P0, R12, R8, R4, R3 ;  /* 0x0c000004080c7389 */ /* 0x0002a40000000003 */
[----:B-12---:R-:W-:Y:S05]  /*2bce0*/  ENDCOLLECTIVE ;  /* 0x000000000000791b */ /* 0x006fea0003800000 */
.L_x_6669:
[----:B------:R-:W-:Y:S05]  /*2bcf0*/  BRA `(.L_x_6670) ;  /* 0xfffffff000087947 */ /* 0x000fea000383ffff */
.L_x_6671:
        /* <DEDUP_REMOVED lines=16> */
.L_x_14761:


//--------------------- .text._ZN5flash24flash_fwd_splitkv_kernelI23Flash_fwd_kernel_traitsILi64ELi64ELi256ELi4ELb0ELb0EN7cutlass6half_tE19Flash_kernel_traitsILi64ELi64ELi256ELi4ES3_EELb0ELb1ELb1ELb0ELb0ELb0ELb0ELb1EEEvNS_16Flash_fwd_paramsE --------------------------
	.section	.text._ZN5flash24flash_fwd_splitkv_kernelI23Flash_fwd_kernel_traitsILi64ELi64ELi256ELi4ELb0ELb0EN7cutlass6half_tE19Flash_kernel_traitsILi64ELi64ELi256ELi4ES3_EELb0ELb1ELb1ELb0ELb0ELb0ELb0ELb1EEEvNS_16Flash_fwd_paramsE,"ax",@progbits
	.align	128
        .global         _ZN5flash24flash_fwd_splitkv_kernelI23Flash_fwd_kernel_traitsILi64ELi64ELi256ELi4ELb0ELb0EN7cutlass6half_tE19Flash_kernel_traitsILi64ELi64ELi256ELi4ES3_EELb0ELb1ELb1ELb0ELb0ELb0ELb0ELb1EEEvNS_16Flash_fwd_paramsE
        .type           _ZN5flash24flash_fwd_splitkv_kernelI23Flash_fwd_kernel_traitsILi64ELi64ELi256ELi4ELb0ELb0EN7cutlass6half_tE19Flash_kernel_traitsILi64ELi64ELi256ELi4ES3_EELb0ELb1ELb1ELb0ELb0ELb0ELb0ELb1EEEvNS_16Flash_fwd_paramsE,@function
        .size           _ZN5flash24flash_fwd_splitkv_kernelI23Flash_fwd_kernel_traitsILi64ELi64ELi256ELi4ELb0ELb0EN7cutlass6half_tE19Flash_kernel_traitsILi64ELi64ELi256ELi4ES3_EELb0ELb1ELb1ELb0ELb0ELb0ELb0ELb1EEEvNS_16Flash_fwd_paramsE,(.L_x_14762 - _ZN5flash24flash_fwd_splitkv_kernelI23Flash_fwd_kernel_traitsILi64ELi64ELi256ELi4ELb0ELb0EN7cutlass6half_tE19Flash_kernel_traitsILi64ELi64ELi256ELi4ES3_EELb0ELb1ELb1ELb0ELb0ELb0ELb0ELb1EEEvNS_16Flash_fwd_paramsE)
        .other          _ZN5flash24flash_fwd_splitkv_kernelI23Flash_fwd_kernel_traitsILi64ELi64ELi256ELi4ELb0ELb0EN7cutlass6half_tE19Flash_kernel_traitsILi64ELi64ELi256ELi4ES3_EELb0ELb1ELb1ELb0ELb0ELb0ELb0ELb1EEEvNS_16Flash_fwd_paramsE,@"STO_CUDA_ENTRY STV_DEFAULT"
_ZN5flash24flash_fwd_splitkv_kernelI23Flash_fwd_kernel_traitsILi64ELi64ELi256ELi4ELb0ELb0EN7cutlass6half_tE19Flash_kernel_traitsILi64ELi64ELi256ELi4ES3_EELb0ELb1ELb1ELb0ELb0ELb0ELb0ELb1EEEvNS_16Flash_fwd_paramsE:
.text._ZN5flash24flash_fwd_splitkv_kernelI23Flash_fwd_kernel_traitsILi64ELi64ELi256ELi4ELb0ELb0EN7cutlass6half_tE19Flash_kernel_traitsILi64ELi64ELi256ELi4ES3_EELb0ELb1ELb1ELb0ELb0ELb0ELb0ELb1EEEvNS_16Flash_fwd_paramsE:
[----:B------:R-:W1:Y:S08]  /*0000*/  LDC R1, c[0x0][0x37c] ;  /* 0x0000df00ff017b82 */ /* 0x000e700000000800 */
[----:B------:R-:W2:Y:S01]  /*0010*/  LDC.64 R134, c[0x0][0x348] ;  /* 0x0000d200ff867b82 */ /* 0x000ea20000000a00 */
[----:B------:R-:W-:Y:S01]  /*0020*/  BSSY.RECONVERGENT B3, `(.L_x_6672) ;  /* 0x0000003000037945 */ /* 0x000fe20003800200 */
[----:B-1----:R-:W-:-:S06]  /*0030*/  IADD3 R1, PT, PT, R1, -0x70, RZ ;  /* 0xffffff9001017810 */ /* 0x002fcc0007ffe0ff */
[----:B--2---:R-:W-:Y:S05]  /*0040*/  CALL.REL.NOINC `($_ZN5flash24flash_fwd_splitkv_kernelI23Flash_fwd_kernel_traitsILi64ELi64ELi256ELi4ELb0ELb0EN7cutlass6half_tE19Flash_kernel_traitsILi64ELi64ELi256ELi4ES3_EELb0ELb1ELb1ELb0ELb0ELb0ELb0ELb1EEEvNS_16Flash_fwd_paramsE$_ZN5flash30compute_attn_1rowblock_splitkvI23Flash_fwd_kernel_traitsILi64ELi64ELi256ELi4ELb0ELb0EN7cutlass6half_tE19Flash_kernel_traitsILi64ELi64ELi256ELi4ES3_EELb0ELb1ELb1ELb0ELb0ELb0ELb0ELb1ENS_16Flash_fwd_paramsEEEvRKT8_iiiii) ;  /* 0x0000000000087944 */ /* 0x004fea0003c00000 */
[----:B------:R-:W-:Y:S05]  /*0050*/  BSYNC.RECONVERGENT B3 ;  /* 0x0000000000037941 */ /* 0x000fea0003800200 */
.L_x_6672:
[----:B------:R-:W-:Y:S05]  /*0060*/  EXIT ;  /* 0x000000000000794d */ /* 0x000fea0003800000 */
        .type           $_ZN5flash24flash_fwd_splitkv_kernelI23Flash_fwd_kernel_traitsILi64ELi64ELi256ELi4ELb0ELb0EN7cutlass6half_tE19Flash_kernel_traitsILi64ELi64ELi256ELi4ES3_EELb0ELb1ELb1ELb0ELb0ELb0ELb0ELb1EEEvNS_16Flash_fwd_paramsE$_ZN5flash30compute_attn_1rowblock_splitkvI23Flash_fwd_kernel_traitsILi64ELi64ELi256ELi4ELb0ELb0EN7cutlass6half_tE19Flash_kernel_traitsILi64ELi64ELi256ELi4ES3_EELb0ELb1ELb1ELb0ELb0ELb0ELb0ELb1ENS_16Flash_fwd_paramsEEEvRKT8_iiiii,@function
        .size           $_ZN5flash24flash_fwd_splitkv_kernelI23Flash_fwd_kernel_traitsILi64ELi64ELi256ELi4ELb0ELb0EN7cutlass6half_tE19Flash_kernel_traitsILi64ELi64ELi256ELi4ES3_EELb0ELb1ELb1ELb0ELb0ELb0ELb0ELb1EEEvNS_16Flash_fwd_paramsE$_ZN5flash30compute_attn_1rowblock_splitkvI23Flash_fwd_kernel_traitsILi64ELi64ELi256ELi4ELb0ELb0EN7cutlass6half_tE19Flash_kernel_traitsILi64ELi64ELi256ELi4ES3_EELb0ELb1ELb1ELb0ELb0ELb0ELb0ELb1ENS_16Flash_fwd_paramsEEEvRKT8_iiiii,(.L_x_14762 - $_ZN5flash24flash_fwd_splitkv_kernelI23Flash_fwd_kernel_traitsILi64ELi64ELi256ELi4ELb0ELb0EN7cutlass6half_tE19Flash_kernel_traitsILi64ELi64ELi256ELi4ES3_EELb0ELb1ELb1ELb0ELb0ELb0ELb0ELb1EEEvNS_16Flash_fwd_paramsE$_ZN5flash30compute_attn_1rowblock_splitkvI23Flash_fwd_kernel_traitsILi64ELi64ELi256ELi4ELb0ELb0EN7cutlass6half_tE19Flash_kernel_traitsILi64ELi64ELi256ELi4ES3_EELb0ELb1ELb1ELb0ELb0ELb0ELb0ELb1ENS_16Flash_fwd_paramsEEEvRKT8_iiiii)
$_ZN5flash24flash_fwd_splitkv_kernelI23Flash_fwd_kernel_traitsILi64ELi64ELi256ELi4ELb0ELb0EN7cutlass6half_tE19Flash_kernel_traitsILi64ELi64ELi256ELi4ES3_EELb0ELb1ELb1ELb0ELb0ELb0ELb0ELb1EEEvNS_16Flash_fwd_paramsE$_ZN5flash30compute_attn_1rowblock_splitkvI23Flash_fwd_kernel_traitsILi64ELi64ELi256ELi4ELb0ELb0EN7cutlass6half_tE19Flash_kernel_traitsILi64ELi64ELi256ELi4ES3_EELb0ELb1ELb1ELb0ELb0ELb0ELb0ELb1ENS_16Flash_fwd_paramsEEEvRKT8_iiiii:
        /* <DEDUP_REMOVED lines=41> */
.L_x_6674:
[----:B------:R-:W-:Y:S05]  /*0300*/  BSYNC.RECONVERGENT B0 ;  /* 0x0000000000007941 */ /* 0x000fea0003800200 */
.L_x_6673:
[----:B------:R-:W-:Y:S04]  /*0310*/  BSSY.RECONVERGENT B0, `(.L_x_6675) ;  /* 0x0000007000007945 */ /* 0x000fe80003800200 */
[----:B------:R-:W-:Y:S05]  /*0320*/  @!P3 BRA `(.L_x_6676) ;  /* 0x000000000014b947 */ /* 0x000fea0003800000 */
[----:B-----5:R-:W3:Y:S02]  /*0330*/  LD.E.U8 R0, desc[UR4][R134.64+0x1b2] ;  /* 0x0001b20486007980 */ /* 0x020ee4000c101100 */
[----:B---3--:R-:W-:-:S13]  /*0340*/  ISETP.NE.AND P1, PT, R0, RZ, PT ;  /* 0x000000ff0000720c */ /* 0x008fda0003f25270 */
[----:B------:R-:W3:Y:S02]  /*0350*/  @P1 LD.E R0, desc[UR4][R2.64+0x4] ;  /* 0x0000040402001980 */ /* 0x000ee4000c101900 */
[----:B---3--:R-:W-:-:S06]  /*0360*/  @P1 IADD3 R0, PT, PT, R0, -R13, RZ ;  /* 0x8000000d00001210 */ /* 0x008fcc0007ffe0ff */
[----:B------:R3:W5:Y:S02]  /*0370*/  @!P1 LD.E R0, desc[UR4][R2.64] ;  /* 0x0000000402009980 */ /* 0x000764000c101900 */
.L_x_6676:
[----:B------:R-:W-:Y:S05]  /*0380*/  BSYNC.RECONVERGENT B0 ;  /* 0x0000000000007941 */ /* 0x000fea0003800200 */
.L_x_6675:
        /* <DEDUP_REMOVED lines=11> */
.L_x_6678:
[----:B--23--:R-:W2:Y:S01]  /*0440*/  LD.E.64 R2, desc[UR4][R134.64+0x108] ;  /* 0x0001080486027980 */ /* 0x00cea2000c101b00 */
[----:B------:R-:W-:Y:S01]  /*0450*/  BSSY.RECONVERGENT B0, `(.L_x_6680) ;  /* 0x0000006000007945 */ /* 0x000fe20003800200 */
[----:B------:R-:W-:Y:S01]  /*0460*/  IMAD.MOV.U32 R0, RZ, RZ, RZ ;  /* 0x000000ffff007224 */ /* 0x000fe200078e00ff */
[----:B--2---:R-:W-:-:S04]  /*0470*/  ISETP.NE.U32.AND P0, PT, R2, RZ, PT ;  /* 0x000000ff0200720c */ /* 0x004fc80003f05070 */
[----:B------:R-:W-:-:S13]  /*0480*/  ISETP.NE.AND.EX P0, PT, R3, RZ, PT, P0 ;  /* 0x000000ff0300720c */ /* 0x000fda0003f05300 */
[----:B------:R-:W-:Y:S05]  /*0490*/  @!P0 BRA `(.L_x_6681) ;  /* 0x0000000000048947 */ /* 0x000fea0003800000 */
[----:B------:R2:W5:Y:S02]  /*04a0*/  LD.E R0, desc[UR4][R134.64+0xbc] ;  /* 0x0000bc0486007980 */ /* 0x000564000c101900 */
.L_x_6681:
[----:B------:R-:W-:Y:S05]  /*04b0*/  BSYNC.RECONVERGENT B0 ;  /* 0x0000000000007941 */ /* 0x000fea0003800200 */
.L_x_6680:
[----:B-----5:R-:W-:Y:S02]  /*04c0*/  IADD3 R132, PT, PT, R101, R0, RZ ;  /* 0x0000000065847210 */ /* 0x020fe40007ffe0ff */
.L_x_6679:
[----:B------:R-:W-:Y:S05]  /*04d0*/  BSYNC.RECONVERGENT B1 ;  /* 0x0000000000017941 */ /* 0x000fea0003800200 */
.L_x_6677:
[----:B------:R-:W3:Y:S01]  /*04e0*/  S2R R36, SR_CTAID.X ;  /* 0x0000000000247919 */ /* 0x000ee20000002500 */
[----:B------:R-:W-:Y:S01]  /*04f0*/  MOV R21, 0x50 ;  /* 0x0000005000157802 */ /* 0x000fe20000000f00 */
[----:B------:R-:W-:-:S03]  /*0500*/  IMAD.MOV.U32 R3, RZ, RZ, 0x0 ;  /* 0x00000000ff037424 */ /* 0x000fc600078e00ff */
[----:B------:R-:W-:Y:S01]  /*0510*/  MOV R2, R21 ;  /* 0x0000001500027202 */ /* 0x000fe20000000f00 */
[----:B---3--:R-:W-:-:S05]  /*0520*/  IMAD.SHL.U32 R152, R36, 0x40, RZ ;  /* 0x0000004024987824 */ /* 0x008fca00078e00ff */
[----:B------:R-:W-:-:S13]  /*0530*/  ISETP.GT.AND P0, PT, R20, R152, PT ;  /* 0x000000981400720c */ /* 0x000fda0003f04270 */
[----:B-12-4-:R-:W-:Y:S05]  /*0540*/  @!P0 RET.REL.NODEC R2 `(_ZN5flash24flash_fwd_splitkv_kernelI23Flash_fwd_kernel_traitsILi64ELi64ELi256ELi4ELb0ELb0EN7cutlass6half_tE19Flash_kernel_traitsILi64ELi64ELi256ELi4ES3_EELb0ELb1ELb1ELb0ELb0ELb0ELb0ELb1EEEvNS_16Flash_fwd_paramsE) ;  /* 0xfffffff802ac8950 */ /* 0x016fea0003c3ffff */
        /* <DEDUP_REMOVED lines=41> */
[----:B------:R-:W-:-:S04]  /*07e0*/  LOP3.LUT R10, R10, 0x38, RZ, 0xc0, !PT ;  /* 0x000000380a0a7812 */ /* 0x000fc800078ec0ff */
        /* <DEDUP_REMOVED lines=13> */
[----:B------:R-:W-:Y:S01]  /*08c0*/  IMAD.IADD R16, R20, 0x1, -R152 ;  /* 0x0000000114107824 */ /* 0x000fe200078e0a98 */
[----:B------:R-:W-:Y:S02]  /*08d0*/  SHF.R.U32.HI R20, RZ, 0x3, R226 ;  /* 0x00000003ff147819 */ /* 0x000fe400000116e2 */
[----:B------:R-:W-:Y:S02]  /*08e0*/  IADD3.X R9, PT, PT, R0, R5, R9, P0, !PT ;  /* 0x0000000500097210 */ /* 0x000fe400007fe409 */
[----:B------:R-:W-:Y:S01]  /*08f0*/  ISETP.GE.OR P0, PT, R20, R16, P6 ;  /* 0x000000101400720c */ /* 0x000fe20003706670 */
[----:B-----5:R-:W-:-:S02]  /*0900*/  IMAD R4, R13, R22, RZ ;  /* 0x000000160d047224 */ /* 0x020fc400078e02ff */
        /* <DEDUP_REMOVED lines=40> */
.L_x_6684:
[----:B------:R-:W-:Y:S05]  /*0b90*/  BSYNC.RECONVERGENT B0 ;  /* 0x0000000000007941 */ /* 0x000fea0003800200 */
.L_x_6683:
        /* <DEDUP_REMOVED lines=13> */
.L_x_6686:
[----:B------:R-:W-:Y:S05]  /*0c70*/  BSYNC.RECONVERGENT B0 ;  /* 0x0000000000007941 */ /* 0x000fea0003800200 */
.L_x_6685:
        /* <DEDUP_REMOVED lines=12> */
.L_x_6688:
[----:B------:R-:W-:Y:S05]  /*0d40*/  BSYNC.RECONVERGENT B0 ;  /* 0x0000000000007941 */ /* 0x000fea0003800200 */
.L_x_6687:
[----:B---3--:R-:W-:Y:S01]  /*0d50*/  MOV R2, R21 ;  /* 0x0000001500027202 */ /* 0x008fe20000000f00 */
[----:B------:R-:W-:Y:S01]  /*0d60*/  @!P3 ST.E desc[UR4][R10.64], R18 ;  /* 0x000000120a00b985 */ /* 0x000fe2000c101904 */
[----:B------:R-:W-:-:S03]  /*0d70*/  MOV R3, 0x0 ;  /* 0x0000000000037802 */ /* 0x000fc60000000f00 */
[----:B------:R-:W-:Y:S04]  /*0d80*/  @!P2 ST.E desc[UR4][R10.64+0x40], R17 ;  /* 0x000040110a00a985 */ /* 0x000fe8000c101904 */
[----:B------:R1:W-:Y:S02]  /*0d90*/  @!P1 ST.E desc[UR4][R10.64+0x80], R16 ;  /* 0x000080100a009985 */ /* 0x0003e4000c101904 */
[----:B-12---:R-:W-:Y:S05]  /*0da0*/  @P4 RET.REL.NODEC R2 `(_ZN5flash24flash_fwd_splitkv_kernelI23Flash_fwd_kernel_traitsILi64ELi64ELi256ELi4ELb0ELb0EN7cutlass6half_tE19Flash_kernel_traitsILi64ELi64ELi256ELi4ES3_EELb0ELb1ELb1ELb0ELb0ELb0ELb0ELb1EEEvNS_16Flash_fwd_paramsE) ;  /* 0xfffffff002944950 */ /* 0x006fea0003c3ffff */
[----:B------:R-:W-:Y:S02]  /*0db0*/  MOV R0, 0x7f800000 ;  /* 0x7f80000000007802 */ /* 0x000fe40000000f00 */
[----:B------:R-:W-:Y:S02]  /*0dc0*/  MOV R2, R21 ;  /* 0x0000001500027202 */ /* 0x000fe40000000f00 */
[----:B------:R-:W-:Y:S01]  /*0dd0*/  MOV R3, 0x0 ;  /* 0x0000000000037802 */ /* 0x000fe20000000f00 */
[----:B------:R1:W-:Y:S03]  /*0de0*/  ST.E desc[UR4][R10.64+0xc0], R0 ;  /* 0x0000c0000a007985 */ /* 0x0003e6000c101904 */
[----:B-1----:R-:W-:Y:S05]  /*0df0*/  RET.REL.NODEC R2 `(_ZN5flash24flash_fwd_splitkv_kernelI23Flash_fwd_kernel_traitsILi64ELi64ELi256ELi4ELb0ELb0EN7cutlass6half_tE19Flash_kernel_traitsILi64ELi64ELi256ELi4ES3_EELb0ELb1ELb1ELb0ELb0ELb0ELb0ELb1EEEvNS_16Flash_fwd_paramsE) ;  /* 0xfffffff002807950 */ /* 0x002fea0003c3ffff */
.L_x_6682:
        /* <DEDUP_REMOVED lines=90> */
[----:B------:R-:W-:Y:S02]  /*13a0*/  @!P1 LOP3.LUT R0, RZ, R16, RZ, 0x33, !PT ;  /* 0x00000010ff009212 */ /* 0x000fe400078e33ff */
        /* <DEDUP_REMOVED lines=8> */
[----:B------:R-:W-:Y:S01]  /*1430*/  IMAD.WIDE.U32 R2, R17, R234, R2 ;  /* 0x000000ea11027225 */ /* 0x000fe200078e0002 */
[----:B------:R-:W-:-:S03]  /*1440*/  SHF.R.S32.HI R5, RZ, 0x1f, R0 ;  /* 0x0000001fff057819 */ /* 0x000fc60000011400 */
[----:B------:R-:W-:Y:S02]  /*1450*/  IMAD.IADD R3, R3, 0x1, R4 ;  /* 0x0000000103037824 */ /* 0x000fe400078e0204 */
[----:B----4-:R-:W-:Y:S02]  /*1460*/  IMAD R4, R11, R0, RZ ;  /* 0x000000000b047224 */ /* 0x010fe400078e02ff */
        /* <DEDUP_REMOVED lines=9> */
[----:B-1----:R-:W-:Y:S05]  /*1500*/  BRA `(.L_x_6691) ;  /* 0x0000000400587947 */ /* 0x002fea0003800000 */
.L_x_6690:
[----:B------:R-:W4:Y:S01]  /*1510*/  LD.E R16, desc[UR4][R134.64+0x68] ;  /* 0x0000680486107980 */ /* 0x000f22000c101900 */
[----:B------:R-:W-:Y:S01]  /*1520*/  MOV R14, R134 ;  /* 0x00000086000e7202 */ /* 0x000fe20000000f00 */
[----:B------:R-:W-:Y:S01]  /*1530*/  IMAD.MOV.U32 R15, RZ, RZ, R135 ;  /* 0x000000ffff0f7224 */ /* 0x000fe200078e0087 */
[----:B------:R-:W-:Y:S01]  /*1540*/  ISETP.NE.AND P2, PT, R13, -0x1, PT ;  /* 0xffffffff0d00780c */ /* 0x000fe20003f45270 */
[----:B------:R-:W2:Y:S04]  /*1550*/  LD.E.64 R234, desc[UR4][R134.64+0x38] ;  /* 0x0000380486ea7980 */ /* 0x000ea8000c101b00 */
[----:B-1----:R-:W2:Y:S04]  /*1560*/  LD.E.64 R2, desc[UR4][R14.64+0x40] ;  /* 0x000040040e027980 */ /* 0x002ea8000c101b00 */
[----:B------:R-:W2:Y:S04]  /*1570*/  LD.E.64 R20, desc[UR4][R14.64+0x50] ;  /* 0x000050040e147980 */ /* 0x000ea8000c101b00 */
[----:B------:R-:W2:Y:S04]  /*1580*/  @!P2 LD.E.64 R10, desc[UR4][R134.64+0x20] ;  /* 0x00002004860aa980 */ /* 0x000ea8000c101b00 */
[----:B------:R-:W2:Y:S04]  /*1590*/  @!P2 LD.E.64 R18, desc[UR4][R134.64+0x28] ;  /* 0x000028048612a980 */ /* 0x000ea8000c101b00 */
[----:B------:R1:W5:Y:S01]  /*15a0*/  LD.E.64 R28, desc[UR4][R134.64+0x58] ;  /* 0x00005804861c7980 */ /* 0x000362000c101b00 */
[----:B---3--:R-:W-:-:S02]  /*15b0*/  IABS R6, R37 ;  /* 0x0000002500067213 */ /* 0x008fc40000000000 */
[----:B-----5:R-:W-:Y:S02]  /*15c0*/  @!P2 SHF.R.S32.HI R5, RZ, 0x1f, R9 ;  /* 0x0000001fff05a819 */ /* 0x020fe40000011409 */
[----:B------:R-:W-:Y:S02]  /*15d0*/  LEA R17, R39, 0xffffff00, 0x8 ;  /* 0xffffff0027117811 */ /* 0x000fe400078e40ff */
[----:B------:R-:W-:Y:S02]  /*15e0*/  CS2R R30, SRZ ;  /* 0x00000000001e7805 */ /* 0x000fe4000001ff00 */
[----:B----4-:R-:W-:-:S04]  /*15f0*/  IABS R0, R16 ;  /* 0x0000001000007213 */ /* 0x010fc80000000000 */
[----:B------:R-:W-:Y:S01]  /*1600*/  MOV R8, R0 ;  /* 0x0000000000087202 */ /* 0x000fe20000000f00 */
[----:B--2---:R2:W-:Y:S01]  /*1610*/  STL.64 [R1+0x18], R2 ;  /* 0x0000180201007387 */ /* 0x0045e20000100a00 */
        /* <DEDUP_REMOVED lines=9> */
[----:B------:R-:W-:-:S04]  /*16b0*/  IMAD R0, R0, R8, RZ ;  /* 0x0000000800007224 */ /* 0x000fc800078e02ff */
[----:B------:R-:W-:Y:S01]  /*16c0*/  IMAD.HI.U32 R2, R3, R0, R2 ;  /* 0x0000000003027227 */ /* 0x000fe200078e0002 */
[----:B------:R-:W-:-:S05]  /*16d0*/  IADD3 R0, PT, PT, RZ, -R4, RZ ;  /* 0x80000004ff007210 */ /* 0x000fca0007ffe0ff */
[----:B------:R-:W-:-:S04]  /*16e0*/  IMAD.HI.U32 R7, R2, R6, RZ ;  /* 0x0000000602077227 */ /* 0x000fc800078e00ff */
[----:B------:R-:W-:Y:S01]  /*16f0*/  IMAD R6, R7, R0, R6 ;  /* 0x0000000007067224 */ /* 0x000fe200078e0206 */
[----:B------:R-:W-:-:S04]  /*1700*/  @!P2 SHF.R.S32.HI R2, RZ, 0x1f, R12 ;  /* 0x0000001fff02a819 */ /* 0x000fc8000001140c */
[----:B------:R-:W-:Y:S01]  /*1710*/  ISETP.GT.U32.AND P1, PT, R8, R6, PT ;  /* 0x000000060800720c */ /* 0x000fe20003f24070 */
[----:B------:R-:W-:-:S04]  /*1720*/  @!P2 IMAD R0, R235, R12, RZ ;  /* 0x0000000ceb00a224 */ /* 0x000fc800078e02ff */
[----:B------:R-:W-:Y:S02]  /*1730*/  @!P2 IMAD R0, R2, R234, R0 ;  /* 0x000000ea0200a224 */ /* 0x000fe400078e0200 */
[----:B------:R-:W-:-:S04]  /*1740*/  @!P2 IMAD.WIDE.U32 R2, R234, R12, RZ ;  /* 0x0000000cea02a225 */ /* 0x000fc800078e00ff */
[----:B------:R-:W-:Y:S02]  /*1750*/  @!P2 IMAD R4, R11, R9, RZ ;  /* 0x000000090b04a224 */ /* 0x000fe400078e02ff */
[-C--:B------:R-:W-:Y:S01]  /*1760*/  @!P1 IADD3 R6, PT, PT, R6, -R8.reuse, RZ ;  /* 0x8000000806069210 */ /* 0x080fe20007ffe0ff */
        /* <DEDUP_REMOVED lines=47> */
[----:B-1----:R-:W-:Y:S02]  /*1a60*/  MOV R18, RZ ;  /* 0x000000ff00127202 */ /* 0x002fe40000000f00 */
.L_x_6691:
[----:B------:R-:W-:Y:S05]  /*1a70*/  BSYNC.RECONVERGENT B0 ;  /* 0x0000000000007941 */ /* 0x000fea0003800200 */
.L_x_6689:
[----:B------:R-:W-:Y:S01]  /*1a80*/  ISETP.NE.AND P0, PT, R38, -0x1, PT ;  /* 0xffffffff2600780c */ /* 0x000fe20003f05270 */
[----:B------:R-:W2:Y:S04]  /*1a90*/  LDL R43, [R1+0x18] ;  /* 0x00001800012b7983 */ /* 0x000ea80000100800 */
[----:B------:R-:W3:Y:S04]  /*1aa0*/  LDL R44, [R1+0x1c] ;  /* 0x00001c00012c7983 */ /* 0x000ee80000100800 */
[----:B------:R-:W4:Y:S04]  /*1ab0*/  LD.E.64 R10, desc[UR4][R134.64+0x30] ;  /* 0x00003004860a7980 */ /* 0x000f28000c101b00 */
[----:B------:R-:W4:Y:S04]  /*1ac0*/  @!P0 LD.E.64 R6, desc[UR4][R134.64+0x18] ;  /* 0x0000180486068980 */ /* 0x000f28000c101b00 */
[----:B------:R-:W4:Y:S04]  /*1ad0*/  LD.E.64 R20, desc[UR4][R134.64+0x48] ;  /* 0x0000480486147980 */ /* 0x000f28000c101b00 */
[----:B------:R-:W4:Y:S04]  /*1ae0*/  LD.E.64 R24, desc[UR4][R134.64+0x8] ;  /* 0x0000080486187980 */ /* 0x000f28000c101b00 */
        /* <DEDUP_REMOVED lines=20> */
[----:B------:R-:W-:Y:S02]  /*1c30*/  IMAD.MOV.U32 R34, RZ, RZ, RZ ;  /* 0x000000ffff227224 */ /* 0x000fe400078e00ff */
[----:B------:R-:W-:-:S04]  /*1c40*/  IMAD.SHL.U32 R154, R226, 0x8, RZ ;  /* 0x00000008e29a7824 */ /* 0x000fc800078e00ff */
[----:B------:R1:W5:Y:S06]  /*1c50*/  @P4 LD.E R34, desc[UR4][R32.64] ;  /* 0x0000000420224980 */ /* 0x00036c000c101900 */
[----:B------:R-:W-:Y:S01]  /*1c60*/  @!P3 IMAD.IADD R0, R0, 0x1, -R4 ;  /* 0x000000010000b824 */ /* 0x000fe200078e0a04 */
[----:B------:R-:W-:-:S04]  /*1c70*/  LOP3.LUT R12, R154, 0x38, RZ, 0xc0, !PT ;  /* 0x000000389a0c7812 */ /* 0x000fc800078ec0ff */
[----:B------:R-:W-:Y:S02]  /*1c80*/  ISETP.GE.U32.AND P4, PT, R0, R4, PT ;  /* 0x000000040000720c */ /* 0x000fe40003f86070 */
[----:B------:R-:W-:Y:S02]  /*1c90*/  LOP3.LUT R0, R37, R16, RZ, 0x3c, !PT ;  /* 0x0000001025007212 */ /* 0x000fe400078e3cff */
[----:B------:R-:W-:Y:S01]  /*1ca0*/  IADD3 R2, P1, PT, R12, R8, RZ ;  /* 0x000000080c027210 */ /* 0x000fe20007f3e0ff */
[----:B------:R-:W-:Y:S01]  /*1cb0*/  @!P3 VIADD R5, R5, 0x1 ;  /* 0x000000010505b836 */ /* 0x000fe20000000000 */
[----:B------:R-:W-:Y:S02]  /*1cc0*/  ISETP.GE.AND P2, PT, R0, RZ, PT ;  /* 0x000000ff0000720c */ /* 0x000fe40003f46270 */
[----:B------:R-:W-:Y:S02]  /*1cd0*/  IADD3.X R3, PT, PT, RZ, R9, RZ, P1, !PT ;  /* 0x00000009ff037210 */ /* 0x000fe40000ffe4ff */
[----:B------:R-:W-:Y:S01]  /*1ce0*/  ISETP.NE.AND P1, PT, R16, RZ, PT ;  /* 0x000000ff1000720c */ /* 0x000fe20003f25270 */
[----:B------:R-:W1:Y:S02]  /*1cf0*/  S2R R14, SR_CgaCtaId ;  /* 0x00000000000e7919 */ /* 0x000e640000008800 */
[----:B------:R-:W-:Y:S01]  /*1d00*/  @P4 VIADD R5, R5, 0x1 ;  /* 0x0000000105054836 */ /* 0x000fe20000000000 */
[----:B------:R-:W-:Y:S01]  /*1d10*/  SHF.R.U32.HI R60, RZ, 0x3, R226 ;  /* 0x00000003ff3c7819 */ /* 0x000fe200000116e2 */
[----:B------:R-:W-:Y:S01]  /*1d20*/  IMAD.MOV.U32 R61, RZ, RZ, RZ ;  /* 0x000000ffff3d7224 */ /* 0x000fe200078e00ff */
[----:B------:R-:W-:Y:S01]  /*1d30*/  SHF.L.U32 R40, R39, 0x8, RZ ;  /* 0x0000000827287819 */ /* 0x000fe200000006ff */
[C---:B------:R-:W-:Y:S01]  /*1d40*/  IMAD.SHL.U32 R81, R234.reuse, 0x10, RZ ;  /* 0x00000010ea517824 */ /* 0x040fe200078e00ff */
[----:B------:R-:W-:-:S03]  /*1d50*/  SHF.L.U64.HI R91, R234, 0x4, R235 ;  /* 0x00000004ea5b7819 */ /* 0x000fc600000102eb */
[----:B------:R-:W-:Y:S02]  /*1d60*/  VIADD R102, R40, 0xffffff00 ;  /* 0xffffff0028667836 */ /* 0x000fe40000000000 */
[----:B--2---:R-:W-:Y:S01]  /*1d70*/  IMAD R0, R18, R43, RZ ;  /* 0x0000002b12007224 */ /* 0x004fe200078e02ff */
[----:B------:R-:W-:Y:S01]  /*1d80*/  MOV R18, R5 ;  /* 0x0000000500127202 */ /* 0x000fe20000000f00 */
[----:B------:R-:W-:-:S04]  /*1d90*/  IMAD.WIDE.U32 R2, R17, R43, R2 ;  /* 0x0000002b11027225 */ /* 0x000fc800078e0002 */
[----:B---3--:R-:W-:Y:S02]  /*1da0*/  IMAD R0, R17, R44, R0 ;  /* 0x0000002c11007224 */ /* 0x008fe400078e0200 */
[----:B----4-:R-:W-:-:S04]  /*1db0*/  @P0 IMAD.WIDE.U32 R4, R10, R38, RZ ;  /* 0x000000260a040225 */ /* 0x010fc800078e00ff */
[-C--:B------:R-:W-:Y:S02]  /*1dc0*/  @!P0 IMAD R9, R7, R42.reuse, RZ ;  /* 0x0000002a07098224 */ /* 0x080fe400078e02ff */
[----:B------:R-:W-:-:S04]  /*1dd0*/  @!P0 IMAD.WIDE.U32 R6, R6, R42, RZ ;  /* 0x0000002a06068225 */ /* 0x000fc800078e00ff */
[----:B------:R-:W-:Y:S01]  /*1de0*/  IMAD.IADD R3, R3, 0x1, R0 ;  /* 0x0000000103037824 */ /* 0x000fe200078e0200 */
[----:B------:R-:W-:Y:S01]  /*1df0*/  @!P0 MOV R0, R6 ;  /* 0x0000000600008202 */ /* 0x000fe20000000f00 */
[----:B------:R-:W-:Y:S02]  /*1e00*/  @P0 IMAD R8, R11, R38, RZ ;  /* 0x000000260b080224 */ /* 0x000fe400078e02ff */
[----:B------:R-:W-:Y:S01]  /*1e10*/  @!P2 IMAD.MOV R18, RZ, RZ, -R18 ;  /* 0x000000ffff12a224 */ /* 0x000fe200078e0a12 */
[----:B------:R-:W-:Y:S01]  /*1e20*/  @!P1 LOP3.LUT R18, RZ, R16, RZ, 0x33, !PT ;  /* 0x00000010ff129212 */ /* 0x000fe200078e33ff */
[----:B------:R-:W-:Y:S02]  /*1e30*/  @P0 IMAD.MOV.U32 R0, RZ, RZ, R4 ;  /* 0x000000ffff000224 */ /* 0x000fe400078e0004 */
[----:B------:R-:W-:Y:S01]  /*1e40*/  @!P0 IMAD.IADD R6, R7, 0x1, R9 ;  /* 0x0000000107068824 */ /* 0x000fe200078e0209 */
[----:B------:R-:W-:Y:S01]  /*1e50*/  @P0 IADD3 R6, PT, PT, R5, R8, RZ ;  /* 0x0000000805060210 */ /* 0x000fe20007ffe0ff */
[----:B-----5:R-:W-:Y:S01]  /*1e60*/  IMAD R5, R29, R18, RZ ;  /* 0x000000121d057224 */ /* 0x020fe200078e02ff */
[----:B-1----:R-:W-:-:S02]  /*1e70*/  SHF.R.S32.HI R32, RZ, 0x1f, R18 ;  /* 0x0000001fff207819 */ /* 0x002fc40000011412 */
[----:B------:R-:W-:-:S03]  /*1e80*/  IADD3 R4, P1, PT, R12, R0, RZ ;  /* 0x000000000c047210 */ /* 0x000fc60007f3e0ff */
[----:B------:R-:W-:Y:S02]  /*1e90*/  IMAD R0, R32, R28, R5 ;  /* 0x0000001c20007224 */ /* 0x000fe400078e0205 */
[----:B------:R-:W-:Y:S01]  /*1ea0*/  IMAD.X R5, RZ, RZ, R6, P1 ;  /* 0x000000ffff057224 */ /* 0x000fe200008e0606 */
[-C--:B------:R-:W-:Y:S01]  /*1eb0*/  @!P0 MOV R96, R10.reuse ;  /* 0x0000000a00608202 */ /* 0x080fe20000000f00 */
[----:B------:R-:W-:Y:S01]  /*1ec0*/  IMAD.WIDE.U32 R8, R20, R37, R4 ;  /* 0x0000002514087225 */ /* 0x000fe200078e0004 */
[----:B------:R-:W-:Y:S02]  /*1ed0*/  IADD3 R4, P1, PT, R12, R13, RZ ;  /* 0x0000000d0c047210 */ /* 0x000fe40007f3e0ff */
[----:B------:R-:W-:Y:S01]  /*1ee0*/  @P0 MOV R96, R10 ;  /* 0x0000000a00600202 */ /* 0x000fe20000000f00 */
[----:B------:R-:W-:Y:S01]  /*1ef0*/  IMAD.WIDE.U32 R2, R18, R28, R2 ;  /* 0x0000001c12027225 */ /* 0x000fe200078e0002 */
[----:B------:R-:W-:-:S03]  /*1f00*/  MOV R7, 0x400 ;  /* 0x0000040000077802 */ /* 0x000fc60000000f00 */
[--C-:B------:R-:W-:Y:S01]  /*1f10*/  @!P0 IMAD.MOV.U32 R97, RZ, RZ, R11.reuse ;  /* 0x000000ffff618224 */ /* 0x100fe200078e000b */
[----:B------:R-:W-:Y:S01]  /*1f20*/  IADD3.X R5, PT, PT, RZ, R19, RZ, P1, !PT ;  /* 0x00000013ff057210 */ /* 0x000fe20000ffe4ff */
[----:B------:R-:W-:Y:S02]  /*1f30*/  @P0 IMAD.MOV.U32 R97, RZ, RZ, R11 ;  /* 0x000000ffff610224 */ /* 0x000fe400078e000b */
[----:B------:R-:W-:Y:S02]  /*1f40*/  IMAD R6, R21, R37, RZ ;  /* 0x0000002515067224 */ /* 0x000fe400078e02ff */
[----:B------:R-:W-:Y:S01]  /*1f50*/  IMAD.WIDE.U32 R10, R36, 0x40, R60 ;  /* 0x00000040240a7825 */ /* 0x000fe200078e003c */
[----:B------:R-:W-:-:S03]  /*1f60*/  LEA R221, R14, R7, 0x18 ;  /* 0x000000070edd7211 */ /* 0x000fc600078ec0ff */
[----:B------:R-:W-:Y:S02]  /*1f70*/  IMAD.IADD R3, R3, 0x1, R0 ;  /* 0x0000000103037824 */ /* 0x000fe400078e0200 */
        /* <DEDUP_REMOVED lines=10> */
[----:B------:R-:W-:Y:S01]  /*2020*/  IMAD.WIDE.U32 R4, R10, R96, R8 ;  /* 0x000000600a047225 */ /* 0x000fe200078e0008 */
[----:B------:R-:W-:-:S03]  /*2030*/  SHF.R.S32.HI R8, RZ, 0x1f, R101 ;  /* 0x0000001fff087819 */ /* 0x000fc60000011465 */
[----:B------:R-:W-:Y:S01]  /*2040*/  IMAD.IADD R3, R3, 0x1, R15 ;  /* 0x0000000103037824 */ /* 0x000fe200078e020f */
[----:B------:R-:W-:Y:S02]  /*2050*/  LEA.HI.X R37, R6, R25, R0, 0x1, P1 ;  /* 0x0000001906257211 */ /* 0x000fe400008f0c00 */
[----:B------:R-:W-:Y:S02]  /*2060*/  LEA.HI R0, R8, R101, RZ, 0x8 ;  /* 0x0000006508007211 */ /* 0x000fe400078f40ff */
[----:B------:R-:W-:Y:S02]  /*2070*/  LEA.HI.X R33, R2, R23, R3, 0x1, P0 ;  /* 0x0000001702217211 */ /* 0x000fe400000f0c03 */
[----:B------:R-:W-:Y:S02]  /*2080*/  LOP3.LUT R2, R154, 0x1c0, RZ, 0xc0, !PT ;  /* 0x000001c09a027812 */ /* 0x000fe400078ec0ff */
[----:B------:R-:W-:Y:S02]  /*2090*/  SHF.R.S32.HI R0, RZ, 0x8, R0 ;  /* 0x00000008ff007819 */ /* 0x000fe40000011400 */
[----:B------:R-:W-:-:S02]  /*20a0*/  LOP3.LUT R2, R2, 0x38, R226, 0xf8, !PT ;  /* 0x0000003802027812 */ /* 0x000fc400078ef8e2 */
[----:B------:R-:W-:Y:S02]  /*20b0*/  VIMNMX R92, PT, PT, R45, R0, !PT ;  /* 0x000000002d5c7248 */ /* 0x000fe40007fe0100 */
[----:B------:R-:W-:Y:S01]  /*20c0*/  LOP3.LUT R0, R2, 0x38, R154, 0x78, !PT ;  /* 0x0000003802007812 */ /* 0x000fe200078e789a */
[----:B------:R-:W-:-:S03]  /*20d0*/  IMAD.SHL.U32 R3, R226, 0x4, RZ ;  /* 0x00000004e2037824 */ /* 0x000fc600078e00ff */
[----:B------:R-:W-:Y:S01]  /*20e0*/  LOP3.LUT R2, R0, 0x1e00, R154, 0xf8, !PT ;  /* 0x00001e0000027812 */ /* 0x000fe200078ef89a */
[----:B------:R1:W-:Y:S01]  /*20f0*/  STL [R1+0x50], R41 ;  /* 0x0000502901007387 */ /* 0x0003e20000100800 */
[----:B------:R-:W-:Y:S02]  /*2100*/  LOP3.LUT R153, R3, 0x1c, RZ, 0xc0, !PT ;  /* 0x0000001c03997812 */ /* 0x000fe400078ec0ff */
[----:B------:R-:W-:Y:S01]  /*2110*/  LEA R79, R2, R221, 0x1 ;  /* 0x000000dd024f7211 */ /* 0x000fe200078e08ff */
[----:B------:R1:W-:Y:S01]  /*2120*/  STL [R1+0x34], R38 ;  /* 0x0000342601007387 */ /* 0x0003e20000100800 */
[----:B------:R-:W-:Y:S01]  /*2130*/  IMAD.MOV.U32 R2, RZ, RZ, R31 ;  /* 0x000000ffff027224 */ /* 0x000fe200078e001f */
[----:B------:R-:W-:Y:S02]  /*2140*/  MOV R3, R30 ;  /* 0x0000001e00037202 */ /* 0x000fe40000000f00 */
[----:B------:R1:W-:Y:S04]  /*2150*/  STL [R1+0x3c], R36 ;  /* 0x00003c2401007387 */ /* 0x0003e80000100800 */
[----:B------:R1:W-:Y:S04]  /*2160*/  STL [R1+0x30], R37 ;  /* 0x0000302501007387 */ /* 0x0003e80000100800 */
[----:B------:R1:W-:Y:S04]  /*2170*/  STL [R1+0x38], R33 ;  /* 0x0000382101007387 */ /* 0x0003e80000100800 */
[----:B------:R1:W-:Y:S04]  /*2180*/  STL [R1+0xc], R40 ;  /* 0x00000c2801007387 */ /* 0x0003e80000100800 */
[----:B------:R1:W-:Y:S01]  /*2190*/  STL.64 [R1+0x28], R2 ;  /* 0x0000280201007387 */ /* 0x0003e20000100a00 */
[----:B------:R-:W-:-:S02]  /*21a0*/  ISETP.GT.U32.AND P0, PT, R39, R92, PT ;  /* 0x0000005c2700720c */ /* 0x000fc40003f04070 */
[----:B------:R-:W-:Y:S02]  /*21b0*/  IADD3 R5, PT, PT, R5, R11, RZ ;  /* 0x0000000b05057210 */ /* 0x000fe40007ffe0ff */
[C---:B------:R-:W-:Y:S02]  /*21c0*/  LEA R98, P2, R4.reuse, R26, 0x1 ;  /* 0x0000001a04627211 */ /* 0x040fe400078408ff */
[C---:B------:R-:W-:Y:S02]  /*21d0*/  SHF.L.U64.HI R100, R43.reuse, 0x4, R44 ;  /* 0x000000042b647819 */ /* 0x040fe4000001022c */
[----:B------:R-:W-:Y:S02]  /*21e0*/  LEA.HI.X R99, R4, R27, R5, 0x1, P2 ;  /* 0x0000001b04637211 */ /* 0x000fe400010f0c05 */
[----:B------:R-:W-:Y:S02]  /*21f0*/  SHF.L.U32 R94, R43, 0x4, RZ ;  /* 0x000000042b5e7819 */ /* 0x000fe400000006ff */
[----:B------:R-:W-:Y:S01]  /*2200*/  LEA.HI R0, R35, R35, RZ, 0x1 ;  /* 0x0000002323007211 */ /* 0x000fe200078f08ff */
[----:B------:R-:W-:Y:S06]  /*2210*/  @!P0 BRA `(.L_x_6692) ;  /* 0x000000c800708947 */ /* 0x000fec0003800000 */
[----:B-1----:R-:W2:Y:S04]  /*2220*/  LD.E.64 R2, desc[UR4][R134.64+0x120] ;  /* 0x0001200486027980 */ /* 0x002ea8000c101b00 */
        /* <DEDUP_REMOVED lines=12> */
[C---:B------:R-:W-:Y:S01]  /*22f0*/  VIADD R62, R60.reuse, 0x30 ;  /* 0x000000303c3e7836 */ /* 0x040fe20000000000 */
[C---:B------:R-:W-:Y:S01]  /*2300*/  IADD3 R63, PT, PT, R60.reuse, 0x20, RZ ;  /* 0x000000203c3f7810 */ /* 0x040fe20007ffe0ff */
[----:B------:R-:W-:Y:S01]  /*2310*/  VIADD R73, R60, 0x50 ;  /* 0x000000503c497836 */ /* 0x000fe20000000000 */
[C---:B------:R-:W-:Y:S01]  /*2320*/  SHF.L.U32 R105, R24.reuse, 0x5, RZ ;  /* 0x0000000518697819 */ /* 0x040fe200000006ff */
[C---:B------:R-:W-:Y:S01]  /*2330*/  IMAD.SHL.U32 R93, R24.reuse, 0x10, RZ ;  /* 0x00000010185d7824 */ /* 0x040fe200078e00ff */
[C---:B------:R-:W-:Y:S01]  /*2340*/  SHF.L.U32 R103, R24.reuse, 0x7, RZ ;  /* 0x0000000718677819 */ /* 0x040fe200000006ff */
        /* <DEDUP_REMOVED lines=15> */
[----:B------:R-:W-:Y:S01]  /*2440*/  IADD3 R50, PT, PT, -R40, R132, RZ ;  /* 0x0000008428327210 */ /* 0x000fe20007ffe1ff */
        /* <DEDUP_REMOVED lines=16> */
[----:B------:R-:W-:Y:S01]  /*2550*/  IMAD.IADD R51, R101, 0x1, -R40 ;  /* 0x0000000165337824 */ /* 0x000fe200078e0a28 */
        /* <DEDUP_REMOVED lines=17> */
[----:B----4-:R-:W-:-:S03]  /*2670*/  SHF.L.U64.HI R136, R52, 0x5, R53 ;  /* 0x0000000534887819 */ /* 0x010fc60000010235 */
[----:B------:R-:W-:Y:S01]  /*2680*/  IMAD R19, R5, R42, RZ ;  /* 0x0000002a05137224 */ /* 0x000fe200078e02ff */
[----:B-----5:R-:W-:Y:S01]  /*2690*/  SHF.L.U64.HI R126, R46, 0x5, R47 ;  /* 0x000000052e7e7819 */ /* 0x020fe2000001022f */
[----:B------:R-:W-:Y:S01]  /*26a0*/  IMAD.WIDE.U32 R4, R102, R52, R2 ;  /* 0x0000003466047225 */ /* 0x000fe200078e0002 */
[----:B------:R-:W-:Y:S02]  /*26b0*/  MOV R2, R6 ;  /* 0x0000000600027202 */ /* 0x000fe40000000f00 */
[----:B------:R-:W-:Y:S01]  /*26c0*/  IADD3 R3, PT, PT, R7, R19, RZ ;  /* 0x0000001307037210 */ /* 0x000fe20007ffe0ff */
[-C--:B------:R-:W-:Y:S01]  /*26d0*/  IMAD R6, R47, R102.reuse, RZ ;  /* 0x000000662f067224 */ /* 0x080fe200078e02ff */
[C---:B------:R-:W-:Y:S01]  /*26e0*/  SHF.L.U32 R127, R46.reuse, 0x5, RZ ;  /* 0x000000052e7f7819 */ /* 0x040fe200000006ff */
[----:B------:R-:W-:Y:S01]  /*26f0*/  IMAD R20, R53, R102, RZ ;  /* 0x0000006635147224 */ /* 0x000fe200078e02ff */
[----:B------:R-:W-:Y:S01]  /*2700*/  SHF.L.U64.HI R128, R46, 0x6, R47 ;  /* 0x000000062e807819 */ /* 0x000fe2000001022f */
[----:B------:R-:W-:Y:S01]  /*2710*/  IMAD.WIDE.U32 R2, R102, R46, R2 ;  /* 0x0000002e66027225 */ /* 0x000fe200078e0002 */
[----:B------:R-:W-:-:S02]  /*2720*/  SHF.L.U64.HI R130, R46, 0x7, R47 ;  /* 0x000000072e827819 */ /* 0x000fc4000001022f */
[----:B------:R-:W-:Y:S01]  /*2730*/  SHF.L.U32 R131, R46, 0x7, RZ ;  /* 0x000000072e837819 */ /* 0x000fe200000006ff */
[----:B------:R-:W-:Y:S01]  /*2740*/  IMAD.IADD R19, R102, 0x1, R34 ;  /* 0x0000000166137824 */ /* 0x000fe200078e0222 */
[----:B------:R-:W-:Y:S01]  /*2750*/  IADD3 R3, PT, PT, R3, R6, RZ ;  /* 0x0000000603037210 */ /* 0x000fe20007ffe0ff */
[-C--:B------:R-:W-:Y:S01]  /*2760*/  IMAD R7, R9, R18.reuse, RZ ;  /* 0x0000001209077224 */ /* 0x080fe200078e02ff */
[----:B------:R-:W-:Y:S01]  /*2770*/  SHF.L.U64.HI R133, R46, 0x4, R47 ;  /* 0x000000042e857819 */ /* 0x000fe2000001022f */
[----:B------:R-:W-:Y:S02]  /*2780*/  IMAD R0, R11, R18, RZ ;  /* 0x000000120b007224 */ /* 0x000fe400078e02ff */
[----:B------:R-:W-:Y:S02]  /*2790*/  IMAD.IADD R5, R5, 0x1, R20 ;  /* 0x0000000105057824 */ /* 0x000fe400078e0214 */
[----:B------:R-:W-:Y:S02]  /*27a0*/  IMAD R6, R60, R24, R153 ;  /* 0x000000183c067224 */ /* 0x000fe400078e0299 */
[-C--:B------:R-:W-:Y:S01]  /*27b0*/  IMAD R21, R8, R32.reuse, R7 ;  /* 0x0000002008157224 */ /* 0x080fe200078e0207 */
[----:B------:R-:W-:Y:S01]  /*27c0*/  SHF.R.S32.HI R7, RZ, 0x1f, R101 ;  /* 0x0000001fff077819 */ /* 0x000fe20000011465 */
[----:B------:R-:W-:Y:S01]  /*27d0*/  IMAD R20, R10, R32, R0 ;  /* 0x000000200a147224 */ /* 0x000fe200078e0200 */
[----:B------:R-:W-:Y:S01]  /*27e0*/  IADD3 R0, P0, PT, -R101, R60, RZ ;  /* 0x0000003c65007210 */ /* 0x000fe20007f1e1ff */
[----:B------:R-:W-:-:S02]  /*27f0*/  IMAD R11, R19, R24, RZ ;  /* 0x00000018130b7224 */ /* 0x000fc400078e02ff */
[C---:B------:R-:W-:Y:S01]  /*2800*/  IMAD.WIDE.U32 R4, R18.reuse, R8, R4 ;  /* 0x0000000812047225 */ /* 0x040fe200078e0004 */
[----:B------:R-:W-:Y:S02]  /*2810*/  IADD3.X R7, PT, PT, RZ, ~R7, RZ, P0, !PT ;  /* 0x80000007ff077210 */ /* 0x000fe400007fe4ff */
[----:B------:R-:W-:Y:S01]  /*2820*/  IADD3 R9, P1, PT, R11, R6, RZ ;  /* 0x000000060b097210 */ /* 0x000fe20007f3e0ff */
        /* <DEDUP_REMOVED lines=36> */
[----:B------:R-:W-:Y:S01]  /*2a70*/  ISETP.GE.AND P2, PT, R12, R41, PT ;  /* 0x000000290c00720c */ /* 0x000fe20003f46270 */
[----:B------:R-:W-:Y:S01]  /*2a80*/  IMAD R3, R47, 0xa0, RZ ;  /* 0x000000a02f037824 */ /* 0x000fe200078e02ff */
[----:B------:R-:W-:Y:S01]  /*2a90*/  IADD3 R90, PT, PT, R125, R4, RZ ;  /* 0x000000047d5a7210 */ /* 0x000fe20007ffe0ff */
[----:B------:R-:W-:Y:S01]  /*2aa0*/  IMAD.WIDE.U32 R122, R46, 0xa0, RZ ;  /* 0x000000a02e7a7825 */ /* 0x000fe200078e00ff */
[----:B------:R-:W-:Y:S02]  /*2ab0*/  IADD3 R88, PT, PT, R121, R2, RZ ;  /* 0x0000000279587210 */ /* 0x000fe40007ffe0ff */
[----:B------:R-:W-:Y:S01]  /*2ac0*/  IADD3 R87, PT, PT, R119, R0, RZ ;  /* 0x0000000077577210 */ /* 0x000fe20007ffe0ff */
[--C-:B------:R-:W-:Y:S02]  /*2ad0*/  IMAD.X R45, R15, 0x1, R6.reuse, P1 ;  /* 0x000000010f2d7824 */ /* 0x100fe400008e0606 */
[----:B------:R-:W-:Y:S02]  /*2ae0*/  IMAD.X R29, R17, 0x1, R6, P0 ;  /* 0x00000001111d7824 */ /* 0x000fe400000e0606 */
[----:B------:R-:W-:-:S02]  /*2af0*/  IMAD.SHL.U32 R137, R52, 0x20, RZ ;  /* 0x0000002034897824 */ /* 0x000fc400078e00ff */
[C---:B------:R-:W-:Y:S02]  /*2b00*/  IMAD.SHL.U32 R129, R46.reuse, 0x40, RZ ;  /* 0x000000402e817824 */ /* 0x040fe400078e00ff */
[----:B------:R-:W-:Y:S02]  /*2b10*/  IMAD.SHL.U32 R117, R46, 0x10, RZ ;  /* 0x000000102e757824 */ /* 0x000fe400078e00ff */
[----:B------:R-:W-:-:S07]  /*2b20*/  IMAD.IADD R89, R123, 0x1, R3 ;  /* 0x000000017b597824 */ /* 0x000fce00078e0203 */
.L_x_6763:
        /* <DEDUP_REMOVED lines=19> */
[-C--:B------:R-:W-:Y:S02]  /*2c60*/  ISETP.GE.OR P0, PT, R63, R50.reuse, P2 ;  /* 0x000000323f00720c */ /* 0x080fe40001706670 */
[-C--:B------:R-:W-:Y:S02]  /*2c70*/  ISETP.GE.OR P3, PT, R73, R50.reuse, P2 ;  /* 0x000000324900720c */ /* 0x080fe40001766670 */
[-C--:B------:R-:W-:Y:S02]  /*2c80*/  ISETP.LT.OR P5, PT, R63, R51.reuse, P0 ;  /* 0x000000333f00720c */ /* 0x080fe400007a1670 */
[C---:B------:R-:W-:Y:S02]  /*2c90*/  ISETP.GE.OR P0, PT, R62.reuse, R50, P2 ;  /* 0x000000323e00720c */ /* 0x040fe40001706670 */
[-C--:B------:R-:W-:Y:S02]  /*2ca0*/  ISETP.LT.OR P6, PT, R73, R51.reuse, P3 ;  /* 0x000000334900720c */ /* 0x080fe40001fc1670 */
[----:B------:R-:W-:Y:S02]  /*2cb0*/  ISETP.LT.OR P1, PT, R62, R51, P0 ;  /* 0x000000333e00720c */ /* 0x000fe40000721670 */
[-C--:B------:R-:W-:Y:S02]  /*2cc0*/  IADD3 R4, P0, PT, R83, R137.reuse, RZ ;  /* 0x0000008953047210 */ /* 0x080fe40007f1e0ff */
        /* <DEDUP_REMOVED lines=191> */
[--C-:B------:R-:W-:Y:S01]  /*38c0*/  @!P3 LEA.HI.X R11, R234, R5, R235.reuse, 0x6, P4 ;  /* 0x00000005ea0bb211 */ /* 0x100fe200020f34eb */
        /* <DEDUP_REMOVED lines=103> */
.L_x_6694:
        /* <DEDUP_REMOVED lines=77> */
.L_x_6698:
[----:B------:R-:W-:Y:S05]  /*4410*/  BSYNC.RECONVERGENT B0 ;  /* 0x0000000000007941 */ /* 0x000fea0003800200 */
.L_x_6697:
        /* <DEDUP_REMOVED lines=57> */
.L_x_6700:
[----:B------:R-:W-:Y:S05]  /*47b0*/  BSYNC.RECONVERGENT B0 ;  /* 0x0000000000007941 */ /* 0x000fea0003800200 */
.L_x_6699:
        /* <DEDUP_REMOVED lines=57> */
.L_x_6702:
[----:B------:R-:W-:Y:S05]  /*4b50*/  BSYNC.RECONVERGENT B0 ;  /* 0x0000000000007941 */ /* 0x000fea0003800200 */
.L_x_6701:
        /* <DEDUP_REMOVED lines=58> */
.L_x_6704:
[----:B------:R-:W-:Y:S05]  /*4f00*/  BSYNC.RECONVERGENT B0 ;  /* 0x0000000000007941 */ /* 0x000fea0003800200 */
.L_x_6703:
        /* <DEDUP_REMOVED lines=64> */
.L_x_6706:
[----:B------:R-:W-:Y:S05]  /*5310*/  BSYNC.RECONVERGENT B0 ;  /* 0x0000000000007941 */ /* 0x000fea0003800200 */
.L_x_6705:
        /* <DEDUP_REMOVED lines=58> */
.L_x_6708:
[----:B------:R-:W-:Y:S05]  /*56c0*/  BSYNC.RECONVERGENT B0 ;  /* 0x0000000000007941 */ /* 0x000fea0003800200 */
.L_x_6707:
        /* <DEDUP_REMOVED lines=64> */
.L_x_6710:
[----:B------:R-:W-:Y:S05]  /*5ad0*/  BSYNC.RECONVERGENT B0 ;  /* 0x0000000000007941 */ /* 0x000fea0003800200 */
.L_x_6709:
        /* <DEDUP_REMOVED lines=63> */
.L_x_6712:
[----:B------:R-:W-:Y:S05]  /*5ed0*/  BSYNC.RECONVERGENT B0 ;  /* 0x0000000000007941 */ /* 0x000fea0003800200 */
.L_x_6711:
        /* <DEDUP_REMOVED lines=64> */
.L_x_6714:
[----:B------:R-:W-:Y:S05]  /*62e0*/  BSYNC.RECONVERGENT B0 ;  /* 0x0000000000007941 */ /* 0x000fea0003800200 */
.L_x_6713:
        /* <DEDUP_REMOVED lines=58> */
.L_x_6716:
[----:B------:R-:W-:Y:S05]  /*6690*/  BSYNC.RECONVERGENT B0 ;  /* 0x0000000000007941 */ /* 0x000fea0003800200 */
.L_x_6715:
        /* <DEDUP_REMOVED lines=75> */
.L_x_6718:
[----:B------:R-:W-:Y:S05]  /*6b50*/  BSYNC.RECONVERGENT B0 ;  /* 0x0000000000007941 */ /* 0x000fea0003800200 */
.L_x_6717:
        /* <DEDUP_REMOVED lines=64> */
.L_x_6720:
[----:B------:R-:W-:Y:S05]  /*6f60*/  BSYNC.RECONVERGENT B0 ;  /* 0x0000000000007941 */ /* 0x000fea0003800200 */
.L_x_6719:
        /* <DEDUP_REMOVED lines=64> */
.L_x_6722:
[----:B------:R-:W-:Y:S05]  /*7370*/  BSYNC.RECONVERGENT B0 ;  /* 0x0000000000007941 */ /* 0x000fea0003800200 */
.L_x_6721:
        /* <DEDUP_REMOVED lines=64> */
.L_x_6724:
[----:B------:R-:W-:Y:S05]  /*7780*/  BSYNC.RECONVERGENT B0 ;  /* 0x0000000000007941 */ /* 0x000fea0003800200 */
.L_x_6723:
        /* <DEDUP_REMOVED lines=64> */
.L_x_6726:
[----:B------:R-:W-:Y:S05]  /*7b90*/  BSYNC.RECONVERGENT B0 ;  /* 0x0000000000007941 */ /* 0x000fea0003800200 */
.L_x_6725:
        /* <DEDUP_REMOVED lines=64> */
.L_x_6728:
[----:B------:R-:W-:Y:S05]  /*7fa0*/  BSYNC.RECONVERGENT B0 ;  /* 0x0000000000007941 */ /* 0x000fea0003800200 */
.L_x_6727:
[----:B------:R-:W5:Y:S02]  /*7fb0*/  LD.E R0, desc[UR4][R134.64+0xd0] ;  /* 0x0000d00486007980 */ /* 0x000f64000c101900 */
[----:B-----5:R-:W-:Y:S05]  /*7fc0*/  IMAD.U32 R0, R0, -0x80, RZ ;  /* 0xffffff8000007824 */ /* 0x020fea00078e00ff */
[C---:B------:R-:W-:Y:S02]  /*7fd0*/  LEA R28, P1, R0.reuse, R28, 0x1 ;  /* 0x0000001c001c7211 */ /* 0x040fe400078208ff */
[C---:B------:R-:W-:Y:S02]  /*7fe0*/  LEA R44, P0, R0.reuse, R44, 0x1 ;  /* 0x0000002c002c7211 */ /* 0x040fe400078008ff */
[C---:B------:R-:W-:Y:S02]  /*7ff0*/  LEA.HI.X.SX32 R29, R0.reuse, R29, 0x1, P1 ;  /* 0x0000001d001d7211 */ /* 0x040fe400008f0eff */
[----:B------:R-:W-:Y:S01]  /*8000*/  LEA.HI.X.SX32 R45, R0, R45, 0x1, P0 ;  /* 0x0000002d002d7211 */ /* 0x000fe200000f0eff */
[----:B------:R-:W-:Y:S05]  /*8010*/  BRA `(.L_x_6695) ;  /* 0x0000006400407947 */ /* 0x000fea0003800000 */
.L_x_6696:
        /* <DEDUP_REMOVED lines=101> */
.L_x_6730:
[----:B------:R-:W-:Y:S05]  /*8670*/  BSYNC.RECONVERGENT B0 ;  /* 0x0000000000007941 */ /* 0x000fea0003800200 */
.L_x_6729:
        /* <DEDUP_REMOVED lines=96> */
.L_x_6732:
[----:B------:R-:W-:Y:S05]  /*8c80*/  BSYNC.RECONVERGENT B0 ;  /* 0x0000000000007941 */ /* 0x000fea0003800200 */
.L_x_6731:
[CC--:B------:R-:W-:Y:S01]  /*8c90*/  ISETP.GE.OR P0, PT, R63.reuse, R50.reuse, P3 ;  /* 0x000000323f00720c */ /* 0x0c0fe20001f06670 */
        /* <DEDUP_REMOVED lines=98> */
.L_x_6734:
[----:B------:R-:W-:Y:S05]  /*92c0*/  BSYNC.RECONVERGENT B0 ;  /* 0x0000000000007941 */ /* 0x000fea0003800200 */
.L_x_6733:
        /* <DEDUP_REMOVED lines=93> */
.L_x_6736:
[----:B------:R-:W-:Y:S05]  /*98a0*/  BSYNC.RECONVERGENT B0 ;  /* 0x0000000000007941 */ /* 0x000fea0003800200 */
.L_x_6735:
        /* <DEDUP_REMOVED lines=97> */
.L_x_6738:
[----:B------:R-:W-:Y:S05]  /*9ec0*/  BSYNC.RECONVERGENT B0 ;  /* 0x0000000000007941 */ /* 0x000fea0003800200 */
.L_x_6737:
        /* <DEDUP_REMOVED lines=97> */
.L_x_6740:
[----:B------:R-:W-:Y:S05]  /*a4e0*/  BSYNC.RECONVERGENT B0 ;  /* 0x0000000000007941 */ /* 0x000fea0003800200 */
.L_x_6739:
        /* <DEDUP_REMOVED lines=97> */
.L_x_6742:
[----:B------:R-:W-:Y:S05]  /*ab00*/  BSYNC.RECONVERGENT B0 ;  /* 0x0000000000007941 */ /* 0x000fea0003800200 */
.L_x_6741:
        /* <DEDUP_REMOVED lines=100> */
.L_x_6744:
[----:B------:R-:W-:Y:S05]  /*b150*/  BSYNC.RECONVERGENT B0 ;  /* 0x0000000000007941 */ /* 0x000fea0003800200 */
.L_x_6743:
        /* <DEDUP_REMOVED lines=100> */
.L_x_6746:
[----:B------:R-:W-:Y:S05]  /*b7a0*/  BSYNC.RECONVERGENT B0 ;  /* 0x0000000000007941 */ /* 0x000fea0003800200 */
.L_x_6745:
        /* <DEDUP_REMOVED lines=97> */
.L_x_6748:
[----:B------:R-:W-:Y:S05]  /*bdc0*/  BSYNC.RECONVERGENT B0 ;  /* 0x0000000000007941 */ /* 0x000fea0003800200 */
.L_x_6747:
        /* <DEDUP_REMOVED lines=100> */
.L_x_6750:
[----:B------:R-:W-:Y:S05]  /*c410*/  BSYNC.RECONVERGENT B0 ;  /* 0x0000000000007941 */ /* 0x000fea0003800200 */
.L_x_6749:
        /* <DEDUP_REMOVED lines=103> */
.L_x_6752:
[----:B------:R-:W-:Y:S05]  /*ca90*/  BSYNC.RECONVERGENT B0 ;  /* 0x0000000000007941 */ /* 0x000fea0003800200 */
.L_x_6751:
        /* <DEDUP_REMOVED lines=103> */
.L_x_6754:
[----:B------:R-:W-:Y:S05]  /*d110*/  BSYNC.RECONVERGENT B0 ;  /* 0x0000000000007941 */ /* 0x000fea0003800200 */
.L_x_6753:
        /* <DEDUP_REMOVED lines=103> */
.L_x_6756:
[----:B------:R-:W-:Y:S05]  /*d790*/  BSYNC.RECONVERGENT B0 ;  /* 0x0000000000007941 */ /* 0x000fea0003800200 */
.L_x_6755:
        /* <DEDUP_REMOVED lines=104> */
.L_x_6758:
[----:B------:R-:W-:Y:S05]  /*de20*/  BSYNC.RECONVERGENT B0 ;  /* 0x0000000000007941 */ /* 0x000fea0003800200 */
.L_x_6757:
        /* <DEDUP_REMOVED lines=100> */
.L_x_6760:
[----:B------:R-:W-:Y:S05]  /*e470*/  BSYNC.RECONVERGENT B0 ;  /* 0x0000000000007941 */ /* 0x000fea0003800200 */
.L_x_6759:
        /* <DEDUP_REMOVED lines=10> */
.L_x_6695:
[----:B------:R-:W-:Y:S05]  /*e520*/  BSYNC.RECONVERGENT B1 ;  /* 0x0000000000017941 */ /* 0x000fea0003800200 */
.L_x_6693:
        /* <DEDUP_REMOVED lines=103> */
.L_x_6762:
[----:B------:R-:W-:Y:S05]  /*eba0*/  BSYNC.RECONVERGENT B0 ;  /* 0x0000000000007941 */ /* 0x000fea0003800200 */
.L_x_6761:
[----:B------:R-:W-:Y:S11]  /*ebb0*/  ISETP.GT.AND P0, PT, R86, R92, PT ;  /* 0x0000005c5600720c */ /* 0x000ff60003f04270 */
[----:B------:R-:W-:Y:S02]  /*ebc0*/  @!UPT UIADD3 URZ, UPT, UPT, URZ, URZ, URZ ;  /* 0x000000fffffff290 */ /* 0x000fe4000fffe0ff */
[----:B------:R-:W-:Y:S05]  /*ebd0*/  @P0 BRA `(.L_x_6763) ;  /* 0xffffff3c00d40947 */ /* 0x000fea000383ffff */
.L_x_6692:
[----:B------:R-:W-:Y:S05]  /*ebe0*/  WARPSYNC.ALL ;  /* 0x0000000000007948 */ /* 0x000fea0003800000 */
[----:B------:R-:W-:Y:S06]  /*ebf0*/  BAR.SYNC.DEFER_BLOCKING 0x0 ;  /* 0x0000000000007b1d */ /* 0x000fec0000010000 */
[----:B------:R2:W5:Y:S04]  /*ec00*/  LDL R228, [R1+0x60] ;  /* 0x0000600001e47983 */ /* 0x0005680000100800 */
[----:B-1----:R-:W3:Y:S01]  /*ec10*/  LD.E R36, desc[UR4][R134.64+0xd0] ;  /* 0x0000d00486247980 */ /* 0x002ee2000c101900 */
        /* <DEDUP_REMOVED lines=17> */
.L_x_6768:
[----:B------:R2:W-:Y:S02]  /*ed30*/  STS.128 [R79], RZ ;  /* 0x000000ff4f007388 */ /* 0x0005e40000000c00 */
.L_x_6767:
[----:B------:R-:W-:Y:S05]  /*ed40*/  BSYNC.RECONVERGENT B0 ;  /* 0x0000000000007941 */ /* 0x000fea0003800200 */
.L_x_6766:
        /* <DEDUP_REMOVED lines=18> */
.L_x_6770:
[----:B------:R-:W-:Y:S05]  /*ee70*/  BSYNC.RECONVERGENT B0 ;  /* 0x0000000000007941 */ /* 0x000fea0003800200 */
.L_x_6769:
        /* <DEDUP_REMOVED lines=12> */
.L_x_6772:
[----:B------:R-:W-:Y:S05]  /*ef40*/  BSYNC.RECONVERGENT B0 ;  /* 0x0000000000007941 */ /* 0x000fea0003800200 */
.L_x_6771:
        /* <DEDUP_REMOVED lines=12> */
.L_x_6765:
[----:B------:R-:W2:Y:S01]  /*f010*/  LD.E.64 R2, desc[UR4][R134.64+0xf0] ;  /* 0x0000f00486027980 */ /* 0x000ea2000c101b00 */
        /* <DEDUP_REMOVED lines=66> */
[--C-:B------:R-:W-:Y:S02]  /*f440*/  HADD2.F32 R0, -RZ, R6.reuse.H1_H1 ;  /* 0x30000006ff007230 */ /* 0x100fe40000004100 */
        /* <DEDUP_REMOVED lines=22> */
.L_x_6779:
[----:B------:R-:W-:Y:S05]  /*f5b0*/  BSYNC.RECONVERGENT B0 ;  /* 0x0000000000007941 */ /* 0x000fea0003800200 */
.L_x_6778:
[----:B-----5:R3:W-:Y:S01]  /*f5c0*/  STS.128 [R79], R4 ;  /* 0x000000044f007388 */ /* 0x0207e20000000c00 */
[----:B------:R-:W-:Y:S05]  /*f5d0*/  BRA `(.L_x_6776) ;  /* 0x0000000000047947 */ /* 0x000fea0003800000 */
.L_x_6777:
[----:B------:R2:W-:Y:S02]  /*f5e0*/  STS.128 [R79], RZ ;  /* 0x000000ff4f007388 */ /* 0x0005e40000000c00 */
.L_x_6776:
[----:B------:R-:W-:Y:S05]  /*f5f0*/  BSYNC.RECONVERGENT B1 ;  /* 0x0000000000017941 */ /* 0x000fea0003800200 */
.L_x_6775:
        /* <DEDUP_REMOVED lines=68> */
.L_x_6783:
[----:B------:R-:W-:Y:S05]  /*fa40*/  BSYNC.RECONVERGENT B0 ;  /* 0x0000000000007941 */ /* 0x000fea0003800200 */
.L_x_6782:
[----:B-----5:R1:W-:Y:S02]  /*fa50*/  STS.128 [R79+0x800], R4 ;  /* 0x000800044f007388 */ /* 0x0203e40000000c00 */
.L_x_6781:
[----:B------:R-:W-:Y:S05]  /*fa60*/  BSYNC.RECONVERGENT B1 ;  /* 0x0000000000017941 */ /* 0x000fea0003800200 */
.L_x_6780:
        /* <DEDUP_REMOVED lines=29> */
[--C-:B------:R-:W-:Y:S02]  /*fc40*/  HADD2.F32 R0, -RZ, R2.reuse.H1_H1 ;  /* 0x30000002ff007230 */ /* 0x100fe40000004100 */
[----:B------:R-:W-:Y:S02]  /*fc50*/  HADD2.F32 R2, -RZ, R2.H0_H0 ;  /* 0x20000002ff027230 */ /* 0x000fe40000004100 */
[----:B---3--:R-:W-:Y:S02]  /*fc60*/  HADD2.F32 R19, -RZ, R8.H1_H1 ;  /* 0x30000008ff137230 */ /* 0x008fe40000004100 */
[----:B------:R-:W-:Y:S02]  /*fc70*/  HADD2.F32 R15, -RZ, R9.H1_H1 ;  /* 0x30000009ff0f7230 */ /* 0x000fe40000004100 */
[----:B--2---:R-:W-:-:S02]  /*fc80*/  HADD2.F32 R18, -RZ, R10.H1_H1 ;  /* 0x3000000aff127230 */ /* 0x004fc40000004100 */
        /* <DEDUP_REMOVED lines=35> */
.L_x_6787:
[----:B------:R-:W-:Y:S05]  /*fec0*/  BSYNC.RECONVERGENT B0 ;  /* 0x0000000000007941 */ /* 0x000fea0003800200 */
.L_x_6786:
[----:B-----5:R1:W-:Y:S02]  /*fed0*/  STS.128 [R79+0x1000], R4 ;  /* 0x001000044f007388 */ /* 0x0203e40000000c00 */
.L_x_6785:
[----:B------:R-:W-:Y:S05]  /*fee0*/  BSYNC.RECONVERGENT B1 ;  /* 0x0000000000017941 */ /* 0x000fea0003800200 */
.L_x_6784:
        /* <DEDUP_REMOVED lines=23> */
[----:B-----5:R-:W-:-:S05]  /*10060*/  MOV R0, R5 ;  /* 0x0000000500007202 */ /* 0x020fca0000000f00 */
        /* <DEDUP_REMOVED lines=42> */
.L_x_6789:
[----:B------:R-:W-:Y:S05]  /*10310*/  BSYNC.RECONVERGENT B0 ;  /* 0x0000000000007941 */ /* 0x000fea0003800200 */
.L_x_6788:
[----:B-----5:R1:W-:Y:S01]  /*10320*/  STS.128 [R79+0x1800], R4 ;  /* 0x001800044f007388 */ /* 0x0203e20000000c00 */
[----:B------:R-:W-:Y:S05]  /*10330*/  BRA `(.L_x_6773) ;  /* 0x0000001800847947 */ /* 0x000fea0003800000 */
.L_x_6774:
        /* <DEDUP_REMOVED lines=103> */
.L_x_6794:
[----:B------:R-:W-:Y:S05]  /*109b0*/  BSYNC.RECONVERGENT B0 ;  /* 0x0000000000007941 */ /* 0x000fea0003800200 */
.L_x_6793:
[----:B-----5:R2:W-:Y:S01]  /*109c0*/  STS.128 [R79], R4 ;  /* 0x000000044f007388 */ /* 0x0205e20000000c00 */
[----:B------:R-:W-:Y:S05]  /*109d0*/  BRA `(.L_x_6791) ;  /* 0x0000000000047947 */ /* 0x000fea0003800000 */
.L_x_6792:
[----:B------:R3:W-:Y:S02]  /*109e0*/  STS.128 [R79], RZ ;  /* 0x000000ff4f007388 */ /* 0x0007e40000000c00 */
.L_x_6791:
[----:B------:R-:W-:Y:S05]  /*109f0*/  BSYNC.RECONVERGENT B1 ;  /* 0x0000000000017941 */ /* 0x000fea0003800200 */
.L_x_6790:
        /* <DEDUP_REMOVED lines=99> */
.L_x_6798:
[----:B------:R-:W-:Y:S05]  /*11030*/  BSYNC.RECONVERGENT B0 ;  /* 0x0000000000007941 */ /* 0x000fea0003800200 */
.L_x_6797:
[----:B-----5:R1:W-:Y:S02]  /*11040*/  STS.128 [R79+0x800], R4 ;  /* 0x000800044f007388 */ /* 0x0203e40000000c00 */
.L_x_6796:
[----:B------:R-:W-:Y:S05]  /*11050*/  BSYNC.RECONVERGENT B1 ;  /* 0x0000000000017941 */ /* 0x000fea0003800200 */
.L_x_6795:
        /* <DEDUP_REMOVED lines=100> */
.L_x_6802:
[----:B------:R-:W-:Y:S05]  /*116a0*/  BSYNC.RECONVERGENT B0 ;  /* 0x0000000000007941 */ /* 0x000fea0003800200 */
.L_x_6801:
[----:B-----5:R2:W-:Y:S02]  /*116b0*/  STS.128 [R79+0x1000], R4 ;  /* 0x001000044f007388 */ /* 0x0205e40000000c00 */
.L_x_6800:
[----:B------:R-:W-:Y:S05]  /*116c0*/  BSYNC.RECONVERGENT B1 ;  /* 0x0000000000017941 */ /* 0x000fea0003800200 */
.L_x_6799:
        /* <DEDUP_REMOVED lines=102> */
.L_x_6804:
[----:B------:R-:W-:Y:S05]  /*11d30*/  BSYNC.RECONVERGENT B0 ;  /* 0x0000000000007941 */ /* 0x000fea0003800200 */
.L_x_6803:
[----:B-----5:R1:W-:Y:S02]  /*11d40*/  STS.128 [R79+0x1800], R4 ;  /* 0x001800044f007388 */ /* 0x0203e40000000c00 */
.L_x_6773:
[----:B------:R-:W-:Y:S05]  /*11d50*/  BSYNC.RECONVERGENT B2 ;  /* 0x0000000000027941 */ /* 0x000fea0003800200 */
.L_x_6764:
[----:B-123--:R1:W5:Y:S04]  /*11d60*/  LDL R4, [R1+0x30] ;  /* 0x0000300001047983 */ /* 0x00e3680000100800 */
[----:B------:R1:W5:Y:S01]  /*11d70*/  LDL R233, [R1+0x34] ;  /* 0x0000340001e97983 */ /* 0x0003620000100800 */
[----:B------:R-:W-:Y:S01]  /*11d80*/  IADD3 R0, PT, PT, -R102, R132, RZ ;  /* 0x0000008466007210 */ /* 0x000fe20007ffe1ff */
[----:B------:R-:W-:Y:S03]  /*11d90*/  BSSY.RECONVERGENT B0, `(.L_x_6805) ;  /* 0x000000e000007945 */ /* 0x000fe60003800200 */
[----:B------:R-:W-:-:S13]  /*11da0*/  ISETP.GE.AND P2, PT, R60, R0, PT ;  /* 0x000000003c00720c */ /* 0x000fda0003f46270 */
[----:B------:R-:W-:Y:S05]  /*11db0*/  @P2 BRA `(.L_x_6806) ;  /* 0x00000000002c2947 */ /* 0x000fea0003800000 */
[----:B----4-:R-:W2:Y:S02]  /*11dc0*/  LDL R2, [R1+0x50] ;  /* 0x0000500001027983 */ /* 0x010ea40000100800 */
[----:B--2---:R-:W-:-:S13]  /*11dd0*/  ISETP.GE.AND P0, PT, R12, R2, PT ;  /* 0x000000020c00720c */ /* 0x004fda0003f06270 */
        /* <DEDUP_REMOVED lines=8> */
.L_x_6807:
[----:B------:R3:W-:Y:S02]  /*11e60*/  STS.128 [R79+0x2000], RZ ;  /* 0x002000ff4f007388 */ /* 0x0007e40000000c00 */
.L_x_6806:
[----:B------:R-:W-:Y:S05]  /*11e70*/  BSYNC.RECONVERGENT B0 ;  /* 0x0000000000007941 */ /* 0x000fea0003800200 */
.L_x_6805:
[----:B------:R-:W-:Y:S01]  /*11e80*/  ISETP.GE.AND P1, PT, R47, R0, PT ;  /* 0x000000002f00720c */ /* 0x000fe20003f26270 */
[----:B------:R-:W-:Y:S01]  /*11e90*/  BSSY.RECONVERGENT B0, `(.L_x_6808) ;  /* 0x000000d000007945 */ /* 0x000fe20003800200 */
[----:B--2-45:R-:W-:-:S04]  /*11ea0*/  LEA R2, P0, R81, R233, 0x1 ;  /* 0x000000e951027211 */ /* 0x034fc800078008ff */
[----:B------:R-:W-:-:S07]  /*11eb0*/  LEA.HI.X R3, R81, R4, R91, 0x1, P0 ;  /* 0x0000000451037211 */ /* 0x000fce00000f0c5b */
[----:B------:R-:W-:Y:S05]  /*11ec0*/  @P1 BRA `(.L_x_6809) ;  /* 0x0000000000241947 */ /* 0x000fea0003800000 */
[----:B------:R-:W2:Y:S02]  /*11ed0*/  LDL R4, [R1+0x50] ;  /* 0x0000500001047983 */ /* 0x000ea40000100800 */
[----:B--2---:R-:W-:-:S13]  /*11ee0*/  ISETP.GE.AND P0, PT, R12, R4, PT ;  /* 0x000000040c00720c */ /* 0x004fda0003f06270 */
[----:B------:R-:W-:Y:S05]  /*11ef0*/  @P0 BRA `(.L_x_6810) ;  /* 0x0000000000140947 */ /* 0x000fea0003800000 */
[----:B------:R-:W-:Y:S01]  /*11f00*/  @!PT LDS RZ, [RZ] ;  /* 0x00000000fffff984 */ /* 0x000fe20000000800 */
[----:B------:R-:W-:Y:S01]  /*11f10*/  @!PT LDS RZ, [RZ] ;  /* 0x00000000fffff984 */ /* 0x000fe20000000800 */
[----:B------:R-:W-:Y:S01]  /*11f20*/  @!PT LDS RZ, [RZ] ;  /* 0x00000000fffff984 */ /* 0x000fe20000000800 */
[----:B------:R2:W-:Y:S01]  /*11f30*/  LDGSTS.E.BYPASS.LTC128B.128 [R79+0x2800], desc[UR4][R2.64] ;  /* 0x02800000024f7fae */ /* 0x0005e2000b981a04 */
[----:B------:R-:W-:Y:S05]  /*11f40*/  BRA `(.L_x_6809) ;  /* 0x0000000000047947 */ /* 0x000fea0003800000 */
.L_x_6810:
[----:B------:R4:W-:Y:S02]  /*11f50*/  STS.128 [R79+0x2800], RZ ;  /* 0x002800ff4f007388 */ /* 0x0009e40000000c00 */
.L_x_6809:
[----:B------:R-:W-:Y:S05]  /*11f60*/  BSYNC.RECONVERGENT B0 ;  /* 0x0000000000007941 */ /* 0x000fea0003800200 */
.L_x_6808:
[----:B------:R-:W-:Y:S01]  /*11f70*/  ISETP.GE.AND P0, PT, R43, R0, PT ;  /* 0x000000002b00720c */ /* 0x000fe20003f06270 */
[----:B------:R-:W-:-:S12]  /*11f80*/  BSSY.RECONVERGENT B0, `(.L_x_6811) ;  /* 0x000000d000007945 */ /* 0x000fd80003800200 */
        /* <DEDUP_REMOVED lines=11> */
.L_x_6813:
[----:B------:R1:W-:Y:S02]  /*12040*/  STS.128 [R79+0x3000], RZ ;  /* 0x003000ff4f007388 */ /* 0x0003e40000000c00 */
.L_x_6812:
[----:B------:R-:W-:Y:S05]  /*12050*/  BSYNC.RECONVERGENT B0 ;  /* 0x0000000000007941 */ /* 0x000fea0003800200 */
.L_x_6811:
[----:B------:R-:W-:Y:S01]  /*12060*/  ISETP.GE.AND P0, PT, R35, R0, PT ;  /* 0x000000002300720c */ /* 0x000fe20003f06270 */
[----:B------:R-:W-:-:S12]  /*12070*/  BSSY.RECONVERGENT B0, `(.L_x_6814) ;  /* 0x000000d000007945 */ /* 0x000fd80003800200 */
        /* <DEDUP_REMOVED lines=11> */
.L_x_6816:
[----:B------:R1:W-:Y:S02]  /*12130*/  STS.128 [R79+0x3800], RZ ;  /* 0x003800ff4f007388 */ /* 0x0003e40000000c00 */
.L_x_6815:
[----:B------:R-:W-:Y:S05]  /*12140*/  BSYNC.RECONVERGENT B0 ;  /* 0x0000000000007941 */ /* 0x000fea0003800200 */
.L_x_6814:
[----:B------:R-:W-:Y:S01]  /*12150*/  IADD3 R20, PT, PT, R60, 0x40, RZ ;  /* 0x000000403c147810 */ /* 0x000fe20007ffe0ff */
[----:B------:R-:W-:Y:S03]  /*12160*/  BSSY.RECONVERGENT B0, `(.L_x_6817) ;  /* 0x0000011000007945 */ /* 0x000fe60003800200 */
[----:B------:R-:W-:-:S13]  /*12170*/  ISETP.GE.AND P0, PT, R20, R0, PT ;  /* 0x000000001400720c */ /* 0x000fda0003f06270 */
        /* <DEDUP_REMOVED lines=14> */
.L_x_6819:
[----:B------:R1:W-:Y:S02]  /*12260*/  STS.128 [R79+0x4000], RZ ;  /* 0x004000ff4f007388 */ /* 0x0003e40000000c00 */
.L_x_6818:
[----:B------:R-:W-:Y:S05]  /*12270*/  BSYNC.RECONVERGENT B0 ;  /* 0x0000000000007941 */ /* 0x000fea0003800200 */
.L_x_6817:
[----:B------:R-:W-:Y:S01]  /*12280*/  IADD3 R19, PT, PT, R60, 0x50, RZ ;  /* 0x000000503c137810 */ /* 0x000fe20007ffe0ff */
[----:B------:R-:W-:Y:S03]  /*12290*/  BSSY.RECONVERGENT B0, `(.L_x_6820) ;  /* 0x000000e000007945 */ /* 0x000fe60003800200 */
[----:B------:R-:W-:-:S13]  /*122a0*/  ISETP.GE.AND P0, PT, R19, R0, PT ;  /* 0x000000001300720c */ /* 0x000fda0003f06270 */
        /* <DEDUP_REMOVED lines=11> */
.L_x_6822:
[----:B------:R1:W-:Y:S02]  /*12360*/  STS.128 [R79+0x4800], RZ ;  /* 0x004800ff4f007388 */ /* 0x0003e40000000c00 */
.L_x_6821:
[----:B------:R-:W-:Y:S05]  /*12370*/  BSYNC.RECONVERGENT B0 ;  /* 0x0000000000007941 */ /* 0x000fea0003800200 */
.L_x_6820:
        /* <DEDUP_REMOVED lines=17> */
.L_x_6825:
[----:B------:R1:W-:Y:S02]  /*12490*/  STS.128 [R79+0x5000], RZ ;  /* 0x005000ff4f007388 */ /* 0x0003e40000000c00 */
.L_x_6824:
[----:B------:R-:W-:Y:S05]  /*124a0*/  BSYNC.RECONVERGENT B0 ;  /* 0x0000000000007941 */ /* 0x000fea0003800200 */
.L_x_6823:
        /* <DEDUP_REMOVED lines=17> */
.L_x_6828:
[----:B------:R1:W-:Y:S02]  /*125c0*/  STS.128 [R79+0x5800], RZ ;  /* 0x005800ff4f007388 */ /* 0x0003e40000000c00 */
.L_x_6827:
[----:B------:R-:W-:Y:S05]  /*125d0*/  BSYNC.RECONVERGENT B0 ;  /* 0x0000000000007941 */ /* 0x000fea0003800200 */
.L_x_6826:
[----:B------:R-:W-:Y:S01]  /*125e0*/  LOP3.LUT R16, R60, 0x80, RZ, 0xfc, !PT ;  /* 0x000000803c107812 */ /* 0x000fe200078efcff */
        /* <DEDUP_REMOVED lines=16> */
.L_x_6831:
[----:B------:R1:W-:Y:S02]  /*126f0*/  STS.128 [R79+0x6000], RZ ;  /* 0x006000ff4f007388 */ /* 0x0003e40000000c00 */
.L_x_6830:
[----:B------:R-:W-:Y:S05]  /*12700*/  BSYNC.RECONVERGENT B0 ;  /* 0x0000000000007941 */ /* 0x000fea0003800200 */
.L_x_6829:
        /* <DEDUP_REMOVED lines=14> */
.L_x_6834:
[----:B------:R1:W-:Y:S02]  /*127f0*/  STS.128 [R79+0x6800], RZ ;  /* 0x006800ff4f007388 */ /* 0x0003e40000000c00 */
.L_x_6833:
[----:B------:R-:W-:Y:S05]  /*12800*/  BSYNC.RECONVERGENT B0 ;  /* 0x0000000000007941 */ /* 0x000fea0003800200 */
.L_x_6832:
        /* <DEDUP_REMOVED lines=17> */
.L_x_6837:
[----:B------:R1:W-:Y:S02]  /*12920*/  STS.128 [R79+0x7000], RZ ;  /* 0x007000ff4f007388 */ /* 0x0003e40000000c00 */
.L_x_6836:
[----:B------:R-:W-:Y:S05]  /*12930*/  BSYNC.RECONVERGENT B0 ;  /* 0x0000000000007941 */ /* 0x000fea0003800200 */
.L_x_6835:
        /* <DEDUP_REMOVED lines=17> */
.L_x_6840:
[----:B------:R1:W-:Y:S02]  /*12a50*/  STS.128 [R79+0x7800], RZ ;  /* 0x007800ff4f007388 */ /* 0x0003e40000000c00 */
.L_x_6839:
[----:B------:R-:W-:Y:S05]  /*12a60*/  BSYNC.RECONVERGENT B0 ;  /* 0x0000000000007941 */ /* 0x000fea0003800200 */
.L_x_6838:
        /* <DEDUP_REMOVED lines=17> */
.L_x_6843:
[----:B------:R1:W-:Y:S02]  /*12b80*/  STS.128 [R79+0x8000], RZ ;  /* 0x008000ff4f007388 */ /* 0x0003e40000000c00 */
.L_x_6842:
[----:B------:R-:W-:Y:S05]  /*12b90*/  BSYNC.RECONVERGENT B0 ;  /* 0x0000000000007941 */ /* 0x000fea0003800200 */
.L_x_6841:
        /* <DEDUP_REMOVED lines=17> */
.L_x_6846:
[----:B------:R1:W-:Y:S02]  /*12cb0*/  STS.128 [R79+0x8800], RZ ;  /* 0x008800ff4f007388 */ /* 0x0003e40000000c00 */
.L_x_6845:
[----:B------:R-:W-:Y:S05]  /*12cc0*/  BSYNC.RECONVERGENT B0 ;  /* 0x0000000000007941 */ /* 0x000fea0003800200 */
.L_x_6844:
        /* <DEDUP_REMOVED lines=17> */
.L_x_6849:
[----:B------:R1:W-:Y:S02]  /*12de0*/  STS.128 [R79+0x9000], RZ ;  /* 0x009000ff4f007388 */ /* 0x0003e40000000c00 */
.L_x_6848:
[----:B------:R-:W-:Y:S05]  /*12df0*/  BSYNC.RECONVERGENT B0 ;  /* 0x0000000000007941 */ /* 0x000fea0003800200 */
.L_x_6847:
[----:B------:R-:W-:Y:S01]  /*12e00*/  IADD3 R60, PT, PT, R60, 0xf0, RZ ;  /* 0x000000f03c3c7810 */ /* 0x000fe20007ffe0ff */
[----:B------:R-:W-:Y:S03]  /*12e10*/  BSSY.RECONVERGENT B0, `(.L_x_6850) ;  /* 0x000000f000007945 */ /* 0x000fe60003800200 */
[----:B------:R-:W-:-:S13]  /*12e20*/  ISETP.GE.AND P0, PT, R60, R0, PT ;  /* 0x000000003c00720c */ /* 0x000fda0003f06270 */
[----:B------:R-:W-:Y:S05]  /*12e30*/  @P0 BRA `(.L_x_6851) ;  /* 0x0000000000300947 */ /* 0x000fea0003800000 */
[----:B-1----:R-:W5:Y:S02]  /*12e40*/  LDL R4, [R1+0x50] ;  /* 0x0000500001047983 */ /* 0x002f640000100800 */
[----:B-----5:R-:W-:-:S13]  /*12e50*/  ISETP.GE.AND P0, PT, R12, R4, PT ;  /* 0x000000040c00720c */ /* 0x020fda0003f06270 */
[----:B------:R-:W-:Y:S05]  /*12e60*/  @P0 BRA `(.L_x_6852) ;  /* 0x0000000000200947 */ /* 0x000fea0003800000 */
[----:B------:R-:W-:Y:S02]  /*12e70*/  IMAD R4, R235, 0x1c0, RZ ;  /* 0x000001c0eb047824 */ /* 0x000fe400078e02ff */
[----:B--2---:R-:W-:-:S05]  /*12e80*/  IMAD.WIDE.U32 R2, R234, 0x1c0, R2 ;  /* 0x000001c0ea027825 */ /* 0x004fca00078e0002 */
[----:B------:R-:W-:-:S05]  /*12e90*/  IADD3 R3, PT, PT, R4, R3, RZ ;  /* 0x0000000304037210 */ /* 0x000fca0007ffe0ff */
[----:B------:R-:W-:Y:S01]  /*12ea0*/  @!PT LDS RZ, [RZ] ;  /* 0x00000000fffff984 */ /* 0x000fe20000000800 */
[----:B------:R-:W-:Y:S01]  /*12eb0*/  @!PT LDS RZ, [RZ] ;  /* 0x00000000fffff984 */ /* 0x000fe20000000800 */
[----:B------:R-:W-:Y:S01]  /*12ec0*/  @!PT LDS RZ, [RZ] ;  /* 0x00000000fffff984 */ /* 0x000fe20000000800 */
[----:B------:R1:W-:Y:S01]  /*12ed0*/  LDGSTS.E.BYPASS.LTC128B.128 [R79+0x9800], desc[UR4][R2.64] ;  /* 0x09800000024f7fae */ /* 0x0003e2000b981a04 */
[----:B------:R-:W-:Y:S05]  /*12ee0*/  BRA `(.L_x_6851) ;  /* 0x0000000000047947 */ /* 0x000fea0003800000 */
.L_x_6852:
[----:B------:R1:W-:Y:S02]  /*12ef0*/  STS.128 [R79+0x9800], RZ ;  /* 0x009800ff4f007388 */ /* 0x0003e40000000c00 */
.L_x_6851:
[----:B------:R-:W-:Y:S05]  /*12f00*/  BSYNC.RECONVERGENT B0 ;  /* 0x0000000000007941 */ /* 0x000fea0003800200 */
.L_x_6850:
[----:B-1----:R-:W3:Y:S04]  /*12f10*/  LD.E.64 R4, desc[UR4][R134.64+0x1c0] ;  /* 0x0001c00486047980 */ /* 0x002ee8000c101b00 */
[----:B------:R-:W4:Y:S01]  /*12f20*/  LD.E.64 R6, desc[UR4][R134.64+0x1b8] ;  /* 0x0001b80486067980 */ /* 0x000f22000c101b00 */
[----:B--2---:R-:W3:Y:S01]  /*12f30*/  S2R R2, SR_CTAID.Z ;  /* 0x0000000000027919 */ /* 0x004ee20000002700 */
[----:B------:R-:W3:Y:S01]  /*12f40*/  S2R R23, SR_CTAID.Y ;  /* 0x0000000000177919 */ /* 0x000ee20000002600 */
[----:B------:R-:W-:Y:S01]  /*12f50*/  MOV R3, RZ ;  /* 0x000000ff00037202 */ /* 0x000fe20000000f00 */
[----:B------:R-:W2:Y:S04]  /*12f60*/  LD.E R225, desc[UR4][R134.64+0xd8] ;  /* 0x0000d80486e17980 */ /* 0x000ea8000c101900 */
[----:B------:R1:W5:Y:S04]  /*12f70*/  LDL R22, [R1+0x3c] ;  /* 0x00003c0001167983 */ /* 0x0003680000100800 */
[----:B------:R1:W5:Y:S04]  /*12f80*/  LDL R21, [R1+0x38] ;  /* 0x0000380001157983 */ /* 0x0003680000100800 */
[----:B------:R-:W0:Y:S04]  /*12f90*/  LDGDEPBAR ;  /* 0x00000000000079af */ /* 0x000e280000000000 */
[----:B------:R1:W5:Y:S04]  /*12fa0*/  LD.E R77, desc[UR4][R134.64+0x184] ;  /* 0x00018404864d7980 */ /* 0x000368000c101900 */
[----:B------:R1:W5:Y:S01]  /*12fb0*/  LD.E R76, desc[UR4][R134.64+0x188] ;  /* 0x00018804864c7980 */ /* 0x000362000c101900 */
[----:B---3--:R-:W-:-:S04]  /*12fc0*/  IMAD.WIDE.U32 R2, R23, R4, R2 ;  /* 0x0000000417027225 */ /* 0x008fc800078e0002 */
[----:B------:R-:W-:-:S05]  /*12fd0*/  IMAD R4, R5, R23, RZ ;  /* 0x0000001705047224 */ /* 0x000fca00078e02ff */
[----:B------:R-:W-:Y:S02]  /*12fe0*/  IADD3 R3, PT, PT, R3, R4, RZ ;  /* 0x0000000403037210 */ /* 0x000fe40007ffe0ff */
[----:B----4-:R-:W-:-:S04]  /*12ff0*/  LEA R4, P0, R2, R6, 0x2 ;  /* 0x0000000602047211 */ /* 0x010fc800078010ff */
[----:B------:R-:W-:-:S05]  /*13000*/  LEA.HI.X R5, R2, R7, R3, 0x2, P0 ;  /* 0x0000000702057211 */ /* 0x000fca00000f1403 */
[----:B------:R-:W3:Y:S01]  /*13010*/  LD.E R4, desc[UR4][R4.64] ;  /* 0x0000000404047980 */ /* 0x000ee2000c101900 */
[----:B--2---:R-:W3:Y:S01]  /*13020*/  MUFU.RCP R225, R225 ;  /* 0x000000e100e17308 */ /* 0x004ee20000001000 */
[----:B------:R-:W-:-:S04]  /*13030*/  DEPBAR.LE SB0, 0x0 ;  /* 0x000080000000791a */ /* 0x000fc80000000000 */
[----:B------:R-:W-:Y:S01]  /*13040*/  BSSY.RECONVERGENT B0, `(.L_x_6853) ;  /* 0x0000011000007945 */ /* 0x000fe20003800200 */
[----:B------:R-:W-:Y:S01]  /*13050*/  BAR.SYNC.DEFER_BLOCKING 0x0 ;  /* 0x0000000000007b1d */ /* 0x000fe20000010000 */
[----:B---3--:R-:W-:-:S05]  /*13060*/  FMUL.FTZ R225, R4, R225 ;  /* 0x000000e104e17220 */ /* 0x008fca0000410000 */
[----:B-1----:R-:W-:Y:S05]  /*13070*/  @P2 BRA `(.L_x_6854) ;  /* 0x0000000000302947 */ /* 0x002fea0003800000 */
[----:B------:R-:W2:Y:S02]  /*13080*/  LDL R23, [R1+0x50] ;  /* 0x0000500001177983 */ /* 0x000ea40000100800 */
        /* <DEDUP_REMOVED lines=9> */
.L_x_6855:
[----:B------:R1:W-:Y:S01]  /*13120*/  STS.128 [R79+0xa000], RZ ;  /* 0x00a000ff4f007388 */ /* 0x0003e20000000c00 */
[----:B------:R-:W-:Y:S05]  /*13130*/  BRA `(.L_x_6856) ;  /* 0x0000000000047947 */ /* 0x000fea0003800000 */
.L_x_6854:
[----:B------:R3:W-:Y:S02]  /*13140*/  STS.128 [R79+0xa000], RZ ;  /* 0x00a000ff4f007388 */ /* 0x0007e40000000c00 */
.L_x_6856:
[----:B------:R-:W-:Y:S05]  /*13150*/  BSYNC.RECONVERGENT B0 ;  /* 0x0000000000007941 */ /* 0x000fea0003800200 */
.L_x_6853:
[----:B------:R-:W-:Y:S01]  /*13160*/  ISETP.GE.AND P1, PT, R47, R0, PT ;  /* 0x000000002f00720c */ /* 0x000fe20003f26270 */
[----:B------:R-:W-:Y:S01]  /*13170*/  BSSY.RECONVERGENT B0, `(.L_x_6857) ;  /* 0x000000e000007945 */ /* 0x000fe20003800200 */
[----:B--2--5:R-:W-:-:S04]  /*13180*/  LEA R2, P0, R94, R22, 0x1 ;  /* 0x000000165e027211 */ /* 0x024fc800078008ff */
[----:B------:R-:W-:-:S07]  /*13190*/  LEA.HI.X R3, R94, R21, R100, 0x1, P0 ;  /* 0x000000155e037211 */ /* 0x000fce00000f0c64 */
[----:B------:R2:W-:Y:S01]  /*131a0*/  @P1 STS.128 [R79+0xa800], RZ ;  /* 0x00a800ff4f001388 */ /* 0x0005e20000000c00 */
[----:B------:R-:W-:Y:S05]  /*131b0*/  @P1 BRA `(.L_x_6858) ;  /* 0x0000000000241947 */ /* 0x000fea0003800000 */
[----:B------:R-:W4:Y:S02]  /*131c0*/  LDL R4, [R1+0x50] ;  /* 0x0000500001047983 */ /* 0x000f240000100800 */
[----:B----4-:R-:W-:-:S13]  /*131d0*/  ISETP.GE.AND P0, PT, R12, R4, PT ;  /* 0x000000040c00720c */ /* 0x010fda0003f06270 */
[----:B------:R-:W-:Y:S05]  /*131e0*/  @P0 BRA `(.L_x_6859) ;  /* 0x0000000000140947 */ /* 0x000fea0003800000 */
[----:B------:R-:W-:Y:S01]  /*131f0*/  @!PT LDS RZ, [RZ] ;  /* 0x00000000fffff984 */ /* 0x000fe20000000800 */
[----:B------:R-:W-:Y:S01]  /*13200*/  @!PT LDS RZ, [RZ] ;  /* 0x00000000fffff984 */ /* 0x000fe20000000800 */
[----:B------:R-:W-:Y:S01]  /*13210*/  @!PT LDS RZ, [RZ] ;  /* 0x00000000fffff984 */ /* 0x000fe20000000800 */
[----:B------:R4:W-:Y:S01]  /*13220*/  LDGSTS.E.BYPASS.LTC128B.128 [R79+0xa800], desc[UR4][R2.64] ;  /* 0x0a800000024f7fae */ /* 0x0009e2000b981a04 */
[----:B------:R-:W-:Y:S05]  /*13230*/  BRA `(.L_x_6858) ;  /* 0x0000000000047947 */ /* 0x000fea0003800000 */
.L_x_6859:
[----:B------:R4:W-:Y:S02]  /*13240*/  STS.128 [R79+0xa800], RZ ;  /* 0x00a800ff4f007388 */ /* 0x0009e40000000c00 */
.L_x_6858:
[----:B------:R-:W-:Y:S05]  /*13250*/  BSYNC.RECONVERGENT B0 ;  /* 0x0000000000007941 */ /* 0x000fea0003800200 */
.L_x_6857:
        /* <DEDUP_REMOVED lines=16> */
.L_x_6862:
[----:B------:R1:W-:Y:S02]  /*13360*/  STS.128 [R79+0xb000], RZ ;  /* 0x00b000ff4f007388 */ /* 0x0003e40000000c00 */
.L_x_6861:
[----:B------:R-:W-:Y:S05]  /*13370*/  BSYNC.RECONVERGENT B0 ;  /* 0x0000000000007941 */ /* 0x000fea0003800200 */
.L_x_6860:
        /* <DEDUP_REMOVED lines=16> */
.L_x_6865:
[----:B------:R2:W-:Y:S02]  /*13480*/  STS.128 [R79+0xb800], RZ ;  /* 0x00b800ff4f007388 */ /* 0x0005e40000000c00 */
.L_x_6864:
[----:B------:R-:W-:Y:S05]  /*13490*/  BSYNC.RECONVERGENT B0 ;  /* 0x0000000000007941 */ /* 0x000fea0003800200 */
.L_x_6863:
        /* <DEDUP_REMOVED lines=20> */
.L_x_6868:
[----:B------:R2:W-:Y:S02]  /*135e0*/  STS.128 [R79+0xc000], RZ ;  /* 0x00c000ff4f007388 */ /* 0x0005e40000000c00 */
.L_x_6867:
[----:B------:R-:W-:Y:S05]  /*135f0*/  BSYNC.RECONVERGENT B0 ;  /* 0x0000000000007941 */ /* 0x000fea0003800200 */
.L_x_6866:
        /* <DEDUP_REMOVED lines=16> */
.L_x_6871:
[----:B------:R2:W-:Y:S02]  /*13700*/  STS.128 [R79+0xc800], RZ ;  /* 0x00c800ff4f007388 */ /* 0x0005e40000000c00 */
.L_x_6870:
[----:B------:R-:W-:Y:S05]  /*13710*/  BSYNC.RECONVERGENT B0 ;  /* 0x0000000000007941 */ /* 0x000fea0003800200 */
.L_x_6869:
        /* <DEDUP_REMOVED lines=20> */
.L_x_6874:
[----:B------:R2:W-:Y:S02]  /*13860*/  STS.128 [R79+0xd000], RZ ;  /* 0x00d000ff4f007388 */ /* 0x0005e40000000c00 */
.L_x_6873:
[----:B------:R-:W-:Y:S05]  /*13870*/  BSYNC.RECONVERGENT B0 ;  /* 0x0000000000007941 */ /* 0x000fea0003800200 */
.L_x_6872:
        /* <DEDUP_REMOVED lines=20> */
.L_x_6877:
[----:B------:R2:W-:Y:S02]  /*139c0*/  STS.128 [R79+0xd800], RZ ;  /* 0x00d800ff4f007388 */ /* 0x0005e40000000c00 */
.L_x_6876:
[----:B------:R-:W-:Y:S05]  /*139d0*/  BSYNC.RECONVERGENT B0 ;  /* 0x0000000000007941 */ /* 0x000fea0003800200 */
.L_x_6875:
        /* <DEDUP_REMOVED lines=20> */
.L_x_6880:
[----:B------:R2:W-:Y:S02]  /*13b20*/  STS.128 [R79+0xe000], RZ ;  /* 0x00e000ff4f007388 */ /* 0x0005e40000000c00 */
.L_x_6879:
[----:B------:R-:W-:Y:S05]  /*13b30*/  BSYNC.RECONVERGENT B0 ;  /* 0x0000000000007941 */ /* 0x000fea0003800200 */
.L_x_6878:
        /* <DEDUP_REMOVED lines=16> */
.L_x_6883:
[----:B------:R2:W-:Y:S02]  /*13c40*/  STS.128 [R79+0xe800], RZ ;  /* 0x00e800ff4f007388 */ /* 0x0005e40000000c00 */
.L_x_6882:
[----:B------:R-:W-:Y:S05]  /*13c50*/  BSYNC.RECONVERGENT B0 ;  /* 0x0000000000007941 */ /* 0x000fea0003800200 */
.L_x_6881:
        /* <DEDUP_REMOVED lines=20> */
.L_x_6886:
[----:B------:R2:W-:Y:S02]  /*13da0*/  STS.128 [R79+0xf000], RZ ;  /* 0x00f000ff4f007388 */ /* 0x0005e40000000c00 */
.L_x_6885:
[----:B------:R-:W-:Y:S05]  /*13db0*/  BSYNC.RECONVERGENT B0 ;  /* 0x0000000000007941 */ /* 0x000fea0003800200 */
.L_x_6884:
        /* <DEDUP_REMOVED lines=20> */
.L_x_6889:
[----:B------:R2:W-:Y:S02]  /*13f00*/  STS.128 [R79+0xf800], RZ ;  /* 0x00f800ff4f007388 */ /* 0x0005e40000000c00 */
.L_x_6888:
[----:B------:R-:W-:Y:S05]  /*13f10*/  BSYNC.RECONVERGENT B0 ;  /* 0x0000000000007941 */ /* 0x000fea0003800200 */
.L_x_6887:
        /* <DEDUP_REMOVED lines=20> */
.L_x_6892:
[----:B------:R2:W-:Y:S02]  /*14060*/  STS.128 [R79+0x10000], RZ ;  /* 0x010000ff4f007388 */ /* 0x0005e40000000c00 */
.L_x_6891:
[----:B------:R-:W-:Y:S05]  /*14070*/  BSYNC.RECONVERGENT B0 ;  /* 0x0000000000007941 */ /* 0x000fea0003800200 */
.L_x_6890:
        /* <DEDUP_REMOVED lines=20> */
.L_x_6895:
[----:B------:R2:W-:Y:S02]  /*141c0*/  STS.128 [R79+0x10800], RZ ;  /* 0x010800ff4f007388 */ /* 0x0005e40000000c00 */
.L_x_6894:
[----:B------:R-:W-:Y:S05]  /*141d0*/  BSYNC.RECONVERGENT B0 ;  /* 0x0000000000007941 */ /* 0x000fea0003800200 */
.L_x_6893:
        /* <DEDUP_REMOVED lines=20> */
.L_x_6898:
[----:B------:R2:W-:Y:S02]  /*14320*/  STS.128 [R79+0x11000], RZ ;  /* 0x011000ff4f007388 */ /* 0x0005e40000000c00 */
.L_x_6897:
[----:B------:R-:W-:Y:S05]  /*14330*/  BSYNC.RECONVERGENT B0 ;  /* 0x0000000000007941 */ /* 0x000fea0003800200 */
.L_x_6896:
        /* <DEDUP_REMOVED lines=8> */
[----:B------:R-:W4:Y:S01]  /*143c0*/  LDL R4, [R1+0x18] ;  /* 0x0000180001047983 */ /* 0x000f220000100800 */
[----:B--2---:R-:W-:Y:S02]  /*143d0*/  IMAD R0, R5, 0x1c0, RZ ;  /* 0x000001c005007824 */ /* 0x004fe400078e02ff */
[----:B----4-:R-:W-:-:S05]  /*143e0*/  IMAD.WIDE.U32 R2, R4, 0x1c0, R2 ;  /* 0x000001c004027825 */ /* 0x010fca00078e0002 */
[----:B------:R-:W-:-:S05]  /*143f0*/  IADD3 R3, PT, PT, R0, R3, RZ ;  /* 0x0000000300037210 */ /* 0x000fca0007ffe0ff */
[----:B------:R-:W-:Y:S01]  /*14400*/  @!PT LDS RZ, [RZ] ;  /* 0x00000000fffff984 */ /* 0x000fe20000000800 */
[----:B------:R-:W-:Y:S01]  /*14410*/  @!PT LDS RZ, [RZ] ;  /* 0x00000000fffff984 */ /* 0x000fe20000000800 */
[----:B------:R-:W-:Y:S01]  /*14420*/  @!PT LDS RZ, [RZ] ;  /* 0x00000000fffff984 */ /* 0x000fe20000000800 */
[----:B------:R2:W-:Y:S01]  /*14430*/  LDGSTS.E.BYPASS.LTC128B.128 [R79+0x11800], desc[UR4][R2.64] ;  /* 0x11800000024f7fae */ /* 0x0005e2000b981a04 */
[----:B------:R-:W-:Y:S05]  /*14440*/  BRA `(.L_x_6900) ;  /* 0x0000000000047947 */ /* 0x000fea0003800000 */
.L_x_6901:
[----:B------:R2:W-:Y:S02]  /*14450*/  STS.128 [R79+0x11800], RZ ;  /* 0x011800ff4f007388 */ /* 0x0005e40000000c00 */
.L_x_6900:
[----:B------:R-:W-:Y:S05]  /*14460*/  BSYNC.RECONVERGENT B0 ;  /* 0x0000000000007941 */ /* 0x000fea0003800200 */
.L_x_6899:
[----:B------:R-:W-:Y:S01]  /*14470*/  SHF.R.U32.HI R223, RZ, 0x1, R226 ;  /* 0x00000001ffdf7819 */ /* 0x000fe200000116e2 */
[C---:B------:R-:W-:Y:S01]  /*14480*/  IMAD.SHL.U32 R222, R226.reuse, 0x40, RZ ;  /* 0x00000040e2de7824 */ /* 0x040fe200078e00ff */
[C---:B------:R-:W-:Y:S01]  /*14490*/  R2P PR, R226.reuse, 0x6 ;  /* 0x00000006e2007804 */ /* 0x040fe20000000000 */
[----:B------:R-:W-:Y:S01]  /*144a0*/  IMAD.SHL.U32 R224, R226, 0x20, RZ ;  /* 0x00000020e2e07824 */ /* 0x000fe200078e00ff */
[----:B------:R-:W-:Y:S01]  /*144b0*/  LOP3.LUT R0, R223, 0x8, RZ, 0xc0, !PT ;  /* 0x00000008df007812 */ /* 0x000fe200078ec0ff */
[----:B------:R-:W-:Y:S01]  /*144c0*/  IMAD.MOV.U32 R252, RZ, RZ, 0x20 ;  /* 0x00000020fffc7424 */ /* 0x000fe200078e00ff */
[----:B--2-4-:R-:W-:Y:S01]  /*144d0*/  LOP3.LUT R3, R222, 0x1c0, RZ, 0xc0, !PT ;  /* 0x000001c0de037812 */ /* 0x014fe200078ec0ff */
[----:B------:R-:W0:Y:S01]  /*144e0*/  LDGDEPBAR ;  /* 0x00000000000079af */ /* 0x000e220000000000 */
[----:B------:R-:W-:Y:S02]  /*144f0*/  LOP3.LUT R224, R224, 0x7c00, RZ, 0xc0, !PT ;  /* 0x00007c00e0e07812 */ /* 0x000fe400078ec0ff */
[----:B------:R-:W-:-:S02]  /*14500*/  LOP3.LUT R2, R0, 0x1c0, R222, 0xf8, !PT ;  /* 0x000001c000027812 */ /* 0x000fc400078ef8de */
[----:B------:R-:W-:Y:S02]  /*14510*/  LOP3.LUT R0, R3, 0x8, R226, 0xf8, !PT ;  /* 0x0000000803007812 */ /* 0x000fe400078ef8e2 */
[----:B------:R-:W-:Y:S02]  /*14520*/  LOP3.LUT R3, R224, 0x200, R222, 0xf8, !PT ;  /* 0x00000200e0037812 */ /* 0x000fe400078ef8de */
[--C-:B------:R-:W-:Y:S02]  /*14530*/  LOP3.LUT R227, R2, 0x38, R154.reuse, 0x78, !PT ;  /* 0x0000003802e37812 */ /* 0x100fe400078e789a */
[----:B------:R-:W-:Y:S02]  /*14540*/  SEL R252, R252, 0xffffffe0, !P1 ;  /* 0xffffffe0fcfc7807 */ /* 0x000fe40004800000 */
[----:B------:R-:W-:Y:S01]  /*14550*/  LOP3.LUT R2, R3, R227, RZ, 0xfc, !PT ;  /* 0x000000e303027212 */ /* 0x000fe200078efcff */
[----:B------:R-:W-:Y:S01]  /*14560*/  STL [R1+0x68], R227 ;  /* 0x000068e301007387 */ /* 0x000fe20000100800 */
[----:B------:R-:W-:-:S02]  /*14570*/  LOP3.LUT R0, R0, 0x38, R154, 0x78, !PT ;  /* 0x0000003800007812 */ /* 0x000fc400078e789a */
[----:B------:R-:W-:Y:S01]  /*14580*/  LOP3.LUT R4, R222, 0x400, RZ, 0xc0, !PT ;  /* 0x00000400de047812 */ /* 0x000fe200078ec0ff */
[----:B------:R-:W-:-:S04]  /*14590*/  IMAD R220, R2, 0x2, R221 ;  /* 0x0000000202dc7824 */ /* 0x000fc800078e02dd */
[----:B------:R-:W-:Y:S02]  /*145a0*/  IMAD.IADD R14, R220, 0x1, R252 ;  /* 0x00000001dc0e7824 */ /* 0x000fe400078e02fc */
[----:B------:R-:W-:Y:S02]  /*145b0*/  IMAD R0, R0, 0x2, R4 ;  /* 0x0000000200007824 */ /* 0x000fe400078e0204 */
[----:B------:R-:W-:Y:S02]  /*145c0*/  LDSM.16.M88.4 R4, [R220] ;  /* 0x00000000dc04783b */ /* 0x000fe40000000200 */
[----:B------:R-:W-:Y:S02]  /*145d0*/  IMAD.IADD R104, R221, 0x1, R0 ;  /* 0x00000001dd687824 */ /* 0x000fe400078e0200 */
[----:B------:R-:W-:Y:S02]  /*145e0*/  STL [R1+0x4], R14 ;  /* 0x0000040e01007387 */ /* 0x000fe40000100800 */
[----:B------:R-:W-:-:S02]  /*145f0*/  IMAD.IADD R105, R104, 0x1, R252 ;  /* 0x0000000168697824 */ /* 0x000fc400078e02fc */
[----:B------:R-:W2:Y:S04]  /*14600*/  LDL R3, [R1+0x20] ;  /* 0x0000200001037983 */ /* 0x000ea80000100800 */
[----:B------:R-:W4:Y:S04]  /*14610*/  LDSM.16.M88.4 R32, [R104+0x2000] ;  /* 0x002000006820783b */ /* 0x000f280000000200 */
[----:B------:R-:W5:Y:S04]  /*14620*/  LDSM.16.M88.4 R24, [R104+0x3000] ;  /* 0x003000006818783b */ /* 0x000f680000000200 */
[----:B------:R-:W3:Y:S04]  /*14630*/  LDSM.16.M88.4 R40, [R104+0x5000] ;  /* 0x005000006828783b */ /* 0x000ee80000000200 */
[----:B------:R-:W1:Y:S04]  /*14640*/  LDSM.16.M88.4 R28, [R104+0x2800] ;  /* 0x00280000681c783b */ /* 0x000e680000000200 */
[----:B------:R-:W1:Y:S04]  /*14650*/  LDSM.16.M88.4 R20, [R104+0x3800] ;  /* 0x003800006814783b */ /* 0x000e680000000200 */
[----:B------:R-:W1:Y:S04]  /*14660*/  LDSM.16.M88.4 R16, [R104+0x4000] ;  /* 0x004000006810783b */ /* 0x000e680000000200 */
[----:B------:R-:W1:Y:S04]  /*14670*/  LDSM.16.M88.4 R8, [R104+0x4800] ;  /* 0x004800006808783b */ /* 0x000e680000000200 */
[----:B------:R-:W-:Y:S04]  /*14680*/  LDSM.16.M88.4 R48, [R104+0x6000] ;  /* 0x006000006830783b */ /* 0x000fe80000000200 */
[----:B------:R-:W-:Y:S04]  /*14690*/  LDSM.16.M88.4 R36, [R104+0x6800] ;  /* 0x006800006824783b */ /* 0x000fe80000000200 */
[----:B------:R-:W-:Y:S01]  /*146a0*/  LDSM.16.M88.4 R44, [R104+0x5800] ;  /* 0x00580000682c783b */ /* 0x000fe20000000200 */
[C---:B----4-:R-:W-:Y:S03]  /*146b0*/  HMMA.16816.F32 R80, R4.reuse, R32, RZ ;  /* 0x000000200450723c */ /* 0x050fe600000018ff */
[----:B------:R-:W-:Y:S05]  /*146c0*/  LDSM.16.M88.4 R52, [R105+0x2000] ;  /* 0x002000006934783b */ /* 0x000fea0000000200 */
[C---:B------:R-:W-:Y:S01]  /*146d0*/  HMMA.16816.F32 R172, R4.reuse, R34, RZ ;  /* 0x0000002204ac723c */ /* 0x040fe200000018ff */
[----:B------:R-:W4:Y:S07]  /*146e0*/  LDSM.16.M88.4 R32, [R104+0x7000] ;  /* 0x007000006820783b */ /* 0x000f2e0000000200 */
[C---:B-----5:R-:W-:Y:S08]  /*146f0*/  HMMA.16816.F32 R160, R4.reuse, R24, RZ ;  /* 0x0000001804a0723c */ /* 0x060ff000000018ff */
[C---:B------:R-:W-:Y:S01]  /*14700*/  HMMA.16816.F32 R152, R4.reuse, R26, RZ ;  /* 0x0000001a0498723c */ /* 0x040fe200000018ff */
[----:B------:R-:W5:Y:S07]  /*14710*/  LDSM.16.M88.4 R24, [R104+0x8000] ;  /* 0x008000006818783b */ /* 0x000f6e0000000200 */
[C---:B---3--:R-:W-:Y:S08]  /*14720*/  HMMA.16816.F32 R112, R4.reuse, R40, RZ ;  /* 0x000000280470723c */ /* 0x048ff000000018ff */
[C---:B------:R-:W-:Y:S01]  /*14730*/  HMMA.16816.F32 R100, R4.reuse, R42, RZ ;  /* 0x0000002a0464723c */ /* 0x040fe200000018ff */
[----:B------:R-:W3:Y:S07]  /*14740*/  LDSM.16.M88.4 R40, [R104+0x9800] ;  /* 0x009800006828783b */ /* 0x000eee0000000200 */
        /* <DEDUP_REMOVED lines=11> */
[----:B------:R-:W-:Y:S07]  /*14800*/  LDSM.16.M88.4 R8, [R14] ;  /* 0x000000000e08783b */ /* 0x000fee0000000200 */
        /* <DEDUP_REMOVED lines=9> */
[C---:B-----5:R-:W-:Y:S08]  /*148a0*/  HMMA.16816.F32 R108, R4.reuse, R24, RZ ;  /* 0x00000018046c723c */ /* 0x060ff000000018ff */
[C---:B------:R-:W-:Y:S01]  /*148b0*/  HMMA.16816.F32 R176, R4.reuse, R26, RZ ;  /* 0x0000001a04b0723c */ /* 0x040fe200000018ff */
[----:B------:R-:W5:Y:S07]  /*148c0*/  LDSM.16.M88.4 R24, [R105+0x4800] ;  /* 0x004800006918783b */ /* 0x000f6e0000000200 */
[C---:B---3--:R-:W-:Y:S08]  /*148d0*/  HMMA.16816.F32 R188, R4.reuse, R40, RZ ;  /* 0x0000002804bc723c */ /* 0x048ff000000018ff */
[C---:B------:R-:W-:Y:S08]  /*148e0*/  HMMA.16816.F32 R96, R4.reuse, R44, RZ ;  /* 0x0000002c0460723c */ /* 0x040ff000000018ff */
        /* <DEDUP_REMOVED lines=11> */
[----:B------:R-:W-:Y:S01]  /*149a0*/  HMMA.16816.F32 R40, R4, R42, RZ ;  /* 0x0000002a0428723c */ /* 0x000fe200000018ff */
[----:B------:R-:W1:Y:S07]  /*149b0*/  LDSM.16.M88.4 R4, [R105+0x6000] ;  /* 0x006000006904783b */ /* 0x000e6e0000000200 */
[C---:B----4-:R-:W-:Y:S08]  /*149c0*/  HMMA.16816.F32 R160, R8.reuse, R32, R160 ;  /* 0x0000002008a0723c */ /* 0x050ff000000018a0 */
        /* <DEDUP_REMOVED lines=8> */
[C---:B-----5:R-:W-:Y:S08]  /*14a50*/  HMMA.16816.F32 R136, R8.reuse, R24, R136 ;  /* 0x000000180888723c */ /* 0x060ff00000001888 */
[C---:B------:R-:W-:Y:S01]  /*14a60*/  HMMA.16816.F32 R120, R8.reuse, R26, R120 ;  /* 0x0000001a0878723c */ /* 0x040fe20000001878 */
[----:B------:R-:W5:Y:S07]  /*14a70*/  LDSM.16.M88.4 R24, [R105+0x9000] ;  /* 0x009000006918783b */ /* 0x000f6e0000000200 */
[----:B-1----:R-:W-:Y:S01]  /*14a80*/  HMMA.16816.F32 R192, R8, R6, R72 ;  /* 0x0000000608c0723c */ /* 0x002fe20000001848 */
[----:B------:R-:W-:-:S05]  /*14a90*/  IMAD.MOV.U32 R72, RZ, RZ, 0x40 ;  /* 0x00000040ff487424 */ /* 0x000fca00078e00ff */
[----:B------:R-:W-:Y:S02]  /*14aa0*/  SEL R72, R72, 0xffffffc0, !P2 ;  /* 0xffffffc048487807 */ /* 0x000fe40005000000 */
[----:B------:R-:W-:Y:S01]  /*14ab0*/  HMMA.16816.F32 R88, R8, R4, R88 ;  /* 0x000000040858723c */ /* 0x000fe20000001858 */
[----:B------:R-:W1:Y:S02]  /*14ac0*/  LDSM.16.M88.4 R4, [R105+0x8800] ;  /* 0x008800006904783b */ /* 0x000e640000000200 */
[--C-:B------:R-:W-:Y:S02]  /*14ad0*/  IMAD.IADD R0, R220, 0x1, R72.reuse ;  /* 0x00000001dc007824 */ /* 0x100fe400078e0248 */
[----:B------:R-:W-:-:S03]  /*14ae0*/  IMAD.IADD R106, R104, 0x1, R72 ;  /* 0x00000001686a7824 */ /* 0x000fc600078e0248 */
[C---:B------:R-:W-:Y:S08]  /*14af0*/  HMMA.16816.F32 R196, R8.reuse, R28, R60 ;  /* 0x0000001c08c4723c */ /* 0x040ff0000000183c */
[C---:B------:R-:W-:Y:S01]  /*14b00*/  HMMA.16816.F32 R200, R8.reuse, R30, R68 ;  /* 0x0000001e08c8723c */ /* 0x040fe20000001844 */
[----:B------:R-:W-:Y:S07]  /*14b10*/  LDSM.16.M88.4 R28, [R106+0x2000] ;  /* 0x002000006a1c783b */ /* 0x000fee0000000200 */
[C---:B---3--:R-:W-:Y:S08]  /*14b20*/  HMMA.16816.F32 R84, R8.reuse, R32, R84 ;  /* 0x000000200854723c */ /* 0x048ff00000001854 */
[----:B------:R-:W-:Y:S01]  /*14b30*/  HMMA.16816.F32 R204, R8, R34, R64 ;  /* 0x0000002208cc723c */ /* 0x000fe20000001840 */
[----:B------:R-:W3:Y:S04]  /*14b40*/  LDSM.16.M88.4 R32, [R0] ;  /* 0x000000000020783b */ /* 0x000ee80000000200 */
[----:B------:R-:W3:Y:S01]  /*14b50*/  LDSM.16.M88.4 R64, [R106+0x9800] ;  /* 0x009800006a40783b */ /* 0x000ee20000000200 */
[----:B------:R-:W-:-:S03]  /*14b60*/  IMAD.IADD R107, R252, 0x1, R106 ;  /* 0x00000001fc6b7824 */ /* 0x000fc600078e026a */
[----:B------:R2:W-:Y:S01]  /*14b70*/  STL [R1], R0 ;  /* 0x0000000001007387 */ /* 0x0005e20000100800 */
[C---:B------:R-:W-:Y:S03]  /*14b80*/  HMMA.16816.F32 R112, R8.reuse, R20, R112 ;  /* 0x000000140870723c */ /* 0x040fe60000001870 */
[----:B------:R-:W-:Y:S05]  /*14b90*/  LDSM.16.M88.4 R68, [R107+0x9800] ;  /* 0x009800006b44783b */ /* 0x000fea0000000200 */
[C---:B------:R-:W-:Y:S08]  /*14ba0*/  HMMA.16816.F32 R100, R8.reuse, R22, R100 ;  /* 0x000000160864723c */ /* 0x040ff00000001864 */
[----:B----4-:R-:W-:Y:S01]  /*14bb0*/  HMMA.16816.F32 R208, R8, R36, R56 ;  /* 0x0000002408d0723c */ /* 0x010fe20000001838 */
[----:B--2---:R-:W-:-:S07]  /*14bc0*/  IMAD.IADD R0, R252, 0x1, R0 ;  /* 0x00000001fc007824 */ /* 0x004fce00078e0200 */
[C---:B------:R-:W-:Y:S01]  /*14bd0*/  HMMA.16816.F32 R116, R8.reuse, R38, R116 ;  /* 0x000000260874723c */ /* 0x040fe20000001874 */
[----:B------:R-:W-:Y:S07]  /*14be0*/  LDSM.16.M88.4 R36, [R0] ;  /* 0x000000000024783b */ /* 0x000fee0000000200 */
[C---:B------:R-:W-:Y:S01]  /*14bf0*/  HMMA.16816.F32 R20, R8.reuse, R50, R40 ;  /* 0x000000320814723c */ /* 0x040fe20000001828 */
[----:B------:R-:W2:Y:S07]  /*14c00*/  LDSM.16.M88.4 R40, [R107+0x2000] ;  /* 0x002000006b28783b */ /* 0x000eae0000000200 */
[C---:B------:R-:W-:Y:S08]  /*14c10*/  HMMA.16816.F32 R80, R8.reuse, R52, R80 ;  /* 0x000000340850723c */ /* 0x040ff00000001850 */
[C---:B------:R-:W-:Y:S08]  /*14c20*/  HMMA.16816.F32 R156, R8.reuse, R44, R156 ;  /* 0x0000002c089c723c */ /* 0x040ff0000000189c */
[C---:B------:R-:W-:Y:S08]  /*14c30*/  HMMA.16816.F32 R148, R8.reuse, R46, R148 ;  /* 0x0000002e0894723c */ /* 0x040ff00000001894 */
[----:B-----5:R-:W-:Y:S01]  /*14c40*/  HMMA.16816.F32 R44, R8, R26, R184 ;  /* 0x0000001a082c723c */ /* 0x020fe200000018b8 */
[----:B------:R-:W-:-:S02]  /*14c50*/  VIADD R26, R3, 0xffffffff ;  /* 0xffffffff031a7836 */ /* 0x000fc40000000000 */
[----:B------:R-:W4:Y:S05]  /*14c60*/  S2R R3, SR_CTAID.X ;  /* 0x0000000000037919 */ /* 0x000f2a0000002500 */
[C---:B------:R-:W-:Y:S08]  /*14c70*/  HMMA.16816.F32 R96, R8.reuse, R16, R96 ;  /* 0x000000100860723c */ /* 0x040ff00000001860 */
[C---:B------:R-:W-:Y:S01]  /*14c80*/  HMMA.16816.F32 R92, R8.reuse, R18, R92 ;  /* 0x00000012085c723c */ /* 0x040fe2000000185c */
[----:B------:R-:W5:Y:S07]  /*14c90*/  LDSM.16.M88.4 R16, [R105+0x8000] ;  /* 0x008000006910783b */ /* 0x000f6e0000000200 */
[C---:B-1----:R-:W-:Y:S08]  /*14ca0*/  HMMA.16816.F32 R236, R8.reuse, R4, R164 ;  /* 0x0000000408ec723c */ /* 0x042ff000000018a4 */
[----:B------:R-:W-:Y:S08]  /*14cb0*/  HMMA.16816.F32 R240, R8, R6, R144 ;  /* 0x0000000608f0723c */ /* 0x000ff00000001890 */
[----:B---3--:R-:W-:Y:S01]  /*14cc0*/  HMMA.16816.F32 R4, R32, R28, R80 ;  /* 0x0000001c2004723c */ /* 0x008fe20000001850 */
[----:B------:R1:W-:Y:S01]  /*14cd0*/  STL [R1+0x8], R0 ;  /* 0x0000080001007387 */ /* 0x0003e20000100800 */
[----:B------:R-:W-:Y:S01]  /*14ce0*/  IMAD.SHL.U32 R14, R226, 0x2, RZ ;  /* 0x00000002e20e7824 */ /* 0x000fe200078e00ff */
[----:B------:R-:W-:-:S05]  /*14cf0*/  SHF.R.U32.HI R2, RZ, 0x2, R226 ;  /* 0x00000002ff027819 */ /* 0x000fca00000116e2 */
[----:B------:R-:W-:Y:S01]  /*14d00*/  HMMA.16816.F32 R20, R32, R66, R20 ;  /* 0x000000422014723c */ /* 0x000fe20000001814 */
[----:B------:R3:W-:Y:S01]  /*14d10*/  STL [R1+0x58], R14 ;  /* 0x0000580e01007387 */ /* 0x0007e20000100800 */
[----:B------:R-:W-:-:S06]  /*14d20*/  IMAD.SHL.U32 R50, R26, 0x100, RZ ;  /* 0x000001001a327824 */ /* 0x000fcc00078e00ff */
[----:B------:R-:W-:Y:S01]  /*14d30*/  HMMA.16816.F32 R172, R8, R54, R172 ;  /* 0x0000003608ac723c */ /* 0x000fe200000018ac */
[----:B------:R-:W5:Y:S01]  /*14d40*/  LDSM.16.M88.4 R52, [R106+0x2800] ;  /* 0x002800006a34783b */ /* 0x000f620000000200 */
[----:B-1----:R-:W-:-:S04]  /*14d50*/  LOP3.LUT R0, R223, 0x1f0, RZ, 0xc0, !PT ;  /* 0x000001f0df007812 */ /* 0x002fc800078ec0ff */
[----:B------:R-:W-:Y:S01]  /*14d60*/  LOP3.LUT R0, R0, 0x7, R2, 0xf8, !PT ;  /* 0x0000000700007812 */ /* 0x000fe200078ef802 */
[C---:B----4-:R-:W-:Y:S01]  /*14d70*/  IMAD R2, R3.reuse, 0x40, R132 ;  /* 0x0000004003027824 */ /* 0x050fe200078e0284 */
[----:B---3--:R-:W-:Y:S01]  /*14d80*/  LOP3.LUT R14, R14, 0x6, RZ, 0xc0, !PT ;  /* 0x000000060e0e7812 */ /* 0x008fe200078ec0ff */
[----:B------:R-:W-:Y:S02]  /*14d90*/  HMMA.16816.F32 R248, R8, R24, R128 ;  /* 0x0000001808f8723c */ /* 0x000fe40000001880 */
[----:B------:R-:W-:Y:S01]  /*14da0*/  IMAD.IADD R229, R0, 0x1, R2 ;  /* 0x0000000100e57824 */ /* 0x000fe200078e0202 */
[----:B------:R-:W-:Y:S01]  /*14db0*/  LOP3.LUT R25, R50, R14, RZ, 0xfc, !PT ;  /* 0x0000000e32197212 */ /* 0x000fe200078efcff */
[----:B------:R-:W-:-:S04]  /*14dc0*/  IMAD R0, R3, 0x40, R0 ;  /* 0x0000004003007824 */ /* 0x000fc800078e0200 */
[C---:B--2---:R-:W-:Y:S01]  /*14dd0*/  HMMA.16816.F32 R56, R36.reuse, R40, R4 ;  /* 0x000000282438723c */ /* 0x044fe20000001804 */
[--C-:B------:R-:W-:Y:S02]  /*14de0*/  IADD3 R4, PT, PT, R76, R132, -R228.reuse ;  /* 0x000000844c047210 */ /* 0x100fe40007ffe8e4 */
[----:B------:R-:W-:Y:S01]  /*14df0*/  IADD3 R3, PT, PT, R132, -R228, -R77 ;  /* 0x800000e484037210 */ /* 0x000fe20007ffe84d */
[----:B------:R-:W-:Y:S02]  /*14e00*/  IMAD.IADD R24, R25, 0x1, R228 ;  /* 0x0000000119187824 */ /* 0x000fe400078e02e4 */
[----:B------:R-:W-:Y:S02]  /*14e10*/  VIADD R27, R229, 0x8 ;  /* 0x00000008e51b7836 */ /* 0x000fe40000000000 */
[C---:B------:R-:W-:Y:S01]  /*14e20*/  IMAD.IADD R2, R0.reuse, 0x1, R4 ;  /* 0x0000000100027824 */ /* 0x040fe200078e0204 */
[----:B------:R-:W-:Y:S01]  /*14e30*/  HMMA.16816.F32 R60, R36, R70, R20 ;  /* 0x00000046243c723c */ /* 0x000fe20000001814 */
[----:B------:R-:W-:-:S02]  /*14e40*/  IMAD.IADD R0, R0, 0x1, R3 ;  /* 0x0000000100007824 */ /* 0x000fc400078e0203 */
[----:B------:R-:W-:Y:S01]  /*14e50*/  IMAD.IADD R3, R27, 0x1, -R24 ;  /* 0x000000011b037824 */ /* 0x000fe200078e0a18 */
[C-C-:B------:R-:W-:Y:S02]  /*14e60*/  VIADDMNMX R228, R2.reuse, 0x1, R132.reuse, PT ;  /* 0x0000000102e47846 */ /* 0x140fe40003800184 */
[----:B------:R-:W-:Y:S02]  /*14e70*/  VIADDMNMX R232, R2, 0x9, R132, PT ;  /* 0x0000000902e87846 */ /* 0x000fe40003800184 */
[----:B------:R-:W-:Y:S02]  /*14e80*/  IADD3 R2, PT, PT, R229, -0xf9, -R24 ;  /* 0xffffff07e5027810 */ /* 0x000fe40007ffe818 */
[----:B------:R-:W-:Y:S01]  /*14e90*/  IABS R5, R3 ;  /* 0x0000000300057213 */ /* 0x000fe20000000000 */
[----:B------:R-:W-:Y:S01]  /*14ea0*/  VIADD R4, R25, 0xf9 ;  /* 0x000000f919047836 */ /* 0x000fe20000000000 */
[----:B------:R-:W-:Y:S01]  /*14eb0*/  IABS R3, R2 ;  /* 0x0000000200037213 */ /* 0x000fe20000000000 */
[C---:B------:R-:W-:Y:S01]  /*14ec0*/  VIADD R2, R0.reuse, 0x8 ;  /* 0x0000000800027836 */ /* 0x040fe20000000000 */
[----:B-----5:R-:W-:Y:S02]  /*14ed0*/  HMMA.16816.F32 R212, R8, R16, R108 ;  /* 0x0000001008d4723c */ /* 0x020fe4000000186c */
[----:B------:R-:W-:Y:S01]  /*14ee0*/  I2FP.F32.S32 R3, R3 ;  /* 0x0000000300037245 */ /* 0x000fe20000201400 */
[----:B------:R1:W-:Y:S01]  /*14ef0*/  STL [R1+0x54], R14 ;  /* 0x0000540e01007387 */ /* 0x0003e20000100800 */
[----:B------:R-:W-:-:S04]  /*14f00*/  ISETP.GT.AND P6, PT, R0, R4, PT ;  /* 0x000000040000720c */ /* 0x000fc80003fc4270 */
[----:B------:R-:W-:Y:S01]  /*14f10*/  HMMA.16816.F32 R216, R8, R18, R176 ;  /* 0x0000001208d8723c */ /* 0x000fe200000018b0 */
[----:B------:R-:W-:Y:S02]  /*14f20*/  ISETP.GE.AND P4, PT, R4, R228, PT ;  /* 0x000000e40400720c */ /* 0x000fe40003f86270 */
[----:B------:R-:W-:Y:S02]  /*14f30*/  ISETP.GT.AND P3, PT, R2, R4, PT ;  /* 0x000000040200720c */ /* 0x000fe40003f64270 */
[----:B------:R-:W-:-:S03]  /*14f40*/  ISETP.GE.AND P5, PT, R4, R232, PT ;  /* 0x000000e80400720c */ /* 0x000fc60003fa6270 */
[----:B------:R-:W-:Y:S01]  /*14f50*/  HMMA.16816.F32 R16, R32, R30, R172 ;  /* 0x0000001e2010723c */ /* 0x000fe200000018ac */
[--C-:B------:R-:W-:Y:S01]  /*14f60*/  IADD3 R4, PT, PT, R229, -0x1, -R24.reuse ;  /* 0xffffffffe5047810 */ /* 0x100fe20007ffe818 */
[----:B------:R-:W-:Y:S01]  /*14f70*/  VIADD R6, R25, 0x1 ;  /* 0x0000000119067836 */ /* 0x000fe20000000000 */
[----:B------:R-:W-:Y:S01]  /*14f80*/  I2FP.F32.S32 R7, R5 ;  /* 0x0000000500077245 */ /* 0x000fe20000201400 */
[----:B------:R-:W-:Y:S01]  /*14f90*/  FFMA.FTZ R5, -R225, R3, R61 ;  /* 0x00000003e1057223 */ /* 0x000fe2000001013d */
[----:B------:R-:W-:Y:S01]  /*14fa0*/  IABS R3, R4 ;  /* 0x0000000400037213 */ /* 0x000fe20000000000 */
[----:B------:R-:W2:Y:S01]  /*14fb0*/  LDSM.16.M88.4 R28, [R107+0x2800] ;  /* 0x002800006b1c783b */ /* 0x000ea20000000200 */
[----:B-1----:R-:W-:-:S04]  /*14fc0*/  IADD3 R14, PT, PT, R27, -0xf9, -R24 ;  /* 0xffffff071b0e7810 */ /* 0x002fc80007ffe818 */
[----:B------:R-:W-:Y:S01]  /*14fd0*/  IABS R4, R14 ;  /* 0x0000000e00047213 */ /* 0x000fe20000000000 */
[----:B------:R-:W-:Y:S01]  /*14fe0*/  FFMA.FTZ R7, -R225, R7, R58 ;  /* 0x00000007e1077223 */ /* 0x000fe2000001013a */
[----:B------:R-:W-:-:S03]  /*14ff0*/  ISETP.GT.AND P0, PT, R2, R25, PT ;  /* 0x000000190200720c */ /* 0x000fc60003f04270 */
[----:B------:R-:W-:Y:S01]  /*15000*/  IMAD.MOV.U32 R14, RZ, RZ, R4 ;  /* 0x000000ffff0e7224 */ /* 0x000fe200078e0004 */
[----:B------:R-:W-:-:S03]  /*15010*/  FSEL R66, R7, -INF , !P0 ;  /* 0xff80000007427808 */ /* 0x000fc60004000000 */
[----:B------:R-:W-:Y:S01]  /*15020*/  HMMA.16816.F32 R20, R36, R42, R16 ;  /* 0x0000002a2414723c */ /* 0x000fe20000001810 */
[----:B------:R-:W-:Y:S02]  /*15030*/  FSEL R4, R5, -INF , !P6 ;  /* 0xff80000005047808 */ /* 0x000fe40007000000 */
[----:B------:R-:W-:Y:S01]  /*15040*/  IADD3 R15, PT, PT, R27, -0x1, -R24 ;  /* 0xffffffff1b0f7810 */ /* 0x000fe20007ffe818 */
[----:B------:R-:W-:Y:S01]  /*15050*/  IMAD.MOV.U32 R109, RZ, RZ, R44 ;  /* 0x000000ffff6d7224 */ /* 0x000fe200078e002c */
[----:B------:R-:W-:Y:S01]  /*15060*/  I2FP.F32.S32 R7, R14 ;  /* 0x0000000e00077245 */ /* 0x000fe20000201400 */
[----:B------:R-:W-:Y:S01]  /*15070*/  IMAD.MOV.U32 R108, RZ, RZ, R45 ;  /* 0x000000ffff6c7224 */ /* 0x000fe200078e002d */
[----:B------:R-:W-:Y:S01]  /*15080*/  I2FP.F32.S32 R5, R3 ;  /* 0x0000000300057245 */ /* 0x000fe20000201400 */
[----:B------:R-:W-:Y:S01]  /*15090*/  IMAD.IADD R3, R229, 0x1, -R24 ;  /* 0x00000001e5037824 */ /* 0x000fe200078e0a18 */
[----:B------:R-:W-:Y:S01]  /*150a0*/  FSEL R67, R4, -INF , !P4 ;  /* 0xff80000004437808 */ /* 0x000fe20006000000 */
[----:B------:R-:W-:Y:S01]  /*150b0*/  FFMA.FTZ R4, -R225, R7, R63 ;  /* 0x00000007e1047223 */ /* 0x000fe2000001013f */
[----:B------:R-:W-:Y:S01]  /*150c0*/  ISETP.GT.AND P1, PT, R0, R6, PT ;  /* 0x000000060000720c */ /* 0x000fe20003f24270 */
[----:B------:R-:W-:Y:S01]  /*150d0*/  IMAD.MOV.U32 R78, RZ, RZ, R46 ;  /* 0x000000ffff4e7224 */ /* 0x000fe200078e002e */
[C---:B------:R-:W-:Y:S01]  /*150e0*/  ISETP.GE.AND P6, PT, R6.reuse, R228, PT ;  /* 0x000000e40600720c */ /* 0x040fe20003fc6270 */
[----:B------:R-:W-:Y:S01]  /*150f0*/  IMAD.MOV.U32 R75, RZ, RZ, R47 ;  /* 0x000000ffff4b7224 */ /* 0x000fe200078e002f */
[----:B------:R-:W-:Y:S01]  /*15100*/  ISETP.GE.AND P0, PT, R6, R232, PT ;  /* 0x000000e80600720c */ /* 0x000fe20003f06270 */
[----:B------:R-:W-:Y:S01]  /*15110*/  HMMA.16816.F32 R244, R8, R48, R188 ;  /* 0x0000003008f4723c */ /* 0x000fe200000018bc */
[----:B------:R-:W-:Y:S01]  /*15120*/  ISETP.GT.AND P4, PT, R2, R6, PT ;  /* 0x000000060200720c */ /* 0x000fe20003f84270 */
[----:B------:R-:W-:Y:S01]  /*15130*/  VIADD R6, R3, 0xfffffff8 ;  /* 0xfffffff803067836 */ /* 0x000fe20000000000 */
[----:B------:R-:W-:Y:S01]  /*15140*/  IABS R15, R15 ;  /* 0x0000000f000f7213 */ /* 0x000fe20000000000 */
[----:B------:R-:W-:Y:S01]  /*15150*/  FFMA.FTZ R7, -R225, R5, R57 ;  /* 0x00000005e1077223 */ /* 0x000fe20000010139 */
[----:B------:R-:W-:Y:S01]  /*15160*/  FSEL R5, R4, -INF , !P3 ;  /* 0xff80000004057808 */ /* 0x000fe20005800000 */
[----:B------:R-:W1:Y:S01]  /*15170*/  LDSM.16.M88.4 R40, [R106+0x3000] ;  /* 0x003000006a28783b */ /* 0x000e620000000200 */
[----:B------:R-:W-:Y:S01]  /*15180*/  IABS R4, R6 ;  /* 0x0000000600047213 */ /* 0x000fe20000000000 */
[----:B------:R-:W-:Y:S01]  /*15190*/  IMAD.MOV.U32 R6, RZ, RZ, R15 ;  /* 0x000000ffff067224 */ /* 0x000fe200078e000f */
[----:B------:R-:W-:-:S02]  /*151a0*/  FSEL R74, R5, -INF , !P5 ;  /* 0xff800000054a7808 */ /* 0x000fc40006800000 */
[----:B------:R-:W-:Y:S02]  /*151b0*/  I2FP.F32.S32 R4, R4 ;  /* 0x0000000400047245 */ /* 0x000fe40000201400 */
[----:B------:R-:W-:Y:S01]  /*151c0*/  FSEL R5, R7, -INF , !P1 ;  /* 0xff80000007057808 */ /* 0x000fe20004800000 */
[----:B------:R-:W-:Y:S01]  /*151d0*/  VIADD R14, R25, 0x8 ;  /* 0x00000008190e7836 */ /* 0x000fe20000000000 */
[----:B------:R-:W-:Y:S01]  /*151e0*/  I2FP.F32.S32 R6, R6 ;  /* 0x0000000600067245 */ /* 0x000fe20000201400 */
[----:B------:R-:W-:Y:S01]  /*151f0*/  FFMA.FTZ R7, -R225, R4, R20 ;  /* 0x00000004e1077223 */ /* 0x000fe20000010114 */
[----:B------:R-:W-:Y:S02]  /*15200*/  FSEL R61, R5, -INF , !P6 ;  /* 0xff800000053d7808 */ /* 0x000fe40007000000 */
[----:B------:R-:W-:Y:S01]  /*15210*/  IADD3 R5, PT, PT, R229, -0x9, -R24 ;  /* 0xfffffff7e5057810 */ /* 0x000fe20007ffe818 */
[----:B------:R-:W-:Y:S01]  /*15220*/  FFMA.FTZ R6, -R225, R6, R59 ;  /* 0x00000006e1067223 */ /* 0x000fe2000001013b */
[----:B------:R-:W-:-:S02]  /*15230*/  IABS R4, R3 ;  /* 0x0000000300047213 */ /* 0x000fc40000000000 */
[----:B------:R-:W-:Y:S01]  /*15240*/  ISETP.GT.AND P3, PT, R0, R14, PT ;  /* 0x0000000e0000720c */ /* 0x000fe20003f64270 */
[----:B------:R-:W-:Y:S01]  /*15250*/  HMMA.16816.F32 R44, R32, R52, R180 ;  /* 0x00000034202c723c */ /* 0x000fe200000018b4 */
[----:B------:R-:W-:Y:S01]  /*15260*/  IABS R3, R5 ;  /* 0x0000000500037213 */ /* 0x000fe20000000000 */
[----:B------:R-:W-:Y:S01]  /*15270*/  IMAD.MOV.U32 R5, RZ, RZ, R4 ;  /* 0x000000ffff057224 */ /* 0x000fe200078e0004 */
        /* <DEDUP_REMOVED lines=8> */
[----:B------:R-:W-:Y:S02]  /*15300*/  ISETP.GT.AND P4, PT, R0, R8, PT ;  /* 0x000000080000720c */ /* 0x000fe40003f84270 */
[C---:B------:R-:W-:Y:S02]  /*15310*/  ISETP.GE.AND P3, PT, R8.reuse, R228, PT ;  /* 0x000000e40800720c */ /* 0x040fe40003f66270 */
[----:B------:R-:W-:-:S02]  /*15320*/  ISETP.GE.AND P0, PT, R8, R232, PT ;  /* 0x000000e80800720c */ /* 0x000fc40003f06270 */
[----:B------:R-:W-:Y:S02]  /*15330*/  ISETP.GT.AND P5, PT, R2, R8, PT ;  /* 0x000000080200720c */ /* 0x000fe40003fa4270 */
[----:B------:R-:W-:Y:S01]  /*15340*/  I2FP.F32.S32 R14, R5 ;  /* 0x00000005000e7245 */ /* 0x000fe20000201400 */
[----:B------:R-:W-:Y:S01]  /*15350*/  HMMA.16816.F32 R8, R32, R54, R168 ;  /* 0x000000362008723c */ /* 0x000fe200000018a8 */
[----:B------:R-:W-:-:S03]  /*15360*/  IADD3 R7, PT, PT, R27, -0x9, -R24 ;  /* 0xfffffff71b077810 */ /* 0x000fc60007ffe818 */
[----:B------:R-:W-:Y:S01]  /*15370*/  FFMA.FTZ R5, -R225, R14, R22 ;  /* 0x0000000ee1057223 */ /* 0x000fe20000010116 */
[----:B------:R-:W-:-:S04]  /*15380*/  IABS R7, R7 ;  /* 0x0000000700077213 */ /* 0x000fc80000000000 */
[----:B------:R-:W-:Y:S01]  /*15390*/  FSEL R5, R5, -INF , !P6 ;  /* 0xff80000005057808 */ /* 0x000fe20007000000 */
[----:B--2---:R-:W-:Y:S01]  /*153a0*/  HMMA.16816.F32 R16, R36, R28, R44 ;  /* 0x0000001c2410723c */ /* 0x004fe2000000182c */
[----:B------:R-:W-:Y:S02]  /*153b0*/  I2FP.F32.S32 R4, R3 ;  /* 0x0000000300047245 */ /* 0x000fe40000201400 */
[----:B------:R-:W-:Y:S02]  /*153c0*/  FSEL R47, R5, -INF , !P1 ;  /* 0xff800000052f7808 */ /* 0x000fe40004800000 */
[----:B------:R-:W-:Y:S01]  /*153d0*/  I2FP.F32.S32 R5, R7 ;  /* 0x0000000700057245 */ /* 0x000fe20000201400 */
[----:B------:R-:W-:-:S04]  /*153e0*/  FFMA.FTZ R4, -R225, R4, R21 ;  /* 0x00000004e1047223 */ /* 0x000fc80000010115 */
[----:B------:R-:W-:Y:S02]  /*153f0*/  FFMA.FTZ R5, -R225, R5, R23 ;  /* 0x00000005e1057223 */ /* 0x000fe40000010117 */
[----:B------:R-:W-:Y:S01]  /*15400*/  HMMA.16816.F32 R20, R36, R30, R8 ;  /* 0x0000001e2414723c */ /* 0x000fe20000001808 */
[----:B------:R-:W2:Y:S01]  /*15410*/  LDSM.16.M88.4 R28, [R107+0x3000] ;  /* 0x003000006b1c783b */ /* 0x000ea20000000200 */
[--C-:B------:R-:W-:Y:S02]  /*15420*/  IADD3 R3, PT, PT, R229, -0x10, -R24.reuse ;  /* 0xfffffff0e5037810 */ /* 0x100fe40007ffe818 */
[----:B------:R-:W-:Y:S02]  /*15430*/  IADD3 R7, PT, PT, R27, -0x10, -R24 ;  /* 0xfffffff01b077810 */ /* 0x000fe40007ffe818 */
[----:B------:R-:W-:Y:S02]  /*15440*/  FSEL R4, R4, -INF , !P4 ;  /* 0xff80000004047808 */ /* 0x000fe40006000000 */
[----:B------:R-:W-:-:S02]  /*15450*/  FSEL R5, R5, -INF , !P5 ;  /* 0xff80000005057808 */ /* 0x000fc40006800000 */
[----:B------:R-:W-:Y:S02]  /*15460*/  IABS R3, R3 ;  /* 0x0000000300037213 */ /* 0x000fe40000000000 */
[----:B------:R-:W-:Y:S02]  /*15470*/  IABS R7, R7 ;  /* 0x0000000700077213 */ /* 0x000fe40000000000 */
[----:B------:R-:W-:Y:S02]  /*15480*/  FSEL R59, R4, -INF , !P3 ;  /* 0xff800000043b7808 */ /* 0x000fe40005800000 */
[----:B------:R-:W-:Y:S01]  /*15490*/  FSEL R48, R5, -INF , !P0 ;  /* 0xff80000005307808 */ /* 0x000fe20004000000 */
[----:B------:R-:W-:Y:S01]  /*154a0*/  VIADD R6, R25, 0x10 ;  /* 0x0000001019067836 */ /* 0x000fe20000000000 */
[----:B------:R-:W-:Y:S02]  /*154b0*/  I2FP.F32.S32 R4, R3 ;  /* 0x0000000300047245 */ /* 0x000fe40000201400 */
[----:B------:R-:W-:-:S02]  /*154c0*/  I2FP.F32.S32 R5, R7 ;  /* 0x0000000700057245 */ /* 0x000fc40000201400 */
[----:B------:R-:W-:Y:S01]  /*154d0*/  ISETP.GT.AND P6, PT, R0, R6, PT ;  /* 0x000000060000720c */ /* 0x000fe20003fc4270 */
[C---:B------:R-:W-:Y:S01]  /*154e0*/  FFMA.FTZ R4, -R225.reuse, R4, R16 ;  /* 0x00000004e1047223 */ /* 0x040fe20000010110 */
[----:B------:R-:W-:Y:S01]  /*154f0*/  ISETP.GT.AND P3, PT, R2, R6, PT ;  /* 0x000000060200720c */ /* 0x000fe20003f64270 */
[----:B------:R-:W-:Y:S01]  /*15500*/  FFMA.FTZ R5, -R225, R5, R18 ;  /* 0x00000005e1057223 */ /* 0x000fe20000010112 */
[--C-:B------:R-:W-:Y:S02]  /*15510*/  IADD3 R3, PT, PT, R229, -0x11, -R24.reuse ;  /* 0xffffffefe5037810 */ /* 0x100fe40007ffe818 */
[----:B------:R-:W-:Y:S01]  /*15520*/  IADD3 R7, PT, PT, R27, -0x11, -R24 ;  /* 0xffffffef1b077810 */ /* 0x000fe20007ffe818 */
[----:B-1----:R-:W-:Y:S01]  /*15530*/  HMMA.16816.F32 R8, R32, R40, R160 ;  /* 0x000000282008723c */ /* 0x002fe200000018a0 */
[C---:B------:R-:W-:Y:S02]  /*15540*/  ISETP.GE.AND P4, PT, R6.reuse, R228, PT ;  /* 0x000000e40600720c */ /* 0x040fe40003f86270 */
[----:B------:R-:W-:-:S02]  /*15550*/  ISETP.GE.AND P1, PT, R6, R232, PT ;  /* 0x000000e80600720c */ /* 0x000fc40003f26270 */
[----:B------:R-:W-:Y:S02]  /*15560*/  FSEL R4, R4, -INF , !P6 ;  /* 0xff80000004047808 */ /* 0x000fe40007000000 */
[----:B------:R-:W-:Y:S02]  /*15570*/  FSEL R5, R5, -INF , !P3 ;  /* 0xff80000005057808 */ /* 0x000fe40005800000 */
[----:B------:R-:W-:Y:S02]  /*15580*/  IABS R3, R3 ;  /* 0x0000000300037213 */ /* 0x000fe40000000000 */
[----:B------:R-:W-:Y:S02]  /*15590*/  IABS R7, R7 ;  /* 0x0000000700077213 */ /* 0x000fe40000000000 */
[----:B------:R-:W-:Y:S02]  /*155a0*/  FSEL R58, R4, -INF , !P4 ;  /* 0xff800000043a7808 */ /* 0x000fe40006000000 */
[----:B------:R-:W-:Y:S01]  /*155b0*/  FSEL R46, R5, -INF , !P1 ;  /* 0xff800000052e7808 */ /* 0x000fe20004800000 */
[----:B------:R-:W-:Y:S01]  /*155c0*/  VIADD R6, R25, 0x11 ;  /* 0x0000001119067836 */ /* 0x000fe20000000000 */
[----:B------:R-:W-:-:S02]  /*155d0*/  I2FP.F32.S32 R4, R3 ;  /* 0x0000000300047245 */ /* 0x000fc40000201400 */
[----:B------:R-:W-:Y:S02]  /*155e0*/  I2FP.F32.S32 R5, R7 ;  /* 0x0000000700057245 */ /* 0x000fe40000201400 */
[----:B------:R-:W-:Y:S01]  /*155f0*/  ISETP.GT.AND P5, PT, R0, R6, PT ;  /* 0x000000060000720c */ /* 0x000fe20003fa4270 */
[C---:B------:R-:W-:Y:S01]  /*15600*/  FFMA.FTZ R4, -R225.reuse, R4, R17 ;  /* 0x00000004e1047223 */ /* 0x040fe20000010111 */
[----:B------:R-:W-:Y:S01]  /*15610*/  ISETP.GT.AND P4, PT, R2, R6, PT ;  /* 0x000000060200720c */ /* 0x000fe20003f84270 */
[----:B------:R-:W-:Y:S01]  /*15620*/  FFMA.FTZ R5, -R225, R5, R19 ;  /* 0x00000005e1057223 */ /* 0x000fe20000010113 */
[--C-:B------:R-:W-:Y:S02]  /*15630*/  IADD3 R3, PT, PT, R229, -0x18, -R24.reuse ;  /* 0xffffffe8e5037810 */ /* 0x100fe40007ffe818 */
[----:B------:R-:W-:Y:S02]  /*15640*/  IADD3 R7, PT, PT, R27, -0x18, -R24 ;  /* 0xffffffe81b077810 */ /* 0x000fe40007ffe818 */
[----:B------:R-:W-:-:S02]  /*15650*/  ISETP.GE.AND P6, PT, R6, R228, PT ;  /* 0x000000e40600720c */ /* 0x000fc40003fc6270 */
[----:B------:R-:W-:Y:S02]  /*15660*/  ISETP.GE.AND P0, PT, R6, R232, PT ;  /* 0x000000e80600720c */ /* 0x000fe40003f06270 */
[----:B------:R-:W-:Y:S02]  /*15670*/  FSEL R4, R4, -INF , !P5 ;  /* 0xff80000004047808 */ /* 0x000fe40006800000 */
[----:B------:R-:W-:Y:S02]  /*15680*/  FSEL R5, R5, -INF , !P4 ;  /* 0xff80000005057808 */ /* 0x000fe40006000000 */
[----:B------:R-:W-:Y:S02]  /*15690*/  IABS R3, R3 ;  /* 0x0000000300037213 */ /* 0x000fe40000000000 */
[----:B------:R-:W-:Y:S01]  /*156a0*/  IABS R7, R7 ;  /* 0x0000000700077213 */ /* 0x000fe20000000000 */
[----:B--2---:R-:W-:Y:S01]  /*156b0*/  HMMA.16816.F32 R16, R36, R28, R8 ;  /* 0x0000001c2410723c */ /* 0x004fe20000001808 */
[----:B------:R-:W-:-:S02]  /*156c0*/  FSEL R51, R4, -INF , !P6 ;  /* 0xff80000004337808 */ /* 0x000fc40007000000 */
[----:B------:R-:W-:Y:S01]  /*156d0*/  FSEL R45, R5, -INF , !P0 ;  /* 0xff800000052d7808 */ /* 0x000fe20004000000 */
[----:B------:R-:W-:Y:S01]  /*156e0*/  VIADD R6, R25, 0x18 ;  /* 0x0000001819067836 */ /* 0x000fe20000000000 */
[----:B------:R-:W-:Y:S02]  /*156f0*/  I2FP.F32.S32 R4, R3 ;  /* 0x0000000300047245 */ /* 0x000fe40000201400 */
[----:B------:R-:W-:Y:S01]  /*15700*/  I2FP.F32.S32 R5, R7 ;  /* 0x0000000700057245 */ /* 0x000fe20000201400 */
[----:B------:R-:W-:Y:S01]  /*15710*/  HMMA.16816.F32 R8, R32, R42, R152 ;  /* 0x0000002a2008723c */ /* 0x000fe20000001898 */
[----:B------:R-:W1:Y:S01]  /*15720*/  LDSM.16.M88.4 R40, [R106+0x3800] ;  /* 0x003800006a28783b */ /* 0x000e620000000200 */
[C---:B------:R-:W-:Y:S01]  /*15730*/  FFMA.FTZ R4, -R225.reuse, R4, R20 ;  /* 0x00000004e1047223 */ /* 0x040fe20000010114 */
[-C--:B------:R-:W-:Y:S01]  /*15740*/  ISETP.GT.AND P3, PT, R0, R6.reuse, PT ;  /* 0x000000060000720c */ /* 0x080fe20003f64270 */
[----:B------:R-:W-:Y:S01]  /*15750*/  FFMA.FTZ R5, -R225, R5, R22 ;  /* 0x00000005e1057223 */ /* 0x000fe20000010116 */
[----:B------:R-:W-:-:S02]  /*15760*/  ISETP.GT.AND P6, PT, R2, R6, PT ;  /* 0x000000060200720c */ /* 0x000fc40003fc4270 */
[--C-:B------:R-:W-:Y:S02]  /*15770*/  IADD3 R3, PT, PT, R229, -0x19, -R24.reuse ;  /* 0xffffffe7e5037810 */ /* 0x100fe40007ffe818 */
[----:B------:R-:W-:Y:S02]  /*15780*/  IADD3 R7, PT, PT, R27, -0x19, -R24 ;  /* 0xffffffe71b077810 */ /* 0x000fe40007ffe818 */
[C---:B------:R-:W-:Y:S02]  /*15790*/  ISETP.GE.AND P5, PT, R6.reuse, R228, PT ;  /* 0x000000e40600720c */ /* 0x040fe40003fa6270 */
[----:B------:R-:W-:Y:S02]  /*157a0*/  ISETP.GE.AND P1, PT, R6, R232, PT ;  /* 0x000000e80600720c */ /* 0x000fe40003f26270 */
[----:B------:R-:W-:Y:S02]  /*157b0*/  FSEL R4, R4, -INF , !P3 ;  /* 0xff80000004047808 */ /* 0x000fe40005800000 */
[----:B------:R-:W-:-:S02]  /*157c0*/  FSEL R5, R5, -INF , !P6 ;  /* 0xff80000005057808 */ /* 0x000fc40007000000 */
[----:B------:R-:W-:Y:S02]  /*157d0*/  IABS R3, R3 ;  /* 0x0000000300037213 */ /* 0x000fe40000000000 */
[----:B------:R-:W-:Y:S02]  /*157e0*/  IABS R7, R7 ;  /* 0x0000000700077213 */ /* 0x000fe40000000000 */
[----:B------:R-:W-:Y:S02]  /*157f0*/  FSEL R55, R4, -INF , !P5 ;  /* 0xff80000004377808 */ /* 0x000fe40006800000 */
[----:B------:R-:W-:Y:S02]  /*15800*/  FSEL R44, R5, -INF , !P1 ;  /* 0xff800000052c7808 */ /* 0x000fe40004800000 */
[----:B------:R-:W-:Y:S02]  /*15810*/  I2FP.F32.S32 R4, R3 ;  /* 0x0000000300047245 */ /* 0x000fe40000201400 */
[----:B------:R-:W-:Y:S01]  /*15820*/  I2FP.F32.S32 R5, R7 ;  /* 0x0000000700057245 */ /* 0x000fe20000201400 */
[----:B------:R-:W-:-:S02]  /*15830*/  VIADD R6, R25, 0x19 ;  /* 0x0000001919067836 */ /* 0x000fc40000000000 */
[C---:B------:R-:W-:Y:S02]  /*15840*/  FFMA.FTZ R4, -R225.reuse, R4, R21 ;  /* 0x00000004e1047223 */ /* 0x040fe40000010115 */
[----:B------:R-:W-:Y:S02]  /*15850*/  FFMA.FTZ R5, -R225, R5, R23 ;  /* 0x00000005e1057223 */ /* 0x000fe40000010117 */
[----:B------:R-:W-:Y:S01]  /*15860*/  HMMA.16816.F32 R20, R36, R30, R8 ;  /* 0x0000001e2414723c */ /* 0x000fe20000001808 */
[----:B------:R-:W2:Y:S01]  /*15870*/  LDSM.16.M88.4 R28, [R107+0x3800] ;  /* 0x003800006b1c783b */ /* 0x000ea20000000200 */
[-C--:B------:R-:W-:Y:S02]  /*15880*/  ISETP.GT.AND P4, PT, R0, R6.reuse, PT ;  /* 0x000000060000720c */ /* 0x080fe40003f84270 */
[----:B------:R-:W-:Y:S02]  /*15890*/  ISETP.GT.AND P5, PT, R2, R6, PT ;  /* 0x000000060200720c */ /* 0x000fe40003fa4270 */
[----:B------:R-:W-:-:S02]  /*158a0*/  IADD3 R3, PT, PT, R229, -0x20, -R24 ;  /* 0xffffffe0e5037810 */ /* 0x000fc40007ffe818 */
[----:B------:R-:W-:Y:S02]  /*158b0*/  IADD3 R7, PT, PT, R27, -0x20, -R24 ;  /* 0xffffffe01b077810 */ /* 0x000fe40007ffe818 */
[C---:B------:R-:W-:Y:S02]  /*158c0*/  ISETP.GE.AND P3, PT, R6.reuse, R228, PT ;  /* 0x000000e40600720c */ /* 0x040fe40003f66270 */
[----:B------:R-:W-:Y:S02]  /*158d0*/  ISETP.GE.AND P0, PT, R6, R232, PT ;  /* 0x000000e80600720c */ /* 0x000fe40003f06270 */
[----:B------:R-:W-:Y:S02]  /*158e0*/  FSEL R4, R4, -INF , !P4 ;  /* 0xff80000004047808 */ /* 0x000fe40006000000 */
[----:B------:R-:W-:Y:S02]  /*158f0*/  FSEL R5, R5, -INF , !P5 ;  /* 0xff80000005057808 */ /* 0x000fe40006800000 */
[----:B------:R-:W-:-:S02]  /*15900*/  IABS R3, R3 ;  /* 0x0000000300037213 */ /* 0x000fc40000000000 */
[----:B------:R-:W-:Y:S02]  /*15910*/  IABS R7, R7 ;  /* 0x0000000700077213 */ /* 0x000fe40000000000 */
[----:B------:R-:W-:Y:S02]  /*15920*/  FSEL R54, R4, -INF , !P3 ;  /* 0xff80000004367808 */ /* 0x000fe40005800000 */
[----:B------:R-:W-:Y:S01]  /*15930*/  FSEL R53, R5, -INF , !P0 ;  /* 0xff80000005357808 */ /* 0x000fe20004000000 */
[----:B------:R-:W-:Y:S01]  /*15940*/  VIADD R6, R25, 0x20 ;  /* 0x0000002019067836 */ /* 0x000fe20000000000 */
[----:B------:R-:W-:Y:S02]  /*15950*/  I2FP.F32.S32 R4, R3 ;  /* 0x0000000300047245 */ /* 0x000fe40000201400 */
[----:B------:R-:W-:Y:S02]  /*15960*/  I2FP.F32.S32 R5, R7 ;  /* 0x0000000700057245 */ /* 0x000fe40000201400 */
[----:B------:R-:W-:Y:S01]  /*15970*/  ISETP.GT.AND P6, PT, R0, R6, PT ;  /* 0x000000060000720c */ /* 0x000fe20003fc4270 */
[C---:B------:R-:W-:Y:S01]  /*15980*/  FFMA.FTZ R4, -R225.reuse, R4, R16 ;  /* 0x00000004e1047223 */ /* 0x040fe20000010110 */
[----:B------:R-:W-:Y:S01]  /*15990*/  ISETP.GT.AND P3, PT, R2, R6, PT ;  /* 0x000000060200720c */ /* 0x000fe20003f64270 */
[----:B------:R-:W-:Y:S01]  /*159a0*/  FFMA.FTZ R5, -R225, R5, R18 ;  /* 0x00000005e1057223 */ /* 0x000fe20000010112 */
[----:B------:R-:W-:-:S02]  /*159b0*/  IADD3 R3, PT, PT, R229, -0x21, -R24 ;  /* 0xffffffdfe5037810 */ /* 0x000fc40007ffe818 */
[----:B------:R-:W-:Y:S01]  /*159c0*/  IADD3 R7, PT, PT, R27, -0x21, -R24 ;  /* 0xffffffdf1b077810 */ /* 0x000fe20007ffe818 */
[----:B-1----:R-:W-:Y:S01]  /*159d0*/  HMMA.16816.F32 R8, R32, R40, R156 ;  /* 0x000000282008723c */ /* 0x002fe2000000189c */
        /* <DEDUP_REMOVED lines=16> */
[----:B------:R-:W-:Y:S02]  /*15ae0*/  IADD3 R7, PT, PT, R27, -0x28, -R24 ;  /* 0xffffffd81b077810 */ /* 0x000fe40007ffe818 */
[C---:B------:R-:W-:Y:S02]  /*15af0*/  ISETP.GE.AND P6, PT, R6.reuse, R228, PT ;  /* 0x000000e40600720c */ /* 0x040fe40003fc6270 */
[----:B------:R-:W-:Y:S02]  /*15b00*/  ISETP.GE.AND P0, PT, R6, R232, PT ;  /* 0x000000e80600720c */ /* 0x000fe40003f06270 */
[----:B------:R-:W-:Y:S02]  /*15b10*/  FSEL R4, R4, -INF , !P5 ;  /* 0xff80000004047808 */ /* 0x000fe40006800000 */
[----:B------:R-:W-:Y:S02]  /*15b20*/  FSEL R5, R5, -INF , !P4 ;  /* 0xff80000005057808 */ /* 0x000fe40006000000 */
[----:B------:R-:W-:-:S02]  /*15b30*/  IABS R3, R3 ;  /* 0x0000000300037213 */ /* 0x000fc40000000000 */
[----:B------:R-:W-:Y:S01]  /*15b40*/  IABS R7, R7 ;  /* 0x0000000700077213 */ /* 0x000fe20000000000 */
[----:B--2---:R-:W-:Y:S01]  /*15b50*/  HMMA.16816.F32 R16, R36, R28, R8 ;  /* 0x0000001c2410723c */ /* 0x004fe20000001808 */
[----:B------:R-:W-:Y:S02]  /*15b60*/  FSEL R189, R4, -INF , !P6 ;  /* 0xff80000004bd7808 */ /* 0x000fe40007000000 */
        /* <DEDUP_REMOVED lines=613> */
[----:B------:R-:W-:-:S03]  /*181c0*/  I2FP.F32.S32 R5, R7 ;  /* 0x0000000700057245 */ /* 0x000fc60000201400 */
[C---:B------:R-:W-:Y:S02]  /*181d0*/  FFMA.FTZ R4, -R225.reuse, R4, R21 ;  /* 0x00000004e1047223 */ /* 0x040fe40000010115 */
[----:B------:R-:W-:Y:S02]  /*181e0*/  FFMA.FTZ R5, -R225, R5, R23 ;  /* 0x00000005e1057223 */ /* 0x000fe40000010117 */
[----:B------:R-:W-:Y:S01]  /*181f0*/  HMMA.16816.F32 R20, R36, R30, R8 ;  /* 0x0000001e2414723c */ /* 0x000fe20000001808 */
[----:B------:R-:W2:Y:S01]  /*18200*/  LDSM.16.M88.4 R28, [R107+0x8000] ;  /* 0x008000006b1c783b */ /* 0x000ea20000000200 */
[----:B------:R-:W-:Y:S01]  /*18210*/  VIADD R6, R25, 0xa9 ;  /* 0x000000a919067836 */ /* 0x000fe20000000000 */
[--C-:B------:R-:W-:Y:S02]  /*18220*/  IADD3 R3, PT, PT, R229, -0xb0, -R24.reuse ;  /* 0xffffff50e5037810 */ /* 0x100fe40007ffe818 */
[----:B------:R-:W-:Y:S02]  /*18230*/  IADD3 R7, PT, PT, R27, -0xb0, -R24 ;  /* 0xffffff501b077810 */ /* 0x000fe40007ffe818 */
[----:B------:R-:W-:-:S02]  /*18240*/  ISETP.GT.AND P4, PT, R0, R6, PT ;  /* 0x000000060000720c */ /* 0x000fc40003f84270 */
[----:B------:R-:W-:Y:S02]  /*18250*/  ISETP.GT.AND P5, PT, R2, R6, PT ;  /* 0x000000060200720c */ /* 0x000fe40003fa4270 */
        /* <DEDUP_REMOVED lines=9> */
[----:B------:R-:W-:Y:S01]  /*182f0*/  I2FP.F32.S32 R4, R3 ;  /* 0x0000000300047245 */ /* 0x000fe20000201400 */
[----:B-1----:R-:W-:Y:S01]  /*18300*/  HMMA.16816.F32 R8, R32, R40, R212 ;  /* 0x000000282008723c */ /* 0x002fe200000018d4 */
        /* <DEDUP_REMOVED lines=14> */
[----:B------:R-:W-:Y:S02]  /*183f0*/  FSEL R94, R5, -INF , !P1 ;  /* 0xff800000055e7808 */ /* 0x000fe40004800000 */
[----:B------:R-:W-:Y:S02]  /*18400*/  I2FP.F32.S32 R4, R3 ;  /* 0x0000000300047245 */ /* 0x000fe40000201400 */
[----:B------:R-:W-:-:S03]  /*18410*/  I2FP.F32.S32 R5, R7 ;  /* 0x0000000700057245 */ /* 0x000fc60000201400 */
[C---:B------:R-:W-:Y:S02]  /*18420*/  FFMA.FTZ R4, -R225.reuse, R4, R17 ;  /* 0x00000004e1047223 */ /* 0x040fe40000010111 */
[----:B------:R-:W-:Y:S02]  /*18430*/  FFMA.FTZ R5, -R225, R5, R19 ;  /* 0x00000005e1057223 */ /* 0x000fe40000010113 */
[----:B--2---:R-:W-:Y:S01]  /*18440*/  HMMA.16816.F32 R16, R36, R28, R8 ;  /* 0x0000001c2410723c */ /* 0x004fe20000001808 */
[----:B------:R-:W-:-:S07]  /*18450*/  VIADD R6, R25, 0xb1 ;  /* 0x000000b119067836 */ /* 0x000fce0000000000 */
[----:B------:R-:W-:Y:S01]  /*18460*/  HMMA.16816.F32 R8, R32, R42, R216 ;  /* 0x0000002a2008723c */ /* 0x000fe200000018d8 */
[----:B------:R-:W1:Y:S01]  /*18470*/  LDSM.16.M88.4 R40, [R106+0x8800] ;  /* 0x008800006a28783b */ /* 0x000e620000000200 */
[-C--:B------:R-:W-:Y:S02]  /*18480*/  ISETP.GT.AND P5, PT, R0, R6.reuse, PT ;  /* 0x000000060000720c */ /* 0x080fe40003fa4270 */
[----:B------:R-:W-:Y:S02]  /*18490*/  ISETP.GT.AND P4, PT, R2, R6, PT ;  /* 0x000000060200720c */ /* 0x000fe40003f84270 */
[--C-:B------:R-:W-:Y:S02]  /*184a0*/  IADD3 R3, PT, PT, R229, -0xb8, -R24.reuse ;  /* 0xffffff48e5037810 */ /* 0x100fe40007ffe818 */
[----:B------:R-:W-:Y:S02]  /*184b0*/  IADD3 R7, PT, PT, R27, -0xb8, -R24 ;  /* 0xffffff481b077810 */ /* 0x000fe40007ffe818 */
[----:B------:R-:W-:-:S02]  /*184c0*/  ISETP.GE.AND P6, PT, R6, R228, PT ;  /* 0x000000e40600720c */ /* 0x000fc40003fc6270 */
[----:B------:R-:W-:Y:S02]  /*184d0*/  ISETP.GE.AND P0, PT, R6, R232, PT ;  /* 0x000000e80600720c */ /* 0x000fe40003f06270 */
[----:B------:R-:W-:Y:S02]  /*184e0*/  FSEL R4, R4, -INF , !P5 ;  /* 0xff80000004047808 */ /* 0x000fe40006800000 */
[----:B------:R-:W-:Y:S02]  /*184f0*/  FSEL R5, R5, -INF , !P4 ;  /* 0xff80000005057808 */ /* 0x000fe40006000000 */
[----:B------:R-:W-:Y:S02]  /*18500*/  IABS R3, R3 ;  /* 0x0000000300037213 */ /* 0x000fe40000000000 */
[----:B------:R-:W-:Y:S02]  /*18510*/  IABS R7, R7 ;  /* 0x0000000700077213 */ /* 0x000fe40000000000 */
[----:B------:R-:W-:-:S02]  /*18520*/  FSEL R123, R4, -INF , !P6 ;  /* 0xff800000047b7808 */ /* 0x000fc40007000000 */
        /* <DEDUP_REMOVED lines=23> */
[----:B------:R-:W-:Y:S01]  /*186a0*/  VIADD R6, R25, 0xb9 ;  /* 0x000000b919067836 */ /* 0x000fe20000000000 */
[----:B------:R-:W-:Y:S01]  /*186b0*/  IADD3 R3, PT, PT, R229, -0xc0, -R24 ;  /* 0xffffff40e5037810 */ /* 0x000fe20007ffe818 */
[----:B------:R-:W2:Y:S05]  /*186c0*/  LDSM.16.M88.4 R28, [R107+0x8800] ;  /* 0x008800006b1c783b */ /* 0x000eaa0000000200 */
[----:B-1----:R-:W-:Y:S01]  /*186d0*/  HMMA.16816.F32 R8, R32, R40, R236 ;  /* 0x000000282008723c */ /* 0x002fe200000018ec */
[----:B------:R-:W3:Y:S01]  /*186e0*/  LDL R238, [R1+0x5c] ;  /* 0x00005c0001ee7983 */ /* 0x000ee20000100800 */
[----:B------:R-:W-:-:S02]  /*186f0*/  ISETP.GT.AND P4, PT, R0, R6, PT ;  /* 0x000000060000720c */ /* 0x000fc40003f84270 */
[----:B------:R-:W-:Y:S02]  /*18700*/  ISETP.GE.AND P3, PT, R6, R228, PT ;  /* 0x000000e40600720c */ /* 0x000fe40003f66270 */
[----:B------:R-:W-:Y:S02]  /*18710*/  FSEL R4, R4, -INF , !P4 ;  /* 0xff80000004047808 */ /* 0x000fe40006000000 */
[----:B------:R-:W-:Y:S02]  /*18720*/  IABS R3, R3 ;  /* 0x0000000300037213 */ /* 0x000fe40000000000 */
[----:B------:R-:W-:Y:S02]  /*18730*/  FSEL R95, R4, -INF , !P3 ;  /* 0xff800000045f7808 */ /* 0x000fe40005800000 */
[----:B------:R-:W-:Y:S02]  /*18740*/  ISETP.GE.AND P0, PT, R6, R232, PT ;  /* 0x000000e80600720c */ /* 0x000fe40003f06270 */
[----:B------:R-:W-:Y:S01]  /*18750*/  ISETP.GT.AND P5, PT, R2, R6, PT ;  /* 0x000000060200720c */ /* 0x000fe20003fa4270 */
[----:B------:R-:W-:Y:S01]  /*18760*/  VIADD R6, R25, 0xc0 ;  /* 0x000000c019067836 */ /* 0x000fe20000000000 */
[----:B------:R-:W-:-:S02]  /*18770*/  I2FP.F32.S32 R4, R3 ;  /* 0x0000000300047245 */ /* 0x000fc40000201400 */
[----:B------:R-:W-:Y:S02]  /*18780*/  IADD3 R7, PT, PT, R27, -0xc0, -R24 ;  /* 0xffffff401b077810 */ /* 0x000fe40007ffe818 */
[----:B------:R-:W-:Y:S01]  /*18790*/  ISETP.GT.AND P6, PT, R0, R6, PT ;  /* 0x000000060000720c */ /* 0x000fe20003fc4270 */
[----:B------:R-:W-:Y:S01]  /*187a0*/  FFMA.FTZ R4, -R225, R4, R16 ;  /* 0x00000004e1047223 */ /* 0x000fe20000010110 */
[----:B------:R-:W-:Y:S02]  /*187b0*/  FSEL R5, R5, -INF , !P5 ;  /* 0xff80000005057808 */ /* 0x000fe40006800000 */
[----:B------:R-:W-:Y:S02]  /*187c0*/  IADD3 R3, PT, PT, R229, -0xc1, -R24 ;  /* 0xffffff3fe5037810 */ /* 0x000fe40007ffe818 */
[----:B------:R-:W-:Y:S02]  /*187d0*/  IABS R7, R7 ;  /* 0x0000000700077213 */ /* 0x000fe40000000000 */
[----:B------:R-:W-:-:S02]  /*187e0*/  ISETP.GE.AND P4, PT, R6, R228, PT ;  /* 0x000000e40600720c */ /* 0x000fc40003f86270 */
[----:B------:R-:W-:Y:S02]  /*187f0*/  FSEL R4, R4, -INF , !P6 ;  /* 0xff80000004047808 */ /* 0x000fe40007000000 */
[----:B------:R-:W-:Y:S02]  /*18800*/  FSEL R87, R5, -INF , !P0 ;  /* 0xff80000005577808 */ /* 0x000fe40004000000 */
[----:B------:R-:W-:Y:S02]  /*18810*/  IABS R3, R3 ;  /* 0x0000000300037213 */ /* 0x000fe40000000000 */
[----:B------:R-:W-:Y:S02]  /*18820*/  I2FP.F32.S32 R5, R7 ;  /* 0x0000000700057245 */ /* 0x000fe40000201400 */
[----:B------:R-:W-:Y:S02]  /*18830*/  FSEL R127, R4, -INF , !P4 ;  /* 0xff800000047f7808 */ /* 0x000fe40006000000 */
[----:B------:R-:W-:Y:S01]  /*18840*/  ISETP.GE.AND P1, PT, R6, R232, PT ;  /* 0x000000e80600720c */ /* 0x000fe20003f26270 */
[----:B------:R-:W-:Y:S01]  /*18850*/  FFMA.FTZ R5, -R225, R5, R18 ;  /* 0x00000005e1057223 */ /* 0x000fe20000010112 */
[----:B------:R-:W-:Y:S01]  /*18860*/  ISETP.GT.AND P3, PT, R2, R6, PT ;  /* 0x000000060200720c */ /* 0x000fe20003f64270 */
[----:B------:R-:W-:Y:S01]  /*18870*/  VIADD R6, R25, 0xc1 ;  /* 0x000000c119067836 */ /* 0x000fe20000000000 */
[----:B------:R-:W-:-:S02]  /*18880*/  I2FP.F32.S32 R4, R3 ;  /* 0x0000000300047245 */ /* 0x000fc40000201400 */
[--C-:B------:R-:W-:Y:S02]  /*18890*/  IADD3 R7, PT, PT, R27, -0xc1, -R24.reuse ;  /* 0xffffff3f1b077810 */ /* 0x100fe40007ffe818 */
        /* <DEDUP_REMOVED lines=26> */
[----:B------:R-:W-:Y:S01]  /*18a40*/  I2FP.F32.S32 R5, R7 ;  /* 0x0000000700057245 */ /* 0x000fe20000201400 */
[----:B--2---:R-:W-:Y:S01]  /*18a50*/  HMMA.16816.F32 R16, R36, R28, R8 ;  /* 0x0000001c2410723c */ /* 0x004fe20000001808 */
[----:B------:R-:W-:Y:S02]  /*18a60*/  FSEL R114, R4, -INF , !P5 ;  /* 0xff80000004727808 */ /* 0x000fe40006800000 */
[----:B------:R-:W-:Y:S01]  /*18a70*/  ISETP.GE.AND P1, PT, R6, R232, PT ;  /* 0x000000e80600720c */ /* 0x000fe20003f26270 */
[----:B------:R-:W-:Y:S01]  /*18a80*/  FFMA.FTZ R5, -R225, R5, R22 ;  /* 0x00000005e1057223 */ /* 0x000fe20000010116 */
[----:B------:R-:W-:Y:S01]  /*18a90*/  ISETP.GT.AND P6, PT, R2, R6, PT ;  /* 0x000000060200720c */ /* 0x000fe20003fc4270 */
[----:B------:R-:W-:Y:S01]  /*18aa0*/  VIADD R6, R25, 0xc9 ;  /* 0x000000c919067836 */ /* 0x000fe20000000000 */
[----:B------:R-:W-:Y:S01]  /*18ab0*/  I2FP.F32.S32 R4, R3 ;  /* 0x0000000300047245 */ /* 0x000fe20000201400 */
[----:B------:R-:W-:Y:S01]  /*18ac0*/  HMMA.16816.F32 R8, R32, R42, R240 ;  /* 0x0000002a2008723c */ /* 0x000fe200000018f0 */
[----:B------:R-:W1:Y:S01]  /*18ad0*/  LDSM.16.M88.4 R40, [R106+0x9000] ;  /* 0x009000006a28783b */ /* 0x000e620000000200 */
[----:B------:R-:W-:-:S02]  /*18ae0*/  IADD3 R7, PT, PT, R27, -0xc9, -R24 ;  /* 0xffffff371b077810 */ /* 0x000fc40007ffe818 */
[----:B------:R-:W-:Y:S01]  /*18af0*/  FFMA.FTZ R4, -R225, R4, R21 ;  /* 0x00000004e1047223 */ /* 0x000fe20000010115 */
[----:B------:R-:W-:Y:S02]  /*18b00*/  ISETP.GT.AND P4, PT, R0, R6, PT ;  /* 0x000000060000720c */ /* 0x000fe40003f84270 */
[----:B------:R-:W-:Y:S02]  /*18b10*/  FSEL R5, R5, -INF , !P6 ;  /* 0xff80000005057808 */ /* 0x000fe40007000000 */
[----:B------:R-:W-:Y:S02]  /*18b20*/  IADD3 R3, PT, PT, R229, -0xd0, -R24 ;  /* 0xffffff30e5037810 */ /* 0x000fe40007ffe818 */
[----:B------:R-:W-:Y:S02]  /*18b30*/  IABS R7, R7 ;  /* 0x0000000700077213 */ /* 0x000fe40000000000 */
[----:B------:R-:W-:Y:S02]  /*18b40*/  ISETP.GE.AND P3, PT, R6, R228, PT ;  /* 0x000000e40600720c */ /* 0x000fe40003f66270 */
[----:B------:R-:W-:-:S02]  /*18b50*/  FSEL R4, R4, -INF , !P4 ;  /* 0xff80000004047808 */ /* 0x000fc40006000000 */
        /* <DEDUP_REMOVED lines=9> */
[----:B------:R-:W-:Y:S01]  /*18bf0*/  IADD3 R7, PT, PT, R27, -0xd0, -R24 ;  /* 0xffffff301b077810 */ /* 0x000fe20007ffe818 */
[----:B------:R-:W-:Y:S01]  /*18c00*/  HMMA.16816.F32 R20, R36, R30, R8 ;  /* 0x0000001e2414723c */ /* 0x000fe20000001808 */
[----:B------:R-:W-:Y:S01]  /*18c10*/  ISETP.GT.AND P6, PT, R0, R6, PT ;  /* 0x000000060000720c */ /* 0x000fe20003fc4270 */
[----:B------:R-:W-:Y:S01]  /*18c20*/  FFMA.FTZ R4, -R225, R4, R16 ;  /* 0x00000004e1047223 */ /* 0x000fe20000010110 */
[----:B------:R-:W-:Y:S01]  /*18c30*/  FSEL R5, R5, -INF , !P5 ;  /* 0xff80000005057808 */ /* 0x000fe20006800000 */
[----:B------:R-:W2:Y:S01]  /*18c40*/  LDSM.16.M88.4 R28, [R107+0x9000] ;  /* 0x009000006b1c783b */ /* 0x000ea20000000200 */
[----:B------:R-:W-:Y:S01]  /*18c50*/  IADD3 R3, PT, PT, R229, -0xd1, -R24 ;  /* 0xffffff2fe5037810 */ /* 0x000fe20007ffe818 */
[----:B------:R-:W-:Y:S01]  /*18c60*/  IMAD.MOV.U32 R194, RZ, RZ, R78 ;  /* 0x000000ffffc27224 */ /* 0x000fe200078e004e */
[----:B------:R-:W-:Y:S01]  /*18c70*/  IABS R7, R7 ;  /* 0x0000000700077213 */ /* 0x000fe20000000000 */
[----:B------:R-:W-:Y:S01]  /*18c80*/  IMAD.MOV.U32 R192, RZ, RZ, R109 ;  /* 0x000000ffffc07224 */ /* 0x000fe200078e006d */
[----:B------:R-:W-:-:S02]  /*18c90*/  ISETP.GE.AND P4, PT, R6, R228, PT ;  /* 0x000000e40600720c */ /* 0x000fc40003f86270 */
[----:B------:R-:W-:Y:S02]  /*18ca0*/  ISETP.GE.AND P1, PT, R6, R232, PT ;  /* 0x000000e80600720c */ /* 0x000fe40003f26270 */
[----:B------:R-:W-:Y:S01]  /*18cb0*/  ISETP.GT.AND P3, PT, R2, R6, PT ;  /* 0x000000060200720c */ /* 0x000fe20003f64270 */
[----:B-1----:R-:W-:Y:S01]  /*18cc0*/  HMMA.16816.F32 R8, R32, R40, R248 ;  /* 0x000000282008723c */ /* 0x002fe200000018f8 */
[----:B------:R-:W-:Y:S01]  /*18cd0*/  FSEL R4, R4, -INF , !P6 ;  /* 0xff80000004047808 */ /* 0x000fe20007000000 */
[----:B------:R-:W-:Y:S01]  /*18ce0*/  IMAD.MOV.U32 R193, RZ, RZ, R108 ;  /* 0x000000ffffc17224 */ /* 0x000fe200078e006c */
[----:B------:R-:W-:Y:S01]  /*18cf0*/  FSEL R89, R5, -INF , !P0 ;  /* 0xff80000005597808 */ /* 0x000fe20004000000 */
[----:B------:R-:W-:Y:S01]  /*18d00*/  IMAD.MOV.U32 R195, RZ, RZ, R75 ;  /* 0x000000ffffc37224 */ /* 0x000fe200078e004b */
[----:B------:R-:W-:Y:S01]  /*18d10*/  IABS R3, R3 ;  /* 0x0000000300037213 */ /* 0x000fe20000000000 */
[----:B------:R-:W-:-:S04]  /*18d20*/  DEPBAR.LE SB0, 0x0 ;  /* 0x000080000000791a */ /* 0x000fc80000000000 */
[----:B------:R-:W-:Y:S02]  /*18d30*/  I2FP.F32.S32 R5, R7 ;  /* 0x0000000700057245 */ /* 0x000fe40000201400 */
[----:B------:R-:W-:Y:S01]  /*18d40*/  FSEL R126, R4, -INF , !P4 ;  /* 0xff800000047e7808 */ /* 0x000fe20006000000 */
[----:B------:R-:W-:Y:S01]  /*18d50*/  VIADD R6, R25, 0xd1 ;  /* 0x000000d119067836 */ /* 0x000fe20000000000 */
[----:B------:R-:W-:Y:S01]  /*18d60*/  I2FP.F32.S32 R4, R3 ;  /* 0x0000000300047245 */ /* 0x000fe20000201400 */
[----:B------:R-:W-:Y:S01]  /*18d70*/  FFMA.FTZ R5, -R225, R5, R18 ;  /* 0x00000005e1057223 */ /* 0x000fe20000010112 */
[----:B------:R-:W-:Y:S02]  /*18d80*/  IADD3 R7, PT, PT, R27, -0xd1, -R24 ;  /* 0xffffff2f1b077810 */ /* 0x000fe40007ffe818 */
[----:B------:R-:W-:Y:S01]  /*18d90*/  ISETP.GT.AND P5, PT, R0, R6, PT ;  /* 0x000000060000720c */ /* 0x000fe20003fa4270 */
[----:B------:R-:W-:Y:S01]  /*18da0*/  FFMA.FTZ R4, -R225, R4, R17 ;  /* 0x00000004e1047223 */ /* 0x000fe20000010111 */
[----:B------:R-:W-:-:S02]  /*18db0*/  FSEL R5, R5, -INF , !P3 ;  /* 0xff80000005057808 */ /* 0x000fc40005800000 */
[----:B------:R-:W-:Y:S02]  /*18dc0*/  IADD3 R3, PT, PT, R229, -0xd8, -R24 ;  /* 0xffffff28e5037810 */ /* 0x000fe40007ffe818 */
[----:B------:R-:W-:Y:S02]  /*18dd0*/  IABS R7, R7 ;  /* 0x0000000700077213 */ /* 0x000fe40000000000 */
[----:B------:R-:W-:Y:S02]  /*18de0*/  ISETP.GE.AND P6, PT, R6, R228, PT ;  /* 0x000000e40600720c */ /* 0x000fe40003fc6270 */
[----:B------:R-:W-:Y:S02]  /*18df0*/  FSEL R4, R4, -INF , !P5 ;  /* 0xff80000004047808 */ /* 0x000fe40006800000 */
[----:B------:R-:W-:Y:S02]  /*18e00*/  FSEL R88, R5, -INF , !P1 ;  /* 0xff80000005587808 */ /* 0x000fe40004800000 */
[----:B------:R-:W-:-:S02]  /*18e10*/  IABS R3, R3 ;  /* 0x0000000300037213 */ /* 0x000fc40000000000 */
[----:B------:R-:W-:Y:S02]  /*18e20*/  I2FP.F32.S32 R5, R7 ;  /* 0x0000000700057245 */ /* 0x000fe40000201400 */
[----:B------:R-:W-:Y:S02]  /*18e30*/  FSEL R115, R4, -INF , !P6 ;  /* 0xff80000004737808 */ /* 0x000fe40007000000 */
[----:B------:R-:W-:Y:S01]  /*18e40*/  ISETP.GE.AND P0, PT, R6, R232, PT ;  /* 0x000000e80600720c */ /* 0x000fe20003f06270 */
[----:B------:R-:W-:Y:S01]  /*18e50*/  FFMA.FTZ R5, -R225, R5, R19 ;  /* 0x00000005e1057223 */ /* 0x000fe20000010113 */
[----:B------:R-:W-:Y:S01]  /*18e60*/  ISETP.GT.AND P4, PT, R2, R6, PT ;  /* 0x000000060200720c */ /* 0x000fe20003f84270 */
[----:B------:R-:W-:Y:S01]  /*18e70*/  VIADD R6, R25, 0xd8 ;  /* 0x000000d819067836 */ /* 0x000fe20000000000 */
[----:B------:R-:W-:Y:S02]  /*18e80*/  I2FP.F32.S32 R4, R3 ;  /* 0x0000000300047245 */ /* 0x000fe40000201400 */
[----:B------:R-:W-:-:S02]  /*18e90*/  IADD3 R7, PT, PT, R27, -0xd8, -R24 ;  /* 0xffffff281b077810 */ /* 0x000fc40007ffe818 */
[----:B------:R-:W-:Y:S01]  /*18ea0*/  ISETP.GT.AND P3, PT, R0, R6, PT ;  /* 0x000000060000720c */ /* 0x000fe20003f64270 */
[----:B------:R-:W-:Y:S01]  /*18eb0*/  FFMA.FTZ R4, -R225, R4, R20 ;  /* 0x00000004e1047223 */ /* 0x000fe20000010114 */
        /* <DEDUP_REMOVED lines=8> */
[----:B------:R-:W-:Y:S01]  /*18f40*/  FSEL R110, R4, -INF , !P5 ;  /* 0xff800000046e7808 */ /* 0x000fe20006800000 */
[----:B--2---:R-:W-:Y:S01]  /*18f50*/  HMMA.16816.F32 R16, R36, R28, R8 ;  /* 0x0000001c2410723c */ /* 0x004fe20000001808 */
        /* <DEDUP_REMOVED lines=10> */
[----:B------:R-:W-:Y:S01]  /*19000*/  IABS R7, R7 ;  /* 0x0000000700077213 */ /* 0x000fe20000000000 */
[----:B------:R-:W-:Y:S01]  /*19010*/  HMMA.16816.F32 R8, R32, R42, R192 ;  /* 0x0000002a2008723c */ /* 0x000fe200000018c0 */
        /* <DEDUP_REMOVED lines=22> */
[----:B------:R-:W-:Y:S01]  /*19180*/  FSEL R138, R4, -INF , !P4 ;  /* 0xff800000048a7808 */ /* 0x000fe20006000000 */
[----:B------:R-:W-:Y:S01]  /*19190*/  HMMA.16816.F32 R20, R36, R30, R8 ;  /* 0x0000001e2414723c */ /* 0x000fe20000001808 */
[----:B------:R-:W-:Y:S01]  /*191a0*/  ISETP.GE.AND P1, PT, R6, R232, PT ;  /* 0x000000e80600720c */ /* 0x000fe20003f26270 */
[----:B------:R-:W-:Y:S01]  /*191b0*/  FFMA.FTZ R5, -R225, R5, R18 ;  /* 0x00000005e1057223 */ /* 0x000fe20000010112 */
[----:B------:R-:W-:Y:S01]  /*191c0*/  ISETP.GT.AND P3, PT, R2, R6, PT ;  /* 0x000000060200720c */ /* 0x000fe20003f64270 */
[----:B------:R-:W-:Y:S01]  /*191d0*/  VIADD R6, R25, 0xe1 ;  /* 0x000000e119067836 */ /* 0x000fe20000000000 */
[----:B------:R-:W-:-:S02]  /*191e0*/  I2FP.F32.S32 R4, R3 ;  /* 0x0000000300047245 */ /* 0x000fc40000201400 */
[--C-:B------:R-:W-:Y:S01]  /*191f0*/  IADD3 R7, PT, PT, R27, -0xe1, -R24.reuse ;  /* 0xffffff1f1b077810 */ /* 0x100fe20007ffe818 */
[----:B------:R-:W-:Y:S01]  /*19200*/  HMMA.16816.F32 R8, R32, R64, R244 ;  /* 0x000000402008723c */ /* 0x000fe200000018f4 */
        /* <DEDUP_REMOVED lines=24> */
[----:B------:R-:W-:Y:S01]  /*19390*/  FSEL R102, R5, -INF , !P0 ;  /* 0xff80000005667808 */ /* 0x000fe20004000000 */
[----:B------:R-:W-:Y:S01]  /*193a0*/  HMMA.16816.F32 R16, R36, R68, R8 ;  /* 0x000000442410723c */ /* 0x000fe20000001808 */
[----:B------:R-:W-:Y:S02]  /*193b0*/  IABS R3, R3 ;  /* 0x0000000300037213 */ /* 0x000fe40000000000 */
[----:B------:R-:W-:Y:S02]  /*193c0*/  I2FP.F32.S32 R5, R7 ;  /* 0x0000000700057245 */ /* 0x000fe40000201400 */
[----:B------:R-:W-:Y:S02]  /*193d0*/  ISETP.GE.AND P5, PT, R6, R232, PT ;  /* 0x000000e80600720c */ /* 0x000fe40003fa6270 */
[----:B------:R-:W-:Y:S01]  /*193e0*/  ISETP.GT.AND P6, PT, R2, R6, PT ;  /* 0x000000060200720c */ /* 0x000fe20003fc4270 */
[----:B------:R-:W-:Y:S01]  /*193f0*/  VIADD R6, R25, 0xe9 ;  /* 0x000000e919067836 */ /* 0x000fe20000000000 */
[----:B------:R-:W-:-:S02]  /*19400*/  IADD3 R8, PT, PT, R27, -0xe9, -R24 ;  /* 0xffffff171b087810 */ /* 0x000fc40007ffe818 */
[----:B------:R-:W-:Y:S01]  /*19410*/  FSEL R120, R4, -INF , !P1 ;  /* 0xff80000004787808 */ /* 0x000fe20004800000 */
[C---:B------:R-:W-:Y:S01]  /*19420*/  FFMA.FTZ R5, -R225.reuse, R5, R22 ;  /* 0x00000005e1057223 */ /* 0x040fe20000010116 */
[----:B------:R-:W-:Y:S02]  /*19430*/  I2FP.F32.S32 R4, R3 ;  /* 0x0000000300047245 */ /* 0x000fe40000201400 */
[----:B------:R-:W-:Y:S02]  /*19440*/  IABS R8, R8 ;  /* 0x0000000800087213 */ /* 0x000fe40000000000 */
[----:B------:R-:W-:Y:S02]  /*19450*/  ISETP.GT.AND P4, PT, R0, R6, PT ;  /* 0x000000060000720c */ /* 0x000fe40003f84270 */
[C---:B------:R-:W-:Y:S02]  /*19460*/  ISETP.GE.AND P3, PT, R6.reuse, R228, PT ;  /* 0x000000e40600720c */ /* 0x040fe40003f66270 */
[----:B------:R-:W-:Y:S01]  /*19470*/  ISETP.GE.AND P0, PT, R6, R232, PT ;  /* 0x000000e80600720c */ /* 0x000fe20003f06270 */
[----:B------:R-:W-:Y:S01]  /*19480*/  BAR.SYNC.DEFER_BLOCKING 0x0 ;  /* 0x0000000000007b1d */ /* 0x000fe20000010000 */
[----:B------:R-:W-:Y:S01]  /*19490*/  ISETP.GT.AND P1, PT, R2, R6, PT ;  /* 0x000000060200720c */ /* 0x000fe20003f24270 */
[----:B------:R-:W-:Y:S01]  /*194a0*/  FFMA.FTZ R6, -R225, R4, R21 ;  /* 0x00000004e1067223 */ /* 0x000fe20000010115 */
[----:B------:R-:W-:Y:S01]  /*194b0*/  FSEL R4, R5, -INF , !P6 ;  /* 0xff80000005047808 */ /* 0x000fe20007000000 */
[----:B------:R-:W-:Y:S01]  /*194c0*/  IMAD.MOV.U32 R5, RZ, RZ, R8 ;  /* 0x000000ffff057224 */ /* 0x000fe200078e0008 */
[----:B------:R-:W-:-:S02]  /*194d0*/  IADD3 R3, PT, PT, R229, -0xf0, -R24 ;  /* 0xffffff10e5037810 */ /* 0x000fc40007ffe818 */
[----:B------:R-:W-:Y:S02]  /*194e0*/  FSEL R39, R4, -INF , !P5 ;  /* 0xff80000004277808 */ /* 0x000fe40006800000 */
[----:B------:R-:W-:Y:S02]  /*194f0*/  FSEL R4, R6, -INF , !P4 ;  /* 0xff80000006047808 */ /* 0x000fe40006000000 */
[----:B------:R-:W-:Y:S02]  /*19500*/  IABS R3, R3 ;  /* 0x0000000300037213 */ /* 0x000fe40000000000 */
[----:B------:R-:W-:Y:S01]  /*19510*/  I2FP.F32.S32 R6, R5 ;  /* 0x0000000500067245 */ /* 0x000fe20000201400 */
[----:B------:R-:W-:Y:S01]  /*19520*/  VIADD R7, R25, 0xf0 ;  /* 0x000000f019077836 */ /* 0x000fe20000000000 */
[----:B------:R-:W-:Y:S02]  /*19530*/  I2FP.F32.S32 R5, R3 ;  /* 0x0000000300057245 */ /* 0x000fe40000201400 */
[----:B------:R-:W-:Y:S01]  /*19540*/  FSEL R113, R4, -INF , !P3 ;  /* 0xff80000004717808 */ /* 0x000fe20005800000 */
[----:B------:R-:W-:Y:S01]  /*19550*/  FFMA.FTZ R4, -R225, R6, R23 ;  /* 0x00000006e1047223 */ /* 0x000fe20000010117 */
[----:B------:R-:W-:-:S02]  /*19560*/  IADD3 R3, PT, PT, R229, -0xf1, -R24 ;  /* 0xffffff0fe5037810 */ /* 0x000fc40007ffe818 */
[----:B------:R-:W-:Y:S02]  /*19570*/  IADD3 R6, PT, PT, R27, -0xf0, -R24 ;  /* 0xffffff101b067810 */ /* 0x000fe40007ffe818 */
[-C--:B------:R-:W-:Y:S02]  /*19580*/  ISETP.GT.AND P6, PT, R0, R7.reuse, PT ;  /* 0x000000070000720c */ /* 0x080fe40003fc4270 */
[C---:B------:R-:W-:Y:S02]  /*19590*/  ISETP.GE.AND P5, PT, R7.reuse, R228, PT ;  /* 0x000000e40700720c */ /* 0x040fe40003fa6270 */
[----:B------:R-:W-:Y:S02]  /*195a0*/  ISETP.GE.AND P4, PT, R7, R232, PT ;  /* 0x000000e80700720c */ /* 0x000fe40003f86270 */
[----:B------:R-:W-:Y:S01]  /*195b0*/  ISETP.GT.AND P3, PT, R2, R7, PT ;  /* 0x000000070200720c */ /* 0x000fe20003f64270 */
[----:B------:R-:W-:Y:S01]  /*195c0*/  FFMA.FTZ R5, -R225, R5, R16 ;  /* 0x00000005e1057223 */ /* 0x000fe20000010110 */
[----:B------:R-:W-:-:S02]  /*195d0*/  IABS R3, R3 ;  /* 0x0000000300037213 */ /* 0x000fc40000000000 */
[----:B------:R-:W-:Y:S02]  /*195e0*/  IADD3 R7, PT, PT, R27, -0xf1, -R24 ;  /* 0xffffff0f1b077810 */ /* 0x000fe40007ffe818 */
[----:B------:R-:W-:Y:S02]  /*195f0*/  FSEL R4, R4, -INF , !P1 ;  /* 0xff80000004047808 */ /* 0x000fe40004800000 */
[----:B------:R-:W-:Y:S02]  /*19600*/  IABS R6, R6 ;  /* 0x0000000600067213 */ /* 0x000fe40000000000 */
[----:B------:R-:W-:Y:S01]  /*19610*/  IABS R9, R7 ;  /* 0x0000000700097213 */ /* 0x000fe20000000000 */
[----:B------:R-:W-:Y:S01]  /*19620*/  IMAD.MOV.U32 R7, RZ, RZ, R3 ;  /* 0x000000ffff077224 */ /* 0x000fe200078e0003 */
[----:B------:R-:W-:Y:S01]  /*19630*/  FSEL R112, R4, -INF , !P0 ;  /* 0xff80000004707808 */ /* 0x000fe20004000000 */
[----:B------:R-:W-:Y:S01]  /*19640*/  VIADD R8, R25, 0xf1 ;  /* 0x000000f119087836 */ /* 0x000fe20000000000 */
[----:B------:R-:W-:-:S02]  /*19650*/  FSEL R3, R5, -INF , !P6 ;  /* 0xff80000005037808 */ /* 0x000fc40007000000 */
[----:B------:R-:W-:Y:S01]  /*19660*/  I2FP.F32.S32 R4, R6 ;  /* 0x0000000600047245 */ /* 0x000fe20000201400 */
[----:B------:R-:W-:Y:S01]  /*19670*/  IMAD.MOV.U32 R6, RZ, RZ, R9 ;  /* 0x000000ffff067224 */ /* 0x000fe200078e0009 */
[----:B------:R-:W-:Y:S02]  /*19680*/  FSEL R152, R3, -INF , !P5 ;  /* 0xff80000003987808 */ /* 0x000fe40006800000 */
[----:B------:R-:W-:Y:S01]  /*19690*/  I2FP.F32.S32 R5, R7 ;  /* 0x0000000700057245 */ /* 0x000fe20000201400 */
[----:B------:R-:W-:Y:S01]  /*196a0*/  FFMA.FTZ R3, -R225, R4, R18 ;  /* 0x00000004e1037223 */ /* 0x000fe20000010112 */
[----:B------:R-:W-:Y:S02]  /*196b0*/  ISETP.GT.AND P1, PT, R0, R8, PT ;  /* 0x000000080000720c */ /* 0x000fe40003f24270 */
[C---:B------:R-:W-:Y:S02]  /*196c0*/  ISETP.GE.AND P0, PT, R8.reuse, R228, PT ;  /* 0x000000e40800720c */ /* 0x040fe40003f06270 */
[----:B------:R-:W-:-:S02]  /*196d0*/  ISETP.GE.AND P6, PT, R8, R232, PT ;  /* 0x000000e80800720c */ /* 0x000fc40003fc6270 */
[----:B------:R-:W-:Y:S02]  /*196e0*/  ISETP.GT.AND P5, PT, R2, R8, PT ;  /* 0x000000080200720c */ /* 0x000fe40003fa4270 */
[--C-:B------:R-:W-:Y:S02]  /*196f0*/  IADD3 R4, PT, PT, R229, -0xf8, -R24.reuse ;  /* 0xffffff08e5047810 */ /* 0x100fe40007ffe818 */
[----:B------:R-:W-:Y:S01]  /*19700*/  IADD3 R8, PT, PT, R27, -0xf8, -R24 ;  /* 0xffffff081b087810 */ /* 0x000fe20007ffe818 */
[----:B------:R-:W-:Y:S01]  /*19710*/  FFMA.FTZ R5, -R225, R5, R17 ;  /* 0x00000005e1057223 */ /* 0x000fe20000010111 */
[----:B------:R-:W-:Y:S02]  /*19720*/  I2FP.F32.S32 R6, R6 ;  /* 0x0000000600067245 */ /* 0x000fe40000201400 */
[----:B------:R-:W-:Y:S02]  /*19730*/  IABS R9, R4 ;  /* 0x0000000400097213 */ /* 0x000fe40000000000 */
[----:B------:R-:W-:-:S02]  /*19740*/  FSEL R3, R3, -INF , !P3 ;  /* 0xff80000003037808 */ /* 0x000fc40005800000 */
[----:B------:R-:W-:Y:S01]  /*19750*/  IABS R4, R8 ;  /* 0x0000000800047213 */ /* 0x000fe20000000000 */
[----:B------:R-:W-:Y:S01]  /*19760*/  FFMA.FTZ R7, -R225, R6, R19 ;  /* 0x00000006e1077223 */ /* 0x000fe20000010113 */
[----:B------:R-:W-:Y:S01]  /*19770*/  FSEL R118, R3, -INF , !P4 ;  /* 0xff80000003767808 */ /* 0x000fe20006000000 */
[----:B------:R-:W-:Y:S01]  /*19780*/  VIADD R6, R25, 0xf8 ;  /* 0x000000f819067836 */ /* 0x000fe20000000000 */
[----:B------:R-:W-:Y:S02]  /*19790*/  FSEL R3, R5, -INF , !P1 ;  /* 0xff80000005037808 */ /* 0x000fe40004800000 */
[----:B------:R-:W-:Y:S02]  /*197a0*/  I2FP.F32.S32 R4, R4 ;  /* 0x0000000400047245 */ /* 0x000fe40000201400 */
[----:B------:R-:W-:Y:S01]  /*197b0*/  FSEL R145, R3, -INF , !P0 ;  /* 0xff80000003917808 */ /* 0x000fe20004000000 */
[----:B------:R-:W-:Y:S01]  /*197c0*/  IMAD.MOV.U32 R8, RZ, RZ, R9 ;  /* 0x000000ffff087224 */ /* 0x000fe200078e0009 */
[----:B------:R-:W-:Y:S01]  /*197d0*/  ISETP.GT.AND P0, PT, R2, R6, PT ;  /* 0x000000060200720c */ /* 0x000fe20003f04270 */
[----:B------:R-:W-:Y:S01]  /*197e0*/  FFMA.FTZ R3, -R225, R4, R62 ;  /* 0x00000004e1037223 */ /* 0x000fe2000001013e */
[----:B------:R-:W-:-:S02]  /*197f0*/  FSEL R4, R7, -INF , !P5 ;  /* 0xff80000007047808 */ /* 0x000fc40006800000 */
[----:B------:R-:W-:Y:S02]  /*19800*/  I2FP.F32.S32 R5, R8 ;  /* 0x0000000800057245 */ /* 0x000fe40000201400 */
[----:B------:R-:W-:Y:S02]  /*19810*/  FSEL R3, R3, -INF , !P0 ;  /* 0xff80000003037808 */ /* 0x000fe40004000000 */
[----:B---3--:R-:W-:Y:S01]  /*19820*/  ISETP.GT.AND P0, PT, R26, R238, PT ;  /* 0x000000ee1a00720c */ /* 0x008fe20003f04270 */
[C---:B------:R-:W-:Y:S01]  /*19830*/  FFMA.FTZ R5, -R225.reuse, R5, R60 ;  /* 0x00000005e1057223 */ /* 0x040fe2000001013c */
[----:B------:R-:W-:Y:S01]  /*19840*/  FSEL R116, R4, -INF , !P6 ;  /* 0xff80000004747808 */ /* 0x000fe20007000000 */
[----:B------:R-:W-:Y:S01]  /*19850*/  FFMA.FTZ R4, -R225, R14, R56 ;  /* 0x0000000ee1047223 */ /* 0x000fe20000010138 */
[C---:B------:R-:W-:Y:S02]  /*19860*/  ISETP.GT.AND P3, PT, R0.reuse, R6, PT ;  /* 0x000000060000720c */ /* 0x040fe40003f64270 */
[----:B------:R-:W-:-:S02]  /*19870*/  ISETP.GT.AND P5, PT, R0, R25, PT ;  /* 0x000000190000720c */ /* 0x000fc40003fa4270 */
[----:B------:R-:W-:Y:S02]  /*19880*/  FSEL R5, R5, -INF , !P3 ;  /* 0xff80000005057808 */ /* 0x000fe40005800000 */
[----:B------:R-:W-:Y:S01]  /*19890*/  VIMNMX R230, PT, PT, RZ, R0, !PT ;  /* 0x00000000ffe67248 */ /* 0x000fe20007fe0100 */
[----:B------:R-:W-:Y:S01]  /*198a0*/  BSSY.RECONVERGENT B1, `(.L_x_6902) ;  /* 0x00000dc000017945 */ /* 0x000fe20003800200 */
[C---:B------:R-:W-:Y:S02]  /*198b0*/  ISETP.GE.AND P4, PT, R6.reuse, R228, PT ;  /* 0x000000e40600720c */ /* 0x040fe40003f86270 */
[----:B------:R-:W-:Y:S02]  /*198c0*/  ISETP.GE.AND P1, PT, R6, R232, PT ;  /* 0x000000e80600720c */ /* 0x000fe40003f26270 */
[C---:B------:R-:W-:Y:S02]  /*198d0*/  ISETP.GE.AND P6, PT, R25.reuse, R228, PT ;  /* 0x000000e41900720c */ /* 0x040fe40003fc6270 */
[----:B------:R-:W-:-:S02]  /*198e0*/  ISETP.GE.AND P3, PT, R25, R232, PT ;  /* 0x000000e81900720c */ /* 0x000fc40003f66270 */
[----:B------:R-:W-:Y:S01]  /*198f0*/  FSEL R0, R4, -INF , !P5 ;  /* 0xff80000004007808 */ /* 0x000fe20006800000 */
[----:B------:R-:W-:Y:S01]  /*19900*/  IMAD.MOV.U32 R92, RZ, RZ, R26 ;  /* 0x000000ffff5c7224 */ /* 0x000fe200078e001a */
[----:B------:R-:W-:Y:S02]  /*19910*/  LOP3.LUT R27, R222, 0x200, RZ, 0xc0, !PT ;  /* 0x00000200de1b7812 */ /* 0x000fe400078ec0ff */
[----:B------:R-:W-:Y:S02]  /*19920*/  VIMNMX R231, PT, PT, RZ, R2, !PT ;  /* 0x00000002ffe77248 */ /* 0x000fe40007fe0100 */
[----:B------:R-:W-:Y:S02]  /*19930*/  FSEL R142, R5, -INF , !P4 ;  /* 0xff800000058e7808 */ /* 0x000fe40006000000 */
[----:B------:R-:W-:Y:S02]  /*19940*/  FSEL R117, R3, -INF , !P1 ;  /* 0xff80000003757808 */ /* 0x000fe40004800000 */
[----:B------:R-:W-:-:S02]  /*19950*/  FSEL R26, R0, -INF , !P6 ;  /* 0xff800000001a7808 */ /* 0x000fc40007000000 */
[----:B------:R-:W-:Y:S01]  /*19960*/  FSEL R25, R66, -INF , !P3 ;  /* 0xff80000042197808 */ /* 0x000fe20005800000 */
[----:B------:R-:W-:Y:S06]  /*19970*/  @!P0 BRA `(.L_x_6903) ;  /* 0x0000000c00388947 */ /* 0x000fec0003800000 */
        /* <DEDUP_REMOVED lines=17> */
.L_x_6905:
        /* <DEDUP_REMOVED lines=71> */
.L_x_6906:
[----:B------:R-:W-:Y:S05]  /*19f00*/  BSYNC.RECONVERGENT B0 ;  /* 0x0000000000007941 */ /* 0x000fea0003800200 */
.L_x_6904:
[----:B------:R-:W3:Y:S04]  /*19f10*/  LDL R10, [R1+0x34] ;  /* 0x00003400010a7983 */ /* 0x000ee80000100800 */
[----:B--2---:R-:W2:Y:S04]  /*19f20*/  LDL R11, [R1+0x30] ;  /* 0x00003000010b7983 */ /* 0x004ea80000100800 */
[----:B------:R-:W4:Y:S01]  /*19f30*/  LDL R2, [R1+0x50] ;  /* 0x0000500001027983 */ /* 0x000f220000100800 */
[C---:B------:R-:W-:Y:S01]  /*19f40*/  IMAD.SHL.U32 R24, R234.reuse, 0x20, RZ ;  /* 0x00000020ea187824 */ /* 0x040fe200078e00ff */
[----:B------:R-:W-:-:S04]  /*19f50*/  SHF.L.U64.HI R0, R234, 0x5, R235 ;  /* 0x00000005ea007819 */ /* 0x000fc800000102eb */
[----:B---3--:R-:W-:-:S05]  /*19f60*/  IADD3 R8, P0, PT, R24, R10, RZ ;  /* 0x0000000a18087210 */ /* 0x008fca0007f1e0ff */
[----:B--2---:R-:W-:Y:S01]  /*19f70*/  IMAD.X R9, R0, 0x1, R11, P0 ;  /* 0x0000000100097824 */ /* 0x004fe200000e060b */
[----:B------:R-:W-:-:S04]  /*19f80*/  IADD3 R6, P0, PT, R8, R24, RZ ;  /* 0x0000001808067210 */ /* 0x000fc80007f1e0ff */
[----:B------:R-:W-:Y:S01]  /*19f90*/  IADD3 R4, P1, PT, R6, R24, RZ ;  /* 0x0000001806047210 */ /* 0x000fe20007f3e0ff */
[----:B------:R-:W-:Y:S01]  /*19fa0*/  IMAD.X R7, R9, 0x1, R0, P0 ;  /* 0x0000000109077824 */ /* 0x000fe200000e0600 */
[----:B----4-:R-:W-:-:S03]  /*19fb0*/  ISETP.GE.AND P0, PT, R12, R2, PT ;  /* 0x000000020c00720c */ /* 0x010fc60003f06270 */
        /* <DEDUP_REMOVED lines=17> */
[----:B--2---:R-:W-:Y:S01]  /*1a0d0*/  IADD3 R10, P1, PT, R16, R24, RZ ;  /* 0x00000018100a7210 */ /* 0x004fe20007f3e0ff */
        /* <DEDUP_REMOVED lines=42> */
[-C--:B-1----:R-:W-:Y:S02]  /*1a380*/  IADD3 R2, P3, PT, R4, R24.reuse, RZ ;  /* 0x0000001804027210 */ /* 0x082fe40007f7e0ff */
        /* <DEDUP_REMOVED lines=45> */
.L_x_6903:
[----:B------:R-:W-:Y:S05]  /*1a660*/  BSYNC.RECONVERGENT B1 ;  /* 0x0000000000017941 */ /* 0x000fea0003800200 */
.L_x_6902:
[----:B------:R-:W3:Y:S01]  /*1a670*/  LD.E R0, desc[UR4][R134.64+0xdc] ;  /* 0x0000dc0486007980 */ /* 0x000ee2000c101900 */
[----:B------:R-:W-:Y:S02]  /*1a680*/  FMNMX3.FTZ R36, R25, R49, R47, !PT ;  /* 0x0000003119247276 */ /* 0x000fe4000781002f */
[----:B------:R-:W-:Y:S02]  /*1a690*/  MOV R239, R74 ;  /* 0x0000004a00ef7202 */ /* 0x000fe40000000f00 */
[----:B------:R-:W-:Y:S02]  /*1a6a0*/  FMNMX3.FTZ R36, R36, R48, R46, !PT ;  /* 0x0000003024247276 */ /* 0x000fe4000781002e */
[----:B------:R-:W-:Y:S02]  /*1a6b0*/  MOV R240, R67 ;  /* 0x0000004300f07202 */ /* 0x000fe40000000f00 */
        /* <DEDUP_REMOVED lines=53> */
[----:B------:R-:W-:Y:S02]  /*1aa10*/  FMNMX.FTZ R36, R239, R36, !PT ;  /* 0x00000024ef247209 */ /* 0x000fe40007810000 */
[----:B------:R-:W-:-:S03]  /*1aa20*/  FMNMX3.FTZ R37, R37, R119, R114, !PT ;  /* 0x0000007725257276 */ /* 0x000fc60007810072 */
[----:B--2---:R-:W1:Y:S01]  /*1aa30*/  SHFL.BFLY PT, R2, R36, 0x2, 0x1f ;  /* 0x0c401f0024027f89 */ /* 0x004e6200000e0000 */
[----:B------:R-:W-:-:S04]  /*1aa40*/  FMNMX3.FTZ R37, R37, R93, R126, !PT ;  /* 0x0000005d25257276 */ /* 0x000fc8000781007e */
[----:B------:R-:W-:-:S04]  /*1aa50*/  FMNMX3.FTZ R37, R37, R115, R110, !PT ;  /* 0x0000007325257276 */ /* 0x000fc8000781006e */
[----:B------:R-:W-:-:S04]  /*1aa60*/  FMNMX3.FTZ R37, R37, R109, R138, !PT ;  /* 0x0000006d25257276 */ /* 0x000fc8000781008a */
[----:B------:R-:W-:-:S04]  /*1aa70*/  FMNMX3.FTZ R37, R37, R128, R120, !PT ;  /* 0x0000008025257276 */ /* 0x000fc80007810078 */
[----:B------:R-:W-:-:S04]  /*1aa80*/  FMNMX3.FTZ R37, R37, R113, R152, !PT ;  /* 0x0000007125257276 */ /* 0x000fc80007810098 */
[----:B------:R-:W-:Y:S02]  /*1aa90*/  FMNMX3.FTZ R37, R37, R145, R142, !PT ;  /* 0x0000009125257276 */ /* 0x000fe4000781008e */
[----:B-1----:R-:W-:Y:S02]  /*1aaa0*/  FMNMX.FTZ R36, R36, R2, !PT ;  /* 0x0000000224247209 */ /* 0x002fe40007810000 */
[----:B------:R-:W-:-:S03]  /*1aab0*/  FMNMX.FTZ R37, R240, R37, !PT ;  /* 0x00000025f0257209 */ /* 0x000fc60007810000 */
[----:B------:R-:W1:Y:S04]  /*1aac0*/  SHFL.BFLY PT, R3, R36, 0x1, 0x1f ;  /* 0x0c201f0024037f89 */ /* 0x000e6800000e0000 */
[----:B------:R-:W2:Y:S01]  /*1aad0*/  SHFL.BFLY PT, R2, R37, 0x2, 0x1f ;  /* 0x0c401f0025027f89 */ /* 0x000ea200000e0000 */
[----:B-1----:R-:W-:Y:S02]  /*1aae0*/  FMNMX.FTZ R36, R36, R3, !PT ;  /* 0x0000000324247209 */ /* 0x002fe40007810000 */
[----:B--2---:R-:W-:Y:S02]  /*1aaf0*/  FMNMX.FTZ R37, R37, R2, !PT ;  /* 0x0000000225257209 */ /* 0x004fe40007810000 */
[----:B------:R-:W-:-:S03]  /*1ab00*/  FSETP.NEU.FTZ.AND P0, PT, R36, -INF , PT ;  /* 0xff8000002400780b */ /* 0x000fc60003f1d000 */
[----:B------:R-:W1:Y:S02]  /*1ab10*/  SHFL.BFLY PT, R4, R37, 0x1, 0x1f ;  /* 0x0c201f0025047f89 */ /* 0x000e6400000e0000 */
[----:B-1----:R-:W-:Y:S01]  /*1ab20*/  FMNMX.FTZ R37, R37, R4, !PT ;  /* 0x0000000425257209 */ /* 0x002fe20007810000 */
[----:B---3--:R-:W-:-:S05]  /*1ab30*/  FMUL.FTZ R3, R0, R36 ;  /* 0x0000002400037220 */ /* 0x008fca0000410000 */
[----:B------:R-:W-:-:S05]  /*1ab40*/  FSEL R3, R3, RZ, P0 ;  /* 0x000000ff03037208 */ /* 0x000fca0000000000 */
[----:B------:R-:W-:-:S04]  /*1ab50*/  FFMA.FTZ R2, R25, R0, -R3 ;  /* 0x0000000019027223 */ /* 0x000fc80000010803 */
[----:B------:R1:W-:Y:S02]  /*1ab60*/  MUFU.EX2 R210, R2 ;  /* 0x0000000200d27308 */ /* 0x0003e40000000800 */
[----:B-1----:R-:W-:-:S06]  /*1ab70*/  FFMA.FTZ R2, R49, R0, -R3 ;  /* 0x0000000031027223 */ /* 0x002fcc0000010803 */
[----:B------:R1:W2:Y:S01]  /*1ab80*/  MUFU.EX2 R207, R2 ;  /* 0x0000000200cf7308 */ /* 0x0002a20000000800 */
[----:B------:R-:W-:Y:S01]  /*1ab90*/  FMUL.FTZ R5, R0, R37 ;  /* 0x0000002500057220 */ /* 0x000fe20000410000 */
[----:B------:R-:W-:Y:S01]  /*1aba0*/  FSETP.NEU.FTZ.AND P0, PT, R37, -INF , PT ;  /* 0xff8000002500780b */ /* 0x000fe20003f1d000 */
[----:B-1----:R-:W-:-:S05]  /*1abb0*/  FFMA.FTZ R2, R47, R0, -R3 ;  /* 0x000000002f027223 */ /* 0x002fca0000010803 */
[----:B------:R1:W-:Y:S01]  /*1abc0*/  MUFU.EX2 R208, R2 ;  /* 0x0000000200d07308 */ /* 0x0003e20000000800 */
[----:B------:R-:W-:Y:S01]  /*1abd0*/  FSEL R5, R5, RZ, P0 ;  /* 0x000000ff05057208 */ /* 0x000fe20000000000 */
[----:B-1----:R-:W-:-:S06]  /*1abe0*/  FFMA.FTZ R2, R48, R0, -R3 ;  /* 0x0000000030027223 */ /* 0x002fcc0000010803 */
[----:B------:R1:W3:Y:S02]  /*1abf0*/  MUFU.EX2 R211, R2 ;  /* 0x0000000200d37308 */ /* 0x0002e40000000800 */
[----:B-1----:R-:W-:-:S06]  /*1ac00*/  FFMA.FTZ R2, R46, R0, -R3 ;  /* 0x000000002e027223 */ /* 0x002fcc0000010803 */
[----:B------:R1:W-:Y:S01]  /*1ac10*/  MUFU.EX2 R237, R2 ;  /* 0x0000000200ed7308 */ /* 0x0003e20000000800 */
[----:B------:R-:W-:Y:S01]  /*1ac20*/  FFMA.FTZ R4, R26, R0, -R5 ;  /* 0x000000001a047223 */ /* 0x000fe20000010805 */
[----:B-1----:R-:W-:-:S04]  /*1ac30*/  IADD3 R2, PT, PT, R27, R227, RZ ;  /* 0x000000e31b027210 */ /* 0x002fc80007ffe0ff */
[----:B------:R-:W-:Y:S01]  /*1ac40*/  LEA R140, R2, R221, 0x1 ;  /* 0x000000dd028c7211 */ /* 0x000fe200078e08ff */
[----:B------:R-:W-:-:S03]  /*1ac50*/  FFMA.FTZ R2, R61, R0, -R5 ;  /* 0x000000003d027223 */ /* 0x000fc60000010805 */
[-C--:B------:R-:W-:Y:S01]  /*1ac60*/  IADD3 R15, PT, PT, R252, R140.reuse, RZ ;  /* 0x0000008cfc0f7210 */ /* 0x080fe20007ffe0ff */
[----:B------:R-:W1:Y:S01]  /*1ac70*/  LDSM.16.MT88.4 R28, [R140+0xa000] ;  /* 0x00a000008c1c783b */ /* 0x000e620000004200 */
[----:B------:R4:W-:Y:S03]  /*1ac80*/  MUFU.EX2 R6, R2 ;  /* 0x0000000200067308 */ /* 0x0009e60000000800 */
[----:B------:R-:W5:Y:S01]  /*1ac90*/  LDSM.16.MT88.4 R24, [R15+0xa000] ;  /* 0x00a000000f18783b */ /* 0x000f620000004200 */
[----:B------:R-:W-:Y:S02]  /*1aca0*/  IADD3 R38, PT, PT, R72, R140, RZ ;  /* 0x0000008c48267210 */ /* 0x000fe40007ffe0ff */
[----:B--2---:R-:W-:Y:S01]  /*1acb0*/  F2FP.F16.F32.PACK_AB R9, R207, R210 ;  /* 0x000000d2cf09723e */ /* 0x004fe200000000ff */
[----:B------:R-:W-:Y:S01]  /*1acc0*/  LDSM.16.MT88.4 R32, [R140+0xa800] ;  /* 0x00a800008c20783b */ /* 0x000fe20000004200 */
[--C-:B----4-:R-:W-:Y:S01]  /*1acd0*/  FFMA.FTZ R2, R57, R0, -R5.reuse ;  /* 0x0000000039027223 */ /* 0x110fe20000010805 */
[----:B------:R-:W2:Y:S01]  /*1ace0*/  MUFU.EX2 R7, R4 ;  /* 0x0000000400077308 */ /* 0x000ea20000000800 */
[----:B------:R-:W-:Y:S01]  /*1acf0*/  IADD3 R14, PT, PT, R252, R38, RZ ;  /* 0x00000026fc0e7210 */ /* 0x000fe20007ffe0ff */
[----:B------:R-:W-:Y:S04]  /*1ad00*/  LDSM.16.MT88.4 R16, [R38+0xa000] ;  /* 0x00a000002610783b */ /* 0x000fe80000004200 */
[----:B------:R-:W4:Y:S02]  /*1ad10*/  LDSM.16.MT88.4 R20, [R14+0xa000] ;  /* 0x00a000000e14783b */ /* 0x000f240000004200 */
[----:B------:R3:W-:Y:S02]  /*1ad20*/  MUFU.EX2 R205, R2 ;  /* 0x0000000200cd7308 */ /* 0x0007e40000000800 */
[----:B---3--:R-:W-:-:S06]  /*1ad30*/  FFMA.FTZ R2, R59, R0, -R5 ;  /* 0x000000003b027223 */ /* 0x008fcc0000010805 */
[----:B------:R3:W1:Y:S02]  /*1ad40*/  MUFU.EX2 R206, R2 ;  /* 0x0000000200ce7308 */ /* 0x0006640000000800 */
[----:B---3--:R-:W-:-:S06]  /*1ad50*/  FFMA.FTZ R2, R45, R0, -R3 ;  /* 0x000000002d027223 */ /* 0x008fcc0000010803 */
[----:B------:R3:W-:Y:S01]  /*1ad60*/  MUFU.EX2 R233, R2 ;  /* 0x0000000200e97308 */ /* 0x0007e20000000800 */
[----:B------:R-:W-:Y:S01]  /*1ad70*/  F2FP.F16.F32.PACK_AB R11, R211, R208 ;  /* 0x000000d0d30b723e */ /* 0x000fe200000000ff */
[----:B---3--:R-:W-:-:S06]  /*1ad80*/  FFMA.FTZ R2, R44, R0, -R3 ;  /* 0x000000002c027223 */ /* 0x008fcc0000010803 */
[----:B------:R3:W-:Y:S01]  /*1ad90*/  MUFU.EX2 R236, R2 ;  /* 0x0000000200ec7308 */ /* 0x0007e20000000800 */
[----:B--2---:R-:W-:Y:S02]  /*1ada0*/  F2FP.F16.F32.PACK_AB R8, R6, R7 ;  /* 0x000000070608723e */ /* 0x004fe400000000ff */
[----:B-1----:R-:W-:Y:S01]  /*1adb0*/  F2FP.F16.F32.PACK_AB R10, R206, R205 ;  /* 0x000000cdce0a723e */ /* 0x002fe200000000ff */
[----:B---3--:R-:W-:-:S04]  /*1adc0*/  FFMA.FTZ R2, R58, R0, -R5 ;  /* 0x000000003a027223 */ /* 0x008fc80000010805 */
[----:B------:R1:W-:Y:S02]  /*1add0*/  MUFU.EX2 R221, R2 ;  /* 0x0000000200dd7308 */ /* 0x0003e40000000800 */
[----:B------:R-:W-:Y:S01]  /*1ade0*/  HMMA.16816.F32 R44, R8, R28, RZ ;  /* 0x0000001c082c723c */ /* 0x000fe200000018ff */
[----:B-1----:R-:W-:-:S05]  /*1adf0*/  FFMA.FTZ R2, R51, R0, -R5 ;  /* 0x0000000033027223 */ /* 0x002fca0000010805 */
[----:B------:R1:W2:Y:S02]  /*1ae00*/  MUFU.EX2 R226, R2 ;  /* 0x0000000200e27308 */ /* 0x0002a40000000800 */
[----:B------:R-:W-:Y:S01]  /*1ae10*/  HMMA.16816.F32 R48, R8, R30, RZ ;  /* 0x0000001e0830723c */ /* 0x000fe200000018ff */
[----:B-1----:R-:W-:-:S05]  /*1ae20*/  FFMA.FTZ R2, R55, R0, -R5 ;  /* 0x0000000037027223 */ /* 0x002fca0000010805 */
[----:B------:R1:W-:Y:S02]  /*1ae30*/  MUFU.EX2 R222, R2 ;  /* 0x0000000200de7308 */ /* 0x0003e40000000800 */
[C---:B-----5:R-:W-:Y:S08]  /*1ae40*/  HMMA.16816.F32 R40, R8.reuse, R24, RZ ;  /* 0x000000180828723c */ /* 0x060ff000000018ff */
[----:B------:R-:W-:Y:S01]  /*1ae50*/  HMMA.16816.F32 R28, R8, R26, RZ ;  /* 0x0000001a081c723c */ /* 0x000fe200000018ff */
[----:B------:R-:W3:Y:S01]  /*1ae60*/  LDSM.16.MT88.4 R24, [R15+0xa800] ;  /* 0x00a800000f18783b */ /* 0x000ee20000004200 */
[----:B-1----:R-:W-:-:S04]  /*1ae70*/  FFMA.FTZ R2, R54, R0, -R5 ;  /* 0x0000000036027223 */ /* 0x002fc80000010805 */
[----:B------:R1:W5:Y:S02]  /*1ae80*/  MUFU.EX2 R227, R2 ;  /* 0x0000000200e37308 */ /* 0x0003640000000800 */
[----:B-1----:R-:W-:-:S06]  /*1ae90*/  FFMA.FTZ R2, R53, R0, -R3 ;  /* 0x0000000035027223 */ /* 0x002fcc0000010803 */
[----:B------:R1:W3:Y:S01]  /*1aea0*/  MUFU.EX2 R218, R2 ;  /* 0x0000000200da7308 */ /* 0x0002e20000000800 */
[----:B----4-:R-:W-:Y:S01]  /*1aeb0*/  HMMA.16816.F32 R56, R8, R20, RZ ;  /* 0x000000140838723c */ /* 0x010fe200000018ff */
[----:B-1----:R-:W-:-:S06]  /*1aec0*/  FFMA.FTZ R2, R52, R0, -R3 ;  /* 0x0000000034027223 */ /* 0x002fcc0000010803 */
[----:B------:R1:W-:Y:S01]  /*1aed0*/  MUFU.EX2 R217, R2 ;  /* 0x0000000200d97308 */ /* 0x0003e20000000800 */
[----:B------:R-:W-:Y:S01]  /*1aee0*/  HMMA.16816.F32 R52, R8, R22, RZ ;  /* 0x000000160834723c */ /* 0x000fe200000018ff */
[----:B------:R-:W4:Y:S01]  /*1aef0*/  LDSM.16.MT88.4 R20, [R38+0xa800] ;  /* 0x00a800002614783b */ /* 0x000f220000004200 */
[----:B-1----:R-:W-:-:S05]  /*1af00*/  FFMA.FTZ R2, R70, R0, -R3 ;  /* 0x0000000046027223 */ /* 0x002fca0000010803 */
[----:B------:R1:W-:Y:S01]  /*1af10*/  MUFU.EX2 R219, R2 ;  /* 0x0000000200db7308 */ /* 0x0003e20000000800 */
[----:B------:R-:W-:Y:S01]  /*1af20*/  HMMA.16816.F32 R60, R8, R16, RZ ;  /* 0x00000010083c723c */ /* 0x000fe200000018ff */
[----:B-1----:R-:W-:-:S06]  /*1af30*/  FFMA.FTZ R2, R73, R0, -R3 ;  /* 0x0000000049027223 */ /* 0x002fcc0000010803 */
[----:B------:R1:W-:Y:S01]  /*1af40*/  MUFU.EX2 R216, R2 ;  /* 0x0000000200d87308 */ /* 0x0003e20000000800 */
        /* <DEDUP_REMOVED lines=12> */
[----:B------:R1:W-:Y:S02]  /*1b010*/  MUFU.EX2 R212, R2 ;  /* 0x0000000200d47308 */ /* 0x0003e40000000800 */
[C---:B------:R-:W-:Y:S08]  /*1b020*/  HMMA.16816.F32 R44, R8.reuse, R24, R40 ;  /* 0x00000018082c723c */ /* 0x040ff00000001828 */
[----:B------:R-:W-:Y:S01]  /*1b030*/  HMMA.16816.F32 R72, R8, R34, R48 ;  /* 0x000000220848723c */ /* 0x000fe20000001830 */
[----:B------:R-:W5:Y:S01]  /*1b040*/  LDSM.16.MT88.4 R32, [R140+0xb000] ;  /* 0x00b000008c20783b */ /* 0x000f620000004200 */
[----:B-1----:R-:W-:-:S06]  /*1b050*/  FFMA.FTZ R2, R185, R0, -R5 ;  /* 0x00000000b9027223 */ /* 0x002fcc0000010805 */
[----:B------:R-:W-:Y:S01]  /*1b060*/  HMMA.16816.F32 R40, R8, R26, R28 ;  /* 0x0000001a0828723c */ /* 0x000fe2000000181c */
[----:B------:R-:W1:Y:S01]  /*1b070*/  LDSM.16.MT88.4 R28, [R15+0xb000] ;  /* 0x00b000000f1c783b */ /* 0x000e620000004200 */
[----:B------:R4:W3:Y:S02]  /*1b080*/  MUFU.EX2 R215, R2 ;  /* 0x0000000200d77308 */ /* 0x0008e40000000800 */
[----:B----4-:R-:W-:-:S06]  /*1b090*/  FFMA.FTZ R2, R182, R0, -R3 ;  /* 0x00000000b6027223 */ /* 0x010fcc0000010803 */
[----:B------:R4:W5:Y:S02]  /*1b0a0*/  MUFU.EX2 R209, R2 ;  /* 0x0000000200d17308 */ /* 0x0009640000000800 */
[----:B----4-:R-:W-:-:S06]  /*1b0b0*/  FFMA.FTZ R2, R180, R0, -R3 ;  /* 0x00000000b4027223 */ /* 0x010fcc0000010803 */
[----:B------:R4:W-:Y:S01]  /*1b0c0*/  MUFU.EX2 R203, R2 ;  /* 0x0000000200cb7308 */ /* 0x0009e20000000800 */
[----:B------:R-:W-:Y:S01]  /*1b0d0*/  HMMA.16816.F32 R60, R8, R20, R60 ;  /* 0x00000014083c723c */ /* 0x000fe2000000183c */
[----:B----4-:R-:W-:-:S06]  /*1b0e0*/  FFMA.FTZ R2, R82, R0, -R3 ;  /* 0x0000000052027223 */ /* 0x010fcc0000010803 */
[----:B------:R4:W-:Y:S01]  /*1b0f0*/  MUFU.EX2 R204, R2 ;  /* 0x0000000200cc7308 */ /* 0x0009e20000000800 */
[----:B------:R-:W-:Y:S01]  /*1b100*/  HMMA.16816.F32 R64, R8, R22, R64 ;  /* 0x000000160840723c */ /* 0x000fe20000001840 */
[----:B------:R-:W1:Y:S01]  /*1b110*/  LDSM.16.MT88.4 R20, [R38+0xb000] ;  /* 0x00b000002614783b */ /* 0x000e620000004200 */
[----:B----4-:R-:W-:-:S05]  /*1b120*/  FFMA.FTZ R2, R80, R0, -R3 ;  /* 0x0000000050027223 */ /* 0x010fca0000010803 */
[----:B------:R4:W-:Y:S01]  /*1b130*/  MUFU.EX2 R202, R2 ;  /* 0x0000000200ca7308 */ /* 0x0009e20000000800 */
[----:B--2---:R-:W-:Y:S01]  /*1b140*/  HMMA.16816.F32 R48, R8, R16, R56 ;  /* 0x000000100830723c */ /* 0x004fe20000001838 */
[----:B----4-:R-:W-:-:S06]  /*1b150*/  FFMA.FTZ R2, R188, R0, -R5 ;  /* 0x00000000bc027223 */ /* 0x010fcc0000010805 */
[----:B------:R2:W-:Y:S01]  /*1b160*/  MUFU.EX2 R201, R2 ;  /* 0x0000000200c97308 */ /* 0x0005e20000000800 */
[----:B------:R-:W-:Y:S01]  /*1b170*/  HMMA.16816.F32 R24, R8, R18, R52 ;  /* 0x000000120818723c */ /* 0x000fe20000001834 */
[----:B---3--:R-:W-:Y:S01]  /*1b180*/  F2FP.F16.F32.PACK_AB R8, R213, R214 ;  /* 0x000000d6d508723e */ /* 0x008fe200000000ff */
[----:B------:R-:W3:Y:S01]  /*1b190*/  LDSM.16.MT88.4 R16, [R14+0xb000] ;  /* 0x00b000000e10783b */ /* 0x000ee20000004200 */
[----:B------:R-:W-:Y:S02]  /*1b1a0*/  F2FP.F16.F32.PACK_AB R9, R219, R217 ;  /* 0x000000d9db09723e */ /* 0x000fe400000000ff */
[----:B------:R-:W-:Y:S01]  /*1b1b0*/  F2FP.F16.F32.PACK_AB R10, R215, R212 ;  /* 0x000000d4d70a723e */ /* 0x000fe200000000ff */
[----:B--2---:R-:W-:-:S04]  /*1b1c0*/  FFMA.FTZ R2, R186, R0, -R5 ;  /* 0x00000000ba027223 */ /* 0x004fc80000010805 */
[----:B------:R2:W4:Y:S01]  /*1b1d0*/  MUFU.EX2 R200, R2 ;  /* 0x0000000200c87308 */ /* 0x0005220000000800 */
[----:B-----5:R-:W-:Y:S01]  /*1b1e0*/  F2FP.F16.F32.PACK_AB R11, R209, R216 ;  /* 0x000000d8d10b723e */ /* 0x020fe200000000ff */
[----:B--2---:R-:W-:-:S06]  /*1b1f0*/  FFMA.FTZ R2, R183, R0, -R5 ;  /* 0x00000000b7027223 */ /* 0x004fcc0000010805 */
[----:B------:R2:W-:Y:S01]  /*1b200*/  MUFU.EX2 R199, R2 ;  /* 0x0000000200c77308 */ /* 0x0005e20000000800 */
[C---:B------:R-:W-:Y:S08]  /*1b210*/  HMMA.16816.F32 R56, R8.reuse, R32, R68 ;  /* 0x000000200838723c */ /* 0x040ff00000001844 */
[----:B-1----:R-:W-:Y:S01]  /*1b220*/  HMMA.16816.F32 R44, R8, R28, R44 ;  /* 0x0000001c082c723c */ /* 0x002fe2000000182c */
[----:B--2---:R-:W-:-:S07]  /*1b230*/  FFMA.FTZ R2, R83, R0, -R5 ;  /* 0x0000000053027223 */ /* 0x004fce0000010805 */
[C---:B------:R-:W-:Y:S01]  /*1b240*/  HMMA.16816.F32 R40, R8.reuse, R30, R40 ;  /* 0x0000001e0828723c */ /* 0x040fe20000001828 */
[----:B------:R-:W1:Y:S01]  /*1b250*/  LDSM.16.MT88.4 R28, [R15+0xb800] ;  /* 0x00b800000f1c783b */ /* 0x000e620000004200 */
[----:B------:R2:W5:Y:S06]  /*1b260*/  MUFU.EX2 R198, R2 ;  /* 0x0000000200c67308 */ /* 0x00056c0000000800 */
[----:B------:R-:W-:Y:S01]  /*1b270*/  HMMA.16816.F32 R68, R8, R34, R72 ;  /* 0x000000220844723c */ /* 0x000fe20000001848 */
[----:B------:R-:W1:Y:S01]  /*1b280*/  LDSM.16.MT88.4 R32, [R140+0xb800] ;  /* 0x00b800008c20783b */ /* 0x000e620000004200 */
[----:B--2---:R-:W-:-:S04]  /*1b290*/  FFMA.FTZ R2, R81, R0, -R3 ;  /* 0x0000000051027223 */ /* 0x004fc80000010803 */
[----:B------:R2:W1:Y:S02]  /*1b2a0*/  MUFU.EX2 R197, R2 ;  /* 0x0000000200c57308 */ /* 0x0004640000000800 */
[----:B--2---:R-:W-:-:S06]  /*1b2b0*/  FFMA.FTZ R2, R176, R0, -R3 ;  /* 0x00000000b0027223 */ /* 0x004fcc0000010803 */
[----:B------:R2:W-:Y:S01]  /*1b2c0*/  MUFU.EX2 R195, R2 ;  /* 0x0000000200c37308 */ /* 0x0005e20000000800 */
[----:B------:R-:W-:Y:S01]  /*1b2d0*/  HMMA.16816.F32 R60, R8, R20, R60 ;  /* 0x00000014083c723c */ /* 0x000fe2000000183c */
[----:B--2---:R-:W-:-:S06]  /*1b2e0*/  FFMA.FTZ R2, R172, R0, -R3 ;  /* 0x00000000ac027223 */ /* 0x004fcc0000010803 */
[----:B------:R2:W-:Y:S01]  /*1b2f0*/  MUFU.EX2 R196, R2 ;  /* 0x0000000200c47308 */ /* 0x0005e20000000800 */
[----:B------:R-:W-:Y:S01]  /*1b300*/  HMMA.16816.F32 R80, R8, R22, R64 ;  /* 0x000000160850723c */ /* 0x000fe20000001840 */
[----:B------:R-:W1:Y:S01]  /*1b310*/  LDSM.16.MT88.4 R20, [R38+0xb800] ;  /* 0x00b800002614783b */ /* 0x000e620000004200 */
[----:B--2---:R-:W-:-:S05]  /*1b320*/  FFMA.FTZ R2, R169, R0, -R3 ;  /* 0x00000000a9027223 */ /* 0x004fca0000010803 */
[----:B------:R2:W-:Y:S01]  /*1b330*/  MUFU.EX2 R194, R2 ;  /* 0x0000000200c27308 */ /* 0x0005e20000000800 */
[----:B---3--:R-:W-:Y:S01]  /*1b340*/  HMMA.16816.F32 R52, R8, R16, R48 ;  /* 0x000000100834723c */ /* 0x008fe20000001830 */
[----:B--2---:R-:W-:-:S06]  /*1b350*/  FFMA.FTZ R2, R184, R0, -R5 ;  /* 0x00000000b8027223 */ /* 0x004fcc0000010805 */
[----:B------:R2:W-:Y:S01]  /*1b360*/  MUFU.EX2 R193, R2 ;  /* 0x0000000200c17308 */ /* 0x0005e20000000800 */
[----:B------:R-:W-:Y:S01]  /*1b370*/  HMMA.16816.F32 R24, R8, R18, R24 ;  /* 0x000000120818723c */ /* 0x000fe20000001818 */
[----:B----4-:R-:W-:Y:S01]  /*1b380*/  F2FP.F16.F32.PACK_AB R8, R200, R201 ;  /* 0x000000c9c808723e */ /* 0x010fe200000000ff */
[----:B------:R-:W3:Y:S01]  /*1b390*/  LDSM.16.MT88.4 R16, [R14+0xb800] ;  /* 0x00b800000e10783b */ /* 0x000ee20000004200 */
[----:B------:R-:W-:Y:S02]  /*1b3a0*/  F2FP.F16.F32.PACK_AB R9, R204, R203 ;  /* 0x000000cbcc09723e */ /* 0x000fe400000000ff */
[----:B-----5:R-:W-:Y:S01]  /*1b3b0*/  F2FP.F16.F32.PACK_AB R10, R198, R199 ;  /* 0x000000c7c60a723e */ /* 0x020fe200000000ff */
[----:B--2---:R-:W-:-:S04]  /*1b3c0*/  FFMA.FTZ R2, R181, R0, -R5 ;  /* 0x00000000b5027223 */ /* 0x004fc80000010805 */
[----:B------:R2:W4:Y:S01]  /*1b3d0*/  MUFU.EX2 R192, R2 ;  /* 0x0000000200c07308 */ /* 0x0005220000000800 */
[----:B-1----:R-:W-:Y:S01]  /*1b3e0*/  F2FP.F16.F32.PACK_AB R11, R197, R202 ;  /* 0x000000cac50b723e */ /* 0x002fe200000000ff */
[----:B--2---:R-:W-:-:S06]  /*1b3f0*/  FFMA.FTZ R2, R178, R0, -R5 ;  /* 0x00000000b2027223 */ /* 0x004fcc0000010805 */
[----:B------:R1:W-:Y:S01]  /*1b400*/  MUFU.EX2 R191, R2 ;  /* 0x0000000200bf7308 */ /* 0x0003e20000000800 */
[C---:B------:R-:W-:Y:S08]  /*1b410*/  HMMA.16816.F32 R44, R8.reuse, R28, R44 ;  /* 0x0000001c082c723c */ /* 0x040ff0000000182c */
[----:B------:R-:W-:Y:S01]  /*1b420*/  HMMA.16816.F32 R40, R8, R30, R40 ;  /* 0x0000001e0828723c */ /* 0x000fe20000001828 */
[----:B------:R-:W2:Y:S01]  /*1b430*/  LDSM.16.MT88.4 R28, [R15+0xc000] ;  /* 0x00c000000f1c783b */ /* 0x000ea20000004200 */
[----:B-1----:R-:W-:-:S04]  /*1b440*/  FFMA.FTZ R2, R175, R0, -R5 ;  /* 0x00000000af027223 */ /* 0x002fc80000010805 */
[----:B------:R1:W5:Y:S02]  /*1b450*/  MUFU.EX2 R190, R2 ;  /* 0x0000000200be7308 */ /* 0x0003640000000800 */
[C---:B------:R-:W-:Y:S08]  /*1b460*/  HMMA.16816.F32 R56, R8.reuse, R32, R56 ;  /* 0x000000200838723c */ /* 0x040ff00000001838 */
[----:B------:R-:W-:Y:S01]  /*1b470*/  HMMA.16816.F32 R68, R8, R34, R68 ;  /* 0x000000220844723c */ /* 0x000fe20000001844 */
[----:B------:R-:W2:Y:S01]  /*1b480*/  LDSM.16.MT88.4 R32, [R140+0xc000] ;  /* 0x00c000008c20783b */ /* 0x000ea20000004200 */
[----:B-1----:R-:W-:-:S04]  /*1b490*/  FFMA.FTZ R2, R171, R0, -R3 ;  /* 0x00000000ab027223 */ /* 0x002fc80000010803 */
[----:B------:R1:W5:Y:S02]  /*1b4a0*/  MUFU.EX2 R189, R2 ;  /* 0x0000000200bd7308 */ /* 0x0003640000000800 */
[----:B-1----:R-:W-:-:S06]  /*1b4b0*/  FFMA.FTZ R2, R168, R0, -R3 ;  /* 0x00000000a8027223 */ /* 0x002fcc0000010803 */
[----:B------:R1:W-:Y:S01]  /*1b4c0*/  MUFU.EX2 R187, R2 ;  /* 0x0000000200bb7308 */ /* 0x0003e20000000800 */
[----:B------:R-:W-:Y:S01]  /*1b4d0*/  HMMA.16816.F32 R64, R8, R20, R60 ;  /* 0x000000140840723c */ /* 0x000fe2000000183c */
[----:B-1----:R-:W-:-:S06]  /*1b4e0*/  FFMA.FTZ R2, R164, R0, -R3 ;  /* 0x00000000a4027223 */ /* 0x002fcc0000010803 */
[----:B------:R1:W-:Y:S01]  /*1b4f0*/  MUFU.EX2 R188, R2 ;  /* 0x0000000200bc7308 */ /* 0x0003e20000000800 */
[----:B------:R-:W-:Y:S01]  /*1b500*/  HMMA.16816.F32 R80, R8, R22, R80 ;  /* 0x000000160850723c */ /* 0x000fe20000001850 */
[----:B------:R-:W2:Y:S01]  /*1b510*/  LDSM.16.MT88.4 R20, [R38+0xc000] ;  /* 0x00c000002614783b */ /* 0x000ea20000004200 */
        /* <DEDUP_REMOVED lines=11> */
[----:B-----5:R-:W-:Y:S02]  /*1b5d0*/  F2FP.F16.F32.PACK_AB R10, R190, R191 ;  /* 0x000000bfbe0a723e */ /* 0x020fe400000000ff */
[----:B------:R-:W-:Y:S01]  /*1b5e0*/  F2FP.F16.F32.PACK_AB R11, R189, R194 ;  /* 0x000000c2bd0b723e */ /* 0x000fe200000000ff */
[----:B-1----:R-:W-:-:S04]  /*1b5f0*/  FFMA.FTZ R2, R173, R0, -R5 ;  /* 0x00000000ad027223 */ /* 0x002fc80000010805 */
[----:B------:R1:W-:Y:S02]  /*1b600*/  MUFU.EX2 R183, R2 ;  /* 0x0000000200b77308 */ /* 0x0003e40000000800 */
[----:B--2---:R-:W-:Y:S01]  /*1b610*/  HMMA.16816.F32 R44, R8, R28, R44 ;  /* 0x0000001c082c723c */ /* 0x004fe2000000182c */
[----:B-1----:R-:W-:-:S05]  /*1b620*/  FFMA.FTZ R2, R167, R0, -R5 ;  /* 0x00000000a7027223 */ /* 0x002fca0000010805 */
[----:B------:R1:W2:Y:S02]  /*1b630*/  MUFU.EX2 R182, R2 ;  /* 0x0000000200b67308 */ /* 0x0002a40000000800 */
[C---:B------:R-:W-:Y:S01]  /*1b640*/  HMMA.16816.F32 R40, R8.reuse, R30, R40 ;  /* 0x0000001e0828723c */ /* 0x040fe20000001828 */
[----:B------:R-:W5:Y:S07]  /*1b650*/  LDSM.16.MT88.4 R28, [R15+0xc800] ;  /* 0x00c800000f1c783b */ /* 0x000f6e0000004200 */
[----:B------:R-:W-:Y:S01]  /*1b660*/  HMMA.16816.F32 R56, R8, R32, R56 ;  /* 0x000000200838723c */ /* 0x000fe20000001838 */
[----:B-1----:R-:W-:-:S07]  /*1b670*/  FFMA.FTZ R2, R163, R0, -R3 ;  /* 0x00000000a3027223 */ /* 0x002fce0000010803 */
[----:B------:R-:W-:Y:S01]  /*1b680*/  HMMA.16816.F32 R68, R8, R34, R68 ;  /* 0x000000220844723c */ /* 0x000fe20000001844 */
[----:B------:R-:W1:Y:S01]  /*1b690*/  LDSM.16.MT88.4 R32, [R140+0xc800] ;  /* 0x00c800008c20783b */ /* 0x000e620000004200 */
        /* <DEDUP_REMOVED lines=22> */
[----:B------:R2:W-:Y:S02]  /*1b800*/  MUFU.EX2 R174, R2 ;  /* 0x0000000200ae7308 */ /* 0x0005e40000000800 */
[----:B------:R-:W-:Y:S01]  /*1b810*/  HMMA.16816.F32 R44, R8, R28, R44 ;  /* 0x0000001c082c723c */ /* 0x000fe2000000182c */
[----:B--2---:R-:W-:-:S05]  /*1b820*/  FFMA.FTZ R2, R159, R0, -R5 ;  /* 0x000000009f027223 */ /* 0x004fca0000010805 */
[----:B------:R2:W3:Y:S02]  /*1b830*/  MUFU.EX2 R176, R2 ;  /* 0x0000000200b07308 */ /* 0x0004e40000000800 */
[C---:B------:R-:W-:Y:S01]  /*1b840*/  HMMA.16816.F32 R40, R8.reuse, R30, R40 ;  /* 0x0000001e0828723c */ /* 0x040fe20000001828 */
[----:B------:R-:W5:Y:S07]  /*1b850*/  LDSM.16.MT88.4 R28, [R15+0xd000] ;  /* 0x00d000000f1c783b */ /* 0x000f6e0000004200 */
[----:B-1----:R-:W-:Y:S01]  /*1b860*/  HMMA.16816.F32 R56, R8, R32, R56 ;  /* 0x000000200838723c */ /* 0x002fe20000001838 */
[----:B--2---:R-:W-:-:S07]  /*1b870*/  FFMA.FTZ R2, R155, R0, -R3 ;  /* 0x000000009b027223 */ /* 0x004fce0000010803 */
[----:B------:R-:W-:Y:S01]  /*1b880*/  HMMA.16816.F32 R68, R8, R34, R68 ;  /* 0x000000220844723c */ /* 0x000fe20000001844 */
[----:B------:R-:W1:Y:S01]  /*1b890*/  LDSM.16.MT88.4 R32, [R140+0xd000] ;  /* 0x00d000008c20783b */ /* 0x000e620000004200 */
[----:B------:R2:W5:Y:S02]  /*1b8a0*/  MUFU.EX2 R173, R2 ;  /* 0x0000000200ad7308 */ /* 0x0005640000000800 */
        /* <DEDUP_REMOVED lines=11> */
[----:B----4-:R-:W-:Y:S01]  /*1b960*/  HMMA.16816.F32 R52, R8, R16, R52 ;  /* 0x000000100834723c */ /* 0x010fe20000001834 */
[----:B--2---:R-:W-:-:S06]  /*1b970*/  FFMA.FTZ R2, R162, R0, -R5 ;  /* 0x00000000a2027223 */ /* 0x004fcc0000010805 */
[----:B------:R2:W4:Y:S01]  /*1b980*/  MUFU.EX2 R168, R2 ;  /* 0x0000000200a87308 */ /* 0x0005220000000800 */
[----:B------:R-:W-:Y:S01]  /*1b990*/  HMMA.16816.F32 R24, R8, R18, R24 ;  /* 0x000000120818723c */ /* 0x000fe20000001818 */
[----:B------:R-:W-:Y:S01]  /*1b9a0*/  F2FP.F16.F32.PACK_AB R8, R175, R177 ;  /* 0x000000b1af08723e */ /* 0x000fe200000000ff */
[----:B------:R-:W4:Y:S01]  /*1b9b0*/  LDSM.16.MT88.4 R16, [R14+0xd000] ;  /* 0x00d000000e10783b */ /* 0x000f220000004200 */
[----:B------:R-:W-:Y:S02]  /*1b9c0*/  F2FP.F16.F32.PACK_AB R9, R179, R180 ;  /* 0x000000b4b309723e */ /* 0x000fe400000000ff */
[----:B---3--:R-:W-:Y:S02]  /*1b9d0*/  F2FP.F16.F32.PACK_AB R10, R176, R174 ;  /* 0x000000aeb00a723e */ /* 0x008fe400000000ff */
[----:B-----5:R-:W-:Y:S01]  /*1b9e0*/  F2FP.F16.F32.PACK_AB R11, R173, R178 ;  /* 0x000000b2ad0b723e */ /* 0x020fe200000000ff */
[----:B--2---:R-:W-:-:S04]  /*1b9f0*/  FFMA.FTZ R2, R157, R0, -R5 ;  /* 0x000000009d027223 */ /* 0x004fc80000010805 */
        /* <DEDUP_REMOVED lines=12> */
[----:B------:R2:W-:Y:S02]  /*1bac0*/  MUFU.EX2 R162, R2 ;  /* 0x0000000200a27308 */ /* 0x0005e40000000800 */
        /* <DEDUP_REMOVED lines=16> */
[----:B---3--:R-:W-:Y:S01]  /*1bbd0*/  F2FP.F16.F32.PACK_AB R10, R166, R167 ;  /* 0x000000a7a60a723e */ /* 0x008fe200000000ff */
[----:B--2---:R-:W-:-:S04]  /*1bbe0*/  FFMA.FTZ R2, R151, R0, -R5 ;  /* 0x0000000097027223 */ /* 0x004fc80000010805 */
[----:B------:R2:W-:Y:S01]  /*1bbf0*/  MUFU.EX2 R159, R2 ;  /* 0x00000002009f7308 */ /* 0x0005e20000000800 */
[----:B-----5:R-:W-:Y:S01]  /*1bc00*/  F2FP.F16.F32.PACK_AB R11, R165, R170 ;  /* 0x000000aaa50b723e */ /* 0x020fe200000000ff */
[----:B--2---:R-:W-:-:S06]  /*1bc10*/  FFMA.FTZ R2, R139, R0, -R5 ;  /* 0x000000008b027223 */ /* 0x004fcc0000010805 */
[----:B------:R2:W3:Y:S01]  /*1bc20*/  MUFU.EX2 R158, R2 ;  /* 0x00000002009e7308 */ /* 0x0004e20000000800 */
[C---:B------:R-:W-:Y:S08]  /*1bc30*/  HMMA.16816.F32 R52, R8.reuse, R28, R48 ;  /* 0x0000001c0834723c */ /* 0x040ff00000001830 */
[----:B-1----:R-:W-:Y:S01]  /*1bc40*/  HMMA.16816.F32 R56, R8, R32, R56 ;  /* 0x000000200838723c */ /* 0x002fe20000001838 */
[----:B--2---:R-:W-:-:S04]  /*1bc50*/  FFMA.FTZ R2, R130, R0, -R3 ;  /* 0x0000000082027223 */ /* 0x004fc80000010803 */
[----:B------:R1:W2:Y:S03]  /*1bc60*/  MUFU.EX2 R157, R2 ;  /* 0x00000002009d7308 */ /* 0x0002a60000000800 */
[C---:B------:R-:W-:Y:S01]  /*1bc70*/  HMMA.16816.F32 R68, R8.reuse, R34, R68 ;  /* 0x000000220844723c */ /* 0x040fe20000001844 */
[----:B------:R-:W5:Y:S07]  /*1bc80*/  LDSM.16.MT88.4 R32, [R140+0xe000] ;  /* 0x00e000008c20783b */ /* 0x000f6e0000004200 */
[----:B------:R-:W-:Y:S01]  /*1bc90*/  HMMA.16816.F32 R48, R8, R30, R40 ;  /* 0x0000001e0830723c */ /* 0x000fe20000001828 */
[----:B------:R-:W5:Y:S01]  /*1bca0*/  LDSM.16.MT88.4 R28, [R15+0xe000] ;  /* 0x00e000000f1c783b */ /* 0x000f620000004200 */
[----:B-1----:R-:W-:-:S04]  /*1bcb0*/  FFMA.FTZ R2, R124, R0, -R3 ;  /* 0x000000007c027223 */ /* 0x002fc80000010803 */
[----:B------:R1:W-:Y:S02]  /*1bcc0*/  MUFU.EX2 R154, R2 ;  /* 0x00000002009a7308 */ /* 0x0003e40000000800 */
[----:B-1----:R-:W-:-:S06]  /*1bcd0*/  FFMA.FTZ R2, R121, R0, -R3 ;  /* 0x0000000079027223 */ /* 0x002fcc0000010803 */
        /* <DEDUP_REMOVED lines=8> */
[----:B----4-:R-:W-:Y:S01]  /*1bd60*/  HMMA.16816.F32 R44, R8, R16, R44 ;  /* 0x00000010082c723c */ /* 0x010fe2000000182c */
[----:B-1----:R-:W-:-:S06]  /*1bd70*/  FFMA.FTZ R2, R147, R0, -R5 ;  /* 0x0000000093027223 */ /* 0x002fcc0000010805 */
[----:B------:R1:W4:Y:S01]  /*1bd80*/  MUFU.EX2 R151, R2 ;  /* 0x0000000200977308 */ /* 0x0003220000000800 */
[----:B------:R-:W-:Y:S01]  /*1bd90*/  HMMA.16816.F32 R24, R8, R18, R24 ;  /* 0x000000120818723c */ /* 0x000fe20000001818 */
[----:B------:R-:W-:Y:S01]  /*1bda0*/  F2FP.F16.F32.PACK_AB R8, R160, R161 ;  /* 0x000000a1a008723e */ /* 0x000fe200000000ff */
[----:B------:R-:W4:Y:S01]  /*1bdb0*/  LDSM.16.MT88.4 R16, [R14+0xe000] ;  /* 0x00e000000e10783b */ /* 0x000f220000004200 */
[----:B------:R-:W-:Y:S01]  /*1bdc0*/  F2FP.F16.F32.PACK_AB R9, R164, R162 ;  /* 0x000000a2a409723e */ /* 0x000fe200000000ff */
[----:B-1----:R-:W-:-:S04]  /*1bdd0*/  FFMA.FTZ R2, R141, R0, -R5 ;  /* 0x000000008d027223 */ /* 0x002fc80000010805 */
[----:B------:R1:W-:Y:S01]  /*1bde0*/  MUFU.EX2 R150, R2 ;  /* 0x0000000200967308 */ /* 0x0003e20000000800 */
[----:B---3--:R-:W-:Y:S02]  /*1bdf0*/  F2FP.F16.F32.PACK_AB R10, R158, R159 ;  /* 0x0000009f9e0a723e */ /* 0x008fe400000000ff */
[----:B--2---:R-:W-:Y:S01]  /*1be00*/  F2FP.F16.F32.PACK_AB R11, R157, R163 ;  /* 0x000000a39d0b723e */ /* 0x004fe200000000ff */
[----:B-1----:R-:W-:-:S04]  /*1be10*/  FFMA.FTZ R2, R125, R0, -R5 ;  /* 0x000000007d027223 */ /* 0x002fc80000010805 */
[----:B------:R1:W2:Y:S02]  /*1be20*/  MUFU.EX2 R149, R2 ;  /* 0x0000000200957308 */ /* 0x0002a40000000800 */
[----:B-----5:R-:W-:Y:S01]  /*1be30*/  HMMA.16816.F32 R40, R8, R32, R56 ;  /* 0x000000200828723c */ /* 0x020fe20000001838 */
[----:B-1----:R-:W-:-:S05]  /*1be40*/  FFMA.FTZ R2, R111, R0, -R3 ;  /* 0x000000006f027223 */ /* 0x002fca0000010803 */
[----:B------:R1:W3:Y:S02]  /*1be50*/  MUFU.EX2 R148, R2 ;  /* 0x0000000200947308 */ /* 0x0002e40000000800 */
[C---:B------:R-:W-:Y:S01]  /*1be60*/  HMMA.16816.F32 R68, R8.reuse, R34, R68 ;  /* 0x000000220844723c */ /* 0x040fe20000001844 */
[----:B------:R-:W5:Y:S07]  /*1be70*/  LDSM.16.MT88.4 R32, [R15+0xe800] ;  /* 0x00e800000f20783b */ /* 0x000f6e0000004200 */
[----:B------:R-:W-:Y:S01]  /*1be80*/  HMMA.16816.F32 R60, R8, R28, R52 ;  /* 0x0000001c083c723c */ /* 0x000fe20000001834 */
[----:B-1----:R-:W-:-:S07]  /*1be90*/  FFMA.FTZ R2, R99, R0, -R3 ;  /* 0x0000000063027223 */ /* 0x002fce0000010803 */
[----:B------:R-:W-:Y:S01]  /*1bea0*/  HMMA.16816.F32 R52, R8, R30, R48 ;  /* 0x0000001e0834723c */ /* 0x000fe20000001830 */
[----:B------:R-:W1:Y:S01]  /*1beb0*/  LDSM.16.MT88.4 R28, [R140+0xe800] ;  /* 0x00e800008c1c783b */ /* 0x000e620000004200 */
[----:B------:R4:W-:Y:S02]  /*1bec0*/  MUFU.EX2 R144, R2 ;  /* 0x0000000200907308 */ /* 0x0009e40000000800 */
        /* <DEDUP_REMOVED lines=10> */
[----:B------:R4:W1:Y:S01]  /*1bf70*/  MUFU.EX2 R139, R2 ;  /* 0x00000002008b7308 */ /* 0x0008620000000800 */
[----:B------:R-:W-:Y:S01]  /*1bf80*/  HMMA.16816.F32 R56, R8, R16, R44 ;  /* 0x000000100838723c */ /* 0x000fe2000000182c */
[----:B----4-:R-:W-:-:S06]  /*1bf90*/  FFMA.FTZ R2, R129, R0, -R5 ;  /* 0x0000000081027223 */ /* 0x010fcc0000010805 */
[----:B------:R4:W-:Y:S01]  /*1bfa0*/  MUFU.EX2 R136, R2 ;  /* 0x0000000200887308 */ /* 0x0009e20000000800 */
[----:B------:R-:W-:Y:S01]  /*1bfb0*/  HMMA.16816.F32 R24, R8, R18, R24 ;  /* 0x000000120818723c */ /* 0x000fe20000001818 */
[----:B------:R-:W-:Y:S01]  /*1bfc0*/  F2FP.F16.F32.PACK_AB R8, R151, R143 ;  /* 0x0000008f9708723e */ /* 0x000fe200000000ff */
[----:B------:R-:W1:Y:S01]  /*1bfd0*/  LDSM.16.MT88.4 R16, [R14+0xe800] ;  /* 0x00e800000e10783b */ /* 0x000e620000004200 */
[----:B------:R-:W-:Y:S02]  /*1bfe0*/  F2FP.F16.F32.PACK_AB R9, R156, R154 ;  /* 0x0000009a9c09723e */ /* 0x000fe400000000ff */
[----:B--2---:R-:W-:Y:S02]  /*1bff0*/  F2FP.F16.F32.PACK_AB R10, R149, R150 ;  /* 0x00000096950a723e */ /* 0x004fe400000000ff */
[----:B---3--:R-:W-:Y:S01]  /*1c000*/  F2FP.F16.F32.PACK_AB R11, R148, R155 ;  /* 0x0000009b940b723e */ /* 0x008fe200000000ff */
[----:B----4-:R-:W-:-:S04]  /*1c010*/  FFMA.FTZ R2, R100, R0, -R5 ;  /* 0x0000000064027223 */ /* 0x010fc80000010805 */
[----:B------:R2:W3:Y:S02]  /*1c020*/  MUFU.EX2 R132, R2 ;  /* 0x0000000200847308 */ /* 0x0004e40000000800 */
[----:B-----5:R-:W-:Y:S01]  /*1c030*/  HMMA.16816.F32 R44, R8, R32, R60 ;  /* 0x00000020082c723c */ /* 0x020fe2000000183c */
[----:B--2---:R-:W-:-:S05]  /*1c040*/  FFMA.FTZ R2, R96, R0, -R3 ;  /* 0x0000000060027223 */ /* 0x004fca0000010803 */
[----:B------:R2:W4:Y:S02]  /*1c050*/  MUFU.EX2 R131, R2 ;  /* 0x0000000200837308 */ /* 0x0005240000000800 */
        /* <DEDUP_REMOVED lines=17> */
[----:B------:R2:W1:Y:S01]  /*1c170*/  MUFU.EX2 R122, R2 ;  /* 0x00000002007a7308 */ /* 0x0004620000000800 */
[----:B------:R-:W-:Y:S01]  /*1c180*/  HMMA.16816.F32 R68, R8, R16, R56 ;  /* 0x000000100844723c */ /* 0x000fe20000001838 */
[----:B--2---:R-:W-:-:S06]  /*1c190*/  FFMA.FTZ R2, R101, R0, -R5 ;  /* 0x0000000065027223 */ /* 0x004fcc0000010805 */
[----:B------:R2:W-:Y:S01]  /*1c1a0*/  MUFU.EX2 R121, R2 ;  /* 0x0000000200797308 */ /* 0x0005e20000000800 */
[----:B------:R-:W-:Y:S01]  /*1c1b0*/  HMMA.16816.F32 R72, R8, R18, R24 ;  /* 0x000000120848723c */ /* 0x000fe20000001818 */
[----:B------:R-:W-:Y:S01]  /*1c1c0*/  F2FP.F16.F32.PACK_AB R8, R139, R137 ;  /* 0x000000898b08723e */ /* 0x000fe200000000ff */
[----:B------:R-:W1:Y:S01]  /*1c1d0*/  LDSM.16.MT88.4 R16, [R14+0xf000] ;  /* 0x00f000000e10783b */ /* 0x000e620000004200 */
[----:B------:R-:W-:Y:S02]  /*1c1e0*/  F2FP.F16.F32.PACK_AB R9, R147, R144 ;  /* 0x000000909309723e */ /* 0x000fe400000000ff */
[----:B---3--:R-:W-:Y:S01]  /*1c1f0*/  F2FP.F16.F32.PACK_AB R10, R132, R136 ;  /* 0x00000088840a723e */ /* 0x008fe200000000ff */
[----:B------:R-:W-:Y:S01]  /*1c200*/  LDSM.16.MT88.4 R24, [R15+0xf800] ;  /* 0x00f800000f18783b */ /* 0x000fe20000004200 */
[----:B----4-:R-:W-:Y:S01]  /*1c210*/  F2FP.F16.F32.PACK_AB R11, R131, R153 ;  /* 0x00000099830b723e */ /* 0x010fe200000000ff */
[----:B--2---:R-:W-:-:S04]  /*1c220*/  FFMA.FTZ R2, R95, R0, -R5 ;  /* 0x000000005f027223 */ /* 0x004fc80000010805 */
[----:B------:R2:W3:Y:S02]  /*1c230*/  MUFU.EX2 R111, R2 ;  /* 0x00000002006f7308 */ /* 0x0004e40000000800 */
[----:B-----5:R-:W-:Y:S01]  /*1c240*/  HMMA.16816.F32 R64, R8, R32, R40 ;  /* 0x000000200840723c */ /* 0x020fe20000001828 */
[----:B--2---:R-:W-:-:S05]  /*1c250*/  FFMA.FTZ R2, R87, R0, -R3 ;  /* 0x0000000057027223 */ /* 0x004fca0000010803 */
[----:B------:R2:W4:Y:S02]  /*1c260*/  MUFU.EX2 R101, R2 ;  /* 0x0000000200657308 */ /* 0x0005240000000800 */
[C---:B------:R-:W-:Y:S08]  /*1c270*/  HMMA.16816.F32 R56, R8.reuse, R34, R48 ;  /* 0x000000220838723c */ /* 0x040ff00000001830 */
[----:B-1----:R-:W-:Y:S01]  /*1c280*/  HMMA.16816.F32 R40, R8, R28, R44 ;  /* 0x0000001c0828723c */ /* 0x002fe2000000182c */
[----:B------:R-:W-:Y:S01]  /*1c290*/  LDSM.16.MT88.4 R44, [R38+0xf800] ;  /* 0x00f80000262c783b */ /* 0x000fe20000004200 */
[----:B--2---:R-:W-:-:S06]  /*1c2a0*/  FFMA.FTZ R2, R86, R0, -R3 ;  /* 0x0000000056027223 */ /* 0x004fcc0000010803 */
[----:B------:R-:W-:Y:S01]  /*1c2b0*/  HMMA.16816.F32 R32, R8, R30, R52 ;  /* 0x0000001e0820723c */ /* 0x000fe20000001834 */
[----:B------:R-:W1:Y:S01]  /*1c2c0*/  LDSM.16.MT88.4 R28, [R140+0xf800] ;  /* 0x00f800008c1c783b */ /* 0x000e620000004200 */
[----:B------:R2:W-:Y:S03]  /*1c2d0*/  MUFU.EX2 R99, R2 ;  /* 0x0000000200637308 */ /* 0x0005e60000000800 */
[----:B------:R-:W5:Y:S01]  /*1c2e0*/  LDSM.16.MT88.4 R52, [R14+0xf800] ;  /* 0x00f800000e34783b */ /* 0x000f620000004200 */
[----:B--2---:R-:W-:-:S04]  /*1c2f0*/  FFMA.FTZ R2, R85, R0, -R3 ;  /* 0x0000000055027223 */ /* 0x004fc80000010803 */
[----:B------:R2:W-:Y:S01]  /*1c300*/  MUFU.EX2 R100, R2 ;  /* 0x0000000200647308 */ /* 0x0005e20000000800 */
[----:B------:R-:W-:Y:S01]  /*1c310*/  HMMA.16816.F32 R48, R8, R20, R60 ;  /* 0x000000140830723c */ /* 0x000fe2000000183c */
[----:B--2---:R-:W-:-:S06]  /*1c320*/  FFMA.FTZ R2, R77, R0, -R3 ;  /* 0x000000004d027223 */ /* 0x004fcc0000010803 */
[----:B------:R2:W-:Y:S01]  /*1c330*/  MUFU.EX2 R98, R2 ;  /* 0x0000000200627308 */ /* 0x0005e20000000800 */
[----:B------:R-:W-:Y:S01]  /*1c340*/  HMMA.16816.F32 R60, R8, R22, R80 ;  /* 0x00000016083c723c */ /* 0x000fe20000001850 */
[----:B------:R-:W5:Y:S01]  /*1c350*/  LDSM.16.MT88.4 R20, [R140+0x10000] ;  /* 0x010000008c14783b */ /* 0x000f620000004200 */
[----:B--2---:R-:W-:-:S05]  /*1c360*/  FFMA.FTZ R2, R127, R0, -R5 ;  /* 0x000000007f027223 */ /* 0x004fca0000010805 */
[----:B------:R2:W-:Y:S01]  /*1c370*/  MUFU.EX2 R97, R2 ;  /* 0x0000000200617308 */ /* 0x0005e20000000800 */
[----:B------:R-:W-:Y:S01]  /*1c380*/  FADD.FTZ R4, R210, R207 ;  /* 0x000000cfd2047221 */ /* 0x000fe20000010000 */
[----:B--2---:R-:W-:-:S06]  /*1c390*/  FFMA.FTZ R2, R119, R0, -R5 ;  /* 0x0000000077027223 */ /* 0x004fcc0000010805 */
[----:B------:R2:W5:Y:S01]  /*1c3a0*/  MUFU.EX2 R96, R2 ;  /* 0x0000000200607308 */ /* 0x0005620000000800 */
[----:B------:R-:W-:Y:S01]  /*1c3b0*/  HMMA.16816.F32 R68, R8, R16, R68 ;  /* 0x000000100844723c */ /* 0x000fe20000001844 */
[----:B------:R-:W-:Y:S01]  /*1c3c0*/  FADD.FTZ R6, R7, R6 ;  /* 0x0000000607067221 */ /* 0x000fe20000010000 */
[----:B--2---:R-:W-:-:S05]  /*1c3d0*/  FFMA.FTZ R2, R114, R0, -R5 ;  /* 0x0000000072027223 */ /* 0x004fca0000010805 */
[----:B------:R2:W-:Y:S01]  /*1c3e0*/  MUFU.EX2 R95, R2 ;  /* 0x00000002005f7308 */ /* 0x0005e20000000800 */
[----:B------:R-:W-:Y:S01]  /*1c3f0*/  HMMA.16816.F32 R72, R8, R18, R72 ;  /* 0x000000120848723c */ /* 0x000fe20000001848 */
[----:B------:R-:W-:Y:S01]  /*1c400*/  F2FP.F16.F32.PACK_AB R8, R122, R124 ;  /* 0x0000007c7a08723e */ /* 0x000fe200000000ff */
[----:B------:R-:W5:Y:S01]  /*1c410*/  LDSM.16.MT88.4 R16, [R15+0x10000] ;  /* 0x010000000f10783b */ /* 0x000f620000004200 */
[----:B------:R-:W-:Y:S02]  /*1c420*/  F2FP.F16.F32.PACK_AB R9, R130, R125 ;  /* 0x0000007d8209723e */ /* 0x000fe400000000ff */
[----:B---3--:R-:W-:Y:S01]  /*1c430*/  F2FP.F16.F32.PACK_AB R10, R111, R121 ;  /* 0x000000796f0a723e */ /* 0x008fe200000000ff */
[----:B--2---:R-:W-:-:S04]  /*1c440*/  FFMA.FTZ R2, R93, R0, -R5 ;  /* 0x000000005d027223 */ /* 0x004fc80000010805 */
[----:B------:R2:W3:Y:S01]  /*1c450*/  MUFU.EX2 R94, R2 ;  /* 0x00000002005e7308 */ /* 0x0004e20000000800 */
[----:B----4-:R-:W-:Y:S01]  /*1c460*/  F2FP.F16.F32.PACK_AB R11, R101, R129 ;  /* 0x00000081650b723e */ /* 0x010fe200000000ff */
[----:B--2---:R-:W-:-:S06]  /*1c470*/  FFMA.FTZ R2, R89, R0, -R3 ;  /* 0x0000000059027223 */ /* 0x004fcc0000010803 */
[----:B------:R2:W4:Y:S01]  /*1c480*/  MUFU.EX2 R93, R2 ;  /* 0x00000002005d7308 */ /* 0x0005220000000800 */
[----:B-1----:R-:W-:Y:S01]  /*1c490*/  HMMA.16816.F32 R84, R8, R30, R56 ;  /* 0x0000001e0854723c */ /* 0x002fe20000001838 */
[----:B--2---:R-:W-:Y:S01]  /*1c4a0*/  FADD.FTZ R2, R208, R4 ;  /* 0x00000004d0027221 */ /* 0x004fe20000010000 */
[----:B------:R-:W-:-:S03]  /*1c4b0*/  FADD.FTZ R4, R205, R6 ;  /* 0x00000006cd047221 */ /* 0x000fc60000010000 */
[----:B------:R-:W-:Y:S01]  /*1c4c0*/  FADD.FTZ R6, R211, R2 ;  /* 0x00000002d3067221 */ /* 0x000fe20000010000 */
[----:B------:R-:W-:-:S04]  /*1c4d0*/  FFMA.FTZ R2, R88, R0, -R3 ;  /* 0x0000000058027223 */ /* 0x000fc80000010803 */
[----:B------:R1:W-:Y:S01]  /*1c4e0*/  MUFU.EX2 R90, R2 ;  /* 0x00000002005a7308 */ /* 0x0003e20000000800 */
[C---:B------:R-:W-:Y:S01]  /*1c4f0*/  HMMA.16816.F32 R80, R8.reuse, R28, R64 ;  /* 0x0000001c0850723c */ /* 0x040fe20000001840 */
[----:B------:R-:W-:Y:S01]  /*1c500*/  FADD.FTZ R7, R206, R4 ;  /* 0x00000004ce077221 */ /* 0x000fe20000010000 */
[----:B------:R-:W-:Y:S06]  /*1c510*/  LDSM.16.MT88.4 R28, [R14+0x10000] ;  /* 0x010000000e1c783b */ /* 0x000fec0000004200 */
[----:B------:R-:W-:Y:S01]  /*1c520*/  HMMA.16816.F32 R64, R8, R24, R40 ;  /* 0x000000180840723c */ /* 0x000fe20000001828 */
[----:B-1----:R-:W-:-:S04]  /*1c530*/  FFMA.FTZ R2, R78, R0, -R3 ;  /* 0x000000004e027223 */ /* 0x002fc80000010803 */
[----:B------:R1:W-:Y:S03]  /*1c540*/  MUFU.EX2 R91, R2 ;  /* 0x00000002005b7308 */ /* 0x0003e60000000800 */
[C---:B------:R-:W-:Y:S08]  /*1c550*/  HMMA.16816.F32 R40, R8.reuse, R44, R48 ;  /* 0x0000002c0828723c */ /* 0x040ff00000001830 */
[----:B-----5:R-:W-:Y:S01]  /*1c560*/  HMMA.16816.F32 R48, R8, R52, R68 ;  /* 0x000000340830723c */ /* 0x020fe20000001844 */
[----:B-1----:R-:W-:-:S07]  /*1c570*/  FFMA.FTZ R2, R76, R0, -R3 ;  /* 0x000000004c027223 */ /* 0x002fce0000010803 */
[C---:B------:R-:W-:Y:S01]  /*1c580*/  HMMA.16816.F32 R24, R8.reuse, R26, R32 ;  /* 0x0000001a0818723c */ /* 0x040fe20000001820 */
[----:B------:R-:W-:Y:S01]  /*1c590*/  FADD.FTZ R4, R237, R6 ;  /* 0x00000006ed047221 */ /* 0x000fe20000010000 */
[----:B------:R1:W-:Y:S06]  /*1c5a0*/  MUFU.EX2 R89, R2 ;  /* 0x0000000200597308 */ /* 0x0003ec0000000800 */
[C---:B------:R-:W-:Y:S01]  /*1c5b0*/  HMMA.16816.F32 R44, R8.reuse, R46, R60 ;  /* 0x0000002e082c723c */ /* 0x040fe2000000183c */
[----:B------:R-:W2:Y:S07]  /*1c5c0*/  LDSM.16.MT88.4 R32, [R38+0x10000] ;  /* 0x010000002620783b */ /* 0x000eae0000004200 */
[----:B------:R-:W-:Y:S01]  /*1c5d0*/  HMMA.16816.F32 R52, R8, R54, R72 ;  /* 0x000000360834723c */ /* 0x000fe20000001848 */
[----:B------:R-:W-:-:S02]  /*1c5e0*/  F2FP.F16.F32.PACK_AB R8, R96, R97 ;  /* 0x000000616008723e */ /* 0x000fc400000000ff */
[----:B------:R-:W-:Y:S01]  /*1c5f0*/  F2FP.F16.F32.PACK_AB R9, R100, R99 ;  /* 0x000000636409723e */ /* 0x000fe200000000ff */
[----:B-1----:R-:W-:Y:S01]  /*1c600*/  FFMA.FTZ R2, R126, R0, -R5 ;  /* 0x000000007e027223 */ /* 0x002fe20000010805 */
[----:B---3--:R-:W-:Y:S02]  /*1c610*/  F2FP.F16.F32.PACK_AB R10, R94, R95 ;  /* 0x0000005f5e0a723e */ /* 0x008fe400000000ff */
[----:B----4-:R-:W-:Y:S01]  /*1c620*/  F2FP.F16.F32.PACK_AB R11, R93, R98 ;  /* 0x000000625d0b723e */ /* 0x010fe200000000ff */
[----:B------:R1:W-:Y:S01]  /*1c630*/  MUFU.EX2 R88, R2 ;  /* 0x0000000200587308 */ /* 0x0003e20000000800 */
[----:B------:R-:W-:-:S05]  /*1c640*/  FADD.FTZ R6, R221, R7 ;  /* 0x00000007dd067221 */ /* 0x000fca0000010000 */
[----:B------:R-:W-:Y:S01]  /*1c650*/  HMMA.16816.F32 R60, R8, R22, R84 ;  /* 0x00000016083c723c */ /* 0x000fe20000001854 */
[----:B-1----:R-:W-:-:S04]  /*1c660*/  FFMA.FTZ R2, R115, R0, -R5 ;  /* 0x0000000073027223 */ /* 0x002fc80000010805 */
[----:B------:R1:W3:Y:S02]  /*1c670*/  MUFU.EX2 R87, R2 ;  /* 0x0000000200577308 */ /* 0x0002e40000000800 */
[----:B-1----:R-:W-:-:S06]  /*1c680*/  FFMA.FTZ R2, R110, R0, -R5 ;  /* 0x000000006e027223 */ /* 0x002fcc0000010805 */
[----:B------:R1:W-:Y:S01]  /*1c690*/  MUFU.EX2 R86, R2 ;  /* 0x0000000200567308 */ /* 0x0003e20000000800 */
[----:B------:R-:W-:Y:S01]  /*1c6a0*/  FFMA.FTZ R7, R109, R0, -R5 ;  /* 0x000000006d077223 */ /* 0x000fe20000010805 */
[----:B-1----:R-:W-:Y:S01]  /*1c6b0*/  FADD.FTZ R2, R233, R4 ;  /* 0x00000004e9027221 */ /* 0x002fe20000010000 */
[----:B------:R-:W-:-:S03]  /*1c6c0*/  FADD.FTZ R4, R226, R6 ;  /* 0x00000006e2047221 */ /* 0x000fc60000010000 */
[----:B------:R-:W-:Y:S01]  /*1c6d0*/  FADD.FTZ R2, R236, R2 ;  /* 0x00000002ec027221 */ /* 0x000fe20000010000 */
[----:B------:R-:W-:-:S03]  /*1c6e0*/  FADD.FTZ R4, R222, R4 ;  /* 0x00000004de047221 */ /* 0x000fc60000010000 */
[----:B------:R-:W-:Y:S01]  /*1c6f0*/  FADD.FTZ R2, R218, R2 ;  /* 0x00000002da027221 */ /* 0x000fe20000010000 */
[----:B------:R-:W-:Y:S01]  /*1c700*/  FADD.FTZ R4, R227, R4 ;  /* 0x00000004e3047221 */ /* 0x000fe20000010000 */
[-CC-:B------:R-:W-:Y:S02]  /*1c710*/  FFMA.FTZ R6, R108, R0.reuse, -R3.reuse ;  /* 0x000000006c067223 */ /* 0x180fe40000010803 */
[----:B------:R-:W-:Y:S01]  /*1c720*/  FADD.FTZ R2, R217, R2 ;  /* 0x00000002d9027221 */ /* 0x000fe20000010000 */
[----:B------:R-:W-:Y:S01]  /*1c730*/  FADD.FTZ R4, R214, R4 ;  /* 0x00000004d6047221 */ /* 0x000fe20000010000 */
[----:B------:R1:W-:Y:S08]  /*1c740*/  MUFU.EX2 R84, R6 ;  /* 0x0000000600547308 */ /* 0x0003f00000000800 */
[----:B------:R4:W5:Y:S01]  /*1c750*/  MUFU.EX2 R85, R7 ;  /* 0x0000000700557308 */ /* 0x0009620000000800 */
[----:B-1----:R-:W-:Y:S01]  /*1c760*/  FADD.FTZ R6, R219, R2 ;  /* 0x00000002db067221 */ /* 0x002fe20000010000 */
[----:B------:R-:W-:Y:S01]  /*1c770*/  FADD.FTZ R2, R213, R4 ;  /* 0x00000004d5027221 */ /* 0x000fe20000010000 */
[----:B------:R-:W-:-:S02]  /*1c780*/  FFMA.FTZ R4, R103, R0, -R3 ;  /* 0x0000000067047223 */ /* 0x000fc40000010803 */
[----:B------:R-:W-:Y:S01]  /*1c790*/  FADD.FTZ R6, R216, R6 ;  /* 0x00000006d8067221 */ /* 0x000fe20000010000 */
[----:B----4-:R-:W-:Y:S02]  /*1c7a0*/  FADD.FTZ R7, R212, R2 ;  /* 0x00000002d4077221 */ /* 0x010fe40000010000 */
[----:B------:R1:W-:Y:S01]  /*1c7b0*/  MUFU.EX2 R78, R4 ;  /* 0x00000004004e7308 */ /* 0x0003e20000000800 */
        /* <DEDUP_REMOVED lines=11> */
[----:B------:R-:W-:Y:S03]  /*1c870*/  HMMA.16816.F32 R64, R8, R16, R64 ;  /* 0x000000100840723c */ /* 0x000fe60000001840 */
[----:B------:R-:W-:Y:S01]  /*1c880*/  FADD.FTZ R4, R193, R4 ;  /* 0x00000004c1047221 */ /* 0x000fe20000010000 */
[----:B------:R-:W-:-:S04]  /*1c890*/  FADD.FTZ R2, R196, R2 ;  /* 0x00000002c4027221 */ /* 0x000fc80000010000 */
[C---:B------:R-:W-:Y:S01]  /*1c8a0*/  HMMA.16816.F32 R68, R8.reuse, R18, R24 ;  /* 0x000000120844723c */ /* 0x040fe20000001818 */
[----:B------:R-:W1:Y:S01]  /*1c8b0*/  LDSM.16.MT88.4 R16, [R140+0x10800] ;  /* 0x010800008c10783b */ /* 0x000e620000004200 */
[----:B------:R-:W-:Y:S01]  /*1c8c0*/  FADD.FTZ R4, R192, R4 ;  /* 0x00000004c0047221 */ /* 0x000fe20000010000 */
[----:B------:R-:W-:Y:S02]  /*1c8d0*/  FADD.FTZ R2, R194, R2 ;  /* 0x00000002c2027221 */ /* 0x000fe40000010000 */
[----:B------:R-:W4:Y:S01]  /*1c8e0*/  LDSM.16.MT88.4 R24, [R15+0x10800] ;  /* 0x010800000f18783b */ /* 0x000f220000004200 */
[----:B------:R-:W-:Y:S01]  /*1c8f0*/  FADD.FTZ R4, R191, R4 ;  /* 0x00000004bf047221 */ /* 0x000fe20000010000 */
[----:B------:R-:W-:Y:S01]  /*1c900*/  FADD.FTZ R2, R189, R2 ;  /* 0x00000002bd027221 */ /* 0x000fe20000010000 */
        /* <DEDUP_REMOVED lines=11> */
[----:B--2---:R-:W-:Y:S01]  /*1c9c0*/  HMMA.16816.F32 R72, R8, R32, R40 ;  /* 0x000000200848723c */ /* 0x004fe20000001828 */
[----:B------:R-:W-:Y:S02]  /*1c9d0*/  FADD.FTZ R2, R180, R2 ;  /* 0x00000002b4027221 */ /* 0x000fe40000010000 */
[----:B------:R-:W-:Y:S01]  /*1c9e0*/  FADD.FTZ R4, R177, R4 ;  /* 0x00000004b1047221 */ /* 0x000fe20000010000 */
[----:B------:R-:W-:-:S04]  /*1c9f0*/  FFMA.FTZ R6, R102, R0, -R3 ;  /* 0x0000000066067223 */ /* 0x000fc80000010803 */
[C---:B------:R-:W-:Y:S01]  /*1ca00*/  HMMA.16816.F32 R44, R8.reuse, R34, R44 ;  /* 0x00000022082c723c */ /* 0x040fe2000000182c */
[----:B------:R-:W-:Y:S01]  /*1ca10*/  FADD.FTZ R2, R179, R2 ;  /* 0x00000002b3027221 */ /* 0x000fe20000010000 */
[----:B------:R-:W-:Y:S01]  /*1ca20*/  FADD.FTZ R4, R175, R4 ;  /* 0x00000004af047221 */ /* 0x000fe20000010000 */
[----:B------:R2:W-:Y:S05]  /*1ca30*/  MUFU.EX2 R77, R6 ;  /* 0x00000006004d7308 */ /* 0x0005ea0000000800 */
[----:B------:R-:W-:Y:S01]  /*1ca40*/  HMMA.16816.F32 R80, R8, R28, R48 ;  /* 0x0000001c0850723c */ /* 0x000fe20000001830 */
[----:B------:R-:W-:Y:S01]  /*1ca50*/  FADD.FTZ R2, R178, R2 ;  /* 0x00000002b2027221 */ /* 0x000fe20000010000 */
[----:B------:R-:W-:-:S06]  /*1ca60*/  FADD.FTZ R4, R174, R4 ;  /* 0x00000004ae047221 */ /* 0x000fcc0000010000 */
[----:B------:R-:W-:Y:S01]  /*1ca70*/  HMMA.16816.F32 R52, R8, R30, R52 ;  /* 0x0000001e0834723c */ /* 0x000fe20000001834 */
[----:B---3--:R-:W-:Y:S02]  /*1ca80*/  F2FP.F16.F32.PACK_AB R8, R87, R88 ;  /* 0x000000585708723e */ /* 0x008fe400000000ff */
[----:B------:R-:W-:Y:S02]  /*1ca90*/  F2FP.F16.F32.PACK_AB R9, R91, R90 ;  /* 0x0000005a5b09723e */ /* 0x000fe400000000ff */
[----:B-----5:R-:W-:Y:S02]  /*1caa0*/  F2FP.F16.F32.PACK_AB R10, R85, R86 ;  /* 0x00000056550a723e */ /* 0x020fe400000000ff */
[----:B------:R-:W-:Y:S01]  /*1cab0*/  F2FP.F16.F32.PACK_AB R11, R84, R89 ;  /* 0x00000059540b723e */ /* 0x000fe200000000ff */
[----:B--2---:R-:W-:Y:S01]  /*1cac0*/  FFMA.FTZ R6, R39, R0, -R3 ;  /* 0x0000000027067223 */ /* 0x004fe20000010803 */
[----:B------:R-:W-:Y:S01]  /*1cad0*/  FADD.FTZ R2, R173, R2 ;  /* 0x00000002ad027221 */ /* 0x000fe20000010000 */
[----:B------:R-:W-:-:S02]  /*1cae0*/  FADD.FTZ R4, R176, R4 ;  /* 0x00000004b0047221 */ /* 0x000fc40000010000 */
[----:B------:R2:W-:Y:S02]  /*1caf0*/  MUFU.EX2 R76, R6 ;  /* 0x00000006004c7308 */ /* 0x0005e40000000800 */
[----:B-1----:R-:W-:Y:S01]  /*1cb00*/  HMMA.16816.F32 R56, R8, R16, R56 ;  /* 0x000000100838723c */ /* 0x002fe20000001838 */
[----:B------:R-:W-:Y:S01]  /*1cb10*/  FADD.FTZ R2, R171, R2 ;  /* 0x00000002ab027221 */ /* 0x000fe20000010000 */
[----:B------:R-:W-:-:S06]  /*1cb20*/  FADD.FTZ R4, R169, R4 ;  /* 0x00000004a9047221 */ /* 0x000fcc0000010000 */
[----:B------:R-:W-:Y:S01]  /*1cb30*/  HMMA.16816.F32 R32, R8, R18, R60 ;  /* 0x000000120820723c */ /* 0x000fe2000000183c */
[----:B------:R-:W1:Y:S01]  /*1cb40*/  LDSM.16.MT88.4 R16, [R14+0x10800] ;  /* 0x010800000e10783b */ /* 0x000e620000004200 */
[----:B--2---:R-:W-:-:S06]  /*1cb50*/  FFMA.FTZ R6, R138, R0, -R5 ;  /* 0x000000008a067223 */ /* 0x004fcc0000010805 */
[----:B----4-:R-:W-:Y:S01]  /*1cb60*/  HMMA.16816.F32 R48, R8, R24, R64 ;  /* 0x000000180830723c */ /* 0x010fe20000001840 */
[----:B------:R2:W-:Y:S01]  /*1cb70*/  MUFU.EX2 R67, R6 ;  /* 0x0000000600437308 */ /* 0x0005e20000000800 */
[----:B------:R-:W-:Y:S01]  /*1cb80*/  FADD.FTZ R2, R172, R2 ;  /* 0x00000002ac027221 */ /* 0x000fe20000010000 */
[----:B------:R-:W-:-:S05]  /*1cb90*/  FADD.FTZ R4, R168, R4 ;  /* 0x00000004a8047221 */ /* 0x000fca0000010000 */
[----:B------:R-:W-:Y:S01]  /*1cba0*/  HMMA.16816.F32 R28, R8, R20, R72 ;  /* 0x00000014081c723c */ /* 0x000fe20000001848 */
[----:B------:R-:W-:Y:S01]  /*1cbb0*/  FADD.FTZ R2, R170, R2 ;  /* 0x00000002aa027221 */ /* 0x000fe20000010000 */
[----:B------:R-:W-:-:S06]  /*1cbc0*/  FADD.FTZ R4, R167, R4 ;  /* 0x00000004a7047221 */ /* 0x000fcc0000010000 */
[----:B------:R-:W-:Y:S01]  /*1cbd0*/  HMMA.16816.F32 R44, R8, R22, R44 ;  /* 0x00000016082c723c */ /* 0x000fe2000000182c */
[----:B------:R-:W3:Y:S01]  /*1cbe0*/  LDSM.16.MT88.4 R20, [R15+0x11000] ;  /* 0x011000000f14783b */ /* 0x000ee20000004200 */
[----:B--2---:R-:W-:-:S04]  /*1cbf0*/  FFMA.FTZ R6, R128, R0, -R5 ;  /* 0x0000000080067223 */ /* 0x004fc80000010805 */
[----:B------:R2:W4:Y:S01]  /*1cc00*/  MUFU.EX2 R65, R6 ;  /* 0x0000000600417308 */ /* 0x0005220000000800 */
        /* <DEDUP_REMOVED lines=13> */
[----:B------:R-:W-:Y:S01]  /*1cce0*/  FADD.FTZ R4, R159, R4 ;  /* 0x000000049f047221 */ /* 0x000fe20000010000 */
[----:B------:R-:W-:-:S03]  /*1ccf0*/  FADD.FTZ R2, R157, R2 ;  /* 0x000000029d027221 */ /* 0x000fc60000010000 */
[----:B------:R-:W-:Y:S01]  /*1cd00*/  FADD.FTZ R4, R158, R4 ;  /* 0x000000049e047221 */ /* 0x000fe20000010000 */
[----:B--2---:R-:W-:-:S04]  /*1cd10*/  FFMA.FTZ R6, R112, R0, -R3 ;  /* 0x0000000070067223 */ /* 0x004fc80000010803 */
[----:B------:R2:W5:Y:S01]  /*1cd20*/  MUFU.EX2 R63, R6 ;  /* 0x00000006003f7308 */ /* 0x0005620000000800 */
[----:B------:R-:W-:Y:S01]  /*1cd30*/  FADD.FTZ R2, R154, R2 ;  /* 0x000000029a027221 */ /* 0x000fe20000010000 */
[----:B------:R-:W-:Y:S01]  /*1cd40*/  FADD.FTZ R4, R143, R4 ;  /* 0x000000048f047221 */ /* 0x000fe20000010000 */
[----:B--2---:R-:W-:-:S05]  /*1cd50*/  FFMA.FTZ R6, R118, R0, -R3 ;  /* 0x0000000076067223 */ /* 0x004fca0000010803 */
[----:B------:R2:W5:Y:S01]  /*1cd60*/  MUFU.EX2 R62, R6 ;  /* 0x00000006003e7308 */ /* 0x0005620000000800 */
[----:B------:R-:W-:Y:S01]  /*1cd70*/  FADD.FTZ R2, R156, R2 ;  /* 0x000000029c027221 */ /* 0x000fe20000010000 */
[----:B-1----:R-:W-:Y:S01]  /*1cd80*/  HMMA.16816.F32 R80, R8, R16, R80 ;  /* 0x000000100850723c */ /* 0x002fe20000001850 */
[----:B------:R-:W-:Y:S01]  /*1cd90*/  FADD.FTZ R4, R151, R4 ;  /* 0x0000000497047221 */ /* 0x000fe20000010000 */
[----:B------:R-:W-:Y:S01]  /*1cda0*/  LDSM.16.MT88.4 R156, [R38+0x11800] ;  /* 0x01180000269c783b */ /* 0x000fe20000004200 */
[----:B--2---:R-:W-:-:S04]  /*1cdb0*/  FFMA.FTZ R6, R116, R0, -R3 ;  /* 0x0000000074067223 */ /* 0x004fc80000010803 */
[----:B------:R1:W-:Y:S01]  /*1cdc0*/  MUFU.EX2 R61, R6 ;  /* 0x00000006003d7308 */ /* 0x0003e20000000800 */
[----:B------:R-:W-:Y:S01]  /*1cdd0*/  HMMA.16816.F32 R52, R8, R18, R52 ;  /* 0x000000120834723c */ /* 0x000fe20000001834 */
[----:B----4-:R-:W-:Y:S01]  /*1cde0*/  F2FP.F16.F32.PACK_AB R8, R65, R67 ;  /* 0x000000434108723e */ /* 0x010fe200000000ff */
[----:B------:R-:W-:Y:S01]  /*1cdf0*/  FADD.FTZ R2, R155, R2 ;  /* 0x000000029b027221 */ /* 0x000fe20000010000 */
[----:B------:R-:W-:Y:S01]  /*1ce00*/  F2FP.F16.F32.PACK_AB R9, R77, R78 ;  /* 0x0000004e4d09723e */ /* 0x000fe200000000ff */
[----:B------:R-:W-:Y:S01]  /*1ce10*/  FADD.FTZ R4, R150, R4 ;  /* 0x0000000496047221 */ /* 0x000fe20000010000 */
[----:B---3--:R-:W-:Y:S02]  /*1ce20*/  F2FP.F16.F32.PACK_AB R10, R64, R66 ;  /* 0x00000042400a723e */ /* 0x008fe400000000ff */
[----:B-----5:R-:W-:Y:S01]  /*1ce30*/  F2FP.F16.F32.PACK_AB R11, R63, R76 ;  /* 0x0000004c3f0b723e */ /* 0x020fe200000000ff */
[-CC-:B-1----:R-:W-:Y:S01]  /*1ce40*/  FFMA.FTZ R6, R117, R0.reuse, -R3.reuse ;  /* 0x0000000075067223 */ /* 0x182fe20000010803 */
[----:B------:R-:W1:Y:S03]  /*1ce50*/  LDSM.16.MT88.4 R16, [R38+0x11000] ;  /* 0x011000002610783b */ /* 0x000e660000004200 */
[----:B------:R2:W-:Y:S01]  /*1ce60*/  MUFU.EX2 R60, R6 ;  /* 0x00000006003c7308 */ /* 0x0005e20000000800 */
[----:B------:R-:W-:Y:S01]  /*1ce70*/  FADD.FTZ R2, R148, R2 ;  /* 0x0000000294027221 */ /* 0x000fe20000010000 */
[----:B------:R-:W-:Y:S01]  /*1ce80*/  HMMA.16816.F32 R40, R8, R22, R40 ;  /* 0x000000160828723c */ /* 0x000fe20000001828 */
[----:B------:R-:W-:Y:S01]  /*1ce90*/  FADD.FTZ R4, R149, R4 ;  /* 0x0000000495047221 */ /* 0x000fe20000010000 */
[-C--:B------:R-:W-:Y:S01]  /*1cea0*/  FFMA.FTZ R3, R239, R0.reuse, -R3 ;  /* 0x00000000ef037223 */ /* 0x080fe20000010803 */
[----:B------:R-:W-:Y:S01]  /*1ceb0*/  FADD.FTZ R2, R144, R2 ;  /* 0x0000000290027221 */ /* 0x000fe20000010000 */
[----:B------:R-:W-:Y:S01]  /*1cec0*/  LDSM.16.MT88.4 R148, [R15+0x11800] ;  /* 0x011800000f94783b */ /* 0x000fe20000004200 */
[----:B--2---:R-:W-:-:S04]  /*1ced0*/  FFMA.FTZ R6, R152, R0, -R5 ;  /* 0x0000000098067223 */ /* 0x004fc80000010805 */
[----:B------:R2:W3:Y:S02]  /*1cee0*/  MUFU.EX2 R39, R6 ;  /* 0x0000000600277308 */ /* 0x0004e40000000800 */
[----:B--2---:R-:W-:-:S06]  /*1cef0*/  FFMA.FTZ R6, R145, R0, -R5 ;  /* 0x0000000091067223 */ /* 0x004fcc0000010805 */
[----:B------:R2:W4:Y:S02]  /*1cf00*/  MUFU.EX2 R22, R6 ;  /* 0x0000000600167308 */ /* 0x0005240000000800 */
[-CC-:B--2---:R-:W-:Y:S01]  /*1cf10*/  FFMA.FTZ R6, R142, R0.reuse, -R5.reuse ;  /* 0x000000008e067223 */ /* 0x184fe20000010805 */
[----:B------:R-:W-:Y:S01]  /*1cf20*/  FFMA.FTZ R5, R240, R0, -R5 ;  /* 0x00000000f0057223 */ /* 0x000fe20000010805 */
[----:B------:R-:W-:Y:S01]  /*1cf30*/  FADD.FTZ R0, R137, R4 ;  /* 0x0000000489007221 */ /* 0x000fe20000010000 */
[----:B------:R-:W-:Y:S01]  /*1cf40*/  FADD.FTZ R4, R147, R2 ;  /* 0x0000000293047221 */ /* 0x000fe20000010000 */
[----:B------:R-:W-:Y:S01]  /*1cf50*/  HMMA.16816.F32 R56, R8, R24, R56 ;  /* 0x000000180838723c */ /* 0x000fe20000001838 */
        /* <DEDUP_REMOVED lines=46> */
[----:B-1----:R-:W1:Y:S01]  /*1d240*/  LDSM.16.MT88.4 R4, [R14+0x11800] ;  /* 0x011800000e04783b */ /* 0x002e620000004200 */
[----:B------:R-:W-:Y:S02]  /*1d250*/  FADD.FTZ R0, R61, R0 ;  /* 0x000000003d007221 */ /* 0x000fe40000010000 */
[----:B----4-:R-:W-:Y:S02]  /*1d260*/  FADD.FTZ R2, R22, R2 ;  /* 0x0000000216027221 */ /* 0x010fe40000010000 */
[----:B------:R-:W-:Y:S02]  /*1d270*/  FADD.FTZ R0, R60, R0 ;  /* 0x000000003c007221 */ /* 0x000fe40000010000 */
[----:B-----5:R-:W-:Y:S01]  /*1d280*/  FADD.FTZ R2, R21, R2 ;  /* 0x0000000215027221 */ /* 0x020fe20000010000 */
[C---:B--2---:R-:W-:Y:S01]  /*1d290*/  F2FP.F16.F32.PACK_AB R167, R3.reuse, R60 ;  /* 0x0000003c03a7723e */ /* 0x044fe200000000ff */
[----:B------:R-:W-:-:S02]  /*1d2a0*/  FADD.FTZ R3, R3, R0 ;  /* 0x0000000003037221 */ /* 0x000fc40000010000 */
[----:B------:R-:W-:Y:S01]  /*1d2b0*/  FADD.FTZ R0, R20, R2 ;  /* 0x0000000214007221 */ /* 0x000fe20000010000 */
[----:B------:R-:W-:Y:S01]  /*1d2c0*/  HMMA.16816.F32 R28, R8, R16, R28 ;  /* 0x00000010081c723c */ /* 0x000fe2000000181c */
[----:B------:R-:W-:-:S03]  /*1d2d0*/  MOV R222, R238 ;  /* 0x000000ee00de7202 */ /* 0x000fc60000000f00 */
[----:B------:R2:W-:Y:S04]  /*1d2e0*/  STL [R1+0x44], R0 ;  /* 0x0000440001007387 */ /* 0x0005e80000100800 */
[C---:B------:R-:W-:Y:S01]  /*1d2f0*/  HMMA.16816.F32 R16, R8.reuse, R18, R44 ;  /* 0x000000120810723c */ /* 0x040fe2000000182c */
[----:B------:R2:W-:Y:S07]  /*1d300*/  STL [R1+0x40], R3 ;  /* 0x0000400301007387 */ /* 0x0005ee0000100800 */
        /* <DEDUP_REMOVED lines=96> */
.L_x_6910:
        /* <DEDUP_REMOVED lines=12> */
.L_x_6911:
[----:B------:R-:W-:Y:S05]  /*1d9d0*/  BSYNC.RECONVERGENT B0 ;  /* 0x0000000000007941 */ /* 0x000fea0003800200 */
.L_x_6909:
[----:B------:R-:W3:Y:S04]  /*1d9e0*/  LDL R0, [R1+0x18] ;  /* 0x0000180001007983 */ /* 0x000ee80000100800 */
[----:B-1----:R-:W4:Y:S04]  /*1d9f0*/  LDL R3, [R1+0x1c] ;  /* 0x00001c0001037983 */ /* 0x002f280000100800 */
[----:B------:R-:W5:Y:S04]  /*1da00*/  LDL R10, [R1+0x3c] ;  /* 0x00003c00010a7983 */ /* 0x000f680000100800 */
[----:B------:R-:W2:Y:S04]  /*1da10*/  LDL R11, [R1+0x38] ;  /* 0x00003800010b7983 */ /* 0x000ea80000100800 */
[----:B------:R-:W2:Y:S04]  /*1da20*/  LDL R2, [R1+0x50] ;  /* 0x0000500001027983 */ /* 0x000ea80000100800 */
[----:B------:R-:W2:Y:S04]  /*1da30*/  LDL.LU R23, [R1] ;  /* 0x0000000001177983 */ /* 0x000ea80000300800 */
[----:B------:R-:W2:Y:S04]  /*1da40*/  LDL.LU R21, [R1+0x8] ;  /* 0x0000080001157983 */ /* 0x000ea80000300800 */
[----:B------:R-:W2:Y:S04]  /*1da50*/  LDL R20, [R1+0x30] ;  /* 0x0000300001147983 */ /* 0x000ea80000100800 */
[----:B------:R-:W2:Y:S04]  /*1da60*/  LDL R16, [R1+0x60] ;  /* 0x0000600001107983 */ /* 0x000ea80000100800 */
[----:B------:R-:W2:Y:S04]  /*1da70*/  LDL R17, [R1+0x34] ;  /* 0x0000340001117983 */ /* 0x000ea80000100800 */
[----:B------:R-:W2:Y:S04]  /*1da80*/  LDL R15, [R1+0x54] ;  /* 0x00005400010f7983 */ /* 0x000ea80000100800 */
[----:B------:R-:W2:Y:S01]  /*1da90*/  LDL.LU R14, [R1+0x4] ;  /* 0x00000400010e7983 */ /* 0x000ea20000300800 */
[C---:B---3--:R-:W-:Y:S01]  /*1daa0*/  IMAD.SHL.U32 R22, R0.reuse, 0x20, RZ ;  /* 0x0000002000167824 */ /* 0x048fe200078e00ff */
[----:B----4-:R-:W-:-:S04]  /*1dab0*/  SHF.L.U64.HI R0, R0, 0x5, R3 ;  /* 0x0000000500007819 */ /* 0x010fc80000010203 */
[----:B-----5:R-:W-:-:S05]  /*1dac0*/  IADD3 R8, P0, PT, R22, R10, RZ ;  /* 0x0000000a16087210 */ /* 0x020fca0007f1e0ff */
[----:B--2---:R-:W-:Y:S01]  /*1dad0*/  IMAD.X R9, R0, 0x1, R11, P0 ;  /* 0x0000000100097824 */ /* 0x004fe200000e060b */
[----:B------:R-:W-:-:S04]  /*1dae0*/  IADD3 R6, P0, PT, R8, R22, RZ ;  /* 0x0000001608067210 */ /* 0x000fc80007f1e0ff */
[----:B------:R-:W-:Y:S01]  /*1daf0*/  IADD3 R4, P3, PT, R6, R22, RZ ;  /* 0x0000001606047210 */ /* 0x000fe20007f7e0ff */
[----:B------:R-:W-:Y:S01]  /*1db00*/  IMAD.X R7, R9, 0x1, R0, P0 ;  /* 0x0000000109077824 */ /* 0x000fe200000e0600 */
[----:B------:R-:W-:-:S03]  /*1db10*/  ISETP.GE.AND P0, PT, R12, R2, PT ;  /* 0x000000020c00720c */ /* 0x000fc60003f06270 */
[----:B------:R-:W-:Y:S01]  /*1db20*/  IMAD.X R5, R7, 0x1, R0, P3 ;  /* 0x0000000107057824 */ /* 0x000fe200018e0600 */
[----:B------:R-:W-:-:S05]  /*1db30*/  IADD3 R2, P3, PT, R4, R22, RZ ;  /* 0x0000001604027210 */ /* 0x000fca0007f7e0ff */
[----:B------:R-:W-:Y:S01]  /*1db40*/  IMAD.X R3, R5, 0x1, R0, P3 ;  /* 0x0000000105037824 */ /* 0x000fe200018e0600 */
[-C--:B------:R-:W-:Y:S01]  /*1db50*/  IADD3 R12, P3, PT, R2, R22.reuse, RZ ;  /* 0x00000016020c7210 */ /* 0x080fe20007f7e0ff */
[----:B------:R-:W-:Y:S02]  /*1db60*/  IMAD.MOV.U32 R39, RZ, RZ, R20 ;  /* 0x000000ffff277224 */ /* 0x000fe400078e0014 */
[----:B------:R-:W-:Y:S01]  /*1db70*/  IMAD.MOV.U32 R61, RZ, RZ, R21 ;  /* 0x000000ffff3d7224 */ /* 0x000fe200078e0015 */
[----:B------:R-:W-:Y:S01]  /*1db80*/  @!PT LDS RZ, [RZ] ;  /* 0x00000000fffff984 */ /* 0x000fe20000000800 */
[----:B------:R-:W-:Y:S01]  /*1db90*/  @!PT LDS RZ, [RZ] ;  /* 0x00000000fffff984 */ /* 0x000fe20000000800 */
[----:B------:R-:W-:Y:S01]  /*1dba0*/  @!PT LDS RZ, [RZ] ;  /* 0x00000000fffff984 */ /* 0x000fe20000000800 */
[----:B------:R1:W-:Y:S01]  /*1dbb0*/  @!P0 LDGSTS.E.BYPASS.LTC128B.128 [R79+0xa000], desc[UR4][R10.64] ;  /* 0x0a0000000a4f8fae */ /* 0x0003e2000b981a04 */
[----:B------:R-:W-:Y:S01]  /*1dbc0*/  IMAD.X R13, R3, 0x1, R0, P3 ;  /* 0x00000001030d7824 */ /* 0x000fe200018e0600 */
[----:B------:R-:W-:-:S05]  /*1dbd0*/  IADD3 R18, P3, PT, R12, R22, RZ ;  /* 0x000000160c127210 */ /* 0x000fca0007f7e0ff */
[----:B------:R-:W-:Y:S01]  /*1dbe0*/  IMAD.X R19, R13, 0x1, R0, P3 ;  /* 0x000000010d137824 */ /* 0x000fe200018e0600 */
[----:B------:R-:W-:Y:S01]  /*1dbf0*/  IADD3 R20, P3, PT, R18, R22, RZ ;  /* 0x0000001612147210 */ /* 0x000fe20007f7e0ff */
[----:B------:R-:W-:-:S04]  /*1dc00*/  IMAD.MOV.U32 R63, RZ, RZ, R16 ;  /* 0x000000ffff3f7224 */ /* 0x000fc800078e0010 */
[----:B------:R-:W-:Y:S01]  /*1dc10*/  IMAD.X R21, R19, 0x1, R0, P3 ;  /* 0x0000000113157824 */ /* 0x000fe200018e0600 */
[-C--:B------:R-:W-:Y:S01]  /*1dc20*/  IADD3 R16, P3, PT, R20, R22.reuse, RZ ;  /* 0x0000001614107210 */ /* 0x080fe20007f7e0ff */
[----:B------:R-:W-:Y:S02]  /*1dc30*/  IMAD.MOV.U32 R62, RZ, RZ, R17 ;  /* 0x000000ffff3e7224 */ /* 0x000fe400078e0011 */
[----:B------:R-:W-:Y:S02]  /*1dc40*/  IMAD.MOV.U32 R64, RZ, RZ, R14 ;  /* 0x000000ffff407224 */ /* 0x000fe400078e000e */
[----:B------:R-:W-:Y:S01]  /*1dc50*/  IMAD.X R17, R21, 0x1, R0, P3 ;  /* 0x0000000115117824 */ /* 0x000fe200018e0600 */
[----:B------:R-:W-:Y:S01]  /*1dc60*/  IADD3 R14, P3, PT, R16, R22, RZ ;  /* 0x00000016100e7210 */ /* 0x000fe20007f7e0ff */
[----:B------:R-:W-:-:S04]  /*1dc70*/  IMAD.MOV.U32 R38, RZ, RZ, R15 ;  /* 0x000000ffff267224 */ /* 0x000fc800078e000f */
[--C-:B------:R-:W-:Y:S01]  /*1dc80*/  IMAD.X R15, R17, 0x1, R0.reuse, P3 ;  /* 0x00000001110f7824 */ /* 0x100fe200018e0600 */
[----:B-1----:R-:W-:Y:S01]  /*1dc90*/  IADD3 R10, P3, PT, R14, R22, RZ ;  /* 0x000000160e0a7210 */ /* 0x002fe20007f7e0ff */
[----:B------:R-:W-:Y:S04]  /*1dca0*/  @P0 STS.128 [R79+0xa000], RZ ;  /* 0x00a000ff4f000388 */ /* 0x000fe80000000c00 */
[----:B------:R-:W-:Y:S01]  /*1dcb0*/  @!PT LDS RZ, [RZ] ;  /* 0x00000000fffff984 */ /* 0x000fe20000000800 */
[----:B------:R-:W-:Y:S01]  /*1dcc0*/  @!PT LDS RZ, [RZ] ;  /* 0x00000000fffff984 */ /* 0x000fe20000000800 */
[----:B------:R-:W-:Y:S01]  /*1dcd0*/  @!PT LDS RZ, [RZ] ;  /* 0x00000000fffff984 */ /* 0x000fe20000000800 */
[----:B------:R1:W-:Y:S01]  /*1dce0*/  @!P0 LDGSTS.E.BYPASS.LTC128B.128 [R79+0xa800], desc[UR4][R8.64] ;  /* 0x0a800000084f8fae */ /* 0x0003e2000b981a04 */
[----:B------:R-:W-:-:S03]  /*1dcf0*/  IMAD.X R11, R15, 0x1, R0, P3 ;  /* 0x000000010f0b7824 */ /* 0x000fc600018e0600 */
        /* <DEDUP_REMOVED lines=28> */
[----:B------:R-:W-:Y:S01]  /*1dec0*/  @!P0 LDGSTS.E.BYPASS.LTC128B.128 [R79+0xd000], desc[UR4][R18.64] ;  /* 0x0d000000124f8fae */ /* 0x000fe2000b981a04 */
[----:B---3--:R-:W-:-:S03]  /*1ded0*/  IADD3 R4, P3, PT, R6, R22, RZ ;  /* 0x0000001606047210 */ /* 0x008fc60007f7e0ff */
[----:B------:R-:W-:Y:S04]  /*1dee0*/  @P0 STS.128 [R79+0xd000], RZ ;  /* 0x00d000ff4f000388 */ /* 0x000fe80000000c00 */
[----:B------:R-:W-:Y:S01]  /*1def0*/  @!PT LDS RZ, [RZ] ;  /* 0x00000000fffff984 */ /* 0x000fe20000000800 */
[----:B------:R-:W-:Y:S01]  /*1df00*/  @!PT LDS RZ, [RZ] ;  /* 0x00000000fffff984 */ /* 0x000fe20000000800 */
[----:B------:R-:W-:Y:S01]  /*1df10*/  @!PT LDS RZ, [RZ] ;  /* 0x00000000fffff984 */ /* 0x000fe20000000800 */
[----:B------:R-:W-:Y:S01]  /*1df20*/  @!P0 LDGSTS.E.BYPASS.LTC128B.128 [R79+0xd800], desc[UR4][R20.64] ;  /* 0x0d800000144f8fae */ /* 0x000fe2000b981a04 */
[----:B------:R-:W-:Y:S01]  /*1df30*/  IMAD.X R5, R7, 0x1, R0, P3 ;  /* 0x0000000107057824 */ /* 0x000fe200018e0600 */
[-C--:B----4-:R-:W-:Y:S02]  /*1df40*/  IADD3 R2, P4, PT, R4, R22.reuse, RZ ;  /* 0x0000001604027210 */ /* 0x090fe40007f9e0ff */
[----:B------:R-:W-:Y:S04]  /*1df50*/  @P0 STS.128 [R79+0xd800], RZ ;  /* 0x00d800ff4f000388 */ /* 0x000fe80000000c00 */
[----:B------:R-:W-:Y:S01]  /*1df60*/  @!PT LDS RZ, [RZ] ;  /* 0x00000000fffff984 */ /* 0x000fe20000000800 */
[----:B------:R-:W-:Y:S01]  /*1df70*/  @!PT LDS RZ, [RZ] ;  /* 0x00000000fffff984 */ /* 0x000fe20000000800 */
[----:B------:R-:W-:Y:S01]  /*1df80*/  @!PT LDS RZ, [RZ] ;  /* 0x00000000fffff984 */ /* 0x000fe20000000800 */
[----:B------:R-:W-:Y:S04]  /*1df90*/  @!P0 LDGSTS.E.BYPASS.LTC128B.128 [R79+0xe000], desc[UR4][R16.64] ;  /* 0x0e000000104f8fae */ /* 0x000fe8000b981a04 */
[----:B------:R-:W-:Y:S01]  /*1dfa0*/  @P0 STS.128 [R79+0xe000], RZ ;  /* 0x00e000ff4f000388 */ /* 0x000fe20000000c00 */
[----:B-1----:R-:W-:-:S03]  /*1dfb0*/  @!P0 IADD3 R12, P3, PT, R2, R22, RZ ;  /* 0x00000016020c8210 */ /* 0x002fc60007f7e0ff */
        /* <DEDUP_REMOVED lines=9> */
[----:B------:R-:W-:Y:S04]  /*1e050*/  @!P0 LDGSTS.E.BYPASS.LTC128B.128 [R79+0xf000], desc[UR4][R10.64] ;  /* 0x0f0000000a4f8fae */ /* 0x000fe8000b981a04 */
[----:B------:R-:W-:Y:S01]  /*1e060*/  @P0 STS.128 [R79+0xf000], RZ ;  /* 0x00f000ff4f000388 */ /* 0x000fe20000000c00 */
[----:B------:R-:W-:-:S03]  /*1e070*/  @!P0 IMAD.X R13, R3, 0x1, R0, P3 ;  /* 0x00000001030d8824 */ /* 0x000fc600018e0600 */
        /* <DEDUP_REMOVED lines=14> */
[----:B------:R-:W-:Y:S01]  /*1e160*/  @P0 STS.128 [R79+0x10800], RZ ;  /* 0x010800ff4f000388 */ /* 0x000fe20000000c00 */
[----:B------:R-:W-:-:S03]  /*1e170*/  IMAD.MOV.U32 R60, RZ, RZ, R23 ;  /* 0x000000ffff3c7224 */ /* 0x000fc600078e0017 */
        /* <DEDUP_REMOVED lines=11> */
[----:B-1----:R-:W1:Y:S04]  /*1e230*/  LDSM.16.M88.4 R4, [R220] ;  /* 0x00000000dc04783b */ /* 0x002e680000000200 */
[----:B------:R-:W3:Y:S04]  /*1e240*/  LDSM.16.M88.4 R20, [R104+0x2800] ;  /* 0x002800006814783b */ /* 0x000ee80000000200 */
[----:B------:R-:W4:Y:S04]  /*1e250*/  LDSM.16.M88.4 R16, [R104+0x3000] ;  /* 0x003000006810783b */ /* 0x000f280000000200 */
[----:B------:R-:W5:Y:S04]  /*1e260*/  LDSM.16.M88.4 R8, [R104+0x4000] ;  /* 0x004000006808783b */ /* 0x000f680000000200 */
[----:B--2---:R-:W2:Y:S04]  /*1e270*/  LDSM.16.M88.4 R12, [R104+0x3800] ;  /* 0x00380000680c783b */ /* 0x004ea80000000200 */
[----:B------:R-:W2:Y:S04]  /*1e280*/  LDSM.16.M88.4 R52, [R104+0x6000] ;  /* 0x006000006834783b */ /* 0x000ea80000000200 */
[----:B------:R-:W2:Y:S04]  /*1e290*/  LDSM.16.M88.4 R56, [R104+0x4800] ;  /* 0x004800006838783b */ /* 0x000ea80000000200 */
[----:B------:R-:W2:Y:S04]  /*1e2a0*/  LDSM.16.M88.4 R48, [R104+0x5000] ;  /* 0x005000006830783b */ /* 0x000ea80000000200 */
[----:B------:R-:W2:Y:S04]  /*1e2b0*/  LDSM.16.M88.4 R44, [R104+0x5800] ;  /* 0x00580000682c783b */ /* 0x000ea80000000200 */
[----:B------:R-:W2:Y:S01]  /*1e2c0*/  LDSM.16.M88.4 R40, [R104+0x6800] ;  /* 0x006800006828783b */ /* 0x000ea20000000200 */
[C---:B-1----:R-:W-:Y:S03]  /*1e2d0*/  HMMA.16816.F32 R96, R4.reuse, R24, RZ ;  /* 0x000000180460723c */ /* 0x042fe600000018ff */
[----:B------:R-:W1:Y:S04]  /*1e2e0*/  LDSM.16.M88.4 R32, [R104+0x7000] ;  /* 0x007000006820783b */ /* 0x000e680000000200 */
[----:B------:R-:W1:Y:S01]  /*1e2f0*/  LDSM.16.M88.4 R28, [R104+0x7800] ;  /* 0x00780000681c783b */ /* 0x000e620000000200 */
[----:B------:R-:W-:Y:S03]  /*1e300*/  HMMA.16816.F32 R124, R4, R26, RZ ;  /* 0x0000001a047c723c */ /* 0x000fe600000018ff */
[----:B------:R-:W1:Y:S01]  /*1e310*/  LDSM.16.M88.4 R24, [R104+0x8000] ;  /* 0x008000006818783b */ /* 0x000e620000000200 */
[----:B------:R-:W-:-:S02]  /*1e320*/  IMAD.MOV.U32 R132, RZ, RZ, R63 ;  /* 0x000000ffff847224 */ /* 0x000fc400078e003f */
[----:B------:R-:W-:Y:S01]  /*1e330*/  IMAD.MOV.U32 R133, RZ, RZ, R62 ;  /* 0x000000ffff857224 */ /* 0x000fe200078e003e */
[----:B------:R-:W0:Y:S01]  /*1e340*/  LDGDEPBAR ;  /* 0x00000000000079af */ /* 0x000e220000000000 */
[C---:B---3--:R-:W-:Y:S08]  /*1e350*/  HMMA.16816.F32 R128, R4.reuse, R20, RZ ;  /* 0x000000140480723c */ /* 0x048ff000000018ff */
        /* <DEDUP_REMOVED lines=9> */
[C---:B------:R-:W-:Y:S01]  /*1e3f0*/  HMMA.16816.F32 R200, R4.reuse, R14, RZ ;  /* 0x0000000e04c8723c */ /* 0x040fe200000018ff */
[----:B------:R1:W-:Y:S07]  /*1e400*/  LDSM.16.M88.4 R12, [R64] ;  /* 0x00000000400c783b */ /* 0x0003ee0000000200 */
[C---:B------:R-:W-:Y:S08]  /*1e410*/  HMMA.16816.F32 R176, R4.reuse, R52, RZ ;  /* 0x0000003404b0723c */ /* 0x040ff000000018ff */
[C---:B------:R-:W-:Y:S08]  /*1e420*/  HMMA.16816.F32 R112, R4.reuse, R54, RZ ;  /* 0x000000360470723c */ /* 0x040ff000000018ff */
[C---:B------:R-:W-:Y:S08]  /*1e430*/  HMMA.16816.F32 R180, R4.reuse, R56, RZ ;  /* 0x0000003804b4723c */ /* 0x040ff000000018ff */
[C---:B------:R-:W-:Y:S01]  /*1e440*/  HMMA.16816.F32 R120, R4.reuse, R58, RZ ;  /* 0x0000003a0478723c */ /* 0x040fe200000018ff */
[----:B------:R-:W-:Y:S01]  /*1e450*/  IMAD.MOV.U32 R221, RZ, RZ, R61 ;  /* 0x000000ffffdd7224 */ /* 0x000fe200078e003d */
[----:B------:R-:W-:Y:S06]  /*1e460*/  LDSM.16.M88.4 R56, [R105+0x3800] ;  /* 0x003800006938783b */ /* 0x000fec0000000200 */
[C---:B------:R-:W-:Y:S08]  /*1e470*/  HMMA.16816.F32 R88, R4.reuse, R48, RZ ;  /* 0x000000300458723c */ /* 0x040ff000000018ff */
[C---:B------:R-:W-:Y:S01]  /*1e480*/  HMMA.16816.F32 R116, R4.reuse, R50, RZ ;  /* 0x000000320474723c */ /* 0x040fe200000018ff */
[----:B------:R-:W2:Y:S07]  /*1e490*/  LDSM.16.M88.4 R48, [R105+0x2800] ;  /* 0x002800006930783b */ /* 0x000eae0000000200 */
[C---:B------:R-:W-:Y:S08]  /*1e4a0*/  HMMA.16816.F32 R208, R4.reuse, R44, RZ ;  /* 0x0000002c04d0723c */ /* 0x040ff000000018ff */
[C---:B------:R-:W-:Y:S01]  /*1e4b0*/  HMMA.16816.F32 R192, R4.reuse, R46, RZ ;  /* 0x0000002e04c0723c */ /* 0x040fe200000018ff */
[----:B------:R-:W-:Y:S07]  /*1e4c0*/  LDSM.16.M88.4 R44, [R105+0x3000] ;  /* 0x00300000692c783b */ /* 0x000fee0000000200 */
[C---:B------:R-:W-:Y:S08]  /*1e4d0*/  HMMA.16816.F32 R84, R4.reuse, R40, RZ ;  /* 0x000000280454723c */ /* 0x040ff000000018ff */
[C---:B------:R-:W-:Y:S01]  /*1e4e0*/  HMMA.16816.F32 R72, R4.reuse, R42, RZ ;  /* 0x0000002a0448723c */ /* 0x040fe200000018ff */
[----:B------:R-:W-:Y:S01]  /*1e4f0*/  IMAD.MOV.U32 R226, RZ, RZ, R60 ;  /* 0x000000ffffe27224 */ /* 0x000fe200078e003c */
[----:B------:R-:W-:Y:S04]  /*1e500*/  LDSM.16.M88.4 R40, [R105+0x7000] ;  /* 0x007000006928783b */ /* 0x000fe80000000200 */
[----:B------:R-:W-:Y:S02]  /*1e510*/  LDSM.16.M88.4 R60, [R105+0x2000] ;  /* 0x00200000693c783b */ /* 0x000fe40000000200 */
        /* <DEDUP_REMOVED lines=15> */
[C---:B-----5:R-:W-:Y:S08]  /*1e610*/  HMMA.16816.F32 R216, R4.reuse, R8, RZ ;  /* 0x0000000804d8723c */ /* 0x060ff000000018ff */
[----:B------:R-:W-:Y:S01]  /*1e620*/  HMMA.16816.F32 R52, R4, R10, RZ ;  /* 0x0000000a0434723c */ /* 0x000fe200000018ff */
[----:B------:R-:W1:Y:S04]  /*1e630*/  LDSM.16.M88.4 R4, [R105+0x4800] ;  /* 0x004800006904783b */ /* 0x000e680000000200 */
[----:B------:R-:W-:Y:S03]  /*1e640*/  LDSM.16.M88.4 R8, [R105+0x4000] ;  /* 0x004000006908783b */ /* 0x000fe60000000200 */
[C---:B--2---:R-:W-:Y:S08]  /*1e650*/  HMMA.16816.F32 R128, R12.reuse, R48, R128 ;  /* 0x000000300c80723c */ /* 0x044ff00000001880 */
[C---:B------:R-:W-:Y:S08]  /*1e660*/  HMMA.16816.F32 R168, R12.reuse, R50, R168 ;  /* 0x000000320ca8723c */ /* 0x040ff000000018a8 */
[C---:B-1----:R-:W-:Y:S08]  /*1e670*/  HMMA.16816.F32 R180, R12.reuse, R4, R180 ;  /* 0x000000040cb4723c */ /* 0x042ff000000018b4 */
[C---:B------:R-:W-:Y:S01]  /*1e680*/  HMMA.16816.F32 R120, R12.reuse, R6, R120 ;  /* 0x000000060c78723c */ /* 0x040fe20000001878 */
[----:B------:R-:W1:Y:S07]  /*1e690*/  LDSM.16.M88.4 R4, [R105+0x7800] ;  /* 0x007800006904783b */ /* 0x000e6e0000000200 */
[C---:B------:R-:W-:Y:S08]  /*1e6a0*/  HMMA.16816.F32 R48, R12.reuse, R44, R92 ;  /* 0x0000002c0c30723c */ /* 0x040ff0000000185c */
[C---:B------:R-:W-:Y:S08]  /*1e6b0*/  HMMA.16816.F32 R84, R12.reuse, R20, R84 ;  /* 0x000000140c54723c */ /* 0x040ff00000001854 */
[----:B------:R-:W-:Y:S01]  /*1e6c0*/  HMMA.16816.F32 R92, R12, R22, R72 ;  /* 0x000000160c5c723c */ /* 0x000fe20000001848 */
[----:B------:R-:W2:Y:S01]  /*1e6d0*/  LDSM.16.M88.4 R20, [R105+0x8800] ;  /* 0x008800006914783b */ /* 0x000ea20000000200 */
[----:B------:R-:W-:-:S03]  /*1e6e0*/  IMAD.MOV.U32 R227, RZ, RZ, R38 ;  /* 0x000000ffffe37224 */ /* 0x000fc600078e0026 */
[----:B------:R-:W-:Y:S03]  /*1e6f0*/  LDSM.16.M88.4 R72, [R107+0x9800] ;  /* 0x009800006b48783b */ /* 0x000fe60000000200 */
[C---:B------:R-:W-:Y:S01]  /*1e700*/  HMMA.16816.F32 R76, R12.reuse, R46, R76 ;  /* 0x0000002e0c4c723c */ /* 0x040fe2000000184c */
[----:B------:R-:W3:Y:S07]  /*1e710*/  LDSM.16.M88.4 R44, [R105+0x9800] ;  /* 0x00980000692c783b */ /* 0x000eee0000000200 */
[C---:B-1----:R-:W-:Y:S08]  /*1e720*/  HMMA.16816.F32 R248, R12.reuse, R4, R172 ;  /* 0x000000040cf8723c */ /* 0x042ff000000018ac */
[C---:B------:R-:W-:Y:S08]  /*1e730*/  HMMA.16816.F32 R4, R12.reuse, R6, R100 ;  /* 0x000000060c04723c */ /* 0x040ff00000001864 */
[C---:B------:R-:W-:Y:S08]  /*1e740*/  HMMA.16816.F32 R208, R12.reuse, R28, R208 ;  /* 0x0000001c0cd0723c */ /* 0x040ff000000018d0 */
[----:B------:R-:W-:Y:S01]  /*1e750*/  HMMA.16816.F32 R192, R12, R30, R192 ;  /* 0x0000001e0cc0723c */ /* 0x000fe200000018c0 */
[----:B------:R-:W1:Y:S02]  /*1e760*/  LDSM.16.M88.4 R28, [R105+0x9000] ;  /* 0x00900000691c783b */ /* 0x000e640000000200 */
[----:B------:R-:W-:-:S02]  /*1e770*/  IMAD.MOV.U32 R103, RZ, RZ, R5 ;  /* 0x000000ffff677224 */ /* 0x000fc400078e0005 */
[----:B------:R-:W-:-:S03]  /*1e780*/  IMAD.MOV.U32 R102, RZ, RZ, R6 ;  /* 0x000000ffff667224 */ /* 0x000fc600078e0006 */
[----:B------:R-:W-:Y:S01]  /*1e790*/  HMMA.16816.F32 R96, R12, R60, R96 ;  /* 0x0000003c0c60723c */ /* 0x000fe20000001860 */
[----:B------:R-:W-:-:S07]  /*1e7a0*/  IMAD.MOV.U32 R100, RZ, RZ, R7 ;  /* 0x000000ffff647224 */ /* 0x000fce00078e0007 */
[----:B------:R-:W-:Y:S01]  /*1e7b0*/  HMMA.16816.F32 R60, R12, R62, R124 ;  /* 0x0000003e0c3c723c */ /* 0x000fe2000000187c */
[----:B------:R-:W-:-:S07]  /*1e7c0*/  IMAD.MOV.U32 R126, RZ, RZ, R4 ;  /* 0x000000ffff7e7224 */ /* 0x000fce00078e0004 */
[C---:B------:R-:W-:Y:S08]  /*1e7d0*/  HMMA.16816.F32 R80, R12.reuse, R32, R80 ;  /* 0x000000200c50723c */ /* 0x040ff00000001850 */
[C---:B------:R-:W-:Y:S08]  /*1e7e0*/  HMMA.16816.F32 R4, R12.reuse, R34, R188 ;  /* 0x000000220c04723c */ /* 0x040ff000000018bc */
[C---:B------:R-:W-:Y:S08]  /*1e7f0*/  HMMA.16816.F32 R212, R12.reuse, R8, R212 ;  /* 0x000000080cd4723c */ /* 0x040ff000000018d4 */
[C---:B------:R-:W-:Y:S01]  /*1e800*/  HMMA.16816.F32 R196, R12.reuse, R10, R196 ;  /* 0x0000000a0cc4723c */ /* 0x040fe200000018c4 */
[----:B------:R-:W-:Y:S07]  /*1e810*/  LDSM.16.M88.4 R8, [R226] ;  /* 0x00000000e208783b */ /* 0x000fee0000000200 */
[C---:B------:R-:W-:Y:S01]  /*1e820*/  HMMA.16816.F32 R244, R12.reuse, R40, R64 ;  /* 0x000000280cf4723c */ /* 0x040fe20000001840 */
[----:B------:R-:W4:Y:S07]  /*1e830*/  LDSM.16.M88.4 R64, [R106+0x9800] ;  /* 0x009800006a40783b */ /* 0x000f2e0000000200 */
[C---:B--2---:R-:W-:Y:S08]  /*1e840*/  HMMA.16816.F32 R32, R12.reuse, R20, R204 ;  /* 0x000000140c20723c */ /* 0x044ff000000018cc */
[----:B------:R-:W-:Y:S01]  /*1e850*/  HMMA.16816.F32 R20, R12, R22, R184 ;  /* 0x000000160c14723c */ /* 0x000fe200000018b8 */
[----:B------:R-:W-:-:S07]  /*1e860*/  IMAD.MOV.U32 R101, RZ, RZ, R7 ;  /* 0x000000ffff657224 */ /* 0x000fce00078e0007 */
[C---:B------:R-:W-:Y:S08]  /*1e870*/  HMMA.16816.F32 R88, R12.reuse, R16, R88 ;  /* 0x000000100c58723c */ /* 0x040ff00000001858 */
        /* <DEDUP_REMOVED lines=9> */
[C---:B------:R-:W-:Y:S01]  /*1e910*/  HMMA.16816.F32 R176, R12.reuse, R24, R176 ;  /* 0x000000180cb0723c */ /* 0x040fe200000018b0 */
[----:B------:R-:W2:Y:S07]  /*1e920*/  LDSM.16.M88.4 R4, [R221] ;  /* 0x00000000dd04783b */ /* 0x000eae0000000200 */
[C---:B------:R-:W-:Y:S01]  /*1e930*/  HMMA.16816.F32 R112, R12.reuse, R26, R112 ;  /* 0x0000001a0c70723c */ /* 0x040fe20000001870 */
[----:B------:R-:W3:Y:S07]  /*1e940*/  LDSM.16.M88.4 R24, [R106+0x2000] ;  /* 0x002000006a18783b */ /* 0x000eee0000000200 */
[C---:B-1----:R-:W-:Y:S08]  /*1e950*/  HMMA.16816.F32 R20, R12.reuse, R28, R236 ;  /* 0x0000001c0c14723c */ /* 0x042ff000000018ec */
[----:B------:R-:W-:Y:S01]  /*1e960*/  HMMA.16816.F32 R108, R12, R42, R108 ;  /* 0x0000002a0c6c723c */ /* 0x000fe2000000186c */
[----:B------:R-:W1:Y:S07]  /*1e970*/  LDSM.16.M88.4 R40, [R107+0x2000] ;  /* 0x002000006b28783b */ /* 0x000e6e0000000200 */
[----:B----4-:R-:W-:Y:S03]  /*1e980*/  HMMA.16816.F32 R16, R8, R66, R16 ;  /* 0x000000420810723c */ /* 0x010fe60000001810 */
[----:B------:R-:W-:-:S02]  /*1e990*/  IMAD.MOV.U32 R184, RZ, RZ, R22 ;  /* 0x000000ffffb87224 */ /* 0x000fc400078e0016 */
[----:B------:R-:W-:Y:S02]  /*1e9a0*/  IMAD.MOV.U32 R175, RZ, RZ, R20 ;  /* 0x000000ffffaf7224 */ /* 0x000fe400078e0014 */
[----:B------:R-:W-:Y:S02]  /*1e9b0*/  IMAD.MOV.U32 R174, RZ, RZ, R21 ;  /* 0x000000ffffae7224 */ /* 0x000fe400078e0015 */
[----:B------:R-:W-:Y:S02]  /*1e9c0*/  IMAD.MOV.U32 R173, RZ, RZ, R23 ;  /* 0x000000ffffad7224 */ /* 0x000fe400078e0017 */
[C---:B------:R-:W-:Y:S01]  /*1e9d0*/  HMMA.16816.F32 R20, R12.reuse, R30, R240 ;  /* 0x0000001e0c14723c */ /* 0x040fe200000018f0 */
[----:B------:R-:W-:Y:S01]  /*1e9e0*/  IMAD.MOV.U32 R172, RZ, RZ, R233 ;  /* 0x000000ffffac7224 */ /* 0x000fe200078e00e9 */
[----:B------:R-:W-:Y:S06]  /*1e9f0*/  LDSM.16.M88.4 R28, [R107+0x2800] ;  /* 0x002800006b1c783b */ /* 0x000fec0000000200 */
[----:B------:R-:W-:Y:S01]  /*1ea00*/  HMMA.16816.F32 R68, R12, R56, R68 ;  /* 0x000000380c44723c */ /* 0x000fe20000001844 */
[----:B------:R-:W-:-:S07]  /*1ea10*/  IMAD.SHL.U32 R242, R172, 0x100, RZ ;  /* 0x00000100acf27824 */ /* 0x000fce00078e00ff */
[C---:B------:R-:W-:Y:S08]  /*1ea20*/  HMMA.16816.F32 R200, R12.reuse, R58, R200 ;  /* 0x0000003a0cc8723c */ /* 0x040ff000000018c8 */
[----:B------:R-:W-:Y:S01]  /*1ea30*/  HMMA.16816.F32 R12, R12, R44, R216 ;  /* 0x0000002c0c0c723c */ /* 0x000fe200000018d8 */
[----:B------:R-:W-:Y:S01]  /*1ea40*/  LOP3.LUT R2, R242, R227, RZ, 0xfc, !PT ;  /* 0x000000e3f2027212 */ /* 0x000fe200078efcff */
[----:B------:R-:W-:-:S02]  /*1ea50*/  IMAD.MOV.U32 R226, RZ, RZ, R132 ;  /* 0x000000ffffe27224 */ /* 0x000fc400078e0084 */
[----:B------:R-:W-:Y:S02]  /*1ea60*/  IMAD.MOV.U32 R191, RZ, RZ, R21 ;  /* 0x000000ffffbf7224 */ /* 0x000fe400078e0015 */
[----:B------:R-:W-:Y:S02]  /*1ea70*/  IMAD.MOV.U32 R190, RZ, RZ, R22 ;  /* 0x000000ffffbe7224 */ /* 0x000fe400078e0016 */
[----:B------:R-:W-:Y:S01]  /*1ea80*/  IMAD.MOV.U32 R189, RZ, RZ, R23 ;  /* 0x000000ffffbd7224 */ /* 0x000fe200078e0017 */
[----:B--2---:R-:W-:Y:S01]  /*1ea90*/  HMMA.16816.F32 R56, R4, R74, R16 ;  /* 0x0000004a0438723c */ /* 0x004fe20000001810 */
[----:B------:R-:W-:Y:S02]  /*1eaa0*/  IMAD.MOV.U32 R105, RZ, RZ, R20 ;  /* 0x000000ffff697224 */ /* 0x000fe400078e0014 */
[----:B------:R-:W-:Y:S02]  /*1eab0*/  IMAD.IADD R0, R2, 0x1, R226 ;  /* 0x0000000102007824 */ /* 0x000fe400078e02e2 */
[----:B------:R-:W-:-:S03]  /*1eac0*/  IMAD.MOV.U32 R226, RZ, RZ, R39 ;  /* 0x000000ffffe27224 */ /* 0x000fc600078e0027 */
[----:B---3--:R-:W-:Y:S01]  /*1ead0*/  HMMA.16816.F32 R20, R8, R24, R96 ;  /* 0x000000180814723c */ /* 0x008fe20000001860 */
[C---:B------:R-:W-:Y:S02]  /*1eae0*/  VIADD R39, R229.reuse, 0x8 ;  /* 0x00000008e5277836 */ /* 0x040fe40000000000 */
[----:B------:R-:W-:Y:S01]  /*1eaf0*/  IMAD.MOV.U32 R186, RZ, RZ, R12 ;  /* 0x000000ffffba7224 */ /* 0x000fe200078e000c */
[--C-:B------:R-:W-:Y:S01]  /*1eb00*/  IADD3 R12, PT, PT, R229, 0x107, -R0.reuse ;  /* 0x00000107e50c7810 */ /* 0x100fe20007ffe800 */
[----:B------:R-:W-:Y:S01]  /*1eb10*/  IMAD.MOV.U32 R185, RZ, RZ, R13 ;  /* 0x000000ffffb97224 */ /* 0x000fe200078e000d */
[----:B------:R-:W-:Y:S02]  /*1eb20*/  IADD3 R3, PT, PT, R39, 0x107, -R0 ;  /* 0x0000010727037810 */ /* 0x000fe40007ffe800 */
[----:B------:R-:W-:Y:S02]  /*1eb30*/  IABS R13, R12 ;  /* 0x0000000c000d7213 */ /* 0x000fe40000000000 */
[----:B------:R-:W-:Y:S01]  /*1eb40*/  IABS R12, R3 ;  /* 0x00000003000c7213 */ /* 0x000fe20000000000 */
[----:B------:R-:W-:Y:S01]  /*1eb50*/  VIADD R3, R2, 0xfffffef9 ;  /* 0xfffffef902037836 */ /* 0x000fe20000000000 */
[----:B------:R-:W-:-:S02]  /*1eb60*/  I2FP.F32.S32 R13, R13 ;  /* 0x0000000d000d7245 */ /* 0x000fc40000201400 */
[----:B------:R-:W-:Y:S02]  /*1eb70*/  I2FP.F32.S32 R12, R12 ;  /* 0x0000000c000c7245 */ /* 0x000fe40000201400 */
[----:B------:R-:W-:Y:S01]  /*1eb80*/  ISETP.GE.AND P3, PT, R3, R230, PT ;  /* 0x000000e60300720c */ /* 0x000fe20003f66270 */
[C---:B------:R-:W-:Y:S01]  /*1eb90*/  FFMA.FTZ R13, -R225.reuse, R13, R57 ;  /* 0x0000000de10d7223 */ /* 0x040fe20000010139 */
[----:B------:R-:W-:Y:S02]  /*1eba0*/  IMAD.MOV.U32 R188, RZ, RZ, R14 ;  /* 0x000000ffffbc7224 */ /* 0x000fe400078e000e */
[----:B------:R-:W-:Y:S01]  /*1ebb0*/  FFMA.FTZ R16, -R225, R12, R59 ;  /* 0x0000000ce1107223 */ /* 0x000fe2000001013b */
[----:B-1----:R-:W-:Y:S01]  /*1ebc0*/  HMMA.16816.F32 R20, R4, R40, R20 ;  /* 0x000000280414723c */ /* 0x002fe20000001814 */
[--C-:B------:R-:W-:Y:S01]  /*1ebd0*/  IADD3 R12, PT, PT, R229, 0x200, -R0.reuse ;  /* 0x00000200e50c7810 */ /* 0x100fe20007ffe800 */
[----:B------:R-:W-:Y:S01]  /*1ebe0*/  IMAD.MOV.U32 R187, RZ, RZ, R15 ;  /* 0x000000ffffbb7224 */ /* 0x000fe200078e000f */
[----:B------:R-:W-:Y:S01]  /*1ebf0*/  IADD3 R14, PT, PT, R39, 0x200, -R0 ;  /* 0x00000200270e7810 */ /* 0x000fe20007ffe800 */
[----:B------:R-:W-:Y:S01]  /*1ec00*/  IMAD.MOV.U32 R221, RZ, RZ, R133 ;  /* 0x000000ffffdd7224 */ /* 0x000fe200078e0085 */
[----:B------:R-:W-:-:S02]  /*1ec10*/  ISETP.GE.AND P6, PT, R3, R228, PT ;  /* 0x000000e40300720c */ /* 0x000fc40003fc6270 */
[----:B------:R-:W-:Y:S01]  /*1ec20*/  FSEL R15, R13, -INF , P3 ;  /* 0xff8000000d0f7808 */ /* 0x000fe20001800000 */
[----:B------:R-:W-:Y:S01]  /*1ec30*/  IMAD.MOV.U32 R133, RZ, RZ, R34 ;  /* 0x000000ffff857224 */ /* 0x000fe200078e0022 */
[----:B------:R-:W-:Y:S01]  /*1ec40*/  IABS R13, R12 ;  /* 0x0000000c000d7213 */ /* 0x000fe20000000000 */
[----:B------:R-:W-:Y:S01]  /*1ec50*/  IMAD.MOV.U32 R132, RZ, RZ, R32 ;  /* 0x000000ffff847224 */ /* 0x000fe200078e0020 */
[----:B------:R-:W-:Y:S01]  /*1ec60*/  IABS R12, R14 ;  /* 0x0000000e000c7213 */ /* 0x000fe20000000000 */
[----:B------:R-:W-:Y:S02]  /*1ec70*/  IMAD.MOV.U32 R127, RZ, RZ, R33 ;  /* 0x000000ffff7f7224 */ /* 0x000fe400078e0021 */
[----:B------:R-:W-:Y:S01]  /*1ec80*/  IMAD.MOV.U32 R125, RZ, RZ, R35 ;  /* 0x000000ffff7d7224 */ /* 0x000fe200078e0023 */
[----:B------:R-:W-:Y:S01]  /*1ec90*/  FSEL R14, R15, -INF , !P6 ;  /* 0xff8000000f0e7808 */ /* 0x000fe20007000000 */
[----:B------:R-:W1:Y:S01]  /*1eca0*/  LDSM.16.M88.4 R32, [R106+0x2800] ;  /* 0x002800006a20783b */ /* 0x000e620000000200 */
[----:B------:R-:W-:-:S02]  /*1ecb0*/  ISETP.GE.AND P5, PT, R3, R231, PT ;  /* 0x000000e70300720c */ /* 0x000fc40003fa6270 */
[----:B------:R-:W-:Y:S01]  /*1ecc0*/  ISETP.GE.AND P4, PT, R3, R232, PT ;  /* 0x000000e80300720c */ /* 0x000fe20003f86270 */
[----:B------:R2:W-:Y:S01]  /*1ecd0*/  STL [R1+0x24], R14 ;  /* 0x0000240e01007387 */ /* 0x0005e20000100800 */
[----:B------:R-:W-:Y:S01]  /*1ece0*/  I2FP.F32.S32 R13, R13 ;  /* 0x0000000d000d7245 */ /* 0x000fe20000201400 */
[----:B------:R-:W-:Y:S01]  /*1ecf0*/  VIADD R3, R2, 0xfffffe00 ;  /* 0xfffffe0002037836 */ /* 0x000fe20000000000 */
[----:B------:R-:W-:Y:S01]  /*1ed00*/  I2FP.F32.S32 R12, R12 ;  /* 0x0000000c000c7245 */ /* 0x000fe20000201400 */
[----:B------:R-:W-:Y:S03]  /*1ed10*/  HMMA.16816.F32 R24, R8, R26, R60 ;  /* 0x0000001a0818723c */ /* 0x000fe6000000183c */
[----:B------:R-:W-:Y:S01]  /*1ed20*/  ISETP.GE.AND P3, PT, R3, R230, PT ;  /* 0x000000e60300720c */ /* 0x000fe20003f66270 */
[----:B------:R-:W-:Y:S01]  /*1ed30*/  FFMA.FTZ R15, -R225, R12, R22 ;  /* 0x0000000ce10f7223 */ /* 0x000fe20000010116 */
[----:B------:R-:W-:-:S02]  /*1ed40*/  IADD3 R12, PT, PT, R39, 0x1ff, -R0 ;  /* 0x000001ff270c7810 */ /* 0x000fc40007ffe800 */
[----:B------:R-:W-:Y:S02]  /*1ed50*/  ISETP.GE.AND P6, PT, R3, R228, PT ;  /* 0x000000e40300720c */ /* 0x000fe40003fc6270 */
[----:B------:R-:W-:Y:S02]  /*1ed60*/  IABS R12, R12 ;  /* 0x0000000c000c7213 */ /* 0x000fe40000000000 */
[----:B--2---:R-:W-:-:S04]  /*1ed70*/  FSEL R14, R16, -INF , P5 ;  /* 0xff800000100e7808 */ /* 0x004fc80002800000 */
[----:B------:R-:W-:Y:S01]  /*1ed80*/  FSEL R243, R14, -INF , !P4 ;  /* 0xff8000000ef37808 */ /* 0x000fe20006000000 */
[----:B------:R-:W-:Y:S01]  /*1ed90*/  FFMA.FTZ R14, -R225, R13, R20 ;  /* 0x0000000de10e7223 */ /* 0x000fe20000010114 */
[----:B------:R-:W-:-:S04]  /*1eda0*/  IADD3 R13, PT, PT, R229, 0x1ff, -R0 ;  /* 0x000001ffe50d7810 */ /* 0x000fc80007ffe800 */
[----:B------:R-:W-:Y:S02]  /*1edb0*/  FSEL R14, R14, -INF , P3 ;  /* 0xff8000000e0e7808 */ /* 0x000fe40001800000 */
[----:B------:R-:W-:Y:S02]  /*1edc0*/  IABS R13, R13 ;  /* 0x0000000d000d7213 */ /* 0x000fe40000000000 */
[----:B------:R-:W-:Y:S01]  /*1edd0*/  FSEL R238, R14, -INF , !P6 ;  /* 0xff8000000eee7808 */ /* 0x000fe20007000000 */
[----:B------:R-:W-:Y:S01]  /*1ede0*/  IMAD.MOV.U32 R14, RZ, RZ, R12 ;  /* 0x000000ffff0e7224 */ /* 0x000fe200078e000c */
[C---:B------:R-:W-:Y:S01]  /*1edf0*/  ISETP.GE.AND P4, PT, R3.reuse, R231, PT ;  /* 0x000000e70300720c */ /* 0x040fe20003f86270 */
[----:B------:R-:W-:Y:S01]  /*1ee00*/  IMAD.MOV.U32 R12, RZ, RZ, R13 ;  /* 0x000000ffff0c7224 */ /* 0x000fe200078e000d */
[----:B------:R-:W-:Y:S01]  /*1ee10*/  ISETP.GE.AND P5, PT, R3, R232, PT ;  /* 0x000000e80300720c */ /* 0x000fe20003fa6270 */
[----:B------:R-:W-:Y:S01]  /*1ee20*/  VIADD R3, R2, 0xfffffe01 ;  /* 0xfffffe0102037836 */ /* 0x000fe20000000000 */
[----:B------:R-:W-:Y:S01]  /*1ee30*/  FSEL R13, R15, -INF , P4 ;  /* 0xff8000000f0d7808 */ /* 0x000fe20002000000 */
[----:B------:R-:W-:Y:S01]  /*1ee40*/  HMMA.16816.F32 R24, R4, R42, R24 ;  /* 0x0000002a0418723c */ /* 0x000fe20000001818 */
[----:B------:R-:W-:-:S02]  /*1ee50*/  I2FP.F32.S32 R12, R12 ;  /* 0x0000000c000c7245 */ /* 0x000fc40000201400 */
[----:B------:R-:W-:Y:S02]  /*1ee60*/  I2FP.F32.S32 R14, R14 ;  /* 0x0000000e000e7245 */ /* 0x000fe40000201400 */
[----:B------:R-:W-:Y:S01]  /*1ee70*/  FSEL R227, R13, -INF , !P5 ;  /* 0xff8000000de37808 */ /* 0x000fe20006800000 */
[----:B------:R-:W-:Y:S01]  /*1ee80*/  FFMA.FTZ R13, -R225, R12, R21 ;  /* 0x0000000ce10d7223 */ /* 0x000fe20000010115 */
[----:B------:R-:W-:Y:S01]  /*1ee90*/  ISETP.GE.AND P3, PT, R3, R230, PT ;  /* 0x000000e60300720c */ /* 0x000fe20003f66270 */
[----:B------:R-:W-:Y:S01]  /*1eea0*/  FFMA.FTZ R16, -R225, R14, R23 ;  /* 0x0000000ee1107223 */ /* 0x000fe20000010117 */
[--C-:B------:R-:W-:Y:S02]  /*1eeb0*/  IADD3 R12, PT, PT, R229, 0x1f8, -R0.reuse ;  /* 0x000001f8e50c7810 */ /* 0x100fe40007ffe800 */
[----:B------:R-:W-:Y:S02]  /*1eec0*/  IADD3 R14, PT, PT, R39, 0x1f8, -R0 ;  /* 0x000001f8270e7810 */ /* 0x000fe40007ffe800 */
[----:B------:R-:W-:Y:S01]  /*1eed0*/  FSEL R15, R13, -INF , P3 ;  /* 0xff8000000d0f7808 */ /* 0x000fe20001800000 */
[----:B-1----:R-:W-:Y:S01]  /*1eee0*/  HMMA.16816.F32 R44, R8, R32, R128 ;  /* 0x00000020082c723c */ /* 0x002fe20000001880 */
[----:B------:R-:W-:-:S02]  /*1eef0*/  IABS R13, R12 ;  /* 0x0000000c000d7213 */ /* 0x000fc40000000000 */
[----:B------:R-:W-:Y:S02]  /*1ef00*/  IABS R12, R14 ;  /* 0x0000000e000c7213 */ /* 0x000fe40000000000 */
[C---:B------:R-:W-:Y:S02]  /*1ef10*/  ISETP.GE.AND P5, PT, R3.reuse, R231, PT ;  /* 0x000000e70300720c */ /* 0x040fe40003fa6270 */
[C---:B------:R-:W-:Y:S02]  /*1ef20*/  ISETP.GE.AND P6, PT, R3.reuse, R228, PT ;  /* 0x000000e40300720c */ /* 0x040fe40003fc6270 */
[----:B------:R-:W-:Y:S01]  /*1ef30*/  ISETP.GE.AND P4, PT, R3, R232, PT ;  /* 0x000000e80300720c */ /* 0x000fe20003f86270 */
[----:B------:R-:W-:Y:S01]  /*1ef40*/  VIADD R3, R2, 0xfffffe08 ;  /* 0xfffffe0802037836 */ /* 0x000fe20000000000 */
[----:B------:R-:W-:Y:S02]  /*1ef50*/  I2FP.F32.S32 R13, R13 ;  /* 0x0000000d000d7245 */ /* 0x000fe40000201400 */
[----:B------:R-:W-:-:S02]  /*1ef60*/  I2FP.F32.S32 R12, R12 ;  /* 0x0000000c000c7245 */ /* 0x000fc40000201400 */
[----:B------:R-:W-:Y:S01]  /*1ef70*/  FSEL R14, R16, -INF , P5 ;  /* 0xff800000100e7808 */ /* 0x000fe20002800000 */
[----:B------:R-:W-:Y:S01]  /*1ef80*/  FFMA.FTZ R13, -R225, R13, R24 ;  /* 0x0000000de10d7223 */ /* 0x000fe20000010118 */
[----:B------:R-:W-:Y:S01]  /*1ef90*/  ISETP.GE.AND P3, PT, R3, R230, PT ;  /* 0x000000e60300720c */ /* 0x000fe20003f66270 */
[----:B------:R-:W-:Y:S01]  /*1efa0*/  FFMA.FTZ R16, -R225, R12, R26 ;  /* 0x0000000ce1107223 */ /* 0x000fe2000001011a */
[----:B------:R-:W-:Y:S02]  /*1efb0*/  FSEL R59, R14, -INF , !P4 ;  /* 0xff8000000e3b7808 */ /* 0x000fe40006000000 */
[--C-:B------:R-:W-:Y:S02]  /*1efc0*/  IADD3 R12, PT, PT, R229, 0x1f7, -R0.reuse ;  /* 0x000001f7e50c7810 */ /* 0x100fe40007ffe800 */
[----:B------:R-:W-:Y:S02]  /*1efd0*/  IADD3 R14, PT, PT, R39, 0x1f7, -R0 ;  /* 0x000001f7270e7810 */ /* 0x000fe40007ffe800 */
[----:B------:R-:W-:-:S02]  /*1efe0*/  FSEL R74, R15, -INF , !P6 ;  /* 0xff8000000f4a7808 */ /* 0x000fc40007000000 */
[----:B------:R-:W-:Y:S02]  /*1eff0*/  FSEL R15, R13, -INF , P3 ;  /* 0xff8000000d0f7808 */ /* 0x000fe40001800000 */
[----:B------:R-:W-:Y:S02]  /*1f000*/  IABS R13, R12 ;  /* 0x0000000c000d7213 */ /* 0x000fe40000000000 */
[----:B------:R-:W-:Y:S02]  /*1f010*/  IABS R12, R14 ;  /* 0x0000000e000c7213 */ /* 0x000fe40000000000 */
[C---:B------:R-:W-:Y:S02]  /*1f020*/  ISETP.GE.AND P4, PT, R3.reuse, R231, PT ;  /* 0x000000e70300720c */ /* 0x040fe40003f86270 */
[C---:B------:R-:W-:Y:S02]  /*1f030*/  ISETP.GE.AND P6, PT, R3.reuse, R228, PT ;  /* 0x000000e40300720c */ /* 0x040fe40003fc6270 */
[----:B------:R-:W-:Y:S01]  /*1f040*/  ISETP.GE.AND P5, PT, R3, R232, PT ;  /* 0x000000e80300720c */ /* 0x000fe20003fa6270 */
[----:B------:R-:W-:Y:S01]  /*1f050*/  VIADD R3, R2, 0xfffffe09 ;  /* 0xfffffe0902037836 */ /* 0x000fe20000000000 */
[----:B------:R-:W-:Y:S01]  /*1f060*/  I2FP.F32.S32 R13, R13 ;  /* 0x0000000d000d7245 */ /* 0x000fe20000201400 */
[----:B------:R-:W-:Y:S01]  /*1f070*/  HMMA.16816.F32 R20, R4, R28, R44 ;  /* 0x0000001c0414723c */ /* 0x000fe2000000182c */
[----:B------:R-:W-:-:S02]  /*1f080*/  I2FP.F32.S32 R12, R12 ;  /* 0x0000000c000c7245 */ /* 0x000fc40000201400 */
[----:B------:R-:W-:Y:S01]  /*1f090*/  FSEL R14, R16, -INF , P4 ;  /* 0xff800000100e7808 */ /* 0x000fe20002000000 */
[----:B------:R-:W-:Y:S01]  /*1f0a0*/  FFMA.FTZ R13, -R225, R13, R25 ;  /* 0x0000000de10d7223 */ /* 0x000fe20000010119 */
[----:B------:R-:W-:Y:S01]  /*1f0b0*/  IMAD.MOV.U32 R104, RZ, RZ, R221 ;  /* 0x000000ffff687224 */ /* 0x000fe200078e00dd */
[----:B------:R-:W-:Y:S01]  /*1f0c0*/  ISETP.GE.AND P3, PT, R3, R230, PT ;  /* 0x000000e60300720c */ /* 0x000fe20003f66270 */
[----:B------:R-:W-:Y:S01]  /*1f0d0*/  FFMA.FTZ R16, -R225, R12, R27 ;  /* 0x0000000ce1107223 */ /* 0x000fe2000001011b */
[----:B------:R-:W-:Y:S01]  /*1f0e0*/  IMAD.MOV.U32 R66, RZ, RZ, R54 ;  /* 0x000000ffff427224 */ /* 0x000fe200078e0036 */
[----:B------:R-:W-:Y:S01]  /*1f0f0*/  FSEL R221, R14, -INF , !P5 ;  /* 0xff8000000edd7808 */ /* 0x000fe20006800000 */
[----:B------:R-:W-:Y:S01]  /*1f100*/  IMAD.MOV.U32 R67, RZ, RZ, R53 ;  /* 0x000000ffff437224 */ /* 0x000fe200078e0035 */
[----:B------:R-:W-:Y:S01]  /*1f110*/  IADD3 R12, PT, PT, R229, 0x1f0, -R0 ;  /* 0x000001f0e50c7810 */ /* 0x000fe20007ffe800 */
[----:B------:R-:W-:Y:S01]  /*1f120*/  IMAD.MOV.U32 R96, RZ, RZ, R52 ;  /* 0x000000ffff607224 */ /* 0x000fe200078e0034 */
[----:B------:R-:W-:Y:S01]  /*1f130*/  IADD3 R14, PT, PT, R39, 0x1f0, -R0 ;  /* 0x000001f0270e7810 */ /* 0x000fe20007ffe800 */
[----:B------:R-:W-:Y:S01]  /*1f140*/  HMMA.16816.F32 R52, R8, R34, R168 ;  /* 0x000000220834723c */ /* 0x000fe200000018a8 */
[----:B------:R-:W1:Y:S01]  /*1f150*/  LDSM.16.M88.4 R32, [R106+0x3000] ;  /* 0x003000006a20783b */ /* 0x000e620000000200 */
[----:B------:R-:W-:-:S02]  /*1f160*/  FSEL R237, R15, -INF , !P6 ;  /* 0xff8000000fed7808 */ /* 0x000fc40007000000 */
[----:B------:R-:W-:Y:S02]  /*1f170*/  FSEL R15, R13, -INF , P3 ;  /* 0xff8000000d0f7808 */ /* 0x000fe40001800000 */
[----:B------:R-:W-:Y:S02]  /*1f180*/  IABS R13, R12 ;  /* 0x0000000c000d7213 */ /* 0x000fe40000000000 */
[C---:B------:R-:W-:Y:S02]  /*1f190*/  ISETP.GE.AND P5, PT, R3.reuse, R231, PT ;  /* 0x000000e70300720c */ /* 0x040fe40003fa6270 */
[----:B------:R-:W-:Y:S02]  /*1f1a0*/  IABS R12, R14 ;  /* 0x0000000e000c7213 */ /* 0x000fe40000000000 */
[C---:B------:R-:W-:Y:S02]  /*1f1b0*/  ISETP.GE.AND P6, PT, R3.reuse, R228, PT ;  /* 0x000000e40300720c */ /* 0x040fe40003fc6270 */
[----:B------:R-:W-:Y:S01]  /*1f1c0*/  ISETP.GE.AND P4, PT, R3, R232, PT ;  /* 0x000000e80300720c */ /* 0x000fe20003f86270 */
[----:B------:R-:W-:Y:S01]  /*1f1d0*/  VIADD R3, R2, 0xfffffe10 ;  /* 0xfffffe1002037836 */ /* 0x000fe20000000000 */
[----:B------:R-:W-:-:S02]  /*1f1e0*/  FSEL R14, R16, -INF , P5 ;  /* 0xff800000100e7808 */ /* 0x000fc40002800000 */
[----:B------:R-:W-:Y:S02]  /*1f1f0*/  I2FP.F32.S32 R13, R13 ;  /* 0x0000000d000d7245 */ /* 0x000fe40000201400 */
[----:B------:R-:W-:Y:S01]  /*1f200*/  I2FP.F32.S32 R12, R12 ;  /* 0x0000000c000c7245 */ /* 0x000fe20000201400 */
[----:B------:R-:W-:Y:S01]  /*1f210*/  IMAD.MOV.U32 R131, RZ, RZ, R38 ;  /* 0x000000ffff837224 */ /* 0x000fe200078e0026 */
[----:B------:R-:W-:Y:S02]  /*1f220*/  FSEL R220, R15, -INF , !P6 ;  /* 0xff8000000fdc7808 */ /* 0x000fe40007000000 */
[----:B------:R-:W-:Y:S01]  /*1f230*/  FSEL R38, R14, -INF , !P4 ;  /* 0xff8000000e267808 */ /* 0x000fe20006000000 */
[C---:B------:R-:W-:Y:S01]  /*1f240*/  FFMA.FTZ R14, -R225.reuse, R13, R20 ;  /* 0x0000000de10e7223 */ /* 0x040fe20000010114 */
[----:B------:R-:W-:Y:S01]  /*1f250*/  FFMA.FTZ R15, -R225, R12, R22 ;  /* 0x0000000ce10f7223 */ /* 0x000fe20000010116 */
[----:B------:R-:W-:Y:S02]  /*1f260*/  ISETP.GE.AND P3, PT, R3, R230, PT ;  /* 0x000000e60300720c */ /* 0x000fe40003f66270 */
[----:B------:R-:W-:-:S02]  /*1f270*/  IADD3 R12, PT, PT, R39, 0x1ef, -R0 ;  /* 0x000001ef270c7810 */ /* 0x000fc40007ffe800 */
[----:B------:R-:W-:Y:S02]  /*1f280*/  IADD3 R13, PT, PT, R229, 0x1ef, -R0 ;  /* 0x000001efe50d7810 */ /* 0x000fe40007ffe800 */
[C---:B------:R-:W-:Y:S02]  /*1f290*/  ISETP.GE.AND P6, PT, R3.reuse, R228, PT ;  /* 0x000000e40300720c */ /* 0x040fe40003fc6270 */
[----:B------:R-:W-:Y:S02]  /*1f2a0*/  FSEL R14, R14, -INF , P3 ;  /* 0xff8000000e0e7808 */ /* 0x000fe40001800000 */
[----:B------:R-:W-:Y:S01]  /*1f2b0*/  IABS R12, R12 ;  /* 0x0000000c000c7213 */ /* 0x000fe20000000000 */
[----:B------:R-:W-:Y:S01]  /*1f2c0*/  HMMA.16816.F32 R24, R4, R30, R52 ;  /* 0x0000001e0418723c */ /* 0x000fe20000001834 */
[----:B------:R-:W-:Y:S01]  /*1f2d0*/  IABS R13, R13 ;  /* 0x0000000d000d7213 */ /* 0x000fe20000000000 */
[----:B------:R-:W2:Y:S01]  /*1f2e0*/  LDSM.16.M88.4 R28, [R107+0x3000] ;  /* 0x003000006b1c783b */ /* 0x000ea20000000200 */
[----:B------:R-:W-:Y:S01]  /*1f2f0*/  FSEL R240, R14, -INF , !P6 ;  /* 0xff8000000ef07808 */ /* 0x000fe20007000000 */
[----:B------:R-:W-:Y:S01]  /*1f300*/  IMAD.MOV.U32 R14, RZ, RZ, R12 ;  /* 0x000000ffff0e7224 */ /* 0x000fe200078e000c */
[C---:B------:R-:W-:Y:S01]  /*1f310*/  ISETP.GE.AND P4, PT, R3.reuse, R231, PT ;  /* 0x000000e70300720c */ /* 0x040fe20003f86270 */
[----:B------:R-:W-:Y:S01]  /*1f320*/  IMAD.MOV.U32 R12, RZ, RZ, R13 ;  /* 0x000000ffff0c7224 */ /* 0x000fe200078e000d */
[----:B------:R-:W-:Y:S01]  /*1f330*/  ISETP.GE.AND P5, PT, R3, R232, PT ;  /* 0x000000e80300720c */ /* 0x000fe20003fa6270 */
[----:B------:R-:W-:Y:S01]  /*1f340*/  VIADD R3, R2, 0xfffffe11 ;  /* 0xfffffe1102037836 */ /* 0x000fe20000000000 */
[----:B------:R-:W-:-:S02]  /*1f350*/  FSEL R13, R15, -INF , P4 ;  /* 0xff8000000f0d7808 */ /* 0x000fc40002000000 */
[----:B------:R-:W-:Y:S02]  /*1f360*/  I2FP.F32.S32 R12, R12 ;  /* 0x0000000c000c7245 */ /* 0x000fe40000201400 */
[----:B------:R-:W-:Y:S02]  /*1f370*/  I2FP.F32.S32 R14, R14 ;  /* 0x0000000e000e7245 */ /* 0x000fe40000201400 */
[----:B------:R-:W-:Y:S01]  /*1f380*/  FSEL R219, R13, -INF , !P5 ;  /* 0xff8000000ddb7808 */ /* 0x000fe20006800000 */
[----:B------:R-:W-:Y:S01]  /*1f390*/  FFMA.FTZ R13, -R225, R12, R21 ;  /* 0x0000000ce10d7223 */ /* 0x000fe20000010115 */
[----:B------:R-:W-:Y:S01]  /*1f3a0*/  ISETP.GE.AND P3, PT, R3, R230, PT ;  /* 0x000000e60300720c */ /* 0x000fe20003f66270 */
[----:B------:R-:W-:Y:S01]  /*1f3b0*/  FFMA.FTZ R16, -R225, R14, R23 ;  /* 0x0000000ee1107223 */ /* 0x000fe20000010117 */
[--C-:B------:R-:W-:Y:S02]  /*1f3c0*/  IADD3 R12, PT, PT, R229, 0x1e8, -R0.reuse ;  /* 0x000001e8e50c7810 */ /* 0x100fe40007ffe800 */
[----:B------:R-:W-:-:S02]  /*1f3d0*/  IADD3 R14, PT, PT, R39, 0x1e8, -R0 ;  /* 0x000001e8270e7810 */ /* 0x000fc40007ffe800 */
[----:B------:R-:W-:Y:S01]  /*1f3e0*/  FSEL R15, R13, -INF , P3 ;  /* 0xff8000000d0f7808 */ /* 0x000fe20001800000 */
[----:B-1----:R-:W-:Y:S01]  /*1f3f0*/  HMMA.16816.F32 R48, R8, R32, R48 ;  /* 0x000000200830723c */ /* 0x002fe20000001830 */
[----:B------:R-:W-:Y:S02]  /*1f400*/  IABS R13, R12 ;  /* 0x0000000c000d7213 */ /* 0x000fe40000000000 */
[----:B------:R-:W-:Y:S02]  /*1f410*/  IABS R12, R14 ;  /* 0x0000000e000c7213 */ /* 0x000fe40000000000 */
[C---:B------:R-:W-:Y:S02]  /*1f420*/  ISETP.GE.AND P5, PT, R3.reuse, R231, PT ;  /* 0x000000e70300720c */ /* 0x040fe40003fa6270 */
[C---:B------:R-:W-:Y:S02]  /*1f430*/  ISETP.GE.AND P6, PT, R3.reuse, R228, PT ;  /* 0x000000e40300720c */ /* 0x040fe40003fc6270 */
[----:B------:R-:W-:Y:S01]  /*1f440*/  ISETP.GE.AND P4, PT, R3, R232, PT ;  /* 0x000000e80300720c */ /* 0x000fe20003f86270 */
[----:B------:R-:W-:Y:S01]  /*1f450*/  VIADD R3, R2, 0xfffffe18 ;  /* 0xfffffe1802037836 */ /* 0x000fe20000000000 */
[----:B------:R-:W-:-:S02]  /*1f460*/  I2FP.F32.S32 R13, R13 ;  /* 0x0000000d000d7245 */ /* 0x000fc40000201400 */
[----:B------:R-:W-:Y:S02]  /*1f470*/  I2FP.F32.S32 R12, R12 ;  /* 0x0000000c000c7245 */ /* 0x000fe40000201400 */
[----:B------:R-:W-:Y:S01]  /*1f480*/  FSEL R14, R16, -INF , P5 ;  /* 0xff800000100e7808 */ /* 0x000fe20002800000 */
[----:B------:R-:W-:Y:S01]  /*1f490*/  FFMA.FTZ R13, -R225, R13, R24 ;  /* 0x0000000de10d7223 */ /* 0x000fe20000010118 */
[----:B------:R-:W-:Y:S01]  /*1f4a0*/  ISETP.GE.AND P3, PT, R3, R230, PT ;  /* 0x000000e60300720c */ /* 0x000fe20003f66270 */
[----:B------:R-:W-:Y:S01]  /*1f4b0*/  FFMA.FTZ R16, -R225, R12, R26 ;  /* 0x0000000ce1107223 */ /* 0x000fe2000001011a */
[----:B------:R-:W-:Y:S02]  /*1f4c0*/  FSEL R75, R14, -INF , !P4 ;  /* 0xff8000000e4b7808 */ /* 0x000fe40006000000 */
[--C-:B------:R-:W-:Y:S02]  /*1f4d0*/  IADD3 R12, PT, PT, R229, 0x1e7, -R0.reuse ;  /* 0x000001e7e50c7810 */ /* 0x100fe40007ffe800 */
[----:B------:R-:W-:-:S02]  /*1f4e0*/  IADD3 R14, PT, PT, R39, 0x1e7, -R0 ;  /* 0x000001e7270e7810 */ /* 0x000fc40007ffe800 */
[----:B------:R-:W-:Y:S02]  /*1f4f0*/  FSEL R239, R15, -INF , !P6 ;  /* 0xff8000000fef7808 */ /* 0x000fe40007000000 */
[----:B------:R-:W-:Y:S02]  /*1f500*/  FSEL R15, R13, -INF , P3 ;  /* 0xff8000000d0f7808 */ /* 0x000fe40001800000 */
[----:B------:R-:W-:Y:S02]  /*1f510*/  IABS R13, R12 ;  /* 0x0000000c000d7213 */ /* 0x000fe40000000000 */
[----:B------:R-:W-:Y:S02]  /*1f520*/  IABS R12, R14 ;  /* 0x0000000e000c7213 */ /* 0x000fe40000000000 */
[C---:B------:R-:W-:Y:S02]  /*1f530*/  ISETP.GE.AND P4, PT, R3.reuse, R231, PT ;  /* 0x000000e70300720c */ /* 0x040fe40003f86270 */
[----:B------:R-:W-:-:S02]  /*1f540*/  ISETP.GE.AND P6, PT, R3, R228, PT ;  /* 0x000000e40300720c */ /* 0x000fc40003fc6270 */
[----:B------:R-:W-:Y:S01]  /*1f550*/  ISETP.GE.AND P5, PT, R3, R232, PT ;  /* 0x000000e80300720c */ /* 0x000fe20003fa6270 */
[----:B------:R-:W-:Y:S01]  /*1f560*/  VIADD R3, R2, 0xfffffe19 ;  /* 0xfffffe1902037836 */ /* 0x000fe20000000000 */
[----:B------:R-:W-:Y:S01]  /*1f570*/  I2FP.F32.S32 R13, R13 ;  /* 0x0000000d000d7245 */ /* 0x000fe20000201400 */
[----:B--2---:R-:W-:Y:S01]  /*1f580*/  HMMA.16816.F32 R20, R4, R28, R48 ;  /* 0x0000001c0414723c */ /* 0x004fe20000001830 */
[----:B------:R-:W-:Y:S02]  /*1f590*/  I2FP.F32.S32 R12, R12 ;  /* 0x0000000c000c7245 */ /* 0x000fe40000201400 */
[----:B------:R-:W-:Y:S01]  /*1f5a0*/  FSEL R14, R16, -INF , P4 ;  /* 0xff800000100e7808 */ /* 0x000fe20002000000 */
[----:B------:R-:W-:Y:S01]  /*1f5b0*/  FFMA.FTZ R13, -R225, R13, R25 ;  /* 0x0000000de10d7223 */ /* 0x000fe20000010119 */
[----:B------:R-:W-:Y:S01]  /*1f5c0*/  ISETP.GE.AND P3, PT, R3, R230, PT ;  /* 0x000000e60300720c */ /* 0x000fe20003f66270 */
[----:B------:R-:W-:Y:S01]  /*1f5d0*/  FFMA.FTZ R16, -R225, R12, R27 ;  /* 0x0000000ce1107223 */ /* 0x000fe2000001011b */
[----:B------:R-:W-:Y:S01]  /*1f5e0*/  FSEL R57, R14, -INF , !P5 ;  /* 0xff8000000e397808 */ /* 0x000fe20006800000 */
[----:B------:R-:W-:Y:S01]  /*1f5f0*/  HMMA.16816.F32 R40, R8, R34, R76 ;  /* 0x000000220828723c */ /* 0x000fe2000000184c */
[--C-:B------:R-:W-:Y:S01]  /*1f600*/  IADD3 R12, PT, PT, R229, 0x1e0, -R0.reuse ;  /* 0x000001e0e50c7810 */ /* 0x100fe20007ffe800 */
[----:B------:R-:W1:Y:S01]  /*1f610*/  LDSM.16.M88.4 R32, [R106+0x3800] ;  /* 0x003800006a20783b */ /* 0x000e620000000200 */
[----:B------:R-:W-:-:S02]  /*1f620*/  IADD3 R14, PT, PT, R39, 0x1e0, -R0 ;  /* 0x000001e0270e7810 */ /* 0x000fc40007ffe800 */
[----:B------:R-:W-:Y:S02]  /*1f630*/  FSEL R233, R15, -INF , !P6 ;  /* 0xff8000000fe97808 */ /* 0x000fe40007000000 */
[----:B------:R-:W-:Y:S02]  /*1f640*/  FSEL R15, R13, -INF , P3 ;  /* 0xff8000000d0f7808 */ /* 0x000fe40001800000 */
[----:B------:R-:W-:Y:S02]  /*1f650*/  IABS R13, R12 ;  /* 0x0000000c000d7213 */ /* 0x000fe40000000000 */
[C---:B------:R-:W-:Y:S02]  /*1f660*/  ISETP.GE.AND P5, PT, R3.reuse, R231, PT ;  /* 0x000000e70300720c */ /* 0x040fe40003fa6270 */
[----:B------:R-:W-:Y:S02]  /*1f670*/  IABS R12, R14 ;  /* 0x0000000e000c7213 */ /* 0x000fe40000000000 */
[----:B------:R-:W-:-:S02]  /*1f680*/  ISETP.GE.AND P6, PT, R3, R228, PT ;  /* 0x000000e40300720c */ /* 0x000fc40003fc6270 */
[----:B------:R-:W-:Y:S01]  /*1f690*/  ISETP.GE.AND P4, PT, R3, R232, PT ;  /* 0x000000e80300720c */ /* 0x000fe20003f86270 */
[----:B------:R-:W-:Y:S01]  /*1f6a0*/  VIADD R3, R2, 0xfffffe20 ;  /* 0xfffffe2002037836 */ /* 0x000fe20000000000 */
[----:B------:R-:W-:Y:S02]  /*1f6b0*/  FSEL R14, R16, -INF , P5 ;  /* 0xff800000100e7808 */ /* 0x000fe40002800000 */
[----:B------:R-:W-:Y:S02]  /*1f6c0*/  I2FP.F32.S32 R13, R13 ;  /* 0x0000000d000d7245 */ /* 0x000fe40000201400 */
[----:B------:R-:W-:Y:S01]  /*1f6d0*/  I2FP.F32.S32 R12, R12 ;  /* 0x0000000c000c7245 */ /* 0x000fe20000201400 */
[----:B------:R-:W-:Y:S01]  /*1f6e0*/  IMAD.MOV.U32 R124, RZ, RZ, R226 ;  /* 0x000000ffff7c7224 */ /* 0x000fe200078e00e2 */
[----:B------:R-:W-:Y:S02]  /*1f6f0*/  FSEL R218, R15, -INF , !P6 ;  /* 0xff8000000fda7808 */ /* 0x000fe40007000000 */
[----:B------:R-:W-:Y:S01]  /*1f700*/  FSEL R226, R14, -INF , !P4 ;  /* 0xff8000000ee27808 */ /* 0x000fe20006000000 */
[C---:B------:R-:W-:Y:S01]  /*1f710*/  FFMA.FTZ R14, -R225.reuse, R13, R20 ;  /* 0x0000000de10e7223 */ /* 0x040fe20000010114 */
[----:B------:R-:W-:Y:S01]  /*1f720*/  FFMA.FTZ R15, -R225, R12, R22 ;  /* 0x0000000ce10f7223 */ /* 0x000fe20000010116 */
[----:B------:R-:W-:-:S02]  /*1f730*/  ISETP.GE.AND P3, PT, R3, R230, PT ;  /* 0x000000e60300720c */ /* 0x000fc40003f66270 */
[--C-:B------:R-:W-:Y:S02]  /*1f740*/  IADD3 R12, PT, PT, R39, 0x1df, -R0.reuse ;  /* 0x000001df270c7810 */ /* 0x100fe40007ffe800 */
        /* <DEDUP_REMOVED lines=42> */
[----:B------:R-:W-:Y:S01]  /*1f9f0*/  IABS R12, R14 ;  /* 0x0000000e000c7213 */ /* 0x000fe20000000000 */
[----:B------:R-:W-:Y:S01]  /*1fa00*/  HMMA.16816.F32 R44, R8, R34, R200 ;  /* 0x00000022082c723c */ /* 0x000fe200000018c8 */
[C---:B------:R-:W-:Y:S01]  /*1fa10*/  ISETP.GE.AND P4, PT, R3.reuse, R231, PT ;  /* 0x000000e70300720c */ /* 0x040fe20003f86270 */
[----:B------:R-:W1:Y:S01]  /*1fa20*/  LDSM.16.M88.4 R32, [R106+0x4000] ;  /* 0x004000006a20783b */ /* 0x000e620000000200 */
        /* <DEDUP_REMOVED lines=10> */
[----:B------:R-:W-:-:S02]  /*1fad0*/  FSEL R68, R14, -INF , !P5 ;  /* 0xff8000000e447808 */ /* 0x000fc40006800000 */
[--C-:B------:R-:W-:Y:S02]  /*1fae0*/  IADD3 R12, PT, PT, R229, 0x1d0, -R0.reuse ;  /* 0x000001d0e50c7810 */ /* 0x100fe40007ffe800 */
[----:B------:R-:W-:Y:S02]  /*1faf0*/  IADD3 R14, PT, PT, R39, 0x1d0, -R0 ;  /* 0x000001d0270e7810 */ /* 0x000fe40007ffe800 */
[----:B------:R-:W-:Y:S02]  /*1fb00*/  FSEL R217, R15, -INF , !P6 ;  /* 0xff8000000fd97808 */ /* 0x000fe40007000000 */
[----:B------:R-:W-:Y:S02]  /*1fb10*/  FSEL R15, R13, -INF , P3 ;  /* 0xff8000000d0f7808 */ /* 0x000fe40001800000 */
[----:B------:R-:W-:Y:S02]  /*1fb20*/  IABS R13, R12 ;  /* 0x0000000c000d7213 */ /* 0x000fe40000000000 */
[----:B------:R-:W-:-:S02]  /*1fb30*/  ISETP.GE.AND P5, PT, R3, R231, PT ;  /* 0x000000e70300720c */ /* 0x000fc40003fa6270 */
[----:B------:R-:W-:Y:S02]  /*1fb40*/  IABS R12, R14 ;  /* 0x0000000e000c7213 */ /* 0x000fe40000000000 */
[C---:B------:R-:W-:Y:S02]  /*1fb50*/  ISETP.GE.AND P6, PT, R3.reuse, R228, PT ;  /* 0x000000e40300720c */ /* 0x040fe40003fc6270 */
[----:B------:R-:W-:Y:S01]  /*1fb60*/  ISETP.GE.AND P4, PT, R3, R232, PT ;  /* 0x000000e80300720c */ /* 0x000fe20003f86270 */
[----:B------:R-:W-:Y:S01]  /*1fb70*/  VIADD R3, R2, 0xfffffe30 ;  /* 0xfffffe3002037836 */ /* 0x000fe20000000000 */
[----:B------:R-:W-:Y:S02]  /*1fb80*/  FSEL R14, R16, -INF , P5 ;  /* 0xff800000100e7808 */ /* 0x000fe40002800000 */
[----:B------:R-:W-:Y:S02]  /*1fb90*/  I2FP.F32.S32 R13, R13 ;  /* 0x0000000d000d7245 */ /* 0x000fe40000201400 */
[----:B------:R-:W-:-:S02]  /*1fba0*/  I2FP.F32.S32 R12, R12 ;  /* 0x0000000c000c7245 */ /* 0x000fc40000201400 */
[----:B------:R-:W-:Y:S02]  /*1fbb0*/  FSEL R69, R15, -INF , !P6 ;  /* 0xff8000000f457808 */ /* 0x000fe40007000000 */
[----:B------:R-:W-:Y:S01]  /*1fbc0*/  FSEL R70, R14, -INF , !P4 ;  /* 0xff8000000e467808 */ /* 0x000fe20006000000 */
[C---:B------:R-:W-:Y:S01]  /*1fbd0*/  FFMA.FTZ R14, -R225.reuse, R13, R20 ;  /* 0x0000000de10e7223 */ /* 0x040fe20000010114 */
[----:B------:R-:W-:Y:S01]  /*1fbe0*/  FFMA.FTZ R15, -R225, R12, R22 ;  /* 0x0000000ce10f7223 */ /* 0x000fe20000010116 */
[----:B------:R-:W-:Y:S02]  /*1fbf0*/  ISETP.GE.AND P3, PT, R3, R230, PT ;  /* 0x000000e60300720c */ /* 0x000fe40003f66270 */
[--C-:B------:R-:W-:Y:S02]  /*1fc00*/  IADD3 R12, PT, PT, R39, 0x1cf, -R0.reuse ;  /* 0x000001cf270c7810 */ /* 0x100fe40007ffe800 */
[----:B------:R-:W-:Y:S02]  /*1fc10*/  IADD3 R13, PT, PT, R229, 0x1cf, -R0 ;  /* 0x000001cfe50d7810 */ /* 0x000fe40007ffe800 */
[----:B------:R-:W-:-:S02]  /*1fc20*/  ISETP.GE.AND P6, PT, R3, R228, PT ;  /* 0x000000e40300720c */ /* 0x000fc40003fc6270 */
[----:B------:R-:W-:Y:S02]  /*1fc30*/  FSEL R14, R14, -INF , P3 ;  /* 0xff8000000e0e7808 */ /* 0x000fe40001800000 */
[----:B------:R-:W-:Y:S01]  /*1fc40*/  IABS R12, R12 ;  /* 0x0000000c000c7213 */ /* 0x000fe20000000000 */
[----:B------:R-:W-:Y:S01]  /*1fc50*/  IMAD.MOV.U32 R76, RZ, RZ, R105 ;  /* 0x000000ffff4c7224 */ /* 0x000fe200078e0069 */
[----:B------:R-:W-:Y:S01]  /*1fc60*/  IABS R13, R13 ;  /* 0x0000000d000d7213 */ /* 0x000fe20000000000 */
[----:B------:R-:W-:Y:S01]  /*1fc70*/  HMMA.16816.F32 R24, R4, R30, R44 ;  /* 0x0000001e0418723c */ /* 0x000fe2000000182c */
[----:B------:R-:W-:Y:S01]  /*1fc80*/  IMAD.MOV.U32 R105, RZ, RZ, R222 ;  /* 0x000000ffff697224 */ /* 0x000fe200078e00de */
        /* <DEDUP_REMOVED lines=8> */
[----:B------:R-:W-:Y:S01]  /*1fd10*/  I2FP.F32.S32 R12, R12 ;  /* 0x0000000c000c7245 */ /* 0x000fe20000201400 */
[----:B-1----:R-:W-:Y:S01]  /*1fd20*/  HMMA.16816.F32 R40, R8, R32, R212 ;  /* 0x000000200828723c */ /* 0x002fe200000018d4 */
[----:B------:R-:W-:Y:S02]  /*1fd30*/  I2FP.F32.S32 R14, R14 ;  /* 0x0000000e000e7245 */ /* 0x000fe40000201400 */
[----:B------:R-:W-:Y:S01]  /*1fd40*/  FSEL R212, R13, -INF , !P5 ;  /* 0xff8000000dd47808 */ /* 0x000fe20006800000 */
[----:B------:R-:W-:Y:S01]  /*1fd50*/  FFMA.FTZ R13, -R225, R12, R21 ;  /* 0x0000000ce10d7223 */ /* 0x000fe20000010115 */
[----:B------:R-:W-:Y:S01]  /*1fd60*/  ISETP.GE.AND P3, PT, R3, R230, PT ;  /* 0x000000e60300720c */ /* 0x000fe20003f66270 */
[----:B------:R-:W-:Y:S01]  /*1fd70*/  FFMA.FTZ R16, -R225, R14, R23 ;  /* 0x0000000ee1107223 */ /* 0x000fe20000010117 */
[--C-:B------:R-:W-:Y:S02]  /*1fd80*/  IADD3 R12, PT, PT, R229, 0x1c8, -R0.reuse ;  /* 0x000001c8e50c7810 */ /* 0x100fe40007ffe800 */
[----:B------:R-:W-:-:S02]  /*1fd90*/  IADD3 R14, PT, PT, R39, 0x1c8, -R0 ;  /* 0x000001c8270e7810 */ /* 0x000fc40007ffe800 */
[----:B------:R-:W-:Y:S02]  /*1fda0*/  FSEL R15, R13, -INF , P3 ;  /* 0xff8000000d0f7808 */ /* 0x000fe40001800000 */
        /* <DEDUP_REMOVED lines=10> */
[----:B------:R-:W-:Y:S01]  /*1fe50*/  IMAD.MOV.U32 R54, RZ, RZ, R206 ;  /* 0x000000ffff367224 */ /* 0x000fe200078e00ce */
        /* <DEDUP_REMOVED lines=37> */
[----:B------:R-:W-:Y:S01]  /*200b0*/  FSEL R205, R14, -INF , !P4 ;  /* 0xff8000000ecd7808 */ /* 0x000fe20006000000 */
[----:B------:R-:W-:Y:S01]  /*200c0*/  IMAD.MOV.U32 R53, RZ, RZ, R204 ;  /* 0x000000ffff357224 */ /* 0x000fe200078e00cc */
        /* <DEDUP_REMOVED lines=74> */
[----:B------:R-:W-:Y:S02]  /*20570*/  I2FP.F32.S32 R12, R12 ;  /* 0x0000000c000c7245 */ /* 0x000fe40000201400 */
        /* <DEDUP_REMOVED lines=40> */
[----:B------:R-:W-:Y:S01]  /*20800*/  HMMA.16816.F32 R44, R8, R34, R116 ;  /* 0x00000022082c723c */ /* 0x000fe20000001874 */
[----:B------:R-:W-:Y:S01]  /*20810*/  ISETP.GE.AND P3, PT, R3, R230, PT ;  /* 0x000000e60300720c */ /* 0x000fe20003f66270 */
[----:B------:R-:W-:Y:S01]  /*20820*/  FFMA.FTZ R16, -R225, R12, R26 ;  /* 0x0000000ce1107223 */ /* 0x000fe2000001011a */
[----:B------:R-:W1:Y:S01]  /*20830*/  LDSM.16.M88.4 R32, [R106+0x5800] ;  /* 0x005800006a20783b */ /* 0x000e620000000200 */
[----:B------:R-:W-:Y:S02]  /*20840*/  FSEL R61, R14, -INF , !P4 ;  /* 0xff8000000e3d7808 */ /* 0x000fe40006000000 */
[----:B------:R-:W-:-:S02]  /*20850*/  IADD3 R12, PT, PT, R229, 0x1a7, -R0 ;  /* 0x000001a7e50c7810 */ /* 0x000fc40007ffe800 */
[----:B------:R-:W-:Y:S02]  /*20860*/  IADD3 R14, PT, PT, R39, 0x1a7, -R0 ;  /* 0x000001a7270e7810 */ /* 0x000fe40007ffe800 */
[----:B------:R-:W-:Y:S02]  /*20870*/  FSEL R199, R15, -INF , !P6 ;  /* 0xff8000000fc77808 */ /* 0x000fe40007000000 */
[----:B------:R-:W-:Y:S02]  /*20880*/  FSEL R15, R13, -INF , P3 ;  /* 0xff8000000d0f7808 */ /* 0x000fe40001800000 */
[----:B------:R-:W-:Y:S02]  /*20890*/  IABS R13, R12 ;  /* 0x0000000c000d7213 */ /* 0x000fe40000000000 */
[----:B------:R-:W-:Y:S02]  /*208a0*/  IABS R12, R14 ;  /* 0x0000000e000c7213 */ /* 0x000fe40000000000 */
[----:B------:R-:W-:-:S02]  /*208b0*/  ISETP.GE.AND P4, PT, R3, R231, PT ;  /* 0x000000e70300720c */ /* 0x000fc40003f86270 */
[C---:B------:R-:W-:Y:S02]  /*208c0*/  ISETP.GE.AND P6, PT, R3.reuse, R228, PT ;  /* 0x000000e40300720c */ /* 0x040fe40003fc6270 */
        /* <DEDUP_REMOVED lines=10> */
[----:B------:R-:W-:Y:S01]  /*20970*/  IMAD.MOV.U32 R78, RZ, RZ, R190 ;  /* 0x000000ffff4e7224 */ /* 0x000fe200078e00be */
[----:B------:R-:W-:-:S02]  /*20980*/  IADD3 R12, PT, PT, R229, 0x1a0, -R0 ;  /* 0x000001a0e50c7810 */ /* 0x000fc40007ffe800 */
[----:B------:R-:W-:Y:S02]  /*20990*/  IADD3 R14, PT, PT, R39, 0x1a0, -R0 ;  /* 0x000001a0270e7810 */ /* 0x000fe40007ffe800 */
[----:B------:R-:W-:Y:S02]  /*209a0*/  FSEL R190, R15, -INF , !P6 ;  /* 0xff8000000fbe7808 */ /* 0x000fe40007000000 */
[----:B------:R-:W-:Y:S02]  /*209b0*/  FSEL R15, R13, -INF , P3 ;  /* 0xff8000000d0f7808 */ /* 0x000fe40001800000 */
[----:B------:R-:W-:Y:S02]  /*209c0*/  IABS R13, R12 ;  /* 0x0000000c000d7213 */ /* 0x000fe40000000000 */
[----:B------:R-:W-:Y:S02]  /*209d0*/  ISETP.GE.AND P5, PT, R3, R231, PT ;  /* 0x000000e70300720c */ /* 0x000fe40003fa6270 */
[----:B------:R-:W-:-:S02]  /*209e0*/  IABS R12, R14 ;  /* 0x0000000e000c7213 */ /* 0x000fc40000000000 */
[C---:B------:R-:W-:Y:S02]  /*209f0*/  ISETP.GE.AND P6, PT, R3.reuse, R228, PT ;  /* 0x000000e40300720c */ /* 0x040fe40003fc6270 */
        /* <DEDUP_REMOVED lines=19> */
[----:B------:R-:W-:Y:S01]  /*20b30*/  IMAD.MOV.U32 R77, RZ, RZ, R191 ;  /* 0x000000ffff4d7224 */ /* 0x000fe200078e00bf */
[----:B------:R-:W2:Y:S01]  /*20b40*/  LDSM.16.M88.4 R28, [R107+0x5800] ;  /* 0x005800006b1c783b */ /* 0x000ea20000000200 */
[----:B------:R-:W-:Y:S01]  /*20b50*/  FSEL R191, R14, -INF , !P6 ;  /* 0xff8000000ebf7808 */ /* 0x000fe20007000000 */
[----:B------:R-:W-:Y:S01]  /*20b60*/  IMAD.MOV.U32 R14, RZ, RZ, R12 ;  /* 0x000000ffff0e7224 */ /* 0x000fe200078e000c */
[C---:B------:R-:W-:Y:S01]  /*20b70*/  ISETP.GE.AND P4, PT, R3.reuse, R231, PT ;  /* 0x000000e70300720c */ /* 0x040fe20003f86270 */
[----:B------:R-:W-:Y:S01]  /*20b80*/  IMAD.MOV.U32 R12, RZ, RZ, R13 ;  /* 0x000000ffff0c7224 */ /* 0x000fe200078e000d */
[----:B-1----:R-:W-:Y:S01]  /*20b90*/  HMMA.16816.F32 R40, R8, R32, R208 ;  /* 0x000000200828723c */ /* 0x002fe200000018d0 */
[----:B------:R-:W-:Y:S01]  /*20ba0*/  ISETP.GE.AND P5, PT, R3, R232, PT ;  /* 0x000000e80300720c */ /* 0x000fe20003fa6270 */
[----:B------:R-:W-:Y:S01]  /*20bb0*/  VIADD R3, R2, 0xfffffe61 ;  /* 0xfffffe6102037836 */ /* 0x000fe20000000000 */
[----:B------:R-:W-:-:S05]  /*20bc0*/  FSEL R13, R15, -INF , P4 ;  /* 0xff8000000f0d7808 */ /* 0x000fca0002000000 */
[----:B------:R-:W-:Y:S01]  /*20bd0*/  HMMA.16816.F32 R48, R8, R34, R192 ;  /* 0x000000220830723c */ /* 0x000fe200000018c0 */
[----:B------:R-:W1:Y:S01]  /*20be0*/  LDSM.16.M88.4 R32, [R106+0x6000] ;  /* 0x006000006a20783b */ /* 0x000e620000000200 */
[----:B------:R-:W-:Y:S01]  /*20bf0*/  I2FP.F32.S32 R12, R12 ;  /* 0x0000000c000c7245 */ /* 0x000fe20000201400 */
[----:B------:R-:W-:Y:S01]  /*20c00*/  IMAD.MOV.U32 R52, RZ, RZ, R184 ;  /* 0x000000ffff347224 */ /* 0x000fe200078e00b8 */
[----:B------:R-:W-:Y:S02]  /*20c10*/  I2FP.F32.S32 R14, R14 ;  /* 0x0000000e000e7245 */ /* 0x000fe40000201400 */
[----:B------:R-:W-:Y:S01]  /*20c20*/  FSEL R184, R13, -INF , !P5 ;  /* 0xff8000000db87808 */ /* 0x000fe20006800000 */
[----:B------:R-:W-:Y:S01]  /*20c30*/  FFMA.FTZ R13, -R225, R12, R21 ;  /* 0x0000000ce10d7223 */ /* 0x000fe20000010115 */
[----:B------:R-:W-:Y:S01]  /*20c40*/  ISETP.GE.AND P3, PT, R3, R230, PT ;  /* 0x000000e60300720c */ /* 0x000fe20003f66270 */
[----:B------:R-:W-:Y:S01]  /*20c50*/  FFMA.FTZ R16, -R225, R14, R23 ;  /* 0x0000000ee1107223 */ /* 0x000fe20000010117 */
[----:B------:R-:W-:-:S02]  /*20c60*/  IADD3 R12, PT, PT, R229, 0x198, -R0 ;  /* 0x00000198e50c7810 */ /* 0x000fc40007ffe800 */
[----:B------:R-:W-:Y:S02]  /*20c70*/  IADD3 R14, PT, PT, R39, 0x198, -R0 ;  /* 0x00000198270e7810 */ /* 0x000fe40007ffe800 */
[----:B------:R-:W-:Y:S02]  /*20c80*/  FSEL R15, R13, -INF , P3 ;  /* 0xff8000000d0f7808 */ /* 0x000fe40001800000 */
[----:B------:R-:W-:Y:S02]  /*20c90*/  IABS R13, R12 ;  /* 0x0000000c000d7213 */ /* 0x000fe40000000000 */
[----:B------:R-:W-:Y:S02]  /*20ca0*/  IABS R12, R14 ;  /* 0x0000000e000c7213 */ /* 0x000fe40000000000 */
[C---:B------:R-:W-:Y:S02]  /*20cb0*/  ISETP.GE.AND P5, PT, R3.reuse, R231, PT ;  /* 0x000000e70300720c */ /* 0x040fe40003fa6270 */
[----:B------:R-:W-:-:S02]  /*20cc0*/  ISETP.GE.AND P6, PT, R3, R228, PT ;  /* 0x000000e40300720c */ /* 0x000fc40003fc6270 */
[----:B------:R-:W-:Y:S01]  /*20cd0*/  ISETP.GE.AND P4, PT, R3, R232, PT ;  /* 0x000000e80300720c */ /* 0x000fe20003f86270 */
[----:B------:R-:W-:Y:S01]  /*20ce0*/  VIADD R3, R2, 0xfffffe68 ;  /* 0xfffffe6802037836 */ /* 0x000fe20000000000 */
[----:B------:R-:W-:Y:S02]  /*20cf0*/  I2FP.F32.S32 R13, R13 ;  /* 0x0000000d000d7245 */ /* 0x000fe40000201400 */
        /* <DEDUP_REMOVED lines=24> */
[--C-:B------:R-:W-:Y:S01]  /*20e80*/  IADD3 R12, PT, PT, R229, 0x190, -R0.reuse ;  /* 0x00000190e50c7810 */ /* 0x100fe20007ffe800 */
[----:B-1----:R-:W-:Y:S01]  /*20e90*/  HMMA.16816.F32 R44, R8, R32, R176 ;  /* 0x00000020082c723c */ /* 0x002fe200000018b0 */
[----:B------:R-:W-:Y:S01]  /*20ea0*/  FSEL R176, R14, -INF , !P5 ;  /* 0xff8000000eb07808 */ /* 0x000fe20006800000 */
[----:B------:R-:W-:Y:S01]  /*20eb0*/  IMAD.MOV.U32 R17, RZ, RZ, R185 ;  /* 0x000000ffff117224 */ /* 0x000fe200078e00b9 */
        /* <DEDUP_REMOVED lines=25> */
[----:B------:R-:W1:Y:S01]  /*21050*/  LDSM.16.M88.4 R28, [R107+0x6000] ;  /* 0x006000006b1c783b */ /* 0x000e620000000200 */
        /* <DEDUP_REMOVED lines=8> */
[----:B------:R-:W-:Y:S01]  /*210e0*/  IMAD.MOV.U32 R120, RZ, RZ, R175 ;  /* 0x000000ffff787224 */ /* 0x000fe200078e00af */
        /* <DEDUP_REMOVED lines=32> */
[----:B-1----:R-:W-:Y:S01]  /*212f0*/  HMMA.16816.F32 R20, R4, R28, R44 ;  /* 0x0000001c0414723c */ /* 0x002fe2000000182c */
        /* <DEDUP_REMOVED lines=65> */
[----:B------:R-:W-:Y:S01]  /*21710*/  FSEL R127, R14, -INF , !P4 ;  /* 0xff8000000e7f7808 */ /* 0x000fe20006000000 */
[----:B------:R-:W-:Y:S01]  /*21720*/  IMAD.MOV.U32 R121, RZ, RZ, R174 ;  /* 0x000000ffff797224 */ /* 0x000fe200078e00ae */
        /* <DEDUP_REMOVED lines=15> */
[----:B------:R-:W-:Y:S01]  /*21820*/  IMAD.MOV.U32 R118, RZ, RZ, R102 ;  /* 0x000000ffff767224 */ /* 0x000fe200078e0066 */
        /* <DEDUP_REMOVED lines=50> */
[C---:B-1----:R-:W-:Y:S01]  /*21b50*/  HMMA.16816.F32 R40, R8.reuse, R32, R244 ;  /* 0x000000200828723c */ /* 0x042fe200000018f4 */
        /* <DEDUP_REMOVED lines=8> */
[----:B------:R-:W-:Y:S01]  /*21be0*/  I2FP.F32.S32 R12, R12 ;  /* 0x0000000c000c7245 */ /* 0x000fe20000201400 */
[----:B------:R-:W1:Y:S01]  /*21bf0*/  LDSM.16.M88.4 R32, [R106+0x7800] ;  /* 0x007800006a20783b */ /* 0x000e620000000200 */
[----:B------:R-:W-:Y:S01]  /*21c00*/  FSEL R14, R16, -INF , P5 ;  /* 0xff800000100e7808 */ /* 0x000fe20002800000 */
[----:B------:R-:W-:Y:S01]  /*21c10*/  FFMA.FTZ R13, -R225, R13, R24 ;  /* 0x0000000de10d7223 */ /* 0x000fe20000010118 */
[----:B------:R-:W-:Y:S01]  /*21c20*/  IMAD.MOV.U32 R119, RZ, RZ, R100 ;  /* 0x000000ffff777224 */ /* 0x000fe200078e0064 */
        /* <DEDUP_REMOVED lines=45> */
[----:B-1----:R-:W-:Y:S01]  /*21f00*/  HMMA.16816.F32 R40, R8, R34, R116 ;  /* 0x000000220828723c */ /* 0x002fe20000001874 */
[----:B------:R-:W-:Y:S01]  /*21f10*/  IABS R13, R13 ;  /* 0x0000000d000d7213 */ /* 0x000fe20000000000 */
[----:B------:R-:W-:Y:S01]  /*21f20*/  IMAD.MOV.U32 R118, RZ, RZ, R131 ;  /* 0x000000ffff767224 */ /* 0x000fe200078e0083 */
[----:B------:R-:W-:Y:S01]  /*21f30*/  FSEL R131, R14, -INF , !P6 ;  /* 0xff8000000e837808 */ /* 0x000fe20007000000 */
[----:B------:R-:W-:-:S04]  /*21f40*/  IMAD.MOV.U32 R14, RZ, RZ, R12 ;  /* 0x000000ffff0e7224 */ /* 0x000fc800078e000c */
[----:B------:R-:W-:Y:S01]  /*21f50*/  HMMA.16816.F32 R24, R4, R30, R48 ;  /* 0x0000001e0418723c */ /* 0x000fe20000001830 */
[----:B------:R-:W1:Y:S01]  /*21f60*/  LDSM.16.M88.4 R28, [R107+0x7800] ;  /* 0x007800006b1c783b */ /* 0x000e620000000200 */
[----:B------:R-:W-:Y:S01]  /*21f70*/  IMAD.MOV.U32 R12, RZ, RZ, R13 ;  /* 0x000000ffff0c7224 */ /* 0x000fe200078e000d */
[C---:B------:R-:W-:Y:S02]  /*21f80*/  ISETP.GE.AND P4, PT, R3.reuse, R231, PT ;  /* 0x000000e70300720c */ /* 0x040fe40003f86270 */
[----:B------:R-:W-:Y:S01]  /*21f90*/  ISETP.GE.AND P5, PT, R3, R232, PT ;  /* 0x000000e80300720c */ /* 0x000fe20003fa6270 */
[----:B------:R-:W-:Y:S01]  /*21fa0*/  VIADD R3, R2, 0xfffffea1 ;  /* 0xfffffea102037836 */ /* 0x000fe20000000000 */
[----:B------:R-:W-:Y:S02]  /*21fb0*/  FSEL R13, R15, -INF , P4 ;  /* 0xff8000000f0d7808 */ /* 0x000fe40002000000 */
[----:B------:R-:W-:Y:S01]  /*21fc0*/  I2FP.F32.S32 R12, R12 ;  /* 0x0000000c000c7245 */ /* 0x000fe20000201400 */
[----:B------:R-:W-:Y:S01]  /*21fd0*/  IMAD.MOV.U32 R208, RZ, RZ, R96 ;  /* 0x000000ffffd07224 */ /* 0x000fe200078e0060 */
[----:B------:R-:W-:-:S02]  /*21fe0*/  I2FP.F32.S32 R14, R14 ;  /* 0x0000000e000e7245 */ /* 0x000fc40000201400 */
[----:B------:R-:W-:Y:S01]  /*21ff0*/  FSEL R96, R13, -INF , !P5 ;  /* 0xff8000000d607808 */ /* 0x000fe20006800000 */
[----:B------:R-:W-:Y:S01]  /*22000*/  FFMA.FTZ R13, -R225, R12, R21 ;  /* 0x0000000ce10d7223 */ /* 0x000fe20000010115 */
[----:B------:R-:W-:Y:S01]  /*22010*/  ISETP.GE.AND P3, PT, R3, R230, PT ;  /* 0x000000e60300720c */ /* 0x000fe20003f66270 */
[----:B------:R-:W-:Y:S01]  /*22020*/  FFMA.FTZ R16, -R225, R14, R23 ;  /* 0x0000000ee1107223 */ /* 0x000fe20000010117 */
[--C-:B------:R-:W-:Y:S02]  /*22030*/  IADD3 R12, PT, PT, R229, 0x158, -R0.reuse ;  /* 0x00000158e50c7810 */ /* 0x100fe40007ffe800 */
[----:B------:R-:W-:Y:S02]  /*22040*/  IADD3 R14, PT, PT, R39, 0x158, -R0 ;  /* 0x00000158270e7810 */ /* 0x000fe40007ffe800 */
[----:B------:R-:W-:Y:S01]  /*22050*/  FSEL R15, R13, -INF , P3 ;  /* 0xff8000000d0f7808 */ /* 0x000fe20001800000 */
[----:B------:R-:W-:Y:S01]  /*22060*/  HMMA.16816.F32 R44, R8, R32, R248 ;  /* 0x00000020082c723c */ /* 0x000fe200000018f8 */
[----:B------:R-:W-:Y:S01]  /*22070*/  IABS R13, R12 ;  /* 0x0000000c000d7213 */ /* 0x000fe20000000000 */
[----:B------:R-:W2:Y:S01]  /*22080*/  LDSM.16.M88.4 R32, [R106+0x8000] ;  /* 0x008000006a20783b */ /* 0x000ea20000000200 */
[----:B------:R-:W-:-:S02]  /*22090*/  IABS R12, R14 ;  /* 0x0000000e000c7213 */ /* 0x000fc40000000000 */
[C---:B------:R-:W-:Y:S02]  /*220a0*/  ISETP.GE.AND P5, PT, R3.reuse, R231, PT ;  /* 0x000000e70300720c */ /* 0x040fe40003fa6270 */
[C---:B------:R-:W-:Y:S02]  /*220b0*/  ISETP.GE.AND P6, PT, R3.reuse, R228, PT ;  /* 0x000000e40300720c */ /* 0x040fe40003fc6270 */
        /* <DEDUP_REMOVED lines=14> */
[----:B------:R-:W-:-:S02]  /*221a0*/  IABS R12, R14 ;  /* 0x0000000e000c7213 */ /* 0x000fc40000000000 */
[C---:B------:R-:W-:Y:S02]  /*221b0*/  ISETP.GE.AND P4, PT, R3.reuse, R231, PT ;  /* 0x000000e70300720c */ /* 0x040fe40003f86270 */
[C---:B------:R-:W-:Y:S02]  /*221c0*/  ISETP.GE.AND P6, PT, R3.reuse, R228, PT ;  /* 0x000000e40300720c */ /* 0x040fe40003fc6270 */
[----:B------:R-:W-:Y:S01]  /*221d0*/  ISETP.GE.AND P5, PT, R3, R232, PT ;  /* 0x000000e80300720c */ /* 0x000fe20003fa6270 */
[----:B------:R-:W-:Y:S01]  /*221e0*/  VIADD R3, R2, 0xfffffea9 ;  /* 0xfffffea902037836 */ /* 0x000fe20000000000 */
[----:B------:R-:W-:Y:S01]  /*221f0*/  I2FP.F32.S32 R13, R13 ;  /* 0x0000000d000d7245 */ /* 0x000fe20000201400 */
[----:B-1----:R-:W-:Y:S01]  /*22200*/  HMMA.16816.F32 R20, R4, R28, R44 ;  /* 0x0000001c0414723c */ /* 0x002fe2000000182c */
        /* <DEDUP_REMOVED lines=30> */
[----:B------:R-:W-:Y:S02]  /*223f0*/  ISETP.GE.AND P6, PT, R3, R228, PT ;  /* 0x000000e40300720c */ /* 0x000fe40003fc6270 */
[----:B------:R-:W-:Y:S02]  /*22400*/  FSEL R14, R14, -INF , P3 ;  /* 0xff8000000e0e7808 */ /* 0x000fe40001800000 */
[----:B------:R-:W-:Y:S01]  /*22410*/  IABS R12, R12 ;  /* 0x0000000c000c7213 */ /* 0x000fe20000000000 */
[----:B--2---:R-:W-:Y:S01]  /*22420*/  HMMA.16816.F32 R48, R8, R34, R208 ;  /* 0x000000220830723c */ /* 0x004fe200000018d0 */
        /* <DEDUP_REMOVED lines=13> */
[----:B------:R-:W-:Y:S01]  /*22500*/  I2FP.F32.S32 R14, R14 ;  /* 0x0000000e000e7245 */ /* 0x000fe20000201400 */
[----:B------:R-:W-:Y:S01]  /*22510*/  IMAD.MOV.U32 R119, RZ, RZ, R120 ;  /* 0x000000ffff777224 */ /* 0x000fe200078e0078 */
[----:B------:R-:W-:Y:S01]  /*22520*/  FSEL R90, R13, -INF , !P5 ;  /* 0xff8000000d5a7808 */ /* 0x000fe20006800000 */
[----:B------:R-:W-:-:S02]  /*22530*/  IMAD.MOV.U32 R120, RZ, RZ, R121 ;  /* 0x000000ffff787224 */ /* 0x000fc400078e0079 */
[----:B------:R-:W-:Y:S01]  /*22540*/  FFMA.FTZ R13, -R225, R12, R21 ;  /* 0x0000000ce10d7223 */ /* 0x000fe20000010115 */
[----:B------:R-:W-:Y:S01]  /*22550*/  IMAD.MOV.U32 R121, RZ, RZ, R52 ;  /* 0x000000ffff797224 */ /* 0x000fe200078e0034 */
[----:B------:R-:W-:Y:S01]  /*22560*/  ISETP.GE.AND P3, PT, R3, R230, PT ;  /* 0x000000e60300720c */ /* 0x000fe20003f66270 */
[----:B------:R-:W-:Y:S02]  /*22570*/  IMAD.MOV.U32 R88, RZ, RZ, R53 ;  /* 0x000000ffff587224 */ /* 0x000fe400078e0035 */
[----:B------:R-:W-:Y:S01]  /*22580*/  FFMA.FTZ R16, -R225, R14, R23 ;  /* 0x0000000ee1107223 */ /* 0x000fe20000010117 */
[----:B------:R-:W-:Y:S01]  /*22590*/  IMAD.MOV.U32 R89, RZ, RZ, R54 ;  /* 0x000000ffff597224 */ /* 0x000fe200078e0036 */
[--C-:B------:R-:W-:Y:S01]  /*225a0*/  IADD3 R12, PT, PT, R229, 0x148, -R0.reuse ;  /* 0x00000148e50c7810 */ /* 0x100fe20007ffe800 */
[----:B------:R-:W-:Y:S01]  /*225b0*/  IMAD.MOV.U32 R117, RZ, RZ, R55 ;  /* 0x000000ffff757224 */ /* 0x000fe200078e0037 */
[----:B------:R-:W-:Y:S01]  /*225c0*/  IADD3 R14, PT, PT, R39, 0x148, -R0 ;  /* 0x00000148270e7810 */ /* 0x000fe20007ffe800 */
[----:B------:R-:W-:Y:S01]  /*225d0*/  HMMA.16816.F32 R52, R8, R32, R80 ;  /* 0x000000200834723c */ /* 0x000fe20000001850 */
[----:B------:R-:W2:Y:S01]  /*225e0*/  LDSM.16.M88.4 R32, [R106+0x8800] ;  /* 0x008800006a20783b */ /* 0x000ea20000000200 */
[----:B------:R-:W-:-:S02]  /*225f0*/  FSEL R15, R13, -INF , P3 ;  /* 0xff8000000d0f7808 */ /* 0x000fc40001800000 */
        /* <DEDUP_REMOVED lines=34> */
[----:B------:R-:W-:Y:S01]  /*22820*/  FSEL R95, R15, -INF , !P6 ;  /* 0xff8000000f5f7808 */ /* 0x000fe20007000000 */
[----:B------:R-:W-:Y:S01]  /*22830*/  IMAD.MOV.U32 R208, RZ, RZ, R116 ;  /* 0x000000ffffd07224 */ /* 0x000fe200078e0074 */
        /* <DEDUP_REMOVED lines=9> */
[----:B------:R-:W-:Y:S01]  /*228d0*/  I2FP.F32.S32 R12, R12 ;  /* 0x0000000c000c7245 */ /* 0x000fe20000201400 */
[----:B--2---:R-:W-:Y:S01]  /*228e0*/  HMMA.16816.F32 R40, R8, R32, R208 ;  /* 0x000000200828723c */ /* 0x004fe200000018d0 */
[----:B------:R-:W-:Y:S01]  /*228f0*/  IMAD.MOV.U32 R210, RZ, RZ, R88 ;  /* 0x000000ffffd27224 */ /* 0x000fe200078e0058 */
[----:B------:R-:W-:Y:S01]  /*22900*/  FSEL R88, R14, -INF , !P4 ;  /* 0xff8000000e587808 */ /* 0x000fe20006000000 */
[----:B------:R-:W-:Y:S01]  /*22910*/  IMAD.MOV.U32 R211, RZ, RZ, R89 ;  /* 0x000000ffffd37224 */ /* 0x000fe200078e0059 */
[----:B------:R-:W-:Y:S01]  /*22920*/  FSEL R89, R15, -INF , !P6 ;  /* 0xff8000000f597808 */ /* 0x000fe20007000000 */
[C---:B------:R-:W-:Y:S01]  /*22930*/  FFMA.FTZ R14, -R225.reuse, R13, R20 ;  /* 0x0000000de10e7223 */ /* 0x040fe20000010114 */
[----:B------:R-:W-:Y:S01]  /*22940*/  FFMA.FTZ R15, -R225, R12, R22 ;  /* 0x0000000ce10f7223 */ /* 0x000fe20000010116 */
[----:B------:R-:W-:-:S02]  /*22950*/  ISETP.GE.AND P3, PT, R3, R230, PT ;  /* 0x000000e60300720c */ /* 0x000fc40003f66270 */
[--C-:B------:R-:W-:Y:S01]  /*22960*/  IADD3 R12, PT, PT, R39, 0x13f, -R0.reuse ;  /* 0x0000013f270c7810 */ /* 0x100fe20007ffe800 */
[----:B------:R-:W-:Y:S01]  /*22970*/  IMAD.MOV.U32 R208, RZ, RZ, R117 ;  /* 0x000000ffffd07224 */ /* 0x000fe200078e0075 */
[----:B------:R-:W-:Y:S01]  /*22980*/  IADD3 R13, PT, PT, R229, 0x13f, -R0 ;  /* 0x0000013fe50d7810 */ /* 0x000fe20007ffe800 */
[----:B------:R-:W-:Y:S01]  /*22990*/  IMAD.MOV.U32 R209, RZ, RZ, R118 ;  /* 0x000000ffffd17224 */ /* 0x000fe200078e0076 */
[C---:B------:R-:W-:Y:S02]  /*229a0*/  ISETP.GE.AND P6, PT, R3.reuse, R228, PT ;  /* 0x000000e40300720c */ /* 0x040fe40003fc6270 */
[----:B------:R-:W-:Y:S02]  /*229b0*/  FSEL R14, R14, -INF , P3 ;  /* 0xff8000000e0e7808 */ /* 0x000fe40001800000 */
[----:B------:R-:W-:Y:S01]  /*229c0*/  IABS R12, R12 ;  /* 0x0000000c000c7213 */ /* 0x000fe20000000000 */
[----:B------:R-:W-:Y:S01]  /*229d0*/  IMAD.MOV.U32 R116, RZ, RZ, R119 ;  /* 0x000000ffff747224 */ /* 0x000fe200078e0077 */
[----:B------:R-:W-:Y:S01]  /*229e0*/  IABS R13, R13 ;  /* 0x0000000d000d7213 */ /* 0x000fe20000000000 */
[----:B------:R-:W-:Y:S01]  /*229f0*/  HMMA.16816.F32 R24, R4, R30, R48 ;  /* 0x0000001e0418723c */ /* 0x000fe20000001830 */
[----:B------:R-:W-:Y:S01]  /*22a00*/  IMAD.MOV.U32 R119, RZ, RZ, R122 ;  /* 0x000000ffff777224 */ /* 0x000fe200078e007a */
[----:B------:R-:W1:Y:S01]  /*22a10*/  LDSM.16.M88.4 R28, [R107+0x8800] ;  /* 0x008800006b1c783b */ /* 0x000e620000000200 */
[----:B------:R-:W-:Y:S01]  /*22a20*/  FSEL R122, R14, -INF , !P6 ;  /* 0xff8000000e7a7808 */ /* 0x000fe20007000000 */
[----:B------:R-:W-:Y:S01]  /*22a30*/  IMAD.MOV.U32 R14, RZ, RZ, R12 ;  /* 0x000000ffff0e7224 */ /* 0x000fe200078e000c */
[----:B------:R-:W-:Y:S01]  /*22a40*/  ISETP.GE.AND P4, PT, R3, R231, PT ;  /* 0x000000e70300720c */ /* 0x000fe20003f86270 */
[----:B------:R-:W-:-:S02]  /*22a50*/  IMAD.MOV.U32 R12, RZ, RZ, R13 ;  /* 0x000000ffff0c7224 */ /* 0x000fc400078e000d */
[----:B------:R-:W-:Y:S01]  /*22a60*/  HMMA.16816.F32 R44, R8, R34, R208 ;  /* 0x00000022082c723c */ /* 0x000fe200000018d0 */
[----:B------:R-:W2:Y:S01]  /*22a70*/  LDSM.16.M88.4 R32, [R106+0x9000] ;  /* 0x009000006a20783b */ /* 0x000ea20000000200 */
[----:B------:R-:W-:Y:S01]  /*22a80*/  ISETP.GE.AND P5, PT, R3, R232, PT ;  /* 0x000000e80300720c */ /* 0x000fe20003fa6270 */
[----:B------:R-:W-:Y:S01]  /*22a90*/  VIADD R3, R2, 0xfffffec1 ;  /* 0xfffffec102037836 */ /* 0x000fe20000000000 */
[----:B------:R-:W-:Y:S02]  /*22aa0*/  FSEL R13, R15, -INF , P4 ;  /* 0xff8000000f0d7808 */ /* 0x000fe40002000000 */
[----:B------:R-:W-:Y:S02]  /*22ab0*/  I2FP.F32.S32 R12, R12 ;  /* 0x0000000c000c7245 */ /* 0x000fe40000201400 */
        /* <DEDUP_REMOVED lines=25> */
[----:B------:R-:W-:Y:S01]  /*22c50*/  IABS R13, R12 ;  /* 0x0000000c000d7213 */ /* 0x000fe20000000000 */
[----:B------:R-:W-:Y:S01]  /*22c60*/  IMAD.MOV.U32 R117, RZ, RZ, R120 ;  /* 0x000000ffff757224 */ /* 0x000fe200078e0078 */
[----:B------:R-:W-:Y:S01]  /*22c70*/  IABS R12, R14 ;  /* 0x0000000e000c7213 */ /* 0x000fe20000000000 */
[----:B------:R-:W-:Y:S01]  /*22c80*/  IMAD.MOV.U32 R118, RZ, RZ, R121 ;  /* 0x000000ffff767224 */ /* 0x000fe200078e0079 */
[----:B------:R-:W-:-:S02]  /*22c90*/  ISETP.GE.AND P4, PT, R3, R231, PT ;  /* 0x000000e70300720c */ /* 0x000fc40003f86270 */
        /* <DEDUP_REMOVED lines=9> */
[----:B------:R-:W-:-:S02]  /*22d30*/  FFMA.FTZ R16, -R225, R12, R27 ;  /* 0x0000000ce1107223 */ /* 0x000fc4000001011b */
[----:B--2---:R-:W-:Y:S01]  /*22d40*/  HMMA.16816.F32 R48, R8, R32, R116 ;  /* 0x000000200830723c */ /* 0x004fe20000001874 */
[----:B------:R-:W-:Y:S01]  /*22d50*/  IMAD.MOV.U32 R119, RZ, RZ, R79 ;  /* 0x000000ffff777224 */ /* 0x000fe200078e004f */
[----:B------:R-:W-:Y:S02]  /*22d60*/  FSEL R79, R14, -INF , !P5 ;  /* 0xff8000000e4f7808 */ /* 0x000fe40006800000 */
[--C-:B------:R-:W-:Y:S02]  /*22d70*/  IADD3 R12, PT, PT, R229, 0x130, -R0.reuse ;  /* 0x00000130e50c7810 */ /* 0x100fe40007ffe800 */
[----:B------:R-:W-:Y:S02]  /*22d80*/  IADD3 R14, PT, PT, R39, 0x130, -R0 ;  /* 0x00000130270e7810 */ /* 0x000fe40007ffe800 */
[----:B------:R-:W-:Y:S02]  /*22d90*/  FSEL R112, R15, -INF , !P6 ;  /* 0xff8000000f707808 */ /* 0x000fe40007000000 */
[----:B------:R-:W-:-:S02]  /*22da0*/  FSEL R15, R13, -INF , P3 ;  /* 0xff8000000d0f7808 */ /* 0x000fc40001800000 */
        /* <DEDUP_REMOVED lines=8> */
[----:B------:R-:W-:Y:S02]  /*22e30*/  I2FP.F32.S32 R12, R12 ;  /* 0x0000000c000c7245 */ /* 0x000fe40000201400 */
[----:B------:R-:W-:Y:S02]  /*22e40*/  FSEL R86, R15, -INF , !P6 ;  /* 0xff8000000f567808 */ /* 0x000fe40007000000 */
[----:B------:R-:W-:Y:S01]  /*22e50*/  FSEL R84, R14, -INF , !P4 ;  /* 0xff8000000e547808 */ /* 0x000fe20006000000 */
[C---:B------:R-:W-:Y:S01]  /*22e60*/  FFMA.FTZ R14, -R225.reuse, R13, R20 ;  /* 0x0000000de10e7223 */ /* 0x040fe20000010114 */
[----:B------:R-:W-:Y:S01]  /*22e70*/  FFMA.FTZ R15, -R225, R12, R22 ;  /* 0x0000000ce10f7223 */ /* 0x000fe20000010116 */
[----:B------:R-:W-:Y:S02]  /*22e80*/  ISETP.GE.AND P3, PT, R3, R230, PT ;  /* 0x000000e60300720c */ /* 0x000fe40003f66270 */
[----:B------:R-:W-:-:S02]  /*22e90*/  IADD3 R12, PT, PT, R39, 0x12f, -R0 ;  /* 0x0000012f270c7810 */ /* 0x000fc40007ffe800 */
[----:B------:R-:W-:Y:S01]  /*22ea0*/  IADD3 R13, PT, PT, R229, 0x12f, -R0 ;  /* 0x0000012fe50d7810 */ /* 0x000fe20007ffe800 */
[----:B------:R-:W-:Y:S01]  /*22eb0*/  HMMA.16816.F32 R24, R4, R30, R44 ;  /* 0x0000001e0418723c */ /* 0x000fe2000000182c */
[C---:B------:R-:W-:Y:S01]  /*22ec0*/  ISETP.GE.AND P6, PT, R3.reuse, R228, PT ;  /* 0x000000e40300720c */ /* 0x040fe20003fc6270 */
[----:B------:R-:W1:Y:S01]  /*22ed0*/  LDSM.16.M88.4 R28, [R107+0x9000] ;  /* 0x009000006b1c783b */ /* 0x000e620000000200 */
[----:B------:R-:W-:Y:S01]  /*22ee0*/  FSEL R14, R14, -INF , P3 ;  /* 0xff8000000e0e7808 */ /* 0x000fe20001800000 */
[----:B------:R-:W-:Y:S01]  /*22ef0*/  IMAD.MOV.U32 R116, RZ, RZ, R76 ;  /* 0x000000ffff747224 */ /* 0x000fe200078e004c */
[----:B------:R-:W-:Y:S01]  /*22f00*/  IABS R12, R12 ;  /* 0x0000000c000c7213 */ /* 0x000fe20000000000 */
[----:B------:R-:W-:Y:S01]  /*22f10*/  IMAD.MOV.U32 R117, RZ, RZ, R77 ;  /* 0x000000ffff757224 */ /* 0x000fe200078e004d */
[----:B------:R-:W-:Y:S01]  /*22f20*/  IABS R13, R13 ;  /* 0x0000000d000d7213 */ /* 0x000fe20000000000 */
[----:B------:R-:W-:Y:S01]  /*22f30*/  IMAD.MOV.U32 R118, RZ, RZ, R78 ;  /* 0x000000ffff767224 */ /* 0x000fe200078e004e */
[----:B------:R-:W-:Y:S01]  /*22f40*/  FSEL R120, R14, -INF , !P6 ;  /* 0xff8000000e787808 */ /* 0x000fe20007000000 */
[----:B------:R-:W-:Y:S01]  /*22f50*/  IMAD.MOV.U32 R14, RZ, RZ, R12 ;  /* 0x000000ffff0e7224 */ /* 0x000fe200078e000c */
[C---:B------:R-:W-:Y:S01]  /*22f60*/  ISETP.GE.AND P4, PT, R3.reuse, R231, PT ;  /* 0x000000e70300720c */ /* 0x040fe20003f86270 */
[----:B------:R-:W-:Y:S01]  /*22f70*/  IMAD.MOV.U32 R12, RZ, RZ, R13 ;  /* 0x000000ffff0c7224 */ /* 0x000fe200078e000d */
[----:B------:R-:W-:Y:S01]  /*22f80*/  ISETP.GE.AND P5, PT, R3, R232, PT ;  /* 0x000000e80300720c */ /* 0x000fe20003fa6270 */
[----:B------:R-:W-:Y:S01]  /*22f90*/  VIADD R3, R2, 0xfffffed1 ;  /* 0xfffffed102037836 */ /* 0x000fe20000000000 */
[----:B------:R-:W-:Y:S01]  /*22fa0*/  FSEL R13, R15, -INF , P4 ;  /* 0xff8000000f0d7808 */ /* 0x000fe20002000000 */
[----:B------:R-:W-:Y:S01]  /*22fb0*/  IMAD.MOV.U32 R193, RZ, RZ, R105 ;  /* 0x000000ffffc17224 */ /* 0x000fe200078e0069 */
[----:B------:R-:W-:Y:S01]  /*22fc0*/  I2FP.F32.S32 R12, R12 ;  /* 0x0000000c000c7245 */ /* 0x000fe20000201400 */
[----:B------:R-:W-:Y:S01]  /*22fd0*/  IMAD.MOV.U32 R194, RZ, RZ, R172 ;  /* 0x000000ffffc27224 */ /* 0x000fe200078e00ac */
[----:B------:R-:W-:Y:S01]  /*22fe0*/  FSEL R83, R13, -INF , !P5 ;  /* 0xff8000000d537808 */ /* 0x000fe20006800000 */
[----:B------:R-:W-:-:S04]  /*22ff0*/  DEPBAR.LE SB0, 0x0 ;  /* 0x000080000000791a */ /* 0x000fc80000000000 */
[----:B------:R-:W-:Y:S01]  /*23000*/  FFMA.FTZ R13, -R225, R12, R21 ;  /* 0x0000000ce10d7223 */ /* 0x000fe20000010115 */
[----:B------:R-:W-:Y:S02]  /*23010*/  ISETP.GE.AND P3, PT, R3, R230, PT ;  /* 0x000000e60300720c */ /* 0x000fe40003f66270 */
[----:B------:R-:W-:Y:S01]  /*23020*/  IADD3 R12, PT, PT, R229, 0x128, -R0 ;  /* 0x00000128e50c7810 */ /* 0x000fe20007ffe800 */
[----:B------:R-:W-:Y:S01]  /*23030*/  HMMA.16816.F32 R40, R8, R34, R116 ;  /* 0x000000220828723c */ /* 0x000fe20000001874 */
[----:B------:R-:W-:Y:S01]  /*23040*/  FSEL R15, R13, -INF , P3 ;  /* 0xff8000000d0f7808 */ /* 0x000fe20001800000 */
[----:B------:R-:W-:Y:S01]  /*23050*/  IMAD.MOV.U32 R116, RZ, RZ, R169 ;  /* 0x000000ffff747224 */ /* 0x000fe200078e00a9 */
[----:B------:R-:W-:Y:S01]  /*23060*/  I2FP.F32.S32 R14, R14 ;  /* 0x0000000e000e7245 */ /* 0x000fe20000201400 */
[----:B------:R-:W-:Y:S01]  /*23070*/  IMAD.MOV.U32 R117, RZ, RZ, R17 ;  /* 0x000000ffff757224 */ /* 0x000fe200078e0011 */
[----:B------:R-:W-:Y:S01]  /*23080*/  IABS R13, R12 ;  /* 0x0000000c000d7213 */ /* 0x000fe20000000000 */
[----:B------:R-:W-:-:S02]  /*23090*/  IMAD.MOV.U32 R118, RZ, RZ, R18 ;  /* 0x000000ffff767224 */ /* 0x000fc400078e0012 */
[----:B------:R-:W-:Y:S01]  /*230a0*/  IMAD.MOV.U32 R119, RZ, RZ, R19 ;  /* 0x000000ffff777224 */ /* 0x000fe200078e0013 */
[----:B------:R-:W-:Y:S01]  /*230b0*/  ISETP.GE.AND P6, PT, R3, R228, PT ;  /* 0x000000e40300720c */ /* 0x000fe20003fc6270 */
[----:B------:R-:W-:Y:S01]  /*230c0*/  FFMA.FTZ R16, -R225, R14, R23 ;  /* 0x0000000ee1107223 */ /* 0x000fe20000010117 */
[C---:B------:R-:W-:Y:S02]  /*230d0*/  ISETP.GE.AND P4, PT, R3.reuse, R232, PT ;  /* 0x000000e80300720c */ /* 0x040fe40003f86270 */
[----:B------:R-:W-:Y:S01]  /*230e0*/  ISETP.GE.AND P5, PT, R3, R231, PT ;  /* 0x000000e70300720c */ /* 0x000fe20003fa6270 */
[----:B------:R-:W-:Y:S01]  /*230f0*/  VIADD R3, R2, 0xfffffed8 ;  /* 0xfffffed802037836 */ /* 0x000fe20000000000 */
[----:B------:R-:W-:Y:S02]  /*23100*/  I2FP.F32.S32 R13, R13 ;  /* 0x0000000d000d7245 */ /* 0x000fe40000201400 */
[----:B------:R-:W-:Y:S01]  /*23110*/  IADD3 R14, PT, PT, R39, 0x128, -R0 ;  /* 0x00000128270e7810 */ /* 0x000fe20007ffe800 */
[----:B------:R-:W-:Y:S01]  /*23120*/  HMMA.16816.F32 R32, R8, R64, R116 ;  /* 0x000000400820723c */ /* 0x000fe20000001874 */
[----:B------:R-:W-:Y:S01]  /*23130*/  ISETP.GE.AND P3, PT, R3, R230, PT ;  /* 0x000000e60300720c */ /* 0x000fe20003f66270 */
[----:B------:R-:W-:Y:S01]  /*23140*/  FFMA.FTZ R9, -R225, R13, R24 ;  /* 0x0000000de1097223 */ /* 0x000fe20000010118 */
[----:B------:R-:W-:-:S02]  /*23150*/  IABS R12, R14 ;  /* 0x0000000e000c7213 */ /* 0x000fc40000000000 */
[--C-:B------:R-:W-:Y:S02]  /*23160*/  IADD3 R8, PT, PT, R229, 0x127, -R0.reuse ;  /* 0x00000127e5087810 */ /* 0x100fe40007ffe800 */
[----:B------:R-:W-:Y:S02]  /*23170*/  IADD3 R10, PT, PT, R39, 0x127, -R0 ;  /* 0x00000127270a7810 */ /* 0x000fe40007ffe800 */
[----:B------:R-:W-:Y:S02]  /*23180*/  FSEL R14, R16, -INF , P5 ;  /* 0xff800000100e7808 */ /* 0x000fe40002800000 */
[----:B------:R-:W-:Y:S02]  /*23190*/  I2FP.F32.S32 R12, R12 ;  /* 0x0000000c000c7245 */ /* 0x000fe40000201400 */
[----:B------:R-:W-:Y:S02]  /*231a0*/  FSEL R11, R9, -INF , P3 ;  /* 0xff800000090b7808 */ /* 0x000fe40001800000 */
[----:B------:R-:W-:-:S02]  /*231b0*/  IABS R9, R8 ;  /* 0x0000000800097213 */ /* 0x000fc40000000000 */
[----:B------:R-:W-:Y:S01]  /*231c0*/  IABS R8, R10 ;  /* 0x0000000a00087213 */ /* 0x000fe20000000000 */
[----:B------:R-:W-:Y:S01]  /*231d0*/  FFMA.FTZ R12, -R225, R12, R26 ;  /* 0x0000000ce10c7223 */ /* 0x000fe2000001011a */
[----:B------:R-:W-:Y:S02]  /*231e0*/  FSEL R113, R15, -INF , !P6 ;  /* 0xff8000000f717808 */ /* 0x000fe40007000000 */
[----:B------:R-:W-:Y:S01]  /*231f0*/  FSEL R80, R14, -INF , !P4 ;  /* 0xff8000000e507808 */ /* 0x000fe20006000000 */
[----:B-1----:R-:W-:Y:S01]  /*23200*/  HMMA.16816.F32 R16, R4, R28, R48 ;  /* 0x0000001c0410723c */ /* 0x002fe20000001830 */
        /* <DEDUP_REMOVED lines=10> */
[----:B------:R-:W-:Y:S02]  /*232b0*/  IADD3 R8, PT, PT, R229, 0x120, -R0 ;  /* 0x00000120e5087810 */ /* 0x000fe40007ffe800 */
[----:B------:R-:W-:Y:S02]  /*232c0*/  FSEL R110, R11, -INF , !P6 ;  /* 0xff8000000b6e7808 */ /* 0x000fe40007000000 */
[----:B------:R-:W-:-:S02]  /*232d0*/  FSEL R11, R9, -INF , P3 ;  /* 0xff800000090b7808 */ /* 0x000fc40001800000 */
[----:B------:R-:W-:Y:S02]  /*232e0*/  IABS R9, R8 ;  /* 0x0000000800097213 */ /* 0x000fe40000000000 */
[----:B------:R-:W-:Y:S02]  /*232f0*/  FSEL R78, R10, -INF , !P5 ;  /* 0xff8000000a4e7808 */ /* 0x000fe40006800000 */
[C---:B------:R-:W-:Y:S02]  /*23300*/  ISETP.GE.AND P6, PT, R3.reuse, R228, PT ;  /* 0x000000e40300720c */ /* 0x040fe40003fc6270 */
[C---:B------:R-:W-:Y:S02]  /*23310*/  ISETP.GE.AND P4, PT, R3.reuse, R232, PT ;  /* 0x000000e80300720c */ /* 0x040fe40003f86270 */
[----:B------:R-:W-:Y:S01]  /*23320*/  ISETP.GE.AND P5, PT, R3, R231, PT ;  /* 0x000000e70300720c */ /* 0x000fe20003fa6270 */
[----:B------:R-:W-:Y:S01]  /*23330*/  VIADD R3, R2, 0xfffffee0 ;  /* 0xfffffee002037836 */ /* 0x000fe20000000000 */
[----:B------:R-:W-:-:S02]  /*23340*/  IADD3 R10, PT, PT, R39, 0x120, -R0 ;  /* 0x00000120270a7810 */ /* 0x000fc40007ffe800 */
[----:B------:R-:W-:Y:S02]  /*23350*/  I2FP.F32.S32 R9, R9 ;  /* 0x0000000900097245 */ /* 0x000fe40000201400 */
[----:B------:R-:W-:Y:S02]  /*23360*/  IABS R8, R10 ;  /* 0x0000000a00087213 */ /* 0x000fe40000000000 */
[----:B------:R-:W-:Y:S01]  /*23370*/  FSEL R10, R12, -INF , P5 ;  /* 0xff8000000c0a7808 */ /* 0x000fe20002800000 */
[----:B------:R-:W-:Y:S01]  /*23380*/  FFMA.FTZ R9, -R225, R9, R16 ;  /* 0x00000009e1097223 */ /* 0x000fe20000010110 */
[----:B------:R-:W-:Y:S02]  /*23390*/  ISETP.GE.AND P3, PT, R3, R230, PT ;  /* 0x000000e60300720c */ /* 0x000fe40003f66270 */
[----:B------:R-:W-:Y:S02]  /*233a0*/  FSEL R107, R11, -INF , !P6 ;  /* 0xff8000000b6b7808 */ /* 0x000fe40007000000 */
[----:B------:R-:W-:-:S02]  /*233b0*/  IADD3 R11, PT, PT, R229, 0x11f, -R0 ;  /* 0x0000011fe50b7810 */ /* 0x000fc40007ffe800 */
[----:B------:R-:W-:Y:S01]  /*233c0*/  FSEL R106, R10, -INF , !P4 ;  /* 0xff8000000a6a7808 */ /* 0x000fe20006000000 */
[----:B------:R-:W-:Y:S01]  /*233d0*/  HMMA.16816.F32 R20, R4, R30, R40 ;  /* 0x0000001e0414723c */ /* 0x000fe20000001828 */
[----:B------:R-:W-:Y:S02]  /*233e0*/  ISETP.GE.AND P6, PT, R3, R228, PT ;  /* 0x000000e40300720c */ /* 0x000fe40003fc6270 */
[----:B------:R-:W-:Y:S02]  /*233f0*/  I2FP.F32.S32 R8, R8 ;  /* 0x0000000800087245 */ /* 0x000fe40000201400 */
[----:B------:R-:W-:Y:S02]  /*23400*/  FSEL R10, R9, -INF , P3 ;  /* 0xff800000090a7808 */ /* 0x000fe40001800000 */
[----:B------:R-:W-:Y:S02]  /*23410*/  IADD3 R9, PT, PT, R229, 0x118, -R0 ;  /* 0x00000118e5097810 */ /* 0x000fe40007ffe800 */
[----:B------:R-:W-:Y:S01]  /*23420*/  IABS R11, R11 ;  /* 0x0000000b000b7213 */ /* 0x000fe20000000000 */
[----:B------:R-:W-:Y:S01]  /*23430*/  IMAD.MOV.U32 R77, RZ, RZ, R124 ;  /* 0x000000ffff4d7224 */ /* 0x000fe200078e007c */
[----:B------:R-:W-:Y:S01]  /*23440*/  FSEL R124, R10, -INF , !P6 ;  /* 0xff8000000a7c7808 */ /* 0x000fe20007000000 */
[----:B------:R-:W-:Y:S01]  /*23450*/  FFMA.FTZ R12, -R225, R8, R18 ;  /* 0x00000008e10c7223 */ /* 0x000fe20000010112 */
[----:B------:R-:W-:Y:S01]  /*23460*/  IABS R10, R9 ;  /* 0x00000009000a7213 */ /* 0x000fe20000000000 */
[----:B------:R-:W-:Y:S01]  /*23470*/  IMAD.MOV.U32 R9, RZ, RZ, R11 ;  /* 0x000000ffff097224 */ /* 0x000fe200078e000b */
[----:B------:R-:W-:-:S02]  /*23480*/  IADD3 R8, PT, PT, R39, 0x11f, -R0 ;  /* 0x0000011f27087810 */ /* 0x000fc40007ffe800 */
[C---:B------:R-:W-:Y:S02]  /*23490*/  ISETP.GE.AND P4, PT, R3.reuse, R231, PT ;  /* 0x000000e70300720c */ /* 0x040fe40003f86270 */
[----:B------:R-:W-:Y:S01]  /*234a0*/  ISETP.GE.AND P5, PT, R3, R232, PT ;  /* 0x000000e80300720c */ /* 0x000fe20003fa6270 */
[----:B------:R-:W-:Y:S01]  /*234b0*/  VIADD R3, R2, 0xfffffee1 ;  /* 0xfffffee102037836 */ /* 0x000fe20000000000 */
[----:B------:R-:W-:Y:S02]  /*234c0*/  IABS R8, R8 ;  /* 0x0000000800087213 */ /* 0x000fe40000000000 */
[----:B------:R-:W-:Y:S02]  /*234d0*/  FSEL R11, R12, -INF , P4 ;  /* 0xff8000000c0b7808 */ /* 0x000fe40002000000 */
[----:B------:R-:W-:Y:S02]  /*234e0*/  I2FP.F32.S32 R9, R9 ;  /* 0x0000000900097245 */ /* 0x000fe40000201400 */
[----:B------:R-:W-:-:S02]  /*234f0*/  I2FP.F32.S32 R12, R8 ;  /* 0x00000008000c7245 */ /* 0x000fc40000201400 */
[----:B------:R-:W-:Y:S01]  /*23500*/  FSEL R108, R11, -INF , !P5 ;  /* 0xff8000000b6c7808 */ /* 0x000fe20006800000 */
[----:B------:R-:W-:Y:S01]  /*23510*/  FFMA.FTZ R9, -R225, R9, R17 ;  /* 0x00000009e1097223 */ /* 0x000fe20000010111 */
[----:B------:R-:W-:Y:S02]  /*23520*/  I2FP.F32.S32 R10, R10 ;  /* 0x0000000a000a7245 */ /* 0x000fe40000201400 */
[C---:B------:R-:W-:Y:S02]  /*23530*/  ISETP.GE.AND P3, PT, R3.reuse, R230, PT ;  /* 0x000000e60300720c */ /* 0x040fe40003f66270 */
[C---:B------:R-:W-:Y:S01]  /*23540*/  ISETP.GE.AND P6, PT, R3.reuse, R228, PT ;  /* 0x000000e40300720c */ /* 0x040fe20003fc6270 */
[----:B------:R-:W-:Y:S01]  /*23550*/  BAR.SYNC.DEFER_BLOCKING 0x0 ;  /* 0x0000000000007b1d */ /* 0x000fe20000010000 */
[C---:B------:R-:W-:Y:S02]  /*23560*/  ISETP.GE.AND P4, PT, R3.reuse, R232, PT ;  /* 0x000000e80300720c */ /* 0x040fe40003f86270 */
[----:B------:R-:W-:Y:S01]  /*23570*/  ISETP.GE.AND P5, PT, R3, R231, PT ;  /* 0x000000e70300720c */ /* 0x000fe20003fa6270 */
[----:B------:R-:W-:Y:S01]  /*23580*/  VIADD R3, R2, 0xfffffee8 ;  /* 0xfffffee802037836 */ /* 0x000fe20000000000 */
[----:B------:R-:W-:Y:S01]  /*23590*/  IADD3 R8, PT, PT, R39, 0x118, -R0 ;  /* 0x0000011827087810 */ /* 0x000fe20007ffe800 */
[C---:B------:R-:W-:Y:S01]  /*235a0*/  FFMA.FTZ R11, -R225.reuse, R12, R19 ;  /* 0x0000000ce10b7223 */ /* 0x040fe20000010113 */
[----:B------:R-:W-:Y:S01]  /*235b0*/  FFMA.FTZ R12, -R225, R10, R20 ;  /* 0x0000000ae10c7223 */ /* 0x000fe20000010114 */
[----:B------:R-:W-:-:S02]  /*235c0*/  FSEL R10, R9, -INF , P3 ;  /* 0xff800000090a7808 */ /* 0x000fc40001800000 */
[----:B------:R-:W-:Y:S02]  /*235d0*/  IABS R8, R8 ;  /* 0x0000000800087213 */ /* 0x000fe40000000000 */
[----:B------:R-:W-:Y:S01]  /*235e0*/  ISETP.GE.AND P3, PT, R3, R230, PT ;  /* 0x000000e60300720c */ /* 0x000fe20003f66270 */
[----:B------:R-:W-:Y:S01]  /*235f0*/  HMMA.16816.F32 R16, R4, R72, R32 ;  /* 0x000000480410723c */ /* 0x000fe20000001820 */
[----:B------:R-:W-:Y:S02]  /*23600*/  I2FP.F32.S32 R8, R8 ;  /* 0x0000000800087245 */ /* 0x000fe40000201400 */
[----:B------:R-:W-:Y:S02]  /*23610*/  FSEL R9, R11, -INF , P5 ;  /* 0xff8000000b097808 */ /* 0x000fe40002800000 */
[----:B------:R-:W-:Y:S02]  /*23620*/  FSEL R118, R10, -INF , !P6 ;  /* 0xff8000000a767808 */ /* 0x000fe40007000000 */
[----:B------:R-:W-:-:S02]  /*23630*/  ISETP.GE.AND P6, PT, R3, R228, PT ;  /* 0x000000e40300720c */ /* 0x000fc40003fc6270 */
[----:B------:R-:W-:Y:S02]  /*23640*/  FSEL R5, R12, -INF , P3 ;  /* 0xff8000000c057808 */ /* 0x000fe40001800000 */
[----:B------:R-:W-:Y:S01]  /*23650*/  IADD3 R7, PT, PT, R229, 0x117, -R0 ;  /* 0x00000117e5077810 */ /* 0x000fe20007ffe800 */
[----:B------:R-:W-:Y:S01]  /*23660*/  FFMA.FTZ R6, -R225, R8, R22 ;  /* 0x00000008e1067223 */ /* 0x000fe20000010116 */
[----:B------:R-:W-:Y:S02]  /*23670*/  FSEL R105, R9, -INF , !P4 ;  /* 0xff80000009697808 */ /* 0x000fe40006000000 */
[----:B------:R-:W-:Y:S02]  /*23680*/  ISETP.GE.AND P4, PT, R3, R231, PT ;  /* 0x000000e70300720c */ /* 0x000fe40003f86270 */
[----:B------:R-:W-:Y:S02]  /*23690*/  FSEL R116, R5, -INF , !P6 ;  /* 0xff80000005747808 */ /* 0x000fe40007000000 */
[----:B------:R-:W-:-:S02]  /*236a0*/  IADD3 R5, PT, PT, R229, 0x110, -R0 ;  /* 0x00000110e5057810 */ /* 0x000fc40007ffe800 */
[----:B------:R-:W-:Y:S02]  /*236b0*/  IABS R7, R7 ;  /* 0x0000000700077213 */ /* 0x000fe40000000000 */
[----:B------:R-:W-:Y:S02]  /*236c0*/  IADD3 R4, PT, PT, R39, 0x117, -R0 ;  /* 0x0000011727047810 */ /* 0x000fe40007ffe800 */
[----:B------:R-:W-:Y:S02]  /*236d0*/  FSEL R9, R6, -INF , P4 ;  /* 0xff80000006097808 */ /* 0x000fe40002000000 */
[----:B------:R-:W-:Y:S01]  /*236e0*/  IABS R6, R5 ;  /* 0x0000000500067213 */ /* 0x000fe20000000000 */
[----:B------:R-:W-:Y:S01]  /*236f0*/  IMAD.MOV.U32 R5, RZ, RZ, R7 ;  /* 0x000000ffff057224 */ /* 0x000fe200078e0007 */
[----:B------:R-:W-:Y:S02]  /*23700*/  IABS R4, R4 ;  /* 0x0000000400047213 */ /* 0x000fe40000000000 */
[----:B------:R-:W-:Y:S01]  /*23710*/  ISETP.GE.AND P5, PT, R3, R232, PT ;  /* 0x000000e80300720c */ /* 0x000fe20003fa6270 */
[----:B------:R-:W-:Y:S01]  /*23720*/  VIADD R3, R2, 0xfffffee9 ;  /* 0xfffffee902037836 */ /* 0x000fe20000000000 */
[----:B------:R-:W-:-:S02]  /*23730*/  I2FP.F32.S32 R5, R5 ;  /* 0x0000000500057245 */ /* 0x000fc40000201400 */
[----:B------:R-:W-:Y:S02]  /*23740*/  IADD3 R7, PT, PT, R39, 0x110, -R0 ;  /* 0x0000011027077810 */ /* 0x000fe40007ffe800 */
[----:B------:R-:W-:Y:S01]  /*23750*/  I2FP.F32.S32 R8, R4 ;  /* 0x0000000400087245 */ /* 0x000fe20000201400 */
[----:B------:R-:W-:Y:S01]  /*23760*/  IMAD.MOV.U32 R76, RZ, RZ, R104 ;  /* 0x000000ffff4c7224 */ /* 0x000fe200078e0068 */
[----:B------:R-:W-:Y:S01]  /*23770*/  I2FP.F32.S32 R6, R6 ;  /* 0x0000000600067245 */ /* 0x000fe20000201400 */
[C---:B------:R-:W-:Y:S01]  /*23780*/  FFMA.FTZ R5, -R225.reuse, R5, R21 ;  /* 0x00000005e1057223 */ /* 0x040fe20000010115 */
[----:B------:R-:W-:Y:S01]  /*23790*/  IABS R4, R7 ;  /* 0x0000000700047213 */ /* 0x000fe20000000000 */
[----:B------:R-:W-:Y:S01]  /*237a0*/  FFMA.FTZ R7, -R225, R8, R23 ;  /* 0x00000008e1077223 */ /* 0x000fe20000010117 */
[----:B------:R-:W-:Y:S02]  /*237b0*/  ISETP.GE.AND P3, PT, R3, R230, PT ;  /* 0x000000e60300720c */ /* 0x000fe40003f66270 */
[----:B------:R-:W-:-:S02]  /*237c0*/  FSEL R104, R9, -INF , !P5 ;  /* 0xff80000009687808 */ /* 0x000fc40006800000 */
[----:B------:R-:W-:Y:S01]  /*237d0*/  ISETP.GE.AND P5, PT, R3, R231, PT ;  /* 0x000000e70300720c */ /* 0x000fe20003fa6270 */
[----:B------:R-:W-:Y:S01]  /*237e0*/  FFMA.FTZ R8, -R225, R6, R16 ;  /* 0x00000006e1087223 */ /* 0x000fe20000010110 */
[C---:B------:R-:W-:Y:S02]  /*237f0*/  ISETP.GE.AND P6, PT, R3.reuse, R228, PT ;  /* 0x000000e40300720c */ /* 0x040fe40003fc6270 */
[----:B------:R-:W-:Y:S01]  /*23800*/  ISETP.GE.AND P4, PT, R3, R232, PT ;  /* 0x000000e80300720c */ /* 0x000fe20003f86270 */
[----:B------:R-:W-:Y:S01]  /*23810*/  VIADD R3, R2, 0xfffffef0 ;  /* 0xfffffef002037836 */ /* 0x000fe20000000000 */
[----:B------:R-:W-:Y:S02]  /*23820*/  FSEL R6, R5, -INF , P3 ;  /* 0xff80000005067808 */ /* 0x000fe40001800000 */
[----:B------:R-:W-:Y:S02]  /*23830*/  I2FP.F32.S32 R4, R4 ;  /* 0x0000000400047245 */ /* 0x000fe40000201400 */
[----:B------:R-:W-:-:S02]  /*23840*/  FSEL R5, R7, -INF , P5 ;  /* 0xff80000007057808 */ /* 0x000fc40002800000 */
[----:B------:R-:W-:Y:S01]  /*23850*/  ISETP.GE.AND P3, PT, R3, R230, PT ;  /* 0x000000e60300720c */ /* 0x000fe20003f66270 */
[----:B------:R-:W-:Y:S01]  /*23860*/  FFMA.FTZ R4, -R225, R4, R18 ;  /* 0x00000004e1047223 */ /* 0x000fe20000010112 */
[----:B------:R-:W-:Y:S02]  /*23870*/  FSEL R115, R5, -INF , !P4 ;  /* 0xff80000005737808 */ /* 0x000fe40006000000 */
[----:B------:R-:W-:Y:S02]  /*23880*/  ISETP.GE.AND P4, PT, R3, R231, PT ;  /* 0x000000e70300720c */ /* 0x000fe40003f86270 */
[----:B------:R-:W-:Y:S02]  /*23890*/  FSEL R111, R6, -INF , !P6 ;  /* 0xff800000066f7808 */ /* 0x000fe40007000000 */
[----:B------:R-:W-:Y:S02]  /*238a0*/  IADD3 R6, PT, PT, R39, 0x10f, -R0 ;  /* 0x0000010f27067810 */ /* 0x000fe40007ffe800 */
[----:B------:R-:W-:-:S02]  /*238b0*/  FSEL R5, R8, -INF , P3 ;  /* 0xff80000008057808 */ /* 0x000fc40001800000 */
[----:B------:R-:W-:Y:S02]  /*238c0*/  FSEL R9, R4, -INF , P4 ;  /* 0xff80000004097808 */ /* 0x000fe40002000000 */
[----:B------:R-:W-:Y:S02]  /*238d0*/  ISETP.GE.AND P6, PT, R3, R228, PT ;  /* 0x000000e40300720c */ /* 0x000fe40003fc6270 */
[--C-:B------:R-:W-:Y:S02]  /*238e0*/  IADD3 R8, PT, PT, R39, 0x108, -R0.reuse ;  /* 0x0000010827087810 */ /* 0x100fe40007ffe800 */
[C-C-:B------:R-:W-:Y:S02]  /*238f0*/  IADD3 R7, PT, PT, R229.reuse, 0x10f, -R0.reuse ;  /* 0x0000010fe5077810 */ /* 0x140fe40007ffe800 */
[----:B------:R-:W-:Y:S02]  /*23900*/  IADD3 R4, PT, PT, R229, 0x108, -R0 ;  /* 0x00000108e5047810 */ /* 0x000fe40007ffe800 */
[----:B------:R-:W-:-:S02]  /*23910*/  IABS R0, R6 ;  /* 0x0000000600007213 */ /* 0x000fc40000000000 */
[----:B------:R-:W-:Y:S02]  /*23920*/  FSEL R177, R5, -INF , !P6 ;  /* 0xff80000005b17808 */ /* 0x000fe40007000000 */
[----:B------:R-:W-:Y:S02]  /*23930*/  IABS R6, R7 ;  /* 0x0000000700067213 */ /* 0x000fe40000000000 */
[----:B------:R-:W-:Y:S02]  /*23940*/  IABS R5, R8 ;  /* 0x0000000800057213 */ /* 0x000fe40000000000 */
[----:B------:R-:W-:Y:S01]  /*23950*/  IABS R7, R4 ;  /* 0x0000000400077213 */ /* 0x000fe20000000000 */
[----:B------:R-:W-:Y:S01]  /*23960*/  IMAD.MOV.U32 R4, RZ, RZ, R0 ;  /* 0x000000ffff047224 */ /* 0x000fe200078e0000 */
[----:B------:R-:W-:Y:S01]  /*23970*/  ISETP.GE.AND P5, PT, R3, R232, PT ;  /* 0x000000e80300720c */ /* 0x000fe20003fa6270 */
[----:B------:R-:W-:Y:S01]  /*23980*/  VIADD R3, R2, 0xfffffef1 ;  /* 0xfffffef102037836 */ /* 0x000fe20000000000 */
[----:B------:R-:W-:Y:S01]  /*23990*/  I2FP.F32.S32 R6, R6 ;  /* 0x0000000600067245 */ /* 0x000fe20000201400 */
[----:B------:R-:W-:Y:S01]  /*239a0*/  IMAD.MOV.U32 R0, RZ, RZ, R5 ;  /* 0x000000ffff007224 */ /* 0x000fe200078e0005 */
[----:B------:R-:W-:-:S02]  /*239b0*/  I2FP.F32.S32 R4, R4 ;  /* 0x0000000400047245 */ /* 0x000fc40000201400 */
[----:B------:R-:W-:Y:S02]  /*239c0*/  FSEL R119, R9, -INF , !P5 ;  /* 0xff80000009777808 */ /* 0x000fe40006800000 */
[----:B------:R-:W-:Y:S01]  /*239d0*/  ISETP.GE.AND P3, PT, R3, R230, PT ;  /* 0x000000e60300720c */ /* 0x000fe20003f66270 */
[----:B------:R-:W-:Y:S01]  /*239e0*/  FFMA.FTZ R4, -R225, R4, R19 ;  /* 0x00000004e1047223 */ /* 0x000fe20000010113 */
[C---:B------:R-:W-:Y:S02]  /*239f0*/  ISETP.GE.AND P6, PT, R3.reuse, R228, PT ;  /* 0x000000e40300720c */ /* 0x040fe40003fc6270 */
[C---:B------:R-:W-:Y:S02]  /*23a00*/  ISETP.GE.AND P4, PT, R3.reuse, R232, PT ;  /* 0x000000e80300720c */ /* 0x040fe40003f86270 */
[----:B------:R-:W-:Y:S02]  /*23a10*/  I2FP.F32.S32 R0, R0 ;  /* 0x0000000000007245 */ /* 0x000fe40000201400 */
[----:B------:R-:W-:Y:S01]  /*23a20*/  ISETP.GE.AND P5, PT, R3, R231, PT ;  /* 0x000000e70300720c */ /* 0x000fe20003fa6270 */
[----:B------:R-:W-:Y:S01]  /*23a30*/  FFMA.FTZ R3, -R225, R6, R17 ;  /* 0x00000006e1037223 */ /* 0x000fe20000010111 */
[----:B------:R-:W-:Y:S01]  /*23a40*/  I2FP.F32.S32 R7, R7 ;  /* 0x0000000700077245 */ /* 0x000fe20000201400 */
[----:B------:R-:W-:-:S02]  /*23a50*/  VIADD R2, R2, 0xfffffef8 ;  /* 0xfffffef802027836 */ /* 0x000fc40000000000 */
[----:B------:R-:W-:Y:S01]  /*23a60*/  FFMA.FTZ R5, -R225, R0, R58 ;  /* 0x00000000e1057223 */ /* 0x000fe2000001013a */
[----:B------:R-:W-:Y:S02]  /*23a70*/  FSEL R0, R4, -INF , P5 ;  /* 0xff80000004007808 */ /* 0x000fe40002800000 */
[----:B------:R-:W-:Y:S01]  /*23a80*/  FSEL R3, R3, -INF , P3 ;  /* 0xff80000003037808 */ /* 0x000fe20001800000 */
[----:B------:R-:W-:Y:S01]  /*23a90*/  FFMA.FTZ R6, -R225, R7, R56 ;  /* 0x00000007e1067223 */ /* 0x000fe20000010138 */
[----:B------:R-:W-:Y:S01]  /*23aa0*/  VIADD R92, R194, 0xfffffffe ;  /* 0xfffffffec25c7836 */ /* 0x000fe20000000000 */
[----:B------:R-:W-:Y:S02]  /*23ab0*/  ISETP.GE.AND P3, PT, R2, R230, PT ;  /* 0x000000e60200720c */ /* 0x000fe40003f66270 */
[----:B------:R-:W-:Y:S02]  /*23ac0*/  FSEL R169, R3, -INF , !P6 ;  /* 0xff80000003a97808 */ /* 0x000fe40007000000 */
[----:B------:R-:W-:-:S02]  /*23ad0*/  FSEL R117, R0, -INF , !P4 ;  /* 0xff80000000757808 */ /* 0x000fc40006000000 */
[C---:B------:R-:W-:Y:S02]  /*23ae0*/  ISETP.GE.AND P6, PT, R2.reuse, R228, PT ;  /* 0x000000e40200720c */ /* 0x040fe40003fc6270 */
[C---:B------:R-:W-:Y:S02]  /*23af0*/  ISETP.GE.AND P5, PT, R2.reuse, R232, PT ;  /* 0x000000e80200720c */ /* 0x040fe40003fa6270 */
[----:B------:R-:W-:Y:S02]  /*23b00*/  ISETP.GE.AND P4, PT, R2, R231, PT ;  /* 0x000000e70200720c */ /* 0x000fe40003f86270 */
[----:B------:R-:W-:Y:S02]  /*23b10*/  FSEL R2, R6, -INF , P3 ;  /* 0xff80000006027808 */ /* 0x000fe40001800000 */
[----:B------:R-:W-:Y:S01]  /*23b20*/  ISETP.GT.AND P3, PT, R92, R193, PT ;  /* 0x000000c15c00720c */ /* 0x000fe20003f64270 */
[----:B------:R-:W-:Y:S01]  /*23b30*/  BSSY.RECONVERGENT B1, `(.L_x_6912) ;  /* 0x00000d3000017945 */ /* 0x000fe20003800200 */
[----:B------:R-:W-:-:S02]  /*23b40*/  FSEL R0, R5, -INF , P4 ;  /* 0xff80000005007808 */ /* 0x000fc40002000000 */
[----:B------:R-:W-:Y:S02]  /*23b50*/  FSEL R172, R2, -INF , !P6 ;  /* 0xff80000002ac7808 */ /* 0x000fe40007000000 */
[----:B------:R-:W-:-:S07]  /*23b60*/  FSEL R121, R0, -INF , !P5 ;  /* 0xff80000000797808 */ /* 0x000fce0006800000 */
[----:B------:R-:W-:Y:S05]  /*23b70*/  @!P3 BRA `(.L_x_6913) ;  /* 0x0000000c0038b947 */ /* 0x000fea0003800000 */
[----:B------:R-:W-:Y:S04]  /*23b80*/  BSSY.RECONVERGENT B0, `(.L_x_6914) ;  /* 0x0000050000007945 */ /* 0x000fe80003800200 */
[----:B------:R-:W-:Y:S05]  /*23b90*/  @!P1 BRA `(.L_x_6915) ;  /* 0x0000000400089947 */ /* 0x000fea0003800000 */
[----:B------:R-:W2:Y:S04]  /*23ba0*/  LD.E R2, desc[UR4][R134.64+0x170] ;  /* 0x0001700486027980 */ /* 0x000ea8000c101900 */
[----:B------:R-:W3:Y:S01]  /*23bb0*/  LDL.64 R210, [R1+0x28] ;  /* 0x0000280001d27983 */ /* 0x000ee20000100a00 */
[C---:B------:R-:W-:Y:S01]  /*23bc0*/  VIADD R8, R242.reuse, 0xfffffd00 ;  /* 0xfffffd00f2087836 */ /* 0x040fe20000000000 */
        /* <DEDUP_REMOVED lines=63> */
.L_x_6915:
        /* <DEDUP_REMOVED lines=12> */
.L_x_6916:
[----:B------:R-:W-:Y:S05]  /*24080*/  BSYNC.RECONVERGENT B0 ;  /* 0x0000000000007941 */ /* 0x000fea0003800200 */
.L_x_6914:
[----:B------:R-:W3:Y:S04]  /*24090*/  LDL R14, [R1+0x34] ;  /* 0x00003400010e7983 */ /* 0x000ee80000100800 */
[----:B------:R-:W4:Y:S01]  /*240a0*/  LDL R15, [R1+0x30] ;  /* 0x00003000010f7983 */ /* 0x000f220000100800 */
[----:B-1----:R-:W1:Y:S01]  /*240b0*/  S2R R3, SR_TID.X ;  /* 0x0000000000037919 */ /* 0x002e620000002100 */
[C---:B------:R-:W-:Y:S01]  /*240c0*/  IMAD.SHL.U32 R23, R234.reuse, 0x20, RZ ;  /* 0x00000020ea177824 */ /* 0x040fe200078e00ff */
[----:B------:R-:W-:Y:S01]  /*240d0*/  SHF.L.U64.HI R22, R234, 0x5, R235 ;  /* 0x00000005ea167819 */ /* 0x000fe200000102eb */
[----:B------:R-:W5:Y:S01]  /*240e0*/  S2UR UR6, SR_CgaCtaId ;  /* 0x00000000000679c3 */ /* 0x000f620000008800 */
[----:B------:R-:W-:Y:S01]  /*240f0*/  UMOV UR7, 0x400 ;  /* 0x0000040000077882 */ /* 0x000fe20000000000 */
[----:B-1----:R-:W-:-:S05]  /*24100*/  IMAD.SHL.U32 R11, R3, 0x8, RZ ;  /* 0x00000008030b7824 */ /* 0x002fca00078e00ff */
[----:B------:R-:W-:-:S04]  /*24110*/  LOP3.LUT R0, R11, 0x1c0, RZ, 0xc0, !PT ;  /* 0x000001c00b007812 */ /* 0x000fc800078ec0ff */
[----:B------:R-:W-:-:S04]  /*24120*/  LOP3.LUT R0, R0, 0x38, R3, 0xf8, !PT ;  /* 0x0000003800007812 */ /* 0x000fc800078ef803 */
[----:B------:R-:W-:-:S04]  /*24130*/  LOP3.LUT R0, R0, 0x38, R11, 0x78, !PT ;  /* 0x0000003800007812 */ /* 0x000fc800078e780b */
[----:B------:R-:W-:Y:S01]  /*24140*/  LOP3.LUT R0, R0, 0x1e00, R11, 0xf8, !PT ;  /* 0x00001e0000007812 */ /* 0x000fe200078ef80b */
[----:B-----5:R-:W-:-:S06]  /*24150*/  ULEA UR6, UR6, UR7, 0x18 ;  /* 0x0000000706067291 */ /* 0x020fcc000f8ec0ff */
[----:B------:R-:W-:Y:S02]  /*24160*/  LEA R0, R0, UR6, 0x1 ;  /* 0x0000000600007c11 */ /* 0x000fe4000f8e08ff */
[----:B---3--:R-:W-:-:S03]  /*24170*/  IADD3 R8, P1, PT, R23, R14, RZ ;  /* 0x0000000e17087210 */ /* 0x008fc60007f3e0ff */
[----:B------:R-:W-:Y:S01]  /*24180*/  @!PT LDS RZ, [RZ] ;  /* 0x00000000fffff984 */ /* 0x000fe20000000800 */
[----:B------:R-:W-:Y:S01]  /*24190*/  @!PT LDS RZ, [RZ] ;  /* 0x00000000fffff984 */ /* 0x000fe20000000800 */
[----:B------:R-:W-:Y:S01]  /*241a0*/  @!PT LDS RZ, [RZ] ;  /* 0x00000000fffff984 */ /* 0x000fe20000000800 */
[----:B----4-:R1:W-:Y:S02]  /*241b0*/  @!P0 LDGSTS.E.BYPASS.LTC128B.128 [R0+0x2000], desc[UR4][R14.64] ;  /* 0x020000000e008fae */ /* 0x0103e4000b981a04 */
        /* <DEDUP_REMOVED lines=60> */
[----:B--2---:R-:W-:Y:S02]  /*24580*/  IADD3 R2, P3, PT, R4, R23, RZ ;  /* 0x0000001704027210 */ /* 0x004fe40007f7e0ff */
        /* <DEDUP_REMOVED lines=45> */
.L_x_6913:
[----:B------:R-:W-:Y:S05]  /*24860*/  BSYNC.RECONVERGENT B1 ;  /* 0x0000000000017941 */ /* 0x000fea0003800200 */
.L_x_6912:
[----:B------:R-:W2:Y:S01]  /*24870*/  LDL.LU R54, [R1+0x24] ;  /* 0x0000240001367983 */ /* 0x000ea20000300800 */
[----:B------:R-:W-:-:S03]  /*24880*/  MOV R55, R243 ;  /* 0x000000f300377202 */ /* 0x000fc60000000f00 */
[----:B-1----:R-:W3:Y:S04]  /*24890*/  LD.E R0, desc[UR4][R134.64+0xdc] ;  /* 0x0000dc0486007980 */ /* 0x002ee8000c101900 */
[----:B------:R-:W4:Y:S04]  /*248a0*/  LDL.LU R7, [R1+0x44] ;  /* 0x0000440001077983 */ /* 0x000f280000300800 */
[----:B------:R-:W5:Y:S04]  /*248b0*/  LDL.LU R8, [R1+0x40] ;  /* 0x0000400001087983 */ /* 0x000f680000300800 */
[----:B------:R-:W4:Y:S01]  /*248c0*/  LDL.LU R9, [R1+0x68] ;  /* 0x0000680001097983 */ /* 0x000f220000300800 */
        /* <DEDUP_REMOVED lines=59> */
[----:B------:R-:W-:-:S03]  /*24c80*/  FMNMX3.FTZ R4, R4, R110, R107, !PT ;  /* 0x0000006e04047276 */ /* 0x000fc6000781006b */
[----:B------:R-:W1:Y:S01]  /*24c90*/  SHFL.BFLY PT, R3, R2, 0x2, 0x1f ;  /* 0x0c401f0002037f89 */ /* 0x000e6200000e0000 */
[----:B------:R-:W-:-:S04]  /*24ca0*/  FMNMX3.FTZ R4, R4, R124, R118, !PT ;  /* 0x0000007c04047276 */ /* 0x000fc80007810076 */
[----:B------:R-:W-:-:S04]  /*24cb0*/  FMNMX3.FTZ R4, R4, R116, R111, !PT ;  /* 0x0000007404047276 */ /* 0x000fc8000781006f */
[----:B------:R-:W-:Y:S02]  /*24cc0*/  FMNMX3.FTZ R4, R4, R177, R169, !PT ;  /* 0x000000b104047276 */ /* 0x000fe400078100a9 */
[----:B-1----:R-:W-:-:S05]  /*24cd0*/  FMNMX.FTZ R2, R2, R3, !PT ;  /* 0x0000000302027209 */ /* 0x002fca0007810000 */
[----:B------:R-:W1:Y:S01]  /*24ce0*/  SHFL.BFLY PT, R3, R2, 0x1, 0x1f ;  /* 0x0c201f0002037f89 */ /* 0x000e6200000e0000 */
[----:B------:R-:W1:Y:S01]  /*24cf0*/  S2R R6, SR_TID.X ;  /* 0x0000000000067919 */ /* 0x000e620000002100 */
[----:B------:R-:W1:Y:S02]  /*24d00*/  S2UR UR6, SR_CgaCtaId ;  /* 0x00000000000679c3 */ /* 0x000e640000008800 */
[----:B-1----:R-:W-:-:S04]  /*24d10*/  FMNMX.FTZ R77, R2, R3, !PT ;  /* 0x00000003024d7209 */ /* 0x002fc80007810000 */
[----:B------:R-:W-:Y:S01]  /*24d20*/  FSETP.NEU.FTZ.AND P0, PT, R77, -INF , PT ;  /* 0xff8000004d00780b */ /* 0x000fe20003f1d000 */
[----:B------:R-:W-:Y:S02]  /*24d30*/  UMOV UR7, 0x400 ;  /* 0x0000040000077882 */ /* 0x000fe40000000000 */
[----:B------:R-:W-:Y:S01]  /*24d40*/  ULEA UR6, UR6, UR7, 0x18 ;  /* 0x0000000706067291 */ /* 0x000fe2000f8ec0ff */
[----:B------:R-:W-:Y:S02]  /*24d50*/  SHF.L.U32 R6, R6, 0x6, RZ ;  /* 0x0000000606067819 */ /* 0x000fe400000006ff */
[----:B--2---:R-:W-:-:S05]  /*24d60*/  FMNMX3.FTZ R4, R4, R172, R54, !PT ;  /* 0x000000ac04047276 */ /* 0x004fca0007810036 */
[----:B------:R-:W1:Y:S01]  /*24d70*/  SHFL.BFLY PT, R5, R4, 0x2, 0x1f ;  /* 0x0c401f0004057f89 */ /* 0x000e6200000e0000 */
[----:B---3--:R-:W-:Y:S01]  /*24d80*/  FMUL.FTZ R3, R0, R77 ;  /* 0x0000004d00037220 */ /* 0x008fe20000410000 */
[----:B-1----:R-:W-:-:S05]  /*24d90*/  FMNMX.FTZ R4, R4, R5, !PT ;  /* 0x0000000504047209 */ /* 0x002fca0007810000 */
[----:B------:R-:W1:Y:S01]  /*24da0*/  SHFL.BFLY PT, R5, R4, 0x1, 0x1f ;  /* 0x0c201f0004057f89 */ /* 0x000e6200000e0000 */
[----:B------:R-:W-:-:S05]  /*24db0*/  FSEL R3, R3, RZ, P0 ;  /* 0x000000ff03037208 */ /* 0x000fca0000000000 */
[----:B------:R-:W-:-:S04]  /*24dc0*/  FFMA.FTZ R2, R227, R0, -R3 ;  /* 0x00000000e3027223 */ /* 0x000fc80000010803 */
[----:B------:R2:W-:Y:S01]  /*24dd0*/  MUFU.EX2 R242, R2 ;  /* 0x0000000200f27308 */ /* 0x0005e20000000800 */
[----:B-1----:R-:W-:Y:S01]  /*24de0*/  FMNMX.FTZ R76, R4, R5, !PT ;  /* 0x00000005044c7209 */ /* 0x002fe20007810000 */
[----:B--2---:R-:W-:-:S03]  /*24df0*/  FFMA.FTZ R2, R59, R0, -R3 ;  /* 0x000000003b027223 */ /* 0x004fc60000010803 */
[----:B------:R-:W-:Y:S01]  /*24e00*/  FSETP.NEU.FTZ.AND P1, PT, R76, -INF , PT ;  /* 0xff8000004c00780b */ /* 0x000fe20003f3d000 */
[----:B------:R-:W-:Y:S02]  /*24e10*/  FMUL.FTZ R5, R0, R76 ;  /* 0x0000004c00057220 */ /* 0x000fe40000410000 */
[----:B------:R1:W-:Y:S03]  /*24e20*/  MUFU.EX2 R249, R2 ;  /* 0x0000000200f97308 */ /* 0x0003e60000000800 */
[----:B------:R-:W-:Y:S01]  /*24e30*/  FSEL R5, R5, RZ, P1 ;  /* 0x000000ff05057208 */ /* 0x000fe20000800000 */
[----:B-1----:R-:W-:-:S04]  /*24e40*/  FFMA.FTZ R2, R221, R0, -R3 ;  /* 0x00000000dd027223 */ /* 0x002fc80000010803 */
[----:B------:R1:W-:Y:S01]  /*24e50*/  MUFU.EX2 R250, R2 ;  /* 0x0000000200fa7308 */ /* 0x0003e20000000800 */
[----:B----4-:R-:W-:Y:S01]  /*24e60*/  LOP3.LUT R6, R9, 0x200, R6, 0xf8, !PT ;  /* 0x0000020009067812 */ /* 0x010fe200078ef806 */
[----:B-1----:R-:W-:-:S06]  /*24e70*/  FFMA.FTZ R2, R38, R0, -R3 ;  /* 0x0000000026027223 */ /* 0x002fcc0000010803 */
[----:B------:R1:W-:Y:S02]  /*24e80*/  MUFU.EX2 R17, R2 ;  /* 0x0000000200117308 */ /* 0x0003e40000000800 */
[----:B-1----:R-:W-:-:S06]  /*24e90*/  FFMA.FTZ R2, R238, R0, -R5 ;  /* 0x00000000ee027223 */ /* 0x002fcc0000010805 */
[----:B------:R1:W-:Y:S02]  /*24ea0*/  MUFU.EX2 R238, R2 ;  /* 0x0000000200ee7308 */ /* 0x0003e40000000800 */
[----:B-1----:R-:W-:-:S06]  /*24eb0*/  FFMA.FTZ R2, R74, R0, -R5 ;  /* 0x000000004a027223 */ /* 0x002fcc0000010805 */
[----:B------:R1:W-:Y:S01]  /*24ec0*/  MUFU.EX2 R248, R2 ;  /* 0x0000000200f87308 */ /* 0x0003e20000000800 */
[----:B------:R-:W-:Y:S02]  /*24ed0*/  LEA R74, R6, UR6, 0x1 ;  /* 0x00000006064a7c11 */ /* 0x000fe4000f8e08ff */
[----:B------:R-:W-:Y:S02]  /*24ee0*/  FSEL R6, R76, RZ, P1 ;  /* 0x000000ff4c067208 */ /* 0x000fe40000800000 */
[----:B------:R-:W-:Y:S01]  /*24ef0*/  MOV R53, R7 ;  /* 0x0000000700357202 */ /* 0x000fe20000000f00 */
[----:B------:R-:W2:Y:S01]  /*24f00*/  LDSM.16.MT88.4 R12, [R74+0xa000] ;  /* 0x00a000004a0c783b */ /* 0x000ea20000004200 */
[-CC-:B-1----:R-:W-:Y:S01]  /*24f10*/  FFMA.FTZ R2, R237, R0.reuse, -R5.reuse ;  /* 0x00000000ed027223 */ /* 0x182fe20000010805 */
[----:B------:R-:W-:Y:S02]  /*24f20*/  FSEL R4, R77, RZ, P0 ;  /* 0x000000ff4d047208 */ /* 0x000fe40000000000 */
[----:B------:R-:W-:Y:S01]  /*24f30*/  LDSM.16.MT88.4 R28, [R74+0xa800] ;  /* 0x00a800004a1c783b */ /* 0x000fe20000004200 */
[----:B------:R1:W-:Y:S02]  /*24f40*/  MUFU.EX2 R16, R2 ;  /* 0x0000000200107308 */ /* 0x0003e40000000800 */
[----:B-1----:R-:W-:-:S06]  /*24f50*/  FFMA.FTZ R2, R220, R0, -R5 ;  /* 0x00000000dc027223 */ /* 0x002fcc0000010805 */
[----:B------:R1:W-:Y:S01]  /*24f60*/  MUFU.EX2 R192, R2 ;  /* 0x0000000200c07308 */ /* 0x0003e20000000800 */
[----:B------:R-:W-:Y:S01]  /*24f70*/  IADD3 R7, PT, PT, R74, 0xa040, RZ ;  /* 0x0000a0404a077810 */ /* 0x000fe20007ffe0ff */
[----:B-1----:R-:W-:-:S04]  /*24f80*/  FADD.FTZ R2, R37, -R6 ;  /* 0x8000000625027221 */ /* 0x002fc80000010000 */
[----:B------:R-:W-:-:S04]  /*24f90*/  FMUL.FTZ R2, R0, R2 ;  /* 0x0000000200027220 */ /* 0x000fc80000410000 */
[----:B------:R1:W3:Y:S02]  /*24fa0*/  MUFU.EX2 R73, R2 ;  /* 0x0000000200497308 */ /* 0x0002e40000000800 */
[----:B-1----:R-:W-:-:S04]  /*24fb0*/  IADD3 R2, PT, PT, R74, 0xa000, RZ ;  /* 0x0000a0004a027810 */ /* 0x002fc80007ffe0ff */
[----:B------:R-:W-:Y:S01]  /*24fc0*/  @P2 IADD3 R7, PT, PT, R2, -0x40, RZ ;  /* 0xffffffc002072810 */ /* 0x000fe20007ffe0ff */
[----:B------:R-:W-:-:S04]  /*24fd0*/  FFMA.FTZ R2, R219, R0, -R3 ;  /* 0x00000000db027223 */ /* 0x000fc80000010803 */
[----:B------:R1:W-:Y:S01]  /*24fe0*/  MUFU.EX2 R65, R2 ;  /* 0x0000000200417308 */ /* 0x0003e20000000800 */
[----:B------:R-:W-:Y:S01]  /*24ff0*/  FADD.FTZ R4, R36, -R4 ;  /* 0x8000000424047221 */ /* 0x000fe20000010000 */
[----:B-1----:R-:W-:-:S06]  /*25000*/  FFMA.FTZ R2, R75, R0, -R3 ;  /* 0x000000004b027223 */ /* 0x002fcc0000010803 */
[----:B------:R1:W-:Y:S01]  /*25010*/  MUFU.EX2 R251, R2 ;  /* 0x0000000200fb7308 */ /* 0x0003e20000000800 */
[----:B------:R-:W-:Y:S01]  /*25020*/  FMUL.FTZ R4, R0, R4 ;  /* 0x0000000400047220 */ /* 0x000fe20000410000 */
[----:B-1----:R-:W-:-:S06]  /*25030*/  FFMA.FTZ R2, R240, R0, -R5 ;  /* 0x00000000f0027223 */ /* 0x002fcc0000010805 */
[----:B------:R1:W-:Y:S02]  /*25040*/  MUFU.EX2 R247, R2 ;  /* 0x0000000200f77308 */ /* 0x0003e40000000800 */
[----:B-1----:R-:W-:-:S06]  /*25050*/  FFMA.FTZ R2, R239, R0, -R5 ;  /* 0x00000000ef027223 */ /* 0x002fcc0000010805 */
[----:B------:R1:W-:Y:S08]  /*25060*/  MUFU.EX2 R246, R2 ;  /* 0x0000000200f67308 */ /* 0x0003f00000000800 */
[----:B------:R-:W4:Y:S01]  /*25070*/  MUFU.EX2 R6, R4 ;  /* 0x0000000400067308 */ /* 0x000f220000000800 */
[----:B-1----:R-:W-:-:S07]  /*25080*/  FFMA.FTZ R2, R233, R0, -R5 ;  /* 0x00000000e9027223 */ /* 0x002fce0000010805 */
[----:B------:R1:W-:Y:S01]  /*25090*/  MUFU.EX2 R245, R2 ;  /* 0x0000000200f57308 */ /* 0x0003e20000000800 */
[----:B------:R-:W-:Y:S01]  /*250a0*/  IADD3 R72, PT, PT, R252, R74, RZ ;  /* 0x0000004afc487210 */ /* 0x000fe20007ffe0ff */
[----:B---3--:R-:W-:Y:S01]  /*250b0*/  FMUL.FTZ R136, R136, R73 ;  /* 0x0000004988887220 */ /* 0x008fe20000410000 */
[----:B-----5:R-:W-:-:S03]  /*250c0*/  MOV R52, R8 ;  /* 0x0000000800347202 */ /* 0x020fc60000000f00 */
[----:B------:R-:W3:Y:S01]  /*250d0*/  LDSM.16.MT88.4 R24, [R72+0xa000] ;  /* 0x00a000004818783b */ /* 0x000ee20000004200 */
[----:B-1----:R-:W-:-:S04]  /*250e0*/  FFMA.FTZ R2, R218, R0, -R5 ;  /* 0x00000000da027223 */ /* 0x002fc80000010805 */
[----:B------:R1:W5:Y:S01]  /*250f0*/  MUFU.EX2 R244, R2 ;  /* 0x0000000200f47308 */ /* 0x0003620000000800 */
[----:B------:R-:W-:Y:S01]  /*25100*/  F2FP.F16.F32.PACK_AB R8, R248, R238 ;  /* 0x000000eef808723e */ /* 0x000fe200000000ff */
[----:B-1----:R-:W-:-:S06]  /*25110*/  FFMA.FTZ R2, R226, R0, -R3 ;  /* 0x00000000e2027223 */ /* 0x002fcc0000010803 */
[----:B------:R1:W-:Y:S01]  /*25120*/  MUFU.EX2 R243, R2 ;  /* 0x0000000200f37308 */ /* 0x0003e20000000800 */
[----:B------:R-:W-:Y:S01]  /*25130*/  F2FP.F16.F32.PACK_AB R9, R249, R242 ;  /* 0x000000f2f909723e */ /* 0x000fe200000000ff */
[----:B----4-:R-:W-:Y:S01]  /*25140*/  FMUL.FTZ R138, R138, R6 ;  /* 0x000000068a8a7220 */ /* 0x010fe20000410000 */
[----:B------:R-:W-:Y:S01]  /*25150*/  F2FP.F16.F32.PACK_AB R10, R192, R16 ;  /* 0x00000010c00a723e */ /* 0x000fe200000000ff */
[----:B------:R-:W-:Y:S01]  /*25160*/  FMUL.FTZ R139, R139, R6 ;  /* 0x000000068b8b7220 */ /* 0x000fe20000410000 */
[----:B------:R-:W-:Y:S01]  /*25170*/  F2FP.F16.F32.PACK_AB R11, R17, R250 ;  /* 0x000000fa110b723e */ /* 0x000fe200000000ff */
[----:B------:R-:W-:Y:S01]  /*25180*/  FMUL.FTZ R137, R137, R73 ;  /* 0x0000004989897220 */ /* 0x000fe20000410000 */
[----:B-1----:R-:W-:-:S04]  /*25190*/  FFMA.FTZ R2, R216, R0, -R3 ;  /* 0x00000000d8027223 */ /* 0x002fc80000010803 */
[----:B------:R1:W-:Y:S02]  /*251a0*/  MUFU.EX2 R237, R2 ;  /* 0x0000000200ed7308 */ /* 0x0003e40000000800 */
[----:B--2---:R-:W-:Y:S01]  /*251b0*/  HMMA.16816.F32 R36, R8, R12, R136 ;  /* 0x0000000c0824723c */ /* 0x004fe20000001888 */
[----:B------:R-:W-:Y:S01]  /*251c0*/  MOV R139, R17 ;  /* 0x00000011008b7202 */ /* 0x000fe20000000f00 */
[----:B-1----:R-:W-:-:S04]  /*251d0*/  FFMA.FTZ R2, R71, R0, -R3 ;  /* 0x0000000047027223 */ /* 0x002fc80000010803 */
[----:B------:R1:W-:Y:S01]  /*251e0*/  MUFU.EX2 R240, R2 ;  /* 0x0000000200f07308 */ /* 0x0003e20000000800 */
[----:B------:R-:W-:Y:S02]  /*251f0*/  MOV R138, R16 ;  /* 0x00000010008a7202 */ /* 0x000fe40000000f00 */
[----:B------:R-:W2:Y:S01]  /*25200*/  LDSM.16.MT88.4 R16, [R7] ;  /* 0x000000000710783b */ /* 0x000ea20000004200 */
[----:B-1----:R-:W-:-:S04]  /*25210*/  FFMA.FTZ R2, R68, R0, -R3 ;  /* 0x0000000044027223 */ /* 0x002fc80000010803 */
[----:B------:R1:W-:Y:S01]  /*25220*/  MUFU.EX2 R239, R2 ;  /* 0x0000000200ef7308 */ /* 0x0003e20000000800 */
[----:B------:R-:W-:-:S05]  /*25230*/  IADD3 R75, PT, PT, R252, R7, RZ ;  /* 0x00000007fc4b7210 */ /* 0x000fca0007ffe0ff */
[----:B------:R-:W4:Y:S01]  /*25240*/  LDSM.16.MT88.4 R20, [R75] ;  /* 0x000000004b14783b */ /* 0x000f220000004200 */
[----:B-1----:R-:W-:-:S04]  /*25250*/  FFMA.FTZ R2, R241, R0, -R5 ;  /* 0x00000000f1027223 */ /* 0x002fc80000010805 */
[----:B------:R1:W-:Y:S02]  /*25260*/  MUFU.EX2 R233, R2 ;  /* 0x0000000200e97308 */ /* 0x0003e40000000800 */
[----:B-1----:R-:W-:-:S06]  /*25270*/  FFMA.FTZ R2, R236, R0, -R5 ;  /* 0x00000000ec027223 */ /* 0x002fcc0000010805 */
[----:B------:R1:W-:Y:S01]  /*25280*/  MUFU.EX2 R227, R2 ;  /* 0x0000000200e37308 */ /* 0x0003e20000000800 */
[-C--:B------:R-:W-:Y:S01]  /*25290*/  FMUL.FTZ R146, R146, R6.reuse ;  /* 0x0000000692927220 */ /* 0x080fe20000410000 */
[----:B------:R-:W-:Y:S01]  /*252a0*/  FMUL.FTZ R147, R147, R6 ;  /* 0x0000000693937220 */ /* 0x000fe20000410000 */
[----:B-1----:R-:W-:-:S05]  /*252b0*/  FFMA.FTZ R2, R217, R0, -R5 ;  /* 0x00000000d9027223 */ /* 0x002fca0000010805 */
[----:B------:R1:W-:Y:S01]  /*252c0*/  MUFU.EX2 R226, R2 ;  /* 0x0000000200e27308 */ /* 0x0003e20000000800 */
[-C--:B------:R-:W-:Y:S01]  /*252d0*/  FMUL.FTZ R144, R144, R73.reuse ;  /* 0x0000004990907220 */ /* 0x080fe20000410000 */
[-C--:B------:R-:W-:Y:S01]  /*252e0*/  FMUL.FTZ R145, R145, R73.reuse ;  /* 0x0000004991917220 */ /* 0x080fe20000410000 */
        /* <DEDUP_REMOVED lines=10> */
[----:B---3--:R-:W-:Y:S01]  /*25390*/  HMMA.16816.F32 R32, R8, R24, R144 ;  /* 0x000000180820723c */ /* 0x008fe20000001890 */
[----:B-1----:R-:W-:-:S04]  /*253a0*/  FFMA.FTZ R2, R70, R0, -R3 ;  /* 0x0000000046027223 */ /* 0x002fc80000010803 */
[----:B------:R1:W-:Y:S03]  /*253b0*/  MUFU.EX2 R219, R2 ;  /* 0x0000000200db7308 */ /* 0x0003e60000000800 */
[----:B------:R-:W-:Y:S01]  /*253c0*/  HMMA.16816.F32 R40, R8, R26, R148 ;  /* 0x0000001a0828723c */ /* 0x000fe20000001894 */
[----:B------:R-:W3:Y:S01]  /*253d0*/  LDSM.16.MT88.4 R24, [R72+0xa800] ;  /* 0x00a800004818783b */ /* 0x000ee20000004200 */
[--C-:B------:R-:W-:Y:S01]  /*253e0*/  FFMA.FTZ R4, R57, R0, -R3.reuse ;  /* 0x0000000039047223 */ /* 0x100fe20000010803 */
[----:B------:R-:W-:Y:S01]  /*253f0*/  FMUL.FTZ R154, R154, R6 ;  /* 0x000000069a9a7220 */ /* 0x000fe20000410000 */
[----:B-1----:R-:W-:-:S04]  /*25400*/  FFMA.FTZ R2, R212, R0, -R3 ;  /* 0x00000000d4027223 */ /* 0x002fc80000010803 */
[----:B------:R1:W-:Y:S01]  /*25410*/  MUFU.EX2 R218, R2 ;  /* 0x0000000200da7308 */ /* 0x0003e20000000800 */
[----:B------:R-:W-:Y:S01]  /*25420*/  HMMA.16816.F32 R44, R8, R14, R140 ;  /* 0x0000000e082c723c */ /* 0x000fe2000000188c */
[-C--:B------:R-:W-:Y:S01]  /*25430*/  FMUL.FTZ R155, R155, R6.reuse ;  /* 0x000000069b9b7220 */ /* 0x080fe20000410000 */
[-C--:B------:R-:W-:Y:S01]  /*25440*/  FMUL.FTZ R152, R152, R73.reuse ;  /* 0x0000004998987220 */ /* 0x080fe20000410000 */
[-C--:B------:R-:W-:Y:S01]  /*25450*/  FMUL.FTZ R153, R153, R73.reuse ;  /* 0x0000004999997220 */ /* 0x080fe20000410000 */
[-C--:B------:R-:W-:Y:S01]  /*25460*/  FMUL.FTZ R158, R158, R6.reuse ;  /* 0x000000069e9e7220 */ /* 0x080fe20000410000 */
[----:B------:R-:W-:Y:S01]  /*25470*/  FMUL.FTZ R159, R159, R6 ;  /* 0x000000069f9f7220 */ /* 0x000fe20000410000 */
[-C--:B------:R-:W-:Y:S01]  /*25480*/  FMUL.FTZ R156, R156, R73.reuse ;  /* 0x000000499c9c7220 */ /* 0x080fe20000410000 */
[----:B------:R-:W-:Y:S01]  /*25490*/  FMUL.FTZ R157, R157, R73 ;  /* 0x000000499d9d7220 */ /* 0x000fe20000410000 */
[----:B------:R-:W3:Y:S01]  /*254a0*/  LDSM.16.MT88.4 R12, [R75+0x800] ;  /* 0x000800004b0c783b */ /* 0x000ee20000004200 */
[----:B-1----:R-:W-:-:S04]  /*254b0*/  FFMA.FTZ R2, R206, R0, -R3 ;  /* 0x00000000ce027223 */ /* 0x002fc80000010803 */
[----:B------:R1:W-:Y:S01]  /*254c0*/  MUFU.EX2 R220, R2 ;  /* 0x0000000200dc7308 */ /* 0x0003e20000000800 */
[----:B--2---:R-:W-:Y:S07]  /*254d0*/  HMMA.16816.F32 R56, R8, R16, R152 ;  /* 0x000000100838723c */ /* 0x004fee0000001898 */
[----:B------:R-:W2:Y:S01]  /*254e0*/  MUFU.EX2 R64, R4 ;  /* 0x0000000400407308 */ /* 0x000ea20000000800 */
[----:B-1----:R-:W-:-:S07]  /*254f0*/  FFMA.FTZ R2, R201, R0, -R3 ;  /* 0x00000000c9027223 */ /* 0x002fce0000010803 */
[----:B------:R1:W-:Y:S01]  /*25500*/  MUFU.EX2 R217, R2 ;  /* 0x0000000200d97308 */ /* 0x0003e20000000800 */
[----:B------:R-:W-:Y:S01]  /*25510*/  HMMA.16816.F32 R156, R8, R18, R156 ;  /* 0x00000012089c723c */ /* 0x000fe2000000189c */
[----:B------:R-:W3:Y:S01]  /*25520*/  LDSM.16.MT88.4 R16, [R7+0x800] ;  /* 0x000800000710783b */ /* 0x000ee20000004200 */
        /* <DEDUP_REMOVED lines=8> */
[-C--:B------:R-:W-:Y:S01]  /*255b0*/  FMUL.FTZ R164, R164, R73.reuse ;  /* 0x00000049a4a47220 */ /* 0x080fe20000410000 */
[----:B------:R-:W-:Y:S01]  /*255c0*/  FMUL.FTZ R165, R165, R73 ;  /* 0x00000049a5a57220 */ /* 0x000fe20000410000 */
[----:B----4-:R-:W-:Y:S01]  /*255d0*/  HMMA.16816.F32 R160, R8, R20, R160 ;  /* 0x0000001408a0723c */ /* 0x010fe200000018a0 */
[----:B-1----:R-:W-:-:S04]  /*255e0*/  FFMA.FTZ R2, R215, R0, -R5 ;  /* 0x00000000d7027223 */ /* 0x002fc80000010805 */
[----:B------:R1:W4:Y:S03]  /*255f0*/  MUFU.EX2 R215, R2 ;  /* 0x0000000200d77308 */ /* 0x0003260000000800 */
[----:B------:R-:W-:Y:S01]  /*25600*/  HMMA.16816.F32 R20, R8, R22, R164 ;  /* 0x000000160814723c */ /* 0x000fe200000018a4 */
[----:B------:R-:W-:Y:S02]  /*25610*/  F2FP.F16.F32.PACK_AB R8, R246, R247 ;  /* 0x000000f7f608723e */ /* 0x000fe400000000ff */
[----:B------:R-:W-:Y:S02]  /*25620*/  F2FP.F16.F32.PACK_AB R9, R251, R65 ;  /* 0x00000041fb09723e */ /* 0x000fe400000000ff */
[----:B-----5:R-:W-:Y:S02]  /*25630*/  F2FP.F16.F32.PACK_AB R10, R244, R245 ;  /* 0x000000f5f40a723e */ /* 0x020fe400000000ff */
[----:B--2---:R-:W-:Y:S01]  /*25640*/  F2FP.F16.F32.PACK_AB R11, R243, R64 ;  /* 0x00000040f30b723e */ /* 0x004fe200000000ff */
        /* <DEDUP_REMOVED lines=9> */
[C---:B---3--:R-:W-:Y:S08]  /*256e0*/  HMMA.16816.F32 R32, R8.reuse, R24, R32 ;  /* 0x000000180820723c */ /* 0x048ff00000001820 */
        /* <DEDUP_REMOVED lines=9> */
[----:B------:R-:W-:Y:S01]  /*25780*/  HMMA.16816.F32 R56, R8, R16, R56 ;  /* 0x000000100838723c */ /* 0x000fe20000001838 */
[----:B-1----:R-:W-:-:S05]  /*25790*/  FFMA.FTZ R2, R63, R0, -R3 ;  /* 0x000000003f027223 */ /* 0x002fca0000010803 */
[----:B------:R1:W-:Y:S02]  /*257a0*/  MUFU.EX2 R206, R2 ;  /* 0x0000000200ce7308 */ /* 0x0003e40000000800 */
[----:B------:R-:W-:Y:S01]  /*257b0*/  HMMA.16816.F32 R68, R8, R18, R156 ;  /* 0x000000120844723c */ /* 0x000fe2000000189c */
[----:B------:R-:W2:Y:S01]  /*257c0*/  LDSM.16.MT88.4 R16, [R7+0x1000] ;  /* 0x001000000710783b */ /* 0x000ea20000004200 */
[----:B-1----:R-:W-:-:S04]  /*257d0*/  FFMA.FTZ R2, R214, R0, -R5 ;  /* 0x00000000d6027223 */ /* 0x002fc80000010805 */
[----:B------:R1:W-:Y:S01]  /*257e0*/  MUFU.EX2 R205, R2 ;  /* 0x0000000200cd7308 */ /* 0x0003e20000000800 */
        /* <DEDUP_REMOVED lines=14> */
[----:B------:R1:W5:Y:S02]  /*258d0*/  MUFU.EX2 R198, R2 ;  /* 0x0000000200c67308 */ /* 0x0003640000000800 */
[----:B---3--:R-:W-:Y:S01]  /*258e0*/  HMMA.16816.F32 R36, R8, R24, R32 ;  /* 0x000000180824723c */ /* 0x008fe20000001820 */
[----:B-1----:R-:W-:-:S05]  /*258f0*/  FFMA.FTZ R2, R62, R0, -R3 ;  /* 0x000000003e027223 */ /* 0x002fca0000010803 */
[----:B------:R1:W-:Y:S02]  /*25900*/  MUFU.EX2 R195, R2 ;  /* 0x0000000200c37308 */ /* 0x0003e40000000800 */
[----:B------:R-:W-:Y:S01]  /*25910*/  HMMA.16816.F32 R32, R8, R26, R40 ;  /* 0x0000001a0820723c */ /* 0x000fe20000001828 */
[----:B------:R-:W3:Y:S01]  /*25920*/  LDSM.16.MT88.4 R24, [R72+0xb800] ;  /* 0x00b800004818783b */ /* 0x000ee20000004200 */
[----:B------:R-:W-:Y:S01]  /*25930*/  MOV R241, R193 ;  /* 0x000000c100f17202 */ /* 0x000fe20000000f00 */
[----:B-1----:R-:W-:-:S04]  /*25940*/  FFMA.FTZ R2, R61, R0, -R3 ;  /* 0x000000003d027223 */ /* 0x002fc80000010803 */
[----:B------:R1:W-:Y:S01]  /*25950*/  MUFU.EX2 R197, R2 ;  /* 0x0000000200c57308 */ /* 0x0003e20000000800 */
[C---:B----4-:R-:W-:Y:S08]  /*25960*/  HMMA.16816.F32 R40, R8.reuse, R12, R160 ;  /* 0x0000000c0828723c */ /* 0x050ff000000018a0 */
[----:B------:R-:W-:Y:S01]  /*25970*/  HMMA.16816.F32 R20, R8, R14, R20 ;  /* 0x0000000e0814723c */ /* 0x000fe20000001814 */
[----:B------:R-:W4:Y:S01]  /*25980*/  LDSM.16.MT88.4 R12, [R75+0x1800] ;  /* 0x001800004b0c783b */ /* 0x000f220000004200 */
[----:B-1----:R-:W-:-:S04]  /*25990*/  FFMA.FTZ R2, R60, R0, -R3 ;  /* 0x000000003c027223 */ /* 0x002fc80000010803 */
[----:B------:R1:W-:Y:S02]  /*259a0*/  MUFU.EX2 R196, R2 ;  /* 0x0000000200c47308 */ /* 0x0003e40000000800 */
[----:B--2---:R-:W-:Y:S01]  /*259b0*/  HMMA.16816.F32 R56, R8, R16, R56 ;  /* 0x000000100838723c */ /* 0x004fe20000001838 */
[----:B------:R-:W-:-:S07]  /*259c0*/  MOV R252, R194 ;  /* 0x000000c200fc7202 */ /* 0x000fce0000000f00 */
[----:B------:R-:W-:Y:S01]  /*259d0*/  HMMA.16816.F32 R68, R8, R18, R68 ;  /* 0x000000120844723c */ /* 0x000fe20000001844 */
[----:B------:R-:W2:Y:S01]  /*259e0*/  LDSM.16.MT88.4 R16, [R7+0x1800] ;  /* 0x001800000710783b */ /* 0x000ea20000004200 */
[----:B-1----:R-:W-:-:S04]  /*259f0*/  FFMA.FTZ R2, R203, R0, -R5 ;  /* 0x00000000cb027223 */ /* 0x002fc80000010805 */
[----:B------:R1:W-:Y:S01]  /*25a00*/  MUFU.EX2 R193, R2 ;  /* 0x0000000200c17308 */ /* 0x0003e20000000800 */
[----:B------:R-:W-:Y:S01]  /*25a10*/  MOV R207, R192 ;  /* 0x000000c000cf7202 */ /* 0x000fe20000000f00 */
[----:B-1----:R-:W-:-:S06]  /*25a20*/  FFMA.FTZ R2, R199, R0, -R5 ;  /* 0x00000000c7027223 */ /* 0x002fcc0000010805 */
[----:B------:R1:W2:Y:S01]  /*25a30*/  MUFU.EX2 R194, R2 ;  /* 0x0000000200c27308 */ /* 0x0002a20000000800 */
[----:B------:R-:W-:Y:S02]  /*25a40*/  F2FP.F16.F32.PACK_AB R8, R215, R216 ;  /* 0x000000d8d708723e */ /* 0x000fe400000000ff */
        /* <DEDUP_REMOVED lines=28> */
[----:B------:R1:W-:Y:S01]  /*25c10*/  MUFU.EX2 R163, R2 ;  /* 0x0000000200a37308 */ /* 0x0003e20000000800 */
[----:B------:R-:W-:Y:S01]  /*25c20*/  F2FP.F16.F32.PACK_AB R8, R204, R205 ;  /* 0x000000cdcc08723e */ /* 0x000fe200000000ff */
[----:B-1----:R-:W-:-:S06]  /*25c30*/  FFMA.FTZ R2, R189, R0, -R5 ;  /* 0x00000000bd027223 */ /* 0x002fcc0000010805 */
[----:B------:R1:W2:Y:S01]  /*25c40*/  MUFU.EX2 R164, R2 ;  /* 0x0000000200a47308 */ /* 0x0002a20000000800 */
        /* <DEDUP_REMOVED lines=24> */
[----:B--2---:R-:W-:Y:S01]  /*25dd0*/  HMMA.16816.F32 R56, R8, R16, R56 ;  /* 0x000000100838723c */ /* 0x004fe20000001838 */
[----:B-1----:R-:W-:-:S05]  /*25de0*/  FFMA.FTZ R2, R186, R0, -R5 ;  /* 0x00000000ba027223 */ /* 0x002fca0000010805 */
[----:B------:R1:W-:Y:S02]  /*25df0*/  MUFU.EX2 R156, R2 ;  /* 0x00000002009c7308 */ /* 0x0003e40000000800 */
[----:B------:R-:W-:Y:S01]  /*25e00*/  HMMA.16816.F32 R68, R8, R18, R68 ;  /* 0x000000120844723c */ /* 0x000fe20000001844 */
[----:B------:R-:W2:Y:S01]  /*25e10*/  LDSM.16.MT88.4 R16, [R7+0x2800] ;  /* 0x002800000710783b */ /* 0x000ea20000004200 */
[----:B-1----:R-:W-:-:S04]  /*25e20*/  FFMA.FTZ R2, R183, R0, -R5 ;  /* 0x00000000b7027223 */ /* 0x002fc80000010805 */
[----:B------:R1:W2:Y:S01]  /*25e30*/  MUFU.EX2 R155, R2 ;  /* 0x00000002009b7308 */ /* 0x0002a20000000800 */
[----:B------:R-:W-:Y:S02]  /*25e40*/  F2FP.F16.F32.PACK_AB R8, R194, R193 ;  /* 0x000000c1c208723e */ /* 0x000fe400000000ff */
[----:B------:R-:W-:Y:S02]  /*25e50*/  F2FP.F16.F32.PACK_AB R9, R197, R195 ;  /* 0x000000c3c509723e */ /* 0x000fe400000000ff */
[----:B------:R-:W-:Y:S01]  /*25e60*/  F2FP.F16.F32.PACK_AB R10, R190, R192 ;  /* 0x000000c0be0a723e */ /* 0x000fe200000000ff */
[----:B-1----:R-:W-:-:S04]  /*25e70*/  FFMA.FTZ R2, R178, R0, -R5 ;  /* 0x00000000b2027223 */ /* 0x002fc80000010805 */
[----:B------:R1:W-:Y:S01]  /*25e80*/  MUFU.EX2 R154, R2 ;  /* 0x00000002009a7308 */ /* 0x0003e20000000800 */
[----:B------:R-:W-:Y:S01]  /*25e90*/  F2FP.F16.F32.PACK_AB R11, R187, R196 ;  /* 0x000000c4bb0b723e */ /* 0x000fe200000000ff */
[----:B-1----:R-:W-:-:S06]  /*25ea0*/  FFMA.FTZ R2, R133, R0, -R5 ;  /* 0x0000000085027223 */ /* 0x002fcc0000010805 */
[----:B------:R1:W2:Y:S01]  /*25eb0*/  MUFU.EX2 R153, R2 ;  /* 0x0000000200997308 */ /* 0x0002a20000000800 */
[----:B-----5:R-:W-:Y:S01]  /*25ec0*/  HMMA.16816.F32 R48, R8, R28, R48 ;  /* 0x0000001c0830723c */ /* 0x020fe20000001830 */
[----:B-1----:R-:W-:-:S06]  /*25ed0*/  FFMA.FTZ R2, R168, R0, -R3 ;  /* 0x00000000a8027223 */ /* 0x002fcc0000010803 */
[----:B------:R1:W5:Y:S01]  /*25ee0*/  MUFU.EX2 R152, R2 ;  /* 0x0000000200987308 */ /* 0x0003620000000800 */
[----:B------:R-:W-:Y:S01]  /*25ef0*/  HMMA.16816.F32 R60, R8, R30, R60 ;  /* 0x0000001e083c723c */ /* 0x000fe2000000183c */
[----:B------:R-:W5:Y:S01]  /*25f00*/  LDSM.16.MT88.4 R28, [R74+0xd000] ;  /* 0x00d000004a1c783b */ /* 0x000f620000004200 */
[----:B-1----:R-:W-:-:S05]  /*25f10*/  FFMA.FTZ R2, R130, R0, -R3 ;  /* 0x0000000082027223 */ /* 0x002fca0000010803 */
[----:B------:R1:W-:Y:S01]  /*25f20*/  MUFU.EX2 R149, R2 ;  /* 0x0000000200957308 */ /* 0x0003e20000000800 */
[C---:B---3--:R-:W-:Y:S08]  /*25f30*/  HMMA.16816.F32 R36, R8.reuse, R24, R36 ;  /* 0x000000180824723c */ /* 0x048ff00000001824 */
        /* <DEDUP_REMOVED lines=23> */
[----:B------:R1:W2:Y:S02]  /*260b0*/  MUFU.EX2 R145, R2 ;  /* 0x0000000200917308 */ /* 0x0002a40000000800 */
[----:B-----5:R-:W-:Y:S01]  /*260c0*/  HMMA.16816.F32 R48, R8, R28, R48 ;  /* 0x0000001c0830723c */ /* 0x020fe20000001830 */
[----:B-1----:R-:W-:-:S05]  /*260d0*/  FFMA.FTZ R2, R126, R0, -R3 ;  /* 0x000000007e027223 */ /* 0x002fca0000010803 */
[----:B------:R1:W5:Y:S02]  /*260e0*/  MUFU.EX2 R144, R2 ;  /* 0x0000000200907308 */ /* 0x0003640000000800 */
[----:B------:R-:W-:Y:S01]  /*260f0*/  HMMA.16816.F32 R60, R8, R30, R60 ;  /* 0x0000001e083c723c */ /* 0x000fe2000000183c */
[----:B------:R-:W5:Y:S01]  /*26100*/  LDSM.16.MT88.4 R28, [R74+0xd800] ;  /* 0x00d800004a1c783b */ /* 0x000f620000004200 */
[----:B-1----:R-:W-:-:S04]  /*26110*/  FFMA.FTZ R2, R103, R0, -R3 ;  /* 0x0000000067027223 */ /* 0x002fc80000010803 */
[----:B------:R1:W-:Y:S02]  /*26120*/  MUFU.EX2 R142, R2 ;  /* 0x00000002008e7308 */ /* 0x0003e40000000800 */
[----:B---3--:R-:W-:Y:S01]  /*26130*/  HMMA.16816.F32 R36, R8, R24, R36 ;  /* 0x000000180824723c */ /* 0x008fe20000001824 */
[----:B-1----:R-:W-:-:S05]  /*26140*/  FFMA.FTZ R2, R100, R0, -R3 ;  /* 0x0000000064027223 */ /* 0x002fca0000010803 */
[----:B------:R1:W-:Y:S02]  /*26150*/  MUFU.EX2 R143, R2 ;  /* 0x00000002008f7308 */ /* 0x0003e40000000800 */
[----:B------:R-:W-:Y:S01]  /*26160*/  HMMA.16816.F32 R32, R8, R26, R32 ;  /* 0x0000001a0820723c */ /* 0x000fe20000001820 */
[----:B------:R-:W3:Y:S01]  /*26170*/  LDSM.16.MT88.4 R24, [R72+0xd800] ;  /* 0x00d800004818783b */ /* 0x000ee20000004200 */
[----:B------:R-:W-:-:S06]  /*26180*/  MOV R202, R139 ;  /* 0x0000008b00ca7202 */ /* 0x000fcc0000000f00 */
[----:B----4-:R-:W-:Y:S01]  /*26190*/  HMMA.16816.F32 R40, R8, R12, R40 ;  /* 0x0000000c0828723c */ /* 0x010fe20000001828 */
[----:B-1----:R-:W-:-:S04]  /*261a0*/  FFMA.FTZ R2, R94, R0, -R3 ;  /* 0x000000005e027223 */ /* 0x002fc80000010803 */
[----:B------:R1:W-:Y:S03]  /*261b0*/  MUFU.EX2 R141, R2 ;  /* 0x00000002008d7308 */ /* 0x0003e60000000800 */
[----:B------:R-:W-:Y:S01]  /*261c0*/  HMMA.16816.F32 R20, R8, R14, R20 ;  /* 0x0000000e0814723c */ /* 0x000fe20000001814 */
[----:B------:R-:W4:Y:S01]  /*261d0*/  LDSM.16.MT88.4 R12, [R75+0x3800] ;  /* 0x003800004b0c783b */ /* 0x000f220000004200 */
[----:B------:R-:W-:Y:S01]  /*261e0*/  MOV R203, R138 ;  /* 0x0000008a00cb7202 */ /* 0x000fe20000000f00 */
[----:B-1----:R-:W-:-:S04]  /*261f0*/  FFMA.FTZ R2, R173, R0, -R5 ;  /* 0x00000000ad027223 */ /* 0x002fc80000010805 */
[----:B------:R1:W-:Y:S01]  /*26200*/  MUFU.EX2 R140, R2 ;  /* 0x00000002008c7308 */ /* 0x0003e20000000800 */
[C---:B--2---:R-:W-:Y:S08]  /*26210*/  HMMA.16816.F32 R56, R8.reuse, R16, R56 ;  /* 0x000000100838723c */ /* 0x044ff00000001838 */
        /* <DEDUP_REMOVED lines=36> */
[----:B------:R-:W-:Y:S01]  /*26460*/  F2FP.F16.F32.PACK_AB R8, R148, R147 ;  /* 0x000000939408723e */ /* 0x000fe200000000ff */
[----:B-1----:R-:W-:-:S06]  /*26470*/  FFMA.FTZ R2, R101, R0, -R5 ;  /* 0x0000000065027223 */ /* 0x002fcc0000010805 */
[----:B------:R1:W-:Y:S01]  /*26480*/  MUFU.EX2 R128, R2 ;  /* 0x0000000200807308 */ /* 0x0003e20000000800 */
[----:B------:R-:W-:Y:S02]  /*26490*/  F2FP.F16.F32.PACK_AB R9, R150, R149 ;  /* 0x000000959609723e */ /* 0x000fe400000000ff */
        /* <DEDUP_REMOVED lines=44> */
[----:B------:R-:W-:Y:S01]  /*26760*/  MOV R236, R55 ;  /* 0x0000003700ec7202 */ /* 0x000fe20000000f00 */
[----:B------:R-:W3:Y:S01]  /*26770*/  LDSM.16.MT88.4 R36, [R72+0xf000] ;  /* 0x00f000004824783b */ /* 0x000ee20000004200 */
[----:B-1----:R-:W-:-:S04]  /*26780*/  FFMA.FTZ R2, R82, R0, -R3 ;  /* 0x0000000052027223 */ /* 0x002fc80000010803 */
[----:B------:R1:W-:Y:S01]  /*26790*/  MUFU.EX2 R96, R2 ;  /* 0x0000000200607308 */ /* 0x0003e20000000800 */
[----:B------:R-:W-:Y:S02]  /*267a0*/  MOV R222, R54 ;  /* 0x0000003600de7202 */ /* 0x000fe40000000f00 */
[----:B------:R-:W-:Y:S02]  /*267b0*/  MOV R199, R53 ;  /* 0x0000003500c77202 */ /* 0x000fe40000000f00 */
[----:B------:R-:W-:Y:S02]  /*267c0*/  MOV R4, R52 ;  /* 0x0000003400047202 */ /* 0x000fe40000000f00 */
[----:B------:R-:W-:Y:S01]  /*267d0*/  MOV R214, R65 ;  /* 0x0000004100d67202 */ /* 0x000fe20000000f00 */
[----:B-1----:R-:W-:-:S04]  /*267e0*/  FFMA.FTZ R2, R79, R0, -R3 ;  /* 0x000000004f027223 */ /* 0x002fc80000010803 */
[----:B------:R1:W-:Y:S01]  /*267f0*/  MUFU.EX2 R95, R2 ;  /* 0x00000002005f7308 */ /* 0x0003e20000000800 */
[----:B------:R-:W-:Y:S01]  /*26800*/  MOV R213, R64 ;  /* 0x0000004000d57202 */ /* 0x000fe20000000f00 */
[C---:B------:R-:W-:Y:S01]  /*26810*/  HMMA.16816.F32 R52, R8.reuse, R32, R44 ;  /* 0x000000200834723c */ /* 0x040fe2000000182c */
[----:B------:R-:W3:Y:S07]  /*26820*/  LDSM.16.MT88.4 R44, [R7+0x5000] ;  /* 0x00500000072c783b */ /* 0x000eee0000004200 */
[----:B----4-:R-:W-:Y:S01]  /*26830*/  HMMA.16816.F32 R64, R8, R12, R40 ;  /* 0x0000000c0840723c */ /* 0x010fe20000001828 */
[----:B-1----:R-:W-:-:S07]  /*26840*/  FFMA.FTZ R2, R122, R0, -R5 ;  /* 0x000000007a027223 */ /* 0x002fce0000010805 */
[C---:B------:R-:W-:Y:S01]  /*26850*/  HMMA.16816.F32 R32, R8.reuse, R14, R20 ;  /* 0x0000000e0820723c */ /* 0x040fe20000001814 */
[----:B------:R-:W1:Y:S01]  /*26860*/  LDSM.16.MT88.4 R12, [R75+0x5000] ;  /* 0x005000004b0c783b */ /* 0x000e620000004200 */
[----:B------:R4:W-:Y:S06]  /*26870*/  MUFU.EX2 R91, R2 ;  /* 0x00000002005b7308 */ /* 0x0009ec0000000800 */
[----:B--2---:R-:W-:Y:S01]  /*26880*/  HMMA.16816.F32 R56, R8, R16, R56 ;  /* 0x000000100838723c */ /* 0x004fe20000001838 */
[----:B----4-:R-:W-:-:S04]  /*26890*/  FFMA.FTZ R2, R114, R0, -R5 ;  /* 0x0000000072027223 */ /* 0x010fc80000010805 */
[----:B------:R2:W4:Y:S03]  /*268a0*/  MUFU.EX2 R93, R2 ;  /* 0x00000002005d7308 */ /* 0x0005260000000800 */
[----:B------:R-:W-:Y:S01]  /*268b0*/  HMMA.16816.F32 R68, R8, R18, R68 ;  /* 0x000000120844723c */ /* 0x000fe20000001844 */
[----:B------:R-:W4:Y:S01]  /*268c0*/  LDSM.16.MT88.4 R16, [R74+0xf800] ;  /* 0x00f800004a10783b */ /* 0x000f220000004200 */
        /* <DEDUP_REMOVED lines=8> */
[----:B------:R-:W-:Y:S01]  /*26950*/  FFMA.FTZ R4, R4, R6, R242 ;  /* 0x0000000604047223 */ /* 0x000fe200000100f2 */
[----:B--2---:R-:W-:-:S05]  /*26960*/  FFMA.FTZ R2, R84, R0, -R3 ;  /* 0x0000000054027223 */ /* 0x004fca0000010803 */
[----:B------:R2:W4:Y:S01]  /*26970*/  MUFU.EX2 R88, R2 ;  /* 0x0000000200587308 */ /* 0x0005220000000800 */
[----:B-----5:R-:W-:Y:S01]  /*26980*/  HMMA.16816.F32 R20, R8, R28, R24 ;  /* 0x0000001c0814723c */ /* 0x020fe20000001818 */
[----:B------:R-:W-:Y:S01]  /*26990*/  FADD.FTZ R4, R249, R4 ;  /* 0x00000004f9047221 */ /* 0x000fe20000010000 */
[----:B------:R-:W-:Y:S01]  /*269a0*/  FFMA.FTZ R6, R199, R73, R238 ;  /* 0x00000049c7067223 */ /* 0x000fe200000100ee */
[----:B------:R-:W5:Y:S01]  /*269b0*/  LDSM.16.MT88.4 R24, [R72+0xf800] ;  /* 0x00f800004818783b */ /* 0x000f620000004200 */
[----:B--2---:R-:W-:-:S04]  /*269c0*/  FFMA.FTZ R2, R83, R0, -R3 ;  /* 0x0000000053027223 */ /* 0x004fc80000010803 */
[----:B------:R2:W-:Y:S01]  /*269d0*/  MUFU.EX2 R86, R2 ;  /* 0x0000000200567308 */ /* 0x0005e20000000800 */
[----:B------:R-:W-:Y:S01]  /*269e0*/  HMMA.16816.F32 R28, R8, R30, R60 ;  /* 0x0000001e081c723c */ /* 0x000fe2000000183c */
[----:B------:R-:W-:Y:S01]  /*269f0*/  FADD.FTZ R4, R250, R4 ;  /* 0x00000004fa047221 */ /* 0x000fe20000010000 */
[----:B------:R-:W-:Y:S01]  /*26a00*/  FADD.FTZ R6, R248, R6 ;  /* 0x00000006f8067221 */ /* 0x000fe20000010000 */
[----:B--2---:R-:W-:-:S04]  /*26a10*/  FFMA.FTZ R2, R80, R0, -R3 ;  /* 0x0000000050027223 */ /* 0x004fc80000010803 */
[----:B------:R2:W-:Y:S01]  /*26a20*/  MUFU.EX2 R87, R2 ;  /* 0x0000000200577308 */ /* 0x0005e20000000800 */
[----:B---3--:R-:W-:Y:S01]  /*26a30*/  HMMA.16816.F32 R40, R8, R36, R52 ;  /* 0x000000240828723c */ /* 0x008fe20000001834 */
[----:B------:R-:W-:Y:S01]  /*26a40*/  FADD.FTZ R4, R202, R4 ;  /* 0x00000004ca047221 */ /* 0x000fe20000010000 */
[----:B------:R-:W-:Y:S01]  /*26a50*/  FADD.FTZ R6, R203, R6 ;  /* 0x00000006cb067221 */ /* 0x000fe20000010000 */
[----:B--2---:R-:W-:-:S04]  /*26a60*/  FFMA.FTZ R2, R78, R0, -R3 ;  /* 0x000000004e027223 */ /* 0x004fc80000010803 */
[----:B------:R2:W-:Y:S01]  /*26a70*/  MUFU.EX2 R85, R2 ;  /* 0x0000000200557308 */ /* 0x0005e20000000800 */
[----:B------:R-:W-:Y:S01]  /*26a80*/  HMMA.16816.F32 R36, R8, R38, R48 ;  /* 0x000000260824723c */ /* 0x000fe20000001830 */
[----:B------:R-:W-:Y:S01]  /*26a90*/  FADD.FTZ R4, R214, R4 ;  /* 0x00000004d6047221 */ /* 0x000fe20000010000 */
[----:B------:R-:W-:-:S06]  /*26aa0*/  FADD.FTZ R6, R207, R6 ;  /* 0x00000006cf067221 */ /* 0x000fcc0000010000 */
[----:B------:R-:W-:Y:S01]  /*26ab0*/  HMMA.16816.F32 R48, R8, R44, R56 ;  /* 0x0000002c0830723c */ /* 0x000fe20000001838 */
[----:B--2---:R-:W-:-:S07]  /*26ac0*/  FFMA.FTZ R2, R120, R0, -R5 ;  /* 0x0000000078027223 */ /* 0x004fce0000010805 */
[C---:B------:R-:W-:Y:S01]  /*26ad0*/  HMMA.16816.F32 R52, R8.reuse, R46, R68 ;  /* 0x0000002e0834723c */ /* 0x040fe20000001844 */
[----:B------:R-:W2:Y:S01]  /*26ae0*/  LDSM.16.MT88.4 R44, [R7+0x5800] ;  /* 0x00580000072c783b */ /* 0x000ea20000004200 */
[----:B------:R3:W-:Y:S06]  /*26af0*/  MUFU.EX2 R84, R2 ;  /* 0x0000000200547308 */ /* 0x0007ec0000000800 */
[C---:B-1----:R-:W-:Y:S08]  /*26b00*/  HMMA.16816.F32 R60, R8.reuse, R12, R64 ;  /* 0x0000000c083c723c */ /* 0x042ff00000001840 */
[----:B------:R-:W-:Y:S01]  /*26b10*/  HMMA.16816.F32 R56, R8, R14, R32 ;  /* 0x0000000e0838723c */ /* 0x000fe20000001820 */
[----:B------:R-:W-:Y:S01]  /*26b20*/  F2FP.F16.F32.PACK_AB R8, R101, R100 ;  /* 0x000000646508723e */ /* 0x000fe200000000ff */
[----:B------:R-:W1:Y:S01]  /*26b30*/  LDSM.16.MT88.4 R12, [R75+0x5800] ;  /* 0x005800004b0c783b */ /* 0x000e620000004200 */
[----:B---3--:R-:W-:Y:S01]  /*26b40*/  FFMA.FTZ R2, R113, R0, -R5 ;  /* 0x0000000071027223 */ /* 0x008fe20000010805 */
[----:B------:R-:W-:-:S02]  /*26b50*/  F2FP.F16.F32.PACK_AB R9, R103, R102 ;  /* 0x000000666709723e */ /* 0x000fc400000000ff */
[----:B------:R-:W-:Y:S01]  /*26b60*/  F2FP.F16.F32.PACK_AB R10, R98, R99 ;  /* 0x00000063620a723e */ /* 0x000fe200000000ff */
[----:B------:R3:W1:Y:S01]  /*26b70*/  MUFU.EX2 R83, R2 ;  /* 0x0000000200537308 */ /* 0x0006620000000800 */
[----:B------:R-:W-:Y:S01]  /*26b80*/  F2FP.F16.F32.PACK_AB R11, R97, R109 ;  /* 0x0000006d610b723e */ /* 0x000fe200000000ff */
[----:B------:R-:W-:-:S06]  /*26b90*/  FADD.FTZ R6, R247, R6 ;  /* 0x00000006f7067221 */ /* 0x000fcc0000010000 */
[----:B----4-:R-:W-:Y:S01]  /*26ba0*/  HMMA.16816.F32 R64, R8, R16, R20 ;  /* 0x000000100840723c */ /* 0x010fe20000001814 */
[----:B------:R-:W-:Y:S01]  /*26bb0*/  LDSM.16.MT88.4 R20, [R72+0x10000] ;  /* 0x010000004814783b */ /* 0x000fe20000004200 */
[----:B---3--:R-:W-:-:S06]  /*26bc0*/  FFMA.FTZ R2, R110, R0, -R5 ;  /* 0x000000006e027223 */ /* 0x008fcc0000010805 */
[----:B------:R-:W-:Y:S01]  /*26bd0*/  HMMA.16816.F32 R32, R8, R18, R28 ;  /* 0x000000120820723c */ /* 0x000fe2000000181c */
[----:B------:R-:W3:Y:S01]  /*26be0*/  LDSM.16.MT88.4 R16, [R74+0x10000] ;  /* 0x010000004a10783b */ /* 0x000ee20000004200 */
[----:B------:R4:W-:Y:S02]  /*26bf0*/  MUFU.EX2 R82, R2 ;  /* 0x0000000200527308 */ /* 0x0009e40000000800 */
[----:B----4-:R-:W-:Y:S01]  /*26c00*/  FADD.FTZ R2, R251, R4 ;  /* 0x00000004fb027221 */ /* 0x010fe20000010000 */
        /* <DEDUP_REMOVED lines=8> */
[----:B------:R4:W3:Y:S02]  /*26c90*/  MUFU.EX2 R81, R6 ;  /* 0x0000000600517308 */ /* 0x0008e40000000800 */
[----:B------:R-:W-:Y:S01]  /*26ca0*/  FADD.FTZ R2, R240, R2 ;  /* 0x00000002f0027221 */ /* 0x000fe20000010000 */
[----:B------:R-:W-:-:S03]  /*26cb0*/  FADD.FTZ R4, R227, R4 ;  /* 0x00000004e3047221 */ /* 0x000fc60000010000 */
[----:B------:R-:W-:Y:S01]  /*26cc0*/  FADD.FTZ R2, R239, R2 ;  /* 0x00000002ef027221 */ /* 0x000fe20000010000 */
[----:B------:R-:W-:Y:S01]  /*26cd0*/  FADD.FTZ R4, R226, R4 ;  /* 0x00000004e2047221 */ /* 0x000fe20000010000 */
[----:B-----5:R-:W-:Y:S01]  /*26ce0*/  HMMA.16816.F32 R28, R8, R24, R40 ;  /* 0x00000018081c723c */ /* 0x020fe20000001828 */
[----:B----4-:R-:W-:-:S04]  /*26cf0*/  FFMA.FTZ R6, R106, R0, -R3 ;  /* 0x000000006a067223 */ /* 0x010fc80000010803 */
[----:B------:R4:W5:Y:S03]  /*26d00*/  MUFU.EX2 R80, R6 ;  /* 0x0000000600507308 */ /* 0x0009660000000800 */
[----:B------:R-:W-:Y:S01]  /*26d10*/  HMMA.16816.F32 R24, R8, R26, R36 ;  /* 0x0000001a0818723c */ /* 0x000fe20000001824 */
[----:B------:R-:W-:-:S04]  /*26d20*/  FADD.FTZ R4, R221, R4 ;  /* 0x00000004dd047221 */ /* 0x000fc80000010000 */
[----:B------:R-:W-:-:S03]  /*26d30*/  FADD.FTZ R4, R216, R4 ;  /* 0x00000004d8047221 */ /* 0x000fc60000010000 */
[----:B--2---:R-:W-:Y:S01]  /*26d40*/  HMMA.16816.F32 R36, R8, R44, R48 ;  /* 0x0000002c0824723c */ /* 0x004fe20000001830 */
[----:B----4-:R-:W-:Y:S01]  /*26d50*/  FADD.FTZ R6, R219, R2 ;  /* 0x00000002db067221 */ /* 0x010fe20000010000 */
[----:B------:R-:W-:-:S04]  /*26d60*/  FFMA.FTZ R2, R108, R0, -R3 ;  /* 0x000000006c027223 */ /* 0x000fc80000010803 */
[----:B------:R2:W-:Y:S02]  /*26d70*/  MUFU.EX2 R79, R2 ;  /* 0x00000002004f7308 */ /* 0x0005e40000000800 */
[----:B------:R-:W-:Y:S01]  /*26d80*/  HMMA.16816.F32 R44, R8, R46, R52 ;  /* 0x0000002e082c723c */ /* 0x000fe20000001834 */
[----:B------:R-:W-:-:S07]  /*26d90*/  FADD.FTZ R4, R215, R4 ;  /* 0x00000004d7047221 */ /* 0x000fce0000010000 */
[----:B-1----:R-:W-:Y:S01]  /*26da0*/  HMMA.16816.F32 R48, R8, R12, R60 ;  /* 0x0000000c0830723c */ /* 0x002fe2000000183c */
[----:B--2---:R-:W-:-:S07]  /*26db0*/  FADD.FTZ R2, R218, R6 ;  /* 0x00000006da027221 */ /* 0x004fce0000010000 */
[----:B------:R-:W-:Y:S01]  /*26dc0*/  HMMA.16816.F32 R40, R8, R14, R56 ;  /* 0x0000000e0828723c */ /* 0x000fe20000001838 */
[----:B------:R-:W-:Y:S01]  /*26dd0*/  F2FP.F16.F32.PACK_AB R8, R93, R91 ;  /* 0x0000005b5d08723e */ /* 0x000fe200000000ff */
[----:B------:R-:W-:Y:S01]  /*26de0*/  FADD.FTZ R4, R212, R4 ;  /* 0x00000004d4047221 */ /* 0x000fe20000010000 */
[----:B------:R-:W-:Y:S01]  /*26df0*/  F2FP.F16.F32.PACK_AB R9, R96, R94 ;  /* 0x0000005e6009723e */ /* 0x000fe200000000ff */
[----:B------:R-:W-:Y:S01]  /*26e00*/  FADD.FTZ R2, R220, R2 ;  /* 0x00000002dc027221 */ /* 0x000fe20000010000 */
[----:B------:R-:W-:Y:S01]  /*26e10*/  F2FP.F16.F32.PACK_AB R10, R89, R90 ;  /* 0x0000005a590a723e */ /* 0x000fe200000000ff */
[----:B------:R-:W1:Y:S01]  /*26e20*/  LDSM.16.MT88.4 R12, [R7+0x6000] ;  /* 0x00600000070c783b */ /* 0x000e620000004200 */
[----:B------:R-:W-:Y:S01]  /*26e30*/  F2FP.F16.F32.PACK_AB R11, R88, R95 ;  /* 0x0000005f580b723e */ /* 0x000fe200000000ff */
[----:B------:R-:W-:Y:S01]  /*26e40*/  FADD.FTZ R2, R217, R2 ;  /* 0x00000002d9027221 */ /* 0x000fe20000010000 */
[----:B------:R-:W-:-:S03]  /*26e50*/  FADD.FTZ R4, R211, R4 ;  /* 0x00000004d3047221 */ /* 0x000fc60000010000 */
[----:B------:R-:W-:Y:S02]  /*26e60*/  FADD.FTZ R2, R210, R2 ;  /* 0x00000002d2027221 */ /* 0x000fe40000010000 */
[----:B---3--:R-:W-:Y:S02]  /*26e70*/  HMMA.16816.F32 R52, R8, R16, R64 ;  /* 0x000000100834723c */ /* 0x008fe40000001840 */
[----:B------:R-:W-:-:S06]  /*26e80*/  FADD.FTZ R2, R208, R2 ;  /* 0x00000002d0027221 */ /* 0x000fcc0000010000 */
[----:B------:R-:W-:Y:S01]  /*26e90*/  HMMA.16816.F32 R32, R8, R18, R32 ;  /* 0x000000120820723c */ /* 0x000fe20000001820 */
[----:B------:R-:W2:Y:S01]  /*26ea0*/  LDSM.16.MT88.4 R16, [R75+0x6000] ;  /* 0x006000004b10783b */ /* 0x000ea20000004200 */
[----:B------:R-:W-:Y:S01]  /*26eb0*/  FADD.FTZ R4, R205, R4 ;  /* 0x00000004cd047221 */ /* 0x000fe20000010000 */
[----:B------:R-:W-:-:S05]  /*26ec0*/  FADD.FTZ R2, R209, R2 ;  /* 0x00000002d1027221 */ /* 0x000fca0000010000 */
[----:B------:R-:W-:Y:S01]  /*26ed0*/  HMMA.16816.F32 R60, R8, R20, R28 ;  /* 0x00000014083c723c */ /* 0x000fe2000000181c */
[----:B------:R-:W-:Y:S01]  /*26ee0*/  FADD.FTZ R4, R204, R4 ;  /* 0x00000004cc047221 */ /* 0x000fe20000010000 */
[----:B------:R-:W-:-:S06]  /*26ef0*/  FADD.FTZ R2, R206, R2 ;  /* 0x00000002ce027221 */ /* 0x000fcc0000010000 */
[----:B------:R-:W-:Y:S01]  /*26f00*/  HMMA.16816.F32 R56, R8, R22, R24 ;  /* 0x000000160838723c */ /* 0x000fe20000001818 */
[----:B------:R-:W3:Y:S01]  /*26f10*/  LDSM.16.MT88.4 R20, [R72+0x10800] ;  /* 0x010800004814783b */ /* 0x000ee20000004200 */
[----:B------:R-:W-:-:S03]  /*26f20*/  FADD.FTZ R4, R201, R4 ;  /* 0x00000004c9047221 */ /* 0x000fc60000010000 */
        /* <DEDUP_REMOVED lines=10> */
[----:B------:R-:W-:Y:S01]  /*26fd0*/  FFMA.FTZ R6, R105, R0, -R3 ;  /* 0x0000000069067223 */ /* 0x000fe20000010803 */
[----:B------:R-:W-:Y:S02]  /*26fe0*/  FADD.FTZ R4, R190, R4 ;  /* 0x00000004be047221 */ /* 0x000fe40000010000 */
[----:B------:R-:W-:Y:S01]  /*26ff0*/  FADD.FTZ R2, R165, R2 ;  /* 0x00000002a5027221 */ /* 0x000fe20000010000 */
[----:B------:R5:W-:Y:S01]  /*27000*/  MUFU.EX2 R78, R6 ;  /* 0x00000006004e7308 */ /* 0x000be20000000800 */
[----:B------:R-:W-:Y:S01]  /*27010*/  FADD.FTZ R4, R163, R4 ;  /* 0x00000004a3047221 */ /* 0x000fe20000010000 */
[----:B-1----:R-:W-:Y:S01]  /*27020*/  HMMA.16816.F32 R68, R8, R12, R36 ;  /* 0x0000000c0844723c */ /* 0x002fe20000001824 */
[----:B------:R-:W-:Y:S02]  /*27030*/  FADD.FTZ R2, R167, R2 ;  /* 0x00000002a7027221 */ /* 0x000fe40000010000 */
[----:B------:R-:W-:-:S05]  /*27040*/  FADD.FTZ R4, R164, R4 ;  /* 0x00000004a4047221 */ /* 0x000fca0000010000 */
[----:B------:R-:W-:Y:S01]  /*27050*/  HMMA.16816.F32 R44, R8, R14, R44 ;  /* 0x0000000e082c723c */ /* 0x000fe2000000182c */
[----:B------:R-:W-:Y:S01]  /*27060*/  FADD.FTZ R2, R166, R2 ;  /* 0x00000002a6027221 */ /* 0x000fe20000010000 */
[----:B------:R-:W-:Y:S01]  /*27070*/  LDSM.16.MT88.4 R12, [R75+0x6800] ;  /* 0x006800004b0c783b */ /* 0x000fe20000004200 */
[----:B-----5:R-:W-:-:S05]  /*27080*/  FFMA.FTZ R6, R104, R0, -R3 ;  /* 0x0000000068067223 */ /* 0x020fca0000010803 */
[C---:B--2---:R-:W-:Y:S01]  /*27090*/  HMMA.16816.F32 R64, R8.reuse, R16, R48 ;  /* 0x000000100840723c */ /* 0x044fe20000001830 */
[----:B------:R1:W-:Y:S07]  /*270a0*/  MUFU.EX2 R73, R6 ;  /* 0x0000000600497308 */ /* 0x0003ee0000000800 */
[----:B------:R-:W-:Y:S01]  /*270b0*/  HMMA.16816.F32 R28, R8, R18, R40 ;  /* 0x00000012081c723c */ /* 0x000fe20000001828 */
[----:B------:R-:W-:Y:S01]  /*270c0*/  F2FP.F16.F32.PACK_AB R8, R83, R84 ;  /* 0x000000545308723e */ /* 0x000fe200000000ff */
[----:B------:R-:W2:Y:S01]  /*270d0*/  LDSM.16.MT88.4 R16, [R7+0x6800] ;  /* 0x006800000710783b */ /* 0x000ea20000004200 */
[----:B------:R-:W-:-:S02]  /*270e0*/  F2FP.F16.F32.PACK_AB R9, R87, R86 ;  /* 0x000000565709723e */ /* 0x000fc400000000ff */
[----:B------:R-:W-:Y:S02]  /*270f0*/  F2FP.F16.F32.PACK_AB R10, R81, R82 ;  /* 0x00000052510a723e */ /* 0x000fe400000000ff */
[----:B------:R-:W-:Y:S01]  /*27100*/  F2FP.F16.F32.PACK_AB R11, R80, R85 ;  /* 0x00000055500b723e */ /* 0x000fe200000000ff */
[----:B------:R-:W-:Y:S01]  /*27110*/  FADD.FTZ R4, R162, R4 ;  /* 0x00000004a2047221 */ /* 0x000fe20000010000 */
[----:B------:R-:W-:Y:S01]  /*27120*/  FADD.FTZ R2, R160, R2 ;  /* 0x00000002a0027221 */ /* 0x000fe20000010000 */
[----:B-1----:R-:W-:-:S04]  /*27130*/  FFMA.FTZ R6, R124, R0, -R5 ;  /* 0x000000007c067223 */ /* 0x002fc80000010805 */
[----:B---3--:R-:W-:Y:S01]  /*27140*/  HMMA.16816.F32 R48, R8, R20, R60 ;  /* 0x000000140830723c */ /* 0x008fe2000000183c */
[----:B------:R1:W-:Y:S01]  /*27150*/  MUFU.EX2 R62, R6 ;  /* 0x00000006003e7308 */ /* 0x0003e20000000800 */
[----:B------:R-:W-:Y:S01]  /*27160*/  FADD.FTZ R4, R161, R4 ;  /* 0x00000004a1047221 */ /* 0x000fe20000010000 */
[----:B------:R-:W-:-:S05]  /*27170*/  FADD.FTZ R2, R158, R2 ;  /* 0x000000029e027221 */ /* 0x000fca0000010000 */
[----:B----4-:R-:W-:Y:S01]  /*27180*/  HMMA.16816.F32 R52, R8, R24, R52 ;  /* 0x000000180834723c */ /* 0x010fe20000001834 */
[----:B------:R-:W-:Y:S01]  /*27190*/  FADD.FTZ R4, R156, R4 ;  /* 0x000000049c047221 */ /* 0x000fe20000010000 */
[----:B------:R-:W-:-:S06]  /*271a0*/  FADD.FTZ R2, R159, R2 ;  /* 0x000000029f027221 */ /* 0x000fcc0000010000 */
[----:B------:R-:W-:Y:S01]  /*271b0*/  HMMA.16816.F32 R40, R8, R26, R32 ;  /* 0x0000001a0828723c */ /* 0x000fe20000001820 */
[----:B------:R-:W3:Y:S01]  /*271c0*/  LDSM.16.MT88.4 R24, [R74+0x11000] ;  /* 0x011000004a18783b */ /* 0x000ee20000004200 */
[----:B-1----:R-:W-:-:S04]  /*271d0*/  FFMA.FTZ R6, R118, R0, -R5 ;  /* 0x0000000076067223 */ /* 0x002fc80000010805 */
[----:B------:R1:W4:Y:S01]  /*271e0*/  MUFU.EX2 R61, R6 ;  /* 0x00000006003d7308 */ /* 0x0003220000000800 */
[----:B------:R-:W-:Y:S01]  /*271f0*/  FADD.FTZ R4, R155, R4 ;  /* 0x000000049b047221 */ /* 0x000fe20000010000 */
[----:B------:R-:W-:Y:S01]  /*27200*/  FADD.FTZ R2, R157, R2 ;  /* 0x000000029d027221 */ /* 0x000fe20000010000 */
[----:B------:R-:W-:Y:S01]  /*27210*/  HMMA.16816.F32 R36, R8, R22, R56 ;  /* 0x000000160824723c */ /* 0x000fe20000001838 */
[----:B------:R-:W5:Y:S01]  /*27220*/  LDSM.16.MT88.4 R20, [R72+0x11000] ;  /* 0x011000004814783b */ /* 0x000f620000004200 */
[----:B------:R-:W-:Y:S01]  /*27230*/  FADD.FTZ R4, R154, R4 ;  /* 0x000000049a047221 */ /* 0x000fe20000010000 */
[----:B------:R-:W-:Y:S02]  /*27240*/  FADD.FTZ R2, R152, R2 ;  /* 0x0000000298027221 */ /* 0x000fe40000010000 */
        /* <DEDUP_REMOVED lines=11> */
[----:B-1----:R-:W-:Y:S01]  /*27300*/  FFMA.FTZ R6, R115, R0, -R3 ;  /* 0x0000000073067223 */ /* 0x002fe20000010803 */
[----:B------:R-:W-:Y:S01]  /*27310*/  FADD.FTZ R4, R146, R4 ;  /* 0x0000000492047221 */ /* 0x000fe20000010000 */
[----:B--2---:R-:W-:Y:S01]  /*27320*/  HMMA.16816.F32 R32, R8, R16, R68 ;  /* 0x000000100820723c */ /* 0x004fe20000001844 */
[----:B------:R-:W-:Y:S01]  /*27330*/  LDSM.16.MT88.4 R148, [R72+0x11800] ;  /* 0x011800004894783b */ /* 0x000fe20000004200 */
[----:B------:R1:W2:Y:S01]  /*27340*/  MUFU.EX2 R58, R6 ;  /* 0x00000006003a7308 */ /* 0x0002a20000000800 */
[----:B------:R-:W-:Y:S01]  /*27350*/  FADD.FTZ R2, R144, R2 ;  /* 0x0000000290027221 */ /* 0x000fe20000010000 */
[----:B------:R-:W-:-:S03]  /*27360*/  FADD.FTZ R4, R145, R4 ;  /* 0x0000000491047221 */ /* 0x000fc60000010000 */
[----:B------:R-:W-:Y:S01]  /*27370*/  FADD.FTZ R2, R142, R2 ;  /* 0x000000028e027221 */ /* 0x000fe20000010000 */
[----:B------:R-:W-:Y:S01]  /*27380*/  HMMA.16816.F32 R44, R8, R18, R44 ;  /* 0x00000012082c723c */ /* 0x000fe2000000182c */
[----:B------:R-:W-:Y:S01]  /*27390*/  FADD.FTZ R4, R140, R4 ;  /* 0x000000048c047221 */ /* 0x000fe20000010000 */
[----:B------:R-:W5:Y:S01]  /*273a0*/  LDSM.16.MT88.4 R16, [R7+0x7000] ;  /* 0x007000000710783b */ /* 0x000f620000004200 */
[----:B------:R-:W-:Y:S01]  /*273b0*/  FADD.FTZ R2, R143, R2 ;  /* 0x000000028f027221 */ /* 0x000fe20000010000 */
[----:B-1----:R-:W-:-:S04]  /*273c0*/  FFMA.FTZ R6, R119, R0, -R3 ;  /* 0x0000000077067223 */ /* 0x002fc80000010803 */
[C---:B------:R-:W-:Y:S01]  /*273d0*/  HMMA.16816.F32 R64, R8.reuse, R12, R64 ;  /* 0x0000000c0840723c */ /* 0x040fe20000001840 */
[----:B------:R1:W5:Y:S07]  /*273e0*/  MUFU.EX2 R57, R6 ;  /* 0x0000000600397308 */ /* 0x00036e0000000800 */
[----:B------:R-:W-:Y:S01]  /*273f0*/  HMMA.16816.F32 R28, R8, R14, R28 ;  /* 0x0000000e081c723c */ /* 0x000fe2000000181c */
[----:B----4-:R-:W-:Y:S01]  /*27400*/  F2FP.F16.F32.PACK_AB R8, R61, R62 ;  /* 0x0000003e3d08723e */ /* 0x010fe200000000ff */
[----:B------:R-:W-:Y:S01]  /*27410*/  FADD.FTZ R4, R139, R4 ;  /* 0x000000048b047221 */ /* 0x000fe20000010000 */
[----:B------:R-:W-:Y:S01]  /*27420*/  F2FP.F16.F32.PACK_AB R9, R78, R79 ;  /* 0x0000004f4e09723e */ /* 0x000fe200000000ff */
[----:B------:R-:W-:Y:S01]  /*27430*/  FADD.FTZ R2, R141, R2 ;  /* 0x000000028d027221 */ /* 0x000fe20000010000 */
[----:B---3--:R-:W-:-:S02]  /*27440*/  F2FP.F16.F32.PACK_AB R10, R59, R60 ;  /* 0x0000003c3b0a723e */ /* 0x008fc400000000ff */
[----:B--2---:R-:W-:Y:S01]  /*27450*/  F2FP.F16.F32.PACK_AB R11, R58, R73 ;  /* 0x000000493a0b723e */ /* 0x004fe200000000ff */
[-CC-:B-1----:R-:W-:Y:S01]  /*27460*/  FFMA.FTZ R6, R117, R0.reuse, -R3.reuse ;  /* 0x0000000075067223 */ /* 0x182fe20000010803 */
[----:B------:R-:W-:Y:S01]  /*27470*/  FADD.FTZ R4, R138, R4 ;  /* 0x000000048a047221 */ /* 0x000fe20000010000 */
[----:B------:R-:W1:Y:S02]  /*27480*/  LDSM.16.MT88.4 R12, [R75+0x7000] ;  /* 0x007000004b0c783b */ /* 0x000e640000004200 */
[----:B------:R2:W3:Y:S02]  /*27490*/  MUFU.EX2 R56, R6 ;  /* 0x0000000600387308 */ /* 0x0004e40000000800 */
[----:B------:R-:W-:Y:S01]  /*274a0*/  HMMA.16816.F32 R52, R8, R24, R52 ;  /* 0x000000180834723c */ /* 0x000fe20000001834 */
[----:B------:R-:W-:Y:S01]  /*274b0*/  FADD.FTZ R2, R136, R2 ;  /* 0x0000000288027221 */ /* 0x000fe20000010000 */
[----:B------:R-:W-:Y:S01]  /*274c0*/  FADD.FTZ R4, R137, R4 ;  /* 0x0000000489047221 */ /* 0x000fe20000010000 */
[----:B------:R-:W4:Y:S02]  /*274d0*/  LDSM.16.MT88.4 R140, [R74+0x11800] ;  /* 0x011800004a8c783b */ /* 0x000f240000004200 */
[----:B------:R-:W-:Y:S01]  /*274e0*/  FADD.FTZ R2, R132, R2 ;  /* 0x0000000284027221 */ /* 0x000fe20000010000 */
[----:B--2---:R-:W-:-:S04]  /*274f0*/  FFMA.FTZ R6, R121, R0, -R3 ;  /* 0x0000000079067223 */ /* 0x004fc80000010803 */
[----:B------:R2:W-:Y:S01]  /*27500*/  MUFU.EX2 R25, R6 ;  /* 0x0000000600197308 */ /* 0x0005e20000000800 */
[----:B-----5:R-:W-:Y:S01]  /*27510*/  HMMA.16816.F32 R36, R8, R22, R36 ;  /* 0x000000160824723c */ /* 0x020fe20000001824 */
[----:B------:R-:W-:Y:S01]  /*27520*/  FADD.FTZ R4, R129, R4 ;  /* 0x0000000481047221 */ /* 0x000fe20000010000 */
[----:B------:R-:W-:Y:S01]  /*27530*/  FADD.FTZ R2, R133, R2 ;  /* 0x0000000285027221 */ /* 0x000fe20000010000 */
[-C--:B------:R-:W-:Y:S01]  /*27540*/  FFMA.FTZ R3, R236, R0.reuse, -R3 ;  /* 0x00000000ec037223 */ /* 0x080fe20000010803 */
[----:B--2---:R-:W-:-:S04]  /*27550*/  FFMA.FTZ R6, R177, R0, -R5 ;  /* 0x00000000b1067223 */ /* 0x004fc80000010805 */
[----:B------:R2:W5:Y:S02]  /*27560*/  MUFU.EX2 R24, R6 ;  /* 0x0000000600187308 */ /* 0x0005640000000800 */
[----:B--2---:R-:W-:-:S06]  /*27570*/  FFMA.FTZ R6, R169, R0, -R5 ;  /* 0x00000000a9067223 */ /* 0x004fcc0000010805 */
[----:B------:R2:W1:Y:S02]  /*27580*/  MUFU.EX2 R22, R6 ;  /* 0x0000000600167308 */ /* 0x0004640000000800 */
        /* <DEDUP_REMOVED lines=37> */
[----:B------:R-:W2:Y:S02]  /*277e0*/  MUFU.EX2 R3, R3 ;  /* 0x0000000300037308 */ /* 0x000ea40000000800 */
[----:B------:R-:W-:Y:S01]  /*277f0*/  FADD.FTZ R2, R60, R2 ;  /* 0x000000023c027221 */ /* 0x000fe20000010000 */
[----:B------:R-:W-:-:S05]  /*27800*/  FADD.FTZ R0, R58, R0 ;  /* 0x000000003a007221 */ /* 0x000fca0000010000 */
[----:B------:R-:W4:Y:S01]  /*27810*/  MUFU.EX2 R21, R6 ;  /* 0x0000000600157308 */ /* 0x000f220000000800 */
[----:B------:R-:W-:Y:S01]  /*27820*/  FADD.FTZ R0, R57, R0 ;  /* 0x0000000039007221 */ /* 0x000fe20000010000 */
[----:B------:R-:W-:-:S06]  /*27830*/  FADD.FTZ R2, R59, R2 ;  /* 0x000000023b027221 */ /* 0x000fcc0000010000 */
[----:B------:R2:W4:Y:S01]  /*27840*/  MUFU.EX2 R20, R5 ;  /* 0x0000000500147308 */ /* 0x0005220000000800 */
[----:B---3--:R-:W-:Y:S01]  /*27850*/  FADD.FTZ R0, R56, R0 ;  /* 0x0000000038007221 */ /* 0x008fe20000010000 */
[----:B------:R-:W-:Y:S01]  /*27860*/  ISETP.GT.AND P0, PT, R92, R241, PT ;  /* 0x000000f15c00720c */ /* 0x000fe20003f04270 */
[----:B-----5:R-:W-:Y:S02]  /*27870*/  FADD.FTZ R2, R24, R2 ;  /* 0x0000000218027221 */ /* 0x020fe40000010000 */
[----:B------:R-:W-:Y:S02]  /*27880*/  FADD.FTZ R0, R25, R0 ;  /* 0x0000000019007221 */ /* 0x000fe40000010000 */
[----:B-1----:R-:W-:Y:S01]  /*27890*/  FADD.FTZ R2, R22, R2 ;  /* 0x0000000216027221 */ /* 0x002fe20000010000 */
[----:B--2---:R-:W1:Y:S01]  /*278a0*/  LDSM.16.MT88.4 R4, [R75+0x7800] ;  /* 0x007800004b04783b */ /* 0x004e620000004200 */
[----:B------:R-:W-:Y:S02]  /*278b0*/  FADD.FTZ R0, R3, R0 ;  /* 0x0000000003007221 */ /* 0x000fe40000010000 */
[----:B----4-:R-:W-:Y:S01]  /*278c0*/  FADD.FTZ R2, R21, R2 ;  /* 0x0000000215027221 */ /* 0x010fe20000010000 */
[C---:B------:R-:W-:Y:S03]  /*278d0*/  HMMA.16816.F32 R32, R8.reuse, R16, R32 ;  /* 0x000000100820723c */ /* 0x040fe60000001820 */
[----:B------:R-:W-:Y:S01]  /*278e0*/  FADD.FTZ R2, R20, R2 ;  /* 0x0000000214027221 */ /* 0x000fe20000010000 */
[----:B------:R2:W-:Y:S04]  /*278f0*/  STL [R1+0x40], R0 ;  /* 0x0000400001007387 */ /* 0x0005e80000100800 */
[C---:B------:R-:W-:Y:S01]  /*27900*/  HMMA.16816.F32 R40, R8.reuse, R26, R40 ;  /* 0x0000001a0828723c */ /* 0x040fe20000001828 */
[----:B------:R3:W-:Y:S07]  /*27910*/  STL [R1+0x44], R2 ;  /* 0x0000440201007387 */ /* 0x0007ee0000100800 */
[C---:B------:R-:W-:Y:S08]  /*27920*/  HMMA.16816.F32 R16, R8.reuse, R18, R44 ;  /* 0x000000120810723c */ /* 0x040ff0000000182c */
[----:B------:R-:W-:Y:S01]  /*27930*/  HMMA.16816.F32 R160, R8, R12, R64 ;  /* 0x0000000c08a0723c */ /* 0x000fe20000001840 */
[----:B--2---:R-:W-:-:S07]  /*27940*/  @P0 IADD3 R0, PT, PT, R252, -0x3, RZ ;  /* 0xfffffffdfc000810 */ /* 0x004fce0007ffe0ff */
[----:B------:R-:W-:Y:S01]  /*27950*/  HMMA.16816.F32 R28, R8, R14, R28 ;  /* 0x0000000e081c723c */ /* 0x000fe2000000181c */
[----:B------:R3:W-:Y:S01]  /*27960*/  @P0 STL [R1+0x10], R0 ;  /* 0x0000100001000387 */ /* 0x0007e20000100800 */
[----:B------:R-:W-:Y:S02]  /*27970*/  F2FP.F16.F32.PACK_AB R164, R22, R24 ;  /* 0x0000001816a4723e */ /* 0x000fe400000000ff */
[----:B------:R-:W-:Y:S02]  /*27980*/  F2FP.F16.F32.PACK_AB R165, R56, R57 ;  /* 0x0000003938a5723e */ /* 0x000fe400000000ff */
[----:B------:R-:W-:Y:S02]  /*27990*/  F2FP.F16.F32.PACK_AB R166, R20, R21 ;  /* 0x0000001514a6723e */ /* 0x000fe400000000ff */
[----:B------:R-:W-:-:S07]  /*279a0*/  F2FP.F16.F32.PACK_AB R167, R3, R25 ;  /* 0x0000001903a7723e */ /* 0x000fce00000000ff */
[C---:B------:R-:W-:Y:S08]  /*279b0*/  HMMA.16816.F32 R136, R164.reuse, R140, R52 ;  /* 0x0000008ca488723c */ /* 0x040ff00000001834 */
[C---:B------:R-:W-:Y:S08]  /*279c0*/  HMMA.16816.F32 R144, R164.reuse, R148, R48 ;  /* 0x00000094a490723c */ /* 0x040ff00000001830 */
[C---:B------:R-:W-:Y:S08]  /*279d0*/  HMMA.16816.F32 R152, R164.reuse, R156, R32 ;  /* 0x0000009ca498723c */ /* 0x040ff00000001820 */
[C---:B------:R-:W-:Y:S08]  /*279e0*/  HMMA.16816.F32 R140, R164.reuse, R142, R40 ;  /* 0x0000008ea48c723c */ /* 0x040ff00000001828 */
[----:B------:R-:W-:Y:S01]  /*279f0*/  HMMA.16816.F32 R148, R164, R150, R36 ;  /* 0x00000096a494723c */ /* 0x000fe20000001824 */
[----:B------:R-:W-:-:S02]  /*27a00*/  MOV R36, R77 ;  /* 0x0000004d00247202 */ /* 0x000fc40000000f00 */
[----:B------:R-:W-:-:S05]  /*27a10*/  MOV R37, R76 ;  /* 0x0000004c00257202 */ /* 0x000fca0000000f00 */
[----:B------:R-:W-:Y:S01]  /*27a20*/  HMMA.16816.F32 R156, R164, R158, R16 ;  /* 0x0000009ea49c723c */ /* 0x000fe20000001810 */
[----:B------:R-:W-:Y:S02]  /*27a30*/  @P0 MOV R36, R77 ;  /* 0x0000004d00240202 */ /* 0x000fe40000000f00 */
[----:B------:R-:W-:-:S05]  /*27a40*/  @P0 MOV R37, R76 ;  /* 0x0000004c00250202 */ /* 0x000fca0000000f00 */
[C---:B-1----:R-:W-:Y:S08]  /*27a50*/  HMMA.16816.F32 R160, R164.reuse, R4, R160 ;  /* 0x00000004a4a0723c */ /* 0x042ff000000018a0 */
[----:B------:R-:W-:Y:S01]  /*27a60*/  HMMA.16816.F32 R164, R164, R6, R28 ;  /* 0x00000006a4a4723c */ /* 0x000fe2000000181c */
[----:B------:R-:W-:-:S04]  /*27a70*/  NOP ;  /* 0x0000000000007918 */ /* 0x000fc80000000000 */
[----:B---3--:R-:W-:-:S15]  /*27a80*/  @P0 BRA `(.L_x_6917) ;  /* 0x0000000000080947 */ /* 0x008fde0003800000 */
.L_x_6908:
[----:B------:R-:W-:-:S05]  /*27a90*/  IADD3 R0, PT, PT, R92, -0x1, RZ ;  /* 0xffffffff5c007810 */ /* 0x000fca0007ffe0ff */
[----:B------:R1:W-:Y:S02]  /*27aa0*/  STL [R1+0x10], R0 ;  /* 0x0000100001007387 */ /* 0x0003e40000100800 */
.L_x_6917:
[----:B------:R-:W-:Y:S05]  /*27ab0*/  BSYNC B2 ;  /* 0x0000000000027941 */ /* 0x000fea0003800000 */
.L_x_6907:
[----:B------:R-:W2:Y:S04]  /*27ac0*/  LDL R2, [R1+0x5c] ;  /* 0x00005c0001027983 */ /* 0x000ea80000100800 */
[----:B-1----:R-:W2:Y:S02]  /*27ad0*/  LDL R0, [R1+0x10] ;  /* 0x0000100001007983 */ /* 0x002ea40000100800 */
[----:B--2---:R-:W-:-:S13]  /*27ae0*/  ISETP.GE.AND P0, PT, R0, R2, PT ;  /* 0x000000020000720c */ /* 0x004fda0003f06270 */
[----:B------:R-:W-:Y:S05]  /*27af0*/  @!P0 BRA `(.L_x_6918) ;  /* 0x000000a800e48947 */ /* 0x000fea0003800000 */
[----:B------:R-:W2:Y:S01]  /*27b00*/  LDL.64 R4, [R1+0x48] ;  /* 0x0000480001047983 */ /* 0x000ea20000100a00 */
[----:B------:R-:W1:Y:S01]  /*27b10*/  S2UR UR6, SR_CgaCtaId ;  /* 0x00000000000679c3 */ /* 0x000e620000008800 */
[----:B------:R-:W-:Y:S01]  /*27b20*/  UMOV UR7, 0x400 ;  /* 0x0000040000077882 */ /* 0x000fe20000000000 */
[----:B------:R-:W-:Y:S01]  /*27b30*/  IMAD.MOV.U32 R133, RZ, RZ, R36 ;  /* 0x000000ffff857224 */ /* 0x000fe200078e0024 */
[----:B------:R-:W3:Y:S01]  /*27b40*/  S2R R3, SR_TID.X ;  /* 0x0000000000037919 */ /* 0x000ee20000002100 */
[----:B------:R-:W-:Y:S01]  /*27b50*/  IMAD.MOV.U32 R132, RZ, RZ, R37 ;  /* 0x000000ffff847224 */ /* 0x000fe200078e0025 */
[----:B-1----:R-:W-:-:S06]  /*27b60*/  ULEA UR6, UR6, UR7, 0x18 ;  /* 0x0000000706067291 */ /* 0x002fcc000f8ec0ff */
[----:B------:R-:W-:Y:S02]  /*27b70*/  IMAD.U32 R221, RZ, RZ, UR6 ;  /* 0x00000006ffdd7e24 */ /* 0x000fe4000f8e00ff */
[----:B---3--:R-:W-:-:S05]  /*27b80*/  IMAD.SHL.U32 R2, R3, 0x8, RZ ;  /* 0x0000000803027824 */ /* 0x008fca00078e00ff */
[C---:B------:R-:W-:Y:S02]  /*27b90*/  LOP3.LUT R0, R2.reuse, 0x1c0, RZ, 0xc0, !PT ;  /* 0x000001c002007812 */ /* 0x040fe400078ec0ff */
[----:B------:R-:W-:Y:S02]  /*27ba0*/  LOP3.LUT R222, R2, 0x38, RZ, 0xc0, !PT ;  /* 0x0000003802de7812 */ /* 0x000fe400078ec0ff */
[----:B------:R-:W-:-:S04]  /*27bb0*/  LOP3.LUT R0, R0, 0x38, R3, 0xf8, !PT ;  /* 0x0000003800007812 */ /* 0x000fc800078ef803 */
[----:B------:R-:W-:-:S04]  /*27bc0*/  LOP3.LUT R0, R0, R222, RZ, 0x3c, !PT ;  /* 0x000000de00007212 */ /* 0x000fc800078e3cff */
[----:B------:R-:W-:-:S05]  /*27bd0*/  LOP3.LUT R0, R0, 0x1e00, R2, 0xf8, !PT ;  /* 0x00001e0000007812 */ /* 0x000fca00078ef802 */
[----:B------:R-:W-:Y:S01]  /*27be0*/  IMAD R233, R0, 0x2, R221 ;  /* 0x0000000200e97824 */ /* 0x000fe200078e02dd */
[----:B--2---:R-:W-:-:S04]  /*27bf0*/  ISETP.NE.U32.AND P3, PT, R4, RZ, PT ;  /* 0x000000ff0400720c */ /* 0x004fc80003f65070 */
[----:B------:R-:W-:-:S13]  /*27c00*/  ISETP.NE.AND.EX P3, PT, R5, RZ, PT, P3 ;  /* 0x000000ff0500720c */ /* 0x000fda0003f65330 */
.L_x_6925:
        /* <DEDUP_REMOVED lines=9> */
[----:B-----5:R1:W5:Y:S04]  /*27ca0*/  LDL R236, [R1+0x10] ;  /* 0x0000100001ec7983 */ /* 0x0203680000100800 */
[----:B------:R1:W5:Y:S01]  /*27cb0*/  LDL.64 R238, [R1+0x28] ;  /* 0x0000280001ee7983 */ /* 0x0003620000100a00 */
[----:B------:R-:W1:Y:S03]  /*27cc0*/  S2R R209, SR_TID.X ;  /* 0x0000000000d17919 */ /* 0x000e660000002100 */
[----:B------:R-:W4:Y:S01]  /*27cd0*/  @!P3 LD.E R2, desc[UR4][R134.64+0x40] ;  /* 0x000040048602b980 */ /* 0x000f22000c101900 */
[----:B--2---:R-:W-:Y:S01]  /*27ce0*/  MOV R14, R5 ;  /* 0x00000005000e7202 */ /* 0x004fe20000000f00 */
[----:B---3--:R-:W-:Y:S01]  /*27cf0*/  IMAD.MOV.U32 R13, RZ, RZ, R4 ;  /* 0x000000ffff0d7224 */ /* 0x008fe200078e0004 */
[----:B----4-:R-:W-:Y:S01]  /*27d00*/  ISETP.GE.AND P1, PT, R222, R6, PT ;  /* 0x00000006de00720c */ /* 0x010fe20003f26270 */
[----:B------:R-:W-:Y:S04]  /*27d10*/  @!P3 IMAD.SHL.U32 R0, R2, 0x100, RZ ;  /* 0x000001000200b824 */ /* 0x000fe800078e00ff */
[----:B------:R-:W-:Y:S05]  /*27d20*/  @!P3 IMAD.X R0, RZ, RZ, ~R0, P0 ;  /* 0x000000ffff00b224 */ /* 0x000fea00000e0e00 */
[----:B------:R-:W-:Y:S04]  /*27d30*/  @!P3 SHF.R.S64 R2, R3, 0x1f, R0 ;  /* 0x0000001f0302b819 */ /* 0x000fe80000001000 */
[----:B------:R-:W-:Y:S02]  /*27d40*/  @!P3 IADD3 R5, P0, PT, R5, R2, RZ ;  /* 0x000000020505b210 */ /* 0x000fe40007f1e0ff */
[----:B-1----:R-:W-:Y:S02]  /*27d50*/  SHF.L.U32 R2, R209, 0x6, RZ ;  /* 0x00000006d1027819 */ /* 0x002fe400000006ff */
[----:B------:R-:W-:Y:S01]  /*27d60*/  @!P3 LEA.HI.X.SX32 R4, R0, R4, 0x1, P0 ;  /* 0x000000040004b211 */ /* 0x000fe200000f0eff */
[----:B------:R1:W-:Y:S01]  /*27d70*/  @!P3 STL [R1+0x3c], R5 ;  /* 0x00003c050100b387 */ /* 0x0003e20000100800 */
[----:B------:R-:W-:Y:S03]  /*27d80*/  IMAD.MOV.U32 R16, RZ, RZ, R5 ;  /* 0x000000ffff107224 */ /* 0x000fe600078e0005 */
        /* <DEDUP_REMOVED lines=25> */
[C---:B------:R-:W-:Y:S05]  /*27f20*/  IMAD R7, R5.reuse, R8, R7 ;  /* 0x0000000805077224 */ /* 0x040fea00078e0207 */
        /* <DEDUP_REMOVED lines=9> */
[----:B------:R-:W2:Y:S01]  /*27fc0*/  LD.E.64 R6, desc[UR4][R134.64+0x40] ;  /* 0x0000400486067980 */ /* 0x000ea2000c101b00 */
        /* <DEDUP_REMOVED lines=8> */
[-C--:B------:R-:W-:Y:S02]  /*28050*/  LEA.HI.X.SX32 R11, R4, R239.reuse, 0x2, P2 ;  /* 0x000000ef040b7211 */ /* 0x080fe400010f16ff */
[C---:B------:R-:W-:Y:S01]  /*28060*/  LEA R8, P0, R5.reuse, R238, 0x2 ;  /* 0x000000ee05087211 */ /* 0x040fe200078010ff */
[C---:B------:R-:W-:Y:S02]  /*28070*/  IMAD.IADD R4, R5.reuse, 0x1, -R4 ;  /* 0x0000000105047824 */ /* 0x040fe400078e0a04 */
[----:B------:R1:W3:Y:S01]  /*28080*/  LD.E R12, desc[UR4][R10.64] ;  /* 0x000000040a0c7980 */ /* 0x0002e2000c101900 */
[----:B------:R-:W-:Y:S01]  /*28090*/  LEA.HI.X.SX32 R9, R5, R239, 0x2, P0 ;  /* 0x000000ef05097211 */ /* 0x000fe200000f16ff */
[----:B------:R-:W-:Y:S04]  /*280a0*/  IMAD R3, R3, R4, -0x100 ;  /* 0xffffff0003037424 */ /* 0x000fe800078e0204 */
[----:B------:R-:W3:Y:S01]  /*280b0*/  LD.E R11, desc[UR4][R8.64] ;  /* 0x00000004080b7980 */ /* 0x000ee2000c101900 */
[----:B-1----:R-:W-:Y:S03]  /*280c0*/  SHF.R.S32.HI R10, RZ, 0x1f, R3 ;  /* 0x0000001fff0a7819 */ /* 0x002fe60000011403 */
        /* <DEDUP_REMOVED lines=15> */
.L_x_6920:
[----:B------:R-:W-:Y:S05]  /*281c0*/  BSYNC.RECONVERGENT B0 ;  /* 0x0000000000007941 */ /* 0x000fea0003800200 */
.L_x_6919:
[----:B------:R-:W3:Y:S01]  /*281d0*/  LDL R3, [R1+0x18] ;  /* 0x0000180001037983 */ /* 0x000ee20000100800 */
[C---:B------:R-:W-:Y:S01]  /*281e0*/  IMAD.SHL.U32 R222, R209.reuse, 0x8, RZ ;  /* 0x00000008d1de7824 */ /* 0x040fe200078e00ff */
[----:B------:R-:W-:Y:S01]  /*281f0*/  SHF.R.U32.HI R223, RZ, 0x1, R209 ;  /* 0x00000001ffdf7819 */ /* 0x000fe200000116d1 */
[C---:B------:R-:W-:Y:S01]  /*28200*/  IMAD.SHL.U32 R224, R209.reuse, 0x20, RZ ;  /* 0x00000020d1e07824 */ /* 0x040fe200078e00ff */
[----:B-1----:R-:W3:Y:S01]  /*28210*/  LDL R5, [R1+0x1c] ;  /* 0x00001c0001057983 */ /* 0x002ee20000100800 */
[----:B------:R-:W-:Y:S01]  /*28220*/  LOP3.LUT P2, RZ, R209, 0x4, RZ, 0xc0, !PT ;  /* 0x00000004d1ff7812 */ /* 0x000fe2000784c0ff */
[----:B------:R-:W-:Y:S01]  /*28230*/  IMAD.MOV.U32 R216, RZ, RZ, 0x20 ;  /* 0x00000020ffd87424 */ /* 0x000fe200078e00ff */
[----:B------:R-:W-:Y:S01]  /*28240*/  LOP3.LUT R222, R222, 0x38, RZ, 0xc0, !PT ;  /* 0x00000038dede7812 */ /* 0x000fe200078ec0ff */
[----:B--2---:R-:W2:Y:S01]  /*28250*/  LDL R0, [R1+0x38] ;  /* 0x0000380001007983 */ /* 0x004ea20000100800 */
[----:B------:R-:W-:Y:S01]  /*28260*/  LOP3.LUT R224, R224, 0x7c00, RZ, 0xc0, !PT ;  /* 0x00007c00e0e07812 */ /* 0x000fe200078ec0ff */
[----:B------:R-:W-:Y:S01]  /*28270*/  BSSY.RECONVERGENT B1, `(.L_x_6921) ;  /* 0x0000226000017945 */ /* 0x000fe20003800200 */
[----:B--2---:R-:W-:Y:S01]  /*28280*/  IMAD.MOV.U32 R4, RZ, RZ, R0 ;  /* 0x000000ffff047224 */ /* 0x004fe200078e0000 */
[C---:B---3--:R-:W-:Y:S01]  /*28290*/  SHF.L.U64.HI R14, R3.reuse, 0x5, R5 ;  /* 0x00000005030e7819 */ /* 0x048fe20000010205 */
[----:B------:R-:W-:Y:S01]  /*282a0*/  IMAD.SHL.U32 R15, R3, 0x20, RZ ;  /* 0x00000020030f7824 */ /* 0x000fe200078e00ff */
[C---:B------:R-:W-:Y:S01]  /*282b0*/  LOP3.LUT R0, R2.reuse, 0x1c0, RZ, 0xc0, !PT ;  /* 0x000001c002007812 */ /* 0x040fe200078ec0ff */
[--C-:B------:R-:W-:Y:S01]  /*282c0*/  @!P1 IMAD.MOV.U32 R5, RZ, RZ, R4.reuse ;  /* 0x000000ffff059224 */ /* 0x100fe200078e0004 */
[----:B------:R-:W-:Y:S02]  /*282d0*/  LOP3.LUT R3, R2, 0x400, RZ, 0xc0, !PT ;  /* 0x0000040002037812 */ /* 0x000fe400078ec0ff */
[----:B------:R-:W-:Y:S02]  /*282e0*/  IADD3 R10, P0, PT, R15, R16, RZ ;  /* 0x000000100f0a7210 */ /* 0x000fe40007f1e0ff */
[----:B------:R-:W-:Y:S03]  /*282f0*/  LOP3.LUT R0, R0, 0x8, R209, 0xf8, !PT ;  /* 0x0000000800007812 */ /* 0x000fe600078ef8d1 */
[----:B------:R-:W-:Y:S01]  /*28300*/  IMAD.X R11, R14, 0x1, R4, P0 ;  /* 0x000000010e0b7824 */ /* 0x000fe200000e0604 */
[-C--:B------:R-:W-:Y:S01]  /*28310*/  IADD3 R8, P0, PT, R10, R15.reuse, RZ ;  /* 0x0000000f0a087210 */ /* 0x080fe20007f1e0ff */
[----:B------:R-:W-:Y:S01]  /*28320*/  @!P1 IMAD.MOV.U32 R4, RZ, RZ, R16 ;  /* 0x000000ffff049224 */ /* 0x000fe200078e0010 */
[-C--:B------:R-:W-:Y:S03]  /*28330*/  LOP3.LUT R0, R0, R222.reuse, RZ, 0x3c, !PT ;  /* 0x000000de00007212 */ /* 0x080fe600078e3cff */
[--C-:B------:R-:W-:Y:S01]  /*28340*/  IMAD.X R9, R11, 0x1, R14.reuse, P0 ;  /* 0x000000010b097824 */ /* 0x100fe200000e060e */
[----:B------:R-:W-:Y:S01]  /*28350*/  @!PT LDS RZ, [RZ] ;  /* 0x00000000fffff984 */ /* 0x000fe20000000800 */
[----:B------:R-:W-:Y:S01]  /*28360*/  @!PT LDS RZ, [RZ] ;  /* 0x00000000fffff984 */ /* 0x000fe20000000800 */
[----:B------:R-:W-:Y:S01]  /*28370*/  @!PT LDS RZ, [RZ] ;  /* 0x00000000fffff984 */ /* 0x000fe20000000800 */
[----:B------:R1:W-:Y:S01]  /*28380*/  @!P1 LDGSTS.E.BYPASS.LTC128B.128 [R233+0xa000], desc[UR4][R4.64] ;  /* 0x0a00000004e99fae */ /* 0x0003e2000b981a04 */
[-C--:B------:R-:W-:Y:S01]  /*28390*/  IADD3 R6, P0, PT, R8, R15.reuse, RZ ;  /* 0x0000000f08067210 */ /* 0x080fe20007f1e0ff */
[----:B------:R-:W-:Y:S01]  /*283a0*/  IMAD R3, R0, 0x2, R3 ;  /* 0x0000000200037824 */ /* 0x000fe200078e0203 */
[----:B------:R-:W-:Y:S01]  /*283b0*/  LOP3.LUT R0, R223, 0x8, RZ, 0xc0, !PT ;  /* 0x00000008df007812 */ /* 0x000fe200078ec0ff */
[----:B------:R-:W-:Y:S02]  /*283c0*/  @P1 STS.128 [R233+0xa000], RZ ;  /* 0x00a000ffe9001388 */ /* 0x000fe40000000c00 */
[----:B------:R-:W-:Y:S01]  /*283d0*/  IMAD.X R7, R9, 0x1, R14, P0 ;  /* 0x0000000109077824 */ /* 0x000fe200000e060e */
[--C-:B------:R-:W-:Y:S01]  /*283e0*/  LOP3.LUT R0, R0, 0x1c0, R2.reuse, 0xf8, !PT ;  /* 0x000001c000007812 */ /* 0x100fe200078ef802 */
[----:B------:R-:W-:Y:S01]  /*283f0*/  @!PT LDS RZ, [RZ] ;  /* 0x00000000fffff984 */ /* 0x000fe20000000800 */
[----:B------:R-:W-:Y:S01]  /*28400*/  @!PT LDS RZ, [RZ] ;  /* 0x00000000fffff984 */ /* 0x000fe20000000800 */
[----:B------:R-:W-:Y:S01]  /*28410*/  @!PT LDS RZ, [RZ] ;  /* 0x00000000fffff984 */ /* 0x000fe20000000800 */
[----:B------:R2:W-:Y:S01]  /*28420*/  @!P1 LDGSTS.E.BYPASS.LTC128B.128 [R233+0xa800], desc[UR4][R10.64] ;  /* 0x0a8000000ae99fae */ /* 0x0005e2000b981a04 */
[----:B------:R-:W-:Y:S01]  /*28430*/  LOP3.LUT R2, R224, 0x200, R2, 0xf8, !PT ;  /* 0x00000200e0027812 */ /* 0x000fe200078ef802 */
[----:B------:R-:W-:Y:S01]  /*28440*/  IMAD.IADD R3, R221, 0x1, R3 ;  /* 0x00000001dd037824 */ /* 0x000fe200078e0203 */
[----:B------:R-:W-:Y:S01]  /*28450*/  LOP3.LUT R220, R0, R222, RZ, 0x3c, !PT ;  /* 0x000000de00dc7212 */ /* 0x000fe200078e3cff */
[----:B------:R-:W-:Y:S03]  /*28460*/  @P1 STS.128 [R233+0xa800], RZ ;  /* 0x00a800ffe9001388 */ /* 0x000fe60000000c00 */
[----:B------:R-:W-:Y:S01]  /*28470*/  LOP3.LUT R0, R2, R220, RZ, 0xfc, !PT ;  /* 0x000000dc02007212 */ /* 0x000fe200078efcff */
[----:B------:R-:W-:Y:S01]  /*28480*/  @!PT LDS RZ, [RZ] ;  /* 0x00000000fffff984 */ /* 0x000fe20000000800 */
[----:B------:R-:W-:Y:S01]  /*28490*/  @!PT LDS RZ, [RZ] ;  /* 0x00000000fffff984 */ /* 0x000fe20000000800 */
[----:B------:R-:W-:Y:S01]  /*284a0*/  @!PT LDS RZ, [RZ] ;  /* 0x00000000fffff984 */ /* 0x000fe20000000800 */
[----:B------:R3:W-:Y:S01]  /*284b0*/  @!P1 LDGSTS.E.BYPASS.LTC128B.128 [R233+0xb000], desc[UR4][R8.64] ;  /* 0x0b00000008e99fae */ /* 0x0007e2000b981a04 */
[----:B------:R-:W-:Y:S03]  /*284c0*/  IMAD.MOV.U32 R2, RZ, RZ, 0x40 ;  /* 0x00000040ff027424 */ /* 0x000fe600078e00ff */
[----:B------:R-:W-:Y:S01]  /*284d0*/  @P1 STS.128 [R233+0xb000], RZ ;  /* 0x00b000ffe9001388 */ /* 0x000fe20000000c00 */
[----:B------:R-:W-:Y:S01]  /*284e0*/  IMAD R208, R0, 0x2, R221 ;  /* 0x0000000200d07824 */ /* 0x000fe200078e02dd */
[----:B------:R-:W-:Y:S02]  /*284f0*/  SEL R2, R2, 0xffffffc0, !P2 ;  /* 0xffffffc002027807 */ /* 0x000fe40005000000 */
[----:B------:R-:W-:Y:S01]  /*28500*/  @!PT LDS RZ, [RZ] ;  /* 0x00000000fffff984 */ /* 0x000fe20000000800 */
[----:B------:R-:W-:Y:S01]  /*28510*/  @!PT LDS RZ, [RZ] ;  /* 0x00000000fffff984 */ /* 0x000fe20000000800 */
[----:B------:R-:W-:Y:S01]  /*28520*/  @!PT LDS RZ, [RZ] ;  /* 0x00000000fffff984 */ /* 0x000fe20000000800 */
[----:B------:R4:W-:Y:S01]  /*28530*/  @!P1 LDGSTS.E.BYPASS.LTC128B.128 [R233+0xb800], desc[UR4][R6.64] ;  /* 0x0b80000006e99fae */ /* 0x0009e2000b981a04 */
[-C--:B-1----:R-:W-:Y:S03]  /*28540*/  IADD3 R4, P0, PT, R6, R15.reuse, RZ ;  /* 0x0000000f06047210 */ /* 0x082fe60007f1e0ff */
[----:B------:R-:W-:Y:S02]  /*28550*/  @P1 STS.128 [R233+0xb800], RZ ;  /* 0x00b800ffe9001388 */ /* 0x000fe40000000c00 */
[--C-:B------:R-:W-:Y:S01]  /*28560*/  IMAD.X R5, R7, 0x1, R14.reuse, P0 ;  /* 0x0000000107057824 */ /* 0x100fe200000e060e */
[-C--:B------:R-:W-:Y:S04]  /*28570*/  IADD3 R12, P0, PT, R4, R15.reuse, RZ ;  /* 0x0000000f040c7210 */ /* 0x080fe80007f1e0ff */
[----:B------:R-:W-:Y:S01]  /*28580*/  @!PT LDS RZ, [RZ] ;  /* 0x00000000fffff984 */ /* 0x000fe20000000800 */
[----:B------:R-:W-:Y:S01]  /*28590*/  @!PT LDS RZ, [RZ] ;  /* 0x00000000fffff984 */ /* 0x000fe20000000800 */
[----:B------:R-:W-:Y:S01]  /*285a0*/  @!PT LDS RZ, [RZ] ;  /* 0x00000000fffff984 */ /* 0x000fe20000000800 */
[----:B------:R1:W-:Y:S01]  /*285b0*/  @!P1 LDGSTS.E.BYPASS.LTC128B.128 [R233+0xc000], desc[UR4][R4.64] ;  /* 0x0c00000004e99fae */ /* 0x0003e2000b981a04 */
[--C-:B------:R-:W-:Y:S01]  /*285c0*/  IMAD.X R13, R5, 0x1, R14.reuse, P0 ;  /* 0x00000001050d7824 */ /* 0x100fe200000e060e */
[-C--:B--2---:R-:W-:Y:S02]  /*285d0*/  IADD3 R10, P0, PT, R12, R15.reuse, RZ ;  /* 0x0000000f0c0a7210 */ /* 0x084fe40007f1e0ff */
[----:B------:R-:W-:Y:S03]  /*285e0*/  @P1 STS.128 [R233+0xc000], RZ ;  /* 0x00c000ffe9001388 */ /* 0x000fe60000000c00 */
[--C-:B------:R-:W-:Y:S01]  /*285f0*/  IMAD.X R11, R13, 0x1, R14.reuse, P0 ;  /* 0x000000010d0b7824 */ /* 0x100fe200000e060e */
[----:B------:R-:W-:Y:S01]  /*28600*/  @!PT LDS RZ, [RZ] ;  /* 0x00000000fffff984 */ /* 0x000fe20000000800 */
[----:B------:R-:W-:Y:S01]  /*28610*/  @!PT LDS RZ, [RZ] ;  /* 0x00000000fffff984 */ /* 0x000fe20000000800 */
[----:B------:R-:W-:Y:S01]  /*28620*/  @!PT LDS RZ, [RZ] ;  /* 0x00000000fffff984 */ /* 0x000fe20000000800 */
[----:B------:R-:W-:Y:S01]  /*28630*/  @!P1 LDGSTS.E.BYPASS.LTC128B.128 [R233+0xc800], desc[UR4][R12.64] ;  /* 0x0c8000000ce99fae */ /* 0x000fe2000b981a04 */
[-C--:B---3--:R-:W-:Y:S03]  /*28640*/  IADD3 R8, P0, PT, R10, R15.reuse, RZ ;  /* 0x0000000f0a087210 */ /* 0x088fe60007f1e0ff */
        /* <DEDUP_REMOVED lines=8> */
[--C-:B------:R-:W-:Y:S03]  /*286d0*/  IMAD.X R7, R9, 0x1, R14.reuse, P0 ;  /* 0x0000000109077824 */ /* 0x100fe600000e060e */
[----:B------:R-:W-:Y:S01]  /*286e0*/  @!PT LDS RZ, [RZ] ;  /* 0x00000000fffff984 */ /* 0x000fe20000000800 */
[----:B------:R-:W-:Y:S01]  /*286f0*/  @!PT LDS RZ, [RZ] ;  /* 0x00000000fffff984 */ /* 0x000fe20000000800 */
[----:B------:R-:W-:Y:S01]  /*28700*/  @!PT LDS RZ, [RZ] ;  /* 0x00000000fffff984 */ /* 0x000fe20000000800 */
[----:B------:R2:W-:Y:S01]  /*28710*/  @!P1 LDGSTS.E.BYPASS.LTC128B.128 [R233+0xd800], desc[UR4][R8.64] ;  /* 0x0d80000008e99fae */ /* 0x0005e2000b981a04 */
[-C--:B-1----:R-:W-:Y:S03]  /*28720*/  IADD3 R4, P0, PT, R6, R15.reuse, RZ ;  /* 0x0000000f06047210 */ /* 0x082fe60007f1e0ff */
        /* <DEDUP_REMOVED lines=11> */
[----:B------:R-:W-:Y:S01]  /*287e0*/  @P1 STS.128 [R233+0xe800], RZ ;  /* 0x00e800ffe9001388 */ /* 0x000fe20000000c00 */
[-C--:B--2---:R-:W-:Y:S05]  /*287f0*/  IADD3 R8, P0, PT, R4, R15.reuse, RZ ;  /* 0x0000000f04087210 */ /* 0x084fea0007f1e0ff */
[--C-:B------:R-:W-:Y:S01]  /*28800*/  IMAD.X R9, R5, 0x1, R14.reuse, P0 ;  /* 0x0000000105097824 */ /* 0x100fe200000e060e */
[-C--:B-1----:R-:W-:Y:S04]  /*28810*/  IADD3 R6, P0, PT, R8, R15.reuse, RZ ;  /* 0x0000000f08067210 */ /* 0x082fe80007f1e0ff */
[----:B------:R-:W-:Y:S01]  /*28820*/  @!PT LDS RZ, [RZ] ;  /* 0x00000000fffff984 */ /* 0x000fe20000000800 */
[----:B------:R-:W-:Y:S01]  /*28830*/  @!PT LDS RZ, [RZ] ;  /* 0x00000000fffff984 */ /* 0x000fe20000000800 */
[----:B------:R-:W-:Y:S01]  /*28840*/  @!PT LDS RZ, [RZ] ;  /* 0x00000000fffff984 */ /* 0x000fe20000000800 */
[----:B------:R-:W-:Y:S01]  /*28850*/  @!P1 LDGSTS.E.BYPASS.LTC128B.128 [R233+0xf000], desc[UR4][R8.64] ;  /* 0x0f00000008e99fae */ /* 0x000fe2000b981a04 */
[--C-:B------:R-:W-:Y:S03]  /*28860*/  IMAD.X R7, R9, 0x1, R14.reuse, P0 ;  /* 0x0000000109077824 */ /* 0x100fe600000e060e */
[----:B------:R-:W-:Y:S01]  /*28870*/  @P1 STS.128 [R233+0xf000], RZ ;  /* 0x00f000ffe9001388 */ /* 0x000fe20000000c00 */
[-C--:B---3--:R-:W-:Y:S03]  /*28880*/  IADD3 R4, P0, PT, R6, R15.reuse, RZ ;  /* 0x0000000f06047210 */ /* 0x088fe60007f1e0ff */
        /* <DEDUP_REMOVED lines=18> */
[--C-:B------:R-:W-:Y:S03]  /*289b0*/  IMAD.X R5, R7, 0x1, R14.reuse, P0 ;  /* 0x0000000107057824 */ /* 0x100fe600000e060e */
[----:B------:R-:W-:Y:S01]  /*289c0*/  @P1 STS.128 [R233+0x10800], RZ ;  /* 0x010800ffe9001388 */ /* 0x000fe20000000c00 */
[----:B------:R-:W-:Y:S03]  /*289d0*/  @!P1 IADD3 R8, P0, PT, R4, R15, RZ ;  /* 0x0000000f04089210 */ /* 0x000fe60007f1e0ff */
[----:B------:R-:W-:Y:S01]  /*289e0*/  @!PT LDS RZ, [RZ] ;  /* 0x00000000fffff984 */ /* 0x000fe20000000800 */
[----:B------:R-:W-:Y:S01]  /*289f0*/  @!PT LDS RZ, [RZ] ;  /* 0x00000000fffff984 */ /* 0x000fe20000000800 */
[----:B------:R-:W-:Y:S01]  /*28a00*/  @!PT LDS RZ, [RZ] ;  /* 0x00000000fffff984 */ /* 0x000fe20000000800 */
[----:B------:R-:W-:Y:S02]  /*28a10*/  @!P1 LDGSTS.E.BYPASS.LTC128B.128 [R233+0x11000], desc[UR4][R4.64] ;  /* 0x1100000004e99fae */ /* 0x000fe4000b981a04 */
[----:B------:R-:W-:Y:S01]  /*28a20*/  @!P1 IMAD.X R9, R5, 0x1, R14, P0 ;  /* 0x0000000105099824 */ /* 0x000fe200000e060e */
[----:B------:R-:W-:Y:S01]  /*28a30*/  LOP3.LUT P0, RZ, R209, 0x2, RZ, 0xc0, !PT ;  /* 0x00000002d1ff7812 */ /* 0x000fe2000780c0ff */
[----:B------:R-:W-:Y:S03]  /*28a40*/  @P1 STS.128 [R233+0x11000], RZ ;  /* 0x011000ffe9001388 */ /* 0x000fe60000000c00 */
[----:B------:R-:W-:Y:S01]  /*28a50*/  SEL R216, R216, 0xffffffe0, !P0 ;  /* 0xffffffe0d8d87807 */ /* 0x000fe20004000000 */
[----:B------:R-:W-:Y:S01]  /*28a60*/  @!PT LDS RZ, [RZ] ;  /* 0x00000000fffff984 */ /* 0x000fe20000000800 */
[----:B------:R-:W-:Y:S01]  /*28a70*/  @!PT LDS RZ, [RZ] ;  /* 0x00000000fffff984 */ /* 0x000fe20000000800 */
[----:B------:R-:W-:Y:S01]  /*28a80*/  @!PT LDS RZ, [RZ] ;  /* 0x00000000fffff984 */ /* 0x000fe20000000800 */
[----:B------:R1:W-:Y:S04]  /*28a90*/  @!P1 LDGSTS.E.BYPASS.LTC128B.128 [R233+0x11800], desc[UR4][R8.64] ;  /* 0x1180000008e99fae */ /* 0x0003e8000b981a04 */
[----:B------:R-:W-:Y:S01]  /*28aa0*/  @P1 STS.128 [R233+0x11800], RZ ;  /* 0x011800ffe9001388 */ /* 0x000fe20000000c00 */
[C-C-:B------:R-:W-:Y:S02]  /*28ab0*/  IMAD.IADD R172, R208.reuse, 0x1, R216.reuse ;  /* 0x00000001d0ac7824 */ /* 0x140fe400078e02d8 */
[C---:B------:R-:W-:Y:S01]  /*28ac0*/  IMAD.IADD R0, R3.reuse, 0x1, R216 ;  /* 0x0000000103007824 */ /* 0x040fe200078e02d8 */
[----:B------:R-:W-:Y:S04]  /*28ad0*/  LDSM.16.M88.4 R128, [R208] ;  /* 0x00000000d080783b */ /* 0x000fe80000000200 */
[----:B------:R-:W-:Y:S04]  /*28ae0*/  LDSM.16.M88.4 R16, [R3+0x2800] ;  /* 0x002800000310783b */ /* 0x000fe80000000200 */
[----:B------:R-:W-:Y:S04]  /*28af0*/  LDSM.16.M88.4 R24, [R3+0x3000] ;  /* 0x003000000318783b */ /* 0x000fe80000000200 */
[----:B------:R-:W-:Y:S04]  /*28b00*/  LDSM.16.M88.4 R32, [R3+0x3800] ;  /* 0x003800000320783b */ /* 0x000fe80000000200 */
[----:B------:R-:W-:Y:S04]  /*28b10*/  LDSM.16.M88.4 R40, [R3+0x4000] ;  /* 0x004000000328783b */ /* 0x000fe80000000200 */
[----:B-1----:R-:W1:Y:S04]  /*28b20*/  LDSM.16.M88.4 R8, [R3+0x2000] ;  /* 0x002000000308783b */ /* 0x002e680000000200 */
        /* <DEDUP_REMOVED lines=18> */
[C---:B------:R-:W-:Y:S03]  /*28c50*/  HMMA.16816.F32 R16, R128.reuse, R18, RZ ;  /* 0x000000128010723c */ /* 0x040fe600000018ff */
[----:B------:R-:W1:Y:S04]  /*28c60*/  LDSM.16.M88.4 R184, [R0+0x3000] ;  /* 0x0030000000b8783b */ /* 0x000e680000000200 */
[----:B------:R-:W-:Y:S01]  /*28c70*/  LDSM.16.M88.4 R188, [R0+0x4000] ;  /* 0x0040000000bc783b */ /* 0x000fe20000000200 */
[C---:B------:R-:W-:Y:S03]  /*28c80*/  HMMA.16816.F32 R20, R128.reuse, R24, RZ ;  /* 0x000000188014723c */ /* 0x040fe600000018ff */
[----:B------:R-:W-:Y:S04]  /*28c90*/  LDSM.16.M88.4 R192, [R0+0x4800] ;  /* 0x0048000000c0783b */ /* 0x000fe80000000200 */
[----:B------:R-:W-:Y:S01]  /*28ca0*/  LDSM.16.M88.4 R196, [R0+0x5000] ;  /* 0x0050000000c4783b */ /* 0x000fe20000000200 */
[C---:B------:R-:W-:Y:S03]  /*28cb0*/  HMMA.16816.F32 R24, R128.reuse, R26, RZ ;  /* 0x0000001a8018723c */ /* 0x040fe600000018ff */
[----:B------:R-:W-:Y:S04]  /*28cc0*/  LDSM.16.M88.4 R200, [R0+0x5800] ;  /* 0x0058000000c8783b */ /* 0x000fe80000000200 */
[----:B------:R-:W-:Y:S01]  /*28cd0*/  LDSM.16.M88.4 R204, [R0+0x6000] ;  /* 0x0060000000cc783b */ /* 0x000fe20000000200 */
[C---:B------:R-:W-:Y:S08]  /*28ce0*/  HMMA.16816.F32 R28, R128.reuse, R32, RZ ;  /* 0x00000020801c723c */ /* 0x040ff000000018ff */
        /* <DEDUP_REMOVED lines=42> */
[C---:B------:R-:W-:Y:S08]  /*28f90*/  HMMA.16816.F32 R48, R172.reuse, R194, R48 ;  /* 0x000000c2ac30723c */ /* 0x040ff00000001830 */
[C---:B------:R-:W-:Y:S08]  /*28fa0*/  HMMA.16816.F32 R52, R172.reuse, R196, R52 ;  /* 0x000000c4ac34723c */ /* 0x040ff00000001834 */
[C---:B------:R-:W-:Y:S08]  /*28fb0*/  HMMA.16816.F32 R56, R172.reuse, R198, R56 ;  /* 0x000000c6ac38723c */ /* 0x040ff00000001838 */
[C---:B------:R-:W-:Y:S03]  /*28fc0*/  HMMA.16816.F32 R60, R172.reuse, R200, R60 ;  /* 0x000000c8ac3c723c */ /* 0x040fe6000000183c */
[--C-:B------:R-:W-:Y:S05]  /*28fd0*/  IMAD.IADD R200, R208, 0x1, R2.reuse ;  /* 0x00000001d0c87824 */ /* 0x100fea00078e0202 */
        /* <DEDUP_REMOVED lines=8> */
[----:B------:R3:W2:Y:S07]  /*29060*/  LDSM.16.M88.4 R180, [R0+0x9000] ;  /* 0x0090000000b4783b */ /* 0x0006ae0000000200 */
[C---:B----4-:R-:W-:Y:S08]  /*29070*/  HMMA.16816.F32 R92, R172.reuse, R184, R92 ;  /* 0x000000b8ac5c723c */ /* 0x050ff0000000185c */
[C---:B------:R-:W-:Y:S01]  /*29080*/  HMMA.16816.F32 R96, R172.reuse, R186, R96 ;  /* 0x000000baac60723c */ /* 0x040fe20000001860 */
[----:B------:R-:W-:Y:S07]  /*29090*/  LDSM.16.M88.4 R184, [R200] ;  /* 0x00000000c8b8783b */ /* 0x000fee0000000200 */
[C---:B-1----:R-:W-:Y:S03]  /*290a0*/  HMMA.16816.F32 R100, R172.reuse, R168, R100 ;  /* 0x000000a8ac64723c */ /* 0x042fe60000001864 */
[----:B---3--:R-:W-:Y:S05]  /*290b0*/  IMAD.IADD R0, R3, 0x1, R2 ;  /* 0x0000000103007824 */ /* 0x008fea00078e0202 */
[C---:B------:R-:W-:Y:S01]  /*290c0*/  HMMA.16816.F32 R104, R172.reuse, R170, R104 ;  /* 0x000000aaac68723c */ /* 0x040fe20000001868 */
[----:B------:R-:W1:Y:S04]  /*290d0*/  LDSM.16.M88.4 R192, [R0+0x2000] ;  /* 0x0020000000c0783b */ /* 0x000e680000000200 */
[----:B------:R-:W3:Y:S03]  /*290e0*/  LDSM.16.M88.4 R196, [R0+0x2800] ;  /* 0x0028000000c4783b */ /* 0x000ee60000000200 */
[C---:B--2---:R-:W-:Y:S01]  /*290f0*/  HMMA.16816.F32 R108, R172.reuse, R176, R108 ;  /* 0x000000b0ac6c723c */ /* 0x044fe2000000186c */
        /* <DEDUP_REMOVED lines=8> */
[----:B------:R-:W4:Y:S04]  /*29180*/  LDSM.16.M88.4 R172, [R0+0x3800] ;  /* 0x0038000000ac783b */ /* 0x000f280000000200 */
[----:B------:R-:W4:Y:S03]  /*29190*/  LDSM.16.M88.4 R188, [R0+0x5000] ;  /* 0x0050000000bc783b */ /* 0x000f260000000200 */
[C---:B-1----:R-:W-:Y:S08]  /*291a0*/  HMMA.16816.F32 R4, R184.reuse, R192, R4 ;  /* 0x000000c0b804723c */ /* 0x042ff00000001804 */
[C---:B------:R-:W-:Y:S01]  /*291b0*/  HMMA.16816.F32 R8, R184.reuse, R194, R8 ;  /* 0x000000c2b808723c */ /* 0x040fe20000001808 */
[----:B------:R-:W1:Y:S07]  /*291c0*/  LDSM.16.M88.4 R192, [R0+0x5800] ;  /* 0x0058000000c0783b */ /* 0x000e6e0000000200 */
[C---:B---3--:R-:W-:Y:S08]  /*291d0*/  HMMA.16816.F32 R12, R184.reuse, R196, R12 ;  /* 0x000000c4b80c723c */ /* 0x048ff0000000180c */
[C---:B------:R-:W-:Y:S01]  /*291e0*/  HMMA.16816.F32 R16, R184.reuse, R198, R16 ;  /* 0x000000c6b810723c */ /* 0x040fe20000001810 */
[----:B------:R-:W-:Y:S07]  /*291f0*/  LDSM.16.M88.4 R196, [R0+0x7800] ;  /* 0x0078000000c4783b */ /* 0x000fee0000000200 */
        /* <DEDUP_REMOVED lines=12> */
[C---:B------:R-:W-:Y:S03]  /*292c0*/  HMMA.16816.F32 R52, R184.reuse, R188, R52 ;  /* 0x000000bcb834723c */ /* 0x040fe60000001834 */
[C---:B------:R-:W-:Y:S02]  /*292d0*/  IMAD.IADD R188, R216.reuse, 0x1, R200 ;  /* 0x00000001d8bc7824 */ /* 0x040fe400078e02c8 */
[----:B------:R-:W-:Y:S03]  /*292e0*/  IMAD.IADD R216, R216, 0x1, R0 ;  /* 0x00000001d8d87824 */ /* 0x000fe600078e0200 */
[C---:B------:R-:W-:Y:S01]  /*292f0*/  HMMA.16816.F32 R56, R184.reuse, R190, R56 ;  /* 0x000000beb838723c */ /* 0x040fe20000001838 */
[----:B------:R-:W-:Y:S04]  /*29300*/  LDSM.16.M88.4 R188, [R188] ;  /* 0x00000000bcbc783b */ /* 0x000fe80000000200 */
[----:B------:R-:W-:Y:S03]  /*29310*/  LDSM.16.M88.4 R200, [R216+0x6800] ;  /* 0x00680000d8c8783b */ /* 0x000fe60000000200 */
[C---:B-1----:R-:W-:Y:S01]  /*29320*/  HMMA.16816.F32 R60, R184.reuse, R192, R60 ;  /* 0x000000c0b83c723c */ /* 0x042fe2000000183c */
[----:B------:R-:W-:Y:S04]  /*29330*/  LDSM.16.M88.4 R204, [R216+0x7000] ;  /* 0x00700000d8cc783b */ /* 0x000fe80000000200 */
[----:B------:R-:W-:Y:S03]  /*29340*/  LDSM.16.M88.4 R208, [R216+0x8800] ;  /* 0x00880000d8d0783b */ /* 0x000fe60000000200 */
[C---:B------:R-:W-:Y:S01]  /*29350*/  HMMA.16816.F32 R64, R184.reuse, R194, R64 ;  /* 0x000000c2b840723c */ /* 0x040fe20000001840 */
[----:B------:R-:W-:Y:S04]  /*29360*/  LDSM.16.M88.4 R192, [R216+0x2000] ;  /* 0x00200000d8c0783b */ /* 0x000fe80000000200 */
[----:B------:R-:W-:Y:S03]  /*29370*/  LDSM.16.M88.4 R212, [R216+0x9000] ;  /* 0x00900000d8d4783b */ /* 0x000fe60000000200 */
[C---:B--2---:R-:W-:Y:S08]  /*29380*/  HMMA.16816.F32 R68, R184.reuse, R168, R68 ;  /* 0x000000a8b844723c */ /* 0x044ff00000001844 */
        /* <DEDUP_REMOVED lines=21> */
[----:B------:R-:W-:Y:S01]  /*294e0*/  HMMA.16816.F32 R128, R184, R182, R128 ;  /* 0x000000b6b880723c */ /* 0x000fe20000001880 */
[----:B------:R-:W4:Y:S04]  /*294f0*/  LDSM.16.M88.4 R180, [R216+0x4000] ;  /* 0x00400000d8b4783b */ /* 0x000f280000000200 */
[----:B------:R-:W4:Y:S03]  /*29500*/  LDSM.16.M88.4 R184, [R216+0x4800] ;  /* 0x00480000d8b8783b */ /* 0x000f260000000200 */
        /* <DEDUP_REMOVED lines=11> */
[----:B------:R-:W3:Y:S04]  /*295c0*/  LDSM.16.M88.4 R176, [R216+0x8000] ;  /* 0x00800000d8b0783b */ /* 0x000ee80000000200 */
[----:B------:R-:W3:Y:S03]  /*295d0*/  LDSM.16.M88.4 R216, [R216+0x9800] ;  /* 0x00980000d8d8783b */ /* 0x000ee60000000200 */
[C---:B----4-:R-:W-:Y:S01]  /*295e0*/  HMMA.16816.F32 R36, R188.reuse, R180, R36 ;  /* 0x000000b4bc24723c */ /* 0x050fe20000001824 */
[----:B------:R-:W-:Y:S04]  /*295f0*/  DEPBAR.LE SB0, 0x0 ;  /* 0x000080000000791a */ /* 0x000fe80000000000 */
[----:B------:R-:W-:Y:S03]  /*29600*/  BAR.SYNC.DEFER_BLOCKING 0x0 ;  /* 0x0000000000007b1d */ /* 0x000fe60000010000 */
[C---:B------:R-:W-:Y:S08]  /*29610*/  HMMA.16816.F32 R40, R188.reuse, R182, R40 ;  /* 0x000000b6bc28723c */ /* 0x040ff00000001828 */
[C---:B------:R-:W-:Y:S08]  /*29620*/  HMMA.16816.F32 R44, R188.reuse, R184, R44 ;  /* 0x000000b8bc2c723c */ /* 0x040ff0000000182c */
[C---:B------:R-:W-:Y:S08]  /*29630*/  HMMA.16816.F32 R48, R188.reuse, R186, R48 ;  /* 0x000000babc30723c */ /* 0x040ff00000001830 */
[C---:B-1----:R-:W-:Y:S01]  /*29640*/  HMMA.16816.F32 R52, R188.reuse, R168, R52 ;  /* 0x000000a8bc34723c */ /* 0x042fe20000001834 */
[----:B------:R-:W4:Y:S01]  /*29650*/  LDL R187, [R1+0x5c] ;  /* 0x00005c0001bb7983 */ /* 0x000f220000100800 */
[----:B------:R-:W1:Y:S06]  /*29660*/  S2R R168, SR_TID.X ;  /* 0x0000000000a87919 */ /* 0x000e6c0000002100 */
        /* <DEDUP_REMOVED lines=18> */
[----:B------:R-:W-:Y:S03]  /*29790*/  HMMA.16816.F32 R128, R188, R218, R128 ;  /* 0x000000dabc80723c */ /* 0x000fe60000001880 */
[----:B----45:R-:W-:Y:S11]  /*297a0*/  ISETP.GT.AND P0, PT, R236, R187, PT ;  /* 0x000000bbec00720c */ /* 0x030ff60003f04270 */
[----:B------:R-:W-:Y:S02]  /*297b0*/  @!UPT UIADD3 URZ, UPT, UPT, URZ, URZ, URZ ;  /* 0x000000fffffff290 */ /* 0x000fe4000fffe0ff */
[----:B-1----:R-:W-:Y:S05]  /*297c0*/  @!P0 BRA `(.L_x_6922) ;  /* 0x0000000c00408947 */ /* 0x002fea0003800000 */
[----:B------:R-:W2:Y:S01]  /*297d0*/  LDL.64 R242, [R1+0x48] ;  /* 0x0000480001f27983 */ /* 0x000ea20000100a00 */
[----:B------:R-:W-:Y:S01]  /*297e0*/  IMAD.SHL.U32 R233, R168, 0x8, RZ ;  /* 0x00000008a8e97824 */ /* 0x000fe200078e00ff */
[----:B------:R-:W-:Y:S02]  /*297f0*/  BSSY.RECONVERGENT B0, `(.L_x_6923) ;  /* 0x0000059000007945 */ /* 0x000fe40003800200 */
[----:B------:R-:W3:Y:S04]  /*29800*/  LDL R240, [R1+0x34] ;  /* 0x0000340001f07983 */ /* 0x000ee80000100800 */
[----:B------:R-:W4:Y:S01]  /*29810*/  LDL R237, [R1+0x30] ;  /* 0x0000300001ed7983 */ /* 0x000f220000100800 */
[----:B--2---:R-:W-:Y:S04]  /*29820*/  ISETP.NE.U32.AND P3, PT, R242, RZ, PT ;  /* 0x000000fff200720c */ /* 0x004fe80003f65070 */
[----:B------:R-:W-:Y:S11]  /*29830*/  ISETP.NE.AND.EX P3, PT, R243, RZ, PT, P3 ;  /* 0x000000fff300720c */ /* 0x000ff60003f65330 */
[----:B------:R-:W-:Y:S02]  /*29840*/  @!UPT UIADD3 URZ, UPT, UPT, URZ, URZ, URZ ;  /* 0x000000fffffff290 */ /* 0x000fe4000fffe0ff */
[----:B------:R-:W2:Y:S01]  /*29850*/  @!P3 LD.E R2, desc[UR4][R134.64+0x38] ;  /* 0x000038048602b980 */ /* 0x000ea2000c101900 */
[----:B------:R-:W-:Y:S05]  /*29860*/  @!P3 IMAD.MOV.U32 R0, RZ, RZ, RZ ;  /* 0x000000ffff00b224 */ /* 0x000fea00078e00ff */
[----:B------:R-:W-:Y:S02]  /*29870*/  @!P3 IADD3 R169, P0, PT, RZ, -R0, RZ ;  /* 0x80000000ffa9b210 */ /* 0x000fe40007f1e0ff */
[----:B------:R-:W-:Y:S04]  /*29880*/  LOP3.LUT R0, R233, 0x1c0, RZ, 0xc0, !PT ;  /* 0x000001c0e9007812 */ /* 0x000fe800078ec0ff */
[----:B------:R-:W-:Y:S04]  /*29890*/  LOP3.LUT R0, R0, 0x38, R168, 0xf8, !PT ;  /* 0x0000003800007812 */ /* 0x000fe800078ef8a8 */
[----:B------:R-:W-:Y:S01]  /*298a0*/  LOP3.LUT R3, R0, R222, RZ, 0x3c, !PT ;  /* 0x000000de00037212 */ /* 0x000fe200078e3cff */
[----:B------:R-:W-:Y:S03]  /*298b0*/  IMAD.SHL.U32 R0, R234, 0x20, RZ ;  /* 0x00000020ea007824 */ /* 0x000fe600078e00ff */
[----:B------:R-:W-:Y:S01]  /*298c0*/  LOP3.LUT R233, R3, 0x1e00, R233, 0xf8, !PT ;  /* 0x00001e0003e97812 */ /* 0x000fe200078ef8e9 */
        /* <DEDUP_REMOVED lines=75> */
.L_x_6924:
[----:B------:R-:W-:Y:S05]  /*29d80*/  BSYNC.RECONVERGENT B0 ;  /* 0x0000000000007941 */ /* 0x000fea0003800200 */
.L_x_6923:
[----:B------:R-:W3:Y:S01]  /*29d90*/  LDL R170, [R1+0x30] ;  /* 0x0000300001aa7983 */ /* 0x000ee20000100800 */
[----:B------:R-:W-:Y:S01]  /*29da0*/  IADD3 R2, P0, PT, R0, R178, RZ ;  /* 0x000000b200027210 */ /* 0x000fe20007f1e0ff */
[----:B------:R-:W-:Y:S01]  /*29db0*/  IMAD R233, R233, 0x2, R221 ;  /* 0x00000002e9e97824 */ /* 0x000fe200078e02dd */
[----:B------:R-:W-:Y:S02]  /*29dc0*/  SHF.L.U64.HI R169, R234, 0x5, R235 ;  /* 0x00000005eaa97819 */ /* 0x000fe400000102eb */
[-C--:B------:R-:W-:Y:S03]  /*29dd0*/  IADD3 R174, P4, PT, R2, R0.reuse, RZ ;  /* 0x0000000002ae7210 */ /* 0x080fe60007f9e0ff */
[--C-:B---3--:R-:W-:Y:S01]  /*29de0*/  IMAD.X R3, R169, 0x1, R170.reuse, P0 ;  /* 0x00000001a9037824 */ /* 0x108fe200000e06aa */
[-C--:B------:R-:W-:Y:S01]  /*29df0*/  IADD3 R172, P0, PT, R174, R0.reuse, RZ ;  /* 0x00000000aeac7210 */ /* 0x080fe20007f1e0ff */
[----:B------:R-:W-:Y:S02]  /*29e00*/  @!P1 IMAD.MOV.U32 R171, RZ, RZ, R170 ;  /* 0x000000ffffab9224 */ /* 0x000fe400078e00aa */
[----:B------:R-:W-:Y:S02]  /*29e10*/  @!P1 IMAD.MOV.U32 R170, RZ, RZ, R178 ;  /* 0x000000ffffaa9224 */ /* 0x000fe400078e00b2 */
[--C-:B------:R-:W-:Y:S03]  /*29e20*/  IMAD.X R175, R3, 0x1, R169.reuse, P4 ;  /* 0x0000000103af7824 */ /* 0x100fe600020e06a9 */
        /* <DEDUP_REMOVED lines=20> */
[-C--:B---3--:R-:W-:Y:S03]  /*29f70*/  IADD3 R170, P4, PT, R172, R0.reuse, RZ ;  /* 0x00000000acaa7210 */ /* 0x088fe60007f9e0ff */
[----:B------:R3:W-:Y:S02]  /*29f80*/  @P1 STS.128 [R233+0x3800], RZ ;  /* 0x003800ffe9001388 */ /* 0x0007e40000000c00 */
[--C-:B------:R-:W-:Y:S01]  /*29f90*/  IMAD.X R171, R173, 0x1, R169.reuse, P4 ;  /* 0x00000001adab7824 */ /* 0x100fe200020e06a9 */
[-C--:B-----5:R-:W-:Y:S04]  /*29fa0*/  IADD3 R2, P0, PT, R170, R0.reuse, RZ ;  /* 0x00000000aa027210 */ /* 0x0a0fe80007f1e0ff */
        /* <DEDUP_REMOVED lines=13> */
[-C--:B--2---:R-:W-:Y:S03]  /*2a080*/  IADD3 R178, P4, PT, R180, R0.reuse, RZ ;  /* 0x00000000b4b27210 */ /* 0x084fe60007f9e0ff */
[----:B------:R2:W-:Y:S01]  /*2a090*/  @P1 STS.128 [R233+0x4800], RZ ;  /* 0x004800ffe9001388 */ /* 0x0005e20000000c00 */
[-C--:B------:R-:W-:Y:S02]  /*2a0a0*/  IADD3.X R181, PT, PT, R183, R169.reuse, RZ, P0, !PT ;  /* 0x000000a9b7b57210 */ /* 0x080fe400007fe4ff */
        /* <DEDUP_REMOVED lines=9> */
[-C--:B-1----:R-:W-:Y:S01]  /*2a140*/  IADD3 R174, P0, PT, R176, R0.reuse, RZ ;  /* 0x00000000b0ae7210 */ /* 0x082fe20007f1e0ff */
[----:B------:R-:W-:Y:S01]  /*2a150*/  @!PT LDS RZ, [RZ] ;  /* 0x00000000fffff984 */ /* 0x000fe20000000800 */
[----:B------:R-:W-:Y:S01]  /*2a160*/  @!PT LDS RZ, [RZ] ;  /* 0x00000000fffff984 */ /* 0x000fe20000000800 */
[----:B------:R-:W-:Y:S01]  /*2a170*/  @!PT LDS RZ, [RZ] ;  /* 0x00000000fffff984 */ /* 0x000fe20000000800 */
[----:B------:R-:W-:Y:S02]  /*2a180*/  @!P1 LDGSTS.E.BYPASS.LTC128B.128 [R233+0x5800], desc[UR4][R180.64] ;  /* 0x05800000b4e99fae */ /* 0x000fe4000b981a04 */
[--C-:B------:R-:W-:Y:S01]  /*2a190*/  IMAD.X R177, R185, 0x1, R169.reuse, P4 ;  /* 0x00000001b9b17824 */ /* 0x100fe200020e06a9 */
[-C--:B----4-:R-:W-:Y:S01]  /*2a1a0*/  IADD3 R172, P4, PT, R174, R0.reuse, RZ ;  /* 0x00000000aeac7210 */ /* 0x090fe20007f9e0ff */
[----:B------:R2:W-:Y:S02]  /*2a1b0*/  @P1 STS.128 [R233+0x5800], RZ ;  /* 0x005800ffe9001388 */ /* 0x0005e40000000c00 */
[--C-:B------:R-:W-:Y:S01]  /*2a1c0*/  IMAD.X R175, R177, 0x1, R169.reuse, P0 ;  /* 0x00000001b1af7824 */ /* 0x100fe200000e06a9 */
[-C--:B-----5:R-:W-:Y:S01]  /*2a1d0*/  IADD3 R170, P0, PT, R172, R0.reuse, RZ ;  /* 0x00000000acaa7210 */ /* 0x0a0fe20007f1e0ff */
[----:B------:R-:W-:Y:S01]  /*2a1e0*/  @!PT LDS RZ, [RZ] ;  /* 0x00000000fffff984 */ /* 0x000fe20000000800 */
[----:B------:R-:W-:Y:S01]  /*2a1f0*/  @!PT LDS RZ, [RZ] ;  /* 0x00000000fffff984 */ /* 0x000fe20000000800 */
[----:B------:R-:W-:Y:S01]  /*2a200*/  @!PT LDS RZ, [RZ] ;  /* 0x00000000fffff984 */ /* 0x000fe20000000800 */
[----:B------:R1:W-:Y:S03]  /*2a210*/  @!P1 LDGSTS.E.BYPASS.LTC128B.128 [R233+0x6000], desc[UR4][R178.64] ;  /* 0x06000000b2e99fae */ /* 0x0003e6000b981a04 */
[----:B------:R-:W-:Y:S01]  /*2a220*/  IADD3.X R173, PT, PT, R175, R169, RZ, P4, !PT ;  /* 0x000000a9afad7210 */ /* 0x000fe200027fe4ff */
[----:B------:R2:W-:Y:S01]  /*2a230*/  @P1 STS.128 [R233+0x6000], RZ ;  /* 0x006000ffe9001388 */ /* 0x0005e20000000c00 */
[-C--:B---3--:R-:W-:Y:S03]  /*2a240*/  IADD3 R2, P4, PT, R170, R0.reuse, RZ ;  /* 0x00000000aa027210 */ /* 0x088fe60007f9e0ff */
[----:B------:R-:W-:Y:S01]  /*2a250*/  @!PT LDS RZ, [RZ] ;  /* 0x00000000fffff984 */ /* 0x000fe20000000800 */
[----:B------:R-:W-:Y:S01]  /*2a260*/  @!PT LDS RZ, [RZ] ;  /* 0x00000000fffff984 */ /* 0x000fe20000000800 */
[----:B------:R-:W-:Y:S01]  /*2a270*/  @!PT LDS RZ, [RZ] ;  /* 0x00000000fffff984 */ /* 0x000fe20000000800 */
[----:B------:R2:W-:Y:S01]  /*2a280*/  @!P1 LDGSTS.E.BYPASS.LTC128B.128 [R233+0x6800], desc[UR4][R184.64] ;  /* 0x06800000b8e99fae */ /* 0x0005e2000b981a04 */
[--C-:B------:R-:W-:Y:S03]  /*2a290*/  IMAD.X R171, R173, 0x1, R169.reuse, P0 ;  /* 0x00000001adab7824 */ /* 0x100fe600000e06a9 */
[----:B------:R2:W-:Y:S01]  /*2a2a0*/  @P1 STS.128 [R233+0x6800], RZ ;  /* 0x006800ffe9001388 */ /* 0x0005e20000000c00 */
[--C-:B------:R-:W-:Y:S03]  /*2a2b0*/  IMAD.X R3, R171, 0x1, R169.reuse, P4 ;  /* 0x00000001ab037824 */ /* 0x100fe600020e06a9 */
        /* <DEDUP_REMOVED lines=33> */
.L_x_6922:
[----:B------:R-:W-:Y:S05]  /*2a4d0*/  BSYNC.RECONVERGENT B1 ;  /* 0x0000000000017941 */ /* 0x000fea0003800200 */
.L_x_6921:
[----:B------:R-:W-:Y:S01]  /*2a4e0*/  LOP3.LUT R226, R226, 0xdfffffff, RZ, 0xc0, !PT ;  /* 0xdfffffffe2e27812 */ /* 0x000fe200078ec0ff */
[----:B------:R-:W3:Y:S01]  /*2a4f0*/  LDL R0, [R1+0x60] ;  /* 0x0000600001007983 */ /* 0x000ee20000100800 */
[----:B------:R-:W-:Y:S01]  /*2a500*/  LOP3.LUT R227, R227, 0xfffffffe, RZ, 0xc0, !PT ;  /* 0xfffffffee3e37812 */ /* 0x000fe200078ec0ff */
[----:B--2---:R-:W-:Y:S01]  /*2a510*/  IMAD.SHL.U32 R2, R168, 0x2, RZ ;  /* 0x00000002a8027824 */ /* 0x004fe200078e00ff */
[----:B------:R-:W-:Y:S01]  /*2a520*/  @P2 LOP3.LUT R226, R226, 0x20000000, RZ, 0xfc, !PT ;  /* 0x20000000e2e22812 */ /* 0x000fe200078efcff */
[----:B------:R1:W-:Y:S01]  /*2a530*/  STL [R1+0x6c], R222 ;  /* 0x00006cde01007387 */ /* 0x0003e20000100800 */
[----:B------:R-:W2:Y:S01]  /*2a540*/  S2UR UR6, SR_CgaCtaId ;  /* 0x00000000000679c3 */ /* 0x000ea20000008800 */
[----:B------:R-:W-:Y:S01]  /*2a550*/  UMOV UR7, 0x400 ;  /* 0x0000040000077882 */ /* 0x000fe20000000000 */
[----:B------:R-:W-:Y:S01]  /*2a560*/  LOP3.LUT R226, R226, 0xefffffff, RZ, 0xc0, !PT ;  /* 0xefffffffe2e27812 */ /* 0x000fe200078ec0ff */
[----:B------:R4:W-:Y:S03]  /*2a570*/  STL [R1+0x58], R2 ;  /* 0x0000580201007387 */ /* 0x0009e60000100800 */
[----:B------:R-:W-:Y:S04]  /*2a580*/  @P3 LOP3.LUT R226, R226, 0x10000000, RZ, 0xfc, !PT ;  /* 0x10000000e2e23812 */ /* 0x000fe800078efcff */
[----:B------:R-:W-:Y:S01]  /*2a590*/  LOP3.LUT R226, R226, 0xf7ffffff, RZ, 0xc0, !PT ;  /* 0xf7ffffffe2e27812 */ /* 0x000fe200078ec0ff */
[----:B-1----:R-:W-:Y:S01]  /*2a5a0*/  IMAD.MOV.U32 R222, RZ, RZ, R236 ;  /* 0x000000ffffde7224 */ /* 0x002fe200078e00ec */
[----:B----4-:R-:W-:Y:S05]  /*2a5b0*/  LOP3.LUT R2, R2, 0x6, RZ, 0xc0, !PT ;  /* 0x0000000602027812 */ /* 0x010fea00078ec0ff */
[----:B------:R1:W-:Y:S02]  /*2a5c0*/  STL [R1+0x54], R2 ;  /* 0x0000540201007387 */ /* 0x0003e40000100800 */
[----:B-1----:R-:W-:Y:S04]  /*2a5d0*/  IMAD R2, R222, 0x100, R2 ;  /* 0x00000100de027824 */ /* 0x002fe800078e0202 */
[C---:B------:R-:W-:Y:S02]  /*2a5e0*/  VIADD R172, R2.reuse, 0x1 ;  /* 0x0000000102ac7836 */ /* 0x040fe40000000000 */
        /* <DEDUP_REMOVED lines=9> */
[C---:B------:R-:W-:Y:S02]  /*2a680*/  VIADD R244, R2.reuse, 0x21 ;  /* 0x0000002102f47836 */ /* 0x040fe40000000000 */
[C---:B------:R-:W-:Y:S02]  /*2a690*/  VIADD R245, R2.reuse, 0x28 ;  /* 0x0000002802f57836 */ /* 0x040fe40000000000 */
[C---:B------:R-:W-:Y:S02]  /*2a6a0*/  VIADD R180, R2.reuse, 0x8 ;  /* 0x0000000802b47836 */ /* 0x040fe40000000000 */
[C---:B------:R-:W-:Y:S02]  /*2a6b0*/  VIADD R216, R2.reuse, 0x48 ;  /* 0x0000004802d87836 */ /* 0x040fe40000000000 */
[----:B------:R-:W-:Y:S02]  /*2a6c0*/  VIADD R218, R2, 0x49 ;  /* 0x0000004902da7836 */ /* 0x000fe40000000000 */
[----:B------:R-:W-:Y:S01]  /*2a6d0*/  @P2 LOP3.LUT R226, R226, 0x8000000, RZ, 0xfc, !PT ;  /* 0x08000000e2e22812 */ /* 0x000fe200078efcff */
[C---:B------:R-:W-:Y:S02]  /*2a6e0*/  VIADD R246, R2.reuse, 0x29 ;  /* 0x0000002902f67836 */ /* 0x040fe40000000000 */
[----:B------:R-:W-:Y:S01]  /*2a6f0*/  VIADD R213, R2, 0x50 ;  /* 0x0000005002d57836 */ /* 0x000fe20000000000 */
[----:B------:R-:W-:Y:S01]  /*2a700*/  LOP3.LUT R226, R226, 0xfffff7ff, RZ, 0xc0, !PT ;  /* 0xfffff7ffe2e27812 */ /* 0x000fe200078ec0ff */
[C---:B------:R-:W-:Y:S02]  /*2a710*/  VIADD R212, R2.reuse, 0x51 ;  /* 0x0000005102d47836 */ /* 0x040fe40000000000 */
[----:B------:R-:W-:Y:S01]  /*2a720*/  VIADD R207, R2, 0x58 ;  /* 0x0000005802cf7836 */ /* 0x000fe20000000000 */
[----:B------:R-:W-:Y:S01]  /*2a730*/  @P1 LOP3.LUT R226, R226, 0x800, RZ, 0xfc, !PT ;  /* 0x00000800e2e21812 */ /* 0x000fe200078efcff */
[C---:B------:R-:W-:Y:S01]  /*2a740*/  VIADD R206, R2.reuse, 0x59 ;  /* 0x0000005902ce7836 */ /* 0x040fe20000000000 */
[C---:B------:R-:W-:Y:S01]  /*2a750*/  ISETP.GE.AND P1, PT, R2.reuse, R230, PT ;  /* 0x000000e60200720c */ /* 0x040fe20003f26270 */
[----:B------:R-:W-:Y:S01]  /*2a760*/  VIADD R205, R2, 0x60 ;  /* 0x0000006002cd7836 */ /* 0x000fe20000000000 */
[----:B------:R-:W-:Y:S01]  /*2a770*/  LOP3.LUT R226, R226, 0xfbffffff, RZ, 0xc0, !PT ;  /* 0xfbffffffe2e27812 */ /* 0x000fe200078ec0ff */
[C---:B------:R-:W-:Y:S02]  /*2a780*/  VIADD R203, R2.reuse, 0x61 ;  /* 0x0000006102cb7836 */ /* 0x040fe40000000000 */
[C---:B------:R-:W-:Y:S02]  /*2a790*/  VIADD R192, R2.reuse, 0x68 ;  /* 0x0000006802c07836 */ /* 0x040fe40000000000 */
[C---:B------:R-:W-:Y:S02]  /*2a7a0*/  VIADD R190, R2.reuse, 0x69 ;  /* 0x0000006902be7836 */ /* 0x040fe40000000000 */
[C---:B---3--:R-:W-:Y:S01]  /*2a7b0*/  IMAD.IADD R0, R2.reuse, 0x1, R0 ;  /* 0x0000000102007824 */ /* 0x048fe200078e0200 */
[----:B--2---:R-:W-:Y:S03]  /*2a7c0*/  ULEA UR6, UR6, UR7, 0x18 ;  /* 0x0000000706067291 */ /* 0x004fe6000f8ec0ff */
[C-C-:B------:R-:W-:Y:S01]  /*2a7d0*/  IMAD.IADD R238, R229.reuse, 0x1, -R0.reuse ;  /* 0x00000001e5ee7824 */ /* 0x140fe200078e0a00 */
[C-C-:B------:R-:W-:Y:S02]  /*2a7e0*/  IADD3 R169, PT, PT, R229.reuse, -0x1, -R0.reuse ;  /* 0xffffffffe5a97810 */ /* 0x140fe40007ffe800 */
[C-C-:B------:R-:W-:Y:S02]  /*2a7f0*/  IADD3 R3, PT, PT, R229.reuse, -0x9, -R0.reuse ;  /* 0xfffffff7e5037810 */ /* 0x140fe40007ffe800 */
[--C-:B------:R-:W-:Y:S02]  /*2a800*/  IADD3 R171, PT, PT, R229, -0x10, -R0.reuse ;  /* 0xfffffff0e5ab7810 */ /* 0x100fe40007ffe800 */
[----:B------:R-:W-:Y:S02]  /*2a810*/  IABS R170, R169 ;  /* 0x000000a900aa7213 */ /* 0x000fe40000000000 */
[----:B------:R-:W-:Y:S02]  /*2a820*/  IABS R169, R3 ;  /* 0x0000000300a97213 */ /* 0x000fe40000000000 */
[----:B------:R-:W-:Y:S02]  /*2a830*/  IABS R3, R171 ;  /* 0x000000ab00037213 */ /* 0x000fe40000000000 */
[----:B------:R-:W-:Y:S02]  /*2a840*/  I2FP.F32.S32 R170, R170 ;  /* 0x000000aa00aa7245 */ /* 0x000fe40000201400 */
[----:B------:R-:W-:Y:S02]  /*2a850*/  I2FP.F32.S32 R3, R3 ;  /* 0x0000000300037245 */ /* 0x000fe40000201400 */
[----:B------:R-:W-:Y:S01]  /*2a860*/  I2FP.F32.S32 R169, R169 ;  /* 0x000000a900a97245 */ /* 0x000fe20000201400 */
[----:B------:R-:W-:Y:S01]  /*2a870*/  FFMA.FTZ R5, -R225, R170, R5 ;  /* 0x000000aae1057223 */ /* 0x000fe20000010105 */
[----:B------:R-:W-:Y:S01]  /*2a880*/  IADD3 R170, PT, PT, R229, -0x18, -R0 ;  /* 0xffffffe8e5aa7810 */ /* 0x000fe20007ffe800 */
[----:B------:R-:W-:Y:S01]  /*2a890*/  FFMA.FTZ R12, -R225, R3, R12 ;  /* 0x00000003e10c7223 */ /* 0x000fe2000001010c */
[--C-:B------:R-:W-:Y:S01]  /*2a8a0*/  IADD3 R3, PT, PT, R229, -0x11, -R0.reuse ;  /* 0xffffffefe5037810 */ /* 0x100fe20007ffe800 */
[----:B------:R-:W-:Y:S01]  /*2a8b0*/  FFMA.FTZ R9, -R225, R169, R9 ;  /* 0x000000a9e1097223 */ /* 0x000fe20000010109 */
[C-C-:B------:R-:W-:Y:S02]  /*2a8c0*/  IADD3 R169, PT, PT, R229.reuse, -0x19, -R0.reuse ;  /* 0xffffffe7e5a97810 */ /* 0x140fe40007ffe800 */
[----:B------:R-:W-:Y:S02]  /*2a8d0*/  IABS R3, R3 ;  /* 0x0000000300037213 */ /* 0x000fe40000000000 */
[----:B------:R-:W-:Y:S02]  /*2a8e0*/  IABS R171, R170 ;  /* 0x000000aa00ab7213 */ /* 0x000fe40000000000 */
[C-C-:B------:R-:W-:Y:S01]  /*2a8f0*/  IADD3 R173, PT, PT, R229.reuse, -0x20, -R0.reuse ;  /* 0xffffffe0e5ad7810 */ /* 0x140fe20007ffe800 */
[----:B------:R-:W-:Y:S01]  /*2a900*/  IMAD.MOV.U32 R170, RZ, RZ, R3 ;  /* 0x000000ffffaa7224 */ /* 0x000fe200078e0003 */
[----:B------:R-:W-:Y:S02]  /*2a910*/  IABS R174, R169 ;  /* 0x000000a900ae7213 */ /* 0x000fe40000000000 */
[----:B------:R-:W-:Y:S02]  /*2a920*/  IABS R3, R173 ;  /* 0x000000ad00037213 */ /* 0x000fe40000000000 */
[----:B------:R-:W-:Y:S02]  /*2a930*/  IADD3 R172, PT, PT, R229, -0x21, -R0 ;  /* 0xffffffdfe5ac7810 */ /* 0x000fe40007ffe800 */
[----:B------:R-:W-:Y:S01]  /*2a940*/  I2FP.F32.S32 R173, R170 ;  /* 0x000000aa00ad7245 */ /* 0x000fe20000201400 */
[----:B------:R-:W-:Y:S01]  /*2a950*/  IMAD.MOV.U32 R170, RZ, RZ, R174 ;  /* 0x000000ffffaa7224 */ /* 0x000fe200078e00ae */
[----:B------:R-:W-:Y:S02]  /*2a960*/  IABS R169, R172 ;  /* 0x000000ac00a97213 */ /* 0x000fe40000000000 */
[----:B------:R-:W-:Y:S01]  /*2a970*/  I2FP.F32.S32 R172, R171 ;  /* 0x000000ab00ac7245 */ /* 0x000fe20000201400 */
[C---:B------:R-:W-:Y:S01]  /*2a980*/  FFMA.FTZ R13, -R225.reuse, R173, R13 ;  /* 0x000000ade10d7223 */ /* 0x040fe2000001010d */
[----:B------:R-:W-:Y:S02]  /*2a990*/  I2FP.F32.S32 R171, R170 ;  /* 0x000000aa00ab7245 */ /* 0x000fe40000201400 */
[----:B------:R-:W-:Y:S01]  /*2a9a0*/  I2FP.F32.S32 R170, R3 ;  /* 0x0000000300aa7245 */ /* 0x000fe20000201400 */
[C---:B------:R-:W-:Y:S01]  /*2a9b0*/  FFMA.FTZ R16, -R225.reuse, R172, R16 ;  /* 0x000000ace1107223 */ /* 0x040fe20000010110 */
[----:B------:R-:W-:Y:S01]  /*2a9c0*/  I2FP.F32.S32 R3, R169 ;  /* 0x000000a900037245 */ /* 0x000fe20000201400 */
[----:B------:R-:W-:Y:S01]  /*2a9d0*/  FFMA.FTZ R17, -R225, R171, R17 ;  /* 0x000000abe1117223 */ /* 0x000fe20000010111 */
[----:B------:R-:W-:Y:S01]  /*2a9e0*/  IADD3 R171, PT, PT, R229, -0x29, -R0 ;  /* 0xffffffd7e5ab7810 */ /* 0x000fe20007ffe800 */
[----:B------:R-:W-:Y:S01]  /*2a9f0*/  FFMA.FTZ R20, -R225, R170, R20 ;  /* 0x000000aae1147223 */ /* 0x000fe20000010114 */
[----:B------:R-:W-:Y:S01]  /*2aa00*/  FSEL R175, R5, -INF , P0 ;  /* 0xff80000005af7808 */ /* 0x000fe20000000000 */
[----:B------:R-:W-:Y:S01]  /*2aa10*/  FFMA.FTZ R21, -R225, R3, R21 ;  /* 0x00000003e1157223 */ /* 0x000fe20000010115 */
[C-C-:B------:R-:W-:Y:S01]  /*2aa20*/  IADD3 R3, PT, PT, R229.reuse, -0x28, -R0.reuse ;  /* 0xffffffd8e5037810 */ /* 0x140fe20007ffe800 */
[----:B------:R-:W-:Y:S03]  /*2aa30*/  VIADD R169, R229, 0x8 ;  /* 0x00000008e5a97836 */ /* 0x000fe60000000000 */
[----:B------:R-:W-:Y:S01]  /*2aa40*/  IABS R170, R3 ;  /* 0x0000000300aa7213 */ /* 0x000fe20000000000 */
[----:B------:R-:W-:Y:S01]  /*2aa50*/  IMAD.IADD R174, R169, 0x1, -R0 ;  /* 0x00000001a9ae7824 */ /* 0x000fe200078e0a00 */
[----:B------:R-:W-:Y:S02]  /*2aa60*/  IABS R3, R171 ;  /* 0x000000ab00037213 */ /* 0x000fe40000000000 */
[----:B------:R-:W-:Y:S02]  /*2aa70*/  IABS R171, R238 ;  /* 0x000000ee00ab7213 */ /* 0x000fe40000000000 */
[----:B------:R-:W-:Y:S02]  /*2aa80*/  I2FP.F32.S32 R172, R170 ;  /* 0x000000aa00ac7245 */ /* 0x000fe40000201400 */
[----:B------:R-:W-:Y:S02]  /*2aa90*/  I2FP.F32.S32 R170, R3 ;  /* 0x0000000300aa7245 */ /* 0x000fe40000201400 */
[----:B------:R-:W-:Y:S01]  /*2aaa0*/  I2FP.F32.S32 R3, R171 ;  /* 0x000000ab00037245 */ /* 0x000fe20000201400 */
[C---:B------:R-:W-:Y:S01]  /*2aab0*/  VIADD R171, R2.reuse, 0x31 ;  /* 0x0000003102ab7836 */ /* 0x040fe20000000000 */
[----:B------:R-:W-:Y:S01]  /*2aac0*/  IABS R174, R174 ;  /* 0x000000ae00ae7213 */ /* 0x000fe20000000000 */
[----:B------:R-:W-:Y:S01]  /*2aad0*/  FFMA.FTZ R24, -R225, R172, R24 ;  /* 0x000000ace1187223 */ /* 0x000fe20000010118 */
[----:B------:R-:W-:Y:S01]  /*2aae0*/  IADD3 R173, PT, PT, R169, -0x1, -R0 ;  /* 0xffffffffa9ad7810 */ /* 0x000fe20007ffe800 */
[CC--:B------:R-:W-:Y:S01]  /*2aaf0*/  FFMA.FTZ R4, -R225.reuse, R3.reuse, R4 ;  /* 0x00000003e1047223 */ /* 0x0c0fe20000010104 */
[----:B------:R-:W-:Y:S01]  /*2ab00*/  I2FP.F32.S32 R174, R174 ;  /* 0x000000ae00ae7245 */ /* 0x000fe20000201400 */
[C---:B------:R-:W-:Y:S01]  /*2ab10*/  FFMA.FTZ R10, -R225.reuse, R3, R10 ;  /* 0x00000003e10a7223 */ /* 0x040fe2000001010a */
[----:B------:R-:W-:Y:S01]  /*2ab20*/  IABS R173, R173 ;  /* 0x000000ad00ad7213 */ /* 0x000fe20000000000 */
[----:B------:R-:W-:Y:S01]  /*2ab30*/  VIADD R3, R2, 0x9 ;  /* 0x0000000902037836 */ /* 0x000fe20000000000 */
[----:B------:R-:W-:Y:S01]  /*2ab40*/  FSEL R176, R4, -INF , P1 ;  /* 0xff80000004b07808 */ /* 0x000fe20000800000 */
[----:B------:R-:W-:Y:S01]  /*2ab50*/  FFMA.FTZ R6, -R225, R174, R6 ;  /* 0x000000aee1067223 */ /* 0x000fe20000010106 */
[----:B------:R-:W-:Y:S01]  /*2ab60*/  ISETP.GE.AND P1, PT, R239, R230, PT ;  /* 0x000000e6ef00720c */ /* 0x000fe20003f26270 */
[----:B------:R-:W-:Y:S01]  /*2ab70*/  FFMA.FTZ R25, -R225, R170, R25 ;  /* 0x000000aae1197223 */ /* 0x000fe20000010119 */
[-C--:B------:R-:W-:Y:S01]  /*2ab80*/  ISETP.GE.AND P0, PT, R3, R230.reuse, PT ;  /* 0x000000e60300720c */ /* 0x080fe20003f06270 */
[----:B------:R-:W-:Y:S01]  /*2ab90*/  VIADD R170, R2, 0x30 ;  /* 0x0000003002aa7836 */ /* 0x000fe20000000000 */
[----:B------:R-:W-:Y:S01]  /*2aba0*/  FSEL R178, R12, -INF , P1 ;  /* 0xff8000000cb27808 */ /* 0x000fe20000800000 */
[----:B------:R-:W-:Y:S01]  /*2abb0*/  VIADD R12, R2, 0xd0 ;  /* 0x000000d0020c7836 */ /* 0x000fe20000000000 */
[----:B------:R-:W-:Y:S02]  /*2abc0*/  FSEL R177, R9, -INF , P0 ;  /* 0xff80000009b17808 */ /* 0x000fe40000000000 */
[-C--:B------:R-:W-:Y:S02]  /*2abd0*/  ISETP.GE.AND P0, PT, R240, R230.reuse, PT ;  /* 0x000000e6f000720c */ /* 0x080fe40003f06270 */
[-C--:B------:R-:W-:Y:S02]  /*2abe0*/  ISETP.GE.AND P1, PT, R241, R230.reuse, PT ;  /* 0x000000e6f100720c */ /* 0x080fe40003f26270 */
[----:B------:R-:W-:Y:S01]  /*2abf0*/  FSEL R179, R13, -INF , P0 ;  /* 0xff8000000db37808 */ /* 0x000fe20000000000 */
[C---:B------:R-:W-:Y:S01]  /*2ac00*/  VIADD R13, R2.reuse, 0x40 ;  /* 0x00000040020d7836 */ /* 0x040fe20000000000 */
[-C--:B------:R-:W-:Y:S02]  /*2ac10*/  ISETP.GE.AND P0, PT, R243, R230.reuse, PT ;  /* 0x000000e6f300720c */ /* 0x080fe40003f06270 */
[--C-:B------:R-:W-:Y:S02]  /*2ac20*/  IADD3 R4, PT, PT, R169, -0x9, -R0.reuse ;  /* 0xfffffff7a9047810 */ /* 0x100fe40007ffe800 */
[----:B------:R-:W-:Y:S01]  /*2ac30*/  FSEL R183, R17, -INF , P0 ;  /* 0xff80000011b77808 */ /* 0x000fe20000000000 */
[----:B------:R-:W-:Y:S01]  /*2ac40*/  VIADD R17, R2, 0x38 ;  /* 0x0000003802117836 */ /* 0x000fe20000000000 */
[-C--:B------:R-:W-:Y:S02]  /*2ac50*/  ISETP.GE.AND P0, PT, R242, R230.reuse, PT ;  /* 0x000000e6f200720c */ /* 0x080fe40003f06270 */
[----:B------:R-:W-:Y:S01]  /*2ac60*/  FSEL R182, R16, -INF , P1 ;  /* 0xff80000010b67808 */ /* 0x000fe20000800000 */
[----:B------:R-:W-:Y:S01]  /*2ac70*/  VIADD R16, R2, 0xb1 ;  /* 0x000000b102107836 */ /* 0x000fe20000000000 */
[----:B------:R-:W-:Y:S01]  /*2ac80*/  FSEL R185, R20, -INF , P0 ;  /* 0xff80000014b97808 */ /* 0x000fe20000000000 */
[C---:B------:R-:W-:Y:S01]  /*2ac90*/  VIADD R20, R2.reuse, 0x39 ;  /* 0x0000003902147836 */ /* 0x040fe20000000000 */
[-C--:B------:R-:W-:Y:S02]  /*2aca0*/  ISETP.GE.AND P1, PT, R2, R231.reuse, PT ;  /* 0x000000e70200720c */ /* 0x080fe40003f26270 */
[----:B------:R-:W-:Y:S02]  /*2acb0*/  ISETP.GE.AND P0, PT, R244, R230, PT ;  /* 0x000000e6f400720c */ /* 0x000fe40003f06270 */
[----:B------:R-:W-:Y:S02]  /*2acc0*/  IABS R4, R4 ;  /* 0x0000000400047213 */ /* 0x000fe40000000000 */
[----:B------:R-:W-:Y:S01]  /*2acd0*/  FSEL R252, R21, -INF , P0 ;  /* 0xff80000015fc7808 */ /* 0x000fe20000000000 */
[----:B------:R-:W-:Y:S01]  /*2ace0*/  VIADD R21, R2, 0xd1 ;  /* 0x000000d102157836 */ /* 0x000fe20000000000 */
[----:B------:R-:W-:Y:S02]  /*2acf0*/  FSEL R249, R6, -INF , P1 ;  /* 0xff80000006f97808 */ /* 0x000fe40000800000 */
[----:B------:R-:W-:Y:S02]  /*2ad00*/  I2FP.F32.S32 R4, R4 ;  /* 0x0000000400047245 */ /* 0x000fe40000201400 */
[----:B------:R-:W-:Y:S02]  /*2ad10*/  ISETP.GE.AND P0, PT, R245, R230, PT ;  /* 0x000000e6f500720c */ /* 0x000fe40003f06270 */
[-C--:B------:R-:W-:Y:S01]  /*2ad20*/  ISETP.GE.AND P1, PT, R180, R231.reuse, PT ;  /* 0x000000e7b400720c */ /* 0x080fe20003f26270 */
[----:B------:R-:W-:Y:S01]  /*2ad30*/  FFMA.FTZ R11, -R225, R4, R11 ;  /* 0x00000004e10b7223 */ /* 0x000fe2000001010b */
[--C-:B------:R-:W-:Y:S02]  /*2ad40*/  IADD3 R9, PT, PT, R169, -0x11, -R0.reuse ;  /* 0xffffffefa9097810 */ /* 0x100fe40007ffe800 */
[----:B------:R-:W-:Y:S01]  /*2ad50*/  FSEL R250, R24, -INF , P0 ;  /* 0xff80000018fa7808 */ /* 0x000fe20000000000 */
[----:B------:R-:W-:Y:S01]  /*2ad60*/  VIADD R24, R2, 0xa8 ;  /* 0x000000a802187836 */ /* 0x000fe20000000000 */
[----:B------:R-:W-:Y:S01]  /*2ad70*/  FSEL R247, R10, -INF , P1 ;  /* 0xff8000000af77808 */ /* 0x000fe20000800000 */
[C---:B------:R-:W-:Y:S01]  /*2ad80*/  VIADD R10, R2.reuse, 0xc9 ;  /* 0x000000c9020a7836 */ /* 0x040fe20000000000 */
[C---:B------:R-:W-:Y:S02]  /*2ad90*/  ISETP.GE.AND P0, PT, R3.reuse, R231, PT ;  /* 0x000000e70300720c */ /* 0x040fe40003f06270 */
[C---:B------:R-:W-:Y:S02]  /*2ada0*/  ISETP.GE.AND P2, PT, R3.reuse, R228, PT ;  /* 0x000000e40300720c */ /* 0x040fe40003f46270 */
[----:B------:R-:W-:Y:S02]  /*2adb0*/  ISETP.GE.AND P1, PT, R3, R232, PT ;  /* 0x000000e80300720c */ /* 0x000fe40003f26270 */
[C-C-:B------:R-:W-:Y:S02]  /*2adc0*/  IADD3 R4, PT, PT, R229.reuse, -0x30, -R0.reuse ;  /* 0xffffffd0e5047810 */ /* 0x140fe40007ffe800 */
[C-C-:B------:R-:W-:Y:S02]  /*2add0*/  IADD3 R3, PT, PT, R229.reuse, -0x31, -R0.reuse ;  /* 0xffffffcfe5037810 */ /* 0x140fe40007ffe800 */
[----:B------:R-:W-:Y:S02]  /*2ade0*/  IADD3 R6, PT, PT, R229, -0x38, -R0 ;  /* 0xffffffc8e5067810 */ /* 0x000fe40007ffe800 */
        /* <DEDUP_REMOVED lines=11> */
[--C-:B------:R-:W-:Y:S01]  /*2aea0*/  IADD3 R9, PT, PT, R169, -0x19, -R0.reuse ;  /* 0xffffffe7a9097810 */ /* 0x100fe20007ffe800 */
[----:B------:R-:W-:Y:S01]  /*2aeb0*/  FFMA.FTZ R15, -R225, R6, R15 ;  /* 0x00000006e10f7223 */ /* 0x000fe2000001010f */
[----:B------:R-:W-:Y:S01]  /*2aec0*/  IADD3 R4, PT, PT, R229, -0x39, -R0 ;  /* 0xffffffc7e5047810 */ /* 0x000fe20007ffe800 */
[----:B------:R-:W-:Y:S01]  /*2aed0*/  FFMA.FTZ R28, -R225, R5, R28 ;  /* 0x00000005e11c7223 */ /* 0x000fe2000001011c */
[----:B------:R-:W-:Y:S02]  /*2aee0*/  I2FP.F32.S32 R173, R173 ;  /* 0x000000ad00ad7245 */ /* 0x000fe40000201400 */
[C-C-:B------:R-:W-:Y:S02]  /*2aef0*/  IADD3 R3, PT, PT, R229.reuse, -0x40, -R0.reuse ;  /* 0xffffffc0e5037810 */ /* 0x140fe40007ffe800 */
[--C-:B------:R-:W-:Y:S01]  /*2af00*/  IADD3 R6, PT, PT, R229, -0x41, -R0.reuse ;  /* 0xffffffbfe5067810 */ /* 0x100fe20007ffe800 */
[----:B------:R-:W-:Y:S01]  /*2af10*/  FFMA.FTZ R7, -R225, R173, R7 ;  /* 0x000000ade1077223 */ /* 0x000fe20000010107 */
[----:B------:R-:W-:Y:S02]  /*2af20*/  IABS R9, R9 ;  /* 0x0000000900097213 */ /* 0x000fe40000000000 */
[----:B------:R-:W-:Y:S02]  /*2af30*/  IABS R5, R4 ;  /* 0x0000000400057213 */ /* 0x000fe40000000000 */
[----:B------:R-:W-:Y:S02]  /*2af40*/  IABS R4, R3 ;  /* 0x0000000300047213 */ /* 0x000fe40000000000 */
[----:B------:R-:W-:Y:S01]  /*2af50*/  IABS R3, R6 ;  /* 0x0000000600037213 */ /* 0x000fe20000000000 */
[----:B------:R-:W-:Y:S01]  /*2af60*/  IMAD.MOV.U32 R6, RZ, RZ, R9 ;  /* 0x000000ffff067224 */ /* 0x000fe200078e0009 */
[----:B------:R-:W-:Y:S02]  /*2af70*/  FSEL R251, R7, -INF , P4 ;  /* 0xff80000007fb7808 */ /* 0x000fe40002000000 */
[----:B------:R-:W-:Y:S02]  /*2af80*/  I2FP.F32.S32 R3, R3 ;  /* 0x0000000300037245 */ /* 0x000fe40000201400 */
[----:B------:R-:W-:Y:S02]  /*2af90*/  I2FP.F32.S32 R5, R5 ;  /* 0x0000000500057245 */ /* 0x000fe40000201400 */
[--C-:B------:R-:W-:Y:S01]  /*2afa0*/  IADD3 R7, PT, PT, R169, -0x10, -R0.reuse ;  /* 0xfffffff0a9077810 */ /* 0x100fe20007ffe800 */
[C---:B------:R-:W-:Y:S01]  /*2afb0*/  FFMA.FTZ R37, -R225.reuse, R3, R37 ;  /* 0x00000003e1257223 */ /* 0x040fe20000010125 */
[----:B------:R-:W-:Y:S01]  /*2afc0*/  I2FP.F32.S32 R6, R6 ;  /* 0x0000000600067245 */ /* 0x000fe20000201400 */
[C---:B------:R-:W-:Y:S01]  /*2afd0*/  FFMA.FTZ R33, -R225.reuse, R5, R33 ;  /* 0x00000005e1217223 */ /* 0x040fe20000010121 */
[----:B------:R-:W-:Y:S02]  /*2afe0*/  I2FP.F32.S32 R4, R4 ;  /* 0x0000000400047245 */ /* 0x000fe40000201400 */
[----:B------:R-:W-:Y:S01]  /*2aff0*/  IABS R7, R7 ;  /* 0x0000000700077213 */ /* 0x000fe20000000000 */
[----:B------:R-:W-:Y:S01]  /*2b000*/  FFMA.FTZ R19, -R225, R6, R19 ;  /* 0x00000006e1137223 */ /* 0x000fe20000010113 */
[----:B------:R-:W-:Y:S01]  /*2b010*/  IADD3 R3, PT, PT, R229, -0x48, -R0 ;  /* 0xffffffb8e5037810 */ /* 0x000fe20007ffe800 */
[----:B------:R-:W-:Y:S01]  /*2b020*/  FFMA.FTZ R36, -R225, R4, R36 ;  /* 0x00000004e1247223 */ /* 0x000fe20000010124 */
[--C-:B------:R-:W-:Y:S02]  /*2b030*/  IADD3 R5, PT, PT, R229, -0x49, -R0.reuse ;  /* 0xffffffb7e5057810 */ /* 0x100fe40007ffe800 */
[C-C-:B------:R-:W-:Y:S02]  /*2b040*/  IADD3 R9, PT, PT, R169.reuse, -0x28, -R0.reuse ;  /* 0xffffffd8a9097810 */ /* 0x140fe40007ffe800 */
[----:B------:R-:W-:Y:S02]  /*2b050*/  IADD3 R6, PT, PT, R169, -0x21, -R0 ;  /* 0xffffffdfa9067810 */ /* 0x000fe40007ffe800 */
[----:B------:R-:W-:Y:S02]  /*2b060*/  I2FP.F32.S32 R7, R7 ;  /* 0x0000000700077245 */ /* 0x000fe40000201400 */
[----:B------:R-:W-:Y:S02]  /*2b070*/  IABS R4, R3 ;  /* 0x0000000300047213 */ /* 0x000fe40000000000 */
[----:B------:R-:W-:Y:S01]  /*2b080*/  IABS R3, R5 ;  /* 0x0000000500037213 */ /* 0x000fe20000000000 */
[----:B------:R-:W-:Y:S01]  /*2b090*/  FFMA.FTZ R14, -R225, R7, R14 ;  /* 0x00000007e10e7223 */ /* 0x000fe2000001010e */
[----:B------:R-:W-:Y:S02]  /*2b0a0*/  IABS R5, R9 ;  /* 0x0000000900057213 */ /* 0x000fe40000000000 */
[----:B------:R-:W-:Y:S02]  /*2b0b0*/  IABS R6, R6 ;  /* 0x0000000600067213 */ /* 0x000fe40000000000 */
[----:B------:R-:W-:Y:S02]  /*2b0c0*/  I2FP.F32.S32 R3, R3 ;  /* 0x0000000300037245 */ /* 0x000fe40000201400 */
[----:B------:R-:W-:Y:S02]  /*2b0d0*/  IADD3 R7, PT, PT, R169, -0x18, -R0 ;  /* 0xffffffe8a9077810 */ /* 0x000fe40007ffe800 */
[----:B------:R-:W-:Y:S01]  /*2b0e0*/  I2FP.F32.S32 R5, R5 ;  /* 0x0000000500057245 */ /* 0x000fe20000201400 */
[C---:B------:R-:W-:Y:S01]  /*2b0f0*/  FFMA.FTZ R41, -R225.reuse, R3, R41 ;  /* 0x00000003e1297223 */ /* 0x040fe20000010129 */
[----:B------:R-:W-:Y:S02]  /*2b100*/  I2FP.F32.S32 R6, R6 ;  /* 0x0000000600067245 */ /* 0x000fe40000201400 */
[----:B------:R-:W-:Y:S01]  /*2b110*/  I2FP.F32.S32 R4, R4 ;  /* 0x0000000400047245 */ /* 0x000fe20000201400 */
[C---:B------:R-:W-:Y:S01]  /*2b120*/  FFMA.FTZ R26, -R225.reuse, R5, R26 ;  /* 0x00000005e11a7223 */ /* 0x040fe2000001011a */
[----:B------:R-:W-:Y:S01]  /*2b130*/  IABS R7, R7 ;  /* 0x0000000700077213 */ /* 0x000fe20000000000 */
[----:B------:R-:W-:Y:S01]  /*2b140*/  FFMA.FTZ R23, -R225, R6, R23 ;  /* 0x00000006e1177223 */ /* 0x000fe20000010117 */
[----:B------:R-:W-:Y:S01]  /*2b150*/  IADD3 R3, PT, PT, R229, -0x50, -R0 ;  /* 0xffffffb0e5037810 */ /* 0x000fe20007ffe800 */
[----:B------:R-:W-:Y:S01]  /*2b160*/  FFMA.FTZ R40, -R225, R4, R40 ;  /* 0x00000004e1287223 */ /* 0x000fe20000010128 */
[--C-:B------:R-:W-:Y:S02]  /*2b170*/  IADD3 R5, PT, PT, R229, -0x51, -R0.reuse ;  /* 0xffffffafe5057810 */ /* 0x100fe40007ffe800 */
[C-C-:B------:R-:W-:Y:S02]  /*2b180*/  IADD3 R6, PT, PT, R169.reuse, -0x30, -R0.reuse ;  /* 0xffffffd0a9067810 */ /* 0x140fe40007ffe800 */
[----:B------:R-:W-:Y:S02]  /*2b190*/  I2FP.F32.S32 R7, R7 ;  /* 0x0000000700077245 */ /* 0x000fe40000201400 */
[----:B------:R-:W-:Y:S02]  /*2b1a0*/  IADD3 R9, PT, PT, R169, -0x31, -R0 ;  /* 0xffffffcfa9097810 */ /* 0x000fe40007ffe800 */
[----:B------:R-:W-:Y:S01]  /*2b1b0*/  IABS R4, R3 ;  /* 0x0000000300047213 */ /* 0x000fe20000000000 */
[----:B------:R-:W-:Y:S01]  /*2b1c0*/  FFMA.FTZ R18, -R225, R7, R18 ;  /* 0x00000007e1127223 */ /* 0x000fe20000010112 */
[----:B------:R-:W-:Y:S02]  /*2b1d0*/  IABS R3, R5 ;  /* 0x0000000500037213 */ /* 0x000fe40000000000 */
        /* <DEDUP_REMOVED lines=8> */
[----:B------:R-:W-:Y:S01]  /*2b260*/  FFMA.FTZ R45, -R225, R3, R45 ;  /* 0x00000003e12d7223 */ /* 0x000fe2000001012d */
[----:B------:R-:W-:Y:S01]  /*2b270*/  IADD3 R9, PT, PT, R169, -0x39, -R0 ;  /* 0xffffffc7a9097810 */ /* 0x000fe20007ffe800 */
[C---:B------:R-:W-:Y:S01]  /*2b280*/  FFMA.FTZ R30, -R225.reuse, R6, R30 ;  /* 0x00000006e11e7223 */ /* 0x040fe2000001011e */
[----:B------:R-:W-:Y:S01]  /*2b290*/  IABS R7, R7 ;  /* 0x0000000700077213 */ /* 0x000fe20000000000 */
[----:B------:R-:W-:Y:S01]  /*2b2a0*/  FFMA.FTZ R31, -R225, R5, R31 ;  /* 0x00000005e11f7223 */ /* 0x000fe2000001011f */
[C-C-:B------:R-:W-:Y:S02]  /*2b2b0*/  IADD3 R4, PT, PT, R229.reuse, -0x58, -R0.reuse ;  /* 0xffffffa8e5047810 */ /* 0x140fe40007ffe800 */
[C-C-:B------:R-:W-:Y:S02]  /*2b2c0*/  IADD3 R3, PT, PT, R229.reuse, -0x59, -R0.reuse ;  /* 0xffffffa7e5037810 */ /* 0x140fe40007ffe800 */
[----:B------:R-:W-:Y:S02]  /*2b2d0*/  IADD3 R6, PT, PT, R229, -0x60, -R0 ;  /* 0xffffffa0e5067810 */ /* 0x000fe40007ffe800 */
[----:B------:R-:W-:Y:S02]  /*2b2e0*/  IABS R9, R9 ;  /* 0x0000000900097213 */ /* 0x000fe40000000000 */
[----:B------:R-:W-:Y:S02]  /*2b2f0*/  I2FP.F32.S32 R7, R7 ;  /* 0x0000000700077245 */ /* 0x000fe40000201400 */
[----:B------:R-:W-:Y:S02]  /*2b300*/  IABS R5, R4 ;  /* 0x0000000400057213 */ /* 0x000fe40000000000 */
[----:B------:R-:W-:Y:S01]  /*2b310*/  IABS R4, R3 ;  /* 0x0000000300047213 */ /* 0x000fe20000000000 */
[----:B------:R-:W-:Y:S01]  /*2b320*/  FFMA.FTZ R22, -R225, R7, R22 ;  /* 0x00000007e1167223 */ /* 0x000fe20000010116 */
[----:B------:R-:W-:Y:S01]  /*2b330*/  IABS R3, R6 ;  /* 0x0000000600037213 */ /* 0x000fe20000000000 */
[----:B------:R-:W-:Y:S01]  /*2b340*/  IMAD.MOV.U32 R6, RZ, RZ, R9 ;  /* 0x000000ffff067224 */ /* 0x000fe200078e0009 */
[----:B------:R-:W-:Y:S02]  /*2b350*/  IADD3 R7, PT, PT, R169, -0x29, -R0 ;  /* 0xffffffd7a9077810 */ /* 0x000fe40007ffe800 */
[----:B------:R-:W-:Y:S01]  /*2b360*/  FSEL R237, R11, -INF , P0 ;  /* 0xff8000000bed7808 */ /* 0x000fe20000000000 */
[----:B------:R-:W-:Y:S01]  /*2b370*/  VIADD R11, R2, 0xb0 ;  /* 0x000000b0020b7836 */ /* 0x000fe20000000000 */
[----:B------:R-:W-:Y:S02]  /*2b380*/  I2FP.F32.S32 R4, R4 ;  /* 0x0000000400047245 */ /* 0x000fe40000201400 */
[----:B------:R-:W-:Y:S02]  /*2b390*/  ISETP.GE.AND P0, PT, R170, R230, PT ;  /* 0x000000e6aa00720c */ /* 0x000fe40003f06270 */
[----:B------:R-:W-:Y:S01]  /*2b3a0*/  I2FP.F32.S32 R3, R3 ;  /* 0x0000000300037245 */ /* 0x000fe20000201400 */
[C---:B------:R-:W-:Y:S01]  /*2b3b0*/  FFMA.FTZ R49, -R225.reuse, R4, R49 ;  /* 0x00000004e1317223 */ /* 0x040fe20000010131 */
[----:B------:R-:W-:Y:S02]  /*2b3c0*/  I2FP.F32.S32 R6, R6 ;  /* 0x0000000600067245 */ /* 0x000fe40000201400 */
[----:B------:R-:W-:Y:S01]  /*2b3d0*/  IABS R7, R7 ;  /* 0x0000000700077213 */ /* 0x000fe20000000000 */
[C---:B------:R-:W-:Y:S01]  /*2b3e0*/  FFMA.FTZ R52, -R225.reuse, R3, R52 ;  /* 0x00000003e1347223 */ /* 0x040fe20000010134 */
[----:B------:R-:W-:Y:S01]  /*2b3f0*/  I2FP.F32.S32 R5, R5 ;  /* 0x0000000500057245 */ /* 0x000fe20000201400 */
[----:B------:R-:W-:Y:S01]  /*2b400*/  FFMA.FTZ R35, -R225, R6, R35 ;  /* 0x00000006e1237223 */ /* 0x000fe20000010123 */
[----:B------:R-:W-:Y:S01]  /*2b410*/  FSEL R174, R28, -INF , P0 ;  /* 0xff8000001cae7808 */ /* 0x000fe20000000000 */
[C---:B------:R-:W-:Y:S01]  /*2b420*/  VIADD R28, R2.reuse, 0xe0 ;  /* 0x000000e0021c7836 */ /* 0x040fe20000000000 */
[----:B------:R-:W-:Y:S01]  /*2b430*/  IADD3 R9, PT, PT, R169, -0x41, -R0 ;  /* 0xffffffbfa9097810 */ /* 0x000fe20007ffe800 */
[----:B------:R-:W-:Y:S01]  /*2b440*/  FFMA.FTZ R48, -R225, R5, R48 ;  /* 0x00000005e1307223 */ /* 0x000fe20000010130 */
[----:B------:R-:W-:Y:S02]  /*2b450*/  ISETP.GE.AND P0, PT, R171, R230, PT ;  /* 0x000000e6ab00720c */ /* 0x000fe40003f06270 */
[C-C-:B------:R-:W-:Y:S02]  /*2b460*/  IADD3 R4, PT, PT, R229.reuse, -0x61, -R0.reuse ;  /* 0xffffff9fe5047810 */ /* 0x140fe40007ffe800 */
[----:B------:R-:W-:Y:S02]  /*2b470*/  I2FP.F32.S32 R7, R7 ;  /* 0x0000000700077245 */ /* 0x000fe40000201400 */
[C-C-:B------:R-:W-:Y:S02]  /*2b480*/  IADD3 R3, PT, PT, R229.reuse, -0x68, -R0.reuse ;  /* 0xffffff98e5037810 */ /* 0x140fe40007ffe800 */
[----:B------:R-:W-:Y:S01]  /*2b490*/  IADD3 R6, PT, PT, R229, -0x69, -R0 ;  /* 0xffffff97e5067810 */ /* 0x000fe20007ffe800 */
[----:B------:R-:W-:Y:S01]  /*2b4a0*/  FFMA.FTZ R27, -R225, R7, R27 ;  /* 0x00000007e11b7223 */ /* 0x000fe2000001011b */
[----:B------:R-:W-:Y:S02]  /*2b4b0*/  IABS R9, R9 ;  /* 0x0000000900097213 */ /* 0x000fe40000000000 */
[----:B------:R-:W-:Y:S01]  /*2b4c0*/  FSEL R180, R29, -INF , P0 ;  /* 0xff8000001db47808 */ /* 0x000fe20000000000 */
[----:B------:R-:W-:Y:S01]  /*2b4d0*/  IMAD.MOV.U32 R29, RZ, RZ, R178 ;  /* 0x000000ffff1d7224 */ /* 0x000fe200078e00b2 */
[----:B------:R-:W-:Y:S01]  /*2b4e0*/  IABS R5, R4 ;  /* 0x0000000400057213 */ /* 0x000fe20000000000 */
[----:B------:R-:W-:Y:S01]  /*2b4f0*/  VIADD R178, R2, 0x70 ;  /* 0x0000007002b27836 */ /* 0x000fe20000000000 */
[----:B------:R-:W-:Y:S02]  /*2b500*/  ISETP.GE.AND P0, PT, R239, R231, PT ;  /* 0x000000e7ef00720c */ /* 0x000fe40003f06270 */
[----:B------:R-:W-:Y:S02]  /*2b510*/  IABS R4, R3 ;  /* 0x0000000300047213 */ /* 0x000fe40000000000 */
[----:B------:R-:W-:Y:S01]  /*2b520*/  IABS R3, R6 ;  /* 0x0000000600037213 */ /* 0x000fe20000000000 */
[----:B------:R-:W-:Y:S01]  /*2b530*/  IMAD.MOV.U32 R6, RZ, RZ, R9 ;  /* 0x000000ffff067224 */ /* 0x000fe200078e0009 */
[----:B------:R-:W-:Y:S02]  /*2b540*/  IADD3 R7, PT, PT, R169, -0x38, -R0 ;  /* 0xffffffc8a9077810 */ /* 0x000fe40007ffe800 */
[----:B------:R-:W-:Y:S01]  /*2b550*/  FSEL R236, R14, -INF , P0 ;  /* 0xff8000000eec7808 */ /* 0x000fe20000000000 */
[----:B------:R-:W-:Y:S01]  /*2b560*/  VIADD R14, R2, 0x41 ;  /* 0x00000041020e7836 */ /* 0x000fe20000000000 */
[----:B------:R-:W-:Y:S02]  /*2b570*/  ISETP.GE.AND P0, PT, R240, R231, PT ;  /* 0x000000e7f000720c */ /* 0x000fe40003f06270 */
[----:B------:R-:W-:Y:S02]  /*2b580*/  I2FP.F32.S32 R3, R3 ;  /* 0x0000000300037245 */ /* 0x000fe40000201400 */
[----:B------:R-:W-:Y:S02]  /*2b590*/  IABS R7, R7 ;  /* 0x0000000700077213 */ /* 0x000fe40000000000 */
[----:B------:R-:W-:Y:S01]  /*2b5a0*/  I2FP.F32.S32 R5, R5 ;  /* 0x0000000500057245 */ /* 0x000fe20000201400 */
[----:B------:R-:W-:Y:S01]  /*2b5b0*/  FFMA.FTZ R57, -R225, R3, R57 ;  /* 0x00000003e1397223 */ /* 0x000fe20000010139 */
[----:B------:R-:W-:Y:S02]  /*2b5c0*/  I2FP.F32.S32 R6, R6 ;  /* 0x0000000600067245 */ /* 0x000fe40000201400 */
[----:B------:R-:W-:Y:S01]  /*2b5d0*/  FSEL R221, R15, -INF , P0 ;  /* 0xff8000000fdd7808 */ /* 0x000fe20000000000 */
[----:B------:R-:W-:Y:S01]  /*2b5e0*/  FFMA.FTZ R53, -R225, R5, R53 ;  /* 0x00000005e1357223 */ /* 0x000fe20000010135 */
[----:B------:R-:W-:Y:S01]  /*2b5f0*/  I2FP.F32.S32 R4, R4 ;  /* 0x0000000400047245 */ /* 0x000fe20000201400 */
[----:B------:R-:W-:Y:S01]  /*2b600*/  IMAD.MOV.U32 R15, RZ, RZ, R187 ;  /* 0x000000ffff0f7224 */ /* 0x000fe200078e00bb */
[----:B------:R-:W-:Y:S01]  /*2b610*/  ISETP.GE.AND P0, PT, R17, R230, PT ;  /* 0x000000e61100720c */ /* 0x000fe20003f06270 */
[C---:B------:R-:W-:Y:S01]  /*2b620*/  FFMA.FTZ R39, -R225.reuse, R6, R39 ;  /* 0x00000006e1277223 */ /* 0x040fe20000010127 */
[----:B------:R-:W-:Y:S01]  /*2b630*/  I2FP.F32.S32 R7, R7 ;  /* 0x0000000700077245 */ /* 0x000fe20000201400 */
[----:B------:R-:W-:Y:S01]  /*2b640*/  FFMA.FTZ R56, -R225, R4, R56 ;  /* 0x00000004e1387223 */ /* 0x000fe20000010138 */
[C-C-:B------:R-:W-:Y:S02]  /*2b650*/  IADD3 R3, PT, PT, R229.reuse, -0x70, -R0.reuse ;  /* 0xffffff90e5037810 */ /* 0x140fe40007ffe800 */
[----:B------:R-:W-:Y:S01]  /*2b660*/  IADD3 R5, PT, PT, R229, -0x71, -R0 ;  /* 0xffffff8fe5057810 */ /* 0x000fe20007ffe800 */
[----:B------:R-:W-:Y:S01]  /*2b670*/  FFMA.FTZ R34, -R225, R7, R34 ;  /* 0x00000007e1227223 */ /* 0x000fe20000010122 */
[C-C-:B------:R-:W-:Y:S02]  /*2b680*/  IADD3 R9, PT, PT, R169.reuse, -0x50, -R0.reuse ;  /* 0xffffffb0a9097810 */ /* 0x140fe40007ffe800 */
[----:B------:R-:W-:Y:S01]  /*2b690*/  FSEL R181, R32, -INF , P0 ;  /* 0xff80000020b57808 */ /* 0x000fe20000000000 */
[----:B------:R-:W-:Y:S01]  /*2b6a0*/  IMAD.MOV.U32 R32, RZ, RZ, R179 ;  /* 0x000000ffff207224 */ /* 0x000fe200078e00b3 */
[C-C-:B------:R-:W-:Y:S02]  /*2b6b0*/  IADD3 R6, PT, PT, R169.reuse, -0x49, -R0.reuse ;  /* 0xffffffb7a9067810 */ /* 0x140fe40007ffe800 */
[----:B------:R-:W-:Y:S02]  /*2b6c0*/  ISETP.GE.AND P0, PT, R20, R230, PT ;  /* 0x000000e61400720c */ /* 0x000fe40003f06270 */
[----:B------:R-:W-:Y:S02]  /*2b6d0*/  IABS R4, R3 ;  /* 0x0000000300047213 */ /* 0x000fe40000000000 */
[----:B------:R-:W-:Y:S02]  /*2b6e0*/  IADD3 R7, PT, PT, R169, -0x40, -R0 ;  /* 0xffffffc0a9077810 */ /* 0x000fe40007ffe800 */
[----:B------:R-:W-:Y:S02]  /*2b6f0*/  IABS R3, R5 ;  /* 0x0000000500037213 */ /* 0x000fe40000000000 */
[----:B------:R-:W-:Y:S02]  /*2b700*/  IABS R5, R9 ;  /* 0x0000000900057213 */ /* 0x000fe40000000000 */
[----:B------:R-:W-:Y:S02]  /*2b710*/  IABS R6, R6 ;  /* 0x0000000600067213 */ /* 0x000fe40000000000 */
[----:B------:R-:W-:Y:S01]  /*2b720*/  FSEL R184, R33, -INF , P0 ;  /* 0xff80000021b87808 */ /* 0x000fe20000000000 */
[----:B------:R-:W-:Y:S01]  /*2b730*/  IMAD.MOV.U32 R33, RZ, RZ, R182 ;  /* 0x000000ffff217224 */ /* 0x000fe200078e00b6 */
[----:B------:R-:W-:Y:S02]  /*2b740*/  ISETP.GE.AND P0, PT, R241, R231, PT ;  /* 0x000000e7f100720c */ /* 0x000fe40003f06270 */
[----:B------:R-:W-:Y:S02]  /*2b750*/  IABS R7, R7 ;  /* 0x0000000700077213 */ /* 0x000fe40000000000 */
[----:B------:R-:W-:Y:S02]  /*2b760*/  I2FP.F32.S32 R3, R3 ;  /* 0x0000000300037245 */ /* 0x000fe40000201400 */
[----:B------:R-:W-:Y:S02]  /*2b770*/  I2FP.F32.S32 R5, R5 ;  /* 0x0000000500057245 */ /* 0x000fe40000201400 */
[----:B------:R-:W-:Y:S01]  /*2b780*/  I2FP.F32.S32 R6, R6 ;  /* 0x0000000600067245 */ /* 0x000fe20000201400 */
[C---:B------:R-:W-:Y:S01]  /*2b790*/  FFMA.FTZ R61, -R225.reuse, R3, R61 ;  /* 0x00000003e13d7223 */ /* 0x040fe2000001013d */
[----:B------:R-:W-:Y:S01]  /*2b7a0*/  FSEL R195, R18, -INF , P0 ;  /* 0xff80000012c37808 */ /* 0x000fe20000000000 */
[C---:B------:R-:W-:Y:S01]  /*2b7b0*/  FFMA.FTZ R46, -R225.reuse, R5, R46 ;  /* 0x00000005e12e7223 */ /* 0x040fe2000001012e */
[----:B------:R-:W-:Y:S01]  /*2b7c0*/  I2FP.F32.S32 R7, R7 ;  /* 0x0000000700077245 */ /* 0x000fe20000201400 */
[----:B------:R-:W-:Y:S01]  /*2b7d0*/  FFMA.FTZ R43, -R225, R6, R43 ;  /* 0x00000006e12b7223 */ /* 0x000fe2000001012b */
[----:B------:R-:W-:Y:S01]  /*2b7e0*/  I2FP.F32.S32 R4, R4 ;  /* 0x0000000400047245 */ /* 0x000fe20000201400 */
[----:B------:R-:W-:Y:S01]  /*2b7f0*/  IMAD.MOV.U32 R18, RZ, RZ, R177 ;  /* 0x000000ffff127224 */ /* 0x000fe200078e00b1 */
[----:B------:R-:W-:Y:S01]  /*2b800*/  ISETP.GE.AND P0, PT, R243, R231, PT ;  /* 0x000000e7f300720c */ /* 0x000fe20003f06270 */
[----:B------:R-:W-:Y:S01]  /*2b810*/  VIADD R177, R2, 0x71 ;  /* 0x0000007102b17836 */ /* 0x000fe20000000000 */
[----:B------:R-:W-:Y:S01]  /*2b820*/  IADD3 R3, PT, PT, R229, -0x78, -R0 ;  /* 0xffffff88e5037810 */ /* 0x000fe20007ffe800 */
[----:B------:R-:W-:Y:S01]  /*2b830*/  FFMA.FTZ R38, -R225, R7, R38 ;  /* 0x00000007e1267223 */ /* 0x000fe20000010126 */
[----:B------:R-:W-:Y:S01]  /*2b840*/  IADD3 R5, PT, PT, R229, -0x79, -R0 ;  /* 0xffffff87e5057810 */ /* 0x000fe20007ffe800 */
[----:B------:R-:W-:Y:S01]  /*2b850*/  FFMA.FTZ R60, -R225, R4, R60 ;  /* 0x00000004e13c7223 */ /* 0x000fe2000001013c */
[--C-:B------:R-:W-:Y:S02]  /*2b860*/  IADD3 R6, PT, PT, R169, -0x58, -R0.reuse ;  /* 0xffffffa8a9067810 */ /* 0x100fe40007ffe800 */
[----:B------:R-:W-:Y:S01]  /*2b870*/  FSEL R198, R19, -INF , P0 ;  /* 0xff80000013c67808 */ /* 0x000fe20000000000 */
[----:B------:R-:W-:Y:S01]  /*2b880*/  IMAD.MOV.U32 R19, RZ, RZ, R185 ;  /* 0x000000ffff137224 */ /* 0x000fe200078e00b9 */
[----:B------:R-:W-:Y:S02]  /*2b890*/  ISETP.GE.AND P0, PT, R13, R230, PT ;  /* 0x000000e60d00720c */ /* 0x000fe40003f06270 */
[C-C-:B------:R-:W-:Y:S02]  /*2b8a0*/  IADD3 R7, PT, PT, R169.reuse, -0x48, -R0.reuse ;  /* 0xffffffb8a9077810 */ /* 0x140fe40007ffe800 */
[----:B------:R-:W-:Y:S02]  /*2b8b0*/  IADD3 R9, PT, PT, R169, -0x59, -R0 ;  /* 0xffffffa7a9097810 */ /* 0x000fe40007ffe800 */
[----:B------:R-:W-:Y:S02]  /*2b8c0*/  IABS R4, R3 ;  /* 0x0000000300047213 */ /* 0x000fe40000000000 */
[----:B------:R-:W-:Y:S02]  /*2b8d0*/  IABS R3, R5 ;  /* 0x0000000500037213 */ /* 0x000fe40000000000 */
[----:B------:R-:W-:Y:S02]  /*2b8e0*/  IABS R6, R6 ;  /* 0x0000000600067213 */ /* 0x000fe40000000000 */
[----:B------:R-:W-:Y:S01]  /*2b8f0*/  FSEL R219, R36, -INF , P0 ;  /* 0xff80000024db7808 */ /* 0x000fe20000000000 */
[----:B------:R-:W-:Y:S01]  /*2b900*/  VIADD R36, R2, 0x98 ;  /* 0x0000009802247836 */ /* 0x000fe20000000000 */
[----:B------:R-:W-:Y:S02]  /*2b910*/  IABS R7, R7 ;  /* 0x0000000700077213 */ /* 0x000fe40000000000 */
[----:B------:R-:W-:Y:S02]  /*2b920*/  IABS R5, R9 ;  /* 0x0000000900057213 */ /* 0x000fe40000000000 */
[----:B------:R-:W-:Y:S02]  /*2b930*/  I2FP.F32.S32 R4, R4 ;  /* 0x0000000400047245 */ /* 0x000fe40000201400 */
[----:B------:R-:W-:Y:S02]  /*2b940*/  ISETP.GE.AND P0, PT, R14, R230, PT ;  /* 0x000000e60e00720c */ /* 0x000fe40003f06270 */
        /* <DEDUP_REMOVED lines=11> */
[----:B------:R-:W-:Y:S01]  /*2ba00*/  ISETP.GE.AND P0, PT, R242, R231, PT ;  /* 0x000000e7f200720c */ /* 0x000fe20003f06270 */
[----:B------:R-:W-:Y:S01]  /*2ba10*/  VIADD R37, R2, 0x91 ;  /* 0x0000009102257836 */ /* 0x000fe20000000000 */
[C-C-:B------:R-:W-:Y:S02]  /*2ba20*/  IADD3 R4, PT, PT, R229.reuse, -0x80, -R0.reuse ;  /* 0xffffff80e5047810 */ /* 0x140fe40007ffe800 */
[C-C-:B------:R-:W-:Y:S02]  /*2ba30*/  IADD3 R3, PT, PT, R229.reuse, -0x81, -R0.reuse ;  /* 0xffffff7fe5037810 */ /* 0x140fe40007ffe800 */
[--C-:B------:R-:W-:Y:S02]  /*2ba40*/  IADD3 R6, PT, PT, R229, -0x88, -R0.reuse ;  /* 0xffffff78e5067810 */ /* 0x100fe40007ffe800 */
[----:B------:R-:W-:Y:S02]  /*2ba50*/  IABS R9, R9 ;  /* 0x0000000900097213 */ /* 0x000fe40000000000 */
[----:B------:R-:W-:Y:S01]  /*2ba60*/  FSEL R215, R22, -INF , P0 ;  /* 0xff80000016d77808 */ /* 0x000fe20000000000 */
[----:B------:R-:W-:Y:S01]  /*2ba70*/  VIADD R22, R2, 0xd8 ;  /* 0x000000d802167836 */ /* 0x000fe20000000000 */
[----:B------:R-:W-:Y:S02]  /*2ba80*/  IADD3 R7, PT, PT, R169, -0x51, -R0 ;  /* 0xffffffafa9077810 */ /* 0x000fe40007ffe800 */
[----:B------:R-:W-:Y:S02]  /*2ba90*/  IABS R5, R4 ;  /* 0x0000000400057213 */ /* 0x000fe40000000000 */
[----:B------:R-:W-:Y:S02]  /*2baa0*/  ISETP.GE.AND P0, PT, R244, R231, PT ;  /* 0x000000e7f400720c */ /* 0x000fe40003f06270 */
[----:B------:R-:W-:Y:S02]  /*2bab0*/  IABS R4, R3 ;  /* 0x0000000300047213 */ /* 0x000fe40000000000 */
[----:B------:R-:W-:Y:S01]  /*2bac0*/  IABS R3, R6 ;  /* 0x0000000600037213 */ /* 0x000fe20000000000 */
[----:B------:R-:W-:Y:S01]  /*2bad0*/  IMAD.MOV.U32 R6, RZ, RZ, R9 ;  /* 0x000000ffff067224 */ /* 0x000fe200078e0009 */
[----:B------:R-:W-:Y:S02]  /*2bae0*/  IABS R7, R7 ;  /* 0x0000000700077213 */ /* 0x000fe40000000000 */
[----:B------:R-:W-:Y:S01]  /*2baf0*/  FSEL R214, R23, -INF , P0 ;  /* 0xff80000017d67808 */ /* 0x000fe20000000000 */
[----:B------:R-:W-:Y:S01]  /*2bb00*/  VIADD R23, R2, 0xa9 ;  /* 0x000000a902177836 */ /* 0x000fe20000000000 */
[----:B------:R-:W-:Y:S02]  /*2bb10*/  ISETP.GE.AND P0, PT, R216, R230, PT ;  /* 0x000000e6d800720c */ /* 0x000fe40003f06270 */
[----:B------:R-:W-:Y:S02]  /*2bb20*/  I2FP.F32.S32 R4, R4 ;  /* 0x0000000400047245 */ /* 0x000fe40000201400 */
[----:B------:R-:W-:Y:S02]  /*2bb30*/  I2FP.F32.S32 R3, R3 ;  /* 0x0000000300037245 */ /* 0x000fe40000201400 */
[----:B------:R-:W-:Y:S01]  /*2bb40*/  I2FP.F32.S32 R7, R7 ;  /* 0x0000000700077245 */ /* 0x000fe20000201400 */
[C---:B------:R-:W-:Y:S01]  /*2bb50*/  FFMA.FTZ R69, -R225.reuse, R4, R69 ;  /* 0x00000004e1457223 */ /* 0x040fe20000010145 */
[----:B------:R-:W-:Y:S01]  /*2bb60*/  I2FP.F32.S32 R6, R6 ;  /* 0x0000000600067245 */ /* 0x000fe20000201400 */
[C---:B------:R-:W-:Y:S01]  /*2bb70*/  FFMA.FTZ R72, -R225.reuse, R3, R72 ;  /* 0x00000003e1487223 */ /* 0x040fe20000010148 */
[----:B------:R-:W-:Y:S01]  /*2bb80*/  FSEL R199, R40, -INF , P0 ;  /* 0xff80000028c77808 */ /* 0x000fe20000000000 */
[C---:B------:R-:W-:Y:S01]  /*2bb90*/  FFMA.FTZ R47, -R225.reuse, R7, R47 ;  /* 0x00000007e12f7223 */ /* 0x040fe2000001012f */
[----:B------:R-:W-:Y:S01]  /*2bba0*/  I2FP.F32.S32 R5, R5 ;  /* 0x0000000500057245 */ /* 0x000fe20000201400 */
[----:B------:R-:W-:Y:S01]  /*2bbb0*/  FFMA.FTZ R55, -R225, R6, R55 ;  /* 0x00000006e1377223 */ /* 0x000fe20000010137 */
[----:B------:R-:W-:Y:S01]  /*2bbc0*/  ISETP.GE.AND P0, PT, R218, R230, PT ;  /* 0x000000e6da00720c */ /* 0x000fe20003f06270 */
[C---:B------:R-:W-:Y:S01]  /*2bbd0*/  VIADD R40, R2.reuse, 0xf8 ;  /* 0x000000f802287836 */ /* 0x040fe20000000000 */
[----:B------:R-:W-:Y:S01]  /*2bbe0*/  IADD3 R9, PT, PT, R169, -0x69, -R0 ;  /* 0xffffff97a9097810 */ /* 0x000fe20007ffe800 */
[----:B------:R-:W-:Y:S01]  /*2bbf0*/  FFMA.FTZ R68, -R225, R5, R68 ;  /* 0x00000005e1447223 */ /* 0x000fe20000010144 */
[C-C-:B------:R-:W-:Y:S02]  /*2bc00*/  IADD3 R4, PT, PT, R229.reuse, -0x89, -R0.reuse ;  /* 0xffffff77e5047810 */ /* 0x140fe40007ffe800 */
[--C-:B------:R-:W-:Y:S02]  /*2bc10*/  IADD3 R3, PT, PT, R229, -0x90, -R0.reuse ;  /* 0xffffff70e5037810 */ /* 0x100fe40007ffe800 */
[--C-:B------:R-:W-:Y:S02]  /*2bc20*/  IADD3 R7, PT, PT, R169, -0x60, -R0.reuse ;  /* 0xffffffa0a9077810 */ /* 0x100fe40007ffe800 */
[----:B------:R-:W-:Y:S02]  /*2bc30*/  IADD3 R6, PT, PT, R229, -0x91, -R0 ;  /* 0xffffff6fe5067810 */ /* 0x000fe40007ffe800 */
[----:B------:R-:W-:Y:S01]  /*2bc40*/  FSEL R204, R41, -INF , P0 ;  /* 0xff80000029cc7808 */ /* 0x000fe20000000000 */
[----:B------:R-:W-:Y:S01]  /*2bc50*/  VIADD R41, R2, 0xf1 ;  /* 0x000000f102297836 */ /* 0x000fe20000000000 */
[----:B------:R-:W-:Y:S02]  /*2bc60*/  IABS R9, R9 ;  /* 0x0000000900097213 */ /* 0x000fe40000000000 */
[----:B------:R-:W-:Y:S02]  /*2bc70*/  ISETP.GE.AND P0, PT, R245, R231, PT ;  /* 0x000000e7f500720c */ /* 0x000fe40003f06270 */
[----:B------:R-:W-:Y:S02]  /*2bc80*/  IABS R5, R4 ;  /* 0x0000000400057213 */ /* 0x000fe40000000000 */
[----:B------:R-:W-:Y:S02]  /*2bc90*/  IABS R4, R3 ;  /* 0x0000000300047213 */ /* 0x000fe40000000000 */
[----:B------:R-:W-:Y:S02]  /*2bca0*/  IABS R7, R7 ;  /* 0x0000000700077213 */ /* 0x000fe40000000000 */
[----:B------:R-:W-:Y:S01]  /*2bcb0*/  IABS R3, R6 ;  /* 0x0000000600037213 */ /* 0x000fe20000000000 */
[----:B------:R-:W-:Y:S01]  /*2bcc0*/  IMAD.MOV.U32 R6, RZ, RZ, R9 ;  /* 0x000000ffff067224 */ /* 0x000fe200078e0009 */
[----:B------:R-:W-:Y:S01]  /*2bcd0*/  FSEL R172, R26, -INF , P0 ;  /* 0xff8000001aac7808 */ /* 0x000fe20000000000 */
[----:B------:R-:W-:Y:S01]  /*2bce0*/  VIADD R26, R2, 0xa0 ;  /* 0x000000a0021a7836 */ /* 0x000fe20000000000 */
[----:B------:R-:W-:Y:S02]  /*2bcf0*/  ISETP.GE.AND P0, PT, R246, R231, PT ;  /* 0x000000e7f600720c */ /* 0x000fe40003f06270 */
[----:B------:R-:W-:Y:S02]  /*2bd00*/  I2FP.F32.S32 R7, R7 ;  /* 0x0000000700077245 */ /* 0x000fe40000201400 */
[----:B------:R-:W-:Y:S02]  /*2bd10*/  I2FP.F32.S32 R3, R3 ;  /* 0x0000000300037245 */ /* 0x000fe40000201400 */
[----:B------:R-:W-:Y:S01]  /*2bd20*/  I2FP.F32.S32 R5, R5 ;  /* 0x0000000500057245 */ /* 0x000fe20000201400 */
[----:B------:R-:W-:Y:S01]  /*2bd30*/  FFMA.FTZ R54, -R225, R7, R54 ;  /* 0x00000007e1367223 */ /* 0x000fe20000010136 */
[----:B------:R-:W-:Y:S01]  /*2bd40*/  FSEL R173, R27, -INF , P0 ;  /* 0xff8000001bad7808 */ /* 0x000fe20000000000 */
[----:B------:R-:W-:Y:S01]  /*2bd50*/  VIADD R27, R2, 0xd9 ;  /* 0x000000d9021b7836 */ /* 0x000fe20000000000 */
[----:B------:R-:W-:Y:S01]  /*2bd60*/  I2FP.F32.S32 R6, R6 ;  /* 0x0000000600067245 */ /* 0x000fe20000201400 */
[----:B------:R-:W-:Y:S01]  /*2bd70*/  FFMA.FTZ R73, -R225, R5, R73 ;  /* 0x00000005e1497223 */ /* 0x000fe20000010149 */
[----:B------:R-:W-:Y:S01]  /*2bd80*/  ISETP.GE.AND P0, PT, R213, R230, PT ;  /* 0x000000e6d500720c */ /* 0x000fe20003f06270 */
[C---:B------:R-:W-:Y:S01]  /*2bd90*/  FFMA.FTZ R77, -R225.reuse, R3, R77 ;  /* 0x00000003e14d7223 */ /* 0x040fe2000001014d */
[----:B------:R-:W-:Y:S01]  /*2bda0*/  I2FP.F32.S32 R4, R4 ;  /* 0x0000000400047245 */ /* 0x000fe20000201400 */
[----:B------:R-:W-:Y:S01]  /*2bdb0*/  FFMA.FTZ R59, -R225, R6, R59 ;  /* 0x00000006e13b7223 */ /* 0x000fe2000001013b */
[--C-:B------:R-:W-:Y:S02]  /*2bdc0*/  IADD3 R7, PT, PT, R169, -0x68, -R0.reuse ;  /* 0xffffff98a9077810 */ /* 0x100fe40007ffe800 */
[----:B------:R-:W-:Y:S01]  /*2bdd0*/  IADD3 R3, PT, PT, R229, -0x98, -R0 ;  /* 0xffffff68e5037810 */ /* 0x000fe20007ffe800 */
[----:B------:R-:W-:Y:S01]  /*2bde0*/  FFMA.FTZ R76, -R225, R4, R76 ;  /* 0x00000004e14c7223 */ /* 0x000fe2000001014c */
[--C-:B------:R-:W-:Y:S02]  /*2bdf0*/  IADD3 R5, PT, PT, R229, -0x99, -R0.reuse ;  /* 0xffffff67e5057810 */ /* 0x100fe40007ffe800 */
[----:B------:R-:W-:Y:S01]  /*2be00*/  FSEL R210, R44, -INF , P0 ;  /* 0xff8000002cd27808 */ /* 0x000fe20000000000 */
[----:B------:R-:W-:Y:S01]  /*2be10*/  VIADD R44, R2, 0x89 ;  /* 0x00000089022c7836 */ /* 0x000fe20000000000 */
[C-C-:B------:R-:W-:Y:S02]  /*2be20*/  IADD3 R9, PT, PT, R169.reuse, -0x78, -R0.reuse ;  /* 0xffffff88a9097810 */ /* 0x140fe40007ffe800 */
[----:B------:R-:W-:Y:S02]  /*2be30*/  ISETP.GE.AND P0, PT, R212, R230, PT ;  /* 0x000000e6d400720c */ /* 0x000fe40003f06270 */
[----:B------:R-:W-:Y:S02]  /*2be40*/  IADD3 R6, PT, PT, R169, -0x71, -R0 ;  /* 0xffffff8fa9067810 */ /* 0x000fe40007ffe800 */
[----:B------:R-:W-:Y:S02]  /*2be50*/  IABS R7, R7 ;  /* 0x0000000700077213 */ /* 0x000fe40000000000 */
[----:B------:R-:W-:Y:S02]  /*2be60*/  IABS R4, R3 ;  /* 0x0000000300047213 */ /* 0x000fe40000000000 */
[----:B------:R-:W-:Y:S02]  /*2be70*/  IABS R3, R5 ;  /* 0x0000000500037213 */ /* 0x000fe40000000000 */
[----:B------:R-:W-:Y:S02]  /*2be80*/  IABS R5, R9 ;  /* 0x0000000900057213 */ /* 0x000fe40000000000 */
[----:B------:R-:W-:Y:S01]  /*2be90*/  FSEL R211, R45, -INF , P0 ;  /* 0xff8000002dd37808 */ /* 0x000fe20000000000 */
[----:B------:R-:W-:Y:S01]  /*2bea0*/  VIADD R45, R2, 0x88 ;  /* 0x00000088022d7836 */ /* 0x000fe20000000000 */
[----:B------:R-:W-:Y:S02]  /*2beb0*/  IABS R6, R6 ;  /* 0x0000000600067213 */ /* 0x000fe40000000000 */
[----:B------:R-:W-:Y:S02]  /*2bec0*/  ISETP.GE.AND P0, PT, R170, R231, PT ;  /* 0x000000e7aa00720c */ /* 0x000fe40003f06270 */
[----:B------:R-:W-:Y:S02]  /*2bed0*/  I2FP.F32.S32 R7, R7 ;  /* 0x0000000700077245 */ /* 0x000fe40000201400 */
[----:B------:R-:W-:Y:S02]  /*2bee0*/  I2FP.F32.S32 R3, R3 ;  /* 0x0000000300037245 */ /* 0x000fe40000201400 */
[----:B------:R-:W-:Y:S01]  /*2bef0*/  I2FP.F32.S32 R5, R5 ;  /* 0x0000000500057245 */ /* 0x000fe20000201400 */
[C---:B------:R-:W-:Y:S01]  /*2bf00*/  FFMA.FTZ R58, -R225.reuse, R7, R58 ;  /* 0x00000007e13a7223 */ /* 0x040fe2000001013a */
[----:B------:R-:W-:Y:S01]  /*2bf10*/  I2FP.F32.S32 R6, R6 ;  /* 0x0000000600067245 */ /* 0x000fe20000201400 */
[----:B------:R-:W-:Y:S01]  /*2bf20*/  FFMA.FTZ R81, -R225, R3, R81 ;  /* 0x00000003e1517223 */ /* 0x000fe20000010151 */
[----:B------:R-:W-:Y:S01]  /*2bf30*/  FSEL R185, R30, -INF , P0 ;  /* 0xff8000001eb97808 */ /* 0x000fe20000000000 */
[C---:B------:R-:W-:Y:S01]  /*2bf40*/  VIADD R30, R2.reuse, 0xe1 ;  /* 0x000000e1021e7836 */ /* 0x040fe20000000000 */
        /* <DEDUP_REMOVED lines=10> */
[--C-:B------:R-:W-:Y:S02]  /*2bff0*/  IADD3 R6, PT, PT, R169, -0x80, -R0.reuse ;  /* 0xffffff80a9067810 */ /* 0x100fe40007ffe800 */
        /* <DEDUP_REMOVED lines=8> */
[----:B------:R-:W-:Y:S02]  /*2c080*/  I2FP.F32.S32 R7, R7 ;  /* 0x0000000700077245 */ /* 0x000fe40000201400 */
[----:B------:R-:W-:Y:S02]  /*2c090*/  ISETP.GE.AND P0, PT, R206, R230, PT ;  /* 0x000000e6ce00720c */ /* 0x000fe40003f06270 */
[----:B------:R-:W-:Y:S01]  /*2c0a0*/  IABS R5, R9 ;  /* 0x0000000900057213 */ /* 0x000fe20000000000 */
[C---:B------:R-:W-:Y:S01]  /*2c0b0*/  FFMA.FTZ R62, -R225.reuse, R7, R62 ;  /* 0x00000007e13e7223 */ /* 0x040fe2000001013e */
[----:B------:R-:W-:Y:S02]  /*2c0c0*/  I2FP.F32.S32 R4, R4 ;  /* 0x0000000400047245 */ /* 0x000fe40000201400 */
[----:B------:R-:W-:Y:S02]  /*2c0d0*/  I2FP.F32.S32 R3, R3 ;  /* 0x0000000300037245 */ /* 0x000fe40000201400 */
[----:B------:R-:W-:Y:S01]  /*2c0e0*/  I2FP.F32.S32 R6, R6 ;  /* 0x0000000600067245 */ /* 0x000fe20000201400 */
[----:B------:R-:W-:Y:S01]  /*2c0f0*/  FFMA.FTZ R84, -R225, R4, R84 ;  /* 0x00000004e1547223 */ /* 0x000fe20000010154 */
[----:B------:R-:W-:Y:S01]  /*2c100*/  FSEL R208, R49, -INF , P0 ;  /* 0xff80000031d07808 */ /* 0x000fe20000000000 */
[----:B------:R-:W-:Y:S01]  /*2c110*/  IMAD.MOV.U32 R49, RZ, RZ, R176 ;  /* 0x000000ffff317224 */ /* 0x000fe200078e00b0 */
[----:B------:R-:W-:Y:S01]  /*2c120*/  I2FP.F32.S32 R5, R5 ;  /* 0x0000000500057245 */ /* 0x000fe20000201400 */
[----:B------:R-:W-:Y:S01]  /*2c130*/  VIADD R176, R2, 0x78 ;  /* 0x0000007802b07836 */ /* 0x000fe20000000000 */
[----:B------:R-:W-:Y:S01]  /*2c140*/  IADD3 R9, PT, PT, R169, -0x89, -R0 ;  /* 0xffffff77a9097810 */ /* 0x000fe20007ffe800 */
[----:B------:R-:W-:Y:S01]  /*2c150*/  FFMA.FTZ R85, -R225, R3, R85 ;  /* 0x00000003e1557223 */ /* 0x000fe20000010155 */
[----:B------:R-:W-:Y:S01]  /*2c160*/  ISETP.GE.AND P0, PT, R17, R231, PT ;  /* 0x000000e71100720c */ /* 0x000fe20003f06270 */
[----:B------:R-:W-:Y:S01]  /*2c170*/  FFMA.FTZ R70, -R225, R6, R70 ;  /* 0x00000006e1467223 */ /* 0x000fe20000010146 */
[--C-:B------:R-:W-:Y:S01]  /*2c180*/  IADD3 R7, PT, PT, R169, -0x79, -R0.reuse ;  /* 0xffffff87a9077810 */ /* 0x100fe20007ffe800 */
[----:B------:R-:W-:Y:S01]  /*2c190*/  FFMA.FTZ R71, -R225, R5, R71 ;  /* 0x00000005e1477223 */ /* 0x000fe20000010147 */
[C-C-:B------:R-:W-:Y:S02]  /*2c1a0*/  IADD3 R4, PT, PT, R229.reuse, -0xa8, -R0.reuse ;  /* 0xffffff58e5047810 */ /* 0x140fe40007ffe800 */
[C-C-:B------:R-:W-:Y:S02]  /*2c1b0*/  IADD3 R3, PT, PT, R229.reuse, -0xa9, -R0.reuse ;  /* 0xffffff57e5037810 */ /* 0x140fe40007ffe800 */
[----:B------:R-:W-:Y:S02]  /*2c1c0*/  IADD3 R6, PT, PT, R229, -0xb0, -R0 ;  /* 0xffffff50e5067810 */ /* 0x000fe40007ffe800 */
[----:B------:R-:W-:Y:S02]  /*2c1d0*/  IABS R9, R9 ;  /* 0x0000000900097213 */ /* 0x000fe40000000000 */
[----:B------:R-:W-:Y:S01]  /*2c1e0*/  FSEL R191, R34, -INF , P0 ;  /* 0xff80000022bf7808 */ /* 0x000fe20000000000 */
[----:B------:R-:W-:Y:S01]  /*2c1f0*/  IMAD.MOV.U32 R34, RZ, RZ, R175 ;  /* 0x000000ffff227224 */ /* 0x000fe200078e00af */
[----:B------:R-:W-:Y:S01]  /*2c200*/  IABS R7, R7 ;  /* 0x0000000700077213 */ /* 0x000fe20000000000 */
[----:B------:R-:W-:Y:S01]  /*2c210*/  VIADD R175, R2, 0x79 ;  /* 0x0000007902af7836 */ /* 0x000fe20000000000 */
[----:B------:R-:W-:Y:S02]  /*2c220*/  ISETP.GE.AND P0, PT, R20, R231, PT ;  /* 0x000000e71400720c */ /* 0x000fe40003f06270 */
[----:B------:R-:W-:Y:S02]  /*2c230*/  IABS R5, R4 ;  /* 0x0000000400057213 */ /* 0x000fe40000000000 */
[----:B------:R-:W-:Y:S02]  /*2c240*/  IABS R4, R3 ;  /* 0x0000000300047213 */ /* 0x000fe40000000000 */
[----:B------:R-:W-:Y:S01]  /*2c250*/  IABS R3, R6 ;  /* 0x0000000600037213 */ /* 0x000fe20000000000 */
[----:B------:R-:W-:Y:S01]  /*2c260*/  IMAD.MOV.U32 R6, RZ, RZ, R9 ;  /* 0x000000ffff067224 */ /* 0x000fe200078e0009 */
[----:B------:R-:W-:Y:S02]  /*2c270*/  I2FP.F32.S32 R7, R7 ;  /* 0x0000000700077245 */ /* 0x000fe40000201400 */
[----:B------:R-:W-:Y:S01]  /*2c280*/  FSEL R194, R35, -INF , P0 ;  /* 0xff80000023c27808 */ /* 0x000fe20000000000 */
[----:B------:R-:W-:Y:S01]  /*2c290*/  VIADD R35, R2, 0x99 ;  /* 0x0000009902237836 */ /* 0x000fe20000000000 */
[----:B------:R-:W-:Y:S01]  /*2c2a0*/  ISETP.GE.AND P0, PT, R205, R230, PT ;  /* 0x000000e6cd00720c */ /* 0x000fe20003f06270 */
[C---:B------:R-:W-:Y:S01]  /*2c2b0*/  FFMA.FTZ R67, -R225.reuse, R7, R67 ;  /* 0x00000007e1437223 */ /* 0x040fe20000010143 */
[----:B------:R-:W-:Y:S02]  /*2c2c0*/  I2FP.F32.S32 R4, R4 ;  /* 0x0000000400047245 */ /* 0x000fe40000201400 */
[----:B------:R-:W-:Y:S02]  /*2c2d0*/  I2FP.F32.S32 R3, R3 ;  /* 0x0000000300037245 */ /* 0x000fe40000201400 */
[----:B------:R-:W-:Y:S01]  /*2c2e0*/  I2FP.F32.S32 R6, R6 ;  /* 0x0000000600067245 */ /* 0x000fe20000201400 */
[C---:B------:R-:W-:Y:S01]  /*2c2f0*/  FFMA.FTZ R89, -R225.reuse, R4, R89 ;  /* 0x00000004e1597223 */ /* 0x040fe20000010159 */
[----:B------:R-:W-:Y:S01]  /*2c300*/  FSEL R202, R52, -INF , P0 ;  /* 0xff80000034ca7808 */ /* 0x000fe20000000000 */
[----:B------:R-:W-:Y:S01]  /*2c310*/  FFMA.FTZ R92, -R225, R3, R92 ;  /* 0x00000003e15c7223 */ /* 0x000fe2000001015c */
[--C-:B------:R-:W-:Y:S01]  /*2c320*/  IADD3 R7, PT, PT, R169, -0x88, -R0.reuse ;  /* 0xffffff78a9077810 */ /* 0x100fe20007ffe800 */
[----:B------:R-:W-:Y:S01]  /*2c330*/  FFMA.FTZ R75, -R225, R6, R75 ;  /* 0x00000006e14b7223 */ /* 0x000fe2000001014b */
[----:B------:R-:W-:Y:S02]  /*2c340*/  ISETP.GE.AND P0, PT, R203, R230, PT ;  /* 0x000000e6cb00720c */ /* 0x000fe40003f06270 */
[----:B------:R-:W-:Y:S02]  /*2c350*/  I2FP.F32.S32 R5, R5 ;  /* 0x0000000500057245 */ /* 0x000fe40000201400 */
[----:B------:R-:W-:Y:S02]  /*2c360*/  IADD3 R4, PT, PT, R229, -0xb1, -R0 ;  /* 0xffffff4fe5047810 */ /* 0x000fe40007ffe800 */
[----:B------:R-:W-:Y:S01]  /*2c370*/  IABS R7, R7 ;  /* 0x0000000700077213 */ /* 0x000fe20000000000 */
[----:B------:R-:W-:Y:S01]  /*2c380*/  FFMA.FTZ R88, -R225, R5, R88 ;  /* 0x00000005e1587223 */ /* 0x000fe20000010158 */
[--C-:B------:R-:W-:Y:S02]  /*2c390*/  IADD3 R9, PT, PT, R169, -0x91, -R0.reuse ;  /* 0xffffff6fa9097810 */ /* 0x100fe40007ffe800 */
[--C-:B------:R-:W-:Y:S02]  /*2c3a0*/  IADD3 R3, PT, PT, R229, -0xb8, -R0.reuse ;  /* 0xffffff48e5037810 */ /* 0x100fe40007ffe800 */
[----:B------:R-:W-:Y:S02]  /*2c3b0*/  FSEL R201, R53, -INF , P0 ;  /* 0xff80000035c97808 */ /* 0x000fe40000000000 */
[----:B------:R-:W-:Y:S02]  /*2c3c0*/  IADD3 R6, PT, PT, R229, -0xb9, -R0 ;  /* 0xffffff47e5067810 */ /* 0x000fe40007ffe800 */
[----:B------:R-:W-:Y:S02]  /*2c3d0*/  ISETP.GE.AND P0, PT, R13, R231, PT ;  /* 0x000000e70d00720c */ /* 0x000fe40003f06270 */
[----:B------:R-:W-:Y:S02]  /*2c3e0*/  IABS R5, R4 ;  /* 0x0000000400057213 */ /* 0x000fe40000000000 */
[----:B------:R-:W-:Y:S02]  /*2c3f0*/  I2FP.F32.S32 R7, R7 ;  /* 0x0000000700077245 */ /* 0x000fe40000201400 */
[----:B------:R-:W-:Y:S02]  /*2c400*/  IABS R9, R9 ;  /* 0x0000000900097213 */ /* 0x000fe40000000000 */
[----:B------:R-:W-:Y:S01]  /*2c410*/  IABS R4, R3 ;  /* 0x0000000300047213 */ /* 0x000fe20000000000 */
[----:B------:R-:W-:Y:S01]  /*2c420*/  FFMA.FTZ R74, -R225, R7, R74 ;  /* 0x00000007e14a7223 */ /* 0x000fe2000001014a */
[----:B------:R-:W-:Y:S01]  /*2c430*/  IABS R3, R6 ;  /* 0x0000000600037213 */ /* 0x000fe20000000000 */
[----:B------:R-:W-:Y:S01]  /*2c440*/  IMAD.MOV.U32 R6, RZ, RZ, R9 ;  /* 0x000000ffff067224 */ /* 0x000fe200078e0009 */
[----:B------:R-:W-:Y:S01]  /*2c450*/  FSEL R200, R38, -INF , P0 ;  /* 0xff80000026c87808 */ /* 0x000fe20000000000 */
[----:B------:R-:W-:Y:S01]  /*2c460*/  VIADD R38, R2, 0xe9 ;  /* 0x000000e902267836 */ /* 0x000fe20000000000 */
[----:B------:R-:W-:Y:S02]  /*2c470*/  ISETP.GE.AND P0, PT, R14, R231, PT ;  /* 0x000000e70e00720c */ /* 0x000fe40003f06270 */
[----:B------:R-:W-:Y:S02]  /*2c480*/  I2FP.F32.S32 R3, R3 ;  /* 0x0000000300037245 */ /* 0x000fe40000201400 */
[--C-:B------:R-:W-:Y:S02]  /*2c490*/  IADD3 R7, PT, PT, R169, -0x90, -R0.reuse ;  /* 0xffffff70a9077810 */ /* 0x100fe40007ffe800 */
[----:B------:R-:W-:Y:S01]  /*2c4a0*/  I2FP.F32.S32 R5, R5 ;  /* 0x0000000500057245 */ /* 0x000fe20000201400 */
[----:B------:R-:W-:Y:S01]  /*2c4b0*/  FFMA.FTZ R97, -R225, R3, R97 ;  /* 0x00000003e1617223 */ /* 0x000fe20000010161 */
[----:B------:R-:W-:Y:S01]  /*2c4c0*/  FSEL R197, R39, -INF , P0 ;  /* 0xff80000027c57808 */ /* 0x000fe20000000000 */
[----:B------:R-:W-:Y:S01]  /*2c4d0*/  VIADD R39, R2, 0xf0 ;  /* 0x000000f002277836 */ /* 0x000fe20000000000 */
[----:B------:R-:W-:Y:S01]  /*2c4e0*/  ISETP.GE.AND P0, PT, R192, R230, PT ;  /* 0x000000e6c000720c */ /* 0x000fe20003f06270 */
[----:B------:R-:W-:Y:S01]  /*2c4f0*/  FFMA.FTZ R93, -R225, R5, R93 ;  /* 0x00000005e15d7223 */ /* 0x000fe2000001015d */
[----:B------:R-:W-:Y:S02]  /*2c500*/  IADD3 R9, PT, PT, R169, -0x99, -R0 ;  /* 0xffffff67a9097810 */ /* 0x000fe40007ffe800 */
[----:B------:R-:W-:Y:S02]  /*2c510*/  I2FP.F32.S32 R4, R4 ;  /* 0x0000000400047245 */ /* 0x000fe40000201400 */
[----:B------:R-:W-:Y:S02]  /*2c520*/  IABS R7, R7 ;  /* 0x0000000700077213 */ /* 0x000fe40000000000 */
[----:B------:R-:W-:Y:S01]  /*2c530*/  I2FP.F32.S32 R6, R6 ;  /* 0x0000000600067245 */ /* 0x000fe20000201400 */
[----:B------:R-:W-:Y:S01]  /*2c540*/  FFMA.FTZ R96, -R225, R4, R96 ;  /* 0x00000004e1607223 */ /* 0x000fe20000010160 */
[--C-:B------:R-:W-:Y:S02]  /*2c550*/  IADD3 R3, PT, PT, R229, -0xc0, -R0.reuse ;  /* 0xffffff40e5037810 */ /* 0x100fe40007ffe800 */
[----:B------:R-:W-:Y:S01]  /*2c560*/  FSEL R196, R56, -INF , P0 ;  /* 0xff80000038c47808 */ /* 0x000fe20000000000 */
[----:B------:R-:W-:Y:S01]  /*2c570*/  FFMA.FTZ R79, -R225, R6, R79 ;  /* 0x00000006e14f7223 */ /* 0x000fe2000001014f */
[--C-:B------:R-:W-:Y:S02]  /*2c580*/  IADD3 R5, PT, PT, R229, -0xc1, -R0.reuse ;  /* 0xffffff3fe5057810 */ /* 0x100fe40007ffe800 */
[----:B------:R-:W-:Y:S02]  /*2c590*/  IABS R9, R9 ;  /* 0x0000000900097213 */ /* 0x000fe40000000000 */
[----:B------:R-:W-:Y:S02]  /*2c5a0*/  ISETP.GE.AND P0, PT, R190, R230, PT ;  /* 0x000000e6be00720c */ /* 0x000fe40003f06270 */
[----:B------:R-:W-:Y:S02]  /*2c5b0*/  I2FP.F32.S32 R7, R7 ;  /* 0x0000000700077245 */ /* 0x000fe40000201400 */
[----:B------:R-:W-:Y:S02]  /*2c5c0*/  IABS R4, R3 ;  /* 0x0000000300047213 */ /* 0x000fe40000000000 */
[----:B------:R-:W-:Y:S01]  /*2c5d0*/  IADD3 R6, PT, PT, R169, -0x98, -R0 ;  /* 0xffffff68a9067810 */ /* 0x000fe20007ffe800 */
[----:B------:R-:W-:Y:S01]  /*2c5e0*/  FFMA.FTZ R78, -R225, R7, R78 ;  /* 0x00000007e14e7223 */ /* 0x000fe2000001014e */
[----:B------:R-:W-:Y:S01]  /*2c5f0*/  IABS R3, R5 ;  /* 0x0000000500037213 */ /* 0x000fe20000000000 */
[----:B------:R-:W-:Y:S01]  /*2c600*/  IMAD.MOV.U32 R5, RZ, RZ, R9 ;  /* 0x000000ffff057224 */ /* 0x000fe200078e0009 */
[----:B------:R-:W-:Y:S01]  /*2c610*/  FSEL R193, R57, -INF , P0 ;  /* 0xff80000039c17808 */ /* 0x000fe20000000000 */
[----:B------:R-:W-:Y:S01]  /*2c620*/  VIADD R9, R2, 0xc8 ;  /* 0x000000c802097836 */ /* 0x000fe20000000000 */
[----:B------:R-:W-:Y:S02]  /*2c630*/  ISETP.GE.AND P0, PT, R216, R231, PT ;  /* 0x000000e7d800720c */ /* 0x000fe40003f06270 */
[----:B------:R-:W-:Y:S02]  /*2c640*/  IADD3 R7, PT, PT, R169, -0xa0, -R0 ;  /* 0xffffff60a9077810 */ /* 0x000fe40007ffe800 */
[----:B------:R-:W-:Y:S02]  /*2c650*/  IABS R6, R6 ;  /* 0x0000000600067213 */ /* 0x000fe40000000000 */
[----:B------:R-:W-:Y:S01]  /*2c660*/  FSEL R187, R42, -INF , P0 ;  /* 0xff8000002abb7808 */ /* 0x000fe20000000000 */
[----:B------:R-:W-:Y:S01]  /*2c670*/  VIADD R42, R2, 0xf9 ;  /* 0x000000f9022a7836 */ /* 0x000fe20000000000 */
[----:B------:R-:W-:Y:S02]  /*2c680*/  I2FP.F32.S32 R5, R5 ;  /* 0x0000000500057245 */ /* 0x000fe40000201400 */
[----:B------:R-:W-:Y:S02]  /*2c690*/  ISETP.GE.AND P0, PT, R218, R231, PT ;  /* 0x000000e7da00720c */ /* 0x000fe40003f06270 */
[----:B------:R-:W-:Y:S01]  /*2c6a0*/  I2FP.F32.S32 R3, R3 ;  /* 0x0000000300037245 */ /* 0x000fe20000201400 */
[C---:B------:R-:W-:Y:S01]  /*2c6b0*/  FFMA.FTZ R83, -R225.reuse, R5, R83 ;  /* 0x00000005e1537223 */ /* 0x040fe20000010153 */
[----:B------:R-:W-:Y:S02]  /*2c6c0*/  IABS R7, R7 ;  /* 0x0000000700077213 */ /* 0x000fe40000000000 */
[----:B------:R-:W-:Y:S01]  /*2c6d0*/  I2FP.F32.S32 R6, R6 ;  /* 0x0000000600067245 */ /* 0x000fe20000201400 */
[----:B------:R-:W-:Y:S01]  /*2c6e0*/  FFMA.FTZ R101, -R225, R3, R101 ;  /* 0x00000003e1657223 */ /* 0x000fe20000010165 */
[----:B------:R-:W-:Y:S01]  /*2c6f0*/  FSEL R186, R43, -INF , P0 ;  /* 0xff8000002bba7808 */ /* 0x000fe20000000000 */
[----:B------:R-:W-:Y:S01]  /*2c700*/  VIADD R43, R2, 0x90 ;  /* 0x00000090022b7836 */ /* 0x000fe20000000000 */
[----:B------:R-:W-:Y:S01]  /*2c710*/  I2FP.F32.S32 R4, R4 ;  /* 0x0000000400047245 */ /* 0x000fe20000201400 */
[----:B------:R-:W-:Y:S01]  /*2c720*/  FFMA.FTZ R82, -R225, R6, R82 ;  /* 0x00000006e1527223 */ /* 0x000fe20000010152 */
[----:B------:R-:W-:Y:S02]  /*2c730*/  ISETP.GE.AND P0, PT, R178, R230, PT ;  /* 0x000000e6b200720c */ /* 0x000fe40003f06270 */
[----:B------:R-:W-:Y:S01]  /*2c740*/  I2FP.F32.S32 R5, R7 ;  /* 0x0000000700057245 */ /* 0x000fe20000201400 */
[----:B------:R-:W-:Y:S01]  /*2c750*/  VIADD R7, R2, 0xc1 ;  /* 0x000000c102077836 */ /* 0x000fe20000000000 */
[----:B------:R-:W-:Y:S01]  /*2c760*/  IADD3 R3, PT, PT, R229, -0xc9, -R0 ;  /* 0xffffff37e5037810 */ /* 0x000fe20007ffe800 */
[----:B------:R-:W-:Y:S01]  /*2c770*/  FFMA.FTZ R100, -R225, R4, R100 ;  /* 0x00000004e1647223 */ /* 0x000fe20000010164 */
        /* <DEDUP_REMOVED lines=15> */
[----:B------:R-:W-:Y:S01]  /*2c870*/  VIADD R46, R2, 0x81 ;  /* 0x00000081022e7836 */ /* 0x000fe20000000000 */
[----:B------:R-:W-:Y:S01]  /*2c880*/  ISETP.GE.AND P0, PT, R212, R231, PT ;  /* 0x000000e7d400720c */ /* 0x000fe20003f06270 */
[----:B------:R-:W-:Y:S01]  /*2c890*/  FFMA.FTZ R104, -R225, R4, R104 ;  /* 0x00000004e1687223 */ /* 0x000fe20000010168 */
[--C-:B------:R-:W-:Y:S01]  /*2c8a0*/  IADD3 R3, PT, PT, R229, -0xd0, -R0.reuse ;  /* 0xffffff30e5037810 */ /* 0x100fe20007ffe800 */
[----:B------:R-:W-:Y:S01]  /*2c8b0*/  FFMA.FTZ R87, -R225, R5, R87 ;  /* 0x00000005e1577223 */ /* 0x000fe20000010157 */
[--C-:B------:R-:W-:Y:S02]  /*2c8c0*/  IADD3 R5, PT, PT, R169, -0xa8, -R0.reuse ;  /* 0xffffff58a9057810 */ /* 0x100fe40007ffe800 */
[----:B------:R-:W-:Y:S01]  /*2c8d0*/  FSEL R179, R47, -INF , P0 ;  /* 0xff8000002fb37808 */ /* 0x000fe20000000000 */
[----:B------:R-:W-:Y:S01]  /*2c8e0*/  VIADD R47, R2, 0x80 ;  /* 0x00000080022f7836 */ /* 0x000fe20000000000 */
[----:B------:R-:W-:Y:S02]  /*2c8f0*/  IADD3 R4, PT, PT, R169, -0xa9, -R0 ;  /* 0xffffff57a9047810 */ /* 0x000fe40007ffe800 */
[----:B------:R-:W-:Y:S02]  /*2c900*/  IABS R3, R3 ;  /* 0x0000000300037213 */ /* 0x000fe40000000000 */
[----:B------:R-:W-:Y:S02]  /*2c910*/  ISETP.GE.AND P0, PT, R176, R230, PT ;  /* 0x000000e6b000720c */ /* 0x000fe40003f06270 */
[----:B------:R-:W-:Y:S02]  /*2c920*/  IABS R5, R5 ;  /* 0x0000000500057213 */ /* 0x000fe40000000000 */
[----:B------:R-:W-:Y:S02]  /*2c930*/  IABS R4, R4 ;  /* 0x0000000400047213 */ /* 0x000fe40000000000 */
[----:B------:R-:W-:Y:S02]  /*2c940*/  I2FP.F32.S32 R3, R3 ;  /* 0x0000000300037245 */ /* 0x000fe40000201400 */
[----:B------:R-:W-:Y:S02]  /*2c950*/  FSEL R64, R64, -INF , P0 ;  /* 0xff80000040407808 */ /* 0x000fe40000000000 */
[----:B------:R-:W-:Y:S01]  /*2c960*/  I2FP.F32.S32 R5, R5 ;  /* 0x0000000500057245 */ /* 0x000fe20000201400 */
[----:B------:R-:W-:Y:S01]  /*2c970*/  FFMA.FTZ R108, -R225, R3, R108 ;  /* 0x00000003e16c7223 */ /* 0x000fe2000001016c */
[----:B------:R-:W-:Y:S02]  /*2c980*/  ISETP.GE.AND P0, PT, R175, R230, PT ;  /* 0x000000e6af00720c */ /* 0x000fe40003f06270 */
[----:B------:R-:W-:Y:S01]  /*2c990*/  I2FP.F32.S32 R4, R4 ;  /* 0x0000000400047245 */ /* 0x000fe20000201400 */
[----:B------:R-:W-:Y:S01]  /*2c9a0*/  FFMA.FTZ R90, -R225, R5, R90 ;  /* 0x00000005e15a7223 */ /* 0x000fe2000001015a */
[----:B------:R-:W-:Y:S02]  /*2c9b0*/  FSEL R61, R65, -INF , P0 ;  /* 0xff800000413d7808 */ /* 0x000fe40000000000 */
[--C-:B------:R-:W-:Y:S01]  /*2c9c0*/  IADD3 R3, PT, PT, R229, -0xd1, -R0.reuse ;  /* 0xffffff2fe5037810 */ /* 0x100fe20007ffe800 */
[----:B------:R-:W-:Y:S01]  /*2c9d0*/  FFMA.FTZ R91, -R225, R4, R91 ;  /* 0x00000004e15b7223 */ /* 0x000fe2000001015b */
[----:B------:R-:W-:Y:S02]  /*2c9e0*/  ISETP.GE.AND P0, PT, R207, R231, PT ;  /* 0x000000e7cf00720c */ /* 0x000fe40003f06270 */
[C-C-:B------:R-:W-:Y:S02]  /*2c9f0*/  IADD3 R5, PT, PT, R169.reuse, -0xb0, -R0.reuse ;  /* 0xffffff50a9057810 */ /* 0x140fe40007ffe800 */
[----:B------:R-:W-:Y:S02]  /*2ca00*/  IADD3 R4, PT, PT, R169, -0xb1, -R0 ;  /* 0xffffff4fa9047810 */ /* 0x000fe40007ffe800 */
[----:B------:R-:W-:Y:S02]  /*2ca10*/  IABS R3, R3 ;  /* 0x0000000300037213 */ /* 0x000fe40000000000 */
[----:B------:R-:W-:Y:S02]  /*2ca20*/  FSEL R60, R50, -INF , P0 ;  /* 0xff800000323c7808 */ /* 0x000fe40000000000 */
[----:B------:R-:W-:Y:S02]  /*2ca30*/  IABS R5, R5 ;  /* 0x0000000500057213 */ /* 0x000fe40000000000 */
[----:B------:R-:W-:Y:S02]  /*2ca40*/  ISETP.GE.AND P0, PT, R206, R231, PT ;  /* 0x000000e7ce00720c */ /* 0x000fe40003f06270 */
[----:B------:R-:W-:Y:S02]  /*2ca50*/  IABS R4, R4 ;  /* 0x0000000400047213 */ /* 0x000fe40000000000 */
[----:B------:R-:W-:Y:S02]  /*2ca60*/  I2FP.F32.S32 R3, R3 ;  /* 0x0000000300037245 */ /* 0x000fe40000201400 */
[----:B------:R-:W-:Y:S02]  /*2ca70*/  I2FP.F32.S32 R5, R5 ;  /* 0x0000000500057245 */ /* 0x000fe40000201400 */
[----:B------:R-:W-:Y:S01]  /*2ca80*/  FSEL R53, R51, -INF , P0 ;  /* 0xff80000033357808 */ /* 0x000fe20000000000 */
[----:B------:R-:W-:Y:S01]  /*2ca90*/  FFMA.FTZ R109, -R225, R3, R109 ;  /* 0x00000003e16d7223 */ /* 0x000fe2000001016d */
[----:B------:R-:W-:Y:S01]  /*2caa0*/  ISETP.GE.AND P0, PT, R47, R230, PT ;  /* 0x000000e62f00720c */ /* 0x000fe20003f06270 */
[----:B------:R-:W-:Y:S01]  /*2cab0*/  FFMA.FTZ R94, -R225, R5, R94 ;  /* 0x00000005e15e7223 */ /* 0x000fe2000001015e */
[----:B------:R-:W-:Y:S02]  /*2cac0*/  I2FP.F32.S32 R4, R4 ;  /* 0x0000000400047245 */ /* 0x000fe40000201400 */
[--C-:B------:R-:W-:Y:S02]  /*2cad0*/  IADD3 R3, PT, PT, R229, -0xd8, -R0.reuse ;  /* 0xffffff28e5037810 */ /* 0x100fe40007ffe800 */
[----:B------:R-:W-:Y:S01]  /*2cae0*/  FSEL R51, R68, -INF , P0 ;  /* 0xff80000044337808 */ /* 0x000fe20000000000 */
[----:B------:R-:W-:Y:S01]  /*2caf0*/  FFMA.FTZ R95, -R225, R4, R95 ;  /* 0x00000004e15f7223 */ /* 0x000fe2000001015f */
[--C-:B------:R-:W-:Y:S02]  /*2cb00*/  IADD3 R5, PT, PT, R229, -0xd9, -R0.reuse ;  /* 0xffffff27e5057810 */ /* 0x100fe40007ffe800 */
[----:B------:R-:W-:Y:S02]  /*2cb10*/  ISETP.GE.AND P0, PT, R46, R230, PT ;  /* 0x000000e62e00720c */ /* 0x000fe40003f06270 */
[----:B------:R-:W-:Y:S02]  /*2cb20*/  IADD3 R6, PT, PT, R169, -0xb8, -R0 ;  /* 0xffffff48a9067810 */ /* 0x000fe40007ffe800 */
[----:B------:R-:W-:Y:S02]  /*2cb30*/  IABS R4, R3 ;  /* 0x0000000300047213 */ /* 0x000fe40000000000 */
[----:B------:R-:W-:Y:S02]  /*2cb40*/  IABS R3, R5 ;  /* 0x0000000500037213 */ /* 0x000fe40000000000 */
[----:B------:R-:W-:Y:S02]  /*2cb50*/  FSEL R50, R69, -INF , P0 ;  /* 0xff80000045327808 */ /* 0x000fe40000000000 */
[----:B------:R-:W-:Y:S02]  /*2cb60*/  IABS R5, R6 ;  /* 0x0000000600057213 */ /* 0x000fe40000000000 */
[----:B------:R-:W-:Y:S02]  /*2cb70*/  ISETP.GE.AND P0, PT, R205, R231, PT ;  /* 0x000000e7cd00720c */ /* 0x000fe40003f06270 */
[----:B------:R-:W-:Y:S02]  /*2cb80*/  I2FP.F32.S32 R3, R3 ;  /* 0x0000000300037245 */ /* 0x000fe40000201400 */
[----:B------:R-:W-:Y:S02]  /*2cb90*/  I2FP.F32.S32 R5, R5 ;  /* 0x0000000500057245 */ /* 0x000fe40000201400 */
[----:B------:R-:W-:Y:S01]  /*2cba0*/  FSEL R54, R54, -INF , P0 ;  /* 0xff80000036367808 */ /* 0x000fe20000000000 */
[----:B------:R-:W-:Y:S01]  /*2cbb0*/  FFMA.FTZ R113, -R225, R3, R113 ;  /* 0x00000003e1717223 */ /* 0x000fe20000010171 */
[----:B------:R-:W-:Y:S01]  /*2cbc0*/  ISETP.GE.AND P0, PT, R203, R231, PT ;  /* 0x000000e7cb00720c */ /* 0x000fe20003f06270 */
[----:B------:R-:W-:Y:S01]  /*2cbd0*/  FFMA.FTZ R98, -R225, R5, R98 ;  /* 0x00000005e1627223 */ /* 0x000fe20000010162 */
[--C-:B------:R-:W-:Y:S02]  /*2cbe0*/  IADD3 R6, PT, PT, R169, -0xb9, -R0.reuse ;  /* 0xffffff47a9067810 */ /* 0x100fe40007ffe800 */
[----:B------:R-:W-:Y:S02]  /*2cbf0*/  I2FP.F32.S32 R4, R4 ;  /* 0x0000000400047245 */ /* 0x000fe40000201400 */
[----:B------:R-:W-:Y:S02]  /*2cc00*/  IADD3 R3, PT, PT, R229, -0xe0, -R0 ;  /* 0xffffff20e5037810 */ /* 0x000fe40007ffe800 */
[----:B------:R-:W-:Y:S01]  /*2cc10*/  FSEL R55, R55, -INF , P0 ;  /* 0xff80000037377808 */ /* 0x000fe20000000000 */
[----:B------:R-:W-:Y:S01]  /*2cc20*/  FFMA.FTZ R112, -R225, R4, R112 ;  /* 0x00000004e1707223 */ /* 0x000fe20000010170 */
[----:B------:R-:W-:Y:S02]  /*2cc30*/  IADD3 R5, PT, PT, R229, -0xe1, -R0 ;  /* 0xffffff1fe5057810 */ /* 0x000fe40007ffe800 */
[----:B------:R-:W-:Y:S02]  /*2cc40*/  IABS R6, R6 ;  /* 0x0000000600067213 */ /* 0x000fe40000000000 */
[-C--:B------:R-:W-:Y:S02]  /*2cc50*/  ISETP.GE.AND P0, PT, R45, R230.reuse, PT ;  /* 0x000000e62d00720c */ /* 0x080fe40003f06270 */
[----:B------:R-:W-:Y:S02]  /*2cc60*/  IABS R4, R3 ;  /* 0x0000000300047213 */ /* 0x000fe40000000000 */
[----:B------:R-:W-:Y:S01]  /*2cc70*/  IABS R3, R5 ;  /* 0x0000000500037213 */ /* 0x000fe20000000000 */
[----:B------:R-:W-:Y:S01]  /*2cc80*/  IMAD.MOV.U32 R5, RZ, RZ, R6 ;  /* 0x000000ffff057224 */ /* 0x000fe200078e0006 */
[----:B------:R-:W-:Y:S02]  /*2cc90*/  FSEL R72, R72, -INF , P0 ;  /* 0xff80000048487808 */ /* 0x000fe40000000000 */
[----:B------:R-:W-:Y:S02]  /*2cca0*/  ISETP.GE.AND P0, PT, R44, R230, PT ;  /* 0x000000e62c00720c */ /* 0x000fe40003f06270 */
[----:B------:R-:W-:Y:S02]  /*2ccb0*/  I2FP.F32.S32 R3, R3 ;  /* 0x0000000300037245 */ /* 0x000fe40000201400 */
[----:B------:R-:W-:Y:S02]  /*2ccc0*/  FSEL R73, R73, -INF , P0 ;  /* 0xff80000049497808 */ /* 0x000fe40000000000 */
[----:B------:R-:W-:Y:S01]  /*2ccd0*/  I2FP.F32.S32 R5, R5 ;  /* 0x0000000500057245 */ /* 0x000fe20000201400 */
[C---:B------:R-:W-:Y:S01]  /*2cce0*/  FFMA.FTZ R117, -R225.reuse, R3, R117 ;  /* 0x00000003e1757223 */ /* 0x040fe20000010175 */
[----:B------:R-:W-:Y:S02]  /*2ccf0*/  ISETP.GE.AND P0, PT, R192, R231, PT ;  /* 0x000000e7c000720c */ /* 0x000fe40003f06270 */
[----:B------:R-:W-:Y:S01]  /*2cd00*/  I2FP.F32.S32 R4, R4 ;  /* 0x0000000400047245 */ /* 0x000fe20000201400 */
[----:B------:R-:W-:Y:S01]  /*2cd10*/  FFMA.FTZ R99, -R225, R5, R99 ;  /* 0x00000005e1637223 */ /* 0x000fe20000010163 */
[----:B------:R-:W-:Y:S02]  /*2cd20*/  FSEL R58, R58, -INF , P0 ;  /* 0xff8000003a3a7808 */ /* 0x000fe40000000000 */
[----:B------:R-:W-:Y:S01]  /*2cd30*/  IADD3 R3, PT, PT, R229, -0xe8, -R0 ;  /* 0xffffff18e5037810 */ /* 0x000fe20007ffe800 */
        /* <DEDUP_REMOVED lines=19> */
[C-C-:B------:R-:W-:Y:S02]  /*2ce70*/  IADD3 R5, PT, PT, R169.reuse, -0xc8, -R0.reuse ;  /* 0xffffff38a9057810 */ /* 0x140fe40007ffe800 */
        /* <DEDUP_REMOVED lines=11> */
[----:B------:R-:W-:Y:S01]  /*2cf30*/  ISETP.GE.AND P0, PT, R36, R230, PT ;  /* 0x000000e62400720c */ /* 0x000fe20003f06270 */
[----:B------:R-:W-:Y:S01]  /*2cf40*/  FFMA.FTZ R106, -R225, R5, R106 ;  /* 0x00000005e16a7223 */ /* 0x000fe2000001016a */
[----:B------:R-:W-:Y:S02]  /*2cf50*/  I2FP.F32.S32 R4, R4 ;  /* 0x0000000400047245 */ /* 0x000fe40000201400 */
[C-C-:B------:R-:W-:Y:S02]  /*2cf60*/  IADD3 R3, PT, PT, R229.reuse, -0xf0, -R0.reuse ;  /* 0xffffff10e5037810 */ /* 0x140fe40007ffe800 */
[--C-:B------:R-:W-:Y:S01]  /*2cf70*/  IADD3 R5, PT, PT, R229, -0xf1, -R0.reuse ;  /* 0xffffff0fe5057810 */ /* 0x100fe20007ffe800 */
[----:B------:R-:W-:Y:S01]  /*2cf80*/  FFMA.FTZ R107, -R225, R4, R107 ;  /* 0x00000004e16b7223 */ /* 0x000fe2000001016b */
[----:B------:R-:W-:Y:S02]  /*2cf90*/  FSEL R80, R80, -INF , P0 ;  /* 0xff80000050507808 */ /* 0x000fe40000000000 */
[----:B------:R-:W-:Y:S02]  /*2cfa0*/  ISETP.GE.AND P0, PT, R35, R230, PT ;  /* 0x000000e62300720c */ /* 0x000fe40003f06270 */
[----:B------:R-:W-:Y:S02]  /*2cfb0*/  IABS R4, R3 ;  /* 0x0000000300047213 */ /* 0x000fe40000000000 */
[----:B------:R-:W-:Y:S02]  /*2cfc0*/  IABS R3, R5 ;  /* 0x0000000500037213 */ /* 0x000fe40000000000 */
[--C-:B------:R-:W-:Y:S02]  /*2cfd0*/  IADD3 R6, PT, PT, R169, -0xd0, -R0.reuse ;  /* 0xffffff30a9067810 */ /* 0x100fe40007ffe800 */
[----:B------:R-:W-:Y:S02]  /*2cfe0*/  FSEL R81, R81, -INF , P0 ;  /* 0xff80000051517808 */ /* 0x000fe40000000000 */
[----:B------:R-:W-:Y:S02]  /*2cff0*/  ISETP.GE.AND P0, PT, R176, R231, PT ;  /* 0x000000e7b000720c */ /* 0x000fe40003f06270 */
[----:B------:R-:W-:Y:S02]  /*2d000*/  I2FP.F32.S32 R3, R3 ;  /* 0x0000000300037245 */ /* 0x000fe40000201400 */
[----:B------:R-:W-:Y:S02]  /*2d010*/  IABS R5, R6 ;  /* 0x0000000600057213 */ /* 0x000fe40000000000 */
[----:B------:R-:W-:Y:S01]  /*2d020*/  FSEL R66, R66, -INF , P0 ;  /* 0xff80000042427808 */ /* 0x000fe20000000000 */
[----:B------:R-:W-:Y:S01]  /*2d030*/  FFMA.FTZ R125, -R225, R3, R125 ;  /* 0x00000003e17d7223 */ /* 0x000fe2000001017d */
[----:B------:R-:W-:Y:S02]  /*2d040*/  ISETP.GE.AND P4, PT, R246, R230, PT ;  /* 0x000000e6f600720c */ /* 0x000fe40003f86270 */
[----:B------:R-:W-:Y:S02]  /*2d050*/  ISETP.GE.AND P0, PT, R175, R231, PT ;  /* 0x000000e7af00720c */ /* 0x000fe40003f06270 */
[----:B------:R-:W-:Y:S02]  /*2d060*/  I2FP.F32.S32 R5, R5 ;  /* 0x0000000500057245 */ /* 0x000fe40000201400 */
[----:B------:R-:W-:Y:S02]  /*2d070*/  IADD3 R3, PT, PT, R169, -0xd9, -R0 ;  /* 0xffffff27a9037810 */ /* 0x000fe40007ffe800 */
[----:B------:R-:W-:Y:S01]  /*2d080*/  FSEL R248, R25, -INF , P4 ;  /* 0xff80000019f87808 */ /* 0x000fe20002000000 */
[----:B------:R-:W-:Y:S01]  /*2d090*/  VIADD R25, R2, 0xa1 ;  /* 0x000000a102197836 */ /* 0x000fe20000000000 */
[----:B------:R-:W-:Y:S01]  /*2d0a0*/  FSEL R67, R67, -INF , P0 ;  /* 0xff80000043437808 */ /* 0x000fe20000000000 */
[C---:B------:R-:W-:Y:S01]  /*2d0b0*/  FFMA.FTZ R110, -R225.reuse, R5, R110 ;  /* 0x00000005e16e7223 */ /* 0x040fe2000001016e */
[----:B------:R-:W-:Y:S02]  /*2d0c0*/  I2FP.F32.S32 R4, R4 ;  /* 0x0000000400047245 */ /* 0x000fe40000201400 */
[----:B------:R-:W-:Y:S02]  /*2d0d0*/  ISETP.GE.AND P0, PT, R26, R230, PT ;  /* 0x000000e61a00720c */ /* 0x000fe40003f06270 */
[----:B------:R-:W-:Y:S01]  /*2d0e0*/  IABS R3, R3 ;  /* 0x0000000300037213 */ /* 0x000fe20000000000 */
[----:B------:R-:W-:Y:S01]  /*2d0f0*/  FFMA.FTZ R124, -R225, R4, R124 ;  /* 0x00000004e17c7223 */ /* 0x000fe2000001017c */
[--C-:B------:R-:W-:Y:S02]  /*2d100*/  IADD3 R5, PT, PT, R169, -0xd1, -R0.reuse ;  /* 0xffffff2fa9057810 */ /* 0x100fe40007ffe800 */
[----:B------:R-:W-:Y:S02]  /*2d110*/  FSEL R84, R84, -INF , P0 ;  /* 0xff80000054547808 */ /* 0x000fe40000000000 */
[----:B------:R-:W-:Y:S02]  /*2d120*/  ISETP.GE.AND P0, PT, R25, R230, PT ;  /* 0x000000e61900720c */ /* 0x000fe40003f06270 */
[--C-:B------:R-:W-:Y:S02]  /*2d130*/  IADD3 R4, PT, PT, R169, -0xd8, -R0.reuse ;  /* 0xffffff28a9047810 */ /* 0x100fe40007ffe800 */
[----:B------:R-:W-:Y:S02]  /*2d140*/  I2FP.F32.S32 R3, R3 ;  /* 0x0000000300037245 */ /* 0x000fe40000201400 */
[----:B------:R-:W-:Y:S02]  /*2d150*/  IABS R5, R5 ;  /* 0x0000000500057213 */ /* 0x000fe40000000000 */
[----:B------:R-:W-:Y:S01]  /*2d160*/  FSEL R85, R85, -INF , P0 ;  /* 0xff80000055557808 */ /* 0x000fe20000000000 */
[----:B------:R-:W-:Y:S01]  /*2d170*/  FFMA.FTZ R115, -R225, R3, R115 ;  /* 0x00000003e1737223 */ /* 0x000fe20000010173 */
[----:B------:R-:W-:Y:S02]  /*2d180*/  IABS R4, R4 ;  /* 0x0000000400047213 */ /* 0x000fe40000000000 */
[----:B------:R-:W-:Y:S02]  /*2d190*/  ISETP.GE.AND P0, PT, R47, R231, PT ;  /* 0x000000e72f00720c */ /* 0x000fe40003f06270 */
[----:B------:R-:W-:Y:S02]  /*2d1a0*/  I2FP.F32.S32 R5, R5 ;  /* 0x0000000500057245 */ /* 0x000fe40000201400 */
[----:B------:R-:W-:Y:S02]  /*2d1b0*/  IADD3 R3, PT, PT, R169, -0xe8, -R0 ;  /* 0xffffff18a9037810 */ /* 0x000fe40007ffe800 */
[----:B------:R-:W-:Y:S01]  /*2d1c0*/  I2FP.F32.S32 R4, R4 ;  /* 0x0000000400047245 */ /* 0x000fe20000201400 */
[C---:B------:R-:W-:Y:S01]  /*2d1d0*/  FFMA.FTZ R111, -R225.reuse, R5, R111 ;  /* 0x00000005e16f7223 */ /* 0x040fe2000001016f */
[----:B------:R-:W-:Y:S02]  /*2d1e0*/  FSEL R70, R70, -INF , P0 ;  /* 0xff80000046467808 */ /* 0x000fe40000000000 */
[----:B------:R-:W-:Y:S01]  /*2d1f0*/  ISETP.GE.AND P0, PT, R46, R231, PT ;  /* 0x000000e72e00720c */ /* 0x000fe20003f06270 */
[----:B------:R-:W-:Y:S01]  /*2d200*/  FFMA.FTZ R114, -R225, R4, R114 ;  /* 0x00000004e1727223 */ /* 0x000fe20000010172 */
[----:B------:R-:W-:Y:S02]  /*2d210*/  IABS R3, R3 ;  /* 0x0000000300037213 */ /* 0x000fe40000000000 */
[--C-:B------:R-:W-:Y:S02]  /*2d220*/  IADD3 R5, PT, PT, R169, -0xe0, -R0.reuse ;  /* 0xffffff20a9057810 */ /* 0x100fe40007ffe800 */
[----:B------:R-:W-:Y:S02]  /*2d230*/  FSEL R71, R71, -INF , P0 ;  /* 0xff80000047477808 */ /* 0x000fe40000000000 */
[----:B------:R-:W-:Y:S02]  /*2d240*/  IADD3 R4, PT, PT, R169, -0xe1, -R0 ;  /* 0xffffff1fa9047810 */ /* 0x000fe40007ffe800 */
[----:B------:R-:W-:Y:S02]  /*2d250*/  I2FP.F32.S32 R3, R3 ;  /* 0x0000000300037245 */ /* 0x000fe40000201400 */
[----:B------:R-:W-:Y:S02]  /*2d260*/  ISETP.GE.AND P0, PT, R24, R230, PT ;  /* 0x000000e61800720c */ /* 0x000fe40003f06270 */
[----:B------:R-:W-:Y:S01]  /*2d270*/  IABS R5, R5 ;  /* 0x0000000500057213 */ /* 0x000fe20000000000 */
[----:B------:R-:W-:Y:S01]  /*2d280*/  FFMA.FTZ R122, -R225, R3, R122 ;  /* 0x00000003e17a7223 */ /* 0x000fe2000001017a */
[----:B------:R-:W-:Y:S02]  /*2d290*/  IABS R4, R4 ;  /* 0x0000000400047213 */ /* 0x000fe40000000000 */
[----:B------:R-:W-:Y:S02]  /*2d2a0*/  FSEL R88, R88, -INF , P0 ;  /* 0xff80000058587808 */ /* 0x000fe40000000000 */
[----:B------:R-:W-:Y:S02]  /*2d2b0*/  I2FP.F32.S32 R5, R5 ;  /* 0x0000000500057245 */ /* 0x000fe40000201400 */
[----:B------:R-:W-:Y:S02]  /*2d2c0*/  ISETP.GE.AND P0, PT, R23, R230, PT ;  /* 0x000000e61700720c */ /* 0x000fe40003f06270 */
[----:B------:R-:W-:Y:S01]  /*2d2d0*/  IADD3 R3, PT, PT, R169, -0xf1, -R0 ;  /* 0xffffff0fa9037810 */ /* 0x000fe20007ffe800 */
[----:B------:R-:W-:Y:S01]  /*2d2e0*/  FFMA.FTZ R118, -R225, R5, R118 ;  /* 0x00000005e1767223 */ /* 0x000fe20000010176 */
[----:B------:R-:W-:Y:S02]  /*2d2f0*/  I2FP.F32.S32 R4, R4 ;  /* 0x0000000400047245 */ /* 0x000fe40000201400 */
[----:B------:R-:W-:Y:S02]  /*2d300*/  FSEL R89, R89, -INF , P0 ;  /* 0xff80000059597808 */ /* 0x000fe40000000000 */
        /* <DEDUP_REMOVED lines=15> */
[----:B------:R-:W-:Y:S01]  /*2d400*/  ISETP.GE.AND P0, PT, R11, R230, PT ;  /* 0x000000e60b00720c */ /* 0x000fe20003f06270 */
[----:B------:R-:W-:Y:S01]  /*2d410*/  VIADD R5, R238, 0xfffffff8 ;  /* 0xfffffff8ee057836 */ /* 0x000fe20000000000 */
[----:B------:R-:W-:Y:S02]  /*2d420*/  I2FP.F32.S32 R4, R4 ;  /* 0x0000000400047245 */ /* 0x000fe40000201400 */
[----:B------:R-:W-:Y:S02]  /*2d430*/  IABS R3, R3 ;  /* 0x0000000300037213 */ /* 0x000fe40000000000 */
[----:B------:R-:W-:Y:S01]  /*2d440*/  FSEL R92, R92, -INF , P0 ;  /* 0xff8000005c5c7808 */ /* 0x000fe20000000000 */
[----:B------:R-:W-:Y:S01]  /*2d450*/  FFMA.FTZ R126, -R225, R4, R126 ;  /* 0x00000004e17e7223 */ /* 0x000fe2000001017e */
[----:B------:R-:W-:Y:S02]  /*2d460*/  ISETP.GE.AND P0, PT, R16, R230, PT ;  /* 0x000000e61000720c */ /* 0x000fe40003f06270 */
[----:B------:R-:W-:Y:S02]  /*2d470*/  IADD3 R6, PT, PT, R169, -0xf8, -R0 ;  /* 0xffffff08a9067810 */ /* 0x000fe40007ffe800 */
[----:B------:R-:W-:Y:S02]  /*2d480*/  I2FP.F32.S32 R4, R3 ;  /* 0x0000000300047245 */ /* 0x000fe40000201400 */
[----:B------:R-:W-:Y:S02]  /*2d490*/  FSEL R93, R93, -INF , P0 ;  /* 0xff8000005d5d7808 */ /* 0x000fe40000000000 */
[----:B------:R-:W-:Y:S01]  /*2d4a0*/  IABS R6, R6 ;  /* 0x0000000600067213 */ /* 0x000fe20000000000 */
[----:B------:R-:W-:Y:S01]  /*2d4b0*/  FFMA.FTZ R128, -R225, R4, R128 ;  /* 0x00000004e1807223 */ /* 0x000fe20000010180 */
[----:B------:R-:W-:Y:S02]  /*2d4c0*/  IABS R3, R5 ;  /* 0x0000000500037213 */ /* 0x000fe40000000000 */
[----:B------:R-:W-:Y:S02]  /*2d4d0*/  ISETP.GE.AND P0, PT, R43, R231, PT ;  /* 0x000000e72b00720c */ /* 0x000fe40003f06270 */
[----:B------:R-:W-:Y:S01]  /*2d4e0*/  I2FP.F32.S32 R5, R6 ;  /* 0x0000000600057245 */ /* 0x000fe20000201400 */
[----:B------:R-:W-:Y:S01]  /*2d4f0*/  VIADD R6, R2, 0xb8 ;  /* 0x000000b802067836 */ /* 0x000fe20000000000 */
[----:B------:R-:W-:Y:S02]  /*2d500*/  I2FP.F32.S32 R4, R3 ;  /* 0x0000000300047245 */ /* 0x000fe40000201400 */
[----:B------:R-:W-:Y:S01]  /*2d510*/  FSEL R78, R78, -INF , P0 ;  /* 0xff8000004e4e7808 */ /* 0x000fe20000000000 */
[----:B------:R-:W-:Y:S01]  /*2d520*/  FFMA.FTZ R130, -R225, R5, R130 ;  /* 0x00000005e1827223 */ /* 0x000fe20000010182 */
[-C--:B------:R-:W-:Y:S01]  /*2d530*/  ISETP.GE.AND P0, PT, R37, R231.reuse, PT ;  /* 0x000000e72500720c */ /* 0x080fe20003f06270 */
[----:B------:R-:W-:Y:S01]  /*2d540*/  VIADD R5, R2, 0xc0 ;  /* 0x000000c002057836 */ /* 0x000fe20000000000 */
[----:B------:R-:W-:Y:S01]  /*2d550*/  @P2 LOP3.LUT R226, R226, 0x4000000, RZ, 0xfc, !PT ;  /* 0x04000000e2e22812 */ /* 0x000fe200078efcff */
[----:B------:R-:W-:Y:S01]  /*2d560*/  FFMA.FTZ R8, -R225, R4, R8 ;  /* 0x00000004e1087223 */ /* 0x000fe20000010108 */
[----:B------:R-:W-:Y:S01]  /*2d570*/  FSEL R79, R79, -INF , P0 ;  /* 0xff8000004f4f7808 */ /* 0x000fe20000000000 */
[----:B------:R-:W-:Y:S01]  /*2d580*/  VIADD R4, R2, 0xb9 ;  /* 0x000000b902047836 */ /* 0x000fe20000000000 */
[-C--:B------:R-:W-:Y:S02]  /*2d590*/  ISETP.GE.AND P0, PT, R6, R230.reuse, PT ;  /* 0x000000e60600720c */ /* 0x080fe40003f06270 */
[----:B------:R-:W-:Y:S02]  /*2d5a0*/  LOP3.LUT R226, R226, 0xfffffbff, RZ, 0xc0, !PT ;  /* 0xfffffbffe2e27812 */ /* 0x000fe400078ec0ff */
[----:B------:R-:W-:Y:S02]  /*2d5b0*/  FSEL R96, R96, -INF , P0 ;  /* 0xff80000060607808 */ /* 0x000fe40000000000 */
[----:B------:R-:W-:Y:S02]  /*2d5c0*/  ISETP.GE.AND P0, PT, R4, R230, PT ;  /* 0x000000e60400720c */ /* 0x000fe40003f06270 */
[----:B------:R-:W-:Y:S02]  /*2d5d0*/  @P1 LOP3.LUT R226, R226, 0x400, RZ, 0xfc, !PT ;  /* 0x00000400e2e21812 */ /* 0x000fe400078efcff */
[----:B------:R-:W-:Y:S02]  /*2d5e0*/  FSEL R97, R97, -INF , P0 ;  /* 0xff80000061617808 */ /* 0x000fe40000000000 */
[-C--:B------:R-:W-:Y:S02]  /*2d5f0*/  ISETP.GE.AND P0, PT, R36, R231.reuse, PT ;  /* 0x000000e72400720c */ /* 0x080fe40003f06270 */
[----:B------:R-:W-:Y:S02]  /*2d600*/  LOP3.LUT R226, R226, 0xfdffffff, RZ, 0xc0, !PT ;  /* 0xfdffffffe2e27812 */ /* 0x000fe400078ec0ff */
[----:B------:R-:W-:Y:S02]  /*2d610*/  FSEL R82, R82, -INF , P0 ;  /* 0xff80000052527808 */ /* 0x000fe40000000000 */
[----:B------:R-:W-:Y:S02]  /*2d620*/  ISETP.GE.AND P0, PT, R35, R231, PT ;  /* 0x000000e72300720c */ /* 0x000fe40003f06270 */
[----:B------:R-:W-:Y:S02]  /*2d630*/  ISETP.GE.AND P1, PT, R239, R232, PT ;  /* 0x000000e8ef00720c */ /* 0x000fe40003f26270 */
[----:B------:R-:W-:Y:S02]  /*2d640*/  FSEL R83, R83, -INF , P0 ;  /* 0xff80000053537808 */ /* 0x000fe40000000000 */
[----:B------:R-:W-:Y:S02]  /*2d650*/  ISETP.GE.AND P0, PT, R5, R230, PT ;  /* 0x000000e60500720c */ /* 0x000fe40003f06270 */
[----:B------:R-:W-:Y:S02]  /*2d660*/  ISETP.GE.AND P2, PT, R170, R232, PT ;  /* 0x000000e8aa00720c */ /* 0x000fe40003f46270 */
[----:B------:R-:W-:Y:S02]  /*2d670*/  FSEL R100, R100, -INF , P0 ;  /* 0xff80000064647808 */ /* 0x000fe40000000000 */
[----:B------:R-:W-:Y:S01]  /*2d680*/  ISETP.GE.AND P0, PT, R239, R228, PT ;  /* 0x000000e4ef00720c */ /* 0x000fe20003f06270 */
[----:B------:R-:W-:Y:S01]  /*2d690*/  IMAD.MOV.U32 R239, RZ, RZ, R15 ;  /* 0x000000ffffef7224 */ /* 0x000fe200078e000f */
[-C--:B------:R-:W-:Y:S02]  /*2d6a0*/  ISETP.GE.AND P3, PT, R171, R232.reuse, PT ;  /* 0x000000e8ab00720c */ /* 0x080fe40003f66270 */
[-C--:B------:R-:W-:Y:S02]  /*2d6b0*/  ISETP.GE.AND P6, PT, R17, R232.reuse, PT ;  /* 0x000000e81100720c */ /* 0x080fe40003fc6270 */
[-C--:B------:R-:W-:Y:S02]  /*2d6c0*/  ISETP.GE.AND P5, PT, R20, R232.reuse, PT ;  /* 0x000000e81400720c */ /* 0x080fe40003fa6270 */
[--C-:B------:R-:W-:Y:S02]  /*2d6d0*/  IADD3 R3, PT, PT, R229, -0xf9, -R0.reuse ;  /* 0xffffff07e5037810 */ /* 0x100fe40007ffe800 */
[----:B------:R-:W-:Y:S02]  /*2d6e0*/  ISETP.GE.AND P4, PT, R13, R232, PT ;  /* 0x000000e80d00720c */ /* 0x000fe40003f86270 */
        /* <DEDUP_REMOVED lines=12> */
[----:B------:R-:W-:Y:S02]  /*2d7b0*/  ISETP.GE.AND P1, PT, R240, R232, PT ;  /* 0x000000e8f000720c */ /* 0x000fe40003f26270 */
[----:B------:R-:W-:Y:S02]  /*2d7c0*/  I2FP.F32.S32 R3, R3 ;  /* 0x0000000300037245 */ /* 0x000fe40000201400 */
[----:B------:R-:W-:Y:S02]  /*2d7d0*/  FSEL R200, R200, -INF , !P4 ;  /* 0xff800000c8c87808 */ /* 0x000fe40006000000 */
[----:B------:R-:W-:Y:S01]  /*2d7e0*/  ISETP.GE.AND P4, PT, R190, R228, PT ;  /* 0x000000e4be00720c */ /* 0x000fe20003f86270 */
[----:B------:R-:W-:Y:S01]  /*2d7f0*/  FFMA.FTZ R129, -R225, R3, R129 ;  /* 0x00000003e1817223 */ /* 0x000fe20000010181 */
[----:B------:R-:W-:Y:S01]  /*2d800*/  IADD3 R169, PT, PT, R169, -0xf9, -R0 ;  /* 0xffffff07a9a97810 */ /* 0x000fe20007ffe800 */
[----:B------:R-:W2:Y:S01]  /*2d810*/  LD.E R3, desc[UR4][R134.64+0xdc] ;  /* 0x0000dc0486037980 */ /* 0x000ea2000c101900 */
[----:B------:R-:W-:Y:S02]  /*2d820*/  FSEL R193, R193, -INF , !P4 ;  /* 0xff800000c1c17808 */ /* 0x000fe40006000000 */
[----:B------:R-:W-:Y:S02]  /*2d830*/  @P0 LOP3.LUT R226, R226, 0x1000000, RZ, 0xfc, !PT ;  /* 0x01000000e2e20812 */ /* 0x000fe400078efcff */
[----:B------:R-:W-:Y:S02]  /*2d840*/  ISETP.GE.AND P0, PT, R9, R230, PT ;  /* 0x000000e60900720c */ /* 0x000fe40003f06270 */
[----:B------:R-:W-:Y:S02]  /*2d850*/  LOP3.LUT R226, R226, 0xfffffeff, RZ, 0xc0, !PT ;  /* 0xfffffeffe2e27812 */ /* 0x000fe400078ec0ff */
[----:B------:R-:W-:Y:S02]  /*2d860*/  FSEL R104, R104, -INF , P0 ;  /* 0xff80000068687808 */ /* 0x000fe40000000000 */
[C---:B------:R-:W-:Y:S02]  /*2d870*/  ISETP.GE.AND P0, PT, R241.reuse, R228, PT ;  /* 0x000000e4f100720c */ /* 0x040fe40003f06270 */
[----:B------:R-:W-:Y:S02]  /*2d880*/  @P1 LOP3.LUT R226, R226, 0x100, RZ, 0xfc, !PT ;  /* 0x00000100e2e21812 */ /* 0x000fe400078efcff */
[----:B------:R-:W-:Y:S01]  /*2d890*/  ISETP.GE.AND P1, PT, R241, R232, PT ;  /* 0x000000e8f100720c */ /* 0x000fe20003f26270 */
[----:B------:R-:W-:Y:S01]  /*2d8a0*/  VIADD R241, R2, 0x8 ;  /* 0x0000000802f17836 */ /* 0x000fe20000000000 */
[----:B------:R-:W-:Y:S02]  /*2d8b0*/  LOP3.LUT R226, R226, 0xff7fffff, RZ, 0xc0, !PT ;  /* 0xff7fffffe2e27812 */ /* 0x000fe400078ec0ff */
[----:B------:R-:W-:Y:S05]  /*2d8c0*/  ISETP.GE.AND P4, PT, R178, R228, PT ;  /* 0x000000e4b200720c */ /* 0x000fea0003f86270 */
[----:B------:R-:W-:Y:S02]  /*2d8d0*/  @P0 LOP3.LUT R226, R226, 0x800000, RZ, 0xfc, !PT ;  /* 0x00800000e2e20812 */ /* 0x000fe400078efcff */
[----:B------:R-:W-:Y:S02]  /*2d8e0*/  ISETP.GE.AND P0, PT, R10, R230, PT ;  /* 0x000000e60a00720c */ /* 0x000fe40003f06270 */
[----:B------:R-:W-:Y:S02]  /*2d8f0*/  LOP3.LUT R226, R226, 0xffffff7f, RZ, 0xc0, !PT ;  /* 0xffffff7fe2e27812 */ /* 0x000fe400078ec0ff */
[----:B------:R-:W-:Y:S02]  /*2d900*/  FSEL R105, R105, -INF , P0 ;  /* 0xff80000069697808 */ /* 0x000fe40000000000 */
[-C--:B------:R-:W-:Y:S02]  /*2d910*/  ISETP.GE.AND P0, PT, R24, R231.reuse, PT ;  /* 0x000000e71800720c */ /* 0x080fe40003f06270 */
[----:B------:R-:W-:Y:S02]  /*2d920*/  @P1 LOP3.LUT R226, R226, 0x80, RZ, 0xfc, !PT ;  /* 0x00000080e2e21812 */ /* 0x000fe400078efcff */
[----:B------:R-:W-:Y:S02]  /*2d930*/  FSEL R90, R90, -INF , P0 ;  /* 0xff8000005a5a7808 */ /* 0x000fe40000000000 */
[-C--:B------:R-:W-:Y:S02]  /*2d940*/  ISETP.GE.AND P0, PT, R23, R231.reuse, PT ;  /* 0x000000e71700720c */ /* 0x080fe40003f06270 */
[----:B------:R-:W-:Y:S02]  /*2d950*/  LOP3.LUT R226, R226, 0xffbfffff, RZ, 0xc0, !PT ;  /* 0xffbfffffe2e27812 */ /* 0x000fe400078ec0ff */
[----:B------:R-:W-:Y:S02]  /*2d960*/  FSEL R91, R91, -INF , P0 ;  /* 0xff8000005b5b7808 */ /* 0x000fe40000000000 */
[C---:B------:R-:W-:Y:S02]  /*2d970*/  ISETP.GE.AND P0, PT, R243.reuse, R228, PT ;  /* 0x000000e4f300720c */ /* 0x040fe40003f06270 */
[----:B------:R-:W-:Y:S11]  /*2d980*/  ISETP.GE.AND P1, PT, R243, R232, PT ;  /* 0x000000e8f300720c */ /* 0x000ff60003f26270 */
[----:B------:R-:W-:Y:S02]  /*2d990*/  @P0 LOP3.LUT R226, R226, 0x400000, RZ, 0xfc, !PT ;  /* 0x00400000e2e20812 */ /* 0x000fe400078efcff */
[----:B------:R-:W-:Y:S02]  /*2d9a0*/  ISETP.GE.AND P0, PT, R12, R230, PT ;  /* 0x000000e60c00720c */ /* 0x000fe40003f06270 */
[----:B------:R-:W-:Y:S02]  /*2d9b0*/  LOP3.LUT R226, R226, 0xffffffbf, RZ, 0xc0, !PT ;  /* 0xffffffbfe2e27812 */ /* 0x000fe400078ec0ff */
[----:B------:R-:W-:Y:S02]  /*2d9c0*/  FSEL R108, R108, -INF , P0 ;  /* 0xff8000006c6c7808 */ /* 0x000fe40000000000 */
[----:B------:R-:W-:Y:S02]  /*2d9d0*/  ISETP.GE.AND P0, PT, R242, R228, PT ;  /* 0x000000e4f200720c */ /* 0x000fe40003f06270 */
[----:B------:R-:W-:Y:S02]  /*2d9e0*/  @P1 LOP3.LUT R226, R226, 0x40, RZ, 0xfc, !PT ;  /* 0x00000040e2e21812 */ /* 0x000fe400078efcff */
[----:B------:R-:W-:Y:S02]  /*2d9f0*/  ISETP.GE.AND P1, PT, R242, R232, PT ;  /* 0x000000e8f200720c */ /* 0x000fe40003f26270 */
        /* <DEDUP_REMOVED lines=17> */
[C---:B------:R-:W-:Y:S02]  /*2db10*/  ISETP.GE.AND P0, PT, R245.reuse, R228, PT ;  /* 0x000000e4f500720c */ /* 0x040fe40003f06270 */
        /* <DEDUP_REMOVED lines=11> */
[C---:B------:R-:W-:Y:S02]  /*2dbd0*/  ISETP.GE.AND P1, PT, R246.reuse, R232, PT ;  /* 0x000000e8f600720c */ /* 0x040fe40003f26270 */
[----:B------:R-:W-:Y:S02]  /*2dbe0*/  FSEL R99, R99, -INF , P0 ;  /* 0xff80000063637808 */ /* 0x000fe40000000000 */
[----:B------:R-:W-:Y:S02]  /*2dbf0*/  ISETP.GE.AND P0, PT, R246, R228, PT ;  /* 0x000000e4f600720c */ /* 0x000fe40003f06270 */
[----:B------:R-:W-:Y:S11]  /*2dc00*/  LOP3.LUT R226, R226, 0xfffbffff, RZ, 0xc0, !PT ;  /* 0xfffbffffe2e27812 */ /* 0x000ff600078ec0ff */
        /* <DEDUP_REMOVED lines=8> */
[----:B------:R-:W-:Y:S02]  /*2dc90*/  FSEL R197, R197, -INF , !P1 ;  /* 0xff800000c5c57808 */ /* 0x000fe40004800000 */
[----:B------:R-:W-:Y:S02]  /*2dca0*/  LOP3.LUT R226, R226, 0xfffdffff, RZ, 0xc0, !PT ;  /* 0xfffdffffe2e27812 */ /* 0x000fe400078ec0ff */
[----:B------:R-:W-:Y:S02]  /*2dcb0*/  ISETP.GE.AND P1, PT, R213, R232, PT ;  /* 0x000000e8d500720c */ /* 0x000fe40003f26270 */
[----:B------:R-:W-:Y:S02]  /*2dcc0*/  @P0 LOP3.LUT R226, R226, 0x20000, RZ, 0xfc, !PT ;  /* 0x00020000e2e20812 */ /* 0x000fe400078efcff */
[----:B------:R-:W-:Y:S02]  /*2dcd0*/  ISETP.GE.AND P0, PT, R30, R230, PT ;  /* 0x000000e61e00720c */ /* 0x000fe40003f06270 */
[----:B------:R-:W-:Y:S02]  /*2dce0*/  @P2 LOP3.LUT R226, R226, 0x40000000, RZ, 0xfc, !PT ;  /* 0x40000000e2e22812 */ /* 0x000fe400078efcff */
[----:B------:R-:W-:Y:S02]  /*2dcf0*/  FSEL R117, R117, -INF , P0 ;  /* 0xff80000075757808 */ /* 0x000fe40000000000 */
[-C--:B------:R-:W-:Y:S02]  /*2dd00*/  ISETP.GE.AND P0, PT, R5, R231.reuse, PT ;  /* 0x000000e70500720c */ /* 0x080fe40003f06270 */
[----:B------:R-:W-:Y:S02]  /*2dd10*/  LOP3.LUT R226, R226, 0x7fffffff, RZ, 0xc0, !PT ;  /* 0x7fffffffe2e27812 */ /* 0x000fe400078ec0ff */
[----:B------:R-:W-:Y:S02]  /*2dd20*/  FSEL R102, R102, -INF , P0 ;  /* 0xff80000066667808 */ /* 0x000fe40000000000 */
[-C--:B------:R-:W-:Y:S02]  /*2dd30*/  ISETP.GE.AND P0, PT, R7, R231.reuse, PT ;  /* 0x000000e70700720c */ /* 0x080fe40003f06270 */
[----:B------:R-:W-:Y:S02]  /*2dd40*/  LOP3.LUT R226, R226, 0xfffeffff, RZ, 0xc0, !PT ;  /* 0xfffeffffe2e27812 */ /* 0x000fe400078ec0ff */
[----:B------:R-:W-:Y:S02]  /*2dd50*/  FSEL R103, R103, -INF , P0 ;  /* 0xff80000067677808 */ /* 0x000fe40000000000 */
[-C--:B------:R-:W-:Y:S02]  /*2dd60*/  ISETP.GE.AND P0, PT, R171, R228.reuse, PT ;  /* 0x000000e4ab00720c */ /* 0x080fe40003f06270 */
[----:B------:R-:W-:Y:S02]  /*2dd70*/  FSEL R182, R182, -INF , !P1 ;  /* 0xff800000b6b67808 */ /* 0x000fe40004800000 */
[----:B------:R-:W-:Y:S09]  /*2dd80*/  ISETP.GE.AND P1, PT, R175, R228, PT ;  /* 0x000000e4af00720c */ /* 0x000ff20003f26270 */
[----:B------:R-:W-:Y:S02]  /*2dd90*/  @P0 LOP3.LUT R226, R226, 0x10000, RZ, 0xfc, !PT ;  /* 0x00010000e2e20812 */ /* 0x000fe400078efcff */
[----:B------:R-:W-:Y:S02]  /*2dda0*/  ISETP.GE.AND P0, PT, R31, R230, PT ;  /* 0x000000e61f00720c */ /* 0x000fe40003f06270 */
[----:B------:R-:W-:Y:S02]  /*2ddb0*/  @P3 LOP3.LUT R226, R226, 0x80000000, RZ, 0xfc, !PT ;  /* 0x80000000e2e23812 */ /* 0x000fe400078efcff */
[----:B------:R-:W-:Y:S02]  /*2ddc0*/  FSEL R120, R120, -INF , P0 ;  /* 0xff80000078787808 */ /* 0x000fe40000000000 */
[----:B------:R-:W-:Y:S02]  /*2ddd0*/  ISETP.GE.AND P0, PT, R17, R228, PT ;  /* 0x000000e41100720c */ /* 0x000fe40003f06270 */
[C---:B------:R-:W-:Y:S02]  /*2dde0*/  LOP3.LUT P3, RZ, R226.reuse, 0x20, RZ, 0xc0, !PT ;  /* 0x00000020e2ff7812 */ /* 0x040fe4000786c0ff */
[----:B------:R-:W-:Y:S09]  /*2ddf0*/  LOP3.LUT R226, R226, 0xffff7fff, RZ, 0xc0, !PT ;  /* 0xffff7fffe2e27812 */ /* 0x000ff200078ec0ff */
[----:B------:R-:W-:Y:S02]  /*2de00*/  @P0 LOP3.LUT R226, R226, 0x8000, RZ, 0xfc, !PT ;  /* 0x00008000e2e20812 */ /* 0x000fe400078efcff */
[----:B------:R-:W-:Y:S02]  /*2de10*/  ISETP.GE.AND P0, PT, R38, R230, PT ;  /* 0x000000e62600720c */ /* 0x000fe40003f06270 */
[----:B------:R-:W-:Y:S02]  /*2de20*/  @P3 LOP3.LUT R227, R227, 0x1, RZ, 0xfc, !PT ;  /* 0x00000001e3e33812 */ /* 0x000fe400078efcff */
[----:B------:R-:W-:Y:S02]  /*2de30*/  FSEL R121, R121, -INF , P0 ;  /* 0xff80000079797808 */ /* 0x000fe40000000000 */
[-C--:B------:R-:W-:Y:S02]  /*2de40*/  ISETP.GE.AND P0, PT, R9, R231.reuse, PT ;  /* 0x000000e70900720c */ /* 0x080fe40003f06270 */
[----:B------:R-:W-:Y:S02]  /*2de50*/  LOP3.LUT P2, RZ, R226, 0x2000000, RZ, 0xc0, !PT ;  /* 0x02000000e2ff7812 */ /* 0x000fe4000784c0ff */
[----:B------:R-:W-:Y:S02]  /*2de60*/  FSEL R106, R106, -INF , P0 ;  /* 0xff8000006a6a7808 */ /* 0x000fe40000000000 */
[-C--:B------:R-:W-:Y:S02]  /*2de70*/  ISETP.GE.AND P0, PT, R10, R231.reuse, PT ;  /* 0x000000e70a00720c */ /* 0x080fe40003f06270 */
[----:B------:R-:W-:Y:S02]  /*2de80*/  LOP3.LUT R227, R227, 0xfffffffd, RZ, 0xc0, !PT ;  /* 0xfffffffde3e37812 */ /* 0x000fe400078ec0ff */
[----:B------:R-:W-:Y:S02]  /*2de90*/  FSEL R107, R107, -INF , P0 ;  /* 0xff8000006b6b7808 */ /* 0x000fe40000000000 */
[-C--:B------:R-:W-:Y:S02]  /*2dea0*/  ISETP.GE.AND P0, PT, R20, R228.reuse, PT ;  /* 0x000000e41400720c */ /* 0x080fe40003f06270 */
[----:B------:R-:W-:Y:S02]  /*2deb0*/  @P6 LOP3.LUT R227, R227, 0x2, RZ, 0xfc, !PT ;  /* 0x00000002e3e36812 */ /* 0x000fe400078efcff */
[----:B------:R-:W-:Y:S02]  /*2dec0*/  LOP3.LUT R226, R226, 0xffffbfff, RZ, 0xc0, !PT ;  /* 0xffffbfffe2e27812 */ /* 0x000fe400078ec0ff */
[----:B------:R-:W-:Y:S02]  /*2ded0*/  LOP3.LUT R227, R227, 0xfffdffff, RZ, 0xc0, !PT ;  /* 0xfffdffffe3e37812 */ /* 0x000fe400078ec0ff */
[-C--:B------:R-:W-:Y:S02]  /*2dee0*/  ISETP.GE.AND P6, PT, R13, R228.reuse, PT ;  /* 0x000000e40d00720c */ /* 0x080fe40003fc6270 */
[----:B------:R-:W-:Y:S02]  /*2def0*/  @P2 LOP3.LUT R227, R227, 0x20000, RZ, 0xfc, !PT ;  /* 0x00020000e3e32812 */ /* 0x000fe400078efcff */
[----:B------:R-:W-:Y:S02]  /*2df00*/  ISETP.GE.AND P3, PT, R14, R228, PT ;  /* 0x000000e40e00720c */ /* 0x000fe40003f66270 */
[----:B------:R-:W-:Y:S02]  /*2df10*/  LOP3.LUT R227, R227, 0xfffffffb, RZ, 0xc0, !PT ;  /* 0xfffffffbe3e37812 */ /* 0x000fe400078ec0ff */
[----:B------:R-:W-:Y:S02]  /*2df20*/  @P0 LOP3.LUT R226, R226, 0x4000, RZ, 0xfc, !PT ;  /* 0x00004000e2e20812 */ /* 0x000fe400078efcff */
[----:B------:R-:W-:Y:S02]  /*2df30*/  @P5 LOP3.LUT R227, R227, 0x4, RZ, 0xfc, !PT ;  /* 0x00000004e3e35812 */ /* 0x000fe400078efcff */
[C---:B------:R-:W-:Y:S02]  /*2df40*/  LOP3.LUT P5, RZ, R226.reuse, 0x40, RZ, 0xc0, !PT ;  /* 0x00000040e2ff7812 */ /* 0x040fe400078ac0ff */
[----:B------:R-:W-:Y:S02]  /*2df50*/  LOP3.LUT R227, R227, 0xfffffff7, RZ, 0xc0, !PT ;  /* 0xfffffff7e3e37812 */ /* 0x000fe400078ec0ff */
[-C--:B------:R-:W-:Y:S02]  /*2df60*/  ISETP.GE.AND P0, PT, R39, R230.reuse, PT ;  /* 0x000000e62700720c */ /* 0x080fe40003f06270 */
[----:B------:R-:W-:Y:S02]  /*2df70*/  LOP3.LUT P2, RZ, R226, 0x4000000, RZ, 0xc0, !PT ;  /* 0x04000000e2ff7812 */ /* 0x000fe4000784c0ff */
[----:B------:R-:W-:Y:S02]  /*2df80*/  FSEL R124, R124, -INF , P0 ;  /* 0xff8000007c7c7808 */ /* 0x000fe40000000000 */
[-C--:B------:R-:W-:Y:S02]  /*2df90*/  ISETP.GE.AND P0, PT, R41, R230.reuse, PT ;  /* 0x000000e62900720c */ /* 0x080fe40003f06270 */
[----:B------:R-:W-:Y:S02]  /*2dfa0*/  FSEL R18, R18, -INF , !P2 ;  /* 0xff80000012127808 */ /* 0x000fe40005000000 */
[----:B------:R-:W-:Y:S02]  /*2dfb0*/  @P5 LOP3.LUT R227, R227, 0x8, RZ, 0xfc, !PT ;  /* 0x00000008e3e35812 */ /* 0x000fe400078efcff */
[----:B------:R-:W-:Y:S02]  /*2dfc0*/  LOP3.LUT P5, RZ, R226, 0x80, RZ, 0xc0, !PT ;  /* 0x00000080e2ff7812 */ /* 0x000fe400078ac0ff */
[----:B------:R-:W-:Y:S02]  /*2dfd0*/  LOP3.LUT R227, R227, 0xffffffef, RZ, 0xc0, !PT ;  /* 0xffffffefe3e37812 */ /* 0x000fe400078ec0ff */
[----:B------:R-:W-:Y:S02]  /*2dfe0*/  FSEL R125, R125, -INF , P0 ;  /* 0xff8000007d7d7808 */ /* 0x000fe40000000000 */
[-C--:B------:R-:W-:Y:S04]  /*2dff0*/  ISETP.GE.AND P0, PT, R12, R231.reuse, PT ;  /* 0x000000e70c00720c */ /* 0x080fe80003f06270 */
[----:B------:R-:W-:Y:S02]  /*2e000*/  FSEL R110, R110, -INF , P0 ;  /* 0xff8000006e6e7808 */ /* 0x000fe40000000000 */
[-C--:B------:R-:W-:Y:S02]  /*2e010*/  ISETP.GE.AND P0, PT, R21, R231.reuse, PT ;  /* 0x000000e71500720c */ /* 0x080fe40003f06270 */
        /* <DEDUP_REMOVED lines=39> */
[----:B------:R-:W-:Y:S04]  /*2e290*/  ISETP.GE.AND P0, PT, R40, R231, PT ;  /* 0x000000e72800720c */ /* 0x000fe80003f06270 */
[----:B------:R-:W-:Y:S02]  /*2e2a0*/  FSEL R130, R130, -INF , P0 ;  /* 0xff80000082827808 */ /* 0x000fe40000000000 */
[----:B------:R-:W-:Y:S02]  /*2e2b0*/  ISETP.GE.AND P0, PT, R241, R230, PT ;  /* 0x000000e6f100720c */ /* 0x000fe40003f06270 */
[----:B------:R-:W-:Y:S02]  /*2e2c0*/  @P5 LOP3.LUT R227, R227, 0x400, RZ, 0xfc, !PT ;  /* 0x00000400e3e35812 */ /* 0x000fe400078efcff */
[----:B------:R-:W-:Y:S02]  /*2e2d0*/  LOP3.LUT P5, RZ, R226, 0x400, RZ, 0xc0, !PT ;  /* 0x00000400e2ff7812 */ /* 0x000fe400078ac0ff */
[----:B------:R-:W-:Y:S02]  /*2e2e0*/  LOP3.LUT R227, R227, 0xfffff7ff, RZ, 0xc0, !PT ;  /* 0xfffff7ffe3e37812 */ /* 0x000fe400078ec0ff */
[----:B------:R-:W-:Y:S02]  /*2e2f0*/  FSEL R8, R8, -INF , P0 ;  /* 0xff80000008087808 */ /* 0x000fe40000000000 */
[----:B------:R-:W-:Y:S04]  /*2e300*/  LOP3.LUT P0, RZ, R226, 0x8000000, RZ, 0xc0, !PT ;  /* 0x08000000e2ff7812 */ /* 0x000fe8000780c0ff */
[----:B------:R-:W-:Y:S02]  /*2e310*/  FSEL R13, R34, -INF , !P0 ;  /* 0xff800000220d7808 */ /* 0x000fe40004000000 */
[----:B------:R-:W-:Y:S02]  /*2e320*/  ISETP.GE.AND P0, PT, R2, R228, PT ;  /* 0x000000e40200720c */ /* 0x000fe40003f06270 */
[----:B------:R-:W-:Y:S02]  /*2e330*/  @P5 LOP3.LUT R227, R227, 0x800, RZ, 0xfc, !PT ;  /* 0x00000800e3e35812 */ /* 0x000fe400078efcff */
[C---:B------:R-:W-:Y:S02]  /*2e340*/  LOP3.LUT P5, RZ, R226.reuse, 0x80000, RZ, 0xc0, !PT ;  /* 0x00080000e2ff7812 */ /* 0x040fe400078ac0ff */
[----:B------:R-:W-:Y:S02]  /*2e350*/  LOP3.LUT R227, R227, 0xffffefff, RZ, 0xc0, !PT ;  /* 0xffffefffe3e37812 */ /* 0x000fe400078ec0ff */
[----:B------:R-:W-:Y:S02]  /*2e360*/  FSEL R14, R49, -INF , !P0 ;  /* 0xff800000310e7808 */ /* 0x000fe40004000000 */
[----:B------:R-:W-:Y:S04]  /*2e370*/  LOP3.LUT P0, RZ, R226, 0x800, RZ, 0xc0, !PT ;  /* 0x00000800e2ff7812 */ /* 0x000fe8000780c0ff */
[----:B------:R-:W-:Y:S02]  /*2e380*/  FSEL R15, R251, -INF , !P0 ;  /* 0xff800000fb0f7808 */ /* 0x000fe40004000000 */
[----:B------:R-:W-:Y:S02]  /*2e390*/  ISETP.GE.AND P0, PT, R2, R232, PT ;  /* 0x000000e80200720c */ /* 0x000fe40003f06270 */
[----:B------:R-:W-:Y:S02]  /*2e3a0*/  @P5 LOP3.LUT R227, R227, 0x1000, RZ, 0xfc, !PT ;  /* 0x00001000e3e35812 */ /* 0x000fe400078efcff */
[C---:B------:R-:W-:Y:S02]  /*2e3b0*/  LOP3.LUT P5, RZ, R226.reuse, 0x100000, RZ, 0xc0, !PT ;  /* 0x00100000e2ff7812 */ /* 0x040fe400078ac0ff */
[----:B------:R-:W-:Y:S02]  /*2e3c0*/  LOP3.LUT R227, R227, 0xffffdfff, RZ, 0xc0, !PT ;  /* 0xffffdfffe3e37812 */ /* 0x000fe400078ec0ff */
[----:B------:R-:W-:Y:S02]  /*2e3d0*/  FSEL R17, R249, -INF , !P0 ;  /* 0xff800000f9117808 */ /* 0x000fe40004000000 */
[----:B------:R-:W-:Y:S02]  /*2e3e0*/  LOP3.LUT P0, RZ, R226, 0x40000, RZ, 0xc0, !PT ;  /* 0x00040000e2ff7812 */ /* 0x000fe4000780c0ff */
[----:B------:R-:W-:Y:S02]  /*2e3f0*/  FMNMX3.FTZ R2, R132, R14, R13, !PT ;  /* 0x0000000e84027276 */ /* 0x000fe4000781000d */
[----:B------:R-:W-:Y:S02]  /*2e400*/  FSEL R69, R248, -INF , !P0 ;  /* 0xff800000f8457808 */ /* 0x000fe40004000000 */
[----:B------:R-:W-:Y:S02]  /*2e410*/  ISETP.GE.AND P0, PT, R241, R232, PT ;  /* 0x000000e8f100720c */ /* 0x000fe40003f06270 */
        /* <DEDUP_REMOVED lines=16> */
[C---:B------:R-:W-:Y:S02]  /*2e520*/  LOP3.LUT P5, RZ, R227.reuse, 0x8000, RZ, 0xc0, !PT ;  /* 0x00008000e3ff7812 */ /* 0x040fe400078ac0ff */
[----:B------:R-:W-:Y:S02]  /*2e530*/  LOP3.LUT P2, RZ, R226, 0x8, RZ, 0xc0, !PT ;  /* 0x00000008e2ff7812 */ /* 0x000fe4000784c0ff */
[----:B------:R-:W-:Y:S02]  /*2e540*/  FSEL R34, R48, -INF , !P5 ;  /* 0xff80000030227808 */ /* 0x000fe40006800000 */
[----:B------:R-:W-:Y:S02]  /*2e550*/  LOP3.LUT P5, RZ, R227, 0x4000, RZ, 0xc0, !PT ;  /* 0x00004000e3ff7812 */ /* 0x000fe400078ac0ff */
[----:B------:R-:W-:Y:S02]  /*2e560*/  FSEL R172, R172, -INF , !P2 ;  /* 0xff800000acac7808 */ /* 0x000fe40005000000 */
        /* <DEDUP_REMOVED lines=10> */
[C---:B------:R-:W-:Y:S02]  /*2e610*/  LOP3.LUT P5, RZ, R227.reuse, 0x400, RZ, 0xc0, !PT ;  /* 0x00000400e3ff7812 */ /* 0x040fe400078ac0ff */
[-C--:B------:R-:W-:Y:S02]  /*2e620*/  ISETP.GE.AND P0, PT, R216, R228.reuse, PT ;  /* 0x000000e4d800720c */ /* 0x080fe40003f06270 */
        /* <DEDUP_REMOVED lines=9> */
[----:B------:R-:W-:Y:S01]  /*2e6c0*/  FSEL R49, R221, -INF , !P5 ;  /* 0xff800000dd317808 */ /* 0x000fe20006800000 */
[----:B------:R-:W-:Y:S01]  /*2e6d0*/  IMAD.U32 R221, RZ, RZ, UR6 ;  /* 0x00000006ffdd7e24 */ /* 0x000fe2000f8e00ff */
[----:B------:R-:W-:Y:S02]  /*2e6e0*/  LOP3.LUT P5, RZ, R227, 0x40, RZ, 0xc0, !PT ;  /* 0x00000040e3ff7812 */ /* 0x000fe400078ac0ff */
[----:B------:R-:W-:Y:S02]  /*2e6f0*/  LOP3.LUT P0, RZ, R226, 0x4, RZ, 0xc0, !PT ;  /* 0x00000004e2ff7812 */ /* 0x000fe4000780c0ff */
[----:B------:R-:W-:Y:S02]  /*2e700*/  FSEL R181, R181, -INF , !P5 ;  /* 0xff800000b5b57808 */ /* 0x000fe40006800000 */
[----:B------:R-:W-:Y:S02]  /*2e710*/  LOP3.LUT P5, RZ, R227, 0x20, RZ, 0xc0, !PT ;  /* 0x00000020e3ff7812 */ /* 0x000fe400078ac0ff */
[----:B------:R-:W-:Y:S02]  /*2e720*/  FSEL R173, R173, -INF , !P0 ;  /* 0xff800000adad7808 */ /* 0x000fe40004000000 */
[----:B------:R-:W-:Y:S02]  /*2e730*/  FSEL R184, R184, -INF , !P5 ;  /* 0xff800000b8b87808 */ /* 0x000fe40006800000 */
[----:B------:R-:W-:Y:S02]  /*2e740*/  LOP3.LUT P5, RZ, R227, 0x10, RZ, 0xc0, !PT ;  /* 0x00000010e3ff7812 */ /* 0x000fe400078ac0ff */
[-C--:B------:R-:W-:Y:S02]  /*2e750*/  ISETP.GE.AND P0, PT, R213, R228.reuse, PT ;  /* 0x000000e4d500720c */ /* 0x080fe40003f06270 */
[----:B------:R-:W-:Y:S02]  /*2e760*/  FSEL R52, R195, -INF , !P5 ;  /* 0xff800000c3347808 */ /* 0x000fe40006800000 */
[C---:B------:R-:W-:Y:S02]  /*2e770*/  LOP3.LUT P5, RZ, R227.reuse, 0x8, RZ, 0xc0, !PT ;  /* 0x00000008e3ff7812 */ /* 0x040fe400078ac0ff */
[----:B------:R-:W-:Y:S02]  /*2e780*/  FSEL R210, R210, -INF , !P0 ;  /* 0xff800000d2d27808 */ /* 0x000fe40004000000 */
[-C--:B------:R-:W-:Y:S02]  /*2e790*/  ISETP.GE.AND P0, PT, R212, R228.reuse, PT ;  /* 0x000000e4d400720c */ /* 0x080fe40003f06270 */
[----:B------:R-:W-:Y:S02]  /*2e7a0*/  FSEL R56, R198, -INF , !P5 ;  /* 0xff800000c6387808 */ /* 0x000fe40006800000 */
[----:B------:R-:W-:Y:S02]  /*2e7b0*/  LOP3.LUT P5, RZ, R227, 0x4, RZ, 0xc0, !PT ;  /* 0x00000004e3ff7812 */ /* 0x000fe400078ac0ff */
[----:B------:R-:W-:Y:S02]  /*2e7c0*/  FSEL R211, R211, -INF , !P0 ;  /* 0xff800000d3d37808 */ /* 0x000fe40004000000 */
[-C--:B------:R-:W-:Y:S02]  /*2e7d0*/  ISETP.GE.AND P0, PT, R207, R228.reuse, PT ;  /* 0x000000e4cf00720c */ /* 0x080fe40003f06270 */
[----:B------:R-:W-:Y:S02]  /*2e7e0*/  FSEL R194, R194, -INF , !P5 ;  /* 0xff800000c2c27808 */ /* 0x000fe40006800000 */
[-C--:B------:R-:W-:Y:S02]  /*2e7f0*/  ISETP.GE.AND P5, PT, R205, R228.reuse, PT ;  /* 0x000000e4cd00720c */ /* 0x080fe40003fa6270 */
[----:B------:R-:W-:Y:S02]  /*2e800*/  FSEL R209, R209, -INF , !P0 ;  /* 0xff800000d1d17808 */ /* 0x000fe40004000000 */
[----:B------:R-:W-:Y:S02]  /*2e810*/  FSEL R195, R219, -INF , !P6 ;  /* 0xff800000dbc37808 */ /* 0x000fe40007000000 */
[-C--:B------:R-:W-:Y:S02]  /*2e820*/  ISETP.GE.AND P0, PT, R206, R228.reuse, PT ;  /* 0x000000e4ce00720c */ /* 0x080fe40003f06270 */
[----:B------:R-:W-:Y:S02]  /*2e830*/  LOP3.LUT P6, RZ, R227, 0x2, RZ, 0xc0, !PT ;  /* 0x00000002e3ff7812 */ /* 0x000fe400078cc0ff */
[----:B------:R-:W-:Y:S02]  /*2e840*/  FSEL R202, R202, -INF , !P5 ;  /* 0xff800000caca7808 */ /* 0x000fe40006800000 */
[----:B------:R-:W-:Y:S02]  /*2e850*/  ISETP.GE.AND P5, PT, R203, R228, PT ;  /* 0x000000e4cb00720c */ /* 0x000fe40003fa6270 */
[----:B------:R-:W-:Y:S02]  /*2e860*/  FSEL R208, R208, -INF , !P0 ;  /* 0xff800000d0d07808 */ /* 0x000fe40004000000 */
[----:B------:R-:W-:Y:S02]  /*2e870*/  FSEL R191, R191, -INF , !P6 ;  /* 0xff800000bfbf7808 */ /* 0x000fe40007000000 */
[-C--:B------:R-:W-:Y:S02]  /*2e880*/  ISETP.GE.AND P0, PT, R216, R232.reuse, PT ;  /* 0x000000e8d800720c */ /* 0x080fe40003f06270 */
[----:B------:R-:W-:Y:S02]  /*2e890*/  ISETP.GE.AND P6, PT, R218, R232, PT ;  /* 0x000000e8da00720c */ /* 0x000fe40003fc6270 */
[----:B------:R-:W-:Y:S02]  /*2e8a0*/  FSEL R201, R201, -INF , !P5 ;  /* 0xff800000c9c97808 */ /* 0x000fe40006800000 */
[-C--:B------:R-:W-:Y:S02]  /*2e8b0*/  ISETP.GE.AND P5, PT, R192, R228.reuse, PT ;  /* 0x000000e4c000720c */ /* 0x080fe40003fa6270 */
[----:B------:R-:W-:Y:S02]  /*2e8c0*/  FSEL R187, R187, -INF , !P0 ;  /* 0xff800000bbbb7808 */ /* 0x000fe40004000000 */
[----:B------:R-:W-:Y:S02]  /*2e8d0*/  FSEL R186, R186, -INF , !P6 ;  /* 0xff800000baba7808 */ /* 0x000fe40007000000 */
[----:B------:R-:W-:Y:S02]  /*2e8e0*/  ISETP.GE.AND P0, PT, R177, R228, PT ;  /* 0x000000e4b100720c */ /* 0x000fe40003f06270 */
[-C--:B------:R-:W-:Y:S02]  /*2e8f0*/  ISETP.GE.AND P6, PT, R207, R232.reuse, PT ;  /* 0x000000e8cf00720c */ /* 0x080fe40003fc6270 */
[----:B------:R-:W-:Y:S02]  /*2e900*/  FSEL R207, R188, -INF , !P4 ;  /* 0xff800000bccf7808 */ /* 0x000fe40006000000 */
[----:B------:R-:W-:Y:S02]  /*2e910*/  FSEL R196, R196, -INF , !P5 ;  /* 0xff800000c4c47808 */ /* 0x000fe40006800000 */
[-C--:B------:R-:W-:Y:S02]  /*2e920*/  ISETP.GE.AND P5, PT, R212, R232.reuse, PT ;  /* 0x000000e8d400720c */ /* 0x080fe40003fa6270 */
[----:B------:R-:W-:Y:S02]  /*2e930*/  ISETP.GE.AND P4, PT, R206, R232, PT ;  /* 0x000000e8ce00720c */ /* 0x000fe40003f86270 */
[----:B------:R-:W-:Y:S02]  /*2e940*/  FSEL R206, R183, -INF , !P0 ;  /* 0xff800000b7ce7808 */ /* 0x000fe40004000000 */
[----:B------:R-:W-:Y:S02]  /*2e950*/  ISETP.GE.AND P0, PT, R176, R228, PT ;  /* 0x000000e4b000720c */ /* 0x000fe40003f06270 */
[----:B------:R-:W-:Y:S02]  /*2e960*/  FSEL R183, R179, -INF , !P5 ;  /* 0xff800000b3b77808 */ /* 0x000fe40006800000 */
[-C--:B------:R-:W-:Y:S02]  /*2e970*/  ISETP.GE.AND P5, PT, R205, R232.reuse, PT ;  /* 0x000000e8cd00720c */ /* 0x080fe40003fa6270 */
[----:B------:R-:W-:Y:S02]  /*2e980*/  FSEL R205, R64, -INF , !P0 ;  /* 0xff80000040cd7808 */ /* 0x000fe40004000000 */
[----:B------:R-:W-:Y:S02]  /*2e990*/  ISETP.GE.AND P0, PT, R203, R232, PT ;  /* 0x000000e8cb00720c */ /* 0x000fe40003f06270 */
[----:B------:R-:W-:Y:S02]  /*2e9a0*/  FSEL R203, R61, -INF , !P1 ;  /* 0xff8000003dcb7808 */ /* 0x000fe40004800000 */
[----:B------:R-:W-:Y:S02]  /*2e9b0*/  FSEL R179, R60, -INF , !P6 ;  /* 0xff8000003cb37808 */ /* 0x000fe40007000000 */
[-C--:B------:R-:W-:Y:S02]  /*2e9c0*/  ISETP.GE.AND P1, PT, R47, R228.reuse, PT ;  /* 0x000000e42f00720c */ /* 0x080fe40003f26270 */
[-C--:B------:R-:W-:Y:S02]  /*2e9d0*/  ISETP.GE.AND P6, PT, R46, R228.reuse, PT ;  /* 0x000000e42e00720c */ /* 0x080fe40003fc6270 */
[----:B------:R-:W-:Y:S02]  /*2e9e0*/  FSEL R212, R51, -INF , !P1 ;  /* 0xff80000033d47808 */ /* 0x000fe40004800000 */
[----:B------:R-:W-:Y:S02]  /*2e9f0*/  FSEL R213, R50, -INF , !P6 ;  /* 0xff80000032d57808 */ /* 0x000fe40007000000 */
[----:B------:R-:W-:Y:S02]  /*2ea00*/  FSEL R188, R53, -INF , !P4 ;  /* 0xff80000035bc7808 */ /* 0x000fe40006000000 */
[----:B------:R-:W-:Y:S02]  /*2ea10*/  ISETP.GE.AND P6, PT, R45, R228, PT ;  /* 0x000000e42d00720c */ /* 0x000fe40003fc6270 */
[-C--:B------:R-:W-:Y:S02]  /*2ea20*/  ISETP.GE.AND P1, PT, R190, R232.reuse, PT ;  /* 0x000000e8be00720c */ /* 0x080fe40003f26270 */
[----:B------:R-:W-:Y:S02]  /*2ea30*/  FSEL R190, R54, -INF , !P5 ;  /* 0xff80000036be7808 */ /* 0x000fe40006800000 */
[----:B------:R-:W-:Y:S02]  /*2ea40*/  ISETP.GE.AND P4, PT, R192, R232, PT ;  /* 0x000000e8c000720c */ /* 0x000fe40003f86270 */
[----:B------:R-:W-:Y:S02]  /*2ea50*/  ISETP.GE.AND P5, PT, R44, R228, PT ;  /* 0x000000e42c00720c */ /* 0x000fe40003fa6270 */
[----:B------:R-:W-:Y:S02]  /*2ea60*/  FSEL R192, R55, -INF , !P0 ;  /* 0xff80000037c07808 */ /* 0x000fe40004000000 */
[-C--:B------:R-:W-:Y:S02]  /*2ea70*/  ISETP.GE.AND P0, PT, R178, R232.reuse, PT ;  /* 0x000000e8b200720c */ /* 0x080fe40003f06270 */
[----:B------:R-:W-:Y:S02]  /*2ea80*/  FSEL R178, R72, -INF , !P6 ;  /* 0xff80000048b27808 */ /* 0x000fe40007000000 */
[----:B------:R-:W-:Y:S02]  /*2ea90*/  FSEL R72, R58, -INF , !P4 ;  /* 0xff8000003a487808 */ /* 0x000fe40006000000 */
[----:B------:R-:W-:Y:S02]  /*2eaa0*/  ISETP.GE.AND P6, PT, R177, R232, PT ;  /* 0x000000e8b100720c */ /* 0x000fe40003fc6270 */
[----:B------:R-:W-:Y:S02]  /*2eab0*/  FSEL R177, R73, -INF , !P5 ;  /* 0xff80000049b17808 */ /* 0x000fe40006800000 */
[-C--:B------:R-:W-:Y:S02]  /*2eac0*/  ISETP.GE.AND P4, PT, R37, R228.reuse, PT ;  /* 0x000000e42500720c */ /* 0x080fe40003f86270 */
[----:B------:R-:W-:Y:S02]  /*2ead0*/  ISETP.GE.AND P5, PT, R43, R228, PT ;  /* 0x000000e42b00720c */ /* 0x000fe40003fa6270 */
[----:B------:R-:W-:Y:S02]  /*2eae0*/  FSEL R73, R59, -INF , !P1 ;  /* 0xff8000003b497808 */ /* 0x000fe40004800000 */
[----:B------:R-:W-:Y:S02]  /*2eaf0*/  FSEL R198, R217, -INF , !P3 ;  /* 0xff800000d9c67808 */ /* 0x000fe40005800000 */
[----:B------:R-:W-:Y:S02]  /*2eb00*/  FSEL R214, R77, -INF , !P4 ;  /* 0xff8000004dd67808 */ /* 0x000fe40006000000 */
[----:B------:R-:W-:Y:S02]  /*2eb10*/  LOP3.LUT P3, RZ, R227, 0x1, RZ, 0xc0, !PT ;  /* 0x00000001e3ff7812 */ /* 0x000fe4000786c0ff */
[----:B------:R-:W-:Y:S02]  /*2eb20*/  ISETP.GE.AND P1, PT, R176, R232, PT ;  /* 0x000000e8b000720c */ /* 0x000fe40003f26270 */
[----:B------:R-:W-:Y:S02]  /*2eb30*/  ISETP.GE.AND P4, PT, R36, R228, PT ;  /* 0x000000e42400720c */ /* 0x000fe40003f86270 */
[----:B------:R-:W-:Y:S02]  /*2eb40*/  FSEL R176, R76, -INF , !P5 ;  /* 0xff8000004cb07808 */ /* 0x000fe40006800000 */
[----:B------:R-:W-:Y:S02]  /*2eb50*/  ISETP.GE.AND P5, PT, R175, R232, PT ;  /* 0x000000e8af00720c */ /* 0x000fe40003fa6270 */
[----:B------:R-:W-:Y:S02]  /*2eb60*/  FSEL R170, R215, -INF , !P3 ;  /* 0xff800000d7aa7808 */ /* 0x000fe40005800000 */
[----:B------:R-:W-:Y:S02]  /*2eb70*/  FSEL R76, R62, -INF , !P0 ;  /* 0xff8000003e4c7808 */ /* 0x000fe40004000000 */
[----:B------:R-:W-:Y:S02]  /*2eb80*/  FSEL R215, R80, -INF , !P4 ;  /* 0xff80000050d77808 */ /* 0x000fe40006000000 */
[----:B------:R-:W-:Y:S02]  /*2eb90*/  ISETP.GE.AND P0, PT, R35, R228, PT ;  /* 0x000000e42300720c */ /* 0x000fe40003f06270 */
[----:B------:R-:W-:Y:S02]  /*2eba0*/  FSEL R80, R67, -INF , !P5 ;  /* 0xff80000043507808 */ /* 0x000fe40006800000 */
[----:B------:R-:W-:Y:S02]  /*2ebb0*/  ISETP.GE.AND P5, PT, R45, R232, PT ;  /* 0x000000e82d00720c */ /* 0x000fe40003fa6270 */
[----:B------:R-:W-:Y:S02]  /*2ebc0*/  FSEL R216, R81, -INF , !P0 ;  /* 0xff80000051d87808 */ /* 0x000fe40004000000 */
        /* <DEDUP_REMOVED lines=17> */
[----:B------:R-:W-:Y:S02]  /*2ece0*/  FMNMX3.FTZ R2, R2, R8, R18, !PT ;  /* 0x0000000802027276 */ /* 0x000fe40007810012 */
[----:B------:R-:W-:Y:S02]  /*2ecf0*/  ISETP.GE.AND P4, PT, R24, R232, PT ;  /* 0x000000e81800720c */ /* 0x000fe40003f86270 */
[----:B------:R-:W-:Y:S02]  /*2ed00*/  FMNMX3.FTZ R2, R2, R29, R32, !PT ;  /* 0x0000001d02027276 */ /* 0x000fe40007810020 */
[----:B------:R-:W-:Y:S02]  /*2ed10*/  FSEL R90, R90, -INF , !P4 ;  /* 0xff8000005a5a7808 */ /* 0x000fe40006000000 */
[----:B------:R-:W-:Y:S02]  /*2ed20*/  ISETP.GE.AND P4, PT, R12, R228, PT ;  /* 0x000000e40c00720c */ /* 0x000fe40003f86270 */
[----:B------:R-:W-:Y:S02]  /*2ed30*/  FMNMX3.FTZ R2, R2, R33, R34, !PT ;  /* 0x0000002102027276 */ /* 0x000fe40007810022 */
[----:B------:R-:W-:Y:S01]  /*2ed40*/  FSEL R67, R108, -INF , !P4 ;  /* 0xff8000006c437808 */ /* 0x000fe20006000000 */
[----:B------:R-:W-:Y:S01]  /*2ed50*/  IMAD.MOV.U32 R108, RZ, RZ, R239 ;  /* 0x000000ffff6c7224 */ /* 0x000fe200078e00ef */
[----:B------:R-:W-:Y:S02]  /*2ed60*/  FSEL R77, R66, -INF , !P1 ;  /* 0xff800000424d7808 */ /* 0x000fe40004800000 */
[----:B------:R-:W-:Y:S02]  /*2ed70*/  ISETP.GE.AND P4, PT, R4, R232, PT ;  /* 0x000000e80400720c */ /* 0x000fe40003f86270 */
[----:B------:R-:W-:Y:S02]  /*2ed80*/  FMNMX3.FTZ R4, R2, R57, R65, !PT ;  /* 0x0000003902047276 */ /* 0x000fe40007810041 */
[-C--:B------:R-:W-:Y:S02]  /*2ed90*/  ISETP.GE.AND P1, PT, R25, R228.reuse, PT ;  /* 0x000000e41900720c */ /* 0x080fe40003f26270 */
        /* <DEDUP_REMOVED lines=10> */
[----:B------:R-:W-:Y:S02]  /*2ee40*/  FMNMX3.FTZ R37, R37, R181, R184, !PT ;  /* 0x000000b525257276 */ /* 0x000fe400078100b8 */
[----:B------:R-:W-:Y:S02]  /*2ee50*/  LOP3.LUT P2, RZ, R226, 0x40000000, RZ, 0xc0, !PT ;  /* 0x40000000e2ff7812 */ /* 0x000fe4000784c0ff */
[----:B------:R-:W-:Y:S02]  /*2ee60*/  FMNMX3.FTZ R2, R2, R170, R171, !PT ;  /* 0x000000aa02027276 */ /* 0x000fe400078100ab */
[----:B------:R-:W-:Y:S02]  /*2ee70*/  LOP3.LUT P3, RZ, R226, 0x80000000, RZ, 0xc0, !PT ;  /* 0x80000000e2ff7812 */ /* 0x000fe4000786c0ff */
[----:B------:R-:W-:Y:S02]  /*2ee80*/  FMNMX3.FTZ R37, R37, R195, R198, !PT ;  /* 0x000000c325257276 */ /* 0x000fe400078100c6 */
[----:B------:R-:W-:Y:S02]  /*2ee90*/  FSEL R185, R185, -INF , !P2 ;  /* 0xff800000b9b97808 */ /* 0x000fe40005000000 */
        /* <DEDUP_REMOVED lines=24> */
[----:B------:R-:W-:Y:S02]  /*2f020*/  ISETP.GE.AND P0, PT, R44, R232, PT ;  /* 0x000000e82c00720c */ /* 0x000fe40003f06270 */
[----:B------:R-:W-:Y:S02]  /*2f030*/  FMNMX3.FTZ R37, R37, R176, R214, !PT ;  /* 0x000000b025257276 */ /* 0x000fe400078100d6 */
[----:B------:R-:W-:Y:S02]  /*2f040*/  FMNMX3.FTZ R0, R0, R77, R80, !PT ;  /* 0x0000004d00007276 */ /* 0x000fe40007810050 */
[----:B------:R-:W-:Y:S02]  /*2f050*/  FSEL R89, R89, -INF , !P6 ;  /* 0xff80000059597808 */ /* 0x000fe40007000000 */
[----:B------:R-:W-:Y:S02]  /*2f060*/  FSEL R75, R75, -INF , !P0 ;  /* 0xff8000004b4b7808 */ /* 0x000fe40004000000 */
[----:B------:R-:W-:Y:S02]  /*2f070*/  ISETP.GE.AND P6, PT, R11, R228, PT ;  /* 0x000000e40b00720c */ /* 0x000fe40003fc6270 */
[----:B------:R-:W-:Y:S02]  /*2f080*/  FMNMX3.FTZ R37, R37, R215, R216, !PT ;  /* 0x000000d725257276 */ /* 0x000fe400078100d8 */
[-C--:B------:R-:W-:Y:S02]  /*2f090*/  ISETP.GE.AND P0, PT, R36, R232.reuse, PT ;  /* 0x000000e82400720c */ /* 0x080fe40003f06270 */
[----:B------:R-:W-:Y:S02]  /*2f0a0*/  FMNMX3.FTZ R0, R0, R81, R84, !PT ;  /* 0x0000005100007276 */ /* 0x000fe40007810054 */
[----:B------:R-:W-:Y:S02]  /*2f0b0*/  FSEL R238, R92, -INF , !P6 ;  /* 0xff8000005cee7808 */ /* 0x000fe40007000000 */
[----:B------:R-:W-:Y:S02]  /*2f0c0*/  FMNMX3.FTZ R37, R37, R217, R85, !PT ;  /* 0x000000d925257276 */ /* 0x000fe40007810055 */
[----:B------:R-:W-:Y:S02]  /*2f0d0*/  FSEL R82, R82, -INF , !P0 ;  /* 0xff80000052527808 */ /* 0x000fe40004000000 */
[----:B------:R-:W-:Y:S02]  /*2f0e0*/  ISETP.GE.AND P6, PT, R35, R232, PT ;  /* 0x000000e82300720c */ /* 0x000fe40003fc6270 */
[----:B------:R-:W-:Y:S02]  /*2f0f0*/  ISETP.GE.AND P0, PT, R7, R228, PT ;  /* 0x000000e40700720c */ /* 0x000fe40003f06270 */
[----:B------:R-:W-:Y:S02]  /*2f100*/  FSEL R79, R79, -INF , !P1 ;  /* 0xff8000004f4f7808 */ /* 0x000fe40004800000 */
[----:B------:R-:W-:Y:S02]  /*2f110*/  FMNMX3.FTZ R0, R0, R74, R75, !PT ;  /* 0x0000004a00007276 */ /* 0x000fe4000781004b */
[----:B------:R-:W-:Y:S02]  /*2f120*/  FMNMX3.FTZ R37, R37, R88, R89, !PT ;  /* 0x0000005825257276 */ /* 0x000fe40007810059 */
[----:B------:R-:W-:Y:S02]  /*2f130*/  ISETP.GE.AND P5, PT, R9, R228, PT ;  /* 0x000000e40900720c */ /* 0x000fe40003fa6270 */
[----:B------:R-:W-:Y:S02]  /*2f140*/  FSEL R83, R83, -INF , !P6 ;  /* 0xff80000053537808 */ /* 0x000fe40007000000 */
[----:B------:R-:W-:Y:S02]  /*2f150*/  FSEL R247, R101, -INF , !P0 ;  /* 0xff80000065f77808 */ /* 0x000fe40004000000 */
[-C--:B------:R-:W-:Y:S02]  /*2f160*/  ISETP.GE.AND P1, PT, R26, R232.reuse, PT ;  /* 0x000000e81a00720c */ /* 0x080fe40003f26270 */
[----:B------:R-:W-:Y:S02]  /*2f170*/  ISETP.GE.AND P6, PT, R25, R232, PT ;  /* 0x000000e81900720c */ /* 0x000fe40003fc6270 */
[----:B------:R-:W-:Y:S02]  /*2f180*/  FMNMX3.FTZ R0, R0, R78, R79, !PT ;  /* 0x0000004e00007276 */ /* 0x000fe4000781004f */
[----:B------:R-:W-:Y:S02]  /*2f190*/  ISETP.GE.AND P0, PT, R23, R232, PT ;  /* 0x000000e81700720c */ /* 0x000fe40003f06270 */
[----:B------:R-:W-:Y:S02]  /*2f1a0*/  FSEL R248, R104, -INF , !P5 ;  /* 0xff80000068f87808 */ /* 0x000fe40006800000 */
[----:B------:R-:W-:Y:S02]  /*2f1b0*/  FMNMX3.FTZ R37, R37, R238, R240, !PT ;  /* 0x000000ee25257276 */ /* 0x000fe400078100f0 */
[----:B------:R-:W-:Y:S01]  /*2f1c0*/  ISETP.GE.AND P5, PT, R16, R232, PT ;  /* 0x000000e81000720c */ /* 0x000fe20003fa6270 */
[----:B------:R-:W-:Y:S01]  /*2f1d0*/  IMAD.MOV.U32 R16, RZ, RZ, 0x20 ;  /* 0x00000020ff107424 */ /* 0x000fe200078e00ff */
[----:B------:R-:W-:Y:S02]  /*2f1e0*/  FSEL R86, R86, -INF , !P1 ;  /* 0xff80000056567808 */ /* 0x000fe40004800000 */
[----:B------:R-:W-:Y:S02]  /*2f1f0*/  FMNMX3.FTZ R0, R0, R82, R83, !PT ;  /* 0x0000005200007276 */ /* 0x000fe40007810053 */
[----:B------:R-:W-:Y:S02]  /*2f200*/  FSEL R87, R87, -INF , !P6 ;  /* 0xff80000057577808 */ /* 0x000fe40007000000 */
[----:B------:R-:W-:Y:S02]  /*2f210*/  FSEL R91, R91, -INF , !P0 ;  /* 0xff8000005b5b7808 */ /* 0x000fe40004000000 */
[-C--:B------:R-:W-:Y:S02]  /*2f220*/  ISETP.GE.AND P6, PT, R10, R228.reuse, PT ;  /* 0x000000e40a00720c */ /* 0x080fe40003fc6270 */
[----:B------:R-:W-:Y:S02]  /*2f230*/  ISETP.GE.AND P0, PT, R21, R228, PT ;  /* 0x000000e41500720c */ /* 0x000fe40003f06270 */
[----:B------:R-:W-:Y:S02]  /*2f240*/  ISETP.GE.AND P1, PT, R11, R232, PT ;  /* 0x000000e80b00720c */ /* 0x000fe40003f26270 */
[----:B------:R-:W-:Y:S02]  /*2f250*/  FMNMX3.FTZ R37, R37, R96, R241, !PT ;  /* 0x0000006025257276 */ /* 0x000fe400078100f1 */
[----:B------:R-:W-:Y:S02]  /*2f260*/  FSEL R239, R95, -INF , !P5 ;  /* 0xff8000005fef7808 */ /* 0x000fe40006800000 */
[----:B------:R-:W-:Y:S02]  /*2f270*/  ISETP.GE.AND P5, PT, R27, R228, PT ;  /* 0x000000e41b00720c */ /* 0x000fe40003fa6270 */
[----:B------:R-:W-:Y:S02]  /*2f280*/  FMNMX3.FTZ R0, R0, R86, R87, !PT ;  /* 0x0000005600007276 */ /* 0x000fe40007810057 */
[----:B------:R-:W-:Y:S02]  /*2f290*/  FSEL R249, R105, -INF , !P6 ;  /* 0xff80000069f97808 */ /* 0x000fe40007000000 */
[----:B------:R-:W-:Y:S02]  /*2f2a0*/  ISETP.GE.AND P6, PT, R6, R232, PT ;  /* 0x000000e80600720c */ /* 0x000fe40003fc6270 */
[----:B------:R-:W-:Y:S02]  /*2f2b0*/  FSEL R109, R109, -INF , !P0 ;  /* 0xff8000006d6d7808 */ /* 0x000fe40004000000 */
[----:B------:R-:W-:Y:S01]  /*2f2c0*/  FSEL R92, R94, -INF , !P1 ;  /* 0xff8000005e5c7808 */ /* 0x000fe20004800000 */
[----:B------:R-:W-:Y:S01]  /*2f2d0*/  IMAD.MOV.U32 R94, RZ, RZ, R222 ;  /* 0x000000ffff5e7224 */ /* 0x000fe200078e00de */
[----:B------:R-:W-:Y:S02]  /*2f2e0*/  FMNMX3.FTZ R37, R37, R246, R247, !PT ;  /* 0x000000f625257276 */ /* 0x000fe400078100f7 */
[----:B------:R-:W-:Y:S02]  /*2f2f0*/  ISETP.GE.AND P1, PT, R22, R228, PT ;  /* 0x000000e41600720c */ /* 0x000fe40003f26270 */
[----:B------:R-:W-:Y:S02]  /*2f300*/  ISETP.GE.AND P0, PT, R5, R232, PT ;  /* 0x000000e80500720c */ /* 0x000fe40003f06270 */
[----:B------:R-:W-:Y:S02]  /*2f310*/  FMNMX3.FTZ R0, R0, R90, R91, !PT ;  /* 0x0000005a00007276 */ /* 0x000fe4000781005b */
[----:B------:R-:W-:Y:S02]  /*2f320*/  FSEL R5, R113, -INF , !P5 ;  /* 0xff80000071057808 */ /* 0x000fe40006800000 */
[----:B------:R-:W-:Y:S02]  /*2f330*/  FSEL R93, R98, -INF , !P6 ;  /* 0xff800000625d7808 */ /* 0x000fe40007000000 */
[----:B------:R-:W-:Y:S02]  /*2f340*/  FMNMX3.FTZ R37, R37, R248, R249, !PT ;  /* 0x000000f825257276 */ /* 0x000fe400078100f9 */
[----:B------:R-:W-:Y:S02]  /*2f350*/  ISETP.GE.AND P6, PT, R28, R228, PT ;  /* 0x000000e41c00720c */ /* 0x000fe40003fc6270 */
[----:B------:R-:W-:Y:S02]  /*2f360*/  FSEL R112, R112, -INF , !P1 ;  /* 0xff80000070707808 */ /* 0x000fe40004800000 */
[----:B------:R-:W-:Y:S01]  /*2f370*/  FSEL R237, R99, -INF , !P4 ;  /* 0xff80000063ed7808 */ /* 0x000fe20006000000 */
[----:B------:R-:W-:Y:S01]  /*2f380*/  IMAD.MOV.U32 R99, RZ, RZ, R5 ;  /* 0x000000ffff637224 */ /* 0x000fe200078e0005 */
[----:B------:R-:W-:Y:S02]  /*2f390*/  FMNMX3.FTZ R0, R0, R92, R239, !PT ;  /* 0x0000005c00007276 */ /* 0x000fe400078100ef */
[----:B------:R-:W-:Y:S02]  /*2f3a0*/  ISETP.GE.AND P1, PT, R7, R232, PT ;  /* 0x000000e80700720c */ /* 0x000fe40003f26270 */
[----:B------:R-:W-:Y:S02]  /*2f3b0*/  ISETP.GE.AND P4, PT, R30, R228, PT ;  /* 0x000000e41e00720c */ /* 0x000fe40003f86270 */
[----:B------:R-:W-:Y:S02]  /*2f3c0*/  FSEL R243, R102, -INF , !P0 ;  /* 0xff80000066f37808 */ /* 0x000fe40004000000 */
[----:B------:R-:W-:Y:S02]  /*2f3d0*/  FMNMX3.FTZ R37, R37, R67, R109, !PT ;  /* 0x0000004325257276 */ /* 0x000fe4000781006d */
[----:B------:R-:W-:Y:S02]  /*2f3e0*/  ISETP.GE.AND P5, PT, R9, R232, PT ;  /* 0x000000e80900720c */ /* 0x000fe40003fa6270 */
[----:B------:R-:W-:Y:S02]  /*2f3f0*/  ISETP.GE.AND P0, PT, R31, R228, PT ;  /* 0x000000e41f00720c */ /* 0x000fe40003f06270 */
[----:B------:R-:W-:Y:S02]  /*2f400*/  FSEL R116, R116, -INF , !P6 ;  /* 0xff80000074747808 */ /* 0x000fe40007000000 */
[-C--:B------:R-:W-:Y:S02]  /*2f410*/  ISETP.GE.AND P6, PT, R10, R232.reuse, PT ;  /* 0x000000e80a00720c */ /* 0x080fe40003fc6270 */
[----:B------:R-:W-:Y:S02]  /*2f420*/  FSEL R245, R103, -INF , !P1 ;  /* 0xff80000067f57808 */ /* 0x000fe40004800000 */
[----:B------:R-:W-:Y:S02]  /*2f430*/  FMNMX3.FTZ R0, R0, R93, R237, !PT ;  /* 0x0000005d00007276 */ /* 0x000fe400078100ed */
[----:B------:R-:W-:Y:S02]  /*2f440*/  FSEL R117, R117, -INF , !P4 ;  /* 0xff80000075757808 */ /* 0x000fe40006000000 */
[----:B------:R-:W-:Y:S02]  /*2f450*/  ISETP.GE.AND P4, PT, R12, R232, PT ;  /* 0x000000e80c00720c */ /* 0x000fe40003f86270 */
[----:B------:R-:W-:Y:S02]  /*2f460*/  ISETP.GE.AND P1, PT, R38, R228, PT ;  /* 0x000000e42600720c */ /* 0x000fe40003f26270 */
        /* <DEDUP_REMOVED lines=9> */
[----:B------:R-:W-:Y:S02]  /*2f500*/  FSEL R250, R110, -INF , !P4 ;  /* 0xff8000006efa7808 */ /* 0x000fe40006000000 */
[----:B------:R-:W-:Y:S02]  /*2f510*/  FMNMX3.FTZ R37, R37, R116, R117, !PT ;  /* 0x0000007425257276 */ /* 0x000fe40007810075 */
[----:B------:R-:W-:Y:S02]  /*2f520*/  FSEL R124, R124, -INF , !P5 ;  /* 0xff8000007c7c7808 */ /* 0x000fe40006800000 */
[----:B------:R-:W-:Y:S02]  /*2f530*/  ISETP.GE.AND P4, PT, R40, R228, PT ;  /* 0x000000e42800720c */ /* 0x000fe40003f86270 */
[-C--:B------:R-:W-:Y:S02]  /*2f540*/  ISETP.GE.AND P1, PT, R22, R232.reuse, PT ;  /* 0x000000e81600720c */ /* 0x080fe40003f26270 */
[----:B------:R-:W-:Y:S02]  /*2f550*/  ISETP.GE.AND P5, PT, R27, R232, PT ;  /* 0x000000e81b00720c */ /* 0x000fe40003fa6270 */
[----:B------:R-:W-:Y:S02]  /*2f560*/  FSEL R251, R111, -INF , !P0 ;  /* 0xff8000006ffb7808 */ /* 0x000fe40004000000 */
[----:B------:R-:W-:Y:S02]  /*2f570*/  FMNMX3.FTZ R0, R0, R242, R244, !PT ;  /* 0x000000f200007276 */ /* 0x000fe400078100f4 */
[----:B------:R-:W-:Y:S02]  /*2f580*/  FSEL R125, R125, -INF , !P6 ;  /* 0xff8000007d7d7808 */ /* 0x000fe40007000000 */
[----:B------:R-:W-:Y:S02]  /*2f590*/  ISETP.GE.AND P0, PT, R42, R228, PT ;  /* 0x000000e42a00720c */ /* 0x000fe40003f06270 */
[----:B------:R-:W-:Y:S02]  /*2f5a0*/  FMNMX3.FTZ R37, R37, R120, R121, !PT ;  /* 0x0000007825257276 */ /* 0x000fe40007810079 */
[----:B------:R-:W-:Y:S02]  /*2f5b0*/  IABS R2, R169 ;  /* 0x000000a900027213 */ /* 0x000fe40000000000 */
[----:B------:R-:W-:Y:S02]  /*2f5c0*/  FSEL R128, R128, -INF , !P4 ;  /* 0xff80000080807808 */ /* 0x000fe40006000000 */
[-C--:B------:R-:W-:Y:S02]  /*2f5d0*/  ISETP.GE.AND P6, PT, R28, R232.reuse, PT ;  /* 0x000000e81c00720c */ /* 0x080fe40003fc6270 */
[----:B------:R-:W-:Y:S02]  /*2f5e0*/  ISETP.GE.AND P4, PT, R30, R232, PT ;  /* 0x000000e81e00720c */ /* 0x000fe40003f86270 */
[----:B------:R-:W-:Y:S02]  /*2f5f0*/  FSEL R252, R114, -INF , !P1 ;  /* 0xff80000072fc7808 */ /* 0x000fe40004800000 */
[----:B------:R-:W-:Y:S02]  /*2f600*/  FSEL R115, R115, -INF , !P5 ;  /* 0xff80000073737808 */ /* 0x000fe40006800000 */
[----:B------:R-:W-:Y:S02]  /*2f610*/  FMNMX3.FTZ R0, R0, R250, R251, !PT ;  /* 0x000000fa00007276 */ /* 0x000fe400078100fb */
[----:B------:R-:W-:Y:S02]  /*2f620*/  FSEL R129, R129, -INF , !P0 ;  /* 0xff80000081817808 */ /* 0x000fe40004000000 */
[----:B------:R-:W-:Y:S02]  /*2f630*/  FMNMX3.FTZ R37, R37, R124, R125, !PT ;  /* 0x0000007c25257276 */ /* 0x000fe4000781007d */
[----:B------:R-:W-:Y:S02]  /*2f640*/  I2FP.F32.S32 R2, R2 ;  /* 0x0000000200027245 */ /* 0x000fe40000201400 */
[-C--:B------:R-:W-:Y:S02]  /*2f650*/  ISETP.GE.AND P0, PT, R31, R232.reuse, PT ;  /* 0x000000e81f00720c */ /* 0x080fe40003f06270 */
[----:B------:R-:W-:Y:S01]  /*2f660*/  ISETP.GE.AND P1, PT, R38, R232, PT ;  /* 0x000000e82600720c */ /* 0x000fe20003f26270 */
[----:B------:R-:W-:Y:S01]  /*2f670*/  FFMA.FTZ R131, -R225, R2, R131 ;  /* 0x00000002e1837223 */ /* 0x000fe20000010183 */
[----:B------:R-:W-:Y:S02]  /*2f680*/  FSEL R118, R118, -INF , !P6 ;  /* 0xff80000076767808 */ /* 0x000fe40007000000 */
[----:B------:R-:W-:Y:S02]  /*2f690*/  FSEL R119, R119, -INF , !P4 ;  /* 0xff80000077777808 */ /* 0x000fe40006000000 */
[----:B------:R-:W-:Y:S02]  /*2f6a0*/  FMNMX3.FTZ R0, R0, R252, R115, !PT ;  /* 0x000000fc00007276 */ /* 0x000fe40007810073 */
[----:B------:R-:W-:Y:S02]  /*2f6b0*/  FMNMX3.FTZ R37, R37, R128, R129, !PT ;  /* 0x0000008025257276 */ /* 0x000fe40007810081 */
[----:B------:R-:W-:Y:S02]  /*2f6c0*/  FSEL R122, R122, -INF , !P0 ;  /* 0xff8000007a7a7808 */ /* 0x000fe40004000000 */
[----:B------:R-:W-:Y:S01]  /*2f6d0*/  FSEL R123, R123, -INF , !P1 ;  /* 0xff8000007b7b7808 */ /* 0x000fe20004800000 */
[----:B------:R-:W1:Y:S01]  /*2f6e0*/  SHFL.BFLY PT, R4, R37, 0x2, 0x1f ;  /* 0x0c401f0025047f89 */ /* 0x000e6200000e0000 */
[-C--:B------:R-:W-:Y:S02]  /*2f6f0*/  ISETP.GE.AND P5, PT, R39, R232.reuse, PT ;  /* 0x000000e82700720c */ /* 0x080fe40003fa6270 */
[----:B------:R-:W-:Y:S02]  /*2f700*/  ISETP.GE.AND P6, PT, R41, R232, PT ;  /* 0x000000e82900720c */ /* 0x000fe40003fc6270 */
[----:B------:R-:W-:Y:S02]  /*2f710*/  ISETP.GE.AND P0, PT, R42, R231, PT ;  /* 0x000000e72a00720c */ /* 0x000fe40003f06270 */
[----:B------:R-:W-:Y:S02]  /*2f720*/  FMNMX3.FTZ R0, R0, R118, R119, !PT ;  /* 0x0000007600007276 */ /* 0x000fe40007810077 */
[----:B------:R-:W-:Y:S02]  /*2f730*/  ISETP.GE.AND P4, PT, R40, R232, PT ;  /* 0x000000e82800720c */ /* 0x000fe40003f86270 */
[----:B------:R-:W-:Y:S02]  /*2f740*/  FSEL R38, R131, -INF , P0 ;  /* 0xff80000083267808 */ /* 0x000fe40000000000 */
[----:B------:R-:W-:Y:S02]  /*2f750*/  FSEL R127, R127, -INF , !P6 ;  /* 0xff8000007f7f7808 */ /* 0x000fe40007000000 */
[----:B------:R-:W-:Y:S02]  /*2f760*/  FMNMX3.FTZ R0, R0, R122, R123, !PT ;  /* 0x0000007a00007276 */ /* 0x000fe4000781007b */
[----:B------:R-:W-:Y:S02]  /*2f770*/  ISETP.GE.AND P1, PT, R42, R232, PT ;  /* 0x000000e82a00720c */ /* 0x000fe40003f26270 */
[----:B------:R-:W-:Y:S02]  /*2f780*/  FSEL R126, R126, -INF , !P5 ;  /* 0xff8000007e7e7808 */ /* 0x000fe40006800000 */
[----:B------:R-:W-:Y:S02]  /*2f790*/  FSEL R39, R130, -INF , !P4 ;  /* 0xff80000082277808 */ /* 0x000fe40006000000 */
[----:B------:R-:W-:Y:S02]  /*2f7a0*/  FMNMX3.FTZ R0, R0, R126, R127, !PT ;  /* 0x0000007e00007276 */ /* 0x000fe4000781007f */
[----:B------:R-:W-:Y:S02]  /*2f7b0*/  FSEL R38, R38, -INF , !P1 ;  /* 0xff80000026267808 */ /* 0x000fe40004800000 */
[----:B-1----:R-:W-:Y:S02]  /*2f7c0*/  FMNMX.FTZ R37, R37, R4, !PT ;  /* 0x0000000425257209 */ /* 0x002fe40007810000 */
[----:B------:R-:W-:Y:S02]  /*2f7d0*/  FMNMX3.FTZ R0, R0, R39, R38, !PT ;  /* 0x0000002700007276 */ /* 0x000fe40007810026 */
[C---:B------:R-:W-:Y:S01]  /*2f7e0*/  LOP3.LUT P2, RZ, R226.reuse, 0x20000000, RZ, 0xc0, !PT ;  /* 0x20000000e2ff7812 */ /* 0x040fe2000784c0ff */
[----:B------:R-:W1:Y:S01]  /*2f7f0*/  SHFL.BFLY PT, R4, R37, 0x1, 0x1f ;  /* 0x0c201f0025047f89 */ /* 0x000e6200000e0000 */
[----:B------:R-:W-:Y:S07]  /*2f800*/  LOP3.LUT P3, RZ, R226, 0x10000000, RZ, 0xc0, !PT ;  /* 0x10000000e2ff7812 */ /* 0x000fee000786c0ff */
[----:B------:R-:W3:Y:S01]  /*2f810*/  SHFL.BFLY PT, R2, R0, 0x2, 0x1f ;  /* 0x0c401f0000027f89 */ /* 0x000ee200000e0000 */
[----:B-1----:R-:W-:Y:S02]  /*2f820*/  FMNMX.FTZ R37, R37, R4, !PT ;  /* 0x0000000425257209 */ /* 0x002fe40007810000 */
[----:B---3--:R-:W-:Y:S03]  /*2f830*/  FMNMX.FTZ R0, R0, R2, !PT ;  /* 0x0000000200007209 */ /* 0x008fe60007810000 */
[----:B--2---:R-:W-:Y:S01]  /*2f840*/  FMUL.FTZ R64, R3, R37 ;  /* 0x0000002503407220 */ /* 0x004fe20000410000 */
[----:B------:R-:W-:Y:S01]  /*2f850*/  FSETP.NEU.FTZ.AND P1, PT, R37, -INF , PT ;  /* 0xff8000002500780b */ /* 0x000fe20003f3d000 */
[----:B------:R-:W1:Y:S03]  /*2f860*/  SHFL.BFLY PT, R2, R0, 0x1, 0x1f ;  /* 0x0c201f0000027f89 */ /* 0x000e6600000e0000 */
[----:B------:R-:W-:Y:S05]  /*2f870*/  FSEL R64, R64, RZ, P1 ;  /* 0x000000ff40407208 */ /* 0x000fea0000800000 */
[-CC-:B------:R-:W-:Y:S04]  /*2f880*/  FFMA.FTZ R4, R14, R3.reuse, -R64.reuse ;  /* 0x000000030e047223 */ /* 0x180fe80000010840 */
[----:B------:R2:W-:Y:S01]  /*2f890*/  MUFU.EX2 R218, R4 ;  /* 0x0000000400da7308 */ /* 0x0005e20000000800 */
[----:B-1----:R-:W-:Y:S01]  /*2f8a0*/  FMNMX.FTZ R36, R0, R2, !PT ;  /* 0x0000000200247209 */ /* 0x002fe20007810000 */
[-C--:B------:R-:W-:Y:S01]  /*2f8b0*/  FFMA.FTZ R0, R13, R3.reuse, -R64 ;  /* 0x000000030d007223 */ /* 0x080fe20000010840 */
[----:B------:R-:W-:Y:S02]  /*2f8c0*/  IMAD.SHL.U32 R2, R168, 0x40, RZ ;  /* 0x00000040a8027824 */ /* 0x000fe400078e00ff */
[----:B------:R-:W-:Y:S05]  /*2f8d0*/  FSETP.NEU.FTZ.AND P0, PT, R36, -INF , PT ;  /* 0xff8000002400780b */ /* 0x000fea0003f1d000 */
[----:B------:R1:W3:Y:S01]  /*2f8e0*/  MUFU.EX2 R222, R0 ;  /* 0x0000000000de7308 */ /* 0x0002e20000000800 */
[----:B------:R-:W-:Y:S01]  /*2f8f0*/  FMUL.FTZ R66, R3, R36 ;  /* 0x0000002403427220 */ /* 0x000fe20000410000 */
[----:B------:R-:W-:Y:S04]  /*2f900*/  LOP3.LUT R2, R220, 0x200, R2, 0xf8, !PT ;  /* 0x00000200dc027812 */ /* 0x000fe800078ef802 */
[----:B------:R-:W-:Y:S01]  /*2f910*/  FSEL R66, R66, RZ, P0 ;  /* 0x000000ff42427208 */ /* 0x000fe20000000000 */
[----:B------:R-:W-:Y:S04]  /*2f920*/  IMAD R63, R2, 0x2, R221 ;  /* 0x00000002023f7824 */ /* 0x000fe800078e02dd */
[-CC-:B--2---:R-:W-:Y:S01]  /*2f930*/  FFMA.FTZ R4, R20, R3.reuse, -R66.reuse ;  /* 0x0000000314047223 */ /* 0x184fe20000010842 */
[-CC-:B------:R-:W-:Y:S01]  /*2f940*/  FFMA.FTZ R24, R49, R3.reuse, -R66.reuse ;  /* 0x0000000331187223 */ /* 0x180fe20000010842 */
[----:B------:R-:W-:Y:S02]  /*2f950*/  VIADD R60, R63, 0xa040 ;  /* 0x0000a0403f3c7836 */ /* 0x000fe40000000000 */
[-C--:B------:R-:W-:Y:S01]  /*2f960*/  FFMA.FTZ R39, R39, R3.reuse, -R66 ;  /* 0x0000000327277223 */ /* 0x080fe20000010842 */
[----:B------:R-:W-:Y:S01]  /*2f970*/  MUFU.EX2 R104, R4 ;  /* 0x0000000400687308 */ /* 0x000fe20000000800 */
[-CC-:B-1----:R-:W-:Y:S01]  /*2f980*/  FFMA.FTZ R0, R8, R3.reuse, -R64.reuse ;  /* 0x0000000308007223 */ /* 0x182fe20000010840 */
[----:B---3--:R-:W-:Y:S01]  /*2f990*/  F2FP.F16.F32.PACK_AB R40, R222, R218 ;  /* 0x000000dade28723e */ /* 0x008fe200000000ff */
[----:B------:R-:W-:Y:S07]  /*2f9a0*/  VIADD R8, R63, 0xa000 ;  /* 0x0000a0003f087836 */ /* 0x000fee0000000000 */
[----:B------:R1:W-:Y:S01]  /*2f9b0*/  MUFU.EX2 R236, R0 ;  /* 0x0000000000ec7308 */ /* 0x0003e20000000800 */
[----:B------:R-:W-:Y:S09]  /*2f9c0*/  @P2 VIADD R60, R8, 0xffffffc0 ;  /* 0xffffffc0083c2836 */ /* 0x000ff20000000000 */
[----:B------:R-:W-:Y:S10]  /*2f9d0*/  MUFU.EX2 R70, R24 ;  /* 0x0000001800467308 */ /* 0x000ff40000000800 */
[----:B------:R-:W-:Y:S01]  /*2f9e0*/  MUFU.EX2 R39, R39 ;  /* 0x0000002700277308 */ /* 0x000fe20000000800 */
[-C--:B-1----:R-:W-:Y:S09]  /*2f9f0*/  FFMA.FTZ R0, R18, R3.reuse, -R64 ;  /* 0x0000000312007223 */ /* 0x082ff20000010840 */
[----:B------:R1:W2:Y:S02]  /*2fa00*/  MUFU.EX2 R100, R0 ;  /* 0x0000000000647308 */ /* 0x0002a40000000800 */
[-C--:B-1----:R-:W-:Y:S01]  /*2fa10*/  FFMA.FTZ R0, R17, R3.reuse, -R66 ;  /* 0x0000000311007223 */ /* 0x082fe20000010842 */
[----:B--2---:R-:W-:Y:S01]  /*2fa20*/  F2FP.F16.F32.PACK_AB R42, R100, R236 ;  /* 0x000000ec642a723e */ /* 0x004fe200000000ff */
[-C--:B------:R-:W-:Y:S06]  /*2fa30*/  FFMA.FTZ R17, R33, R3.reuse, -R64 ;  /* 0x0000000321117223 */ /* 0x080fec0000010840 */
[----:B------:R1:W-:Y:S10]  /*2fa40*/  MUFU.EX2 R169, R0 ;  /* 0x0000000000a97308 */ /* 0x0003f40000000800 */
[----:B------:R2:W-:Y:S01]  /*2fa50*/  MUFU.EX2 R97, R17 ;  /* 0x0000001100617308 */ /* 0x0005e20000000800 */
[-C--:B-1----:R-:W-:Y:S02]  /*2fa60*/  FFMA.FTZ R0, R15, R3.reuse, -R66 ;  /* 0x000000030f007223 */ /* 0x082fe40000010842 */
[----:B------:R-:W1:Y:S07]  /*2fa70*/  LDSM.16.MT88.4 R12, [R63+0xa000] ;  /* 0x00a000003f0c783b */ /* 0x000e6e0000004200 */
[----:B------:R3:W4:Y:S01]  /*2fa80*/  MUFU.EX2 R101, R0 ;  /* 0x0000000000657308 */ /* 0x0007220000000800 */
[-C--:B--2---:R-:W-:Y:S09]  /*2fa90*/  FFMA.FTZ R17, R34, R3.reuse, -R64 ;  /* 0x0000000322117223 */ /* 0x084ff20000010840 */
[----:B------:R-:W-:Y:S01]  /*2faa0*/  MUFU.EX2 R105, R17 ;  /* 0x0000001100697308 */ /* 0x000fe20000000800 */
[----:B---3--:R-:W-:Y:S01]  /*2fab0*/  FFMA.FTZ R0, R19, R3, -R66 ;  /* 0x0000000313007223 */ /* 0x008fe20000010842 */
[----:B----4-:R-:W-:Y:S08]  /*2fac0*/  F2FP.F16.F32.PACK_AB R41, R101, R169 ;  /* 0x000000a96529723e */ /* 0x010ff000000000ff */
[----:B------:R2:W3:Y:S02]  /*2fad0*/  MUFU.EX2 R219, R0 ;  /* 0x0000000000db7308 */ /* 0x0004e40000000800 */
[----:B--2---:R-:W-:Y:S02]  /*2fae0*/  FSEL R0, R37, RZ, P1 ;  /* 0x000000ff25007208 */ /* 0x004fe40000800000 */
[----:B---3--:R-:W-:Y:S03]  /*2faf0*/  F2FP.F16.F32.PACK_AB R43, R104, R219 ;  /* 0x000000db682b723e */ /* 0x008fe600000000ff */
[----:B------:R-:W-:Y:S01]  /*2fb00*/  FADD.FTZ R2, -R0, R132 ;  /* 0x0000008400027221 */ /* 0x000fe20000010100 */
[----:B------:R-:W-:Y:S02]  /*2fb10*/  FSEL R0, R36, RZ, P0 ;  /* 0x000000ff24007208 */ /* 0x000fe40000000000 */
[----:B------:R-:W-:Y:S01]  /*2fb20*/  LOP3.LUT P0, RZ, R168, 0x2, RZ, 0xc0, !PT ;  /* 0x00000002a8ff7812 */ /* 0x000fe2000780c0ff */
[C---:B------:R-:W-:Y:S02]  /*2fb30*/  FMUL.FTZ R2, R3.reuse, R2 ;  /* 0x0000000203027220 */ /* 0x040fe40000410000 */
[----:B------:R-:W-:Y:S01]  /*2fb40*/  FADD.FTZ R0, -R0, R133 ;  /* 0x0000008500007221 */ /* 0x000fe20000010100 */
[----:B------:R-:W-:Y:S03]  /*2fb50*/  SEL R16, R16, 0xffffffe0, !P0 ;  /* 0xffffffe010107807 */ /* 0x000fe60004000000 */
[----:B------:R-:W-:Y:S01]  /*2fb60*/  FMUL.FTZ R0, R3, R0 ;  /* 0x0000000003007220 */ /* 0x000fe20000410000 */
[----:B------:R-:W2:Y:S01]  /*2fb70*/  MUFU.EX2 R2, R2 ;  /* 0x0000000200027308 */ /* 0x000ea20000000800 */
[C---:B------:R-:W-:Y:S02]  /*2fb80*/  IMAD.IADD R61, R16.reuse, 0x1, R63 ;  /* 0x00000001103d7824 */ /* 0x040fe400078e023f */
[----:B------:R-:W-:Y:S03]  /*2fb90*/  IMAD.IADD R62, R16, 0x1, R60 ;  /* 0x00000001103e7824 */ /* 0x000fe600078e023c */
[----:B------:R-:W3:Y:S04]  /*2fba0*/  LDSM.16.MT88.4 R20, [R61+0xa000] ;  /* 0x00a000003d14783b */ /* 0x000ee80000004200 */
[----:B------:R-:W4:Y:S04]  /*2fbb0*/  MUFU.EX2 R0, R0 ;  /* 0x0000000000007308 */ /* 0x000f280000000800 */
[----:B------:R-:W-:Y:S01]  /*2fbc0*/  LDSM.16.MT88.4 R44, [R62] ;  /* 0x000000003e2c783b */ /* 0x000fe20000004200 */
        /* <DEDUP_REMOVED lines=16> */
[C---:B-1----:R-:W-:Y:S05]  /*2fcd0*/  HMMA.16816.F32 R4, R40.reuse, R12, R4 ;  /* 0x0000000c2804723c */ /* 0x042fea0000001804 */
[----:B------:R-:W-:Y:S01]  /*2fce0*/  FFMA.FTZ R12, R29, R3, -R64 ;  /* 0x000000031d0c7223 */ /* 0x000fe20000010840 */
[----:B------:R-:W-:Y:S01]  /*2fcf0*/  FMUL.FTZ R13, R2, R145 ;  /* 0x00000091020d7220 */ /* 0x000fe20000410000 */
[----:B------:R-:W1:Y:S01]  /*2fd00*/  LDSM.16.MT88.4 R28, [R60] ;  /* 0x000000003c1c783b */ /* 0x000e620000004200 */
        /* <DEDUP_REMOVED lines=10> */
[-C--:B------:R-:W-:Y:S01]  /*2fdb0*/  FFMA.FTZ R32, R56, R3.reuse, -R66 ;  /* 0x0000000338207223 */ /* 0x080fe20000010842 */
[-C--:B------:R-:W-:Y:S02]  /*2fdc0*/  FFMA.FTZ R56, R57, R3.reuse, -R64 ;  /* 0x0000000339387223 */ /* 0x080fe40000010840 */
[----:B------:R2:W4:Y:S10]  /*2fdd0*/  MUFU.EX2 R98, R12 ;  /* 0x0000000c00627308 */ /* 0x0005340000000800 */
[----:B------:R1:W-:Y:S01]  /*2fde0*/  MUFU.EX2 R168, R32 ;  /* 0x0000002000a87308 */ /* 0x0003e20000000800 */
[----:B--2---:R-:W-:Y:S07]  /*2fdf0*/  FMUL.FTZ R12, R2, R144 ;  /* 0x00000090020c7220 */ /* 0x004fee0000410000 */
[C---:B---3--:R-:W-:Y:S03]  /*2fe00*/  HMMA.16816.F32 R12, R40.reuse, R20, R12 ;  /* 0x00000014280c723c */ /* 0x048fe6000000180c */
[--C-:B------:R-:W-:Y:S01]  /*2fe10*/  FFMA.FTZ R20, R48, R3, -R66.reuse ;  /* 0x0000000330147223 */ /* 0x100fe20000010842 */
[C---:B-1----:R-:W-:Y:S01]  /*2fe20*/  FMUL.FTZ R32, R2.reuse, R164 ;  /* 0x000000a402207220 */ /* 0x042fe20000410000 */
[----:B------:R-:W1:Y:S01]  /*2fe30*/  LDSM.16.MT88.4 R48, [R63+0xa800] ;  /* 0x00a800003f30783b */ /* 0x000e620000004200 */
[----:B------:R-:W-:Y:S01]  /*2fe40*/  FMUL.FTZ R21, R2, R153 ;  /* 0x0000009902157220 */ /* 0x000fe20000410000 */
[----:B------:R2:W3:Y:S01]  /*2fe50*/  MUFU.EX2 R113, R20 ;  /* 0x0000001400717308 */ /* 0x0004e20000000800 */
[C---:B------:R-:W-:Y:S03]  /*2fe60*/  HMMA.16816.F32 R16, R40.reuse, R22, R16 ;  /* 0x000000162810723c */ /* 0x040fe60000001810 */
[C---:B------:R-:W-:Y:S01]  /*2fe70*/  FMUL.FTZ R22, R0.reuse, R154 ;  /* 0x0000009a00167220 */ /* 0x040fe20000410000 */
[----:B------:R-:W-:Y:S01]  /*2fe80*/  FMUL.FTZ R23, R0, R155 ;  /* 0x0000009b00177220 */ /* 0x000fe20000410000 */
[----:B--2---:R-:W-:Y:S07]  /*2fe90*/  FMUL.FTZ R20, R2, R152 ;  /* 0x0000009802147220 */ /* 0x004fee0000410000 */
[C---:B------:R-:W-:Y:S03]  /*2fea0*/  HMMA.16816.F32 R20, R40.reuse, R28, R20 ;  /* 0x0000001c2814723c */ /* 0x040fe60000001814 */
[----:B------:R-:W-:Y:S01]  /*2feb0*/  FFMA.FTZ R28, R52, R3, -R66 ;  /* 0x00000003341c7223 */ /* 0x000fe20000010842 */
[----:B------:R-:W-:Y:S01]  /*2fec0*/  FMUL.FTZ R29, R2, R161 ;  /* 0x000000a1021d7220 */ /* 0x000fe20000410000 */
[----:B------:R-:W2:Y:S02]  /*2fed0*/  LDSM.16.MT88.4 R52, [R61+0xa800] ;  /* 0x00a800003d34783b */ /* 0x000ea40000004200 */
[----:B------:R4:W1:Y:S01]  /*2fee0*/  MUFU.EX2 R220, R28 ;  /* 0x0000001c00dc7308 */ /* 0x0008620000000800 */
[C---:B------:R-:W-:Y:S03]  /*2fef0*/  HMMA.16816.F32 R24, R40.reuse, R30, R24 ;  /* 0x0000001e2818723c */ /* 0x040fe60000001818 */
[C---:B------:R-:W-:Y:S01]  /*2ff00*/  FMUL.FTZ R30, R0.reuse, R162 ;  /* 0x000000a2001e7220 */ /* 0x040fe20000410000 */
[----:B------:R-:W-:Y:S05]  /*2ff10*/  FMUL.FTZ R31, R0, R163 ;  /* 0x000000a3001f7220 */ /* 0x000fea0000410000 */
[----:B------:R3:W-:Y:S01]  /*2ff20*/  MUFU.EX2 R162, R56 ;  /* 0x0000003800a27308 */ /* 0x0007e20000000800 */
[----:B----4-:R-:W-:Y:S07]  /*2ff30*/  FMUL.FTZ R28, R2, R160 ;  /* 0x000000a0021c7220 */ /* 0x010fee0000410000 */
[C---:B------:R-:W-:Y:S03]  /*2ff40*/  HMMA.16816.F32 R28, R40.reuse, R44, R28 ;  /* 0x0000002c281c723c */ /* 0x040fe6000000181c */
[--C-:B---3--:R-:W-:Y:S04]  /*2ff50*/  FFMA.FTZ R56, R65, R3, -R64.reuse ;  /* 0x0000000341387223 */ /* 0x108fe80000010840 */
[----:B------:R3:W4:Y:S01]  /*2ff60*/  MUFU.EX2 R165, R56 ;  /* 0x0000003800a57308 */ /* 0x0007220000000800 */
[----:B------:R-:W-:Y:S01]  /*2ff70*/  HMMA.16816.F32 R32, R40, R46, R32 ;  /* 0x0000002e2820723c */ /* 0x000fe20000001820 */
[----:B------:R-:W4:Y:S02]  /*2ff80*/  LDSM.16.MT88.4 R44, [R60+0x800] ;  /* 0x000800003c2c783b */ /* 0x000f240000004200 */
[----:B------:R-:W-:Y:S02]  /*2ff90*/  F2FP.F16.F32.PACK_AB R40, R98, R95 ;  /* 0x0000005f6228723e */ /* 0x000fe400000000ff */
[----:B------:R-:W-:Y:S02]  /*2ffa0*/  F2FP.F16.F32.PACK_AB R42, R105, R97 ;  /* 0x00000061692a723e */ /* 0x000fe400000000ff */
[----:B------:R-:W-:Y:S02]  /*2ffb0*/  F2FP.F16.F32.PACK_AB R41, R70, R113 ;  /* 0x000000714629723e */ /* 0x000fe400000000ff */
[----:B-1----:R-:W-:Y:S07]  /*2ffc0*/  F2FP.F16.F32.PACK_AB R43, R168, R220 ;  /* 0x000000dca82b723e */ /* 0x002fee00000000ff */
[C---:B------:R-:W-:Y:S01]  /*2ffd0*/  HMMA.16816.F32 R4, R40.reuse, R48, R4 ;  /* 0x000000302804723c */ /* 0x040fe20000001804 */
[----:B---3--:R-:W1:Y:S02]  /*2ffe0*/  LDSM.16.MT88.4 R56, [R62+0x800] ;  /* 0x000800003e38783b */ /* 0x008e640000004200 */
[-C--:B------:R-:W-:Y:S04]  /*2fff0*/  FFMA.FTZ R48, R68, R3.reuse, -R64 ;  /* 0x0000000344307223 */ /* 0x080fe80000010840 */
[----:B------:R3:W-:Y:S01]  /*30000*/  MUFU.EX2 R164, R48 ;  /* 0x0000003000a47308 */ /* 0x0007e20000000800 */
[C---:B------:R-:W-:Y:S08]  /*30010*/  HMMA.16816.F32 R8, R40.reuse, R50, R8 ;  /* 0x000000322808723c */ /* 0x040ff00000001808 */
[C---:B--2---:R-:W-:Y:S03]  /*30020*/  HMMA.16816.F32 R12, R40.reuse, R52, R12 ;  /* 0x00000034280c723c */ /* 0x044fe6000000180c */
[-C--:B------:R-:W-:Y:S01]  /*30030*/  FFMA.FTZ R52, R171, R3.reuse, -R66 ;  /* 0x00000003ab347223 */ /* 0x080fe20000010842 */
[----:B------:R-:W-:Y:S03]  /*30040*/  IMAD.MOV.U32 R171, RZ, RZ, R126 ;  /* 0x000000ffffab7224 */ /* 0x000fe600078e007e */
[----:B------:R2:W-:Y:S01]  /*30050*/  MUFU.EX2 R160, R52 ;  /* 0x0000003400a07308 */ /* 0x0005e20000000800 */
[C---:B------:R-:W-:Y:S03]  /*30060*/  HMMA.16816.F32 R16, R40.reuse, R54, R16 ;  /* 0x000000362810723c */ /* 0x040fe60000001810 */
[-C--:B---3--:R-:W-:Y:S06]  /*30070*/  FFMA.FTZ R48, R69, R3.reuse, -R64 ;  /* 0x0000000345307223 */ /* 0x088fec0000010840 */
[----:B------:R3:W3:Y:S01]  /*30080*/  MUFU.EX2 R163, R48 ;  /* 0x0000003000a37308 */ /* 0x0006e20000000800 */
[C---:B----4-:R-:W-:Y:S03]  /*30090*/  HMMA.16816.F32 R20, R40.reuse, R44, R20 ;  /* 0x0000002c2814723c */ /* 0x050fe60000001814 */
[-C--:B------:R-:W-:Y:S01]  /*300a0*/  FFMA.FTZ R44, R173, R3.reuse, -R66 ;  /* 0x00000003ad2c7223 */ /* 0x080fe20000010842 */
[----:B------:R-:W-:Y:S05]  /*300b0*/  IMAD.MOV.U32 R173, RZ, RZ, R128 ;  /* 0x000000ffffad7224 */ /* 0x000fea00078e0080 */
[----:B------:R4:W-:Y:S01]  /*300c0*/  MUFU.EX2 R150, R44 ;  /* 0x0000002c00967308 */ /* 0x0009e20000000800 */
[C---:B------:R-:W-:Y:S03]  /*300d0*/  HMMA.16816.F32 R24, R40.reuse, R46, R24 ;  /* 0x0000002e2818723c */ /* 0x040fe60000001818 */
[-CC-:B--2---:R-:W-:Y:S01]  /*300e0*/  FFMA.FTZ R52, R172, R3.reuse, -R66.reuse ;  /* 0x00000003ac347223 */ /* 0x184fe20000010842 */
[----:B------:R-:W-:Y:S05]  /*300f0*/  IMAD.MOV.U32 R172, RZ, RZ, R129 ;  /* 0x000000ffffac7224 */ /* 0x000fea00078e0081 */
[----:B------:R-:W2:Y:S01]  /*30100*/  MUFU.EX2 R159, R52 ;  /* 0x00000034009f7308 */ /* 0x000ea20000000800 */
[C---:B-1----:R-:W-:Y:S03]  /*30110*/  HMMA.16816.F32 R28, R40.reuse, R56, R28 ;  /* 0x00000038281c723c */ /* 0x042fe6000000181c */
[-C--:B---3--:R-:W-:Y:S01]  /*30120*/  FFMA.FTZ R48, R170, R3.reuse, -R66 ;  /* 0x00000003aa307223 */ /* 0x088fe20000010842 */
        /* <DEDUP_REMOVED lines=9> */
[----:B--2---:R-:W-:Y:S01]  /*301c0*/  F2FP.F16.F32.PACK_AB R43, R150, R159 ;  /* 0x0000009f962b723e */ /* 0x004fe200000000ff */
[----:B------:R-:W-:Y:S01]  /*301d0*/  LDSM.16.MT88.4 R52, [R61+0xb000] ;  /* 0x00b000003d34783b */ /* 0x000fe20000004200 */
[----:B-1----:R-:W-:Y:S07]  /*301e0*/  F2FP.F16.F32.PACK_AB R41, R160, R161 ;  /* 0x000000a1a029723e */ /* 0x002fee00000000ff */
[----:B------:R-:W1:Y:S01]  /*301f0*/  LDSM.16.MT88.4 R48, [R63+0xb000] ;  /* 0x00b000003f30783b */ /* 0x000e620000004200 */
[-C--:B---3--:R-:W-:Y:S01]  /*30200*/  FFMA.FTZ R56, R180, R3.reuse, -R64 ;  /* 0x00000003b4387223 */ /* 0x088fe20000010840 */
        /* <DEDUP_REMOVED lines=26> */
[--C-:B------:R-:W-:Y:S01]  /*303b0*/  FFMA.FTZ R56, R195, R3, -R64.reuse ;  /* 0x00000003c3387223 */ /* 0x100fe20000010840 */
        /* <DEDUP_REMOVED lines=12> */
[-C--:B--2---:R-:W-:Y:S01]  /*30480*/  FFMA.FTZ R56, R198, R3.reuse, -R64 ;  /* 0x00000003c6387223 */ /* 0x084fe20000010840 */
        /* <DEDUP_REMOVED lines=67> */
[----:B------:R-:W-:Y:S01]  /*308c0*/  IMAD.MOV.U32 R182, RZ, RZ, R100 ;  /* 0x000000ffffb67224 */ /* 0x000fe200078e0064 */
[----:B------:R-:W2:Y:S03]  /*308d0*/  LDL.LU R202, [R1+0x44] ;  /* 0x0000440001ca7983 */ /* 0x000ea60000300800 */
        /* <DEDUP_REMOVED lines=10> */
[-CC-:B---3--:R-:W-:Y:S04]  /*30980*/  FFMA.FTZ R56, R201, R3.reuse, -R64.reuse ;  /* 0x00000003c9387223 */ /* 0x188fe80000010840 */
        /* <DEDUP_REMOVED lines=11> */
[----:B------:R1:W1:Y:S01]  /*30a40*/  MUFU.EX2 R132, R48 ;  /* 0x0000003000847308 */ /* 0x0002620000000800 */
[C---:B------:R-:W-:Y:S03]  /*30a50*/  HMMA.16816.F32 R20, R40.reuse, R44, R20 ;  /* 0x0000002c2814723c */ /* 0x040fe60000001814 */
[-CC-:B------:R-:W-:Y:S06]  /*30a60*/  FFMA.FTZ R44, R73, R3.reuse, -R66.reuse ;  /* 0x00000003492c7223 */ /* 0x180fec0000010842 */
[----:B------:R1:W-:Y:S01]  /*30a70*/  MUFU.EX2 R129, R44 ;  /* 0x0000002c00817308 */ /* 0x0003e20000000800 */
[C---:B------:R-:W-:Y:S03]  /*30a80*/  HMMA.16816.F32 R24, R40.reuse, R46, R24 ;  /* 0x0000002e2818723c */ /* 0x040fe60000001818 */
[-CC-:B----4-:R-:W-:Y:S06]  /*30a90*/  FFMA.FTZ R52, R72, R3.reuse, -R66.reuse ;  /* 0x0000000348347223 */ /* 0x190fec0000010842 */
[----:B------:R-:W4:Y:S01]  /*30aa0*/  MUFU.EX2 R130, R52 ;  /* 0x0000003400827308 */ /* 0x000f220000000800 */
[C---:B---3--:R-:W-:Y:S03]  /*30ab0*/  HMMA.16816.F32 R28, R40.reuse, R56, R28 ;  /* 0x00000038281c723c */ /* 0x048fe6000000181c */
[-C--:B-1----:R-:W-:Y:S01]  /*30ac0*/  FFMA.FTZ R48, R190, R3.reuse, -R66 ;  /* 0x00000003be307223 */ /* 0x082fe20000010842 */
        /* <DEDUP_REMOVED lines=49> */
[C---:B------:R-:W-:Y:S03]  /*30de0*/  HMMA.16816.F32 R8, R40.reuse, R50, R8 ;  /* 0x000000322808723c */ /* 0x040fe60000001808 */
[----:B--2---:R-:W-:Y:S05]  /*30df0*/  FFMA.FTZ R2, R2, R202, R218 ;  /* 0x000000ca02027223 */ /* 0x004fea00000100da */
[C---:B------:R-:W-:Y:S03]  /*30e00*/  HMMA.16816.F32 R12, R40.reuse, R52, R12 ;  /* 0x00000034280c723c */ /* 0x040fe6000000180c */
[-C--:B------:R-:W-:Y:S01]  /*30e10*/  FFMA.FTZ R52, R84, R3.reuse, -R66 ;  /* 0x0000000354347223 */ /* 0x080fe20000010842 */
[----:B------:R-:W-:Y:S03]  /*30e20*/  FADD.FTZ R2, R222, R2 ;  /* 0x00000002de027221 */ /* 0x000fe60000010000 */
[----:B------:R2:W-:Y:S01]  /*30e30*/  MUFU.EX2 R115, R52 ;  /* 0x0000003400737308 */ /* 0x0005e20000000800 */
[C---:B------:R-:W-:Y:S03]  /*30e40*/  HMMA.16816.F32 R16, R40.reuse, R54, R16 ;  /* 0x000000362810723c */ /* 0x040fe60000001810 */
[-C--:B-1----:R-:W-:Y:S01]  /*30e50*/  FFMA.FTZ R48, R177, R3.reuse, -R64 ;  /* 0x00000003b1307223 */ /* 0x082fe20000010840 */
[----:B------:R-:W-:Y:S05]  /*30e60*/  FADD.FTZ R2, R236, R2 ;  /* 0x00000002ec027221 */ /* 0x000fea0000010000 */
[----:B------:R1:W4:Y:S01]  /*30e70*/  MUFU.EX2 R120, R48 ;  /* 0x0000003000787308 */ /* 0x0003220000000800 */
[C---:B------:R-:W-:Y:S03]  /*30e80*/  HMMA.16816.F32 R20, R40.reuse, R44, R20 ;  /* 0x0000002c2814723c */ /* 0x040fe60000001814 */
[-CC-:B------:R-:W-:Y:S06]  /*30e90*/  FFMA.FTZ R44, R75, R3.reuse, -R66.reuse ;  /* 0x000000034b2c7223 */ /* 0x180fec0000010842 */
[----:B------:R4:W-:Y:S01]  /*30ea0*/  MUFU.EX2 R114, R44 ;  /* 0x0000002c00727308 */ /* 0x0009e20000000800 */
[C---:B------:R-:W-:Y:S03]  /*30eb0*/  HMMA.16816.F32 R24, R40.reuse, R46, R24 ;  /* 0x0000002e2818723c */ /* 0x040fe60000001818 */
[-CC-:B--2---:R-:W-:Y:S06]  /*30ec0*/  FFMA.FTZ R52, R74, R3.reuse, -R66.reuse ;  /* 0x000000034a347223 */ /* 0x184fec0000010842 */
[----:B------:R-:W2:Y:S01]  /*30ed0*/  MUFU.EX2 R116, R52 ;  /* 0x0000003400747308 */ /* 0x000ea20000000800 */
[C---:B---3--:R-:W-:Y:S03]  /*30ee0*/  HMMA.16816.F32 R28, R40.reuse, R56, R28 ;  /* 0x00000038281c723c */ /* 0x048fe6000000181c */
[-C--:B-1----:R-:W-:Y:S01]  /*30ef0*/  FFMA.FTZ R48, R81, R3.reuse, -R66 ;  /* 0x0000000351307223 */ /* 0x082fe20000010842 */
[--C-:B------:R-:W-:Y:S05]  /*30f00*/  FFMA.FTZ R56, R176, R3, -R64.reuse ;  /* 0x00000003b0387223 */ /* 0x100fea0000010840 */
[----:B------:R-:W1:Y:S01]  /*30f10*/  MUFU.EX2 R117, R48 ;  /* 0x0000003000757308 */ /* 0x000e620000000800 */
[----:B------:R-:W-:Y:S01]  /*30f20*/  HMMA.16816.F32 R32, R40, R58, R32 ;  /* 0x0000003a2820723c */ /* 0x000fe20000001820 */
[----:B----4-:R-:W-:Y:S02]  /*30f30*/  LDSM.16.MT88.4 R44, [R60+0x4000] ;  /* 0x004000003c2c783b */ /* 0x010fe40000004200 */
[----:B------:R-:W-:Y:S02]  /*30f40*/  F2FP.F16.F32.PACK_AB R40, R121, R118 ;  /* 0x000000767928723e */ /* 0x000fe400000000ff */
[----:B------:R-:W-:Y:S04]  /*30f50*/  F2FP.F16.F32.PACK_AB R42, R120, R119 ;  /* 0x00000077782a723e */ /* 0x000fe800000000ff */
[----:B------:R3:W-:Y:S01]  /*30f60*/  MUFU.EX2 R110, R56 ;  /* 0x00000038006e7308 */ /* 0x0007e20000000800 */
[----:B--2---:R-:W-:Y:S01]  /*30f70*/  F2FP.F16.F32.PACK_AB R43, R114, R116 ;  /* 0x00000074722b723e */ /* 0x004fe200000000ff */
[----:B------:R-:W-:Y:S01]  /*30f80*/  LDSM.16.MT88.4 R52, [R61+0xe000] ;  /* 0x00e000003d34783b */ /* 0x000fe20000004200 */
[----:B-1----:R-:W-:Y:S07]  /*30f90*/  F2FP.F16.F32.PACK_AB R41, R115, R117 ;  /* 0x000000757329723e */ /* 0x002fee00000000ff */
[----:B------:R-:W1:Y:S01]  /*30fa0*/  LDSM.16.MT88.4 R48, [R63+0xe000] ;  /* 0x00e000003f30783b */ /* 0x000e620000004200 */
[-CC-:B---3--:R-:W-:Y:S04]  /*30fb0*/  FFMA.FTZ R56, R214, R3.reuse, -R64.reuse ;  /* 0x00000003d6387223 */ /* 0x188fe80000010840 */
        /* <DEDUP_REMOVED lines=79> */
[C---:B------:R-:W-:Y:S01]  /*314b0*/  HMMA.16816.F32 R24, R40.reuse, R46, R24 ;  /* 0x0000002e2818723c */ /* 0x040fe20000001818 */
[----:B----4-:R-:W-:Y:S07]  /*314c0*/  LDSM.16.MT88.4 R52, [R61+0xf800] ;  /* 0x00f800003d34783b */ /* 0x010fee0000004200 */
[C---:B--2---:R-:W-:Y:S03]  /*314d0*/  HMMA.16816.F32 R28, R40.reuse, R56, R28 ;  /* 0x00000038281c723c */ /* 0x044fe6000000181c */
[-C--:B-1----:R-:W-:Y:S01]  /*314e0*/  FFMA.FTZ R48, R92, R3.reuse, -R66 ;  /* 0x000000035c307223 */ /* 0x082fe20000010842 */
[-C--:B------:R-:W-:Y:S03]  /*314f0*/  FFMA.FTZ R56, R246, R3.reuse, -R64 ;  /* 0x00000003f6387223 */ /* 0x080fe60000010840 */
[----:B------:R1:W2:Y:S01]  /*31500*/  MUFU.EX2 R91, R48 ;  /* 0x00000030005b7308 */ /* 0x0002a20000000800 */
[----:B------:R-:W-:Y:S03]  /*31510*/  HMMA.16816.F32 R32, R40, R58, R32 ;  /* 0x0000003a2820723c */ /* 0x000fe60000001820 */
[----:B---3--:R-:W-:Y:S01]  /*31520*/  FFMA.FTZ R44, R237, R3, -R66 ;  /* 0x00000003ed2c7223 */ /* 0x008fe20000010842 */
[----:B------:R-:W-:Y:S02]  /*31530*/  F2FP.F16.F32.PACK_AB R40, R95, R94 ;  /* 0x0000005e5f28723e */ /* 0x000fe400000000ff */
[----:B------:R-:W-:Y:S03]  /*31540*/  F2FP.F16.F32.PACK_AB R42, R96, R97 ;  /* 0x00000061602a723e */ /* 0x000fe600000000ff */
[----:B------:R-:W3:Y:S10]  /*31550*/  MUFU.EX2 R92, R44 ;  /* 0x0000002c005c7308 */ /* 0x000ef40000000800 */
[----:B------:R4:W-:Y:S01]  /*31560*/  MUFU.EX2 R87, R56 ;  /* 0x0000003800577308 */ /* 0x0009e20000000800 */
[----:B-1----:R-:W1:Y:S01]  /*31570*/  LDSM.16.MT88.4 R48, [R63+0xf800] ;  /* 0x00f800003f30783b */ /* 0x002e620000004200 */
[----:B--2---:R-:W-:Y:S02]  /*31580*/  F2FP.F16.F32.PACK_AB R41, R90, R91 ;  /* 0x0000005b5a29723e */ /* 0x004fe400000000ff */
[----:B---3--:R-:W-:Y:S05]  /*31590*/  F2FP.F16.F32.PACK_AB R43, R92, R93 ;  /* 0x0000005d5c2b723e */ /* 0x008fea00000000ff */
[----:B------:R-:W2:Y:S01]  /*315a0*/  LDSM.16.MT88.4 R44, [R60+0x5800] ;  /* 0x005800003c2c783b */ /* 0x000ea20000004200 */
[-CC-:B----4-:R-:W-:Y:S04]  /*315b0*/  FFMA.FTZ R56, R247, R3.reuse, -R64.reuse ;  /* 0x00000003f7387223 */ /* 0x190fe80000010840 */
        /* <DEDUP_REMOVED lines=12> */
[C---:B--2---:R-:W-:Y:S03]  /*31680*/  HMMA.16816.F32 R20, R40.reuse, R44, R20 ;  /* 0x0000002c2814723c */ /* 0x044fe60000001814 */
[-CC-:B------:R-:W-:Y:S06]  /*31690*/  FFMA.FTZ R44, R242, R3.reuse, -R66.reuse ;  /* 0x00000003f22c7223 */ /* 0x180fec0000010842 */
[----:B------:R2:W-:Y:S01]  /*316a0*/  MUFU.EX2 R83, R44 ;  /* 0x0000002c00537308 */ /* 0x0005e20000000800 */
[C---:B------:R-:W-:Y:S03]  /*316b0*/  HMMA.16816.F32 R24, R40.reuse, R46, R24 ;  /* 0x0000002e2818723c */ /* 0x040fe60000001818 */
[-CC-:B----4-:R-:W-:Y:S06]  /*316c0*/  FFMA.FTZ R52, R244, R3.reuse, -R66.reuse ;  /* 0x00000003f4347223 */ /* 0x190fec0000010842 */
[----:B------:R-:W4:Y:S01]  /*316d0*/  MUFU.EX2 R82, R52 ;  /* 0x0000003400527308 */ /* 0x000f220000000800 */
[C---:B---3--:R-:W-:Y:S03]  /*316e0*/  HMMA.16816.F32 R28, R40.reuse, R56, R28 ;  /* 0x00000038281c723c */ /* 0x048fe6000000181c */
[-C--:B-1----:R-:W-:Y:S01]  /*316f0*/  FFMA.FTZ R48, R243, R3.reuse, -R66 ;  /* 0x00000003f3307223 */ /* 0x082fe20000010842 */
[----:B------:R-:W-:Y:S05]  /*31700*/  FFMA.FTZ R56, R179, R3, -R64 ;  /* 0x00000003b3387223 */ /* 0x000fea0000010840 */
[----:B------:R-:W1:Y:S01]  /*31710*/  MUFU.EX2 R84, R48 ;  /* 0x0000003000547308 */ /* 0x000e620000000800 */
[----:B------:R-:W-:Y:S01]  /*31720*/  HMMA.16816.F32 R32, R40, R58, R32 ;  /* 0x0000003a2820723c */ /* 0x000fe20000001820 */
[----:B--2---:R-:W-:Y:S02]  /*31730*/  LDSM.16.MT88.4 R44, [R61+0x10000] ;  /* 0x010000003d2c783b */ /* 0x004fe40000004200 */
[----:B------:R-:W-:Y:S02]  /*31740*/  F2FP.F16.F32.PACK_AB R40, R88, R87 ;  /* 0x000000575828723e */ /* 0x000fe400000000ff */
[----:B------:R-:W-:Y:S04]  /*31750*/  F2FP.F16.F32.PACK_AB R42, R86, R89 ;  /* 0x00000059562a723e */ /* 0x000fe800000000ff */
[----:B------:R2:W-:Y:S01]  /*31760*/  MUFU.EX2 R80, R56 ;  /* 0x0000003800507308 */ /* 0x0005e20000000800 */
[----:B----4-:R-:W-:Y:S01]  /*31770*/  F2FP.F16.F32.PACK_AB R43, R82, R83 ;  /* 0x00000053522b723e */ /* 0x010fe200000000ff */
[----:B------:R-:W3:Y:S04]  /*31780*/  LDL.LU R52, [R1+0x40] ;  /* 0x0000400001347983 */ /* 0x000ee80000300800 */
[----:B------:R4:W5:Y:S01]  /*31790*/  LDL.LU R222, [R1+0x6c] ;  /* 0x00006c0001de7983 */ /* 0x0009620000300800 */
[----:B-1----:R-:W-:Y:S03]  /*317a0*/  F2FP.F16.F32.PACK_AB R41, R85, R84 ;  /* 0x000000545529723e */ /* 0x002fe600000000ff */
[----:B------:R-:W1:Y:S01]  /*317b0*/  LDSM.16.MT88.4 R48, [R63+0x10000] ;  /* 0x010000003f30783b */ /* 0x000e620000004200 */
[----:B--2---:R-:W-:Y:S01]  /*317c0*/  FADD.FTZ R56, R182, R2 ;  /* 0x00000002b6387221 */ /* 0x004fe20000010000 */
[-CC-:B------:R-:W-:Y:S04]  /*317d0*/  FFMA.FTZ R2, R208, R3.reuse, -R64.reuse ;  /* 0x00000003d0027223 */ /* 0x180fe80000010840 */
[----:B------:R2:W-:Y:S01]  /*317e0*/  MUFU.EX2 R79, R2 ;  /* 0x00000002004f7308 */ /* 0x0005e20000000800 */
[C---:B-1----:R-:W-:Y:S03]  /*317f0*/  HMMA.16816.F32 R4, R40.reuse, R48, R4 ;  /* 0x000000302804723c */ /* 0x042fe60000001804 */
[-C--:B------:R-:W-:Y:S01]  /*31800*/  FFMA.FTZ R48, R186, R3.reuse, -R64 ;  /* 0x00000003ba307223 */ /* 0x080fe20000010840 */
[----:B------:R-:W-:Y:S05]  /*31810*/  FADD.FTZ R49, R211, R56 ;  /* 0x00000038d3317221 */ /* 0x000fea0000010000 */
[----:B------:R1:W-:Y:S01]  /*31820*/  MUFU.EX2 R78, R48 ;  /* 0x00000030004e7308 */ /* 0x0003e20000000800 */
[C---:B------:R-:W-:Y:S03]  /*31830*/  HMMA.16816.F32 R8, R40.reuse, R50, R8 ;  /* 0x000000322808723c */ /* 0x040fe60000001808 */
[----:B--2---:R-:W-:Y:S04]  /*31840*/  FADD.FTZ R2, R187, R49 ;  /* 0x00000031bb027221 */ /* 0x004fe80000010000 */
[----:B------:R-:W-:Y:S01]  /*31850*/  FADD.FTZ R2, R200, R2 ;  /* 0x00000002c8027221 */ /* 0x000fe20000010000 */
[C---:B------:R-:W-:Y:S03]  /*31860*/  HMMA.16816.F32 R12, R40.reuse, R44, R12 ;  /* 0x0000002c280c723c */ /* 0x040fe6000000180c */
[----:B------:R-:W-:Y:S01]  /*31870*/  FADD.FTZ R2, R204, R2 ;  /* 0x00000002cc027221 */ /* 0x000fe20000010000 */
[-C--:B------:R-:W-:Y:S03]  /*31880*/  FFMA.FTZ R44, R250, R3.reuse, -R66 ;  /* 0x00000003fa2c7223 */ /* 0x080fe60000010842 */
[----:B------:R-:W-:Y:S01]  /*31890*/  FADD.FTZ R2, R162, R2 ;  /* 0x00000002a2027221 */ /* 0x000fe20000010000 */
[C---:B------:R-:W-:Y:S01]  /*318a0*/  HMMA.16816.F32 R16, R40.reuse, R46, R16 ;  /* 0x0000002e2810723c */ /* 0x040fe20000001810 */
[----:B------:R2:W-:Y:S02]  /*318b0*/  MUFU.EX2 R77, R44 ;  /* 0x0000002c004d7308 */ /* 0x0005e40000000800 */
[-C--:B-1----:R-:W-:Y:S01]  /*318c0*/  FFMA.FTZ R48, R251, R3.reuse, -R66 ;  /* 0x00000003fb307223 */ /* 0x082fe20000010842 */
[----:B------:R-:W-:Y:S04]  /*318d0*/  FADD.FTZ R2, R165, R2 ;  /* 0x00000002a5027221 */ /* 0x000fe80000010000 */
[----:B------:R-:W-:Y:S03]  /*318e0*/  FADD.FTZ R2, R164, R2 ;  /* 0x00000002a4027221 */ /* 0x000fe60000010000 */
[----:B------:R1:W-:Y:S01]  /*318f0*/  MUFU.EX2 R76, R48 ;  /* 0x00000030004c7308 */ /* 0x0003e20000000800 */
[----:B------:R-:W-:Y:S01]  /*31900*/  FADD.FTZ R2, R163, R2 ;  /* 0x00000002a3027221 */ /* 0x000fe20000010000 */
[----:B--2---:R-:W-:Y:S01]  /*31910*/  LDSM.16.MT88.4 R44, [R63+0x10800] ;  /* 0x010800003f2c783b */ /* 0x004fe20000004200 */
[-C--:B-1----:R-:W-:Y:S07]  /*31920*/  FFMA.FTZ R48, R252, R3.reuse, -R66 ;  /* 0x00000003fc307223 */ /* 0x082fee0000010842 */
[----:B------:R1:W-:Y:S02]  /*31930*/  MUFU.EX2 R75, R48 ;  /* 0x00000030004b7308 */ /* 0x0003e40000000800 */
[----:B-1----:R-:W-:Y:S01]  /*31940*/  FADD.FTZ R48, R155, R2 ;  /* 0x000000029b307221 */ /* 0x002fe20000010000 */
[----:B---3--:R-:W-:Y:S01]  /*31950*/  FFMA.FTZ R57, R0, R52, R169 ;  /* 0x0000003400397223 */ /* 0x008fe200000100a9 */
[-C--:B------:R-:W-:Y:S01]  /*31960*/  FFMA.FTZ R0, R188, R3.reuse, -R64 ;  /* 0x00000003bc007223 */ /* 0x080fe20000010840 */
[----:B------:R-:W1:Y:S05]  /*31970*/  LDSM.16.MT88.4 R52, [R60+0x6000] ;  /* 0x006000003c34783b */ /* 0x000e6a0000004200 */
[----:B------:R2:W3:Y:S02]  /*31980*/  MUFU.EX2 R81, R0 ;  /* 0x0000000000517308 */ /* 0x0004e40000000800 */
[----:B--2---:R-:W-:Y:S02]  /*31990*/  FADD.FTZ R0, R183, R57 ;  /* 0x00000039b7007221 */ /* 0x004fe40000010000 */
[----:B------:R-:W2:Y:S02]  /*319a0*/  LDSM.16.MT88.4 R56, [R62+0x6000] ;  /* 0x006000003e38783b */ /* 0x000ea40000004200 */
[----:B------:R-:W-:Y:S04]  /*319b0*/  FADD.FTZ R0, R219, R0 ;  /* 0x00000000db007221 */ /* 0x000fe80000010000 */
[----:B------:R-:W-:Y:S04]  /*319c0*/  FADD.FTZ R0, R209, R0 ;  /* 0x00000000d1007221 */ /* 0x000fe80000010000 */
[----:B------:R-:W-:Y:S04]  /*319d0*/  FADD.FTZ R0, R210, R0 ;  /* 0x00000000d2007221 */ /* 0x000fe80000010000 */
[----:B------:R-:W-:Y:S01]  /*319e0*/  FADD.FTZ R0, R197, R0 ;  /* 0x00000000c5007221 */ /* 0x000fe20000010000 */
[C---:B-1----:R-:W-:Y:S03]  /*319f0*/  HMMA.16816.F32 R20, R40.reuse, R52, R20 ;  /* 0x000000342814723c */ /* 0x042fe60000001814 */
[----:B------:R-:W-:Y:S01]  /*31a00*/  FADD.FTZ R0, R220, R0 ;  /* 0x00000000dc007221 */ /* 0x000fe20000010000 */
[----:B------:R-:W-:Y:S02]  /*31a10*/  FADD.FTZ R53, R157, R48 ;  /* 0x000000309d357221 */ /* 0x000fe40000010000 */
[----:B------:R-:W1:Y:S01]  /*31a20*/  LDSM.16.MT88.4 R48, [R61+0x10800] ;  /* 0x010800003d30783b */ /* 0x000e620000004200 */
[----:B------:R-:W-:Y:S01]  /*31a30*/  FADD.FTZ R0, R168, R0 ;  /* 0x00000000a8007221 */ /* 0x000fe20000010000 */
[C---:B------:R-:W-:Y:S03]  /*31a40*/  HMMA.16816.F32 R24, R40.reuse, R54, R24 ;  /* 0x000000362818723c */ /* 0x040fe60000001818 */
[----:B------:R-:W-:Y:S04]  /*31a50*/  FADD.FTZ R0, R161, R0 ;  /* 0x00000000a1007221 */ /* 0x000fe80000010000 */
[----:B------:R-:W-:Y:S04]  /*31a60*/  FADD.FTZ R0, R160, R0 ;  /* 0x00000000a0007221 */ /* 0x000fe80000010000 */
[----:B------:R-:W-:Y:S01]  /*31a70*/  FADD.FTZ R0, R159, R0 ;  /* 0x000000009f007221 */ /* 0x000fe20000010000 */
[C---:B--2---:R-:W-:Y:S03]  /*31a80*/  HMMA.16816.F32 R28, R40.reuse, R56, R28 ;  /* 0x00000038281c723c */ /* 0x044fe6000000181c */
[----:B------:R-:W-:Y:S01]  /*31a90*/  FADD.FTZ R0, R150, R0 ;  /* 0x0000000096007221 */ /* 0x000fe20000010000 */
[-C--:B------:R-:W-:Y:S03]  /*31aa0*/  FFMA.FTZ R56, R195, R3.reuse, -R64 ;  /* 0x00000003c3387223 */ /* 0x080fe60000010840 */
[----:B------:R-:W-:Y:S01]  /*31ab0*/  FADD.FTZ R2, R154, R0 ;  /* 0x000000009a027221 */ /* 0x000fe20000010000 */
[----:B------:R-:W-:Y:S01]  /*31ac0*/  HMMA.16816.F32 R32, R40, R58, R32 ;  /* 0x0000003a2820723c */ /* 0x000fe20000001820 */
[----:B------:R-:W-:Y:S02]  /*31ad0*/  MUFU.EX2 R72, R56 ;  /* 0x0000003800487308 */ /* 0x000fe40000000800 */
[----:B------:R-:W-:Y:S01]  /*31ae0*/  FFMA.FTZ R0, R199, R3, -R66 ;  /* 0x00000003c7007223 */ /* 0x000fe20000010842 */
[----:B------:R-:W-:Y:S01]  /*31af0*/  FADD.FTZ R52, R153, R2 ;  /* 0x0000000299347221 */ /* 0x000fe20000010000 */
[----:B------:R-:W-:Y:S01]  /*31b00*/  FADD.FTZ R2, R158, R53 ;  /* 0x000000359e027221 */ /* 0x000fe20000010000 */
[----:B---3--:R-:W-:Y:S02]  /*31b10*/  F2FP.F16.F32.PACK_AB R40, R80, R81 ;  /* 0x000000515028723e */ /* 0x008fe400000000ff */
[----:B------:R-:W-:Y:S03]  /*31b20*/  F2FP.F16.F32.PACK_AB R42, R78, R79 ;  /* 0x0000004f4e2a723e */ /* 0x000fe600000000ff */
[----:B------:R2:W3:Y:S01]  /*31b30*/  MUFU.EX2 R74, R0 ;  /* 0x00000000004a7308 */ /* 0x0004e20000000800 */
[----:B------:R-:W-:Y:S01]  /*31b40*/  FADD.FTZ R2, R156, R2 ;  /* 0x000000029c027221 */ /* 0x000fe20000010000 */
[----:B------:R-:W-:Y:S01]  /*31b50*/  F2FP.F16.F32.PACK_AB R41, R76, R77 ;  /* 0x0000004d4c29723e */ /* 0x000fe200000000ff */
[----:B------:R-:W-:Y:S02]  /*31b60*/  LDSM.16.MT88.4 R156, [R60+0x7800] ;  /* 0x007800003c9c783b */ /* 0x000fe40000004200 */
[----:B------:R-:W-:Y:S01]  /*31b70*/  FADD.FTZ R2, R151, R2 ;  /* 0x0000000297027221 */ /* 0x000fe20000010000 */
[----:B--2---:R-:W-:Y:S01]  /*31b80*/  FADD.FTZ R0, R149, R52 ;  /* 0x0000003495007221 */ /* 0x004fe20000010000 */
[----:B---3--:R-:W-:Y:S04]  /*31b90*/  F2FP.F16.F32.PACK_AB R43, R74, R75 ;  /* 0x0000004b4a2b723e */ /* 0x008fe800000000ff */
[----:B------:R-:W2:Y:S01]  /*31ba0*/  LDSM.16.MT88.4 R52, [R60+0x6800] ;  /* 0x006800003c34783b */ /* 0x000ea20000004200 */
[----:B------:R-:W-:Y:S01]  /*31bb0*/  FADD.FTZ R57, R148, R0 ;  /* 0x0000000094397221 */ /* 0x000fe20000010000 */
[-CC-:B------:R-:W-:Y:S01]  /*31bc0*/  FFMA.FTZ R0, R198, R3.reuse, -R64.reuse ;  /* 0x00000003c6007223 */ /* 0x180fe20000010840 */
[C---:B------:R-:W-:Y:S03]  /*31bd0*/  HMMA.16816.F32 R4, R40.reuse, R44, R4 ;  /* 0x0000002c2804723c */ /* 0x040fe60000001804 */
[----:B------:R3:W4:Y:S02]  /*31be0*/  MUFU.EX2 R73, R0 ;  /* 0x0000000000497308 */ /* 0x0007240000000800 */
[----:B------:R-:W-:Y:S01]  /*31bf0*/  LDSM.16.MT88.4 R148, [R61+0x11800] ;  /* 0x011800003d94783b */ /* 0x000fe20000004200 */
[-C--:B------:R-:W-:Y:S02]  /*31c00*/  FFMA.FTZ R44, R191, R3.reuse, -R64 ;  /* 0x00000003bf2c7223 */ /* 0x080fe40000010840 */
[C---:B------:R-:W-:Y:S08]  /*31c10*/  HMMA.16816.F32 R8, R40.reuse, R46, R8 ;  /* 0x0000002e2808723c */ /* 0x040ff00000001808 */
[C---:B-1----:R-:W-:Y:S03]  /*31c20*/  HMMA.16816.F32 R12, R40.reuse, R48, R12 ;  /* 0x00000030280c723c */ /* 0x042fe6000000180c */
[----:B---3--:R-:W-:Y:S01]  /*31c30*/  FADD.FTZ R0, R145, R57 ;  /* 0x0000003991007221 */ /* 0x008fe20000010000 */
[----:B------:R-:W-:Y:S01]  /*31c40*/  FADD.FTZ R57, R152, R2 ;  /* 0x0000000298397221 */ /* 0x000fe20000010000 */
[-C--:B------:R-:W-:Y:S01]  /*31c50*/  FFMA.FTZ R2, R194, R3.reuse, -R64 ;  /* 0x00000003c2027223 */ /* 0x080fe20000010840 */
[-C--:B------:R-:W-:Y:S01]  /*31c60*/  FFMA.FTZ R48, R185, R3.reuse, -R66 ;  /* 0x00000003b9307223 */ /* 0x080fe20000010842 */
[----:B------:R-:W-:Y:S01]  /*31c70*/  FADD.FTZ R56, R143, R0 ;  /* 0x000000008f387221 */ /* 0x000fe20000010000 */
[C---:B------:R-:W-:Y:S03]  /*31c80*/  HMMA.16816.F32 R16, R40.reuse, R50, R16 ;  /* 0x000000322810723c */ /* 0x040fe60000001810 */
[----:B------:R-:W-:Y:S01]  /*31c90*/  FADD.FTZ R45, R71, R56 ;  /* 0x00000038472d7221 */ /* 0x000fe20000010000 */
[----:B------:R-:W-:Y:S01]  /*31ca0*/  FADD.FTZ R0, R147, R57 ;  /* 0x0000003993007221 */ /* 0x000fe20000010000 */
[----:B------:R1:W-:Y:S01]  /*31cb0*/  MUFU.EX2 R71, R2 ;  /* 0x0000000200477308 */ /* 0x0003e20000000800 */
[----:B------:R-:W3:Y:S02]  /*31cc0*/  LDSM.16.MT88.4 R56, [R62+0x6800] ;  /* 0x006800003e38783b */ /* 0x000ee40000004200 */
[C---:B--2---:R-:W-:Y:S08]  /*31cd0*/  HMMA.16816.F32 R20, R40.reuse, R52, R20 ;  /* 0x000000342814723c */ /* 0x044ff00000001814 */
[C---:B------:R-:W-:Y:S03]  /*31ce0*/  HMMA.16816.F32 R24, R40.reuse, R54, R24 ;  /* 0x000000362818723c */ /* 0x040fe60000001818 */
[----:B-1----:R-:W-:Y:S01]  /*31cf0*/  FADD.FTZ R2, R146, R0 ;  /* 0x0000000092027221 */ /* 0x002fe20000010000 */
[----:B------:R-:W-:Y:S03]  /*31d00*/  FADD.FTZ R0, R144, R45 ;  /* 0x0000002d90007221 */ /* 0x000fe60000010000 */
[----:B------:R-:W-:Y:S01]  /*31d10*/  FADD.FTZ R2, R70, R2 ;  /* 0x0000000246027221 */ /* 0x000fe20000010000 */
[----:B------:R-:W-:Y:S01]  /*31d20*/  FADD.FTZ R0, R139, R0 ;  /* 0x000000008b007221 */ /* 0x000fe20000010000 */
[----:B------:R1:W2:Y:S02]  /*31d30*/  MUFU.EX2 R70, R44 ;  /* 0x0000002c00467308 */ /* 0x0002a40000000800 */
[----:B------:R-:W-:Y:S01]  /*31d40*/  FADD.FTZ R2, R142, R2 ;  /* 0x000000028e027221 */ /* 0x000fe20000010000 */
[----:B------:R-:W-:Y:S03]  /*31d50*/  FADD.FTZ R0, R69, R0 ;  /* 0x0000000045007221 */ /* 0x000fe60000010000 */
[----:B------:R-:W-:Y:S01]  /*31d60*/  FADD.FTZ R2, R141, R2 ;  /* 0x000000028d027221 */ /* 0x000fe20000010000 */
[----:B------:R-:W-:Y:S03]  /*31d70*/  FADD.FTZ R0, R138, R0 ;  /* 0x000000008a007221 */ /* 0x000fe60000010000 */
[----:B------:R-:W-:Y:S01]  /*31d80*/  FADD.FTZ R2, R140, R2 ;  /* 0x000000028c027221 */ /* 0x000fe20000010000 */
[----:B------:R-:W-:Y:S01]  /*31d90*/  FADD.FTZ R0, R137, R0 ;  /* 0x0000000089007221 */ /* 0x000fe20000010000 */
[----:B------:R-:W-:Y:S02]  /*31da0*/  LDSM.16.MT88.4 R140, [R63+0x11800] ;  /* 0x011800003f8c783b */ /* 0x000fe40000004200 */
[----:B------:R-:W-:Y:S01]  /*31db0*/  FADD.FTZ R2, R68, R2 ;  /* 0x0000000244027221 */ /* 0x000fe20000010000 */
[----:B------:R-:W-:Y:S01]  /*31dc0*/  FADD.FTZ R0, R131, R0 ;  /* 0x0000000083007221 */ /* 0x000fe20000010000 */
[----:B------:R2:W-:Y:S01]  /*31dd0*/  MUFU.EX2 R68, R48 ;  /* 0x0000003000447308 */ /* 0x0005e20000000800 */
[-C--:B-1----:R-:W-:Y:S01]  /*31de0*/  FFMA.FTZ R44, R189, R3.reuse, -R66 ;  /* 0x00000003bd2c7223 */ /* 0x082fe20000010842 */
[C---:B---3--:R-:W-:Y:S03]  /*31df0*/  HMMA.16816.F32 R28, R40.reuse, R56, R28 ;  /* 0x00000038281c723c */ /* 0x048fe6000000181c */
[----:B------:R-:W-:Y:S01]  /*31e00*/  FADD.FTZ R0, R67, R0 ;  /* 0x0000000043007221 */ /* 0x000fe20000010000 */
[----:B------:R-:W-:Y:S01]  /*31e10*/  FADD.FTZ R2, R136, R2 ;  /* 0x0000000288027221 */ /* 0x000fe20000010000 */
[----:B------:R-:W-:Y:S03]  /*31e20*/  FFMA.FTZ R56, R174, R3, -R64 ;  /* 0x00000003ae387223 */ /* 0x000fe60000010840 */
[----:B------:R1:W3:Y:S01]  /*31e30*/  MUFU.EX2 R69, R44 ;  /* 0x0000002c00457308 */ /* 0x0002e20000000800 */
[----:B------:R-:W-:Y:S03]  /*31e40*/  HMMA.16816.F32 R32, R40, R58, R32 ;  /* 0x0000003a2820723c */ /* 0x000fe60000001820 */
[----:B------:R-:W-:Y:S01]  /*31e50*/  FADD.FTZ R2, R133, R2 ;  /* 0x0000000285027221 */ /* 0x000fe20000010000 */
[----:B----4-:R-:W-:Y:S01]  /*31e60*/  F2FP.F16.F32.PACK_AB R40, R72, R73 ;  /* 0x000000494828723e */ /* 0x010fe200000000ff */
[----:B------:R-:W-:Y:S01]  /*31e70*/  IMAD.MOV.U32 R133, RZ, RZ, R36 ;  /* 0x000000ffff857224 */ /* 0x000fe200078e0024 */
[----:B--2---:R-:W-:Y:S01]  /*31e80*/  F2FP.F16.F32.PACK_AB R42, R70, R71 ;  /* 0x00000047462a723e */ /* 0x004fe200000000ff */
[----:B------:R-:W-:Y:S01]  /*31e90*/  FFMA.FTZ R48, R184, R3, -R66 ;  /* 0x00000003b8307223 */ /* 0x000fe20000010842 */
[----:B------:R-:W-:Y:S01]  /*31ea0*/  FADD.FTZ R2, R132, R2 ;  /* 0x0000000284027221 */ /* 0x000fe20000010000 */
[----:B------:R-:W-:Y:S02]  /*31eb0*/  IMAD.MOV.U32 R132, RZ, RZ, R37 ;  /* 0x000000ffff847224 */ /* 0x000fe400078e0025 */
[----:B------:R2:W-:Y:S01]  /*31ec0*/  MUFU.EX2 R67, R48 ;  /* 0x0000003000437308 */ /* 0x0005e20000000800 */
[----:B------:R-:W-:Y:S01]  /*31ed0*/  FADD.FTZ R2, R65, R2 ;  /* 0x0000000241027221 */ /* 0x000fe20000010000 */
[----:B-1----:R-:W1:Y:S03]  /*31ee0*/  LDSM.16.MT88.4 R44, [R63+0x11000] ;  /* 0x011000003f2c783b */ /* 0x002e660000004200 */
[----:B------:R-:W-:Y:S01]  /*31ef0*/  FADD.FTZ R2, R127, R2 ;  /* 0x000000027f027221 */ /* 0x000fe20000010000 */
[----:B---3--:R-:W-:Y:S03]  /*31f00*/  F2FP.F16.F32.PACK_AB R41, R68, R69 ;  /* 0x000000454429723e */ /* 0x008fe600000000ff */
[----:B------:R-:W-:Y:S04]  /*31f10*/  FADD.FTZ R2, R126, R2 ;  /* 0x000000027e027221 */ /* 0x000fe80000010000 */
[----:B------:R-:W-:Y:S01]  /*31f20*/  FADD.FTZ R2, R128, R2 ;  /* 0x0000000280027221 */ /* 0x000fe20000010000 */
[----:B--2---:R-:W-:Y:S01]  /*31f30*/  FADD.FTZ R48, R130, R0 ;  /* 0x0000000082307221 */ /* 0x004fe20000010000 */
        /* <DEDUP_REMOVED lines=9> */
[----:B--2---:R-:W-:Y:S01]  /*31fd0*/  FADD.FTZ R0, R123, R52 ;  /* 0x000000347b007221 */ /* 0x004fe20000010000 */
[----:B---3--:R-:W-:Y:S01]  /*31fe0*/  F2FP.F16.F32.PACK_AB R43, R65, R67 ;  /* 0x00000043412b723e */ /* 0x008fe200000000ff */
[----:B------:R-:W2:Y:S01]  /*31ff0*/  LDSM.16.MT88.4 R52, [R60+0x7000] ;  /* 0x007000003c34783b */ /* 0x000ea20000004200 */
[----:B------:R-:W-:Y:S01]  /*32000*/  FADD.FTZ R2, R113, R2 ;  /* 0x0000000271027221 */ /* 0x000fe20000010000 */
[----:B------:R-:W-:Y:S01]  /*32010*/  FADD.FTZ R57, R122, R0 ;  /* 0x000000007a397221 */ /* 0x000fe20000010000 */
[-C--:B------:R-:W-:Y:S02]  /*32020*/  FFMA.FTZ R0, R180, R3.reuse, -R64 ;  /* 0x00000003b4007223 */ /* 0x080fe40000010840 */
[----:B------:R-:W-:Y:S01]  /*32030*/  FADD.FTZ R2, R112, R2 ;  /* 0x0000000270027221 */ /* 0x000fe20000010000 */
[C---:B-1----:R-:W-:Y:S01]  /*32040*/  HMMA.16816.F32 R4, R40.reuse, R44, R4 ;  /* 0x0000002c2804723c */ /* 0x042fe20000001804 */
        /* <DEDUP_REMOVED lines=9> */
[----:B-1----:R-:W-:Y:S01]  /*320e0*/  FADD.FTZ R0, R125, R57 ;  /* 0x000000397d007221 */ /* 0x002fe20000010000 */
[-C--:B------:R-:W-:Y:S01]  /*320f0*/  FFMA.FTZ R48, R171, R3.reuse, -R66 ;  /* 0x00000003ab307223 */ /* 0x080fe20000010842 */
[----:B------:R-:W1:Y:S01]  /*32100*/  MUFU.EX2 R57, R56 ;  /* 0x0000003800397308 */ /* 0x000e620000000800 */
[----:B------:R-:W-:Y:S01]  /*32110*/  FADD.FTZ R2, R103, R2 ;  /* 0x0000000267027221 */ /* 0x000fe20000010000 */
[----:B------:R-:W-:Y:S01]  /*32120*/  FADD.FTZ R0, R124, R0 ;  /* 0x000000007c007221 */ /* 0x000fe20000010000 */
[C---:B------:R-:W-:Y:S03]  /*32130*/  HMMA.16816.F32 R16, R40.reuse, R50, R16 ;  /* 0x000000322810723c */ /* 0x040fe60000001810 */
[----:B------:R-:W-:Y:S01]  /*32140*/  FADD.FTZ R0, R117, R0 ;  /* 0x0000000075007221 */ /* 0x000fe20000010000 */
[----:B------:R-:W-:Y:S03]  /*32150*/  FADD.FTZ R2, R105, R2 ;  /* 0x0000000269027221 */ /* 0x000fe60000010000 */
[----:B------:R3:W4:Y:S01]  /*32160*/  MUFU.EX2 R56, R44 ;  /* 0x0000002c00387308 */ /* 0x0007220000000800 */
[----:B------:R-:W-:Y:S02]  /*32170*/  IMAD.MOV.U32 R171, RZ, RZ, R166 ;  /* 0x000000ffffab7224 */ /* 0x000fe400078e00a6 */
[----:B------:R-:W-:Y:S01]  /*32180*/  FADD.FTZ R0, R115, R0 ;  /* 0x0000000073007221 */ /* 0x000fe20000010000 */
[----:B------:R-:W-:Y:S01]  /*32190*/  FADD.FTZ R2, R94, R2 ;  /* 0x000000025e027221 */ /* 0x000fe20000010000 */
[C---:B--2---:R-:W-:Y:S03]  /*321a0*/  HMMA.16816.F32 R20, R40.reuse, R52, R20 ;  /* 0x000000342814723c */ /* 0x044fe60000001814 */
[----:B------:R-:W-:Y:S02]  /*321b0*/  FADD.FTZ R0, R116, R0 ;  /* 0x0000000074007221 */ /* 0x000fe40000010000 */
[----:B------:R2:W-:Y:S01]  /*321c0*/  MUFU.EX2 R49, R48 ;  /* 0x0000003000317308 */ /* 0x0005e20000000800 */
[----:B-1----:R-:W-:Y:S01]  /*321d0*/  F2FP.F16.F32.PACK_AB R164, R57, R58 ;  /* 0x0000003a39a4723e */ /* 0x002fe200000000ff */
[----:B------:R-:W-:Y:S01]  /*321e0*/  FADD.FTZ R0, R114, R0 ;  /* 0x0000000072007221 */ /* 0x000fe20000010000 */
[C---:B------:R-:W-:Y:S03]  /*321f0*/  HMMA.16816.F32 R24, R40.reuse, R54, R24 ;  /* 0x000000362818723c */ /* 0x040fe60000001818 */
[----:B------:R-:W-:Y:S01]  /*32200*/  FADD.FTZ R0, R109, R0 ;  /* 0x000000006d007221 */ /* 0x000fe20000010000 */
[----:B---3--:R-:W1:Y:S01]  /*32210*/  LDSM.16.MT88.4 R44, [R62+0x7000] ;  /* 0x007000003e2c783b */ /* 0x008e620000004200 */
[----:B----4-:R-:W-:Y:S02]  /*32220*/  F2FP.F16.F32.PACK_AB R166, R64, R56 ;  /* 0x0000003840a6723e */ /* 0x010fe400000000ff */
[----:B------:R-:W-:Y:S04]  /*32230*/  FADD.FTZ R0, R108, R0 ;  /* 0x000000006c007221 */ /* 0x000fe80000010000 */
[----:B------:R-:W-:Y:S01]  /*32240*/  FADD.FTZ R0, R107, R0 ;  /* 0x000000006b007221 */ /* 0x000fe20000010000 */
[-CC-:B--2---:R-:W-:Y:S01]  /*32250*/  FFMA.FTZ R48, R170, R3.reuse, -R66.reuse ;  /* 0x00000003aa307223 */ /* 0x184fe20000010842 */
[----:B------:R-:W-:Y:S02]  /*32260*/  FFMA.FTZ R66, R38, R3, -R66 ;  /* 0x0000000326427223 */ /* 0x000fe40000010842 */
[----:B------:R-:W-:Y:S01]  /*32270*/  FADD.FTZ R0, R106, R0 ;  /* 0x000000006a007221 */ /* 0x000fe20000010000 */
[----:B------:R-:W-:Y:S01]  /*32280*/  FADD.FTZ R3, R95, R2 ;  /* 0x000000025f037221 */ /* 0x000fe20000010000 */
[----:B------:R-:W-:Y:S02]  /*32290*/  IMAD.MOV.U32 R170, RZ, RZ, R167 ;  /* 0x000000ffffaa7224 */ /* 0x000fe400078e00a7 */
[----:B------:R-:W-:Y:S01]  /*322a0*/  FADD.FTZ R0, R101, R0 ;  /* 0x0000000065007221 */ /* 0x000fe20000010000 */
[----:B------:R-:W2:Y:S02]  /*322b0*/  MUFU.EX2 R66, R66 ;  /* 0x0000004200427308 */ /* 0x000ea40000000800 */
[----:B------:R-:W-:Y:S01]  /*322c0*/  ISETP.GT.AND P0, PT, R170, R171, PT ;  /* 0x000000abaa00720c */ /* 0x000fe20003f04270 */
[----:B------:R-:W-:Y:S01]  /*322d0*/  FADD.FTZ R0, R100, R0 ;  /* 0x0000000064007221 */ /* 0x000fe20000010000 */
[----:B------:R-:W-:Y:S03]  /*322e0*/  VIADD R170, R170, 0xffffffff ;  /* 0xffffffffaaaa7836 */ /* 0x000fe60000000000 */
[----:B------:R-:W-:Y:S03]  /*322f0*/  FADD.FTZ R0, R99, R0 ;  /* 0x0000000063007221 */ /* 0x000fe60000010000 */
[----:B------:R-:W3:Y:S01]  /*32300*/  MUFU.EX2 R48, R48 ;  /* 0x0000003000307308 */ /* 0x000ee20000000800 */
[----:B------:R-:W-:Y:S04]  /*32310*/  FADD.FTZ R0, R98, R0 ;  /* 0x0000000062007221 */ /* 0x000fe80000010000 */
[----:B------:R-:W-:Y:S01]  /*32320*/  FADD.FTZ R0, R91, R0 ;  /* 0x000000005b007221 */ /* 0x000fe20000010000 */
[----:B--2---:R-:W-:Y:S03]  /*32330*/  F2FP.F16.F32.PACK_AB R167, R66, R39 ;  /* 0x0000002742a7723e */ /* 0x004fe600000000ff */
[----:B------:R-:W-:Y:S01]  /*32340*/  FADD.FTZ R2, R90, R0 ;  /* 0x000000005a027221 */ /* 0x000fe20000010000 */
[----:B------:R-:W-:Y:S03]  /*32350*/  FADD.FTZ R0, R97, R3 ;  /* 0x0000000361007221 */ /* 0x000fe60000010000 */
[----:B------:R-:W-:Y:S01]  /*32360*/  FADD.FTZ R2, R93, R2 ;  /* 0x000000025d027221 */ /* 0x000fe20000010000 */
[C---:B-1----:R-:W-:Y:S03]  /*32370*/  HMMA.16816.F32 R28, R40.reuse, R44, R28 ;  /* 0x0000002c281c723c */ /* 0x042fe6000000181c */
        /* <DEDUP_REMOVED lines=49> */
.L_x_6918:
        /* <DEDUP_REMOVED lines=13> */
.L_x_6939:
[----:B------:R-:W5:Y:S04]  /*32760*/  LDL.LU R5, [R1+0x54] ;  /* 0x0000540001057983 */ /* 0x000f680000300800 */
[----:B------:R-:W2:Y:S01]  /*32770*/  LDL.LU R16, [R1+0x58] ;  /* 0x0000580001107983 */ /* 0x000ea20000300800 */
[----:B------:R-:W3:Y:S01]  /*32780*/  MUFU.RCP R0, R21 ;  /* 0x0000001500007308 */ /* 0x000ee20000001000 */
[----:B------:R-:W-:Y:S01]  /*32790*/  FSETP.NE.FTZ.AND P1, PT, R21, RZ, PT ;  /* 0x000000ff1500720b */ /* 0x000fe20003f35000 */
[----:B----4-:R-:W-:Y:S01]  /*327a0*/  FADD.FTZ R22, R2, R3 ;  /* 0x0000000302167221 */ /* 0x010fe20000010000 */
[----:B------:R-:W1:Y:S01]  /*327b0*/  S2R R31, SR_TID.X ;  /* 0x00000000001f7919 */ /* 0x000e620000002100 */
[----:B------:R-:W-:Y:S01]  /*327c0*/  MOV R24, 0x400 ;  /* 0x0000040000187802 */ /* 0x000fe20000000f00 */
[----:B------:R-:W4:Y:S02]  /*327d0*/  S2R R4, SR_CgaCtaId ;  /* 0x0000000000047919 */ /* 0x000f240000008800 */
[----:B------:R-:W-:Y:S01]  /*327e0*/  FSETP.NE.FTZ.AND P0, PT, R22, RZ, PT ;  /* 0x000000ff1600720b */ /* 0x000fe20003f15000 */
[----:B------:R-:W5:Y:S01]  /*327f0*/  LDL R26, [R1+0x64] ;  /* 0x00006400011a7983 */ /* 0x000f620000100800 */
[----:B---3--:R-:W-:-:S02]  /*32800*/  FSEL R2, R0, 1, P1 ;  /* 0x3f80000000027808 */ /* 0x008fc40000800000 */
        /* <DEDUP_REMOVED lines=17> */
[----:B-1----:R-:W-:-:S02]  /*32920*/  SHF.L.U32 R2, R31, 0x4, RZ ;  /* 0x000000041f027819 */ /* 0x002fc400000006ff */
[----:B---3--:R-:W-:Y:S02]  /*32930*/  FSEL R0, R0, 1, P0 ;  /* 0x3f80000000007808 */ /* 0x008fe40000000000 */
[----:B------:R-:W-:Y:S02]  /*32940*/  LOP3.LUT R2, R2, 0x1c0, RZ, 0xc0, !PT ;  /* 0x000001c002027812 */ /* 0x000fe400078ec0ff */
[----:B----4-:R-:W-:Y:S01]  /*32950*/  LEA R24, R4, R24, 0x18 ;  /* 0x0000001804187211 */ /* 0x010fe200078ec0ff */
[C---:B------:R-:W-:Y:S01]  /*32960*/  FMUL.FTZ R138, R0.reuse, R138 ;  /* 0x0000008a008a7220 */ /* 0x040fe20000410000 */
[----:B------:R-:W-:Y:S01]  /*32970*/  R2P PR, R31, 0x18 ;  /* 0x000000181f007804 */ /* 0x000fe20000000000 */
[C---:B------:R-:W-:Y:S01]  /*32980*/  FMUL.FTZ R139, R0.reuse, R139 ;  /* 0x0000008b008b7220 */ /* 0x040fe20000410000 */
        /* <DEDUP_REMOVED lines=30> */
[----:B--2---:R-:W-:Y:S02]  /*32b70*/  LOP3.LUT R2, R2, 0x38, R16, 0xf8, !PT ;  /* 0x0000003802027812 */ /* 0x004fe400078ef810 */
[----:B------:R-:W-:Y:S02]  /*32b80*/  MOV R16, 0x10 ;  /* 0x0000001000107802 */ /* 0x000fe40000000f00 */
[----:B-----5:R-:W-:Y:S02]  /*32b90*/  LOP3.LUT R2, R2, R5, R224, 0xfe, !PT ;  /* 0x0000000502027212 */ /* 0x020fe400078efee0 */
[----:B------:R-:W-:-:S03]  /*32ba0*/  SEL R16, R16, 0xfffffff0, !P2 ;  /* 0xfffffff010107807 */ /* 0x000fc60005000000 */
[----:B------:R-:W-:Y:S01]  /*32bb0*/  IMAD R2, R2, 0x2, R24 ;  /* 0x0000000202027824 */ /* 0x000fe200078e0218 */
[----:B------:R-:W-:-:S04]  /*32bc0*/  SEL R5, R25, 0xffffffe0, !P3 ;  /* 0xffffffe019057807 */ /* 0x000fc80005800000 */
[----:B------:R-:W-:Y:S01]  /*32bd0*/  IADD3 R4, PT, PT, R16, R2, RZ ;  /* 0x0000000210047210 */ /* 0x000fe20007ffe0ff */
[----:B------:R1:W-:Y:S04]  /*32be0*/  STS [R2], R3 ;  /* 0x0000000302007388 */ /* 0x0003e80000000800 */
[----:B------:R2:W-:Y:S04]  /*32bf0*/  STS [R2+0x400], R0 ;  /* 0x0004000002007388 */ /* 0x0005e80000000800 */
[----:B------:R3:W-:Y:S04]  /*32c00*/  STS [R4], R6 ;  /* 0x0000000604007388 */ /* 0x0007e80000000800 */
[----:B------:R-:W-:Y:S01]  /*32c10*/  STS [R4+0x400], R8 ;  /* 0x0004000804007388 */ /* 0x000fe20000000800 */
[----:B-1----:R-:W-:Y:S01]  /*32c20*/  IMAD.IADD R3, R5, 0x1, R2 ;  /* 0x0000000105037824 */ /* 0x002fe200078e0202 */
[----:B--2---:R-:W-:-:S02]  /*32c30*/  IADD3 R0, PT, PT, R2, 0x40, RZ ;  /* 0x0000004002007810 */ /* 0x004fc40007ffe0ff */
[----:B------:R-:W-:Y:S01]  /*32c40*/  @P4 IADD3 R0, PT, PT, R2, -0x40, RZ ;  /* 0xffffffc002004810 */ /* 0x000fe20007ffe0ff */
[C---:B---3--:R-:W-:Y:S01]  /*32c50*/  IMAD.IADD R6, R16.reuse, 0x1, R3 ;  /* 0x0000000110067824 */ /* 0x048fe200078e0203 */
[----:B------:R-:W-:Y:S02]  /*32c60*/  STS [R3], R14 ;  /* 0x0000000e03007388 */ /* 0x000fe40000000800 */
        /* <DEDUP_REMOVED lines=22> */
[----:B------:R-:W-:-:S07]  /*32dd0*/  SHF.L.U32 R30, R31, 0x3, RZ ;  /* 0x000000031f1e7819 */ /* 0x000fce00000006ff */
[----:B------:R-:W5:Y:S01]  /*32de0*/  @P0 MUFU.LG2 R5, R22 ;  /* 0x0000001600050308 */ /* 0x000f620000000c00 */
[----:B------:R-:W-:Y:S02]  /*32df0*/  LOP3.LUT R0, R30, 0x1c0, RZ, 0xc0, !PT ;  /* 0x000001c01e007812 */ /* 0x000fe400078ec0ff */
[----:B------:R-:W-:Y:S02]  /*32e00*/  ISETP.NE.AND P2, PT, R26, -0x1, PT ;  /* 0xffffffff1a00780c */ /* 0x000fe40003f45270 */
[----:B------:R-:W-:-:S04]  /*32e10*/  LOP3.LUT R0, R0, 0x38, R31, 0xf8, !PT ;  /* 0x0000003800007812 */ /* 0x000fc800078ef81f */
[--C-:B------:R-:W-:Y:S01]  /*32e20*/  LOP3.LUT R0, R0, 0x38, R30.reuse, 0x78, !PT ;  /* 0x0000003800007812 */ /* 0x100fe200078e781e */
[----:B----4-:R-:W-:Y:S01]  /*32e30*/  @P1 FMUL.FTZ R7, R4, 0.69314718246459960938 ;  /* 0x3f31721804071820 */ /* 0x010fe20000410000 */
[----:B------:R-:W-:Y:S01]  /*32e40*/  LOP3.LUT R223, R223, 0x30, RZ, 0xc0, !PT ;  /* 0x00000030dfdf7812 */ /* 0x000fe200078ec0ff */
[----:B------:R-:W-:Y:S01]  /*32e50*/  BSSY.RECONVERGENT B0, `(.L_x_6927) ;  /* 0x0000015000007945 */ /* 0x000fe20003800200 */
[----:B------:R-:W-:Y:S02]  /*32e60*/  SHF.R.U32.HI R16, RZ, 0x2, R31 ;  /* 0x00000002ff107819 */ /* 0x000fe4000001161f */
[----:B------:R-:W-:Y:S01]  /*32e70*/  LOP3.LUT R0, R0, 0x1e00, R30, 0xf8, !PT ;  /* 0x00001e0000007812 */ /* 0x000fe200078ef81e */
[----:B-----5:R-:W-:Y:S01]  /*32e80*/  @P0 FMUL.FTZ R5, R5, 0.69314718246459960938 ;  /* 0x3f31721805050820 */ /* 0x020fe20000410000 */
[----:B------:R-:W-:Y:S01]  /*32e90*/  IMAD.MOV.U32 R19, RZ, RZ, 0x7f800000 ;  /* 0x7f800000ff137424 */ /* 0x000fe200078e00ff */
[----:B------:R-:W-:Y:S01]  /*32ea0*/  MOV R18, 0x7f800000 ;  /* 0x7f80000000127802 */ /* 0x000fe20000000f00 */
[----:B------:R-:W-:Y:S01]  /*32eb0*/  @P1 FFMA.FTZ R19, R23, R37, R7 ;  /* 0x0000002517131223 */ /* 0x000fe20000010007 */
[----:B------:R-:W-:Y:S01]  /*32ec0*/  LOP3.LUT R16, R223, 0x7, R16, 0xf8, !PT ;  /* 0x00000007df107812 */ /* 0x000fe200078ef810 */
        /* <DEDUP_REMOVED lines=13> */
.L_x_6928:
[----:B------:R-:W-:Y:S05]  /*32fa0*/  BSYNC.RECONVERGENT B0 ;  /* 0x0000000000007941 */ /* 0x000fea0003800200 */
.L_x_6927:
[----:B------:R-:W2:Y:S01]  /*32fb0*/  LDL R5, [R1+0x60] ;  /* 0x0000600001057983 */ /* 0x000ea20000100800 */
[----:B------:R-:W3:Y:S01]  /*32fc0*/  S2R R4, SR_CTAID.X ;  /* 0x0000000000047919 */ /* 0x000ee20000002500 */
[----:B------:R-:W-:Y:S05]  /*32fd0*/  WARPSYNC.ALL ;  /* 0x0000000000007948 */ /* 0x000fea0003800000 */
[----:B------:R4:W5:Y:S01]  /*32fe0*/  @!P2 LD.E.64 R6, desc[UR4][R134.64+0x80] ;  /* 0x000080048606a980 */ /* 0x000962000c101b00 */
[----:B------:R-:W-:-:S03]  /*32ff0*/  LOP3.LUT P0, RZ, R31, 0x3, RZ, 0xc0, !PT ;  /* 0x000000031fff7812 */ /* 0x000fc6000780c0ff */
[----:B------:R4:W5:Y:S04]  /*33000*/  LD.E.64 R8, desc[UR4][R134.64+0x90] ;  /* 0x0000900486087980 */ /* 0x000968000c101b00 */
[----:B------:R4:W5:Y:S01]  /*33010*/  LD.E.64 R10, desc[UR4][R134.64+0x70] ;  /* 0x00007004860a7980 */ /* 0x000962000c101b00 */
[----:B---3--:R-:W-:Y:S01]  /*33020*/  SHF.L.U32 R29, R4, 0x6, RZ ;  /* 0x00000006041d7819 */ /* 0x008fe200000006ff */
[----:B------:R-:W-:Y:S01]  /*33030*/  BSSY.RECONVERGENT B0, `(.L_x_6929) ;  /* 0x0000014000007945 */ /* 0x000fe20003800200 */
[----:B--2---:R-:W-:Y:S02]  /*33040*/  IMAD.MOV.U32 R41, RZ, RZ, R5 ;  /* 0x000000ffff297224 */ /* 0x004fe400078e0005 */
[----:B------:R4:W5:Y:S01]  /*33050*/  LD.E.64 R4, desc[UR4][R134.64+0xa0] ;  /* 0x0000a00486047980 */ /* 0x000962000c101b00 */
[----:B------:R-:W-:Y:S06]  /*33060*/  BAR.SYNC.DEFER_BLOCKING 0x0 ;  /* 0x0000000000007b1d */ /* 0x000fec0000010000 */
[----:B------:R4:W2:Y:S04]  /*33070*/  LDS.128 R20, [R0] ;  /* 0x0000000000147984 */ /* 0x0008a80000000c00 */
[----:B-1----:R4:W1:Y:S04]  /*33080*/  LDS.128 R24, [R0+0x800] ;  /* 0x0008000000187984 */ /* 0x0028680000000c00 */
[----:B------:R4:W3:Y:S04]  /*33090*/  LDS.128 R32, [R0+0x1000] ;  /* 0x0010000000207984 */ /* 0x0008e80000000c00 */
[----:B------:R4:W1:Y:S01]  /*330a0*/  LDS.128 R36, [R0+0x1800] ;  /* 0x0018000000247984 */ /* 0x0008620000000c00 */
[----:B------:R-:W-:Y:S05]  /*330b0*/  @P0 BRA `(.L_x_6930) ;  /* 0x00000000002c0947 */ /* 0x000fea0003800000 */
[----:B------:R-:W-:Y:S02]  /*330c0*/  IMAD.IADD R12, R29, 0x1, R12 ;  /* 0x000000011d0c7824 */ /* 0x000fe400078e020c */
[----:B----4-:R-:W-:Y:S02]  /*330d0*/  IMAD.IADD R0, R41, 0x1, -R29 ;  /* 0x0000000129007824 */ /* 0x010fe400078e0a1d */
[C---:B------:R-:W-:Y:S01]  /*330e0*/  VIADD R17, R16.reuse, 0x8 ;  /* 0x0000000810117836 */ /* 0x040fe20000000000 */
[C---:B------:R-:W-:Y:S02]  /*330f0*/  IADD3 R13, P0, PT, R16.reuse, R12, RZ ;  /* 0x0000000c100d7210 */ /* 0x040fe40007f1e0ff */
[-C--:B------:R-:W-:Y:S02]  /*33100*/  ISETP.GE.AND P3, PT, R16, R0.reuse, PT ;  /* 0x000000001000720c */ /* 0x080fe40003f66270 */
[----:B------:R-:W-:Y:S02]  /*33110*/  ISETP.GE.AND P1, PT, R17, R0, PT ;  /* 0x000000001100720c */ /* 0x000fe40003f26270 */
[----:B------:R-:W-:-:S02]  /*33120*/  LEA.HI.X.SX32 R0, R12, RZ, 0x1, P0 ;  /* 0x000000ff0c007211 */ /* 0x000fc400000f0eff */
[----:B-----5:R-:W-:-:S04]  /*33130*/  LEA R4, P0, R13, R4, 0x2 ;  /* 0x000000040d047211 */ /* 0x020fc800078010ff */
[----:B------:R-:W-:-:S05]  /*33140*/  LEA.HI.X R5, R13, R5, R0, 0x2, P0 ;  /* 0x000000050d057211 */ /* 0x000fca00000f1400 */
[----:B------:R4:W-:Y:S04]  /*33150*/  @!P3 ST.E desc[UR4][R4.64], R19 ;  /* 0x000000130400b985 */ /* 0x0009e8000c101904 */
[----:B------:R4:W-:Y:S02]  /*33160*/  @!P1 ST.E desc[UR4][R4.64+0x20], R18 ;  /* 0x0000201204009985 */ /* 0x0009e4000c101904 */
.L_x_6930:
[----:B------:R-:W-:Y:S05]  /*33170*/  BSYNC.RECONVERGENT B0 ;  /* 0x0000000000007941 */ /* 0x000fea0003800200 */
.L_x_6929:
[----:B----45:R-:W4:Y:S01]  /*33180*/  LD.E R5, desc[UR4][R134.64+0xc0] ;  /* 0x0000c00486057980 */ /* 0x030f22000c101900 */
[----:B------:R-:W-:Y:S01]  /*33190*/  LOP3.LUT R4, R30, 0x38, RZ, 0xc0, !PT ;  /* 0x000000381e047812 */ /* 0x000fe200078ec0ff */
[-C--:B------:R-:W-:Y:S01]  /*331a0*/  @!P2 IMAD R0, R7, R42.reuse, RZ ;  /* 0x0000002a0700a224 */ /* 0x080fe200078e02ff */
[----:B------:R-:W-:Y:S01]  /*331b0*/  SHF.R.U32.HI R13, RZ, 0x3, R31 ;  /* 0x00000003ff0d7819 */ /* 0x000fe2000001161f */
[----:B------:R-:W-:Y:S01]  /*331c0*/  @!P2 IMAD.WIDE.U32 R6, R6, R42, RZ ;  /* 0x0000002a0606a225 */ /* 0x000fe200078e00ff */
[----:B------:R-:W-:Y:S01]  /*331d0*/  IADD3 R12, PT, PT, -R29, R41, RZ ;  /* 0x000000291d0c7210 */ /* 0x000fe20007ffe1ff */
[----:B------:R-:W-:Y:S02]  /*331e0*/  BSSY.RECONVERGENT B0, `(.L_x_6931) ;  /* 0x0000028000007945 */ /* 0x000fe40003800200 */
[----:B------:R-:W-:Y:S02]  /*331f0*/  @!P2 IMAD.IADD R7, R7, 0x1, R0 ;  /* 0x000000010707a824 */ /* 0x000fe400078e0200 */
[----:B------:R-:W-:Y:S01]  /*33200*/  @!P2 IMAD.MOV.U32 R0, RZ, RZ, R6 ;  /* 0x000000ffff00a224 */ /* 0x000fe200078e0006 */
[----:B------:R-:W-:Y:S01]  /*33210*/  @P2 MOV R0, R14 ;  /* 0x0000000e00002202 */ /* 0x000fe20000000f00 */
[----:B------:R-:W-:-:S02]  /*33220*/  IMAD R6, R3, R29, RZ ;  /* 0x0000001d03067224 */ /* 0x000fc400078e02ff */
[-C--:B------:R-:W-:Y:S02]  /*33230*/  IMAD R9, R9, R40.reuse, RZ ;  /* 0x0000002809097224 */ /* 0x080fe400078e02ff */
[----:B------:R-:W-:-:S04]  /*33240*/  IMAD.WIDE.U32 R16, R8, R40, RZ ;  /* 0x0000002808107225 */ /* 0x000fc800078e00ff */
[----:B------:R-:W-:Y:S01]  /*33250*/  @P2 IMAD.IADD R7, R15, 0x1, R28 ;  /* 0x000000010f072824 */ /* 0x000fe200078e021c */
[C---:B------:R-:W-:Y:S01]  /*33260*/  IADD3 R15, PT, PT, R13.reuse, 0x10, RZ ;  /* 0x000000100d0f7810 */ /* 0x040fe20007ffe0ff */
[----:B------:R-:W-:Y:S01]  /*33270*/  VIADD R14, R13, 0x20 ;  /* 0x000000200d0e7836 */ /* 0x000fe20000000000 */
[----:B----4-:R-:W-:Y:S01]  /*33280*/  ISETP.GE.AND P1, PT, R4, R5, PT ;  /* 0x000000050400720c */ /* 0x010fe20003f26270 */
[----:B------:R-:W-:-:S03]  /*33290*/  IMAD.MOV.U32 R5, RZ, RZ, RZ ;  /* 0x000000ffff057224 */ /* 0x000fc600078e00ff */
[----:B------:R-:W-:Y:S01]  /*332a0*/  ISETP.GE.OR P0, PT, R13, R12, P1 ;  /* 0x0000000c0d00720c */ /* 0x000fe20000f06670 */
[----:B------:R-:W-:Y:S01]  /*332b0*/  IMAD.WIDE.U32 R4, R29, R2, R4 ;  /* 0x000000021d047225 */ /* 0x000fe200078e0004 */
[----:B------:R-:W-:-:S04]  /*332c0*/  ISETP.GE.OR P4, PT, R15, R12, P1 ;  /* 0x0000000c0f00720c */ /* 0x000fc80000f86670 */
[----:B------:R-:W-:Y:S01]  /*332d0*/  IADD3 R8, PT, PT, R5, R6, RZ ;  /* 0x0000000605087210 */ /* 0x000fe20007ffe0ff */
[----:B------:R-:W-:Y:S01]  /*332e0*/  IMAD.IADD R5, R17, 0x1, R9 ;  /* 0x0000000111057824 */ /* 0x000fe200078e0209 */
[----:B------:R-:W-:Y:S02]  /*332f0*/  IADD3 R6, P3, P2, R16, R4, R0 ;  /* 0x0000000410067210 */ /* 0x000fe40007a7e000 */
[----:B------:R-:W-:Y:S02]  /*33300*/  IADD3 R9, PT, PT, R13, 0x30, RZ ;  /* 0x000000300d097810 */ /* 0x000fe40007ffe0ff */
[----:B------:R-:W-:Y:S01]  /*33310*/  IADD3.X R7, PT, PT, R5, R8, R7, P3, P2 ;  /* 0x0000000805077210 */ /* 0x000fe20001fe4407 */
[----:B------:R-:W-:Y:S01]  /*33320*/  @!P0 IMAD R0, R3, R13, RZ ;  /* 0x0000000d03008224 */ /* 0x000fe200078e02ff */
[-C--:B------:R-:W-:Y:S02]  /*33330*/  ISETP.GE.OR P3, PT, R14, R12.reuse, P1 ;  /* 0x0000000c0e00720c */ /* 0x080fe40000f66670 */
[----:B------:R-:W-:Y:S01]  /*33340*/  ISETP.GE.OR P1, PT, R9, R12, P1 ;  /* 0x0000000c0900720c */ /* 0x000fe20000f26670 */
[----:B------:R-:W-:-:S04]  /*33350*/  @!P0 IMAD.WIDE.U32 R4, R13, R2, R6 ;  /* 0x000000020d048225 */ /* 0x000fc800078e0006 */
[----:B------:R-:W-:Y:S01]  /*33360*/  @!P0 IMAD.IADD R0, R5, 0x1, R0 ;  /* 0x0000000105008824 */ /* 0x000fe200078e0200 */
[----:B------:R-:W-:-:S04]  /*33370*/  @!P0 LEA R8, P2, R4, R10, 0x1 ;  /* 0x0000000a04088211 */ /* 0x000fc800078408ff */
[----:B------:R-:W-:-:S05]  /*33380*/  @!P0 LEA.HI.X R9, R4, R11, R0, 0x1, P2 ;  /* 0x0000000b04098211 */ /* 0x000fca00010f0c00 */
[----:B--2---:R2:W-:Y:S01]  /*33390*/  @!P0 ST.E.128 desc[UR4][R8.64], R20 ;  /* 0x0000001408008985 */ /* 0x0045e2000c101d04 */
        /* <DEDUP_REMOVED lines=12> */
.L_x_6932:
[----:B------:R-:W-:Y:S05]  /*33460*/  BSYNC.RECONVERGENT B0 ;  /* 0x0000000000007941 */ /* 0x000fea0003800200 */
.L_x_6931:
[----:B------:R-:W-:Y:S04]  /*33470*/  BSSY.RECONVERGENT B0, `(.L_x_6933) ;  /* 0x000000d000007945 */ /* 0x000fe80003800200 */
[----:B------:R-:W-:Y:S05]  /*33480*/  @P3 BRA `(.L_x_6934) ;  /* 0x00000000002c3947 */ /* 0x000fea0003800000 */
[----:B--2-4-:R-:W-:Y:S01]  /*33490*/  IADD3 R8, P0, PT, R13, 0x20, RZ ;  /* 0x000000200d087810 */ /* 0x014fe20007f1e0ff */
        /* <DEDUP_REMOVED lines=10> */
.L_x_6934:
[----:B------:R-:W-:Y:S05]  /*33540*/  BSYNC.RECONVERGENT B0 ;  /* 0x0000000000007941 */ /* 0x000fea0003800200 */
.L_x_6933:
[----:B--2-4-:R-:W-:Y:S02]  /*33550*/  MOV R8, 0x50 ;  /* 0x0000005000087802 */ /* 0x014fe40000000f00 */
[----:B------:R-:W-:-:S03]  /*33560*/  MOV R5, 0x0 ;  /* 0x0000000000057802 */ /* 0x000fc60000000f00 */
[----:B------:R-:W-:-:S04]  /*33570*/  IMAD.MOV.U32 R4, RZ, RZ, R8 ;  /* 0x000000ffff047224 */ /* 0x000fc800078e0008 */
[----:B-1-3--:R-:W-:Y:S05]  /*33580*/  @P1 RET.REL.NODEC R4 `(_ZN5flash24flash_fwd_splitkv_kernelI23Flash_fwd_kernel_traitsILi64ELi64ELi256ELi4ELb0ELb0EN7cutlass6half_tE19Flash_kernel_traitsILi64ELi64ELi256ELi4ES3_EELb0ELb1ELb1ELb0ELb0ELb0ELb0ELb1EEEvNS_16Flash_fwd_paramsE) ;  /* 0xfffffcc8049c1950 */ /* 0x00afea0003c3ffff */
        /* <DEDUP_REMOVED lines=11> */
[----:B------:R-:W-:Y:S05]  /*33640*/  RET.REL.NODEC R2 `(_ZN5flash24flash_fwd_splitkv_kernelI23Flash_fwd_kernel_traitsILi64ELi64ELi256ELi4ELb0ELb0EN7cutlass6half_tE19Flash_kernel_traitsILi64ELi64ELi256ELi4ES3_EELb0ELb1ELb1ELb0ELb0ELb0ELb0ELb1EEEvNS_16Flash_fwd_paramsE) ;  /* 0xfffffcc8026c7950 */ /* 0x000fea0003c3ffff */
.L_x_6926:
[----:B-1----:R-:W-:Y:S01]  /*33650*/  IMAD.MOV.U32 R0, RZ, RZ, 0x2 ;  /* 0x00000002ff007424 */ /* 0x002fe200078e00ff */
[----:B-----5:R-:W-:Y:S01]  /*33660*/  MOV R2, R7 ;  /* 0x0000000700027202 */ /* 0x020fe20000000f00 */
[----:B------:R-:W-:Y:S01]  /*33670*/  IMAD.MOV.U32 R4, RZ, RZ, -0x1 ;  /* 0xffffffffff047424 */ /* 0x000fe200078e00ff */
[----:B------:R-:W-:-:S07]  /*33680*/  MOV R3, 0x1f ;  /* 0x0000001f00037802 */ /* 0x000fce0000000f00 */
[----:B--2---:R-:W-:Y:S05]  /*33690*/  WARPSYNC.COLLECTIVE R4, `(.L_x_6935) ;  /* 0x0000000004087348 */ /* 0x004fea0003c00000 */
[----:B------:R1:W3:Y:S02]  /*336a0*/  SHFL.BFLY P0, R0, R2, R0, R3 ;  /* 0x0c00000002007389 */ /* 0x0002e40000000003 */
[----:B-123--:R-:W-:Y:S05]  /*336b0*/  ENDCOLLECTIVE ;  /* 0x000000000000791b */ /* 0x00efea0003800000 */
.L_x_6935:
[----:B------:R-:W-:Y:S02]  /*336c0*/  MOV R5, R0 ;  /* 0x0000000000057202 */ /* 0x000fe40000000f00 */
[----:B------:R-:W-:-:S03]  /*336d0*/  MOV R0, 0x1 ;  /* 0x0000000100007802 */ /* 0x000fc60000000f00 */
[----:B------:R-:W-:-:S04]  /*336e0*/  FADD.FTZ R5, R5, R7 ;  /* 0x0000000705057221 */ /* 0x000fc80000010000 */
[----:B------:R-:W-:-:S07]  /*336f0*/  IMAD.MOV.U32 R2, RZ, RZ, R5 ;  /* 0x000000ffff027224 */ /* 0x000fce00078e0005 */
[----:B------:R-:W-:Y:S05]  /*33700*/  WARPSYNC.COLLECTIVE R4, `(.L_x_6936) ;  /* 0x0000000004087348 */ /* 0x000fea0003c00000 */
[----:B------:R1:W2:Y:S02]  /*33710*/  SHFL.BFLY P0, R0, R2, R0, R3 ;  /* 0x0c00000002007389 */ /* 0x0002a40000000003 */
[----:B-12---:R-:W-:Y:S05]  /*33720*/  ENDCOLLECTIVE ;  /* 0x000000000000791b */ /* 0x006fea0003800000 */
.L_x_6936:
[----:B------:R-:W-:Y:S01]  /*33730*/  IMAD.MOV.U32 R21, RZ, RZ, R0 ;  /* 0x000000ffff157224 */ /* 0x000fe200078e0000 */
[----:B------:R-:W-:Y:S02]  /*33740*/  MOV R0, 0x2 ;  /* 0x0000000200007802 */ /* 0x000fe40000000f00 */
[----:B------:R-:W-:Y:S01]  /*33750*/  MOV R2, R6 ;  /* 0x0000000600027202 */ /* 0x000fe20000000f00 */
[----:B------:R-:W-:-:S07]  /*33760*/  FADD.FTZ R21, R5, R21 ;  /* 0x0000001505157221 */ /* 0x000fce0000010000 */
[----:B------:R-:W-:Y:S05]  /*33770*/  WARPSYNC.COLLECTIVE R4, `(.L_x_6937) ;  /* 0x0000000004087348 */ /* 0x000fea0003c00000 */
[----:B------:R1:W2:Y:S02]  /*33780*/  SHFL.BFLY P0, R0, R2, R0, R3 ;  /* 0x0c00000002007389 */ /* 0x0002a40000000003 */
[----:B-12---:R-:W-:Y:S05]  /*33790*/  ENDCOLLECTIVE ;  /* 0x000000000000791b */ /* 0x006fea0003800000 */
.L_x_6937:
[----:B------:R-:W-:Y:S01]  /*337a0*/  IMAD.MOV.U32 R2, RZ, RZ, R0 ;  /* 0x000000ffff027224 */ /* 0x000fe200078e0000 */
[----:B------:R-:W-:-:S03]  /*337b0*/  MOV R0, 0x1 ;  /* 0x0000000100007802 */ /* 0x000fc60000000f00 */
[----:B------:R-:W-:-:S07]  /*337c0*/  FADD.FTZ R2, R2, R6 ;  /* 0x0000000602027221 */ /* 0x000fce0000010000 */
[----:B------:R-:W-:Y:S05]  /*337d0*/  WARPSYNC.COLLECTIVE R4, `(.L_x_6938) ;  /* 0x0000000004087348 */ /* 0x000fea0003c00000 */
[----:B------:R1:W2:Y:S02]  /*337e0*/  SHFL.BFLY P0, R0, R2, R0, R3 ;  /* 0x0c00000002007389 */ /* 0x0002a40000000003 */
[----:B-12---:R-:W-:Y:S05]  /*337f0*/  ENDCOLLECTIVE ;  /* 0x000000000000791b */ /* 0x006fea0003800000 */
.L_x_6938:
[----:B------:R-:W-:Y:S01]  /*33800*/  MOV R3, R0 ;  /* 0x0000000000037202 */ /* 0x000fe20000000f00 */
[----:B------:R-:W-:Y:S06]  /*33810*/  BRA `(.L_x_6939) ;  /* 0xffffffec00d07947 */ /* 0x000fec000383ffff */
.L_x_6940:
        /* <DEDUP_REMOVED lines=14> */
.L_x_14762:


//--------------------- .text._ZN5flash24flash_fwd_splitkv_kernelI23Flash_fwd_kernel_traitsILi64ELi64ELi256ELi4ELb0ELb0EN7cutlass6half_tE19Flash_kernel_traitsILi64ELi64ELi256ELi4ES3_EELb0ELb1ELb1ELb0ELb0ELb1ELb0ELb1EEEvNS_16Flash_fwd_paramsE --------------------------
	.section	.text._ZN5flash24flash_fwd_splitkv_kernelI23Flash_fwd_kernel_traitsILi64ELi64ELi256ELi4ELb0ELb0EN7cutlass6half_tE19Flash_kernel_traitsILi64ELi64ELi256ELi4ES3_EELb0ELb1ELb1ELb0ELb0ELb1ELb0ELb1EEEvNS_16Flash_fwd_paramsE,"ax",@progbits
	.align	128
        .global         _ZN5flash24flash_fwd_splitkv_kernelI23Flash_fwd_kernel_traitsILi64ELi64ELi256ELi4ELb0ELb0EN7cutlass6half_tE19Flash_kernel_traitsILi64ELi64ELi256ELi4ES3_EELb0ELb1ELb1ELb0ELb0ELb1ELb0ELb1EEEvNS_16Flash_fwd_paramsE
        .type           _ZN5flash24flash_fwd_splitkv_kernelI23Flash_fwd_kernel_traitsILi64ELi64ELi256ELi4ELb0ELb0EN7cutlass6half_tE19Flash_kernel_traitsILi64ELi64ELi256ELi4ES3_EELb0ELb1ELb1ELb0ELb0ELb1ELb0ELb1EEEvNS_16Flash_fwd_paramsE,@function
        .size           _ZN5flash24flash_fwd_splitkv_kernelI23Flash_fwd_kernel_traitsILi64ELi64ELi256ELi4ELb0ELb0EN7cutlass6half_tE19Flash_kernel_traitsILi64ELi64ELi256ELi4ES3_EELb0ELb1ELb1ELb0ELb0ELb1ELb0ELb1EEEvNS_16Flash_fwd_paramsE,(.L_x_14763 - _ZN5flash24flash_fwd_splitkv_kernelI23Flash_fwd_kernel_traitsILi64ELi64ELi256ELi4ELb0ELb0EN7cutlass6half_tE19Flash_kernel_traitsILi64ELi64ELi256ELi4ES3_EELb0ELb1ELb1ELb0ELb0ELb1ELb0ELb1EEEvNS_16Flash_fwd_paramsE)
        .other          _ZN5flash24flash_fwd_splitkv_kernelI23Flash_fwd_kernel_traitsILi64ELi64ELi256ELi4ELb0ELb0EN7cutlass6half_tE19Flash_kernel_traitsILi64ELi64ELi256ELi4ES3_EELb0ELb1ELb1ELb0ELb0ELb1ELb0ELb1EEEvNS_16Flash_fwd_paramsE,@"STO_CUDA_ENTRY STV_DEFAULT"
_ZN5flash24flash_fwd_splitkv_kernelI23Flash_fwd_kernel_traitsILi64ELi64ELi256ELi4ELb0ELb0EN7cutlass6half_tE19Flash_kernel_traitsILi64ELi64ELi256ELi4ES3_EELb0ELb1ELb1ELb0ELb0ELb1ELb0ELb1EEEvNS_16Flash_fwd_paramsE:
.text._ZN5flash24flash_fwd_splitkv_kernelI23Flash_fwd_kernel_traitsILi64ELi64ELi256ELi4ELb0ELb0EN7cutlass6half_tE19Flash_kernel_traitsILi64ELi64ELi256ELi4ES3_EELb0ELb1ELb1ELb0ELb0ELb1ELb0ELb1EEEvNS_16Flash_fwd_paramsE:
        /* <DEDUP_REMOVED lines=8> */
[----:B-1-34-:R-:W-:Y:S05]  /*0080*/  CALL.REL.NOINC `($_ZN5flash24flash_fwd_splitkv_kernelI23Flash_fwd_kernel_traitsILi64ELi64ELi256ELi4ELb0ELb0EN7cutlass6half_tE19Flash_kernel_traitsILi64ELi64ELi256ELi4ES3_EELb0ELb1ELb1ELb0ELb0ELb1ELb0ELb1EEEvNS_16Flash_fwd_paramsE$_ZN5flash30compute_attn_1rowblock_splitkvI23Flash_fwd_kernel_traitsILi64ELi64ELi256ELi4ELb0ELb0EN7cutlass6half_tE19Flash_kernel_traitsILi64ELi64ELi256ELi4ES3_EELb0ELb1ELb1ELb0ELb0ELb1ELb0ELb1ENS_16Flash_fwd_paramsEEEvRKT8_iiiii) ;  /* 0x0000000000087944 */ /* 0x01afea0003c00000 */
[----:B------:R-:W-:Y:S05]  /*0090*/  BSYNC.RECONVERGENT B3 ;  /* 0x0000000000037941 */ /* 0x000fea0003800200 */
.L_x_6941:
[----:B------:R-:W-:Y:S05]  /*00a0*/  EXIT ;  /* 0x000000000000794d */ /* 0x000fea0003800000 */
        .type           $_ZN5flash24flash_fwd_splitkv_kernelI23Flash_fwd_kernel_traitsILi64ELi64ELi256ELi4ELb0ELb0EN7cutlass6half_tE19Flash_kernel_traitsILi64ELi64ELi256ELi4ES3_EELb0ELb1ELb1ELb0ELb0ELb1ELb0ELb1EEEvNS_16Flash_fwd_paramsE$_ZN5flash30compute_attn_1rowblock_splitkvI23Flash_fwd_kernel_traitsILi64ELi64ELi256ELi4ELb0ELb0EN7cutlass6half_tE19Flash_kernel_traitsILi64ELi64ELi256ELi4ES3_EELb0ELb1ELb1ELb0ELb0ELb1ELb0ELb1ENS_16Flash_fwd_paramsEEEvRKT8_iiiii,@function
        .size           $_ZN5flash24flash_fwd_splitkv_kernelI23Flash_fwd_kernel_traitsILi64ELi64ELi256ELi4ELb0ELb0EN7cutlass6half_tE19Flash_kernel_traitsILi64ELi64ELi256ELi4ES3_EELb0ELb1ELb1ELb0ELb0ELb1ELb0ELb1EEEvNS_16Flash_fwd_paramsE$_ZN5flash30compute_attn_1rowblock_splitkvI23Flash_fwd_kernel_traitsILi64ELi64ELi256ELi4ELb0ELb0EN7cutlass6half_tE19Flash_kernel_traitsILi64ELi64ELi256ELi4ES3_EELb0ELb1ELb1ELb0ELb0ELb1ELb0ELb1ENS_16Flash_fwd_paramsEEEvRKT8_iiiii,(.L_x_14763 - $_ZN5flash24flash_fwd_splitkv_kernelI23Flash_fwd_kernel_traitsILi64ELi64ELi256ELi4ELb0ELb0EN7cutlass6half_tE19Flash_kernel_traitsILi64ELi64ELi256ELi4ES3_EELb0ELb1ELb1ELb0ELb0ELb1ELb0ELb1EEEvNS_16Flash_fwd_paramsE$_ZN5flash30compute_attn_1rowblock_splitkvI23Flash_fwd_kernel_traitsILi64ELi64ELi256ELi4ELb0ELb0EN7cutlass6half_tE19Flash_kernel_traitsILi64ELi64ELi256ELi4ES3_EELb0ELb1ELb1ELb0ELb0ELb1ELb0ELb1ENS_16Flash_fwd_paramsEEEvRKT8_iiiii)
$_ZN5flash24flash_fwd_splitkv_kernelI23Flash_fwd_kernel_traitsILi64ELi64ELi256ELi4ELb0ELb0EN7cutlass6half_tE19Flash_kernel_traitsILi64ELi64ELi256ELi4ES3_EELb0ELb1ELb1ELb0ELb0ELb1ELb0ELb1EEEvNS_16Flash_fwd_paramsE$_ZN5flash30compute_attn_1rowblock_splitkvI23Flash_fwd_kernel_traitsILi64ELi64ELi256ELi4ELb0ELb0EN7cutlass6half_tE19Flash_kernel_traitsILi64ELi64ELi256ELi4ES3_EELb0ELb1ELb1ELb0ELb0ELb1ELb0ELb1ENS_16Flash_fwd_paramsEEEvRKT8_iiiii:
        /* <DEDUP_REMOVED lines=19> */
[----:B------:R1:W5:Y:S02]  /*01e0*/  @!P5 LD.E R236, desc[UR4][R164.64+0xb4] ;  /* 0x0000b404a4ecd980 */ /* 0x000364000c101900 */
[----:B------:R-:W-:-:S02]  /*01f0*/  IMAD.X R31, R3, 0x1, R69, P0 ;  /* 0x00000001031f7824 */ /* 0x000fc400000e0645 */
        /* <DEDUP_REMOVED lines=17> */
.L_x_6943:
[----:B------:R-:W-:Y:S05]  /*0310*/  BSYNC.RECONVERGENT B0 ;  /* 0x0000000000007941 */ /* 0x000fea0003800200 */
.L_x_6942:
[----:B------:R-:W-:Y:S04]  /*0320*/  BSSY.RECONVERGENT B0, `(.L_x_6944) ;  /* 0x0000007000007945 */ /* 0x000fe80003800200 */
[----:B------:R-:W-:Y:S05]  /*0330*/  @!P3 BRA `(.L_x_6945) ;  /* 0x000000000014b947 */ /* 0x000fea0003800000 */
[----:B------:R-:W3:Y:S02]  /*0340*/  LD.E.U8 R0, desc[UR4][R164.64+0x1b2] ;  /* 0x0001b204a4007980 */ /* 0x000ee4000c101100 */
[----:B---3--:R-:W-:-:S13]  /*0350*/  ISETP.NE.AND P1, PT, R0, RZ, PT ;  /* 0x000000ff0000720c */ /* 0x008fda0003f25270 */
[----:B------:R-:W3:Y:S02]  /*0360*/  @P1 LD.E R0, desc[UR4][R8.64+0x4] ;  /* 0x0000040408001980 */ /* 0x000ee4000c101900 */
[----:B---3-5:R-:W-:-:S06]  /*0370*/  @P1 IADD3 R3, PT, PT, R0, -R13, RZ ;  /* 0x8000000d00031210 */ /* 0x028fcc0007ffe0ff */
[----:B------:R3:W5:Y:S02]  /*0380*/  @!P1 LD.E R3, desc[UR4][R8.64] ;  /* 0x0000000408039980 */ /* 0x000764000c101900 */
.L_x_6945:
[----:B------:R-:W-:Y:S05]  /*0390*/  BSYNC.RECONVERGENT B0 ;  /* 0x0000000000007941 */ /* 0x000fea0003800200 */
.L_x_6944:
        /* <DEDUP_REMOVED lines=9> */
.L_x_6947:
[----:B------:R-:W4:Y:S01]  /*0430*/  LD.E.64 R2, desc[UR4][R164.64+0x108] ;  /* 0x00010804a4027980 */ /* 0x000f22000c101b00 */
[----:B------:R-:W-:Y:S01]  /*0440*/  BSSY.RECONVERGENT B0, `(.L_x_6949) ;  /* 0x0000006000007945 */ /* 0x000fe20003800200 */
[----:B------:R-:W-:Y:S01]  /*0450*/  IMAD.MOV.U32 R63, RZ, RZ, RZ ;  /* 0x000000ffff3f7224 */ /* 0x000fe200078e00ff */
[----:B----4-:R-:W-:-:S04]  /*0460*/  ISETP.NE.U32.AND P0, PT, R2, RZ, PT ;  /* 0x000000ff0200720c */ /* 0x010fc80003f05070 */
[----:B------:R-:W-:-:S13]  /*0470*/  ISETP.NE.AND.EX P0, PT, R3, RZ, PT, P0 ;  /* 0x000000ff0300720c */ /* 0x000fda0003f05300 */
[----:B------:R-:W-:Y:S05]  /*0480*/  @!P0 BRA `(.L_x_6950) ;  /* 0x0000000000048947 */ /* 0x000fea0003800000 */
[----:B------:R4:W5:Y:S02]  /*0490*/  LD.E R63, desc[UR4][R164.64+0xbc] ;  /* 0x0000bc04a43f7980 */ /* 0x000964000c101900 */
.L_x_6950:
[----:B------:R-:W-:Y:S05]  /*04a0*/  BSYNC.RECONVERGENT B0 ;  /* 0x0000000000007941 */ /* 0x000fea0003800200 */
.L_x_6949:
[----:B-----5:R-:W-:Y:S02]  /*04b0*/  IADD3 R63, PT, PT, R72, R63, RZ ;  /* 0x0000003f483f7210 */ /* 0x020fe40007ffe0ff */
.L_x_6948:
[----:B------:R-:W-:Y:S05]  /*04c0*/  BSYNC.RECONVERGENT B1 ;  /* 0x0000000000017941 */ /* 0x000fea0003800200 */
.L_x_6946:
[----:B------:R-:W-:Y:S01]  /*04d0*/  IMAD.SHL.U32 R73, R235, 0x40, RZ ;  /* 0x00000040eb497824 */ /* 0x000fe200078e00ff */
[----:B------:R-:W-:Y:S01]  /*04e0*/  MOV R2, R232 ;  /* 0x000000e800027202 */ /* 0x000fe20000000f00 */
[----:B------:R-:W-:-:S03]  /*04f0*/  IMAD.MOV.U32 R3, RZ, RZ, 0x0 ;  /* 0x00000000ff037424 */ /* 0x000fc600078e00ff */
[----:B------:R-:W-:-:S13]  /*0500*/  ISETP.GT.AND P0, PT, R236, R73, PT ;  /* 0x00000049ec00720c */ /* 0x000fda0003f04270 */
[----:B-1234-:R-:W-:Y:S05]  /*0510*/  @!P0 RET.REL.NODEC R2 `(_ZN5flash24flash_fwd_splitkv_kernelI23Flash_fwd_kernel_traitsILi64ELi64ELi256ELi4ELb0ELb0EN7cutlass6half_tE19Flash_kernel_traitsILi64ELi64ELi256ELi4ES3_EELb0ELb1ELb1ELb0ELb0ELb1ELb0ELb1EEEvNS_16Flash_fwd_paramsE) ;  /* 0xfffffff802b88950 */ /* 0x01efea0003c3ffff */
        /* <DEDUP_REMOVED lines=39> */
[----:B------:R-:W-:-:S03]  /*0790*/  IMAD.IADD R236, R236, 0x1, -R73 ;  /* 0x00000001ecec7824 */ /* 0x000fc600078e0a49 */
[----:B------:R-:W-:Y:S01]  /*07a0*/  ISETP.NE.AND P4, PT, R14, RZ, PT ;  /* 0x000000ff0e00720c */ /* 0x000fe20003f85270 */
        /* <DEDUP_REMOVED lines=11> */
[----:B------:R-:W-:Y:S01]  /*0860*/  IMAD R2, R13, R73, RZ ;  /* 0x000000490d027224 */ /* 0x000fe200078e02ff */
[----:B------:R-:W-:-:S04]  /*0870*/  SHF.R.U32.HI R9, RZ, 0x3, R62 ;  /* 0x00000003ff097819 */ /* 0x000fc8000001163e */
        /* <DEDUP_REMOVED lines=15> */
[-C--:B------:R-:W-:Y:S01]  /*0970*/  ISETP.GE.OR P5, PT, R15, R236.reuse, P6 ;  /* 0x000000ec0f00720c */ /* 0x080fe200037a6670 */
[----:B------:R1:W-:Y:S01]  /*0980*/  @!P0 ST.E.128 desc[UR4][R20.64], RZ ;  /* 0x000000ff14008985 */ /* 0x0003e2000c101d04 */
[----:B------:R-:W-:-:S02]  /*0990*/  ISETP.GE.OR P3, PT, R9, R236, P4 ;  /* 0x000000ec0900720c */ /* 0x000fc40002766670 */
[-C--:B------:R-:W-:Y:S02]  /*09a0*/  ISETP.GE.OR P2, PT, R15, R236.reuse, P4 ;  /* 0x000000ec0f00720c */ /* 0x080fe40002746670 */
[----:B------:R-:W-:Y:S02]  /*09b0*/  ISETP.GE.OR P1, PT, R5, R236, P4 ;  /* 0x000000ec0500720c */ /* 0x000fe40002726670 */
[----:B------:R-:W-:Y:S01]  /*09c0*/  IADD3 R3, P0, PT, R0, R9, RZ ;  /* 0x0000000900037210 */ /* 0x000fe20007f1e0ff */
[----:B------:R-:W-:-:S03]  /*09d0*/  VIADD R23, R9, 0x30 ;  /* 0x0000003009177836 */ /* 0x000fc60000000000 */
[----:B------:R-:W-:Y:S02]  /*09e0*/  LEA.HI.X.SX32 R0, R0, RZ, 0x1, P0 ;  /* 0x000000ff00007211 */ /* 0x000fe400000f0eff */
[----:B------:R-:W-:Y:S02]  /*09f0*/  LEA R2, P0, R3, R16, 0x2 ;  /* 0x0000001003027211 */ /* 0x000fe400078010ff */
[-C--:B------:R-:W-:Y:S02]  /*0a00*/  ISETP.GE.OR P4, PT, R23, R236.reuse, P4 ;  /* 0x000000ec1700720c */ /* 0x080fe40002786670 */
        /* <DEDUP_REMOVED lines=18> */
.L_x_6953:
[----:B------:R-:W-:Y:S05]  /*0b30*/  BSYNC.RECONVERGENT B0 ;  /* 0x0000000000007941 */ /* 0x000fea0003800200 */
.L_x_6952:
        /* <DEDUP_REMOVED lines=12> */
[----:B------:R3:W-:Y:S02]  /*0c00*/  ST.E.128 desc[UR4][R20.64], RZ ;  /* 0x000000ff14007985 */ /* 0x0007e4000c101d04 */
.L_x_6955:
[----:B------:R-:W-:Y:S05]  /*0c10*/  BSYNC.RECONVERGENT B0 ;  /* 0x0000000000007941 */ /* 0x000fea0003800200 */
.L_x_6954:
        /* <DEDUP_REMOVED lines=12> */
.L_x_6957:
[----:B------:R-:W-:Y:S05]  /*0ce0*/  BSYNC.RECONVERGENT B0 ;  /* 0x0000000000007941 */ /* 0x000fea0003800200 */
.L_x_6956:
[----:B------:R-:W-:Y:S01]  /*0cf0*/  MOV R233, 0x0 ;  /* 0x0000000000e97802 */ /* 0x000fe20000000f00 */
[----:B------:R-:W-:Y:S04]  /*0d00*/  @!P3 ST.E desc[UR4][R2.64], R17 ;  /* 0x000000110200b985 */ /* 0x000fe8000c101904 */
[----:B------:R-:W-:Y:S04]  /*0d10*/  @!P2 ST.E desc[UR4][R2.64+0x40], R15 ;  /* 0x0000400f0200a985 */ /* 0x000fe8000c101904 */
[----:B------:R1:W-:Y:S02]  /*0d20*/  @!P1 ST.E desc[UR4][R2.64+0x80], R5 ;  /* 0x0000800502009985 */ /* 0x0003e4000c101904 */
[----:B-1234-:R-:W-:Y:S05]  /*0d30*/  @P4 RET.REL.NODEC R232 `(_ZN5flash24flash_fwd_splitkv_kernelI23Flash_fwd_kernel_traitsILi64ELi64ELi256ELi4ELb0ELb0EN7cutlass6half_tE19Flash_kernel_traitsILi64ELi64ELi256ELi4ES3_EELb0ELb1ELb1ELb0ELb0ELb1ELb0ELb1EEEvNS_16Flash_fwd_paramsE) ;  /* 0xfffffff0e8b04950 */ /* 0x01efea0003c3ffff */
[----:B------:R-:W-:Y:S02]  /*0d40*/  MOV R5, 0x7f800000 ;  /* 0x7f80000000057802 */ /* 0x000fe40000000f00 */
[----:B------:R-:W-:-:S03]  /*0d50*/  MOV R233, 0x0 ;  /* 0x0000000000e97802 */ /* 0x000fc60000000f00 */
[----:B------:R1:W-:Y:S02]  /*0d60*/  ST.E desc[UR4][R2.64+0xc0], R5 ;  /* 0x0000c00502007985 */ /* 0x0003e4000c101904 */
[----:B-1----:R-:W-:Y:S05]  /*0d70*/  RET.REL.NODEC R232 `(_ZN5flash24flash_fwd_splitkv_kernelI23Flash_fwd_kernel_traitsILi64ELi64ELi256ELi4ELb0ELb0EN7cutlass6half_tE19Flash_kernel_traitsILi64ELi64ELi256ELi4ES3_EELb0ELb1ELb1ELb0ELb0ELb1ELb0ELb1EEEvNS_16Flash_fwd_paramsE) ;  /* 0xfffffff0e8a07950 */ /* 0x002fea0003c3ffff */
.L_x_6951:
        /* <DEDUP_REMOVED lines=90> */
[----:B------:R-:W-:Y:S01]  /*1320*/  IMAD.IADD R19, R19, 0x1, R5 ;  /* 0x0000000113137824 */ /* 0x000fe200078e0205 */
[----:B------:R-:W-:Y:S01]  /*1330*/  SHF.R.S32.HI R5, RZ, 0x1f, R0 ;  /* 0x0000001fff057819 */ /* 0x000fe20000011400 */
[----:B------:R-:W-:-:S04]  /*1340*/  IMAD.WIDE.U32 R18, R0, R222, R18 ;  /* 0x000000de00127225 */ /* 0x000fc800078e0012 */
[----:B------:R-:W-:-:S05]  /*1350*/  IMAD R4, R222, R5, R4 ;  /* 0x00000005de047224 */ /* 0x000fca00078e0204 */
[----:B------:R-:W-:Y:S01]  /*1360*/  IADD3 R19, PT, PT, R19, R4, RZ ;  /* 0x0000000413137210 */ /* 0x000fe20007ffe0ff */
[-C--:B--2---:R-:W-:Y:S02]  /*1370*/  IMAD R4, R15, R2.reuse, RZ ;  /* 0x000000020f047224 */ /* 0x084fe400078e02ff */
[----:B------:R-:W-:-:S04]  /*1380*/  IMAD.WIDE.U32 R20, R14, R2, RZ ;  /* 0x000000020e147225 */ /* 0x000fc800078e00ff */
[----:B------:R-:W-:-:S04]  /*1390*/  IMAD.WIDE.U32 R16, R11, R16, R18 ;  /* 0x000000100b107225 */ /* 0x000fc800078e0012 */
[----:B------:R-:W-:Y:S01]  /*13a0*/  IMAD R7, R14, R7, R4 ;  /* 0x000000070e077224 */ /* 0x000fe200078e0204 */
[----:B------:R-:W-:Y:S01]  /*13b0*/  MOV R4, R16 ;  /* 0x0000001000047202 */ /* 0x000fe20000000f00 */
[----:B------:R-:W-:-:S03]  /*13c0*/  IMAD.IADD R2, R17, 0x1, R6 ;  /* 0x0000000111027824 */ /* 0x000fc600078e0206 */
[----:B------:R-:W-:Y:S01]  /*13d0*/  IADD3 R6, PT, PT, R21, R7, RZ ;  /* 0x0000000715067210 */ /* 0x000fe20007ffe0ff */
[----:B------:R-:W-:Y:S05]  /*13e0*/  BRA `(.L_x_6960) ;  /* 0x0000000400387947 */ /* 0x000fea0003800000 */
.L_x_6959:
        /* <DEDUP_REMOVED lines=24> */
[----:B------:R-:W-:-:S05]  /*1570*/  IMAD R5, R10, R5, R0 ;  /* 0x000000050a057224 */ /* 0x000fca00078e0200 */
[----:B------:R-:W-:Y:S01]  /*1580*/  ISETP.GT.U32.AND P1, PT, R2, R5, PT ;  /* 0x000000050200720c */ /* 0x000fe20003f24070 */
[-C--:B---3--:R-:W-:Y:S01]  /*1590*/  @!P2 IMAD R7, R223, R12.reuse, RZ ;  /* 0x0000000cdf07a224 */ /* 0x088fe200078e02ff */
[----:B------:R-:W-:Y:S01]  /*15a0*/  @!P2 SHF.R.S32.HI R0, RZ, 0x1f, R12 ;  /* 0x0000001fff00a819 */ /* 0x000fe2000001140c */
[----:B------:R-:W-:Y:S01]  /*15b0*/  @!P2 IMAD.WIDE.U32 R20, R222, R12, RZ ;  /* 0x0000000cde14a225 */ /* 0x000fe200078e00ff */
[----:B-----5:R-:W-:-:S03]  /*15c0*/  @!P2 SHF.R.S32.HI R4, RZ, 0x1f, R11 ;  /* 0x0000001fff04a819 */ /* 0x020fc6000001140b */
[----:B------:R-:W-:Y:S02]  /*15d0*/  @!P2 IMAD R0, R0, R222, R7 ;  /* 0x000000de0000a224 */ /* 0x000fe400078e0207 */
[----:B----4-:R-:W-:-:S04]  /*15e0*/  @!P2 IMAD R7, R19, R11, RZ ;  /* 0x0000000b1307a224 */ /* 0x010fc800078e02ff */
[----:B------:R-:W-:Y:S01]  /*15f0*/  @!P1 IMAD.IADD R5, R5, 0x1, -R2 ;  /* 0x0000000105059824 */ /* 0x000fe200078e0a02 */
[----:B------:R-:W-:Y:S01]  /*1600*/  @!P2 IADD3 R21, PT, PT, R21, R0, RZ ;  /* 0x000000001515a210 */ /* 0x000fe20007ffe0ff */
[----:B------:R-:W-:Y:S01]  /*1610*/  @!P2 IMAD R7, R18, R4, R7 ;  /* 0x000000041207a224 */ /* 0x000fe200078e0207 */
[----:B------:R-:W-:Y:S02]  /*1620*/  @P2 IADD3 R0, PT, PT, R12, R13, RZ ;  /* 0x0000000d0c002210 */ /* 0x000fe40007ffe0ff */
[----:B------:R-:W-:Y:S02]  /*1630*/  ISETP.GE.U32.AND P3, PT, R5, R2, PT ;  /* 0x000000020500720c */ /* 0x000fe40003f66070 */
[----:B------:R-:W-:Y:S01]  /*1640*/  LOP3.LUT R4, R234, R3, RZ, 0x3c, !PT ;  /* 0x00000003ea047212 */ /* 0x000fe200078e3cff */
[----:B------:R-:W-:Y:S01]  /*1650*/  @!P2 IMAD.WIDE.U32 R20, R18, R11, R20 ;  /* 0x0000000b1214a225 */ /* 0x000fe200078e0014 */
[----:B------:R-:W-:Y:S02]  /*1660*/  @!P1 IADD3 R10, PT, PT, R10, 0x1, RZ ;  /* 0x000000010a0a9810 */ /* 0x000fe40007ffe0ff */
[----:B------:R-:W-:Y:S01]  /*1670*/  ISETP.GE.AND P0, PT, R4, RZ, PT ;  /* 0x000000ff0400720c */ /* 0x000fe20003f06270 */
[----:B------:R-:W-:Y:S01]  /*1680*/  @P2 IMAD.WIDE.U32 R18, R222, R0, RZ ;  /* 0x00000000de122225 */ /* 0x000fe200078e00ff */
[----:B------:R-:W-:-:S03]  /*1690*/  ISETP.NE.AND P1, PT, R3, RZ, PT ;  /* 0x000000ff0300720c */ /* 0x000fc60003f25270 */
[----:B------:R-:W-:Y:S01]  /*16a0*/  @P2 IMAD R2, R223, R0, RZ ;  /* 0x00000000df022224 */ /* 0x000fe200078e02ff */
[----:B------:R-:W-:Y:S02]  /*16b0*/  @!P2 MOV R6, R20 ;  /* 0x000000140006a202 */ /* 0x000fe40000000f00 */
[----:B------:R-:W-:Y:S01]  /*16c0*/  @!P2 IADD3 R7, PT, PT, R21, R7, RZ ;  /* 0x000000071507a210 */ /* 0x000fe20007ffe0ff */
[----:B------:R-:W-:Y:S01]  /*16d0*/  @P2 IMAD.IADD R7, R19, 0x1, R2 ;  /* 0x0000000113072824 */ /* 0x000fe200078e0202 */
[----:B------:R-:W-:Y:S02]  /*16e0*/  LEA R0, R59, 0xffffff00, 0x8 ;  /* 0xffffff003b007811 */ /* 0x000fe400078e40ff */
[----:B------:R-:W-:Y:S01]  /*16f0*/  @P2 MOV R6, R18 ;  /* 0x0000001200062202 */ /* 0x000fe20000000f00 */
[----:B------:R-:W-:Y:S01]  /*1700*/  @!P2 IMAD R2, R225, R12, RZ ;  /* 0x0000000ce102a224 */ /* 0x000fe200078e02ff */
[----:B------:R-:W-:Y:S01]  /*1710*/  @!P2 SHF.R.S32.HI R5, RZ, 0x1f, R12 ;  /* 0x0000001fff05a819 */ /* 0x000fe2000001140c */
[----:B------:R-:W-:-:S02]  /*1720*/  @P3 VIADD R10, R10, 0x1 ;  /* 0x000000010a0a3836 */ /* 0x000fc40000000000 */
[----:B------:R-:W-:-:S04]  /*1730*/  IMAD.WIDE.U32 R18, R222, R0, R6 ;  /* 0x00000000de127225 */ /* 0x000fc800078e0006 */
[----:B------:R-:W-:Y:S02]  /*1740*/  @!P2 IMAD R2, R5, R224, R2 ;  /* 0x000000e00502a224 */ /* 0x000fe400078e0202 */
[----:B------:R-:W-:Y:S01]  /*1750*/  @!P2 IMAD.WIDE.U32 R6, R224, R12, RZ ;  /* 0x0000000ce006a225 */ /* 0x000fe200078e00ff */
[----:B------:R-:W-:-:S03]  /*1760*/  @!P0 IADD3 R10, PT, PT, -R10, RZ, RZ ;  /* 0x000000ff0a0a8210 */ /* 0x000fc60007ffe1ff */
[----:B------:R-:W-:Y:S01]  /*1770*/  IMAD R4, R223, R0, RZ ;  /* 0x00000000df047224 */ /* 0x000fe200078e02ff */
[----:B------:R-:W-:Y:S02]  /*1780*/  @!P1 LOP3.LUT R10, RZ, R3, RZ, 0x33, !PT ;  /* 0x00000003ff0a9212 */ /* 0x000fe400078e33ff */
[----:B------:R-:W-:Y:S01]  /*1790*/  @!P2 IADD3 R21, PT, PT, R7, R2, RZ ;  /* 0x000000020715a210 */ /* 0x000fe20007ffe0ff */
[----:B------:R-:W-:Y:S01]  /*17a0*/  @!P2 IMAD R2, R17, R11, RZ ;  /* 0x0000000b1102a224 */ /* 0x000fe200078e02ff */
[----:B------:R-:W-:Y:S01]  /*17b0*/  @!P2 SHF.R.S32.HI R5, RZ, 0x1f, R11 ;  /* 0x0000001fff05a819 */ /* 0x000fe2000001140b */
[----:B------:R-:W-:Y:S01]  /*17c0*/  @P2 IMAD.IADD R12, R12, 0x1, R13 ;  /* 0x000000010c0c2824 */ /* 0x000fe200078e020d */
[----:B------:R-:W-:Y:S02]  /*17d0*/  IADD3 R19, PT, PT, R19, R4, RZ ;  /* 0x0000000413137210 */ /* 0x000fe40007ffe0ff */
[----:B------:R-:W-:Y:S01]  /*17e0*/  @!P2 MOV R20, R6 ;  /* 0x000000060014a202 */ /* 0x000fe20000000f00 */
[----:B------:R-:W-:Y:S01]  /*17f0*/  IMAD R7, R15, R10, RZ ;  /* 0x0000000a0f077224 */ /* 0x000fe200078e02ff */
[----:B------:R-:W-:Y:S01]  /*1800*/  SHF.R.S32.HI R4, RZ, 0x1f, R10 ;  /* 0x0000001fff047819 */ /* 0x000fe2000001140a */
[----:B------:R-:W-:-:S02]  /*1810*/  @!P2 IMAD R2, R16, R5, R2 ;  /* 0x000000051002a224 */ /* 0x000fc400078e0202 */
[----:B------:R-:W-:-:S04]  /*1820*/  @!P2 IMAD.WIDE.U32 R20, R16, R11, R20 ;  /* 0x0000000b1014a225 */ /* 0x000fc800078e0014 */
[----:B------:R-:W-:Y:S02]  /*1830*/  @P2 IMAD R5, R225, R12, RZ ;  /* 0x0000000ce1052224 */ /* 0x000fe400078e02ff */
[----:B------:R-:W-:-:S04]  /*1840*/  IMAD.WIDE.U32 R10, R14, R10, R18 ;  /* 0x0000000a0e0a7225 */ /* 0x000fc800078e0012 */
[----:B------:R-:W-:Y:S02]  /*1850*/  IMAD R7, R14, R4, R7 ;  /* 0x000000040e077224 */ /* 0x000fe400078e0207 */
[----:B------:R-:W-:Y:S01]  /*1860*/  @P2 IMAD.WIDE.U32 R12, R224, R12, RZ ;  /* 0x0000000ce00c2225 */ /* 0x000fe200078e00ff */
[----:B------:R-:W-:-:S03]  /*1870*/  MOV R4, R10 ;  /* 0x0000000a00047202 */ /* 0x000fc60000000f00 */
[----:B------:R-:W-:Y:S01]  /*1880*/  @!P2 IMAD.IADD R6, R21, 0x1, R2 ;  /* 0x000000011506a824 */ /* 0x000fe200078e0202 */
[----:B------:R-:W-:Y:S01]  /*1890*/  IADD3 R2, PT, PT, R11, R7, RZ ;  /* 0x000000070b027210 */ /* 0x000fe20007ffe0ff */
[----:B------:R-:W-:Y:S01]  /*18a0*/  @P2 IMAD.IADD R6, R13, 0x1, R5 ;  /* 0x000000010d062824 */ /* 0x000fe200078e0205 */
[----:B------:R-:W-:Y:S02]  /*18b0*/  @P2 MOV R20, R12 ;  /* 0x0000000c00142202 */ /* 0x000fe40000000f00 */
[----:B-1----:R-:W-:Y:S02]  /*18c0*/  MOV R5, RZ ;  /* 0x000000ff00057202 */ /* 0x002fe40000000f00 */
.L_x_6960:
[----:B------:R-:W-:Y:S05]  /*18d0*/  BSYNC.RECONVERGENT B0 ;  /* 0x0000000000007941 */ /* 0x000fea0003800200 */
.L_x_6958:
        /* <DEDUP_REMOVED lines=8> */
[----:B------:R1:W5:Y:S01]  /*1960*/  LD.E R237, desc[UR4][R164.64+0xc0] ;  /* 0x0000c004a4ed7980 */ /* 0x000362000c101900 */
        /* <DEDUP_REMOVED lines=15> */
[----:B------:R-:W-:Y:S01]  /*1a60*/  IMAD.MOV.U32 R7, RZ, RZ, RZ ;  /* 0x000000ffff077224 */ /* 0x000fe200078e00ff */
[----:B------:R-:W-:-:S05]  /*1a70*/  SHF.L.U32 R61, R62, 0x3, RZ ;  /* 0x000000033e3d7819 */ /* 0x000fca00000006ff */
[----:B------:R1:W5:Y:S06]  /*1a80*/  @P4 LD.E R7, desc[UR4][R30.64] ;  /* 0x000000041e074980 */ /* 0x00036c000c101900 */
[----:B------:R-:W-:-:S05]  /*1a90*/  @!P3 IMAD.IADD R11, R11, 0x1, -R10 ;  /* 0x000000010b0bb824 */ /* 0x000fca00078e0a0a */
[----:B------:R-:W-:Y:S02]  /*1aa0*/  ISETP.GE.U32.AND P4, PT, R11, R10, PT ;  /* 0x0000000a0b00720c */ /* 0x000fe40003f86070 */
[----:B------:R-:W-:Y:S01]  /*1ab0*/  LOP3.LUT R10, R61, 0x38, RZ, 0xc0, !PT ;  /* 0x000000383d0a7812 */ /* 0x000fe200078ec0ff */
[----:B------:R-:W1:Y:S01]  /*1ac0*/  S2R R60, SR_CgaCtaId ;  /* 0x00000000003c7919 */ /* 0x000e620000008800 */
[----:B------:R-:W-:Y:S01]  /*1ad0*/  @!P3 VIADD R18, R18, 0x1 ;  /* 0x000000011212b836 */ /* 0x000fe20000000000 */
[----:B------:R-:W-:Y:S02]  /*1ae0*/  LOP3.LUT R12, R234, R3, RZ, 0x3c, !PT ;  /* 0x00000003ea0c7212 */ /* 0x000fe400078e3cff */
[----:B------:R-:W-:Y:S01]  /*1af0*/  IADD3 R20, P1, PT, R10, R20, RZ ;  /* 0x000000140a147210 */ /* 0x000fe20007f3e0ff */
[----:B-----5:R-:W-:Y:S01]  /*1b00*/  IMAD R5, R5, R224, RZ ;  /* 0x000000e005057224 */ /* 0x020fe200078e02ff */
[----:B------:R-:W-:-:S03]  /*1b10*/  ISETP.GE.AND P2, PT, R12, RZ, PT ;  /* 0x000000ff0c00720c */ /* 0x000fc60003f46270 */
[----:B------:R-:W-:Y:S01]  /*1b20*/  IMAD.X R21, RZ, RZ, R6, P1 ;  /* 0x000000ffff157224 */ /* 0x000fe200008e0606 */
[----:B------:R-:W-:Y:S02]  /*1b30*/  @P4 IADD3 R18, PT, PT, R18, 0x1, RZ ;  /* 0x0000000112124810 */ /* 0x000fe40007ffe0ff */
[----:B------:R-:W-:Y:S01]  /*1b40*/  ISETP.NE.AND P1, PT, R3, RZ, PT ;  /* 0x000000ff0300720c */ /* 0x000fe20003f25270 */
[C---:B------:R-:W-:Y:S02]  /*1b50*/  IMAD R5, R0.reuse, R225, R5 ;  /* 0x000000e100057224 */ /* 0x040fe400078e0205 */
[----:B------:R-:W-:-:S04]  /*1b60*/  IMAD.WIDE.U32 R20, R0, R224, R20 ;  /* 0x000000e000147225 */ /* 0x000fc800078e0014 */
[----:B------:R-:W-:Y:S02]  /*1b70*/  IMAD.MOV.U32 R6, RZ, RZ, R18 ;  /* 0x000000ffff067224 */ /* 0x000fe400078e0012 */
[----:B------:R-:W-:-:S03]  /*1b80*/  IMAD.IADD R21, R21, 0x1, R5 ;  /* 0x0000000115157824 */ /* 0x000fc600078e0205 */
[----:B------:R-:W-:Y:S02]  /*1b90*/  @!P2 IADD3 R6, PT, PT, -R6, RZ, RZ ;  /* 0x000000ff0606a210 */ /* 0x000fe40007ffe1ff */
[----:B------:R-:W-:Y:S01]  /*1ba0*/  @!P1 LOP3.LUT R6, RZ, R3, RZ, 0x33, !PT ;  /* 0x00000003ff069212 */ /* 0x000fe200078e33ff */
[----:B------:R-:W-:Y:S01]  /*1bb0*/  IMAD.MOV.U32 R163, RZ, RZ, RZ ;  /* 0x000000ffffa37224 */ /* 0x000fe200078e00ff */
[----:B------:R-:W-:-:S03]  /*1bc0*/  SHF.R.U32.HI R162, RZ, 0x3, R62 ;  /* 0x00000003ffa27819 */ /* 0x000fc6000001163e */
[----:B------:R-:W-:Y:S02]  /*1bd0*/  IMAD R3, R25, R6, RZ ;  /* 0x0000000619037224 */ /* 0x000fe400078e02ff */
[----:B------:R-:W-:-:S04]  /*1be0*/  IMAD.WIDE.U32 R20, R6, R24, R20 ;  /* 0x0000001806147225 */ /* 0x000fc800078e0014 */
[-C--:B------:R-:W-:Y:S02]  /*1bf0*/  IMAD R231, R225, R162.reuse, RZ ;  /* 0x000000a2e1e77224 */ /* 0x080fe400078e02ff */
[----:B------:R-:W-:Y:S02]  /*1c00*/  IMAD R227, R223, R162, RZ ;  /* 0x000000a2dfe37224 */ /* 0x000fe400078e02ff */
[----:B------:R-:W-:Y:S02]  /*1c10*/  IMAD.SHL.U32 R74, R62, 0x4, RZ ;  /* 0x000000043e4a7824 */ /* 0x000fe400078e00ff */
[----:B------:R-:W-:Y:S01]  /*1c20*/  IMAD.SHL.U32 R57, R59, 0x100, RZ ;  /* 0x000001003b397824 */ /* 0x000fe200078e00ff */
[----:B------:R-:W-:Y:S01]  /*1c30*/  SHF.L.U64.HI R67, R222, 0x4, R223 ;  /* 0x00000004de437819 */ /* 0x000fe200000102df */
[----:B------:R-:W-:Y:S01]  /*1c40*/  IMAD.SHL.U32 R64, R224, 0x10, RZ ;  /* 0x00000010e0407824 */ /* 0x000fe200078e00ff */
[----:B------:R-:W-:Y:S01]  /*1c50*/  SHF.L.U32 R66, R222, 0x4, RZ ;  /* 0x00000004de427819 */ /* 0x000fe200000006ff */
[----:B------:R-:W-:Y:S01]  /*1c60*/  VIADD R70, R57, 0xffffff00 ;  /* 0xffffff0039467836 */ /* 0x000fe20000000000 */
[----:B------:R-:W-:-:S02]  /*1c70*/  SHF.L.U64.HI R65, R224, 0x4, R225 ;  /* 0x00000004e0417819 */ /* 0x000fc400000102e1 */
[----:B------:R-:W-:Y:S01]  /*1c80*/  LOP3.LUT R74, R74, 0x1c, RZ, 0xc0, !PT ;  /* 0x0000001c4a4a7812 */ /* 0x000fe200078ec0ff */
[----:B--2---:R-:W-:Y:S02]  /*1c90*/  @P0 IMAD R12, R171, R238, RZ ;  /* 0x000000eeab0c0224 */ /* 0x004fe400078e02ff */
[-C--:B---3--:R-:W-:Y:S02]  /*1ca0*/  @!P0 IMAD R0, R27, R233.reuse, RZ ;  /* 0x000000e91b008224 */ /* 0x088fe400078e02ff */
[----:B------:R-:W-:-:S04]  /*1cb0*/  @!P0 IMAD.WIDE.U32 R18, R26, R233, RZ ;  /* 0x000000e91a128225 */ /* 0x000fc800078e00ff */
[----:B------:R-:W-:-:S04]  /*1cc0*/  @P0 IMAD.WIDE.U32 R26, R170, R238, RZ ;  /* 0x000000eeaa1a0225 */ /* 0x000fc800078e00ff */
[----:B------:R-:W-:Y:S01]  /*1cd0*/  @!P0 IMAD.MOV.U32 R5, RZ, RZ, R18 ;  /* 0x000000ffff058224 */ /* 0x000fe200078e0012 */
[----:B------:R-:W-:Y:S01]  /*1ce0*/  @P0 MOV R5, R26 ;  /* 0x0000001a00050202 */ /* 0x000fe20000000f00 */
[----:B------:R-:W-:Y:S02]  /*1cf0*/  @!P0 IMAD.IADD R18, R19, 0x1, R0 ;  /* 0x0000000113128824 */ /* 0x000fe400078e0200 */
[----:B------:R-:W-:Y:S01]  /*1d00*/  @P0 IMAD.IADD R18, R27, 0x1, R12 ;  /* 0x000000011b120824 */ /* 0x000fe200078e020c */
[----:B------:R-:W-:Y:S02]  /*1d10*/  IADD3 R26, P1, PT, R10, R5, RZ ;  /* 0x000000050a1a7210 */ /* 0x000fe40007f3e0ff */
[----:B------:R-:W-:Y:S02]  /*1d20*/  SHF.R.S32.HI R0, RZ, 0x1f, R6 ;  /* 0x0000001fff007819 */ /* 0x000fe40000011406 */
[----:B------:R-:W-:Y:S01]  /*1d30*/  MOV R5, 0x400 ;  /* 0x0000040000057802 */ /* 0x000fe20000000f00 */
[----:B------:R-:W-:-:S02]  /*1d40*/  IMAD.X R27, RZ, RZ, R18, P1 ;  /* 0x000000ffff1b7224 */ /* 0x000fc400008e0612 */
[----:B------:R-:W-:Y:S01]  /*1d50*/  IMAD R24, R0, R24, R3 ;  /* 0x0000001800187224 */ /* 0x000fe200078e0203 */
[----:B-1----:R-:W-:Y:S01]  /*1d60*/  LEA R60, R60, R5, 0x18 ;  /* 0x000000053c3c7211 */ /* 0x002fe200078ec0ff */
[----:B------:R-:W-:Y:S01]  /*1d70*/  IMAD.WIDE.U32 R18, R22, R234, R26 ;  /* 0x000000ea16127225 */ /* 0x000fe200078e001a */
[----:B------:R-:W-:-:S03]  /*1d80*/  IADD3 R22, P1, PT, R10, R4, RZ ;  /* 0x000000040a167210 */ /* 0x000fc60007f3e0ff */
[----:B------:R-:W-:Y:S02]  /*1d90*/  IMAD R3, R23, R234, RZ ;  /* 0x000000ea17037224 */ /* 0x000fe400078e02ff */
[----:B------:R-:W-:Y:S01]  /*1da0*/  IMAD.WIDE.U32 R4, R235, 0x40, R162 ;  /* 0x00000040eb047825 */ /* 0x000fe200078e00a2 */
[----:B------:R-:W-:-:S03]  /*1db0*/  IADD3 R21, PT, PT, R21, R24, RZ ;  /* 0x0000001815157210 */ /* 0x000fc60007ffe0ff */
[----:B------:R-:W-:Y:S02]  /*1dc0*/  IMAD.IADD R19, R19, 0x1, R3 ;  /* 0x0000000113137824 */ /* 0x000fe400078e0203 */
[-C--:B------:R-:W-:Y:S01]  /*1dd0*/  IMAD R3, R5, R170.reuse, RZ ;  /* 0x000000aa05037224 */ /* 0x080fe200078e02ff */
[----:B------:R-:W-:Y:S01]  /*1de0*/  SHF.R.S32.HI R5, RZ, 0x1f, R72 ;  /* 0x0000001fff057819 */ /* 0x000fe20000011448 */
[----:B------:R-:W-:-:S03]  /*1df0*/  IMAD.WIDE.U32 R18, R4, R170, R18 ;  /* 0x000000aa04127225 */ /* 0x000fc600078e0012 */
[----:B------:R-:W-:Y:S01]  /*1e00*/  LEA.HI R5, R5, R72, RZ, 0x8 ;  /* 0x0000004805057211 */ /* 0x000fe200078f40ff */
[----:B------:R-:W-:Y:S02]  /*1e10*/  IMAD R3, R4, R171, R3 ;  /* 0x000000ab04037224 */ /* 0x000fe400078e0203 */
[----:B------:R-:W-:Y:S01]  /*1e20*/  IMAD.WIDE.U32 R20, R162, R224, R20 ;  /* 0x000000e0a2147225 */ /* 0x000fe200078e0014 */
[----:B------:R-:W-:Y:S02]  /*1e30*/  SHF.R.S32.HI R5, RZ, 0x8, R5 ;  /* 0x00000008ff057819 */ /* 0x000fe40000011405 */
[----:B------:R-:W-:Y:S01]  /*1e40*/  IADD3 R3, PT, PT, R19, R3, RZ ;  /* 0x0000000313037210 */ /* 0x000fe20007ffe0ff */
[----:B------:R-:W-:Y:S01]  /*1e50*/  IMAD.IADD R231, R21, 0x1, R231 ;  /* 0x0000000115e77824 */ /* 0x000fe200078e02e7 */
[----:B----4-:R-:W-:Y:S02]  /*1e60*/  LEA R160, P2, R18, R8, 0x1 ;  /* 0x0000000812a07211 */ /* 0x010fe400078408ff */
[----:B------:R-:W-:-:S02]  /*1e70*/  LEA R230, P0, R20, R14, 0x1 ;  /* 0x0000000e14e67211 */ /* 0x000fc400078008ff */
[----:B------:R-:W-:Y:S02]  /*1e80*/  VIMNMX R68, PT, PT, R226, R5, !PT ;  /* 0x00000005e2447248 */ /* 0x000fe40007fe0100 */
[----:B------:R-:W-:Y:S02]  /*1e90*/  LEA.HI.X R161, R18, R9, R3, 0x1, P2 ;  /* 0x0000000912a17211 */ /* 0x000fe400010f0c03 */
[----:B------:R-:W-:Y:S02]  /*1ea0*/  LEA.HI.X R231, R20, R15, R231, 0x1, P0 ;  /* 0x0000000f14e77211 */ /* 0x000fe400000f0ce7 */
[----:B------:R-:W-:Y:S02]  /*1eb0*/  LOP3.LUT R3, R61, 0x1c0, RZ, 0xc0, !PT ;  /* 0x000001c03d037812 */ /* 0x000fe400078ec0ff */
[----:B------:R-:W-:Y:S02]  /*1ec0*/  ISETP.GT.U32.AND P0, PT, R59, R68, PT ;  /* 0x000000443b00720c */ /* 0x000fe40003f04070 */
[----:B------:R-:W-:-:S02]  /*1ed0*/  IADD3.X R23, PT, PT, RZ, R2, RZ, P1, !PT ;  /* 0x00000002ff177210 */ /* 0x000fc40000ffe4ff */
[----:B------:R-:W-:Y:S01]  /*1ee0*/  LOP3.LUT R2, R3, 0x38, R62, 0xf8, !PT ;  /* 0x0000003803027812 */ /* 0x000fe200078ef83e */
[----:B------:R-:W-:-:S03]  /*1ef0*/  IMAD.WIDE.U32 R22, R162, R222, R22 ;  /* 0x000000dea2167225 */ /* 0x000fc600078e0016 */
[----:B------:R-:W-:Y:S01]  /*1f00*/  LOP3.LUT R2, R2, 0x38, R61, 0x78, !PT ;  /* 0x0000003802027812 */ /* 0x000fe200078e783d */
[----:B------:R-:W-:Y:S01]  /*1f10*/  IMAD.IADD R227, R23, 0x1, R227 ;  /* 0x0000000117e37824 */ /* 0x000fe200078e02e3 */
[----:B------:R-:W-:Y:S02]  /*1f20*/  LEA R228, P1, R22, R16, 0x1 ;  /* 0x0000001016e47211 */ /* 0x000fe400078208ff */
[----:B------:R-:W-:Y:S02]  /*1f30*/  LOP3.LUT R3, R2, 0x1e00, R61, 0xf8, !PT ;  /* 0x00001e0002037812 */ /* 0x000fe400078ef83d */
[----:B------:R-:W-:Y:S02]  /*1f40*/  LEA.HI.X R227, R22, R17, R227, 0x1, P1 ;  /* 0x0000001116e37211 */ /* 0x000fe400008f0ce3 */
        /* <DEDUP_REMOVED lines=14> */
[----:B------:R-:W-:Y:S01]  /*2030*/  IMAD.IADD R12, R70, 0x1, R7 ;  /* 0x00000001460c7824 */ /* 0x000fe200078e0207 */
        /* <DEDUP_REMOVED lines=56> */
[----:B---3--:R-:W-:Y:S01]  /*23c0*/  IMAD.WIDE.U32 R14, R233, R26, R10 ;  /* 0x0000001ae90e7225 */ /* 0x008fe200078e000a */
[----:B------:R-:W-:Y:S02]  /*23d0*/  IADD3 R19, PT, PT, R19, R8, RZ ;  /* 0x0000000813137210 */ /* 0x000fe40007ffe0ff */
[----:B----4-:R-:W-:Y:S01]  /*23e0*/  SHF.L.U64.HI R78, R166, 0x5, R167 ;  /* 0x00000005a64e7819 */ /* 0x010fe200000102a7 */
[----:B------:R-:W-:Y:S02]  /*23f0*/  IMAD R8, R27, R233, RZ ;  /* 0x000000e91b087224 */ /* 0x000fe400078e02ff */
[----:B------:R-:W-:Y:S01]  /*2400*/  IMAD R9, R167, R70, RZ ;  /* 0x00000046a7097224 */ /* 0x000fe200078e02ff */
[C---:B-----5:R-:W-:Y:S01]  /*2410*/  SHF.L.U64.HI R89, R168.reuse, 0x5, R169 ;  /* 0x00000005a8597819 */ /* 0x060fe200000102a9 */
[----:B------:R-:W-:Y:S01]  /*2420*/  IMAD.IADD R15, R15, 0x1, R8 ;  /* 0x000000010f0f7824 */ /* 0x000fe200078e0208 */
[----:B------:R-:W-:Y:S01]  /*2430*/  SHF.L.U32 R91, R168, 0x5, RZ ;  /* 0x00000005a85b7819 */ /* 0x000fe200000006ff */
[----:B------:R-:W-:Y:S01]  /*2440*/  IMAD.WIDE.U32 R18, R70, R166, R18 ;  /* 0x000000a646127225 */ /* 0x000fe200078e0012 */
[----:B------:R-:W-:-:S02]  /*2450*/  SHF.L.U64.HI R93, R168, 0x6, R169 ;  /* 0x00000006a85d7819 */ /* 0x000fc400000102a9 */
[----:B------:R-:W-:Y:S01]  /*2460*/  SHF.L.U64.HI R97, R168, 0x7, R169 ;  /* 0x00000007a8617819 */ /* 0x000fe200000102a9 */
[----:B------:R-:W-:Y:S01]  /*2470*/  IMAD R8, R169, R70, RZ ;  /* 0x00000046a9087224 */ /* 0x000fe200078e02ff */
[----:B------:R-:W-:Y:S01]  /*2480*/  IADD3 R19, PT, PT, R19, R9, RZ ;  /* 0x0000000913137210 */ /* 0x000fe20007ffe0ff */
[----:B------:R-:W-:Y:S01]  /*2490*/  IMAD.WIDE.U32 R14, R70, R168, R14 ;  /* 0x000000a8460e7225 */ /* 0x000fe200078e000e */
[C---:B------:R-:W-:Y:S02]  /*24a0*/  SHF.L.U32 R99, R168.reuse, 0x7, RZ ;  /* 0x00000007a8637819 */ /* 0x040fe400000006ff */
[----:B------:R-:W-:Y:S01]  /*24b0*/  SHF.L.U64.HI R80, R168, 0x4, R169 ;  /* 0x00000004a8507819 */ /* 0x000fe200000102a9 */
[----:B------:R-:W-:Y:S01]  /*24c0*/  IMAD R7, R23, R6, RZ ;  /* 0x0000000617077224 */ /* 0x000fe200078e02ff */
[----:B------:R-:W-:Y:S01]  /*24d0*/  IADD3 R15, PT, PT, R15, R8, RZ ;  /* 0x000000080f0f7210 */ /* 0x000fe20007ffe0ff */
[----:B------:R-:W-:Y:S02]  /*24e0*/  IMAD R9, R25, R6, RZ ;  /* 0x0000000619097224 */ /* 0x000fe400078e02ff */
[----:B------:R-:W-:-:S02]  /*24f0*/  IMAD R7, R22, R0, R7 ;  /* 0x0000000016077224 */ /* 0x000fc400078e0207 */
[----:B------:R-:W-:Y:S01]  /*2500*/  IMAD R0, R24, R0, R9 ;  /* 0x0000000018007224 */ /* 0x000fe200078e0209 */
[----:B------:R-:W-:Y:S01]  /*2510*/  SHF.R.S32.HI R9, RZ, 0x1f, R72 ;  /* 0x0000001fff097819 */ /* 0x000fe20000011448 */
[----:B------:R-:W-:Y:S01]  /*2520*/  IMAD.WIDE.U32 R24, R6, R24, R14 ;  /* 0x0000001806187225 */ /* 0x000fe200078e000e */
[----:B------:R-:W-:-:S03]  /*2530*/  IADD3 R15, P0, PT, -R72, R162, RZ ;  /* 0x000000a2480f7210 */ /* 0x000fc60007f1e1ff */
[----:B------:R-:W-:Y:S01]  /*2540*/  IMAD R8, R162, R13, R74 ;  /* 0x0000000da2087224 */ /* 0x000fe200078e024a */
[----:B------:R-:W-:Y:S01]  /*2550*/  IADD3.X R9, PT, PT, RZ, ~R9, RZ, P0, !PT ;  /* 0x80000009ff097210 */ /* 0x000fe200007fe4ff */
[----:B------:R-:W-:Y:S01]  /*2560*/  IMAD.WIDE.U32 R22, R6, R22, R18 ;  /* 0x0000001606167225 */ /* 0x000fe200078e0012 */
[----:B------:R-:W-:-:S03]  /*2570*/  IADD3 R25, PT, PT, R25, R0, RZ ;  /* 0x0000000019197210 */ /* 0x000fc60007ffe0ff */
[----:B------:R-:W-:Y:S02]  /*2580*/  IMAD R19, R12, R13, RZ ;  /* 0x0000000d0c137224 */ /* 0x000fe400078e02ff */
[----:B------:R-:W-:Y:S02]  /*2590*/  IMAD.IADD R6, R74, 0x1, R8 ;  /* 0x000000014a067824 */ /* 0x000fe400078e0208 */
        /* <DEDUP_REMOVED lines=11> */
[----:B------:R-:W-:Y:S01]  /*2650*/  IMAD R9, R169, R15, R9 ;  /* 0x0000000fa9097224 */ /* 0x000fe200078e0209 */
[----:B------:R-:W-:Y:S01]  /*2660*/  IADD3 R101, PT, PT, R19, R101, RZ ;  /* 0x0000006513657210 */ /* 0x000fe20007ffe0ff */
[----:B------:R-:W-:Y:S01]  /*2670*/  IMAD.WIDE.U32 R22, R168, R15, R24 ;  /* 0x0000000fa8167225 */ /* 0x000fe200078e0018 */
[----:B------:R-:W-:Y:S02]  /*2680*/  LEA R100, P1, R18, R20, 0x1 ;  /* 0x0000001412647211 */ /* 0x000fe400078208ff */
[----:B------:R-:W-:Y:S01]  /*2690*/  SHF.L.U64.HI R105, R104, 0x1, R105 ;  /* 0x0000000168697819 */ /* 0x000fe20000010269 */
[----:B------:R-:W-:Y:S01]  /*26a0*/  IMAD.SHL.U32 R14, R14, 0x2, RZ ;  /* 0x000000020e0e7824 */ /* 0x000fe200078e00ff */
[----:B------:R-:W-:Y:S01]  /*26b0*/  LEA R12, P0, R22, R16, 0x1 ;  /* 0x00000010160c7211 */ /* 0x000fe200078008ff */
[----:B------:R-:W-:Y:S01]  /*26c0*/  IMAD.IADD R9, R23, 0x1, R9 ;  /* 0x0000000117097824 */ /* 0x000fe200078e0209 */
[----:B------:R-:W-:Y:S01]  /*26d0*/  SHF.L.U32 R104, R104, 0x1, RZ ;  /* 0x0000000168687819 */ /* 0x000fe200000006ff */
[C---:B------:R-:W-:Y:S01]  /*26e0*/  IMAD R81, R169.reuse, 0x60, RZ ;  /* 0x00000060a9517824 */ /* 0x040fe200078e02ff */
[----:B------:R-:W-:Y:S01]  /*26f0*/  LEA.HI.X R101, R18, R21, R101, 0x1, P1 ;  /* 0x0000001512657211 */ /* 0x000fe200008f0c65 */
[----:B------:R-:W-:Y:S01]  /*2700*/  IMAD R85, R169, 0xc0, RZ ;  /* 0x000000c0a9557824 */ /* 0x000fe200078e02ff */
[----:B------:R-:W-:Y:S01]  /*2710*/  LEA.HI.X R9, R22, R17, R9, 0x1, P0 ;  /* 0x0000001116097211 */ /* 0x000fe200000f0c09 */
[----:B------:R-:W-:Y:S01]  /*2720*/  IMAD.WIDE.U32 R178, R168, 0x60, RZ ;  /* 0x00000060a8b27825 */ /* 0x000fe200078e00ff */
[----:B------:R-:W-:-:S02]  /*2730*/  IADD3 R50, P1, PT, R4, R14, RZ ;  /* 0x0000000e04327210 */ /* 0x000fc40007f3e0ff */
[----:B------:R-:W-:Y:S01]  /*2740*/  IADD3 R102, P3, PT, R4, R104, RZ ;  /* 0x0000006804667210 */ /* 0x000fe20007f7e0ff */
[----:B------:R-:W-:Y:S01]  /*2750*/  IMAD.WIDE.U32 R174, R168, 0xc0, RZ ;  /* 0x000000c0a8ae7825 */ /* 0x000fe200078e00ff */
[C---:B------:R-:W-:Y:S02]  /*2760*/  IADD3 R14, P0, PT, R2.reuse, R14, RZ ;  /* 0x0000000e020e7210 */ /* 0x040fe40007f1e0ff */
[----:B------:R-:W-:Y:S01]  /*2770*/  IADD3 R104, P2, PT, R2, R104, RZ ;  /* 0x0000006802687210 */ /* 0x000fe20007f5e0ff */
[----:B------:R-:W-:Y:S01]  /*2780*/  IMAD R83, R169, 0xa0, RZ ;  /* 0x000000a0a9537824 */ /* 0x000fe200078e02ff */
[-C--:B------:R-:W-:Y:S01]  /*2790*/  IADD3.X R103, PT, PT, R5, R105.reuse, RZ, P3, !PT ;  /* 0x0000006905677210 */ /* 0x080fe20001ffe4ff */
[----:B------:R-:W-:Y:S01]  /*27a0*/  IMAD R87, R169, 0xe0, RZ ;  /* 0x000000e0a9577824 */ /* 0x000fe200078e02ff */
[----:B------:R-:W-:Y:S01]  /*27b0*/  IADD3.X R105, PT, PT, R3, R105, RZ, P2, !PT ;  /* 0x0000006903697210 */ /* 0x000fe200017fe4ff */
[----:B------:R-:W-:Y:S01]  /*27c0*/  IMAD.WIDE.U32 R176, R168, 0xa0, RZ ;  /* 0x000000a0a8b07825 */ /* 0x000fe200078e00ff */
[----:B------:R-:W-:-:S02]  /*27d0*/  ISETP.GE.AND P2, PT, R10, R237, PT ;  /* 0x000000ed0a00720c */ /* 0x000fc40003f46270 */
        /* <DEDUP_REMOVED lines=10> */
.L_x_7032:
[----:B------:R-:W-:Y:S01]  /*2880*/  VIADD R120, R120, 0x100 ;  /* 0x0000010078787836 */ /* 0x000fe20000000000 */
[----:B------:R-:W-:Y:S01]  /*2890*/  UMOV UR6, URZ ;  /* 0x000000ff00067c82 */ /* 0x000fe20008000000 */
[----:B------:R-:W-:Y:S01]  /*28a0*/  VIADD R122, R122, 0x100 ;  /* 0x000001007a7a7836 */ /* 0x000fe20000000000 */
[----:B------:R-:W-:Y:S01]  /*28b0*/  BSSY.RECONVERGENT B1, `(.L_x_6962) ;  /* 0x0000b37000017945 */ /* 0x000fe20003800200 */
[----:B------:R-:W-:Y:S01]  /*28c0*/  IMAD.MOV.U32 R136, RZ, RZ, R118 ;  /* 0x000000ffff887224 */ /* 0x000fe200078e0076 */
[----:B------:R-:W-:Y:S01]  /*28d0*/  ISETP.GE.OR P4, PT, R162, R120, P2 ;  /* 0x00000078a200720c */ /* 0x000fe20001786670 */
[----:B------:R-:W-:Y:S01]  /*28e0*/  VIADD R117, R117, 0xffffffff ;  /* 0xffffffff75757836 */ /* 0x000fe20000000000 */
[----:B------:R-:W-:Y:S01]  /*28f0*/  ISETP.GE.AND P2, PT, R10, R237, PT ;  /* 0x000000ed0a00720c */ /* 0x000fe20003f46270 */
[----:B------:R-:W-:Y:S01]  /*2900*/  VIADD R118, R118, 0xffffff00 ;  /* 0xffffff0076767836 */ /* 0x000fe20000000000 */
[----:B------:R-:W-:Y:S02]  /*2910*/  ISETP.LT.OR P4, PT, R162, R122, P4 ;  /* 0x0000007aa200720c */ /* 0x000fe40002781670 */
[CC--:B------:R-:W-:Y:S02]  /*2920*/  ISETP.GE.OR P0, PT, R76.reuse, R120.reuse, P2 ;  /* 0x000000784c00720c */ /* 0x0c0fe40001706670 */
[----:B------:R-:W-:Y:S02]  /*2930*/  ISETP.GE.OR P3, PT, R155, R120, P2 ;  /* 0x000000789b00720c */ /* 0x000fe40001766670 */
[----:B------:R-:W-:Y:S02]  /*2940*/  ISETP.LT.OR P5, PT, R76, R122, P0 ;  /* 0x0000007a4c00720c */ /* 0x000fe400007a1670 */
[----:B------:R-:W-:Y:S02]  /*2950*/  ISETP.GE.OR P0, PT, R75, R120, P2 ;  /* 0x000000784b00720c */ /* 0x000fe40001706670 */
[-C--:B------:R-:W-:Y:S02]  /*2960*/  ISETP.LT.OR P6, PT, R155, R122.reuse, P3 ;  /* 0x0000007a9b00720c */ /* 0x080fe40001fc1670 */
[----:B------:R-:W-:Y:S01]  /*2970*/  ISETP.LT.OR P1, PT, R75, R122, P0 ;  /* 0x0000007a4b00720c */ /* 0x000fe20000721670 */
[----:B------:R-:W2:Y:S01]  /*2980*/  @!P4 LD.E.128 R28, desc[UR4][R100.64] ;  /* 0x00000004641cc980 */ /* 0x000ea2000c101d00 */
[-C--:B------:R-:W-:Y:S02]  /*2990*/  IADD3 R34, P0, PT, R100, R79.reuse, RZ ;  /* 0x0000004f64227210 */ /* 0x080fe40007f1e0ff */
[----:B------:R-:W-:Y:S02]  /*29a0*/  P2R R3, PR, RZ, 0x2 ;  /* 0x00000002ff037803 */ /* 0x000fe40000000000 */
[----:B------:R-:W-:Y:S01]  /*29b0*/  LEA R32, P1, R64, R108, 0x1 ;  /* 0x0000006c40207211 */ /* 0x000fe200078208ff */
[--C-:B------:R-:W-:Y:S01]  /*29c0*/  IMAD.X R35, R101, 0x1, R78.reuse, P0 ;  /* 0x0000000165237824 */ /* 0x100fe200000e064e */
[----:B------:R-:W-:Y:S02]  /*29d0*/  ISETP.NE.AND P3, PT, R3, RZ, PT ;  /* 0x000000ff0300720c */ /* 0x000fe40003f65270 */
[----:B----4-:R-:W-:Y:S02]  /*29e0*/  @!P5 IADD3 R20, P0, PT, R34, R79, RZ ;  /* 0x0000004f2214d210 */ /* 0x010fe40007f1e0ff */
[----:B------:R-:W-:Y:S02]  /*29f0*/  LEA.HI.X R33, R64, R109, R65, 0x1, P1 ;  /* 0x0000006d40217211 */ /* 0x000fe400008f0c41 */
[C---:B------:R-:W-:Y:S01]  /*2a00*/  @!P5 LEA R46, P1, R224.reuse, R32, 0x5 ;  /* 0x00000020e02ed211 */ /* 0x040fe200078228ff */
[----:B------:R-:W-:Y:S01]  /*2a10*/  @!P5 IMAD.X R21, R35, 0x1, R78, P0 ;  /* 0x000000012315d824 */ /* 0x000fe200000e064e */
[----:B------:R-:W-:Y:S02]  /*2a20*/  P2R R8, PR, RZ, 0x20 ;  /* 0x00000020ff087803 */ /* 0x000fe40000000000 */
[----:B------:R-:W-:Y:S02]  /*2a30*/  @!P5 LEA.HI.X R47, R224, R33, R225, 0x5, P1 ;  /* 0x00000021e02fd211 */ /* 0x000fe400008f2ce1 */
        /* <DEDUP_REMOVED lines=17> */
[C---:B------:R-:W-:Y:S04]  /*2b50*/  ISETP.GE.OR P0, PT, R77.reuse, R120, P2 ;  /* 0x000000784d00720c */ /* 0x040fe80001706670 */
[----:B------:R-:W-:Y:S01]  /*2b60*/  ISETP.LT.OR P0, PT, R77, R122, P0 ;  /* 0x0000007a4d00720c */ /* 0x000fe20000701670 */
[----:B--2---:R1:W-:Y:S11]  /*2b70*/  @!P4 ST.E.128 desc[UR4][R108.64], R28 ;  /* 0x0000001c6c00c985 */ /* 0x0043f6000c101d04 */
[----:B------:R-:W-:Y:S01]  /*2b80*/  @!UPT UIADD3 URZ, UPT, UPT, URZ, URZ, URZ ;  /* 0x000000fffffff290 */ /* 0x000fe2000fffe0ff */
[----:B------:R-:W2:Y:S01]  /*2b90*/  @!P0 LD.E.128 R24, desc[UR4][R34.64] ;  /* 0x0000000422188980 */ /* 0x000ea2000c101d00 */
[----:B-1----:R-:W-:Y:S03]  /*2ba0*/  P2R R28, PR, RZ, 0x1 ;  /* 0x00000001ff1c7803 */ /* 0x002fe60000000000 */
[----:B--2---:R-:W-:Y:S01]  /*2bb0*/  @!P0 ST.E.128 desc[UR4][R32.64], R24 ;  /* 0x0000001820008985 */ /* 0x004fe2000c101d04 */
[C---:B------:R-:W-:Y:S03]  /*2bc0*/  ISETP.GE.OR P0, PT, R157.reuse, R120, P2 ;  /* 0x000000789d00720c */ /* 0x040fe60001706670 */
[----:B------:R-:W2:Y:S04]  /*2bd0*/  @!P1 LD.E.128 R20, desc[UR4][R20.64] ;  /* 0x0000000414149980 */ /* 0x000ea8000c101d00 */
[----:B--2---:R1:W-:Y:S01]  /*2be0*/  @!P1 ST.E.128 desc[UR4][R46.64], R20 ;  /* 0x000000142e009985 */ /* 0x0043e2000c101d04 */
[----:B------:R-:W-:Y:S02]  /*2bf0*/  ISETP.LT.OR P1, PT, R157, R122, P0 ;  /* 0x0000007a9d00720c */ /* 0x000fe40000721670 */
[----:B------:R-:W-:Y:S01]  /*2c00*/  ISETP.GE.OR P0, PT, R153, R120, P2 ;  /* 0x000000789900720c */ /* 0x000fe20001706670 */
[----:B------:R-:W2:Y:S01]  /*2c10*/  @!P3 LD.E.128 R4, desc[UR4][R4.64] ;  /* 0x000000040404b980 */ /* 0x000ea2000c101d00 */
[----:B------:R-:W-:Y:S09]  /*2c20*/  P2R R16, PR, RZ, 0x2 ;  /* 0x00000002ff107803 */ /* 0x000ff20000000000 */
[----:B------:R-:W-:Y:S02]  /*2c30*/  @!P1 IMAD R18, R167, 0x60, RZ ;  /* 0x00000060a7129824 */ /* 0x000fe400078e02ff */
[----:B------:R-:W-:Y:S04]  /*2c40*/  @!P1 IMAD.WIDE.U32 R48, R166, 0x60, R34 ;  /* 0x00000060a6309825 */ /* 0x000fe800078e0022 */
[----:B------:R-:W-:Y:S02]  /*2c50*/  @!P1 IMAD.IADD R49, R49, 0x1, R18 ;  /* 0x0000000131319824 */ /* 0x000fe400078e0212 */
[----:B------:R-:W-:Y:S02]  /*2c60*/  @!P1 IMAD R18, R225, 0x60, RZ ;  /* 0x00000060e1129824 */ /* 0x000fe400078e02ff */
[----:B-1----:R-:W-:Y:S04]  /*2c70*/  @!P1 IMAD.WIDE.U32 R20, R224, 0x60, R32 ;  /* 0x00000060e0149825 */ /* 0x002fe800078e0020 */
[----:B------:R-:W-:Y:S01]  /*2c80*/  @!P1 IMAD.IADD R21, R21, 0x1, R18 ;  /* 0x0000000115159824 */ /* 0x000fe200078e0212 */
[----:B--2---:R1:W-:Y:S04]  /*2c90*/  @!P3 ST.E.128 desc[UR4][R44.64], R4 ;  /* 0x000000042c00b985 */ /* 0x0043e8000c101d04 */
[----:B------:R-:W2:Y:S04]  /*2ca0*/  @!P1 LD.E.128 R24, desc[UR4][R48.64] ;  /* 0x0000000430189980 */ /* 0x000ea8000c101d00 */
[----:B--2---:R2:W-:Y:S01]  /*2cb0*/  @!P1 ST.E.128 desc[UR4][R20.64], R24 ;  /* 0x0000001814009985 */ /* 0x0045e2000c101d04 */
[----:B------:R-:W-:Y:S02]  /*2cc0*/  ISETP.LT.OR P1, PT, R153, R122, P0 ;  /* 0x0000007a9900720c */ /* 0x000fe40000721670 */
[C---:B------:R-:W-:Y:S02]  /*2cd0*/  ISETP.GE.OR P0, PT, R151.reuse, R120, P2 ;  /* 0x000000789700720c */ /* 0x040fe40001706670 */
[----:B------:R-:W-:Y:S02]  /*2ce0*/  P2R R18, PR, RZ, 0x2 ;  /* 0x00000002ff127803 */ /* 0x000fe40000000000 */
[----:B------:R-:W-:Y:S02]  /*2cf0*/  ISETP.LT.OR P3, PT, R151, R122, P0 ;  /* 0x0000007a9700720c */ /* 0x000fe40000761670 */
[-C--:B------:R-:W-:Y:S02]  /*2d00*/  ISETP.GE.OR P0, PT, R149, R120.reuse, P2 ;  /* 0x000000789500720c */ /* 0x080fe40001706670 */
[----:B------:R-:W-:Y:S03]  /*2d10*/  P2R R19, PR, RZ, 0x8 ;  /* 0x00000008ff137803 */ /* 0x000fe60000000000 */
[----:B-1----:R-:W-:Y:S02]  /*2d20*/  @!P1 IMAD R4, R167, 0xa0, RZ ;  /* 0x000000a0a7049824 */ /* 0x002fe400078e02ff */
[----:B------:R-:W-:Y:S04]  /*2d30*/  @!P1 IMAD.WIDE.U32 R6, R166, 0xa0, R34 ;  /* 0x000000a0a6069825 */ /* 0x000fe800078e0022 */
[----:B------:R-:W-:Y:S02]  /*2d40*/  @!P1 IMAD.IADD R7, R7, 0x1, R4 ;  /* 0x0000000107079824 */ /* 0x000fe400078e0204 */
[----:B------:R-:W-:Y:S04]  /*2d50*/  @!P1 IMAD.WIDE.U32 R30, R224, 0xa0, R32 ;  /* 0x000000a0e01e9825 */ /* 0x000fe800078e0020 */
[----:B--2---:R-:W-:Y:S01]  /*2d60*/  @!P1 IMAD R25, R225, 0xa0, RZ ;  /* 0x000000a0e1199824 */ /* 0x004fe200078e02ff */
        /* <DEDUP_REMOVED lines=9> */
[-C--:B------:R-:W-:Y:S03]  /*2e00*/  ISETP.LT.OR P6, PT, R141, R122.reuse, P6 ;  /* 0x0000007a8d00720c */ /* 0x080fe600037c1670 */
[----:B--2---:R2:W-:Y:S01]  /*2e10*/  @!P1 ST.E.128 desc[UR4][R30.64], R4 ;  /* 0x000000041e009985 */ /* 0x0045e2000c101d04 */
[----:B------:R-:W-:Y:S02]  /*2e20*/  ISETP.LT.OR P1, PT, R149, R122, P0 ;  /* 0x0000007a9500720c */ /* 0x000fe40000721670 */
[----:B------:R-:W-:Y:S01]  /*2e30*/  ISETP.GE.OR P0, PT, R145, R120, P2 ;  /* 0x000000789100720c */ /* 0x000fe20001706670 */
[----:B-1----:R1:W3:Y:S01]  /*2e40*/  @!P3 LD.E.128 R20, desc[UR4][R26.64] ;  /* 0x000000041a14b980 */ /* 0x0022e2000c101d00 */
[----:B------:R-:W-:Y:S09]  /*2e50*/  P2R R29, PR, RZ, 0x2 ;  /* 0x00000002ff1d7803 */ /* 0x000ff20000000000 */
[----:B------:R-:W-:Y:S02]  /*2e60*/  @!P1 IMAD R24, R167, 0xe0, RZ ;  /* 0x000000e0a7189824 */ /* 0x000fe400078e02ff */
        /* <DEDUP_REMOVED lines=8> */
[----:B------:R-:W-:Y:S02]  /*2ef0*/  ISETP.LT.OR P3, PT, R145, R122, P0 ;  /* 0x0000007a9100720c */ /* 0x000fe40000761670 */
[----:B------:R-:W-:Y:S01]  /*2f00*/  ISETP.GE.OR P0, PT, R143, R120, P2 ;  /* 0x000000788f00720c */ /* 0x000fe20001706670 */
[----:B------:R-:W2:Y:S10]  /*2f10*/  @!P1 LD.E.128 R24, desc[UR4][R26.64] ;  /* 0x000000041a189980 */ /* 0x000eb4000c101d00 */
[----:B-1----:R-:W-:Y:S02]  /*2f20*/  @!P3 IMAD R20, R167, 0x120, RZ ;  /* 0x00000120a714b824 */ /* 0x002fe400078e02ff */
[----:B------:R-:W-:Y:S04]  /*2f30*/  @!P3 IMAD.WIDE.U32 R22, R166, 0x120, R34 ;  /* 0x00000120a616b825 */ /* 0x000fe800078e0022 */
[----:B------:R-:W-:Y:S01]  /*2f40*/  @!P3 IMAD.IADD R23, R23, 0x1, R20 ;  /* 0x000000011717b824 */ /* 0x000fe200078e0214 */
[----:B--2---:R1:W-:Y:S01]  /*2f50*/  @!P1 ST.E.128 desc[UR4][R6.64], R24 ;  /* 0x0000001806009985 */ /* 0x0043e2000c101d04 */
[----:B------:R-:W-:Y:S02]  /*2f60*/  ISETP.LT.OR P1, PT, R143, R122, P0 ;  /* 0x0000007a8f00720c */ /* 0x000fe40000721670 */
[C---:B------:R-:W-:Y:S04]  /*2f70*/  ISETP.GE.OR P0, PT, R135.reuse, R120, P2 ;  /* 0x000000788700720c */ /* 0x040fe80001706670 */
[----:B------:R-:W-:Y:S01]  /*2f80*/  ISETP.LT.OR P0, PT, R135, R122, P0 ;  /* 0x0000007a8700720c */ /* 0x000fe20000701670 */
[----:B-1----:R-:W-:Y:S01]  /*2f90*/  @!P3 IMAD R27, R225, 0x120, RZ ;  /* 0x00000120e11bb824 */ /* 0x002fe200078e02ff */
[----:B------:R1:W2:Y:S05]  /*2fa0*/  @!P5 LD.E.128 R4, desc[UR4][R38.64] ;  /* 0x000000042604d980 */ /* 0x0002aa000c101d00 */
[----:B------:R-:W-:Y:S01]  /*2fb0*/  @!P1 IMAD R26, R167, 0x140, RZ ;  /* 0x00000140a71a9824 */ /* 0x000fe200078e02ff */
[----:B------:R-:W-:Y:S02]  /*2fc0*/  P2R R24, PR, RZ, 0x8 ;  /* 0x00000008ff187803 */ /* 0x000fe40000000000 */
[----:B------:R-:W-:Y:S01]  /*2fd0*/  P2R R25, PR, RZ, 0x2 ;  /* 0x00000002ff197803 */ /* 0x000fe20000000000 */
[----:B-1----:R-:W-:Y:S04]  /*2fe0*/  @!P3 IMAD.WIDE.U32 R38, R224, 0x120, R32 ;  /* 0x00000120e026b825 */ /* 0x002fe800078e0020 */
[----:B------:R-:W-:Y:S04]  /*2ff0*/  @!P1 IMAD.WIDE.U32 R30, R166, 0x140, R34 ;  /* 0x00000140a61e9825 */ /* 0x000fe800078e0022 */
[----:B------:R-:W-:Y:S02]  /*3000*/  @!P3 IMAD.IADD R39, R39, 0x1, R27 ;  /* 0x000000012727b824 */ /* 0x000fe400078e021b */
[----:B------:R-:W-:Y:S02]  /*3010*/  @!P1 IMAD.IADD R31, R31, 0x1, R26 ;  /* 0x000000011f1f9824 */ /* 0x000fe400078e021a */
[----:B------:R-:W-:Y:S02]  /*3020*/  @!P1 IMAD R27, R225, 0x140, RZ ;  /* 0x00000140e11b9824 */ /* 0x000fe400078e02ff */
[----:B------:R-:W-:Y:S01]  /*3030*/  @!P6 IMAD R26, R167, 0x160, RZ ;  /* 0x00000160a71ae824 */ /* 0x000fe200078e02ff */
[----:B--2---:R1:W-:Y:S04]  /*3040*/  @!P5 ST.E.128 desc[UR4][R36.64], R4 ;  /* 0x000000042400d985 */ /* 0x0043e8000c101d04 */
[----:B------:R-:W2:Y:S01]  /*3050*/  @!P3 LD.E.128 R20, desc[UR4][R22.64] ;  /* 0x000000041614b980 */ /* 0x000ea2000c101d00 */
[----:B-1----:R-:W-:Y:S04]  /*3060*/  @!P1 IMAD.WIDE.U32 R36, R224, 0x140, R32 ;  /* 0x00000140e0249825 */ /* 0x002fe800078e0020 */
[----:B------:R-:W-:Y:S02]  /*3070*/  @!P1 IMAD.IADD R37, R37, 0x1, R27 ;  /* 0x0000000125259824 */ /* 0x000fe400078e021b */
[----:B------:R-:W-:Y:S01]  /*3080*/  @!P6 IMAD R27, R225, 0x160, RZ ;  /* 0x00000160e11be824 */ /* 0x000fe200078e02ff */
[----:B--2---:R1:W-:Y:S01]  /*3090*/  @!P3 ST.E.128 desc[UR4][R38.64], R20 ;  /* 0x000000142600b985 */ /* 0x0043e2000c101d04 */
[C---:B------:R-:W-:Y:S03]  /*30a0*/  ISETP.GE.OR P3, PT, R139.reuse, R120, P2 ;  /* 0x000000788b00720c */ /* 0x040fe60001766670 */
[----:B------:R2:W3:Y:S01]  /*30b0*/  @!P1 LD.E.128 R4, desc[UR4][R30.64] ;  /* 0x000000041e049980 */ /* 0x0004e2000c101d00 */
[----:B------:R-:W-:Y:S01]  /*30c0*/  ISETP.LT.OR P3, PT, R139, R122, P3 ;  /* 0x0000007a8b00720c */ /* 0x000fe20001f61670 */
[----:B--2---:R-:W-:Y:S04]  /*30d0*/  @!P6 IMAD.WIDE.U32 R30, R166, 0x160, R34 ;  /* 0x00000160a61ee825 */ /* 0x004fe800078e0022 */
[----:B------:R-:W-:Y:S08]  /*30e0*/  @!P6 IMAD.IADD R31, R31, 0x1, R26 ;  /* 0x000000011f1fe824 */ /* 0x000ff000078e021a */
[----:B------:R-:W-:Y:S01]  /*30f0*/  @!P3 IMAD R26, R167, 0x180, RZ ;  /* 0x00000180a71ab824 */ /* 0x000fe200078e02ff */
[----:B---3--:R2:W-:Y:S01]  /*3100*/  @!P1 ST.E.128 desc[UR4][R36.64], R4 ;  /* 0x0000000424009985 */ /* 0x0085e2000c101d04 */
        /* <DEDUP_REMOVED lines=16> */
[----:B------:R-:W-:Y:S04]  /*3210*/  @!P1 IMAD.WIDE.U32 R38, R224, 0x1a0, R32 ;  /* 0x000001a0e0269825 */ /* 0x000fe800078e0020 */
[----:B------:R-:W-:Y:S04]  /*3220*/  @!P0 IMAD.WIDE.U32 R34, R166, 0x1c0, R34 ;  /* 0x000001c0a6228825 */ /* 0x000fe800078e0022 */
[----:B------:R-:W-:Y:S02]  /*3230*/  @!P1 IMAD.IADD R39, R39, 0x1, R26 ;  /* 0x0000000127279824 */ /* 0x000fe400078e021a */
[----:B------:R-:W-:Y:S04]  /*3240*/  @!P0 IMAD.WIDE.U32 R32, R224, 0x1c0, R32 ;  /* 0x000001c0e0208825 */ /* 0x000fe800078e0020 */
[----:B------:R-:W-:Y:S04]  /*3250*/  @!P0 IMAD R27, R167, 0x1c0, RZ ;  /* 0x000001c0a71b8824 */ /* 0x000fe800078e02ff */
[----:B------:R-:W-:Y:S02]  /*3260*/  @!P0 IMAD.IADD R35, R35, 0x1, R27 ;  /* 0x0000000123238824 */ /* 0x000fe400078e021b */
[----:B------:R-:W-:Y:S04]  /*3270*/  @!P0 IMAD R27, R225, 0x1c0, RZ ;  /* 0x000001c0e11b8824 */ /* 0x000fe800078e02ff */
[----:B------:R-:W-:Y:S01]  /*3280*/  @!P0 IMAD.IADD R33, R33, 0x1, R27 ;  /* 0x0000000121218824 */ /* 0x000fe200078e021b */
[----:B---3--:R1:W-:Y:S04]  /*3290*/  @!P3 ST.E.128 desc[UR4][R36.64], R4 ;  /* 0x000000042400b985 */ /* 0x0083e8000c101d04 */
[----:B------:R-:W2:Y:S04]  /*32a0*/  @!P1 LD.E.128 R20, desc[UR4][R30.64] ;  /* 0x000000041e149980 */ /* 0x000ea8000c101d00 */
[----:B--2---:R2:W-:Y:S04]  /*32b0*/  @!P1 ST.E.128 desc[UR4][R38.64], R20 ;  /* 0x0000001426009985 */ /* 0x0045e8000c101d04 */
[----:B-1----:R-:W3:Y:S01]  /*32c0*/  @!P0 LD.E.128 R4, desc[UR4][R34.64] ;  /* 0x0000000422048980 */ /* 0x002ee2000c101d00 */
[----:B--2---:R-:W-:Y:S03]  /*32d0*/  IADD3 R21, P5, PT, RZ, -UR6, RZ ;  /* 0x80000006ff157c10 */ /* 0x004fe6000ffbe0ff */
[----:B---3--:R1:W-:Y:S04]  /*32e0*/  @!P0 ST.E.128 desc[UR4][R32.64], R4 ;  /* 0x0000000420008985 */ /* 0x0083e8000c101d04 */
        /* <DEDUP_REMOVED lines=10> */
[----:B------:R-:W-:Y:S02]  /*3390*/  P2R R30, PR, RZ, 0x8 ;  /* 0x00000008ff1e7803 */ /* 0x000fe40000000000 */
[----:B------:R-:W-:Y:S02]  /*33a0*/  ISETP.NE.AND P3, PT, R18, RZ, PT ;  /* 0x000000ff1200720c */ /* 0x000fe40003f65270 */
[----:B------:R-:W-:Y:S02]  /*33b0*/  P2R R31, PR, RZ, 0x40 ;  /* 0x00000040ff1f7803 */ /* 0x000fe40000000000 */
[----:B------:R-:W-:Y:S02]  /*33c0*/  P2R R20, PR, RZ, 0x8 ;  /* 0x00000008ff147803 */ /* 0x000fe40000000000 */
[----:B------:R-:W-:Y:S02]  /*33d0*/  ISETP.NE.AND P3, PT, R3, RZ, PT ;  /* 0x000000ff0300720c */ /* 0x000fe40003f65270 */
[----:B------:R-:W-:Y:S02]  /*33e0*/  P2R R3, PR, RZ, 0x4 ;  /* 0x00000004ff037803 */ /* 0x000fe40000000000 */
[----:B------:R-:W-:Y:S01]  /*33f0*/  ISETP.NE.AND P2, PT, R8, RZ, PT ;  /* 0x000000ff0800720c */ /* 0x000fe20003f45270 */
[----:B------:R-:W-:Y:S01]  /*3400*/  @!P4 IMAD.MOV.U32 R8, RZ, RZ, R12 ;  /* 0x000000ffff08c224 */ /* 0x000fe200078e000c */
[----:B------:R-:W-:Y:S02]  /*3410*/  P2R R27, PR, RZ, 0x2 ;  /* 0x00000002ff1b7803 */ /* 0x000fe40000000000 */
[----:B------:R-:W-:Y:S02]  /*3420*/  ISETP.NE.AND P6, PT, R16, RZ, PT ;  /* 0x000000ff1000720c */ /* 0x000fe40003fc5270 */
[----:B------:R-:W-:Y:S02]  /*3430*/  ISETP.NE.AND P1, PT, R19, RZ, PT ;  /* 0x000000ff1300720c */ /* 0x000fe40003f25270 */
[----:B------:R-:W2:Y:S01]  /*3440*/  @!P4 LD.E.128 R16, desc[UR4][R8.64] ;  /* 0x000000040810c980 */ /* 0x000ea2000c101d00 */
[C---:B------:R-:W-:Y:S02]  /*3450*/  LEA R34, P5, R111.reuse, R12, 0x1 ;  /* 0x0000000c6f227211 */ /* 0x040fe400078a08ff */
[----:B------:R-:W-:Y:S02]  /*3460*/  P2R R26, PR, RZ, 0x1 ;  /* 0x00000001ff1a7803 */ /* 0x000fe40000000000 */
[----:B------:R-:W-:Y:S02]  /*3470*/  LEA.HI.X R35, R111, R9, R80, 0x1, P5 ;  /* 0x000000096f237211 */ /* 0x000fe400028f0c50 */
[C---:B------:R-:W-:Y:S02]  /*3480*/  LEA R32, P5, R66.reuse, R106, 0x1 ;  /* 0x0000006a42207211 */ /* 0x040fe400078a08ff */
[----:B------:R-:W-:Y:S02]  /*3490*/  ISETP.NE.AND P0, PT, R29, RZ, PT ;  /* 0x000000ff1d00720c */ /* 0x000fe40003f05270 */
[----:B------:R-:W-:Y:S02]  /*34a0*/  LEA.HI.X R33, R66, R107, R67, 0x1, P5 ;  /* 0x0000006b42217211 */ /* 0x000fe400028f0c43 */
[----:B------:R-:W-:Y:S01]  /*34b0*/  ISETP.NE.AND P5, PT, R2, RZ, PT ;  /* 0x000000ff0200720c */ /* 0x000fe20003fa5270 */
[----:B--2---:R1:W-:Y:S01]  /*34c0*/  @!P4 ST.E.128 desc[UR4][R106.64], R16 ;  /* 0x000000106a00c985 */ /* 0x0043e2000c101d04 */
[----:B------:R-:W-:Y:S05]  /*34d0*/  @!P2 IADD3 R42, P4, PT, R34, R91, RZ ;  /* 0x0000005b222aa210 */ /* 0x000fea0007f9e0ff */
[C---:B------:R-:W-:Y:S01]  /*34e0*/  @!P2 IMAD.X R43, R35.reuse, 0x1, R89, P4 ;  /* 0x00000001232ba824 */ /* 0x040fe200020e0659 */
[CC--:B------:R-:W-:Y:S04]  /*34f0*/  @!P2 LEA R36, P4, R222.reuse, R32.reuse, 0x5 ;  /* 0x00000020de24a211 */ /* 0x0c0fe800078828ff */
[----:B------:R-:W-:Y:S02]  /*3500*/  @!P2 LEA.HI.X R37, R222, R33, R223, 0x5, P4 ;  /* 0x00000021de25a211 */ /* 0x000fe400020f2cdf */
[----:B------:R-:W-:Y:S11]  /*3510*/  ISETP.NE.AND P4, PT, R28, RZ, PT ;  /* 0x000000ff1c00720c */ /* 0x000ff60003f85270 */
[----:B------:R-:W-:Y:S02]  /*3520*/  @!UPT UIADD3 URZ, UPT, UPT, URZ, URZ, URZ ;  /* 0x000000fffffff290 */ /* 0x000fe4000fffe0ff */
        /* <DEDUP_REMOVED lines=9> */
[----:B------:R-:W-:Y:S05]  /*35c0*/  @!P5 IADD3 R38, P4, PT, R34, R99, RZ ;  /* 0x000000632226d210 */ /* 0x000fea0007f9e0ff */
[----:B------:R-:W-:Y:S01]  /*35d0*/  @!P5 IMAD.X R39, R35, 0x1, R97, P4 ;  /* 0x000000012327d824 */ /* 0x000fe200020e0661 */
[C---:B------:R-:W-:Y:S04]  /*35e0*/  @!P5 LEA R44, P4, R222.reuse, R32, 0x7 ;  /* 0x00000020de2cd211 */ /* 0x040fe800078838ff */
[----:B------:R-:W-:Y:S01]  /*35f0*/  @!P5 LEA.HI.X R45, R222, R33, R223, 0x7, P4 ;  /* 0x00000021de2dd211 */ /* 0x000fe200020f3cdf */
[----:B---3--:R1:W-:Y:S01]  /*3600*/  @!P2 ST.E.128 desc[UR4][R36.64], R16 ;  /* 0x000000102400a985 */ /* 0x0083e2000c101d04 */
[----:B------:R-:W-:Y:S01]  /*3610*/  ISETP.NE.AND P2, PT, R0, RZ, PT ;  /* 0x000000ff0000720c */ /* 0x000fe20003f45270 */
[----:B------:R-:W-:Y:S02]  /*3620*/  @!P6 IMAD R0, R223, 0x60, RZ ;  /* 0x00000060df00e824 */ /* 0x000fe400078e02ff */
[----:B--2---:R-:W2:Y:S01]  /*3630*/  @!P3 LD.E.128 R4, desc[UR4][R40.64] ;  /* 0x000000042804b980 */ /* 0x004ea2000c101d00 */
[--C-:B-1----:R-:W-:Y:S05]  /*3640*/  @!P6 IMAD.WIDE.U32 R16, R222, 0x60, R32.reuse ;  /* 0x00000060de10e825 */ /* 0x102fea00078e0020 */
[----:B------:R-:W-:Y:S01]  /*3650*/  @!P6 IADD3 R17, PT, PT, R17, R0, RZ ;  /* 0x000000001111e210 */ /* 0x000fe20007ffe0ff */
[----:B--2---:R1:W-:Y:S01]  /*3660*/  @!P3 ST.E.128 desc[UR4][R28.64], R4 ;  /* 0x000000041c00b985 */ /* 0x0043e2000c101d04 */
[----:B------:R-:W-:Y:S03]  /*3670*/  ISETP.NE.AND P3, PT, R20, RZ, PT ;  /* 0x000000ff1400720c */ /* 0x000fe60003f65270 */
[----:B------:R-:W2:Y:S10]  /*3680*/  @!P6 LD.E.128 R20, desc[UR4][R22.64] ;  /* 0x000000041614e980 */ /* 0x000eb4000c101d00 */
[----:B------:R-:W-:Y:S01]  /*3690*/  @!P3 IMAD R0, R223, 0xa0, RZ ;  /* 0x000000a0df00b824 */ /* 0x000fe200078e02ff */
        /* <DEDUP_REMOVED lines=10> */
[----:B------:R-:W-:Y:S01]  /*3740*/  @!P1 IMAD.X R29, R35, 0x1, R85, P4 ;  /* 0x00000001231d9824 */ /* 0x000fe200020e0655 */
[----:B------:R-:W-:Y:S01]  /*3750*/  @!P1 IADD3 R23, PT, PT, R23, R0, RZ ;  /* 0x0000000017179210 */ /* 0x000fe20007ffe0ff */
[----:B------:R-:W-:Y:S01]  /*3760*/  @!P0 IMAD R0, R223, 0xe0, RZ ;  /* 0x000000e0df008824 */ /* 0x000fe200078e02ff */
[----:B------:R-:W-:Y:S05]  /*3770*/  @!P0 IADD3 R36, P4, PT, R34, R172, RZ ;  /* 0x000000ac22248210 */ /* 0x000fea0007f9e0ff */
[----:B------:R-:W-:Y:S01]  /*3780*/  @!P0 IMAD.X R37, R35, 0x1, R87, P4 ;  /* 0x0000000123258824 */ /* 0x000fe200020e0657 */
[----:B---3--:R1:W-:Y:S01]  /*3790*/  @!P5 ST.E.128 desc[UR4][R44.64], R4 ;  /* 0x000000042c00d985 */ /* 0x0083e2000c101d04 */
[----:B------:R-:W-:Y:S03]  /*37a0*/  ISETP.NE.AND P5, PT, R25, RZ, PT ;  /* 0x000000ff1900720c */ /* 0x000fe60003fa5270 */
[----:B------:R-:W2:Y:S04]  /*37b0*/  @!P3 LD.E.128 R16, desc[UR4][R16.64] ;  /* 0x000000041010b980 */ /* 0x000ea8000c101d00 */
[----:B--2---:R-:W-:Y:S01]  /*37c0*/  @!P3 ST.E.128 desc[UR4][R20.64], R16 ;  /* 0x000000101400b985 */ /* 0x004fe2000c101d04 */
[----:B------:R-:W-:Y:S02]  /*37d0*/  ISETP.NE.AND P3, PT, R30, RZ, PT ;  /* 0x000000ff1e00720c */ /* 0x000fe40003f65270 */
[C---:B------:R-:W-:Y:S01]  /*37e0*/  @!P2 LEA R30, P4, R168.reuse, R34, 0x8 ;  /* 0x00000022a81ea211 */ /* 0x040fe200078840ff */
[----:B-1----:R-:W2:Y:S03]  /*37f0*/  @!P1 LD.E.128 R4, desc[UR4][R28.64] ;  /* 0x000000041c049980 */ /* 0x002ea6000c101d00 */
[----:B------:R-:W-:Y:S02]  /*3800*/  @!P2 LEA.HI.X R31, R168, R35, R169, 0x8, P4 ;  /* 0x00000023a81fa211 */ /* 0x000fe400020f44a9 */
[C---:B------:R-:W-:Y:S04]  /*3810*/  @!P2 LEA R38, P4, R222.reuse, R32, 0x8 ;  /* 0x00000020de26a211 */ /* 0x040fe800078840ff */
[----:B------:R-:W-:Y:S02]  /*3820*/  @!P2 LEA.HI.X R39, R222, R33, R223, 0x8, P4 ;  /* 0x00000021de27a211 */ /* 0x000fe400020f44df */
[----:B------:R-:W-:Y:S01]  /*3830*/  ISETP.NE.AND P4, PT, R24, RZ, PT ;  /* 0x000000ff1800720c */ /* 0x000fe20003f85270 */
[----:B------:R-:W-:Y:S04]  /*3840*/  @!P0 IMAD.WIDE.U32 R24, R222, 0xe0, R32 ;  /* 0x000000e0de188825 */ /* 0x000fe800078e0020 */
[----:B------:R-:W-:Y:S08]  /*3850*/  @!P0 IMAD.IADD R25, R25, 0x1, R0 ;  /* 0x0000000119198824 */ /* 0x000ff000078e0200 */
[----:B------:R-:W-:Y:S01]  /*3860*/  @!P4 IMAD R0, R169, 0x120, RZ ;  /* 0x00000120a900c824 */ /* 0x000fe200078e02ff */
[----:B--2---:R1:W-:Y:S01]  /*3870*/  @!P1 ST.E.128 desc[UR4][R22.64], R4 ;  /* 0x0000000416009985 */ /* 0x0043e2000c101d04 */
[----:B------:R-:W-:Y:S03]  /*3880*/  ISETP.NE.AND P1, PT, R27, RZ, PT ;  /* 0x000000ff1b00720c */ /* 0x000fe60003f25270 */
[----:B-1----:R-:W2:Y:S04]  /*3890*/  @!P0 LD.E.128 R20, desc[UR4][R36.64] ;  /* 0x0000000424148980 */ /* 0x002ea8000c101d00 */
[----:B--2---:R1:W-:Y:S01]  /*38a0*/  @!P0 ST.E.128 desc[UR4][R24.64], R20 ;  /* 0x0000001418008985 */ /* 0x0043e2000c101d04 */
[----:B------:R-:W-:Y:S03]  /*38b0*/  ISETP.NE.AND P0, PT, R26, RZ, PT ;  /* 0x000000ff1a00720c */ /* 0x000fe60003f05270 */
[----:B------:R-:W2:Y:S04]  /*38c0*/  @!P2 LD.E.128 R16, desc[UR4][R30.64] ;  /* 0x000000041e10a980 */ /* 0x000ea8000c101d00 */
[----:B--2---:R2:W-:Y:S01]  /*38d0*/  @!P2 ST.E.128 desc[UR4][R38.64], R16 ;  /* 0x000000102600a985 */ /* 0x0045e2000c101d04 */
[----:B------:R-:W-:Y:S01]  /*38e0*/  ISETP.NE.AND P2, PT, R3, RZ, PT ;  /* 0x000000ff0300720c */ /* 0x000fe20003f45270 */
[----:B------:R-:W-:Y:S04]  /*38f0*/  @!P4 IMAD.WIDE.U32 R2, R168, 0x120, R34 ;  /* 0x00000120a802c825 */ /* 0x000fe800078e0022 */
[----:B------:R-:W-:Y:S02]  /*3900*/  @!P4 IMAD.IADD R3, R3, 0x1, R0 ;  /* 0x000000010303c824 */ /* 0x000fe400078e0200 */
[----:B-1----:R-:W-:Y:S03]  /*3910*/  @!P4 IMAD.WIDE.U32 R20, R222, 0x120, R32 ;  /* 0x00000120de14c825 */ /* 0x002fe600078e0020 */
[----:B------:R1:W3:Y:S01]  /*3920*/  @!P4 LD.E.128 R4, desc[UR4][R2.64] ;  /* 0x000000040204c980 */ /* 0x0002e2000c101d00 */
[----:B------:R-:W-:Y:S02]  /*3930*/  @!P5 IMAD R0, R169, 0x140, RZ ;  /* 0x00000140a900d824 */ /* 0x000fe400078e02ff */
[----:B--2---:R-:W-:Y:S04]  /*3940*/  @!P5 IMAD.WIDE.U32 R16, R168, 0x140, R34 ;  /* 0x00000140a810d825 */ /* 0x004fe800078e0022 */
[----:B-1----:R-:W-:Y:S02]  /*3950*/  @!P4 IMAD R2, R223, 0x120, RZ ;  /* 0x00000120df02c824 */ /* 0x002fe400078e02ff */
[----:B------:R-:W-:Y:S02]  /*3960*/  @!P5 IMAD.IADD R17, R17, 0x1, R0 ;  /* 0x000000011111d824 */ /* 0x000fe400078e0200 */
[----:B------:R-:W-:Y:S02]  /*3970*/  @!P4 IMAD.IADD R21, R21, 0x1, R2 ;  /* 0x000000011515c824 */ /* 0x000fe400078e0202 */
[----:B------:R-:W-:Y:S02]  /*3980*/  @!P5 IMAD R2, R223, 0x140, RZ ;  /* 0x00000140df02d824 */ /* 0x000fe400078e02ff */
[----:B------:R-:W-:Y:S04]  /*3990*/  @!P5 IMAD.WIDE.U32 R22, R222, 0x140, R32 ;  /* 0x00000140de16d825 */ /* 0x000fe800078e0020 */
[----:B------:R-:W-:Y:S01]  /*39a0*/  @!P6 IMAD R0, R169, 0x160, RZ ;  /* 0x00000160a900e824 */ /* 0x000fe200078e02ff */
[----:B------:R-:W-:Y:S01]  /*39b0*/  @!P5 IADD3 R23, PT, PT, R23, R2, RZ ;  /* 0x000000021717d210 */ /* 0x000fe20007ffe0ff */
[----:B------:R-:W-:Y:S01]  /*39c0*/  @!P6 IMAD R2, R223, 0x160, RZ ;  /* 0x00000160df02e824 */ /* 0x000fe200078e02ff */
[----:B---3--:R1:W-:Y:S04]  /*39d0*/  @!P4 ST.E.128 desc[UR4][R20.64], R4 ;  /* 0x000000041400c985 */ /* 0x0083e8000c101d04 */
[----:B------:R-:W2:Y:S01]  /*39e0*/  @!P5 LD.E.128 R16, desc[UR4][R16.64] ;  /* 0x000000041010d980 */ /* 0x000ea2000c101d00 */
[----:B-1----:R-:W-:Y:S04]  /*39f0*/  @!P6 IMAD.WIDE.U32 R20, R168, 0x160, R34 ;  /* 0x00000160a814e825 */ /* 0x002fe800078e0022 */
[----:B------:R-:W-:Y:S02]  /*3a00*/  @!P6 IMAD.IADD R21, R21, 0x1, R0 ;  /* 0x000000011515e824 */ /* 0x000fe400078e0200 */
        /* <DEDUP_REMOVED lines=31> */
.L_x_6963:
        /* <DEDUP_REMOVED lines=16> */
[----:B------:R-:W-:Y:S01]  /*3d00*/  ISETP.GE.OR P3, PT, R77, R120, P1 ;  /* 0x000000784d00720c */ /* 0x000fe20000f66670 */
        /* <DEDUP_REMOVED lines=58> */
.L_x_6967:
[----:B------:R-:W-:Y:S05]  /*40b0*/  BSYNC.RECONVERGENT B0 ;  /* 0x0000000000007941 */ /* 0x000fea0003800200 */
.L_x_6966:
        /* <DEDUP_REMOVED lines=57> */
.L_x_6969:
[----:B------:R-:W-:Y:S05]  /*4450*/  BSYNC.RECONVERGENT B0 ;  /* 0x0000000000007941 */ /* 0x000fea0003800200 */
.L_x_6968:
        /* <DEDUP_REMOVED lines=57> */
.L_x_6971:
[----:B------:R-:W-:Y:S05]  /*47f0*/  BSYNC.RECONVERGENT B0 ;  /* 0x0000000000007941 */ /* 0x000fea0003800200 */
.L_x_6970:
[----:B------:R-:W-:Y:S01]  /*4800*/  ISETP.GE.OR P5, PT, R153, R120, P1 ;  /* 0x000000789900720c */ /* 0x000fe20000fa6670 */
[----:B------:R-:W-:Y:S04]  /*4810*/  BSSY.RECONVERGENT B0, `(.L_x_6972) ;  /* 0x0000039000007945 */ /* 0x000fe80003800200 */
[----:B------:R-:W-:Y:S08]  /*4820*/  @P6 BRA `(.L_x_6973) ;  /* 0x0000000000dc6947 */ /* 0x000ff00003800000 */
[----:B------:R-:W-:Y:S02]  /*4830*/  ISETP.GE.AND P0, PT, R10, R17, PT ;  /* 0x000000110a00720c */ /* 0x000fe40003f06270 */
[----:B------:R-:W-:Y:S04]  /*4840*/  IADD3 R42, P6, PT, R40, R95, RZ ;  /* 0x0000005f282a7210 */ /* 0x000fe80007fde0ff */
[----:B------:R-:W-:Y:S02]  /*4850*/  IADD3.X R43, PT, PT, R41, R93, RZ, P6, !PT ;  /* 0x0000005d292b7210 */ /* 0x000fe400037fe4ff */
[C---:B---3--:R-:W-:Y:S03]  /*4860*/  LEA R48, P6, R222.reuse, R38, 0x6 ;  /* 0x00000026de307211 */ /* 0x048fe600078c30ff */
        /* <DEDUP_REMOVED lines=51> */
.L_x_6973:
[----:B------:R-:W-:Y:S05]  /*4ba0*/  BSYNC.RECONVERGENT B0 ;  /* 0x0000000000007941 */ /* 0x000fea0003800200 */
.L_x_6972:
[----:B------:R-:W-:Y:S01]  /*4bb0*/  ISETP.LT.OR P3, PT, R157, R122, P3 ;  /* 0x0000007a9d00720c */ /* 0x000fe20001f61670 */
[----:B------:R-:W-:Y:S01]  /*4bc0*/  BSSY.RECONVERGENT B0, `(.L_x_6974) ;  /* 0x000003c000007945 */ /* 0x000fe20003800200 */
[----:B------:R-:W-:Y:S02]  /*4bd0*/  ISETP.GE.OR P6, PT, R151, R120, P1 ;  /* 0x000000789700720c */ /* 0x000fe40000fc6670 */
[----:B------:R-:W-:Y:S09]  /*4be0*/  ISETP.LT.OR P4, PT, R155, R122, P4 ;  /* 0x0000007a9b00720c */ /* 0x000ff20002781670 */
[----:B------:R-:W-:Y:S05]  /*4bf0*/  @P3 BRA `(.L_x_6975) ;  /* 0x0000000000e03947 */ /* 0x000fea0003800000 */
[----:B------:R-:W-:Y:S01]  /*4c00*/  IMAD R44, R223, 0x60, RZ ;  /* 0x00000060df2c7824 */ /* 0x000fe200078e02ff */
[----:B------:R-:W-:Y:S01]  /*4c10*/  ISETP.GE.AND P0, PT, R10, R17, PT ;  /* 0x000000110a00720c */ /* 0x000fe20003f06270 */
[----:B---34-:R-:W-:Y:S01]  /*4c20*/  IMAD.WIDE.U32 R48, R222, 0x60, R38 ;  /* 0x00000060de307825 */ /* 0x018fe200078e0026 */
[----:B------:R-:W-:Y:S04]  /*4c30*/  IADD3 R42, P3, PT, R40, R178, RZ ;  /* 0x000000b2282a7210 */ /* 0x000fe80007f7e0ff */
[----:B------:R-:W-:Y:S02]  /*4c40*/  IADD3.X R43, PT, PT, R41, R81, RZ, P3, !PT ;  /* 0x00000051292b7210 */ /* 0x000fe40001ffe4ff */
[----:B------:R-:W-:Y:S03]  /*4c50*/  IADD3 R49, PT, PT, R44, R49, RZ ;  /* 0x000000312c317210 */ /* 0x000fe60007ffe0ff */
[----:B-12---:R-:W2:Y:S02]  /*4c60*/  LD.E.128 R20, desc[UR4][R42.64] ;  /* 0x000000042a147980 */ /* 0x006ea4000c101d00 */
        /* <DEDUP_REMOVED lines=49> */
.L_x_6975:
[----:B------:R-:W-:Y:S05]  /*4f80*/  BSYNC.RECONVERGENT B0 ;  /* 0x0000000000007941 */ /* 0x000fea0003800200 */
.L_x_6974:
[----:B------:R-:W-:Y:S01]  /*4f90*/  ISETP.GE.OR P3, PT, R149, R120, P1 ;  /* 0x000000789500720c */ /* 0x000fe20000f66670 */
[----:B------:R-:W-:Y:S04]  /*4fa0*/  BSSY.RECONVERGENT B0, `(.L_x_6976) ;  /* 0x0000039000007945 */ /* 0x000fe80003800200 */
[----:B------:R-:W-:Y:S08]  /*4fb0*/  @P4 BRA `(.L_x_6977) ;  /* 0x0000000000dc4947 */ /* 0x000ff00003800000 */
[----:B------:R-:W-:Y:S02]  /*4fc0*/  ISETP.GE.AND P0, PT, R10, R17, PT ;  /* 0x000000110a00720c */ /* 0x000fe40003f06270 */
[----:B------:R-:W-:Y:S04]  /*4fd0*/  IADD3 R42, P4, PT, R40, R99, RZ ;  /* 0x00000063282a7210 */ /* 0x000fe80007f9e0ff */
[----:B------:R-:W-:Y:S02]  /*4fe0*/  IADD3.X R43, PT, PT, R41, R97, RZ, P4, !PT ;  /* 0x00000061292b7210 */ /* 0x000fe400027fe4ff */
[C---:B-1-34-:R-:W-:Y:S03]  /*4ff0*/  LEA R48, P4, R222.reuse, R38, 0x7 ;  /* 0x00000026de307211 */ /* 0x05afe600078838ff */
[----:B--2---:R-:W2:Y:S01]  /*5000*/  LD.E.128 R20, desc[UR4][R42.64] ;  /* 0x000000042a147980 */ /* 0x004ea2000c101d00 */
        /* <DEDUP_REMOVED lines=50> */
.L_x_6977:
[----:B------:R-:W-:Y:S05]  /*5330*/  BSYNC.RECONVERGENT B0 ;  /* 0x0000000000007941 */ /* 0x000fea0003800200 */
.L_x_6976:
[----:B------:R-:W-:Y:S01]  /*5340*/  ISETP.LT.OR P5, PT, R153, R122, P5 ;  /* 0x0000007a9900720c */ /* 0x000fe20002fa1670 */
[----:B------:R-:W-:Y:S01]  /*5350*/  BSSY.RECONVERGENT B0, `(.L_x_6978) ;  /* 0x000003c000007945 */ /* 0x000fe20003800200 */
[----:B------:R-:W-:Y:S02]  /*5360*/  ISETP.GE.OR P4, PT, R147, R120, P1 ;  /* 0x000000789300720c */ /* 0x000fe40000f86670 */
[----:B------:R-:W-:Y:S09]  /*5370*/  ISETP.LT.OR P6, PT, R151, R122, P6 ;  /* 0x0000007a9700720c */ /* 0x000ff200037c1670 */
[----:B------:R-:W-:Y:S05]  /*5380*/  @P5 BRA `(.L_x_6979) ;  /* 0x0000000000e05947 */ /* 0x000fea0003800000 */
[----:B------:R-:W-:Y:S01]  /*5390*/  IMAD R44, R223, 0xa0, RZ ;  /* 0x000000a0df2c7824 */ /* 0x000fe200078e02ff */
[----:B------:R-:W-:Y:S01]  /*53a0*/  ISETP.GE.AND P0, PT, R10, R17, PT ;  /* 0x000000110a00720c */ /* 0x000fe20003f06270 */
[----:B-1-34-:R-:W-:Y:S01]  /*53b0*/  IMAD.WIDE.U32 R48, R222, 0xa0, R38 ;  /* 0x000000a0de307825 */ /* 0x01afe200078e0026 */
[----:B------:R-:W-:Y:S04]  /*53c0*/  IADD3 R42, P5, PT, R40, R176, RZ ;  /* 0x000000b0282a7210 */ /* 0x000fe80007fbe0ff */
[----:B------:R-:W-:Y:S02]  /*53d0*/  IADD3.X R43, PT, PT, R41, R83, RZ, P5, !PT ;  /* 0x00000053292b7210 */ /* 0x000fe40002ffe4ff */
[----:B------:R-:W-:Y:S03]  /*53e0*/  IADD3 R49, PT, PT, R44, R49, RZ ;  /* 0x000000312c317210 */ /* 0x000fe60007ffe0ff */
[----:B--2---:R-:W2:Y:S02]  /*53f0*/  LD.E.128 R20, desc[UR4][R42.64] ;  /* 0x000000042a147980 */ /* 0x004ea4000c101d00 */
        /* <DEDUP_REMOVED lines=49> */
.L_x_6979:
[----:B------:R-:W-:Y:S05]  /*5710*/  BSYNC.RECONVERGENT B0 ;  /* 0x0000000000007941 */ /* 0x000fea0003800200 */
.L_x_6978:
[----:B------:R-:W-:Y:S01]  /*5720*/  ISETP.GE.OR P0, PT, R145, R120, P1 ;  /* 0x000000789100720c */ /* 0x000fe20000f06670 */
[----:B------:R-:W-:Y:S03]  /*5730*/  BSSY.RECONVERGENT B0, `(.L_x_6980) ;  /* 0x000003b000007945 */ /* 0x000fe60003800200 */
[----:B------:R-:W-:Y:S01]  /*5740*/  P2R R42, PR, RZ, 0x1 ;  /* 0x00000001ff2a7803 */ /* 0x000fe20000000000 */
[----:B------:R-:W-:Y:S08]  /*5750*/  @P6 BRA `(.L_x_6981) ;  /* 0x0000000000e06947 */ /* 0x000ff00003800000 */
[----:B------:R-:W-:Y:S01]  /*5760*/  IMAD R46, R223, 0xc0, RZ ;  /* 0x000000c0df2e7824 */ /* 0x000fe200078e02ff */
[----:B------:R-:W-:Y:S01]  /*5770*/  ISETP.GE.AND P0, PT, R10, R17, PT ;  /* 0x000000110a00720c */ /* 0x000fe20003f06270 */
[----:B------:R-:W-:Y:S01]  /*5780*/  IMAD.WIDE.U32 R52, R222, 0xc0, R38 ;  /* 0x000000c0de347825 */ /* 0x000fe200078e0026 */
[----:B------:R-:W-:Y:S04]  /*5790*/  IADD3 R44, P5, PT, R40, R174, RZ ;  /* 0x000000ae282c7210 */ /* 0x000fe80007fbe0ff */
[----:B------:R-:W-:Y:S02]  /*57a0*/  IADD3.X R45, PT, PT, R41, R85, RZ, P5, !PT ;  /* 0x00000055292d7210 */ /* 0x000fe40002ffe4ff */
[----:B------:R-:W-:Y:S03]  /*57b0*/  IADD3 R53, PT, PT, R46, R53, RZ ;  /* 0x000000352e357210 */ /* 0x000fe60007ffe0ff */
        /* <DEDUP_REMOVED lines=50> */
.L_x_6981:
[----:B------:R-:W-:Y:S05]  /*5ae0*/  BSYNC.RECONVERGENT B0 ;  /* 0x0000000000007941 */ /* 0x000fea0003800200 */
.L_x_6980:
[----:B------:R-:W-:Y:S01]  /*5af0*/  ISETP.LT.OR P3, PT, R149, R122, P3 ;  /* 0x0000007a9500720c */ /* 0x000fe20001f61670 */
[----:B------:R-:W-:Y:S01]  /*5b00*/  BSSY.RECONVERGENT B0, `(.L_x_6982) ;  /* 0x000003c000007945 */ /* 0x000fe20003800200 */
[----:B------:R-:W-:Y:S02]  /*5b10*/  ISETP.GE.OR P6, PT, R143, R120, P1 ;  /* 0x000000788f00720c */ /* 0x000fe40000fc6670 */
[----:B------:R-:W-:Y:S09]  /*5b20*/  ISETP.LT.OR P4, PT, R147, R122, P4 ;  /* 0x0000007a9300720c */ /* 0x000ff20002781670 */
[----:B------:R-:W-:Y:S05]  /*5b30*/  @P3 BRA `(.L_x_6983) ;  /* 0x0000000000e03947 */ /* 0x000fea0003800000 */
[----:B------:R-:W-:Y:S01]  /*5b40*/  IMAD R46, R223, 0xe0, RZ ;  /* 0x000000e0df2e7824 */ /* 0x000fe200078e02ff */
[----:B------:R-:W-:Y:S01]  /*5b50*/  ISETP.GE.AND P0, PT, R10, R17, PT ;  /* 0x000000110a00720c */ /* 0x000fe20003f06270 */
[----:B-1----:R-:W-:Y:S01]  /*5b60*/  IMAD.WIDE.U32 R52, R222, 0xe0, R38 ;  /* 0x000000e0de347825 */ /* 0x002fe200078e0026 */
[----:B------:R-:W-:Y:S04]  /*5b70*/  IADD3 R44, P3, PT, R40, R172, RZ ;  /* 0x000000ac282c7210 */ /* 0x000fe80007f7e0ff */
[----:B------:R-:W-:Y:S02]  /*5b80*/  IADD3.X R45, PT, PT, R41, R87, RZ, P3, !PT ;  /* 0x00000057292d7210 */ /* 0x000fe40001ffe4ff */
[----:B------:R-:W-:Y:S03]  /*5b90*/  IADD3 R53, PT, PT, R46, R53, RZ ;  /* 0x000000352e357210 */ /* 0x000fe60007ffe0ff */
[----:B--234-:R-:W2:Y:S02]  /*5ba0*/  LD.E.128 R20, desc[UR4][R44.64] ;  /* 0x000000042c147980 */ /* 0x01cea4000c101d00 */
        /* <DEDUP_REMOVED lines=49> */
.L_x_6983:
[----:B------:R-:W-:Y:S05]  /*5ec0*/  BSYNC.RECONVERGENT B0 ;  /* 0x0000000000007941 */ /* 0x000fea0003800200 */
.L_x_6982:
[----:B------:R-:W-:Y:S01]  /*5ed0*/  ISETP.GE.OR P5, PT, R141, R120, P1 ;  /* 0x000000788d00720c */ /* 0x000fe20000fa6670 */
[----:B------:R-:W-:Y:S04]  /*5ee0*/  BSSY.RECONVERGENT B0, `(.L_x_6984) ;  /* 0x0000039000007945 */ /* 0x000fe80003800200 */
[----:B------:R-:W-:Y:S08]  /*5ef0*/  @P4 BRA `(.L_x_6985) ;  /* 0x0000000000dc4947 */ /* 0x000ff00003800000 */
[----:B------:R-:W-:Y:S02]  /*5f00*/  ISETP.GE.AND P0, PT, R10, R17, PT ;  /* 0x000000110a00720c */ /* 0x000fe40003f06270 */
[C---:B------:R-:W-:Y:S04]  /*5f10*/  LEA R44, P3, R168.reuse, R40, 0x8 ;  /* 0x00000028a82c7211 */ /* 0x040fe800078640ff */
[----:B------:R-:W-:Y:S02]  /*5f20*/  LEA.HI.X R45, R168, R41, R169, 0x8, P3 ;  /* 0x00000029a82d7211 */ /* 0x000fe400018f44a9 */
        /* <DEDUP_REMOVED lines=52> */
.L_x_6985:
[----:B------:R-:W-:Y:S05]  /*6270*/  BSYNC.RECONVERGENT B0 ;  /* 0x0000000000007941 */ /* 0x000fea0003800200 */
.L_x_6984:
[----:B------:R-:W-:Y:S01]  /*6280*/  ISETP.NE.AND P0, PT, R42, RZ, PT ;  /* 0x000000ff2a00720c */ /* 0x000fe20003f05270 */
[----:B------:R-:W-:Y:S01]  /*6290*/  BSSY.RECONVERGENT B0, `(.L_x_6986) ;  /* 0x0000045000007945 */ /* 0x000fe20003800200 */
[----:B------:R-:W-:Y:S02]  /*62a0*/  ISETP.GE.OR P4, PT, R139, R120, P1 ;  /* 0x000000788b00720c */ /* 0x000fe40000f86670 */
[----:B------:R-:W-:Y:S02]  /*62b0*/  ISETP.LT.OR P0, PT, R145, R122, P0 ;  /* 0x0000007a9100720c */ /* 0x000fe40000701670 */
        /* <DEDUP_REMOVED lines=12> */
[----:B-1-34-:R-:W-:Y:S01]  /*6380*/  IMAD.WIDE.U32 R48, R222, 0x120, R38 ;  /* 0x00000120de307825 */ /* 0x01afe200078e0026 */
        /* <DEDUP_REMOVED lines=53> */
.L_x_6987:
[----:B------:R-:W-:Y:S05]  /*66e0*/  BSYNC.RECONVERGENT B0 ;  /* 0x0000000000007941 */ /* 0x000fea0003800200 */
.L_x_6986:
[----:B------:R-:W-:Y:S04]  /*66f0*/  BSSY.RECONVERGENT B0, `(.L_x_6988) ;  /* 0x000003b000007945 */ /* 0x000fe80003800200 */
[----:B------:R-:W-:Y:S05]  /*6700*/  @P6 BRA `(.L_x_6989) ;  /* 0x0000000000e46947 */ /* 0x000fea0003800000 */
        /* <DEDUP_REMOVED lines=57> */
.L_x_6989:
[----:B------:R-:W-:Y:S05]  /*6aa0*/  BSYNC.RECONVERGENT B0 ;  /* 0x0000000000007941 */ /* 0x000fea0003800200 */
.L_x_6988:
        /* <DEDUP_REMOVED lines=59> */
.L_x_6991:
[----:B------:R-:W-:Y:S05]  /*6e60*/  BSYNC.RECONVERGENT B0 ;  /* 0x0000000000007941 */ /* 0x000fea0003800200 */
.L_x_6990:
        /* <DEDUP_REMOVED lines=59> */
.L_x_6993:
[----:B------:R-:W-:Y:S05]  /*7220*/  BSYNC.RECONVERGENT B0 ;  /* 0x0000000000007941 */ /* 0x000fea0003800200 */
.L_x_6992:
        /* <DEDUP_REMOVED lines=59> */
.L_x_6995:
[----:B------:R-:W-:Y:S05]  /*75e0*/  BSYNC.RECONVERGENT B0 ;  /* 0x0000000000007941 */ /* 0x000fea0003800200 */
.L_x_6994:
        /* <DEDUP_REMOVED lines=59> */
.L_x_6997:
[----:B------:R-:W-:Y:S05]  /*79a0*/  BSYNC.RECONVERGENT B0 ;  /* 0x0000000000007941 */ /* 0x000fea0003800200 */
.L_x_6996:
[----:B------:R-:W5:Y:S02]  /*79b0*/  LD.E R3, desc[UR4][R164.64+0xd0] ;  /* 0x0000d004a4037980 */ /* 0x000f64000c101900 */
[----:B-----5:R-:W-:Y:S05]  /*79c0*/  IMAD.U32 R3, R3, -0x80, RZ ;  /* 0xffffff8003037824 */ /* 0x020fea00078e00ff */
[C---:B------:R-:W-:Y:S02]  /*79d0*/  LEA R14, P1, R3.reuse, R14, 0x1 ;  /* 0x0000000e030e7211 */ /* 0x040fe400078208ff */
[C---:B------:R-:W-:Y:S02]  /*79e0*/  LEA R50, P0, R3.reuse, R50, 0x1 ;  /* 0x0000003203327211 */ /* 0x040fe400078008ff */
[C---:B------:R-:W-:Y:S02]  /*79f0*/  LEA.HI.X.SX32 R15, R3.reuse, R15, 0x1, P1 ;  /* 0x0000000f030f7211 */ /* 0x040fe400008f0eff */
[----:B------:R-:W-:Y:S01]  /*7a00*/  LEA.HI.X.SX32 R51, R3, R51, 0x1, P0 ;  /* 0x0000003303337211 */ /* 0x000fe200000f0eff */
[----:B------:R-:W-:Y:S05]  /*7a10*/  BRA `(.L_x_6964) ;  /* 0x0000006000807947 */ /* 0x000fea0003800000 */
.L_x_6965:
        /* <DEDUP_REMOVED lines=99> */
.L_x_6999:
[----:B------:R-:W-:Y:S05]  /*8050*/  BSYNC.RECONVERGENT B0 ;  /* 0x0000000000007941 */ /* 0x000fea0003800200 */
.L_x_6998:
        /* <DEDUP_REMOVED lines=96> */
.L_x_7001:
[----:B------:R-:W-:Y:S05]  /*8660*/  BSYNC.RECONVERGENT B0 ;  /* 0x0000000000007941 */ /* 0x000fea0003800200 */
.L_x_7000:
[CC--:B------:R-:W-:Y:S01]  /*8670*/  ISETP.GE.OR P0, PT, R76.reuse, R120.reuse, P3 ;  /* 0x000000784c00720c */ /* 0x0c0fe20001f06670 */
        /* <DEDUP_REMOVED lines=16> */
[----:B------:R-:W-:Y:S02]  /*8780*/  @!P0 SHF.L.U32 R183, R185, 0x1, RZ ;  /* 0x00000001b9b78819 */ /* 0x000fe400000006ff */
[----:B------:R-:W-:Y:S02]  /*8790*/  @!P0 IADD3.X R56, PT, PT, R115, R56, RZ, P5, !PT ;  /* 0x0000003873388210 */ /* 0x000fe40002ffe4ff */
[----:B------:R-:W-:Y:S02]  /*87a0*/  @!P0 IADD3 R186, P5, PT, R183, R102, RZ ;  /* 0x00000066b7ba8210 */ /* 0x000fe40007fbe0ff */
[----:B------:R-:W-:Y:S04]  /*87b0*/  @!P0 SHF.L.U64.HI R56, R185, 0x1, R56 ;  /* 0x00000001b9388819 */ /* 0x000fe80000010238 */
        /* <DEDUP_REMOVED lines=78> */
.L_x_7003:
[----:B------:R-:W-:Y:S05]  /*8ca0*/  BSYNC.RECONVERGENT B0 ;  /* 0x0000000000007941 */ /* 0x000fea0003800200 */
.L_x_7002:
        /* <DEDUP_REMOVED lines=93> */
.L_x_7005:
[----:B------:R-:W-:Y:S05]  /*9280*/  BSYNC.RECONVERGENT B0 ;  /* 0x0000000000007941 */ /* 0x000fea0003800200 */
.L_x_7004:
        /* <DEDUP_REMOVED lines=94> */
.L_x_7007:
[----:B------:R-:W-:Y:S05]  /*9870*/  BSYNC.RECONVERGENT B0 ;  /* 0x0000000000007941 */ /* 0x000fea0003800200 */
.L_x_7006:
        /* <DEDUP_REMOVED lines=97> */
.L_x_7009:
[----:B------:R-:W-:Y:S05]  /*9e90*/  BSYNC.RECONVERGENT B0 ;  /* 0x0000000000007941 */ /* 0x000fea0003800200 */
.L_x_7008:
        /* <DEDUP_REMOVED lines=94> */
.L_x_7011:
[----:B------:R-:W-:Y:S05]  /*a480*/  BSYNC.RECONVERGENT B0 ;  /* 0x0000000000007941 */ /* 0x000fea0003800200 */
.L_x_7010:
        /* <DEDUP_REMOVED lines=97> */
.L_x_7013:
[----:B------:R-:W-:Y:S05]  /*aaa0*/  BSYNC.RECONVERGENT B0 ;  /* 0x0000000000007941 */ /* 0x000fea0003800200 */
.L_x_7012:
        /* <DEDUP_REMOVED lines=97> */
.L_x_7015:
[----:B------:R-:W-:Y:S05]  /*b0c0*/  BSYNC.RECONVERGENT B0 ;  /* 0x0000000000007941 */ /* 0x000fea0003800200 */
.L_x_7014:
        /* <DEDUP_REMOVED lines=97> */
.L_x_7017:
[----:B------:R-:W-:Y:S05]  /*b6e0*/  BSYNC.RECONVERGENT B0 ;  /* 0x0000000000007941 */ /* 0x000fea0003800200 */
.L_x_7016:
        /* <DEDUP_REMOVED lines=95> */
.L_x_7019:
[----:B------:R-:W-:Y:S05]  /*bce0*/  BSYNC.RECONVERGENT B0 ;  /* 0x0000000000007941 */ /* 0x000fea0003800200 */
.L_x_7018:
        /* <DEDUP_REMOVED lines=98> */
.L_x_7021:
[----:B------:R-:W-:Y:S05]  /*c310*/  BSYNC.RECONVERGENT B0 ;  /* 0x0000000000007941 */ /* 0x000fea0003800200 */
.L_x_7020:
        /* <DEDUP_REMOVED lines=98> */
.L_x_7023:
[----:B------:R-:W-:Y:S05]  /*c940*/  BSYNC.RECONVERGENT B0 ;  /* 0x0000000000007941 */ /* 0x000fea0003800200 */
.L_x_7022:
        /* <DEDUP_REMOVED lines=98> */
.L_x_7025:
[----:B------:R-:W-:Y:S05]  /*cf70*/  BSYNC.RECONVERGENT B0 ;  /* 0x0000000000007941 */ /* 0x000fea0003800200 */
.L_x_7024:
        /* <DEDUP_REMOVED lines=99> */
.L_x_7027:
[----:B------:R-:W-:Y:S05]  /*d5b0*/  BSYNC.RECONVERGENT B0 ;  /* 0x0000000000007941 */ /* 0x000fea0003800200 */
.L_x_7026:
        /* <DEDUP_REMOVED lines=16> */
[----:B------:R-:W5:Y:S03]  /*d6c0*/  @!P0 LD.E.128 R4, desc[UR4][R4.64] ;  /* 0x0000000404048980 */ /* 0x000f66000c101d00 */
        /* <DEDUP_REMOVED lines=12> */
[----:B------:R-:W-:Y:S02]  /*d790*/  @!P0 HADD2.F32 R5, -RZ, R6.H0_H0 ;  /* 0x20000006ff058230 */ /* 0x000fe40000004100 */
[--C-:B---3--:R-:W-:Y:S02]  /*d7a0*/  @!P0 HADD2.F32 R18, -RZ, R38.reuse.H0_H0 ;  /* 0x20000026ff128230 */ /* 0x108fe40000004100 */
[--C-:B------:R-:W-:Y:S02]  /*d7b0*/  @!P0 HADD2.F32 R16, -RZ, R7.reuse.H0_H0 ;  /* 0x20000007ff108230 */ /* 0x100fe40000004100 */
[----:B------:R-:W-:Y:S02]  /*d7c0*/  @!P0 HADD2.F32 R17, -RZ, R7.H1_H1 ;  /* 0x30000007ff118230 */ /* 0x000fe40000004100 */
[----:B------:R-:W-:Y:S01]  /*d7d0*/  @!P3 FADD.FTZ R18, -R18, -RZ ;  /* 0x800000ff1212b221 */ /* 0x000fe20000010100 */
[----:B------:R-:W-:Y:S02]  /*d7e0*/  @!P0 HADD2.F32 R19, -RZ, R38.H1_H1 ;  /* 0x30000026ff138230 */ /* 0x000fe40000004100 */
[----:B------:R-:W-:Y:S02]  /*d7f0*/  @!P0 HADD2.F32 R7, -RZ, R39.H0_H0 ;  /* 0x20000027ff078230 */ /* 0x000fe40000004100 */
[----:B------:R-:W-:Y:S01]  /*d800*/  @!P0 FMUL.FTZ R5, R5, R18 ;  /* 0x0000001205058220 */ /* 0x000fe20000410000 */
[----:B------:R-:W-:Y:S01]  /*d810*/  @!P0 HADD2.F32 R25, -RZ, R36.H0_H0 ;  /* 0x20000024ff198230 */ /* 0x000fe20000004100 */
[----:B------:R-:W-:Y:S01]  /*d820*/  @!P0 MOV R18, R32 ;  /* 0x0000002000128202 */ /* 0x000fe20000000f00 */
[--C-:B------:R-:W-:Y:S02]  /*d830*/  @!P0 HADD2.F32 R21, -RZ, R37.reuse.H1_H1 ;  /* 0x30000025ff158230 */ /* 0x100fe40000004100 */
[----:B------:R-:W-:Y:S01]  /*d840*/  @!P3 FADD.FTZ R19, -R19, -RZ ;  /* 0x800000ff1313b221 */ /* 0x000fe20000010100 */
[----:B------:R-:W-:Y:S02]  /*d850*/  @!P0 HADD2.F32 R6, -RZ, R6.H1_H1 ;  /* 0x30000006ff068230 */ /* 0x000fe40000004100 */
[----:B------:R-:W-:Y:S01]  /*d860*/  @!P3 FADD.FTZ R7, -R7, -RZ ;  /* 0x800000ff0707b221 */ /* 0x000fe20000010100 */
[----:B------:R-:W-:Y:S02]  /*d870*/  @!P0 HADD2.F32 R23, -RZ, R36.H1_H1 ;  /* 0x30000024ff178230 */ /* 0x000fe40000004100 */
[----:B------:R-:W-:Y:S01]  /*d880*/  @!P3 FADD.FTZ R25, -R25, -RZ ;  /* 0x800000ff1919b221 */ /* 0x000fe20000010100 */
[----:B------:R-:W-:Y:S02]  /*d890*/  @!P0 HADD2.F32 R20, -RZ, R37.H0_H0 ;  /* 0x20000025ff148230 */ /* 0x000fe40000004100 */
[----:B------:R-:W-:Y:S01]  /*d8a0*/  @!P3 FADD.FTZ R21, -R21, -RZ ;  /* 0x800000ff1515b221 */ /* 0x000fe20000010100 */
[----:B------:R-:W-:Y:S02]  /*d8b0*/  @!P0 HADD2.F32 R8, -RZ, R39.H1_H1 ;  /* 0x30000027ff088230 */ /* 0x000fe40000004100 */
[----:B------:R-:W-:Y:S01]  /*d8c0*/  @!P0 FMUL.FTZ R6, R6, R19 ;  /* 0x0000001306068220 */ /* 0x000fe20000410000 */
[----:B------:R-:W-:Y:S02]  /*d8d0*/  @!P0 HADD2.F32 R19, -RZ, R18.H0_H0 ;  /* 0x20000012ff138230 */ /* 0x000fe40000004100 */
[----:B------:R-:W-:Y:S01]  /*d8e0*/  @!P0 FMUL.FTZ R7, R16, R7 ;  /* 0x0000000710078220 */ /* 0x000fe20000410000 */
[----:B----4-:R-:W-:Y:S02]  /*d8f0*/  @!P0 HADD2.F32 R16, -RZ, R28.H0_H0 ;  /* 0x2000001cff108230 */ /* 0x010fe40000004100 */
[----:B------:R-:W-:Y:S01]  /*d900*/  @!P0 FMUL.FTZ R0, R0, R25 ;  /* 0x0000001900008220 */ /* 0x000fe20000410000 */
[----:B------:R-:W-:Y:S02]  /*d910*/  @!P0 HADD2.F32 R22, -RZ, R29.H1_H1 ;  /* 0x3000001dff168230 */ /* 0x000fe40000004100 */
[----:B------:R-:W-:Y:S01]  /*d920*/  @!P3 FADD.FTZ R23, -R23, -RZ ;  /* 0x800000ff1717b221 */ /* 0x000fe20000010100 */
[----:B------:R-:W-:Y:S02]  /*d930*/  @!P0 HADD2.F32 R24, -RZ, R30.H1_H1 ;  /* 0x3000001eff188230 */ /* 0x000fe40000004100 */
[----:B------:R-:W-:Y:S01]  /*d940*/  @!P3 FADD.FTZ R20, -R20, -RZ ;  /* 0x800000ff1414b221 */ /* 0x000fe20000010100 */
[----:B------:R-:W-:Y:S02]  /*d950*/  @!P0 HADD2.F32 R25, -RZ, R31.H0_H0 ;  /* 0x2000001fff198230 */ /* 0x000fe40000004100 */
[----:B------:R-:W-:Y:S01]  /*d960*/  @!P0 FMUL.FTZ R4, R4, R21 ;  /* 0x0000001504048220 */ /* 0x000fe20000410000 */
[----:B------:R-:W-:Y:S02]  /*d970*/  @!P0 HADD2.F32 R21, -RZ, R18.H1_H1 ;  /* 0x30000012ff158230 */ /* 0x000fe40000004100 */
[----:B------:R-:W-:Y:S01]  /*d980*/  @!P0 FFMA.FTZ R0, R19, R16, R0 ;  /* 0x0000001013008223 */ /* 0x000fe20000010000 */
[----:B------:R-:W-:Y:S01]  /*d990*/  @!P0 HADD2.F32 R18, -RZ, R28.H1_H1 ;  /* 0x3000001cff128230 */ /* 0x000fe20000004100 */
[----:B------:R-:W-:Y:S01]  /*d9a0*/  @!P0 MOV R28, R34 ;  /* 0x00000022001c8202 */ /* 0x000fe20000000f00 */
[----:B------:R-:W-:Y:S01]  /*d9b0*/  @!P0 FMUL.FTZ R2, R2, R23 ;  /* 0x0000001702028220 */ /* 0x000fe20000410000 */
[----:B------:R-:W-:Y:S01]  /*d9c0*/  @!P0 FMUL.FTZ R3, R3, R20 ;  /* 0x0000001403038220 */ /* 0x000fe20000410000 */
[--C-:B------:R-:W-:Y:S02]  /*d9d0*/  @!P0 HADD2.F32 R16, -RZ, R27.reuse.H0_H0 ;  /* 0x2000001bff108230 */ /* 0x100fe40000004100 */
[----:B------:R-:W-:Y:S01]  /*d9e0*/  @!P3 FADD.FTZ R8, -R8, -RZ ;  /* 0x800000ff0808b221 */ /* 0x000fe20000010100 */
[----:B------:R-:W-:Y:S01]  /*d9f0*/  @!P0 HADD2.F32 R19, -RZ, R27.H1_H1 ;  /* 0x3000001bff138230 */ /* 0x000fe20000004100 */
[----:B------:R-:W-:Y:S01]  /*da00*/  @!P0 MOV R27, R35 ;  /* 0x00000023001b8202 */ /* 0x000fe20000000f00 */
[----:B------:R-:W-:Y:S02]  /*da10*/  @!P0 HADD2.F32 R20, -RZ, R29.H0_H0 ;  /* 0x2000001dff148230 */ /* 0x000fe40000004100 */
[----:B------:R-:W-:Y:S01]  /*da20*/  @!P0 FFMA.FTZ R2, R21, R18, R2 ;  /* 0x0000001215028223 */ /* 0x000fe20000010002 */
[----:B------:R-:W-:Y:S02]  /*da30*/  @!P0 HADD2.F32 R23, -RZ, R30.H0_H0 ;  /* 0x2000001eff178230 */ /* 0x000fe40000004100 */
[----:B------:R-:W-:Y:S01]  /*da40*/  @!P0 FMUL.FTZ R8, R17, R8 ;  /* 0x0000000811088220 */ /* 0x000fe20000410000 */
[--C-:B------:R-:W-:Y:S02]  /*da50*/  @!P0 HADD2.F32 R18, -RZ, R28.reuse.H0_H0 ;  /* 0x2000001cff128230 */ /* 0x100fe40000004100 */
[----:B------:R-:W-:Y:S01]  /*da60*/  @!P0 FFMA.FTZ R3, R16, R20, R3 ;  /* 0x0000001410038223 */ /* 0x000fe20000010003 */
[----:B------:R-:W-:Y:S01]  /*da70*/  @!P0 F2FP.F16.F32.PACK_AB R0, R2, R0 ;  /* 0x000000000200823e */ /* 0x000fe200000000ff */
[----:B------:R-:W-:Y:S02]  /*da80*/  @!P0 HADD2.F32 R21, -RZ, R28.H1_H1 ;  /* 0x3000001cff158230 */ /* 0x000fe40000004100 */
[----:B------:R-:W-:Y:S01]  /*da90*/  @!P0 FFMA.FTZ R4, R19, R22, R4 ;  /* 0x0000001613048223 */ /* 0x000fe20000010004 */
[----:B------:R-:W-:Y:S01]  /*daa0*/  @!P0 HADD2.F32 R16, -RZ, R27.H0_H0 ;  /* 0x2000001bff108230 */ /* 0x000fe20000004100 */
[----:B------:R-:W-:Y:S01]  /*dab0*/  @!P0 MOV R32, R0 ;  /* 0x0000000000208202 */ /* 0x000fe20000000f00 */
[----:B------:R-:W-:Y:S02]  /*dac0*/  @!P0 HADD2.F32 R26, -RZ, R31.H1_H1 ;  /* 0x3000001fff1a8230 */ /* 0x000fe40000004100 */
[----:B------:R-:W-:Y:S01]  /*dad0*/  @!P0 FFMA.FTZ R5, R18, R23, R5 ;  /* 0x0000001712058223 */ /* 0x000fe20000010005 */
[----:B------:R-:W-:Y:S01]  /*dae0*/  @!P0 F2FP.F16.F32.PACK_AB R3, R4, R3 ;  /* 0x000000030403823e */ /* 0x000fe200000000ff */
[----:B------:R-:W-:Y:S02]  /*daf0*/  @!P0 HADD2.F32 R19, -RZ, R27.H1_H1 ;  /* 0x3000001bff138230 */ /* 0x000fe40000004100 */
[----:B------:R-:W-:Y:S01]  /*db00*/  @!P0 FFMA.FTZ R6, R21, R24, R6 ;  /* 0x0000001815068223 */ /* 0x000fe20000010006 */
[----:B------:R-:W-:Y:S01]  /*db10*/  @!P0 FFMA.FTZ R7, R16, R25, R7 ;  /* 0x0000001910078223 */ /* 0x000fe20000010007 */
[----:B------:R-:W-:Y:S01]  /*db20*/  @!P0 MOV R33, R3 ;  /* 0x0000000300218202 */ /* 0x000fe20000000f00 */
        /* <DEDUP_REMOVED lines=8> */
.L_x_7029:
[----:B------:R-:W-:Y:S05]  /*dbb0*/  BSYNC.RECONVERGENT B0 ;  /* 0x0000000000007941 */ /* 0x000fea0003800200 */
.L_x_7028:
[----:B------:R-:W5:Y:S02]  /*dbc0*/  LD.E R3, desc[UR4][R164.64+0xd0] ;  /* 0x0000d004a4037980 */ /* 0x000f64000c101900 */
[----:B-----5:R-:W-:Y:S05]  /*dbd0*/  IMAD.U32 R3, R3, -0x80, RZ ;  /* 0xffffff8003037824 */ /* 0x020fea00078e00ff */
[C---:B------:R-:W-:Y:S02]  /*dbe0*/  LEA R104, P1, R3.reuse, R104, 0x1 ;  /* 0x0000006803687211 */ /* 0x040fe400078208ff */
[C---:B------:R-:W-:Y:S02]  /*dbf0*/  LEA R102, P0, R3.reuse, R102, 0x1 ;  /* 0x0000006603667211 */ /* 0x040fe400078008ff */
[C---:B------:R-:W-:Y:S02]  /*dc00*/  LEA.HI.X.SX32 R105, R3.reuse, R105, 0x1, P1 ;  /* 0x0000006903697211 */ /* 0x040fe400008f0eff */
[----:B------:R-:W-:Y:S09]  /*dc10*/  LEA.HI.X.SX32 R103, R3, R103, 0x1, P0 ;  /* 0x0000006703677211 */ /* 0x000ff200000f0eff */
.L_x_6964:
[----:B------:R-:W-:Y:S05]  /*dc20*/  BSYNC.RECONVERGENT B1 ;  /* 0x0000000000017941 */ /* 0x000fea0003800200 */
.L_x_6962:
        /* <DEDUP_REMOVED lines=101> */
.L_x_7031:
[----:B------:R-:W-:Y:S05]  /*e280*/  BSYNC.RECONVERGENT B0 ;  /* 0x0000000000007941 */ /* 0x000fea0003800200 */
.L_x_7030:
[----:B------:R-:W-:Y:S11]  /*e290*/  ISETP.GT.AND P0, PT, R117, R68, PT ;  /* 0x000000447500720c */ /* 0x000ff60003f04270 */
[----:B------:R-:W-:Y:S02]  /*e2a0*/  @!UPT UIADD3 URZ, UPT, UPT, URZ, URZ, URZ ;  /* 0x000000fffffff290 */ /* 0x000fe4000fffe0ff */
[----:B------:R-:W-:Y:S05]  /*e2b0*/  @P0 BRA `(.L_x_7032) ;  /* 0xffffff4400700947 */ /* 0x000fea000383ffff */
.L_x_6961:
        /* <DEDUP_REMOVED lines=19> */
.L_x_7037:
[----:B------:R2:W-:Y:S02]  /*e3f0*/  STS.128 [R58], RZ ;  /* 0x000000ff3a007388 */ /* 0x0005e40000000c00 */
.L_x_7036:
[----:B------:R-:W-:Y:S05]  /*e400*/  BSYNC.RECONVERGENT B0 ;  /* 0x0000000000007941 */ /* 0x000fea0003800200 */
.L_x_7035:
[C---:B------:R-:W-:Y:S01]  /*e410*/  VIADD R25, R162.reuse, 0x10 ;  /* 0x00000010a2197836 */ /* 0x040fe20000000000 */
        /* <DEDUP_REMOVED lines=16> */
.L_x_7039:
[----:B------:R-:W-:Y:S05]  /*e520*/  BSYNC.RECONVERGENT B0 ;  /* 0x0000000000007941 */ /* 0x000fea0003800200 */
.L_x_7038:
        /* <DEDUP_REMOVED lines=11> */
.L_x_7041:
[----:B------:R-:W-:Y:S05]  /*e5e0*/  BSYNC.RECONVERGENT B0 ;  /* 0x0000000000007941 */ /* 0x000fea0003800200 */
.L_x_7040:
        /* <DEDUP_REMOVED lines=11> */
.L_x_7034:
        /* <DEDUP_REMOVED lines=13> */
[----:B------:R-:W-:-:S04]  /*e770*/  IMAD R7, R162, R9, R74 ;  /* 0x00000009a2077224 */ /* 0x000fc800078e024a */
        /* <DEDUP_REMOVED lines=31> */
[----:B-----5:R-:W-:Y:S01]  /*e970*/  MOV R19, R14 ;  /* 0x0000000e00137202 */ /* 0x020fe20000000f00 */
[--C-:B----4-:R-:W-:Y:S02]  /*e980*/  HADD2.F32 R21, -RZ, R13.reuse.H0_H0 ;  /* 0x2000000dff157230 */ /* 0x110fe40000004100 */
[----:B------:R-:W-:Y:S02]  /*e990*/  HADD2.F32 R25, -RZ, R13.H1_H1 ;  /* 0x3000000dff197230 */ /* 0x000fe40000004100 */
[----:B------:R-:W-:-:S02]  /*e9a0*/  HADD2.F32 R18, -RZ, R15.H1_H1 ;  /* 0x3000000fff127230 */ /* 0x000fc40000004100 */
[----:B------:R-:W-:Y:S02]  /*e9b0*/  HADD2.F32 R23, -RZ, R15.H0_H0 ;  /* 0x2000000fff177230 */ /* 0x000fe40000004100 */
[----:B--2---:R-:W-:Y:S02]  /*e9c0*/  HADD2.F32 R14, -RZ, R6.H1_H1 ;  /* 0x30000006ff0e7230 */ /* 0x004fe40000004100 */
[----:B------:R-:W-:Y:S02]  /*e9d0*/  HADD2.F32 R13, -RZ, R7.H1_H1 ;  /* 0x30000007ff0d7230 */ /* 0x000fe40000004100 */
[----:B---3--:R-:W-:Y:S02]  /*e9e0*/  HADD2.F32 R2, -RZ, R4.H1_H1 ;  /* 0x30000004ff027230 */ /* 0x008fe40000004100 */
[----:B------:R-:W-:Y:S02]  /*e9f0*/  HADD2.F32 R0, -RZ, R5.H1_H1 ;  /* 0x30000005ff007230 */ /* 0x000fe40000004100 */
[C---:B------:R-:W-:Y:S01]  /*ea00*/  FMUL.FTZ R15, R25.reuse, R14 ;  /* 0x0000000e190f7220 */ /* 0x040fe20000410000 */
[----:B------:R-:W-:Y:S01]  /*ea10*/  FMUL.FTZ R22, R25, R2 ;  /* 0x0000000219167220 */ /* 0x000fe20000410000 */
[C---:B------:R-:W-:Y:S01]  /*ea20*/  FMUL.FTZ R25, R18.reuse, R13 ;  /* 0x0000000d12197220 */ /* 0x040fe20000410000 */
[----:B------:R-:W-:Y:S01]  /*ea30*/  FMUL.FTZ R20, R18, R0 ;  /* 0x0000000012147220 */ /* 0x000fe20000410000 */
[----:B------:R-:W-:-:S02]  /*ea40*/  HADD2.F32 R6, -RZ, R6.H0_H0 ;  /* 0x20000006ff067230 */ /* 0x000fc40000004100 */
[C---:B------:R-:W-:Y:S01]  /*ea50*/  FFMA.FTZ R25, R23.reuse, R0, R25 ;  /* 0x0000000017197223 */ /* 0x040fe20000010019 */
[----:B------:R-:W-:Y:S01]  /*ea60*/  FFMA.FTZ R20, R23, R13, -R20 ;  /* 0x0000000d17147223 */ /* 0x000fe20000010814 */
[----:B------:R-:W-:Y:S02]  /*ea70*/  HADD2.F32 R13, -RZ, R12.H1_H1 ;  /* 0x3000000cff0d7230 */ /* 0x000fe40000004100 */
[----:B------:R-:W-:Y:S02]  /*ea80*/  HADD2.F32 R4, -RZ, R4.H0_H0 ;  /* 0x20000004ff047230 */ /* 0x000fe40000004100 */
[C---:B------:R-:W-:Y:S01]  /*ea90*/  FFMA.FTZ R22, R21.reuse, R14, -R22 ;  /* 0x0000000e15167223 */ /* 0x040fe20000010816 */
[----:B------:R-:W-:Y:S02]  /*eaa0*/  HADD2.F32 R5, -RZ, R5.H0_H0 ;  /* 0x20000005ff057230 */ /* 0x000fe40000004100 */
[----:B------:R-:W-:Y:S01]  /*eab0*/  FFMA.FTZ R15, R21, R2, R15 ;  /* 0x00000002150f7223 */ /* 0x000fe2000001000f */
[----:B------:R-:W-:-:S02]  /*eac0*/  HADD2.F32 R0, -RZ, R19.H1_H1 ;  /* 0x30000013ff007230 */ /* 0x000fc40000004100 */
[----:B------:R-:W-:Y:S02]  /*ead0*/  HADD2.F32 R7, -RZ, R7.H0_H0 ;  /* 0x20000007ff077230 */ /* 0x000fe40000004100 */
[----:B------:R-:W-:Y:S02]  /*eae0*/  HADD2.F32 R21, -RZ, R12.H0_H0 ;  /* 0x2000000cff157230 */ /* 0x000fe40000004100 */
[C---:B------:R-:W-:Y:S01]  /*eaf0*/  FMUL.FTZ R2, R13.reuse, R4 ;  /* 0x000000040d027220 */ /* 0x040fe20000410000 */
[----:B------:R-:W-:Y:S02]  /*eb00*/  HADD2.F32 R12, -RZ, R19.H0_H0 ;  /* 0x20000013ff0c7230 */ /* 0x000fe40000004100 */
[-C--:B------:R-:W-:Y:S01]  /*eb10*/  FMUL.FTZ R19, R13, R6.reuse ;  /* 0x000000060d137220 */ /* 0x080fe20000410000 */
        /* <DEDUP_REMOVED lines=11> */
.L_x_7048:
[----:B------:R-:W-:Y:S05]  /*ebd0*/  BSYNC.RECONVERGENT B0 ;  /* 0x0000000000007941 */ /* 0x000fea0003800200 */
.L_x_7047:
[----:B-----5:R3:W-:Y:S01]  /*ebe0*/  STS.128 [R58], R12 ;  /* 0x0000000c3a007388 */ /* 0x0207e20000000c00 */
[----:B------:R-:W-:Y:S05]  /*ebf0*/  BRA `(.L_x_7045) ;  /* 0x0000000000047947 */ /* 0x000fea0003800000 */
.L_x_7046:
[----:B------:R2:W-:Y:S02]  /*ec00*/  STS.128 [R58], RZ ;  /* 0x000000ff3a007388 */ /* 0x0005e40000000c00 */
.L_x_7045:
[----:B------:R-:W-:Y:S05]  /*ec10*/  BSYNC.RECONVERGENT B1 ;  /* 0x0000000000017941 */ /* 0x000fea0003800200 */
.L_x_7044:
[----:B------:R-:W-:Y:S01]  /*ec20*/  VIADD R25, R162, 0x10 ;  /* 0x00000010a2197836 */ /* 0x000fe20000000000 */
[----:B------:R-:W-:Y:S01]  /*ec30*/  LEA R18, P0, R37, R160, 0x1 ;  /* 0x000000a025127211 */ /* 0x000fe200078008ff */
        /* <DEDUP_REMOVED lines=59> */
.L_x_7052:
[----:B------:R-:W-:Y:S05]  /*eff0*/  BSYNC.RECONVERGENT B0 ;  /* 0x0000000000007941 */ /* 0x000fea0003800200 */
.L_x_7051:
[----:B-----5:R1:W-:Y:S02]  /*f000*/  STS.128 [R58+0x800], R12 ;  /* 0x0008000c3a007388 */ /* 0x0203e40000000c00 */
.L_x_7050:
[----:B------:R-:W-:Y:S05]  /*f010*/  BSYNC.RECONVERGENT B1 ;  /* 0x0000000000017941 */ /* 0x000fea0003800200 */
.L_x_7049:
        /* <DEDUP_REMOVED lines=23> */
[----:B------:R-:W2:Y:S01]  /*f190*/  LD.E.64 R4, desc[UR4][R4.64] ;  /* 0x0000000404047980 */ /* 0x000ea2000c101b00 */
[----:B----45:R-:W-:Y:S01]  /*f1a0*/  MOV R21, R14 ;  /* 0x0000000e00157202 */ /* 0x030fe20000000f00 */
[--C-:B------:R-:W-:Y:S02]  /*f1b0*/  HADD2.F32 R23, -RZ, R13.reuse.H0_H0 ;  /* 0x2000000dff177230 */ /* 0x100fe40000004100 */
[----:B------:R-:W-:Y:S02]  /*f1c0*/  HADD2.F32 R33, -RZ, R13.H1_H1 ;  /* 0x3000000dff217230 */ /* 0x000fe40000004100 */
[----:B------:R-:W-:-:S02]  /*f1d0*/  HADD2.F32 R20, -RZ, R15.H1_H1 ;  /* 0x3000000fff147230 */ /* 0x000fc40000004100 */
[----:B------:R-:W-:Y:S02]  /*f1e0*/  HADD2.F32 R27, -RZ, R15.H0_H0 ;  /* 0x2000000fff1b7230 */ /* 0x000fe40000004100 */
[----:B---3--:R-:W-:Y:S02]  /*f1f0*/  HADD2.F32 R14, -RZ, R6.H1_H1 ;  /* 0x30000006ff0e7230 */ /* 0x008fe40000004100 */
[----:B------:R-:W-:Y:S02]  /*f200*/  HADD2.F32 R13, -RZ, R7.H1_H1 ;  /* 0x30000007ff0d7230 */ /* 0x000fe40000004100 */
[----:B--2---:R-:W-:Y:S02]  /*f210*/  HADD2.F32 R2, -RZ, R4.H1_H1 ;  /* 0x30000004ff027230 */ /* 0x004fe40000004100 */
        /* <DEDUP_REMOVED lines=30> */
.L_x_7056:
[----:B------:R-:W-:Y:S05]  /*f400*/  BSYNC.RECONVERGENT B0 ;  /* 0x0000000000007941 */ /* 0x000fea0003800200 */
.L_x_7055:
[----:B-----5:R1:W-:Y:S02]  /*f410*/  STS.128 [R58+0x1000], R12 ;  /* 0x0010000c3a007388 */ /* 0x0203e40000000c00 */
.L_x_7054:
[----:B------:R-:W-:Y:S05]  /*f420*/  BSYNC.RECONVERGENT B1 ;  /* 0x0000000000017941 */ /* 0x000fea0003800200 */
.L_x_7053:
        /* <DEDUP_REMOVED lines=23> */
[--C-:B-----5:R-:W-:Y:S02]  /*f5a0*/  HADD2.F32 R7, -RZ, R13.reuse.H1_H1 ;  /* 0x3000000dff077230 */ /* 0x120fe40000004100 */
[----:B------:R-:W-:Y:S02]  /*f5b0*/  HADD2.F32 R9, -RZ, R13.H0_H0 ;  /* 0x2000000dff097230 */ /* 0x000fe40000004100 */
[--C-:B------:R-:W-:Y:S02]  /*f5c0*/  HADD2.F32 R8, -RZ, R12.reuse.H1_H1 ;  /* 0x3000000cff087230 */ /* 0x100fe40000004100 */
[----:B------:R-:W-:-:S02]  /*f5d0*/  HADD2.F32 R12, -RZ, R12.H0_H0 ;  /* 0x2000000cff0c7230 */ /* 0x000fc40000004100 */
[--C-:B---3--:R-:W-:Y:S02]  /*f5e0*/  HADD2.F32 R0, -RZ, R2.reuse.H1_H1 ;  /* 0x30000002ff007230 */ /* 0x108fe40000004100 */
[----:B------:R-:W-:Y:S02]  /*f5f0*/  HADD2.F32 R13, -RZ, R2.H0_H0 ;  /* 0x20000002ff0d7230 */ /* 0x000fe40000004100 */
[--C-:B--2---:R-:W-:Y:S02]  /*f600*/  HADD2.F32 R6, -RZ, R4.reuse.H1_H1 ;  /* 0x30000004ff067230 */ /* 0x104fe40000004100 */
        /* <DEDUP_REMOVED lines=18> */
[-C--:B------:R-:W-:Y:S01]  /*f730*/  FMUL.FTZ R15, R9, R0.reuse ;  /* 0x00000000090f7220 */ /* 0x080fe20000410000 */
        /* <DEDUP_REMOVED lines=11> */
.L_x_7058:
[----:B------:R-:W-:Y:S05]  /*f7f0*/  BSYNC.RECONVERGENT B0 ;  /* 0x0000000000007941 */ /* 0x000fea0003800200 */
.L_x_7057:
[----:B-----5:R1:W-:Y:S01]  /*f800*/  STS.128 [R58+0x1800], R12 ;  /* 0x0018000c3a007388 */ /* 0x0203e20000000c00 */
[----:B------:R-:W-:Y:S05]  /*f810*/  BRA `(.L_x_7042) ;  /* 0x0000001400f07947 */ /* 0x000fea0003800000 */
.L_x_7043:
        /* <DEDUP_REMOVED lines=52> */
[----:B------:R-:W-:-:S02]  /*fb60*/  HADD2.F32 R6, -RZ, R7.H1_H1 ;  /* 0x30000007ff067230 */ /* 0x000fc40000004100 */
[----:B------:R-:W-:Y:S01]  /*fb70*/  FMUL.FTZ R17, R17, R4 ;  /* 0x0000000411117220 */ /* 0x000fe20000410000 */
[----:B------:R-:W-:Y:S02]  /*fb80*/  HADD2.F32 R45, -RZ, R7.H0_H0 ;  /* 0x20000007ff2d7230 */ /* 0x000fe40000004100 */
[----:B------:R-:W-:Y:S01]  /*fb90*/  @!P3 FADD.FTZ R5, -R5, -RZ ;  /* 0x800000ff0505b221 */ /* 0x000fe20000010100 */
[----:B------:R-:W-:Y:S01]  /*fba0*/  FMUL.FTZ R22, R22, R19 ;  /* 0x0000001316167220 */ /* 0x000fe20000410000 */
[----:B------:R-:W-:Y:S01]  /*fbb0*/  @!P3 FADD.FTZ R6, -R6, -RZ ;  /* 0x800000ff0606b221 */ /* 0x000fe20000010100 */
[----:B----4-:R-:W-:Y:S02]  /*fbc0*/  HADD2.F32 R4, -RZ, R12.H0_H0 ;  /* 0x2000000cff047230 */ /* 0x010fe40000004100 */
[----:B------:R-:W-:Y:S01]  /*fbd0*/  FMUL.FTZ R36, R36, R5 ;  /* 0x0000000524247220 */ /* 0x000fe20000410000 */
[----:B------:R-:W-:Y:S02]  /*fbe0*/  HADD2.F32 R19, -RZ, R20.H1_H1 ;  /* 0x30000014ff137230 */ /* 0x000fe40000004100 */
[----:B------:R-:W-:Y:S01]  /*fbf0*/  FMUL.FTZ R39, R39, R6 ;  /* 0x0000000627277220 */ /* 0x000fe20000410000 */
[----:B------:R-:W-:-:S02]  /*fc00*/  HADD2.F32 R12, -RZ, R12.H1_H1 ;  /* 0x3000000cff0c7230 */ /* 0x000fc40000004100 */
[----:B------:R-:W-:Y:S01]  /*fc10*/  FMUL.FTZ R26, R26, R43 ;  /* 0x0000002b1a1a7220 */ /* 0x000fe20000410000 */
[----:B------:R-:W-:Y:S02]  /*fc20*/  HADD2.F32 R5, -RZ, R20.H0_H0 ;  /* 0x20000014ff057230 */ /* 0x000fe40000004100 */
[----:B------:R-:W-:Y:S01]  /*fc30*/  FMUL.FTZ R16, R16, R41 ;  /* 0x0000002910107220 */ /* 0x000fe20000410000 */
[----:B------:R-:W-:Y:S02]  /*fc40*/  HADD2.F32 R7, -RZ, R21.H0_H0 ;  /* 0x20000015ff077230 */ /* 0x000fe40000004100 */
[----:B------:R-:W-:Y:S01]  /*fc50*/  @!P3 FADD.FTZ R47, -R47, -RZ ;  /* 0x800000ff2f2fb221 */ /* 0x000fe20000010100 */
[----:B------:R-:W-:Y:S02]  /*fc60*/  HADD2.F32 R6, -RZ, R13.H0_H0 ;  /* 0x2000000dff067230 */ /* 0x000fe40000004100 */
[----:B------:R-:W-:Y:S01]  /*fc70*/  @!P3 FADD.FTZ R45, -R45, -RZ ;  /* 0x800000ff2d2db221 */ /* 0x000fe20000010100 */
[----:B------:R-:W-:Y:S01]  /*fc80*/  FFMA.FTZ R19, R19, R12, R26 ;  /* 0x0000000c13137223 */ /* 0x000fe2000001001a */
[----:B------:R-:W-:-:S02]  /*fc90*/  HADD2.F32 R20, -RZ, R14.H0_H0 ;  /* 0x2000000eff147230 */ /* 0x000fc40000004100 */
[----:B------:R-:W-:Y:S01]  /*fca0*/  FFMA.FTZ R4, R5, R4, R22 ;  /* 0x0000000405047223 */ /* 0x000fe20000010016 */
[----:B------:R-:W-:Y:S02]  /*fcb0*/  HADD2.F32 R43, -RZ, R14.H1_H1 ;  /* 0x3000000eff2b7230 */ /* 0x000fe40000004100 */
[----:B------:R-:W-:Y:S01]  /*fcc0*/  FFMA.FTZ R6, R7, R6, R16 ;  /* 0x0000000607067223 */ /* 0x000fe20000010010 */
[----:B------:R-:W-:Y:S02]  /*fcd0*/  HADD2.F32 R12, -RZ, R25.H0_H0 ;  /* 0x20000019ff0c7230 */ /* 0x000fe40000004100 */
[----:B------:R-:W-:Y:S01]  /*fce0*/  FMUL.FTZ R38, R38, R47 ;  /* 0x0000002f26267220 */ /* 0x000fe20000410000 */
[----:B------:R-:W-:Y:S02]  /*fcf0*/  HADD2.F32 R13, -RZ, R13.H1_H1 ;  /* 0x3000000dff0d7230 */ /* 0x000fe40000004100 */
[----:B------:R-:W-:Y:S01]  /*fd00*/  FMUL.FTZ R18, R18, R45 ;  /* 0x0000002d12127220 */ /* 0x000fe20000410000 */
[----:B------:R-:W-:-:S02]  /*fd10*/  HADD2.F32 R41, -RZ, R15.H0_H0 ;  /* 0x2000000fff297230 */ /* 0x000fc40000004100 */
[----:B------:R-:W-:Y:S01]  /*fd20*/  FFMA.FTZ R12, R12, R20, R17 ;  /* 0x000000140c0c7223 */ /* 0x000fe20000010011 */
[----:B------:R-:W-:Y:S01]  /*fd30*/  HADD2.F32 R14, -RZ, R15.H1_H1 ;  /* 0x3000000fff0e7230 */ /* 0x000fe20000004100 */
[----:B------:R-:W-:Y:S01]  /*fd40*/  F2FP.F16.F32.PACK_AB R20, R19, R4 ;  /* 0x000000041314723e */ /* 0x000fe200000000ff */
[----:B------:R-:W-:Y:S02]  /*fd50*/  HADD2.F32 R21, -RZ, R21.H1_H1 ;  /* 0x30000015ff157230 */ /* 0x000fe40000004100 */
        /* <DEDUP_REMOVED lines=10> */
.L_x_7063:
[----:B------:R-:W-:Y:S05]  /*fe00*/  BSYNC.RECONVERGENT B0 ;  /* 0x0000000000007941 */ /* 0x000fea0003800200 */
.L_x_7062:
[----:B-----5:R2:W-:Y:S01]  /*fe10*/  STS.128 [R58], R20 ;  /* 0x000000143a007388 */ /* 0x0205e20000000c00 */
[----:B------:R-:W-:Y:S05]  /*fe20*/  BRA `(.L_x_7060) ;  /* 0x0000000000047947 */ /* 0x000fea0003800000 */
.L_x_7061:
[----:B------:R3:W-:Y:S02]  /*fe30*/  STS.128 [R58], RZ ;  /* 0x000000ff3a007388 */ /* 0x0007e40000000c00 */
.L_x_7060:
[----:B------:R-:W-:Y:S05]  /*fe40*/  BSYNC.RECONVERGENT B1 ;  /* 0x0000000000017941 */ /* 0x000fea0003800200 */
.L_x_7059:
        /* <DEDUP_REMOVED lines=56> */
[----:B--2---:R-:W-:Y:S02]  /*101d0*/  HADD2.F32 R4, -RZ, R12.H0_H0 ;  /* 0x2000000cff047230 */ /* 0x004fe40000004100 */
        /* <DEDUP_REMOVED lines=33> */
.L_x_7067:
[----:B------:R-:W-:Y:S05]  /*103f0*/  BSYNC.RECONVERGENT B0 ;  /* 0x0000000000007941 */ /* 0x000fea0003800200 */
.L_x_7066:
[----:B-----5:R4:W-:Y:S02]  /*10400*/  STS.128 [R58+0x800], R20 ;  /* 0x000800143a007388 */ /* 0x0209e40000000c00 */
.L_x_7065:
[----:B------:R-:W-:Y:S05]  /*10410*/  BSYNC.RECONVERGENT B1 ;  /* 0x0000000000017941 */ /* 0x000fea0003800200 */
.L_x_7064:
        /* <DEDUP_REMOVED lines=21> */
[C---:B--2---:R-:W-:Y:S02]  /*10570*/  SHF.L.U32 R15, R13.reuse, 0x1, RZ ;  /* 0x000000010d0f7819 */ /* 0x044fe400000006ff */
[----:B------:R-:W-:Y:S01]  /*10580*/  SHF.L.U64.HI R13, R13, 0x1, R4 ;  /* 0x000000010d0d7819 */ /* 0x000fe20000010204 */
[----:B------:R-:W2:Y:S01]  /*10590*/  LD.E.128 R16, desc[UR4][R16.64] ;  /* 0x0000000410107980 */ /* 0x000ea2000c101d00 */
[----:B------:R-:W-:-:S04]  /*105a0*/  IADD3 R4, P0, PT, R30, R15, RZ ;  /* 0x0000000f1e047210 */ /* 0x000fc80007f1e0ff */
[----:B------:R-:W-:Y:S02]  /*105b0*/  IADD3.X R5, PT, PT, R31, R13, RZ, P0, !PT ;  /* 0x0000000d1f057210 */ /* 0x000fe400007fe4ff */
[----:B------:R-:W-:-:S04]  /*105c0*/  IADD3 R12, P0, PT, R28, R15, RZ ;  /* 0x0000000f1c0c7210 */ /* 0x000fc80007f1e0ff */
[----:B------:R-:W4:Y:S01]  /*105d0*/  LD.E.128 R4, desc[UR4][R4.64] ;  /* 0x0000000404047980 */ /* 0x000f22000c101d00 */
[----:B------:R-:W-:-:S06]  /*105e0*/  IADD3.X R13, PT, PT, R29, R13, RZ, P0, !PT ;  /* 0x0000000d1d0d7210 */ /* 0x000fcc00007fe4ff */
[----:B------:R-:W3:Y:S01]  /*105f0*/  LD.E.128 R12, desc[UR4][R12.64] ;  /* 0x000000040c0c7980 */ /* 0x000ee2000c101d00 */
        /* <DEDUP_REMOVED lines=9> */
[--C-:B----4-:R-:W-:Y:S02]  /*10690*/  HADD2.F32 R19, -RZ, R4.reuse.H0_H0 ;  /* 0x20000004ff137230 */ /* 0x110fe40000004100 */
[----:B------:R-:W-:Y:S02]  /*106a0*/  HADD2.F32 R41, -RZ, R5.H0_H0 ;  /* 0x20000005ff297230 */ /* 0x000fe40000004100 */
[----:B------:R-:W-:-:S02]  /*106b0*/  HADD2.F32 R4, -RZ, R4.H1_H1 ;  /* 0x30000004ff047230 */ /* 0x000fc40000004100 */
[----:B------:R-:W-:Y:S02]  /*106c0*/  HADD2.F32 R5, -RZ, R5.H1_H1 ;  /* 0x30000005ff057230 */ /* 0x000fe40000004100 */
[--C-:B------:R-:W-:Y:S02]  /*106d0*/  HADD2.F32 R42, -RZ, R6.reuse.H0_H0 ;  /* 0x20000006ff2a7230 */ /* 0x100fe40000004100 */
[----:B------:R-:W-:Y:S01]  /*106e0*/  @!P3 FADD.FTZ R4, -R4, -RZ ;  /* 0x800000ff0404b221 */ /* 0x000fe20000010100 */
[--C-:B------:R-:W-:Y:S02]  /*106f0*/  HADD2.F32 R43, -RZ, R7.reuse.H0_H0 ;  /* 0x20000007ff2b7230 */ /* 0x100fe40000004100 */
[----:B------:R-:W-:Y:S01]  /*10700*/  @!P3 FADD.FTZ R5, -R5, -RZ ;  /* 0x800000ff0505b221 */ /* 0x000fe20000010100 */
[----:B------:R-:W-:Y:S02]  /*10710*/  HADD2.F32 R6, -RZ, R6.H1_H1 ;  /* 0x30000006ff067230 */ /* 0x000fe40000004100 */
[----:B------:R-:W-:Y:S01]  /*10720*/  @!P3 FADD.FTZ R19, -R19, -RZ ;  /* 0x800000ff1313b221 */ /* 0x000fe20000010100 */
[----:B------:R-:W-:-:S02]  /*10730*/  HADD2.F32 R7, -RZ, R7.H1_H1 ;  /* 0x30000007ff077230 */ /* 0x000fc40000004100 */
[----:B------:R-:W-:Y:S01]  /*10740*/  FMUL.FTZ R35, R35, R4 ;  /* 0x0000000423237220 */ /* 0x000fe20000410000 */
[----:B------:R-:W-:Y:S01]  /*10750*/  FMUL.FTZ R36, R36, R5 ;  /* 0x0000000524247220 */ /* 0x000fe20000410000 */
[----:B------:R-:W-:Y:S02]  /*10760*/  HADD2.F32 R5, -RZ, R20.H0_H0 ;  /* 0x20000014ff057230 */ /* 0x000fe40000004100 */
[----:B---3--:R-:W-:Y:S02]  /*10770*/  HADD2.F32 R4, -RZ, R12.H0_H0 ;  /* 0x2000000cff047230 */ /* 0x008fe40000004100 */
[----:B------:R-:W-:Y:S01]  /*10780*/  FMUL.FTZ R22, R22, R19 ;  /* 0x0000001316167220 */ /* 0x000fe20000410000 */
[----:B------:R-:W-:Y:S02]  /*10790*/  HADD2.F32 R20, -RZ, R20.H1_H1 ;  /* 0x30000014ff147230 */ /* 0x000fe40000004100 */
[----:B------:R-:W-:Y:S01]  /*107a0*/  @!P3 FADD.FTZ R42, -R42, -RZ ;  /* 0x800000ff2a2ab221 */ /* 0x000fe20000010100 */
[----:B------:R-:W-:-:S02]  /*107b0*/  HADD2.F32 R12, -RZ, R12.H1_H1 ;  /* 0x3000000cff0c7230 */ /* 0x000fc40000004100 */
[----:B------:R-:W-:Y:S01]  /*107c0*/  @!P3 FADD.FTZ R6, -R6, -RZ ;  /* 0x800000ff0606b221 */ /* 0x000fe20000010100 */
[----:B------:R-:W-:Y:S01]  /*107d0*/  @!P3 FADD.FTZ R7, -R7, -RZ ;  /* 0x800000ff0707b221 */ /* 0x000fe20000010100 */
[----:B------:R-:W-:Y:S01]  /*107e0*/  @!P3 FADD.FTZ R41, -R41, -RZ ;  /* 0x800000ff2929b221 */ /* 0x000fe20000010100 */
[----:B------:R-:W-:Y:S01]  /*107f0*/  @!P3 FADD.FTZ R43, -R43, -RZ ;  /* 0x800000ff2b2bb221 */ /* 0x000fe20000010100 */
[----:B------:R-:W-:Y:S01]  /*10800*/  FMUL.FTZ R17, R17, R42 ;  /* 0x0000002a11117220 */ /* 0x000fe20000410000 */
[----:B------:R-:W-:Y:S01]  /*10810*/  FMUL.FTZ R37, R37, R6 ;  /* 0x0000000625257220 */ /* 0x000fe20000410000 */
[----:B------:R-:W-:Y:S01]  /*10820*/  FMUL.FTZ R40, R40, R7 ;  /* 0x0000000728287220 */ /* 0x000fe20000410000 */
[----:B------:R-:W-:Y:S01]  /*10830*/  FFMA.FTZ R4, R5, R4, R22 ;  /* 0x0000000405047223 */ /* 0x000fe20000010016 */
[----:B------:R-:W-:Y:S01]  /*10840*/  FFMA.FTZ R35, R20, R12, R35 ;  /* 0x0000000c14237223 */ /* 0x000fe20000010023 */
[----:B------:R-:W-:Y:S02]  /*10850*/  HADD2.F32 R7, -RZ, R21.H0_H0 ;  /* 0x20000015ff077230 */ /* 0x000fe40000004100 */
[----:B------:R-:W-:-:S02]  /*10860*/  HADD2.F32 R6, -RZ, R13.H0_H0 ;  /* 0x2000000dff067230 */ /* 0x000fc40000004100 */
[----:B------:R-:W-:Y:S02]  /*10870*/  HADD2.F32 R42, -RZ, R14.H0_H0 ;  /* 0x2000000eff2a7230 */ /* 0x000fe40000004100 */
[----:B------:R-:W-:Y:S02]  /*10880*/  HADD2.F32 R19, -RZ, R15.H0_H0 ;  /* 0x2000000fff137230 */ /* 0x000fe40000004100 */
[----:B------:R-:W-:Y:S02]  /*10890*/  HADD2.F32 R12, -RZ, R34.H0_H0 ;  /* 0x20000022ff0c7230 */ /* 0x000fe40000004100 */
[----:B------:R-:W-:Y:S02]  /*108a0*/  HADD2.F32 R5, -RZ, R23.H0_H0 ;  /* 0x20000017ff057230 */ /* 0x000fe40000004100 */
[----:B------:R-:W-:Y:S01]  /*108b0*/  FMUL.FTZ R16, R16, R41 ;  /* 0x0000002910107220 */ /* 0x000fe20000410000 */
[----:B------:R-:W-:Y:S02]  /*108c0*/  HADD2.F32 R13, -RZ, R13.H1_H1 ;  /* 0x3000000dff0d7230 */ /* 0x000fe40000004100 */
[----:B------:R-:W-:Y:S01]  /*108d0*/  FMUL.FTZ R18, R18, R43 ;  /* 0x0000002b12127220 */ /* 0x000fe20000410000 */
[----:B------:R-:W-:-:S02]  /*108e0*/  HADD2.F32 R14, -RZ, R14.H1_H1 ;  /* 0x3000000eff0e7230 */ /* 0x000fc40000004100 */
[----:B------:R-:W-:Y:S02]  /*108f0*/  HADD2.F32 R15, -RZ, R15.H1_H1 ;  /* 0x3000000fff0f7230 */ /* 0x000fe40000004100 */
[----:B------:R-:W-:Y:S02]  /*10900*/  HADD2.F32 R21, -RZ, R21.H1_H1 ;  /* 0x30000015ff157230 */ /* 0x000fe40000004100 */
[----:B------:R-:W-:Y:S02]  /*10910*/  HADD2.F32 R34, -RZ, R34.H1_H1 ;  /* 0x30000022ff227230 */ /* 0x000fe40000004100 */
[----:B------:R-:W-:Y:S02]  /*10920*/  HADD2.F32 R23, -RZ, R23.H1_H1 ;  /* 0x30000017ff177230 */ /* 0x000fe40000004100 */
[----:B------:R-:W-:Y:S01]  /*10930*/  FFMA.FTZ R6, R7, R6, R16 ;  /* 0x0000000607067223 */ /* 0x000fe20000010010 */
        /* <DEDUP_REMOVED lines=9> */
.L_x_7071:
[----:B------:R-:W-:Y:S05]  /*109d0*/  BSYNC.RECONVERGENT B0 ;  /* 0x0000000000007941 */ /* 0x000fea0003800200 */
.L_x_7070:
[----:B-----5:R4:W-:Y:S02]  /*109e0*/  STS.128 [R58+0x1000], R20 ;  /* 0x001000143a007388 */ /* 0x0209e40000000c00 */
.L_x_7069:
[----:B------:R-:W-:Y:S05]  /*109f0*/  BSYNC.RECONVERGENT B1 ;  /* 0x0000000000017941 */ /* 0x000fea0003800200 */
.L_x_7068:
        /* <DEDUP_REMOVED lines=30> */
[----:B------:R-:W4:Y:S04]  /*10be0*/  LD.E.128 R16, desc[UR4][R16.64] ;  /* 0x0000000410107980 */ /* 0x000f28000c101d00 */
[----:B------:R-:W3:Y:S01]  /*10bf0*/  LD.E.128 R12, desc[UR4][R12.64] ;  /* 0x000000040c0c7980 */ /* 0x000ee2000c101d00 */
        /* <DEDUP_REMOVED lines=9> */
[----:B----4-:R-:W-:Y:S02]  /*10c90*/  HADD2.F32 R3, -RZ, R18.H0_H0 ;  /* 0x20000012ff037230 */ /* 0x010fe40000004100 */
        /* <DEDUP_REMOVED lines=15> */
[----:B---3--:R-:W-:-:S02]  /*10d90*/  HADD2.F32 R4, -RZ, R12.H0_H0 ;  /* 0x2000000cff047230 */ /* 0x008fc40000004100 */
        /* <DEDUP_REMOVED lines=34> */
.L_x_7073:
[----:B------:R-:W-:Y:S05]  /*10fc0*/  BSYNC.RECONVERGENT B0 ;  /* 0x0000000000007941 */ /* 0x000fea0003800200 */
.L_x_7072:
[----:B-----5:R2:W-:Y:S02]  /*10fd0*/  STS.128 [R58+0x1800], R20 ;  /* 0x001800143a007388 */ /* 0x0205e40000000c00 */
.L_x_7042:
[----:B------:R-:W-:Y:S05]  /*10fe0*/  BSYNC.RECONVERGENT B2 ;  /* 0x0000000000027941 */ /* 0x000fea0003800200 */
.L_x_7033:
[----:B-1----:R-:W-:Y:S01]  /*10ff0*/  IADD3 R3, PT, PT, -R70, R63, RZ ;  /* 0x0000003f46037210 */ /* 0x002fe20007ffe1ff */
[----:B------:R-:W-:Y:S03]  /*11000*/  BSSY.RECONVERGENT B0, `(.L_x_7074) ;  /* 0x000000c000007945 */ /* 0x000fe60003800200 */
[----:B------:R-:W-:-:S13]  /*11010*/  ISETP.GE.AND P2, PT, R162, R3, PT ;  /* 0x00000003a200720c */ /* 0x000fda0003f46270 */
        /* <DEDUP_REMOVED lines=9> */
.L_x_7076:
[----:B------:R1:W-:Y:S02]  /*110b0*/  STS.128 [R58+0x2000], RZ ;  /* 0x002000ff3a007388 */ /* 0x0003e40000000c00 */
.L_x_7075:
[----:B------:R-:W-:Y:S05]  /*110c0*/  BSYNC.RECONVERGENT B0 ;  /* 0x0000000000007941 */ /* 0x000fea0003800200 */
.L_x_7074:
[----:B------:R-:W-:Y:S01]  /*110d0*/  ISETP.GE.AND P1, PT, R25, R3, PT ;  /* 0x000000031900720c */ /* 0x000fe20003f26270 */
[----:B------:R-:W-:Y:S01]  /*110e0*/  BSSY.RECONVERGENT B0, `(.L_x_7077) ;  /* 0x000000c000007945 */ /* 0x000fe20003800200 */
[----:B------:R-:W-:-:S04]  /*110f0*/  LEA R8, P0, R66, R228, 0x1 ;  /* 0x000000e442087211 */ /* 0x000fc800078008ff */
        /* <DEDUP_REMOVED lines=9> */
.L_x_7079:
[----:B------:R1:W-:Y:S02]  /*11190*/  STS.128 [R58+0x2800], RZ ;  /* 0x002800ff3a007388 */ /* 0x0003e40000000c00 */
.L_x_7078:
[----:B------:R-:W-:Y:S05]  /*111a0*/  BSYNC.RECONVERGENT B0 ;  /* 0x0000000000007941 */ /* 0x000fea0003800200 */
.L_x_7077:
        /* <DEDUP_REMOVED lines=12> */
.L_x_7082:
[----:B------:R1:W-:Y:S02]  /*11270*/  STS.128 [R58+0x3000], RZ ;  /* 0x003000ff3a007388 */ /* 0x0003e40000000c00 */
.L_x_7081:
[----:B------:R-:W-:Y:S05]  /*11280*/  BSYNC.RECONVERGENT B0 ;  /* 0x0000000000007941 */ /* 0x000fea0003800200 */
.L_x_7080:
        /* <DEDUP_REMOVED lines=12> */
.L_x_7085:
[----:B------:R1:W-:Y:S02]  /*11350*/  STS.128 [R58+0x3800], RZ ;  /* 0x003800ff3a007388 */ /* 0x0003e40000000c00 */
.L_x_7084:
[----:B------:R-:W-:Y:S05]  /*11360*/  BSYNC.RECONVERGENT B0 ;  /* 0x0000000000007941 */ /* 0x000fea0003800200 */
.L_x_7083:
        /* <DEDUP_REMOVED lines=16> */
.L_x_7088:
[----:B------:R1:W-:Y:S02]  /*11470*/  STS.128 [R58+0x4000], RZ ;  /* 0x004000ff3a007388 */ /* 0x0003e40000000c00 */
.L_x_7087:
[----:B------:R-:W-:Y:S05]  /*11480*/  BSYNC.RECONVERGENT B0 ;  /* 0x0000000000007941 */ /* 0x000fea0003800200 */
.L_x_7086:
        /* <DEDUP_REMOVED lines=13> */
.L_x_7091:
[----:B------:R2:W-:Y:S02]  /*11560*/  STS.128 [R58+0x4800], RZ ;  /* 0x004800ff3a007388 */ /* 0x0005e40000000c00 */
.L_x_7090:
[----:B------:R-:W-:Y:S05]  /*11570*/  BSYNC.RECONVERGENT B0 ;  /* 0x0000000000007941 */ /* 0x000fea0003800200 */
.L_x_7089:
        /* <DEDUP_REMOVED lines=16> */
.L_x_7094:
[----:B------:R1:W-:Y:S02]  /*11680*/  STS.128 [R58+0x5000], RZ ;  /* 0x005000ff3a007388 */ /* 0x0003e40000000c00 */
.L_x_7093:
[----:B------:R-:W-:Y:S05]  /*11690*/  BSYNC.RECONVERGENT B0 ;  /* 0x0000000000007941 */ /* 0x000fea0003800200 */
.L_x_7092:
        /* <DEDUP_REMOVED lines=16> */
.L_x_7097:
[----:B------:R3:W-:Y:S02]  /*117a0*/  STS.128 [R58+0x5800], RZ ;  /* 0x005800ff3a007388 */ /* 0x0007e40000000c00 */
.L_x_7096:
[----:B------:R-:W-:Y:S05]  /*117b0*/  BSYNC.RECONVERGENT B0 ;  /* 0x0000000000007941 */ /* 0x000fea0003800200 */
.L_x_7095:
        /* <DEDUP_REMOVED lines=16> */
.L_x_7100:
[----:B------:R1:W-:Y:S02]  /*118c0*/  STS.128 [R58+0x6000], RZ ;  /* 0x006000ff3a007388 */ /* 0x0003e40000000c00 */
.L_x_7099:
[----:B------:R-:W-:Y:S05]  /*118d0*/  BSYNC.RECONVERGENT B0 ;  /* 0x0000000000007941 */ /* 0x000fea0003800200 */
.L_x_7098:
        /* <DEDUP_REMOVED lines=13> */
.L_x_7103:
[----:B------:R1:W-:Y:S02]  /*119b0*/  STS.128 [R58+0x6800], RZ ;  /* 0x006800ff3a007388 */ /* 0x0003e40000000c00 */
.L_x_7102:
[----:B------:R-:W-:Y:S05]  /*119c0*/  BSYNC.RECONVERGENT B0 ;  /* 0x0000000000007941 */ /* 0x000fea0003800200 */
.L_x_7101:
        /* <DEDUP_REMOVED lines=16> */
.L_x_7106:
[----:B------:R1:W-:Y:S02]  /*11ad0*/  STS.128 [R58+0x7000], RZ ;  /* 0x007000ff3a007388 */ /* 0x0003e40000000c00 */
.L_x_7105:
[----:B------:R-:W-:Y:S05]  /*11ae0*/  BSYNC.RECONVERGENT B0 ;  /* 0x0000000000007941 */ /* 0x000fea0003800200 */
.L_x_7104:
        /* <DEDUP_REMOVED lines=16> */
.L_x_7109:
[----:B------:R1:W-:Y:S02]  /*11bf0*/  STS.128 [R58+0x7800], RZ ;  /* 0x007800ff3a007388 */ /* 0x0003e40000000c00 */
.L_x_7108:
[----:B------:R-:W-:Y:S05]  /*11c00*/  BSYNC.RECONVERGENT B0 ;  /* 0x0000000000007941 */ /* 0x000fea0003800200 */
.L_x_7107:
[----:B-1-34-:R-:W-:Y:S01]  /*11c10*/  IADD3 R4, PT, PT, R162, 0xc0, RZ ;  /* 0x000000c0a2047810 */ /* 0x01afe20007ffe0ff */
[----:B------:R-:W-:Y:S03]  /*11c20*/  BSSY.RECONVERGENT B0, `(.L_x_7110) ;  /* 0x0000010000007945 */ /* 0x000fe60003800200 */
[----:B------:R-:W-:-:S13]  /*11c30*/  ISETP.GE.AND P0, PT, R4, R3, PT ;  /* 0x000000030400720c */ /* 0x000fda0003f06270 */
[----:B------:R-:W-:Y:S05]  /*11c40*/  @P0 BRA `(.L_x_7111) ;  /* 0x0000000000340947 */ /* 0x000fea0003800000 */
[----:B------:R-:W-:-:S13]  /*11c50*/  ISETP.GE.AND P0, PT, R10, R237, PT ;  /* 0x000000ed0a00720c */ /* 0x000fda0003f06270 */
[----:B------:R-:W-:Y:S05]  /*11c60*/  @P0 BRA `(.L_x_7112) ;  /* 0x0000000000280947 */ /* 0x000fea0003800000 */
[----:B-----5:R-:W-:Y:S01]  /*11c70*/  MOV R28, R8 ;  /* 0x00000008001c7202 */ /* 0x020fe20000000f00 */
        /* <DEDUP_REMOVED lines=9> */
.L_x_7112:
[----:B------:R3:W-:Y:S02]  /*11d10*/  STS.128 [R58+0x8000], RZ ;  /* 0x008000ff3a007388 */ /* 0x0007e40000000c00 */
.L_x_7111:
[----:B------:R-:W-:Y:S05]  /*11d20*/  BSYNC.RECONVERGENT B0 ;  /* 0x0000000000007941 */ /* 0x000fea0003800200 */
.L_x_7110:
[----:B------:R-:W-:Y:S01]  /*11d30*/  IADD3 R2, PT, PT, R162, 0xd0, RZ ;  /* 0x000000d0a2027810 */ /* 0x000fe20007ffe0ff */
[----:B------:R-:W-:Y:S03]  /*11d40*/  BSSY.RECONVERGENT B0, `(.L_x_7113) ;  /* 0x0000010000007945 */ /* 0x000fe60003800200 */
[----:B------:R-:W-:-:S13]  /*11d50*/  ISETP.GE.AND P0, PT, R2, R3, PT ;  /* 0x000000030200720c */ /* 0x000fda0003f06270 */
[----:B------:R-:W-:Y:S05]  /*11d60*/  @P0 BRA `(.L_x_7114) ;  /* 0x0000000000340947 */ /* 0x000fea0003800000 */
[----:B------:R-:W-:-:S13]  /*11d70*/  ISETP.GE.AND P0, PT, R10, R237, PT ;  /* 0x000000ed0a00720c */ /* 0x000fda0003f06270 */
[----:B------:R-:W-:Y:S05]  /*11d80*/  @P0 BRA `(.L_x_7115) ;  /* 0x0000000000280947 */ /* 0x000fea0003800000 */
[----:B-1---5:R-:W-:Y:S01]  /*11d90*/  MOV R28, R8 ;  /* 0x00000008001c7202 */ /* 0x022fe20000000f00 */
        /* <DEDUP_REMOVED lines=9> */
.L_x_7115:
[----:B------:R4:W-:Y:S02]  /*11e30*/  STS.128 [R58+0x8800], RZ ;  /* 0x008800ff3a007388 */ /* 0x0009e40000000c00 */
.L_x_7114:
[----:B------:R-:W-:Y:S05]  /*11e40*/  BSYNC.RECONVERGENT B0 ;  /* 0x0000000000007941 */ /* 0x000fea0003800200 */
.L_x_7113:
[----:B------:R-:W-:Y:S01]  /*11e50*/  IADD3 R0, PT, PT, R162, 0xe0, RZ ;  /* 0x000000e0a2007810 */ /* 0x000fe20007ffe0ff */
[----:B------:R-:W-:Y:S03]  /*11e60*/  BSSY.RECONVERGENT B0, `(.L_x_7116) ;  /* 0x0000010000007945 */ /* 0x000fe60003800200 */
[----:B------:R-:W-:-:S13]  /*11e70*/  ISETP.GE.AND P0, PT, R0, R3, PT ;  /* 0x000000030000720c */ /* 0x000fda0003f06270 */
[----:B------:R-:W-:Y:S05]  /*11e80*/  @P0 BRA `(.L_x_7117) ;  /* 0x0000000000340947 */ /* 0x000fea0003800000 */
[----:B------:R-:W-:-:S13]  /*11e90*/  ISETP.GE.AND P0, PT, R10, R237, PT ;  /* 0x000000ed0a00720c */ /* 0x000fda0003f06270 */
[----:B------:R-:W-:Y:S05]  /*11ea0*/  @P0 BRA `(.L_x_7118) ;  /* 0x0000000000280947 */ /* 0x000fea0003800000 */
[----:B-1--45:R-:W-:Y:S01]  /*11eb0*/  MOV R28, R8 ;  /* 0x00000008001c7202 */ /* 0x032fe20000000f00 */
        /* <DEDUP_REMOVED lines=9> */
.L_x_7118:
[----:B------:R1:W-:Y:S02]  /*11f50*/  STS.128 [R58+0x9000], RZ ;  /* 0x009000ff3a007388 */ /* 0x0003e40000000c00 */
.L_x_7117:
[----:B------:R-:W-:Y:S05]  /*11f60*/  BSYNC.RECONVERGENT B0 ;  /* 0x0000000000007941 */ /* 0x000fea0003800200 */
.L_x_7116:
        /* <DEDUP_REMOVED lines=14> */
.L_x_7121:
[----:B------:R1:W-:Y:S02]  /*12050*/  STS.128 [R58+0x9800], RZ ;  /* 0x009800ff3a007388 */ /* 0x0003e40000000c00 */
.L_x_7120:
[----:B------:R-:W-:Y:S05]  /*12060*/  BSYNC.RECONVERGENT B0 ;  /* 0x0000000000007941 */ /* 0x000fea0003800200 */
.L_x_7119:
[----:B-----5:R-:W2:Y:S04]  /*12070*/  LD.E.64 R30, desc[UR4][R164.64+0x1c0] ;  /* 0x0001c004a41e7980 */ /* 0x020ea8000c101b00 */
[----:B-1--4-:R-:W4:Y:S01]  /*12080*/  LD.E.64 R28, desc[UR4][R164.64+0x1b8] ;  /* 0x0001b804a41c7980 */ /* 0x012f22000c101b00 */
[----:B------:R-:W-:Y:S02]  /*12090*/  MOV R8, R234 ;  /* 0x000000ea00087202 */ /* 0x000fe40000000f00 */
[----:B------:R-:W-:Y:S01]  /*120a0*/  MOV R9, RZ ;  /* 0x000000ff00097202 */ /* 0x000fe20000000f00 */
[----:B------:R-:W3:Y:S04]  /*120b0*/  LD.E R5, desc[UR4][R164.64+0xd8] ;  /* 0x0000d804a4057980 */ /* 0x000ee8000c101900 */
[----:B------:R-:W0:Y:S04]  /*120c0*/  LDGDEPBAR ;  /* 0x00000000000079af */ /* 0x000e280000000000 */
[----:B------:R1:W5:Y:S01]  /*120d0*/  LD.E R203, desc[UR4][R164.64+0x184] ;  /* 0x00018404a4cb7980 */ /* 0x000362000c101900 */
[----:B--2---:R-:W-:-:S04]  /*120e0*/  IMAD.WIDE.U32 R8, R233, R30, R8 ;  /* 0x0000001ee9087225 */ /* 0x004fc800078e0008 */
[----:B------:R-:W-:Y:S01]  /*120f0*/  IMAD R7, R31, R233, RZ ;  /* 0x000000e91f077224 */ /* 0x000fe200078e02ff */
[----:B----4-:R-:W-:-:S04]  /*12100*/  LEA R28, P0, R8, R28, 0x2 ;  /* 0x0000001c081c7211 */ /* 0x010fc800078010ff */
[----:B------:R-:W-:-:S04]  /*12110*/  IADD3 R7, PT, PT, R9, R7, RZ ;  /* 0x0000000709077210 */ /* 0x000fc80007ffe0ff */
[----:B------:R-:W-:Y:S01]  /*12120*/  LEA.HI.X R29, R8, R29, R7, 0x2, P0 ;  /* 0x0000001d081d7211 */ /* 0x000fe200000f1407 */
[----:B---3--:R-:W2:Y:S01]  /*12130*/  MUFU.RCP R239, R5 ;  /* 0x0000000500ef7308 */ /* 0x008ea20000001000 */
[----:B------:R1:W5:Y:S04]  /*12140*/  LD.E R8, desc[UR4][R164.64+0x188] ;  /* 0x00018804a4087980 */ /* 0x000368000c101900 */
[----:B------:R-:W2:Y:S01]  /*12150*/  LD.E R28, desc[UR4][R28.64] ;  /* 0x000000041c1c7980 */ /* 0x000ea2000c101900 */
[----:B------:R-:W-:-:S04]  /*12160*/  DEPBAR.LE SB0, 0x0 ;  /* 0x000080000000791a */ /* 0x000fc80000000000 */
[----:B------:R-:W-:Y:S01]  /*12170*/  BSSY.RECONVERGENT B0, `(.L_x_7122) ;  /* 0x000000e000007945 */ /* 0x000fe20003800200 */
[----:B------:R-:W-:Y:S01]  /*12180*/  BAR.SYNC.DEFER_BLOCKING 0x0 ;  /* 0x0000000000007b1d */ /* 0x000fe20000010000 */
[----:B--2---:R-:W-:-:S05]  /*12190*/  FMUL.FTZ R239, R28, R239 ;  /* 0x000000ef1cef7220 */ /* 0x004fca0000410000 */
[----:B-1----:R-:W-:Y:S05]  /*121a0*/  @P2 BRA `(.L_x_7123) ;  /* 0x0000000000242947 */ /* 0x002fea0003800000 */
[----:B------:R-:W-:-:S13]  /*121b0*/  ISETP.GE.AND P0, PT, R10, R237, PT ;  /* 0x000000ed0a00720c */ /* 0x000fda0003f06270 */
[----:B------:R-:W-:Y:S05]  /*121c0*/  @P0 BRA `(.L_x_7124) ;  /* 0x0000000000140947 */ /* 0x000fea0003800000 */
[----:B------:R-:W-:Y:S01]  /*121d0*/  @!PT LDS RZ, [RZ] ;  /* 0x00000000fffff984 */ /* 0x000fe20000000800 */
[----:B------:R-:W-:Y:S01]  /*121e0*/  @!PT LDS RZ, [RZ] ;  /* 0x00000000fffff984 */ /* 0x000fe20000000800 */
[----:B------:R-:W-:Y:S01]  /*121f0*/  @!PT LDS RZ, [RZ] ;  /* 0x00000000fffff984 */ /* 0x000fe20000000800 */
[----:B------:R2:W-:Y:S01]  /*12200*/  LDGSTS.E.BYPASS.LTC128B.128 [R58+0xa000], desc[UR4][R230.64] ;  /* 0x0a000000e63a7fae */ /* 0x0005e2000b981a04 */
[----:B------:R-:W-:Y:S05]  /*12210*/  BRA `(.L_x_7125) ;  /* 0x00000000000c7947 */ /* 0x000fea0003800000 */
.L_x_7124:
[----:B------:R1:W-:Y:S01]  /*12220*/  STS.128 [R58+0xa000], RZ ;  /* 0x00a000ff3a007388 */ /* 0x0003e20000000c00 */
[----:B------:R-:W-:Y:S05]  /*12230*/  BRA `(.L_x_7125) ;  /* 0x0000000000047947 */ /* 0x000fea0003800000 */
.L_x_7123:
[----:B------:R3:W-:Y:S02]  /*12240*/  STS.128 [R58+0xa000], RZ ;  /* 0x00a000ff3a007388 */ /* 0x0007e40000000c00 */
.L_x_7125:
[----:B------:R-:W-:Y:S05]  /*12250*/  BSYNC.RECONVERGENT B0 ;  /* 0x0000000000007941 */ /* 0x000fea0003800200 */
.L_x_7122:
        /* <DEDUP_REMOVED lines=13> */
.L_x_7128:
[----:B------:R1:W-:Y:S02]  /*12330*/  STS.128 [R58+0xa800], RZ ;  /* 0x00a800ff3a007388 */ /* 0x0003e40000000c00 */
.L_x_7127:
[----:B------:R-:W-:Y:S05]  /*12340*/  BSYNC.RECONVERGENT B0 ;  /* 0x0000000000007941 */ /* 0x000fea0003800200 */
.L_x_7126:
        /* <DEDUP_REMOVED lines=13> */
.L_x_7131:
[----:B------:R1:W-:Y:S02]  /*12420*/  STS.128 [R58+0xb000], RZ ;  /* 0x00b000ff3a007388 */ /* 0x0003e40000000c00 */
.L_x_7130:
[----:B------:R-:W-:Y:S05]  /*12430*/  BSYNC.RECONVERGENT B0 ;  /* 0x0000000000007941 */ /* 0x000fea0003800200 */
.L_x_7129:
        /* <DEDUP_REMOVED lines=13> */
.L_x_7134:
[----:B------:R1:W-:Y:S02]  /*12510*/  STS.128 [R58+0xb800], RZ ;  /* 0x00b800ff3a007388 */ /* 0x0003e40000000c00 */
.L_x_7133:
[----:B------:R-:W-:Y:S05]  /*12520*/  BSYNC.RECONVERGENT B0 ;  /* 0x0000000000007941 */ /* 0x000fea0003800200 */
.L_x_7132:
        /* <DEDUP_REMOVED lines=16> */
.L_x_7137:
[----:B------:R1:W-:Y:S02]  /*12630*/  STS.128 [R58+0xc000], RZ ;  /* 0x00c000ff3a007388 */ /* 0x0003e40000000c00 */
.L_x_7136:
[----:B------:R-:W-:Y:S05]  /*12640*/  BSYNC.RECONVERGENT B0 ;  /* 0x0000000000007941 */ /* 0x000fea0003800200 */
.L_x_7135:
        /* <DEDUP_REMOVED lines=13> */
.L_x_7140:
[----:B------:R1:W-:Y:S02]  /*12720*/  STS.128 [R58+0xc800], RZ ;  /* 0x00c800ff3a007388 */ /* 0x0003e40000000c00 */
.L_x_7139:
[----:B------:R-:W-:Y:S05]  /*12730*/  BSYNC.RECONVERGENT B0 ;  /* 0x0000000000007941 */ /* 0x000fea0003800200 */
.L_x_7138:
        /* <DEDUP_REMOVED lines=16> */
.L_x_7143:
[----:B------:R1:W-:Y:S02]  /*12840*/  STS.128 [R58+0xd000], RZ ;  /* 0x00d000ff3a007388 */ /* 0x0003e40000000c00 */
.L_x_7142:
[----:B------:R-:W-:Y:S05]  /*12850*/  BSYNC.RECONVERGENT B0 ;  /* 0x0000000000007941 */ /* 0x000fea0003800200 */
.L_x_7141:
        /* <DEDUP_REMOVED lines=16> */
.L_x_7146:
[----:B------:R1:W-:Y:S02]  /*12960*/  STS.128 [R58+0xd800], RZ ;  /* 0x00d800ff3a007388 */ /* 0x0003e40000000c00 */
.L_x_7145:
[----:B------:R-:W-:Y:S05]  /*12970*/  BSYNC.RECONVERGENT B0 ;  /* 0x0000000000007941 */ /* 0x000fea0003800200 */
.L_x_7144:
        /* <DEDUP_REMOVED lines=16> */
.L_x_7149:
[----:B------:R1:W-:Y:S02]  /*12a80*/  STS.128 [R58+0xe000], RZ ;  /* 0x00e000ff3a007388 */ /* 0x0003e40000000c00 */
.L_x_7148:
[----:B------:R-:W-:Y:S05]  /*12a90*/  BSYNC.RECONVERGENT B0 ;  /* 0x0000000000007941 */ /* 0x000fea0003800200 */
.L_x_7147:
        /* <DEDUP_REMOVED lines=13> */
.L_x_7152:
[----:B------:R1:W-:Y:S02]  /*12b70*/  STS.128 [R58+0xe800], RZ ;  /* 0x00e800ff3a007388 */ /* 0x0003e40000000c00 */
.L_x_7151:
[----:B------:R-:W-:Y:S05]  /*12b80*/  BSYNC.RECONVERGENT B0 ;  /* 0x0000000000007941 */ /* 0x000fea0003800200 */
.L_x_7150:
        /* <DEDUP_REMOVED lines=16> */
.L_x_7155:
[----:B------:R1:W-:Y:S02]  /*12c90*/  STS.128 [R58+0xf000], RZ ;  /* 0x00f000ff3a007388 */ /* 0x0003e40000000c00 */
.L_x_7154:
[----:B------:R-:W-:Y:S05]  /*12ca0*/  BSYNC.RECONVERGENT B0 ;  /* 0x0000000000007941 */ /* 0x000fea0003800200 */
.L_x_7153:
        /* <DEDUP_REMOVED lines=16> */
.L_x_7158:
[----:B------:R1:W-:Y:S02]  /*12db0*/  STS.128 [R58+0xf800], RZ ;  /* 0x00f800ff3a007388 */ /* 0x0003e40000000c00 */
.L_x_7157:
[----:B------:R-:W-:Y:S05]  /*12dc0*/  BSYNC.RECONVERGENT B0 ;  /* 0x0000000000007941 */ /* 0x000fea0003800200 */
.L_x_7156:
        /* <DEDUP_REMOVED lines=16> */
.L_x_7161:
[----:B------:R1:W-:Y:S02]  /*12ed0*/  STS.128 [R58+0x10000], RZ ;  /* 0x010000ff3a007388 */ /* 0x0003e40000000c00 */
.L_x_7160:
[----:B------:R-:W-:Y:S05]  /*12ee0*/  BSYNC.RECONVERGENT B0 ;  /* 0x0000000000007941 */ /* 0x000fea0003800200 */
.L_x_7159:
        /* <DEDUP_REMOVED lines=16> */
.L_x_7164:
[----:B------:R1:W-:Y:S02]  /*12ff0*/  STS.128 [R58+0x10800], RZ ;  /* 0x010800ff3a007388 */ /* 0x0003e40000000c00 */
.L_x_7163:
[----:B------:R-:W-:Y:S05]  /*13000*/  BSYNC.RECONVERGENT B0 ;  /* 0x0000000000007941 */ /* 0x000fea0003800200 */
.L_x_7162:
        /* <DEDUP_REMOVED lines=16> */
.L_x_7167:
[----:B------:R1:W-:Y:S02]  /*13110*/  STS.128 [R58+0x11000], RZ ;  /* 0x011000ff3a007388 */ /* 0x0003e40000000c00 */
.L_x_7166:
[----:B------:R-:W-:Y:S05]  /*13120*/  BSYNC.RECONVERGENT B0 ;  /* 0x0000000000007941 */ /* 0x000fea0003800200 */
.L_x_7165:
        /* <DEDUP_REMOVED lines=14> */
.L_x_7170:
[----:B------:R1:W-:Y:S02]  /*13210*/  STS.128 [R58+0x11800], RZ ;  /* 0x011800ff3a007388 */ /* 0x0003e40000000c00 */
.L_x_7169:
[----:B------:R-:W-:Y:S05]  /*13220*/  BSYNC.RECONVERGENT B0 ;  /* 0x0000000000007941 */ /* 0x000fea0003800200 */
.L_x_7168:
[----:B------:R-:W2:Y:S01]  /*13230*/  LD.E R2, desc[UR4][R164.64+0x18c] ;  /* 0x00018c04a4027980 */ /* 0x000ea2000c101900 */
        /* <DEDUP_REMOVED lines=24> */
[----:B-----5:R-:W-:Y:S01]  /*133c0*/  IADD3 R203, PT, PT, R63, -R236, -R203 ;  /* 0x800000ec3fcb7210 */ /* 0x020fe20007ffe8cb */
[--C-:B------:R-:W-:Y:S01]  /*133d0*/  IMAD.IADD R200, R9, 0x1, R56.reuse ;  /* 0x0000000109c87824 */ /* 0x100fe200078e0238 */
[----:B------:R-:W-:Y:S01]  /*133e0*/  LDSM.16.M88.4 R128, [R9] ;  /* 0x000000000980783b */ /* 0x000fe20000000200 */
[----:B------:R-:W-:-:S02]  /*133f0*/  IMAD.IADD R166, R201, 0x1, R56 ;  /* 0x00000001c9a67824 */ /* 0x000fc400078e0238 */
[--C-:B------:R-:W-:Y:S01]  /*13400*/  IMAD.IADD R221, R9, 0x1, R202.reuse ;  /* 0x0000000109dd7824 */ /* 0x100fe200078e02ca */
[----:B------:R-:W1:Y:S01]  /*13410*/  LDSM.16.M88.4 R112, [R201+0x2000] ;  /* 0x00200000c970783b */ /* 0x000e620000000200 */
[----:B------:R-:W-:Y:S02]  /*13420*/  IMAD.IADD R167, R201, 0x1, R202 ;  /* 0x00000001c9a77824 */ /* 0x000fe400078e02ca */
[C---:B------:R-:W-:Y:S01]  /*13430*/  IMAD.IADD R219, R56.reuse, 0x1, R221 ;  /* 0x0000000138db7824 */ /* 0x040fe200078e02dd */
[----:B------:R-:W3:Y:S01]  /*13440*/  LDSM.16.M88.4 R48, [R201+0x4800] ;  /* 0x00480000c930783b */ /* 0x000ee20000000200 */
[----:B------:R-:W-:-:S03]  /*13450*/  IMAD.IADD R218, R56, 0x1, R167 ;  /* 0x0000000138da7824 */ /* 0x000fc600078e02a7 */
[----:B------:R-:W4:Y:S04]  /*13460*/  LDSM.16.M88.4 R76, [R201+0x3800] ;  /* 0x00380000c94c783b */ /* 0x000f280000000200 */
[----:B------:R-:W4:Y:S04]  /*13470*/  LDSM.16.M88.4 R32, [R201+0x5800] ;  /* 0x00580000c920783b */ /* 0x000f280000000200 */
[----:B------:R-:W-:Y:S04]  /*13480*/  LDSM.16.M88.4 R108, [R200] ;  /* 0x00000000c86c783b */ /* 0x000fe80000000200 */
        /* <DEDUP_REMOVED lines=8> */
[C---:B---3--:R-:W-:Y:S03]  /*13510*/  HMMA.16816.F32 R52, R128.reuse, R48, RZ ;  /* 0x000000308034723c */ /* 0x048fe600000018ff */
[----:B------:R-:W3:Y:S04]  /*13520*/  LDSM.16.M88.4 R92, [R201+0x2800] ;  /* 0x00280000c95c783b */ /* 0x000ee80000000200 */
[----:B------:R-:W3:Y:S01]  /*13530*/  LDSM.16.M88.4 R84, [R201+0x3000] ;  /* 0x00300000c954783b */ /* 0x000ee20000000200 */
[C---:B------:R-:W-:Y:S03]  /*13540*/  HMMA.16816.F32 R112, R128.reuse, R114, RZ ;  /* 0x000000728070723c */ /* 0x040fe600000018ff */
[----:B------:R-:W3:Y:S04]  /*13550*/  LDSM.16.M88.4 R40, [R201+0x5000] ;  /* 0x00500000c928783b */ /* 0x000ee80000000200 */
[----:B------:R-:W3:Y:S01]  /*13560*/  LDSM.16.M88.4 R172, [R201+0x7000] ;  /* 0x00700000c9ac783b */ /* 0x000ee20000000200 */
[C---:B------:R-:W-:Y:S03]  /*13570*/  HMMA.16816.F32 R48, R128.reuse, R50, RZ ;  /* 0x000000328030723c */ /* 0x040fe600000018ff */
[----:B------:R-:W3:Y:S04]  /*13580*/  LDSM.16.M88.4 R160, [R201+0x7800] ;  /* 0x00780000c9a0783b */ /* 0x000ee80000000200 */
[----:B------:R-:W3:Y:S01]  /*13590*/  LDSM.16.M88.4 R152, [R201+0x8000] ;  /* 0x00800000c998783b */ /* 0x000ee20000000200 */
[C---:B----4-:R-:W-:Y:S03]  /*135a0*/  HMMA.16816.F32 R80, R128.reuse, R76, RZ ;  /* 0x0000004c8050723c */ /* 0x050fe600000018ff */
[----:B------:R-:W4:Y:S04]  /*135b0*/  LDSM.16.M88.4 R144, [R201+0x8800] ;  /* 0x00880000c990783b */ /* 0x000f280000000200 */
[----:B------:R-:W4:Y:S01]  /*135c0*/  LDSM.16.M88.4 R136, [R201+0x9000] ;  /* 0x00900000c988783b */ /* 0x000f220000000200 */
[----:B------:R-:W-:Y:S03]  /*135d0*/  HMMA.16816.F32 R36, R128, R32, RZ ;  /* 0x000000208024723c */ /* 0x000fe600000018ff */
[----:B------:R-:W4:Y:S04]  /*135e0*/  LDSM.16.M88.4 R184, [R201+0x9800] ;  /* 0x00980000c9b8783b */ /* 0x000f280000000200 */
[----:B------:R-:W4:Y:S01]  /*135f0*/  LDSM.16.M88.4 R120, [R166+0x4000] ;  /* 0x00400000a678783b */ /* 0x000f220000000200 */
[C---:B------:R-:W-:Y:S03]  /*13600*/  HMMA.16816.F32 R132, R108.reuse, R64, R132 ;  /* 0x000000406c84723c */ /* 0x040fe60000001884 */
[----:B------:R-:W-:Y:S04]  /*13610*/  LDSM.16.M88.4 R116, [R166+0x5000] ;  /* 0x00500000a674783b */ /* 0x000fe80000000200 */
[----:B------:R-:W-:Y:S01]  /*13620*/  LDSM.16.M88.4 R196, [R166+0x9800] ;  /* 0x00980000a6c4783b */ /* 0x000fe20000000200 */
[C---:B------:R-:W-:Y:S03]  /*13630*/  HMMA.16816.F32 R112, R108.reuse, R66, R112 ;  /* 0x000000426c70723c */ /* 0x040fe60000001870 */
[----:B------:R-:W4:Y:S04]  /*13640*/  LDSM.16.M88.4 R64, [R166+0x6000] ;  /* 0x00600000a640783b */ /* 0x000f280000000200 */
[----:B------:R-:W-:Y:S01]  /*13650*/  LDSM.16.M88.4 R180, [R166+0x2800] ;  /* 0x00280000a6b4783b */ /* 0x000fe20000000200 */
[C---:B------:R-:W-:Y:S03]  /*13660*/  HMMA.16816.F32 R52, R108.reuse, R4, R52 ;  /* 0x000000046c34723c */ /* 0x040fe60000001834 */
[----:B------:R-:W-:Y:S04]  /*13670*/  LDSM.16.M88.4 R176, [R166+0x3000] ;  /* 0x00300000a6b0783b */ /* 0x000fe80000000200 */
[----:B------:R-:W-:Y:S01]  /*13680*/  LDSM.16.M88.4 R192, [R166+0x7000] ;  /* 0x00700000a6c0783b */ /* 0x000fe20000000200 */
[----:B------:R-:W-:Y:S03]  /*13690*/  HMMA.16816.F32 R48, R108, R6, R48 ;  /* 0x000000066c30723c */ /* 0x000fe60000001830 */
[----:B------:R-:W2:Y:S04]  /*136a0*/  LDSM.16.M88.4 R4, [R166+0x6800] ;  /* 0x00680000a604783b */ /* 0x000ea80000000200 */
[----:B------:R-:W-:Y:S01]  /*136b0*/  LDSM.16.M88.4 R188, [R166+0x7800] ;  /* 0x00780000a6bc783b */ /* 0x000fe20000000200 */
        /* <DEDUP_REMOVED lines=8> */
[C---:B-1----:R-:W-:Y:S08]  /*13740*/  HMMA.16816.F32 R80, R108.reuse, R124, R80 ;  /* 0x0000007c6c50723c */ /* 0x042ff00000001850 */
[C---:B------:R-:W-:Y:S01]  /*13750*/  HMMA.16816.F32 R76, R108.reuse, R126, R76 ;  /* 0x0000007e6c4c723c */ /* 0x040fe2000000184c */
[----:B------:R-:W-:Y:S07]  /*13760*/  LDSM.16.M88.4 R124, [R167+0x2000] ;  /* 0x00200000a77c783b */ /* 0x000fee0000000200 */
[C---:B------:R-:W-:Y:S08]  /*13770*/  HMMA.16816.F32 R36, R108.reuse, R100, R36 ;  /* 0x000000646c24723c */ /* 0x040ff00000001824 */
[----:B------:R-:W-:Y:S01]  /*13780*/  HMMA.16816.F32 R32, R108, R102, R32 ;  /* 0x000000666c20723c */ /* 0x000fe20000001820 */
[----:B------:R-:W1:Y:S07]  /*13790*/  LDSM.16.M88.4 R100, [R221] ;  /* 0x00000000dd64783b */ /* 0x000e6e0000000200 */
[C---:B---3--:R-:W-:Y:S08]  /*137a0*/  HMMA.16816.F32 R96, R128.reuse, R92, RZ ;  /* 0x0000005c8060723c */ /* 0x048ff000000018ff */
        /* <DEDUP_REMOVED lines=16> */
[C---:B------:R-:W-:Y:S08]  /*138b0*/  HMMA.16816.F32 R72, R108.reuse, R120, R72 ;  /* 0x000000786c48723c */ /* 0x040ff00000001848 */
[----:B------:R-:W-:Y:S01]  /*138c0*/  HMMA.16816.F32 R68, R108, R122, R68 ;  /* 0x0000007a6c44723c */ /* 0x000fe20000001844 */
[----:B------:R-:W3:Y:S07]  /*138d0*/  LDSM.16.M88.4 R120, [R167+0x9800] ;  /* 0x00980000a778783b */ /* 0x000eee0000000200 */
[----:B------:R-:W-:Y:S01]  /*138e0*/  HMMA.16816.F32 R128, R128, R186, RZ ;  /* 0x000000ba8080723c */ /* 0x000fe200000018ff */
[----:B------:R-:W-:Y:S07]  /*138f0*/  LDSM.16.M88.4 R184, [R166+0x8000] ;  /* 0x00800000a6b8783b */ /* 0x000fee0000000200 */
        /* <DEDUP_REMOVED lines=8> */
[----:B------:R-:W4:Y:S07]  /*13980*/  LDSM.16.M88.4 R116, [R218+0x9800] ;  /* 0x00980000da74783b */ /* 0x000f2e0000000200 */
[----:B------:R-:W-:Y:S08]  /*13990*/  HMMA.16816.F32 R128, R108, R198, R128 ;  /* 0x000000c66c80723c */ /* 0x000ff00000001880 */
[----:B-1----:R-:W-:Y:S08]  /*139a0*/  HMMA.16816.F32 R132, R100, R124, R132 ;  /* 0x0000007c6484723c */ /* 0x002ff00000001884 */
[----:B------:R-:W-:Y:S08]  /*139b0*/  HMMA.16816.F32 R96, R108, R180, R96 ;  /* 0x000000b46c60723c */ /* 0x000ff00000001860 */
[----:B---3--:R-:W-:Y:S01]  /*139c0*/  HMMA.16816.F32 R128, R100, R122, R128 ;  /* 0x0000007a6480723c */ /* 0x008fe20000001880 */
[----:B------:R-:W-:-:S07]  /*139d0*/  IADD3 R123, PT, PT, R8, R63, -R236 ;  /* 0x0000003f087b7210 */ /* 0x000fce0007ffe8ec */
[C---:B------:R-:W-:Y:S01]  /*139e0*/  HMMA.16816.F32 R92, R108.reuse, R182, R92 ;  /* 0x000000b66c5c723c */ /* 0x040fe2000000185c */
[----:B------:R-:W1:Y:S07]  /*139f0*/  LDSM.16.M88.4 R180, [R166+0x8800] ;  /* 0x00880000a6b4783b */ /* 0x000e6e0000000200 */
[C---:B------:R-:W-:Y:S08]  /*13a00*/  HMMA.16816.F32 R88, R108.reuse, R176, R88 ;  /* 0x000000b06c58723c */ /* 0x040ff00000001858 */
[----:B------:R-:W-:Y:S01]  /*13a10*/  HMMA.16816.F32 R84, R108, R178, R84 ;  /* 0x000000b26c54723c */ /* 0x000fe20000001854 */
[----:B------:R-:W3:Y:S07]  /*13a20*/  LDSM.16.M88.4 R176, [R166+0x9000] ;  /* 0x00900000a6b0783b */ /* 0x000eee0000000200 */
[----:B--2---:R-:W-:Y:S01]  /*13a30*/  HMMA.16816.F32 R132, R4, R64, R132 ;  /* 0x000000400484723c */ /* 0x004fe20000001884 */
[----:B------:R-:W-:Y:S01]  /*13a40*/  LOP3.LUT R64, R216, 0x1f0, RZ, 0xc0, !PT ;  /* 0x000001f0d8407812 */ /* 0x000fe200078ec0ff */
[----:B------:R-:W-:-:S03]  /*13a50*/  IMAD.SHL.U32 R65, R62, 0x2, RZ ;  /* 0x000000023e417824 */ /* 0x000fc600078e00ff */
[----:B------:R-:W-:Y:S01]  /*13a60*/  LOP3.LUT R64, R64, 0x7, R61, 0xf8, !PT ;  /* 0x0000000740407812 */ /* 0x000fe200078ef83d */
[----:B------:R-:W-:Y:S02]  /*13a70*/  IMAD R61, R235, 0x40, R63 ;  /* 0x00000040eb3d7824 */ /* 0x000fe400078e023f */
[----:B----4-:R-:W-:Y:S01]  /*13a80*/  HMMA.16816.F32 R128, R4, R118, R128 ;  /* 0x000000760480723c */ /* 0x010fe20000001880 */
[----:B------:R-:W-:Y:S02]  /*13a90*/  VIADD R119, R59, 0xffffffff ;  /* 0xffffffff3b777836 */ /* 0x000fe40000000000 */
[----:B------:R-:W-:Y:S02]  /*13aa0*/  IMAD R246, R235, 0x40, R64 ;  /* 0x00000040ebf67824 */ /* 0x000fe400078e0240 */
[----:B------:R-:W-:Y:S01]  /*13ab0*/  IMAD.IADD R244, R64, 0x1, R61 ;  /* 0x0000000140f47824 */ /* 0x000fe200078e023d */
[----:B------:R-:W-:Y:S01]  /*13ac0*/  LOP3.LUT R64, R65, 0x6, RZ, 0xc0, !PT ;  /* 0x0000000641407812 */ /* 0x000fe200078ec0ff */
[----:B------:R-:W-:Y:S01]  /*13ad0*/  IMAD.SHL.U32 R61, R119, 0x100, RZ ;  /* 0x00000100773d7824 */ /* 0x000fe200078e00ff */
[----:B------:R-:W-:Y:S01]  /*13ae0*/  HMMA.16816.F32 R112, R100, R126, R112 ;  /* 0x0000007e6470723c */ /* 0x000fe20000001870 */
[----:B------:R-:W-:-:S02]  /*13af0*/  IMAD.IADD R62, R246, 0x1, R203 ;  /* 0x00000001f63e7824 */ /* 0x000fc400078e02cb */
[----:B------:R-:W-:Y:S01]  /*13b00*/  IMAD.IADD R246, R246, 0x1, R123 ;  /* 0x00000001f6f67824 */ /* 0x000fe200078e027b */
[----:B------:R-:W-:Y:S01]  /*13b10*/  LOP3.LUT R123, R61, R64, RZ, 0xfc, !PT ;  /* 0x000000403d7b7212 */ /* 0x000fe200078efcff */
[-C--:B------:R-:W-:Y:S01]  /*13b20*/  FMUL.FTZ R8, R134, R2.reuse ;  /* 0x0000000286087220 */ /* 0x080fe20000410000 */
[----:B------:R-:W-:Y:S02]  /*13b30*/  VIADD R247, R62, 0x8 ;  /* 0x000000083ef77836 */ /* 0x000fe40000000000 */
[-C--:B------:R-:W-:Y:S01]  /*13b40*/  FMUL.FTZ R135, R135, R2.reuse ;  /* 0x0000000287877220 */ /* 0x080fe20000410000 */
[C-C-:B------:R-:W-:Y:S01]  /*13b50*/  VIADDMNMX R245, R246.reuse, 0x1, R63.reuse, PT ;  /* 0x00000001f6f57846 */ /* 0x140fe2000380013f */
[----:B------:R-:W-:Y:S01]  /*13b60*/  IMAD.IADD R118, R123, 0x1, R236 ;  /* 0x000000017b767824 */ /* 0x000fe200078e02ec */
[----:B------:R-:W-:Y:S01]  /*13b70*/  VIADDMNMX R246, R246, 0x9, R63, PT ;  /* 0x00000009f6f67846 */ /* 0x000fe2000380013f */
[C---:B------:R-:W-:Y:S02]  /*13b80*/  VIADD R63, R244.reuse, 0x8 ;  /* 0x00000008f43f7836 */ /* 0x040fe40000000000 */
[----:B------:R-:W-:Y:S01]  /*13b90*/  FMUL.FTZ R125, R129, R2 ;  /* 0x00000002817d7220 */ /* 0x000fe20000410000 */
[----:B------:R-:W2:Y:S01]  /*13ba0*/  MUFU.TANH R8, R8 ;  /* 0x0000000800087308 */ /* 0x000ea20000002400 */
[----:B------:R-:W-:Y:S01]  /*13bb0*/  HMMA.16816.F32 R12, R108, R192, R12 ;  /* 0x000000c06c0c723c */ /* 0x000fe2000000180c */
[--C-:B------:R-:W-:Y:S01]  /*13bc0*/  IMAD.IADD R124, R63, 0x1, -R118.reuse ;  /* 0x000000013f7c7824 */ /* 0x100fe200078e0a76 */
[----:B------:R-:W-:Y:S01]  /*13bd0*/  IADD3 R122, PT, PT, R244, -0xf9, -R118 ;  /* 0xffffff07f47a7810 */ /* 0x000fe20007ffe876 */
[----:B------:R-:W-:-:S02]  /*13be0*/  VIADD R126, R123, 0xf9 ;  /* 0x000000f97b7e7836 */ /* 0x000fc40000000000 */
[-C--:B------:R-:W-:Y:S01]  /*13bf0*/  FMUL.FTZ R134, R131, R2.reuse ;  /* 0x0000000283867220 */ /* 0x080fe20000410000 */
[----:B------:R-:W-:Y:S01]  /*13c00*/  FMUL.FTZ R129, R133, R2 ;  /* 0x0000000285817220 */ /* 0x000fe20000410000 */
[----:B------:R-:W-:Y:S01]  /*13c10*/  IABS R124, R124 ;  /* 0x0000007c007c7213 */ /* 0x000fe20000000000 */
[----:B------:R-:W4:Y:S01]  /*13c20*/  MUFU.TANH R125, R125 ;  /* 0x0000007d007d7308 */ /* 0x000f220000002400 */
[C---:B------:R-:W-:Y:S01]  /*13c30*/  HMMA.16816.F32 R172, R108.reuse, R194, R172 ;  /* 0x000000c26cac723c */ /* 0x040fe200000018ac */
[----:B------:R-:W-:Y:S01]  /*13c40*/  IABS R122, R122 ;  /* 0x0000007a007a7213 */ /* 0x000fe20000000000 */
[----:B------:R-:W-:Y:S01]  /*13c50*/  VIADD R131, R123, 0x1 ;  /* 0x000000017b837836 */ /* 0x000fe20000000000 */
[----:B------:R-:W-:Y:S01]  /*13c60*/  I2FP.F32.S32 R124, R124 ;  /* 0x0000007c007c7245 */ /* 0x000fe20000201400 */
[----:B------:R-:W-:Y:S01]  /*13c70*/  FMUL.FTZ R130, R130, R2 ;  /* 0x0000000282827220 */ /* 0x000fe20000410000 */
[----:B------:R-:W-:Y:S01]  /*13c80*/  I2FP.F32.S32 R122, R122 ;  /* 0x0000007a007a7245 */ /* 0x000fe20000201400 */
[----:B------:R-:W-:Y:S01]  /*13c90*/  FMUL.FTZ R128, R128, R2 ;  /* 0x0000000280807220 */ /* 0x000fe20000410000 */
[-C--:B------:R-:W-:Y:S01]  /*13ca0*/  ISETP.GT.AND P0, PT, R62, R126.reuse, PT ;  /* 0x0000007e3e00720c */ /* 0x080fe20003f04270 */
[----:B------:R-:W-:Y:S01]  /*13cb0*/  HMMA.16816.F32 R168, R108, R188, R168 ;  /* 0x000000bc6ca8723c */ /* 0x000fe200000018a8 */
[----:B------:R-:W-:Y:S01]  /*13cc0*/  ISETP.GE.AND P5, PT, R126, R245, PT ;  /* 0x000000f57e00720c */ /* 0x000fe20003fa6270 */
[----:B------:R-:W-:Y:S01]  /*13cd0*/  MUFU.TANH R129, R129 ;  /* 0x0000008100817308 */ /* 0x000fe20000002400 */
[----:B------:R-:W-:Y:S01]  /*13ce0*/  ISETP.GT.AND P3, PT, R247, R126, PT ;  /* 0x0000007ef700720c */ /* 0x000fe20003f64270 */
[----:B------:R-:W-:Y:S01]  /*13cf0*/  FMUL.FTZ R132, R132, R2 ;  /* 0x0000000284847220 */ /* 0x000fe20000410000 */
[----:B------:R-:W-:-:S02]  /*13d00*/  ISETP.GE.AND P4, PT, R126, R246, PT ;  /* 0x000000f67e00720c */ /* 0x000fc40003f86270 */
[--C-:B------:R-:W-:Y:S01]  /*13d10*/  IADD3 R133, PT, PT, R63, -0xf9, -R118.reuse ;  /* 0xffffff073f857810 */ /* 0x100fe20007ffe876 */
[C---:B------:R-:W-:Y:S01]  /*13d20*/  HMMA.16816.F32 R160, R108.reuse, R190, R160 ;  /* 0x000000be6ca0723c */ /* 0x040fe200000018a0 */
[----:B------:R-:W-:Y:S01]  /*13d30*/  ISETP.GT.AND P6, PT, R247, R123, PT ;  /* 0x0000007bf700720c */ /* 0x000fe20003fc4270 */
[----:B------:R-:W-:Y:S01]  /*13d40*/  MUFU.TANH R130, R130 ;  /* 0x0000008200827308 */ /* 0x000fe20000002400 */
[----:B------:R-:W-:Y:S02]  /*13d50*/  IABS R133, R133 ;  /* 0x0000008500857213 */ /* 0x000fe40000000000 */
[----:B------:R-:W-:Y:S02]  /*13d60*/  ISETP.GT.AND P1, PT, R62, R131, PT ;  /* 0x000000833e00720c */ /* 0x000fe40003f24270 */
[--C-:B------:R-:W-:Y:S01]  /*13d70*/  IADD3 R250, PT, PT, R244, -0x49, -R118.reuse ;  /* 0xffffffb7f4fa7810 */ /* 0x100fe20007ffe876 */
[----:B------:R-:W-:Y:S01]  /*13d80*/  HMMA.16816.F32 R156, R108, R184, R156 ;  /* 0x000000b86c9c723c */ /* 0x000fe2000000189c */
[----:B------:R-:W-:Y:S01]  /*13d90*/  IADD3 R212, PT, PT, R63, -0x58, -R118 ;  /* 0xffffffa83fd47810 */ /* 0x000fe20007ffe876 */
[----:B------:R-:W-:Y:S01]  /*13da0*/  MUFU.TANH R128, R128 ;  /* 0x0000008000807308 */ /* 0x000fe20000002400 */
[----:B------:R-:W-:-:S02]  /*13db0*/  IABS R250, R250 ;  /* 0x000000fa00fa7213 */ /* 0x000fc40000000000 */
[----:B------:R-:W-:Y:S02]  /*13dc0*/  IABS R212, R212 ;  /* 0x000000d400d47213 */ /* 0x000fe40000000000 */
[----:B------:R-:W-:Y:S01]  /*13dd0*/  I2FP.F32.S32 R250, R250 ;  /* 0x000000fa00fa7245 */ /* 0x000fe20000201400 */
[----:B------:R-:W-:Y:S01]  /*13de0*/  HMMA.16816.F32 R152, R108, R186, R152 ;  /* 0x000000ba6c98723c */ /* 0x000fe20000001898 */
[----:B------:R-:W-:Y:S01]  /*13df0*/  I2FP.F32.S32 R212, R212 ;  /* 0x000000d400d47245 */ /* 0x000fe20000201400 */
[----:B------:R-:W-:Y:S01]  /*13e00*/  MUFU.TANH R132, R132 ;  /* 0x0000008400847308 */ /* 0x000fe20000002400 */
[----:B------:R-:W-:-:S04]  /*13e10*/  IADD3 R192, PT, PT, R63, -0x78, -R118 ;  /* 0xffffff883fc07810 */ /* 0x000fc80007ffe876 */
[----:B------:R-:W-:Y:S01]  /*13e20*/  IABS R192, R192 ;  /* 0x000000c000c07213 */ /* 0x000fe20000000000 */
[----:B-1----:R-:W-:Y:S03]  /*13e30*/  HMMA.16816.F32 R148, R108, R180, R148 ;  /* 0x000000b46c94723c */ /* 0x002fe60000001894 */
[----:B------:R-:W-:-:S05]  /*13e40*/  I2FP.F32.S32 R192, R192 ;  /* 0x000000c000c07245 */ /* 0x000fca0000201400 */
[----:B------:R-:W-:Y:S01]  /*13e50*/  HMMA.16816.F32 R144, R108, R182, R144 ;  /* 0x000000b66c90723c */ /* 0x000fe20000001890 */
[----:B------:R-:W-:-:S04]  /*13e60*/  IADD3 R182, PT, PT, R63, -0x88, -R118 ;  /* 0xffffff783fb67810 */ /* 0x000fc80007ffe876 */
[----:B------:R-:W-:-:S03]  /*13e70*/  IABS R182, R182 ;  /* 0x000000b600b67213 */ /* 0x000fc60000000000 */
[----:B---3--:R-:W-:Y:S01]  /*13e80*/  HMMA.16816.F32 R140, R108, R176, R140 ;  /* 0x000000b06c8c723c */ /* 0x008fe2000000188c */
[----:B------:R-:W-:-:S07]  /*13e90*/  I2FP.F32.S32 R182, R182 ;  /* 0x000000b600b67245 */ /* 0x000fce0000201400 */
[C---:B------:R-:W-:Y:S08]  /*13ea0*/  HMMA.16816.F32 R136, R108.reuse, R178, R136 ;  /* 0x000000b26c88723c */ /* 0x040ff00000001888 */
[----:B------:R-:W-:Y:S01]  /*13eb0*/  HMMA.16816.F32 R104, R108, R196, R104 ;  /* 0x000000c46c68723c */ /* 0x000fe20000001868 */
[----:B------:R-:W1:Y:S07]  /*13ec0*/  LDSM.16.M88.4 R108, [R167+0x2800] ;  /* 0x00280000a76c783b */ /* 0x000e6e0000000200 */
[----:B------:R-:W-:Y:S01]  /*13ed0*/  HMMA.16816.F32 R112, R4, R66, R112 ;  /* 0x000000420470723c */ /* 0x000fe20000001870 */
[C---:B--2---:R-:W-:Y:S01]  /*13ee0*/  FFMA.FTZ R67, -R239.reuse, R124, R8 ;  /* 0x0000007cef437223 */ /* 0x044fe20000010108 */
[----:B------:R-:W-:Y:S01]  /*13ef0*/  IADD3 R124, PT, PT, R244, -0x1, -R118 ;  /* 0xfffffffff47c7810 */ /* 0x000fe20007ffe876 */
[----:B----4-:R-:W-:Y:S01]  /*13f00*/  FFMA.FTZ R8, -R239, R122, R125 ;  /* 0x0000007aef087223 */ /* 0x010fe2000001017d */
[----:B------:R-:W2:Y:S02]  /*13f10*/  MUFU.TANH R66, R134 ;  /* 0x0000008600427308 */ /* 0x000ea40000002400 */
[----:B------:R-:W-:-:S02]  /*13f20*/  IABS R122, R124 ;  /* 0x0000007c007a7213 */ /* 0x000fc40000000000 */
[----:B------:R-:W3:Y:S01]  /*13f30*/  LDSM.16.M88.4 R124, [R218+0x2800] ;  /* 0x00280000da7c783b */ /* 0x000ee20000000200 */
[----:B------:R-:W-:Y:S01]  /*13f40*/  FSEL R204, R67, -INF , !P6 ;  /* 0xff80000043cc7808 */ /* 0x000fe20007000000 */
[----:B------:R-:W-:Y:S01]  /*13f50*/  IMAD.MOV.U32 R67, RZ, RZ, R133 ;  /* 0x000000ffff437224 */ /* 0x000fe200078e0085 */
[----:B------:R-:W-:Y:S01]  /*13f60*/  FSEL R8, R8, -INF , !P0 ;  /* 0xff80000008087808 */ /* 0x000fe20004000000 */
[----:B------:R-:W-:Y:S01]  /*13f70*/  HMMA.16816.F32 R104, R100, R120, R104 ;  /* 0x000000786468723c */ /* 0x000fe20000001868 */
[C---:B------:R-:W-:Y:S02]  /*13f80*/  ISETP.GE.AND P6, PT, R131.reuse, R245, PT ;  /* 0x000000f58300720c */ /* 0x040fe40003fc6270 */
[----:B------:R-:W-:Y:S02]  /*13f90*/  FSEL R8, R8, -INF , !P5 ;  /* 0xff80000008087808 */ /* 0x000fe40006800000 */
[----:B------:R-:W-:Y:S02]  /*13fa0*/  ISETP.GE.AND P0, PT, R131, R246, PT ;  /* 0x000000f68300720c */ /* 0x000fe40003f06270 */
[----:B------:R-:W-:Y:S01]  /*13fb0*/  I2FP.F32.S32 R67, R67 ;  /* 0x0000004300437245 */ /* 0x000fe20000201400 */
[-C--:B------:R-:W-:Y:S01]  /*13fc0*/  FMUL.FTZ R113, R113, R2.reuse ;  /* 0x0000000271717220 */ /* 0x080fe20000410000 */
[----:B------:R-:W-:Y:S01]  /*13fd0*/  ISETP.GT.AND P5, PT, R247, R131, PT ;  /* 0x00000083f700720c */ /* 0x000fe20003fa4270 */
[----:B------:R-:W-:Y:S01]  /*13fe0*/  FMUL.FTZ R131, R112, R2 ;  /* 0x0000000270837220 */ /* 0x000fe20000410000 */
[----:B------:R-:W-:Y:S01]  /*13ff0*/  I2FP.F32.S32 R122, R122 ;  /* 0x0000007a007a7245 */ /* 0x000fe20000201400 */
[----:B--2---:R-:W-:Y:S01]  /*14000*/  FFMA.FTZ R66, -R239, R67, R66 ;  /* 0x00000043ef427223 */ /* 0x004fe20000010142 */
[----:B------:R-:W-:-:S02]  /*14010*/  IMAD.IADD R67, R244, 0x1, -R118 ;  /* 0x00000001f4437824 */ /* 0x000fc400078e0a76 */
[----:B------:R-:W-:Y:S01]  /*14020*/  FMUL.FTZ R114, R114, R2 ;  /* 0x0000000272727220 */ /* 0x000fe20000410000 */
[--C-:B------:R-:W-:Y:S01]  /*14030*/  IADD3 R134, PT, PT, R63, -0x28, -R118.reuse ;  /* 0xffffffd83f867810 */ /* 0x100fe20007ffe876 */
[----:B------:R-:W2:Y:S01]  /*14040*/  MUFU.TANH R131, R131 ;  /* 0x0000008300837308 */ /* 0x000ea20000002400 */
[----:B------:R-:W-:Y:S02]  /*14050*/  VIADD R112, R67, 0xfffffff8 ;  /* 0xfffffff843707836 */ /* 0x000fe40000000000 */
[----:B------:R-:W-:Y:S01]  /*14060*/  FFMA.FTZ R129, -R239, R122, R129 ;  /* 0x0000007aef817223 */ /* 0x000fe20000010181 */
[----:B------:R-:W-:Y:S01]  /*14070*/  VIADD R122, R123, 0x8 ;  /* 0x000000087b7a7836 */ /* 0x000fe20000000000 */
[----:B------:R-:W-:Y:S01]  /*14080*/  FSEL R66, R66, -INF , !P3 ;  /* 0xff80000042427808 */ /* 0x000fe20005800000 */
[----:B-1----:R-:W-:Y:S01]  /*14090*/  HMMA.16816.F32 R96, R100, R108, R96 ;  /* 0x0000006c6460723c */ /* 0x002fe20000001860 */
[----:B------:R-:W-:Y:S01]  /*140a0*/  IADD3 R109, PT, PT, R63, -0x1, -R118 ;  /* 0xffffffff3f6d7810 */ /* 0x000fe20007ffe876 */
[----:B------:R-:W1:Y:S01]  /*140b0*/  MUFU.TANH R108, R135 ;  /* 0x00000087006c7308 */ /* 0x000e620000002400 */
[----:B------:R-:W-:-:S02]  /*140c0*/  IABS R112, R112 ;  /* 0x0000007000707213 */ /* 0x000fc40000000000 */
[----:B------:R-:W-:Y:S02]  /*140d0*/  IABS R109, R109 ;  /* 0x0000006d006d7213 */ /* 0x000fe40000000000 */
[----:B------:R-:W-:Y:S01]  /*140e0*/  FSEL R129, R129, -INF , !P1 ;  /* 0xff80000081817808 */ /* 0x000fe20004800000 */
[----:B------:R-:W-:Y:S01]  /*140f0*/  HMMA.16816.F32 R92, R100, R110, R92 ;  /* 0x0000006e645c723c */ /* 0x000fe2000000185c */
[----:B------:R-:W-:Y:S01]  /*14100*/  I2FP.F32.S32 R109, R109 ;  /* 0x0000006d006d7245 */ /* 0x000fe20000201400 */
[----:B------:R-:W-:Y:S01]  /*14110*/  MUFU.TANH R114, R114 ;  /* 0x0000007200727308 */ /* 0x000fe20000002400 */
[----:B------:R-:W-:Y:S02]  /*14120*/  I2FP.F32.S32 R112, R112 ;  /* 0x0000007000707245 */ /* 0x000fe40000201400 */
[----:B------:R-:W-:Y:S02]  /*14130*/  FSEL R66, R66, -INF , !P4 ;  /* 0xff80000042427808 */ /* 0x000fe40006000000 */
[----:B------:R-:W-:Y:S01]  /*14140*/  FSEL R129, R129, -INF , !P6 ;  /* 0xff80000081817808 */ /* 0x000fe20007000000 */
[----:B--2---:R-:W-:Y:S01]  /*14150*/  FFMA.FTZ R112, -R239, R112, R131 ;  /* 0x00000070ef707223 */ /* 0x004fe20000010183 */
[----:B------:R-:W-:-:S03]  /*14160*/  ISETP.GT.AND P3, PT, R62, R122, PT ;  /* 0x0000007a3e00720c */ /* 0x000fc60003f64270 */
[C---:B---3--:R-:W-:Y:S01]  /*14170*/  HMMA.16816.F32 R96, R4.reuse, R124, R96 ;  /* 0x0000007c0460723c */ /* 0x048fe20000001860 */
[----:B------:R-:W2:Y:S01]  /*14180*/  MUFU.TANH R124, R113 ;  /* 0x00000071007c7308 */ /* 0x000ea20000002400 */
[C---:B------:R-:W-:Y:S01]  /*14190*/  ISETP.GE.AND P4, PT, R122.reuse, R245, PT ;  /* 0x000000f57a00720c */ /* 0x040fe20003f86270 */
[----:B-1----:R-:W-:Y:S01]  /*141a0*/  FFMA.FTZ R109, -R239, R109, R108 ;  /* 0x0000006def6d7223 */ /* 0x002fe2000001016c */
[----:B------:R-:W-:Y:S01]  /*141b0*/  ISETP.GE.AND P1, PT, R122, R246, PT ;  /* 0x000000f67a00720c */ /* 0x000fe20003f26270 */
[----:B------:R-:W-:Y:S01]  /*141c0*/  VIADD R108, R123, 0x9 ;  /* 0x000000097b6c7836 */ /* 0x000fe20000000000 */
[----:B------:R-:W-:Y:S01]  /*141d0*/  ISETP.GT.AND P6, PT, R247, R122, PT ;  /* 0x0000007af700720c */ /* 0x000fe20003fc4270 */
[----:B------:R-:W-:Y:S01]  /*141e0*/  VIADD R125, R123, 0x11 ;  /* 0x000000117b7d7836 */ /* 0x000fe20000000000 */
[----:B------:R-:W-:Y:S01]  /*141f0*/  IADD3 R122, PT, PT, R244, -0x9, -R118 ;  /* 0xfffffff7f47a7810 */ /* 0x000fe20007ffe876 */
[----:B------:R-:W-:Y:S01]  /*14200*/  HMMA.16816.F32 R92, R4, R126, R92 ;  /* 0x0000007e045c723c */ /* 0x000fe2000000185c */
[----:B------:R-:W-:-:S02]  /*14210*/  IABS R248, R67 ;  /* 0x0000004300f87213 */ /* 0x000fc40000000000 */
[----:B------:R-:W-:Y:S01]  /*14220*/  IABS R67, R122 ;  /* 0x0000007a00437213 */ /* 0x000fe20000000000 */
[-C--:B------:R-:W-:Y:S01]  /*14230*/  FMUL.FTZ R122, R115, R2.reuse ;  /* 0x00000002737a7220 */ /* 0x080fe20000410000 */
[----:B------:R-:W-:Y:S01]  /*14240*/  FSEL R109, R109, -INF , !P5 ;  /* 0xff8000006d6d7808 */ /* 0x000fe20006800000 */
[----:B------:R-:W-:Y:S01]  /*14250*/  VIADD R115, R123, 0x10 ;  /* 0x000000107b737836 */ /* 0x000fe20000000000 */
[----:B------:R-:W-:Y:S02]  /*14260*/  FSEL R133, R112, -INF , !P3 ;  /* 0xff80000070857808 */ /* 0x000fe40005800000 */
[----:B------:R-:W-:Y:S01]  /*14270*/  FSEL R112, R109, -INF , !P0 ;  /* 0xff8000006d707808 */ /* 0x000fe20004000000 */
[-C--:B------:R-:W-:Y:S01]  /*14280*/  FMUL.FTZ R96, R96, R2.reuse ;  /* 0x0000000260607220 */ /* 0x080fe20000410000 */
[----:B------:R-:W-:Y:S01]  /*14290*/  I2FP.F32.S32 R67, R67 ;  /* 0x0000004300437245 */ /* 0x000fe20000201400 */
[----:B------:R-:W-:Y:S01]  /*142a0*/  MUFU.TANH R122, R122 ;  /* 0x0000007a007a7308 */ /* 0x000fe20000002400 */
[----:B------:R-:W-:Y:S01]  /*142b0*/  FSEL R133, R133, -INF , !P4 ;  /* 0xff80000085857808 */ /* 0x000fe20006000000 */
[----:B------:R-:W-:Y:S01]  /*142c0*/  FMUL.FTZ R126, R98, R2 ;  /* 0x00000002627e7220 */ /* 0x000fe20000410000 */
[----:B------:R-:W-:Y:S01]  /*142d0*/  ISETP.GT.AND P5, PT, R62, R108, PT ;  /* 0x0000006c3e00720c */ /* 0x000fe20003fa4270 */
[----:B--2---:R-:W-:Y:S01]  /*142e0*/  FFMA.FTZ R124, -R239, R67, R124 ;  /* 0x00000043ef7c7223 */ /* 0x004fe2000001017c */
[----:B------:R-:W-:-:S02]  /*142f0*/  ISETP.GE.AND P3, PT, R108, R245, PT ;  /* 0x000000f56c00720c */ /* 0x000fc40003f66270 */
[----:B------:R-:W-:Y:S01]  /*14300*/  ISETP.GE.AND P0, PT, R108, R246, PT ;  /* 0x000000f66c00720c */ /* 0x000fe20003f06270 */
[----:B------:R-:W1:Y:S01]  /*14310*/  MUFU.TANH R96, R96 ;  /* 0x0000006000607308 */ /* 0x000e620000002400 */
[----:B------:R-:W-:Y:S01]  /*14320*/  ISETP.GT.AND P4, PT, R247, R108, PT ;  /* 0x0000006cf700720c */ /* 0x000fe20003f84270 */
[----:B------:R-:W-:Y:S01]  /*14330*/  FMUL.FTZ R94, R94, R2 ;  /* 0x000000025e5e7220 */ /* 0x000fe20000410000 */
[----:B------:R-:W2:Y:S01]  /*14340*/  LDSM.16.M88.4 R108, [R167+0x3000] ;  /* 0x00300000a76c783b */ /* 0x000ea20000000200 */
[----:B------:R-:W-:Y:S02]  /*14350*/  I2FP.F32.S32 R248, R248 ;  /* 0x000000f800f87245 */ /* 0x000fe40000201400 */
[----:B------:R-:W-:Y:S02]  /*14360*/  IADD3 R113, PT, PT, R244, -0x10, -R118 ;  /* 0xfffffff0f4717810 */ /* 0x000fe40007ffe876 */
[----:B------:R-:W-:Y:S01]  /*14370*/  FSEL R124, R124, -INF , !P5 ;  /* 0xff8000007c7c7808 */ /* 0x000fe20006800000 */
[-C--:B------:R-:W-:Y:S01]  /*14380*/  FFMA.FTZ R114, -R239, R248.reuse, R114 ;  /* 0x000000f8ef727223 */ /* 0x080fe20000010172 */
[----:B------:R-:W-:Y:S01]  /*14390*/  IABS R113, R113 ;  /* 0x0000007100717213 */ /* 0x000fe20000000000 */
[----:B------:R-:W-:Y:S01]  /*143a0*/  MUFU.TANH R126, R126 ;  /* 0x0000007e007e7308 */ /* 0x000fe20000002400 */
[----:B------:R-:W-:Y:S01]  /*143b0*/  IADD3 R67, PT, PT, R63, -0x9, -R118 ;  /* 0xfffffff73f437810 */ /* 0x000fe20007ffe876 */
[----:B------:R-:W-:Y:S01]  /*143c0*/  FFMA.FTZ R132, -R239, R248, R132 ;  /* 0x000000f8ef847223 */ /* 0x000fe20000010184 */
[----:B------:R-:W-:-:S02]  /*143d0*/  FSEL R124, R124, -INF , !P3 ;  /* 0xff8000007c7c7808 */ /* 0x000fc40005800000 */
[----:B------:R-:W-:Y:S02]  /*143e0*/  FSEL R114, R114, -INF , !P6 ;  /* 0xff80000072727808 */ /* 0x000fe40007000000 */
[----:B------:R-:W-:Y:S01]  /*143f0*/  IABS R67, R67 ;  /* 0x0000004300437213 */ /* 0x000fe20000000000 */
[----:B------:R3:W-:Y:S01]  /*14400*/  STL [R1+0x40], R124 ;  /* 0x0000407c01007387 */ /* 0x0007e20000100800 */
[----:B------:R-:W-:Y:S01]  /*14410*/  I2FP.F32.S32 R131, R113 ;  /* 0x0000007100837245 */ /* 0x000fe20000201400 */
[----:B------:R-:W-:Y:S01]  /*14420*/  MUFU.TANH R94, R94 ;  /* 0x0000005e005e7308 */ /* 0x000fe20000002400 */
[----:B------:R-:W-:Y:S02]  /*14430*/  FSEL R114, R114, -INF , !P1 ;  /* 0xff80000072727808 */ /* 0x000fe40004800000 */
[----:B------:R-:W-:Y:S01]  /*14440*/  ISETP.GT.AND P6, PT, R62, R115, PT ;  /* 0x000000733e00720c */ /* 0x000fe20003fc4270 */
[----:B-1----:R-:W-:Y:S01]  /*14450*/  FFMA.FTZ R131, -R239, R131, R96 ;  /* 0x00000083ef837223 */ /* 0x002fe20000010160 */
[----:B------:R-:W-:-:S02]  /*14460*/  ISETP.GE.AND P5, PT, R115, R245, PT ;  /* 0x000000f57300720c */ /* 0x000fc40003fa6270 */
[----:B------:R-:W-:Y:S02]  /*14470*/  ISETP.GE.AND P1, PT, R115, R246, PT ;  /* 0x000000f67300720c */ /* 0x000fe40003f26270 */
[----:B------:R-:W-:Y:S01]  /*14480*/  ISETP.GT.AND P3, PT, R247, R115, PT ;  /* 0x00000073f700720c */ /* 0x000fe20003f64270 */
[----:B------:R-:W-:Y:S01]  /*14490*/  FMUL.FTZ R115, R99, R2 ;  /* 0x0000000263737220 */ /* 0x000fe20000410000 */
[----:B------:R-:W-:Y:S02]  /*144a0*/  FSEL R131, R131, -INF , !P6 ;  /* 0xff80000083837808 */ /* 0x000fe40007000000 */
[----:B------:R-:W-:Y:S02]  /*144b0*/  ISETP.GE.AND P6, PT, R125, R245, PT ;  /* 0x000000f57d00720c */ /* 0x000fe40003fc6270 */
[----:B------:R-:W-:Y:S02]  /*144c0*/  FSEL R131, R131, -INF , !P5 ;  /* 0xff80000083837808 */ /* 0x000fe40006800000 */
[----:B------:R-:W-:-:S02]  /*144d0*/  ISETP.GT.AND P5, PT, R247, R125, PT ;  /* 0x0000007df700720c */ /* 0x000fc40003fa4270 */
[----:B------:R-:W-:Y:S02]  /*144e0*/  IABS R134, R134 ;  /* 0x0000008600867213 */ /* 0x000fe40000000000 */
[----:B------:R-:W-:Y:S01]  /*144f0*/  VIMNMX R248, PT, PT, RZ, R62, !PT ;  /* 0x0000003efff87248 */ /* 0x000fe20007fe0100 */
[C---:B--2---:R-:W-:Y:S01]  /*14500*/  HMMA.16816.F32 R88, R100.reuse, R108, R88 ;  /* 0x0000006c6458723c */ /* 0x044fe20000001858 */
[----:B---3--:R-:W-:Y:S01]  /*14510*/  I2FP.F32.S32 R124, R67 ;  /* 0x00000043007c7245 */ /* 0x008fe20000201400 */
[----:B------:R-:W-:Y:S01]  /*14520*/  FMUL.FTZ R67, R97, R2 ;  /* 0x0000000261437220 */ /* 0x000fe20000410000 */
[C---:B------:R-:W-:Y:S01]  /*14530*/  IADD3 R109, PT, PT, R244.reuse, -0x18, -R118 ;  /* 0xffffffe8f46d7810 */ /* 0x040fe20007ffe876 */
[----:B------:R-:W1:Y:S01]  /*14540*/  LDSM.16.M88.4 R96, [R218+0x3000] ;  /* 0x00300000da60783b */ /* 0x000e620000000200 */
[----:B------:R-:W-:Y:S01]  /*14550*/  MUFU.TANH R108, R115 ;  /* 0x00000073006c7308 */ /* 0x000fe20000002400 */
[----:B------:R-:W-:Y:S01]  /*14560*/  FFMA.FTZ R113, -R239, R124, R122 ;  /* 0x0000007cef717223 */ /* 0x000fe2000001017a */
[--C-:B------:R-:W-:Y:S01]  /*14570*/  IADD3 R124, PT, PT, R244, -0x11, -R118.reuse ;  /* 0xffffffeff47c7810 */ /* 0x100fe20007ffe876 */
[----:B------:R-:W-:Y:S01]  /*14580*/  HMMA.16816.F32 R84, R100, R110, R84 ;  /* 0x0000006e6454723c */ /* 0x000fe20000001854 */
[----:B------:R-:W-:Y:S01]  /*14590*/  IADD3 R122, PT, PT, R63, -0x10, -R118 ;  /* 0xfffffff03f7a7810 */ /* 0x000fe20007ffe876 */
[----:B------:R-:W-:Y:S01]  /*145a0*/  FMUL.FTZ R110, R95, R2 ;  /* 0x000000025f6e7220 */ /* 0x000fe20000410000 */
[----:B------:R-:W-:-:S02]  /*145b0*/  IABS R124, R124 ;  /* 0x0000007c007c7213 */ /* 0x000fc40000000000 */
[----:B------:R-:W2:Y:S01]  /*145c0*/  MUFU.TANH R67, R67 ;  /* 0x0000004300437308 */ /* 0x000ea20000002400 */
[----:B------:R-:W-:Y:S02]  /*145d0*/  FSEL R113, R113, -INF , !P4 ;  /* 0xff80000071717808 */ /* 0x000fe40006000000 */
[----:B------:R-:W-:Y:S02]  /*145e0*/  I2FP.F32.S32 R124, R124 ;  /* 0x0000007c007c7245 */ /* 0x000fe40000201400 */
[----:B------:R-:W-:Y:S02]  /*145f0*/  FSEL R113, R113, -INF , !P0 ;  /* 0xff80000071717808 */ /* 0x000fe40004000000 */
[----:B------:R-:W-:Y:S01]  /*14600*/  ISETP.GT.AND P4, PT, R62, R125, PT ;  /* 0x0000007d3e00720c */ /* 0x000fe20003f84270 */
[----:B------:R-:W-:Y:S01]  /*14610*/  MUFU.TANH R110, R110 ;  /* 0x0000006e006e7308 */ /* 0x000fe20000002400 */
[----:B------:R-:W-:Y:S01]  /*14620*/  ISETP.GE.AND P0, PT, R125, R246, PT ;  /* 0x000000f67d00720c */ /* 0x000fe20003f06270 */
[----:B------:R-:W-:Y:S01]  /*14630*/  FMUL.FTZ R125, R92, R2 ;  /* 0x000000025c7d7220 */ /* 0x000fe20000410000 */
[----:B------:R-:W-:-:S02]  /*14640*/  IABS R122, R122 ;  /* 0x0000007a007a7213 */ /* 0x000fc40000000000 */
[----:B------:R-:W-:Y:S02]  /*14650*/  IABS R92, R109 ;  /* 0x0000006d005c7213 */ /* 0x000fe40000000000 */
[----:B------:R-:W-:Y:S01]  /*14660*/  I2FP.F32.S32 R122, R122 ;  /* 0x0000007a007a7245 */ /* 0x000fe20000201400 */
[----:B------:R-:W3:Y:S01]  /*14670*/  MUFU.TANH R109, R125 ;  /* 0x0000007d006d7308 */ /* 0x000ee20000002400 */
[----:B--2---:R-:W-:Y:S01]  /*14680*/  FFMA.FTZ R124, -R239, R124, R67 ;  /* 0x0000007cef7c7223 */ /* 0x004fe20000010143 */
[----:B------:R-:W-:Y:S02]  /*14690*/  IADD3 R67, PT, PT, R63, -0x11, -R118 ;  /* 0xffffffef3f437810 */ /* 0x000fe40007ffe876 */
[----:B------:R-:W-:Y:S01]  /*146a0*/  FFMA.FTZ R126, -R239, R122, R126 ;  /* 0x0000007aef7e7223 */ /* 0x000fe2000001017e */
[----:B------:R-:W-:Y:S01]  /*146b0*/  I2FP.F32.S32 R92, R92 ;  /* 0x0000005c005c7245 */ /* 0x000fe20000201400 */
[----:B------:R-:W-:Y:S01]  /*146c0*/  VIADD R122, R123, 0x18 ;  /* 0x000000187b7a7836 */ /* 0x000fe20000000000 */
[----:B------:R-:W-:-:S02]  /*146d0*/  IABS R67, R67 ;  /* 0x0000004300437213 */ /* 0x000fc40000000000 */
[----:B------:R-:W-:Y:S02]  /*146e0*/  FSEL R126, R126, -INF , !P3 ;  /* 0xff8000007e7e7808 */ /* 0x000fe40005800000 */
[----:B------:R-:W-:Y:S02]  /*146f0*/  I2FP.F32.S32 R67, R67 ;  /* 0x0000004300437245 */ /* 0x000fe40000201400 */
[----:B------:R-:W-:Y:S01]  /*14700*/  FSEL R135, R126, -INF , !P1 ;  /* 0xff8000007e877808 */ /* 0x000fe20004800000 */
[C---:B-1----:R-:W-:Y:S02]  /*14710*/  HMMA.16816.F32 R88, R4.reuse, R96, R88 ;  /* 0x000000600458723c */ /* 0x042fe40000001858 */
[----:B------:R-:W-:Y:S01]  /*14720*/  FFMA.FTZ R108, -R239, R67, R108 ;  /* 0x00000043ef6c7223 */ /* 0x000fe2000001016c */
[----:B------:R-:W-:Y:S01]  /*14730*/  FMUL.FTZ R67, R93, R2 ;  /* 0x000000025d437220 */ /* 0x000fe20000410000 */
[----:B------:R-:W-:Y:S01]  /*14740*/  FSEL R126, R124, -INF , !P4 ;  /* 0xff8000007c7e7808 */ /* 0x000fe20006000000 */
[----:B---3--:R-:W-:Y:S01]  /*14750*/  FFMA.FTZ R124, -R239, R92, R109 ;  /* 0x0000005cef7c7223 */ /* 0x008fe2000001016d */
[--C-:B------:R-:W-:Y:S01]  /*14760*/  IADD3 R96, PT, PT, R244, -0x19, -R118.reuse ;  /* 0xffffffe7f4607810 */ /* 0x100fe20007ffe876 */
[----:B------:R-:W-:Y:S01]  /*14770*/  VIADD R92, R123, 0x19 ;  /* 0x000000197b5c7836 */ /* 0x000fe20000000000 */
[----:B------:R-:W-:Y:S01]  /*14780*/  IADD3 R109, PT, PT, R63, -0x18, -R118 ;  /* 0xffffffe83f6d7810 */ /* 0x000fe20007ffe876 */
[----:B------:R-:W1:Y:S01]  /*14790*/  MUFU.TANH R67, R67 ;  /* 0x0000004300437308 */ /* 0x000e620000002400 */
[----:B------:R-:W-:Y:S01]  /*147a0*/  IABS R93, R96 ;  /* 0x00000060005d7213 */ /* 0x000fe20000000000 */
[C---:B------:R-:W-:Y:S01]  /*147b0*/  VIADD R97, R123.reuse, 0x20 ;  /* 0x000000207b617836 */ /* 0x040fe20000000000 */
[----:B------:R-:W-:Y:S01]  /*147c0*/  ISETP.GT.AND P3, PT, R62, R122, PT ;  /* 0x0000007a3e00720c */ /* 0x000fe20003f64270 */
[----:B------:R-:W-:Y:S01]  /*147d0*/  HMMA.16816.F32 R84, R4, R98, R84 ;  /* 0x000000620454723c */ /* 0x000fe20000001854 */
[----:B------:R-:W-:Y:S01]  /*147e0*/  IABS R109, R109 ;  /* 0x0000006d006d7213 */ /* 0x000fe20000000000 */
[----:B------:R-:W-:Y:S01]  /*147f0*/  VIADD R99, R123, 0x21 ;  /* 0x000000217b637836 */ /* 0x000fe20000000000 */
[----:B------:R-:W-:Y:S01]  /*14800*/  FSEL R127, R108, -INF , !P5 ;  /* 0xff8000006c7f7808 */ /* 0x000fe20006800000 */
[----:B------:R-:W-:Y:S01]  /*14810*/  IMAD.MOV.U32 R108, RZ, RZ, R93 ;  /* 0x000000ffff6c7224 */ /* 0x000fe200078e005d */
[----:B------:R-:W-:-:S02]  /*14820*/  ISETP.GE.AND P1, PT, R122, R245, PT ;  /* 0x000000f57a00720c */ /* 0x000fc40003f26270 */
[----:B------:R-:W-:Y:S01]  /*14830*/  FSEL R124, R124, -INF , !P3 ;  /* 0xff8000007c7c7808 */ /* 0x000fe20005800000 */
[----:B------:R-:W-:Y:S01]  /*14840*/  FMUL.FTZ R88, R88, R2 ;  /* 0x0000000258587220 */ /* 0x000fe20000410000 */
[----:B------:R-:W-:Y:S02]  /*14850*/  I2FP.F32.S32 R109, R109 ;  /* 0x0000006d006d7245 */ /* 0x000fe40000201400 */
[----:B------:R-:W-:Y:S02]  /*14860*/  FSEL R127, R127, -INF , !P0 ;  /* 0xff8000007f7f7808 */ /* 0x000fe40004000000 */
[----:B------:R-:W-:Y:S01]  /*14870*/  FSEL R124, R124, -INF , !P1 ;  /* 0xff8000007c7c7808 */ /* 0x000fe20004800000 */
[----:B------:R-:W-:Y:S01]  /*14880*/  FFMA.FTZ R109, -R239, R109, R94 ;  /* 0x0000006def6d7223 */ /* 0x000fe2000001015e */
[----:B------:R-:W-:Y:S01]  /*14890*/  FSEL R126, R126, -INF , !P6 ;  /* 0xff8000007e7e7808 */ /* 0x000fe20007000000 */
[----:B------:R-:W-:Y:S01]  /*148a0*/  MUFU.TANH R88, R88 ;  /* 0x0000005800587308 */ /* 0x000fe20000002400 */
[----:B------:R-:W-:-:S02]  /*148b0*/  ISETP.GT.AND P5, PT, R62, R92, PT ;  /* 0x0000005c3e00720c */ /* 0x000fc40003fa4270 */
[----:B------:R-:W-:Y:S01]  /*148c0*/  ISETP.GE.AND P3, PT, R92, R245, PT ;  /* 0x000000f55c00720c */ /* 0x000fe20003f66270 */
[----:B------:R-:W-:Y:S01]  /*148d0*/  FMUL.FTZ R86, R86, R2 ;  /* 0x0000000256567220 */ /* 0x000fe20000410000 */
[----:B------:R-:W-:Y:S02]  /*148e0*/  ISETP.GE.AND P0, PT, R92, R246, PT ;  /* 0x000000f65c00720c */ /* 0x000fe40003f06270 */
[C---:B------:R-:W-:Y:S02]  /*148f0*/  ISETP.GT.AND P1, PT, R247.reuse, R92, PT ;  /* 0x0000005cf700720c */ /* 0x040fe40003f24270 */
[----:B------:R-:W-:Y:S01]  /*14900*/  I2FP.F32.S32 R108, R108 ;  /* 0x0000006c006c7245 */ /* 0x000fe20000201400 */
[----:B------:R-:W2:Y:S01]  /*14910*/  LDSM.16.M88.4 R92, [R167+0x3800] ;  /* 0x00380000a75c783b */ /* 0x000ea20000000200 */
[----:B------:R-:W-:Y:S01]  /*14920*/  ISETP.GT.AND P6, PT, R247, R122, PT ;  /* 0x0000007af700720c */ /* 0x000fe20003fc4270 */
[----:B------:R-:W3:Y:S01]  /*14930*/  MUFU.TANH R86, R86 ;  /* 0x0000005600567308 */ /* 0x000ee20000002400 */
[----:B------:R-:W-:Y:S01]  /*14940*/  ISETP.GE.AND P4, PT, R122, R246, PT ;  /* 0x000000f67a00720c */ /* 0x000fe20003f86270 */
[----:B-1----:R-:W-:Y:S01]  /*14950*/  FFMA.FTZ R108, -R239, R108, R67 ;  /* 0x0000006cef6c7223 */ /* 0x002fe20000010143 */
[----:B------:R-:W-:-:S02]  /*14960*/  FSEL R109, R109, -INF , !P6 ;  /* 0xff8000006d6d7808 */ /* 0x000fc40007000000 */
[--C-:B------:R-:W-:Y:S02]  /*14970*/  IADD3 R96, PT, PT, R244, -0x20, -R118.reuse ;  /* 0xffffffe0f4607810 */ /* 0x100fe40007ffe876 */
[----:B------:R-:W-:Y:S02]  /*14980*/  FSEL R109, R109, -INF , !P4 ;  /* 0xff8000006d6d7808 */ /* 0x000fe40006000000 */
[----:B------:R-:W-:Y:S02]  /*14990*/  FSEL R108, R108, -INF , !P5 ;  /* 0xff8000006c6c7808 */ /* 0x000fe40006800000 */
[----:B------:R-:W-:Y:S01]  /*149a0*/  IABS R96, R96 ;  /* 0x0000006000607213 */ /* 0x000fe20000000000 */
[----:B------:R1:W-:Y:S01]  /*149b0*/  STL [R1+0x44], R109 ;  /* 0x0000446d01007387 */ /* 0x0003e20000100800 */
[----:B------:R-:W-:Y:S02]  /*149c0*/  IADD3 R67, PT, PT, R63, -0x19, -R118 ;  /* 0xffffffe73f437810 */ /* 0x000fe40007ffe876 */
[----:B------:R-:W-:-:S02]  /*149d0*/  FSEL R108, R108, -INF , !P3 ;  /* 0xff8000006c6c7808 */ /* 0x000fc40005800000 */
[----:B------:R-:W-:Y:S02]  /*149e0*/  IABS R67, R67 ;  /* 0x0000004300437213 */ /* 0x000fe40000000000 */
[----:B------:R-:W-:Y:S01]  /*149f0*/  ISETP.GT.AND P6, PT, R62, R97, PT ;  /* 0x000000613e00720c */ /* 0x000fe20003fc4270 */
[----:B------:R4:W-:Y:S01]  /*14a00*/  STL [R1+0x3c], R108 ;  /* 0x00003c6c01007387 */ /* 0x0009e20000100800 */
[C---:B------:R-:W-:Y:S02]  /*14a10*/  ISETP.GE.AND P5, PT, R97.reuse, R245, PT ;  /* 0x000000f56100720c */ /* 0x040fe40003fa6270 */
[----:B------:R-:W-:Y:S02]  /*14a20*/  ISETP.GE.AND P4, PT, R97, R246, PT ;  /* 0x000000f66100720c */ /* 0x000fe40003f86270 */
[----:B------:R-:W-:Y:S01]  /*14a30*/  ISETP.GT.AND P3, PT, R247, R97, PT ;  /* 0x00000061f700720c */ /* 0x000fe20003f64270 */
[-C--:B------:R-:W-:Y:S01]  /*14a40*/  FMUL.FTZ R97, R91, R2.reuse ;  /* 0x000000025b617220 */ /* 0x080fe20000410000 */
[----:B------:R-:W-:Y:S01]  /*14a50*/  I2FP.F32.S32 R98, R67 ;  /* 0x0000004300627245 */ /* 0x000fe20000201400 */
[----:B------:R-:W-:Y:S01]  /*14a60*/  FMUL.FTZ R67, R89, R2 ;  /* 0x0000000259437220 */ /* 0x000fe20000410000 */
[----:B------:R-:W-:-:S03]  /*14a70*/  I2FP.F32.S32 R134, R134 ;  /* 0x0000008600867245 */ /* 0x000fc60000201400 */
[C---:B------:R-:W-:Y:S01]  /*14a80*/  FFMA.FTZ R110, -R239.reuse, R98, R110 ;  /* 0x00000062ef6e7223 */ /* 0x040fe2000001016e */
[----:B------:R-:W-:Y:S01]  /*14a90*/  IADD3 R98, PT, PT, R244, -0x21, -R118 ;  /* 0xffffffdff4627810 */ /* 0x000fe20007ffe876 */
[----:B------:R-:W4:Y:S01]  /*14aa0*/  MUFU.TANH R67, R67 ;  /* 0x0000004300437308 */ /* 0x000f220000002400 */
[C---:B---3--:R-:W-:Y:S01]  /*14ab0*/  FFMA.FTZ R134, -R239.reuse, R134, R86 ;  /* 0x00000086ef867223 */ /* 0x048fe20000010156 */
[----:B-1----:R-:W-:Y:S01]  /*14ac0*/  I2FP.F32.S32 R109, R96 ;  /* 0x00000060006d7245 */ /* 0x002fe20000201400 */
[C---:B--2---:R-:W-:Y:S01]  /*14ad0*/  HMMA.16816.F32 R80, R100.reuse, R92, R80 ;  /* 0x0000005c6450723c */ /* 0x044fe20000001850 */
[----:B------:R-:W-:Y:S02]  /*14ae0*/  FSEL R110, R110, -INF , !P1 ;  /* 0xff8000006e6e7808 */ /* 0x000fe40004800000 */
[----:B------:R-:W-:Y:S01]  /*14af0*/  IABS R98, R98 ;  /* 0x0000006200627213 */ /* 0x000fe20000000000 */
[----:B------:R-:W-:Y:S01]  /*14b00*/  FFMA.FTZ R109, -R239, R109, R88 ;  /* 0x0000006def6d7223 */ /* 0x000fe20000010158 */
[----:B------:R-:W-:Y:S01]  /*14b10*/  FSEL R110, R110, -INF , !P0 ;  /* 0xff8000006e6e7808 */ /* 0x000fe20004000000 */
[----:B------:R-:W-:Y:S01]  /*14b20*/  MUFU.TANH R92, R97 ;  /* 0x00000061005c7308 */ /* 0x000fe20000002400 */
[-C--:B----4-:R-:W-:Y:S01]  /*14b30*/  FMUL.FTZ R108, R90, R2.reuse ;  /* 0x000000025a6c7220 */ /* 0x090fe20000410000 */
[--C-:B------:R-:W-:Y:S01]  /*14b40*/  IADD3 R93, PT, PT, R244, -0x28, -R118.reuse ;  /* 0xffffffd8f45d7810 */ /* 0x100fe20007ffe876 */
[----:B------:R-:W1:Y:S01]  /*14b50*/  LDSM.16.M88.4 R88, [R218+0x3800] ;  /* 0x00380000da58783b */ /* 0x000e620000000200 */
[----:B------:R-:W-:Y:S01]  /*14b60*/  FSEL R109, R109, -INF , !P6 ;  /* 0xff8000006d6d7808 */ /* 0x000fe20007000000 */
[----:B------:R-:W-:Y:S01]  /*14b70*/  HMMA.16816.F32 R76, R100, R94, R76 ;  /* 0x0000005e644c723c */ /* 0x000fe2000000184c */
[----:B------:R-:W-:Y:S01]  /*14b80*/  ISETP.GT.AND P1, PT, R62, R99, PT ;  /* 0x000000633e00720c */ /* 0x000fe20003f24270 */
[----:B------:R-:W-:Y:S01]  /*14b90*/  STL [R1+0x38], R110 ;  /* 0x0000386e01007387 */ /* 0x000fe20000100800 */
[----:B------:R-:W-:Y:S01]  /*14ba0*/  FSEL R109, R109, -INF , !P5 ;  /* 0xff8000006d6d7808 */ /* 0x000fe20006800000 */
[----:B------:R-:W2:Y:S01]  /*14bb0*/  MUFU.TANH R108, R108 ;  /* 0x0000006c006c7308 */ /* 0x000ea20000002400 */
[----:B------:R-:W-:Y:S01]  /*14bc0*/  ISETP.GE.AND P6, PT, R99, R245, PT ;  /* 0x000000f56300720c */ /* 0x000fe20003fc6270 */
[----:B------:R-:W-:Y:S01]  /*14bd0*/  FMUL.FTZ R94, R87, R2 ;  /* 0x00000002575e7220 */ /* 0x000fe20000410000 */
[----:B------:R-:W-:Y:S01]  /*14be0*/  ISETP.GE.AND P0, PT, R99, R246, PT ;  /* 0x000000f66300720c */ /* 0x000fe20003f06270 */
[----:B------:R-:W-:Y:S01]  /*14bf0*/  STL [R1+0x18], R109 ;  /* 0x0000186d01007387 */ /* 0x000fe20000100800 */
[----:B------:R-:W-:Y:S01]  /*14c00*/  ISETP.GT.AND P5, PT, R247, R99, PT ;  /* 0x00000063f700720c */ /* 0x000fe20003fa4270 */
[----:B------:R-:W-:Y:S01]  /*14c10*/  FMUL.FTZ R99, R84, R2 ;  /* 0x0000000254637220 */ /* 0x000fe20000410000 */
[----:B------:R-:W-:Y:S01]  /*14c20*/  I2FP.F32.S32 R98, R98 ;  /* 0x0000006200627245 */ /* 0x000fe20000201400 */
[----:B------:R-:W-:Y:S01]  /*14c30*/  MUFU.TANH R94, R94 ;  /* 0x0000005e005e7308 */ /* 0x000fe20000002400 */
[----:B------:R-:W-:-:S02]  /*14c40*/  IADD3 R96, PT, PT, R63, -0x20, -R118 ;  /* 0xffffffe03f607810 */ /* 0x000fc40007ffe876 */
[----:B------:R-:W-:Y:S01]  /*14c50*/  IABS R84, R93 ;  /* 0x0000005d00547213 */ /* 0x000fe20000000000 */
[----:B------:R-:W-:Y:S01]  /*14c60*/  FFMA.FTZ R98, -R239, R98, R67 ;  /* 0x00000062ef627223 */ /* 0x000fe20000010143 */
[----:B------:R-:W-:Y:S02]  /*14c70*/  IADD3 R67, PT, PT, R63, -0x21, -R118 ;  /* 0xffffffdf3f437810 */ /* 0x000fe40007ffe876 */
[----:B------:R-:W-:Y:S01]  /*14c80*/  IABS R96, R96 ;  /* 0x0000006000607213 */ /* 0x000fe20000000000 */
[----:B------:R-:W3:Y:S01]  /*14c90*/  MUFU.TANH R93, R99 ;  /* 0x00000063005d7308 */ /* 0x000ee20000002400 */
[----:B------:R-:W-:Y:S02]  /*14ca0*/  IABS R67, R67 ;  /* 0x0000004300437213 */ /* 0x000fe40000000000 */
[----:B------:R-:W-:Y:S02]  /*14cb0*/  I2FP.F32.S32 R96, R96 ;  /* 0x0000006000607245 */ /* 0x000fe40000201400 */
[----:B------:R-:W-:-:S02]  /*14cc0*/  I2FP.F32.S32 R67, R67 ;  /* 0x0000004300437245 */ /* 0x000fc40000201400 */
[----:B------:R-:W-:Y:S01]  /*14cd0*/  I2FP.F32.S32 R84, R84 ;  /* 0x0000005400547245 */ /* 0x000fe20000201400 */
[----:B--2---:R-:W-:Y:S01]  /*14ce0*/  FFMA.FTZ R108, -R239, R96, R108 ;  /* 0x00000060ef6c7223 */ /* 0x004fe2000001016c */
[----:B------:R-:W-:Y:S02]  /*14cf0*/  VIADD R96, R123, 0x28 ;  /* 0x000000287b607836 */ /* 0x000fe40000000000 */
[----:B------:R-:W-:Y:S01]  /*14d00*/  FFMA.FTZ R92, -R239, R67, R92 ;  /* 0x00000043ef5c7223 */ /* 0x000fe2000001015c */
[----:B------:R-:W-:Y:S01]  /*14d10*/  FMUL.FTZ R67, R85, R2 ;  /* 0x0000000255437220 */ /* 0x000fe20000410000 */
[----:B------:R-:W-:Y:S02]  /*14d20*/  FSEL R97, R98, -INF , !P1 ;  /* 0xff80000062617808 */ /* 0x000fe40004800000 */
[----:B------:R-:W-:Y:S02]  /*14d30*/  FSEL R108, R108, -INF , !P3 ;  /* 0xff8000006c6c7808 */ /* 0x000fe40005800000 */
[----:B------:R-:W-:Y:S01]  /*14d40*/  ISETP.GT.AND P3, PT, R62, R96, PT ;  /* 0x000000603e00720c */ /* 0x000fe20003f64270 */
[----:B---3--:R-:W-:Y:S01]  /*14d50*/  FFMA.FTZ R93, -R239, R84, R93 ;  /* 0x00000054ef5d7223 */ /* 0x008fe2000001015d */
[C---:B-1----:R-:W-:Y:S01]  /*14d60*/  HMMA.16816.F32 R80, R4.reuse, R88, R80 ;  /* 0x000000580450723c */ /* 0x042fe20000001850 */
[----:B------:R-:W-:Y:S01]  /*14d70*/  IADD3 R88, PT, PT, R244, -0x29, -R118 ;  /* 0xffffffd7f4587810 */ /* 0x000fe20007ffe876 */
[----:B------:R-:W1:Y:S01]  /*14d80*/  MUFU.TANH R67, R67 ;  /* 0x0000004300437308 */ /* 0x000e620000002400 */
[----:B------:R-:W-:Y:S01]  /*14d90*/  FSEL R122, R92, -INF , !P5 ;  /* 0xff8000005c7a7808 */ /* 0x000fe20006800000 */
[C---:B------:R-:W-:Y:S01]  /*14da0*/  VIADD R84, R123.reuse, 0x29 ;  /* 0x000000297b547836 */ /* 0x040fe20000000000 */
[----:B------:R-:W-:Y:S01]  /*14db0*/  IABS R85, R88 ;  /* 0x0000005800557213 */ /* 0x000fe20000000000 */
[----:B------:R-:W-:Y:S01]  /*14dc0*/  VIADD R89, R123, 0x30 ;  /* 0x000000307b597836 */ /* 0x000fe20000000000 */
[----:B------:R-:W-:Y:S01]  /*14dd0*/  FSEL R125, R108, -INF , !P4 ;  /* 0xff8000006c7d7808 */ /* 0x000fe20006000000 */
[----:B------:R-:W-:Y:S01]  /*14de0*/  HMMA.16816.F32 R76, R4, R90, R76 ;  /* 0x0000005a044c723c */ /* 0x000fe2000000184c */
[----:B------:R-:W-:Y:S01]  /*14df0*/  ISETP.GE.AND P4, PT, R96, R245, PT ;  /* 0x000000f56000720c */ /* 0x000fe20003f86270 */
[----:B------:R-:W-:Y:S01]  /*14e00*/  IMAD.MOV.U32 R92, RZ, RZ, R85 ;  /* 0x000000ffff5c7224 */ /* 0x000fe200078e0055 */
[----:B------:R-:W-:Y:S01]  /*14e10*/  FSEL R85, R93, -INF , !P3 ;  /* 0xff8000005d557808 */ /* 0x000fe20005800000 */
[----:B------:R-:W-:Y:S01]  /*14e20*/  VIADD R91, R123, 0x31 ;  /* 0x000000317b5b7836 */ /* 0x000fe20000000000 */
[----:B------:R-:W-:-:S02]  /*14e30*/  FSEL R97, R97, -INF , !P6 ;  /* 0xff80000061617808 */ /* 0x000fc40007000000 */
[----:B------:R-:W-:Y:S02]  /*14e40*/  FSEL R85, R85, -INF , !P4 ;  /* 0xff80000055557808 */ /* 0x000fe40006000000 */
[----:B------:R-:W-:Y:S01]  /*14e50*/  FSEL R122, R122, -INF , !P0 ;  /* 0xff8000007a7a7808 */ /* 0x000fe20004000000 */
[----:B------:R-:W-:Y:S01]  /*14e60*/  STL [R1+0x24], R97 ;  /* 0x0000246101007387 */ /* 0x000fe20000100800 */
[----:B------:R-:W-:Y:S01]  /*14e70*/  ISETP.GT.AND P5, PT, R62, R84, PT ;  /* 0x000000543e00720c */ /* 0x000fe20003fa4270 */
[----:B------:R-:W-:Y:S01]  /*14e80*/  FMUL.FTZ R80, R80, R2 ;  /* 0x0000000250507220 */ /* 0x000fe20000410000 */
[C---:B------:R-:W-:Y:S01]  /*14e90*/  ISETP.GE.AND P3, PT, R84.reuse, R245, PT ;  /* 0x000000f55400720c */ /* 0x040fe20003f66270 */
[----:B------:R-:W-:Y:S01]  /*14ea0*/  STL [R1+0x20], R85 ;  /* 0x0000205501007387 */ /* 0x000fe20000100800 */
[----:B------:R-:W-:Y:S02]  /*14eb0*/  ISETP.GE.AND P0, PT, R84, R246, PT ;  /* 0x000000f65400720c */ /* 0x000fe40003f06270 */
[----:B------:R-:W-:Y:S01]  /*14ec0*/  ISETP.GT.AND P4, PT, R247, R84, PT ;  /* 0x00000054f700720c */ /* 0x000fe20003f84270 */
[----:B------:R-:W2:Y:S01]  /*14ed0*/  MUFU.TANH R80, R80 ;  /* 0x0000005000507308 */ /* 0x000ea20000002400 */
[----:B------:R-:W3:Y:S01]  /*14ee0*/  LDSM.16.M88.4 R84, [R167+0x4000] ;  /* 0x00400000a754783b */ /* 0x000ee20000000200 */
[----:B------:R-:W-:Y:S01]  /*14ef0*/  I2FP.F32.S32 R92, R92 ;  /* 0x0000005c005c7245 */ /* 0x000fe20000201400 */
[----:B------:R-:W-:Y:S01]  /*14f00*/  FMUL.FTZ R78, R78, R2 ;  /* 0x000000024e4e7220 */ /* 0x000fe20000410000 */
[----:B------:R-:W-:-:S02]  /*14f10*/  IADD3 R88, PT, PT, R244, -0x30, -R118 ;  /* 0xffffffd0f4587810 */ /* 0x000fc40007ffe876 */
[----:B------:R-:W-:Y:S01]  /*14f20*/  ISETP.GT.AND P6, PT, R247, R96, PT ;  /* 0x00000060f700720c */ /* 0x000fe20003fc4270 */
[----:B-1----:R-:W-:Y:S01]  /*14f30*/  FFMA.FTZ R92, -R239, R92, R67 ;  /* 0x0000005cef5c7223 */ /* 0x002fe20000010143 */
[----:B------:R-:W-:Y:S01]  /*14f40*/  IABS R88, R88 ;  /* 0x0000005800587213 */ /* 0x000fe20000000000 */
[----:B------:R-:W-:Y:S01]  /*14f50*/  MUFU.TANH R78, R78 ;  /* 0x0000004e004e7308 */ /* 0x000fe20000002400 */
[----:B------:R-:W-:Y:S02]  /*14f60*/  IADD3 R67, PT, PT, R63, -0x29, -R118 ;  /* 0xffffffd73f437810 */ /* 0x000fe40007ffe876 */
[----:B------:R-:W-:Y:S02]  /*14f70*/  FSEL R92, R92, -INF , !P5 ;  /* 0xff8000005c5c7808 */ /* 0x000fe40006800000 */
[----:B------:R-:W-:Y:S02]  /*14f80*/  ISETP.GE.AND P1, PT, R96, R246, PT ;  /* 0x000000f66000720c */ /* 0x000fe40003f26270 */
[----:B------:R-:W-:-:S02]  /*14f90*/  FSEL R134, R134, -INF , !P6 ;  /* 0xff80000086867808 */ /* 0x000fc40007000000 */
[----:B------:R-:W-:Y:S02]  /*14fa0*/  FSEL R92, R92, -INF , !P3 ;  /* 0xff8000005c5c7808 */ /* 0x000fe40005800000 */
[----:B------:R-:W-:Y:S02]  /*14fb0*/  IABS R67, R67 ;  /* 0x0000004300437213 */ /* 0x000fe40000000000 */
[----:B------:R-:W-:Y:S01]  /*14fc0*/  I2FP.F32.S32 R93, R88 ;  /* 0x00000058005d7245 */ /* 0x000fe20000201400 */
[----:B------:R1:W-:Y:S01]  /*14fd0*/  STL [R1+0x34], R92 ;  /* 0x0000345c01007387 */ /* 0x0003e20000100800 */
[----:B------:R-:W-:Y:S02]  /*14fe0*/  FSEL R134, R134, -INF , !P1 ;  /* 0xff80000086867808 */ /* 0x000fe40004800000 */
[----:B------:R-:W-:Y:S01]  /*14ff0*/  ISETP.GT.AND P6, PT, R62, R89, PT ;  /* 0x000000593e00720c */ /* 0x000fe20003fc4270 */
[----:B--2---:R-:W-:Y:S01]  /*15000*/  FFMA.FTZ R93, -R239, R93, R80 ;  /* 0x0000005def5d7223 */ /* 0x004fe20000010150 */
[----:B------:R-:W-:-:S02]  /*15010*/  ISETP.GE.AND P5, PT, R89, R245, PT ;  /* 0x000000f55900720c */ /* 0x000fc40003fa6270 */
[----:B------:R-:W-:Y:S02]  /*15020*/  ISETP.GE.AND P1, PT, R89, R246, PT ;  /* 0x000000f65900720c */ /* 0x000fe40003f26270 */
[----:B------:R-:W-:Y:S01]  /*15030*/  ISETP.GT.AND P3, PT, R247, R89, PT ;  /* 0x00000059f700720c */ /* 0x000fe20003f64270 */
[-C--:B------:R-:W-:Y:S01]  /*15040*/  FMUL.FTZ R89, R83, R2.reuse ;  /* 0x0000000253597220 */ /* 0x080fe20000410000 */
[----:B------:R-:W-:Y:S01]  /*15050*/  I2FP.F32.S32 R90, R67 ;  /* 0x00000043005a7245 */ /* 0x000fe20000201400 */
[----:B------:R-:W-:Y:S01]  /*15060*/  FMUL.FTZ R67, R81, R2 ;  /* 0x0000000251437220 */ /* 0x000fe20000410000 */
[----:B------:R-:W-:Y:S02]  /*15070*/  FSEL R93, R93, -INF , !P6 ;  /* 0xff8000005d5d7808 */ /* 0x000fe40007000000 */
[----:B------:R-:W-:Y:S01]  /*15080*/  ISETP.GE.AND P6, PT, R91, R245, PT ;  /* 0x000000f55b00720c */ /* 0x000fe20003fc6270 */
[----:B------:R-:W-:Y:S01]  /*15090*/  FFMA.FTZ R94, -R239, R90, R94 ;  /* 0x0000005aef5e7223 */ /* 0x000fe2000001015e */
[----:B------:R-:W-:Y:S01]  /*150a0*/  IADD3 R90, PT, PT, R244, -0x31, -R118 ;  /* 0xffffffcff45a7810 */ /* 0x000fe20007ffe876 */
[----:B------:R-:W2:Y:S01]  /*150b0*/  MUFU.TANH R67, R67 ;  /* 0x0000004300437308 */ /* 0x000ea20000002400 */
[----:B---3--:R-:W-:Y:S01]  /*150c0*/  HMMA.16816.F32 R72, R100, R84, R72 ;  /* 0x000000546448723c */ /* 0x008fe20000001848 */
[----:B------:R-:W-:-:S02]  /*150d0*/  FSEL R93, R93, -INF , !P5 ;  /* 0xff8000005d5d7808 */ /* 0x000fc40006800000 */
[----:B------:R-:W-:Y:S02]  /*150e0*/  FSEL R94, R94, -INF , !P4 ;  /* 0xff8000005e5e7808 */ /* 0x000fe40006000000 */
[--C-:B------:R-:W-:Y:S01]  /*150f0*/  IADD3 R85, PT, PT, R244, -0x38, -R118.reuse ;  /* 0xffffffc8f4557810 */ /* 0x100fe20007ffe876 */
[----:B-1----:R-:W-:Y:S01]  /*15100*/  FMUL.FTZ R92, R82, R2 ;  /* 0x00000002525c7220 */ /* 0x002fe20000410000 */
[----:B------:R-:W-:Y:S01]  /*15110*/  FSEL R94, R94, -INF , !P0 ;  /* 0xff8000005e5e7808 */ /* 0x000fe20004000000 */
[----:B------:R-:W1:Y:S01]  /*15120*/  LDSM.16.M88.4 R80, [R218+0x4000] ;  /* 0x00400000da50783b */ /* 0x000e620000000200 */
[-C--:B------:R-:W-:Y:S01]  /*15130*/  ISETP.GT.AND P4, PT, R62, R91.reuse, PT ;  /* 0x0000005b3e00720c */ /* 0x080fe20003f84270 */
[----:B------:R-:W-:Y:S01]  /*15140*/  MUFU.TANH R84, R89 ;  /* 0x0000005900547308 */ /* 0x000fe20000002400 */
[----:B------:R-:W-:Y:S01]  /*15150*/  ISETP.GE.AND P0, PT, R91, R246, PT ;  /* 0x000000f65b00720c */ /* 0x000fe20003f06270 */
[----:B------:R-:W-:Y:S01]  /*15160*/  STL [R1+0x30], R94 ;  /* 0x0000305e01007387 */ /* 0x000fe20000100800 */
[----:B------:R-:W-:Y:S01]  /*15170*/  ISETP.GT.AND P5, PT, R247, R91, PT ;  /* 0x0000005bf700720c */ /* 0x000fe20003fa4270 */
[----:B------:R-:W-:Y:S01]  /*15180*/  FMUL.FTZ R91, R76, R2 ;  /* 0x000000024c5b7220 */ /* 0x000fe20000410000 */
[----:B------:R-:W-:Y:S01]  /*15190*/  IABS R90, R90 ;  /* 0x0000005a005a7213 */ /* 0x000fe20000000000 */
[----:B------:R-:W-:Y:S01]  /*151a0*/  STL [R1], R93 ;  /* 0x0000005d01007387 */ /* 0x000fe20000100800 */
[----:B------:R-:W-:Y:S01]  /*151b0*/  IABS R76, R85 ;  /* 0x00000055004c7213 */ /* 0x000fe20000000000 */
[----:B------:R-:W3:Y:S01]  /*151c0*/  MUFU.TANH R92, R92 ;  /* 0x0000005c005c7308 */ /* 0x000ee20000002400 */
[----:B------:R-:W-:Y:S01]  /*151d0*/  IADD3 R88, PT, PT, R63, -0x30, -R118 ;  /* 0xffffffd03f587810 */ /* 0x000fe20007ffe876 */
[----:B------:R-:W-:Y:S01]  /*151e0*/  HMMA.16816.F32 R68, R100, R86, R68 ;  /* 0x000000566444723c */ /* 0x000fe20000001844 */
[----:B------:R-:W-:-:S02]  /*151f0*/  I2FP.F32.S32 R90, R90 ;  /* 0x0000005a005a7245 */ /* 0x000fc40000201400 */
[----:B------:R-:W-:Y:S02]  /*15200*/  IABS R88, R88 ;  /* 0x0000005800587213 */ /* 0x000fe40000000000 */
[----:B------:R-:W-:Y:S01]  /*15210*/  I2FP.F32.S32 R76, R76 ;  /* 0x0000004c004c7245 */ /* 0x000fe20000201400 */
[----:B------:R-:W4:Y:S01]  /*15220*/  MUFU.TANH R85, R91 ;  /* 0x0000005b00557308 */ /* 0x000f220000002400 */
[----:B--2---:R-:W-:Y:S01]  /*15230*/  FFMA.FTZ R90, -R239, R90, R67 ;  /* 0x0000005aef5a7223 */ /* 0x004fe20000010143 */
[----:B------:R-:W-:Y:S02]  /*15240*/  IADD3 R67, PT, PT, R63, -0x31, -R118 ;  /* 0xffffffcf3f437810 */ /* 0x000fe40007ffe876 */
[----:B------:R-:W-:Y:S02]  /*15250*/  I2FP.F32.S32 R88, R88 ;  /* 0x0000005800587245 */ /* 0x000fe40000201400 */
[----:B------:R-:W-:-:S03]  /*15260*/  IABS R67, R67 ;  /* 0x0000004300437213 */ /* 0x000fc60000000000 */
[----:B---3--:R-:W-:Y:S01]  /*15270*/  FFMA.FTZ R92, -R239, R88, R92 ;  /* 0x00000058ef5c7223 */ /* 0x008fe2000001015c */
[----:B------:R-:W-:Y:S01]  /*15280*/  I2FP.F32.S32 R67, R67 ;  /* 0x0000004300437245 */ /* 0x000fe20000201400 */
[----:B------:R-:W-:-:S03]  /*15290*/  VIADD R88, R123, 0x38 ;  /* 0x000000387b587836 */ /* 0x000fc60000000000 */
[----:B------:R-:W-:Y:S01]  /*152a0*/  FSEL R92, R92, -INF , !P3 ;  /* 0xff8000005c5c7808 */ /* 0x000fe20005800000 */
[----:B------:R-:W-:Y:S01]  /*152b0*/  FFMA.FTZ R67, -R239, R67, R84 ;  /* 0x00000043ef437223 */ /* 0x000fe20000010154 */
[--C-:B------:R-:W-:Y:S02]  /*152c0*/  IADD3 R84, PT, PT, R63, -0x38, -R118.reuse ;  /* 0xffffffc83f547810 */ /* 0x100fe40007ffe876 */
[----:B------:R-:W-:Y:S02]  /*152d0*/  FSEL R89, R92, -INF , !P1 ;  /* 0xff8000005c597808 */ /* 0x000fe40004800000 */
[----:B------:R-:W-:Y:S01]  /*152e0*/  ISETP.GT.AND P3, PT, R62, R88, PT ;  /* 0x000000583e00720c */ /* 0x000fe20003f64270 */
[C---:B-1----:R-:W-:Y:S01]  /*152f0*/  HMMA.16816.F32 R72, R4.reuse, R80, R72 ;  /* 0x000000500448723c */ /* 0x042fe20000001848 */
[----:B----4-:R-:W-:Y:S01]  /*15300*/  FFMA.FTZ R80, -R239, R76, R85 ;  /* 0x0000004cef507223 */ /* 0x010fe20000010155 */
[----:B------:R-:W-:Y:S01]  /*15310*/  FMUL.FTZ R85, R77, R2 ;  /* 0x000000024d557220 */ /* 0x000fe20000410000 */
[----:B------:R-:W-:Y:S01]  /*15320*/  IADD3 R81, PT, PT, R244, -0x39, -R118 ;  /* 0xffffffc7f4517810 */ /* 0x000fe20007ffe876 */
[----:B------:R1:W-:Y:S01]  /*15330*/  STL [R1+0x2c], R89 ;  /* 0x00002c5901007387 */ /* 0x0003e20000100800 */
[----:B------:R-:W-:Y:S01]  /*15340*/  IABS R84, R84 ;  /* 0x0000005400547213 */ /* 0x000fe20000000000 */
[----:B------:R-:W-:Y:S01]  /*15350*/  VIADD R76, R123, 0x39 ;  /* 0x000000397b4c7836 */ /* 0x000fe20000000000 */
[----:B------:R-:W-:Y:S01]  /*15360*/  IABS R77, R81 ;  /* 0x00000051004d7213 */ /* 0x000fe20000000000 */
[----:B------:R-:W2:Y:S01]  /*15370*/  MUFU.TANH R85, R85 ;  /* 0x0000005500557308 */ /* 0x000ea20000002400 */
[----:B------:R-:W-:Y:S01]  /*15380*/  ISETP.GE.AND P1, PT, R88, R245, PT ;  /* 0x000000f55800720c */ /* 0x000fe20003f26270 */
[----:B------:R-:W-:Y:S01]  /*15390*/  HMMA.16816.F32 R68, R4, R82, R68 ;  /* 0x000000520444723c */ /* 0x000fe20000001844 */
[----:B------:R-:W-:Y:S01]  /*153a0*/  FSEL R81, R67, -INF , !P5 ;  /* 0xff80000043517808 */ /* 0x000fe20006800000 */
[----:B------:R-:W-:Y:S01]  /*153b0*/  IMAD.MOV.U32 R67, RZ, RZ, R84 ;  /* 0x000000ffff437224 */ /* 0x000fe200078e0054 */
[----:B------:R-:W-:Y:S01]  /*153c0*/  FSEL R80, R80, -INF , !P3 ;  /* 0xff80000050507808 */ /* 0x000fe20005800000 */
[----:B------:R-:W-:Y:S01]  /*153d0*/  VIADD R84, R123, 0x40 ;  /* 0x000000407b547836 */ /* 0x000fe20000000000 */
[----:B------:R-:W-:Y:S01]  /*153e0*/  FSEL R81, R81, -INF , !P0 ;  /* 0xff80000051517808 */ /* 0x000fe20004000000 */
[----:B------:R-:W-:Y:S01]  /*153f0*/  VIADD R83, R123, 0x41 ;  /* 0x000000417b537836 */ /* 0x000fe20000000000 */
[----:B------:R-:W-:-:S02]  /*15400*/  FSEL R80, R80, -INF , !P1 ;  /* 0xff80000050507808 */ /* 0x000fc40004800000 */
[----:B------:R-:W-:Y:S01]  /*15410*/  ISETP.GT.AND P5, PT, R62, R76, PT ;  /* 0x0000004c3e00720c */ /* 0x000fe20003fa4270 */
[----:B------:R-:W-:Y:S01]  /*15420*/  FMUL.FTZ R72, R72, R2 ;  /* 0x0000000248487220 */ /* 0x000fe20000410000 */
[C---:B------:R-:W-:Y:S02]  /*15430*/  ISETP.GE.AND P3, PT, R76.reuse, R245, PT ;  /* 0x000000f54c00720c */ /* 0x040fe40003f66270 */
[----:B------:R-:W-:Y:S02]  /*15440*/  ISETP.GE.AND P0, PT, R76, R246, PT ;  /* 0x000000f64c00720c */ /* 0x000fe40003f06270 */
[----:B------:R-:W-:Y:S01]  /*15450*/  ISETP.GT.AND P1, PT, R247, R76, PT ;  /* 0x0000004cf700720c */ /* 0x000fe20003f24270 */
[----:B------:R-:W3:Y:S01]  /*15460*/  MUFU.TANH R72, R72 ;  /* 0x0000004800487308 */ /* 0x000ee20000002400 */
[----:B------:R-:W-:Y:S02]  /*15470*/  I2FP.F32.S32 R67, R67 ;  /* 0x0000004300437245 */ /* 0x000fe40000201400 */
[----:B-1----:R-:W-:Y:S01]  /*15480*/  FSEL R89, R90, -INF , !P4 ;  /* 0xff8000005a597808 */ /* 0x002fe20006000000 */
[-C--:B------:R-:W-:Y:S01]  /*15490*/  FMUL.FTZ R70, R70, R2.reuse ;  /* 0x0000000246467220 */ /* 0x080fe20000410000 */
[----:B------:R-:W-:Y:S01]  /*154a0*/  I2FP.F32.S32 R76, R77 ;  /* 0x0000004d004c7245 */ /* 0x000fe20000201400 */
[----:B------:R-:W-:Y:S01]  /*154b0*/  FFMA.FTZ R86, -R239, R67, R78 ;  /* 0x00000043ef567223 */ /* 0x000fe2000001014e */
[----:B------:R-:W-:Y:S01]  /*154c0*/  FSEL R89, R89, -INF , !P6 ;  /* 0xff80000059597808 */ /* 0x000fe20007000000 */
[----:B------:R-:W-:Y:S01]  /*154d0*/  FMUL.FTZ R71, R71, R2 ;  /* 0x0000000247477220 */ /* 0x000fe20000410000 */
[----:B------:R-:W-:Y:S01]  /*154e0*/  ISETP.GT.AND P6, PT, R247, R88, PT ;  /* 0x00000058f700720c */ /* 0x000fe20003fc4270 */
[----:B--2---:R-:W-:Y:S01]  /*154f0*/  FFMA.FTZ R85, -R239, R76, R85 ;  /* 0x0000004cef557223 */ /* 0x004fe20000010155 */
[----:B------:R-:W-:Y:S01]  /*15500*/  ISETP.GE.AND P4, PT, R88, R246, PT ;  /* 0x000000f65800720c */ /* 0x000fe20003f86270 */
[----:B------:R-:W-:Y:S01]  /*15510*/  STL [R1+0x8], R89 ;  /* 0x0000085901007387 */ /* 0x000fe20000100800 */
[----:B------:R-:W-:Y:S01]  /*15520*/  FSEL R86, R86, -INF , !P6 ;  /* 0xff80000056567808 */ /* 0x000fe20007000000 */
[----:B------:R-:W-:Y:S01]  /*15530*/  MUFU.TANH R70, R70 ;  /* 0x0000004600467308 */ /* 0x000fe20000002400 */
[----:B------:R-:W-:Y:S01]  /*15540*/  FSEL R85, R85, -INF , !P5 ;  /* 0xff80000055557808 */ /* 0x000fe20006800000 */
[----:B------:R1:W-:Y:S01]  /*15550*/  STL [R1+0x1c], R81 ;  /* 0x00001c5101007387 */ /* 0x0003e20000100800 */
[----:B------:R-:W-:-:S02]  /*15560*/  IADD3 R67, PT, PT, R63, -0x39, -R118 ;  /* 0xffffffc73f437810 */ /* 0x000fc40007ffe876 */
[----:B------:R-:W-:Y:S01]  /*15570*/  FSEL R86, R86, -INF , !P4 ;  /* 0xff80000056567808 */ /* 0x000fe20006000000 */
[----:B------:R2:W-:Y:S01]  /*15580*/  STL [R1+0x4], R80 ;  /* 0x0000045001007387 */ /* 0x0005e20000100800 */
[----:B------:R-:W-:Y:S01]  /*15590*/  FSEL R85, R85, -INF , !P3 ;  /* 0xff80000055557808 */ /* 0x000fe20005800000 */
[----:B------:R4:W-:Y:S01]  /*155a0*/  MUFU.TANH R220, R71 ;  /* 0x0000004700dc7308 */ /* 0x0009e20000002400 */
[----:B------:R-:W-:Y:S01]  /*155b0*/  IABS R67, R67 ;  /* 0x0000004300437213 */ /* 0x000fe20000000000 */
[----:B------:R-:W-:Y:S01]  /*155c0*/  STL [R1+0x28], R86 ;  /* 0x0000285601007387 */ /* 0x000fe20000100800 */
[----:B------:R-:W-:Y:S02]  /*155d0*/  ISETP.GT.AND P6, PT, R62, R84, PT ;  /* 0x000000543e00720c */ /* 0x000fe40003fc4270 */
[C---:B------:R-:W-:Y:S01]  /*155e0*/  ISETP.GE.AND P5, PT, R84.reuse, R245, PT ;  /* 0x000000f55400720c */ /* 0x040fe20003fa6270 */
[----:B------:R3:W-:Y:S01]  /*155f0*/  STL [R1+0x14], R85 ;  /* 0x0000145501007387 */ /* 0x0007e20000100800 */
[----:B------:R-:W-:-:S02]  /*15600*/  ISETP.GE.AND P4, PT, R84, R246, PT ;  /* 0x000000f65400720c */ /* 0x000fc40003f86270 */
[----:B------:R-:W-:Y:S01]  /*15610*/  ISETP.GT.AND P3, PT, R247, R84, PT ;  /* 0x00000054f700720c */ /* 0x000fe20003f64270 */
[----:B------:R-:W-:Y:S01]  /*15620*/  FMUL.FTZ R84, R74, R2 ;  /* 0x000000024a547220 */ /* 0x000fe20000410000 */
[----:B------:R-:W-:-:S04]  /*15630*/  IADD3 R82, PT, PT, R244, -0x41, -R118 ;  /* 0xffffffbff4527810 */ /* 0x000fc80007ffe876 */
[----:B------:R-:W-:Y:S01]  /*15640*/  IABS R82, R82 ;  /* 0x0000005200527213 */ /* 0x000fe20000000000 */
[----:B------:R-:W-:Y:S01]  /*15650*/  MUFU.TANH R84, R84 ;  /* 0x0000005400547308 */ /* 0x000fe20000002400 */
[----:B----4-:R-:W-:Y:S01]  /*15660*/  VIADD R71, R123, 0x51 ;  /* 0x000000517b477836 */ /* 0x010fe20000000000 */
[----:B-1----:R-:W-:Y:S02]  /*15670*/  IADD3 R81, PT, PT, R244, -0x40, -R118 ;  /* 0xffffffc0f4517810 */ /* 0x002fe40007ffe876 */
[----:B------:R-:W-:Y:S01]  /*15680*/  I2FP.F32.S32 R82, R82 ;  /* 0x0000005200527245 */ /* 0x000fe20000201400 */
[-C--:B--2---:R-:W-:Y:S01]  /*15690*/  FMUL.FTZ R80, R79, R2.reuse ;  /* 0x000000024f507220 */ /* 0x084fe20000410000 */
[----:B------:R-:W-:Y:S01]  /*156a0*/  IABS R81, R81 ;  /* 0x0000005100517213 */ /* 0x000fe20000000000 */
[----:B------:R-:W1:Y:S03]  /*156b0*/  LDSM.16.M88.4 R76, [R167+0x4800] ;  /* 0x00480000a74c783b */ /* 0x000e660000000200 */
[----:B------:R-:W-:Y:S01]  /*156c0*/  I2FP.F32.S32 R249, R81 ;  /* 0x0000005100f97245 */ /* 0x000fe20000201400 */
[-C--:B------:R-:W-:Y:S01]  /*156d0*/  FMUL.FTZ R81, R75, R2.reuse ;  /* 0x000000024b517220 */ /* 0x080fe20000410000 */
[----:B------:R-:W2:Y:S01]  /*156e0*/  MUFU.TANH R80, R80 ;  /* 0x0000005000507308 */ /* 0x000ea20000002400 */
[----:B---3--:R-:W-:Y:S01]  /*156f0*/  I2FP.F32.S32 R85, R67 ;  /* 0x0000004300557245 */ /* 0x008fe20000201400 */
[----:B------:R-:W-:Y:S01]  /*15700*/  FMUL.FTZ R67, R73, R2 ;  /* 0x0000000249437220 */ /* 0x000fe20000410000 */
[----:B------:R-:W-:-:S02]  /*15710*/  FFMA.FTZ R249, -R239, R249, R72 ;  /* 0x000000f9eff97223 */ /* 0x000fc40000010148 */
[----:B------:R-:W3:Y:S03]  /*15720*/  LDSM.16.M88.4 R72, [R218+0x4800] ;  /* 0x00480000da48783b */ /* 0x000ee60000000200 */
[----:B------:R-:W4:Y:S01]  /*15730*/  MUFU.TANH R67, R67 ;  /* 0x0000004300437308 */ /* 0x000f220000002400 */
[----:B------:R-:W-:Y:S02]  /*15740*/  FSEL R249, R249, -INF , !P6 ;  /* 0xff800000f9f97808 */ /* 0x000fe40007000000 */
[----:B------:R-:W-:Y:S02]  /*15750*/  ISETP.GE.AND P6, PT, R83, R245, PT ;  /* 0x000000f55300720c */ /* 0x000fe40003fc6270 */
[----:B------:R-:W-:Y:S02]  /*15760*/  FSEL R249, R249, -INF , !P5 ;  /* 0xff800000f9f97808 */ /* 0x000fe40006800000 */
[----:B------:R-:W-:Y:S01]  /*15770*/  ISETP.GT.AND P5, PT, R247, R83, PT ;  /* 0x00000053f700720c */ /* 0x000fe20003fa4270 */
[----:B--2---:R-:W-:Y:S01]  /*15780*/  FFMA.FTZ R85, -R239, R85, R80 ;  /* 0x00000055ef557223 */ /* 0x004fe20000010150 */
[----:B------:R-:W-:-:S04]  /*15790*/  IADD3 R80, PT, PT, R63, -0x40, -R118 ;  /* 0xffffffc03f507810 */ /* 0x000fc80007ffe876 */
[----:B------:R-:W-:Y:S02]  /*157a0*/  FSEL R85, R85, -INF , !P1 ;  /* 0xff80000055557808 */ /* 0x000fe40004800000 */
[----:B------:R-:W-:Y:S01]  /*157b0*/  ISETP.GT.AND P1, PT, R62, R83, PT ;  /* 0x000000533e00720c */ /* 0x000fe20003f24270 */
[----:B----4-:R-:W-:Y:S01]  /*157c0*/  FFMA.FTZ R82, -R239, R82, R67 ;  /* 0x00000052ef527223 */ /* 0x010fe20000010143 */
[----:B------:R-:W-:Y:S02]  /*157d0*/  FSEL R85, R85, -INF , !P0 ;  /* 0xff80000055557808 */ /* 0x000fe40004000000 */
[----:B------:R-:W-:Y:S01]  /*157e0*/  ISETP.GE.AND P0, PT, R83, R246, PT ;  /* 0x000000f65300720c */ /* 0x000fe20003f06270 */
[----:B------:R-:W-:Y:S01]  /*157f0*/  FMUL.FTZ R83, R68, R2 ;  /* 0x0000000244537220 */ /* 0x000fe20000410000 */
[----:B------:R-:W-:Y:S01]  /*15800*/  IADD3 R67, PT, PT, R63, -0x41, -R118 ;  /* 0xffffffbf3f437810 */ /* 0x000fe20007ffe876 */
[----:B------:R-:W-:Y:S01]  /*15810*/  STL [R1+0x10], R85 ;  /* 0x0000105501007387 */ /* 0x000fe20000100800 */
[----:B------:R-:W-:-:S02]  /*15820*/  IABS R80, R80 ;  /* 0x0000005000507213 */ /* 0x000fc40000000000 */
[----:B------:R-:W-:Y:S01]  /*15830*/  IABS R67, R67 ;  /* 0x0000004300437213 */ /* 0x000fe20000000000 */
[----:B-1----:R-:W-:Y:S01]  /*15840*/  HMMA.16816.F32 R52, R100, R76, R52 ;  /* 0x0000004c6434723c */ /* 0x002fe20000001834 */
[----:B------:R-:W1:Y:S01]  /*15850*/  MUFU.TANH R76, R81 ;  /* 0x00000051004c7308 */ /* 0x000e620000002400 */
[----:B------:R-:W-:Y:S02]  /*15860*/  IADD3 R77, PT, PT, R244, -0x48, -R118 ;  /* 0xffffffb8f44d7810 */ /* 0x000fe40007ffe876 */
[----:B------:R-:W-:Y:S02]  /*15870*/  I2FP.F32.S32 R67, R67 ;  /* 0x0000004300437245 */ /* 0x000fe40000201400 */
[----:B------:R-:W-:Y:S02]  /*15880*/  IABS R68, R77 ;  /* 0x0000004d00447213 */ /* 0x000fe40000000000 */
[----:B------:R-:W-:Y:S01]  /*15890*/  I2FP.F32.S32 R80, R80 ;  /* 0x0000005000507245 */ /* 0x000fe20000201400 */
[----:B------:R-:W2:Y:S01]  /*158a0*/  MUFU.TANH R77, R83 ;  /* 0x00000053004d7308 */ /* 0x000ea20000002400 */
[----:B------:R-:W-:-:S02]  /*158b0*/  I2FP.F32.S32 R68, R68 ;  /* 0x0000004400447245 */ /* 0x000fc40000201400 */
[----:B------:R-:W-:Y:S01]  /*158c0*/  FSEL R251, R82, -INF , !P1 ;  /* 0xff80000052fb7808 */ /* 0x000fe20004800000 */
[----:B------:R-:W-:Y:S01]  /*158d0*/  FFMA.FTZ R84, -R239, R80, R84 ;  /* 0x00000050ef547223 */ /* 0x000fe20000010154 */
[----:B------:R-:W-:Y:S02]  /*158e0*/  VIADD R80, R123, 0x48 ;  /* 0x000000487b507836 */ /* 0x000fe40000000000 */
[----:B------:R-:W-:Y:S01]  /*158f0*/  FSEL R251, R251, -INF , !P6 ;  /* 0xff800000fbfb7808 */ /* 0x000fe20007000000 */
[----:B-1----:R-:W-:Y:S01]  /*15900*/  FFMA.FTZ R76, -R239, R67, R76 ;  /* 0x00000043ef4c7223 */ /* 0x002fe2000001014c */
[----:B------:R-:W-:Y:S02]  /*15910*/  FMUL.FTZ R67, R69, R2 ;  /* 0x0000000245437220 */ /* 0x000fe40000410000 */
[----:B---3--:R-:W-:Y:S01]  /*15920*/  HMMA.16816.F32 R52, R4, R72, R52 ;  /* 0x000000480434723c */ /* 0x008fe20000001834 */
[----:B------:R-:W-:Y:S01]  /*15930*/  FSEL R84, R84, -INF , !P3 ;  /* 0xff80000054547808 */ /* 0x000fe20005800000 */
[----:B------:R-:W-:Y:S01]  /*15940*/  VIADD R69, R123, 0x49 ;  /* 0x000000497b457836 */ /* 0x000fe20000000000 */
[----:B------:R-:W-:Y:S01]  /*15950*/  ISETP.GT.AND P3, PT, R62, R80, PT ;  /* 0x000000503e00720c */ /* 0x000fe20003f64270 */
[----:B------:R-:W1:Y:S01]  /*15960*/  MUFU.TANH R67, R67 ;  /* 0x0000004300437308 */ /* 0x000e620000002400 */
[----:B--2---:R-:W-:Y:S01]  /*15970*/  FFMA.FTZ R77, -R239, R68, R77 ;  /* 0x00000044ef4d7223 */ /* 0x004fe2000001014d */
[----:B------:R-:W-:-:S02]  /*15980*/  IADD3 R68, PT, PT, R63, -0x48, -R118 ;  /* 0xffffffb83f447810 */ /* 0x000fc40007ffe876 */
[----:B------:R-:W-:Y:S02]  /*15990*/  FSEL R76, R76, -INF , !P5 ;  /* 0xff8000004c4c7808 */ /* 0x000fe40006800000 */
[----:B------:R-:W-:Y:S02]  /*159a0*/  IABS R68, R68 ;  /* 0x0000004400447213 */ /* 0x000fe40000000000 */
[----:B------:R-:W-:Y:S02]  /*159b0*/  FSEL R229, R77, -INF , !P3 ;  /* 0xff8000004de57808 */ /* 0x000fe40005800000 */
[----:B------:R-:W-:Y:S02]  /*159c0*/  FSEL R252, R76, -INF , !P0 ;  /* 0xff8000004cfc7808 */ /* 0x000fe40004000000 */
[----:B------:R-:W-:Y:S01]  /*159d0*/  HMMA.16816.F32 R76, R100, R78, R48 ;  /* 0x0000004e644c723c */ /* 0x000fe20000001830 */
[----:B------:R-:W-:Y:S02]  /*159e0*/  I2FP.F32.S32 R68, R68 ;  /* 0x0000004400447245 */ /* 0x000fe40000201400 */
[----:B------:R-:W-:Y:S01]  /*159f0*/  FMUL.FTZ R52, R52, R2 ;  /* 0x0000000234347220 */ /* 0x000fe20000410000 */
[----:B------:R-:W2:Y:S01]  /*15a00*/  LDSM.16.M88.4 R48, [R167+0x5000] ;  /* 0x00500000a730783b */ /* 0x000ea20000000200 */
[----:B------:R-:W-:Y:S01]  /*15a10*/  FSEL R81, R84, -INF , !P4 ;  /* 0xff80000054517808 */ /* 0x000fe20006000000 */
[C---:B-1----:R-:W-:Y:S01]  /*15a20*/  FFMA.FTZ R250, -R239.reuse, R250, R67 ;  /* 0x000000faeffa7223 */ /* 0x042fe20000010143 */
[----:B------:R-:W-:Y:S01]  /*15a30*/  FFMA.FTZ R70, -R239, R68, R70 ;  /* 0x00000044ef467223 */ /* 0x000fe20000010146 */
[----:B------:R-:W-:Y:S01]  /*15a40*/  IADD3 R68, PT, PT, R244, -0x50, -R118 ;  /* 0xffffffb0f4447810 */ /* 0x000fe20007ffe876 */
[----:B------:R-:W1:Y:S01]  /*15a50*/  MUFU.TANH R52, R52 ;  /* 0x0000003400347308 */ /* 0x000e620000002400 */
[----:B------:R-:W-:Y:S01]  /*15a60*/  ISETP.GE.AND P4, PT, R80, R245, PT ;  /* 0x000000f55000720c */ /* 0x000fe20003f86270 */
[----:B------:R3:W-:Y:S01]  /*15a70*/  STL [R1+0xc], R81 ;  /* 0x00000c5101007387 */ /* 0x0007e20000100800 */
[----:B------:R-:W-:-:S02]  /*15a80*/  ISETP.GT.AND P6, PT, R247, R80, PT ;  /* 0x00000050f700720c */ /* 0x000fc40003fc4270 */
[----:B------:R-:W-:Y:S02]  /*15a90*/  ISETP.GT.AND P5, PT, R62, R69, PT ;  /* 0x000000453e00720c */ /* 0x000fe40003fa4270 */
[----:B------:R-:W-:Y:S02]  /*15aa0*/  IABS R68, R68 ;  /* 0x0000004400447213 */ /* 0x000fe40000000000 */
[----:B------:R-:W-:Y:S02]  /*15ab0*/  IADD3 R67, PT, PT, R63, -0x49, -R118 ;  /* 0xffffffb73f437810 */ /* 0x000fe40007ffe876 */
[----:B------:R-:W-:Y:S01]  /*15ac0*/  FSEL R229, R229, -INF , !P4 ;  /* 0xff800000e5e57808 */ /* 0x000fe20006000000 */
[----:B------:R-:W-:Y:S01]  /*15ad0*/  HMMA.16816.F32 R72, R4, R74, R76 ;  /* 0x0000004a0448723c */ /* 0x000fe2000000184c */
[C---:B------:R-:W-:Y:S01]  /*15ae0*/  ISETP.GE.AND P3, PT, R69.reuse, R245, PT ;  /* 0x000000f54500720c */ /* 0x040fe20003f66270 */
[----:B------:R-:W-:Y:S01]  /*15af0*/  FMUL.FTZ R76, R54, R2 ;  /* 0x00000002364c7220 */ /* 0x000fe20000410000 */
[----:B------:R-:W-:-:S02]  /*15b00*/  ISETP.GE.AND P0, PT, R69, R246, PT ;  /* 0x000000f64500720c */ /* 0x000fc40003f06270 */
[----:B------:R-:W-:Y:S01]  /*15b10*/  ISETP.GT.AND P4, PT, R247, R69, PT ;  /* 0x00000045f700720c */ /* 0x000fe20003f84270 */
[----:B------:R-:W-:Y:S01]  /*15b20*/  VIADD R69, R123, 0x50 ;  /* 0x000000507b457836 */ /* 0x000fe20000000000 */
[----:B------:R-:W-:Y:S01]  /*15b30*/  ISETP.GE.AND P1, PT, R80, R246, PT ;  /* 0x000000f65000720c */ /* 0x000fe20003f26270 */
[----:B------:R-:W4:Y:S01]  /*15b40*/  MUFU.TANH R76, R76 ;  /* 0x0000004c004c7308 */ /* 0x000f220000002400 */
[----:B------:R-:W-:Y:S02]  /*15b50*/  FSEL R70, R70, -INF , !P6 ;  /* 0xff80000046467808 */ /* 0x000fe40007000000 */
[----:B------:R-:W-:Y:S02]  /*15b60*/  FSEL R250, R250, -INF , !P5 ;  /* 0xff800000fafa7808 */ /* 0x000fe40006800000 */
[----:B------:R-:W-:Y:S02]  /*15b70*/  IABS R67, R67 ;  /* 0x0000004300437213 */ /* 0x000fe40000000000 */
[----:B------:R-:W-:Y:S01]  /*15b80*/  I2FP.F32.S32 R211, R68 ;  /* 0x0000004400d37245 */ /* 0x000fe20000201400 */
[----:B---3--:R-:W-:Y:S01]  /*15b90*/  IMAD.MOV.U32 R81, RZ, RZ, R119 ;  /* 0x000000ffff517224 */ /* 0x008fe200078e0077 */
[----:B------:R-:W-:-:S02]  /*15ba0*/  FSEL R115, R70, -INF , !P1 ;  /* 0xff80000046737808 */ /* 0x000fc40004800000 */
[----:B------:R-:W-:Y:S01]  /*15bb0*/  FSEL R250, R250, -INF , !P3 ;  /* 0xff800000fafa7808 */ /* 0x000fe20005800000 */
[----:B-1----:R-:W-:Y:S01]  /*15bc0*/  FFMA.FTZ R211, -R239, R211, R52 ;  /* 0x000000d3efd37223 */ /* 0x002fe20000010134 */
[----:B------:R-:W-:Y:S01]  /*15bd0*/  ISETP.GT.AND P6, PT, R62, R69, PT ;  /* 0x000000453e00720c */ /* 0x000fe20003fc4270 */
[----:B------:R-:W-:Y:S01]  /*15be0*/  FMUL.FTZ R74, R74, R2 ;  /* 0x000000024a4a7220 */ /* 0x000fe20000410000 */
[C---:B------:R-:W-:Y:S01]  /*15bf0*/  ISETP.GE.AND P5, PT, R69.reuse, R245, PT ;  /* 0x000000f54500720c */ /* 0x040fe20003fa6270 */
[----:B--2---:R-:W-:Y:S01]  /*15c00*/  HMMA.16816.F32 R44, R100, R48, R44 ;  /* 0x00000030642c723c */ /* 0x004fe2000000182c */
[----:B------:R-:W-:Y:S01]  /*15c10*/  ISETP.GE.AND P1, PT, R69, R246, PT ;  /* 0x000000f64500720c */ /* 0x000fe20003f26270 */
[-C--:B------:R-:W-:Y:S01]  /*15c20*/  FMUL.FTZ R73, R73, R2.reuse ;  /* 0x0000000249497220 */ /* 0x080fe20000410000 */
[----:B------:R-:W-:Y:S01]  /*15c30*/  ISETP.GT.AND P3, PT, R247, R69, PT ;  /* 0x00000045f700720c */ /* 0x000fe20003f64270 */
[-C--:B------:R-:W-:Y:S01]  /*15c40*/  FMUL.FTZ R69, R55, R2.reuse ;  /* 0x0000000237457220 */ /* 0x080fe20000410000 */
[----:B------:R-:W-:Y:S01]  /*15c50*/  I2FP.F32.S32 R70, R67 ;  /* 0x0000004300467245 */ /* 0x000fe20000201400 */
[----:B------:R-:W-:Y:S01]  /*15c60*/  FMUL.FTZ R67, R53, R2 ;  /* 0x0000000235437220 */ /* 0x000fe20000410000 */
[----:B------:R-:W-:Y:S01]  /*15c70*/  IADD3 R68, PT, PT, R63, -0x50, -R118 ;  /* 0xffffffb03f447810 */ /* 0x000fe20007ffe876 */
[----:B------:R-:W1:Y:S01]  /*15c80*/  LDSM.16.M88.4 R52, [R218+0x5000] ;  /* 0x00500000da34783b */ /* 0x000e620000000200 */
[----:B------:R-:W-:Y:S01]  /*15c90*/  FSEL R211, R211, -INF , !P6 ;  /* 0xff800000d3d37808 */ /* 0x000fe20007000000 */
[----:B------:R-:W-:Y:S01]  /*15ca0*/  FFMA.FTZ R220, -R239, R70, R220 ;  /* 0x00000046efdc7223 */ /* 0x000fe200000101dc */
[----:B------:R-:W-:Y:S01]  /*15cb0*/  IADD3 R70, PT, PT, R244, -0x51, -R118 ;  /* 0xffffffaff4467810 */ /* 0x000fe20007ffe876 */
[----:B------:R-:W2:Y:S01]  /*15cc0*/  MUFU.TANH R67, R67 ;  /* 0x0000004300437308 */ /* 0x000ea20000002400 */
[----:B------:R-:W-:Y:S01]  /*15cd0*/  IABS R68, R68 ;  /* 0x0000004400447213 */ /* 0x000fe20000000000 */
[----:B------:R-:W-:Y:S01]  /*15ce0*/  FMUL.FTZ R75, R75, R2 ;  /* 0x000000024b4b7220 */ /* 0x000fe20000410000 */
[----:B------:R-:W-:-:S02]  /*15cf0*/  IABS R70, R70 ;  /* 0x0000004600467213 */ /* 0x000fc40000000000 */
[----:B------:R-:W-:Y:S02]  /*15d00*/  FSEL R220, R220, -INF , !P4 ;  /* 0xff800000dcdc7808 */ /* 0x000fe40006000000 */
[----:B------:R-:W-:Y:S01]  /*15d10*/  I2FP.F32.S32 R70, R70 ;  /* 0x0000004600467245 */ /* 0x000fe20000201400 */
[----:B------:R-:W-:Y:S01]  /*15d20*/  MUFU.TANH R48, R69 ;  /* 0x0000004500307308 */ /* 0x000fe20000002400 */
[----:B------:R-:W-:Y:S02]  /*15d30*/  FSEL R220, R220, -INF , !P0 ;  /* 0xff800000dcdc7808 */ /* 0x000fe40004000000 */
[----:B------:R-:W-:Y:S02]  /*15d40*/  I2FP.F32.S32 R68, R68 ;  /* 0x0000004400447245 */ /* 0x000fe40000201400 */
[----:B------:R-:W-:Y:S02]  /*15d50*/  FSEL R211, R211, -INF , !P5 ;  /* 0xff800000d3d37808 */ /* 0x000fe40006800000 */
[----:B------:R-:W-:Y:S01]  /*15d60*/  ISETP.GT.AND P4, PT, R62, R71, PT ;  /* 0x000000473e00720c */ /* 0x000fe20003f84270 */
[C---:B----4-:R-:W-:Y:S01]  /*15d70*/  FFMA.FTZ R68, -R239.reuse, R68, R76 ;  /* 0x00000044ef447223 */ /* 0x050fe2000001014c */
[----:B--2---:R-:W-:Y:S01]  /*15d80*/  FFMA.FTZ R213, -R239, R70, R67 ;  /* 0x00000046efd57223 */ /* 0x004fe20000010143 */
[----:B------:R-:W-:Y:S01]  /*15d90*/  FMUL.FTZ R67, R72, R2 ;  /* 0x0000000248437220 */ /* 0x000fe20000410000 */
[----:B------:R-:W-:Y:S01]  /*15da0*/  ISETP.GE.AND P6, PT, R71, R245, PT ;  /* 0x000000f54700720c */ /* 0x000fe20003fc6270 */
[----:B------:R-:W-:Y:S01]  /*15db0*/  VIADD R70, R123, 0x58 ;  /* 0x000000587b467836 */ /* 0x000fe20000000000 */
[----:B------:R-:W-:Y:S01]  /*15dc0*/  ISETP.GE.AND P0, PT, R71, R246, PT ;  /* 0x000000f64700720c */ /* 0x000fe20003f06270 */
[----:B------:R-:W2:Y:S01]  /*15dd0*/  MUFU.TANH R74, R74 ;  /* 0x0000004a004a7308 */ /* 0x000ea20000002400 */
[----:B------:R-:W-:-:S02]  /*15de0*/  ISETP.GT.AND P5, PT, R247, R71, PT ;  /* 0x00000047f700720c */ /* 0x000fc40003fa4270 */
[--C-:B------:R-:W-:Y:S02]  /*15df0*/  IADD3 R71, PT, PT, R244, -0x58, -R118.reuse ;  /* 0xffffffa8f4477810 */ /* 0x100fe40007ffe876 */
[----:B------:R-:W-:Y:S02]  /*15e00*/  IADD3 R49, PT, PT, R63, -0x51, -R118 ;  /* 0xffffffaf3f317810 */ /* 0x000fe40007ffe876 */
[----:B------:R-:W-:Y:S01]  /*15e10*/  IABS R71, R71 ;  /* 0x0000004700477213 */ /* 0x000fe20000000000 */
[----:B------:R-:W3:Y:S01]  /*15e20*/  MUFU.TANH R67, R67 ;  /* 0x0000004300437308 */ /* 0x000ee20000002400 */
[----:B------:R-:W-:Y:S02]  /*15e30*/  FSEL R214, R68, -INF , !P3 ;  /* 0xff80000044d67808 */ /* 0x000fe40005800000 */
[----:B------:R-:W-:Y:S01]  /*15e40*/  IABS R49, R49 ;  /* 0x0000003100317213 */ /* 0x000fe20000000000 */
[----:B------:R-:W-:Y:S01]  /*15e50*/  IMAD.MOV.U32 R68, RZ, RZ, R71 ;  /* 0x000000ffff447224 */ /* 0x000fe200078e0047 */
[----:B------:R-:W-:Y:S01]  /*15e60*/  ISETP.GT.AND P3, PT, R62, R70, PT ;  /* 0x000000463e00720c */ /* 0x000fe20003f64270 */
[----:B-1----:R-:W-:Y:S01]  /*15e70*/  HMMA.16816.F32 R44, R4, R52, R44 ;  /* 0x00000034042c723c */ /* 0x002fe2000000182c */
[----:B------:R-:W-:Y:S01]  /*15e80*/  I2FP.F32.S32 R49, R49 ;  /* 0x0000003100317245 */ /* 0x000fe20000201400 */
[----:B------:R-:W1:Y:S01]  /*15e90*/  MUFU.TANH R215, R73 ;  /* 0x0000004900d77308 */ /* 0x000e620000002400 */
[----:B------:R-:W-:Y:S01]  /*15ea0*/  I2FP.F32.S32 R68, R68 ;  /* 0x0000004400447245 */ /* 0x000fe20000201400 */
[C---:B--2---:R-:W-:Y:S01]  /*15eb0*/  FFMA.FTZ R212, -R239.reuse, R212, R74 ;  /* 0x000000d4efd47223 */ /* 0x044fe2000001014a */
[----:B------:R-:W-:Y:S01]  /*15ec0*/  FSEL R214, R214, -INF , !P1 ;  /* 0xff800000d6d67808 */ /* 0x000fe20004800000 */
[----:B------:R-:W-:Y:S01]  /*15ed0*/  FFMA.FTZ R48, -R239, R49, R48 ;  /* 0x00000031ef307223 */ /* 0x000fe20000010130 */
[----:B------:R-:W-:Y:S01]  /*15ee0*/  ISETP.GE.AND P1, PT, R70, R245, PT ;  /* 0x000000f54600720c */ /* 0x000fe20003f26270 */
[----:B------:R-:W-:Y:S01]  /*15ef0*/  VIADD R49, R123, 0x59 ;  /* 0x000000597b317836 */ /* 0x000fe20000000000 */
[----:B------:R-:W-:Y:S01]  /*15f00*/  IADD3 R52, PT, PT, R244, -0x59, -R118 ;  /* 0xffffffa7f4347810 */ /* 0x000fe20007ffe876 */
[----:B------:R-:W-:Y:S01]  /*15f10*/  MUFU.TANH R208, R75 ;  /* 0x0000004b00d07308 */ /* 0x000fe20000002400 */
[----:B---3--:R-:W-:Y:S01]  /*15f20*/  FFMA.FTZ R67, -R239, R68, R67 ;  /* 0x00000044ef437223 */ /* 0x008fe20000010143 */
[----:B------:R-:W-:-:S02]  /*15f30*/  FSEL R48, R48, -INF , !P5 ;  /* 0xff80000030307808 */ /* 0x000fc40006800000 */
[----:B------:R-:W-:Y:S02]  /*15f40*/  ISETP.GT.AND P5, PT, R62, R49, PT ;  /* 0x000000313e00720c */ /* 0x000fe40003fa4270 */
[----:B------:R-:W-:Y:S02]  /*15f50*/  FSEL R209, R67, -INF , !P3 ;  /* 0xff80000043d17808 */ /* 0x000fe40005800000 */
[----:B------:R-:W-:Y:S01]  /*15f60*/  FSEL R210, R48, -INF , !P0 ;  /* 0xff80000030d27808 */ /* 0x000fe20004000000 */
[----:B------:R-:W-:Y:S01]  /*15f70*/  FMUL.FTZ R44, R44, R2 ;  /* 0x000000022c2c7220 */ /* 0x000fe20000410000 */
[----:B------:R-:W-:Y:S02]  /*15f80*/  FSEL R209, R209, -INF , !P1 ;  /* 0xff800000d1d17808 */ /* 0x000fe40004800000 */
[C---:B------:R-:W-:Y:S02]  /*15f90*/  ISETP.GE.AND P3, PT, R49.reuse, R245, PT ;  /* 0x000000f53100720c */ /* 0x040fe40003f66270 */
[----:B------:R-:W-:Y:S01]  /*15fa0*/  ISETP.GE.AND P0, PT, R49, R246, PT ;  /* 0x000000f63100720c */ /* 0x000fe20003f06270 */
[----:B------:R-:W2:Y:S01]  /*15fb0*/  MUFU.TANH R44, R44 ;  /* 0x0000002c002c7308 */ /* 0x000ea20000002400 */
[----:B------:R-:W-:-:S02]  /*15fc0*/  ISETP.GT.AND P1, PT, R247, R49, PT ;  /* 0x00000031f700720c */ /* 0x000fc40003f24270 */
[----:B------:R-:W-:Y:S01]  /*15fd0*/  IABS R52, R52 ;  /* 0x0000003400347213 */ /* 0x000fe20000000000 */
[----:B------:R-:W-:Y:S01]  /*15fe0*/  HMMA.16816.F32 R48, R100, R50, R40 ;  /* 0x000000326430723c */ /* 0x000fe20000001828 */
[----:B------:R-:W3:Y:S01]  /*15ff0*/  LDSM.16.M88.4 R40, [R167+0x5800] ;  /* 0x00580000a728783b */ /* 0x000ee20000000200 */
[----:B------:R-:W-:Y:S02]  /*16000*/  FSEL R213, R213, -INF , !P4 ;  /* 0xff800000d5d57808 */ /* 0x000fe40006000000 */
[----:B------:R-:W-:Y:S02]  /*16010*/  I2FP.F32.S32 R52, R52 ;  /* 0x0000003400347245 */ /* 0x000fe40000201400 */
[----:B------:R-:W-:Y:S02]  /*16020*/  IADD3 R68, PT, PT, R244, -0x60, -R118 ;  /* 0xffffffa0f4447810 */ /* 0x000fe40007ffe876 */
[----:B------:R-:W-:Y:S01]  /*16030*/  FSEL R213, R213, -INF , !P6 ;  /* 0xff800000d5d57808 */ /* 0x000fe20007000000 */
[----:B-1----:R-:W-:Y:S01]  /*16040*/  FFMA.FTZ R215, -R239, R52, R215 ;  /* 0x00000034efd77223 */ /* 0x002fe200000101d7 */
[----:B------:R-:W-:Y:S01]  /*16050*/  ISETP.GT.AND P6, PT, R247, R70, PT ;  /* 0x00000046f700720c */ /* 0x000fe20003fc4270 */
[----:B------:R-:W-:Y:S01]  /*16060*/  VIADD R52, R123, 0x60 ;  /* 0x000000607b347836 */ /* 0x000fe20000000000 */
[----:B------:R-:W-:-:S02]  /*16070*/  IABS R68, R68 ;  /* 0x0000004400447213 */ /* 0x000fc40000000000 */
[----:B------:R-:W-:Y:S02]  /*16080*/  ISETP.GE.AND P4, PT, R70, R246, PT ;  /* 0x000000f64600720c */ /* 0x000fe40003f86270 */
[----:B------:R-:W-:Y:S02]  /*16090*/  FSEL R212, R212, -INF , !P6 ;  /* 0xff800000d4d47808 */ /* 0x000fe40007000000 */
[----:B------:R-:W-:Y:S02]  /*160a0*/  FSEL R215, R215, -INF , !P5 ;  /* 0xff800000d7d77808 */ /* 0x000fe40006800000 */
[----:B------:R-:W-:Y:S01]  /*160b0*/  I2FP.F32.S32 R203, R68 ;  /* 0x0000004400cb7245 */ /* 0x000fe20000201400 */
[----:B------:R-:W-:Y:S01]  /*160c0*/  FMUL.FTZ R68, R46, R2 ;  /* 0x000000022e447220 */ /* 0x000fe20000410000 */
[----:B------:R-:W-:Y:S02]  /*160d0*/  FSEL R212, R212, -INF , !P4 ;  /* 0xff800000d4d47808 */ /* 0x000fe40006000000 */
[----:B------:R-:W-:Y:S01]  /*160e0*/  FSEL R215, R215, -INF , !P3 ;  /* 0xff800000d7d77808 */ /* 0x000fe20005800000 */
[----:B--2---:R-:W-:Y:S01]  /*160f0*/  FFMA.FTZ R203, -R239, R203, R44 ;  /* 0x000000cbefcb7223 */ /* 0x004fe2000001012c */
[----:B------:R-:W-:Y:S01]  /*16100*/  ISETP.GT.AND P6, PT, R62, R52, PT ;  /* 0x000000343e00720c */ /* 0x000fe20003fc4270 */
[----:B------:R-:W1:Y:S01]  /*16110*/  MUFU.TANH R68, R68 ;  /* 0x0000004400447308 */ /* 0x000e620000002400 */
[----:B------:R-:W-:-:S02]  /*16120*/  ISETP.GE.AND P5, PT, R52, R245, PT ;  /* 0x000000f53400720c */ /* 0x000fc40003fa6270 */
[----:B------:R-:W-:Y:S02]  /*16130*/  ISETP.GE.AND P4, PT, R52, R246, PT ;  /* 0x000000f63400720c */ /* 0x000fe40003f86270 */
[----:B------:R-:W-:Y:S02]  /*16140*/  ISETP.GT.AND P3, PT, R247, R52, PT ;  /* 0x00000034f700720c */ /* 0x000fe40003f64270 */
[----:B------:R-:W-:Y:S01]  /*16150*/  HMMA.16816.F32 R52, R4, R54, R48 ;  /* 0x000000360434723c */ /* 0x000fe20000001830 */
[-C--:B------:R-:W-:Y:S01]  /*16160*/  FMUL.FTZ R49, R45, R2.reuse ;  /* 0x000000022d317220 */ /* 0x080fe20000410000 */
[----:B------:R-:W-:Y:S01]  /*16170*/  FMUL.FTZ R51, R47, R2 ;  /* 0x000000022f337220 */ /* 0x000fe20000410000 */
[--C-:B------:R-:W-:Y:S01]  /*16180*/  IADD3 R50, PT, PT, R244, -0x61, -R118.reuse ;  /* 0xffffff9ff4327810 */ /* 0x100fe20007ffe876 */
[----:B------:R-:W2:Y:S01]  /*16190*/  LDSM.16.M88.4 R44, [R218+0x5800] ;  /* 0x00580000da2c783b */ /* 0x000ea20000000200 */
[----:B------:R-:W-:Y:S02]  /*161a0*/  IADD3 R48, PT, PT, R63, -0x60, -R118 ;  /* 0xffffffa03f307810 */ /* 0x000fe40007ffe876 */
[----:B------:R-:W4:Y:S01]  /*161b0*/  MUFU.TANH R49, R49 ;  /* 0x0000003100317308 */ /* 0x000f220000002400 */
[----:B------:R-:W-:Y:S01]  /*161c0*/  IABS R50, R50 ;  /* 0x0000003200327213 */ /* 0x000fe20000000000 */
[----:B---3--:R-:W-:Y:S01]  /*161d0*/  HMMA.16816.F32 R36, R100, R40, R36 ;  /* 0x000000286424723c */ /* 0x008fe20000001824 */
[----:B------:R-:W-:-:S02]  /*161e0*/  IABS R48, R48 ;  /* 0x0000003000307213 */ /* 0x000fc40000000000 */
[----:B------:R-:W-:Y:S02]  /*161f0*/  I2FP.F32.S32 R50, R50 ;  /* 0x0000003200327245 */ /* 0x000fe40000201400 */
[----:B------:R-:W-:Y:S01]  /*16200*/  I2FP.F32.S32 R48, R48 ;  /* 0x0000003000307245 */ /* 0x000fe20000201400 */
[----:B------:R3:W2:Y:S01]  /*16210*/  MUFU.TANH R40, R51 ;  /* 0x0000003300287308 */ /* 0x0006a20000002400 */
[--C-:B------:R-:W-:Y:S02]  /*16220*/  IADD3 R41, PT, PT, R244, -0x68, -R118.reuse ;  /* 0xffffff98f4297810 */ /* 0x100fe40007ffe876 */
[----:B------:R-:W-:Y:S01]  /*16230*/  IADD3 R67, PT, PT, R63, -0x59, -R118 ;  /* 0xffffffa73f437810 */ /* 0x000fe20007ffe876 */
[----:B-1----:R-:W-:Y:S01]  /*16240*/  FFMA.FTZ R48, -R239, R48, R68 ;  /* 0x00000030ef307223 */ /* 0x002fe20000010144 */
[----:B------:R-:W-:Y:S01]  /*16250*/  FSEL R203, R203, -INF , !P6 ;  /* 0xff800000cbcb7808 */ /* 0x000fe20007000000 */
[-C--:B------:R-:W-:Y:S01]  /*16260*/  FMUL.FTZ R54, R54, R2.reuse ;  /* 0x0000000236367220 */ /* 0x080fe20000410000 */
[----:B------:R-:W-:Y:S01]  /*16270*/  IABS R67, R67 ;  /* 0x0000004300437213 */ /* 0x000fe20000000000 */
[----:B------:R-:W-:Y:S01]  /*16280*/  FMUL.FTZ R53, R53, R2 ;  /* 0x0000000235357220 */ /* 0x000fe20000410000 */
[----:B----4-:R-:W-:Y:S01]  /*16290*/  FFMA.FTZ R205, -R239, R50, R49 ;  /* 0x00000032efcd7223 */ /* 0x010fe20000010131 */
[-C--:B------:R-:W-:Y:S01]  /*162a0*/  FMUL.FTZ R49, R52, R2.reuse ;  /* 0x0000000234317220 */ /* 0x080fe20000410000 */
[----:B------:R-:W-:Y:S01]  /*162b0*/  IABS R52, R41 ;  /* 0x0000002900347213 */ /* 0x000fe20000000000 */
[----:B------:R-:W-:Y:S01]  /*162c0*/  VIADD R50, R123, 0x68 ;  /* 0x000000687b327836 */ /* 0x000fe20000000000 */
[----:B------:R-:W-:Y:S01]  /*162d0*/  IADD3 R41, PT, PT, R63, -0x61, -R118 ;  /* 0xffffff9f3f297810 */ /* 0x000fe20007ffe876 */
[----:B------:R-:W-:Y:S01]  /*162e0*/  MUFU.TANH R54, R54 ;  /* 0x0000003600367308 */ /* 0x000fe20000002400 */
[----:B------:R-:W-:Y:S01]  /*162f0*/  FSEL R206, R48, -INF , !P3 ;  /* 0xff80000030ce7808 */ /* 0x000fe20005800000 */
[----:B------:R-:W-:Y:S01]  /*16300*/  IMAD.MOV.U32 R48, RZ, RZ, R52 ;  /* 0x000000ffff307224 */ /* 0x000fe200078e0034 */
[----:B------:R-:W-:Y:S01]  /*16310*/  I2FP.F32.S32 R67, R67 ;  /* 0x0000004300437245 */ /* 0x000fe20000201400 */
[----:B---3--:R-:W-:Y:S01]  /*16320*/  IMAD.MOV.U32 R51, RZ, RZ, R204 ;  /* 0x000000ffff337224 */ /* 0x008fe200078e00cc */
[----:B------:R-:W-:Y:S01]  /*16330*/  IABS R41, R41 ;  /* 0x0000002900297213 */ /* 0x000fe20000000000 */
[----:B------:R-:W-:Y:S01]  /*16340*/  FMUL.FTZ R55, R55, R2 ;  /* 0x0000000237377220 */ /* 0x000fe20000410000 */
[----:B------:R-:W-:Y:S01]  /*16350*/  I2FP.F32.S32 R48, R48 ;  /* 0x0000003000307245 */ /* 0x000fe20000201400 */
[----:B------:R-:W1:Y:S01]  /*16360*/  MUFU.TANH R49, R49 ;  /* 0x0000003100317308 */ /* 0x000e620000002400 */
[----:B------:R-:W-:Y:S01]  /*16370*/  FFMA.FTZ R208, -R239, R67, R208 ;  /* 0x00000043efd07223 */ /* 0x000fe200000101d0 */
[----:B------:R-:W-:Y:S01]  /*16380*/  I2FP.F32.S32 R41, R41 ;  /* 0x0000002900297245 */ /* 0x000fe20000201400 */
[----:B------:R-:W-:Y:S01]  /*16390*/  VIADD R67, R123, 0x61 ;  /* 0x000000617b437836 */ /* 0x000fe20000000000 */
[----:B------:R-:W-:-:S02]  /*163a0*/  FSEL R203, R203, -INF , !P5 ;  /* 0xff800000cbcb7808 */ /* 0x000fc40006800000 */
[----:B------:R-:W-:Y:S01]  /*163b0*/  FSEL R208, R208, -INF , !P1 ;  /* 0xff800000d0d07808 */ /* 0x000fe20004800000 */
[----:B--2---:R-:W-:Y:S01]  /*163c0*/  HMMA.16816.F32 R36, R4, R44, R36 ;  /* 0x0000002c0424723c */ /* 0x004fe20000001824 */
[----:B------:R-:W-:Y:S01]  /*163d0*/  FFMA.FTZ R40, -R239, R41, R40 ;  /* 0x00000029ef287223 */ /* 0x000fe20000010128 */
[----:B------:R-:W-:Y:S01]  /*163e0*/  ISETP.GT.AND P5, PT, R247, R67, PT ;  /* 0x00000043f700720c */ /* 0x000fe20003fa4270 */
[----:B------:R-:W2:Y:S01]  /*163f0*/  MUFU.TANH R207, R53 ;  /* 0x0000003500cf7308 */ /* 0x000ea20000002400 */
[----:B------:R-:W-:Y:S01]  /*16400*/  ISETP.GT.AND P3, PT, R62, R50, PT ;  /* 0x000000323e00720c */ /* 0x000fe20003f64270 */
[----:B------:R-:W-:Y:S01]  /*16410*/  VIADD R41, R123, 0x69 ;  /* 0x000000697b297836 */ /* 0x000fe20000000000 */
[----:B------:R-:W-:Y:S02]  /*16420*/  FSEL R208, R208, -INF , !P0 ;  /* 0xff800000d0d07808 */ /* 0x000fe40004000000 */
[----:B------:R-:W-:Y:S01]  /*16430*/  FSEL R206, R206, -INF , !P4 ;  /* 0xff800000cece7808 */ /* 0x000fe20006000000 */
[----:B-1----:R-:W-:Y:S01]  /*16440*/  FFMA.FTZ R48, -R239, R48, R49 ;  /* 0x00000030ef307223 */ /* 0x002fe20000010131 */
[----:B------:R-:W-:Y:S01]  /*16450*/  ISETP.GE.AND P0, PT, R67, R246, PT ;  /* 0x000000f64300720c */ /* 0x000fe20003f06270 */
[----:B------:R-:W-:Y:S01]  /*16460*/  MUFU.TANH R196, R55 ;  /* 0x0000003700c47308 */ /* 0x000fe20000002400 */
[----:B------:R-:W-:-:S02]  /*16470*/  ISETP.GE.AND P4, PT, R50, R245, PT ;  /* 0x000000f53200720c */ /* 0x000fc40003f86270 */
[----:B------:R-:W-:Y:S02]  /*16480*/  FSEL R40, R40, -INF , !P5 ;  /* 0xff80000028287808 */ /* 0x000fe40006800000 */
[----:B------:R-:W-:Y:S02]  /*16490*/  FSEL R199, R48, -INF , !P3 ;  /* 0xff80000030c77808 */ /* 0x000fe40005800000 */
[--C-:B------:R-:W-:Y:S01]  /*164a0*/  IADD3 R44, PT, PT, R244, -0x69, -R118.reuse ;  /* 0xffffff97f42c7810 */ /* 0x100fe20007ffe876 */
[----:B------:R-:W-:Y:S01]  /*164b0*/  FMUL.FTZ R36, R36, R2 ;  /* 0x0000000224247220 */ /* 0x000fe20000410000 */
[----:B------:R-:W-:Y:S02]  /*164c0*/  IADD3 R204, PT, PT, R63, -0x68, -R118 ;  /* 0xffffff983fcc7810 */ /* 0x000fe40007ffe876 */
[----:B------:R-:W-:Y:S02]  /*164d0*/  FSEL R198, R40, -INF , !P0 ;  /* 0xff80000028c67808 */ /* 0x000fe40004000000 */
[----:B------:R-:W-:Y:S01]  /*164e0*/  FSEL R199, R199, -INF , !P4 ;  /* 0xff800000c7c77808 */ /* 0x000fe20006000000 */
[----:B------:R-:W1:Y:S01]  /*164f0*/  MUFU.TANH R36, R36 ;  /* 0x0000002400247308 */ /* 0x000e620000002400 */
[----:B------:R-:W-:-:S02]  /*16500*/  ISETP.GT.AND P5, PT, R62, R41, PT ;  /* 0x000000293e00720c */ /* 0x000fc40003fa4270 */
[C---:B------:R-:W-:Y:S02]  /*16510*/  ISETP.GE.AND P3, PT, R41.reuse, R245, PT ;  /* 0x000000f52900720c */ /* 0x040fe40003f66270 */
[----:B------:R-:W-:Y:S02]  /*16520*/  ISETP.GE.AND P0, PT, R41, R246, PT ;  /* 0x000000f62900720c */ /* 0x000fe40003f06270 */
[----:B------:R-:W-:Y:S02]  /*16530*/  ISETP.GT.AND P4, PT, R247, R41, PT ;  /* 0x00000029f700720c */ /* 0x000fe40003f84270 */
[----:B------:R-:W-:Y:S01]  /*16540*/  IABS R44, R44 ;  /* 0x0000002c002c7213 */ /* 0x000fe20000000000 */
[----:B------:R-:W-:Y:S01]  /*16550*/  HMMA.16816.F32 R40, R100, R42, R32 ;  /* 0x0000002a6428723c */ /* 0x000fe20000001820 */
[----:B------:R-:W-:Y:S01]  /*16560*/  IABS R204, R204 ;  /* 0x000000cc00cc7213 */ /* 0x000fe20000000000 */
[----:B------:R-:W3:Y:S01]  /*16570*/  LDSM.16.M88.4 R32, [R167+0x6000] ;  /* 0x00600000a720783b */ /* 0x000ee20000000200 */
[----:B------:R-:W-:-:S02]  /*16580*/  ISETP.GT.AND P1, PT, R62, R67, PT ;  /* 0x000000433e00720c */ /* 0x000fc40003f24270 */
[----:B------:R-:W-:Y:S02]  /*16590*/  I2FP.F32.S32 R204, R204 ;  /* 0x000000cc00cc7245 */ /* 0x000fe40000201400 */
[----:B------:R-:W-:Y:S02]  /*165a0*/  I2FP.F32.S32 R44, R44 ;  /* 0x0000002c002c7245 */ /* 0x000fe40000201400 */
[----:B------:R-:W-:Y:S01]  /*165b0*/  ISETP.GE.AND P6, PT, R67, R245, PT ;  /* 0x000000f54300720c */ /* 0x000fe20003fc6270 */
[----:B------:R-:W-:Y:S01]  /*165c0*/  FFMA.FTZ R204, -R239, R204, R54 ;  /* 0x000000ccefcc7223 */ /* 0x000fe20000010136 */
[----:B------:R-:W-:Y:S01]  /*165d0*/  FSEL R205, R205, -INF , !P1 ;  /* 0xff800000cdcd7808 */ /* 0x000fe20004800000 */
[----:B--2---:R-:W-:Y:S01]  /*165e0*/  FFMA.FTZ R207, -R239, R44, R207 ;  /* 0x0000002cefcf7223 */ /* 0x004fe200000101cf */
[----:B------:R-:W-:Y:S01]  /*165f0*/  IADD3 R49, PT, PT, R244, -0x70, -R118 ;  /* 0xffffff90f4317810 */ /* 0x000fe20007ffe876 */
[----:B------:R-:W-:Y:S01]  /*16600*/  VIADD R44, R123, 0x70 ;  /* 0x000000707b2c7836 */ /* 0x000fe20000000000 */
[----:B------:R-:W-:-:S02]  /*16610*/  FSEL R205, R205, -INF , !P6 ;  /* 0xff800000cdcd7808 */ /* 0x000fc40007000000 */
[----:B------:R-:W-:Y:S02]  /*16620*/  ISETP.GT.AND P6, PT, R247, R50, PT ;  /* 0x00000032f700720c */ /* 0x000fe40003fc4270 */
[----:B------:R-:W-:Y:S02]  /*16630*/  IABS R49, R49 ;  /* 0x0000003100317213 */ /* 0x000fe40000000000 */
[----:B------:R-:W-:Y:S01]  /*16640*/  ISETP.GE.AND P1, PT, R50, R246, PT ;  /* 0x000000f63200720c */ /* 0x000fe20003f26270 */
[----:B------:R-:W-:Y:S01]  /*16650*/  FMUL.FTZ R50, R38, R2 ;  /* 0x0000000226327220 */ /* 0x000fe20000410000 */
[----:B------:R-:W-:Y:S02]  /*16660*/  FSEL R204, R204, -INF , !P6 ;  /* 0xff800000cccc7808 */ /* 0x000fe40007000000 */
[----:B------:R-:W-:Y:S02]  /*16670*/  FSEL R207, R207, -INF , !P5 ;  /* 0xff800000cfcf7808 */ /* 0x000fe40006800000 */
[----:B------:R-:W-:-:S02]  /*16680*/  I2FP.F32.S32 R49, R49 ;  /* 0x0000003100317245 */ /* 0x000fc40000201400 */
[----:B------:R-:W-:Y:S02]  /*16690*/  FSEL R204, R204, -INF , !P1 ;  /* 0xff800000cccc7808 */ /* 0x000fe40004800000 */
[----:B------:R-:W-:Y:S01]  /*166a0*/  FSEL R207, R207, -INF , !P3 ;  /* 0xff800000cfcf7808 */ /* 0x000fe20005800000 */
[----:B-1----:R-:W-:Y:S01]  /*166b0*/  FFMA.FTZ R197, -R239, R49, R36 ;  /* 0x00000031efc57223 */ /* 0x002fe20000010124 */
[----:B------:R-:W-:Y:S01]  /*166c0*/  ISETP.GT.AND P6, PT, R62, R44, PT ;  /* 0x0000002c3e00720c */ /* 0x000fe20003fc4270 */
[----:B------:R-:W-:Y:S01]  /*166d0*/  VIADD R49, R123, 0x71 ;  /* 0x000000717b317836 */ /* 0x000fe20000000000 */
[C---:B------:R-:W-:Y:S02]  /*166e0*/  ISETP.GE.AND P5, PT, R44.reuse, R245, PT ;  /* 0x000000f52c00720c */ /* 0x040fe40003fa6270 */
[----:B------:R-:W-:Y:S02]  /*166f0*/  ISETP.GE.AND P1, PT, R44, R246, PT ;  /* 0x000000f62c00720c */ /* 0x000fe40003f26270 */
[----:B------:R-:W-:-:S02]  /*16700*/  ISETP.GT.AND P3, PT, R247, R44, PT ;  /* 0x0000002cf700720c */ /* 0x000fc40003f64270 */
[----:B------:R-:W-:Y:S01]  /*16710*/  HMMA.16816.F32 R44, R4, R46, R40 ;  /* 0x0000002e042c723c */ /* 0x000fe20000001828 */
[-C--:B------:R-:W-:Y:S01]  /*16720*/  FMUL.FTZ R41, R37, R2.reuse ;  /* 0x0000000225297220 */ /* 0x080fe20000410000 */
[----:B------:R-:W-:Y:S01]  /*16730*/  FMUL.FTZ R43, R39, R2 ;  /* 0x00000002272b7220 */ /* 0x000fe20000410000 */
[--C-:B------:R-:W-:Y:S01]  /*16740*/  IADD3 R48, PT, PT, R63, -0x69, -R118.reuse ;  /* 0xffffff973f307810 */ /* 0x100fe20007ffe876 */
[----:B------:R-:W1:Y:S01]  /*16750*/  LDSM.16.M88.4 R36, [R218+0x6000] ;  /* 0x00600000da24783b */ /* 0x000e620000000200 */
[----:B------:R-:W-:Y:S02]  /*16760*/  IADD3 R42, PT, PT, R244, -0x71, -R118 ;  /* 0xffffff8ff42a7810 */ /* 0x000fe40007ffe876 */
[----:B------:R-:W-:Y:S01]  /*16770*/  IABS R48, R48 ;  /* 0x0000003000307213 */ /* 0x000fe20000000000 */
[----:B------:R-:W2:Y:S01]  /*16780*/  MUFU.TANH R41, R41 ;  /* 0x0000002900297308 */ /* 0x000ea20000002400 */
[----:B------:R-:W-:Y:S01]  /*16790*/  IABS R42, R42 ;  /* 0x0000002a002a7213 */ /* 0x000fe20000000000 */
[----:B---3--:R-:W-:Y:S01]  /*167a0*/  HMMA.16816.F32 R28, R100, R32, R28 ;  /* 0x00000020641c723c */ /* 0x008fe2000000181c */
[----:B------:R-:W-:-:S02]  /*167b0*/  I2FP.F32.S32 R48, R48 ;  /* 0x0000003000307245 */ /* 0x000fc40000201400 */
[----:B------:R-:W-:Y:S02]  /*167c0*/  IADD3 R40, PT, PT, R63, -0x70, -R118 ;  /* 0xffffff903f287810 */ /* 0x000fe40007ffe876 */
[----:B------:R-:W-:Y:S01]  /*167d0*/  I2FP.F32.S32 R42, R42 ;  /* 0x0000002a002a7245 */ /* 0x000fe20000201400 */
[----:B------:R-:W-:Y:S01]  /*167e0*/  FFMA.FTZ R196, -R239, R48, R196 ;  /* 0x00000030efc47223 */ /* 0x000fe200000101c4 */
[----:B------:R-:W-:Y:S01]  /*167f0*/  IABS R40, R40 ;  /* 0x0000002800287213 */ /* 0x000fe20000000000 */
[----:B------:R-:W3:Y:S01]  /*16800*/  MUFU.TANH R48, R50 ;  /* 0x0000003200307308 */ /* 0x000ee20000002400 */
[--C-:B------:R-:W-:Y:S01]  /*16810*/  IADD3 R33, PT, PT, R244, -0x78, -R118.reuse ;  /* 0xffffff88f4217810 */ /* 0x100fe20007ffe876 */
[----:B------:R-:W-:Y:S01]  /*16820*/  FMUL.FTZ R46, R46, R2 ;  /* 0x000000022e2e7220 */ /* 0x000fe20000410000 */
[----:B------:R-:W-:Y:S01]  /*16830*/  I2FP.F32.S32 R40, R40 ;  /* 0x0000002800287245 */ /* 0x000fe20000201400 */
[-C--:B------:R-:W-:Y:S01]  /*16840*/  FMUL.FTZ R45, R45, R2.reuse ;  /* 0x000000022d2d7220 */ /* 0x080fe20000410000 */
[----:B------:R-:W-:Y:S01]  /*16850*/  FSEL R197, R197, -INF , !P6 ;  /* 0xff800000c5c57808 */ /* 0x000fe20007000000 */
[----:B------:R-:W-:Y:S01]  /*16860*/  FMUL.FTZ R47, R47, R2 ;  /* 0x000000022f2f7220 */ /* 0x000fe20000410000 */
[----:B--2---:R-:W-:Y:S01]  /*16870*/  FFMA.FTZ R195, -R239, R42, R41 ;  /* 0x0000002aefc37223 */ /* 0x004fe20000010129 */
[----:B------:R-:W-:Y:S01]  /*16880*/  FMUL.FTZ R41, R44, R2 ;  /* 0x000000022c297220 */ /* 0x000fe20000410000 */
[----:B------:R-:W2:Y:S01]  /*16890*/  MUFU.TANH R32, R43 ;  /* 0x0000002b00207308 */ /* 0x000ea20000002400 */
[----:B------:R-:W-:Y:S01]  /*168a0*/  IABS R44, R33 ;  /* 0x00000021002c7213 */ /* 0x000fe20000000000 */
[----:B------:R-:W-:Y:S01]  /*168b0*/  VIADD R42, R123, 0x78 ;  /* 0x000000787b2a7836 */ /* 0x000fe20000000000 */
[----:B------:R-:W-:-:S02]  /*168c0*/  IADD3 R33, PT, PT, R63, -0x71, -R118 ;  /* 0xffffff8f3f217810 */ /* 0x000fc40007ffe876 */
[----:B------:R-:W-:Y:S02]  /*168d0*/  FSEL R196, R196, -INF , !P4 ;  /* 0xff800000c4c47808 */ /* 0x000fe40006000000 */
[----:B------:R-:W-:Y:S01]  /*168e0*/  IABS R33, R33 ;  /* 0x0000002100217213 */ /* 0x000fe20000000000 */
[----:B------:R-:W4:Y:S01]  /*168f0*/  MUFU.TANH R41, R41 ;  /* 0x0000002900297308 */ /* 0x000f220000002400 */
[----:B---3--:R-:W-:Y:S01]  /*16900*/  FFMA.FTZ R40, -R239, R40, R48 ;  /* 0x00000028ef287223 */ /* 0x008fe20000010130 */
[----:B------:R-:W-:Y:S02]  /*16910*/  FSEL R197, R197, -INF , !P5 ;  /* 0xff800000c5c57808 */ /* 0x000fe40006800000 */
[----:B------:R-:W-:Y:S02]  /*16920*/  I2FP.F32.S32 R33, R33 ;  /* 0x0000002100217245 */ /* 0x000fe40000201400 */
[----:B------:R-:W-:Y:S01]  /*16930*/  FSEL R194, R40, -INF , !P3 ;  /* 0xff80000028c27808 */ /* 0x000fe20005800000 */
[----:B------:R-:W-:Y:S01]  /*16940*/  IMAD.MOV.U32 R40, RZ, RZ, R44 ;  /* 0x000000ffff287224 */ /* 0x000fe200078e002c */
[----:B------:R-:W-:Y:S01]  /*16950*/  ISETP.GT.AND P5, PT, R247, R49, PT ;  /* 0x00000031f700720c */ /* 0x000fe20003fa4270 */
[----:B-1----:R-:W-:Y:S01]  /*16960*/  HMMA.16816.F32 R28, R4, R36, R28 ;  /* 0x00000024041c723c */ /* 0x002fe2000000181c */
[----:B--2---:R-:W-:Y:S01]  /*16970*/  FFMA.FTZ R32, -R239, R33, R32 ;  /* 0x00000021ef207223 */ /* 0x004fe20000010120 */
[----:B------:R-:W-:Y:S01]  /*16980*/  ISETP.GT.AND P3, PT, R62, R42, PT ;  /* 0x0000002a3e00720c */ /* 0x000fe20003f64270 */
[----:B------:R-:W1:Y:S01]  /*16990*/  MUFU.TANH R46, R46 ;  /* 0x0000002e002e7308 */ /* 0x000e620000002400 */
[----:B------:R-:W-:Y:S01]  /*169a0*/  I2FP.F32.S32 R40, R40 ;  /* 0x0000002800287245 */ /* 0x000fe20000201400 */
[----:B------:R-:W-:Y:S01]  /*169b0*/  VIADD R33, R123, 0x79 ;  /* 0x000000797b217836 */ /* 0x000fe20000000000 */
[----:B------:R-:W-:-:S02]  /*169c0*/  FSEL R196, R196, -INF , !P0 ;  /* 0xff800000c4c47808 */ /* 0x000fc40004000000 */
[----:B------:R-:W-:Y:S01]  /*169d0*/  FSEL R194, R194, -INF , !P1 ;  /* 0xff800000c2c27808 */ /* 0x000fe20004800000 */
[----:B----4-:R-:W-:Y:S01]  /*169e0*/  FFMA.FTZ R40, -R239, R40, R41 ;  /* 0x00000028ef287223 */ /* 0x010fe20000010129 */
[----:B------:R-:W-:Y:S01]  /*169f0*/  ISETP.GE.AND P0, PT, R49, R246, PT ;  /* 0x000000f63100720c */ /* 0x000fe20003f06270 */
[----:B------:R-:W2:Y:S01]  /*16a00*/  MUFU.TANH R193, R45 ;  /* 0x0000002d00c17308 */ /* 0x000ea20000002400 */
[----:B------:R-:W-:Y:S02]  /*16a10*/  ISETP.GE.AND P1, PT, R42, R245, PT ;  /* 0x000000f52a00720c */ /* 0x000fe40003f26270 */
[----:B------:R-:W-:Y:S02]  /*16a20*/  FSEL R32, R32, -INF , !P5 ;  /* 0xff80000020207808 */ /* 0x000fe40006800000 */
[----:B------:R-:W-:Y:S02]  /*16a30*/  FSEL R191, R40, -INF , !P3 ;  /* 0xff80000028bf7808 */ /* 0x000fe40005800000 */
[----:B------:R-:W-:Y:S01]  /*16a40*/  IADD3 R36, PT, PT, R244, -0x79, -R118 ;  /* 0xffffff87f4247810 */ /* 0x000fe20007ffe876 */
[----:B------:R-:W-:Y:S01]  /*16a50*/  FMUL.FTZ R28, R28, R2 ;  /* 0x000000021c1c7220 */ /* 0x000fe20000410000 */
[----:B------:R-:W-:Y:S01]  /*16a60*/  FSEL R190, R32, -INF , !P0 ;  /* 0xff80000020be7808 */ /* 0x000fe20004000000 */
[----:B-1----:R-:W-:Y:S01]  /*16a70*/  FFMA.FTZ R192, -R239, R192, R46 ;  /* 0x000000c0efc07223 */ /* 0x002fe2000001012e */
[----:B------:R-:W-:Y:S01]  /*16a80*/  FSEL R191, R191, -INF , !P1 ;  /* 0xff800000bfbf7808 */ /* 0x000fe20004800000 */
[----:B------:R-:W-:Y:S01]  /*16a90*/  MUFU.TANH R188, R47 ;  /* 0x0000002f00bc7308 */ /* 0x000fe20000002400 */
[----:B------:R-:W-:-:S02]  /*16aa0*/  ISETP.GT.AND P5, PT, R62, R33, PT ;  /* 0x000000213e00720c */ /* 0x000fc40003fa4270 */
[C---:B------:R-:W-:Y:S02]  /*16ab0*/  ISETP.GE.AND P3, PT, R33.reuse, R245, PT ;  /* 0x000000f52100720c */ /* 0x040fe40003f66270 */
[----:B------:R-:W-:Y:S02]  /*16ac0*/  ISETP.GE.AND P0, PT, R33, R246, PT ;  /* 0x000000f62100720c */ /* 0x000fe40003f06270 */
[----:B------:R-:W-:Y:S01]  /*16ad0*/  ISETP.GT.AND P1, PT, R247, R33, PT ;  /* 0x00000021f700720c */ /* 0x000fe20003f24270 */
[----:B------:R-:W1:Y:S01]  /*16ae0*/  MUFU.TANH R28, R28 ;  /* 0x0000001c001c7308 */ /* 0x000e620000002400 */
[----:B------:R-:W-:Y:S01]  /*16af0*/  IABS R36, R36 ;  /* 0x0000002400247213 */ /* 0x000fe20000000000 */
[----:B------:R-:W-:Y:S01]  /*16b00*/  HMMA.16816.F32 R32, R100, R34, R24 ;  /* 0x000000226420723c */ /* 0x000fe20000001818 */
[----:B------:R-:W-:Y:S01]  /*16b10*/  ISETP.GT.AND P4, PT, R62, R49, PT ;  /* 0x000000313e00720c */ /* 0x000fe20003f84270 */
[----:B------:R-:W3:Y:S01]  /*16b20*/  LDSM.16.M88.4 R24, [R167+0x6800] ;  /* 0x00680000a718783b */ /* 0x000ee20000000200 */
[----:B------:R-:W-:-:S02]  /*16b30*/  I2FP.F32.S32 R36, R36 ;  /* 0x0000002400247245 */ /* 0x000fc40000201400 */
[----:B------:R-:W-:Y:S02]  /*16b40*/  ISETP.GE.AND P6, PT, R49, R245, PT ;  /* 0x000000f53100720c */ /* 0x000fe40003fc6270 */
[----:B------:R-:W-:Y:S01]  /*16b50*/  FSEL R195, R195, -INF , !P4 ;  /* 0xff800000c3c37808 */ /* 0x000fe20006000000 */
[----:B--2---:R-:W-:Y:S01]  /*16b60*/  FFMA.FTZ R193, -R239, R36, R193 ;  /* 0x00000024efc17223 */ /* 0x004fe200000101c1 */
[----:B------:R-:W-:Y:S01]  /*16b70*/  IADD3 R41, PT, PT, R244, -0x80, -R118 ;  /* 0xffffff80f4297810 */ /* 0x000fe20007ffe876 */
[----:B------:R-:W-:Y:S01]  /*16b80*/  VIADD R36, R123, 0x80 ;  /* 0x000000807b247836 */ /* 0x000fe20000000000 */
[----:B------:R-:W-:Y:S02]  /*16b90*/  FSEL R195, R195, -INF , !P6 ;  /* 0xff800000c3c37808 */ /* 0x000fe40007000000 */
[----:B------:R-:W-:Y:S02]  /*16ba0*/  ISETP.GT.AND P6, PT, R247, R42, PT ;  /* 0x0000002af700720c */ /* 0x000fe40003fc4270 */
[----:B------:R-:W-:-:S02]  /*16bb0*/  IABS R41, R41 ;  /* 0x0000002900297213 */ /* 0x000fc40000000000 */
[----:B------:R-:W-:Y:S01]  /*16bc0*/  ISETP.GE.AND P4, PT, R42, R246, PT ;  /* 0x000000f62a00720c */ /* 0x000fe20003f86270 */
[----:B------:R-:W-:Y:S01]  /*16bd0*/  FMUL.FTZ R42, R30, R2 ;  /* 0x000000021e2a7220 */ /* 0x000fe20000410000 */
[----:B------:R-:W-:Y:S02]  /*16be0*/  FSEL R192, R192, -INF , !P6 ;  /* 0xff800000c0c07808 */ /* 0x000fe40007000000 */
[----:B------:R-:W-:Y:S02]  /*16bf0*/  FSEL R193, R193, -INF , !P5 ;  /* 0xff800000c1c17808 */ /* 0x000fe40006800000 */
[----:B------:R-:W-:Y:S02]  /*16c00*/  I2FP.F32.S32 R41, R41 ;  /* 0x0000002900297245 */ /* 0x000fe40000201400 */
[----:B------:R-:W-:Y:S02]  /*16c10*/  FSEL R192, R192, -INF , !P4 ;  /* 0xff800000c0c07808 */ /* 0x000fe40006000000 */
[----:B------:R-:W-:Y:S01]  /*16c20*/  FSEL R193, R193, -INF , !P3 ;  /* 0xff800000c1c17808 */ /* 0x000fe20005800000 */
[----:B-1----:R-:W-:Y:S01]  /*16c30*/  FFMA.FTZ R189, -R239, R41, R28 ;  /* 0x00000029efbd7223 */ /* 0x002fe2000001011c */
[----:B------:R-:W-:Y:S01]  /*16c40*/  ISETP.GT.AND P6, PT, R62, R36, PT ;  /* 0x000000243e00720c */ /* 0x000fe20003fc4270 */
[----:B------:R-:W-:Y:S01]  /*16c50*/  VIADD R41, R123, 0x81 ;  /* 0x000000817b297836 */ /* 0x000fe20000000000 */
[----:B------:R-:W-:-:S02]  /*16c60*/  ISETP.GE.AND P5, PT, R36, R245, PT ;  /* 0x000000f52400720c */ /* 0x000fc40003fa6270 */
[----:B------:R-:W-:Y:S02]  /*16c70*/  ISETP.GE.AND P4, PT, R36, R246, PT ;  /* 0x000000f62400720c */ /* 0x000fe40003f86270 */
[----:B------:R-:W-:Y:S02]  /*16c80*/  ISETP.GT.AND P3, PT, R247, R36, PT ;  /* 0x00000024f700720c */ /* 0x000fe40003f64270 */
[----:B------:R-:W-:Y:S01]  /*16c90*/  HMMA.16816.F32 R36, R4, R38, R32 ;  /* 0x000000260424723c */ /* 0x000fe20000001820 */
[--C-:B------:R-:W-:Y:S01]  /*16ca0*/  IADD3 R40, PT, PT, R63, -0x79, -R118.reuse ;  /* 0xffffff873f287810 */ /* 0x100fe20007ffe876 */
[-C--:B------:R-:W-:Y:S01]  /*16cb0*/  FMUL.FTZ R33, R29, R2.reuse ;  /* 0x000000021d217220 */ /* 0x080fe20000410000 */
[----:B------:R-:W-:Y:S01]  /*16cc0*/  FMUL.FTZ R35, R31, R2 ;  /* 0x000000021f237220 */ /* 0x000fe20000410000 */
[----:B------:R-:W-:Y:S01]  /*16cd0*/  IADD3 R34, PT, PT, R244, -0x81, -R118 ;  /* 0xffffff7ff4227810 */ /* 0x000fe20007ffe876 */
[----:B------:R-:W1:Y:S01]  /*16ce0*/  LDSM.16.M88.4 R28, [R218+0x6800] ;  /* 0x00680000da1c783b */ /* 0x000e620000000200 */
[----:B------:R-:W-:-:S02]  /*16cf0*/  IABS R40, R40 ;  /* 0x0000002800287213 */ /* 0x000fc40000000000 */
[----:B------:R-:W2:Y:S01]  /*16d00*/  MUFU.TANH R33, R33 ;  /* 0x0000002100217308 */ /* 0x000ea20000002400 */
[----:B------:R-:W-:Y:S01]  /*16d10*/  IABS R34, R34 ;  /* 0x0000002200227213 */ /* 0x000fe20000000000 */
[----:B---3--:R-:W-:Y:S01]  /*16d20*/  HMMA.16816.F32 R20, R100, R24, R20 ;  /* 0x000000186414723c */ /* 0x008fe20000001814 */
[----:B------:R-:W-:Y:S02]  /*16d30*/  I2FP.F32.S32 R40, R40 ;  /* 0x0000002800287245 */ /* 0x000fe40000201400 */
        /* <DEDUP_REMOVED lines=26> */
[----:B--2---:R-:W-:Y:S01]  /*16ee0*/  FFMA.FTZ R24, -R239, R25, R24 ;  /* 0x00000019ef187223 */ /* 0x004fe20000010118 */
[----:B-1----:R-:W-:Y:S01]  /*16ef0*/  HMMA.16816.F32 R20, R4, R28, R20 ;  /* 0x0000001c0414723c */ /* 0x002fe20000001814 */
        /* <DEDUP_REMOVED lines=13> */
[----:B------:R-:W-:Y:S01]  /*16fd0*/  MUFU.TANH R180, R39 ;  /* 0x0000002700b47308 */ /* 0x000fe20000002400 */
[----:B------:R-:W-:Y:S01]  /*16fe0*/  FSEL R184, R24, -INF , !P0 ;  /* 0xff80000018b87808 */ /* 0x000fe20004000000 */
[----:B------:R-:W-:Y:S01]  /*16ff0*/  FMUL.FTZ R20, R20, R2 ;  /* 0x0000000214147220 */ /* 0x000fe20000410000 */
[----:B------:R-:W-:Y:S01]  /*17000*/  FSEL R183, R183, -INF , !P4 ;  /* 0xff800000b7b77808 */ /* 0x000fe20006000000 */
[----:B-1----:R-:W-:Y:S01]  /*17010*/  FFMA.FTZ R182, -R239, R182, R38 ;  /* 0x000000b6efb67223 */ /* 0x002fe20000010126 */
[----:B------:R-:W-:-:S02]  /*17020*/  ISETP.GT.AND P5, PT, R62, R25, PT ;  /* 0x000000193e00720c */ /* 0x000fc40003fa4270 */
[C---:B------:R-:W-:Y:S01]  /*17030*/  ISETP.GE.AND P3, PT, R25.reuse, R245, PT ;  /* 0x000000f51900720c */ /* 0x040fe20003f66270 */
[----:B------:R-:W1:Y:S01]  /*17040*/  MUFU.TANH R20, R20 ;  /* 0x0000001400147308 */ /* 0x000e620000002400 */
[----:B------:R-:W-:Y:S02]  /*17050*/  ISETP.GE.AND P0, PT, R25, R246, PT ;  /* 0x000000f61900720c */ /* 0x000fe40003f06270 */
[----:B------:R-:W-:Y:S02]  /*17060*/  ISETP.GT.AND P4, PT, R247, R25, PT ;  /* 0x00000019f700720c */ /* 0x000fe40003f84270 */
        /* <DEDUP_REMOVED lines=12> */
[----:B------:R-:W-:Y:S01]  /*17130*/  ISETP.GE.AND P1, PT, R34, R246, PT ;  /* 0x000000f62200720c */ /* 0x000fe20003f26270 */
[----:B------:R-:W-:Y:S01]  /*17140*/  FMUL.FTZ R34, R22, R2 ;  /* 0x0000000216227220 */ /* 0x000fe20000410000 */
[----:B------:R-:W-:-:S02]  /*17150*/  FSEL R182, R182, -INF , !P6 ;  /* 0xff800000b6b67808 */ /* 0x000fc40007000000 */
[----:B------:R-:W-:Y:S02]  /*17160*/  FSEL R185, R185, -INF , !P5 ;  /* 0xff800000b9b97808 */ /* 0x000fe40006800000 */
[----:B------:R-:W-:Y:S02]  /*17170*/  IABS R33, R33 ;  /* 0x0000002100217213 */ /* 0x000fe40000000000 */
[----:B------:R-:W-:Y:S02]  /*17180*/  FSEL R182, R182, -INF , !P1 ;  /* 0xff800000b6b67808 */ /* 0x000fe40004800000 */
[----:B------:R-:W-:Y:S02]  /*17190*/  FSEL R185, R185, -INF , !P3 ;  /* 0xff800000b9b97808 */ /* 0x000fe40005800000 */
[----:B------:R-:W-:Y:S02]  /*171a0*/  ISETP.GT.AND P6, PT, R62, R28, PT ;  /* 0x0000001c3e00720c */ /* 0x000fe40003fc4270 */
[----:B------:R-:W-:-:S02]  /*171b0*/  ISETP.GE.AND P5, PT, R28, R245, PT ;  /* 0x000000f51c00720c */ /* 0x000fc40003fa6270 */
[----:B------:R-:W-:Y:S02]  /*171c0*/  ISETP.GE.AND P1, PT, R28, R246, PT ;  /* 0x000000f61c00720c */ /* 0x000fe40003f26270 */
[----:B------:R-:W-:Y:S02]  /*171d0*/  ISETP.GT.AND P3, PT, R247, R28, PT ;  /* 0x0000001cf700720c */ /* 0x000fe40003f64270 */
[----:B------:R-:W-:Y:S01]  /*171e0*/  HMMA.16816.F32 R28, R4, R30, R24 ;  /* 0x0000001e041c723c */ /* 0x000fe20000001818 */
[----:B------:R-:W-:Y:S01]  /*171f0*/  I2FP.F32.S32 R33, R33 ;  /* 0x0000002100217245 */ /* 0x000fe20000201400 */
[-C--:B------:R-:W-:Y:S01]  /*17200*/  FMUL.FTZ R25, R21, R2.reuse ;  /* 0x0000000215197220 */ /* 0x080fe20000410000 */
[--C-:B------:R-:W-:Y:S01]  /*17210*/  IADD3 R32, PT, PT, R63, -0x89, -R118.reuse ;  /* 0xffffff773f207810 */ /* 0x100fe20007ffe876 */
[----:B------:R-:W-:Y:S01]  /*17220*/  FMUL.FTZ R27, R23, R2 ;  /* 0x00000002171b7220 */ /* 0x000fe20000410000 */
[----:B------:R-:W-:Y:S01]  /*17230*/  IADD3 R26, PT, PT, R244, -0x91, -R118 ;  /* 0xffffff6ff41a7810 */ /* 0x000fe20007ffe876 */
[----:B-1----:R-:W-:Y:S01]  /*17240*/  FFMA.FTZ R181, -R239, R33, R20 ;  /* 0x00000021efb57223 */ /* 0x002fe20000010114 */
[----:B------:R-:W-:Y:S01]  /*17250*/  IABS R32, R32 ;  /* 0x0000002000207213 */ /* 0x000fe20000000000 */
[----:B------:R-:W1:Y:S01]  /*17260*/  LDSM.16.M88.4 R20, [R218+0x7000] ;  /* 0x00700000da14783b */ /* 0x000e620000000200 */
[----:B------:R-:W2:Y:S01]  /*17270*/  MUFU.TANH R25, R25 ;  /* 0x0000001900197308 */ /* 0x000ea20000002400 */
[----:B------:R-:W-:Y:S01]  /*17280*/  IABS R26, R26 ;  /* 0x0000001a001a7213 */ /* 0x000fe20000000000 */
[----:B---3--:R-:W-:Y:S01]  /*17290*/  HMMA.16816.F32 R12, R100, R16, R12 ;  /* 0x00000010640c723c */ /* 0x008fe2000000180c */
[----:B------:R-:W-:Y:S01]  /*172a0*/  I2FP.F32.S32 R32, R32 ;  /* 0x0000002000207245 */ /* 0x000fe20000201400 */
[----:B------:R-:W-:Y:S01]  /*172b0*/  VIADD R33, R123, 0x91 ;  /* 0x000000917b217836 */ /* 0x000fe20000000000 */
[----:B------:R-:W-:-:S02]  /*172c0*/  IADD3 R24, PT, PT, R63, -0x90, -R118 ;  /* 0xffffff703f187810 */ /* 0x000fc40007ffe876 */
[----:B------:R-:W-:Y:S01]  /*172d0*/  I2FP.F32.S32 R26, R26 ;  /* 0x0000001a001a7245 */ /* 0x000fe20000201400 */
[----:B------:R-:W-:Y:S01]  /*172e0*/  FFMA.FTZ R180, -R239, R32, R180 ;  /* 0x00000020efb47223 */ /* 0x000fe200000101b4 */
[----:B------:R-:W-:Y:S01]  /*172f0*/  IABS R24, R24 ;  /* 0x0000001800187213 */ /* 0x000fe20000000000 */
[----:B------:R-:W3:Y:S01]  /*17300*/  MUFU.TANH R32, R34 ;  /* 0x0000002200207308 */ /* 0x000ee20000002400 */
[--C-:B------:R-:W-:Y:S01]  /*17310*/  IADD3 R17, PT, PT, R244, -0x98, -R118.reuse ;  /* 0xffffff68f4117810 */ /* 0x100fe20007ffe876 */
[----:B------:R-:W-:Y:S01]  /*17320*/  FMUL.FTZ R30, R30, R2 ;  /* 0x000000021e1e7220 */ /* 0x000fe20000410000 */
[----:B------:R-:W-:Y:S01]  /*17330*/  I2FP.F32.S32 R24, R24 ;  /* 0x0000001800187245 */ /* 0x000fe20000201400 */
[----:B------:R-:W-:Y:S01]  /*17340*/  FMUL.FTZ R31, R31, R2 ;  /* 0x000000021f1f7220 */ /* 0x000fe20000410000 */
[----:B------:R-:W-:Y:S01]  /*17350*/  FSEL R181, R181, -INF , !P6 ;  /* 0xff800000b5b57808 */ /* 0x000fe20007000000 */
        /* <DEDUP_REMOVED lines=10> */
[----:B------:R-:W-:Y:S02]  /*17400*/  ISETP.GT.AND P5, PT, R247, R33, PT ;  /* 0x00000021f700720c */ /* 0x000fe40003fa4270 */
[----:B------:R-:W-:Y:S02]  /*17410*/  I2FP.F32.S32 R17, R17 ;  /* 0x0000001100117245 */ /* 0x000fe40000201400 */
[----:B------:R-:W-:Y:S01]  /*17420*/  FSEL R178, R24, -INF , !P3 ;  /* 0xff80000018b27808 */ /* 0x000fe20005800000 */
[----:B------:R-:W-:Y:S01]  /*17430*/  IMAD.MOV.U32 R24, RZ, RZ, R28 ;  /* 0x000000ffff187224 */ /* 0x000fe200078e001c */
[----:B------:R-:W-:Y:S01]  /*17440*/  FSEL R180, R180, -INF , !P4 ;  /* 0xff800000b4b47808 */ /* 0x000fe20006000000 */
[----:B--2---:R-:W-:Y:S01]  /*17450*/  FFMA.FTZ R16, -R239, R17, R16 ;  /* 0x00000011ef107223 */ /* 0x004fe20000010110 */
[----:B------:R-:W-:Y:S01]  /*17460*/  FMUL.FTZ R17, R29, R2 ;  /* 0x000000021d117220 */ /* 0x000fe20000410000 */
[----:B------:R-:W-:Y:S01]  /*17470*/  ISETP.GT.AND P4, PT, R62, R33, PT ;  /* 0x000000213e00720c */ /* 0x000fe20003f84270 */
[----:B-1----:R-:W-:Y:S01]  /*17480*/  HMMA.16816.F32 R12, R4, R20, R12 ;  /* 0x00000014040c723c */ /* 0x002fe2000000180c */
[----:B------:R-:W-:Y:S01]  /*17490*/  I2FP.F32.S32 R24, R24 ;  /* 0x0000001800187245 */ /* 0x000fe20000201400 */
[----:B------:R-:W-:Y:S01]  /*174a0*/  MUFU.TANH R30, R30 ;  /* 0x0000001e001e7308 */ /* 0x000fe20000002400 */
[----:B------:R-:W-:Y:S01]  /*174b0*/  FSEL R176, R16, -INF , !P5 ;  /* 0xff80000010b07808 */ /* 0x000fe20006800000 */
[----:B------:R-:W-:Y:S01]  /*174c0*/  VIADD R21, R123, 0x99 ;  /* 0x000000997b157836 */ /* 0x000fe20000000000 */
[----:B------:R-:W-:Y:S01]  /*174d0*/  ISETP.GE.AND P6, PT, R33, R245, PT ;  /* 0x000000f52100720c */ /* 0x000fe20003fc6270 */
[----:B----4-:R-:W-:Y:S01]  /*174e0*/  FFMA.FTZ R24, -R239, R24, R25 ;  /* 0x00000018ef187223 */ /* 0x010fe20000010119 */
[----:B------:R-:W-:-:S02]  /*174f0*/  IADD3 R25, PT, PT, R244, -0x99, -R118 ;  /* 0xffffff67f4197810 */ /* 0x000fc40007ffe876 */
[----:B------:R-:W-:Y:S01]  /*17500*/  FSEL R179, R179, -INF , !P4 ;  /* 0xff800000b3b37808 */ /* 0x000fe20006000000 */
[----:B------:R-:W1:Y:S01]  /*17510*/  MUFU.TANH R17, R17 ;  /* 0x0000001100117308 */ /* 0x000e620000002400 */
[----:B------:R-:W-:Y:S02]  /*17520*/  IABS R25, R25 ;  /* 0x0000001900197213 */ /* 0x000fe40000000000 */
[----:B------:R-:W-:Y:S02]  /*17530*/  ISETP.GT.AND P3, PT, R62, R26, PT ;  /* 0x0000001a3e00720c */ /* 0x000fe40003f64270 */
[----:B------:R-:W-:Y:S01]  /*17540*/  FSEL R178, R178, -INF , !P1 ;  /* 0xff800000b2b27808 */ /* 0x000fe20004800000 */
[----:B------:R-:W-:Y:S01]  /*17550*/  IMAD.MOV.U32 R16, RZ, RZ, R25 ;  /* 0x000000ffff107224 */ /* 0x000fe200078e0019 */
[----:B------:R-:W-:Y:S02]  /*17560*/  FSEL R179, R179, -INF , !P6 ;  /* 0xff800000b3b37808 */ /* 0x000fe40007000000 */
[-C--:B------:R-:W-:Y:S01]  /*17570*/  FMUL.FTZ R12, R12, R2.reuse ;  /* 0x000000020c0c7220 */ /* 0x080fe20000410000 */
[----:B------:R-:W-:Y:S01]  /*17580*/  ISETP.GE.AND P1, PT, R26, R245, PT ;  /* 0x000000f51a00720c */ /* 0x000fe20003f26270 */
[----:B------:R-:W-:Y:S01]  /*17590*/  FMUL.FTZ R32, R14, R2 ;  /* 0x000000020e207220 */ /* 0x000fe20000410000 */
[----:B------:R-:W-:-:S02]  /*175a0*/  I2FP.F32.S32 R16, R16 ;  /* 0x0000001000107245 */ /* 0x000fc40000201400 */
[----:B------:R-:W-:Y:S01]  /*175b0*/  ISETP.GE.AND P4, PT, R26, R246, PT ;  /* 0x000000f61a00720c */ /* 0x000fe20003f86270 */
[----:B------:R-:W2:Y:S01]  /*175c0*/  MUFU.TANH R12, R12 ;  /* 0x0000000c000c7308 */ /* 0x000ea20000002400 */
[----:B------:R-:W-:Y:S02]  /*175d0*/  ISETP.GT.AND P6, PT, R247, R26, PT ;  /* 0x0000001af700720c */ /* 0x000fe40003fc4270 */
[----:B------:R-:W-:Y:S02]  /*175e0*/  FSEL R177, R24, -INF , !P3 ;  /* 0xff80000018b17808 */ /* 0x000fe40005800000 */
[----:B------:R-:W-:Y:S01]  /*175f0*/  HMMA.16816.F32 R24, R100, R18, R172 ;  /* 0x000000126418723c */ /* 0x000fe200000018ac */
[----:B-1----:R-:W-:Y:S01]  /*17600*/  FFMA.FTZ R173, -R239, R16, R17 ;  /* 0x00000010efad7223 */ /* 0x002fe20000010111 */
[--C-:B------:R-:W-:Y:S01]  /*17610*/  IADD3 R20, PT, PT, R63, -0x98, -R118.reuse ;  /* 0xffffff683f147810 */ /* 0x100fe20007ffe876 */
[----:B------:R-:W1:Y:S01]  /*17620*/  LDSM.16.M88.4 R16, [R167+0x7800] ;  /* 0x00780000a710783b */ /* 0x000e620000000200 */
[----:B------:R-:W-:Y:S01]  /*17630*/  IADD3 R29, PT, PT, R244, -0xa0, -R118 ;  /* 0xffffff60f41d7810 */ /* 0x000fe20007ffe876 */
[----:B------:R3:W4:Y:S01]  /*17640*/  MUFU.TANH R172, R31 ;  /* 0x0000001f00ac7308 */ /* 0x0007220000002400 */
[----:B------:R-:W-:-:S02]  /*17650*/  IABS R20, R20 ;  /* 0x0000001400147213 */ /* 0x000fc40000000000 */
[----:B------:R-:W-:Y:S02]  /*17660*/  IABS R29, R29 ;  /* 0x0000001d001d7213 */ /* 0x000fe40000000000 */
[----:B------:R-:W-:Y:S02]  /*17670*/  I2FP.F32.S32 R20, R20 ;  /* 0x0000001400147245 */ /* 0x000fe40000201400 */
[----:B------:R-:W-:Y:S01]  /*17680*/  I2FP.F32.S32 R67, R29 ;  /* 0x0000001d00437245 */ /* 0x000fe20000201400 */
[----:B------:R-:W-:Y:S01]  /*17690*/  FMUL.FTZ R29, R13, R2 ;  /* 0x000000020d1d7220 */ /* 0x000fe20000410000 */
[----:B------:R-:W-:Y:S01]  /*176a0*/  IADD3 R28, PT, PT, R63, -0x99, -R118 ;  /* 0xffffff673f1c7810 */ /* 0x000fe20007ffe876 */
[C---:B------:R-:W-:Y:S01]  /*176b0*/  FFMA.FTZ R174, -R239.reuse, R20, R30 ;  /* 0x00000014efae7223 */ /* 0x040fe2000001011e */
[----:B------:R-:W-:Y:S01]  /*176c0*/  ISETP.GT.AND P5, PT, R62, R21, PT ;  /* 0x000000153e00720c */ /* 0x000fe20003fa4270 */
[----:B--2---:R-:W-:Y:S01]  /*176d0*/  FFMA.FTZ R67, -R239, R67, R12 ;  /* 0x00000043ef437223 */ /* 0x004fe2000001010c */
[----:B------:R-:W-:Y:S01]  /*176e0*/  IABS R28, R28 ;  /* 0x0000001c001c7213 */ /* 0x000fe20000000000 */
[----:B------:R-:W-:Y:S01]  /*176f0*/  VIADD R20, R123, 0xa0 ;  /* 0x000000a07b147836 */ /* 0x000fe20000000000 */
[----:B------:R-:W-:Y:S01]  /*17700*/  FSEL R180, R180, -INF , !P0 ;  /* 0xff800000b4b47808 */ /* 0x000fe20004000000 */
[----:B------:R-:W2:Y:S01]  /*17710*/  MUFU.TANH R29, R29 ;  /* 0x0000001d001d7308 */ /* 0x000ea20000002400 */
[----:B---3--:R-:W-:Y:S01]  /*17720*/  FMUL.FTZ R31, R15, R2 ;  /* 0x000000020f1f7220 */ /* 0x008fe20000410000 */
[----:B------:R-:W-:Y:S01]  /*17730*/  ISETP.GE.AND P0, PT, R33, R246, PT ;  /* 0x000000f62100720c */ /* 0x000fe20003f06270 */
[----:B------:R-:W3:Y:S01]  /*17740*/  LDSM.16.M88.4 R12, [R218+0x7800] ;  /* 0x00780000da0c783b */ /* 0x000ee20000000200 */
[----:B------:R-:W-:-:S02]  /*17750*/  ISETP.GE.AND P3, PT, R21, R245, PT ;  /* 0x000000f51500720c */ /* 0x000fc40003f66270 */
[----:B------:R-:W-:Y:S02]  /*17760*/  FSEL R174, R174, -INF , !P6 ;  /* 0xff800000aeae7808 */ /* 0x000fe40007000000 */
[----:B------:R-:W-:Y:S01]  /*17770*/  FSEL R173, R173, -INF , !P5 ;  /* 0xff800000adad7808 */ /* 0x000fe20006800000 */
[----:B------:R-:W3:Y:S01]  /*17780*/  MUFU.TANH R32, R32 ;  /* 0x0000002000207308 */ /* 0x000ee20000002400 */
[----:B------:R-:W-:Y:S02]  /*17790*/  I2FP.F32.S32 R28, R28 ;  /* 0x0000001c001c7245 */ /* 0x000fe40000201400 */
[----:B------:R-:W-:Y:S02]  /*177a0*/  FSEL R176, R176, -INF , !P0 ;  /* 0xff800000b0b07808 */ /* 0x000fe40004000000 */
[----:B------:R-:W-:Y:S01]  /*177b0*/  FSEL R177, R177, -INF , !P1 ;  /* 0xff800000b1b17808 */ /* 0x000fe20004800000 */
[----:B----4-:R-:W-:Y:S01]  /*177c0*/  FFMA.FTZ R172, -R239, R28, R172 ;  /* 0x0000001cefac7223 */ /* 0x010fe200000101ac */
[----:B------:R-:W-:-:S02]  /*177d0*/  FSEL R174, R174, -INF , !P4 ;  /* 0xff800000aeae7808 */ /* 0x000fc40006000000 */
[----:B------:R-:W-:Y:S02]  /*177e0*/  FSEL R173, R173, -INF , !P3 ;  /* 0xff800000adad7808 */ /* 0x000fe40005800000 */
[----:B------:R-:W-:Y:S02]  /*177f0*/  ISETP.GE.AND P0, PT, R21, R246, PT ;  /* 0x000000f61500720c */ /* 0x000fe40003f06270 */
[----:B------:R-:W-:Y:S02]  /*17800*/  ISETP.GT.AND P1, PT, R247, R21, PT ;  /* 0x00000015f700720c */ /* 0x000fe40003f24270 */
[----:B------:R-:W-:Y:S02]  /*17810*/  ISETP.GT.AND P6, PT, R62, R20, PT ;  /* 0x000000143e00720c */ /* 0x000fe40003fc4270 */
[C---:B------:R-:W-:Y:S02]  /*17820*/  ISETP.GE.AND P5, PT, R20.reuse, R245, PT ;  /* 0x000000f51400720c */ /* 0x040fe40003fa6270 */
[----:B------:R-:W-:-:S02]  /*17830*/  ISETP.GE.AND P4, PT, R20, R246, PT ;  /* 0x000000f61400720c */ /* 0x000fc40003f86270 */
[----:B------:R-:W-:Y:S02]  /*17840*/  ISETP.GT.AND P3, PT, R247, R20, PT ;  /* 0x00000014f700720c */ /* 0x000fe40003f64270 */
[----:B------:R-:W-:Y:S01]  /*17850*/  HMMA.16816.F32 R20, R4, R22, R24 ;  /* 0x000000160414723c */ /* 0x000fe20000001818 */
[----:B------:R-:W-:Y:S01]  /*17860*/  VIADD R24, R123, 0xa1 ;  /* 0x000000a17b187836 */ /* 0x000fe20000000000 */
[----:B------:R-:W-:Y:S02]  /*17870*/  FSEL R172, R172, -INF , !P1 ;  /* 0xff800000acac7808 */ /* 0x000fe40004800000 */
[----:B------:R-:W-:Y:S02]  /*17880*/  FSEL R67, R67, -INF , !P6 ;  /* 0xff80000043437808 */ /* 0x000fe40007000000 */
[----:B------:R-:W-:Y:S02]  /*17890*/  IADD3 R30, PT, PT, R244, -0xa1, -R118 ;  /* 0xffffff5ff41e7810 */ /* 0x000fe40007ffe876 */
[----:B------:R-:W-:-:S02]  /*178a0*/  FSEL R172, R172, -INF , !P0 ;  /* 0xff800000acac7808 */ /* 0x000fc40004000000 */
[----:B------:R-:W-:Y:S02]  /*178b0*/  FSEL R67, R67, -INF , !P5 ;  /* 0xff80000043437808 */ /* 0x000fe40006800000 */
[----:B------:R-:W-:Y:S02]  /*178c0*/  IABS R30, R30 ;  /* 0x0000001e001e7213 */ /* 0x000fe40000000000 */
[----:B------:R-:W-:Y:S02]  /*178d0*/  ISETP.GT.AND P1, PT, R62, R24, PT ;  /* 0x000000183e00720c */ /* 0x000fe40003f24270 */
[C---:B------:R-:W-:Y:S02]  /*178e0*/  ISETP.GE.AND P6, PT, R24.reuse, R245, PT ;  /* 0x000000f51800720c */ /* 0x040fe40003fc6270 */
[----:B------:R-:W-:Y:S01]  /*178f0*/  ISETP.GE.AND P0, PT, R24, R246, PT ;  /* 0x000000f61800720c */ /* 0x000fe20003f06270 */
[----:B------:R-:W-:Y:S01]  /*17900*/  FMUL.FTZ R22, R22, R2 ;  /* 0x0000000216167220 */ /* 0x000fe20000410000 */
[----:B------:R-:W-:Y:S01]  /*17910*/  ISETP.GT.AND P5, PT, R247, R24, PT ;  /* 0x00000018f700720c */ /* 0x000fe20003fa4270 */
[----:B------:R-:W-:Y:S01]  /*17920*/  FMUL.FTZ R23, R23, R2 ;  /* 0x0000000217177220 */ /* 0x000fe20000410000 */
[----:B-1----:R-:W-:Y:S01]  /*17930*/  HMMA.16816.F32 R24, R100, R16, R168 ;  /* 0x000000106418723c */ /* 0x002fe200000018a8 */
[----:B------:R-:W-:Y:S01]  /*17940*/  I2FP.F32.S32 R30, R30 ;  /* 0x0000001e001e7245 */ /* 0x000fe20000201400 */
[----:B------:R-:W1:Y:S01]  /*17950*/  MUFU.TANH R16, R31 ;  /* 0x0000001f00107308 */ /* 0x000e620000002400 */
[----:B------:R-:W-:-:S02]  /*17960*/  IADD3 R28, PT, PT, R63, -0xa0, -R118 ;  /* 0xffffff603f1c7810 */ /* 0x000fc40007ffe876 */
[--C-:B------:R-:W-:Y:S01]  /*17970*/  IADD3 R17, PT, PT, R244, -0xa8, -R118.reuse ;  /* 0xffffff58f4117810 */ /* 0x100fe20007ffe876 */
[----:B--2---:R-:W-:Y:S01]  /*17980*/  FFMA.FTZ R30, -R239, R30, R29 ;  /* 0x0000001eef1e7223 */ /* 0x004fe2000001011d */
[----:B------:R-:W-:Y:S01]  /*17990*/  FMUL.FTZ R29, R20, R2 ;  /* 0x00000002141d7220 */ /* 0x000fe20000410000 */
[----:B------:R-:W-:Y:S02]  /*179a0*/  IABS R28, R28 ;  /* 0x0000001c001c7213 */ /* 0x000fe40000000000 */
[----:B------:R-:W-:Y:S01]  /*179b0*/  IABS R20, R17 ;  /* 0x0000001100147213 */ /* 0x000fe20000000000 */
[----:B------:R-:W-:Y:S01]  /*179c0*/  MUFU.TANH R22, R22 ;  /* 0x0000001600167308 */ /* 0x000fe20000002400 */
[----:B------:R-:W-:Y:S02]  /*179d0*/  IADD3 R17, PT, PT, R63, -0xa1, -R118 ;  /* 0xffffff5f3f117810 */ /* 0x000fe40007ffe876 */
[----:B------:R-:W-:Y:S02]  /*179e0*/  I2FP.F32.S32 R28, R28 ;  /* 0x0000001c001c7245 */ /* 0x000fe40000201400 */
[----:B------:R-:W-:-:S02]  /*179f0*/  IABS R17, R17 ;  /* 0x0000001100117213 */ /* 0x000fc40000000000 */
[----:B------:R-:W-:Y:S01]  /*17a00*/  I2FP.F32.S32 R20, R20 ;  /* 0x0000001400147245 */ /* 0x000fe20000201400 */
[----:B------:R-:W2:Y:S01]  /*17a10*/  MUFU.TANH R29, R29 ;  /* 0x0000001d001d7308 */ /* 0x000ea20000002400 */
[----:B---3--:R-:W-:Y:S01]  /*17a20*/  HMMA.16816.F32 R24, R4, R12, R24 ;  /* 0x0000000c0418723c */ /* 0x008fe20000001818 */
[----:B------:R-:W-:Y:S01]  /*17a30*/  FFMA.FTZ R32, -R239, R28, R32 ;  /* 0x0000001cef207223 */ /* 0x000fe20000010120 */
[----:B------:R-:W-:Y:S01]  /*17a40*/  I2FP.F32.S32 R17, R17 ;  /* 0x0000001100117245 */ /* 0x000fe20000201400 */
[----:B------:R-:W-:Y:S01]  /*17a50*/  VIADD R28, R123, 0xa8 ;  /* 0x000000a87b1c7836 */ /* 0x000fe20000000000 */
[----:B------:R-:W-:Y:S01]  /*17a60*/  IADD3 R12, PT, PT, R63, -0xa8, -R118 ;  /* 0xffffff583f0c7810 */ /* 0x000fe20007ffe876 */
[----:B------:R-:W-:Y:S01]  /*17a70*/  FMUL.FTZ R13, R21, R2 ;  /* 0x00000002150d7220 */ /* 0x000fe20000410000 */
[----:B------:R-:W-:Y:S01]  /*17a80*/  FSEL R32, R32, -INF , !P3 ;  /* 0xff80000020207808 */ /* 0x000fe20005800000 */
[----:B-1----:R-:W-:Y:S01]  /*17a90*/  FFMA.FTZ R16, -R239, R17, R16 ;  /* 0x00000011ef107223 */ /* 0x002fe20000010110 */
[----:B------:R-:W-:Y:S01]  /*17aa0*/  ISETP.GT.AND P3, PT, R62, R28, PT ;  /* 0x0000001c3e00720c */ /* 0x000fe20003f64270 */
[----:B------:R-:W-:Y:S01]  /*17ab0*/  VIADD R17, R123, 0xa9 ;  /* 0x000000a97b117836 */ /* 0x000fe20000000000 */
[----:B------:R-:W-:Y:S01]  /*17ac0*/  FSEL R170, R32, -INF , !P4 ;  /* 0xff80000020aa7808 */ /* 0x000fe20006000000 */
[----:B------:R-:W1:Y:S01]  /*17ad0*/  MUFU.TANH R13, R13 ;  /* 0x0000000d000d7308 */ /* 0x000e620000002400 */
[----:B------:R-:W-:-:S02]  /*17ae0*/  FSEL R69, R30, -INF , !P1 ;  /* 0xff8000001e457808 */ /* 0x000fc40004800000 */
[----:B------:R-:W-:Y:S01]  /*17af0*/  ISETP.GE.AND P4, PT, R28, R245, PT ;  /* 0x000000f51c00720c */ /* 0x000fe20003f86270 */
[----:B--2---:R-:W-:Y:S01]  /*17b00*/  FFMA.FTZ R20, -R239, R20, R29 ;  /* 0x00000014ef147223 */ /* 0x004fe2000001011d */
[----:B------:R-:W-:Y:S02]  /*17b10*/  FSEL R16, R16, -INF , !P5 ;  /* 0xff80000010107808 */ /* 0x000fe40006800000 */
[----:B------:R-:W-:Y:S01]  /*17b20*/  IABS R12, R12 ;  /* 0x0000000c000c7213 */ /* 0x000fe20000000000 */
[----:B------:R-:W-:Y:S01]  /*17b30*/  MUFU.TANH R70, R23 ;  /* 0x0000001700467308 */ /* 0x000fe20000002400 */
[----:B------:R-:W-:Y:S01]  /*17b40*/  FSEL R68, R20, -INF , !P3 ;  /* 0xff80000014447808 */ /* 0x000fe20005800000 */
[-C--:B------:R-:W-:Y:S01]  /*17b50*/  FMUL.FTZ R20, R24, R2.reuse ;  /* 0x0000000218147220 */ /* 0x080fe20000410000 */
[----:B------:R-:W-:Y:S01]  /*17b60*/  FSEL R69, R69, -INF , !P6 ;  /* 0xff80000045457808 */ /* 0x000fe20007000000 */
[----:B------:R-:W-:Y:S01]  /*17b70*/  FMUL.FTZ R26, R26, R2 ;  /* 0x000000021a1a7220 */ /* 0x000fe20000410000 */
[----:B------:R-:W-:Y:S01]  /*17b80*/  ISETP.GE.AND P1, PT, R28, R246, PT ;  /* 0x000000f61c00720c */ /* 0x000fe20003f26270 */
[----:B------:R-:W-:Y:S01]  /*17b90*/  VIADD R24, R123, 0xb1 ;  /* 0x000000b17b187836 */ /* 0x000fe20000000000 */
[----:B------:R-:W-:Y:S01]  /*17ba0*/  ISETP.GT.AND P6, PT, R247, R28, PT ;  /* 0x0000001cf700720c */ /* 0x000fe20003fc4270 */
[----:B------:R-:W2:Y:S01]  /*17bb0*/  MUFU.TANH R20, R20 ;  /* 0x0000001400147308 */ /* 0x000ea20000002400 */
[----:B------:R-:W-:Y:S01]  /*17bc0*/  FSEL R168, R16, -INF , !P0 ;  /* 0xff80000010a87808 */ /* 0x000fe20004000000 */
[----:B------:R-:W-:Y:S01]  /*17bd0*/  HMMA.16816.F32 R28, R100, R18, R160 ;  /* 0x00000012641c723c */ /* 0x000fe200000018a0 */
[----:B------:R-:W-:Y:S01]  /*17be0*/  FSEL R68, R68, -INF , !P4 ;  /* 0xff80000044447808 */ /* 0x000fe20006000000 */
[----:B------:R-:W-:Y:S01]  /*17bf0*/  FMUL.FTZ R25, R25, R2 ;  /* 0x0000000219197220 */ /* 0x000fe20000410000 */
[----:B------:R-:W-:-:S02]  /*17c00*/  ISETP.GT.AND P5, PT, R62, R17, PT ;  /* 0x000000113e00720c */ /* 0x000fc40003fa4270 */
[C---:B------:R-:W-:Y:S01]  /*17c10*/  ISETP.GE.AND P3, PT, R17.reuse, R245, PT ;  /* 0x000000f51100720c */ /* 0x040fe20003f66270 */
[----:B------:R-:W3:Y:S01]  /*17c20*/  MUFU.TANH R32, R26 ;  /* 0x0000001a00207308 */ /* 0x000ee20000002400 */
[----:B------:R-:W-:Y:S02]  /*17c30*/  ISETP.GE.AND P0, PT, R17, R246, PT ;  /* 0x000000f61100720c */ /* 0x000fe40003f06270 */
[----:B------:R-:W-:Y:S02]  /*17c40*/  ISETP.GT.AND P4, PT, R247, R17, PT ;  /* 0x00000011f700720c */ /* 0x000fe40003f84270 */
[----:B------:R-:W-:Y:S01]  /*17c50*/  I2FP.F32.S32 R12, R12 ;  /* 0x0000000c000c7245 */ /* 0x000fe20000201400 */
[----:B------:R-:W4:Y:S01]  /*17c60*/  LDSM.16.M88.4 R16, [R167+0x8000] ;  /* 0x00800000a710783b */ /* 0x000f220000000200 */
[C-C-:B------:R-:W-:Y:S02]  /*17c70*/  IADD3 R72, PT, PT, R244.reuse, -0xa9, -R118.reuse ;  /* 0xffffff57f4487810 */ /* 0x140fe40007ffe876 */
[----:B------:R-:W-:Y:S01]  /*17c80*/  IADD3 R21, PT, PT, R63, -0xa9, -R118 ;  /* 0xffffff573f157810 */ /* 0x000fe20007ffe876 */
[----:B------:R-:W-:Y:S01]  /*17c90*/  FFMA.FTZ R160, -R239, R12, R22 ;  /* 0x0000000cefa07223 */ /* 0x000fe20000010116 */
[----:B------:R-:W-:Y:S01]  /*17ca0*/  IABS R72, R72 ;  /* 0x0000004800487213 */ /* 0x000fe20000000000 */
[----:B------:R-:W-:Y:S01]  /*17cb0*/  VIADD R12, R123, 0xb0 ;  /* 0x000000b07b0c7836 */ /* 0x000fe20000000000 */
[----:B------:R-:W-:-:S02]  /*17cc0*/  IADD3 R22, PT, PT, R244, -0xb0, -R118 ;  /* 0xffffff50f4167810 */ /* 0x000fc40007ffe876 */
[----:B------:R-:W-:Y:S02]  /*17cd0*/  I2FP.F32.S32 R72, R72 ;  /* 0x0000004800487245 */ /* 0x000fe40000201400 */
[----:B------:R-:W-:Y:S02]  /*17ce0*/  IABS R22, R22 ;  /* 0x0000001600167213 */ /* 0x000fe40000000000 */
[----:B------:R-:W-:Y:S01]  /*17cf0*/  IABS R21, R21 ;  /* 0x0000001500157213 */ /* 0x000fe20000000000 */
[C---:B-1----:R-:W-:Y:S01]  /*17d00*/  FFMA.FTZ R72, -R239.reuse, R72, R13 ;  /* 0x00000048ef487223 */ /* 0x042fe2000001010d */
[----:B------:R-:W-:Y:S02]  /*17d10*/  I2FP.F32.S32 R71, R22 ;  /* 0x0000001600477245 */ /* 0x000fe40000201400 */
[----:B------:R-:W-:Y:S02]  /*17d20*/  I2FP.F32.S32 R21, R21 ;  /* 0x0000001500157245 */ /* 0x000fe40000201400 */
[----:B------:R-:W-:Y:S01]  /*17d30*/  FSEL R160, R160, -INF , !P6 ;  /* 0xff800000a0a07808 */ /* 0x000fe20007000000 */
[C---:B--2---:R-:W-:Y:S01]  /*17d40*/  FFMA.FTZ R71, -R239.reuse, R71, R20 ;  /* 0x00000047ef477223 */ /* 0x044fe20000010114 */
[----:B------:R-:W-:Y:S01]  /*17d50*/  FSEL R72, R72, -INF , !P5 ;  /* 0xff80000048487808 */ /* 0x000fe20006800000 */
[----:B------:R-:W-:Y:S01]  /*17d60*/  FFMA.FTZ R70, -R239, R21, R70 ;  /* 0x00000015ef467223 */ /* 0x000fe20000010146 */
[----:B------:R-:W-:Y:S01]  /*17d70*/  FSEL R160, R160, -INF , !P1 ;  /* 0xff800000a0a07808 */ /* 0x000fe20004800000 */
[----:B------:R-:W1:Y:S01]  /*17d80*/  LDSM.16.M88.4 R20, [R218+0x8000] ;  /* 0x00800000da14783b */ /* 0x000e620000000200 */
[----:B------:R-:W-:-:S02]  /*17d90*/  FSEL R72, R72, -INF , !P3 ;  /* 0xff80000048487808 */ /* 0x000fc40005800000 */
[----:B------:R-:W-:Y:S02]  /*17da0*/  ISETP.GT.AND P6, PT, R62, R12, PT ;  /* 0x0000000c3e00720c */ /* 0x000fe40003fc4270 */
[C---:B------:R-:W-:Y:S02]  /*17db0*/  ISETP.GE.AND P5, PT, R12.reuse, R245, PT ;  /* 0x000000f50c00720c */ /* 0x040fe40003fa6270 */
[----:B------:R-:W-:Y:S02]  /*17dc0*/  ISETP.GE.AND P1, PT, R12, R246, PT ;  /* 0x000000f60c00720c */ /* 0x000fe40003f26270 */
[----:B------:R-:W-:Y:S02]  /*17dd0*/  ISETP.GT.AND P3, PT, R247, R12, PT ;  /* 0x0000000cf700720c */ /* 0x000fe40003f64270 */
[----:B------:R-:W-:Y:S01]  /*17de0*/  HMMA.16816.F32 R12, R4, R14, R28 ;  /* 0x0000000e040c723c */ /* 0x000fe2000000181c */
[----:B------:R-:W-:Y:S01]  /*17df0*/  FSEL R70, R70, -INF , !P4 ;  /* 0xff80000046467808 */ /* 0x000fe20006000000 */
[----:B------:R-:W-:Y:S01]  /*17e00*/  FMUL.FTZ R31, R27, R2 ;  /* 0x000000021b1f7220 */ /* 0x000fe20000410000 */
[----:B------:R-:W-:Y:S01]  /*17e10*/  FSEL R71, R71, -INF , !P6 ;  /* 0xff80000047477808 */ /* 0x000fe20007000000 */
[----:B------:R2:W1:Y:S01]  /*17e20*/  MUFU.TANH R29, R25 ;  /* 0x00000019001d7308 */ /* 0x0004620000002400 */
[----:B------:R-:W-:-:S02]  /*17e30*/  IADD3 R28, PT, PT, R63, -0xb0, -R118 ;  /* 0xffffff503f1c7810 */ /* 0x000fc40007ffe876 */
[----:B------:R-:W-:Y:S01]  /*17e40*/  FSEL R70, R70, -INF , !P0 ;  /* 0xff80000046467808 */ /* 0x000fe20004000000 */
[----:B----4-:R-:W-:Y:S01]  /*17e50*/  HMMA.16816.F32 R152, R100, R18, R152 ;  /* 0x000000126498723c */ /* 0x010fe20000001898 */
[----:B------:R-:W-:Y:S01]  /*17e60*/  FSEL R71, R71, -INF , !P5 ;  /* 0xff80000047477808 */ /* 0x000fe20006800000 */
[----:B------:R-:W-:Y:S01]  /*17e70*/  VIADD R19, R123, 0xc0 ;  /* 0x000000c07b137836 */ /* 0x000fe20000000000 */
[----:B------:R-:W-:Y:S02]  /*17e80*/  IABS R28, R28 ;  /* 0x0000001c001c7213 */ /* 0x000fe40000000000 */
[----:B------:R-:W-:Y:S02]  /*17e90*/  ISETP.GT.AND P4, PT, R62, R24, PT ;  /* 0x000000183e00720c */ /* 0x000fe40003f84270 */
[C---:B------:R-:W-:Y:S02]  /*17ea0*/  ISETP.GE.AND P6, PT, R24.reuse, R245, PT ;  /* 0x000000f51800720c */ /* 0x040fe40003fc6270 */
[----:B------:R-:W-:-:S02]  /*17eb0*/  ISETP.GE.AND P0, PT, R24, R246, PT ;  /* 0x000000f61800720c */ /* 0x000fc40003f06270 */
[----:B------:R-:W-:Y:S01]  /*17ec0*/  ISETP.GT.AND P5, PT, R247, R24, PT ;  /* 0x00000018f700720c */ /* 0x000fe20003fa4270 */
[----:B------:R-:W-:Y:S01]  /*17ed0*/  FMUL.FTZ R14, R14, R2 ;  /* 0x000000020e0e7220 */ /* 0x000fe20000410000 */
[----:B--2---:R-:W-:Y:S01]  /*17ee0*/  HMMA.16816.F32 R24, R100, R16, R156 ;  /* 0x000000106418723c */ /* 0x004fe2000000189c */
[----:B------:R-:W-:Y:S01]  /*17ef0*/  I2FP.F32.S32 R28, R28 ;  /* 0x0000001c001c7245 */ /* 0x000fe20000201400 */
[----:B------:R-:W-:Y:S01]  /*17f00*/  FMUL.FTZ R17, R12, R2 ;  /* 0x000000020c117220 */ /* 0x000fe20000410000 */
[C-C-:B------:R-:W-:Y:S01]  /*17f10*/  IADD3 R30, PT, PT, R244.reuse, -0xb1, -R118.reuse ;  /* 0xffffff4ff41e7810 */ /* 0x140fe20007ffe876 */
[----:B------:R-:W2:Y:S01]  /*17f20*/  MUFU.TANH R16, R31 ;  /* 0x0000001f00107308 */ /* 0x000ea20000002400 */
[----:B------:R-:W-:Y:S01]  /*17f30*/  IADD3 R12, PT, PT, R63, -0xb1, -R118 ;  /* 0xffffff4f3f0c7810 */ /* 0x000fe20007ffe876 */
[----:B---3--:R-:W-:Y:S01]  /*17f40*/  FFMA.FTZ R28, -R239, R28, R32 ;  /* 0x0000001cef1c7223 */ /* 0x008fe20000010120 */
[----:B------:R-:W-:Y:S01]  /*17f50*/  IADD3 R32, PT, PT, R244, -0xb8, -R118 ;  /* 0xffffff48f4207810 */ /* 0x000fe20007ffe876 */
[----:B------:R-:W-:Y:S01]  /*17f60*/  FMUL.FTZ R13, R13, R2 ;  /* 0x000000020d0d7220 */ /* 0x000fe20000410000 */
[----:B------:R-:W-:Y:S01]  /*17f70*/  IABS R30, R30 ;  /* 0x0000001e001e7213 */ /* 0x000fe20000000000 */
[----:B------:R-:W-:Y:S01]  /*17f80*/  FMUL.FTZ R76, R15, R2 ;  /* 0x000000020f4c7220 */ /* 0x000fe20000410000 */
[----:B------:R-:W-:Y:S01]  /*17f90*/  IABS R32, R32 ;  /* 0x0000002000207213 */ /* 0x000fe20000000000 */
[----:B------:R-:W3:Y:S01]  /*17fa0*/  MUFU.TANH R17, R17 ;  /* 0x0000001100117308 */ /* 0x000ee20000002400 */
[----:B------:R-:W-:-:S02]  /*17fb0*/  FSEL R75, R28, -INF , !P3 ;  /* 0xff8000001c4b7808 */ /* 0x000fc40005800000 */
[----:B------:R-:W-:Y:S01]  /*17fc0*/  I2FP.F32.S32 R30, R30 ;  /* 0x0000001e001e7245 */ /* 0x000fe20000201400 */
[----:B------:R-:W-:Y:S01]  /*17fd0*/  IMAD.MOV.U32 R28, RZ, RZ, R32 ;  /* 0x000000ffff1c7224 */ /* 0x000fe200078e0020 */
[----:B------:R-:W-:Y:S02]  /*17fe0*/  IABS R12, R12 ;  /* 0x0000000c000c7213 */ /* 0x000fe40000000000 */
[----:B------:R-:W-:Y:S01]  /*17ff0*/  IADD3 R80, PT, PT, R244, -0xb9, -R118 ;  /* 0xffffff47f4507810 */ /* 0x000fe20007ffe876 */
[----:B-1----:R-:W-:Y:S01]  /*18000*/  HMMA.16816.F32 R24, R4, R20, R24 ;  /* 0x000000140418723c */ /* 0x002fe20000001818 */
[----:B------:R-:W1:Y:S01]  /*18010*/  MUFU.TANH R14, R14 ;  /* 0x0000000e000e7308 */ /* 0x000e620000002400 */
[----:B------:R-:W-:Y:S01]  /*18020*/  FFMA.FTZ R30, -R239, R30, R29 ;  /* 0x0000001eef1e7223 */ /* 0x000fe2000001011d */
[----:B------:R-:W-:Y:S01]  /*18030*/  I2FP.F32.S32 R28, R28 ;  /* 0x0000001c001c7245 */ /* 0x000fe20000201400 */
[----:B------:R-:W-:Y:S01]  /*18040*/  VIADD R29, R123, 0xb8 ;  /* 0x000000b87b1d7836 */ /* 0x000fe20000000000 */
[----:B------:R-:W-:-:S02]  /*18050*/  I2FP.F32.S32 R12, R12 ;  /* 0x0000000c000c7245 */ /* 0x000fc40000201400 */
[----:B------:R-:W-:Y:S01]  /*18060*/  IADD3 R78, PT, PT, R63, -0xb8, -R118 ;  /* 0xffffff483f4e7810 */ /* 0x000fe20007ffe876 */
[----:B------:R-:W-:Y:S01]  /*18070*/  HMMA.16816.F32 R20, R4, R22, R152 ;  /* 0x000000160414723c */ /* 0x000fe20000001898 */
[----:B------:R-:W4:Y:S01]  /*18080*/  MUFU.TANH R13, R13 ;  /* 0x0000000d000d7308 */ /* 0x000f220000002400 */
[C---:B--2---:R-:W-:Y:S01]  /*18090*/  FFMA.FTZ R12, -R239.reuse, R12, R16 ;  /* 0x0000000cef0c7223 */ /* 0x044fe20000010110 */
[----:B---3--:R-:W-:Y:S01]  /*180a0*/  FFMA.FTZ R17, -R239, R28, R17 ;  /* 0x0000001cef117223 */ /* 0x008fe20000010111 */
[----:B------:R-:W-:Y:S01]  /*180b0*/  ISETP.GT.AND P3, PT, R62, R29, PT ;  /* 0x0000001d3e00720c */ /* 0x000fe20003f64270 */
[----:B------:R-:W-:Y:S01]  /*180c0*/  VIADD R16, R123, 0xb9 ;  /* 0x000000b97b107836 */ /* 0x000fe20000000000 */
[----:B------:R-:W-:Y:S02]  /*180d0*/  IABS R80, R80 ;  /* 0x0000005000507213 */ /* 0x000fe40000000000 */
[----:B------:R-:W-:Y:S01]  /*180e0*/  IABS R78, R78 ;  /* 0x0000004e004e7213 */ /* 0x000fe20000000000 */
[----:B------:R-:W2:Y:S01]  /*180f0*/  MUFU.TANH R76, R76 ;  /* 0x0000004c004c7308 */ /* 0x000ea20000002400 */
[----:B------:R-:W-:Y:S01]  /*18100*/  FSEL R75, R75, -INF , !P1 ;  /* 0xff8000004b4b7808 */ /* 0x000fe20004800000 */
[-C--:B------:R-:W-:Y:S01]  /*18110*/  FMUL.FTZ R25, R25, R2.reuse ;  /* 0x0000000219197220 */ /* 0x080fe20000410000 */
[----:B------:R-:W-:Y:S01]  /*18120*/  ISETP.GE.AND P1, PT, R29, R245, PT ;  /* 0x000000f51d00720c */ /* 0x000fe20003f26270 */
[-C--:B------:R-:W-:Y:S01]  /*18130*/  FMUL.FTZ R26, R26, R2.reuse ;  /* 0x000000021a1a7220 */ /* 0x080fe20000410000 */
[----:B------:R-:W-:Y:S01]  /*18140*/  FSEL R12, R12, -INF , !P5 ;  /* 0xff8000000c0c7808 */ /* 0x000fe20006800000 */
[----:B------:R-:W-:Y:S01]  /*18150*/  FMUL.FTZ R31, R27, R2 ;  /* 0x000000021b1f7220 */ /* 0x000fe20000410000 */
[----:B------:R-:W-:Y:S01]  /*18160*/  FSEL R74, R17, -INF , !P3 ;  /* 0xff800000114a7808 */ /* 0x000fe20005800000 */
[----:B------:R-:W-:Y:S01]  /*18170*/  MUFU.TANH R32, R26 ;  /* 0x0000001a00207308 */ /* 0x000fe20000002400 */
[----:B------:R-:W-:Y:S01]  /*18180*/  I2FP.F32.S32 R78, R78 ;  /* 0x0000004e004e7245 */ /* 0x000fe20000201400 */
[----:B------:R-:W-:Y:S01]  /*18190*/  FMUL.FTZ R22, R22, R2 ;  /* 0x0000000216167220 */ /* 0x000fe20000410000 */
[----:B------:R-:W-:-:S02]  /*181a0*/  I2FP.F32.S32 R80, R80 ;  /* 0x0000005000507245 */ /* 0x000fc40000201400 */
[----:B------:R-:W-:Y:S01]  /*181b0*/  FSEL R73, R12, -INF , !P0 ;  /* 0xff8000000c497808 */ /* 0x000fe20004000000 */
[C---:B-1----:R-:W-:Y:S01]  /*181c0*/  FFMA.FTZ R78, -R239.reuse, R78, R14 ;  /* 0x0000004eef4e7223 */ /* 0x042fe2000001010e */
[----:B------:R-:W-:Y:S01]  /*181d0*/  FSEL R74, R74, -INF , !P1 ;  /* 0xff8000004a4a7808 */ /* 0x000fe20004800000 */
[----:B----4-:R-:W-:Y:S01]  /*181e0*/  FFMA.FTZ R80, -R239, R80, R13 ;  /* 0x00000050ef507223 */ /* 0x010fe2000001010d */
[----:B------:R-:W-:Y:S01]  /*181f0*/  ISETP.GT.AND P5, PT, R62, R16, PT ;  /* 0x000000103e00720c */ /* 0x000fe20003fa4270 */
[----:B------:R-:W1:Y:S01]  /*18200*/  LDSM.16.M88.4 R12, [R167+0x8800] ;  /* 0x00880000a70c783b */ /* 0x000e620000000200 */
[C---:B------:R-:W-:Y:S02]  /*18210*/  ISETP.GE.AND P3, PT, R16.reuse, R245, PT ;  /* 0x000000f51000720c */ /* 0x040fe40003f66270 */
[----:B------:R-:W-:Y:S02]  /*18220*/  ISETP.GE.AND P0, PT, R16, R246, PT ;  /* 0x000000f61000720c */ /* 0x000fe40003f06270 */
[----:B------:R-:W-:Y:S01]  /*18230*/  ISETP.GT.AND P1, PT, R247, R16, PT ;  /* 0x00000010f700720c */ /* 0x000fe20003f24270 */
[----:B------:R-:W-:Y:S01]  /*18240*/  FMUL.FTZ R16, R24, R2 ;  /* 0x0000000218107220 */ /* 0x000fe20000410000 */
[----:B------:R-:W-:Y:S01]  /*18250*/  FSEL R77, R30, -INF , !P4 ;  /* 0xff8000001e4d7808 */ /* 0x000fe20006000000 */
[----:B------:R-:W-:Y:S01]  /*18260*/  VIADD R24, R123, 0xc1 ;  /* 0x000000c17b187836 */ /* 0x000fe20000000000 */
[----:B------:R-:W-:-:S02]  /*18270*/  IADD3 R18, PT, PT, R244, -0xc0, -R118 ;  /* 0xffffff40f4127810 */ /* 0x000fc40007ffe876 */
[----:B------:R-:W-:Y:S01]  /*18280*/  IADD3 R17, PT, PT, R63, -0xb9, -R118 ;  /* 0xffffff473f117810 */ /* 0x000fe20007ffe876 */
[----:B------:R-:W3:Y:S01]  /*18290*/  MUFU.TANH R16, R16 ;  /* 0x0000001000107308 */ /* 0x000ee20000002400 */
[----:B------:R-:W-:Y:S02]  /*182a0*/  FSEL R77, R77, -INF , !P6 ;  /* 0xff8000004d4d7808 */ /* 0x000fe40007000000 */
[----:B------:R-:W-:Y:S02]  /*182b0*/  ISETP.GT.AND P6, PT, R247, R29, PT ;  /* 0x0000001df700720c */ /* 0x000fe40003fc4270 */
[----:B------:R-:W-:Y:S02]  /*182c0*/  IABS R18, R18 ;  /* 0x0000001200127213 */ /* 0x000fe40000000000 */
[----:B------:R-:W-:Y:S02]  /*182d0*/  IABS R17, R17 ;  /* 0x0000001100117213 */ /* 0x000fe40000000000 */
[----:B------:R-:W-:-:S02]  /*182e0*/  ISETP.GE.AND P4, PT, R29, R246, PT ;  /* 0x000000f61d00720c */ /* 0x000fc40003f86270 */
[----:B------:R-:W-:Y:S01]  /*182f0*/  FSEL R78, R78, -INF , !P6 ;  /* 0xff8000004e4e7808 */ /* 0x000fe20007000000 */
[----:B------:R-:W4:Y:S01]  /*18300*/  MUFU.TANH R29, R25 ;  /* 0x00000019001d7308 */ /* 0x000f220000002400 */
[----:B------:R-:W-:Y:S02]  /*18310*/  FSEL R80, R80, -INF , !P5 ;  /* 0xff80000050507808 */ /* 0x000fe40006800000 */
[----:B------:R-:W-:Y:S02]  /*18320*/  I2FP.F32.S32 R17, R17 ;  /* 0x0000001100117245 */ /* 0x000fe40000201400 */
[----:B------:R-:W-:Y:S02]  /*18330*/  I2FP.F32.S32 R79, R18 ;  /* 0x00000012004f7245 */ /* 0x000fe40000201400 */
[----:B------:R-:W-:Y:S01]  /*18340*/  FSEL R78, R78, -INF , !P4 ;  /* 0xff8000004e4e7808 */ /* 0x000fe20006000000 */
[C---:B--2---:R-:W-:Y:S01]  /*18350*/  FFMA.FTZ R76, -R239.reuse, R17, R76 ;  /* 0x00000011ef4c7223 */ /* 0x044fe2000001014c */
[----:B------:R-:W-:Y:S01]  /*18360*/  FSEL R80, R80, -INF , !P3 ;  /* 0xff80000050507808 */ /* 0x000fe20005800000 */
[----:B---3--:R-:W-:Y:S01]  /*18370*/  FFMA.FTZ R79, -R239, R79, R16 ;  /* 0x0000004fef4f7223 */ /* 0x008fe20000010110 */
[----:B------:R-:W-:-:S02]  /*18380*/  ISETP.GT.AND P6, PT, R62, R19, PT ;  /* 0x000000133e00720c */ /* 0x000fc40003fc4270 */
[C---:B------:R-:W-:Y:S02]  /*18390*/  ISETP.GE.AND P4, PT, R19.reuse, R245, PT ;  /* 0x000000f51300720c */ /* 0x040fe40003f86270 */
[----:B------:R-:W-:Y:S02]  /*183a0*/  ISETP.GE.AND P5, PT, R19, R246, PT ;  /* 0x000000f61300720c */ /* 0x000fe40003fa6270 */
[----:B------:R-:W-:Y:S02]  /*183b0*/  ISETP.GT.AND P3, PT, R247, R19, PT ;  /* 0x00000013f700720c */ /* 0x000fe40003f64270 */
[--C-:B------:R-:W-:Y:S01]  /*183c0*/  IADD3 R30, PT, PT, R244, -0xc1, -R118.reuse ;  /* 0xffffff3ff41e7810 */ /* 0x100fe20007ffe876 */
[----:B------:R-:W2:Y:S01]  /*183d0*/  LDSM.16.M88.4 R16, [R218+0x8800] ;  /* 0x00880000da10783b */ /* 0x000ea20000000200 */
[----:B------:R-:W-:Y:S02]  /*183e0*/  IADD3 R28, PT, PT, R63, -0xc0, -R118 ;  /* 0xffffff403f1c7810 */ /* 0x000fe40007ffe876 */
[----:B------:R-:W-:-:S02]  /*183f0*/  IABS R30, R30 ;  /* 0x0000001e001e7213 */ /* 0x000fc40000000000 */
[----:B------:R-:W-:Y:S02]  /*18400*/  FSEL R76, R76, -INF , !P1 ;  /* 0xff8000004c4c7808 */ /* 0x000fe40004800000 */
[----:B------:R-:W-:Y:S02]  /*18410*/  I2FP.F32.S32 R30, R30 ;  /* 0x0000001e001e7245 */ /* 0x000fe40000201400 */
[----:B------:R-:W-:Y:S02]  /*18420*/  FSEL R79, R79, -INF , !P6 ;  /* 0xff8000004f4f7808 */ /* 0x000fe40007000000 */
[----:B------:R-:W-:Y:S01]  /*18430*/  IABS R28, R28 ;  /* 0x0000001c001c7213 */ /* 0x000fe20000000000 */
[----:B----4-:R-:W-:Y:S01]  /*18440*/  FFMA.FTZ R30, -R239, R30, R29 ;  /* 0x0000001eef1e7223 */ /* 0x010fe2000001011d */
[----:B------:R-:W-:Y:S01]  /*18450*/  FMUL.FTZ R29, R20, R2 ;  /* 0x00000002141d7220 */ /* 0x000fe20000410000 */
[----:B------:R-:W-:Y:S02]  /*18460*/  FSEL R76, R76, -INF , !P0 ;  /* 0xff8000004c4c7808 */ /* 0x000fe40004000000 */
[----:B------:R-:W-:-:S02]  /*18470*/  FSEL R79, R79, -INF , !P4 ;  /* 0xff8000004f4f7808 */ /* 0x000fc40006000000 */
[----:B------:R-:W-:Y:S01]  /*18480*/  ISETP.GT.AND P1, PT, R62, R24, PT ;  /* 0x000000183e00720c */ /* 0x000fe20003f24270 */
[----:B------:R-:W-:Y:S01]  /*18490*/  MUFU.TANH R29, R29 ;  /* 0x0000001d001d7308 */ /* 0x000fe20000002400 */
[C---:B------:R-:W-:Y:S02]  /*184a0*/  ISETP.GE.AND P6, PT, R24.reuse, R245, PT ;  /* 0x000000f51800720c */ /* 0x040fe40003fc6270 */
[----:B------:R-:W-:Y:S02]  /*184b0*/  ISETP.GE.AND P0, PT, R24, R246, PT ;  /* 0x000000f61800720c */ /* 0x000fe40003f06270 */
[----:B------:R-:W-:Y:S02]  /*184c0*/  ISETP.GT.AND P4, PT, R247, R24, PT ;  /* 0x00000018f700720c */ /* 0x000fe40003f84270 */
[----:B-1----:R-:W-:Y:S01]  /*184d0*/  HMMA.16816.F32 R24, R100, R12, R148 ;  /* 0x0000000c6418723c */ /* 0x002fe20000001894 */
[----:B------:R-:W-:Y:S01]  /*184e0*/  IADD3 R13, PT, PT, R244, -0xc8, -R118 ;  /* 0xffffff38f40d7810 */ /* 0x000fe20007ffe876 */
[----:B------:R-:W1:Y:S01]  /*184f0*/  MUFU.TANH R12, R31 ;  /* 0x0000001f000c7308 */ /* 0x000e620000002400 */
[----:B------:R-:W-:-:S02]  /*18500*/  I2FP.F32.S32 R28, R28 ;  /* 0x0000001c001c7245 */ /* 0x000fc40000201400 */
[----:B------:R-:W-:Y:S02]  /*18510*/  IABS R20, R13 ;  /* 0x0000000d00147213 */ /* 0x000fe40000000000 */
[----:B------:R-:W-:Y:S01]  /*18520*/  IADD3 R13, PT, PT, R63, -0xc1, -R118 ;  /* 0xffffff3f3f0d7810 */ /* 0x000fe20007ffe876 */
[----:B------:R-:W-:Y:S01]  /*18530*/  FFMA.FTZ R32, -R239, R28, R32 ;  /* 0x0000001cef207223 */ /* 0x000fe20000010120 */
[----:B------:R-:W-:Y:S01]  /*18540*/  VIADD R28, R123, 0xc8 ;  /* 0x000000c87b1c7836 */ /* 0x000fe20000000000 */
[----:B------:R-:W-:Y:S02]  /*18550*/  FSEL R85, R30, -INF , !P1 ;  /* 0xff8000001e557808 */ /* 0x000fe40004800000 */
[----:B------:R-:W-:Y:S02]  /*18560*/  IABS R13, R13 ;  /* 0x0000000d000d7213 */ /* 0x000fe40000000000 */
[----:B------:R-:W-:Y:S02]  /*18570*/  FSEL R32, R32, -INF , !P3 ;  /* 0xff80000020207808 */ /* 0x000fe40005800000 */
[----:B------:R-:W-:-:S02]  /*18580*/  I2FP.F32.S32 R13, R13 ;  /* 0x0000000d000d7245 */ /* 0x000fc40000201400 */
[----:B------:R-:W-:Y:S02]  /*18590*/  I2FP.F32.S32 R20, R20 ;  /* 0x0000001400147245 */ /* 0x000fe40000201400 */
[----:B------:R-:W-:Y:S01]  /*185a0*/  FSEL R83, R32, -INF , !P5 ;  /* 0xff80000020537808 */ /* 0x000fe20006800000 */
[----:B-1----:R-:W-:Y:S01]  /*185b0*/  FFMA.FTZ R13, -R239, R13, R12 ;  /* 0x0000000def0d7223 */ /* 0x002fe2000001010c */
[----:B------:R-:W-:Y:S01]  /*185c0*/  FSEL R85, R85, -INF , !P6 ;  /* 0xff80000055557808 */ /* 0x000fe20007000000 */
[----:B------:R-:W1:Y:S01]  /*185d0*/  MUFU.TANH R12, R22 ;  /* 0x00000016000c7308 */ /* 0x000e620000002400 */
[----:B------:R-:W-:Y:S01]  /*185e0*/  ISETP.GT.AND P3, PT, R62, R28, PT ;  /* 0x0000001c3e00720c */ /* 0x000fe20003f64270 */
[----:B------:R-:W-:Y:S01]  /*185f0*/  FFMA.FTZ R20, -R239, R20, R29 ;  /* 0x00000014ef147223 */ /* 0x000fe2000001011d */
[C---:B------:R-:W-:Y:S01]  /*18600*/  ISETP.GE.AND P5, PT, R28.reuse, R245, PT ;  /* 0x000000f51c00720c */ /* 0x040fe20003fa6270 */
[----:B------:R-:W-:Y:S01]  /*18610*/  FMUL.FTZ R29, R21, R2 ;  /* 0x00000002151d7220 */ /* 0x000fe20000410000 */
[----:B------:R-:W-:Y:S01]  /*18620*/  ISETP.GE.AND P1, PT, R28, R246, PT ;  /* 0x000000f61c00720c */ /* 0x000fe20003f26270 */
[----:B--2---:R-:W-:Y:S01]  /*18630*/  HMMA.16816.F32 R24, R4, R16, R24 ;  /* 0x000000100418723c */ /* 0x004fe20000001818 */
[----:B------:R-:W-:Y:S01]  /*18640*/  ISETP.GT.AND P6, PT, R247, R28, PT ;  /* 0x0000001cf700720c */ /* 0x000fe20003fc4270 */
[----:B------:R-:W-:Y:S01]  /*18650*/  VIADD R16, R123, 0xc9 ;  /* 0x000000c97b107836 */ /* 0x000fe20000000000 */
[----:B------:R-:W-:-:S02]  /*18660*/  IADD3 R28, PT, PT, R63, -0xc8, -R118 ;  /* 0xffffff383f1c7810 */ /* 0x000fc40007ffe876 */
[----:B------:R-:W-:Y:S02]  /*18670*/  FSEL R82, R13, -INF , !P4 ;  /* 0xff8000000d527808 */ /* 0x000fe40006000000 */
[----:B------:R-:W-:Y:S02]  /*18680*/  IABS R21, R28 ;  /* 0x0000001c00157213 */ /* 0x000fe40000000000 */
[----:B------:R2:W3:Y:S01]  /*18690*/  MUFU.TANH R28, R29 ;  /* 0x0000001d001c7308 */ /* 0x0004e20000002400 */
[----:B------:R-:W-:Y:S02]  /*186a0*/  FSEL R84, R20, -INF , !P3 ;  /* 0xff80000014547808 */ /* 0x000fe40005800000 */
[----:B------:R-:W-:Y:S01]  /*186b0*/  IMAD.MOV.U32 R13, RZ, RZ, R21 ;  /* 0x000000ffff0d7224 */ /* 0x000fe200078e0015 */
[----:B------:R-:W-:Y:S02]  /*186c0*/  IADD3 R17, PT, PT, R244, -0xc9, -R118 ;  /* 0xffffff37f4117810 */ /* 0x000fe40007ffe876 */
[----:B------:R-:W-:-:S02]  /*186d0*/  FSEL R82, R82, -INF , !P0 ;  /* 0xff80000052527808 */ /* 0x000fc40004000000 */
[----:B------:R-:W-:Y:S02]  /*186e0*/  I2FP.F32.S32 R13, R13 ;  /* 0x0000000d000d7245 */ /* 0x000fe40000201400 */
[----:B------:R-:W-:Y:S01]  /*186f0*/  FSEL R84, R84, -INF , !P5 ;  /* 0xff80000054547808 */ /* 0x000fe20006800000 */
[----:B------:R-:W-:Y:S01]  /*18700*/  FMUL.FTZ R26, R26, R2 ;  /* 0x000000021a1a7220 */ /* 0x000fe20000410000 */
[----:B------:R-:W-:Y:S01]  /*18710*/  ISETP.GT.AND P4, PT, R62, R16, PT ;  /* 0x000000103e00720c */ /* 0x000fe20003f84270 */
[----:B-1----:R-:W-:Y:S01]  /*18720*/  FFMA.FTZ R30, -R239, R13, R12 ;  /* 0x0000000def1e7223 */ /* 0x002fe2000001010c */
[----:B------:R-:W-:Y:S01]  /*18730*/  IADD3 R12, PT, PT, R244, -0xd0, -R118 ;  /* 0xffffff30f40c7810 */ /* 0x000fe20007ffe876 */
[-C--:B------:R-:W-:Y:S01]  /*18740*/  FMUL.FTZ R32, R25, R2.reuse ;  /* 0x0000000219207220 */ /* 0x080fe20000410000 */
[----:B------:R-:W-:Y:S01]  /*18750*/  ISETP.GE.AND P3, PT, R16, R245, PT ;  /* 0x000000f51000720c */ /* 0x000fe20003f66270 */
[----:B--2---:R-:W-:Y:S01]  /*18760*/  FMUL.FTZ R29, R24, R2 ;  /* 0x00000002181d7220 */ /* 0x004fe20000410000 */
[----:B------:R-:W-:Y:S01]  /*18770*/  ISETP.GE.AND P0, PT, R16, R246, PT ;  /* 0x000000f61000720c */ /* 0x000fe20003f06270 */
[----:B------:R-:W-:Y:S01]  /*18780*/  FMUL.FTZ R27, R27, R2 ;  /* 0x000000021b1b7220 */ /* 0x000fe20000410000 */
[----:B------:R-:W-:Y:S01]  /*18790*/  ISETP.GT.AND P5, PT, R247, R16, PT ;  /* 0x00000010f700720c */ /* 0x000fe20003fa4270 */
[----:B------:R-:W-:Y:S01]  /*187a0*/  FMUL.FTZ R16, R23, R2 ;  /* 0x0000000217107220 */ /* 0x000fe20000410000 */
[----:B------:R-:W-:Y:S01]  /*187b0*/  IABS R17, R17 ;  /* 0x0000001100117213 */ /* 0x000fe20000000000 */
[----:B------:R-:W-:Y:S01]  /*187c0*/  HMMA.16816.F32 R20, R100, R14, R144 ;  /* 0x0000000e6414723c */ /* 0x000fe20000001890 */
[----:B------:R-:W-:Y:S01]  /*187d0*/  IABS R24, R12 ;  /* 0x0000000c00187213 */ /* 0x000fe20000000000 */
[----:B------:R-:W1:Y:S01]  /*187e0*/  MUFU.TANH R29, R29 ;  /* 0x0000001d001d7308 */ /* 0x000e620000002400 */
[----:B------:R-:W-:Y:S01]  /*187f0*/  I2FP.F32.S32 R17, R17 ;  /* 0x0000001100117245 */ /* 0x000fe20000201400 */
[----:B------:R-:W2:Y:S01]  /*18800*/  LDSM.16.M88.4 R12, [R167+0x9000] ;  /* 0x00900000a70c783b */ /* 0x000ea20000000200 */
[----:B------:R-:W-:-:S02]  /*18810*/  FSEL R30, R30, -INF , !P6 ;  /* 0xff8000001e1e7808 */ /* 0x000fc40007000000 */
[----:B------:R-:W-:Y:S01]  /*18820*/  I2FP.F32.S32 R24, R24 ;  /* 0x0000001800187245 */ /* 0x000fe20000201400 */
[----:B---3--:R-:W-:Y:S01]  /*18830*/  FFMA.FTZ R89, -R239, R17, R28 ;  /* 0x00000011ef597223 */ /* 0x008fe2000001011c */
[----:B------:R-:W-:Y:S01]  /*18840*/  IADD3 R17, PT, PT, R63, -0xc9, -R118 ;  /* 0xffffff373f117810 */ /* 0x000fe20007ffe876 */
[----:B------:R-:W3:Y:S01]  /*18850*/  MUFU.TANH R16, R16 ;  /* 0x0000001000107308 */ /* 0x000ee20000002400 */
[C---:B------:R-:W-:Y:S01]  /*18860*/  VIADD R28, R123.reuse, 0xd0 ;  /* 0x000000d07b1c7836 */ /* 0x040fe20000000000 */
[----:B------:R-:W-:Y:S01]  /*18870*/  FSEL R87, R30, -INF , !P1 ;  /* 0xff8000001e577808 */ /* 0x000fe20004800000 */
[----:B------:R-:W-:Y:S01]  /*18880*/  VIADD R30, R123, 0xd1 ;  /* 0x000000d17b1e7836 */ /* 0x000fe20000000000 */
[----:B------:R-:W-:Y:S02]  /*18890*/  IABS R17, R17 ;  /* 0x0000001100117213 */ /* 0x000fe40000000000 */
[----:B------:R-:W-:Y:S02]  /*188a0*/  FSEL R89, R89, -INF , !P4 ;  /* 0xff80000059597808 */ /* 0x000fe40006000000 */
[----:B------:R-:W-:Y:S01]  /*188b0*/  I2FP.F32.S32 R17, R17 ;  /* 0x0000001100117245 */ /* 0x000fe20000201400 */
[----:B-1----:R-:W-:Y:S01]  /*188c0*/  FFMA.FTZ R31, -R239, R24, R29 ;  /* 0x00000018ef1f7223 */ /* 0x002fe2000001011d */
[----:B------:R-:W-:Y:S01]  /*188d0*/  FSEL R89, R89, -INF , !P3 ;  /* 0xff80000059597808 */ /* 0x000fe20005800000 */
[----:B------:R-:W-:Y:S01]  /*188e0*/  HMMA.16816.F32 R20, R4, R18, R20 ;  /* 0x000000120414723c */ /* 0x000fe20000001814 */
[----:B------:R-:W-:Y:S01]  /*188f0*/  ISETP.GT.AND P6, PT, R62, R28, PT ;  /* 0x0000001c3e00720c */ /* 0x000fe20003fc4270 */
[----:B------:R1:W4:Y:S01]  /*18900*/  MUFU.TANH R24, R26 ;  /* 0x0000001a00187308 */ /* 0x0003220000002400 */
[----:B------:R-:W-:-:S02]  /*18910*/  ISETP.GE.AND P1, PT, R28, R245, PT ;  /* 0x000000f51c00720c */ /* 0x000fc40003f26270 */
[----:B------:R-:W-:Y:S02]  /*18920*/  ISETP.GE.AND P4, PT, R28, R246, PT ;  /* 0x000000f61c00720c */ /* 0x000fe40003f86270 */
[----:B------:R-:W-:Y:S01]  /*18930*/  ISETP.GT.AND P3, PT, R247, R28, PT ;  /* 0x0000001cf700720c */ /* 0x000fe20003f64270 */
[----:B---3--:R-:W-:Y:S01]  /*18940*/  FFMA.FTZ R28, -R239, R17, R16 ;  /* 0x00000011ef1c7223 */ /* 0x008fe20000010110 */
[--C-:B------:R-:W-:Y:S01]  /*18950*/  IADD3 R29, PT, PT, R63, -0xd0, -R118.reuse ;  /* 0xffffff303f1d7810 */ /* 0x100fe20007ffe876 */
[----:B------:R-:W3:Y:S01]  /*18960*/  LDSM.16.M88.4 R16, [R218+0x9000] ;  /* 0x00900000da10783b */ /* 0x000ee20000000200 */
[----:B------:R-:W-:Y:S01]  /*18970*/  IADD3 R33, PT, PT, R244, -0xd1, -R118 ;  /* 0xffffff2ff4217810 */ /* 0x000fe20007ffe876 */
[----:B------:R-:W-:-:S04]  /*18980*/  DEPBAR.LE SB0, 0x0 ;  /* 0x000080000000791a */ /* 0x000fc80000000000 */
[----:B------:R-:W-:Y:S02]  /*18990*/  IABS R25, R29 ;  /* 0x0000001d00197213 */ /* 0x000fe40000000000 */
[----:B------:R-:W4:Y:S01]  /*189a0*/  MUFU.TANH R29, R32 ;  /* 0x00000020001d7308 */ /* 0x000f220000002400 */
[----:B-1----:R-:W-:Y:S01]  /*189b0*/  IABS R26, R33 ;  /* 0x00000021001a7213 */ /* 0x002fe20000000000 */
[-C--:B------:R-:W-:Y:S01]  /*189c0*/  FMUL.FTZ R20, R20, R2.reuse ;  /* 0x0000000214147220 */ /* 0x080fe20000410000 */
[----:B------:R-:W-:Y:S01]  /*189d0*/  I2FP.F32.S32 R25, R25 ;  /* 0x0000001900197245 */ /* 0x000fe20000201400 */
[----:B------:R-:W-:Y:S01]  /*189e0*/  FMUL.FTZ R23, R23, R2 ;  /* 0x0000000217177220 */ /* 0x000fe20000410000 */
[C---:B--2---:R-:W-:Y:S01]  /*189f0*/  HMMA.16816.F32 R140, R100.reuse, R12, R140 ;  /* 0x0000000c648c723c */ /* 0x044fe2000000188c */
[----:B------:R-:W-:Y:S02]  /*18a00*/  I2FP.F32.S32 R26, R26 ;  /* 0x0000001a001a7245 */ /* 0x000fe40000201400 */
[----:B------:R-:W-:Y:S01]  /*18a10*/  FSEL R28, R28, -INF , !P5 ;  /* 0xff8000001c1c7808 */ /* 0x000fe20006800000 */
[----:B----4-:R-:W-:Y:S01]  /*18a20*/  FFMA.FTZ R91, -R239, R25, R24 ;  /* 0x00000019ef5b7223 */ /* 0x010fe20000010118 */
[----:B------:R-:W-:Y:S01]  /*18a30*/  ISETP.GT.AND P5, PT, R62, R30, PT ;  /* 0x0000001e3e00720c */ /* 0x000fe20003fa4270 */
[----:B------:R-:W1:Y:S01]  /*18a40*/  MUFU.TANH R24, R27 ;  /* 0x0000001b00187308 */ /* 0x000e620000002400 */
[----:B------:R-:W-:Y:S01]  /*18a50*/  FSEL R31, R31, -INF , !P6 ;  /* 0xff8000001f1f7808 */ /* 0x000fe20007000000 */
[----:B------:R-:W-:Y:S01]  /*18a60*/  VIADD R25, R123, 0xd8 ;  /* 0x000000d87b197836 */ /* 0x000fe20000000000 */
[----:B------:R-:W-:Y:S01]  /*18a70*/  ISETP.GE.AND P6, PT, R30, R245, PT ;  /* 0x000000f51e00720c */ /* 0x000fe20003fc6270 */
[----:B------:R-:W-:Y:S01]  /*18a80*/  HMMA.16816.F32 R136, R100, R14, R136 ;  /* 0x0000000e6488723c */ /* 0x000fe20000001888 */
[--C-:B------:R-:W-:Y:S01]  /*18a90*/  IADD3 R12, PT, PT, R244, -0xd8, -R118.reuse ;  /* 0xffffff28f40c7810 */ /* 0x100fe20007ffe876 */
[----:B------:R-:W-:Y:S01]  /*18aa0*/  FFMA.FTZ R26, -R239, R26, R29 ;  /* 0x0000001aef1a7223 */ /* 0x000fe2000001011d */
[----:B------:R-:W-:Y:S01]  /*18ab0*/  IADD3 R13, PT, PT, R63, -0xd1, -R118 ;  /* 0xffffff2f3f0d7810 */ /* 0x000fe20007ffe876 */
[----:B------:R-:W2:Y:S01]  /*18ac0*/  MUFU.TANH R20, R20 ;  /* 0x0000001400147308 */ /* 0x000ea20000002400 */
[----:B------:R-:W-:Y:S01]  /*18ad0*/  FSEL R91, R91, -INF , !P3 ;  /* 0xff8000005b5b7808 */ /* 0x000fe20005800000 */
[----:B------:R-:W-:Y:S01]  /*18ae0*/  VIADD R15, R123, 0xe0 ;  /* 0x000000e07b0f7836 */ /* 0x000fe20000000000 */
[----:B------:R-:W-:-:S02]  /*18af0*/  FSEL R93, R26, -INF , !P5 ;  /* 0xff8000001a5d7808 */ /* 0x000fc40006800000 */
[----:B------:R-:W-:Y:S02]  /*18b00*/  IABS R12, R12 ;  /* 0x0000000c000c7213 */ /* 0x000fe40000000000 */
[----:B------:R-:W-:Y:S01]  /*18b10*/  IABS R13, R13 ;  /* 0x0000000d000d7213 */ /* 0x000fe20000000000 */
[----:B------:R-:W-:Y:S01]  /*18b20*/  MUFU.TANH R14, R23 ;  /* 0x00000017000e7308 */ /* 0x000fe20000002400 */
[----:B------:R-:W-:Y:S02]  /*18b30*/  FSEL R91, R91, -INF , !P4 ;  /* 0xff8000005b5b7808 */ /* 0x000fe40006000000 */
[----:B------:R-:W-:Y:S02]  /*18b40*/  FSEL R93, R93, -INF , !P6 ;  /* 0xff8000005d5d7808 */ /* 0x000fe40007000000 */
[----:B------:R-:W-:Y:S01]  /*18b50*/  ISETP.GT.AND P3, PT, R62, R25, PT ;  /* 0x000000193e00720c */ /* 0x000fe20003f64270 */
[C---:B---3--:R-:W-:Y:S01]  /*18b60*/  HMMA.16816.F32 R140, R4.reuse, R16, R140 ;  /* 0x00000010048c723c */ /* 0x048fe2000000188c */
[----:B------:R-:W-:Y:S01]  /*18b70*/  ISETP.GE.AND P5, PT, R25, R245, PT ;  /* 0x000000f51900720c */ /* 0x000fe20003fa6270 */
[----:B------:R-:W-:Y:S01]  /*18b80*/  FMUL.FTZ R17, R21, R2 ;  /* 0x0000000215117220 */ /* 0x000fe20000410000 */
[----:B------:R-:W-:Y:S01]  /*18b90*/  ISETP.GE.AND P4, PT, R25, R246, PT ;  /* 0x000000f61900720c */ /* 0x000fe20003f86270 */
[----:B------:R-:W-:Y:S01]  /*18ba0*/  VIADD R16, R123, 0xd9 ;  /* 0x000000d97b107836 */ /* 0x000fe20000000000 */
[----:B------:R-:W-:Y:S01]  /*18bb0*/  ISETP.GT.AND P6, PT, R247, R25, PT ;  /* 0x00000019f700720c */ /* 0x000fe20003fc4270 */
[----:B------:R-:W-:Y:S01]  /*18bc0*/  FMUL.FTZ R25, R22, R2 ;  /* 0x0000000216197220 */ /* 0x000fe20000410000 */
[----:B------:R-:W-:Y:S01]  /*18bd0*/  I2FP.F32.S32 R13, R13 ;  /* 0x0000000d000d7245 */ /* 0x000fe20000201400 */
[----:B------:R-:W-:Y:S01]  /*18be0*/  MUFU.TANH R17, R17 ;  /* 0x0000001100117308 */ /* 0x000fe20000002400 */
[----:B------:R-:W-:Y:S01]  /*18bf0*/  I2FP.F32.S32 R21, R12 ;  /* 0x0000000c00157245 */ /* 0x000fe20000201400 */
[C---:B------:R-:W-:Y:S01]  /*18c00*/  HMMA.16816.F32 R136, R4.reuse, R18, R136 ;  /* 0x000000120488723c */ /* 0x040fe20000001888 */
[----:B------:R-:W-:Y:S01]  /*18c10*/  FSEL R88, R31, -INF , !P1 ;  /* 0xff8000001f587808 */ /* 0x000fe20004800000 */
[----:B-1----:R-:W-:Y:S01]  /*18c20*/  FFMA.FTZ R24, -R239, R13, R24 ;  /* 0x0000000def187223 */ /* 0x002fe20000010118 */
[----:B------:R-:W-:Y:S01]  /*18c30*/  IADD3 R13, PT, PT, R63, -0xd8, -R118 ;  /* 0xffffff283f0d7810 */ /* 0x000fe20007ffe876 */
[----:B--2---:R-:W-:Y:S01]  /*18c40*/  FFMA.FTZ R21, -R239, R21, R20 ;  /* 0x00000015ef157223 */ /* 0x004fe20000010114 */
[----:B------:R-:W-:Y:S01]  /*18c50*/  ISETP.GT.AND P1, PT, R247, R30, PT ;  /* 0x0000001ef700720c */ /* 0x000fe20003f24270 */
[----:B------:R-:W1:Y:S01]  /*18c60*/  MUFU.TANH R12, R25 ;  /* 0x00000019000c7308 */ /* 0x000e620000002400 */
[----:B------:R-:W-:Y:S01]  /*18c70*/  IABS R13, R13 ;  /* 0x0000000d000d7213 */ /* 0x000fe20000000000 */
[----:B------:R-:W-:Y:S01]  /*18c80*/  HMMA.16816.F32 R4, R4, R116, R104 ;  /* 0x000000740404723c */ /* 0x000fe20000001868 */
[----:B------:R-:W-:Y:S01]  /*18c90*/  IADD3 R22, PT, PT, R244, -0xd9, -R118 ;  /* 0xffffff27f4167810 */ /* 0x000fe20007ffe876 */
[-C--:B------:R-:W-:Y:S01]  /*18ca0*/  FMUL.FTZ R140, R140, R2.reuse ;  /* 0x000000028c8c7220 */ /* 0x080fe20000410000 */
[----:B------:R-:W-:Y:S01]  /*18cb0*/  FSEL R86, R28, -INF , !P0 ;  /* 0xff8000001c567808 */ /* 0x000fe20004000000 */
[----:B------:R-:W-:Y:S01]  /*18cc0*/  FMUL.FTZ R142, R142, R2 ;  /* 0x000000028e8e7220 */ /* 0x000fe20000410000 */
[----:B------:R-:W-:Y:S01]  /*18cd0*/  ISETP.GE.AND P0, PT, R30, R246, PT ;  /* 0x000000f61e00720c */ /* 0x000fe20003f06270 */
[----:B------:R-:W-:Y:S01]  /*18ce0*/  FMUL.FTZ R143, R143, R2 ;  /* 0x000000028f8f7220 */ /* 0x000fe20000410000 */
[----:B------:R-:W-:-:S02]  /*18cf0*/  FSEL R24, R24, -INF , !P1 ;  /* 0xff80000018187808 */ /* 0x000fc40004800000 */
[----:B------:R-:W-:Y:S01]  /*18d00*/  FSEL R21, R21, -INF , !P3 ;  /* 0xff80000015157808 */ /* 0x000fe20005800000 */
[----:B------:R-:W-:Y:S01]  /*18d10*/  MUFU.TANH R142, R142 ;  /* 0x0000008e008e7308 */ /* 0x000fe20000002400 */
[----:B------:R-:W-:Y:S01]  /*18d20*/  I2FP.F32.S32 R13, R13 ;  /* 0x0000000d000d7245 */ /* 0x000fe20000201400 */
[----:B------:R-:W-:Y:S01]  /*18d30*/  FMUL.FTZ R138, R138, R2 ;  /* 0x000000028a8a7220 */ /* 0x000fe20000410000 */
[----:B------:R-:W-:Y:S01]  /*18d40*/  IABS R20, R22 ;  /* 0x0000001600147213 */ /* 0x000fe20000000000 */
[----:B------:R-:W-:Y:S01]  /*18d50*/  FMUL.FTZ R137, R137, R2 ;  /* 0x0000000289897220 */ /* 0x000fe20000410000 */
[----:B------:R-:W-:Y:S01]  /*18d60*/  FSEL R90, R24, -INF , !P0 ;  /* 0xff800000185a7808 */ /* 0x000fe20004000000 */
[----:B-1----:R-:W-:Y:S01]  /*18d70*/  FFMA.FTZ R12, -R239, R13, R12 ;  /* 0x0000000def0c7223 */ /* 0x002fe2000001010c */
[----:B------:R-:W-:Y:S01]  /*18d80*/  FSEL R92, R21, -INF , !P5 ;  /* 0xff800000155c7808 */ /* 0x000fe20006800000 */
[----:B------:R-:W-:Y:S01]  /*18d90*/  MUFU.TANH R138, R138 ;  /* 0x0000008a008a7308 */ /* 0x000fe20000002400 */
[----:B------:R-:W-:Y:S01]  /*18da0*/  ISETP.GT.AND P1, PT, R62, R16, PT ;  /* 0x000000103e00720c */ /* 0x000fe20003f24270 */
[-C--:B------:R-:W-:Y:S01]  /*18db0*/  FMUL.FTZ R139, R139, R2.reuse ;  /* 0x000000028b8b7220 */ /* 0x080fe20000410000 */
[----:B------:R-:W-:Y:S01]  /*18dc0*/  ISETP.GE.AND P0, PT, R16, R245, PT ;  /* 0x000000f51000720c */ /* 0x000fe20003f06270 */
[----:B------:R-:W-:Y:S01]  /*18dd0*/  FMUL.FTZ R104, R4, R2 ;  /* 0x0000000204687220 */ /* 0x000fe20000410000 */
[----:B------:R-:W-:Y:S01]  /*18de0*/  ISETP.GE.AND P3, PT, R16, R246, PT ;  /* 0x000000f61000720c */ /* 0x000fe20003f66270 */
[----:B------:R-:W-:Y:S01]  /*18df0*/  FMUL.FTZ R6, R6, R2 ;  /* 0x0000000206067220 */ /* 0x000fe20000410000 */
[----:B------:R-:W-:Y:S01]  /*18e00*/  BAR.SYNC.DEFER_BLOCKING 0x0 ;  /* 0x0000000000007b1d */ /* 0x000fe20000010000 */
[----:B------:R-:W-:-:S02]  /*18e10*/  ISETP.GT.AND P5, PT, R247, R16, PT ;  /* 0x00000010f700720c */ /* 0x000fc40003fa4270 */
[----:B------:R-:W-:Y:S02]  /*18e20*/  I2FP.F32.S32 R16, R20 ;  /* 0x0000001400107245 */ /* 0x000fe40000201400 */
[--C-:B------:R-:W-:Y:S01]  /*18e30*/  IADD3 R13, PT, PT, R244, -0xe0, -R118.reuse ;  /* 0xffffff20f40d7810 */ /* 0x100fe20007ffe876 */
[----:B------:R-:W-:Y:S01]  /*18e40*/  MUFU.TANH R18, R137 ;  /* 0x0000008900127308 */ /* 0x000fe20000002400 */
[----:B------:R-:W-:Y:S01]  /*18e50*/  IADD3 R20, PT, PT, R63, -0xd9, -R118 ;  /* 0xffffff273f147810 */ /* 0x000fe20007ffe876 */
[----:B------:R-:W-:Y:S01]  /*18e60*/  FFMA.FTZ R17, -R239, R16, R17 ;  /* 0x00000010ef117223 */ /* 0x000fe20000010111 */
[----:B------:R-:W-:Y:S02]  /*18e70*/  IABS R16, R13 ;  /* 0x0000000d00107213 */ /* 0x000fe40000000000 */
[----:B------:R-:W-:Y:S02]  /*18e80*/  FSEL R95, R12, -INF , !P6 ;  /* 0xff8000000c5f7808 */ /* 0x000fe40007000000 */
[----:B------:R-:W-:Y:S01]  /*18e90*/  I2FP.F32.S32 R16, R16 ;  /* 0x0000001000107245 */ /* 0x000fe20000201400 */
[----:B------:R-:W1:Y:S01]  /*18ea0*/  MUFU.TANH R13, R140 ;  /* 0x0000008c000d7308 */ /* 0x000e620000002400 */
[----:B------:R-:W-:-:S02]  /*18eb0*/  IABS R12, R20 ;  /* 0x00000014000c7213 */ /* 0x000fc40000000000 */
[----:B------:R-:W-:Y:S02]  /*18ec0*/  FSEL R97, R17, -INF , !P1 ;  /* 0xff80000011617808 */ /* 0x000fe40004800000 */
[----:B------:R-:W-:Y:S02]  /*18ed0*/  I2FP.F32.S32 R12, R12 ;  /* 0x0000000c000c7245 */ /* 0x000fe40000201400 */
[----:B------:R-:W-:Y:S01]  /*18ee0*/  IADD3 R17, PT, PT, R63, -0xe0, -R118 ;  /* 0xffffff203f117810 */ /* 0x000fe20007ffe876 */
[----:B------:R-:W-:Y:S01]  /*18ef0*/  MUFU.TANH R104, R104 ;  /* 0x0000006800687308 */ /* 0x000fe20000002400 */
[----:B------:R-:W-:Y:S01]  /*18f00*/  ISETP.GT.AND P6, PT, R62, R15, PT ;  /* 0x0000000f3e00720c */ /* 0x000fe20003fc4270 */
[----:B------:R-:W-:Y:S01]  /*18f10*/  FFMA.FTZ R12, -R239, R12, R14 ;  /* 0x0000000cef0c7223 */ /* 0x000fe2000001010e */
[----:B------:R-:W-:Y:S01]  /*18f20*/  FSEL R95, R95, -INF , !P4 ;  /* 0xff8000005f5f7808 */ /* 0x000fe20006000000 */
[----:B------:R-:W-:Y:S01]  /*18f30*/  VIADD R14, R123, 0xe1 ;  /* 0x000000e17b0e7836 */ /* 0x000fe20000000000 */
[----:B------:R-:W-:-:S02]  /*18f40*/  FSEL R97, R97, -INF , !P0 ;  /* 0xff80000061617808 */ /* 0x000fc40004000000 */
[----:B------:R-:W-:Y:S01]  /*18f50*/  IABS R17, R17 ;  /* 0x0000001100117213 */ /* 0x000fe20000000000 */
[----:B-1----:R-:W-:Y:S01]  /*18f60*/  FFMA.FTZ R16, -R239, R16, R13 ;  /* 0x00000010ef107223 */ /* 0x002fe2000001010d */
[----:B------:R-:W-:Y:S01]  /*18f70*/  FMUL.FTZ R13, R141, R2 ;  /* 0x000000028d0d7220 */ /* 0x000fe20000410000 */
[C---:B------:R-:W-:Y:S02]  /*18f80*/  ISETP.GE.AND P4, PT, R15.reuse, R245, PT ;  /* 0x000000f50f00720c */ /* 0x040fe40003f86270 */
[----:B------:R-:W-:Y:S02]  /*18f90*/  ISETP.GE.AND P1, PT, R15, R246, PT ;  /* 0x000000f60f00720c */ /* 0x000fe40003f26270 */
[----:B------:R-:W-:Y:S01]  /*18fa0*/  ISETP.GT.AND P0, PT, R247, R15, PT ;  /* 0x0000000ff700720c */ /* 0x000fe20003f04270 */
[----:B------:R-:W1:Y:S01]  /*18fb0*/  MUFU.TANH R13, R13 ;  /* 0x0000000d000d7308 */ /* 0x000e620000002400 */
[----:B------:R-:W-:Y:S02]  /*18fc0*/  IADD3 R15, PT, PT, R244, -0xe1, -R118 ;  /* 0xffffff1ff40f7810 */ /* 0x000fe40007ffe876 */
[----:B------:R-:W-:Y:S01]  /*18fd0*/  FSEL R94, R12, -INF , !P5 ;  /* 0xff8000000c5e7808 */ /* 0x000fe20006800000 */
[----:B------:R-:W-:Y:S01]  /*18fe0*/  IMAD.MOV.U32 R12, RZ, RZ, R17 ;  /* 0x000000ffff0c7224 */ /* 0x000fe200078e0011 */
[----:B------:R-:W-:Y:S01]  /*18ff0*/  FSEL R96, R16, -INF , !P6 ;  /* 0xff80000010607808 */ /* 0x000fe20007000000 */
[----:B------:R-:W-:Y:S01]  /*19000*/  FMUL.FTZ R16, R136, R2 ;  /* 0x0000000288107220 */ /* 0x000fe20000410000 */
[----:B------:R-:W-:-:S02]  /*19010*/  IABS R15, R15 ;  /* 0x0000000f000f7213 */ /* 0x000fc40000000000 */
[----:B------:R-:W-:Y:S02]  /*19020*/  FSEL R94, R94, -INF , !P3 ;  /* 0xff8000005e5e7808 */ /* 0x000fe40005800000 */
[----:B------:R-:W-:Y:S01]  /*19030*/  FSEL R96, R96, -INF , !P4 ;  /* 0xff80000060607808 */ /* 0x000fe20006000000 */
[----:B------:R-:W2:Y:S01]  /*19040*/  MUFU.TANH R16, R16 ;  /* 0x0000001000107308 */ /* 0x000ea20000002400 */
[----:B------:R-:W-:Y:S02]  /*19050*/  ISETP.GT.AND P5, PT, R62, R14, PT ;  /* 0x0000000e3e00720c */ /* 0x000fe40003fa4270 */
[C---:B------:R-:W-:Y:S02]  /*19060*/  ISETP.GE.AND P6, PT, R14.reuse, R245, PT ;  /* 0x000000f50e00720c */ /* 0x040fe40003fc6270 */
[----:B------:R-:W-:Y:S02]  /*19070*/  ISETP.GE.AND P3, PT, R14, R246, PT ;  /* 0x000000f60e00720c */ /* 0x000fe40003f66270 */
[----:B------:R-:W-:-:S02]  /*19080*/  ISETP.GT.AND P4, PT, R247, R14, PT ;  /* 0x0000000ef700720c */ /* 0x000fc40003f84270 */
[----:B------:R-:W-:Y:S02]  /*19090*/  I2FP.F32.S32 R12, R12 ;  /* 0x0000000c000c7245 */ /* 0x000fe40000201400 */
[----:B------:R-:W-:Y:S02]  /*190a0*/  I2FP.F32.S32 R14, R15 ;  /* 0x0000000f000e7245 */ /* 0x000fe40000201400 */
[----:B------:R-:W-:Y:S01]  /*190b0*/  IADD3 R15, PT, PT, R244, -0xe8, -R118 ;  /* 0xffffff18f40f7810 */ /* 0x000fe20007ffe876 */
[----:B------:R-:W-:Y:S01]  /*190c0*/  FFMA.FTZ R142, -R239, R12, R142 ;  /* 0x0000000cef8e7223 */ /* 0x000fe2000001018e */
[--C-:B------:R-:W-:Y:S01]  /*190d0*/  IADD3 R101, PT, PT, R63, -0xe9, -R118.reuse ;  /* 0xffffff173f657810 */ /* 0x100fe20007ffe876 */
[----:B-1----:R-:W-:Y:S01]  /*190e0*/  FFMA.FTZ R17, -R239, R14, R13 ;  /* 0x0000000eef117223 */ /* 0x002fe2000001010d */
[----:B------:R-:W-:Y:S01]  /*190f0*/  IABS R14, R15 ;  /* 0x0000000f000e7213 */ /* 0x000fe20000000000 */
[----:B------:R-:W-:Y:S01]  /*19100*/  VIADD R13, R123, 0xe8 ;  /* 0x000000e87b0d7836 */ /* 0x000fe20000000000 */
[----:B------:R-:W-:Y:S01]  /*19110*/  IADD3 R15, PT, PT, R63, -0xe1, -R118 ;  /* 0xffffff1f3f0f7810 */ /* 0x000fe20007ffe876 */
[----:B------:R-:W1:Y:S01]  /*19120*/  MUFU.TANH R12, R143 ;  /* 0x0000008f000c7308 */ /* 0x000e620000002400 */
        /* <DEDUP_REMOVED lines=8> */
[----:B------:R-:W-:Y:S01]  /*191b0*/  ISETP.GT.AND P6, PT, R247, R13, PT ;  /* 0x0000000df700720c */ /* 0x000fe20003fc4270 */
[----:B------:R-:W-:Y:S01]  /*191c0*/  IMAD.MOV.U32 R13, RZ, RZ, R15 ;  /* 0x000000ffff0d7224 */ /* 0x000fe200078e000f */
[----:B------:R-:W-:Y:S01]  /*191d0*/  I2FP.F32.S32 R15, R14 ;  /* 0x0000000e000f7245 */ /* 0x000fe20000201400 */
[----:B------:R-:W-:Y:S01]  /*191e0*/  VIADD R14, R123, 0xe9 ;  /* 0x000000e97b0e7836 */ /* 0x000fe20000000000 */
[----:B------:R-:W-:Y:S02]  /*191f0*/  IABS R101, R101 ;  /* 0x0000006500657213 */ /* 0x000fe40000000000 */
[----:B------:R-:W-:Y:S01]  /*19200*/  I2FP.F32.S32 R13, R13 ;  /* 0x0000000d000d7245 */ /* 0x000fe20000201400 */
[----:B--2---:R-:W-:Y:S01]  /*19210*/  FFMA.FTZ R15, -R239, R15, R16 ;  /* 0x0000000fef0f7223 */ /* 0x004fe20000010110 */
[----:B------:R-:W-:-:S02]  /*19220*/  IADD3 R16, PT, PT, R63, -0xe8, -R118 ;  /* 0xffffff183f107810 */ /* 0x000fc40007ffe876 */
[----:B------:R-:W-:Y:S01]  /*19230*/  I2FP.F32.S32 R101, R101 ;  /* 0x0000006500657245 */ /* 0x000fe20000201400 */
[C---:B-1----:R-:W-:Y:S01]  /*19240*/  FFMA.FTZ R12, -R239.reuse, R13, R12 ;  /* 0x0000000def0c7223 */ /* 0x042fe2000001010c */
[----:B------:R-:W-:Y:S02]  /*19250*/  IABS R16, R16 ;  /* 0x0000001000107213 */ /* 0x000fe40000000000 */
[----:B------:R-:W-:Y:S02]  /*19260*/  IADD3 R13, PT, PT, R244, -0xe9, -R118 ;  /* 0xffffff17f40d7810 */ /* 0x000fe40007ffe876 */
[----:B------:R-:W-:Y:S02]  /*19270*/  I2FP.F32.S32 R16, R16 ;  /* 0x0000001000107245 */ /* 0x000fe40000201400 */
[----:B------:R-:W-:Y:S02]  /*19280*/  IABS R13, R13 ;  /* 0x0000000d000d7213 */ /* 0x000fe40000000000 */
[----:B------:R-:W-:Y:S01]  /*19290*/  FSEL R12, R12, -INF , !P4 ;  /* 0xff8000000c0c7808 */ /* 0x000fe20006000000 */
[----:B------:R-:W-:Y:S01]  /*192a0*/  FFMA.FTZ R16, -R239, R16, R138 ;  /* 0x00000010ef107223 */ /* 0x000fe2000001018a */
[----:B------:R-:W-:-:S02]  /*192b0*/  FSEL R15, R15, -INF , !P0 ;  /* 0xff8000000f0f7808 */ /* 0x000fc40004000000 */
[----:B------:R-:W-:Y:S02]  /*192c0*/  FSEL R103, R12, -INF , !P3 ;  /* 0xff8000000c677808 */ /* 0x000fe40005800000 */
[----:B------:R-:W-:Y:S01]  /*192d0*/  I2FP.F32.S32 R13, R13 ;  /* 0x0000000d000d7245 */ /* 0x000fe20000201400 */
[----:B------:R-:W1:Y:S01]  /*192e0*/  MUFU.TANH R12, R139 ;  /* 0x0000008b000c7308 */ /* 0x000e620000002400 */
[----:B------:R-:W-:Y:S02]  /*192f0*/  FSEL R107, R15, -INF , !P1 ;  /* 0xff8000000f6b7808 */ /* 0x000fe40004800000 */
[----:B------:R-:W-:Y:S01]  /*19300*/  FSEL R16, R16, -INF , !P6 ;  /* 0xff80000010107808 */ /* 0x000fe20007000000 */
[----:B------:R-:W-:Y:S01]  /*19310*/  FFMA.FTZ R18, -R239, R13, R18 ;  /* 0x0000000def127223 */ /* 0x000fe20000010112 */
[----:B------:R-:W-:Y:S01]  /*19320*/  ISETP.GT.AND P4, PT, R62, R14, PT ;  /* 0x0000000e3e00720c */ /* 0x000fe20003f84270 */
[----:B------:R-:W-:Y:S01]  /*19330*/  VIADD R13, R123, 0xf0 ;  /* 0x000000f07b0d7836 */ /* 0x000fe20000000000 */
[----:B------:R-:W-:-:S02]  /*19340*/  ISETP.GE.AND P3, PT, R14, R245, PT ;  /* 0x000000f50e00720c */ /* 0x000fc40003f66270 */
[----:B------:R-:W-:Y:S02]  /*19350*/  ISETP.GE.AND P0, PT, R14, R246, PT ;  /* 0x000000f60e00720c */ /* 0x000fe40003f06270 */
[----:B------:R-:W-:Y:S02]  /*19360*/  ISETP.GT.AND P1, PT, R247, R14, PT ;  /* 0x0000000ef700720c */ /* 0x000fe40003f24270 */
[----:B------:R-:W-:Y:S02]  /*19370*/  IADD3 R14, PT, PT, R244, -0xf0, -R118 ;  /* 0xffffff10f40e7810 */ /* 0x000fe40007ffe876 */
[----:B------:R-:W-:Y:S01]  /*19380*/  FSEL R102, R16, -INF , !P5 ;  /* 0xff80000010667808 */ /* 0x000fe20006800000 */
[----:B------:R-:W-:Y:S01]  /*19390*/  FMUL.FTZ R16, R5, R2 ;  /* 0x0000000205107220 */ /* 0x000fe20000410000 */
[----:B------:R-:W-:Y:S01]  /*193a0*/  IABS R14, R14 ;  /* 0x0000000e000e7213 */ /* 0x000fe20000000000 */
[----:B-1----:R-:W-:Y:S01]  /*193b0*/  FFMA.FTZ R101, -R239, R101, R12 ;  /* 0x00000065ef657223 */ /* 0x002fe2000001010c */
[----:B------:R-:W-:Y:S01]  /*193c0*/  FSEL R18, R18, -INF , !P4 ;  /* 0xff80000012127808 */ /* 0x000fe20006000000 */
[----:B------:R-:W-:Y:S01]  /*193d0*/  VIADD R12, R123, 0xf1 ;  /* 0x000000f17b0c7836 */ /* 0x000fe20000000000 */
[----:B------:R-:W-:Y:S01]  /*193e0*/  ISETP.GT.AND P6, PT, R62, R13, PT ;  /* 0x0000000d3e00720c */ /* 0x000fe20003fc4270 */
[----:B------:R-:W-:Y:S01]  /*193f0*/  IMAD.MOV.U32 R4, RZ, RZ, R14 ;  /* 0x000000ffff047224 */ /* 0x000fe200078e000e */
[----:B------:R-:W1:Y:S01]  /*19400*/  MUFU.TANH R16, R16 ;  /* 0x0000001000107308 */ /* 0x000e620000002400 */
[----:B------:R-:W-:Y:S01]  /*19410*/  FSEL R105, R18, -INF , !P3 ;  /* 0xff80000012697808 */ /* 0x000fe20005800000 */
[----:B------:R-:W-:Y:S01]  /*19420*/  FMUL.FTZ R14, R7, R2 ;  /* 0x00000002070e7220 */ /* 0x000fe20000410000 */
[----:B------:R-:W-:Y:S01]  /*19430*/  ISETP.GE.AND P5, PT, R13, R245, PT ;  /* 0x000000f50d00720c */ /* 0x000fe20003fa6270 */
[----:B------:R-:W-:Y:S01]  /*19440*/  VIADD R2, R123, 0xf8 ;  /* 0x000000f87b027836 */ /* 0x000fe20000000000 */
[----:B------:R-:W-:-:S02]  /*19450*/  ISETP.GE.AND P4, PT, R13, R246, PT ;  /* 0x000000f60d00720c */ /* 0x000fc40003f86270 */
[----:B------:R-:W-:Y:S01]  /*19460*/  ISETP.GT.AND P3, PT, R247, R13, PT ;  /* 0x0000000df700720c */ /* 0x000fe20003f64270 */
[----:B------:R-:W-:Y:S01]  /*19470*/  MUFU.TANH R14, R14 ;  /* 0x0000000e000e7308 */ /* 0x000fe20000002400 */
[--C-:B------:R-:W-:Y:S02]  /*19480*/  IADD3 R7, PT, PT, R244, -0xf1, -R118.reuse ;  /* 0xffffff0ff4077810 */ /* 0x100fe40007ffe876 */
[----:B------:R-:W-:Y:S02]  /*19490*/  I2FP.F32.S32 R13, R4 ;  /* 0x00000004000d7245 */ /* 0x000fe40000201400 */
[----:B------:R-:W-:Y:S02]  /*194a0*/  IABS R7, R7 ;  /* 0x0000000700077213 */ /* 0x000fe40000000000 */
[----:B------:R-:W-:Y:S01]  /*194b0*/  IADD3 R5, PT, PT, R63, -0xf0, -R118 ;  /* 0xffffff103f057810 */ /* 0x000fe20007ffe876 */
[----:B------:R2:W3:Y:S01]  /*194c0*/  MUFU.TANH R4, R6 ;  /* 0x0000000600047308 */ /* 0x0004e20000002400 */
[----:B------:R-:W-:Y:S01]  /*194d0*/  I2FP.F32.S32 R7, R7 ;  /* 0x0000000700077245 */ /* 0x000fe20000201400 */
[----:B------:R-:W-:Y:S01]  /*194e0*/  FFMA.FTZ R104, -R239, R13, R104 ;  /* 0x0000000def687223 */ /* 0x000fe20000010168 */
[----:B------:R-:W-:-:S02]  /*194f0*/  IABS R5, R5 ;  /* 0x0000000500057213 */ /* 0x000fc40000000000 */
[----:B------:R-:W-:Y:S01]  /*19500*/  FSEL R101, R101, -INF , !P1 ;  /* 0xff80000065657808 */ /* 0x000fe20004800000 */
[----:B-1----:R-:W-:Y:S01]  /*19510*/  FFMA.FTZ R7, -R239, R7, R16 ;  /* 0x00000007ef077223 */ /* 0x002fe20000010110 */
[----:B------:R-:W-:Y:S02]  /*19520*/  ISETP.GT.AND P1, PT, R62, R12, PT ;  /* 0x0000000c3e00720c */ /* 0x000fe40003f24270 */
[----:B------:R-:W-:Y:S02]  /*19530*/  I2FP.F32.S32 R5, R5 ;  /* 0x0000000500057245 */ /* 0x000fe40000201400 */
[----:B------:R-:W-:Y:S02]  /*19540*/  FSEL R101, R101, -INF , !P0 ;  /* 0xff80000065657808 */ /* 0x000fe40004000000 */
[----:B------:R-:W-:Y:S02]  /*19550*/  ISETP.GE.AND P0, PT, R12, R245, PT ;  /* 0x000000f50c00720c */ /* 0x000fe40003f06270 */
[----:B------:R-:W-:-:S02]  /*19560*/  FSEL R7, R7, -INF , !P1 ;  /* 0xff80000007077808 */ /* 0x000fc40004800000 */
[----:B--2---:R-:W-:Y:S01]  /*19570*/  IADD3 R6, PT, PT, R63, -0xf1, -R118 ;  /* 0xffffff0f3f067810 */ /* 0x004fe20007ffe876 */
[----:B---3--:R-:W-:Y:S01]  /*19580*/  FFMA.FTZ R4, -R239, R5, R4 ;  /* 0x00000005ef047223 */ /* 0x008fe20000010104 */
[--C-:B------:R-:W-:Y:S02]  /*19590*/  IADD3 R63, PT, PT, R63, -0xf8, -R118.reuse ;  /* 0xffffff083f3f7810 */ /* 0x100fe40007ffe876 */
[----:B------:R-:W-:Y:S02]  /*195a0*/  IABS R6, R6 ;  /* 0x0000000600067213 */ /* 0x000fe40000000000 */
[----:B------:R-:W-:Y:S02]  /*195b0*/  IABS R63, R63 ;  /* 0x0000003f003f7213 */ /* 0x000fe40000000000 */
[----:B------:R-:W-:Y:S02]  /*195c0*/  IADD3 R5, PT, PT, R244, -0xf8, -R118 ;  /* 0xffffff08f4057810 */ /* 0x000fe40007ffe876 */
[----:B------:R-:W-:-:S02]  /*195d0*/  I2FP.F32.S32 R63, R63 ;  /* 0x0000003f003f7245 */ /* 0x000fc40000201400 */
[----:B------:R-:W-:Y:S02]  /*195e0*/  FSEL R111, R7, -INF , !P0 ;  /* 0xff800000076f7808 */ /* 0x000fe40004000000 */
[----:B------:R-:W-:Y:S01]  /*195f0*/  ISETP.GT.AND P0, PT, R247, R2, PT ;  /* 0x00000002f700720c */ /* 0x000fe20003f04270 */
[C---:B------:R-:W-:Y:S01]  /*19600*/  FFMA.FTZ R63, -R239.reuse, R63, R130 ;  /* 0x0000003fef3f7223 */ /* 0x040fe20000010182 */
[----:B------:R-:W-:Y:S02]  /*19610*/  I2FP.F32.S32 R13, R6 ;  /* 0x00000006000d7245 */ /* 0x000fe40000201400 */
[----:B------:R-:W-:Y:S02]  /*19620*/  IABS R5, R5 ;  /* 0x0000000500057213 */ /* 0x000fe40000000000 */
[----:B------:R-:W-:Y:S01]  /*19630*/  FSEL R104, R104, -INF , !P6 ;  /* 0xff80000068687808 */ /* 0x000fe20007000000 */
[----:B------:R-:W-:Y:S01]  /*19640*/  FFMA.FTZ R13, -R239, R13, R14 ;  /* 0x0000000def0d7223 */ /* 0x000fe2000001010e */
[----:B------:R-:W-:-:S02]  /*19650*/  FSEL R63, R63, -INF , !P0 ;  /* 0xff8000003f3f7808 */ /* 0x000fc40004000000 */
[----:B------:R-:W-:Y:S02]  /*19660*/  I2FP.F32.S32 R5, R5 ;  /* 0x0000000500057245 */ /* 0x000fe40000201400 */
[----:B------:R-:W-:Y:S02]  /*19670*/  ISETP.GT.AND P0, PT, R119, R226, PT ;  /* 0x000000e27700720c */ /* 0x000fe40003f04270 */
[----:B------:R-:W-:Y:S01]  /*19680*/  FSEL R104, R104, -INF , !P5 ;  /* 0xff80000068687808 */ /* 0x000fe20006800000 */
[----:B------:R-:W-:Y:S01]  /*19690*/  FFMA.FTZ R5, -R239, R5, R128 ;  /* 0x00000005ef057223 */ /* 0x000fe20000010180 */
[----:B------:R-:W-:Y:S02]  /*196a0*/  ISETP.GT.AND P5, PT, R247, R12, PT ;  /* 0x0000000cf700720c */ /* 0x000fe40003fa4270 */
[----:B------:R-:W-:Y:S02]  /*196b0*/  FSEL R4, R4, -INF , !P3 ;  /* 0xff80000004047808 */ /* 0x000fe40005800000 */
[----:B------:R-:W-:-:S02]  /*196c0*/  ISETP.GE.AND P6, PT, R12, R246, PT ;  /* 0x000000f60c00720c */ /* 0x000fc40003fc6270 */
[C---:B------:R-:W-:Y:S02]  /*196d0*/  ISETP.GT.AND P3, PT, R62.reuse, R2, PT ;  /* 0x000000023e00720c */ /* 0x040fe40003f64270 */
[----:B------:R-:W-:Y:S02]  /*196e0*/  FSEL R13, R13, -INF , !P5 ;  /* 0xff8000000d0d7808 */ /* 0x000fe40006800000 */
[----:B------:R-:W-:Y:S02]  /*196f0*/  ISETP.GT.AND P5, PT, R62, R123, PT ;  /* 0x0000007b3e00720c */ /* 0x000fe40003fa4270 */
[----:B------:R-:W-:Y:S02]  /*19700*/  FSEL R108, R4, -INF , !P4 ;  /* 0xff800000046c7808 */ /* 0x000fe40006000000 */
[----:B------:R-:W-:Y:S02]  /*19710*/  FSEL R109, R13, -INF , !P6 ;  /* 0xff8000000d6d7808 */ /* 0x000fe40007000000 */
[----:B------:R-:W-:-:S02]  /*19720*/  FSEL R110, R5, -INF , !P3 ;  /* 0xff800000056e7808 */ /* 0x000fc40005800000 */
[CC--:B------:R-:W-:Y:S02]  /*19730*/  ISETP.GE.AND P4, PT, R2.reuse, R245.reuse, PT ;  /* 0x000000f50200720c */ /* 0x0c0fe40003f86270 */
[-C--:B------:R-:W-:Y:S02]  /*19740*/  ISETP.GE.AND P1, PT, R2, R246.reuse, PT ;  /* 0x000000f60200720c */ /* 0x080fe40003f26270 */
[C---:B------:R-:W-:Y:S02]  /*19750*/  ISETP.GE.AND P6, PT, R123.reuse, R245, PT ;  /* 0x000000f57b00720c */ /* 0x040fe40003fc6270 */
[----:B------:R-:W-:Y:S02]  /*19760*/  ISETP.GE.AND P3, PT, R123, R246, PT ;  /* 0x000000f67b00720c */ /* 0x000fe40003f66270 */
[----:B------:R-:W-:Y:S02]  /*19770*/  FSEL R5, R132, -INF , !P5 ;  /* 0xff80000084057808 */ /* 0x000fe40006800000 */
[----:B------:R-:W-:-:S02]  /*19780*/  LOP3.LUT R4, R0, 0x200, RZ, 0xc0, !PT ;  /* 0x0000020000047812 */ /* 0x000fc400078ec0ff */
        /* <DEDUP_REMOVED lines=19> */
.L_x_7174:
        /* <DEDUP_REMOVED lines=22> */
[-C--:B------:R-:W-:Y:S01]  /*19a20*/  IMAD R17, R13, R7.reuse, R0 ;  /* 0x000000070d117224 */ /* 0x080fe200078e0200 */
[----:B------:R-:W-:Y:S01]  /*19a30*/  LOP3.LUT R0, RZ, R16, RZ, 0x33, !PT ;  /* 0x00000010ff007212 */ /* 0x000fe200078e33ff */
        /* <DEDUP_REMOVED lines=36> */
.L_x_7175:
[----:B------:R-:W-:Y:S05]  /*19c80*/  BSYNC.RECONVERGENT B0 ;  /* 0x0000000000007941 */ /* 0x000fea0003800200 */
.L_x_7173:
        /* <DEDUP_REMOVED lines=17> */
[-C--:B------:R-:W-:Y:S01]  /*19da0*/  IADD3 R26, P1, PT, R14, R7.reuse, RZ ;  /* 0x000000070e1a7210 */ /* 0x080fe20007f3e0ff */
        /* <DEDUP_REMOVED lines=46> */
[----:B------:R2:W-:Y:S01]  /*1a090*/  @P0 STS.128 [R58+0x5000], RZ ;  /* 0x005000ff3a000388 */ /* 0x0005e20000000c00 */
[----:B------:R-:W-:-:S03]  /*1a0a0*/  IADD3 R6, P3, PT, R20, R7, RZ ;  /* 0x0000000714067210 */ /* 0x000fc60007f7e0ff */
        /* <DEDUP_REMOVED lines=10> */
[----:B-1----:R-:W-:-:S03]  /*1a150*/  @!P0 IADD3 R16, P1, PT, R6, R7, RZ ;  /* 0x0000000706108210 */ /* 0x002fc60007f3e0ff */
[----:B------:R2:W-:Y:S01]  /*1a160*/  @P0 STS.128 [R58+0x6000], RZ ;  /* 0x006000ff3a000388 */ /* 0x0005e20000000c00 */
[----:B------:R-:W-:-:S03]  /*1a170*/  IMAD.X R7, R21, 0x1, R0, P3 ;  /* 0x0000000115077824 */ /* 0x000fc600018e0600 */
        /* <DEDUP_REMOVED lines=37> */
.L_x_7172:
[----:B------:R-:W-:Y:S05]  /*1a3d0*/  BSYNC.RECONVERGENT B1 ;  /* 0x0000000000017941 */ /* 0x000fea0003800200 */
.L_x_7171:
[----:B--2---:R-:W2:Y:S04]  /*1a3e0*/  LDL.LU R15, [R1+0x40] ;  /* 0x00004000010f7983 */ /* 0x004ea80000300800 */
[----:B------:R-:W3:Y:S04]  /*1a3f0*/  LDL.LU R14, [R1+0x44] ;  /* 0x00004400010e7983 */ /* 0x000ee80000300800 */
[----:B------:R-:W4:Y:S04]  /*1a400*/  LDL.LU R21, [R1+0x3c] ;  /* 0x00003c0001157983 */ /* 0x000f280000300800 */
[----:B------:R-:W5:Y:S04]  /*1a410*/  LDL.LU R20, [R1+0x38] ;  /* 0x0000380001147983 */ /* 0x000f680000300800 */
[----:B------:R-:W4:Y:S04]  /*1a420*/  LDL.LU R136, [R1+0x18] ;  /* 0x0000180001887983 */ /* 0x000f280000300800 */
[----:B------:R-:W4:Y:S04]  /*1a430*/  LDL.LU R139, [R1+0x24] ;  /* 0x00002400018b7983 */ /* 0x000f280000300800 */
[----:B------:R-:W4:Y:S04]  /*1a440*/  LDL.LU R138, [R1+0x20] ;  /* 0x00002000018a7983 */ /* 0x000f280000300800 */
[----:B------:R-:W4:Y:S04]  /*1a450*/  LDL.LU R141, [R1+0x34] ;  /* 0x00003400018d7983 */ /* 0x000f280000300800 */
[----:B------:R-:W4:Y:S04]  /*1a460*/  LDL.LU R143, [R1+0x30] ;  /* 0x00003000018f7983 */ /* 0x000f280000300800 */
[----:B------:R-:W4:Y:S04]  /*1a470*/  LDL.LU R145, [R1+0x2c] ;  /* 0x00002c0001917983 */ /* 0x000f280000300800 */
[----:B------:R-:W4:Y:S04]  /*1a480*/  LDL.LU R140, [R1+0x1c] ;  /* 0x00001c00018c7983 */ /* 0x000f280000300800 */
[----:B------:R-:W4:Y:S04]  /*1a490*/  LDL.LU R142, [R1+0x28] ;  /* 0x00002800018e7983 */ /* 0x000f280000300800 */
[----:B------:R-:W4:Y:S04]  /*1a4a0*/  LDL.LU R144, [R1] ;  /* 0x0000000001907983 */ /* 0x000f280000300800 */
[----:B------:R-:W4:Y:S04]  /*1a4b0*/  LDL.LU R147, [R1+0x8] ;  /* 0x0000080001937983 */ /* 0x000f280000300800 */
[----:B------:R-:W4:Y:S04]  /*1a4c0*/  LDL.LU R146, [R1+0x4] ;  /* 0x0000040001927983 */ /* 0x000f280000300800 */
[----:B------:R-:W4:Y:S04]  /*1a4d0*/  LDL.LU R149, [R1+0x14] ;  /* 0x0000140001957983 */ /* 0x000f280000300800 */
[----:B------:R-:W4:Y:S04]  /*1a4e0*/  LDL.LU R151, [R1+0x10] ;  /* 0x0000100001977983 */ /* 0x000f280000300800 */
[----:B------:R-:W4:Y:S01]  /*1a4f0*/  LDL.LU R148, [R1+0xc] ;  /* 0x00000c0001947983 */ /* 0x000f220000300800 */
[----:B------:R-:W-:-:S03]  /*1a500*/  MOV R150, R115 ;  /* 0x0000007300967202 */ /* 0x000fc60000000f00 */
[----:B------:R-:W4:Y:S01]  /*1a510*/  LD.E R119, desc[UR4][R164.64+0xdc] ;  /* 0x0000dc04a4777980 */ /* 0x000f22000c101900 */
[----:B------:R-:W-:Y:S01]  /*1a520*/  FMNMX3.FTZ R0, R2, R112, R114, !PT ;  /* 0x0000007002007276 */ /* 0x000fe20007810072 */
[----:B------:R-:W-:Y:S01]  /*1a530*/  BSSY B2, `(.L_x_7176) ;  /* 0x0000d97000027945 */ /* 0x000fe20003800000 */
[----:B------:R-:W-:Y:S02]  /*1a540*/  IADD3 R123, PT, PT, R4, R3, RZ ;  /* 0x00000003047b7210 */ /* 0x000fe40007ffe0ff */
[----:B------:R-:W-:Y:S02]  /*1a550*/  FMNMX3.FTZ R0, R0, R113, R135, !PT ;  /* 0x0000007100007276 */ /* 0x000fe40007810087 */
[----:B------:R-:W-:-:S04]  /*1a560*/  LEA R123, R123, R60, 0x1 ;  /* 0x0000003c7b7b7211 */ /* 0x000fc800078e08ff */
[-C--:B------:R-:W-:Y:S01]  /*1a570*/  IADD3 R120, PT, PT, R56, R123.reuse, RZ ;  /* 0x0000007b38787210 */ /* 0x080fe20007ffe0ff */
[----:B------:R-:W-:Y:S01]  /*1a580*/  LDSM.16.MT88.4 R60, [R123+0xa800] ;  /* 0x00a800007b3c783b */ /* 0x000fe20000004200 */
[----:B------:R-:W-:-:S03]  /*1a590*/  IADD3 R121, PT, PT, R202, R123, RZ ;  /* 0x0000007bca797210 */ /* 0x000fc60007ffe0ff */
[----:B------:R-:W-:Y:S01]  /*1a5a0*/  LDSM.16.MT88.4 R32, [R120+0xa000] ;  /* 0x00a000007820783b */ /* 0x000fe20000004200 */
[----:B------:R-:W-:-:S03]  /*1a5b0*/  IADD3 R100, PT, PT, R56, R121, RZ ;  /* 0x0000007938647210 */ /* 0x000fc60007ffe0ff */
[----:B------:R-:W-:Y:S04]  /*1a5c0*/  LDSM.16.MT88.4 R24, [R121+0xa000] ;  /* 0x00a000007918783b */ /* 0x000fe80000004200 */
[----:B------:R-:W-:Y:S04]  /*1a5d0*/  LDSM.16.MT88.4 R40, [R100+0xa000] ;  /* 0x00a000006428783b */ /* 0x000fe80000004200 */
[----:B------:R-:W-:Y:S04]  /*1a5e0*/  LDSM.16.MT88.4 R48, [R120+0xa800] ;  /* 0x00a800007830783b */ /* 0x000fe80000004200 */
[----:B------:R-:W-:Y:S04]  /*1a5f0*/  LDSM.16.MT88.4 R52, [R121+0xa800] ;  /* 0x00a800007934783b */ /* 0x000fe80000004200 */
[----:B------:R-:W-:Y:S01]  /*1a600*/  LDSM.16.MT88.4 R44, [R100+0xa800] ;  /* 0x00a80000642c783b */ /* 0x000fe20000004200 */
[----:B---3--:R-:W-:-:S04]  /*1a610*/  FMNMX3.FTZ R0, R0, R127, R14, !PT ;  /* 0x0000007f00007276 */ /* 0x008fc8000781000e */
[----:B-----5:R-:W-:Y:S02]  /*1a620*/  FMNMX3.FTZ R13, R0, R20, R125, !PT ;  /* 0x00000014000d7276 */ /* 0x020fe4000781007d */
[----:B------:R-:W-:Y:S02]  /*1a630*/  FMNMX3.FTZ R0, R5, R129, R133, !PT ;  /* 0x0000008105007276 */ /* 0x000fe40007810085 */
[----:B------:R-:W-:Y:S02]  /*1a640*/  FMNMX3.FTZ R13, R13, R122, R134, !PT ;  /* 0x0000007a0d0d7276 */ /* 0x000fe40007810086 */
[----:B--2---:R-:W-:-:S04]  /*1a650*/  FMNMX3.FTZ R7, R0, R15, R131, !PT ;  /* 0x0000000f00077276 */ /* 0x004fc80007810083 */
[----:B------:R-:W-:-:S04]  /*1a660*/  FMNMX3.FTZ R0, R7, R126, R124, !PT ;  /* 0x0000007e07007276 */ /* 0x000fc8000781007c */
[----:B----4-:R-:W-:-:S04]  /*1a670*/  FMNMX3.FTZ R0, R0, R21, R136, !PT ;  /* 0x0000001500007276 */ /* 0x010fc80007810088 */
[----:B------:R-:W-:Y:S02]  /*1a680*/  FMNMX3.FTZ R0, R0, R139, R138, !PT ;  /* 0x0000008b00007276 */ /* 0x000fe4000781008a */
[----:B------:R-:W-:-:S04]  /*1a690*/  FMNMX3.FTZ R13, R13, R143, R145, !PT ;  /* 0x0000008f0d0d7276 */ /* 0x000fc80007810091 */
[----:B------:R-:W-:Y:S02]  /*1a6a0*/  FMNMX3.FTZ R13, R13, R140, R142, !PT ;  /* 0x0000008c0d0d7276 */ /* 0x000fe4000781008e */
        /* <DEDUP_REMOVED lines=52> */
[----:B------:R-:W-:-:S05]  /*1a9f0*/  FMNMX.FTZ R6, R66, R13, !PT ;  /* 0x0000000d42067209 */ /* 0x000fca0007810000 */
[----:B------:R-:W2:Y:S01]  /*1aa00*/  SHFL.BFLY PT, R13, R6, 0x2, 0x1f ;  /* 0x0c401f00060d7f89 */ /* 0x000ea200000e0000 */
[----:B-1----:R-:W-:Y:S02]  /*1aa10*/  FMNMX.FTZ R7, R12, R7, !PT ;  /* 0x000000070c077209 */ /* 0x002fe40007810000 */
[----:B--2---:R-:W-:-:S03]  /*1aa20*/  FMNMX.FTZ R13, R6, R13, !PT ;  /* 0x0000000d060d7209 */ /* 0x004fc60007810000 */
[----:B------:R-:W-:Y:S04]  /*1aa30*/  SHFL.BFLY PT, R6, R7, 0x1, 0x1f ;  /* 0x0c201f0007067f89 */ /* 0x000fe800000e0000 */
[----:B------:R-:W1:Y:S02]  /*1aa40*/  SHFL.BFLY PT, R0, R13, 0x1, 0x1f ;  /* 0x0c201f000d007f89 */ /* 0x000e6400000e0000 */
[----:B-1----:R-:W-:-:S04]  /*1aa50*/  FMNMX.FTZ R0, R13, R0, !PT ;  /* 0x000000000d007209 */ /* 0x002fc80007810000 */
[----:B------:R-:W-:Y:S01]  /*1aa60*/  FSETP.NEU.FTZ.AND P0, PT, R0, -INF , PT ;  /* 0xff8000000000780b */ /* 0x000fe20003f1d000 */
[----:B------:R-:W-:-:S05]  /*1aa70*/  FMUL.FTZ R117, R119, R0 ;  /* 0x0000000077757220 */ /* 0x000fca0000410000 */
[----:B------:R-:W-:-:S05]  /*1aa80*/  FSEL R117, R117, RZ, P0 ;  /* 0x000000ff75757208 */ /* 0x000fca0000000000 */
[-CC-:B------:R-:W-:Y:S01]  /*1aa90*/  FFMA.FTZ R116, R2, R119.reuse, -R117.reuse ;  /* 0x0000007702747223 */ /* 0x180fe20000010875 */
[----:B------:R-:W-:Y:S01]  /*1aaa0*/  FMNMX.FTZ R2, R7, R6, !PT ;  /* 0x0000000607027209 */ /* 0x000fe20007810000 */
        /* <DEDUP_REMOVED lines=16> */
[----:B------:R-:W1:Y:S01]  /*1abb0*/  LDSM.16.MT88.4 R4, [R123+0xa000] ;  /* 0x00a000007b04783b */ /* 0x000e620000004200 */
        /* <DEDUP_REMOVED lines=112> */
[-C--:B------:R-:W-:Y:S01]  /*1b2c0*/  FFMA.FTZ R85, R89, R119.reuse, -R118 ;  /* 0x0000007759557223 */ /* 0x080fe20000010876 */
[-C--:B------:R-:W-:Y:S01]  /*1b2d0*/  FFMA.FTZ R87, R86, R119.reuse, -R117 ;  /* 0x0000007756577223 */ /* 0x080fe20000010875 */
        /* <DEDUP_REMOVED lines=18> */
[----:B-1----:R-:W-:Y:S01]  /*1b400*/  F2FP.F16.F32.PACK_AB R42, R126, R131 ;  /* 0x000000837e2a723e */ /* 0x002fe200000000ff */
[----:B------:R-:W-:Y:S01]  /*1b410*/  FADD.FTZ R128, R128, R133 ;  /* 0x0000008580807221 */ /* 0x000fe20000010000 */
[----:B---3--:R-:W-:Y:S01]  /*1b420*/  F2FP.F16.F32.PACK_AB R43, R124, R127 ;  /* 0x0000007f7c2b723e */ /* 0x008fe200000000ff */
[-C--:B------:R-:W-:Y:S01]  /*1b430*/  FFMA.FTZ R88, R88, R119.reuse, -R118 ;  /* 0x0000007758587223 */ /* 0x080fe20000010876 */
[-C--:B------:R-:W-:Y:S01]  /*1b440*/  FFMA.FTZ R91, R94, R119.reuse, -R117 ;  /* 0x000000775e5b7223 */ /* 0x080fe20000010875 */
[----:B------:R-:W-:Y:S01]  /*1b450*/  FADD.FTZ R131, R131, R128 ;  /* 0x0000008083837221 */ /* 0x000fe20000010000 */
[----:B------:R-:W-:Y:S01]  /*1b460*/  MUFU.EX2 R134, R134 ;  /* 0x0000008600867308 */ /* 0x000fe20000000800 */
[-CC-:B------:R-:W-:Y:S01]  /*1b470*/  FFMA.FTZ R94, R96, R119.reuse, -R118.reuse ;  /* 0x00000077605e7223 */ /* 0x180fe20000010876 */
[-CC-:B------:R-:W-:Y:S01]  /*1b480*/  FFMA.FTZ R95, R98, R119.reuse, -R118.reuse ;  /* 0x00000077625f7223 */ /* 0x180fe20000010876 */
[C---:B------:R-:W-:Y:S01]  /*1b490*/  HMMA.16816.F32 R36, R40.reuse, R48, R36 ;  /* 0x000000302824723c */ /* 0x040fe20000001824 */
[----:B------:R-:W-:Y:S01]  /*1b4a0*/  FADD.FTZ R131, R126, R131 ;  /* 0x000000837e837221 */ /* 0x000fe20000010000 */
        /* <DEDUP_REMOVED lines=197> */
[----:B-----5:R-:W-:Y:S01]  /*1c100*/  HMMA.16816.F32 R28, R40, R52, R28 ;  /* 0x00000034281c723c */ /* 0x020fe2000000181c */
[----:B------:R-:W-:-:S02]  /*1c110*/  F2FP.F16.F32.PACK_AB R52, R179, R176 ;  /* 0x000000b0b334723e */ /* 0x000fc400000000ff */
[----:B------:R-:W-:-:S03]  /*1c120*/  F2FP.F16.F32.PACK_AB R53, R189, R178 ;  /* 0x000000b2bd35723e */ /* 0x000fc600000000ff */
[----:B------:R-:W4:Y:S02]  /*1c130*/  MUFU.EX2 R168, R168 ;  /* 0x000000a800a87308 */ /* 0x000f240000000800 */
[----:B------:R-:W-:Y:S01]  /*1c140*/  HMMA.16816.F32 R24, R40, R54, R24 ;  /* 0x000000362818723c */ /* 0x000fe20000001818 */
[----:B------:R-:W-:Y:S02]  /*1c150*/  F2FP.F16.F32.PACK_AB R54, R180, R177 ;  /* 0x000000b1b436723e */ /* 0x000fe400000000ff */
[----:B-1----:R-:W-:-:S03]  /*1c160*/  F2FP.F16.F32.PACK_AB R55, R173, R174 ;  /* 0x000000aead37723e */ /* 0x002fc600000000ff */
[----:B------:R-:W-:Y:S02]  /*1c170*/  MUFU.EX2 R68, R68 ;  /* 0x0000004400447308 */ /* 0x000fe40000000800 */
[C---:B------:R-:W-:Y:S06]  /*1c180*/  HMMA.16816.F32 R20, R40.reuse, R44, R20 ;  /* 0x0000002c2814723c */ /* 0x040fec0000001814 */
[----:B------:R-:W1:Y:S02]  /*1c190*/  MUFU.EX2 R69, R69 ;  /* 0x0000004500457308 */ /* 0x000e640000000800 */
[----:B------:R-:W-:Y:S01]  /*1c1a0*/  HMMA.16816.F32 R16, R40, R46, R16 ;  /* 0x0000002e2810723c */ /* 0x000fe20000001810 */
[----:B------:R-:W5:Y:S04]  /*1c1b0*/  LDSM.16.MT88.4 R40, [R100+0xe800] ;  /* 0x00e800006428783b */ /* 0x000f680000004200 */
[----:B------:R-:W4:Y:S01]  /*1c1c0*/  LDSM.16.MT88.4 R44, [R121+0xe800] ;  /* 0x00e80000792c783b */ /* 0x000f220000004200 */
[----:B------:R-:W1:Y:S02]  /*1c1d0*/  MUFU.EX2 R209, R209 ;  /* 0x000000d100d17308 */ /* 0x000e640000000800 */
[C---:B--2---:R-:W-:Y:S06]  /*1c1e0*/  HMMA.16816.F32 R36, R52.reuse, R48, R36 ;  /* 0x000000303424723c */ /* 0x044fec0000001824 */
[----:B------:R-:W-:Y:S02]  /*1c1f0*/  MUFU.EX2 R75, R75 ;  /* 0x0000004b004b7308 */ /* 0x000fe40000000800 */
[C---:B------:R-:W-:Y:S01]  /*1c200*/  HMMA.16816.F32 R32, R52.reuse, R50, R32 ;  /* 0x000000323420723c */ /* 0x040fe20000001820 */
[----:B------:R-:W2:Y:S05]  /*1c210*/  LDSM.16.MT88.4 R48, [R123+0xf000] ;  /* 0x00f000007b30783b */ /* 0x000eaa0000004200 */
[----:B------:R-:W-:Y:S02]  /*1c220*/  MUFU.EX2 R70, R70 ;  /* 0x0000004600467308 */ /* 0x000fe40000000800 */
[C---:B---3--:R-:W-:Y:S06]  /*1c230*/  HMMA.16816.F32 R12, R52.reuse, R60, R12 ;  /* 0x0000003c340c723c */ /* 0x048fec000000180c */
[----:B------:R-:W-:Y:S02]  /*1c240*/  MUFU.EX2 R72, R72 ;  /* 0x0000004800487308 */ /* 0x000fe40000000800 */
[C---:B------:R-:W-:Y:S01]  /*1c250*/  HMMA.16816.F32 R4, R52.reuse, R62, R4 ;  /* 0x0000003e3404723c */ /* 0x040fe20000001804 */
[----:B------:R-:W3:Y:S05]  /*1c260*/  LDSM.16.MT88.4 R60, [R120+0xf000] ;  /* 0x00f00000783c783b */ /* 0x000eea0000004200 */
[----:B------:R-:W-:Y:S02]  /*1c270*/  MUFU.EX2 R71, R71 ;  /* 0x0000004700477308 */ /* 0x000fe40000000800 */
[C---:B-----5:R-:W-:Y:S06]  /*1c280*/  HMMA.16816.F32 R20, R52.reuse, R40, R20 ;  /* 0x000000283414723c */ /* 0x060fec0000001814 */
[----:B------:R-:W5:Y:S02]  /*1c290*/  MUFU.EX2 R78, R78 ;  /* 0x0000004e004e7308 */ /* 0x000f640000000800 */
[C---:B------:R-:W-:Y:S01]  /*1c2a0*/  HMMA.16816.F32 R16, R52.reuse, R42, R16 ;  /* 0x0000002a3410723c */ /* 0x040fe20000001810 */
[----:B------:R-:W5:Y:S05]  /*1c2b0*/  LDSM.16.MT88.4 R40, [R121+0xf000] ;  /* 0x00f000007928783b */ /* 0x000f6a0000004200 */
[----:B------:R-:W-:Y:S02]  /*1c2c0*/  MUFU.EX2 R73, R73 ;  /* 0x0000004900497308 */ /* 0x000fe40000000800 */
[----:B----4-:R-:W-:Y:S01]  /*1c2d0*/  HMMA.16816.F32 R28, R52, R44, R28 ;  /* 0x0000002c341c723c */ /* 0x010fe2000000181c */
[----:B------:R-:W-:-:S02]  /*1c2e0*/  F2FP.F16.F32.PACK_AB R44, R168, R67 ;  /* 0x00000043a82c723e */ /* 0x000fc400000000ff */
[----:B------:R-:W-:-:S03]  /*1c2f0*/  F2FP.F16.F32.PACK_AB R45, R181, R170 ;  /* 0x000000aab52d723e */ /* 0x000fc600000000ff */
[----:B------:R-:W4:Y:S02]  /*1c300*/  MUFU.EX2 R74, R74 ;  /* 0x0000004a004a7308 */ /* 0x000f240000000800 */
[----:B------:R-:W-:Y:S01]  /*1c310*/  HMMA.16816.F32 R24, R52, R46, R24 ;  /* 0x0000002e3418723c */ /* 0x000fe20000001818 */
[----:B------:R-:W4:Y:S01]  /*1c320*/  LDSM.16.MT88.4 R52, [R100+0xf000] ;  /* 0x00f000006434783b */ /* 0x000f220000004200 */
[----:B-1----:R-:W-:Y:S02]  /*1c330*/  F2FP.F16.F32.PACK_AB R46, R69, R68 ;  /* 0x00000044452e723e */ /* 0x002fe400000000ff */
[----:B------:R-:W-:Y:S02]  /*1c340*/  F2FP.F16.F32.PACK_AB R47, R209, R160 ;  /* 0x000000a0d12f723e */ /* 0x000fe400000000ff */
        /* <DEDUP_REMOVED lines=11> */
[C---:B-----5:R-:W-:Y:S03]  /*1c400*/  HMMA.16816.F32 R28, R44.reuse, R40, R28 ;  /* 0x000000282c1c723c */ /* 0x060fe6000000181c */
[----:B------:R-:W5:Y:S05]  /*1c410*/  MUFU.EX2 R82, R82 ;  /* 0x0000005200527308 */ /* 0x000f6a0000000800 */
[C---:B------:R-:W-:Y:S01]  /*1c420*/  HMMA.16816.F32 R24, R44.reuse, R42, R24 ;  /* 0x0000002a2c18723c */ /* 0x040fe20000001818 */
[----:B------:R-:W5:Y:S02]  /*1c430*/  LDSM.16.MT88.4 R40, [R121+0xf800] ;  /* 0x00f800007928783b */ /* 0x000f640000004200 */
[----:B------:R-:W-:Y:S05]  /*1c440*/  MUFU.EX2 R84, R84 ;  /* 0x0000005400547308 */ /* 0x000fea0000000800 */
[C---:B----4-:R-:W-:Y:S03]  /*1c450*/  HMMA.16816.F32 R20, R44.reuse, R52, R20 ;  /* 0x000000342c14723c */ /* 0x050fe60000001814 */
[----:B------:R-:W4:Y:S05]  /*1c460*/  MUFU.EX2 R85, R85 ;  /* 0x0000005500557308 */ /* 0x000f2a0000000800 */
[----:B------:R-:W-:Y:S01]  /*1c470*/  HMMA.16816.F32 R16, R44, R54, R16 ;  /* 0x000000362c10723c */ /* 0x000fe20000001810 */
[----:B------:R-:W4:Y:S01]  /*1c480*/  LDSM.16.MT88.4 R52, [R100+0xf800] ;  /* 0x00f800006434783b */ /* 0x000f220000004200 */
[----:B------:R-:W-:Y:S01]  /*1c490*/  F2FP.F16.F32.PACK_AB R44, R78, R71 ;  /* 0x000000474e2c723e */ /* 0x000fe200000000ff */
[----:B------:R-:W4:Y:S01]  /*1c4a0*/  MUFU.EX2 R87, R87 ;  /* 0x0000005700577308 */ /* 0x000f220000000800 */
[----:B------:R-:W-:-:S02]  /*1c4b0*/  F2FP.F16.F32.PACK_AB R45, R70, R75 ;  /* 0x0000004b462d723e */ /* 0x000fc400000000ff */
[----:B------:R-:W-:Y:S02]  /*1c4c0*/  F2FP.F16.F32.PACK_AB R46, R74, R73 ;  /* 0x000000494a2e723e */ /* 0x000fe400000000ff */
[----:B-1----:R-:W-:-:S03]  /*1c4d0*/  F2FP.F16.F32.PACK_AB R47, R77, R72 ;  /* 0x000000484d2f723e */ /* 0x002fc600000000ff */
[----:B------:R-:W-:Y:S04]  /*1c4e0*/  MUFU.EX2 R86, R86 ;  /* 0x0000005600567308 */ /* 0x000fe80000000800 */
[C---:B--2---:R-:W-:Y:S04]  /*1c4f0*/  HMMA.16816.F32 R12, R44.reuse, R48, R12 ;  /* 0x000000302c0c723c */ /* 0x044fe8000000180c */
[----:B------:R-:W1:Y:S04]  /*1c500*/  MUFU.EX2 R89, R89 ;  /* 0x0000005900597308 */ /* 0x000e680000000800 */
[C---:B------:R-:W-:Y:S01]  /*1c510*/  HMMA.16816.F32 R4, R44.reuse, R50, R4 ;  /* 0x000000322c04723c */ /* 0x040fe20000001804 */
[----:B------:R-:W2:Y:S03]  /*1c520*/  LDSM.16.MT88.4 R48, [R123+0x10000] ;  /* 0x010000007b30783b */ /* 0x000ea60000004200 */
[----:B------:R-:W-:Y:S04]  /*1c530*/  MUFU.EX2 R90, R90 ;  /* 0x0000005a005a7308 */ /* 0x000fe80000000800 */
[C---:B---3--:R-:W-:Y:S04]  /*1c540*/  HMMA.16816.F32 R36, R44.reuse, R60, R36 ;  /* 0x0000003c2c24723c */ /* 0x048fe80000001824 */
[----:B------:R-:W-:Y:S04]  /*1c550*/  MUFU.EX2 R88, R88 ;  /* 0x0000005800587308 */ /* 0x000fe80000000800 */
[C---:B------:R-:W-:Y:S01]  /*1c560*/  HMMA.16816.F32 R32, R44.reuse, R62, R32 ;  /* 0x0000003e2c20723c */ /* 0x040fe20000001820 */
[----:B------:R-:W3:Y:S03]  /*1c570*/  LDSM.16.MT88.4 R60, [R120+0x10000] ;  /* 0x01000000783c783b */ /* 0x000ee60000004200 */
[----:B------:R-:W-:Y:S04]  /*1c580*/  MUFU.EX2 R91, R91 ;  /* 0x0000005b005b7308 */ /* 0x000fe80000000800 */
[C---:B-----5:R-:W-:Y:S04]  /*1c590*/  HMMA.16816.F32 R28, R44.reuse, R40, R28 ;  /* 0x000000282c1c723c */ /* 0x060fe8000000181c */
[----:B------:R-:W-:Y:S04]  /*1c5a0*/  MUFU.EX2 R94, R94 ;  /* 0x0000005e005e7308 */ /* 0x000fe80000000800 */
[C---:B------:R-:W-:Y:S01]  /*1c5b0*/  HMMA.16816.F32 R24, R44.reuse, R42, R24 ;  /* 0x0000002a2c18723c */ /* 0x040fe20000001818 */
[----:B------:R-:W5:Y:S03]  /*1c5c0*/  LDSM.16.MT88.4 R40, [R121+0x10000] ;  /* 0x010000007928783b */ /* 0x000f660000004200 */
[----:B------:R-:W-:Y:S04]  /*1c5d0*/  MUFU.EX2 R95, R95 ;  /* 0x0000005f005f7308 */ /* 0x000fe80000000800 */
[C---:B----4-:R-:W-:Y:S04]  /*1c5e0*/  HMMA.16816.F32 R20, R44.reuse, R52, R20 ;  /* 0x000000342c14723c */ /* 0x050fe80000001814 */
[----:B------:R-:W-:Y:S04]  /*1c5f0*/  MUFU.EX2 R96, R96 ;  /* 0x0000006000607308 */ /* 0x000fe80000000800 */
[----:B------:R-:W-:Y:S01]  /*1c600*/  HMMA.16816.F32 R16, R44, R54, R16 ;  /* 0x000000362c10723c */ /* 0x000fe20000001810 */
[----:B------:R-:W4:Y:S01]  /*1c610*/  LDSM.16.MT88.4 R52, [R100+0x10000] ;  /* 0x010000006434783b */ /* 0x000f220000004200 */
[----:B------:R-:W-:-:S02]  /*1c620*/  F2FP.F16.F32.PACK_AB R44, R82, R79 ;  /* 0x0000004f522c723e */ /* 0x000fc400000000ff */
[----:B------:R-:W-:Y:S01]  /*1c630*/  F2FP.F16.F32.PACK_AB R45, R83, R76 ;  /* 0x0000004c532d723e */ /* 0x000fe200000000ff */
[----:B------:R-:W-:Y:S01]  /*1c640*/  MUFU.EX2 R106, R106 ;  /* 0x0000006a006a7308 */ /* 0x000fe20000000800 */
[----:B------:R-:W-:Y:S02]  /*1c650*/  F2FP.F16.F32.PACK_AB R46, R85, R84 ;  /* 0x00000054552e723e */ /* 0x000fe400000000ff */
[----:B------:R-:W-:-:S07]  /*1c660*/  F2FP.F16.F32.PACK_AB R47, R87, R80 ;  /* 0x00000050572f723e */ /* 0x000fce00000000ff */
[C---:B--2---:R-:W-:Y:S08]  /*1c670*/  HMMA.16816.F32 R12, R44.reuse, R48, R12 ;  /* 0x000000302c0c723c */ /* 0x044ff0000000180c */
[C---:B------:R-:W-:Y:S01]  /*1c680*/  HMMA.16816.F32 R4, R44.reuse, R50, R4 ;  /* 0x000000322c04723c */ /* 0x040fe20000001804 */
[----:B------:R-:W2:Y:S07]  /*1c690*/  LDSM.16.MT88.4 R48, [R123+0x10800] ;  /* 0x010800007b30783b */ /* 0x000eae0000004200 */
[----:B---3--:R-:W-:Y:S01]  /*1c6a0*/  HMMA.16816.F32 R32, R44, R62, R32 ;  /* 0x0000003e2c20723c */ /* 0x008fe20000001820 */
[----:B------:R-:W-:Y:S01]  /*1c6b0*/  FADD.FTZ R62, R112, R113 ;  /* 0x00000071703e7221 */ /* 0x000fe20000010000 */
[-CC-:B------:R-:W-:Y:S01]  /*1c6c0*/  FFMA.FTZ R63, R97, R119.reuse, -R118.reuse ;  /* 0x00000077613f7223 */ /* 0x180fe20000010876 */
[-C--:B------:R-:W-:Y:S01]  /*1c6d0*/  FFMA.FTZ R97, R105, R119.reuse, -R118 ;  /* 0x0000007769617223 */ /* 0x080fe20000010876 */
[----:B------:R-:W-:Y:S01]  /*1c6e0*/  FFMA.FTZ R105, R109, R119, -R117 ;  /* 0x000000776d697223 */ /* 0x000fe20000010875 */
[----:B------:R-:W-:-:S03]  /*1c6f0*/  FADD.FTZ R62, R129, R62 ;  /* 0x0000003e813e7221 */ /* 0x000fc60000010000 */
[C---:B------:R-:W-:Y:S01]  /*1c700*/  HMMA.16816.F32 R36, R44.reuse, R60, R36 ;  /* 0x0000003c2c24723c */ /* 0x040fe20000001824 */
[-CC-:B------:R-:W-:Y:S01]  /*1c710*/  FFMA.FTZ R61, R93, R119.reuse, -R118.reuse ;  /* 0x000000775d3d7223 */ /* 0x180fe20000010876 */
[-C--:B------:R-:W-:Y:S01]  /*1c720*/  FFMA.FTZ R60, R92, R119.reuse, -R118 ;  /* 0x000000775c3c7223 */ /* 0x080fe20000010876 */
[----:B------:R-:W-:Y:S01]  /*1c730*/  FADD.FTZ R127, R127, R62 ;  /* 0x0000003e7f7f7221 */ /* 0x000fe20000010000 */
[----:B------:R-:W-:Y:S01]  /*1c740*/  MUFU.EX2 R63, R63 ;  /* 0x0000003f003f7308 */ /* 0x000fe20000000800 */
[-CC-:B------:R-:W-:Y:S01]  /*1c750*/  FFMA.FTZ R62, R99, R119.reuse, -R117.reuse ;  /* 0x00000077633e7223 */ /* 0x180fe20000010875 */
[-C--:B------:R-:W-:Y:S01]  /*1c760*/  FFMA.FTZ R93, R103, R119.reuse, -R117 ;  /* 0x00000077675d7223 */ /* 0x080fe20000010875 */
[----:B------:R-:W-:Y:S01]  /*1c770*/  FADD.FTZ R124, R124, R127 ;  /* 0x0000007f7c7c7221 */ /* 0x000fe20000010000 */
[C---:B-----5:R-:W-:Y:S01]  /*1c780*/  HMMA.16816.F32 R28, R44.reuse, R40, R28 ;  /* 0x000000282c1c723c */ /* 0x060fe2000000181c */
[-CC-:B------:R-:W-:Y:S01]  /*1c790*/  FFMA.FTZ R92, R102, R119.reuse, -R117.reuse ;  /* 0x00000077665c7223 */ /* 0x180fe20000010875 */
[----:B------:R-:W-:Y:S01]  /*1c7a0*/  FFMA.FTZ R99, R101, R119, -R117 ;  /* 0x0000007765637223 */ /* 0x000fe20000010875 */
[----:B------:R-:W-:Y:S01]  /*1c7b0*/  FADD.FTZ R125, R125, R124 ;  /* 0x0000007c7d7d7221 */ /* 0x000fe20000010000 */
[----:B------:R-:W3:Y:S03]  /*1c7c0*/  MUFU.EX2 R61, R61 ;  /* 0x0000003d003d7308 */ /* 0x000ee60000000800 */
[----:B------:R-:W-:Y:S01]  /*1c7d0*/  FADD.FTZ R125, R122, R125 ;  /* 0x0000007d7a7d7221 */ /* 0x000fe20000010000 */
[C---:B------:R-:W-:Y:S01]  /*1c7e0*/  HMMA.16816.F32 R24, R44.reuse, R42, R24 ;  /* 0x0000002a2c18723c */ /* 0x040fe20000001818 */
[----:B------:R-:W5:Y:S02]  /*1c7f0*/  LDSM.16.MT88.4 R40, [R120+0x10800] ;  /* 0x010800007828783b */ /* 0x000f640000004200 */
[----:B------:R-:W-:Y:S01]  /*1c800*/  FADD.FTZ R134, R134, R125 ;  /* 0x0000007d86867221 */ /* 0x000fe20000010000 */
[----:B------:R-:W2:Y:S03]  /*1c810*/  MUFU.EX2 R60, R60 ;  /* 0x0000003c003c7308 */ /* 0x000ea60000000800 */
[----:B------:R-:W-:Y:S01]  /*1c820*/  FADD.FTZ R134, R143, R134 ;  /* 0x000000868f867221 */ /* 0x000fe20000010000 */
[----:B----4-:R-:W-:Y:S01]  /*1c830*/  HMMA.16816.F32 R20, R44, R52, R20 ;  /* 0x000000342c14723c */ /* 0x010fe20000001814 */
[----:B-1----:R-:W-:-:S02]  /*1c840*/  F2FP.F16.F32.PACK_AB R53, R89, R86 ;  /* 0x000000565935723e */ /* 0x002fc400000000ff */
[----:B------:R-:W-:Y:S01]  /*1c850*/  FADD.FTZ R145, R145, R134 ;  /* 0x0000008691917221 */ /* 0x000fe20000010000 */
[----:B------:R-:W-:Y:S01]  /*1c860*/  MUFU.EX2 R62, R62 ;  /* 0x0000003e003e7308 */ /* 0x000fe20000000800 */
[----:B---3--:R-:W-:Y:S02]  /*1c870*/  F2FP.F16.F32.PACK_AB R52, R61, R88 ;  /* 0x000000583d34723e */ /* 0x008fe400000000ff */
[----:B------:R-:W-:Y:S01]  /*1c880*/  FADD.FTZ R145, R140, R145 ;  /* 0x000000918c917221 */ /* 0x000fe20000010000 */
[----:B------:R-:W-:Y:S01]  /*1c890*/  HMMA.16816.F32 R16, R44, R54, R16 ;  /* 0x000000362c10723c */ /* 0x000fe20000001810 */
[----:B------:R-:W1:Y:S01]  /*1c8a0*/  LDSM.16.MT88.4 R44, [R121+0x10800] ;  /* 0x01080000792c783b */ /* 0x000e620000004200 */
[----:B------:R-:W-:Y:S01]  /*1c8b0*/  F2FP.F16.F32.PACK_AB R55, R91, R90 ;  /* 0x0000005a5b37723e */ /* 0x000fe200000000ff */
[----:B------:R-:W-:Y:S01]  /*1c8c0*/  FADD.FTZ R142, R142, R145 ;  /* 0x000000918e8e7221 */ /* 0x000fe20000010000 */
[----:B------:R-:W3:Y:S01]  /*1c8d0*/  MUFU.EX2 R93, R93 ;  /* 0x0000005d005d7308 */ /* 0x000ee20000000800 */
[----:B--2---:R-:W-:-:S02]  /*1c8e0*/  F2FP.F16.F32.PACK_AB R54, R63, R60 ;  /* 0x0000003c3f36723e */ /* 0x004fc400000000ff */
[----:B------:R-:W-:Y:S02]  /*1c8f0*/  FADD.FTZ R151, R151, R142 ;  /* 0x0000008e97977221 */ /* 0x000fe40000010000 */
[----:B------:R-:W-:Y:S02]  /*1c900*/  LDSM.16.MT88.4 R140, [R121+0x11800] ;  /* 0x01180000798c783b */ /* 0x000fe40000004200 */
[----:B------:R-:W-:Y:S01]  /*1c910*/  FADD.FTZ R148, R148, R151 ;  /* 0x0000009794947221 */ /* 0x000fe20000010000 */
[----:B------:R-:W-:Y:S01]  /*1c920*/  HMMA.16816.F32 R12, R52, R48, R12 ;  /* 0x00000030340c723c */ /* 0x000fe2000000180c */
[----:B------:R-:W-:Y:S02]  /*1c930*/  MUFU.EX2 R92, R92 ;  /* 0x0000005c005c7308 */ /* 0x000fe40000000800 */
[----:B------:R-:W-:-:S04]  /*1c940*/  FADD.FTZ R153, R153, R148 ;  /* 0x0000009499997221 */ /* 0x000fc80000010000 */
[----:B------:R-:W-:Y:S01]  /*1c950*/  FADD.FTZ R150, R150, R153 ;  /* 0x0000009996967221 */ /* 0x000fe20000010000 */
[C---:B------:R-:W-:Y:S01]  /*1c960*/  HMMA.16816.F32 R4, R52.reuse, R50, R4 ;  /* 0x000000323404723c */ /* 0x040fe20000001804 */
[----:B------:R-:W2:Y:S01]  /*1c970*/  LDSM.16.MT88.4 R48, [R100+0x10800] ;  /* 0x010800006430783b */ /* 0x000ea20000004200 */
[----:B------:R-:W4:Y:S01]  /*1c980*/  MUFU.EX2 R97, R97 ;  /* 0x0000006100617308 */ /* 0x000f220000000800 */
[----:B------:R-:W-:Y:S02]  /*1c990*/  FADD.FTZ R159, R159, R150 ;  /* 0x000000969f9f7221 */ /* 0x000fe40000010000 */
[----:B------:R-:W-:Y:S02]  /*1c9a0*/  LDSM.16.MT88.4 R148, [R120+0x11800] ;  /* 0x011800007894783b */ /* 0x000fe40000004200 */
[----:B------:R-:W-:Y:S01]  /*1c9b0*/  FADD.FTZ R156, R156, R159 ;  /* 0x0000009f9c9c7221 */ /* 0x000fe20000010000 */
[----:B-----5:R-:W-:Y:S02]  /*1c9c0*/  HMMA.16816.F32 R36, R52, R40, R36 ;  /* 0x000000283424723c */ /* 0x020fe40000001824 */
[----:B------:R-:W5:Y:S01]  /*1c9d0*/  MUFU.EX2 R99, R99 ;  /* 0x0000006300637308 */ /* 0x000f620000000800 */
[----:B------:R-:W-:-:S04]  /*1c9e0*/  FADD.FTZ R161, R161, R156 ;  /* 0x0000009ca1a17221 */ /* 0x000fc80000010000 */
[----:B------:R-:W-:Y:S01]  /*1c9f0*/  FADD.FTZ R98, R158, R161 ;  /* 0x000000a19e627221 */ /* 0x000fe20000010000 */
[----:B------:R-:W-:Y:S01]  /*1ca00*/  HMMA.16816.F32 R32, R52, R42, R32 ;  /* 0x0000002a3420723c */ /* 0x000fe20000001820 */
[----:B------:R-:W5:Y:S01]  /*1ca10*/  LDSM.16.MT88.4 R40, [R123+0x11000] ;  /* 0x011000007b28783b */ /* 0x000f620000004200 */
[----:B------:R-:W-:Y:S01]  /*1ca20*/  MUFU.EX2 R105, R105 ;  /* 0x0000006900697308 */ /* 0x000fe20000000800 */
[----:B------:R-:W-:-:S05]  /*1ca30*/  FADD.FTZ R98, R171, R98 ;  /* 0x00000062ab627221 */ /* 0x000fca0000010000 */
[----:B-1----:R-:W-:Y:S01]  /*1ca40*/  HMMA.16816.F32 R28, R52, R44, R28 ;  /* 0x0000002c341c723c */ /* 0x002fe2000000181c */
[----:B------:R-:W-:Y:S02]  /*1ca50*/  FADD.FTZ R44, R162, R157 ;  /* 0x0000009da22c7221 */ /* 0x000fe40000010000 */
[----:B------:R-:W-:Y:S02]  /*1ca60*/  LDSM.16.MT88.4 R156, [R123+0x11800] ;  /* 0x011800007b9c783b */ /* 0x000fe40000004200 */
[----:B------:R-:W-:-:S03]  /*1ca70*/  FADD.FTZ R44, R163, R44 ;  /* 0x0000002ca32c7221 */ /* 0x000fc60000010000 */
[----:B------:R-:W-:Y:S01]  /*1ca80*/  HMMA.16816.F32 R24, R52, R46, R24 ;  /* 0x0000002e3418723c */ /* 0x000fe20000001818 */
[----:B------:R-:W-:Y:S02]  /*1ca90*/  FADD.FTZ R169, R169, R44 ;  /* 0x0000002ca9a97221 */ /* 0x000fe40000010000 */
[----:B------:R-:W1:Y:S02]  /*1caa0*/  LDSM.16.MT88.4 R44, [R120+0x11000] ;  /* 0x01100000782c783b */ /* 0x000e640000004200 */
[----:B------:R-:W-:-:S03]  /*1cab0*/  FADD.FTZ R202, R202, R169 ;  /* 0x000000a9caca7221 */ /* 0x000fc60000010000 */
[C---:B--2---:R-:W-:Y:S01]  /*1cac0*/  HMMA.16816.F32 R20, R52.reuse, R48, R20 ;  /* 0x000000303414723c */ /* 0x044fe20000001814 */
[----:B------:R-:W-:Y:S01]  /*1cad0*/  FADD.FTZ R203, R203, R202 ;  /* 0x000000cacbcb7221 */ /* 0x000fe20000010000 */
[----:B------:R-:W-:Y:S01]  /*1cae0*/  FADD.FTZ R49, R175, R98 ;  /* 0x00000062af317221 */ /* 0x000fe20000010000 */
[----:B------:R-:W-:Y:S02]  /*1caf0*/  FFMA.FTZ R98, R108, R119, -R117 ;  /* 0x000000776c627223 */ /* 0x000fe40000010875 */
[----:B------:R-:W-:Y:S01]  /*1cb00*/  FADD.FTZ R206, R206, R203 ;  /* 0x000000cbcece7221 */ /* 0x000fe20000010000 */
[----:B------:R-:W-:Y:S02]  /*1cb10*/  FADD.FTZ R49, R198, R49 ;  /* 0x00000031c6317221 */ /* 0x000fe40000010000 */
[----:B------:R-:W-:Y:S01]  /*1cb20*/  HMMA.16816.F32 R16, R52, R50, R16 ;  /* 0x000000323410723c */ /* 0x000fe20000001810 */
[----:B------:R-:W-:Y:S01]  /*1cb30*/  FADD.FTZ R101, R199, R206 ;  /* 0x000000cec7657221 */ /* 0x000fe20000010000 */
[----:B------:R-:W-:Y:S01]  /*1cb40*/  F2FP.F16.F32.PACK_AB R52, R95, R94 ;  /* 0x0000005e5f34723e */ /* 0x000fe200000000ff */
[----:B------:R-:W-:Y:S01]  /*1cb50*/  FADD.FTZ R204, R204, R49 ;  /* 0x00000031cccc7221 */ /* 0x000fe20000010000 */
[----:B---3--:R-:W-:Y:S01]  /*1cb60*/  F2FP.F16.F32.PACK_AB R53, R93, R62 ;  /* 0x0000003e5d35723e */ /* 0x008fe200000000ff */
[----:B------:R-:W-:Y:S01]  /*1cb70*/  FADD.FTZ R101, R208, R101 ;  /* 0x00000065d0657221 */ /* 0x000fe20000010000 */
[----:B----4-:R-:W-:Y:S01]  /*1cb80*/  F2FP.F16.F32.PACK_AB R54, R97, R96 ;  /* 0x000000606136723e */ /* 0x010fe200000000ff */
[----:B------:R-:W-:Y:S01]  /*1cb90*/  FADD.FTZ R205, R205, R204 ;  /* 0x000000cccdcd7221 */ /* 0x000fe20000010000 */
[----:B-----5:R-:W-:Y:S01]  /*1cba0*/  F2FP.F16.F32.PACK_AB R55, R99, R92 ;  /* 0x0000005c6337723e */ /* 0x020fe200000000ff */
[----:B------:R-:W2:Y:S01]  /*1cbb0*/  LDSM.16.MT88.4 R48, [R121+0x11000] ;  /* 0x011000007930783b */ /* 0x000ea20000004200 */
[----:B------:R-:W3:Y:S01]  /*1cbc0*/  MUFU.EX2 R98, R98 ;  /* 0x0000006200627308 */ /* 0x000ee20000000800 */
[----:B------:R-:W-:-:S04]  /*1cbd0*/  FADD.FTZ R194, R194, R205 ;  /* 0x000000cdc2c27221 */ /* 0x000fc80000010000 */
        /* <DEDUP_REMOVED lines=8> */
[----:B------:R-:W4:Y:S01]  /*1cc60*/  LDSM.16.MT88.4 R40, [R100+0x11000] ;  /* 0x011000006428783b */ /* 0x000f220000004200 */
[----:B---3--:R-:W-:Y:S01]  /*1cc70*/  F2FP.F16.F32.PACK_AB R133, R105, R98 ;  /* 0x000000626985723e */ /* 0x008fe200000000ff */
[----:B------:R-:W-:Y:S01]  /*1cc80*/  FADD.FTZ R101, R196, R101 ;  /* 0x00000065c4657221 */ /* 0x000fe20000010000 */
[----:B------:R-:W-:Y:S02]  /*1cc90*/  FADD.FTZ R186, R186, R193 ;  /* 0x000000c1baba7221 */ /* 0x000fe40000010000 */
[----:B-1----:R-:W-:Y:S01]  /*1cca0*/  HMMA.16816.F32 R32, R52, R46, R32 ;  /* 0x0000002e3420723c */ /* 0x002fe20000001820 */
[----:B------:R-:W-:Y:S01]  /*1ccb0*/  FADD.FTZ R102, R184, R101 ;  /* 0x00000065b8667221 */ /* 0x000fe20000010000 */
[----:B------:R-:W-:Y:S01]  /*1ccc0*/  FADD.FTZ R197, R197, R186 ;  /* 0x000000bac5c57221 */ /* 0x000fe20000010000 */
[----:B------:R-:W-:-:S02]  /*1ccd0*/  FFMA.FTZ R46, R110, R119, -R118 ;  /* 0x000000776e2e7223 */ /* 0x000fc40000010876 */
[----:B------:R-:W-:Y:S01]  /*1cce0*/  FADD.FTZ R102, R187, R102 ;  /* 0x00000066bb667221 */ /* 0x000fe20000010000 */
[----:B------:R-:W-:Y:S02]  /*1ccf0*/  FADD.FTZ R182, R182, R197 ;  /* 0x000000c5b6b67221 */ /* 0x000fe40000010000 */
[C---:B------:R-:W-:Y:S01]  /*1cd00*/  HMMA.16816.F32 R36, R52.reuse, R44, R36 ;  /* 0x0000002c3424723c */ /* 0x040fe20000001824 */
[----:B------:R-:W-:Y:S01]  /*1cd10*/  FADD.FTZ R47, R183, R102 ;  /* 0x00000066b72f7221 */ /* 0x000fe20000010000 */
[----:B------:R-:W-:Y:S01]  /*1cd20*/  FADD.FTZ R185, R185, R182 ;  /* 0x000000b6b9b97221 */ /* 0x000fe20000010000 */
[-CC-:B------:R-:W-:Y:S01]  /*1cd30*/  FFMA.FTZ R44, R104, R119.reuse, -R118.reuse ;  /* 0x00000077682c7223 */ /* 0x180fe20000010876 */
[-C--:B------:R-:W-:Y:S01]  /*1cd40*/  FFMA.FTZ R45, R111, R119.reuse, -R118 ;  /* 0x000000776f2d7223 */ /* 0x080fe20000010876 */
[----:B------:R-:W-:Y:S01]  /*1cd50*/  FADD.FTZ R47, R188, R47 ;  /* 0x0000002fbc2f7221 */ /* 0x000fe20000010000 */
[----:B------:R-:W-:Y:S01]  /*1cd60*/  FADD.FTZ R178, R178, R185 ;  /* 0x000000b9b2b27221 */ /* 0x000fe20000010000 */
[----:B------:R-:W-:Y:S01]  /*1cd70*/  MUFU.EX2 R46, R46 ;  /* 0x0000002e002e7308 */ /* 0x000fe20000000800 */
[----:B------:R-:W1:Y:S01]  /*1cd80*/  LDSM.16.MT88.4 R100, [R100+0x11800] ;  /* 0x011800006464783b */ /* 0x000e620000004200 */
[----:B------:R-:W-:Y:S01]  /*1cd90*/  FADD.FTZ R176, R176, R47 ;  /* 0x0000002fb0b07221 */ /* 0x000fe20000010000 */
[----:B------:R-:W-:Y:S01]  /*1cda0*/  FADD.FTZ R189, R189, R178 ;  /* 0x000000b2bdbd7221 */ /* 0x000fe20000010000 */
[C---:B--2---:R-:W-:Y:S01]  /*1cdb0*/  HMMA.16816.F32 R28, R52.reuse, R48, R28 ;  /* 0x00000030341c723c */ /* 0x044fe2000000181c */
[-C--:B------:R-:W-:Y:S01]  /*1cdc0*/  FFMA.FTZ R47, R8, R119.reuse, -R118 ;  /* 0x00000077082f7223 */ /* 0x080fe20000010876 */
[----:B------:R-:W-:Y:S01]  /*1cdd0*/  FADD.FTZ R176, R179, R176 ;  /* 0x000000b0b3b07221 */ /* 0x000fe20000010000 */
[----:B------:R-:W-:Y:S01]  /*1cde0*/  FADD.FTZ R174, R174, R189 ;  /* 0x000000bdaeae7221 */ /* 0x000fe20000010000 */
[----:B------:R-:W-:Y:S01]  /*1cdf0*/  FFMA.FTZ R49, R66, R119, -R117 ;  /* 0x0000007742317223 */ /* 0x000fe20000010875 */
[----:B------:R-:W-:Y:S01]  /*1ce00*/  MUFU.EX2 R44, R44 ;  /* 0x0000002c002c7308 */ /* 0x000fe20000000800 */
[----:B------:R-:W-:Y:S01]  /*1ce10*/  FADD.FTZ R177, R177, R176 ;  /* 0x000000b0b1b17221 */ /* 0x000fe20000010000 */
[----:B------:R-:W-:Y:S01]  /*1ce20*/  FADD.FTZ R173, R173, R174 ;  /* 0x000000aeadad7221 */ /* 0x000fe20000010000 */
[----:B------:R-:W-:Y:S02]  /*1ce30*/  HMMA.16816.F32 R24, R52, R50, R24 ;  /* 0x000000323418723c */ /* 0x000fe40000001818 */
[----:B------:R-:W-:Y:S01]  /*1ce40*/  FADD.FTZ R180, R180, R177 ;  /* 0x000000b1b4b47221 */ /* 0x000fe20000010000 */
[----:B------:R-:W-:-:S02]  /*1ce50*/  FADD.FTZ R170, R170, R173 ;  /* 0x000000adaaaa7221 */ /* 0x000fc40000010000 */
[----:B------:R-:W2:Y:S01]  /*1ce60*/  MUFU.EX2 R45, R45 ;  /* 0x0000002d002d7308 */ /* 0x000ea20000000800 */
[----:B------:R-:W-:Y:S01]  /*1ce70*/  FADD.FTZ R67, R67, R180 ;  /* 0x000000b443437221 */ /* 0x000fe20000010000 */
[----:B------:R-:W-:Y:S01]  /*1ce80*/  FADD.FTZ R181, R181, R170 ;  /* 0x000000aab5b57221 */ /* 0x000fe20000010000 */
[C---:B----4-:R-:W-:Y:S02]  /*1ce90*/  HMMA.16816.F32 R20, R52.reuse, R40, R20 ;  /* 0x000000283414723c */ /* 0x050fe40000001814 */
[----:B------:R-:W-:Y:S01]  /*1cea0*/  FADD.FTZ R67, R168, R67 ;  /* 0x00000043a8437221 */ /* 0x000fe20000010000 */
[----:B------:R-:W-:Y:S02]  /*1ceb0*/  FADD.FTZ R8, R160, R181 ;  /* 0x000000b5a0087221 */ /* 0x000fe40000010000 */
[----:B------:R-:W3:Y:S01]  /*1cec0*/  MUFU.EX2 R47, R47 ;  /* 0x0000002f002f7308 */ /* 0x000ee20000000800 */
[----:B------:R-:W-:Y:S01]  /*1ced0*/  FADD.FTZ R68, R68, R67 ;  /* 0x0000004344447221 */ /* 0x000fe20000010000 */
[----:B------:R-:W-:Y:S01]  /*1cee0*/  FADD.FTZ R8, R209, R8 ;  /* 0x00000008d1087221 */ /* 0x000fe20000010000 */
[----:B------:R-:W-:Y:S02]  /*1cef0*/  HMMA.16816.F32 R16, R52, R42, R16 ;  /* 0x0000002a3410723c */ /* 0x000fe40000001810 */
[----:B------:R-:W-:Y:S01]  /*1cf00*/  FADD.FTZ R68, R69, R68 ;  /* 0x0000004445447221 */ /* 0x000fe20000010000 */
[----:B------:R-:W-:-:S02]  /*1cf10*/  FADD.FTZ R41, R75, R8 ;  /* 0x000000084b297221 */ /* 0x000fc40000010000 */
[----:B------:R-:W4:Y:S01]  /*1cf20*/  MUFU.EX2 R49, R49 ;  /* 0x0000003100317308 */ /* 0x000f220000000800 */
[----:B------:R-:W-:Y:S01]  /*1cf30*/  FADD.FTZ R71, R71, R68 ;  /* 0x0000004447477221 */ /* 0x000fe20000010000 */
[----:B------:R-:W-:Y:S01]  /*1cf40*/  FADD.FTZ R41, R70, R41 ;  /* 0x0000002946297221 */ /* 0x000fe20000010000 */
[----:B--2---:R-:W-:Y:S02]  /*1cf50*/  F2FP.F16.F32.PACK_AB R132, R45, R44 ;  /* 0x0000002c2d84723e */ /* 0x004fe400000000ff */
[----:B------:R-:W-:Y:S01]  /*1cf60*/  FADD.FTZ R78, R78, R71 ;  /* 0x000000474e4e7221 */ /* 0x000fe20000010000 */
[----:B------:R-:W-:Y:S01]  /*1cf70*/  FADD.FTZ R72, R72, R41 ;  /* 0x0000002948487221 */ /* 0x000fe20000010000 */
[----:B---3--:R-:W-:Y:S02]  /*1cf80*/  F2FP.F16.F32.PACK_AB R134, R47, R46 ;  /* 0x0000002e2f86723e */ /* 0x008fe400000000ff */
[----:B------:R-:W-:Y:S01]  /*1cf90*/  FADD.FTZ R73, R73, R78 ;  /* 0x0000004e49497221 */ /* 0x000fe20000010000 */
[----:B------:R-:W-:-:S03]  /*1cfa0*/  FADD.FTZ R77, R77, R72 ;  /* 0x000000484d4d7221 */ /* 0x000fc60000010000 */
[----:B------:R-:W-:Y:S01]  /*1cfb0*/  FADD.FTZ R74, R74, R73 ;  /* 0x000000494a4a7221 */ /* 0x000fe20000010000 */
[----:B------:R-:W-:Y:S01]  /*1cfc0*/  FADD.FTZ R76, R76, R77 ;  /* 0x0000004d4c4c7221 */ /* 0x000fe20000010000 */
[----:B----4-:R-:W-:-:S03]  /*1cfd0*/  F2FP.F16.F32.PACK_AB R135, R49, R106 ;  /* 0x0000006a3187723e */ /* 0x010fc600000000ff */
[----:B------:R-:W-:-:S04]  /*1cfe0*/  FADD.FTZ R83, R83, R76 ;  /* 0x0000004c53537221 */ /* 0x000fc80000010000 */
[----:B------:R-:W-:Y:S01]  /*1cff0*/  FADD.FTZ R80, R80, R83 ;  /* 0x0000005350507221 */ /* 0x000fe20000010000 */
[----:B------:R-:W-:Y:S03]  /*1d000*/  HMMA.16816.F32 R160, R132, R156, R12 ;  /* 0x0000009c84a0723c */ /* 0x000fe6000000180c */
[----:B------:R-:W-:-:S04]  /*1d010*/  FADD.FTZ R87, R87, R80 ;  /* 0x0000005057577221 */ /* 0x000fc80000010000 */
        /* <DEDUP_REMOVED lines=11> */
[----:B------:R-:W-:Y:S01]  /*1d0d0*/  HMMA.16816.F32 R144, R132, R140, R28 ;  /* 0x0000008c8490723c */ /* 0x000fe2000000181c */
[----:B------:R-:W-:Y:S02]  /*1d0e0*/  FADD.FTZ R88, R88, R85 ;  /* 0x0000005558587221 */ /* 0x000fe40000010000 */
[----:B------:R-:W-:Y:S02]  /*1d0f0*/  FADD.FTZ R93, R93, R62 ;  /* 0x0000003e5d5d7221 */ /* 0x000fe40000010000 */
[----:B------:R-:W-:-:S02]  /*1d100*/  FADD.FTZ R61, R61, R88 ;  /* 0x000000583d3d7221 */ /* 0x000fc40000010000 */
        /* <DEDUP_REMOVED lines=11> */
[----:B-1----:R-:W-:Y:S01]  /*1d1c0*/  HMMA.16816.F32 R136, R132, R100, R20 ;  /* 0x000000648488723c */ /* 0x002fe20000001814 */
[----:B------:R-:W-:Y:S02]  /*1d1d0*/  FADD.FTZ R96, R96, R95 ;  /* 0x0000005f60607221 */ /* 0x000fe40000010000 */
[----:B------:R-:W-:Y:S02]  /*1d1e0*/  FADD.FTZ R249, R49, R106 ;  /* 0x0000006a31f97221 */ /* 0x000fe40000010000 */
[----:B------:R-:W-:-:S03]  /*1d1f0*/  FADD.FTZ R97, R97, R96 ;  /* 0x0000006061617221 */ /* 0x000fc60000010000 */
[----:B------:R-:W-:Y:S01]  /*1d200*/  HMMA.16816.F32 R132, R132, R102, R16 ;  /* 0x000000668484723c */ /* 0x000fe20000001810 */
[----:B------:R-:W-:-:S04]  /*1d210*/  FADD.FTZ R44, R44, R97 ;  /* 0x000000612c2c7221 */ /* 0x000fc80000010000 */
[----:B------:R-:W-:-:S04]  /*1d220*/  FADD.FTZ R45, R45, R44 ;  /* 0x0000002c2d2d7221 */ /* 0x000fc80000010000 */
[----:B------:R-:W-:-:S04]  /*1d230*/  FADD.FTZ R46, R46, R45 ;  /* 0x0000002d2e2e7221 */ /* 0x000fc80000010000 */
[----:B------:R-:W-:-:S05]  /*1d240*/  FADD.FTZ R252, R47, R46 ;  /* 0x0000002e2ffc7221 */ /* 0x000fca0000010000 */
[----:B------:R1:W-:Y:S04]  /*1d250*/  STL [R1+0x4], R252 ;  /* 0x000004fc01007387 */ /* 0x0003e80000100800 */
[----:B------:R1:W-:Y:S01]  /*1d260*/  STL [R1], R249 ;  /* 0x000000f901007387 */ /* 0x0003e20000100800 */
[----:B------:R-:W-:Y:S05]  /*1d270*/  @!P0 BRA `(.L_x_7177) ;  /* 0x000000ac00048947 */ /* 0x000fea0003800000 */
        /* <DEDUP_REMOVED lines=12> */
[-C--:B--2---:R-:W-:Y:S02]  /*1d340*/  IABS R4, R5.reuse ;  /* 0x0000000500047213 */ /* 0x084fe40000000000 */
[-C--:B------:R-:W-:Y:S02]  /*1d350*/  IABS R12, R5.reuse ;  /* 0x00000005000c7213 */ /* 0x080fe40000000000 */
[----:B------:R-:W2:Y:S01]  /*1d360*/  I2F.RP R17, R4 ;  /* 0x0000000400117306 */ /* 0x000ea20000209400 */
[----:B------:R-:W-:Y:S02]  /*1d370*/  LOP3.LUT R6, R6, R5, RZ, 0x3c, !PT ;  /* 0x0000000506067212 */ /* 0x000fe400078e3cff */
[----:B------:R-:W-:Y:S02]  /*1d380*/  IADD3 R12, PT, PT, RZ, -R12, RZ ;  /* 0x8000000cff0c7210 */ /* 0x000fe40007ffe0ff */
[----:B------:R-:W-:-:S03]  /*1d390*/  ISETP.GE.AND P4, PT, R6, RZ, PT ;  /* 0x000000ff0600720c */ /* 0x000fc60003f86270 */
[----:B--2---:R-:W2:Y:S02]  /*1d3a0*/  MUFU.RCP R14, R17 ;  /* 0x00000011000e7308 */ /* 0x004ea40000001000 */
[----:B--2---:R-:W-:-:S06]  /*1d3b0*/  VIADD R14, R14, 0xffffffe ;  /* 0x0ffffffe0e0e7836 */ /* 0x004fcc0000000000 */
[----:B------:R-:W2:Y:S02]  /*1d3c0*/  F2I.FTZ.U32.TRUNC.NTZ R15, R14 ;  /* 0x0000000e000f7305 */ /* 0x000ea4000021f000 */
[--C-:B--2---:R-:W-:Y:S02]  /*1d3d0*/  IMAD.MOV R7, RZ, RZ, -R15.reuse ;  /* 0x000000ffff077224 */ /* 0x104fe400078e0a0f */
        /* <DEDUP_REMOVED lines=48> */
.L_x_7179:
        /* <DEDUP_REMOVED lines=8> */
.L_x_7180:
[----:B------:R-:W-:Y:S05]  /*1d760*/  BSYNC.RECONVERGENT B0 ;  /* 0x0000000000007941 */ /* 0x000fea0003800200 */
.L_x_7178:
        /* <DEDUP_REMOVED lines=18> */
[----:B------:R-:W-:Y:S04]  /*1d890*/  @P0 STS.128 [R58+0xa000], RZ ;  /* 0x00a000ff3a000388 */ /* 0x000fe80000000c00 */
        /* <DEDUP_REMOVED lines=18> */
[----:B------:R-:W-:Y:S01]  /*1d9c0*/  IMAD.X R27, R25, 0x1, R4, P3 ;  /* 0x00000001191b7824 */ /* 0x000fe200018e0604 */
        /* <DEDUP_REMOVED lines=10> */
[----:B------:R-:W-:Y:S04]  /*1da70*/  @!P0 LDGSTS.E.BYPASS.LTC128B.128 [R58+0xc000], desc[UR4][R18.64] ;  /* 0x0c000000123a8fae */ /* 0x000fe8000b981a04 */
[----:B------:R-:W-:Y:S01]  /*1da80*/  @P0 STS.128 [R58+0xc000], RZ ;  /* 0x00c000ff3a000388 */ /* 0x000fe20000000c00 */
[----:B---3--:R-:W-:-:S03]  /*1da90*/  IADD3 R12, P3, PT, R14, R5, RZ ;  /* 0x000000050e0c7210 */ /* 0x008fc60007f7e0ff */
[----:B------:R-:W-:Y:S01]  /*1daa0*/  @!PT LDS RZ, [RZ] ;  /* 0x00000000fffff984 */ /* 0x000fe20000000800 */
[----:B------:R-:W-:Y:S01]  /*1dab0*/  @!PT LDS RZ, [RZ] ;  /* 0x00000000fffff984 */ /* 0x000fe20000000800 */
[----:B------:R-:W-:Y:S01]  /*1dac0*/  @!PT LDS RZ, [RZ] ;  /* 0x00000000fffff984 */ /* 0x000fe20000000800 */
[----:B------:R2:W-:Y:S02]  /*1dad0*/  @!P0 LDGSTS.E.BYPASS.LTC128B.128 [R58+0xc800], desc[UR4][R16.64] ;  /* 0x0c800000103a8fae */ /* 0x0005e4000b981a04 */
[----:B------:R-:W-:Y:S02]  /*1dae0*/  IMAD.X R13, R15, 0x1, R4, P3 ;  /* 0x000000010f0d7824 */ /* 0x000fe400018e0604 */
[----:B------:R-:W-:Y:S01]  /*1daf0*/  @P0 STS.128 [R58+0xc800], RZ ;  /* 0x00c800ff3a000388 */ /* 0x000fe20000000c00 */
[----:B------:R-:W-:-:S03]  /*1db00*/  IADD3 R28, P3, PT, R12, R5, RZ ;  /* 0x000000050c1c7210 */ /* 0x000fc60007f7e0ff */
[----:B------:R-:W-:Y:S01]  /*1db10*/  @!PT LDS RZ, [RZ] ;  /* 0x00000000fffff984 */ /* 0x000fe20000000800 */
[----:B------:R-:W-:Y:S01]  /*1db20*/  @!PT LDS RZ, [RZ] ;  /* 0x00000000fffff984 */ /* 0x000fe20000000800 */
[----:B------:R-:W-:Y:S01]  /*1db30*/  @!PT LDS RZ, [RZ] ;  /* 0x00000000fffff984 */ /* 0x000fe20000000800 */
[----:B------:R-:W-:Y:S02]  /*1db40*/  @!P0 LDGSTS.E.BYPASS.LTC128B.128 [R58+0xd000], desc[UR4][R10.64] ;  /* 0x0d0000000a3a8fae */ /* 0x000fe4000b981a04 */
[----:B------:R-:W-:Y:S02]  /*1db50*/  IMAD.X R29, R13, 0x1, R4, P3 ;  /* 0x000000010d1d7824 */ /* 0x000fe400018e0604 */
        /* <DEDUP_REMOVED lines=10> */
[----:B--2---:R-:W-:-:S03]  /*1dc00*/  IADD3 R16, P4, PT, R28, R5, RZ ;  /* 0x000000051c107210 */ /* 0x004fc60007f9e0ff */
[----:B------:R-:W-:Y:S01]  /*1dc10*/  @P0 STS.128 [R58+0xe000], RZ ;  /* 0x00e000ff3a000388 */ /* 0x000fe20000000c00 */
[----:B------:R-:W-:-:S03]  /*1dc20*/  @!P0 IADD3 R18, P3, PT, R16, R5, RZ ;  /* 0x0000000510128210 */ /* 0x000fc60007f7e0ff */
[----:B------:R-:W-:Y:S01]  /*1dc30*/  @!PT LDS RZ, [RZ] ;  /* 0x00000000fffff984 */ /* 0x000fe20000000800 */
[----:B------:R-:W-:Y:S01]  /*1dc40*/  @!PT LDS RZ, [RZ] ;  /* 0x00000000fffff984 */ /* 0x000fe20000000800 */
[----:B------:R-:W-:Y:S01]  /*1dc50*/  @!PT LDS RZ, [RZ] ;  /* 0x00000000fffff984 */ /* 0x000fe20000000800 */
[----:B------:R-:W-:Y:S01]  /*1dc60*/  @!P0 LDGSTS.E.BYPASS.LTC128B.128 [R58+0xe800], desc[UR4][R24.64] ;  /* 0x0e800000183a8fae */ /* 0x000fe2000b981a04 */
[----:B------:R-:W-:-:S03]  /*1dc70*/  IMAD.X R17, R29, 0x1, R4, P4 ;  /* 0x000000011d117824 */ /* 0x000fc600020e0604 */
        /* <DEDUP_REMOVED lines=33> */
[----:B------:R-:W-:Y:S03]  /*1de90*/  BSSY.RECONVERGENT B1, `(.L_x_7181) ;  /* 0x00006f1000017945 */ /* 0x000fe60003800200 */
[----:B------:R-:W-:Y:S04]  /*1dea0*/  LDSM.16.M88.4 R4, [R9] ;  /* 0x000000000904783b */ /* 0x000fe80000000200 */
[----:B------:R-:W5:Y:S04]  /*1deb0*/  LDSM.16.M88.4 R124, [R201+0x2000] ;  /* 0x00200000c97c783b */ /* 0x000f680000000200 */
[----:B------:R-:W1:Y:S04]  /*1dec0*/  LDSM.16.M88.4 R116, [R201+0x2800] ;  /* 0x00280000c974783b */ /* 0x000e680000000200 */
[----:B------:R-:W3:Y:S04]  /*1ded0*/  LDSM.16.M88.4 R108, [R201+0x3000] ;  /* 0x00300000c96c783b */ /* 0x000ee80000000200 */
[----:B------:R-:W3:Y:S04]  /*1dee0*/  LDSM.16.M88.4 R100, [R201+0x3800] ;  /* 0x00380000c964783b */ /* 0x000ee80000000200 */
[----:B------:R-:W3:Y:S04]  /*1def0*/  LDSM.16.M88.4 R92, [R201+0x4000] ;  /* 0x00400000c95c783b */ /* 0x000ee80000000200 */
[----:B------:R-:W3:Y:S04]  /*1df00*/  LDSM.16.M88.4 R84, [R201+0x4800] ;  /* 0x00480000c954783b */ /* 0x000ee80000000200 */
[----:B------:R-:W3:Y:S04]  /*1df10*/  LDSM.16.M88.4 R76, [R201+0x5000] ;  /* 0x00500000c94c783b */ /* 0x000ee80000000200 */
[----:B------:R-:W3:Y:S04]  /*1df20*/  LDSM.16.M88.4 R68, [R201+0x5800] ;  /* 0x00580000c944783b */ /* 0x000ee80000000200 */
[----:B------:R-:W3:Y:S04]  /*1df30*/  LDSM.16.M88.4 R52, [R201+0x6000] ;  /* 0x00600000c934783b */ /* 0x000ee80000000200 */
[----:B------:R-:W3:Y:S04]  /*1df40*/  LDSM.16.M88.4 R44, [R201+0x6800] ;  /* 0x00680000c92c783b */ /* 0x000ee80000000200 */
[----:B------:R-:W3:Y:S01]  /*1df50*/  LDSM.16.M88.4 R36, [R201+0x7000] ;  /* 0x00700000c924783b */ /* 0x000ee20000000200 */
[C---:B-----5:R-:W-:Y:S03]  /*1df60*/  HMMA.16816.F32 R128, R4.reuse, R124, RZ ;  /* 0x0000007c0480723c */ /* 0x060fe600000018ff */
[----:B--2---:R-:W2:Y:S04]  /*1df70*/  LDSM.16.M88.4 R28, [R201+0x7800] ;  /* 0x00780000c91c783b */ /* 0x004ea80000000200 */
[----:B------:R-:W5:Y:S01]  /*1df80*/  LDSM.16.M88.4 R20, [R201+0x8000] ;  /* 0x00800000c914783b */ /* 0x000f620000000200 */
[C---:B-1----:R-:W-:Y:S03]  /*1df90*/  HMMA.16816.F32 R120, R4.reuse, R116, RZ ;  /* 0x000000740478723c */ /* 0x042fe600000018ff */
[----:B------:R-:W1:Y:S04]  /*1dfa0*/  LDSM.16.M88.4 R188, [R201+0x8800] ;  /* 0x00880000c9bc783b */ /* 0x000e680000000200 */
[----:B------:R-:W1:Y:S01]  /*1dfb0*/  LDSM.16.M88.4 R180, [R201+0x9000] ;  /* 0x00900000c9b4783b */ /* 0x000e620000000200 */
[C---:B---3--:R-:W-:Y:S03]  /*1dfc0*/  HMMA.16816.F32 R112, R4.reuse, R108, RZ ;  /* 0x0000006c0470723c */ /* 0x048fe600000018ff */
[----:B------:R-:W3:Y:S04]  /*1dfd0*/  LDSM.16.M88.4 R8, [R201+0x9800] ;  /* 0x00980000c908783b */ /* 0x000ee80000000200 */
[----:B------:R-:W-:Y:S01]  /*1dfe0*/  LDSM.16.M88.4 R204, [R200] ;  /* 0x00000000c8cc783b */ /* 0x000fe20000000200 */
[C---:B------:R-:W-:Y:S03]  /*1dff0*/  HMMA.16816.F32 R104, R4.reuse, R100, RZ ;  /* 0x000000640468723c */ /* 0x040fe600000018ff */
[----:B------:R-:W3:Y:S04]  /*1e000*/  LDSM.16.M88.4 R172, [R166+0x2000] ;  /* 0x00200000a6ac783b */ /* 0x000ee80000000200 */
[----:B------:R-:W3:Y:S01]  /*1e010*/  LDSM.16.M88.4 R12, [R166+0x2800] ;  /* 0x00280000a60c783b */ /* 0x000ee20000000200 */
[C---:B------:R-:W-:Y:S03]  /*1e020*/  HMMA.16816.F32 R96, R4.reuse, R92, RZ ;  /* 0x0000005c0460723c */ /* 0x040fe600000018ff */
[----:B------:R-:W3:Y:S04]  /*1e030*/  LDSM.16.M88.4 R16, [R166+0x4800] ;  /* 0x00480000a610783b */ /* 0x000ee80000000200 */
        /* <DEDUP_REMOVED lines=8> */
[----:B------:R-:W0:Y:S05]  /*1e0c0*/  LDGDEPBAR ;  /* 0x00000000000079af */ /* 0x000e2a0000000000 */
[C---:B------:R-:W-:Y:S08]  /*1e0d0*/  HMMA.16816.F32 R60, R4.reuse, R52, RZ ;  /* 0x00000034043c723c */ /* 0x040ff000000018ff */
[C---:B------:R-:W-:Y:S08]  /*1e0e0*/  HMMA.16816.F32 R48, R4.reuse, R44, RZ ;  /* 0x0000002c0430723c */ /* 0x040ff000000018ff */
[C---:B------:R-:W-:Y:S08]  /*1e0f0*/  HMMA.16816.F32 R40, R4.reuse, R36, RZ ;  /* 0x000000240428723c */ /* 0x040ff000000018ff */
[C---:B--2---:R-:W-:Y:S08]  /*1e100*/  HMMA.16816.F32 R32, R4.reuse, R28, RZ ;  /* 0x0000001c0420723c */ /* 0x044ff000000018ff */
[C---:B-----5:R-:W-:Y:S08]  /*1e110*/  HMMA.16816.F32 R24, R4.reuse, R20, RZ ;  /* 0x000000140418723c */ /* 0x060ff000000018ff */
        /* <DEDUP_REMOVED lines=22> */
[----:B------:R-:W-:Y:S07]  /*1e280*/  LDSM.16.M88.4 R172, [R166+0x6000] ;  /* 0x00600000a6ac783b */ /* 0x000fee0000000200 */
        /* <DEDUP_REMOVED lines=17> */
[----:B------:R-:W4:Y:S07]  /*1e3a0*/  LDSM.16.M88.4 R172, [R221] ;  /* 0x00000000ddac783b */ /* 0x000f2e0000000200 */
[C---:B---3--:R-:W-:Y:S08]  /*1e3b0*/  HMMA.16816.F32 R40, R204.reuse, R16, R40 ;  /* 0x00000010cc28723c */ /* 0x048ff00000001828 */
[C---:B------:R-:W-:Y:S01]  /*1e3c0*/  HMMA.16816.F32 R36, R204.reuse, R18, R36 ;  /* 0x00000012cc24723c */ /* 0x040fe20000001824 */
[----:B------:R-:W-:Y:S07]  /*1e3d0*/  LDSM.16.M88.4 R16, [R219] ;  /* 0x00000000db10783b */ /* 0x000fee0000000200 */
[C---:B-1----:R-:W-:Y:S08]  /*1e3e0*/  HMMA.16816.F32 R32, R204.reuse, R8, R32 ;  /* 0x00000008cc20723c */ /* 0x042ff00000001820 */
[C---:B------:R-:W-:Y:S01]  /*1e3f0*/  HMMA.16816.F32 R28, R204.reuse, R10, R28 ;  /* 0x0000000acc1c723c */ /* 0x040fe2000000181c */
[----:B------:R-:W-:Y:S07]  /*1e400*/  LDSM.16.M88.4 R8, [R218+0x9800] ;  /* 0x00980000da08783b */ /* 0x000fee0000000200 */
[C---:B-----5:R-:W-:Y:S08]  /*1e410*/  HMMA.16816.F32 R48, R204.reuse, R168, R48 ;  /* 0x000000a8cc30723c */ /* 0x060ff00000001830 */
[C---:B------:R-:W-:Y:S01]  /*1e420*/  HMMA.16816.F32 R44, R204.reuse, R170, R44 ;  /* 0x000000aacc2c723c */ /* 0x040fe2000000182c */
[----:B------:R-:W1:Y:S07]  /*1e430*/  LDSM.16.M88.4 R168, [R167+0x2000] ;  /* 0x00200000a7a8783b */ /* 0x000e6e0000000200 */
[C---:B------:R-:W-:Y:S08]  /*1e440*/  HMMA.16816.F32 R4, R204.reuse, R214, R4 ;  /* 0x000000d6cc04723c */ /* 0x040ff00000001804 */
[C---:B--2---:R-:W-:Y:S08]  /*1e450*/  HMMA.16816.F32 R24, R204.reuse, R12, R24 ;  /* 0x0000000ccc18723c */ /* 0x044ff00000001818 */
[----:B------:R-:W-:Y:S01]  /*1e460*/  HMMA.16816.F32 R20, R204, R14, R20 ;  /* 0x0000000ecc14723c */ /* 0x000fe20000001814 */
[----:B------:R-:W2:Y:S07]  /*1e470*/  LDSM.16.M88.4 R12, [R218+0x2000] ;  /* 0x00200000da0c783b */ /* 0x000eae0000000200 */
[----:B----4-:R-:W-:Y:S08]  /*1e480*/  HMMA.16816.F32 R4, R172, R210, R4 ;  /* 0x000000d2ac04723c */ /* 0x010ff00000001804 */
[----:B------:R-:W-:Y:S08]  /*1e490*/  HMMA.16816.F32 R112, R204, R200, R112 ;  /* 0x000000c8cc70723c */ /* 0x000ff00000001870 */
[----:B-1----:R-:W-:Y:S08]  /*1e4a0*/  HMMA.16816.F32 R128, R172, R168, R128 ;  /* 0x000000a8ac80723c */ /* 0x002ff00000001880 */
[----:B------:R-:W-:Y:S01]  /*1e4b0*/  HMMA.16816.F32 R4, R16, R10, R4 ;  /* 0x0000000a1004723c */ /* 0x000fe20000001804 */
[----:B------:R-:W-:-:S02]  /*1e4c0*/  IMAD.SHL.U32 R11, R59, 0x100, RZ ;  /* 0x000001003b0b7824 */ /* 0x000fc400078e00ff */
[----:B------:R-:W-:-:S03]  /*1e4d0*/  VIADD R10, R244, 0x8 ;  /* 0x00000008f40a7836 */ /* 0x000fc60000000000 */
[----:B------:R-:W-:Y:S02]  /*1e4e0*/  LOP3.LUT R67, R11, R64, RZ, 0xfc, !PT ;  /* 0x000000400b437212 */ /* 0x000fe400078efcff */
[----:B------:R-:W-:Y:S01]  /*1e4f0*/  HMMA.16816.F32 R108, R204, R202, R108 ;  /* 0x000000cacc6c723c */ /* 0x000fe2000000186c */
[----:B------:R-:W1:Y:S02]  /*1e500*/  LDSM.16.M88.4 R200, [R166+0x8800] ;  /* 0x00880000a6c8783b */ /* 0x000e640000000200 */
[----:B------:R-:W-:-:S05]  /*1e510*/  VIADD R66, R67, 0xfffffef9 ;  /* 0xfffffef943427836 */ /* 0x000fca0000000000 */
[----:B--2---:R-:W-:Y:S01]  /*1e520*/  HMMA.16816.F32 R128, R16, R12, R128 ;  /* 0x0000000c1080723c */ /* 0x004fe20000001880 */
[C---:B------:R-:W-:Y:S02]  /*1e530*/  ISETP.GE.AND P3, PT, R66.reuse, R248, PT ;  /* 0x000000f84200720c */ /* 0x040fe40003f66270 */
[----:B------:R-:W-:Y:S01]  /*1e540*/  FMUL.FTZ R58, R5, R57 ;  /* 0x00000039053a7220 */ /* 0x000fe20000410000 */
[----:B------:R-:W-:Y:S01]  /*1e550*/  IMAD.IADD R5, R67, 0x1, R236 ;  /* 0x0000000143057824 */ /* 0x000fe200078e02ec */
[C---:B------:R-:W-:Y:S02]  /*1e560*/  ISETP.GE.AND P6, PT, R66.reuse, R245, PT ;  /* 0x000000f54200720c */ /* 0x040fe40003fc6270 */
[----:B------:R-:W-:Y:S01]  /*1e570*/  ISETP.GE.AND P4, PT, R66, R246, PT ;  /* 0x000000f64200720c */ /* 0x000fe20003f86270 */
[----:B------:R-:W-:Y:S01]  /*1e580*/  HMMA.16816.F32 R104, R204, R196, R104 ;  /* 0x000000c4cc68723c */ /* 0x000fe20000001868 */
[--C-:B------:R-:W-:Y:S01]  /*1e590*/  IADD3 R12, PT, PT, R244, 0x107, -R5.reuse ;  /* 0x00000107f40c7810 */ /* 0x100fe20007ffe805 */
[----:B------:R-:W2:Y:S01]  /*1e5a0*/  MUFU.TANH R58, R58 ;  /* 0x0000003a003a7308 */ /* 0x000ea20000002400 */
[----:B------:R-:W-:-:S02]  /*1e5b0*/  IADD3 R13, PT, PT, R10, 0x107, -R5 ;  /* 0x000001070a0d7810 */ /* 0x000fc40007ffe805 */
[----:B------:R-:W-:Y:S02]  /*1e5c0*/  ISETP.GE.AND P5, PT, R66, R247, PT ;  /* 0x000000f74200720c */ /* 0x000fe40003fa6270 */
[----:B------:R-:W-:Y:S01]  /*1e5d0*/  IABS R13, R13 ;  /* 0x0000000d000d7213 */ /* 0x000fe20000000000 */
[----:B------:R-:W-:Y:S01]  /*1e5e0*/  HMMA.16816.F32 R100, R204, R198, R100 ;  /* 0x000000c6cc64723c */ /* 0x000fe20000001864 */
[----:B------:R3:W4:Y:S02]  /*1e5f0*/  LDSM.16.M88.4 R196, [R166+0x9000] ;  /* 0x00900000a6c4783b */ /* 0x0007240000000200 */
[-C--:B------:R-:W-:Y:S01]  /*1e600*/  FMUL.FTZ R66, R128, R57.reuse ;  /* 0x0000003980427220 */ /* 0x080fe20000410000 */
[-C--:B------:R-:W-:Y:S01]  /*1e610*/  FMUL.FTZ R128, R130, R57.reuse ;  /* 0x0000003982807220 */ /* 0x080fe20000410000 */
[----:B------:R-:W-:Y:S01]  /*1e620*/  IADD3 R130, PT, PT, R244, 0x200, -R5 ;  /* 0x00000200f4827810 */ /* 0x000fe20007ffe805 */
[----:B------:R-:W-:Y:S02]  /*1e630*/  FMUL.FTZ R129, R129, R57 ;  /* 0x0000003981817220 */ /* 0x000fe40000410000 */
[----:B------:R-:W-:Y:S01]  /*1e640*/  HMMA.16816.F32 R124, R172, R170, R124 ;  /* 0x000000aaac7c723c */ /* 0x000fe2000000187c */
[----:B------:R-:W-:Y:S01]  /*1e650*/  MUFU.TANH R66, R66 ;  /* 0x0000004200427308 */ /* 0x000fe20000002400 */
[----:B------:R-:W-:-:S06]  /*1e660*/  IABS R130, R130 ;  /* 0x0000008200827213 */ /* 0x000fcc0000000000 */
[----:B------:R-:W-:Y:S01]  /*1e670*/  HMMA.16816.F32 R176, R204, R212, R176 ;  /* 0x000000d4ccb0723c */ /* 0x000fe200000018b0 */
[----:B------:R-:W-:Y:S01]  /*1e680*/  MUFU.TANH R128, R128 ;  /* 0x0000008000807308 */ /* 0x000fe20000002400 */
[----:B---3--:R-:W-:Y:S01]  /*1e690*/  FMUL.FTZ R166, R7, R57 ;  /* 0x0000003907a67220 */ /* 0x008fe20000410000 */
[----:B------:R-:W-:-:S05]  /*1e6a0*/  IABS R7, R12 ;  /* 0x0000000c00077213 */ /* 0x000fca0000000000 */
[----:B-1----:R-:W-:Y:S01]  /*1e6b0*/  HMMA.16816.F32 R192, R204, R200, R192 ;  /* 0x000000c8ccc0723c */ /* 0x002fe200000018c0 */
[----:B------:R-:W1:Y:S01]  /*1e6c0*/  MUFU.TANH R12, R166 ;  /* 0x000000a6000c7308 */ /* 0x000e620000002400 */
[----:B------:R-:W-:Y:S02]  /*1e6d0*/  IMAD.MOV.U32 R168, RZ, RZ, R7 ;  /* 0x000000ffffa87224 */ /* 0x000fe400078e0007 */
[----:B------:R-:W-:-:S04]  /*1e6e0*/  IMAD.MOV.U32 R7, RZ, RZ, R13 ;  /* 0x000000ffff077224 */ /* 0x000fc800078e000d */
[----:B------:R-:W-:Y:S01]  /*1e6f0*/  HMMA.16816.F32 R124, R16, R14, R124 ;  /* 0x0000000e107c723c */ /* 0x000fe2000000187c */
[----:B------:R-:W-:Y:S01]  /*1e700*/  I2FP.F32.S32 R13, R168 ;  /* 0x000000a8000d7245 */ /* 0x000fe20000201400 */
[----:B------:R3:W5:Y:S01]  /*1e710*/  MUFU.TANH R166, R129 ;  /* 0x0000008100a67308 */ /* 0x0007620000002400 */
[----:B------:R-:W-:Y:S01]  /*1e720*/  I2FP.F32.S32 R7, R7 ;  /* 0x0000000700077245 */ /* 0x000fe20000201400 */
[----:B------:R-:W5:Y:S02]  /*1e730*/  LDSM.16.M88.4 R168, [R167+0x2800] ;  /* 0x00280000a7a8783b */ /* 0x000f640000000200 */
[----:B--2---:R-:W-:Y:S01]  /*1e740*/  FFMA.FTZ R58, -R239, R13, R58 ;  /* 0x0000000def3a7223 */ /* 0x004fe2000001013a */
[----:B------:R-:W-:Y:S01]  /*1e750*/  VIADD R13, R67, 0xfffffe00 ;  /* 0xfffffe00430d7836 */ /* 0x000fe20000000000 */
[----:B----4-:R-:W-:Y:S01]  /*1e760*/  HMMA.16816.F32 R184, R204, R196, R184 ;  /* 0x000000c4ccb8723c */ /* 0x010fe200000018b8 */
[--C-:B------:R-:W-:Y:S01]  /*1e770*/  IADD3 R197, PT, PT, R244, 0x1ff, -R5.reuse ;  /* 0x000001fff4c57810 */ /* 0x100fe20007ffe805 */
[----:B-1----:R-:W-:Y:S01]  /*1e780*/  FFMA.FTZ R7, -R239, R7, R12 ;  /* 0x00000007ef077223 */ /* 0x002fe2000001010c */
[----:B------:R-:W-:-:S02]  /*1e790*/  IADD3 R12, PT, PT, R10, 0x200, -R5 ;  /* 0x000002000a0c7810 */ /* 0x000fc40007ffe805 */
[----:B------:R-:W-:Y:S02]  /*1e7a0*/  FSEL R58, R58, -INF , P3 ;  /* 0xff8000003a3a7808 */ /* 0x000fe40001800000 */
[----:B------:R-:W-:Y:S01]  /*1e7b0*/  FSEL R7, R7, -INF , P5 ;  /* 0xff80000007077808 */ /* 0x000fe20002800000 */
[C---:B------:R-:W-:Y:S01]  /*1e7c0*/  HMMA.16816.F32 R180, R204.reuse, R198, R180 ;  /* 0x000000c6ccb4723c */ /* 0x040fe200000018b4 */
[----:B------:R-:W-:Y:S02]  /*1e7d0*/  IABS R12, R12 ;  /* 0x0000000c000c7213 */ /* 0x000fe40000000000 */
[-C--:B------:R-:W-:Y:S01]  /*1e7e0*/  FMUL.FTZ R124, R124, R57.reuse ;  /* 0x000000397c7c7220 */ /* 0x080fe20000410000 */
[----:B------:R-:W-:Y:S01]  /*1e7f0*/  FSEL R58, R58, -INF , !P6 ;  /* 0xff8000003a3a7808 */ /* 0x000fe20007000000 */
[----:B------:R-:W-:Y:S01]  /*1e800*/  FMUL.FTZ R125, R125, R57 ;  /* 0x000000397d7d7220 */ /* 0x000fe20000410000 */
[----:B------:R-:W-:Y:S02]  /*1e810*/  FSEL R7, R7, -INF , !P4 ;  /* 0xff80000007077808 */ /* 0x000fe40006000000 */
[C---:B------:R-:W-:Y:S01]  /*1e820*/  ISETP.GE.AND P3, PT, R13.reuse, R248, PT ;  /* 0x000000f80d00720c */ /* 0x040fe20003f66270 */
[----:B------:R-:W-:Y:S01]  /*1e830*/  MUFU.TANH R124, R124 ;  /* 0x0000007c007c7308 */ /* 0x000fe20000002400 */
[C---:B------:R-:W-:Y:S01]  /*1e840*/  ISETP.GE.AND P6, PT, R13.reuse, R245, PT ;  /* 0x000000f50d00720c */ /* 0x040fe20003fc6270 */
[----:B------:R-:W-:Y:S01]  /*1e850*/  HMMA.16816.F32 R188, R204, R202, R188 ;  /* 0x000000caccbc723c */ /* 0x000fe200000018bc */
[----:B------:R-:W-:-:S02]  /*1e860*/  ISETP.GE.AND P5, PT, R13, R246, PT ;  /* 0x000000f60d00720c */ /* 0x000fc40003fa6270 */
[----:B------:R-:W-:Y:S02]  /*1e870*/  ISETP.GE.AND P4, PT, R13, R247, PT ;  /* 0x000000f70d00720c */ /* 0x000fe40003f86270 */
[----:B------:R-:W-:Y:S02]  /*1e880*/  I2FP.F32.S32 R12, R12 ;  /* 0x0000000c000c7245 */ /* 0x000fe40000201400 */
[----:B------:R-:W-:Y:S01]  /*1e890*/  I2FP.F32.S32 R13, R130 ;  /* 0x00000082000d7245 */ /* 0x000fe20000201400 */
[----:B------:R-:W-:Y:S01]  /*1e8a0*/  FMUL.FTZ R130, R131, R57 ;  /* 0x0000003983827220 */ /* 0x000fe20000410000 */
[----:B---3--:R-:W-:Y:S01]  /*1e8b0*/  IABS R129, R197 ;  /* 0x000000c500817213 */ /* 0x008fe20000000000 */
[C---:B------:R-:W-:Y:S01]  /*1e8c0*/  FFMA.FTZ R128, -R239.reuse, R12, R128 ;  /* 0x0000000cef807223 */ /* 0x040fe20000010180 */
[----:B------:R-:W-:Y:S01]  /*1e8d0*/  IADD3 R196, PT, PT, R10, 0x1ff, -R5 ;  /* 0x000001ff0ac47810 */ /* 0x000fe20007ffe805 */
[----:B------:R-:W-:Y:S01]  /*1e8e0*/  FFMA.FTZ R131, -R239, R13, R66 ;  /* 0x0000000def837223 */ /* 0x000fe20000010142 */
[----:B------:R-:W-:Y:S01]  /*1e8f0*/  VIADD R66, R67, 0xfffffe01 ;  /* 0xfffffe0143427836 */ /* 0x000fe20000000000 */
[----:B------:R-:W1:Y:S01]  /*1e900*/  LDSM.16.M88.4 R12, [R218+0x2800] ;  /* 0x00280000da0c783b */ /* 0x000e620000000200 */
[----:B------:R-:W2:Y:S01]  /*1e910*/  MUFU.TANH R130, R130 ;  /* 0x0000008200827308 */ /* 0x000ea20000002400 */
[----:B------:R-:W-:Y:S01]  /*1e920*/  FSEL R197, R128, -INF , P4 ;  /* 0xff80000080c57808 */ /* 0x000fe20002000000 */
[----:B-----5:R-:W-:Y:S01]  /*1e930*/  HMMA.16816.F32 R120, R172, R168, R120 ;  /* 0x000000a8ac78723c */ /* 0x020fe20000001878 */
[----:B------:R-:W-:Y:S01]  /*1e940*/  FSEL R131, R131, -INF , P3 ;  /* 0xff80000083837808 */ /* 0x000fe20001800000 */
[----:B------:R-:W-:Y:S01]  /*1e950*/  VIADD R168, R67, 0xfffffe08 ;  /* 0xfffffe0843a87836 */ /* 0x000fe20000000000 */
[----:B------:R-:W-:-:S02]  /*1e960*/  I2FP.F32.S32 R128, R129 ;  /* 0x0000008100807245 */ /* 0x000fc40000201400 */
[----:B------:R-:W-:Y:S02]  /*1e970*/  IABS R196, R196 ;  /* 0x000000c400c47213 */ /* 0x000fe40000000000 */
[----:B------:R-:W-:Y:S01]  /*1e980*/  FSEL R131, R131, -INF , !P6 ;  /* 0xff80000083837808 */ /* 0x000fe20007000000 */
[----:B------:R-:W-:Y:S01]  /*1e990*/  FFMA.FTZ R128, -R239, R128, R166 ;  /* 0x00000080ef807223 */ /* 0x000fe200000101a6 */
[----:B------:R-:W-:Y:S01]  /*1e9a0*/  FSEL R129, R197, -INF , !P5 ;  /* 0xff800000c5817808 */ /* 0x000fe20006800000 */
[----:B------:R-:W-:Y:S01]  /*1e9b0*/  FMUL.FTZ R166, R126, R57 ;  /* 0x000000397ea67220 */ /* 0x000fe20000410000 */
[C---:B------:R-:W-:Y:S01]  /*1e9c0*/  ISETP.GE.AND P3, PT, R66.reuse, R248, PT ;  /* 0x000000f84200720c */ /* 0x040fe20003f66270 */
[----:B------:R-:W-:Y:S01]  /*1e9d0*/  HMMA.16816.F32 R116, R172, R170, R116 ;  /* 0x000000aaac74723c */ /* 0x000fe20000001874 */
[C---:B------:R-:W-:Y:S02]  /*1e9e0*/  ISETP.GE.AND P6, PT, R66.reuse, R245, PT ;  /* 0x000000f54200720c */ /* 0x040fe40003fc6270 */
[C---:B------:R-:W-:Y:S01]  /*1e9f0*/  ISETP.GE.AND P4, PT, R66.reuse, R246, PT ;  /* 0x000000f64200720c */ /* 0x040fe20003f86270 */
[----:B------:R-:W3:Y:S01]  /*1ea00*/  MUFU.TANH R166, R166 ;  /* 0x000000a600a67308 */ /* 0x000ee20000002400 */
[----:B------:R-:W-:-:S02]  /*1ea10*/  ISETP.GE.AND P5, PT, R66, R247, PT ;  /* 0x000000f74200720c */ /* 0x000fc40003fa6270 */
[----:B------:R-:W-:Y:S01]  /*1ea20*/  I2FP.F32.S32 R66, R196 ;  /* 0x000000c400427245 */ /* 0x000fe20000201400 */
[----:B------:R-:W-:Y:S01]  /*1ea30*/  HMMA.16816.F32 R176, R172, R208, R176 ;  /* 0x000000d0acb0723c */ /* 0x000fe200000018b0 */
[--C-:B------:R-:W-:Y:S02]  /*1ea40*/  IADD3 R126, PT, PT, R10, 0x1f8, -R5.reuse ;  /* 0x000001f80a7e7810 */ /* 0x100fe40007ffe805 */
[----:B------:R-:W-:Y:S01]  /*1ea50*/  FSEL R128, R128, -INF , P3 ;  /* 0xff80000080807808 */ /* 0x000fe20001800000 */
[----:B--2---:R-:W-:Y:S01]  /*1ea60*/  FFMA.FTZ R66, -R239, R66, R130 ;  /* 0x00000042ef427223 */ /* 0x004fe20000010182 */
[----:B------:R-:W-:Y:S02]  /*1ea70*/  IADD3 R130, PT, PT, R244, 0x1f8, -R5 ;  /* 0x000001f8f4827810 */ /* 0x000fe40007ffe805 */
[----:B------:R-:W-:Y:S02]  /*1ea80*/  IABS R126, R126 ;  /* 0x0000007e007e7213 */ /* 0x000fe40000000000 */
[----:B------:R-:W-:-:S02]  /*1ea90*/  IABS R130, R130 ;  /* 0x0000008200827213 */ /* 0x000fc40000000000 */
[----:B------:R-:W-:Y:S02]  /*1eaa0*/  FSEL R66, R66, -INF , P5 ;  /* 0xff80000042427808 */ /* 0x000fe40002800000 */
[----:B------:R-:W-:Y:S02]  /*1eab0*/  I2FP.F32.S32 R130, R130 ;  /* 0x0000008200827245 */ /* 0x000fe40000201400 */
[----:B------:R-:W-:Y:S01]  /*1eac0*/  ISETP.GE.AND P3, PT, R168, R248, PT ;  /* 0x000000f8a800720c */ /* 0x000fe20003f66270 */
[C---:B-1----:R-:W-:Y:S01]  /*1ead0*/  HMMA.16816.F32 R120, R16.reuse, R12, R120 ;  /* 0x0000000c1078723c */ /* 0x042fe20000001878 */
[----:B------:R-:W-:Y:S01]  /*1eae0*/  I2FP.F32.S32 R13, R126 ;  /* 0x0000007e000d7245 */ /* 0x000fe20000201400 */
[----:B------:R-:W-:Y:S01]  /*1eaf0*/  FMUL.FTZ R126, R127, R57 ;  /* 0x000000397f7e7220 */ /* 0x000fe20000410000 */
[----:B------:R-:W-:Y:S01]  /*1eb00*/  FFMA.FTZ R124, -R239, R130, R124 ;  /* 0x00000082ef7c7223 */ /* 0x000fe2000001017c */
[----:B------:R-:W-:Y:S01]  /*1eb10*/  FSEL R128, R128, -INF , !P6 ;  /* 0xff80000080807808 */ /* 0x000fe20007000000 */
[----:B------:R-:W-:Y:S01]  /*1eb20*/  VIADD R12, R67, 0xfffffe09 ;  /* 0xfffffe09430c7836 */ /* 0x000fe20000000000 */
[----:B------:R-:W-:Y:S01]  /*1eb30*/  FSEL R66, R66, -INF , !P4 ;  /* 0xff80000042427808 */ /* 0x000fe20006000000 */
[----:B---3--:R-:W-:Y:S01]  /*1eb40*/  FFMA.FTZ R130, -R239, R13, R166 ;  /* 0x0000000def827223 */ /* 0x008fe200000101a6 */
[C---:B------:R-:W-:Y:S01]  /*1eb50*/  ISETP.GE.AND P6, PT, R168.reuse, R245, PT ;  /* 0x000000f5a800720c */ /* 0x040fe20003fc6270 */
[----:B------:R-:W1:Y:S01]  /*1eb60*/  MUFU.TANH R126, R126 ;  /* 0x0000007e007e7308 */ /* 0x000e620000002400 */
[C---:B------:R-:W-:Y:S01]  /*1eb70*/  ISETP.GE.AND P5, PT, R168.reuse, R246, PT ;  /* 0x000000f6a800720c */ /* 0x040fe20003fa6270 */
[----:B------:R-:W-:Y:S01]  /*1eb80*/  HMMA.16816.F32 R116, R16, R14, R116 ;  /* 0x0000000e1074723c */ /* 0x000fe20000001874 */
[----:B------:R-:W-:-:S02]  /*1eb90*/  ISETP.GE.AND P4, PT, R168, R247, PT ;  /* 0x000000f7a800720c */ /* 0x000fc40003f86270 */
[----:B------:R-:W-:Y:S02]  /*1eba0*/  FSEL R166, R124, -INF , P3 ;  /* 0xff8000007ca67808 */ /* 0x000fe40001800000 */
[--C-:B------:R-:W-:Y:S01]  /*1ebb0*/  IADD3 R124, PT, PT, R10, 0x1f7, -R5.reuse ;  /* 0x000001f70a7c7810 */ /* 0x100fe20007ffe805 */
[----:B------:R2:W3:Y:S01]  /*1ebc0*/  MUFU.TANH R168, R125 ;  /* 0x0000007d00a87308 */ /* 0x0004e20000002400 */
[----:B------:R-:W-:Y:S01]  /*1ebd0*/  IADD3 R13, PT, PT, R244, 0x1f7, -R5 ;  /* 0x000001f7f40d7810 */ /* 0x000fe20007ffe805 */
[-C--:B------:R-:W-:Y:S01]  /*1ebe0*/  FMUL.FTZ R122, R122, R57.reuse ;  /* 0x000000397a7a7220 */ /* 0x080fe20000410000 */
[----:B------:R-:W-:Y:S01]  /*1ebf0*/  IABS R124, R124 ;  /* 0x0000007c007c7213 */ /* 0x000fe20000000000 */
[-C--:B------:R-:W-:Y:S01]  /*1ec00*/  FMUL.FTZ R121, R121, R57.reuse ;  /* 0x0000003979797220 */ /* 0x080fe20000410000 */
[----:B------:R-:W-:Y:S01]  /*1ec10*/  FSEL R130, R130, -INF , P4 ;  /* 0xff80000082827808 */ /* 0x000fe20002000000 */
[----:B------:R-:W-:Y:S01]  /*1ec20*/  FMUL.FTZ R123, R123, R57 ;  /* 0x000000397b7b7220 */ /* 0x000fe20000410000 */
[----:B------:R-:W-:Y:S01]  /*1ec30*/  IABS R13, R13 ;  /* 0x0000000d000d7213 */ /* 0x000fe20000000000 */
[----:B------:R-:W-:Y:S01]  /*1ec40*/  MUFU.TANH R122, R122 ;  /* 0x0000007a007a7308 */ /* 0x000fe20000002400 */
[----:B------:R-:W-:Y:S01]  /*1ec50*/  FSEL R166, R166, -INF , !P6 ;  /* 0xff800000a6a67808 */ /* 0x000fe20007000000 */
[----:B------:R-:W-:Y:S01]  /*1ec60*/  HMMA.16816.F32 R176, R16, R8, R176 ;  /* 0x0000000810b0723c */ /* 0x000fe200000018b0 */
[----:B------:R-:W-:-:S02]  /*1ec70*/  FSEL R130, R130, -INF , !P5 ;  /* 0xff80000082827808 */ /* 0x000fc40006800000 */
[----:B------:R-:W-:Y:S01]  /*1ec80*/  I2FP.F32.S32 R124, R124 ;  /* 0x0000007c007c7245 */ /* 0x000fe20000201400 */
[----:B------:R-:W-:Y:S01]  /*1ec90*/  FMUL.FTZ R116, R116, R57 ;  /* 0x0000003974747220 */ /* 0x000fe20000410000 */
[C---:B------:R-:W-:Y:S01]  /*1eca0*/  ISETP.GE.AND P3, PT, R12.reuse, R248, PT ;  /* 0x000000f80c00720c */ /* 0x040fe20003f66270 */
[----:B------:R-:W-:Y:S01]  /*1ecb0*/  MUFU.TANH R170, R121 ;  /* 0x0000007900aa7308 */ /* 0x000fe20000002400 */
[C---:B------:R-:W-:Y:S01]  /*1ecc0*/  ISETP.GE.AND P6, PT, R12.reuse, R245, PT ;  /* 0x000000f50c00720c */ /* 0x040fe20003fc6270 */
[----:B-1----:R-:W-:Y:S01]  /*1ecd0*/  FFMA.FTZ R169, -R239, R124, R126 ;  /* 0x0000007cefa97223 */ /* 0x002fe2000001017e */
[C---:B------:R-:W-:Y:S01]  /*1ece0*/  ISETP.GE.AND P4, PT, R12.reuse, R246, PT ;  /* 0x000000f60c00720c */ /* 0x040fe20003f86270 */
[----:B--2---:R-:W1:Y:S01]  /*1ecf0*/  LDSM.16.M88.4 R124, [R167+0x3000] ;  /* 0x00300000a77c783b */ /* 0x004e620000000200 */
[----:B------:R-:W-:Y:S01]  /*1ed00*/  I2FP.F32.S32 R13, R13 ;  /* 0x0000000d000d7245 */ /* 0x000fe20000201400 */
[----:B------:R-:W-:Y:S01]  /*1ed10*/  FMUL.FTZ R117, R117, R57 ;  /* 0x0000003975757220 */ /* 0x000fe20000410000 */
[----:B------:R-:W-:Y:S01]  /*1ed20*/  ISETP.GE.AND P5, PT, R12, R247, PT ;  /* 0x000000f70c00720c */ /* 0x000fe20003fa6270 */
[----:B------:R-:W-:Y:S01]  /*1ed30*/  FMUL.FTZ R12, R120, R57 ;  /* 0x00000039780c7220 */ /* 0x000fe20000410000 */
[----:B------:R-:W-:-:S02]  /*1ed40*/  VIADD R120, R67, 0xfffffe10 ;  /* 0xfffffe1043787836 */ /* 0x000fc40000000000 */
[----:B---3--:R-:W-:Y:S01]  /*1ed50*/  FFMA.FTZ R13, -R239, R13, R168 ;  /* 0x0000000def0d7223 */ /* 0x008fe200000101a8 */
[--C-:B------:R-:W-:Y:S01]  /*1ed60*/  IADD3 R168, PT, PT, R10, 0x1f0, -R5.reuse ;  /* 0x000001f00aa87810 */ /* 0x100fe20007ffe805 */
[----:B------:R-:W-:Y:S01]  /*1ed70*/  MUFU.TANH R116, R116 ;  /* 0x0000007400747308 */ /* 0x000fe20000002400 */
[----:B------:R-:W-:Y:S01]  /*1ed80*/  FSEL R169, R169, -INF , P5 ;  /* 0xff800000a9a97808 */ /* 0x000fe20002800000 */
[-C--:B------:R-:W-:Y:S01]  /*1ed90*/  FMUL.FTZ R176, R176, R57.reuse ;  /* 0x00000039b0b07220 */ /* 0x080fe20000410000 */
[----:B------:R-:W-:Y:S01]  /*1eda0*/  FSEL R171, R13, -INF , P3 ;  /* 0xff8000000dab7808 */ /* 0x000fe20001800000 */
[-C--:B------:R-:W-:Y:S01]  /*1edb0*/  FMUL.FTZ R177, R177, R57.reuse ;  /* 0x00000039b1b17220 */ /* 0x080fe20000410000 */
[----:B------:R-:W-:Y:S01]  /*1edc0*/  IADD3 R13, PT, PT, R244, 0x1f0, -R5 ;  /* 0x000001f0f40d7810 */ /* 0x000fe20007ffe805 */
[----:B------:R-:W-:Y:S01]  /*1edd0*/  FMUL.FTZ R179, R179, R57 ;  /* 0x00000039b3b37220 */ /* 0x000fe20000410000 */
[----:B------:R-:W-:Y:S01]  /*1ede0*/  IABS R168, R168 ;  /* 0x000000a800a87213 */ /* 0x000fe20000000000 */
[----:B------:R-:W2:Y:S01]  /*1edf0*/  MUFU.TANH R12, R12 ;  /* 0x0000000c000c7308 */ /* 0x000ea20000002400 */
[----:B------:R-:W-:-:S02]  /*1ee00*/  IABS R13, R13 ;  /* 0x0000000d000d7213 */ /* 0x000fc40000000000 */
[----:B------:R-:W-:Y:S02]  /*1ee10*/  FSEL R171, R171, -INF , !P6 ;  /* 0xff800000abab7808 */ /* 0x000fe40007000000 */
[----:B------:R-:W-:Y:S02]  /*1ee20*/  I2FP.F32.S32 R13, R13 ;  /* 0x0000000d000d7245 */ /* 0x000fe40000201400 */
[----:B------:R-:W-:Y:S02]  /*1ee30*/  FSEL R169, R169, -INF , !P4 ;  /* 0xff800000a9a97808 */ /* 0x000fe40006000000 */
[C---:B------:R-:W-:Y:S02]  /*1ee40*/  ISETP.GE.AND P3, PT, R120.reuse, R248, PT ;  /* 0x000000f87800720c */ /* 0x040fe40003f66270 */
[C---:B------:R-:W-:Y:S02]  /*1ee50*/  ISETP.GE.AND P6, PT, R120.reuse, R245, PT ;  /* 0x000000f57800720c */ /* 0x040fe40003fc6270 */
[----:B------:R-:W-:-:S02]  /*1ee60*/  ISETP.GE.AND P5, PT, R120, R246, PT ;  /* 0x000000f67800720c */ /* 0x000fc40003fa6270 */
[----:B------:R-:W-:Y:S01]  /*1ee70*/  ISETP.GE.AND P4, PT, R120, R247, PT ;  /* 0x000000f77800720c */ /* 0x000fe20003f86270 */
[C---:B--2---:R-:W-:Y:S01]  /*1ee80*/  FFMA.FTZ R198, -R239.reuse, R13, R12 ;  /* 0x0000000defc67223 */ /* 0x044fe2000001010c */
[----:B------:R-:W-:Y:S01]  /*1ee90*/  I2FP.F32.S32 R120, R168 ;  /* 0x000000a800787245 */ /* 0x000fe20000201400 */
[----:B------:R-:W2:Y:S01]  /*1eea0*/  LDSM.16.M88.4 R12, [R218+0x3000] ;  /* 0x00300000da0c783b */ /* 0x000ea20000000200 */
[--C-:B------:R-:W-:Y:S01]  /*1eeb0*/  IADD3 R196, PT, PT, R244, 0x1ef, -R5.reuse ;  /* 0x000001eff4c47810 */ /* 0x100fe20007ffe805 */
[----:B------:R3:W4:Y:S01]  /*1eec0*/  MUFU.TANH R168, R123 ;  /* 0x0000007b00a87308 */ /* 0x0007220000002400 */
[----:B------:R-:W-:Y:S01]  /*1eed0*/  IADD3 R197, PT, PT, R10, 0x1ef, -R5 ;  /* 0x000001ef0ac57810 */ /* 0x000fe20007ffe805 */
[----:B------:R-:W-:Y:S01]  /*1eee0*/  FFMA.FTZ R120, -R239, R120, R122 ;  /* 0x00000078ef787223 */ /* 0x000fe2000001017a */
[----:B------:R-:W-:Y:S01]  /*1eef0*/  IABS R196, R196 ;  /* 0x000000c400c47213 */ /* 0x000fe20000000000 */
[C---:B------:R-:W-:Y:S01]  /*1ef00*/  VIADD R122, R67.reuse, 0xfffffe11 ;  /* 0xfffffe11437a7836 */ /* 0x040fe20000000000 */
[----:B------:R-:W-:Y:S01]  /*1ef10*/  FSEL R198, R198, -INF , P3 ;  /* 0xff800000c6c67808 */ /* 0x000fe20001800000 */
[----:B-1----:R-:W-:Y:S01]  /*1ef20*/  HMMA.16816.F32 R112, R172, R124, R112 ;  /* 0x0000007cac70723c */ /* 0x002fe20000001870 */
[----:B------:R-:W-:Y:S01]  /*1ef30*/  FSEL R120, R120, -INF , P4 ;  /* 0xff80000078787808 */ /* 0x000fe20002000000 */
[----:B------:R-:W-:Y:S01]  /*1ef40*/  VIADD R124, R67, 0xfffffe18 ;  /* 0xfffffe18437c7836 */ /* 0x000fe20000000000 */
[----:B------:R-:W-:-:S02]  /*1ef50*/  IABS R197, R197 ;  /* 0x000000c500c57213 */ /* 0x000fc40000000000 */
[----:B------:R-:W-:Y:S02]  /*1ef60*/  I2FP.F32.S32 R196, R196 ;  /* 0x000000c400c47245 */ /* 0x000fe40000201400 */
[----:B------:R-:W-:Y:S01]  /*1ef70*/  FSEL R121, R198, -INF , !P6 ;  /* 0xff800000c6797808 */ /* 0x000fe20007000000 */
[----:B------:R-:W-:Y:S01]  /*1ef80*/  HMMA.16816.F32 R108, R172, R126, R108 ;  /* 0x0000007eac6c723c */ /* 0x000fe2000000186c */
[----:B------:R-:W-:Y:S02]  /*1ef90*/  FSEL R120, R120, -INF , !P5 ;  /* 0xff80000078787808 */ /* 0x000fe40006800000 */
[C---:B------:R-:W-:Y:S01]  /*1efa0*/  ISETP.GE.AND P3, PT, R122.reuse, R248, PT ;  /* 0x000000f87a00720c */ /* 0x040fe20003f66270 */
[----:B---3--:R-:W-:Y:S01]  /*1efb0*/  FFMA.FTZ R123, -R239, R196, R170 ;  /* 0x000000c4ef7b7223 */ /* 0x008fe200000101aa */
[C---:B------:R-:W-:Y:S01]  /*1efc0*/  ISETP.GE.AND P6, PT, R122.reuse, R245, PT ;  /* 0x000000f57a00720c */ /* 0x040fe20003fc6270 */
[----:B------:R-:W-:Y:S01]  /*1efd0*/  VIADD R196, R67, 0xfffffe21 ;  /* 0xfffffe2143c47836 */ /* 0x000fe20000000000 */
[----:B------:R-:W-:-:S02]  /*1efe0*/  ISETP.GE.AND P4, PT, R122, R246, PT ;  /* 0x000000f67a00720c */ /* 0x000fc40003f86270 */
[----:B------:R-:W-:Y:S02]  /*1eff0*/  ISETP.GE.AND P5, PT, R122, R247, PT ;  /* 0x000000f77a00720c */ /* 0x000fe40003fa6270 */
[----:B------:R-:W-:Y:S02]  /*1f000*/  I2FP.F32.S32 R122, R197 ;  /* 0x000000c5007a7245 */ /* 0x000fe40000201400 */
[--C-:B------:R-:W-:Y:S02]  /*1f010*/  IADD3 R198, PT, PT, R10, 0x1df, -R5.reuse ;  /* 0x000001df0ac67810 */ /* 0x100fe40007ffe805 */
[--C-:B------:R-:W-:Y:S01]  /*1f020*/  IADD3 R197, PT, PT, R244, 0x1df, -R5.reuse ;  /* 0x000001dff4c57810 */ /* 0x100fe20007ffe805 */
[----:B----4-:R-:W-:Y:S01]  /*1f030*/  FFMA.FTZ R125, -R239, R122, R168 ;  /* 0x0000007aef7d7223 */ /* 0x010fe200000101a8 */
[----:B------:R-:W-:Y:S01]  /*1f040*/  FSEL R122, R123, -INF , P3 ;  /* 0xff8000007b7a7808 */ /* 0x000fe20001800000 */
[----:B------:R-:W-:Y:S01]  /*1f050*/  FMUL.FTZ R168, R118, R57 ;  /* 0x0000003976a87220 */ /* 0x000fe20000410000 */
[----:B------:R-:W-:-:S02]  /*1f060*/  IADD3 R123, PT, PT, R244, 0x1e8, -R5 ;  /* 0x000001e8f47b7810 */ /* 0x000fc40007ffe805 */
[----:B------:R-:W-:Y:S02]  /*1f070*/  IADD3 R118, PT, PT, R10, 0x1e8, -R5 ;  /* 0x000001e80a767810 */ /* 0x000fe40007ffe805 */
[----:B------:R-:W-:Y:S01]  /*1f080*/  IABS R123, R123 ;  /* 0x0000007b007b7213 */ /* 0x000fe20000000000 */
[----:B------:R-:W1:Y:S01]  /*1f090*/  MUFU.TANH R168, R168 ;  /* 0x000000a800a87308 */ /* 0x000e620000002400 */
[----:B------:R-:W-:Y:S01]  /*1f0a0*/  FSEL R170, R125, -INF , P5 ;  /* 0xff8000007daa7808 */ /* 0x000fe20002800000 */
[----:B--2---:R-:W-:Y:S01]  /*1f0b0*/  HMMA.16816.F32 R112, R16, R12, R112 ;  /* 0x0000000c1070723c */ /* 0x004fe20000001870 */
[----:B------:R-:W-:Y:S01]  /*1f0c0*/  IABS R118, R118 ;  /* 0x0000007600767213 */ /* 0x000fe20000000000 */
[----:B------:R-:W-:Y:S01]  /*1f0d0*/  IMAD.MOV.U32 R125, RZ, RZ, R123 ;  /* 0x000000ffff7d7224 */ /* 0x000fe200078e007b */
[----:B------:R-:W-:Y:S01]  /*1f0e0*/  FSEL R122, R122, -INF , !P6 ;  /* 0xff8000007a7a7808 */ /* 0x000fe20007000000 */
[----:B------:R-:W-:Y:S01]  /*1f0f0*/  VIADD R12, R67, 0xfffffe19 ;  /* 0xfffffe19430c7836 */ /* 0x000fe20000000000 */
[----:B------:R-:W-:-:S02]  /*1f100*/  FSEL R123, R170, -INF , !P4 ;  /* 0xff800000aa7b7808 */ /* 0x000fc40006000000 */
[C---:B------:R-:W-:Y:S01]  /*1f110*/  ISETP.GE.AND P3, PT, R124.reuse, R248, PT ;  /* 0x000000f87c00720c */ /* 0x040fe20003f66270 */
[----:B------:R-:W-:Y:S01]  /*1f120*/  MUFU.TANH R170, R117 ;  /* 0x0000007500aa7308 */ /* 0x000fe20000002400 */
[C---:B------:R-:W-:Y:S01]  /*1f130*/  ISETP.GE.AND P6, PT, R124.reuse, R245, PT ;  /* 0x000000f57c00720c */ /* 0x040fe20003fc6270 */
[----:B------:R-:W-:Y:S01]  /*1f140*/  HMMA.16816.F32 R108, R16, R14, R108 ;  /* 0x0000000e106c723c */ /* 0x000fe2000000186c */
[C---:B------:R-:W-:Y:S02]  /*1f150*/  ISETP.GE.AND P5, PT, R124.reuse, R246, PT ;  /* 0x000000f67c00720c */ /* 0x040fe40003fa6270 */
[----:B------:R-:W-:Y:S02]  /*1f160*/  ISETP.GE.AND P4, PT, R124, R247, PT ;  /* 0x000000f77c00720c */ /* 0x000fe40003f86270 */
[----:B------:R-:W-:Y:S02]  /*1f170*/  I2FP.F32.S32 R124, R125 ;  /* 0x0000007d007c7245 */ /* 0x000fe40000201400 */
[----:B------:R-:W-:Y:S01]  /*1f180*/  I2FP.F32.S32 R13, R118 ;  /* 0x00000076000d7245 */ /* 0x000fe20000201400 */
[-C--:B------:R-:W-:Y:S01]  /*1f190*/  FMUL.FTZ R118, R119, R57.reuse ;  /* 0x0000003977767220 */ /* 0x080fe20000410000 */
[----:B------:R-:W-:Y:S01]  /*1f1a0*/  FMUL.FTZ R126, R114, R57 ;  /* 0x00000039727e7220 */ /* 0x000fe20000410000 */
[C---:B------:R-:W-:Y:S01]  /*1f1b0*/  FFMA.FTZ R116, -R239.reuse, R124, R116 ;  /* 0x0000007cef747223 */ /* 0x040fe20000010174 */
[--C-:B------:R-:W-:Y:S01]  /*1f1c0*/  IADD3 R114, PT, PT, R10, 0x1e0, -R5.reuse ;  /* 0x000001e00a727810 */ /* 0x100fe20007ffe805 */
[----:B-1----:R-:W-:Y:S01]  /*1f1d0*/  FFMA.FTZ R124, -R239, R13, R168 ;  /* 0x0000000def7c7223 */ /* 0x002fe200000101a8 */
[--C-:B------:R-:W-:Y:S01]  /*1f1e0*/  IADD3 R13, PT, PT, R244, 0x1e7, -R5.reuse ;  /* 0x000001e7f40d7810 */ /* 0x100fe20007ffe805 */
[----:B------:R-:W1:Y:S01]  /*1f1f0*/  MUFU.TANH R118, R118 ;  /* 0x0000007600767308 */ /* 0x000e620000002400 */
[----:B------:R-:W-:Y:S01]  /*1f200*/  FSEL R125, R116, -INF , P3 ;  /* 0xff800000747d7808 */ /* 0x000fe20001800000 */
[----:B------:R-:W-:Y:S01]  /*1f210*/  VIADD R168, R67, 0xfffffe20 ;  /* 0xfffffe2043a87836 */ /* 0x000fe20000000000 */
[----:B------:R-:W-:Y:S01]  /*1f220*/  IADD3 R116, PT, PT, R10, 0x1e7, -R5 ;  /* 0x000001e70a747810 */ /* 0x000fe20007ffe805 */
[-C--:B------:R-:W-:Y:S01]  /*1f230*/  FMUL.FTZ R115, R115, R57.reuse ;  /* 0x0000003973737220 */ /* 0x080fe20000410000 */
[----:B------:R-:W-:Y:S01]  /*1f240*/  FSEL R124, R124, -INF , P4 ;  /* 0xff8000007c7c7808 */ /* 0x000fe20002000000 */
[----:B------:R-:W-:Y:S01]  /*1f250*/  FMUL.FTZ R113, R113, R57 ;  /* 0x0000003971717220 */ /* 0x000fe20000410000 */
[----:B------:R-:W-:Y:S01]  /*1f260*/  IABS R116, R116 ;  /* 0x0000007400747213 */ /* 0x000fe20000000000 */
[----:B------:R-:W2:Y:S01]  /*1f270*/  MUFU.TANH R126, R126 ;  /* 0x0000007e007e7308 */ /* 0x000ea20000002400 */
[----:B------:R-:W-:Y:S01]  /*1f280*/  IABS R13, R13 ;  /* 0x0000000d000d7213 */ /* 0x000fe20000000000 */
[-C--:B------:R-:W-:Y:S01]  /*1f290*/  FMUL.FTZ R108, R108, R57.reuse ;  /* 0x000000396c6c7220 */ /* 0x080fe20000410000 */
[----:B------:R-:W-:Y:S01]  /*1f2a0*/  FSEL R125, R125, -INF , !P6 ;  /* 0xff8000007d7d7808 */ /* 0x000fe20007000000 */
[----:B------:R-:W-:Y:S01]  /*1f2b0*/  FMUL.FTZ R109, R109, R57 ;  /* 0x000000396d6d7220 */ /* 0x000fe20000410000 */
[----:B------:R-:W-:-:S02]  /*1f2c0*/  FSEL R124, R124, -INF , !P5 ;  /* 0xff8000007c7c7808 */ /* 0x000fc40006800000 */
[----:B------:R-:W-:Y:S01]  /*1f2d0*/  I2FP.F32.S32 R116, R116 ;  /* 0x0000007400747245 */ /* 0x000fe20000201400 */
[----:B------:R-:W-:Y:S01]  /*1f2e0*/  MUFU.TANH R108, R108 ;  /* 0x0000006c006c7308 */ /* 0x000fe20000002400 */
[C---:B------:R-:W-:Y:S02]  /*1f2f0*/  ISETP.GE.AND P3, PT, R12.reuse, R248, PT ;  /* 0x000000f80c00720c */ /* 0x040fe40003f66270 */
[C---:B------:R-:W-:Y:S01]  /*1f300*/  ISETP.GE.AND P6, PT, R12.reuse, R245, PT ;  /* 0x000000f50c00720c */ /* 0x040fe20003fc6270 */
[C---:B-1----:R-:W-:Y:S01]  /*1f310*/  FFMA.FTZ R127, -R239.reuse, R116, R118 ;  /* 0x00000074ef7f7223 */ /* 0x042fe20000010176 */
[C---:B------:R-:W-:Y:S01]  /*1f320*/  ISETP.GE.AND P4, PT, R12.reuse, R246, PT ;  /* 0x000000f60c00720c */ /* 0x040fe20003f86270 */
[----:B------:R-:W1:Y:S01]  /*1f330*/  LDSM.16.M88.4 R116, [R167+0x3800] ;  /* 0x00380000a774783b */ /* 0x000e620000000200 */
[----:B------:R-:W-:Y:S02]  /*1f340*/  I2FP.F32.S32 R13, R13 ;  /* 0x0000000d000d7245 */ /* 0x000fe40000201400 */
[----:B------:R-:W-:Y:S01]  /*1f350*/  ISETP.GE.AND P5, PT, R12, R247, PT ;  /* 0x000000f70c00720c */ /* 0x000fe20003fa6270 */
[----:B------:R-:W-:Y:S01]  /*1f360*/  FMUL.FTZ R12, R112, R57 ;  /* 0x00000039700c7220 */ /* 0x000fe20000410000 */
[----:B------:R-:W-:Y:S01]  /*1f370*/  IABS R114, R114 ;  /* 0x0000007200727213 */ /* 0x000fe20000000000 */
[----:B------:R-:W-:Y:S01]  /*1f380*/  FFMA.FTZ R13, -R239, R13, R170 ;  /* 0x0000000def0d7223 */ /* 0x000fe200000101aa */
[----:B------:R-:W-:Y:S01]  /*1f390*/  FSEL R127, R127, -INF , P5 ;  /* 0xff8000007f7f7808 */ /* 0x000fe20002800000 */
[----:B------:R-:W-:Y:S01]  /*1f3a0*/  MUFU.TANH R170, R113 ;  /* 0x0000007100aa7308 */ /* 0x000fe20000002400 */
[----:B------:R-:W-:-:S02]  /*1f3b0*/  I2FP.F32.S32 R114, R114 ;  /* 0x0000007200727245 */ /* 0x000fc40000201400 */
[----:B------:R-:W-:Y:S02]  /*1f3c0*/  FSEL R112, R13, -INF , P3 ;  /* 0xff8000000d707808 */ /* 0x000fe40001800000 */
[----:B------:R-:W-:Y:S01]  /*1f3d0*/  IADD3 R13, PT, PT, R244, 0x1e0, -R5 ;  /* 0x000001e0f40d7810 */ /* 0x000fe20007ffe805 */
[----:B--2---:R-:W-:Y:S01]  /*1f3e0*/  FFMA.FTZ R126, -R239, R114, R126 ;  /* 0x00000072ef7e7223 */ /* 0x004fe2000001017e */
[----:B------:R-:W-:Y:S01]  /*1f3f0*/  FSEL R112, R112, -INF , !P6 ;  /* 0xff80000070707808 */ /* 0x000fe20007000000 */
[----:B------:R-:W2:Y:S01]  /*1f400*/  MUFU.TANH R12, R12 ;  /* 0x0000000c000c7308 */ /* 0x000ea20000002400 */
[----:B------:R-:W-:Y:S02]  /*1f410*/  IABS R13, R13 ;  /* 0x0000000d000d7213 */ /* 0x000fe40000000000 */
[----:B------:R-:W-:Y:S02]  /*1f420*/  FSEL R127, R127, -INF , !P4 ;  /* 0xff8000007f7f7808 */ /* 0x000fe40006000000 */
[----:B------:R-:W-:-:S02]  /*1f430*/  I2FP.F32.S32 R13, R13 ;  /* 0x0000000d000d7245 */ /* 0x000fc40000201400 */
[C---:B------:R-:W-:Y:S02]  /*1f440*/  ISETP.GE.AND P3, PT, R168.reuse, R248, PT ;  /* 0x000000f8a800720c */ /* 0x040fe40003f66270 */
[C---:B------:R-:W-:Y:S02]  /*1f450*/  ISETP.GE.AND P6, PT, R168.reuse, R245, PT ;  /* 0x000000f5a800720c */ /* 0x040fe40003fc6270 */
[C---:B------:R-:W-:Y:S02]  /*1f460*/  ISETP.GE.AND P5, PT, R168.reuse, R246, PT ;  /* 0x000000f6a800720c */ /* 0x040fe40003fa6270 */
[----:B------:R-:W-:Y:S02]  /*1f470*/  ISETP.GE.AND P4, PT, R168, R247, PT ;  /* 0x000000f7a800720c */ /* 0x000fe40003f86270 */
[----:B------:R-:W3:Y:S01]  /*1f480*/  MUFU.TANH R168, R115 ;  /* 0x0000007300a87308 */ /* 0x000ee20000002400 */
[----:B------:R-:W-:Y:S01]  /*1f490*/  IABS R198, R198 ;  /* 0x000000c600c67213 */ /* 0x000fe20000000000 */
[----:B--2---:R-:W-:Y:S01]  /*1f4a0*/  FFMA.FTZ R114, -R239, R13, R12 ;  /* 0x0000000def727223 */ /* 0x004fe2000001010c */
[----:B------:R-:W-:Y:S01]  /*1f4b0*/  FSEL R113, R126, -INF , P4 ;  /* 0xff8000007e717808 */ /* 0x000fe20002000000 */
[----:B------:R-:W2:Y:S01]  /*1f4c0*/  LDSM.16.M88.4 R12, [R218+0x3800] ;  /* 0x00380000da0c783b */ /* 0x000ea20000000200 */
[----:B------:R-:W-:Y:S01]  /*1f4d0*/  IABS R197, R197 ;  /* 0x000000c500c57213 */ /* 0x000fe20000000000 */
[----:B------:R-:W-:Y:S01]  /*1f4e0*/  IMAD.MOV.U32 R126, RZ, RZ, R198 ;  /* 0x000000ffff7e7224 */ /* 0x000fe200078e00c6 */
[----:B------:R-:W-:Y:S01]  /*1f4f0*/  FSEL R114, R114, -INF , P3 ;  /* 0xff80000072727808 */ /* 0x000fe20001800000 */
[----:B-1----:R-:W-:Y:S01]  /*1f500*/  HMMA.16816.F32 R104, R172, R116, R104 ;  /* 0x00000074ac68723c */ /* 0x002fe20000001868 */
[----:B------:R-:W-:Y:S01]  /*1f510*/  I2FP.F32.S32 R197, R197 ;  /* 0x000000c500c57245 */ /* 0x000fe20000201400 */
[----:B------:R-:W-:Y:S01]  /*1f520*/  VIADD R117, R67, 0xfffffe28 ;  /* 0xfffffe2843757836 */ /* 0x000fe20000000000 */
[----:B------:R-:W-:-:S02]  /*1f530*/  I2FP.F32.S32 R126, R126 ;  /* 0x0000007e007e7245 */ /* 0x000fc40000201400 */
[--C-:B------:R-:W-:Y:S02]  /*1f540*/  IADD3 R116, PT, PT, R244, 0x1d8, -R5.reuse ;  /* 0x000001d8f4747810 */ /* 0x100fe40007ffe805 */
[----:B------:R-:W-:Y:S01]  /*1f550*/  FSEL R113, R113, -INF , !P5 ;  /* 0xff80000071717808 */ /* 0x000fe20006800000 */
[C---:B---3--:R-:W-:Y:S01]  /*1f560*/  FFMA.FTZ R168, -R239.reuse, R126, R168 ;  /* 0x0000007eefa87223 */ /* 0x048fe200000101a8 */
[----:B------:R-:W-:Y:S01]  /*1f570*/  FMUL.FTZ R126, R110, R57 ;  /* 0x000000396e7e7220 */ /* 0x000fe20000410000 */
[----:B------:R-:W-:Y:S01]  /*1f580*/  FFMA.FTZ R115, -R239, R197, R170 ;  /* 0x000000c5ef737223 */ /* 0x000fe200000101aa */
[C---:B------:R-:W-:Y:S01]  /*1f590*/  ISETP.GE.AND P3, PT, R196.reuse, R248, PT ;  /* 0x000000f8c400720c */ /* 0x040fe20003f66270 */
[----:B------:R-:W-:Y:S01]  /*1f5a0*/  HMMA.16816.F32 R100, R172, R118, R100 ;  /* 0x00000076ac64723c */ /* 0x000fe20000001864 */
[----:B------:R-:W-:Y:S02]  /*1f5b0*/  ISETP.GE.AND P5, PT, R196, R247, PT ;  /* 0x000000f7c400720c */ /* 0x000fe40003fa6270 */
[----:B------:R-:W-:Y:S01]  /*1f5c0*/  IABS R116, R116 ;  /* 0x0000007400747213 */ /* 0x000fe20000000000 */
[----:B------:R-:W1:Y:S01]  /*1f5d0*/  MUFU.TANH R126, R126 ;  /* 0x0000007e007e7308 */ /* 0x000e620000002400 */
[----:B------:R-:W-:-:S02]  /*1f5e0*/  IADD3 R110, PT, PT, R10, 0x1d8, -R5 ;  /* 0x000001d80a6e7810 */ /* 0x000fc40007ffe805 */
[----:B------:R-:W-:Y:S02]  /*1f5f0*/  FSEL R114, R114, -INF , !P6 ;  /* 0xff80000072727808 */ /* 0x000fe40007000000 */
[C---:B------:R-:W-:Y:S02]  /*1f600*/  ISETP.GE.AND P6, PT, R196.reuse, R245, PT ;  /* 0x000000f5c400720c */ /* 0x040fe40003fc6270 */
[----:B------:R-:W-:Y:S01]  /*1f610*/  ISETP.GE.AND P4, PT, R196, R246, PT ;  /* 0x000000f6c400720c */ /* 0x000fe20003f86270 */
[----:B------:R-:W-:Y:S01]  /*1f620*/  VIADD R196, R67, 0xfffffe31 ;  /* 0xfffffe3143c47836 */ /* 0x000fe20000000000 */
[----:B------:R-:W-:Y:S02]  /*1f630*/  FSEL R115, R115, -INF , P3 ;  /* 0xff80000073737808 */ /* 0x000fe40001800000 */
[----:B------:R-:W-:Y:S01]  /*1f640*/  FSEL R170, R168, -INF , P5 ;  /* 0xff800000a8aa7808 */ /* 0x000fe20002800000 */
[----:B------:R-:W-:Y:S01]  /*1f650*/  IMAD.MOV.U32 R168, RZ, RZ, R116 ;  /* 0x000000ffffa87224 */ /* 0x000fe200078e0074 */
[----:B------:R-:W-:-:S02]  /*1f660*/  IABS R110, R110 ;  /* 0x0000006e006e7213 */ /* 0x000fc40000000000 */
[----:B------:R-:W-:Y:S02]  /*1f670*/  FSEL R115, R115, -INF , !P6 ;  /* 0xff80000073737808 */ /* 0x000fe40007000000 */
[----:B------:R-:W-:Y:S02]  /*1f680*/  FSEL R116, R170, -INF , !P4 ;  /* 0xff800000aa747808 */ /* 0x000fe40006000000 */
[C---:B------:R-:W-:Y:S01]  /*1f690*/  ISETP.GE.AND P3, PT, R117.reuse, R248, PT ;  /* 0x000000f87500720c */ /* 0x040fe20003f66270 */
[----:B--2---:R-:W-:Y:S01]  /*1f6a0*/  HMMA.16816.F32 R104, R16, R12, R104 ;  /* 0x0000000c1068723c */ /* 0x004fe20000001868 */
[----:B------:R-:W-:Y:S01]  /*1f6b0*/  ISETP.GE.AND P6, PT, R117, R245, PT ;  /* 0x000000f57500720c */ /* 0x000fe20003fc6270 */
[----:B------:R-:W-:Y:S01]  /*1f6c0*/  VIADD R12, R67, 0xfffffe29 ;  /* 0xfffffe29430c7836 */ /* 0x000fe20000000000 */
[C---:B------:R-:W-:Y:S02]  /*1f6d0*/  ISETP.GE.AND P5, PT, R117.reuse, R246, PT ;  /* 0x000000f67500720c */ /* 0x040fe40003fa6270 */
[----:B------:R-:W-:-:S02]  /*1f6e0*/  ISETP.GE.AND P4, PT, R117, R247, PT ;  /* 0x000000f77500720c */ /* 0x000fc40003f86270 */
[----:B------:R-:W-:Y:S01]  /*1f6f0*/  I2FP.F32.S32 R117, R168 ;  /* 0x000000a800757245 */ /* 0x000fe20000201400 */
[----:B------:R-:W-:Y:S01]  /*1f700*/  HMMA.16816.F32 R100, R16, R14, R100 ;  /* 0x0000000e1064723c */ /* 0x000fe20000001864 */
[----:B------:R-:W-:Y:S01]  /*1f710*/  I2FP.F32.S32 R13, R110 ;  /* 0x0000006e000d7245 */ /* 0x000fe20000201400 */
[----:B------:R-:W-:Y:S01]  /*1f720*/  FMUL.FTZ R110, R111, R57 ;  /* 0x000000396f6e7220 */ /* 0x000fe20000410000 */
[----:B------:R-:W-:Y:S01]  /*1f730*/  MUFU.TANH R168, R109 ;  /* 0x0000006d00a87308 */ /* 0x000fe20000002400 */
[C---:B------:R-:W-:Y:S01]  /*1f740*/  FFMA.FTZ R108, -R239.reuse, R117, R108 ;  /* 0x00000075ef6c7223 */ /* 0x040fe2000001016c */
[--C-:B------:R-:W-:Y:S01]  /*1f750*/  IADD3 R198, PT, PT, R10, 0x1cf, -R5.reuse ;  /* 0x000001cf0ac67810 */ /* 0x100fe20007ffe805 */
[----:B-1----:R-:W-:Y:S01]  /*1f760*/  FFMA.FTZ R117, -R239, R13, R126 ;  /* 0x0000000def757223 */ /* 0x002fe2000001017e */
[----:B------:R-:W-:Y:S02]  /*1f770*/  IADD3 R13, PT, PT, R244, 0x1d7, -R5 ;  /* 0x000001d7f40d7810 */ /* 0x000fe40007ffe805 */
[----:B------:R-:W-:-:S02]  /*1f780*/  FSEL R126, R108, -INF , P3 ;  /* 0xff8000006c7e7808 */ /* 0x000fc40001800000 */
[----:B------:R-:W1:Y:S01]  /*1f790*/  MUFU.TANH R110, R110 ;  /* 0x0000006e006e7308 */ /* 0x000e620000002400 */
[----:B------:R-:W-:Y:S01]  /*1f7a0*/  IADD3 R108, PT, PT, R10, 0x1d7, -R5 ;  /* 0x000001d70a6c7810 */ /* 0x000fe20007ffe805 */
[-C--:B------:R-:W-:Y:S01]  /*1f7b0*/  FMUL.FTZ R118, R106, R57.reuse ;  /* 0x000000396a767220 */ /* 0x080fe20000410000 */
[----:B------:R-:W-:Y:S01]  /*1f7c0*/  FSEL R117, R117, -INF , P4 ;  /* 0xff80000075757808 */ /* 0x000fe20002000000 */
[-C--:B------:R-:W-:Y:S01]  /*1f7d0*/  FMUL.FTZ R107, R107, R57.reuse ;  /* 0x000000396b6b7220 */ /* 0x080fe20000410000 */
[----:B------:R-:W-:Y:S01]  /*1f7e0*/  IABS R108, R108 ;  /* 0x0000006c006c7213 */ /* 0x000fe20000000000 */
[----:B------:R-:W-:Y:S01]  /*1f7f0*/  FMUL.FTZ R105, R105, R57 ;  /* 0x0000003969697220 */ /* 0x000fe20000410000 */
[----:B------:R-:W-:Y:S01]  /*1f800*/  IABS R13, R13 ;  /* 0x0000000d000d7213 */ /* 0x000fe20000000000 */
[----:B------:R-:W2:Y:S01]  /*1f810*/  MUFU.TANH R118, R118 ;  /* 0x0000007600767308 */ /* 0x000ea20000002400 */
[----:B------:R-:W-:Y:S01]  /*1f820*/  FSEL R126, R126, -INF , !P6 ;  /* 0xff8000007e7e7808 */ /* 0x000fe20007000000 */
[-C--:B------:R-:W-:Y:S01]  /*1f830*/  FMUL.FTZ R100, R100, R57.reuse ;  /* 0x0000003964647220 */ /* 0x080fe20000410000 */
[----:B------:R-:W-:Y:S01]  /*1f840*/  FSEL R117, R117, -INF , !P5 ;  /* 0xff80000075757808 */ /* 0x000fe20006800000 */
[----:B------:R-:W-:Y:S01]  /*1f850*/  FMUL.FTZ R101, R101, R57 ;  /* 0x0000003965657220 */ /* 0x000fe20000410000 */
[----:B------:R-:W-:-:S02]  /*1f860*/  I2FP.F32.S32 R108, R108 ;  /* 0x0000006c006c7245 */ /* 0x000fc40000201400 */
[C---:B------:R-:W-:Y:S01]  /*1f870*/  ISETP.GE.AND P3, PT, R12.reuse, R248, PT ;  /* 0x000000f80c00720c */ /* 0x040fe20003f66270 */
[----:B------:R-:W-:Y:S01]  /*1f880*/  MUFU.TANH R170, R105 ;  /* 0x0000006900aa7308 */ /* 0x000fe20000002400 */
[C---:B------:R-:W-:Y:S02]  /*1f890*/  ISETP.GE.AND P6, PT, R12.reuse, R245, PT ;  /* 0x000000f50c00720c */ /* 0x040fe40003fc6270 */
[C---:B------:R-:W-:Y:S02]  /*1f8a0*/  ISETP.GE.AND P4, PT, R12.reuse, R246, PT ;  /* 0x000000f60c00720c */ /* 0x040fe40003f86270 */
[----:B------:R-:W-:Y:S02]  /*1f8b0*/  I2FP.F32.S32 R13, R13 ;  /* 0x0000000d000d7245 */ /* 0x000fe40000201400 */
[----:B------:R-:W-:Y:S01]  /*1f8c0*/  ISETP.GE.AND P5, PT, R12, R247, PT ;  /* 0x000000f70c00720c */ /* 0x000fe20003fa6270 */
[----:B------:R-:W-:Y:S01]  /*1f8d0*/  FMUL.FTZ R12, R104, R57 ;  /* 0x00000039680c7220 */ /* 0x000fe20000410000 */
[C---:B-1----:R-:W-:Y:S01]  /*1f8e0*/  FFMA.FTZ R104, -R239.reuse, R108, R110 ;  /* 0x0000006cef687223 */ /* 0x042fe2000001016e */
[----:B------:R-:W-:Y:S01]  /*1f8f0*/  FFMA.FTZ R13, -R239, R13, R168 ;  /* 0x0000000def0d7223 */ /* 0x000fe200000101a8 */
[----:B------:R-:W1:Y:S01]  /*1f900*/  LDSM.16.M88.4 R108, [R167+0x4000] ;  /* 0x00400000a76c783b */ /* 0x000e620000000200 */
[----:B------:R-:W-:Y:S01]  /*1f910*/  IADD3 R106, PT, PT, R10, 0x1d0, -R5 ;  /* 0x000001d00a6a7810 */ /* 0x000fe20007ffe805 */
[----:B------:R-:W-:Y:S01]  /*1f920*/  VIADD R168, R67, 0xfffffe30 ;  /* 0xfffffe3043a87836 */ /* 0x000fe20000000000 */
[----:B------:R-:W3:Y:S01]  /*1f930*/  MUFU.TANH R12, R12 ;  /* 0x0000000c000c7308 */ /* 0x000ee20000002400 */
[----:B------:R-:W-:-:S02]  /*1f940*/  FSEL R119, R13, -INF , P3 ;  /* 0xff8000000d777808 */ /* 0x000fc40001800000 */
[----:B------:R-:W-:Y:S02]  /*1f950*/  IADD3 R13, PT, PT, R244, 0x1d0, -R5 ;  /* 0x000001d0f40d7810 */ /* 0x000fe40007ffe805 */
[----:B------:R-:W-:Y:S02]  /*1f960*/  IABS R106, R106 ;  /* 0x0000006a006a7213 */ /* 0x000fe40000000000 */
[----:B------:R-:W-:Y:S01]  /*1f970*/  IABS R13, R13 ;  /* 0x0000000d000d7213 */ /* 0x000fe20000000000 */
[----:B------:R-:W-:Y:S01]  /*1f980*/  MUFU.TANH R100, R100 ;  /* 0x0000006400647308 */ /* 0x000fe20000002400 */
[----:B------:R-:W-:Y:S02]  /*1f990*/  I2FP.F32.S32 R106, R106 ;  /* 0x0000006a006a7245 */ /* 0x000fe40000201400 */
[----:B------:R-:W-:Y:S02]  /*1f9a0*/  I2FP.F32.S32 R13, R13 ;  /* 0x0000000d000d7245 */ /* 0x000fe40000201400 */
[----:B------:R-:W-:Y:S01]  /*1f9b0*/  FSEL R104, R104, -INF , P5 ;  /* 0xff80000068687808 */ /* 0x000fe20002800000 */
[----:B--2---:R-:W-:Y:S01]  /*1f9c0*/  FFMA.FTZ R118, -R239, R106, R118 ;  /* 0x0000006aef767223 */ /* 0x004fe20000010176 */
[----:B------:R-:W-:Y:S01]  /*1f9d0*/  FSEL R119, R119, -INF , !P6 ;  /* 0xff80000077777808 */ /* 0x000fe20007000000 */
[----:B---3--:R-:W-:Y:S01]  /*1f9e0*/  FFMA.FTZ R106, -R239, R13, R12 ;  /* 0x0000000def6a7223 */ /* 0x008fe2000001010c */
[----:B------:R-:W-:Y:S01]  /*1f9f0*/  FSEL R104, R104, -INF , !P4 ;  /* 0xff80000068687808 */ /* 0x000fe20006000000 */
[----:B------:R-:W2:Y:S01]  /*1fa00*/  LDSM.16.M88.4 R12, [R218+0x4000] ;  /* 0x00400000da0c783b */ /* 0x000ea20000000200 */
[----:B------:R-:W-:-:S02]  /*1fa10*/  ISETP.GE.AND P3, PT, R168, R248, PT ;  /* 0x000000f8a800720c */ /* 0x000fc40003f66270 */
[C---:B------:R-:W-:Y:S02]  /*1fa20*/  ISETP.GE.AND P6, PT, R168.reuse, R245, PT ;  /* 0x000000f5a800720c */ /* 0x040fe40003fc6270 */
[C---:B------:R-:W-:Y:S02]  /*1fa30*/  ISETP.GE.AND P5, PT, R168.reuse, R246, PT ;  /* 0x000000f6a800720c */ /* 0x040fe40003fa6270 */
[----:B------:R-:W-:Y:S02]  /*1fa40*/  ISETP.GE.AND P4, PT, R168, R247, PT ;  /* 0x000000f7a800720c */ /* 0x000fe40003f86270 */
[----:B------:R-:W3:Y:S01]  /*1fa50*/  MUFU.TANH R168, R107 ;  /* 0x0000006b00a87308 */ /* 0x000ee20000002400 */
[----:B------:R-:W-:Y:S02]  /*1fa60*/  IABS R198, R198 ;  /* 0x000000c600c67213 */ /* 0x000fe40000000000 */
[----:B------:R-:W-:Y:S02]  /*1fa70*/  FSEL R105, R118, -INF , P4 ;  /* 0xff80000076697808 */ /* 0x000fe40002000000 */
[----:B------:R-:W-:Y:S01]  /*1fa80*/  IADD3 R197, PT, PT, R244, 0x1cf, -R5 ;  /* 0x000001cff4c57810 */ /* 0x000fe20007ffe805 */
[----:B------:R-:W-:Y:S01]  /*1fa90*/  IMAD.MOV.U32 R118, RZ, RZ, R198 ;  /* 0x000000ffff767224 */ /* 0x000fe200078e00c6 */
[----:B------:R-:W-:Y:S01]  /*1faa0*/  FSEL R106, R106, -INF , P3 ;  /* 0xff8000006a6a7808 */ /* 0x000fe20001800000 */
[----:B-1----:R-:W-:Y:S01]  /*1fab0*/  HMMA.16816.F32 R96, R172, R108, R96 ;  /* 0x0000006cac60723c */ /* 0x002fe20000001860 */
[----:B------:R-:W-:Y:S01]  /*1fac0*/  IABS R197, R197 ;  /* 0x000000c500c57213 */ /* 0x000fe20000000000 */
[----:B------:R-:W-:Y:S01]  /*1fad0*/  VIADD R109, R67, 0xfffffe38 ;  /* 0xfffffe38436d7836 */ /* 0x000fe20000000000 */
[----:B------:R-:W-:-:S02]  /*1fae0*/  I2FP.F32.S32 R118, R118 ;  /* 0x0000007600767245 */ /* 0x000fc40000201400 */
[----:B------:R-:W-:Y:S02]  /*1faf0*/  I2FP.F32.S32 R197, R197 ;  /* 0x000000c500c57245 */ /* 0x000fe40000201400 */
[----:B------:R-:W-:Y:S01]  /*1fb00*/  IADD3 R108, PT, PT, R244, 0x1c8, -R5 ;  /* 0x000001c8f46c7810 */ /* 0x000fe20007ffe805 */
[----:B---3--:R-:W-:Y:S01]  /*1fb10*/  FFMA.FTZ R168, -R239, R118, R168 ;  /* 0x00000076efa87223 */ /* 0x008fe200000101a8 */
[----:B------:R-:W-:Y:S01]  /*1fb20*/  FMUL.FTZ R118, R102, R57 ;  /* 0x0000003966767220 */ /* 0x000fe20000410000 */
[----:B------:R-:W-:Y:S01]  /*1fb30*/  FSEL R105, R105, -INF , !P5 ;  /* 0xff80000069697808 */ /* 0x000fe20006800000 */
[----:B------:R-:W-:Y:S01]  /*1fb40*/  FFMA.FTZ R107, -R239, R197, R170 ;  /* 0x000000c5ef6b7223 */ /* 0x000fe200000101aa */
[C---:B------:R-:W-:Y:S01]  /*1fb50*/  ISETP.GE.AND P3, PT, R196.reuse, R248, PT ;  /* 0x000000f8c400720c */ /* 0x040fe20003f66270 */
[----:B------:R-:W-:Y:S01]  /*1fb60*/  HMMA.16816.F32 R92, R172, R110, R92 ;  /* 0x0000006eac5c723c */ /* 0x000fe2000000185c */
[----:B------:R-:W-:Y:S01]  /*1fb70*/  ISETP.GE.AND P5, PT, R196, R247, PT ;  /* 0x000000f7c400720c */ /* 0x000fe20003fa6270 */
[----:B------:R-:W1:Y:S01]  /*1fb80*/  MUFU.TANH R118, R118 ;  /* 0x0000007600767308 */ /* 0x000e620000002400 */
[----:B------:R-:W-:-:S02]  /*1fb90*/  IABS R108, R108 ;  /* 0x0000006c006c7213 */ /* 0x000fc40000000000 */
[----:B------:R-:W-:Y:S02]  /*1fba0*/  IADD3 R102, PT, PT, R10, 0x1c8, -R5 ;  /* 0x000001c80a667810 */ /* 0x000fe40007ffe805 */
[----:B------:R-:W-:Y:S02]  /*1fbb0*/  FSEL R106, R106, -INF , !P6 ;  /* 0xff8000006a6a7808 */ /* 0x000fe40007000000 */
[C---:B------:R-:W-:Y:S01]  /*1fbc0*/  ISETP.GE.AND P6, PT, R196.reuse, R245, PT ;  /* 0x000000f5c400720c */ /* 0x040fe20003fc6270 */
[----:B--2---:R-:W-:Y:S01]  /*1fbd0*/  HMMA.16816.F32 R96, R16, R12, R96 ;  /* 0x0000000c1060723c */ /* 0x004fe20000001860 */
[----:B------:R-:W-:Y:S01]  /*1fbe0*/  ISETP.GE.AND P4, PT, R196, R246, PT ;  /* 0x000000f6c400720c */ /* 0x000fe20003f86270 */
[----:B------:R-:W-:Y:S01]  /*1fbf0*/  VIADD R12, R67, 0xfffffe39 ;  /* 0xfffffe39430c7836 */ /* 0x000fe20000000000 */
[----:B------:R-:W-:Y:S01]  /*1fc00*/  FSEL R107, R107, -INF , P3 ;  /* 0xff8000006b6b7808 */ /* 0x000fe20001800000 */
[----:B------:R-:W-:Y:S01]  /*1fc10*/  VIADD R196, R67, 0xfffffe41 ;  /* 0xfffffe4143c47836 */ /* 0x000fe20000000000 */
[----:B------:R-:W-:Y:S01]  /*1fc20*/  FSEL R170, R168, -INF , P5 ;  /* 0xff800000a8aa7808 */ /* 0x000fe20002800000 */
[----:B------:R-:W-:Y:S01]  /*1fc30*/  IMAD.MOV.U32 R168, RZ, RZ, R108 ;  /* 0x000000ffffa87224 */ /* 0x000fe200078e006c */
[----:B------:R-:W-:-:S02]  /*1fc40*/  IABS R102, R102 ;  /* 0x0000006600667213 */ /* 0x000fc40000000000 */
[----:B------:R-:W-:Y:S01]  /*1fc50*/  FSEL R107, R107, -INF , !P6 ;  /* 0xff8000006b6b7808 */ /* 0x000fe20007000000 */
[----:B------:R-:W-:Y:S01]  /*1fc60*/  HMMA.16816.F32 R92, R16, R14, R92 ;  /* 0x0000000e105c723c */ /* 0x000fe2000000185c */
[----:B------:R-:W-:Y:S02]  /*1fc70*/  FSEL R108, R170, -INF , !P4 ;  /* 0xff800000aa6c7808 */ /* 0x000fe40006000000 */
[C---:B------:R-:W-:Y:S02]  /*1fc80*/  ISETP.GE.AND P3, PT, R109.reuse, R248, PT ;  /* 0x000000f86d00720c */ /* 0x040fe40003f66270 */
[C---:B------:R-:W-:Y:S02]  /*1fc90*/  ISETP.GE.AND P6, PT, R109.reuse, R245, PT ;  /* 0x000000f56d00720c */ /* 0x040fe40003fc6270 */
[C---:B------:R-:W-:Y:S02]  /*1fca0*/  ISETP.GE.AND P5, PT, R109.reuse, R246, PT ;  /* 0x000000f66d00720c */ /* 0x040fe40003fa6270 */
[----:B------:R-:W-:Y:S01]  /*1fcb0*/  ISETP.GE.AND P4, PT, R109, R247, PT ;  /* 0x000000f76d00720c */ /* 0x000fe20003f86270 */
[-C--:B------:R-:W-:Y:S01]  /*1fcc0*/  FMUL.FTZ R110, R98, R57.reuse ;  /* 0x00000039626e7220 */ /* 0x080fe20000410000 */
[----:B------:R-:W-:Y:S01]  /*1fcd0*/  I2FP.F32.S32 R109, R168 ;  /* 0x000000a8006d7245 */ /* 0x000fe20000201400 */
[-C--:B------:R-:W-:Y:S01]  /*1fce0*/  FMUL.FTZ R99, R99, R57.reuse ;  /* 0x0000003963637220 */ /* 0x080fe20000410000 */
[----:B------:R-:W-:Y:S01]  /*1fcf0*/  I2FP.F32.S32 R13, R102 ;  /* 0x00000066000d7245 */ /* 0x000fe20000201400 */
[----:B------:R-:W-:Y:S01]  /*1fd00*/  FMUL.FTZ R102, R103, R57 ;  /* 0x0000003967667220 */ /* 0x000fe20000410000 */
[----:B------:R-:W-:Y:S01]  /*1fd10*/  MUFU.TANH R168, R101 ;  /* 0x0000006500a87308 */ /* 0x000fe20000002400 */
[C---:B------:R-:W-:Y:S01]  /*1fd20*/  FFMA.FTZ R100, -R239.reuse, R109, R100 ;  /* 0x0000006def647223 */ /* 0x040fe20000010164 */
[--C-:B------:R-:W-:Y:S01]  /*1fd30*/  IADD3 R98, PT, PT, R10, 0x1c0, -R5.reuse ;  /* 0x000001c00a627810 */ /* 0x100fe20007ffe805 */
[----:B-1----:R-:W-:Y:S01]  /*1fd40*/  FFMA.FTZ R109, -R239, R13, R118 ;  /* 0x0000000def6d7223 */ /* 0x002fe20000010176 */
[--C-:B------:R-:W-:Y:S01]  /*1fd50*/  IADD3 R13, PT, PT, R244, 0x1c7, -R5.reuse ;  /* 0x000001c7f40d7810 */ /* 0x100fe20007ffe805 */
[-C--:B------:R-:W-:Y:S01]  /*1fd60*/  FMUL.FTZ R97, R97, R57.reuse ;  /* 0x0000003961617220 */ /* 0x080fe20000410000 */
[----:B------:R-:W-:Y:S01]  /*1fd70*/  FSEL R118, R100, -INF , P3 ;  /* 0xff80000064767808 */ /* 0x000fe20001800000 */
[-C--:B------:R-:W-:Y:S01]  /*1fd80*/  FMUL.FTZ R92, R92, R57.reuse ;  /* 0x000000395c5c7220 */ /* 0x080fe20000410000 */
[----:B------:R-:W1:Y:S01]  /*1fd90*/  MUFU.TANH R102, R102 ;  /* 0x0000006600667308 */ /* 0x000e620000002400 */
[----:B------:R-:W-:Y:S01]  /*1fda0*/  IADD3 R100, PT, PT, R10, 0x1c7, -R5 ;  /* 0x000001c70a647810 */ /* 0x000fe20007ffe805 */
[----:B------:R-:W-:Y:S01]  /*1fdb0*/  FMUL.FTZ R93, R93, R57 ;  /* 0x000000395d5d7220 */ /* 0x000fe20000410000 */
[----:B------:R-:W-:-:S02]  /*1fdc0*/  FSEL R109, R109, -INF , P4 ;  /* 0xff8000006d6d7808 */ /* 0x000fc40002000000 */
[----:B------:R-:W-:Y:S02]  /*1fdd0*/  IABS R100, R100 ;  /* 0x0000006400647213 */ /* 0x000fe40000000000 */
[----:B------:R-:W-:Y:S01]  /*1fde0*/  IABS R13, R13 ;  /* 0x0000000d000d7213 */ /* 0x000fe20000000000 */
[----:B------:R-:W2:Y:S01]  /*1fdf0*/  MUFU.TANH R110, R110 ;  /* 0x0000006e006e7308 */ /* 0x000ea20000002400 */
[----:B------:R-:W-:Y:S02]  /*1fe00*/  FSEL R118, R118, -INF , !P6 ;  /* 0xff80000076767808 */ /* 0x000fe40007000000 */
[----:B------:R-:W-:Y:S02]  /*1fe10*/  FSEL R109, R109, -INF , !P5 ;  /* 0xff8000006d6d7808 */ /* 0x000fe40006800000 */
[----:B------:R-:W-:Y:S02]  /*1fe20*/  I2FP.F32.S32 R100, R100 ;  /* 0x0000006400647245 */ /* 0x000fe40000201400 */
[C---:B------:R-:W-:Y:S01]  /*1fe30*/  ISETP.GE.AND P3, PT, R12.reuse, R248, PT ;  /* 0x000000f80c00720c */ /* 0x040fe20003f66270 */
[----:B------:R-:W-:Y:S01]  /*1fe40*/  MUFU.TANH R170, R97 ;  /* 0x0000006100aa7308 */ /* 0x000fe20000002400 */
[----:B------:R-:W-:-:S02]  /*1fe50*/  ISETP.GE.AND P6, PT, R12, R245, PT ;  /* 0x000000f50c00720c */ /* 0x000fc40003fc6270 */
[C---:B------:R-:W-:Y:S02]  /*1fe60*/  ISETP.GE.AND P4, PT, R12.reuse, R246, PT ;  /* 0x000000f60c00720c */ /* 0x040fe40003f86270 */
[----:B------:R-:W-:Y:S02]  /*1fe70*/  I2FP.F32.S32 R13, R13 ;  /* 0x0000000d000d7245 */ /* 0x000fe40000201400 */
[----:B------:R-:W-:Y:S01]  /*1fe80*/  ISETP.GE.AND P5, PT, R12, R247, PT ;  /* 0x000000f70c00720c */ /* 0x000fe20003fa6270 */
[----:B------:R-:W-:Y:S01]  /*1fe90*/  FMUL.FTZ R12, R96, R57 ;  /* 0x00000039600c7220 */ /* 0x000fe20000410000 */
[C---:B-1----:R-:W-:Y:S01]  /*1fea0*/  FFMA.FTZ R96, -R239.reuse, R100, R102 ;  /* 0x00000064ef607223 */ /* 0x042fe20000010166 */
[----:B------:R-:W-:Y:S01]  /*1feb0*/  FFMA.FTZ R13, -R239, R13, R168 ;  /* 0x0000000def0d7223 */ /* 0x000fe200000101a8 */
[----:B------:R-:W1:Y:S01]  /*1fec0*/  LDSM.16.M88.4 R100, [R167+0x4800] ;  /* 0x00480000a764783b */ /* 0x000e620000000200 */
[----:B------:R-:W-:Y:S01]  /*1fed0*/  IABS R98, R98 ;  /* 0x0000006200627213 */ /* 0x000fe20000000000 */
[----:B------:R-:W-:Y:S01]  /*1fee0*/  VIADD R168, R67, 0xfffffe40 ;  /* 0xfffffe4043a87836 */ /* 0x000fe20000000000 */
[----:B------:R-:W3:Y:S01]  /*1fef0*/  MUFU.TANH R12, R12 ;  /* 0x0000000c000c7308 */ /* 0x000ee20000002400 */
[----:B------:R-:W-:-:S02]  /*1ff00*/  FSEL R111, R13, -INF , P3 ;  /* 0xff8000000d6f7808 */ /* 0x000fc40001800000 */
[----:B------:R-:W-:Y:S02]  /*1ff10*/  IADD3 R13, PT, PT, R244, 0x1c0, -R5 ;  /* 0x000001c0f40d7810 */ /* 0x000fe40007ffe805 */
[----:B------:R-:W-:Y:S02]  /*1ff20*/  I2FP.F32.S32 R98, R98 ;  /* 0x0000006200627245 */ /* 0x000fe40000201400 */
[----:B------:R-:W-:Y:S01]  /*1ff30*/  IABS R13, R13 ;  /* 0x0000000d000d7213 */ /* 0x000fe20000000000 */
[----:B------:R-:W-:Y:S01]  /*1ff40*/  MUFU.TANH R92, R92 ;  /* 0x0000005c005c7308 */ /* 0x000fe20000002400 */
[----:B------:R-:W-:Y:S01]  /*1ff50*/  FSEL R96, R96, -INF , P5 ;  /* 0xff80000060607808 */ /* 0x000fe20002800000 */
[----:B--2---:R-:W-:Y:S01]  /*1ff60*/  FFMA.FTZ R110, -R239, R98, R110 ;  /* 0x00000062ef6e7223 */ /* 0x004fe2000001016e */
[----:B------:R-:W-:Y:S02]  /*1ff70*/  I2FP.F32.S32 R13, R13 ;  /* 0x0000000d000d7245 */ /* 0x000fe40000201400 */
[----:B------:R-:W-:-:S02]  /*1ff80*/  FSEL R111, R111, -INF , !P6 ;  /* 0xff8000006f6f7808 */ /* 0x000fc40007000000 */
[----:B------:R-:W-:Y:S01]  /*1ff90*/  FSEL R96, R96, -INF , !P4 ;  /* 0xff80000060607808 */ /* 0x000fe20006000000 */
[----:B---3--:R-:W-:Y:S01]  /*1ffa0*/  FFMA.FTZ R98, -R239, R13, R12 ;  /* 0x0000000def627223 */ /* 0x008fe2000001010c */
[----:B------:R-:W-:Y:S01]  /*1ffb0*/  IADD3 R198, PT, PT, R10, 0x1bf, -R5 ;  /* 0x000001bf0ac67810 */ /* 0x000fe20007ffe805 */
[----:B------:R-:W2:Y:S01]  /*1ffc0*/  LDSM.16.M88.4 R12, [R218+0x4800] ;  /* 0x00480000da0c783b */ /* 0x000ea20000000200 */
[C---:B------:R-:W-:Y:S02]  /*1ffd0*/  ISETP.GE.AND P3, PT, R168.reuse, R248, PT ;  /* 0x000000f8a800720c */ /* 0x040fe40003f66270 */
[C---:B------:R-:W-:Y:S02]  /*1ffe0*/  ISETP.GE.AND P6, PT, R168.reuse, R245, PT ;  /* 0x000000f5a800720c */ /* 0x040fe40003fc6270 */
[C---:B------:R-:W-:Y:S02]  /*1fff0*/  ISETP.GE.AND P5, PT, R168.reuse, R246, PT ;  /* 0x000000f6a800720c */ /* 0x040fe40003fa6270 */
[----:B------:R-:W-:-:S02]  /*20000*/  ISETP.GE.AND P4, PT, R168, R247, PT ;  /* 0x000000f7a800720c */ /* 0x000fc40003f86270 */
        /* <DEDUP_REMOVED lines=655> */
[--C-:B------:R-:W-:Y:S01]  /*22900*/  IADD3 R36, PT, PT, R244, 0x148, -R5.reuse ;  /* 0x00000148f4247810 */ /* 0x100fe20007ffe805 */
        /* <DEDUP_REMOVED lines=8> */
[----:B------:R-:W-:Y:S01]  /*22990*/  IABS R36, R36 ;  /* 0x0000002400247213 */ /* 0x000fe20000000000 */
[----:B------:R-:W-:Y:S01]  /*229a0*/  VIADD R197, R67, 0xfffffec1 ;  /* 0xfffffec143c57836 */ /* 0x000fe20000000000 */
[----:B------:R-:W-:-:S02]  /*229b0*/  IADD3 R30, PT, PT, R10, 0x148, -R5 ;  /* 0x000001480a1e7810 */ /* 0x000fc40007ffe805 */
[----:B------:R-:W-:Y:S02]  /*229c0*/  FSEL R34, R34, -INF , !P6 ;  /* 0xff80000022227808 */ /* 0x000fe40007000000 */
[C---:B------:R-:W-:Y:S01]  /*229d0*/  ISETP.GE.AND P6, PT, R196.reuse, R245, PT ;  /* 0x000000f5c400720c */ /* 0x040fe20003fc6270 */
[----:B--2---:R-:W-:Y:S01]  /*229e0*/  HMMA.16816.F32 R24, R16, R12, R24 ;  /* 0x0000000c1018723c */ /* 0x004fe20000001818 */
[----:B------:R-:W-:Y:S01]  /*229f0*/  ISETP.GE.AND P4, PT, R196, R246, PT ;  /* 0x000000f6c400720c */ /* 0x000fe20003f86270 */
[----:B------:R-:W-:Y:S01]  /*22a00*/  VIADD R12, R67, 0xfffffeb9 ;  /* 0xfffffeb9430c7836 */ /* 0x000fe20000000000 */
[----:B------:R-:W-:Y:S02]  /*22a10*/  FSEL R35, R35, -INF , P3 ;  /* 0xff80000023237808 */ /* 0x000fe40001800000 */
        /* <DEDUP_REMOVED lines=16> */
[----:B------:R-:W-:Y:S01]  /*22b20*/  FFMA.FTZ R28, -R239, R37, R28 ;  /* 0x00000025ef1c7223 */ /* 0x000fe2000001011c */
[----:B------:R-:W-:Y:S01]  /*22b30*/  FMUL.FTZ R27, R27, R57 ;  /* 0x000000391b1b7220 */ /* 0x000fe20000410000 */
[----:B-1----:R-:W-:Y:S01]  /*22b40*/  FFMA.FTZ R37, -R239, R13, R46 ;  /* 0x0000000def257223 */ /* 0x002fe2000001012e */
[----:B------:R-:W-:Y:S01]  /*22b50*/  IADD3 R13, PT, PT, R244, 0x147, -R5 ;  /* 0x00000147f40d7810 */ /* 0x000fe20007ffe805 */
[----:B------:R-:W-:Y:S01]  /*22b60*/  FMUL.FTZ R20, R20, R57 ;  /* 0x0000003914147220 */ /* 0x000fe20000410000 */
[----:B------:R-:W-:-:S02]  /*22b70*/  FSEL R46, R28, -INF , P3 ;  /* 0xff8000001c2e7808 */ /* 0x000fc40001800000 */
[----:B------:R-:W1:Y:S01]  /*22b80*/  MUFU.TANH R30, R30 ;  /* 0x0000001e001e7308 */ /* 0x000e620000002400 */
[----:B------:R-:W-:Y:S02]  /*22b90*/  IADD3 R28, PT, PT, R10, 0x147, -R5 ;  /* 0x000001470a1c7810 */ /* 0x000fe40007ffe805 */
[----:B------:R-:W-:Y:S02]  /*22ba0*/  FSEL R37, R37, -INF , P4 ;  /* 0xff80000025257808 */ /* 0x000fe40002000000 */
[----:B------:R-:W-:Y:S02]  /*22bb0*/  IABS R28, R28 ;  /* 0x0000001c001c7213 */ /* 0x000fe40000000000 */
[----:B------:R-:W-:Y:S01]  /*22bc0*/  IABS R13, R13 ;  /* 0x0000000d000d7213 */ /* 0x000fe20000000000 */
[----:B------:R-:W-:Y:S01]  /*22bd0*/  MUFU.TANH R26, R26 ;  /* 0x0000001a001a7308 */ /* 0x000fe20000002400 */
[----:B------:R-:W-:Y:S02]  /*22be0*/  FSEL R46, R46, -INF , !P6 ;  /* 0xff8000002e2e7808 */ /* 0x000fe40007000000 */
[----:B------:R-:W-:-:S02]  /*22bf0*/  FSEL R37, R37, -INF , !P5 ;  /* 0xff80000025257808 */ /* 0x000fc40006800000 */
[----:B------:R-:W-:Y:S02]  /*22c00*/  I2FP.F32.S32 R28, R28 ;  /* 0x0000001c001c7245 */ /* 0x000fe40000201400 */
[C---:B------:R-:W-:Y:S01]  /*22c10*/  ISETP.GE.AND P3, PT, R12.reuse, R248, PT ;  /* 0x000000f80c00720c */ /* 0x040fe20003f66270 */
[----:B------:R-:W-:Y:S01]  /*22c20*/  MUFU.TANH R196, R25 ;  /* 0x0000001900c47308 */ /* 0x000fe20000002400 */
[C---:B------:R-:W-:Y:S01]  /*22c30*/  ISETP.GE.AND P6, PT, R12.reuse, R245, PT ;  /* 0x000000f50c00720c */ /* 0x040fe20003fc6270 */
[----:B-1----:R-:W-:Y:S01]  /*22c40*/  FFMA.FTZ R38, -R239, R28, R30 ;  /* 0x0000001cef267223 */ /* 0x002fe2000001011e */
[C---:B------:R-:W-:Y:S01]  /*22c50*/  ISETP.GE.AND P4, PT, R12.reuse, R246, PT ;  /* 0x000000f60c00720c */ /* 0x040fe20003f86270 */
[----:B------:R-:W1:Y:S01]  /*22c60*/  LDSM.16.M88.4 R28, [R167+0x8800] ;  /* 0x00880000a71c783b */ /* 0x000e620000000200 */
[----:B------:R-:W-:Y:S02]  /*22c70*/  I2FP.F32.S32 R13, R13 ;  /* 0x0000000d000d7245 */ /* 0x000fe40000201400 */
[----:B------:R-:W-:Y:S01]  /*22c80*/  ISETP.GE.AND P5, PT, R12, R247, PT ;  /* 0x000000f70c00720c */ /* 0x000fe20003fa6270 */
[----:B------:R-:W-:Y:S01]  /*22c90*/  FMUL.FTZ R12, R24, R57 ;  /* 0x00000039180c7220 */ /* 0x000fe20000410000 */
[----:B------:R-:W-:-:S02]  /*22ca0*/  VIADD R24, R67, 0xfffffec0 ;  /* 0xfffffec043187836 */ /* 0x000fc40000000000 */
[----:B------:R-:W-:Y:S01]  /*22cb0*/  FFMA.FTZ R13, -R239, R13, R168 ;  /* 0x0000000def0d7223 */ /* 0x000fe200000101a8 */
[--C-:B------:R-:W-:Y:S01]  /*22cc0*/  IADD3 R168, PT, PT, R10, 0x140, -R5.reuse ;  /* 0x000001400aa87810 */ /* 0x100fe20007ffe805 */
[----:B------:R-:W-:Y:S01]  /*22cd0*/  MUFU.TANH R20, R20 ;  /* 0x0000001400147308 */ /* 0x000fe20000002400 */
[----:B------:R-:W-:Y:S02]  /*22ce0*/  FSEL R38, R38, -INF , P5 ;  /* 0xff80000026267808 */ /* 0x000fe40002800000 */
[----:B------:R-:W-:Y:S02]  /*22cf0*/  FSEL R39, R13, -INF , P3 ;  /* 0xff8000000d277808 */ /* 0x000fe40001800000 */
[----:B------:R-:W-:Y:S02]  /*22d00*/  IADD3 R13, PT, PT, R244, 0x140, -R5 ;  /* 0x00000140f40d7810 */ /* 0x000fe40007ffe805 */
        /* <DEDUP_REMOVED lines=9> */
[----:B------:R-:W-:Y:S02]  /*22da0*/  ISETP.GE.AND P4, PT, R24, R247, PT ;  /* 0x000000f71800720c */ /* 0x000fe40003f86270 */
[----:B------:R-:W-:Y:S01]  /*22db0*/  I2FP.F32.S32 R24, R168 ;  /* 0x000000a800187245 */ /* 0x000fe20000201400 */
[C---:B--2---:R-:W-:Y:S01]  /*22dc0*/  FFMA.FTZ R170, -R239.reuse, R13, R12 ;  /* 0x0000000defaa7223 */ /* 0x044fe2000001010c */
[--C-:B------:R-:W-:Y:S01]  /*22dd0*/  IADD3 R198, PT, PT, R10, 0x13f, -R5.reuse ;  /* 0x0000013f0ac67810 */ /* 0x100fe20007ffe805 */
[----:B------:R-:W2:Y:S01]  /*22de0*/  LDSM.16.M88.4 R12, [R218+0x8800] ;  /* 0x00880000da0c783b */ /* 0x000ea20000000200 */
[C-C-:B------:R-:W-:Y:S01]  /*22df0*/  IADD3 R8, PT, PT, R244.reuse, 0x117, -R5.reuse ;  /* 0x00000117f4087810 */ /* 0x140fe20007ffe805 */
[----:B------:R-:W-:Y:S01]  /*22e00*/  FFMA.FTZ R24, -R239, R24, R26 ;  /* 0x00000018ef187223 */ /* 0x000fe2000001011a */
[----:B------:R-:W-:Y:S01]  /*22e10*/  IADD3 R26, PT, PT, R244, 0x13f, -R5 ;  /* 0x0000013ff41a7810 */ /* 0x000fe20007ffe805 */
[----:B-1----:R-:W-:Y:S01]  /*22e20*/  HMMA.16816.F32 R192, R172, R28, R192 ;  /* 0x0000001cacc0723c */ /* 0x002fe200000018c0 */
[----:B------:R-:W-:-:S02]  /*22e30*/  IABS R198, R198 ;  /* 0x000000c600c67213 */ /* 0x000fc40000000000 */
[----:B------:R-:W-:Y:S02]  /*22e40*/  IABS R25, R26 ;  /* 0x0000001a00197213 */ /* 0x000fe40000000000 */
[----:B------:R-:W1:Y:S01]  /*22e50*/  MUFU.TANH R26, R27 ;  /* 0x0000001b001a7308 */ /* 0x000e620000002400 */
[----:B------:R-:W-:Y:S01]  /*22e60*/  FSEL R168, R24, -INF , P4 ;  /* 0xff80000018a87808 */ /* 0x000fe20002000000 */
[----:B------:R-:W-:Y:S01]  /*22e70*/  IMAD.MOV.U32 R24, RZ, RZ, R198 ;  /* 0x000000ffff187224 */ /* 0x000fe200078e00c6 */
[----:B------:R-:W-:Y:S01]  /*22e80*/  I2FP.F32.S32 R25, R25 ;  /* 0x0000001900197245 */ /* 0x000fe20000201400 */
[----:B------:R-:W-:Y:S01]  /*22e90*/  HMMA.16816.F32 R188, R172, R30, R188 ;  /* 0x0000001eacbc723c */ /* 0x000fe200000018bc */
[----:B------:R-:W-:Y:S02]  /*22ea0*/  FSEL R170, R170, -INF , P3 ;  /* 0xff800000aaaa7808 */ /* 0x000fe40001800000 */
[----:B------:R-:W-:Y:S01]  /*22eb0*/  ISETP.GE.AND P3, PT, R197, R248, PT ;  /* 0x000000f8c500720c */ /* 0x000fe20003f66270 */
[----:B------:R-:W-:Y:S01]  /*22ec0*/  FFMA.FTZ R25, -R239, R25, R196 ;  /* 0x00000019ef197223 */ /* 0x000fe200000101c4 */
[----:B------:R-:W-:-:S02]  /*22ed0*/  I2FP.F32.S32 R24, R24 ;  /* 0x0000001800187245 */ /* 0x000fc40000201400 */
[----:B------:R-:W-:Y:S02]  /*22ee0*/  FSEL R168, R168, -INF , !P5 ;  /* 0xff800000a8a87808 */ /* 0x000fe40006800000 */
[----:B------:R-:W-:Y:S02]  /*22ef0*/  FSEL R199, R25, -INF , P3 ;  /* 0xff80000019c77808 */ /* 0x000fe40001800000 */
[----:B------:R-:W-:Y:S01]  /*22f00*/  IADD3 R25, PT, PT, R244, 0x138, -R5 ;  /* 0x00000138f4197810 */ /* 0x000fe20007ffe805 */
[----:B-1----:R-:W-:Y:S01]  /*22f10*/  FFMA.FTZ R24, -R239, R24, R26 ;  /* 0x00000018ef187223 */ /* 0x002fe2000001011a */
[----:B------:R-:W-:Y:S01]  /*22f20*/  ISETP.GE.AND P5, PT, R197, R247, PT ;  /* 0x000000f7c500720c */ /* 0x000fe20003fa6270 */
[----:B------:R-:W-:Y:S01]  /*22f30*/  FMUL.FTZ R26, R22, R57 ;  /* 0x00000039161a7220 */ /* 0x000fe20000410000 */
[----:B------:R-:W-:Y:S01]  /*22f40*/  IABS R25, R25 ;  /* 0x0000001900197213 */ /* 0x000fe20000000000 */
[----:B------:R-:W-:Y:S01]  /*22f50*/  VIADD R27, R67, 0xfffffec8 ;  /* 0xfffffec8431b7836 */ /* 0x000fe20000000000 */
[----:B------:R-:W-:-:S02]  /*22f60*/  FSEL R170, R170, -INF , !P6 ;  /* 0xff800000aaaa7808 */ /* 0x000fc40007000000 */
[C---:B------:R-:W-:Y:S01]  /*22f70*/  ISETP.GE.AND P6, PT, R197.reuse, R245, PT ;  /* 0x000000f5c500720c */ /* 0x040fe20003fc6270 */
[----:B------:R-:W1:Y:S01]  /*22f80*/  MUFU.TANH R26, R26 ;  /* 0x0000001a001a7308 */ /* 0x000e620000002400 */
[----:B------:R-:W-:Y:S02]  /*22f90*/  ISETP.GE.AND P4, PT, R197, R246, PT ;  /* 0x000000f6c500720c */ /* 0x000fe40003f86270 */
[----:B------:R-:W-:Y:S01]  /*22fa0*/  FSEL R197, R24, -INF , P5 ;  /* 0xff80000018c57808 */ /* 0x000fe20002800000 */
[----:B------:R-:W-:Y:S01]  /*22fb0*/  IMAD.MOV.U32 R24, RZ, RZ, R25 ;  /* 0x000000ffff187224 */ /* 0x000fe200078e0019 */
[----:B------:R-:W-:Y:S01]  /*22fc0*/  IADD3 R22, PT, PT, R10, 0x138, -R5 ;  /* 0x000001380a167810 */ /* 0x000fe20007ffe805 */
[----:B------:R-:W-:Y:S01]  /*22fd0*/  FMUL.FTZ R25, R21, R57 ;  /* 0x0000003915197220 */ /* 0x000fe20000410000 */
[----:B--2---:R-:W-:Y:S01]  /*22fe0*/  HMMA.16816.F32 R192, R16, R12, R192 ;  /* 0x0000000c10c0723c */ /* 0x004fe200000018c0 */
[----:B------:R-:W-:Y:S01]  /*22ff0*/  ISETP.GE.AND P3, PT, R27, R248, PT ;  /* 0x000000f81b00720c */ /* 0x000fe20003f66270 */
[----:B------:R-:W-:Y:S01]  /*23000*/  VIADD R12, R67, 0xfffffec9 ;  /* 0xfffffec9430c7836 */ /* 0x000fe20000000000 */
[----:B------:R-:W-:-:S02]  /*23010*/  IABS R22, R22 ;  /* 0x0000001600167213 */ /* 0x000fc40000000000 */
[----:B------:R-:W-:Y:S02]  /*23020*/  I2FP.F32.S32 R24, R24 ;  /* 0x0000001800187245 */ /* 0x000fe40000201400 */
[----:B------:R-:W-:Y:S01]  /*23030*/  I2FP.F32.S32 R13, R22 ;  /* 0x00000016000d7245 */ /* 0x000fe20000201400 */
[----:B------:R-:W-:Y:S01]  /*23040*/  FMUL.FTZ R22, R23, R57 ;  /* 0x0000003917167220 */ /* 0x000fe20000410000 */
[--C-:B------:R-:W-:Y:S01]  /*23050*/  IADD3 R21, PT, PT, R244, 0x137, -R5.reuse ;  /* 0x00000137f4157810 */ /* 0x100fe20007ffe805 */
[----:B------:R-:W-:Y:S01]  /*23060*/  FFMA.FTZ R20, -R239, R24, R20 ;  /* 0x00000018ef147223 */ /* 0x000fe20000010114 */
[----:B------:R-:W-:Y:S01]  /*23070*/  FSEL R197, R197, -INF , !P4 ;  /* 0xff800000c5c57808 */ /* 0x000fe20006000000 */
[----:B------:R-:W2:Y:S01]  /*23080*/  MUFU.TANH R24, R25 ;  /* 0x0000001900187308 */ /* 0x000ea20000002400 */
[----:B-1----:R-:W-:Y:S01]  /*23090*/  FFMA.FTZ R26, -R239, R13, R26 ;  /* 0x0000000def1a7223 */ /* 0x002fe2000001011a */
[----:B------:R-:W-:Y:S01]  /*230a0*/  IABS R21, R21 ;  /* 0x0000001500157213 */ /* 0x000fe20000000000 */
[----:B------:R-:W-:Y:S01]  /*230b0*/  VIADD R13, R67, 0xfffffed0 ;  /* 0xfffffed0430d7836 */ /* 0x000fe20000000000 */
[----:B------:R-:W-:Y:S01]  /*230c0*/  FSEL R198, R20, -INF , P3 ;  /* 0xff80000014c67808 */ /* 0x000fe20001800000 */
[----:B------:R-:W-:Y:S01]  /*230d0*/  HMMA.16816.F32 R188, R16, R14, R188 ;  /* 0x0000000e10bc723c */ /* 0x000fe200000018bc */
[----:B------:R-:W-:Y:S01]  /*230e0*/  ISETP.GE.AND P4, PT, R27, R247, PT ;  /* 0x000000f71b00720c */ /* 0x000fe20003f86270 */
[-C--:B------:R-:W-:Y:S01]  /*230f0*/  FMUL.FTZ R28, R193, R57.reuse ;  /* 0x00000039c11c7220 */ /* 0x080fe20000410000 */
[----:B------:R-:W1:Y:S01]  /*23100*/  MUFU.TANH R22, R22 ;  /* 0x0000001600167308 */ /* 0x000e620000002400 */
[----:B------:R-:W-:Y:S01]  /*23110*/  IADD3 R20, PT, PT, R10, 0x137, -R5 ;  /* 0x000001370a147810 */ /* 0x000fe20007ffe805 */
[----:B------:R-:W-:Y:S01]  /*23120*/  FMUL.FTZ R195, R195, R57 ;  /* 0x00000039c3c37220 */ /* 0x000fe20000410000 */
[----:B------:R-:W-:-:S02]  /*23130*/  FSEL R199, R199, -INF , !P6 ;  /* 0xff800000c7c77808 */ /* 0x000fc40007000000 */
[----:B------:R-:W-:Y:S02]  /*23140*/  I2FP.F32.S32 R21, R21 ;  /* 0x0000001500157245 */ /* 0x000fe40000201400 */
[C---:B------:R-:W-:Y:S01]  /*23150*/  ISETP.GE.AND P6, PT, R27.reuse, R245, PT ;  /* 0x000000f51b00720c */ /* 0x040fe20003fc6270 */
[----:B------:R-:W-:Y:S01]  /*23160*/  MUFU.TANH R28, R28 ;  /* 0x0000001c001c7308 */ /* 0x000fe20000002400 */
[----:B------:R-:W-:Y:S01]  /*23170*/  ISETP.GE.AND P5, PT, R27, R246, PT ;  /* 0x000000f61b00720c */ /* 0x000fe20003fa6270 */
[----:B--2---:R-:W-:Y:S01]  /*23180*/  FFMA.FTZ R21, -R239, R21, R24 ;  /* 0x00000015ef157223 */ /* 0x004fe20000010118 */
[----:B------:R-:W-:Y:S02]  /*23190*/  IABS R20, R20 ;  /* 0x0000001400147213 */ /* 0x000fe40000000000 */
[----:B------:R-:W-:Y:S01]  /*231a0*/  FSEL R196, R26, -INF , P4 ;  /* 0xff8000001ac47808 */ /* 0x000fe20002000000 */
[-C--:B------:R-:W-:Y:S01]  /*231b0*/  FMUL.FTZ R26, R194, R57.reuse ;  /* 0x00000039c21a7220 */ /* 0x080fe20000410000 */
[----:B------:R-:W-:Y:S01]  /*231c0*/  FSEL R198, R198, -INF , !P6 ;  /* 0xff800000c6c67808 */ /* 0x000fe20007000000 */
[-C--:B------:R-:W-:Y:S01]  /*231d0*/  FMUL.FTZ R190, R190, R57.reuse ;  /* 0x00000039bebe7220 */ /* 0x080fe20000410000 */
[----:B------:R-:W-:Y:S01]  /*231e0*/  FSEL R196, R196, -INF , !P5 ;  /* 0xff800000c4c47808 */ /* 0x000fe20006800000 */
[----:B------:R-:W-:Y:S01]  /*231f0*/  FMUL.FTZ R189, R189, R57 ;  /* 0x00000039bdbd7220 */ /* 0x000fe20000410000 */
[----:B------:R-:W-:Y:S01]  /*23200*/  I2FP.F32.S32 R20, R20 ;  /* 0x0000001400147245 */ /* 0x000fe20000201400 */
[----:B------:R-:W-:Y:S01]  /*23210*/  MUFU.TANH R26, R26 ;  /* 0x0000001a001a7308 */ /* 0x000fe20000002400 */
[----:B------:R-:W-:-:S02]  /*23220*/  ISETP.GE.AND P3, PT, R12, R248, PT ;  /* 0x000000f80c00720c */ /* 0x000fc40003f66270 */
[C---:B------:R-:W-:Y:S01]  /*23230*/  ISETP.GE.AND P6, PT, R12.reuse, R245, PT ;  /* 0x000000f50c00720c */ /* 0x040fe20003fc6270 */
[----:B-1----:R-:W-:Y:S01]  /*23240*/  FFMA.FTZ R24, -R239, R20, R22 ;  /* 0x00000014ef187223 */ /* 0x002fe20000010116 */
[C---:B------:R-:W-:Y:S02]  /*23250*/  ISETP.GE.AND P4, PT, R12.reuse, R246, PT ;  /* 0x000000f60c00720c */ /* 0x040fe40003f86270 */
[----:B------:R-:W-:Y:S01]  /*23260*/  ISETP.GE.AND P5, PT, R12, R247, PT ;  /* 0x000000f70c00720c */ /* 0x000fe20003fa6270 */
[----:B------:R-:W-:Y:S01]  /*23270*/  FMUL.FTZ R12, R192, R57 ;  /* 0x00000039c00c7220 */ /* 0x000fe20000410000 */
[----:B------:R-:W-:Y:S01]  /*23280*/  FSEL R203, R21, -INF , P3 ;  /* 0xff80000015cb7808 */ /* 0x000fe20001800000 */
[----:B------:R-:W-:Y:S01]  /*23290*/  MUFU.TANH R190, R190 ;  /* 0x000000be00be7308 */ /* 0x000fe20000002400 */
[----:B------:R-:W1:Y:S01]  /*232a0*/  LDSM.16.M88.4 R20, [R167+0x9000] ;  /* 0x00900000a714783b */ /* 0x000e620000000200 */
[--C-:B------:R-:W-:Y:S02]  /*232b0*/  IADD3 R25, PT, PT, R244, 0x130, -R5.reuse ;  /* 0x00000130f4197810 */ /* 0x100fe40007ffe805 */
[----:B------:R-:W-:-:S02]  /*232c0*/  IADD3 R27, PT, PT, R10, 0x130, -R5 ;  /* 0x000001300a1b7810 */ /* 0x000fc40007ffe805 */
[----:B------:R-:W-:Y:S02]  /*232d0*/  FSEL R201, R24, -INF , P5 ;  /* 0xff80000018c97808 */ /* 0x000fe40002800000 */
[----:B------:R-:W2:Y:S01]  /*232e0*/  MUFU.TANH R12, R12 ;  /* 0x0000000c000c7308 */ /* 0x000ea20000002400 */
[----:B------:R-:W-:Y:S02]  /*232f0*/  IABS R25, R25 ;  /* 0x0000001900197213 */ /* 0x000fe40000000000 */
[----:B------:R-:W-:Y:S02]  /*23300*/  IABS R27, R27 ;  /* 0x0000001b001b7213 */ /* 0x000fe40000000000 */
[----:B------:R-:W-:Y:S02]  /*23310*/  FSEL R203, R203, -INF , !P6 ;  /* 0xff800000cbcb7808 */ /* 0x000fe40007000000 */
[----:B------:R-:W-:Y:S01]  /*23320*/  FSEL R201, R201, -INF , !P4 ;  /* 0xff800000c9c97808 */ /* 0x000fe20006000000 */
[----:B------:R-:W-:Y:S01]  /*23330*/  IMAD.MOV.U32 R24, RZ, RZ, R27 ;  /* 0x000000ffff187224 */ /* 0x000fe200078e001b */
[----:B------:R-:W-:-:S02]  /*23340*/  ISETP.GE.AND P3, PT, R13, R248, PT ;  /* 0x000000f80d00720c */ /* 0x000fc40003f66270 */
[C---:B------:R-:W-:Y:S02]  /*23350*/  ISETP.GE.AND P6, PT, R13.reuse, R245, PT ;  /* 0x000000f50d00720c */ /* 0x040fe40003fc6270 */
[C---:B------:R-:W-:Y:S02]  /*23360*/  ISETP.GE.AND P5, PT, R13.reuse, R246, PT ;  /* 0x000000f60d00720c */ /* 0x040fe40003fa6270 */
[----:B------:R-:W-:Y:S02]  /*23370*/  ISETP.GE.AND P4, PT, R13, R247, PT ;  /* 0x000000f70d00720c */ /* 0x000fe40003f86270 */
[----:B------:R-:W-:Y:S01]  /*23380*/  I2FP.F32.S32 R13, R25 ;  /* 0x00000019000d7245 */ /* 0x000fe20000201400 */
[----:B------:R-:W-:Y:S01]  /*23390*/  VIADD R25, R67, 0xfffffed1 ;  /* 0xfffffed143197836 */ /* 0x000fe20000000000 */
[----:B------:R-:W-:Y:S02]  /*233a0*/  I2FP.F32.S32 R24, R24 ;  /* 0x0000001800187245 */ /* 0x000fe40000201400 */
[--C-:B------:R-:W-:Y:S01]  /*233b0*/  IADD3 R27, PT, PT, R244, 0x12f, -R5.reuse ;  /* 0x0000012ff41b7810 */ /* 0x100fe20007ffe805 */
[C---:B--2---:R-:W-:Y:S01]  /*233c0*/  FFMA.FTZ R192, -R239.reuse, R13, R12 ;  /* 0x0000000defc07223 */ /* 0x044fe2000001010c */
[----:B------:R-:W-:Y:S01]  /*233d0*/  IADD3 R29, PT, PT, R10, 0x12f, -R5 ;  /* 0x0000012f0a1d7810 */ /* 0x000fe20007ffe805 */
[----:B------:R-:W2:Y:S01]  /*233e0*/  LDSM.16.M88.4 R12, [R218+0x9000] ;  /* 0x00900000da0c783b */ /* 0x000ea20000000200 */
[----:B------:R-:W-:Y:S01]  /*233f0*/  FFMA.FTZ R24, -R239, R24, R26 ;  /* 0x00000018ef187223 */ /* 0x000fe2000001011a */
[----:B------:R-:W-:Y:S01]  /*23400*/  IABS R27, R27 ;  /* 0x0000001b001b7213 */ /* 0x000fe20000000000 */
[----:B------:R-:W3:Y:S01]  /*23410*/  MUFU.TANH R26, R195 ;  /* 0x000000c3001a7308 */ /* 0x000ee20000002400 */
[----:B------:R-:W-:Y:S01]  /*23420*/  IABS R29, R29 ;  /* 0x0000001d001d7213 */ /* 0x000fe20000000000 */
[----:B------:R-:W-:-:S04]  /*23430*/  DEPBAR.LE SB0, 0x0 ;  /* 0x000080000000791a */ /* 0x000fc80000000000 */
[----:B------:R-:W-:Y:S01]  /*23440*/  FSEL R192, R192, -INF , P3 ;  /* 0xff800000c0c07808 */ /* 0x000fe20001800000 */
[C---:B-1----:R-:W-:Y:S01]  /*23450*/  HMMA.16816.F32 R184, R172.reuse, R20, R184 ;  /* 0x00000014acb8723c */ /* 0x042fe200000018b8 */
[----:B------:R-:W-:Y:S01]  /*23460*/  FSEL R167, R24, -INF , P4 ;  /* 0xff80000018a77808 */ /* 0x000fe20002000000 */
[----:B------:R-:W-:Y:S01]  /*23470*/  IMAD.MOV.U32 R24, RZ, RZ, R29 ;  /* 0x000000ffff187224 */ /* 0x000fe200078e001d */
[----:B------:R-:W-:Y:S01]  /*23480*/  I2FP.F32.S32 R27, R27 ;  /* 0x0000001b001b7245 */ /* 0x000fe20000201400 */
[----:B------:R-:W-:Y:S01]  /*23490*/  VIADD R20, R67, 0xfffffed8 ;  /* 0xfffffed843147836 */ /* 0x000fe20000000000 */
[----:B------:R-:W-:Y:S02]  /*234a0*/  FSEL R192, R192, -INF , !P6 ;  /* 0xff800000c0c07808 */ /* 0x000fe40007000000 */
[----:B------:R-:W-:Y:S01]  /*234b0*/  FSEL R167, R167, -INF , !P5 ;  /* 0xff800000a7a77808 */ /* 0x000fe20006800000 */
[----:B------:R-:W-:Y:S01]  /*234c0*/  HMMA.16816.F32 R180, R172, R22, R180 ;  /* 0x00000016acb4723c */ /* 0x000fe200000018b4 */
[----:B------:R-:W-:-:S02]  /*234d0*/  ISETP.GE.AND P3, PT, R25, R248, PT ;  /* 0x000000f81900720c */ /* 0x000fc40003f66270 */
[C---:B------:R-:W-:Y:S02]  /*234e0*/  ISETP.GE.AND P6, PT, R25.reuse, R245, PT ;  /* 0x000000f51900720c */ /* 0x040fe40003fc6270 */
[C---:B------:R-:W-:Y:S01]  /*234f0*/  ISETP.GE.AND P4, PT, R25.reuse, R246, PT ;  /* 0x000000f61900720c */ /* 0x040fe20003f86270 */
[----:B------:R-:W-:Y:S01]  /*23500*/  BAR.SYNC.DEFER_BLOCKING 0x0 ;  /* 0x0000000000007b1d */ /* 0x000fe20000010000 */
[----:B------:R-:W-:Y:S01]  /*23510*/  ISETP.GE.AND P5, PT, R25, R247, PT ;  /* 0x000000f71900720c */ /* 0x000fe20003fa6270 */
[----:B------:R-:W-:Y:S01]  /*23520*/  FFMA.FTZ R25, -R239, R27, R28 ;  /* 0x0000001bef197223 */ /* 0x000fe2000001011c */
[----:B------:R-:W-:Y:S02]  /*23530*/  I2FP.F32.S32 R24, R24 ;  /* 0x0000001800187245 */ /* 0x000fe40000201400 */
[----:B------:R-:W-:Y:S02]  /*23540*/  IADD3 R21, PT, PT, R10, 0x128, -R5 ;  /* 0x000001280a157810 */ /* 0x000fe40007ffe805 */
[----:B------:R-:W-:Y:S01]  /*23550*/  FSEL R25, R25, -INF , P3 ;  /* 0xff80000019197808 */ /* 0x000fe20001800000 */
[----:B---3--:R-:W-:Y:S01]  /*23560*/  FFMA.FTZ R26, -R239, R24, R26 ;  /* 0x00000018ef1a7223 */ /* 0x008fe2000001011a */
[----:B------:R-:W-:Y:S01]  /*23570*/  FMUL.FTZ R24, R188, R57 ;  /* 0x00000039bc187220 */ /* 0x000fe20000410000 */
[----:B------:R-:W-:-:S02]  /*23580*/  ISETP.GE.AND P3, PT, R20, R248, PT ;  /* 0x000000f81400720c */ /* 0x000fc40003f66270 */
[----:B------:R-:W-:Y:S02]  /*23590*/  FSEL R193, R25, -INF , !P6 ;  /* 0xff80000019c17808 */ /* 0x000fe40007000000 */
[----:B------:R-:W-:Y:S01]  /*235a0*/  IADD3 R25, PT, PT, R244, 0x128, -R5 ;  /* 0x00000128f4197810 */ /* 0x000fe20007ffe805 */
[----:B------:R-:W1:Y:S01]  /*235b0*/  MUFU.TANH R24, R24 ;  /* 0x0000001800187308 */ /* 0x000e620000002400 */
[----:B------:R-:W-:Y:S01]  /*235c0*/  FSEL R26, R26, -INF , P5 ;  /* 0xff8000001a1a7808 */ /* 0x000fe20002800000 */
[C---:B--2---:R-:W-:Y:S01]  /*235d0*/  HMMA.16816.F32 R184, R16.reuse, R12, R184 ;  /* 0x0000000c10b8723c */ /* 0x044fe200000018b8 */
[----:B------:R-:W-:Y:S02]  /*235e0*/  IABS R25, R25 ;  /* 0x0000001900197213 */ /* 0x000fe40000000000 */
[----:B------:R-:W-:Y:S02]  /*235f0*/  FSEL R188, R26, -INF , !P4 ;  /* 0xff8000001abc7808 */ /* 0x000fe40006000000 */
[C---:B------:R-:W-:Y:S01]  /*23600*/  ISETP.GE.AND P6, PT, R20.reuse, R245, PT ;  /* 0x000000f51400720c */ /* 0x040fe20003fc6270 */
[----:B------:R2:W3:Y:S01]  /*23610*/  MUFU.TANH R26, R189 ;  /* 0x000000bd001a7308 */ /* 0x0004e20000002400 */
[C---:B------:R-:W-:Y:S01]  /*23620*/  ISETP.GE.AND P5, PT, R20.reuse, R246, PT ;  /* 0x000000f61400720c */ /* 0x040fe20003fa6270 */
[----:B------:R-:W-:Y:S01]  /*23630*/  HMMA.16816.F32 R180, R16, R14, R180 ;  /* 0x0000000e10b4723c */ /* 0x000fe200000018b4 */
[----:B------:R-:W-:Y:S01]  /*23640*/  ISETP.GE.AND P4, PT, R20, R247, PT ;  /* 0x000000f71400720c */ /* 0x000fe20003f86270 */
[----:B------:R-:W-:Y:S01]  /*23650*/  IMAD.MOV.U32 R20, RZ, RZ, R25 ;  /* 0x000000ffff147224 */ /* 0x000fe200078e0019 */
[----:B------:R-:W-:Y:S01]  /*23660*/  IABS R21, R21 ;  /* 0x0000001500157213 */ /* 0x000fe20000000000 */
[----:B------:R-:W-:Y:S01]  /*23670*/  FMUL.FTZ R16, R178, R57 ;  /* 0x00000039b2107220 */ /* 0x000fe20000410000 */
[----:B------:R-:W-:-:S02]  /*23680*/  IADD3 R27, PT, PT, R244, 0x127, -R5 ;  /* 0x00000127f41b7810 */ /* 0x000fc40007ffe805 */
[----:B------:R-:W-:Y:S01]  /*23690*/  I2FP.F32.S32 R13, R20 ;  /* 0x00000014000d7245 */ /* 0x000fe20000201400 */
[----:B------:R-:W-:Y:S01]  /*236a0*/  FMUL.FTZ R20, R191, R57 ;  /* 0x00000039bf147220 */ /* 0x000fe20000410000 */
[--C-:B------:R-:W-:Y:S01]  /*236b0*/  IADD3 R12, PT, PT, R10, 0x127, -R5.reuse ;  /* 0x000001270a0c7810 */ /* 0x100fe20007ffe805 */
[----:B------:R-:W-:Y:S01]  /*236c0*/  MUFU.TANH R16, R16 ;  /* 0x0000001000107308 */ /* 0x000fe20000002400 */
[----:B------:R-:W-:Y:S01]  /*236d0*/  I2FP.F32.S32 R21, R21 ;  /* 0x0000001500157245 */ /* 0x000fe20000201400 */
[C---:B-1----:R-:W-:Y:S01]  /*236e0*/  FFMA.FTZ R24, -R239.reuse, R13, R24 ;  /* 0x0000000def187223 */ /* 0x042fe20000010118 */
[----:B------:R-:W-:Y:S01]  /*236f0*/  IABS R13, R27 ;  /* 0x0000001b000d7213 */ /* 0x000fe20000000000 */
[----:B------:R-:W-:Y:S01]  /*23700*/  FMUL.FTZ R184, R184, R57 ;  /* 0x00000039b8b87220 */ /* 0x000fe20000410000 */
[----:B------:R-:W-:Y:S01]  /*23710*/  IABS R12, R12 ;  /* 0x0000000c000c7213 */ /* 0x000fe20000000000 */
[----:B------:R-:W-:Y:S01]  /*23720*/  FFMA.FTZ R25, -R239, R21, R190 ;  /* 0x00000015ef197223 */ /* 0x000fe200000101be */
[----:B------:R-:W-:Y:S01]  /*23730*/  I2FP.F32.S32 R13, R13 ;  /* 0x0000000d000d7245 */ /* 0x000fe20000201400 */
[----:B------:R-:W1:Y:S01]  /*23740*/  MUFU.TANH R20, R20 ;  /* 0x0000001400147308 */ /* 0x000e620000002400 */
[----:B------:R-:W-:Y:S01]  /*23750*/  VIADD R21, R67, 0xfffffed9 ;  /* 0xfffffed943157836 */ /* 0x000fe20000000000 */
[----:B------:R-:W-:Y:S01]  /*23760*/  I2FP.F32.S32 R12, R12 ;  /* 0x0000000c000c7245 */ /* 0x000fe20000201400 */
[----:B------:R-:W-:Y:S01]  /*23770*/  FMUL.FTZ R22, R186, R57 ;  /* 0x00000039ba167220 */ /* 0x000fe20000410000 */
[----:B--2---:R-:W-:Y:S01]  /*23780*/  FSEL R189, R25, -INF , P4 ;  /* 0xff80000019bd7808 */ /* 0x004fe20002000000 */
[----:B---3--:R-:W-:Y:S01]  /*23790*/  FFMA.FTZ R13, -R239, R13, R26 ;  /* 0x0000000def0d7223 */ /* 0x008fe2000001011a */
[----:B------:R-:W-:Y:S01]  /*237a0*/  FSEL R190, R24, -INF , P3 ;  /* 0xff80000018be7808 */ /* 0x000fe20001800000 */
[-C--:B------:R-:W-:Y:S01]  /*237b0*/  FMUL.FTZ R14, R187, R57.reuse ;  /* 0x00000039bb0e7220 */ /* 0x080fe20000410000 */
[----:B------:R-:W-:Y:S01]  /*237c0*/  IADD3 R23, PT, PT, R244, 0x120, -R5 ;  /* 0x00000120f4177810 */ /* 0x000fe20007ffe805 */
[----:B------:R-:W-:Y:S01]  /*237d0*/  MUFU.TANH R22, R22 ;  /* 0x0000001600167308 */ /* 0x000fe20000002400 */
[----:B------:R-:W-:Y:S01]  /*237e0*/  ISETP.GE.AND P3, PT, R21, R248, PT ;  /* 0x000000f81500720c */ /* 0x000fe20003f66270 */
[-C--:B------:R-:W-:Y:S01]  /*237f0*/  FMUL.FTZ R185, R185, R57.reuse ;  /* 0x00000039b9b97220 */ /* 0x080fe20000410000 */
[----:B------:R-:W-:Y:S01]  /*23800*/  FSEL R189, R189, -INF , !P5 ;  /* 0xff800000bdbd7808 */ /* 0x000fe20006800000 */
[-C--:B------:R-:W-:Y:S01]  /*23810*/  FMUL.FTZ R180, R180, R57.reuse ;  /* 0x00000039b4b47220 */ /* 0x080fe20000410000 */
[----:B------:R-:W-:Y:S01]  /*23820*/  FSEL R190, R190, -INF , !P6 ;  /* 0xff800000bebe7808 */ /* 0x000fe20007000000 */
[----:B------:R-:W-:Y:S01]  /*23830*/  FMUL.FTZ R183, R183, R57 ;  /* 0x00000039b7b77220 */ /* 0x000fe20000410000 */
[----:B------:R-:W-:Y:S01]  /*23840*/  ISETP.GE.AND P5, PT, R21, R247, PT ;  /* 0x000000f71500720c */ /* 0x000fe20003fa6270 */
[----:B-1----:R-:W-:Y:S01]  /*23850*/  FFMA.FTZ R20, -R239, R12, R20 ;  /* 0x0000000cef147223 */ /* 0x002fe20000010114 */
[----:B------:R-:W-:Y:S01]  /*23860*/  IABS R23, R23 ;  /* 0x0000001700177213 */ /* 0x000fe20000000000 */
[----:B------:R-:W1:Y:S01]  /*23870*/  MUFU.TANH R12, R184 ;  /* 0x000000b8000c7308 */ /* 0x000e620000002400 */
[----:B------:R-:W-:Y:S01]  /*23880*/  ISETP.GE.AND P6, PT, R21, R245, PT ;  /* 0x000000f51500720c */ /* 0x000fe20003fc6270 */
[----:B------:R-:W-:Y:S01]  /*23890*/  FMUL.FTZ R9, R181, R57 ;  /* 0x00000039b5097220 */ /* 0x000fe20000410000 */
[----:B------:R-:W-:-:S02]  /*238a0*/  FSEL R13, R13, -INF , P3 ;  /* 0xff8000000d0d7808 */ /* 0x000fc40001800000 */
[----:B------:R-:W-:Y:S01]  /*238b0*/  FSEL R24, R20, -INF , P5 ;  /* 0xff80000014187808 */ /* 0x000fe20002800000 */
[----:B------:R-:W-:Y:S01]  /*238c0*/  IMAD.MOV.U32 R20, RZ, RZ, R23 ;  /* 0x000000ffff147224 */ /* 0x000fe200078e0017 */
[----:B------:R-:W-:Y:S01]  /*238d0*/  FSEL R191, R13, -INF , !P6 ;  /* 0xff8000000dbf7808 */ /* 0x000fe20007000000 */
[----:B------:R-:W2:Y:S01]  /*238e0*/  MUFU.TANH R14, R14 ;  /* 0x0000000e000e7308 */ /* 0x000ea20000002400 */
[C-C-:B------:R-:W-:Y:S02]  /*238f0*/  IADD3 R13, PT, PT, R10.reuse, 0x120, -R5.reuse ;  /* 0x000001200a0d7810 */ /* 0x140fe40007ffe805 */
[----:B------:R-:W-:Y:S02]  /*23900*/  I2FP.F32.S32 R20, R20 ;  /* 0x0000001400147245 */ /* 0x000fe40000201400 */
[----:B------:R-:W-:Y:S02]  /*23910*/  IABS R13, R13 ;  /* 0x0000000d000d7213 */ /* 0x000fe40000000000 */
[--C-:B------:R-:W-:Y:S01]  /*23920*/  IADD3 R15, PT, PT, R10, 0x11f, -R5.reuse ;  /* 0x0000011f0a0f7810 */ /* 0x100fe20007ffe805 */
[----:B------:R-:W-:Y:S01]  /*23930*/  MUFU.TANH R180, R180 ;  /* 0x000000b400b47308 */ /* 0x000fe20000002400 */
[----:B------:R-:W-:Y:S01]  /*23940*/  I2FP.F32.S32 R13, R13 ;  /* 0x0000000d000d7245 */ /* 0x000fe20000201400 */
[----:B-1----:R-:W-:Y:S01]  /*23950*/  FFMA.FTZ R186, -R239, R20, R12 ;  /* 0x00000014efba7223 */ /* 0x002fe2000001010c */
[----:B------:R-:W-:Y:S01]  /*23960*/  IABS R15, R15 ;  /* 0x0000000f000f7213 */ /* 0x000fe20000000000 */
[----:B------:R-:W-:Y:S01]  /*23970*/  VIADD R20, R67, 0xfffffee1 ;  /* 0xfffffee143147836 */ /* 0x000fe20000000000 */
[----:B------:R-:W-:Y:S01]  /*23980*/  ISETP.GE.AND P4, PT, R21, R246, PT ;  /* 0x000000f61500720c */ /* 0x000fe20003f86270 */
[----:B------:R-:W-:Y:S01]  /*23990*/  FFMA.FTZ R22, -R239, R13, R22 ;  /* 0x0000000def167223 */ /* 0x000fe20000010116 */
[----:B------:R-:W-:Y:S01]  /*239a0*/  IADD3 R13, PT, PT, R244, 0x11f, -R5 ;  /* 0x0000011ff40d7810 */ /* 0x000fe20007ffe805 */
[----:B------:R-:W1:Y:S01]  /*239b0*/  MUFU.TANH R12, R185 ;  /* 0x000000b9000c7308 */ /* 0x000e620000002400 */
[----:B------:R-:W-:Y:S01]  /*239c0*/  I2FP.F32.S32 R15, R15 ;  /* 0x0000000f000f7245 */ /* 0x000fe20000201400 */
[----:B------:R-:W-:Y:S01]  /*239d0*/  VIADD R21, R67, 0xfffffee0 ;  /* 0xfffffee043157836 */ /* 0x000fe20000000000 */
[----:B------:R-:W-:-:S02]  /*239e0*/  IABS R13, R13 ;  /* 0x0000000d000d7213 */ /* 0x000fc40000000000 */
[----:B------:R-:W-:Y:S01]  /*239f0*/  FSEL R184, R24, -INF , !P4 ;  /* 0xff80000018b87808 */ /* 0x000fe20006000000 */
[----:B--2---:R-:W-:Y:S01]  /*23a00*/  FFMA.FTZ R172, -R239, R15, R14 ;  /* 0x0000000fefac7223 */ /* 0x004fe2000001010e */
[----:B------:R-:W-:Y:S01]  /*23a10*/  I2FP.F32.S32 R13, R13 ;  /* 0x0000000d000d7245 */ /* 0x000fe20000201400 */
[----:B------:R-:W-:Y:S01]  /*23a20*/  FMUL.FTZ R14, R182, R57 ;  /* 0x00000039b60e7220 */ /* 0x000fe20000410000 */
[C---:B------:R-:W-:Y:S01]  /*23a30*/  ISETP.GE.AND P3, PT, R21.reuse, R248, PT ;  /* 0x000000f81500720c */ /* 0x040fe20003f66270 */
[----:B------:R-:W-:Y:S01]  /*23a40*/  MUFU.TANH R9, R9 ;  /* 0x0000000900097308 */ /* 0x000fe20000002400 */
[C---:B------:R-:W-:Y:S02]  /*23a50*/  ISETP.GE.AND P4, PT, R21.reuse, R247, PT ;  /* 0x000000f71500720c */ /* 0x040fe40003f86270 */
[----:B------:R-:W-:Y:S02]  /*23a60*/  FSEL R186, R186, -INF , P3 ;  /* 0xff800000baba7808 */ /* 0x000fe40001800000 */
[----:B------:R-:W-:Y:S01]  /*23a70*/  ISETP.GE.AND P5, PT, R21, R246, PT ;  /* 0x000000f61500720c */ /* 0x000fe20003fa6270 */
[----:B-1----:R-:W-:Y:S01]  /*23a80*/  FFMA.FTZ R13, -R239, R13, R12 ;  /* 0x0000000def0d7223 */ /* 0x002fe2000001010c */
[----:B------:R-:W-:Y:S01]  /*23a90*/  ISETP.GE.AND P3, PT, R20, R248, PT ;  /* 0x000000f81400720c */ /* 0x000fe20003f66270 */
[----:B------:R-:W1:Y:S01]  /*23aa0*/  MUFU.TANH R14, R14 ;  /* 0x0000000e000e7308 */ /* 0x000e620000002400 */
[----:B------:R-:W-:Y:S01]  /*23ab0*/  FSEL R185, R22, -INF , P4 ;  /* 0xff80000016b97808 */ /* 0x000fe20002000000 */
[----:B------:R-:W-:Y:S01]  /*23ac0*/  VIADD R12, R67, 0xfffffee8 ;  /* 0xfffffee8430c7836 */ /* 0x000fe20000000000 */
[----:B------:R-:W-:-:S02]  /*23ad0*/  ISETP.GE.AND P6, PT, R21, R245, PT ;  /* 0x000000f51500720c */ /* 0x000fc40003fc6270 */
[----:B------:R-:W-:Y:S02]  /*23ae0*/  FSEL R185, R185, -INF , !P5 ;  /* 0xff800000b9b97808 */ /* 0x000fe40006800000 */
[----:B------:R-:W-:Y:S02]  /*23af0*/  FSEL R173, R13, -INF , P3 ;  /* 0xff8000000dad7808 */ /* 0x000fe40001800000 */
[----:B------:R-:W-:Y:S02]  /*23b00*/  ISETP.GE.AND P5, PT, R20, R247, PT ;  /* 0x000000f71400720c */ /* 0x000fe40003fa6270 */
[--C-:B------:R-:W-:Y:S02]  /*23b10*/  IADD3 R13, PT, PT, R10, 0x118, -R5.reuse ;  /* 0x000001180a0d7810 */ /* 0x100fe40007ffe805 */
[----:B------:R-:W-:Y:S02]  /*23b20*/  IADD3 R15, PT, PT, R244, 0x118, -R5 ;  /* 0x00000118f40f7810 */ /* 0x000fe40007ffe805 */
[----:B------:R-:W-:-:S02]  /*23b30*/  FSEL R186, R186, -INF , !P6 ;  /* 0xff800000baba7808 */ /* 0x000fc40007000000 */
[C---:B------:R-:W-:Y:S02]  /*23b40*/  ISETP.GE.AND P6, PT, R20.reuse, R245, PT ;  /* 0x000000f51400720c */ /* 0x040fe40003fc6270 */
[----:B------:R-:W-:Y:S02]  /*23b50*/  ISETP.GE.AND P4, PT, R20, R246, PT ;  /* 0x000000f61400720c */ /* 0x000fe40003f86270 */
[----:B------:R-:W-:Y:S02]  /*23b60*/  IABS R13, R13 ;  /* 0x0000000d000d7213 */ /* 0x000fe40000000000 */
[----:B------:R-:W-:Y:S02]  /*23b70*/  IABS R15, R15 ;  /* 0x0000000f000f7213 */ /* 0x000fe40000000000 */
[----:B------:R-:W-:Y:S02]  /*23b80*/  FSEL R172, R172, -INF , P5 ;  /* 0xff800000acac7808 */ /* 0x000fe40002800000 */
[----:B------:R-:W-:-:S02]  /*23b90*/  FSEL R173, R173, -INF , !P6 ;  /* 0xff800000adad7808 */ /* 0x000fc40007000000 */
[----:B------:R-:W-:Y:S02]  /*23ba0*/  FSEL R172, R172, -INF , !P4 ;  /* 0xff800000acac7808 */ /* 0x000fe40006000000 */
[----:B------:R-:W-:Y:S02]  /*23bb0*/  I2FP.F32.S32 R13, R13 ;  /* 0x0000000d000d7245 */ /* 0x000fe40000201400 */
[----:B------:R-:W-:Y:S02]  /*23bc0*/  I2FP.F32.S32 R15, R15 ;  /* 0x0000000f000f7245 */ /* 0x000fe40000201400 */
[C---:B------:R-:W-:Y:S01]  /*23bd0*/  ISETP.GE.AND P3, PT, R12.reuse, R248, PT ;  /* 0x000000f80c00720c */ /* 0x040fe20003f66270 */
[C---:B-1----:R-:W-:Y:S01]  /*23be0*/  FFMA.FTZ R13, -R239.reuse, R13, R14 ;  /* 0x0000000def0d7223 */ /* 0x042fe2000001010e */
[C---:B------:R-:W-:Y:S01]  /*23bf0*/  ISETP.GE.AND P6, PT, R12.reuse, R245, PT ;  /* 0x000000f50c00720c */ /* 0x040fe20003fc6270 */
[----:B------:R-:W-:Y:S01]  /*23c00*/  FFMA.FTZ R174, -R239, R15, R180 ;  /* 0x0000000fefae7223 */ /* 0x000fe200000101b4 */
[C---:B------:R-:W-:Y:S01]  /*23c10*/  ISETP.GE.AND P5, PT, R12.reuse, R246, PT ;  /* 0x000000f60c00720c */ /* 0x040fe20003fa6270 */
[----:B------:R-:W-:Y:S01]  /*23c20*/  VIADD R14, R67, 0xfffffee9 ;  /* 0xfffffee9430e7836 */ /* 0x000fe20000000000 */
[----:B------:R-:W-:-:S02]  /*23c30*/  ISETP.GE.AND P4, PT, R12, R247, PT ;  /* 0x000000f70c00720c */ /* 0x000fc40003f86270 */
[----:B------:R-:W1:Y:S01]  /*23c40*/  MUFU.TANH R12, R183 ;  /* 0x000000b7000c7308 */ /* 0x000e620000002400 */
[----:B------:R-:W-:Y:S02]  /*23c50*/  IADD3 R15, PT, PT, R10, 0x117, -R5 ;  /* 0x000001170a0f7810 */ /* 0x000fe40007ffe805 */
[----:B------:R-:W-:Y:S02]  /*23c60*/  FSEL R174, R174, -INF , P3 ;  /* 0xff800000aeae7808 */ /* 0x000fe40001800000 */
[----:B------:R-:W-:Y:S02]  /*23c70*/  IABS R15, R15 ;  /* 0x0000000f000f7213 */ /* 0x000fe40000000000 */
[----:B------:R-:W-:Y:S02]  /*23c80*/  FSEL R175, R13, -INF , P4 ;  /* 0xff8000000daf7808 */ /* 0x000fe40002000000 */
[----:B------:R-:W-:Y:S02]  /*23c90*/  IABS R8, R8 ;  /* 0x0000000800087213 */ /* 0x000fe40000000000 */
[----:B------:R-:W-:-:S02]  /*23ca0*/  FSEL R174, R174, -INF , !P6 ;  /* 0xff800000aeae7808 */ /* 0x000fc40007000000 */
[----:B------:R-:W-:Y:S02]  /*23cb0*/  I2FP.F32.S32 R13, R15 ;  /* 0x0000000f000d7245 */ /* 0x000fe40000201400 */
[----:B------:R-:W-:Y:S02]  /*23cc0*/  FSEL R175, R175, -INF , !P5 ;  /* 0xff800000afaf7808 */ /* 0x000fe40006800000 */
[C---:B------:R-:W-:Y:S01]  /*23cd0*/  ISETP.GE.AND P3, PT, R14.reuse, R248, PT ;  /* 0x000000f80e00720c */ /* 0x040fe20003f66270 */
[----:B-1----:R-:W-:Y:S01]  /*23ce0*/  FFMA.FTZ R12, -R239, R13, R12 ;  /* 0x0000000def0c7223 */ /* 0x002fe2000001010c */
[C---:B------:R-:W-:Y:S02]  /*23cf0*/  ISETP.GE.AND P6, PT, R14.reuse, R245, PT ;  /* 0x000000f50e00720c */ /* 0x040fe40003fc6270 */
[C---:B------:R-:W-:Y:S02]  /*23d00*/  ISETP.GE.AND P4, PT, R14.reuse, R246, PT ;  /* 0x000000f60e00720c */ /* 0x040fe40003f86270 */
[----:B------:R-:W-:-:S02]  /*23d10*/  ISETP.GE.AND P5, PT, R14, R247, PT ;  /* 0x000000f70e00720c */ /* 0x000fc40003fa6270 */
[----:B------:R1:W2:Y:S01]  /*23d20*/  MUFU.TANH R14, R176 ;  /* 0x000000b0000e7308 */ /* 0x0002a20000002400 */
[----:B------:R-:W-:Y:S02]  /*23d30*/  I2FP.F32.S32 R8, R8 ;  /* 0x0000000800087245 */ /* 0x000fe40000201400 */
[----:B------:R-:W-:-:S03]  /*23d40*/  IADD3 R13, PT, PT, R244, 0x110, -R5 ;  /* 0x00000110f40d7810 */ /* 0x000fc60007ffe805 */
[----:B------:R-:W-:Y:S01]  /*23d50*/  FFMA.FTZ R9, -R239, R8, R9 ;  /* 0x00000008ef097223 */ /* 0x000fe20000010109 */
[----:B------:R-:W-:Y:S01]  /*23d60*/  IABS R13, R13 ;  /* 0x0000000d000d7213 */ /* 0x000fe20000000000 */
[----:B------:R-:W-:-:S03]  /*23d70*/  VIADD R8, R67, 0xfffffef0 ;  /* 0xfffffef043087836 */ /* 0x000fc60000000000 */
[----:B------:R-:W-:Y:S02]  /*23d80*/  FSEL R181, R9, -INF , P3 ;  /* 0xff80000009b57808 */ /* 0x000fe40001800000 */
[----:B------:R-:W-:Y:S02]  /*23d90*/  IADD3 R9, PT, PT, R10, 0x110, -R5 ;  /* 0x000001100a097810 */ /* 0x000fe40007ffe805 */
[----:B------:R-:W-:Y:S02]  /*23da0*/  I2FP.F32.S32 R13, R13 ;  /* 0x0000000d000d7245 */ /* 0x000fe40000201400 */
[----:B-1----:R-:W-:Y:S02]  /*23db0*/  FSEL R176, R12, -INF , P5 ;  /* 0xff8000000cb07808 */ /* 0x002fe40002800000 */
[----:B------:R-:W-:Y:S01]  /*23dc0*/  FSEL R181, R181, -INF , !P6 ;  /* 0xff800000b5b57808 */ /* 0x000fe20007000000 */
[----:B--2---:R-:W-:Y:S01]  /*23dd0*/  FFMA.FTZ R13, -R239, R13, R14 ;  /* 0x0000000def0d7223 */ /* 0x004fe2000001010e */
[----:B------:R-:W-:Y:S01]  /*23de0*/  IABS R9, R9 ;  /* 0x0000000900097213 */ /* 0x000fe20000000000 */
[----:B------:R-:W1:Y:S01]  /*23df0*/  MUFU.TANH R12, R177 ;  /* 0x000000b1000c7308 */ /* 0x000e620000002400 */
[----:B------:R-:W-:-:S02]  /*23e00*/  FSEL R176, R176, -INF , !P4 ;  /* 0xff800000b0b07808 */ /* 0x000fc40006000000 */
[C---:B------:R-:W-:Y:S02]  /*23e10*/  ISETP.GE.AND P3, PT, R8.reuse, R248, PT ;  /* 0x000000f80800720c */ /* 0x040fe40003f66270 */
[C---:B------:R-:W-:Y:S02]  /*23e20*/  ISETP.GE.AND P6, PT, R8.reuse, R245, PT ;  /* 0x000000f50800720c */ /* 0x040fe40003fc6270 */
[C---:B------:R-:W-:Y:S01]  /*23e30*/  ISETP.GE.AND P5, PT, R8.reuse, R246, PT ;  /* 0x000000f60800720c */ /* 0x040fe20003fa6270 */
[----:B------:R-:W-:Y:S01]  /*23e40*/  MUFU.TANH R14, R179 ;  /* 0x000000b3000e7308 */ /* 0x000fe20000002400 */
[----:B------:R-:W-:Y:S01]  /*23e50*/  ISETP.GE.AND P4, PT, R8, R247, PT ;  /* 0x000000f70800720c */ /* 0x000fe20003f86270 */
[----:B------:R-:W-:Y:S01]  /*23e60*/  FMUL.FTZ R8, R4, R57 ;  /* 0x0000003904087220 */ /* 0x000fe20000410000 */
[----:B------:R-:W-:Y:S01]  /*23e70*/  I2FP.F32.S32 R9, R9 ;  /* 0x0000000900097245 */ /* 0x000fe20000201400 */
[----:B------:R-:W-:Y:S01]  /*23e80*/  FMUL.FTZ R57, R6, R57 ;  /* 0x0000003906397220 */ /* 0x000fe20000410000 */
[----:B------:R-:W-:Y:S01]  /*23e90*/  FSEL R4, R13, -INF , P3 ;  /* 0xff8000000d047808 */ /* 0x000fe20001800000 */
[----:B------:R-:W-:Y:S01]  /*23ea0*/  VIADD R6, R67, 0xfffffef1 ;  /* 0xfffffef143067836 */ /* 0x000fe20000000000 */
[--C-:B------:R-:W-:Y:S01]  /*23eb0*/  IADD3 R13, PT, PT, R244, 0x10f, -R5.reuse ;  /* 0x0000010ff40d7810 */ /* 0x100fe20007ffe805 */
[----:B------:R-:W2:Y:S01]  /*23ec0*/  MUFU.TANH R8, R8 ;  /* 0x0000000800087308 */ /* 0x000ea20000002400 */
[----:B------:R-:W-:Y:S01]  /*23ed0*/  FFMA.FTZ R16, -R239, R9, R16 ;  /* 0x00000009ef107223 */ /* 0x000fe20000010110 */
[C-C-:B------:R-:W-:Y:S01]  /*23ee0*/  IADD3 R9, PT, PT, R10.reuse, 0x10f, -R5.reuse ;  /* 0x0000010f0a097810 */ /* 0x140fe20007ffe805 */
[----:B------:R-:W-:Y:S01]  /*23ef0*/  VIADD R67, R67, 0xfffffef8 ;  /* 0xfffffef843437836 */ /* 0x000fe20000000000 */
[----:B------:R-:W-:-:S02]  /*23f00*/  IADD3 R10, PT, PT, R10, 0x108, -R5 ;  /* 0x000001080a0a7810 */ /* 0x000fc40007ffe805 */
[----:B------:R-:W-:Y:S02]  /*23f10*/  IABS R13, R13 ;  /* 0x0000000d000d7213 */ /* 0x000fe40000000000 */
[----:B------:R-:W-:Y:S01]  /*23f20*/  IADD3 R5, PT, PT, R244, 0x108, -R5 ;  /* 0x00000108f4057810 */ /* 0x000fe20007ffe805 */
[----:B------:R3:W4:Y:S01]  /*23f30*/  MUFU.TANH R18, R57 ;  /* 0x0000003900127308 */ /* 0x0007220000002400 */
[----:B------:R-:W-:Y:S02]  /*23f40*/  I2FP.F32.S32 R13, R13 ;  /* 0x0000000d000d7245 */ /* 0x000fe40000201400 */
[----:B------:R-:W-:Y:S02]  /*23f50*/  IABS R5, R5 ;  /* 0x0000000500057213 */ /* 0x000fe40000000000 */
[----:B------:R-:W-:Y:S01]  /*23f60*/  IABS R9, R9 ;  /* 0x0000000900097213 */ /* 0x000fe20000000000 */
[----:B-1----:R-:W-:Y:S01]  /*23f70*/  FFMA.FTZ R12, -R239, R13, R12 ;  /* 0x0000000def0c7223 */ /* 0x002fe2000001010c */
[----:B------:R-:W-:-:S02]  /*23f80*/  I2FP.F32.S32 R17, R5 ;  /* 0x0000000500117245 */ /* 0x000fc40000201400 */
[-C--:B------:R-:W-:Y:S02]  /*23f90*/  ISETP.GE.AND P3, PT, R6, R248.reuse, PT ;  /* 0x000000f80600720c */ /* 0x080fe40003f66270 */
[----:B------:R-:W-:Y:S01]  /*23fa0*/  I2FP.F32.S32 R9, R9 ;  /* 0x0000000900097245 */ /* 0x000fe20000201400 */
[C---:B--2---:R-:W-:Y:S01]  /*23fb0*/  FFMA.FTZ R8, -R239.reuse, R17, R8 ;  /* 0x00000011ef087223 */ /* 0x044fe20000010108 */
[----:B------:R-:W-:Y:S02]  /*23fc0*/  FSEL R16, R16, -INF , P4 ;  /* 0xff80000010107808 */ /* 0x000fe40002000000 */
[----:B------:R-:W-:Y:S01]  /*23fd0*/  FSEL R12, R12, -INF , P3 ;  /* 0xff8000000c0c7808 */ /* 0x000fe20001800000 */
[----:B------:R-:W-:Y:S01]  /*23fe0*/  FFMA.FTZ R9, -R239, R9, R14 ;  /* 0x00000009ef097223 */ /* 0x000fe2000001010e */
[----:B---3--:R-:W-:Y:S01]  /*23ff0*/  VIADD R57, R59, 0xfffffffe ;  /* 0xfffffffe3b397836 */ /* 0x008fe20000000000 */
[----:B------:R-:W-:Y:S02]  /*24000*/  ISETP.GE.AND P3, PT, R67, R248, PT ;  /* 0x000000f84300720c */ /* 0x000fe40003f66270 */
[----:B------:R-:W-:-:S02]  /*24010*/  IABS R10, R10 ;  /* 0x0000000a000a7213 */ /* 0x000fc40000000000 */
[----:B------:R-:W-:Y:S02]  /*24020*/  FSEL R5, R16, -INF , !P5 ;  /* 0xff80000010057808 */ /* 0x000fe40006800000 */
[----:B------:R-:W-:Y:S02]  /*24030*/  ISETP.GE.AND P5, PT, R6, R247, PT ;  /* 0x000000f70600720c */ /* 0x000fe40003fa6270 */
[----:B------:R-:W-:Y:S02]  /*24040*/  FSEL R8, R8, -INF , P3 ;  /* 0xff80000008087808 */ /* 0x000fe40001800000 */
[----:B------:R-:W-:Y:S02]  /*24050*/  ISETP.GT.AND P3, PT, R57, R226, PT ;  /* 0x000000e23900720c */ /* 0x000fe40003f64270 */
[----:B------:R-:W-:Y:S02]  /*24060*/  I2FP.F32.S32 R15, R10 ;  /* 0x0000000a000f7245 */ /* 0x000fe40000201400 */
[----:B------:R-:W-:-:S02]  /*24070*/  ISETP.GE.AND P4, PT, R6, R246, PT ;  /* 0x000000f60600720c */ /* 0x000fc40003f86270 */
[----:B------:R-:W-:Y:S01]  /*24080*/  FSEL R9, R9, -INF , P5 ;  /* 0xff80000009097808 */ /* 0x000fe20002800000 */
[----:B----4-:R-:W-:Y:S01]  /*24090*/  FFMA.FTZ R15, -R239, R15, R18 ;  /* 0x0000000fef0f7223 */ /* 0x010fe20000010112 */
[----:B------:R-:W-:Y:S02]  /*240a0*/  FSEL R4, R4, -INF , !P6 ;  /* 0xff80000004047808 */ /* 0x000fe40007000000 */
[----:B------:R-:W-:Y:S02]  /*240b0*/  ISETP.GE.AND P6, PT, R6, R245, PT ;  /* 0x000000f50600720c */ /* 0x000fe40003fc6270 */
[----:B------:R-:W-:Y:S02]  /*240c0*/  FSEL R178, R9, -INF , !P4 ;  /* 0xff80000009b27808 */ /* 0x000fe40006000000 */
[----:B------:R-:W-:Y:S02]  /*240d0*/  ISETP.GE.AND P4, PT, R67, R247, PT ;  /* 0x000000f74300720c */ /* 0x000fe40003f86270 */
[----:B------:R-:W-:-:S02]  /*240e0*/  FSEL R177, R12, -INF , !P6 ;  /* 0xff8000000cb17808 */ /* 0x000fc40007000000 */
[C---:B------:R-:W-:Y:S02]  /*240f0*/  ISETP.GE.AND P6, PT, R67.reuse, R245, PT ;  /* 0x000000f54300720c */ /* 0x040fe40003fc6270 */
[----:B------:R-:W-:Y:S02]  /*24100*/  ISETP.GE.AND P5, PT, R67, R246, PT ;  /* 0x000000f64300720c */ /* 0x000fe40003fa6270 */
[----:B------:R-:W-:Y:S02]  /*24110*/  FSEL R6, R15, -INF , P4 ;  /* 0xff8000000f067808 */ /* 0x000fe40002000000 */
[----:B------:R-:W-:Y:S02]  /*24120*/  FSEL R67, R8, -INF , !P6 ;  /* 0xff80000008437808 */ /* 0x000fe40007000000 */
[----:B------:R-:W-:Y:S01]  /*24130*/  FSEL R6, R6, -INF , !P5 ;  /* 0xff80000006067808 */ /* 0x000fe20006800000 */
[----:B------:R-:W-:Y:S05]  /*24140*/  @!P3 BRA `(.L_x_7182) ;  /* 0x0000000c0014b947 */ /* 0x000fea0003800000 */
[----:B------:R-:W-:Y:S04]  /*24150*/  BSSY.RECONVERGENT B0, `(.L_x_7183) ;  /* 0x0000048000007945 */ /* 0x000fe80003800200 */
[----:B------:R-:W-:Y:S05]  /*24160*/  @!P1 BRA `(.L_x_7184) ;  /* 0x0000000000f89947 */ /* 0x000fea0003800000 */
[----:B------:R-:W2:Y:S01]  /*24170*/  LD.E R13, desc[UR4][R164.64+0x170] ;  /* 0x00017004a40d7980 */ /* 0x000ea2000c101900 */
[C---:B------:R-:W-:Y:S01]  /*24180*/  VIADD R16, R11.reuse, 0xfffffd00 ;  /* 0xfffffd000b107836 */ /* 0x040fe20000000000 */
[----:B------:R-:W-:-:S04]  /*24190*/  IADD3 R8, PT, PT, R11, -0x200, RZ ;  /* 0xfffffe000b087810 */ /* 0x000fc80007ffe0ff */
[----:B------:R-:W-:Y:S02]  /*241a0*/  IABS R11, R16 ;  /* 0x00000010000b7213 */ /* 0x000fe40000000000 */
[----:B------:R-:W-:Y:S02]  /*241b0*/  IABS R10, R8 ;  /* 0x00000008000a7213 */ /* 0x000fe40000000000 */
[-C--:B--2---:R-:W-:Y:S02]  /*241c0*/  IABS R9, R13.reuse ;  /* 0x0000000d00097213 */ /* 0x084fe40000000000 */
[-C--:B------:R-:W-:Y:S02]  /*241d0*/  LOP3.LUT R16, R16, R13.reuse, RZ, 0x3c, !PT ;  /* 0x0000000d10107212 */ /* 0x080fe400078e3cff */
[----:B------:R-:W1:Y:S01]  /*241e0*/  I2F.RP R14, R9 ;  /* 0x00000009000e7306 */ /* 0x000e620000209400 */
[----:B------:R-:W-:-:S04]  /*241f0*/  LOP3.LUT R8, R8, R13, RZ, 0x3c, !PT ;  /* 0x0000000d08087212 */ /* 0x000fc800078e3cff */
[----:B------:R-:W-:-:S03]  /*24200*/  ISETP.GE.AND P4, PT, R8, RZ, PT ;  /* 0x000000ff0800720c */ /* 0x000fc60003f86270 */
[----:B-1----:R-:W1:Y:S02]  /*24210*/  MUFU.RCP R18, R14 ;  /* 0x0000000e00127308 */ /* 0x002e640000001000 */
[----:B-1----:R-:W-:-:S06]  /*24220*/  VIADD R18, R18, 0xffffffe ;  /* 0x0ffffffe12127836 */ /* 0x002fcc0000000000 */
[----:B------:R-:W1:Y:S02]  /*24230*/  F2I.FTZ.U32.TRUNC.NTZ R19, R18 ;  /* 0x0000001200137305 */ /* 0x000e64000021f000 */
[----:B-1----:R-:W-:Y:S02]  /*24240*/  IMAD.MOV R12, RZ, RZ, -R19 ;  /* 0x000000ffff0c7224 */ /* 0x002fe400078e0a13 */
[----:B------:R-:W-:Y:S02]  /*24250*/  IMAD.MOV.U32 R18, RZ, RZ, RZ ;  /* 0x000000ffff127224 */ /* 0x000fe400078e00ff */
[----:B------:R-:W-:Y:S01]  /*24260*/  IMAD R15, R12, R9, RZ ;  /* 0x000000090c0f7224 */ /* 0x000fe200078e02ff */
[----:B------:R-:W-:-:S03]  /*24270*/  IABS R12, R13 ;  /* 0x0000000d000c7213 */ /* 0x000fc60000000000 */
[----:B------:R-:W-:Y:S01]  /*24280*/  IMAD.HI.U32 R15, R19, R15, R18 ;  /* 0x0000000f130f7227 */ /* 0x000fe200078e0012 */
[----:B------:R-:W-:-:S05]  /*24290*/  IADD3 R12, PT, PT, RZ, -R12, RZ ;  /* 0x8000000cff0c7210 */ /* 0x000fca0007ffe0ff */
[----:B------:R-:W-:-:S04]  /*242a0*/  IMAD.HI.U32 R14, R15, R11, RZ ;  /* 0x0000000b0f0e7227 */ /* 0x000fc800078e00ff */
[----:B------:R-:W-:-:S04]  /*242b0*/  IMAD.HI.U32 R15, R15, R10, RZ ;  /* 0x0000000a0f0f7227 */ /* 0x000fc800078e00ff */
[-C--:B------:R-:W-:Y:S01]  /*242c0*/  IMAD R18, R14, R12.reuse, R11 ;  /* 0x0000000c0e127224 */ /* 0x080fe200078e020b */
[----:B------:R-:W-:Y:S01]  /*242d0*/  LOP3.LUT R11, RZ, R13, RZ, 0x33, !PT ;  /* 0x0000000dff0b7212 */ /* 0x000fe200078e33ff */
        /* <DEDUP_REMOVED lines=10> */
[----:B------:R-:W-:Y:S01]  /*24380*/  ISETP.NE.AND P3, PT, R13, RZ, PT ;  /* 0x000000ff0d00720c */ /* 0x000fe20003f65270 */
[----:B------:R-:W2:Y:S06]  /*24390*/  LD.E.64 R16, desc[UR4][R164.64+0x20] ;  /* 0x00002004a4107980 */ /* 0x000eac000c101b00 */
[----:B------:R-:W-:-:S02]  /*243a0*/  @P5 VIADD R14, R14, 0x1 ;  /* 0x000000010e0e5836 */ /* 0x000fc40000000000 */
        /* <DEDUP_REMOVED lines=26> */
.L_x_7184:
        /* <DEDUP_REMOVED lines=8> */
.L_x_7185:
[----:B------:R-:W-:Y:S05]  /*245d0*/  BSYNC.RECONVERGENT B0 ;  /* 0x0000000000007941 */ /* 0x000fea0003800200 */
.L_x_7183:
[C---:B------:R-:W-:Y:S01]  /*245e0*/  IMAD.SHL.U32 R13, R222.reuse, 0x20, RZ ;  /* 0x00000020de0d7824 */ /* 0x040fe200078e00ff */
[----:B------:R-:W-:Y:S01]  /*245f0*/  SHF.L.U64.HI R10, R222, 0x5, R223 ;  /* 0x00000005de0a7819 */ /* 0x000fe200000102df */
[----:B------:R-:W1:Y:S01]  /*24600*/  S2R R11, SR_TID.X ;  /* 0x00000000000b7919 */ /* 0x000e620000002100 */
[----:B------:R-:W2:Y:S01]  /*24610*/  S2UR UR6, SR_CgaCtaId ;  /* 0x00000000000679c3 */ /* 0x000ea20000008800 */
[----:B------:R-:W-:Y:S01]  /*24620*/  UMOV UR7, 0x400 ;  /* 0x0000040000077882 */ /* 0x000fe20000000000 */
[----:B------:R-:W-:Y:S01]  /*24630*/  IADD3 R20, P1, PT, R13, R228, RZ ;  /* 0x000000e40d147210 */ /* 0x000fe20007f3e0ff */
[----:B------:R-:W-:-:S04]  /*24640*/  @!P0 IMAD.MOV.U32 R229, RZ, RZ, R227 ;  /* 0x000000ffffe58224 */ /* 0x000fc800078e00e3 */
[----:B------:R-:W-:Y:S01]  /*24650*/  IMAD.X R21, R10, 0x1, R227, P1 ;  /* 0x000000010a157824 */ /* 0x000fe200008e06e3 */
[----:B------:R-:W-:-:S05]  /*24660*/  IADD3 R18, P1, PT, R20, R13, RZ ;  /* 0x0000000d14127210 */ /* 0x000fca0007f3e0ff */
[----:B------:R-:W-:Y:S01]  /*24670*/  IMAD.X R19, R21, 0x1, R10, P1 ;  /* 0x0000000115137824 */ /* 0x000fe200008e060a */
[----:B------:R-:W-:-:S05]  /*24680*/  IADD3 R16, P1, PT, R18, R13, RZ ;  /* 0x0000000d12107210 */ /* 0x000fca0007f3e0ff */
[----:B------:R-:W-:Y:S01]  /*24690*/  IMAD.X R17, R19, 0x1, R10, P1 ;  /* 0x0000000113117824 */ /* 0x000fe200008e060a */
[----:B------:R-:W-:Y:S01]  /*246a0*/  IADD3 R14, P1, PT, R16, R13, RZ ;  /* 0x0000000d100e7210 */ /* 0x000fe20007f3e0ff */
[----:B--2---:R-:W-:-:S04]  /*246b0*/  ULEA UR6, UR6, UR7, 0x18 ;  /* 0x0000000706067291 */ /* 0x004fc8000f8ec0ff */
[----:B------:R-:W-:Y:S01]  /*246c0*/  IMAD.X R15, R17, 0x1, R10, P1 ;  /* 0x00000001110f7824 */ /* 0x000fe200008e060a */
[----:B------:R-:W-:-:S05]  /*246d0*/  IADD3 R22, P1, PT, R14, R13, RZ ;  /* 0x0000000d0e167210 */ /* 0x000fca0007f3e0ff */
[----:B------:R-:W-:Y:S01]  /*246e0*/  IMAD.X R23, R15, 0x1, R10, P1 ;  /* 0x000000010f177824 */ /* 0x000fe200008e060a */
[----:B------:R-:W-:Y:S01]  /*246f0*/  IADD3 R24, P1, PT, R22, R13, RZ ;  /* 0x0000000d16187210 */ /* 0x000fe20007f3e0ff */
[----:B-1----:R-:W-:-:S04]  /*24700*/  IMAD.SHL.U32 R9, R11, 0x8, RZ ;  /* 0x000000080b097824 */ /* 0x002fc800078e00ff */
[----:B------:R-:W-:Y:S01]  /*24710*/  IMAD.X R25, R23, 0x1, R10, P1 ;  /* 0x0000000117197824 */ /* 0x000fe200008e060a */
[----:B------:R-:W-:Y:S02]  /*24720*/  IADD3 R26, P1, PT, R24, R13, RZ ;  /* 0x0000000d181a7210 */ /* 0x000fe40007f3e0ff */
[----:B------:R-:W-:-:S03]  /*24730*/  LOP3.LUT R8, R9, 0x1c0, RZ, 0xc0, !PT ;  /* 0x000001c009087812 */ /* 0x000fc600078ec0ff */
[----:B------:R-:W-:Y:S01]  /*24740*/  IMAD.X R27, R25, 0x1, R10, P1 ;  /* 0x00000001191b7824 */ /* 0x000fe200008e060a */
[----:B------:R-:W-:Y:S02]  /*24750*/  IADD3 R28, P1, PT, R26, R13, RZ ;  /* 0x0000000d1a1c7210 */ /* 0x000fe40007f3e0ff */
[----:B------:R-:W-:-:S03]  /*24760*/  LOP3.LUT R8, R8, 0x38, R11, 0xf8, !PT ;  /* 0x0000003808087812 */ /* 0x000fc600078ef80b */
[----:B------:R-:W-:Y:S01]  /*24770*/  IMAD.X R29, R27, 0x1, R10, P1 ;  /* 0x000000011b1d7824 */ /* 0x000fe200008e060a */
[--C-:B------:R-:W-:Y:S02]  /*24780*/  LOP3.LUT R8, R8, 0x38, R9.reuse, 0x78, !PT ;  /* 0x0000003808087812 */ /* 0x100fe400078e7809 */
[----:B------:R-:W-:Y:S02]  /*24790*/  IADD3 R30, P1, PT, R28, R13, RZ ;  /* 0x0000000d1c1e7210 */ /* 0x000fe40007f3e0ff */
[----:B------:R-:W-:-:S03]  /*247a0*/  LOP3.LUT R9, R8, 0x1e00, R9, 0xf8, !PT ;  /* 0x00001e0008097812 */ /* 0x000fc600078ef809 */
[----:B------:R-:W-:Y:S01]  /*247b0*/  IMAD.X R31, R29, 0x1, R10, P1 ;  /* 0x000000011d1f7824 */ /* 0x000fe200008e060a */
[----:B------:R-:W-:Y:S02]  /*247c0*/  IADD3 R182, P1, PT, R30, R13, RZ ;  /* 0x0000000d1eb67210 */ /* 0x000fe40007f3e0ff */
[----:B------:R-:W-:-:S03]  /*247d0*/  LEA R9, R9, UR6, 0x1 ;  /* 0x0000000609097c11 */ /* 0x000fc6000f8e08ff */
[--C-:B------:R-:W-:Y:S01]  /*247e0*/  IMAD.X R183, R31, 0x1, R10.reuse, P1 ;  /* 0x000000011fb77824 */ /* 0x100fe200008e060a */
[----:B------:R-:W-:Y:S01]  /*247f0*/  IADD3 R194, P1, PT, R182, R13, RZ ;  /* 0x0000000db6c27210 */ /* 0x000fe20007f3e0ff */
[----:B------:R-:W-:Y:S01]  /*24800*/  @!PT LDS RZ, [RZ] ;  /* 0x00000000fffff984 */ /* 0x000fe20000000800 */
[----:B------:R-:W-:Y:S01]  /*24810*/  @!PT LDS RZ, [RZ] ;  /* 0x00000000fffff984 */ /* 0x000fe20000000800 */
[----:B------:R-:W-:Y:S01]  /*24820*/  @!PT LDS RZ, [RZ] ;  /* 0x00000000fffff984 */ /* 0x000fe20000000800 */
[----:B------:R-:W-:Y:S04]  /*24830*/  @!P0 LDGSTS.E.BYPASS.LTC128B.128 [R9+0x2000], desc[UR4][R228.64] ;  /* 0x02000000e4098fae */ /* 0x000fe8000b981a04 */
[----:B------:R1:W-:Y:S01]  /*24840*/  @P0 STS.128 [R9+0x2000], RZ ;  /* 0x002000ff09000388 */ /* 0x0003e20000000c00 */
[----:B------:R-:W-:-:S03]  /*24850*/  IMAD.X R195, R183, 0x1, R10, P1 ;  /* 0x00000001b7c37824 */ /* 0x000fc600008e060a */
        /* <DEDUP_REMOVED lines=19> */
[----:B--2---:R-:W-:-:S03]  /*24990*/  IADD3 R20, P1, PT, R194, R13, RZ ;  /* 0x0000000dc2147210 */ /* 0x004fc60007f3e0ff */
[----:B------:R1:W-:Y:S04]  /*249a0*/  @P0 STS.128 [R9+0x4000], RZ ;  /* 0x004000ff09000388 */ /* 0x0003e80000000c00 */
[----:B------:R-:W-:Y:S01]  /*249b0*/  @!PT LDS RZ, [RZ] ;  /* 0x00000000fffff984 */ /* 0x000fe20000000800 */
[----:B------:R-:W-:Y:S01]  /*249c0*/  @!PT LDS RZ, [RZ] ;  /* 0x00000000fffff984 */ /* 0x000fe20000000800 */
[----:B------:R-:W-:Y:S01]  /*249d0*/  @!PT LDS RZ, [RZ] ;  /* 0x00000000fffff984 */ /* 0x000fe20000000800 */
[----:B------:R1:W-:Y:S01]  /*249e0*/  @!P0 LDGSTS.E.BYPASS.LTC128B.128 [R9+0x4800], desc[UR4][R22.64] ;  /* 0x0480000016098fae */ /* 0x0003e2000b981a04 */
[----:B------:R-:W-:Y:S01]  /*249f0*/  IMAD.X R21, R195, 0x1, R10, P1 ;  /* 0x00000001c3157824 */ /* 0x000fe200008e060a */
[-C--:B---3--:R-:W-:Y:S02]  /*24a00*/  IADD3 R18, P1, PT, R20, R13.reuse, RZ ;  /* 0x0000000d14127210 */ /* 0x088fe40007f3e0ff */
[----:B------:R1:W-:Y:S02]  /*24a10*/  @P0 STS.128 [R9+0x4800], RZ ;  /* 0x004800ff09000388 */ /* 0x0003e40000000c00 */
[----:B------:R-:W-:-:S02]  /*24a20*/  IADD3 R12, P3, PT, R18, R13, RZ ;  /* 0x0000000d120c7210 */ /* 0x000fc40007f7e0ff */
        /* <DEDUP_REMOVED lines=10> */
[----:B----4-:R-:W-:-:S03]  /*24ad0*/  @!P0 IADD3 R14, P1, PT, R12, R13, RZ ;  /* 0x0000000d0c0e8210 */ /* 0x010fc60007f3e0ff */
        /* <DEDUP_REMOVED lines=44> */
.L_x_7182:
[----:B------:R-:W-:Y:S05]  /*24da0*/  BSYNC.RECONVERGENT B1 ;  /* 0x0000000000017941 */ /* 0x000fea0003800200 */
.L_x_7181:
[----:B-1----:R-:W2:Y:S01]  /*24db0*/  LD.E R183, desc[UR4][R164.64+0xdc] ;  /* 0x0000dc04a4b77980 */ /* 0x002ea2000c101900 */
[----:B------:R-:W-:Y:S01]  /*24dc0*/  FMNMX3.FTZ R11, R0, R129, R66, !PT ;  /* 0x00000081000b7276 */ /* 0x000fe20007810042 */
[----:B------:R-:W1:Y:S01]  /*24dd0*/  S2UR UR6, SR_CgaCtaId ;  /* 0x00000000000679c3 */ /* 0x000e620000008800 */
[----:B------:R-:W-:Y:S01]  /*24de0*/  FMNMX3.FTZ R12, R2, R131, R128, !PT ;  /* 0x00000083020c7276 */ /* 0x000fe20007810080 */
[----:B------:R-:W3:Y:S01]  /*24df0*/  S2R R8, SR_TID.X ;  /* 0x0000000000087919 */ /* 0x000ee20000002100 */
[----:B------:R-:W-:Y:S01]  /*24e00*/  FMNMX3.FTZ R11, R11, R130, R169, !PT ;  /* 0x000000820b0b7276 */ /* 0x000fe200078100a9 */
[----:B------:R-:W-:Y:S01]  /*24e10*/  UMOV UR7, 0x400 ;  /* 0x0000040000077882 */ /* 0x000fe20000000000 */
        /* <DEDUP_REMOVED lines=9> */
[----:B------:R-:W-:Y:S01]  /*24eb0*/  FMNMX3.FTZ R11, R11, R105, R108, !PT ;  /* 0x000000690b0b7276 */ /* 0x000fe2000781006c */
[----:B-1----:R-:W-:Y:S01]  /*24ec0*/  ULEA UR6, UR6, UR7, 0x18 ;  /* 0x0000000706067291 */ /* 0x002fe2000f8ec0ff */
        /* <DEDUP_REMOVED lines=51> */
[----:B---3--:R-:W-:Y:S01]  /*25200*/  SHF.L.U32 R8, R8, 0x6, RZ ;  /* 0x0000000608087819 */ /* 0x008fe200000006ff */
[----:B------:R-:W1:Y:S03]  /*25210*/  SHFL.BFLY PT, R10, R11, 0x2, 0x1f ;  /* 0x0c401f000b0a7f89 */ /* 0x000e6600000e0000 */
[----:B------:R-:W-:Y:S01]  /*25220*/  LOP3.LUT R8, R3, 0x200, R8, 0xf8, !PT ;  /* 0x0000020003087812 */ /* 0x000fe200078ef808 */
[----:B------:R-:W3:Y:S03]  /*25230*/  SHFL.BFLY PT, R9, R12, 0x2, 0x1f ;  /* 0x0c401f000c097f89 */ /* 0x000ee600000e0000 */
[----:B------:R-:W-:-:S04]  /*25240*/  LEA R187, R8, UR6, 0x1 ;  /* 0x0000000608bb7c11 */ /* 0x000fc8000f8e08ff */
[----:B------:R-:W-:Y:S01]  /*25250*/  IADD3 R20, PT, PT, R187, 0xa000, RZ ;  /* 0x0000a000bb147810 */ /* 0x000fe20007ffe0ff */
[----:B------:R-:W-:Y:S01]  /*25260*/  LDSM.16.MT88.4 R24, [R187+0xa800] ;  /* 0x00a80000bb18783b */ /* 0x000fe20000004200 */
[----:B-1----:R-:W-:Y:S02]  /*25270*/  FMNMX.FTZ R10, R11, R10, !PT ;  /* 0x0000000a0b0a7209 */ /* 0x002fe40007810000 */
[----:B---3--:R-:W-:-:S03]  /*25280*/  FMNMX.FTZ R9, R12, R9, !PT ;  /* 0x000000090c097209 */ /* 0x008fc60007810000 */
[----:B------:R-:W1:Y:S04]  /*25290*/  SHFL.BFLY PT, R179, R10, 0x1, 0x1f ;  /* 0x0c201f000ab37f89 */ /* 0x000e6800000e0000 */
[----:B------:R-:W3:Y:S01]  /*252a0*/  SHFL.BFLY PT, R182, R9, 0x1, 0x1f ;  /* 0x0c201f0009b67f89 */ /* 0x000ee200000e0000 */
[----:B-1----:R-:W-:-:S04]  /*252b0*/  FMNMX.FTZ R179, R10, R179, !PT ;  /* 0x000000b30ab37209 */ /* 0x002fc80007810000 */
[----:B------:R-:W-:Y:S02]  /*252c0*/  FSETP.NEU.FTZ.AND P0, PT, R179, -INF , PT ;  /* 0xff800000b300780b */ /* 0x000fe40003f1d000 */
[----:B---3--:R-:W-:Y:S02]  /*252d0*/  FMNMX.FTZ R182, R9, R182, !PT ;  /* 0x000000b609b67209 */ /* 0x008fe40007810000 */
[----:B------:R-:W-:Y:S02]  /*252e0*/  FSEL R9, R179, RZ, P0 ;  /* 0x000000ffb3097208 */ /* 0x000fe40000000000 */
[----:B------:R-:W-:-:S03]  /*252f0*/  FSETP.NEU.FTZ.AND P1, PT, R182, -INF , PT ;  /* 0xff800000b600780b */ /* 0x000fc60003f3d000 */
[----:B------:R-:W-:Y:S01]  /*25300*/  FADD.FTZ R12, R0, -R9 ;  /* 0x80000009000c7221 */ /* 0x000fe20000010000 */
[----:B------:R-:W-:Y:S01]  /*25310*/  FSEL R13, R182, RZ, P1 ;  /* 0x000000ffb60d7208 */ /* 0x000fe20000800000 */
[----:B------:R-:W1:Y:S04]  /*25320*/  LDSM.16.MT88.4 R8, [R187+0xa000] ;  /* 0x00a00000bb08783b */ /* 0x000e680000004200 */
[----:B------:R-:W-:Y:S01]  /*25330*/  FADD.FTZ R2, R2, -R13 ;  /* 0x8000000d02027221 */ /* 0x000fe20000010000 */
[C---:B--2---:R-:W-:Y:S01]  /*25340*/  FMUL.FTZ R194, R183.reuse, R182 ;  /* 0x000000b6b7c27220 */ /* 0x044fe20000410000 */
[C---:B------:R-:W-:Y:S02]  /*25350*/  FMUL.FTZ R180, R183.reuse, R179 ;  /* 0x000000b3b7b47220 */ /* 0x040fe40000410000 */
[----:B------:R-:W-:Y:S01]  /*25360*/  FMUL.FTZ R200, R183, R2 ;  /* 0x00000002b7c87220 */ /* 0x000fe20000410000 */
[----:B------:R-:W-:-:S02]  /*25370*/  IADD3 R2, PT, PT, R56, R187, RZ ;  /* 0x000000bb38027210 */ /* 0x000fc40007ffe0ff */
[----:B------:R-:W-:Y:S02]  /*25380*/  FSEL R194, R194, RZ, P1 ;  /* 0x000000ffc2c27208 */ /* 0x000fe40000800000 */
[----:B------:R-:W-:Y:S01]  /*25390*/  FSEL R180, R180, RZ, P0 ;  /* 0x000000ffb4b47208 */ /* 0x000fe20000000000 */
[----:B------:R-:W2:Y:S01]  /*253a0*/  MUFU.EX2 R200, R200 ;  /* 0x000000c800c87308 */ /* 0x000ea20000000800 */
[----:B------:R-:W-:Y:S01]  /*253b0*/  ISETP.GT.AND P0, PT, R57, R226, PT ;  /* 0x000000e23900720c */ /* 0x000fe20003f04270 */
[-CC-:B------:R-:W-:Y:S01]  /*253c0*/  FFMA.FTZ R3, R166, R183.reuse, -R194.reuse ;  /* 0x000000b7a6037223 */ /* 0x180fe200000108c2 */
[-C--:B------:R-:W-:Y:S01]  /*253d0*/  FFMA.FTZ R131, R131, R183.reuse, -R194 ;  /* 0x000000b783837223 */ /* 0x080fe200000108c2 */
[-CC-:B------:R-:W-:Y:S01]  /*253e0*/  FFMA.FTZ R129, R129, R183.reuse, -R180.reuse ;  /* 0x000000b781817223 */ /* 0x180fe200000108b4 */
[-CC-:B------:R-:W-:Y:S01]  /*253f0*/  FFMA.FTZ R66, R66, R183.reuse, -R180.reuse ;  /* 0x000000b742427223 */ /* 0x180fe200000108b4 */
[-CC-:B------:R-:W-:Y:S01]  /*25400*/  FFMA.FTZ R130, R130, R183.reuse, -R180.reuse ;  /* 0x000000b782827223 */ /* 0x180fe200000108b4 */
[-C--:B------:R-:W-:Y:S01]  /*25410*/  FFMA.FTZ R169, R169, R183.reuse, -R180 ;  /* 0x000000b7a9a97223 */ /* 0x080fe200000108b4 */
[-CC-:B------:R-:W-:Y:S01]  /*25420*/  FFMA.FTZ R128, R128, R183.reuse, -R194.reuse ;  /* 0x000000b780807223 */ /* 0x180fe200000108c2 */
[-C--:B------:R-:W-:Y:S01]  /*25430*/  FFMA.FTZ R0, R171, R183.reuse, -R194 ;  /* 0x000000b7ab007223 */ /* 0x080fe200000108c2 */
[----:B------:R-:W-:Y:S01]  /*25440*/  FMUL.FTZ R166, R183, R12 ;  /* 0x0000000cb7a67220 */ /* 0x000fe20000410000 */
[----:B------:R-:W-:Y:S01]  /*25450*/  MUFU.EX2 R129, R129 ;  /* 0x0000008100817308 */ /* 0x000fe20000000800 */
[----:B------:R-:W-:Y:S01]  /*25460*/  IADD3 R171, PT, PT, R187, 0xa040, RZ ;  /* 0x0000a040bbab7810 */ /* 0x000fe20007ffe0ff */
[----:B------:R-:W3:Y:S01]  /*25470*/  LDSM.16.MT88.4 R12, [R2+0xa000] ;  /* 0x00a00000020c783b */ /* 0x000ee20000004200 */
[----:B------:R-:W-:Y:S01]  /*25480*/  @P2 IADD3 R171, PT, PT, R20, -0x40, RZ ;  /* 0xffffffc014ab2810 */ /* 0x000fe20007ffe0ff */
[-CC-:B------:R-:W-:Y:S01]  /*25490*/  FFMA.FTZ R120, R120, R183.reuse, -R180.reuse ;  /* 0x000000b778787223 */ /* 0x180fe200000108b4 */
[--C-:B------:R-:W-:Y:S01]  /*254a0*/  FFMA.FTZ R123, R123, R183, -R180.reuse ;  /* 0x000000b77b7b7223 */ /* 0x100fe200000108b4 */
[-C--:B--2---:R-:W-:Y:S01]  /*254b0*/  FMUL.FTZ R160, R160, R200.reuse ;  /* 0x000000c8a0a07220 */ /* 0x084fe20000410000 */
[-C--:B------:R-:W-:Y:S01]  /*254c0*/  FMUL.FTZ R161, R161, R200.reuse ;  /* 0x000000c8a1a17220 */ /* 0x080fe20000410000 */
[----:B------:R-:W2:Y:S01]  /*254d0*/  MUFU.EX2 R66, R66 ;  /* 0x0000004200427308 */ /* 0x000ea20000000800 */
[-C--:B------:R-:W-:Y:S01]  /*254e0*/  FMUL.FTZ R156, R156, R200.reuse ;  /* 0x000000c89c9c7220 */ /* 0x080fe20000410000 */
[-C--:B------:R-:W-:Y:S01]  /*254f0*/  FMUL.FTZ R157, R157, R200.reuse ;  /* 0x000000c89d9d7220 */ /* 0x080fe20000410000 */
[----:B------:R-:W-:Y:S01]  /*25500*/  IADD3 R56, PT, PT, R56, R171, RZ ;  /* 0x000000ab38387210 */ /* 0x000fe20007ffe0ff */
[----:B------:R-:W4:Y:S01]  /*25510*/  LDSM.16.MT88.4 R20, [R171] ;  /* 0x00000000ab14783b */ /* 0x000f220000004200 */
[-C--:B------:R-:W-:Y:S01]  /*25520*/  FMUL.FTZ R152, R152, R200.reuse ;  /* 0x000000c898987220 */ /* 0x080fe20000410000 */
[-C--:B------:R-:W-:Y:S01]  /*25530*/  FMUL.FTZ R153, R153, R200.reuse ;  /* 0x000000c899997220 */ /* 0x080fe20000410000 */
[-C--:B------:R-:W-:Y:S01]  /*25540*/  FMUL.FTZ R148, R148, R200.reuse ;  /* 0x000000c894947220 */ /* 0x080fe20000410000 */
[----:B------:R-:W-:Y:S01]  /*25550*/  MUFU.EX2 R130, R130 ;  /* 0x0000008200827308 */ /* 0x000fe20000000800 */
[-C--:B------:R-:W-:Y:S01]  /*25560*/  FMUL.FTZ R149, R149, R200.reuse ;  /* 0x000000c895957220 */ /* 0x080fe20000410000 */
[-C--:B------:R-:W-:Y:S01]  /*25570*/  FMUL.FTZ R140, R140, R200.reuse ;  /* 0x000000c88c8c7220 */ /* 0x080fe20000410000 */
[-C--:B------:R-:W-:Y:S01]  /*25580*/  FMUL.FTZ R141, R141, R200.reuse ;  /* 0x000000c88d8d7220 */ /* 0x080fe20000410000 */
[-C--:B------:R-:W-:Y:S01]  /*25590*/  FMUL.FTZ R136, R136, R200.reuse ;  /* 0x000000c888887220 */ /* 0x080fe20000410000 */
[-C--:B------:R-:W-:Y:S01]  /*255a0*/  FMUL.FTZ R137, R137, R200.reuse ;  /* 0x000000c889897220 */ /* 0x080fe20000410000 */
[-C--:B------:R-:W-:Y:S01]  /*255b0*/  FMUL.FTZ R132, R132, R200.reuse ;  /* 0x000000c884847220 */ /* 0x080fe20000410000 */
[----:B------:R-:W-:Y:S01]  /*255c0*/  FMUL.FTZ R133, R133, R200 ;  /* 0x000000c885857220 */ /* 0x000fe20000410000 */
[----:B------:R-:W5:Y:S01]  /*255d0*/  MUFU.EX2 R169, R169 ;  /* 0x000000a900a97308 */ /* 0x000f620000000800 */
[----:B--2---:R-:W-:Y:S01]  /*255e0*/  F2FP.F16.F32.PACK_AB R17, R66, R129 ;  /* 0x000000814211723e */ /* 0x004fe200000000ff */
[----:B------:R-:W-:Y:S01]  /*255f0*/  LDSM.16.MT88.4 R28, [R56+0x800] ;  /* 0x00080000381c783b */ /* 0x000fe20000004200 */
        /* <DEDUP_REMOVED lines=12> */
[-CC-:B------:R-:W-:Y:S01]  /*256c0*/  FFMA.FTZ R126, R126, R183.reuse, -R194.reuse ;  /* 0x000000b77e7e7223 */ /* 0x180fe200000108c2 */
[----:B------:R-:W2:Y:S01]  /*256d0*/  MUFU.EX2 R128, R128 ;  /* 0x0000008000807308 */ /* 0x000ea20000000800 */
[----:B-----5:R-:W-:Y:S01]  /*256e0*/  F2FP.F16.F32.PACK_AB R19, R169, R130 ;  /* 0x00000082a913723e */ /* 0x020fe200000000ff */
[-C--:B------:R-:W-:Y:S01]  /*256f0*/  FFMA.FTZ R119, R119, R183.reuse, -R194 ;  /* 0x000000b777777223 */ /* 0x080fe200000108c2 */
[-CC-:B------:R-:W-:Y:S01]  /*25700*/  FFMA.FTZ R104, R104, R183.reuse, -R180.reuse ;  /* 0x000000b768687223 */ /* 0x180fe200000108b4 */
[-CC-:B------:R-:W-:Y:S01]  /*25710*/  FFMA.FTZ R105, R105, R183.reuse, -R180.reuse ;  /* 0x000000b769697223 */ /* 0x180fe200000108b4 */
[-CC-:B------:R-:W-:Y:S01]  /*25720*/  FFMA.FTZ R108, R108, R183.reuse, -R180.reuse ;  /* 0x000000b76c6c7223 */ /* 0x180fe200000108b4 */
[-C--:B------:R-:W-:Y:S01]  /*25730*/  FFMA.FTZ R109, R109, R183.reuse, -R180 ;  /* 0x000000b76d6d7223 */ /* 0x080fe200000108b4 */
[-CC-:B------:R-:W-:Y:S01]  /*25740*/  FFMA.FTZ R106, R106, R183.reuse, -R194.reuse ;  /* 0x000000b76a6a7223 */ /* 0x180fe200000108c2 */
[----:B------:R-:W-:Y:S01]  /*25750*/  MUFU.EX2 R3, R3 ;  /* 0x0000000300037308 */ /* 0x000fe20000000800 */
[-CC-:B------:R-:W-:Y:S01]  /*25760*/  FFMA.FTZ R107, R107, R183.reuse, -R194.reuse ;  /* 0x000000b76b6b7223 */ /* 0x180fe200000108c2 */
[-CC-:B------:R-:W-:Y:S01]  /*25770*/  FFMA.FTZ R118, R118, R183.reuse, -R194.reuse ;  /* 0x000000b776767223 */ /* 0x180fe200000108c2 */
[-C--:B------:R-:W-:Y:S01]  /*25780*/  FFMA.FTZ R111, R111, R183.reuse, -R194 ;  /* 0x000000b76f6f7223 */ /* 0x080fe200000108c2 */
[-CC-:B------:R-:W-:Y:S01]  /*25790*/  FFMA.FTZ R96, R96, R183.reuse, -R180.reuse ;  /* 0x000000b760607223 */ /* 0x180fe200000108b4 */
[-CC-:B------:R-:W-:Y:S01]  /*257a0*/  FFMA.FTZ R97, R97, R183.reuse, -R180.reuse ;  /* 0x000000b761617223 */ /* 0x180fe200000108b4 */
[-CC-:B------:R-:W-:Y:S01]  /*257b0*/  FFMA.FTZ R100, R100, R183.reuse, -R180.reuse ;  /* 0x000000b764647223 */ /* 0x180fe200000108b4 */
[----:B------:R-:W-:Y:S01]  /*257c0*/  FFMA.FTZ R101, R101, R183, -R180 ;  /* 0x000000b765657223 */ /* 0x000fe200000108b4 */
[----:B------:R-:W5:Y:S01]  /*257d0*/  MUFU.EX2 R0, R0 ;  /* 0x0000000000007308 */ /* 0x000f620000000800 */
[----:B--2---:R-:W-:Y:S01]  /*257e0*/  F2FP.F16.F32.PACK_AB R16, R128, R131 ;  /* 0x000000838010723e */ /* 0x004fe200000000ff */
[-CC-:B------:R-:W-:Y:S01]  /*257f0*/  FFMA.FTZ R98, R98, R183.reuse, -R194.reuse ;  /* 0x000000b762627223 */ /* 0x180fe200000108c2 */
[-CC-:B------:R-:W-:Y:S01]  /*25800*/  FFMA.FTZ R99, R99, R183.reuse, -R194.reuse ;  /* 0x000000b763637223 */ /* 0x180fe200000108c2 */
[-CC-:B------:R-:W-:Y:S01]  /*25810*/  FFMA.FTZ R110, R110, R183.reuse, -R194.reuse ;  /* 0x000000b76e6e7223 */ /* 0x180fe200000108c2 */
[-C--:B------:R-:W-:Y:S01]  /*25820*/  FFMA.FTZ R103, R103, R183.reuse, -R194 ;  /* 0x000000b767677223 */ /* 0x080fe200000108c2 */
[-CC-:B------:R-:W-:Y:S01]  /*25830*/  FFMA.FTZ R88, R88, R183.reuse, -R180.reuse ;  /* 0x000000b758587223 */ /* 0x180fe200000108b4 */
[-CC-:B------:R-:W-:Y:S01]  /*25840*/  FFMA.FTZ R89, R89, R183.reuse, -R180.reuse ;  /* 0x000000b759597223 */ /* 0x180fe200000108b4 */
[----:B------:R-:W2:Y:S01]  /*25850*/  MUFU.EX2 R166, R166 ;  /* 0x000000a600a67308 */ /* 0x000ea20000000800 */
[-CC-:B------:R-:W-:Y:S01]  /*25860*/  FFMA.FTZ R92, R92, R183.reuse, -R180.reuse ;  /* 0x000000b75c5c7223 */ /* 0x180fe200000108b4 */
[-C--:B------:R-:W-:Y:S01]  /*25870*/  FFMA.FTZ R93, R93, R183.reuse, -R180 ;  /* 0x000000b75d5d7223 */ /* 0x080fe200000108b4 */
[-CC-:B------:R-:W-:Y:S01]  /*25880*/  FFMA.FTZ R90, R90, R183.reuse, -R194.reuse ;  /* 0x000000b75a5a7223 */ /* 0x180fe200000108c2 */
[-CC-:B------:R-:W-:Y:S01]  /*25890*/  FFMA.FTZ R91, R91, R183.reuse, -R194.reuse ;  /* 0x000000b75b5b7223 */ /* 0x180fe200000108c2 */
[-CC-:B------:R-:W-:Y:S01]  /*258a0*/  FFMA.FTZ R102, R102, R183.reuse, -R194.reuse ;  /* 0x000000b766667223 */ /* 0x180fe200000108c2 */
[-C--:B------:R-:W-:Y:S01]  /*258b0*/  FFMA.FTZ R95, R95, R183.reuse, -R194 ;  /* 0x000000b75f5f7223 */ /* 0x080fe200000108c2 */
[--C-:B------:R-:W-:Y:S01]  /*258c0*/  FFMA.FTZ R80, R80, R183, -R180.reuse ;  /* 0x000000b750507223 */ /* 0x100fe200000108b4 */
[----:B------:R-:W-:Y:S01]  /*258d0*/  MUFU.EX2 R120, R120 ;  /* 0x0000007800787308 */ /* 0x000fe20000000800 */
[----:B-----5:R-:W-:Y:S01]  /*258e0*/  F2FP.F16.F32.PACK_AB R18, R0, R3 ;  /* 0x000000030012723e */ /* 0x020fe200000000ff */
[-CC-:B------:R-:W-:Y:S01]  /*258f0*/  FFMA.FTZ R81, R81, R183.reuse, -R180.reuse ;  /* 0x000000b751517223 */ /* 0x180fe200000108b4 */
[-CC-:B------:R-:W-:Y:S01]  /*25900*/  FFMA.FTZ R84, R84, R183.reuse, -R180.reuse ;  /* 0x000000b754547223 */ /* 0x180fe200000108b4 */
[-C--:B------:R-:W-:Y:S01]  /*25910*/  FFMA.FTZ R85, R85, R183.reuse, -R180 ;  /* 0x000000b755557223 */ /* 0x080fe200000108b4 */
[-CC-:B------:R-:W-:Y:S01]  /*25920*/  FFMA.FTZ R82, R82, R183.reuse, -R194.reuse ;  /* 0x000000b752527223 */ /* 0x180fe200000108c2 */
[-CC-:B------:R-:W-:Y:S01]  /*25930*/  FFMA.FTZ R83, R83, R183.reuse, -R194.reuse ;  /* 0x000000b753537223 */ /* 0x180fe200000108c2 */
[-CC-:B------:R-:W-:Y:S01]  /*25940*/  FFMA.FTZ R94, R94, R183.reuse, -R194.reuse ;  /* 0x000000b75e5e7223 */ /* 0x180fe200000108c2 */
[----:B------:R-:W-:Y:S01]  /*25950*/  MUFU.EX2 R123, R123 ;  /* 0x0000007b007b7308 */ /* 0x000fe20000000800 */
        /* <DEDUP_REMOVED lines=8> */
[C---:B-1----:R-:W-:Y:S01]  /*259e0*/  HMMA.16816.F32 R160, R16.reuse, R8, R160 ;  /* 0x0000000810a0723c */ /* 0x042fe200000018a0 */
[-C--:B------:R-:W-:Y:S01]  /*259f0*/  FMUL.FTZ R142, R142, R166.reuse ;  /* 0x000000a68e8e7220 */ /* 0x080fe20000410000 */
[-C--:B------:R-:W-:Y:S01]  /*25a00*/  FMUL.FTZ R143, R143, R166.reuse ;  /* 0x000000a68f8f7220 */ /* 0x080fe20000410000 */
[-C--:B------:R-:W-:Y:S01]  /*25a10*/  FMUL.FTZ R138, R138, R166.reuse ;  /* 0x000000a68a8a7220 */ /* 0x080fe20000410000 */
[-C--:B------:R-:W-:Y:S01]  /*25a20*/  FMUL.FTZ R139, R139, R166.reuse ;  /* 0x000000a68b8b7220 */ /* 0x080fe20000410000 */
[-C--:B------:R-:W-:Y:S01]  /*25a30*/  FMUL.FTZ R134, R134, R166.reuse ;  /* 0x000000a686867220 */ /* 0x080fe20000410000 */
[----:B------:R-:W-:Y:S01]  /*25a40*/  FMUL.FTZ R135, R135, R166 ;  /* 0x000000a687877220 */ /* 0x000fe20000410000 */
[----:B------:R-:W-:Y:S01]  /*25a50*/  MUFU.EX2 R124, R124 ;  /* 0x0000007c007c7308 */ /* 0x000fe20000000800 */
[C---:B------:R-:W-:Y:S01]  /*25a60*/  HMMA.16816.F32 R156, R16.reuse, R10, R156 ;  /* 0x0000000a109c723c */ /* 0x040fe2000000189c */
[----:B------:R-:W1:Y:S01]  /*25a70*/  LDSM.16.MT88.4 R8, [R56] ;  /* 0x000000003808783b */ /* 0x000e620000004200 */
[-C--:B------:R-:W-:Y:S01]  /*25a80*/  FFMA.FTZ R87, R87, R183.reuse, -R194 ;  /* 0x000000b757577223 */ /* 0x080fe200000108c2 */
[-CC-:B------:R-:W-:Y:S01]  /*25a90*/  FFMA.FTZ R72, R72, R183.reuse, -R180.reuse ;  /* 0x000000b748487223 */ /* 0x180fe200000108b4 */
[-CC-:B------:R-:W-:Y:S01]  /*25aa0*/  FFMA.FTZ R73, R73, R183.reuse, -R180.reuse ;  /* 0x000000b749497223 */ /* 0x180fe200000108b4 */
[-CC-:B------:R-:W-:Y:S01]  /*25ab0*/  FFMA.FTZ R76, R76, R183.reuse, -R180.reuse ;  /* 0x000000b74c4c7223 */ /* 0x180fe200000108b4 */
[-C--:B------:R-:W-:Y:S01]  /*25ac0*/  FFMA.FTZ R77, R77, R183.reuse, -R180 ;  /* 0x000000b74d4d7223 */ /* 0x080fe200000108b4 */
[----:B------:R-:W-:Y:S01]  /*25ad0*/  MUFU.EX2 R121, R121 ;  /* 0x0000007900797308 */ /* 0x000fe20000000800 */
[C---:B---3--:R-:W-:Y:S01]  /*25ae0*/  HMMA.16816.F32 R152, R16.reuse, R12, R152 ;  /* 0x0000000c1098723c */ /* 0x048fe20000001898 */
[-C--:B------:R-:W-:Y:S01]  /*25af0*/  FMUL.FTZ R12, R144, R200.reuse ;  /* 0x000000c8900c7220 */ /* 0x080fe20000410000 */
[----:B------:R-:W-:Y:S01]  /*25b00*/  FMUL.FTZ R13, R145, R200 ;  /* 0x000000c8910d7220 */ /* 0x000fe20000410000 */
[-CC-:B------:R-:W-:Y:S01]  /*25b10*/  FFMA.FTZ R74, R74, R183.reuse, -R194.reuse ;  /* 0x000000b74a4a7223 */ /* 0x180fe200000108c2 */
[-CC-:B------:R-:W-:Y:S01]  /*25b20*/  FFMA.FTZ R75, R75, R183.reuse, -R194.reuse ;  /* 0x000000b74b4b7223 */ /* 0x180fe200000108c2 */
[-CC-:B------:R-:W-:Y:S01]  /*25b30*/  FFMA.FTZ R86, R86, R183.reuse, -R194.reuse ;  /* 0x000000b756567223 */ /* 0x180fe200000108c2 */
[-C--:B------:R-:W-:Y:S01]  /*25b40*/  FFMA.FTZ R79, R79, R183.reuse, -R194 ;  /* 0x000000b74f4f7223 */ /* 0x080fe200000108c2 */
[----:B------:R-:W2:Y:S01]  /*25b50*/  MUFU.EX2 R122, R122 ;  /* 0x0000007a007a7308 */ /* 0x000ea20000000800 */
[C---:B------:R-:W-:Y:S01]  /*25b60*/  HMMA.16816.F32 R148, R16.reuse, R14, R148 ;  /* 0x0000000e1094723c */ /* 0x040fe20000001894 */
[-C--:B------:R-:W-:Y:S01]  /*25b70*/  FMUL.FTZ R14, R146, R166.reuse ;  /* 0x000000a6920e7220 */ /* 0x080fe20000410000 */
[----:B------:R-:W-:Y:S01]  /*25b80*/  FMUL.FTZ R15, R147, R166 ;  /* 0x000000a6930f7220 */ /* 0x000fe20000410000 */
[-CC-:B------:R-:W-:Y:S01]  /*25b90*/  FFMA.FTZ R60, R60, R183.reuse, -R180.reuse ;  /* 0x000000b73c3c7223 */ /* 0x180fe200000108b4 */
[-CC-:B------:R-:W-:Y:S01]  /*25ba0*/  FFMA.FTZ R61, R61, R183.reuse, -R180.reuse ;  /* 0x000000b73d3d7223 */ /* 0x180fe200000108b4 */
[-CC-:B------:R-:W-:Y:S01]  /*25bb0*/  FFMA.FTZ R68, R68, R183.reuse, -R180.reuse ;  /* 0x000000b744447223 */ /* 0x180fe200000108b4 */
[-C--:B------:R-:W-:Y:S01]  /*25bc0*/  FFMA.FTZ R69, R69, R183.reuse, -R180 ;  /* 0x000000b745457223 */ /* 0x080fe200000108b4 */
[----:B------:R-:W-:Y:S01]  /*25bd0*/  MUFU.EX2 R125, R125 ;  /* 0x0000007d007d7308 */ /* 0x000fe20000000800 */
[C---:B----4-:R-:W-:Y:S01]  /*25be0*/  HMMA.16816.F32 R140, R16.reuse, R22, R140 ;  /* 0x00000016108c723c */ /* 0x050fe2000000188c */
[-CC-:B------:R-:W-:Y:S01]  /*25bf0*/  FFMA.FTZ R62, R62, R183.reuse, -R194.reuse ;  /* 0x000000b73e3e7223 */ /* 0x180fe200000108c2 */
[-CC-:B------:R-:W-:Y:S01]  /*25c00*/  FFMA.FTZ R63, R63, R183.reuse, -R194.reuse ;  /* 0x000000b73f3f7223 */ /* 0x180fe200000108c2 */
[-CC-:B------:R-:W-:Y:S01]  /*25c10*/  FFMA.FTZ R78, R78, R183.reuse, -R194.reuse ;  /* 0x000000b74e4e7223 */ /* 0x180fe200000108c2 */
[-C--:B------:R-:W-:Y:S01]  /*25c20*/  FFMA.FTZ R71, R71, R183.reuse, -R194 ;  /* 0x000000b747477223 */ /* 0x080fe200000108c2 */
[-CC-:B------:R-:W-:Y:S01]  /*25c30*/  FFMA.FTZ R48, R48, R183.reuse, -R180.reuse ;  /* 0x000000b730307223 */ /* 0x180fe200000108b4 */
[-CC-:B------:R-:W-:Y:S01]  /*25c40*/  FFMA.FTZ R49, R49, R183.reuse, -R180.reuse ;  /* 0x000000b731317223 */ /* 0x180fe200000108b4 */
[----:B------:R-:W3:Y:S01]  /*25c50*/  MUFU.EX2 R112, R112 ;  /* 0x0000007000707308 */ /* 0x000ee20000000800 */
[C---:B------:R-:W-:Y:S01]  /*25c60*/  HMMA.16816.F32 R12, R16.reuse, R20, R12 ;  /* 0x00000014100c723c */ /* 0x040fe2000000180c */
[----:B------:R-:W4:Y:S01]  /*25c70*/  LDSM.16.MT88.4 R20, [R2+0xa800] ;  /* 0x00a800000214783b */ /* 0x000f220000004200 */
[-CC-:B------:R-:W-:Y:S01]  /*25c80*/  FFMA.FTZ R52, R52, R183.reuse, -R180.reuse ;  /* 0x000000b734347223 */ /* 0x180fe200000108b4 */
[-C--:B------:R-:W-:Y:S01]  /*25c90*/  FFMA.FTZ R53, R53, R183.reuse, -R180 ;  /* 0x000000b735357223 */ /* 0x080fe200000108b4 */
[-CC-:B------:R-:W-:Y:S01]  /*25ca0*/  FFMA.FTZ R50, R50, R183.reuse, -R194.reuse ;  /* 0x000000b732327223 */ /* 0x180fe200000108c2 */
[-CC-:B------:R-:W-:Y:S01]  /*25cb0*/  FFMA.FTZ R51, R51, R183.reuse, -R194.reuse ;  /* 0x000000b733337223 */ /* 0x180fe200000108c2 */
[-CC-:B------:R-:W-:Y:S01]  /*25cc0*/  FFMA.FTZ R70, R70, R183.reuse, -R194.reuse ;  /* 0x000000b746467223 */ /* 0x180fe200000108c2 */
[----:B------:R-:W5:Y:S01]  /*25cd0*/  MUFU.EX2 R127, R127 ;  /* 0x0000007f007f7308 */ /* 0x000f620000000800 */
[-C--:B------:R-:W-:Y:S01]  /*25ce0*/  FFMA.FTZ R55, R55, R183.reuse, -R194 ;  /* 0x000000b737377223 */ /* 0x080fe200000108c2 */
[C---:B-1----:R-:W-:Y:S01]  /*25cf0*/  HMMA.16816.F32 R136, R16.reuse, R8, R136 ;  /* 0x000000081088723c */ /* 0x042fe20000001888 */
[-CC-:B------:R-:W-:Y:S01]  /*25d00*/  FFMA.FTZ R40, R40, R183.reuse, -R180.reuse ;  /* 0x000000b728287223 */ /* 0x180fe200000108b4 */
[-CC-:B------:R-:W-:Y:S01]  /*25d10*/  FFMA.FTZ R41, R41, R183.reuse, -R180.reuse ;  /* 0x000000b729297223 */ /* 0x180fe200000108b4 */
[-CC-:B------:R-:W-:Y:S01]  /*25d20*/  FFMA.FTZ R44, R44, R183.reuse, -R180.reuse ;  /* 0x000000b72c2c7223 */ /* 0x180fe200000108b4 */
[-C--:B------:R-:W-:Y:S01]  /*25d30*/  FFMA.FTZ R45, R45, R183.reuse, -R180 ;  /* 0x000000b72d2d7223 */ /* 0x080fe200000108b4 */
[-CC-:B------:R-:W-:Y:S01]  /*25d40*/  FFMA.FTZ R42, R42, R183.reuse, -R194.reuse ;  /* 0x000000b72a2a7223 */ /* 0x180fe200000108c2 */
[----:B------:R-:W-:Y:S01]  /*25d50*/  MUFU.EX2 R113, R113 ;  /* 0x0000007100717308 */ /* 0x000fe20000000800 */
[--C-:B------:R-:W-:Y:S01]  /*25d60*/  FFMA.FTZ R43, R43, R183, -R194.reuse ;  /* 0x000000b72b2b7223 */ /* 0x100fe200000108c2 */
[----:B------:R-:W-:Y:S01]  /*25d70*/  HMMA.16816.F32 R132, R16, R10, R132 ;  /* 0x0000000a1084723c */ /* 0x000fe20000001884 */
[----:B------:R-:W1:Y:S01]  /*25d80*/  LDSM.16.MT88.4 R8, [R171+0x800] ;  /* 0x00080000ab08783b */ /* 0x000e620000004200 */
[----:B--2---:R-:W-:Y:S01]  /*25d90*/  F2FP.F16.F32.PACK_AB R16, R122, R121 ;  /* 0x000000797a10723e */ /* 0x004fe200000000ff */
[-CC-:B------:R-:W-:Y:S01]  /*25da0*/  FFMA.FTZ R54, R54, R183.reuse, -R194.reuse ;  /* 0x000000b736367223 */ /* 0x180fe200000108c2 */
[----:B------:R-:W-:Y:S01]  /*25db0*/  F2FP.F16.F32.PACK_AB R17, R123, R120 ;  /* 0x000000787b11723e */ /* 0x000fe200000000ff */
[----:B------:R-:W-:Y:S01]  /*25dc0*/  FFMA.FTZ R47, R47, R183, -R194 ;  /* 0x000000b72f2f7223 */ /* 0x000fe200000108c2 */
[----:B---3--:R-:W-:Y:S01]  /*25dd0*/  F2FP.F16.F32.PACK_AB R18, R112, R125 ;  /* 0x0000007d7012723e */ /* 0x008fe200000000ff */
[----:B------:R-:W-:Y:S01]  /*25de0*/  MUFU.EX2 R116, R116 ;  /* 0x0000007400747308 */ /* 0x000fe20000000800 */
[----:B-----5:R-:W-:Y:S01]  /*25df0*/  F2FP.F16.F32.PACK_AB R19, R127, R124 ;  /* 0x0000007c7f13723e */ /* 0x020fe200000000ff */
[-CC-:B------:R-:W-:Y:S01]  /*25e00*/  FFMA.FTZ R32, R32, R183.reuse, -R180.reuse ;  /* 0x000000b720207223 */ /* 0x180fe200000108b4 */
[-CC-:B------:R-:W-:Y:S01]  /*25e10*/  FFMA.FTZ R33, R33, R183.reuse, -R180.reuse ;  /* 0x000000b721217223 */ /* 0x180fe200000108b4 */
[-CC-:B------:R-:W-:Y:S01]  /*25e20*/  FFMA.FTZ R36, R36, R183.reuse, -R180.reuse ;  /* 0x000000b724247223 */ /* 0x180fe200000108b4 */
[-C--:B------:R-:W-:Y:S01]  /*25e30*/  FFMA.FTZ R37, R37, R183.reuse, -R180 ;  /* 0x000000b725257223 */ /* 0x080fe200000108b4 */
[-CC-:B------:R-:W-:Y:S01]  /*25e40*/  FFMA.FTZ R34, R34, R183.reuse, -R194.reuse ;  /* 0x000000b722227223 */ /* 0x180fe200000108c2 */
[-CC-:B------:R-:W-:Y:S01]  /*25e50*/  FFMA.FTZ R35, R35, R183.reuse, -R194.reuse ;  /* 0x000000b723237223 */ /* 0x180fe200000108c2 */
[C---:B------:R-:W-:Y:S01]  /*25e60*/  HMMA.16816.F32 R160, R16.reuse, R24, R160 ;  /* 0x0000001810a0723c */ /* 0x040fe200000018a0 */
[----:B------:R-:W-:Y:S01]  /*25e70*/  MUFU.EX2 R117, R117 ;  /* 0x0000007500757308 */ /* 0x000fe20000000800 */
[-CC-:B------:R-:W-:Y:S01]  /*25e80*/  FFMA.FTZ R46, R46, R183.reuse, -R194.reuse ;  /* 0x000000b72e2e7223 */ /* 0x180fe200000108c2 */
[-C--:B------:R-:W-:Y:S01]  /*25e90*/  FFMA.FTZ R39, R39, R183.reuse, -R194 ;  /* 0x000000b727277223 */ /* 0x080fe200000108c2 */
[-CC-:B------:R-:W-:Y:S01]  /*25ea0*/  FFMA.FTZ R38, R38, R183.reuse, -R180.reuse ;  /* 0x000000b726267223 */ /* 0x180fe200000108b4 */
[----:B------:R-:W-:Y:S01]  /*25eb0*/  FFMA.FTZ R205, R252, R200, R131 ;  /* 0x000000c8fccd7223 */ /* 0x000fe20000010083 */
[----:B------:R-:W-:Y:S01]  /*25ec0*/  FFMA.FTZ R195, R249, R166, R129 ;  /* 0x000000a6f9c37223 */ /* 0x000fe20000010081 */
[-CC-:B------:R-:W-:Y:S01]  /*25ed0*/  FFMA.FTZ R131, R196, R183.reuse, -R180.reuse ;  /* 0x000000b7c4837223 */ /* 0x180fe200000108b4 */
[C---:B------:R-:W-:Y:S01]  /*25ee0*/  HMMA.16816.F32 R156, R16.reuse, R26, R156 ;  /* 0x0000001a109c723c */ /* 0x040fe2000000189c */
[----:B------:R-:W-:Y:S01]  /*25ef0*/  LDSM.16.MT88.4 R24, [R2+0xb000] ;  /* 0x00b000000218783b */ /* 0x000fe20000004200 */
[----:B------:R-:W-:Y:S01]  /*25f00*/  MUFU.EX2 R114, R114 ;  /* 0x0000007200727308 */ /* 0x000fe20000000800 */
[-CC-:B------:R-:W-:Y:S01]  /*25f10*/  FFMA.FTZ R144, R168, R183.reuse, -R180.reuse ;  /* 0x000000b7a8907223 */ /* 0x180fe200000108b4 */
[-C--:B------:R-:W-:Y:S01]  /*25f20*/  FFMA.FTZ R129, R197, R183.reuse, -R180 ;  /* 0x000000b7c5817223 */ /* 0x080fe200000108b4 */
[-CC-:B------:R-:W-:Y:S01]  /*25f30*/  FFMA.FTZ R146, R170, R183.reuse, -R194.reuse ;  /* 0x000000b7aa927223 */ /* 0x180fe200000108c2 */
[-CC-:B------:R-:W-:Y:S01]  /*25f40*/  FFMA.FTZ R145, R199, R183.reuse, -R194.reuse ;  /* 0x000000b7c7917223 */ /* 0x180fe200000108c2 */
[-CC-:B------:R-:W-:Y:S01]  /*25f50*/  FFMA.FTZ R147, R198, R183.reuse, -R194.reuse ;  /* 0x000000b7c6937223 */ /* 0x180fe200000108c2 */
[C---:B----4-:R-:W-:Y:S01]  /*25f60*/  HMMA.16816.F32 R152, R16.reuse, R20, R152 ;  /* 0x000000141098723c */ /* 0x050fe20000001898 */
[-C--:B------:R-:W-:Y:S01]  /*25f70*/  FFMA.FTZ R166, R203, R183.reuse, -R194 ;  /* 0x000000b7cba67223 */ /* 0x080fe200000108c2 */
[----:B------:R-:W2:Y:S01]  /*25f80*/  MUFU.EX2 R115, R115 ;  /* 0x0000007300737308 */ /* 0x000ea20000000800 */
[-C--:B------:R-:W-:Y:S01]  /*25f90*/  FFMA.FTZ R196, R201, R183.reuse, -R180 ;  /* 0x000000b7c9c47223 */ /* 0x080fe200000108b4 */
[----:B------:R-:W-:Y:S01]  /*25fa0*/  FADD.FTZ R195, R66, R195 ;  /* 0x000000c342c37221 */ /* 0x000fe20000010000 */
[----:B------:R-:W-:Y:S01]  /*25fb0*/  FADD.FTZ R128, R128, R205 ;  /* 0x000000cd80807221 */ /* 0x000fe20000010000 */
[-CC-:B------:R-:W-:Y:S01]  /*25fc0*/  FFMA.FTZ R66, R193, R183.reuse, -R194.reuse ;  /* 0x000000b7c1427223 */ /* 0x180fe200000108c2 */
[-C--:B------:R-:W-:Y:S01]  /*25fd0*/  FFMA.FTZ R190, R190, R183.reuse, -R194 ;  /* 0x000000b7bebe7223 */ /* 0x080fe200000108c2 */
[C---:B------:R-:W-:Y:S01]  /*25fe0*/  HMMA.16816.F32 R148, R16.reuse, R22, R148 ;  /* 0x000000161094723c */ /* 0x040fe20000001894 */
[----:B------:R-:W3:Y:S01]  /*25ff0*/  LDSM.16.MT88.4 R20, [R187+0xb000] ;  /* 0x00b00000bb14783b */ /* 0x000ee20000004200 */
[----:B------:R-:W-:Y:S01]  /*26000*/  MUFU.EX2 R126, R126 ;  /* 0x0000007e007e7308 */ /* 0x000fe20000000800 */
[----:B------:R-:W-:Y:S01]  /*26010*/  FADD.FTZ R130, R130, R195 ;  /* 0x000000c382827221 */ /* 0x000fe20000010000 */
[----:B------:R-:W-:Y:S01]  /*26020*/  FADD.FTZ R3, R3, R128 ;  /* 0x0000008003037221 */ /* 0x000fe20000010000 */
[-CC-:B------:R-:W-:Y:S01]  /*26030*/  FFMA.FTZ R184, R184, R183.reuse, -R180.reuse ;  /* 0x000000b7b8b87223 */ /* 0x180fe200000108b4 */
[-C--:B------:R-:W-:Y:S01]  /*26040*/  FFMA.FTZ R172, R172, R183.reuse, -R180 ;  /* 0x000000b7acac7223 */ /* 0x080fe200000108b4 */
[----:B------:R-:W-:Y:S01]  /*26050*/  FADD.FTZ R169, R169, R130 ;  /* 0x00000082a9a97221 */ /* 0x000fe20000010000 */
[C---:B-1----:R-:W-:Y:S01]  /*26060*/  HMMA.16816.F32 R12, R16.reuse, R8, R12 ;  /* 0x00000008100c723c */ /* 0x042fe2000000180c */
[----:B------:R-:W-:Y:S01]  /*26070*/  FADD.FTZ R0, R0, R3 ;  /* 0x0000000300007221 */ /* 0x000fe20000010000 */
[----:B------:R-:W1:Y:S01]  /*26080*/  MUFU.EX2 R119, R119 ;  /* 0x0000007700777308 */ /* 0x000e620000000800 */
[----:B------:R-:W-:Y:S01]  /*26090*/  FADD.FTZ R120, R120, R169 ;  /* 0x000000a978787221 */ /* 0x000fe20000010000 */
[-C--:B------:R-:W-:Y:S01]  /*260a0*/  FFMA.FTZ R3, R191, R183.reuse, -R194 ;  /* 0x000000b7bf037223 */ /* 0x080fe200000108c2 */
[----:B------:R-:W-:Y:S01]  /*260b0*/  FADD.FTZ R121, R121, R0 ;  /* 0x0000000079797221 */ /* 0x000fe20000010000 */
[-C--:B------:R-:W-:Y:S01]  /*260c0*/  FFMA.FTZ R175, R175, R183.reuse, -R180 ;  /* 0x000000b7afaf7223 */ /* 0x080fe200000108b4 */
[----:B------:R-:W-:Y:S01]  /*260d0*/  FADD.FTZ R123, R123, R120 ;  /* 0x000000787b7b7221 */ /* 0x000fe20000010000 */
[C---:B------:R-:W-:Y:S01]  /*260e0*/  HMMA.16816.F32 R140, R16.reuse, R10, R140 ;  /* 0x0000000a108c723c */ /* 0x040fe2000000188c */
[----:B------:R-:W4:Y:S01]  /*260f0*/  LDSM.16.MT88.4 R8, [R171+0x1000] ;  /* 0x00100000ab08783b */ /* 0x000f220000004200 */
[----:B------:R-:W5:Y:S01]  /*26100*/  MUFU.EX2 R104, R104 ;  /* 0x0000006800687308 */ /* 0x000f620000000800 */
[----:B------:R-:W-:Y:S01]  /*26110*/  FADD.FTZ R122, R122, R121 ;  /* 0x000000797a7a7221 */ /* 0x000fe20000010000 */
[-C--:B------:R-:W-:Y:S01]  /*26120*/  FFMA.FTZ R186, R186, R183.reuse, -R194 ;  /* 0x000000b7baba7223 */ /* 0x080fe200000108c2 */
[-CC-:B------:R-:W-:Y:S01]  /*26130*/  FFMA.FTZ R176, R176, R183.reuse, -R180.reuse ;  /* 0x000000b7b0b07223 */ /* 0x180fe200000108b4 */
[-CC-:B------:R-:W-:Y:S01]  /*26140*/  FFMA.FTZ R5, R5, R183.reuse, -R180.reuse ;  /* 0x000000b705057223 */ /* 0x180fe200000108b4 */
[----:B------:R-:W-:Y:S01]  /*26150*/  FFMA.FTZ R6, R6, R183, -R180 ;  /* 0x000000b706067223 */ /* 0x000fe200000108b4 */
[C---:B------:R-:W-:Y:S01]  /*26160*/  HMMA.16816.F32 R136, R16.reuse, R28, R136 ;  /* 0x0000001c1088723c */ /* 0x040fe20000001888 */
[----:B------:R-:W-:Y:S01]  /*26170*/  @P0 IADD3 R251, PT, PT, R59, -0x3, RZ ;  /* 0xfffffffd3bfb0810 */ /* 0x000fe20007ffe0ff */
[----:B------:R-:W-:Y:S06]  /*26180*/  MUFU.EX2 R105, R105 ;  /* 0x0000006900697308 */ /* 0x000fec0000000800 */
[----:B------:R-:W-:Y:S01]  /*26190*/  HMMA.16816.F32 R132, R16, R30, R132 ;  /* 0x0000001e1084723c */ /* 0x000fe20000001884 */
[----:B------:R-:W4:Y:S01]  /*261a0*/  LDSM.16.MT88.4 R28, [R56+0x1000] ;  /* 0x00100000381c783b */ /* 0x000f220000004200 */
[----:B--2---:R-:W-:Y:S01]  /*261b0*/  F2FP.F16.F32.PACK_AB R16, R115, R114 ;  /* 0x000000727310723e */ /* 0x004fe200000000ff */
[----:B------:R-:W-:Y:S01]  /*261c0*/  MUFU.EX2 R108, R108 ;  /* 0x0000006c006c7308 */ /* 0x000fe20000000800 */
[----:B------:R-:W-:-:S02]  /*261d0*/  F2FP.F16.F32.PACK_AB R17, R116, R113 ;  /* 0x000000717411723e */ /* 0x000fc400000000ff */
[----:B-1----:R-:W-:Y:S02]  /*261e0*/  F2FP.F16.F32.PACK_AB R18, R119, R126 ;  /* 0x0000007e7712723e */ /* 0x002fe400000000ff */
[----:B-----5:R-:W-:-:S03]  /*261f0*/  F2FP.F16.F32.PACK_AB R19, R104, R117 ;  /* 0x000000756813723e */ /* 0x020fc600000000ff */
[----:B------:R-:W-:Y:S04]  /*26200*/  MUFU.EX2 R109, R109 ;  /* 0x0000006d006d7308 */ /* 0x000fe80000000800 */
[C---:B---3--:R-:W-:Y:S04]  /*26210*/  HMMA.16816.F32 R160, R16.reuse, R20, R160 ;  /* 0x0000001410a0723c */ /* 0x048fe800000018a0 */
[----:B------:R-:W-:Y:S04]  /*26220*/  MUFU.EX2 R106, R106 ;  /* 0x0000006a006a7308 */ /* 0x000fe80000000800 */
[C---:B------:R-:W-:Y:S01]  /*26230*/  HMMA.16816.F32 R156, R16.reuse, R22, R156 ;  /* 0x00000016109c723c */ /* 0x040fe2000000189c */
[----:B------:R-:W1:Y:S03]  /*26240*/  LDSM.16.MT88.4 R20, [R187+0xb800] ;  /* 0x00b80000bb14783b */ /* 0x000e660000004200 */
[----:B------:R-:W2:Y:S04]  /*26250*/  MUFU.EX2 R107, R107 ;  /* 0x0000006b006b7308 */ /* 0x000ea80000000800 */
[C---:B------:R-:W-:Y:S04]  /*26260*/  HMMA.16816.F32 R152, R16.reuse, R24, R152 ;  /* 0x000000181098723c */ /* 0x040fe80000001898 */
[----:B------:R-:W-:Y:S04]  /*26270*/  MUFU.EX2 R118, R118 ;  /* 0x0000007600767308 */ /* 0x000fe80000000800 */
[C---:B------:R-:W-:Y:S01]  /*26280*/  HMMA.16816.F32 R148, R16.reuse, R26, R148 ;  /* 0x0000001a1094723c */ /* 0x040fe20000001894 */
[----:B------:R-:W3:Y:S03]  /*26290*/  LDSM.16.MT88.4 R24, [R2+0xb800] ;  /* 0x00b800000218783b */ /* 0x000ee60000004200 */
[----:B------:R-:W5:Y:S04]  /*262a0*/  MUFU.EX2 R111, R111 ;  /* 0x0000006f006f7308 */ /* 0x000f680000000800 */
[C---:B----4-:R-:W-:Y:S04]  /*262b0*/  HMMA.16816.F32 R12, R16.reuse, R8, R12 ;  /* 0x00000008100c723c */ /* 0x050fe8000000180c */
[----:B------:R-:W4:Y:S04]  /*262c0*/  MUFU.EX2 R96, R96 ;  /* 0x0000006000607308 */ /* 0x000f280000000800 */
[C---:B------:R-:W-:Y:S01]  /*262d0*/  HMMA.16816.F32 R140, R16.reuse, R10, R140 ;  /* 0x0000000a108c723c */ /* 0x040fe2000000188c */
[----:B------:R-:W3:Y:S03]  /*262e0*/  LDSM.16.MT88.4 R8, [R171+0x1800] ;  /* 0x00180000ab08783b */ /* 0x000ee60000004200 */
[----:B------:R-:W-:Y:S04]  /*262f0*/  MUFU.EX2 R97, R97 ;  /* 0x0000006100617308 */ /* 0x000fe80000000800 */
[C---:B------:R-:W-:Y:S04]  /*26300*/  HMMA.16816.F32 R136, R16.reuse, R28, R136 ;  /* 0x0000001c1088723c */ /* 0x040fe80000001888 */
[----:B------:R-:W-:Y:S04]  /*26310*/  MUFU.EX2 R100, R100 ;  /* 0x0000006400647308 */ /* 0x000fe80000000800 */
[----:B------:R-:W-:Y:S01]  /*26320*/  HMMA.16816.F32 R132, R16, R30, R132 ;  /* 0x0000001e1084723c */ /* 0x000fe20000001884 */
[----:B------:R-:W3:Y:S01]  /*26330*/  LDSM.16.MT88.4 R28, [R56+0x1800] ;  /* 0x00180000381c783b */ /* 0x000ee20000004200 */
[----:B--2---:R-:W-:-:S02]  /*26340*/  F2FP.F16.F32.PACK_AB R16, R107, R106 ;  /* 0x0000006a6b10723e */ /* 0x004fc400000000ff */
[----:B------:R-:W-:Y:S01]  /*26350*/  F2FP.F16.F32.PACK_AB R17, R108, R105 ;  /* 0x000000696c11723e */ /* 0x000fe200000000ff */
[----:B------:R-:W-:Y:S01]  /*26360*/  MUFU.EX2 R101, R101 ;  /* 0x0000006500657308 */ /* 0x000fe20000000800 */
[----:B-----5:R-:W-:Y:S02]  /*26370*/  F2FP.F16.F32.PACK_AB R18, R111, R118 ;  /* 0x000000766f12723e */ /* 0x020fe400000000ff */
[----:B----4-:R-:W-:-:S05]  /*26380*/  F2FP.F16.F32.PACK_AB R19, R96, R109 ;  /* 0x0000006d6013723e */ /* 0x010fca00000000ff */
[----:B------:R-:W-:Y:S02]  /*26390*/  MUFU.EX2 R98, R98 ;  /* 0x0000006200627308 */ /* 0x000fe40000000800 */
[C---:B-1----:R-:W-:Y:S06]  /*263a0*/  HMMA.16816.F32 R160, R16.reuse, R20, R160 ;  /* 0x0000001410a0723c */ /* 0x042fec00000018a0 */
        /* <DEDUP_REMOVED lines=18> */
[----:B-1----:R-:W-:-:S02]  /*264d0*/  F2FP.F16.F32.PACK_AB R16, R99, R98 ;  /* 0x000000626310723e */ /* 0x002fc400000000ff */
[----:B------:R-:W-:Y:S02]  /*264e0*/  F2FP.F16.F32.PACK_AB R17, R100, R97 ;  /* 0x000000616411723e */ /* 0x000fe400000000ff */
[----:B---3--:R-:W-:Y:S01]  /*264f0*/  F2FP.F16.F32.PACK_AB R18, R103, R110 ;  /* 0x0000006e6712723e */ /* 0x008fe200000000ff */
[----:B------:R-:W-:Y:S01]  /*26500*/  MUFU.EX2 R90, R90 ;  /* 0x0000005a005a7308 */ /* 0x000fe20000000800 */
[----:B-----5:R-:W-:-:S07]  /*26510*/  F2FP.F16.F32.PACK_AB R19, R88, R101 ;  /* 0x000000655813723e */ /* 0x020fce00000000ff */
        /* <DEDUP_REMOVED lines=137> */
[----:B------:R-:W5:Y:S05]  /*26db0*/  LDSM.16.MT88.4 R8, [R171+0x5000] ;  /* 0x00500000ab08783b */ /* 0x000f6a0000004200 */
[----:B------:R-:W-:Y:S02]  /*26dc0*/  MUFU.EX2 R46, R46 ;  /* 0x0000002e002e7308 */ /* 0x000fe40000000800 */
[C---:B------:R-:W-:Y:S06]  /*26dd0*/  HMMA.16816.F32 R136, R16.reuse, R28, R136 ;  /* 0x0000001c1088723c */ /* 0x040fec0000001888 */
[----:B------:R-:W4:Y:S02]  /*26de0*/  MUFU.EX2 R39, R39 ;  /* 0x0000002700277308 */ /* 0x000f240000000800 */
[----:B------:R-:W-:Y:S01]  /*26df0*/  HMMA.16816.F32 R132, R16, R30, R132 ;  /* 0x0000001e1084723c */ /* 0x000fe20000001884 */
[----:B------:R-:W4:Y:S01]  /*26e00*/  LDSM.16.MT88.4 R28, [R56+0x5000] ;  /* 0x00500000381c783b */ /* 0x000f220000004200 */
[----:B------:R-:W-:-:S02]  /*26e10*/  F2FP.F16.F32.PACK_AB R16, R43, R42 ;  /* 0x0000002a2b10723e */ /* 0x000fc400000000ff */
[----:B------:R-:W-:Y:S02]  /*26e20*/  F2FP.F16.F32.PACK_AB R17, R44, R41 ;  /* 0x000000292c11723e */ /* 0x000fe400000000ff */
[----:B------:R-:W-:Y:S01]  /*26e30*/  F2FP.F16.F32.PACK_AB R18, R47, R54 ;  /* 0x000000362f12723e */ /* 0x000fe200000000ff */
[----:B------:R-:W4:Y:S01]  /*26e40*/  MUFU.EX2 R38, R38 ;  /* 0x0000002600267308 */ /* 0x000f220000000800 */
[----:B-1----:R-:W-:-:S07]  /*26e50*/  F2FP.F16.F32.PACK_AB R19, R32, R45 ;  /* 0x0000002d2013723e */ /* 0x002fce00000000ff */
[C---:B--2---:R-:W-:Y:S01]  /*26e60*/  HMMA.16816.F32 R160, R16.reuse, R20, R160 ;  /* 0x0000001410a0723c */ /* 0x044fe200000018a0 */
[----:B------:R-:W-:Y:S07]  /*26e70*/  MUFU.EX2 R144, R144 ;  /* 0x0000009000907308 */ /* 0x000fee0000000800 */
[C---:B------:R-:W-:Y:S01]  /*26e80*/  HMMA.16816.F32 R156, R16.reuse, R22, R156 ;  /* 0x00000016109c723c */ /* 0x040fe2000000189c */
[----:B------:R-:W1:Y:S01]  /*26e90*/  LDSM.16.MT88.4 R20, [R187+0xf800] ;  /* 0x00f80000bb14783b */ /* 0x000e620000004200 */
[----:B------:R-:W-:Y:S06]  /*26ea0*/  MUFU.EX2 R129, R129 ;  /* 0x0000008100817308 */ /* 0x000fec0000000800 */
[C---:B---3--:R-:W-:Y:S02]  /*26eb0*/  HMMA.16816.F32 R152, R16.reuse, R24, R152 ;  /* 0x000000181098723c */ /* 0x048fe40000001898 */
[----:B------:R-:W-:Y:S06]  /*26ec0*/  MUFU.EX2 R131, R131 ;  /* 0x0000008300837308 */ /* 0x000fec0000000800 */
[C---:B------:R-:W-:Y:S01]  /*26ed0*/  HMMA.16816.F32 R148, R16.reuse, R26, R148 ;  /* 0x0000001a1094723c */ /* 0x040fe20000001894 */
[----:B------:R-:W2:Y:S01]  /*26ee0*/  LDSM.16.MT88.4 R24, [R2+0xf800] ;  /* 0x00f800000218783b */ /* 0x000ea20000004200 */
[----:B------:R-:W-:Y:S06]  /*26ef0*/  MUFU.EX2 R146, R146 ;  /* 0x0000009200927308 */ /* 0x000fec0000000800 */
[C---:B-----5:R-:W-:Y:S02]  /*26f00*/  HMMA.16816.F32 R12, R16.reuse, R8, R12 ;  /* 0x00000008100c723c */ /* 0x060fe4000000180c */
[----:B------:R-:W3:Y:S06]  /*26f10*/  MUFU.EX2 R145, R145 ;  /* 0x0000009100917308 */ /* 0x000eec0000000800 */
[C---:B------:R-:W-:Y:S01]  /*26f20*/  HMMA.16816.F32 R140, R16.reuse, R10, R140 ;  /* 0x0000000a108c723c */ /* 0x040fe2000000188c */
[----:B------:R-:W5:Y:S01]  /*26f30*/  LDSM.16.MT88.4 R8, [R171+0x5800] ;  /* 0x00580000ab08783b */ /* 0x000f620000004200 */
[----:B------:R-:W-:Y:S06]  /*26f40*/  MUFU.EX2 R147, R147 ;  /* 0x0000009300937308 */ /* 0x000fec0000000800 */
[C---:B----4-:R-:W-:Y:S02]  /*26f50*/  HMMA.16816.F32 R136, R16.reuse, R28, R136 ;  /* 0x0000001c1088723c */ /* 0x050fe40000001888 */
[----:B------:R-:W4:Y:S06]  /*26f60*/  MUFU.EX2 R166, R166 ;  /* 0x000000a600a67308 */ /* 0x000f2c0000000800 */
[----:B------:R-:W-:Y:S01]  /*26f70*/  HMMA.16816.F32 R132, R16, R30, R132 ;  /* 0x0000001e1084723c */ /* 0x000fe20000001884 */
[----:B------:R-:W5:Y:S01]  /*26f80*/  LDSM.16.MT88.4 R28, [R56+0x5800] ;  /* 0x00580000381c783b */ /* 0x000f620000004200 */
[----:B------:R-:W-:Y:S01]  /*26f90*/  F2FP.F16.F32.PACK_AB R16, R35, R34 ;  /* 0x000000222310723e */ /* 0x000fe200000000ff */
[----:B------:R-:W4:Y:S01]  /*26fa0*/  MUFU.EX2 R196, R196 ;  /* 0x000000c400c47308 */ /* 0x000f220000000800 */
[----:B------:R-:W-:-:S02]  /*26fb0*/  F2FP.F16.F32.PACK_AB R17, R36, R33 ;  /* 0x000000212411723e */ /* 0x000fc400000000ff */
[----:B------:R-:W-:Y:S02]  /*26fc0*/  F2FP.F16.F32.PACK_AB R18, R39, R46 ;  /* 0x0000002e2712723e */ /* 0x000fe400000000ff */
[----:B------:R-:W-:-:S03]  /*26fd0*/  F2FP.F16.F32.PACK_AB R19, R38, R37 ;  /* 0x000000252613723e */ /* 0x000fc600000000ff */
[----:B------:R-:W-:Y:S04]  /*26fe0*/  MUFU.EX2 R66, R66 ;  /* 0x0000004200427308 */ /* 0x000fe80000000800 */
[C---:B-1----:R-:W-:Y:S04]  /*26ff0*/  HMMA.16816.F32 R160, R16.reuse, R20, R160 ;  /* 0x0000001410a0723c */ /* 0x042fe800000018a0 */
[----:B------:R-:W-:Y:S04]  /*27000*/  MUFU.EX2 R0, R190 ;  /* 0x000000be00007308 */ /* 0x000fe80000000800 */
[C---:B------:R-:W-:Y:S01]  /*27010*/  HMMA.16816.F32 R156, R16.reuse, R22, R156 ;  /* 0x00000016109c723c */ /* 0x040fe2000000189c */
[----:B------:R-:W1:Y:S03]  /*27020*/  LDSM.16.MT88.4 R20, [R187+0x10000] ;  /* 0x01000000bb14783b */ /* 0x000e660000004200 */
[----:B------:R-:W-:Y:S04]  /*27030*/  MUFU.EX2 R3, R3 ;  /* 0x0000000300037308 */ /* 0x000fe80000000800 */
[----:B--2---:R-:W-:Y:S01]  /*27040*/  HMMA.16816.F32 R152, R16, R24, R152 ;  /* 0x000000181098723c */ /* 0x004fe20000001898 */
[----:B---3--:R-:W-:-:S02]  /*27050*/  F2FP.F16.F32.PACK_AB R24, R145, R146 ;  /* 0x000000929118723e */ /* 0x008fc400000000ff */
[----:B------:R-:W-:-:S05]  /*27060*/  F2FP.F16.F32.PACK_AB R25, R129, R144 ;  /* 0x000000908119723e */ /* 0x000fca00000000ff */
[----:B------:R-:W-:Y:S01]  /*27070*/  HMMA.16816.F32 R148, R16, R26, R148 ;  /* 0x0000001a1094723c */ /* 0x000fe20000001894 */
[----:B----4-:R-:W-:Y:S02]  /*27080*/  F2FP.F16.F32.PACK_AB R26, R166, R147 ;  /* 0x00000093a61a723e */ /* 0x010fe400000000ff */
[----:B------:R-:W-:-:S05]  /*27090*/  F2FP.F16.F32.PACK_AB R27, R196, R131 ;  /* 0x00000083c41b723e */ /* 0x000fca00000000ff */
[C---:B-----5:R-:W-:Y:S08]  /*270a0*/  HMMA.16816.F32 R12, R16.reuse, R8, R12 ;  /* 0x00000008100c723c */ /* 0x060ff0000000180c */
[C---:B------:R-:W-:Y:S01]  /*270b0*/  HMMA.16816.F32 R140, R16.reuse, R10, R140 ;  /* 0x0000000a108c723c */ /* 0x040fe2000000188c */
[----:B------:R-:W2:Y:S07]  /*270c0*/  LDSM.16.MT88.4 R8, [R2+0x10000] ;  /* 0x010000000208783b */ /* 0x000eae0000004200 */
[----:B------:R-:W-:Y:S01]  /*270d0*/  HMMA.16816.F32 R136, R16, R28, R136 ;  /* 0x0000001c1088723c */ /* 0x000fe20000001888 */
[-CC-:B------:R-:W-:Y:S01]  /*270e0*/  FFMA.FTZ R29, R167, R183.reuse, -R180.reuse ;  /* 0x000000b7a71d7223 */ /* 0x180fe200000108b4 */
[----:B------:R-:W-:-:S05]  /*270f0*/  FFMA.FTZ R28, R188, R183, -R180 ;  /* 0x000000b7bc1c7223 */ /* 0x000fca00000108b4 */
[----:B------:R-:W-:Y:S01]  /*27100*/  MUFU.EX2 R29, R29 ;  /* 0x0000001d001d7308 */ /* 0x000fe20000000800 */
[----:B------:R-:W-:Y:S01]  /*27110*/  HMMA.16816.F32 R132, R16, R30, R132 ;  /* 0x0000001e1084723c */ /* 0x000fe20000001884 */
[----:B------:R-:W3:Y:S01]  /*27120*/  LDSM.16.MT88.4 R16, [R171+0x6000] ;  /* 0x00600000ab10783b */ /* 0x000ee20000004200 */
[-C--:B------:R-:W-:Y:S01]  /*27130*/  FFMA.FTZ R30, R189, R183.reuse, -R180 ;  /* 0x000000b7bd1e7223 */ /* 0x080fe200000108b4 */
[----:B------:R-:W-:-:S04]  /*27140*/  FFMA.FTZ R31, R192, R183, -R194 ;  /* 0x000000b7c01f7223 */ /* 0x000fc800000108c2 */
[----:B------:R-:W-:Y:S01]  /*27150*/  MUFU.EX2 R28, R28 ;  /* 0x0000001c001c7308 */ /* 0x000fe20000000800 */
[C---:B-1----:R-:W-:Y:S07]  /*27160*/  HMMA.16816.F32 R160, R24.reuse, R20, R160 ;  /* 0x0000001418a0723c */ /* 0x042fee00000018a0 */
[----:B------:R-:W-:Y:S01]  /*27170*/  MUFU.EX2 R30, R30 ;  /* 0x0000001e001e7308 */ /* 0x000fe20000000800 */
[C---:B------:R-:W-:Y:S01]  /*27180*/  HMMA.16816.F32 R156, R24.reuse, R22, R156 ;  /* 0x00000016189c723c */ /* 0x040fe2000000189c */
[----:B------:R-:W1:Y:S06]  /*27190*/  LDSM.16.MT88.4 R20, [R56+0x6000] ;  /* 0x006000003814783b */ /* 0x000e6c0000004200 */
[----:B------:R-:W4:Y:S01]  /*271a0*/  MUFU.EX2 R31, R31 ;  /* 0x0000001f001f7308 */ /* 0x000f220000000800 */
[C---:B--2---:R-:W-:Y:S08]  /*271b0*/  HMMA.16816.F32 R152, R24.reuse, R8, R152 ;  /* 0x000000081898723c */ /* 0x044ff00000001898 */
[C---:B------:R-:W-:Y:S01]  /*271c0*/  HMMA.16816.F32 R148, R24.reuse, R10, R148 ;  /* 0x0000000a1894723c */ /* 0x040fe20000001894 */
[----:B------:R-:W2:Y:S07]  /*271d0*/  LDSM.16.MT88.4 R8, [R187+0x10800] ;  /* 0x01080000bb08783b */ /* 0x000eae0000004200 */
[----:B---3--:R-:W-:Y:S01]  /*271e0*/  HMMA.16816.F32 R12, R24, R16, R12 ;  /* 0x00000010180c723c */ /* 0x008fe2000000180c */
[----:B------:R-:W-:Y:S01]  /*271f0*/  FADD.FTZ R16, R124, R123 ;  /* 0x0000007b7c107221 */ /* 0x000fe20000010000 */
[----:B------:R-:W-:-:S03]  /*27200*/  FADD.FTZ R17, R125, R122 ;  /* 0x0000007a7d117221 */ /* 0x000fc60000010000 */
[----:B------:R-:W-:Y:S01]  /*27210*/  FADD.FTZ R16, R127, R16 ;  /* 0x000000107f107221 */ /* 0x000fe20000010000 */
[----:B------:R-:W-:Y:S02]  /*27220*/  FADD.FTZ R17, R112, R17 ;  /* 0x0000001170117221 */ /* 0x000fe40000010000 */
[C---:B------:R-:W-:Y:S01]  /*27230*/  HMMA.16816.F32 R140, R24.reuse, R18, R140 ;  /* 0x00000012188c723c */ /* 0x040fe2000000188c */
[----:B------:R-:W-:Y:S01]  /*27240*/  FADD.FTZ R121, R113, R16 ;  /* 0x0000001071797221 */ /* 0x000fe20000010000 */
[----:B------:R-:W-:Y:S01]  /*27250*/  FADD.FTZ R114, R114, R17 ;  /* 0x0000001172727221 */ /* 0x000fe20000010000 */
[----:B------:R-:W3:Y:S01]  /*27260*/  MUFU.EX2 R113, R184 ;  /* 0x000000b800717308 */ /* 0x000ee20000000800 */
[----:B------:R-:W5:Y:S01]  /*27270*/  LDSM.16.MT88.4 R16, [R2+0x10800] ;  /* 0x010800000210783b */ /* 0x000f620000004200 */
[----:B------:R-:W-:Y:S01]  /*27280*/  FADD.FTZ R116, R116, R121 ;  /* 0x0000007974747221 */ /* 0x000fe20000010000 */
[----:B------:R-:W-:Y:S02]  /*27290*/  FADD.FTZ R115, R115, R114 ;  /* 0x0000007273737221 */ /* 0x000fe40000010000 */
[----:B-1----:R-:W-:Y:S01]  /*272a0*/  HMMA.16816.F32 R136, R24, R20, R136 ;  /* 0x000000141888723c */ /* 0x002fe20000001888 */
        /* <DEDUP_REMOVED lines=8> */
[----:B----4-:R-:W-:Y:S01]  /*27330*/  F2FP.F16.F32.PACK_AB R24, R66, R31 ;  /* 0x0000001f4218723e */ /* 0x010fe200000000ff */
[----:B------:R-:W1:Y:S01]  /*27340*/  LDSM.16.MT88.4 R20, [R171+0x6800] ;  /* 0x00680000ab14783b */ /* 0x000e620000004200 */
[----:B------:R-:W-:Y:S01]  /*27350*/  FADD.FTZ R108, R108, R105 ;  /* 0x000000696c6c7221 */ /* 0x000fe20000010000 */
[----:B------:R-:W-:Y:S01]  /*27360*/  FADD.FTZ R107, R107, R106 ;  /* 0x0000006a6b6b7221 */ /* 0x000fe20000010000 */
[----:B------:R-:W-:Y:S01]  /*27370*/  F2FP.F16.F32.PACK_AB R25, R28, R29 ;  /* 0x0000001d1c19723e */ /* 0x000fe200000000ff */
[----:B------:R-:W-:Y:S01]  /*27380*/  MUFU.EX2 R104, R104 ;  /* 0x0000006800687308 */ /* 0x000fe20000000800 */
[----:B------:R-:W-:Y:S01]  /*27390*/  FADD.FTZ R109, R109, R108 ;  /* 0x0000006c6d6d7221 */ /* 0x000fe20000010000 */
[----:B------:R-:W-:Y:S01]  /*273a0*/  FADD.FTZ R118, R118, R107 ;  /* 0x0000006b76767221 */ /* 0x000fe20000010000 */
[----:B------:R-:W-:-:S02]  /*273b0*/  F2FP.F16.F32.PACK_AB R26, R3, R0 ;  /* 0x00000000031a723e */ /* 0x000fc400000000ff */
[----:B------:R-:W-:Y:S01]  /*273c0*/  FADD.FTZ R106, R96, R109 ;  /* 0x0000006d606a7221 */ /* 0x000fe20000010000 */
[----:B------:R-:W-:Y:S01]  /*273d0*/  FADD.FTZ R111, R111, R118 ;  /* 0x000000766f6f7221 */ /* 0x000fe20000010000 */
[----:B---3--:R-:W-:Y:S01]  /*273e0*/  F2FP.F16.F32.PACK_AB R27, R113, R30 ;  /* 0x0000001e711b723e */ /* 0x008fe200000000ff */
[----:B------:R-:W-:Y:S01]  /*273f0*/  MUFU.EX2 R105, R172 ;  /* 0x000000ac00697308 */ /* 0x000fe20000000800 */
[----:B------:R-:W-:Y:S01]  /*27400*/  FADD.FTZ R107, R97, R106 ;  /* 0x0000006a616b7221 */ /* 0x000fe20000010000 */
[----:B------:R-:W-:-:S03]  /*27410*/  FADD.FTZ R98, R98, R111 ;  /* 0x0000006f62627221 */ /* 0x000fc60000010000 */
[----:B------:R-:W-:Y:S01]  /*27420*/  FADD.FTZ R100, R100, R107 ;  /* 0x0000006b64647221 */ /* 0x000fe20000010000 */
[----:B------:R-:W-:Y:S01]  /*27430*/  FADD.FTZ R99, R99, R98 ;  /* 0x0000006263637221 */ /* 0x000fe20000010000 */
[C---:B--2---:R-:W-:Y:S01]  /*27440*/  HMMA.16816.F32 R160, R24.reuse, R8, R160 ;  /* 0x0000000818a0723c */ /* 0x044fe200000018a0 */
[-C--:B------:R-:W-:Y:S01]  /*27450*/  FFMA.FTZ R98, R173, R183.reuse, -R194 ;  /* 0x000000b7ad627223 */ /* 0x080fe200000108c2 */
[----:B------:R-:W-:Y:S01]  /*27460*/  FADD.FTZ R101, R101, R100 ;  /* 0x0000006465657221 */ /* 0x000fe20000010000 */
[----:B------:R-:W-:Y:S01]  /*27470*/  FADD.FTZ R110, R110, R99 ;  /* 0x000000636e6e7221 */ /* 0x000fe20000010000 */
[----:B------:R-:W-:Y:S03]  /*27480*/  MUFU.EX2 R96, R175 ;  /* 0x000000af00607308 */ /* 0x000fe60000000800 */
[----:B------:R-:W-:Y:S01]  /*27490*/  FADD.FTZ R103, R103, R110 ;  /* 0x0000006e67677221 */ /* 0x000fe20000010000 */
[----:B-----5:R-:W-:Y:S01]  /*274a0*/  HMMA.16816.F32 R152, R24, R16, R152 ;  /* 0x000000101898723c */ /* 0x020fe20000001898 */
[----:B------:R-:W-:Y:S01]  /*274b0*/  FADD.FTZ R16, R88, R101 ;  /* 0x0000006558107221 */ /* 0x000fe20000010000 */
[----:B------:R-:W-:Y:S01]  /*274c0*/  FFMA.FTZ R88, R174, R183, -R194 ;  /* 0x000000b7ae587223 */ /* 0x000fe200000108c2 */
[----:B------:R-:W-:Y:S01]  /*274d0*/  FADD.FTZ R90, R90, R103 ;  /* 0x000000675a5a7221 */ /* 0x000fe20000010000 */
[----:B------:R2:W-:Y:S01]  /*274e0*/  MUFU.EX2 R97, R186 ;  /* 0x000000ba00617308 */ /* 0x0005e20000000800 */
[----:B------:R-:W-:-:S02]  /*274f0*/  FADD.FTZ R89, R89, R16 ;  /* 0x0000001059597221 */ /* 0x000fc40000010000 */
[----:B------:R-:W-:Y:S01]  /*27500*/  FADD.FTZ R91, R91, R90 ;  /* 0x0000005a5b5b7221 */ /* 0x000fe20000010000 */
[C---:B------:R-:W-:Y:S01]  /*27510*/  HMMA.16816.F32 R156, R24.reuse, R10, R156 ;  /* 0x0000000a189c723c */ /* 0x040fe2000000189c */
[----:B------:R-:W-:Y:S01]  /*27520*/  FADD.FTZ R92, R92, R89 ;  /* 0x000000595c5c7221 */ /* 0x000fe20000010000 */
[----:B------:R-:W3:Y:S01]  /*27530*/  LDSM.16.MT88.4 R8, [R56+0x6800] ;  /* 0x006800003808783b */ /* 0x000ee20000004200 */
[----:B------:R-:W-:Y:S01]  /*27540*/  FADD.FTZ R102, R102, R91 ;  /* 0x0000005b66667221 */ /* 0x000fe20000010000 */
[----:B------:R-:W-:Y:S01]  /*27550*/  FFMA.FTZ R89, R181, R183, -R194 ;  /* 0x000000b7b5597223 */ /* 0x000fe200000108c2 */
[----:B------:R-:W-:Y:S01]  /*27560*/  FADD.FTZ R93, R93, R92 ;  /* 0x0000005c5d5d7221 */ /* 0x000fe20000010000 */
[----:B------:R-:W4:Y:S01]  /*27570*/  MUFU.EX2 R98, R98 ;  /* 0x0000006200627308 */ /* 0x000f220000000800 */
[----:B------:R-:W-:Y:S01]  /*27580*/  FADD.FTZ R95, R95, R102 ;  /* 0x000000665f5f7221 */ /* 0x000fe20000010000 */
[----:B------:R-:W-:Y:S01]  /*27590*/  HMMA.16816.F32 R148, R24, R18, R148 ;  /* 0x000000121894723c */ /* 0x000fe20000001894 */
[----:B------:R-:W-:Y:S01]  /*275a0*/  FADD.FTZ R80, R80, R93 ;  /* 0x0000005d50507221 */ /* 0x000fe20000010000 */
[----:B------:R-:W5:Y:S01]  /*275b0*/  LDSM.16.MT88.4 R16, [R187+0x11000] ;  /* 0x01100000bb10783b */ /* 0x000f620000004200 */
[----:B------:R-:W-:-:S02]  /*275c0*/  FADD.FTZ R82, R82, R95 ;  /* 0x0000005f52527221 */ /* 0x000fc40000010000 */
[----:B------:R-:W-:Y:S01]  /*275d0*/  FADD.FTZ R91, R81, R80 ;  /* 0x00000050515b7221 */ /* 0x000fe20000010000 */
[----:B------:R-:W-:Y:S01]  /*275e0*/  MUFU.EX2 R88, R88 ;  /* 0x0000005800587308 */ /* 0x000fe20000000800 */
[----:B------:R-:W-:Y:S01]  /*275f0*/  FADD.FTZ R83, R83, R82 ;  /* 0x0000005253537221 */ /* 0x000fe20000010000 */
[C---:B-1----:R-:W-:Y:S01]  /*27600*/  HMMA.16816.F32 R12, R24.reuse, R20, R12 ;  /* 0x00000014180c723c */ /* 0x042fe2000000180c */
[----:B------:R-:W-:Y:S01]  /*27610*/  FADD.FTZ R84, R84, R91 ;  /* 0x0000005b54547221 */ /* 0x000fe20000010000 */
[----:B--2---:R-:W-:Y:S01]  /*27620*/  LDSM.16.MT88.4 R184, [R187+0x11800] ;  /* 0x01180000bbb8783b */ /* 0x004fe20000004200 */
[----:B------:R-:W-:Y:S02]  /*27630*/  FADD.FTZ R94, R94, R83 ;  /* 0x000000535e5e7221 */ /* 0x000fe40000010000 */
[----:B------:R-:W-:Y:S01]  /*27640*/  FADD.FTZ R85, R85, R84 ;  /* 0x0000005455557221 */ /* 0x000fe20000010000 */
[----:B------:R-:W1:Y:S01]  /*27650*/  MUFU.EX2 R89, R89 ;  /* 0x0000005900597308 */ /* 0x000e620000000800 */
[----:B------:R-:W-:Y:S01]  /*27660*/  FADD.FTZ R87, R87, R94 ;  /* 0x0000005e57577221 */ /* 0x000fe20000010000 */
[----:B------:R-:W-:Y:S01]  /*27670*/  HMMA.16816.F32 R140, R24, R22, R140 ;  /* 0x00000016188c723c */ /* 0x000fe2000000188c */
[----:B------:R-:W-:Y:S01]  /*27680*/  FADD.FTZ R72, R72, R85 ;  /* 0x0000005548487221 */ /* 0x000fe20000010000 */
[----:B------:R-:W2:Y:S01]  /*27690*/  LDSM.16.MT88.4 R20, [R2+0x11000] ;  /* 0x011000000214783b */ /* 0x000ea20000004200 */
[----:B------:R-:W-:-:S02]  /*276a0*/  FADD.FTZ R74, R74, R87 ;  /* 0x000000574a4a7221 */ /* 0x000fc40000010000 */
[----:B------:R-:W-:Y:S01]  /*276b0*/  FADD.FTZ R73, R73, R72 ;  /* 0x0000004849497221 */ /* 0x000fe20000010000 */
[----:B------:R-:W1:Y:S01]  /*276c0*/  MUFU.EX2 R81, R176 ;  /* 0x000000b000517308 */ /* 0x000e620000000800 */
[----:B------:R-:W-:Y:S02]  /*276d0*/  FADD.FTZ R75, R75, R74 ;  /* 0x0000004a4b4b7221 */ /* 0x000fe40000010000 */
[----:B------:R-:W-:Y:S01]  /*276e0*/  FADD.FTZ R76, R76, R73 ;  /* 0x000000494c4c7221 */ /* 0x000fe20000010000 */
[----:B------:R-:W-:Y:S01]  /*276f0*/  FFMA.FTZ R73, R178, R183, -R180 ;  /* 0x000000b7b2497223 */ /* 0x000fe200000108b4 */
[----:B------:R-:W-:Y:S02]  /*27700*/  FADD.FTZ R86, R86, R75 ;  /* 0x0000004b56567221 */ /* 0x000fe40000010000 */
[----:B------:R-:W-:Y:S01]  /*27710*/  FADD.FTZ R77, R77, R76 ;  /* 0x0000004c4d4d7221 */ /* 0x000fe20000010000 */
[----:B------:R-:W-:Y:S01]  /*27720*/  MUFU.EX2 R72, R5 ;  /* 0x0000000500487308 */ /* 0x000fe20000000800 */
[----:B------:R-:W-:-:S02]  /*27730*/  FADD.FTZ R79, R79, R86 ;  /* 0x000000564f4f7221 */ /* 0x000fc40000010000 */
[----:B------:R-:W-:Y:S01]  /*27740*/  FADD.FTZ R60, R60, R77 ;  /* 0x0000004d3c3c7221 */ /* 0x000fe20000010000 */
[C---:B---3--:R-:W-:Y:S01]  /*27750*/  HMMA.16816.F32 R136, R24.reuse, R8, R136 ;  /* 0x000000081888723c */ /* 0x048fe20000001888 */
[----:B------:R-:W-:Y:S02]  /*27760*/  FADD.FTZ R62, R62, R79 ;  /* 0x0000004f3e3e7221 */ /* 0x000fe40000010000 */
[----:B------:R-:W-:Y:S01]  /*27770*/  FADD.FTZ R61, R61, R60 ;  /* 0x0000003c3d3d7221 */ /* 0x000fe20000010000 */
[----:B------:R-:W3:Y:S01]  /*27780*/  MUFU.EX2 R73, R73 ;  /* 0x0000004900497308 */ /* 0x000ee20000000800 */
[----:B------:R-:W-:Y:S02]  /*27790*/  FADD.FTZ R63, R63, R62 ;  /* 0x0000003e3f3f7221 */ /* 0x000fe40000010000 */
[----:B------:R-:W-:Y:S01]  /*277a0*/  FADD.FTZ R68, R68, R61 ;  /* 0x0000003d44447221 */ /* 0x000fe20000010000 */
[----:B------:R-:W-:Y:S01]  /*277b0*/  HMMA.16816.F32 R132, R24, R10, R132 ;  /* 0x0000000a1884723c */ /* 0x000fe20000001884 */
[----:B------:R-:W-:Y:S01]  /*277c0*/  FADD.FTZ R78, R78, R63 ;  /* 0x0000003f4e4e7221 */ /* 0x000fe20000010000 */
[----:B----4-:R-:W-:Y:S01]  /*277d0*/  F2FP.F16.F32.PACK_AB R24, R98, R97 ;  /* 0x000000616218723e */ /* 0x010fe200000000ff */
[----:B------:R-:W-:Y:S01]  /*277e0*/  FADD.FTZ R69, R69, R68 ;  /* 0x0000004445457221 */ /* 0x000fe20000010000 */
[----:B------:R-:W-:Y:S01]  /*277f0*/  F2FP.F16.F32.PACK_AB R25, R105, R104 ;  /* 0x000000686919723e */ /* 0x000fe200000000ff */
[----:B------:R-:W-:Y:S01]  /*27800*/  FADD.FTZ R71, R71, R78 ;  /* 0x0000004e47477221 */ /* 0x000fe20000010000 */
[----:B-1----:R-:W-:Y:S01]  /*27810*/  F2FP.F16.F32.PACK_AB R26, R89, R88 ;  /* 0x00000058591a723e */ /* 0x002fe200000000ff */
[----:B------:R-:W-:Y:S01]  /*27820*/  FADD.FTZ R48, R48, R69 ;  /* 0x0000004530307221 */ /* 0x000fe20000010000 */
[----:B------:R-:W-:Y:S01]  /*27830*/  F2FP.F16.F32.PACK_AB R27, R81, R96 ;  /* 0x00000060511b723e */ /* 0x000fe200000000ff */
[----:B------:R-:W-:Y:S01]  /*27840*/  FADD.FTZ R50, R50, R71 ;  /* 0x0000004732327221 */ /* 0x000fe20000010000 */
[----:B------:R-:W1:Y:S01]  /*27850*/  LDSM.16.MT88.4 R8, [R171+0x7000] ;  /* 0x00700000ab08783b */ /* 0x000e620000004200 */
[----:B------:R-:W-:Y:S01]  /*27860*/  FADD.FTZ R49, R49, R48 ;  /* 0x0000003031317221 */ /* 0x000fe20000010000 */
[----:B------:R4:W-:Y:S01]  /*27870*/  MUFU.EX2 R60, R6 ;  /* 0x00000006003c7308 */ /* 0x0009e20000000800 */
[----:B------:R-:W-:Y:S01]  /*27880*/  FADD.FTZ R51, R51, R50 ;  /* 0x0000003233337221 */ /* 0x000fe20000010000 */
[----:B------:R-:W-:Y:S01]  /*27890*/  LDSM.16.MT88.4 R168, [R171+0x7800] ;  /* 0x00780000aba8783b */ /* 0x000fe20000004200 */
[----:B------:R-:W-:Y:S01]  /*278a0*/  FADD.FTZ R52, R52, R49 ;  /* 0x0000003134347221 */ /* 0x000fe20000010000 */
[----:B-----5:R-:W-:Y:S01]  /*278b0*/  HMMA.16816.F32 R160, R24, R16, R160 ;  /* 0x0000001018a0723c */ /* 0x020fe200000018a0 */
[----:B------:R-:W-:-:S02]  /*278c0*/  FADD.FTZ R70, R70, R51 ;  /* 0x0000003346467221 */ /* 0x000fc40000010000 */
[----:B------:R-:W-:Y:S02]  /*278d0*/  FADD.FTZ R53, R53, R52 ;  /* 0x0000003435357221 */ /* 0x000fe40000010000 */
[----:B------:R-:W-:Y:S02]  /*278e0*/  FADD.FTZ R55, R55, R70 ;  /* 0x0000004637377221 */ /* 0x000fe40000010000 */
[----:B------:R-:W-:Y:S01]  /*278f0*/  FADD.FTZ R40, R40, R53 ;  /* 0x0000003528287221 */ /* 0x000fe20000010000 */
[----:B------:R-:W-:Y:S01]  /*27900*/  HMMA.16816.F32 R156, R24, R18, R156 ;  /* 0x00000012189c723c */ /* 0x000fe2000000189c */
[----:B------:R-:W-:Y:S01]  /*27910*/  FADD.FTZ R42, R42, R55 ;  /* 0x000000372a2a7221 */ /* 0x000fe20000010000 */
[----:B------:R-:W5:Y:S01]  /*27920*/  LDSM.16.MT88.4 R16, [R56+0x7000] ;  /* 0x007000003810783b */ /* 0x000f620000004200 */
[----:B------:R-:W-:Y:S02]  /*27930*/  FADD.FTZ R41, R41, R40 ;  /* 0x0000002829297221 */ /* 0x000fe40000010000 */
[----:B------:R-:W-:-:S02]  /*27940*/  FADD.FTZ R43, R43, R42 ;  /* 0x0000002a2b2b7221 */ /* 0x000fc40000010000 */
[----:B------:R-:W-:Y:S01]  /*27950*/  FADD.FTZ R44, R44, R41 ;  /* 0x000000292c2c7221 */ /* 0x000fe20000010000 */
[C---:B--2---:R-:W-:Y:S01]  /*27960*/  HMMA.16816.F32 R152, R24.reuse, R20, R152 ;  /* 0x000000141898723c */ /* 0x044fe20000001898 */
[----:B------:R-:W-:Y:S01]  /*27970*/  FADD.FTZ R54, R54, R43 ;  /* 0x0000002b36367221 */ /* 0x000fe20000010000 */
[-C--:B------:R-:W-:Y:S01]  /*27980*/  FFMA.FTZ R20, R4, R183.reuse, -R194 ;  /* 0x000000b704147223 */ /* 0x080fe200000108c2 */
[----:B------:R-:W-:Y:S01]  /*27990*/  FADD.FTZ R45, R45, R44 ;  /* 0x0000002c2d2d7221 */ /* 0x000fe20000010000 */
[-C--:B------:R-:W-:Y:S01]  /*279a0*/  FFMA.FTZ R41, R7, R183.reuse, -R180 ;  /* 0x000000b707297223 */ /* 0x080fe200000108b4 */
[----:B------:R-:W-:Y:S01]  /*279b0*/  FADD.FTZ R47, R47, R54 ;  /* 0x000000362f2f7221 */ /* 0x000fe20000010000 */
[----:B----4-:R2:W4:Y:S01]  /*279c0*/  LDSM.16.MT88.4 R4, [R2+0x11800] ;  /* 0x011800000204783b */ /* 0x0105220000004200 */
[----:B------:R-:W-:Y:S01]  /*279d0*/  FADD.FTZ R32, R32, R45 ;  /* 0x0000002d20207221 */ /* 0x000fe20000010000 */
[-C--:B------:R-:W-:Y:S01]  /*279e0*/  FFMA.FTZ R21, R177, R183.reuse, -R194 ;  /* 0x000000b7b1157223 */ /* 0x080fe200000108c2 */
[----:B------:R-:W-:Y:S01]  /*279f0*/  FADD.FTZ R34, R34, R47 ;  /* 0x0000002f22227221 */ /* 0x000fe20000010000 */
[C---:B------:R-:W-:Y:S01]  /*27a00*/  HMMA.16816.F32 R148, R24.reuse, R22, R148 ;  /* 0x000000161894723c */ /* 0x040fe20000001894 */
[----:B------:R-:W-:Y:S01]  /*27a10*/  FADD.FTZ R33, R33, R32 ;  /* 0x0000002021217221 */ /* 0x000fe20000010000 */
[-C--:B------:R-:W-:Y:S01]  /*27a20*/  FFMA.FTZ R22, R67, R183.reuse, -R194 ;  /* 0x000000b743167223 */ /* 0x080fe200000108c2 */
[----:B------:R-:W-:Y:S01]  /*27a30*/  FADD.FTZ R35, R35, R34 ;  /* 0x0000002223237221 */ /* 0x000fe20000010000 */
[----:B------:R-:W-:Y:S01]  /*27a40*/  FFMA.FTZ R23, R58, R183, -R194 ;  /* 0x000000b73a177223 */ /* 0x000fe200000108c2 */
[----:B------:R-:W-:Y:S01]  /*27a50*/  FADD.FTZ R36, R36, R33 ;  /* 0x0000002124247221 */ /* 0x000fe20000010000 */
[----:B------:R-:W-:Y:S01]  /*27a60*/  MUFU.EX2 R20, R20 ;  /* 0x0000001400147308 */ /* 0x000fe20000000800 */
[----:B------:R-:W-:Y:S01]  /*27a70*/  FADD.FTZ R46, R46, R35 ;  /* 0x000000232e2e7221 */ /* 0x000fe20000010000 */
[----:B-1----:R-:W-:Y:S01]  /*27a80*/  HMMA.16816.F32 R12, R24, R8, R12 ;  /* 0x00000008180c723c */ /* 0x002fe2000000180c */
[----:B------:R-:W-:Y:S01]  /*27a90*/  FADD.FTZ R37, R37, R36 ;  /* 0x0000002425257221 */ /* 0x000fe20000010000 */
[----:B---3--:R-:W-:Y:S01]  /*27aa0*/  F2FP.F16.F32.PACK_AB R9, R73, R72 ;  /* 0x000000484909723e */ /* 0x008fe200000000ff */
[----:B------:R-:W-:-:S02]  /*27ab0*/  FADD.FTZ R39, R39, R46 ;  /* 0x0000002e27277221 */ /* 0x000fc40000010000 */
[----:B------:R-:W-:Y:S01]  /*27ac0*/  FADD.FTZ R37, R38, R37 ;  /* 0x0000002526257221 */ /* 0x000fe20000010000 */
[----:B------:R-:W1:Y:S01]  /*27ad0*/  MUFU.EX2 R21, R21 ;  /* 0x0000001500157308 */ /* 0x000e620000000800 */
[----:B------:R-:W-:Y:S01]  /*27ae0*/  FADD.FTZ R146, R146, R39 ;  /* 0x0000002792927221 */ /* 0x000fe20000010000 */
[C---:B------:R-:W-:Y:S01]  /*27af0*/  HMMA.16816.F32 R140, R24.reuse, R10, R140 ;  /* 0x0000000a188c723c */ /* 0x040fe2000000188c */
[----:B------:R-:W-:Y:S02]  /*27b00*/  FADD.FTZ R144, R144, R37 ;  /* 0x0000002590907221 */ /* 0x000fe40000010000 */
[----:B------:R-:W-:Y:S01]  /*27b10*/  FADD.FTZ R146, R145, R146 ;  /* 0x0000009291927221 */ /* 0x000fe20000010000 */
[-C--:B--2---:R-:W-:Y:S01]  /*27b20*/  MOV R2, R182.reuse ;  /* 0x000000b600027202 */ /* 0x084fe20000000f00 */
[----:B------:R-:W-:Y:S01]  /*27b30*/  FADD.FTZ R144, R129, R144 ;  /* 0x0000009081907221 */ /* 0x000fe20000010000 */
[----:B------:R-:W-:Y:S01]  /*27b40*/  MUFU.EX2 R22, R22 ;  /* 0x0000001600167308 */ /* 0x000fe20000000800 */
[----:B------:R-:W-:Y:S01]  /*27b50*/  FADD.FTZ R147, R147, R146 ;  /* 0x0000009293937221 */ /* 0x000fe20000010000 */
[----:B-----5:R-:W-:Y:S01]  /*27b60*/  HMMA.16816.F32 R136, R24, R16, R136 ;  /* 0x000000101888723c */ /* 0x020fe20000001888 */
[----:B------:R-:W-:Y:S01]  /*27b70*/  FADD.FTZ R131, R131, R144 ;  /* 0x0000009083837221 */ /* 0x000fe20000010000 */
[----:B------:R-:W-:Y:S01]  /*27b80*/  @P0 MOV R2, R182 ;  /* 0x000000b600020202 */ /* 0x000fe20000000f00 */
[----:B------:R-:W-:-:S02]  /*27b90*/  FADD.FTZ R166, R166, R147 ;  /* 0x00000093a6a67221 */ /* 0x000fc40000010000 */
[----:B------:R-:W-:Y:S01]  /*27ba0*/  FADD.FTZ R196, R196, R131 ;  /* 0x00000083c4c47221 */ /* 0x000fe20000010000 */
[----:B------:R-:W2:Y:S01]  /*27bb0*/  MUFU.EX2 R23, R23 ;  /* 0x0000001700177308 */ /* 0x000ea20000000800 */
[----:B------:R-:W-:Y:S01]  /*27bc0*/  FADD.FTZ R31, R31, R166 ;  /* 0x000000a61f1f7221 */ /* 0x000fe20000010000 */
[----:B------:R-:W-:Y:S01]  /*27bd0*/  HMMA.16816.F32 R132, R24, R18, R132 ;  /* 0x000000121884723c */ /* 0x000fe20000001884 */
[----:B------:R-:W-:Y:S01]  /*27be0*/  FADD.FTZ R29, R29, R196 ;  /* 0x000000c41d1d7221 */ /* 0x000fe20000010000 */
[----:B------:R-:W3:Y:S01]  /*27bf0*/  LDSM.16.MT88.4 R16, [R56+0x7800] ;  /* 0x007800003810783b */ /* 0x000ee20000004200 */
[----:B------:R-:W-:Y:S01]  /*27c00*/  FADD.FTZ R31, R66, R31 ;  /* 0x0000001f421f7221 */ /* 0x000fe20000010000 */
[----:B-1----:R-:W-:Y:S01]  /*27c10*/  F2FP.F16.F32.PACK_AB R8, R21, R20 ;  /* 0x000000141508723e */ /* 0x002fe200000000ff */
[----:B------:R-:W-:Y:S01]  /*27c20*/  FADD.FTZ R29, R28, R29 ;  /* 0x0000001d1c1d7221 */ /* 0x000fe20000010000 */
[----:B------:R-:W1:Y:S01]  /*27c30*/  MUFU.EX2 R41, R41 ;  /* 0x0000002900297308 */ /* 0x000e620000000800 */
[----:B------:R-:W-:-:S02]  /*27c40*/  FADD.FTZ R0, R0, R31 ;  /* 0x0000001f00007221 */ /* 0x000fc40000010000 */
[----:B------:R-:W-:Y:S02]  /*27c50*/  FADD.FTZ R30, R30, R29 ;  /* 0x0000001d1e1e7221 */ /* 0x000fe40000010000 */
[----:B------:R-:W-:Y:S02]  /*27c60*/  FADD.FTZ R0, R3, R0 ;  /* 0x0000000003007221 */ /* 0x000fe40000010000 */
[----:B------:R-:W-:Y:S02]  /*27c70*/  FADD.FTZ R113, R113, R30 ;  /* 0x0000001e71717221 */ /* 0x000fe40000010000 */
[----:B------:R-:W-:Y:S01]  /*27c80*/  FADD.FTZ R97, R97, R0 ;  /* 0x0000000061617221 */ /* 0x000fe20000010000 */
[----:B--2---:R-:W-:Y:S01]  /*27c90*/  F2FP.F16.F32.PACK_AB R10, R23, R22 ;  /* 0x00000016170a723e */ /* 0x004fe200000000ff */
[----:B------:R-:W-:Y:S01]  /*27ca0*/  FADD.FTZ R104, R104, R113 ;  /* 0x0000007168687221 */ /* 0x000fe20000010000 */
[-C--:B------:R-:W-:Y:S01]  /*27cb0*/  MOV R0, R179.reuse ;  /* 0x000000b300007202 */ /* 0x080fe20000000f00 */
[----:B------:R-:W-:Y:S01]  /*27cc0*/  FADD.FTZ R97, R98, R97 ;  /* 0x0000006162617221 */ /* 0x000fe20000010000 */
[----:B------:R-:W-:Y:S01]  /*27cd0*/  @P0 MOV R0, R179 ;  /* 0x000000b300000202 */ /* 0x000fe20000000f00 */
[----:B------:R-:W-:-:S02]  /*27ce0*/  FADD.FTZ R105, R105, R104 ;  /* 0x0000006869697221 */ /* 0x000fc40000010000 */
[----:B------:R-:W-:Y:S01]  /*27cf0*/  FADD.FTZ R88, R88, R97 ;  /* 0x0000006158587221 */ /* 0x000fe20000010000 */
[----:B-1----:R-:W-:Y:S01]  /*27d00*/  F2FP.F16.F32.PACK_AB R11, R41, R60 ;  /* 0x0000003c290b723e */ /* 0x002fe200000000ff */
[----:B------:R-:W-:Y:S02]  /*27d10*/  FADD.FTZ R96, R96, R105 ;  /* 0x0000006960607221 */ /* 0x000fe40000010000 */
[----:B------:R-:W-:Y:S02]  /*27d20*/  FADD.FTZ R89, R89, R88 ;  /* 0x0000005859597221 */ /* 0x000fe40000010000 */
[----:B------:R-:W-:Y:S02]  /*27d30*/  FADD.FTZ R81, R81, R96 ;  /* 0x0000006051517221 */ /* 0x000fe40000010000 */
[----:B------:R-:W-:Y:S01]  /*27d40*/  FADD.FTZ R20, R20, R89 ;  /* 0x0000005914147221 */ /* 0x000fe20000010000 */
[----:B----4-:R-:W-:Y:S01]  /*27d50*/  HMMA.16816.F32 R152, R8, R4, R152 ;  /* 0x000000040898723c */ /* 0x010fe20000001898 */
[----:B------:R-:W-:Y:S01]  /*27d60*/  FADD.FTZ R72, R72, R81 ;  /* 0x0000005148487221 */ /* 0x000fe20000010000 */
[----:B------:R-:W-:Y:S01]  /*27d70*/  MOV R81, R57 ;  /* 0x0000003900517202 */ /* 0x000fe20000000f00 */
[----:B------:R-:W-:-:S02]  /*27d80*/  FADD.FTZ R21, R21, R20 ;  /* 0x0000001415157221 */ /* 0x000fc40000010000 */
[----:B------:R-:W-:Y:S02]  /*27d90*/  FADD.FTZ R73, R73, R72 ;  /* 0x0000004849497221 */ /* 0x000fe40000010000 */
[----:B------:R-:W-:Y:S01]  /*27da0*/  FADD.FTZ R22, R22, R21 ;  /* 0x0000001516167221 */ /* 0x000fe20000010000 */
[----:B------:R-:W-:Y:S01]  /*27db0*/  HMMA.16816.F32 R160, R8, R184, R160 ;  /* 0x000000b808a0723c */ /* 0x000fe200000018a0 */
[----:B------:R-:W-:Y:S02]  /*27dc0*/  FADD.FTZ R60, R60, R73 ;  /* 0x000000493c3c7221 */ /* 0x000fe40000010000 */
[----:B------:R-:W-:Y:S02]  /*27dd0*/  FADD.FTZ R3, R23, R22 ;  /* 0x0000001617037221 */ /* 0x000fe40000010000 */
[----:B------:R-:W-:-:S03]  /*27de0*/  FADD.FTZ R4, R41, R60 ;  /* 0x0000003c29047221 */ /* 0x000fc60000010000 */
[C---:B------:R-:W-:Y:S02]  /*27df0*/  HMMA.16816.F32 R156, R8.reuse, R186, R156 ;  /* 0x000000ba089c723c */ /* 0x040fe4000000189c */
[----:B------:R2:W-:Y:S04]  /*27e00*/  STL [R1], R4 ;  /* 0x0000000401007387 */ /* 0x0005e80000100800 */
[----:B------:R2:W-:Y:S02]  /*27e10*/  STL [R1+0x4], R3 ;  /* 0x0000040301007387 */ /* 0x0005e40000100800 */
[C---:B------:R-:W-:Y:S08]  /*27e20*/  HMMA.16816.F32 R148, R8.reuse, R6, R148 ;  /* 0x000000060894723c */ /* 0x040ff00000001894 */
[C---:B------:R-:W-:Y:S08]  /*27e30*/  HMMA.16816.F32 R144, R8.reuse, R168, R12 ;  /* 0x000000a80890723c */ /* 0x040ff0000000180c */
[C---:B------:R-:W-:Y:S08]  /*27e40*/  HMMA.16816.F32 R140, R8.reuse, R170, R140 ;  /* 0x000000aa088c723c */ /* 0x040ff0000000188c */
[C---:B---3--:R-:W-:Y:S08]  /*27e50*/  HMMA.16816.F32 R136, R8.reuse, R16, R136 ;  /* 0x000000100888723c */ /* 0x048ff00000001888 */
[----:B------:R-:W-:Y:S01]  /*27e60*/  HMMA.16816.F32 R132, R8, R18, R132 ;  /* 0x000000120884723c */ /* 0x000fe20000001884 */
[----:B------:R-:W-:-:S04]  /*27e70*/  NOP ;  /* 0x0000000000007918 */ /* 0x000fc80000000000 */
[----:B--2---:R-:W-:-:S15]  /*27e80*/  @P0 BRA `(.L_x_7186) ;  /* 0x0000000000040947 */ /* 0x004fde0003800000 */
.L_x_7177:
[----:B------:R-:W-:-:S05]  /*27e90*/  IADD3 R251, PT, PT, R81, -0x1, RZ ;  /* 0xffffffff51fb7810 */ /* 0x000fca0007ffe0ff */
.L_x_7186:
[----:B------:R-:W-:Y:S05]  /*27ea0*/  BSYNC B2 ;  /* 0x0000000000027941 */ /* 0x000fea0003800000 */
.L_x_7176:
[----:B------:R-:W-:-:S13]  /*27eb0*/  ISETP.GE.AND P0, PT, R251, R226, PT ;  /* 0x000000e2fb00720c */ /* 0x000fda0003f06270 */
[----:B------:R-:W-:Y:S05]  /*27ec0*/  @!P0 BRA `(.L_x_7187) ;  /* 0x000000bc00e48947 */ /* 0x000fea0003800000 */
[----:B------:R-:W2:Y:S01]  /*27ed0*/  S2R R4, SR_TID.X ;  /* 0x0000000000047919 */ /* 0x000ea20000002100 */
[----:B------:R-:W3:Y:S01]  /*27ee0*/  S2UR UR6, SR_CgaCtaId ;  /* 0x00000000000679c3 */ /* 0x000ee20000008800 */
[----:B------:R-:W-:Y:S01]  /*27ef0*/  UMOV UR7, 0x400 ;  /* 0x0000040000077882 */ /* 0x000fe20000000000 */
[----:B------:R-:W-:Y:S01]  /*27f00*/  ISETP.NE.U32.AND P3, PT, R242, RZ, PT ;  /* 0x000000fff200720c */ /* 0x000fe20003f65070 */
[----:B------:R-:W-:Y:S02]  /*27f10*/  IMAD.MOV.U32 R167, RZ, RZ, R0 ;  /* 0x000000ffffa77224 */ /* 0x000fe400078e0000 */
[----:B------:R-:W-:Y:S01]  /*27f20*/  IMAD.MOV.U32 R166, RZ, RZ, R2 ;  /* 0x000000ffffa67224 */ /* 0x000fe200078e0002 */
[----:B------:R-:W-:Y:S01]  /*27f30*/  ISETP.NE.AND.EX P3, PT, R243, RZ, PT, P3 ;  /* 0x000000fff300720c */ /* 0x000fe20003f65330 */
[----:B---3--:R-:W-:-:S06]  /*27f40*/  ULEA UR6, UR6, UR7, 0x18 ;  /* 0x0000000706067291 */ /* 0x008fcc000f8ec0ff */
[----:B------:R-:W-:Y:S02]  /*27f50*/  IMAD.U32 R219, RZ, RZ, UR6 ;  /* 0x00000006ffdb7e24 */ /* 0x000fe4000f8e00ff */
[----:B--2---:R-:W-:-:S05]  /*27f60*/  IMAD.SHL.U32 R3, R4, 0x8, RZ ;  /* 0x0000000804037824 */ /* 0x004fca00078e00ff */
[C---:B------:R-:W-:Y:S02]  /*27f70*/  LOP3.LUT R5, R3.reuse, 0x1c0, RZ, 0xc0, !PT ;  /* 0x000001c003057812 */ /* 0x040fe400078ec0ff */
[----:B------:R-:W-:Y:S02]  /*27f80*/  LOP3.LUT R218, R3, 0x38, RZ, 0xc0, !PT ;  /* 0x0000003803da7812 */ /* 0x000fe400078ec0ff */
[----:B------:R-:W-:-:S04]  /*27f90*/  LOP3.LUT R5, R5, 0x38, R4, 0xf8, !PT ;  /* 0x0000003805057812 */ /* 0x000fc800078ef804 */
[----:B------:R-:W-:-:S04]  /*27fa0*/  LOP3.LUT R4, R5, R218, RZ, 0x3c, !PT ;  /* 0x000000da05047212 */ /* 0x000fc800078e3cff */
[----:B------:R-:W-:-:S05]  /*27fb0*/  LOP3.LUT R4, R4, 0x1e00, R3, 0xf8, !PT ;  /* 0x00001e0004047812 */ /* 0x000fca00078ef803 */
[----:B-1----:R-:W-:-:S07]  /*27fc0*/  IMAD R249, R4, 0x2, R219 ;  /* 0x0000000204f97824 */ /* 0x002fce00078e02db */
.L_x_7194:
[----:B------:R-:W1:Y:S01]  /*27fd0*/  S2R R2, SR_TID.X ;  /* 0x0000000000027919 */ /* 0x000e620000002100 */
[----:B--2---:R-:W-:Y:S01]  /*27fe0*/  MOV R3, R230 ;  /* 0x000000e600037202 */ /* 0x004fe20000000f00 */
[----:B------:R-:W-:Y:S04]  /*27ff0*/  DEPBAR.LE SB0, 0x0 ;  /* 0x000080000000791a */ /* 0x000fe80000000000 */
[----:B------:R-:W-:Y:S05]  /*28000*/  WARPSYNC.ALL ;  /* 0x0000000000007948 */ /* 0x000fea0003800000 */
[----:B------:R-:W-:Y:S01]  /*28010*/  BAR.SYNC.DEFER_BLOCKING 0x0 ;  /* 0x0000000000007b1d */ /* 0x000fe20000010000 */
[----:B------:R-:W-:Y:S01]  /*28020*/  ISETP.GE.AND P1, PT, R218, R237, PT ;  /* 0x000000edda00720c */ /* 0x000fe20003f26270 */
[----:B------:R-:W-:Y:S02]  /*28030*/  @!P3 IMAD.MOV.U32 R5, RZ, RZ, RZ ;  /* 0x000000ffff05b224 */ /* 0x000fe400078e00ff */
[----:B------:R-:W-:Y:S03]  /*28040*/  IMAD.MOV.U32 R0, RZ, RZ, R231 ;  /* 0x000000ffff007224 */ /* 0x000fe600078e00e7 */
[----:B------:R-:W-:Y:S02]  /*28050*/  @!P3 IADD3 R5, P0, PT, RZ, -R5, RZ ;  /* 0x80000005ff05b210 */ /* 0x000fe40007f1e0ff */
[----:B-1----:R-:W-:Y:S01]  /*28060*/  SHF.L.U32 R4, R2, 0x6, RZ ;  /* 0x0000000602047819 */ /* 0x002fe200000006ff */
[----:B------:R-:W2:Y:S01]  /*28070*/  @!P3 LD.E R6, desc[UR4][R164.64+0x40] ;  /* 0x00004004a406b980 */ /* 0x000ea2000c101900 */
[----:B------:R-:W-:Y:S01]  /*28080*/  BSSY.RECONVERGENT B0, `(.L_x_7188) ;  /* 0x0000046000007945 */ /* 0x000fe20003800200 */
        /* <DEDUP_REMOVED lines=19> */
[----:B------:R-:W-:Y:S02]  /*281c0*/  ISETP.GE.AND P0, PT, R5, RZ, PT ;  /* 0x000000ff0500720c */ /* 0x000fe40003f06270 */
[-C--:B------:R-:W-:Y:S01]  /*281d0*/  LOP3.LUT R5, RZ, R12.reuse, RZ, 0x33, !PT ;  /* 0x0000000cff057212 */ /* 0x080fe200078e33ff */
        /* <DEDUP_REMOVED lines=20> */
[----:B------:R-:W-:Y:S09]  /*28320*/  ISETP.NE.AND P4, PT, R12, RZ, PT ;  /* 0x000000ff0c00720c */ /* 0x000ff20003f85270 */
        /* <DEDUP_REMOVED lines=27> */
.L_x_7189:
[----:B------:R-:W-:Y:S05]  /*284e0*/  BSYNC.RECONVERGENT B0 ;  /* 0x0000000000007941 */ /* 0x000fea0003800200 */
.L_x_7188:
[----:B------:R-:W-:Y:S01]  /*284f0*/  @!PT LDS RZ, [RZ] ;  /* 0x00000000fffff984 */ /* 0x000fe20000000800 */
[----:B------:R-:W-:Y:S01]  /*28500*/  @!PT LDS RZ, [RZ] ;  /* 0x00000000fffff984 */ /* 0x000fe20000000800 */
[----:B------:R-:W-:Y:S01]  /*28510*/  @!PT LDS RZ, [RZ] ;  /* 0x00000000fffff984 */ /* 0x000fe20000000800 */
[----:B------:R-:W-:Y:S01]  /*28520*/  @!P1 LDGSTS.E.BYPASS.LTC128B.128 [R249+0xa000], desc[UR4][R230.64] ;  /* 0x0a000000e6f99fae */ /* 0x000fe2000b981a04 */
[C---:B------:R-:W-:Y:S01]  /*28530*/  SHF.L.U32 R7, R224.reuse, 0x5, RZ ;  /* 0x00000005e0077819 */ /* 0x040fe200000006ff */
[----:B------:R-:W-:Y:S01]  /*28540*/  BSSY.RECONVERGENT B1, `(.L_x_7190) ;  /* 0x0000318000017945 */ /* 0x000fe20003800200 */
[----:B------:R-:W-:Y:S02]  /*28550*/  SHF.L.U64.HI R6, R224, 0x5, R225 ;  /* 0x00000005e0067819 */ /* 0x000fe400000102e1 */
[----:B------:R-:W-:Y:S02]  /*28560*/  IADD3 R8, P0, PT, R7, R230, RZ ;  /* 0x000000e607087210 */ /* 0x000fe40007f1e0ff */
[----:B------:R-:W-:Y:S01]  /*28570*/  LOP3.LUT R3, R4, 0x1c0, RZ, 0xc0, !PT ;  /* 0x000001c004037812 */ /* 0x000fe200078ec0ff */
[----:B------:R-:W-:Y:S01]  /*28580*/  @P1 STS.128 [R249+0xa000], RZ ;  /* 0x00a000fff9001388 */ /* 0x000fe20000000c00 */
[----:B------:R-:W-:Y:S02]  /*28590*/  IADD3.X R9, PT, PT, R6, R231, RZ, P0, !PT ;  /* 0x000000e706097210 */ /* 0x000fe400007fe4ff */
[-C--:B------:R-:W-:Y:S02]  /*285a0*/  IADD3 R10, P0, PT, R8, R7.reuse, RZ ;  /* 0x00000007080a7210 */ /* 0x080fe40007f1e0ff */
[----:B------:R-:W-:Y:S02]  /*285b0*/  SHF.L.U32 R218, R2, 0x3, RZ ;  /* 0x0000000302da7819 */ /* 0x000fe400000006ff */
[-C--:B------:R-:W-:Y:S01]  /*285c0*/  IADD3.X R11, PT, PT, R9, R6.reuse, RZ, P0, !PT ;  /* 0x00000006090b7210 */ /* 0x080fe200007fe4ff */
[----:B------:R-:W-:Y:S01]  /*285d0*/  @!PT LDS RZ, [RZ] ;  /* 0x00000000fffff984 */ /* 0x000fe20000000800 */
[----:B------:R-:W-:Y:S01]  /*285e0*/  @!PT LDS RZ, [RZ] ;  /* 0x00000000fffff984 */ /* 0x000fe20000000800 */
[----:B------:R-:W-:Y:S01]  /*285f0*/  @!PT LDS RZ, [RZ] ;  /* 0x00000000fffff984 */ /* 0x000fe20000000800 */
[----:B------:R1:W-:Y:S01]  /*28600*/  @!P1 LDGSTS.E.BYPASS.LTC128B.128 [R249+0xa800], desc[UR4][R8.64] ;  /* 0x0a80000008f99fae */ /* 0x0003e2000b981a04 */
[-C--:B------:R-:W-:Y:S02]  /*28610*/  IADD3 R14, P0, PT, R10, R7.reuse, RZ ;  /* 0x000000070a0e7210 */ /* 0x080fe40007f1e0ff */
[--C-:B------:R-:W-:Y:S02]  /*28620*/  SHF.R.U32.HI R216, RZ, 0x1, R2.reuse ;  /* 0x00000001ffd87819 */ /* 0x100fe40000011602 */
[-C--:B------:R-:W-:Y:S02]  /*28630*/  IADD3.X R15, PT, PT, R11, R6.reuse, RZ, P0, !PT ;  /* 0x000000060b0f7210 */ /* 0x080fe400007fe4ff */
[-C--:B------:R-:W-:Y:S01]  /*28640*/  IADD3 R12, P0, PT, R14, R7.reuse, RZ ;  /* 0x000000070e0c7210 */ /* 0x080fe20007f1e0ff */
[----:B------:R-:W-:Y:S01]  /*28650*/  @P1 STS.128 [R249+0xa800], RZ ;  /* 0x00a800fff9001388 */ /* 0x000fe20000000c00 */
[----:B------:R-:W-:Y:S02]  /*28660*/  LOP3.LUT R218, R218, 0x38, RZ, 0xc0, !PT ;  /* 0x00000038dada7812 */ /* 0x000fe400078ec0ff */
[-C--:B------:R-:W-:Y:S02]  /*28670*/  IADD3.X R13, PT, PT, R15, R6.reuse, RZ, P0, !PT ;  /* 0x000000060f0d7210 */ /* 0x080fe400007fe4ff */
[-C--:B------:R-:W-:Y:S02]  /*28680*/  IADD3 R16, P0, PT, R12, R7.reuse, RZ ;  /* 0x000000070c107210 */ /* 0x080fe40007f1e0ff */
[----:B------:R-:W-:Y:S01]  /*28690*/  LOP3.LUT R3, R3, 0x8, R2, 0xf8, !PT ;  /* 0x0000000803037812 */ /* 0x000fe200078ef802 */
[----:B------:R-:W-:Y:S01]  /*286a0*/  @!PT LDS RZ, [RZ] ;  /* 0x00000000fffff984 */ /* 0x000fe20000000800 */
[----:B------:R-:W-:Y:S01]  /*286b0*/  @!PT LDS RZ, [RZ] ;  /* 0x00000000fffff984 */ /* 0x000fe20000000800 */
[----:B------:R-:W-:Y:S01]  /*286c0*/  @!PT LDS RZ, [RZ] ;  /* 0x00000000fffff984 */ /* 0x000fe20000000800 */
[----:B------:R-:W-:Y:S01]  /*286d0*/  @!P1 LDGSTS.E.BYPASS.LTC128B.128 [R249+0xb000], desc[UR4][R10.64] ;  /* 0x0b0000000af99fae */ /* 0x000fe2000b981a04 */
        /* <DEDUP_REMOVED lines=8> */
[-C--:B------:R-:W-:Y:S01]  /*28760*/  IADD3 R22, P0, PT, R20, R7.reuse, RZ ;  /* 0x0000000714167210 */ /* 0x080fe20007f1e0ff */
[----:B------:R-:W-:Y:S01]  /*28770*/  @!PT LDS RZ, [RZ] ;  /* 0x00000000fffff984 */ /* 0x000fe20000000800 */
[----:B------:R-:W-:Y:S01]  /*28780*/  @!PT LDS RZ, [RZ] ;  /* 0x00000000fffff984 */ /* 0x000fe20000000800 */
[----:B------:R-:W-:Y:S01]  /*28790*/  @!PT LDS RZ, [RZ] ;  /* 0x00000000fffff984 */ /* 0x000fe20000000800 */
[----:B------:R-:W-:Y:S01]  /*287a0*/  @!P1 LDGSTS.E.BYPASS.LTC128B.128 [R249+0xb800], desc[UR4][R14.64] ;  /* 0x0b8000000ef99fae */ /* 0x000fe2000b981a04 */
[----:B------:R-:W-:Y:S02]  /*287b0*/  LOP3.LUT R0, R4, 0x400, RZ, 0xc0, !PT ;  /* 0x0000040004007812 */ /* 0x000fe400078ec0ff */
[----:B------:R-:W-:Y:S02]  /*287c0*/  IADD3.X R23, PT, PT, R21, R6, RZ, P0, !PT ;  /* 0x0000000615177210 */ /* 0x000fe400007fe4ff */
[----:B-1----:R-:W-:Y:S02]  /*287d0*/  IADD3 R8, P0, PT, R22, R7, RZ ;  /* 0x0000000716087210 */ /* 0x002fe40007f1e0ff */
[----:B------:R-:W-:Y:S01]  /*287e0*/  LOP3.LUT R3, R3, R218, RZ, 0x3c, !PT ;  /* 0x000000da03037212 */ /* 0x000fe200078e3cff */
[----:B------:R-:W-:Y:S01]  /*287f0*/  @P1 STS.128 [R249+0xb800], RZ ;  /* 0x00b800fff9001388 */ /* 0x000fe20000000c00 */
[----:B------:R-:W-:Y:S02]  /*28800*/  IADD3.X R9, PT, PT, R23, R6, RZ, P0, !PT ;  /* 0x0000000617097210 */ /* 0x000fe400007fe4ff */
[----:B------:R-:W-:Y:S02]  /*28810*/  LOP3.LUT R217, R217, 0x7c00, RZ, 0xc0, !PT ;  /* 0x00007c00d9d97812 */ /* 0x000fe400078ec0ff */
[--C-:B------:R-:W-:Y:S02]  /*28820*/  LOP3.LUT R5, R5, 0x1c0, R4.reuse, 0xf8, !PT ;  /* 0x000001c005057812 */ /* 0x100fe400078ef804 */
[----:B------:R-:W-:Y:S01]  /*28830*/  LEA R0, R3, R0, 0x1 ;  /* 0x0000000003007211 */ /* 0x000fe200078e08ff */
[----:B------:R-:W-:Y:S01]  /*28840*/  @!PT LDS RZ, [RZ] ;  /* 0x00000000fffff984 */ /* 0x000fe20000000800 */
[----:B------:R-:W-:Y:S01]  /*28850*/  @!PT LDS RZ, [RZ] ;  /* 0x00000000fffff984 */ /* 0x000fe20000000800 */
[----:B------:R-:W-:Y:S01]  /*28860*/  @!PT LDS RZ, [RZ] ;  /* 0x00000000fffff984 */ /* 0x000fe20000000800 */
[----:B------:R1:W-:Y:S01]  /*28870*/  @!P1 LDGSTS.E.BYPASS.LTC128B.128 [R249+0xc000], desc[UR4][R12.64] ;  /* 0x0c0000000cf99fae */ /* 0x0003e2000b981a04 */
[----:B------:R-:W-:Y:S02]  /*28880*/  LOP3.LUT R3, R217, 0x200, R4, 0xf8, !PT ;  /* 0x00000200d9037812 */ /* 0x000fe400078ef804 */
[----:B------:R-:W-:Y:S02]  /*28890*/  LOP3.LUT R220, R5, R218, RZ, 0x3c, !PT ;  /* 0x000000da05dc7212 */ /* 0x000fe400078e3cff */
[----:B------:R-:W-:Y:S02]  /*288a0*/  IADD3 R213, PT, PT, R219, R0, RZ ;  /* 0x00000000dbd57210 */ /* 0x000fe40007ffe0ff */
[----:B------:R-:W-:Y:S01]  /*288b0*/  LOP3.LUT R4, R3, R220, RZ, 0xfc, !PT ;  /* 0x000000dc03047212 */ /* 0x000fe200078efcff */
[----:B------:R-:W-:Y:S01]  /*288c0*/  @P1 STS.128 [R249+0xc000], RZ ;  /* 0x00c000fff9001388 */ /* 0x000fe20000000c00 */
[----:B------:R-:W-:Y:S02]  /*288d0*/  MOV R0, 0x20 ;  /* 0x0000002000007802 */ /* 0x000fe40000000f00 */
[----:B------:R-:W-:Y:S02]  /*288e0*/  LEA R3, R4, R219, 0x1 ;  /* 0x000000db04037211 */ /* 0x000fe400078e08ff */
[----:B------:R-:W-:Y:S03]  /*288f0*/  LOP3.LUT P2, RZ, R2, 0x4, RZ, 0xc0, !PT ;  /* 0x0000000402ff7812 */ /* 0x000fe6000784c0ff */
        /* <DEDUP_REMOVED lines=11> */
[-C--:B------:R-:W-:Y:S04]  /*289b0*/  IADD3 R14, P0, PT, R12, R7.reuse, RZ ;  /* 0x000000070c0e7210 */ /* 0x080fe80007f1e0ff */
[-C--:B------:R-:W-:Y:S02]  /*289c0*/  IADD3.X R15, PT, PT, R13, R6.reuse, RZ, P0, !PT ;  /* 0x000000060d0f7210 */ /* 0x080fe400007fe4ff */
[-C--:B------:R-:W-:Y:S01]  /*289d0*/  IADD3 R10, P0, PT, R14, R7.reuse, RZ ;  /* 0x000000070e0a7210 */ /* 0x080fe20007f1e0ff */
[----:B------:R-:W-:Y:S03]  /*289e0*/  @P1 STS.128 [R249+0xd000], RZ ;  /* 0x00d000fff9001388 */ /* 0x000fe60000000c00 */
[-C--:B------:R-:W-:Y:S05]  /*289f0*/  IADD3.X R11, PT, PT, R15, R6.reuse, RZ, P0, !PT ;  /* 0x000000060f0b7210 */ /* 0x080fea00007fe4ff */
        /* <DEDUP_REMOVED lines=32> */
[----:B------:R-:W-:Y:S08]  /*28c00*/  @!P1 LDGSTS.E.BYPASS.LTC128B.128 [R249+0x10000], desc[UR4][R10.64] ;  /* 0x100000000af99fae */ /* 0x000ff0000b981a04 */
[----:B------:R-:W-:Y:S01]  /*28c10*/  @P1 STS.128 [R249+0x10000], RZ ;  /* 0x010000fff9001388 */ /* 0x000fe20000000c00 */
[----:B-1----:R-:W-:Y:S04]  /*28c20*/  @!P1 IADD3 R14, P0, PT, R12, R7, RZ ;  /* 0x000000070c0e9210 */ /* 0x002fe80007f1e0ff */
[----:B------:R-:W-:Y:S03]  /*28c30*/  @!P1 IADD3.X R15, PT, PT, R13, R6, RZ, P0, !PT ;  /* 0x000000060d0f9210 */ /* 0x000fe600007fe4ff */
[----:B------:R-:W-:Y:S01]  /*28c40*/  @!PT LDS RZ, [RZ] ;  /* 0x00000000fffff984 */ /* 0x000fe20000000800 */
[----:B------:R-:W-:Y:S01]  /*28c50*/  @!PT LDS RZ, [RZ] ;  /* 0x00000000fffff984 */ /* 0x000fe20000000800 */
[----:B------:R-:W-:Y:S01]  /*28c60*/  @!PT LDS RZ, [RZ] ;  /* 0x00000000fffff984 */ /* 0x000fe20000000800 */
[----:B------:R1:W-:Y:S01]  /*28c70*/  @!P1 LDGSTS.E.BYPASS.LTC128B.128 [R249+0x10800], desc[UR4][R8.64] ;  /* 0x1080000008f99fae */ /* 0x0003e2000b981a04 */
[----:B------:R-:W-:Y:S02]  /*28c80*/  LOP3.LUT P0, RZ, R2, 0x2, RZ, 0xc0, !PT ;  /* 0x0000000202ff7812 */ /* 0x000fe4000780c0ff */
[----:B------:R-:W-:Y:S02]  /*28c90*/  MOV R2, 0x40 ;  /* 0x0000004000027802 */ /* 0x000fe40000000f00 */
[----:B------:R-:W-:Y:S02]  /*28ca0*/  SEL R0, R0, 0xffffffe0, !P0 ;  /* 0xffffffe000007807 */ /* 0x000fe40004000000 */
[----:B------:R-:W-:Y:S01]  /*28cb0*/  SEL R2, R2, 0xffffffc0, !P2 ;  /* 0xffffffc002027807 */ /* 0x000fe20005000000 */
[----:B------:R-:W-:Y:S01]  /*28cc0*/  @P1 STS.128 [R249+0x10800], RZ ;  /* 0x010800fff9001388 */ /* 0x000fe20000000c00 */
[-C--:B------:R-:W-:Y:S02]  /*28cd0*/  IADD3 R172, PT, PT, R3, R0.reuse, RZ ;  /* 0x0000000003ac7210 */ /* 0x080fe40007ffe0ff */
[----:B------:R-:W-:Y:S02]  /*28ce0*/  IADD3 R212, PT, PT, R213, R0, RZ ;  /* 0x00000000d5d47210 */ /* 0x000fe40007ffe0ff */
[----:B------:R-:W-:Y:S02]  /*28cf0*/  IADD3 R221, PT, PT, R3, R2, RZ ;  /* 0x0000000203dd7210 */ /* 0x000fe40007ffe0ff */
[----:B------:R-:W-:Y:S01]  /*28d00*/  ISETP.GT.AND P0, PT, R251, R226, PT ;  /* 0x000000e2fb00720c */ /* 0x000fe20003f04270 */
        /* <DEDUP_REMOVED lines=10> */
[----:B------:R3:W-:Y:S08]  /*28db0*/  LDSM.16.M88.4 R128, [R3] ;  /* 0x000000000380783b */ /* 0x0007f00000000200 */
[----:B-1----:R-:W1:Y:S08]  /*28dc0*/  LDSM.16.M88.4 R8, [R213+0x2000] ;  /* 0x00200000d508783b */ /* 0x002e700000000200 */
[----:B------:R-:W2:Y:S01]  /*28dd0*/  LDSM.16.M88.4 R16, [R213+0x2800] ;  /* 0x00280000d510783b */ /* 0x000ea20000000200 */
[----:B---3--:R-:W-:Y:S07]  /*28de0*/  IADD3 R3, PT, PT, R213, R2, RZ ;  /* 0x00000002d5037210 */ /* 0x008fee0007ffe0ff */
        /* <DEDUP_REMOVED lines=13> */
[----:B------:R-:W0:Y:S08]  /*28ec0*/  LDGDEPBAR ;  /* 0x00000000000079af */ /* 0x000e300000000000 */
[----:B------:R-:W5:Y:S08]  /*28ed0*/  LDSM.16.M88.4 R168, [R213+0x9800] ;  /* 0x00980000d5a8783b */ /* 0x000f700000000200 */
[----:B------:R-:W-:Y:S08]  /*28ee0*/  LDSM.16.M88.4 R172, [R172] ;  /* 0x00000000acac783b */ /* 0x000ff00000000200 */
[----:B------:R-:W5:Y:S08]  /*28ef0*/  LDSM.16.M88.4 R176, [R212+0x2000] ;  /* 0x00200000d4b0783b */ /* 0x000f700000000200 */
[----:B------:R-:W5:Y:S08]  /*28f00*/  LDSM.16.M88.4 R180, [R212+0x2800] ;  /* 0x00280000d4b4783b */ /* 0x000f700000000200 */
[----:B------:R-:W5:Y:S08]  /*28f10*/  LDSM.16.M88.4 R184, [R212+0x3000] ;  /* 0x00300000d4b8783b */ /* 0x000f700000000200 */
[----:B------:R-:W-:Y:S08]  /*28f20*/  LDSM.16.M88.4 R188, [R212+0x4000] ;  /* 0x00400000d4bc783b */ /* 0x000ff00000000200 */
[----:B------:R-:W-:Y:S08]  /*28f30*/  LDSM.16.M88.4 R192, [R212+0x4800] ;  /* 0x00480000d4c0783b */ /* 0x000ff00000000200 */
[----:B------:R-:W-:Y:S08]  /*28f40*/  LDSM.16.M88.4 R196, [R212+0x5000] ;  /* 0x00500000d4c4783b */ /* 0x000ff00000000200 */
[----:B------:R-:W-:Y:S08]  /*28f50*/  LDSM.16.M88.4 R200, [R212+0x6000] ;  /* 0x00600000d4c8783b */ /* 0x000ff00000000200 */
[----:B------:R-:W-:Y:S08]  /*28f60*/  LDSM.16.M88.4 R204, [R212+0x6800] ;  /* 0x00680000d4cc783b */ /* 0x000ff00000000200 */
[----:B------:R-:W-:Y:S08]  /*28f70*/  LDSM.16.M88.4 R208, [R212+0x7800] ;  /* 0x00780000d4d0783b */ /* 0x000ff00000000200 */
[----:B------:R-:W5:Y:S01]  /*28f80*/  LD.E R229, desc[UR4][R164.64+0x18c] ;  /* 0x00018c04a4e57980 */ /* 0x000f62000c101900 */
[C---:B-1----:R-:W-:Y:S08]  /*28f90*/  HMMA.16816.F32 R4, R128.reuse, R8, RZ ;  /* 0x000000088004723c */ /* 0x042ff000000018ff */
        /* <DEDUP_REMOVED lines=65> */
[C---:B------:R-:W-:Y:S01]  /*293b0*/  HMMA.16816.F32 R92, R172.reuse, R208, R92 ;  /* 0x000000d0ac5c723c */ /* 0x040fe2000000185c */
        /* <DEDUP_REMOVED lines=14> */
[----:B------:R-:W-:Y:S07]  /*294a0*/  LDSM.16.M88.4 R172, [R3+0x6000] ;  /* 0x0060000003ac783b */ /* 0x000fee0000000200 */
[C---:B------:R-:W-:Y:S01]  /*294b0*/  HMMA.16816.F32 R4, R188.reuse, R192, R4 ;  /* 0x000000c0bc04723c */ /* 0x040fe20000001804 */
        /* <DEDUP_REMOVED lines=12> */
[C---:B----4-:R-:W-:Y:S03]  /*29580*/  HMMA.16816.F32 R36, R188.reuse, R208, R36 ;  /* 0x000000d0bc24723c */ /* 0x050fe60000001824 */
[C---:B------:R-:W-:Y:S02]  /*29590*/  IADD3 R208, PT, PT, R0.reuse, R221, RZ ;  /* 0x000000dd00d07210 */ /* 0x040fe40007ffe0ff */
[----:B------:R-:W-:Y:S03]  /*295a0*/  IADD3 R0, PT, PT, R0, R3, RZ ;  /* 0x0000000300007210 */ /* 0x000fe60007ffe0ff */
[C---:B------:R-:W-:Y:S01]  /*295b0*/  HMMA.16816.F32 R40, R188.reuse, R210, R40 ;  /* 0x000000d2bc28723c */ /* 0x040fe20000001828 */
[----:B------:R-:W-:Y:S07]  /*295c0*/  LDSM.16.M88.4 R208, [R208] ;  /* 0x00000000d0d0783b */ /* 0x000fee0000000200 */
[C---:B-1----:R-:W-:Y:S08]  /*295d0*/  HMMA.16816.F32 R44, R188.reuse, R168, R44 ;  /* 0x000000a8bc2c723c */ /* 0x042ff0000000182c */
[C---:B------:R-:W-:Y:S01]  /*295e0*/  HMMA.16816.F32 R48, R188.reuse, R170, R48 ;  /* 0x000000aabc30723c */ /* 0x040fe20000001830 */
[----:B------:R-:W1:Y:S07]  /*295f0*/  LDSM.16.M88.4 R168, [R3+0x5800] ;  /* 0x0058000003a8783b */ /* 0x000e6e0000000200 */
        /* <DEDUP_REMOVED lines=25> */
[-C--:B------:R-:W-:Y:S01]  /*29790*/  FMUL.FTZ R172, R4, R229.reuse ;  /* 0x000000e504ac7220 */ /* 0x080fe20000410000 */
[-C--:B------:R-:W-:Y:S01]  /*297a0*/  FMUL.FTZ R174, R5, R229.reuse ;  /* 0x000000e505ae7220 */ /* 0x080fe20000410000 */
[-C--:B------:R-:W-:Y:S01]  /*297b0*/  FMUL.FTZ R176, R6, R229.reuse ;  /* 0x000000e506b07220 */ /* 0x080fe20000410000 */
[-C--:B------:R-:W-:Y:S02]  /*297c0*/  FMUL.FTZ R178, R7, R229.reuse ;  /* 0x000000e507b27220 */ /* 0x080fe40000410000 */
[----:B------:R-:W1:Y:S01]  /*297d0*/  LDSM.16.M88.4 R4, [R0+0x3000] ;  /* 0x003000000004783b */ /* 0x000e620000000200 */
[----:B------:R-:W2:Y:S01]  /*297e0*/  MUFU.TANH R172, R172 ;  /* 0x000000ac00ac7308 */ /* 0x000ea20000002400 */
[C---:B------:R-:W-:Y:S03]  /*297f0*/  HMMA.16816.F32 R16, R208.reuse, R170, R16 ;  /* 0x000000aad010723c */ /* 0x040fe60000001810 */
[-C--:B------:R-:W-:Y:S01]  /*29800*/  FMUL.FTZ R9, R9, R229.reuse ;  /* 0x000000e509097220 */ /* 0x080fe20000410000 */
[-C--:B------:R-:W-:Y:S01]  /*29810*/  FMUL.FTZ R10, R10, R229.reuse ;  /* 0x000000e50a0a7220 */ /* 0x080fe20000410000 */
[-C--:B------:R-:W-:Y:S01]  /*29820*/  FMUL.FTZ R11, R11, R229.reuse ;  /* 0x000000e50b0b7220 */ /* 0x080fe20000410000 */
[-C--:B------:R-:W-:Y:S03]  /*29830*/  FMUL.FTZ R3, R8, R229.reuse ;  /* 0x000000e508037220 */ /* 0x080fe60000410000 */
[----:B------:R-:W3:Y:S01]  /*29840*/  MUFU.TANH R180, R9 ;  /* 0x0000000900b47308 */ /* 0x000ee20000002400 */
[-C--:B------:R-:W-:Y:S01]  /*29850*/  FMUL.FTZ R15, R15, R229.reuse ;  /* 0x000000e50f0f7220 */ /* 0x080fe20000410000 */
[-C--:B------:R-:W-:Y:S01]  /*29860*/  FMUL.FTZ R13, R13, R229.reuse ;  /* 0x000000e50d0d7220 */ /* 0x080fe20000410000 */
[-C--:B------:R-:W-:Y:S01]  /*29870*/  FMUL.FTZ R12, R12, R229.reuse ;  /* 0x000000e50c0c7220 */ /* 0x080fe20000410000 */
[-C--:B------:R-:W-:Y:S06]  /*29880*/  FMUL.FTZ R14, R14, R229.reuse ;  /* 0x000000e50e0e7220 */ /* 0x080fec0000410000 */
[----:B------:R-:W4:Y:S01]  /*29890*/  MUFU.TANH R182, R10 ;  /* 0x0000000a00b67308 */ /* 0x000f220000002400 */
[-C--:B------:R-:W-:Y:S01]  /*298a0*/  FMUL.FTZ R19, R19, R229.reuse ;  /* 0x000000e513137220 */ /* 0x080fe20000410000 */
[-C--:B------:R-:W-:Y:S01]  /*298b0*/  FMUL.FTZ R17, R17, R229.reuse ;  /* 0x000000e511117220 */ /* 0x080fe20000410000 */
[-C--:B------:R-:W-:Y:S07]  /*298c0*/  FMUL.FTZ R18, R18, R229.reuse ;  /* 0x000000e512127220 */ /* 0x080fee0000410000 */
[----:B------:R5:W2:Y:S10]  /*298d0*/  MUFU.TANH R184, R11 ;  /* 0x0000000b00b87308 */ /* 0x000ab40000002400 */
[----:B------:R3:W2:Y:S01]  /*298e0*/  MUFU.TANH R168, R3 ;  /* 0x0000000300a87308 */ /* 0x0006a20000002400 */
[C---:B-1----:R-:W-:Y:S09]  /*298f0*/  HMMA.16816.F32 R20, R208.reuse, R4, R20 ;  /* 0x00000004d014723c */ /* 0x042ff20000001814 */
[----:B------:R-:W1:Y:S01]  /*29900*/  MUFU.TANH R186, R15 ;  /* 0x0000000f00ba7308 */ /* 0x000e620000002400 */
[----:B-----5:R-:W5:Y:S01]  /*29910*/  LDSM.16.M88.4 R8, [R0+0x3800] ;  /* 0x003800000008783b */ /* 0x020f620000000200 */
[C---:B------:R-:W-:Y:S08]  /*29920*/  HMMA.16816.F32 R24, R208.reuse, R6, R24 ;  /* 0x00000006d018723c */ /* 0x040ff00000001818 */
[----:B------:R-:W1:Y:S01]  /*29930*/  MUFU.TANH R170, R13 ;  /* 0x0000000d00aa7308 */ /* 0x000e620000002400 */
[----:B------:R-:W4:Y:S01]  /*29940*/  LDSM.16.M88.4 R4, [R0+0x4000] ;  /* 0x004000000004783b */ /* 0x000f220000000200 */
[-C--:B---3--:R-:W-:Y:S08]  /*29950*/  FMUL.FTZ R3, R16, R229.reuse ;  /* 0x000000e510037220 */ /* 0x088ff00000410000 */
        /* <DEDUP_REMOVED lines=9> */
[----:B------:R-:W1:Y:S01]  /*299f0*/  MUFU.TANH R192, R21 ;  /* 0x0000001500c07308 */ /* 0x000e620000002400 */
[-C--:B---3--:R-:W-:Y:S09]  /*29a00*/  FMUL.FTZ R3, R24, R229.reuse ;  /* 0x000000e518037220 */ /* 0x088ff20000410000 */
[----:B------:R3:W1:Y:S01]  /*29a10*/  MUFU.TANH R24, R3 ;  /* 0x0000000300187308 */ /* 0x0006620000002400 */
[C---:B-----5:R-:W-:Y:S09]  /*29a20*/  HMMA.16816.F32 R28, R208.reuse, R8, R28 ;  /* 0x00000008d01c723c */ /* 0x060ff2000000181c */
[----:B------:R-:W1:Y:S01]  /*29a30*/  MUFU.TANH R190, R19 ;  /* 0x0000001300be7308 */ /* 0x000e620000002400 */
[C---:B------:R-:W-:Y:S01]  /*29a40*/  HMMA.16816.F32 R32, R208.reuse, R10, R32 ;  /* 0x0000000ad020723c */ /* 0x040fe20000001820 */
[----:B------:R-:W5:Y:S08]  /*29a50*/  LDSM.16.M88.4 R8, [R0+0x4800] ;  /* 0x004800000008783b */ /* 0x000f700000000200 */
[----:B------:R-:W1:Y:S01]  /*29a60*/  MUFU.TANH R188, R17 ;  /* 0x0000001100bc7308 */ /* 0x000e620000002400 */
[C---:B----4-:R-:W-:Y:S03]  /*29a70*/  HMMA.16816.F32 R36, R208.reuse, R4, R36 ;  /* 0x00000004d024723c */ /* 0x050fe60000001824 */
[-C--:B------:R-:W-:Y:S01]  /*29a80*/  FMUL.FTZ R29, R29, R229.reuse ;  /* 0x000000e51d1d7220 */ /* 0x080fe20000410000 */
[-C--:B------:R-:W-:Y:S01]  /*29a90*/  FMUL.FTZ R31, R31, R229.reuse ;  /* 0x000000e51f1f7220 */ /* 0x080fe20000410000 */
[-C--:B------:R-:W-:Y:S01]  /*29aa0*/  FMUL.FTZ R28, R28, R229.reuse ;  /* 0x000000e51c1c7220 */ /* 0x080fe20000410000 */
[-C--:B------:R-:W-:Y:S03]  /*29ab0*/  FMUL.FTZ R30, R30, R229.reuse ;  /* 0x000000e51e1e7220 */ /* 0x080fe60000410000 */
[----:B------:R-:W4:Y:S01]  /*29ac0*/  MUFU.TANH R200, R29 ;  /* 0x0000001d00c87308 */ /* 0x000f220000002400 */
[C---:B------:R-:W-:Y:S01]  /*29ad0*/  HMMA.16816.F32 R40, R208.reuse, R6, R40 ;  /* 0x00000006d028723c */ /* 0x040fe20000001828 */
[----:B------:R-:W2:Y:S02]  /*29ae0*/  LDSM.16.M88.4 R4, [R0+0x5000] ;  /* 0x005000000004783b */ /* 0x000ea40000000200 */
[-C--:B---3--:R-:W-:Y:S01]  /*29af0*/  FMUL.FTZ R3, R32, R229.reuse ;  /* 0x000000e520037220 */ /* 0x088fe20000410000 */
        /* <DEDUP_REMOVED lines=8> */
[----:B------:R1:W1:Y:S01]  /*29b80*/  MUFU.TANH R32, R3 ;  /* 0x0000000300207308 */ /* 0x0002620000002400 */
[-C--:B------:R-:W-:Y:S01]  /*29b90*/  FMUL.FTZ R15, R40, R229.reuse ;  /* 0x000000e5280f7220 */ /* 0x080fe20000410000 */
[-C--:B------:R-:W-:Y:S01]  /*29ba0*/  FMUL.FTZ R13, R43, R229.reuse ;  /* 0x000000e52b0d7220 */ /* 0x080fe20000410000 */
[-C--:B------:R-:W-:Y:S07]  /*29bb0*/  FMUL.FTZ R42, R42, R229.reuse ;  /* 0x000000e52a2a7220 */ /* 0x080fee0000410000 */
[----:B------:R-:W2:Y:S01]  /*29bc0*/  MUFU.TANH R214, R39 ;  /* 0x0000002700d67308 */ /* 0x000ea20000002400 */
[C---:B-----5:R-:W-:Y:S09]  /*29bd0*/  HMMA.16816.F32 R44, R208.reuse, R8, R44 ;  /* 0x00000008d02c723c */ /* 0x060ff2000000182c */
[----:B------:R5:W3:Y:S01]  /*29be0*/  MUFU.TANH R40, R15 ;  /* 0x0000000f00287308 */ /* 0x000ae20000002400 */
[-C--:B-1----:R-:W-:Y:S01]  /*29bf0*/  FMUL.FTZ R3, R41, R229.reuse ;  /* 0x000000e529037220 */ /* 0x082fe20000410000 */
[C---:B------:R-:W-:Y:S01]  /*29c00*/  HMMA.16816.F32 R48, R208.reuse, R10, R48 ;  /* 0x0000000ad030723c */ /* 0x040fe20000001830 */
[----:B------:R-:W1:Y:S07]  /*29c10*/  LDSM.16.M88.4 R8, [R0+0x5800] ;  /* 0x005800000008783b */ /* 0x000e6e0000000200 */
[----:B------:R4:W1:Y:S01]  /*29c20*/  MUFU.TANH R196, R25 ;  /* 0x0000001900c47308 */ /* 0x0008620000002400 */
[C---:B--2---:R-:W-:Y:S03]  /*29c30*/  HMMA.16816.F32 R52, R208.reuse, R4, R52 ;  /* 0x00000004d034723c */ /* 0x044fe60000001834 */
[-C--:B------:R-:W-:Y:S01]  /*29c40*/  FMUL.FTZ R47, R47, R229.reuse ;  /* 0x000000e52f2f7220 */ /* 0x080fe20000410000 */
[-C--:B------:R-:W-:Y:S01]  /*29c50*/  FMUL.FTZ R44, R44, R229.reuse ;  /* 0x000000e52c2c7220 */ /* 0x080fe20000410000 */
[-C--:B------:R-:W-:Y:S04]  /*29c60*/  FMUL.FTZ R46, R46, R229.reuse ;  /* 0x000000e52e2e7220 */ /* 0x080fe80000410000 */
[----:B------:R2:W1:Y:S01]  /*29c70*/  MUFU.TANH R198, R27 ;  /* 0x0000001b00c67308 */ /* 0x0004620000002400 */
[-C--:B-----5:R-:W-:Y:S01]  /*29c80*/  FMUL.FTZ R15, R45, R229.reuse ;  /* 0x000000e52d0f7220 */ /* 0x0a0fe20000410000 */
        /* <DEDUP_REMOVED lines=10> */
[----:B------:R3:W3:Y:S01]  /*29d30*/  MUFU.TANH R48, R21 ;  /* 0x0000001500307308 */ /* 0x0006e20000002400 */
[-C--:B------:R-:W-:Y:S01]  /*29d40*/  FMUL.FTZ R29, R56, R229.reuse ;  /* 0x000000e5381d7220 */ /* 0x080fe20000410000 */
[-C--:B----4-:R-:W-:Y:S01]  /*29d50*/  FMUL.FTZ R25, R57, R229.reuse ;  /* 0x000000e539197220 */ /* 0x090fe20000410000 */
[-C--:B--2---:R-:W-:Y:S07]  /*29d60*/  FMUL.FTZ R27, R59, R229.reuse ;  /* 0x000000e53b1b7220 */ /* 0x084fee0000410000 */
[----:B------:R-:W2:Y:S01]  /*29d70*/  MUFU.TANH R212, R37 ;  /* 0x0000002500d47308 */ /* 0x000ea20000002400 */
[-C--:B------:R-:W-:Y:S01]  /*29d80*/  FMUL.FTZ R58, R58, R229.reuse ;  /* 0x000000e53a3a7220 */ /* 0x080fe20000410000 */
[C---:B-1----:R-:W-:Y:S08]  /*29d90*/  HMMA.16816.F32 R60, R208.reuse, R8, R60 ;  /* 0x00000008d03c723c */ /* 0x042ff0000000183c */
[----:B------:R1:W4:Y:S01]  /*29da0*/  MUFU.TANH R56, R29 ;  /* 0x0000001d00387308 */ /* 0x0003220000002400 */
[-C--:B---3--:R-:W-:Y:S01]  /*29db0*/  FMUL.FTZ R21, R53, R229.reuse ;  /* 0x000000e535157220 */ /* 0x088fe20000410000 */
[C---:B------:R-:W-:Y:S01]  /*29dc0*/  HMMA.16816.F32 R64, R208.reuse, R10, R64 ;  /* 0x0000000ad040723c */ /* 0x040fe20000001840 */
[----:B------:R-:W3:Y:S07]  /*29dd0*/  LDSM.16.M88.4 R8, [R0+0x6800] ;  /* 0x006800000008783b */ /* 0x000eee0000000200 */
[----:B------:R2:W2:Y:S01]  /*29de0*/  MUFU.TANH R204, R33 ;  /* 0x0000002100cc7308 */ /* 0x0004a20000002400 */
[C---:B-----5:R-:W-:Y:S03]  /*29df0*/  HMMA.16816.F32 R68, R208.reuse, R4, R68 ;  /* 0x00000004d044723c */ /* 0x060fe60000001844 */
[-C--:B------:R-:W-:Y:S01]  /*29e00*/  FMUL.FTZ R31, R63, R229.reuse ;  /* 0x000000e53f1f7220 */ /* 0x080fe20000410000 */
[-C--:B------:R-:W-:Y:S05]  /*29e10*/  FMUL.FTZ R60, R60, R229.reuse ;  /* 0x000000e53c3c7220 */ /* 0x080fea0000410000 */
[----:B------:R5:W3:Y:S01]  /*29e20*/  MUFU.TANH R206, R35 ;  /* 0x0000002300ce7308 */ /* 0x000ae20000002400 */
[-C--:B-1----:R-:W-:Y:S01]  /*29e30*/  FMUL.FTZ R29, R61, R229.reuse ;  /* 0x000000e53d1d7220 */ /* 0x082fe20000410000 */
[-C--:B------:R-:W-:Y:S01]  /*29e40*/  FMUL.FTZ R62, R62, R229.reuse ;  /* 0x000000e53e3e7220 */ /* 0x080fe20000410000 */
[C---:B------:R-:W-:Y:S01]  /*29e50*/  HMMA.16816.F32 R72, R208.reuse, R6, R72 ;  /* 0x00000006d048723c */ /* 0x040fe20000001848 */
[----:B------:R-:W1:Y:S02]  /*29e60*/  LDSM.16.M88.4 R4, [R0+0x7000] ;  /* 0x007000000004783b */ /* 0x000e640000000200 */
[-C--:B------:R-:W-:Y:S01]  /*29e70*/  FMUL.FTZ R37, R67, R229.reuse ;  /* 0x000000e543257220 */ /* 0x080fe20000410000 */
[-C--:B------:R-:W-:Y:S03]  /*29e80*/  FMUL.FTZ R66, R66, R229.reuse ;  /* 0x000000e542427220 */ /* 0x080fe60000410000 */
[----:B------:R-:W1:Y:S01]  /*29e90*/  MUFU.TANH R174, R174 ;  /* 0x000000ae00ae7308 */ /* 0x000e620000002400 */
[-C--:B--2---:R-:W-:Y:S01]  /*29ea0*/  FMUL.FTZ R33, R64, R229.reuse ;  /* 0x000000e540217220 */ /* 0x084fe20000410000 */
[-C--:B------:R-:W-:Y:S01]  /*29eb0*/  FMUL.FTZ R39, R69, R229.reuse ;  /* 0x000000e545277220 */ /* 0x080fe20000410000 */
[-C--:B------:R-:W-:Y:S07]  /*29ec0*/  FMUL.FTZ R41, R71, R229.reuse ;  /* 0x000000e547297220 */ /* 0x080fee0000410000 */
[----:B------:R-:W2:Y:S01]  /*29ed0*/  MUFU.TANH R176, R176 ;  /* 0x000000b000b07308 */ /* 0x000ea20000002400 */
[-C--:B-----5:R-:W-:Y:S01]  /*29ee0*/  FMUL.FTZ R35, R65, R229.reuse ;  /* 0x000000e541237220 */ /* 0x0a0fe20000410000 */
[-C--:B------:R-:W-:Y:S01]  /*29ef0*/  FMUL.FTZ R68, R68, R229.reuse ;  /* 0x000000e544447220 */ /* 0x080fe20000410000 */
[-C--:B------:R-:W-:Y:S01]  /*29f00*/  FMUL.FTZ R70, R70, R229.reuse ;  /* 0x000000e546467220 */ /* 0x080fe20000410000 */
[-C--:B------:R-:W-:Y:S01]  /*29f10*/  FMUL.FTZ R47, R72, R229.reuse ;  /* 0x000000e5482f7220 */ /* 0x080fe20000410000 */
[-C--:B------:R-:W-:Y:S05]  /*29f20*/  FMUL.FTZ R43, R73, R229.reuse ;  /* 0x000000e5492b7220 */ /* 0x080fea0000410000 */
[----:B------:R-:W1:Y:S01]  /*29f30*/  MUFU.TANH R178, R178 ;  /* 0x000000b200b27308 */ /* 0x000e620000002400 */
[-C--:B------:R-:W-:Y:S01]  /*29f40*/  FMUL.FTZ R45, R75, R229.reuse ;  /* 0x000000e54b2d7220 */ /* 0x080fe20000410000 */
[-C--:B------:R-:W-:Y:S01]  /*29f50*/  FMUL.FTZ R74, R74, R229.reuse ;  /* 0x000000e54a4a7220 */ /* 0x080fe20000410000 */
[C---:B---3--:R-:W-:Y:S07]  /*29f60*/  HMMA.16816.F32 R76, R208.reuse, R8, R76 ;  /* 0x00000008d04c723c */ /* 0x048fee000000184c */
[----:B------:R3:W2:Y:S01]  /*29f70*/  MUFU.TANH R72, R47 ;  /* 0x0000002f00487308 */ /* 0x0006a20000002400 */
[C---:B------:R-:W-:Y:S01]  /*29f80*/  HMMA.16816.F32 R80, R208.reuse, R10, R80 ;  /* 0x0000000ad050723c */ /* 0x040fe20000001850 */
[----:B------:R-:W5:Y:S08]  /*29f90*/  LDSM.16.M88.4 R8, [R0+0x7800] ;  /* 0x007800000008783b */ /* 0x000f700000000200 */
[----:B------:R-:W2:Y:S01]  /*29fa0*/  MUFU.TANH R12, R12 ;  /* 0x0000000c000c7308 */ /* 0x000ea20000002400 */
[C---:B-1----:R-:W-:Y:S03]  /*29fb0*/  HMMA.16816.F32 R84, R208.reuse, R4, R84 ;  /* 0x00000004d054723c */ /* 0x042fe60000001854 */
[-C--:B------:R-:W-:Y:S06]  /*29fc0*/  FMUL.FTZ R76, R76, R229.reuse ;  /* 0x000000e54c4c7220 */ /* 0x080fec0000410000 */
[----:B------:R-:W1:Y:S01]  /*29fd0*/  MUFU.TANH R14, R14 ;  /* 0x0000000e000e7308 */ /* 0x000e620000002400 */
[-C--:B---3--:R-:W-:Y:S01]  /*29fe0*/  FMUL.FTZ R47, R77, R229.reuse ;  /* 0x000000e54d2f7220 */ /* 0x088fe20000410000 */
        /* <DEDUP_REMOVED lines=18> */
[C---:B-----5:R-:W-:Y:S06]  /*2a110*/  HMMA.16816.F32 R92, R208.reuse, R8, R92 ;  /* 0x00000008d05c723c */ /* 0x060fec000000185c */
[----:B------:R5:W1:Y:S01]  /*2a120*/  MUFU.TANH R88, R63 ;  /* 0x0000003f00587308 */ /* 0x000a620000002400 */
[-C--:B----4-:R-:W-:Y:S01]  /*2a130*/  FMUL.FTZ R55, R85, R229.reuse ;  /* 0x000000e555377220 */ /* 0x090fe20000410000 */
[C---:B------:R-:W-:Y:S01]  /*2a140*/  HMMA.16816.F32 R96, R208.reuse, R10, R96 ;  /* 0x0000000ad060723c */ /* 0x040fe20000001860 */
[----:B------:R-:W4:Y:S07]  /*2a150*/  LDSM.16.M88.4 R8, [R0+0x8800] ;  /* 0x008800000008783b */ /* 0x000f2e0000000200 */
[----:B------:R-:W1:Y:S01]  /*2a160*/  MUFU.TANH R22, R22 ;  /* 0x0000001600167308 */ /* 0x000e620000002400 */
[C---:B---3--:R-:W-:Y:S09]  /*2a170*/  HMMA.16816.F32 R100, R208.reuse, R4, R100 ;  /* 0x00000004d064723c */ /* 0x048ff20000001864 */
[----:B------:R-:W3:Y:S01]  /*2a180*/  MUFU.TANH R26, R26 ;  /* 0x0000001a001a7308 */ /* 0x000ee20000002400 */
[-C--:B-----5:R-:W-:Y:S01]  /*2a190*/  FMUL.FTZ R63, R93, R229.reuse ;  /* 0x000000e55d3f7220 */ /* 0x0a0fe20000410000 */
        /* <DEDUP_REMOVED lines=25> */
[----:B------:R-:W-:Y:S04]  /*2a330*/  DEPBAR.LE SB0, 0x0 ;  /* 0x000080000000791a */ /* 0x000fe80000000000 */
[C---:B-----5:R-:W-:Y:S05]  /*2a340*/  HMMA.16816.F32 R116, R208.reuse, R4, R116 ;  /* 0x00000004d074723c */ /* 0x060fea0000001874 */
[----:B------:R-:W1:Y:S01]  /*2a350*/  MUFU.TANH R38, R38 ;  /* 0x0000002600267308 */ /* 0x000e620000002400 */
        /* <DEDUP_REMOVED lines=19> */
[-C--:B--2---:R-:W-:Y:S01]  /*2a490*/  FMUL.FTZ R101, R121, R229.reuse ;  /* 0x000000e579657220 */ /* 0x084fe20000410000 */
[-C--:B------:R-:W-:Y:S01]  /*2a4a0*/  FMUL.FTZ R122, R123, R229.reuse ;  /* 0x000000e57b7a7220 */ /* 0x080fe20000410000 */
[C---:B---3--:R-:W-:Y:S05]  /*2a4b0*/  HMMA.16816.F32 R124, R208.reuse, R8, R124 ;  /* 0x00000008d07c723c */ /* 0x048fea000000187c */
[----:B------:R-:W2:Y:S01]  /*2a4c0*/  MUFU.TANH R44, R44 ;  /* 0x0000002c002c7308 */ /* 0x000ea20000002400 */
[----:B------:R-:W3:Y:S02]  /*2a4d0*/  S2R R8, SR_TID.X ;  /* 0x0000000000087919 */ /* 0x000ee40000002100 */
        /* <DEDUP_REMOVED lines=11> */
[----:B------:R-:W-:Y:S06]  /*2a590*/  FMUL.FTZ R129, R129, R229 ;  /* 0x000000e581817220 */ /* 0x000fec0000410000 */
        /* <DEDUP_REMOVED lines=77> */
[----:B--234-:R-:W-:Y:S05]  /*2aa70*/  @!P0 BRA `(.L_x_7191) ;  /* 0x0000000c00108947 */ /* 0x01cfea0003800000 */
        /* <DEDUP_REMOVED lines=18> */
[----:B------:R-:W2:Y:S02]  /*2aba0*/  LD.E R79, desc[UR4][R164.64+0x170] ;  /* 0x00017004a44f7980 */ /* 0x000ea4000c101900 */
[-C--:B--2---:R-:W-:Y:S02]  /*2abb0*/  IABS R64, R79.reuse ;  /* 0x0000004f00407213 */ /* 0x084fe40000000000 */
[-C--:B------:R-:W-:Y:S02]  /*2abc0*/  IABS R10, R79.reuse ;  /* 0x0000004f000a7213 */ /* 0x080fe40000000000 */
[----:B------:R-:W2:Y:S03]  /*2abd0*/  I2F.RP R11, R64 ;  /* 0x00000040000b7306 */ /* 0x000ea60000209400 */
[----:B------:R-:W-:Y:S07]  /*2abe0*/  IMAD.MOV R10, RZ, RZ, -R10 ;  /* 0x000000ffff0a7224 */ /* 0x000fee00078e0a0a */
[----:B--2---:R-:W2:Y:S02]  /*2abf0*/  MUFU.RCP R6, R11 ;  /* 0x0000000b00067308 */ /* 0x004ea40000001000 */
[----:B--2---:R-:W-:Y:S02]  /*2ac00*/  VIADD R118, R6, 0xffffffe ;  /* 0x0ffffffe06767836 */ /* 0x004fe40000000000 */
[----:B------:R-:W-:Y:S06]  /*2ac10*/  IMAD.SHL.U32 R6, R251, 0x100, RZ ;  /* 0x00000100fb067824 */ /* 0x000fec00078e00ff */
[----:B------:R-:W2:Y:S01]  /*2ac20*/  F2I.FTZ.U32.TRUNC.NTZ R119, R118 ;  /* 0x0000007600777305 */ /* 0x000ea2000021f000 */
[C---:B------:R-:W-:Y:S02]  /*2ac30*/  IADD3 R65, PT, PT, R6.reuse, -0x100, RZ ;  /* 0xffffff0006417810 */ /* 0x040fe40007ffe0ff */
[----:B------:R-:W-:Y:S02]  /*2ac40*/  IABS R9, R6 ;  /* 0x0000000600097213 */ /* 0x000fe40000000000 */
[----:B------:R-:W-:Y:S01]  /*2ac50*/  LOP3.LUT R6, R6, R79, RZ, 0x3c, !PT ;  /* 0x0000004f06067212 */ /* 0x000fe200078e3cff */
[--C-:B--2---:R-:W-:Y:S02]  /*2ac60*/  IMAD.MOV R7, RZ, RZ, -R119.reuse ;  /* 0x000000ffff077224 */ /* 0x104fe400078e0a77 */
[----:B------:R-:W-:Y:S02]  /*2ac70*/  IMAD.MOV.U32 R118, RZ, RZ, RZ ;  /* 0x000000ffff767224 */ /* 0x000fe400078e00ff */
[----:B------:R-:W-:Y:S01]  /*2ac80*/  IMAD R104, R7, R64, RZ ;  /* 0x0000004007687224 */ /* 0x000fe200078e02ff */
[----:B------:R-:W-:Y:S02]  /*2ac90*/  IABS R7, R65 ;  /* 0x0000004100077213 */ /* 0x000fe40000000000 */
[----:B------:R-:W-:Y:S01]  /*2aca0*/  LOP3.LUT R65, R65, R79, RZ, 0x3c, !PT ;  /* 0x0000004f41417212 */ /* 0x000fe200078e3cff */
[----:B------:R-:W-:Y:S06]  /*2acb0*/  IMAD.HI.U32 R104, R119, R104, R118 ;  /* 0x0000006877687227 */ /* 0x000fec00078e0076 */
[C---:B------:R-:W-:Y:S04]  /*2acc0*/  IMAD.HI.U32 R11, R104.reuse, R7, RZ ;  /* 0x00000007680b7227 */ /* 0x040fe800078e00ff */
[----:B------:R-:W-:Y:S02]  /*2acd0*/  IMAD.HI.U32 R77, R104, R9, RZ ;  /* 0x00000009684d7227 */ /* 0x000fe400078e00ff */
[----:B-1----:R-:W2:Y:S02]  /*2ace0*/  LD.E.64 R104, desc[UR4][R164.64+0x20] ;  /* 0x00002004a4687980 */ /* 0x002ea4000c101b00 */
        /* <DEDUP_REMOVED lines=11> */
[----:B------:R-:W-:Y:S01]  /*2ada0*/  ISETP.GE.AND P4, PT, R6, RZ, PT ;  /* 0x000000ff0600720c */ /* 0x000fe20003f86270 */
[----:B------:R-:W3:Y:S01]  /*2adb0*/  LD.E.64 R64, desc[UR4][R164.64+0x38] ;  /* 0x00003804a4407980 */ /* 0x000ee2000c101b00 */
        /* <DEDUP_REMOVED lines=29> */
.L_x_7193:
[----:B------:R-:W-:Y:S05]  /*2af90*/  BSYNC.RECONVERGENT B0 ;  /* 0x0000000000007941 */ /* 0x000fea0003800200 */
.L_x_7192:
[----:B------:R-:W-:Y:S01]  /*2afa0*/  IMAD R249, R4, 0x2, R219 ;  /* 0x0000000204f97824 */ /* 0x000fe200078e02db */
[----:B------:R-:W-:Y:S01]  /*2afb0*/  IADD3 R118, P0, PT, R5, R228, RZ ;  /* 0x000000e405767210 */ /* 0x000fe20007f1e0ff */
[----:B------:R-:W-:Y:S01]  /*2afc0*/  @!P1 IMAD.MOV.U32 R229, RZ, RZ, R227 ;  /* 0x000000ffffe59224 */ /* 0x000fe200078e00e3 */
[----:B------:R-:W-:Y:S02]  /*2afd0*/  SHF.L.U64.HI R6, R222, 0x5, R223 ;  /* 0x00000005de067819 */ /* 0x000fe400000102df */
[-C--:B------:R-:W-:Y:S02]  /*2afe0*/  IADD3 R104, P4, PT, R118, R5.reuse, RZ ;  /* 0x0000000576687210 */ /* 0x080fe40007f9e0ff */
[----:B------:R-:W-:Y:S01]  /*2aff0*/  @!PT LDS RZ, [RZ] ;  /* 0x00000000fffff984 */ /* 0x000fe20000000800 */
[----:B------:R-:W-:Y:S01]  /*2b000*/  @!PT LDS RZ, [RZ] ;  /* 0x00000000fffff984 */ /* 0x000fe20000000800 */
[----:B------:R-:W-:Y:S01]  /*2b010*/  @!PT LDS RZ, [RZ] ;  /* 0x00000000fffff984 */ /* 0x000fe20000000800 */
[----:B------:R-:W-:Y:S01]  /*2b020*/  @!P1 LDGSTS.E.BYPASS.LTC128B.128 [R249+0x2000], desc[UR4][R228.64] ;  /* 0x02000000e4f99fae */ /* 0x000fe2000b981a04 */
[----:B------:R-:W-:Y:S01]  /*2b030*/  IMAD.X R119, R6, 0x1, R227, P0 ;  /* 0x0000000106777824 */ /* 0x000fe200000e06e3 */
[-C--:B------:R-:W-:Y:S02]  /*2b040*/  IADD3 R64, P0, PT, R104, R5.reuse, RZ ;  /* 0x0000000568407210 */ /* 0x080fe40007f1e0ff */
[----:B------:R2:W-:Y:S01]  /*2b050*/  @P1 STS.128 [R249+0x2000], RZ ;  /* 0x002000fff9001388 */ /* 0x0005e20000000c00 */
[--C-:B-1----:R-:W-:Y:S01]  /*2b060*/  IMAD.X R105, R119, 0x1, R6.reuse, P4 ;  /* 0x0000000177697824 */ /* 0x102fe200020e0606 */
        /* <DEDUP_REMOVED lines=22> */
[----:B------:R4:W-:Y:S02]  /*2b1d0*/  @!P1 LDGSTS.E.BYPASS.LTC128B.128 [R249+0x3800], desc[UR4][R64.64] ;  /* 0x0380000040f99fae */ /* 0x0009e4000b981a04 */
[-C--:B------:R-:W-:Y:S02]  /*2b1e0*/  IADD3.X R127, PT, PT, R129, R6.reuse, RZ, P0, !PT ;  /* 0x00000006817f7210 */ /* 0x080fe400007fe4ff */
        /* <DEDUP_REMOVED lines=8> */
[----:B------:R2:W-:Y:S01]  /*2b270*/  @P1 STS.128 [R249+0x4000], RZ ;  /* 0x004000fff9001388 */ /* 0x0005e20000000c00 */
[-C--:B-1----:R-:W-:Y:S03]  /*2b280*/  IADD3 R118, P4, PT, R120, R5.reuse, RZ ;  /* 0x0000000578767210 */ /* 0x082fe60007f9e0ff */
[----:B------:R-:W-:Y:S01]  /*2b290*/  @!PT LDS RZ, [RZ] ;  /* 0x00000000fffff984 */ /* 0x000fe20000000800 */
[----:B------:R-:W-:Y:S01]  /*2b2a0*/  @!PT LDS RZ, [RZ] ;  /* 0x00000000fffff984 */ /* 0x000fe20000000800 */
[----:B------:R-:W-:Y:S01]  /*2b2b0*/  @!PT LDS RZ, [RZ] ;  /* 0x00000000fffff984 */ /* 0x000fe20000000800 */
[----:B------:R-:W-:Y:S02]  /*2b2c0*/  @!P1 LDGSTS.E.BYPASS.LTC128B.128 [R249+0x4800], desc[UR4][R130.64] ;  /* 0x0480000082f99fae */ /* 0x000fe4000b981a04 */
[--C-:B------:R-:W-:Y:S01]  /*2b2d0*/  IMAD.X R119, R121, 0x1, R6.reuse, P4 ;  /* 0x0000000179777824 */ /* 0x100fe200020e0606 */
[-C--:B---3--:R-:W-:Y:S01]  /*2b2e0*/  IADD3 R104, P0, PT, R118, R5.reuse, RZ ;  /* 0x0000000576687210 */ /* 0x088fe20007f1e0ff */
        /* <DEDUP_REMOVED lines=26> */
[----:B-1----:R-:W-:Y:S03]  /*2b490*/  @!P1 IADD3 R128, P0, PT, R4, R5, RZ ;  /* 0x0000000504809210 */ /* 0x002fe60007f1e0ff */
        /* <DEDUP_REMOVED lines=34> */
.L_x_7191:
[----:B------:R-:W-:Y:S05]  /*2b6c0*/  BSYNC.RECONVERGENT B1 ;  /* 0x0000000000017941 */ /* 0x000fea0003800200 */
.L_x_7190:
[----:B------:R-:W-:Y:S01]  /*2b6d0*/  LOP3.LUT R250, R250, 0xdfffffff, RZ, 0xc0, !PT ;  /* 0xdffffffffafa7812 */ /* 0x000fe200078ec0ff */
[----:B--2---:R-:W-:Y:S01]  /*2b6e0*/  IMAD.SHL.U32 R65, R8, 0x2, RZ ;  /* 0x0000000208417824 */ /* 0x004fe200078e00ff */
[----:B------:R-:W-:Y:S01]  /*2b6f0*/  LOP3.LUT R252, R252, 0xfffffffe, RZ, 0xc0, !PT ;  /* 0xfffffffefcfc7812 */ /* 0x000fe200078ec0ff */
[----:B------:R-:W2:Y:S01]  /*2b700*/  S2UR UR6, SR_CgaCtaId ;  /* 0x00000000000679c3 */ /* 0x000ea20000008800 */
[----:B------:R-:W-:Y:S01]  /*2b710*/  @P2 LOP3.LUT R250, R250, 0x20000000, RZ, 0xfc, !PT ;  /* 0x20000000fafa2812 */ /* 0x000fe200078efcff */
[----:B------:R-:W-:Y:S01]  /*2b720*/  UMOV UR7, 0x400 ;  /* 0x0000040000077882 */ /* 0x000fe20000000000 */
[----:B------:R-:W-:Y:S02]  /*2b730*/  LOP3.LUT R64, R65, 0x6, RZ, 0xc0, !PT ;  /* 0x0000000641407812 */ /* 0x000fe400078ec0ff */
[----:B------:R-:W-:Y:S03]  /*2b740*/  LOP3.LUT R250, R250, 0xefffffff, RZ, 0xc0, !PT ;  /* 0xeffffffffafa7812 */ /* 0x000fe600078ec0ff */
[----:B------:R-:W-:Y:S01]  /*2b750*/  IMAD R11, R251, 0x100, R64 ;  /* 0x00000100fb0b7824 */ /* 0x000fe200078e0240 */
[----:B------:R-:W-:Y:S03]  /*2b760*/  @P3 LOP3.LUT R250, R250, 0x10000000, RZ, 0xfc, !PT ;  /* 0x10000000fafa3812 */ /* 0x000fe600078efcff */
[C---:B------:R-:W-:Y:S01]  /*2b770*/  IMAD.IADD R5, R11.reuse, 0x1, R236 ;  /* 0x000000010b057824 */ /* 0x040fe200078e02ec */
        /* <DEDUP_REMOVED lines=14> */
[----:B------:R-:W-:Y:S01]  /*2b860*/  VIADD R229, R11, 0x41 ;  /* 0x000000410be57836 */ /* 0x000fe20000000000 */
[----:B------:R-:W-:Y:S01]  /*2b870*/  IABS R9, R9 ;  /* 0x0000000900097213 */ /* 0x000fe20000000000 */
[----:B------:R-:W-:Y:S01]  /*2b880*/  FFMA.FTZ R174, -R239, R4, R174 ;  /* 0x00000004efae7223 */ /* 0x000fe200000101ae */
[--C-:B------:R-:W-:Y:S01]  /*2b890*/  IADD3 R4, PT, PT, R244, -0x18, -R5.reuse ;  /* 0xffffffe8f4047810 */ /* 0x100fe20007ffe805 */
[C---:B------:R-:W-:Y:S01]  /*2b8a0*/  VIADD R124, R11.reuse, 0x49 ;  /* 0x000000490b7c7836 */ /* 0x040fe20000000000 */
[C---:B------:R-:W-:Y:S01]  /*2b8b0*/  ISETP.GE.AND P0, PT, R6.reuse, R248, PT ;  /* 0x000000f80600720c */ /* 0x040fe20003f06270 */
[C---:B------:R-:W-:Y:S01]  /*2b8c0*/  VIADD R130, R11.reuse, 0x50 ;  /* 0x000000500b827836 */ /* 0x040fe20000000000 */
[----:B------:R-:W-:Y:S01]  /*2b8d0*/  IABS R4, R4 ;  /* 0x0000000400047213 */ /* 0x000fe20000000000 */
[----:B------:R-:W-:Y:S01]  /*2b8e0*/  VIADD R120, R11, 0x61 ;  /* 0x000000610b787836 */ /* 0x000fe20000000000 */
[----:B------:R-:W-:Y:S01]  /*2b8f0*/  ISETP.GE.AND P4, PT, R6, R247, PT ;  /* 0x000000f70600720c */ /* 0x000fe20003f86270 */
[----:B--2---:R-:W-:Y:S01]  /*2b900*/  ULEA UR6, UR6, UR7, 0x18 ;  /* 0x0000000706067291 */ /* 0x004fe2000f8ec0ff */
[----:B------:R-:W-:Y:S01]  /*2b910*/  I2FP.F32.S32 R4, R4 ;  /* 0x0000000400047245 */ /* 0x000fe20000201400 */
[--C-:B-1----:R-:W-:Y:S01]  /*2b920*/  IMAD.IADD R97, R244, 0x1, -R5.reuse ;  /* 0x00000001f4617824 */ /* 0x102fe200078e0a05 */
[C---:B------:R-:W-:Y:S02]  /*2b930*/  ISETP.GE.AND P2, PT, R6.reuse, R245, PT ;  /* 0x000000f50600720c */ /* 0x040fe40003f46270 */
[----:B------:R-:W-:Y:S01]  /*2b940*/  ISETP.GE.AND P1, PT, R6, R246, PT ;  /* 0x000000f60600720c */ /* 0x000fe20003f26270 */
[C---:B------:R-:W-:Y:S01]  /*2b950*/  FFMA.FTZ R16, -R239.reuse, R4, R16 ;  /* 0x00000004ef107223 */ /* 0x040fe20000010110 */
[----:B------:R-:W-:Y:S01]  /*2b960*/  I2FP.F32.S32 R77, R77 ;  /* 0x0000004d004d7245 */ /* 0x000fe20000201400 */
[C---:B------:R-:W-:Y:S01]  /*2b970*/  VIADD R4, R244.reuse, 0x8 ;  /* 0x00000008f4047836 */ /* 0x040fe20000000000 */
[--C-:B------:R-:W-:Y:S02]  /*2b980*/  IADD3 R6, PT, PT, R244, -0x11, -R5.reuse ;  /* 0xffffffeff4067810 */ /* 0x100fe40007ffe805 */
[----:B------:R-:W-:Y:S01]  /*2b990*/  I2FP.F32.S32 R9, R9 ;  /* 0x0000000900097245 */ /* 0x000fe20000201400 */
[--C-:B------:R-:W-:Y:S01]  /*2b9a0*/  IMAD.IADD R79, R4, 0x1, -R5.reuse ;  /* 0x00000001044f7824 */ /* 0x100fe200078e0a05 */
[----:B------:R-:W-:Y:S01]  /*2b9b0*/  IABS R6, R6 ;  /* 0x0000000600067213 */ /* 0x000fe20000000000 */
[C---:B------:R-:W-:Y:S01]  /*2b9c0*/  FFMA.FTZ R188, -R239.reuse, R77, R188 ;  /* 0x0000004defbc7223 */ /* 0x040fe200000101bc */
[C-C-:B------:R-:W-:Y:S01]  /*2b9d0*/  IADD3 R7, PT, PT, R244.reuse, -0x10, -R5.reuse ;  /* 0xfffffff0f4077810 */ /* 0x140fe20007ffe805 */
[C---:B------:R-:W-:Y:S01]  /*2b9e0*/  FFMA.FTZ R180, -R239.reuse, R9, R180 ;  /* 0x00000009efb47223 */ /* 0x040fe200000101b4 */
[----:B------:R-:W-:Y:S02]  /*2b9f0*/  IABS R79, R79 ;  /* 0x0000004f004f7213 */ /* 0x000fe40000000000 */
[--C-:B------:R-:W-:Y:S02]  /*2ba00*/  IADD3 R77, PT, PT, R244, -0x28, -R5.reuse ;  /* 0xffffffd8f44d7810 */ /* 0x100fe40007ffe805 */
[----:B------:R-:W-:Y:S02]  /*2ba10*/  I2FP.F32.S32 R6, R6 ;  /* 0x0000000600067245 */ /* 0x000fe40000201400 */
[----:B------:R-:W-:Y:S02]  /*2ba20*/  I2FP.F32.S32 R79, R79 ;  /* 0x0000004f004f7245 */ /* 0x000fe40000201400 */
[----:B------:R-:W-:Y:S01]  /*2ba30*/  FSEL R174, R174, -INF , P0 ;  /* 0xff800000aeae7808 */ /* 0x000fe20000000000 */
[C---:B------:R-:W-:Y:S01]  /*2ba40*/  FFMA.FTZ R170, -R239.reuse, R6, R170 ;  /* 0x00000006efaa7223 */ /* 0x040fe200000101aa */
[----:B------:R-:W-:Y:S01]  /*2ba50*/  IABS R7, R7 ;  /* 0x0000000700077213 */ /* 0x000fe20000000000 */
[----:B------:R-:W-:Y:S01]  /*2ba60*/  FFMA.FTZ R176, -R239, R79, R176 ;  /* 0x0000004fefb07223 */ /* 0x000fe200000101b0 */
[----:B------:R-:W-:Y:S01]  /*2ba70*/  IABS R77, R77 ;  /* 0x0000004d004d7213 */ /* 0x000fe20000000000 */
[----:B------:R-:W-:Y:S01]  /*2ba80*/  VIADD R79, R11, 0x19 ;  /* 0x000000190b4f7836 */ /* 0x000fe20000000000 */
[-C--:B------:R-:W-:Y:S02]  /*2ba90*/  ISETP.GE.AND P0, PT, R112, R248.reuse, PT ;  /* 0x000000f87000720c */ /* 0x080fe40003f06270 */
[--C-:B------:R-:W-:Y:S02]  /*2baa0*/  IADD3 R9, PT, PT, R244, -0x20, -R5.reuse ;  /* 0xffffffe0f4097810 */ /* 0x100fe40007ffe805 */
[----:B------:R-:W-:Y:S02]  /*2bab0*/  I2FP.F32.S32 R7, R7 ;  /* 0x0000000700077245 */ /* 0x000fe40000201400 */
[----:B------:R-:W-:Y:S02]  /*2bac0*/  I2FP.F32.S32 R77, R77 ;  /* 0x0000004d004d7245 */ /* 0x000fe40000201400 */
[----:B------:R-:W-:Y:S01]  /*2bad0*/  FSEL R180, R180, -INF , P0 ;  /* 0xff800000b4b47808 */ /* 0x000fe20000000000 */
[C---:B------:R-:W-:Y:S01]  /*2bae0*/  FFMA.FTZ R12, -R239.reuse, R7, R12 ;  /* 0x00000007ef0c7223 */ /* 0x040fe2000001010c */
[----:B------:R-:W-:Y:S01]  /*2baf0*/  IABS R9, R9 ;  /* 0x0000000900097213 */ /* 0x000fe20000000000 */
[----:B------:R-:W-:Y:S01]  /*2bb00*/  FFMA.FTZ R24, -R239, R77, R24 ;  /* 0x0000004def187223 */ /* 0x000fe20000010118 */
[-C--:B------:R-:W-:Y:S01]  /*2bb10*/  ISETP.GE.AND P0, PT, R89, R248.reuse, PT ;  /* 0x000000f85900720c */ /* 0x080fe20003f06270 */
[----:B------:R-:W-:Y:S01]  /*2bb20*/  VIADD R77, R11, 0x20 ;  /* 0x000000200b4d7836 */ /* 0x000fe20000000000 */
[----:B------:R-:W-:Y:S02]  /*2bb30*/  I2FP.F32.S32 R9, R9 ;  /* 0x0000000900097245 */ /* 0x000fe40000201400 */
[----:B------:R-:W-:Y:S02]  /*2bb40*/  FSEL R170, R170, -INF , P0 ;  /* 0xff800000aaaa7808 */ /* 0x000fe40000000000 */
[--C-:B------:R-:W-:Y:S01]  /*2bb50*/  IADD3 R7, PT, PT, R244, -0x21, -R5.reuse ;  /* 0xffffffdff4077810 */ /* 0x100fe20007ffe805 */
[----:B------:R-:W-:Y:S01]  /*2bb60*/  FFMA.FTZ R20, -R239, R9, R20 ;  /* 0x00000009ef147223 */ /* 0x000fe20000010114 */
[-C--:B------:R-:W-:Y:S02]  /*2bb70*/  ISETP.GE.AND P0, PT, R79, R248.reuse, PT ;  /* 0x000000f84f00720c */ /* 0x080fe40003f06270 */
[--C-:B------:R-:W-:Y:S02]  /*2bb80*/  IADD3 R10, PT, PT, R4, -0x9, -R5.reuse ;  /* 0xfffffff7040a7810 */ /* 0x100fe40007ffe805 */
[----:B------:R-:W-:Y:S02]  /*2bb90*/  IABS R7, R7 ;  /* 0x0000000700077213 */ /* 0x000fe40000000000 */
[----:B------:R-:W-:Y:S02]  /*2bba0*/  FSEL R188, R188, -INF , P0 ;  /* 0xff800000bcbc7808 */ /* 0x000fe40000000000 */
[----:B------:R-:W-:Y:S02]  /*2bbb0*/  ISETP.GE.AND P0, PT, R77, R248, PT ;  /* 0x000000f84d00720c */ /* 0x000fe40003f06270 */
[----:B------:R-:W-:Y:S02]  /*2bbc0*/  IABS R10, R10 ;  /* 0x0000000a000a7213 */ /* 0x000fe40000000000 */
[----:B------:R-:W-:Y:S02]  /*2bbd0*/  I2FP.F32.S32 R7, R7 ;  /* 0x0000000700077245 */ /* 0x000fe40000201400 */
[----:B------:R-:W-:Y:S01]  /*2bbe0*/  FSEL R105, R20, -INF , P0 ;  /* 0xff80000014697808 */ /* 0x000fe20000000000 */
[----:B------:R-:W-:Y:S01]  /*2bbf0*/  IMAD.MOV.U32 R20, RZ, RZ, R10 ;  /* 0x000000ffff147224 */ /* 0x000fe200078e000a */
[----:B------:R-:W-:Y:S01]  /*2bc00*/  @P2 LOP3.LUT R250, R250, 0x8000000, RZ, 0xfc, !PT ;  /* 0x08000000fafa2812 */ /* 0x000fe200078efcff */
[----:B------:R-:W-:Y:S01]  /*2bc10*/  FFMA.FTZ R192, -R239, R7, R192 ;  /* 0x00000007efc07223 */ /* 0x000fe200000101c0 */
[----:B------:R-:W-:Y:S01]  /*2bc20*/  IABS R7, R97 ;  /* 0x0000006100077213 */ /* 0x000fe20000000000 */
[----:B------:R-:W-:Y:S01]  /*2bc30*/  VIADD R97, R97, 0xfffffff8 ;  /* 0xfffffff861617836 */ /* 0x000fe20000000000 */
[----:B------:R-:W-:Y:S02]  /*2bc40*/  I2FP.F32.S32 R20, R20 ;  /* 0x0000001400147245 */ /* 0x000fe40000201400 */
[----:B------:R-:W-:Y:S02]  /*2bc50*/  I2FP.F32.S32 R7, R7 ;  /* 0x0000000700077245 */ /* 0x000fe40000201400 */
[----:B------:R-:W-:Y:S01]  /*2bc60*/  LOP3.LUT R250, R250, 0xfffff7ff, RZ, 0xc0, !PT ;  /* 0xfffff7fffafa7812 */ /* 0x000fe200078ec0ff */
[C---:B------:R-:W-:Y:S01]  /*2bc70*/  FFMA.FTZ R184, -R239.reuse, R20, R184 ;  /* 0x00000014efb87223 */ /* 0x040fe200000101b8 */
[C-C-:B------:R-:W-:Y:S01]  /*2bc80*/  IADD3 R9, PT, PT, R244.reuse, -0x29, -R5.reuse ;  /* 0xffffffd7f4097810 */ /* 0x140fe20007ffe805 */
[CC--:B------:R-:W-:Y:S01]  /*2bc90*/  FFMA.FTZ R172, -R239.reuse, R7.reuse, R172 ;  /* 0x00000007efac7223 */ /* 0x0c0fe200000101ac */
[C-C-:B------:R-:W-:Y:S01]  /*2bca0*/  IADD3 R117, PT, PT, R244.reuse, -0x38, -R5.reuse ;  /* 0xffffffc8f4757810 */ /* 0x140fe20007ffe805 */
[----:B------:R-:W-:Y:S01]  /*2bcb0*/  FFMA.FTZ R182, -R239, R7, R182 ;  /* 0x00000007efb67223 */ /* 0x000fe200000101b6 */
[--C-:B------:R-:W-:Y:S01]  /*2bcc0*/  IADD3 R20, PT, PT, R244, -0x30, -R5.reuse ;  /* 0xffffffd0f4147810 */ /* 0x100fe20007ffe805 */
[C---:B------:R-:W-:Y:S01]  /*2bcd0*/  VIADD R7, R11.reuse, 0x29 ;  /* 0x000000290b077836 */ /* 0x040fe20000000000 */
[----:B------:R-:W-:Y:S02]  /*2bce0*/  @P1 LOP3.LUT R250, R250, 0x800, RZ, 0xfc, !PT ;  /* 0x00000800fafa1812 */ /* 0x000fe400078efcff */
        /* <DEDUP_REMOVED lines=11> */
[----:B------:R-:W-:Y:S01]  /*2bda0*/  FSEL R9, R12, -INF , P1 ;  /* 0xff8000000c097808 */ /* 0x000fe20000800000 */
[----:B------:R-:W-:Y:S01]  /*2bdb0*/  VIADD R12, R11, 0x28 ;  /* 0x000000280b0c7836 */ /* 0x000fe20000000000 */
[----:B------:R-:W-:Y:S01]  /*2bdc0*/  ISETP.GE.AND P1, PT, R87, R248, PT ;  /* 0x000000f85700720c */ /* 0x000fe20003f26270 */
[----:B------:R-:W-:Y:S01]  /*2bdd0*/  FFMA.FTZ R28, -R239, R20, R28 ;  /* 0x00000014ef1c7223 */ /* 0x000fe2000001011c */
[C-C-:B------:R-:W-:Y:S02]  /*2bde0*/  IADD3 R117, PT, PT, R244.reuse, -0x41, -R5.reuse ;  /* 0xffffffbff4757810 */ /* 0x140fe40007ffe805 */
[--C-:B------:R-:W-:Y:S02]  /*2bdf0*/  IADD3 R20, PT, PT, R244, -0x39, -R5.reuse ;  /* 0xffffffc7f4147810 */ /* 0x100fe40007ffe805 */
[----:B------:R-:W-:Y:S01]  /*2be00*/  FSEL R106, R16, -INF , P1 ;  /* 0xff800000106a7808 */ /* 0x000fe20000800000 */
[----:B------:R-:W-:Y:S01]  /*2be10*/  VIADD R16, R11, 0x21 ;  /* 0x000000210b107836 */ /* 0x000fe20000000000 */
[----:B------:R-:W-:Y:S02]  /*2be20*/  IABS R117, R117 ;  /* 0x0000007500757213 */ /* 0x000fe40000000000 */
[----:B------:R-:W-:Y:S02]  /*2be30*/  IABS R20, R20 ;  /* 0x0000001400147213 */ /* 0x000fe40000000000 */
[----:B------:R-:W-:Y:S02]  /*2be40*/  I2FP.F32.S32 R117, R117 ;  /* 0x0000007500757245 */ /* 0x000fe40000201400 */
[----:B------:R-:W-:Y:S02]  /*2be50*/  I2FP.F32.S32 R20, R20 ;  /* 0x0000001400147245 */ /* 0x000fe40000201400 */
[----:B------:R-:W-:Y:S01]  /*2be60*/  ISETP.GE.AND P0, PT, R16, R248, PT ;  /* 0x000000f81000720c */ /* 0x000fe20003f06270 */
[C---:B------:R-:W-:Y:S01]  /*2be70*/  FFMA.FTZ R212, -R239.reuse, R117, R212 ;  /* 0x00000075efd47223 */ /* 0x040fe200000101d4 */
[--C-:B------:R-:W-:Y:S01]  /*2be80*/  IADD3 R117, PT, PT, R4, -0x28, -R5.reuse ;  /* 0xffffffd804757810 */ /* 0x100fe20007ffe805 */
[C---:B------:R-:W-:Y:S01]  /*2be90*/  FFMA.FTZ R204, -R239.reuse, R20, R204 ;  /* 0x00000014efcc7223 */ /* 0x040fe200000101cc */
[----:B------:R-:W-:Y:S02]  /*2bea0*/  FSEL R192, R192, -INF , P0 ;  /* 0xff800000c0c07808 */ /* 0x000fe40000000000 */
[----:B------:R-:W-:Y:S02]  /*2beb0*/  ISETP.GE.AND P0, PT, R12, R248, PT ;  /* 0x000000f80c00720c */ /* 0x000fe40003f06270 */
[--C-:B------:R-:W-:Y:S02]  /*2bec0*/  IADD3 R20, PT, PT, R244, -0x49, -R5.reuse ;  /* 0xffffffb7f4147810 */ /* 0x100fe40007ffe805 */
[----:B------:R-:W-:Y:S02]  /*2bed0*/  IABS R117, R117 ;  /* 0x0000007500757213 */ /* 0x000fe40000000000 */
[----:B------:R-:W-:Y:S02]  /*2bee0*/  FSEL R104, R24, -INF , P0 ;  /* 0xff80000018687808 */ /* 0x000fe40000000000 */
[----:B------:R-:W-:Y:S02]  /*2bef0*/  IABS R20, R20 ;  /* 0x0000001400147213 */ /* 0x000fe40000000000 */
[C-C-:B------:R-:W-:Y:S02]  /*2bf00*/  IADD3 R24, PT, PT, R4.reuse, -0x20, -R5.reuse ;  /* 0xffffffe004187810 */ /* 0x140fe40007ffe805 */
[----:B------:R-:W-:Y:S02]  /*2bf10*/  I2FP.F32.S32 R117, R117 ;  /* 0x0000007500757245 */ /* 0x000fe40000201400 */
[----:B------:R-:W-:Y:S02]  /*2bf20*/  I2FP.F32.S32 R20, R20 ;  /* 0x0000001400147245 */ /* 0x000fe40000201400 */
[----:B------:R-:W-:Y:S01]  /*2bf30*/  IABS R24, R24 ;  /* 0x0000001800187213 */ /* 0x000fe20000000000 */
[C---:B------:R-:W-:Y:S01]  /*2bf40*/  FFMA.FTZ R26, -R239.reuse, R117, R26 ;  /* 0x00000075ef1a7223 */ /* 0x040fe2000001011a */
[----:B------:R-:W-:Y:S01]  /*2bf50*/  IADD3 R117, PT, PT, R4, -0x31, -R5 ;  /* 0xffffffcf04757810 */ /* 0x000fe20007ffe805 */
[C---:B------:R-:W-:Y:S01]  /*2bf60*/  FFMA.FTZ R3, -R239.reuse, R20, R3 ;  /* 0x00000014ef037223 */ /* 0x040fe20000010103 */
[----:B------:R-:W-:Y:S02]  /*2bf70*/  I2FP.F32.S32 R24, R24 ;  /* 0x0000001800187245 */ /* 0x000fe40000201400 */
[--C-:B------:R-:W-:Y:S02]  /*2bf80*/  IADD3 R20, PT, PT, R244, -0x51, -R5.reuse ;  /* 0xffffffaff4147810 */ /* 0x100fe40007ffe805 */
[----:B------:R-:W-:Y:S01]  /*2bf90*/  IABS R117, R117 ;  /* 0x0000007500757213 */ /* 0x000fe20000000000 */
[C---:B------:R-:W-:Y:S01]  /*2bfa0*/  FFMA.FTZ R22, -R239.reuse, R24, R22 ;  /* 0x00000018ef167223 */ /* 0x040fe20000010116 */
[----:B------:R-:W-:Y:S02]  /*2bfb0*/  IABS R20, R20 ;  /* 0x0000001400147213 */ /* 0x000fe40000000000 */
[--C-:B------:R-:W-:Y:S02]  /*2bfc0*/  IADD3 R24, PT, PT, R4, -0x29, -R5.reuse ;  /* 0xffffffd704187810 */ /* 0x100fe40007ffe805 */
[----:B------:R-:W-:Y:S02]  /*2bfd0*/  I2FP.F32.S32 R117, R117 ;  /* 0x0000007500757245 */ /* 0x000fe40000201400 */
[----:B------:R-:W-:Y:S02]  /*2bfe0*/  I2FP.F32.S32 R20, R20 ;  /* 0x0000001400147245 */ /* 0x000fe40000201400 */
[----:B------:R-:W-:Y:S01]  /*2bff0*/  IABS R24, R24 ;  /* 0x0000001800187213 */ /* 0x000fe20000000000 */
[C---:B------:R-:W-:Y:S01]  /*2c000*/  FFMA.FTZ R202, -R239.reuse, R117, R202 ;  /* 0x00000075efca7223 */ /* 0x040fe200000101ca */
[C---:B------:R-:W-:Y:S01]  /*2c010*/  IADD3 R117, PT, PT, R244.reuse, -0x60, -R5 ;  /* 0xffffffa0f4757810 */ /* 0x040fe20007ffe805 */
[C---:B------:R-:W-:Y:S01]  /*2c020*/  FFMA.FTZ R15, -R239.reuse, R20, R15 ;  /* 0x00000014ef0f7223 */ /* 0x040fe2000001010f */
[----:B------:R-:W-:Y:S02]  /*2c030*/  I2FP.F32.S32 R24, R24 ;  /* 0x0000001800187245 */ /* 0x000fe40000201400 */
[C-C-:B------:R-:W-:Y:S02]  /*2c040*/  IADD3 R20, PT, PT, R244.reuse, -0x59, -R5.reuse ;  /* 0xffffffa7f4147810 */ /* 0x140fe40007ffe805 */
[----:B------:R-:W-:Y:S01]  /*2c050*/  IABS R117, R117 ;  /* 0x0000007500757213 */ /* 0x000fe20000000000 */
[C---:B------:R-:W-:Y:S01]  /*2c060*/  FFMA.FTZ R198, -R239.reuse, R24, R198 ;  /* 0x00000018efc67223 */ /* 0x040fe200000101c6 */
[----:B------:R-:W-:Y:S02]  /*2c070*/  IABS R20, R20 ;  /* 0x0000001400147213 */ /* 0x000fe40000000000 */
[C-C-:B------:R-:W-:Y:S02]  /*2c080*/  IADD3 R24, PT, PT, R244.reuse, -0x58, -R5.reuse ;  /* 0xffffffa8f4187810 */ /* 0x140fe40007ffe805 */
        /* <DEDUP_REMOVED lines=16> */
[----:B------:R-:W-:Y:S01]  /*2c190*/  IADD3 R117, PT, PT, R4, -0x50, -R5 ;  /* 0xffffffb004757810 */ /* 0x000fe20007ffe805 */
[C---:B------:R-:W-:Y:S01]  /*2c1a0*/  FFMA.FTZ R25, -R239.reuse, R20, R25 ;  /* 0x00000014ef197223 */ /* 0x040fe20000010119 */
[----:B------:R-:W-:Y:S02]  /*2c1b0*/  I2FP.F32.S32 R24, R24 ;  /* 0x0000001800187245 */ /* 0x000fe40000201400 */
[----:B------:R-:W-:Y:S02]  /*2c1c0*/  IADD3 R20, PT, PT, R244, -0x71, -R5 ;  /* 0xffffff8ff4147810 */ /* 0x000fe40007ffe805 */
        /* <DEDUP_REMOVED lines=35> */
[C-C-:B------:R-:W-:Y:S02]  /*2c400*/  IADD3 R117, PT, PT, R244.reuse, -0x90, -R5.reuse ;  /* 0xffffff70f4757810 */ /* 0x140fe40007ffe805 */
[----:B------:R-:W-:Y:S01]  /*2c410*/  IADD3 R20, PT, PT, R244, -0x91, -R5 ;  /* 0xffffff6ff4147810 */ /* 0x000fe20007ffe805 */
[C---:B------:R-:W-:Y:S01]  /*2c420*/  FFMA.FTZ R39, -R239.reuse, R24, R39 ;  /* 0x00000018ef277223 */ /* 0x040fe20000010127 */
[----:B------:R-:W-:Y:S02]  /*2c430*/  IABS R6, R6 ;  /* 0x0000000600067213 */ /* 0x000fe40000000000 */
[----:B------:R-:W-:Y:S02]  /*2c440*/  IABS R117, R117 ;  /* 0x0000007500757213 */ /* 0x000fe40000000000 */
[----:B------:R-:W-:Y:S02]  /*2c450*/  IABS R20, R20 ;  /* 0x0000001400147213 */ /* 0x000fe40000000000 */
[C---:B------:R-:W-:Y:S02]  /*2c460*/  IADD3 R24, PT, PT, R4.reuse, -0x69, -R5 ;  /* 0xffffff9704187810 */ /* 0x040fe40007ffe805 */
[----:B------:R-:W-:Y:S02]  /*2c470*/  I2FP.F32.S32 R6, R6 ;  /* 0x0000000600067245 */ /* 0x000fe40000201400 */
[----:B------:R-:W-:Y:S02]  /*2c480*/  I2FP.F32.S32 R117, R117 ;  /* 0x0000007500757245 */ /* 0x000fe40000201400 */
[----:B------:R-:W-:Y:S01]  /*2c490*/  I2FP.F32.S32 R20, R20 ;  /* 0x0000001400147245 */ /* 0x000fe20000201400 */
[C---:B------:R-:W-:Y:S01]  /*2c4a0*/  FFMA.FTZ R178, -R239.reuse, R6, R178 ;  /* 0x00000006efb27223 */ /* 0x040fe200000101b2 */
[----:B------:R-:W-:Y:S01]  /*2c4b0*/  IABS R24, R24 ;  /* 0x0000001800187213 */ /* 0x000fe20000000000 */
[----:B------:R-:W-:Y:S01]  /*2c4c0*/  FFMA.FTZ R76, -R239, R117, R76 ;  /* 0x00000075ef4c7223 */ /* 0x000fe2000001014c */
[C---:B------:R-:W-:Y:S01]  /*2c4d0*/  ISETP.GE.AND P1, PT, R11.reuse, R247, PT ;  /* 0x000000f70b00720c */ /* 0x040fe20003f26270 */
[----:B------:R-:W-:Y:S01]  /*2c4e0*/  VIADD R6, R11, 0x8 ;  /* 0x000000080b067836 */ /* 0x000fe20000000000 */
[----:B------:R-:W-:Y:S01]  /*2c4f0*/  I2FP.F32.S32 R24, R24 ;  /* 0x0000001800187245 */ /* 0x000fe20000201400 */
[C---:B------:R-:W-:Y:S01]  /*2c500*/  FFMA.FTZ R47, -R239.reuse, R20, R47 ;  /* 0x00000014ef2f7223 */ /* 0x040fe2000001012f */
[--C-:B------:R-:W-:Y:S02]  /*2c510*/  IADD3 R117, PT, PT, R4, -0x78, -R5.reuse ;  /* 0xffffff8804757810 */ /* 0x100fe40007ffe805 */
[----:B------:R-:W-:Y:S01]  /*2c520*/  IADD3 R20, PT, PT, R244, -0x99, -R5 ;  /* 0xffffff67f4147810 */ /* 0x000fe20007ffe805 */
[----:B------:R-:W-:Y:S01]  /*2c530*/  FFMA.FTZ R27, -R239, R24, R27 ;  /* 0x00000018ef1b7223 */ /* 0x000fe2000001011b */
[----:B------:R-:W-:Y:S01]  /*2c540*/  FSEL R10, R176, -INF , P1 ;  /* 0xff800000b00a7808 */ /* 0x000fe20000800000 */
[----:B------:R-:W-:Y:S01]  /*2c550*/  VIADD R176, R11, 0x38 ;  /* 0x000000380bb07836 */ /* 0x000fe20000000000 */
[----:B------:R-:W-:Y:S02]  /*2c560*/  IABS R117, R117 ;  /* 0x0000007500757213 */ /* 0x000fe40000000000 */
[----:B------:R-:W-:Y:S02]  /*2c570*/  ISETP.GE.AND P1, PT, R6, R247, PT ;  /* 0x000000f70600720c */ /* 0x000fe40003f26270 */
[----:B------:R-:W-:Y:S02]  /*2c580*/  IABS R20, R20 ;  /* 0x0000001400147213 */ /* 0x000fe40000000000 */
[----:B------:R-:W-:Y:S02]  /*2c590*/  IADD3 R24, PT, PT, R4, -0x71, -R5 ;  /* 0xffffff8f04187810 */ /* 0x000fe40007ffe805 */
[----:B------:R-:W-:Y:S02]  /*2c5a0*/  I2FP.F32.S32 R117, R117 ;  /* 0x0000007500757245 */ /* 0x000fe40000201400 */
[----:B------:R-:W-:Y:S02]  /*2c5b0*/  FSEL R182, R182, -INF , P1 ;  /* 0xff800000b6b67808 */ /* 0x000fe40000800000 */
[----:B------:R-:W-:Y:S01]  /*2c5c0*/  I2FP.F32.S32 R20, R20 ;  /* 0x0000001400147245 */ /* 0x000fe20000201400 */
[C---:B------:R-:W-:Y:S01]  /*2c5d0*/  FFMA.FTZ R66, -R239.reuse, R117, R66 ;  /* 0x00000075ef427223 */ /* 0x040fe20000010142 */
[C---:B------:R-:W-:Y:S02]  /*2c5e0*/  ISETP.GE.AND P0, PT, R112.reuse, R247, PT ;  /* 0x000000f77000720c */ /* 0x040fe40003f06270 */
[C---:B------:R-:W-:Y:S01]  /*2c5f0*/  ISETP.GE.AND P2, PT, R112.reuse, R245, PT ;  /* 0x000000f57000720c */ /* 0x040fe20003f46270 */
[C---:B------:R-:W-:Y:S01]  /*2c600*/  FFMA.FTZ R51, -R239.reuse, R20, R51 ;  /* 0x00000014ef337223 */ /* 0x040fe20000010133 */
[----:B------:R-:W-:Y:S02]  /*2c610*/  ISETP.GE.AND P1, PT, R112, R246, PT ;  /* 0x000000f67000720c */ /* 0x000fe40003f26270 */
[----:B------:R-:W-:Y:S02]  /*2c620*/  IABS R24, R24 ;  /* 0x0000001800187213 */ /* 0x000fe40000000000 */
[C-C-:B------:R-:W-:Y:S02]  /*2c630*/  IADD3 R112, PT, PT, R4.reuse, -0x48, -R5.reuse ;  /* 0xffffffb804707810 */ /* 0x140fe40007ffe805 */
[----:B------:R-:W-:Y:S02]  /*2c640*/  I2FP.F32.S32 R24, R24 ;  /* 0x0000001800187245 */ /* 0x000fe40000201400 */
[C---:B------:R-:W-:Y:S02]  /*2c650*/  IADD3 R117, PT, PT, R4.reuse, -0x80, -R5 ;  /* 0xffffff8004757810 */ /* 0x040fe40007ffe805 */
[----:B------:R-:W-:Y:S01]  /*2c660*/  IABS R112, R112 ;  /* 0x0000007000707213 */ /* 0x000fe20000000000 */
[C---:B------:R-:W-:Y:S01]  /*2c670*/  FFMA.FTZ R31, -R239.reuse, R24, R31 ;  /* 0x00000018ef1f7223 */ /* 0x040fe2000001011f */
[--C-:B------:R-:W-:Y:S02]  /*2c680*/  IADD3 R20, PT, PT, R4, -0x81, -R5.reuse ;  /* 0xffffff7f04147810 */ /* 0x100fe40007ffe805 */
[----:B------:R-:W-:Y:S02]  /*2c690*/  IABS R117, R117 ;  /* 0x0000007500757213 */ /* 0x000fe40000000000 */
[----:B------:R-:W-:Y:S02]  /*2c6a0*/  I2FP.F32.S32 R112, R112 ;  /* 0x0000007000707245 */ /* 0x000fe40000201400 */
[----:B------:R-:W-:Y:S02]  /*2c6b0*/  IABS R20, R20 ;  /* 0x0000001400147213 */ /* 0x000fe40000000000 */
[C-C-:B------:R-:W-:Y:S01]  /*2c6c0*/  IADD3 R24, PT, PT, R244.reuse, -0xa1, -R5.reuse ;  /* 0xffffff5ff4187810 */ /* 0x140fe20007ffe805 */
[C---:B------:R-:W-:Y:S01]  /*2c6d0*/  FFMA.FTZ R42, -R239.reuse, R112, R42 ;  /* 0x00000070ef2a7223 */ /* 0x040fe2000001012a */
        /* <DEDUP_REMOVED lines=10> */
[--C-:B------:R-:W-:Y:S02]  /*2c780*/  IADD3 R20, PT, PT, R4, -0x89, -R5.reuse ;  /* 0xffffff7704147810 */ /* 0x100fe40007ffe805 */
[----:B------:R-:W-:Y:S02]  /*2c790*/  IABS R117, R117 ;  /* 0x0000007500757213 */ /* 0x000fe40000000000 */
[----:B------:R-:W-:Y:S02]  /*2c7a0*/  I2FP.F32.S32 R112, R112 ;  /* 0x0000007000707245 */ /* 0x000fe40000201400 */
[----:B------:R-:W-:Y:S02]  /*2c7b0*/  IABS R20, R20 ;  /* 0x0000001400147213 */ /* 0x000fe40000000000 */
[C---:B------:R-:W-:Y:S01]  /*2c7c0*/  IADD3 R24, PT, PT, R244.reuse, -0xa9, -R5 ;  /* 0xffffff57f4187810 */ /* 0x040fe20007ffe805 */
[C---:B------:R-:W-:Y:S01]  /*2c7d0*/  FFMA.FTZ R33, -R239.reuse, R112, R33 ;  /* 0x00000070ef217223 */ /* 0x040fe20000010121 */
        /* <DEDUP_REMOVED lines=10> */
[C-C-:B------:R-:W-:Y:S02]  /*2c880*/  IADD3 R20, PT, PT, R244.reuse, -0xb9, -R5.reuse ;  /* 0xffffff47f4147810 */ /* 0x140fe40007ffe805 */
        /* <DEDUP_REMOVED lines=19> */
[----:B------:R-:W-:Y:S01]  /*2c9c0*/  IADD3 R24, PT, PT, R4, -0xa0, -R5 ;  /* 0xffffff6004187810 */ /* 0x000fe20007ffe805 */
[C---:B------:R-:W-:Y:S01]  /*2c9d0*/  FFMA.FTZ R43, -R239.reuse, R112, R43 ;  /* 0x00000070ef2b7223 */ /* 0x040fe2000001012b */
[----:B------:R-:W-:Y:S02]  /*2c9e0*/  I2FP.F32.S32 R117, R117 ;  /* 0x0000007500757245 */ /* 0x000fe40000201400 */
[----:B------:R-:W-:Y:S02]  /*2c9f0*/  I2FP.F32.S32 R20, R20 ;  /* 0x0000001400147245 */ /* 0x000fe40000201400 */
[----:B------:R-:W-:Y:S01]  /*2ca00*/  IABS R24, R24 ;  /* 0x0000001800187213 */ /* 0x000fe20000000000 */
[C---:B------:R-:W-:Y:S01]  /*2ca10*/  FFMA.FTZ R82, -R239.reuse, R117, R82 ;  /* 0x00000075ef527223 */ /* 0x040fe20000010152 */
[----:B------:R-:W-:Y:S01]  /*2ca20*/  IADD3 R123, PT, PT, R244, -0x31, -R5 ;  /* 0xffffffcff47b7810 */ /* 0x000fe20007ffe805 */
[----:B------:R-:W-:Y:S01]  /*2ca30*/  FFMA.FTZ R175, -R239, R20, R175 ;  /* 0x00000014efaf7223 */ /* 0x000fe200000101af */
[C-C-:B------:R-:W-:Y:S01]  /*2ca40*/  IADD3 R112, PT, PT, R4.reuse, -0x70, -R5.reuse ;  /* 0xffffff9004707810 */ /* 0x140fe20007ffe805 */
[----:B------:R-:W-:Y:S01]  /*2ca50*/  VIADD R20, R11, 0x30 ;  /* 0x000000300b147836 */ /* 0x000fe20000000000 */
[----:B------:R-:W-:Y:S02]  /*2ca60*/  I2FP.F32.S32 R117, R24 ;  /* 0x0000001800757245 */ /* 0x000fe40000201400 */
[----:B------:R-:W-:Y:S02]  /*2ca70*/  IABS R123, R123 ;  /* 0x0000007b007b7213 */ /* 0x000fe40000000000 */
[----:B------:R-:W-:Y:S01]  /*2ca80*/  IABS R112, R112 ;  /* 0x0000007000707213 */ /* 0x000fe20000000000 */
[----:B------:R-:W-:Y:S01]  /*2ca90*/  FFMA.FTZ R86, -R239, R117, R86 ;  /* 0x00000075ef567223 */ /* 0x000fe20000010156 */
[C-C-:B------:R-:W-:Y:S01]  /*2caa0*/  IADD3 R121, PT, PT, R4.reuse, -0x10, -R5.reuse ;  /* 0xfffffff004797810 */ /* 0x140fe20007ffe805 */
[----:B------:R-:W-:Y:S01]  /*2cab0*/  VIADD R117, R11, 0x31 ;  /* 0x000000310b757836 */ /* 0x000fe20000000000 */
[--C-:B------:R-:W-:Y:S02]  /*2cac0*/  IADD3 R119, PT, PT, R4, -0x11, -R5.reuse ;  /* 0xffffffef04777810 */ /* 0x100fe40007ffe805 */
[----:B------:R-:W-:Y:S02]  /*2cad0*/  I2FP.F32.S32 R123, R123 ;  /* 0x0000007b007b7245 */ /* 0x000fe40000201400 */
[----:B------:R-:W-:Y:S02]  /*2cae0*/  I2FP.F32.S32 R112, R112 ;  /* 0x0000007000707245 */ /* 0x000fe40000201400 */
[----:B------:R-:W-:Y:S01]  /*2caf0*/  FSEL R209, R184, -INF , P0 ;  /* 0xff800000b8d17808 */ /* 0x000fe20000000000 */
[C---:B------:R-:W-:Y:S01]  /*2cb00*/  FFMA.FTZ R200, -R239.reuse, R123, R200 ;  /* 0x0000007befc87223 */ /* 0x040fe200000101c8 */
[----:B------:R-:W-:Y:S01]  /*2cb10*/  IABS R121, R121 ;  /* 0x0000007900797213 */ /* 0x000fe20000000000 */
[C---:B------:R-:W-:Y:S01]  /*2cb20*/  FFMA.FTZ R62, -R239.reuse, R112, R62 ;  /* 0x00000070ef3e7223 */ /* 0x040fe2000001013e */
[-C--:B------:R-:W-:Y:S02]  /*2cb30*/  ISETP.GE.AND P0, PT, R20, R248.reuse, PT ;  /* 0x000000f81400720c */ /* 0x080fe40003f06270 */
[----:B------:R-:W-:Y:S02]  /*2cb40*/  IABS R119, R119 ;  /* 0x0000007700777213 */ /* 0x000fe40000000000 */
[----:B------:R-:W-:Y:S02]  /*2cb50*/  I2FP.F32.S32 R121, R121 ;  /* 0x0000007900797245 */ /* 0x000fe40000201400 */
[----:B------:R-:W-:Y:S02]  /*2cb60*/  FSEL R185, R28, -INF , P0 ;  /* 0xff8000001cb97808 */ /* 0x000fe40000000000 */
[--C-:B------:R-:W-:Y:S01]  /*2cb70*/  IADD3 R112, PT, PT, R4, -0x79, -R5.reuse ;  /* 0xffffff8704707810 */ /* 0x100fe20007ffe805 */
[----:B------:R-:W-:Y:S01]  /*2cb80*/  FFMA.FTZ R14, -R239, R121, R14 ;  /* 0x00000079ef0e7223 */ /* 0x000fe2000001010e */
[----:B------:R-:W-:Y:S02]  /*2cb90*/  ISETP.GE.AND P0, PT, R117, R248, PT ;  /* 0x000000f87500720c */ /* 0x000fe40003f06270 */
[----:B------:R-:W-:Y:S02]  /*2cba0*/  I2FP.F32.S32 R119, R119 ;  /* 0x0000007700777245 */ /* 0x000fe40000201400 */
[----:B------:R-:W-:Y:S02]  /*2cbb0*/  IABS R112, R112 ;  /* 0x0000007000707213 */ /* 0x000fe40000000000 */
[----:B------:R-:W-:Y:S01]  /*2cbc0*/  FSEL R207, R200, -INF , P0 ;  /* 0xff800000c8cf7808 */ /* 0x000fe20000000000 */
[----:B------:R-:W-:Y:S01]  /*2cbd0*/  FFMA.FTZ R186, -R239, R119, R186 ;  /* 0x00000077efba7223 */ /* 0x000fe200000101ba */
[-C--:B------:R-:W-:Y:S02]  /*2cbe0*/  ISETP.GE.AND P0, PT, R95, R247.reuse, PT ;  /* 0x000000f75f00720c */ /* 0x080fe40003f06270 */
[----:B------:R-:W-:Y:S02]  /*2cbf0*/  IADD3 R119, PT, PT, R244, -0x40, -R5 ;  /* 0xffffffc0f4777810 */ /* 0x000fe40007ffe805 */
[----:B------:R-:W-:Y:S02]  /*2cc00*/  I2FP.F32.S32 R112, R112 ;  /* 0x0000007000707245 */ /* 0x000fe40000201400 */
[----:B------:R-:W-:Y:S02]  /*2cc10*/  FSEL R126, R14, -INF , P0 ;  /* 0xff8000000e7e7808 */ /* 0x000fe40000000000 */
[----:B------:R-:W-:Y:S01]  /*2cc20*/  ISETP.GE.AND P0, PT, R89, R247, PT ;  /* 0x000000f75900720c */ /* 0x000fe20003f06270 */
[----:B------:R-:W-:Y:S01]  /*2cc30*/  FFMA.FTZ R37, -R239, R112, R37 ;  /* 0x00000070ef257223 */ /* 0x000fe20000010125 */
[--C-:B------:R-:W-:Y:S02]  /*2cc40*/  IADD3 R123, PT, PT, R4, -0x18, -R5.reuse ;  /* 0xffffffe8047b7810 */ /* 0x100fe40007ffe805 */
[----:B------:R-:W-:Y:S02]  /*2cc50*/  IABS R119, R119 ;  /* 0x0000007700777213 */ /* 0x000fe40000000000 */
[--C-:B------:R-:W-:Y:S02]  /*2cc60*/  IADD3 R112, PT, PT, R244, -0xa8, -R5.reuse ;  /* 0xffffff58f4707810 */ /* 0x100fe40007ffe805 */
[----:B------:R-:W-:Y:S01]  /*2cc70*/  FSEL R213, R186, -INF , P0 ;  /* 0xff800000bad57808 */ /* 0x000fe20000000000 */
[----:B------:R-:W-:Y:S01]  /*2cc80*/  VIADD R186, R11, 0x60 ;  /* 0x000000600bba7836 */ /* 0x000fe20000000000 */
[----:B------:R-:W-:Y:S02]  /*2cc90*/  IABS R123, R123 ;  /* 0x0000007b007b7213 */ /* 0x000fe40000000000 */
[----:B------:R-:W-:Y:S02]  /*2cca0*/  I2FP.F32.S32 R119, R119 ;  /* 0x0000007700777245 */ /* 0x000fe40000201400 */
[----:B------:R-:W-:Y:S02]  /*2ccb0*/  ISETP.GE.AND P0, PT, R176, R248, PT ;  /* 0x000000f8b000720c */ /* 0x000fe40003f06270 */
[----:B------:R-:W-:Y:S01]  /*2ccc0*/  IADD3 R121, PT, PT, R4, -0x19, -R5 ;  /* 0xffffffe704797810 */ /* 0x000fe20007ffe805 */
[C---:B------:R-:W-:Y:S01]  /*2ccd0*/  FFMA.FTZ R36, -R239.reuse, R119, R36 ;  /* 0x00000077ef247223 */ /* 0x040fe20000010124 */
[----:B------:R-:W-:Y:S02]  /*2cce0*/  IABS R112, R112 ;  /* 0x0000007000707213 */ /* 0x000fe40000000000 */
[----:B------:R-:W-:Y:S02]  /*2ccf0*/  I2FP.F32.S32 R123, R123 ;  /* 0x0000007b007b7245 */ /* 0x000fe40000201400 */
[----:B------:R-:W-:Y:S01]  /*2cd00*/  FSEL R205, R32, -INF , P0 ;  /* 0xff80000020cd7808 */ /* 0x000fe20000000000 */
[----:B------:R-:W-:Y:S01]  /*2cd10*/  IMAD.MOV.U32 R32, RZ, RZ, R213 ;  /* 0x000000ffff207224 */ /* 0x000fe200078e00d5 */
[----:B------:R-:W-:Y:S01]  /*2cd20*/  IABS R121, R121 ;  /* 0x0000007900797213 */ /* 0x000fe20000000000 */
[----:B------:R-:W-:Y:S01]  /*2cd30*/  FFMA.FTZ R18, -R239, R123, R18 ;  /* 0x0000007bef127223 */ /* 0x000fe20000010112 */
[----:B------:R-:W-:Y:S01]  /*2cd40*/  ISETP.GE.AND P0, PT, R189, R248, PT ;  /* 0x000000f8bd00720c */ /* 0x000fe20003f06270 */
[C---:B------:R-:W-:Y:S01]  /*2cd50*/  VIADD R123, R11.reuse, 0x78 ;  /* 0x000000780b7b7836 */ /* 0x040fe20000000000 */
[--C-:B------:R-:W-:Y:S02]  /*2cd60*/  IADD3 R119, PT, PT, R244, -0x48, -R5.reuse ;  /* 0xffffffb8f4777810 */ /* 0x100fe40007ffe805 */
[----:B------:R-:W-:Y:S02]  /*2cd70*/  I2FP.F32.S32 R112, R112 ;  /* 0x0000007000707245 */ /* 0x000fe40000201400 */
[----:B------:R-:W-:Y:S02]  /*2cd80*/  I2FP.F32.S32 R121, R121 ;  /* 0x0000007900797245 */ /* 0x000fe40000201400 */
[----:B------:R-:W-:Y:S01]  /*2cd90*/  FSEL R195, R204, -INF , P0 ;  /* 0xff800000ccc37808 */ /* 0x000fe20000000000 */
[----:B------:R-:W-:Y:S01]  /*2cda0*/  VIADD R204, R11, 0x48 ;  /* 0x000000480bcc7836 */ /* 0x000fe20000000000 */
[----:B------:R-:W-:Y:S01]  /*2cdb0*/  IABS R119, R119 ;  /* 0x0000007700777213 */ /* 0x000fe20000000000 */
[----:B------:R-:W-:Y:S01]  /*2cdc0*/  FFMA.FTZ R88, -R239, R112, R88 ;  /* 0x00000070ef587223 */ /* 0x000fe20000010158 */
[----:B------:R-:W-:Y:S01]  /*2cdd0*/  ISETP.GE.AND P0, PT, R87, R247, PT ;  /* 0x000000f75700720c */ /* 0x000fe20003f06270 */
[----:B------:R-:W-:Y:S01]  /*2cde0*/  FFMA.FTZ R190, -R239, R121, R190 ;  /* 0x00000079efbe7223 */ /* 0x000fe200000101be */
[--C-:B------:R-:W-:Y:S02]  /*2cdf0*/  IADD3 R112, PT, PT, R4, -0x91, -R5.reuse ;  /* 0xffffff6f04707810 */ /* 0x100fe40007ffe805 */
[----:B------:R-:W-:Y:S02]  /*2ce00*/  I2FP.F32.S32 R119, R119 ;  /* 0x0000007700777245 */ /* 0x000fe40000201400 */
[----:B------:R-:W-:Y:S02]  /*2ce10*/  FSEL R197, R18, -INF , P0 ;  /* 0xff80000012c57808 */ /* 0x000fe40000000000 */
[----:B------:R-:W-:Y:S01]  /*2ce20*/  ISETP.GE.AND P0, PT, R79, R247, PT ;  /* 0x000000f74f00720c */ /* 0x000fe20003f06270 */
[----:B------:R-:W-:Y:S01]  /*2ce30*/  FFMA.FTZ R40, -R239, R119, R40 ;  /* 0x00000077ef287223 */ /* 0x000fe20000010128 */
[----:B------:R-:W-:Y:S02]  /*2ce40*/  IABS R112, R112 ;  /* 0x0000007000707213 */ /* 0x000fe40000000000 */
[----:B------:R-:W-:Y:S01]  /*2ce50*/  FSEL R219, R190, -INF , P0 ;  /* 0xff800000bedb7808 */ /* 0x000fe20000000000 */
[----:B------:R-:W-:Y:S01]  /*2ce60*/  VIADD R190, R11, 0x58 ;  /* 0x000000580bbe7836 */ /* 0x000fe20000000000 */
[C-C-:B------:R-:W-:Y:S02]  /*2ce70*/  IADD3 R119, PT, PT, R4.reuse, -0x30, -R5.reuse ;  /* 0xffffffd004777810 */ /* 0x140fe40007ffe805 */
[----:B------:R-:W-:Y:S02]  /*2ce80*/  ISETP.GE.AND P0, PT, R221, R248, PT ;  /* 0x000000f8dd00720c */ /* 0x000fe40003f06270 */
[C-C-:B------:R-:W-:Y:S02]  /*2ce90*/  IADD3 R121, PT, PT, R4.reuse, -0x21, -R5.reuse ;  /* 0xffffffdf04797810 */ /* 0x140fe40007ffe805 */
[----:B------:R-:W-:Y:S02]  /*2cea0*/  I2FP.F32.S32 R112, R112 ;  /* 0x0000007000707245 */ /* 0x000fe40000201400 */
[----:B------:R-:W-:Y:S02]  /*2ceb0*/  IABS R119, R119 ;  /* 0x0000007700777213 */ /* 0x000fe40000000000 */
[----:B------:R-:W-:Y:S01]  /*2cec0*/  IADD3 R118, PT, PT, R4, -0x51, -R5 ;  /* 0xffffffaf04767810 */ /* 0x000fe20007ffe805 */
[----:B------:R-:W-:Y:S01]  /*2ced0*/  FFMA.FTZ R49, -R239, R112, R49 ;  /* 0x00000070ef317223 */ /* 0x000fe20000010131 */
[----:B------:R-:W-:Y:S02]  /*2cee0*/  FSEL R187, R36, -INF , P0 ;  /* 0xff80000024bb7808 */ /* 0x000fe40000000000 */
[----:B------:R-:W-:Y:S02]  /*2cef0*/  IABS R121, R121 ;  /* 0x0000007900797213 */ /* 0x000fe40000000000 */
[----:B------:R-:W-:Y:S02]  /*2cf00*/  ISETP.GE.AND P0, PT, R229, R248, PT ;  /* 0x000000f8e500720c */ /* 0x000fe40003f06270 */
[--C-:B------:R-:W-:Y:S02]  /*2cf10*/  IADD3 R112, PT, PT, R244, -0xc0, -R5.reuse ;  /* 0xffffff40f4707810 */ /* 0x100fe40007ffe805 */
[----:B------:R-:W-:Y:S02]  /*2cf20*/  I2FP.F32.S32 R119, R119 ;  /* 0x0000007700777245 */ /* 0x000fe40000201400 */
[----:B------:R-:W-:Y:S02]  /*2cf30*/  IABS R118, R118 ;  /* 0x0000007600767213 */ /* 0x000fe40000000000 */
[----:B------:R-:W-:Y:S01]  /*2cf40*/  I2FP.F32.S32 R121, R121 ;  /* 0x0000007900797245 */ /* 0x000fe20000201400 */
[----:B------:R-:W-:Y:S01]  /*2cf50*/  FFMA.FTZ R30, -R239, R119, R30 ;  /* 0x00000077ef1e7223 */ /* 0x000fe2000001011e */
[----:B------:R-:W-:Y:S02]  /*2cf60*/  FSEL R184, R212, -INF , P0 ;  /* 0xff800000d4b87808 */ /* 0x000fe40000000000 */
[----:B------:R-:W-:Y:S01]  /*2cf70*/  ISETP.GE.AND P0, PT, R77, R247, PT ;  /* 0x000000f74d00720c */ /* 0x000fe20003f06270 */
[C---:B------:R-:W-:Y:S01]  /*2cf80*/  FFMA.FTZ R194, -R239.reuse, R121, R194 ;  /* 0x00000079efc27223 */ /* 0x040fe200000101c2 */
[----:B------:R-:W-:Y:S02]  /*2cf90*/  IABS R112, R112 ;  /* 0x0000007000707213 */ /* 0x000fe40000000000 */
[----:B------:R-:W-:Y:S02]  /*2cfa0*/  I2FP.F32.S32 R118, R118 ;  /* 0x0000007600767245 */ /* 0x000fe40000201400 */
[----:B------:R-:W-:Y:S02]  /*2cfb0*/  IADD3 R119, PT, PT, R4, -0x39, -R5 ;  /* 0xffffffc704777810 */ /* 0x000fe40007ffe805 */
[----:B------:R-:W-:Y:S01]  /*2cfc0*/  FSEL R211, R22, -INF , P0 ;  /* 0xff80000016d37808 */ /* 0x000fe20000000000 */
[C---:B------:R-:W-:Y:S01]  /*2cfd0*/  FFMA.FTZ R2, -R239.reuse, R118, R2 ;  /* 0x00000076ef027223 */ /* 0x040fe20000010102 */
[----:B------:R-:W-:Y:S02]  /*2cfe0*/  I2FP.F32.S32 R112, R112 ;  /* 0x0000007000707245 */ /* 0x000fe40000201400 */
[----:B------:R-:W-:Y:S02]  /*2cff0*/  ISETP.GE.AND P0, PT, R16, R247, PT ;  /* 0x000000f71000720c */ /* 0x000fe40003f06270 */
[----:B------:R-:W-:Y:S01]  /*2d000*/  IABS R119, R119 ;  /* 0x0000007700777213 */ /* 0x000fe20000000000 */
[C---:B------:R-:W-:Y:S01]  /*2d010*/  FFMA.FTZ R173, -R239.reuse, R112, R173 ;  /* 0x00000070efad7223 */ /* 0x040fe200000101ad */
[--C-:B------:R-:W-:Y:S02]  /*2d020*/  IADD3 R118, PT, PT, R244, -0xb1, -R5.reuse ;  /* 0xffffff4ff4767810 */ /* 0x100fe40007ffe805 */
[----:B------:R-:W-:Y:S02]  /*2d030*/  FSEL R191, R194, -INF , P0 ;  /* 0xff800000c2bf7808 */ /* 0x000fe40000000000 */
[----:B------:R-:W-:Y:S02]  /*2d040*/  ISETP.GE.AND P0, PT, R204, R248, PT ;  /* 0x000000f8cc00720c */ /* 0x000fe40003f06270 */
[----:B------:R-:W-:Y:S02]  /*2d050*/  IADD3 R112, PT, PT, R244, -0xc8, -R5 ;  /* 0xffffff38f4707810 */ /* 0x000fe40007ffe805 */
[----:B------:R-:W-:Y:S02]  /*2d060*/  I2FP.F32.S32 R119, R119 ;  /* 0x0000007700777245 */ /* 0x000fe40000201400 */
[----:B------:R-:W-:Y:S02]  /*2d070*/  IABS R118, R118 ;  /* 0x0000007600767213 */ /* 0x000fe40000000000 */
[----:B------:R-:W-:Y:S01]  /*2d080*/  FSEL R128, R40, -INF , P0 ;  /* 0xff80000028807808 */ /* 0x000fe20000000000 */
[----:B------:R-:W-:Y:S01]  /*2d090*/  IMAD.MOV.U32 R40, RZ, RZ, R209 ;  /* 0x000000ffff287224 */ /* 0x000fe200078e00d1 */
[----:B------:R-:W-:Y:S01]  /*2d0a0*/  IABS R112, R112 ;  /* 0x0000007000707213 */ /* 0x000fe20000000000 */
[C---:B------:R-:W-:Y:S01]  /*2d0b0*/  FFMA.FTZ R206, -R239.reuse, R119, R206 ;  /* 0x00000077efce7223 */ /* 0x040fe200000101ce */
[----:B------:R-:W-:Y:S02]  /*2d0c0*/  ISETP.GE.AND P0, PT, R124, R248, PT ;  /* 0x000000f87c00720c */ /* 0x000fe40003f06270 */
[--C-:B------:R-:W-:Y:S02]  /*2d0d0*/  IADD3 R121, PT, PT, R244, -0x50, -R5.reuse ;  /* 0xffffffb0f4797810 */ /* 0x100fe40007ffe805 */
[----:B------:R-:W-:Y:S02]  /*2d0e0*/  I2FP.F32.S32 R118, R118 ;  /* 0x0000007600767245 */ /* 0x000fe40000201400 */
[----:B------:R-:W-:Y:S02]  /*2d0f0*/  IADD3 R119, PT, PT, R4, -0x41, -R5 ;  /* 0xffffffbf04777810 */ /* 0x000fe40007ffe805 */
[----:B------:R-:W-:Y:S01]  /*2d100*/  I2FP.F32.S32 R112, R112 ;  /* 0x0000007000707245 */ /* 0x000fe20000201400 */
[----:B------:R-:W-:Y:S01]  /*2d110*/  FFMA.FTZ R63, -R239, R118, R63 ;  /* 0x00000076ef3f7223 */ /* 0x000fe2000001013f */
[----:B------:R-:W-:Y:S02]  /*2d120*/  FSEL R36, R3, -INF , P0 ;  /* 0xff80000003247808 */ /* 0x000fe40000000000 */
[----:B------:R-:W-:Y:S01]  /*2d130*/  IABS R121, R121 ;  /* 0x0000007900797213 */ /* 0x000fe20000000000 */
[----:B------:R-:W-:Y:S01]  /*2d140*/  FFMA.FTZ R129, -R239, R112, R183 ;  /* 0x00000070ef817223 */ /* 0x000fe200000101b7 */
[----:B------:R-:W-:Y:S01]  /*2d150*/  ISETP.GE.AND P0, PT, R12, R247, PT ;  /* 0x000000f70c00720c */ /* 0x000fe20003f06270 */
[----:B------:R-:W-:Y:S01]  /*2d160*/  VIADD R183, R11, 0x71 ;  /* 0x000000710bb77836 */ /* 0x000fe20000000000 */
[----:B------:R-:W-:Y:S02]  /*2d170*/  IABS R119, R119 ;  /* 0x0000007700777213 */ /* 0x000fe40000000000 */
[--C-:B------:R-:W-:Y:S02]  /*2d180*/  IADD3 R118, PT, PT, R4, -0x99, -R5.reuse ;  /* 0xffffff6704767810 */ /* 0x100fe40007ffe805 */
[----:B------:R-:W-:Y:S02]  /*2d190*/  I2FP.F32.S32 R121, R121 ;  /* 0x0000007900797245 */ /* 0x000fe40000201400 */
[----:B------:R-:W-:Y:S02]  /*2d1a0*/  FSEL R215, R26, -INF , P0 ;  /* 0xff8000001ad77808 */ /* 0x000fe40000000000 */
[--C-:B------:R-:W-:Y:S01]  /*2d1b0*/  IADD3 R112, PT, PT, R244, -0xd0, -R5.reuse ;  /* 0xffffff30f4707810 */ /* 0x100fe20007ffe805 */
[----:B------:R-:W-:Y:S01]  /*2d1c0*/  FFMA.FTZ R44, -R239, R121, R44 ;  /* 0x00000079ef2c7223 */ /* 0x000fe2000001012c */
[----:B------:R-:W-:Y:S02]  /*2d1d0*/  ISETP.GE.AND P0, PT, R7, R247, PT ;  /* 0x000000f70700720c */ /* 0x000fe40003f06270 */
[----:B------:R-:W-:Y:S02]  /*2d1e0*/  I2FP.F32.S32 R119, R119 ;  /* 0x0000007700777245 */ /* 0x000fe40000201400 */
[----:B------:R-:W-:Y:S02]  /*2d1f0*/  IABS R118, R118 ;  /* 0x0000007600767213 */ /* 0x000fe40000000000 */
[----:B------:R-:W-:Y:S01]  /*2d200*/  IABS R14, R112 ;  /* 0x00000070000e7213 */ /* 0x000fe20000000000 */
[----:B------:R-:W-:Y:S01]  /*2d210*/  VIADD R112, R11, 0x51 ;  /* 0x000000510b707836 */ /* 0x000fe20000000000 */
[----:B------:R-:W-:Y:S01]  /*2d220*/  FSEL R203, R198, -INF , P0 ;  /* 0xff800000c6cb7808 */ /* 0x000fe20000000000 */
[C---:B------:R-:W-:Y:S01]  /*2d230*/  FFMA.FTZ R214, -R239.reuse, R119, R214 ;  /* 0x00000077efd67223 */ /* 0x040fe200000101d6 */
[----:B------:R-:W-:Y:S02]  /*2d240*/  I2FP.F32.S32 R118, R118 ;  /* 0x0000007600767245 */ /* 0x000fe40000201400 */
[----:B------:R-:W-:Y:S02]  /*2d250*/  ISETP.GE.AND P0, PT, R130, R248, PT ;  /* 0x000000f88200720c */ /* 0x000fe40003f06270 */
[----:B------:R-:W-:Y:S01]  /*2d260*/  IADD3 R119, PT, PT, R244, -0x70, -R5 ;  /* 0xffffff90f4777810 */ /* 0x000fe20007ffe805 */
[----:B------:R-:W-:Y:S01]  /*2d270*/  FFMA.FTZ R53, -R239, R118, R53 ;  /* 0x00000076ef357223 */ /* 0x000fe20000010135 */
[----:B------:R-:W-:Y:S01]  /*2d280*/  FSEL R210, R44, -INF , P0 ;  /* 0xff8000002cd27808 */ /* 0x000fe20000000000 */
[----:B------:R-:W-:Y:S01]  /*2d290*/  IMAD.MOV.U32 R44, RZ, RZ, R219 ;  /* 0x000000ffff2c7224 */ /* 0x000fe200078e00db */
[----:B------:R-:W-:Y:S02]  /*2d2a0*/  ISETP.GE.AND P0, PT, R112, R248, PT ;  /* 0x000000f87000720c */ /* 0x000fe40003f06270 */
[----:B------:R-:W-:Y:S02]  /*2d2b0*/  IABS R119, R119 ;  /* 0x0000007700777213 */ /* 0x000fe40000000000 */
[----:B------:R-:W-:Y:S02]  /*2d2c0*/  IADD3 R118, PT, PT, R4, -0xa1, -R5 ;  /* 0xffffff5f04767810 */ /* 0x000fe40007ffe805 */
[----:B------:R-:W-:Y:S02]  /*2d2d0*/  FSEL R131, R15, -INF , P0 ;  /* 0xff8000000f837808 */ /* 0x000fe40000000000 */
[----:B------:R-:W-:Y:S02]  /*2d2e0*/  I2FP.F32.S32 R119, R119 ;  /* 0x0000007700777245 */ /* 0x000fe40000201400 */
[----:B------:R-:W-:Y:S02]  /*2d2f0*/  IABS R118, R118 ;  /* 0x0000007600767213 */ /* 0x000fe40000000000 */
[----:B------:R-:W-:Y:S01]  /*2d300*/  ISETP.GE.AND P0, PT, R20, R247, PT ;  /* 0x000000f71400720c */ /* 0x000fe20003f06270 */
[----:B------:R-:W-:Y:S01]  /*2d310*/  FFMA.FTZ R60, -R239, R119, R60 ;  /* 0x00000077ef3c7223 */ /* 0x000fe2000001013c */
[----:B------:R-:W-:Y:S02]  /*2d320*/  I2FP.F32.S32 R118, R118 ;  /* 0x0000007600767245 */ /* 0x000fe40000201400 */
[----:B------:R-:W-:Y:S01]  /*2d330*/  FSEL R201, R30, -INF , P0 ;  /* 0xff8000001ec97808 */ /* 0x000fe20000000000 */
[----:B------:R-:W-:Y:S01]  /*2d340*/  IMAD.MOV.U32 R30, RZ, RZ, R207 ;  /* 0x000000ffff1e7224 */ /* 0x000fe200078e00cf */
[----:B------:R-:W-:Y:S01]  /*2d350*/  ISETP.GE.AND P0, PT, R117, R247, PT ;  /* 0x000000f77500720c */ /* 0x000fe20003f06270 */
[----:B------:R-:W-:Y:S01]  /*2d360*/  FFMA.FTZ R57, -R239, R118, R57 ;  /* 0x00000076ef397223 */ /* 0x000fe20000010139 */
[C-C-:B------:R-:W-:Y:S01]  /*2d370*/  IADD3 R121, PT, PT, R4.reuse, -0x38, -R5.reuse ;  /* 0xffffffc804797810 */ /* 0x140fe20007ffe805 */
[----:B------:R-:W-:Y:S01]  /*2d380*/  VIADD R118, R11, 0x59 ;  /* 0x000000590b767836 */ /* 0x000fe20000000000 */
[--C-:B------:R-:W-:Y:S02]  /*2d390*/  IADD3 R119, PT, PT, R4, -0x60, -R5.reuse ;  /* 0xffffffa004777810 */ /* 0x100fe40007ffe805 */
[----:B------:R-:W-:Y:S02]  /*2d3a0*/  FSEL R125, R202, -INF , P0 ;  /* 0xff800000ca7d7808 */ /* 0x000fe40000000000 */
[----:B------:R-:W-:Y:S02]  /*2d3b0*/  IABS R121, R121 ;  /* 0x0000007900797213 */ /* 0x000fe40000000000 */
[----:B------:R-:W-:Y:S02]  /*2d3c0*/  IABS R119, R119 ;  /* 0x0000007700777213 */ /* 0x000fe40000000000 */
[--C-:B------:R-:W-:Y:S02]  /*2d3d0*/  IADD3 R3, PT, PT, R4, -0xb8, -R5.reuse ;  /* 0xffffff4804037810 */ /* 0x100fe40007ffe805 */
[-C--:B------:R-:W-:Y:S02]  /*2d3e0*/  ISETP.GE.AND P0, PT, R190, R248.reuse, PT ;  /* 0x000000f8be00720c */ /* 0x080fe40003f06270 */
[----:B------:R-:W-:Y:S02]  /*2d3f0*/  I2FP.F32.S32 R121, R121 ;  /* 0x0000007900797245 */ /* 0x000fe40000201400 */
[----:B------:R-:W-:Y:S02]  /*2d400*/  I2FP.F32.S32 R119, R119 ;  /* 0x0000007700777245 */ /* 0x000fe40000201400 */
[----:B------:R-:W-:Y:S01]  /*2d410*/  IABS R3, R3 ;  /* 0x0000000300037213 */ /* 0x000fe20000000000 */
[C---:B------:R-:W-:Y:S01]  /*2d420*/  FFMA.FTZ R34, -R239.reuse, R121, R34 ;  /* 0x00000079ef227223 */ /* 0x040fe20000010122 */
[----:B------:R-:W-:Y:S01]  /*2d430*/  FSEL R193, R48, -INF , P0 ;  /* 0xff80000030c17808 */ /* 0x000fe20000000000 */
[----:B------:R-:W-:Y:S01]  /*2d440*/  FFMA.FTZ R54, -R239, R119, R54 ;  /* 0x00000077ef367223 */ /* 0x000fe20000010136 */
[--C-:B------:R-:W-:Y:S02]  /*2d450*/  IADD3 R28, PT, PT, R4, -0xa8, -R5.reuse ;  /* 0xffffff58041c7810 */ /* 0x100fe40007ffe805 */
[----:B------:R-:W-:Y:S02]  /*2d460*/  ISETP.GE.AND P0, PT, R118, R248, PT ;  /* 0x000000f87600720c */ /* 0x000fe40003f06270 */
[----:B------:R-:W-:Y:S02]  /*2d470*/  I2FP.F32.S32 R3, R3 ;  /* 0x0000000300037245 */ /* 0x000fe40000201400 */
[----:B------:R-:W-:Y:S02]  /*2d480*/  IABS R28, R28 ;  /* 0x0000001c001c7213 */ /* 0x000fe40000000000 */
[----:B------:R-:W-:Y:S01]  /*2d490*/  FSEL R199, R17, -INF , P0 ;  /* 0xff80000011c77808 */ /* 0x000fe20000000000 */
[----:B------:R-:W-:Y:S01]  /*2d4a0*/  FFMA.FTZ R96, -R239, R3, R96 ;  /* 0x00000003ef607223 */ /* 0x000fe20000010160 */
[--C-:B------:R-:W-:Y:S02]  /*2d4b0*/  IADD3 R119, PT, PT, R4, -0x68, -R5.reuse ;  /* 0xffffff9804777810 */ /* 0x100fe40007ffe805 */
[----:B------:R-:W-:Y:S01]  /*2d4c0*/  ISETP.GE.AND P0, PT, R176, R247, PT ;  /* 0x000000f7b000720c */ /* 0x000fe20003f06270 */
[----:B------:R-:W-:Y:S01]  /*2d4d0*/  VIADD R176, R11, 0x68 ;  /* 0x000000680bb07836 */ /* 0x000fe20000000000 */
[--C-:B------:R-:W-:Y:S02]  /*2d4e0*/  IADD3 R24, PT, PT, R244, -0xc9, -R5.reuse ;  /* 0xffffff37f4187810 */ /* 0x100fe40007ffe805 */
[----:B------:R-:W-:Y:S02]  /*2d4f0*/  I2FP.F32.S32 R28, R28 ;  /* 0x0000001c001c7245 */ /* 0x000fe40000201400 */
[----:B------:R-:W-:Y:S02]  /*2d500*/  IABS R119, R119 ;  /* 0x0000007700777213 */ /* 0x000fe40000000000 */
[----:B------:R-:W-:Y:S01]  /*2d510*/  FSEL R3, R34, -INF , P0 ;  /* 0xff80000022037808 */ /* 0x000fe20000000000 */
[----:B------:R-:W-:Y:S01]  /*2d520*/  FFMA.FTZ R90, -R239, R28, R90 ;  /* 0x0000001cef5a7223 */ /* 0x000fe2000001015a */
[----:B------:R-:W-:Y:S01]  /*2d530*/  ISETP.GE.AND P0, PT, R189, R247, PT ;  /* 0x000000f7bd00720c */ /* 0x000fe20003f06270 */
[----:B------:R-:W-:Y:S01]  /*2d540*/  VIADD R189, R11, 0x69 ;  /* 0x000000690bbd7836 */ /* 0x000fe20000000000 */
[----:B------:R-:W-:Y:S01]  /*2d550*/  IADD3 R121, PT, PT, R4, -0x40, -R5 ;  /* 0xffffffc004797810 */ /* 0x000fe20007ffe805 */
[----:B------:R-:W-:Y:S01]  /*2d560*/  IMAD.MOV.U32 R34, RZ, RZ, R193 ;  /* 0x000000ffff227224 */ /* 0x000fe200078e00c1 */
[----:B------:R-:W-:Y:S02]  /*2d570*/  IABS R24, R24 ;  /* 0x0000001800187213 */ /* 0x000fe40000000000 */
[----:B------:R-:W-:Y:S02]  /*2d580*/  I2FP.F32.S32 R119, R119 ;  /* 0x0000007700777245 */ /* 0x000fe40000201400 */
[----:B------:R-:W-:Y:S02]  /*2d590*/  FSEL R28, R206, -INF , P0 ;  /* 0xff800000ce1c7808 */ /* 0x000fe40000000000 */
[----:B------:R-:W-:Y:S01]  /*2d5a0*/  IABS R121, R121 ;  /* 0x0000007900797213 */ /* 0x000fe20000000000 */
[C---:B------:R-:W-:Y:S01]  /*2d5b0*/  FFMA.FTZ R58, -R239.reuse, R119, R58 ;  /* 0x00000077ef3a7223 */ /* 0x040fe2000001013a */
[----:B------:R-:W-:Y:S02]  /*2d5c0*/  I2FP.F32.S32 R24, R24 ;  /* 0x0000001800187245 */ /* 0x000fe40000201400 */
[----:B------:R-:W-:Y:S02]  /*2d5d0*/  ISETP.GE.AND P0, PT, R186, R248, PT ;  /* 0x000000f8ba00720c */ /* 0x000fe40003f06270 */
[----:B------:R-:W-:Y:S01]  /*2d5e0*/  I2FP.F32.S32 R121, R121 ;  /* 0x0000007900797245 */ /* 0x000fe20000201400 */
[----:B------:R-:W-:Y:S01]  /*2d5f0*/  FFMA.FTZ R127, -R239, R24, R181 ;  /* 0x00000018ef7f7223 */ /* 0x000fe200000101b5 */
[----:B------:R-:W-:Y:S01]  /*2d600*/  IADD3 R119, PT, PT, R244, -0x98, -R5 ;  /* 0xffffff68f4777810 */ /* 0x000fe20007ffe805 */
[----:B------:R-:W-:Y:S01]  /*2d610*/  IMAD.MOV.U32 R181, RZ, RZ, R185 ;  /* 0x000000ffffb57224 */ /* 0x000fe200078e00b9 */
[----:B------:R-:W-:Y:S01]  /*2d620*/  FSEL R48, R52, -INF , P0 ;  /* 0xff80000034307808 */ /* 0x000fe20000000000 */
[----:B------:R-:W-:Y:S01]  /*2d630*/  VIADD R52, R11, 0x91 ;  /* 0x000000910b347836 */ /* 0x000fe20000000000 */
[----:B------:R-:W-:Y:S01]  /*2d640*/  ISETP.GE.AND P0, PT, R120, R248, PT ;  /* 0x000000f87800720c */ /* 0x000fe20003f06270 */
[----:B------:R-:W-:Y:S01]  /*2d650*/  FFMA.FTZ R38, -R239, R121, R38 ;  /* 0x00000079ef267223 */ /* 0x000fe20000010126 */
[----:B------:R-:W-:Y:S02]  /*2d660*/  IADD3 R24, PT, PT, R4, -0xa9, -R5 ;  /* 0xffffff5704187810 */ /* 0x000fe40007ffe805 */
        /* <DEDUP_REMOVED lines=10> */
[----:B------:R-:W-:Y:S01]  /*2d710*/  IADD3 R119, PT, PT, R244, -0xa0, -R5 ;  /* 0xffffff60f4777810 */ /* 0x000fe20007ffe805 */
[----:B------:R-:W-:Y:S01]  /*2d720*/  IMAD.MOV.U32 R38, RZ, RZ, R197 ;  /* 0x000000ffff267224 */ /* 0x000fe200078e00c5 */
[----:B------:R-:W-:Y:S02]  /*2d730*/  FSEL R214, R214, -INF , P0 ;  /* 0xff800000d6d67808 */ /* 0x000fe40000000000 */
[----:B------:R-:W-:Y:S02]  /*2d740*/  IADD3 R24, PT, PT, R244, -0xd8, -R5 ;  /* 0xffffff28f4187810 */ /* 0x000fe40007ffe805 */
[----:B------:R-:W-:Y:S02]  /*2d750*/  ISETP.GE.AND P0, PT, R176, R248, PT ;  /* 0x000000f8b000720c */ /* 0x000fe40003f06270 */
[----:B------:R-:W-:Y:S02]  /*2d760*/  IABS R119, R119 ;  /* 0x0000007700777213 */ /* 0x000fe40000000000 */
[----:B------:R-:W-:Y:S02]  /*2d770*/  IABS R24, R24 ;  /* 0x0000001800187213 */ /* 0x000fe40000000000 */
[----:B------:R-:W-:Y:S01]  /*2d780*/  FSEL R219, R56, -INF , P0 ;  /* 0xff80000038db7808 */ /* 0x000fe20000000000 */
[----:B------:R-:W-:Y:S01]  /*2d790*/  IMAD.MOV.U32 R56, RZ, RZ, R199 ;  /* 0x000000ffff387224 */ /* 0x000fe200078e00c7 */
[----:B------:R-:W-:Y:S02]  /*2d7a0*/  IADD3 R18, PT, PT, R244, -0xd1, -R5 ;  /* 0xffffff2ff4127810 */ /* 0x000fe40007ffe805 */
[----:B------:R-:W-:Y:S02]  /*2d7b0*/  ISETP.GE.AND P0, PT, R189, R248, PT ;  /* 0x000000f8bd00720c */ /* 0x000fe40003f06270 */
[----:B------:R-:W-:Y:S02]  /*2d7c0*/  I2FP.F32.S32 R119, R119 ;  /* 0x0000007700777245 */ /* 0x000fe40000201400 */
[----:B------:R-:W-:Y:S02]  /*2d7d0*/  I2FP.F32.S32 R24, R24 ;  /* 0x0000001800187245 */ /* 0x000fe40000201400 */
[----:B------:R-:W-:Y:S01]  /*2d7e0*/  IABS R18, R18 ;  /* 0x0000001200127213 */ /* 0x000fe20000000000 */
[----:B------:R-:W-:Y:S01]  /*2d7f0*/  FFMA.FTZ R84, -R239, R119, R84 ;  /* 0x00000077ef547223 */ /* 0x000fe20000010154 */
[----:B------:R-:W-:Y:S01]  /*2d800*/  FSEL R202, R25, -INF , P0 ;  /* 0xff80000019ca7808 */ /* 0x000fe20000000000 */
[----:B------:R-:W-:Y:S01]  /*2d810*/  FFMA.FTZ R24, -R239, R24, R179 ;  /* 0x00000018ef187223 */ /* 0x000fe200000101b3 */
[-C--:B------:R-:W-:Y:S01]  /*2d820*/  ISETP.GE.AND P0, PT, R204, R247.reuse, PT ;  /* 0x000000f7cc00720c */ /* 0x080fe20003f06270 */
[----:B------:R-:W-:Y:S01]  /*2d830*/  IMAD.MOV.U32 R179, RZ, RZ, R187 ;  /* 0x000000ffffb37224 */ /* 0x000fe200078e00bb */
[----:B------:R-:W-:Y:S01]  /*2d840*/  IADD3 R119, PT, PT, R4, -0x88, -R5 ;  /* 0xffffff7804777810 */ /* 0x000fe20007ffe805 */
[----:B------:R-:W-:Y:S01]  /*2d850*/  VIADD R187, R11, 0x70 ;  /* 0x000000700bbb7836 */ /* 0x000fe20000000000 */
[----:B------:R-:W-:Y:S02]  /*2d860*/  I2FP.F32.S32 R18, R18 ;  /* 0x0000001200127245 */ /* 0x000fe40000201400 */
[----:B------:R-:W-:Y:S01]  /*2d870*/  FSEL R212, R42, -INF , P0 ;  /* 0xff8000002ad47808 */ /* 0x000fe20000000000 */
[----:B------:R-:W-:Y:S01]  /*2d880*/  IMAD.MOV.U32 R42, RZ, RZ, R201 ;  /* 0x000000ffff2a7224 */ /* 0x000fe200078e00c9 */
[----:B------:R-:W-:Y:S01]  /*2d890*/  ISETP.GE.AND P0, PT, R124, R247, PT ;  /* 0x000000f77c00720c */ /* 0x000fe20003f06270 */
[----:B------:R-:W-:Y:S01]  /*2d8a0*/  FFMA.FTZ R103, -R239, R18, R103 ;  /* 0x00000012ef677223 */ /* 0x000fe20000010167 */
[----:B------:R-:W-:Y:S02]  /*2d8b0*/  IABS R119, R119 ;  /* 0x0000007700777213 */ /* 0x000fe40000000000 */
[--C-:B------:R-:W-:Y:S02]  /*2d8c0*/  IADD3 R18, PT, PT, R244, -0xe1, -R5.reuse ;  /* 0xffffff1ff4127810 */ /* 0x100fe40007ffe805 */
[----:B------:R-:W-:Y:S02]  /*2d8d0*/  FSEL R213, R13, -INF , P0 ;  /* 0xff8000000dd57808 */ /* 0x000fe40000000000 */
[----:B------:R-:W-:Y:S02]  /*2d8e0*/  I2FP.F32.S32 R119, R119 ;  /* 0x0000007700777245 */ /* 0x000fe40000201400 */
[----:B------:R-:W-:Y:S02]  /*2d8f0*/  ISETP.GE.AND P0, PT, R187, R248, PT ;  /* 0x000000f8bb00720c */ /* 0x000fe40003f06270 */
[----:B------:R-:W-:Y:S01]  /*2d900*/  IABS R18, R18 ;  /* 0x0000001200127213 */ /* 0x000fe20000000000 */
[----:B------:R-:W-:Y:S01]  /*2d910*/  FFMA.FTZ R74, -R239, R119, R74 ;  /* 0x00000077ef4a7223 */ /* 0x000fe2000001014a */
[----:B------:R-:W-:Y:S01]  /*2d920*/  FSEL R209, R60, -INF , P0 ;  /* 0xff8000003cd17808 */ /* 0x000fe20000000000 */
[----:B------:R-:W-:Y:S01]  /*2d930*/  VIADD R60, R11, 0x89 ;  /* 0x000000890b3c7836 */ /* 0x000fe20000000000 */
[----:B------:R-:W-:Y:S02]  /*2d940*/  ISETP.GE.AND P0, PT, R183, R248, PT ;  /* 0x000000f8b700720c */ /* 0x000fe40003f06270 */
[----:B------:R-:W-:Y:S02]  /*2d950*/  I2FP.F32.S32 R14, R14 ;  /* 0x0000000e000e7245 */ /* 0x000fe40000201400 */
[C---:B------:R-:W-:Y:S02]  /*2d960*/  IADD3 R119, PT, PT, R4.reuse, -0xb0, -R5 ;  /* 0xffffff5004777810 */ /* 0x040fe40007ffe805 */
[----:B------:R-:W-:Y:S01]  /*2d970*/  I2FP.F32.S32 R18, R18 ;  /* 0x0000001200127245 */ /* 0x000fe20000201400 */
[----:B------:R-:W-:Y:S01]  /*2d980*/  FFMA.FTZ R177, -R239, R14, R177 ;  /* 0x0000000eefb17223 */ /* 0x000fe200000101b1 */
[----:B------:R-:W-:Y:S02]  /*2d990*/  IADD3 R17, PT, PT, R4, -0xc0, -R5 ;  /* 0xffffff4004117810 */ /* 0x000fe40007ffe805 */
[----:B------:R-:W-:Y:S01]  /*2d9a0*/  FSEL R207, R29, -INF , P0 ;  /* 0xff8000001dcf7808 */ /* 0x000fe20000000000 */
[C---:B------:R-:W-:Y:S01]  /*2d9b0*/  FFMA.FTZ R18, -R239.reuse, R18, R109 ;  /* 0x00000012ef127223 */ /* 0x040fe2000001016d */
[----:B------:R-:W-:Y:S01]  /*2d9c0*/  IABS R119, R119 ;  /* 0x0000007700777213 */ /* 0x000fe20000000000 */
[----:B------:R-:W-:Y:S01]  /*2d9d0*/  IMAD.MOV.U32 R109, RZ, RZ, R205 ;  /* 0x000000ffff6d7224 */ /* 0x000fe200078e00cd */
[----:B------:R-:W-:Y:S01]  /*2d9e0*/  ISETP.GE.AND P0, PT, R130, R247, PT ;  /* 0x000000f78200720c */ /* 0x000fe20003f06270 */
[----:B------:R-:W-:Y:S01]  /*2d9f0*/  IMAD.MOV.U32 R29, RZ, RZ, R126 ;  /* 0x000000ffff1d7224 */ /* 0x000fe200078e007e */
[----:B------:R-:W-:Y:S02]  /*2da00*/  IADD3 R14, PT, PT, R4, -0xb1, -R5 ;  /* 0xffffff4f040e7810 */ /* 0x000fe40007ffe805 */
[----:B------:R-:W-:Y:S02]  /*2da10*/  IABS R17, R17 ;  /* 0x0000001100117213 */ /* 0x000fe40000000000 */
[----:B------:R-:W-:Y:S02]  /*2da20*/  I2FP.F32.S32 R119, R119 ;  /* 0x0000007700777245 */ /* 0x000fe40000201400 */
[----:B------:R-:W-:Y:S01]  /*2da30*/  FSEL R205, R46, -INF , P0 ;  /* 0xff8000002ecd7808 */ /* 0x000fe20000000000 */
[----:B------:R-:W-:Y:S01]  /*2da40*/  IMAD.MOV.U32 R46, RZ, RZ, R211 ;  /* 0x000000ffff2e7224 */ /* 0x000fe200078e00d3 */
[----:B------:R-:W-:Y:S01]  /*2da50*/  ISETP.GE.AND P0, PT, R112, R247, PT ;  /* 0x000000f77000720c */ /* 0x000fe20003f06270 */
[----:B------:R-:W-:Y:S01]  /*2da60*/  FFMA.FTZ R94, -R239, R119, R94 ;  /* 0x00000077ef5e7223 */ /* 0x000fe2000001015e */
[----:B------:R-:W-:Y:S01]  /*2da70*/  IABS R14, R14 ;  /* 0x0000000e000e7213 */ /* 0x000fe20000000000 */
[----:B------:R-:W-:Y:S01]  /*2da80*/  VIADD R119, R11, 0x79 ;  /* 0x000000790b777836 */ /* 0x000fe20000000000 */
[----:B------:R-:W-:Y:S02]  /*2da90*/  I2FP.F32.S32 R17, R17 ;  /* 0x0000001100117245 */ /* 0x000fe40000201400 */
[----:B------:R-:W-:Y:S02]  /*2daa0*/  FSEL R206, R2, -INF , P0 ;  /* 0xff80000002ce7808 */ /* 0x000fe40000000000 */
[----:B------:R-:W-:Y:S01]  /*2dab0*/  I2FP.F32.S32 R14, R14 ;  /* 0x0000000e000e7245 */ /* 0x000fe20000201400 */
[----:B------:R-:W-:Y:S01]  /*2dac0*/  FFMA.FTZ R100, -R239, R17, R100 ;  /* 0x00000011ef647223 */ /* 0x000fe20000010164 */
[----:B------:R-:W-:Y:S01]  /*2dad0*/  ISETP.GE.AND P0, PT, R123, R248, PT ;  /* 0x000000f87b00720c */ /* 0x000fe20003f06270 */
[----:B------:R-:W-:Y:S01]  /*2dae0*/  IMAD.MOV.U32 R17, RZ, RZ, R203 ;  /* 0x000000ffff117224 */ /* 0x000fe200078e00cb */
[C---:B------:R-:W-:Y:S01]  /*2daf0*/  IADD3 R22, PT, PT, R244.reuse, -0xd9, -R5 ;  /* 0xffffff27f4167810 */ /* 0x040fe20007ffe805 */
[----:B------:R-:W-:Y:S01]  /*2db00*/  FFMA.FTZ R67, -R239, R14, R67 ;  /* 0x0000000eef437223 */ /* 0x000fe20000010143 */
[----:B------:R-:W-:Y:S02]  /*2db10*/  FSEL R203, R33, -INF , P0 ;  /* 0xff80000021cb7808 */ /* 0x000fe40000000000 */
[----:B------:R-:W-:Y:S02]  /*2db20*/  IABS R22, R22 ;  /* 0x0000001600167213 */ /* 0x000fe40000000000 */
[----:B------:R-:W-:Y:S02]  /*2db30*/  ISETP.GE.AND P0, PT, R119, R248, PT ;  /* 0x000000f87700720c */ /* 0x000fe40003f06270 */
[--C-:B------:R-:W-:Y:S02]  /*2db40*/  IADD3 R14, PT, PT, R244, -0xe0, -R5.reuse ;  /* 0xffffff20f40e7810 */ /* 0x100fe40007ffe805 */
[----:B------:R-:W-:Y:S02]  /*2db50*/  IADD3 R13, PT, PT, R4, -0xc9, -R5 ;  /* 0xffffff37040d7810 */ /* 0x000fe40007ffe805 */
[----:B------:R-:W-:Y:S02]  /*2db60*/  I2FP.F32.S32 R22, R22 ;  /* 0x0000001600167245 */ /* 0x000fe40000201400 */
[----:B------:R-:W-:Y:S01]  /*2db70*/  FSEL R201, R35, -INF , P0 ;  /* 0xff80000023c97808 */ /* 0x000fe20000000000 */
[----:B------:R-:W-:Y:S01]  /*2db80*/  IMAD.MOV.U32 R35, RZ, RZ, R17 ;  /* 0x000000ffff237224 */ /* 0x000fe200078e0011 */
[----:B------:R-:W-:Y:S01]  /*2db90*/  IABS R14, R14 ;  /* 0x0000000e000e7213 */ /* 0x000fe20000000000 */
[----:B------:R-:W-:Y:S01]  /*2dba0*/  FFMA.FTZ R22, -R239, R22, R113 ;  /* 0x00000016ef167223 */ /* 0x000fe20000010171 */
[----:B------:R-:W-:Y:S01]  /*2dbb0*/  ISETP.GE.AND P0, PT, R190, R247, PT ;  /* 0x000000f7be00720c */ /* 0x000fe20003f06270 */
[C---:B------:R-:W-:Y:S01]  /*2dbc0*/  VIADD R113, R11.reuse, 0x80 ;  /* 0x000000800b717836 */ /* 0x040fe20000000000 */
[----:B------:R-:W-:Y:S01]  /*2dbd0*/  IABS R13, R13 ;  /* 0x0000000d000d7213 */ /* 0x000fe20000000000 */
[----:B------:R-:W-:Y:S01]  /*2dbe0*/  IMAD.MOV.U32 R17, RZ, RZ, R28 ;  /* 0x000000ffff117224 */ /* 0x000fe200078e001c */
[----:B------:R-:W-:Y:S02]  /*2dbf0*/  I2FP.F32.S32 R14, R14 ;  /* 0x0000000e000e7245 */ /* 0x000fe40000201400 */
[----:B------:R-:W-:Y:S01]  /*2dc00*/  FSEL R199, R50, -INF , P0 ;  /* 0xff80000032c77808 */ /* 0x000fe20000000000 */
[----:B------:R-:W-:Y:S01]  /*2dc10*/  VIADD R50, R11, 0x98 ;  /* 0x000000980b327836 */ /* 0x000fe20000000000 */
[----:B------:R-:W-:Y:S01]  /*2dc20*/  I2FP.F32.S32 R2, R13 ;  /* 0x0000000d00027245 */ /* 0x000fe20000201400 */
[----:B------:R-:W-:Y:S01]  /*2dc30*/  FFMA.FTZ R121, -R239, R14, R111 ;  /* 0x0000000eef797223 */ /* 0x000fe2000001016f */
[-C--:B------:R-:W-:Y:S01]  /*2dc40*/  ISETP.GE.AND P0, PT, R118, R247.reuse, PT ;  /* 0x000000f77600720c */ /* 0x080fe20003f06270 */
[----:B------:R-:W-:Y:S01]  /*2dc50*/  VIADD R111, R11, 0x81 ;  /* 0x000000810b6f7836 */ /* 0x000fe20000000000 */
[C---:B------:R-:W-:Y:S01]  /*2dc60*/  IADD3 R14, PT, PT, R244.reuse, -0xe8, -R5 ;  /* 0xffffff18f40e7810 */ /* 0x040fe20007ffe805 */
[----:B------:R-:W-:Y:S01]  /*2dc70*/  FFMA.FTZ R69, -R239, R2, R69 ;  /* 0x00000002ef457223 */ /* 0x000fe20000010145 */
[----:B------:R-:W-:Y:S02]  /*2dc80*/  FSEL R229, R19, -INF , P0 ;  /* 0xff80000013e57808 */ /* 0x000fe40000000000 */
[----:B------:R-:W-:Y:S02]  /*2dc90*/  ISETP.GE.AND P0, PT, R113, R248, PT ;  /* 0x000000f87100720c */ /* 0x000fe40003f06270 */
[----:B------:R-:W-:Y:S02]  /*2dca0*/  IADD3 R2, PT, PT, R244, -0xf1, -R5 ;  /* 0xffffff0ff4027810 */ /* 0x000fe40007ffe805 */
[----:B------:R-:W-:Y:S01]  /*2dcb0*/  FSEL R197, R68, -INF , P0 ;  /* 0xff80000044c57808 */ /* 0x000fe20000000000 */
[----:B------:R-:W-:Y:S01]  /*2dcc0*/  IMAD.MOV.U32 R68, RZ, RZ, R17 ;  /* 0x000000ffff447224 */ /* 0x000fe200078e0011 */
[----:B------:R-:W-:Y:S02]  /*2dcd0*/  IABS R2, R2 ;  /* 0x0000000200027213 */ /* 0x000fe40000000000 */
[----:B------:R-:W-:Y:S02]  /*2dce0*/  ISETP.GE.AND P0, PT, R111, R248, PT ;  /* 0x000000f86f00720c */ /* 0x000fe40003f06270 */
[----:B------:R-:W-:Y:S02]  /*2dcf0*/  I2FP.F32.S32 R2, R2 ;  /* 0x0000000200027245 */ /* 0x000fe40000201400 */
[----:B------:R-:W-:Y:S01]  /*2dd00*/  FSEL R193, R39, -INF , P0 ;  /* 0xff80000027c17808 */ /* 0x000fe20000000000 */
[----:B------:R-:W-:Y:S01]  /*2dd10*/  IMAD.MOV.U32 R39, RZ, RZ, R109 ;  /* 0x000000ffff277224 */ /* 0x000fe200078e006d */
[-C--:B------:R-:W-:Y:S01]  /*2dd20*/  ISETP.GE.AND P0, PT, R186, R247.reuse, PT ;  /* 0x000000f7ba00720c */ /* 0x080fe20003f06270 */
[----:B------:R-:W-:Y:S01]  /*2dd30*/  IMAD.MOV.U32 R109, RZ, RZ, R48 ;  /* 0x000000ffff6d7224 */ /* 0x000fe200078e0030 */
[----:B------:R-:W-:Y:S01]  /*2dd40*/  IABS R14, R14 ;  /* 0x0000000e000e7213 */ /* 0x000fe20000000000 */
[----:B------:R-:W-:Y:S01]  /*2dd50*/  VIADD R48, R11, 0x99 ;  /* 0x000000990b307836 */ /* 0x000fe20000000000 */
[----:B------:R-:W-:Y:S01]  /*2dd60*/  FSEL R200, R54, -INF , P0 ;  /* 0xff80000036c87808 */ /* 0x000fe20000000000 */
[----:B------:R-:W-:Y:S01]  /*2dd70*/  FFMA.FTZ R2, -R239, R2, R107 ;  /* 0x00000002ef027223 */ /* 0x000fe2000001016b */
[-C--:B------:R-:W-:Y:S01]  /*2dd80*/  ISETP.GE.AND P0, PT, R120, R247.reuse, PT ;  /* 0x000000f77800720c */ /* 0x080fe20003f06270 */
[C---:B------:R-:W-:Y:S01]  /*2dd90*/  VIADD R107, R11.reuse, 0x88 ;  /* 0x000000880b6b7836 */ /* 0x040fe20000000000 */
[----:B------:R-:W-:Y:S01]  /*2dda0*/  IADD3 R26, PT, PT, R4, -0xc8, -R5 ;  /* 0xffffff38041a7810 */ /* 0x000fe20007ffe805 */
[----:B------:R-:W-:Y:S01]  /*2ddb0*/  VIADD R54, R11, 0x90 ;  /* 0x000000900b367836 */ /* 0x000fe20000000000 */
[----:B------:R-:W-:Y:S01]  /*2ddc0*/  FSEL R198, R23, -INF , P0 ;  /* 0xff80000017c67808 */ /* 0x000fe20000000000 */
[----:B------:R-:W-:Y:S01]  /*2ddd0*/  IMAD.MOV.U32 R33, RZ, RZ, R109 ;  /* 0x000000ffff217224 */ /* 0x000fe200078e006d */
[----:B------:R-:W-:Y:S02]  /*2dde0*/  ISETP.GE.AND P0, PT, R107, R248, PT ;  /* 0x000000f86b00720c */ /* 0x000fe40003f06270 */
[----:B------:R-:W-:Y:S02]  /*2ddf0*/  I2FP.F32.S32 R14, R14 ;  /* 0x0000000e000e7245 */ /* 0x000fe40000201400 */
[----:B------:R-:W-:Y:S02]  /*2de00*/  FSEL R185, R72, -INF , P0 ;  /* 0xff80000048b97808 */ /* 0x000fe40000000000 */
[----:B------:R-:W-:Y:S01]  /*2de10*/  ISETP.GE.AND P0, PT, R60, R248, PT ;  /* 0x000000f83c00720c */ /* 0x000fe20003f06270 */
[----:B------:R-:W-:Y:S01]  /*2de20*/  FFMA.FTZ R115, -R239, R14, R115 ;  /* 0x0000000eef737223 */ /* 0x000fe20000010173 */
[----:B------:R-:W-:Y:S02]  /*2de30*/  IABS R26, R26 ;  /* 0x0000001a001a7213 */ /* 0x000fe40000000000 */
[----:B------:R-:W-:Y:S01]  /*2de40*/  FSEL R126, R43, -INF , P0 ;  /* 0xff8000002b7e7808 */ /* 0x000fe20000000000 */
[----:B------:R-:W-:Y:S01]  /*2de50*/  IMAD.MOV.U32 R43, RZ, RZ, R195 ;  /* 0x000000ffff2b7224 */ /* 0x000fe200078e00c3 */
[-C--:B------:R-:W-:Y:S02]  /*2de60*/  ISETP.GE.AND P0, PT, R176, R247.reuse, PT ;  /* 0x000000f7b000720c */ /* 0x080fe40003f06270 */
[----:B------:R-:W-:Y:S02]  /*2de70*/  I2FP.F32.S32 R26, R26 ;  /* 0x0000001a001a7245 */ /* 0x000fe40000201400 */
[----:B------:R-:W-:Y:S02]  /*2de80*/  IADD3 R14, PT, PT, R244, -0xe9, -R5 ;  /* 0xffffff17f40e7810 */ /* 0x000fe40007ffe805 */
[----:B------:R-:W-:Y:S01]  /*2de90*/  FSEL R72, R58, -INF , P0 ;  /* 0xff8000003a487808 */ /* 0x000fe20000000000 */
[----:B------:R-:W-:Y:S01]  /*2dea0*/  FFMA.FTZ R71, -R239, R26, R71 ;  /* 0x0000001aef477223 */ /* 0x000fe20000010147 */
[-C--:B------:R-:W-:Y:S02]  /*2deb0*/  ISETP.GE.AND P0, PT, R189, R247.reuse, PT ;  /* 0x000000f7bd00720c */ /* 0x080fe40003f06270 */
[----:B------:R-:W-:Y:S02]  /*2dec0*/  IABS R14, R14 ;  /* 0x0000000e000e7213 */ /* 0x000fe40000000000 */
[----:B------:R-:W-:Y:S02]  /*2ded0*/  IADD3 R26, PT, PT, R244, -0xf0, -R5 ;  /* 0xffffff10f41a7810 */ /* 0x000fe40007ffe805 */
[----:B------:R-:W-:Y:S01]  /*2dee0*/  FSEL R194, R27, -INF , P0 ;  /* 0xff8000001bc27808 */ /* 0x000fe20000000000 */
[----:B------:R-:W-:Y:S01]  /*2def0*/  IMAD.MOV.U32 R27, RZ, RZ, R29 ;  /* 0x000000ffff1b7224 */ /* 0x000fe200078e001d */
[----:B------:R-:W-:Y:S01]  /*2df00*/  ISETP.GE.AND P0, PT, R54, R248, PT ;  /* 0x000000f83600720c */ /* 0x000fe20003f06270 */
[----:B------:R-:W-:Y:S01]  /*2df10*/  IMAD.MOV.U32 R29, RZ, RZ, R21 ;  /* 0x000000ffff1d7224 */ /* 0x000fe200078e0015 */
[----:B------:R-:W-:Y:S02]  /*2df20*/  I2FP.F32.S32 R14, R14 ;  /* 0x0000000e000e7245 */ /* 0x000fe40000201400 */
[----:B------:R-:W-:Y:S02]  /*2df30*/  IABS R26, R26 ;  /* 0x0000001a001a7213 */ /* 0x000fe40000000000 */
[----:B------:R-:W-:Y:S01]  /*2df40*/  FSEL R76, R76, -INF , P0 ;  /* 0xff8000004c4c7808 */ /* 0x000fe20000000000 */
[C---:B------:R-:W-:Y:S01]  /*2df50*/  FFMA.FTZ R14, -R239.reuse, R14, R101 ;  /* 0x0000000eef0e7223 */ /* 0x040fe20000010165 */
[----:B------:R-:W-:Y:S01]  /*2df60*/  I2FP.F32.S32 R26, R26 ;  /* 0x0000001a001a7245 */ /* 0x000fe20000201400 */
[----:B------:R-:W-:Y:S01]  /*2df70*/  IMAD.MOV.U32 R101, RZ, RZ, R42 ;  /* 0x000000ffff657224 */ /* 0x000fe200078e002a */
[----:B------:R-:W-:Y:S01]  /*2df80*/  ISETP.GE.AND P0, PT, R52, R248, PT ;  /* 0x000000f83400720c */ /* 0x000fe20003f06270 */
[----:B------:R-:W-:Y:S01]  /*2df90*/  IMAD.MOV.U32 R42, RZ, RZ, R215 ;  /* 0x000000ffff2a7224 */ /* 0x000fe200078e00d7 */
[C---:B------:R-:W-:Y:S01]  /*2dfa0*/  IADD3 R13, PT, PT, R4.reuse, -0xd0, -R5 ;  /* 0xffffff30040d7810 */ /* 0x040fe20007ffe805 */
[----:B------:R-:W-:Y:S01]  /*2dfb0*/  FFMA.FTZ R25, -R239, R26, R99 ;  /* 0x0000001aef197223 */ /* 0x000fe20000010163 */
[----:B------:R-:W-:Y:S01]  /*2dfc0*/  FSEL R215, R47, -INF , P0 ;  /* 0xff8000002fd77808 */ /* 0x000fe20000000000 */
[----:B------:R-:W-:Y:S01]  /*2dfd0*/  VIADD R47, R11, 0xa0 ;  /* 0x000000a00b2f7836 */ /* 0x000fe20000000000 */
[-C--:B------:R-:W-:Y:S01]  /*2dfe0*/  ISETP.GE.AND P0, PT, R187, R247.reuse, PT ;  /* 0x000000f7bb00720c */ /* 0x080fe20003f06270 */
[----:B------:R-:W-:Y:S01]  /*2dff0*/  IMAD.MOV.U32 R99, RZ, RZ, R30 ;  /* 0x000000ffff637224 */ /* 0x000fe200078e001e */
[----:B------:R-:W-:Y:S01]  /*2e000*/  IADD3 R26, PT, PT, R4, -0xd8, -R5 ;  /* 0xffffff28041a7810 */ /* 0x000fe20007ffe805 */
[----:B------:R-:W-:Y:S01]  /*2e010*/  IMAD.MOV.U32 R30, RZ, RZ, R184 ;  /* 0x000000ffff1e7224 */ /* 0x000fe200078e00b8 */
[----:B------:R-:W-:Y:S02]  /*2e020*/  FSEL R184, R62, -INF , P0 ;  /* 0xff8000003eb87808 */ /* 0x000fe40000000000 */
[----:B------:R-:W-:Y:S01]  /*2e030*/  IABS R26, R26 ;  /* 0x0000001a001a7213 */ /* 0x000fe20000000000 */
[----:B------:R-:W-:Y:S01]  /*2e040*/  IMAD.MOV.U32 R109, RZ, RZ, R30 ;  /* 0x000000ffff6d7224 */ /* 0x000fe200078e001e */
[-C--:B------:R-:W-:Y:S01]  /*2e050*/  ISETP.GE.AND P0, PT, R183, R247.reuse, PT ;  /* 0x000000f7b700720c */ /* 0x080fe20003f06270 */
[----:B------:R-:W-:Y:S01]  /*2e060*/  IMAD.MOV.U32 R30, RZ, RZ, R44 ;  /* 0x000000ffff1e7224 */ /* 0x000fe200078e002c */
[----:B------:R-:W-:Y:S01]  /*2e070*/  I2FP.F32.S32 R26, R26 ;  /* 0x0000001a001a7245 */ /* 0x000fe20000201400 */
[----:B------:R-:W-:Y:S01]  /*2e080*/  VIADD R44, R11, 0xa8 ;  /* 0x000000a80b2c7836 */ /* 0x000fe20000000000 */
[----:B------:R-:W-:Y:S01]  /*2e090*/  FSEL R62, R31, -INF , P0 ;  /* 0xff8000001f3e7808 */ /* 0x000fe20000000000 */
[----:B------:R-:W-:Y:S01]  /*2e0a0*/  IMAD.MOV.U32 R31, RZ, RZ, R29 ;  /* 0x000000ffff1f7224 */ /* 0x000fe200078e001d */
[----:B------:R-:W-:Y:S01]  /*2e0b0*/  ISETP.GE.AND P0, PT, R50, R248, PT ;  /* 0x000000f83200720c */ /* 0x000fe20003f06270 */
[----:B------:R-:W-:Y:S01]  /*2e0c0*/  IMAD.MOV.U32 R29, RZ, RZ, R40 ;  /* 0x000000ffff1d7224 */ /* 0x000fe200078e0028 */
[----:B------:R-:W-:Y:S01]  /*2e0d0*/  IADD3 R15, PT, PT, R4, -0xb9, -R5 ;  /* 0xffffff47040f7810 */ /* 0x000fe20007ffe805 */
[----:B------:R-:W-:Y:S01]  /*2e0e0*/  FFMA.FTZ R21, -R239, R26, R73 ;  /* 0x0000001aef157223 */ /* 0x000fe20000010149 */
[----:B------:R-:W-:Y:S01]  /*2e0f0*/  FSEL R80, R80, -INF , P0 ;  /* 0xff80000050507808 */ /* 0x000fe20000000000 */
[C---:B------:R-:W-:Y:S01]  /*2e100*/  VIADD R40, R11.reuse, 0xb1 ;  /* 0x000000b10b287836 */ /* 0x040fe20000000000 */
[----:B------:R-:W-:Y:S01]  /*2e110*/  IADD3 R26, PT, PT, R4, -0xe8, -R5 ;  /* 0xffffff18041a7810 */ /* 0x000fe20007ffe805 */
[----:B------:R-:W-:Y:S01]  /*2e120*/  IMAD.MOV.U32 R73, RZ, RZ, R42 ;  /* 0x000000ffff497224 */ /* 0x000fe200078e002a */
[----:B------:R-:W-:Y:S01]  /*2e130*/  ISETP.GE.AND P0, PT, R48, R248, PT ;  /* 0x000000f83000720c */ /* 0x000fe20003f06270 */
[----:B------:R-:W-:Y:S01]  /*2e140*/  VIADD R42, R11, 0xa9 ;  /* 0x000000a90b2a7836 */ /* 0x000fe20000000000 */
[----:B------:R-:W-:Y:S02]  /*2e150*/  IABS R26, R26 ;  /* 0x0000001a001a7213 */ /* 0x000fe40000000000 */
[----:B------:R-:W-:Y:S02]  /*2e160*/  FSEL R211, R51, -INF , P0 ;  /* 0xff80000033d37808 */ /* 0x000fe40000000000 */
[-C--:B------:R-:W-:Y:S02]  /*2e170*/  ISETP.GE.AND P0, PT, R123, R247.reuse, PT ;  /* 0x000000f77b00720c */ /* 0x080fe40003f06270 */
[----:B------:R-:W-:Y:S02]  /*2e180*/  I2FP.F32.S32 R26, R26 ;  /* 0x0000001a001a7245 */ /* 0x000fe40000201400 */
[----:B------:R-:W-:Y:S02]  /*2e190*/  FSEL R66, R66, -INF , P0 ;  /* 0xff80000042427808 */ /* 0x000fe40000000000 */
[----:B------:R-:W-:Y:S01]  /*2e1a0*/  ISETP.GE.AND P0, PT, R119, R247, PT ;  /* 0x000000f77700720c */ /* 0x000fe20003f06270 */
[----:B------:R-:W-:Y:S01]  /*2e1b0*/  FFMA.FTZ R19, -R239, R26, R85 ;  /* 0x0000001aef137223 */ /* 0x000fe20000010155 */
[----:B------:R-:W-:Y:S01]  /*2e1c0*/  IABS R13, R13 ;  /* 0x0000000d000d7213 */ /* 0x000fe20000000000 */
[----:B------:R-:W-:Y:S01]  /*2e1d0*/  IMAD.MOV.U32 R85, RZ, RZ, R46 ;  /* 0x000000ffff557224 */ /* 0x000fe200078e002e */
[----:B------:R-:W-:Y:S01]  /*2e1e0*/  FSEL R58, R37, -INF , P0 ;  /* 0xff800000253a7808 */ /* 0x000fe20000000000 */
[----:B------:R-:W-:Y:S01]  /*2e1f0*/  VIADD R46, R11, 0xa1 ;  /* 0x000000a10b2e7836 */ /* 0x000fe20000000000 */
[-C--:B------:R-:W-:Y:S02]  /*2e200*/  ISETP.GE.AND P0, PT, R47, R248.reuse, PT ;  /* 0x000000f82f00720c */ /* 0x080fe40003f06270 */
[----:B------:R-:W-:Y:S02]  /*2e210*/  IABS R15, R15 ;  /* 0x0000000f000f7213 */ /* 0x000fe40000000000 */
[----:B------:R-:W-:Y:S02]  /*2e220*/  FSEL R84, R84, -INF , P0 ;  /* 0xff80000054547808 */ /* 0x000fe40000000000 */
[-C--:B------:R-:W-:Y:S02]  /*2e230*/  ISETP.GE.AND P0, PT, R46, R248.reuse, PT ;  /* 0x000000f82e00720c */ /* 0x080fe40003f06270 */
[----:B------:R-:W-:Y:S02]  /*2e240*/  I2FP.F32.S32 R13, R13 ;  /* 0x0000000d000d7245 */ /* 0x000fe40000201400 */
[----:B------:R-:W-:Y:S02]  /*2e250*/  FSEL R55, R55, -INF , P0 ;  /* 0xff80000037377808 */ /* 0x000fe40000000000 */
[----:B------:R-:W-:Y:S01]  /*2e260*/  ISETP.GE.AND P0, PT, R113, R247, PT ;  /* 0x000000f77100720c */ /* 0x000fe20003f06270 */
[----:B------:R-:W-:Y:S01]  /*2e270*/  FFMA.FTZ R110, -R239, R13, R110 ;  /* 0x0000000def6e7223 */ /* 0x000fe2000001016e */
[--C-:B------:R-:W-:Y:S02]  /*2e280*/  IADD3 R17, PT, PT, R4, -0xe9, -R5.reuse ;  /* 0xffffff1704117810 */ /* 0x100fe40007ffe805 */
[----:B------:R-:W-:Y:S01]  /*2e290*/  FSEL R51, R70, -INF , P0 ;  /* 0xff80000046337808 */ /* 0x000fe20000000000 */
[----:B------:R-:W-:Y:S01]  /*2e2a0*/  IMAD.MOV.U32 R70, RZ, RZ, R128 ;  /* 0x000000ffff467224 */ /* 0x000fe200078e0080 */
[----:B------:R-:W-:Y:S02]  /*2e2b0*/  ISETP.GE.AND P0, PT, R111, R247, PT ;  /* 0x000000f76f00720c */ /* 0x000fe40003f06270 */
[----:B------:R-:W-:Y:S02]  /*2e2c0*/  I2FP.F32.S32 R15, R15 ;  /* 0x0000000f000f7245 */ /* 0x000fe40000201400 */
[----:B------:R-:W-:Y:S01]  /*2e2d0*/  FSEL R128, R41, -INF , P0 ;  /* 0xff80000029807808 */ /* 0x000fe20000000000 */
[----:B------:R-:W-:Y:S01]  /*2e2e0*/  VIADD R41, R11, 0xb0 ;  /* 0x000000b00b297836 */ /* 0x000fe20000000000 */
[-C--:B------:R-:W-:Y:S01]  /*2e2f0*/  ISETP.GE.AND P0, PT, R44, R248.reuse, PT ;  /* 0x000000f82c00720c */ /* 0x080fe20003f06270 */
[----:B------:R-:W-:Y:S01]  /*2e300*/  FFMA.FTZ R98, -R239, R15, R98 ;  /* 0x0000000fef627223 */ /* 0x000fe20000010162 */
[----:B------:R-:W-:Y:S02]  /*2e310*/  IABS R17, R17 ;  /* 0x0000001100117213 */ /* 0x000fe40000000000 */
[----:B------:R-:W-:Y:S02]  /*2e320*/  FSEL R88, R88, -INF , P0 ;  /* 0xff80000058587808 */ /* 0x000fe40000000000 */
[----:B------:R-:W-:Y:S02]  /*2e330*/  ISETP.GE.AND P0, PT, R42, R248, PT ;  /* 0x000000f82a00720c */ /* 0x000fe40003f06270 */
[C---:B------:R-:W-:Y:S02]  /*2e340*/  IADD3 R13, PT, PT, R4.reuse, -0xd9, -R5 ;  /* 0xffffff27040d7810 */ /* 0x040fe40007ffe805 */
[----:B------:R-:W-:Y:S01]  /*2e350*/  FSEL R195, R59, -INF , P0 ;  /* 0xff8000003bc37808 */ /* 0x000fe20000000000 */
[----:B------:R-:W-:Y:S01]  /*2e360*/  IMAD.MOV.U32 R59, RZ, RZ, R35 ;  /* 0x000000ffff3b7224 */ /* 0x000fe200078e0023 */
[----:B------:R-:W-:Y:S01]  /*2e370*/  ISETP.GE.AND P0, PT, R107, R247, PT ;  /* 0x000000f76b00720c */ /* 0x000fe20003f06270 */
[----:B------:R-:W-:Y:S01]  /*2e380*/  IMAD.MOV.U32 R35, RZ, RZ, R38 ;  /* 0x000000ffff237224 */ /* 0x000fe200078e0026 */
[C-C-:B------:R-:W-:Y:S01]  /*2e390*/  IADD3 R15, PT, PT, R4.reuse, -0xc1, -R5.reuse ;  /* 0xffffff3f040f7810 */ /* 0x140fe20007ffe805 */
[----:B------:R-:W-:Y:S01]  /*2e3a0*/  VIADD R38, R11, 0xb9 ;  /* 0x000000b90b267836 */ /* 0x000fe20000000000 */
[----:B------:R-:W-:Y:S02]  /*2e3b0*/  IADD3 R28, PT, PT, R4, -0xe1, -R5 ;  /* 0xffffff1f041c7810 */ /* 0x000fe40007ffe805 */
[----:B------:R-:W-:Y:S02]  /*2e3c0*/  I2FP.F32.S32 R17, R17 ;  /* 0x0000001100117245 */ /* 0x000fe40000201400 */
[----:B------:R-:W-:Y:S02]  /*2e3d0*/  IABS R13, R13 ;  /* 0x0000000d000d7213 */ /* 0x000fe40000000000 */
[----:B------:R-:W-:Y:S01]  /*2e3e0*/  FSEL R74, R74, -INF , P0 ;  /* 0xff8000004a4a7808 */ /* 0x000fe20000000000 */
[----:B------:R-:W-:Y:S01]  /*2e3f0*/  FFMA.FTZ R17, -R239, R17, R122 ;  /* 0x00000011ef117223 */ /* 0x000fe2000001017a */
[----:B------:R-:W-:Y:S02]  /*2e400*/  ISETP.GE.AND P0, PT, R60, R247, PT ;  /* 0x000000f73c00720c */ /* 0x000fe40003f06270 */
[----:B------:R-:W-:Y:S02]  /*2e410*/  IABS R15, R15 ;  /* 0x0000000f000f7213 */ /* 0x000fe40000000000 */
[----:B------:R-:W-:Y:S02]  /*2e420*/  IABS R28, R28 ;  /* 0x0000001c001c7213 */ /* 0x000fe40000000000 */
[----:B------:R-:W-:Y:S02]  /*2e430*/  I2FP.F32.S32 R13, R13 ;  /* 0x0000000d000d7245 */ /* 0x000fe40000201400 */
[----:B------:R-:W-:Y:S01]  /*2e440*/  FSEL R122, R45, -INF , P0 ;  /* 0xff8000002d7a7808 */ /* 0x000fe20000000000 */
[----:B------:R-:W-:Y:S01]  /*2e450*/  IMAD.MOV.U32 R45, RZ, RZ, R39 ;  /* 0x000000ffff2d7224 */ /* 0x000fe200078e0027 */
[----:B------:R-:W-:Y:S01]  /*2e460*/  I2FP.F32.S32 R15, R15 ;  /* 0x0000000f000f7245 */ /* 0x000fe20000201400 */
[----:B------:R-:W-:Y:S01]  /*2e470*/  VIADD R39, R11, 0xb8 ;  /* 0x000000b80b277836 */ /* 0x000fe20000000000 */
[----:B------:R-:W-:Y:S01]  /*2e480*/  ISETP.GE.AND P0, PT, R41, R248, PT ;  /* 0x000000f82900720c */ /* 0x000fe20003f06270 */
[C---:B------:R-:W-:Y:S01]  /*2e490*/  FFMA.FTZ R114, -R239.reuse, R13, R114 ;  /* 0x0000000def727223 */ /* 0x040fe20000010172 */
[----:B------:R-:W-:Y:S01]  /*2e4a0*/  I2FP.F32.S32 R28, R28 ;  /* 0x0000001c001c7245 */ /* 0x000fe20000201400 */
[C---:B------:R-:W-:Y:S01]  /*2e4b0*/  FFMA.FTZ R102, -R239.reuse, R15, R102 ;  /* 0x0000000fef667223 */ /* 0x040fe20000010166 */
[----:B------:R-:W-:Y:S02]  /*2e4c0*/  IADD3 R13, PT, PT, R4, -0xe0, -R5 ;  /* 0xffffff20040d7810 */ /* 0x000fe40007ffe805 */
[----:B------:R-:W-:Y:S01]  /*2e4d0*/  FSEL R92, R92, -INF , P0 ;  /* 0xff8000005c5c7808 */ /* 0x000fe20000000000 */
[----:B------:R-:W-:Y:S01]  /*2e4e0*/  FFMA.FTZ R75, -R239, R28, R75 ;  /* 0x0000001cef4b7223 */ /* 0x000fe2000001014b */
[--C-:B------:R-:W-:Y:S02]  /*2e4f0*/  IADD3 R26, PT, PT, R4, -0xf1, -R5.reuse ;  /* 0xffffff0f041a7810 */ /* 0x100fe40007ffe805 */
[----:B------:R-:W-:Y:S02]  /*2e500*/  ISETP.GE.AND P0, PT, R40, R248, PT ;  /* 0x000000f82800720c */ /* 0x000fe40003f06270 */
[C-C-:B------:R-:W-:Y:S02]  /*2e510*/  IADD3 R15, PT, PT, R4.reuse, -0xd1, -R5.reuse ;  /* 0xffffff2f040f7810 */ /* 0x140fe40007ffe805 */
[--C-:B------:R-:W-:Y:S02]  /*2e520*/  IADD3 R28, PT, PT, R4, -0xf0, -R5.reuse ;  /* 0xffffff10041c7810 */ /* 0x100fe40007ffe805 */
[----:B------:R-:W-:Y:S02]  /*2e530*/  IABS R13, R13 ;  /* 0x0000000d000d7213 */ /* 0x000fe40000000000 */
[----:B------:R-:W-:Y:S02]  /*2e540*/  IABS R26, R26 ;  /* 0x0000001a001a7213 */ /* 0x000fe40000000000 */
[----:B------:R-:W-:Y:S02]  /*2e550*/  FSEL R63, R63, -INF , P0 ;  /* 0xff8000003f3f7808 */ /* 0x000fe40000000000 */
[----:B------:R-:W-:Y:S02]  /*2e560*/  IABS R15, R15 ;  /* 0x0000000f000f7213 */ /* 0x000fe40000000000 */
[----:B------:R-:W-:Y:S02]  /*2e570*/  ISETP.GE.AND P0, PT, R54, R247, PT ;  /* 0x000000f73600720c */ /* 0x000fe40003f06270 */
[----:B------:R-:W-:Y:S02]  /*2e580*/  IABS R28, R28 ;  /* 0x0000001c001c7213 */ /* 0x000fe40000000000 */
[----:B------:R-:W-:Y:S02]  /*2e590*/  I2FP.F32.S32 R13, R13 ;  /* 0x0000000d000d7245 */ /* 0x000fe40000201400 */
[----:B------:R-:W-:Y:S02]  /*2e5a0*/  I2FP.F32.S32 R26, R26 ;  /* 0x0000001a001a7245 */ /* 0x000fe40000201400 */
[----:B------:R-:W-:Y:S01]  /*2e5b0*/  IADD3 R23, PT, PT, R4, -0xf8, -R5 ;  /* 0xffffff0804177810 */ /* 0x000fe20007ffe805 */
[C---:B------:R-:W-:Y:S01]  /*2e5c0*/  FFMA.FTZ R116, -R239.reuse, R13, R116 ;  /* 0x0000000def747223 */ /* 0x040fe20000010174 */
[----:B------:R-:W-:Y:S01]  /*2e5d0*/  I2FP.F32.S32 R15, R15 ;  /* 0x0000000f000f7245 */ /* 0x000fe20000201400 */
[C---:B------:R-:W-:Y:S01]  /*2e5e0*/  FFMA.FTZ R13, -R239.reuse, R26, R91 ;  /* 0x0000001aef0d7223 */ /* 0x040fe2000001015b */
[----:B------:R-:W-:Y:S01]  /*2e5f0*/  FSEL R78, R78, -INF , P0 ;  /* 0xff8000004e4e7808 */ /* 0x000fe20000000000 */
[----:B------:R-:W-:Y:S01]  /*2e600*/  IMAD.MOV.U32 R91, RZ, RZ, R101 ;  /* 0x000000ffff5b7224 */ /* 0x000fe200078e0065 */
[----:B------:R-:W-:Y:S01]  /*2e610*/  I2FP.F32.S32 R28, R28 ;  /* 0x0000001c001c7245 */ /* 0x000fe20000201400 */
[C---:B------:R-:W-:Y:S01]  /*2e620*/  FFMA.FTZ R108, -R239.reuse, R15, R108 ;  /* 0x0000000fef6c7223 */ /* 0x040fe2000001016c */
[----:B------:R-:W-:Y:S01]  /*2e630*/  ISETP.GE.AND P0, PT, R52, R247, PT ;  /* 0x000000f73400720c */ /* 0x000fe20003f06270 */
[----:B------:R-:W-:Y:S01]  /*2e640*/  IMAD.MOV.U32 R101, RZ, RZ, R181 ;  /* 0x000000ffff657224 */ /* 0x000fe200078e00b5 */
[----:B------:R-:W-:Y:S01]  /*2e650*/  IABS R23, R23 ;  /* 0x0000001700177213 */ /* 0x000fe20000000000 */
[----:B------:R-:W-:Y:S01]  /*2e660*/  FFMA.FTZ R15, -R239, R28, R93 ;  /* 0x0000001cef0f7223 */ /* 0x000fe2000001015d */
[----:B------:R-:W-:Y:S01]  /*2e670*/  IADD3 R26, PT, PT, R244, -0xf8, -R5 ;  /* 0xffffff08f41a7810 */ /* 0x000fe20007ffe805 */
[----:B------:R-:W-:Y:S01]  /*2e680*/  IMAD.MOV.U32 R93, RZ, RZ, R56 ;  /* 0x000000ffff5d7224 */ /* 0x000fe200078e0038 */
[----:B------:R-:W-:Y:S01]  /*2e690*/  FSEL R49, R49, -INF , P0 ;  /* 0xff80000031317808 */ /* 0x000fe20000000000 */
[----:B------:R-:W-:Y:S01]  /*2e6a0*/  IMAD.MOV.U32 R56, RZ, RZ, R34 ;  /* 0x000000ffff387224 */ /* 0x000fe200078e0022 */
[----:B------:R-:W-:Y:S01]  /*2e6b0*/  ISETP.GE.AND P0, PT, R39, R248, PT ;  /* 0x000000f82700720c */ /* 0x000fe20003f06270 */
[----:B------:R-:W-:Y:S01]  /*2e6c0*/  VIADD R34, R11, 0xc1 ;  /* 0x000000c10b227836 */ /* 0x000fe20000000000 */
[----:B------:R-:W-:Y:S02]  /*2e6d0*/  I2FP.F32.S32 R28, R23 ;  /* 0x00000017001c7245 */ /* 0x000fe40000201400 */
[----:B------:R-:W-:Y:S02]  /*2e6e0*/  IABS R26, R26 ;  /* 0x0000001a001a7213 */ /* 0x000fe40000000000 */
[----:B------:R-:W-:Y:S01]  /*2e6f0*/  FSEL R181, R169, -INF , P0 ;  /* 0xff800000a9b57808 */ /* 0x000fe20000000000 */
[----:B------:R-:W-:Y:S01]  /*2e700*/  FFMA.FTZ R37, -R239, R28, R83 ;  /* 0x0000001cef257223 */ /* 0x000fe20000010153 */
[----:B------:R-:W-:Y:S01]  /*2e710*/  ISETP.GE.AND P0, PT, R38, R248, PT ;  /* 0x000000f82600720c */ /* 0x000fe20003f06270 */
[----:B------:R-:W-:Y:S01]  /*2e720*/  IMAD.MOV.U32 R28, RZ, RZ, R191 ;  /* 0x000000ffff1c7224 */ /* 0x000fe200078e00bf */
[----:B------:R-:W-:Y:S01]  /*2e730*/  I2FP.F32.S32 R26, R26 ;  /* 0x0000001a001a7245 */ /* 0x000fe20000201400 */
[----:B------:R-:W-:Y:S01]  /*2e740*/  IMAD.MOV.U32 R83, RZ, RZ, R70 ;  /* 0x000000ffff537224 */ /* 0x000fe200078e0046 */
[----:B------:R-:W-:Y:S01]  /*2e750*/  LOP3.LUT R250, R250, 0xfbffffff, RZ, 0xc0, !PT ;  /* 0xfbfffffffafa7812 */ /* 0x000fe200078ec0ff */
[----:B------:R-:W-:Y:S01]  /*2e760*/  IMAD.MOV.U32 R70, RZ, RZ, R179 ;  /* 0x000000ffff467224 */ /* 0x000fe200078e00b3 */
[----:B------:R-:W-:Y:S01]  /*2e770*/  FSEL R179, R171, -INF , P0 ;  /* 0xff800000abb37808 */ /* 0x000fe20000000000 */
[----:B------:R-:W-:Y:S01]  /*2e780*/  FFMA.FTZ R81, -R239, R26, R81 ;  /* 0x0000001aef517223 */ /* 0x000fe20000010151 */
[-C--:B------:R-:W-:Y:S01]  /*2e790*/  ISETP.GE.AND P0, PT, R50, R247.reuse, PT ;  /* 0x000000f73200720c */ /* 0x080fe20003f06270 */
[----:B------:R-:W-:Y:S01]  /*2e7a0*/  IMAD.MOV.U32 R26, RZ, RZ, R99 ;  /* 0x000000ffff1a7224 */ /* 0x000fe200078e0063 */
[----:B------:R-:W-:Y:S01]  /*2e7b0*/  @P2 LOP3.LUT R250, R250, 0x4000000, RZ, 0xfc, !PT ;  /* 0x04000000fafa2812 */ /* 0x000fe200078efcff */
[----:B------:R-:W-:Y:S01]  /*2e7c0*/  IMAD.MOV.U32 R99, RZ, RZ, R36 ;  /* 0x000000ffff637224 */ /* 0x000fe200078e0024 */
[----:B------:R-:W-:Y:S01]  /*2e7d0*/  FSEL R82, R82, -INF , P0 ;  /* 0xff80000052527808 */ /* 0x000fe20000000000 */
[C---:B------:R-:W-:Y:S01]  /*2e7e0*/  VIADD R36, R11.reuse, 0xc0 ;  /* 0x000000c00b247836 */ /* 0x040fe20000000000 */
[----:B------:R-:W-:Y:S01]  /*2e7f0*/  ISETP.GE.AND P0, PT, R48, R247, PT ;  /* 0x000000f73000720c */ /* 0x000fe20003f06270 */
[----:B------:R-:W-:Y:S01]  /*2e800*/  IMAD.MOV.U32 R171, RZ, RZ, R31 ;  /* 0x000000ffffab7224 */ /* 0x000fe200078e001f */
[----:B------:R-:W-:Y:S01]  /*2e810*/  LOP3.LUT R250, R250, 0xfffffbff, RZ, 0xc0, !PT ;  /* 0xfffffbfffafa7812 */ /* 0x000fe200078ec0ff */
[----:B------:R-:W-:Y:S01]  /*2e820*/  VIADD R31, R11, 0xc9 ;  /* 0x000000c90b1f7836 */ /* 0x000fe20000000000 */
[----:B------:R-:W-:Y:S02]  /*2e830*/  FSEL R53, R53, -INF , P0 ;  /* 0xff80000035357808 */ /* 0x000fe40000000000 */
[----:B------:R-:W-:Y:S02]  /*2e840*/  ISETP.GE.AND P0, PT, R36, R248, PT ;  /* 0x000000f82400720c */ /* 0x000fe40003f06270 */
[----:B------:R-:W-:Y:S02]  /*2e850*/  @P1 LOP3.LUT R250, R250, 0x400, RZ, 0xfc, !PT ;  /* 0x00000400fafa1812 */ /* 0x000fe400078efcff */
[----:B------:R-:W-:Y:S01]  /*2e860*/  FSEL R169, R173, -INF , P0 ;  /* 0xff800000ada97808 */ /* 0x000fe20000000000 */
[----:B------:R-:W-:Y:S01]  /*2e870*/  IMAD.MOV.U32 R173, RZ, RZ, R73 ;  /* 0x000000ffffad7224 */ /* 0x000fe200078e0049 */
[----:B------:R-:W-:Y:S01]  /*2e880*/  ISETP.GE.AND P0, PT, R95, R245, PT ;  /* 0x000000f55f00720c */ /* 0x000fe20003f06270 */
[----:B------:R-:W-:Y:S01]  /*2e890*/  IMAD.MOV.U32 R73, RZ, RZ, R33 ;  /* 0x000000ffff497224 */ /* 0x000fe200078e0021 */
[----:B------:R-:W-:Y:S01]  /*2e8a0*/  IABS R97, R97 ;  /* 0x0000006100617213 */ /* 0x000fe20000000000 */
[----:B------:R-:W-:Y:S01]  /*2e8b0*/  IMAD.MOV.U32 R33, RZ, RZ, R30 ;  /* 0x000000ffff217224 */ /* 0x000fe200078e001e */
[----:B------:R-:W-:Y:S01]  /*2e8c0*/  LOP3.LUT R250, R250, 0xfdffffff, RZ, 0xc0, !PT ;  /* 0xfdfffffffafa7812 */ /* 0x000fe200078ec0ff */
[----:B------:R-:W-:Y:S01]  /*2e8d0*/  VIADD R30, R11, 0xd0 ;  /* 0x000000d00b1e7836 */ /* 0x000fe20000000000 */
[----:B------:R-:W-:Y:S02]  /*2e8e0*/  I2FP.F32.S32 R97, R97 ;  /* 0x0000006100617245 */ /* 0x000fe40000201400 */
[-C--:B------:R-:W-:Y:S01]  /*2e8f0*/  ISETP.GE.AND P1, PT, R95, R246.reuse, PT ;  /* 0x000000f65f00720c */ /* 0x080fe20003f26270 */
[----:B------:R-:W-:Y:S01]  /*2e900*/  IMAD.MOV.U32 R95, RZ, RZ, R32 ;  /* 0x000000ffff5f7224 */ /* 0x000fe200078e0020 */
[----:B------:R-:W-:Y:S01]  /*2e910*/  IADD3 R23, PT, PT, R244, -0xf9, -R5 ;  /* 0xffffff07f4177810 */ /* 0x000fe20007ffe805 */
[----:B------:R-:W-:Y:S01]  /*2e920*/  FFMA.FTZ R168, -R239, R97, R168 ;  /* 0x00000061efa87223 */ /* 0x000fe200000101a8 */
[----:B------:R-:W-:Y:S01]  /*2e930*/  ISETP.GE.AND P2, PT, R20, R246, PT ;  /* 0x000000f61400720c */ /* 0x000fe20003f46270 */
[----:B------:R-:W-:Y:S01]  /*2e940*/  IMAD.MOV.U32 R97, RZ, RZ, R131 ;  /* 0x000000ffff617224 */ /* 0x000fe200078e0083 */
[----:B------:R-:W-:Y:S01]  /*2e950*/  @P0 LOP3.LUT R250, R250, 0x2000000, RZ, 0xfc, !PT ;  /* 0x02000000fafa0812 */ /* 0x000fe200078efcff */
[----:B------:R-:W-:Y:S01]  /*2e960*/  VIADD R32, R11, 0xc8 ;  /* 0x000000c80b207836 */ /* 0x000fe20000000000 */
        /* <DEDUP_REMOVED lines=8> */
[----:B------:R-:W-:Y:S01]  /*2e9f0*/  FSEL R191, R57, -INF , P0 ;  /* 0xff80000039bf7808 */ /* 0x000fe20000000000 */
[----:B------:R-:W-:Y:S01]  /*2ea00*/  IMAD.MOV.U32 R57, RZ, RZ, R97 ;  /* 0x000000ffff397224 */ /* 0x000fe200078e0061 */
[C---:B------:R-:W-:Y:S01]  /*2ea10*/  ISETP.GE.AND P0, PT, R89.reuse, R245, PT ;  /* 0x000000f55900720c */ /* 0x040fe20003f06270 */
[----:B------:R-:W-:Y:S01]  /*2ea20*/  IMAD.MOV.U32 R97, RZ, RZ, R85 ;  /* 0x000000ffff617224 */ /* 0x000fe200078e0055 */
[-C--:B------:R-:W-:Y:S01]  /*2ea30*/  ISETP.GE.AND P1, PT, R89, R246.reuse, PT ;  /* 0x000000f65900720c */ /* 0x080fe20003f26270 */
[----:B------:R-:W-:Y:S01]  /*2ea40*/  IMAD.MOV.U32 R85, RZ, RZ, R68 ;  /* 0x000000ffff557224 */ /* 0x000fe200078e0044 */
[----:B------:R-:W-:Y:S01]  /*2ea50*/  IABS R23, R23 ;  /* 0x0000001700177213 */ /* 0x000fe20000000000 */
[----:B------:R-:W-:Y:S01]  /*2ea60*/  IMAD.MOV.U32 R68, RZ, RZ, R109 ;  /* 0x000000ffff447224 */ /* 0x000fe200078e006d */
[----:B------:R-:W-:Y:S01]  /*2ea70*/  ISETP.GE.AND P3, PT, R117, R246, PT ;  /* 0x000000f67500720c */ /* 0x000fe20003f66270 */
[----:B------:R-:W-:Y:S01]  /*2ea80*/  IMAD.MOV.U32 R89, RZ, RZ, R97 ;  /* 0x000000ffff597224 */ /* 0x000fe200078e0061 */
[----:B------:R-:W-:Y:S01]  /*2ea90*/  I2FP.F32.S32 R23, R23 ;  /* 0x0000001700177245 */ /* 0x000fe20000201400 */
[----:B------:R-:W-:Y:S01]  /*2eaa0*/  IMAD.MOV.U32 R97, RZ, RZ, R45 ;  /* 0x000000ffff617224 */ /* 0x000fe200078e002d */
[----:B------:R-:W-:Y:S01]  /*2eab0*/  FSEL R178, R178, -INF , P4 ;  /* 0xff800000b2b27808 */ /* 0x000fe20002000000 */
[----:B------:R-:W-:Y:S01]  /*2eac0*/  IMAD.MOV.U32 R45, RZ, RZ, R91 ;  /* 0x000000ffff2d7224 */ /* 0x000fe200078e005b */
[-C--:B------:R-:W-:Y:S01]  /*2ead0*/  ISETP.GE.AND P4, PT, R7, R248.reuse, PT ;  /* 0x000000f80700720c */ /* 0x080fe20003f86270 */
[----:B------:R-:W-:Y:S01]  /*2eae0*/  FFMA.FTZ R208, -R239, R23, R208 ;  /* 0x00000017efd07223 */ /* 0x000fe200000101d0 */
[----:B------:R-:W-:Y:S01]  /*2eaf0*/  @P0 LOP3.LUT R250, R250, 0x1000000, RZ, 0xfc, !PT ;  /* 0x01000000fafa0812 */ /* 0x000fe200078efcff */
[----:B------:R-:W-:Y:S01]  /*2eb00*/  IMAD.MOV.U32 R23, RZ, RZ, R28 ;  /* 0x000000ffff177224 */ /* 0x000fe200078e001c */
[----:B------:R-:W-:Y:S01]  /*2eb10*/  ISETP.GE.AND P0, PT, R32, R248, PT ;  /* 0x000000f82000720c */ /* 0x000fe20003f06270 */
[----:B------:R-:W-:Y:S01]  /*2eb20*/  VIADD R28, R11, 0xd1 ;  /* 0x000000d10b1c7836 */ /* 0x000fe20000000000 */
[----:B------:R-:W-:Y:S01]  /*2eb30*/  LOP3.LUT R250, R250, 0xfffffeff, RZ, 0xc0, !PT ;  /* 0xfffffefffafa7812 */ /* 0x000fe200078ec0ff */
[----:B------:R-:W-:Y:S01]  /*2eb40*/  IMAD.MOV.U32 R91, RZ, RZ, R70 ;  /* 0x000000ffff5b7224 */ /* 0x000fe200078e0046 */
[----:B------:R-:W-:Y:S01]  /*2eb50*/  FSEL R129, R129, -INF , P0 ;  /* 0xff80000081817808 */ /* 0x000fe20000000000 */
[----:B------:R-:W-:Y:S01]  /*2eb60*/  IMAD.MOV.U32 R70, RZ, RZ, R101 ;  /* 0x000000ffff467224 */ /* 0x000fe200078e0065 */
[C---:B------:R-:W-:Y:S02]  /*2eb70*/  ISETP.GE.AND P0, PT, R87.reuse, R245, PT ;  /* 0x000000f55700720c */ /* 0x040fe40003f06270 */
[----:B------:R-:W-:Y:S02]  /*2eb80*/  @P1 LOP3.LUT R250, R250, 0x100, RZ, 0xfc, !PT ;  /* 0x00000100fafa1812 */ /* 0x000fe400078efcff */
[----:B------:R-:W-:Y:S01]  /*2eb90*/  ISETP.GE.AND P1, PT, R87, R246, PT ;  /* 0x000000f65700720c */ /* 0x000fe20003f26270 */
[----:B------:R-:W-:Y:S01]  /*2eba0*/  IMAD.MOV.U32 R87, RZ, RZ, R171 ;  /* 0x000000ffff577224 */ /* 0x000fe200078e00ab */
[----:B------:R-:W-:Y:S01]  /*2ebb0*/  LOP3.LUT R250, R250, 0xff7fffff, RZ, 0xc0, !PT ;  /* 0xff7ffffffafa7812 */ /* 0x000fe200078ec0ff */
[----:B------:R-:W-:Y:S01]  /*2ebc0*/  IMAD.MOV.U32 R171, RZ, RZ, R59 ;  /* 0x000000ffffab7224 */ /* 0x000fe200078e003b */
[----:B------:R-:W-:Y:S01]  /*2ebd0*/  FSEL R196, R196, -INF , P4 ;  /* 0xff800000c4c47808 */ /* 0x000fe20002000000 */
[----:B------:R-:W-:Y:S01]  /*2ebe0*/  IMAD.MOV.U32 R59, RZ, RZ, R93 ;  /* 0x000000ffff3b7224 */ /* 0x000fe200078e005d */
[----:B------:R-:W-:Y:S01]  /*2ebf0*/  IADD3 R4, PT, PT, R4, -0xf9, -R5 ;  /* 0xffffff0704047810 */ /* 0x000fe20007ffe805 */
[----:B------:R-:W-:Y:S02]  /*2ec00*/  IMAD.MOV.U32 R93, RZ, RZ, R99 ;  /* 0x000000ffff5d7224 */ /* 0x000fe400078e0063 */
        /* <DEDUP_REMOVED lines=11> */
[----:B------:R-:W-:Y:S01]  /*2ecc0*/  ISETP.GE.AND P1, PT, R79, R246, PT ;  /* 0x000000f64f00720c */ /* 0x000fe20003f26270 */
[----:B------:R-:W-:Y:S01]  /*2ecd0*/  IMAD.MOV.U32 R79, RZ, RZ, R173 ;  /* 0x000000ffff4f7224 */ /* 0x000fe200078e00ad */
[----:B------:R-:W-:Y:S04]  /*2ece0*/  IABS R4, R4 ;  /* 0x0000000400047213 */ /* 0x000fe80000000000 */
[----:B------:R-:W-:Y:S05]  /*2ecf0*/  I2FP.F32.S32 R5, R4 ;  /* 0x0000000400057245 */ /* 0x000fea0000201400 */
[----:B------:R-:W-:Y:S01]  /*2ed00*/  @P0 LOP3.LUT R250, R250, 0x400000, RZ, 0xfc, !PT ;  /* 0x00400000fafa0812 */ /* 0x000fe200078efcff */
[----:B------:R-:W-:Y:S01]  /*2ed10*/  FFMA.FTZ R0, -R239, R5, R0 ;  /* 0x00000005ef007223 */ /* 0x000fe20000010100 */
[----:B------:R-:W-:Y:S02]  /*2ed20*/  ISETP.GE.AND P0, PT, R30, R248, PT ;  /* 0x000000f81e00720c */ /* 0x000fe40003f06270 */
[----:B------:R-:W-:Y:S02]  /*2ed30*/  LOP3.LUT R250, R250, 0xffffffbf, RZ, 0xc0, !PT ;  /* 0xffffffbffafa7812 */ /* 0x000fe400078ec0ff */
[----:B------:R-:W-:Y:S02]  /*2ed40*/  FSEL R109, R177, -INF , P0 ;  /* 0xff800000b16d7808 */ /* 0x000fe40000000000 */
[C---:B------:R-:W-:Y:S02]  /*2ed50*/  ISETP.GE.AND P0, PT, R77.reuse, R245, PT ;  /* 0x000000f54d00720c */ /* 0x040fe40003f06270 */
[----:B------:R-:W-:Y:S02]  /*2ed60*/  @P1 LOP3.LUT R250, R250, 0x40, RZ, 0xfc, !PT ;  /* 0x00000040fafa1812 */ /* 0x000fe400078efcff */
[----:B------:R-:W-:Y:S01]  /*2ed70*/  ISETP.GE.AND P1, PT, R77, R246, PT ;  /* 0x000000f64d00720c */ /* 0x000fe20003f26270 */
[----:B------:R-:W-:Y:S01]  /*2ed80*/  IMAD.MOV.U32 R77, RZ, RZ, R70 ;  /* 0x000000ffff4d7224 */ /* 0x000fe200078e0046 */
[----:B------:R-:W-:Y:S01]  /*2ed90*/  LOP3.LUT R250, R250, 0xffdfffff, RZ, 0xc0, !PT ;  /* 0xffdffffffafa7812 */ /* 0x000fe200078ec0ff */
[----:B------:R-:W-:Y:S02]  /*2eda0*/  IMAD.MOV.U32 R70, RZ, RZ, R73 ;  /* 0x000000ffff467224 */ /* 0x000fe400078e0049 */
[----:B------:R-:W-:Y:S02]  /*2edb0*/  IMAD.MOV.U32 R73, RZ, RZ, R68 ;  /* 0x000000ffff497224 */ /* 0x000fe400078e0044 */
[----:B------:R-:W-:Y:S02]  /*2edc0*/  IMAD.MOV.U32 R68, RZ, RZ, R125 ;  /* 0x000000ffff447224 */ /* 0x000fe400078e007d */
[----:B------:R-:W-:Y:S02]  /*2edd0*/  @P0 LOP3.LUT R250, R250, 0x200000, RZ, 0xfc, !PT ;  /* 0x00200000fafa0812 */ /* 0x000fe400078efcff */
[----:B------:R-:W-:Y:S02]  /*2ede0*/  ISETP.GE.AND P0, PT, R28, R248, PT ;  /* 0x000000f81c00720c */ /* 0x000fe40003f06270 */
[----:B------:R-:W-:Y:S02]  /*2edf0*/  LOP3.LUT R250, R250, 0xffffffdf, RZ, 0xc0, !PT ;  /* 0xffffffdffafa7812 */ /* 0x000fe400078ec0ff */
[----:B------:R-:W-:Y:S02]  /*2ee00*/  FSEL R103, R103, -INF , P0 ;  /* 0xff80000067677808 */ /* 0x000fe40000000000 */
[-C--:B------:R-:W-:Y:S02]  /*2ee10*/  ISETP.GE.AND P0, PT, R41, R247.reuse, PT ;  /* 0x000000f72900720c */ /* 0x080fe40003f06270 */
[----:B------:R-:W-:Y:S02]  /*2ee20*/  @P1 LOP3.LUT R250, R250, 0x20, RZ, 0xfc, !PT ;  /* 0x00000020fafa1812 */ /* 0x000fe400078efcff */
[----:B------:R-:W-:Y:S01]  /*2ee30*/  FSEL R177, R94, -INF , P0 ;  /* 0xff8000005eb17808 */ /* 0x000fe20000000000 */
[----:B------:R-:W-:Y:S01]  /*2ee40*/  IMAD.MOV.U32 R94, RZ, RZ, R89 ;  /* 0x000000ffff5e7224 */ /* 0x000fe200078e0059 */
[----:B------:R-:W-:Y:S02]  /*2ee50*/  ISETP.GE.AND P0, PT, R40, R247, PT ;  /* 0x000000f72800720c */ /* 0x000fe40003f06270 */
[C---:B------:R-:W-:Y:S02]  /*2ee60*/  ISETP.GE.AND P1, PT, R16.reuse, R246, PT ;  /* 0x000000f61000720c */ /* 0x040fe40003f26270 */
[----:B------:R-:W-:Y:S01]  /*2ee70*/  FSEL R175, R67, -INF , P0 ;  /* 0xff80000043af7808 */ /* 0x000fe20000000000 */
[----:B------:R-:W-:Y:S01]  /*2ee80*/  IMAD.MOV.U32 R67, RZ, RZ, R171 ;  /* 0x000000ffff437224 */ /* 0x000fe200078e00ab */
[-C--:B------:R-:W-:Y:S01]  /*2ee90*/  ISETP.GE.AND P0, PT, R16, R245.reuse, PT ;  /* 0x000000f51000720c */ /* 0x080fe20003f06270 */
[----:B------:R-:W-:Y:S01]  /*2eea0*/  IMAD.MOV.U32 R16, RZ, RZ, R95 ;  /* 0x000000ffff107224 */ /* 0x000fe200078e005f */
[----:B------:R-:W-:Y:S01]  /*2eeb0*/  LOP3.LUT R250, R250, 0xffefffff, RZ, 0xc0, !PT ;  /* 0xffeffffffafa7812 */ /* 0x000fe200078ec0ff */
[----:B------:R-:W-:Y:S02]  /*2eec0*/  IMAD.MOV.U32 R95, RZ, RZ, R26 ;  /* 0x000000ffff5f7224 */ /* 0x000fe400078e001a */
[C---:B------:R-:W-:Y:S08]  /*2eed0*/  VIADD R26, R11.reuse, 0xd8 ;  /* 0x000000d80b1a7836 */ /* 0x040ff00000000000 */
[----:B------:R-:W-:Y:S02]  /*2eee0*/  @P0 LOP3.LUT R250, R250, 0x100000, RZ, 0xfc, !PT ;  /* 0x00100000fafa0812 */ /* 0x000fe400078efcff */
[----:B------:R-:W-:Y:S02]  /*2eef0*/  ISETP.GE.AND P0, PT, R26, R248, PT ;  /* 0x000000f81a00720c */ /* 0x000fe40003f06270 */
[----:B------:R-:W-:Y:S02]  /*2ef00*/  LOP3.LUT R250, R250, 0xffffffef, RZ, 0xc0, !PT ;  /* 0xffffffeffafa7812 */ /* 0x000fe400078ec0ff */
[----:B------:R-:W-:Y:S01]  /*2ef10*/  FSEL R101, R24, -INF , P0 ;  /* 0xff80000018657808 */ /* 0x000fe20000000000 */
[C---:B------:R-:W-:Y:S01]  /*2ef20*/  VIADD R24, R11.reuse, 0xd9 ;  /* 0x000000d90b187836 */ /* 0x040fe20000000000 */
[----:B------:R-:W-:Y:S02]  /*2ef30*/  ISETP.GE.AND P0, PT, R12, R245, PT ;  /* 0x000000f50c00720c */ /* 0x000fe40003f06270 */
[----:B------:R-:W-:Y:S02]  /*2ef40*/  @P1 LOP3.LUT R250, R250, 0x10, RZ, 0xfc, !PT ;  /* 0x00000010fafa1812 */ /* 0x000fe400078efcff */
[----:B------:R-:W-:Y:S01]  /*2ef50*/  ISETP.GE.AND P1, PT, R12, R246, PT ;  /* 0x000000f60c00720c */ /* 0x000fe20003f26270 */
[----:B------:R-:W-:Y:S01]  /*2ef60*/  IMAD.MOV.U32 R12, RZ, RZ, R87 ;  /* 0x000000ffff0c7224 */ /* 0x000fe200078e0057 */
[----:B------:R-:W-:Y:S07]  /*2ef70*/  LOP3.LUT R250, R250, 0xfff7ffff, RZ, 0xc0, !PT ;  /* 0xfff7fffffafa7812 */ /* 0x000fee00078ec0ff */
[----:B------:R-:W-:Y:S02]  /*2ef80*/  @P0 LOP3.LUT R250, R250, 0x80000, RZ, 0xfc, !PT ;  /* 0x00080000fafa0812 */ /* 0x000fe400078efcff */
[----:B------:R-:W-:Y:S02]  /*2ef90*/  ISETP.GE.AND P0, PT, R24, R248, PT ;  /* 0x000000f81800720c */ /* 0x000fe40003f06270 */
[----:B------:R-:W-:Y:S02]  /*2efa0*/  LOP3.LUT R250, R250, 0xfffffff7, RZ, 0xc0, !PT ;  /* 0xfffffff7fafa7812 */ /* 0x000fe400078ec0ff */
[----:B------:R-:W-:Y:S01]  /*2efb0*/  FSEL R99, R22, -INF , P0 ;  /* 0xff80000016637808 */ /* 0x000fe20000000000 */
[----:B------:R-:W-:Y:S01]  /*2efc0*/  VIADD R22, R11, 0xe0 ;  /* 0x000000e00b167836 */ /* 0x000fe20000000000 */
[-C--:B------:R-:W-:Y:S02]  /*2efd0*/  ISETP.GE.AND P0, PT, R39, R247.reuse, PT ;  /* 0x000000f72700720c */ /* 0x080fe40003f06270 */
[----:B------:R-:W-:Y:S02]  /*2efe0*/  @P1 LOP3.LUT R250, R250, 0x8, RZ, 0xfc, !PT ;  /* 0x00000008fafa1812 */ /* 0x000fe400078efcff */
[----:B------:R-:W-:Y:S01]  /*2eff0*/  FSEL R173, R96, -INF , P0 ;  /* 0xff80000060ad7808 */ /* 0x000fe20000000000 */
[----:B------:R-:W-:Y:S01]  /*2f000*/  IMAD.MOV.U32 R96, RZ, RZ, R79 ;  /* 0x000000ffff607224 */ /* 0x000fe200078e004f */
[----:B------:R-:W-:Y:S01]  /*2f010*/  ISETP.GE.AND P0, PT, R38, R247, PT ;  /* 0x000000f72600720c */ /* 0x000fe20003f06270 */
[----:B------:R-:W-:Y:S01]  /*2f020*/  IMAD.MOV.U32 R79, RZ, RZ, R59 ;  /* 0x000000ffff4f7224 */ /* 0x000fe200078e003b */
[-C--:B------:R-:W-:Y:S01]  /*2f030*/  ISETP.GE.AND P1, PT, R7, R246.reuse, PT ;  /* 0x000000f60700720c */ /* 0x080fe20003f26270 */
[----:B------:R-:W-:Y:S01]  /*2f040*/  IMAD.MOV.U32 R59, RZ, RZ, R91 ;  /* 0x000000ffff3b7224 */ /* 0x000fe200078e005b */
[----:B------:R-:W-:Y:S01]  /*2f050*/  FSEL R171, R98, -INF , P0 ;  /* 0xff80000062ab7808 */ /* 0x000fe20000000000 */
[----:B------:R-:W-:Y:S01]  /*2f060*/  VIADD R98, R11, 0x38 ;  /* 0x000000380b627836 */ /* 0x000fe20000000000 */
[-C--:B------:R-:W-:Y:S01]  /*2f070*/  ISETP.GE.AND P0, PT, R7, R245.reuse, PT ;  /* 0x000000f50700720c */ /* 0x080fe20003f06270 */
[----:B------:R-:W-:Y:S01]  /*2f080*/  IMAD.MOV.U32 R91, RZ, RZ, R93 ;  /* 0x000000ffff5b7224 */ /* 0x000fe200078e005d */
[----:B------:R-:W-:Y:S01]  /*2f090*/  LOP3.LUT R250, R250, 0xfffbffff, RZ, 0xc0, !PT ;  /* 0xfffbfffffafa7812 */ /* 0x000fe200078ec0ff */
[----:B------:R-:W-:Y:S01]  /*2f0a0*/  IMAD.MOV.U32 R7, RZ, RZ, R83 ;  /* 0x000000ffff077224 */ /* 0x000fe200078e0053 */
[----:B------:R-:W-:Y:S01]  /*2f0b0*/  ISETP.GE.AND P6, PT, R98, R246, PT ;  /* 0x000000f66200720c */ /* 0x000fe20003fc6270 */
[----:B------:R-:W-:Y:S08]  /*2f0c0*/  IMAD.MOV.U32 R93, RZ, RZ, R85 ;  /* 0x000000ffff5d7224 */ /* 0x000ff000078e0055 */
[----:B------:R-:W-:Y:S02]  /*2f0d0*/  @P0 LOP3.LUT R250, R250, 0x40000, RZ, 0xfc, !PT ;  /* 0x00040000fafa0812 */ /* 0x000fe400078efcff */
[-C--:B------:R-:W-:Y:S02]  /*2f0e0*/  ISETP.GE.AND P0, PT, R22, R248.reuse, PT ;  /* 0x000000f81600720c */ /* 0x080fe40003f06270 */
[----:B------:R-:W-:Y:S02]  /*2f0f0*/  LOP3.LUT R250, R250, 0xfffffffb, RZ, 0xc0, !PT ;  /* 0xfffffffbfafa7812 */ /* 0x000fe400078ec0ff */
[----:B------:R-:W-:Y:S02]  /*2f100*/  FSEL R89, R121, -INF , P0 ;  /* 0xff80000079597808 */ /* 0x000fe40000000000 */
[----:B------:R-:W-:Y:S01]  /*2f110*/  ISETP.GE.AND P0, PT, R20, R245, PT ;  /* 0x000000f51400720c */ /* 0x000fe20003f06270 */
[C---:B------:R-:W-:Y:S01]  /*2f120*/  VIADD R20, R11.reuse, 0xe1 ;  /* 0x000000e10b147836 */ /* 0x040fe20000000000 */
[----:B------:R-:W-:Y:S04]  /*2f130*/  @P1 LOP3.LUT R250, R250, 0x4, RZ, 0xfc, !PT ;  /* 0x00000004fafa1812 */ /* 0x000fe800078efcff */
[----:B------:R-:W-:Y:S04]  /*2f140*/  LOP3.LUT R250, R250, 0xbfffffff, RZ, 0xc0, !PT ;  /* 0xbffffffffafa7812 */ /* 0x000fe800078ec0ff */
[----:B------:R-:W-:Y:S04]  /*2f150*/  LOP3.LUT R250, R250, 0xfffdffff, RZ, 0xc0, !PT ;  /* 0xfffdfffffafa7812 */ /* 0x000fe800078ec0ff */
[----:B------:R-:W-:Y:S02]  /*2f160*/  @P0 LOP3.LUT R250, R250, 0x20000, RZ, 0xfc, !PT ;  /* 0x00020000fafa0812 */ /* 0x000fe400078efcff */
[----:B------:R-:W-:Y:S02]  /*2f170*/  ISETP.GE.AND P0, PT, R20, R248, PT ;  /* 0x000000f81400720c */ /* 0x000fe40003f06270 */
[----:B------:R-:W-:Y:S02]  /*2f180*/  @P2 LOP3.LUT R250, R250, 0x40000000, RZ, 0xfc, !PT ;  /* 0x40000000fafa2812 */ /* 0x000fe400078efcff */
[----:B------:R-:W-:Y:S01]  /*2f190*/  FSEL R87, R18, -INF , P0 ;  /* 0xff80000012577808 */ /* 0x000fe20000000000 */
[C---:B------:R-:W-:Y:S01]  /*2f1a0*/  VIADD R18, R11.reuse, 0xe8 ;  /* 0x000000e80b127836 */ /* 0x040fe20000000000 */
[-C--:B------:R-:W-:Y:S02]  /*2f1b0*/  ISETP.GE.AND P0, PT, R36, R247.reuse, PT ;  /* 0x000000f72400720c */ /* 0x080fe40003f06270 */
[----:B------:R-:W-:Y:S02]  /*2f1c0*/  LOP3.LUT R250, R250, 0x7fffffff, RZ, 0xc0, !PT ;  /* 0x7ffffffffafa7812 */ /* 0x000fe400078ec0ff */
[----:B------:R-:W-:Y:S01]  /*2f1d0*/  FSEL R125, R100, -INF , P0 ;  /* 0xff800000647d7808 */ /* 0x000fe20000000000 */
[C---:B------:R-:W-:Y:S01]  /*2f1e0*/  VIADD R100, R11.reuse, 0x39 ;  /* 0x000000390b647836 */ /* 0x040fe20000000000 */
[----:B------:R-:W-:Y:S02]  /*2f1f0*/  ISETP.GE.AND P0, PT, R34, R247, PT ;  /* 0x000000f72200720c */ /* 0x000fe40003f06270 */
[----:B------:R-:W-:Y:S02]  /*2f200*/  LOP3.LUT R250, R250, 0xfffeffff, RZ, 0xc0, !PT ;  /* 0xfffefffffafa7812 */ /* 0x000fe400078ec0ff */
[----:B------:R-:W-:Y:S01]  /*2f210*/  FSEL R121, R102, -INF , P0 ;  /* 0xff80000066797808 */ /* 0x000fe20000000000 */
[----:B------:R-:W-:Y:S01]  /*2f220*/  VIADD R102, R11, 0x40 ;  /* 0x000000400b667836 */ /* 0x000fe20000000000 */
[-C--:B------:R-:W-:Y:S02]  /*2f230*/  ISETP.GE.AND P0, PT, R117, R245.reuse, PT ;  /* 0x000000f57500720c */ /* 0x080fe40003f06270 */
[-C--:B------:R-:W-:Y:S02]  /*2f240*/  ISETP.GE.AND P5, PT, R100, R246.reuse, PT ;  /* 0x000000f66400720c */ /* 0x080fe40003fa6270 */
[----:B------:R-:W-:Y:S09]  /*2f250*/  ISETP.GE.AND P4, PT, R102, R246, PT ;  /* 0x000000f66600720c */ /* 0x000ff20003f86270 */
[----:B------:R-:W-:Y:S02]  /*2f260*/  @P0 LOP3.LUT R250, R250, 0x10000, RZ, 0xfc, !PT ;  /* 0x00010000fafa0812 */ /* 0x000fe400078efcff */
[-C--:B------:R-:W-:Y:S02]  /*2f270*/  ISETP.GE.AND P0, PT, R18, R248.reuse, PT ;  /* 0x000000f81200720c */ /* 0x080fe40003f06270 */
[----:B------:R-:W-:Y:S02]  /*2f280*/  @P3 LOP3.LUT R250, R250, 0x80000000, RZ, 0xfc, !PT ;  /* 0x80000000fafa3812 */ /* 0x000fe400078efcff */
[----:B------:R-:W-:Y:S02]  /*2f290*/  FSEL R85, R115, -INF , P0 ;  /* 0xff80000073557808 */ /* 0x000fe40000000000 */
[----:B------:R-:W-:Y:S01]  /*2f2a0*/  ISETP.GE.AND P0, PT, R98, R245, PT ;  /* 0x000000f56200720c */ /* 0x000fe20003f06270 */
[----:B------:R-:W-:Y:S01]  /*2f2b0*/  IMAD.MOV.U32 R98, RZ, RZ, R16 ;  /* 0x000000ffff627224 */ /* 0x000fe200078e0010 */
[C---:B------:R-:W-:Y:S01]  /*2f2c0*/  LOP3.LUT P3, RZ, R250.reuse, 0x20, RZ, 0xc0, !PT ;  /* 0x00000020faff7812 */ /* 0x040fe2000786c0ff */
[C---:B------:R-:W-:Y:S01]  /*2f2d0*/  VIADD R16, R11.reuse, 0xe9 ;  /* 0x000000e90b107836 */ /* 0x040fe20000000000 */
[----:B------:R-:W-:Y:S09]  /*2f2e0*/  LOP3.LUT R250, R250, 0xffff7fff, RZ, 0xc0, !PT ;  /* 0xffff7ffffafa7812 */ /* 0x000ff200078ec0ff */
[----:B------:R-:W-:Y:S02]  /*2f2f0*/  @P0 LOP3.LUT R250, R250, 0x8000, RZ, 0xfc, !PT ;  /* 0x00008000fafa0812 */ /* 0x000fe400078efcff */
[-C--:B------:R-:W-:Y:S02]  /*2f300*/  ISETP.GE.AND P0, PT, R16, R248.reuse, PT ;  /* 0x000000f81000720c */ /* 0x080fe40003f06270 */
[----:B------:R-:W-:Y:S02]  /*2f310*/  @P3 LOP3.LUT R252, R252, 0x1, RZ, 0xfc, !PT ;  /* 0x00000001fcfc3812 */ /* 0x000fe400078efcff */
[----:B------:R-:W-:Y:S01]  /*2f320*/  FSEL R83, R14, -INF , P0 ;  /* 0xff8000000e537808 */ /* 0x000fe20000000000 */
[----:B------:R-:W-:Y:S01]  /*2f330*/  VIADD R14, R11, 0xf0 ;  /* 0x000000f00b0e7836 */ /* 0x000fe20000000000 */
[-C--:B------:R-:W-:Y:S02]  /*2f340*/  ISETP.GE.AND P0, PT, R32, R247.reuse, PT ;  /* 0x000000f72000720c */ /* 0x080fe40003f06270 */
[----:B------:R-:W-:Y:S02]  /*2f350*/  LOP3.LUT P2, RZ, R250, 0x2000000, RZ, 0xc0, !PT ;  /* 0x02000000faff7812 */ /* 0x000fe4000784c0ff */
[----:B------:R-:W-:Y:S02]  /*2f360*/  FSEL R117, R71, -INF , P0 ;  /* 0xff80000047757808 */ /* 0x000fe40000000000 */
[----:B------:R-:W-:Y:S02]  /*2f370*/  ISETP.GE.AND P0, PT, R31, R247, PT ;  /* 0x000000f71f00720c */ /* 0x000fe40003f06270 */
[----:B------:R-:W-:Y:S02]  /*2f380*/  LOP3.LUT R252, R252, 0xfffffffd, RZ, 0xc0, !PT ;  /* 0xfffffffdfcfc7812 */ /* 0x000fe400078ec0ff */
[----:B------:R-:W-:Y:S02]  /*2f390*/  FSEL R115, R69, -INF , P0 ;  /* 0xff80000045737808 */ /* 0x000fe40000000000 */
[-C--:B------:R-:W-:Y:S01]  /*2f3a0*/  ISETP.GE.AND P0, PT, R100, R245.reuse, PT ;  /* 0x000000f56400720c */ /* 0x080fe20003f06270 */
[----:B------:R-:W-:Y:S01]  /*2f3b0*/  IMAD.MOV.U32 R100, RZ, RZ, R93 ;  /* 0x000000ffff647224 */ /* 0x000fe200078e005d */
[----:B------:R-:W-:Y:S01]  /*2f3c0*/  @P6 LOP3.LUT R252, R252, 0x2, RZ, 0xfc, !PT ;  /* 0x00000002fcfc6812 */ /* 0x000fe200078efcff */
[----:B------:R-:W-:Y:S01]  /*2f3d0*/  IMAD.MOV.U32 R93, RZ, RZ, R70 ;  /* 0x000000ffff5d7224 */ /* 0x000fe200078e0046 */
[----:B------:R-:W-:Y:S01]  /*2f3e0*/  LOP3.LUT R250, R250, 0xffffbfff, RZ, 0xc0, !PT ;  /* 0xffffbffffafa7812 */ /* 0x000fe200078ec0ff */
[----:B------:R-:W-:Y:S01]  /*2f3f0*/  IMAD.MOV.U32 R69, RZ, RZ, R100 ;  /* 0x000000ffff457224 */ /* 0x000fe200078e0064 */
[----:B------:R-:W-:Y:S01]  /*2f400*/  LOP3.LUT R252, R252, 0xfffdffff, RZ, 0xc0, !PT ;  /* 0xfffdfffffcfc7812 */ /* 0x000fe200078ec0ff */
[----:B------:R-:W-:Y:S01]  /*2f410*/  IMAD.MOV.U32 R100, RZ, RZ, R12 ;  /* 0x000000ffff647224 */ /* 0x000fe200078e000c */
[----:B------:R-:W-:Y:S01]  /*2f420*/  ISETP.GE.AND P6, PT, R102, R245, PT ;  /* 0x000000f56600720c */ /* 0x000fe20003fc6270 */
[----:B------:R-:W-:Y:S01]  /*2f430*/  VIADD R12, R11, 0xf1 ;  /* 0x000000f10b0c7836 */ /* 0x000fe20000000000 */
[----:B------:R-:W-:Y:S01]  /*2f440*/  @P2 LOP3.LUT R252, R252, 0x20000, RZ, 0xfc, !PT ;  /* 0x00020000fcfc2812 */ /* 0x000fe200078efcff */
[----:B------:R-:W-:Y:S02]  /*2f450*/  IMAD.MOV.U32 R70, RZ, RZ, R73 ;  /* 0x000000ffff467224 */ /* 0x000fe400078e0049 */
[----:B------:R-:W-:Y:S01]  /*2f460*/  @P0 LOP3.LUT R250, R250, 0x4000, RZ, 0xfc, !PT ;  /* 0x00004000fafa0812 */ /* 0x000fe200078efcff */
[----:B------:R-:W-:Y:S01]  /*2f470*/  IMAD.MOV.U32 R102, RZ, RZ, R98 ;  /* 0x000000ffff667224 */ /* 0x000fe200078e0062 */
[----:B------:R-:W-:Y:S01]  /*2f480*/  LOP3.LUT R252, R252, 0xfffffffb, RZ, 0xc0, !PT ;  /* 0xfffffffbfcfc7812 */ /* 0x000fe200078ec0ff */
[----:B------:R-:W-:Y:S01]  /*2f490*/  IMAD.MOV.U32 R98, RZ, RZ, R97 ;  /* 0x000000ffff627224 */ /* 0x000fe200078e0061 */
[-C--:B------:R-:W-:Y:S02]  /*2f4a0*/  ISETP.GE.AND P0, PT, R14, R248.reuse, PT ;  /* 0x000000f80e00720c */ /* 0x080fe40003f06270 */
[----:B------:R-:W-:Y:S02]  /*2f4b0*/  @P5 LOP3.LUT R252, R252, 0x4, RZ, 0xfc, !PT ;  /* 0x00000004fcfc5812 */ /* 0x000fe400078efcff */
[----:B------:R-:W-:Y:S02]  /*2f4c0*/  LOP3.LUT P5, RZ, R250, 0x40, RZ, 0xc0, !PT ;  /* 0x00000040faff7812 */ /* 0x000fe400078ac0ff */
[----:B------:R-:W-:Y:S02]  /*2f4d0*/  LOP3.LUT R252, R252, 0xfffffff7, RZ, 0xc0, !PT ;  /* 0xfffffff7fcfc7812 */ /* 0x000fe400078ec0ff */
[----:B------:R-:W-:Y:S01]  /*2f4e0*/  FSEL R73, R25, -INF , P0 ;  /* 0xff80000019497808 */ /* 0x000fe20000000000 */
[----:B------:R-:W-:Y:S01]  /*2f4f0*/  IMAD.MOV.U32 R25, RZ, RZ, R7 ;  /* 0x000000ffff197224 */ /* 0x000fe200078e0007 */
[----:B------:R-:W-:Y:S01]  /*2f500*/  ISETP.GE.AND P0, PT, R12, R248, PT ;  /* 0x000000f80c00720c */ /* 0x000fe20003f06270 */
[----:B------:R-:W-:Y:S01]  /*2f510*/  IMAD.MOV.U32 R7, RZ, RZ, R95 ;  /* 0x000000ffff077224 */ /* 0x000fe200078e005f */
[----:B------:R-:W-:Y:S02]  /*2f520*/  LOP3.LUT P2, RZ, R250, 0x4000000, RZ, 0xc0, !PT ;  /* 0x04000000faff7812 */ /* 0x000fe4000784c0ff */
[----:B------:R-:W-:Y:S01]  /*2f530*/  FSEL R71, R2, -INF , P0 ;  /* 0xff80000002477808 */ /* 0x000fe20000000000 */
[C---:B------:R-:W-:Y:S01]  /*2f540*/  VIADD R2, R11.reuse, 0x41 ;  /* 0x000000410b027836 */ /* 0x040fe20000000000 */
        /* <DEDUP_REMOVED lines=8> */
[C---:B------:R-:W-:Y:S01]  /*2f5d0*/  ISETP.GE.AND P1, PT, R2.reuse, R246, PT ;  /* 0x000000f60200720c */ /* 0x040fe20003f26270 */
[C---:B------:R-:W-:Y:S01]  /*2f5e0*/  VIADD R7, R11.reuse, 0xf8 ;  /* 0x000000f80b077836 */ /* 0x040fe20000000000 */
[----:B------:R-:W-:Y:S01]  /*2f5f0*/  ISETP.GE.AND P3, PT, R2, R245, PT ;  /* 0x000000f50200720c */ /* 0x000fe20003f66270 */
[----:B------:R-:W-:Y:S01]  /*2f600*/  VIADD R2, R11, 0xf9 ;  /* 0x000000f90b027836 */ /* 0x000fe20000000000 */
[----:B------:R-:W-:Y:S01]  /*2f610*/  FSEL R95, R108, -INF , P0 ;  /* 0xff8000006c5f7808 */ /* 0x000fe20000000000 */
[----:B------:R-:W-:Y:S01]  /*2f620*/  IMAD.MOV.U32 R108, RZ, RZ, R25 ;  /* 0x000000ffff6c7224 */ /* 0x000fe200078e0019 */
[----:B------:R-:W-:Y:S01]  /*2f630*/  @P5 LOP3.LUT R252, R252, 0x10, RZ, 0xfc, !PT ;  /* 0x00000010fcfc5812 */ /* 0x000fe200078efcff */
[----:B------:R-:W-:Y:S01]  /*2f640*/  IMAD.MOV.U32 R25, RZ, RZ, R102 ;  /* 0x000000ffff197224 */ /* 0x000fe200078e0066 */
[----:B------:R-:W-:Y:S01]  /*2f650*/  LOP3.LUT P5, RZ, R250, 0x4000, RZ, 0xc0, !PT ;  /* 0x00004000faff7812 */ /* 0x000fe200078ac0ff */
[----:B------:R-:W-:Y:S01]  /*2f660*/  IMAD.MOV.U32 R102, RZ, RZ, R70 ;  /* 0x000000ffff667224 */ /* 0x000fe200078e0046 */
[----:B------:R-:W-:Y:S02]  /*2f670*/  LOP3.LUT R252, R252, 0xffffffdf, RZ, 0xc0, !PT ;  /* 0xffffffdffcfc7812 */ /* 0x000fe400078ec0ff */
[-C--:B------:R-:W-:Y:S02]  /*2f680*/  ISETP.GE.AND P0, PT, R7, R248.reuse, PT ;  /* 0x000000f80700720c */ /* 0x080fe40003f06270 */
[----:B------:R-:W-:Y:S02]  /*2f690*/  FSEL R214, R214, -INF , !P1 ;  /* 0xff800000d6d67808 */ /* 0x000fe40004800000 */
[----:B------:R-:W-:Y:S01]  /*2f6a0*/  FSEL R70, R81, -INF , P0 ;  /* 0xff80000051467808 */ /* 0x000fe20000000000 */
[----:B------:R-:W-:Y:S01]  /*2f6b0*/  IMAD.MOV.U32 R81, RZ, RZ, R68 ;  /* 0x000000ffff517224 */ /* 0x000fe200078e0044 */
[----:B------:R-:W-:Y:S02]  /*2f6c0*/  ISETP.GE.AND P0, PT, R2, R248, PT ;  /* 0x000000f80200720c */ /* 0x000fe40003f06270 */
[----:B------:R-:W-:Y:S02]  /*2f6d0*/  ISETP.GE.AND P1, PT, R130, R246, PT ;  /* 0x000000f68200720c */ /* 0x000fe40003f26270 */
[----:B------:R-:W-:Y:S02]  /*2f6e0*/  @P5 LOP3.LUT R252, R252, 0x20, RZ, 0xfc, !PT ;  /* 0x00000020fcfc5812 */ /* 0x000fe400078efcff */
[----:B------:R-:W-:Y:S02]  /*2f6f0*/  LOP3.LUT P5, RZ, R250, 0x8000, RZ, 0xc0, !PT ;  /* 0x00008000faff7812 */ /* 0x000fe400078ac0ff */
[----:B------:R-:W-:Y:S02]  /*2f700*/  LOP3.LUT R252, R252, 0xffffffbf, RZ, 0xc0, !PT ;  /* 0xffffffbffcfc7812 */ /* 0x000fe400078ec0ff */
[----:B------:R-:W-:Y:S01]  /*2f710*/  FSEL R68, R208, -INF , P0 ;  /* 0xff800000d0447808 */ /* 0x000fe20000000000 */
[----:B------:R-:W-:Y:S01]  /*2f720*/  IMAD.MOV.U32 R208, RZ, RZ, R93 ;  /* 0x000000ffffd07224 */ /* 0x000fe200078e005d */
[-C--:B------:R-:W-:Y:S04]  /*2f730*/  ISETP.GE.AND P0, PT, R26, R247.reuse, PT ;  /* 0x000000f71a00720c */ /* 0x080fe80003f06270 */
[----:B------:R-:W-:Y:S01]  /*2f740*/  FSEL R93, R21, -INF , P0 ;  /* 0xff800000155d7808 */ /* 0x000fe20000000000 */
[----:B------:R-:W-:Y:S01]  /*2f750*/  IMAD.MOV.U32 R21, RZ, RZ, R91 ;  /* 0x000000ffff157224 */ /* 0x000fe200078e005b */
[-C--:B------:R-:W-:Y:S02]  /*2f760*/  ISETP.GE.AND P0, PT, R24, R247.reuse, PT ;  /* 0x000000f71800720c */ /* 0x080fe40003f06270 */
        /* <DEDUP_REMOVED lines=8> */
[-C--:B------:R-:W-:Y:S01]  /*2f7f0*/  ISETP.GE.AND P0, PT, R20, R247.reuse, PT ;  /* 0x000000f71400720c */ /* 0x080fe20003f06270 */
[----:B------:R-:W-:Y:S01]  /*2f800*/  IMAD.MOV.U32 R114, RZ, RZ, R208 ;  /* 0x000000ffff727224 */ /* 0x000fe200078e00d0 */
[----:B------:R-:W-:Y:S01]  /*2f810*/  @P5 LOP3.LUT R252, R252, 0x80, RZ, 0xfc, !PT ;  /* 0x00000080fcfc5812 */ /* 0x000fe200078efcff */
[----:B------:R-:W-:Y:S01]  /*2f820*/  IMAD.MOV.U32 R208, RZ, RZ, R102 ;  /* 0x000000ffffd07224 */ /* 0x000fe200078e0066 */
[----:B------:R-:W-:Y:S01]  /*2f830*/  LOP3.LUT P5, RZ, R250, 0x200, RZ, 0xc0, !PT ;  /* 0x00000200faff7812 */ /* 0x000fe200078ac0ff */
[----:B------:R-:W-:Y:S01]  /*2f840*/  IMAD.MOV.U32 R102, RZ, RZ, R79 ;  /* 0x000000ffff667224 */ /* 0x000fe200078e004f */
        /* <DEDUP_REMOVED lines=21> */
[----:B------:R-:W-:Y:S04]  /*2f9a0*/  ISETP.GE.AND P0, PT, R7, R247, PT ;  /* 0x000000f70700720c */ /* 0x000fe80003f06270 */
[----:B------:R-:W-:Y:S02]  /*2f9b0*/  FSEL R37, R37, -INF , P0 ;  /* 0xff80000025257808 */ /* 0x000fe40000000000 */
[----:B------:R-:W-:Y:S02]  /*2f9c0*/  ISETP.GE.AND P0, PT, R6, R248, PT ;  /* 0x000000f80600720c */ /* 0x000fe40003f06270 */
[----:B------:R-:W-:Y:S02]  /*2f9d0*/  @P5 LOP3.LUT R252, R252, 0x400, RZ, 0xfc, !PT ;  /* 0x00000400fcfc5812 */ /* 0x000fe400078efcff */
[----:B------:R-:W-:Y:S02]  /*2f9e0*/  LOP3.LUT P5, RZ, R250, 0x400, RZ, 0xc0, !PT ;  /* 0x00000400faff7812 */ /* 0x000fe400078ac0ff */
[----:B------:R-:W-:Y:S02]  /*2f9f0*/  LOP3.LUT R252, R252, 0xfffff7ff, RZ, 0xc0, !PT ;  /* 0xfffff7fffcfc7812 */ /* 0x000fe400078ec0ff */
[----:B------:R-:W-:Y:S01]  /*2fa00*/  FSEL R43, R168, -INF , P0 ;  /* 0xff800000a82b7808 */ /* 0x000fe20000000000 */
[----:B------:R-:W-:Y:S01]  /*2fa10*/  IMAD.MOV.U32 R168, RZ, RZ, R23 ;  /* 0x000000ffffa87224 */ /* 0x000fe200078e0017 */
[----:B------:R-:W-:Y:S04]  /*2fa20*/  LOP3.LUT P0, RZ, R250, 0x8000000, RZ, 0xc0, !PT ;  /* 0x08000000faff7812 */ /* 0x000fe8000780c0ff */
[----:B------:R-:W-:Y:S01]  /*2fa30*/  FSEL R23, R174, -INF , !P0 ;  /* 0xff800000ae177808 */ /* 0x000fe20004000000 */
[----:B------:R-:W-:Y:S01]  /*2fa40*/  IMAD.MOV.U32 R174, RZ, RZ, R168 ;  /* 0x000000ffffae7224 */ /* 0x000fe200078e00a8 */
[-C--:B------:R-:W-:Y:S01]  /*2fa50*/  ISETP.GE.AND P0, PT, R11, R245.reuse, PT ;  /* 0x000000f50b00720c */ /* 0x080fe20003f06270 */
[----:B------:R-:W-:Y:S01]  /*2fa60*/  IMAD.MOV.U32 R168, RZ, RZ, R15 ;  /* 0x000000ffffa87224 */ /* 0x000fe200078e000f */
[----:B------:R-:W-:Y:S01]  /*2fa70*/  @P5 LOP3.LUT R252, R252, 0x800, RZ, 0xfc, !PT ;  /* 0x00000800fcfc5812 */ /* 0x000fe200078efcff */
[----:B------:R-:W-:Y:S01]  /*2fa80*/  IMAD.MOV.U32 R15, RZ, RZ, R114 ;  /* 0x000000ffff0f7224 */ /* 0x000fe200078e0072 */
[----:B------:R-:W-:Y:S01]  /*2fa90*/  LOP3.LUT P5, RZ, R250, 0x80000, RZ, 0xc0, !PT ;  /* 0x00080000faff7812 */ /* 0x000fe200078ac0ff */
[----:B------:R-:W-:Y:S01]  /*2faa0*/  IMAD.MOV.U32 R114, RZ, RZ, R57 ;  /* 0x000000ffff727224 */ /* 0x000fe200078e0039 */
[----:B------:R-:W-:Y:S01]  /*2fab0*/  LOP3.LUT R252, R252, 0xffffefff, RZ, 0xc0, !PT ;  /* 0xffffeffffcfc7812 */ /* 0x000fe200078ec0ff */
[----:B------:R-:W-:Y:S01]  /*2fac0*/  IMAD.MOV.U32 R57, RZ, RZ, R29 ;  /* 0x000000ffff397224 */ /* 0x000fe200078e001d */
[----:B------:R-:W-:Y:S01]  /*2fad0*/  FSEL R29, R172, -INF , !P0 ;  /* 0xff800000ac1d7808 */ /* 0x000fe20004000000 */
[----:B------:R-:W-:Y:S01]  /*2fae0*/  IMAD.MOV.U32 R172, RZ, RZ, R21 ;  /* 0x000000ffffac7224 */ /* 0x000fe200078e0015 */
[----:B------:R-:W-:Y:S01]  /*2faf0*/  FSEL R21, R180, -INF , !P2 ;  /* 0xff800000b4157808 */ /* 0x000fe20005000000 */
[----:B------:R-:W-:Y:S01]  /*2fb00*/  IMAD.MOV.U32 R180, RZ, RZ, R45 ;  /* 0x000000ffffb47224 */ /* 0x000fe200078e002d */
[----:B------:R-:W-:Y:S05]  /*2fb10*/  LOP3.LUT P0, RZ, R250, 0x800, RZ, 0xc0, !PT ;  /* 0x00000800faff7812 */ /* 0x000fea000780c0ff */
        /* <DEDUP_REMOVED lines=14> */
[----:B------:R-:W-:Y:S02]  /*2fc00*/  LOP3.LUT P2, RZ, R252, 0x20000, RZ, 0xc0, !PT ;  /* 0x00020000fcff7812 */ /* 0x000fe4000784c0ff */
[----:B------:R-:W-:Y:S01]  /*2fc10*/  FSEL R45, R170, -INF , !P5 ;  /* 0xff800000aa2d7808 */ /* 0x000fe20006800000 */
[----:B------:R-:W-:Y:S01]  /*2fc20*/  IMAD.MOV.U32 R170, RZ, RZ, R19 ;  /* 0x000000ffffaa7224 */ /* 0x000fe200078e0013 */
[----:B------:R-:W-:Y:S02]  /*2fc30*/  LOP3.LUT P5, RZ, R252, 0x10000, RZ, 0xc0, !PT ;  /* 0x00010000fcff7812 */ /* 0x000fe400078ac0ff */
[----:B------:R-:W-:Y:S02]  /*2fc40*/  FSEL R9, R9, -INF , !P2 ;  /* 0xff80000009097808 */ /* 0x000fe40005000000 */
[----:B------:R-:W-:Y:S01]  /*2fc50*/  FSEL R19, R106, -INF , !P5 ;  /* 0xff8000006a137808 */ /* 0x000fe20006800000 */
[----:B------:R-:W-:Y:S01]  /*2fc60*/  IMAD.MOV.U32 R106, RZ, RZ, R17 ;  /* 0x000000ffff6a7224 */ /* 0x000fe200078e0011 */
[----:B------:R-:W-:Y:S02]  /*2fc70*/  LOP3.LUT P5, RZ, R252, 0x8000, RZ, 0xc0, !PT ;  /* 0x00008000fcff7812 */ /* 0x000fe400078ac0ff */
[----:B------:R-:W-:Y:S02]  /*2fc80*/  LOP3.LUT P2, RZ, R250, 0x8, RZ, 0xc0, !PT ;  /* 0x00000008faff7812 */ /* 0x000fe4000784c0ff */
        /* <DEDUP_REMOVED lines=8> */
[----:B------:R-:W-:Y:S02]  /*2fd10*/  LOP3.LUT P5, RZ, R252, 0x2000, RZ, 0xc0, !PT ;  /* 0x00002000fcff7812 */ /* 0x000fe400078ac0ff */
[----:B------:R-:W-:Y:S02]  /*2fd20*/  FSEL R106, R106, -INF , !P3 ;  /* 0xff8000006a6a7808 */ /* 0x000fe40005800000 */
        /* <DEDUP_REMOVED lines=10> */
[----:B------:R-:W-:Y:S02]  /*2fdd0*/  LOP3.LUT P0, RZ, R250, 0x40000, RZ, 0xc0, !PT ;  /* 0x00040000faff7812 */ /* 0x000fe4000780c0ff */
[----:B------:R-:W-:Y:S01]  /*2fde0*/  FSEL R57, R104, -INF , !P5 ;  /* 0xff80000068397808 */ /* 0x000fe20006800000 */
[----:B------:R-:W-:Y:S01]  /*2fdf0*/  IMAD.MOV.U32 R104, RZ, RZ, R180 ;  /* 0x000000ffff687224 */ /* 0x000fe200078e00b4 */
[----:B------:R-:W-:Y:S02]  /*2fe00*/  FSEL R180, R196, -INF , !P0 ;  /* 0xff800000c4b47808 */ /* 0x000fe40004000000 */
[-C--:B------:R-:W-:Y:S02]  /*2fe10*/  ISETP.GE.AND P0, PT, R6, R246.reuse, PT ;  /* 0x000000f60600720c */ /* 0x080fe40003f06270 */
[----:B------:R-:W-:Y:S02]  /*2fe20*/  LOP3.LUT P3, RZ, R252, 0x1, RZ, 0xc0, !PT ;  /* 0x00000001fcff7812 */ /* 0x000fe4000786c0ff */
[----:B------:R-:W-:Y:S02]  /*2fe30*/  FSEL R13, R182, -INF , !P0 ;  /* 0xff800000b60d7808 */ /* 0x000fe40004000000 */
[----:B------:R-:W-:Y:S02]  /*2fe40*/  LOP3.LUT P0, RZ, R250, 0x10, RZ, 0xc0, !PT ;  /* 0x00000010faff7812 */ /* 0x000fe4000780c0ff */
[----:B------:R-:W-:Y:S02]  /*2fe50*/  FSEL R94, R94, -INF , !P3 ;  /* 0xff8000005e5e7808 */ /* 0x000fe40005800000 */
[----:B------:R-:W-:Y:S02]  /*2fe60*/  FSEL R174, R174, -INF , !P0 ;  /* 0xff800000aeae7808 */ /* 0x000fe40004000000 */
[-C--:B------:R-:W-:Y:S02]  /*2fe70*/  ISETP.GE.AND P0, PT, R204, R245.reuse, PT ;  /* 0x000000f5cc00720c */ /* 0x080fe40003f06270 */
[----:B------:R-:W-:Y:S02]  /*2fe80*/  LOP3.LUT P3, RZ, R250, 0x80000000, RZ, 0xc0, !PT ;  /* 0x80000000faff7812 */ /* 0x000fe4000786c0ff */
[----:B------:R-:W-:Y:S02]  /*2fe90*/  FSEL R108, R108, -INF , !P0 ;  /* 0xff8000006c6c7808 */ /* 0x000fe40004000000 */
[-C--:B------:R-:W-:Y:S02]  /*2fea0*/  ISETP.GE.AND P0, PT, R124, R245.reuse, PT ;  /* 0x000000f57c00720c */ /* 0x080fe40003f06270 */
[----:B------:R-:W-:Y:S02]  /*2feb0*/  FSEL R182, R116, -INF , !P3 ;  /* 0xff80000074b67808 */ /* 0x000fe40005800000 */
[----:B------:R-:W-:Y:S02]  /*2fec0*/  FSEL R170, R170, -INF , !P0 ;  /* 0xff800000aaaa7808 */ /* 0x000fe40004000000 */
[----:B------:R-:W-:Y:S02]  /*2fed0*/  LOP3.LUT P0, RZ, R250, 0x4, RZ, 0xc0, !PT ;  /* 0x00000004faff7812 */ /* 0x000fe4000780c0ff */
[----:B------:R-:W-:Y:S02]  /*2fee0*/  LOP3.LUT P5, RZ, R252, 0x800, RZ, 0xc0, !PT ;  /* 0x00000800fcff7812 */ /* 0x000fe400078ac0ff */
[----:B------:R-:W-:Y:S02]  /*2fef0*/  FSEL R168, R168, -INF , !P0 ;  /* 0xff800000a8a87808 */ /* 0x000fe40004000000 */
[-C--:B------:R-:W-:Y:S02]  /*2ff00*/  ISETP.GE.AND P0, PT, R130, R245.reuse, PT ;  /* 0x000000f58200720c */ /* 0x080fe40003f06270 */
        /* <DEDUP_REMOVED lines=11> */
[----:B------:R-:W-:Y:S02]  /*2ffc0*/  FSEL R102, R3, -INF , !P6 ;  /* 0xff80000003667808 */ /* 0x000fe40007000000 */
[----:B------:R-:W2:Y:S01]  /*2ffd0*/  LD.E R3, desc[UR4][R164.64+0xdc] ;  /* 0x0000dc04a4037980 */ /* 0x000ea2000c101900 */
[----:B------:R-:W-:Y:S02]  /*2ffe0*/  FSEL R178, R178, -INF , !P5 ;  /* 0xff800000b2b27808 */ /* 0x000fe40006800000 */
[----:B------:R-:W-:Y:S02]  /*2fff0*/  LOP3.LUT P5, RZ, R252, 0x200, RZ, 0xc0, !PT ;  /* 0x00000200fcff7812 */ /* 0x000fe400078ac0ff */
[-C--:B------:R-:W-:Y:S02]  /*30000*/  ISETP.GE.AND P0, PT, R204, R246.reuse, PT ;  /* 0x000000f6cc00720c */ /* 0x080fe40003f06270 */
[----:B------:R-:W-:Y:S02]  /*30010*/  FSEL R100, R100, -INF , !P5 ;  /* 0xff80000064647808 */ /* 0x000fe40006800000 */
[----:B------:R-:W-:Y:S02]  /*30020*/  LOP3.LUT P5, RZ, R252, 0x100, RZ, 0xc0, !PT ;  /* 0x00000100fcff7812 */ /* 0x000fe400078ac0ff */
[-C--:B------:R-:W-:Y:S02]  /*30030*/  ISETP.GE.AND P6, PT, R124, R246.reuse, PT ;  /* 0x000000f67c00720c */ /* 0x080fe40003fc6270 */
[----:B------:R-:W-:Y:S02]  /*30040*/  FSEL R27, R27, -INF , !P5 ;  /* 0xff8000001b1b7808 */ /* 0x000fe40006800000 */
[----:B------:R-:W-:Y:S02]  /*30050*/  LOP3.LUT P5, RZ, R252, 0x80, RZ, 0xc0, !PT ;  /* 0x00000080fcff7812 */ /* 0x000fe400078ac0ff */
[----:B------:R-:W-:Y:S02]  /*30060*/  FSEL R212, R212, -INF , !P0 ;  /* 0xff800000d4d47808 */ /* 0x000fe40004000000 */
[----:B------:R-:W-:Y:S02]  /*30070*/  FSEL R25, R25, -INF , !P5 ;  /* 0xff80000019197808 */ /* 0x000fe40006800000 */
[----:B------:R-:W-:Y:S02]  /*30080*/  LOP3.LUT P5, RZ, R252, 0x40, RZ, 0xc0, !PT ;  /* 0x00000040fcff7812 */ /* 0x000fe400078ac0ff */
[-C--:B------:R-:W-:Y:S02]  /*30090*/  ISETP.GE.AND P0, PT, R183, R245.reuse, PT ;  /* 0x000000f5b700720c */ /* 0x080fe40003f06270 */
[----:B------:R-:W-:Y:S02]  /*300a0*/  FSEL R98, R98, -INF , !P5 ;  /* 0xff80000062627808 */ /* 0x000fe40006800000 */
[----:B------:R-:W-:Y:S02]  /*300b0*/  LOP3.LUT P5, RZ, R252, 0x20, RZ, 0xc0, !PT ;  /* 0x00000020fcff7812 */ /* 0x000fe400078ac0ff */
[----:B------:R-:W-:Y:S02]  /*300c0*/  LOP3.LUT P2, RZ, R250, 0x40000000, RZ, 0xc0, !PT ;  /* 0x40000000faff7812 */ /* 0x000fe4000784c0ff */
[----:B------:R-:W-:Y:S02]  /*300d0*/  FSEL R172, R172, -INF , !P5 ;  /* 0xff800000acac7808 */ /* 0x000fe40006800000 */
[----:B------:R-:W-:Y:S02]  /*300e0*/  LOP3.LUT P5, RZ, R252, 0x10, RZ, 0xc0, !PT ;  /* 0x00000010fcff7812 */ /* 0x000fe400078ac0ff */
[----:B------:R-:W-:Y:S02]  /*300f0*/  FSEL R104, R104, -INF , !P2 ;  /* 0xff80000068687808 */ /* 0x000fe40005000000 */
[----:B------:R-:W-:Y:S02]  /*30100*/  FSEL R35, R35, -INF , !P5 ;  /* 0xff80000023237808 */ /* 0x000fe40006800000 */
[----:B------:R-:W-:Y:S02]  /*30110*/  LOP3.LUT P5, RZ, R252, 0x8, RZ, 0xc0, !PT ;  /* 0x00000008fcff7812 */ /* 0x000fe400078ac0ff */
[----:B------:R-:W-:Y:S02]  /*30120*/  LOP3.LUT P2, RZ, R250, 0x20000000, RZ, 0xc0, !PT ;  /* 0x20000000faff7812 */ /* 0x000fe4000784c0ff */
[----:B------:R-:W-:Y:S02]  /*30130*/  FSEL R33, R33, -INF , !P5 ;  /* 0xff80000021217808 */ /* 0x000fe40006800000 */
[----:B------:R-:W-:Y:S02]  /*30140*/  LOP3.LUT P5, RZ, R252, 0x4, RZ, 0xc0, !PT ;  /* 0x00000004fcff7812 */ /* 0x000fe400078ac0ff */
[----:B------:R-:W-:Y:S02]  /*30150*/  LOP3.LUT P3, RZ, R250, 0x10000000, RZ, 0xc0, !PT ;  /* 0x10000000faff7812 */ /* 0x000fe4000786c0ff */
[----:B------:R-:W-:Y:S02]  /*30160*/  FSEL R188, R188, -INF , !P5 ;  /* 0xff800000bcbc7808 */ /* 0x000fe40006800000 */
[-C--:B------:R-:W-:Y:S04]  /*30170*/  ISETP.GE.AND P5, PT, R186, R245.reuse, PT ;  /* 0x000000f5ba00720c */ /* 0x080fe80003fa6270 */
[----:B------:R-:W-:Y:S02]  /*30180*/  FSEL R204, R192, -INF , !P5 ;  /* 0xff800000c0cc7808 */ /* 0x000fe40006800000 */
[-C--:B------:R-:W-:Y:S04]  /*30190*/  ISETP.GE.AND P5, PT, R120, R245.reuse, PT ;  /* 0x000000f57800720c */ /* 0x080fe80003fa6270 */
[----:B------:R-:W-:Y:S02]  /*301a0*/  FSEL R124, R110, -INF , !P5 ;  /* 0xff8000006e7c7808 */ /* 0x000fe40006800000 */
[-C--:B------:R-:W-:Y:S02]  /*301b0*/  ISETP.GE.AND P5, PT, R176, R245.reuse, PT ;  /* 0x000000f5b000720c */ /* 0x080fe40003fa6270 */
[----:B------:R-:W-:Y:S02]  /*301c0*/  FSEL R110, R221, -INF , !P4 ;  /* 0xff800000dd6e7808 */ /* 0x000fe40006000000 */
[-C--:B------:R-:W-:Y:S02]  /*301d0*/  ISETP.GE.AND P4, PT, R189, R245.reuse, PT ;  /* 0x000000f5bd00720c */ /* 0x080fe40003f86270 */
[----:B------:R-:W-:Y:S01]  /*301e0*/  FSEL R130, R219, -INF , !P5 ;  /* 0xff800000db827808 */ /* 0x000fe20006800000 */
[----:B------:R-:W-:Y:S01]  /*301f0*/  IMAD.MOV.U32 R219, RZ, RZ, R178 ;  /* 0x000000ffffdb7224 */ /* 0x000fe200078e00b2 */
        /* <DEDUP_REMOVED lines=35> */
[-C--:B------:R-:W-:Y:S01]  /*30430*/  ISETP.GE.AND P5, PT, R119, R246.reuse, PT ;  /* 0x000000f67700720c */ /* 0x080fe20003fa6270 */
[----:B------:R-:W-:Y:S01]  /*30440*/  IMAD.MOV.U32 R119, RZ, RZ, R207 ;  /* 0x000000ffff777224 */ /* 0x000fe200078e00cf */
[----:B------:R-:W-:Y:S02]  /*30450*/  FSEL R211, R211, -INF , !P0 ;  /* 0xff800000d3d37808 */ /* 0x000fe40004000000 */
[-C--:B------:R-:W-:Y:S02]  /*30460*/  ISETP.GE.AND P0, PT, R47, R245.reuse, PT ;  /* 0x000000f52f00720c */ /* 0x080fe40003f06270 */
[----:B------:R-:W-:Y:S01]  /*30470*/  FSEL R178, R58, -INF , !P5 ;  /* 0xff8000003ab27808 */ /* 0x000fe20006800000 */
[----:B------:R-:W-:Y:S01]  /*30480*/  IMAD.MOV.U32 R58, RZ, RZ, R201 ;  /* 0x000000ffff3a7224 */ /* 0x000fe200078e00c9 */
[----:B------:R-:W-:Y:S02]  /*30490*/  FSEL R120, R199, -INF , !P6 ;  /* 0xff800000c7787808 */ /* 0x000fe40007000000 */
[----:B------:R-:W-:Y:S02]  /*304a0*/  FSEL R194, R194, -INF , !P1 ;  /* 0xff800000c2c27808 */ /* 0x000fe40004800000 */
[-C--:B------:R-:W-:Y:S01]  /*304b0*/  ISETP.GE.AND P1, PT, R123, R246.reuse, PT ;  /* 0x000000f67b00720c */ /* 0x080fe20003f26270 */
[----:B------:R-:W-:Y:S01]  /*304c0*/  IMAD.MOV.U32 R123, RZ, RZ, R180 ;  /* 0x000000ffff7b7224 */ /* 0x000fe200078e00b4 */
[-C--:B------:R-:W-:Y:S02]  /*304d0*/  ISETP.GE.AND P6, PT, R111, R245.reuse, PT ;  /* 0x000000f56f00720c */ /* 0x080fe40003fc6270 */
[----:B------:R-:W-:Y:S02]  /*304e0*/  FSEL R196, R72, -INF , !P4 ;  /* 0xff80000048c47808 */ /* 0x000fe40006000000 */
[----:B------:R-:W-:Y:S01]  /*304f0*/  FSEL R201, R84, -INF , !P0 ;  /* 0xff80000054c97808 */ /* 0x000fe20004000000 */
[----:B------:R-:W-:Y:S01]  /*30500*/  IMAD.MOV.U32 R84, RZ, RZ, R203 ;  /* 0x000000ffff547224 */ /* 0x000fe200078e00cb */
[-C--:B------:R-:W-:Y:S02]  /*30510*/  ISETP.GE.AND P4, PT, R52, R245.reuse, PT ;  /* 0x000000f53400720c */ /* 0x080fe40003f86270 */
[-C--:B------:R-:W-:Y:S01]  /*30520*/  ISETP.GE.AND P0, PT, R60, R246.reuse, PT ;  /* 0x000000f63c00720c */ /* 0x080fe20003f06270 */
[----:B------:R-:W-:Y:S01]  /*30530*/  IMAD.MOV.U32 R60, RZ, RZ, R168 ;  /* 0x000000ffff3c7224 */ /* 0x000fe200078e00a8 */
[----:B------:R-:W-:Y:S02]  /*30540*/  FSEL R180, R66, -INF , !P1 ;  /* 0xff80000042b47808 */ /* 0x000fe40004800000 */
[----:B------:R-:W-:Y:S02]  /*30550*/  FSEL R174, R193, -INF , !P6 ;  /* 0xff800000c1ae7808 */ /* 0x000fe40007000000 */
[-C--:B------:R-:W-:Y:S02]  /*30560*/  ISETP.GE.AND P1, PT, R46, R245.reuse, PT ;  /* 0x000000f52e00720c */ /* 0x080fe40003f26270 */
[-C--:B------:R-:W-:Y:S02]  /*30570*/  ISETP.GE.AND P6, PT, R107, R245.reuse, PT ;  /* 0x000000f56b00720c */ /* 0x080fe40003fc6270 */
[----:B------:R-:W-:Y:S02]  /*30580*/  FSEL R215, R215, -INF , !P4 ;  /* 0xff800000d7d77808 */ /* 0x000fe40006000000 */
[----:B------:R-:W-:Y:S02]  /*30590*/  FSEL R122, R122, -INF , !P0 ;  /* 0xff8000007a7a7808 */ /* 0x000fe40004000000 */
[CC--:B------:R-:W-:Y:S02]  /*305a0*/  ISETP.GE.AND P4, PT, R50.reuse, R245.reuse, PT ;  /* 0x000000f53200720c */ /* 0x0c0fe40003f86270 */
[-C--:B------:R-:W-:Y:S02]  /*305b0*/  ISETP.GE.AND P0, PT, R50, R246.reuse, PT ;  /* 0x000000f63200720c */ /* 0x080fe40003f06270 */
[-C--:B------:R-:W-:Y:S02]  /*305c0*/  ISETP.GE.AND P5, PT, R107, R246.reuse, PT ;  /* 0x000000f66b00720c */ /* 0x080fe40003fa6270 */
[----:B------:R-:W-:Y:S01]  /*305d0*/  FSEL R199, R55, -INF , !P1 ;  /* 0xff80000037c77808 */ /* 0x000fe20004800000 */
[----:B------:R-:W-:Y:S01]  /*305e0*/  IMAD.MOV.U32 R55, RZ, RZ, R205 ;  /* 0x000000ffff377224 */ /* 0x000fe200078e00cd */
[----:B------:R-:W-:Y:S02]  /*305f0*/  FSEL R172, R185, -INF , !P6 ;  /* 0xff800000b9ac7808 */ /* 0x000fe40007000000 */
[-C--:B------:R-:W-:Y:S02]  /*30600*/  ISETP.GE.AND P6, PT, R183, R246.reuse, PT ;  /* 0x000000f6b700720c */ /* 0x080fe40003fc6270 */
[----:B------:R-:W-:Y:S02]  /*30610*/  FSEL R213, R80, -INF , !P4 ;  /* 0xff80000050d57808 */ /* 0x000fe40006000000 */
[----:B------:R-:W-:Y:S02]  /*30620*/  FSEL R205, R82, -INF , !P0 ;  /* 0xff80000052cd7808 */ /* 0x000fe40004000000 */
[----:B------:R-:W-:Y:S02]  /*30630*/  FSEL R126, R74, -INF , !P5 ;  /* 0xff8000004a7e7808 */ /* 0x000fe40006800000 */
[-C--:B------:R-:W-:Y:S02]  /*30640*/  ISETP.GE.AND P4, PT, R111, R246.reuse, PT ;  /* 0x000000f66f00720c */ /* 0x080fe40003f86270 */
[-C--:B------:R-:W-:Y:S02]  /*30650*/  ISETP.GE.AND P0, PT, R34, R245.reuse, PT ;  /* 0x000000f52200720c */ /* 0x080fe40003f06270 */
[-C--:B------:R-:W-:Y:S02]  /*30660*/  ISETP.GE.AND P5, PT, R40, R245.reuse, PT ;  /* 0x000000f52800720c */ /* 0x080fe40003fa6270 */
[----:B------:R-:W-:Y:S01]  /*30670*/  FSEL R182, R62, -INF , !P6 ;  /* 0xff8000003eb67808 */ /* 0x000fe20007000000 */
[----:B------:R-:W-:Y:S01]  /*30680*/  IMAD.MOV.U32 R62, RZ, RZ, R105 ;  /* 0x000000ffff3e7224 */ /* 0x000fe200078e0069 */
[-C--:B------:R-:W-:Y:S02]  /*30690*/  ISETP.GE.AND P6, PT, R113, R246.reuse, PT ;  /* 0x000000f67100720c */ /* 0x080fe40003fc6270 */
[----:B------:R-:W-:Y:S02]  /*306a0*/  FSEL R128, R128, -INF , !P4 ;  /* 0xff80000080807808 */ /* 0x000fe40006000000 */
[----:B------:R-:W-:Y:S02]  /*306b0*/  FSEL R131, R131, -INF , !P0 ;  /* 0xff80000083837808 */ /* 0x000fe40004000000 */
[-C--:B------:R-:W-:Y:S01]  /*306c0*/  ISETP.GE.AND P4, PT, R54, R246.reuse, PT ;  /* 0x000000f63600720c */ /* 0x080fe20003f86270 */
[----:B------:R-:W-:Y:S01]  /*306d0*/  IMAD.MOV.U32 R54, RZ, RZ, R219 ;  /* 0x000000ffff367224 */ /* 0x000fe200078e00db */
[----:B------:R-:W-:Y:S01]  /*306e0*/  FSEL R183, R63, -INF , !P5 ;  /* 0xff8000003fb77808 */ /* 0x000fe20006800000 */
[----:B------:R-:W-:Y:S01]  /*306f0*/  IMAD.U32 R219, RZ, RZ, UR6 ;  /* 0x00000006ffdb7e24 */ /* 0x000fe2000f8e00ff */
[CC--:B------:R-:W-:Y:S02]  /*30700*/  ISETP.GE.AND P0, PT, R42.reuse, R246.reuse, PT ;  /* 0x000000f62a00720c */ /* 0x0c0fe40003f06270 */
[-C--:B------:R-:W-:Y:S02]  /*30710*/  ISETP.GE.AND P5, PT, R39, R245.reuse, PT ;  /* 0x000000f52700720c */ /* 0x080fe40003fa6270 */
[----:B------:R-:W-:Y:S01]  /*30720*/  FSEL R168, R51, -INF , !P6 ;  /* 0xff80000033a87808 */ /* 0x000fe20007000000 */
[----:B------:R-:W-:Y:S01]  /*30730*/  IMAD.MOV.U32 R51, RZ, RZ, R209 ;  /* 0x000000ffff337224 */ /* 0x000fe200078e00d1 */
[----:B------:R-:W-:Y:S02]  /*30740*/  FSEL R187, R61, -INF , !P0 ;  /* 0xff8000003dbb7808 */ /* 0x000fe40004000000 */
[-C--:B------:R-:W-:Y:S02]  /*30750*/  ISETP.GE.AND P6, PT, R42, R245.reuse, PT ;  /* 0x000000f52a00720c */ /* 0x080fe40003fc6270 */
[----:B------:R-:W-:Y:S02]  /*30760*/  FSEL R209, R78, -INF , !P4 ;  /* 0xff8000004ed17808 */ /* 0x000fe40006000000 */
[-C--:B------:R-:W-:Y:S02]  /*30770*/  ISETP.GE.AND P0, PT, R28, R245.reuse, PT ;  /* 0x000000f51c00720c */ /* 0x080fe40003f06270 */
[-C--:B------:R-:W-:Y:S02]  /*30780*/  ISETP.GE.AND P4, PT, R38, R245.reuse, PT ;  /* 0x000000f52600720c */ /* 0x080fe40003f86270 */
[----:B------:R-:W-:Y:S02]  /*30790*/  FSEL R181, R181, -INF , !P5 ;  /* 0xff800000b5b57808 */ /* 0x000fe40006800000 */
[-C--:B------:R-:W-:Y:S02]  /*307a0*/  ISETP.GE.AND P5, PT, R6, R245.reuse, PT ;  /* 0x000000f50600720c */ /* 0x080fe40003fa6270 */
[-C--:B------:R-:W-:Y:S02]  /*307b0*/  ISETP.GE.AND P1, PT, R44, R245.reuse, PT ;  /* 0x000000f52c00720c */ /* 0x080fe40003f26270 */
[----:B------:R-:W-:Y:S02]  /*307c0*/  FSEL R195, R195, -INF , !P6 ;  /* 0xff800000c3c37808 */ /* 0x000fe40007000000 */
[----:B------:R-:W-:Y:S02]  /*307d0*/  ISETP.GE.AND P6, PT, R41, R245, PT ;  /* 0x000000f52900720c */ /* 0x000fe40003fc6270 */
[----:B------:R-:W-:Y:S02]  /*307e0*/  FSEL R179, R179, -INF , !P4 ;  /* 0xff800000b3b37808 */ /* 0x000fe40006000000 */
[----:B------:R-:W-:Y:S02]  /*307f0*/  FSEL R103, R103, -INF , !P0 ;  /* 0xff80000067677808 */ /* 0x000fe40004000000 */
[----:B------:R-:W-:Y:S02]  /*30800*/  FMNMX3.FTZ R6, R166, R29, R23, !PT ;  /* 0x0000001da6067276 */ /* 0x000fe40007810017 */
[C---:B------:R-:W-:Y:S02]  /*30810*/  ISETP.GE.AND P4, PT, R36.reuse, R245, PT ;  /* 0x000000f52400720c */ /* 0x040fe40003f86270 */
[----:B------:R-:W-:Y:S02]  /*30820*/  FSEL R43, R43, -INF , !P5 ;  /* 0xff8000002b2b7808 */ /* 0x000fe40006800000 */
[----:B------:R-:W-:Y:S02]  /*30830*/  ISETP.GE.AND P0, PT, R36, R246, PT ;  /* 0x000000f62400720c */ /* 0x000fe40003f06270 */
[----:B------:R-:W-:Y:S02]  /*30840*/  FMNMX3.FTZ R36, R167, R10, R15, !PT ;  /* 0x0000000aa7247276 */ /* 0x000fe4000781000f */
[----:B------:R-:W-:Y:S02]  /*30850*/  FSEL R197, R88, -INF , !P1 ;  /* 0xff80000058c57808 */ /* 0x000fe40004800000 */
[-C--:B------:R-:W-:Y:S02]  /*30860*/  ISETP.GE.AND P1, PT, R52, R246.reuse, PT ;  /* 0x000000f63400720c */ /* 0x080fe40003f26270 */
[----:B------:R-:W-:Y:S02]  /*30870*/  FSEL R185, R92, -INF , !P6 ;  /* 0xff8000005cb97808 */ /* 0x000fe40007000000 */
[-C--:B------:R-:W-:Y:S02]  /*30880*/  ISETP.GE.AND P6, PT, R48, R246.reuse, PT ;  /* 0x000000f63000720c */ /* 0x080fe40003fc6270 */
[----:B------:R-:W-:Y:S02]  /*30890*/  FMNMX3.FTZ R6, R6, R43, R21, !PT ;  /* 0x0000002b06067276 */ /* 0x000fe40007810015 */
[----:B------:R-:W-:Y:S02]  /*308a0*/  FMNMX3.FTZ R36, R36, R13, R11, !PT ;  /* 0x0000000d24247276 */ /* 0x000fe4000781000b */
[----:B------:R-:W-:Y:S02]  /*308b0*/  FSEL R207, R49, -INF , !P1 ;  /* 0xff80000031cf7808 */ /* 0x000fe40004800000 */
[-C--:B------:R-:W-:Y:S02]  /*308c0*/  ISETP.GE.AND P1, PT, R47, R246.reuse, PT ;  /* 0x000000f62f00720c */ /* 0x080fe40003f26270 */
[----:B------:R-:W-:Y:S02]  /*308d0*/  FSEL R203, R53, -INF , !P6 ;  /* 0xff80000035cb7808 */ /* 0x000fe40007000000 */
[----:B------:R-:W-:Y:S02]  /*308e0*/  FMNMX3.FTZ R6, R6, R9, R45, !PT ;  /* 0x0000000906067276 */ /* 0x000fe4000781002d */
[-C--:B------:R-:W-:Y:S02]  /*308f0*/  ISETP.GE.AND P6, PT, R46, R246.reuse, PT ;  /* 0x000000f62e00720c */ /* 0x080fe40003fc6270 */
[----:B------:R-:W-:Y:S02]  /*30900*/  FMNMX3.FTZ R36, R36, R27, R25, !PT ;  /* 0x0000001b24247276 */ /* 0x000fe40007810019 */
[----:B------:R-:W-:Y:S02]  /*30910*/  FSEL R193, R86, -INF , !P1 ;  /* 0xff80000056c17808 */ /* 0x000fe40004800000 */
[----:B------:R-:W-:Y:S02]  /*30920*/  FMNMX3.FTZ R6, R6, R19, R17, !PT ;  /* 0x0000001306067276 */ /* 0x000fe40007810011 */
[----:B------:R-:W-:Y:S02]  /*30930*/  ISETP.GE.AND P1, PT, R41, R246, PT ;  /* 0x000000f62900720c */ /* 0x000fe40003f26270 */
[----:B------:R-:W-:Y:S02]  /*30940*/  FMNMX3.FTZ R41, R36, R35, R33, !PT ;  /* 0x0000002324297276 */ /* 0x000fe40007810021 */
[----:B------:R-:W-:Y:S02]  /*30950*/  FSEL R191, R191, -INF , !P6 ;  /* 0xff800000bfbf7808 */ /* 0x000fe40007000000 */
        /* <DEDUP_REMOVED lines=22> */
[----:B------:R-:W-:Y:S02]  /*30ac0*/  FMNMX3.FTZ R39, R39, R130, R202, !PT ;  /* 0x0000008227277276 */ /* 0x000fe400078100ca */
[-C--:B------:R-:W-:Y:S02]  /*30ad0*/  ISETP.GE.AND P6, PT, R22, R245.reuse, PT ;  /* 0x000000f51600720c */ /* 0x080fe40003fc6270 */
        /* <DEDUP_REMOVED lines=17> */
[----:B------:R-:W-:Y:S02]  /*30bf0*/  FSEL R169, R169, -INF , !P4 ;  /* 0xff800000a9a97808 */ /* 0x000fe40006000000 */
[-C--:B------:R-:W-:Y:S02]  /*30c00*/  ISETP.GE.AND P4, PT, R44, R246.reuse, PT ;  /* 0x000000f62c00720c */ /* 0x080fe40003f86270 */
[----:B------:R-:W-:Y:S02]  /*30c10*/  ISETP.GE.AND P5, PT, R32, R245, PT ;  /* 0x000000f52000720c */ /* 0x000fe40003fa6270 */
[----:B------:R-:W-:Y:S02]  /*30c20*/  FMNMX3.FTZ R6, R6, R213, R211, !PT ;  /* 0x000000d506067276 */ /* 0x000fe400078100d3 */
[----:B------:R-:W-:Y:S02]  /*30c30*/  FMNMX3.FTZ R22, R22, R205, R203, !PT ;  /* 0x000000cd16167276 */ /* 0x000fe400078100cb */
[----:B------:R-:W-:Y:S02]  /*30c40*/  FSEL R189, R90, -INF , !P4 ;  /* 0xff8000005abd7808 */ /* 0x000fe40006000000 */
[----:B------:R-:W-:Y:S02]  /*30c50*/  ISETP.GE.AND P4, PT, R30, R245, PT ;  /* 0x000000f51e00720c */ /* 0x000fe40003f86270 */
[----:B------:R-:W-:Y:S02]  /*30c60*/  FSEL R129, R129, -INF , !P5 ;  /* 0xff80000081817808 */ /* 0x000fe40006800000 */
[----:B------:R-:W-:Y:S02]  /*30c70*/  FMNMX3.FTZ R6, R6, R201, R199, !PT ;  /* 0x000000c906067276 */ /* 0x000fe400078100c7 */
[-C--:B------:R-:W-:Y:S02]  /*30c80*/  ISETP.GE.AND P5, PT, R40, R246.reuse, PT ;  /* 0x000000f62800720c */ /* 0x080fe40003fa6270 */
[----:B------:R-:W-:Y:S02]  /*30c90*/  FMNMX3.FTZ R22, R22, R193, R191, !PT ;  /* 0x000000c116167276 */ /* 0x000fe400078100bf */
[----:B------:R-:W-:Y:S02]  /*30ca0*/  FSEL R177, R177, -INF , !P1 ;  /* 0xff800000b1b17808 */ /* 0x000fe40004800000 */
[----:B------:R-:W-:Y:S02]  /*30cb0*/  FSEL R109, R109, -INF , !P4 ;  /* 0xff8000006d6d7808 */ /* 0x000fe40006000000 */
[----:B------:R-:W-:Y:S02]  /*30cc0*/  ISETP.GE.AND P1, PT, R26, R245, PT ;  /* 0x000000f51a00720c */ /* 0x000fe40003f26270 */
[----:B------:R-:W-:Y:S02]  /*30cd0*/  FMNMX3.FTZ R6, R6, R197, R195, !PT ;  /* 0x000000c506067276 */ /* 0x000fe400078100c3 */
[-C--:B------:R-:W-:Y:S02]  /*30ce0*/  ISETP.GE.AND P4, PT, R38, R246.reuse, PT ;  /* 0x000000f62600720c */ /* 0x080fe40003f86270 */
[----:B------:R-:W-:Y:S02]  /*30cf0*/  FSEL R175, R175, -INF , !P5 ;  /* 0xff800000afaf7808 */ /* 0x000fe40006800000 */
[----:B------:R-:W-:Y:S02]  /*30d00*/  FMNMX3.FTZ R22, R22, R189, R187, !PT ;  /* 0x000000bd16167276 */ /* 0x000fe400078100bb */
[----:B------:R-:W-:Y:S02]  /*30d10*/  ISETP.GE.AND P5, PT, R24, R245, PT ;  /* 0x000000f51800720c */ /* 0x000fe40003fa6270 */
        /* <DEDUP_REMOVED lines=11> */
[----:B------:R-:W-:Y:S02]  /*30dd0*/  FSEL R121, R121, -INF , !P1 ;  /* 0xff80000079797808 */ /* 0x000fe40004800000 */
[----:B------:R-:W-:Y:S02]  /*30de0*/  FMNMX3.FTZ R22, R22, R173, R171, !PT ;  /* 0x000000ad16167276 */ /* 0x000fe400078100ab */
[----:B------:R-:W-:Y:S02]  /*30df0*/  FSEL R87, R87, -INF , !P4 ;  /* 0xff80000057577808 */ /* 0x000fe40006000000 */
[-C--:B------:R-:W-:Y:S02]  /*30e00*/  ISETP.GE.AND P4, PT, R30, R246.reuse, PT ;  /* 0x000000f61e00720c */ /* 0x080fe40003f86270 */
[----:B------:R-:W-:Y:S02]  /*30e10*/  FSEL R117, R117, -INF , !P5 ;  /* 0xff80000075757808 */ /* 0x000fe40006800000 */
[-C--:B------:R-:W-:Y:S02]  /*30e20*/  ISETP.GE.AND P5, PT, R14, R245.reuse, PT ;  /* 0x000000f50e00720c */ /* 0x080fe40003fa6270 */
[----:B------:R-:W-:Y:S02]  /*30e30*/  FSEL R85, R85, -INF , !P0 ;  /* 0xff80000055557808 */ /* 0x000fe40004000000 */
[----:B------:R-:W-:Y:S02]  /*30e40*/  ISETP.GE.AND P1, PT, R16, R245, PT ;  /* 0x000000f51000720c */ /* 0x000fe40003f26270 */
[----:B------:R-:W-:Y:S02]  /*30e50*/  FMNMX3.FTZ R6, R6, R169, R131, !PT ;  /* 0x000000a906067276 */ /* 0x000fe40007810083 */
[-C--:B------:R-:W-:Y:S02]  /*30e60*/  ISETP.GE.AND P0, PT, R28, R246.reuse, PT ;  /* 0x000000f61c00720c */ /* 0x080fe40003f06270 */
[----:B------:R-:W-:Y:S02]  /*30e70*/  FMNMX3.FTZ R22, R22, R125, R121, !PT ;  /* 0x0000007d16167276 */ /* 0x000fe40007810079 */
        /* <DEDUP_REMOVED lines=20> */
[----:B------:R-:W-:Y:S02]  /*30fc0*/  FMNMX3.FTZ R22, R22, R93, R91, !PT ;  /* 0x0000005d16167276 */ /* 0x000fe4000781005b */
[----:B------:R-:W-:Y:S02]  /*30fd0*/  FSEL R81, R81, -INF , !P6 ;  /* 0xff80000051517808 */ /* 0x000fe40007000000 */
[----:B------:R-:W-:Y:S02]  /*30fe0*/  FSEL R79, R79, -INF , !P4 ;  /* 0xff8000004f4f7808 */ /* 0x000fe40006000000 */
[----:B------:R-:W-:Y:S02]  /*30ff0*/  FSEL R75, R75, -INF , !P1 ;  /* 0xff8000004b4b7808 */ /* 0x000fe40004800000 */
[----:B------:R-:W-:Y:S02]  /*31000*/  FSEL R77, R77, -INF , !P0 ;  /* 0xff8000004d4d7808 */ /* 0x000fe40004000000 */
[C---:B------:R-:W-:Y:S02]  /*31010*/  ISETP.GE.AND P0, PT, R2.reuse, R247, PT ;  /* 0x000000f70200720c */ /* 0x040fe40003f06270 */
[-C--:B------:R-:W-:Y:S02]  /*31020*/  ISETP.GE.AND P1, PT, R2, R246.reuse, PT ;  /* 0x000000f60200720c */ /* 0x080fe40003f26270 */
[----:B------:R-:W-:Y:S02]  /*31030*/  FMNMX3.FTZ R6, R6, R89, R87, !PT ;  /* 0x0000005906067276 */ /* 0x000fe40007810057 */
[-C--:B------:R-:W-:Y:S02]  /*31040*/  ISETP.GE.AND P5, PT, R14, R246.reuse, PT ;  /* 0x000000f60e00720c */ /* 0x080fe40003fa6270 */
[-C--:B------:R-:W-:Y:S02]  /*31050*/  ISETP.GE.AND P6, PT, R12, R246.reuse, PT ;  /* 0x000000f60c00720c */ /* 0x080fe40003fc6270 */
[----:B------:R-:W-:Y:S02]  /*31060*/  FMNMX3.FTZ R2, R22, R81, R79, !PT ;  /* 0x0000005116027276 */ /* 0x000fe4000781004f */
[----:B------:R-:W-:Y:S02]  /*31070*/  FMNMX3.FTZ R6, R6, R85, R83, !PT ;  /* 0x0000005506067276 */ /* 0x000fe40007810053 */
[----:B------:R-:W-:Y:S02]  /*31080*/  FSEL R0, R0, -INF , P0 ;  /* 0xff80000000007808 */ /* 0x000fe40000000000 */
[----:B------:R-:W-:Y:S02]  /*31090*/  FMNMX3.FTZ R2, R2, R77, R75, !PT ;  /* 0x0000004d02027276 */ /* 0x000fe4000781004b */
        /* <DEDUP_REMOVED lines=8> */
[----:B------:R-:W-:Y:S03]  /*31120*/  FMNMX3.FTZ R7, R0, R37, R36, !PT ;  /* 0x0000002500077276 */ /* 0x000fe60007810024 */
[----:B------:R-:W1:Y:S08]  /*31130*/  SHFL.BFLY PT, R5, R4, 0x2, 0x1f ;  /* 0x0c401f0004057f89 */ /* 0x000e7000000e0000 */
[----:B------:R-:W3:Y:S01]  /*31140*/  SHFL.BFLY PT, R0, R7, 0x2, 0x1f ;  /* 0x0c401f0007007f89 */ /* 0x000ee200000e0000 */
[----:B-1----:R-:W-:Y:S02]  /*31150*/  FMNMX.FTZ R31, R4, R5, !PT ;  /* 0x00000005041f7209 */ /* 0x002fe40007810000 */
[----:B---3--:R-:W-:Y:S05]  /*31160*/  FMNMX.FTZ R5, R7, R0, !PT ;  /* 0x0000000007057209 */ /* 0x008fea0007810000 */
[----:B------:R-:W1:Y:S08]  /*31170*/  SHFL.BFLY PT, R2, R31, 0x1, 0x1f ;  /* 0x0c201f001f027f89 */ /* 0x000e7000000e0000 */
[----:B------:R-:W3:Y:S01]  /*31180*/  SHFL.BFLY PT, R0, R5, 0x1, 0x1f ;  /* 0x0c201f0005007f89 */ /* 0x000ee200000e0000 */
[----:B-1----:R-:W-:Y:S02]  /*31190*/  FMNMX.FTZ R2, R31, R2, !PT ;  /* 0x000000021f027209 */ /* 0x002fe40007810000 */
[----:B---3--:R-:W-:Y:S01]  /*311a0*/  FMNMX.FTZ R0, R5, R0, !PT ;  /* 0x0000000005007209 */ /* 0x008fe20007810000 */
[----:B------:R-:W-:Y:S01]  /*311b0*/  IMAD.SHL.U32 R5, R8, 0x40, RZ ;  /* 0x0000004008057824 */ /* 0x000fe200078e00ff */
[----:B------:R-:W-:Y:S01]  /*311c0*/  FSETP.NEU.FTZ.AND P1, PT, R2, -INF , PT ;  /* 0xff8000000200780b */ /* 0x000fe20003f3d000 */
[C---:B--2---:R-:W-:Y:S01]  /*311d0*/  FMUL.FTZ R72, R3.reuse, R2 ;  /* 0x0000000203487220 */ /* 0x044fe20000410000 */
[----:B------:R-:W-:Y:S01]  /*311e0*/  FSETP.NEU.FTZ.AND P0, PT, R0, -INF , PT ;  /* 0xff8000000000780b */ /* 0x000fe20003f1d000 */
[----:B------:R-:W-:Y:S01]  /*311f0*/  FMUL.FTZ R66, R3, R0 ;  /* 0x0000000003427220 */ /* 0x000fe20000410000 */
[----:B------:R-:W-:Y:S02]  /*31200*/  LOP3.LUT R220, R220, 0x200, R5, 0xf8, !PT ;  /* 0x00000200dcdc7812 */ /* 0x000fe400078ef805 */
[----:B------:R-:W-:Y:S02]  /*31210*/  FSEL R4, R0, RZ, P0 ;  /* 0x000000ff00047208 */ /* 0x000fe40000000000 */
[----:B------:R-:W-:Y:S01]  /*31220*/  FSEL R66, R66, RZ, P0 ;  /* 0x000000ff42427208 */ /* 0x000fe20000000000 */
[----:B------:R-:W-:Y:S01]  /*31230*/  IMAD R63, R220, 0x2, R219 ;  /* 0x00000002dc3f7824 */ /* 0x000fe200078e02db */
[----:B------:R-:W-:Y:S01]  /*31240*/  FSEL R7, R2, RZ, P1 ;  /* 0x000000ff02077208 */ /* 0x000fe20000800000 */
[----:B------:R-:W-:Y:S01]  /*31250*/  FADD.FTZ R4, -R4, R167 ;  /* 0x000000a704047221 */ /* 0x000fe20000010100 */
[----:B------:R-:W-:Y:S01]  /*31260*/  LOP3.LUT P0, RZ, R8, 0x2, RZ, 0xc0, !PT ;  /* 0x0000000208ff7812 */ /* 0x000fe2000780c0ff */
[-CC-:B------:R-:W-:Y:S01]  /*31270*/  FFMA.FTZ R74, R15, R3.reuse, -R66.reuse ;  /* 0x000000030f4a7223 */ /* 0x180fe20000010842 */
[-C--:B------:R-:W-:Y:S01]  /*31280*/  FFMA.FTZ R107, R13, R3.reuse, -R66 ;  /* 0x000000030d6b7223 */ /* 0x080fe20000010842 */
[----:B------:R-:W-:Y:S01]  /*31290*/  FADD.FTZ R6, -R7, R166 ;  /* 0x000000a607067221 */ /* 0x000fe20000010100 */
[----:B------:R-:W1:Y:S01]  /*312a0*/  LDSM.16.MT88.4 R12, [R63+0xa000] ;  /* 0x00a000003f0c783b */ /* 0x000e620000004200 */
[----:B------:R-:W-:Y:S02]  /*312b0*/  IMAD.MOV.U32 R166, RZ, RZ, R62 ;  /* 0x000000ffffa67224 */ /* 0x000fe400078e003e */
[C---:B------:R-:W-:Y:S01]  /*312c0*/  FMUL.FTZ R7, R3.reuse, R4 ;  /* 0x0000000403077220 */ /* 0x040fe20000410000 */
[----:B------:R-:W-:Y:S01]  /*312d0*/  MUFU.EX2 R74, R74 ;  /* 0x0000004a004a7308 */ /* 0x000fe20000000800 */
[----:B------:R-:W-:Y:S01]  /*312e0*/  IMAD.MOV.U32 R62, RZ, RZ, 0x20 ;  /* 0x00000020ff3e7424 */ /* 0x000fe200078e00ff */
[----:B------:R-:W-:Y:S01]  /*312f0*/  FSEL R72, R72, RZ, P1 ;  /* 0x000000ff48487208 */ /* 0x000fe20000800000 */
[----:B------:R-:W-:Y:S02]  /*31300*/  IMAD.MOV.U32 R167, RZ, RZ, R51 ;  /* 0x000000ffffa77224 */ /* 0x000fe400078e0033 */
[----:B------:R-:W-:Y:S01]  /*31310*/  FMUL.FTZ R5, R3, R6 ;  /* 0x0000000603057220 */ /* 0x000fe20000410000 */
[----:B------:R-:W-:Y:S01]  /*31320*/  LDSM.16.MT88.4 R48, [R63+0xa800] ;  /* 0x00a800003f30783b */ /* 0x000fe20000004200 */
[----:B------:R-:W-:Y:S01]  /*31330*/  SEL R62, R62, 0xffffffe0, !P0 ;  /* 0xffffffe03e3e7807 */ /* 0x000fe20004000000 */
[-CC-:B------:R-:W-:Y:S02]  /*31340*/  FFMA.FTZ R80, R29, R3.reuse, -R72.reuse ;  /* 0x000000031d507223 */ /* 0x180fe40000010848 */
[----:B------:R-:W2:Y:S01]  /*31350*/  MUFU.EX2 R38, R7 ;  /* 0x0000000700267308 */ /* 0x000ea20000000800 */
[-CC-:B------:R-:W-:Y:S01]  /*31360*/  FFMA.FTZ R113, R23, R3.reuse, -R72.reuse ;  /* 0x0000000317717223 */ /* 0x180fe20000010848 */
[-CC-:B------:R-:W-:Y:S01]  /*31370*/  FFMA.FTZ R76, R21, R3.reuse, -R72.reuse ;  /* 0x00000003154c7223 */ /* 0x180fe20000010848 */
[-C--:B------:R-:W-:Y:S01]  /*31380*/  FFMA.FTZ R105, R43, R3.reuse, -R72 ;  /* 0x000000032b697223 */ /* 0x080fe20000010848 */
[-CC-:B------:R-:W-:Y:S01]  /*31390*/  FFMA.FTZ R111, R10, R3.reuse, -R66.reuse ;  /* 0x000000030a6f7223 */ /* 0x180fe20000010842 */
[-C--:B------:R-:W-:Y:S01]  /*313a0*/  FFMA.FTZ R78, R11, R3.reuse, -R66 ;  /* 0x000000030b4e7223 */ /* 0x080fe20000010842 */
[----:B------:R-:W-:Y:S02]  /*313b0*/  IMAD.IADD R61, R62, 0x1, R63 ;  /* 0x000000013e3d7824 */ /* 0x000fe400078e023f */
[-CC-:B------:R-:W-:Y:S02]  /*313c0*/  FFMA.FTZ R82, R45, R3.reuse, -R72.reuse ;  /* 0x000000032d527223 */ /* 0x180fe40000010848 */
[----:B------:R-:W-:Y:S01]  /*313d0*/  MUFU.EX2 R80, R80 ;  /* 0x0000005000507308 */ /* 0x000fe20000000800 */
[----:B------:R-:W-:Y:S02]  /*313e0*/  VIADD R8, R63, 0xa000 ;  /* 0x0000a0003f087836 */ /* 0x000fe40000000000 */
[-C--:B------:R-:W-:Y:S01]  /*313f0*/  FFMA.FTZ R90, R59, R3.reuse, -R72 ;  /* 0x000000033b5a7223 */ /* 0x080fe20000010848 */
[----:B------:R-:W3:Y:S01]  /*31400*/  LDSM.16.MT88.4 R20, [R61+0xa000] ;  /* 0x00a000003d14783b */ /* 0x000ee20000004200 */
[----:B------:R-:W-:Y:S02]  /*31410*/  IMAD.MOV.U32 R220, RZ, RZ, R58 ;  /* 0x000000ffffdc7224 */ /* 0x000fe400078e003a */
[-C--:B------:R-:W-:Y:S01]  /*31420*/  FFMA.FTZ R92, R57, R3.reuse, -R72 ;  /* 0x00000003395c7223 */ /* 0x080fe20000010848 */
[-C--:B------:R-:W-:Y:S01]  /*31430*/  FFMA.FTZ R88, R35, R3.reuse, -R66 ;  /* 0x0000000323587223 */ /* 0x080fe20000010842 */
[----:B------:R-:W-:Y:S01]  /*31440*/  FFMA.FTZ R100, R100, R3, -R72 ;  /* 0x0000000364647223 */ /* 0x000fe20000010848 */
[----:B------:R-:W4:Y:S01]  /*31450*/  MUFU.EX2 R113, R113 ;  /* 0x0000007100717308 */ /* 0x000f220000000800 */
[C---:B--2---:R-:W-:Y:S01]  /*31460*/  FMUL.FTZ R7, R38.reuse, R163 ;  /* 0x000000a326077220 */ /* 0x044fe20000410000 */
[----:B------:R-:W-:Y:S02]  /*31470*/  IMAD.MOV.U32 R163, RZ, RZ, R60 ;  /* 0x000000ffffa37224 */ /* 0x000fe400078e003c */
[C---:B------:R-:W-:Y:S01]  /*31480*/  FMUL.FTZ R6, R38.reuse, R162 ;  /* 0x000000a226067220 */ /* 0x040fe20000410000 */
[----:B------:R-:W-:Y:S02]  /*31490*/  VIADD R60, R63, 0xa040 ;  /* 0x0000a0403f3c7836 */ /* 0x000fe40000000000 */
[----:B------:R-:W-:Y:S01]  /*314a0*/  FMUL.FTZ R10, R38, R158 ;  /* 0x0000009e260a7220 */ /* 0x000fe20000410000 */
[----:B------:R-:W-:Y:S02]  /*314b0*/  @P2 VIADD R60, R8, 0xffffffc0 ;  /* 0xffffffc0083c2836 */ /* 0x000fe40000000000 */
[C---:B------:R-:W-:Y:S01]  /*314c0*/  FMUL.FTZ R11, R38.reuse, R159 ;  /* 0x0000009f260b7220 */ /* 0x040fe20000410000 */
[----:B------:R-:W-:Y:S01]  /*314d0*/  MUFU.EX2 R105, R105 ;  /* 0x0000006900697308 */ /* 0x000fe20000000800 */
[----:B------:R-:W-:Y:S01]  /*314e0*/  FMUL.FTZ R18, R38, R150 ;  /* 0x0000009626127220 */ /* 0x000fe20000410000 */
[----:B------:R-:W-:Y:S01]  /*314f0*/  IMAD.IADD R62, R62, 0x1, R60 ;  /* 0x000000013e3e7824 */ /* 0x000fe200078e023c */
[----:B------:R-:W2:Y:S01]  /*31500*/  LDSM.16.MT88.4 R28, [R60] ;  /* 0x000000003c1c783b */ /* 0x000ea20000004200 */
[----:B------:R-:W-:Y:S02]  /*31510*/  IMAD.MOV.U32 R162, RZ, RZ, R54 ;  /* 0x000000ffffa27224 */ /* 0x000fe400078e0036 */
[C---:B------:R-:W-:Y:S01]  /*31520*/  FMUL.FTZ R34, R38.reuse, R134 ;  /* 0x0000008626227220 */ /* 0x040fe20000410000 */
[----:B------:R-:W-:Y:S01]  /*31530*/  FMUL.FTZ R35, R38, R135 ;  /* 0x0000008726237220 */ /* 0x000fe20000410000 */
[-CC-:B------:R-:W-:Y:S02]  /*31540*/  FFMA.FTZ R135, R56, R3.reuse, -R72.reuse ;  /* 0x0000000338877223 */ /* 0x180fe40000010848 */
[----:B------:R-:W5:Y:S01]  /*31550*/  MUFU.EX2 R76, R76 ;  /* 0x0000004c004c7308 */ /* 0x000f620000000800 */
[----:B----4-:R-:W-:Y:S01]  /*31560*/  F2FP.F16.F32.PACK_AB R40, R113, R80 ;  /* 0x000000507128723e */ /* 0x010fe200000000ff */
[-C--:B------:R-:W-:Y:S01]  /*31570*/  FFMA.FTZ R150, R192, R3.reuse, -R72 ;  /* 0x00000003c0967223 */ /* 0x080fe20000010848 */
[----:B------:R-:W4:Y:S01]  /*31580*/  LDSM.16.MT88.4 R44, [R62] ;  /* 0x000000003e2c783b */ /* 0x000f220000004200 */
[-CC-:B------:R-:W-:Y:S01]  /*31590*/  FFMA.FTZ R158, R178, R3.reuse, -R66.reuse ;  /* 0x00000003b29e7223 */ /* 0x180fe20000010842 */
[----:B------:R-:W-:Y:S01]  /*315a0*/  FMUL.FTZ R26, R38, R142 ;  /* 0x0000008e261a7220 */ /* 0x000fe20000410000 */
[-C--:B------:R-:W-:Y:S01]  /*315b0*/  FFMA.FTZ R142, R194, R3.reuse, -R66 ;  /* 0x00000003c28e7223 */ /* 0x080fe20000010842 */
[-C--:B------:R-:W-:Y:S03]  /*315c0*/  FFMA.FTZ R98, R98, R3.reuse, -R72 ;  /* 0x0000000362627223 */ /* 0x080fe60000010848 */
[----:B------:R-:W1:Y:S01]  /*315d0*/  MUFU.EX2 R111, R111 ;  /* 0x0000006f006f7308 */ /* 0x000e620000000800 */
[-CC-:B------:R-:W-:Y:S01]  /*315e0*/  FFMA.FTZ R104, R104, R3.reuse, -R66.reuse ;  /* 0x0000000368687223 */ /* 0x180fe20000010842 */
[-C--:B------:R-:W-:Y:S01]  /*315f0*/  FFMA.FTZ R102, R102, R3.reuse, -R66 ;  /* 0x0000000366667223 */ /* 0x080fe20000010842 */
[----:B------:R-:W-:Y:S01]  /*31600*/  LDSM.16.MT88.4 R56, [R62+0x800] ;  /* 0x000800003e38783b */ /* 0x000fe20000004200 */
[-CC-:B------:R-:W-:Y:S01]  /*31610*/  FFMA.FTZ R106, R106, R3.reuse, -R72.reuse ;  /* 0x000000036a6a7223 */ /* 0x180fe20000010848 */
[-C--:B------:R-:W-:Y:S01]  /*31620*/  FFMA.FTZ R108, R108, R3.reuse, -R72 ;  /* 0x000000036c6c7223 */ /* 0x080fe20000010848 */
[-CC-:B------:R-:W-:Y:S01]  /*31630*/  FFMA.FTZ R110, R110, R3.reuse, -R66.reuse ;  /* 0x000000036e6e7223 */ /* 0x180fe20000010842 */
[--C-:B------:R-:W-:Y:S03]  /*31640*/  FFMA.FTZ R159, R212, R3, -R66.reuse ;  /* 0x00000003d49f7223 */ /* 0x100fe60000010842 */
[----:B------:R-:W-:Y:S01]  /*31650*/  MUFU.EX2 R107, R107 ;  /* 0x0000006b006b7308 */ /* 0x000fe20000000800 */
[----:B-----5:R-:W-:Y:S01]  /*31660*/  F2FP.F16.F32.PACK_AB R42, R76, R105 ;  /* 0x000000694c2a723e */ /* 0x020fe200000000ff */
[-C--:B------:R-:W-:Y:S01]  /*31670*/  FFMA.FTZ R112, R112, R3.reuse, -R66 ;  /* 0x0000000370707223 */ /* 0x080fe20000010842 */
[-CC-:B------:R-:W-:Y:S01]  /*31680*/  FFMA.FTZ R114, R114, R3.reuse, -R72.reuse ;  /* 0x0000000372727223 */ /* 0x180fe20000010848 */
[-C--:B------:R-:W-:Y:S01]  /*31690*/  FFMA.FTZ R116, R116, R3.reuse, -R72 ;  /* 0x0000000374747223 */ /* 0x080fe20000010848 */
[-C--:B------:R-:W-:Y:S01]  /*316a0*/  FFMA.FTZ R118, R118, R3.reuse, -R66 ;  /* 0x0000000376767223 */ /* 0x080fe20000010842 */
[-CC-:B------:R-:W-:Y:S01]  /*316b0*/  FFMA.FTZ R130, R130, R3.reuse, -R72.reuse ;  /* 0x0000000382827223 */ /* 0x180fe20000010848 */
[----:B------:R-:W-:Y:S03]  /*316c0*/  FFMA.FTZ R134, R202, R3, -R72 ;  /* 0x00000003ca867223 */ /* 0x000fe60000010848 */
[----:B------:R-:W5:Y:S01]  /*316d0*/  MUFU.EX2 R78, R78 ;  /* 0x0000004e004e7308 */ /* 0x000f620000000800 */
[----:B-1----:R-:W-:Y:S01]  /*316e0*/  F2FP.F16.F32.PACK_AB R41, R74, R111 ;  /* 0x0000006f4a29723e */ /* 0x002fe200000000ff */
[--C-:B------:R-:W-:Y:S01]  /*316f0*/  FFMA.FTZ R86, R27, R3, -R66.reuse ;  /* 0x000000031b567223 */ /* 0x100fe20000010842 */
[----:B------:R-:W-:Y:S01]  /*31700*/  FMUL.FTZ R27, R38, R143 ;  /* 0x0000008f261b7220 */ /* 0x000fe20000410000 */
[-CC-:B------:R-:W-:Y:S01]  /*31710*/  FFMA.FTZ R94, R94, R3.reuse, -R66.reuse ;  /* 0x000000035e5e7223 */ /* 0x180fe20000010842 */
[-CC-:B------:R-:W-:Y:S01]  /*31720*/  FFMA.FTZ R96, R96, R3.reuse, -R66.reuse ;  /* 0x0000000360607223 */ /* 0x180fe20000010842 */
[-CC-:B------:R-:W-:Y:S01]  /*31730*/  FFMA.FTZ R120, R120, R3.reuse, -R66.reuse ;  /* 0x0000000378787223 */ /* 0x180fe20000010842 */
[-C--:B------:R-:W-:Y:S03]  /*31740*/  FFMA.FTZ R229, R229, R3.reuse, -R66 ;  /* 0x00000003e5e57223 */ /* 0x080fe60000010842 */
[----:B------:R-:W1:Y:S01]  /*31750*/  MUFU.EX2 R39, R5 ;  /* 0x0000000500277308 */ /* 0x000e620000000800 */
[-CC-:B------:R-:W-:Y:S01]  /*31760*/  FFMA.FTZ R124, R124, R3.reuse, -R72.reuse ;  /* 0x000000037c7c7223 */ /* 0x180fe20000010848 */
[-C--:B------:R-:W-:Y:S01]  /*31770*/  FFMA.FTZ R172, R172, R3.reuse, -R72 ;  /* 0x00000003acac7223 */ /* 0x080fe20000010848 */
[-CC-:B------:R-:W-:Y:S01]  /*31780*/  FFMA.FTZ R168, R168, R3.reuse, -R66.reuse ;  /* 0x00000003a8a87223 */ /* 0x180fe20000010842 */
[-CC-:B------:R-:W-:Y:S01]  /*31790*/  FFMA.FTZ R128, R128, R3.reuse, -R66.reuse ;  /* 0x0000000380807223 */ /* 0x180fe20000010842 */
[-CC-:B------:R-:W-:Y:S01]  /*317a0*/  FFMA.FTZ R126, R126, R3.reuse, -R66.reuse ;  /* 0x000000037e7e7223 */ /* 0x180fe20000010842 */
[-C--:B------:R-:W-:Y:S01]  /*317b0*/  FFMA.FTZ R122, R122, R3.reuse, -R66 ;  /* 0x000000037a7a7223 */ /* 0x080fe20000010842 */
[--C-:B------:R-:W-:Y:S03]  /*317c0*/  FFMA.FTZ R221, R221, R3, -R72.reuse ;  /* 0x00000003dddd7223 */ /* 0x100fe60000010848 */
[----:B------:R-:W-:Y:S01]  /*317d0*/  MUFU.EX2 R142, R142 ;  /* 0x0000008e008e7308 */ /* 0x000fe20000000800 */
[----:B-----5:R-:W-:Y:S01]  /*317e0*/  F2FP.F16.F32.PACK_AB R43, R78, R107 ;  /* 0x0000006b4e2b723e */ /* 0x020fe200000000ff */
[-C--:B------:R-:W-:Y:S01]  /*317f0*/  FFMA.FTZ R211, R211, R3.reuse, -R72 ;  /* 0x00000003d3d37223 */ /* 0x080fe20000010848 */
[-CC-:B------:R-:W-:Y:S01]  /*31800*/  FFMA.FTZ R207, R207, R3.reuse, -R66.reuse ;  /* 0x00000003cfcf7223 */ /* 0x180fe20000010842 */
[-CC-:B------:R-:W-:Y:S01]  /*31810*/  FFMA.FTZ R178, R205, R3.reuse, -R66.reuse ;  /* 0x00000003cdb27223 */ /* 0x180fe20000010842 */
[-C--:B------:R-:W-:Y:S01]  /*31820*/  FFMA.FTZ R203, R203, R3.reuse, -R66 ;  /* 0x00000003cbcb7223 */ /* 0x080fe20000010842 */
[-CC-:B------:R-:W-:Y:S01]  /*31830*/  FFMA.FTZ R201, R201, R3.reuse, -R72.reuse ;  /* 0x00000003c9c97223 */ /* 0x180fe20000010848 */
[--C-:B------:R-:W-:Y:S03]  /*31840*/  FFMA.FTZ R197, R197, R3, -R72.reuse ;  /* 0x00000003c5c57223 */ /* 0x100fe60000010848 */
[----:B------:R-:W-:Y:S01]  /*31850*/  MUFU.EX2 R150, R150 ;  /* 0x0000009600967308 */ /* 0x000fe20000000800 */
[C---:B-1----:R-:W-:Y:S01]  /*31860*/  FMUL.FTZ R4, R39.reuse, R160 ;  /* 0x000000a027047220 */ /* 0x042fe20000410000 */
[C---:B------:R-:W-:Y:S01]  /*31870*/  FMUL.FTZ R5, R39.reuse, R161 ;  /* 0x000000a127057220 */ /* 0x040fe20000410000 */
[----:B------:R-:W-:Y:S02]  /*31880*/  IMAD.MOV.U32 R160, RZ, RZ, R119 ;  /* 0x000000ffffa07224 */ /* 0x000fe400078e0077 */
[C---:B------:R-:W-:Y:S01]  /*31890*/  FMUL.FTZ R8, R39.reuse, R156 ;  /* 0x0000009c27087220 */ /* 0x040fe20000410000 */
[----:B------:R-:W-:Y:S02]  /*318a0*/  IMAD.MOV.U32 R156, RZ, RZ, R55 ;  /* 0x000000ffff9c7224 */ /* 0x000fe400078e0037 */
[----:B------:R-:W-:Y:S01]  /*318b0*/  FMUL.FTZ R32, R39, R132 ;  /* 0x0000008427207220 */ /* 0x000fe20000410000 */
[----:B------:R-:W1:Y:S01]  /*318c0*/  LDSM.16.MT88.4 R52, [R61+0xa800] ;  /* 0x00a800003d34783b */ /* 0x000e620000004200 */
[----:B------:R-:W-:Y:S01]  /*318d0*/  MUFU.EX2 R158, R158 ;  /* 0x0000009e009e7308 */ /* 0x000fe20000000800 */
[C---:B------:R-:W-:Y:S05]  /*318e0*/  HMMA.16816.F32 R4, R40.reuse, R12, R4 ;  /* 0x0000000c2804723c */ /* 0x040fea0000001804 */
[----:B------:R-:W-:Y:S01]  /*318f0*/  FFMA.FTZ R119, R9, R3, -R72 ;  /* 0x0000000309777223 */ /* 0x000fe20000010848 */
[C---:B------:R-:W-:Y:S01]  /*31900*/  FMUL.FTZ R9, R39.reuse, R157 ;  /* 0x0000009d27097220 */ /* 0x040fe20000410000 */
[----:B------:R-:W-:Y:S02]  /*31910*/  IMAD.MOV.U32 R157, RZ, RZ, R123 ;  /* 0x000000ffff9d7224 */ /* 0x000fe400078e007b */
[----:B------:R-:W-:Y:S01]  /*31920*/  MUFU.EX2 R100, R100 ;  /* 0x0000006400647308 */ /* 0x000fe20000000800 */
[C---:B------:R-:W-:Y:S01]  /*31930*/  FMUL.FTZ R12, R39.reuse, R152 ;  /* 0x00000098270c7220 */ /* 0x040fe20000410000 */
[C---:B------:R-:W-:Y:S01]  /*31940*/  FMUL.FTZ R13, R39.reuse, R153 ;  /* 0x00000099270d7220 */ /* 0x040fe20000410000 */
[----:B------:R-:W-:Y:S02]  /*31950*/  IMAD.MOV.U32 R161, RZ, RZ, R84 ;  /* 0x000000ffffa17224 */ /* 0x000fe400078e0054 */
[----:B------:R-:W-:Y:S01]  /*31960*/  FMUL.FTZ R16, R39, R148 ;  /* 0x0000009427107220 */ /* 0x000fe20000410000 */
[C---:B------:R-:W-:Y:S03]  /*31970*/  HMMA.16816.F32 R8, R40.reuse, R14, R8 ;  /* 0x0000000e2808723c */ /* 0x040fe60000001808 */
[C---:B------:R-:W-:Y:S01]  /*31980*/  FMUL.FTZ R15, R38.reuse, R155 ;  /* 0x0000009b260f7220 */ /* 0x040fe20000410000 */
[----:B------:R-:W-:Y:S01]  /*31990*/  FMUL.FTZ R14, R38, R154 ;  /* 0x0000009a260e7220 */ /* 0x000fe20000410000 */
[-CC-:B------:R-:W-:Y:S01]  /*319a0*/  FFMA.FTZ R155, R220, R3.reuse, -R72.reuse ;  /* 0x00000003dc9b7223 */ /* 0x180fe20000010848 */
[-CC-:B------:R-:W-:Y:S01]  /*319b0*/  FFMA.FTZ R143, R161, R3.reuse, -R72.reuse ;  /* 0x00000003a18f7223 */ /* 0x180fe20000010848 */
[----:B------:R-:W5:Y:S01]  /*319c0*/  LDL.LU R220, [R1] ;  /* 0x0000000001dc7983 */ /* 0x000f620000300800 */
[----:B------:R-:W-:Y:S01]  /*319d0*/  MUFU.EX2 R98, R98 ;  /* 0x0000006200627308 */ /* 0x000fe20000000800 */
[-CC-:B------:R-:W-:Y:S01]  /*319e0*/  FFMA.FTZ R148, R188, R3.reuse, -R72.reuse ;  /* 0x00000003bc947223 */ /* 0x180fe20000010848 */
[----:B------:R-:W-:Y:S01]  /*319f0*/  FMUL.FTZ R24, R39, R140 ;  /* 0x0000008c27187220 */ /* 0x000fe20000410000 */
[C---:B---3--:R-:W-:Y:S03]  /*31a00*/  HMMA.16816.F32 R12, R40.reuse, R20, R12 ;  /* 0x00000014280c723c */ /* 0x048fe6000000180c */
[-CC-:B------:R-:W-:Y:S01]  /*31a10*/  FFMA.FTZ R84, R19, R3.reuse, -R72.reuse ;  /* 0x0000000313547223 */ /* 0x180fe20000010848 */
[----:B------:R-:W-:Y:S01]  /*31a20*/  FFMA.FTZ R123, R17, R3, -R72 ;  /* 0x00000003117b7223 */ /* 0x000fe20000010848 */
[C---:B------:R-:W-:Y:S01]  /*31a30*/  FMUL.FTZ R17, R39.reuse, R149 ;  /* 0x0000009527117220 */ /* 0x040fe20000410000 */
[----:B------:R-:W-:Y:S01]  /*31a40*/  FMUL.FTZ R19, R38, R151 ;  /* 0x0000009726137220 */ /* 0x000fe20000410000 */
[----:B------:R-:W-:Y:S01]  /*31a50*/  MUFU.EX2 R143, R143 ;  /* 0x0000008f008f7308 */ /* 0x000fe20000000800 */
[--C-:B------:R-:W-:Y:S01]  /*31a60*/  FFMA.FTZ R140, R196, R3, -R66.reuse ;  /* 0x00000003c48c7223 */ /* 0x100fe20000010842 */
[C---:B------:R-:W-:Y:S01]  /*31a70*/  FMUL.FTZ R20, R39.reuse, R144 ;  /* 0x0000009027147220 */ /* 0x040fe20000410000 */
[----:B------:R-:W-:Y:S01]  /*31a80*/  FMUL.FTZ R21, R39, R145 ;  /* 0x0000009127157220 */ /* 0x000fe20000410000 */
[-CC-:B------:R-:W-:Y:S01]  /*31a90*/  FFMA.FTZ R149, R160, R3.reuse, -R66.reuse ;  /* 0x00000003a0957223 */ /* 0x180fe20000010842 */
[----:B------:R-:W-:Y:S01]  /*31aa0*/  FFMA.FTZ R151, R167, R3, -R66 ;  /* 0x00000003a7977223 */ /* 0x000fe20000010842 */
[C---:B------:R-:W-:Y:S04]  /*31ab0*/  HMMA.16816.F32 R16, R40.reuse, R22, R16 ;  /* 0x000000162810723c */ /* 0x040fe80000001810 */
[----:B------:R-:W-:Y:S01]  /*31ac0*/  MUFU.EX2 R119, R119 ;  /* 0x0000007700777308 */ /* 0x000fe20000000800 */
[C---:B------:R-:W-:Y:S01]  /*31ad0*/  FMUL.FTZ R22, R38.reuse, R146 ;  /* 0x0000009226167220 */ /* 0x040fe20000410000 */
[----:B------:R-:W-:Y:S01]  /*31ae0*/  FMUL.FTZ R23, R38, R147 ;  /* 0x0000009326177220 */ /* 0x000fe20000410000 */
[-CC-:B------:R-:W-:Y:S01]  /*31af0*/  FFMA.FTZ R161, R210, R3.reuse, -R72.reuse ;  /* 0x00000003d2a17223 */ /* 0x180fe20000010848 */
[-CC-:B------:R-:W-:Y:S01]  /*31b00*/  FFMA.FTZ R146, R190, R3.reuse, -R72.reuse ;  /* 0x00000003be927223 */ /* 0x180fe20000010848 */
[-C--:B------:R-:W-:Y:S01]  /*31b10*/  FFMA.FTZ R144, R186, R3.reuse, -R72 ;  /* 0x00000003ba907223 */ /* 0x080fe20000010848 */
[-CC-:B------:R-:W-:Y:S01]  /*31b20*/  FFMA.FTZ R152, R184, R3.reuse, -R66.reuse ;  /* 0x00000003b8987223 */ /* 0x180fe20000010842 */
[-CC-:B------:R-:W-:Y:S03]  /*31b30*/  FFMA.FTZ R154, R180, R3.reuse, -R66.reuse ;  /* 0x00000003b49a7223 */ /* 0x180fe60000010842 */
[----:B------:R-:W-:Y:S01]  /*31b40*/  MUFU.EX2 R140, R140 ;  /* 0x0000008c008c7308 */ /* 0x000fe20000000800 */
[C---:B--2---:R-:W-:Y:S03]  /*31b50*/  HMMA.16816.F32 R20, R40.reuse, R28, R20 ;  /* 0x0000001c2814723c */ /* 0x044fe60000001814 */
[--C-:B------:R-:W-:Y:S01]  /*31b60*/  FFMA.FTZ R145, R25, R3, -R66.reuse ;  /* 0x0000000319917223 */ /* 0x100fe20000010842 */
[C---:B------:R-:W-:Y:S01]  /*31b70*/  FMUL.FTZ R25, R39.reuse, R141 ;  /* 0x0000008d27197220 */ /* 0x040fe20000410000 */
[----:B------:R-:W-:Y:S01]  /*31b80*/  FMUL.FTZ R29, R39, R137 ;  /* 0x00000089271d7220 */ /* 0x000fe20000410000 */
[----:B------:R-:W-:Y:S03]  /*31b90*/  FFMA.FTZ R137, R33, R3, -R66 ;  /* 0x0000000321897223 */ /* 0x000fe60000010842 */
[----:B------:R-:W-:Y:S01]  /*31ba0*/  MUFU.EX2 R148, R148 ;  /* 0x0000009400947308 */ /* 0x000fe20000000800 */
[C---:B------:R-:W-:Y:S01]  /*31bb0*/  FMUL.FTZ R28, R39.reuse, R136 ;  /* 0x00000088271c7220 */ /* 0x040fe20000410000 */
[----:B------:R-:W-:Y:S01]  /*31bc0*/  FMUL.FTZ R33, R39, R133 ;  /* 0x0000008527217220 */ /* 0x000fe20000410000 */
[----:B------:R-:W-:Y:S01]  /*31bd0*/  FFMA.FTZ R133, R157, R3, -R72 ;  /* 0x000000039d857223 */ /* 0x000fe20000010848 */
[C---:B------:R-:W-:Y:S03]  /*31be0*/  HMMA.16816.F32 R24, R40.reuse, R30, R24 ;  /* 0x0000001e2818723c */ /* 0x040fe60000001818 */
[C---:B------:R-:W-:Y:S01]  /*31bf0*/  FMUL.FTZ R30, R38.reuse, R138 ;  /* 0x0000008a261e7220 */ /* 0x040fe20000410000 */
[----:B------:R-:W-:Y:S02]  /*31c00*/  FMUL.FTZ R31, R38, R139 ;  /* 0x0000008b261f7220 */ /* 0x000fe40000410000 */
[----:B------:R-:W2:Y:S01]  /*31c10*/  MUFU.EX2 R82, R82 ;  /* 0x0000005200527308 */ /* 0x000ea20000000800 */
[-CC-:B------:R-:W-:Y:S01]  /*31c20*/  FFMA.FTZ R157, R214, R3.reuse, -R66.reuse ;  /* 0x00000003d69d7223 */ /* 0x180fe20000010842 */
[-CC-:B------:R-:W-:Y:S01]  /*31c30*/  FFMA.FTZ R139, R156, R3.reuse, -R66.reuse ;  /* 0x000000039c8b7223 */ /* 0x180fe20000010842 */
[----:B------:R-:W3:Y:S01]  /*31c40*/  LDL.LU R214, [R1+0x4] ;  /* 0x0000040001d67983 */ /* 0x000ee20000300800 */
[-CC-:B------:R-:W-:Y:S01]  /*31c50*/  FFMA.FTZ R156, R182, R3.reuse, -R66.reuse ;  /* 0x00000003b69c7223 */ /* 0x180fe20000010842 */
[-C--:B------:R-:W-:Y:S01]  /*31c60*/  FFMA.FTZ R141, R163, R3.reuse, -R66 ;  /* 0x00000003a38d7223 */ /* 0x080fe20000010842 */
[C---:B----4-:R-:W-:Y:S04]  /*31c70*/  HMMA.16816.F32 R28, R40.reuse, R44, R28 ;  /* 0x0000002c281c723c */ /* 0x050fe8000000181c */
[----:B------:R-:W-:Y:S01]  /*31c80*/  MUFU.EX2 R84, R84 ;  /* 0x0000005400547308 */ /* 0x000fe20000000800 */
[-CC-:B------:R-:W-:Y:S01]  /*31c90*/  FFMA.FTZ R160, R174, R3.reuse, -R72.reuse ;  /* 0x00000003aea07223 */ /* 0x180fe20000010848 */
[-CC-:B------:R-:W-:Y:S01]  /*31ca0*/  FFMA.FTZ R147, R162, R3.reuse, -R72.reuse ;  /* 0x00000003a2937223 */ /* 0x180fe20000010848 */
[-CC-:B------:R-:W-:Y:S01]  /*31cb0*/  FFMA.FTZ R162, R176, R3.reuse, -R72.reuse ;  /* 0x00000003b0a27223 */ /* 0x180fe20000010848 */
[-CC-:B------:R-:W-:Y:S01]  /*31cc0*/  FFMA.FTZ R153, R166, R3.reuse, -R72.reuse ;  /* 0x00000003a6997223 */ /* 0x180fe20000010848 */
[----:B------:R-:W-:Y:S01]  /*31cd0*/  FFMA.FTZ R163, R208, R3, -R72 ;  /* 0x00000003d0a37223 */ /* 0x000fe20000010848 */
[----:B------:R-:W-:Y:S01]  /*31ce0*/  HMMA.16816.F32 R32, R40, R46, R32 ;  /* 0x0000002e2820723c */ /* 0x000fe20000001820 */
[----:B------:R-:W4:Y:S03]  /*31cf0*/  LDSM.16.MT88.4 R44, [R60+0x800] ;  /* 0x000800003c2c783b */ /* 0x000f260000004200 */
[----:B------:R-:W1:Y:S01]  /*31d00*/  MUFU.EX2 R123, R123 ;  /* 0x0000007b007b7308 */ /* 0x000e620000000800 */
[----:B--2---:R-:W-:Y:S01]  /*31d10*/  F2FP.F16.F32.PACK_AB R40, R82, R119 ;  /* 0x000000775228723e */ /* 0x004fe200000000ff */
[-C--:B------:R-:W-:Y:S01]  /*31d20*/  FFMA.FTZ R167, R206, R3.reuse, -R66 ;  /* 0x00000003cea77223 */ /* 0x080fe20000010842 */
[-C--:B------:R-:W-:Y:S01]  /*31d30*/  FFMA.FTZ R132, R204, R3.reuse, -R72 ;  /* 0x00000003cc847223 */ /* 0x080fe20000010848 */
[-CC-:B------:R-:W-:Y:S01]  /*31d40*/  FFMA.FTZ R136, R200, R3.reuse, -R66.reuse ;  /* 0x00000003c8887223 */ /* 0x180fe20000010842 */
[-C--:B------:R-:W-:Y:S01]  /*31d50*/  FFMA.FTZ R138, R198, R3.reuse, -R66 ;  /* 0x00000003c68a7223 */ /* 0x080fe20000010842 */
[-CC-:B------:R-:W-:Y:S01]  /*31d60*/  FFMA.FTZ R166, R170, R3.reuse, -R72.reuse ;  /* 0x00000003aaa67223 */ /* 0x180fe20000010848 */
[-CC-:B------:R-:W-:Y:S03]  /*31d70*/  FFMA.FTZ R170, R215, R3.reuse, -R72.reuse ;  /* 0x00000003d7aa7223 */ /* 0x180fe60000010848 */
[----:B------:R-:W-:Y:S01]  /*31d80*/  MUFU.EX2 R86, R86 ;  /* 0x0000005600567308 */ /* 0x000fe20000000800 */
[-C--:B------:R-:W-:Y:S01]  /*31d90*/  FFMA.FTZ R174, R213, R3.reuse, -R72 ;  /* 0x00000003d5ae7223 */ /* 0x080fe20000010848 */
[-C--:B------:R-:W-:Y:S01]  /*31da0*/  FFMA.FTZ R176, R209, R3.reuse, -R66 ;  /* 0x00000003d1b07223 */ /* 0x080fe20000010842 */
[-CC-:B------:R-:W-:Y:S01]  /*31db0*/  FFMA.FTZ R180, R199, R3.reuse, -R72.reuse ;  /* 0x00000003c7b47223 */ /* 0x180fe20000010848 */
[-C--:B------:R-:W-:Y:S01]  /*31dc0*/  FFMA.FTZ R182, R195, R3.reuse, -R72 ;  /* 0x00000003c3b67223 */ /* 0x080fe20000010848 */
[-CC-:B------:R-:W-:Y:S01]  /*31dd0*/  FFMA.FTZ R184, R193, R3.reuse, -R66.reuse ;  /* 0x00000003c1b87223 */ /* 0x180fe20000010842 */
[-CC-:B------:R-:W-:Y:S01]  /*31de0*/  FFMA.FTZ R191, R191, R3.reuse, -R66.reuse ;  /* 0x00000003bfbf7223 */ /* 0x180fe20000010842 */
[-CC-:B------:R-:W-:Y:S03]  /*31df0*/  FFMA.FTZ R186, R189, R3.reuse, -R66.reuse ;  /* 0x00000003bdba7223 */ /* 0x180fe60000010842 */
[----:B------:R-:W2:Y:S01]  /*31e00*/  MUFU.EX2 R145, R145 ;  /* 0x0000009100917308 */ /* 0x000ea20000000800 */
[----:B-1----:R-:W-:Y:S01]  /*31e10*/  F2FP.F16.F32.PACK_AB R42, R123, R84 ;  /* 0x000000547b2a723e */ /* 0x002fe200000000ff */
[-C--:B------:R-:W-:Y:S01]  /*31e20*/  FFMA.FTZ R187, R187, R3.reuse, -R66 ;  /* 0x00000003bbbb7223 */ /* 0x080fe20000010842 */
        /* <DEDUP_REMOVED lines=14> */
[----:B--2---:R-:W-:Y:S01]  /*31f10*/  F2FP.F16.F32.PACK_AB R41, R145, R86 ;  /* 0x000000569129723e */ /* 0x004fe200000000ff */
[-CC-:B------:R-:W-:Y:S01]  /*31f20*/  FFMA.FTZ R200, R125, R3.reuse, -R66.reuse ;  /* 0x000000037dc87223 */ /* 0x180fe20000010842 */
[-CC-:B------:R-:W-:Y:S01]  /*31f30*/  FFMA.FTZ R121, R121, R3.reuse, -R66.reuse ;  /* 0x0000000379797223 */ /* 0x180fe20000010842 */
[-CC-:B------:R-:W-:Y:S01]  /*31f40*/  FFMA.FTZ R117, R117, R3.reuse, -R66.reuse ;  /* 0x0000000375757223 */ /* 0x180fe20000010842 */
[-C--:B------:R-:W-:Y:S01]  /*31f50*/  FFMA.FTZ R202, R115, R3.reuse, -R66 ;  /* 0x0000000373ca7223 */ /* 0x080fe20000010842 */
[-C--:B------:R-:W-:Y:S01]  /*31f60*/  FFMA.FTZ R99, R99, R3.reuse, -R72 ;  /* 0x0000000363637223 */ /* 0x080fe20000010848 */
[-CC-:B------:R-:W-:Y:S03]  /*31f70*/  FFMA.FTZ R95, R95, R3.reuse, -R66.reuse ;  /* 0x000000035f5f7223 */ /* 0x180fe60000010842 */
[----:B------:R-:W-:Y:S01]  /*31f80*/  MUFU.EX2 R157, R157 ;  /* 0x0000009d009d7308 */ /* 0x000fe20000000800 */
[-C--:B------:R-:W-:Y:S01]  /*31f90*/  FFMA.FTZ R91, R91, R3.reuse, -R66 ;  /* 0x000000035b5b7223 */ /* 0x080fe20000010842 */
[-CC-:B------:R-:W-:Y:S01]  /*31fa0*/  FFMA.FTZ R101, R101, R3.reuse, -R72.reuse ;  /* 0x0000000365657223 */ /* 0x180fe20000010848 */
[-CC-:B------:R-:W-:Y:S01]  /*31fb0*/  FFMA.FTZ R87, R87, R3.reuse, -R72.reuse ;  /* 0x0000000357577223 */ /* 0x180fe20000010848 */
[-C--:B------:R-:W-:Y:S01]  /*31fc0*/  FFMA.FTZ R83, R83, R3.reuse, -R72 ;  /* 0x0000000353537223 */ /* 0x080fe20000010848 */
[-CC-:B------:R-:W-:Y:S01]  /*31fd0*/  FFMA.FTZ R81, R81, R3.reuse, -R66.reuse ;  /* 0x0000000351517223 */ /* 0x180fe20000010842 */
[-C--:B------:R-:W-:Y:S01]  /*31fe0*/  FFMA.FTZ R77, R77, R3.reuse, -R66 ;  /* 0x000000034d4d7223 */ /* 0x080fe20000010842 */
[-C--:B------:R-:W-:Y:S03]  /*31ff0*/  FFMA.FTZ R71, R71, R3.reuse, -R72 ;  /* 0x0000000347477223 */ /* 0x080fe60000010848 */
[----:B------:R-:W-:Y:S01]  /*32000*/  MUFU.EX2 R156, R156 ;  /* 0x0000009c009c7308 */ /* 0x000fe20000000800 */
[----:B-1----:R-:W-:Y:S01]  /*32010*/  F2FP.F16.F32.PACK_AB R43, R137, R88 ;  /* 0x00000058892b723e */ /* 0x002fe200000000ff */
[----:B------:R-:W-:Y:S01]  /*32020*/  FFMA.FTZ R37, R37, R3, -R66 ;  /* 0x0000000325257223 */ /* 0x000fe20000010842 */
[C---:B------:R-:W-:Y:S01]  /*32030*/  ISETP.GT.AND P0, PT, R251.reuse, R226, PT ;  /* 0x000000e2fb00720c */ /* 0x040fe20003f04270 */
[----:B------:R-:W-:Y:S04]  /*32040*/  VIADD R251, R251, 0xffffffff ;  /* 0xfffffffffbfb7836 */ /* 0x000fe80000000000 */
        /* <DEDUP_REMOVED lines=15> */
[C---:B------:R-:W-:Y:S09]  /*32140*/  HMMA.16816.F32 R28, R40.reuse, R56, R28 ;  /* 0x00000038281c723c */ /* 0x040ff2000000181c */
[----:B------:R-:W1:Y:S01]  /*32150*/  MUFU.EX2 R90, R90 ;  /* 0x0000005a005a7308 */ /* 0x000e620000000800 */
[----:B------:R-:W-:Y:S01]  /*32160*/  HMMA.16816.F32 R32, R40, R58, R32 ;  /* 0x0000003a2820723c */ /* 0x000fe20000001820 */
[----:B------:R-:W4:Y:S08]  /*32170*/  LDSM.16.MT88.4 R56, [R62+0x1000] ;  /* 0x001000003e38783b */ /* 0x000f300000004200 */
[----:B------:R-:W-:Y:S10]  /*32180*/  MUFU.EX2 R92, R92 ;  /* 0x0000005c005c7308 */ /* 0x000ff40000000800 */
[----:B------:R-:W2:Y:S01]  /*32190*/  MUFU.EX2 R133, R133 ;  /* 0x0000008500857308 */ /* 0x000ea20000000800 */
[----:B-1----:R-:W-:Y:S09]  /*321a0*/  F2FP.F16.F32.PACK_AB R40, R90, R135 ;  /* 0x000000875a28723e */ /* 0x002ff200000000ff */
[----:B------:R-:W-:Y:S10]  /*321b0*/  MUFU.EX2 R94, R94 ;  /* 0x0000005e005e7308 */ /* 0x000ff40000000800 */
[----:B------:R-:W1:Y:S01]  /*321c0*/  MUFU.EX2 R139, R139 ;  /* 0x0000008b008b7308 */ /* 0x000e620000000800 */
[----:B--2---:R-:W-:Y:S09]  /*321d0*/  F2FP.F16.F32.PACK_AB R42, R133, R92 ;  /* 0x0000005c852a723e */ /* 0x004ff200000000ff */
        /* <DEDUP_REMOVED lines=19> */
[----:B------:R-:W5:Y:S01]  /*32310*/  MUFU.EX2 R147, R147 ;  /* 0x0000009300937308 */ /* 0x000f620000000800 */
[C---:B------:R-:W-:Y:S09]  /*32320*/  HMMA.16816.F32 R28, R40.reuse, R56, R28 ;  /* 0x00000038281c723c */ /* 0x040ff2000000181c */
[----:B------:R-:W-:Y:S01]  /*32330*/  MUFU.EX2 R114, R114 ;  /* 0x0000007200727308 */ /* 0x000fe20000000800 */
[----:B------:R-:W-:Y:S01]  /*32340*/  HMMA.16816.F32 R32, R40, R58, R32 ;  /* 0x0000003a2820723c */ /* 0x000fe20000001820 */
[----:B------:R-:W3:Y:S08]  /*32350*/  LDSM.16.MT88.4 R56, [R62+0x1800] ;  /* 0x001800003e38783b */ /* 0x000ef00000004200 */
[----:B------:R-:W-:Y:S01]  /*32360*/  MUFU.EX2 R116, R116 ;  /* 0x0000007400747308 */ /* 0x000fe20000000800 */
[----:B------:R-:W-:Y:S02]  /*32370*/  F2FP.F16.F32.PACK_AB R42, R143, R98 ;  /* 0x000000628f2a723e */ /* 0x000fe400000000ff */
[----:B-----5:R-:W-:Y:S02]  /*32380*/  F2FP.F16.F32.PACK_AB R40, R100, R147 ;  /* 0x000000936428723e */ /* 0x020fe400000000ff */
[----:B------:R-:W-:Y:S02]  /*32390*/  F2FP.F16.F32.PACK_AB R41, R149, R104 ;  /* 0x000000689529723e */ /* 0x000fe400000000ff */
[----:B------:R-:W-:Y:S03]  /*323a0*/  F2FP.F16.F32.PACK_AB R43, R151, R102 ;  /* 0x00000066972b723e */ /* 0x000fe600000000ff */
[----:B------:R-:W-:Y:S01]  /*323b0*/  MUFU.EX2 R118, R118 ;  /* 0x0000007600767308 */ /* 0x000fe20000000800 */
[----:B------:R-:W-:Y:S01]  /*323c0*/  FFMA.FTZ R111, R38, R220, R111 ;  /* 0x000000dc266f7223 */ /* 0x000fe2000001006f */
[-C--:B------:R-:W-:Y:S02]  /*323d0*/  FFMA.FTZ R38, R109, R3.reuse, -R72 ;  /* 0x000000036d267223 */ /* 0x080fe40000010848 */
[C---:B-1----:R-:W-:Y:S06]  /*323e0*/  HMMA.16816.F32 R4, R40.reuse, R48, R4 ;  /* 0x000000302804723c */ /* 0x042fec0000001804 */
[----:B------:R-:W-:Y:S01]  /*323f0*/  MUFU.EX2 R130, R130 ;  /* 0x0000008200827308 */ /* 0x000fe20000000800 */
[----:B------:R-:W-:Y:S04]  /*32400*/  FADD.FTZ R74, R74, R111 ;  /* 0x0000006f4a4a7221 */ /* 0x000fe80000010000 */
[----:B------:R-:W-:Y:S01]  /*32410*/  FADD.FTZ R107, R107, R74 ;  /* 0x0000004a6b6b7221 */ /* 0x000fe20000010000 */
[C---:B------:R-:W-:Y:S01]  /*32420*/  HMMA.16816.F32 R8, R40.reuse, R50, R8 ;  /* 0x000000322808723c */ /* 0x040fe20000001808 */
[----:B------:R-:W1:Y:S03]  /*32430*/  LDSM.16.MT88.4 R48, [R63+0xc000] ;  /* 0x00c000003f30783b */ /* 0x000e660000004200 */
[----:B------:R-:W-:Y:S01]  /*32440*/  MUFU.EX2 R134, R134 ;  /* 0x0000008600867308 */ /* 0x000fe20000000800 */
[----:B------:R-:W-:Y:S01]  /*32450*/  FADD.FTZ R107, R78, R107 ;  /* 0x0000006b4e6b7221 */ /* 0x000fe20000010000 */
[-C--:B------:R-:W-:Y:S03]  /*32460*/  FFMA.FTZ R78, R93, R3.reuse, -R66 ;  /* 0x000000035d4e7223 */ /* 0x080fe60000010842 */
[----:B------:R-:W-:Y:S01]  /*32470*/  FADD.FTZ R86, R86, R107 ;  /* 0x0000006b56567221 */ /* 0x000fe20000010000 */
[C---:B--2---:R-:W-:Y:S04]  /*32480*/  HMMA.16816.F32 R12, R40.reuse, R52, R12 ;  /* 0x00000034280c723c */ /* 0x044fe8000000180c */
[----:B------:R-:W-:Y:S01]  /*32490*/  MUFU.EX2 R146, R146 ;  /* 0x0000009200927308 */ /* 0x000fe20000000800 */
[----:B------:R-:W-:Y:S01]  /*324a0*/  FADD.FTZ R145, R145, R86 ;  /* 0x0000005691917221 */ /* 0x000fe20000010000 */
[-C--:B------:R-:W-:Y:S03]  /*324b0*/  FFMA.FTZ R86, R75, R3.reuse, -R66 ;  /* 0x000000034b567223 */ /* 0x080fe60000010842 */
[----:B------:R-:W-:Y:S01]  /*324c0*/  FADD.FTZ R88, R88, R145 ;  /* 0x0000009158587221 */ /* 0x000fe20000010000 */
[C---:B------:R-:W-:Y:S01]  /*324d0*/  HMMA.16816.F32 R16, R40.reuse, R54, R16 ;  /* 0x000000362810723c */ /* 0x040fe20000001810 */
[----:B------:R-:W2:Y:S03]  /*324e0*/  LDSM.16.MT88.4 R52, [R61+0xc000] ;  /* 0x00c000003d34783b */ /* 0x000ea60000004200 */
[----:B------:R-:W-:Y:S01]  /*324f0*/  MUFU.EX2 R144, R144 ;  /* 0x0000009000907308 */ /* 0x000fe20000000800 */
[----:B------:R-:W-:Y:S04]  /*32500*/  FADD.FTZ R137, R137, R88 ;  /* 0x0000005889897221 */ /* 0x000fe80000010000 */
[----:B------:R-:W-:Y:S01]  /*32510*/  FADD.FTZ R94, R94, R137 ;  /* 0x000000895e5e7221 */ /* 0x000fe20000010000 */
[C---:B----4-:R-:W-:Y:S04]  /*32520*/  HMMA.16816.F32 R20, R40.reuse, R44, R20 ;  /* 0x0000002c2814723c */ /* 0x050fe80000001814 */
[----:B------:R-:W-:Y:S01]  /*32530*/  MUFU.EX2 R152, R152 ;  /* 0x0000009800987308 */ /* 0x000fe20000000800 */
[----:B------:R-:W-:Y:S04]  /*32540*/  FADD.FTZ R139, R139, R94 ;  /* 0x0000005e8b8b7221 */ /* 0x000fe80000010000 */
[----:B------:R-:W-:Y:S01]  /*32550*/  FADD.FTZ R96, R96, R139 ;  /* 0x0000008b60607221 */ /* 0x000fe20000010000 */
[C---:B------:R-:W-:Y:S01]  /*32560*/  HMMA.16816.F32 R24, R40.reuse, R46, R24 ;  /* 0x0000002e2818723c */ /* 0x040fe20000001818 */
[----:B------:R-:W4:Y:S03]  /*32570*/  LDSM.16.MT88.4 R44, [R60+0x2000] ;  /* 0x002000003c2c783b */ /* 0x000f260000004200 */
[----:B------:R-:W5:Y:S01]  /*32580*/  MUFU.EX2 R153, R153 ;  /* 0x0000009900997308 */ /* 0x000f620000000800 */
[----:B------:R-:W-:Y:S01]  /*32590*/  FADD.FTZ R141, R141, R96 ;  /* 0x000000608d8d7221 */ /* 0x000fe20000010000 */
[----:B---3--:R-:W-:Y:S01]  /*325a0*/  FFMA.FTZ R80, R39, R214, R80 ;  /* 0x000000d627507223 */ /* 0x008fe20000010050 */
[----:B------:R-:W-:Y:S02]  /*325b0*/  FFMA.FTZ R39, R103, R3, -R72 ;  /* 0x0000000367277223 */ /* 0x000fe40000010848 */
[----:B------:R-:W-:Y:S01]  /*325c0*/  FADD.FTZ R104, R104, R141 ;  /* 0x0000008d68687221 */ /* 0x000fe20000010000 */
[C---:B------:R-:W-:Y:S04]  /*325d0*/  HMMA.16816.F32 R28, R40.reuse, R56, R28 ;  /* 0x00000038281c723c */ /* 0x040fe8000000181c */
        /* <DEDUP_REMOVED lines=9> */
[----:B-----5:R-:W-:Y:S01]  /*32670*/  F2FP.F16.F32.PACK_AB R40, R106, R153 ;  /* 0x000000996a28723e */ /* 0x020fe200000000ff */
[----:B------:R-:W-:Y:S01]  /*32680*/  FADD.FTZ R105, R105, R80 ;  /* 0x0000005069697221 */ /* 0x000fe20000010000 */
[----:B------:R-:W-:Y:S01]  /*32690*/  F2FP.F16.F32.PACK_AB R42, R155, R108 ;  /* 0x0000006c9b2a723e */ /* 0x000fe200000000ff */
[----:B------:R-:W-:Y:S01]  /*326a0*/  FFMA.FTZ R80, R89, R3, -R72 ;  /* 0x0000000359507223 */ /* 0x000fe20000010848 */
[----:B------:R-:W-:Y:S03]  /*326b0*/  F2FP.F16.F32.PACK_AB R43, R112, R159 ;  /* 0x0000009f702b723e */ /* 0x000fe600000000ff */
[----:B------:R-:W-:Y:S01]  /*326c0*/  MUFU.EX2 R160, R160 ;  /* 0x000000a000a07308 */ /* 0x000fe20000000800 */
[----:B------:R-:W-:Y:S04]  /*326d0*/  FADD.FTZ R76, R76, R105 ;  /* 0x000000694c4c7221 */ /* 0x000fe80000010000 */
[----:B------:R-:W-:Y:S01]  /*326e0*/  FADD.FTZ R119, R119, R76 ;  /* 0x0000004c77777221 */ /* 0x000fe20000010000 */
[C---:B-1----:R-:W-:Y:S04]  /*326f0*/  HMMA.16816.F32 R4, R40.reuse, R48, R4 ;  /* 0x000000302804723c */ /* 0x042fe80000001804 */
[----:B------:R-:W1:Y:S01]  /*32700*/  MUFU.EX2 R163, R163 ;  /* 0x000000a300a37308 */ /* 0x000e620000000800 */
[-C--:B------:R-:W-:Y:S01]  /*32710*/  FFMA.FTZ R76, R97, R3.reuse, -R66 ;  /* 0x00000003614c7223 */ /* 0x080fe20000010842 */
[----:B------:R-:W-:Y:S01]  /*32720*/  FADD.FTZ R119, R82, R119 ;  /* 0x0000007752777221 */ /* 0x000fe20000010000 */
[-C--:B------:R-:W-:Y:S01]  /*32730*/  FFMA.FTZ R82, R85, R3.reuse, -R72 ;  /* 0x0000000355527223 */ /* 0x080fe20000010848 */
[C---:B------:R-:W-:Y:S01]  /*32740*/  HMMA.16816.F32 R8, R40.reuse, R50, R8 ;  /* 0x000000322808723c */ /* 0x040fe20000001808 */
[----:B------:R-:W5:Y:S05]  /*32750*/  LDSM.16.MT88.4 R48, [R63+0xc800] ;  /* 0x00c800003f30783b */ /* 0x000f6a0000004200 */
[----:B------:R-:W1:Y:S01]  /*32760*/  MUFU.EX2 R167, R167 ;  /* 0x000000a700a77308 */ /* 0x000e620000000800 */
[----:B------:R-:W-:Y:S04]  /*32770*/  FADD.FTZ R84, R84, R119 ;  /* 0x0000007754547221 */ /* 0x000fe80000010000 */
[----:B------:R-:W-:Y:S01]  /*32780*/  FADD.FTZ R84, R123, R84 ;  /* 0x000000547b547221 */ /* 0x000fe20000010000 */
[C---:B--2---:R-:W-:Y:S04]  /*32790*/  HMMA.16816.F32 R12, R40.reuse, R52, R12 ;  /* 0x00000034280c723c */ /* 0x044fe8000000180c */
[----:B------:R-:W-:Y:S01]  /*327a0*/  MUFU.EX2 R120, R120 ;  /* 0x0000007800787308 */ /* 0x000fe20000000800 */
[----:B------:R-:W-:Y:S01]  /*327b0*/  FADD.FTZ R135, R135, R84 ;  /* 0x0000005487877221 */ /* 0x000fe20000010000 */
[----:B------:R-:W-:Y:S03]  /*327c0*/  FFMA.FTZ R84, R79, R3, -R66 ;  /* 0x000000034f547223 */ /* 0x000fe60000010842 */
[----:B------:R-:W-:Y:S01]  /*327d0*/  FADD.FTZ R135, R90, R135 ;  /* 0x000000875a877221 */ /* 0x000fe20000010000 */
[C---:B------:R-:W-:Y:S01]  /*327e0*/  HMMA.16816.F32 R16, R40.reuse, R54, R16 ;  /* 0x000000362810723c */ /* 0x040fe20000001810 */
[----:B------:R-:W2:Y:S03]  /*327f0*/  LDSM.16.MT88.4 R52, [R61+0xc800] ;  /* 0x00c800003d34783b */ /* 0x000ea60000004200 */
[----:B------:R-:W5:Y:S01]  /*32800*/  MUFU.EX2 R229, R229 ;  /* 0x000000e500e57308 */ /* 0x000f620000000800 */
[----:B------:R-:W-:Y:S04]  /*32810*/  FADD.FTZ R92, R92, R135 ;  /* 0x000000875c5c7221 */ /* 0x000fe80000010000 */
[----:B------:R-:W-:Y:S01]  /*32820*/  FADD.FTZ R92, R133, R92 ;  /* 0x0000005c855c7221 */ /* 0x000fe20000010000 */
[C---:B----4-:R-:W-:Y:S04]  /*32830*/  HMMA.16816.F32 R20, R40.reuse, R44, R20 ;  /* 0x0000002c2814723c */ /* 0x050fe80000001814 */
[----:B------:R-:W-:Y:S04]  /*32840*/  MUFU.EX2 R132, R132 ;  /* 0x0000008400847308 */ /* 0x000fe80000000800 */
[C---:B------:R-:W-:Y:S01]  /*32850*/  HMMA.16816.F32 R24, R40.reuse, R46, R24 ;  /* 0x0000002e2818723c */ /* 0x040fe20000001818 */
[----:B------:R-:W4:Y:S05]  /*32860*/  LDSM.16.MT88.4 R44, [R60+0x2800] ;  /* 0x002800003c2c783b */ /* 0x000f2a0000004200 */
[----:B------:R-:W4:Y:S02]  /*32870*/  MUFU.EX2 R124, R124 ;  /* 0x0000007c007c7308 */ /* 0x000f240000000800 */
[C---:B---3--:R-:W-:Y:S08]  /*32880*/  HMMA.16816.F32 R28, R40.reuse, R56, R28 ;  /* 0x00000038281c723c */ /* 0x048ff0000000181c */
[----:B------:R-:W-:Y:S01]  /*32890*/  MUFU.EX2 R136, R136 ;  /* 0x0000008800887308 */ /* 0x000fe20000000800 */
[----:B------:R-:W-:Y:S01]  /*328a0*/  HMMA.16816.F32 R32, R40, R58, R32 ;  /* 0x0000003a2820723c */ /* 0x000fe20000001820 */
[----:B------:R-:W3:Y:S08]  /*328b0*/  LDSM.16.MT88.4 R56, [R62+0x2800] ;  /* 0x002800003e38783b */ /* 0x000ef00000004200 */
[----:B------:R-:W3:Y:S01]  /*328c0*/  MUFU.EX2 R138, R138 ;  /* 0x0000008a008a7308 */ /* 0x000ee20000000800 */
[----:B------:R-:W-:Y:S02]  /*328d0*/  F2FP.F16.F32.PACK_AB R40, R114, R161 ;  /* 0x000000a17228723e */ /* 0x000fe400000000ff */
[----:B-1----:R-:W-:Y:S02]  /*328e0*/  F2FP.F16.F32.PACK_AB R42, R163, R116 ;  /* 0x00000074a32a723e */ /* 0x002fe400000000ff */
[----:B------:R-:W-:Y:S02]  /*328f0*/  F2FP.F16.F32.PACK_AB R41, R167, R118 ;  /* 0x00000076a729723e */ /* 0x000fe400000000ff */
[----:B-----5:R-:W-:Y:S03]  /*32900*/  F2FP.F16.F32.PACK_AB R43, R229, R120 ;  /* 0x00000078e52b723e */ /* 0x020fe600000000ff */
[----:B------:R-:W-:Y:S04]  /*32910*/  MUFU.EX2 R172, R172 ;  /* 0x000000ac00ac7308 */ /* 0x000fe80000000800 */
[C---:B------:R-:W-:Y:S06]  /*32920*/  HMMA.16816.F32 R4, R40.reuse, R48, R4 ;  /* 0x000000302804723c */ /* 0x040fec0000001804 */
[----:B------:R-:W1:Y:S02]  /*32930*/  MUFU.EX2 R166, R166 ;  /* 0x000000a600a67308 */ /* 0x000e640000000800 */
[C---:B------:R-:W-:Y:S01]  /*32940*/  HMMA.16816.F32 R8, R40.reuse, R50, R8 ;  /* 0x000000322808723c */ /* 0x040fe20000001808 */
[----:B------:R-:W5:Y:S07]  /*32950*/  LDSM.16.MT88.4 R48, [R63+0xd000] ;  /* 0x00d000003f30783b */ /* 0x000f6e0000004200 */
[----:B------:R-:W-:Y:S01]  /*32960*/  MUFU.EX2 R168, R168 ;  /* 0x000000a800a87308 */ /* 0x000fe20000000800 */
[C---:B--2---:R-:W-:Y:S09]  /*32970*/  HMMA.16816.F32 R12, R40.reuse, R52, R12 ;  /* 0x00000034280c723c */ /* 0x044ff2000000180c */
[----:B------:R-:W2:Y:S01]  /*32980*/  MUFU.EX2 R128, R128 ;  /* 0x0000008000807308 */ /* 0x000ea20000000800 */
[C---:B------:R-:W-:Y:S01]  /*32990*/  HMMA.16816.F32 R16, R40.reuse, R54, R16 ;  /* 0x000000362810723c */ /* 0x040fe20000001810 */
[----:B------:R-:W1:Y:S08]  /*329a0*/  LDSM.16.MT88.4 R52, [R61+0xd000] ;  /* 0x00d000003d34783b */ /* 0x000e700000004200 */
[----:B------:R-:W-:Y:S01]  /*329b0*/  MUFU.EX2 R126, R126 ;  /* 0x0000007e007e7308 */ /* 0x000fe20000000800 */
[C---:B----4-:R-:W-:Y:S09]  /*329c0*/  HMMA.16816.F32 R20, R40.reuse, R44, R20 ;  /* 0x0000002c2814723c */ /* 0x050ff20000001814 */
[----:B------:R-:W4:Y:S01]  /*329d0*/  MUFU.EX2 R122, R122 ;  /* 0x0000007a007a7308 */ /* 0x000f220000000800 */
[C---:B------:R-:W-:Y:S01]  /*329e0*/  HMMA.16816.F32 R24, R40.reuse, R46, R24 ;  /* 0x0000002e2818723c */ /* 0x040fe20000001818 */
[----:B------:R-:W2:Y:S08]  /*329f0*/  LDSM.16.MT88.4 R44, [R60+0x3000] ;  /* 0x003000003c2c783b */ /* 0x000eb00000004200 */
[----:B------:R-:W-:Y:S01]  /*32a00*/  MUFU.EX2 R221, R221 ;  /* 0x000000dd00dd7308 */ /* 0x000fe20000000800 */
[C---:B---3--:R-:W-:Y:S09]  /*32a10*/  HMMA.16816.F32 R28, R40.reuse, R56, R28 ;  /* 0x00000038281c723c */ /* 0x048ff2000000181c */
[----:B------:R-:W3:Y:S01]  /*32a20*/  MUFU.EX2 R170, R170 ;  /* 0x000000aa00aa7308 */ /* 0x000ee20000000800 */
[----:B------:R-:W-:Y:S01]  /*32a30*/  HMMA.16816.F32 R32, R40, R58, R32 ;  /* 0x0000003a2820723c */ /* 0x000fe20000001820 */
[----:B------:R-:W4:Y:S08]  /*32a40*/  LDSM.16.MT88.4 R56, [R62+0x3000] ;  /* 0x003000003e38783b */ /* 0x000f300000004200 */
[----:B------:R-:W-:Y:S01]  /*32a50*/  MUFU.EX2 R174, R174 ;  /* 0x000000ae00ae7308 */ /* 0x000fe20000000800 */
[----:B------:R-:W-:Y:S02]  /*32a60*/  F2FP.F16.F32.PACK_AB R43, R142, R140 ;  /* 0x0000008c8e2b723e */ /* 0x000fe400000000ff */
[----:B------:R-:W-:Y:S02]  /*32a70*/  F2FP.F16.F32.PACK_AB R40, R124, R132 ;  /* 0x000000847c28723e */ /* 0x000fe400000000ff */
[----:B------:R-:W-:Y:S02]  /*32a80*/  F2FP.F16.F32.PACK_AB R42, R134, R130 ;  /* 0x00000082862a723e */ /* 0x000fe400000000ff */
[----:B------:R-:W-:Y:S03]  /*32a90*/  F2FP.F16.F32.PACK_AB R41, R138, R136 ;  /* 0x000000888a29723e */ /* 0x000fe600000000ff */
[----:B------:R-:W3:Y:S04]  /*32aa0*/  MUFU.EX2 R211, R211 ;  /* 0x000000d300d37308 */ /* 0x000ee80000000800 */
[C---:B-----5:R-:W-:Y:S06]  /*32ab0*/  HMMA.16816.F32 R4, R40.reuse, R48, R4 ;  /* 0x000000302804723c */ /* 0x060fec0000001804 */
[----:B------:R-:W-:Y:S02]  /*32ac0*/  MUFU.EX2 R176, R176 ;  /* 0x000000b000b07308 */ /* 0x000fe40000000800 */
[C---:B------:R-:W-:Y:S01]  /*32ad0*/  HMMA.16816.F32 R8, R40.reuse, R50, R8 ;  /* 0x000000322808723c */ /* 0x040fe20000001808 */
[----:B------:R-:W5:Y:S07]  /*32ae0*/  LDSM.16.MT88.4 R48, [R63+0xd800] ;  /* 0x00d800003f30783b */ /* 0x000f6e0000004200 */
        /* <DEDUP_REMOVED lines=8> */
[C---:B------:R-:W-:Y:S01]  /*32b70*/  HMMA.16816.F32 R24, R40.reuse, R46, R24 ;  /* 0x0000002e2818723c */ /* 0x040fe20000001818 */
[----:B------:R-:W2:Y:S08]  /*32b80*/  LDSM.16.MT88.4 R44, [R60+0x3800] ;  /* 0x003800003c2c783b */ /* 0x000eb00000004200 */
[----:B------:R-:W3:Y:S01]  /*32b90*/  MUFU.EX2 R180, R180 ;  /* 0x000000b400b47308 */ /* 0x000ee20000000800 */
[C---:B----4-:R-:W-:Y:S09]  /*32ba0*/  HMMA.16816.F32 R28, R40.reuse, R56, R28 ;  /* 0x00000038281c723c */ /* 0x050ff2000000181c */
[----:B------:R-:W-:Y:S01]  /*32bb0*/  MUFU.EX2 R197, R197 ;  /* 0x000000c500c57308 */ /* 0x000fe20000000800 */
[----:B------:R-:W-:Y:S01]  /*32bc0*/  HMMA.16816.F32 R32, R40, R58, R32 ;  /* 0x0000003a2820723c */ /* 0x000fe20000001820 */
[----:B------:R-:W4:Y:S08]  /*32bd0*/  LDSM.16.MT88.4 R56, [R62+0x3800] ;  /* 0x003800003e38783b */ /* 0x000f300000004200 */
[----:B------:R-:W3:Y:S01]  /*32be0*/  MUFU.EX2 R182, R182 ;  /* 0x000000b600b67308 */ /* 0x000ee20000000800 */
[----:B------:R-:W-:Y:S02]  /*32bf0*/  F2FP.F16.F32.PACK_AB R40, R146, R150 ;  /* 0x000000969228723e */ /* 0x000fe400000000ff */
[----:B------:R-:W-:Y:S02]  /*32c00*/  F2FP.F16.F32.PACK_AB R42, R144, R148 ;  /* 0x00000094902a723e */ /* 0x000fe400000000ff */
[----:B------:R-:W-:Y:S02]  /*32c10*/  F2FP.F16.F32.PACK_AB R41, R156, R152 ;  /* 0x000000989c29723e */ /* 0x000fe400000000ff */
[----:B------:R-:W-:Y:S03]  /*32c20*/  F2FP.F16.F32.PACK_AB R43, R158, R154 ;  /* 0x0000009a9e2b723e */ /* 0x000fe600000000ff */
[----:B------:R-:W-:Y:S04]  /*32c30*/  MUFU.EX2 R184, R184 ;  /* 0x000000b800b87308 */ /* 0x000fe80000000800 */
[C---:B-----5:R-:W-:Y:S06]  /*32c40*/  HMMA.16816.F32 R4, R40.reuse, R48, R4 ;  /* 0x000000302804723c */ /* 0x060fec0000001804 */
[----:B------:R-:W5:Y:S02]  /*32c50*/  MUFU.EX2 R191, R191 ;  /* 0x000000bf00bf7308 */ /* 0x000f640000000800 */
[C---:B------:R-:W-:Y:S01]  /*32c60*/  HMMA.16816.F32 R8, R40.reuse, R50, R8 ;  /* 0x000000322808723c */ /* 0x040fe20000001808 */
[----:B------:R-:W3:Y:S07]  /*32c70*/  LDSM.16.MT88.4 R48, [R63+0xe000] ;  /* 0x00e000003f30783b */ /* 0x000eee0000004200 */
[----:B------:R-:W-:Y:S01]  /*32c80*/  MUFU.EX2 R186, R186 ;  /* 0x000000ba00ba7308 */ /* 0x000fe20000000800 */
[C---:B-1----:R-:W-:Y:S09]  /*32c90*/  HMMA.16816.F32 R12, R40.reuse, R52, R12 ;  /* 0x00000034280c723c */ /* 0x042ff2000000180c */
[----:B------:R-:W1:Y:S01]  /*32ca0*/  MUFU.EX2 R187, R187 ;  /* 0x000000bb00bb7308 */ /* 0x000e620000000800 */
[C---:B------:R-:W-:Y:S01]  /*32cb0*/  HMMA.16816.F32 R16, R40.reuse, R54, R16 ;  /* 0x000000362810723c */ /* 0x040fe20000001810 */
[----:B------:R-:W5:Y:S08]  /*32cc0*/  LDSM.16.MT88.4 R52, [R61+0xe000] ;  /* 0x00e000003d34783b */ /* 0x000f700000004200 */
        /* <DEDUP_REMOVED lines=34> */
[----:B------:R-:W2:Y:S08]  /*32ef0*/  LDSM.16.MT88.4 R56, [R62+0x4800] ;  /* 0x004800003e38783b */ /* 0x000eb00000004200 */
[----:B------:R-:W4:Y:S01]  /*32f00*/  MUFU.EX2 R121, R121 ;  /* 0x0000007900797308 */ /* 0x000f220000000800 */
[----:B------:R-:W-:Y:S02]  /*32f10*/  F2FP.F16.F32.PACK_AB R40, R170, R221 ;  /* 0x000000ddaa28723e */ /* 0x000fe400000000ff */
[----:B------:R-:W-:Y:S02]  /*32f20*/  F2FP.F16.F32.PACK_AB R42, R211, R174 ;  /* 0x000000aed32a723e */ /* 0x000fe400000000ff */
[----:B------:R-:W-:Y:S02]  /*32f30*/  F2FP.F16.F32.PACK_AB R41, R207, R176 ;  /* 0x000000b0cf29723e */ /* 0x000fe400000000ff */
[----:B------:R-:W-:Y:S03]  /*32f40*/  F2FP.F16.F32.PACK_AB R43, R203, R178 ;  /* 0x000000b2cb2b723e */ /* 0x000fe600000000ff */
[----:B------:R-:W-:Y:S04]  /*32f50*/  MUFU.EX2 R117, R117 ;  /* 0x0000007500757308 */ /* 0x000fe80000000800 */
[C---:B---3--:R-:W-:Y:S06]  /*32f60*/  HMMA.16816.F32 R4, R40.reuse, R48, R4 ;  /* 0x000000302804723c */ /* 0x048fec0000001804 */
[----:B------:R-:W3:Y:S02]  /*32f70*/  MUFU.EX2 R202, R202 ;  /* 0x000000ca00ca7308 */ /* 0x000ee40000000800 */
[C---:B------:R-:W-:Y:S01]  /*32f80*/  HMMA.16816.F32 R8, R40.reuse, R50, R8 ;  /* 0x000000322808723c */ /* 0x040fe20000001808 */
[----:B------:R-:W4:Y:S07]  /*32f90*/  LDSM.16.MT88.4 R48, [R63+0xf000] ;  /* 0x00f000003f30783b */ /* 0x000f2e0000004200 */
[----:B------:R-:W-:Y:S01]  /*32fa0*/  MUFU.EX2 R38, R38 ;  /* 0x0000002600267308 */ /* 0x000fe20000000800 */
[C---:B-----5:R-:W-:Y:S09]  /*32fb0*/  HMMA.16816.F32 R12, R40.reuse, R52, R12 ;  /* 0x00000034280c723c */ /* 0x060ff2000000180c */
[----:B------:R-:W5:Y:S01]  /*32fc0*/  MUFU.EX2 R39, R39 ;  /* 0x0000002700277308 */ /* 0x000f620000000800 */
[C---:B------:R-:W-:Y:S01]  /*32fd0*/  HMMA.16816.F32 R16, R40.reuse, R54, R16 ;  /* 0x000000362810723c */ /* 0x040fe20000001810 */
[----:B------:R-:W3:Y:S08]  /*32fe0*/  LDSM.16.MT88.4 R52, [R61+0xf000] ;  /* 0x00f000003d34783b */ /* 0x000ef00000004200 */
        /* <DEDUP_REMOVED lines=24> */
[----:B------:R-:W3:Y:S08]  /*33170*/  LDSM.16.MT88.4 R52, [R61+0xf800] ;  /* 0x00f800003d34783b */ /* 0x000ef00000004200 */
[----:B------:R-:W2:Y:S01]  /*33180*/  MUFU.EX2 R83, R83 ;  /* 0x0000005300537308 */ /* 0x000ea20000000800 */
[C---:B-----5:R-:W-:Y:S09]  /*33190*/  HMMA.16816.F32 R20, R40.reuse, R44, R20 ;  /* 0x0000002c2814723c */ /* 0x060ff20000001814 */
[----:B------:R-:W-:Y:S01]  /*331a0*/  MUFU.EX2 R81, R81 ;  /* 0x0000005100517308 */ /* 0x000fe20000000800 */
[C---:B------:R-:W-:Y:S01]  /*331b0*/  HMMA.16816.F32 R24, R40.reuse, R46, R24 ;  /* 0x0000002e2818723c */ /* 0x040fe20000001818 */
[----:B------:R-:W5:Y:S08]  /*331c0*/  LDSM.16.MT88.4 R44, [R60+0x5800] ;  /* 0x005800003c2c783b */ /* 0x000f700000004200 */
[----:B------:R-:W2:Y:S01]  /*331d0*/  MUFU.EX2 R84, R84 ;  /* 0x0000005400547308 */ /* 0x000ea20000000800 */
[C---:B-1----:R-:W-:Y:S09]  /*331e0*/  HMMA.16816.F32 R28, R40.reuse, R56, R28 ;  /* 0x00000038281c723c */ /* 0x042ff2000000181c */
[----:B------:R-:W-:Y:S01]  /*331f0*/  MUFU.EX2 R77, R77 ;  /* 0x0000004d004d7308 */ /* 0x000fe20000000800 */
[----:B------:R-:W-:Y:S01]  /*33200*/  HMMA.16816.F32 R32, R40, R58, R32 ;  /* 0x0000003a2820723c */ /* 0x000fe20000001820 */
[----:B------:R-:W1:Y:S08]  /*33210*/  LDSM.16.MT88.4 R56, [R62+0x5800] ;  /* 0x005800003e38783b */ /* 0x000e700000004200 */
[----:B------:R-:W2:Y:S01]  /*33220*/  MUFU.EX2 R86, R86 ;  /* 0x0000005600567308 */ /* 0x000ea20000000800 */
[----:B------:R-:W-:Y:S02]  /*33230*/  F2FP.F16.F32.PACK_AB R40, R188, R185 ;  /* 0x000000b9bc28723e */ /* 0x000fe400000000ff */
[----:B------:R-:W-:Y:S02]  /*33240*/  F2FP.F16.F32.PACK_AB R42, R190, R181 ;  /* 0x000000b5be2a723e */ /* 0x000fe400000000ff */
[----:B------:R-:W-:Y:S02]  /*33250*/  F2FP.F16.F32.PACK_AB R41, R194, R177 ;  /* 0x000000b1c229723e */ /* 0x000fe400000000ff */
[----:B------:R-:W-:Y:S03]  /*33260*/  F2FP.F16.F32.PACK_AB R43, R192, R173 ;  /* 0x000000adc02b723e */ /* 0x000fe600000000ff */
[----:B------:R-:W-:Y:S04]  /*33270*/  MUFU.EX2 R37, R37 ;  /* 0x0000002500257308 */ /* 0x000fe80000000800 */
[C---:B----4-:R-:W-:Y:S08]  /*33280*/  HMMA.16816.F32 R4, R40.reuse, R48, R4 ;  /* 0x000000302804723c */ /* 0x050ff00000001804 */
[C---:B------:R-:W-:Y:S01]  /*33290*/  HMMA.16816.F32 R8, R40.reuse, R50, R8 ;  /* 0x000000322808723c */ /* 0x040fe20000001808 */
[----:B------:R-:W4:Y:S07]  /*332a0*/  LDSM.16.MT88.4 R48, [R63+0x10000] ;  /* 0x010000003f30783b */ /* 0x000f2e0000004200 */
[C---:B---3--:R-:W-:Y:S08]  /*332b0*/  HMMA.16816.F32 R12, R40.reuse, R52, R12 ;  /* 0x00000034280c723c */ /* 0x048ff0000000180c */
[C---:B------:R-:W-:Y:S01]  /*332c0*/  HMMA.16816.F32 R16, R40.reuse, R54, R16 ;  /* 0x000000362810723c */ /* 0x040fe20000001810 */
[----:B------:R-:W-:Y:S07]  /*332d0*/  LDSM.16.MT88.4 R52, [R60+0x6000] ;  /* 0x006000003c34783b */ /* 0x000fee0000004200 */
[C---:B-----5:R-:W-:Y:S08]  /*332e0*/  HMMA.16816.F32 R20, R40.reuse, R44, R20 ;  /* 0x0000002c2814723c */ /* 0x060ff00000001814 */
[C---:B------:R-:W-:Y:S01]  /*332f0*/  HMMA.16816.F32 R24, R40.reuse, R46, R24 ;  /* 0x0000002e2818723c */ /* 0x040fe20000001818 */
[----:B------:R-:W3:Y:S07]  /*33300*/  LDSM.16.MT88.4 R44, [R61+0x10000] ;  /* 0x010000003d2c783b */ /* 0x000eee0000004200 */
[C---:B-1----:R-:W-:Y:S08]  /*33310*/  HMMA.16816.F32 R28, R40.reuse, R56, R28 ;  /* 0x00000038281c723c */ /* 0x042ff0000000181c */
[----:B------:R-:W-:Y:S01]  /*33320*/  HMMA.16816.F32 R32, R40, R58, R32 ;  /* 0x0000003a2820723c */ /* 0x000fe20000001820 */
[----:B------:R-:W1:Y:S02]  /*33330*/  LDSM.16.MT88.4 R56, [R62+0x6000] ;  /* 0x006000003e38783b */ /* 0x000e640000004200 */
[----:B------:R-:W-:Y:S02]  /*33340*/  F2FP.F16.F32.PACK_AB R40, R196, R169 ;  /* 0x000000a9c428723e */ /* 0x000fe400000000ff */
[----:B------:R-:W-:Y:S02]  /*33350*/  F2FP.F16.F32.PACK_AB R42, R198, R129 ;  /* 0x00000081c62a723e */ /* 0x000fe400000000ff */
[----:B------:R-:W-:Y:S02]  /*33360*/  F2FP.F16.F32.PACK_AB R41, R121, R200 ;  /* 0x000000c87929723e */ /* 0x000fe400000000ff */
[----:B------:R-:W-:Y:S07]  /*33370*/  F2FP.F16.F32.PACK_AB R43, R202, R117 ;  /* 0x00000075ca2b723e */ /* 0x000fee00000000ff */
[C---:B----4-:R-:W-:Y:S08]  /*33380*/  HMMA.16816.F32 R4, R40.reuse, R48, R4 ;  /* 0x000000302804723c */ /* 0x050ff00000001804 */
[C---:B------:R-:W-:Y:S01]  /*33390*/  HMMA.16816.F32 R8, R40.reuse, R50, R8 ;  /* 0x000000322808723c */ /* 0x040fe20000001808 */
[----:B------:R-:W-:Y:S07]  /*333a0*/  LDSM.16.MT88.4 R48, [R61+0x10800] ;  /* 0x010800003d30783b */ /* 0x000fee0000004200 */
[C---:B---3--:R-:W-:Y:S08]  /*333b0*/  HMMA.16816.F32 R12, R40.reuse, R44, R12 ;  /* 0x0000002c280c723c */ /* 0x048ff0000000180c */
[C---:B------:R-:W-:Y:S01]  /*333c0*/  HMMA.16816.F32 R16, R40.reuse, R46, R16 ;  /* 0x0000002e2810723c */ /* 0x040fe20000001810 */
[----:B------:R-:W3:Y:S07]  /*333d0*/  LDSM.16.MT88.4 R44, [R63+0x10800] ;  /* 0x010800003f2c783b */ /* 0x000eee0000004200 */
[C---:B------:R-:W-:Y:S03]  /*333e0*/  HMMA.16816.F32 R20, R40.reuse, R52, R20 ;  /* 0x000000342814723c */ /* 0x040fe60000001814 */
[----:B------:R-:W-:Y:S04]  /*333f0*/  FADD.FTZ R53, R147, R92 ;  /* 0x0000005c93357221 */ /* 0x000fe80000010000 */
[----:B------:R-:W-:Y:S01]  /*33400*/  FADD.FTZ R53, R100, R53 ;  /* 0x0000003564357221 */ /* 0x000fe20000010000 */
[C---:B------:R-:W-:Y:S08]  /*33410*/  HMMA.16816.F32 R24, R40.reuse, R54, R24 ;  /* 0x000000362818723c */ /* 0x040ff00000001818 */
[C---:B-1----:R-:W-:Y:S03]  /*33420*/  HMMA.16816.F32 R28, R40.reuse, R56, R28 ;  /* 0x00000038281c723c */ /* 0x042fe6000000181c */
[----:B------:R-:W-:Y:S02]  /*33430*/  FADD.FTZ R56, R98, R53 ;  /* 0x0000003562387221 */ /* 0x000fe40000010000 */
[----:B------:R-:W1:Y:S02]  /*33440*/  LDSM.16.MT88.4 R52, [R60+0x6800] ;  /* 0x006800003c34783b */ /* 0x000e640000004200 */
[----:B------:R-:W-:Y:S01]  /*33450*/  FADD.FTZ R56, R143, R56 ;  /* 0x000000388f387221 */ /* 0x000fe20000010000 */
[----:B------:R-:W-:Y:S03]  /*33460*/  HMMA.16816.F32 R32, R40, R58, R32 ;  /* 0x0000003a2820723c */ /* 0x000fe60000001820 */
[----:B------:R-:W-:Y:S01]  /*33470*/  F2FP.F16.F32.PACK_AB R40, R39, R38 ;  /* 0x000000262728723e */ /* 0x000fe200000000ff */
[----:B------:R-:W-:Y:S01]  /*33480*/  FADD.FTZ R57, R153, R56 ;  /* 0x0000003899397221 */ /* 0x000fe20000010000 */
[----:B------:R-:W-:Y:S01]  /*33490*/  F2FP.F16.F32.PACK_AB R42, R99, R74 ;  /* 0x0000004a632a723e */ /* 0x000fe200000000ff */
[----:B------:R-:W-:Y:S01]  /*334a0*/  FADD.FTZ R56, R110, R151 ;  /* 0x000000976e387221 */ /* 0x000fe20000010000 */
[----:B--2---:R-:W-:Y:S01]  /*334b0*/  F2FP.F16.F32.PACK_AB R41, R95, R76 ;  /* 0x0000004c5f29723e */ /* 0x004fe200000000ff */
[----:B------:R-:W-:Y:S01]  /*334c0*/  FADD.FTZ R57, R106, R57 ;  /* 0x000000396a397221 */ /* 0x000fe20000010000 */
[----:B------:R-:W-:Y:S01]  /*334d0*/  F2FP.F16.F32.PACK_AB R43, R91, R78 ;  /* 0x0000004e5b2b723e */ /* 0x000fe200000000ff */
[----:B------:R-:W-:Y:S04]  /*334e0*/  FADD.FTZ R56, R157, R56 ;  /* 0x000000389d387221 */ /* 0x000fe80000010000 */
[----:B------:R-:W-:Y:S02]  /*334f0*/  FADD.FTZ R159, R159, R56 ;  /* 0x000000389f9f7221 */ /* 0x000fe40000010000 */
[C---:B---3--:R-:W-:Y:S03]  /*33500*/  HMMA.16816.F32 R4, R40.reuse, R44, R4 ;  /* 0x0000002c2804723c */ /* 0x048fe60000001804 */
[----:B------:R-:W-:Y:S01]  /*33510*/  FADD.FTZ R44, R108, R57 ;  /* 0x000000396c2c7221 */ /* 0x000fe20000010000 */
[----:B------:R-:W-:Y:S01]  /*33520*/  FADD.FTZ R159, R112, R159 ;  /* 0x0000009f709f7221 */ /* 0x000fe20000010000 */
[----:B------:R-:W2:Y:S02]  /*33530*/  LDSM.16.MT88.4 R56, [R62+0x6800] ;  /* 0x006800003e38783b */ /* 0x000ea40000004200 */
[----:B------:R-:W-:Y:S01]  /*33540*/  FADD.FTZ R44, R155, R44 ;  /* 0x0000002c9b2c7221 */ /* 0x000fe20000010000 */
[C---:B------:R-:W-:Y:S03]  /*33550*/  HMMA.16816.F32 R8, R40.reuse, R46, R8 ;  /* 0x0000002e2808723c */ /* 0x040fe60000001808 */
        /* <DEDUP_REMOVED lines=8> */
[C---:B------:R-:W-:Y:S03]  /*335e0*/  HMMA.16816.F32 R16, R40.reuse, R50, R16 ;  /* 0x000000322810723c */ /* 0x040fe60000001810 */
[----:B------:R-:W-:Y:S01]  /*335f0*/  FADD.FTZ R163, R163, R116 ;  /* 0x00000074a3a37221 */ /* 0x000fe20000010000 */
[----:B------:R-:W-:Y:S01]  /*33600*/  FADD.FTZ R49, R229, R120 ;  /* 0x00000078e5317221 */ /* 0x000fe20000010000 */
[----:B------:R-:W-:Y:S02]  /*33610*/  IMAD.MOV.U32 R167, RZ, RZ, R0 ;  /* 0x000000ffffa77224 */ /* 0x000fe400078e0000 */
        /* <DEDUP_REMOVED lines=12> */
[----:B------:R-:W-:Y:S01]  /*336e0*/  LDSM.16.MT88.4 R140, [R60+0x7800] ;  /* 0x007800003c8c783b */ /* 0x000fe20000004200 */
[--C-:B------:R-:W-:Y:S01]  /*336f0*/  FFMA.FTZ R56, R73, R3, -R72.reuse ;  /* 0x0000000349387223 */ /* 0x100fe20000010848 */
[----:B------:R-:W-:Y:S01]  /*33700*/  FADD.FTZ R53, R152, R53 ;  /* 0x0000003598357221 */ /* 0x000fe20000010000 */
[----:B------:R-:W-:Y:S03]  /*33710*/  HMMA.16816.F32 R32, R40, R58, R32 ;  /* 0x0000003a2820723c */ /* 0x000fe60000001820 */
[----:B------:R-:W-:Y:S01]  /*33720*/  FADD.FTZ R55, R146, R55 ;  /* 0x0000003792377221 */ /* 0x000fe20000010000 */
[----:B------:R-:W-:Y:S01]  /*33730*/  FADD.FTZ R57, R156, R53 ;  /* 0x000000359c397221 */ /* 0x000fe20000010000 */
[----:B------:R-:W1:Y:S01]  /*33740*/  LDSM.16.MT88.4 R48, [R61+0x11000] ;  /* 0x011000003d30783b */ /* 0x000e620000004200 */
[----:B------:R-:W-:Y:S01]  /*33750*/  F2FP.F16.F32.PACK_AB R40, R87, R80 ;  /* 0x000000505728723e */ /* 0x000fe200000000ff */
[----:B------:R-:W-:Y:S01]  /*33760*/  FADD.FTZ R75, R148, R55 ;  /* 0x00000037944b7221 */ /* 0x000fe20000010000 */
[----:B------:R-:W-:Y:S01]  /*33770*/  FADD.FTZ R59, R154, R57 ;  /* 0x000000399a3b7221 */ /* 0x000fe20000010000 */
[----:B------:R-:W-:Y:S01]  /*33780*/  F2FP.F16.F32.PACK_AB R42, R83, R82 ;  /* 0x00000052532a723e */ /* 0x000fe200000000ff */
[----:B------:R2:W-:Y:S01]  /*33790*/  MUFU.EX2 R57, R71 ;  /* 0x0000004700397308 */ /* 0x0005e20000000800 */
[----:B------:R-:W-:Y:S01]  /*337a0*/  FADD.FTZ R73, R144, R75 ;  /* 0x0000004b90497221 */ /* 0x000fe20000010000 */
[----:B------:R-:W-:Y:S01]  /*337b0*/  FADD.FTZ R59, R158, R59 ;  /* 0x0000003b9e3b7221 */ /* 0x000fe20000010000 */
[----:B------:R-:W4:Y:S01]  /*337c0*/  LDSM.16.MT88.4 R52, [R60+0x7000] ;  /* 0x007000003c34783b */ /* 0x000f220000004200 */
[----:B------:R-:W-:Y:S01]  /*337d0*/  F2FP.F16.F32.PACK_AB R41, R84, R81 ;  /* 0x000000515429723e */ /* 0x000fe200000000ff */
[----:B------:R-:W-:Y:S01]  /*337e0*/  FADD.FTZ R73, R162, R73 ;  /* 0x00000049a2497221 */ /* 0x000fe20000010000 */
[----:B------:R-:W-:Y:S01]  /*337f0*/  F2FP.F16.F32.PACK_AB R43, R86, R77 ;  /* 0x0000004d562b723e */ /* 0x000fe200000000ff */
[----:B------:R-:W-:Y:S03]  /*33800*/  FADD.FTZ R59, R168, R59 ;  /* 0x0000003ba83b7221 */ /* 0x000fe60000010000 */
[----:B------:R-:W5:Y:S01]  /*33810*/  MUFU.EX2 R56, R56 ;  /* 0x0000003800387308 */ /* 0x000f620000000800 */
[----:B------:R-:W-:Y:S01]  /*33820*/  FADD.FTZ R73, R160, R73 ;  /* 0x00000049a0497221 */ /* 0x000fe20000010000 */
[-CC-:B------:R-:W-:Y:S01]  /*33830*/  FFMA.FTZ R58, R70, R3.reuse, -R72.reuse ;  /* 0x00000003463a7223 */ /* 0x180fe20000010848 */
[----:B------:R-:W-:Y:S01]  /*33840*/  FADD.FTZ R59, R128, R59 ;  /* 0x0000003b803b7221 */ /* 0x000fe20000010000 */
[----:B------:R-:W-:Y:S01]  /*33850*/  LDSM.16.MT88.4 R156, [R63+0x11800] ;  /* 0x011800003f9c783b */ /* 0x000fe20000004200 */
[C---:B---3--:R-:W-:Y:S03]  /*33860*/  HMMA.16816.F32 R4, R40.reuse, R44, R4 ;  /* 0x0000002c2804723c */ /* 0x048fe60000001804 */
[----:B------:R-:W-:Y:S01]  /*33870*/  FADD.FTZ R73, R172, R73 ;  /* 0x00000049ac497221 */ /* 0x000fe20000010000 */
[----:B--2---:R-:W-:Y:S01]  /*33880*/  FADD.FTZ R71, R126, R59 ;  /* 0x0000003b7e477221 */ /* 0x004fe20000010000 */
[-C--:B------:R-:W-:Y:S01]  /*33890*/  FFMA.FTZ R72, R68, R3.reuse, -R72 ;  /* 0x0000000344487223 */ /* 0x080fe20000010848 */
[----:B------:R-:W-:Y:S01]  /*338a0*/  MUFU.EX2 R58, R58 ;  /* 0x0000003a003a7308 */ /* 0x000fe20000000800 */
[----:B------:R-:W-:Y:S01]  /*338b0*/  FADD.FTZ R166, R166, R73 ;  /* 0x00000049a6a67221 */ /* 0x000fe20000010000 */
[C---:B------:R-:W-:Y:S01]  /*338c0*/  HMMA.16816.F32 R8, R40.reuse, R46, R8 ;  /* 0x0000002e2808723c */ /* 0x040fe20000001808 */
[----:B------:R-:W2:Y:S02]  /*338d0*/  LDSM.16.MT88.4 R44, [R62+0x7000] ;  /* 0x007000003e2c783b */ /* 0x000ea40000004200 */
[----:B------:R-:W-:Y:S01]  /*338e0*/  FADD.FTZ R221, R221, R166 ;  /* 0x000000a6dddd7221 */ /* 0x000fe20000010000 */
[----:B------:R-:W-:Y:S01]  /*338f0*/  FADD.FTZ R71, R122, R71 ;  /* 0x000000477a477221 */ /* 0x000fe20000010000 */
[----:B-----5:R-:W-:Y:S03]  /*33900*/  F2FP.F16.F32.PACK_AB R132, R57, R56 ;  /* 0x000000383984723e */ /* 0x020fe600000000ff */
[----:B------:R-:W3:Y:S01]  /*33910*/  MUFU.EX2 R59, R72 ;  /* 0x00000048003b7308 */ /* 0x000ee20000000800 */
[----:B------:R-:W-:Y:S01]  /*33920*/  FADD.FTZ R221, R170, R221 ;  /* 0x000000ddaadd7221 */ /* 0x000fe20000010000 */
[----:B------:R-:W-:Y:S01]  /*33930*/  FADD.FTZ R176, R176, R71 ;  /* 0x00000047b0b07221 */ /* 0x000fe20000010000 */
[----:B------:R-:W5:Y:S01]  /*33940*/  LDSM.16.MT88.4 R148, [R61+0x11800] ;  /* 0x011800003d94783b */ /* 0x000f620000004200 */
[----:B------:R-:W-:Y:S02]  /*33950*/  IMAD.MOV.U32 R166, RZ, RZ, R2 ;  /* 0x000000ffffa67224 */ /* 0x000fe400078e0002 */
[----:B------:R-:W-:Y:S01]  /*33960*/  FADD.FTZ R174, R174, R221 ;  /* 0x000000ddaeae7221 */ /* 0x000fe20000010000 */
        /* <DEDUP_REMOVED lines=10> */
[----:B---3--:R-:W-:Y:S01]  /*33a10*/  F2FP.F16.F32.PACK_AB R134, R59, R58 ;  /* 0x0000003a3b86723e */ /* 0x008fe200000000ff */
[----:B------:R-:W-:Y:S01]  /*33a20*/  FFMA.FTZ R66, R36, R3, -R66 ;  /* 0x0000000324427223 */ /* 0x000fe20000010842 */
[----:B------:R-:W-:Y:S01]  /*33a30*/  FADD.FTZ R184, R184, R203 ;  /* 0x000000cbb8b87221 */ /* 0x000fe20000010000 */
[C---:B----4-:R-:W-:Y:S01]  /*33a40*/  HMMA.16816.F32 R20, R40.reuse, R52, R20 ;  /* 0x000000342814723c */ /* 0x050fe20000001814 */
[----:B------:R-:W-:Y:S02]  /*33a50*/  MUFU.EX2 R48, R48 ;  /* 0x0000003000307308 */ /* 0x000fe40000000800 */
[----:B------:R-:W-:Y:S01]  /*33a60*/  FADD.FTZ R197, R197, R180 ;  /* 0x000000b4c5c57221 */ /* 0x000fe20000010000 */
[----:B------:R-:W-:Y:S03]  /*33a70*/  FADD.FTZ R191, R191, R184 ;  /* 0x000000b8bfbf7221 */ /* 0x000fe60000010000 */
[----:B------:R-:W-:Y:S01]  /*33a80*/  FADD.FTZ R182, R182, R197 ;  /* 0x000000c5b6b67221 */ /* 0x000fe20000010000 */
[C---:B------:R-:W-:Y:S03]  /*33a90*/  HMMA.16816.F32 R24, R40.reuse, R54, R24 ;  /* 0x000000362818723c */ /* 0x040fe60000001818 */
        /* <DEDUP_REMOVED lines=9> */
[----:B------:R-:W-:Y:S03]  /*33b30*/  HMMA.16816.F32 R32, R40, R46, R32 ;  /* 0x0000002e2820723c */ /* 0x000fe60000001820 */
[----:B------:R-:W-:Y:S01]  /*33b40*/  FADD.FTZ R194, R194, R177 ;  /* 0x000000b1c2c27221 */ /* 0x000fe20000010000 */
[----:B------:R-:W-:Y:S01]  /*33b50*/  FADD.FTZ R190, R190, R181 ;  /* 0x000000b5bebe7221 */ /* 0x000fe20000010000 */
[----:B-1----:R-:W-:Y:S02]  /*33b60*/  F2FP.F16.F32.PACK_AB R135, R66, R37 ;  /* 0x000000254287723e */ /* 0x002fe400000000ff */
[----:B------:R-:W-:Y:S01]  /*33b70*/  FADD.FTZ R173, R173, R194 ;  /* 0x000000c2adad7221 */ /* 0x000fe20000010000 */
[----:B------:R-:W-:Y:S01]  /*33b80*/  FADD.FTZ R169, R169, R190 ;  /* 0x000000bea9a97221 */ /* 0x000fe20000010000 */
[----:B--2---:R-:W-:Y:S02]  /*33b90*/  F2FP.F16.F32.PACK_AB R133, R49, R48 ;  /* 0x000000303185723e */ /* 0x004fe400000000ff */
        /* <DEDUP_REMOVED lines=12> */
[C---:B-----5:R-:W-:Y:S03]  /*33c60*/  HMMA.16816.F32 R152, R132.reuse, R148, R12 ;  /* 0x000000948498723c */ /* 0x060fe6000000180c */
        /* <DEDUP_REMOVED lines=29> */
[----:B------:R2:W-:Y:S01]  /*33e40*/  STL [R1], R3 ;  /* 0x0000000301007387 */ /* 0x0005e20000100800 */
[----:B------:R-:W-:Y:S05]  /*33e50*/  @P0 BRA `(.L_x_7194) ;  /* 0xffffff40005c0947 */ /* 0x000fea000383ffff */
.L_x_7187:
[----:B------:R3:W5:Y:S04]  /*33e60*/  LDL R14, [R1+0x4] ;  /* 0x00000400010e7983 */ /* 0x0007680000100800 */
[----:B------:R3:W5:Y:S04]  /*33e70*/  LDL R13, [R1] ;  /* 0x00000000010d7983 */ /* 0x0007680000100800 */
[----:B------:R3:W5:Y:S01]  /*33e80*/  LD.E R7, desc[UR4][R164.64+0xd8] ;  /* 0x0000d804a4077980 */ /* 0x000762000c101900 */
[----:B------:R-:W-:Y:S01]  /*33e90*/  UMOV UR6, 0xffffffff ;  /* 0xffffffff00067882 */ /* 0x000fe20000000000 */
[----:B------:R-:W-:-:S02]  /*33ea0*/  MOV R6, 0x20 ;  /* 0x0000002000067802 */ /* 0x000fc40000000f00 */
[----:B------:R-:W-:Y:S05]  /*33eb0*/  BRA.DIV UR6, `(.L_x_7195) ;  /* 0x0000000e06b07947 */ /* 0x000fea000b800000 */
[----:B-----5:R-:W4:Y:S04]  /*33ec0*/  SHFL.BFLY PT, R10, R14, 0x2, 0x1f ;  /* 0x0c401f000e0a7f89 */ /* 0x020f2800000e0000 */
[----:B------:R-:W1:Y:S01]  /*33ed0*/  SHFL.BFLY PT, R12, R13, 0x2, 0x1f ;  /* 0x0c401f000d0c7f89 */ /* 0x000e6200000e0000 */
[----:B----4-:R-:W-:Y:S01]  /*33ee0*/  FADD.FTZ R10, R10, R14 ;  /* 0x0000000e0a0a7221 */ /* 0x010fe20000010000 */
[----:B-1----:R-:W-:-:S04]  /*33ef0*/  FADD.FTZ R11, R12, R13 ;  /* 0x0000000d0c0b7221 */ /* 0x002fc80000010000 */
[----:B------:R-:W1:Y:S04]  /*33f00*/  SHFL.BFLY PT, R9, R10, 0x1, 0x1f ;  /* 0x0c201f000a097f89 */ /* 0x000e6800000e0000 */
[----:B------:R4:W2:Y:S01]  /*33f10*/  SHFL.BFLY PT, R12, R11, 0x1, 0x1f ;  /* 0x0c201f000b0c7f89 */ /* 0x0008a200000e0000 */
[----:B-1----:R-:W-:-:S07]  /*33f20*/  FADD.FTZ R9, R10, R9 ;  /* 0x000000090a097221 */ /* 0x002fce0000010000 */
.L_x_7208:
[----:B--2---:R-:W1:Y:S01]  /*33f30*/  S2R R3, SR_CgaCtaId ;  /* 0x0000000000037919 */ /* 0x004e620000008800 */
[----:B------:R-:W-:Y:S01]  /*33f40*/  MOV R8, 0x400 ;  /* 0x0000040000087802 */ /* 0x000fe20000000f00 */
[----:B------:R-:W2:Y:S01]  /*33f50*/  MUFU.RCP R4, R9 ;  /* 0x0000000900047308 */ /* 0x000ea20000001000 */
[----:B------:R-:W-:Y:S01]  /*33f60*/  FSETP.NE.FTZ.AND P1, PT, R9, RZ, PT ;  /* 0x000000ff0900720b */ /* 0x000fe20003f35000 */
[----:B------:R-:W-:Y:S01]  /*33f70*/  FADD.FTZ R12, R11, R12 ;  /* 0x0000000c0b0c7221 */ /* 0x000fe20000010000 */
[----:B------:R-:W-:-:S04]  /*33f80*/  MOV R10, 0x10 ;  /* 0x00000010000a7802 */ /* 0x000fc80000000f00 */
[----:B------:R-:W-:Y:S01]  /*33f90*/  FSETP.NE.FTZ.AND P0, PT, R12, RZ, PT ;  /* 0x000000ff0c00720b */ /* 0x000fe20003f15000 */
[----:B------:R-:W5:Y:S01]  /*33fa0*/  MUFU.RCP R5, R12 ;  /* 0x0000000c00057308 */ /* 0x000f620000001000 */
[----:B------:R-:W-:Y:S02]  /*33fb0*/  SEL R10, R10, 0xfffffff0, !P2 ;  /* 0xfffffff00a0a7807 */ /* 0x000fe40005000000 */
[----:B--2---:R-:W-:-:S05]  /*33fc0*/  FSEL R4, R4, 1, P1 ;  /* 0x3f80000004047808 */ /* 0x004fca0000800000 */
        /* <DEDUP_REMOVED lines=8> */
[----:B-1----:R-:W-:Y:S01]  /*34050*/  LEA R3, R3, R8, 0x18 ;  /* 0x0000000803037211 */ /* 0x002fe200078ec0ff */
        /* <DEDUP_REMOVED lines=9> */
[----:B-----5:R-:W-:-:S02]  /*340f0*/  FSEL R5, R5, 1, P0 ;  /* 0x3f80000005057808 */ /* 0x020fc40000000000 */
        /* <DEDUP_REMOVED lines=20> */
[C---:B-1----:R-:W-:Y:S02]  /*34240*/  SHF.L.U32 R4, R8.reuse, 0x4, RZ ;  /* 0x0000000408047819 */ /* 0x042fe400000006ff */
[----:B------:R-:W-:Y:S02]  /*34250*/  R2P PR, R8, 0x18 ;  /* 0x0000001808007804 */ /* 0x000fe40000000000 */
[----:B------:R-:W-:Y:S02]  /*34260*/  LOP3.LUT R4, R4, 0x1c0, RZ, 0xc0, !PT ;  /* 0x000001c004047812 */ /* 0x000fe400078ec0ff */
[----:B------:R-:W-:Y:S02]  /*34270*/  F2FP.F16.F32.PACK_AB R134, R5, R134 ;  /* 0x000000860586723e */ /* 0x000fe400000000ff */
        /* <DEDUP_REMOVED lines=13> */
[----:B------:R-:W-:Y:S01]  /*34350*/  IADD3 R5, PT, PT, R10, R11, RZ ;  /* 0x0000000b0a057210 */ /* 0x000fe20007ffe0ff */
[----:B------:R1:W-:Y:S01]  /*34360*/  STS [R11+0x400], R162 ;  /* 0x000400a20b007388 */ /* 0x0003e20000000800 */
[----:B------:R-:W-:Y:S01]  /*34370*/  IADD3 R19, PT, PT, R6, R15, RZ ;  /* 0x0000000f06137210 */ /* 0x000fe20007ffe0ff */
        /* <DEDUP_REMOVED lines=12> */
[----:B------:R-:W-:-:S03]  /*34440*/  IADD3 R23, PT, PT, R10, R19, RZ ;  /* 0x000000130a177210 */ /* 0x000fc60007ffe0ff */
[----:B------:R4:W-:Y:S04]  /*34450*/  STS [R17], R148 ;  /* 0x0000009411007388 */ /* 0x0009e80000000800 */
[----:B------:R4:W-:Y:S04]  /*34460*/  STS [R17+0x400], R150 ;  /* 0x0004009611007388 */ /* 0x0009e80000000800 */
        /* <DEDUP_REMOVED lines=8> */
[----:B------:R-:W5:Y:S04]  /*344f0*/  LD.E.U8 R4, desc[UR4][R164.64+0x1c8] ;  /* 0x0001c804a4047980 */ /* 0x000f68000c101100 */
[----:B------:R-:W3:Y:S01]  /*34500*/  LD.E.64 R30, desc[UR4][R164.64+0x88] ;  /* 0x00008804a41e7980 */ /* 0x000ee2000c101b00 */
[----:B------:R-:W4:Y:S01]  /*34510*/  @P1 MUFU.LG2 R9, R9 ;  /* 0x0000000900091308 */ /* 0x000f220000000c00 */
[----:B-----5:R-:W-:-:S13]  /*34520*/  ISETP.NE.AND P3, PT, R4, RZ, PT ;  /* 0x000000ff0400720c */ /* 0x020fda0003f65270 */
[----:B-1----:R-:W5:Y:S04]  /*34530*/  @!P3 LD.E R11, desc[UR4][R164.64+0x60] ;  /* 0x00006004a40bb980 */ /* 0x002f68000c101900 */
[----:B------:R-:W5:Y:S01]  /*34540*/  @!P3 LD.E R28, desc[UR4][R164.64+0xb4] ;  /* 0x0000b404a41cb980 */ /* 0x000f62000c101900 */
[----:B------:R-:W1:Y:S01]  /*34550*/  @P0 MUFU.LG2 R12, R12 ;  /* 0x0000000c000c0308 */ /* 0x000e620000000c00 */
[----:B------:R-:W-:-:S04]  /*34560*/  SHF.L.U32 R4, R8, 0x3, RZ ;  /* 0x0000000308047819 */ /* 0x000fc800000006ff */
[----:B--2---:R-:W-:Y:S02]  /*34570*/  LOP3.LUT R13, R4, 0x1c0, RZ, 0xc0, !PT ;  /* 0x000001c0040d7812 */ /* 0x004fe400078ec0ff */
[----:B------:R-:W-:Y:S02]  /*34580*/  ISETP.NE.AND P2, PT, R238, -0x1, PT ;  /* 0xffffffffee00780c */ /* 0x000fe40003f45270 */
[----:B------:R-:W-:Y:S01]  /*34590*/  LOP3.LUT R13, R13, 0x38, R8, 0xf8, !PT ;  /* 0x000000380d0d7812 */ /* 0x000fe200078ef808 */
[----:B----4-:R-:W-:-:S03]  /*345a0*/  @P1 FMUL.FTZ R14, R9, 0.69314718246459960938 ;  /* 0x3f317218090e1820 */ /* 0x010fc60000410000 */
[----:B------:R-:W-:Y:S01]  /*345b0*/  LOP3.LUT R13, R13, 0x38, R4, 0x78, !PT ;  /* 0x000000380d0d7812 */ /* 0x000fe200078e7804 */
[----:B------:R-:W-:Y:S01]  /*345c0*/  BSSY.RECONVERGENT B0, `(.L_x_7196) ;  /* 0x0000015000007945 */ /* 0x000fe20003800200 */
[----:B------:R-:W-:Y:S01]  /*345d0*/  LOP3.LUT R216, R216, 0x30, RZ, 0xc0, !PT ;  /* 0x00000030d8d87812 */ /* 0x000fe200078ec0ff */
[----:B-1----:R-:W-:Y:S01]  /*345e0*/  @P0 FMUL.FTZ R9, R12, 0.69314718246459960938 ;  /* 0x3f3172180c090820 */ /* 0x002fe20000410000 */
[----:B------:R-:W-:Y:S02]  /*345f0*/  SHF.R.U32.HI R5, RZ, 0x2, R8 ;  /* 0x00000002ff057819 */ /* 0x000fe40000011608 */
[----:B------:R-:W-:Y:S01]  /*34600*/  LOP3.LUT R12, R13, 0x1e00, R4, 0xf8, !PT ;  /* 0x00001e000d0c7812 */ /* 0x000fe200078ef804 */
[----:B------:R-:W-:Y:S01]  /*34610*/  IMAD.MOV.U32 R10, RZ, RZ, 0x7f800000 ;  /* 0x7f800000ff0a7424 */ /* 0x000fe200078e00ff */
[----:B------:R-:W-:Y:S01]  /*34620*/  MOV R6, 0x7f800000 ;  /* 0x7f80000000067802 */ /* 0x000fe20000000f00 */
[C---:B------:R-:W-:Y:S01]  /*34630*/  @P0 FFMA.FTZ R6, R7.reuse, R0, R9 ;  /* 0x0000000007060223 */ /* 0x040fe20000010009 */
[----:B------:R-:W-:Y:S01]  /*34640*/  LOP3.LUT R5, R216, 0x7, R5, 0xf8, !PT ;  /* 0x00000007d8057812 */ /* 0x000fe200078ef805 */
[----:B------:R-:W-:Y:S01]  /*34650*/  @P1 FFMA.FTZ R10, R7, R2, R14 ;  /* 0x00000002070a1223 */ /* 0x000fe2000001000e */
[----:B------:R-:W-:Y:S01]  /*34660*/  LEA R3, R12, R3, 0x1 ;  /* 0x000000030c037211 */ /* 0x000fe200078e08ff */
[----:B---3--:R-:W-:-:S02]  /*34670*/  @P2 IMAD R0, R31, R238, RZ ;  /* 0x000000ee1f002224 */ /* 0x008fc400078e02ff */
[----:B------:R-:W-:-:S04]  /*34680*/  @P2 IMAD.WIDE.U32 R32, R30, R238, RZ ;  /* 0x000000ee1e202225 */ /* 0x000fc800078e00ff */
[----:B-----5:R-:W-:-:S04]  /*34690*/  @!P3 IMAD R11, R11, R233, R234 ;  /* 0x000000e90b0bb224 */ /* 0x020fc800078e02ea */
[----:B------:R-:W-:Y:S01]  /*346a0*/  @!P3 IMAD R28, R11, R28, RZ ;  /* 0x0000001c0b1cb224 */ /* 0x000fe200078e02ff */
[----:B------:R-:W-:Y:S06]  /*346b0*/  @!P3 BRA `(.L_x_7197) ;  /* 0x000000000014b947 */ /* 0x000fec0003800000 */
[----:B------:R-:W2:Y:S04]  /*346c0*/  @!P2 LD.E R2, desc[UR4][R164.64+0xb4] ;  /* 0x0000b404a402a980 */ /* 0x000ea8000c101900 */
[----:B------:R-:W3:Y:S01]  /*346d0*/  LD.E R7, desc[UR4][R164.64+0xd4] ;  /* 0x0000d404a4077980 */ /* 0x000ee2000c101900 */
[----:B--2---:R-:W-:Y:S02]  /*346e0*/  @!P2 IMAD R238, R2, R233, RZ ;  /* 0x000000e902eea224 */ /* 0x004fe400078e02ff */
[----:B---3--:R-:W-:-:S05]  /*346f0*/  IMAD R7, R7, R234, RZ ;  /* 0x000000ea07077224 */ /* 0x008fca00078e02ff */
[----:B------:R-:W-:Y:S02]  /*34700*/  IADD3 R28, PT, PT, R7, R238, RZ ;  /* 0x000000ee071c7210 */ /* 0x000fe40007ffe0ff */
.L_x_7197:
[----:B------:R-:W-:Y:S05]  /*34710*/  BSYNC.RECONVERGENT B0 ;  /* 0x0000000000007941 */ /* 0x000fea0003800200 */
.L_x_7196:
        /* <DEDUP_REMOVED lines=25> */
.L_x_7199:
[----:B------:R-:W-:Y:S05]  /*348b0*/  BSYNC.RECONVERGENT B0 ;  /* 0x0000000000007941 */ /* 0x000fea0003800200 */
.L_x_7198:
[----:B-1----:R-:W2:Y:S01]  /*348c0*/  LD.E R164, desc[UR4][R164.64+0xc0] ;  /* 0x0000c004a4a47980 */ /* 0x002ea2000c101900 */
[----:B------:R-:W-:Y:S01]  /*348d0*/  LOP3.LUT R6, R4, 0x38, RZ, 0xc0, !PT ;  /* 0x0000003804067812 */ /* 0x000fe200078ec0ff */
[-C--:B-----5:R-:W-:Y:S01]  /*348e0*/  @!P2 IMAD R2, R39, R233.reuse, RZ ;  /* 0x000000e92702a224 */ /* 0x0a0fe200078e02ff */
[----:B------:R-:W-:Y:S01]  /*348f0*/  SHF.R.U32.HI R3, RZ, 0x3, R8 ;  /* 0x00000003ff037819 */ /* 0x000fe20000011608 */
[----:B------:R-:W-:Y:S01]  /*34900*/  IMAD.MOV.U32 R7, RZ, RZ, RZ ;  /* 0x000000ffff077224 */ /* 0x000fe200078e00ff */
[----:B------:R-:W-:Y:S01]  /*34910*/  IADD3 R236, PT, PT, -R235, R236, RZ ;  /* 0x000000ecebec7210 */ /* 0x000fe20007ffe1ff */
[----:B------:R-:W-:Y:S01]  /*34920*/  @!P2 IMAD.WIDE.U32 R38, R38, R233, RZ ;  /* 0x000000e92626a225 */ /* 0x000fe200078e00ff */
[----:B------:R-:W-:Y:S01]  /*34930*/  IADD3 R9, PT, PT, R3, 0x10, RZ ;  /* 0x0000001003097810 */ /* 0x000fe20007ffe0ff */
[----:B------:R-:W-:Y:S02]  /*34940*/  BSSY.RECONVERGENT B0, `(.L_x_7200) ;  /* 0x0000026000007945 */ /* 0x000fe40003800200 */
[----:B------:R-:W-:-:S02]  /*34950*/  IMAD R5, R37, R234, RZ ;  /* 0x000000ea25057224 */ /* 0x000fc400078e02ff */
[----:B------:R-:W-:Y:S01]  /*34960*/  @!P2 IMAD.MOV.U32 R4, RZ, RZ, R38 ;  /* 0x000000ffff04a224 */ /* 0x000fe200078e0026 */
[----:B------:R-:W-:Y:S01]  /*34970*/  @P2 MOV R4, R32 ;  /* 0x0000002000042202 */ /* 0x000fe20000000f00 */
[----:B------:R-:W-:-:S04]  /*34980*/  IMAD.WIDE.U32 R36, R36, R234, RZ ;  /* 0x000000ea24247225 */ /* 0x000fc800078e00ff */
[----:B------:R-:W-:Y:S02]  /*34990*/  @!P2 IMAD.IADD R2, R39, 0x1, R2 ;  /* 0x000000012702a824 */ /* 0x000fe400078e0202 */
[----:B------:R-:W-:Y:S02]  /*349a0*/  @P2 IMAD.IADD R2, R33, 0x1, R0 ;  /* 0x0000000121022824 */ /* 0x000fe400078e0200 */
[----:B------:R-:W-:Y:S01]  /*349b0*/  IMAD.IADD R5, R37, 0x1, R5 ;  /* 0x0000000125057824 */ /* 0x000fe200078e0205 */
[----:B--2---:R-:W-:Y:S01]  /*349c0*/  ISETP.GE.AND P1, PT, R6, R164, PT ;  /* 0x000000a40600720c */ /* 0x004fe20003f26270 */
[----:B------:R-:W-:-:S03]  /*349d0*/  IMAD.WIDE.U32 R6, R235, R30, R6 ;  /* 0x0000001eeb067225 */ /* 0x000fc600078e0006 */
[----:B------:R-:W-:Y:S01]  /*349e0*/  ISETP.GE.OR P0, PT, R3, R236, P1 ;  /* 0x000000ec0300720c */ /* 0x000fe20000f06670 */
[----:B------:R-:W-:Y:S01]  /*349f0*/  IMAD R235, R31, R235, RZ ;  /* 0x000000eb1feb7224 */ /* 0x000fe200078e02ff */
[----:B------:R-:W-:Y:S02]  /*34a00*/  IADD3 R36, P3, P2, R36, R6, R4 ;  /* 0x0000000624247210 */ /* 0x000fe40007a7e004 */
[----:B------:R-:W-:Y:S02]  /*34a10*/  ISETP.GE.OR P4, PT, R9, R236, P1 ;  /* 0x000000ec0900720c */ /* 0x000fe40000f86670 */
[----:B------:R-:W-:Y:S01]  /*34a20*/  IADD3 R235, PT, PT, R7, R235, RZ ;  /* 0x000000eb07eb7210 */ /* 0x000fe20007ffe0ff */
[----:B------:R-:W-:-:S03]  /*34a30*/  VIADD R7, R3, 0x20 ;  /* 0x0000002003077836 */ /* 0x000fc60000000000 */
[----:B------:R-:W-:Y:S02]  /*34a40*/  IADD3.X R37, PT, PT, R5, R235, R2, P3, P2 ;  /* 0x000000eb05257210 */ /* 0x000fe40001fe4402 */
[----:B------:R-:W-:Y:S01]  /*34a50*/  IADD3 R5, PT, PT, R3, 0x30, RZ ;  /* 0x0000003003057810 */ /* 0x000fe20007ffe0ff */
[----:B------:R-:W-:Y:S01]  /*34a60*/  @!P0 IMAD R0, R31, R3, RZ ;  /* 0x000000031f008224 */ /* 0x000fe200078e02ff */
[----:B------:R-:W-:Y:S01]  /*34a70*/  ISETP.GE.OR P3, PT, R7, R236, P1 ;  /* 0x000000ec0700720c */ /* 0x000fe20000f66670 */
        /* <DEDUP_REMOVED lines=18> */
.L_x_7201:
[----:B------:R-:W-:Y:S05]  /*34ba0*/  BSYNC.RECONVERGENT B0 ;  /* 0x0000000000007941 */ /* 0x000fea0003800200 */
.L_x_7200:
        /* <DEDUP_REMOVED lines=13> */
.L_x_7203:
[----:B------:R-:W-:Y:S05]  /*34c80*/  BSYNC.RECONVERGENT B0 ;  /* 0x0000000000007941 */ /* 0x000fea0003800200 */
.L_x_7202:
[----:B------:R-:W-:-:S04]  /*34c90*/  MOV R233, 0x0 ;  /* 0x0000000000e97802 */ /* 0x000fc80000000f00 */
[----:B-1234-:R-:W-:Y:S05]  /*34ca0*/  @P1 RET.REL.NODEC R232 `(_ZN5flash24flash_fwd_splitkv_kernelI23Flash_fwd_kernel_traitsILi64ELi64ELi256ELi4ELb0ELb0EN7cutlass6half_tE19Flash_kernel_traitsILi64ELi64ELi256ELi4ES3_EELb0ELb1ELb1ELb0ELb0ELb1ELb0ELb1EEEvNS_16Flash_fwd_paramsE) ;  /* 0xfffffcb0e8d41950 */ /* 0x01efea0003c3ffff */
        /* <DEDUP_REMOVED lines=12> */
[----:B-1----:R-:W-:Y:S05]  /*34d70*/  RET.REL.NODEC R232 `(_ZN5flash24flash_fwd_splitkv_kernelI23Flash_fwd_kernel_traitsILi64ELi64ELi256ELi4ELb0ELb0EN7cutlass6half_tE19Flash_kernel_traitsILi64ELi64ELi256ELi4ES3_EELb0ELb1ELb1ELb0ELb0ELb1ELb0ELb1EEEvNS_16Flash_fwd_paramsE) ;  /* 0xfffffcb0e8a07950 */ /* 0x002fea0003c3ffff */
.L_x_7195:
[----:B-----5:R-:W-:Y:S01]  /*34d80*/  MOV R8, R14 ;  /* 0x0000000e00087202 */ /* 0x020fe20000000f00 */
[----:B--2---:R-:W-:Y:S01]  /*34d90*/  IMAD.MOV.U32 R3, RZ, RZ, 0x1f ;  /* 0x0000001fff037424 */ /* 0x004fe200078e00ff */
[----:B------:R-:W-:Y:S02]  /*34da0*/  MOV R4, 0x2 ;  /* 0x0000000200047802 */ /* 0x000fe40000000f00 */
[----:B------:R-:W-:-:S07]  /*34db0*/  MOV R5, 0xffffffff ;  /* 0xffffffff00057802 */ /* 0x000fce0000000f00 */
[----:B-1-3--:R-:W-:Y:S05]  /*34dc0*/  WARPSYNC.COLLECTIVE R5, `(.L_x_7204) ;  /* 0x0000000005087348 */ /* 0x00afea0003c00000 */
[----:B------:R2:W4:Y:S02]  /*34dd0*/  SHFL.BFLY P0, R12, R8, R4, R3 ;  /* 0x0c000004080c7389 */ /* 0x0005240000000003 */
[----:B-1234-:R-:W-:Y:S05]  /*34de0*/  ENDCOLLECTIVE ;  /* 0x000000000000791b */ /* 0x01efea0003800000 */
.L_x_7204:
[----:B------:R-:W-:Y:S02]  /*34df0*/  IMAD.MOV.U32 R10, RZ, RZ, R12 ;  /* 0x000000ffff0a7224 */ /* 0x000fe400078e000c */
[----:B------:R-:W-:Y:S02]  /*34e00*/  IMAD.MOV.U32 R4, RZ, RZ, 0x1 ;  /* 0x00000001ff047424 */ /* 0x000fe400078e00ff */
[----:B------:R-:W-:-:S05]  /*34e10*/  FADD.FTZ R10, R10, R14 ;  /* 0x0000000e0a0a7221 */ /* 0x000fca0000010000 */
[----:B------:R-:W-:-:S07]  /*34e20*/  MOV R8, R10 ;  /* 0x0000000a00087202 */ /* 0x000fce0000000f00 */
[----:B------:R-:W-:Y:S05]  /*34e30*/  WARPSYNC.COLLECTIVE R5, `(.L_x_7205) ;  /* 0x0000000005087348 */ /* 0x000fea0003c00000 */
[----:B------:R1:W2:Y:S02]  /*34e40*/  SHFL.BFLY P0, R12, R8, R4, R3 ;  /* 0x0c000004080c7389 */ /* 0x0002a40000000003 */
[----:B-12---:R-:W-:Y:S05]  /*34e50*/  ENDCOLLECTIVE ;  /* 0x000000000000791b */ /* 0x006fea0003800000 */
.L_x_7205:
[----:B------:R-:W-:Y:S01]  /*34e60*/  MOV R8, R13 ;  /* 0x0000000d00087202 */ /* 0x000fe20000000f00 */
[----:B------:R-:W-:Y:S01]  /*34e70*/  IMAD.MOV.U32 R4, RZ, RZ, 0x2 ;  /* 0x00000002ff047424 */ /* 0x000fe200078e00ff */
[----:B------:R-:W-:-:S07]  /*34e80*/  MOV R9, R12 ;  /* 0x0000000c00097202 */ /* 0x000fce0000000f00 */
[----:B------:R-:W-:Y:S05]  /*34e90*/  WARPSYNC.COLLECTIVE R5, `(.L_x_7206) ;  /* 0x0000000005087348 */ /* 0x000fea0003c00000 */
[----:B------:R1:W2:Y:S02]  /*34ea0*/  SHFL.BFLY P0, R12, R8, R4, R3 ;  /* 0x0c000004080c7389 */ /* 0x0002a40000000003 */
[----:B-12---:R-:W-:Y:S05]  /*34eb0*/  ENDCOLLECTIVE ;  /* 0x000000000000791b */ /* 0x006fea0003800000 */
.L_x_7206:
[----:B------:R-:W-:Y:S01]  /*34ec0*/  FADD.FTZ R9, R10, R9 ;  /* 0x000000090a097221 */ /* 0x000fe20000010000 */
[----:B------:R-:W-:Y:S01]  /*34ed0*/  FADD.FTZ R11, R12, R13 ;  /* 0x0000000d0c0b7221 */ /* 0x000fe20000010000 */
[----:B------:R-:W-:-:S04]  /*34ee0*/  MOV R4, 0x1 ;  /* 0x0000000100047802 */ /* 0x000fc80000000f00 */
[----:B------:R-:W-:-:S07]  /*34ef0*/  MOV R8, R11 ;  /* 0x0000000b00087202 */ /* 0x000fce0000000f00 */
[----:B------:R-:W-:Y:S05]  /*34f00*/  WARPSYNC.COLLECTIVE R5, `(.L_x_7207) ;  /* 0x0000000005087348 */ /* 0x000fea0003c00000 */
[----:B------:R1:W2:Y:S02]  /*34f10*/  SHFL.BFLY P0, R12, R8, R4, R3 ;  /* 0x0c000004080c7389 */ /* 0x0002a40000000003 */
[----:B-12---:R-:W-:Y:S05]  /*34f20*/  ENDCOLLECTIVE ;  /* 0x000000000000791b */ /* 0x006fea0003800000 */
.L_x_7207:
[----:B------:R-:W-:Y:S05]  /*34f30*/  BRA `(.L_x_7208) ;  /* 0xffffffec00fc7947 */ /* 0x000fea000383ffff */
.L_x_7209:
        /* <DEDUP_REMOVED lines=12> */
.L_x_14763:


//--------------------- .text._ZN5flash24flash_fwd_splitkv_kernelI23Flash_fwd_kernel_traitsILi64ELi64ELi256ELi4ELb0ELb0EN7cutlass6half_tE19Flash_kernel_traitsILi64ELi64ELi256ELi4ES3_EELb0ELb1ELb0ELb0ELb1ELb0ELb1ELb0EEEvNS_16Flash_fwd_paramsE --------------------------
	.section	.text._ZN5flash24flash_fwd_splitkv_kernelI23Flash_fwd_kernel_traitsILi64ELi64ELi256ELi4ELb0ELb0EN7cutlass6half_tE19Flash_kernel_traitsILi64ELi64ELi256ELi4ES3_EELb0ELb1ELb0ELb0ELb1ELb0ELb1ELb0EEEvNS_16Flash_fwd_paramsE,"ax",@progbits
	.align	128
        .global         _ZN5flash24flash_fwd_splitkv_kernelI23Flash_fwd_kernel_traitsILi64ELi64ELi256ELi4ELb0ELb0EN7cutlass6half_tE19Flash_kernel_traitsILi64ELi64ELi256ELi4ES3_EELb0ELb1ELb0ELb0ELb1ELb0ELb1ELb0EEEvNS_16Flash_fwd_paramsE
        .type           _ZN5flash24flash_fwd_splitkv_kernelI23Flash_fwd_kernel_traitsILi64ELi64ELi256ELi4ELb0ELb0EN7cutlass6half_tE19Flash_kernel_traitsILi64ELi64ELi256ELi4ES3_EELb0ELb1ELb0ELb0ELb1ELb0ELb1ELb0EEEvNS_16Flash_fwd_paramsE,@function
        .size           _ZN5flash24flash_fwd_splitkv_kernelI23Flash_fwd_kernel_traitsILi64ELi64ELi256ELi4ELb0ELb0EN7cutlass6half_tE19Flash_kernel_traitsILi64ELi64ELi256ELi4ES3_EELb0ELb1ELb0ELb0ELb1ELb0ELb1ELb0EEEvNS_16Flash_fwd_paramsE,(.L_x_14764 - _ZN5flash24flash_fwd_splitkv_kernelI23Flash_fwd_kernel_traitsILi64ELi64ELi256ELi4ELb0ELb0EN7cutlass6half_tE19Flash_kernel_traitsILi64ELi64ELi256ELi4ES3_EELb0ELb1ELb0ELb0ELb1ELb0ELb1ELb0EEEvNS_16Flash_fwd_paramsE)
        .other          _ZN5flash24flash_fwd_splitkv_kernelI23Flash_fwd_kernel_traitsILi64ELi64ELi256ELi4ELb0ELb0EN7cutlass6half_tE19Flash_kernel_traitsILi64ELi64ELi256ELi4ES3_EELb0ELb1ELb0ELb0ELb1ELb0ELb1ELb0EEEvNS_16Flash_fwd_paramsE,@"STO_CUDA_ENTRY STV_DEFAULT"
_ZN5flash24flash_fwd_splitkv_kernelI23Flash_fwd_kernel_traitsILi64ELi64ELi256ELi4ELb0ELb0EN7cutlass6half_tE19Flash_kernel_traitsILi64ELi64ELi256ELi4ES3_EELb0ELb1ELb0ELb0ELb1ELb0ELb1ELb0EEEvNS_16Flash_fwd_paramsE:
.text._ZN5flash24flash_fwd_splitkv_kernelI23Flash_fwd_kernel_traitsILi64ELi64ELi256ELi4ELb0ELb0EN7cutlass6half_tE19Flash_kernel_traitsILi64ELi64ELi256ELi4ES3_EELb0ELb1ELb0ELb0ELb1ELb0ELb1ELb0EEEvNS_16Flash_fwd_paramsE:
        /* <DEDUP_REMOVED lines=30> */
[----:B-1----:R-:W-:Y:S05]  /*01e0*/  CALL.REL.NOINC `($_ZN5flash24flash_fwd_splitkv_kernelI23Flash_fwd_kernel_traitsILi64ELi64ELi256ELi4ELb0ELb0EN7cutlass6half_tE19Flash_kernel_traitsILi64ELi64ELi256ELi4ES3_EELb0ELb1ELb0ELb0ELb1ELb0ELb1ELb0EEEvNS_16Flash_fwd_paramsE$_ZN5flash30compute_attn_1rowblock_splitkvI23Flash_fwd_kernel_traitsILi64ELi64ELi256ELi4ELb0ELb0EN7cutlass6half_tE19Flash_kernel_traitsILi64ELi64ELi256ELi4ES3_EELb0ELb1ELb0ELb0ELb1ELb0ELb1ELb0ENS_16Flash_fwd_paramsEEEvRKT8_iiiii) ;  /* 0x0000000000087944 */ /* 0x002fea0003c00000 */
[----:B------:R-:W-:Y:S05]  /*01f0*/  BSYNC.RECONVERGENT B3 ;  /* 0x0000000000037941 */ /* 0x000fea0003800200 */
.L_x_7210:
[----:B------:R-:W-:Y:S05]  /*0200*/  EXIT ;  /* 0x000000000000794d */ /* 0x000fea0003800000 */
        .type           $_ZN5flash24flash_fwd_splitkv_kernelI23Flash_fwd_kernel_traitsILi64ELi64ELi256ELi4ELb0ELb0EN7cutlass6half_tE19Flash_kernel_traitsILi64ELi64ELi256ELi4ES3_EELb0ELb1ELb0ELb0ELb1ELb0ELb1ELb0EEEvNS_16Flash_fwd_paramsE$_ZN5flash30compute_attn_1rowblock_splitkvI23Flash_fwd_kernel_traitsILi64ELi64ELi256ELi4ELb0ELb0EN7cutlass6half_tE19Flash_kernel_traitsILi64ELi64ELi256ELi4ES3_EELb0ELb1ELb0ELb0ELb1ELb0ELb1ELb0ENS_16Flash_fwd_paramsEEEvRKT8_iiiii,@function
        .size           $_ZN5flash24flash_fwd_splitkv_kernelI23Flash_fwd_kernel_traitsILi64ELi64ELi256ELi4ELb0ELb0EN7cutlass6half_tE19Flash_kernel_traitsILi64ELi64ELi256ELi4ES3_EELb0ELb1ELb0ELb0ELb1ELb0ELb1ELb0EEEvNS_16Flash_fwd_paramsE$_ZN5flash30compute_attn_1rowblock_splitkvI23Flash_fwd_kernel_traitsILi64ELi64ELi256ELi4ELb0ELb0EN7cutlass6half_tE19Flash_kernel_traitsILi64ELi64ELi256ELi4ES3_EELb0ELb1ELb0ELb0ELb1ELb0ELb1ELb0ENS_16Flash_fwd_paramsEEEvRKT8_iiiii,(.L_x_14764 - $_ZN5flash24flash_fwd_splitkv_kernelI23Flash_fwd_kernel_traitsILi64ELi64ELi256ELi4ELb0ELb0EN7cutlass6half_tE19Flash_kernel_traitsILi64ELi64ELi256ELi4ES3_EELb0ELb1ELb0ELb0ELb1ELb0ELb1ELb0EEEvNS_16Flash_fwd_paramsE$_ZN5flash30compute_attn_1rowblock_splitkvI23Flash_fwd_kernel_traitsILi64ELi64ELi256ELi4ELb0ELb0EN7cutlass6half_tE19Flash_kernel_traitsILi64ELi64ELi256ELi4ES3_EELb0ELb1ELb0ELb0ELb1ELb0ELb1ELb0ENS_16Flash_fwd_paramsEEEvRKT8_iiiii)
$_ZN5flash24flash_fwd_splitkv_kernelI23Flash_fwd_kernel_traitsILi64ELi64ELi256ELi4ELb0ELb0EN7cutlass6half_tE19Flash_kernel_traitsILi64ELi64ELi256ELi4ES3_EELb0ELb1ELb0ELb0ELb1ELb0ELb1ELb0EEEvNS_16Flash_fwd_paramsE$_ZN5flash30compute_attn_1rowblock_splitkvI23Flash_fwd_kernel_traitsILi64ELi64ELi256ELi4ELb0ELb0EN7cutlass6half_tE19Flash_kernel_traitsILi64ELi64ELi256ELi4ES3_EELb0ELb1ELb0ELb0ELb1ELb0ELb1ELb0ENS_16Flash_fwd_paramsEEEvRKT8_iiiii:
        /* <DEDUP_REMOVED lines=39> */
.L_x_7212:
[----:B------:R-:W-:Y:S05]  /*0480*/  BSYNC.RECONVERGENT B0 ;  /* 0x0000000000007941 */ /* 0x000fea0003800200 */
.L_x_7211:
[----:B------:R-:W-:Y:S04]  /*0490*/  BSSY.RECONVERGENT B0, `(.L_x_7213) ;  /* 0x0000007000007945 */ /* 0x000fe80003800200 */
[----:B------:R-:W-:Y:S05]  /*04a0*/  @!P3 BRA `(.L_x_7214) ;  /* 0x000000000014b947 */ /* 0x000fea0003800000 */
[----:B------:R-:W3:Y:S02]  /*04b0*/  LD.E.U8 R0, desc[UR4][R134.64+0x1b2] ;  /* 0x0001b20486007980 */ /* 0x000ee4000c101100 */
[----:B---3--:R-:W-:-:S13]  /*04c0*/  ISETP.NE.AND P1, PT, R0, RZ, PT ;  /* 0x000000ff0000720c */ /* 0x008fda0003f25270 */
[----:B-1---5:R-:W3:Y:S02]  /*04d0*/  @P1 LD.E R4, desc[UR4][R2.64+0x4] ;  /* 0x0000040402041980 */ /* 0x022ee4000c101900 */
[----:B---3--:R-:W-:-:S06]  /*04e0*/  @P1 IADD3 R4, PT, PT, R4, -R18, RZ ;  /* 0x8000001204041210 */ /* 0x008fcc0007ffe0ff */
[----:B------:R3:W5:Y:S02]  /*04f0*/  @!P1 LD.E R4, desc[UR4][R2.64] ;  /* 0x0000000402049980 */ /* 0x000764000c101900 */
.L_x_7214:
[----:B------:R-:W-:Y:S05]  /*0500*/  BSYNC.RECONVERGENT B0 ;  /* 0x0000000000007941 */ /* 0x000fea0003800200 */
.L_x_7213:
        /* <DEDUP_REMOVED lines=8> */
.L_x_7216:
[----:B--23--:R-:W2:Y:S01]  /*0590*/  LD.E.64 R2, desc[UR4][R134.64+0x108] ;  /* 0x0001080486027980 */ /* 0x00cea2000c101b00 */
[----:B------:R-:W-:Y:S01]  /*05a0*/  BSSY.RECONVERGENT B0, `(.L_x_7218) ;  /* 0x0000006000007945 */ /* 0x000fe20003800200 */
[----:B------:R-:W-:Y:S01]  /*05b0*/  IMAD.MOV.U32 R0, RZ, RZ, RZ ;  /* 0x000000ffff007224 */ /* 0x000fe200078e00ff */
[----:B--2---:R-:W-:-:S04]  /*05c0*/  ISETP.NE.U32.AND P0, PT, R2, RZ, PT ;  /* 0x000000ff0200720c */ /* 0x004fc80003f05070 */
[----:B------:R-:W-:-:S13]  /*05d0*/  ISETP.NE.AND.EX P0, PT, R3, RZ, PT, P0 ;  /* 0x000000ff0300720c */ /* 0x000fda0003f05300 */
[----:B------:R-:W-:Y:S05]  /*05e0*/  @!P0 BRA `(.L_x_7219) ;  /* 0x0000000000048947 */ /* 0x000fea0003800000 */
[----:B------:R2:W5:Y:S02]  /*05f0*/  LD.E R0, desc[UR4][R134.64+0xbc] ;  /* 0x0000bc0486007980 */ /* 0x000564000c101900 */
.L_x_7219:
[----:B------:R-:W-:Y:S05]  /*0600*/  BSYNC.RECONVERGENT B0 ;  /* 0x0000000000007941 */ /* 0x000fea0003800200 */
.L_x_7218:
[----:B-----5:R-:W-:Y:S02]  /*0610*/  IADD3 R62, PT, PT, R0, R4, -R12 ;  /* 0x00000004003e7210 */ /* 0x020fe40007ffe80c */
.L_x_7217:
[----:B------:R-:W-:Y:S05]  /*0620*/  BSYNC.RECONVERGENT B1 ;  /* 0x0000000000017941 */ /* 0x000fea0003800200 */
.L_x_7215:
[----:B------:R-:W3:Y:S01]  /*0630*/  S2R R227, SR_CTAID.X ;  /* 0x0000000000e37919 */ /* 0x000ee20000002500 */
[----:B------:R-:W-:Y:S01]  /*0640*/  MOV R15, 0x1f0 ;  /* 0x000001f0000f7802 */ /* 0x000fe20000000f00 */
[----:B------:R-:W-:-:S03]  /*0650*/  IMAD.MOV.U32 R3, RZ, RZ, 0x0 ;  /* 0x00000000ff037424 */ /* 0x000fc600078e00ff */
[----:B------:R-:W-:Y:S01]  /*0660*/  MOV R2, R15 ;  /* 0x0000000f00027202 */ /* 0x000fe20000000f00 */
[----:B---3--:R-:W-:-:S05]  /*0670*/  IMAD.SHL.U32 R21, R227, 0x40, RZ ;  /* 0x00000040e3157824 */ /* 0x008fca00078e00ff */
[----:B------:R-:W-:-:S13]  /*0680*/  ISETP.GT.AND P0, PT, R63, R21, PT ;  /* 0x000000153f00720c */ /* 0x000fda0003f04270 */
[----:B-12---:R-:W-:Y:S05]  /*0690*/  @!P0 RET.REL.NODEC R2 `(_ZN5flash24flash_fwd_splitkv_kernelI23Flash_fwd_kernel_traitsILi64ELi64ELi256ELi4ELb0ELb0EN7cutlass6half_tE19Flash_kernel_traitsILi64ELi64ELi256ELi4ES3_EELb0ELb1ELb0ELb0ELb1ELb0ELb1ELb0EEEvNS_16Flash_fwd_paramsE) ;  /* 0xfffffff802588950 */ /* 0x006fea0003c3ffff */
        /* <DEDUP_REMOVED lines=61> */
[----:B------:R-:W5:Y:S04]  /*0a70*/  LD.E.64 R2, desc[UR4][R134.64+0xa8] ;  /* 0x0000a80486027980 */ /* 0x000f68000c101b00 */
[----:B------:R-:W5:Y:S01]  /*0a80*/  LD.E.64 R134, desc[UR4][R134.64+0x78] ;  /* 0x0000780486867980 */ /* 0x000f62000c101b00 */
[----:B------:R-:W-:Y:S01]  /*0a90*/  SHF.R.U32.HI R10, RZ, 0x4, R221 ;  /* 0x00000004ff0a7819 */ /* 0x000fe200000116dd */
[----:B------:R-:W-:-:S04]  /*0aa0*/  IMAD.IADD R7, R63, 0x1, -R21 ;  /* 0x000000013f077824 */ /* 0x000fc800078e0a15 */
[----:B------:R-:W-:-:S05]  /*0ab0*/  VIADD R6, R10, 0x10 ;  /* 0x000000100a067836 */ /* 0x000fca0000000000 */
[-C--:B------:R-:W-:Y:S02]  /*0ac0*/  ISETP.GE.AND P5, PT, R6, R7.reuse, PT ;  /* 0x000000070600720c */ /* 0x080fe40003fa6270 */
[----:B------:R-:W-:Y:S01]  /*0ad0*/  ISETP.GE.AND P1, PT, R10, R7, PT ;  /* 0x000000070a00720c */ /* 0x000fe20003f26270 */
[----:B--2---:R-:W-:-:S04]  /*0ae0*/  IMAD R0, R8, UR8, R23 ;  /* 0x0000000808007c24 */ /* 0x004fc8000f8e0217 */
[----:B---3--:R-:W-:-:S04]  /*0af0*/  IMAD R0, R0, R4, R16 ;  /* 0x0000000400007224 */ /* 0x008fc800078e0210 */
[----:B------:R-:W-:Y:S02]  /*0b00*/  IMAD R0, R9, R0, R21 ;  /* 0x0000000009007224 */ /* 0x000fe400078e0215 */
[----:B------:R-:W-:Y:S02]  /*0b10*/  VIADD R8, R10, 0x8 ;  /* 0x000000080a087836 */ /* 0x000fe40000000000 */
[C---:B----4-:R-:W-:Y:S01]  /*0b20*/  IMAD R4, R0.reuse, R5, RZ ;  /* 0x0000000500047224 */ /* 0x050fe200078e02ff */
[----:B------:R-:W-:Y:S02]  /*0b30*/  IADD3 R6, P2, PT, R0, R10, RZ ;  /* 0x0000000a00067210 */ /* 0x000fe40007f5e0ff */
[----:B------:R-:W-:Y:S02]  /*0b40*/  ISETP.GE.AND P0, PT, R8, R7, PT ;  /* 0x000000070800720c */ /* 0x000fe40003f06270 */
[----:B------:R-:W-:Y:S02]  /*0b50*/  LEA.HI.X.SX32 R8, R0, RZ, 0x1, P2 ;  /* 0x000000ff00087211 */ /* 0x000fe400010f0eff */
[----:B-----5:R-:W-:-:S02]  /*0b60*/  LEA R2, P2, R6, R2, 0x2 ;  /* 0x0000000206027211 */ /* 0x020fc400078410ff */
[C---:B------:R-:W-:Y:S01]  /*0b70*/  LEA R5, P3, R221.reuse, R4, 0x2 ;  /* 0x00000004dd057211 */ /* 0x040fe200078610ff */
[----:B------:R-:W-:Y:S01]  /*0b80*/  VIADD R9, R10, 0x18 ;  /* 0x000000180a097836 */ /* 0x000fe20000000000 */
[----:B------:R-:W-:Y:S01]  /*0b90*/  LEA.HI.X R3, R6, R3, R8, 0x2, P2 ;  /* 0x0000000306037211 */ /* 0x000fe200010f1408 */
[----:B------:R-:W-:Y:S01]  /*0ba0*/  VIADD R6, R10, 0x28 ;  /* 0x000000280a067836 */ /* 0x000fe20000000000 */
[----:B------:R-:W-:Y:S02]  /*0bb0*/  LEA.HI.X.SX32 R0, R4, RZ, 0x1, P3 ;  /* 0x000000ff04007211 */ /* 0x000fe400018f0eff */
[----:B------:R-:W-:Y:S02]  /*0bc0*/  LOP3.LUT P2, R221, R221, 0xf, RZ, 0xc0, !PT ;  /* 0x0000000fdddd7812 */ /* 0x000fe4000784c0ff */
[-C--:B------:R-:W-:Y:S02]  /*0bd0*/  ISETP.GE.AND P4, PT, R9, R7.reuse, PT ;  /* 0x000000070900720c */ /* 0x080fe40003f86270 */
[----:B------:R-:W-:Y:S01]  /*0be0*/  P2R R8, PR, RZ, 0x4 ;  /* 0x00000004ff087803 */ /* 0x000fe20000000000 */
[----:B------:R-:W-:Y:S01]  /*0bf0*/  VIADD R9, R10, 0x20 ;  /* 0x000000200a097836 */ /* 0x000fe20000000000 */
[----:B------:R-:W-:-:S02]  /*0c00*/  ISETP.GE.AND P2, PT, R6, R7, PT ;  /* 0x000000070600720c */ /* 0x000fc40003f46270 */
[----:B------:R-:W-:Y:S01]  /*0c10*/  LEA R4, P3, R5, R134, 0x2 ;  /* 0x0000008605047211 */ /* 0x000fe200078610ff */
[C---:B------:R-:W-:Y:S01]  /*0c20*/  VIADD R6, R10.reuse, 0x38 ;  /* 0x000000380a067836 */ /* 0x040fe20000000000 */
[----:B------:R-:W-:Y:S02]  /*0c30*/  ISETP.NE.OR P6, PT, R221, RZ, P0 ;  /* 0x000000ffdd00720c */ /* 0x000fe400007c5670 */
[----:B------:R-:W-:Y:S01]  /*0c40*/  LEA.HI.X R5, R5, R135, R0, 0x2, P3 ;  /* 0x0000008705057211 */ /* 0x000fe200018f1400 */
[----:B------:R-:W-:Y:S01]  /*0c50*/  VIADD R0, R10, 0x30 ;  /* 0x000000300a007836 */ /* 0x000fe20000000000 */
[----:B------:R-:W-:-:S03]  /*0c60*/  ISETP.GE.AND P3, PT, R9, R7, PT ;  /* 0x000000070900720c */ /* 0x000fc60003f66270 */
[----:B------:R-:W-:Y:S01]  /*0c70*/  @!P1 ST.E.128 desc[UR4][R4.64], RZ ;  /* 0x000000ff04009985 */ /* 0x000fe2000c101d04 */
[----:B------:R-:W-:-:S03]  /*0c80*/  ISETP.GE.AND P1, PT, R0, R7, PT ;  /* 0x000000070000720c */ /* 0x000fc60003f26270 */
[----:B------:R-:W-:Y:S01]  /*0c90*/  @!P0 ST.E.128 desc[UR4][R4.64+0x800], RZ ;  /* 0x000800ff04008985 */ /* 0x000fe2000c101d04 */
[----:B------:R-:W-:Y:S01]  /*0ca0*/  ISETP.GE.AND P0, PT, R6, R7, PT ;  /* 0x000000070600720c */ /* 0x000fe20003f06270 */
[----:B------:R-:W-:Y:S02]  /*0cb0*/  @!P6 IMAD.MOV.U32 R0, RZ, RZ, -0x800000 ;  /* 0xff800000ff00e424 */ /* 0x000fe400078e00ff */
[----:B------:R-:W-:Y:S01]  /*0cc0*/  @!P5 ST.E.128 desc[UR4][R4.64+0x1000], RZ ;  /* 0x001000ff0400d985 */ /* 0x000fe2000c101d04 */
[----:B------:R-:W-:-:S03]  /*0cd0*/  ISETP.NE.OR P5, PT, R221, RZ, P5 ;  /* 0x000000ffdd00720c */ /* 0x000fc60002fa5670 */
[----:B------:R-:W-:Y:S04]  /*0ce0*/  @!P4 ST.E.128 desc[UR4][R4.64+0x1800], RZ ;  /* 0x001800ff0400c985 */ /* 0x000fe8000c101d04 */
[----:B------:R-:W-:Y:S01]  /*0cf0*/  @!P3 ST.E.128 desc[UR4][R4.64+0x2000], RZ ;  /* 0x002000ff0400b985 */ /* 0x000fe2000c101d04 */
[----:B------:R-:W-:-:S03]  /*0d00*/  ISETP.NE.OR P3, PT, R221, RZ, P3 ;  /* 0x000000ffdd00720c */ /* 0x000fc60001f65670 */
[----:B------:R-:W-:Y:S01]  /*0d10*/  @!P2 ST.E.128 desc[UR4][R4.64+0x2800], RZ ;  /* 0x002800ff0400a985 */ /* 0x000fe2000c101d04 */
[----:B------:R-:W-:-:S03]  /*0d20*/  ISETP.NE.OR P2, PT, R221, RZ, P2 ;  /* 0x000000ffdd00720c */ /* 0x000fc60001745670 */
[----:B------:R-:W-:Y:S04]  /*0d30*/  @!P1 ST.E.128 desc[UR4][R4.64+0x3000], RZ ;  /* 0x003000ff04009985 */ /* 0x000fe8000c101d04 */
[----:B------:R2:W-:Y:S04]  /*0d40*/  @!P0 ST.E.128 desc[UR4][R4.64+0x3800], RZ ;  /* 0x003800ff04008985 */ /* 0x0005e8000c101d04 */
[----:B------:R3:W-:Y:S01]  /*0d50*/  @!P6 ST.E desc[UR4][R2.64+0x20], R0 ;  /* 0x000020000200e985 */ /* 0x0007e2000c101904 */
[----:B------:R-:W-:Y:S02]  /*0d60*/  ISETP.NE.AND P6, PT, R8, RZ, PT ;  /* 0x000000ff0800720c */ /* 0x000fe40003fc5270 */
[----:B------:R-:W-:-:S02]  /*0d70*/  ISETP.NE.OR P4, PT, R221, RZ, P4 ;  /* 0x000000ffdd00720c */ /* 0x000fc40002785670 */
[C---:B------:R-:W-:Y:S02]  /*0d80*/  ISETP.NE.OR P1, PT, R221.reuse, RZ, P1 ;  /* 0x000000ffdd00720c */ /* 0x040fe40000f25670 */
[----:B------:R-:W-:Y:S02]  /*0d90*/  ISETP.GE.OR P6, PT, R10, R7, P6 ;  /* 0x000000070a00720c */ /* 0x000fe400037c6670 */
[----:B------:R-:W-:-:S07]  /*0da0*/  ISETP.NE.OR P0, PT, R221, RZ, P0 ;  /* 0x000000ffdd00720c */ /* 0x000fce0000705670 */
[----:B------:R-:W-:Y:S02]  /*0db0*/  @!P4 IMAD.MOV.U32 R6, RZ, RZ, -0x800000 ;  /* 0xff800000ff06c424 */ /* 0x000fe400078e00ff */
[----:B--2---:R-:W-:Y:S02]  /*0dc0*/  @!P3 IMAD.MOV.U32 R5, RZ, RZ, -0x800000 ;  /* 0xff800000ff05b424 */ /* 0x004fe400078e00ff */
[----:B------:R-:W-:Y:S02]  /*0dd0*/  @!P2 IMAD.MOV.U32 R4, RZ, RZ, -0x800000 ;  /* 0xff800000ff04a424 */ /* 0x000fe400078e00ff */
[----:B---3--:R-:W-:Y:S01]  /*0de0*/  @!P5 IMAD.MOV.U32 R0, RZ, RZ, -0x800000 ;  /* 0xff800000ff00d424 */ /* 0x008fe200078e00ff */
[----:B------:R2:W-:Y:S01]  /*0df0*/  @!P3 ST.E desc[UR4][R2.64+0x80], R5 ;  /* 0x000080050200b985 */ /* 0x0005e2000c101904 */
[----:B------:R-:W-:-:S03]  /*0e00*/  @!P6 IMAD.MOV.U32 R7, RZ, RZ, -0x800000 ;  /* 0xff800000ff07e424 */ /* 0x000fc600078e00ff */
        /* <DEDUP_REMOVED lines=8> */
[----:B-1----:R-:W-:Y:S05]  /*0e90*/  @P0 RET.REL.NODEC R4 `(_ZN5flash24flash_fwd_splitkv_kernelI23Flash_fwd_kernel_traitsILi64ELi64ELi256ELi4ELb0ELb0EN7cutlass6half_tE19Flash_kernel_traitsILi64ELi64ELi256ELi4ES3_EELb0ELb1ELb0ELb0ELb1ELb0ELb1ELb0EEEvNS_16Flash_fwd_paramsE) ;  /* 0xfffffff004580950 */ /* 0x002fea0003c3ffff */
[----:B------:R-:W-:-:S05]  /*0ea0*/  MOV R0, 0xff800000 ;  /* 0xff80000000007802 */ /* 0x000fca0000000f00 */
[----:B------:R1:W-:Y:S02]  /*0eb0*/  ST.E desc[UR4][R2.64+0xe0], R0 ;  /* 0x0000e00002007985 */ /* 0x0003e4000c101904 */
[----:B-1----:R-:W-:Y:S02]  /*0ec0*/  MOV R2, R15 ;  /* 0x0000000f00027202 */ /* 0x002fe40000000f00 */
[----:B------:R-:W-:-:S04]  /*0ed0*/  MOV R3, 0x0 ;  /* 0x0000000000037802 */ /* 0x000fc80000000f00 */
[----:B------:R-:W-:Y:S05]  /*0ee0*/  RET.REL.NODEC R2 `(_ZN5flash24flash_fwd_splitkv_kernelI23Flash_fwd_kernel_traitsILi64ELi64ELi256ELi4ELb0ELb0EN7cutlass6half_tE19Flash_kernel_traitsILi64ELi64ELi256ELi4ES3_EELb0ELb1ELb0ELb0ELb1ELb0ELb1ELb0EEEvNS_16Flash_fwd_paramsE) ;  /* 0xfffffff002447950 */ /* 0x000fea0003c3ffff */
.L_x_7220:
        /* <DEDUP_REMOVED lines=16> */
[----:B------:R-:W3:Y:S04]  /*0ff0*/  LD.E.64 R12, desc[UR4][R134.64+0x38] ;  /* 0x00003804860c7980 */ /* 0x000ee8000c101b00 */
[----:B------:R-:W3:Y:S01]  /*1000*/  LD.E R22, desc[UR4][R134.64+0x68] ;  /* 0x0000680486167980 */ /* 0x000ee2000c101900 */
[----:B------:R-:W-:-:S03]  /*1010*/  LEA R61, R252, 0xffffff00, 0x8 ;  /* 0xffffff00fc3d7811 */ /* 0x000fc600078e40ff */
        /* <DEDUP_REMOVED lines=35> */
[----:B------:R3:W-:Y:S01]  /*1250*/  STL.64 [R1+0x28], R12 ;  /* 0x0000280c01007387 */ /* 0x0007e20000100a00 */
[----:B------:R-:W-:Y:S01]  /*1260*/  MOV R2, R45 ;  /* 0x0000002d00027202 */ /* 0x000fe20000000f00 */
[----:B------:R-:W-:Y:S01]  /*1270*/  IMAD.MOV.U32 R3, RZ, RZ, R44 ;  /* 0x000000ffff037224 */ /* 0x000fe200078e002c */
[----:B------:R-:W-:Y:S01]  /*1280*/  MOV R17, R13 ;  /* 0x0000000d00117202 */ /* 0x000fe20000000f00 */
[----:B------:R-:W-:Y:S01]  /*1290*/  IMAD.MOV.U32 R16, RZ, RZ, R12 ;  /* 0x000000ffff107224 */ /* 0x000fe200078e000c */
[----:B------:R-:W4:Y:S01]  /*12a0*/  LD.E.64 R14, desc[UR4][R134.64+0x28] ;  /* 0x00002804860e7980 */ /* 0x000f22000c101b00 */
[----:B------:R-:W-:-:S05]  /*12b0*/  IMAD.WIDE R2, R5, 0x4, R2 ;  /* 0x0000000405027825 */ /* 0x000fca00078e0202 */
[----:B-----5:R1:W2:Y:S04]  /*12c0*/  LD.E R9, desc[UR4][R2.64] ;  /* 0x0000000402097980 */ /* 0x0202a8000c101900 */
[----:B---3--:R-:W3:Y:S01]  /*12d0*/  LD.E.64 R12, desc[UR4][R134.64+0x50] ;  /* 0x00005004860c7980 */ /* 0x008ee2000c101b00 */
        /* <DEDUP_REMOVED lines=40> */
[----:B---3--:R-:W-:Y:S02]  /*1560*/  IMAD R4, R13, R0, RZ ;  /* 0x000000000d047224 */ /* 0x008fe400078e02ff */
        /* <DEDUP_REMOVED lines=10> */
.L_x_7222:
        /* <DEDUP_REMOVED lines=12> */
[----:B------:R-:W-:Y:S02]  /*16d0*/  MOV R25, R61 ;  /* 0x0000003d00197202 */ /* 0x000fe40000000f00 */
[----:B--2---:R-:W-:-:S04]  /*16e0*/  IABS R0, R22 ;  /* 0x0000001600007213 */ /* 0x004fc80000000000 */
[----:B------:R-:W-:Y:S01]  /*16f0*/  MOV R8, R0 ;  /* 0x0000000000087202 */ /* 0x000fe20000000f00 */
[----:B---3--:R2:W-:Y:S01]  /*1700*/  STL.64 [R1+0x28], R2 ;  /* 0x0000280201007387 */ /* 0x0085e20000100a00 */
        /* <DEDUP_REMOVED lines=14> */
[----:B------:R-:W-:-:S05]  /*17f0*/  IMAD R0, R6, R2, R0 ;  /* 0x0000000206007224 */ /* 0x000fca00078e0200 */
[----:B------:R-:W-:Y:S01]  /*1800*/  ISETP.GT.U32.AND P1, PT, R8, R0, PT ;  /* 0x000000000800720c */ /* 0x000fe20003f24070 */
[----:B------:R-:W-:Y:S01]  /*1810*/  @!P2 IMAD R4, R19, R12, RZ ;  /* 0x0000000c1304a224 */ /* 0x000fe200078e02ff */
[----:B------:R-:W-:-:S05]  /*1820*/  @!P2 SHF.R.S32.HI R3, RZ, 0x1f, R12 ;  /* 0x0000001fff03a819 */ /* 0x000fca000001140c */
[----:B------:R-:W-:Y:S02]  /*1830*/  @!P2 IMAD R4, R3, R13, R4 ;  /* 0x0000000d0304a224 */ /* 0x000fe400078e0204 */
[----:B------:R-:W-:Y:S01]  /*1840*/  @!P2 IMAD.WIDE.U32 R2, R13, R12, RZ ;  /* 0x0000000c0d02a225 */ /* 0x000fe200078e00ff */
[----:B------:R-:W-:-:S03]  /*1850*/  @!P2 SHF.R.S32.HI R5, RZ, 0x1f, R9 ;  /* 0x0000001fff05a819 */ /* 0x000fc60000011409 */
[-C--:B------:R-:W-:Y:S01]  /*1860*/  @!P1 IADD3 R0, PT, PT, R0, -R8.reuse, RZ ;  /* 0x8000000800009210 */ /* 0x080fe20007ffe0ff */
[----:B------:R-:W-:Y:S02]  /*1870*/  @!P2 IMAD.IADD R3, R3, 0x1, R4 ;  /* 0x000000010303a824 */ /* 0x000fe400078e0204 */
[----:B----4-:R-:W-:Y:S01]  /*1880*/  @!P2 IMAD R4, R11, R9, RZ ;  /* 0x000000090b04a224 */ /* 0x010fe200078e02ff */
[----:B------:R-:W-:-:S03]  /*1890*/  ISETP.GE.U32.AND P4, PT, R0, R8, PT ;  /* 0x000000080000720c */ /* 0x000fc60003f86070 */
        /* <DEDUP_REMOVED lines=45> */
.L_x_7223:
[----:B------:R-:W-:Y:S05]  /*1b70*/  BSYNC.RECONVERGENT B0 ;  /* 0x0000000000007941 */ /* 0x000fea0003800200 */
.L_x_7221:
        /* <DEDUP_REMOVED lines=8> */
[----:B------:R-:W-:-:S05]  /*1c00*/  IMAD.SHL.U32 R222, R221, 0x8, RZ ;  /* 0x00000008ddde7824 */ /* 0x000fca00078e00ff */
[C---:B------:R-:W-:Y:S02]  /*1c10*/  LOP3.LUT R0, R222.reuse, 0x1c0, RZ, 0xc0, !PT ;  /* 0x000001c0de007812 */ /* 0x040fe400078ec0ff */
[----:B------:R-:W-:Y:S02]  /*1c20*/  LOP3.LUT R46, R222, 0x38, RZ, 0xc0, !PT ;  /* 0x00000038de2e7812 */ /* 0x000fe400078ec0ff */
[----:B------:R-:W-:Y:S01]  /*1c30*/  LOP3.LUT R4, R0, 0x38, R221, 0xf8, !PT ;  /* 0x0000003800047812 */ /* 0x000fe200078ef8dd */
[----:B------:R3:W-:Y:S01]  /*1c40*/  STL [R1+0x44], R0 ;  /* 0x0000440001007387 */ /* 0x0007e20000100800 */
[----:B------:R-:W-:-:S04]  /*1c50*/  LOP3.LUT R5, R222, 0x1e00, RZ, 0xc0, !PT ;  /* 0x00001e00de057812 */ /* 0x000fc800078ec0ff */
[----:B------:R-:W-:Y:S01]  /*1c60*/  LOP3.LUT R26, R5, R4, R46, 0xf6, !PT ;  /* 0x00000004051a7212 */ /* 0x000fe200078ef62e */
[----:B------:R-:W-:Y:S01]  /*1c70*/  IMAD.IADD R21, R63, 0x1, -R21 ;  /* 0x000000013f157824 */ /* 0x000fe200078e0a15 */
[----:B------:R-:W-:-:S04]  /*1c80*/  SHF.R.S32.HI R11, RZ, 0x1f, R47 ;  /* 0x0000001fff0b7819 */ /* 0x000fc8000001142f */
[----:B------:R1:W-:Y:S01]  /*1c90*/  STL [R1+0x4c], R21 ;  /* 0x00004c1501007387 */ /* 0x0003e20000100800 */
[----:B------:R-:W1:Y:S01]  /*1ca0*/  S2UR UR6, SR_CgaCtaId ;  /* 0x00000000000679c3 */ /* 0x000e620000008800 */
[----:B------:R-:W-:Y:S02]  /*1cb0*/  UMOV UR7, 0x400 ;  /* 0x0000040000077882 */ /* 0x000fe40000000000 */
[----:B-1----:R-:W-:-:S06]  /*1cc0*/  ULEA UR6, UR6, UR7, 0x18 ;  /* 0x0000000706067291 */ /* 0x002fcc000f8ec0ff */
[----:B------:R-:W-:Y:S01]  /*1cd0*/  MOV R224, UR6 ;  /* 0x0000000600e07c02 */ /* 0x000fe20008000f00 */
[----:B--2---:R-:W-:-:S04]  /*1ce0*/  @P1 IMAD.WIDE.U32 R4, R12, R20, RZ ;  /* 0x000000140c041225 */ /* 0x004fc800078e00ff */
[-C--:B---3--:R-:W-:Y:S02]  /*1cf0*/  @!P1 IMAD R0, R3, R23.reuse, RZ ;  /* 0x0000001703009224 */ /* 0x088fe400078e02ff */
[----:B------:R-:W-:-:S03]  /*1d00*/  @!P1 IMAD.WIDE.U32 R2, R2, R23, RZ ;  /* 0x0000001702029225 */ /* 0x000fc600078e00ff */
[----:B------:R-:W-:Y:S02]  /*1d10*/  @!P1 MOV R14, R2 ;  /* 0x00000002000e9202 */ /* 0x000fe40000000f00 */
[----:B------:R-:W-:Y:S01]  /*1d20*/  SHF.R.U32.HI R2, RZ, 0x3, R221 ;  /* 0x00000003ff027819 */ /* 0x000fe200000116dd */
[----:B------:R-:W-:Y:S01]  /*1d30*/  @P1 IMAD R10, R13, R20, RZ ;  /* 0x000000140d0a1224 */ /* 0x000fe200078e02ff */
[----:B------:R-:W-:Y:S02]  /*1d40*/  @P1 MOV R14, R4 ;  /* 0x00000004000e1202 */ /* 0x000fe40000000f00 */
[----:B------:R-:W-:Y:S01]  /*1d50*/  IADD3 R4, P0, PT, R46, R15, RZ ;  /* 0x0000000f2e047210 */ /* 0x000fe20007f1e0ff */
[----:B------:R-:W-:Y:S02]  /*1d60*/  VIADD R30, R2, 0x10 ;  /* 0x00000010021e7836 */ /* 0x000fe40000000000 */
[----:B------:R-:W-:Y:S02]  /*1d70*/  @!P1 IMAD.IADD R0, R3, 0x1, R0 ;  /* 0x0000000103009824 */ /* 0x000fe400078e0200 */
[----:B------:R-:W-:Y:S01]  /*1d80*/  @P1 IMAD.IADD R0, R5, 0x1, R10 ;  /* 0x0000000105001824 */ /* 0x000fe200078e020a */
[----:B------:R-:W-:Y:S01]  /*1d90*/  IADD3.X R5, PT, PT, RZ, R16, RZ, P0, !PT ;  /* 0x00000010ff057210 */ /* 0x000fe200007fe4ff */
[----:B------:R-:W-:Y:S01]  /*1da0*/  IMAD R3, R7, R47, RZ ;  /* 0x0000002f07037224 */ /* 0x000fe200078e02ff */
[----:B------:R-:W-:Y:S01]  /*1db0*/  ISETP.GE.AND P3, PT, R30, R21, PT ;  /* 0x000000151e00720c */ /* 0x000fe20003f66270 */
[----:B------:R-:W-:Y:S01]  /*1dc0*/  VIADD R28, R2, 0x20 ;  /* 0x00000020021c7836 */ /* 0x000fe20000000000 */
[----:B------:R-:W-:Y:S01]  /*1dd0*/  IADD3 R14, P0, PT, R46, R14, RZ ;  /* 0x0000000e2e0e7210 */ /* 0x000fe20007f1e0ff */
[----:B------:R-:W-:-:S02]  /*1de0*/  VIADD R29, R2, 0x30 ;  /* 0x00000030021d7836 */ /* 0x000fc40000000000 */
[----:B------:R-:W-:Y:S02]  /*1df0*/  IMAD R20, R6, R11, R3 ;  /* 0x0000000b06147224 */ /* 0x000fe400078e0203 */
[----:B----4-:R-:W-:Y:S02]  /*1e00*/  IMAD R7, R49, R2, RZ ;  /* 0x0000000231077224 */ /* 0x010fe400078e02ff */
[----:B------:R-:W-:Y:S01]  /*1e10*/  IMAD.WIDE.U32 R10, R2, R48, R4 ;  /* 0x00000030020a7225 */ /* 0x000fe200078e0004 */
[----:B------:R-:W-:-:S03]  /*1e20*/  ISETP.GE.AND P2, PT, R28, R21, PT ;  /* 0x000000151c00720c */ /* 0x000fc60003f46270 */
[----:B------:R-:W-:Y:S01]  /*1e30*/  IMAD.MOV.U32 R3, RZ, RZ, RZ ;  /* 0x000000ffff037224 */ /* 0x000fe200078e00ff */
[----:B------:R-:W-:Y:S01]  /*1e40*/  IADD3.X R15, PT, PT, RZ, R0, RZ, P0, !PT ;  /* 0x00000000ff0f7210 */ /* 0x000fe200007fe4ff */
[----:B------:R-:W-:Y:S01]  /*1e50*/  IMAD.IADD R0, R11, 0x1, R7 ;  /* 0x000000010b007824 */ /* 0x000fe200078e0207 */
[-C--:B------:R-:W-:Y:S01]  /*1e60*/  ISETP.GE.AND P5, PT, R29, R21.reuse, PT ;  /* 0x000000151d00720c */ /* 0x080fe20003fa6270 */
[----:B------:R-:W-:Y:S01]  /*1e70*/  IMAD.WIDE.U32 R16, R227, 0x40, R2 ;  /* 0x00000040e3107825 */ /* 0x000fe200078e0002 */
[----:B------:R-:W-:Y:S02]  /*1e80*/  ISETP.GE.AND P4, PT, R2, R21, PT ;  /* 0x000000150200720c */ /* 0x000fe40003f86270 */
[----:B------:R-:W-:Y:S01]  /*1e90*/  LEA R27, P0, R10, R18, 0x1 ;  /* 0x000000120a1b7211 */ /* 0x000fe200078008ff */
[----:B------:R-:W-:-:S03]  /*1ea0*/  IMAD.WIDE.U32 R6, R47, R6, R14 ;  /* 0x000000062f067225 */ /* 0x000fc600078e000e */
[----:B------:R-:W-:Y:S02]  /*1eb0*/  LEA.HI.X R31, R10, R19, R0, 0x1, P0 ;  /* 0x000000130a1f7211 */ /* 0x000fe400000f0c00 */
[C---:B------:R-:W-:Y:S01]  /*1ec0*/  @!P3 IADD3 R0, P0, PT, R16.reuse, 0x10, RZ ;  /* 0x000000101000b810 */ /* 0x040fe20007f1e0ff */
[--C-:B------:R-:W-:Y:S01]  /*1ed0*/  @!P1 IMAD.MOV.U32 R4, RZ, RZ, R12.reuse ;  /* 0x000000ffff049224 */ /* 0x100fe200078e000c */
[-C--:B------:R-:W-:Y:S01]  /*1ee0*/  @!P1 MOV R5, R13.reuse ;  /* 0x0000000d00059202 */ /* 0x080fe20000000f00 */
[----:B------:R-:W-:Y:S01]  /*1ef0*/  @P1 IMAD.MOV.U32 R4, RZ, RZ, R12 ;  /* 0x000000ffff041224 */ /* 0x000fe200078e000c */
[----:B------:R-:W-:Y:S01]  /*1f00*/  @P1 MOV R5, R13 ;  /* 0x0000000d00051202 */ /* 0x000fe20000000f00 */
[----:B------:R-:W-:Y:S01]  /*1f10*/  IMAD.IADD R7, R7, 0x1, R20 ;  /* 0x0000000107077824 */ /* 0x000fe200078e0214 */
[C---:B------:R-:W-:Y:S01]  /*1f20*/  @!P2 IADD3 R3, P1, PT, R16.reuse, 0x20, RZ ;  /* 0x000000201003a810 */ /* 0x040fe20007f3e0ff */
[--C-:B------:R-:W-:Y:S01]  /*1f30*/  @!P3 IMAD.X R11, RZ, RZ, R17.reuse, P0 ;  /* 0x000000ffff0bb224 */ /* 0x100fe200000e0611 */
[----:B------:R-:W-:Y:S01]  /*1f40*/  @!P5 IADD3 R19, P0, PT, R16, 0x30, RZ ;  /* 0x000000301013d810 */ /* 0x000fe20007f1e0ff */
[----:B------:R-:W-:Y:S01]  /*1f50*/  @!P4 IMAD R10, R17, R4, RZ ;  /* 0x00000004110ac224 */ /* 0x000fe200078e02ff */
[----:B------:R-:W-:Y:S01]  /*1f60*/  @!P3 MOV R13, R7 ;  /* 0x00000007000db202 */ /* 0x000fe20000000f00 */
[----:B------:R-:W-:Y:S01]  /*1f70*/  @!P2 IMAD.X R23, RZ, RZ, R17, P1 ;  /* 0x000000ffff17a224 */ /* 0x000fe200008e0611 */
[----:B------:R-:W-:Y:S01]  /*1f80*/  @!P5 IADD3.X R24, PT, PT, RZ, R17, RZ, P0, !PT ;  /* 0x00000011ff18d210 */ /* 0x000fe200007fe4ff */
[----:B------:R-:W-:-:S02]  /*1f90*/  @!P3 IMAD.MOV.U32 R12, RZ, RZ, R6 ;  /* 0x000000ffff0cb224 */ /* 0x000fc400078e0006 */
[----:B------:R-:W-:Y:S02]  /*1fa0*/  @!P3 IMAD R17, R11, R4, RZ ;  /* 0x000000040b11b224 */ /* 0x000fe400078e02ff */
[C---:B------:R-:W-:Y:S01]  /*1fb0*/  @!P4 IMAD R18, R16.reuse, R5, R10 ;  /* 0x000000051012c224 */ /* 0x040fe200078e020a */
[----:B------:R-:W-:Y:S01]  /*1fc0*/  @!P5 MOV R20, R6 ;  /* 0x000000060014d202 */ /* 0x000fe20000000f00 */
[----:B------:R-:W-:-:S04]  /*1fd0*/  @!P4 IMAD.WIDE.U32 R10, R16, R4, R6 ;  /* 0x00000004100ac225 */ /* 0x000fc800078e0006 */
[----:B------:R-:W-:Y:S02]  /*1fe0*/  @!P2 IMAD.MOV.U32 R14, RZ, RZ, R6 ;  /* 0x000000ffff0ea224 */ /* 0x000fe400078e0006 */
[--C-:B------:R-:W-:Y:S02]  /*1ff0*/  @!P2 IMAD.MOV.U32 R15, RZ, RZ, R7.reuse ;  /* 0x000000ffff0fa224 */ /* 0x100fe400078e0007 */
[----:B------:R-:W-:Y:S02]  /*2000*/  @!P5 IMAD.MOV.U32 R21, RZ, RZ, R7 ;  /* 0x000000ffff15d224 */ /* 0x000fe400078e0007 */
[----:B------:R-:W-:Y:S02]  /*2010*/  @!P2 IMAD R16, R23, R4, RZ ;  /* 0x000000041710a224 */ /* 0x000fe400078e02ff */
[-C--:B------:R-:W-:Y:S02]  /*2020*/  @!P3 IMAD R17, R5, R0.reuse, R17 ;  /* 0x000000000511b224 */ /* 0x080fe400078e0211 */
[----:B------:R-:W-:-:S04]  /*2030*/  @!P3 IMAD.WIDE.U32 R6, R4, R0, R12 ;  /* 0x000000000406b225 */ /* 0x000fc800078e000c */
[----:B------:R-:W-:Y:S02]  /*2040*/  @!P5 IMAD R0, R24, R4, RZ ;  /* 0x000000041800d224 */ /* 0x000fe400078e02ff */
[-C--:B------:R-:W-:Y:S02]  /*2050*/  @!P2 IMAD R16, R5, R3.reuse, R16 ;  /* 0x000000030510a224 */ /* 0x080fe400078e0210 */
[----:B------:R-:W-:-:S04]  /*2060*/  @!P2 IMAD.WIDE.U32 R12, R4, R3, R14 ;  /* 0x00000003040ca225 */ /* 0x000fc800078e000e */
[----:B------:R-:W-:Y:S02]  /*2070*/  @!P3 IMAD.IADD R3, R7, 0x1, R17 ;  /* 0x000000010703b824 */ /* 0x000fe400078e0211 */
[-C--:B------:R-:W-:Y:S02]  /*2080*/  @!P5 IMAD R7, R5, R19.reuse, R0 ;  /* 0x000000130507d224 */ /* 0x080fe400078e0200 */
[----:B------:R-:W-:Y:S02]  /*2090*/  @!P5 IMAD.WIDE.U32 R4, R4, R19, R20 ;  /* 0x000000130404d225 */ /* 0x000fe400078e0014 */
[----:B------:R-:W2:Y:S02]  /*20a0*/  LD.E.64 R20, desc[UR4][R134.64+0x10] ;  /* 0x0000100486147980 */ /* 0x000ea4000c101b00 */
[----:B------:R-:W-:Y:S01]  /*20b0*/  @!P4 IMAD.IADD R11, R11, 0x1, R18 ;  /* 0x000000010b0bc824 */ /* 0x000fe200078e0212 */
[----:B------:R-:W-:Y:S01]  /*20c0*/  @!P4 LEA R18, P1, R10, R8, 0x1 ;  /* 0x000000080a12c211 */ /* 0x000fe200078208ff */
[----:B------:R-:W-:-:S03]  /*20d0*/  @!P2 IMAD.IADD R0, R13, 0x1, R16 ;  /* 0x000000010d00a824 */ /* 0x000fc600078e0210 */
[-C--:B------:R-:W-:Y:S02]  /*20e0*/  @!P4 LEA.HI.X R19, R10, R9.reuse, R11, 0x1, P1 ;  /* 0x000000090a13c211 */ /* 0x080fe400008f0c0b */
[-C--:B------:R-:W-:Y:S02]  /*20f0*/  @!P2 LEA R10, P1, R12, R8.reuse, 0x1 ;  /* 0x000000080c0aa211 */ /* 0x080fe400078208ff */
[----:B------:R-:W-:Y:S02]  /*2100*/  @!P3 LEA R14, P0, R6, R8, 0x1 ;  /* 0x00000008060eb211 */ /* 0x000fe400078008ff */
[-C--:B------:R-:W-:Y:S01]  /*2110*/  @!P2 LEA.HI.X R11, R12, R9.reuse, R0, 0x1, P1 ;  /* 0x000000090c0ba211 */ /* 0x080fe200008f0c00 */
[----:B------:R-:W-:Y:S01]  /*2120*/  IMAD R0, R252, -0x100, R62 ;  /* 0xffffff00fc007824 */ /* 0x000fe200078e023e */
[----:B------:R-:W-:Y:S02]  /*2130*/  LEA R16, R26, R224, 0x1 ;  /* 0x000000e01a107211 */ /* 0x000fe400078e08ff */
[----:B------:R-:W-:Y:S01]  /*2140*/  @!P3 LEA.HI.X R15, R6, R9, R3, 0x1, P0 ;  /* 0x00000009060fb211 */ /* 0x000fe200000f0c03 */
[----:B------:R-:W-:-:S02]  /*2150*/  VIADD R0, R0, 0x100 ;  /* 0x0000010000007836 */ /* 0x000fc40000000000 */
[----:B------:R-:W-:Y:S01]  /*2160*/  @!PT LDS RZ, [RZ] ;  /* 0x00000000fffff984 */ /* 0x000fe20000000800 */
[----:B------:R-:W-:Y:S01]  /*2170*/  @!PT LDS RZ, [RZ] ;  /* 0x00000000fffff984 */ /* 0x000fe20000000800 */
[----:B------:R-:W-:Y:S01]  /*2180*/  @!PT LDS RZ, [RZ] ;  /* 0x00000000fffff984 */ /* 0x000fe20000000800 */
[----:B------:R-:W-:Y:S01]  /*2190*/  @!P4 LDGSTS.E.BYPASS.LTC128B.128 [R16], desc[UR4][R18.64] ;  /* 0x000000001210cfae */ /* 0x000fe2000b981a04 */
[----:B------:R-:W-:Y:S01]  /*21a0*/  @!P5 IMAD.IADD R3, R5, 0x1, R7 ;  /* 0x000000010503d824 */ /* 0x000fe200078e0207 */
[----:B------:R-:W-:Y:S02]  /*21b0*/  @!P5 LEA R6, P0, R4, R8, 0x1 ;  /* 0x000000080406d211 */ /* 0x000fe400078008ff */
[----:B------:R-:W-:Y:S01]  /*21c0*/  @!P3 LDGSTS.E.BYPASS.LTC128B.128 [R16+0x800], desc[UR4][R14.64] ;  /* 0x008000000e10bfae */ /* 0x000fe2000b981a04 */
[----:B------:R-:W-:-:S03]  /*21d0*/  ISETP.GE.AND P1, PT, R28, R0, PT ;  /* 0x000000001c00720c */ /* 0x000fc60003f26270 */
[----:B------:R-:W-:Y:S01]  /*21e0*/  @!P2 LDGSTS.E.BYPASS.LTC128B.128 [R16+0x1000], desc[UR4][R10.64] ;  /* 0x010000000a10afae */ /* 0x000fe2000b981a04 */
[CC--:B------:R-:W-:Y:S02]  /*21f0*/  ISETP.GE.AND P2, PT, R2.reuse, R0.reuse, PT ;  /* 0x000000000200720c */ /* 0x0c0fe40003f46270 */
[----:B------:R-:W-:Y:S02]  /*2200*/  IADD3 R33, PT, PT, R2, 0x40, RZ ;  /* 0x0000004002217810 */ /* 0x000fe40007ffe0ff */
[----:B------:R-:W-:Y:S01]  /*2210*/  @!P5 LEA.HI.X R7, R4, R9, R3, 0x1, P0 ;  /* 0x000000090407d211 */ /* 0x000fe200000f0c03 */
[----:B------:R-:W-:Y:S01]  /*2220*/  IMAD.SHL.U32 R3, R48, 0x10, RZ ;  /* 0x0000001030037824 */ /* 0x000fe200078e00ff */
[-C--:B------:R-:W-:Y:S02]  /*2230*/  ISETP.GE.AND P4, PT, R33, R0.reuse, PT ;  /* 0x000000002100720c */ /* 0x080fe40003f86270 */
[----:B------:R-:W-:Y:S01]  /*2240*/  ISETP.GE.AND P3, PT, R30, R0, PT ;  /* 0x000000001e00720c */ /* 0x000fe20003f66270 */
[----:B------:R1:W-:Y:S01]  /*2250*/  @!P5 LDGSTS.E.BYPASS.LTC128B.128 [R16+0x1800], desc[UR4][R6.64] ;  /* 0x018000000610dfae */ /* 0x0003e2000b981a04 */
[----:B------:R-:W-:-:S02]  /*2260*/  SHF.L.U64.HI R5, R48, 0x4, R49 ;  /* 0x0000000430057819 */ /* 0x000fc40000010231 */
[----:B------:R-:W-:Y:S02]  /*2270*/  LEA R4, P0, R3, R27, 0x1 ;  /* 0x0000001b03047211 */ /* 0x000fe400078008ff */
[----:B------:R-:W-:Y:S02]  /*2280*/  ISETP.GE.AND P5, PT, R29, R0, PT ;  /* 0x000000001d00720c */ /* 0x000fe40003fa6270 */
[----:B------:R-:W-:Y:S02]  /*2290*/  LEA.HI.X R5, R3, R31, R5, 0x1, P0 ;  /* 0x0000001f03057211 */ /* 0x000fe400000f0c05 */
[----:B------:R-:W-:Y:S02]  /*22a0*/  @!P1 LEA R8, P0, R48, R4, 0x5 ;  /* 0x0000000430089211 */ /* 0x000fe400078028ff */
[----:B------:R-:W-:Y:S02]  /*22b0*/  IADD3 R40, PT, PT, R2, 0x50, RZ ;  /* 0x0000005002287810 */ /* 0x000fe40007ffe0ff */
[----:B------:R-:W-:Y:S01]  /*22c0*/  @!P1 LEA.HI.X R9, R48, R5, R49, 0x5, P0 ;  /* 0x0000000530099211 */ /* 0x000fe200000f2c31 */
[----:B------:R-:W-:-:S02]  /*22d0*/  @!P4 IMAD R3, R49, 0x60, RZ ;  /* 0x000000603103c824 */ /* 0x000fc400078e02ff */
[----:B-1----:R-:W-:Y:S02]  /*22e0*/  @!P2 IMAD.MOV.U32 R6, RZ, RZ, R27 ;  /* 0x000000ffff06a224 */ /* 0x002fe400078e001b */
[----:B------:R-:W-:-:S05]  /*22f0*/  @!P2 IMAD.MOV.U32 R7, RZ, RZ, R31 ;  /* 0x000000ffff07a224 */ /* 0x000fca00078e001f */
[----:B------:R1:W-:Y:S04]  /*2300*/  @!P2 LDGSTS.E.BYPASS.LTC128B.128 [R16+0x2000], desc[UR4][R6.64] ;  /* 0x020000000610afae */ /* 0x0003e8000b981a04 */
[----:B------:R-:W-:Y:S01]  /*2310*/  @!P3 LDGSTS.E.BYPASS.LTC128B.128 [R16+0x2800], desc[UR4][R4.64] ;  /* 0x028000000410bfae */ /* 0x000fe2000b981a04 */
[----:B------:R-:W-:-:S03]  /*2320*/  ISETP.GE.AND P3, PT, R40, R0, PT ;  /* 0x000000002800720c */ /* 0x000fc60003f66270 */
[----:B------:R3:W-:Y:S01]  /*2330*/  @!P1 LDGSTS.E.BYPASS.LTC128B.128 [R16+0x3000], desc[UR4][R8.64] ;  /* 0x0300000008109fae */ /* 0x0007e2000b981a04 */
[C---:B------:R-:W-:Y:S01]  /*2340*/  VIADD R39, R2.reuse, 0x60 ;  /* 0x0000006002277836 */ /* 0x040fe20000000000 */
[C---:B------:R-:W-:Y:S01]  /*2350*/  LOP3.LUT R32, R2.reuse, 0x80, RZ, 0xfc, !PT ;  /* 0x0000008002207812 */ /* 0x040fe200078efcff */
[----:B------:R-:W-:-:S03]  /*2360*/  VIADD R38, R2, 0x70 ;  /* 0x0000007002267836 */ /* 0x000fc60000000000 */
[----:B------:R-:W-:Y:S02]  /*2370*/  ISETP.GE.AND P0, PT, R39, R0, PT ;  /* 0x000000002700720c */ /* 0x000fe40003f06270 */
[----:B-1----:R-:W-:Y:S01]  /*2380*/  @!P4 MOV R6, R4 ;  /* 0x000000040006c202 */ /* 0x002fe20000000f00 */
[----:B------:R-:W-:-:S04]  /*2390*/  @!P4 IMAD.MOV.U32 R7, RZ, RZ, R5 ;  /* 0x000000ffff07c224 */ /* 0x000fc800078e0005 */
[C---:B------:R-:W-:Y:S01]  /*23a0*/  @!P4 IMAD.WIDE.U32 R6, R48.reuse, 0x60, R6 ;  /* 0x000000603006c825 */ /* 0x040fe200078e0006 */
[----:B---3--:R-:W-:-:S04]  /*23b0*/  @!P5 LEA R8, P1, R48, R4, 0x6 ;  /* 0x000000043008d211 */ /* 0x008fc800078230ff */
[----:B------:R-:W-:Y:S02]  /*23c0*/  @!P4 IADD3 R7, PT, PT, R7, R3, RZ ;  /* 0x000000030707c210 */ /* 0x000fe40007ffe0ff */
[----:B------:R-:W-:Y:S02]  /*23d0*/  @!P5 LEA.HI.X R9, R48, R5, R49, 0x6, P1 ;  /* 0x000000053009d211 */ /* 0x000fe400008f3431 */
[----:B------:R-:W-:-:S03]  /*23e0*/  IADD3 R37, PT, PT, R2, 0xa0, RZ ;  /* 0x000000a002257810 */ /* 0x000fc60007ffe0ff */
[----:B------:R1:W-:Y:S04]  /*23f0*/  @!P5 LDGSTS.E.BYPASS.LTC128B.128 [R16+0x3800], desc[UR4][R8.64] ;  /* 0x038000000810dfae */ /* 0x0003e8000b981a04 */
[----:B------:R3:W-:Y:S01]  /*2400*/  @!P4 LDGSTS.E.BYPASS.LTC128B.128 [R16+0x4000], desc[UR4][R6.64] ;  /* 0x040000000610cfae */ /* 0x0007e2000b981a04 */
[-C--:B------:R-:W-:Y:S02]  /*2410*/  ISETP.GE.AND P4, PT, R32, R0.reuse, PT ;  /* 0x000000002000720c */ /* 0x080fe40003f86270 */
[----:B------:R-:W-:Y:S01]  /*2420*/  ISETP.GE.AND P5, PT, R38, R0, PT ;  /* 0x000000002600720c */ /* 0x000fe20003fa6270 */
[----:B------:R-:W-:Y:S04]  /*2430*/  STL [R1+0x14], R27 ;  /* 0x0000141b01007387 */ /* 0x000fe80000100800 */
[----:B------:R4:W-:Y:S01]  /*2440*/  STL [R1+0x10], R31 ;  /* 0x0000101f01007387 */ /* 0x0009e20000100800 */
[----:B------:R-:W-:Y:S01]  /*2450*/  @!P0 IMAD R3, R49, 0xa0, RZ ;  /* 0x000000a031038824 */ /* 0x000fe200078e02ff */
[----:B-1----:R-:W-:-:S04]  /*2460*/  @!P3 LEA R8, P1, R48, R4, 0x7 ;  /* 0x000000043008b211 */ /* 0x002fc800078238ff */
[-C--:B------:R-:W-:Y:S02]  /*2470*/  @!P3 LEA.HI.X R9, R48, R5.reuse, R49, 0x7, P1 ;  /* 0x000000053009b211 */ /* 0x080fe400008f3c31 */
[----:B------:R-:W-:Y:S01]  /*2480*/  ISETP.GE.AND P1, PT, R37, R0, PT ;  /* 0x000000002500720c */ /* 0x000fe20003f26270 */
[----:B---3--:R-:W-:Y:S01]  /*2490*/  @!P0 IMAD.MOV.U32 R6, RZ, RZ, R4 ;  /* 0x000000ffff068224 */ /* 0x008fe200078e0004 */
[----:B------:R-:W-:Y:S01]  /*24a0*/  @!P0 MOV R7, R5 ;  /* 0x0000000500078202 */ /* 0x000fe20000000f00 */
[----:B------:R1:W-:Y:S01]  /*24b0*/  @!P3 LDGSTS.E.BYPASS.LTC128B.128 [R16+0x4800], desc[UR4][R8.64] ;  /* 0x048000000810bfae */ /* 0x0003e2000b981a04 */
[----:B----4-:R-:W-:-:S04]  /*24c0*/  IADD3 R31, PT, PT, R2, 0x90, RZ ;  /* 0x00000090021f7810 */ /* 0x010fc80007ffe0ff */
[----:B------:R-:W-:Y:S01]  /*24d0*/  ISETP.GE.AND P3, PT, R31, R0, PT ;  /* 0x000000001f00720c */ /* 0x000fe20003f66270 */
[----:B------:R-:W-:Y:S01]  /*24e0*/  @!P0 IMAD.WIDE.U32 R6, R48, 0xa0, R6 ;  /* 0x000000a030068825 */ /* 0x000fe200078e0006 */
[----:B------:R-:W-:-:S03]  /*24f0*/  @!P5 MOV R11, R5 ;  /* 0x00000005000bd202 */ /* 0x000fc60000000f00 */
[----:B------:R-:W-:Y:S01]  /*2500*/  @!P0 IMAD.IADD R7, R7, 0x1, R3 ;  /* 0x0000000107078824 */ /* 0x000fe200078e0203 */
[-C--:B------:R-:W-:Y:S01]  /*2510*/  @!P1 MOV R13, R5.reuse ;  /* 0x00000005000d9202 */ /* 0x080fe20000000f00 */
[C---:B------:R-:W-:Y:S02]  /*2520*/  @!P4 IMAD R14, R49.reuse, 0xe0, RZ ;  /* 0x000000e0310ec824 */ /* 0x040fe400078e02ff */
[--C-:B------:R-:W-:Y:S01]  /*2530*/  @!P5 IMAD.MOV.U32 R10, RZ, RZ, R4.reuse ;  /* 0x000000ffff0ad224 */ /* 0x100fe200078e0004 */
[----:B------:R3:W-:Y:S01]  /*2540*/  @!P0 LDGSTS.E.BYPASS.LTC128B.128 [R16+0x5000], desc[UR4][R6.64] ;  /* 0x0500000006108fae */ /* 0x0007e2000b981a04 */
[--C-:B------:R-:W-:Y:S02]  /*2550*/  @!P1 IMAD.MOV.U32 R12, RZ, RZ, R4.reuse ;  /* 0x000000ffff0c9224 */ /* 0x100fe400078e0004 */
[----:B------:R-:W-:Y:S01]  /*2560*/  @!P5 IMAD R3, R49, 0xc0, RZ ;  /* 0x000000c03103d824 */ /* 0x000fe200078e02ff */
[----:B-1----:R-:W-:Y:S01]  /*2570*/  @!P4 MOV R9, R5 ;  /* 0x000000050009c202 */ /* 0x002fe20000000f00 */
[----:B------:R-:W-:-:S04]  /*2580*/  @!P4 IMAD.MOV.U32 R8, RZ, RZ, R4 ;  /* 0x000000ffff08c224 */ /* 0x000fc800078e0004 */
[----:B------:R-:W-:-:S04]  /*2590*/  @!P4 IMAD.WIDE.U32 R8, R48, 0xe0, R8 ;  /* 0x000000e03008c825 */ /* 0x000fc800078e0008 */
[C---:B------:R-:W-:Y:S01]  /*25a0*/  @!P5 IMAD.WIDE.U32 R10, R48.reuse, 0xc0, R10 ;  /* 0x000000c0300ad825 */ /* 0x040fe200078e000a */
[----:B------:R-:W-:Y:S02]  /*25b0*/  @!P4 IADD3 R9, PT, PT, R9, R14, RZ ;  /* 0x0000000e0909c210 */ /* 0x000fe40007ffe0ff */
[C---:B------:R-:W-:Y:S01]  /*25c0*/  @!P3 LEA R14, P0, R48.reuse, R4, 0x8 ;  /* 0x00000004300eb211 */ /* 0x040fe200078040ff */
[----:B------:R-:W-:Y:S02]  /*25d0*/  @!P1 IMAD R15, R49, 0x120, RZ ;  /* 0x00000120310f9824 */ /* 0x000fe400078e02ff */
[----:B------:R-:W-:-:S04]  /*25e0*/  @!P1 IMAD.WIDE.U32 R12, R48, 0x120, R12 ;  /* 0x00000120300c9825 */ /* 0x000fc800078e000c */
[----:B------:R-:W-:Y:S02]  /*25f0*/  @!P5 IMAD.IADD R11, R11, 0x1, R3 ;  /* 0x000000010b0bd824 */ /* 0x000fe400078e0203 */
[----:B---3--:R-:W-:Y:S01]  /*2600*/  @!P1 IMAD.IADD R7, R13, 0x1, R15 ;  /* 0x000000010d079824 */ /* 0x008fe200078e020f */
[----:B------:R-:W-:Y:S01]  /*2610*/  @!P3 LEA.HI.X R15, R48, R5, R49, 0x8, P0 ;  /* 0x00000005300fb211 */ /* 0x000fe200000f4431 */
[C---:B------:R-:W-:Y:S01]  /*2620*/  VIADD R26, R2.reuse, 0xd0 ;  /* 0x000000d0021a7836 */ /* 0x040fe20000000000 */
[----:B------:R-:W-:Y:S01]  /*2630*/  @!P1 MOV R6, R12 ;  /* 0x0000000c00069202 */ /* 0x000fe20000000f00 */
[C---:B------:R-:W-:Y:S01]  /*2640*/  VIADD R36, R2.reuse, 0xf0 ;  /* 0x000000f002247836 */ /* 0x040fe20000000000 */
[C---:B------:R-:W-:Y:S01]  /*2650*/  IADD3 R27, PT, PT, R2.reuse, 0xc0, RZ ;  /* 0x000000c0021b7810 */ /* 0x040fe20007ffe0ff */
[----:B------:R1:W-:Y:S01]  /*2660*/  @!P5 LDGSTS.E.BYPASS.LTC128B.128 [R16+0x5800], desc[UR4][R10.64] ;  /* 0x058000000a10dfae */ /* 0x0003e2000b981a04 */
[C---:B------:R-:W-:Y:S01]  /*2670*/  VIADD R23, R2.reuse, 0xb0 ;  /* 0x000000b002177836 */ /* 0x040fe20000000000 */
[----:B------:R-:W-:-:S02]  /*2680*/  IADD3 R24, PT, PT, R2, 0xe0, RZ ;  /* 0x000000e002187810 */ /* 0x000fc40007ffe0ff */
[----:B------:R3:W-:Y:S01]  /*2690*/  @!P4 LDGSTS.E.BYPASS.LTC128B.128 [R16+0x6000], desc[UR4][R8.64] ;  /* 0x060000000810cfae */ /* 0x0007e2000b981a04 */
[----:B------:R-:W-:-:S03]  /*26a0*/  ISETP.GE.AND P4, PT, R27, R0, PT ;  /* 0x000000001b00720c */ /* 0x000fc60003f86270 */
[----:B------:R4:W-:Y:S01]  /*26b0*/  @!P3 LDGSTS.E.BYPASS.LTC128B.128 [R16+0x6800], desc[UR4][R14.64] ;  /* 0x068000000e10bfae */ /* 0x0009e2000b981a04 */
[-C--:B------:R-:W-:Y:S02]  /*26c0*/  ISETP.GE.AND P3, PT, R26, R0.reuse, PT ;  /* 0x000000001a00720c */ /* 0x080fe40003f66270 */
[-C--:B------:R-:W-:Y:S01]  /*26d0*/  ISETP.GE.AND P0, PT, R36, R0.reuse, PT ;  /* 0x000000002400720c */ /* 0x080fe20003f06270 */
[----:B------:R4:W-:Y:S01]  /*26e0*/  @!P1 LDGSTS.E.BYPASS.LTC128B.128 [R16+0x7000], desc[UR4][R6.64] ;  /* 0x0700000006109fae */ /* 0x0009e2000b981a04 */
[-C--:B------:R-:W-:Y:S02]  /*26f0*/  ISETP.GE.AND P1, PT, R24, R0.reuse, PT ;  /* 0x000000001800720c */ /* 0x080fe40003f26270 */
[----:B------:R-:W-:-:S03]  /*2700*/  ISETP.GE.AND P5, PT, R23, R0, PT ;  /* 0x000000001700720c */ /* 0x000fc60003fa6270 */
[----:B------:R-:W-:-:S04]  /*2710*/  @!P4 IMAD R3, R49, 0x160, RZ ;  /* 0x000001603103c824 */ /* 0x000fc800078e02ff */
[C---:B------:R-:W-:Y:S01]  /*2720*/  @!P3 IMAD R17, R49.reuse, 0x180, RZ ;  /* 0x000001803111b824 */ /* 0x040fe200078e02ff */
[-C--:B-1----:R-:W-:Y:S01]  /*2730*/  @!P4 MOV R10, R4.reuse ;  /* 0x00000004000ac202 */ /* 0x082fe20000000f00 */
[--C-:B------:R-:W-:Y:S01]  /*2740*/  @!P4 IMAD.MOV.U32 R11, RZ, RZ, R5.reuse ;  /* 0x000000ffff0bc224 */ /* 0x100fe200078e0005 */
[-C--:B---3--:R-:W-:Y:S01]  /*2750*/  @!P3 MOV R8, R4.reuse ;  /* 0x000000040008b202 */ /* 0x088fe20000000f00 */
[--C-:B------:R-:W-:Y:S02]  /*2760*/  @!P3 IMAD.MOV.U32 R9, RZ, RZ, R5.reuse ;  /* 0x000000ffff09b224 */ /* 0x100fe400078e0005 */
[----:B------:R-:W-:Y:S01]  /*2770*/  @!P5 IMAD R12, R49, 0x140, RZ ;  /* 0x00000140310cd824 */ /* 0x000fe200078e02ff */
[-C--:B----4-:R-:W-:Y:S01]  /*2780*/  @!P0 MOV R14, R4.reuse ;  /* 0x00000004000e8202 */ /* 0x090fe20000000f00 */
[--C-:B------:R-:W-:Y:S01]  /*2790*/  @!P0 IMAD.MOV.U32 R15, RZ, RZ, R5.reuse ;  /* 0x000000ffff0f8224 */ /* 0x100fe200078e0005 */
[----:B------:R-:W-:Y:S01]  /*27a0*/  @!P1 MOV R6, R4 ;  /* 0x0000000400069202 */ /* 0x000fe20000000f00 */
[----:B------:R-:W-:-:S02]  /*27b0*/  @!P1 IMAD.MOV.U32 R7, RZ, RZ, R5 ;  /* 0x000000ffff079224 */ /* 0x000fc400078e0005 */
[----:B------:R-:W-:-:S04]  /*27c0*/  @!P5 IMAD.WIDE.U32 R4, R48, 0x140, R4 ;  /* 0x000001403004d825 */ /* 0x000fc800078e0004 */
[----:B------:R-:W-:Y:S01]  /*27d0*/  @!P4 IMAD.WIDE.U32 R10, R48, 0x160, R10 ;  /* 0x00000160300ac825 */ /* 0x000fe200078e000a */
[----:B------:R-:W-:-:S03]  /*27e0*/  @!P5 IADD3 R13, PT, PT, R5, R12, RZ ;  /* 0x0000000c050dd210 */ /* 0x000fc60007ffe0ff */
[----:B------:R-:W-:-:S04]  /*27f0*/  @!P3 IMAD.WIDE.U32 R8, R48, 0x180, R8 ;  /* 0x000001803008b825 */ /* 0x000fc800078e0008 */
[----:B------:R-:W-:Y:S02]  /*2800*/  @!P1 IMAD R18, R49, 0x1a0, RZ ;  /* 0x000001a031129824 */ /* 0x000fe400078e02ff */
[----:B------:R-:W-:Y:S01]  /*2810*/  @!P1 IMAD.WIDE.U32 R6, R48, 0x1a0, R6 ;  /* 0x000001a030069825 */ /* 0x000fe200078e0006 */
[----:B------:R-:W-:-:S03]  /*2820*/  @!P3 IADD3 R9, PT, PT, R9, R17, RZ ;  /* 0x000000110909b210 */ /* 0x000fc60007ffe0ff */
[----:B------:R-:W-:Y:S02]  /*2830*/  @!P5 IMAD.MOV.U32 R12, RZ, RZ, R4 ;  /* 0x000000ffff0cd224 */ /* 0x000fe400078e0004 */
[----:B------:R-:W-:Y:S02]  /*2840*/  @!P4 IMAD.IADD R11, R11, 0x1, R3 ;  /* 0x000000010b0bc824 */ /* 0x000fe400078e0203 */
[----:B------:R-:W-:Y:S01]  /*2850*/  @!P0 IMAD R19, R49, 0x1c0, RZ ;  /* 0x000001c031138824 */ /* 0x000fe200078e02ff */
[----:B------:R-:W-:Y:S01]  /*2860*/  @!P5 LDGSTS.E.BYPASS.LTC128B.128 [R16+0x7800], desc[UR4][R12.64] ;  /* 0x078000000c10dfae */ /* 0x000fe2000b981a04 */
[----:B------:R-:W-:-:S03]  /*2870*/  @!P0 IMAD.WIDE.U32 R14, R48, 0x1c0, R14 ;  /* 0x000001c0300e8825 */ /* 0x000fc600078e000e */
[----:B------:R-:W-:Y:S01]  /*2880*/  @!P4 LDGSTS.E.BYPASS.LTC128B.128 [R16+0x8000], desc[UR4][R10.64] ;  /* 0x080000000a10cfae */ /* 0x000fe2000b981a04 */
[----:B------:R-:W-:Y:S01]  /*2890*/  @!P1 IMAD.IADD R7, R7, 0x1, R18 ;  /* 0x0000000107079824 */ /* 0x000fe200078e0212 */
[----:B------:R-:W-:Y:S02]  /*28a0*/  @!P0 IADD3 R5, PT, PT, R15, R19, RZ ;  /* 0x000000130f058210 */ /* 0x000fe40007ffe0ff */
[----:B------:R-:W-:Y:S01]  /*28b0*/  @!P0 MOV R4, R14 ;  /* 0x0000000e00048202 */ /* 0x000fe20000000f00 */
[----:B------:R-:W-:Y:S04]  /*28c0*/  @!P3 LDGSTS.E.BYPASS.LTC128B.128 [R16+0x8800], desc[UR4][R8.64] ;  /* 0x088000000810bfae */ /* 0x000fe8000b981a04 */
[----:B------:R1:W-:Y:S04]  /*28d0*/  @!P1 LDGSTS.E.BYPASS.LTC128B.128 [R16+0x9000], desc[UR4][R6.64] ;  /* 0x0900000006109fae */ /* 0x0003e8000b981a04 */
[----:B------:R3:W-:Y:S04]  /*28e0*/  @!P0 LDGSTS.E.BYPASS.LTC128B.128 [R16+0x9800], desc[UR4][R4.64] ;  /* 0x0980000004108fae */ /* 0x0007e8000b981a04 */
[----:B------:R-:W0:Y:S04]  /*28f0*/  LDGDEPBAR ;  /* 0x00000000000079af */ /* 0x000e280000000000 */
[----:B------:R4:W5:Y:S04]  /*2900*/  LD.E R226, desc[UR4][R134.64+0x184] ;  /* 0x0001840486e27980 */ /* 0x000968000c101900 */
[----:B------:R4:W5:Y:S01]  /*2910*/  LD.E R225, desc[UR4][R134.64+0x188] ;  /* 0x0001880486e17980 */ /* 0x000962000c101900 */
[----:B-1----:R-:W-:-:S04]  /*2920*/  IABS R6, R22 ;  /* 0x0000001600067213 */ /* 0x002fc80000000000 */
[----:B---3--:R-:W1:Y:S01]  /*2930*/  I2F.RP R4, R6 ;  /* 0x0000000600047306 */ /* 0x008e620000209400 */
[----:B------:R-:W-:Y:S01]  /*2940*/  IABS R8, R22 ;  /* 0x0000001600087213 */ /* 0x000fe20000000000 */
[----:B------:R-:W-:-:S06]  /*2950*/  DEPBAR.LE SB0, 0x0 ;  /* 0x000080000000791a */ /* 0x000fcc0000000000 */
        /* <DEDUP_REMOVED lines=8> */
[----:B------:R-:W-:-:S03]  /*29e0*/  MOV R4, R3 ;  /* 0x0000000300047202 */ /* 0x000fc60000000f00 */
[----:B------:R-:W-:-:S05]  /*29f0*/  IMAD.MOV R3, RZ, RZ, -R8 ;  /* 0x000000ffff037224 */ /* 0x000fca00078e0a08 */
[----:B------:R-:W-:Y:S01]  /*2a00*/  MOV R5, R3 ;  /* 0x0000000300057202 */ /* 0x000fe20000000f00 */
        /* <DEDUP_REMOVED lines=8> */
[----:B------:R-:W-:Y:S01]  /*2a90*/  ISETP.NE.AND P1, PT, R22, RZ, PT ;  /* 0x000000ff1600720c */ /* 0x000fe20003f25270 */
[----:B------:R-:W-:-:S04]  /*2aa0*/  IMAD R4, R41, R230, RZ ;  /* 0x000000e629047224 */ /* 0x000fc800078e02ff */
[----:B------:R-:W-:Y:S02]  /*2ab0*/  @P3 VIADD R3, R3, 0x1 ;  /* 0x0000000103033836 */ /* 0x000fe40000000000 */
[----:B------:R-:W-:-:S04]  /*2ac0*/  IMAD R6, R25, R231, R4 ;  /* 0x000000e719067224 */ /* 0x000fc800078e0204 */
[----:B------:R-:W-:Y:S02]  /*2ad0*/  @!P0 IADD3 R3, PT, PT, -R3, RZ, RZ ;  /* 0x000000ff03038210 */ /* 0x000fe40007ffe1ff */
[----:B------:R-:W-:Y:S01]  /*2ae0*/  @!P1 LOP3.LUT R3, RZ, R22, RZ, 0x33, !PT ;  /* 0x00000016ff039212 */ /* 0x000fe200078e33ff */
[----:B------:R-:W-:-:S03]  /*2af0*/  IMAD.WIDE.U32 R4, R25, R230, RZ ;  /* 0x000000e619047225 */ /* 0x000fc600078e00ff */
[----:B------:R-:W-:Y:S01]  /*2b00*/  SHF.R.S32.HI R9, RZ, 0x1f, R3 ;  /* 0x0000001fff097819 */ /* 0x000fe20000011403 */
[-C--:B------:R-:W-:Y:S02]  /*2b10*/  IMAD R8, R35, R3.reuse, RZ ;  /* 0x0000000323087224 */ /* 0x080fe400078e02ff */
[----:B------:R-:W-:Y:S01]  /*2b20*/  IMAD.IADD R7, R5, 0x1, R6 ;  /* 0x0000000105077824 */ /* 0x000fe200078e0206 */
[----:B------:R-:W-:Y:S01]  /*2b30*/  IADD3 R6, P1, P0, R4, R42, R46 ;  /* 0x0000002a04067210 */ /* 0x000fe2000783e02e */
[----:B------:R-:W-:-:S04]  /*2b40*/  IMAD.WIDE.U32 R4, R34, R3, RZ ;  /* 0x0000000322047225 */ /* 0x000fc800078e00ff */
[----:B------:R-:W-:Y:S01]  /*2b50*/  IMAD R3, R9, R34, R8 ;  /* 0x0000002209037224 */ /* 0x000fe200078e0208 */
[----:B------:R-:W-:Y:S02]  /*2b60*/  IADD3.X R7, PT, PT, R7, R43, RZ, P1, P0 ;  /* 0x0000002b07077210 */ /* 0x000fe40000fe04ff */
[----:B------:R-:W-:Y:S02]  /*2b70*/  IADD3 R4, P0, PT, R6, R4, RZ ;  /* 0x0000000406047210 */ /* 0x000fe40007f1e0ff */
[----:B------:R-:W-:-:S05]  /*2b80*/  IADD3 R5, PT, PT, R5, R3, RZ ;  /* 0x0000000305057210 */ /* 0x000fca0007ffe0ff */
[----:B------:R-:W-:Y:S02]  /*2b90*/  IMAD.X R5, R7, 0x1, R5, P0 ;  /* 0x0000000107057824 */ /* 0x000fe400000e0605 */
[----:B------:R-:W-:-:S04]  /*2ba0*/  IMAD.WIDE.U32 R4, R2, R230, R4 ;  /* 0x000000e602047225 */ /* 0x000fc800078e0004 */
[----:B------:R-:W-:Y:S01]  /*2bb0*/  IMAD R2, R231, R2, RZ ;  /* 0x00000002e7027224 */ /* 0x000fe200078e02ff */
[----:B--2---:R-:W-:-:S04]  /*2bc0*/  LEA R10, P0, R4, R20, 0x1 ;  /* 0x00000014040a7211 */ /* 0x004fc800078008ff */
[----:B------:R-:W-:Y:S02]  /*2bd0*/  IADD3 R2, PT, PT, R5, R2, RZ ;  /* 0x0000000205027210 */ /* 0x000fe40007ffe0ff */
[----:B------:R-:W-:Y:S02]  /*2be0*/  MOV R3, R44 ;  /* 0x0000002c00037202 */ /* 0x000fe40000000f00 */
[----:B------:R-:W-:Y:S01]  /*2bf0*/  LEA.HI.X R11, R4, R21, R2, 0x1, P0 ;  /* 0x00000015040b7211 */ /* 0x000fe200000f0c02 */
[----:B------:R-:W-:Y:S01]  /*2c00*/  IMAD.MOV.U32 R2, RZ, RZ, R45 ;  /* 0x000000ffff027224 */ /* 0x000fe200078e002d */
[----:B------:R4:W-:Y:S04]  /*2c10*/  STL [R1+0x1c], R10 ;  /* 0x00001c0a01007387 */ /* 0x0009e80000100800 */
[----:B------:R4:W-:Y:S04]  /*2c20*/  STL [R1+0x18], R11 ;  /* 0x0000180b01007387 */ /* 0x0009e80000100800 */
[----:B------:R4:W-:Y:S02]  /*2c30*/  STL.64 [R1+0x8], R2 ;  /* 0x0000080201007387 */ /* 0x0009e40000100a00 */
[----:B------:R-:W-:Y:S05]  /*2c40*/  WARPSYNC.ALL ;  /* 0x0000000000007948 */ /* 0x000fea0003800000 */
[----:B------:R-:W-:Y:S01]  /*2c50*/  BAR.SYNC.DEFER_BLOCKING 0x0 ;  /* 0x0000000000007b1d */ /* 0x000fe20000010000 */
[----:B----4-:R-:W-:Y:S01]  /*2c60*/  IMAD.SHL.U32 R3, R230, 0x10, RZ ;  /* 0x00000010e6037824 */ /* 0x010fe200078e00ff */
[-C--:B------:R-:W-:Y:S01]  /*2c70*/  ISETP.GE.AND P0, PT, R30, R0.reuse, PT ;  /* 0x000000001e00720c */ /* 0x080fe20003f06270 */
[----:B------:R-:W-:Y:S01]  /*2c80*/  @!P2 IMAD.MOV.U32 R5, RZ, RZ, R11 ;  /* 0x000000ffff05a224 */ /* 0x000fe200078e000b */
[----:B------:R-:W-:Y:S01]  /*2c90*/  ISETP.GE.AND P5, PT, R28, R0, PT ;  /* 0x000000001c00720c */ /* 0x000fe20003fa6270 */
[----:B------:R-:W-:Y:S01]  /*2ca0*/  IMAD.SHL.U32 R22, R221, 0x40, RZ ;  /* 0x00000040dd167824 */ /* 0x000fe200078e00ff */
[----:B------:R-:W-:Y:S01]  /*2cb0*/  SHF.L.U64.HI R4, R230, 0x4, R231 ;  /* 0x00000004e6047819 */ /* 0x000fe200000102e7 */
[----:B------:R-:W-:Y:S01]  /*2cc0*/  BSSY.RECONVERGENT B1, `(.L_x_7224) ;  /* 0x0000224000017945 */ /* 0x000fe20003800200 */
[----:B------:R-:W-:-:S02]  /*2cd0*/  LEA R2, P1, R3, R10, 0x1 ;  /* 0x0000000a03027211 */ /* 0x000fc400078208ff */
[-C--:B------:R-:W-:Y:S01]  /*2ce0*/  ISETP.GE.AND P3, PT, R29, R0.reuse, PT ;  /* 0x000000001d00720c */ /* 0x080fe20003f66270 */
[----:B------:R-:W-:Y:S01]  /*2cf0*/  STL [R1+0x50], R22 ;  /* 0x0000501601007387 */ /* 0x000fe20000100800 */
[----:B------:R-:W-:Y:S01]  /*2d00*/  LEA.HI.X R3, R3, R11, R4, 0x1, P1 ;  /* 0x0000000b03037211 */ /* 0x000fe200008f0c04 */
[----:B------:R-:W-:Y:S01]  /*2d10*/  @!P2 IMAD.MOV.U32 R4, RZ, RZ, R10 ;  /* 0x000000ffff04a224 */ /* 0x000fe200078e000a */
[----:B------:R-:W-:Y:S02]  /*2d20*/  ISETP.GE.AND P4, PT, R33, R0, PT ;  /* 0x000000002100720c */ /* 0x000fe40003f86270 */
[----:B------:R-:W-:Y:S02]  /*2d30*/  SHF.R.U32.HI R60, RZ, 0x1, R221 ;  /* 0x00000001ff3c7819 */ /* 0x000fe400000116dd */
[----:B------:R-:W-:Y:S02]  /*2d40*/  @!P5 LEA R8, P1, R230, R2, 0x5 ;  /* 0x00000002e608d211 */ /* 0x000fe400078228ff */
[----:B------:R-:W-:-:S02]  /*2d50*/  LOP3.LUT R229, R22, 0x200, RZ, 0xc0, !PT ;  /* 0x0000020016e57812 */ /* 0x000fc400078ec0ff */
[----:B------:R-:W-:Y:S01]  /*2d60*/  @!P5 LEA.HI.X R9, R230, R3, R231, 0x5, P1 ;  /* 0x00000003e609d211 */ /* 0x000fe200008f2ce7 */
[----:B------:R-:W-:Y:S01]  /*2d70*/  @!PT LDS RZ, [RZ] ;  /* 0x00000000fffff984 */ /* 0x000fe20000000800 */
[----:B------:R-:W-:Y:S01]  /*2d80*/  @!PT LDS RZ, [RZ] ;  /* 0x00000000fffff984 */ /* 0x000fe20000000800 */
[----:B------:R-:W-:Y:S01]  /*2d90*/  @!PT LDS RZ, [RZ] ;  /* 0x00000000fffff984 */ /* 0x000fe20000000800 */
[----:B------:R1:W-:Y:S01]  /*2da0*/  @!P2 LDGSTS.E.BYPASS.LTC128B.128 [R16+0xa000], desc[UR4][R4.64] ;  /* 0x0a0000000410afae */ /* 0x0003e2000b981a04 */
[----:B------:R-:W-:-:S03]  /*2db0*/  ISETP.GE.AND P1, PT, R39, R0, PT ;  /* 0x000000002700720c */ /* 0x000fc60003f26270 */
[----:B------:R-:W-:Y:S01]  /*2dc0*/  @!P4 IMAD R10, R231, 0x60, RZ ;  /* 0x00000060e70ac824 */ /* 0x000fe200078e02ff */
[----:B------:R-:W-:Y:S01]  /*2dd0*/  @P2 STS.128 [R16+0xa000], RZ ;  /* 0x00a000ff10002388 */ /* 0x000fe20000000c00 */
[----:B------:R-:W-:-:S03]  /*2de0*/  ISETP.GE.AND P2, PT, R40, R0, PT ;  /* 0x000000002800720c */ /* 0x000fc60003f46270 */
[----:B------:R-:W-:Y:S04]  /*2df0*/  @P0 STS.128 [R16+0xa800], RZ ;  /* 0x00a800ff10000388 */ /* 0x000fe80000000c00 */
[----:B------:R-:W-:Y:S01]  /*2e00*/  @!PT LDS RZ, [RZ] ;  /* 0x00000000fffff984 */ /* 0x000fe20000000800 */
[----:B------:R-:W-:Y:S01]  /*2e10*/  @!PT LDS RZ, [RZ] ;  /* 0x00000000fffff984 */ /* 0x000fe20000000800 */
[----:B------:R-:W-:Y:S01]  /*2e20*/  @!PT LDS RZ, [RZ] ;  /* 0x00000000fffff984 */ /* 0x000fe20000000800 */
[----:B------:R-:W-:Y:S01]  /*2e30*/  @!P0 LDGSTS.E.BYPASS.LTC128B.128 [R16+0xa800], desc[UR4][R2.64] ;  /* 0x0a80000002108fae */ /* 0x000fe2000b981a04 */
[C---:B------:R-:W-:Y:S01]  /*2e40*/  @!P3 LEA R6, P0, R230.reuse, R2, 0x6 ;  /* 0x00000002e606b211 */ /* 0x040fe200078030ff */
[----:B------:R-:W-:Y:S02]  /*2e50*/  @!P1 IMAD R12, R231, 0xa0, RZ ;  /* 0x000000a0e70c9824 */ /* 0x000fe400078e02ff */
[----:B------:R-:W-:Y:S01]  /*2e60*/  @P5 STS.128 [R16+0xb000], RZ ;  /* 0x00b000ff10005388 */ /* 0x000fe20000000c00 */
[----:B------:R-:W-:Y:S02]  /*2e70*/  @!P3 LEA.HI.X R7, R230, R3, R231, 0x6, P0 ;  /* 0x00000003e607b211 */ /* 0x000fe400000f34e7 */
[-C--:B------:R-:W-:Y:S01]  /*2e80*/  ISETP.GE.AND P0, PT, R38, R0.reuse, PT ;  /* 0x000000002600720c */ /* 0x080fe20003f06270 */
[----:B------:R-:W-:Y:S01]  /*2e90*/  @!PT LDS RZ, [RZ] ;  /* 0x00000000fffff984 */ /* 0x000fe20000000800 */
[----:B------:R-:W-:Y:S01]  /*2ea0*/  @!PT LDS RZ, [RZ] ;  /* 0x00000000fffff984 */ /* 0x000fe20000000800 */
[----:B------:R-:W-:Y:S01]  /*2eb0*/  @!PT LDS RZ, [RZ] ;  /* 0x00000000fffff984 */ /* 0x000fe20000000800 */
[----:B------:R2:W-:Y:S01]  /*2ec0*/  @!P5 LDGSTS.E.BYPASS.LTC128B.128 [R16+0xb000], desc[UR4][R8.64] ;  /* 0x0b0000000810dfae */ /* 0x0005e2000b981a04 */
[----:B------:R-:W-:-:S03]  /*2ed0*/  ISETP.GE.AND P5, PT, R32, R0, PT ;  /* 0x000000002000720c */ /* 0x000fc60003fa6270 */
[----:B------:R-:W-:Y:S01]  /*2ee0*/  @P3 STS.128 [R16+0xb800], RZ ;  /* 0x00b800ff10003388 */ /* 0x000fe20000000c00 */
[----:B-1----:R-:W-:Y:S01]  /*2ef0*/  @!P4 MOV R5, R3 ;  /* 0x000000030005c202 */ /* 0x002fe20000000f00 */
[----:B------:R-:W-:Y:S02]  /*2f00*/  @!P4 IMAD.MOV.U32 R4, RZ, RZ, R2 ;  /* 0x000000ffff04c224 */ /* 0x000fe400078e0002 */
[----:B------:R-:W-:Y:S01]  /*2f10*/  @!PT LDS RZ, [RZ] ;  /* 0x00000000fffff984 */ /* 0x000fe20000000800 */
[----:B------:R-:W-:Y:S01]  /*2f20*/  @!PT LDS RZ, [RZ] ;  /* 0x00000000fffff984 */ /* 0x000fe20000000800 */
[----:B------:R-:W-:Y:S01]  /*2f30*/  @!PT LDS RZ, [RZ] ;  /* 0x00000000fffff984 */ /* 0x000fe20000000800 */
[----:B------:R1:W-:Y:S02]  /*2f40*/  @!P3 LDGSTS.E.BYPASS.LTC128B.128 [R16+0xb800], desc[UR4][R6.64] ;  /* 0x0b8000000610bfae */ /* 0x0003e4000b981a04 */
[C---:B------:R-:W-:Y:S02]  /*2f50*/  @!P4 IMAD.WIDE.U32 R4, R230.reuse, 0x60, R4 ;  /* 0x00000060e604c825 */ /* 0x040fe400078e0004 */
[----:B------:R-:W-:Y:S02]  /*2f60*/  @P4 STS.128 [R16+0xc000], RZ ;  /* 0x00c000ff10004388 */ /* 0x000fe40000000c00 */
[----:B------:R-:W-:Y:S01]  /*2f70*/  @!P4 IMAD.IADD R5, R5, 0x1, R10 ;  /* 0x000000010505c824 */ /* 0x000fe200078e020a */
[----:B------:R-:W-:Y:S01]  /*2f80*/  @!P2 LEA R10, P3, R230, R2, 0x7 ;  /* 0x00000002e60aa211 */ /* 0x000fe200078638ff */
[----:B------:R-:W-:-:S02]  /*2f90*/  @!P0 IMAD R13, R231, 0xc0, RZ ;  /* 0x000000c0e70d8824 */ /* 0x000fc400078e02ff */
[----:B------:R-:W-:Y:S01]  /*2fa0*/  @!P5 IMAD R14, R231, 0xe0, RZ ;  /* 0x000000e0e70ed824 */ /* 0x000fe200078e02ff */
[----:B------:R-:W-:Y:S01]  /*2fb0*/  @!PT LDS RZ, [RZ] ;  /* 0x00000000fffff984 */ /* 0x000fe20000000800 */
[----:B------:R-:W-:Y:S01]  /*2fc0*/  @!PT LDS RZ, [RZ] ;  /* 0x00000000fffff984 */ /* 0x000fe20000000800 */
[----:B------:R-:W-:Y:S01]  /*2fd0*/  @!PT LDS RZ, [RZ] ;  /* 0x00000000fffff984 */ /* 0x000fe20000000800 */
[----:B------:R3:W-:Y:S01]  /*2fe0*/  @!P4 LDGSTS.E.BYPASS.LTC128B.128 [R16+0xc000], desc[UR4][R4.64] ;  /* 0x0c0000000410cfae */ /* 0x0007e2000b981a04 */
[-C--:B------:R-:W-:Y:S02]  /*2ff0*/  ISETP.GE.AND P4, PT, R31, R0.reuse, PT ;  /* 0x000000001f00720c */ /* 0x080fe40003f86270 */
[C---:B------:R-:W-:Y:S01]  /*3000*/  @!P2 LEA.HI.X R11, R230.reuse, R3, R231, 0x7, P3 ;  /* 0x00000003e60ba211 */ /* 0x040fe200018f3ce7 */
[----:B------:R-:W-:Y:S01]  /*3010*/  @P2 STS.128 [R16+0xc800], RZ ;  /* 0x00c800ff10002388 */ /* 0x000fe20000000c00 */
[-C--:B------:R-:W-:Y:S01]  /*3020*/  ISETP.GE.AND P3, PT, R37, R0.reuse, PT ;  /* 0x000000002500720c */ /* 0x080fe20003f66270 */
[----:B--2---:R-:W-:Y:S02]  /*3030*/  @!P1 IMAD.MOV.U32 R8, RZ, RZ, R2 ;  /* 0x000000ffff089224 */ /* 0x004fe400078e0002 */
[----:B------:R-:W-:Y:S01]  /*3040*/  @!P1 IMAD.MOV.U32 R9, RZ, RZ, R3 ;  /* 0x000000ffff099224 */ /* 0x000fe200078e0003 */
[----:B------:R-:W-:Y:S01]  /*3050*/  @!PT LDS RZ, [RZ] ;  /* 0x00000000fffff984 */ /* 0x000fe20000000800 */
[----:B------:R-:W-:Y:S01]  /*3060*/  @!PT LDS RZ, [RZ] ;  /* 0x00000000fffff984 */ /* 0x000fe20000000800 */
[----:B------:R-:W-:Y:S01]  /*3070*/  @!PT LDS RZ, [RZ] ;  /* 0x00000000fffff984 */ /* 0x000fe20000000800 */
[----:B------:R-:W-:Y:S01]  /*3080*/  @!P2 LDGSTS.E.BYPASS.LTC128B.128 [R16+0xc800], desc[UR4][R10.64] ;  /* 0x0c8000000a10afae */ /* 0x000fe2000b981a04 */
[----:B------:R-:W-:Y:S01]  /*3090*/  ISETP.GE.AND P2, PT, R23, R0, PT ;  /* 0x000000001700720c */ /* 0x000fe20003f46270 */
[----:B------:R-:W-:-:S02]  /*30a0*/  @!P1 IMAD.WIDE.U32 R8, R230, 0xa0, R8 ;  /* 0x000000a0e6089825 */ /* 0x000fc400078e0008 */
[----:B------:R-:W-:Y:S01]  /*30b0*/  @P1 STS.128 [R16+0xd000], RZ ;  /* 0x00d000ff10001388 */ /* 0x000fe20000000c00 */
[----:B-1----:R-:W-:Y:S01]  /*30c0*/  @!P0 MOV R6, R2 ;  /* 0x0000000200068202 */ /* 0x002fe20000000f00 */
[----:B------:R-:W-:Y:S01]  /*30d0*/  @!P0 IMAD.MOV.U32 R7, RZ, RZ, R3 ;  /* 0x000000ffff078224 */ /* 0x000fe200078e0003 */
[----:B------:R-:W-:Y:S02]  /*30e0*/  @!P1 IADD3 R9, PT, PT, R9, R12, RZ ;  /* 0x0000000c09099210 */ /* 0x000fe40007ffe0ff */
[----:B------:R-:W-:Y:S02]  /*30f0*/  @!P3 IMAD R12, R231, 0x120, RZ ;  /* 0x00000120e70cb824 */ /* 0x000fe400078e02ff */
[----:B------:R-:W-:Y:S01]  /*3100*/  @!P0 IMAD.WIDE.U32 R6, R230, 0xc0, R6 ;  /* 0x000000c0e6068825 */ /* 0x000fe200078e0006 */
[----:B------:R-:W-:Y:S01]  /*3110*/  @!PT LDS RZ, [RZ] ;  /* 0x00000000fffff984 */ /* 0x000fe20000000800 */
[----:B------:R-:W-:Y:S01]  /*3120*/  @!PT LDS RZ, [RZ] ;  /* 0x00000000fffff984 */ /* 0x000fe20000000800 */
[----:B------:R-:W-:Y:S01]  /*3130*/  @!PT LDS RZ, [RZ] ;  /* 0x00000000fffff984 */ /* 0x000fe20000000800 */
[----:B------:R1:W-:Y:S01]  /*3140*/  @!P1 LDGSTS.E.BYPASS.LTC128B.128 [R16+0xd000], desc[UR4][R8.64] ;  /* 0x0d00000008109fae */ /* 0x0003e2000b981a04 */
[----:B------:R-:W-:Y:S02]  /*3150*/  ISETP.GE.AND P1, PT, R27, R0, PT ;  /* 0x000000001b00720c */ /* 0x000fe40003f26270 */
[----:B------:R-:W-:Y:S01]  /*3160*/  @!P0 IMAD.IADD R7, R7, 0x1, R13 ;  /* 0x0000000107078824 */ /* 0x000fe200078e020d */
[----:B------:R-:W-:Y:S01]  /*3170*/  @P0 STS.128 [R16+0xd800], RZ ;  /* 0x00d800ff10000388 */ /* 0x000fe20000000c00 */
[----:B---3--:R-:W-:-:S02]  /*3180*/  @!P5 IMAD.MOV.U32 R4, RZ, RZ, R2 ;  /* 0x000000ffff04d224 */ /* 0x008fc400078e0002 */
[----:B------:R-:W-:Y:S01]  /*3190*/  @!P5 IMAD.MOV.U32 R5, RZ, RZ, R3 ;  /* 0x000000ffff05d224 */ /* 0x000fe200078e0003 */
[----:B------:R-:W-:Y:S01]  /*31a0*/  @!PT LDS RZ, [RZ] ;  /* 0x00000000fffff984 */ /* 0x000fe20000000800 */
[----:B------:R-:W-:Y:S01]  /*31b0*/  @!PT LDS RZ, [RZ] ;  /* 0x00000000fffff984 */ /* 0x000fe20000000800 */
[----:B------:R-:W-:Y:S01]  /*31c0*/  @!PT LDS RZ, [RZ] ;  /* 0x00000000fffff984 */ /* 0x000fe20000000800 */
[----:B------:R2:W-:Y:S01]  /*31d0*/  @!P0 LDGSTS.E.BYPASS.LTC128B.128 [R16+0xd800], desc[UR4][R6.64] ;  /* 0x0d80000006108fae */ /* 0x0005e2000b981a04 */
[----:B------:R-:W-:Y:S02]  /*31e0*/  @!P2 IMAD R17, R231, 0x140, RZ ;  /* 0x00000140e711a824 */ /* 0x000fe400078e02ff */
[----:B------:R-:W-:Y:S01]  /*31f0*/  @!P5 IMAD.WIDE.U32 R4, R230, 0xe0, R4 ;  /* 0x000000e0e604d825 */ /* 0x000fe200078e0004 */
[----:B------:R-:W-:Y:S03]  /*3200*/  @P5 STS.128 [R16+0xe000], RZ ;  /* 0x00e000ff10005388 */ /* 0x000fe60000000c00 */
        /* <DEDUP_REMOVED lines=8> */
[----:B-1----:R-:W-:Y:S01]  /*3290*/  @!P1 MOV R9, R3 ;  /* 0x0000000300099202 */ /* 0x002fe20000000f00 */
[----:B------:R-:W-:-:S04]  /*32a0*/  @!P1 IMAD.MOV.U32 R8, RZ, RZ, R2 ;  /* 0x000000ffff089224 */ /* 0x000fc800078e0002 */
[C---:B------:R-:W-:Y:S01]  /*32b0*/  @!P1 IMAD.WIDE.U32 R8, R230.reuse, 0x160, R8 ;  /* 0x00000160e6089825 */ /* 0x040fe200078e0008 */
[----:B--2---:R-:W-:-:S03]  /*32c0*/  @!P4 LEA R6, P0, R230, R2, 0x8 ;  /* 0x00000002e606c211 */ /* 0x004fc600078040ff */
[----:B------:R-:W-:Y:S01]  /*32d0*/  @!P5 IMAD R19, R231, 0x180, RZ ;  /* 0x00000180e713d824 */ /* 0x000fe200078e02ff */
[----:B------:R-:W-:Y:S02]  /*32e0*/  @!P4 LEA.HI.X R7, R230, R3, R231, 0x8, P0 ;  /* 0x00000003e607c211 */ /* 0x000fe400000f44e7 */
[----:B------:R-:W-:-:S03]  /*32f0*/  ISETP.GE.AND P0, PT, R24, R0, PT ;  /* 0x000000001800720c */ /* 0x000fc60003f06270 */
[----:B------:R-:W-:Y:S01]  /*3300*/  @!PT LDS RZ, [RZ] ;  /* 0x00000000fffff984 */ /* 0x000fe20000000800 */
[----:B------:R-:W-:Y:S01]  /*3310*/  @!PT LDS RZ, [RZ] ;  /* 0x00000000fffff984 */ /* 0x000fe20000000800 */
[----:B------:R-:W-:Y:S01]  /*3320*/  @!PT LDS RZ, [RZ] ;  /* 0x00000000fffff984 */ /* 0x000fe20000000800 */
[----:B------:R1:W-:Y:S01]  /*3330*/  @!P4 LDGSTS.E.BYPASS.LTC128B.128 [R16+0xe800], desc[UR4][R6.64] ;  /* 0x0e8000000610cfae */ /* 0x0003e2000b981a04 */
[----:B------:R-:W-:Y:S02]  /*3340*/  ISETP.GE.AND P4, PT, R36, R0, PT ;  /* 0x000000002400720c */ /* 0x000fe40003f86270 */
[C---:B---3--:R-:W-:Y:S01]  /*3350*/  LOP3.LUT R4, R22.reuse, 0x1c0, RZ, 0xc0, !PT ;  /* 0x000001c016047812 */ /* 0x048fe200078ec0ff */
[----:B------:R-:W-:Y:S01]  /*3360*/  @!P3 IMAD.MOV.U32 R5, RZ, RZ, R3 ;  /* 0x000000ffff05b224 */ /* 0x000fe200078e0003 */
[----:B------:R-:W-:Y:S01]  /*3370*/  LOP3.LUT R0, R22, 0x400, RZ, 0xc0, !PT ;  /* 0x0000040016007812 */ /* 0x000fe200078ec0ff */
[----:B------:R-:W-:Y:S04]  /*3380*/  @P3 STS.128 [R16+0xf000], RZ ;  /* 0x00f000ff10003388 */ /* 0x000fe80000000c00 */
[----:B------:R-:W-:Y:S01]  /*3390*/  @!P0 MOV R11, R3 ;  /* 0x00000003000b8202 */ /* 0x000fe20000000f00 */
[----:B------:R-:W-:-:S02]  /*33a0*/  @!P0 IMAD.MOV.U32 R10, RZ, RZ, R2 ;  /* 0x000000ffff0a8224 */ /* 0x000fc400078e0002 */
[C---:B------:R-:W-:Y:S02]  /*33b0*/  @!P0 IMAD R20, R231.reuse, 0x1a0, RZ ;  /* 0x000001a0e7148824 */ /* 0x040fe400078e02ff */
[----:B------:R-:W-:Y:S02]  /*33c0*/  @!P4 IMAD.MOV.U32 R14, RZ, RZ, R2 ;  /* 0x000000ffff0ec224 */ /* 0x000fe400078e0002 */
[----:B------:R-:W-:Y:S02]  /*33d0*/  @!P4 IMAD.MOV.U32 R15, RZ, RZ, R3 ;  /* 0x000000ffff0fc224 */ /* 0x000fe400078e0003 */
[----:B------:R-:W-:Y:S02]  /*33e0*/  @!P4 IMAD R21, R231, 0x1c0, RZ ;  /* 0x000001c0e715c824 */ /* 0x000fe400078e02ff */
[----:B------:R-:W-:-:S04]  /*33f0*/  @!P4 IMAD.WIDE.U32 R14, R230, 0x1c0, R14 ;  /* 0x000001c0e60ec825 */ /* 0x000fc800078e000e */
[----:B------:R-:W-:Y:S01]  /*3400*/  @!P0 IMAD.WIDE.U32 R10, R230, 0x1a0, R10 ;  /* 0x000001a0e60a8825 */ /* 0x000fe200078e000a */
[----:B-1----:R-:W-:Y:S02]  /*3410*/  LOP3.LUT R6, R4, 0x8, R221, 0xf8, !PT ;  /* 0x0000000804067812 */ /* 0x002fe400078ef8dd */
[----:B------:R-:W-:Y:S01]  /*3420*/  @!P3 MOV R4, R2 ;  /* 0x000000020004b202 */ /* 0x000fe20000000f00 */
[----:B------:R-:W-:Y:S01]  /*3430*/  @!P0 IMAD.IADD R11, R11, 0x1, R20 ;  /* 0x000000010b0b8824 */ /* 0x000fe200078e0214 */
[----:B------:R-:W-:Y:S02]  /*3440*/  LOP3.LUT R7, R60, 0x8, RZ, 0xc0, !PT ;  /* 0x000000083c077812 */ /* 0x000fe400078ec0ff */
[----:B------:R-:W-:Y:S01]  /*3450*/  LOP3.LUT R6, R6, R46, RZ, 0x3c, !PT ;  /* 0x0000002e06067212 */ /* 0x000fe200078e3cff */
[----:B------:R-:W-:Y:S01]  /*3460*/  @!P3 IMAD.WIDE.U32 R4, R230, 0x120, R4 ;  /* 0x00000120e604b825 */ /* 0x000fe200078e0004 */
[----:B------:R-:W-:-:S03]  /*3470*/  LOP3.LUT R7, R7, 0x1c0, R22, 0xf8, !PT ;  /* 0x000001c007077812 */ /* 0x000fc600078ef816 */
[----:B------:R-:W-:Y:S01]  /*3480*/  @!P3 IMAD.IADD R13, R5, 0x1, R12 ;  /* 0x00000001050db824 */ /* 0x000fe200078e020c */
[----:B------:R-:W-:Y:S01]  /*3490*/  @!P3 MOV R12, R4 ;  /* 0x00000004000cb202 */ /* 0x000fe20000000f00 */
[----:B------:R-:W-:Y:S01]  /*34a0*/  @!P2 IMAD.MOV.U32 R4, RZ, RZ, R2 ;  /* 0x000000ffff04a224 */ /* 0x000fe200078e0002 */
[----:B------:R-:W-:Y:S01]  /*34b0*/  LOP3.LUT R25, R7, R46, RZ, 0x3c, !PT ;  /* 0x0000002e07197212 */ /* 0x000fe200078e3cff */
[--C-:B------:R-:W-:Y:S02]  /*34c0*/  @!P2 IMAD.MOV.U32 R5, RZ, RZ, R3.reuse ;  /* 0x000000ffff05a224 */ /* 0x100fe400078e0003 */
[----:B------:R-:W-:Y:S01]  /*34d0*/  @!P5 IMAD.MOV.U32 R7, RZ, RZ, R3 ;  /* 0x000000ffff07d224 */ /* 0x000fe200078e0003 */
[----:B------:R-:W-:Y:S01]  /*34e0*/  @!PT LDS RZ, [RZ] ;  /* 0x00000000fffff984 */ /* 0x000fe20000000800 */
[----:B------:R-:W-:Y:S01]  /*34f0*/  @!PT LDS RZ, [RZ] ;  /* 0x00000000fffff984 */ /* 0x000fe20000000800 */
[----:B------:R-:W-:Y:S01]  /*3500*/  @!PT LDS RZ, [RZ] ;  /* 0x00000000fffff984 */ /* 0x000fe20000000800 */
[----:B------:R1:W-:Y:S01]  /*3510*/  @!P3 LDGSTS.E.BYPASS.LTC128B.128 [R16+0xf000], desc[UR4][R12.64] ;  /* 0x0f0000000c10bfae */ /* 0x0003e2000b981a04 */
[----:B------:R-:W-:-:S03]  /*3520*/  @!P2 IMAD.WIDE.U32 R4, R230, 0x140, R4 ;  /* 0x00000140e604a825 */ /* 0x000fc600078e0004 */
[----:B------:R-:W-:Y:S01]  /*3530*/  @P2 STS.128 [R16+0xf800], RZ ;  /* 0x00f800ff10002388 */ /* 0x000fe20000000c00 */
[----:B------:R-:W-:Y:S02]  /*3540*/  @!P1 IMAD.IADD R3, R9, 0x1, R18 ;  /* 0x0000000109039824 */ /* 0x000fe400078e0212 */
[----:B------:R-:W-:Y:S01]  /*3550*/  @!P4 IMAD.IADD R9, R15, 0x1, R21 ;  /* 0x000000010f09c824 */ /* 0x000fe200078e0215 */
[----:B------:R-:W-:Y:S01]  /*3560*/  STL [R1+0x58], R25 ;  /* 0x0000581901007387 */ /* 0x000fe20000100800 */
[----:B------:R-:W-:Y:S02]  /*3570*/  IMAD R0, R6, 0x2, R0 ;  /* 0x0000000206007824 */ /* 0x000fe400078e0200 */
[----:B------:R-:W-:Y:S02]  /*3580*/  IMAD.SHL.U32 R15, R221, 0x20, RZ ;  /* 0x00000020dd0f7824 */ /* 0x000fe400078e00ff */
[----:B------:R-:W-:Y:S01]  /*3590*/  @!P5 IMAD.MOV.U32 R6, RZ, RZ, R2 ;  /* 0x000000ffff06d224 */ /* 0x000fe200078e0002 */
[----:B------:R-:W-:Y:S01]  /*35a0*/  @!P1 MOV R2, R8 ;  /* 0x0000000800029202 */ /* 0x000fe20000000f00 */
[----:B------:R-:W-:Y:S01]  /*35b0*/  @!P2 IMAD.IADD R5, R5, 0x1, R17 ;  /* 0x000000010505a824 */ /* 0x000fe200078e0211 */
[----:B------:R-:W-:Y:S01]  /*35c0*/  MOV R17, R25 ;  /* 0x0000001900117202 */ /* 0x000fe20000000f00 */
[----:B------:R-:W-:Y:S01]  /*35d0*/  @!P5 IMAD.WIDE.U32 R6, R230, 0x180, R6 ;  /* 0x00000180e606d825 */ /* 0x000fe200078e0006 */
[----:B------:R-:W-:-:S02]  /*35e0*/  IADD3 R133, PT, PT, R224, R0, RZ ;  /* 0x00000000e0857210 */ /* 0x000fc40007ffe0ff */
[----:B------:R-:W-:Y:S01]  /*35f0*/  @!PT LDS RZ, [RZ] ;  /* 0x00000000fffff984 */ /* 0x000fe20000000800 */
[----:B------:R-:W-:Y:S01]  /*3600*/  @!PT LDS RZ, [RZ] ;  /* 0x00000000fffff984 */ /* 0x000fe20000000800 */
[----:B------:R-:W-:Y:S01]  /*3610*/  @!PT LDS RZ, [RZ] ;  /* 0x00000000fffff984 */ /* 0x000fe20000000800 */
[----:B------:R-:W-:Y:S01]  /*3620*/  @!P2 LDGSTS.E.BYPASS.LTC128B.128 [R16+0xf800], desc[UR4][R4.64] ;  /* 0x0f8000000410afae */ /* 0x000fe2000b981a04 */
[----:B------:R-:W-:Y:S02]  /*3630*/  @!P5 IMAD.IADD R7, R7, 0x1, R19 ;  /* 0x000000010707d824 */ /* 0x000fe400078e0213 */
[----:B------:R-:W-:Y:S01]  /*3640*/  @!P4 IMAD.MOV.U32 R8, RZ, RZ, R14 ;  /* 0x000000ffff08c224 */ /* 0x000fe200078e000e */
[----:B------:R-:W-:Y:S01]  /*3650*/  @P1 STS.128 [R16+0x10000], RZ ;  /* 0x010000ff10001388 */ /* 0x000fe20000000c00 */
[----:B------:R-:W-:Y:S01]  /*3660*/  IMAD.MOV.U32 R0, RZ, RZ, 0x20 ;  /* 0x00000020ff007424 */ /* 0x000fe200078e00ff */
[----:B-1----:R-:W-:Y:S02]  /*3670*/  LOP3.LUT R12, R229, 0x7c00, R15, 0xf8, !PT ;  /* 0x00007c00e50c7812 */ /* 0x002fe400078ef80f */
        /* <DEDUP_REMOVED lines=19> */
[----:B-1----:R-:W-:-:S03]  /*37b0*/  LOP3.LUT R2, R12, R17, RZ, 0xfc, !PT ;  /* 0x000000110c027212 */ /* 0x002fc600078efcff */
[----:B------:R-:W-:Y:S02]  /*37c0*/  LDSM.16.M88.4 R36, [R133+0x2800] ;  /* 0x002800008524783b */ /* 0x000fe40000000200 */
[----:B------:R-:W-:Y:S02]  /*37d0*/  IMAD R223, R2, 0x2, R224 ;  /* 0x0000000202df7824 */ /* 0x000fe400078e02e0 */
[----:B------:R-:W-:Y:S01]  /*37e0*/  LDSM.16.M88.4 R20, [R133+0x4800] ;  /* 0x004800008514783b */ /* 0x000fe20000000200 */
[----:B------:R-:W-:-:S03]  /*37f0*/  LOP3.LUT P0, R2, R221, 0x2, RZ, 0xc0, !PT ;  /* 0x00000002dd027812 */ /* 0x000fc6000780c0ff */
[----:B--2---:R-:W1:Y:S01]  /*3800*/  LDSM.16.M88.4 R4, [R223] ;  /* 0x00000000df04783b */ /* 0x004e620000000200 */
[----:B------:R-:W-:Y:S02]  /*3810*/  SEL R132, R0, 0xffffffe0, !P0 ;  /* 0xffffffe000847807 */ /* 0x000fe40004000000 */
[----:B------:R-:W-:Y:S01]  /*3820*/  LOP3.LUT P0, R3, R221, 0x4, RZ, 0xc0, !PT ;  /* 0x00000004dd037812 */ /* 0x000fe2000780c0ff */
[----:B------:R-:W2:Y:S01]  /*3830*/  LDSM.16.M88.4 R12, [R133+0x5000] ;  /* 0x00500000850c783b */ /* 0x000ea20000000200 */
[----:B------:R-:W-:-:S03]  /*3840*/  IADD3 R0, PT, PT, R133, R132, RZ ;  /* 0x0000008485007210 */ /* 0x000fc60007ffe0ff */
[----:B------:R-:W4:Y:S04]  /*3850*/  LDSM.16.M88.4 R40, [R133+0x2000] ;  /* 0x002000008528783b */ /* 0x000f280000000200 */
[----:B------:R-:W4:Y:S04]  /*3860*/  LDSM.16.M88.4 R32, [R133+0x3000] ;  /* 0x003000008520783b */ /* 0x000f280000000200 */
[----:B------:R-:W4:Y:S04]  /*3870*/  LDSM.16.M88.4 R28, [R133+0x3800] ;  /* 0x00380000851c783b */ /* 0x000f280000000200 */
[----:B------:R-:W4:Y:S04]  /*3880*/  LDSM.16.M88.4 R24, [R133+0x4000] ;  /* 0x004000008518783b */ /* 0x000f280000000200 */
[----:B---3--:R-:W3:Y:S04]  /*3890*/  LDSM.16.M88.4 R8, [R133+0x5800] ;  /* 0x005800008508783b */ /* 0x008ee80000000200 */
[----:B------:R2:W-:Y:S04]  /*38a0*/  STL [R1+0x5c], R2 ;  /* 0x00005c0201007387 */ /* 0x0005e80000100800 */
[----:B------:R-:W-:Y:S04]  /*38b0*/  LDSM.16.M88.4 R52, [R133+0x7000] ;  /* 0x007000008534783b */ /* 0x000fe80000000200 */
[----:B------:R-:W-:Y:S01]  /*38c0*/  LDSM.16.M88.4 R44, [R133+0x6000] ;  /* 0x00600000852c783b */ /* 0x000fe20000000200 */
[C---:B-1----:R-:W-:Y:S03]  /*38d0*/  HMMA.16816.F32 R64, R4.reuse, R36, RZ ;  /* 0x000000240440723c */ /* 0x042fe600000018ff */
[----:B------:R-:W-:Y:S04]  /*38e0*/  LDSM.16.M88.4 R48, [R133+0x6800] ;  /* 0x006800008530783b */ /* 0x000fe80000000200 */
[----:B------:R-:W-:Y:S01]  /*38f0*/  STL [R1+0x60], R3 ;  /* 0x0000600301007387 */ /* 0x000fe20000100800 */
[----:B------:R-:W-:Y:S03]  /*3900*/  HMMA.16816.F32 R56, R4, R38, RZ ;  /* 0x000000260438723c */ /* 0x000fe600000018ff */
[----:B------:R-:W1:Y:S01]  /*3910*/  LDSM.16.M88.4 R36, [R133+0x8000] ;  /* 0x008000008524783b */ /* 0x000e620000000200 */
[----:B--2---:R-:W-:-:S03]  /*3920*/  IMAD.IADD R2, R223, 0x1, R132 ;  /* 0x00000001df027824 */ /* 0x004fc600078e0284 */
[----:B------:R-:W0:Y:S01]  /*3930*/  LDGDEPBAR ;  /* 0x00000000000079af */ /* 0x000e220000000000 */
[C---:B------:R-:W-:Y:S08]  /*3940*/  HMMA.16816.F32 R164, R4.reuse, R20, RZ ;  /* 0x0000001404a4723c */ /* 0x040ff000000018ff */
[C---:B------:R-:W-:Y:S01]  /*3950*/  HMMA.16816.F32 R172, R4.reuse, R22, RZ ;  /* 0x0000001604ac723c */ /* 0x040fe200000018ff */
[----:B------:R-:W-:Y:S07]  /*3960*/  LDSM.16.M88.4 R20, [R0+0x2000] ;  /* 0x002000000014783b */ /* 0x000fee0000000200 */
[C---:B------:R-:W-:Y:S08]  /*3970*/  HMMA.16816.F32 R160, R4.reuse, R12, RZ ;  /* 0x0000000c04a0723c */ /* 0x040ff000000018ff */
[C---:B------:R-:W-:Y:S01]  /*3980*/  HMMA.16816.F32 R144, R4.reuse, R14, RZ ;  /* 0x0000000e0490723c */ /* 0x040fe200000018ff */
[----:B------:R2:W1:Y:S07]  /*3990*/  LDSM.16.M88.4 R12, [R2] ;  /* 0x00000000020c783b */ /* 0x00046e0000000200 */
[C---:B----4-:R-:W-:Y:S08]  /*39a0*/  HMMA.16816.F32 R72, R4.reuse, R40, RZ ;  /* 0x000000280448723c */ /* 0x050ff000000018ff */
[C---:B------:R-:W-:Y:S01]  /*39b0*/  HMMA.16816.F32 R68, R4.reuse, R42, RZ ;  /* 0x0000002a0444723c */ /* 0x040fe200000018ff */
[----:B------:R-:W4:Y:S07]  /*39c0*/  LDSM.16.M88.4 R40, [R133+0x7800] ;  /* 0x007800008528783b */ /* 0x000f2e0000000200 */
[----:B------:R-:W-:Y:S01]  /*39d0*/  HMMA.16816.F32 R76, R4, R32, RZ ;  /* 0x00000020044c723c */ /* 0x000fe200000018ff */
[----:B--2---:R-:W-:-:S05]  /*39e0*/  IMAD.MOV.U32 R2, RZ, RZ, 0x40 ;  /* 0x00000040ff027424 */ /* 0x004fca00078e00ff */
[----:B------:R-:W-:Y:S02]  /*39f0*/  SEL R220, R2, 0xffffffc0, !P0 ;  /* 0xffffffc002dc7807 */ /* 0x000fe40004000000 */
[----:B------:R-:W-:Y:S01]  /*3a00*/  HMMA.16816.F32 R80, R4, R34, RZ ;  /* 0x000000220450723c */ /* 0x000fe200000018ff */
[----:B------:R-:W2:Y:S02]  /*3a10*/  LDSM.16.M88.4 R32, [R133+0x8800] ;  /* 0x008800008520783b */ /* 0x000ea40000000200 */
[----:B------:R-:W-:-:S05]  /*3a20*/  IMAD.IADD R2, R133, 0x1, R220 ;  /* 0x0000000185027824 */ /* 0x000fca00078e02dc */
        /* <DEDUP_REMOVED lines=9> */
[C---:B-1----:R-:W-:Y:S08]  /*3ac0*/  HMMA.16816.F32 R120, R4.reuse, R36, RZ ;  /* 0x000000240478723c */ /* 0x042ff000000018ff */
[----:B------:R-:W-:Y:S01]  /*3ad0*/  HMMA.16816.F32 R156, R4, R38, RZ ;  /* 0x00000026049c723c */ /* 0x000fe200000018ff */
[----:B------:R-:W1:Y:S07]  /*3ae0*/  LDSM.16.M88.4 R36, [R0+0x4000] ;  /* 0x004000000024783b */ /* 0x000e6e0000000200 */
[C---:B------:R-:W-:Y:S08]  /*3af0*/  HMMA.16816.F32 R196, R12.reuse, R20, R72 ;  /* 0x000000140cc4723c */ /* 0x040ff00000001848 */
[----:B------:R-:W-:Y:S01]  /*3b00*/  HMMA.16816.F32 R188, R12, R22, R68 ;  /* 0x000000160cbc723c */ /* 0x000fe20000001844 */
[----:B------:R-:W1:Y:S07]  /*3b10*/  LDSM.16.M88.4 R20, [R0+0x4800] ;  /* 0x004800000014783b */ /* 0x000e6e0000000200 */
[C---:B------:R-:W-:Y:S08]  /*3b20*/  HMMA.16816.F32 R104, R4.reuse, R52, RZ ;  /* 0x000000340468723c */ /* 0x040ff000000018ff */
[C---:B------:R-:W-:Y:S08]  /*3b30*/  HMMA.16816.F32 R88, R4.reuse, R54, RZ ;  /* 0x000000360458723c */ /* 0x040ff000000018ff */
[C---:B------:R-:W-:Y:S08]  /*3b40*/  HMMA.16816.F32 R112, R4.reuse, R44, RZ ;  /* 0x0000002c0470723c */ /* 0x040ff000000018ff */
[C---:B------:R-:W-:Y:S01]  /*3b50*/  HMMA.16816.F32 R124, R4.reuse, R46, RZ ;  /* 0x0000002e047c723c */ /* 0x040fe200000018ff */
[----:B------:R-:W-:Y:S07]  /*3b60*/  LDSM.16.M88.4 R44, [R0+0x3000] ;  /* 0x00300000002c783b */ /* 0x000fee0000000200 */
[C---:B------:R-:W-:Y:S08]  /*3b70*/  HMMA.16816.F32 R108, R4.reuse, R48, RZ ;  /* 0x00000030046c723c */ /* 0x040ff000000018ff */
[C---:B------:R-:W-:Y:S08]  /*3b80*/  HMMA.16816.F32 R92, R4.reuse, R50, RZ ;  /* 0x00000032045c723c */ /* 0x040ff000000018ff */
[C---:B----4-:R-:W-:Y:S08]  /*3b90*/  HMMA.16816.F32 R100, R4.reuse, R40, RZ ;  /* 0x000000280464723c */ /* 0x050ff000000018ff */
[C---:B------:R-:W-:Y:S01]  /*3ba0*/  HMMA.16816.F32 R52, R4.reuse, R42, RZ ;  /* 0x0000002a0434723c */ /* 0x040fe200000018ff */
[----:B------:R-:W-:Y:S07]  /*3bb0*/  LDSM.16.M88.4 R40, [R0+0x3800] ;  /* 0x003800000028783b */ /* 0x000fee0000000200 */
        /* <DEDUP_REMOVED lines=19> */
[C---:B--2---:R-:W-:Y:S08]  /*3cf0*/  HMMA.16816.F32 R216, R12.reuse, R4, R136 ;  /* 0x000000040cd8723c */ /* 0x044ff00000001888 */
[C---:B---3--:R-:W-:Y:S08]  /*3d00*/  HMMA.16816.F32 R232, R12.reuse, R10, R144 ;  /* 0x0000000a0ce8723c */ /* 0x048ff00000001890 */
[C---:B------:R-:W-:Y:S08]  /*3d10*/  HMMA.16816.F32 R116, R12.reuse, R24, R112 ;  /* 0x000000180c74723c */ /* 0x040ff00000001870 */
[C---:B------:R-:W-:Y:S01]  /*3d20*/  HMMA.16816.F32 R136, R12.reuse, R26, R124 ;  /* 0x0000001a0c88723c */ /* 0x040fe2000000187c */
[----:B------:R-:W2:Y:S07]  /*3d30*/  LDSM.16.M88.4 R24, [R0+0x8800] ;  /* 0x008800000018783b */ /* 0x000eae0000000200 */
[C---:B------:R-:W-:Y:S01]  /*3d40*/  HMMA.16816.F32 R144, R12.reuse, R6, R128 ;  /* 0x000000060c90723c */ /* 0x040fe20000001880 */
[----:B------:R-:W3:Y:S07]  /*3d50*/  LDSM.16.M88.4 R4, [R0+0x8000] ;  /* 0x008000000004783b */ /* 0x000eee0000000200 */
[C---:B------:R-:W-:Y:S08]  /*3d60*/  HMMA.16816.F32 R128, R12.reuse, R28, R108 ;  /* 0x0000001c0c80723c */ /* 0x040ff0000000186c */
[C---:B------:R-:W-:Y:S01]  /*3d70*/  HMMA.16816.F32 R124, R12.reuse, R30, R92 ;  /* 0x0000001e0c7c723c */ /* 0x040fe2000000185c */
[----:B------:R1:W3:Y:S07]  /*3d80*/  LDSM.16.M88.4 R28, [R0+0x9800] ;  /* 0x00980000001c783b */ /* 0x0002ee0000000200 */
[C---:B------:R-:W-:Y:S08]  /*3d90*/  HMMA.16816.F32 R56, R12.reuse, R44, R76 ;  /* 0x0000002c0c38723c */ /* 0x040ff0000000184c */
[----:B------:R-:W-:Y:S01]  /*3da0*/  HMMA.16816.F32 R48, R12, R46, R80 ;  /* 0x0000002e0c30723c */ /* 0x000fe20000001850 */
[----:B-1----:R-:W-:-:S07]  /*3db0*/  IMAD.IADD R0, R223, 0x1, R220 ;  /* 0x00000001df007824 */ /* 0x002fce00078e02dc */
[----:B------:R-:W-:Y:S01]  /*3dc0*/  HMMA.16816.F32 R44, R12, R40, R84 ;  /* 0x000000280c2c723c */ /* 0x000fe20000001854 */
[----:B------:R-:W-:-:S07]  /*3dd0*/  IADD3 R3, PT, PT, R132, R0, RZ ;  /* 0x0000000084037210 */ /* 0x000fce0007ffe0ff */
[C---:B------:R-:W-:Y:S01]  /*3de0*/  HMMA.16816.F32 R160, R12.reuse, R8, R160 ;  /* 0x000000080ca0723c */ /* 0x040fe200000018a0 */
[----:B------:R1:W-:Y:S07]  /*3df0*/  LDSM.16.M88.4 R8, [R0] ;  /* 0x000000000008783b */ /* 0x0003ee0000000200 */
[C---:B------:R-:W-:Y:S08]  /*3e00*/  HMMA.16816.F32 R112, R12.reuse, R36, R100 ;  /* 0x000000240c70723c */ /* 0x040ff00000001864 */
[C---:B------:R-:W-:Y:S01]  /*3e10*/  HMMA.16816.F32 R212, R12.reuse, R38, R52 ;  /* 0x000000260cd4723c */ /* 0x040fe20000001834 */
[----:B------:R-:W3:Y:S04]  /*3e20*/  LDSM.16.M88.4 R36, [R2+0x2000] ;  /* 0x002000000224783b */ /* 0x000ee80000000200 */
[----:B------:R-:W-:Y:S03]  /*3e30*/  LDSM.16.M88.4 R52, [R2+0x5000] ;  /* 0x005000000234783b */ /* 0x000fe60000000200 */
[----:B----4-:R-:W-:Y:S01]  /*3e40*/  HMMA.16816.F32 R84, R12, R20, R168 ;  /* 0x000000140c54723c */ /* 0x010fe200000018a8 */
[----:B-1----:R-:W-:-:S05]  /*3e50*/  IMAD.IADD R0, R132, 0x1, R2 ;  /* 0x0000000184007824 */ /* 0x002fca00078e0202 */
[----:B------:R-:W-:Y:S02]  /*3e60*/  LDSM.16.M88.4 R76, [R0+0x2000] ;  /* 0x00200000004c783b */ /* 0x000fe40000000200 */
[C---:B------:R-:W-:Y:S02]  /*3e70*/  HMMA.16816.F32 R80, R12.reuse, R22, R180 ;  /* 0x000000160c50723c */ /* 0x040fe400000018b4 */
[----:B------:R-:W1:Y:S06]  /*3e80*/  LDSM.16.M88.4 R20, [R2+0x3800] ;  /* 0x003800000214783b */ /* 0x000e6c0000000200 */
[C---:B------:R-:W-:Y:S08]  /*3e90*/  HMMA.16816.F32 R108, R12.reuse, R32, R104 ;  /* 0x000000200c6c723c */ /* 0x040ff00000001868 */
[C---:B------:R-:W-:Y:S01]  /*3ea0*/  HMMA.16816.F32 R88, R12.reuse, R34, R88 ;  /* 0x000000220c58723c */ /* 0x040fe20000001858 */
[----:B------:R-:W4:Y:S07]  /*3eb0*/  LDSM.16.M88.4 R32, [R2+0x2800] ;  /* 0x002800000220783b */ /* 0x000f2e0000000200 */
[C---:B------:R-:W-:Y:S08]  /*3ec0*/  HMMA.16816.F32 R40, R12.reuse, R42, R96 ;  /* 0x0000002a0c28723c */ /* 0x040ff00000001860 */
[C---:B--2---:R-:W-:Y:S08]  /*3ed0*/  HMMA.16816.F32 R96, R12.reuse, R24, R140 ;  /* 0x000000180c60723c */ /* 0x044ff0000000188c */
[C---:B------:R-:W-:Y:S01]  /*3ee0*/  HMMA.16816.F32 R92, R12.reuse, R26, R152 ;  /* 0x0000001a0c5c723c */ /* 0x040fe20000001898 */
[----:B------:R-:W2:Y:S07]  /*3ef0*/  LDSM.16.M88.4 R24, [R2+0x3000] ;  /* 0x003000000218783b */ /* 0x000eae0000000200 */
[C---:B---3--:R-:W-:Y:S08]  /*3f00*/  HMMA.16816.F32 R104, R12.reuse, R4, R120 ;  /* 0x000000040c68723c */ /* 0x048ff00000001878 */
[C---:B------:R-:W-:Y:S01]  /*3f10*/  HMMA.16816.F32 R100, R12.reuse, R6, R156 ;  /* 0x000000060c64723c */ /* 0x040fe2000000189c */
[----:B------:R-:W-:Y:S07]  /*3f20*/  LDSM.16.M88.4 R4, [R2+0x4800] ;  /* 0x004800000204783b */ /* 0x000fee0000000200 */
[C---:B------:R-:W-:Y:S08]  /*3f30*/  HMMA.16816.F32 R72, R12.reuse, R28, R200 ;  /* 0x0000001c0c48723c */ /* 0x040ff000000018c8 */
[----:B------:R-:W-:Y:S01]  /*3f40*/  HMMA.16816.F32 R152, R12, R30, R192 ;  /* 0x0000001e0c98723c */ /* 0x000fe200000018c0 */
[----:B------:R-:W3:Y:S04]  /*3f50*/  LDSM.16.M88.4 R12, [R2+0x4000] ;  /* 0x00400000020c783b */ /* 0x000ee80000000200 */
[----:B------:R-:W-:Y:S03]  /*3f60*/  LDSM.16.M88.4 R28, [R2+0x8000] ;  /* 0x00800000021c783b */ /* 0x000fe60000000200 */
[C---:B------:R-:W-:Y:S08]  /*3f70*/  HMMA.16816.F32 R172, R8.reuse, R36, R196 ;  /* 0x0000002408ac723c */ /* 0x040ff000000018c4 */
[C---:B-1----:R-:W-:Y:S01]  /*3f80*/  HMMA.16816.F32 R196, R8.reuse, R20, R44 ;  /* 0x0000001408c4723c */ /* 0x042fe2000000182c */
[----:B------:R-:W1:Y:S07]  /*3f90*/  LDSM.16.M88.4 R44, [R2+0x6000] ;  /* 0x00600000022c783b */ /* 0x000e6e0000000200 */
[C---:B------:R-:W-:Y:S01]  /*3fa0*/  HMMA.16816.F32 R208, R8.reuse, R38, R188 ;  /* 0x0000002608d0723c */ /* 0x040fe200000018bc */
[----:B------:R-:W1:Y:S07]  /*3fb0*/  LDSM.16.M88.4 R36, [R2+0x7000] ;  /* 0x007000000224783b */ /* 0x000e6e0000000200 */
[C---:B----4-:R-:W-:Y:S08]  /*3fc0*/  HMMA.16816.F32 R200, R8.reuse, R32, R184 ;  /* 0x0000002008c8723c */ /* 0x050ff000000018b8 */
[C---:B------:R-:W-:Y:S01]  /*3fd0*/  HMMA.16816.F32 R192, R8.reuse, R34, R176 ;  /* 0x0000002208c0723c */ /* 0x040fe200000018b0 */
[----:B------:R-:W4:Y:S07]  /*3fe0*/  LDSM.16.M88.4 R32, [R2+0x7800] ;  /* 0x007800000220783b */ /* 0x000f2e0000000200 */
[C---:B--2---:R-:W-:Y:S01]  /*3ff0*/  HMMA.16816.F32 R204, R8.reuse, R26, R48 ;  /* 0x0000001a08cc723c */ /* 0x044fe20000001830 */
[----:B------:R-:W2:Y:S07]  /*4000*/  LDSM.16.M88.4 R48, [R2+0x5800] ;  /* 0x005800000230783b */ /* 0x000eae0000000200 */
[C---:B------:R-:W-:Y:S01]  /*4010*/  HMMA.16816.F32 R184, R8.reuse, R24, R56 ;  /* 0x0000001808b8723c */ /* 0x040fe20000001838 */
[----:B------:R-:W-:Y:S04]  /*4020*/  LDSM.16.M88.4 R24, [R2+0x8800] ;  /* 0x008800000218783b */ /* 0x000fe80000000200 */
[----:B------:R-:W-:Y:S03]  /*4030*/  LDSM.16.M88.4 R56, [R0+0x3800] ;  /* 0x003800000038783b */ /* 0x000fe60000000200 */
[C---:B------:R-:W-:Y:S01]  /*4040*/  HMMA.16816.F32 R188, R8.reuse, R22, R40 ;  /* 0x0000001608bc723c */ /* 0x040fe20000001828 */
[----:B------:R-:W2:Y:S04]  /*4050*/  LDSM.16.M88.4 R40, [R2+0x6800] ;  /* 0x006800000228783b */ /* 0x000ea80000000200 */
[----:B------:R-:W2:Y:S03]  /*4060*/  LDSM.16.M88.4 R20, [R2+0x9000] ;  /* 0x009000000214783b */ /* 0x000ea60000000200 */
[C---:B---3--:R-:W-:Y:S08]  /*4070*/  HMMA.16816.F32 R180, R8.reuse, R12, R68 ;  /* 0x0000000c08b4723c */ /* 0x048ff00000001844 */
[C---:B------:R-:W-:Y:S01]  /*4080*/  HMMA.16816.F32 R176, R8.reuse, R14, R148 ;  /* 0x0000000e08b0723c */ /* 0x040fe20000001894 */
[----:B------:R3:W2:Y:S07]  /*4090*/  LDSM.16.M88.4 R12, [R2+0x9800] ;  /* 0x00980000020c783b */ /* 0x0006ae0000000200 */
[C---:B------:R-:W-:Y:S01]  /*40a0*/  HMMA.16816.F32 R168, R8.reuse, R4, R64 ;  /* 0x0000000408a8723c */ /* 0x040fe20000001840 */
[----:B------:R-:W-:Y:S07]  /*40b0*/  LDSM.16.M88.4 R64, [R0+0x2800] ;  /* 0x002800000040783b */ /* 0x000fee0000000200 */
[C---:B------:R-:W-:Y:S01]  /*40c0*/  HMMA.16816.F32 R164, R8.reuse, R6, R164 ;  /* 0x0000000608a4723c */ /* 0x040fe200000018a4 */
[----:B------:R4:W2:Y:S07]  /*40d0*/  LDSM.16.M88.4 R4, [R3] ;  /* 0x000000000304783b */ /* 0x0008ae0000000200 */
[----:B-1----:R-:W-:Y:S01]  /*40e0*/  HMMA.16816.F32 R140, R8, R44, R116 ;  /* 0x0000002c088c723c */ /* 0x002fe20000001874 */
[----:B---3--:R-:W-:-:S07]  /*40f0*/  LOP3.LUT R2, R60, 0x1f0, RZ, 0xc0, !PT ;  /* 0x000001f03c027812 */ /* 0x008fce00078ec0ff */
[C---:B------:R-:W-:Y:S01]  /*4100*/  HMMA.16816.F32 R116, R8.reuse, R38, R88 ;  /* 0x000000260874723c */ /* 0x040fe20000001858 */
[----:B------:R-:W1:Y:S07]  /*4110*/  LDSM.16.M88.4 R88, [R0+0x3000] ;  /* 0x003000000058783b */ /* 0x000e6e0000000200 */
[----:B------:R-:W-:Y:S01]  /*4120*/  HMMA.16816.F32 R136, R8, R46, R136 ;  /* 0x0000002e0888723c */ /* 0x000fe20000001888 */
[----:B------:R-:W3:Y:S01]  /*4130*/  LDSM.16.M88.4 R44, [R0+0x5000] ;  /* 0x00500000002c783b */ /* 0x000ee20000000200 */
[----:B----45:R-:W-:-:S06]  /*4140*/  IADD3 R3, PT, PT, R62, -R63, -R226 ;  /* 0x8000003f3e037210 */ /* 0x030fcc0007ffe8e2 */
[C---:B------:R-:W-:Y:S01]  /*4150*/  HMMA.16816.F32 R120, R8.reuse, R36, R108 ;  /* 0x000000240878723c */ /* 0x040fe2000000186c */
[----:B------:R-:W-:Y:S07]  /*4160*/  LDSM.16.M88.4 R36, [R0+0x6000] ;  /* 0x006000000024783b */ /* 0x000fee0000000200 */
        /* <DEDUP_REMOVED lines=23> */
[----:B------:R-:W2:Y:S04]  /*42e0*/  LDSM.16.M88.4 R12, [R0+0x8800] ;  /* 0x00880000000c783b */ /* 0x000ea80000000200 */
[----:B------:R-:W2:Y:S03]  /*42f0*/  LDSM.16.M88.4 R8, [R0+0x9000] ;  /* 0x009000000008783b */ /* 0x000ea60000000200 */
[C---:B------:R-:W-:Y:S08]  /*4300*/  HMMA.16816.F32 R244, R4.reuse, R64, R200 ;  /* 0x0000004004f4723c */ /* 0x040ff000000018c8 */
[----:B------:R-:W-:Y:S01]  /*4310*/  HMMA.16816.F32 R240, R4, R66, R192 ;  /* 0x0000004204f0723c */ /* 0x000fe200000018c0 */
[----:B------:R4:W2:Y:S01]  /*4320*/  LDSM.16.M88.4 R64, [R0+0x9800] ;  /* 0x009800000040783b */ /* 0x0008a20000000200 */
[----:B------:R-:W-:-:S06]  /*4330*/  DEPBAR.LE SB0, 0x0 ;  /* 0x000080000000791a */ /* 0x000fcc0000000000 */
[C---:B-1----:R-:W-:Y:S08]  /*4340*/  HMMA.16816.F32 R236, R4.reuse, R88, R184 ;  /* 0x0000005804ec723c */ /* 0x042ff000000018b8 */
[----:B------:R-:W-:Y:S01]  /*4350*/  HMMA.16816.F32 R232, R4, R76, R172 ;  /* 0x0000004c04e8723c */ /* 0x000fe200000018ac */
[----:B------:R-:W-:-:S07]  /*4360*/  IMAD.MOV.U32 R77, RZ, RZ, R228 ;  /* 0x000000ffff4d7224 */ /* 0x000fce00078e00e4 */
[----:B---3--:R-:W-:Y:S01]  /*4370*/  HMMA.16816.F32 R184, R4, R44, R160 ;  /* 0x0000002c04b8723c */ /* 0x008fe200000018a0 */
[----:B----4-:R-:W-:-:S04]  /*4380*/  SHF.R.U32.HI R0, RZ, 0x2, R221 ;  /* 0x00000002ff007819 */ /* 0x010fc800000116dd */
[----:B------:R-:W-:Y:S02]  /*4390*/  LOP3.LUT R0, R2, 0x7, R0, 0xf8, !PT ;  /* 0x0000000702007812 */ /* 0x000fe400078ef800 */
[----:B------:R-:W-:Y:S01]  /*43a0*/  IADD3 R2, PT, PT, R225, R62, -R63 ;  /* 0x0000003ee1027210 */ /* 0x000fe20007ffe83f */
[----:B------:R-:W-:Y:S01]  /*43b0*/  HMMA.16816.F32 R160, R4, R34, R124 ;  /* 0x0000002204a0723c */ /* 0x000fe2000000187c */
[----:B------:R-:W-:Y:S01]  /*43c0*/  IADD3 R125, PT, PT, R252, -0x1, RZ ;  /* 0xfffffffffc7d7810 */ /* 0x000fe20007ffe0ff */
[----:B------:R-:W-:-:S03]  /*43d0*/  IMAD R0, R227, 0x40, R0 ;  /* 0x00000040e3007824 */ /* 0x000fc600078e0200 */
[----:B------:R-:W-:Y:S01]  /*43e0*/  ISETP.GT.AND P0, PT, R125, R77, PT ;  /* 0x0000004d7d00720c */ /* 0x000fe20003f04270 */
[C---:B------:R-:W-:Y:S02]  /*43f0*/  IMAD.IADD R2, R0.reuse, 0x1, R2 ;  /* 0x0000000100027824 */ /* 0x040fe400078e0202 */
[C---:B------:R-:W-:Y:S01]  /*4400*/  HMMA.16816.F32 R248, R4.reuse, R78, R208 ;  /* 0x0000004e04f8723c */ /* 0x040fe200000018d0 */
[----:B------:R-:W-:Y:S02]  /*4410*/  IMAD.IADD R0, R0, 0x1, R3 ;  /* 0x0000000100007824 */ /* 0x000fe400078e0203 */
[C-C-:B------:R-:W-:Y:S02]  /*4420*/  VIADDMNMX R226, R2.reuse, 0x1, R62.reuse, PT ;  /* 0x0000000102e27846 */ /* 0x140fe4000380013e */
[----:B------:R-:W-:Y:S02]  /*4430*/  VIADDMNMX R228, R2, 0x9, R62, PT ;  /* 0x0000000902e47846 */ /* 0x000fe4000380013e */
[----:B------:R-:W-:Y:S01]  /*4440*/  VIMNMX R225, PT, PT, RZ, R0, !PT ;  /* 0x00000000ffe17248 */ /* 0x000fe20007fe0100 */
[----:B------:R-:W-:Y:S01]  /*4450*/  HMMA.16816.F32 R216, R4, R90, R204 ;  /* 0x0000005a04d8723c */ /* 0x000fe200000018cc */
[----:B------:R-:W-:-:S07]  /*4460*/  VIADDMNMX R227, R0, 0x8, RZ, !PT ;  /* 0x0000000800e37846 */ /* 0x000fce00078001ff */
        /* <DEDUP_REMOVED lines=24> */
[----:B------:R-:W-:Y:S06]  /*45f0*/  BAR.SYNC.DEFER_BLOCKING 0x0 ;  /* 0x0000000000007b1d */ /* 0x000fec0000010000 */
[----:B------:R-:W-:-:S13]  /*4600*/  @!P0 BRA `(.L_x_7225) ;  /* 0x00000008003c8947 */ /* 0x000fda0003800000 */
        /* <DEDUP_REMOVED lines=18> */
.L_x_7227:
[----:B------:R-:W2:Y:S01]  /*4730*/  LD.E R2, desc[UR4][R134.64+0x170] ;  /* 0x0001700486027980 */ /* 0x000ea2000c101900 */
[----:B-----5:R-:W-:Y:S02]  /*4740*/  IMAD.MOV.U32 R12, RZ, RZ, R18 ;  /* 0x000000ffff0c7224 */ /* 0x020fe400078e0012 */
        /* <DEDUP_REMOVED lines=66> */
.L_x_7228:
[----:B------:R-:W-:Y:S05]  /*4b70*/  BSYNC.RECONVERGENT B0 ;  /* 0x0000000000007941 */ /* 0x000fea0003800200 */
.L_x_7226:
        /* <DEDUP_REMOVED lines=34> */
[----:B------:R1:W-:Y:S01]  /*4da0*/  LDGSTS.E.BYPASS.LTC128B.128 [R16+0x6000], desc[UR4][R2.64] ;  /* 0x0600000002107fae */ /* 0x0003e2000b981a04 */
[----:B-----5:R-:W-:Y:S01]  /*4db0*/  IADD3 R12, P1, PT, R10, R14, RZ ;  /* 0x0000000e0a0c7210 */ /* 0x020fe20007f3e0ff */
        /* <DEDUP_REMOVED lines=10> */
[-C--:B-1----:R-:W-:Y:S01]  /*4e60*/  IADD3 R2, P1, PT, R4, R14.reuse, RZ ;  /* 0x0000000e04027210 */ /* 0x082fe20007f3e0ff */
[--C-:B------:R-:W-:Y:S01]  /*4e70*/  IMAD.X R5, R7, 0x1, R0.reuse, P0 ;  /* 0x0000000107057824 */ /* 0x100fe200000e0600 */
[----:B------:R1:W-:Y:S03]  /*4e80*/  LDGSTS.E.BYPASS.LTC128B.128 [R16+0x8000], desc[UR4][R6.64] ;  /* 0x0800000006107fae */ /* 0x0003e6000b981a04 */
[----:B------:R-:W-:Y:S01]  /*4e90*/  IMAD.X R3, R5, 0x1, R0, P1 ;  /* 0x0000000105037824 */ /* 0x000fe200008e0600 */
[----:B------:R1:W-:Y:S01]  /*4ea0*/  LDGSTS.E.BYPASS.LTC128B.128 [R16+0x8800], desc[UR4][R4.64] ;  /* 0x0880000004107fae */ /* 0x0003e2000b981a04 */
[----:B----4-:R-:W-:-:S03]  /*4eb0*/  IADD3 R10, P0, PT, R2, R14, RZ ;  /* 0x0000000e020a7210 */ /* 0x010fc60007f1e0ff */
[----:B------:R1:W-:Y:S02]  /*4ec0*/  LDGSTS.E.BYPASS.LTC128B.128 [R16+0x9000], desc[UR4][R2.64] ;  /* 0x0900000002107fae */ /* 0x0003e4000b981a04 */
[----:B------:R-:W-:-:S05]  /*4ed0*/  IMAD.X R11, R3, 0x1, R0, P0 ;  /* 0x00000001030b7824 */ /* 0x000fca00000e0600 */
[----:B------:R1:W-:Y:S04]  /*4ee0*/  LDGSTS.E.BYPASS.LTC128B.128 [R16+0x9800], desc[UR4][R10.64] ;  /* 0x098000000a107fae */ /* 0x0003e8000b981a04 */
[----:B------:R-:W0:Y:S02]  /*4ef0*/  LDGDEPBAR ;  /* 0x00000000000079af */ /* 0x000e240000000000 */
.L_x_7225:
[----:B------:R-:W-:Y:S05]  /*4f00*/  BSYNC.RECONVERGENT B1 ;  /* 0x0000000000017941 */ /* 0x000fea0003800200 */
.L_x_7224:
[----:B------:R-:W-:Y:S02]  /*4f10*/  IMAD.SHL.U32 R0, R221, 0x2, RZ ;  /* 0x00000002dd007824 */ /* 0x000fe400078e00ff */
[----:B------:R-:W-:-:S03]  /*4f20*/  IMAD.MOV.U32 R23, RZ, RZ, R17 ;  /* 0x000000ffff177224 */ /* 0x000fc600078e0011 */
[----:B------:R2:W-:Y:S02]  /*4f30*/  STL [R1+0x34], R0 ;  /* 0x0000340001007387 */ /* 0x0005e40000100800 */
[----:B--2---:R-:W-:-:S05]  /*4f40*/  LOP3.LUT R0, R0, 0x6, RZ, 0xc0, !PT ;  /* 0x0000000600007812 */ /* 0x004fca00078ec0ff */
[----:B------:R2:W-:Y:S02]  /*4f50*/  STL [R1+0x30], R0 ;  /* 0x0000300001007387 */ /* 0x0005e40000100800 */
[----:B--2---:R-:W-:-:S04]  /*4f60*/  IMAD R0, R125, 0x100, R0 ;  /* 0x000001007d007824 */ /* 0x004fc800078e0200 */
[C---:B-1----:R-:W-:Y:S01]  /*4f70*/  VIADD R2, R0.reuse, 0x1 ;  /* 0x0000000100027836 */ /* 0x042fe20000000000 */
[CC--:B------:R-:W-:Y:S01]  /*4f80*/  ISETP.GE.AND P4, PT, R0.reuse, R225.reuse, PT ;  /* 0x000000e10000720c */ /* 0x0c0fe20003f86270 */
[C---:B------:R-:W-:Y:S01]  /*4f90*/  VIADD R5, R0.reuse, 0x8 ;  /* 0x0000000800057836 */ /* 0x040fe20000000000 */
[CC--:B------:R-:W-:Y:S01]  /*4fa0*/  ISETP.GE.AND P1, PT, R0.reuse, R226.reuse, PT ;  /* 0x000000e20000720c */ /* 0x0c0fe20003f26270 */
        /* <DEDUP_REMOVED lines=8> */
[----:B------:R-:W-:Y:S01]  /*5030*/  VIADD R8, R0, 0x19 ;  /* 0x0000001900087836 */ /* 0x000fe20000000000 */
[----:B------:R-:W-:Y:S01]  /*5040*/  FSEL R2, R232, -INF , P4 ;  /* 0xff800000e8027808 */ /* 0x000fe20002000000 */
[C---:B------:R-:W-:Y:S01]  /*5050*/  VIADD R10, R0.reuse, 0x20 ;  /* 0x00000020000a7836 */ /* 0x040fe20000000000 */
[----:B------:R-:W-:Y:S01]  /*5060*/  FSEL R3, R233, -INF , P2 ;  /* 0xff800000e9037808 */ /* 0x000fe20001000000 */
[----:B------:R-:W-:Y:S01]  /*5070*/  VIADD R11, R0, 0x21 ;  /* 0x00000021000b7836 */ /* 0x000fe20000000000 */
[----:B------:R-:W-:Y:S01]  /*5080*/  FSEL R66, R2, -INF , !P1 ;  /* 0xff80000002427808 */ /* 0x000fe20004800000 */
[C---:B------:R-:W-:Y:S01]  /*5090*/  VIADD R13, R0.reuse, 0x28 ;  /* 0x00000028000d7836 */ /* 0x040fe20000000000 */
[CC--:B------:R-:W-:Y:S01]  /*50a0*/  ISETP.GE.AND P1, PT, R5.reuse, R225.reuse, PT ;  /* 0x000000e10500720c */ /* 0x0c0fe20003f26270 */
        /* <DEDUP_REMOVED lines=23> */
[----:B------:R-:W-:Y:S01]  /*5220*/  FSEL R69, R2, -INF , !P1 ;  /* 0xff80000002457808 */ /* 0x000fe20004800000 */
[C---:B------:R-:W-:Y:S01]  /*5230*/  VIADD R34, R0.reuse, 0x59 ;  /* 0x0000005900227836 */ /* 0x040fe20000000000 */
        /* <DEDUP_REMOVED lines=57> */
[----:B------:R-:W-:Y:S01]  /*55d0*/  IMAD.MOV.U32 R212, RZ, RZ, R23 ;  /* 0x000000ffffd47224 */ /* 0x000fe200078e0017 */
[-C--:B------:R-:W-:Y:S01]  /*55e0*/  ISETP.GE.AND P3, PT, R12, R226.reuse, PT ;  /* 0x000000e20c00720c */ /* 0x080fe20003f66270 */
        /* <DEDUP_REMOVED lines=15> */
[----:B------:R-:W-:Y:S01]  /*56e0*/  ISETP.GE.AND P3, PT, R15, R226, PT ;  /* 0x000000e20f00720c */ /* 0x000fe20003f66270 */
[C---:B------:R-:W-:Y:S01]  /*56f0*/  VIADD R71, R0.reuse, 0xe9 ;  /* 0x000000e900477836 */ /* 0x040fe20000000000 */
[-C--:B------:R-:W-:Y:S01]  /*5700*/  ISETP.GE.AND P1, PT, R17, R225.reuse, PT ;  /* 0x000000e11100720c */ /* 0x080fe20003f26270 */
[----:B------:R-:W-:Y:S01]  /*5710*/  VIADD R73, R0, 0xf0 ;  /* 0x000000f000497836 */ /* 0x000fe20000000000 */
[----:B------:R-:W-:Y:S01]  /*5720*/  FSEL R94, R2, -INF , !P2 ;  /* 0xff800000025e7808 */ /* 0x000fe20005000000 */
[C---:B------:R-:W-:Y:S01]  /*5730*/  VIADD R79, R0.reuse, 0xf8 ;  /* 0x000000f8004f7836 */ /* 0x040fe20000000000 */
[----:B------:R-:W-:Y:S01]  /*5740*/  ISETP.GE.AND P2, PT, R19, R225, PT ;  /* 0x000000e11300720c */ /* 0x000fe20003f46270 */
[----:B------:R-:W-:Y:S01]  /*5750*/  VIADD R80, R0, 0xf9 ;  /* 0x000000f900507836 */ /* 0x000fe20000000000 */
[----:B------:R-:W-:-:S02]  /*5760*/  FSEL R93, R3, -INF , !P3 ;  /* 0xff800000035d7808 */ /* 0x000fc40005800000 */
[----:B------:R-:W-:Y:S01]  /*5770*/  FSEL R3, R209, -INF , P1 ;  /* 0xff800000d1037808 */ /* 0x000fe20000800000 */
[----:B------:R-:W-:Y:S01]  /*5780*/  IMAD.MOV.U32 R209, RZ, RZ, R77 ;  /* 0x000000ffffd17224 */ /* 0x000fe200078e004d */
[-C--:B------:R-:W-:Y:S01]  /*5790*/  ISETP.GE.AND P1, PT, R19, R226.reuse, PT ;  /* 0x000000e21300720c */ /* 0x080fe20003f26270 */
[----:B------:R-:W-:Y:S01]  /*57a0*/  VIADD R77, R0, 0xf1 ;  /* 0x000000f1004d7836 */ /* 0x000fe20000000000 */
[----:B------:R-:W-:Y:S02]  /*57b0*/  FSEL R2, R204, -INF , P2 ;  /* 0xff800000cc027808 */ /* 0x000fe40001000000 */
[----:B------:R-:W-:Y:S02]  /*57c0*/  ISETP.GE.AND P3, PT, R17, R226, PT ;  /* 0x000000e21100720c */ /* 0x000fe40003f66270 */
[----:B------:R-:W-:Y:S02]  /*57d0*/  ISETP.GE.AND P2, PT, R20, R225, PT ;  /* 0x000000e11400720c */ /* 0x000fe40003f46270 */
[----:B------:R-:W-:-:S02]  /*57e0*/  FSEL R97, R2, -INF , !P1 ;  /* 0xff80000002617808 */ /* 0x000fc40004800000 */
[C---:B------:R-:W-:Y:S02]  /*57f0*/  ISETP.GE.AND P1, PT, R22.reuse, R225, PT ;  /* 0x000000e11600720c */ /* 0x040fe40003f26270 */
        /* <DEDUP_REMOVED lines=31> */
[C---:B------:R-:W-:Y:S02]  /*59f0*/  ISETP.GE.AND P1, PT, R44.reuse, R225, PT ;  /* 0x000000e12c00720c */ /* 0x040fe40003f26270 */
        /* <DEDUP_REMOVED lines=133> */
[----:B------:R-:W-:Y:S02]  /*6250*/  ISETP.GE.AND P1, PT, R71, R225, PT ;  /* 0x000000e14700720c */ /* 0x000fe40003f26270 */
[----:B------:R-:W-:-:S02]  /*6260*/  FSEL R161, R3, -INF , !P3 ;  /* 0xff80000003a17808 */ /* 0x000fc40005800000 */
[----:B------:R-:W-:Y:S02]  /*6270*/  FSEL R200, R2, -INF , !P2 ;  /* 0xff80000002c87808 */ /* 0x000fe40005000000 */
[-C--:B------:R-:W-:Y:S02]  /*6280*/  ISETP.GE.AND P3, PT, R71, R226.reuse, PT ;  /* 0x000000e24700720c */ /* 0x080fe40003f66270 */
[----:B------:R-:W-:Y:S02]  /*6290*/  ISETP.GE.AND P2, PT, R73, R225, PT ;  /* 0x000000e14900720c */ /* 0x000fe40003f46270 */
[----:B------:R-:W-:Y:S02]  /*62a0*/  FSEL R3, R149, -INF , P1 ;  /* 0xff80000095037808 */ /* 0x000fe40000800000 */
[----:B------:R-:W-:Y:S02]  /*62b0*/  ISETP.GE.AND P1, PT, R73, R226, PT ;  /* 0x000000e24900720c */ /* 0x000fe40003f26270 */
[----:B------:R-:W-:-:S02]  /*62c0*/  FSEL R2, R128, -INF , P2 ;  /* 0xff80000080027808 */ /* 0x000fc40001000000 */
[----:B------:R-:W-:Y:S02]  /*62d0*/  FSEL R141, R3, -INF , !P3 ;  /* 0xff800000038d7808 */ /* 0x000fe40005800000 */
        /* <DEDUP_REMOVED lines=8> */
[C---:B------:R-:W-:Y:S02]  /*6360*/  ISETP.GE.AND P2, PT, R0.reuse, R227, PT ;  /* 0x000000e30000720c */ /* 0x040fe40003f46270 */
[----:B------:R-:W-:Y:S02]  /*6370*/  ISETP.GE.AND P3, PT, R79, R226, PT ;  /* 0x000000e24f00720c */ /* 0x000fe40003f66270 */
[----:B------:R-:W-:-:S02]  /*6380*/  ISETP.GE.AND P4, PT, R0, R228, PT ;  /* 0x000000e40000720c */ /* 0x000fc40003f86270 */
[----:B------:R-:W-:Y:S02]  /*6390*/  FSEL R2, R101, -INF , P1 ;  /* 0xff80000065027808 */ /* 0x000fe40000800000 */
[----:B------:R-:W-:Y:S02]  /*63a0*/  ISETP.GE.AND P1, PT, R80, R226, PT ;  /* 0x000000e25000720c */ /* 0x000fe40003f26270 */
[----:B------:R-:W-:Y:S02]  /*63b0*/  FSEL R0, R234, -INF , P2 ;  /* 0xff800000ea007808 */ /* 0x000fe40001000000 */
[----:B------:R-:W-:Y:S02]  /*63c0*/  FSEL R156, R3, -INF , !P3 ;  /* 0xff800000039c7808 */ /* 0x000fe40005800000 */
        /* <DEDUP_REMOVED lines=35> */
[----:B------:R-:W-:Y:S02]  /*6600*/  ISETP.GE.AND P1, PT, R12, R227, PT ;  /* 0x000000e30c00720c */ /* 0x000fe40003f26270 */
[----:B------:R-:W-:Y:S02]  /*6610*/  FSEL R2, R239, -INF , P0 ;  /* 0xff800000ef027808 */ /* 0x000fe40000000000 */
[----:B------:R-:W-:-:S02]  /*6620*/  FSEL R0, R218, -INF , P4 ;  /* 0xff800000da007808 */ /* 0x000fc40002000000 */
[----:B------:R-:W-:Y:S02]  /*6630*/  ISETP.GE.AND P0, PT, R14, R227, PT ;  /* 0x000000e30e00720c */ /* 0x000fe40003f06270 */
[-C--:B------:R-:W-:Y:S02]  /*6640*/  ISETP.GE.AND P2, PT, R12, R228.reuse, PT ;  /* 0x000000e40c00720c */ /* 0x080fe40003f46270 */
[----:B------:R-:W-:Y:S02]  /*6650*/  FSEL R3, R219, -INF , P1 ;  /* 0xff800000db037808 */ /* 0x000fe40000800000 */
[----:B------:R-:W-:Y:S02]  /*6660*/  FSEL R88, R0, -INF , !P3 ;  /* 0xff80000000587808 */ /* 0x000fe40005800000 */
[----:B------:R-:W-:Y:S02]  /*6670*/  FSEL R0, R214, -INF , P0 ;  /* 0xff800000d6007808 */ /* 0x000fe40000000000 */
[----:B------:R-:W-:-:S02]  /*6680*/  ISETP.GE.AND P4, PT, R14, R228, PT ;  /* 0x000000e40e00720c */ /* 0x000fc40003f86270 */
[----:B------:R-:W-:Y:S02]  /*6690*/  FSEL R91, R3, -INF , !P2 ;  /* 0xff800000035b7808 */ /* 0x000fe40005000000 */
[CC--:B------:R-:W-:Y:S02]  /*66a0*/  ISETP.GE.AND P3, PT, R18.reuse, R227.reuse, PT ;  /* 0x000000e31200720c */ /* 0x0c0fe40003f66270 */
[-C--:B------:R-:W-:Y:S02]  /*66b0*/  ISETP.GE.AND P2, PT, R18, R228.reuse, PT ;  /* 0x000000e41200720c */ /* 0x080fe40003f46270 */
[----:B------:R-:W-:Y:S02]  /*66c0*/  FSEL R18, R0, -INF , !P4 ;  /* 0xff80000000127808 */ /* 0x000fe40006000000 */
[----:B------:R-:W2:Y:S01]  /*66d0*/  LD.E R0, desc[UR4][R134.64+0xdc] ;  /* 0x0000dc0486007980 */ /* 0x000ea2000c101900 */
[----:B------:R-:W-:Y:S02]  /*66e0*/  ISETP.GE.AND P5, PT, R11, R228, PT ;  /* 0x000000e40b00720c */ /* 0x000fe40003fa6270 */
[----:B------:R-:W-:-:S02]  /*66f0*/  ISETP.GE.AND P1, PT, R15, R227, PT ;  /* 0x000000e30f00720c */ /* 0x000fc40003f26270 */
[----:B------:R-:W-:Y:S02]  /*6700*/  FSEL R89, R2, -INF , !P5 ;  /* 0xff80000002597808 */ /* 0x000fe40006800000 */
[----:B------:R-:W-:Y:S02]  /*6710*/  FSEL R3, R215, -INF , P1 ;  /* 0xff800000d7037808 */ /* 0x000fe40000800000 */
[----:B------:R-:W-:Y:S02]  /*6720*/  FSEL R2, R210, -INF , P3 ;  /* 0xff800000d2027808 */ /* 0x000fe40001800000 */
[-C--:B------:R-:W-:Y:S02]  /*6730*/  ISETP.GE.AND P0, PT, R17, R227.reuse, PT ;  /* 0x000000e31100720c */ /* 0x080fe40003f06270 */
[----:B------:R-:W-:Y:S02]  /*6740*/  ISETP.GE.AND P1, PT, R19, R227, PT ;  /* 0x000000e31300720c */ /* 0x000fe40003f26270 */
        /* <DEDUP_REMOVED lines=99> */
[----:B------:R-:W-:Y:S02]  /*6d80*/  FSEL R219, R2, -INF , !P3 ;  /* 0xff80000002db7808 */ /* 0x000fe40005800000 */
[----:B------:R-:W-:Y:S02]  /*6d90*/  FMNMX3.FTZ R2, R66, R83, R65, !PT ;  /* 0x0000005342027276 */ /* 0x000fe40007810041 */
[----:B------:R-:W-:Y:S02]  /*6da0*/  ISETP.GE.AND P5, PT, R42, R228, PT ;  /* 0x000000e42a00720c */ /* 0x000fe40003fa6270 */
[----:B------:R-:W-:-:S02]  /*6db0*/  FSEL R4, R163, -INF , P0 ;  /* 0xff800000a3047808 */ /* 0x000fc40000000000 */
[----:B------:R-:W-:Y:S02]  /*6dc0*/  FMNMX3.FTZ R2, R2, R68, R69, !PT ;  /* 0x0000004402027276 */ /* 0x000fe40007810045 */
[----:B------:R-:W-:Y:S02]  /*6dd0*/  ISETP.GE.AND P0, PT, R33, R227, PT ;  /* 0x000000e32100720c */ /* 0x000fe40003f06270 */
[----:B------:R-:W-:Y:S02]  /*6de0*/  FSEL R215, R3, -INF , !P5 ;  /* 0xff80000003d77808 */ /* 0x000fe40006800000 */
[----:B------:R-:W-:Y:S02]  /*6df0*/  FMNMX3.FTZ R2, R2, R75, R78, !PT ;  /* 0x0000004b02027276 */ /* 0x000fe4000781004e */
[-C--:B------:R-:W-:Y:S02]  /*6e00*/  ISETP.GE.AND P4, PT, R37, R228.reuse, PT ;  /* 0x000000e42500720c */ /* 0x080fe40003f86270 */
[----:B------:R-:W-:-:S02]  /*6e10*/  ISETP.GE.AND P5, PT, R33, R228, PT ;  /* 0x000000e42100720c */ /* 0x000fc40003fa6270 */
[----:B------:R-:W-:Y:S02]  /*6e20*/  FSEL R3, R159, -INF , P0 ;  /* 0xff8000009f037808 */ /* 0x000fe40000000000 */
[-C--:B------:R-:W-:Y:S02]  /*6e30*/  ISETP.GE.AND P2, PT, R30, R227.reuse, PT ;  /* 0x000000e31e00720c */ /* 0x080fe40003f46270 */
[----:B------:R-:W-:Y:S02]  /*6e40*/  ISETP.GE.AND P0, PT, R26, R227, PT ;  /* 0x000000e31a00720c */ /* 0x000fe40003f06270 */
[----:B------:R-:W-:Y:S02]  /*6e50*/  FMNMX3.FTZ R2, R2, R82, R84, !PT ;  /* 0x0000005202027276 */ /* 0x000fe40007810054 */
[----:B------:R-:W-:Y:S02]  /*6e60*/  FSEL R218, R4, -INF , !P4 ;  /* 0xff80000004da7808 */ /* 0x000fe40006000000 */
[----:B------:R-:W-:-:S02]  /*6e70*/  FSEL R235, R3, -INF , !P5 ;  /* 0xff80000003eb7808 */ /* 0x000fc40006800000 */
[-C--:B------:R-:W-:Y:S02]  /*6e80*/  ISETP.GE.AND P4, PT, R30, R228.reuse, PT ;  /* 0x000000e41e00720c */ /* 0x080fe40003f86270 */
[----:B------:R-:W-:Y:S02]  /*6e90*/  FSEL R4, R154, -INF , P2 ;  /* 0xff8000009a047808 */ /* 0x000fe40001000000 */
[----:B------:R-:W-:Y:S02]  /*6ea0*/  ISETP.GE.AND P5, PT, R26, R228, PT ;  /* 0x000000e41a00720c */ /* 0x000fe40003fa6270 */
[----:B------:R-:W-:Y:S02]  /*6eb0*/  FSEL R3, R142, -INF , P0 ;  /* 0xff8000008e037808 */ /* 0x000fe40000000000 */
[----:B------:R-:W-:Y:S02]  /*6ec0*/  ISETP.GE.AND P2, PT, R23, R227, PT ;  /* 0x000000e31700720c */ /* 0x000fe40003f46270 */
[----:B------:R-:W-:-:S02]  /*6ed0*/  FMNMX3.FTZ R2, R2, R86, R87, !PT ;  /* 0x0000005602027276 */ /* 0x000fc40007810057 */
[----:B------:R-:W-:Y:S02]  /*6ee0*/  FSEL R234, R4, -INF , !P4 ;  /* 0xff80000004ea7808 */ /* 0x000fe40006000000 */
[----:B------:R-:W-:Y:S02]  /*6ef0*/  FSEL R239, R3, -INF , !P5 ;  /* 0xff80000003ef7808 */ /* 0x000fe40006800000 */
[----:B------:R-:W-:Y:S02]  /*6f00*/  ISETP.GE.AND P4, PT, R23, R228, PT ;  /* 0x000000e41700720c */ /* 0x000fe40003f86270 */
        /* <DEDUP_REMOVED lines=28> */
[----:B------:R-:W-:Y:S02]  /*70d0*/  ISETP.GE.AND P3, PT, R24, R228, PT ;  /* 0x000000e41800720c */ /* 0x000fe40003f66270 */
[----:B------:R-:W-:Y:S02]  /*70e0*/  FSEL R4, R155, -INF , P1 ;  /* 0xff8000009b047808 */ /* 0x000fe40000800000 */
[----:B------:R-:W-:Y:S02]  /*70f0*/  FMNMX3.FTZ R37, R37, R217, R229, !PT ;  /* 0x000000d925257276 */ /* 0x000fe400078100e5 */
[-C--:B------:R-:W-:Y:S02]  /*7100*/  ISETP.GE.AND P1, PT, R29, R227.reuse, PT ;  /* 0x000000e31d00720c */ /* 0x080fe40003f26270 */
[----:B------:R-:W-:-:S02]  /*7110*/  ISETP.GE.AND P2, PT, R28, R227, PT ;  /* 0x000000e31c00720c */ /* 0x000fc40003f46270 */
[----:B------:R-:W-:Y:S02]  /*7120*/  FMNMX3.FTZ R2, R2, R117, R120, !PT ;  /* 0x0000007502027276 */ /* 0x000fe40007810078 */
[----:B------:R-:W-:Y:S02]  /*7130*/  FSEL R238, R4, -INF , !P3 ;  /* 0xff80000004ee7808 */ /* 0x000fe40005800000 */
[----:B------:R-:W-:Y:S02]  /*7140*/  FMNMX3.FTZ R37, R37, R232, R233, !PT ;  /* 0x000000e825257276 */ /* 0x000fe400078100e9 */
[-C--:B------:R-:W-:Y:S02]  /*7150*/  ISETP.GE.AND P3, PT, R29, R228.reuse, PT ;  /* 0x000000e41d00720c */ /* 0x080fe40003f66270 */
[----:B------:R-:W-:Y:S02]  /*7160*/  FSEL R4, R110, -INF , P1 ;  /* 0xff8000006e047808 */ /* 0x000fe40000800000 */
[----:B------:R-:W-:-:S02]  /*7170*/  ISETP.GE.AND P4, PT, R28, R228, PT ;  /* 0x000000e41c00720c */ /* 0x000fc40003f86270 */
[----:B------:R-:W-:Y:S02]  /*7180*/  FSEL R3, R114, -INF , P2 ;  /* 0xff80000072037808 */ /* 0x000fe40001000000 */
[----:B------:R-:W-:Y:S02]  /*7190*/  FMNMX3.FTZ R2, R2, R121, R128, !PT ;  /* 0x0000007902027276 */ /* 0x000fe40007810080 */
[-C--:B------:R-:W-:Y:S02]  /*71a0*/  ISETP.GE.AND P0, PT, R25, R227.reuse, PT ;  /* 0x000000e31900720c */ /* 0x080fe40003f06270 */
[----:B------:R-:W-:Y:S02]  /*71b0*/  ISETP.GE.AND P1, PT, R32, R227, PT ;  /* 0x000000e32000720c */ /* 0x000fe40003f26270 */
[----:B------:R-:W-:Y:S02]  /*71c0*/  FMNMX3.FTZ R37, R37, R236, R237, !PT ;  /* 0x000000ec25257276 */ /* 0x000fe400078100ed */
[----:B------:R-:W-:-:S02]  /*71d0*/  FSEL R242, R4, -INF , !P3 ;  /* 0xff80000004f27808 */ /* 0x000fc40005800000 */
[----:B------:R-:W-:Y:S02]  /*71e0*/  FSEL R250, R3, -INF , !P4 ;  /* 0xff80000003fa7808 */ /* 0x000fe40006000000 */
[----:B------:R-:W-:Y:S02]  /*71f0*/  FMNMX3.FTZ R2, R2, R129, R136, !PT ;  /* 0x0000008102027276 */ /* 0x000fe40007810088 */
[-C--:B------:R-:W-:Y:S02]  /*7200*/  ISETP.GE.AND P5, PT, R25, R228.reuse, PT ;  /* 0x000000e41900720c */ /* 0x080fe40003fa6270 */
[----:B------:R-:W-:Y:S02]  /*7210*/  ISETP.GE.AND P3, PT, R32, R228, PT ;  /* 0x000000e42000720c */ /* 0x000fe40003f66270 */
[----:B------:R-:W-:Y:S02]  /*7220*/  FSEL R4, R111, -INF , P0 ;  /* 0xff8000006f047808 */ /* 0x000fe40000000000 */
[----:B------:R-:W-:-:S02]  /*7230*/  FSEL R3, R115, -INF , P1 ;  /* 0xff80000073037808 */ /* 0x000fc40000800000 */
[----:B------:R-:W-:Y:S02]  /*7240*/  ISETP.GE.AND P0, PT, R39, R227, PT ;  /* 0x000000e32700720c */ /* 0x000fe40003f06270 */
[----:B------:R-:W-:Y:S02]  /*7250*/  FMNMX3.FTZ R37, R37, R240, R241, !PT ;  /* 0x000000f025257276 */ /* 0x000fe400078100f1 */
[----:B------:R-:W-:Y:S02]  /*7260*/  FMNMX3.FTZ R2, R2, R137, R173, !PT ;  /* 0x0000008902027276 */ /* 0x000fe400078100ad */
[----:B------:R-:W-:Y:S02]  /*7270*/  FSEL R246, R4, -INF , !P5 ;  /* 0xff80000004f67808 */ /* 0x000fe40006800000 */
[----:B------:R-:W-:Y:S02]  /*7280*/  FSEL R111, R3, -INF , !P3 ;  /* 0xff800000036f7808 */ /* 0x000fe40005800000 */
[----:B------:R-:W-:-:S02]  /*7290*/  ISETP.GE.AND P5, PT, R39, R228, PT ;  /* 0x000000e42700720c */ /* 0x000fc40003fa6270 */
[----:B------:R-:W-:Y:S02]  /*72a0*/  FSEL R3, R118, -INF , P0 ;  /* 0xff80000076037808 */ /* 0x000fe40000000000 */
[----:B------:R-:W-:Y:S02]  /*72b0*/  ISETP.GE.AND P2, PT, R47, R227, PT ;  /* 0x000000e32f00720c */ /* 0x000fe40003f46270 */
[----:B------:R-:W-:Y:S02]  /*72c0*/  FMNMX3.FTZ R37, R37, R244, R245, !PT ;  /* 0x000000f425257276 */ /* 0x000fe400078100f5 */
[----:B------:R-:W-:Y:S01]  /*72d0*/  FMNMX3.FTZ R2, R2, R177, R179, !PT ;  /* 0x000000b102027276 */ /* 0x000fe200078100b3 */
[----:B------:R-:W-:Y:S01]  /*72e0*/  IMAD.MOV.U32 R110, RZ, RZ, R153 ;  /* 0x000000ffff6e7224 */ /* 0x000fe200078e0099 */
[----:B------:R-:W-:Y:S02]  /*72f0*/  FSEL R251, R3, -INF , !P5 ;  /* 0xff80000003fb7808 */ /* 0x000fe40006800000 */
[----:B------:R-:W-:-:S02]  /*7300*/  ISETP.GE.AND P4, PT, R47, R228, PT ;  /* 0x000000e42f00720c */ /* 0x000fc40003f86270 */
        /* <DEDUP_REMOVED lines=12> */
[----:B------:R-:W-:Y:S01]  /*73d0*/  ISETP.GE.AND P0, PT, R57, R227, PT ;  /* 0x000000e33900720c */ /* 0x000fe20003f06270 */
[----:B------:R-:W-:Y:S01]  /*73e0*/  IMAD.MOV.U32 R149, RZ, RZ, R201 ;  /* 0x000000ffff957224 */ /* 0x000fe200078e00c9 */
[----:B------:R-:W-:Y:S02]  /*73f0*/  FMNMX3.FTZ R37, R37, R143, R119, !PT ;  /* 0x0000008f25257276 */ /* 0x000fe40007810077 */
[----:B------:R-:W-:-:S02]  /*7400*/  FSEL R114, R3, -INF , !P3 ;  /* 0xff80000003727808 */ /* 0x000fc40005800000 */
[----:B------:R-:W-:Y:S01]  /*7410*/  FMNMX3.FTZ R2, R2, R218, R219, !PT ;  /* 0x000000da02027276 */ /* 0x000fe200078100db */
[----:B------:R-:W-:Y:S01]  /*7420*/  IMAD.MOV.U32 R145, RZ, RZ, R157 ;  /* 0x000000ffff917224 */ /* 0x000fe200078e009d */
[----:B------:R-:W-:Y:S01]  /*7430*/  ISETP.GE.AND P5, PT, R57, R228, PT ;  /* 0x000000e43900720c */ /* 0x000fe20003fa6270 */
[----:B------:R-:W-:Y:S01]  /*7440*/  IMAD.MOV.U32 R166, RZ, RZ, R204 ;  /* 0x000000ffffa67224 */ /* 0x000fe200078e00cc */
        /* <DEDUP_REMOVED lines=28> */
[----:B------:R-:W-:Y:S01]  /*7610*/  FSEL R3, R147, -INF , P2 ;  /* 0xff80000093037808 */ /* 0x000fe20001000000 */
[----:B------:R-:W-:Y:S01]  /*7620*/  IMAD.MOV.U32 R138, RZ, RZ, R4 ;  /* 0x000000ffff8a7224 */ /* 0x000fe200078e0004 */
        /* <DEDUP_REMOVED lines=46> */
[----:B------:R-:W-:Y:S01]  /*7910*/  IMAD.MOV.U32 R200, RZ, RZ, R208 ;  /* 0x000000ffffc87224 */ /* 0x000fe200078e00d0 */
[----:B-1----:R-:W-:Y:S01]  /*7920*/  FMNMX.FTZ R38, R2, R4, !PT ;  /* 0x0000000402267209 */ /* 0x002fe20007810000 */
[-CC-:B------:R-:W-:Y:S01]  /*7930*/  FFMA.FTZ R2, R68, R0.reuse, -R5.reuse ;  /* 0x0000000044027223 */ /* 0x180fe20000010805 */
[----:B--2---:R-:W-:-:S04]  /*7940*/  FFMA.FTZ R3, R83, R0, -R5 ;  /* 0x0000000053037223 */ /* 0x004fc80000010805 */
[----:B------:R1:W2:Y:S01]  /*7950*/  MUFU.EX2 R6, R3 ;  /* 0x0000000300067308 */ /* 0x0002a20000000800 */
[----:B------:R-:W-:Y:S01]  /*7960*/  IMAD.MOV.U32 R201, RZ, RZ, R212 ;  /* 0x000000ffffc97224 */ /* 0x000fe200078e00d4 */
[----:B------:R-:W-:-:S06]  /*7970*/  FSETP.NEU.FTZ.AND P0, PT, R38, -INF , PT ;  /* 0xff8000002600780b */ /* 0x000fcc0003f1d000 */
        /* <DEDUP_REMOVED lines=11> */
[----:B------:R-:W-:Y:S01]  /*7a30*/  IMAD.IADD R152, R132, 0x1, R160 ;  /* 0x0000000184987824 */ /* 0x000fe200078e02a0 */
[----:B------:R-:W3:Y:S04]  /*7a40*/  LDSM.16.MT88.4 R28, [R160+0xa000] ;  /* 0x00a00000a01c783b */ /* 0x000ee80000004200 */
[----:B------:R-:W5:Y:S01]  /*7a50*/  LDSM.16.MT88.4 R24, [R152+0xa000] ;  /* 0x00a000009818783b */ /* 0x000f620000004200 */
[--C-:B------:R-:W-:Y:S01]  /*7a60*/  FFMA.FTZ R4, R72, R0, -R3.reuse ;  /* 0x0000000048047223 */ /* 0x100fe20000010803 */
[----:B------:R-:W-:Y:S01]  /*7a70*/  IMAD.MOV.U32 R157, RZ, RZ, R204 ;  /* 0x000000ffff9d7224 */ /* 0x000fe200078e00cc */
[----:B--2---:R-:W-:Y:S01]  /*7a80*/  F2FP.F16.F32.PACK_AB R8, R6, R190 ;  /* 0x000000be0608723e */ /* 0x004fe200000000ff */
[----:B------:R-:W-:Y:S01]  /*7a90*/  LDSM.16.MT88.4 R32, [R160+0xa800] ;  /* 0x00a80000a020783b */ /* 0x000fe20000004200 */
[----:B-1----:R-:W-:-:S04]  /*7aa0*/  FFMA.FTZ R2, R58, R0, -R3 ;  /* 0x000000003a027223 */ /* 0x002fc80000010803 */
[----:B------:R1:W-:Y:S02]  /*7ab0*/  MUFU.EX2 R200, R2 ;  /* 0x0000000200c87308 */ /* 0x0003e40000000800 */
[----:B-1----:R-:W-:-:S06]  /*7ac0*/  FFMA.FTZ R2, R61, R0, -R3 ;  /* 0x000000003d027223 */ /* 0x002fcc0000010803 */
[----:B------:R1:W-:Y:S02]  /*7ad0*/  MUFU.EX2 R206, R2 ;  /* 0x0000000200ce7308 */ /* 0x0003e40000000800 */
[----:B-1----:R-:W-:-:S06]  /*7ae0*/  FFMA.FTZ R2, R75, R0, -R5 ;  /* 0x000000004b027223 */ /* 0x002fcc0000010805 */
[----:B------:R1:W-:Y:S01]  /*7af0*/  MUFU.EX2 R207, R2 ;  /* 0x0000000200cf7308 */ /* 0x0003e20000000800 */
[----:B------:R-:W-:-:S05]  /*7b00*/  IMAD.IADD R144, R220, 0x1, R160 ;  /* 0x00000001dc907824 */ /* 0x000fca00078e02a0 */
[----:B------:R-:W2:Y:S01]  /*7b10*/  LDSM.16.MT88.4 R12, [R144+0xa000] ;  /* 0x00a00000900c783b */ /* 0x000ea20000004200 */
[----:B-1----:R-:W-:-:S04]  /*7b20*/  FFMA.FTZ R2, R78, R0, -R5 ;  /* 0x000000004e027223 */ /* 0x002fc80000010805 */
[----:B------:R1:W-:Y:S02]  /*7b30*/  MUFU.EX2 R211, R2 ;  /* 0x0000000200d37308 */ /* 0x0003e40000000800 */
[----:B-1----:R-:W-:-:S06]  /*7b40*/  FFMA.FTZ R2, R82, R0, -R5 ;  /* 0x0000000052027223 */ /* 0x002fcc0000010805 */
[----:B------:R1:W-:Y:S01]  /*7b50*/  MUFU.EX2 R210, R2 ;  /* 0x0000000200d27308 */ /* 0x0003e20000000800 */
[----:B------:R-:W-:-:S05]  /*7b60*/  IMAD.IADD R7, R132, 0x1, R144 ;  /* 0x0000000184077824 */ /* 0x000fca00078e0290 */
[----:B------:R-:W2:Y:S02]  /*7b70*/  LDSM.16.MT88.4 R20, [R7+0xa000] ;  /* 0x00a000000714783b */ /* 0x000ea40000004200 */
[----:B------:R-:W3:Y:S01]  /*7b80*/  MUFU.EX2 R202, R4 ;  /* 0x0000000400ca7308 */ /* 0x000ee20000000800 */
[----:B-1----:R-:W-:-:S07]  /*7b90*/  FFMA.FTZ R2, R70, R0, -R3 ;  /* 0x0000000046027223 */ /* 0x002fce0000010803 */
[----:B------:R1:W-:Y:S02]  /*7ba0*/  MUFU.EX2 R195, R2 ;  /* 0x0000000200c37308 */ /* 0x0003e40000000800 */
[----:B-1----:R-:W-:-:S06]  /*7bb0*/  FFMA.FTZ R2, R74, R0, -R3 ;  /* 0x000000004a027223 */ /* 0x002fcc0000010803 */
[----:B------:R1:W2:Y:S01]  /*7bc0*/  MUFU.EX2 R201, R2 ;  /* 0x0000000200c97308 */ /* 0x0002a20000000800 */
[----:B----4-:R-:W-:Y:S01]  /*7bd0*/  F2FP.F16.F32.PACK_AB R10, R208, R209 ;  /* 0x000000d1d00a723e */ /* 0x010fe200000000ff */
[----:B-1----:R-:W-:-:S06]  /*7be0*/  FFMA.FTZ R2, R76, R0, -R3 ;  /* 0x000000004c027223 */ /* 0x002fcc0000010803 */
[----:B------:R1:W-:Y:S01]  /*7bf0*/  MUFU.EX2 R199, R2 ;  /* 0x0000000200c77308 */ /* 0x0003e20000000800 */
[----:B---3--:R-:W-:Y:S02]  /*7c00*/  F2FP.F16.F32.PACK_AB R9, R198, R202 ;  /* 0x000000cac609723e */ /* 0x008fe400000000ff */
[----:B------:R-:W-:Y:S01]  /*7c10*/  F2FP.F16.F32.PACK_AB R11, R206, R200 ;  /* 0x000000c8ce0b723e */ /* 0x000fe200000000ff */
[----:B-1----:R-:W-:-:S04]  /*7c20*/  FFMA.FTZ R2, R81, R0, -R3 ;  /* 0x0000000051027223 */ /* 0x002fc80000010803 */
[----:B------:R1:W3:Y:S02]  /*7c30*/  MUFU.EX2 R204, R2 ;  /* 0x0000000200cc7308 */ /* 0x0002e40000000800 */
[----:B------:R-:W-:Y:S01]  /*7c40*/  HMMA.16816.F32 R44, R8, R28, RZ ;  /* 0x0000001c082c723c */ /* 0x000fe200000018ff */
[----:B-1----:R-:W-:-:S05]  /*7c50*/  FFMA.FTZ R2, R84, R0, -R5 ;  /* 0x0000000054027223 */ /* 0x002fca0000010805 */
[----:B------:R1:W-:Y:S02]  /*7c60*/  MUFU.EX2 R194, R2 ;  /* 0x0000000200c27308 */ /* 0x0003e40000000800 */
[----:B------:R-:W-:Y:S01]  /*7c70*/  HMMA.16816.F32 R48, R8, R30, RZ ;  /* 0x0000001e0830723c */ /* 0x000fe200000018ff */
[----:B------:R-:W-:Y:S02]  /*7c80*/  IMAD.MOV.U32 R102, RZ, RZ, R205 ;  /* 0x000000ffff667224 */ /* 0x000fe400078e00cd */
[----:B-1----:R-:W-:-:S04]  /*7c90*/  FFMA.FTZ R2, R86, R0, -R5 ;  /* 0x0000000056027223 */ /* 0x002fc80000010805 */
[----:B------:R1:W4:Y:S01]  /*7ca0*/  MUFU.EX2 R203, R2 ;  /* 0x0000000200cb7308 */ /* 0x0003220000000800 */
[C---:B-----5:R-:W-:Y:S08]  /*7cb0*/  HMMA.16816.F32 R40, R8.reuse, R24, RZ ;  /* 0x000000180828723c */ /* 0x060ff000000018ff */
[----:B------:R-:W-:Y:S01]  /*7cc0*/  HMMA.16816.F32 R28, R8, R26, RZ ;  /* 0x0000001a081c723c */ /* 0x000fe200000018ff */
[----:B------:R-:W5:Y:S01]  /*7cd0*/  LDSM.16.MT88.4 R24, [R152+0xa800] ;  /* 0x00a800009818783b */ /* 0x000f620000004200 */
[----:B-1----:R-:W-:-:S04]  /*7ce0*/  FFMA.FTZ R2, R87, R0, -R5 ;  /* 0x0000000057027223 */ /* 0x002fc80000010805 */
[----:B------:R1:W-:Y:S02]  /*7cf0*/  MUFU.EX2 R191, R2 ;  /* 0x0000000200bf7308 */ /* 0x0003e40000000800 */
[----:B--2---:R-:W-:Y:S01]  /*7d00*/  HMMA.16816.F32 R64, R8, R12, RZ ;  /* 0x0000000c0840723c */ /* 0x004fe200000018ff */
[----:B-1----:R-:W-:-:S05]  /*7d10*/  FFMA.FTZ R2, R90, R0, -R5 ;  /* 0x000000005a027223 */ /* 0x002fca0000010805 */
[----:B------:R1:W2:Y:S02]  /*7d20*/  MUFU.EX2 R205, R2 ;  /* 0x0000000200cd7308 */ /* 0x0002a40000000800 */
[----:B------:R-:W-:Y:S01]  /*7d30*/  HMMA.16816.F32 R68, R8, R14, RZ ;  /* 0x0000000e0844723c */ /* 0x000fe200000018ff */
[----:B------:R-:W4:Y:S01]  /*7d40*/  LDSM.16.MT88.4 R12, [R7+0xa800] ;  /* 0x00a80000070c783b */ /* 0x000f220000004200 */
[----:B-1----:R-:W-:-:S04]  /*7d50*/  FFMA.FTZ R2, R85, R0, -R3 ;  /* 0x0000000055027223 */ /* 0x002fc80000010803 */
[----:B------:R1:W-:Y:S02]  /*7d60*/  MUFU.EX2 R84, R2 ;  /* 0x0000000200547308 */ /* 0x0003e40000000800 */
[----:B------:R-:W-:Y:S01]  /*7d70*/  HMMA.16816.F32 R56, R8, R20, RZ ;  /* 0x000000140838723c */ /* 0x000fe200000018ff */
[----:B-1----:R-:W-:-:S05]  /*7d80*/  FFMA.FTZ R2, R89, R0, -R3 ;  /* 0x0000000059027223 */ /* 0x002fca0000010803 */
[----:B------:R1:W2:Y:S02]  /*7d90*/  MUFU.EX2 R186, R2 ;  /* 0x0000000200ba7308 */ /* 0x0002a40000000800 */
[----:B------:R-:W-:Y:S01]  /*7da0*/  HMMA.16816.F32 R52, R8, R22, RZ ;  /* 0x000000160834723c */ /* 0x000fe200000018ff */
[----:B------:R-:W2:Y:S01]  /*7db0*/  LDSM.16.MT88.4 R20, [R144+0xa800] ;  /* 0x00a800009014783b */ /* 0x000ea20000004200 */
[----:B-1----:R-:W-:-:S04]  /*7dc0*/  FFMA.FTZ R2, R88, R0, -R3 ;  /* 0x0000000058027223 */ /* 0x002fc80000010803 */
[----:B------:R1:W-:Y:S01]  /*7dd0*/  MUFU.EX2 R88, R2 ;  /* 0x0000000200587308 */ /* 0x0003e20000000800 */
[----:B------:R-:W-:Y:S02]  /*7de0*/  F2FP.F16.F32.PACK_AB R8, R207, R212 ;  /* 0x000000d4cf08723e */ /* 0x000fe400000000ff */
[----:B------:R-:W-:Y:S02]  /*7df0*/  F2FP.F16.F32.PACK_AB R10, R210, R211 ;  /* 0x000000d3d20a723e */ /* 0x000fe400000000ff */
[----:B------:R-:W-:Y:S01]  /*7e00*/  F2FP.F16.F32.PACK_AB R9, R201, R195 ;  /* 0x000000c3c909723e */ /* 0x000fe200000000ff */
[----:B-1----:R-:W-:-:S04]  /*7e10*/  FFMA.FTZ R2, R91, R0, -R3 ;  /* 0x000000005b027223 */ /* 0x002fc80000010803 */
[----:B------:R1:W2:Y:S01]  /*7e20*/  MUFU.EX2 R187, R2 ;  /* 0x0000000200bb7308 */ /* 0x0002a20000000800 */
[----:B---3--:R-:W-:Y:S01]  /*7e30*/  F2FP.F16.F32.PACK_AB R11, R204, R199 ;  /* 0x000000c7cc0b723e */ /* 0x008fe200000000ff */
[----:B-1----:R-:W-:-:S06]  /*7e40*/  FFMA.FTZ R2, R92, R0, -R5 ;  /* 0x000000005c027223 */ /* 0x002fcc0000010805 */
[----:B------:R1:W-:Y:S01]  /*7e50*/  MUFU.EX2 R175, R2 ;  /* 0x0000000200af7308 */ /* 0x0003e20000000800 */
[----:B------:R-:W-:Y:S01]  /*7e60*/  HMMA.16816.F32 R72, R8, R32, R44 ;  /* 0x000000200848723c */ /* 0x000fe2000000182c */
[----:B-1----:R-:W-:-:S06]  /*7e70*/  FFMA.FTZ R2, R93, R0, -R5 ;  /* 0x000000005d027223 */ /* 0x002fcc0000010805 */
[----:B------:R1:W3:Y:S01]  /*7e80*/  MUFU.EX2 R182, R2 ;  /* 0x0000000200b67308 */ /* 0x0002e20000000800 */
[C---:B-----5:R-:W-:Y:S08]  /*7e90*/  HMMA.16816.F32 R44, R8.reuse, R24, R40 ;  /* 0x00000018082c723c */ /* 0x060ff00000001828 */
[----:B------:R-:W-:Y:S01]  /*7ea0*/  HMMA.16816.F32 R76, R8, R34, R48 ;  /* 0x00000022084c723c */ /* 0x000fe20000001830 */
[----:B------:R-:W5:Y:S01]  /*7eb0*/  LDSM.16.MT88.4 R32, [R160+0xb000] ;  /* 0x00b00000a020783b */ /* 0x000f620000004200 */
[----:B-1----:R-:W-:-:S06]  /*7ec0*/  FFMA.FTZ R2, R94, R0, -R5 ;  /* 0x000000005e027223 */ /* 0x002fcc0000010805 */
[----:B------:R-:W-:Y:S01]  /*7ed0*/  HMMA.16816.F32 R40, R8, R26, R28 ;  /* 0x0000001a0828723c */ /* 0x000fe2000000181c */
[----:B------:R-:W1:Y:S01]  /*7ee0*/  LDSM.16.MT88.4 R28, [R152+0xb000] ;  /* 0x00b00000981c783b */ /* 0x000e620000004200 */
[----:B------:R4:W-:Y:S02]  /*7ef0*/  MUFU.EX2 R174, R2 ;  /* 0x0000000200ae7308 */ /* 0x0009e40000000800 */
[----:B----4-:R-:W-:-:S06]  /*7f00*/  FFMA.FTZ R2, R95, R0, -R5 ;  /* 0x000000005f027223 */ /* 0x010fcc0000010805 */
[----:B------:R4:W3:Y:S01]  /*7f10*/  MUFU.EX2 R178, R2 ;  /* 0x0000000200b27308 */ /* 0x0008e20000000800 */
[----:B------:R-:W-:Y:S01]  /*7f20*/  HMMA.16816.F32 R48, R8, R12, R56 ;  /* 0x0000000c0830723c */ /* 0x000fe20000001838 */
[----:B----4-:R-:W-:-:S06]  /*7f30*/  FFMA.FTZ R2, R18, R0, -R3 ;  /* 0x0000000012027223 */ /* 0x010fcc0000010803 */
[----:B------:R4:W-:Y:S01]  /*7f40*/  MUFU.EX2 R171, R2 ;  /* 0x0000000200ab7308 */ /* 0x0009e20000000800 */
[----:B------:R-:W-:Y:S01]  /*7f50*/  HMMA.16816.F32 R24, R8, R14, R52 ;  /* 0x0000000e0818723c */ /* 0x000fe20000001834 */
[----:B------:R-:W3:Y:S01]  /*7f60*/  LDSM.16.MT88.4 R12, [R7+0xb000] ;  /* 0x00b00000070c783b */ /* 0x000ee20000004200 */
[----:B----4-:R-:W-:-:S05]  /*7f70*/  FFMA.FTZ R2, R19, R0, -R3 ;  /* 0x0000000013027223 */ /* 0x010fca0000010803 */
[----:B------:R4:W3:Y:S01]  /*7f80*/  MUFU.EX2 R170, R2 ;  /* 0x0000000200aa7308 */ /* 0x0008e20000000800 */
[----:B--2---:R-:W-:Y:S01]  /*7f90*/  HMMA.16816.F32 R64, R8, R20, R64 ;  /* 0x000000140840723c */ /* 0x004fe20000001840 */
[----:B----4-:R-:W-:-:S06]  /*7fa0*/  FFMA.FTZ R2, R17, R0, -R3 ;  /* 0x0000000011027223 */ /* 0x010fcc0000010803 */
[----:B------:R2:W-:Y:S01]  /*7fb0*/  MUFU.EX2 R169, R2 ;  /* 0x0000000200a97308 */ /* 0x0005e20000000800 */
[----:B------:R-:W-:Y:S01]  /*7fc0*/  HMMA.16816.F32 R68, R8, R22, R68 ;  /* 0x000000160844723c */ /* 0x000fe20000001844 */
[----:B------:R-:W4:Y:S01]  /*7fd0*/  LDSM.16.MT88.4 R20, [R144+0xb000] ;  /* 0x00b000009014783b */ /* 0x000f220000004200 */
[----:B--2---:R-:W-:-:S05]  /*7fe0*/  FFMA.FTZ R2, R96, R0, -R3 ;  /* 0x0000000060027223 */ /* 0x004fca0000010803 */
[----:B------:R2:W4:Y:S01]  /*7ff0*/  MUFU.EX2 R63, R2 ;  /* 0x00000002003f7308 */ /* 0x0005220000000800 */
[----:B------:R-:W-:Y:S02]  /*8000*/  F2FP.F16.F32.PACK_AB R8, R203, R194 ;  /* 0x000000c2cb08723e */ /* 0x000fe400000000ff */
[----:B------:R-:W-:Y:S02]  /*8010*/  F2FP.F16.F32.PACK_AB R10, R205, R191 ;  /* 0x000000bfcd0a723e */ /* 0x000fe400000000ff */
[----:B------:R-:W-:Y:S02]  /*8020*/  F2FP.F16.F32.PACK_AB R9, R186, R84 ;  /* 0x00000054ba09723e */ /* 0x000fe400000000ff */
[----:B------:R-:W-:Y:S01]  /*8030*/  F2FP.F16.F32.PACK_AB R11, R187, R88 ;  /* 0x00000058bb0b723e */ /* 0x000fe200000000ff */
[----:B--2---:R-:W-:-:S04]  /*8040*/  FFMA.FTZ R2, R97, R0, -R5 ;  /* 0x0000000061027223 */ /* 0x004fc80000010805 */
[----:B------:R2:W-:Y:S02]  /*8050*/  MUFU.EX2 R167, R2 ;  /* 0x0000000200a77308 */ /* 0x0005e40000000800 */
[----:B-----5:R-:W-:Y:S01]  /*8060*/  HMMA.16816.F32 R56, R8, R32, R72 ;  /* 0x000000200838723c */ /* 0x020fe20000001848 */
[----:B------:R-:W-:Y:S02]  /*8070*/  IMAD.MOV.U32 R91, RZ, RZ, R165 ;  /* 0x000000ffff5b7224 */ /* 0x000fe400078e00a5 */
[----:B--2---:R-:W-:-:S04]  /*8080*/  FFMA.FTZ R2, R98, R0, -R5 ;  /* 0x0000000062027223 */ /* 0x004fc80000010805 */
[----:B------:R2:W5:Y:S01]  /*8090*/  MUFU.EX2 R168, R2 ;  /* 0x0000000200a87308 */ /* 0x0005620000000800 */
[----:B------:R-:W-:Y:S01]  /*80a0*/  HMMA.16816.F32 R76, R8, R34, R76 ;  /* 0x00000022084c723c */ /* 0x000fe2000000184c */
[----:B------:R-:W5:Y:S01]  /*80b0*/  LDSM.16.MT88.4 R32, [R160+0xb800] ;  /* 0x00b80000a020783b */ /* 0x000f620000004200 */
[----:B------:R-:W-:-:S06]  /*80c0*/  IMAD.MOV.U32 R94, RZ, RZ, R164 ;  /* 0x000000ffff5e7224 */ /* 0x000fcc00078e00a4 */
[----:B-1----:R-:W-:Y:S01]  /*80d0*/  HMMA.16816.F32 R44, R8, R28, R44 ;  /* 0x0000001c082c723c */ /* 0x002fe2000000182c */
[----:B--2---:R-:W-:Y:S01]  /*80e0*/  FFMA.FTZ R2, R99, R0, -R5 ;  /* 0x0000000063027223 */ /* 0x004fe20000010805 */
[----:B------:R-:W-:-:S03]  /*80f0*/  IMAD.MOV.U32 R99, RZ, RZ, R166 ;  /* 0x000000ffff637224 */ /* 0x000fc600078e00a6 */
[----:B------:R1:W-:Y:S03]  /*8100*/  MUFU.EX2 R166, R2 ;  /* 0x0000000200a67308 */ /* 0x0003e60000000800 */
[----:B------:R-:W-:Y:S01]  /*8110*/  HMMA.16816.F32 R40, R8, R30, R40 ;  /* 0x0000001e0828723c */ /* 0x000fe20000001828 */
[----:B------:R-:W2:Y:S01]  /*8120*/  LDSM.16.MT88.4 R28, [R152+0xb800] ;  /* 0x00b80000981c783b */ /* 0x000ea20000004200 */
[----:B-1----:R-:W-:-:S04]  /*8130*/  FFMA.FTZ R2, R104, R0, -R5 ;  /* 0x0000000068027223 */ /* 0x002fc80000010805 */
[----:B------:R1:W2:Y:S01]  /*8140*/  MUFU.EX2 R165, R2 ;  /* 0x0000000200a57308 */ /* 0x0002a20000000800 */
[----:B------:R-:W-:Y:S01]  /*8150*/  IMAD.MOV.U32 R104, RZ, RZ, R62 ;  /* 0x000000ffff687224 */ /* 0x000fe200078e003e */
[----:B---3--:R-:W-:Y:S01]  /*8160*/  HMMA.16816.F32 R52, R8, R12, R48 ;  /* 0x0000000c0834723c */ /* 0x008fe20000001830 */
[----:B-1----:R-:W-:-:S05]  /*8170*/  FFMA.FTZ R2, R100, R0, -R3 ;  /* 0x0000000064027223 */ /* 0x002fca0000010803 */
[----:B------:R1:W-:Y:S02]  /*8180*/  MUFU.EX2 R164, R2 ;  /* 0x0000000200a47308 */ /* 0x0003e40000000800 */
[----:B------:R-:W-:Y:S01]  /*8190*/  HMMA.16816.F32 R24, R8, R14, R24 ;  /* 0x0000000e0818723c */ /* 0x000fe20000001818 */
[----:B------:R-:W3:Y:S01]  /*81a0*/  LDSM.16.MT88.4 R12, [R7+0xb800] ;  /* 0x00b80000070c783b */ /* 0x000ee20000004200 */
[----:B-1----:R-:W-:-:S04]  /*81b0*/  FFMA.FTZ R2, R105, R0, -R3 ;  /* 0x0000000069027223 */ /* 0x002fc80000010803 */
[----:B------:R1:W3:Y:S02]  /*81c0*/  MUFU.EX2 R62, R2 ;  /* 0x00000002003e7308 */ /* 0x0002e40000000800 */
[----:B----4-:R-:W-:Y:S01]  /*81d0*/  HMMA.16816.F32 R64, R8, R20, R64 ;  /* 0x000000140840723c */ /* 0x010fe20000001840 */
[----:B------:R-:W-:Y:S02]  /*81e0*/  IMAD.MOV.U32 R89, RZ, RZ, R161 ;  /* 0x000000ffff597224 */ /* 0x000fe400078e00a1 */
[----:B-1----:R-:W-:-:S04]  /*81f0*/  FFMA.FTZ R2, R101, R0, -R3 ;  /* 0x0000000065027223 */ /* 0x002fc80000010803 */
[----:B------:R1:W-:Y:S01]  /*8200*/  MUFU.EX2 R163, R2 ;  /* 0x0000000200a37308 */ /* 0x0003e20000000800 */
[----:B------:R-:W-:Y:S01]  /*8210*/  HMMA.16816.F32 R80, R8, R22, R68 ;  /* 0x000000160850723c */ /* 0x000fe20000001844 */
[----:B------:R-:W4:Y:S01]  /*8220*/  LDSM.16.MT88.4 R20, [R144+0xb800] ;  /* 0x00b800009014783b */ /* 0x000f220000004200 */
[----:B-1----:R-:W-:-:S05]  /*8230*/  FFMA.FTZ R2, R106, R0, -R3 ;  /* 0x000000006a027223 */ /* 0x002fca0000010803 */
[----:B------:R1:W4:Y:S01]  /*8240*/  MUFU.EX2 R61, R2 ;  /* 0x00000002003d7308 */ /* 0x0003220000000800 */
[----:B------:R-:W-:Y:S02]  /*8250*/  F2FP.F16.F32.PACK_AB R8, R182, R175 ;  /* 0x000000afb608723e */ /* 0x000fe400000000ff */
[----:B------:R-:W-:Y:S02]  /*8260*/  F2FP.F16.F32.PACK_AB R10, R178, R174 ;  /* 0x000000aeb20a723e */ /* 0x000fe400000000ff */
[----:B------:R-:W-:Y:S01]  /*8270*/  F2FP.F16.F32.PACK_AB R9, R170, R171 ;  /* 0x000000abaa09723e */ /* 0x000fe200000000ff */
[----:B-1----:R-:W-:-:S04]  /*8280*/  FFMA.FTZ R2, R107, R0, -R5 ;  /* 0x000000006b027223 */ /* 0x002fc80000010805 */
[----:B------:R1:W-:Y:S01]  /*8290*/  MUFU.EX2 R161, R2 ;  /* 0x0000000200a17308 */ /* 0x0003e20000000800 */
[----:B------:R-:W-:Y:S01]  /*82a0*/  F2FP.F16.F32.PACK_AB R11, R63, R169 ;  /* 0x000000a93f0b723e */ /* 0x000fe200000000ff */
[----:B-1----:R-:W-:-:S06]  /*82b0*/  FFMA.FTZ R2, R124, R0, -R5 ;  /* 0x000000007c027223 */ /* 0x002fcc0000010805 */
[----:B------:R1:W4:Y:S01]  /*82c0*/  MUFU.EX2 R162, R2 ;  /* 0x0000000200a27308 */ /* 0x0003220000000800 */
[----:B-----5:R-:W-:Y:S01]  /*82d0*/  HMMA.16816.F32 R56, R8, R32, R56 ;  /* 0x000000200838723c */ /* 0x020fe20000001838 */
[----:B------:R-:W-:-:S07]  /*82e0*/  IMAD.MOV.U32 R220, RZ, RZ, R157 ;  /* 0x000000ffffdc7224 */ /* 0x000fce00078e009d */
[----:B------:R-:W-:Y:S01]  /*82f0*/  HMMA.16816.F32 R76, R8, R34, R76 ;  /* 0x00000022084c723c */ /* 0x000fe2000000184c */
[----:B------:R-:W5:Y:S01]  /*8300*/  LDSM.16.MT88.4 R32, [R160+0xc000] ;  /* 0x00c00000a020783b */ /* 0x000f620000004200 */
[----:B-1----:R-:W-:-:S04]  /*8310*/  FFMA.FTZ R2, R126, R0, -R5 ;  /* 0x000000007e027223 */ /* 0x002fc80000010805 */
[----:B------:R1:W-:Y:S02]  /*8320*/  MUFU.EX2 R159, R2 ;  /* 0x00000002009f7308 */ /* 0x0003e40000000800 */
[C---:B--2---:R-:W-:Y:S08]  /*8330*/  HMMA.16816.F32 R44, R8.reuse, R28, R44 ;  /* 0x0000001c082c723c */ /* 0x044ff0000000182c */
[----:B------:R-:W-:Y:S01]  /*8340*/  HMMA.16816.F32 R40, R8, R30, R40 ;  /* 0x0000001e0828723c */ /* 0x000fe20000001828 */
[----:B------:R-:W2:Y:S01]  /*8350*/  LDSM.16.MT88.4 R28, [R152+0xc000] ;  /* 0x00c00000981c783b */ /* 0x000ea20000004200 */
[----:B-1----:R-:W-:-:S04]  /*8360*/  FFMA.FTZ R2, R127, R0, -R5 ;  /* 0x000000007f027223 */ /* 0x002fc80000010805 */
[----:B------:R1:W2:Y:S01]  /*8370*/  MUFU.EX2 R158, R2 ;  /* 0x00000002009e7308 */ /* 0x0002a20000000800 */
[----:B------:R-:W-:Y:S01]  /*8380*/  IMAD.MOV.U32 R100, RZ, RZ, R39 ;  /* 0x000000ffff647224 */ /* 0x000fe200078e0027 */
[----:B---3--:R-:W-:Y:S01]  /*8390*/  HMMA.16816.F32 R52, R8, R12, R52 ;  /* 0x0000000c0834723c */ /* 0x008fe20000001834 */
[----:B------:R-:W-:Y:S02]  /*83a0*/  IMAD.MOV.U32 R85, RZ, RZ, R156 ;  /* 0x000000ffff557224 */ /* 0x000fe400078e009c */
[----:B-1----:R-:W-:-:S04]  /*83b0*/  FFMA.FTZ R2, R108, R0, -R3 ;  /* 0x000000006c027223 */ /* 0x002fc80000010803 */
[----:B------:R1:W-:Y:S01]  /*83c0*/  MUFU.EX2 R157, R2 ;  /* 0x00000002009d7308 */ /* 0x0003e20000000800 */
[----:B------:R-:W-:Y:S01]  /*83d0*/  HMMA.16816.F32 R24, R8, R14, R24 ;  /* 0x0000000e0818723c */ /* 0x000fe20000001818 */
[----:B------:R-:W3:Y:S01]  /*83e0*/  LDSM.16.MT88.4 R12, [R7+0xc000] ;  /* 0x00c00000070c783b */ /* 0x000ee20000004200 */
[----:B------:R-:W-:Y:S02]  /*83f0*/  IMAD.MOV.U32 R101, RZ, RZ, R36 ;  /* 0x000000ffff657224 */ /* 0x000fe400078e0024 */
[----:B-1----:R-:W-:-:S04]  /*8400*/  FFMA.FTZ R2, R112, R0, -R3 ;  /* 0x0000000070027223 */ /* 0x002fc80000010803 */
[----:B------:R1:W3:Y:S01]  /*8410*/  MUFU.EX2 R39, R2 ;  /* 0x0000000200277308 */ /* 0x0002e20000000800 */
[----:B----4-:R-:W-:Y:S01]  /*8420*/  HMMA.16816.F32 R68, R8, R20, R64 ;  /* 0x000000140844723c */ /* 0x010fe20000001840 */
[----:B-1----:R-:W-:-:S06]  /*8430*/  FFMA.FTZ R2, R109, R0, -R3 ;  /* 0x000000006d027223 */ /* 0x002fcc0000010803 */
[----:B------:R1:W-:Y:S01]  /*8440*/  MUFU.EX2 R156, R2 ;  /* 0x00000002009c7308 */ /* 0x0003e20000000800 */
[----:B------:R-:W-:Y:S01]  /*8450*/  HMMA.16816.F32 R80, R8, R22, R80 ;  /* 0x000000160850723c */ /* 0x000fe20000001850 */
[----:B------:R-:W4:Y:S01]  /*8460*/  LDSM.16.MT88.4 R20, [R144+0xc000] ;  /* 0x00c000009014783b */ /* 0x000f220000004200 */
[----:B------:R-:W-:Y:S02]  /*8470*/  IMAD.MOV.U32 R86, RZ, RZ, R154 ;  /* 0x000000ffff567224 */ /* 0x000fe400078e009a */
[----:B-1----:R-:W-:-:S04]  /*8480*/  FFMA.FTZ R2, R113, R0, -R3 ;  /* 0x0000000071027223 */ /* 0x002fc80000010803 */
[----:B------:R1:W4:Y:S01]  /*8490*/  MUFU.EX2 R36, R2 ;  /* 0x0000000200247308 */ /* 0x0003220000000800 */
[----:B------:R-:W-:Y:S02]  /*84a0*/  F2FP.F16.F32.PACK_AB R8, R168, R167 ;  /* 0x000000a7a808723e */ /* 0x000fe400000000ff */
[----:B------:R-:W-:Y:S02]  /*84b0*/  F2FP.F16.F32.PACK_AB R10, R165, R166 ;  /* 0x000000a6a50a723e */ /* 0x000fe400000000ff */
[----:B------:R-:W-:Y:S01]  /*84c0*/  F2FP.F16.F32.PACK_AB R9, R62, R164 ;  /* 0x000000a43e09723e */ /* 0x000fe200000000ff */
[----:B-1----:R-:W-:Y:S01]  /*84d0*/  FFMA.FTZ R2, R184, R0, -R5 ;  /* 0x00000000b8027223 */ /* 0x002fe20000010805 */
[----:B------:R-:W-:-:S03]  /*84e0*/  IMAD.MOV.U32 R184, RZ, RZ, R153 ;  /* 0x000000ffffb87224 */ /* 0x000fc600078e0099 */
[----:B------:R1:W-:Y:S01]  /*84f0*/  MUFU.EX2 R153, R2 ;  /* 0x0000000200997308 */ /* 0x0003e20000000800 */
[----:B------:R-:W-:Y:S01]  /*8500*/  F2FP.F16.F32.PACK_AB R11, R61, R163 ;  /* 0x000000a33d0b723e */ /* 0x000fe200000000ff */
[----:B------:R-:W-:Y:S02]  /*8510*/  IMAD.MOV.U32 R87, RZ, RZ, R155 ;  /* 0x000000ffff577224 */ /* 0x000fe400078e009b */
[----:B-1----:R-:W-:-:S04]  /*8520*/  FFMA.FTZ R2, R185, R0, -R5 ;  /* 0x00000000b9027223 */ /* 0x002fc80000010805 */
[----:B------:R1:W4:Y:S01]  /*8530*/  MUFU.EX2 R154, R2 ;  /* 0x00000002009a7308 */ /* 0x0003220000000800 */
[----:B-----5:R-:W-:Y:S01]  /*8540*/  HMMA.16816.F32 R56, R8, R32, R56 ;  /* 0x000000200838723c */ /* 0x020fe20000001838 */
[----:B-1----:R-:W-:-:S06]  /*8550*/  FFMA.FTZ R2, R188, R0, -R5 ;  /* 0x00000000bc027223 */ /* 0x002fcc0000010805 */
        /* <DEDUP_REMOVED lines=11> */
[----:B---3--:R-:W-:Y:S01]  /*8610*/  HMMA.16816.F32 R52, R8, R12, R52 ;  /* 0x0000000c0834723c */ /* 0x008fe20000001834 */
[----:B------:R-:W-:Y:S02]  /*8620*/  IMAD.MOV.U32 R188, RZ, RZ, R149 ;  /* 0x000000ffffbc7224 */ /* 0x000fe400078e0095 */
[----:B--2---:R-:W-:-:S04]  /*8630*/  FFMA.FTZ R2, R117, R0, -R3 ;  /* 0x0000000075027223 */ /* 0x004fc80000010803 */
[----:B------:R2:W3:Y:S01]  /*8640*/  MUFU.EX2 R148, R2 ;  /* 0x0000000200947308 */ /* 0x0004e20000000800 */
[----:B------:R-:W-:Y:S01]  /*8650*/  HMMA.16816.F32 R24, R8, R14, R24 ;  /* 0x0000000e0818723c */ /* 0x000fe20000001818 */
[----:B------:R-:W3:Y:S01]  /*8660*/  LDSM.16.MT88.4 R12, [R7+0xc800] ;  /* 0x00c80000070c783b */ /* 0x000ee20000004200 */
[----:B------:R-:W-:Y:S02]  /*8670*/  IMAD.MOV.U32 R92, RZ, RZ, R142 ;  /* 0x000000ffff5c7224 */ /* 0x000fe400078e008e */
[----:B--2---:R-:W-:-:S04]  /*8680*/  FFMA.FTZ R2, R120, R0, -R3 ;  /* 0x0000000078027223 */ /* 0x004fc80000010803 */
[----:B------:R2:W-:Y:S01]  /*8690*/  MUFU.EX2 R147, R2 ;  /* 0x0000000200937308 */ /* 0x0005e20000000800 */
[C---:B----4-:R-:W-:Y:S08]  /*86a0*/  HMMA.16816.F32 R68, R8.reuse, R20, R68 ;  /* 0x000000140844723c */ /* 0x050ff00000001844 */
[----:B------:R-:W-:Y:S01]  /*86b0*/  HMMA.16816.F32 R80, R8, R22, R80 ;  /* 0x000000160850723c */ /* 0x000fe20000001850 */
[----:B------:R-:W4:Y:S01]  /*86c0*/  LDSM.16.MT88.4 R20, [R144+0xc800] ;  /* 0x00c800009014783b */ /* 0x000f220000004200 */
[----:B--2---:R-:W-:-:S04]  /*86d0*/  FFMA.FTZ R2, R121, R0, -R3 ;  /* 0x0000000079027223 */ /* 0x004fc80000010803 */
[----:B------:R2:W4:Y:S01]  /*86e0*/  MUFU.EX2 R149, R2 ;  /* 0x0000000200957308 */ /* 0x0005220000000800 */
[----:B------:R-:W-:Y:S01]  /*86f0*/  F2FP.F16.F32.PACK_AB R8, R162, R161 ;  /* 0x000000a1a208723e */ /* 0x000fe200000000ff */
[----:B------:R-:W-:Y:S01]  /*8700*/  IMAD.MOV.U32 R93, RZ, RZ, R145 ;  /* 0x000000ffff5d7224 */ /* 0x000fe200078e0091 */
[----:B------:R-:W-:Y:S01]  /*8710*/  F2FP.F16.F32.PACK_AB R10, R158, R159 ;  /* 0x0000009f9e0a723e */ /* 0x000fe200000000ff */
[----:B--2---:R-:W-:-:S04]  /*8720*/  FFMA.FTZ R2, R189, R0, -R5 ;  /* 0x00000000bd027223 */ /* 0x004fc80000010805 */
[----:B------:R2:W-:Y:S01]  /*8730*/  MUFU.EX2 R142, R2 ;  /* 0x00000002008e7308 */ /* 0x0005e20000000800 */
[----:B------:R-:W-:Y:S02]  /*8740*/  F2FP.F16.F32.PACK_AB R9, R39, R157 ;  /* 0x0000009d2709723e */ /* 0x000fe400000000ff */
[----:B------:R-:W-:Y:S01]  /*8750*/  F2FP.F16.F32.PACK_AB R11, R36, R156 ;  /* 0x0000009c240b723e */ /* 0x000fe200000000ff */
[----:B--2---:R-:W-:-:S04]  /*8760*/  FFMA.FTZ R2, R176, R0, -R5 ;  /* 0x00000000b0027223 */ /* 0x004fc80000010805 */
[----:B------:R2:W4:Y:S02]  /*8770*/  MUFU.EX2 R146, R2 ;  /* 0x0000000200927308 */ /* 0x0005240000000800 */
[----:B-----5:R-:W-:Y:S01]  /*8780*/  HMMA.16816.F32 R56, R8, R32, R56 ;  /* 0x000000200838723c */ /* 0x020fe20000001838 */
[----:B------:R-:W-:Y:S02]  /*8790*/  IMAD.MOV.U32 R98, RZ, RZ, R141 ;  /* 0x000000ffff627224 */ /* 0x000fe400078e008d */
[----:B--2---:R-:W-:-:S04]  /*87a0*/  FFMA.FTZ R2, R181, R0, -R5 ;  /* 0x00000000b5027223 */ /* 0x004fc80000010805 */
[----:B------:R2:W-:Y:S01]  /*87b0*/  MUFU.EX2 R145, R2 ;  /* 0x0000000200917308 */ /* 0x0005e20000000800 */
[C---:B------:R-:W-:Y:S01]  /*87c0*/  HMMA.16816.F32 R76, R8.reuse, R34, R76 ;  /* 0x00000022084c723c */ /* 0x040fe2000000184c */
[----:B------:R-:W5:Y:S07]  /*87d0*/  LDSM.16.MT88.4 R32, [R160+0xd000] ;  /* 0x00d00000a020783b */ /* 0x000f6e0000004200 */
[----:B-1----:R-:W-:Y:S01]  /*87e0*/  HMMA.16816.F32 R44, R8, R28, R44 ;  /* 0x0000001c082c723c */ /* 0x002fe2000000182c */
[----:B--2---:R-:W-:Y:S01]  /*87f0*/  FFMA.FTZ R2, R172, R0, -R5 ;  /* 0x00000000ac027223 */ /* 0x004fe20000010805 */
[----:B------:R-:W-:-:S06]  /*8800*/  IMAD.MOV.U32 R172, RZ, RZ, R143 ;  /* 0x000000ffffac7224 */ /* 0x000fcc00078e008f */
[----:B------:R-:W-:Y:S01]  /*8810*/  HMMA.16816.F32 R40, R8, R30, R40 ;  /* 0x0000001e0828723c */ /* 0x000fe20000001828 */
[----:B------:R-:W1:Y:S01]  /*8820*/  LDSM.16.MT88.4 R28, [R152+0xd000] ;  /* 0x00d00000981c783b */ /* 0x000e620000004200 */
[----:B------:R2:W1:Y:S01]  /*8830*/  MUFU.EX2 R143, R2 ;  /* 0x00000002008f7308 */ /* 0x0004620000000800 */
[----:B------:R-:W-:Y:S02]  /*8840*/  IMAD.MOV.U32 R97, RZ, RZ, R140 ;  /* 0x000000ffff617224 */ /* 0x000fe400078e008c */
[----:B--2---:R-:W-:-:S05]  /*8850*/  FFMA.FTZ R2, R128, R0, -R3 ;  /* 0x0000000080027223 */ /* 0x004fca0000010803 */
[----:B------:R2:W-:Y:S01]  /*8860*/  MUFU.EX2 R141, R2 ;  /* 0x00000002008d7308 */ /* 0x0005e20000000800 */
[----:B---3--:R-:W-:Y:S01]  /*8870*/  HMMA.16816.F32 R52, R8, R12, R52 ;  /* 0x0000000c0834723c */ /* 0x008fe20000001834 */
[----:B--2---:R-:W-:-:S06]  /*8880*/  FFMA.FTZ R2, R129, R0, -R3 ;  /* 0x0000000081027223 */ /* 0x004fcc0000010803 */
[----:B------:R2:W3:Y:S01]  /*8890*/  MUFU.EX2 R140, R2 ;  /* 0x00000002008c7308 */ /* 0x0004e20000000800 */
[----:B------:R-:W-:Y:S01]  /*88a0*/  HMMA.16816.F32 R24, R8, R14, R24 ;  /* 0x0000000e0818723c */ /* 0x000fe20000001818 */
[----:B------:R-:W3:Y:S01]  /*88b0*/  LDSM.16.MT88.4 R12, [R7+0xd000] ;  /* 0x00d00000070c783b */ /* 0x000ee20000004200 */
[----:B--2---:R-:W-:-:S05]  /*88c0*/  FFMA.FTZ R2, R136, R0, -R3 ;  /* 0x0000000088027223 */ /* 0x004fca0000010803 */
[----:B------:R2:W-:Y:S01]  /*88d0*/  MUFU.EX2 R139, R2 ;  /* 0x00000002008b7308 */ /* 0x0005e20000000800 */
[----:B----4-:R-:W-:Y:S01]  /*88e0*/  HMMA.16816.F32 R68, R8, R20, R68 ;  /* 0x000000140844723c */ /* 0x010fe20000001844 */
[----:B------:R-:W-:-:S07]  /*88f0*/  IMAD.MOV.U32 R185, RZ, RZ, R138 ;  /* 0x000000ffffb97224 */ /* 0x000fce00078e008a */
        /* <DEDUP_REMOVED lines=38> */
[----:B------:R-:W-:Y:S02]  /*8b60*/  F2FP.F16.F32.PACK_AB R8, R146, R142 ;  /* 0x0000008e9208723e */ /* 0x000fe400000000ff */
[----:B------:R-:W-:Y:S02]  /*8b70*/  F2FP.F16.F32.PACK_AB R10, R143, R145 ;  /* 0x000000918f0a723e */ /* 0x000fe400000000ff */
[----:B------:R-:W-:Y:S02]  /*8b80*/  F2FP.F16.F32.PACK_AB R9, R140, R141 ;  /* 0x0000008d8c09723e */ /* 0x000fe400000000ff */
[----:B------:R-:W-:Y:S01]  /*8b90*/  F2FP.F16.F32.PACK_AB R11, R19, R139 ;  /* 0x0000008b130b723e */ /* 0x000fe200000000ff */
[----:B--2---:R-:W-:-:S04]  /*8ba0*/  FFMA.FTZ R2, R217, R0, -R5 ;  /* 0x00000000d9027223 */ /* 0x004fc80000010805 */
[----:B------:R2:W4:Y:S02]  /*8bb0*/  MUFU.EX2 R129, R2 ;  /* 0x0000000200817308 */ /* 0x0005240000000800 */
[----:B-----5:R-:W-:Y:S01]  /*8bc0*/  HMMA.16816.F32 R56, R8, R32, R56 ;  /* 0x000000200838723c */ /* 0x020fe20000001838 */
[----:B--2---:R-:W-:-:S05]  /*8bd0*/  FFMA.FTZ R2, R229, R0, -R5 ;  /* 0x00000000e5027223 */ /* 0x004fca0000010805 */
[----:B------:R2:W-:Y:S02]  /*8be0*/  MUFU.EX2 R128, R2 ;  /* 0x0000000200807308 */ /* 0x0005e40000000800 */
[----:B------:R-:W-:Y:S01]  /*8bf0*/  HMMA.16816.F32 R76, R8, R34, R76 ;  /* 0x00000022084c723c */ /* 0x000fe2000000184c */
[----:B------:R-:W5:Y:S01]  /*8c00*/  LDSM.16.MT88.4 R32, [R160+0xe000] ;  /* 0x00e00000a020783b */ /* 0x000f620000004200 */
[----:B------:R-:W-:-:S06]  /*8c10*/  IMAD.MOV.U32 R189, RZ, RZ, R123 ;  /* 0x000000ffffbd7224 */ /* 0x000fcc00078e007b */
        /* <DEDUP_REMOVED lines=43> */
[----:B------:R-:W-:Y:S01]  /*8ed0*/  IMAD.MOV.U32 R4, RZ, RZ, R114 ;  /* 0x000000ffff047224 */ /* 0x000fe200078e0072 */
[----:B---3--:R-:W-:Y:S01]  /*8ee0*/  HMMA.16816.F32 R44, R8, R12, R44 ;  /* 0x0000000c082c723c */ /* 0x008fe2000000182c */
[----:B--2---:R-:W-:-:S05]  /*8ef0*/  FFMA.FTZ R2, R235, R0, -R3 ;  /* 0x00000000eb027223 */ /* 0x004fca0000010803 */
[----:B------:R2:W3:Y:S02]  /*8f00*/  MUFU.EX2 R116, R2 ;  /* 0x0000000200747308 */ /* 0x0004e40000000800 */
[----:B------:R-:W-:Y:S01]  /*8f10*/  HMMA.16816.F32 R24, R8, R14, R24 ;  /* 0x0000000e0818723c */ /* 0x000fe20000001818 */
[----:B------:R-:W3:Y:S01]  /*8f20*/  LDSM.16.MT88.4 R12, [R7+0xe800] ;  /* 0x00e80000070c783b */ /* 0x000ee20000004200 */
[----:B--2---:R-:W-:-:S04]  /*8f30*/  FFMA.FTZ R2, R234, R0, -R3 ;  /* 0x00000000ea027223 */ /* 0x004fc80000010803 */
[----:B------:R2:W-:Y:S02]  /*8f40*/  MUFU.EX2 R114, R2 ;  /* 0x0000000200727308 */ /* 0x0005e40000000800 */
[----:B----4-:R-:W-:Y:S01]  /*8f50*/  HMMA.16816.F32 R68, R8, R20, R68 ;  /* 0x000000140844723c */ /* 0x010fe20000001844 */
[----:B--2---:R-:W-:-:S05]  /*8f60*/  FFMA.FTZ R2, R238, R0, -R3 ;  /* 0x00000000ee027223 */ /* 0x004fca0000010803 */
[----:B------:R2:W4:Y:S02]  /*8f70*/  MUFU.EX2 R113, R2 ;  /* 0x0000000200717308 */ /* 0x0005240000000800 */
[----:B------:R-:W-:Y:S01]  /*8f80*/  HMMA.16816.F32 R80, R8, R22, R80 ;  /* 0x000000160850723c */ /* 0x000fe20000001850 */
[----:B------:R-:W4:Y:S01]  /*8f90*/  LDSM.16.MT88.4 R20, [R144+0xe800] ;  /* 0x00e800009014783b */ /* 0x000f220000004200 */
[----:B------:R-:W-:Y:S02]  /*8fa0*/  IMAD.MOV.U32 R181, RZ, RZ, R111 ;  /* 0x000000ffffb57224 */ /* 0x000fe400078e006f */
[----:B--2---:R-:W-:-:S04]  /*8fb0*/  FFMA.FTZ R2, R241, R0, -R5 ;  /* 0x00000000f1027223 */ /* 0x004fc80000010805 */
[----:B------:R2:W-:Y:S01]  /*8fc0*/  MUFU.EX2 R109, R2 ;  /* 0x00000002006d7308 */ /* 0x0005e20000000800 */
[----:B------:R-:W-:Y:S01]  /*8fd0*/  F2FP.F16.F32.PACK_AB R8, R129, R126 ;  /* 0x0000007e8108723e */ /* 0x000fe200000000ff */
[----:B------:R-:W-:Y:S01]  /*8fe0*/  IMAD.MOV.U32 R192, RZ, RZ, R110 ;  /* 0x000000ffffc07224 */ /* 0x000fe200078e006e */
[----:B------:R-:W-:Y:S02]  /*8ff0*/  F2FP.F16.F32.PACK_AB R10, R127, R128 ;  /* 0x000000807f0a723e */ /* 0x000fe400000000ff */
[----:B------:R-:W-:Y:S01]  /*9000*/  F2FP.F16.F32.PACK_AB R9, R123, R124 ;  /* 0x0000007c7b09723e */ /* 0x000fe200000000ff */
[----:B--2---:R-:W-:-:S04]  /*9010*/  FFMA.FTZ R2, R244, R0, -R5 ;  /* 0x00000000f4027223 */ /* 0x004fc80000010805 */
[----:B------:R2:W4:Y:S01]  /*9020*/  MUFU.EX2 R112, R2 ;  /* 0x0000000200707308 */ /* 0x0005220000000800 */
[----:B------:R-:W-:Y:S01]  /*9030*/  F2FP.F16.F32.PACK_AB R11, R121, R122 ;  /* 0x0000007a790b723e */ /* 0x000fe200000000ff */
[----:B--2---:R-:W-:-:S06]  /*9040*/  FFMA.FTZ R2, R245, R0, -R5 ;  /* 0x00000000f5027223 */ /* 0x004fcc0000010805 */
[----:B------:R2:W-:Y:S01]  /*9050*/  MUFU.EX2 R111, R2 ;  /* 0x00000002006f7308 */ /* 0x0005e20000000800 */
[----:B-----5:R-:W-:Y:S01]  /*9060*/  HMMA.16816.F32 R40, R8, R32, R56 ;  /* 0x000000200828723c */ /* 0x020fe20000001838 */
[----:B--2---:R-:W-:-:S06]  /*9070*/  FFMA.FTZ R2, R248, R0, -R5 ;  /* 0x00000000f8027223 */ /* 0x004fcc0000010805 */
[----:B------:R2:W5:Y:S01]  /*9080*/  MUFU.EX2 R110, R2 ;  /* 0x00000002006e7308 */ /* 0x0005620000000800 */
[C---:B-1----:R-:W-:Y:S01]  /*9090*/  HMMA.16816.F32 R64, R8.reuse, R28, R52 ;  /* 0x0000001c0840723c */ /* 0x042fe20000001834 */
[----:B------:R-:W-:Y:S07]  /*90a0*/  LDSM.16.MT88.4 R52, [R152+0xf000] ;  /* 0x00f000009834783b */ /* 0x000fee0000004200 */
[----:B------:R-:W-:Y:S01]  /*90b0*/  HMMA.16816.F32 R56, R8, R30, R48 ;  /* 0x0000001e0838723c */ /* 0x000fe20000001830 */
[----:B------:R-:W1:Y:S01]  /*90c0*/  LDSM.16.MT88.4 R28, [R160+0xf000] ;  /* 0x00f00000a01c783b */ /* 0x000e620000004200 */
[----:B--2---:R-:W-:-:S04]  /*90d0*/  FFMA.FTZ R2, R239, R0, -R3 ;  /* 0x00000000ef027223 */ /* 0x004fc80000010803 */
[----:B------:R2:W-:Y:S02]  /*90e0*/  MUFU.EX2 R108, R2 ;  /* 0x00000002006c7308 */ /* 0x0005e40000000800 */
[----:B---3--:R-:W-:Y:S01]  /*90f0*/  HMMA.16816.F32 R72, R8, R12, R44 ;  /* 0x0000000c0848723c */ /* 0x008fe2000000182c */
[----:B------:R-:W-:Y:S01]  /*9100*/  LDSM.16.MT88.4 R44, [R152+0xf800] ;  /* 0x00f80000982c783b */ /* 0x000fe20000004200 */
[----:B--2---:R-:W-:-:S04]  /*9110*/  FFMA.FTZ R2, R243, R0, -R3 ;  /* 0x00000000f3027223 */ /* 0x004fc80000010803 */
[----:B------:R2:W3:Y:S02]  /*9120*/  MUFU.EX2 R107, R2 ;  /* 0x00000002006b7308 */ /* 0x0004e40000000800 */
[----:B------:R-:W-:Y:S01]  /*9130*/  HMMA.16816.F32 R24, R8, R14, R24 ;  /* 0x0000000e0818723c */ /* 0x000fe20000001818 */
[----:B------:R-:W5:Y:S01]  /*9140*/  LDSM.16.MT88.4 R12, [R7+0xf000] ;  /* 0x00f00000070c783b */ /* 0x000f620000004200 */
[----:B--2---:R-:W-:-:S04]  /*9150*/  FFMA.FTZ R2, R242, R0, -R3 ;  /* 0x00000000f2027223 */ /* 0x004fc80000010803 */
[----:B------:R2:W-:Y:S02]  /*9160*/  MUFU.EX2 R106, R2 ;  /* 0x00000002006a7308 */ /* 0x0005e40000000800 */
[----:B------:R-:W-:Y:S01]  /*9170*/  HMMA.16816.F32 R76, R8, R34, R76 ;  /* 0x00000022084c723c */ /* 0x000fe2000000184c */
[----:B--2---:R-:W-:-:S05]  /*9180*/  FFMA.FTZ R2, R246, R0, -R3 ;  /* 0x00000000f6027223 */ /* 0x004fca0000010803 */
[----:B------:R2:W3:Y:S02]  /*9190*/  MUFU.EX2 R105, R2 ;  /* 0x0000000200697308 */ /* 0x0004e40000000800 */
[C---:B----4-:R-:W-:Y:S08]  /*91a0*/  HMMA.16816.F32 R68, R8.reuse, R20, R68 ;  /* 0x000000140844723c */ /* 0x050ff00000001844 */
[----:B------:R-:W-:Y:S01]  /*91b0*/  HMMA.16816.F32 R80, R8, R22, R80 ;  /* 0x000000160850723c */ /* 0x000fe20000001850 */
[----:B------:R-:W4:Y:S01]  /*91c0*/  LDSM.16.MT88.4 R20, [R144+0xf000] ;  /* 0x00f000009014783b */ /* 0x000f220000004200 */
[----:B--2---:R-:W-:-:S04]  /*91d0*/  FFMA.FTZ R2, R249, R0, -R5 ;  /* 0x00000000f9027223 */ /* 0x004fc80000010805 */
[----:B------:R2:W-:Y:S01]  /*91e0*/  MUFU.EX2 R103, R2 ;  /* 0x0000000200677308 */ /* 0x0005e20000000800 */
[----:B------:R-:W-:Y:S02]  /*91f0*/  F2FP.F16.F32.PACK_AB R8, R119, R117 ;  /* 0x000000757708723e */ /* 0x000fe400000000ff */
[----:B------:R-:W-:Y:S01]  /*9200*/  F2FP.F16.F32.PACK_AB R10, R118, R120 ;  /* 0x00000078760a723e */ /* 0x000fe200000000ff */
[----:B--2---:R-:W-:Y:S01]  /*9210*/  FFMA.FTZ R2, R192, R0, -R5 ;  /* 0x00000000c0027223 */ /* 0x004fe20000010805 */
        /* <DEDUP_REMOVED lines=9> */
[----:B------:R-:W-:-:S02]  /*92b0*/  IMAD.MOV.U32 R100, RZ, RZ, R104 ;  /* 0x000000ffff647224 */ /* 0x000fc400078e0068 */
[----:B------:R2:W3:Y:S01]  /*92c0*/  MUFU.EX2 R104, R2 ;  /* 0x0000000200687308 */ /* 0x0004e20000000800 */
[----:B------:R-:W-:Y:S02]  /*92d0*/  F2FP.F16.F32.PACK_AB R9, R116, R115 ;  /* 0x000000737409723e */ /* 0x000fe400000000ff */
[----:B------:R-:W-:Y:S01]  /*92e0*/  F2FP.F16.F32.PACK_AB R11, R113, R114 ;  /* 0x00000072710b723e */ /* 0x000fe200000000ff */
[----:B------:R-:W-:Y:S02]  /*92f0*/  IMAD.MOV.U32 R193, RZ, RZ, R172 ;  /* 0x000000ffffc17224 */ /* 0x000fe400078e00ac */
[----:B--2---:R-:W-:-:S04]  /*9300*/  FFMA.FTZ R2, R102, R0, -R5 ;  /* 0x0000000066027223 */ /* 0x004fc80000010805 */
[----:B------:R2:W-:Y:S01]  /*9310*/  MUFU.EX2 R102, R2 ;  /* 0x0000000200667308 */ /* 0x0005e20000000800 */
[----:B-1----:R-:W-:Y:S01]  /*9320*/  HMMA.16816.F32 R32, R8, R28, R40 ;  /* 0x0000001c0820723c */ /* 0x002fe20000001828 */
[----:B------:R-:W-:Y:S02]  /*9330*/  IMAD.MOV.U32 R172, RZ, RZ, R176 ;  /* 0x000000ffffac7224 */ /* 0x000fe400078e00b0 */
[----:B------:R-:W-:-:S05]  /*9340*/  IMAD.MOV.U32 R176, RZ, RZ, R188 ;  /* 0x000000ffffb07224 */ /* 0x000fca00078e00bc */
[C---:B------:R-:W-:Y:S01]  /*9350*/  HMMA.16816.F32 R40, R8.reuse, R30, R76 ;  /* 0x0000001e0828723c */ /* 0x040fe2000000184c */
[----:B------:R-:W1:Y:S01]  /*9360*/  LDSM.16.MT88.4 R28, [R160+0xf800] ;  /* 0x00f80000a01c783b */ /* 0x000e620000004200 */
[----:B--2---:R-:W-:Y:S01]  /*9370*/  FFMA.FTZ R2, R192, R0, -R5 ;  /* 0x00000000c0027223 */ /* 0x004fe20000010805 */
[----:B------:R-:W-:Y:S02]  /*9380*/  IMAD.MOV.U32 R192, RZ, RZ, R181 ;  /* 0x000000ffffc07224 */ /* 0x000fe400078e00b5 */
[----:B------:R-:W-:Y:S02]  /*9390*/  IMAD.MOV.U32 R181, RZ, RZ, R189 ;  /* 0x000000ffffb57224 */ /* 0x000fe400078e00bd */
[----:B------:R-:W-:Y:S02]  /*93a0*/  IMAD.MOV.U32 R189, RZ, RZ, R185 ;  /* 0x000000ffffbd7224 */ /* 0x000fe400078e00b9 */
[----:B------:R-:W-:Y:S02]  /*93b0*/  IMAD.MOV.U32 R185, RZ, RZ, R101 ;  /* 0x000000ffffb97224 */ /* 0x000fe400078e0065 */
[----:B------:R2:W1:Y:S01]  /*93c0*/  MUFU.EX2 R101, R2 ;  /* 0x0000000200657308 */ /* 0x0004620000000800 */
[----:B------:R-:W-:Y:S01]  /*93d0*/  IMAD.MOV.U32 R188, RZ, RZ, R100 ;  /* 0x000000ffffbc7224 */ /* 0x000fe200078e0064 */
[----:B------:R-:W-:Y:S01]  /*93e0*/  HMMA.16816.F32 R48, R8, R52, R64 ;  /* 0x000000340830723c */ /* 0x000fe20000001840 */
[----:B------:R-:W1:Y:S01]  /*93f0*/  LDSM.16.MT88.4 R64, [R144+0xf800] ;  /* 0x00f800009040783b */ /* 0x000e620000004200 */
[----:B------:R-:W-:-:S02]  /*9400*/  IMAD.MOV.U32 R196, RZ, RZ, R98 ;  /* 0x000000ffffc47224 */ /* 0x000fc400078e0062 */
[----:B--2---:R-:W-:-:S04]  /*9410*/  FFMA.FTZ R2, R250, R0, -R3 ;  /* 0x00000000fa027223 */ /* 0x004fc80000010803 */
[----:B------:R2:W-:Y:S01]  /*9420*/  MUFU.EX2 R100, R2 ;  /* 0x0000000200647308 */ /* 0x0005e20000000800 */
[----:B------:R-:W-:Y:S01]  /*9430*/  HMMA.16816.F32 R52, R8, R54, R56 ;  /* 0x000000360834723c */ /* 0x000fe20000001838 */
[----:B------:R-:W-:Y:S02]  /*9440*/  IMAD.MOV.U32 R197, RZ, RZ, R192 ;  /* 0x000000ffffc57224 */ /* 0x000fe400078e00c0 */
[----:B------:R-:W-:-:S05]  /*9450*/  IMAD.MOV.U32 R192, RZ, RZ, R172 ;  /* 0x000000ffffc07224 */ /* 0x000fca00078e00ac */
[----:B-----5:R-:W-:Y:S01]  /*9460*/  HMMA.16816.F32 R72, R8, R12, R72 ;  /* 0x0000000c0848723c */ /* 0x020fe20000001848 */
[----:B--2---:R-:W-:Y:S01]  /*9470*/  FFMA.FTZ R2, R193, R0, -R3 ;  /* 0x00000000c1027223 */ /* 0x004fe20000010803 */
[----:B------:R-:W-:-:S03]  /*9480*/  IMAD.MOV.U32 R193, RZ, RZ, R99 ;  /* 0x000000ffffc17224 */ /* 0x000fc600078e0063 */
[----:B------:R2:W5:Y:S03]  /*9490*/  MUFU.EX2 R99, R2 ;  /* 0x0000000200637308 */ /* 0x0005660000000800 */
[----:B------:R-:W-:Y:S01]  /*94a0*/  HMMA.16816.F32 R56, R8, R14, R24 ;  /* 0x0000000e0838723c */ /* 0x000fe20000001818 */
[----:B------:R-:W5:Y:S01]  /*94b0*/  LDSM.16.MT88.4 R12, [R7+0xf800] ;  /* 0x00f80000070c783b */ /* 0x000f620000004200 */
[----:B------:R-:W-:Y:S02]  /*94c0*/  IMAD.MOV.U32 R172, RZ, RZ, R97 ;  /* 0x000000ffffac7224 */ /* 0x000fe400078e0061 */
[----:B------:R-:W-:Y:S01]  /*94d0*/  FADD.FTZ R6, R190, R6 ;  /* 0x00000006be067221 */ /* 0x000fe20000010000 */
[-CC-:B------:R-:W-:Y:S01]  /*94e0*/  FFMA.FTZ R4, R4, R0.reuse, -R3.reuse ;  /* 0x0000000004047223 */ /* 0x180fe20000010803 */
[----:B------:R-:W-:Y:S01]  /*94f0*/  LDSM.16.MT88.4 R24, [R152+0x10000] ;  /* 0x010000009818783b */ /* 0x000fe20000004200 */
[----:B--2---:R-:W-:-:S04]  /*9500*/  FFMA.FTZ R2, R251, R0, -R3 ;  /* 0x00000000fb027223 */ /* 0x004fc80000010803 */
[----:B------:R2:W-:Y:S01]  /*9510*/  MUFU.EX2 R98, R2 ;  /* 0x0000000200627308 */ /* 0x0005e20000000800 */
[C---:B----4-:R-:W-:Y:S08]  /*9520*/  HMMA.16816.F32 R68, R8.reuse, R20, R68 ;  /* 0x000000140844723c */ /* 0x050ff00000001844 */
[----:B------:R-:W-:Y:S01]  /*9530*/  HMMA.16816.F32 R80, R8, R22, R80 ;  /* 0x000000160850723c */ /* 0x000fe20000001850 */
[----:B------:R-:W4:Y:S01]  /*9540*/  LDSM.16.MT88.4 R20, [R160+0x10000] ;  /* 0x01000000a014783b */ /* 0x000f220000004200 */
[----:B--2---:R-:W-:-:S04]  /*9550*/  FFMA.FTZ R2, R247, R0, -R3 ;  /* 0x00000000f7027223 */ /* 0x004fc80000010803 */
[----:B------:R2:W4:Y:S01]  /*9560*/  MUFU.EX2 R97, R2 ;  /* 0x0000000200617308 */ /* 0x0005220000000800 */
[----:B------:R-:W-:Y:S02]  /*9570*/  F2FP.F16.F32.PACK_AB R8, R112, R109 ;  /* 0x0000006d7008723e */ /* 0x000fe400000000ff */
[----:B------:R-:W-:Y:S01]  /*9580*/  F2FP.F16.F32.PACK_AB R10, R110, R111 ;  /* 0x0000006f6e0a723e */ /* 0x000fe200000000ff */
[----:B--2---:R-:W-:Y:S01]  /*9590*/  FFMA.FTZ R2, R197, R0, -R5 ;  /* 0x00000000c5027223 */ /* 0x004fe20000010805 */
[----:B------:R-:W-:Y:S02]  /*95a0*/  IMAD.MOV.U32 R197, RZ, RZ, R172 ;  /* 0x000000ffffc57224 */ /* 0x000fe400078e00ac */
[----:B------:R-:W-:Y:S02]  /*95b0*/  IMAD.MOV.U32 R172, RZ, RZ, R95 ;  /* 0x000000ffffac7224 */ /* 0x000fe400078e005f */
[----:B------:R2:W-:Y:S01]  /*95c0*/  MUFU.EX2 R95, R2 ;  /* 0x00000002005f7308 */ /* 0x0005e20000000800 */
[----:B---3--:R-:W-:-:S02]  /*95d0*/  F2FP.F16.F32.PACK_AB R9, R107, R108 ;  /* 0x0000006c6b09723e */ /* 0x008fc400000000ff */
[----:B------:R-:W-:Y:S01]  /*95e0*/  F2FP.F16.F32.PACK_AB R11, R105, R106 ;  /* 0x0000006a690b723e */ /* 0x000fe200000000ff */
[----:B--2---:R-:W-:-:S04]  /*95f0*/  FFMA.FTZ R2, R96, R0, -R5 ;  /* 0x0000000060027223 */ /* 0x004fc80000010805 */
[----:B------:R2:W3:Y:S02]  /*9600*/  MUFU.EX2 R96, R2 ;  /* 0x0000000200607308 */ /* 0x0004e40000000800 */
[----:B-1----:R-:W-:Y:S01]  /*9610*/  HMMA.16816.F32 R76, R8, R28, R32 ;  /* 0x0000001c084c723c */ /* 0x002fe20000001820 */
[----:B------:R-:W-:Y:S02]  /*9620*/  IMAD.MOV.U32 R173, RZ, RZ, R197 ;  /* 0x000000ffffad7224 */ /* 0x000fe400078e00c5 */
[----:B------:R-:W-:Y:S01]  /*9630*/  FADD.FTZ R6, R209, R6 ;  /* 0x00000006d1067221 */ /* 0x000fe20000010000 */
[----:B------:R-:W-:Y:S02]  /*9640*/  IMAD.MOV.U32 R197, RZ, RZ, R196 ;  /* 0x000000ffffc57224 */ /* 0x000fe400078e00c4 */
[----:B--2---:R-:W-:Y:S01]  /*9650*/  FFMA.FTZ R2, R181, R0, -R5 ;  /* 0x00000000b5027223 */ /* 0x004fe20000010805 */
[----:B------:R-:W-:Y:S02]  /*9660*/  IMAD.MOV.U32 R181, RZ, RZ, R176 ;  /* 0x000000ffffb57224 */ /* 0x000fe400078e00b0 */
[----:B------:R-:W-:-:S02]  /*9670*/  IMAD.MOV.U32 R176, RZ, RZ, R189 ;  /* 0x000000ffffb07224 */ /* 0x000fc400078e00bd */
[----:B------:R-:W-:Y:S02]  /*9680*/  IMAD.MOV.U32 R189, RZ, RZ, R94 ;  /* 0x000000ffffbd7224 */ /* 0x000fe400078e005e */
[----:B------:R1:W-:Y:S01]  /*9690*/  MUFU.EX2 R94, R2 ;  /* 0x00000002005e7308 */ /* 0x0003e20000000800 */
[----:B------:R-:W-:Y:S01]  /*96a0*/  HMMA.16816.F32 R32, R8, R30, R40 ;  /* 0x0000001e0820723c */ /* 0x000fe20000001828 */
[----:B------:R-:W-:Y:S02]  /*96b0*/  IMAD.MOV.U32 R196, RZ, RZ, R193 ;  /* 0x000000ffffc47224 */ /* 0x000fe400078e00c1 */
[----:B------:R-:W-:Y:S02]  /*96c0*/  IMAD.MOV.U32 R193, RZ, RZ, R192 ;  /* 0x000000ffffc17224 */ /* 0x000fe400078e00c0 */
[----:B------:R-:W-:Y:S02]  /*96d0*/  IMAD.MOV.U32 R192, RZ, RZ, R92 ;  /* 0x000000ffffc07224 */ /* 0x000fe400078e005c */
[----:B-1----:R-:W-:-:S04]  /*96e0*/  FFMA.FTZ R2, R93, R0, -R5 ;  /* 0x000000005d027223 */ /* 0x002fc80000010805 */
[----:B------:R1:W2:Y:S01]  /*96f0*/  MUFU.EX2 R93, R2 ;  /* 0x00000002005d7308 */ /* 0x0002a20000000800 */
[----:B------:R-:W-:Y:S07]  /*9700*/  HMMA.16816.F32 R28, R8, R44, R48 ;  /* 0x0000002c081c723c */ /* 0x000fee0000001830 */
[----:B------:R5:W-:Y:S01]  /*9710*/  MUFU.EX2 R92, R4 ;  /* 0x00000004005c7308 */ /* 0x000be20000000800 */
[----:B-1----:R-:W-:-:S04]  /*9720*/  FADD.FTZ R2, R202, R198 ;  /* 0x000000c6ca027221 */ /* 0x002fc80000010000 */
[----:B------:R-:W-:Y:S01]  /*9730*/  FADD.FTZ R2, R200, R2 ;  /* 0x00000002c8027221 */ /* 0x000fe20000010000 */
[----:B-----5:R-:W-:-:S03]  /*9740*/  FADD.FTZ R4, R208, R6 ;  /* 0x00000006d0047221 */ /* 0x020fc60000010000 */
[----:B------:R-:W-:Y:S01]  /*9750*/  FADD.FTZ R2, R206, R2 ;  /* 0x00000002ce027221 */ /* 0x000fe20000010000 */
[----:B------:R-:W-:Y:S01]  /*9760*/  HMMA.16816.F32 R40, R8, R46, R52 ;  /* 0x0000002e0828723c */ /* 0x000fe20000001834 */
[----:B------:R-:W-:Y:S01]  /*9770*/  FFMA.FTZ R6, R181, R0, -R3 ;  /* 0x00000000b5067223 */ /* 0x000fe20000010803 */
[----:B------:R-:W-:Y:S01]  /*9780*/  FADD.FTZ R4, R212, R4 ;  /* 0x00000004d4047221 */ /* 0x000fe20000010000 */
[----:B------:R-:W-:-:S05]  /*9790*/  FADD.FTZ R2, R195, R2 ;  /* 0x00000002c3027221 */ /* 0x000fca0000010000 */
[C---:B------:R-:W-:Y:S01]  /*97a0*/  HMMA.16816.F32 R48, R8.reuse, R64, R68 ;  /* 0x000000400830723c */ /* 0x040fe20000001844 */
[----:B------:R-:W-:Y:S01]  /*97b0*/  FADD.FTZ R4, R207, R4 ;  /* 0x00000004cf047221 */ /* 0x000fe20000010000 */
[----:B------:R-:W-:Y:S01]  /*97c0*/  FADD.FTZ R2, R201, R2 ;  /* 0x00000002c9027221 */ /* 0x000fe20000010000 */
[----:B------:R-:W-:Y:S01]  /*97d0*/  IMAD.MOV.U32 R181, RZ, RZ, R176 ;  /* 0x000000ffffb57224 */ /* 0x000fe200078e00b0 */
[----:B------:R-:W1:Y:S04]  /*97e0*/  LDSM.16.MT88.4 R44, [R144+0x10000] ;  /* 0x01000000902c783b */ /* 0x000e680000004200 */
[----:B------:R-:W-:Y:S01]  /*97f0*/  HMMA.16816.F32 R64, R8, R66, R80 ;  /* 0x000000420840723c */ /* 0x000fe20000001850 */
[----:B------:R-:W-:Y:S02]  /*9800*/  IMAD.MOV.U32 R176, RZ, RZ, R189 ;  /* 0x000000ffffb07224 */ /* 0x000fe400078e00bd */
[----:B------:R-:W-:-:S05]  /*9810*/  FADD.FTZ R4, R211, R4 ;  /* 0x00000004d3047221 */ /* 0x000fca0000010000 */
[----:B------:R-:W-:Y:S01]  /*9820*/  HMMA.16816.F32 R52, R8, R12, R72 ;  /* 0x0000000c0834723c */ /* 0x000fe20000001848 */
[----:B------:R-:W-:-:S07]  /*9830*/  IMAD.MOV.U32 R189, RZ, RZ, R91 ;  /* 0x000000ffffbd7224 */ /* 0x000fce00078e005b */
[----:B------:R-:W-:Y:S01]  /*9840*/  HMMA.16816.F32 R56, R8, R14, R56 ;  /* 0x0000000e0838723c */ /* 0x000fe20000001838 */
[----:B------:R-:W-:Y:S01]  /*9850*/  F2FP.F16.F32.PACK_AB R8, R104, R103 ;  /* 0x000000676808723e */ /* 0x000fe200000000ff */
[----:B------:R5:W2:Y:S01]  /*9860*/  MUFU.EX2 R91, R6 ;  /* 0x00000006005b7308 */ /* 0x000aa20000000800 */
[----:B------:R-:W-:Y:S01]  /*9870*/  F2FP.F16.F32.PACK_AB R10, R101, R102 ;  /* 0x00000066650a723e */ /* 0x000fe200000000ff */
[----:B------:R-:W-:Y:S01]  /*9880*/  FADD.FTZ R2, R199, R2 ;  /* 0x00000002c7027221 */ /* 0x000fe20000010000 */
[----:B------:R-:W-:Y:S01]  /*9890*/  F2FP.F16.F32.PACK_AB R9, R99, R100 ;  /* 0x000000646309723e */ /* 0x000fe200000000ff */
[----:B------:R-:W-:Y:S01]  /*98a0*/  IMAD.MOV.U32 R177, RZ, RZ, R193 ;  /* 0x000000ffffb17224 */ /* 0x000fe200078e00c1 */
[----:B----4-:R-:W-:Y:S01]  /*98b0*/  F2FP.F16.F32.PACK_AB R11, R97, R98 ;  /* 0x00000062610b723e */ /* 0x010fe200000000ff */
[----:B------:R-:W-:Y:S02]  /*98c0*/  IMAD.MOV.U32 R193, RZ, RZ, R172 ;  /* 0x000000ffffc17224 */ /* 0x000fe400078e00ac */
[----:B------:R-:W-:Y:S01]  /*98d0*/  FADD.FTZ R4, R210, R4 ;  /* 0x00000004d2047221 */ /* 0x000fe20000010000 */
[----:B------:R-:W-:-:S02]  /*98e0*/  IMAD.MOV.U32 R172, RZ, RZ, R90 ;  /* 0x000000ffffac7224 */ /* 0x000fc400078e005a */
[----:B------:R-:W-:Y:S01]  /*98f0*/  FADD.FTZ R2, R204, R2 ;  /* 0x00000002cc027221 */ /* 0x000fe20000010000 */
[----:B------:R-:W-:Y:S01]  /*9900*/  IMAD.MOV.U32 R179, RZ, RZ, R89 ;  /* 0x000000ffffb37224 */ /* 0x000fe200078e0059 */
[----:B------:R-:W-:Y:S01]  /*9910*/  LDSM.16.MT88.4 R12, [R160+0x10800] ;  /* 0x01080000a00c783b */ /* 0x000fe20000004200 */
[----:B------:R-:W-:Y:S01]  /*9920*/  HMMA.16816.F32 R76, R8, R20, R76 ;  /* 0x00000014084c723c */ /* 0x000fe2000000184c */
[----:B-----5:R-:W-:-:S07]  /*9930*/  FFMA.FTZ R6, R173, R0, -R3 ;  /* 0x00000000ad067223 */ /* 0x020fce0000010803 */
[----:B------:R-:W-:Y:S01]  /*9940*/  HMMA.16816.F32 R32, R8, R22, R32 ;  /* 0x000000160820723c */ /* 0x000fe20000001820 */
[----:B------:R-:W4:Y:S01]  /*9950*/  LDSM.16.MT88.4 R20, [R7+0x10000] ;  /* 0x010000000714783b */ /* 0x000f220000004200 */
[----:B------:R5:W-:Y:S01]  /*9960*/  MUFU.EX2 R90, R6 ;  /* 0x00000006005a7308 */ /* 0x000be20000000800 */
[----:B------:R-:W-:Y:S01]  /*9970*/  FADD.FTZ R4, R194, R4 ;  /* 0x00000004c2047221 */ /* 0x000fe20000010000 */
[----:B------:R-:W-:Y:S01]  /*9980*/  FADD.FTZ R2, R84, R2 ;  /* 0x0000000254027221 */ /* 0x000fe20000010000 */
[----:B------:R-:W-:-:S03]  /*9990*/  IMAD.MOV.U32 R183, RZ, RZ, R196 ;  /* 0x000000ffffb77224 */ /* 0x000fc600078e00c4 */
[----:B------:R-:W-:Y:S01]  /*99a0*/  FADD.FTZ R2, R186, R2 ;  /* 0x00000002ba027221 */ /* 0x000fe20000010000 */
[----:B-----5:R-:W-:-:S04]  /*99b0*/  FFMA.FTZ R6, R181, R0, -R3 ;  /* 0x00000000b5067223 */ /* 0x020fc80000010803 */
[----:B------:R5:W2:Y:S01]  /*99c0*/  MUFU.EX2 R89, R6 ;  /* 0x0000000600597308 */ /* 0x000aa20000000800 */
[----:B------:R-:W-:-:S04]  /*99d0*/  FADD.FTZ R2, R88, R2 ;  /* 0x0000000258027221 */ /* 0x000fc80000010000 */
[----:B------:R-:W-:Y:S01]  /*99e0*/  FADD.FTZ R2, R187, R2 ;  /* 0x00000002bb027221 */ /* 0x000fe20000010000 */
[----:B-----5:R-:W-:Y:S01]  /*99f0*/  FADD.FTZ R6, R203, R4 ;  /* 0x00000004cb067221 */ /* 0x020fe20000010000 */
[----:B------:R-:W-:-:S03]  /*9a00*/  FFMA.FTZ R4, R183, R0, -R5 ;  /* 0x00000000b7047223 */ /* 0x000fc60000010805 */
[----:B------:R-:W-:Y:S01]  /*9a10*/  FADD.FTZ R6, R191, R6 ;  /* 0x00000006bf067221 */ /* 0x000fe20000010000 */
[----:B------:R5:W-:Y:S01]  /*9a20*/  MUFU.EX2 R88, R4 ;  /* 0x0000000400587308 */ /* 0x000be20000000800 */
[----:B------:R-:W-:-:S04]  /*9a30*/  FADD.FTZ R2, R171, R2 ;  /* 0x00000002ab027221 */ /* 0x000fc80000010000 */
[----:B------:R-:W-:Y:S01]  /*9a40*/  FADD.FTZ R2, R170, R2 ;  /* 0x00000002aa027221 */ /* 0x000fe20000010000 */
[----:B-----5:R-:W-:-:S04]  /*9a50*/  FADD.FTZ R4, R205, R6 ;  /* 0x00000006cd047221 */ /* 0x020fc80000010000 */
[----:B------:R-:W-:-:S04]  /*9a60*/  FADD.FTZ R4, R175, R4 ;  /* 0x00000004af047221 */ /* 0x000fc80000010000 */
        /* <DEDUP_REMOVED lines=9> */
[----:B------:R-:W-:Y:S01]  /*9b00*/  IMAD.MOV.U32 R181, RZ, RZ, R176 ;  /* 0x000000ffffb57224 */ /* 0x000fe200078e00b0 */
[----:B------:R-:W-:Y:S01]  /*9b10*/  HMMA.16816.F32 R72, R8, R24, R28 ;  /* 0x000000180848723c */ /* 0x000fe2000000181c */
[----:B------:R-:W-:Y:S02]  /*9b20*/  IMAD.MOV.U32 R176, RZ, RZ, R85 ;  /* 0x000000ffffb07224 */ /* 0x000fe400078e0055 */
[----:B------:R-:W-:-:S02]  /*9b30*/  IMAD.MOV.U32 R197, RZ, RZ, R87 ;  /* 0x000000ffffc57224 */ /* 0x000fc400078e0057 */
[----:B------:R-:W-:Y:S02]  /*9b40*/  IMAD.MOV.U32 R192, RZ, RZ, R86 ;  /* 0x000000ffffc07224 */ /* 0x000fe400078e0056 */
[----:B------:R-:W-:Y:S01]  /*9b50*/  FADD.FTZ R4, R168, R4 ;  /* 0x00000004a8047221 */ /* 0x000fe20000010000 */
[----:B------:R-:W-:Y:S01]  /*9b60*/  HMMA.16816.F32 R68, R8, R26, R40 ;  /* 0x0000001a0844723c */ /* 0x000fe20000001828 */
[----:B------:R-:W-:Y:S02]  /*9b70*/  FADD.FTZ R2, R62, R2 ;  /* 0x000000023e027221 */ /* 0x000fe40000010000 */
[----:B------:R-:W-:-:S05]  /*9b80*/  FADD.FTZ R4, R166, R4 ;  /* 0x00000004a6047221 */ /* 0x000fca0000010000 */
[----:B-1----:R-:W-:Y:S01]  /*9b90*/  HMMA.16816.F32 R80, R8, R44, R48 ;  /* 0x0000002c0850723c */ /* 0x002fe20000001830 */
[----:B------:R-:W-:-:S07]  /*9ba0*/  FADD.FTZ R2, R163, R2 ;  /* 0x00000002a3027221 */ /* 0x000fce0000010000 */
[C---:B------:R-:W-:Y:S08]  /*9bb0*/  HMMA.16816.F32 R64, R8.reuse, R46, R64 ;  /* 0x0000002e0840723c */ /* 0x040ff00000001840 */
[C---:B----4-:R-:W-:Y:S08]  /*9bc0*/  HMMA.16816.F32 R84, R8.reuse, R20, R52 ;  /* 0x000000140854723c */ /* 0x050ff00000001834 */
[----:B------:R-:W-:Y:S01]  /*9bd0*/  HMMA.16816.F32 R28, R8, R22, R56 ;  /* 0x00000016081c723c */ /* 0x000fe20000001838 */
[----:B---3--:R-:W-:Y:S01]  /*9be0*/  F2FP.F16.F32.PACK_AB R8, R96, R95 ;  /* 0x0000005f6008723e */ /* 0x008fe200000000ff */
[----:B------:R-:W1:Y:S01]  /*9bf0*/  LDSM.16.MT88.4 R20, [R144+0x10800] ;  /* 0x010800009014783b */ /* 0x000e620000004200 */
[----:B--2---:R-:W-:-:S02]  /*9c00*/  F2FP.F16.F32.PACK_AB R10, R93, R94 ;  /* 0x0000005e5d0a723e */ /* 0x004fc400000000ff */
[----:B------:R-:W-:Y:S01]  /*9c10*/  F2FP.F16.F32.PACK_AB R9, R91, R92 ;  /* 0x0000005c5b09723e */ /* 0x000fe200000000ff */
[----:B------:R-:W-:Y:S01]  /*9c20*/  FFMA.FTZ R6, R179, R0, -R5 ;  /* 0x00000000b3067223 */ /* 0x000fe20000010805 */
[----:B------:R-:W-:Y:S01]  /*9c30*/  F2FP.F16.F32.PACK_AB R11, R89, R90 ;  /* 0x0000005a590b723e */ /* 0x000fe200000000ff */
[----:B------:R-:W-:Y:S01]  /*9c40*/  FADD.FTZ R4, R165, R4 ;  /* 0x00000004a5047221 */ /* 0x000fe20000010000 */
[----:B------:R-:W-:Y:S01]  /*9c50*/  FADD.FTZ R2, R61, R2 ;  /* 0x000000023d027221 */ /* 0x000fe20000010000 */
[----:B------:R-:W-:Y:S04]  /*9c60*/  LDSM.16.MT88.4 R24, [R152+0x10800] ;  /* 0x010800009818783b */ /* 0x000fe80000004200 */
        /* <DEDUP_REMOVED lines=19> */
[----:B------:R-:W-:Y:S01]  /*9da0*/  FADD.FTZ R2, R149, R2 ;  /* 0x0000000295027221 */ /* 0x000fe20000010000 */
[----:B---3--:R-:W-:-:S04]  /*9db0*/  FFMA.FTZ R6, R177, R0, -R5 ;  /* 0x00000000b1067223 */ /* 0x008fc80000010805 */
[----:B------:R3:W-:Y:S01]  /*9dc0*/  MUFU.EX2 R76, R6 ;  /* 0x00000006004c7308 */ /* 0x0007e20000000800 */
[----:B------:R-:W-:Y:S01]  /*9dd0*/  FADD.FTZ R4, R142, R4 ;  /* 0x000000048e047221 */ /* 0x000fe20000010000 */
[----:B------:R-:W-:Y:S01]  /*9de0*/  FADD.FTZ R2, R141, R2 ;  /* 0x000000028d027221 */ /* 0x000fe20000010000 */
[----:B-1----:R-:W-:Y:S02]  /*9df0*/  HMMA.16816.F32 R56, R8, R22, R64 ;  /* 0x000000160838723c */ /* 0x002fe40000001840 */
[----:B------:R-:W-:Y:S01]  /*9e00*/  FADD.FTZ R4, R146, R4 ;  /* 0x0000000492047221 */ /* 0x000fe20000010000 */
[----:B------:R-:W-:Y:S01]  /*9e10*/  FADD.FTZ R2, R140, R2 ;  /* 0x000000028c027221 */ /* 0x000fe20000010000 */
[----:B---3--:R-:W-:-:S04]  /*9e20*/  FFMA.FTZ R6, R173, R0, -R5 ;  /* 0x00000000ad067223 */ /* 0x008fc80000010805 */
[----:B------:R1:W3:Y:S01]  /*9e30*/  MUFU.EX2 R63, R6 ;  /* 0x00000006003f7308 */ /* 0x0002e20000000800 */
[----:B--2---:R-:W-:Y:S01]  /*9e40*/  HMMA.16816.F32 R84, R8, R12, R84 ;  /* 0x0000000c0854723c */ /* 0x004fe20000001854 */
[----:B------:R-:W-:Y:S01]  /*9e50*/  FADD.FTZ R4, R145, R4 ;  /* 0x0000000491047221 */ /* 0x000fe20000010000 */
[----:B------:R-:W-:-:S06]  /*9e60*/  FADD.FTZ R2, R139, R2 ;  /* 0x000000028b027221 */ /* 0x000fcc0000010000 */
[----:B------:R-:W-:Y:S01]  /*9e70*/  HMMA.16816.F32 R64, R8, R14, R28 ;  /* 0x0000000e0840723c */ /* 0x000fe2000000181c */
[----:B------:R-:W2:Y:S01]  /*9e80*/  LDSM.16.MT88.4 R12, [R144+0x11000] ;  /* 0x01100000900c783b */ /* 0x000ea20000004200 */
[----:B-1----:R-:W-:Y:S01]  /*9e90*/  FFMA.FTZ R6, R197, R0, -R3 ;  /* 0x00000000c5067223 */ /* 0x002fe20000010803 */
[----:B------:R-:W-:Y:S01]  /*9ea0*/  FADD.FTZ R4, R143, R4 ;  /* 0x000000048f047221 */ /* 0x000fe20000010000 */
[----:B------:R-:W-:-:S04]  /*9eb0*/  FADD.FTZ R2, R19, R2 ;  /* 0x0000000213027221 */ /* 0x000fc80000010000 */
[C---:B------:R-:W-:Y:S01]  /*9ec0*/  HMMA.16816.F32 R32, R8.reuse, R20, R80 ;  /* 0x000000140820723c */ /* 0x040fe20000001850 */
[----:B------:R1:W-:Y:S01]  /*9ed0*/  MUFU.EX2 R62, R6 ;  /* 0x00000006003e7308 */ /* 0x0003e20000000800 */
[----:B------:R-:W-:Y:S01]  /*9ee0*/  FADD.FTZ R4, R132, R4 ;  /* 0x0000000484047221 */ /* 0x000fe20000010000 */
[----:B------:R-:W-:Y:S01]  /*9ef0*/  FADD.FTZ R2, R18, R2 ;  /* 0x0000000212027221 */ /* 0x000fe20000010000 */
[----:B------:R-:W-:Y:S04]  /*9f00*/  LDSM.16.MT88.4 R20, [R152+0x11000] ;  /* 0x011000009814783b */ /* 0x000fe80000004200 */
[----:B------:R-:W-:Y:S01]  /*9f10*/  HMMA.16816.F32 R52, R8, R24, R72 ;  /* 0x000000180834723c */ /* 0x000fe20000001848 */
[----:B------:R-:W-:Y:S01]  /*9f20*/  LDSM.16.MT88.4 R144, [R144+0x11800] ;  /* 0x011800009090783b */ /* 0x000fe20000004200 */
[----:B-1----:R-:W-:Y:S01]  /*9f30*/  FFMA.FTZ R6, R196, R0, -R3 ;  /* 0x00000000c4067223 */ /* 0x002fe20000010803 */
[----:B------:R-:W-:Y:S01]  /*9f40*/  FADD.FTZ R4, R138, R4 ;  /* 0x000000048a047221 */ /* 0x000fe20000010000 */
[----:B------:R-:W-:-:S04]  /*9f50*/  FADD.FTZ R2, R131, R2 ;  /* 0x0000000283027221 */ /* 0x000fc80000010000 */
[----:B------:R-:W-:Y:S01]  /*9f60*/  HMMA.16816.F32 R44, R8, R26, R68 ;  /* 0x0000001a082c723c */ /* 0x000fe20000001844 */
[----:B------:R1:W5:Y:S01]  /*9f70*/  MUFU.EX2 R61, R6 ;  /* 0x00000006003d7308 */ /* 0x0003620000000800 */
[----:B------:R-:W-:Y:S01]  /*9f80*/  FADD.FTZ R4, R137, R4 ;  /* 0x0000000489047221 */ /* 0x000fe20000010000 */
[----:B------:R-:W-:Y:S01]  /*9f90*/  FADD.FTZ R2, R17, R2 ;  /* 0x0000000211027221 */ /* 0x000fe20000010000 */
[----:B----4-:R-:W-:Y:S01]  /*9fa0*/  F2FP.F16.F32.PACK_AB R8, R77, R88 ;  /* 0x000000584d08723e */ /* 0x010fe200000000ff */
[----:B------:R-:W4:Y:S04]  /*9fb0*/  LDSM.16.MT88.4 R24, [R160+0x11000] ;  /* 0x01100000a018783b */ /* 0x000f280000004200 */
[----:B------:R-:W-:Y:S01]  /*9fc0*/  LDSM.16.MT88.4 R152, [R152+0x11800] ;  /* 0x011800009898783b */ /* 0x000fe20000004200 */
[--C-:B-1----:R-:W-:Y:S01]  /*9fd0*/  FFMA.FTZ R6, R193, R0, -R3.reuse ;  /* 0x00000000c1067223 */ /* 0x102fe20000010803 */
[----:B------:R-:W-:Y:S01]  /*9fe0*/  FADD.FTZ R4, R136, R4 ;  /* 0x0000000488047221 */ /* 0x000fe20000010000 */
[----:B------:R-:W-:Y:S01]  /*9ff0*/  FADD.FTZ R2, R130, R2 ;  /* 0x0000000282027221 */ /* 0x000fe20000010000 */
[----:B---3--:R-:W-:Y:S01]  /*a000*/  F2FP.F16.F32.PACK_AB R10, R63, R76 ;  /* 0x0000004c3f0a723e */ /* 0x008fe200000000ff */
[----:B------:R1:W-:Y:S01]  /*a010*/  MUFU.EX2 R39, R6 ;  /* 0x0000000600277308 */ /* 0x0003e20000000800 */
[----:B------:R-:W-:Y:S01]  /*a020*/  FADD.FTZ R4, R126, R4 ;  /* 0x000000047e047221 */ /* 0x000fe20000010000 */
[----:B-----5:R-:W-:Y:S01]  /*a030*/  F2FP.F16.F32.PACK_AB R9, R61, R62 ;  /* 0x0000003e3d09723e */ /* 0x020fe200000000ff */
[----:B------:R-:W-:Y:S01]  /*a040*/  LDSM.16.MT88.4 R160, [R160+0x11800] ;  /* 0x01180000a0a0783b */ /* 0x000fe20000004200 */
[----:B-1----:R-:W-:-:S04]  /*a050*/  FFMA.FTZ R6, R192, R0, -R3 ;  /* 0x00000000c0067223 */ /* 0x002fc80000010803 */
[----:B------:R1:W3:Y:S01]  /*a060*/  MUFU.EX2 R36, R6 ;  /* 0x0000000600247308 */ /* 0x0002e20000000800 */
[----:B------:R-:W-:Y:S01]  /*a070*/  FADD.FTZ R2, R124, R2 ;  /* 0x000000027c027221 */ /* 0x000fe20000010000 */
[----:B------:R-:W-:Y:S01]  /*a080*/  FADD.FTZ R4, R129, R4 ;  /* 0x0000000481047221 */ /* 0x000fe20000010000 */
[----:B-1----:R-:W-:-:S05]  /*a090*/  FFMA.FTZ R6, R172, R0, -R5 ;  /* 0x00000000ac067223 */ /* 0x002fca0000010805 */
[----:B------:R1:W5:Y:S01]  /*a0a0*/  MUFU.EX2 R29, R6 ;  /* 0x00000006001d7308 */ /* 0x0003620000000800 */
[----:B------:R-:W-:Y:S01]  /*a0b0*/  FADD.FTZ R2, R123, R2 ;  /* 0x000000027b027221 */ /* 0x000fe20000010000 */
[----:B---3--:R-:W-:Y:S01]  /*a0c0*/  F2FP.F16.F32.PACK_AB R11, R36, R39 ;  /* 0x00000027240b723e */ /* 0x008fe200000000ff */
[----:B------:R-:W-:Y:S01]  /*a0d0*/  FADD.FTZ R4, R128, R4 ;  /* 0x0000000480047221 */ /* 0x000fe20000010000 */
[----:B-1----:R-:W-:-:S04]  /*a0e0*/  FFMA.FTZ R6, R181, R0, -R5 ;  /* 0x00000000b5067223 */ /* 0x002fc80000010805 */
[----:B------:R1:W-:Y:S01]  /*a0f0*/  MUFU.EX2 R28, R6 ;  /* 0x00000006001c7308 */ /* 0x0003e20000000800 */
[----:B------:R-:W-:Y:S01]  /*a100*/  FADD.FTZ R2, R122, R2 ;  /* 0x000000027a027221 */ /* 0x000fe20000010000 */
[----:B------:R-:W-:Y:S01]  /*a110*/  FADD.FTZ R4, R127, R4 ;  /* 0x000000047f047221 */ /* 0x000fe20000010000 */
[----:B--2---:R-:W-:Y:S01]  /*a120*/  HMMA.16816.F32 R32, R8, R12, R32 ;  /* 0x0000000c0820723c */ /* 0x004fe20000001820 */
[-CC-:B-1----:R-:W-:Y:S01]  /*a130*/  FFMA.FTZ R6, R176, R0.reuse, -R5.reuse ;  /* 0x00000000b0067223 */ /* 0x182fe20000010805 */
[----:B------:R-:W-:-:S04]  /*a140*/  FFMA.FTZ R5, R189, R0, -R5 ;  /* 0x00000000bd057223 */ /* 0x000fc80000010805 */
[----:B------:R1:W-:Y:S01]  /*a150*/  MUFU.EX2 R18, R5 ;  /* 0x0000000500127308 */ /* 0x0003e20000000800 */
[----:B------:R-:W-:Y:S01]  /*a160*/  FADD.FTZ R2, R121, R2 ;  /* 0x0000000279027221 */ /* 0x000fe20000010000 */
[----:B------:R-:W-:Y:S01]  /*a170*/  FADD.FTZ R4, R117, R4 ;  /* 0x0000000475047221 */ /* 0x000fe20000010000 */
[----:B-1----:R-:W-:-:S05]  /*a180*/  FFMA.FTZ R5, R180, R0, -R3 ;  /* 0x00000000b4057223 */ /* 0x002fca0000010803 */
[----:B------:R1:W2:Y:S02]  /*a190*/  MUFU.EX2 R17, R5 ;  /* 0x0000000500117308 */ /* 0x0002a40000000800 */
[----:B-1----:R-:W-:-:S06]  /*a1a0*/  FFMA.FTZ R5, R188, R0, -R3 ;  /* 0x00000000bc057223 */ /* 0x002fcc0000010803 */
[----:B------:R1:W3:Y:S02]  /*a1b0*/  MUFU.EX2 R13, R5 ;  /* 0x00000005000d7308 */ /* 0x0002e40000000800 */
        /* <DEDUP_REMOVED lines=39> */
[----:B------:R-:W4:Y:S02]  /*a430*/  MUFU.EX2 R19, R6 ;  /* 0x0000000600137308 */ /* 0x000f240000000800 */
[----:B------:R-:W-:Y:S01]  /*a440*/  FADD.FTZ R0, R61, R0 ;  /* 0x000000003d007221 */ /* 0x000fe20000010000 */
[----:B------:R-:W-:-:S03]  /*a450*/  FADD.FTZ R2, R76, R2 ;  /* 0x000000024c027221 */ /* 0x000fc60000010000 */
[----:B------:R-:W-:Y:S02]  /*a460*/  FADD.FTZ R0, R39, R0 ;  /* 0x0000000027007221 */ /* 0x000fe40000010000 */
[----:B------:R3:W4:Y:S01]  /*a470*/  MUFU.EX2 R12, R5 ;  /* 0x00000005000c7308 */ /* 0x0007220000000800 */
[----:B------:R-:W-:Y:S01]  /*a480*/  FADD.FTZ R2, R63, R2 ;  /* 0x000000023f027221 */ /* 0x000fe20000010000 */
[----:B------:R-:W-:-:S06]  /*a490*/  FADD.FTZ R0, R36, R0 ;  /* 0x0000000024007221 */ /* 0x000fcc0000010000 */
[----:B------:R-:W1:Y:S01]  /*a4a0*/  MUFU.EX2 R3, R3 ;  /* 0x0000000300037308 */ /* 0x000e620000000800 */
[----:B-----5:R-:W-:Y:S01]  /*a4b0*/  FADD.FTZ R2, R29, R2 ;  /* 0x000000021d027221 */ /* 0x020fe20000010000 */
[----:B--2---:R-:W-:Y:S01]  /*a4c0*/  FADD.FTZ R0, R17, R0 ;  /* 0x0000000011007221 */ /* 0x004fe20000010000 */
[----:B---3--:R-:W2:Y:S02]  /*a4d0*/  LDSM.16.MT88.4 R4, [R7+0x11800] ;  /* 0x011800000704783b */ /* 0x008ea40000004200 */
[----:B------:R-:W-:Y:S01]  /*a4e0*/  FADD.FTZ R2, R28, R2 ;  /* 0x000000021c027221 */ /* 0x000fe20000010000 */
[----:B------:R-:W-:-:S03]  /*a4f0*/  FADD.FTZ R0, R13, R0 ;  /* 0x000000000d007221 */ /* 0x000fc60000010000 */
[----:B----4-:R-:W-:Y:S01]  /*a500*/  FADD.FTZ R2, R19, R2 ;  /* 0x0000000213027221 */ /* 0x010fe20000010000 */
[----:B------:R-:W-:Y:S01]  /*a510*/  FADD.FTZ R0, R12, R0 ;  /* 0x000000000c007221 */ /* 0x000fe20000010000 */
[----:B------:R-:W-:Y:S01]  /*a520*/  IMAD.MOV.U32 R229, RZ, RZ, R220 ;  /* 0x000000ffffe57224 */ /* 0x000fe200078e00dc */
[----:B------:R-:W-:Y:S01]  /*a530*/  HMMA.16816.F32 R52, R8, R20, R52 ;  /* 0x000000140834723c */ /* 0x000fe20000001834 */
[----:B------:R-:W-:Y:S01]  /*a540*/  FADD.FTZ R132, R18, R2 ;  /* 0x0000000212847221 */ /* 0x000fe20000010000 */
[----:B-1----:R-:W-:-:S06]  /*a550*/  FADD.FTZ R220, R3, R0 ;  /* 0x0000000003dc7221 */ /* 0x002fcc0000010000 */
[C---:B------:R-:W-:Y:S01]  /*a560*/  HMMA.16816.F32 R44, R8.reuse, R22, R44 ;  /* 0x00000016082c723c */ /* 0x040fe2000000182c */
[----:B------:R1:W-:Y:S07]  /*a570*/  STL [R1+0x20], R132 ;  /* 0x0000208401007387 */ /* 0x0003ee0000100800 */
[C---:B------:R-:W-:Y:S01]  /*a580*/  HMMA.16816.F32 R20, R8.reuse, R14, R56 ;  /* 0x0000000e0814723c */ /* 0x040fe20000001838 */
[----:B------:R1:W-:Y:S07]  /*a590*/  STL [R1+0x24], R220 ;  /* 0x000024dc01007387 */ /* 0x0003ee0000100800 */
[C---:B------:R-:W-:Y:S08]  /*a5a0*/  HMMA.16816.F32 R140, R8.reuse, R24, R84 ;  /* 0x00000018088c723c */ /* 0x040ff00000001854 */
        /* <DEDUP_REMOVED lines=91> */
.L_x_7232:
        /* <DEDUP_REMOVED lines=12> */
.L_x_7233:
[----:B------:R-:W-:Y:S05]  /*ac20*/  BSYNC.RECONVERGENT B0 ;  /* 0x0000000000007941 */ /* 0x000fea0003800200 */
.L_x_7231:
[----:B------:R-:W3:Y:S04]  /*ac30*/  LDL R6, [R1+0x1c] ;  /* 0x00001c0001067983 */ /* 0x000ee80000100800 */
[----:B------:R-:W4:Y:S04]  /*ac40*/  LDL R7, [R1+0x18] ;  /* 0x0000180001077983 */ /* 0x000f280000100800 */
[----:B------:R-:W5:Y:S04]  /*ac50*/  LDL R17, [R1+0x14] ;  /* 0x0000140001117983 */ /* 0x000f680000100800 */
[----:B------:R-:W2:Y:S04]  /*ac60*/  LDL R15, [R1+0x10] ;  /* 0x00001000010f7983 */ /* 0x000ea80000100800 */
[----:B------:R-:W5:Y:S04]  /*ac70*/  LDL.LU R12, [R1+0x60] ;  /* 0x00006000010c7983 */ /* 0x000f680000300800 */
[----:B------:R-:W2:Y:S01]  /*ac80*/  LDL.LU R10, [R1+0x5c] ;  /* 0x00005c00010a7983 */ /* 0x000ea20000300800 */
        /* <DEDUP_REMOVED lines=15> */
[----:B--2---:R-:W-:Y:S01]  /*ad80*/  IMAD.MOV.U32 R36, RZ, RZ, R10 ;  /* 0x000000ffff247224 */ /* 0x004fe200078e000a */
[----:B------:R-:W-:-:S02]  /*ad90*/  IADD3 R10, P1, PT, R8, R14, RZ ;  /* 0x0000000e080a7210 */ /* 0x000fc40007f3e0ff */
[----:B------:R-:W-:Y:S02]  /*ada0*/  LDGSTS.E.BYPASS.LTC128B.128 [R16+0xb800], desc[UR4][R8.64] ;  /* 0x0b80000008107fae */ /* 0x000fe4000b981a04 */
[----:B------:R-:W-:Y:S02]  /*adb0*/  IADD3 R12, P0, PT, R10, R14, RZ ;  /* 0x0000000e0a0c7210 */ /* 0x000fe40007f1e0ff */
[----:B------:R-:W-:-:S05]  /*adc0*/  IADD3.X R11, PT, PT, R9, R0, RZ, P1, !PT ;  /* 0x00000000090b7210 */ /* 0x000fca0000ffe4ff */
[--C-:B------:R-:W-:Y:S01]  /*add0*/  IMAD.X R13, R11, 0x1, R0.reuse, P0 ;  /* 0x000000010b0d7824 */ /* 0x100fe200000e0600 */
[-C--:B---3--:R-:W-:Y:S01]  /*ade0*/  IADD3 R6, P1, PT, R12, R14.reuse, RZ ;  /* 0x0000000e0c067210 */ /* 0x088fe20007f3e0ff */
        /* <DEDUP_REMOVED lines=19> */
[----:B------:R-:W-:Y:S02]  /*af20*/  LDGSTS.E.BYPASS.LTC128B.128 [R16+0xf000], desc[UR4][R12.64] ;  /* 0x0f0000000c107fae */ /* 0x000fe4000b981a04 */
[--C-:B------:R-:W-:Y:S01]  /*af30*/  IMAD.X R7, R9, 0x1, R0.reuse, P1 ;  /* 0x0000000109077824 */ /* 0x100fe200008e0600 */
[----:B-1----:R-:W-:Y:S01]  /*af40*/  IADD3 R2, P1, PT, R4, R14, RZ ;  /* 0x0000000e04027210 */ /* 0x002fe20007f3e0ff */
[----:B------:R-:W-:Y:S03]  /*af50*/  LDGSTS.E.BYPASS.LTC128B.128 [R16+0xf800], desc[UR4][R8.64] ;  /* 0x0f80000008107fae */ /* 0x000fe6000b981a04 */
[----:B------:R-:W-:Y:S01]  /*af60*/  IADD3.X R5, PT, PT, R7, R0, RZ, P0, !PT ;  /* 0x0000000007057210 */ /* 0x000fe200007fe4ff */
[----:B------:R-:W-:Y:S04]  /*af70*/  LDGSTS.E.BYPASS.LTC128B.128 [R16+0x10000], desc[UR4][R6.64] ;  /* 0x1000000006107fae */ /* 0x000fe8000b981a04 */
[----:B------:R-:W-:Y:S01]  /*af80*/  IMAD.X R3, R5, 0x1, R0, P1 ;  /* 0x0000000105037824 */ /* 0x000fe200008e0600 */
[----:B------:R1:W-:Y:S04]  /*af90*/  LDGSTS.E.BYPASS.LTC128B.128 [R16+0x10800], desc[UR4][R4.64] ;  /* 0x1080000004107fae */ /* 0x0003e8000b981a04 */
[----:B------:R-:W-:Y:S01]  /*afa0*/  LDGSTS.E.BYPASS.LTC128B.128 [R16+0x11000], desc[UR4][R2.64] ;  /* 0x1100000002107fae */ /* 0x000fe2000b981a04 */
[----:B--2---:R-:W-:-:S05]  /*afb0*/  IADD3 R10, P0, PT, R2, R14, RZ ;  /* 0x0000000e020a7210 */ /* 0x004fca0007f1e0ff */
[----:B------:R-:W-:-:S05]  /*afc0*/  IMAD.X R11, R3, 0x1, R0, P0 ;  /* 0x00000001030b7824 */ /* 0x000fca00000e0600 */
[----:B------:R2:W-:Y:S04]  /*afd0*/  LDGSTS.E.BYPASS.LTC128B.128 [R16+0x11800], desc[UR4][R10.64] ;  /* 0x118000000a107fae */ /* 0x0005e8000b981a04 */
[----:B------:R-:W-:Y:S04]  /*afe0*/  LDSM.16.M88.4 R24, [R133+0x4800] ;  /* 0x004800008518783b */ /* 0x000fe80000000200 */
[----:B------:R-:W-:Y:S04]  /*aff0*/  LDSM.16.M88.4 R20, [R133+0x5000] ;  /* 0x005000008514783b */ /* 0x000fe80000000200 */
[----:B-1----:R-:W1:Y:S01]  /*b000*/  LDSM.16.M88.4 R4, [R223] ;  /* 0x00000000df04783b */ /* 0x002e620000000200 */
[----:B------:R-:W-:-:S02]  /*b010*/  IMAD.MOV.U32 R18, RZ, RZ, R17 ;  /* 0x000000ffff127224 */ /* 0x000fc400078e0011 */
[----:B------:R-:W-:Y:S01]  /*b020*/  IMAD.MOV.U32 R17, RZ, RZ, R15 ;  /* 0x000000ffff117224 */ /* 0x000fe200078e000f */
[----:B------:R-:W-:Y:S04]  /*b030*/  LDSM.16.M88.4 R40, [R133+0x3000] ;  /* 0x003000008528783b */ /* 0x000fe80000000200 */
[----:B------:R-:W3:Y:S04]  /*b040*/  LDSM.16.M88.4 R12, [R133+0x5800] ;  /* 0x00580000850c783b */ /* 0x000ee80000000200 */
[----:B------:R-:W-:Y:S04]  /*b050*/  LDSM.16.M88.4 R44, [R133+0x2800] ;  /* 0x00280000852c783b */ /* 0x000fe80000000200 */
[----:B--2---:R-:W-:Y:S04]  /*b060*/  LDSM.16.M88.4 R8, [R133+0x6000] ;  /* 0x006000008508783b */ /* 0x004fe80000000200 */
[----:B------:R-:W-:Y:S04]  /*b070*/  LDSM.16.M88.4 R48, [R133+0x2000] ;  /* 0x002000008530783b */ /* 0x000fe80000000200 */
[----:B------:R-:W-:Y:S04]  /*b080*/  LDSM.16.M88.4 R32, [R133+0x3800] ;  /* 0x003800008520783b */ /* 0x000fe80000000200 */
[----:B------:R-:W-:Y:S04]  /*b090*/  LDSM.16.M88.4 R28, [R133+0x4000] ;  /* 0x00400000851c783b */ /* 0x000fe80000000200 */
[----:B------:R-:W-:Y:S01]  /*b0a0*/  LDSM.16.M88.4 R52, [R133+0x6800] ;  /* 0x006800008534783b */ /* 0x000fe20000000200 */
[----:B------:R-:W-:-:S03]  /*b0b0*/  ISETP.NE.AND P0, PT, R36, RZ, PT ;  /* 0x000000ff2400720c */ /* 0x000fc60003f05270 */
[----:B------:R-:W0:Y:S01]  /*b0c0*/  LDGDEPBAR ;  /* 0x00000000000079af */ /* 0x000e220000000000 */
[C---:B-1----:R-:W-:Y:S08]  /*b0d0*/  HMMA.16816.F32 R96, R4.reuse, R24, RZ ;  /* 0x000000180460723c */ /* 0x042ff000000018ff */
[C---:B------:R-:W-:Y:S01]  /*b0e0*/  HMMA.16816.F32 R100, R4.reuse, R26, RZ ;  /* 0x0000001a0464723c */ /* 0x040fe200000018ff */
[----:B------:R-:W1:Y:S07]  /*b0f0*/  LDSM.16.M88.4 R24, [R133+0x9000] ;  /* 0x009000008518783b */ /* 0x000e6e0000000200 */
[C---:B------:R-:W-:Y:S08]  /*b100*/  HMMA.16816.F32 R104, R4.reuse, R20, RZ ;  /* 0x000000140468723c */ /* 0x040ff000000018ff */
[----:B------:R-:W-:Y:S01]  /*b110*/  HMMA.16816.F32 R108, R4, R22, RZ ;  /* 0x00000016046c723c */ /* 0x000fe200000018ff */
[----:B------:R-:W2:Y:S01]  /*b120*/  LDSM.16.M88.4 R20, [R133+0x9800] ;  /* 0x009800008514783b */ /* 0x000ea20000000200 */
[----:B------:R-:W-:-:S04]  /*b130*/  MOV R36, 0x20 ;  /* 0x0000002000247802 */ /* 0x000fc80000000f00 */
[----:B------:R-:W-:-:S04]  /*b140*/  SEL R3, R36, 0xffffffe0, !P0 ;  /* 0xffffffe024037807 */ /* 0x000fc80004000000 */
[----:B------:R-:W-:Y:S01]  /*b150*/  IADD3 R0, PT, PT, R133, R3, RZ ;  /* 0x0000000385007210 */ /* 0x000fe20007ffe0ff */
[----:B------:R-:W-:Y:S01]  /*b160*/  IMAD.IADD R2, R223, 0x1, R3 ;  /* 0x00000001df027824 */ /* 0x000fe200078e0203 */
[C---:B---3--:R-:W-:Y:S08]  /*b170*/  HMMA.16816.F32 R116, R4.reuse, R12, RZ ;  /* 0x0000000c0474723c */ /* 0x048ff000000018ff */
[C---:B------:R-:W-:Y:S01]  /*b180*/  HMMA.16816.F32 R124, R4.reuse, R14, RZ ;  /* 0x0000000e047c723c */ /* 0x040fe200000018ff */
[----:B------:R-:W-:Y:S07]  /*b190*/  LDSM.16.M88.4 R12, [R2] ;  /* 0x00000000020c783b */ /* 0x000fee0000000200 */
[C---:B-1----:R-:W-:Y:S08]  /*b1a0*/  HMMA.16816.F32 R112, R4.reuse, R26, RZ ;  /* 0x0000001a0470723c */ /* 0x042ff000000018ff */
[C---:B------:R-:W-:Y:S08]  /*b1b0*/  HMMA.16816.F32 R128, R4.reuse, R8, RZ ;  /* 0x000000080480723c */ /* 0x040ff000000018ff */
        /* <DEDUP_REMOVED lines=9> */
[----:B------:R-:W-:Y:S01]  /*b250*/  HMMA.16816.F32 R68, R4, R50, RZ ;  /* 0x000000320444723c */ /* 0x000fe200000018ff */
[----:B------:R-:W-:-:S07]  /*b260*/  MOV R27, R113 ;  /* 0x00000071001b7202 */ /* 0x000fce0000000f00 */
[----:B------:R-:W-:Y:S01]  /*b270*/  HMMA.16816.F32 R72, R4, R32, RZ ;  /* 0x000000200448723c */ /* 0x000fe200000018ff */
[----:B------:R-:W-:-:S07]  /*b280*/  IMAD.MOV.U32 R26, RZ, RZ, R112 ;  /* 0x000000ffff1a7224 */ /* 0x000fce00078e0070 */
[C---:B------:R-:W-:Y:S01]  /*b290*/  HMMA.16816.F32 R56, R4.reuse, R34, RZ ;  /* 0x000000220438723c */ /* 0x040fe200000018ff */
[----:B------:R-:W5:Y:S07]  /*b2a0*/  LDSM.16.M88.4 R32, [R133+0x8000] ;  /* 0x008000008520783b */ /* 0x000f6e0000000200 */
[C---:B------:R-:W-:Y:S08]  /*b2b0*/  HMMA.16816.F32 R48, R4.reuse, R28, RZ ;  /* 0x0000001c0430723c */ /* 0x040ff000000018ff */
[C---:B------:R-:W-:Y:S01]  /*b2c0*/  HMMA.16816.F32 R88, R4.reuse, R30, RZ ;  /* 0x0000001e0458723c */ /* 0x040fe200000018ff */
[----:B------:R-:W5:Y:S07]  /*b2d0*/  LDSM.16.M88.4 R28, [R133+0x8800] ;  /* 0x00880000851c783b */ /* 0x000f6e0000000200 */
[----:B------:R-:W-:Y:S01]  /*b2e0*/  HMMA.16816.F32 R172, R4, R52, RZ ;  /* 0x0000003404ac723c */ /* 0x000fe200000018ff */
[----:B------:R-:W-:-:S02]  /*b2f0*/  IMAD.MOV.U32 R53, RZ, RZ, R114 ;  /* 0x000000ffff357224 */ /* 0x000fc400078e0072 */
[----:B------:R-:W-:-:S05]  /*b300*/  IMAD.MOV.U32 R52, RZ, RZ, R115 ;  /* 0x000000ffff347224 */ /* 0x000fca00078e0073 */
[----:B--2---:R-:W-:Y:S08]  /*b310*/  HMMA.16816.F32 R112, R4, R20, RZ ;  /* 0x000000140470723c */ /* 0x004ff000000018ff */
[----:B-1----:R-:W-:Y:S11]  /*b320*/  HMMA.16816.F32 R84, R12, R8, R84 ;  /* 0x000000080c54723c */ /* 0x002ff60000001854 */
[----:B------:R-:W-:Y:S01]  /*b330*/  IMAD.MOV.U32 R21, RZ, RZ, R113 ;  /* 0x000000ffff157224 */ /* 0x000fe200078e0071 */
[----:B------:R-:W-:Y:S01]  /*b340*/  MOV R20, R112 ;  /* 0x0000007000147202 */ /* 0x000fe20000000f00 */
[----:B------:R-:W-:-:S02]  /*b350*/  IMAD.MOV.U32 R63, RZ, RZ, R114 ;  /* 0x000000ffff3f7224 */ /* 0x000fc400078e0072 */
[----:B------:R-:W-:Y:S02]  /*b360*/  IMAD.MOV.U32 R62, RZ, RZ, R115 ;  /* 0x000000ffff3e7224 */ /* 0x000fe400078e0073 */
[----:B------:R-:W-:Y:S08]  /*b370*/  HMMA.16816.F32 R112, R4, R22, RZ ;  /* 0x000000160470723c */ /* 0x000ff000000018ff */
[----:B------:R-:W-:Y:S08]  /*b380*/  HMMA.16816.F32 R8, R12, R10, R68 ;  /* 0x0000000a0c08723c */ /* 0x000ff00000001844 */
[C---:B---3--:R-:W-:Y:S08]  /*b390*/  HMMA.16816.F32 R180, R4.reuse, R40, RZ ;  /* 0x0000002804b4723c */ /* 0x048ff000000018ff */
[C---:B------:R-:W-:Y:S01]  /*b3a0*/  HMMA.16816.F32 R188, R4.reuse, R42, RZ ;  /* 0x0000002a04bc723c */ /* 0x040fe200000018ff */
[----:B------:R-:W1:Y:S07]  /*b3b0*/  LDSM.16.M88.4 R40, [R0+0x2800] ;  /* 0x002800000028783b */ /* 0x000e6e0000000200 */
[C---:B----4-:R-:W-:Y:S08]  /*b3c0*/  HMMA.16816.F32 R192, R4.reuse, R44, RZ ;  /* 0x0000002c04c0723c */ /* 0x050ff000000018ff */
[C---:B------:R-:W-:Y:S01]  /*b3d0*/  HMMA.16816.F32 R196, R4.reuse, R46, RZ ;  /* 0x0000002e04c4723c */ /* 0x040fe200000018ff */
[----:B------:R-:W2:Y:S07]  /*b3e0*/  LDSM.16.M88.4 R44, [R0+0x3000] ;  /* 0x00300000002c783b */ /* 0x000eae0000000200 */
[C---:B-----5:R-:W-:Y:S08]  /*b3f0*/  HMMA.16816.F32 R200, R4.reuse, R32, RZ ;  /* 0x0000002004c8723c */ /* 0x060ff000000018ff */
[C---:B------:R-:W-:Y:S01]  /*b400*/  HMMA.16816.F32 R204, R4.reuse, R34, RZ ;  /* 0x0000002204cc723c */ /* 0x040fe200000018ff */
[----:B------:R-:W3:Y:S07]  /*b410*/  LDSM.16.M88.4 R32, [R0+0x3800] ;  /* 0x003800000020783b */ /* 0x000eee0000000200 */
[C---:B------:R-:W-:Y:S08]  /*b420*/  HMMA.16816.F32 R212, R4.reuse, R28, RZ ;  /* 0x0000001c04d4723c */ /* 0x040ff000000018ff */
[----:B------:R-:W-:Y:S01]  /*b430*/  HMMA.16816.F32 R232, R4, R30, RZ ;  /* 0x0000001e04e8723c */ /* 0x000fe200000018ff */
[----:B------:R-:W4:Y:S01]  /*b440*/  LDSM.16.M88.4 R28, [R0+0x4000] ;  /* 0x00400000001c783b */ /* 0x000f220000000200 */
[----:B------:R-:W-:Y:S01]  /*b450*/  IMAD.MOV.U32 R36, RZ, RZ, R19 ;  /* 0x000000ffff247224 */ /* 0x000fe200078e0013 */
[----:B------:R-:W-:-:S05]  /*b460*/  MOV R19, R86 ;  /* 0x0000005600137202 */ /* 0x000fca0000000f00 */
[----:B------:R-:W-:Y:S01]  /*b470*/  HMMA.16816.F32 R176, R4, R54, RZ ;  /* 0x0000003604b0723c */ /* 0x000fe200000018ff */
[----:B------:R-:W-:Y:S01]  /*b480*/  IMAD.MOV.U32 R2, RZ, RZ, R87 ;  /* 0x000000ffff027224 */ /* 0x000fe200078e0057 */
[----:B------:R-:W-:-:S06]  /*b490*/  MOV R86, R20 ;  /* 0x0000001400567202 */ /* 0x000fcc0000000f00 */
[----:B------:R-:W-:Y:S01]  /*b4a0*/  HMMA.16816.F32 R244, R4, R24, RZ ;  /* 0x0000001804f4723c */ /* 0x000fe200000018ff */
        /* <DEDUP_REMOVED lines=8> */
[----:B------:R-:W5:Y:S01]  /*b530*/  LDSM.16.M88.4 R4, [R0+0x5000] ;  /* 0x005000000004783b */ /* 0x000f620000000200 */
[----:B------:R-:W-:-:S03]  /*b540*/  IMAD.MOV.U32 R21, RZ, RZ, R8 ;  /* 0x000000ffff157224 */ /* 0x000fc600078e0008 */
[----:B------:R-:W5:Y:S01]  /*b550*/  LDSM.16.M88.4 R8, [R0+0x4800] ;  /* 0x004800000008783b */ /* 0x000f620000000200 */
[----:B------:R-:W-:Y:S01]  /*b560*/  IMAD.MOV.U32 R25, RZ, RZ, R112 ;  /* 0x000000ffff197224 */ /* 0x000fe200078e0070 */
[----:B------:R-:W-:Y:S01]  /*b570*/  MOV R24, R113 ;  /* 0x0000007100187202 */ /* 0x000fe20000000f00 */
[----:B-1----:R-:W-:Y:S01]  /*b580*/  HMMA.16816.F32 R248, R12, R40, R80 ;  /* 0x000000280cf8723c */ /* 0x002fe20000001850 */
[----:B------:R-:W-:Y:S02]  /*b590*/  IMAD.MOV.U32 R71, RZ, RZ, R27 ;  /* 0x000000ffff477224 */ /* 0x000fe400078e001b */
[----:B------:R-:W-:-:S05]  /*b5a0*/  IMAD.MOV.U32 R70, RZ, RZ, R26 ;  /* 0x000000ffff467224 */ /* 0x000fca00078e001a */
[C---:B------:R-:W-:Y:S01]  /*b5b0*/  HMMA.16816.F32 R240, R12.reuse, R42, R64 ;  /* 0x0000002a0cf0723c */ /* 0x040fe20000001840 */
[----:B------:R-:W1:Y:S07]  /*b5c0*/  LDSM.16.M88.4 R40, [R0+0x6000] ;  /* 0x006000000028783b */ /* 0x000e6e0000000200 */
[----:B--2---:R-:W-:Y:S01]  /*b5d0*/  HMMA.16816.F32 R236, R12, R44, R76 ;  /* 0x0000002c0cec723c */ /* 0x004fe2000000184c */
[----:B------:R-:W-:Y:S01]  /*b5e0*/  IMAD.MOV.U32 R44, RZ, RZ, R25 ;  /* 0x000000ffff2c7224 */ /* 0x000fe200078e0019 */
[----:B------:R-:W-:-:S02]  /*b5f0*/  MOV R45, R24 ;  /* 0x00000018002d7202 */ /* 0x000fc40000000f00 */
[----:B------:R-:W2:Y:S04]  /*b600*/  LDSM.16.M88.4 R24, [R0+0x5800] ;  /* 0x005800000018783b */ /* 0x000ea80000000200 */
[C---:B---3--:R-:W-:Y:S08]  /*b610*/  HMMA.16816.F32 R208, R12.reuse, R32, R72 ;  /* 0x000000200cd0723c */ /* 0x048ff00000001848 */
[C---:B------:R-:W-:Y:S01]  /*b620*/  HMMA.16816.F32 R184, R12.reuse, R34, R56 ;  /* 0x000000220cb8723c */ /* 0x040fe20000001838 */
[----:B------:R-:W3:Y:S07]  /*b630*/  LDSM.16.M88.4 R32, [R0+0x6800] ;  /* 0x006800000020783b */ /* 0x000eee0000000200 */
[C---:B----4-:R-:W-:Y:S08]  /*b640*/  HMMA.16816.F32 R120, R12.reuse, R28, R48 ;  /* 0x0000001c0c78723c */ /* 0x050ff00000001830 */
[----:B------:R-:W-:Y:S01]  /*b650*/  HMMA.16816.F32 R112, R12, R30, R88 ;  /* 0x0000001e0c70723c */ /* 0x000fe20000001858 */
[----:B------:R-:W4:Y:S01]  /*b660*/  LDSM.16.M88.4 R28, [R0+0x7000] ;  /* 0x00700000001c783b */ /* 0x000f220000000200 */
[----:B------:R-:W-:Y:S01]  /*b670*/  IMAD.MOV.U32 R61, RZ, RZ, R84 ;  /* 0x000000ffff3d7224 */ /* 0x000fe200078e0054 */
[----:B------:R-:W-:Y:S01]  /*b680*/  MOV R74, R21 ;  /* 0x00000015004a7202 */ /* 0x000fe20000000f00 */
[----:B------:R-:W-:-:S02]  /*b690*/  IMAD.MOV.U32 R39, RZ, RZ, R85 ;  /* 0x000000ffff277224 */ /* 0x000fc400078e0055 */
[----:B------:R-:W-:Y:S02]  /*b6a0*/  IMAD.MOV.U32 R84, RZ, RZ, R53 ;  /* 0x000000ffff547224 */ /* 0x000fe400078e0035 */
[C---:B------:R-:W-:Y:S01]  /*b6b0*/  HMMA.16816.F32 R216, R12.reuse, R46, R92 ;  /* 0x0000002e0cd8723c */ /* 0x040fe2000000185c */
[----:B------:R-:W-:Y:S02]  /*b6c0*/  IMAD.MOV.U32 R85, RZ, RZ, R52 ;  /* 0x000000ffff557224 */ /* 0x000fe400078e0034 */
[----:B------:R-:W-:Y:S02]  /*b6d0*/  IMAD.MOV.U32 R46, RZ, RZ, R23 ;  /* 0x000000ffff2e7224 */ /* 0x000fe400078e0017 */
[----:B------:R-:W-:Y:S02]  /*b6e0*/  IMAD.MOV.U32 R47, RZ, RZ, R22 ;  /* 0x000000ffff2f7224 */ /* 0x000fe400078e0016 */
[----:B------:R-:W-:Y:S01]  /*b6f0*/  IMAD.MOV.U32 R75, RZ, RZ, R20 ;  /* 0x000000ffff4b7224 */ /* 0x000fe200078e0014 */
[C---:B-----5:R-:W-:Y:S01]  /*b700*/  HMMA.16816.F32 R48, R12.reuse, R4, R104 ;  /* 0x000000040c30723c */ /* 0x060fe20000001868 */
[----:B------:R-:W5:Y:S07]  /*b710*/  LDSM.16.M88.4 R20, [R0+0x7800] ;  /* 0x007800000014783b */ /* 0x000f6e0000000200 */
[C---:B------:R-:W-:Y:S01]  /*b720*/  HMMA.16816.F32 R80, R12.reuse, R6, R108 ;  /* 0x000000060c50723c */ /* 0x040fe2000000186c */
[----:B------:R-:W5:Y:S07]  /*b730*/  LDSM.16.M88.4 R4, [R0+0x8000] ;  /* 0x008000000004783b */ /* 0x000f6e0000000200 */
[C---:B------:R-:W-:Y:S08]  /*b740*/  HMMA.16816.F32 R64, R12.reuse, R8, R96 ;  /* 0x000000080c40723c */ /* 0x040ff00000001860 */
[----:B------:R-:W-:Y:S01]  /*b750*/  HMMA.16816.F32 R52, R12, R10, R100 ;  /* 0x0000000a0c34723c */ /* 0x000fe20000001864 */
[----:B------:R-:W5:Y:S01]  /*b760*/  LDSM.16.M88.4 R8, [R0+0x8800] ;  /* 0x008800000008783b */ /* 0x000f620000000200 */
[----:B------:R-:W-:Y:S01]  /*b770*/  ISETP.NE.AND P0, PT, R36, RZ, PT ;  /* 0x000000ff2400720c */ /* 0x000fe20003f05270 */
[----:B------:R-:W-:-:S05]  /*b780*/  IMAD.MOV.U32 R101, RZ, RZ, R87 ;  /* 0x000000ffff657224 */ /* 0x000fca00078e0057 */
[----:B-1----:R-:W-:Y:S01]  /*b790*/  HMMA.16816.F32 R56, R12, R40, R128 ;  /* 0x000000280c38723c */ /* 0x002fe20000001880 */
[----:B------:R-:W-:Y:S01]  /*b7a0*/  MOV R128, R74 ;  /* 0x0000004a00807202 */ /* 0x000fe20000000f00 */
[----:B------:R-:W-:Y:S01]  /*b7b0*/  IMAD.MOV.U32 R129, RZ, RZ, R75 ;  /* 0x000000ffff817224 */ /* 0x000fe200078e004b */
[----:B------:R-:W-:Y:S01]  /*b7c0*/  MOV R130, R46 ;  /* 0x0000002e00827202 */ /* 0x000fe20000000f00 */
[----:B------:R-:W-:Y:S01]  /*b7d0*/  IMAD.MOV.U32 R131, RZ, RZ, R47 ;  /* 0x000000ffff837224 */ /* 0x000fe200078e002f */
[----:B------:R-:W-:-:S03]  /*b7e0*/  MOV R46, R68 ;  /* 0x00000044002e7202 */ /* 0x000fc60000000f00 */
[----:B------:R-:W-:Y:S01]  /*b7f0*/  HMMA.16816.F32 R72, R12, R42, R168 ;  /* 0x0000002a0c48723c */ /* 0x000fe200000018a8 */
[----:B------:R-:W-:Y:S01]  /*b800*/  MOV R170, R19 ;  /* 0x0000001300aa7202 */ /* 0x000fe20000000f00 */
[----:B------:R-:W-:Y:S01]  /*b810*/  IMAD.MOV.U32 R47, RZ, RZ, R69 ;  /* 0x000000ffff2f7224 */ /* 0x000fe200078e0045 */
[----:B------:R-:W-:Y:S02]  /*b820*/  MOV R19, 0x40 ;  /* 0x0000004000137802 */ /* 0x000fe40000000f00 */
[----:B------:R-:W-:-:S03]  /*b830*/  MOV R100, R86 ;  /* 0x0000005600647202 */ /* 0x000fc60000000f00 */
[----:B--2---:R-:W-:Y:S01]  /*b840*/  HMMA.16816.F32 R76, R12, R26, R124 ;  /* 0x0000001a0c4c723c */ /* 0x004fe2000000187c */
[----:B------:R-:W-:Y:S01]  /*b850*/  MOV R124, R70 ;  /* 0x00000046007c7202 */ /* 0x000fe20000000f00 */
[----:B------:R-:W-:Y:S01]  /*b860*/  IMAD.MOV.U32 R125, RZ, RZ, R71 ;  /* 0x000000ffff7d7224 */ /* 0x000fe200078e0047 */
[----:B------:R-:W-:Y:S01]  /*b870*/  MOV R126, R84 ;  /* 0x00000054007e7202 */ /* 0x000fe20000000f00 */
[----:B------:R-:W-:-:S04]  /*b880*/  IMAD.MOV.U32 R127, RZ, RZ, R85 ;  /* 0x000000ffff7f7224 */ /* 0x000fc800078e0055 */
[----:B---3--:R-:W-:Y:S01]  /*b890*/  HMMA.16816.F32 R88, R12, R32, R172 ;  /* 0x000000200c58723c */ /* 0x008fe200000018ac */
[----:B------:R-:W-:-:S07]  /*b8a0*/  IMAD.MOV.U32 R171, RZ, RZ, R2 ;  /* 0x000000ffffab7224 */ /* 0x000fce00078e0002 */
[C---:B------:R-:W-:Y:S01]  /*b8b0*/  HMMA.16816.F32 R96, R12.reuse, R34, R176 ;  /* 0x000000220c60723c */ /* 0x040fe200000018b0 */
[----:B------:R-:W1:Y:S07]  /*b8c0*/  LDSM.16.M88.4 R32, [R0+0x9000] ;  /* 0x009000000020783b */ /* 0x000e6e0000000200 */
[C---:B----4-:R-:W-:Y:S08]  /*b8d0*/  HMMA.16816.F32 R84, R12.reuse, R28, R180 ;  /* 0x0000001c0c54723c */ /* 0x050ff000000018b4 */
[C---:B------:R-:W-:Y:S01]  /*b8e0*/  HMMA.16816.F32 R68, R12.reuse, R30, R188 ;  /* 0x0000001e0c44723c */ /* 0x040fe200000018bc */
[----:B------:R2:W3:Y:S07]  /*b8f0*/  LDSM.16.M88.4 R28, [R0+0x9800] ;  /* 0x00980000001c783b */ /* 0x0004ee0000000200 */
[----:B------:R-:W-:Y:S01]  /*b900*/  HMMA.16816.F32 R92, R12, R24, R116 ;  /* 0x000000180c5c723c */ /* 0x000fe20000001874 */
[----:B--2---:R-:W-:-:S07]  /*b910*/  SEL R0, R19, 0xffffffc0, !P0 ;  /* 0xffffffc013007807 */ /* 0x004fce0004000000 */
[----:B-----5:R-:W-:Y:S01]  /*b920*/  HMMA.16816.F32 R104, R12, R20, R192 ;  /* 0x000000140c68723c */ /* 0x020fe200000018c0 */
[----:B------:R-:W-:Y:S01]  /*b930*/  IMAD.IADD R2, R223, 0x1, R0 ;  /* 0x00000001df027824 */ /* 0x000fe200078e0200 */
[----:B------:R-:W-:-:S06]  /*b940*/  IADD3 R0, PT, PT, R133, R0, RZ ;  /* 0x0000000085007210 */ /* 0x000fcc0007ffe0ff */
[C---:B------:R-:W-:Y:S01]  /*b950*/  HMMA.16816.F32 R116, R12.reuse, R4, R200 ;  /* 0x000000040c74723c */ /* 0x040fe200000018c8 */
[----:B------:R-:W-:Y:S01]  /*b960*/  LDSM.16.M88.4 R24, [R0+0x2000] ;  /* 0x002000000018783b */ /* 0x000fe20000000200 */
[----:B------:R-:W-:Y:S01]  /*b970*/  MOV R102, R63 ;  /* 0x0000003f00667202 */ /* 0x000fe20000000f00 */
[----:B------:R-:W-:Y:S01]  /*b980*/  IMAD.MOV.U32 R103, RZ, RZ, R62 ;  /* 0x000000ffff677224 */ /* 0x000fe200078e003e */
[----:B------:R-:W-:Y:S01]  /*b990*/  MOV R168, R61 ;  /* 0x0000003d00a87202 */ /* 0x000fe20000000f00 */
[----:B------:R-:W-:Y:S01]  /*b9a0*/  IMAD.MOV.U32 R169, RZ, RZ, R39 ;  /* 0x000000ffffa97224 */ /* 0x000fe200078e0027 */
[----:B------:R-:W-:Y:S02]  /*b9b0*/  LDSM.16.M88.4 R40, [R0+0x3800] ;  /* 0x003800000028783b */ /* 0x000fe40000000200 */
[C---:B------:R-:W-:Y:S08]  /*b9c0*/  HMMA.16816.F32 R192, R12.reuse, R8, R212 ;  /* 0x000000080cc0723c */ /* 0x040ff000000018d4 */
[C---:B------:R-:W-:Y:S01]  /*b9d0*/  HMMA.16816.F32 R200, R12.reuse, R10, R232 ;  /* 0x0000000a0cc8723c */ /* 0x040fe200000018e8 */
[----:B------:R-:W2:Y:S07]  /*b9e0*/  LDSM.16.M88.4 R8, [R2] ;  /* 0x000000000208783b */ /* 0x000eae0000000200 */
[C---:B------:R-:W-:Y:S01]  /*b9f0*/  HMMA.16816.F32 R172, R12.reuse, R6, R204 ;  /* 0x000000060cac723c */ /* 0x040fe200000018cc */
[----:B------:R-:W-:Y:S07]  /*ba00*/  LDSM.16.M88.4 R4, [R0+0x3000] ;  /* 0x003000000004783b */ /* 0x000fee0000000200 */
[C---:B-1----:R-:W-:Y:S08]  /*ba10*/  HMMA.16816.F32 R204, R12.reuse, R32, R244 ;  /* 0x000000200ccc723c */ /* 0x042ff000000018f4 */
[C---:B------:R-:W-:Y:S01]  /*ba20*/  HMMA.16816.F32 R108, R12.reuse, R22, R196 ;  /* 0x000000160c6c723c */ /* 0x040fe200000018c4 */
[----:B------:R-:W1:Y:S07]  /*ba30*/  LDSM.16.M88.4 R20, [R0+0x2800] ;  /* 0x002800000014783b */ /* 0x000e6e0000000200 */
[C---:B------:R-:W-:Y:S01]  /*ba40*/  HMMA.16816.F32 R212, R12.reuse, R34, R124 ;  /* 0x000000220cd4723c */ /* 0x040fe2000000187c */
[----:B------:R-:W-:Y:S07]  /*ba50*/  LDSM.16.M88.4 R32, [R0+0x4000] ;  /* 0x004000000020783b */ /* 0x000fee0000000200 */
[C---:B---3--:R-:W-:Y:S08]  /*ba60*/  HMMA.16816.F32 R244, R12.reuse, R28, R100 ;  /* 0x0000001c0cf4723c */ /* 0x048ff00000001864 */
[----:B------:R-:W-:Y:S01]  /*ba70*/  HMMA.16816.F32 R44, R12, R30, R44 ;  /* 0x0000001e0c2c723c */ /* 0x000fe2000000182c */
[----:B------:R-:W3:Y:S07]  /*ba80*/  LDSM.16.M88.4 R28, [R0+0x4800] ;  /* 0x00480000001c783b */ /* 0x000eee0000000200 */
[----:B--2---:R-:W-:-:S15]  /*ba90*/  HMMA.16816.F32 R12, R8, R24, R168 ;  /* 0x00000018080c723c */ /* 0x004fde00000018a8 */
[----:B------:R-:W-:-:S04]  /*baa0*/  NOP ;  /* 0x0000000000007918 */ /* 0x000fc80000000000 */
[----:B------:R-:W-:Y:S01]  /*bab0*/  IMAD.MOV.U32 R127, RZ, RZ, R12 ;  /* 0x000000ffff7f7224 */ /* 0x000fe200078e000c */
[----:B------:R-:W-:Y:S01]  /*bac0*/  MOV R126, R13 ;  /* 0x0000000d007e7202 */ /* 0x000fe20000000f00 */
[----:B------:R-:W-:Y:S01]  /*bad0*/  IMAD.MOV.U32 R25, RZ, RZ, R14 ;  /* 0x000000ffff197224 */ /* 0x000fe200078e000e */
[----:B------:R-:W-:Y:S02]  /*bae0*/  MOV R24, R15 ;  /* 0x0000000f00187202 */ /* 0x000fe40000000f00 */
[----:B------:R-:W-:-:S15]  /*baf0*/  HMMA.16816.F32 R12, R8, R26, R128 ;  /* 0x0000001a080c723c */ /* 0x000fde0000001880 */
[----:B------:R-:W-:-:S04]  /*bb00*/  NOP ;  /* 0x0000000000007918 */ /* 0x000fc80000000000 */
[----:B------:R-:W-:Y:S01]  /*bb10*/  IMAD.MOV.U32 R27, RZ, RZ, R14 ;  /* 0x000000ffff1b7224 */ /* 0x000fe200078e000e */
[----:B------:R-:W-:Y:S01]  /*bb20*/  MOV R26, R15 ;  /* 0x0000000f001a7202 */ /* 0x000fe20000000f00 */
[----:B------:R-:W-:Y:S01]  /*bb30*/  IMAD.MOV.U32 R101, RZ, RZ, R12 ;  /* 0x000000ffff657224 */ /* 0x000fe200078e000c */
[----:B------:R-:W-:Y:S02]  /*bb40*/  MOV R100, R13 ;  /* 0x0000000d00647202 */ /* 0x000fe40000000f00 */
[----:B-1----:R-:W-:Y:S01]  /*bb50*/  HMMA.16816.F32 R12, R8, R20, R248 ;  /* 0x00000014080c723c */ /* 0x002fe200000018f8 */
[----:B------:R-:W-:Y:S01]  /*bb60*/  IMAD.MOV.U32 R125, RZ, RZ, R44 ;  /* 0x000000ffff7d7224 */ /* 0x000fe200078e002c */
[----:B------:R-:W-:Y:S01]  /*bb70*/  MOV R124, R45 ;  /* 0x0000002d007c7202 */ /* 0x000fe20000000f00 */
[----:B------:R-:W-:-:S15]  /*bb80*/  IMAD.MOV.U32 R103, RZ, RZ, R46 ;  /* 0x000000ffff677224 */ /* 0x000fde00078e002e */
[----:B------:R-:W-:-:S01]  /*bb90*/  NOP ;  /* 0x0000000000007918 */ /* 0x000fc20000000000 */
[----:B------:R-:W-:Y:S01]  /*bba0*/  IMAD.MOV.U32 R21, RZ, RZ, R13 ;  /* 0x000000ffff157224 */ /* 0x000fe200078e000d */
[----:B------:R-:W-:Y:S01]  /*bbb0*/  MOV R20, R12 ;  /* 0x0000000c00147202 */ /* 0x000fe20000000f00 */
[----:B------:R-:W-:Y:S01]  /*bbc0*/  IMAD.MOV.U32 R63, RZ, RZ, R14 ;  /* 0x000000ffff3f7224 */ /* 0x000fe200078e000e */
[----:B------:R-:W-:Y:S02]  /*bbd0*/  MOV R62, R15 ;  /* 0x0000000f003e7202 */ /* 0x000fe40000000f00 */
[----:B------:R-:W-:Y:S01]  /*bbe0*/  HMMA.16816.F32 R12, R8, R22, R240 ;  /* 0x00000016080c723c */ /* 0x000fe200000018f0 */
[----:B------:R-:W-:Y:S02]  /*bbf0*/  MOV R102, R47 ;  /* 0x0000002f00667202 */ /* 0x000fe40000000f00 */
[----:B------:R-:W1:-:S15]  /*bc00*/  LDSM.16.M88.4 R44, [R0+0x5000] ;  /* 0x00500000002c783b */ /* 0x000e5e0000000200 */
[----:B------:R-:W-:-:S01]  /*bc10*/  NOP ;  /* 0x0000000000007918 */ /* 0x000fc20000000000 */
[----:B------:R-:W-:Y:S01]  /*bc20*/  IMAD.MOV.U32 R61, RZ, RZ, R12 ;  /* 0x000000ffff3d7224 */ /* 0x000fe200078e000c */
[----:B------:R-:W-:Y:S01]  /*bc30*/  MOV R39, R13 ;  /* 0x0000000d00277202 */ /* 0x000fe20000000f00 */
[----:B------:R-:W-:Y:S01]  /*bc40*/  IMAD.MOV.U32 R36, RZ, RZ, R14 ;  /* 0x000000ffff247224 */ /* 0x000fe200078e000e */
[----:B------:R-:W-:Y:S02]  /*bc50*/  MOV R19, R15 ;  /* 0x0000000f00137202 */ /* 0x000fe40000000f00 */
[----:B------:R-:W2:Y:S01]  /*bc60*/  LDSM.16.M88.4 R12, [R0+0x5800] ;  /* 0x00580000000c783b */ /* 0x000ea20000000200 */
[C---:B------:R-:W-:Y:S08]  /*bc70*/  HMMA.16816.F32 R248, R8.reuse, R4, R236 ;  /* 0x0000000408f8723c */ /* 0x040ff000000018ec */
[C---:B------:R-:W-:Y:S08]  /*bc80*/  HMMA.16816.F32 R236, R8.reuse, R40, R208 ;  /* 0x0000002808ec723c */ /* 0x040ff000000018d0 */
[C---:B------:R-:W-:Y:S01]  /*bc90*/  HMMA.16816.F32 R232, R8.reuse, R42, R184 ;  /* 0x0000002a08e8723c */ /* 0x040fe200000018b8 */
[----:B------:R-:W4:Y:S07]  /*bca0*/  LDSM.16.M88.4 R40, [R0+0x6800] ;  /* 0x006800000028783b */ /* 0x000f2e0000000200 */
[----:B---3--:R-:W-:Y:S01]  /*bcb0*/  HMMA.16816.F32 R188, R8, R28, R64 ;  /* 0x0000001c08bc723c */ /* 0x008fe20000001840 */
[----:B------:R-:W-:Y:S01]  /*bcc0*/  IMAD.MOV.U32 R64, RZ, RZ, R27 ;  /* 0x000000ffff407224 */ /* 0x000fe200078e001b */
[----:B------:R-:W-:Y:S01]  /*bcd0*/  MOV R65, R26 ;  /* 0x0000001a00417202 */ /* 0x000fe20000000f00 */
[----:B------:R-:W-:Y:S01]  /*bce0*/  IMAD.MOV.U32 R67, RZ, RZ, R21 ;  /* 0x000000ffff437224 */ /* 0x000fe200078e0015 */
[----:B------:R-:W-:-:S02]  /*bcf0*/  MOV R66, R20 ;  /* 0x0000001400427202 */ /* 0x000fc40000000f00 */
[----:B------:R-:W-:Y:S02]  /*bd00*/  LDSM.16.M88.4 R20, [R0+0x8800] ;  /* 0x008800000014783b */ /* 0x000fe40000000200 */
[C---:B-1----:R-:W-:Y:S01]  /*bd10*/  HMMA.16816.F32 R168, R8.reuse, R44, R48 ;  /* 0x0000002c08a8723c */ /* 0x042fe20000001830 */
[----:B------:R-:W-:Y:S01]  /*bd20*/  IMAD.MOV.U32 R50, RZ, RZ, R25 ;  /* 0x000000ffff327224 */ /* 0x000fe200078e0019 */
[----:B------:R-:W-:Y:S02]  /*bd30*/  MOV R51, R24 ;  /* 0x0000001800337202 */ /* 0x000fe40000000f00 */
[----:B------:R-:W-:Y:S04]  /*bd40*/  LDSM.16.M88.4 R24, [R0+0x7800] ;  /* 0x007800000018783b */ /* 0x000fe80000000200 */
[C---:B------:R-:W-:Y:S01]  /*bd50*/  HMMA.16816.F32 R240, R8.reuse, R6, R216 ;  /* 0x0000000608f0723c */ /* 0x040fe200000018d8 */
[----:B------:R-:W-:Y:S07]  /*bd60*/  LDSM.16.M88.4 R4, [R0+0x6000] ;  /* 0x006000000004783b */ /* 0x000fee0000000200 */
[C---:B------:R-:W-:Y:S01]  /*bd70*/  HMMA.16816.F32 R180, R8.reuse, R30, R52 ;  /* 0x0000001e08b4723c */ /* 0x040fe20000001834 */
[----:B------:R-:W1:Y:S07]  /*bd80*/  LDSM.16.M88.4 R28, [R0+0x7000] ;  /* 0x00700000001c783b */ /* 0x000e6e0000000200 */
[C---:B------:R-:W-:Y:S08]  /*bd90*/  HMMA.16816.F32 R216, R8.reuse, R32, R120 ;  /* 0x0000002008d8723c */ /* 0x040ff00000001878 */
[C---:B------:R-:W-:Y:S01]  /*bda0*/  HMMA.16816.F32 R208, R8.reuse, R34, R112 ;  /* 0x0000002208d0723c */ /* 0x040fe20000001870 */
[----:B------:R-:W3:Y:S07]  /*bdb0*/  LDSM.16.M88.4 R32, [R0+0x8000] ;  /* 0x008000000020783b */ /* 0x000eee0000000200 */
[C---:B------:R-:W-:Y:S01]  /*bdc0*/  HMMA.16816.F32 R128, R8.reuse, R46, R80 ;  /* 0x0000002e0880723c */ /* 0x040fe20000001850 */
[----:B------:R-:W-:Y:S07]  /*bdd0*/  LDSM.16.M88.4 R44, [R0+0x9800] ;  /* 0x00980000002c783b */ /* 0x000fee0000000200 */
[C---:B--2---:R-:W-:Y:S08]  /*bde0*/  HMMA.16816.F32 R184, R8.reuse, R12, R92 ;  /* 0x0000000c08b8723c */ /* 0x044ff0000000185c */
[C---:B------:R-:W-:Y:S01]  /*bdf0*/  HMMA.16816.F32 R196, R8.reuse, R14, R76 ;  /* 0x0000000e08c4723c */ /* 0x040fe2000000184c */
[----:B------:R2:W5:Y:S01]  /*be00*/  LDSM.16.M88.4 R12, [R0+0x9000] ;  /* 0x00900000000c783b */ /* 0x0005620000000200 */
[----:B------:R-:W-:Y:S01]  /*be10*/  IMAD.MOV.U32 R52, RZ, RZ, R125 ;  /* 0x000000ffff347224 */ /* 0x000fe200078e007d */
[----:B------:R-:W-:Y:S01]  /*be20*/  MOV R53, R124 ;  /* 0x0000007c00357202 */ /* 0x000fe20000000f00 */
[----:B------:R-:W-:Y:S01]  /*be30*/  IMAD.MOV.U32 R54, RZ, RZ, R103 ;  /* 0x000000ffff367224 */ /* 0x000fe200078e0067 */
[----:B------:R-:W-:Y:S01]  /*be40*/  MOV R55, R102 ;  /* 0x0000006600377202 */ /* 0x000fe20000000f00 */
[----:B------:R-:W-:Y:S01]  /*be50*/  IMAD.MOV.U32 R82, RZ, RZ, R101 ;  /* 0x000000ffff527224 */ /* 0x000fe200078e0065 */
[----:B------:R-:W-:Y:S01]  /*be60*/  MOV R83, R100 ;  /* 0x0000006400537202 */ /* 0x000fe20000000f00 */
[----:B------:R-:W-:Y:S01]  /*be70*/  IMAD.IADD R2, R3, 0x1, R2 ;  /* 0x0000000103027824 */ /* 0x000fe200078e0202 */
[----:B----4-:R-:W-:Y:S01]  /*be80*/  HMMA.16816.F32 R120, R8, R40, R88 ;  /* 0x000000280878723c */ /* 0x010fe20000001858 */
[----:B------:R-:W-:Y:S01]  /*be90*/  IMAD.MOV.U32 R48, RZ, RZ, R127 ;  /* 0x000000ffff307224 */ /* 0x000fe200078e007f */
[----:B------:R-:W-:-:S06]  /*bea0*/  MOV R49, R126 ;  /* 0x0000007e00317202 */ /* 0x000fcc0000000f00 */
[----:B-1----:R-:W-:Y:S01]  /*beb0*/  HMMA.16816.F32 R100, R8, R28, R84 ;  /* 0x0000001c0864723c */ /* 0x002fe20000001854 */
[----:B--2---:R-:W-:-:S07]  /*bec0*/  IADD3 R0, PT, PT, R3, R0, RZ ;  /* 0x0000000003007210 */ /* 0x004fce0007ffe0ff */
[----:B------:R-:W-:Y:S01]  /*bed0*/  HMMA.16816.F32 R88, R8, R26, R108 ;  /* 0x0000001a0858723c */ /* 0x000fe2000000186c */
[----:B------:R-:W-:Y:S01]  /*bee0*/  IMAD.MOV.U32 R108, RZ, RZ, R82 ;  /* 0x000000ffff6c7224 */ /* 0x000fe200078e0052 */
[----:B------:R-:W-:Y:S01]  /*bef0*/  MOV R109, R83 ;  /* 0x00000053006d7202 */ /* 0x000fe20000000f00 */
[----:B------:R-:W-:Y:S01]  /*bf00*/  IMAD.MOV.U32 R110, RZ, RZ, R64 ;  /* 0x000000ffff6e7224 */ /* 0x000fe200078e0040 */
[----:B------:R-:W-:-:S04]  /*bf10*/  MOV R111, R65 ;  /* 0x00000041006f7202 */ /* 0x000fc80000000f00 */
[C---:B------:R-:W-:Y:S01]  /*bf20*/  HMMA.16816.F32 R112, R8.reuse, R42, R96 ;  /* 0x0000002a0870723c */ /* 0x040fe20000001860 */
[----:B------:R-:W-:Y:S07]  /*bf30*/  LDSM.16.M88.4 R40, [R0+0x2000] ;  /* 0x002000000028783b */ /* 0x000fee0000000200 */
[----:B---3--:R-:W-:Y:S01]  /*bf40*/  HMMA.16816.F32 R84, R8, R32, R116 ;  /* 0x000000200854723c */ /* 0x008fe20000001874 */
[----:B------:R-:W-:Y:S01]  /*bf50*/  IMAD.MOV.U32 R116, RZ, RZ, R66 ;  /* 0x000000ffff747224 */ /* 0x000fe200078e0042 */
[----:B------:R-:W-:-:S06]  /*bf60*/  MOV R117, R67 ;  /* 0x0000004300757202 */ /* 0x000fcc0000000f00 */
[C---:B------:R-:W-:Y:S08]  /*bf70*/  HMMA.16816.F32 R176, R8.reuse, R4, R56 ;  /* 0x0000000408b0723c */ /* 0x040ff00000001838 */
[C---:B------:R-:W-:Y:S01]  /*bf80*/  HMMA.16816.F32 R124, R8.reuse, R6, R72 ;  /* 0x00000006087c723c */ /* 0x040fe20000001848 */
[----:B------:R-:W1:Y:S07]  /*bf90*/  LDSM.16.M88.4 R4, [R2] ;  /* 0x000000000204783b */ /* 0x000e6e0000000200 */
[C---:B------:R-:W-:Y:S01]  /*bfa0*/  HMMA.16816.F32 R96, R8.reuse, R30, R68 ;  /* 0x0000001e0860723c */ /* 0x040fe20000001844 */
[----:B------:R-:W-:Y:S07]  /*bfb0*/  LDSM.16.M88.4 R28, [R0+0x3000] ;  /* 0x00300000001c783b */ /* 0x000fee0000000200 */
[C---:B------:R-:W-:Y:S01]  /*bfc0*/  HMMA.16816.F32 R92, R8.reuse, R24, R104 ;  /* 0x00000018085c723c */ /* 0x040fe20000001868 */
[----:B------:R-:W-:Y:S07]  /*bfd0*/  LDSM.16.M88.4 R24, [R0+0x3800] ;  /* 0x003800000018783b */ /* 0x000fee0000000200 */
        /* <DEDUP_REMOVED lines=8> */
[C---:B------:R-:W-:Y:S08]  /*c060*/  HMMA.16816.F32 R56, R8.reuse, R44, R244 ;  /* 0x0000002c0838723c */ /* 0x040ff000000018f4 */
[----:B------:R-:W-:Y:S01]  /*c070*/  HMMA.16816.F32 R52, R8, R46, R52 ;  /* 0x0000002e0834723c */ /* 0x000fe20000001834 */
[----:B------:R-:W5:Y:S01]  /*c080*/  LDSM.16.M88.4 R8, [R0+0x5000] ;  /* 0x005000000008783b */ /* 0x000f620000000200 */
[----:B------:R-:W-:Y:S01]  /*c090*/  IMAD.MOV.U32 R118, RZ, RZ, R63 ;  /* 0x000000ffff767224 */ /* 0x000fe200078e003f */
[----:B------:R-:W-:Y:S01]  /*c0a0*/  MOV R119, R62 ;  /* 0x0000003e00777202 */ /* 0x000fe20000000f00 */
[----:B------:R-:W-:Y:S01]  /*c0b0*/  IMAD.MOV.U32 R172, RZ, RZ, R61 ;  /* 0x000000ffffac7224 */ /* 0x000fe200078e003d */
[----:B------:R-:W-:Y:S01]  /*c0c0*/  MOV R173, R39 ;  /* 0x0000002700ad7202 */ /* 0x000fe20000000f00 */
[----:B------:R-:W-:Y:S01]  /*c0d0*/  IMAD.MOV.U32 R174, RZ, RZ, R36 ;  /* 0x000000ffffae7224 */ /* 0x000fe200078e0024 */
[----:B------:R-:W-:Y:S01]  /*c0e0*/  MOV R175, R19 ;  /* 0x0000001300af7202 */ /* 0x000fe20000000f00 */
[C---:B-1----:R-:W-:Y:S01]  /*c0f0*/  HMMA.16816.F32 R104, R4.reuse, R40, R48 ;  /* 0x000000280468723c */ /* 0x042fe20000001830 */
[----:B------:R-:W1:Y:S04]  /*c100*/  LDSM.16.M88.4 R48, [R0+0x5800] ;  /* 0x005800000030783b */ /* 0x000e680000000200 */
[----:B------:R-:W1:Y:S03]  /*c110*/  LDSM.16.M88.4 R44, [R0+0x6000] ;  /* 0x00600000002c783b */ /* 0x000e660000000200 */
        /* <DEDUP_REMOVED lines=20> */
[----:B------:R-:W-:Y:S01]  /*c260*/  IMAD.MOV.U32 R201, RZ, RZ, R229 ;  /* 0x000000ffffc97224 */ /* 0x000fe200078e00e5 */
[----:B------:R-:W-:Y:S01]  /*c270*/  IADD3 R244, PT, PT, R252, -0x2, RZ ;  /* 0xfffffffefcf47810 */ /* 0x000fe20007ffe0ff */
[----:B------:R-:W-:-:S04]  /*c280*/  DEPBAR.LE SB0, 0x0 ;  /* 0x000080000000791a */ /* 0x000fc80000000000 */
[----:B------:R-:W-:Y:S01]  /*c290*/  ISETP.GT.AND P0, PT, R244, R201, PT ;  /* 0x000000c9f400720c */ /* 0x000fe20003f04270 */
[C---:B-1----:R-:W-:Y:S01]  /*c2a0*/  HMMA.16816.F32 R184, R4.reuse, R48, R184 ;  /* 0x0000003004b8723c */ /* 0x042fe200000018b8 */
[----:B------:R-:W-:Y:S07]  /*c2b0*/  BSSY.RECONVERGENT B1, `(.L_x_7234) ;  /* 0x00000a1000017945 */ /* 0x000fee0003800200 */
        /* <DEDUP_REMOVED lines=91> */
.L_x_7237:
        /* <DEDUP_REMOVED lines=12> */
.L_x_7238:
[----:B------:R-:W-:Y:S05]  /*c930*/  BSYNC.RECONVERGENT B0 ;  /* 0x0000000000007941 */ /* 0x000fea0003800200 */
.L_x_7236:
[----:B------:R-:W3:Y:S04]  /*c940*/  LDL R0, [R1+0x28] ;  /* 0x0000280001007983 */ /* 0x000ee80000100800 */
[----:B------:R-:W4:Y:S04]  /*c950*/  LDL R2, [R1+0x2c] ;  /* 0x00002c0001027983 */ /* 0x000f280000100800 */
[----:B------:R-:W1:Y:S04]  /*c960*/  LDL R6, [R1+0x14] ;  /* 0x0000140001067983 */ /* 0x000e680000100800 */
[----:B------:R-:W5:Y:S01]  /*c970*/  LDL R7, [R1+0x10] ;  /* 0x0000100001077983 */ /* 0x000f620000100800 */
[C---:B---3--:R-:W-:Y:S01]  /*c980*/  IMAD.SHL.U32 R14, R0.reuse, 0x20, RZ ;  /* 0x00000020000e7824 */ /* 0x048fe200078e00ff */
[----:B----4-:R-:W-:-:S04]  /*c990*/  SHF.L.U64.HI R0, R0, 0x5, R2 ;  /* 0x0000000500007819 */ /* 0x010fc80000010202 */
[----:B-1----:R-:W-:-:S04]  /*c9a0*/  IADD3 R4, P0, PT, R14, R6, RZ ;  /* 0x000000060e047210 */ /* 0x002fc80007f1e0ff */
        /* <DEDUP_REMOVED lines=49> */
.L_x_7235:
[----:B------:R-:W-:Y:S05]  /*ccc0*/  BSYNC.RECONVERGENT B1 ;  /* 0x0000000000017941 */ /* 0x000fea0003800200 */
.L_x_7234:
[----:B-1----:R-:W2:Y:S04]  /*ccd0*/  LDL.LU R3, [R1+0x58] ;  /* 0x0000580001037983 */ /* 0x002ea80000300800 */
[----:B------:R-:W3:Y:S04]  /*cce0*/  LDL.LU R0, [R1+0x50] ;  /* 0x0000500001007983 */ /* 0x000ee80000300800 */
[----:B------:R-:W4:Y:S01]  /*ccf0*/  LDL R2, [R1+0x30] ;  /* 0x0000300001027983 */ /* 0x000f220000100800 */
[----:B--2---:R-:W-:Y:S02]  /*cd00*/  IMAD.MOV.U32 R7, RZ, RZ, R3 ;  /* 0x000000ffff077224 */ /* 0x004fe400078e0003 */
[----:B---3--:R-:W-:-:S02]  /*cd10*/  IMAD.MOV.U32 R6, RZ, RZ, R0 ;  /* 0x000000ffff067224 */ /* 0x008fc400078e0000 */
[----:B----4-:R-:W-:-:S04]  /*cd20*/  IMAD R2, R252, 0x100, R2 ;  /* 0x00000100fc027824 */ /* 0x010fc800078e0202 */
[C---:B------:R-:W-:Y:S02]  /*cd30*/  VIADD R0, R2.reuse, 0xfffffe00 ;  /* 0xfffffe0002007836 */ /* 0x040fe40000000000 */
[C---:B------:R-:W-:Y:S02]  /*cd40*/  VIADD R3, R2.reuse, 0xfffffe01 ;  /* 0xfffffe0102037836 */ /* 0x040fe40000000000 */
[----:B------:R-:W-:Y:S01]  /*cd50*/  VIADD R5, R2, 0xfffffe10 ;  /* 0xfffffe1002057836 */ /* 0x000fe20000000000 */
[C---:B------:R-:W-:Y:S02]  /*cd60*/  ISETP.GE.AND P0, PT, R0.reuse, R225, PT ;  /* 0x000000e10000720c */ /* 0x040fe40003f06270 */
        /* <DEDUP_REMOVED lines=30> */
[----:B------:R-:W-:Y:S01]  /*cf50*/  FSEL R4, R109, -INF , P0 ;  /* 0xff8000006d047808 */ /* 0x000fe20000000000 */
[----:B------:R-:W-:Y:S01]  /*cf60*/  IMAD.MOV.U32 R109, RZ, RZ, R220 ;  /* 0x000000ffff6d7224 */ /* 0x000fe200078e00dc */
[----:B------:R-:W-:-:S02]  /*cf70*/  ISETP.GE.AND P3, PT, R5, R225, PT ;  /* 0x000000e10500720c */ /* 0x000fc40003f66270 */
[----:B------:R-:W-:Y:S02]  /*cf80*/  FSEL R3, R111, -INF , P1 ;  /* 0xff8000006f037808 */ /* 0x000fe40000800000 */
[----:B------:R-:W-:Y:S02]  /*cf90*/  ISETP.GE.AND P2, PT, R5, R227, PT ;  /* 0x000000e30500720c */ /* 0x000fe40003f46270 */
[----:B------:R-:W-:Y:S02]  /*cfa0*/  FSEL R13, R4, -INF , !P6 ;  /* 0xff800000040d7808 */ /* 0x000fe40007000000 */
[----:B------:R-:W-:Y:S02]  /*cfb0*/  FSEL R4, R116, -INF , P3 ;  /* 0xff80000074047808 */ /* 0x000fe40001800000 */
[----:B------:R-:W-:Y:S02]  /*cfc0*/  FSEL R17, R3, -INF , !P4 ;  /* 0xff80000003117808 */ /* 0x000fe40006000000 */
        /* <DEDUP_REMOVED lines=9> */
[----:B------:R-:W-:Y:S01]  /*d060*/  FSEL R29, R0, -INF , !P0 ;  /* 0xff800000001d7808 */ /* 0x000fe20004000000 */
[----:B------:R-:W-:Y:S01]  /*d070*/  VIADD R0, R2, 0xfffffe19 ;  /* 0xfffffe1902007836 */ /* 0x000fe20000000000 */
[----:B------:R-:W-:Y:S02]  /*d080*/  FSEL R4, R117, -INF , P1 ;  /* 0xff80000075047808 */ /* 0x000fe40000800000 */
[----:B------:R-:W-:Y:S02]  /*d090*/  ISETP.GE.AND P2, PT, R5, R225, PT ;  /* 0x000000e10500720c */ /* 0x000fe40003f46270 */
[----:B------:R-:W-:Y:S02]  /*d0a0*/  FSEL R3, R119, -INF , P3 ;  /* 0xff80000077037808 */ /* 0x000fe40001800000 */
[----:B------:R-:W-:-:S02]  /*d0b0*/  ISETP.GE.AND P0, PT, R5, R227, PT ;  /* 0x000000e30500720c */ /* 0x000fc40003f06270 */
[----:B------:R-:W-:Y:S02]  /*d0c0*/  FSEL R22, R4, -INF , !P6 ;  /* 0xff80000004167808 */ /* 0x000fe40007000000 */
[----:B------:R-:W-:Y:S01]  /*d0d0*/  FSEL R4, R172, -INF , P2 ;  /* 0xff800000ac047808 */ /* 0x000fe20001000000 */
[----:B------:R-:W-:Y:S01]  /*d0e0*/  IMAD.MOV.U32 R172, RZ, RZ, R132 ;  /* 0x000000ffffac7224 */ /* 0x000fe200078e0084 */
        /* <DEDUP_REMOVED lines=8> */
[----:B------:R-:W-:Y:S01]  /*d170*/  FSEL R0, R174, -INF , P0 ;  /* 0xff800000ae007808 */ /* 0x000fe20000000000 */
[----:B------:R-:W-:Y:S01]  /*d180*/  IMAD.MOV.U32 R174, RZ, RZ, R7 ;  /* 0x000000ffffae7224 */ /* 0x000fe200078e0007 */
[----:B------:R-:W-:Y:S02]  /*d190*/  FSEL R23, R4, -INF , !P5 ;  /* 0xff80000004177808 */ /* 0x000fe40006800000 */
[----:B------:R-:W-:Y:S01]  /*d1a0*/  FSEL R39, R0, -INF , !P1 ;  /* 0xff80000000277808 */ /* 0x000fe20004800000 */
[C---:B------:R-:W-:Y:S01]  /*d1b0*/  VIADD R0, R2.reuse, 0xfffffe21 ;  /* 0xfffffe2102007836 */ /* 0x040fe20000000000 */
[----:B------:R-:W-:Y:S01]  /*d1c0*/  FSEL R4, R173, -INF , P3 ;  /* 0xff800000ad047808 */ /* 0x000fe20001800000 */
[----:B------:R-:W-:Y:S01]  /*d1d0*/  IMAD.MOV.U32 R173, RZ, RZ, R6 ;  /* 0x000000ffffad7224 */ /* 0x000fe200078e0006 */
        /* <DEDUP_REMOVED lines=591> */
[----:B------:R1:W-:Y:S01]  /*f6d0*/  MUFU.EX2 R203, R2 ;  /* 0x0000000200cb7308 */ /* 0x0003e20000000800 */
[----:B------:R-:W-:Y:S02]  /*f6e0*/  IMAD.MOV.U32 R115, RZ, RZ, R201 ;  /* 0x000000ffff737224 */ /* 0x000fe400078e00c9 */
[----:B-1----:R-:W-:-:S05]  /*f6f0*/  FFMA.FTZ R2, R20, R0, -R3 ;  /* 0x0000000014027223 */ /* 0x002fca0000010803 */
[----:B------:R1:W-:Y:S01]  /*f700*/  MUFU.EX2 R197, R2 ;  /* 0x0000000200c57308 */ /* 0x0003e20000000800 */
[----:B------:R-:W-:Y:S01]  /*f710*/  LOP3.LUT R6, R174, 0x200, R173, 0xf8, !PT ;  /* 0x00000200ae067812 */ /* 0x000fe200078ef8ad */
[----:B-1----:R-:W-:-:S06]  /*f720*/  FFMA.FTZ R2, R19, R0, -R3 ;  /* 0x0000000013027223 */ /* 0x002fcc0000010803 */
[----:B------:R1:W-:Y:S01]  /*f730*/  MUFU.EX2 R198, R2 ;  /* 0x0000000200c67308 */ /* 0x0003e20000000800 */
[----:B------:R-:W-:Y:S01]  /*f740*/  FSEL R4, R124, RZ, P1 ;  /* 0x000000ff7c047208 */ /* 0x000fe20000800000 */
[----:B------:R-:W-:Y:S02]  /*f750*/  IMAD R168, R6, 0x2, R224 ;  /* 0x0000000206a87824 */ /* 0x000fe400078e02e0 */
[-CC-:B-1----:R-:W-:Y:S01]  /*f760*/  FFMA.FTZ R2, R18, R0.reuse, -R3.reuse ;  /* 0x0000000012027223 */ /* 0x182fe20000010803 */
[----:B------:R-:W-:Y:S01]  /*f770*/  R2P PR, R221, 0x6 ;  /* 0x00000006dd007804 */ /* 0x000fe20000000000 */
[----:B------:R-:W-:Y:S02]  /*f780*/  IMAD.MOV.U32 R6, RZ, RZ, 0x20 ;  /* 0x00000020ff067424 */ /* 0x000fe400078e00ff */
[----:B------:R-:W-:Y:S01]  /*f790*/  FADD.FTZ R4, R37, -R4 ;  /* 0x8000000425047221 */ /* 0x000fe20000010000 */
[----:B------:R1:W-:Y:S01]  /*f7a0*/  MUFU.EX2 R201, R2 ;  /* 0x0000000200c97308 */ /* 0x0003e20000000800 */
[----:B------:R-:W3:Y:S01]  /*f7b0*/  LDSM.16.MT88.4 R12, [R168+0xa000] ;  /* 0x00a00000a80c783b */ /* 0x000ee20000004200 */
[----:B-1----:R-:W-:-:S06]  /*f7c0*/  FFMA.FTZ R2, R17, R0, -R3 ;  /* 0x0000000011027223 */ /* 0x002fcc0000010803 */
[----:B------:R1:W-:Y:S01]  /*f7d0*/  MUFU.EX2 R199, R2 ;  /* 0x0000000200c77308 */ /* 0x0003e20000000800 */
[----:B------:R-:W-:Y:S02]  /*f7e0*/  SEL R6, R6, 0xffffffe0, !P1 ;  /* 0xffffffe006067807 */ /* 0x000fe40004800000 */
[----:B-1----:R-:W-:-:S05]  /*f7f0*/  FSEL R2, R122, RZ, P0 ;  /* 0x000000ff7a027208 */ /* 0x002fca0000000000 */
[----:B------:R-:W-:-:S04]  /*f800*/  FADD.FTZ R2, R38, -R2 ;  /* 0x8000000226027221 */ /* 0x000fc80000010000 */
[----:B------:R-:W-:Y:S01]  /*f810*/  FMUL.FTZ R2, R0, R2 ;  /* 0x0000000200027220 */ /* 0x000fe20000410000 */
[----:B------:R-:W-:-:S03]  /*f820*/  IMAD.MOV.U32 R38, RZ, RZ, R36 ;  /* 0x000000ffff267224 */ /* 0x000fc600078e0024 */
[----:B------:R1:W-:Y:S01]  /*f830*/  MUFU.EX2 R37, R2 ;  /* 0x0000000200257308 */ /* 0x0003e20000000800 */
[C---:B------:R-:W-:Y:S02]  /*f840*/  IMAD.IADD R84, R168.reuse, 0x1, R6 ;  /* 0x00000001a8547824 */ /* 0x040fe400078e0206 */
[----:B------:R-:W-:-:S03]  /*f850*/  VIADD R36, R168, 0xa040 ;  /* 0x0000a040a8247836 */ /* 0x000fc60000000000 */
[----:B------:R-:W4:Y:S01]  /*f860*/  LDSM.16.MT88.4 R24, [R84+0xa000] ;  /* 0x00a000005418783b */ /* 0x000f220000004200 */
[----:B-1----:R-:W-:-:S04]  /*f870*/  VIADD R2, R168, 0xa000 ;  /* 0x0000a000a8027836 */ /* 0x002fc80000000000 */
[----:B------:R-:W-:Y:S02]  /*f880*/  @P2 VIADD R36, R2, 0xffffffc0 ;  /* 0xffffffc002242836 */ /* 0x000fe40000000000 */
[----:B------:R-:W-:-:S03]  /*f890*/  FFMA.FTZ R2, R21, R0, -R5 ;  /* 0x0000000015027223 */ /* 0x000fc60000010805 */
[----:B------:R-:W1:Y:S01]  /*f8a0*/  LDSM.16.MT88.4 R16, [R36] ;  /* 0x000000002410783b */ /* 0x000e620000004200 */
[----:B------:R5:W-:Y:S01]  /*f8b0*/  MUFU.EX2 R192, R2 ;  /* 0x0000000200c07308 */ /* 0x000be20000000800 */
[----:B------:R-:W-:Y:S01]  /*f8c0*/  FMUL.FTZ R4, R0, R4 ;  /* 0x0000000400047220 */ /* 0x000fe20000410000 */
[----:B------:R-:W-:Y:S02]  /*f8d0*/  IMAD.MOV.U32 R123, RZ, RZ, R109 ;  /* 0x000000ffff7b7224 */ /* 0x000fe400078e006d */
[----:B-----5:R-:W-:-:S04]  /*f8e0*/  FFMA.FTZ R2, R22, R0, -R5 ;  /* 0x0000000016027223 */ /* 0x020fc80000010805 */
[----:B------:R5:W-:Y:S01]  /*f8f0*/  MUFU.EX2 R190, R2 ;  /* 0x0000000200be7308 */ /* 0x000be20000000800 */
[----:B------:R-:W-:-:S07]  /*f900*/  IMAD.IADD R109, R6, 0x1, R36 ;  /* 0x00000001066d7824 */ /* 0x000fce00078e0224 */
[----:B------:R2:W3:Y:S01]  /*f910*/  MUFU.EX2 R7, R4 ;  /* 0x0000000400077308 */ /* 0x0004e20000000800 */
[----:B-----5:R-:W-:-:S07]  /*f920*/  FFMA.FTZ R2, R28, R0, -R5 ;  /* 0x000000001c027223 */ /* 0x020fce0000010805 */
[----:B------:R5:W-:Y:S01]  /*f930*/  MUFU.EX2 R189, R2 ;  /* 0x0000000200bd7308 */ /* 0x000be20000000800 */
[-C--:B--2---:R-:W-:Y:S02]  /*f940*/  FFMA.FTZ R4, R23, R0.reuse, -R5 ;  /* 0x0000000017047223 */ /* 0x084fe40000010805 */
[----:B------:R-:W2:Y:S01]  /*f950*/  LDSM.16.MT88.4 R20, [R109] ;  /* 0x000000006d14783b */ /* 0x000ea20000004200 */
[----:B-----5:R-:W-:-:S04]  /*f960*/  FFMA.FTZ R2, R29, R0, -R3 ;  /* 0x000000001d027223 */ /* 0x020fc80000010803 */
[----:B------:R5:W-:Y:S01]  /*f970*/  MUFU.EX2 R185, R2 ;  /* 0x0000000200b97308 */ /* 0x000be20000000800 */
[----:B------:R-:W-:Y:S01]  /*f980*/  F2FP.F16.F32.PACK_AB R8, R202, R85 ;  /* 0x00000055ca08723e */ /* 0x000fe200000000ff */
[-C--:B---3--:R-:W-:Y:S01]  /*f990*/  FMUL.FTZ R160, R160, R7.reuse ;  /* 0x00000007a0a07220 */ /* 0x088fe20000410000 */
[----:B------:R-:W-:Y:S01]  /*f9a0*/  F2FP.F16.F32.PACK_AB R10, R203, R204 ;  /* 0x000000cccb0a723e */ /* 0x000fe200000000ff */
[----:B------:R-:W-:Y:S01]  /*f9b0*/  FMUL.FTZ R161, R161, R7 ;  /* 0x00000007a1a17220 */ /* 0x000fe20000410000 */
[----:B------:R-:W-:Y:S01]  /*f9c0*/  F2FP.F16.F32.PACK_AB R9, R198, R197 ;  /* 0x000000c5c609723e */ /* 0x000fe200000000ff */
[----:B-----5:R-:W-:-:S04]  /*f9d0*/  FFMA.FTZ R2, R30, R0, -R3 ;  /* 0x000000001e027223 */ /* 0x020fc80000010803 */
[----:B------:R3:W-:Y:S01]  /*f9e0*/  MUFU.EX2 R184, R2 ;  /* 0x0000000200b87308 */ /* 0x0007e20000000800 */
[----:B------:R-:W-:Y:S01]  /*f9f0*/  F2FP.F16.F32.PACK_AB R11, R199, R201 ;  /* 0x000000c9c70b723e */ /* 0x000fe200000000ff */
[-C--:B------:R-:W-:Y:S01]  /*fa00*/  FMUL.FTZ R162, R162, R37.reuse ;  /* 0x00000025a2a27220 */ /* 0x080fe20000410000 */
[----:B------:R-:W-:Y:S01]  /*fa10*/  FMUL.FTZ R163, R163, R37 ;  /* 0x00000025a3a37220 */ /* 0x000fe20000410000 */
[-C--:B------:R-:W-:Y:S01]  /*fa20*/  FMUL.FTZ R156, R156, R7.reuse ;  /* 0x000000079c9c7220 */ /* 0x080fe20000410000 */
[----:B------:R-:W-:Y:S01]  /*fa30*/  FMUL.FTZ R157, R157, R7 ;  /* 0x000000079d9d7220 */ /* 0x000fe20000410000 */
[-C--:B------:R-:W-:Y:S01]  /*fa40*/  FMUL.FTZ R158, R158, R37.reuse ;  /* 0x000000259e9e7220 */ /* 0x080fe20000410000 */
[----:B------:R-:W-:Y:S01]  /*fa50*/  FMUL.FTZ R159, R159, R37 ;  /* 0x000000259f9f7220 */ /* 0x000fe20000410000 */
[----:B------:R-:W-:Y:S01]  /*fa60*/  FMUL.FTZ R152, R152, R7 ;  /* 0x0000000798987220 */ /* 0x000fe20000410000 */
[----:B---3--:R-:W-:-:S04]  /*fa70*/  FFMA.FTZ R2, R39, R0, -R3 ;  /* 0x0000000027027223 */ /* 0x008fc80000010803 */
[----:B------:R3:W-:Y:S01]  /*fa80*/  MUFU.EX2 R182, R2 ;  /* 0x0000000200b67308 */ /* 0x0007e20000000800 */
        /* <DEDUP_REMOVED lines=11> */
[----:B---3--:R-:W-:-:S04]  /*fb40*/  FFMA.FTZ R2, R52, R0, -R3 ;  /* 0x0000000034027223 */ /* 0x008fc80000010803 */
[----:B------:R3:W-:Y:S01]  /*fb50*/  MUFU.EX2 R179, R2 ;  /* 0x0000000200b37308 */ /* 0x0007e20000000800 */
[-C--:B------:R-:W-:Y:S01]  /*fb60*/  FMUL.FTZ R164, R164, R7.reuse ;  /* 0x00000007a4a47220 */ /* 0x080fe20000410000 */
[----:B------:R-:W-:Y:S01]  /*fb70*/  FMUL.FTZ R165, R165, R7 ;  /* 0x00000007a5a57220 */ /* 0x000fe20000410000 */
[-C--:B------:R-:W-:Y:S01]  /*fb80*/  FMUL.FTZ R166, R166, R37.reuse ;  /* 0x00000025a6a67220 */ /* 0x080fe20000410000 */
[----:B------:R-:W-:Y:S01]  /*fb90*/  FMUL.FTZ R167, R167, R37 ;  /* 0x00000025a7a77220 */ /* 0x000fe20000410000 */
[----:B------:R-:W-:Y:S01]  /*fba0*/  HMMA.16816.F32 R48, R8, R14, R160 ;  /* 0x0000000e0830723c */ /* 0x000fe200000018a0 */
[----:B------:R-:W-:Y:S02]  /*fbb0*/  IMAD.MOV.U32 R161, RZ, RZ, R31 ;  /* 0x000000ffffa17224 */ /* 0x000fe400078e001f */
[----:B------:R-:W5:Y:S01]  /*fbc0*/  LDSM.16.MT88.4 R28, [R168+0xa800] ;  /* 0x00a80000a81c783b */ /* 0x000f620000004200 */
[----:B---3--:R-:W-:-:S04]  /*fbd0*/  FFMA.FTZ R2, R53, R0, -R5 ;  /* 0x0000000035027223 */ /* 0x008fc80000010805 */
[C---:B----4-:R-:W-:Y:S01]  /*fbe0*/  HMMA.16816.F32 R32, R8.reuse, R24, R156 ;  /* 0x000000180820723c */ /* 0x050fe2000000189c */
[----:B------:R3:W-:Y:S07]  /*fbf0*/  MUFU.EX2 R176, R2 ;  /* 0x0000000200b07308 */ /* 0x0007ee0000000800 */
[C---:B------:R-:W-:Y:S01]  /*fc00*/  HMMA.16816.F32 R44, R8.reuse, R26, R152 ;  /* 0x0000001a082c723c */ /* 0x040fe20000001898 */
[----:B------:R-:W4:Y:S07]  /*fc10*/  LDSM.16.MT88.4 R24, [R84+0xa800] ;  /* 0x00a800005418783b */ /* 0x000f2e0000004200 */
[----:B-1----:R-:W-:Y:S01]  /*fc20*/  HMMA.16816.F32 R64, R8, R16, R148 ;  /* 0x000000100840723c */ /* 0x002fe20000001894 */
[----:B---3--:R-:W-:-:S07]  /*fc30*/  FFMA.FTZ R2, R54, R0, -R5 ;  /* 0x0000000036027223 */ /* 0x008fce0000010805 */
[C---:B------:R-:W-:Y:S01]  /*fc40*/  HMMA.16816.F32 R144, R8.reuse, R18, R144 ;  /* 0x000000120890723c */ /* 0x040fe20000001890 */
[----:B------:R-:W1:Y:S01]  /*fc50*/  LDSM.16.MT88.4 R16, [R36+0x800] ;  /* 0x000800002410783b */ /* 0x000e620000004200 */
[----:B------:R3:W-:Y:S06]  /*fc60*/  MUFU.EX2 R178, R2 ;  /* 0x0000000200b27308 */ /* 0x0007ec0000000800 */
[----:B------:R-:W-:Y:S01]  /*fc70*/  HMMA.16816.F32 R40, R8, R12, R164 ;  /* 0x0000000c0828723c */ /* 0x000fe200000018a4 */
[----:B------:R-:W1:Y:S01]  /*fc80*/  LDSM.16.MT88.4 R12, [R109+0x800] ;  /* 0x000800006d0c783b */ /* 0x000e620000004200 */
[----:B---3--:R-:W-:-:S04]  /*fc90*/  FFMA.FTZ R2, R55, R0, -R5 ;  /* 0x0000000037027223 */ /* 0x008fc80000010805 */
[----:B------:R3:W-:Y:S01]  /*fca0*/  MUFU.EX2 R177, R2 ;  /* 0x0000000200b17308 */ /* 0x0007e20000000800 */
[-C--:B------:R-:W-:Y:S01]  /*fcb0*/  FMUL.FTZ R140, R140, R7.reuse ;  /* 0x000000078c8c7220 */ /* 0x080fe20000410000 */
[----:B------:R-:W-:Y:S01]  /*fcc0*/  FMUL.FTZ R141, R141, R7 ;  /* 0x000000078d8d7220 */ /* 0x000fe20000410000 */
[-C--:B------:R-:W-:Y:S01]  /*fcd0*/  FMUL.FTZ R142, R142, R37.reuse ;  /* 0x000000258e8e7220 */ /* 0x080fe20000410000 */
[----:B------:R-:W-:Y:S01]  /*fce0*/  FMUL.FTZ R143, R143, R37 ;  /* 0x000000258f8f7220 */ /* 0x000fe20000410000 */
[-C--:B------:R-:W-:Y:S01]  /*fcf0*/  FMUL.FTZ R136, R136, R7.reuse ;  /* 0x0000000788887220 */ /* 0x080fe20000410000 */
[----:B------:R-:W-:Y:S02]  /*fd00*/  FMUL.FTZ R137, R137, R7 ;  /* 0x0000000789897220 */ /* 0x000fe40000410000 */
[----:B------:R-:W5:Y:S01]  /*fd10*/  MUFU.EX2 R191, R4 ;  /* 0x0000000400bf7308 */ /* 0x000f620000000800 */
[----:B---3--:R-:W-:-:S07]  /*fd20*/  FFMA.FTZ R2, R56, R0, -R5 ;  /* 0x0000000038027223 */ /* 0x008fce0000010805 */
[----:B------:R3:W1:Y:S01]  /*fd30*/  MUFU.EX2 R175, R2 ;  /* 0x0000000200af7308 */ /* 0x0006620000000800 */
[-C--:B------:R-:W-:Y:S01]  /*fd40*/  FMUL.FTZ R138, R138, R37.reuse ;  /* 0x000000258a8a7220 */ /* 0x080fe20000410000 */
[----:B------:R-:W-:Y:S01]  /*fd50*/  FMUL.FTZ R139, R139, R37 ;  /* 0x000000258b8b7220 */ /* 0x000fe20000410000 */
[----:B--2---:R-:W-:Y:S01]  /*fd60*/  HMMA.16816.F32 R140, R8, R20, R140 ;  /* 0x00000014088c723c */ /* 0x004fe2000000188c */
[----:B------:R-:W-:Y:S02]  /*fd70*/  IMAD.MOV.U32 R127, RZ, RZ, R172 ;  /* 0x000000ffff7f7224 */ /* 0x000fe400078e00ac */
[----:B---3--:R-:W-:-:S04]  /*fd80*/  FFMA.FTZ R2, R57, R0, -R3 ;  /* 0x0000000039027223 */ /* 0x008fc80000010803 */
[----:B------:R2:W-:Y:S01]  /*fd90*/  MUFU.EX2 R174, R2 ;  /* 0x0000000200ae7308 */ /* 0x0005e20000000800 */
[----:B------:R-:W-:Y:S01]  /*fda0*/  HMMA.16816.F32 R20, R8, R22, R136 ;  /* 0x000000160814723c */ /* 0x000fe20000001888 */
[----:B------:R-:W-:Y:S01]  /*fdb0*/  F2FP.F16.F32.PACK_AB R8, R190, R192 ;  /* 0x000000c0be08723e */ /* 0x000fe200000000ff */
[----:B--2---:R-:W-:-:S05]  /*fdc0*/  FFMA.FTZ R2, R59, R0, -R3 ;  /* 0x000000003b027223 */ /* 0x004fca0000010803 */
[----:B------:R2:W3:Y:S01]  /*fdd0*/  MUFU.EX2 R173, R2 ;  /* 0x0000000200ad7308 */ /* 0x0004e20000000800 */
[----:B-----5:R-:W-:Y:S02]  /*fde0*/  F2FP.F16.F32.PACK_AB R10, R189, R191 ;  /* 0x000000bfbd0a723e */ /* 0x020fe400000000ff */
[----:B------:R-:W-:Y:S02]  /*fdf0*/  F2FP.F16.F32.PACK_AB R9, R184, R185 ;  /* 0x000000b9b809723e */ /* 0x000fe400000000ff */
[----:B------:R-:W-:Y:S01]  /*fe00*/  F2FP.F16.F32.PACK_AB R11, R179, R182 ;  /* 0x000000b6b30b723e */ /* 0x000fe200000000ff */
[----:B--2---:R-:W-:-:S04]  /*fe10*/  FFMA.FTZ R2, R58, R0, -R3 ;  /* 0x000000003a027223 */ /* 0x004fc80000010803 */
[----:B------:R2:W-:Y:S02]  /*fe20*/  MUFU.EX2 R172, R2 ;  /* 0x0000000200ac7308 */ /* 0x0005e40000000800 */
[----:B------:R-:W-:Y:S01]  /*fe30*/  HMMA.16816.F32 R40, R8, R28, R40 ;  /* 0x0000001c0828723c */ /* 0x000fe20000001828 */
[----:B--2---:R-:W-:-:S05]  /*fe40*/  FFMA.FTZ R2, R61, R0, -R3 ;  /* 0x000000003d027223 */ /* 0x004fca0000010803 */
[----:B------:R2:W5:Y:S02]  /*fe50*/  MUFU.EX2 R170, R2 ;  /* 0x0000000200aa7308 */ /* 0x0005640000000800 */
[C---:B------:R-:W-:Y:S01]  /*fe60*/  HMMA.16816.F32 R48, R8.reuse, R30, R48 ;  /* 0x0000001e0830723c */ /* 0x040fe20000001830 */
[----:B------:R-:W5:Y:S07]  /*fe70*/  LDSM.16.MT88.4 R28, [R168+0xb000] ;  /* 0x00b00000a81c783b */ /* 0x000f6e0000004200 */
[----:B----4-:R-:W-:Y:S01]  /*fe80*/  HMMA.16816.F32 R32, R8, R24, R32 ;  /* 0x000000180820723c */ /* 0x010fe20000001820 */
[----:B--2---:R-:W-:-:S07]  /*fe90*/  FFMA.FTZ R2, R62, R0, -R5 ;  /* 0x000000003e027223 */ /* 0x004fce0000010805 */
[C---:B------:R-:W-:Y:S01]  /*fea0*/  HMMA.16816.F32 R44, R8.reuse, R26, R44 ;  /* 0x0000001a082c723c */ /* 0x040fe2000000182c */
[----:B------:R-:W2:Y:S01]  /*feb0*/  LDSM.16.MT88.4 R24, [R84+0xb000] ;  /* 0x00b000005418783b */ /* 0x000ea20000004200 */
[----:B------:R4:W-:Y:S06]  /*fec0*/  MUFU.EX2 R169, R2 ;  /* 0x0000000200a97308 */ /* 0x0009ec0000000800 */
[C---:B-1----:R-:W-:Y:S08]  /*fed0*/  HMMA.16816.F32 R64, R8.reuse, R16, R64 ;  /* 0x000000100840723c */ /* 0x042ff00000001840 */
[----:B------:R-:W-:Y:S01]  /*fee0*/  HMMA.16816.F32 R76, R8, R18, R144 ;  /* 0x00000012084c723c */ /* 0x000fe20000001890 */
[----:B------:R-:W1:Y:S01]  /*fef0*/  LDSM.16.MT88.4 R16, [R36+0x1000] ;  /* 0x001000002410783b */ /* 0x000e620000004200 */
[----:B----4-:R-:W-:-:S04]  /*ff00*/  FFMA.FTZ R2, R63, R0, -R5 ;  /* 0x000000003f027223 */ /* 0x010fc80000010805 */
[----:B------:R4:W1:Y:S02]  /*ff10*/  MUFU.EX2 R171, R2 ;  /* 0x0000000200ab7308 */ /* 0x0008640000000800 */
[C---:B------:R-:W-:Y:S08]  /*ff20*/  HMMA.16816.F32 R140, R8.reuse, R12, R140 ;  /* 0x0000000c088c723c */ /* 0x040ff0000000188c */
[----:B------:R-:W-:Y:S01]  /*ff30*/  HMMA.16816.F32 R20, R8, R14, R20 ;  /* 0x0000000e0814723c */ /* 0x000fe20000001814 */
[----:B------:R-:W1:Y:S01]  /*ff40*/  LDSM.16.MT88.4 R12, [R109+0x1000] ;  /* 0x001000006d0c783b */ /* 0x000e620000004200 */
[----:B----4-:R-:W-:-:S04]  /*ff50*/  FFMA.FTZ R2, R68, R0, -R5 ;  /* 0x0000000044027223 */ /* 0x010fc80000010805 */
[----:B------:R4:W-:Y:S02]  /*ff60*/  MUFU.EX2 R167, R2 ;  /* 0x0000000200a77308 */ /* 0x0009e40000000800 */
[----:B----4-:R-:W-:-:S06]  /*ff70*/  FFMA.FTZ R2, R69, R0, -R5 ;  /* 0x0000000045027223 */ /* 0x010fcc0000010805 */
[----:B------:R4:W1:Y:S02]  /*ff80*/  MUFU.EX2 R166, R2 ;  /* 0x0000000200a67308 */ /* 0x0008640000000800 */
[----:B----4-:R-:W-:-:S06]  /*ff90*/  FFMA.FTZ R2, R70, R0, -R3 ;  /* 0x0000000046027223 */ /* 0x010fcc0000010803 */
[----:B------:R4:W-:Y:S01]  /*ffa0*/  MUFU.EX2 R63, R2 ;  /* 0x00000002003f7308 */ /* 0x0009e20000000800 */
[----:B------:R-:W-:Y:S01]  /*ffb0*/  F2FP.F16.F32.PACK_AB R8, R178, R176 ;  /* 0x000000b0b208723e */ /* 0x000fe200000000ff */
[----:B----4-:R-:W-:-:S06]  /*ffc0*/  FFMA.FTZ R2, R72, R0, -R3 ;  /* 0x0000000048027223 */ /* 0x010fcc0000010803 */
[----:B------:R4:W1:Y:S01]  /*ffd0*/  MUFU.EX2 R165, R2 ;  /* 0x0000000200a57308 */ /* 0x0008620000000800 */
[----:B------:R-:W-:Y:S02]  /*ffe0*/  F2FP.F16.F32.PACK_AB R10, R175, R177 ;  /* 0x000000b1af0a723e */ /* 0x000fe400000000ff */
[----:B---3--:R-:W-:Y:S02]  /*fff0*/  F2FP.F16.F32.PACK_AB R9, R173, R174 ;  /* 0x000000aead09723e */ /* 0x008fe400000000ff */
[----:B-----5:R-:W-:Y:S01]  /*10000*/  F2FP.F16.F32.PACK_AB R11, R170, R172 ;  /* 0x000000acaa0b723e */ /* 0x020fe200000000ff */
[----:B----4-:R-:W-:-:S04]  /*10010*/  FFMA.FTZ R2, R71, R0, -R3 ;  /* 0x0000000047027223 */ /* 0x010fc80000010803 */
[----:B------:R3:W-:Y:S02]  /*10020*/  MUFU.EX2 R62, R2 ;  /* 0x00000002003e7308 */ /* 0x0007e40000000800 */
[----:B------:R-:W-:Y:S01]  /*10030*/  HMMA.16816.F32 R56, R8, R28, R40 ;  /* 0x0000001c0838723c */ /* 0x000fe20000001828 */
[----:B---3--:R-:W-:-:S05]  /*10040*/  FFMA.FTZ R2, R73, R0, -R3 ;  /* 0x0000000049027223 */ /* 0x008fca0000010803 */
[----:B------:R3:W4:Y:S02]  /*10050*/  MUFU.EX2 R164, R2 ;  /* 0x0000000200a47308 */ /* 0x0007240000000800 */
[----:B--2---:R-:W-:Y:S01]  /*10060*/  HMMA.16816.F32 R40, R8, R24, R32 ;  /* 0x000000180828723c */ /* 0x004fe20000001820 */
[----:B---3--:R-:W-:-:S05]  /*10070*/  FFMA.FTZ R2, R74, R0, -R5 ;  /* 0x000000004a027223 */ /* 0x008fca0000010805 */
[----:B------:R2:W-:Y:S02]  /*10080*/  MUFU.EX2 R162, R2 ;  /* 0x0000000200a27308 */ /* 0x0005e40000000800 */
[C---:B------:R-:W-:Y:S01]  /*10090*/  HMMA.16816.F32 R52, R8.reuse, R30, R48 ;  /* 0x0000001e0834723c */ /* 0x040fe20000001830 */
[----:B------:R-:W3:Y:S07]  /*100a0*/  LDSM.16.MT88.4 R28, [R168+0xb800] ;  /* 0x00b80000a81c783b */ /* 0x000eee0000004200 */
[----:B------:R-:W-:Y:S01]  /*100b0*/  HMMA.16816.F32 R32, R8, R26, R44 ;  /* 0x0000001a0820723c */ /* 0x000fe2000000182c */
[----:B------:R-:W5:Y:S01]  /*100c0*/  LDSM.16.MT88.4 R24, [R84+0xb800] ;  /* 0x00b800005418783b */ /* 0x000f620000004200 */
[----:B--2---:R-:W-:-:S06]  /*100d0*/  FFMA.FTZ R2, R75, R0, -R5 ;  /* 0x000000004b027223 */ /* 0x004fcc0000010805 */
[C---:B-1----:R-:W-:Y:S01]  /*100e0*/  HMMA.16816.F32 R64, R8.reuse, R16, R64 ;  /* 0x000000100840723c */ /* 0x042fe20000001840 */
[----:B------:R1:W2:Y:S07]  /*100f0*/  MUFU.EX2 R163, R2 ;  /* 0x0000000200a37308 */ /* 0x0002ae0000000800 */
[C---:B------:R-:W-:Y:S01]  /*10100*/  HMMA.16816.F32 R76, R8.reuse, R18, R76 ;  /* 0x00000012084c723c */ /* 0x040fe2000000184c */
[----:B------:R-:W2:Y:S07]  /*10110*/  LDSM.16.MT88.4 R16, [R36+0x1800] ;  /* 0x001800002410783b */ /* 0x000eae0000004200 */
[----:B------:R-:W-:Y:S01]  /*10120*/  HMMA.16816.F32 R48, R8, R12, R140 ;  /* 0x0000000c0830723c */ /* 0x000fe2000000188c */
[----:B-1----:R-:W-:Y:S01]  /*10130*/  FFMA.FTZ R2, R80, R0, -R5 ;  /* 0x0000000050027223 */ /* 0x002fe20000010805 */
[----:B------:R-:W-:-:S06]  /*10140*/  IMAD.MOV.U32 R80, RZ, RZ, R161 ;  /* 0x000000ffff507224 */ /* 0x000fcc00078e00a1 */
[----:B------:R-:W-:Y:S01]  /*10150*/  HMMA.16816.F32 R20, R8, R14, R20 ;  /* 0x0000000e0814723c */ /* 0x000fe20000001814 */
[----:B------:R-:W1:Y:S01]  /*10160*/  LDSM.16.MT88.4 R12, [R109+0x1800] ;  /* 0x001800006d0c783b */ /* 0x000e620000004200 */
[----:B------:R4:W-:Y:S02]  /*10170*/  MUFU.EX2 R161, R2 ;  /* 0x0000000200a17308 */ /* 0x0009e40000000800 */
[----:B----4-:R-:W-:-:S06]  /*10180*/  FFMA.FTZ R2, R81, R0, -R5 ;  /* 0x0000000051027223 */ /* 0x010fcc0000010805 */
[----:B------:R4:W1:Y:S01]  /*10190*/  MUFU.EX2 R160, R2 ;  /* 0x0000000200a07308 */ /* 0x0008620000000800 */
[----:B------:R-:W-:Y:S02]  /*101a0*/  IMAD.MOV.U32 R81, RZ, RZ, R38 ;  /* 0x000000ffff517224 */ /* 0x000fe400078e0026 */
[----:B----4-:R-:W-:-:S05]  /*101b0*/  FFMA.FTZ R2, R83, R0, -R3 ;  /* 0x0000000053027223 */ /* 0x010fca0000010803 */
[----:B------:R4:W-:Y:S02]  /*101c0*/  MUFU.EX2 R61, R2 ;  /* 0x00000002003d7308 */ /* 0x0009e40000000800 */
[----:B----4-:R-:W-:-:S06]  /*101d0*/  FFMA.FTZ R2, R105, R0, -R3 ;  /* 0x0000000069027223 */ /* 0x010fcc0000010803 */
[----:B------:R4:W1:Y:S01]  /*101e0*/  MUFU.EX2 R159, R2 ;  /* 0x00000002009f7308 */ /* 0x0008620000000800 */
[----:B------:R-:W-:Y:S02]  /*101f0*/  F2FP.F16.F32.PACK_AB R8, R171, R169 ;  /* 0x000000a9ab08723e */ /* 0x000fe400000000ff */
[----:B------:R-:W-:Y:S01]  /*10200*/  F2FP.F16.F32.PACK_AB R10, R166, R167 ;  /* 0x000000a7a60a723e */ /* 0x000fe200000000ff */
[----:B----4-:R-:W-:-:S04]  /*10210*/  FFMA.FTZ R2, R82, R0, -R3 ;  /* 0x0000000052027223 */ /* 0x010fc80000010803 */
[----:B------:R4:W-:Y:S01]  /*10220*/  MUFU.EX2 R38, R2 ;  /* 0x0000000200267308 */ /* 0x0009e20000000800 */
[----:B------:R-:W-:Y:S02]  /*10230*/  F2FP.F16.F32.PACK_AB R9, R165, R63 ;  /* 0x0000003fa509723e */ /* 0x000fe400000000ff */
[----:B------:R-:W-:Y:S01]  /*10240*/  F2FP.F16.F32.PACK_AB R11, R164, R62 ;  /* 0x0000003ea40b723e */ /* 0x000fe200000000ff */
[----:B----4-:R-:W-:-:S04]  /*10250*/  FFMA.FTZ R2, R104, R0, -R3 ;  /* 0x0000000068027223 */ /* 0x010fc80000010803 */
[----:B------:R4:W1:Y:S02]  /*10260*/  MUFU.EX2 R158, R2 ;  /* 0x00000002009e7308 */ /* 0x0008640000000800 */
[----:B---3--:R-:W-:Y:S01]  /*10270*/  HMMA.16816.F32 R56, R8, R28, R56 ;  /* 0x0000001c0838723c */ /* 0x008fe20000001838 */
[----:B----4-:R-:W-:-:S05]  /*10280*/  FFMA.FTZ R2, R106, R0, -R5 ;  /* 0x000000006a027223 */ /* 0x010fca0000010805 */
[----:B------:R3:W-:Y:S02]  /*10290*/  MUFU.EX2 R154, R2 ;  /* 0x00000002009a7308 */ /* 0x0007e40000000800 */
[C---:B------:R-:W-:Y:S01]  /*102a0*/  HMMA.16816.F32 R52, R8.reuse, R30, R52 ;  /* 0x0000001e0834723c */ /* 0x040fe20000001834 */
[----:B------:R-:W4:Y:S07]  /*102b0*/  LDSM.16.MT88.4 R28, [R168+0xc000] ;  /* 0x00c00000a81c783b */ /* 0x000f2e0000004200 */
[----:B-----5:R-:W-:Y:S01]  /*102c0*/  HMMA.16816.F32 R40, R8, R24, R40 ;  /* 0x000000180828723c */ /* 0x020fe20000001828 */
[----:B---3--:R-:W-:-:S07]  /*102d0*/  FFMA.FTZ R2, R107, R0, -R5 ;  /* 0x000000006b027223 */ /* 0x008fce0000010805 */
[C---:B------:R-:W-:Y:S01]  /*102e0*/  HMMA.16816.F32 R32, R8.reuse, R26, R32 ;  /* 0x0000001a0820723c */ /* 0x040fe20000001820 */
[----:B------:R-:W3:Y:S01]  /*102f0*/  LDSM.16.MT88.4 R24, [R84+0xc000] ;  /* 0x00c000005418783b */ /* 0x000ee20000004200 */
[----:B------:R5:W3:Y:S06]  /*10300*/  MUFU.EX2 R157, R2 ;  /* 0x00000002009d7308 */ /* 0x000aec0000000800 */
[C---:B--2---:R-:W-:Y:S08]  /*10310*/  HMMA.16816.F32 R64, R8.reuse, R16, R64 ;  /* 0x000000100840723c */ /* 0x044ff00000001840 */
[----:B------:R-:W-:Y:S01]  /*10320*/  HMMA.16816.F32 R76, R8, R18, R76 ;  /* 0x00000012084c723c */ /* 0x000fe2000000184c */
[----:B------:R-:W2:Y:S01]  /*10330*/  LDSM.16.MT88.4 R16, [R36+0x2000] ;  /* 0x002000002410783b */ /* 0x000ea20000004200 */
[----:B-----5:R-:W-:-:S06]  /*10340*/  FFMA.FTZ R2, R108, R0, -R5 ;  /* 0x000000006c027223 */ /* 0x020fcc0000010805 */
[C---:B-1----:R-:W-:Y:S01]  /*10350*/  HMMA.16816.F32 R48, R8.reuse, R12, R48 ;  /* 0x0000000c0830723c */ /* 0x042fe20000001830 */
[----:B------:R1:W-:Y:S07]  /*10360*/  MUFU.EX2 R156, R2 ;  /* 0x00000002009c7308 */ /* 0x0003ee0000000800 */
[----:B------:R-:W-:Y:S01]  /*10370*/  HMMA.16816.F32 R20, R8, R14, R20 ;  /* 0x0000000e0814723c */ /* 0x000fe20000001814 */
[----:B------:R-:W5:Y:S01]  /*10380*/  LDSM.16.MT88.4 R12, [R109+0x2000] ;  /* 0x002000006d0c783b */ /* 0x000f620000004200 */
[----:B-1----:R-:W-:-:S04]  /*10390*/  FFMA.FTZ R2, R110, R0, -R5 ;  /* 0x000000006e027223 */ /* 0x002fc80000010805 */
[----:B------:R1:W5:Y:S02]  /*103a0*/  MUFU.EX2 R155, R2 ;  /* 0x00000002009b7308 */ /* 0x0003640000000800 */
[----:B-1----:R-:W-:-:S06]  /*103b0*/  FFMA.FTZ R2, R111, R0, -R3 ;  /* 0x000000006f027223 */ /* 0x002fcc0000010803 */
[----:B------:R1:W-:Y:S02]  /*103c0*/  MUFU.EX2 R39, R2 ;  /* 0x0000000200277308 */ /* 0x0003e40000000800 */
[----:B-1----:R-:W-:-:S06]  /*103d0*/  FFMA.FTZ R2, R117, R0, -R3 ;  /* 0x0000000075027223 */ /* 0x002fcc0000010803 */
[----:B------:R1:W5:Y:S01]  /*103e0*/  MUFU.EX2 R153, R2 ;  /* 0x0000000200997308 */ /* 0x0003620000000800 */
[----:B------:R-:W-:Y:S02]  /*103f0*/  F2FP.F16.F32.PACK_AB R8, R163, R162 ;  /* 0x000000a2a308723e */ /* 0x000fe400000000ff */
[----:B------:R-:W-:Y:S01]  /*10400*/  F2FP.F16.F32.PACK_AB R10, R160, R161 ;  /* 0x000000a1a00a723e */ /* 0x000fe200000000ff */
[----:B-1----:R-:W-:-:S04]  /*10410*/  FFMA.FTZ R2, R116, R0, -R3 ;  /* 0x0000000074027223 */ /* 0x002fc80000010803 */
[----:B------:R1:W-:Y:S01]  /*10420*/  MUFU.EX2 R152, R2 ;  /* 0x0000000200987308 */ /* 0x0003e20000000800 */
[----:B------:R-:W-:Y:S02]  /*10430*/  F2FP.F16.F32.PACK_AB R9, R159, R61 ;  /* 0x0000003d9f09723e */ /* 0x000fe400000000ff */
[----:B------:R-:W-:Y:S01]  /*10440*/  F2FP.F16.F32.PACK_AB R11, R158, R38 ;  /* 0x000000269e0b723e */ /* 0x000fe200000000ff */
[----:B-1----:R-:W-:-:S04]  /*10450*/  FFMA.FTZ R2, R118, R0, -R3 ;  /* 0x0000000076027223 */ /* 0x002fc80000010803 */
[----:B------:R1:W5:Y:S02]  /*10460*/  MUFU.EX2 R151, R2 ;  /* 0x0000000200977308 */ /* 0x0003640000000800 */
[----:B----4-:R-:W-:Y:S01]  /*10470*/  HMMA.16816.F32 R56, R8, R28, R56 ;  /* 0x0000001c0838723c */ /* 0x010fe20000001838 */
[----:B-1----:R-:W-:-:S05]  /*10480*/  FFMA.FTZ R2, R119, R0, -R5 ;  /* 0x0000000077027223 */ /* 0x002fca0000010805 */
[----:B------:R1:W-:Y:S02]  /*10490*/  MUFU.EX2 R147, R2 ;  /* 0x0000000200937308 */ /* 0x0003e40000000800 */
[C---:B------:R-:W-:Y:S01]  /*104a0*/  HMMA.16816.F32 R68, R8.reuse, R30, R52 ;  /* 0x0000001e0844723c */ /* 0x040fe20000001834 */
[----:B------:R-:W4:Y:S07]  /*104b0*/  LDSM.16.MT88.4 R28, [R168+0xc800] ;  /* 0x00c80000a81c783b */ /* 0x000f2e0000004200 */
[----:B---3--:R-:W-:Y:S01]  /*104c0*/  HMMA.16816.F32 R40, R8, R24, R40 ;  /* 0x000000180828723c */ /* 0x008fe20000001828 */
[----:B-1----:R-:W-:-:S07]  /*104d0*/  FFMA.FTZ R2, R132, R0, -R5 ;  /* 0x0000000084027223 */ /* 0x002fce0000010805 */
[C---:B------:R-:W-:Y:S01]  /*104e0*/  HMMA.16816.F32 R32, R8.reuse, R26, R32 ;  /* 0x0000001a0820723c */ /* 0x040fe20000001820 */
[----:B------:R-:W1:Y:S01]  /*104f0*/  LDSM.16.MT88.4 R24, [R84+0xc800] ;  /* 0x00c800005418783b */ /* 0x000e620000004200 */
[----:B------:R3:W1:Y:S06]  /*10500*/  MUFU.EX2 R150, R2 ;  /* 0x0000000200967308 */ /* 0x00066c0000000800 */
[C---:B--2---:R-:W-:Y:S08]  /*10510*/  HMMA.16816.F32 R64, R8.reuse, R16, R64 ;  /* 0x000000100840723c */ /* 0x044ff00000001840 */
[----:B------:R-:W-:Y:S01]  /*10520*/  HMMA.16816.F32 R76, R8, R18, R76 ;  /* 0x00000012084c723c */ /* 0x000fe2000000184c */
[----:B------:R-:W2:Y:S01]  /*10530*/  LDSM.16.MT88.4 R16, [R36+0x2800] ;  /* 0x002800002410783b */ /* 0x000ea20000004200 */
[----:B---3--:R-:W-:-:S06]  /*10540*/  FFMA.FTZ R2, R128, R0, -R5 ;  /* 0x0000000080027223 */ /* 0x008fcc0000010805 */
[C---:B-----5:R-:W-:Y:S01]  /*10550*/  HMMA.16816.F32 R48, R8.reuse, R12, R48 ;  /* 0x0000000c0830723c */ /* 0x060fe20000001830 */
[----:B------:R3:W-:Y:S07]  /*10560*/  MUFU.EX2 R149, R2 ;  /* 0x0000000200957308 */ /* 0x0007ee0000000800 */
[----:B------:R-:W-:Y:S01]  /*10570*/  HMMA.16816.F32 R20, R8, R14, R20 ;  /* 0x0000000e0814723c */ /* 0x000fe20000001814 */
[----:B------:R-:W5:Y:S01]  /*10580*/  LDSM.16.MT88.4 R12, [R109+0x2800] ;  /* 0x002800006d0c783b */ /* 0x000f620000004200 */
[----:B---3--:R-:W-:-:S04]  /*10590*/  FFMA.FTZ R2, R129, R0, -R5 ;  /* 0x0000000081027223 */ /* 0x008fc80000010805 */
[----:B------:R3:W5:Y:S02]  /*105a0*/  MUFU.EX2 R148, R2 ;  /* 0x0000000200947308 */ /* 0x0007640000000800 */
[----:B---3--:R-:W-:-:S06]  /*105b0*/  FFMA.FTZ R2, R180, R0, -R3 ;  /* 0x00000000b4027223 */ /* 0x008fcc0000010803 */
[----:B------:R3:W-:Y:S02]  /*105c0*/  MUFU.EX2 R145, R2 ;  /* 0x0000000200917308 */ /* 0x0007e40000000800 */
[----:B---3--:R-:W-:-:S06]  /*105d0*/  FFMA.FTZ R2, R181, R0, -R3 ;  /* 0x00000000b5027223 */ /* 0x008fcc0000010803 */
[----:B------:R3:W5:Y:S01]  /*105e0*/  MUFU.EX2 R146, R2 ;  /* 0x0000000200927308 */ /* 0x0007620000000800 */
[----:B------:R-:W-:Y:S01]  /*105f0*/  F2FP.F16.F32.PACK_AB R8, R157, R154 ;  /* 0x0000009a9d08723e */ /* 0x000fe200000000ff */
[----:B---3--:R-:W-:-:S06]  /*10600*/  FFMA.FTZ R2, R130, R0, -R3 ;  /* 0x0000000082027223 */ /* 0x008fcc0000010803 */
[----:B------:R3:W-:Y:S01]  /*10610*/  MUFU.EX2 R144, R2 ;  /* 0x0000000200907308 */ /* 0x0007e20000000800 */
[----:B------:R-:W-:Y:S02]  /*10620*/  F2FP.F16.F32.PACK_AB R10, R155, R156 ;  /* 0x0000009c9b0a723e */ /* 0x000fe400000000ff */
[----:B------:R-:W-:Y:S02]  /*10630*/  F2FP.F16.F32.PACK_AB R9, R153, R39 ;  /* 0x000000279909723e */ /* 0x000fe400000000ff */
[----:B------:R-:W-:Y:S01]  /*10640*/  F2FP.F16.F32.PACK_AB R11, R151, R152 ;  /* 0x00000098970b723e */ /* 0x000fe200000000ff */
[----:B---3--:R-:W-:-:S04]  /*10650*/  FFMA.FTZ R2, R131, R0, -R3 ;  /* 0x0000000083027223 */ /* 0x008fc80000010803 */
[----:B------:R3:W5:Y:S02]  /*10660*/  MUFU.EX2 R143, R2 ;  /* 0x00000002008f7308 */ /* 0x0007640000000800 */
[----:B----4-:R-:W-:Y:S01]  /*10670*/  HMMA.16816.F32 R56, R8, R28, R56 ;  /* 0x0000001c0838723c */ /* 0x010fe20000001838 */
[----:B---3--:R-:W-:-:S05]  /*10680*/  FFMA.FTZ R2, R183, R0, -R5 ;  /* 0x00000000b7027223 */ /* 0x008fca0000010805 */
[----:B------:R3:W-:Y:S02]  /*10690*/  MUFU.EX2 R140, R2 ;  /* 0x00000002008c7308 */ /* 0x0007e40000000800 */
[C---:B------:R-:W-:Y:S01]  /*106a0*/  HMMA.16816.F32 R68, R8.reuse, R30, R68 ;  /* 0x0000001e0844723c */ /* 0x040fe20000001844 */
[----:B------:R-:W4:Y:S07]  /*106b0*/  LDSM.16.MT88.4 R28, [R168+0xd000] ;  /* 0x00d00000a81c783b */ /* 0x000f2e0000004200 */
[----:B-1----:R-:W-:Y:S01]  /*106c0*/  HMMA.16816.F32 R40, R8, R24, R40 ;  /* 0x000000180828723c */ /* 0x002fe20000001828 */
[----:B---3--:R-:W-:-:S07]  /*106d0*/  FFMA.FTZ R2, R186, R0, -R5 ;  /* 0x00000000ba027223 */ /* 0x008fce0000010805 */
[C---:B------:R-:W-:Y:S01]  /*106e0*/  HMMA.16816.F32 R32, R8.reuse, R26, R32 ;  /* 0x0000001a0820723c */ /* 0x040fe20000001820 */
[----:B------:R-:W1:Y:S01]  /*106f0*/  LDSM.16.MT88.4 R24, [R84+0xd000] ;  /* 0x00d000005418783b */ /* 0x000e620000004200 */
[----:B------:R3:W1:Y:S06]  /*10700*/  MUFU.EX2 R142, R2 ;  /* 0x00000002008e7308 */ /* 0x00066c0000000800 */
[C---:B--2---:R-:W-:Y:S08]  /*10710*/  HMMA.16816.F32 R64, R8.reuse, R16, R64 ;  /* 0x000000100840723c */ /* 0x044ff00000001840 */
[----:B------:R-:W-:Y:S01]  /*10720*/  HMMA.16816.F32 R76, R8, R18, R76 ;  /* 0x00000012084c723c */ /* 0x000fe2000000184c */
[----:B------:R-:W2:Y:S01]  /*10730*/  LDSM.16.MT88.4 R16, [R36+0x3000] ;  /* 0x003000002410783b */ /* 0x000ea20000004200 */
[----:B---3--:R-:W-:-:S04]  /*10740*/  FFMA.FTZ R2, R187, R0, -R5 ;  /* 0x00000000bb027223 */ /* 0x008fc80000010805 */
[----:B------:R3:W-:Y:S02]  /*10750*/  MUFU.EX2 R141, R2 ;  /* 0x00000002008d7308 */ /* 0x0007e40000000800 */
[C---:B-----5:R-:W-:Y:S08]  /*10760*/  HMMA.16816.F32 R48, R8.reuse, R12, R48 ;  /* 0x0000000c0830723c */ /* 0x060ff00000001830 */
        /* <DEDUP_REMOVED lines=22> */
[----:B---3--:R-:W-:-:S04]  /*108d0*/  FFMA.FTZ R2, R205, R0, -R5 ;  /* 0x00000000cd027223 */ /* 0x008fc80000010805 */
[----:B------:R1:W3:Y:S03]  /*108e0*/  MUFU.EX2 R130, R2 ;  /* 0x0000000200827308 */ /* 0x0002e60000000800 */
[C---:B------:R-:W-:Y:S01]  /*108f0*/  HMMA.16816.F32 R32, R8.reuse, R26, R32 ;  /* 0x0000001a0820723c */ /* 0x040fe20000001820 */
[----:B------:R-:W3:Y:S07]  /*10900*/  LDSM.16.MT88.4 R24, [R84+0xd800] ;  /* 0x00d800005418783b */ /* 0x000eee0000004200 */
[----:B--2---:R-:W-:Y:S01]  /*10910*/  HMMA.16816.F32 R64, R8, R16, R64 ;  /* 0x000000100840723c */ /* 0x004fe20000001840 */
[----:B-1----:R-:W-:-:S07]  /*10920*/  FFMA.FTZ R2, R126, R0, -R5 ;  /* 0x000000007e027223 */ /* 0x002fce0000010805 */
[C---:B------:R-:W-:Y:S01]  /*10930*/  HMMA.16816.F32 R76, R8.reuse, R18, R76 ;  /* 0x00000012084c723c */ /* 0x040fe2000000184c */
[----:B------:R-:W1:Y:S01]  /*10940*/  LDSM.16.MT88.4 R16, [R36+0x3800] ;  /* 0x003800002410783b */ /* 0x000e620000004200 */
[----:B------:R2:W-:Y:S06]  /*10950*/  MUFU.EX2 R131, R2 ;  /* 0x0000000200837308 */ /* 0x0005ec0000000800 */
[----:B-----5:R-:W-:Y:S01]  /*10960*/  HMMA.16816.F32 R48, R8, R12, R48 ;  /* 0x0000000c0830723c */ /* 0x020fe20000001830 */
[----:B------:R-:W-:-:S07]  /*10970*/  IMAD.MOV.U32 R82, RZ, RZ, R123 ;  /* 0x000000ffff527224 */ /* 0x000fce00078e007b */
[----:B------:R-:W-:Y:S01]  /*10980*/  HMMA.16816.F32 R20, R8, R14, R20 ;  /* 0x0000000e0814723c */ /* 0x000fe20000001814 */
[----:B------:R-:W5:Y:S01]  /*10990*/  LDSM.16.MT88.4 R12, [R109+0x3800] ;  /* 0x003800006d0c783b */ /* 0x000f620000004200 */
[----:B--2---:R-:W-:-:S04]  /*109a0*/  FFMA.FTZ R2, R125, R0, -R5 ;  /* 0x000000007d027223 */ /* 0x004fc80000010805 */
[----:B------:R2:W5:Y:S01]  /*109b0*/  MUFU.EX2 R129, R2 ;  /* 0x0000000200817308 */ /* 0x0005620000000800 */
[----:B------:R-:W-:Y:S02]  /*109c0*/  IMAD.MOV.U32 R4, RZ, RZ, R127 ;  /* 0x000000ffff047224 */ /* 0x000fe400078e007f */
[----:B--2---:R-:W-:-:S05]  /*109d0*/  FFMA.FTZ R2, R206, R0, -R3 ;  /* 0x00000000ce027223 */ /* 0x004fca0000010803 */
[----:B------:R2:W-:Y:S02]  /*109e0*/  MUFU.EX2 R123, R2 ;  /* 0x00000002007b7308 */ /* 0x0005e40000000800 */
[----:B--2---:R-:W-:-:S06]  /*109f0*/  FFMA.FTZ R2, R208, R0, -R3 ;  /* 0x00000000d0027223 */ /* 0x004fcc0000010803 */
[----:B------:R2:W5:Y:S02]  /*10a00*/  MUFU.EX2 R127, R2 ;  /* 0x00000002007f7308 */ /* 0x0005640000000800 */
[----:B--2---:R-:W-:-:S06]  /*10a10*/  FFMA.FTZ R2, R207, R0, -R3 ;  /* 0x00000000cf027223 */ /* 0x004fcc0000010803 */
[----:B------:R2:W-:Y:S01]  /*10a20*/  MUFU.EX2 R126, R2 ;  /* 0x00000002007e7308 */ /* 0x0005e20000000800 */
[----:B------:R-:W-:Y:S02]  /*10a30*/  F2FP.F16.F32.PACK_AB R8, R142, R140 ;  /* 0x0000008c8e08723e */ /* 0x000fe400000000ff */
[----:B------:R-:W-:Y:S02]  /*10a40*/  F2FP.F16.F32.PACK_AB R10, R139, R141 ;  /* 0x0000008d8b0a723e */ /* 0x000fe400000000ff */
[----:B------:R-:W-:Y:S01]  /*10a50*/  F2FP.F16.F32.PACK_AB R9, R137, R138 ;  /* 0x0000008a8909723e */ /* 0x000fe200000000ff */
[----:B--2---:R-:W-:-:S04]  /*10a60*/  FFMA.FTZ R2, R120, R0, -R3 ;  /* 0x0000000078027223 */ /* 0x004fc80000010803 */
[----:B------:R2:W5:Y:S01]  /*10a70*/  MUFU.EX2 R125, R2 ;  /* 0x00000002007d7308 */ /* 0x0005620000000800 */
[----:B------:R-:W-:Y:S01]  /*10a80*/  F2FP.F16.F32.PACK_AB R11, R132, R136 ;  /* 0x00000088840b723e */ /* 0x000fe200000000ff */
        /* <DEDUP_REMOVED lines=9> */
[C---:B------:R-:W-:Y:S01]  /*10b20*/  HMMA.16816.F32 R32, R8.reuse, R26, R32 ;  /* 0x0000001a0820723c */ /* 0x040fe20000001820 */
[----:B------:R-:W2:Y:S01]  /*10b30*/  LDSM.16.MT88.4 R24, [R84+0xe000] ;  /* 0x00e000005418783b */ /* 0x000ea20000004200 */
[----:B------:R3:W-:Y:S06]  /*10b40*/  MUFU.EX2 R120, R2 ;  /* 0x0000000200787308 */ /* 0x0007ec0000000800 */
[C---:B-1----:R-:W-:Y:S08]  /*10b50*/  HMMA.16816.F32 R64, R8.reuse, R16, R64 ;  /* 0x000000100840723c */ /* 0x042ff00000001840 */
[----:B------:R-:W-:Y:S01]  /*10b60*/  HMMA.16816.F32 R76, R8, R18, R76 ;  /* 0x00000012084c723c */ /* 0x000fe2000000184c */
[----:B------:R-:W1:Y:S01]  /*10b70*/  LDSM.16.MT88.4 R16, [R36+0x4000] ;  /* 0x004000002410783b */ /* 0x000e620000004200 */
[----:B---3--:R-:W-:-:S06]  /*10b80*/  FFMA.FTZ R2, R113, R0, -R5 ;  /* 0x0000000071027223 */ /* 0x008fcc0000010805 */
[C---:B-----5:R-:W-:Y:S01]  /*10b90*/  HMMA.16816.F32 R40, R8.reuse, R12, R48 ;  /* 0x0000000c0828723c */ /* 0x060fe20000001830 */
[----:B------:R3:W5:Y:S07]  /*10ba0*/  MUFU.EX2 R119, R2 ;  /* 0x0000000200777308 */ /* 0x00076e0000000800 */
[----:B------:R-:W-:Y:S01]  /*10bb0*/  HMMA.16816.F32 R20, R8, R14, R20 ;  /* 0x0000000e0814723c */ /* 0x000fe20000001814 */
[----:B------:R-:W5:Y:S01]  /*10bc0*/  LDSM.16.MT88.4 R12, [R109+0x4000] ;  /* 0x004000006d0c783b */ /* 0x000f620000004200 */
[----:B---3--:R-:W-:-:S04]  /*10bd0*/  FFMA.FTZ R2, R210, R0, -R3 ;  /* 0x00000000d2027223 */ /* 0x008fc80000010803 */
[----:B------:R3:W-:Y:S01]  /*10be0*/  MUFU.EX2 R117, R2 ;  /* 0x0000000200757308 */ /* 0x0007e20000000800 */
[----:B------:R-:W-:Y:S02]  /*10bf0*/  IMAD.MOV.U32 R83, RZ, RZ, R115 ;  /* 0x000000ffff537224 */ /* 0x000fe400078e0073 */
[----:B---3--:R-:W-:-:S05]  /*10c00*/  FFMA.FTZ R2, R211, R0, -R3 ;  /* 0x00000000d3027223 */ /* 0x008fca0000010803 */
[----:B------:R3:W5:Y:S02]  /*10c10*/  MUFU.EX2 R116, R2 ;  /* 0x0000000200747308 */ /* 0x0007640000000800 */
[----:B---3--:R-:W-:-:S06]  /*10c20*/  FFMA.FTZ R2, R114, R0, -R3 ;  /* 0x0000000072027223 */ /* 0x008fcc0000010803 */
[----:B------:R3:W-:Y:S01]  /*10c30*/  MUFU.EX2 R115, R2 ;  /* 0x0000000200737308 */ /* 0x0007e20000000800 */
[----:B------:R-:W-:Y:S02]  /*10c40*/  F2FP.F16.F32.PACK_AB R8, R130, R128 ;  /* 0x000000808208723e */ /* 0x000fe400000000ff */
[----:B------:R-:W-:Y:S01]  /*10c50*/  F2FP.F16.F32.PACK_AB R10, R129, R131 ;  /* 0x00000083810a723e */ /* 0x000fe200000000ff */
[----:B---3--:R-:W-:-:S04]  /*10c60*/  FFMA.FTZ R2, R100, R0, -R3 ;  /* 0x0000000064027223 */ /* 0x008fc80000010803 */
[----:B------:R3:W5:Y:S01]  /*10c70*/  MUFU.EX2 R114, R2 ;  /* 0x0000000200727308 */ /* 0x0007620000000800 */
[----:B------:R-:W-:Y:S02]  /*10c80*/  F2FP.F16.F32.PACK_AB R9, R127, R123 ;  /* 0x0000007b7f09723e */ /* 0x000fe400000000ff */
[----:B------:R-:W-:Y:S01]  /*10c90*/  F2FP.F16.F32.PACK_AB R11, R125, R126 ;  /* 0x0000007e7d0b723e */ /* 0x000fe200000000ff */
[----:B---3--:R-:W-:-:S04]  /*10ca0*/  FFMA.FTZ R2, R102, R0, -R5 ;  /* 0x0000000066027223 */ /* 0x008fc80000010805 */
[----:B------:R3:W-:Y:S02]  /*10cb0*/  MUFU.EX2 R110, R2 ;  /* 0x00000002006e7308 */ /* 0x0007e40000000800 */
[----:B----4-:R-:W-:Y:S01]  /*10cc0*/  HMMA.16816.F32 R56, R8, R28, R56 ;  /* 0x0000001c0838723c */ /* 0x010fe20000001838 */
[----:B---3--:R-:W-:-:S05]  /*10cd0*/  FFMA.FTZ R2, R101, R0, -R5 ;  /* 0x0000000065027223 */ /* 0x008fca0000010805 */
[----:B------:R3:W4:Y:S02]  /*10ce0*/  MUFU.EX2 R113, R2 ;  /* 0x0000000200717308 */ /* 0x0007240000000800 */
[C---:B------:R-:W-:Y:S01]  /*10cf0*/  HMMA.16816.F32 R68, R8.reuse, R30, R68 ;  /* 0x0000001e0844723c */ /* 0x040fe20000001844 */
[----:B------:R-:W4:Y:S07]  /*10d00*/  LDSM.16.MT88.4 R28, [R168+0xe800] ;  /* 0x00e80000a81c783b */ /* 0x000f2e0000004200 */
[----:B--2---:R-:W-:Y:S01]  /*10d10*/  HMMA.16816.F32 R52, R8, R24, R44 ;  /* 0x000000180834723c */ /* 0x004fe2000000182c */
[----:B---3--:R-:W-:-:S07]  /*10d20*/  FFMA.FTZ R2, R96, R0, -R5 ;  /* 0x0000000060027223 */ /* 0x008fce0000010805 */
        /* <DEDUP_REMOVED lines=12> */
[----:B------:R3:W-:Y:S02]  /*10df0*/  MUFU.EX2 R108, R2 ;  /* 0x00000002006c7308 */ /* 0x0007e40000000800 */
[----:B---3--:R-:W-:-:S06]  /*10e00*/  FFMA.FTZ R2, R103, R0, -R3 ;  /* 0x0000000067027223 */ /* 0x008fcc0000010803 */
        /* <DEDUP_REMOVED lines=14> */
[C---:B--2---:R-:W-:Y:S01]  /*10ef0*/  HMMA.16816.F32 R40, R8.reuse, R26, R32 ;  /* 0x0000001a0828723c */ /* 0x044fe20000001820 */
[----:B------:R-:W2:Y:S07]  /*10f00*/  LDSM.16.MT88.4 R32, [R84+0xf000] ;  /* 0x00f000005420783b */ /* 0x000eae0000004200 */
[----:B------:R-:W-:Y:S01]  /*10f10*/  HMMA.16816.F32 R52, R8, R24, R52 ;  /* 0x000000180834723c */ /* 0x000fe20000001834 */
[----:B------:R-:W4:Y:S01]  /*10f20*/  LDSM.16.MT88.4 R24, [R168+0xf000] ;  /* 0x00f00000a818783b */ /* 0x000f220000004200 */
[----:B---3--:R-:W-:-:S06]  /*10f30*/  FFMA.FTZ R2, R88, R0, -R5 ;  /* 0x0000000058027223 */ /* 0x008fcc0000010805 */
[C---:B-1----:R-:W-:Y:S01]  /*10f40*/  HMMA.16816.F32 R56, R8.reuse, R16, R64 ;  /* 0x000000100838723c */ /* 0x042fe20000001840 */
[----:B------:R1:W-:Y:S07]  /*10f50*/  MUFU.EX2 R104, R2 ;  /* 0x0000000200687308 */ /* 0x0003ee0000000800 */
[C---:B------:R-:W-:Y:S01]  /*10f60*/  HMMA.16816.F32 R76, R8.reuse, R18, R76 ;  /* 0x00000012084c723c */ /* 0x040fe2000000184c */
[----:B------:R-:W3:Y:S07]  /*10f70*/  LDSM.16.MT88.4 R16, [R36+0x5000] ;  /* 0x005000002410783b */ /* 0x000eee0000004200 */
[----:B-----5:R-:W-:Y:S01]  /*10f80*/  HMMA.16816.F32 R72, R8, R12, R48 ;  /* 0x0000000c0848723c */ /* 0x020fe20000001830 */
[----:B-1----:R-:W-:-:S07]  /*10f90*/  FFMA.FTZ R2, R89, R0, -R5 ;  /* 0x0000000059027223 */ /* 0x002fce0000010805 */
[----:B------:R-:W-:Y:S01]  /*10fa0*/  HMMA.16816.F32 R20, R8, R14, R20 ;  /* 0x0000000e0814723c */ /* 0x000fe20000001814 */
[----:B------:R1:W5:Y:S01]  /*10fb0*/  MUFU.EX2 R103, R2 ;  /* 0x0000000200677308 */ /* 0x0003620000000800 */
[----:B------:R-:W5:Y:S01]  /*10fc0*/  LDSM.16.MT88.4 R12, [R109+0x5000] ;  /* 0x005000006d0c783b */ /* 0x000f620000004200 */
[----:B-1----:R-:W-:-:S06]  /*10fd0*/  FFMA.FTZ R2, R94, R0, -R3 ;  /* 0x000000005e027223 */ /* 0x002fcc0000010803 */
[----:B------:R1:W-:Y:S02]  /*10fe0*/  MUFU.EX2 R99, R2 ;  /* 0x0000000200637308 */ /* 0x0003e40000000800 */
[----:B-1----:R-:W-:-:S06]  /*10ff0*/  FFMA.FTZ R2, R95, R0, -R3 ;  /* 0x000000005f027223 */ /* 0x002fcc0000010803 */
[----:B------:R1:W5:Y:S02]  /*11000*/  MUFU.EX2 R100, R2 ;  /* 0x0000000200647308 */ /* 0x0003640000000800 */
[----:B-1----:R-:W-:-:S06]  /*11010*/  FFMA.FTZ R2, R90, R0, -R3 ;  /* 0x000000005a027223 */ /* 0x002fcc0000010803 */
[----:B------:R1:W-:Y:S01]  /*11020*/  MUFU.EX2 R98, R2 ;  /* 0x0000000200627308 */ /* 0x0003e20000000800 */
[----:B------:R-:W-:Y:S01]  /*11030*/  HMMA.16816.F32 R68, R8, R30, R68 ;  /* 0x0000001e0844723c */ /* 0x000fe20000001844 */
[----:B------:R-:W-:Y:S01]  /*11040*/  F2FP.F16.F32.PACK_AB R8, R113, R110 ;  /* 0x0000006e7108723e */ /* 0x000fe200000000ff */
[----:B-1----:R-:W-:-:S05]  /*11050*/  FFMA.FTZ R2, R91, R0, -R3 ;  /* 0x000000005b027223 */ /* 0x002fca0000010803 */
[----:B------:R1:W5:Y:S01]  /*11060*/  MUFU.EX2 R97, R2 ;  /* 0x0000000200617308 */ /* 0x0003620000000800 */
[----:B------:R-:W-:Y:S02]  /*11070*/  F2FP.F16.F32.PACK_AB R10, R112, R111 ;  /* 0x0000006f700a723e */ /* 0x000fe400000000ff */
[----:B------:R-:W-:Y:S02]  /*11080*/  F2FP.F16.F32.PACK_AB R9, R106, R108 ;  /* 0x0000006c6a09723e */ /* 0x000fe400000000ff */
[----:B------:R-:W-:Y:S01]  /*11090*/  F2FP.F16.F32.PACK_AB R11, R105, R107 ;  /* 0x0000006b690b723e */ /* 0x000fe200000000ff */
[----:B-1----:R-:W-:-:S04]  /*110a0*/  FFMA.FTZ R2, R86, R0, -R5 ;  /* 0x0000000056027223 */ /* 0x002fc80000010805 */
[----:B------:R1:W-:Y:S02]  /*110b0*/  MUFU.EX2 R93, R2 ;  /* 0x00000002005d7308 */ /* 0x0003e40000000800 */
[----:B--2---:R-:W-:Y:S01]  /*110c0*/  HMMA.16816.F32 R48, R8, R32, R52 ;  /* 0x000000200830723c */ /* 0x004fe20000001834 */
[----:B-1----:R-:W-:-:S05]  /*110d0*/  FFMA.FTZ R2, R87, R0, -R5 ;  /* 0x0000000057027223 */ /* 0x002fca0000010805 */
[----:B------:R1:W2:Y:S02]  /*110e0*/  MUFU.EX2 R96, R2 ;  /* 0x0000000200607308 */ /* 0x0002a40000000800 */
[C---:B----4-:R-:W-:Y:S01]  /*110f0*/  HMMA.16816.F32 R28, R8.reuse, R24, R44 ;  /* 0x00000018081c723c */ /* 0x050fe2000000182c */
[----:B------:R-:W4:Y:S07]  /*11100*/  LDSM.16.MT88.4 R44, [R36+0x5800] ;  /* 0x00580000242c783b */ /* 0x000f2e0000004200 */
[----:B---3--:R-:W-:Y:S01]  /*11110*/  HMMA.16816.F32 R52, R8, R16, R56 ;  /* 0x000000100834723c */ /* 0x008fe20000001838 */
[----:B-1----:R-:W-:-:S04]  /*11120*/  FFMA.FTZ R2, R216, R0, -R5 ;  /* 0x00000000d8027223 */ /* 0x002fc80000010805 */
[----:B------:R1:W-:Y:S03]  /*11130*/  MUFU.EX2 R95, R2 ;  /* 0x00000002005f7308 */ /* 0x0003e60000000800 */
[C---:B------:R-:W-:Y:S01]  /*11140*/  HMMA.16816.F32 R40, R8.reuse, R34, R40 ;  /* 0x000000220828723c */ /* 0x040fe20000001828 */
[----:B------:R-:W3:Y:S07]  /*11150*/  LDSM.16.MT88.4 R32, [R84+0xf800] ;  /* 0x00f800005420783b */ /* 0x000eee0000004200 */
[----:B------:R-:W-:Y:S01]  /*11160*/  HMMA.16816.F32 R56, R8, R18, R76 ;  /* 0x000000120838723c */ /* 0x000fe2000000184c */
[----:B-1----:R-:W-:-:S07]  /*11170*/  FFMA.FTZ R2, R218, R0, -R5 ;  /* 0x00000000da027223 */ /* 0x002fce0000010805 */
[C---:B-----5:R-:W-:Y:S01]  /*11180*/  HMMA.16816.F32 R72, R8.reuse, R12, R72 ;  /* 0x0000000c0848723c */ /* 0x060fe20000001848 */
[----:B------:R1:W5:Y:S07]  /*11190*/  MUFU.EX2 R94, R2 ;  /* 0x00000002005e7308 */ /* 0x00036e0000000800 */
[----:B------:R-:W-:Y:S01]  /*111a0*/  HMMA.16816.F32 R16, R8, R14, R20 ;  /* 0x0000000e0810723c */ /* 0x000fe20000001814 */
[----:B------:R-:W2:Y:S01]  /*111b0*/  LDSM.16.MT88.4 R12, [R109+0x5800] ;  /* 0x005800006d0c783b */ /* 0x000ea20000004200 */
[----:B------:R-:W-:Y:S01]  /*111c0*/  FFMA.FTZ R6, R4, R7, R85 ;  /* 0x0000000704067223 */ /* 0x000fe20000010055 */
[----:B-1----:R-:W-:-:S05]  /*111d0*/  FFMA.FTZ R2, R219, R0, -R3 ;  /* 0x00000000db027223 */ /* 0x002fca0000010803 */
[----:B------:R-:W-:Y:S01]  /*111e0*/  HMMA.16816.F32 R64, R8, R26, R68 ;  /* 0x0000001a0840723c */ /* 0x000fe20000001844 */
[----:B------:R-:W1:Y:S01]  /*111f0*/  LDSM.16.MT88.4 R24, [R168+0xf800] ;  /* 0x00f80000a818783b */ /* 0x000e620000004200 */
[----:B------:R4:W-:Y:S03]  /*11200*/  MUFU.EX2 R91, R2 ;  /* 0x00000002005b7308 */ /* 0x0009e60000000800 */
[----:B------:R-:W-:Y:S01]  /*11210*/  LDSM.16.MT88.4 R20, [R168+0x10000] ;  /* 0x01000000a814783b */ /* 0x000fe20000004200 */
[----:B----4-:R-:W-:-:S04]  /*11220*/  FFMA.FTZ R2, R232, R0, -R3 ;  /* 0x00000000e8027223 */ /* 0x010fc80000010803 */
[----:B------:R4:W5:Y:S02]  /*11230*/  MUFU.EX2 R92, R2 ;  /* 0x00000002005c7308 */ /* 0x0009640000000800 */
[----:B----4-:R-:W-:-:S06]  /*11240*/  FFMA.FTZ R2, R229, R0, -R3 ;  /* 0x00000000e5027223 */ /* 0x010fcc0000010803 */
[----:B------:R4:W-:Y:S02]  /*11250*/  MUFU.EX2 R90, R2 ;  /* 0x00000002005a7308 */ /* 0x0009e40000000800 */
[----:B----4-:R-:W-:-:S06]  /*11260*/  FFMA.FTZ R2, R220, R0, -R3 ;  /* 0x00000000dc027223 */ /* 0x010fcc0000010803 */
[----:B------:R4:W5:Y:S01]  /*11270*/  MUFU.EX2 R89, R2 ;  /* 0x0000000200597308 */ /* 0x0009620000000800 */
[----:B------:R-:W-:Y:S02]  /*11280*/  F2FP.F16.F32.PACK_AB R8, R102, R101 ;  /* 0x000000656608723e */ /* 0x000fe400000000ff */
[----:B------:R-:W-:Y:S02]  /*11290*/  F2FP.F16.F32.PACK_AB R10, R103, R104 ;  /* 0x00000068670a723e */ /* 0x000fe400000000ff */
[----:B------:R-:W-:Y:S01]  /*112a0*/  F2FP.F16.F32.PACK_AB R9, R100, R99 ;  /* 0x000000636409723e */ /* 0x000fe200000000ff */
[----:B----4-:R-:W-:-:S04]  /*112b0*/  FFMA.FTZ R2, R233, R0, -R5 ;  /* 0x00000000e9027223 */ /* 0x010fc80000010805 */
[----:B------:R4:W-:Y:S01]  /*112c0*/  MUFU.EX2 R87, R2 ;  /* 0x0000000200577308 */ /* 0x0009e20000000800 */
[----:B------:R-:W-:Y:S01]  /*112d0*/  F2FP.F16.F32.PACK_AB R11, R97, R98 ;  /* 0x00000062610b723e */ /* 0x000fe200000000ff */
[-CC-:B------:R-:W-:Y:S01]  /*112e0*/  FFMA.FTZ R4, R236, R0.reuse, -R5.reuse ;  /* 0x00000000ec047223 */ /* 0x180fe20000010805 */
[----:B----4-:R-:W-:-:S05]  /*112f0*/  FFMA.FTZ R2, R234, R0, -R5 ;  /* 0x00000000ea027223 */ /* 0x010fca0000010805 */
[----:B------:R4:W5:Y:S01]  /*11300*/  MUFU.EX2 R88, R2 ;  /* 0x0000000200587308 */ /* 0x0009620000000800 */
[----:B------:R-:W-:Y:S07]  /*11310*/  HMMA.16816.F32 R52, R8, R44, R52 ;  /* 0x0000002c0834723c */ /* 0x000fee0000001834 */
[----:B------:R2:W-:Y:S01]  /*11320*/  MUFU.EX2 R85, R4 ;  /* 0x0000000400557308 */ /* 0x0005e20000000800 */
[----:B----4-:R-:W-:-:S07]  /*11330*/  FFMA.FTZ R2, R235, R0, -R5 ;  /* 0x00000000eb027223 */ /* 0x010fce0000010805 */
[----:B------:R4:W5:Y:S01]  /*11340*/  MUFU.EX2 R86, R2 ;  /* 0x0000000200567308 */ /* 0x0009620000000800 */
[----:B---3--:R-:W-:Y:S01]  /*11350*/  HMMA.16816.F32 R48, R8, R32, R48 ;  /* 0x000000200830723c */ /* 0x008fe20000001830 */
[----:B--2---:R-:W-:-:S07]  /*11360*/  FADD.FTZ R4, R202, R6 ;  /* 0x00000006ca047221 */ /* 0x004fce0000010000 */
[----:B------:R-:W-:Y:S01]  /*11370*/  HMMA.16816.F32 R40, R8, R34, R40 ;  /* 0x000000220828723c */ /* 0x000fe20000001828 */
[----:B------:R-:W2:Y:S01]  /*11380*/  LDSM.16.MT88.4 R32, [R84+0x10000] ;  /* 0x010000005420783b */ /* 0x000ea20000004200 */
[----:B----4-:R-:W-:-:S06]  /*11390*/  FFMA.FTZ R2, R82, R37, R197 ;  /* 0x0000002552027223 */ /* 0x010fcc00000100c5 */
[----:B------:R-:W-:Y:S01]  /*113a0*/  HMMA.16816.F32 R44, R8, R46, R56 ;  /* 0x0000002e082c723c */ /* 0x000fe20000001838 */
[----:B------:R-:W-:Y:S01]  /*113b0*/  FADD.FTZ R2, R198, R2 ;  /* 0x00000002c6027221 */ /* 0x000fe20000010000 */
[----:B------:R-:W-:-:S06]  /*113c0*/  FADD.FTZ R4, R204, R4 ;  /* 0x00000004cc047221 */ /* 0x000fcc0000010000 */
[----:B------:R-:W-:Y:S01]  /*113d0*/  HMMA.16816.F32 R56, R8, R14, R16 ;  /* 0x0000000e0838723c */ /* 0x000fe20000001810 */
[----:B------:R-:W3:Y:S01]  /*113e0*/  LDSM.16.MT88.4 R16, [R36+0x6000] ;  /* 0x006000002410783b */ /* 0x000ee20000004200 */
        /* <DEDUP_REMOVED lines=20> */
[----:B------:R-:W-:Y:S02]  /*11530*/  F2FP.F16.F32.PACK_AB R8, R96, R93 ;  /* 0x0000005d6008723e */ /* 0x000fe400000000ff */
[----:B-----5:R-:W-:Y:S02]  /*11540*/  F2FP.F16.F32.PACK_AB R10, R94, R95 ;  /* 0x0000005f5e0a723e */ /* 0x020fe400000000ff */
[----:B------:R-:W-:Y:S02]  /*11550*/  F2FP.F16.F32.PACK_AB R9, R92, R91 ;  /* 0x0000005b5c09723e */ /* 0x000fe400000000ff */
[----:B------:R-:W-:Y:S01]  /*11560*/  F2FP.F16.F32.PACK_AB R11, R89, R90 ;  /* 0x0000005a590b723e */ /* 0x000fe200000000ff */
[----:B------:R-:W-:Y:S01]  /*11570*/  FADD.FTZ R4, R177, R4 ;  /* 0x00000004b1047221 */ /* 0x000fe20000010000 */
[----:B------:R-:W-:Y:S01]  /*11580*/  FADD.FTZ R7, R170, R2 ;  /* 0x00000002aa077221 */ /* 0x000fe20000010000 */
[----:B------:R-:W-:-:S02]  /*11590*/  FFMA.FTZ R2, R247, R0, -R5 ;  /* 0x00000000f7027223 */ /* 0x000fc40000010805 */
[----:B------:R-:W-:Y:S02]  /*115a0*/  FADD.FTZ R4, R175, R4 ;  /* 0x00000004af047221 */ /* 0x000fe40000010000 */
[----:B--2---:R-:W-:Y:S02]  /*115b0*/  HMMA.16816.F32 R76, R8, R32, R48 ;  /* 0x00000020084c723c */ /* 0x004fe40000001830 */
[----:B------:R-:W-:-:S06]  /*115c0*/  FADD.FTZ R4, R169, R4 ;  /* 0x00000004a9047221 */ /* 0x000fcc0000010000 */
[----:B------:R-:W-:Y:S01]  /*115d0*/  HMMA.16816.F32 R40, R8, R34, R40 ;  /* 0x000000220828723c */ /* 0x000fe20000001828 */
[----:B------:R-:W-:-:S07]  /*115e0*/  FADD.FTZ R4, R171, R4 ;  /* 0x00000004ab047221 */ /* 0x000fce0000010000 */
[C---:B---3--:R-:W-:Y:S08]  /*115f0*/  HMMA.16816.F32 R32, R8.reuse, R18, R44 ;  /* 0x000000120820723c */ /* 0x048ff0000000182c */
[----:B----4-:R-:W-:Y:S01]  /*11600*/  HMMA.16816.F32 R44, R8, R12, R72 ;  /* 0x0000000c082c723c */ /* 0x010fe20000001848 */
        /* <DEDUP_REMOVED lines=8> */
[----:B------:R-:W-:Y:S01]  /*11690*/  FFMA.FTZ R6, R237, R0, -R3 ;  /* 0x00000000ed067223 */ /* 0x000fe20000010803 */
[C---:B------:R-:W-:Y:S01]  /*116a0*/  HMMA.16816.F32 R68, R8.reuse, R22, R24 ;  /* 0x000000160844723c */ /* 0x040fe20000001818 */
[----:B------:R-:W-:Y:S02]  /*116b0*/  IMAD.MOV.U32 R180, RZ, RZ, R83 ;  /* 0x000000ffffb47224 */ /* 0x000fe400078e0053 */
[----:B------:R-:W-:Y:S01]  /*116c0*/  FADD.FTZ R2, R61, R2 ;  /* 0x000000023d027221 */ /* 0x000fe20000010000 */
[----:B------:R-:W1:Y:S01]  /*116d0*/  LDSM.16.MT88.4 R24, [R168+0x10800] ;  /* 0x01080000a818783b */ /* 0x000e620000004200 */
[----:B------:R-:W-:Y:S01]  /*116e0*/  FADD.FTZ R4, R163, R4 ;  /* 0x00000004a3047221 */ /* 0x000fe20000010000 */
[----:B------:R2:W-:Y:S01]  /*116f0*/  MUFU.EX2 R83, R6 ;  /* 0x0000000600537308 */ /* 0x0005e20000000800 */
[----:B------:R-:W-:Y:S01]  /*11700*/  FADD.FTZ R2, R159, R2 ;  /* 0x000000029f027221 */ /* 0x000fe20000010000 */
[----:B------:R-:W-:Y:S01]  /*11710*/  HMMA.16816.F32 R64, R8, R20, R28 ;  /* 0x000000140840723c */ /* 0x000fe2000000181c */
[----:B------:R-:W3:Y:S01]  /*11720*/  LDSM.16.MT88.4 R20, [R84+0x10800] ;  /* 0x010800005414783b */ /* 0x000ee20000004200 */
[----:B------:R-:W-:Y:S01]  /*11730*/  FADD.FTZ R4, R161, R4 ;  /* 0x00000004a1047221 */ /* 0x000fe20000010000 */
[----:B------:R-:W-:-:S05]  /*11740*/  FADD.FTZ R2, R38, R2 ;  /* 0x0000000226027221 */ /* 0x000fca0000010000 */
[C---:B------:R-:W-:Y:S01]  /*11750*/  HMMA.16816.F32 R52, R8.reuse, R16, R52 ;  /* 0x000000100834723c */ /* 0x040fe20000001834 */
[----:B------:R-:W4:Y:S01]  /*11760*/  LDSM.16.MT88.4 R16, [R36+0x6800] ;  /* 0x006800002410783b */ /* 0x000f220000004200 */
[-C--:B--2---:R-:W-:Y:S01]  /*11770*/  FFMA.FTZ R6, R238, R0.reuse, -R3 ;  /* 0x00000000ee067223 */ /* 0x084fe20000010803 */
[----:B------:R-:W-:Y:S01]  /*11780*/  FADD.FTZ R4, R160, R4 ;  /* 0x00000004a0047221 */ /* 0x000fe20000010000 */
[----:B------:R-:W-:Y:S01]  /*11790*/  FADD.FTZ R2, R158, R2 ;  /* 0x000000029e027221 */ /* 0x000fe20000010000 */
[----:B------:R-:W-:Y:S01]  /*117a0*/  IMAD.MOV.U32 R181, RZ, RZ, R81 ;  /* 0x000000ffffb57224 */ /* 0x000fe200078e0051 */
[----:B------:R2:W5:Y:S02]  /*117b0*/  MUFU.EX2 R82, R6 ;  /* 0x0000000600527308 */ /* 0x0005640000000800 */
[----:B------:R-:W-:Y:S01]  /*117c0*/  HMMA.16816.F32 R28, R8, R14, R56 ;  /* 0x0000000e081c723c */ /* 0x000fe20000001838 */
[----:B------:R-:W4:Y:S01]  /*117d0*/  LDSM.16.MT88.4 R12, [R109+0x6800] ;  /* 0x006800006d0c783b */ /* 0x000f220000004200 */
[----:B------:R-:W-:Y:S01]  /*117e0*/  FADD.FTZ R4, R154, R4 ;  /* 0x000000049a047221 */ /* 0x000fe20000010000 */
[----:B------:R-:W-:Y:S01]  /*117f0*/  FADD.FTZ R2, R39, R2 ;  /* 0x0000000227027221 */ /* 0x000fe20000010000 */
[----:B------:R-:W-:Y:S01]  /*11800*/  IMAD.MOV.U32 R183, RZ, RZ, R80 ;  /* 0x000000ffffb77224 */ /* 0x000fe200078e0050 */
[----:B------:R-:W-:Y:S01]  /*11810*/  LDSM.16.MT88.4 R160, [R168+0x11800] ;  /* 0x01180000a8a0783b */ /* 0x000fe20000004200 */
[----:B------:R-:W-:Y:S01]  /*11820*/  FADD.FTZ R4, R157, R4 ;  /* 0x000000049d047221 */ /* 0x000fe20000010000 */
[----:B--2---:R-:W-:-:S04]  /*11830*/  FFMA.FTZ R6, R242, R0, -R3 ;  /* 0x00000000f2067223 */ /* 0x004fc80000010803 */
[----:B------:R2:W-:Y:S01]  /*11840*/  MUFU.EX2 R81, R6 ;  /* 0x0000000600517308 */ /* 0x0005e20000000800 */
[----:B------:R-:W-:Y:S01]  /*11850*/  FADD.FTZ R2, R153, R2 ;  /* 0x0000000299027221 */ /* 0x000fe20000010000 */
[----:B------:R-:W-:-:S03]  /*11860*/  FADD.FTZ R4, R156, R4 ;  /* 0x000000049c047221 */ /* 0x000fc60000010000 */
[----:B------:R-:W-:Y:S01]  /*11870*/  FADD.FTZ R2, R152, R2 ;  /* 0x0000000298027221 */ /* 0x000fe20000010000 */
[----:B--2---:R-:W-:-:S04]  /*11880*/  FFMA.FTZ R6, R240, R0, -R3 ;  /* 0x00000000f0067223 */ /* 0x004fc80000010803 */
[----:B------:R2:W1:Y:S01]  /*11890*/  MUFU.EX2 R80, R6 ;  /* 0x0000000600507308 */ /* 0x0004620000000800 */
[----:B------:R-:W-:Y:S01]  /*118a0*/  FADD.FTZ R4, R155, R4 ;  /* 0x000000049b047221 */ /* 0x000fe20000010000 */
[----:B------:R-:W-:Y:S01]  /*118b0*/  FADD.FTZ R2, R151, R2 ;  /* 0x0000000297027221 */ /* 0x000fe20000010000 */
[----:B------:R-:W-:Y:S01]  /*118c0*/  F2FP.F16.F32.PACK_AB R8, R88, R87 ;  /* 0x000000575808723e */ /* 0x000fe200000000ff */
[----:B------:R-:W-:Y:S01]  /*118d0*/  LDSM.16.MT88.4 R152, [R84+0x11800] ;  /* 0x011800005498783b */ /* 0x000fe20000004200 */
[----:B------:R-:W-:Y:S01]  /*118e0*/  FADD.FTZ R4, R147, R4 ;  /* 0x0000000493047221 */ /* 0x000fe20000010000 */
[----:B------:R-:W-:Y:S01]  /*118f0*/  FADD.FTZ R2, R145, R2 ;  /* 0x0000000291027221 */ /* 0x000fe20000010000 */
[----:B------:R-:W-:Y:S02]  /*11900*/  F2FP.F16.F32.PACK_AB R10, R85, R86 ;  /* 0x00000056550a723e */ /* 0x000fe400000000ff */
[----:B------:R-:W-:Y:S01]  /*11910*/  FADD.FTZ R4, R150, R4 ;  /* 0x0000000496047221 */ /* 0x000fe20000010000 */
[----:B--2---:R-:W-:-:S04]  /*11920*/  FFMA.FTZ R6, R241, R0, -R5 ;  /* 0x00000000f1067223 */ /* 0x004fc80000010805 */
[----:B------:R2:W4:Y:S01]  /*11930*/  MUFU.EX2 R63, R6 ;  /* 0x00000006003f7308 */ /* 0x0005220000000800 */
[----:B-----5:R-:W-:Y:S01]  /*11940*/  F2FP.F16.F32.PACK_AB R9, R82, R83 ;  /* 0x000000535209723e */ /* 0x020fe200000000ff */
[----:B------:R-:W-:Y:S01]  /*11950*/  FADD.FTZ R2, R146, R2 ;  /* 0x0000000292027221 */ /* 0x000fe20000010000 */
[----:B-1----:R-:W-:Y:S01]  /*11960*/  F2FP.F16.F32.PACK_AB R11, R80, R81 ;  /* 0x00000051500b723e */ /* 0x002fe200000000ff */
[----:B------:R-:W-:Y:S02]  /*11970*/  FADD.FTZ R4, R149, R4 ;  /* 0x0000000495047221 */ /* 0x000fe40000010000 */
[----:B------:R-:W-:Y:S01]  /*11980*/  FADD.FTZ R2, R144, R2 ;  /* 0x0000000290027221 */ /* 0x000fe20000010000 */
[----:B--2---:R-:W-:-:S03]  /*11990*/  FFMA.FTZ R6, R245, R0, -R5 ;  /* 0x00000000f5067223 */ /* 0x004fc60000010805 */
[----:B------:R-:W-:Y:S01]  /*119a0*/  HMMA.16816.F32 R56, R8, R24, R64 ;  /* 0x000000180838723c */ /* 0x000fe20000001840 */
[----:B------:R-:W-:Y:S01]  /*119b0*/  FADD.FTZ R4, R148, R4 ;  /* 0x0000000494047221 */ /* 0x000fe20000010000 */
[----:B------:R-:W-:Y:S01]  /*119c0*/  LDSM.16.MT88.4 R144, [R36+0x7800] ;  /* 0x007800002490783b */ /* 0x000fe20000004200 */
[----:B------:R1:W-:Y:S01]  /*119d0*/  MUFU.EX2 R62, R6 ;  /* 0x00000006003e7308 */ /* 0x0003e20000000800 */
[----:B------:R-:W-:Y:S01]  /*119e0*/  FADD.FTZ R2, R143, R2 ;  /* 0x000000028f027221 */ /* 0x000fe20000010000 */
[----:B------:R-:W-:-:S03]  /*119f0*/  FADD.FTZ R4, R140, R4 ;  /* 0x000000048c047221 */ /* 0x000fc60000010000 */
[----:B------:R-:W-:Y:S01]  /*11a00*/  HMMA.16816.F32 R48, R8, R26, R68 ;  /* 0x0000001a0830723c */ /* 0x000fe20000001844 */
[----:B------:R-:W-:Y:S01]  /*11a10*/  FADD.FTZ R2, R138, R2 ;  /* 0x000000028a027221 */ /* 0x000fe20000010000 */
[----:B-1----:R-:W-:-:S06]  /*11a20*/  FFMA.FTZ R6, R213, R0, -R5 ;  /* 0x00000000d5067223 */ /* 0x002fcc0000010805 */
[C---:B---3--:R-:W-:Y:S01]  /*11a30*/  HMMA.16816.F32 R64, R8.reuse, R22, R40 ;  /* 0x000000160840723c */ /* 0x048fe20000001828 */
[----:B------:R1:W2:Y:S07]  /*11a40*/  MUFU.EX2 R61, R6 ;  /* 0x00000006003d7308 */ /* 0x0002ae0000000800 */
[----:B----4-:R-:W-:Y:S01]  /*11a50*/  HMMA.16816.F32 R24, R8, R16, R52 ;  /* 0x000000100818723c */ /* 0x010fe20000001834 */
[----:B------:R-:W-:-:S07]  /*11a60*/  FADD.FTZ R4, R142, R4 ;  /* 0x000000048e047221 */ /* 0x000fce0000010000 */
[----:B------:R-:W-:Y:S01]  /*11a70*/  HMMA.16816.F32 R40, R8, R18, R32 ;  /* 0x000000120828723c */ /* 0x000fe20000001820 */
[----:B------:R-:W3:Y:S01]  /*11a80*/  LDSM.16.MT88.4 R16, [R84+0x11000] ;  /* 0x011000005410783b */ /* 0x000ee20000004200 */
[----:B-1----:R-:W-:-:S04]  /*11a90*/  FFMA.FTZ R6, R248, R0, -R3 ;  /* 0x00000000f8067223 */ /* 0x002fc80000010803 */
[----:B------:R1:W-:Y:S01]  /*11aa0*/  MUFU.EX2 R38, R6 ;  /* 0x0000000600267308 */ /* 0x0003e20000000800 */
[----:B------:R-:W-:Y:S01]  /*11ab0*/  FADD.FTZ R2, R137, R2 ;  /* 0x0000000289027221 */ /* 0x000fe20000010000 */
[----:B------:R-:W-:Y:S01]  /*11ac0*/  HMMA.16816.F32 R44, R8, R12, R44 ;  /* 0x0000000c082c723c */ /* 0x000fe2000000182c */
[----:B------:R-:W-:Y:S02]  /*11ad0*/  FADD.FTZ R4, R141, R4 ;  /* 0x000000048d047221 */ /* 0x000fe40000010000 */
[----:B------:R-:W-:-:S05]  /*11ae0*/  FADD.FTZ R2, R136, R2 ;  /* 0x0000000288027221 */ /* 0x000fca0000010000 */
[----:B------:R-:W-:Y:S01]  /*11af0*/  HMMA.16816.F32 R28, R8, R14, R28 ;  /* 0x0000000e081c723c */ /* 0x000fe2000000181c */
[----:B------:R-:W4:Y:S01]  /*11b00*/  LDSM.16.MT88.4 R12, [R36+0x7000] ;  /* 0x00700000240c783b */ /* 0x000f220000004200 */
[----:B-1----:R-:W-:-:S04]  /*11b10*/  FFMA.FTZ R6, R239, R0, -R3 ;  /* 0x00000000ef067223 */ /* 0x002fc80000010803 */
[----:B------:R1:W5:Y:S01]  /*11b20*/  MUFU.EX2 R39, R6 ;  /* 0x0000000600277308 */ /* 0x0003620000000800 */
        /* <DEDUP_REMOVED lines=9> */
[----:B-1----:R-:W-:Y:S01]  /*11bc0*/  FFMA.FTZ R6, R246, R0, -R3 ;  /* 0x00000000f6067223 */ /* 0x002fe20000010803 */
[----:B------:R-:W-:Y:S01]  /*11bd0*/  F2FP.F16.F32.PACK_AB R8, R63, R72 ;  /* 0x000000483f08723e */ /* 0x000fe200000000ff */
[----:B------:R-:W1:Y:S02]  /*11be0*/  LDSM.16.MT88.4 R20, [R168+0x11000] ;  /* 0x01100000a814783b */ /* 0x000e640000004200 */
[----:B------:R3:W4:Y:S01]  /*11bf0*/  MUFU.EX2 R35, R6 ;  /* 0x0000000600237308 */ /* 0x0007220000000800 */
[----:B------:R-:W-:Y:S01]  /*11c00*/  FADD.FTZ R4, R131, R4 ;  /* 0x0000000483047221 */ /* 0x000fe20000010000 */
[----:B------:R-:W-:-:S03]  /*11c10*/  FADD.FTZ R2, R126, R2 ;  /* 0x000000027e027221 */ /* 0x000fc60000010000 */
[----:B------:R-:W-:Y:S01]  /*11c20*/  FADD.FTZ R4, R129, R4 ;  /* 0x0000000481047221 */ /* 0x000fe20000010000 */
[----:B------:R-:W-:Y:S01]  /*11c30*/  FADD.FTZ R2, R125, R2 ;  /* 0x000000027d027221 */ /* 0x000fe20000010000 */
[----:B--2---:R-:W-:Y:S02]  /*11c40*/  F2FP.F16.F32.PACK_AB R10, R61, R62 ;  /* 0x0000003e3d0a723e */ /* 0x004fe400000000ff */
[----:B-----5:R-:W-:Y:S01]  /*11c50*/  F2FP.F16.F32.PACK_AB R9, R39, R38 ;  /* 0x000000262709723e */ /* 0x020fe200000000ff */
[----:B------:R-:W-:Y:S01]  /*11c60*/  FADD.FTZ R4, R118, R4 ;  /* 0x0000000476047221 */ /* 0x000fe20000010000 */
[----:B---3--:R-:W-:Y:S01]  /*11c70*/  FFMA.FTZ R6, R249, R0, -R5 ;  /* 0x00000000f9067223 */ /* 0x008fe20000010805 */
[----:B----4-:R-:W-:-:S03]  /*11c80*/  F2FP.F16.F32.PACK_AB R11, R35, R37 ;  /* 0x00000025230b723e */ /* 0x010fc600000000ff */
[----:B------:R2:W3:Y:S01]  /*11c90*/  MUFU.EX2 R34, R6 ;  /* 0x0000000600227308 */ /* 0x0004e20000000800 */
[----:B------:R-:W-:Y:S01]  /*11ca0*/  FADD.FTZ R2, R117, R2 ;  /* 0x0000000275027221 */ /* 0x000fe20000010000 */
[----:B------:R-:W-:-:S03]  /*11cb0*/  FADD.FTZ R4, R121, R4 ;  /* 0x0000000479047221 */ /* 0x000fc60000010000 */
[----:B------:R-:W-:Y:S01]  /*11cc0*/  FADD.FTZ R2, R116, R2 ;  /* 0x0000000274027221 */ /* 0x000fe20000010000 */
[----:B------:R-:W-:Y:S01]  /*11cd0*/  HMMA.16816.F32 R68, R8, R16, R68 ;  /* 0x000000100844723c */ /* 0x000fe20000001844 */
[----:B------:R-:W-:Y:S01]  /*11ce0*/  FADD.FTZ R4, R120, R4 ;  /* 0x0000000478047221 */ /* 0x000fe20000010000 */
[----:B--2---:R-:W-:-:S04]  /*11cf0*/  FFMA.FTZ R6, R214, R0, -R5 ;  /* 0x00000000d6067223 */ /* 0x004fc80000010805 */
[----:B------:R2:W-:Y:S01]  /*11d00*/  MUFU.EX2 R33, R6 ;  /* 0x0000000600217308 */ /* 0x0005e20000000800 */
[----:B------:R-:W-:Y:S01]  /*11d10*/  FADD.FTZ R2, R115, R2 ;  /* 0x0000000273027221 */ /* 0x000fe20000010000 */
[----:B------:R-:W-:-:S03]  /*11d20*/  FADD.FTZ R4, R119, R4 ;  /* 0x0000000477047221 */ /* 0x000fc60000010000 */
        /* <DEDUP_REMOVED lines=9> */
[----:B------:R2:W4:Y:S02]  /*11dc0*/  MUFU.EX2 R16, R5 ;  /* 0x0000000500107308 */ /* 0x0005240000000800 */
[----:B--2---:R-:W-:-:S06]  /*11dd0*/  FFMA.FTZ R5, R251, R0, -R3 ;  /* 0x00000000fb057223 */ /* 0x004fcc0000010803 */
[----:B------:R2:W-:Y:S02]  /*11de0*/  MUFU.EX2 R13, R5 ;  /* 0x00000005000d7308 */ /* 0x0005e40000000800 */
        /* <DEDUP_REMOVED lines=47> */
[----:B---3--:R-:W-:Y:S01]  /*120e0*/  FADD.FTZ R2, R34, R2 ;  /* 0x0000000222027221 */ /* 0x008fe20000010000 */
[----:B------:R-:W-:Y:S02]  /*120f0*/  ISETP.GT.AND P0, PT, R244, R180, PT ;  /* 0x000000b4f400720c */ /* 0x000fe40003f04270 */
[----:B----4-:R-:W-:Y:S01]  /*12100*/  FADD.FTZ R0, R16, R0 ;  /* 0x0000000010007221 */ /* 0x010fe20000010000 */
[C---:B------:R-:W-:Y:S01]  /*12110*/  F2FP.F16.F32.PACK_AB R136, R33.reuse, R34 ;  /* 0x000000222188723e */ /* 0x040fe200000000ff */
[----:B------:R-:W-:Y:S01]  /*12120*/  FADD.FTZ R2, R33, R2 ;  /* 0x0000000221027221 */ /* 0x000fe20000010000 */
[----:B--2---:R-:W-:Y:S01]  /*12130*/  F2FP.F16.F32.PACK_AB R138, R17, R32 ;  /* 0x00000020118a723e */ /* 0x004fe200000000ff */
        /* <DEDUP_REMOVED lines=13> */
[----:B------:R-:W-:Y:S01]  /*12210*/  HMMA.16816.F32 R28, R8, R22, R28 ;  /* 0x00000016081c723c */ /* 0x000fe2000000181c */
[----:B------:R1:W-:Y:S01]  /*12220*/  @P0 STL [R1], R0 ;  /* 0x0000000001000387 */ /* 0x0003e20000100800 */
[----:B------:R-:W-:-:S02]  /*12230*/  IMAD.MOV.U32 R38, RZ, RZ, R122 ;  /* 0x000000ffff267224 */ /* 0x000fc400078e007a */
[----:B------:R-:W-:-:S04]  /*12240*/  IMAD.MOV.U32 R37, RZ, RZ, R124 ;  /* 0x000000ffff257224 */ /* 0x000fc800078e007c */
        /* <DEDUP_REMOVED lines=12> */
.L_x_7230:
[----:B------:R-:W-:-:S05]  /*12310*/  IADD3 R0, PT, PT, R125, -0x1, RZ ;  /* 0xffffffff7d007810 */ /* 0x000fca0007ffe0ff */
[----:B------:R1:W-:Y:S02]  /*12320*/  STL [R1], R0 ;  /* 0x0000000001007387 */ /* 0x0003e40000100800 */
.L_x_7239:
[----:B------:R-:W-:Y:S05]  /*12330*/  BSYNC B2 ;  /* 0x0000000000027941 */ /* 0x000fea0003800000 */
.L_x_7229:
        /* <DEDUP_REMOVED lines=11> */
.L_x_7247:
        /* <DEDUP_REMOVED lines=87> */
.L_x_7242:
[----:B------:R-:W-:Y:S05]  /*12960*/  BSYNC.RECONVERGENT B0 ;  /* 0x0000000000007941 */ /* 0x000fea0003800200 */
.L_x_7241:
[----:B------:R-:W3:Y:S01]  /*12970*/  LDL R3, [R1+0x18] ;  /* 0x0000180001037983 */ /* 0x000ee20000100800 */
[----:B------:R-:W4:Y:S01]  /*12980*/  S2UR UR6, SR_CgaCtaId ;  /* 0x00000000000679c3 */ /* 0x000f220000008800 */
[-C--:B------:R-:W-:Y:S01]  /*12990*/  IADD3 R8, P0, PT, R230, R16.reuse, RZ ;  /* 0x00000010e6087210 */ /* 0x080fe20007f1e0ff */
[----:B------:R-:W-:Y:S02]  /*129a0*/  UMOV UR7, 0x400 ;  /* 0x0000040000077882 */ /* 0x000fe40000000000 */
[----:B--2---:R-:W2:Y:S01]  /*129b0*/  LDL R0, [R1+0x44] ;  /* 0x0000440001007983 */ /* 0x004ea20000100800 */
[----:B------:R-:W-:Y:S01]  /*129c0*/  MOV R10, R16 ;  /* 0x00000010000a7202 */ /* 0x000fe20000000f00 */
[----:B------:R-:W-:Y:S01]  /*129d0*/  IMAD.MOV.U32 R220, RZ, RZ, 0x20 ;  /* 0x00000020ffdc7424 */ /* 0x000fe200078e00ff */
[----:B------:R-:W-:Y:S01]  /*129e0*/  LOP3.LUT P1, RZ, R221, 0x4, RZ, 0xc0, !PT ;  /* 0x00000004ddff7812 */ /* 0x000fe2000782c0ff */
[----:B------:R-:W-:Y:S01]  /*129f0*/  BSSY.RECONVERGENT B1, `(.L_x_7243) ;  /* 0x00001a0000017945 */ /* 0x000fe20003800200 */
[----:B--2---:R-:W-:Y:S01]  /*12a00*/  LOP3.LUT R0, R0, 0x38, R221, 0xf8, !PT ;  /* 0x0000003800007812 */ /* 0x004fe200078ef8dd */
[--C-:B---3--:R-:W-:Y:S01]  /*12a10*/  IMAD.X R9, R231, 0x1, R3.reuse, P0 ;  /* 0x00000001e7097824 */ /* 0x108fe200000e0603 */
[-C--:B-1----:R-:W-:Y:S01]  /*12a20*/  IADD3 R6, P0, PT, R8, R230.reuse, RZ ;  /* 0x000000e608067210 */ /* 0x082fe20007f1e0ff */
[----:B----4-:R-:W-:Y:S01]  /*12a30*/  ULEA UR6, UR6, UR7, 0x18 ;  /* 0x0000000706067291 */ /* 0x010fe2000f8ec0ff */
[--C-:B------:R-:W-:Y:S01]  /*12a40*/  LOP3.LUT R0, R0, 0x38, R222.reuse, 0x78, !PT ;  /* 0x0000003800007812 */ /* 0x100fe200078e78de */
[----:B------:R-:W-:Y:S02]  /*12a50*/  IMAD.MOV.U32 R11, RZ, RZ, R3 ;  /* 0x000000ffff0b7224 */ /* 0x000fe400078e0003 */
[--C-:B------:R-:W-:Y:S01]  /*12a60*/  IMAD.X R7, R9, 0x1, R231.reuse, P0 ;  /* 0x0000000109077824 */ /* 0x100fe200000e06e7 */
[-C--:B------:R-:W-:Y:S01]  /*12a70*/  IADD3 R4, P0, PT, R6, R230.reuse, RZ ;  /* 0x000000e606047210 */ /* 0x080fe20007f1e0ff */
[----:B------:R-:W-:Y:S01]  /*12a80*/  IMAD.U32 R224, RZ, RZ, UR6 ;  /* 0x00000006ffe07e24 */ /* 0x000fe2000f8e00ff */
[----:B------:R-:W-:Y:S03]  /*12a90*/  LOP3.LUT R0, R0, 0x1e00, R222, 0xf8, !PT ;  /* 0x00001e0000007812 */ /* 0x000fe600078ef8de */
[--C-:B------:R-:W-:Y:S01]  /*12aa0*/  IMAD.X R5, R7, 0x1, R231.reuse, P0 ;  /* 0x0000000107057824 */ /* 0x100fe200000e06e7 */
        /* <DEDUP_REMOVED lines=12> */
[----:B------:R2:W-:Y:S01]  /*12b70*/  LDGSTS.E.BYPASS.LTC128B.128 [R229+0xa800], desc[UR4][R8.64] ;  /* 0x0a80000008e57fae */ /* 0x0005e2000b981a04 */
[--C-:B------:R-:W-:Y:S02]  /*12b80*/  IMAD.IADD R208, R223, 0x1, R0.reuse ;  /* 0x00000001dfd07824 */ /* 0x100fe400078e0200 */
[----:B------:R-:W-:Y:S02]  /*12b90*/  IMAD.IADD R0, R133, 0x1, R0 ;  /* 0x0000000185007824 */ /* 0x000fe400078e0200 */
[----:B------:R3:W-:Y:S01]  /*12ba0*/  LDGSTS.E.BYPASS.LTC128B.128 [R229+0xb000], desc[UR4][R6.64] ;  /* 0x0b00000006e57fae */ /* 0x0007e2000b981a04 */
[--C-:B------:R-:W-:Y:S01]  /*12bb0*/  IMAD.X R19, R13, 0x1, R231.reuse, P0 ;  /* 0x000000010d137824 */ /* 0x100fe200000e06e7 */
[-C--:B------:R-:W-:Y:S03]  /*12bc0*/  IADD3 R22, P0, PT, R18, R230.reuse, RZ ;  /* 0x000000e612167210 */ /* 0x080fe60007f1e0ff */
[----:B------:R4:W-:Y:S02]  /*12bd0*/  LDGSTS.E.BYPASS.LTC128B.128 [R229+0xb800], desc[UR4][R4.64] ;  /* 0x0b80000004e57fae */ /* 0x0009e4000b981a04 */
[--C-:B------:R-:W-:Y:S01]  /*12be0*/  IMAD.X R23, R19, 0x1, R231.reuse, P0 ;  /* 0x0000000113177824 */ /* 0x100fe200000e06e7 */
[-C--:B------:R-:W-:Y:S02]  /*12bf0*/  IADD3 R20, P0, PT, R22, R230.reuse, RZ ;  /* 0x000000e616147210 */ /* 0x080fe40007f1e0ff */
[----:B------:R-:W-:Y:S03]  /*12c00*/  LDGSTS.E.BYPASS.LTC128B.128 [R229+0xc000], desc[UR4][R14.64] ;  /* 0x0c0000000ee57fae */ /* 0x000fe6000b981a04 */
[--C-:B------:R-:W-:Y:S02]  /*12c10*/  IMAD.X R21, R23, 0x1, R231.reuse, P0 ;  /* 0x0000000117157824 */ /* 0x100fe400000e06e7 */
        /* <DEDUP_REMOVED lines=15> */
[-C--:B---3--:R-:W-:Y:S04]  /*12d10*/  IADD3 R6, P0, PT, R8, R230.reuse, RZ ;  /* 0x000000e608067210 */ /* 0x088fe80007f1e0ff */
        /* <DEDUP_REMOVED lines=8> */
[----:B------:R-:W-:Y:S04]  /*12da0*/  LOP3.LUT P0, RZ, R221, 0x2, RZ, 0xc0, !PT ;  /* 0x00000002ddff7812 */ /* 0x000fe8000780c0ff */
        /* <DEDUP_REMOVED lines=181> */
[C---:B---3--:R-:W-:Y:S05]  /*13900*/  HMMA.16816.F32 R36, R208.reuse, R168, R36 ;  /* 0x000000a8d024723c */ /* 0x048fea0000001824 */
[----:B------:R-:W-:Y:S03]  /*13910*/  LOP3.LUT R168, R222, 0x38, RZ, 0xc0, !PT ;  /* 0x00000038dea87812 */ /* 0x000fe600078ec0ff */
        /* <DEDUP_REMOVED lines=82> */
[----:B------:R-:W2:Y:S01]  /*13e40*/  LD.E.64 R172, desc[UR4][R134.64+0x38] ;  /* 0x0000380486ac7980 */ /* 0x000ea2000c101b00 */
[----:B------:R-:W-:Y:S03]  /*13e50*/  LOP3.LUT R3, RZ, R169, RZ, 0x33, !PT ;  /* 0x000000a9ff037212 */ /* 0x000fe600078e33ff */
[----:B------:R-:W-:Y:S05]  /*13e60*/  @P5 IADD3 R170, PT, PT, R170, 0x1, RZ ;  /* 0x00000001aaaa5810 */ /* 0x000fea0007ffe0ff */
        /* <DEDUP_REMOVED lines=29> */
.L_x_7246:
[----:B------:R-:W-:Y:S05]  /*14040*/  BSYNC.RECONVERGENT B0 ;  /* 0x0000000000007941 */ /* 0x000fea0003800200 */
.L_x_7245:
[----:B------:R-:W3:Y:S01]  /*14050*/  LDL R3, [R1+0x2c] ;  /* 0x00002c0001037983 */ /* 0x000ee20000100800 */
[----:B------:R-:W-:Y:S01]  /*14060*/  IADD3 R172, P0, PT, R0, R180, RZ ;  /* 0x000000b400ac7210 */ /* 0x000fe20007f1e0ff */
[----:B------:R-:W-:Y:S02]  /*14070*/  IMAD.MOV.U32 R174, RZ, RZ, R180 ;  /* 0x000000ffffae7224 */ /* 0x000fe400078e00b4 */
[----:B------:R-:W4:Y:S01]  /*14080*/  LDL R169, [R1+0x10] ;  /* 0x0000100001a97983 */ /* 0x000f220000100800 */
[-C--:B------:R-:W-:Y:S01]  /*14090*/  IADD3 R170, P3, PT, R172, R0.reuse, RZ ;  /* 0x00000000acaa7210 */ /* 0x080fe20007f7e0ff */
[----:B----4-:R-:W-:Y:S01]  /*140a0*/  IMAD.MOV.U32 R175, RZ, RZ, R169 ;  /* 0x000000ffffaf7224 */ /* 0x010fe200078e00a9 */
[----:B---3--:R-:W-:Y:S04]  /*140b0*/  SHF.L.U64.HI R3, R233, 0x5, R3 ;  /* 0x00000005e9037819 */ /* 0x008fe80000010203 */
        /* <DEDUP_REMOVED lines=10> */
[----:B------:R5:W-:Y:S01]  /*14160*/  LDGSTS.E.BYPASS.LTC128B.128 [R229+0x3000], desc[UR4][R170.64] ;  /* 0x03000000aae57fae */ /* 0x000be2000b981a04 */
[-C--:B--2---:R-:W-:Y:S02]  /*14170*/  IADD3 R180, P0, PT, R178, R0.reuse, RZ ;  /* 0x00000000b2b47210 */ /* 0x084fe40007f1e0ff */
[--C-:B------:R-:W-:Y:S01]  /*14180*/  IMAD.X R179, R177, 0x1, R3.reuse, P3 ;  /* 0x00000001b1b37824 */ /* 0x100fe200018e0603 */
[----:B------:R-:W-:Y:S03]  /*14190*/  LDGSTS.E.BYPASS.LTC128B.128 [R229+0x3800], desc[UR4][R176.64] ;  /* 0x03800000b0e57fae */ /* 0x000fe6000b981a04 */
[--C-:B------:R-:W-:Y:S01]  /*141a0*/  IMAD.X R181, R179, 0x1, R3.reuse, P0 ;  /* 0x00000001b3b57824 */ /* 0x100fe200000e0603 */
[----:B------:R2:W-:Y:S04]  /*141b0*/  LDGSTS.E.BYPASS.LTC128B.128 [R229+0x4000], desc[UR4][R178.64] ;  /* 0x04000000b2e57fae */ /* 0x0005e8000b981a04 */
[----:B------:R1:W-:Y:S01]  /*141c0*/  LDGSTS.E.BYPASS.LTC128B.128 [R229+0x4800], desc[UR4][R180.64] ;  /* 0x04800000b4e57fae */ /* 0x0003e2000b981a04 */
[-C--:B---3--:R-:W-:Y:S05]  /*141d0*/  IADD3 R174, P3, PT, R180, R0.reuse, RZ ;  /* 0x00000000b4ae7210 */ /* 0x088fea0007f7e0ff */
[--C-:B------:R-:W-:Y:S01]  /*141e0*/  IMAD.X R175, R181, 0x1, R3.reuse, P3 ;  /* 0x00000001b5af7824 */ /* 0x100fe200018e0603 */
[-C--:B----4-:R-:W-:Y:S04]  /*141f0*/  IADD3 R172, P0, PT, R174, R0.reuse, RZ ;  /* 0x00000000aeac7210 */ /* 0x090fe80007f1e0ff */
[----:B------:R3:W-:Y:S01]  /*14200*/  LDGSTS.E.BYPASS.LTC128B.128 [R229+0x5000], desc[UR4][R174.64] ;  /* 0x05000000aee57fae */ /* 0x0007e2000b981a04 */
[--C-:B------:R-:W-:Y:S01]  /*14210*/  IMAD.X R173, R175, 0x1, R3.reuse, P0 ;  /* 0x00000001afad7824 */ /* 0x100fe200000e0603 */
[-C--:B-----5:R-:W-:Y:S04]  /*14220*/  IADD3 R170, P3, PT, R172, R0.reuse, RZ ;  /* 0x00000000acaa7210 */ /* 0x0a0fe80007f7e0ff */
[----:B------:R4:W-:Y:S01]  /*14230*/  LDGSTS.E.BYPASS.LTC128B.128 [R229+0x5800], desc[UR4][R172.64] ;  /* 0x05800000ace57fae */ /* 0x0009e2000b981a04 */
[-C--:B------:R-:W-:Y:S02]  /*14240*/  IADD3.X R171, PT, PT, R173, R3.reuse, RZ, P3, !PT ;  /* 0x00000003adab7210 */ /* 0x080fe40001ffe4ff */
[-C--:B--2---:R-:W-:Y:S03]  /*14250*/  IADD3 R178, P0, PT, R170, R0.reuse, RZ ;  /* 0x00000000aab27210 */ /* 0x084fe60007f1e0ff */
[----:B------:R2:W-:Y:S01]  /*14260*/  LDGSTS.E.BYPASS.LTC128B.128 [R229+0x6000], desc[UR4][R170.64] ;  /* 0x06000000aae57fae */ /* 0x0005e2000b981a04 */
[-C--:B-1----:R-:W-:Y:S01]  /*14270*/  IADD3 R180, P3, PT, R178, R0.reuse, RZ ;  /* 0x00000000b2b47210 */ /* 0x082fe20007f7e0ff */
[--C-:B------:R-:W-:Y:S03]  /*14280*/  IMAD.X R179, R171, 0x1, R3.reuse, P0 ;  /* 0x00000001abb37824 */ /* 0x100fe600000e0603 */
[-C--:B------:R-:W-:Y:S01]  /*14290*/  IADD3 R176, P0, PT, R180, R0.reuse, RZ ;  /* 0x00000000b4b07210 */ /* 0x080fe20007f1e0ff */
[--C-:B------:R-:W-:Y:S01]  /*142a0*/  IMAD.X R181, R179, 0x1, R3.reuse, P3 ;  /* 0x00000001b3b57824 */ /* 0x100fe200018e0603 */
[----:B------:R1:W-:Y:S03]  /*142b0*/  LDGSTS.E.BYPASS.LTC128B.128 [R229+0x6800], desc[UR4][R178.64] ;  /* 0x06800000b2e57fae */ /* 0x0003e6000b981a04 */
[--C-:B------:R-:W-:Y:S01]  /*142c0*/  IMAD.X R177, R181, 0x1, R3.reuse, P0 ;  /* 0x00000001b5b17824 */ /* 0x100fe200000e0603 */
[----:B------:R1:W-:Y:S04]  /*142d0*/  LDGSTS.E.BYPASS.LTC128B.128 [R229+0x7000], desc[UR4][R180.64] ;  /* 0x07000000b4e57fae */ /* 0x0003e8000b981a04 */
[----:B------:R1:W-:Y:S01]  /*142e0*/  LDGSTS.E.BYPASS.LTC128B.128 [R229+0x7800], desc[UR4][R176.64] ;  /* 0x07800000b0e57fae */ /* 0x0003e2000b981a04 */
[-C--:B---3--:R-:W-:Y:S05]  /*142f0*/  IADD3 R174, P3, PT, R176, R0.reuse, RZ ;  /* 0x00000000b0ae7210 */ /* 0x088fea0007f7e0ff */
[--C-:B------:R-:W-:Y:S01]  /*14300*/  IMAD.X R175, R177, 0x1, R3.reuse, P3 ;  /* 0x00000001b1af7824 */ /* 0x100fe200018e0603 */
[-C--:B----4-:R-:W-:Y:S04]  /*14310*/  IADD3 R172, P0, PT, R174, R0.reuse, RZ ;  /* 0x00000000aeac7210 */ /* 0x090fe80007f1e0ff */
[----:B------:R3:W-:Y:S01]  /*14320*/  LDGSTS.E.BYPASS.LTC128B.128 [R229+0x8000], desc[UR4][R174.64] ;  /* 0x08000000aee57fae */ /* 0x0007e2000b981a04 */
[-C--:B--2---:R-:W-:Y:S02]  /*14330*/  IADD3 R170, P3, PT, R172, R0.reuse, RZ ;  /* 0x00000000acaa7210 */ /* 0x084fe40007f7e0ff */
[----:B------:R-:W-:Y:S05]  /*14340*/  IADD3.X R173, PT, PT, R175, R3, RZ, P0, !PT ;  /* 0x00000003afad7210 */ /* 0x000fea00007fe4ff */
[----:B------:R3:W-:Y:S01]  /*14350*/  LDGSTS.E.BYPASS.LTC128B.128 [R229+0x8800], desc[UR4][R172.64] ;  /* 0x08800000ace57fae */ /* 0x0007e2000b981a04 */
[----:B-1----:R-:W-:Y:S01]  /*14360*/  IADD3 R178, P0, PT, R170, R0, RZ ;  /* 0x00000000aab27210 */ /* 0x002fe20007f1e0ff */
[--C-:B------:R-:W-:Y:S02]  /*14370*/  IMAD.X R171, R173, 0x1, R3.reuse, P3 ;  /* 0x00000001adab7824 */ /* 0x100fe400018e0603 */
[----:B------:R-:W-:Y:S02]  /*14380*/  IMAD.SHL.U32 R0, R221, 0x8, RZ ;  /* 0x00000008dd007824 */ /* 0x000fe400078e00ff */
[----:B------:R-:W-:Y:S01]  /*14390*/  IMAD.X R179, R171, 0x1, R3, P0 ;  /* 0x00000001abb37824 */ /* 0x000fe200000e0603 */
[----:B------:R3:W-:Y:S02]  /*143a0*/  LDGSTS.E.BYPASS.LTC128B.128 [R229+0x9000], desc[UR4][R170.64] ;  /* 0x09000000aae57fae */ /* 0x0007e4000b981a04 */
[----:B------:R-:W-:Y:S02]  /*143b0*/  LOP3.LUT R0, R0, 0x1c0, RZ, 0xc0, !PT ;  /* 0x000001c000007812 */ /* 0x000fe400078ec0ff */
[----:B------:R3:W-:Y:S04]  /*143c0*/  LDGSTS.E.BYPASS.LTC128B.128 [R229+0x9800], desc[UR4][R178.64] ;  /* 0x09800000b2e57fae */ /* 0x0007e8000b981a04 */
[----:B------:R-:W0:Y:S04]  /*143d0*/  LDGDEPBAR ;  /* 0x00000000000079af */ /* 0x000e280000000000 */
[----:B------:R3:W-:Y:S02]  /*143e0*/  STL [R1+0x44], R0 ;  /* 0x0000440001007387 */ /* 0x0007e40000100800 */
.L_x_7244:
[----:B------:R-:W-:Y:S05]  /*143f0*/  BSYNC.RECONVERGENT B1 ;  /* 0x0000000000017941 */ /* 0x000fea0003800200 */
.L_x_7243:
[----:B---3--:R-:W1:Y:S01]  /*14400*/  S2R R0, SR_TID.X ;  /* 0x0000000000007919 */ /* 0x008e620000002100 */
[----:B------:R-:W-:Y:S02]  /*14410*/  IMAD.MOV.U32 R172, RZ, RZ, R232 ;  /* 0x000000ffffac7224 */ /* 0x000fe400078e00e8 */
        /* <DEDUP_REMOVED lines=217> */
[----:B------:R-:W-:Y:S01]  /*151b0*/  IMAD.MOV.U32 R12, RZ, RZ, R172 ;  /* 0x000000ffff0c7224 */ /* 0x000fe200078e00ac */
[----:B------:R-:W-:Y:S02]  /*151c0*/  FMNMX3.FTZ R37, R37, R180, R179, !PT ;  /* 0x000000b425257276 */ /* 0x000fe400078100b3 */
[----:B------:R-:W-:Y:S02]  /*151d0*/  ISETP.GE.AND P4, PT, R194, R226, PT ;  /* 0x000000e2c200720c */ /* 0x000fe40003f86270 */
[----:B------:R-:W-:Y:S02]  /*151e0*/  FMNMX3.FTZ R37, R37, R178, R177, !PT ;  /* 0x000000b225257276 */ /* 0x000fe400078100b1 */
[-C--:B------:R-:W-:Y:S02]  /*151f0*/  ISETP.GE.AND P3, PT, R195, R226.reuse, PT ;  /* 0x000000e2c300720c */ /* 0x080fe40003f66270 */
[----:B------:R-:W-:Y:S01]  /*15200*/  FSEL R176, R16, -INF , !P6 ;  /* 0xff80000010b07808 */ /* 0x000fe20007000000 */
[----:B------:R-:W-:Y:S01]  /*15210*/  VIADD R16, R3, 0xe9 ;  /* 0x000000e903107836 */ /* 0x000fe20000000000 */
[----:B------:R-:W-:Y:S02]  /*15220*/  FSEL R174, R20, -INF , !P4 ;  /* 0xff80000014ae7808 */ /* 0x000fe40006000000 */
[-C--:B------:R-:W-:Y:S02]  /*15230*/  ISETP.GE.AND P0, PT, R196, R226.reuse, PT ;  /* 0x000000e2c400720c */ /* 0x080fe40003f06270 */
[----:B------:R-:W-:Y:S02]  /*15240*/  ISETP.GE.AND P6, PT, R197, R226, PT ;  /* 0x000000e2c500720c */ /* 0x000fe40003fc6270 */
[----:B------:R-:W-:Y:S02]  /*15250*/  FMNMX3.FTZ R37, R37, R176, R175, !PT ;  /* 0x000000b025257276 */ /* 0x000fe400078100af */
[----:B------:R-:W-:Y:S02]  /*15260*/  FSEL R173, R21, -INF , !P3 ;  /* 0xff80000015ad7808 */ /* 0x000fe40005800000 */
        /* <DEDUP_REMOVED lines=8> */
[-C--:B------:R-:W-:Y:S02]  /*152f0*/  ISETP.GE.AND P6, PT, R202, R226.reuse, PT ;  /* 0x000000e2ca00720c */ /* 0x080fe40003fc6270 */
        /* <DEDUP_REMOVED lines=97> */
[----:B------:R-:W-:Y:S01]  /*15910*/  FSEL R25, R109, -INF , !P4 ;  /* 0xff8000006d197808 */ /* 0x000fe20006000000 */
[----:B------:R-:W-:Y:S01]  /*15920*/  VIADD R109, R3, 0xe8 ;  /* 0x000000e8036d7836 */ /* 0x000fe20000000000 */
[----:B------:R-:W-:Y:S02]  /*15930*/  FMNMX3.FTZ R37, R37, R32, R29, !PT ;  /* 0x0000002025257276 */ /* 0x000fe4000781001d */
[-C--:B------:R-:W-:Y:S02]  /*15940*/  ISETP.GE.AND P3, PT, R251, R226.reuse, PT ;  /* 0x000000e2fb00720c */ /* 0x080fe40003f66270 */
[----:B------:R-:W-:Y:S02]  /*15950*/  ISETP.GE.AND P0, PT, R250, R226, PT ;  /* 0x000000e2fa00720c */ /* 0x000fe40003f06270 */
[----:B------:R-:W-:Y:S01]  /*15960*/  FSEL R24, R112, -INF , !P3 ;  /* 0xff80000070187808 */ /* 0x000fe20005800000 */
[----:B------:R-:W-:Y:S01]  /*15970*/  IMAD.MOV.U32 R112, RZ, RZ, R13 ;  /* 0x000000ffff707224 */ /* 0x000fe200078e000d */
[----:B------:R-:W-:Y:S01]  /*15980*/  FSEL R21, R113, -INF , !P0 ;  /* 0xff80000071157808 */ /* 0x000fe20004000000 */
[----:B------:R-:W-:Y:S01]  /*15990*/  IMAD.MOV.U32 R113, RZ, RZ, R16 ;  /* 0x000000ffff717224 */ /* 0x000fe200078e0010 */
[----:B------:R-:W-:Y:S02]  /*159a0*/  FMNMX3.FTZ R37, R37, R28, R25, !PT ;  /* 0x0000001c25257276 */ /* 0x000fe40007810019 */
[-C--:B------:R-:W-:Y:S02]  /*159b0*/  ISETP.GE.AND P6, PT, R252, R226.reuse, PT ;  /* 0x000000e2fc00720c */ /* 0x080fe40003fc6270 */
[----:B------:R-:W-:Y:S01]  /*159c0*/  ISETP.GE.AND P5, PT, R13, R226, PT ;  /* 0x000000e20d00720c */ /* 0x000fe20003fa6270 */
[----:B------:R-:W-:Y:S01]  /*159d0*/  VIADD R13, R3, 0xf9 ;  /* 0x000000f9030d7836 */ /* 0x000fe20000000000 */
[----:B------:R-:W-:Y:S02]  /*159e0*/  FSEL R20, R4, -INF , !P6 ;  /* 0xff80000004147808 */ /* 0x000fe40007000000 */
[----:B------:R-:W-:Y:S01]  /*159f0*/  FSEL R17, R171, -INF , !P5 ;  /* 0xff800000ab117808 */ /* 0x000fe20006800000 */
[----:B------:R-:W-:Y:S01]  /*15a00*/  VIADD R171, R3, 0xf9 ;  /* 0x000000f903ab7836 */ /* 0x000fe20000000000 */
[----:B------:R-:W-:Y:S02]  /*15a10*/  FMNMX3.FTZ R37, R37, R24, R21, !PT ;  /* 0x0000001825257276 */ /* 0x000fe40007810015 */
[-C--:B------:R-:W-:Y:S02]  /*15a20*/  ISETP.GE.AND P4, PT, R109, R226.reuse, PT ;  /* 0x000000e26d00720c */ /* 0x080fe40003f86270 */
[-C--:B------:R-:W-:Y:S02]  /*15a30*/  ISETP.GE.AND P3, PT, R16, R226.reuse, PT ;  /* 0x000000e21000720c */ /* 0x080fe40003f66270 */
[----:B------:R-:W-:Y:S02]  /*15a40*/  ISETP.GE.AND P0, PT, R13, R225, PT ;  /* 0x000000e10d00720c */ /* 0x000fe40003f06270 */
[-C--:B------:R-:W-:Y:S02]  /*15a50*/  ISETP.GE.AND P6, PT, R69, R226.reuse, PT ;  /* 0x000000e24500720c */ /* 0x080fe40003fc6270 */
[----:B------:R-:W-:Y:S02]  /*15a60*/  ISETP.GE.AND P5, PT, R68, R226, PT ;  /* 0x000000e24400720c */ /* 0x000fe40003fa6270 */
[----:B------:R-:W-:Y:S01]  /*15a70*/  FSEL R16, R105, -INF , !P4 ;  /* 0xff80000069107808 */ /* 0x000fe20006000000 */
[----:B------:R-:W-:Y:S01]  /*15a80*/  IMAD.MOV.U32 R105, RZ, RZ, R12 ;  /* 0x000000ffff697224 */ /* 0x000fe200078e000c */
[----:B------:R-:W-:Y:S01]  /*15a90*/  FSEL R13, R182, -INF , !P3 ;  /* 0xff800000b60d7808 */ /* 0x000fe20005800000 */
[----:B------:R-:W-:Y:S01]  /*15aa0*/  IMAD.MOV.U32 R182, RZ, RZ, R9 ;  /* 0x000000ffffb67224 */ /* 0x000fe200078e0009 */
[----:B------:R-:W-:Y:S02]  /*15ab0*/  FMNMX3.FTZ R37, R37, R20, R17, !PT ;  /* 0x0000001425257276 */ /* 0x000fe40007810011 */
[----:B------:R-:W-:Y:S02]  /*15ac0*/  ISETP.GE.AND P4, PT, R65, R226, PT ;  /* 0x000000e24100720c */ /* 0x000fe40003f86270 */
[----:B------:R-:W-:Y:S02]  /*15ad0*/  FSEL R12, R184, -INF , !P6 ;  /* 0xff800000b80c7808 */ /* 0x000fe40007000000 */
[----:B------:R-:W-:Y:S02]  /*15ae0*/  FSEL R9, R183, -INF , !P5 ;  /* 0xff800000b7097808 */ /* 0x000fe40006800000 */
[----:B------:R-:W-:Y:S02]  /*15af0*/  FMNMX3.FTZ R37, R37, R16, R13, !PT ;  /* 0x0000001025257276 */ /* 0x000fe4000781000d */
[----:B------:R-:W-:Y:S02]  /*15b00*/  ISETP.GE.AND P3, PT, R171, R226, PT ;  /* 0x000000e2ab00720c */ /* 0x000fe40003f66270 */
[----:B------:R-:W-:Y:S02]  /*15b10*/  FSEL R129, R129, -INF , P0 ;  /* 0xff80000081817808 */ /* 0x000fe40000000000 */
[----:B------:R-:W-:Y:S02]  /*15b20*/  FSEL R8, R185, -INF , !P4 ;  /* 0xff800000b9087808 */ /* 0x000fe40006000000 */
[----:B------:R-:W-:Y:S02]  /*15b30*/  FMNMX3.FTZ R37, R37, R12, R9, !PT ;  /* 0x0000000c25257276 */ /* 0x000fe40007810009 */
[----:B------:R-:W-:Y:S02]  /*15b40*/  FSEL R129, R129, -INF , !P3 ;  /* 0xff80000081817808 */ /* 0x000fe40005800000 */
[-C--:B------:R-:W-:Y:S02]  /*15b50*/  ISETP.GE.AND P4, PT, R190, R227.reuse, PT ;  /* 0x000000e3be00720c */ /* 0x080fe40003f86270 */
[----:B------:R-:W-:Y:S02]  /*15b60*/  FMNMX3.FTZ R37, R37, R8, R129, !PT ;  /* 0x0000000825257276 */ /* 0x000fe40007810081 */
[----:B------:R-:W-:Y:S02]  /*15b70*/  FSEL R64, R14, -INF , P4 ;  /* 0xff8000000e407808 */ /* 0x000fe40002000000 */
[-C--:B------:R-:W-:Y:S01]  /*15b80*/  ISETP.GE.AND P4, PT, R193, R227.reuse, PT ;  /* 0x000000e3c100720c */ /* 0x080fe20003f86270 */
[----:B------:R-:W1:Y:S01]  /*15b90*/  SHFL.BFLY PT, R0, R37, 0x2, 0x1f ;  /* 0x0c401f0025007f89 */ /* 0x000e6200000e0000 */
        /* <DEDUP_REMOVED lines=12> */
[----:B-1----:R-:W-:Y:S02]  /*15c60*/  FMNMX.FTZ R37, R37, R0, !PT ;  /* 0x0000000025257209 */ /* 0x002fe40007810000 */
[-C--:B------:R-:W-:Y:S02]  /*15c70*/  ISETP.GE.AND P4, PT, R201, R227.reuse, PT ;  /* 0x000000e3c900720c */ /* 0x080fe40003f86270 */
[-C--:B------:R-:W-:Y:S01]  /*15c80*/  ISETP.GE.AND P0, PT, R187, R227.reuse, PT ;  /* 0x000000e3bb00720c */ /* 0x080fe20003f06270 */
[----:B------:R-:W1:Y:S01]  /*15c90*/  SHFL.BFLY PT, R0, R37, 0x1, 0x1f ;  /* 0x0c201f0025007f89 */ /* 0x000e6200000e0000 */
[----:B------:R-:W-:Y:S02]  /*15ca0*/  FSEL R35, R35, -INF , P4 ;  /* 0xff80000023237808 */ /* 0x000fe40002000000 */
        /* <DEDUP_REMOVED lines=17> */
[-C--:B------:R-:W-:Y:S02]  /*15dc0*/  ISETP.GE.AND P5, PT, R189, R227.reuse, PT ;  /* 0x000000e3bd00720c */ /* 0x080fe40003fa6270 */
[-C--:B------:R-:W-:Y:S01]  /*15dd0*/  ISETP.GE.AND P6, PT, R3, R228.reuse, PT ;  /* 0x000000e40300720c */ /* 0x080fe20003fc6270 */
[----:B------:R-:W-:Y:S01]  /*15de0*/  FADD.FTZ R3, -R0, R2 ;  /* 0x0000000200037221 */ /* 0x000fe20000010100 */
        /* <DEDUP_REMOVED lines=92> */
[----:B------:R-:W-:Y:S01]  /*163b0*/  FSEL R10, R41, -INF , !P6 ;  /* 0xff800000290a7808 */ /* 0x000fe20007000000 */
[----:B------:R-:W-:Y:S01]  /*163c0*/  IMAD.MOV.U32 R41, RZ, RZ, R182 ;  /* 0x000000ffff297224 */ /* 0x000fe200078e00b6 */
[-C--:B------:R-:W-:Y:S02]  /*163d0*/  ISETP.GE.AND P4, PT, R189, R228.reuse, PT ;  /* 0x000000e4bd00720c */ /* 0x080fe40003f86270 */
        /* <DEDUP_REMOVED lines=8> */
[----:B------:R-:W-:Y:S02]  /*16460*/  FSEL R123, R123, -INF , P3 ;  /* 0xff8000007b7b7808 */ /* 0x000fe40001800000 */
[-C--:B------:R-:W-:Y:S02]  /*16470*/  ISETP.GE.AND P6, PT, R194, R228.reuse, PT ;  /* 0x000000e4c200720c */ /* 0x080fe40003fc6270 */
[----:B------:R-:W-:Y:S02]  /*16480*/  ISETP.GE.AND P3, PT, R65, R227, PT ;  /* 0x000000e34100720c */ /* 0x000fe40003f66270 */
        /* <DEDUP_REMOVED lines=8> */
[----:B------:R-:W-:Y:S02]  /*16510*/  FSEL R39, R130, -INF , P3 ;  /* 0xff80000082277808 */ /* 0x000fe40001800000 */
        /* <DEDUP_REMOVED lines=24> */
[-C--:B------:R-:W-:Y:S02]  /*166a0*/  ISETP.GE.AND P4, PT, R201, R228.reuse, PT ;  /* 0x000000e4c900720c */ /* 0x080fe40003f86270 */
[----:B------:R-:W-:Y:S02]  /*166b0*/  FSEL R201, R79, -INF , !P5 ;  /* 0xff8000004fc97808 */ /* 0x000fe40006800000 */
[-C--:B------:R-:W-:Y:S02]  /*166c0*/  ISETP.GE.AND P5, PT, R237, R228.reuse, PT ;  /* 0x000000e4ed00720c */ /* 0x080fe40003fa6270 */
[----:B------:R-:W-:Y:S02]  /*166d0*/  FSEL R113, R26, -INF , !P3 ;  /* 0xff8000001a717808 */ /* 0x000fe40005800000 */
        /* <DEDUP_REMOVED lines=20> */
[----:B------:R-:W3:Y:S01]  /*16820*/  LDL.LU R15, [R1+0x20] ;  /* 0x00002000010f7983 */ /* 0x000ee20000300800 */
        /* <DEDUP_REMOVED lines=47> */
[----:B------:R-:W-:Y:S02]  /*16b20*/  FMNMX3.FTZ R0, R0, R74, R75, !PT ;  /* 0x0000004a00007276 */ /* 0x000fe4000781004b */
[----:B------:R-:W-:Y:S02]  /*16b30*/  FSEL R83, R83, -INF , !P4 ;  /* 0xff80000053537808 */ /* 0x000fe40006000000 */
[----:B------:R-:W-:Y:S02]  /*16b40*/  ISETP.GE.AND P6, PT, R235, R228, PT ;  /* 0x000000e4eb00720c */ /* 0x000fe40003fc6270 */
[----:B------:R-:W-:Y:S02]  /*16b50*/  FSEL R82, R82, -INF , !P3 ;  /* 0xff80000052527808 */ /* 0x000fe40005800000 */
        /* <DEDUP_REMOVED lines=9> */
[-C--:B------:R-:W-:Y:S02]  /*16bf0*/  ISETP.GE.AND P4, PT, R243, R228.reuse, PT ;  /* 0x000000e4f300720c */ /* 0x080fe40003f86270 */
[----:B------:R-:W-:Y:S01]  /*16c00*/  FSEL R203, R94, -INF , !P6 ;  /* 0xff8000005ecb7808 */ /* 0x000fe20007000000 */
[----:B------:R-:W4:Y:S01]  /*16c10*/  LDL.LU R243, [R1+0x24] ;  /* 0x0000240001f37983 */ /* 0x000f220000300800 */
[----:B------:R-:W-:Y:S01]  /*16c20*/  ISETP.GE.AND P3, PT, R241, R228, PT ;  /* 0x000000e4f100720c */ /* 0x000fe20003f66270 */
        /* <DEDUP_REMOVED lines=20> */
[----:B------:R-:W-:Y:S02]  /*16d70*/  FSEL R214, R115, -INF , !P4 ;  /* 0xff80000073d67808 */ /* 0x000fe40006000000 */
[----:B------:R-:W-:Y:S02]  /*16d80*/  FMNMX3.FTZ R0, R0, R211, R212, !PT ;  /* 0x000000d300007276 */ /* 0x000fe400078100d4 */
[----:B------:R-:W-:Y:S02]  /*16d90*/  FSEL R215, R118, -INF , !P6 ;  /* 0xff80000076d77808 */ /* 0x000fe40007000000 */
[-C--:B------:R-:W-:Y:S02]  /*16da0*/  ISETP.GE.AND P3, PT, R4, R228.reuse, PT ;  /* 0x000000e40400720c */ /* 0x080fe40003f66270 */
[-C--:B------:R-:W-:Y:S01]  /*16db0*/  ISETP.GE.AND P4, PT, R5, R228.reuse, PT ;  /* 0x000000e40500720c */ /* 0x080fe20003f86270 */
[----:B--2---:R-:W-:Y:S01]  /*16dc0*/  FMUL.FTZ R5, R36, R37 ;  /* 0x0000002524057220 */ /* 0x004fe20000410000 */
        /* <DEDUP_REMOVED lines=27> */
[-C--:B------:R-:W-:Y:S02]  /*16f80*/  FFMA.FTZ R99, R85, R36.reuse, -R5 ;  /* 0x0000002455637223 */ /* 0x080fe40000010805 */
[----:B------:R-:W-:Y:S01]  /*16f90*/  MUFU.EX2 R7, R7 ;  /* 0x0000000700077308 */ /* 0x000fe20000000800 */
[----:B------:R-:W-:Y:S01]  /*16fa0*/  SHF.R.U32.HI R60, RZ, 0x1, R221 ;  /* 0x00000001ff3c7819 */ /* 0x000fe200000116dd */
        /* <DEDUP_REMOVED lines=96> */
[C---:B------:R-:W-:Y:S03]  /*175b0*/  VIADD R144, R160.reuse, 0xa040 ;  /* 0x0000a040a0907836 */ /* 0x040fe60000000000 */
[----:B------:R1:W-:Y:S01]  /*175c0*/  MUFU.EX2 R168, R0 ;  /* 0x0000000000a87308 */ /* 0x0003e20000000800 */
[----:B------:R-:W2:Y:S01]  /*175d0*/  LDSM.16.MT88.4 R44, [R160+0xa000] ;  /* 0x00a00000a02c783b */ /* 0x000ea20000004200 */
[----:B------:R-:W-:Y:S08]  /*175e0*/  IMAD.IADD R152, R160, 0x1, R220 ;  /* 0x00000001a0987824 */ /* 0x000ff000078e02dc */
[----:B------:R3:W-:Y:S01]  /*175f0*/  MUFU.EX2 R175, R3 ;  /* 0x0000000300af7308 */ /* 0x0007e20000000800 */
[----:B------:R-:W5:Y:S09]  /*17600*/  LDSM.16.MT88.4 R48, [R152+0xa000] ;  /* 0x00a000009830783b */ /* 0x000f720000004200 */
[----:B------:R-:W2:Y:S01]  /*17610*/  MUFU.EX2 R76, R6 ;  /* 0x00000006004c7308 */ /* 0x000ea20000000800 */
        /* <DEDUP_REMOVED lines=8> */
[----:B--2---:R-:W-:Y:S09]  /*176a0*/  F2FP.F16.F32.PACK_AB R41, R168, R76 ;  /* 0x0000004ca829723e */ /* 0x004ff200000000ff */
[----:B------:R-:W2:Y:S10]  /*176b0*/  MUFU.EX2 R0, R0 ;  /* 0x0000000000007308 */ /* 0x000eb40000000800 */
[----:B------:R-:W-:Y:S01]  /*176c0*/  MUFU.EX2 R153, R125 ;  /* 0x0000007d00997308 */ /* 0x000fe20000000800 */
[----:B-1----:R-:W-:Y:S01]  /*176d0*/  VIADD R3, R160, 0xa000 ;  /* 0x0000a000a0037836 */ /* 0x002fe20000000000 */
[----:B---3--:R-:W-:Y:S03]  /*176e0*/  F2FP.F16.F32.PACK_AB R43, R174, R175 ;  /* 0x000000afae2b723e */ /* 0x008fe600000000ff */
[----:B------:R-:W-:Y:S02]  /*176f0*/  @P1 VIADD R144, R3, 0xffffffc0 ;  /* 0xffffffc003901836 */ /* 0x000fe40000000000 */
[--C-:B------:R-:W-:Y:S03]  /*17700*/  FFMA.FTZ R3, R64, R36, -R61.reuse ;  /* 0x0000002440037223 */ /* 0x100fe6000001083d */
[----:B------:R-:W-:Y:S01]  /*17710*/  MUFU.EX2 R169, R169 ;  /* 0x000000a900a97308 */ /* 0x000fe20000000800 */
[C---:B--2---:R-:W-:Y:S01]  /*17720*/  FMUL.FTZ R11, R0.reuse, R163 ;  /* 0x000000a3000b7220 */ /* 0x044fe20000410000 */
[C---:B------:R-:W-:Y:S01]  /*17730*/  FMUL.FTZ R10, R0.reuse, R162 ;  /* 0x000000a2000a7220 */ /* 0x040fe20000410000 */
[C---:B------:R-:W-:Y:S01]  /*17740*/  FMUL.FTZ R14, R0.reuse, R158 ;  /* 0x0000009e000e7220 */ /* 0x040fe20000410000 */
[C---:B------:R-:W-:Y:S01]  /*17750*/  FMUL.FTZ R7, R0.reuse, R167 ;  /* 0x000000a700077220 */ /* 0x040fe20000410000 */
[C---:B------:R-:W-:Y:S01]  /*17760*/  FMUL.FTZ R22, R0.reuse, R150 ;  /* 0x0000009600167220 */ /* 0x040fe20000410000 */
[----:B------:R-:W1:Y:S01]  /*17770*/  LDSM.16.MT88.4 R52, [R144] ;  /* 0x000000009034783b */ /* 0x000e620000004200 */
[----:B------:R-:W-:Y:S03]  /*17780*/  FMUL.FTZ R6, R0, R166 ;  /* 0x000000a600067220 */ /* 0x000fe60000410000 */
[----:B------:R2:W3:Y:S01]  /*17790*/  MUFU.EX2 R163, R3 ;  /* 0x0000000300a37308 */ /* 0x0004e20000000800 */
[----:B------:R-:W-:Y:S02]  /*177a0*/  IMAD.IADD R220, R220, 0x1, R144 ;  /* 0x00000001dcdc7824 */ /* 0x000fe400078e0290 */
[C---:B------:R-:W-:Y:S01]  /*177b0*/  FMUL.FTZ R15, R0.reuse, R159 ;  /* 0x0000009f000f7220 */ /* 0x040fe20000410000 */
[C---:B------:R-:W-:Y:S01]  /*177c0*/  FMUL.FTZ R18, R0.reuse, R154 ;  /* 0x0000009a00127220 */ /* 0x040fe20000410000 */
[C---:B------:R-:W-:Y:S01]  /*177d0*/  FMUL.FTZ R19, R0.reuse, R155 ;  /* 0x0000009b00137220 */ /* 0x040fe20000410000 */
[C---:B------:R-:W-:Y:S01]  /*177e0*/  FMUL.FTZ R31, R0.reuse, R143 ;  /* 0x0000008f001f7220 */ /* 0x040fe20000410000 */
[C---:B------:R-:W-:Y:S03]  /*177f0*/  HMMA.16816.F32 R4, R40.reuse, R44, R4 ;  /* 0x0000002c2804723c */ /* 0x040fe60000001804 */
[----:B------:R4:W-:Y:S02]  /*17800*/  MUFU.EX2 R167, R23 ;  /* 0x0000001700a77308 */ /* 0x0009e40000000800 */
[C---:B------:R-:W-:Y:S01]  /*17810*/  FMUL.FTZ R27, R0.reuse, R147 ;  /* 0x00000093001b7220 */ /* 0x040fe20000410000 */
[C---:B------:R-:W-:Y:S01]  /*17820*/  FMUL.FTZ R30, R0.reuse, R142 ;  /* 0x0000008e001e7220 */ /* 0x040fe20000410000 */
[C---:B------:R-:W-:Y:S01]  /*17830*/  FMUL.FTZ R34, R0.reuse, R138 ;  /* 0x0000008a00227220 */ /* 0x040fe20000410000 */
[C---:B------:R-:W-:Y:S01]  /*17840*/  HMMA.16816.F32 R8, R40.reuse, R46, R8 ;  /* 0x0000002e2808723c */ /* 0x040fe20000001808 */
[----:B------:R-:W3:Y:S04]  /*17850*/  LDSM.16.MT88.4 R44, [R220] ;  /* 0x00000000dc2c783b */ /* 0x000ee80000004200 */
[----:B------:R1:W-:Y:S01]  /*17860*/  MUFU.EX2 R159, R58 ;  /* 0x0000003a009f7308 */ /* 0x0003e20000000800 */
[-CC-:B--2---:R-:W-:Y:S01]  /*17870*/  FFMA.FTZ R3, R65, R36.reuse, -R61.reuse ;  /* 0x0000002441037223 */ /* 0x184fe2000001083d */
[C---:B------:R-:W-:Y:S01]  /*17880*/  FMUL.FTZ R35, R0.reuse, R139 ;  /* 0x0000008b00237220 */ /* 0x040fe20000410000 */
[C---:B-----5:R-:W-:Y:S07]  /*17890*/  HMMA.16816.F32 R12, R40.reuse, R48, R12 ;  /* 0x00000030280c723c */ /* 0x060fee000000180c */
[----:B------:R2:W5:Y:S01]  /*178a0*/  MUFU.EX2 R73, R3 ;  /* 0x0000000300497308 */ /* 0x0005620000000800 */
[----:B----4-:R-:W-:Y:S01]  /*178b0*/  FMUL.FTZ R23, R0, R151 ;  /* 0x0000009700177220 */ /* 0x010fe20000410000 */
[C---:B------:R-:W-:Y:S01]  /*178c0*/  HMMA.16816.F32 R16, R40.reuse, R50, R16 ;  /* 0x000000322810723c */ /* 0x040fe20000001810 */
[----:B------:R-:W4:Y:S07]  /*178d0*/  LDSM.16.MT88.4 R48, [R160+0xa800] ;  /* 0x00a80000a030783b */ /* 0x000f2e0000004200 */
[----:B------:R5:W4:Y:S01]  /*178e0*/  MUFU.EX2 R166, R26 ;  /* 0x0000001a00a67308 */ /* 0x000b220000000800 */
[C---:B-1----:R-:W-:Y:S01]  /*178f0*/  HMMA.16816.F32 R20, R40.reuse, R52, R20 ;  /* 0x000000342814723c */ /* 0x042fe20000001814 */
[----:B------:R-:W-:Y:S08]  /*17900*/  LDSM.16.MT88.4 R56, [R220+0x800] ;  /* 0x00080000dc38783b */ /* 0x000ff00000004200 */
[----:B------:R-:W-:Y:S01]  /*17910*/  MUFU.EX2 R155, R128 ;  /* 0x00000080009b7308 */ /* 0x000fe20000000800 */
[--C-:B--2---:R-:W-:Y:S09]  /*17920*/  FFMA.FTZ R3, R68, R36, -R61.reuse ;  /* 0x0000002444037223 */ /* 0x104ff2000001083d */
[----:B------:R1:W2:Y:S01]  /*17930*/  MUFU.EX2 R162, R3 ;  /* 0x0000000300a27308 */ /* 0x0002a20000000800 */
        /* <DEDUP_REMOVED lines=8> */
[C---:B---3--:R-:W-:Y:S04]  /*179c0*/  HMMA.16816.F32 R28, R40.reuse, R44, R28 ;  /* 0x0000002c281c723c */ /* 0x048fe8000000181c */
[----:B------:R-:W-:Y:S01]  /*179d0*/  MUFU.EX2 R147, R120 ;  /* 0x0000007800937308 */ /* 0x000fe20000000800 */
[-CC-:B-1----:R-:W-:Y:S01]  /*179e0*/  FFMA.FTZ R3, R69, R36.reuse, -R61.reuse ;  /* 0x0000002445037223 */ /* 0x182fe2000001083d */
[----:B------:R-:W-:Y:S02]  /*179f0*/  FADD.FTZ R0, R163, R0 ;  /* 0x00000000a3007221 */ /* 0x000fe40000010000 */
[----:B------:R-:W-:Y:S01]  /*17a00*/  HMMA.16816.F32 R32, R40, R46, R32 ;  /* 0x0000002e2820723c */ /* 0x000fe20000001820 */
[----:B------:R-:W1:Y:S05]  /*17a10*/  LDSM.16.MT88.4 R44, [R144+0x800] ;  /* 0x00080000902c783b */ /* 0x000e6a0000004200 */
[----:B------:R3:W3:Y:S01]  /*17a20*/  MUFU.EX2 R161, R3 ;  /* 0x0000000300a17308 */ /* 0x0006e20000000800 */
[C---:B------:R-:W-:Y:S01]  /*17a30*/  F2FP.F16.F32.PACK_AB R41, R73.reuse, R163 ;  /* 0x000000a34929723e */ /* 0x040fe200000000ff */
[----:B------:R-:W-:Y:S01]  /*17a40*/  FADD.FTZ R0, R73, R0 ;  /* 0x0000000049007221 */ /* 0x000fe20000010000 */
[----:B----4-:R-:W-:Y:S02]  /*17a50*/  F2FP.F16.F32.PACK_AB R40, R166, R167 ;  /* 0x000000a7a628723e */ /* 0x010fe400000000ff */
[----:B------:R-:W-:Y:S01]  /*17a60*/  F2FP.F16.F32.PACK_AB R42, R164, R165 ;  /* 0x000000a5a42a723e */ /* 0x000fe200000000ff */
[----:B--2---:R-:W-:Y:S04]  /*17a70*/  FADD.FTZ R0, R162, R0 ;  /* 0x00000000a2007221 */ /* 0x004fe80000010000 */
[----:B------:R-:W-:Y:S10]  /*17a80*/  MUFU.EX2 R173, R173 ;  /* 0x000000ad00ad7308 */ /* 0x000ff40000000800 */
[----:B------:R-:W-:Y:S01]  /*17a90*/  MUFU.EX2 R172, R172 ;  /* 0x000000ac00ac7308 */ /* 0x000fe20000000800 */
[--C-:B---3--:R-:W-:Y:S01]  /*17aa0*/  FFMA.FTZ R3, R105, R36, -R61.reuse ;  /* 0x0000002469037223 */ /* 0x108fe2000001083d */
        /* <DEDUP_REMOVED lines=20> */
[C---:B---3--:R-:W-:Y:S05]  /*17bf0*/  FADD.FTZ R0, R158.reuse, R0 ;  /* 0x000000009e007221 */ /* 0x048fea0000010000 */
        /* <DEDUP_REMOVED lines=8> */
[--C-:B--2---:R-:W-:Y:S01]  /*17c80*/  FFMA.FTZ R3, R112, R36, -R61.reuse ;  /* 0x0000002470037223 */ /* 0x104fe2000001083d */
        /* <DEDUP_REMOVED lines=25> */
[-CC-:B--2---:R-:W-:Y:S01]  /*17e20*/  FFMA.FTZ R3, R182, R36.reuse, -R61.reuse ;  /* 0x00000024b6037223 */ /* 0x184fe2000001083d */
        /* <DEDUP_REMOVED lines=361> */
[----:B------:R-:W-:Y:S02]  /*194c0*/  FADD.FTZ R0, R113, R0 ;  /* 0x0000000071007221 */ /* 0x000fe40000010000 */
[----:B------:R-:W-:Y:S02]  /*194d0*/  FADD.FTZ R3, R115, R3 ;  /* 0x0000000373037221 */ /* 0x000fe40000010000 */
[----:B------:R-:W-:Y:S02]  /*194e0*/  FADD.FTZ R0, R112, R0 ;  /* 0x0000000070007221 */ /* 0x000fe40000010000 */
        /* <DEDUP_REMOVED lines=32> */
[----:B------:R-:W-:Y:S01]  /*196f0*/  FADD.FTZ R0, R101, R3 ;  /* 0x0000000365007221 */ /* 0x000fe20000010000 */
[----:B------:R-:W-:Y:S02]  /*19700*/  IMAD.MOV.U32 R38, RZ, RZ, R2 ;  /* 0x000000ffff267224 */ /* 0x000fe400078e0002 */
[----:B------:R-:W-:Y:S01]  /*19710*/  FADD.FTZ R3, R97, R36 ;  /* 0x0000002461037221 */ /* 0x000fe20000010000 */
[----:B------:R-:W-:Y:S01]  /*19720*/  FADD.FTZ R36, R92, R0 ;  /* 0x000000005c247221 */ /* 0x000fe20000010000 */
[----:B------:R-:W2:Y:S01]  /*19730*/  MUFU.EX2 R61, R61 ;  /* 0x0000003d003d7308 */ /* 0x000ea20000000800 */
[C---:B-1----:R-:W-:Y:S03]  /*19740*/  HMMA.16816.F32 R28, R40.reuse, R44, R28 ;  /* 0x0000002c281c723c */ /* 0x042fe6000000181c */
[----:B------:R-:W-:Y:S01]  /*19750*/  FADD.FTZ R0, R88, R3 ;  /* 0x0000000358007221 */ /* 0x000fe20000010000 */
[----:B------:R-:W-:Y:S01]  /*19760*/  FADD.FTZ R3, R91, R36 ;  /* 0x000000245b037221 */ /* 0x000fe20000010000 */
[----:B------:R-:W-:Y:S02]  /*19770*/  IMAD.SHL.U32 R222, R221, 0x8, RZ ;  /* 0x00000008ddde7824 */ /* 0x000fe400078e00ff */
        /* <DEDUP_REMOVED lines=55> */
.L_x_7240:
        /* <DEDUP_REMOVED lines=14> */
.L_x_7255:
[----:B------:R-:W3:Y:S04]  /*19bd0*/  LDL.LU R9, [R1+0x30] ;  /* 0x0000300001097983 */ /* 0x000ee80000300800 */
[----:B------:R-:W2:Y:S01]  /*19be0*/  LDL.LU R8, [R1+0x34] ;  /* 0x0000340001087983 */ /* 0x000ea20000300800 */
[----:B------:R-:W1:Y:S01]  /*19bf0*/  MUFU.RCP R4, R16 ;  /* 0x0000001000047308 */ /* 0x000e620000001000 */
[----:B----4-:R-:W-:Y:S01]  /*19c00*/  FADD.FTZ R17, R2, R0 ;  /* 0x0000000002117221 */ /* 0x010fe20000010000 */
[C---:B------:R-:W-:Y:S01]  /*19c10*/  SHF.L.U32 R18, R221.reuse, 0x4, RZ ;  /* 0x00000004dd127819 */ /* 0x040fe200000006ff */
[----:B------:R-:W4:Y:S01]  /*19c20*/  LDL.LU R21, [R1+0x48] ;  /* 0x0000480001157983 */ /* 0x000f220000300800 */
[----:B------:R-:W-:Y:S02]  /*19c30*/  FSETP.NE.FTZ.AND P1, PT, R16, RZ, PT ;  /* 0x000000ff1000720b */ /* 0x000fe40003f35000 */
[----:B-1----:R-:W-:Y:S01]  /*19c40*/  SHF.L.U32 R2, R221, 0x5, RZ ;  /* 0x00000005dd027819 */ /* 0x002fe200000006ff */
[----:B------:R-:W4:Y:S01]  /*19c50*/  LDL.LU R19, [R1+0x54] ;  /* 0x0000540001137983 */ /* 0x000f220000300800 */
[----:B------:R-:W1:Y:S01]  /*19c60*/  MUFU.RCP R5, R17 ;  /* 0x0000001100057308 */ /* 0x000e620000001000 */
[----:B------:R-:W-:Y:S01]  /*19c70*/  LOP3.LUT R3, R18, 0x1c0, RZ, 0xc0, !PT ;  /* 0x000001c012037812 */ /* 0x000fe200078ec0ff */
[----:B------:R-:W-:Y:S01]  /*19c80*/  BAR.SYNC.DEFER_BLOCKING 0x0 ;  /* 0x0000000000007b1d */ /* 0x000fe20000010000 */
[----:B------:R-:W-:-:S02]  /*19c90*/  FSETP.NE.FTZ.AND P0, PT, R17, RZ, PT ;  /* 0x000000ff1100720b */ /* 0x000fc40003f15000 */
[----:B------:R-:W-:Y:S02]  /*19ca0*/  FSEL R0, R4, 1, P1 ;  /* 0x3f80000004007808 */ /* 0x000fe40000800000 */
[----:B------:R-:W-:Y:S01]  /*19cb0*/  R2P PR, R221, 0x1c ;  /* 0x0000001cdd007804 */ /* 0x000fe20000000000 */
[----:B------:R-:W4:Y:S02]  /*19cc0*/  LDL R39, [R1+0x4c] ;  /* 0x00004c0001277983 */ /* 0x000f240000100800 */
        /* <DEDUP_REMOVED lines=18> */
[----:B---3--:R-:W-:Y:S02]  /*19df0*/  LOP3.LUT R4, R9, 0x7c00, R2, 0xf8, !PT ;  /* 0x00007c0009047812 */ /* 0x008fe400078ef802 */
[----:B--2---:R-:W-:-:S04]  /*19e00*/  LOP3.LUT R3, R3, 0x38, R8, 0xf8, !PT ;  /* 0x0000003803037812 */ /* 0x004fc800078ef808 */
[----:B------:R-:W-:Y:S02]  /*19e10*/  LOP3.LUT R3, R4, R3, RZ, 0xfc, !PT ;  /* 0x0000000304037212 */ /* 0x000fe400078efcff */
[----:B-1----:R-:W-:Y:S02]  /*19e20*/  FSEL R2, R5, 1, P0 ;  /* 0x3f80000005027808 */ /* 0x002fe40000000000 */
[----:B------:R-:W-:-:S03]  /*19e30*/  LEA R0, R3, R224, 0x2 ;  /* 0x000000e003007211 */ /* 0x000fc600078e10ff */
        /* <DEDUP_REMOVED lines=16> */
[----:B------:R-:W-:Y:S01]  /*19f40*/  IMAD.IADD R4, R6, 0x1, R0 ;  /* 0x0000000106047824 */ /* 0x000fe200078e0200 */
[----:B------:R-:W-:-:S02]  /*19f50*/  IADD3 R3, PT, PT, R7, R0, RZ ;  /* 0x0000000007037210 */ /* 0x000fc40007ffe0ff */
[C---:B------:R-:W-:Y:S01]  /*19f60*/  IADD3 R2, PT, PT, R0.reuse, 0x80, RZ ;  /* 0x0000008000027810 */ /* 0x040fe20007ffe0ff */
[----:B------:R-:W-:Y:S01]  /*19f70*/  @P4 VIADD R2, R0, 0xffffff80 ;  /* 0xffffff8000024836 */ /* 0x000fe20000000000 */
[----:B------:R-:W-:Y:S01]  /*19f80*/  STS.64 [R0], R164 ;  /* 0x000000a400007388 */ /* 0x000fe20000000a00 */
[----:B------:R-:W-:-:S03]  /*19f90*/  IADD3 R5, PT, PT, R6, R3, RZ ;  /* 0x0000000306057210 */ /* 0x000fc60007ffe0ff */
[----:B------:R-:W-:Y:S04]  /*19fa0*/  STS.64 [R0+0x800], R166 ;  /* 0x000800a600007388 */ /* 0x000fe80000000a00 */
[----:B------:R-:W-:Y:S04]  /*19fb0*/  STS.64 [R4], R160 ;  /* 0x000000a004007388 */ /* 0x000fe80000000a00 */
[----:B------:R1:W-:Y:S04]  /*19fc0*/  STS.64 [R4+0x800], R162 ;  /* 0x000800a204007388 */ /* 0x0003e80000000a00 */
[----:B------:R-:W-:Y:S04]  /*19fd0*/  STS.64 [R3], R156 ;  /* 0x0000009c03007388 */ /* 0x000fe80000000a00 */
[----:B------:R2:W-:Y:S04]  /*19fe0*/  STS.64 [R3+0x800], R158 ;  /* 0x0008009e03007388 */ /* 0x0005e80000000a00 */
[----:B------:R-:W-:Y:S04]  /*19ff0*/  STS.64 [R5], R152 ;  /* 0x0000009805007388 */ /* 0x000fe80000000a00 */
[----:B------:R3:W-:Y:S04]  /*1a000*/  STS.64 [R5+0x800], R154 ;  /* 0x0008009a05007388 */ /* 0x0007e80000000a00 */
[----:B------:R-:W-:Y:S01]  /*1a010*/  STS.64 [R2], R148 ;  /* 0x0000009402007388 */ /* 0x000fe20000000a00 */
[----:B-1----:R-:W-:-:S03]  /*1a020*/  IADD3 R4, PT, PT, R6, R2, RZ ;  /* 0x0000000206047210 */ /* 0x002fc60007ffe0ff */
[----:B------:R1:W-:Y:S01]  /*1a030*/  STS.64 [R2+0x800], R150 ;  /* 0x0008009602007388 */ /* 0x0003e20000000a00 */
[----:B--2---:R-:W-:-:S03]  /*1a040*/  IADD3 R3, PT, PT, R7, R2, RZ ;  /* 0x0000000207037210 */ /* 0x004fc60007ffe0ff */
[----:B------:R-:W-:Y:S01]  /*1a050*/  STS.64 [R4], R144 ;  /* 0x0000009004007388 */ /* 0x000fe20000000a00 */
[----:B------:R-:W-:-:S03]  /*1a060*/  IADD3 R0, PT, PT, R6, R3, RZ ;  /* 0x0000000306007210 */ /* 0x000fc60007ffe0ff */
[----:B------:R-:W-:Y:S04]  /*1a070*/  STS.64 [R4+0x800], R146 ;  /* 0x0008009204007388 */ /* 0x000fe80000000a00 */
[----:B------:R-:W-:Y:S04]  /*1a080*/  STS.64 [R3], R140 ;  /* 0x0000008c03007388 */ /* 0x000fe80000000a00 */
[----:B------:R-:W-:Y:S04]  /*1a090*/  STS.64 [R3+0x800], R142 ;  /* 0x0008008e03007388 */ /* 0x000fe80000000a00 */
[----:B------:R-:W-:Y:S04]  /*1a0a0*/  STS.64 [R0], R136 ;  /* 0x0000008800007388 */ /* 0x000fe80000000a00 */
[----:B------:R2:W-:Y:S04]  /*1a0b0*/  STS.64 [R0+0x800], R138 ;  /* 0x0008008a00007388 */ /* 0x0005e80000000a00 */
[----:B------:R-:W4:Y:S04]  /*1a0c0*/  LD.E.64 R10, desc[UR4][R134.64+0xb0] ;  /* 0x0000b004860a7980 */ /* 0x000f28000c101b00 */
[----:B------:R-:W4:Y:S04]  /*1a0d0*/  LD.E R12, desc[UR4][R134.64+0x60] ;  /* 0x00006004860c7980 */ /* 0x000f28000c101900 */
[----:B------:R-:W4:Y:S04]  /*1a0e0*/  LD.E R13, desc[UR4][R134.64+0xcc] ;  /* 0x0000cc04860d7980 */ /* 0x000f28000c101900 */
[----:B------:R-:W4:Y:S01]  /*1a0f0*/  LD.E.64 R8, desc[UR4][R134.64+0x78] ;  /* 0x0000780486087980 */ /* 0x000f22000c101b00 */
[----:B------:R-:W4:Y:S01]  /*1a100*/  S2R R20, SR_CTAID.X ;  /* 0x0000000000147919 */ /* 0x000f220000002500 */
[----:B---3--:R-:W-:Y:S01]  /*1a110*/  IMAD.SHL.U32 R5, R221, 0x4, RZ ;  /* 0x00000004dd057824 */ /* 0x008fe200078e00ff */
[----:B-1----:R-:W-:-:S02]  /*1a120*/  LOP3.LUT R2, R18, 0x10, RZ, 0xc0, !PT ;  /* 0x0000001012027812 */ /* 0x002fc400078ec0ff */
[----:B------:R-:W-:Y:S01]  /*1a130*/  SHF.R.U32.HI R6, RZ, 0x4, R221 ;  /* 0x00000004ff067819 */ /* 0x000fe200000116dd */
[----:B------:R1:W5:Y:S01]  /*1a140*/  LD.E.64 R14, desc[UR4][R134.64+0xa8] ;  /* 0x0000a804860e7980 */ /* 0x000362000c101b00 */
[----:B--2---:R-:W-:-:S04]  /*1a150*/  LOP3.LUT R0, R5, 0x1f8, RZ, 0xc0, !PT ;  /* 0x000001f805007812 */ /* 0x004fc800078ec0ff */
[----:B------:R-:W-:Y:S01]  /*1a160*/  LOP3.LUT R0, R0, 0x38, R60, 0x78, !PT ;  /* 0x0000003800007812 */ /* 0x000fe200078e783c */
[----:B------:R-:W2:Y:S03]  /*1a170*/  @P1 MUFU.LG2 R7, R16 ;  /* 0x0000001000071308 */ /* 0x000ea60000000c00 */
[----:B------:R-:W-:Y:S01]  /*1a180*/  LEA R4, R0, R2, 0x2 ;  /* 0x0000000200047211 */ /* 0x000fe200078e10ff */
[C---:B------:R-:W-:Y:S01]  /*1a190*/  VIADD R0, R6.reuse, 0x18 ;  /* 0x0000001806007836 */ /* 0x040fe20000000000 */
[----:B------:R-:W-:Y:S01]  /*1a1a0*/  IADD3 R2, PT, PT, R6, 0x10, RZ ;  /* 0x0000001006027810 */ /* 0x000fe20007ffe0ff */
[----:B------:R-:W-:Y:S03]  /*1a1b0*/  BAR.SYNC.DEFER_BLOCKING 0x0 ;  /* 0x0000000000007b1d */ /* 0x000fe60000010000 */
[----:B----4-:R-:W-:-:S02]  /*1a1c0*/  ISETP.GE.AND P4, PT, R2, R39, PT ;  /* 0x000000270200720c */ /* 0x010fc40003f86270 */
[----:B------:R-:W-:Y:S02]  /*1a1d0*/  ISETP.GE.AND P3, PT, R0, R39, PT ;  /* 0x000000270000720c */ /* 0x000fe40003f66270 */
[----:B------:R-:W-:Y:S02]  /*1a1e0*/  IADD3 R0, PT, PT, R224, R4, RZ ;  /* 0x00000004e0007210 */ /* 0x000fe40007ffe0ff */
[----:B------:R-:W3:Y:S01]  /*1a1f0*/  @P0 MUFU.LG2 R4, R17 ;  /* 0x0000001100040308 */ /* 0x000ee20000000c00 */
[----:B------:R-:W-:-:S04]  /*1a200*/  IADD3 R3, PT, PT, R6, 0x8, RZ ;  /* 0x0000000806037810 */ /* 0x000fc80007ffe0ff */
[-C--:B------:R-:W-:Y:S02]  /*1a210*/  ISETP.GE.AND P5, PT, R3, R39.reuse, PT ;  /* 0x000000270300720c */ /* 0x080fe40003fa6270 */
[----:B------:R-:W-:Y:S01]  /*1a220*/  IADD3 R3, PT, PT, R6, 0x20, RZ ;  /* 0x0000002006037810 */ /* 0x000fe20007ffe0ff */
[----:B--2---:R-:W-:Y:S01]  /*1a230*/  @P1 FMUL.FTZ R7, R7, 0.69314718246459960938 ;  /* 0x3f31721807071820 */ /* 0x004fe20000410000 */
[----:B------:R-:W-:Y:S02]  /*1a240*/  LOP3.LUT P6, RZ, R221, 0x3, RZ, 0xc0, !PT ;  /* 0x00000003ddff7812 */ /* 0x000fe400078cc0ff */
[----:B------:R-:W-:Y:S02]  /*1a250*/  ISETP.GE.AND P2, PT, R3, R39, PT ;  /* 0x000000270300720c */ /* 0x000fe40003f46270 */
[----:B------:R-:W-:Y:S01]  /*1a260*/  LOP3.LUT R3, R5, 0xffc, RZ, 0xc0, !PT ;  /* 0x00000ffc05037812 */ /* 0x000fe200078ec0ff */
[----:B------:R-:W2:Y:S01]  /*1a270*/  LDS.128 R48, [R0] ;  /* 0x0000000000307984 */ /* 0x000ea20000000c00 */
[----:B---3--:R-:W-:-:S03]  /*1a280*/  @P0 FMUL.FTZ R4, R4, 0.69314718246459960938 ;  /* 0x3f31721804040820 */ /* 0x008fc60000410000 */
[----:B------:R-:W3:Y:S04]  /*1a290*/  LDS.128 R44, [R0+0x800] ;  /* 0x00080000002c7984 */ /* 0x000ee80000000c00 */
[----:B------:R-:W4:Y:S04]  /*1a2a0*/  LDS.128 R40, [R0+0x1000] ;  /* 0x0010000000287984 */ /* 0x000f280000000c00 */
[----:B------:R-:W1:Y:S04]  /*1a2b0*/  LDS.128 R32, [R0+0x1800] ;  /* 0x0018000000207984 */ /* 0x000e680000000c00 */
[----:B------:R-:W1:Y:S04]  /*1a2c0*/  LDS.128 R28, [R0+0x2000] ;  /* 0x00200000001c7984 */ /* 0x000e680000000c00 */
[----:B------:R-:W1:Y:S01]  /*1a2d0*/  LDS.128 R24, [R0+0x2800] ;  /* 0x0028000000187984 */ /* 0x000e620000000c00 */
[----:B------:R-:W-:Y:S01]  /*1a2e0*/  LOP3.LUT R5, R60, 0x30, RZ, 0xc0, !PT ;  /* 0x000000303c057812 */ /* 0x000fe200078ec0ff */
[----:B------:R-:W-:Y:S01]  /*1a2f0*/  BSSY.RECONVERGENT B0, `(.L_x_7249) ;  /* 0x000001f000007945 */ /* 0x000fe20003800200 */
[----:B------:R-:W-:Y:S01]  /*1a300*/  IMAD R2, R10, UR8, R21 ;  /* 0x000000080a027c24 */ /* 0x000fe2000f8e0215 */
[----:B------:R-:W-:-:S02]  /*1a310*/  SHF.L.U32 R10, R20, 0x6, RZ ;  /* 0x00000006140a7819 */ /* 0x000fc400000006ff */
[----:B------:R-:W1:Y:S01]  /*1a320*/  LDS.128 R20, [R0+0x3000] ;  /* 0x0030000000147984 */ /* 0x000e620000000c00 */
[----:B------:R-:W-:-:S03]  /*1a330*/  IMAD R2, R2, R12, R19 ;  /* 0x0000000c02027224 */ /* 0x000fc600078e0213 */
[----:B------:R2:W1:Y:S01]  /*1a340*/  LDS.128 R16, [R0+0x3800] ;  /* 0x0038000000107984 */ /* 0x0004620000000c00 */
[----:B------:R-:W-:-:S04]  /*1a350*/  IMAD R12, R11, R2, R10 ;  /* 0x000000020b0c7224 */ /* 0x000fc800078e020a */
[----:B------:R-:W-:Y:S02]  /*1a360*/  IMAD R2, R12, R13, RZ ;  /* 0x0000000d0c027224 */ /* 0x000fe400078e02ff */
[----:B------:R-:W-:Y:S02]  /*1a370*/  IMAD.MOV.U32 R11, RZ, RZ, -0x800000 ;  /* 0xff800000ff0b7424 */ /* 0x000fe400078e00ff */
[C---:B------:R-:W-:Y:S01]  /*1a380*/  @P1 FFMA.FTZ R11, R36.reuse, R37, R7 ;  /* 0x00000025240b1223 */ /* 0x040fe20000010007 */
[----:B------:R-:W-:Y:S01]  /*1a390*/  MOV R10, 0xff800000 ;  /* 0xff800000000a7802 */ /* 0x000fe20000000f00 */
[----:B------:R-:W-:Y:S01]  /*1a3a0*/  @P0 FFMA.FTZ R10, R36, R38, R4 ;  /* 0x00000026240a0223 */ /* 0x000fe20000010004 */
[----:B------:R-:W-:Y:S02]  /*1a3b0*/  SHF.R.U32.HI R4, RZ, 0x2, R221 ;  /* 0x00000002ff047819 */ /* 0x000fe400000116dd */
[----:B------:R-:W-:Y:S02]  /*1a3c0*/  ISETP.GE.AND P0, PT, R6, R39, PT ;  /* 0x000000270600720c */ /* 0x000fe40003f06270 */
[----:B--2---:R-:W-:-:S04]  /*1a3d0*/  IADD3 R0, P1, PT, R2, R3, RZ ;  /* 0x0000000302007210 */ /* 0x004fc80007f3e0ff */
[----:B------:R-:W-:Y:S02]  /*1a3e0*/  LEA.HI.X.SX32 R3, R2, RZ, 0x1, P1 ;  /* 0x000000ff02037211 */ /* 0x000fe400008f0eff */
[----:B------:R-:W-:Y:S02]  /*1a3f0*/  LEA R2, P1, R0, R8, 0x2 ;  /* 0x0000000800027211 */ /* 0x000fe400078210ff */
[----:B------:R-:W-:Y:S02]  /*1a400*/  IADD3 R8, PT, PT, R6, 0x28, RZ ;  /* 0x0000002806087810 */ /* 0x000fe40007ffe0ff */
[----:B------:R-:W-:Y:S02]  /*1a410*/  LEA.HI.X R3, R0, R9, R3, 0x2, P1 ;  /* 0x0000000900037211 */ /* 0x000fe400008f1403 */
[----:B------:R-:W-:Y:S02]  /*1a420*/  IADD3 R7, PT, PT, R6, 0x30, RZ ;  /* 0x0000003006077810 */ /* 0x000fe40007ffe0ff */
[----:B------:R-:W-:Y:S01]  /*1a430*/  LOP3.LUT R9, R5, 0x7, R4, 0xf8, !PT ;  /* 0x0000000705097812 */ /* 0x000fe200078ef804 */
[----:B---34-:R-:W-:Y:S06]  /*1a440*/  @P6 BRA `(.L_x_7250) ;  /* 0x0000000000246947 */ /* 0x018fec0003800000 */
[C---:B------:R-:W-:Y:S02]  /*1a450*/  IADD3 R0, P1, PT, R12.reuse, R9, RZ ;  /* 0x000000090c007210 */ /* 0x040fe40007f3e0ff */
[C---:B------:R-:W-:Y:S02]  /*1a460*/  ISETP.GE.AND P6, PT, R9.reuse, R39, PT ;  /* 0x000000270900720c */ /* 0x040fe40003fc6270 */
[----:B------:R-:W-:Y:S01]  /*1a470*/  LEA.HI.X.SX32 R5, R12, RZ, 0x1, P1 ;  /* 0x000000ff0c057211 */ /* 0x000fe200008f0eff */
[----:B------:R-:W-:Y:S01]  /*1a480*/  VIADD R12, R9, 0x8 ;  /* 0x00000008090c7836 */ /* 0x000fe20000000000 */
[----:B-----5:R-:W-:-:S04]  /*1a490*/  LEA R4, P1, R0, R14, 0x2 ;  /* 0x0000000e00047211 */ /* 0x020fc800078210ff */
[----:B------:R-:W-:Y:S02]  /*1a4a0*/  LEA.HI.X R5, R0, R15, R5, 0x2, P1 ;  /* 0x0000000f00057211 */ /* 0x000fe400008f1405 */
[----:B------:R-:W-:-:S03]  /*1a4b0*/  ISETP.GE.AND P1, PT, R12, R39, PT ;  /* 0x000000270c00720c */ /* 0x000fc60003f26270 */
[----:B------:R2:W-:Y:S10]  /*1a4c0*/  @!P6 ST.E desc[UR4][R4.64], R11 ;  /* 0x0000000b0400e985 */ /* 0x0005f4000c101904 */
[----:B------:R2:W-:Y:S02]  /*1a4d0*/  @!P1 ST.E desc[UR4][R4.64+0x20], R10 ;  /* 0x0000200a04009985 */ /* 0x0005e4000c101904 */
.L_x_7250:
[----:B------:R-:W-:Y:S05]  /*1a4e0*/  BSYNC.RECONVERGENT B0 ;  /* 0x0000000000007941 */ /* 0x000fea0003800200 */
.L_x_7249:
[----:B------:R-:W-:Y:S01]  /*1a4f0*/  VIADD R0, R6, 0x38 ;  /* 0x0000003806007836 */ /* 0x000fe20000000000 */
[-C--:B------:R-:W-:Y:S01]  /*1a500*/  ISETP.GE.AND P6, PT, R8, R39.reuse, PT ;  /* 0x000000270800720c */ /* 0x080fe20003fc6270 */
[----:B------:R-:W-:Y:S01]  /*1a510*/  @!P0 ST.E.128 desc[UR4][R2.64], R48 ;  /* 0x0000003002008985 */ /* 0x000fe2000c101d04 */
[-C--:B------:R-:W-:Y:S01]  /*1a520*/  ISETP.GE.AND P1, PT, R7, R39.reuse, PT ;  /* 0x000000270700720c */ /* 0x080fe20003f26270 */
[----:B--2---:R-:W-:Y:S01]  /*1a530*/  IMAD.MOV.U32 R5, RZ, RZ, 0x0 ;  /* 0x00000000ff057424 */ /* 0x004fe200078e00ff */
[----:B------:R-:W-:Y:S01]  /*1a540*/  ISETP.GE.AND P0, PT, R0, R39, PT ;  /* 0x000000270000720c */ /* 0x000fe20003f06270 */
[----:B------:R-:W-:Y:S01]  /*1a550*/  @!P5 ST.E.128 desc[UR4][R2.64+0x800], R44 ;  /* 0x0008002c0200d985 */ /* 0x000fe2000c101d04 */
[----:B------:R-:W-:-:S03]  /*1a560*/  MOV R9, 0x1f0 ;  /* 0x000001f000097802 */ /* 0x000fc60000000f00 */
[----:B------:R-:W-:Y:S02]  /*1a570*/  @!P4 ST.E.128 desc[UR4][R2.64+0x1000], R40 ;  /* 0x001000280200c985 */ /* 0x000fe4000c101d04 */
[----:B------:R-:W-:Y:S02]  /*1a580*/  IMAD.MOV.U32 R4, RZ, RZ, R9 ;  /* 0x000000ffff047224 */ /* 0x000fe400078e0009 */
[----:B-1----:R-:W-:Y:S04]  /*1a590*/  @!P3 ST.E.128 desc[UR4][R2.64+0x1800], R32 ;  /* 0x001800200200b985 */ /* 0x002fe8000c101d04 */
[----:B------:R-:W-:Y:S04]  /*1a5a0*/  @!P2 ST.E.128 desc[UR4][R2.64+0x2000], R28 ;  /* 0x0020001c0200a985 */ /* 0x000fe8000c101d04 */
[----:B------:R-:W-:Y:S04]  /*1a5b0*/  @!P6 ST.E.128 desc[UR4][R2.64+0x2800], R24 ;  /* 0x002800180200e985 */ /* 0x000fe8000c101d04 */
[----:B------:R1:W-:Y:S02]  /*1a5c0*/  @!P1 ST.E.128 desc[UR4][R2.64+0x3000], R20 ;  /* 0x0030001402009985 */ /* 0x0003e4000c101d04 */
[----:B-1---5:R-:W-:Y:S05]  /*1a5d0*/  @P0 RET.REL.NODEC R4 `(_ZN5flash24flash_fwd_splitkv_kernelI23Flash_fwd_kernel_traitsILi64ELi64ELi256ELi4ELb0ELb0EN7cutlass6half_tE19Flash_kernel_traitsILi64ELi64ELi256ELi4ES3_EELb0ELb1ELb0ELb0ELb1ELb0ELb1ELb0EEEvNS_16Flash_fwd_paramsE) ;  /* 0xfffffe5804880950 */ /* 0x022fea0003c3ffff */
[----:B------:R1:W-:Y:S02]  /*1a5e0*/  ST.E.128 desc[UR4][R2.64+0x3800], R16 ;  /* 0x0038001002007985 */ /* 0x0003e4000c101d04 */
[----:B-1----:R-:W-:Y:S02]  /*1a5f0*/  MOV R2, R9 ;  /* 0x0000000900027202 */ /* 0x002fe40000000f00 */
[----:B------:R-:W-:-:S04]  /*1a600*/  MOV R3, 0x0 ;  /* 0x0000000000037802 */ /* 0x000fc80000000f00 */
[----:B------:R-:W-:Y:S05]  /*1a610*/  RET.REL.NODEC R2 `(_ZN5flash24flash_fwd_splitkv_kernelI23Flash_fwd_kernel_traitsILi64ELi64ELi256ELi4ELb0ELb0EN7cutlass6half_tE19Flash_kernel_traitsILi64ELi64ELi256ELi4ES3_EELb0ELb1ELb0ELb0ELb1ELb0ELb1ELb0EEEvNS_16Flash_fwd_paramsE) ;  /* 0xfffffe5802787950 */ /* 0x000fea0003c3ffff */
.L_x_7248:
[----:B-1----:R-:W-:Y:S01]  /*1a620*/  MOV R0, 0x2 ;  /* 0x0000000200007802 */ /* 0x002fe20000000f00 */
[----:B------:R-:W-:Y:S01]  /*1a630*/  IMAD.MOV.U32 R3, RZ, RZ, 0x1f ;  /* 0x0000001fff037424 */ /* 0x000fe200078e00ff */
[----:B-----5:R-:W-:Y:S02]  /*1a640*/  MOV R2, R9 ;  /* 0x0000000900027202 */ /* 0x020fe40000000f00 */
[----:B------:R-:W-:-:S07]  /*1a650*/  MOV R4, 0xffffffff ;  /* 0xffffffff00047802 */ /* 0x000fce0000000f00 */
[----:B--2---:R-:W-:Y:S05]  /*1a660*/  WARPSYNC.COLLECTIVE R4, `(.L_x_7251) ;  /* 0x0000000004087348 */ /* 0x004fea0003c00000 */
[----:B------:R1:W3:Y:S02]  /*1a670*/  SHFL.BFLY P0, R0, R2, R0, R3 ;  /* 0x0c00000002007389 */ /* 0x0002e40000000003 */
[----:B-123--:R-:W-:Y:S05]  /*1a680*/  ENDCOLLECTIVE ;  /* 0x000000000000791b */ /* 0x00efea0003800000 */
.L_x_7251:
[----:B------:R-:W-:Y:S02]  /*1a690*/  IMAD.MOV.U32 R5, RZ, RZ, R0 ;  /* 0x000000ffff057224 */ /* 0x000fe400078e0000 */
[----:B------:R-:W-:Y:S02]  /*1a6a0*/  IMAD.MOV.U32 R0, RZ, RZ, 0x1 ;  /* 0x00000001ff007424 */ /* 0x000fe400078e00ff */
[----:B------:R-:W-:-:S05]  /*1a6b0*/  FADD.FTZ R5, R5, R9 ;  /* 0x0000000905057221 */ /* 0x000fca0000010000 */
[----:B------:R-:W-:-:S07]  /*1a6c0*/  MOV R2, R5 ;  /* 0x0000000500027202 */ /* 0x000fce0000000f00 */
[----:B------:R-:W-:Y:S05]  /*1a6d0*/  WARPSYNC.COLLECTIVE R4, `(.L_x_7252) ;  /* 0x0000000004087348 */ /* 0x000fea0003c00000 */
[----:B------:R1:W2:Y:S02]  /*1a6e0*/  SHFL.BFLY P0, R0, R2, R0, R3 ;  /* 0x0c00000002007389 */ /* 0x0002a40000000003 */
[----:B-12---:R-:W-:Y:S05]  /*1a6f0*/  ENDCOLLECTIVE ;  /* 0x000000000000791b */ /* 0x006fea0003800000 */
.L_x_7252:
[----:B------:R-:W-:Y:S01]  /*1a700*/  MOV R16, R0 ;  /* 0x0000000000107202 */ /* 0x000fe20000000f00 */
[----:B------:R-:W-:Y:S01]  /*1a710*/  IMAD.MOV.U32 R0, RZ, RZ, 0x2 ;  /* 0x00000002ff007424 */ /* 0x000fe200078e00ff */
[----:B------:R-:W-:-:S03]  /*1a720*/  MOV R2, R8 ;  /* 0x0000000800027202 */ /* 0x000fc60000000f00 */
[----:B------:R-:W-:-:S07]  /*1a730*/  FADD.FTZ R16, R5, R16 ;  /* 0x0000001005107221 */ /* 0x000fce0000010000 */
[----:B------:R-:W-:Y:S05]  /*1a740*/  WARPSYNC.COLLECTIVE R4, `(.L_x_7253) ;  /* 0x0000000004087348 */ /* 0x000fea0003c00000 */
[----:B------:R1:W2:Y:S02]  /*1a750*/  SHFL.BFLY P0, R0, R2, R0, R3 ;  /* 0x0c00000002007389 */ /* 0x0002a40000000003 */
[----:B-12---:R-:W-:Y:S05]  /*1a760*/  ENDCOLLECTIVE ;  /* 0x000000000000791b */ /* 0x006fea0003800000 */
.L_x_7253:
[----:B------:R-:W-:Y:S02]  /*1a770*/  MOV R2, R0 ;  /* 0x0000000000027202 */ /* 0x000fe40000000f00 */
[----:B------:R-:W-:-:S03]  /*1a780*/  MOV R0, 0x1 ;  /* 0x0000000100007802 */ /* 0x000fc60000000f00 */
[----:B------:R-:W-:-:S07]  /*1a790*/  FADD.FTZ R2, R2, R8 ;  /* 0x0000000802027221 */ /* 0x000fce0000010000 */
[----:B------:R-:W-:Y:S05]  /*1a7a0*/  WARPSYNC.COLLECTIVE R4, `(.L_x_7254) ;  /* 0x0000000004087348 */ /* 0x000fea0003c00000 */
[----:B------:R1:W2:Y:S02]  /*1a7b0*/  SHFL.BFLY P0, R0, R2, R0, R3 ;  /* 0x0c00000002007389 */ /* 0x0002a40000000003 */
[----:B-12---:R-:W-:Y:S05]  /*1a7c0*/  ENDCOLLECTIVE ;  /* 0x000000000000791b */ /* 0x006fea0003800000 */
.L_x_7254:
[----:B------:R-:W-:Y:S05]  /*1a7d0*/  BRA `(.L_x_7255) ;  /* 0xfffffff000fc7947 */ /* 0x000fea000383ffff */
.L_x_7256:
        /* <DEDUP_REMOVED lines=10> */
.L_x_14764:


//--------------------- .text._ZN5flash24flash_fwd_splitkv_kernelI23Flash_fwd_kernel_traitsILi64ELi64ELi256ELi4ELb0ELb0EN7cutlass6half_tE19Flash_kernel_traitsILi64ELi64ELi256ELi4ES3_EELb0ELb1ELb0ELb0ELb1ELb1ELb1ELb0EEEvNS_16Flash_fwd_paramsE --------------------------
	.section	.text._ZN5flash24flash_fwd_splitkv_kernelI23Flash_fwd_kernel_traitsILi64ELi64ELi256ELi4ELb0ELb0EN7cutlass6half_tE19Flash_kernel_traitsILi64ELi64ELi256ELi4ES3_EELb0ELb1ELb0ELb0ELb1ELb1ELb1ELb0EEEvNS_16Flash_fwd_paramsE,"ax",@progbits
	.align	128
        .global         _ZN5flash24flash_fwd_splitkv_kernelI23Flash_fwd_kernel_traitsILi64ELi64ELi256ELi4ELb0ELb0EN7cutlass6half_tE19Flash_kernel_traitsILi64ELi64ELi256ELi4ES3_EELb0ELb1ELb0ELb0ELb1ELb1ELb1ELb0EEEvNS_16Flash_fwd_paramsE
        .type           _ZN5flash24flash_fwd_splitkv_kernelI23Flash_fwd_kernel_traitsILi64ELi64ELi256ELi4ELb0ELb0EN7cutlass6half_tE19Flash_kernel_traitsILi64ELi64ELi256ELi4ES3_EELb0ELb1ELb0ELb0ELb1ELb1ELb1ELb0EEEvNS_16Flash_fwd_paramsE,@function
        .size           _ZN5flash24flash_fwd_splitkv_kernelI23Flash_fwd_kernel_traitsILi64ELi64ELi256ELi4ELb0ELb0EN7cutlass6half_tE19Flash_kernel_traitsILi64ELi64ELi256ELi4ES3_EELb0ELb1ELb0ELb0ELb1ELb1ELb1ELb0EEEvNS_16Flash_fwd_paramsE,(.L_x_14765 - _ZN5flash24flash_fwd_splitkv_kernelI23Flash_fwd_kernel_traitsILi64ELi64ELi256ELi4ELb0ELb0EN7cutlass6half_tE19Flash_kernel_traitsILi64ELi64ELi256ELi4ES3_EELb0ELb1ELb0ELb0ELb1ELb1ELb1ELb0EEEvNS_16Flash_fwd_paramsE)
        .other          _ZN5flash24flash_fwd_splitkv_kernelI23Flash_fwd_kernel_traitsILi64ELi64ELi256ELi4ELb0ELb0EN7cutlass6half_tE19Flash_kernel_traitsILi64ELi64ELi256ELi4ES3_EELb0ELb1ELb0ELb0ELb1ELb1ELb1ELb0EEEvNS_16Flash_fwd_paramsE,@"STO_CUDA_ENTRY STV_DEFAULT"
_ZN5flash24flash_fwd_splitkv_kernelI23Flash_fwd_kernel_traitsILi64ELi64ELi256ELi4ELb0ELb0EN7cutlass6half_tE19Flash_kernel_traitsILi64ELi64ELi256ELi4ES3_EELb0ELb1ELb0ELb0ELb1ELb1ELb1ELb0EEEvNS_16Flash_fwd_paramsE:
.text._ZN5flash24flash_fwd_splitkv_kernelI23Flash_fwd_kernel_traitsILi64ELi64ELi256ELi4ELb0ELb0EN7cutlass6half_tE19Flash_kernel_traitsILi64ELi64ELi256ELi4ES3_EELb0ELb1ELb0ELb0ELb1ELb1ELb1ELb0EEEvNS_16Flash_fwd_paramsE:
        /* <DEDUP_REMOVED lines=30> */
[----:B-1----:R-:W-:Y:S05]  /*01e0*/  CALL.REL.NOINC `($_ZN5flash24flash_fwd_splitkv_kernelI23Flash_fwd_kernel_traitsILi64ELi64ELi256ELi4ELb0ELb0EN7cutlass6half_tE19Flash_kernel_traitsILi64ELi64ELi256ELi4ES3_EELb0ELb1ELb0ELb0ELb1ELb1ELb1ELb0EEEvNS_16Flash_fwd_paramsE$_ZN5flash30compute_attn_1rowblock_splitkvI23Flash_fwd_kernel_traitsILi64ELi64ELi256ELi4ELb0ELb0EN7cutlass6half_tE19Flash_kernel_traitsILi64ELi64ELi256ELi4ES3_EELb0ELb1ELb0ELb0ELb1ELb1ELb1ELb0ENS_16Flash_fwd_paramsEEEvRKT8_iiiii) ;  /* 0x0000000000087944 */ /* 0x002fea0003c00000 */
[----:B------:R-:W-:Y:S05]  /*01f0*/  BSYNC.RECONVERGENT B3 ;  /* 0x0000000000037941 */ /* 0x000fea0003800200 */
.L_x_7257:
[----:B------:R-:W-:Y:S05]  /*0200*/  EXIT ;  /* 0x000000000000794d */ /* 0x000fea0003800000 */
        .type           $_ZN5flash24flash_fwd_splitkv_kernelI23Flash_fwd_kernel_traitsILi64ELi64ELi256ELi4ELb0ELb0EN7cutlass6half_tE19Flash_kernel_traitsILi64ELi64ELi256ELi4ES3_EELb0ELb1ELb0ELb0ELb1ELb1ELb1ELb0EEEvNS_16Flash_fwd_paramsE$_ZN5flash30compute_attn_1rowblock_splitkvI23Flash_fwd_kernel_traitsILi64ELi64ELi256ELi4ELb0ELb0EN7cutlass6half_tE19Flash_kernel_traitsILi64ELi64ELi256ELi4ES3_EELb0ELb1ELb0ELb0ELb1ELb1ELb1ELb0ENS_16Flash_fwd_paramsEEEvRKT8_iiiii,@function
        .size           $_ZN5flash24flash_fwd_splitkv_kernelI23Flash_fwd_kernel_traitsILi64ELi64ELi256ELi4ELb0ELb0EN7cutlass6half_tE19Flash_kernel_traitsILi64ELi64ELi256ELi4ES3_EELb0ELb1ELb0ELb0ELb1ELb1ELb1ELb0EEEvNS_16Flash_fwd_paramsE$_ZN5flash30compute_attn_1rowblock_splitkvI23Flash_fwd_kernel_traitsILi64ELi64ELi256ELi4ELb0ELb0EN7cutlass6half_tE19Flash_kernel_traitsILi64ELi64ELi256ELi4ES3_EELb0ELb1ELb0ELb0ELb1ELb1ELb1ELb0ENS_16Flash_fwd_paramsEEEvRKT8_iiiii,(.L_x_14765 - $_ZN5flash24flash_fwd_splitkv_kernelI23Flash_fwd_kernel_traitsILi64ELi64ELi256ELi4ELb0ELb0EN7cutlass6half_tE19Flash_kernel_traitsILi64ELi64ELi256ELi4ES3_EELb0ELb1ELb0ELb0ELb1ELb1ELb1ELb0EEEvNS_16Flash_fwd_paramsE$_ZN5flash30compute_attn_1rowblock_splitkvI23Flash_fwd_kernel_traitsILi64ELi64ELi256ELi4ELb0ELb0EN7cutlass6half_tE19Flash_kernel_traitsILi64ELi64ELi256ELi4ES3_EELb0ELb1ELb0ELb0ELb1ELb1ELb1ELb0ENS_16Flash_fwd_paramsEEEvRKT8_iiiii)
$_ZN5flash24flash_fwd_splitkv_kernelI23Flash_fwd_kernel_traitsILi64ELi64ELi256ELi4ELb0ELb0EN7cutlass6half_tE19Flash_kernel_traitsILi64ELi64ELi256ELi4ES3_EELb0ELb1ELb0ELb0ELb1ELb1ELb1ELb0EEEvNS_16Flash_fwd_paramsE$_ZN5flash30compute_attn_1rowblock_splitkvI23Flash_fwd_kernel_traitsILi64ELi64ELi256ELi4ELb0ELb0EN7cutlass6half_tE19Flash_kernel_traitsILi64ELi64ELi256ELi4ES3_EELb0ELb1ELb0ELb0ELb1ELb1ELb1ELb0ENS_16Flash_fwd_paramsEEEvRKT8_iiiii:
        /* <DEDUP_REMOVED lines=38> */
.L_x_7259:
[----:B------:R-:W-:Y:S05]  /*0470*/  BSYNC.RECONVERGENT B0 ;  /* 0x0000000000007941 */ /* 0x000fea0003800200 */
.L_x_7258:
[----:B------:R-:W-:Y:S04]  /*0480*/  BSSY.RECONVERGENT B0, `(.L_x_7260) ;  /* 0x0000007000007945 */ /* 0x000fe80003800200 */
[----:B------:R-:W-:Y:S05]  /*0490*/  @!P3 BRA `(.L_x_7261) ;  /* 0x000000000014b947 */ /* 0x000fea0003800000 */
[----:B------:R-:W2:Y:S02]  /*04a0*/  LD.E.U8 R6, desc[UR4][R2.64+0x1b2] ;  /* 0x0001b20402067980 */ /* 0x000ea4000c101100 */
[----:B--2---:R-:W-:-:S13]  /*04b0*/  ISETP.NE.AND P1, PT, R6, RZ, PT ;  /* 0x000000ff0600720c */ /* 0x004fda0003f25270 */
[----:B-----5:R-:W2:Y:S02]  /*04c0*/  @P1 LD.E R66, desc[UR4][R16.64+0x4] ;  /* 0x0000040410421980 */ /* 0x020ea4000c101900 */
[----:B--2---:R-:W-:-:S06]  /*04d0*/  @P1 IADD3 R66, PT, PT, R66, -R11, RZ ;  /* 0x8000000b42421210 */ /* 0x004fcc0007ffe0ff */
[----:B------:R2:W5:Y:S02]  /*04e0*/  @!P1 LD.E R66, desc[UR4][R16.64] ;  /* 0x0000000410429980 */ /* 0x000564000c101900 */
.L_x_7261:
[----:B------:R-:W-:Y:S05]  /*04f0*/  BSYNC.RECONVERGENT B0 ;  /* 0x0000000000007941 */ /* 0x000fea0003800200 */
.L_x_7260:
        /* <DEDUP_REMOVED lines=8> */
.L_x_7263:
[----:B------:R-:W3:Y:S01]  /*0580*/  LD.E.64 R6, desc[UR4][R2.64+0x108] ;  /* 0x0001080402067980 */ /* 0x000ee2000c101b00 */
[----:B------:R-:W-:Y:S01]  /*0590*/  BSSY.RECONVERGENT B0, `(.L_x_7265) ;  /* 0x0000006000007945 */ /* 0x000fe20003800200 */
[----:B------:R-:W-:Y:S01]  /*05a0*/  IMAD.MOV.U32 R5, RZ, RZ, RZ ;  /* 0x000000ffff057224 */ /* 0x000fe200078e00ff */
[----:B---3--:R-:W-:-:S04]  /*05b0*/  ISETP.NE.U32.AND P0, PT, R6, RZ, PT ;  /* 0x000000ff0600720c */ /* 0x008fc80003f05070 */
[----:B------:R-:W-:-:S13]  /*05c0*/  ISETP.NE.AND.EX P0, PT, R7, RZ, PT, P0 ;  /* 0x000000ff0700720c */ /* 0x000fda0003f05300 */
[----:B------:R-:W-:Y:S05]  /*05d0*/  @!P0 BRA `(.L_x_7266) ;  /* 0x0000000000048947 */ /* 0x000fea0003800000 */
[----:B------:R3:W5:Y:S02]  /*05e0*/  LD.E R5, desc[UR4][R2.64+0xbc] ;  /* 0x0000bc0402057980 */ /* 0x000764000c101900 */
.L_x_7266:
[----:B------:R-:W-:Y:S05]  /*05f0*/  BSYNC.RECONVERGENT B0 ;  /* 0x0000000000007941 */ /* 0x000fea0003800200 */
.L_x_7265:
[----:B-----5:R-:W-:Y:S02]  /*0600*/  IADD3 R66, PT, PT, R5, R66, -R10 ;  /* 0x0000004205427210 */ /* 0x020fe40007ffe80a */
.L_x_7264:
[----:B------:R-:W-:Y:S05]  /*0610*/  BSYNC.RECONVERGENT B1 ;  /* 0x0000000000017941 */ /* 0x000fea0003800200 */
.L_x_7262:
[----:B------:R-:W-:Y:S01]  /*0620*/  IMAD.SHL.U32 R226, R233, 0x40, RZ ;  /* 0x00000040e9e27824 */ /* 0x000fe200078e00ff */
[----:B------:R-:W-:Y:S01]  /*0630*/  MOV R6, R232 ;  /* 0x000000e800067202 */ /* 0x000fe20000000f00 */
[----:B------:R-:W-:-:S03]  /*0640*/  IMAD.MOV.U32 R7, RZ, RZ, 0x0 ;  /* 0x00000000ff077424 */ /* 0x000fc600078e00ff */
[----:B------:R-:W-:-:S13]  /*0650*/  ISETP.GT.AND P0, PT, R123, R226, PT ;  /* 0x000000e27b00720c */ /* 0x000fda0003f04270 */
[----:B-123--:R-:W-:Y:S05]  /*0660*/  @!P0 RET.REL.NODEC R6 `(_ZN5flash24flash_fwd_splitkv_kernelI23Flash_fwd_kernel_traitsILi64ELi64ELi256ELi4ELb0ELb0EN7cutlass6half_tE19Flash_kernel_traitsILi64ELi64ELi256ELi4ES3_EELb0ELb1ELb0ELb0ELb1ELb1ELb1ELb0EEEvNS_16Flash_fwd_paramsE) ;  /* 0xfffffff806648950 */ /* 0x00efea0003c3ffff */
        /* <DEDUP_REMOVED lines=69> */
[----:B------:R-:W-:Y:S02]  /*0ac0*/  LEA R0, P3, R166, R10, 0x2 ;  /* 0x0000000aa6007211 */ /* 0x000fe400078610ff */
[----:B------:R-:W-:-:S02]  /*0ad0*/  IADD3 R6, P2, PT, R5, R4, RZ ;  /* 0x0000000405067210 */ /* 0x000fc40007f5e0ff */
[----:B------:R-:W-:Y:S02]  /*0ae0*/  LEA.HI.X.SX32 R10, R10, RZ, 0x1, P3 ;  /* 0x000000ff0a0a7211 */ /* 0x000fe400018f0eff */
[----:B------:R-:W-:Y:S02]  /*0af0*/  LEA.HI.X.SX32 R5, R5, RZ, 0x1, P2 ;  /* 0x000000ff05057211 */ /* 0x000fe400010f0eff */
[----:B-----5:R-:W-:Y:S02]  /*0b00*/  LEA R8, P2, R6, R8, 0x2 ;  /* 0x0000000806087211 */ /* 0x020fe400078410ff */
[----:B------:R-:W-:Y:S01]  /*0b10*/  ISETP.GE.AND P0, PT, R7, R123, PT ;  /* 0x0000007b0700720c */ /* 0x000fe20003f06270 */
[----:B------:R-:W-:Y:S01]  /*0b20*/  VIADD R7, R4, 0x18 ;  /* 0x0000001804077836 */ /* 0x000fe20000000000 */
[----:B------:R-:W-:Y:S02]  /*0b30*/  LEA.HI.X R9, R6, R9, R5, 0x2, P2 ;  /* 0x0000000906097211 */ /* 0x000fe400010f1405 */
[----:B------:R-:W-:-:S02]  /*0b40*/  LOP3.LUT P2, R166, R166, 0xf, RZ, 0xc0, !PT ;  /* 0x0000000fa6a67812 */ /* 0x000fc4000784c0ff */
[----:B------:R-:W-:Y:S02]  /*0b50*/  ISETP.GE.AND P4, PT, R7, R123, PT ;  /* 0x0000007b0700720c */ /* 0x000fe40003f86270 */
[----:B------:R-:W-:Y:S02]  /*0b60*/  ISETP.NE.OR P6, PT, R166, RZ, P0 ;  /* 0x000000ffa600720c */ /* 0x000fe400007c5670 */
[----:B------:R-:W-:Y:S01]  /*0b70*/  LEA R12, P3, R0, R2, 0x2 ;  /* 0x00000002000c7211 */ /* 0x000fe200078610ff */
[----:B------:R-:W-:-:S03]  /*0b80*/  VIADD R2, R4, 0x20 ;  /* 0x0000002004027836 */ /* 0x000fc60000000000 */
[----:B------:R-:W-:Y:S01]  /*0b90*/  LEA.HI.X R13, R0, R3, R10, 0x2, P3 ;  /* 0x00000003000d7211 */ /* 0x000fe200018f140a */
[----:B------:R-:W-:Y:S01]  /*0ba0*/  VIADD R0, R4, 0x30 ;  /* 0x0000003004007836 */ /* 0x000fe20000000000 */
[-C--:B------:R-:W-:Y:S01]  /*0bb0*/  ISETP.GE.AND P3, PT, R2, R123.reuse, PT ;  /* 0x0000007b0200720c */ /* 0x080fe20003f66270 */
[----:B------:R-:W-:Y:S01]  /*0bc0*/  VIADD R2, R4, 0x28 ;  /* 0x0000002804027836 */ /* 0x000fe20000000000 */
[----:B------:R-:W-:Y:S01]  /*0bd0*/  P2R R3, PR, RZ, 0x4 ;  /* 0x00000004ff037803 */ /* 0x000fe20000000000 */
[----:B------:R-:W-:Y:S01]  /*0be0*/  @!P1 ST.E.128 desc[UR4][R12.64], RZ ;  /* 0x000000ff0c009985 */ /* 0x000fe2000c101d04 */
[-C--:B------:R-:W-:Y:S01]  /*0bf0*/  ISETP.GE.AND P1, PT, R0, R123.reuse, PT ;  /* 0x0000007b0000720c */ /* 0x080fe20003f26270 */
[----:B------:R-:W-:Y:S01]  /*0c00*/  @!P6 IMAD.MOV.U32 R0, RZ, RZ, -0x800000 ;  /* 0xff800000ff00e424 */ /* 0x000fe200078e00ff */
[-C--:B------:R-:W-:Y:S01]  /*0c10*/  ISETP.GE.AND P2, PT, R2, R123.reuse, PT ;  /* 0x0000007b0200720c */ /* 0x080fe20003f46270 */
[----:B------:R-:W-:Y:S01]  /*0c20*/  VIADD R2, R4, 0x38 ;  /* 0x0000003804027836 */ /* 0x000fe20000000000 */
[----:B------:R-:W-:Y:S04]  /*0c30*/  @!P0 ST.E.128 desc[UR4][R12.64+0x800], RZ ;  /* 0x000800ff0c008985 */ /* 0x000fe8000c101d04 */
        /* <DEDUP_REMOVED lines=29> */
[----:B------:R1:W-:Y:S02]  /*0e10*/  @!P1 ST.E desc[UR4][R8.64+0xc0], R0 ;  /* 0x0000c00008009985 */ /* 0x0003e4000c101904 */
[----:B-1----:R-:W-:Y:S05]  /*0e20*/  @P0 RET.REL.NODEC R2 `(_ZN5flash24flash_fwd_splitkv_kernelI23Flash_fwd_kernel_traitsILi64ELi64ELi256ELi4ELb0ELb0EN7cutlass6half_tE19Flash_kernel_traitsILi64ELi64ELi256ELi4ES3_EELb0ELb1ELb0ELb0ELb1ELb1ELb1ELb0EEEvNS_16Flash_fwd_paramsE) ;  /* 0xfffffff002740950 */ /* 0x002fea0003c3ffff */
[----:B------:R-:W-:Y:S02]  /*0e30*/  MOV R0, 0xff800000 ;  /* 0xff80000000007802 */ /* 0x000fe40000000f00 */
[----:B------:R-:W-:-:S03]  /*0e40*/  MOV R233, 0x0 ;  /* 0x0000000000e97802 */ /* 0x000fc60000000f00 */
[----:B------:R1:W-:Y:S02]  /*0e50*/  ST.E desc[UR4][R8.64+0xe0], R0 ;  /* 0x0000e00008007985 */ /* 0x0003e4000c101904 */
[----:B-1----:R-:W-:Y:S05]  /*0e60*/  RET.REL.NODEC R232 `(_ZN5flash24flash_fwd_splitkv_kernelI23Flash_fwd_kernel_traitsILi64ELi64ELi256ELi4ELb0ELb0EN7cutlass6half_tE19Flash_kernel_traitsILi64ELi64ELi256ELi4ES3_EELb0ELb1ELb0ELb0ELb1ELb1ELb1ELb0EEEvNS_16Flash_fwd_paramsE) ;  /* 0xfffffff0e8647950 */ /* 0x002fea0003c3ffff */
.L_x_7267:
        /* <DEDUP_REMOVED lines=80> */
[----:B------:R-:W-:Y:S02]  /*1370*/  SHF.R.S32.HI R23, RZ, 0x1f, R24 ;  /* 0x0000001fff177819 */ /* 0x000fe40000011418 */
[----:B---3--:R-:W-:Y:S01]  /*1380*/  SHF.R.S32.HI R5, RZ, 0x1f, R0 ;  /* 0x0000001fff057819 */ /* 0x008fe20000011400 */
[----:B------:R-:W-:-:S04]  /*1390*/  IMAD R6, R17, R0, RZ ;  /* 0x0000000011067224 */ /* 0x000fc800078e02ff */
[C---:B------:R-:W-:Y:S02]  /*13a0*/  IMAD R6, R16.reuse, R5, R6 ;  /* 0x0000000510067224 */ /* 0x040fe400078e0206 */
[----:B------:R-:W-:-:S05]  /*13b0*/  IMAD.WIDE.U32 R16, R16, R0, RZ ;  /* 0x0000000010107225 */ /* 0x000fca00078e00ff */
[----:B------:R-:W-:Y:S01]  /*13c0*/  IADD3 R17, PT, PT, R17, R6, RZ ;  /* 0x0000000611117210 */ /* 0x000fe20007ffe0ff */
[----:B------:R-:W-:Y:S02]  /*13d0*/  IMAD.MOV.U32 R6, RZ, RZ, R4 ;  /* 0x000000ffff067224 */ /* 0x000fe400078e0004 */
[----:B------:R-:W-:Y:S02]  /*13e0*/  IMAD R4, R225, R24, RZ ;  /* 0x00000018e1047224 */ /* 0x000fe400078e02ff */
[----:B------:R-:W-:Y:S01]  /*13f0*/  IMAD.WIDE.U32 R16, R24, R224, R16 ;  /* 0x000000e018107225 */ /* 0x000fe200078e0010 */
[----:B------:R-:W-:Y:S02]  /*1400*/  @!P0 IADD3 R6, PT, PT, -R6, RZ, RZ ;  /* 0x000000ff06068210 */ /* 0x000fe40007ffe1ff */
[----:B------:R-:W-:Y:S01]  /*1410*/  @!P1 LOP3.LUT R6, RZ, R28, RZ, 0x33, !PT ;  /* 0x0000001cff069212 */ /* 0x000fe200078e33ff */
[----:B------:R-:W-:-:S04]  /*1420*/  IMAD R4, R224, R23, R4 ;  /* 0x00000017e0047224 */ /* 0x000fc800078e0204 */
        /* <DEDUP_REMOVED lines=13> */
.L_x_7269:
        /* <DEDUP_REMOVED lines=11> */
[----:B------:R-:W-:-:S04]  /*15b0*/  LEA R65, R58, 0xffffff00, 0x8 ;  /* 0xffffff003a417811 */ /* 0x000fc800078e40ff */
[----:B------:R-:W-:Y:S02]  /*15c0*/  SHF.R.S32.HI R23, RZ, 0x1f, R65 ;  /* 0x0000001fff177819 */ /* 0x000fe40000011441 */
[----:B------:R-:W-:Y:S02]  /*15d0*/  CS2R R240, SRZ ;  /* 0x0000000000f07805 */ /* 0x000fe4000001ff00 */
[----:B------:R-:W-:Y:S02]  /*15e0*/  MOV R24, R65 ;  /* 0x0000004100187202 */ /* 0x000fe40000000f00 */
        /* <DEDUP_REMOVED lines=38> */
[----:B------:R-:W-:Y:S01]  /*1850*/  @!P2 IMAD R4, R57, R10, RZ ;  /* 0x0000000a3904a224 */ /* 0x000fe200078e02ff */
[----:B------:R-:W-:Y:S01]  /*1860*/  @P4 IADD3 R8, PT, PT, R8, 0x1, RZ ;  /* 0x0000000108084810 */ /* 0x000fe20007ffe0ff */
[-C--:B------:R-:W-:Y:S02]  /*1870*/  IMAD R5, R225, R65.reuse, RZ ;  /* 0x00000041e1057224 */ /* 0x080fe400078e02ff */
[----:B------:R-:W-:Y:S01]  /*1880*/  IMAD.WIDE.U32 R18, R224, R65, R6 ;  /* 0x00000041e0127225 */ /* 0x000fe200078e0006 */
[----:B------:R-:W-:-:S03]  /*1890*/  @!P0 IADD3 R8, PT, PT, -R8, RZ, RZ ;  /* 0x000000ff08088210 */ /* 0x000fc60007ffe1ff */
[----:B------:R-:W-:Y:S02]  /*18a0*/  @!P2 IMAD R0, R0, R56, R4 ;  /* 0x000000380000a224 */ /* 0x000fe400078e0204 */
[----:B------:R-:W-:Y:S01]  /*18b0*/  @!P2 IMAD.WIDE.U32 R6, R56, R10, RZ ;  /* 0x0000000a3806a225 */ /* 0x000fe200078e00ff */
[----:B------:R-:W-:-:S03]  /*18c0*/  @!P3 LOP3.LUT R8, RZ, R28, RZ, 0x33, !PT ;  /* 0x0000001cff08b212 */ /* 0x000fc600078e33ff */
[----:B------:R-:W-:Y:S02]  /*18d0*/  IMAD R5, R23, R224, R5 ;  /* 0x000000e017057224 */ /* 0x000fe400078e0205 */
[----:B------:R-:W-:Y:S01]  /*18e0*/  @!P2 IMAD.IADD R21, R7, 0x1, R0 ;  /* 0x000000010715a824 */ /* 0x000fe200078e0200 */
[----:B------:R-:W-:Y:S01]  /*18f0*/  @!P2 SHF.R.S32.HI R0, RZ, 0x1f, R9 ;  /* 0x0000001fff00a819 */ /* 0x000fe20000011409 */
[----:B----4-:R-:W-:Y:S01]  /*1900*/  @!P2 IMAD R4, R17, R9, RZ ;  /* 0x000000091104a224 */ /* 0x010fe200078e02ff */
[----:B------:R-:W-:Y:S01]  /*1910*/  @P2 IADD3 R10, PT, PT, R10, R11, RZ ;  /* 0x0000000b0a0a2210 */ /* 0x000fe20007ffe0ff */
[----:B------:R-:W-:Y:S01]  /*1920*/  IMAD.IADD R19, R19, 0x1, R5 ;  /* 0x0000000113137824 */ /* 0x000fe200078e0205 */
        /* <DEDUP_REMOVED lines=9> */
[----:B------:R-:W-:Y:S02]  /*19c0*/  @!P2 IADD3 R25, PT, PT, R17, R0, RZ ;  /* 0x000000001119a210 */ /* 0x000fe40007ffe0ff */
[----:B------:R-:W-:Y:S01]  /*19d0*/  MOV R9, R18 ;  /* 0x0000001200097202 */ /* 0x000fe20000000f00 */
[----:B------:R-:W-:Y:S01]  /*19e0*/  @!P2 IMAD.MOV.U32 R26, RZ, RZ, R16 ;  /* 0x000000ffff1aa224 */ /* 0x000fe200078e0010 */
[----:B------:R-:W-:Y:S01]  /*19f0*/  IADD3 R8, PT, PT, R19, R5, RZ ;  /* 0x0000000513087210 */ /* 0x000fe20007ffe0ff */
[----:B------:R-:W-:Y:S01]  /*1a00*/  @P2 IMAD.IADD R25, R11, 0x1, R4 ;  /* 0x000000010b192824 */ /* 0x000fe200078e0204 */
[----:B------:R-:W-:Y:S02]  /*1a10*/  @P2 MOV R26, R10 ;  /* 0x0000000a001a2202 */ /* 0x000fe40000000f00 */
.L_x_7270:
[----:B------:R-:W-:Y:S05]  /*1a20*/  BSYNC.RECONVERGENT B0 ;  /* 0x0000000000007941 */ /* 0x000fea0003800200 */
.L_x_7268:
[----:B------:R-:W-:Y:S01]  /*1a30*/  ISETP.NE.AND P1, PT, R15, -0x1, PT ;  /* 0xffffffff0f00780c */ /* 0x000fe20003f25270 */
[----:B------:R-:W2:Y:S04]  /*1a40*/  LD.E.64 R6, desc[UR4][R2.64+0x30] ;  /* 0x0000300402067980 */ /* 0x000ea8000c101b00 */
[----:B------:R-:W3:Y:S04]  /*1a50*/  LD.E.64 R16, desc[UR4][R2.64+0x48] ;  /* 0x0000480402107980 */ /* 0x000ee8000c101b00 */
[----:B------:R-:W4:Y:S04]  /*1a60*/  LD.E.64 R10, desc[UR4][R2.64+0x8] ;  /* 0x00000804020a7980 */ /* 0x000f28000c101b00 */
[----:B------:R-:W3:Y:S04]  /*1a70*/  @!P1 LD.E.64 R18, desc[UR4][R2.64+0x18] ;  /* 0x0000180402129980 */ /* 0x000ee8000c101b00 */
[----:B------:R-:W4:Y:S01]  /*1a80*/  LD.E.64 R12, desc[UR4][R2.64] ;  /* 0x00000004020c7980 */ /* 0x000f22000c101b00 */
[----:B------:R-:W-:-:S05]  /*1a90*/  IMAD.SHL.U32 R223, R166, 0x8, RZ ;  /* 0x00000008a6df7824 */ /* 0x000fca00078e00ff */
[C---:B------:R-:W-:Y:S02]  /*1aa0*/  LOP3.LUT R234, R223.reuse, 0x1c0, RZ, 0xc0, !PT ;  /* 0x000001c0dfea7812 */ /* 0x040fe400078ec0ff */
[C---:B------:R-:W-:Y:S02]  /*1ab0*/  LOP3.LUT R0, R223.reuse, 0x38, RZ, 0xc0, !PT ;  /* 0x00000038df007812 */ /* 0x040fe400078ec0ff */
[----:B------:R-:W-:Y:S02]  /*1ac0*/  LOP3.LUT R5, R223, 0x1e00, RZ, 0xc0, !PT ;  /* 0x00001e00df057812 */ /* 0x000fe400078ec0ff */
[--C-:B------:R-:W-:Y:S02]  /*1ad0*/  LOP3.LUT R39, R234, 0x38, R166.reuse, 0xf8, !PT ;  /* 0x00000038ea277812 */ /* 0x100fe400078ef8a6 */
[----:B------:R-:W-:Y:S02]  /*1ae0*/  SHF.R.U32.HI R32, RZ, 0x3, R166 ;  /* 0x00000003ff207819 */ /* 0x000fe400000116a6 */
[----:B------:R-:W-:Y:S01]  /*1af0*/  LOP3.LUT R39, R5, R39, R0, 0xf6, !PT ;  /* 0x0000002705277212 */ /* 0x000fe200078ef600 */
[----:B------:R-:W-:Y:S01]  /*1b00*/  IMAD.IADD R226, R123, 0x1, -R226 ;  /* 0x000000017be27824 */ /* 0x000fe200078e0ae2 */
[----:B------:R-:W-:-:S04]  /*1b10*/  IADD3 R30, P0, PT, R0, R9, RZ ;  /* 0x00000009001e7210 */ /* 0x000fc80007f1e0ff */
[----:B------:R-:W-:Y:S01]  /*1b20*/  IADD3.X R31, PT, PT, RZ, R8, RZ, P0, !PT ;  /* 0x00000008ff1f7210 */ /* 0x000fe200007fe4ff */
[----:B------:R-:W-:Y:S02]  /*1b30*/  IMAD R228, R225, R32, RZ ;  /* 0x00000020e1e47224 */ /* 0x000fe400078e02ff */
[----:B------:R-:W-:Y:S02]  /*1b40*/  IMAD.MOV.U32 R33, RZ, RZ, RZ ;  /* 0x000000ffff217224 */ /* 0x000fe400078e00ff */
[----:B------:R-:W-:-:S04]  /*1b50*/  IMAD.WIDE.U32 R8, R32, R224, R30 ;  /* 0x000000e020087225 */ /* 0x000fc800078e001e */
[----:B------:R-:W-:Y:S02]  /*1b60*/  IMAD.IADD R228, R9, 0x1, R228 ;  /* 0x0000000109e47824 */ /* 0x000fe400078e02e4 */
[----:B------:R-:W-:Y:S01]  /*1b70*/  IMAD.WIDE.U32 R42, R233, 0x40, R32 ;  /* 0x00000040e92a7825 */ /* 0x000fe200078e0020 */
[----:B------:R-:W-:Y:S01]  /*1b80*/  ISETP.GE.AND P4, PT, R32, R226, PT ;  /* 0x000000e22000720c */ /* 0x000fe20003f86270 */
[----:B------:R-:W1:Y:S01]  /*1b90*/  S2UR UR6, SR_CgaCtaId ;  /* 0x00000000000679c3 */ /* 0x000e620000008800 */
[----:B------:R-:W-:Y:S02]  /*1ba0*/  UMOV UR7, 0x400 ;  /* 0x0000040000077882 */ /* 0x000fe40000000000 */
[----:B-1----:R-:W-:-:S06]  /*1bb0*/  ULEA UR6, UR6, UR7, 0x18 ;  /* 0x0000000706067291 */ /* 0x002fcc000f8ec0ff */
[----:B------:R-:W-:-:S04]  /*1bc0*/  MOV R221, UR6 ;  /* 0x0000000600dd7c02 */ /* 0x000fc80008000f00 */
[----:B------:R-:W-:Y:S01]  /*1bd0*/  LEA R39, R39, R221, 0x1 ;  /* 0x000000dd27277211 */ /* 0x000fe200078e08ff */
[----:B--2---:R-:W-:Y:S02]  /*1be0*/  @P1 IMAD R14, R7, R15, RZ ;  /* 0x0000000f070e1224 */ /* 0x004fe400078e02ff */
[-C--:B---3--:R-:W-:Y:S02]  /*1bf0*/  @!P1 IMAD R4, R19, R236.reuse, RZ ;  /* 0x000000ec13049224 */ /* 0x088fe400078e02ff */
[----:B------:R-:W-:-:S04]  /*1c00*/  @!P1 IMAD.WIDE.U32 R18, R18, R236, RZ ;  /* 0x000000ec12129225 */ /* 0x000fc800078e00ff */
[----:B------:R-:W-:Y:S01]  /*1c10*/  @!P1 IMAD.IADD R4, R19, 0x1, R4 ;  /* 0x0000000113049824 */ /* 0x000fe200078e0204 */
[----:B------:R-:W-:Y:S01]  /*1c20*/  @!P1 MOV R5, R18 ;  /* 0x0000001200059202 */ /* 0x000fe20000000f00 */
[----:B------:R-:W-:-:S04]  /*1c30*/  @P1 IMAD.WIDE.U32 R18, R6, R15, RZ ;  /* 0x0000000f06121225 */ /* 0x000fc800078e00ff */
[----:B------:R-:W-:Y:S02]  /*1c40*/  @P1 IMAD.IADD R4, R19, 0x1, R14 ;  /* 0x0000000113041824 */ /* 0x000fe400078e020e */
[C---:B------:R-:W-:Y:S01]  /*1c50*/  VIADD R19, R32.reuse, 0x10 ;  /* 0x0000001020137836 */ /* 0x040fe20000000000 */
[----:B------:R-:W-:Y:S01]  /*1c60*/  @P1 MOV R5, R18 ;  /* 0x0000001200051202 */ /* 0x000fe20000000f00 */
[----:B------:R-:W-:Y:S01]  /*1c70*/  IMAD R20, R17, R235, RZ ;  /* 0x000000eb11147224 */ /* 0x000fe200078e02ff */
[----:B------:R-:W-:Y:S01]  /*1c80*/  SHF.R.S32.HI R15, RZ, 0x1f, R235 ;  /* 0x0000001fff0f7819 */ /* 0x000fe200000114eb */
[C---:B------:R-:W-:Y:S01]  /*1c90*/  VIADD R18, R32.reuse, 0x20 ;  /* 0x0000002020127836 */ /* 0x040fe20000000000 */
[-C--:B------:R-:W-:Y:S01]  /*1ca0*/  ISETP.GE.AND P3, PT, R19, R226.reuse, PT ;  /* 0x000000e21300720c */ /* 0x080fe20003f66270 */
[----:B------:R-:W-:Y:S01]  /*1cb0*/  VIADD R17, R32, 0x30 ;  /* 0x0000003020117836 */ /* 0x000fe20000000000 */
[----:B------:R-:W-:Y:S01]  /*1cc0*/  IADD3 R14, P0, PT, R0, R5, RZ ;  /* 0x00000005000e7210 */ /* 0x000fe20007f1e0ff */
[----:B------:R-:W-:Y:S01]  /*1cd0*/  IMAD R20, R16, R15, R20 ;  /* 0x0000000f10147224 */ /* 0x000fe200078e0214 */
[----:B------:R-:W-:-:S02]  /*1ce0*/  ISETP.GE.AND P2, PT, R18, R226, PT ;  /* 0x000000e21200720c */ /* 0x000fc40003f46270 */
[----:B------:R-:W-:Y:S02]  /*1cf0*/  ISETP.GE.AND P5, PT, R17, R226, PT ;  /* 0x000000e21100720c */ /* 0x000fe40003fa6270 */
[----:B------:R-:W-:Y:S02]  /*1d00*/  IADD3.X R15, PT, PT, RZ, R4, RZ, P0, !PT ;  /* 0x00000004ff0f7210 */ /* 0x000fe400007fe4ff */
[----:B----4-:R-:W-:-:S04]  /*1d10*/  LEA R229, P0, R8, R10, 0x1 ;  /* 0x0000000a08e57211 */ /* 0x010fc800078008ff */
[----:B------:R-:W-:Y:S02]  /*1d20*/  LEA.HI.X R228, R8, R11, R228, 0x1, P0 ;  /* 0x0000000b08e47211 */ /* 0x000fe400000f0ce4 */
[----:B------:R-:W-:Y:S01]  /*1d30*/  @!P3 IADD3 R10, P0, PT, R42, 0x10, RZ ;  /* 0x000000102a0ab810 */ /* 0x000fe20007f1e0ff */
[----:B------:R-:W-:Y:S01]  /*1d40*/  @!P1 IMAD.MOV.U32 R30, RZ, RZ, R6 ;  /* 0x000000ffff1e9224 */ /* 0x000fe200078e0006 */
[-C--:B------:R-:W-:Y:S01]  /*1d50*/  @!P1 MOV R31, R7.reuse ;  /* 0x00000007001f9202 */ /* 0x080fe20000000f00 */
[----:B------:R-:W-:Y:S01]  /*1d60*/  IMAD.WIDE.U32 R14, R235, R16, R14 ;  /* 0x00000010eb0e7225 */ /* 0x000fe200078e000e */
[----:B------:R-:W-:-:S03]  /*1d70*/  @P1 MOV R31, R7 ;  /* 0x00000007001f1202 */ /* 0x000fc60000000f00 */
[----:B------:R-:W-:Y:S01]  /*1d80*/  @P1 IMAD.MOV.U32 R30, RZ, RZ, R6 ;  /* 0x000000ffff1e1224 */ /* 0x000fe200078e0006 */
[C---:B------:R-:W-:Y:S01]  /*1d90*/  @!P2 IADD3 R7, P1, PT, R42.reuse, 0x20, RZ ;  /* 0x000000202a07a810 */ /* 0x040fe20007f3e0ff */
[--C-:B------:R-:W-:Y:S01]  /*1da0*/  @!P3 IMAD.X R5, RZ, RZ, R43.reuse, P0 ;  /* 0x000000ffff05b224 */ /* 0x100fe200000e062b */
[----:B------:R-:W-:Y:S01]  /*1db0*/  @!P5 IADD3 R9, P0, PT, R42, 0x30, RZ ;  /* 0x000000302a09d810 */ /* 0x000fe20007f1e0ff */
[----:B------:R-:W-:Y:S02]  /*1dc0*/  IMAD.IADD R21, R15, 0x1, R20 ;  /* 0x000000010f157824 */ /* 0x000fe400078e0214 */
[----:B------:R-:W-:Y:S01]  /*1dd0*/  @!P2 IMAD.X R4, RZ, RZ, R43, P1 ;  /* 0x000000ffff04a224 */ /* 0x000fe200008e062b */
[----:B------:R-:W-:Y:S01]  /*1de0*/  @!P5 IADD3.X R8, PT, PT, RZ, R43, RZ, P0, !PT ;  /* 0x0000002bff08d210 */ /* 0x000fe200007fe4ff */
[--C-:B------:R-:W-:Y:S01]  /*1df0*/  @!P4 IMAD.MOV.U32 R20, RZ, RZ, R14.reuse ;  /* 0x000000ffff14c224 */ /* 0x100fe200078e000e */
[----:B------:R-:W-:Y:S01]  /*1e00*/  @!P3 MOV R40, R14 ;  /* 0x0000000e0028b202 */ /* 0x000fe20000000f00 */
[----:B------:R-:W-:Y:S01]  /*1e10*/  @!P3 IMAD.MOV.U32 R41, RZ, RZ, R21 ;  /* 0x000000ffff29b224 */ /* 0x000fe200078e0015 */
[----:B------:R-:W-:Y:S01]  /*1e20*/  @!P2 MOV R37, R21 ;  /* 0x000000150025a202 */ /* 0x000fe20000000f00 */
[----:B------:R-:W-:-:S02]  /*1e30*/  @!P2 IMAD.MOV.U32 R36, RZ, RZ, R14 ;  /* 0x000000ffff24a224 */ /* 0x000fc400078e000e */
[----:B------:R-:W-:Y:S02]  /*1e40*/  @!P5 IMAD.MOV.U32 R15, RZ, RZ, R21 ;  /* 0x000000ffff0fd224 */ /* 0x000fe400078e0015 */
[-C--:B------:R-:W-:Y:S02]  /*1e50*/  @!P4 IMAD R6, R43, R30.reuse, RZ ;  /* 0x0000001e2b06c224 */ /* 0x080fe400078e02ff */
[-C--:B------:R-:W-:Y:S02]  /*1e60*/  @!P3 IMAD R5, R5, R30.reuse, RZ ;  /* 0x0000001e0505b224 */ /* 0x080fe400078e02ff */
[-C--:B------:R-:W-:Y:S02]  /*1e70*/  @!P2 IMAD R4, R4, R30.reuse, RZ ;  /* 0x0000001e0404a224 */ /* 0x080fe400078e02ff */
[----:B------:R-:W-:Y:S02]  /*1e80*/  @!P5 IMAD R8, R8, R30, RZ ;  /* 0x0000001e0808d224 */ /* 0x000fe400078e02ff */
[----:B------:R-:W-:-:S02]  /*1e90*/  @!P4 IMAD R6, R42, R31, R6 ;  /* 0x0000001f2a06c224 */ /* 0x000fc400078e0206 */
[----:B------:R-:W-:-:S04]  /*1ea0*/  @!P4 IMAD.WIDE.U32 R20, R42, R30, R20 ;  /* 0x0000001e2a14c225 */ /* 0x000fc800078e0014 */
[-C--:B------:R-:W-:Y:S02]  /*1eb0*/  @!P3 IMAD R5, R31, R10.reuse, R5 ;  /* 0x0000000a1f05b224 */ /* 0x080fe400078e0205 */
[----:B------:R-:W-:-:S04]  /*1ec0*/  @!P3 IMAD.WIDE.U32 R40, R30, R10, R40 ;  /* 0x0000000a1e28b225 */ /* 0x000fc800078e0028 */
[-C--:B------:R-:W-:Y:S02]  /*1ed0*/  @!P2 IMAD R4, R31, R7.reuse, R4 ;  /* 0x000000071f04a224 */ /* 0x080fe400078e0204 */
[----:B------:R-:W-:-:S04]  /*1ee0*/  @!P2 IMAD.WIDE.U32 R36, R30, R7, R36 ;  /* 0x000000071e24a225 */ /* 0x000fc800078e0024 */
[-C--:B------:R-:W-:Y:S02]  /*1ef0*/  @!P5 IMAD R8, R31, R9.reuse, R8 ;  /* 0x000000091f08d224 */ /* 0x080fe400078e0208 */
[----:B------:R-:W-:Y:S02]  /*1f00*/  @!P5 IMAD.WIDE.U32 R14, R30, R9, R14 ;  /* 0x000000091e0ed225 */ /* 0x000fe400078e000e */
[----:B------:R-:W5:Y:S01]  /*1f10*/  LD.E.64 R30, desc[UR4][R2.64+0x10] ;  /* 0x00001004021e7980 */ /* 0x000f62000c101b00 */
[----:B------:R-:W-:Y:S01]  /*1f20*/  @!P4 LEA R42, P1, R20, R12, 0x1 ;  /* 0x0000000c142ac211 */ /* 0x000fe200078208ff */
[----:B------:R-:W-:Y:S02]  /*1f30*/  @!P4 IMAD.IADD R6, R21, 0x1, R6 ;  /* 0x000000011506c824 */ /* 0x000fe400078e0206 */
[----:B------:R-:W-:-:S03]  /*1f40*/  @!P2 IMAD.IADD R4, R37, 0x1, R4 ;  /* 0x000000012504a824 */ /* 0x000fc600078e0204 */
[-C--:B------:R-:W-:Y:S02]  /*1f50*/  @!P4 LEA.HI.X R43, R20, R13.reuse, R6, 0x1, P1 ;  /* 0x0000000d142bc211 */ /* 0x080fe400008f0c06 */
[-C--:B------:R-:W-:Y:S01]  /*1f60*/  @!P2 LEA R6, P1, R36, R12.reuse, 0x1 ;  /* 0x0000000c2406a211 */ /* 0x080fe200078208ff */
[----:B------:R-:W-:Y:S01]  /*1f70*/  @!P3 IMAD.IADD R5, R41, 0x1, R5 ;  /* 0x000000012905b824 */ /* 0x000fe200078e0205 */
[----:B------:R-:W-:Y:S01]  /*1f80*/  @!P3 LEA R10, P0, R40, R12, 0x1 ;  /* 0x0000000c280ab211 */ /* 0x000fe200078008ff */
[----:B------:R-:W-:Y:S01]  /*1f90*/  @!PT LDS RZ, [RZ] ;  /* 0x00000000fffff984 */ /* 0x000fe20000000800 */
[----:B------:R-:W-:Y:S01]  /*1fa0*/  @!PT LDS RZ, [RZ] ;  /* 0x00000000fffff984 */ /* 0x000fe20000000800 */
[----:B------:R-:W-:Y:S01]  /*1fb0*/  @!PT LDS RZ, [RZ] ;  /* 0x00000000fffff984 */ /* 0x000fe20000000800 */
[----:B------:R-:W-:Y:S01]  /*1fc0*/  @!P4 LDGSTS.E.BYPASS.LTC128B.128 [R39], desc[UR4][R42.64] ;  /* 0x000000002a27cfae */ /* 0x000fe2000b981a04 */
[-C--:B------:R-:W-:Y:S01]  /*1fd0*/  @!P2 LEA.HI.X R7, R36, R13.reuse, R4, 0x1, P1 ;  /* 0x0000000d2407a211 */ /* 0x080fe200008f0c04 */
[----:B------:R-:W-:Y:S01]  /*1fe0*/  IMAD R4, R58, -0x100, R66 ;  /* 0xffffff003a047824 */ /* 0x000fe200078e0242 */
[----:B------:R-:W-:-:S03]  /*1ff0*/  @!P3 LEA.HI.X R11, R40, R13, R5, 0x1, P0 ;  /* 0x0000000d280bb211 */ /* 0x000fc600000f0c05 */
[----:B------:R-:W-:Y:S02]  /*2000*/  VIADD R4, R4, 0x100 ;  /* 0x0000010004047836 */ /* 0x000fe40000000000 */
[----:B------:R-:W-:Y:S01]  /*2010*/  @!P3 LDGSTS.E.BYPASS.LTC128B.128 [R39+0x800], desc[UR4][R10.64] ;  /* 0x008000000a27bfae */ /* 0x000fe2000b981a04 */
[----:B------:R-:W-:Y:S01]  /*2020*/  @!P5 IMAD.IADD R8, R15, 0x1, R8 ;  /* 0x000000010f08d824 */ /* 0x000fe200078e0208 */
[----:B------:R-:W-:Y:S02]  /*2030*/  @!P5 LEA R12, P0, R14, R12, 0x1 ;  /* 0x0000000c0e0cd211 */ /* 0x000fe400078008ff */
[----:B------:R1:W-:Y:S01]  /*2040*/  @!P2 LDGSTS.E.BYPASS.LTC128B.128 [R39+0x1000], desc[UR4][R6.64] ;  /* 0x010000000627afae */ /* 0x0003e2000b981a04 */
[-C--:B------:R-:W-:Y:S02]  /*2050*/  ISETP.GE.AND P1, PT, R18, R4.reuse, PT ;  /* 0x000000041200720c */ /* 0x080fe40003f26270 */
[----:B------:R-:W-:Y:S01]  /*2060*/  ISETP.GE.AND P2, PT, R32, R4, PT ;  /* 0x000000042000720c */ /* 0x000fe20003f46270 */
[----:B------:R-:W-:Y:S01]  /*2070*/  IMAD.SHL.U32 R5, R224, 0x10, RZ ;  /* 0x00000010e0057824 */ /* 0x000fe200078e00ff */
[----:B------:R-:W-:-:S02]  /*2080*/  IADD3 R16, PT, PT, R32, 0x40, RZ ;  /* 0x0000004020107810 */ /* 0x000fc40007ffe0ff */
[----:B------:R-:W-:Y:S02]  /*2090*/  @!P5 LEA.HI.X R13, R14, R13, R8, 0x1, P0 ;  /* 0x0000000d0e0dd211 */ /* 0x000fe400000f0c08 */
[-C--:B------:R-:W-:Y:S02]  /*20a0*/  ISETP.GE.AND P4, PT, R16, R4.reuse, PT ;  /* 0x000000041000720c */ /* 0x080fe40003f86270 */
[-C--:B------:R-:W-:Y:S01]  /*20b0*/  ISETP.GE.AND P3, PT, R19, R4.reuse, PT ;  /* 0x000000041300720c */ /* 0x080fe20003f66270 */
[----:B------:R2:W-:Y:S01]  /*20c0*/  @!P5 LDGSTS.E.BYPASS.LTC128B.128 [R39+0x1800], desc[UR4][R12.64] ;  /* 0x018000000c27dfae */ /* 0x0005e2000b981a04 */
[----:B------:R-:W-:Y:S02]  /*20d0*/  LEA R36, P0, R5, R229, 0x1 ;  /* 0x000000e505247211 */ /* 0x000fe400078008ff */
[----:B------:R-:W-:Y:S02]  /*20e0*/  ISETP.GE.AND P5, PT, R17, R4, PT ;  /* 0x000000041100720c */ /* 0x000fe40003fa6270 */
[----:B------:R-:W-:-:S02]  /*20f0*/  IADD3 R15, PT, PT, R32, 0x50, RZ ;  /* 0x00000050200f7810 */ /* 0x000fc40007ffe0ff */
[----:B-1----:R-:W-:Y:S01]  /*2100*/  SHF.L.U64.HI R6, R224, 0x4, R225 ;  /* 0x00000004e0067819 */ /* 0x002fe200000102e1 */
[----:B------:R-:W-:-:S03]  /*2110*/  @!P2 IMAD.MOV.U32 R7, RZ, RZ, R228 ;  /* 0x000000ffff07a224 */ /* 0x000fc600078e00e4 */
[----:B------:R-:W-:Y:S01]  /*2120*/  LEA.HI.X R37, R5, R228, R6, 0x1, P0 ;  /* 0x000000e405257211 */ /* 0x000fe200000f0c06 */
[----:B------:R-:W-:Y:S01]  /*2130*/  @!P2 IMAD.MOV.U32 R6, RZ, RZ, R229 ;  /* 0x000000ffff06a224 */ /* 0x000fe200078e00e5 */
[----:B------:R-:W-:-:S04]  /*2140*/  @!P1 LEA R8, P0, R224, R36, 0x5 ;  /* 0x00000024e0089211 */ /* 0x000fc800078028ff */
[----:B------:R-:W-:Y:S01]  /*2150*/  @!P1 LEA.HI.X R9, R224, R37, R225, 0x5, P0 ;  /* 0x00000025e0099211 */ /* 0x000fe200000f2ce1 */
[----:B------:R1:W-:Y:S01]  /*2160*/  @!P2 LDGSTS.E.BYPASS.LTC128B.128 [R39+0x2000], desc[UR4][R6.64] ;  /* 0x020000000627afae */ /* 0x0003e2000b981a04 */
[----:B------:R-:W-:-:S03]  /*2170*/  VIADD R14, R32, 0x60 ;  /* 0x00000060200e7836 */ /* 0x000fc60000000000 */
[----:B------:R-:W-:Y:S01]  /*2180*/  @!P3 LDGSTS.E.BYPASS.LTC128B.128 [R39+0x2800], desc[UR4][R36.64] ;  /* 0x028000002427bfae */ /* 0x000fe2000b981a04 */
[-C--:B------:R-:W-:Y:S01]  /*2190*/  ISETP.GE.AND P3, PT, R15, R4.reuse, PT ;  /* 0x000000040f00720c */ /* 0x080fe20003f66270 */
[----:B------:R-:W-:Y:S02]  /*21a0*/  @!P4 IMAD R5, R225, 0x60, RZ ;  /* 0x00000060e105c824 */ /* 0x000fe400078e02ff */
[----:B------:R3:W-:Y:S01]  /*21b0*/  @!P1 LDGSTS.E.BYPASS.LTC128B.128 [R39+0x3000], desc[UR4][R8.64] ;  /* 0x0300000008279fae */ /* 0x0007e2000b981a04 */
[----:B------:R-:W-:Y:S02]  /*21c0*/  ISETP.GE.AND P0, PT, R14, R4, PT ;  /* 0x000000040e00720c */ /* 0x000fe40003f06270 */
[C---:B--2---:R-:W-:Y:S01]  /*21d0*/  LOP3.LUT R12, R32.reuse, 0x80, RZ, 0xfc, !PT ;  /* 0x00000080200c7812 */ /* 0x044fe200078efcff */
[----:B------:R-:W-:Y:S01]  /*21e0*/  VIADD R13, R32, 0x70 ;  /* 0x00000070200d7836 */ /* 0x000fe20000000000 */
[----:B-1----:R-:W-:Y:S01]  /*21f0*/  @!P4 MOV R7, R37 ;  /* 0x000000250007c202 */ /* 0x002fe20000000f00 */
[----:B------:R-:W-:-:S04]  /*2200*/  @!P4 IMAD.MOV.U32 R6, RZ, RZ, R36 ;  /* 0x000000ffff06c224 */ /* 0x000fc800078e0024 */
[C---:B------:R-:W-:Y:S01]  /*2210*/  @!P4 IMAD.WIDE.U32 R6, R224.reuse, 0x60, R6 ;  /* 0x00000060e006c825 */ /* 0x040fe200078e0006 */
[----:B---3--:R-:W-:-:S03]  /*2220*/  @!P5 LEA R8, P1, R224, R36, 0x6 ;  /* 0x00000024e008d211 */ /* 0x008fc600078230ff */
[----:B------:R-:W-:Y:S01]  /*2230*/  @!P4 IMAD.IADD R7, R7, 0x1, R5 ;  /* 0x000000010707c824 */ /* 0x000fe200078e0205 */
[----:B------:R-:W-:-:S05]  /*2240*/  @!P5 LEA.HI.X R9, R224, R37, R225, 0x6, P1 ;  /* 0x00000025e009d211 */ /* 0x000fca00008f34e1 */
[----:B------:R-:W-:Y:S04]  /*2250*/  @!P5 LDGSTS.E.BYPASS.LTC128B.128 [R39+0x3800], desc[UR4][R8.64] ;  /* 0x038000000827dfae */ /* 0x000fe8000b981a04 */
[----:B------:R1:W-:Y:S01]  /*2260*/  @!P4 LDGSTS.E.BYPASS.LTC128B.128 [R39+0x4000], desc[UR4][R6.64] ;  /* 0x040000000627cfae */ /* 0x0003e2000b981a04 */
[-C--:B------:R-:W-:Y:S02]  /*2270*/  ISETP.GE.AND P4, PT, R12, R4.reuse, PT ;  /* 0x000000040c00720c */ /* 0x080fe40003f86270 */
[----:B------:R-:W-:Y:S01]  /*2280*/  ISETP.GE.AND P5, PT, R13, R4, PT ;  /* 0x000000040d00720c */ /* 0x000fe20003fa6270 */
[C---:B------:R-:W-:Y:S01]  /*2290*/  VIADD R11, R32.reuse, 0x90 ;  /* 0x00000090200b7836 */ /* 0x040fe20000000000 */
[----:B------:R-:W-:Y:S01]  /*22a0*/  IADD3 R10, PT, PT, R32, 0xa0, RZ ;  /* 0x000000a0200a7810 */ /* 0x000fe20007ffe0ff */
[----:B------:R-:W-:-:S08]  /*22b0*/  @!P0 IMAD R42, R225, 0xa0, RZ ;  /* 0x000000a0e12a8824 */ /* 0x000fd000078e02ff */
[----:B------:R-:W-:Y:S02]  /*22c0*/  @!P4 MOV R21, R37 ;  /* 0x000000250015c202 */ /* 0x000fe40000000f00 */
[----:B-1----:R-:W-:Y:S01]  /*22d0*/  @!P3 LEA R6, P1, R224, R36, 0x7 ;  /* 0x00000024e006b211 */ /* 0x002fe200078238ff */
[----:B------:R-:W-:-:S03]  /*22e0*/  @!P0 IMAD.MOV.U32 R8, RZ, RZ, R36 ;  /* 0x000000ffff088224 */ /* 0x000fc600078e0024 */
[----:B------:R-:W-:Y:S01]  /*22f0*/  @!P3 LEA.HI.X R7, R224, R37, R225, 0x7, P1 ;  /* 0x00000025e007b211 */ /* 0x000fe200008f3ce1 */
[----:B------:R-:W-:Y:S01]  /*2300*/  @!P0 IMAD.MOV.U32 R9, RZ, RZ, R37 ;  /* 0x000000ffff098224 */ /* 0x000fe200078e0025 */
[----:B------:R-:W-:-:S03]  /*2310*/  ISETP.GE.AND P1, PT, R10, R4, PT ;  /* 0x000000040a00720c */ /* 0x000fc60003f26270 */
[----:B------:R1:W-:Y:S01]  /*2320*/  @!P3 LDGSTS.E.BYPASS.LTC128B.128 [R39+0x4800], desc[UR4][R6.64] ;  /* 0x048000000627bfae */ /* 0x0003e2000b981a04 */
[----:B------:R-:W-:Y:S01]  /*2330*/  @!P0 IMAD.WIDE.U32 R8, R224, 0xa0, R8 ;  /* 0x000000a0e0088825 */ /* 0x000fe200078e0008 */
[----:B------:R-:W-:-:S03]  /*2340*/  ISETP.GE.AND P3, PT, R11, R4, PT ;  /* 0x000000040b00720c */ /* 0x000fc60003f66270 */
[--C-:B------:R-:W-:Y:S01]  /*2350*/  @!P4 IMAD.MOV.U32 R20, RZ, RZ, R36.reuse ;  /* 0x000000ffff14c224 */ /* 0x100fe200078e0024 */
[----:B------:R-:W-:Y:S01]  /*2360*/  @!P0 IADD3 R43, PT, PT, R9, R42, RZ ;  /* 0x0000002a092b8210 */ /* 0x000fe20007ffe0ff */
[----:B------:R-:W-:Y:S01]  /*2370*/  @!P5 IMAD.MOV.U32 R40, RZ, RZ, R36 ;  /* 0x000000ffff28d224 */ /* 0x000fe200078e0024 */
[----:B------:R-:W-:Y:S01]  /*2380*/  @!P0 MOV R42, R8 ;  /* 0x00000008002a8202 */ /* 0x000fe20000000f00 */
[----:B------:R-:W-:Y:S01]  /*2390*/  @!P4 IMAD.WIDE.U32 R20, R224, 0xe0, R20 ;  /* 0x000000e0e014c825 */ /* 0x000fe200078e0014 */
[----:B------:R-:W-:-:S03]  /*23a0*/  @!P5 MOV R41, R37 ;  /* 0x000000250029d202 */ /* 0x000fc60000000f00 */
[----:B------:R2:W-:Y:S01]  /*23b0*/  @!P0 LDGSTS.E.BYPASS.LTC128B.128 [R39+0x5000], desc[UR4][R42.64] ;  /* 0x050000002a278fae */ /* 0x0005e2000b981a04 */
[----:B------:R-:W-:Y:S01]  /*23c0*/  @!P5 IMAD.WIDE.U32 R40, R224, 0xc0, R40 ;  /* 0x000000c0e028d825 */ /* 0x000fe200078e0028 */
[----:B------:R-:W-:-:S03]  /*23d0*/  @!P1 MOV R9, R37 ;  /* 0x0000002500099202 */ /* 0x000fc60000000f00 */
[----:B------:R-:W-:Y:S02]  /*23e0*/  @!P1 IMAD.MOV.U32 R8, RZ, RZ, R36 ;  /* 0x000000ffff089224 */ /* 0x000fe400078e0024 */
[C---:B-1----:R-:W-:Y:S02]  /*23f0*/  @!P4 IMAD R6, R225.reuse, 0xe0, RZ ;  /* 0x000000e0e106c824 */ /* 0x042fe400078e02ff */
[----:B------:R-:W-:-:S04]  /*2400*/  @!P5 IMAD R7, R225, 0xc0, RZ ;  /* 0x000000c0e107d824 */ /* 0x000fc800078e02ff */
[----:B------:R-:W-:Y:S02]  /*2410*/  @!P5 IMAD.IADD R41, R41, 0x1, R7 ;  /* 0x000000012929d824 */ /* 0x000fe400078e0207 */
[----:B------:R-:W-:Y:S02]  /*2420*/  @!P1 IMAD R5, R225, 0x120, RZ ;  /* 0x00000120e1059824 */ /* 0x000fe400078e02ff */
[C---:B------:R-:W-:Y:S01]  /*2430*/  @!P1 IMAD.WIDE.U32 R8, R224.reuse, 0x120, R8 ;  /* 0x00000120e0089825 */ /* 0x040fe200078e0008 */
[----:B------:R-:W-:Y:S01]  /*2440*/  @!P5 LDGSTS.E.BYPASS.LTC128B.128 [R39+0x5800], desc[UR4][R40.64] ;  /* 0x058000002827dfae */ /* 0x000fe2000b981a04 */
[----:B--2---:R-:W-:Y:S02]  /*2450*/  @!P4 IADD3 R43, PT, PT, R21, R6, RZ ;  /* 0x00000006152bc210 */ /* 0x004fe40007ffe0ff */
[----:B------:R-:W-:Y:S02]  /*2460*/  @!P3 LEA R6, P0, R224, R36, 0x8 ;  /* 0x00000024e006b211 */ /* 0x000fe400078040ff */
[----:B------:R-:W-:-:S02]  /*2470*/  @!P4 MOV R42, R20 ;  /* 0x00000014002ac202 */ /* 0x000fc40000000f00 */
[----:B------:R-:W-:Y:S01]  /*2480*/  @!P3 LEA.HI.X R7, R224, R37, R225, 0x8, P0 ;  /* 0x00000025e007b211 */ /* 0x000fe200000f44e1 */
[----:B------:R-:W-:Y:S02]  /*2490*/  @!P1 IMAD.IADD R21, R9, 0x1, R5 ;  /* 0x0000000109159824 */ /* 0x000fe400078e0205 */
[----:B------:R-:W-:Y:S01]  /*24a0*/  @!P4 LDGSTS.E.BYPASS.LTC128B.128 [R39+0x6000], desc[UR4][R42.64] ;  /* 0x060000002a27cfae */ /* 0x000fe2000b981a04 */
[----:B------:R-:W-:-:S03]  /*24b0*/  @!P1 IMAD.MOV.U32 R20, RZ, RZ, R8 ;  /* 0x000000ffff149224 */ /* 0x000fc600078e0008 */
[----:B------:R1:W-:Y:S01]  /*24c0*/  @!P3 LDGSTS.E.BYPASS.LTC128B.128 [R39+0x6800], desc[UR4][R6.64] ;  /* 0x068000000627bfae */ /* 0x0003e2000b981a04 */
[----:B------:R-:W-:-:S03]  /*24d0*/  VIADD R8, R32, 0xc0 ;  /* 0x000000c020087836 */ /* 0x000fc60000000000 */
[----:B------:R2:W-:Y:S01]  /*24e0*/  @!P1 LDGSTS.E.BYPASS.LTC128B.128 [R39+0x7000], desc[UR4][R20.64] ;  /* 0x0700000014279fae */ /* 0x0005e2000b981a04 */
[C---:B------:R-:W-:Y:S02]  /*24f0*/  IADD3 R9, PT, PT, R32.reuse, 0xb0, RZ ;  /* 0x000000b020097810 */ /* 0x040fe40007ffe0ff */
[----:B------:R-:W-:Y:S02]  /*2500*/  IADD3 R5, PT, PT, R32, 0xf0, RZ ;  /* 0x000000f020057810 */ /* 0x000fe40007ffe0ff */
[-C--:B------:R-:W-:Y:S02]  /*2510*/  ISETP.GE.AND P5, PT, R9, R4.reuse, PT ;  /* 0x000000040900720c */ /* 0x080fe40003fa6270 */
[-C--:B------:R-:W-:Y:S02]  /*2520*/  ISETP.GE.AND P4, PT, R8, R4.reuse, PT ;  /* 0x000000040800720c */ /* 0x080fe40003f86270 */
[----:B------:R-:W-:Y:S02]  /*2530*/  ISETP.GE.AND P0, PT, R5, R4, PT ;  /* 0x000000040500720c */ /* 0x000fe40003f06270 */
[C---:B-1----:R-:W-:Y:S01]  /*2540*/  IADD3 R7, PT, PT, R32.reuse, 0xd0, RZ ;  /* 0x000000d020077810 */ /* 0x042fe20007ffe0ff */
[----:B------:R-:W-:-:S03]  /*2550*/  VIADD R6, R32, 0xe0 ;  /* 0x000000e020067836 */ /* 0x000fc60000000000 */
[-C--:B------:R-:W-:Y:S02]  /*2560*/  ISETP.GE.AND P3, PT, R7, R4.reuse, PT ;  /* 0x000000040700720c */ /* 0x080fe40003f66270 */
[----:B------:R-:W-:Y:S01]  /*2570*/  ISETP.GE.AND P1, PT, R6, R4, PT ;  /* 0x000000040600720c */ /* 0x000fe20003f26270 */
[--C-:B------:R-:W-:Y:S01]  /*2580*/  @!P5 IMAD.MOV.U32 R46, RZ, RZ, R36.reuse ;  /* 0x000000ffff2ed224 */ /* 0x100fe200078e0024 */
[-C--:B------:R-:W-:Y:S01]  /*2590*/  @!P5 MOV R47, R37.reuse ;  /* 0x00000025002fd202 */ /* 0x080fe20000000f00 */
[----:B------:R-:W-:Y:S01]  /*25a0*/  @!P4 IMAD.MOV.U32 R44, RZ, RZ, R36 ;  /* 0x000000ffff2cc224 */ /* 0x000fe200078e0024 */
[----:B------:R-:W-:-:S07]  /*25b0*/  @!P4 MOV R45, R37 ;  /* 0x00000025002dc202 */ /* 0x000fce0000000f00 */
[-C--:B------:R-:W-:Y:S01]  /*25c0*/  @!P3 MOV R43, R37.reuse ;  /* 0x00000025002bb202 */ /* 0x080fe20000000f00 */
[--C-:B------:R-:W-:Y:S01]  /*25d0*/  @!P3 IMAD.MOV.U32 R42, RZ, RZ, R36.reuse ;  /* 0x000000ffff2ab224 */ /* 0x100fe200078e0024 */
[----:B------:R-:W-:Y:S01]  /*25e0*/  @!P1 MOV R41, R37 ;  /* 0x0000002500299202 */ /* 0x000fe20000000f00 */
[----:B------:R-:W-:Y:S02]  /*25f0*/  @!P1 IMAD.MOV.U32 R40, RZ, RZ, R36 ;  /* 0x000000ffff289224 */ /* 0x000fe400078e0024 */
[----:B------:R-:W-:Y:S02]  /*2600*/  @!P3 IMAD R22, R225, 0x180, RZ ;  /* 0x00000180e116b824 */ /* 0x000fe400078e02ff */
[----:B------:R-:W-:-:S04]  /*2610*/  @!P3 IMAD.WIDE.U32 R42, R224, 0x180, R42 ;  /* 0x00000180e02ab825 */ /* 0x000fc800078e002a */
[----:B--2---:R-:W-:Y:S02]  /*2620*/  @!P1 IMAD R21, R225, 0x1a0, RZ ;  /* 0x000001a0e1159824 */ /* 0x004fe400078e02ff */
[----:B------:R-:W-:-:S04]  /*2630*/  @!P1 IMAD.WIDE.U32 R40, R224, 0x1a0, R40 ;  /* 0x000001a0e0289825 */ /* 0x000fc800078e0028 */
[----:B------:R-:W-:Y:S02]  /*2640*/  @!P0 IMAD R20, R225, 0x1c0, RZ ;  /* 0x000001c0e1148824 */ /* 0x000fe400078e02ff */
[----:B------:R-:W-:Y:S01]  /*2650*/  @!P0 IMAD.WIDE.U32 R36, R224, 0x1c0, R36 ;  /* 0x000001c0e0248825 */ /* 0x000fe200078e0024 */
[----:B------:R-:W-:-:S03]  /*2660*/  @!P1 IADD3 R41, PT, PT, R41, R21, RZ ;  /* 0x0000001529299210 */ /* 0x000fc60007ffe0ff */
[----:B------:R-:W-:Y:S01]  /*2670*/  @!P3 IMAD.IADD R43, R43, 0x1, R22 ;  /* 0x000000012b2bb824 */ /* 0x000fe200078e0216 */
[----:B------:R-:W-:Y:S01]  /*2680*/  IABS R22, R28 ;  /* 0x0000001c00167213 */ /* 0x000fe20000000000 */
[----:B------:R-:W-:Y:S01]  /*2690*/  @!P0 IMAD.IADD R21, R37, 0x1, R20 ;  /* 0x0000000125158824 */ /* 0x000fe200078e0214 */
[----:B------:R-:W-:Y:S02]  /*26a0*/  @!P0 MOV R20, R36 ;  /* 0x0000002400148202 */ /* 0x000fe40000000f00 */
[----:B------:R-:W1:Y:S08]  /*26b0*/  I2F.RP R36, R22 ;  /* 0x0000001600247306 */ /* 0x000e700000209400 */
[----:B-1----:R-:W1:Y:S01]  /*26c0*/  MUFU.RCP R36, R36 ;  /* 0x0000002400247308 */ /* 0x002e620000001000 */
[----:B------:R-:W-:-:S02]  /*26d0*/  @!P5 IMAD R29, R225, 0x140, RZ ;  /* 0x00000140e11dd824 */ /* 0x000fc400078e02ff */
[----:B------:R-:W-:Y:S02]  /*26e0*/  @!P4 IMAD R27, R225, 0x160, RZ ;  /* 0x00000160e11bc824 */ /* 0x000fe400078e02ff */
[----:B------:R-:W-:-:S04]  /*26f0*/  @!P5 IMAD.WIDE.U32 R46, R224, 0x140, R46 ;  /* 0x00000140e02ed825 */ /* 0x000fc800078e002e */
[----:B------:R-:W-:-:S04]  /*2700*/  @!P4 IMAD.WIDE.U32 R44, R224, 0x160, R44 ;  /* 0x00000160e02cc825 */ /* 0x000fc800078e002c */
[----:B-1----:R-:W-:-:S04]  /*2710*/  VIADD R36, R36, 0xffffffe ;  /* 0x0ffffffe24247836 */ /* 0x002fc80000000000 */
[----:B------:R1:W2:Y:S01]  /*2720*/  F2I.FTZ.U32.TRUNC.NTZ R37, R36 ;  /* 0x0000002400257305 */ /* 0x0002a2000021f000 */
[----:B------:R-:W-:Y:S01]  /*2730*/  @!P5 IMAD.IADD R47, R47, 0x1, R29 ;  /* 0x000000012f2fd824 */ /* 0x000fe200078e021d */
[----:B------:R-:W-:-:S04]  /*2740*/  @!P4 IADD3 R45, PT, PT, R45, R27, RZ ;  /* 0x0000001b2d2dc210 */ /* 0x000fc80007ffe0ff */
[----:B------:R-:W-:Y:S04]  /*2750*/  @!P5 LDGSTS.E.BYPASS.LTC128B.128 [R39+0x7800], desc[UR4][R46.64] ;  /* 0x078000002e27dfae */ /* 0x000fe8000b981a04 */
[----:B------:R-:W-:Y:S04]  /*2760*/  @!P4 LDGSTS.E.BYPASS.LTC128B.128 [R39+0x8000], desc[UR4][R44.64] ;  /* 0x080000002c27cfae */ /* 0x000fe8000b981a04 */
[----:B------:R-:W-:Y:S04]  /*2770*/  @!P3 LDGSTS.E.BYPASS.LTC128B.128 [R39+0x8800], desc[UR4][R42.64] ;  /* 0x088000002a27bfae */ /* 0x000fe8000b981a04 */
[----:B------:R-:W-:Y:S04]  /*2780*/  @!P1 LDGSTS.E.BYPASS.LTC128B.128 [R39+0x9000], desc[UR4][R40.64] ;  /* 0x0900000028279fae */ /* 0x000fe8000b981a04 */
[----:B------:R2:W-:Y:S01]  /*2790*/  @!P0 LDGSTS.E.BYPASS.LTC128B.128 [R39+0x9800], desc[UR4][R20.64] ;  /* 0x0980000014278fae */ /* 0x0005e2000b981a04 */
[----:B-1----:R-:W-:-:S03]  /*27a0*/  IMAD.MOV.U32 R36, RZ, RZ, RZ ;  /* 0x000000ffff247224 */ /* 0x002fc600078e00ff */
[----:B------:R-:W0:Y:S01]  /*27b0*/  LDGDEPBAR ;  /* 0x00000000000079af */ /* 0x000e220000000000 */
[----:B-----5:R-:W-:Y:S01]  /*27c0*/  IMAD R230, R57, R32, RZ ;  /* 0x0000002039e67224 */ /* 0x020fe200078e02ff */
[----:B------:R-:W-:Y:S02]  /*27d0*/  LOP3.LUT R241, R241, R240, RZ, 0x3c, !PT ;  /* 0x000000f0f1f17212 */ /* 0x000fe400078e3cff */
[----:B------:R1:W5:Y:S01]  /*27e0*/  LD.E R122, desc[UR4][R2.64+0x184] ;  /* 0x00018404027a7980 */ /* 0x000362000c101900 */
[----:B--2---:R-:W-:-:S03]  /*27f0*/  IADD3 R20, PT, PT, RZ, -R37, RZ ;  /* 0x80000025ff147210 */ /* 0x004fc60007ffe0ff */
[----:B------:R1:W5:Y:S01]  /*2800*/  LD.E R124, desc[UR4][R2.64+0x188] ;  /* 0x00018804027c7980 */ /* 0x000362000c101900 */
[----:B------:R-:W-:Y:S01]  /*2810*/  IABS R21, R235 ;  /* 0x000000eb00157213 */ /* 0x000fe20000000000 */
[----:B------:R-:W-:-:S04]  /*2820*/  DEPBAR.LE SB0, 0x0 ;  /* 0x000080000000791a */ /* 0x000fc80000000000 */
[----:B------:R-:W-:Y:S01]  /*2830*/  IMAD R27, R20, R22, RZ ;  /* 0x00000016141b7224 */ /* 0x000fe200078e02ff */
[----:B------:R-:W-:-:S03]  /*2840*/  IABS R20, R28 ;  /* 0x0000001c00147213 */ /* 0x000fc60000000000 */
[----:B------:R-:W-:Y:S01]  /*2850*/  IMAD.HI.U32 R27, R37, R27, R36 ;  /* 0x0000001b251b7227 */ /* 0x000fe200078e0024 */
[----:B------:R-:W-:-:S05]  /*2860*/  IADD3 R20, PT, PT, RZ, -R20, RZ ;  /* 0x80000014ff147210 */ /* 0x000fca0007ffe0ff */
        /* <DEDUP_REMOVED lines=9> */
[----:B------:R-:W-:Y:S02]  /*2900*/  @P3 VIADD R27, R27, 0x1 ;  /* 0x000000011b1b3836 */ /* 0x000fe40000000000 */
[----:B------:R-:W-:-:S04]  /*2910*/  IMAD R20, R23, R56, RZ ;  /* 0x0000003817147224 */ /* 0x000fc800078e02ff */
[----:B------:R-:W-:Y:S02]  /*2920*/  @!P0 IADD3 R27, PT, PT, -R27, RZ, RZ ;  /* 0x000000ff1b1b8210 */ /* 0x000fe40007ffe1ff */
[----:B------:R-:W-:Y:S01]  /*2930*/  @!P1 LOP3.LUT R27, RZ, R28, RZ, 0x33, !PT ;  /* 0x0000001cff1b9212 */ /* 0x000fe200078e33ff */
[----:B------:R-:W-:-:S03]  /*2940*/  IMAD.WIDE.U32 R28, R24, R56, RZ ;  /* 0x00000038181c7225 */ /* 0x000fc600078e00ff */
[----:B------:R-:W-:Y:S01]  /*2950*/  SHF.R.S32.HI R22, RZ, 0x1f, R27 ;  /* 0x0000001fff167819 */ /* 0x000fe2000001141b */
[----:B------:R-:W-:Y:S02]  /*2960*/  IMAD R20, R24, R57, R20 ;  /* 0x0000003918147224 */ /* 0x000fe400078e0214 */
[-C--:B------:R-:W-:Y:S01]  /*2970*/  IMAD R21, R35, R27.reuse, RZ ;  /* 0x0000001b23157224 */ /* 0x080fe200078e02ff */
[----:B------:R-:W-:Y:S01]  /*2980*/  IADD3 R26, P1, P0, R28, R26, R0 ;  /* 0x0000001a1c1a7210 */ /* 0x000fe2000783e000 */
[----:B------:R-:W-:Y:S02]  /*2990*/  IMAD.IADD R20, R29, 0x1, R20 ;  /* 0x000000011d147824 */ /* 0x000fe400078e0214 */
[----:B------:R-:W-:-:S04]  /*29a0*/  IMAD.WIDE.U32 R28, R34, R27, RZ ;  /* 0x0000001b221c7225 */ /* 0x000fc800078e00ff */
[----:B------:R-:W-:Y:S01]  /*29b0*/  IMAD R21, R22, R34, R21 ;  /* 0x0000002216157224 */ /* 0x000fe200078e0215 */
[----:B------:R-:W-:Y:S02]  /*29c0*/  IADD3.X R20, PT, PT, R20, R25, RZ, P1, P0 ;  /* 0x0000001914147210 */ /* 0x000fe40000fe04ff */
[----:B------:R-:W-:Y:S02]  /*29d0*/  IADD3 R26, P0, PT, R26, R28, RZ ;  /* 0x0000001c1a1a7210 */ /* 0x000fe40007f1e0ff */
[----:B------:R-:W-:-:S05]  /*29e0*/  IADD3 R21, PT, PT, R29, R21, RZ ;  /* 0x000000151d157210 */ /* 0x000fca0007ffe0ff */
[----:B------:R-:W-:Y:S02]  /*29f0*/  IMAD.X R27, R20, 0x1, R21, P0 ;  /* 0x00000001141b7824 */ /* 0x000fe400000e0615 */
[----:B------:R-:W-:Y:S01]  /*2a00*/  IMAD.WIDE.U32 R26, R32, R56, R26 ;  /* 0x00000038201a7225 */ /* 0x000fe200078e001a */
[----:B-1----:R-:W-:-:S07]  /*2a10*/  LOP3.LUT R240, R241, R240, RZ, 0x3c, !PT ;  /* 0x000000f0f1f07212 */ /* 0x002fce00078e3cff */
[----:B------:R-:W-:Y:S05]  /*2a20*/  WARPSYNC.ALL ;  /* 0x0000000000007948 */ /* 0x000fea0003800000 */
[----:B------:R-:W-:Y:S02]  /*2a30*/  IADD3 R230, PT, PT, R27, R230, RZ ;  /* 0x000000e61be67210 */ /* 0x000fe40007ffe0ff */
[C---:B------:R-:W-:Y:S02]  /*2a40*/  LEA R231, P0, R26.reuse, R30, 0x1 ;  /* 0x0000001e1ae77211 */ /* 0x040fe400078008ff */
[----:B------:R-:W-:Y:S02]  /*2a50*/  LOP3.LUT R241, R241, R240, RZ, 0x3c, !PT ;  /* 0x000000f0f1f17212 */ /* 0x000fe400078e3cff */
[----:B------:R-:W-:Y:S01]  /*2a60*/  LEA.HI.X R230, R26, R31, R230, 0x1, P0 ;  /* 0x0000001f1ae67211 */ /* 0x000fe200000f0ce6 */
[----:B------:R-:W-:Y:S01]  /*2a70*/  BAR.SYNC.DEFER_BLOCKING 0x0 ;  /* 0x0000000000007b1d */ /* 0x000fe20000010000 */
[----:B------:R-:W-:-:S02]  /*2a80*/  ISETP.GE.AND P0, PT, R19, R4, PT ;  /* 0x000000041300720c */ /* 0x000fc40003f06270 */
[----:B------:R-:W-:Y:S02]  /*2a90*/  SHF.L.U32 R19, R56, 0x4, RZ ;  /* 0x0000000438137819 */ /* 0x000fe400000006ff */
[-C--:B------:R-:W-:Y:S02]  /*2aa0*/  ISETP.GE.AND P5, PT, R18, R4.reuse, PT ;  /* 0x000000041200720c */ /* 0x080fe40003fa6270 */
[-C--:B------:R-:W-:Y:S02]  /*2ab0*/  ISETP.GE.AND P4, PT, R16, R4.reuse, PT ;  /* 0x000000041000720c */ /* 0x080fe40003f86270 */
[----:B------:R-:W-:Y:S02]  /*2ac0*/  SHF.L.U64.HI R16, R56, 0x4, R57 ;  /* 0x0000000438107819 */ /* 0x000fe40000010239 */
[----:B------:R-:W-:Y:S02]  /*2ad0*/  LEA R18, P1, R19, R231, 0x1 ;  /* 0x000000e713127211 */ /* 0x000fe400078208ff */
[----:B------:R-:W-:-:S02]  /*2ae0*/  ISETP.GE.AND P3, PT, R17, R4, PT ;  /* 0x000000041100720c */ /* 0x000fc40003f66270 */
[-C--:B------:R-:W-:Y:S02]  /*2af0*/  LEA.HI.X R19, R19, R230.reuse, R16, 0x1, P1 ;  /* 0x000000e613137211 */ /* 0x080fe400008f0c10 */
[----:B------:R-:W-:Y:S02]  /*2b00*/  @!P2 MOV R16, R231 ;  /* 0x000000e70010a202 */ /* 0x000fe40000000f00 */
[----:B------:R-:W-:Y:S02]  /*2b10*/  @!P2 MOV R17, R230 ;  /* 0x000000e60011a202 */ /* 0x000fe40000000f00 */
[-C--:B------:R-:W-:Y:S02]  /*2b20*/  @!P5 LEA R24, P1, R56, R18.reuse, 0x5 ;  /* 0x000000123818d211 */ /* 0x080fe400078228ff */
[----:B------:R-:W-:Y:S01]  /*2b30*/  @!P4 MOV R20, R18 ;  /* 0x000000120014c202 */ /* 0x000fe20000000f00 */
[----:B------:R-:W-:Y:S01]  /*2b40*/  @!PT LDS RZ, [RZ] ;  /* 0x00000000fffff984 */ /* 0x000fe20000000800 */
[----:B------:R-:W-:Y:S01]  /*2b50*/  @!PT LDS RZ, [RZ] ;  /* 0x00000000fffff984 */ /* 0x000fe20000000800 */
[----:B------:R-:W-:Y:S01]  /*2b60*/  @!PT LDS RZ, [RZ] ;  /* 0x00000000fffff984 */ /* 0x000fe20000000800 */
[----:B------:R1:W-:Y:S01]  /*2b70*/  @!P2 LDGSTS.E.BYPASS.LTC128B.128 [R39+0xa000], desc[UR4][R16.64] ;  /* 0x0a0000001027afae */ /* 0x0003e2000b981a04 */
[----:B------:R-:W-:-:S02]  /*2b80*/  @!P4 MOV R21, R19 ;  /* 0x000000130015c202 */ /* 0x000fc40000000f00 */
[C---:B------:R-:W-:Y:S01]  /*2b90*/  @!P5 LEA.HI.X R25, R56.reuse, R19, R57, 0x5, P1 ;  /* 0x000000133819d211 */ /* 0x040fe200008f2c39 */
[----:B------:R-:W-:Y:S01]  /*2ba0*/  @P2 STS.128 [R39+0xa000], RZ ;  /* 0x00a000ff27002388 */ /* 0x000fe20000000c00 */
[-C--:B------:R-:W-:Y:S01]  /*2bb0*/  ISETP.GE.AND P2, PT, R15, R4.reuse, PT ;  /* 0x000000040f00720c */ /* 0x080fe20003f46270 */
[----:B------:R-:W-:Y:S01]  /*2bc0*/  @!P4 IMAD.WIDE.U32 R20, R56, 0x60, R20 ;  /* 0x000000603814c825 */ /* 0x000fe200078e0014 */
[----:B------:R-:W-:Y:S01]  /*2bd0*/  ISETP.GE.AND P1, PT, R14, R4, PT ;  /* 0x000000040e00720c */ /* 0x000fe20003f26270 */
[----:B------:R-:W-:Y:S04]  /*2be0*/  @P0 STS.128 [R39+0xa800], RZ ;  /* 0x00a800ff27000388 */ /* 0x000fe80000000c00 */
[----:B------:R-:W-:Y:S01]  /*2bf0*/  @!PT LDS RZ, [RZ] ;  /* 0x00000000fffff984 */ /* 0x000fe20000000800 */
[----:B------:R-:W-:Y:S01]  /*2c00*/  @!PT LDS RZ, [RZ] ;  /* 0x00000000fffff984 */ /* 0x000fe20000000800 */
[----:B------:R-:W-:Y:S01]  /*2c10*/  @!PT LDS RZ, [RZ] ;  /* 0x00000000fffff984 */ /* 0x000fe20000000800 */
[----:B------:R-:W-:Y:S01]  /*2c20*/  @!P0 LDGSTS.E.BYPASS.LTC128B.128 [R39+0xa800], desc[UR4][R18.64] ;  /* 0x0a80000012278fae */ /* 0x000fe2000b981a04 */
[----:B------:R-:W-:-:S03]  /*2c30*/  @!P3 LEA R22, P0, R56, R18, 0x6 ;  /* 0x000000123816b211 */ /* 0x000fc600078030ff */
[----:B------:R-:W-:Y:S01]  /*2c40*/  @P5 STS.128 [R39+0xb000], RZ ;  /* 0x00b000ff27005388 */ /* 0x000fe20000000c00 */
[-C--:B------:R-:W-:Y:S02]  /*2c50*/  @!P3 LEA.HI.X R23, R56, R19.reuse, R57, 0x6, P0 ;  /* 0x000000133817b211 */ /* 0x080fe400000f3439 */
[-C--:B------:R-:W-:Y:S01]  /*2c60*/  ISETP.GE.AND P0, PT, R13, R4.reuse, PT ;  /* 0x000000040d00720c */ /* 0x080fe20003f06270 */
[----:B------:R-:W-:Y:S01]  /*2c70*/  @!PT LDS RZ, [RZ] ;  /* 0x00000000fffff984 */ /* 0x000fe20000000800 */
[----:B------:R-:W-:Y:S01]  /*2c80*/  @!PT LDS RZ, [RZ] ;  /* 0x00000000fffff984 */ /* 0x000fe20000000800 */
[----:B------:R-:W-:Y:S01]  /*2c90*/  @!PT LDS RZ, [RZ] ;  /* 0x00000000fffff984 */ /* 0x000fe20000000800 */
[----:B------:R-:W-:Y:S01]  /*2ca0*/  @!P5 LDGSTS.E.BYPASS.LTC128B.128 [R39+0xb000], desc[UR4][R24.64] ;  /* 0x0b0000001827dfae */ /* 0x000fe2000b981a04 */
[----:B------:R-:W-:Y:S02]  /*2cb0*/  ISETP.GE.AND P5, PT, R12, R4, PT ;  /* 0x000000040c00720c */ /* 0x000fe40003fa6270 */
[----:B------:R-:W-:Y:S01]  /*2cc0*/  @!P1 MOV R14, R18 ;  /* 0x00000012000e9202 */ /* 0x000fe20000000f00 */
[----:B------:R-:W-:Y:S01]  /*2cd0*/  @P3 STS.128 [R39+0xb800], RZ ;  /* 0x00b800ff27003388 */ /* 0x000fe20000000c00 */
[----:B------:R-:W-:Y:S01]  /*2ce0*/  @!P1 MOV R15, R19 ;  /* 0x00000013000f9202 */ /* 0x000fe20000000f00 */
[----:B-1----:R-:W-:-:S02]  /*2cf0*/  @!P4 IMAD R16, R57, 0x60, RZ ;  /* 0x000000603910c824 */ /* 0x002fc400078e02ff */
[----:B------:R-:W-:Y:S01]  /*2d00*/  @!PT LDS RZ, [RZ] ;  /* 0x00000000fffff984 */ /* 0x000fe20000000800 */
[----:B------:R-:W-:Y:S01]  /*2d10*/  @!PT LDS RZ, [RZ] ;  /* 0x00000000fffff984 */ /* 0x000fe20000000800 */
[----:B------:R-:W-:Y:S01]  /*2d20*/  @!PT LDS RZ, [RZ] ;  /* 0x00000000fffff984 */ /* 0x000fe20000000800 */
[----:B------:R-:W-:Y:S01]  /*2d30*/  @!P3 LDGSTS.E.BYPASS.LTC128B.128 [R39+0xb800], desc[UR4][R22.64] ;  /* 0x0b8000001627bfae */ /* 0x000fe2000b981a04 */
[C---:B------:R-:W-:Y:S01]  /*2d40*/  @!P2 LEA R12, P3, R56.reuse, R18, 0x7 ;  /* 0x00000012380ca211 */ /* 0x040fe200078638ff */
[C---:B------:R-:W-:Y:S01]  /*2d50*/  @!P1 IMAD.WIDE.U32 R14, R56.reuse, 0xa0, R14 ;  /* 0x000000a0380e9825 */ /* 0x040fe200078e000e */
[----:B------:R-:W-:Y:S01]  /*2d60*/  @!P4 IADD3 R17, PT, PT, R21, R16, RZ ;  /* 0x000000101511c210 */ /* 0x000fe20007ffe0ff */
[----:B------:R-:W-:Y:S01]  /*2d70*/  @P4 STS.128 [R39+0xc000], RZ ;  /* 0x00c000ff27004388 */ /* 0x000fe20000000c00 */
[----:B------:R-:W-:Y:S02]  /*2d80*/  @!P4 MOV R16, R20 ;  /* 0x000000140010c202 */ /* 0x000fe40000000f00 */
[----:B------:R-:W-:Y:S02]  /*2d90*/  @!P2 LEA.HI.X R13, R56, R19, R57, 0x7, P3 ;  /* 0x00000013380da211 */ /* 0x000fe400018f3c39 */
[-C--:B------:R-:W-:Y:S01]  /*2da0*/  ISETP.GE.AND P3, PT, R10, R4.reuse, PT ;  /* 0x000000040a00720c */ /* 0x080fe20003f66270 */
[----:B------:R-:W-:Y:S01]  /*2db0*/  @!PT LDS RZ, [RZ] ;  /* 0x00000000fffff984 */ /* 0x000fe20000000800 */
[----:B------:R-:W-:Y:S01]  /*2dc0*/  @!PT LDS RZ, [RZ] ;  /* 0x00000000fffff984 */ /* 0x000fe20000000800 */
[----:B------:R-:W-:Y:S01]  /*2dd0*/  @!PT LDS RZ, [RZ] ;  /* 0x00000000fffff984 */ /* 0x000fe20000000800 */
[----:B------:R1:W-:Y:S01]  /*2de0*/  @!P4 LDGSTS.E.BYPASS.LTC128B.128 [R39+0xc000], desc[UR4][R16.64] ;  /* 0x0c0000001027cfae */ /* 0x0003e2000b981a04 */
[----:B------:R-:W-:Y:S01]  /*2df0*/  ISETP.GE.AND P4, PT, R11, R4, PT ;  /* 0x000000040b00720c */ /* 0x000fe20003f86270 */
[----:B------:R-:W-:-:S02]  /*2e00*/  @!P1 IMAD R11, R57, 0xa0, RZ ;  /* 0x000000a0390b9824 */ /* 0x000fc400078e02ff */
[----:B------:R-:W-:Y:S01]  /*2e10*/  @P2 STS.128 [R39+0xc800], RZ ;  /* 0x00c800ff27002388 */ /* 0x000fe20000000c00 */
[----:B------:R-:W-:Y:S02]  /*2e20*/  @!P0 IMAD R10, R57, 0xc0, RZ ;  /* 0x000000c0390a8824 */ /* 0x000fe400078e02ff */
[----:B------:R-:W-:Y:S01]  /*2e30*/  @!P1 IADD3 R15, PT, PT, R15, R11, RZ ;  /* 0x0000000b0f0f9210 */ /* 0x000fe20007ffe0ff */
[----:B------:R-:W-:Y:S01]  /*2e40*/  @!PT LDS RZ, [RZ] ;  /* 0x00000000fffff984 */ /* 0x000fe20000000800 */
[----:B------:R-:W-:Y:S01]  /*2e50*/  @!PT LDS RZ, [RZ] ;  /* 0x00000000fffff984 */ /* 0x000fe20000000800 */
[----:B------:R-:W-:Y:S01]  /*2e60*/  @!PT LDS RZ, [RZ] ;  /* 0x00000000fffff984 */ /* 0x000fe20000000800 */
[----:B------:R2:W-:Y:S01]  /*2e70*/  @!P2 LDGSTS.E.BYPASS.LTC128B.128 [R39+0xc800], desc[UR4][R12.64] ;  /* 0x0c8000000c27afae */ /* 0x0005e2000b981a04 */
[-C--:B------:R-:W-:Y:S01]  /*2e80*/  ISETP.GE.AND P2, PT, R9, R4.reuse, PT ;  /* 0x000000040900720c */ /* 0x080fe20003f46270 */
[----:B------:R-:W-:Y:S02]  /*2e90*/  @!P5 IMAD R9, R57, 0xe0, RZ ;  /* 0x000000e03909d824 */ /* 0x000fe400078e02ff */
[----:B------:R-:W-:Y:S04]  /*2ea0*/  @P1 STS.128 [R39+0xd000], RZ ;  /* 0x00d000ff27001388 */ /* 0x000fe80000000c00 */
[----:B------:R-:W-:Y:S01]  /*2eb0*/  @!PT LDS RZ, [RZ] ;  /* 0x00000000fffff984 */ /* 0x000fe20000000800 */
[----:B------:R-:W-:Y:S01]  /*2ec0*/  @!PT LDS RZ, [RZ] ;  /* 0x00000000fffff984 */ /* 0x000fe20000000800 */
[----:B------:R-:W-:Y:S01]  /*2ed0*/  @!PT LDS RZ, [RZ] ;  /* 0x00000000fffff984 */ /* 0x000fe20000000800 */
[----:B------:R3:W-:Y:S01]  /*2ee0*/  @!P1 LDGSTS.E.BYPASS.LTC128B.128 [R39+0xd000], desc[UR4][R14.64] ;  /* 0x0d0000000e279fae */ /* 0x0007e2000b981a04 */
[----:B------:R-:W-:-:S03]  /*2ef0*/  ISETP.GE.AND P1, PT, R8, R4, PT ;  /* 0x000000040800720c */ /* 0x000fc60003f26270 */
[----:B------:R-:W-:Y:S02]  /*2f00*/  @P0 STS.128 [R39+0xd800], RZ ;  /* 0x00d800ff27000388 */ /* 0x000fe40000000c00 */
[-C--:B------:R-:W-:Y:S02]  /*2f10*/  @!P2 MOV R20, R18.reuse ;  /* 0x000000120014a202 */ /* 0x080fe40000000f00 */
[-C--:B------:R-:W-:Y:S02]  /*2f20*/  @!P2 MOV R21, R19.reuse ;  /* 0x000000130015a202 */ /* 0x080fe40000000f00 */
[----:B-1----:R-:W-:Y:S02]  /*2f30*/  @!P5 MOV R16, R18 ;  /* 0x000000120010d202 */ /* 0x002fe40000000f00 */
[----:B------:R-:W-:Y:S01]  /*2f40*/  @!P5 MOV R17, R19 ;  /* 0x000000130011d202 */ /* 0x000fe20000000f00 */
[----:B------:R-:W-:-:S04]  /*2f50*/  @!P2 IMAD.WIDE.U32 R20, R56, 0x140, R20 ;  /* 0x000001403814a825 */ /* 0x000fc800078e0014 */
[C---:B------:R-:W-:Y:S01]  /*2f60*/  @!P5 IMAD.WIDE.U32 R16, R56.reuse, 0xe0, R16 ;  /* 0x000000e03810d825 */ /* 0x040fe200078e0010 */
[----:B--2---:R-:W-:Y:S02]  /*2f70*/  @!P0 MOV R12, R18 ;  /* 0x00000012000c8202 */ /* 0x004fe40000000f00 */
[----:B------:R-:W-:Y:S02]  /*2f80*/  @!P0 MOV R13, R19 ;  /* 0x00000013000d8202 */ /* 0x000fe40000000f00 */
[----:B------:R-:W-:Y:S01]  /*2f90*/  @!P5 IADD3 R17, PT, PT, R17, R9, RZ ;  /* 0x000000091111d210 */ /* 0x000fe20007ffe0ff */
[----:B------:R-:W-:-:S05]  /*2fa0*/  @!P0 IMAD.WIDE.U32 R12, R56, 0xc0, R12 ;  /* 0x000000c0380c8825 */ /* 0x000fca00078e000c */
[----:B------:R-:W-:Y:S02]  /*2fb0*/  @!P0 IADD3 R11, PT, PT, R13, R10, RZ ;  /* 0x0000000a0d0b8210 */ /* 0x000fe40007ffe0ff */
[----:B------:R-:W-:-:S05]  /*2fc0*/  @!P0 MOV R10, R12 ;  /* 0x0000000c000a8202 */ /* 0x000fca0000000f00 */
[----:B------:R-:W-:Y:S01]  /*2fd0*/  @!PT LDS RZ, [RZ] ;  /* 0x00000000fffff984 */ /* 0x000fe20000000800 */
[----:B------:R-:W-:Y:S01]  /*2fe0*/  @!PT LDS RZ, [RZ] ;  /* 0x00000000fffff984 */ /* 0x000fe20000000800 */
[----:B------:R-:W-:Y:S01]  /*2ff0*/  @!PT LDS RZ, [RZ] ;  /* 0x00000000fffff984 */ /* 0x000fe20000000800 */
[----:B------:R1:W-:Y:S01]  /*3000*/  @!P0 LDGSTS.E.BYPASS.LTC128B.128 [R39+0xd800], desc[UR4][R10.64] ;  /* 0x0d8000000a278fae */ /* 0x0003e2000b981a04 */
[----:B------:R-:W-:-:S03]  /*3010*/  @!P4 LEA R8, P0, R56, R18, 0x8 ;  /* 0x000000123808c211 */ /* 0x000fc600078040ff */
[----:B------:R-:W-:Y:S01]  /*3020*/  @P5 STS.128 [R39+0xe000], RZ ;  /* 0x00e000ff27005388 */ /* 0x000fe20000000c00 */
[-C--:B------:R-:W-:Y:S02]  /*3030*/  @!P4 LEA.HI.X R9, R56, R19.reuse, R57, 0x8, P0 ;  /* 0x000000133809c211 */ /* 0x080fe400000f4439 */
[-C--:B------:R-:W-:Y:S01]  /*3040*/  ISETP.GE.AND P0, PT, R6, R4.reuse, PT ;  /* 0x000000040600720c */ /* 0x080fe20003f06270 */
[----:B------:R-:W-:Y:S01]  /*3050*/  @!PT LDS RZ, [RZ] ;  /* 0x00000000fffff984 */ /* 0x000fe20000000800 */
[----:B------:R-:W-:Y:S01]  /*3060*/  @!PT LDS RZ, [RZ] ;  /* 0x00000000fffff984 */ /* 0x000fe20000000800 */
[----:B------:R-:W-:Y:S01]  /*3070*/  @!PT LDS RZ, [RZ] ;  /* 0x00000000fffff984 */ /* 0x000fe20000000800 */
[----:B------:R2:W-:Y:S01]  /*3080*/  @!P5 LDGSTS.E.BYPASS.LTC128B.128 [R39+0xe000], desc[UR4][R16.64] ;  /* 0x0e0000001027dfae */ /* 0x0005e2000b981a04 */
[----:B------:R-:W-:Y:S02]  /*3090*/  ISETP.GE.AND P5, PT, R7, R4, PT ;  /* 0x000000040700720c */ /* 0x000fe40003fa6270 */
[----:B------:R-:W-:Y:S01]  /*30a0*/  @!P3 MOV R6, R18 ;  /* 0x000000120006b202 */ /* 0x000fe20000000f00 */
[----:B------:R-:W-:Y:S01]  /*30b0*/  @P4 STS.128 [R39+0xe800], RZ ;  /* 0x00e800ff27004388 */ /* 0x000fe20000000c00 */
[----:B------:R-:W-:-:S03]  /*30c0*/  @!P3 MOV R7, R19 ;  /* 0x000000130007b202 */ /* 0x000fc60000000f00 */
[----:B------:R-:W-:Y:S01]  /*30d0*/  @!PT LDS RZ, [RZ] ;  /* 0x00000000fffff984 */ /* 0x000fe20000000800 */
[----:B------:R-:W-:Y:S01]  /*30e0*/  @!PT LDS RZ, [RZ] ;  /* 0x00000000fffff984 */ /* 0x000fe20000000800 */
[----:B------:R-:W-:Y:S01]  /*30f0*/  @!PT LDS RZ, [RZ] ;  /* 0x00000000fffff984 */ /* 0x000fe20000000800 */
[----:B------:R4:W-:Y:S01]  /*3100*/  @!P4 LDGSTS.E.BYPASS.LTC128B.128 [R39+0xe800], desc[UR4][R8.64] ;  /* 0x0e8000000827cfae */ /* 0x0009e2000b981a04 */
[----:B------:R-:W-:Y:S01]  /*3110*/  ISETP.GE.AND P4, PT, R5, R4, PT ;  /* 0x000000040500720c */ /* 0x000fe20003f86270 */
[----:B------:R-:W-:Y:S02]  /*3120*/  @!P3 IMAD.WIDE.U32 R6, R56, 0x120, R6 ;  /* 0x000001203806b825 */ /* 0x000fe400078e0006 */
[-C--:B------:R-:W-:Y:S01]  /*3130*/  @!P0 MOV R12, R18.reuse ;  /* 0x00000012000c8202 */ /* 0x080fe20000000f00 */
[----:B------:R-:W-:Y:S01]  /*3140*/  @P3 STS.128 [R39+0xf000], RZ ;  /* 0x00f000ff27003388 */ /* 0x000fe20000000c00 */
[----:B---3--:R-:W-:Y:S01]  /*3150*/  @!P5 MOV R14, R18 ;  /* 0x00000012000ed202 */ /* 0x008fe20000000f00 */
[C---:B------:R-:W-:Y:S01]  /*3160*/  @!P0 IMAD R5, R57.reuse, 0x1a0, RZ ;  /* 0x000001a039058824 */ /* 0x040fe200078e02ff */
[-C--:B------:R-:W-:Y:S02]  /*3170*/  @!P5 MOV R15, R19.reuse ;  /* 0x00000013000fd202 */ /* 0x080fe40000000f00 */
[----:B------:R-:W-:Y:S01]  /*3180*/  @!P0 MOV R13, R19 ;  /* 0x00000013000d8202 */ /* 0x000fe20000000f00 */
[----:B-1----:R-:W-:-:S02]  /*3190*/  @!P3 IMAD R10, R57, 0x120, RZ ;  /* 0x00000120390ab824 */ /* 0x002fc400078e02ff */
[----:B------:R-:W-:-:S03]  /*31a0*/  @!P5 IMAD.WIDE.U32 R14, R56, 0x180, R14 ;  /* 0x00000180380ed825 */ /* 0x000fc600078e000e */
[----:B------:R-:W-:Y:S01]  /*31b0*/  @!P3 IADD3 R11, PT, PT, R7, R10, RZ ;  /* 0x0000000a070bb210 */ /* 0x000fe20007ffe0ff */
[C---:B------:R-:W-:Y:S01]  /*31c0*/  @!P1 IMAD R7, R57.reuse, 0x160, RZ ;  /* 0x0000016039079824 */ /* 0x040fe200078e02ff */
[----:B------:R-:W-:Y:S01]  /*31d0*/  @!P3 MOV R10, R6 ;  /* 0x00000006000ab202 */ /* 0x000fe20000000f00 */
[C---:B------:R-:W-:Y:S01]  /*31e0*/  @!P5 IMAD R6, R57.reuse, 0x180, RZ ;  /* 0x000001803906d824 */ /* 0x040fe200078e02ff */
[----:B--2---:R-:W-:Y:S01]  /*31f0*/  @!P1 MOV R16, R18 ;  /* 0x0000001200109202 */ /* 0x004fe20000000f00 */
[C---:B------:R-:W-:Y:S01]  /*3200*/  @!P0 IMAD.WIDE.U32 R12, R56.reuse, 0x1a0, R12 ;  /* 0x000001a0380c8825 */ /* 0x040fe200078e000c */
[----:B------:R-:W-:Y:S01]  /*3210*/  @!P1 MOV R17, R19 ;  /* 0x0000001300119202 */ /* 0x000fe20000000f00 */
[----:B------:R-:W-:Y:S01]  /*3220*/  @!PT LDS RZ, [RZ] ;  /* 0x00000000fffff984 */ /* 0x000fe20000000800 */
[----:B------:R-:W-:Y:S01]  /*3230*/  @!PT LDS RZ, [RZ] ;  /* 0x00000000fffff984 */ /* 0x000fe20000000800 */
[----:B------:R-:W-:Y:S01]  /*3240*/  @!PT LDS RZ, [RZ] ;  /* 0x00000000fffff984 */ /* 0x000fe20000000800 */
[----:B------:R-:W-:Y:S02]  /*3250*/  @!P3 LDGSTS.E.BYPASS.LTC128B.128 [R39+0xf000], desc[UR4][R10.64] ;  /* 0x0f0000000a27bfae */ /* 0x000fe4000b981a04 */
[----:B------:R-:W-:Y:S01]  /*3260*/  @!P4 IMAD R4, R57, 0x1c0, RZ ;  /* 0x000001c03904c824 */ /* 0x000fe200078e02ff */
[----:B------:R-:W-:Y:S01]  /*3270*/  @!P0 IADD3 R13, PT, PT, R13, R5, RZ ;  /* 0x000000050d0d8210 */ /* 0x000fe20007ffe0ff */
[----:B----4-:R-:W-:Y:S01]  /*3280*/  @!P2 IMAD R8, R57, 0x140, RZ ;  /* 0x000001403908a824 */ /* 0x010fe200078e02ff */
[----:B------:R-:W-:Y:S01]  /*3290*/  @P2 STS.128 [R39+0xf800], RZ ;  /* 0x00f800ff27002388 */ /* 0x000fe20000000c00 */
[----:B------:R-:W-:-:S03]  /*32a0*/  @!P1 IMAD.WIDE.U32 R16, R56, 0x160, R16 ;  /* 0x0000016038109825 */ /* 0x000fc600078e0010 */
[----:B------:R-:W-:Y:S01]  /*32b0*/  @!P2 IADD3 R9, PT, PT, R21, R8, RZ ;  /* 0x000000081509a210 */ /* 0x000fe20007ffe0ff */
[----:B------:R-:W-:Y:S01]  /*32c0*/  @!P4 IMAD.WIDE.U32 R18, R56, 0x1c0, R18 ;  /* 0x000001c03812c825 */ /* 0x000fe200078e0012 */
[----:B------:R-:W-:Y:S02]  /*32d0*/  @!P2 MOV R8, R20 ;  /* 0x000000140008a202 */ /* 0x000fe40000000f00 */
[----:B------:R-:W-:Y:S02]  /*32e0*/  @!P1 IADD3 R17, PT, PT, R17, R7, RZ ;  /* 0x0000000711119210 */ /* 0x000fe40007ffe0ff */
[----:B------:R-:W-:Y:S01]  /*32f0*/  @!P5 IADD3 R7, PT, PT, R15, R6, RZ ;  /* 0x000000060f07d210 */ /* 0x000fe20007ffe0ff */
[----:B------:R-:W-:Y:S01]  /*3300*/  @!PT LDS RZ, [RZ] ;  /* 0x00000000fffff984 */ /* 0x000fe20000000800 */
[----:B------:R-:W-:Y:S01]  /*3310*/  @!PT LDS RZ, [RZ] ;  /* 0x00000000fffff984 */ /* 0x000fe20000000800 */
[----:B------:R-:W-:Y:S01]  /*3320*/  @!PT LDS RZ, [RZ] ;  /* 0x00000000fffff984 */ /* 0x000fe20000000800 */
[----:B------:R-:W-:Y:S01]  /*3330*/  @!P2 LDGSTS.E.BYPASS.LTC128B.128 [R39+0xf800], desc[UR4][R8.64] ;  /* 0x0f8000000827afae */ /* 0x000fe2000b981a04 */
[----:B------:R-:W-:Y:S02]  /*3340*/  @!P5 MOV R6, R14 ;  /* 0x0000000e0006d202 */ /* 0x000fe40000000f00 */
[----:B------:R-:W-:Y:S01]  /*3350*/  @!P4 IADD3 R5, PT, PT, R19, R4, RZ ;  /* 0x000000041305c210 */ /* 0x000fe20007ffe0ff */
[----:B------:R-:W-:Y:S01]  /*3360*/  @P1 STS.128 [R39+0x10000], RZ ;  /* 0x010000ff27001388 */ /* 0x000fe20000000c00 */
[----:B------:R-:W-:-:S03]  /*3370*/  @!P4 MOV R4, R18 ;  /* 0x000000120004c202 */ /* 0x000fc60000000f00 */
        /* <DEDUP_REMOVED lines=20> */
[----:B------:R-:W-:Y:S01]  /*34c0*/  SHF.R.U32.HI R64, RZ, 0x1, R166 ;  /* 0x00000001ff407819 */ /* 0x000fe200000116a6 */
[----:B------:R-:W-:Y:S01]  /*34d0*/  BSSY.RECONVERGENT B1, `(.L_x_7271) ;  /* 0x0000274000017945 */ /* 0x000fe20003800200 */
[----:B------:R-:W-:Y:S01]  /*34e0*/  SHF.L.U32 R38, R166, 0x6, RZ ;  /* 0x00000006a6267819 */ /* 0x000fe200000006ff */
[----:B------:R-:W0:Y:S01]  /*34f0*/  LDGDEPBAR ;  /* 0x00000000000079af */ /* 0x000e220000000000 */
[----:B------:R-:W-:-:S02]  /*3500*/  LOP3.LUT R37, R64, 0x8, RZ, 0xc0, !PT ;  /* 0x0000000840257812 */ /* 0x000fc400078ec0ff */
[C---:B------:R-:W-:Y:S02]  /*3510*/  LOP3.LUT R81, R38.reuse, 0x200, RZ, 0xc0, !PT ;  /* 0x0000020026517812 */ /* 0x040fe400078ec0ff */
[----:B------:R-:W-:Y:S02]  /*3520*/  LOP3.LUT R37, R37, 0x1c0, R38, 0xf8, !PT ;  /* 0x000001c025257812 */ /* 0x000fe400078ef826 */
[----:B------:R-:W-:Y:S02]  /*3530*/  LOP3.LUT R167, R38, 0x400, RZ, 0xc0, !PT ;  /* 0x0000040026a77812 */ /* 0x000fe400078ec0ff */
[----:B------:R-:W-:Y:S02]  /*3540*/  LOP3.LUT R37, R37, R0, RZ, 0x3c, !PT ;  /* 0x0000000025257212 */ /* 0x000fe400078e3cff */
[----:B------:R-:W-:Y:S02]  /*3550*/  LOP3.LUT P0, R70, R166, 0x2, RZ, 0xc0, !PT ;  /* 0x00000002a6467812 */ /* 0x000fe4000780c0ff */
[----:B------:R-:W-:-:S02]  /*3560*/  MOV R68, 0x20 ;  /* 0x0000002000447802 */ /* 0x000fc40000000f00 */
[----:B------:R-:W-:Y:S02]  /*3570*/  MOV R67, 0x40 ;  /* 0x0000004000437802 */ /* 0x000fe40000000f00 */
[----:B------:R-:W-:Y:S02]  /*3580*/  SEL R71, R68, 0xffffffe0, !P0 ;  /* 0xffffffe044477807 */ /* 0x000fe40004000000 */
[----:B-1----:R-:W-:Y:S02]  /*3590*/  LOP3.LUT R5, R38, 0x1c0, RZ, 0xc0, !PT ;  /* 0x000001c026057812 */ /* 0x002fe400078ec0ff */
[----:B------:R-:W-:Y:S02]  /*35a0*/  SHF.L.U32 R4, R166, 0x5, RZ ;  /* 0x00000005a6047819 */ /* 0x000fe400000006ff */
[----:B------:R-:W-:Y:S02]  /*35b0*/  LOP3.LUT R5, R5, 0x8, R166, 0xf8, !PT ;  /* 0x0000000805057812 */ /* 0x000fe400078ef8a6 */
[----:B------:R-:W-:-:S02]  /*35c0*/  LOP3.LUT R4, R81, 0x7c00, R4, 0xf8, !PT ;  /* 0x00007c0051047812 */ /* 0x000fc400078ef804 */
[----:B------:R-:W-:Y:S02]  /*35d0*/  LOP3.LUT R0, R5, R0, RZ, 0x3c, !PT ;  /* 0x0000000005007212 */ /* 0x000fe400078e3cff */
[----:B------:R-:W-:Y:S02]  /*35e0*/  LOP3.LUT R220, R4, R37, RZ, 0xfc, !PT ;  /* 0x0000002504dc7212 */ /* 0x000fe400078efcff */
[----:B------:R-:W-:Y:S02]  /*35f0*/  LEA R167, R0, R167, 0x1 ;  /* 0x000000a700a77211 */ /* 0x000fe400078e08ff */
[----:B------:R-:W-:Y:S02]  /*3600*/  LEA R220, R220, R221, 0x1 ;  /* 0x000000dddcdc7211 */ /* 0x000fe400078e08ff */
[----:B------:R-:W-:Y:S02]  /*3610*/  IADD3 R167, PT, PT, R221, R167, RZ ;  /* 0x000000a7dda77210 */ /* 0x000fe40007ffe0ff */
[-C--:B------:R-:W-:Y:S01]  /*3620*/  IADD3 R48, PT, PT, R220, R71.reuse, RZ ;  /* 0x00000047dc307210 */ /* 0x080fe20007ffe0ff */
[----:B------:R-:W-:Y:S01]  /*3630*/  LDSM.16.M88.4 R52, [R220] ;  /* 0x00000000dc34783b */ /* 0x000fe20000000200 */
[----:B------:R-:W-:-:S02]  /*3640*/  IADD3 R131, PT, PT, R167, R71, RZ ;  /* 0x00000047a7837210 */ /* 0x000fc40007ffe0ff */
[----:B------:R-:W-:Y:S01]  /*3650*/  LOP3.LUT P0, R69, R166, 0x4, RZ, 0xc0, !PT ;  /* 0x00000004a6457812 */ /* 0x000fe2000780c0ff */
[----:B------:R-:W1:Y:S01]  /*3660*/  LDSM.16.M88.4 R16, [R167+0x2000] ;  /* 0x00200000a710783b */ /* 0x000e620000000200 */
[----:B-----5:R-:W-:Y:S02]  /*3670*/  IADD3 R124, PT, PT, R124, R66, -R123 ;  /* 0x000000427c7c7210 */ /* 0x020fe40007ffe87b */
[----:B------:R-:W-:Y:S01]  /*3680*/  SEL R80, R67, 0xffffffc0, !P0 ;  /* 0xffffffc043507807 */ /* 0x000fe20004000000 */
[----:B------:R-:W-:Y:S01]  /*3690*/  LDSM.16.M88.4 R48, [R48] ;  /* 0x000000003030783b */ /* 0x000fe20000000200 */
[----:B------:R-:W-:Y:S02]  /*36a0*/  IADD3 R122, PT, PT, R66, -R123, -R122 ;  /* 0x8000007b427a7210 */ /* 0x000fe40007ffe87a */
[-C--:B------:R-:W-:Y:S01]  /*36b0*/  IADD3 R12, PT, PT, R220, R80.reuse, RZ ;  /* 0x00000050dc0c7210 */ /* 0x080fe20007ffe0ff */
[----:B------:R-:W3:Y:S01]  /*36c0*/  LDSM.16.M88.4 R28, [R131+0x2000] ;  /* 0x00200000831c783b */ /* 0x000ee20000000200 */
[----:B------:R-:W-:-:S03]  /*36d0*/  IADD3 R126, PT, PT, R167, R80, RZ ;  /* 0x00000050a77e7210 */ /* 0x000fc60007ffe0ff */
[----:B------:R4:W-:Y:S01]  /*36e0*/  LDSM.16.M88.4 R32, [R12] ;  /* 0x000000000c20783b */ /* 0x0009e20000000200 */
[----:B------:R-:W-:-:S03]  /*36f0*/  IADD3 R125, PT, PT, R71, R126, RZ ;  /* 0x0000007e477d7210 */ /* 0x000fc60007ffe0ff */
[----:B------:R-:W-:Y:S04]  /*3700*/  LDSM.16.M88.4 R40, [R126+0x2000] ;  /* 0x002000007e28783b */ /* 0x000fe80000000200 */
[----:B------:R-:W-:Y:S04]  /*3710*/  LDSM.16.M88.4 R44, [R125+0x2000] ;  /* 0x002000007d2c783b */ /* 0x000fe80000000200 */
[----:B------:R-:W3:Y:S04]  /*3720*/  LDSM.16.M88.4 R20, [R167+0x2800] ;  /* 0x00280000a714783b */ /* 0x000ee80000000200 */
[----:B------:R-:W3:Y:S04]  /*3730*/  LDSM.16.M88.4 R8, [R131+0x2800] ;  /* 0x002800008308783b */ /* 0x000ee80000000200 */
[----:B------:R-:W-:Y:S01]  /*3740*/  LDSM.16.M88.4 R60, [R167+0x3000] ;  /* 0x00300000a73c783b */ /* 0x000fe20000000200 */
[----:B----4-:R-:W-:-:S03]  /*3750*/  IADD3 R12, PT, PT, R71, R12, RZ ;  /* 0x0000000c470c7210 */ /* 0x010fc60007ffe0ff */
[----:B------:R-:W-:Y:S01]  /*3760*/  LDSM.16.M88.4 R76, [R126+0x2800] ;  /* 0x002800007e4c783b */ /* 0x000fe20000000200 */
[C---:B-1----:R-:W-:Y:S03]  /*3770*/  HMMA.16816.F32 R24, R52.reuse, R16, RZ ;  /* 0x000000103418723c */ /* 0x042fe600000018ff */
[----:B------:R-:W1:Y:S04]  /*3780*/  LDSM.16.M88.4 R12, [R12] ;  /* 0x000000000c0c783b */ /* 0x000e680000000200 */
[----:B------:R-:W-:Y:S01]  /*3790*/  LDSM.16.M88.4 R72, [R126+0x3000] ;  /* 0x003000007e48783b */ /* 0x000fe20000000200 */
[----:B------:R-:W-:-:S12]  /*37a0*/  HMMA.16816.F32 R16, R52, R18, RZ ;  /* 0x000000123410723c */ /* 0x000fd800000018ff */
[----:B---3--:R-:W-:Y:S08]  /*37b0*/  HMMA.16816.F32 R24, R48, R28, R24 ;  /* 0x0000001c3018723c */ /* 0x008ff00000001818 */
[----:B------:R-:W-:Y:S08]  /*37c0*/  HMMA.16816.F32 R4, R52, R20, RZ ;  /* 0x000000143404723c */ /* 0x000ff000000018ff */
[----:B------:R-:W-:Y:S01]  /*37d0*/  HMMA.16816.F32 R16, R48, R30, R16 ;  /* 0x0000001e3010723c */ /* 0x000fe20000001810 */
[----:B------:R-:W3:Y:S07]  /*37e0*/  LDSM.16.M88.4 R28, [R131+0x3000] ;  /* 0x00300000831c783b */ /* 0x000eee0000000200 */
[----:B------:R-:W-:Y:S08]  /*37f0*/  HMMA.16816.F32 R24, R32, R40, R24 ;  /* 0x000000282018723c */ /* 0x000ff00000001818 */
[----:B------:R-:W-:Y:S08]  /*3800*/  HMMA.16816.F32 R20, R52, R22, RZ ;  /* 0x000000163414723c */ /* 0x000ff000000018ff */
[----:B------:R-:W-:Y:S08]  /*3810*/  HMMA.16816.F32 R4, R48, R8, R4 ;  /* 0x000000083004723c */ /* 0x000ff00000001804 */
[----:B-1----:R-:W-:Y:S08]  /*3820*/  HMMA.16816.F32 R24, R12, R44, R24 ;  /* 0x0000002c0c18723c */ /* 0x002ff00000001818 */
[----:B------:R-:W-:Y:S01]  /*3830*/  HMMA.16816.F32 R16, R32, R42, R16 ;  /* 0x0000002a2010723c */ /* 0x000fe20000001810 */
[----:B------:R-:W1:Y:S07]  /*3840*/  LDSM.16.M88.4 R40, [R125+0x2800] ;  /* 0x002800007d28783b */ /* 0x000e6e0000000200 */
[----:B------:R-:W-:Y:S08]  /*3850*/  HMMA.16816.F32 R20, R48, R10, R20 ;  /* 0x0000000a3014723c */ /* 0x000ff00000001814 */
[----:B------:R-:W-:Y:S08]  /*3860*/  HMMA.16816.F32 R8, R52, R60, RZ ;  /* 0x0000003c3408723c */ /* 0x000ff000000018ff */
[----:B------:R-:W-:Y:S08]  /*3870*/  HMMA.16816.F32 R4, R32, R76, R4 ;  /* 0x0000004c2004723c */ /* 0x000ff00000001804 */
[----:B------:R-:W-:Y:S01]  /*3880*/  HMMA.16816.F32 R16, R12, R46, R16 ;  /* 0x0000002e0c10723c */ /* 0x000fe20000001810 */
[----:B------:R-:W4:Y:S07]  /*3890*/  LDSM.16.M88.4 R44, [R167+0x3800] ;  /* 0x00380000a72c783b */ /* 0x000f2e0000000200 */
[----:B---3--:R-:W-:Y:S08]  /*38a0*/  HMMA.16816.F32 R8, R48, R28, R8 ;  /* 0x0000001c3008723c */ /* 0x008ff00000001808 */
[----:B------:R-:W-:Y:S01]  /*38b0*/  HMMA.16816.F32 R20, R32, R78, R20 ;  /* 0x0000004e2014723c */ /* 0x000fe20000001814 */
[----:B------:R-:W-:Y:S07]  /*38c0*/  LDSM.16.M88.4 R76, [R126+0x3800] ;  /* 0x003800007e4c783b */ /* 0x000fee0000000200 */
[----:B-1----:R-:W-:Y:S08]  /*38d0*/  HMMA.16816.F32 R4, R12, R40, R4 ;  /* 0x000000280c04723c */ /* 0x002ff00000001804 */
[----:B------:R-:W-:Y:S08]  /*38e0*/  HMMA.16816.F32 R8, R32, R72, R8 ;  /* 0x000000482008723c */ /* 0x000ff00000001808 */
[----:B------:R-:W-:Y:S01]  /*38f0*/  HMMA.16816.F32 R20, R12, R42, R20 ;  /* 0x0000002a0c14723c */ /* 0x000fe20000001814 */
[----:B------:R-:W-:Y:S01]  /*3900*/  LDSM.16.M88.4 R40, [R167+0x4000] ;  /* 0x00400000a728783b */ /* 0x000fe20000000200 */
[-C--:B--2---:R-:W-:Y:S01]  /*3910*/  FMUL.FTZ R24, R24, R59.reuse ;  /* 0x0000003b18187220 */ /* 0x084fe20000410000 */
        /* <DEDUP_REMOVED lines=12> */
[----:B------:R-:W-:-:S04]  /*39e0*/  FMUL.FTZ R7, R7, R59 ;  /* 0x0000003b07077220 */ /* 0x000fc80000410000 */
[-C--:B------:R-:W-:Y:S01]  /*39f0*/  FMUL.FTZ R20, R20, R59.reuse ;  /* 0x0000003b14147220 */ /* 0x080fe20000410000 */
[-C--:B------:R-:W-:Y:S01]  /*3a00*/  FMUL.FTZ R21, R21, R59.reuse ;  /* 0x0000003b15157220 */ /* 0x080fe20000410000 */
[-C--:B------:R-:W-:Y:S01]  /*3a10*/  FMUL.FTZ R22, R22, R59.reuse ;  /* 0x0000003b16167220 */ /* 0x080fe20000410000 */
[-C--:B------:R-:W-:Y:S01]  /*3a20*/  FMUL.FTZ R23, R23, R59.reuse ;  /* 0x0000003b17177220 */ /* 0x080fe20000410000 */
        /* <DEDUP_REMOVED lines=17> */
[----:B----4-:R-:W-:Y:S03]  /*3b40*/  HMMA.16816.F32 R16, R48, R60, R16 ;  /* 0x0000003c3010723c */ /* 0x010fe60000001810 */
[----:B------:R-:W4:Y:S05]  /*3b50*/  MUFU.TANH R115, R20 ;  /* 0x0000001400737308 */ /* 0x000f2a0000002400 */
[----:B---3--:R-:W-:Y:S03]  /*3b60*/  HMMA.16816.F32 R8, R12, R28, R8 ;  /* 0x0000001c0c08723c */ /* 0x008fe60000001808 */
[----:B------:R-:W3:Y:S05]  /*3b70*/  MUFU.TANH R114, R21 ;  /* 0x0000001500727308 */ /* 0x000eea0000002400 */
[----:B-1----:R-:W-:Y:S01]  /*3b80*/  HMMA.16816.F32 R4, R52, R46, RZ ;  /* 0x0000002e3404723c */ /* 0x002fe200000018ff */
[----:B------:R-:W1:Y:S02]  /*3b90*/  LDSM.16.M88.4 R44, [R131+0x4000] ;  /* 0x00400000832c783b */ /* 0x000e640000000200 */
        /* <DEDUP_REMOVED lines=13> */
[----:B--2---:R-:W-:Y:S03]  /*3c70*/  HMMA.16816.F32 R20, R52, R40, RZ ;  /* 0x000000283414723c */ /* 0x004fe600000018ff */
[----:B------:R-:W2:Y:S01]  /*3c80*/  MUFU.TANH R93, R10 ;  /* 0x0000000a005d7308 */ /* 0x000ea20000002400 */
[-C--:B------:R-:W-:Y:S01]  /*3c90*/  FMUL.FTZ R24, R24, R59.reuse ;  /* 0x0000003b18187220 */ /* 0x080fe20000410000 */
[-C--:B------:R-:W-:Y:S01]  /*3ca0*/  FMUL.FTZ R25, R25, R59.reuse ;  /* 0x0000003b19197220 */ /* 0x080fe20000410000 */
[-C--:B------:R-:W-:Y:S01]  /*3cb0*/  FMUL.FTZ R26, R26, R59.reuse ;  /* 0x0000003b1a1a7220 */ /* 0x080fe20000410000 */
[----:B------:R-:W-:-:S04]  /*3cc0*/  FMUL.FTZ R27, R27, R59 ;  /* 0x0000003b1b1b7220 */ /* 0x000fc80000410000 */
[----:B------:R3:W2:Y:S01]  /*3cd0*/  MUFU.TANH R92, R11 ;  /* 0x0000000b005c7308 */ /* 0x0006a20000002400 */
[----:B------:R-:W-:Y:S01]  /*3ce0*/  HMMA.16816.F32 R4, R32, R78, R4 ;  /* 0x0000004e2004723c */ /* 0x000fe20000001804 */
[----:B------:R-:W-:Y:S06]  /*3cf0*/  LDSM.16.M88.4 R76, [R126+0x4800] ;  /* 0x004800007e4c783b */ /* 0x000fec0000000200 */
[----:B------:R-:W2:Y:S01]  /*3d00*/  MUFU.TANH R111, R24 ;  /* 0x00000018006f7308 */ /* 0x000ea20000002400 */
[----:B-1----:R-:W-:Y:S07]  /*3d10*/  HMMA.16816.F32 R20, R48, R44, R20 ;  /* 0x0000002c3014723c */ /* 0x002fee0000001814 */
[----:B------:R-:W1:Y:S01]  /*3d20*/  MUFU.TANH R110, R25 ;  /* 0x00000019006e7308 */ /* 0x000e620000002400 */
[----:B---3--:R-:W-:Y:S01]  /*3d30*/  HMMA.16816.F32 R8, R52, R42, RZ ;  /* 0x0000002a3408723c */ /* 0x008fe200000018ff */
[----:B------:R-:W3:Y:S06]  /*3d40*/  LDSM.16.M88.4 R40, [R131+0x4800] ;  /* 0x004800008328783b */ /* 0x000eec0000000200 */
        /* <DEDUP_REMOVED lines=25> */
[----:B---3--:R-:W-:Y:S07]  /*3ee0*/  HMMA.16816.F32 R24, R48, R40, R24 ;  /* 0x000000283018723c */ /* 0x008fee0000001818 */
[----:B------:R-:W3:Y:S01]  /*3ef0*/  MUFU.TANH R106, R5 ;  /* 0x00000005006a7308 */ /* 0x000ee20000002400 */
[----:B--2---:R-:W-:Y:S01]  /*3f00*/  HMMA.16816.F32 R20, R12, R44, R20 ;  /* 0x0000002c0c14723c */ /* 0x004fe20000001814 */
[----:B----4-:R-:W-:Y:S06]  /*3f10*/  LDSM.16.M88.4 R16, [R131+0x5000] ;  /* 0x005000008310783b */ /* 0x010fec0000000200 */
[----:B------:R-:W2:Y:S01]  /*3f20*/  MUFU.TANH R87, R6 ;  /* 0x0000000600577308 */ /* 0x000ea20000002400 */
        /* <DEDUP_REMOVED lines=10> */
[----:B------:R-:W3:Y:S06]  /*3fd0*/  LDSM.16.M88.4 R44, [R167+0x5800] ;  /* 0x00580000a72c783b */ /* 0x000eec0000000200 */
        /* <DEDUP_REMOVED lines=34> */
[----:B------:R3:W1:Y:S06]  /*4200*/  MUFU.TANH R36, R26 ;  /* 0x0000001a00247308 */ /* 0x00066c0000002400 */
[----:B------:R-:W-:Y:S01]  /*4210*/  HMMA.16816.F32 R20, R32, R74, R20 ;  /* 0x0000004a2014723c */ /* 0x000fe20000001814 */
[----:B------:R-:W-:Y:S01]  /*4220*/  LDSM.16.M88.4 R72, [R126+0x6000] ;  /* 0x006000007e48783b */ /* 0x000fe20000000200 */
[----:B------:R-:W1:Y:S06]  /*4230*/  MUFU.TANH R129, R28 ;  /* 0x0000001c00817308 */ /* 0x000e6c0000002400 */
[----:B--2---:R-:W-:Y:S02]  /*4240*/  HMMA.16816.F32 R8, R48, R60, R8 ;  /* 0x0000003c3008723c */ /* 0x004fe40000001808 */
[----:B------:R-:W2:Y:S06]  /*4250*/  MUFU.TANH R130, R29 ;  /* 0x0000001d00827308 */ /* 0x000eac0000002400 */
        /* <DEDUP_REMOVED lines=45> */
[C---:B---3--:R-:W-:Y:S03]  /*4530*/  HMMA.16816.F32 R20, R52.reuse, R16, RZ ;  /* 0x000000103414723c */ /* 0x048fe600000018ff */
[-C--:B------:R-:W-:Y:S01]  /*4540*/  FMUL.FTZ R24, R24, R59.reuse ;  /* 0x0000003b18187220 */ /* 0x080fe20000410000 */
[-C--:B------:R-:W-:Y:S01]  /*4550*/  FMUL.FTZ R25, R25, R59.reuse ;  /* 0x0000003b19197220 */ /* 0x080fe20000410000 */
[-C--:B------:R-:W-:Y:S01]  /*4560*/  FMUL.FTZ R26, R26, R59.reuse ;  /* 0x0000003b1a1a7220 */ /* 0x080fe20000410000 */
[----:B------:R-:W3:Y:S01]  /*4570*/  MUFU.TANH R143, R10 ;  /* 0x0000000a008f7308 */ /* 0x000ee20000002400 */
[-C--:B------:R-:W-:Y:S01]  /*4580*/  FMUL.FTZ R27, R27, R59.reuse ;  /* 0x0000003b1b1b7220 */ /* 0x080fe20000410000 */
        /* <DEDUP_REMOVED lines=29> */
[----:B------:R-:W2:Y:S01]  /*4760*/  MUFU.TANH R151, R30 ;  /* 0x0000001e00977308 */ /* 0x000ea20000002400 */
[----:B-1----:R-:W-:Y:S07]  /*4770*/  HMMA.16816.F32 R20, R12, R40, R20 ;  /* 0x000000280c14723c */ /* 0x002fee0000001814 */
[----:B------:R1:W1:Y:S01]  /*4780*/  MUFU.TANH R152, R31 ;  /* 0x0000001f00987308 */ /* 0x0002620000002400 */
[----:B------:R-:W-:Y:S07]  /*4790*/  HMMA.16816.F32 R60, R52, R62, RZ ;  /* 0x0000003e343c723c */ /* 0x000fee00000018ff */
        /* <DEDUP_REMOVED lines=8> */
[----:B-1----:R-:W-:Y:S01]  /*4820*/  LDSM.16.M88.4 R28, [R131+0x7800] ;  /* 0x00780000831c783b */ /* 0x002fe20000000200 */
[C---:B------:R-:W-:Y:S06]  /*4830*/  HMMA.16816.F32 R24, R48.reuse, R8, R24 ;  /* 0x000000083018723c */ /* 0x040fec0000001818 */
[----:B------:R-:W1:Y:S02]  /*4840*/  MUFU.TANH R153, R6 ;  /* 0x0000000600997308 */ /* 0x000e640000002400 */
[----:B------:R-:W-:Y:S01]  /*4850*/  HMMA.16816.F32 R60, R48, R10, R60 ;  /* 0x0000000a303c723c */ /* 0x000fe2000000183c */
[----:B------:R-:W4:Y:S01]  /*4860*/  LDSM.16.M88.4 R8, [R125+0x7000] ;  /* 0x007000007d08783b */ /* 0x000f220000000200 */
        /* <DEDUP_REMOVED lines=10> */
[----:B---3--:R-:W-:Y:S02]  /*4910*/  HMMA.16816.F32 R4, R52, R44, RZ ;  /* 0x0000002c3404723c */ /* 0x008fe400000018ff */
[----:B------:R-:W3:Y:S08]  /*4920*/  MUFU.TANH R156, R22 ;  /* 0x00000016009c7308 */ /* 0x000ef00000002400 */
[----:B------:R2:W1:Y:S01]  /*4930*/  MUFU.TANH R158, R23 ;  /* 0x00000017009e7308 */ /* 0x0004620000002400 */
[----:B----4-:R-:W-:Y:S07]  /*4940*/  HMMA.16816.F32 R24, R12, R8, R24 ;  /* 0x000000080c18723c */ /* 0x010fee0000001818 */
[----:B------:R-:W4:Y:S02]  /*4950*/  MUFU.TANH R169, R16 ;  /* 0x0000001000a97308 */ /* 0x000f240000002400 */
[----:B------:R-:W-:Y:S06]  /*4960*/  HMMA.16816.F32 R4, R48, R28, R4 ;  /* 0x0000001c3004723c */ /* 0x000fec0000001804 */
[----:B------:R-:W1:Y:S02]  /*4970*/  MUFU.TANH R171, R17 ;  /* 0x0000001100ab7308 */ /* 0x000e640000002400 */
[----:B--2---:R-:W-:Y:S01]  /*4980*/  HMMA.16816.F32 R20, R52, R46, RZ ;  /* 0x0000002e3414723c */ /* 0x004fe200000018ff */
[----:B------:R-:W2:Y:S01]  /*4990*/  LDSM.16.M88.4 R44, [R131+0x8000] ;  /* 0x00800000832c783b */ /* 0x000ea20000000200 */
        /* <DEDUP_REMOVED lines=11> */
[----:B------:R-:W4:Y:S02]  /*4a50*/  LDSM.16.M88.4 R28, [R125+0x7800] ;  /* 0x007800007d1c783b */ /* 0x000f240000000200 */
[-C--:B------:R-:W-:Y:S01]  /*4a60*/  FMUL.FTZ R60, R60, R59.reuse ;  /* 0x0000003b3c3c7220 */ /* 0x080fe20000410000 */
[-C--:B------:R-:W-:Y:S01]  /*4a70*/  FMUL.FTZ R61, R61, R59.reuse ;  /* 0x0000003b3d3d7220 */ /* 0x080fe20000410000 */
[----:B------:R-:W1:Y:S01]  /*4a80*/  MUFU.TANH R173, R25 ;  /* 0x0000001900ad7308 */ /* 0x000e620000002400 */
[-C--:B------:R-:W-:Y:S01]  /*4a90*/  FMUL.FTZ R62, R62, R59.reuse ;  /* 0x0000003b3e3e7220 */ /* 0x080fe20000410000 */
[-C--:B------:R-:W-:Y:S01]  /*4aa0*/  FMUL.FTZ R63, R63, R59.reuse ;  /* 0x0000003b3f3f7220 */ /* 0x080fe20000410000 */
[C---:B---3--:R-:W-:Y:S05]  /*4ab0*/  HMMA.16816.F32 R16, R52.reuse, R40, RZ ;  /* 0x000000283410723c */ /* 0x048fea00000018ff */
[----:B------:R-:W3:Y:S03]  /*4ac0*/  MUFU.TANH R176, R26 ;  /* 0x0000001a00b07308 */ /* 0x000ee60000002400 */
[----:B------:R-:W-:Y:S05]  /*4ad0*/  HMMA.16816.F32 R40, R52, R42, RZ ;  /* 0x0000002a3428723c */ /* 0x000fea00000018ff */
[----:B------:R1:W1:Y:S03]  /*4ae0*/  MUFU.TANH R208, R27 ;  /* 0x0000001b00d07308 */ /* 0x0002660000002400 */
[----:B------:R-:W-:Y:S01]  /*4af0*/  HMMA.16816.F32 R20, R32, R78, R20 ;  /* 0x0000004e2014723c */ /* 0x000fe20000001814 */
[----:B------:R-:W-:Y:S04]  /*4b00*/  LDSM.16.M88.4 R76, [R126+0x8800] ;  /* 0x008800007e4c783b */ /* 0x000fe80000000200 */
[----:B------:R-:W3:Y:S03]  /*4b10*/  MUFU.TANH R174, R60 ;  /* 0x0000003c00ae7308 */ /* 0x000ee60000002400 */
[C---:B--2---:R-:W-:Y:S05]  /*4b20*/  HMMA.16816.F32 R16, R48.reuse, R44, R16 ;  /* 0x0000002c3010723c */ /* 0x044fea0000001810 */
[----:B------:R-:W2:Y:S01]  /*4b30*/  MUFU.TANH R175, R61 ;  /* 0x0000003d00af7308 */ /* 0x000ea20000002400 */
[----:B-1----:R-:W-:Y:S02]  /*4b40*/  LDSM.16.M88.4 R24, [R131+0x8800] ;  /* 0x008800008318783b */ /* 0x002fe40000000200 */
[----:B------:R-:W-:Y:S02]  /*4b50*/  HMMA.16816.F32 R40, R48, R46, R40 ;  /* 0x0000002e3028723c */ /* 0x000fe40000001828 */
[----:B------:R-:W1:Y:S03]  /*4b60*/  LDSM.16.M88.4 R44, [R125+0x8000] ;  /* 0x008000007d2c783b */ /* 0x000e660000000200 */
[----:B------:R-:W1:Y:S03]  /*4b70*/  MUFU.TANH R210, R62 ;  /* 0x0000003e00d27308 */ /* 0x000e660000002400 */
[----:B----4-:R-:W-:Y:S05]  /*4b80*/  HMMA.16816.F32 R4, R12, R28, R4 ;  /* 0x0000001c0c04723c */ /* 0x010fea0000001804 */
[----:B------:R4:W1:Y:S03]  /*4b90*/  MUFU.TANH R213, R63 ;  /* 0x0000003f00d57308 */ /* 0x0008660000002400 */
        /* <DEDUP_REMOVED lines=19> */
[----:B------:R-:W-:Y:S07]  /*4cd0*/  HMMA.16816.F32 R60, R48, R24, R60 ;  /* 0x00000018303c723c */ /* 0x000fee000000183c */
        /* <DEDUP_REMOVED lines=8> */
[----:B-1----:R-:W-:Y:S01]  /*4d60*/  HMMA.16816.F32 R4, R52, R10, RZ ;  /* 0x0000000a3404723c */ /* 0x002fe200000018ff */
[----:B------:R-:W1:Y:S06]  /*4d70*/  LDSM.16.M88.4 R8, [R131+0x9000] ;  /* 0x009000008308783b */ /* 0x000e6c0000000200 */
        /* <DEDUP_REMOVED lines=13> */
[----:B------:R-:W-:Y:S07]  /*4e50*/  HMMA.16816.F32 R4, R32, R78, R4 ;  /* 0x0000004e2004723c */ /* 0x000fee0000001804 */
        /* <DEDUP_REMOVED lines=31> */
[-C--:B--2---:R-:W-:Y:S01]  /*5050*/  FMUL.FTZ R5, R7, R59.reuse ;  /* 0x0000003b07057220 */ /* 0x084fe20000410000 */
[----:B------:R-:W-:Y:S06]  /*5060*/  HMMA.16816.F32 R52, R48, R46, R52 ;  /* 0x0000002e3034723c */ /* 0x000fec0000001834 */
[----:B------:R-:W2:Y:S02]  /*5070*/  MUFU.TANH R44, R44 ;  /* 0x0000002c002c7308 */ /* 0x000ea40000002400 */
[----:B----4-:R-:W-:Y:S06]  /*5080*/  HMMA.16816.F32 R16, R12, R10, R16 ;  /* 0x0000000a0c10723c */ /* 0x010fec0000001810 */
[----:B------:R-:W4:Y:S01]  /*5090*/  MUFU.TANH R5, R5 ;  /* 0x0000000500057308 */ /* 0x000f220000002400 */
[-C--:B---3--:R-:W-:Y:S01]  /*50a0*/  FMUL.FTZ R4, R6, R59.reuse ;  /* 0x0000003b06047220 */ /* 0x088fe20000410000 */
[C---:B------:R-:W-:Y:S06]  /*50b0*/  HMMA.16816.F32 R40, R32.reuse, R24, R40 ;  /* 0x000000182028723c */ /* 0x040fec0000001828 */
[----:B------:R-:W3:Y:S02]  /*50c0*/  MUFU.TANH R4, R4 ;  /* 0x0000000400047308 */ /* 0x000ee40000002400 */
[----:B------:R-:W-:Y:S03]  /*50d0*/  HMMA.16816.F32 R52, R32, R26, R52 ;  /* 0x0000001a2034723c */ /* 0x000fe60000001834 */
[-C--:B------:R-:W-:Y:S01]  /*50e0*/  FMUL.FTZ R16, R16, R59.reuse ;  /* 0x0000003b10107220 */ /* 0x080fe20000410000 */
[----:B------:R-:W-:-:S04]  /*50f0*/  FMUL.FTZ R17, R17, R59 ;  /* 0x0000003b11117220 */ /* 0x000fc80000410000 */
[C---:B------:R-:W-:Y:S01]  /*5100*/  HMMA.16816.F32 R20, R12.reuse, R8, R20 ;  /* 0x000000080c14723c */ /* 0x040fe20000001814 */
[-C--:B------:R-:W-:Y:S01]  /*5110*/  FMUL.FTZ R8, R19, R59.reuse ;  /* 0x0000003b13087220 */ /* 0x080fe20000410000 */
[----:B------:R-:W-:Y:S01]  /*5120*/  FMUL.FTZ R9, R18, R59 ;  /* 0x0000003b12097220 */ /* 0x000fe20000410000 */
[----:B------:R2:W2:Y:S05]  /*5130*/  MUFU.TANH R26, R17 ;  /* 0x00000011001a7308 */ /* 0x0004aa0000002400 */
[C---:B-1----:R-:W-:Y:S03]  /*5140*/  HMMA.16816.F32 R40, R12.reuse, R28, R40 ;  /* 0x0000001c0c28723c */ /* 0x042fe60000001828 */
[----:B------:R-:W1:Y:S05]  /*5150*/  MUFU.TANH R9, R9 ;  /* 0x0000000900097308 */ /* 0x000e6a0000002400 */
[----:B------:R-:W-:Y:S01]  /*5160*/  HMMA.16816.F32 R52, R12, R30, R52 ;  /* 0x0000001e0c34723c */ /* 0x000fe20000001834 */
[----:B------:R-:W-:-:S02]  /*5170*/  SHF.R.U32.HI R12, RZ, 0x2, R166 ;  /* 0x00000002ff0c7819 */ /* 0x000fc400000116a6 */
[-C--:B------:R-:W-:Y:S01]  /*5180*/  FMUL.FTZ R20, R20, R59.reuse ;  /* 0x0000003b14147220 */ /* 0x080fe20000410000 */
[-C--:B------:R-:W-:Y:S01]  /*5190*/  FMUL.FTZ R21, R21, R59.reuse ;  /* 0x0000003b15157220 */ /* 0x080fe20000410000 */
[-C--:B------:R-:W-:Y:S01]  /*51a0*/  FMUL.FTZ R7, R22, R59.reuse ;  /* 0x0000003b16077220 */ /* 0x080fe20000410000 */
[-C--:B------:R-:W-:Y:S01]  /*51b0*/  FMUL.FTZ R6, R23, R59.reuse ;  /* 0x0000003b17067220 */ /* 0x080fe20000410000 */
[----:B------:R-:W-:Y:S01]  /*51c0*/  LOP3.LUT R13, R64, 0x1f0, RZ, 0xc0, !PT ;  /* 0x000001f0400d7812 */ /* 0x000fe200078ec0ff */
[----:B------:R1:W1:Y:S03]  /*51d0*/  MUFU.TANH R24, R20 ;  /* 0x0000001400187308 */ /* 0x0002660000002400 */
[-C--:B------:R-:W-:Y:S01]  /*51e0*/  FMUL.FTZ R40, R40, R59.reuse ;  /* 0x0000003b28287220 */ /* 0x080fe20000410000 */
[-C--:B------:R-:W-:Y:S01]  /*51f0*/  FMUL.FTZ R41, R41, R59.reuse ;  /* 0x0000003b29297220 */ /* 0x080fe20000410000 */
[-C--:B------:R-:W-:Y:S01]  /*5200*/  FMUL.FTZ R10, R42, R59.reuse ;  /* 0x0000003b2a0a7220 */ /* 0x080fe20000410000 */
[-C--:B------:R-:W-:Y:S01]  /*5210*/  FMUL.FTZ R11, R43, R59.reuse ;  /* 0x0000003b2b0b7220 */ /* 0x080fe20000410000 */
[----:B------:R-:W-:Y:S01]  /*5220*/  LOP3.LUT R12, R13, 0x7, R12, 0xf8, !PT ;  /* 0x000000070d0c7812 */ /* 0x000fe200078ef80c */
[----:B------:R1:W1:Y:S03]  /*5230*/  MUFU.TANH R25, R21 ;  /* 0x0000001500197308 */ /* 0x0002660000002400 */
[-C--:B------:R-:W-:Y:S01]  /*5240*/  FMUL.FTZ R52, R52, R59.reuse ;  /* 0x0000003b34347220 */ /* 0x080fe20000410000 */
[-C--:B------:R-:W-:Y:S01]  /*5250*/  FMUL.FTZ R53, R53, R59.reuse ;  /* 0x0000003b35357220 */ /* 0x080fe20000410000 */
[-C--:B------:R-:W-:Y:S01]  /*5260*/  FMUL.FTZ R15, R54, R59.reuse ;  /* 0x0000003b360f7220 */ /* 0x080fe20000410000 */
[----:B------:R-:W-:Y:S01]  /*5270*/  FMUL.FTZ R19, R55, R59 ;  /* 0x0000003b37137220 */ /* 0x000fe20000410000 */
[----:B------:R-:W-:Y:S01]  /*5280*/  IADD3 R59, PT, PT, R58, -0x1, RZ ;  /* 0xffffffff3a3b7810 */ /* 0x000fe20007ffe0ff */
[----:B------:R-:W1:Y:S01]  /*5290*/  MUFU.TANH R7, R7 ;  /* 0x0000000700077308 */ /* 0x000e620000002400 */
[----:B------:R-:W-:-:S02]  /*52a0*/  LEA R12, R233, R12, 0x6 ;  /* 0x0000000ce90c7211 */ /* 0x000fc400078e30ff */
[----:B------:R-:W-:Y:S02]  /*52b0*/  ISETP.GT.AND P0, PT, R59, R227, PT ;  /* 0x000000e33b00720c */ /* 0x000fe40003f04270 */
[C---:B------:R-:W-:Y:S02]  /*52c0*/  IADD3 R124, PT, PT, R12.reuse, R124, RZ ;  /* 0x0000007c0c7c7210 */ /* 0x040fe40007ffe0ff */
[----:B------:R-:W-:Y:S01]  /*52d0*/  IADD3 R12, PT, PT, R12, R122, RZ ;  /* 0x0000007a0c0c7210 */ /* 0x000fe20007ffe0ff */
[----:B------:R-:W1:Y:S01]  /*52e0*/  MUFU.TANH R6, R6 ;  /* 0x0000000600067308 */ /* 0x000e620000002400 */
[C-C-:B------:R-:W-:Y:S02]  /*52f0*/  VIADDMNMX R244, R124.reuse, 0x1, R66.reuse, PT ;  /* 0x000000017cf47846 */ /* 0x140fe40003800142 */
[----:B------:R-:W-:Y:S02]  /*5300*/  VIADDMNMX R242, R124, 0x9, R66, PT ;  /* 0x000000097cf27846 */ /* 0x000fe40003800142 */
[----:B------:R-:W-:-:S02]  /*5310*/  VIMNMX R245, PT, PT, RZ, R12, !PT ;  /* 0x0000000cfff57248 */ /* 0x000fc40007fe0100 */
[----:B------:R-:W-:Y:S01]  /*5320*/  VIADDMNMX R243, R12, 0x8, RZ, !PT ;  /* 0x000000080cf37846 */ /* 0x000fe200078001ff */
[----:B------:R1:W1:Y:S08]  /*5330*/  MUFU.TANH R22, R16 ;  /* 0x0000001000167308 */ /* 0x0002700000002400 */
        /* <DEDUP_REMOVED lines=24> */
.L_x_7274:
[----:B-1----:R-:W2:Y:S01]  /*54c0*/  LD.E R21, desc[UR4][R2.64+0x170] ;  /* 0x0001700402157980 */ /* 0x002ea2000c101900 */
[----:B------:R-:W-:Y:S02]  /*54d0*/  LEA R18, R58, 0xfffffe00, 0x8 ;  /* 0xfffffe003a127811 */ /* 0x000fe400078e40ff */
        /* <DEDUP_REMOVED lines=34> */
[----:B------:R-:W-:-:S03]  /*5700*/  @P5 VIADD R20, R20, 0x1 ;  /* 0x0000000114145836 */ /* 0x000fc60000000000 */
        /* <DEDUP_REMOVED lines=25> */
.L_x_7275:
[----:B------:R-:W-:Y:S05]  /*58a0*/  BSYNC.RECONVERGENT B0 ;  /* 0x0000000000007941 */ /* 0x000fea0003800200 */
.L_x_7273:
[C---:B------:R-:W-:Y:S01]  /*58b0*/  IMAD.SHL.U32 R13, R224.reuse, 0x20, RZ ;  /* 0x00000020e00d7824 */ /* 0x040fe200078e00ff */
[----:B------:R-:W-:Y:S01]  /*58c0*/  SHF.L.U64.HI R12, R224, 0x5, R225 ;  /* 0x00000005e00c7819 */ /* 0x000fe200000102e1 */
[----:B-1----:R-:W-:Y:S02]  /*58d0*/  IMAD.MOV.U32 R16, RZ, RZ, R229 ;  /* 0x000000ffff107224 */ /* 0x002fe400078e00e5 */
        /* <DEDUP_REMOVED lines=51> */
.L_x_7272:
[----:B------:R-:W-:Y:S05]  /*5c10*/  BSYNC.RECONVERGENT B1 ;  /* 0x0000000000017941 */ /* 0x000fea0003800200 */
.L_x_7271:
[----:B------:R-:W-:-:S05]  /*5c20*/  IMAD.SHL.U32 R66, R166, 0x2, RZ ;  /* 0x00000002a6427824 */ /* 0x000fca00078e00ff */
[----:B------:R-:W-:-:S05]  /*5c30*/  LOP3.LUT R65, R66, 0x6, RZ, 0xc0, !PT ;  /* 0x0000000642417812 */ /* 0x000fca00078ec0ff */
[----:B------:R-:W-:-:S04]  /*5c40*/  IMAD R122, R59, 0x100, R65 ;  /* 0x000001003b7a7824 */ /* 0x000fc800078e0241 */
[C---:B------:R-:W-:Y:S01]  /*5c50*/  VIADD R12, R122.reuse, 0x1 ;  /* 0x000000017a0c7836 */ /* 0x040fe20000000000 */
[CC--:B------:R-:W-:Y:S01]  /*5c60*/  ISETP.GE.AND P0, PT, R122.reuse, R245.reuse, PT ;  /* 0x000000f57a00720c */ /* 0x0c0fe20003f06270 */
[C---:B-12---:R-:W-:Y:S01]  /*5c70*/  VIADD R16, R122.reuse, 0x9 ;  /* 0x000000097a107836 */ /* 0x046fe20000000000 */
[CC--:B------:R-:W-:Y:S01]  /*5c80*/  ISETP.GE.AND P5, PT, R122.reuse, R244.reuse, PT ;  /* 0x000000f47a00720c */ /* 0x0c0fe20003fa6270 */
        /* <DEDUP_REMOVED lines=30> */
[C---:B------:R-:W-:Y:S01]  /*5e70*/  VIADD R198, R122.reuse, 0x41 ;  /* 0x000000417ac67836 */ /* 0x040fe20000000000 */
        /* <DEDUP_REMOVED lines=8> */
[----:B------:R-:W-:Y:S01]  /*5f00*/  FSEL R14, R116, -INF , P3 ;  /* 0xff800000740e7808 */ /* 0x000fe20001800000 */
[----:B------:R-:W-:Y:S01]  /*5f10*/  VIADD R51, R122, 0x58 ;  /* 0x000000587a337836 */ /* 0x000fe20000000000 */
[-C--:B------:R-:W-:Y:S01]  /*5f20*/  ISETP.GE.AND P3, PT, R118, R245.reuse, PT ;  /* 0x000000f57600720c */ /* 0x080fe20003f66270 */
[----:B------:R-:W-:Y:S01]  /*5f30*/  VIADD R49, R122, 0x59 ;  /* 0x000000597a317836 */ /* 0x000fe20000000000 */
[----:B------:R-:W-:Y:S01]  /*5f40*/  FSEL R14, R14, -INF , !P1 ;  /* 0xff8000000e0e7808 */ /* 0x000fe20004800000 */
[C---:B------:R-:W-:Y:S01]  /*5f50*/  VIADD R47, R122.reuse, 0x60 ;  /* 0x000000607a2f7836 */ /* 0x040fe20000000000 */
[----:B------:R-:W-:Y:S01]  /*5f60*/  ISETP.GE.AND P1, PT, R119, R245, PT ;  /* 0x000000f57700720c */ /* 0x000fe20003f26270 */
[----:B------:R-:W-:Y:S01]  /*5f70*/  VIADD R43, R122, 0x61 ;  /* 0x000000617a2b7836 */ /* 0x000fe20000000000 */
[----:B------:R-:W-:Y:S01]  /*5f80*/  ISETP.GE.AND P2, PT, R12, R243, PT ;  /* 0x000000f30c00720c */ /* 0x000fe20003f46270 */
[----:B------:R-:W-:Y:S01]  /*5f90*/  VIADD R41, R122, 0x68 ;  /* 0x000000687a297836 */ /* 0x000fe20000000000 */
[----:B------:R-:W-:Y:S01]  /*5fa0*/  ISETP.GE.AND P4, PT, R12, R242, PT ;  /* 0x000000f20c00720c */ /* 0x000fe20003f86270 */
        /* <DEDUP_REMOVED lines=54> */
[----:B------:R-:W-:Y:S01]  /*6310*/  VIADD R106, R122, 0xb9 ;  /* 0x000000b97a6a7836 */ /* 0x000fe20000000000 */
[----:B------:R-:W-:-:S02]  /*6320*/  ISETP.GE.AND P1, PT, R199, R245, PT ;  /* 0x000000f5c700720c */ /* 0x000fc40003f26270 */
[----:B------:R-:W-:Y:S02]  /*6330*/  FSEL R75, R75, -INF , !P3 ;  /* 0xff8000004b4b7808 */ /* 0x000fe40005800000 */
[CC--:B------:R-:W-:Y:S02]  /*6340*/  ISETP.GE.AND P3, PT, R198.reuse, R245.reuse, PT ;  /* 0x000000f5c600720c */ /* 0x0c0fe40003f66270 */
[----:B------:R-:W-:Y:S02]  /*6350*/  FSEL R105, R105, -INF , P1 ;  /* 0xff80000069697808 */ /* 0x000fe40000800000 */
[----:B------:R-:W-:Y:S02]  /*6360*/  ISETP.GE.AND P1, PT, R198, R244, PT ;  /* 0x000000f4c600720c */ /* 0x000fe40003f26270 */
[----:B------:R-:W-:Y:S02]  /*6370*/  FSEL R104, R104, -INF , P3 ;  /* 0xff80000068687808 */ /* 0x000fe40001800000 */
[----:B------:R-:W-:-:S02]  /*6380*/  ISETP.GE.AND P3, PT, R197, R245, PT ;  /* 0x000000f5c500720c */ /* 0x000fc40003f66270 */
[----:B------:R-:W-:Y:S01]  /*6390*/  FSEL R212, R104, -INF , !P1 ;  /* 0xff80000068d47808 */ /* 0x000fe20004800000 */
[----:B------:R-:W-:Y:S01]  /*63a0*/  VIADD R104, R122, 0xb1 ;  /* 0x000000b17a687836 */ /* 0x000fe20000000000 */
[-C--:B------:R-:W-:Y:S02]  /*63b0*/  ISETP.GE.AND P1, PT, R195, R245.reuse, PT ;  /* 0x000000f5c300720c */ /* 0x080fe40003f26270 */
[----:B------:R-:W-:Y:S02]  /*63c0*/  FSEL R103, R103, -INF , P3 ;  /* 0xff80000067677808 */ /* 0x000fe40001800000 */
[----:B------:R-:W-:Y:S02]  /*63d0*/  ISETP.GE.AND P3, PT, R195, R244, PT ;  /* 0x000000f4c300720c */ /* 0x000fe40003f66270 */
[----:B------:R-:W-:Y:S02]  /*63e0*/  FSEL R102, R102, -INF , P1 ;  /* 0xff80000066667808 */ /* 0x000fe40000800000 */
[----:B------:R-:W-:-:S02]  /*63f0*/  ISETP.GE.AND P1, PT, R74, R245, PT ;  /* 0x000000f54a00720c */ /* 0x000fc40003f26270 */
[----:B------:R-:W-:Y:S01]  /*6400*/  FSEL R209, R102, -INF , !P3 ;  /* 0xff80000066d17808 */ /* 0x000fe20005800000 */
[----:B------:R-:W-:Y:S01]  /*6410*/  VIADD R102, R122, 0xa9 ;  /* 0x000000a97a667836 */ /* 0x000fe20000000000 */
[----:B------:R-:W-:Y:S02]  /*6420*/  ISETP.GE.AND P3, PT, R63, R245, PT ;  /* 0x000000f53f00720c */ /* 0x000fe40003f66270 */
[----:B------:R-:W-:Y:S02]  /*6430*/  FSEL R127, R127, -INF , P1 ;  /* 0xff8000007f7f7808 */ /* 0x000fe40000800000 */
        /* <DEDUP_REMOVED lines=12> */
[----:B------:R-:W-:Y:S02]  /*6500*/  ISETP.GE.AND P1, PT, R47, R245, PT ;  /* 0x000000f52f00720c */ /* 0x000fe40003f26270 */
[----:B------:R-:W-:Y:S02]  /*6510*/  FSEL R170, R130, -INF , !P3 ;  /* 0xff80000082aa7808 */ /* 0x000fe40005800000 */
[----:B------:R-:W-:-:S02]  /*6520*/  FSEL R54, R54, -INF , !P5 ;  /* 0xff80000036367808 */ /* 0x000fc40006800000 */
[C---:B------:R-:W-:Y:S02]  /*6530*/  ISETP.GE.AND P3, PT, R43.reuse, R245, PT ;  /* 0x000000f52b00720c */ /* 0x040fe40003f66270 */
[-C--:B------:R-:W-:Y:S02]  /*6540*/  ISETP.GE.AND P5, PT, R218, R244.reuse, PT ;  /* 0x000000f4da00720c */ /* 0x080fe40003fa6270 */
[----:B------:R-:W-:Y:S02]  /*6550*/  FSEL R132, R132, -INF , P1 ;  /* 0xff80000084847808 */ /* 0x000fe40000800000 */
[----:B------:R-:W-:Y:S02]  /*6560*/  ISETP.GE.AND P1, PT, R43, R244, PT ;  /* 0x000000f42b00720c */ /* 0x000fe40003f26270 */
[----:B------:R-:W-:Y:S02]  /*6570*/  FSEL R137, R137, -INF , P3 ;  /* 0xff80000089897808 */ /* 0x000fe40001800000 */
[----:B------:R-:W-:-:S02]  /*6580*/  FSEL R52, R52, -INF , !P5 ;  /* 0xff80000034347808 */ /* 0x000fc40006800000 */
[-C--:B------:R-:W-:Y:S02]  /*6590*/  ISETP.GE.AND P5, PT, R204, R244.reuse, PT ;  /* 0x000000f4cc00720c */ /* 0x080fe40003fa6270 */
[-C--:B------:R-:W-:Y:S02]  /*65a0*/  ISETP.GE.AND P3, PT, R41, R245.reuse, PT ;  /* 0x000000f52900720c */ /* 0x080fe40003f66270 */
[----:B------:R-:W-:Y:S02]  /*65b0*/  FSEL R179, R137, -INF , !P1 ;  /* 0xff80000089b37808 */ /* 0x000fe40004800000 */
[----:B------:R-:W-:Y:S02]  /*65c0*/  ISETP.GE.AND P1, PT, R34, R245, PT ;  /* 0x000000f52200720c */ /* 0x000fe40003f26270 */
[----:B------:R-:W-:Y:S01]  /*65d0*/  FSEL R247, R109, -INF , !P5 ;  /* 0xff8000006df77808 */ /* 0x000fe20006800000 */
[----:B------:R-:W-:Y:S01]  /*65e0*/  IMAD R109, R59, 0x100, R65 ;  /* 0x000001003b6d7824 */ /* 0x000fe200078e0241 */
[----:B------:R-:W-:-:S02]  /*65f0*/  ISETP.GE.AND P5, PT, R201, R244, PT ;  /* 0x000000f4c900720c */ /* 0x000fc40003fa6270 */
[----:B------:R-:W-:Y:S01]  /*6600*/  FSEL R139, R139, -INF , P3 ;  /* 0xff8000008b8b7808 */ /* 0x000fe20001800000 */
[----:B------:R-:W-:Y:S01]  /*6610*/  VIADD R109, R109, 0x10 ;  /* 0x000000106d6d7836 */ /* 0x000fe20000000000 */
        /* <DEDUP_REMOVED lines=8> */
[----:B------:R-:W-:Y:S01]  /*66a0*/  VIADD R105, R122, 0xb8 ;  /* 0x000000b87a697836 */ /* 0x000fe20000000000 */
[-C--:B------:R-:W-:Y:S02]  /*66b0*/  ISETP.GE.AND P5, PT, R197, R244.reuse, PT ;  /* 0x000000f4c500720c */ /* 0x080fe40003fa6270 */
[----:B------:R-:W-:Y:S02]  /*66c0*/  FSEL R141, R141, -INF , P1 ;  /* 0xff8000008d8d7808 */ /* 0x000fe40000800000 */
[----:B------:R-:W-:-:S02]  /*66d0*/  ISETP.GE.AND P1, PT, R30, R244, PT ;  /* 0x000000f41e00720c */ /* 0x000fc40003f26270 */
[----:B------:R-:W-:Y:S02]  /*66e0*/  FSEL R146, R146, -INF , P3 ;  /* 0xff80000092927808 */ /* 0x000fe40001800000 */
[----:B------:R-:W-:Y:S01]  /*66f0*/  FSEL R211, R103, -INF , !P5 ;  /* 0xff80000067d37808 */ /* 0x000fe20006800000 */
[----:B------:R-:W-:Y:S01]  /*6700*/  VIADD R103, R122, 0xb0 ;  /* 0x000000b07a677836 */ /* 0x000fe20000000000 */
[----:B------:R-:W-:Y:S02]  /*6710*/  ISETP.GE.AND P5, PT, R74, R244, PT ;  /* 0x000000f44a00720c */ /* 0x000fe40003fa6270 */
        /* <DEDUP_REMOVED lines=19> */
[----:B------:R-:W-:Y:S01]  /*6850*/  FSEL R206, R155, -INF , !P1 ;  /* 0xff8000009bce7808 */ /* 0x000fe20004800000 */
[----:B------:R-:W-:Y:S01]  /*6860*/  IMAD R155, R59, 0x100, R65 ;  /* 0x000001003b9b7824 */ /* 0x000fe200078e0241 */
[----:B------:R-:W-:-:S02]  /*6870*/  FSEL R181, R139, -INF , !P5 ;  /* 0xff8000008bb57808 */ /* 0x000fc40006800000 */
[----:B------:R-:W-:Y:S01]  /*6880*/  ISETP.GE.AND P1, PT, R33, R245, PT ;  /* 0x000000f52100720c */ /* 0x000fe20003f26270 */
[----:B------:R-:W-:Y:S01]  /*6890*/  VIADD R155, R155, 0x9 ;  /* 0x000000099b9b7836 */ /* 0x000fe20000000000 */
        /* <DEDUP_REMOVED lines=9> */
[----:B------:R-:W-:Y:S02]  /*6930*/  FSEL R194, R147, -INF , !P5 ;  /* 0xff80000093c27808 */ /* 0x000fe40006800000 */
        /* <DEDUP_REMOVED lines=8> */
[C---:B------:R-:W-:Y:S02]  /*69c0*/  ISETP.GE.AND P1, PT, R48.reuse, R245, PT ;  /* 0x000000f53000720c */ /* 0x040fe40003f26270 */
[----:B------:R-:W-:Y:S02]  /*69d0*/  FSEL R205, R157, -INF , !P5 ;  /* 0xff8000009dcd7808 */ /* 0x000fe40006800000 */
        /* <DEDUP_REMOVED lines=28> */
[----:B------:R-:W-:Y:S02]  /*6ba0*/  FSEL R147, R182, -INF , P3 ;  /* 0xff800000b6937808 */ /* 0x000fe40001800000 */
[-C--:B------:R-:W-:Y:S02]  /*6bb0*/  ISETP.GE.AND P3, PT, R106, R244.reuse, PT ;  /* 0x000000f46a00720c */ /* 0x080fe40003f66270 */
[----:B------:R-:W-:Y:S02]  /*6bc0*/  FSEL R146, R185, -INF , P1 ;  /* 0xff800000b9927808 */ /* 0x000fe40000800000 */
[----:B------:R-:W-:Y:S02]  /*6bd0*/  ISETP.GE.AND P5, PT, R50, R244, PT ;  /* 0x000000f43200720c */ /* 0x000fe40003fa6270 */
[----:B------:R-:W-:-:S02]  /*6be0*/  ISETP.GE.AND P1, PT, R107, R245, PT ;  /* 0x000000f56b00720c */ /* 0x000fc40003f26270 */
[----:B------:R-:W-:Y:S02]  /*6bf0*/  FSEL R146, R146, -INF , !P3 ;  /* 0xff80000092927808 */ /* 0x000fe40005800000 */
[----:B------:R-:W-:Y:S02]  /*6c00*/  FSEL R173, R172, -INF , !P5 ;  /* 0xff800000acad7808 */ /* 0x000fe40006800000 */
[C---:B------:R-:W-:Y:S02]  /*6c10*/  ISETP.GE.AND P3, PT, R108.reuse, R245, PT ;  /* 0x000000f56c00720c */ /* 0x040fe40003f66270 */
        /* <DEDUP_REMOVED lines=31> */
[----:B------:R-:W-:Y:S02]  /*6e10*/  FSEL R45, R45, -INF , P3 ;  /* 0xff8000002d2d7808 */ /* 0x000fe40001800000 */
[-C--:B------:R-:W-:Y:S02]  /*6e20*/  ISETP.GE.AND P5, PT, R114, R244.reuse, PT ;  /* 0x000000f47200720c */ /* 0x080fe40003fa6270 */
[----:B------:R-:W-:-:S02]  /*6e30*/  ISETP.GE.AND P3, PT, R115, R244, PT ;  /* 0x000000f47300720c */ /* 0x000fc40003f66270 */
[----:B------:R-:W-:Y:S02]  /*6e40*/  FSEL R62, R62, -INF , P1 ;  /* 0xff8000003e3e7808 */ /* 0x000fe40000800000 */
[-C--:B------:R-:W-:Y:S02]  /*6e50*/  ISETP.GE.AND P1, PT, R116, R245.reuse, PT ;  /* 0x000000f57400720c */ /* 0x080fe40003f26270 */
[----:B------:R-:W-:Y:S01]  /*6e60*/  FSEL R130, R45, -INF , !P5 ;  /* 0xff8000002d827808 */ /* 0x000fe20006800000 */
[----:B------:R-:W-:Y:S01]  /*6e70*/  VIADD R45, R122, 0xf0 ;  /* 0x000000f07a2d7836 */ /* 0x000fe20000000000 */
[----:B------:R-:W-:Y:S02]  /*6e80*/  FSEL R129, R62, -INF , !P3 ;  /* 0xff8000003e817808 */ /* 0x000fe40005800000 */
[----:B------:R-:W-:Y:S02]  /*6e90*/  ISETP.GE.AND P5, PT, R116, R244, PT ;  /* 0x000000f47400720c */ /* 0x000fe40003fa6270 */
[----:B------:R-:W-:-:S02]  /*6ea0*/  ISETP.GE.AND P3, PT, R72, R245, PT ;  /* 0x000000f54800720c */ /* 0x000fc40003f66270 */
[----:B------:R-:W-:Y:S02]  /*6eb0*/  FSEL R24, R24, -INF , P1 ;  /* 0xff80000018187808 */ /* 0x000fe40000800000 */
[----:B------:R-:W-:Y:S02]  /*6ec0*/  FSEL R61, R100, -INF , P2 ;  /* 0xff800000643d7808 */ /* 0x000fe40001000000 */
[----:B------:R-:W-:Y:S02]  /*6ed0*/  ISETP.GE.AND P1, PT, R72, R244, PT ;  /* 0x000000f44800720c */ /* 0x000fe40003f26270 */
[----:B------:R-:W-:Y:S02]  /*6ee0*/  FSEL R25, R25, -INF , P3 ;  /* 0xff80000019197808 */ /* 0x000fe40001800000 */
[----:B------:R-:W-:Y:S01]  /*6ef0*/  FSEL R128, R24, -INF , !P5 ;  /* 0xff80000018807808 */ /* 0x000fe20006800000 */
[----:B------:R-:W-:Y:S01]  /*6f00*/  VIADD R24, R122, 0xf1 ;  /* 0x000000f17a187836 */ /* 0x000fe20000000000 */
[----:B------:R-:W-:-:S02]  /*6f10*/  FSEL R61, R61, -INF , !P4 ;  /* 0xff8000003d3d7808 */ /* 0x000fc40006000000 */
[----:B------:R-:W-:Y:S02]  /*6f20*/  ISETP.GE.AND P5, PT, R124, R245, PT ;  /* 0x000000f57c00720c */ /* 0x000fe40003fa6270 */
[C---:B------:R-:W-:Y:S02]  /*6f30*/  ISETP.GE.AND P2, PT, R109.reuse, R243, PT ;  /* 0x000000f36d00720c */ /* 0x040fe40003f46270 */
[----:B------:R-:W-:Y:S02]  /*6f40*/  ISETP.GE.AND P4, PT, R109, R242, PT ;  /* 0x000000f26d00720c */ /* 0x000fe40003f86270 */
[----:B------:R-:W2:Y:S01]  /*6f50*/  LD.E R109, desc[UR4][R2.64+0xdc] ;  /* 0x0000dc04026d7980 */ /* 0x000ea2000c101900 */
[----:B------:R-:W-:Y:S01]  /*6f60*/  FSEL R127, R25, -INF , !P1 ;  /* 0xff800000197f7808 */ /* 0x000fe20004800000 */
[----:B------:R-:W-:Y:S01]  /*6f70*/  VIADD R25, R122, 0xf9 ;  /* 0x000000f97a197836 */ /* 0x000fe20000000000 */
[----:B------:R-:W-:Y:S02]  /*6f80*/  ISETP.GE.AND P3, PT, R124, R244, PT ;  /* 0x000000f47c00720c */ /* 0x000fe40003f66270 */
[----:B------:R-:W-:-:S02]  /*6f90*/  ISETP.GE.AND P1, PT, R123, R245, PT ;  /* 0x000000f57b00720c */ /* 0x000fc40003f26270 */
[----:B------:R-:W-:Y:S02]  /*6fa0*/  FSEL R22, R22, -INF , P5 ;  /* 0xff80000016167808 */ /* 0x000fe40002800000 */
[----:B------:R-:W-:Y:S02]  /*6fb0*/  ISETP.GE.AND P5, PT, R123, R244, PT ;  /* 0x000000f47b00720c */ /* 0x000fe40003fa6270 */
[----:B------:R-:W-:Y:S02]  /*6fc0*/  FSEL R26, R26, -INF , P1 ;  /* 0xff8000001a1a7808 */ /* 0x000fe40000800000 */
[----:B------:R-:W-:Y:S01]  /*6fd0*/  FSEL R126, R22, -INF , !P3 ;  /* 0xff800000167e7808 */ /* 0x000fe20005800000 */
[----:B------:R-:W-:Y:S01]  /*6fe0*/  VIADD R22, R122, 0xf8 ;  /* 0x000000f87a167836 */ /* 0x000fe20000000000 */
[----:B------:R-:W-:Y:S02]  /*6ff0*/  ISETP.GE.AND P3, PT, R45, R245, PT ;  /* 0x000000f52d00720c */ /* 0x000fe40003f66270 */
[----:B------:R-:W-:-:S02]  /*7000*/  FSEL R125, R26, -INF , !P5 ;  /* 0xff8000001a7d7808 */ /* 0x000fc40006800000 */
[----:B------:R-:W-:Y:S02]  /*7010*/  ISETP.GE.AND P5, PT, R45, R244, PT ;  /* 0x000000f42d00720c */ /* 0x000fe40003fa6270 */
[----:B------:R-:W-:Y:S02]  /*7020*/  FSEL R40, R40, -INF , P3 ;  /* 0xff80000028287808 */ /* 0x000fe40001800000 */
[----:B------:R-:W-:Y:S02]  /*7030*/  ISETP.GE.AND P1, PT, R122, R243, PT ;  /* 0x000000f37a00720c */ /* 0x000fe40003f26270 */
[-C--:B------:R-:W-:Y:S02]  /*7040*/  ISETP.GE.AND P3, PT, R24, R245.reuse, PT ;  /* 0x000000f51800720c */ /* 0x080fe40003f66270 */
[----:B------:R-:W-:Y:S02]  /*7050*/  FSEL R124, R40, -INF , !P5 ;  /* 0xff800000287c7808 */ /* 0x000fe40006800000 */
[----:B------:R-:W-:-:S02]  /*7060*/  ISETP.GE.AND P5, PT, R22, R245, PT ;  /* 0x000000f51600720c */ /* 0x000fc40003fa6270 */
[----:B------:R-:W-:Y:S01]  /*7070*/  FSEL R62, R101, -INF , P1 ;  /* 0xff800000653e7808 */ /* 0x000fe20000800000 */
[----:B------:R-:W-:Y:S01]  /*7080*/  IMAD R101, R59, 0x100, R65 ;  /* 0x000001003b657824 */ /* 0x000fe200078e0241 */
[----:B------:R-:W-:Y:S02]  /*7090*/  FSEL R123, R214, -INF , P3 ;  /* 0xff800000d67b7808 */ /* 0x000fe40001800000 */
[----:B------:R-:W-:Y:S01]  /*70a0*/  ISETP.GE.AND P0, PT, R122, R242, PT ;  /* 0x000000f27a00720c */ /* 0x000fe20003f06270 */
[----:B------:R-:W-:Y:S01]  /*70b0*/  VIADD R101, R101, 0xf9 ;  /* 0x000000f965657836 */ /* 0x000fe20000000000 */
[----:B------:R-:W-:Y:S02]  /*70c0*/  ISETP.GE.AND P3, PT, R25, R245, PT ;  /* 0x000000f51900720c */ /* 0x000fe40003f66270 */
[----:B------:R-:W-:Y:S02]  /*70d0*/  FSEL R122, R250, -INF , P5 ;  /* 0xff800000fa7a7808 */ /* 0x000fe40002800000 */
[----:B------:R-:W-:-:S02]  /*70e0*/  ISETP.GE.AND P5, PT, R24, R244, PT ;  /* 0x000000f41800720c */ /* 0x000fc40003fa6270 */
[----:B------:R-:W-:Y:S02]  /*70f0*/  FSEL R252, R252, -INF , P3 ;  /* 0xff800000fcfc7808 */ /* 0x000fe40001800000 */
[-C--:B------:R-:W-:Y:S02]  /*7100*/  ISETP.GE.AND P3, PT, R22, R244.reuse, PT ;  /* 0x000000f41600720c */ /* 0x080fe40003f66270 */
[----:B------:R-:W-:Y:S02]  /*7110*/  FSEL R123, R123, -INF , !P5 ;  /* 0xff8000007b7b7808 */ /* 0x000fe40006800000 */
[----:B------:R-:W-:Y:S02]  /*7120*/  ISETP.GE.AND P1, PT, R121, R243, PT ;  /* 0x000000f37900720c */ /* 0x000fe40003f26270 */
[----:B------:R-:W-:Y:S02]  /*7130*/  ISETP.GE.AND P5, PT, R101, R244, PT ;  /* 0x000000f46500720c */ /* 0x000fe40003fa6270 */
[----:B------:R-:W-:-:S02]  /*7140*/  FSEL R62, R62, -INF , !P0 ;  /* 0xff8000003e3e7808 */ /* 0x000fc40004000000 */
[----:B------:R-:W-:Y:S02]  /*7150*/  ISETP.GE.AND P0, PT, R155, R243, PT ;  /* 0x000000f39b00720c */ /* 0x000fe40003f06270 */
[----:B------:R-:W-:Y:S02]  /*7160*/  FSEL R122, R122, -INF , !P3 ;  /* 0xff8000007a7a7808 */ /* 0x000fe40005800000 */
[-C--:B------:R-:W-:Y:S02]  /*7170*/  ISETP.GE.AND P3, PT, R121, R242.reuse, PT ;  /* 0x000000f27900720c */ /* 0x080fe40003f66270 */
[----:B------:R-:W-:Y:S02]  /*7180*/  FSEL R121, R252, -INF , !P5 ;  /* 0xff800000fc797808 */ /* 0x000fe40006800000 */
[----:B------:R-:W-:Y:S02]  /*7190*/  FSEL R45, R99, -INF , P1 ;  /* 0xff800000632d7808 */ /* 0x000fe40000800000 */
[----:B------:R-:W-:-:S02]  /*71a0*/  ISETP.GE.AND P5, PT, R155, R242, PT ;  /* 0x000000f29b00720c */ /* 0x000fc40003fa6270 */
[-C--:B------:R-:W-:Y:S02]  /*71b0*/  ISETP.GE.AND P1, PT, R117, R243.reuse, PT ;  /* 0x000000f37500720c */ /* 0x080fe40003f26270 */
[----:B------:R-:W-:Y:S02]  /*71c0*/  FSEL R22, R98, -INF , P0 ;  /* 0xff80000062167808 */ /* 0x000fe40000000000 */
[-C--:B------:R-:W-:Y:S02]  /*71d0*/  ISETP.GE.AND P0, PT, R118, R243.reuse, PT ;  /* 0x000000f37600720c */ /* 0x080fe40003f06270 */
[----:B------:R-:W-:Y:S02]  /*71e0*/  FSEL R26, R97, -INF , P2 ;  /* 0xff800000611a7808 */ /* 0x000fe40001000000 */
[----:B------:R-:W-:Y:S02]  /*71f0*/  ISETP.GE.AND P2, PT, R119, R243, PT ;  /* 0x000000f37700720c */ /* 0x000fe40003f46270 */
[----:B------:R-:W-:-:S02]  /*7200*/  FSEL R45, R45, -INF , !P3 ;  /* 0xff8000002d2d7808 */ /* 0x000fc40005800000 */
[-C--:B------:R-:W-:Y:S02]  /*7210*/  ISETP.GE.AND P3, PT, R117, R242.reuse, PT ;  /* 0x000000f27500720c */ /* 0x080fe40003f66270 */
[----:B------:R-:W-:Y:S02]  /*7220*/  FSEL R22, R22, -INF , !P5 ;  /* 0xff80000016167808 */ /* 0x000fe40006800000 */
[----:B------:R-:W-:Y:S02]  /*7230*/  FSEL R25, R96, -INF , P1 ;  /* 0xff80000060197808 */ /* 0x000fe40000800000 */
[----:B------:R-:W-:Y:S02]  /*7240*/  ISETP.GE.AND P5, PT, R118, R242, PT ;  /* 0x000000f27600720c */ /* 0x000fe40003fa6270 */
[----:B------:R-:W-:Y:S02]  /*7250*/  FSEL R26, R26, -INF , !P4 ;  /* 0xff8000001a1a7808 */ /* 0x000fe40006000000 */
[----:B------:R-:W-:-:S02]  /*7260*/  ISETP.GE.AND P1, PT, R251, R243, PT ;  /* 0x000000f3fb00720c */ /* 0x000fc40003f26270 */
[----:B------:R-:W-:Y:S01]  /*7270*/  FSEL R24, R95, -INF , P0 ;  /* 0xff8000005f187808 */ /* 0x000fe20000000000 */
[----:B------:R-:W-:Y:S01]  /*7280*/  IMAD.MOV.U32 R95, RZ, RZ, R120 ;  /* 0x000000ffff5f7224 */ /* 0x000fe200078e0078 */
[----:B------:R-:W-:Y:S02]  /*7290*/  ISETP.GE.AND P4, PT, R119, R242, PT ;  /* 0x000000f27700720c */ /* 0x000fe40003f86270 */
        /* <DEDUP_REMOVED lines=9> */
[----:B------:R-:W-:-:S02]  /*7330*/  FSEL R92, R92, -INF , P0 ;  /* 0xff8000005c5c7808 */ /* 0x000fc40000000000 */
[----:B------:R-:W-:Y:S02]  /*7340*/  ISETP.GE.AND P4, PT, R218, R242, PT ;  /* 0x000000f2da00720c */ /* 0x000fe40003f86270 */
[-C--:B------:R-:W-:Y:S02]  /*7350*/  ISETP.GE.AND P0, PT, R204, R243.reuse, PT ;  /* 0x000000f3cc00720c */ /* 0x080fe40003f06270 */
[----:B------:R-:W-:Y:S02]  /*7360*/  FSEL R91, R91, -INF , P2 ;  /* 0xff8000005b5b7808 */ /* 0x000fe40001000000 */
[----:B------:R-:W-:Y:S02]  /*7370*/  ISETP.GE.AND P2, PT, R202, R243, PT ;  /* 0x000000f3ca00720c */ /* 0x000fe40003f46270 */
[----:B------:R-:W-:Y:S02]  /*7380*/  FSEL R94, R93, -INF , !P3 ;  /* 0xff8000005d5e7808 */ /* 0x000fe40005800000 */
[----:B------:R-:W-:-:S02]  /*7390*/  FSEL R93, R92, -INF , !P5 ;  /* 0xff8000005c5d7808 */ /* 0x000fc40006800000 */
[-C--:B------:R-:W-:Y:S02]  /*73a0*/  ISETP.GE.AND P5, PT, R204, R242.reuse, PT ;  /* 0x000000f2cc00720c */ /* 0x080fe40003fa6270 */
[----:B------:R-:W-:Y:S02]  /*73b0*/  FSEL R92, R91, -INF , !P4 ;  /* 0xff8000005b5c7808 */ /* 0x000fe40006000000 */
[----:B------:R-:W-:Y:S02]  /*73c0*/  FSEL R89, R89, -INF , P0 ;  /* 0xff80000059597808 */ /* 0x000fe40000000000 */
[----:B------:R-:W-:Y:S02]  /*73d0*/  ISETP.GE.AND P4, PT, R202, R242, PT ;  /* 0x000000f2ca00720c */ /* 0x000fe40003f86270 */
[----:B------:R-:W-:Y:S02]  /*73e0*/  ISETP.GE.AND P0, PT, R200, R243, PT ;  /* 0x000000f3c800720c */ /* 0x000fe40003f06270 */
[----:B------:R-:W-:-:S02]  /*73f0*/  FSEL R88, R88, -INF , P2 ;  /* 0xff80000058587808 */ /* 0x000fc40001000000 */
        /* <DEDUP_REMOVED lines=14> */
[-C--:B------:R-:W-:Y:S02]  /*74e0*/  ISETP.GE.AND P0, PT, R63, R243.reuse, PT ;  /* 0x000000f33f00720c */ /* 0x080fe40003f06270 */
[----:B------:R-:W-:Y:S02]  /*74f0*/  FSEL R82, R82, -INF , P2 ;  /* 0xff80000052527808 */ /* 0x000fe40001000000 */
[-C--:B------:R-:W-:Y:S02]  /*7500*/  ISETP.GE.AND P2, PT, R51, R243.reuse, PT ;  /* 0x000000f33300720c */ /* 0x080fe40003f46270 */
[----:B------:R-:W-:-:S02]  /*7510*/  ISETP.GE.AND P1, PT, R216, R243, PT ;  /* 0x000000f3d800720c */ /* 0x000fc40003f26270 */
[-C--:B------:R-:W-:Y:S02]  /*7520*/  ISETP.GE.AND P3, PT, R216, R242.reuse, PT ;  /* 0x000000f2d800720c */ /* 0x080fe40003f66270 */
        /* <DEDUP_REMOVED lines=33> */
[----:B------:R-:W-:Y:S02]  /*7740*/  FSEL R91, R90, -INF , !P3 ;  /* 0xff8000005a5b7808 */ /* 0x000fe40005800000 */
[----:B------:R-:W-:-:S02]  /*7750*/  ISETP.GE.AND P2, PT, R31, R243, PT ;  /* 0x000000f31f00720c */ /* 0x000fc40003f46270 */
[-C--:B------:R-:W-:Y:S02]  /*7760*/  ISETP.GE.AND P3, PT, R201, R242.reuse, PT ;  /* 0x000000f2c900720c */ /* 0x080fe40003f66270 */
[----:B------:R-:W-:Y:S02]  /*7770*/  FSEL R87, R87, -INF , P1 ;  /* 0xff80000057577808 */ /* 0x000fe40000800000 */
[----:B------:R-:W-:Y:S02]  /*7780*/  FSEL R202, R145, -INF , !P5 ;  /* 0xff80000091ca7808 */ /* 0x000fe40006800000 */
[----:B------:R-:W-:Y:S02]  /*7790*/  ISETP.GE.AND P5, PT, R29, R242, PT ;  /* 0x000000f21d00720c */ /* 0x000fe40003fa6270 */
[----:B------:R-:W-:Y:S02]  /*77a0*/  FSEL R204, R150, -INF , !P4 ;  /* 0xff80000096cc7808 */ /* 0x000fe40006000000 */
[----:B------:R-:W-:-:S02]  /*77b0*/  FSEL R152, R152, -INF , P0 ;  /* 0xff80000098987808 */ /* 0x000fc40000000000 */
[----:B------:R-:W-:Y:S02]  /*77c0*/  ISETP.GE.AND P4, PT, R31, R242, PT ;  /* 0x000000f21f00720c */ /* 0x000fe40003f86270 */
[-C--:B------:R-:W-:Y:S02]  /*77d0*/  ISETP.GE.AND P0, PT, R35, R243.reuse, PT ;  /* 0x000000f32300720c */ /* 0x080fe40003f06270 */
[----:B------:R-:W-:Y:S02]  /*77e0*/  FSEL R153, R153, -INF , P2 ;  /* 0xff80000099997808 */ /* 0x000fe40001000000 */
[----:B------:R-:W-:Y:S02]  /*77f0*/  FSEL R250, R87, -INF , !P3 ;  /* 0xff80000057fa7808 */ /* 0x000fe40005800000 */
        /* <DEDUP_REMOVED lines=17> */
[----:B------:R-:W-:Y:S02]  /*7910*/  FSEL R176, R163, -INF , !P5 ;  /* 0xff800000a3b07808 */ /* 0x000fe40006800000 */
[----:B------:R-:W-:Y:S02]  /*7920*/  FSEL R163, R0, -INF , !P4 ;  /* 0xff80000000a37808 */ /* 0x000fe40006000000 */
        /* <DEDUP_REMOVED lines=24> */
[----:B------:R-:W-:Y:S02]  /*7ab0*/  ISETP.GE.AND P1, PT, R49, R243, PT ;  /* 0x000000f33100720c */ /* 0x000fe40003f26270 */
[----:B------:R-:W-:Y:S02]  /*7ac0*/  FMNMX3.FTZ R23, R23, R251, R250, !PT ;  /* 0x000000fb17177276 */ /* 0x000fe400078100fa */
[----:B------:R-:W-:Y:S02]  /*7ad0*/  FSEL R171, R36, -INF , !P3 ;  /* 0xff80000024ab7808 */ /* 0x000fe40005800000 */
[----:B------:R-:W-:Y:S02]  /*7ae0*/  FMNMX3.FTZ R0, R0, R183, R193, !PT ;  /* 0x000000b700007276 */ /* 0x000fe400078100c1 */
[----:B------:R-:W-:-:S02]  /*7af0*/  ISETP.GE.AND P3, PT, R49, R242, PT ;  /* 0x000000f23100720c */ /* 0x000fc40003f66270 */
[----:B------:R-:W-:Y:S02]  /*7b00*/  FSEL R134, R134, -INF , P1 ;  /* 0xff80000086867808 */ /* 0x000fe40000800000 */
[----:B------:R-:W-:Y:S02]  /*7b10*/  FMNMX3.FTZ R23, R23, R239, R218, !PT ;  /* 0x000000ef17177276 */ /* 0x000fe400078100da */
[----:B------:R-:W-:Y:S02]  /*7b20*/  ISETP.GE.AND P1, PT, R41, R243, PT ;  /* 0x000000f32900720c */ /* 0x000fe40003f26270 */
[----:B------:R-:W-:Y:S02]  /*7b30*/  FMNMX3.FTZ R0, R0, R192, R194, !PT ;  /* 0x000000c000007276 */ /* 0x000fe400078100c2 */
[----:B------:R-:W-:Y:S02]  /*7b40*/  FSEL R175, R134, -INF , !P3 ;  /* 0xff80000086af7808 */ /* 0x000fe40005800000 */
[----:B------:R-:W-:-:S02]  /*7b50*/  FMNMX3.FTZ R23, R23, R155, R216, !PT ;  /* 0x0000009b17177276 */ /* 0x000fc400078100d8 */
        /* <DEDUP_REMOVED lines=31> */
[-C--:B------:R-:W-:Y:S02]  /*7d50*/  ISETP.GE.AND P1, PT, R55, R243.reuse, PT ;  /* 0x000000f33700720c */ /* 0x080fe40003f26270 */
[----:B------:R-:W-:Y:S02]  /*7d60*/  ISETP.GE.AND P2, PT, R105, R243, PT ;  /* 0x000000f36900720c */ /* 0x000fe40003f46270 */
[----:B------:R-:W-:Y:S02]  /*7d70*/  FMNMX3.FTZ R0, R0, R169, R165, !PT ;  /* 0x000000a900007276 */ /* 0x000fe400078100a5 */
        /* <DEDUP_REMOVED lines=16> */
[----:B------:R-:W-:Y:S02]  /*7e80*/  FSEL R135, R246, -INF , P2 ;  /* 0xff800000f6877808 */ /* 0x000fe40001000000 */
[----:B------:R-:W-:Y:S02]  /*7e90*/  FMNMX3.FTZ R0, R0, R148, R147, !PT ;  /* 0x0000009400007276 */ /* 0x000fe40007810093 */
[-C--:B------:R-:W-:Y:S02]  /*7ea0*/  ISETP.GE.AND P0, PT, R73, R243.reuse, PT ;  /* 0x000000f34900720c */ /* 0x080fe40003f06270 */
[----:B------:R-:W-:-:S02]  /*7eb0*/  ISETP.GE.AND P1, PT, R106, R243, PT ;  /* 0x000000f36a00720c */ /* 0x000fc40003f26270 */
[----:B------:R-:W-:Y:S02]  /*7ec0*/  ISETP.GE.AND P2, PT, R112, R243, PT ;  /* 0x000000f37000720c */ /* 0x000fe40003f46270 */
[----:B------:R-:W-:Y:S02]  /*7ed0*/  FMNMX3.FTZ R23, R23, R198, R197, !PT ;  /* 0x000000c617177276 */ /* 0x000fe400078100c5 */
[----:B------:R-:W-:Y:S02]  /*7ee0*/  FSEL R145, R145, -INF , !P3 ;  /* 0xff80000091917808 */ /* 0x000fe40005800000 */
[----:B------:R-:W-:Y:S02]  /*7ef0*/  FSEL R135, R135, -INF , !P4 ;  /* 0xff80000087877808 */ /* 0x000fe40006000000 */
[----:B------:R-:W-:Y:S01]  /*7f00*/  FMNMX3.FTZ R0, R0, R146, R141, !PT ;  /* 0x0000009200007276 */ /* 0x000fe2000781008d */
[----:B------:R-:W-:Y:S01]  /*7f10*/  IMAD R100, R59, 0x100, R65 ;  /* 0x000001003b647824 */ /* 0x000fe200078e0241 */
[----:B------:R-:W-:-:S02]  /*7f20*/  ISETP.GE.AND P5, PT, R73, R242, PT ;  /* 0x000000f24900720c */ /* 0x000fc40003fa6270 */
[----:B------:R-:W-:Y:S02]  /*7f30*/  FSEL R159, R210, -INF , P0 ;  /* 0xff800000d29f7808 */ /* 0x000fe40000000000 */
[-C--:B------:R-:W-:Y:S02]  /*7f40*/  ISETP.GE.AND P3, PT, R106, R242.reuse, PT ;  /* 0x000000f26a00720c */ /* 0x080fe40003f66270 */
[----:B------:R-:W-:Y:S02]  /*7f50*/  FSEL R142, R237, -INF , P1 ;  /* 0xff800000ed8e7808 */ /* 0x000fe40000800000 */
[----:B------:R-:W-:Y:S02]  /*7f60*/  ISETP.GE.AND P4, PT, R112, R242, PT ;  /* 0x000000f27000720c */ /* 0x000fe40003f86270 */
[----:B------:R-:W-:Y:S02]  /*7f70*/  FSEL R60, R60, -INF , P2 ;  /* 0xff8000003c3c7808 */ /* 0x000fe40001000000 */
[----:B------:R-:W-:-:S02]  /*7f80*/  FMNMX3.FTZ R23, R23, R195, R182, !PT ;  /* 0x000000c317177276 */ /* 0x000fc400078100b6 */
[-C--:B------:R-:W-:Y:S02]  /*7f90*/  ISETP.GE.AND P0, PT, R104, R243.reuse, PT ;  /* 0x000000f36800720c */ /* 0x080fe40003f06270 */
[-C--:B------:R-:W-:Y:S02]  /*7fa0*/  ISETP.GE.AND P1, PT, R110, R243.reuse, PT ;  /* 0x000000f36e00720c */ /* 0x080fe40003f26270 */
[----:B------:R-:W-:Y:S02]  /*7fb0*/  ISETP.GE.AND P2, PT, R115, R243, PT ;  /* 0x000000f37300720c */ /* 0x000fe40003f46270 */
[----:B------:R-:W-:Y:S01]  /*7fc0*/  FMNMX3.FTZ R0, R0, R140, R139, !PT ;  /* 0x0000008c00007276 */ /* 0x000fe2000781008b */
[----:B------:R-:W-:Y:S01]  /*7fd0*/  VIADD R100, R100, 0xe8 ;  /* 0x000000e864647836 */ /* 0x000fe20000000000 */
[----:B------:R-:W-:Y:S02]  /*7fe0*/  FSEL R159, R159, -INF , !P5 ;  /* 0xff8000009f9f7808 */ /* 0x000fe40006800000 */
[----:B------:R-:W-:-:S02]  /*7ff0*/  FSEL R142, R142, -INF , !P3 ;  /* 0xff8000008e8e7808 */ /* 0x000fc40005800000 */
[----:B------:R-:W-:Y:S02]  /*8000*/  FSEL R120, R60, -INF , !P4 ;  /* 0xff8000003c787808 */ /* 0x000fe40006000000 */
[----:B------:R-:W-:Y:S02]  /*8010*/  FMNMX3.FTZ R23, R23, R178, R177, !PT ;  /* 0x000000b217177276 */ /* 0x000fe400078100b1 */
[-C--:B------:R-:W-:Y:S02]  /*8020*/  ISETP.GE.AND P5, PT, R104, R242.reuse, PT ;  /* 0x000000f26800720c */ /* 0x080fe40003fa6270 */
[----:B------:R-:W-:Y:S02]  /*8030*/  FSEL R144, R219, -INF , P0 ;  /* 0xff800000db907808 */ /* 0x000fe40000000000 */
[----:B------:R-:W-:Y:S02]  /*8040*/  ISETP.GE.AND P3, PT, R110, R242, PT ;  /* 0x000000f26e00720c */ /* 0x000fe40003f66270 */
[----:B------:R-:W-:-:S02]  /*8050*/  FSEL R78, R78, -INF , P1 ;  /* 0xff8000004e4e7808 */ /* 0x000fc40000800000 */
[----:B------:R-:W-:Y:S02]  /*8060*/  ISETP.GE.AND P4, PT, R115, R242, PT ;  /* 0x000000f27300720c */ /* 0x000fe40003f86270 */
[----:B------:R-:W-:Y:S02]  /*8070*/  FSEL R5, R5, -INF , P2 ;  /* 0xff80000005057808 */ /* 0x000fe40001000000 */
[-C--:B------:R-:W-:Y:S02]  /*8080*/  ISETP.GE.AND P0, PT, R107, R243.reuse, PT ;  /* 0x000000f36b00720c */ /* 0x080fe40003f06270 */
[----:B------:R-:W-:Y:S02]  /*8090*/  ISETP.GE.AND P1, PT, R113, R243, PT ;  /* 0x000000f37100720c */ /* 0x000fe40003f26270 */
[----:B------:R-:W-:Y:S02]  /*80a0*/  FMNMX3.FTZ R0, R0, R137, R132, !PT ;  /* 0x0000008900007276 */ /* 0x000fe40007810084 */
[----:B------:R-:W-:-:S02]  /*80b0*/  FMNMX3.FTZ R23, R23, R176, R163, !PT ;  /* 0x000000b017177276 */ /* 0x000fc400078100a3 */
[----:B------:R-:W-:Y:S02]  /*80c0*/  FSEL R144, R144, -INF , !P5 ;  /* 0xff80000090907808 */ /* 0x000fe40006800000 */
[----:B------:R-:W-:Y:S02]  /*80d0*/  FSEL R134, R78, -INF , !P3 ;  /* 0xff8000004e867808 */ /* 0x000fe40005800000 */
[----:B------:R-:W-:Y:S02]  /*80e0*/  FSEL R117, R5, -INF , !P4 ;  /* 0xff80000005757808 */ /* 0x000fe40006000000 */
[-C--:B------:R-:W-:Y:S02]  /*80f0*/  ISETP.GE.AND P5, PT, R107, R242.reuse, PT ;  /* 0x000000f26b00720c */ /* 0x080fe40003fa6270 */
[----:B------:R-:W-:Y:S02]  /*8100*/  FSEL R136, R238, -INF , P0 ;  /* 0xff800000ee887808 */ /* 0x000fe40000000000 */
[----:B------:R-:W-:-:S02]  /*8110*/  ISETP.GE.AND P3, PT, R113, R242, PT ;  /* 0x000000f27100720c */ /* 0x000fc40003f66270 */
[----:B------:R-:W-:Y:S02]  /*8120*/  FSEL R44, R44, -INF , P1 ;  /* 0xff8000002c2c7808 */ /* 0x000fe40000800000 */
[CC--:B------:R-:W-:Y:S02]  /*8130*/  ISETP.GE.AND P2, PT, R100.reuse, R243.reuse, PT ;  /* 0x000000f36400720c */ /* 0x0c0fe40003f46270 */
[----:B------:R-:W-:Y:S01]  /*8140*/  ISETP.GE.AND P4, PT, R100, R242, PT ;  /* 0x000000f26400720c */ /* 0x000fe20003f86270 */
[----:B------:R-:W-:Y:S01]  /*8150*/  IMAD R100, R59, 0x100, R65 ;  /* 0x000001003b647824 */ /* 0x000fe200078e0241 */
[-C--:B------:R-:W-:Y:S02]  /*8160*/  ISETP.GE.AND P0, PT, R111, R243.reuse, PT ;  /* 0x000000f36f00720c */ /* 0x080fe40003f06270 */
[----:B------:R-:W-:Y:S02]  /*8170*/  ISETP.GE.AND P1, PT, R116, R243, PT ;  /* 0x000000f37400720c */ /* 0x000fe40003f26270 */
[----:B------:R-:W-:-:S02]  /*8180*/  FMNMX3.FTZ R0, R0, R131, R130, !PT ;  /* 0x0000008300007276 */ /* 0x000fc40007810082 */
[----:B------:R-:W-:Y:S01]  /*8190*/  FMNMX3.FTZ R23, R23, R160, R159, !PT ;  /* 0x000000a017177276 */ /* 0x000fe2000781009f */
[----:B------:R-:W-:Y:S01]  /*81a0*/  VIADD R100, R100, 0xe9 ;  /* 0x000000e964647836 */ /* 0x000fe20000000000 */
[----:B------:R-:W-:Y:S02]  /*81b0*/  FSEL R136, R136, -INF , !P5 ;  /* 0xff80000088887808 */ /* 0x000fe40006800000 */
[----:B------:R-:W-:Y:S02]  /*81c0*/  FSEL R119, R44, -INF , !P3 ;  /* 0xff8000002c777808 */ /* 0x000fe40005800000 */
[-C--:B------:R-:W-:Y:S02]  /*81d0*/  ISETP.GE.AND P5, PT, R111, R242.reuse, PT ;  /* 0x000000f26f00720c */ /* 0x080fe40003fa6270 */
[----:B------:R-:W-:Y:S02]  /*81e0*/  FSEL R79, R79, -INF , P0 ;  /* 0xff8000004f4f7808 */ /* 0x000fe40000000000 */
[----:B------:R-:W-:-:S02]  /*81f0*/  ISETP.GE.AND P3, PT, R116, R242, PT ;  /* 0x000000f27400720c */ /* 0x000fc40003f66270 */
[----:B------:R-:W-:Y:S02]  /*8200*/  FSEL R7, R7, -INF , P1 ;  /* 0xff80000007077808 */ /* 0x000fe40000800000 */
[----:B------:R-:W-:Y:S02]  /*8210*/  FMNMX3.FTZ R0, R0, R129, R128, !PT ;  /* 0x0000008100007276 */ /* 0x000fe40007810080 */
[----:B------:R-:W-:Y:S02]  /*8220*/  ISETP.GE.AND P0, PT, R114, R243, PT ;  /* 0x000000f37200720c */ /* 0x000fe40003f06270 */
[----:B------:R-:W-:Y:S02]  /*8230*/  FMNMX3.FTZ R23, R23, R157, R145, !PT ;  /* 0x0000009d17177276 */ /* 0x000fe40007810091 */
[----:B------:R-:W-:Y:S02]  /*8240*/  FSEL R133, R79, -INF , !P5 ;  /* 0xff8000004f857808 */ /* 0x000fe40006800000 */
[----:B------:R-:W-:-:S02]  /*8250*/  FSEL R116, R7, -INF , !P3 ;  /* 0xff80000007747808 */ /* 0x000fc40005800000 */
[----:B------:R-:W-:Y:S02]  /*8260*/  FMNMX3.FTZ R0, R0, R127, R126, !PT ;  /* 0x0000007f00007276 */ /* 0x000fe4000781007e */
[-C--:B------:R-:W-:Y:S02]  /*8270*/  ISETP.GE.AND P5, PT, R114, R242.reuse, PT ;  /* 0x000000f27200720c */ /* 0x080fe40003fa6270 */
[----:B------:R-:W-:Y:S02]  /*8280*/  FSEL R4, R4, -INF , P0 ;  /* 0xff80000004047808 */ /* 0x000fe40000000000 */
[C---:B------:R-:W-:Y:S02]  /*8290*/  ISETP.GE.AND P1, PT, R100.reuse, R243, PT ;  /* 0x000000f36400720c */ /* 0x040fe40003f26270 */
[----:B------:R-:W-:Y:S01]  /*82a0*/  ISETP.GE.AND P3, PT, R100, R242, PT ;  /* 0x000000f26400720c */ /* 0x000fe20003f66270 */
[----:B------:R-:W-:Y:S01]  /*82b0*/  IMAD R100, R59, 0x100, R65 ;  /* 0x000001003b647824 */ /* 0x000fe200078e0241 */
[----:B------:R-:W-:-:S02]  /*82c0*/  FMNMX3.FTZ R23, R23, R144, R143, !PT ;  /* 0x0000009017177276 */ /* 0x000fc4000781008f */
[----:B------:R-:W-:Y:S02]  /*82d0*/  ISETP.GE.AND P0, PT, R72, R243, PT ;  /* 0x000000f34800720c */ /* 0x000fe40003f06270 */
[----:B------:R-:W-:Y:S01]  /*82e0*/  FMNMX3.FTZ R0, R0, R125, R124, !PT ;  /* 0x0000007d00007276 */ /* 0x000fe2000781007c */
[----:B------:R-:W-:Y:S01]  /*82f0*/  VIADD R100, R100, 0xf0 ;  /* 0x000000f064647836 */ /* 0x000fe20000000000 */
[----:B------:R-:W-:Y:S02]  /*8300*/  FSEL R118, R4, -INF , !P5 ;  /* 0xff80000004767808 */ /* 0x000fe40006800000 */
[----:B------:R-:W-:Y:S02]  /*8310*/  FMNMX3.FTZ R23, R23, R142, R136, !PT ;  /* 0x0000008e17177276 */ /* 0x000fe40007810088 */
[----:B------:R-:W-:Y:S02]  /*8320*/  ISETP.GE.AND P5, PT, R72, R242, PT ;  /* 0x000000f24800720c */ /* 0x000fe40003fa6270 */
[----:B------:R-:W-:-:S02]  /*8330*/  FSEL R6, R6, -INF , P0 ;  /* 0xff80000006067808 */ /* 0x000fc40000000000 */
[----:B------:R-:W-:Y:S02]  /*8340*/  FMNMX3.FTZ R0, R0, R123, R122, !PT ;  /* 0x0000007b00007276 */ /* 0x000fe4000781007a */
[----:B------:R-:W-:Y:S02]  /*8350*/  FMNMX3.FTZ R23, R23, R135, R134, !PT ;  /* 0x0000008717177276 */ /* 0x000fe40007810086 */
[----:B------:R-:W-:Y:S01]  /*8360*/  FSEL R115, R6, -INF , !P5 ;  /* 0xff80000006737808 */ /* 0x000fe20006800000 */
[C-C-:B------:R-:W-:Y:S01]  /*8370*/  IMAD R99, R59.reuse, 0x100, R65.reuse ;  /* 0x000001003b637824 */ /* 0x140fe200078e0241 */
[C---:B------:R-:W-:Y:S02]  /*8380*/  ISETP.GE.AND P0, PT, R100.reuse, R243, PT ;  /* 0x000000f36400720c */ /* 0x040fe40003f06270 */
[----:B------:R-:W-:Y:S01]  /*8390*/  ISETP.GE.AND P5, PT, R100, R242, PT ;  /* 0x000000f26400720c */ /* 0x000fe20003fa6270 */
[----:B------:R-:W-:Y:S01]  /*83a0*/  IMAD R100, R59, 0x100, R65 ;  /* 0x000001003b647824 */ /* 0x000fe200078e0241 */
[----:B------:R-:W-:-:S02]  /*83b0*/  FMNMX.FTZ R0, R121, R0, !PT ;  /* 0x0000000079007209 */ /* 0x000fc40007810000 */
[----:B------:R-:W-:Y:S01]  /*83c0*/  FMNMX3.FTZ R23, R23, R133, R120, !PT ;  /* 0x0000008517177276 */ /* 0x000fe20007810078 */
[----:B------:R-:W-:Y:S01]  /*83d0*/  VIADD R99, R99, 0xf1 ;  /* 0x000000f163637836 */ /* 0x000fe20000000000 */
[----:B------:R-:W-:Y:S01]  /*83e0*/  FSEL R9, R9, -INF , P2 ;  /* 0xff80000009097808 */ /* 0x000fe20001000000 */
[----:B------:R-:W-:Y:S01]  /*83f0*/  VIADD R100, R100, 0xf8 ;  /* 0x000000f864647836 */ /* 0x000fe20000000000 */
[----:B------:R-:W1:Y:S01]  /*8400*/  SHFL.BFLY PT, R4, R0, 0x2, 0x1f ;  /* 0x0c401f0000047f89 */ /* 0x000e6200000e0000 */
[----:B------:R-:W-:Y:S02]  /*8410*/  FMNMX3.FTZ R23, R23, R119, R118, !PT ;  /* 0x0000007717177276 */ /* 0x000fe40007810076 */
[----:B------:R-:W-:Y:S02]  /*8420*/  FSEL R8, R8, -INF , P1 ;  /* 0xff80000008087808 */ /* 0x000fe40000800000 */
[----:B------:R-:W-:Y:S02]  /*8430*/  ISETP.GE.AND P2, PT, R99, R243, PT ;  /* 0x000000f36300720c */ /* 0x000fe40003f46270 */
[----:B------:R-:W-:-:S02]  /*8440*/  FSEL R114, R9, -INF , !P4 ;  /* 0xff80000009727808 */ /* 0x000fc40006000000 */
[----:B------:R-:W-:Y:S02]  /*8450*/  ISETP.GE.AND P1, PT, R100, R243, PT ;  /* 0x000000f36400720c */ /* 0x000fe40003f26270 */
[----:B------:R-:W-:Y:S02]  /*8460*/  FSEL R10, R10, -INF , P0 ;  /* 0xff8000000a0a7808 */ /* 0x000fe40000000000 */
[----:B------:R-:W-:Y:S02]  /*8470*/  FMNMX3.FTZ R23, R23, R117, R116, !PT ;  /* 0x0000007517177276 */ /* 0x000fe40007810074 */
[----:B------:R-:W-:Y:S02]  /*8480*/  FSEL R113, R8, -INF , !P3 ;  /* 0xff80000008717808 */ /* 0x000fe40005800000 */
[-C--:B------:R-:W-:Y:S02]  /*8490*/  ISETP.GE.AND P4, PT, R99, R242.reuse, PT ;  /* 0x000000f26300720c */ /* 0x080fe40003f86270 */
[----:B------:R-:W-:-:S02]  /*84a0*/  ISETP.GE.AND P3, PT, R100, R242, PT ;  /* 0x000000f26400720c */ /* 0x000fc40003f66270 */
[----:B------:R-:W-:Y:S02]  /*84b0*/  ISETP.GE.AND P0, PT, R101, R243, PT ;  /* 0x000000f36500720c */ /* 0x000fe40003f06270 */
[----:B------:R-:W-:Y:S02]  /*84c0*/  FSEL R11, R11, -INF , P2 ;  /* 0xff8000000b0b7808 */ /* 0x000fe40001000000 */
        /* <DEDUP_REMOVED lines=112> */
[----:B----4-:R-:W-:Y:S01]  /*8bd0*/  F2FP.F16.F32.PACK_AB R48, R97, R98 ;  /* 0x000000626130723e */ /* 0x010fe200000000ff */
[----:B------:R-:W4:Y:S01]  /*8be0*/  LDSM.16.MT88.4 R52, [R71+0xb000] ;  /* 0x00b000004734783b */ /* 0x000f220000004200 */
[----:B-1----:R-:W-:-:S02]  /*8bf0*/  F2FP.F16.F32.PACK_AB R50, R95, R96 ;  /* 0x000000605f32723e */ /* 0x002fc400000000ff */
        /* <DEDUP_REMOVED lines=20> */
[----:B------:R-:W5:Y:S08]  /*8d40*/  MUFU.EX2 R93, R93 ;  /* 0x0000005d005d7308 */ /* 0x000f700000000800 */
[----:B------:R-:W-:Y:S08]  /*8d50*/  MUFU.EX2 R92, R92 ;  /* 0x0000005c005c7308 */ /* 0x000ff00000000800 */
[----:B------:R-:W1:Y:S08]  /*8d60*/  MUFU.EX2 R91, R91 ;  /* 0x0000005b005b7308 */ /* 0x000e700000000800 */
[----:B------:R-:W-:Y:S08]  /*8d70*/  MUFU.EX2 R77, R77 ;  /* 0x0000004d004d7308 */ /* 0x000ff00000000800 */
[----:B------:R-:W2:Y:S08]  /*8d80*/  MUFU.EX2 R76, R76 ;  /* 0x0000004c004c7308 */ /* 0x000eb00000000800 */
[----:B------:R-:W-:Y:S08]  /*8d90*/  MUFU.EX2 R75, R75 ;  /* 0x0000004b004b7308 */ /* 0x000ff00000000800 */
[----:B------:R-:W3:Y:S01]  /*8da0*/  MUFU.EX2 R138, R138 ;  /* 0x0000008a008a7308 */ /* 0x000ee20000000800 */
[C---:B----4-:R-:W-:Y:S08]  /*8db0*/  HMMA.16816.F32 R40, R48.reuse, R52, R40 ;  /* 0x000000343028723c */ /* 0x050ff00000001828 */
[----:B------:R-:W-:Y:S01]  /*8dc0*/  HMMA.16816.F32 R32, R48, R54, R32 ;  /* 0x000000363020723c */ /* 0x000fe20000001820 */
[----:B-----5:R-:W-:Y:S01]  /*8dd0*/  F2FP.F16.F32.PACK_AB R48, R93, R94 ;  /* 0x0000005e5d30723e */ /* 0x020fe200000000ff */
        /* <DEDUP_REMOVED lines=248> */
[----:B------:R-:W-:Y:S08]  /*9d60*/  MUFU.EX2 R146, R146 ;  /* 0x0000009200927308 */ /* 0x000ff00000000800 */
[----:B------:R-:W-:Y:S08]  /*9d70*/  MUFU.EX2 R145, R145 ;  /* 0x0000009100917308 */ /* 0x000ff00000000800 */
[----:B------:R-:W1:Y:S08]  /*9d80*/  MUFU.EX2 R144, R144 ;  /* 0x0000009000907308 */ /* 0x000e700000000800 */
[----:B------:R-:W-:Y:S08]  /*9d90*/  MUFU.EX2 R208, R208 ;  /* 0x000000d000d07308 */ /* 0x000ff00000000800 */
[----:B------:R-:W2:Y:S01]  /*9da0*/  MUFU.EX2 R209, R209 ;  /* 0x000000d100d17308 */ /* 0x000ea20000000800 */
[----:B----4-:R-:W-:Y:S01]  /*9db0*/  HMMA.16816.F32 R40, R48, R52, R40 ;  /* 0x000000343028723c */ /* 0x010fe20000001828 */
[----:B-----5:R-:W-:-:S02]  /*9dc0*/  F2FP.F16.F32.PACK_AB R52, R148, R149 ;  /* 0x000000959434723e */ /* 0x020fc400000000ff */
[----:B-1----:R-:W-:-:S05]  /*9dd0*/  F2FP.F16.F32.PACK_AB R53, R144, R145 ;  /* 0x000000919035723e */ /* 0x002fca00000000ff */
[----:B------:R-:W-:Y:S01]  /*9de0*/  HMMA.16816.F32 R32, R48, R54, R32 ;  /* 0x000000363020723c */ /* 0x000fe20000001820 */
[----:B------:R-:W-:Y:S01]  /*9df0*/  F2FP.F16.F32.PACK_AB R54, R146, R147 ;  /* 0x000000939236723e */ /* 0x000fe200000000ff */
[----:B------:R-:W1:Y:S01]  /*9e00*/  LDSM.16.MT88.4 R48, [R71+0xf800] ;  /* 0x00f800004730783b */ /* 0x000e620000004200 */
[----:B--2---:R-:W-:-:S07]  /*9e10*/  F2FP.F16.F32.PACK_AB R55, R209, R208 ;  /* 0x000000d0d137723e */ /* 0x004fce00000000ff */
[C---:B------:R-:W-:Y:S08]  /*9e20*/  HMMA.16816.F32 R20, R52.reuse, R28, R20 ;  /* 0x0000001c3414723c */ /* 0x040ff00000001814 */
[C---:B------:R-:W-:Y:S01]  /*9e30*/  HMMA.16816.F32 R16, R52.reuse, R30, R16 ;  /* 0x0000001e3410723c */ /* 0x040fe20000001810 */
[----:B------:R-:W2:Y:S01]  /*9e40*/  LDSM.16.MT88.4 R28, [R74+0x10000] ;  /* 0x010000004a1c783b */ /* 0x000ea20000004200 */
[-CC-:B------:R-:W-:Y:S01]  /*9e50*/  FFMA.FTZ R210, R141, R109.reuse, -R107.reuse ;  /* 0x0000006d8dd27223 */ /* 0x180fe2000001086b */
[-CC-:B------:R-:W-:Y:S01]  /*9e60*/  FFMA.FTZ R211, R140, R109.reuse, -R107.reuse ;  /* 0x0000006d8cd37223 */ /* 0x180fe2000001086b */
[-CC-:B------:R-:W-:Y:S01]  /*9e70*/  FFMA.FTZ R139, R139, R109.reuse, -R107.reuse ;  /* 0x0000006d8b8b7223 */ /* 0x180fe2000001086b */
[-CC-:B------:R-:W-:Y:S01]  /*9e80*/  FFMA.FTZ R137, R137, R109.reuse, -R107.reuse ;  /* 0x0000006d89897223 */ /* 0x180fe2000001086b */
[-CC-:B------:R-:W-:Y:S01]  /*9e90*/  FFMA.FTZ R136, R136, R109.reuse, -R90.reuse ;  /* 0x0000006d88887223 */ /* 0x180fe2000001085a */
[-CC-:B------:R-:W-:Y:S01]  /*9ea0*/  FFMA.FTZ R212, R135, R109.reuse, -R90.reuse ;  /* 0x0000006d87d47223 */ /* 0x180fe2000001085a */
[C---:B------:R-:W-:Y:S08]  /*9eb0*/  HMMA.16816.F32 R12, R52.reuse, R24, R12 ;  /* 0x00000018340c723c */ /* 0x040ff0000000180c */
[C---:B------:R-:W-:Y:S01]  /*9ec0*/  HMMA.16816.F32 R8, R52.reuse, R26, R8 ;  /* 0x0000001a3408723c */ /* 0x040fe20000001808 */
[----:B------:R-:W4:Y:S07]  /*9ed0*/  LDSM.16.MT88.4 R24, [R73+0x10000] ;  /* 0x010000004918783b */ /* 0x000f2e0000004200 */
[C---:B---3--:R-:W-:Y:S01]  /*9ee0*/  HMMA.16816.F32 R4, R52.reuse, R60, R4 ;  /* 0x0000003c3404723c */ /* 0x048fe20000001804 */
[-CC-:B------:R-:W-:Y:S01]  /*9ef0*/  FFMA.FTZ R60, R134, R109.reuse, -R90.reuse ;  /* 0x0000006d863c7223 */ /* 0x180fe2000001085a */
[-C--:B------:R-:W-:Y:S01]  /*9f00*/  FFMA.FTZ R61, R133, R109.reuse, -R90 ;  /* 0x0000006d853d7223 */ /* 0x080fe2000001085a */
[----:B------:R-:W-:Y:S01]  /*9f10*/  MUFU.EX2 R210, R210 ;  /* 0x000000d200d27308 */ /* 0x000fe20000000800 */
[----:B------:R-:W-:Y:S01]  /*9f20*/  FADD.FTZ R89, R89, R88 ;  /* 0x0000005859597221 */ /* 0x000fe20000010000 */
[-CC-:B------:R-:W-:Y:S01]  /*9f30*/  FFMA.FTZ R120, R120, R109.reuse, -R90.reuse ;  /* 0x0000006d78787223 */ /* 0x180fe2000001085a */
[-CC-:B------:R-:W-:Y:S01]  /*9f40*/  FFMA.FTZ R119, R119, R109.reuse, -R90.reuse ;  /* 0x0000006d77777223 */ /* 0x180fe2000001085a */
[-CC-:B------:R-:W-:Y:S01]  /*9f50*/  FFMA.FTZ R118, R118, R109.reuse, -R90.reuse ;  /* 0x0000006d76767223 */ /* 0x180fe2000001085a */
[C---:B------:R-:W-:Y:S01]  /*9f60*/  HMMA.16816.F32 R44, R52.reuse, R62, R44 ;  /* 0x0000003e342c723c */ /* 0x040fe2000000182c */
[-CC-:B------:R-:W-:Y:S01]  /*9f70*/  FFMA.FTZ R117, R117, R109.reuse, -R90.reuse ;  /* 0x0000006d75757223 */ /* 0x180fe2000001085a */
[-CC-:B------:R-:W-:Y:S01]  /*9f80*/  FFMA.FTZ R128, R128, R109.reuse, -R107.reuse ;  /* 0x0000006d80807223 */ /* 0x180fe2000001086b */
[----:B------:R-:W3:Y:S01]  /*9f90*/  MUFU.EX2 R211, R211 ;  /* 0x000000d300d37308 */ /* 0x000ee20000000800 */
[-CC-:B------:R-:W-:Y:S01]  /*9fa0*/  FFMA.FTZ R127, R127, R109.reuse, -R107.reuse ;  /* 0x0000006d7f7f7223 */ /* 0x180fe2000001086b */
[-CC-:B------:R-:W-:Y:S01]  /*9fb0*/  FFMA.FTZ R126, R126, R109.reuse, -R107.reuse ;  /* 0x0000006d7e7e7223 */ /* 0x180fe2000001086b */
[-C--:B------:R-:W-:Y:S01]  /*9fc0*/  FFMA.FTZ R250, R121, R109.reuse, -R107 ;  /* 0x0000006d79fa7223 */ /* 0x080fe2000001086b */
[-CC-:B------:R-:W-:Y:S01]  /*9fd0*/  FFMA.FTZ R247, R108, R109.reuse, -R90.reuse ;  /* 0x0000006d6cf77223 */ /* 0x180fe2000001085a */
[C---:B-1----:R-:W-:Y:S01]  /*9fe0*/  HMMA.16816.F32 R40, R52.reuse, R48, R40 ;  /* 0x000000303428723c */ /* 0x042fe20000001828 */
[----:B------:R-:W-:Y:S01]  /*9ff0*/  FFMA.FTZ R111, R111, R109, -R90 ;  /* 0x0000006d6f6f7223 */ /* 0x000fe2000001085a */
[----:B------:R-:W-:Y:S01]  /*a000*/  LDSM.16.MT88.4 R140, [R72+0x11800] ;  /* 0x01180000488c783b */ /* 0x000fe20000004200 */
[----:B------:R-:W-:Y:S08]  /*a010*/  MUFU.EX2 R139, R139 ;  /* 0x0000008b008b7308 */ /* 0x000ff00000000800 */
[----:B------:R-:W1:Y:S08]  /*a020*/  MUFU.EX2 R137, R137 ;  /* 0x0000008900897308 */ /* 0x000e700000000800 */
[----:B------:R-:W-:Y:S08]  /*a030*/  MUFU.EX2 R136, R136 ;  /* 0x0000008800887308 */ /* 0x000ff00000000800 */
[----:B------:R-:W5:Y:S08]  /*a040*/  MUFU.EX2 R212, R212 ;  /* 0x000000d400d47308 */ /* 0x000f700000000800 */
[----:B------:R-:W-:Y:S08]  /*a050*/  MUFU.EX2 R60, R60 ;  /* 0x0000003c003c7308 */ /* 0x000ff00000000800 */
[----:B------:R-:W2:Y:S01]  /*a060*/  MUFU.EX2 R61, R61 ;  /* 0x0000003d003d7308 */ /* 0x000ea20000000800 */
[----:B------:R-:W-:Y:S01]  /*a070*/  HMMA.16816.F32 R32, R52, R50, R32 ;  /* 0x000000323420723c */ /* 0x000fe20000001820 */
[----:B---3--:R-:W-:Y:S01]  /*a080*/  F2FP.F16.F32.PACK_AB R52, R211, R210 ;  /* 0x000000d2d334723e */ /* 0x008fe200000000ff */
[----:B------:R-:W3:Y:S01]  /*a090*/  LDSM.16.MT88.4 R48, [R72+0x10000] ;  /* 0x010000004830783b */ /* 0x000ee20000004200 */
[----:B-1----:R-:W-:-:S02]  /*a0a0*/  F2FP.F16.F32.PACK_AB R54, R137, R139 ;  /* 0x0000008b8936723e */ /* 0x002fc400000000ff */
[----:B-----5:R-:W-:Y:S02]  /*a0b0*/  F2FP.F16.F32.PACK_AB R53, R212, R136 ;  /* 0x00000088d435723e */ /* 0x020fe400000000ff */
[----:B--2---:R-:W-:Y:S01]  /*a0c0*/  F2FP.F16.F32.PACK_AB R55, R61, R60 ;  /* 0x0000003c3d37723e */ /* 0x004fe200000000ff */
[----:B------:R-:W-:Y:S01]  /*a0d0*/  FADD.FTZ R87, R87, R89 ;  /* 0x0000005957577221 */ /* 0x000fe20000010000 */
[----:B------:R-:W-:-:S05]  /*a0e0*/  FFMA.FTZ R62, R132, R109, -R107 ;  /* 0x0000006d843e7223 */ /* 0x000fca000001086b */
[----:B------:R-:W-:Y:S01]  /*a0f0*/  HMMA.16816.F32 R20, R52, R28, R20 ;  /* 0x0000001c3414723c */ /* 0x000fe20000001814 */
[----:B------:R-:W-:-:S07]  /*a100*/  FADD.FTZ R132, R106, R105 ;  /* 0x000000696a847221 */ /* 0x000fce0000010000 */
[----:B------:R-:W-:Y:S01]  /*a110*/  HMMA.16816.F32 R16, R52, R30, R16 ;  /* 0x0000001e3410723c */ /* 0x000fe20000001810 */
[----:B------:R-:W1:Y:S01]  /*a120*/  LDSM.16.MT88.4 R28, [R71+0x10000] ;  /* 0x01000000471c783b */ /* 0x000e620000004200 */
[----:B------:R-:W-:Y:S01]  /*a130*/  FADD.FTZ R87, R86, R87 ;  /* 0x0000005756577221 */ /* 0x000fe20000010000 */
[----:B------:R-:W-:-:S05]  /*a140*/  FADD.FTZ R132, R104, R132 ;  /* 0x0000008468847221 */ /* 0x000fca0000010000 */
[----:B----4-:R-:W-:Y:S01]  /*a150*/  HMMA.16816.F32 R12, R52, R24, R12 ;  /* 0x00000018340c723c */ /* 0x010fe2000000180c */
        /* <DEDUP_REMOVED lines=16> */
[----:B------:R-:W-:Y:S08]  /*a260*/  MUFU.EX2 R105, R105 ;  /* 0x0000006900697308 */ /* 0x000ff00000000800 */
[----:B------:R-:W5:Y:S08]  /*a270*/  MUFU.EX2 R106, R106 ;  /* 0x0000006a006a7308 */ /* 0x000f700000000800 */
[----:B------:R-:W-:Y:S08]  /*a280*/  MUFU.EX2 R88, R120 ;  /* 0x0000007800587308 */ /* 0x000ff00000000800 */
[----:B------:R-:W2:Y:S08]  /*a290*/  MUFU.EX2 R86, R119 ;  /* 0x0000007700567308 */ /* 0x000eb00000000800 */
        /* <DEDUP_REMOVED lines=9> */
[C---:B------:R-:W-:Y:S01]  /*a330*/  HMMA.16816.F32 R44, R52.reuse, R50, R44 ;  /* 0x00000032342c723c */ /* 0x040fe2000000182c */
[----:B------:R-:W-:Y:S01]  /*a340*/  FADD.FTZ R96, R95, R96 ;  /* 0x000000605f607221 */ /* 0x000fe20000010000 */
[----:B------:R-:W-:Y:S01]  /*a350*/  FADD.FTZ R80, R78, R80 ;  /* 0x000000504e507221 */ /* 0x000fe20000010000 */
[----:B------:R-:W-:Y:S05]  /*a360*/  LDSM.16.MT88.4 R48, [R73+0x10800] ;  /* 0x010800004930783b */ /* 0x000fea0000004200 */
[C---:B-1----:R-:W-:Y:S08]  /*a370*/  HMMA.16816.F32 R40, R52.reuse, R28, R40 ;  /* 0x0000001c3428723c */ /* 0x042ff00000001828 */
[----:B------:R-:W-:Y:S01]  /*a380*/  HMMA.16816.F32 R32, R52, R30, R32 ;  /* 0x0000001e3420723c */ /* 0x000fe20000001820 */
[----:B----4-:R-:W-:Y:S01]  /*a390*/  F2FP.F16.F32.PACK_AB R52, R63, R62 ;  /* 0x0000003e3f34723e */ /* 0x010fe200000000ff */
[----:B------:R-:W-:Y:S01]  /*a3a0*/  FADD.FTZ R94, R94, R96 ;  /* 0x000000605e5e7221 */ /* 0x000fe20000010000 */
[----:B-----5:R-:W-:Y:S01]  /*a3b0*/  F2FP.F16.F32.PACK_AB R54, R106, R105 ;  /* 0x000000696a36723e */ /* 0x020fe200000000ff */
[----:B------:R-:W1:Y:S01]  /*a3c0*/  LDSM.16.MT88.4 R28, [R72+0x10800] ;  /* 0x01080000481c783b */ /* 0x000e620000004200 */
[----:B--2---:R-:W-:-:S02]  /*a3d0*/  F2FP.F16.F32.PACK_AB R53, R86, R88 ;  /* 0x000000585635723e */ /* 0x004fc400000000ff */
[----:B------:R-:W-:Y:S01]  /*a3e0*/  F2FP.F16.F32.PACK_AB R55, R82, R84 ;  /* 0x000000545237723e */ /* 0x000fe200000000ff */
[----:B------:R-:W-:-:S06]  /*a3f0*/  FADD.FTZ R94, R93, R94 ;  /* 0x0000005e5d5e7221 */ /* 0x000fcc0000010000 */
[----:B------:R-:W-:Y:S01]  /*a400*/  HMMA.16816.F32 R20, R52, R24, R20 ;  /* 0x000000183414723c */ /* 0x000fe20000001814 */
        /* <DEDUP_REMOVED lines=56> */
[----:B------:R-:W-:Y:S01]  /*a790*/  FADD.FTZ R195, R195, R198 ;  /* 0x000000c6c3c37221 */ /* 0x000fe20000010000 */
[----:B------:R-:W-:Y:S02]  /*a7a0*/  HMMA.16816.F32 R12, R52, R48, R12 ;  /* 0x00000030340c723c */ /* 0x000fe4000000180c */
[----:B------:R-:W-:-:S02]  /*a7b0*/  FADD.FTZ R191, R191, R205 ;  /* 0x000000cdbfbf7221 */ /* 0x000fc40000010000 */
[----:B------:R-:W3:Y:S01]  /*a7c0*/  MUFU.EX2 R78, R127 ;  /* 0x0000007f004e7308 */ /* 0x000ee20000000800 */
[----:B------:R-:W-:Y:S01]  /*a7d0*/  FADD.FTZ R195, R182, R195 ;  /* 0x000000c3b6c37221 */ /* 0x000fe20000010000 */
[----:B------:R-:W-:Y:S02]  /*a7e0*/  FADD.FTZ R191, R190, R191 ;  /* 0x000000bfbebf7221 */ /* 0x000fe40000010000 */
[----:B------:R-:W-:Y:S01]  /*a7f0*/  HMMA.16816.F32 R8, R52, R50, R8 ;  /* 0x000000323408723c */ /* 0x000fe20000001808 */
[----:B------:R-:W4:Y:S03]  /*a800*/  LDSM.16.MT88.4 R48, [R74+0x11000] ;  /* 0x011000004a30783b */ /* 0x000f260000004200 */
[----:B------:R-:W-:Y:S01]  /*a810*/  MUFU.EX2 R76, R126 ;  /* 0x0000007e004c7308 */ /* 0x000fe20000000800 */
[----:B------:R-:W-:-:S07]  /*a820*/  FADD.FTZ R195, R178, R195 ;  /* 0x000000c3b2c37221 */ /* 0x000fce0000010000 */
[----:B------:R-:W5:Y:S08]  /*a830*/  MUFU.EX2 R75, R75 ;  /* 0x0000004b004b7308 */ /* 0x000f700000000800 */
[----:B------:R-:W-:Y:S08]  /*a840*/  MUFU.EX2 R77, R77 ;  /* 0x0000004d004d7308 */ /* 0x000ff00000000800 */
[----:B------:R-:W1:Y:S08]  /*a850*/  MUFU.EX2 R80, R80 ;  /* 0x0000005000507308 */ /* 0x000e700000000800 */
[----:B------:R-:W-:Y:S08]  /*a860*/  MUFU.EX2 R81, R81 ;  /* 0x0000005100517308 */ /* 0x000ff00000000800 */
[----:B------:R-:W4:Y:S01]  /*a870*/  MUFU.EX2 R83, R83 ;  /* 0x0000005300537308 */ /* 0x000f220000000800 */
[----:B------:R-:W-:Y:S01]  /*a880*/  FADD.FTZ R191, R186, R191 ;  /* 0x000000bfbabf7221 */ /* 0x000fe20000010000 */
[----:B------:R-:W-:Y:S01]  /*a890*/  FADD.FTZ R177, R177, R195 ;  /* 0x000000c3b1b17221 */ /* 0x000fe20000010000 */
[----:B--2---:R-:W-:Y:S02]  /*a8a0*/  HMMA.16816.F32 R40, R52, R24, R40 ;  /* 0x000000183428723c */ /* 0x004fe40000001828 */
[----:B------:R-:W-:Y:S01]  /*a8b0*/  FADD.FTZ R184, R184, R191 ;  /* 0x000000bfb8b87221 */ /* 0x000fe20000010000 */
[----:B------:R-:W-:-:S03]  /*a8c0*/  FADD.FTZ R177, R176, R177 ;  /* 0x000000b1b0b17221 */ /* 0x000fc60000010000 */
[----:B------:R-:W-:Y:S02]  /*a8d0*/  FADD.FTZ R184, R173, R184 ;  /* 0x000000b8adb87221 */ /* 0x000fe40000010000 */
[----:B------:R-:W-:Y:S01]  /*a8e0*/  HMMA.16816.F32 R32, R52, R26, R32 ;  /* 0x0000001a3420723c */ /* 0x000fe20000001820 */
[----:B---3--:R-:W-:Y:S01]  /*a8f0*/  F2FP.F16.F32.PACK_AB R52, R78, R79 ;  /* 0x0000004f4e34723e */ /* 0x008fe200000000ff */
[----:B------:R-:W-:Y:S01]  /*a900*/  FADD.FTZ R163, R163, R177 ;  /* 0x000000b1a3a37221 */ /* 0x000fe20000010000 */
[----:B-----5:R-:W-:Y:S01]  /*a910*/  F2FP.F16.F32.PACK_AB R54, R75, R76 ;  /* 0x0000004c4b36723e */ /* 0x020fe200000000ff */
[----:B------:R-:W-:Y:S01]  /*a920*/  FADD.FTZ R169, R169, R184 ;  /* 0x000000b8a9a97221 */ /* 0x000fe20000010000 */
[----:B-1----:R-:W-:Y:S02]  /*a930*/  F2FP.F16.F32.PACK_AB R53, R80, R77 ;  /* 0x0000004d5035723e */ /* 0x002fe400000000ff */
[----:B----4-:R-:W-:Y:S01]  /*a940*/  F2FP.F16.F32.PACK_AB R55, R83, R81 ;  /* 0x000000515337723e */ /* 0x010fe200000000ff */
[----:B------:R-:W-:Y:S01]  /*a950*/  FADD.FTZ R163, R160, R163 ;  /* 0x000000a3a0a37221 */ /* 0x000fe20000010000 */
[----:B------:R-:W1:Y:S01]  /*a960*/  LDSM.16.MT88.4 R24, [R72+0x11000] ;  /* 0x011000004818783b */ /* 0x000e620000004200 */
[----:B------:R-:W-:-:S02]  /*a970*/  FADD.FTZ R169, R165, R169 ;  /* 0x000000a9a5a97221 */ /* 0x000fc40000010000 */
[----:B------:R-:W-:Y:S02]  /*a980*/  FADD.FTZ R159, R159, R163 ;  /* 0x000000a39f9f7221 */ /* 0x000fe40000010000 */
[----:B------:R-:W-:Y:S01]  /*a990*/  HMMA.16816.F32 R12, R52, R28, R12 ;  /* 0x0000001c340c723c */ /* 0x000fe2000000180c */
[----:B------:R-:W-:Y:S01]  /*a9a0*/  FADD.FTZ R164, R164, R169 ;  /* 0x000000a9a4a47221 */ /* 0x000fe20000010000 */
[----:B------:R-:W-:-:S06]  /*a9b0*/  FADD.FTZ R159, R157, R159 ;  /* 0x0000009f9d9f7221 */ /* 0x000fcc0000010000 */
[C---:B------:R-:W-:Y:S01]  /*a9c0*/  HMMA.16816.F32 R8, R52.reuse, R30, R8 ;  /* 0x0000001e3408723c */ /* 0x040fe20000001808 */
[----:B------:R2:W3:Y:S01]  /*a9d0*/  LDSM.16.MT88.4 R28, [R74+0x11800] ;  /* 0x011800004a1c783b */ /* 0x0004e20000004200 */
[----:B------:R-:W-:Y:S01]  /*a9e0*/  FADD.FTZ R164, R149, R164 ;  /* 0x000000a495a47221 */ /* 0x000fe20000010000 */
[----:B------:R-:W-:Y:S01]  /*a9f0*/  FADD.FTZ R159, R145, R159 ;  /* 0x0000009f919f7221 */ /* 0x000fe20000010000 */
[-CC-:B------:R-:W-:Y:S01]  /*aa00*/  FFMA.FTZ R85, R124, R109.reuse, -R107.reuse ;  /* 0x0000006d7c557223 */ /* 0x180fe2000001086b */
        /* <DEDUP_REMOVED lines=18> */
[----:B--2---:R-:W2:Y:S08]  /*ab30*/  MUFU.EX2 R74, R111 ;  /* 0x0000006f004a7308 */ /* 0x004eb00000000800 */
[----:B------:R-:W-:Y:S08]  /*ab40*/  MUFU.EX2 R92, R92 ;  /* 0x0000005c005c7308 */ /* 0x000ff00000000800 */
[----:B------:R-:W3:Y:S01]  /*ab50*/  MUFU.EX2 R247, R247 ;  /* 0x000000f700f77308 */ /* 0x000ee20000000800 */
[----:B------:R-:W-:Y:S01]  /*ab60*/  FADD.FTZ R146, R210, R146 ;  /* 0x00000092d2927221 */ /* 0x000fe20000010000 */
[----:B------:R-:W-:-:S03]  /*ab70*/  FADD.FTZ R209, R136, R209 ;  /* 0x000000d188d17221 */ /* 0x000fc60000010000 */
[----:B------:R-:W-:Y:S01]  /*ab80*/  FADD.FTZ R211, R211, R146 ;  /* 0x00000092d3d37221 */ /* 0x000fe20000010000 */
[----:B------:R-:W-:Y:S01]  /*ab90*/  FADD.FTZ R212, R212, R209 ;  /* 0x000000d1d4d47221 */ /* 0x000fe20000010000 */
[----:B----4-:R-:W-:Y:S02]  /*aba0*/  F2FP.F16.F32.PACK_AB R132, R87, R85 ;  /* 0x000000555784723e */ /* 0x010fe400000000ff */
[----:B-1----:R-:W-:Y:S01]  /*abb0*/  F2FP.F16.F32.PACK_AB R134, R250, R89 ;  /* 0x00000059fa86723e */ /* 0x002fe200000000ff */
[----:B------:R-:W-:Y:S01]  /*abc0*/  FADD.FTZ R211, R139, R211 ;  /* 0x000000d38bd37221 */ /* 0x000fe20000010000 */
[----:B--2---:R-:W-:Y:S01]  /*abd0*/  F2FP.F16.F32.PACK_AB R133, R74, R91 ;  /* 0x0000005b4a85723e */ /* 0x004fe200000000ff */
[----:B------:R-:W-:Y:S01]  /*abe0*/  FADD.FTZ R212, R60, R212 ;  /* 0x000000d43cd47221 */ /* 0x000fe20000010000 */
[----:B---3--:R-:W-:Y:S01]  /*abf0*/  F2FP.F16.F32.PACK_AB R135, R247, R92 ;  /* 0x0000005cf787723e */ /* 0x008fe200000000ff */
[----:B------:R-:W-:Y:S02]  /*ac00*/  FADD.FTZ R137, R137, R211 ;  /* 0x000000d389897221 */ /* 0x000fe40000010000 */
[----:B------:R-:W-:Y:S01]  /*ac10*/  FADD.FTZ R61, R61, R212 ;  /* 0x000000d43d3d7221 */ /* 0x000fe20000010000 */
[----:B------:R-:W-:Y:S01]  /*ac20*/  HMMA.16816.F32 R4, R52, R24, R4 ;  /* 0x000000183404723c */ /* 0x000fe20000001804 */
[----:B------:R-:W-:-:S02]  /*ac30*/  FADD.FTZ R137, R62, R137 ;  /* 0x000000893e897221 */ /* 0x000fc40000010000 */
[----:B------:R-:W-:-:S05]  /*ac40*/  FADD.FTZ R61, R88, R61 ;  /* 0x0000003d583d7221 */ /* 0x000fca0000010000 */
[----:B------:R-:W-:Y:S01]  /*ac50*/  HMMA.16816.F32 R44, R52, R26, R44 ;  /* 0x0000001a342c723c */ /* 0x000fe2000000182c */
[----:B------:R-:W1:Y:S01]  /*ac60*/  LDSM.16.MT88.4 R24, [R73+0x11800] ;  /* 0x011800004918783b */ /* 0x000e620000004200 */
        /* <DEDUP_REMOVED lines=27> */
[----:B------:R-:W-:Y:S01]  /*ae20*/  HMMA.16816.F32 R160, R132, R28, R20 ;  /* 0x0000001c84a0723c */ /* 0x000fe20000001814 */
[----:B------:R-:W-:Y:S01]  /*ae30*/  FADD.FTZ R250, R250, R75 ;  /* 0x0000004bfafa7221 */ /* 0x000fe20000010000 */
[----:B------:R-:W-:-:S06]  /*ae40*/  FADD.FTZ R247, R247, R83 ;  /* 0x00000053f7f77221 */ /* 0x000fcc0000010000 */
[C---:B-1----:R-:W-:Y:S08]  /*ae50*/  HMMA.16816.F32 R152, R132.reuse, R24, R12 ;  /* 0x000000188498723c */ /* 0x042ff0000000180c */
[C---:B------:R-:W-:Y:S08]  /*ae60*/  HMMA.16816.F32 R148, R132.reuse, R26, R8 ;  /* 0x0000001a8494723c */ /* 0x040ff00000001808 */
[C---:B------:R-:W-:Y:S08]  /*ae70*/  HMMA.16816.F32 R140, R132.reuse, R142, R44 ;  /* 0x0000008e848c723c */ /* 0x040ff0000000182c */
[C---:B--2---:R-:W-:Y:S08]  /*ae80*/  HMMA.16816.F32 R136, R132.reuse, R16, R40 ;  /* 0x000000108488723c */ /* 0x044ff00000001828 */
        /* <DEDUP_REMOVED lines=73> */
.L_x_7279:
        /* <DEDUP_REMOVED lines=8> */
.L_x_7280:
[----:B------:R-:W-:Y:S05]  /*b3a0*/  BSYNC.RECONVERGENT B0 ;  /* 0x0000000000007941 */ /* 0x000fea0003800200 */
.L_x_7278:
        /* <DEDUP_REMOVED lines=46> */
[----:B------:R-:W-:Y:S03]  /*b690*/  LDGSTS.E.BYPASS.LTC128B.128 [R39+0x10000], desc[UR4][R12.64] ;  /* 0x100000000c277fae */ /* 0x000fe6000b981a04 */
[----:B------:R-:W-:Y:S01]  /*b6a0*/  IADD3.X R9, PT, PT, R11, R4, RZ, P1, !PT ;  /* 0x000000040b097210 */ /* 0x000fe20000ffe4ff */
[----:B------:R-:W-:Y:S04]  /*b6b0*/  LDGSTS.E.BYPASS.LTC128B.128 [R39+0x10800], desc[UR4][R10.64] ;  /* 0x108000000a277fae */ /* 0x000fe8000b981a04 */
[----:B------:R2:W-:Y:S01]  /*b6c0*/  LDGSTS.E.BYPASS.LTC128B.128 [R39+0x11000], desc[UR4][R8.64] ;  /* 0x1100000008277fae */ /* 0x0005e2000b981a04 */
[----:B-1----:R-:W-:-:S04]  /*b6d0*/  IADD3 R6, P0, PT, R8, R5, RZ ;  /* 0x0000000508067210 */ /* 0x002fc80007f1e0ff */
[----:B------:R-:W-:-:S05]  /*b6e0*/  IADD3.X R7, PT, PT, R9, R4, RZ, P0, !PT ;  /* 0x0000000409077210 */ /* 0x000fca00007fe4ff */
[----:B------:R1:W-:Y:S04]  /*b6f0*/  LDGSTS.E.BYPASS.LTC128B.128 [R39+0x11800], desc[UR4][R6.64] ;  /* 0x1180000006277fae */ /* 0x0003e8000b981a04 */
[----:B------:R-:W3:Y:S01]  /*b700*/  LD.E R59, desc[UR4][R2.64+0x18c] ;  /* 0x00018c04023b7980 */ /* 0x000ee2000c101900 */
[----:B------:R-:W-:Y:S01]  /*b710*/  ISETP.NE.AND P0, PT, R70, RZ, PT ;  /* 0x000000ff4600720c */ /* 0x000fe20003f05270 */
[----:B------:R-:W-:Y:S02]  /*b720*/  BSSY.RECONVERGENT B1, `(.L_x_7281) ;  /* 0x0000254000017945 */ /* 0x000fe40003800200 */
[----:B------:R-:W-:Y:S01]  /*b730*/  LDSM.16.M88.4 R24, [R167+0x2000] ;  /* 0x00200000a718783b */ /* 0x000fe20000000200 */
[----:B------:R-:W-:Y:S02]  /*b740*/  SEL R68, R68, 0xffffffe0, !P0 ;  /* 0xffffffe044447807 */ /* 0x000fe40004000000 */
[----:B------:R-:W-:Y:S01]  /*b750*/  ISETP.NE.AND P0, PT, R69, RZ, PT ;  /* 0x000000ff4500720c */ /* 0x000fe20003f05270 */
[----:B------:R-:W-:Y:S01]  /*b760*/  LDSM.16.M88.4 R28, [R167+0x2800] ;  /* 0x00280000a71c783b */ /* 0x000fe20000000200 */
[----:B--2---:R-:W-:-:S02]  /*b770*/  IADD3 R8, PT, PT, R220, R68, RZ ;  /* 0x00000044dc087210 */ /* 0x004fc40007ffe0ff */
[----:B------:R-:W-:Y:S01]  /*b780*/  IADD3 R107, PT, PT, R167, R68, RZ ;  /* 0x00000044a76b7210 */ /* 0x000fe20007ffe0ff */
[----:B------:R-:W-:Y:S01]  /*b790*/  LDSM.16.M88.4 R60, [R167+0x3000] ;  /* 0x00300000a73c783b */ /* 0x000fe20000000200 */
[----:B------:R-:W-:-:S03]  /*b7a0*/  SEL R67, R67, 0xffffffc0, !P0 ;  /* 0xffffffc043437807 */ /* 0x000fc60004000000 */
[----:B------:R-:W-:Y:S01]  /*b7b0*/  LDSM.16.M88.4 R8, [R8] ;  /* 0x000000000808783b */ /* 0x000fe20000000200 */
[-C--:B------:R-:W-:Y:S02]  /*b7c0*/  IADD3 R20, PT, PT, R220, R67.reuse, RZ ;  /* 0x00000043dc147210 */ /* 0x080fe40007ffe0ff */
[----:B------:R-:W-:Y:S01]  /*b7d0*/  IADD3 R105, PT, PT, R167, R67, RZ ;  /* 0x00000043a7697210 */ /* 0x000fe20007ffe0ff */
[----:B------:R-:W-:Y:S03]  /*b7e0*/  LDSM.16.M88.4 R40, [R107+0x2000] ;  /* 0x002000006b28783b */ /* 0x000fe60000000200 */
[C---:B------:R-:W-:Y:S01]  /*b7f0*/  IADD3 R103, PT, PT, R68.reuse, R105, RZ ;  /* 0x0000006944677210 */ /* 0x040fe20007ffe0ff */
[----:B-1----:R-:W1:Y:S04]  /*b800*/  LDSM.16.M88.4 R4, [R220] ;  /* 0x00000000dc04783b */ /* 0x002e680000000200 */
[----:B------:R2:W-:Y:S04]  /*b810*/  LDSM.16.M88.4 R44, [R20] ;  /* 0x00000000142c783b */ /* 0x0005e80000000200 */
[----:B------:R-:W4:Y:S04]  /*b820*/  LDSM.16.M88.4 R48, [R105+0x2000] ;  /* 0x002000006930783b */ /* 0x000f280000000200 */
[----:B------:R-:W-:Y:S04]  /*b830*/  LDSM.16.M88.4 R52, [R103+0x2000] ;  /* 0x002000006734783b */ /* 0x000fe80000000200 */
[----:B------:R-:W5:Y:S04]  /*b840*/  LDSM.16.M88.4 R16, [R107+0x2800] ;  /* 0x002800006b10783b */ /* 0x000f680000000200 */
[----:B------:R-:W-:Y:S04]  /*b850*/  LDSM.16.M88.4 R72, [R105+0x2800] ;  /* 0x002800006948783b */ /* 0x000fe80000000200 */
[----:B------:R-:W0:Y:S01]  /*b860*/  LDGDEPBAR ;  /* 0x00000000000079af */ /* 0x000e220000000000 */
[----:B--2---:R-:W-:-:S03]  /*b870*/  IADD3 R20, PT, PT, R68, R20, RZ ;  /* 0x0000001444147210 */ /* 0x004fc60007ffe0ff */
[----:B------:R-:W-:Y:S04]  /*b880*/  LDSM.16.M88.4 R68, [R105+0x3000] ;  /* 0x003000006944783b */ /* 0x000fe80000000200 */
[----:B------:R-:W2:Y:S01]  /*b890*/  LDSM.16.M88.4 R20, [R20] ;  /* 0x000000001414783b */ /* 0x000ea20000000200 */
[C---:B-1----:R-:W-:Y:S08]  /*b8a0*/  HMMA.16816.F32 R32, R4.reuse, R24, RZ ;  /* 0x000000180420723c */ /* 0x042ff000000018ff */
[C---:B------:R-:W-:Y:S08]  /*b8b0*/  HMMA.16816.F32 R24, R4.reuse, R26, RZ ;  /* 0x0000001a0418723c */ /* 0x040ff000000018ff */
[----:B------:R-:W-:Y:S08]  /*b8c0*/  HMMA.16816.F32 R12, R4, R28, RZ ;  /* 0x0000001c040c723c */ /* 0x000ff000000018ff */
[C---:B------:R-:W-:Y:S08]  /*b8d0*/  HMMA.16816.F32 R32, R8.reuse, R40, R32 ;  /* 0x000000280820723c */ /* 0x040ff00000001820 */
[----:B------:R-:W-:Y:S01]  /*b8e0*/  HMMA.16816.F32 R24, R8, R42, R24 ;  /* 0x0000002a0818723c */ /* 0x000fe20000001818 */
[----:B------:R-:W1:Y:S07]  /*b8f0*/  LDSM.16.M88.4 R40, [R107+0x3000] ;  /* 0x003000006b28783b */ /* 0x000e6e0000000200 */
[----:B------:R-:W-:Y:S08]  /*b900*/  HMMA.16816.F32 R28, R4, R30, RZ ;  /* 0x0000001e041c723c */ /* 0x000ff000000018ff */
[----:B----4-:R-:W-:Y:S08]  /*b910*/  HMMA.16816.F32 R32, R44, R48, R32 ;  /* 0x000000302c20723c */ /* 0x010ff00000001820 */
[----:B-----5:R-:W-:Y:S08]  /*b920*/  HMMA.16816.F32 R12, R8, R16, R12 ;  /* 0x00000010080c723c */ /* 0x020ff0000000180c */
        /* <DEDUP_REMOVED lines=95> */
[----:B------:R-:W4:Y:S06]  /*bf20*/  LDSM.16.M88.4 R60, [R167+0x5000] ;  /* 0x00500000a73c783b */ /* 0x000f2c0000000200 */
        /* <DEDUP_REMOVED lines=11> */
[----:B------:R-:W2:Y:S01]  /*bfe0*/  MUFU.TANH R104, R12 ;  /* 0x0000000c00687308 */ /* 0x000ea20000002400 */
[----:B-----5:R-:W-:Y:S07]  /*bff0*/  HMMA.16816.F32 R32, R8, R48, R32 ;  /* 0x000000300820723c */ /* 0x020fee0000001820 */
[----:B------:R-:W2:Y:S01]  /*c000*/  MUFU.TANH R106, R13 ;  /* 0x0000000d006a7308 */ /* 0x000ea20000002400 */
[----:B---3--:R-:W-:Y:S01]  /*c010*/  HMMA.16816.F32 R28, R20, R52, R28 ;  /* 0x00000034141c723c */ /* 0x008fe2000000181c */
[----:B-1----:R-:W-:Y:S06]  /*c020*/  LDSM.16.M88.4 R24, [R107+0x5000] ;  /* 0x005000006b18783b */ /* 0x002fec0000000200 */
[----:B------:R-:W1:Y:S01]  /*c030*/  MUFU.TANH R108, R14 ;  /* 0x0000000e006c7308 */ /* 0x000e620000002400 */
        /* <DEDUP_REMOVED lines=38> */
[----:B------:R-:W4:Y:S02]  /*c2a0*/  LDSM.16.M88.4 R24, [R103+0x5000] ;  /* 0x005000006718783b */ /* 0x000f240000000200 */
        /* <DEDUP_REMOVED lines=10> */
[----:B--2---:R-:W-:Y:S03]  /*c350*/  HMMA.16816.F32 R16, R8, R60, R16 ;  /* 0x0000003c0810723c */ /* 0x004fe60000001810 */
[----:B------:R-:W2:Y:S08]  /*c360*/  MUFU.TANH R122, R40 ;  /* 0x00000028007a7308 */ /* 0x000eb00000002400 */
[----:B------:R-:W1:Y:S01]  /*c370*/  MUFU.TANH R123, R41 ;  /* 0x00000029007b7308 */ /* 0x000e620000002400 */
[----:B-----5:R-:W-:Y:S01]  /*c380*/  HMMA.16816.F32 R32, R4, R54, RZ ;  /* 0x000000360420723c */ /* 0x020fe200000018ff */
[----:B------:R-:W5:Y:S06]  /*c390*/  LDSM.16.M88.4 R52, [R107+0x6000] ;  /* 0x006000006b34783b */ /* 0x000f6c0000000200 */
[----:B------:R-:W1:Y:S01]  /*c3a0*/  MUFU.TANH R124, R42 ;  /* 0x0000002a007c7308 */ /* 0x000e620000002400 */
[C---:B----4-:R-:W-:Y:S07]  /*c3b0*/  HMMA.16816.F32 R12, R20.reuse, R24, R12 ;  /* 0x00000018140c723c */ /* 0x050fee000000180c */
        /* <DEDUP_REMOVED lines=25> */
[----:B--2---:R-:W-:Y:S01]  /*c550*/  HMMA.16816.F32 R12, R4, R50, RZ ;  /* 0x00000032040c723c */ /* 0x004fe200000018ff */
[----:B------:R-:W2:Y:S06]  /*c560*/  LDSM.16.M88.4 R48, [R107+0x6800] ;  /* 0x006800006b30783b */ /* 0x000eac0000000200 */
        /* <DEDUP_REMOVED lines=17> */
[C---:B-----5:R-:W-:Y:S06]  /*c680*/  HMMA.16816.F32 R28, R4.reuse, R24, RZ ;  /* 0x00000018041c723c */ /* 0x060fec00000018ff */
[----:B------:R-:W1:Y:S02]  /*c690*/  MUFU.TANH R170, R18 ;  /* 0x0000001200aa7308 */ /* 0x000e640000002400 */
        /* <DEDUP_REMOVED lines=11> */
[----:B----4-:R-:W-:Y:S06]  /*c750*/  HMMA.16816.F32 R40, R20, R52, R40 ;  /* 0x000000341428723c */ /* 0x010fec0000001828 */
        /* <DEDUP_REMOVED lines=16> */
[----:B------:R-:W1:Y:S01]  /*c860*/  MUFU.TANH R178, R42 ;  /* 0x0000002a00b27308 */ /* 0x000e620000002400 */
[----:B-----5:R-:W-:Y:S07]  /*c870*/  HMMA.16816.F32 R28, R20, R48, R28 ;  /* 0x00000030141c723c */ /* 0x020fee000000181c */
[----:B------:R5:W1:Y:S01]  /*c880*/  MUFU.TANH R179, R43 ;  /* 0x0000002b00b37308 */ /* 0x000a620000002400 */
[----:B------:R-:W-:Y:S01]  /*c890*/  HMMA.16816.F32 R24, R44, R74, R24 ;  /* 0x0000004a2c18723c */ /* 0x000fe20000001818 */
[----:B------:R-:W-:Y:S06]  /*c8a0*/  LDSM.16.M88.4 R72, [R105+0x7800] ;  /* 0x007800006948783b */ /* 0x000fec0000000200 */
[----:B------:R-:W1:Y:S01]  /*c8b0*/  MUFU.TANH R182, R12 ;  /* 0x0000000c00b67308 */ /* 0x000e620000002400 */
[C---:B------:R-:W-:Y:S03]  /*c8c0*/  HMMA.16816.F32 R32, R8.reuse, R16, R32 ;  /* 0x000000100820723c */ /* 0x040fe60000001820 */
[-C--:B------:R-:W-:Y:S01]  /*c8d0*/  FMUL.FTZ R28, R28, R59.reuse ;  /* 0x0000003b1c1c7220 */ /* 0x080fe20000410000 */
[-C--:B------:R-:W-:Y:S01]  /*c8e0*/  FMUL.FTZ R29, R29, R59.reuse ;  /* 0x0000003b1d1d7220 */ /* 0x080fe20000410000 */
[-C--:B------:R-:W-:Y:S01]  /*c8f0*/  FMUL.FTZ R30, R30, R59.reuse ;  /* 0x0000003b1e1e7220 */ /* 0x080fe20000410000 */
[-C--:B------:R-:W-:Y:S01]  /*c900*/  FMUL.FTZ R31, R31, R59.reuse ;  /* 0x0000003b1f1f7220 */ /* 0x080fe20000410000 */
[----:B------:R-:W1:Y:S01]  /*c910*/  MUFU.TANH R206, R13 ;  /* 0x0000000d00ce7308 */ /* 0x000e620000002400 */
[----:B-----5:R-:W-:Y:S01]  /*c920*/  LDSM.16.M88.4 R40, [R107+0x7800] ;  /* 0x007800006b28783b */ /* 0x020fe20000000200 */
[----:B------:R-:W-:Y:S03]  /*c930*/  HMMA.16816.F32 R60, R8, R18, R60 ;  /* 0x00000012083c723c */ /* 0x000fe6000000183c */
[----:B------:R-:W5:Y:S03]  /*c940*/  LDSM.16.M88.4 R16, [R103+0x7000] ;  /* 0x007000006710783b */ /* 0x000f660000000200 */
[----:B------:R-:W1:Y:S02]  /*c950*/  MUFU.TANH R207, R14 ;  /* 0x0000000e00cf7308 */ /* 0x000e640000002400 */
[----:B------:R-:W-:Y:S01]  /*c960*/  HMMA.16816.F32 R24, R20, R50, R24 ;  /* 0x000000321418723c */ /* 0x000fe20000001818 */
[----:B------:R-:W2:Y:S05]  /*c970*/  LDSM.16.M88.4 R48, [R167+0x8000] ;  /* 0x00800000a730783b */ /* 0x000eaa0000000200 */
        /* <DEDUP_REMOVED lines=8> */
[----:B------:R-:W1:Y:S01]  /*ca00*/  MUFU.TANH R212, R29 ;  /* 0x0000001d00d47308 */ /* 0x000e620000002400 */
[-C--:B------:R-:W-:Y:S01]  /*ca10*/  FMUL.FTZ R27, R27, R59.reuse ;  /* 0x0000003b1b1b7220 */ /* 0x080fe20000410000 */
[----:B---3--:R-:W-:Y:S06]  /*ca20*/  HMMA.16816.F32 R12, R4, R52, RZ ;  /* 0x00000034040c723c */ /* 0x008fec00000018ff */
[----:B------:R-:W3:Y:S02]  /*ca30*/  MUFU.TANH R215, R30 ;  /* 0x0000001e00d77308 */ /* 0x000ee40000002400 */
[C---:B-----5:R-:W-:Y:S06]  /*ca40*/  HMMA.16816.F32 R32, R20.reuse, R16, R32 ;  /* 0x000000101420723c */ /* 0x060fec0000001820 */
[----:B------:R5:W1:Y:S02]  /*ca50*/  MUFU.TANH R217, R31 ;  /* 0x0000001f00d97308 */ /* 0x000a640000002400 */
[----:B------:R-:W-:Y:S01]  /*ca60*/  HMMA.16816.F32 R60, R20, R18, R60 ;  /* 0x00000012143c723c */ /* 0x000fe2000000183c */
[----:B------:R-:W-:Y:S05]  /*ca70*/  LDSM.16.M88.4 R16, [R167+0x8800] ;  /* 0x00880000a710783b */ /* 0x000fea0000000200 */
[----:B------:R-:W1:Y:S02]  /*ca80*/  MUFU.TANH R218, R24 ;  /* 0x0000001800da7308 */ /* 0x000e640000002400 */
[----:B------:R-:W-:Y:S06]  /*ca90*/  HMMA.16816.F32 R12, R8, R40, R12 ;  /* 0x00000028080c723c */ /* 0x000fec000000180c */
[----:B------:R-:W1:Y:S01]  /*caa0*/  MUFU.TANH R219, R25 ;  /* 0x0000001900db7308 */ /* 0x000e620000002400 */
[-C--:B------:R-:W-:Y:S01]  /*cab0*/  FMUL.FTZ R32, R32, R59.reuse ;  /* 0x0000003b20207220 */ /* 0x080fe20000410000 */
[-C--:B------:R-:W-:Y:S01]  /*cac0*/  FMUL.FTZ R33, R33, R59.reuse ;  /* 0x0000003b21217220 */ /* 0x080fe20000410000 */
[-C--:B------:R-:W-:Y:S01]  /*cad0*/  FMUL.FTZ R34, R34, R59.reuse ;  /* 0x0000003b22227220 */ /* 0x080fe20000410000 */
[-C--:B------:R-:W-:Y:S01]  /*cae0*/  FMUL.FTZ R35, R35, R59.reuse ;  /* 0x0000003b23237220 */ /* 0x080fe20000410000 */
[----:B-----5:R-:W-:Y:S01]  /*caf0*/  HMMA.16816.F32 R28, R4, R54, RZ ;  /* 0x00000036041c723c */ /* 0x020fe200000018ff */
[----:B------:R-:W5:Y:S02]  /*cb00*/  LDSM.16.M88.4 R52, [R107+0x8000] ;  /* 0x008000006b34783b */ /* 0x000f640000000200 */
        /* <DEDUP_REMOVED lines=11> */
[C---:B--2---:R-:W-:Y:S07]  /*cbc0*/  HMMA.16816.F32 R24, R4.reuse, R48, RZ ;  /* 0x000000300418723c */ /* 0x044fee00000018ff */
[----:B------:R-:W2:Y:S01]  /*cbd0*/  MUFU.TANH R180, R34 ;  /* 0x0000002200b47308 */ /* 0x000ea20000002400 */
[----:B------:R-:W-:Y:S07]  /*cbe0*/  HMMA.16816.F32 R48, R4, R50, RZ ;  /* 0x000000320430723c */ /* 0x000fee00000018ff */
[----:B------:R3:W1:Y:S01]  /*cbf0*/  MUFU.TANH R194, R35 ;  /* 0x0000002300c27308 */ /* 0x0006620000002400 */
[----:B------:R-:W-:Y:S01]  /*cc00*/  HMMA.16816.F32 R28, R44, R74, R28 ;  /* 0x0000004a2c1c723c */ /* 0x000fe2000000181c */
[----:B------:R-:W-:Y:S06]  /*cc10*/  LDSM.16.M88.4 R72, [R105+0x8800] ;  /* 0x008800006948783b */ /* 0x000fec0000000200 */
[----:B------:R-:W1:Y:S01]  /*cc20*/  MUFU.TANH R181, R60 ;  /* 0x0000003c00b57308 */ /* 0x000e620000002400 */
[C---:B-----5:R-:W-:Y:S07]  /*cc30*/  HMMA.16816.F32 R24, R8.reuse, R52, R24 ;  /* 0x000000340818723c */ /* 0x060fee0000001818 */
[----:B------:R-:W1:Y:S01]  /*cc40*/  MUFU.TANH R193, R61 ;  /* 0x0000003d00c17308 */ /* 0x000e620000002400 */
[----:B------:R-:W-:Y:S01]  /*cc50*/  HMMA.16816.F32 R48, R8, R54, R48 ;  /* 0x000000360830723c */ /* 0x000fe20000001830 */
[----:B------:R-:W5:Y:S04]  /*cc60*/  LDSM.16.M88.4 R52, [R103+0x8000] ;  /* 0x008000006734783b */ /* 0x000f680000000200 */
[----:B---3--:R-:W3:Y:S02]  /*cc70*/  LDSM.16.M88.4 R32, [R107+0x8800] ;  /* 0x008800006b20783b */ /* 0x008ee40000000200 */
        /* <DEDUP_REMOVED lines=22> */
[----:B---3--:R-:W-:Y:S07]  /*cde0*/  HMMA.16816.F32 R60, R8, R32, R60 ;  /* 0x00000020083c723c */ /* 0x008fee000000183c */
        /* <DEDUP_REMOVED lines=21> */
[----:B--2---:R-:W-:Y:S07]  /*cf40*/  HMMA.16816.F32 R28, R4, R40, RZ ;  /* 0x00000028041c723c */ /* 0x004fee00000018ff */
[----:B------:R-:W2:Y:S01]  /*cf50*/  MUFU.TANH R72, R26 ;  /* 0x0000001a00487308 */ /* 0x000ea20000002400 */
[----:B------:R-:W-:Y:S07]  /*cf60*/  HMMA.16816.F32 R12, R44, R74, R12 ;  /* 0x0000004a2c0c723c */ /* 0x000fee000000180c */
        /* <DEDUP_REMOVED lines=14> */
[----:B------:R-:W-:-:S04]  /*d050*/  FMUL.FTZ R63, R63, R59 ;  /* 0x0000003b3f3f7220 */ /* 0x000fc80000410000 */
[----:B------:R-:W1:Y:S01]  /*d060*/  MUFU.TANH R60, R60 ;  /* 0x0000003c003c7308 */ /* 0x000e620000002400 */
[----:B------:R-:W-:Y:S01]  /*d070*/  HMMA.16816.F32 R24, R8, R18, R24 ;  /* 0x000000120818723c */ /* 0x000fe20000001818 */
[----:B------:R-:W2:Y:S06]  /*d080*/  LDSM.16.M88.4 R16, [R103+0x9000] ;  /* 0x009000006710783b */ /* 0x000eac0000000200 */
[----:B------:R-:W1:Y:S01]  /*d090*/  MUFU.TANH R61, R61 ;  /* 0x0000003d003d7308 */ /* 0x000e620000002400 */
[-C--:B------:R-:W-:Y:S01]  /*d0a0*/  FMUL.FTZ R12, R12, R59.reuse ;  /* 0x0000003b0c0c7220 */ /* 0x080fe20000410000 */
[----:B-----5:R-:W-:Y:S01]  /*d0b0*/  HMMA.16816.F32 R48, R4, R68, RZ ;  /* 0x000000440430723c */ /* 0x020fe200000018ff */
[-C--:B------:R-:W-:Y:S01]  /*d0c0*/  FMUL.FTZ R13, R13, R59.reuse ;  /* 0x0000003b0d0d7220 */ /* 0x080fe20000410000 */
[-C--:B------:R-:W-:Y:S01]  /*d0d0*/  FMUL.FTZ R14, R14, R59.reuse ;  /* 0x0000003b0e0e7220 */ /* 0x080fe20000410000 */
[----:B------:R-:W-:-:S03]  /*d0e0*/  FMUL.FTZ R15, R15, R59 ;  /* 0x0000003b0f0f7220 */ /* 0x000fc60000410000 */
[----:B------:R-:W1:Y:S02]  /*d0f0*/  MUFU.TANH R62, R62 ;  /* 0x0000003e003e7308 */ /* 0x000e640000002400 */
[----:B------:R-:W-:Y:S06]  /*d100*/  HMMA.16816.F32 R4, R4, R70, RZ ;  /* 0x000000460404723c */ /* 0x000fec00000018ff */
[----:B------:R-:W1:Y:S02]  /*d110*/  MUFU.TANH R63, R63 ;  /* 0x0000003f003f7308 */ /* 0x000e640000002400 */
[C---:B---3--:R-:W-:Y:S06]  /*d120*/  HMMA.16816.F32 R28, R44.reuse, R40, R28 ;  /* 0x000000282c1c723c */ /* 0x048fec000000181c */
[----:B------:R-:W3:Y:S02]  /*d130*/  MUFU.TANH R12, R12 ;  /* 0x0000000c000c7308 */ /* 0x000ee40000002400 */
[----:B------:R-:W-:Y:S01]  /*d140*/  HMMA.16816.F32 R24, R44, R42, R24 ;  /* 0x0000002a2c18723c */ /* 0x000fe20000001818 */
[----:B------:R-:W5:Y:S01]  /*d150*/  LDSM.16.M88.4 R40, [R103+0x9800] ;  /* 0x009800006728783b */ /* 0x000f620000000200 */
[----:B------:R-:W-:-:S04]  /*d160*/  DEPBAR.LE SB0, 0x0 ;  /* 0x000080000000791a */ /* 0x000fc80000000000 */
[----:B------:R-:W1:Y:S02]  /*d170*/  MUFU.TANH R13, R13 ;  /* 0x0000000d000d7308 */ /* 0x000e640000002400 */
[C---:B------:R-:W-:Y:S06]  /*d180*/  HMMA.16816.F32 R48, R8.reuse, R52, R48 ;  /* 0x000000340830723c */ /* 0x040fec0000001830 */
[----:B------:R-:W1:Y:S02]  /*d190*/  MUFU.TANH R14, R14 ;  /* 0x0000000e000e7308 */ /* 0x000e640000002400 */
[----:B------:R-:W-:Y:S06]  /*d1a0*/  HMMA.16816.F32 R4, R8, R54, R4 ;  /* 0x000000360804723c */ /* 0x000fec0000001804 */
[----:B------:R-:W1:Y:S02]  /*d1b0*/  MUFU.TANH R15, R15 ;  /* 0x0000000f000f7308 */ /* 0x000e640000002400 */
[----:B--2---:R-:W-:Y:S08]  /*d1c0*/  HMMA.16816.F32 R28, R20, R16, R28 ;  /* 0x00000010141c723c */ /* 0x004ff0000000181c */
[C---:B------:R-:W-:Y:S08]  /*d1d0*/  HMMA.16816.F32 R48, R44.reuse, R32, R48 ;  /* 0x000000202c30723c */ /* 0x040ff00000001830 */
[----:B------:R-:W-:Y:S03]  /*d1e0*/  HMMA.16816.F32 R4, R44, R34, R4 ;  /* 0x000000222c04723c */ /* 0x000fe60000001804 */
[-C--:B------:R-:W-:Y:S01]  /*d1f0*/  FMUL.FTZ R10, R30, R59.reuse ;  /* 0x0000003b1e0a7220 */ /* 0x080fe20000410000 */
[-C--:B------:R-:W-:Y:S01]  /*d200*/  FMUL.FTZ R16, R28, R59.reuse ;  /* 0x0000003b1c107220 */ /* 0x080fe20000410000 */
[-C--:B------:R-:W-:Y:S01]  /*d210*/  FMUL.FTZ R29, R29, R59.reuse ;  /* 0x0000003b1d1d7220 */ /* 0x080fe20000410000 */
[----:B------:R-:W-:-:S02]  /*d220*/  FMUL.FTZ R9, R31, R59 ;  /* 0x0000003b1f097220 */ /* 0x000fc40000410000 */
[C---:B------:R-:W-:Y:S01]  /*d230*/  HMMA.16816.F32 R24, R20.reuse, R18, R24 ;  /* 0x000000121418723c */ /* 0x040fe20000001818 */
[----:B------:R2:W1:Y:S07]  /*d240*/  MUFU.TANH R8, R29 ;  /* 0x0000001d00087308 */ /* 0x00046e0000002400 */
[C---:B-----5:R-:W-:Y:S01]  /*d250*/  HMMA.16816.F32 R48, R20.reuse, R40, R48 ;  /* 0x000000281430723c */ /* 0x060fe20000001830 */
[----:B------:R-:W1:Y:S07]  /*d260*/  MUFU.TANH R16, R16 ;  /* 0x0000001000107308 */ /* 0x000e6e0000002400 */
[----:B------:R-:W-:Y:S01]  /*d270*/  HMMA.16816.F32 R4, R20, R42, R4 ;  /* 0x0000002a1404723c */ /* 0x000fe20000001804 */
        /* <DEDUP_REMOVED lines=29> */
[----:B---34-:R-:W-:Y:S05]  /*d450*/  @!P0 BRA `(.L_x_7282) ;  /* 0x0000000800008947 */ /* 0x018fea0003800000 */
[----:B------:R-:W-:Y:S04]  /*d460*/  BSSY.RECONVERGENT B0, `(.L_x_7283) ;  /* 0x0000049000007945 */ /* 0x000fe80003800200 */
[----:B------:R-:W-:Y:S05]  /*d470*/  @!P6 BRA `(.L_x_7284) ;  /* 0x0000000000fce947 */ /* 0x000fea0003800000 */
[----:B------:R-:W3:Y:S01]  /*d480*/  LD.E R25, desc[UR4][R2.64+0x170] ;  /* 0x0001700402197980 */ /* 0x000ee2000c101900 */
[C---:B------:R-:W-:Y:S02]  /*d490*/  LEA R23, R58.reuse, 0xfffffd00, 0x8 ;  /* 0xfffffd003a177811 */ /* 0x040fe400078e40ff */
[----:B--2---:R-:W-:Y:S02]  /*d4a0*/  LEA R5, R58, 0xfffffe00, 0x8 ;  /* 0xfffffe003a057811 */ /* 0x004fe400078e40ff */
[----:B------:R-:W-:Y:S02]  /*d4b0*/  IABS R6, R23 ;  /* 0x0000001700067213 */ /* 0x000fe40000000000 */
[----:B------:R-:W-:Y:S02]  /*d4c0*/  IABS R4, R5 ;  /* 0x0000000500047213 */ /* 0x000fe40000000000 */
[-C--:B---3--:R-:W-:Y:S02]  /*d4d0*/  IABS R20, R25.reuse ;  /* 0x0000001900147213 */ /* 0x088fe40000000000 */
[----:B------:R-:W-:-:S02]  /*d4e0*/  IABS R7, R25 ;  /* 0x0000001900077213 */ /* 0x000fc40000000000 */
[----:B------:R-:W2:Y:S01]  /*d4f0*/  I2F.RP R28, R20 ;  /* 0x00000014001c7306 */ /* 0x000ea20000209400 */
[-C--:B------:R-:W-:Y:S02]  /*d500*/  LOP3.LUT R23, R23, R25.reuse, RZ, 0x3c, !PT ;  /* 0x0000001917177212 */ /* 0x080fe400078e3cff */
        /* <DEDUP_REMOVED lines=24> */
[----:B------:R-:W2:Y:S01]  /*d690*/  LDC.64 R6, c[0x0][0x348] ;  /* 0x0000d200ff067b82 */ /* 0x000ea20000000a00 */
[----:B------:R-:W-:-:S09]  /*d6a0*/  LOP3.LUT R4, RZ, R25, RZ, 0x33, !PT ;  /* 0x00000019ff047212 */ /* 0x000fd200078e33ff */
[----:B------:R-:W-:Y:S02]  /*d6b0*/  @P4 IADD3 R22, PT, PT, R22, 0x1, RZ ;  /* 0x0000000116164810 */ /* 0x000fe40007ffe0ff */
[----:B------:R-:W-:-:S03]  /*d6c0*/  @P5 VIADD R24, R24, 0x1 ;  /* 0x0000000118185836 */ /* 0x000fc60000000000 */
[----:B------:R-:W-:Y:S02]  /*d6d0*/  @!P0 IMAD.MOV R22, RZ, RZ, -R22 ;  /* 0x000000ffff168224 */ /* 0x000fe400078e0a16 */
[----:B------:R-:W-:-:S03]  /*d6e0*/  @!P2 IADD3 R24, PT, PT, -R24, RZ, RZ ;  /* 0x000000ff1818a210 */ /* 0x000fc60007ffe1ff */
[C---:B------:R-:W-:Y:S02]  /*d6f0*/  SEL R22, R4.reuse, R22, !P1 ;  /* 0x0000001604167207 */ /* 0x040fe40004800000 */
[----:B------:R-:W-:Y:S01]  /*d700*/  SEL R4, R4, R24, !P1 ;  /* 0x0000001804047207 */ /* 0x000fe20004800000 */
[----:B--2---:R-:W2:Y:S02]  /*d710*/  LD.E.64 R28, desc[UR4][R6.64+0x38] ;  /* 0x00003804061c7980 */ /* 0x004ea4000c101b00 */
[----:B------:R-:W-:-:S04]  /*d720*/  IMAD.WIDE R44, R22, 0x4, R240 ;  /* 0x00000004162c7825 */ /* 0x000fc800078e02f0 */
[C---:B------:R-:W-:Y:S01]  /*d730*/  IMAD.WIDE R42, R4.reuse, 0x4, R240 ;  /* 0x00000004042a7825 */ /* 0x040fe200078e02f0 */
[----:B------:R-:W3:Y:S04]  /*d740*/  LD.E R20, desc[UR4][R44.64] ;  /* 0x000000042c147980 */ /* 0x000ee8000c101900 */
[----:B------:R-:W3:Y:S04]  /*d750*/  LD.E R5, desc[UR4][R42.64] ;  /* 0x000000042a057980 */ /* 0x000ee8000c101900 */
[----:B------:R4:W5:Y:S01]  /*d760*/  LD.E.64 R42, desc[UR4][R6.64+0x20] ;  /* 0x00002004062a7980 */ /* 0x000962000c101b00 */
[----:B------:R-:W-:-:S04]  /*d770*/  IMAD.IADD R4, R4, 0x1, -R22 ;  /* 0x0000000104047824 */ /* 0x000fc800078e0a16 */
[----:B------:R-:W-:-:S05]  /*d780*/  IMAD R25, R25, R4, -0x100 ;  /* 0xffffff0019197424 */ /* 0x000fca00078e0204 */
[----:B----4-:R-:W-:Y:S01]  /*d790*/  SHF.R.S32.HI R6, RZ, 0x1f, R25 ;  /* 0x0000001fff067819 */ /* 0x010fe20000011419 */
[-C--:B--2---:R-:W-:Y:S02]  /*d7a0*/  IMAD R4, R29, R25.reuse, RZ ;  /* 0x000000191d047224 */ /* 0x084fe400078e02ff */
[----:B------:R-:W-:-:S04]  /*d7b0*/  IMAD.WIDE.U32 R22, R28, R25, RZ ;  /* 0x000000191c167225 */ /* 0x000fc800078e00ff */
[----:B------:R-:W-:Y:S01]  /*d7c0*/  IMAD R4, R28, R6, R4 ;  /* 0x000000061c047224 */ /* 0x000fe200078e0204 */
[----:B---3--:R-:W-:-:S03]  /*d7d0*/  IADD3 R5, PT, PT, R20, -R5, RZ ;  /* 0x8000000514057210 */ /* 0x008fc60007ffe0ff */
[----:B------:R-:W-:Y:S01]  /*d7e0*/  IMAD.IADD R23, R23, 0x1, R4 ;  /* 0x0000000117177824 */ /* 0x000fe200078e0204 */
[----:B------:R-:W-:Y:S01]  /*d7f0*/  SHF.R.S32.HI R6, RZ, 0x1f, R5 ;  /* 0x0000001fff067819 */ /* 0x000fe20000011405 */
[----:B-----5:R-:W-:Y:S02]  /*d800*/  IMAD R4, R43, R5, RZ ;  /* 0x000000052b047224 */ /* 0x020fe400078e02ff */
[----:B------:R-:W-:-:S04]  /*d810*/  IMAD.WIDE.U32 R22, R5, R42, R22 ;  /* 0x0000002a05167225 */ /* 0x000fc800078e0016 */
[----:B------:R-:W-:Y:S01]  /*d820*/  IMAD R4, R42, R6, R4 ;  /* 0x000000062a047224 */ /* 0x000fe200078e0204 */
[----:B------:R-:W-:-:S04]  /*d830*/  LEA R229, P0, R22, R229, 0x1 ;  /* 0x000000e516e57211 */ /* 0x000fc800078008ff */
[----:B------:R-:W-:-:S04]  /*d840*/  IADD3 R4, PT, PT, R23, R4, RZ ;  /* 0x0000000417047210 */ /* 0x000fc80007ffe0ff */
[----:B------:R-:W-:Y:S01]  /*d850*/  LEA.HI.X R228, R22, R228, R4, 0x1, P0 ;  /* 0x000000e416e47211 */ /* 0x000fe200000f0c04 */
[----:B------:R-:W-:Y:S05]  /*d860*/  BRA `(.L_x_7285) ;  /* 0x0000000000207947 */ /* 0x000fea0003800000 */
.L_x_7284:
[----:B--2---:R-:W2:Y:S01]  /*d870*/  LD.E R4, desc[UR4][R2.64+0x38] ;  /* 0x0000380402047980 */ /* 0x004ea2000c101900 */
[----:B------:R-:W-:Y:S02]  /*d880*/  UMOV UR6, URZ ;  /* 0x000000ff00067c82 */ /* 0x000fe40008000000 */
[----:B------:R-:W-:Y:S01]  /*d890*/  IADD3 R5, P0, PT, RZ, -UR6, RZ ;  /* 0x80000006ff057c10 */ /* 0x000fe2000ff1e0ff */
[----:B--2---:R-:W-:-:S04]  /*d8a0*/  IMAD.SHL.U32 R4, R4, 0x100, RZ ;  /* 0x0000010004047824 */ /* 0x004fc800078e00ff */
[----:B------:R-:W-:-:S05]  /*d8b0*/  IMAD.X R4, RZ, RZ, ~R4, P0 ;  /* 0x000000ffff047224 */ /* 0x000fca00000e0e04 */
[----:B------:R-:W-:-:S04]  /*d8c0*/  SHF.R.S64 R5, R5, 0x1f, R4 ;  /* 0x0000001f05057819 */ /* 0x000fc80000001004 */
[----:B------:R-:W-:-:S04]  /*d8d0*/  IADD3 R229, P0, PT, R5, R229, RZ ;  /* 0x000000e505e57210 */ /* 0x000fc80007f1e0ff */
[----:B------:R-:W-:-:S09]  /*d8e0*/  LEA.HI.X.SX32 R228, R4, R228, 0x1, P0 ;  /* 0x000000e404e47211 */ /* 0x000fd200000f0eff */
.L_x_7285:
[----:B------:R-:W-:Y:S05]  /*d8f0*/  BSYNC.RECONVERGENT B0 ;  /* 0x0000000000007941 */ /* 0x000fea0003800200 */
.L_x_7283:
        /* <DEDUP_REMOVED lines=24> */
[----:B------:R-:W-:Y:S01]  /*da80*/  IMAD.X R29, R43, 0x1, R5, P1 ;  /* 0x000000012b1d7824 */ /* 0x000fe200008e0605 */
[----:B------:R2:W-:Y:S02]  /*da90*/  LDGSTS.E.BYPASS.LTC128B.128 [R39+0x4800], desc[UR4][R42.64] ;  /* 0x048000002a277fae */ /* 0x0005e4000b981a04 */
[-C--:B-----5:R-:W-:Y:S02]  /*daa0*/  IADD3 R22, P1, PT, R24, R4.reuse, RZ ;  /* 0x0000000418167210 */ /* 0x0a0fe40007f3e0ff */
[----:B------:R-:W-:Y:S01]  /*dab0*/  IADD3.X R25, PT, PT, R29, R5, RZ, P0, !PT ;  /* 0x000000051d197210 */ /* 0x000fe200007fe4ff */
[----:B------:R3:W-:Y:S01]  /*dac0*/  LDGSTS.E.BYPASS.LTC128B.128 [R39+0x5000], desc[UR4][R28.64] ;  /* 0x050000001c277fae */ /* 0x0007e2000b981a04 */
[----:B-1----:R-:W-:-:S03]  /*dad0*/  IADD3 R6, P0, PT, R22, R4, RZ ;  /* 0x0000000416067210 */ /* 0x002fc60007f1e0ff */
[--C-:B------:R-:W-:Y:S01]  /*dae0*/  IMAD.X R23, R25, 0x1, R5.reuse, P1 ;  /* 0x0000000119177824 */ /* 0x100fe200008e0605 */
[----:B------:R1:W-:Y:S03]  /*daf0*/  LDGSTS.E.BYPASS.LTC128B.128 [R39+0x5800], desc[UR4][R24.64] ;  /* 0x0580000018277fae */ /* 0x0003e6000b981a04 */
[----:B------:R-:W-:Y:S01]  /*db00*/  IMAD.X R7, R23, 0x1, R5, P0 ;  /* 0x0000000117077824 */ /* 0x000fe200000e0605 */
[----:B------:R4:W-:Y:S04]  /*db10*/  LDGSTS.E.BYPASS.LTC128B.128 [R39+0x6000], desc[UR4][R22.64] ;  /* 0x0600000016277fae */ /* 0x0009e8000b981a04 */
[----:B------:R5:W-:Y:S01]  /*db20*/  LDGSTS.E.BYPASS.LTC128B.128 [R39+0x6800], desc[UR4][R6.64] ;  /* 0x0680000006277fae */ /* 0x000be2000b981a04 */
[----:B--2---:R-:W-:-:S04]  /*db30*/  IADD3 R42, P1, PT, R6, R4, RZ ;  /* 0x00000004062a7210 */ /* 0x004fc80007f3e0ff */
[----:B---3--:R-:W-:Y:S01]  /*db40*/  IADD3 R28, P0, PT, R42, R4, RZ ;  /* 0x000000042a1c7210 */ /* 0x008fe20007f1e0ff */
[----:B------:R-:W-:-:S04]  /*db50*/  IMAD.X R43, R7, 0x1, R5, P1 ;  /* 0x00000001072b7824 */ /* 0x000fc800008e0605 */
[----:B------:R-:W-:Y:S01]  /*db60*/  IMAD.X R29, R43, 0x1, R5, P0 ;  /* 0x000000012b1d7824 */ /* 0x000fe200000e0605 */
[-C--:B-1----:R-:W-:Y:S01]  /*db70*/  IADD3 R24, P1, PT, R28, R4.reuse, RZ ;  /* 0x000000041c187210 */ /* 0x082fe20007f3e0ff */
        /* <DEDUP_REMOVED lines=14> */
.L_x_7282:
[----:B------:R-:W-:Y:S05]  /*dc60*/  BSYNC.RECONVERGENT B1 ;  /* 0x0000000000017941 */ /* 0x000fea0003800200 */
.L_x_7281:
[----:B---3--:R-:W-:Y:S02]  /*dc70*/  IMAD R42, R58, 0x100, R65 ;  /* 0x000001003a2a7824 */ /* 0x008fe400078e0241 */
[----:B-1----:R-:W-:Y:S02]  /*dc80*/  IMAD.MOV.U32 R74, RZ, RZ, R193 ;  /* 0x000000ffff4a7224 */ /* 0x002fe400078e00c1 */
[C---:B--2---:R-:W-:Y:S02]  /*dc90*/  VIADD R5, R42.reuse, 0xfffffe00 ;  /* 0xfffffe002a057836 */ /* 0x044fe40000000000 */
[C---:B------:R-:W-:Y:S02]  /*dca0*/  VIADD R4, R42.reuse, 0xfffffe01 ;  /* 0xfffffe012a047836 */ /* 0x040fe40000000000 */
[C---:B------:R-:W-:Y:S01]  /*dcb0*/  VIADD R7, R42.reuse, 0xfffffe10 ;  /* 0xfffffe102a077836 */ /* 0x040fe20000000000 */
[C---:B------:R-:W-:Y:S01]  /*dcc0*/  ISETP.GE.AND P0, PT, R5.reuse, R245, PT ;  /* 0x000000f50500720c */ /* 0x040fe20003f06270 */
[C---:B------:R-:W-:Y:S01]  /*dcd0*/  VIADD R20, R42.reuse, 0xfffffe11 ;  /* 0xfffffe112a147836 */ /* 0x040fe20000000000 */
[C---:B------:R-:W-:Y:S01]  /*dce0*/  ISETP.GE.AND P1, PT, R5.reuse, R243, PT ;  /* 0x000000f30500720c */ /* 0x040fe20003f26270 */
[----:B------:R-:W-:Y:S01]  /*dcf0*/  VIADD R24, R42, 0xfffffe18 ;  /* 0xfffffe182a187836 */ /* 0x000fe20000000000 */
[----:B------:R-:W-:Y:S01]  /*dd00*/  FSEL R23, R102, -INF , P0 ;  /* 0xff80000066177808 */ /* 0x000fe20000000000 */
[C---:B------:R-:W-:Y:S01]  /*dd10*/  VIADD R28, R42.reuse, 0xfffffe20 ;  /* 0xfffffe202a1c7836 */ /* 0x040fe20000000000 */
[C---:B------:R-:W-:Y:S01]  /*dd20*/  ISETP.GE.AND P4, PT, R5.reuse, R244, PT ;  /* 0x000000f40500720c */ /* 0x040fe20003f86270 */
[C---:B------:R-:W-:Y:S01]  /*dd30*/  VIADD R44, R42.reuse, 0xfffffe21 ;  /* 0xfffffe212a2c7836 */ /* 0x040fe20000000000 */
[----:B------:R-:W-:Y:S01]  /*dd40*/  ISETP.GE.AND P2, PT, R5, R242, PT ;  /* 0x000000f20500720c */ /* 0x000fe20003f46270 */
[----:B------:R-:W-:Y:S01]  /*dd50*/  VIADD R5, R42, 0xfffffe08 ;  /* 0xfffffe082a057836 */ /* 0x000fe20000000000 */
[----:B------:R-:W-:Y:S01]  /*dd60*/  ISETP.GE.AND P3, PT, R4, R245, PT ;  /* 0x000000f50400720c */ /* 0x000fe20003f66270 */
        /* <DEDUP_REMOVED lines=30> */
[----:B------:R-:W-:Y:S02]  /*df50*/  ISETP.GE.AND P2, PT, R7, R245, PT ;  /* 0x000000f50700720c */ /* 0x000fe40003f46270 */
        /* <DEDUP_REMOVED lines=9> */
[----:B------:R-:W-:Y:S02]  /*dff0*/  FSEL R94, R94, -INF , P2 ;  /* 0xff8000005e5e7808 */ /* 0x000fe40001000000 */
[----:B------:R-:W-:Y:S02]  /*e000*/  FSEL R27, R27, -INF , !P6 ;  /* 0xff8000001b1b7808 */ /* 0x000fe40007000000 */
[----:B------:R-:W-:-:S02]  /*e010*/  FSEL R7, R7, -INF , !P5 ;  /* 0xff80000007077808 */ /* 0x000fc40006800000 */
[----:B------:R-:W-:Y:S02]  /*e020*/  FSEL R32, R32, -INF , !P0 ;  /* 0xff80000020207808 */ /* 0x000fe40004000000 */
[C---:B------:R-:W-:Y:S02]  /*e030*/  ISETP.GE.AND P6, PT, R20.reuse, R244, PT ;  /* 0x000000f41400720c */ /* 0x040fe40003fc6270 */
[CC--:B------:R-:W-:Y:S02]  /*e040*/  ISETP.GE.AND P2, PT, R20.reuse, R243.reuse, PT ;  /* 0x000000f31400720c */ /* 0x0c0fe40003f46270 */
[----:B------:R-:W-:Y:S02]  /*e050*/  ISETP.GE.AND P5, PT, R20, R242, PT ;  /* 0x000000f21400720c */ /* 0x000fe40003fa6270 */
[----:B------:R-:W-:Y:S02]  /*e060*/  ISETP.GE.AND P0, PT, R24, R243, PT ;  /* 0x000000f31800720c */ /* 0x000fe40003f06270 */
[----:B------:R-:W-:Y:S01]  /*e070*/  FSEL R20, R94, -INF , !P4 ;  /* 0xff8000005e147808 */ /* 0x000fe20006000000 */
[----:B------:R-:W-:Y:S01]  /*e080*/  IMAD.MOV.U32 R94, RZ, RZ, R191 ;  /* 0x000000ffff5e7224 */ /* 0x000fe200078e00bf */
[----:B------:R-:W-:Y:S01]  /*e090*/  FSEL R25, R93, -INF , P1 ;  /* 0xff8000005d197808 */ /* 0x000fe20000800000 */
[----:B------:R-:W-:Y:S01]  /*e0a0*/  IMAD.MOV.U32 R93, RZ, RZ, R184 ;  /* 0x000000ffff5d7224 */ /* 0x000fe200078e00b8 */
[----:B------:R-:W-:-:S02]  /*e0b0*/  ISETP.GE.AND P3, PT, R24, R245, PT ;  /* 0x000000f51800720c */ /* 0x000fc40003f66270 */
[C---:B------:R-:W-:Y:S02]  /*e0c0*/  ISETP.GE.AND P4, PT, R24.reuse, R244, PT ;  /* 0x000000f41800720c */ /* 0x040fe40003f86270 */
[----:B------:R-:W-:Y:S01]  /*e0d0*/  ISETP.GE.AND P1, PT, R24, R242, PT ;  /* 0x000000f21800720c */ /* 0x000fe20003f26270 */
[----:B------:R-:W-:Y:S01]  /*e0e0*/  VIADD R24, R42, 0xfffffe19 ;  /* 0xfffffe192a187836 */ /* 0x000fe20000000000 */
[----:B------:R-:W-:Y:S01]  /*e0f0*/  FSEL R40, R88, -INF , P0 ;  /* 0xff80000058287808 */ /* 0x000fe20000000000 */
[----:B------:R-:W-:Y:S01]  /*e100*/  IMAD.MOV.U32 R88, RZ, RZ, R189 ;  /* 0x000000ffff587224 */ /* 0x000fe200078e00bd */
[----:B------:R-:W-:Y:S01]  /*e110*/  FSEL R39, R91, -INF , P2 ;  /* 0xff8000005b277808 */ /* 0x000fe20001000000 */
[----:B------:R-:W-:Y:S01]  /*e120*/  IMAD.MOV.U32 R91, RZ, RZ, R190 ;  /* 0x000000ffff5b7224 */ /* 0x000fe200078e00be */
[----:B------:R-:W-:Y:S02]  /*e130*/  ISETP.GE.AND P2, PT, R24, R245, PT ;  /* 0x000000f51800720c */ /* 0x000fe40003f46270 */
[----:B------:R-:W-:-:S02]  /*e140*/  FSEL R40, R40, -INF , !P1 ;  /* 0xff80000028287808 */ /* 0x000fc40004800000 */
[----:B------:R-:W-:Y:S02]  /*e150*/  FSEL R90, R90, -INF , P3 ;  /* 0xff8000005a5a7808 */ /* 0x000fe40001800000 */
[-C--:B------:R-:W-:Y:S02]  /*e160*/  ISETP.GE.AND P1, PT, R28, R243.reuse, PT ;  /* 0x000000f31c00720c */ /* 0x080fe40003f26270 */
[----:B------:R-:W-:Y:S02]  /*e170*/  ISETP.GE.AND P3, PT, R24, R243, PT ;  /* 0x000000f31800720c */ /* 0x000fe40003f66270 */
[----:B------:R-:W-:Y:S02]  /*e180*/  ISETP.GE.AND P0, PT, R28, R245, PT ;  /* 0x000000f51c00720c */ /* 0x000fe40003f06270 */
[----:B------:R-:W-:Y:S02]  /*e190*/  FSEL R89, R89, -INF , P2 ;  /* 0xff80000059597808 */ /* 0x000fe40001000000 */
[----:B------:R-:W-:-:S02]  /*e1a0*/  FSEL R25, R25, -INF , !P6 ;  /* 0xff80000019197808 */ /* 0x000fc40007000000 */
[----:B------:R-:W-:Y:S02]  /*e1b0*/  FSEL R39, R39, -INF , !P5 ;  /* 0xff80000027277808 */ /* 0x000fe40006800000 */
[----:B------:R-:W-:Y:S02]  /*e1c0*/  ISETP.GE.AND P2, PT, R28, R242, PT ;  /* 0x000000f21c00720c */ /* 0x000fe40003f46270 */
[----:B------:R-:W-:Y:S02]  /*e1d0*/  FSEL R84, R84, -INF , P1 ;  /* 0xff80000054547808 */ /* 0x000fe40000800000 */
[C---:B------:R-:W-:Y:S02]  /*e1e0*/  ISETP.GE.AND P6, PT, R24.reuse, R244, PT ;  /* 0x000000f41800720c */ /* 0x040fe40003fc6270 */
[----:B------:R-:W-:Y:S02]  /*e1f0*/  ISETP.GE.AND P5, PT, R24, R242, PT ;  /* 0x000000f21800720c */ /* 0x000fe40003fa6270 */
[----:B------:R-:W-:Y:S01]  /*e200*/  FSEL R49, R87, -INF , P3 ;  /* 0xff80000057317808 */ /* 0x000fe20001800000 */
[----:B------:R-:W-:Y:S01]  /*e210*/  IMAD.MOV.U32 R87, RZ, RZ, R186 ;  /* 0x000000ffff577224 */ /* 0x000fe200078e00ba */
[----:B------:R-:W-:Y:S01]  /*e220*/  FSEL R24, R90, -INF , !P4 ;  /* 0xff8000005a187808 */ /* 0x000fe20006000000 */
[----:B------:R-:W-:Y:S01]  /*e230*/  IMAD.MOV.U32 R90, RZ, RZ, R197 ;  /* 0x000000ffff5a7224 */ /* 0x000fe200078e00c5 */
[----:B------:R-:W-:-:S02]  /*e240*/  ISETP.GE.AND P4, PT, R28, R244, PT ;  /* 0x000000f41c00720c */ /* 0x000fc40003f86270 */
[----:B------:R-:W-:Y:S02]  /*e250*/  ISETP.GE.AND P3, PT, R44, R245, PT ;  /* 0x000000f52c00720c */ /* 0x000fe40003f66270 */
[----:B------:R-:W-:Y:S01]  /*e260*/  FSEL R48, R86, -INF , P0 ;  /* 0xff80000056307808 */ /* 0x000fe20000000000 */
[----:B------:R-:W-:Y:S01]  /*e270*/  IMAD.MOV.U32 R86, RZ, RZ, R198 ;  /* 0x000000ffff567224 */ /* 0x000fe200078e00c6 */
[----:B------:R-:W-:Y:S01]  /*e280*/  FSEL R46, R84, -INF , !P2 ;  /* 0xff800000542e7808 */ /* 0x000fe20005000000 */
[----:B------:R-:W-:Y:S01]  /*e290*/  IMAD.MOV.U32 R84, RZ, RZ, R181 ;  /* 0x000000ffff547224 */ /* 0x000fe200078e00b5 */
[----:B------:R-:W-:Y:S01]  /*e2a0*/  FSEL R28, R89, -INF , !P6 ;  /* 0xff800000591c7808 */ /* 0x000fe20007000000 */
[----:B------:R-:W-:Y:S01]  /*e2b0*/  IMAD.MOV.U32 R89, RZ, RZ, R188 ;  /* 0x000000ffff597224 */ /* 0x000fe200078e00bc */
[----:B------:R-:W-:Y:S02]  /*e2c0*/  FSEL R49, R49, -INF , !P5 ;  /* 0xff80000031317808 */ /* 0x000fe40006800000 */
[----:B------:R-:W-:-:S02]  /*e2d0*/  ISETP.GE.AND P2, PT, R43, R243, PT ;  /* 0x000000f32b00720c */ /* 0x000fc40003f46270 */
[C---:B------:R-:W-:Y:S02]  /*e2e0*/  ISETP.GE.AND P6, PT, R44.reuse, R244, PT ;  /* 0x000000f42c00720c */ /* 0x040fe40003fc6270 */
[C---:B------:R-:W-:Y:S02]  /*e2f0*/  ISETP.GE.AND P0, PT, R44.reuse, R243, PT ;  /* 0x000000f32c00720c */ /* 0x040fe40003f06270 */
[----:B------:R-:W-:Y:S01]  /*e300*/  ISETP.GE.AND P5, PT, R44, R242, PT ;  /* 0x000000f22c00720c */ /* 0x000fe20003fa6270 */
[----:B------:R-:W-:Y:S01]  /*e310*/  VIADD R44, R42, 0xfffffe29 ;  /* 0xfffffe292a2c7836 */ /* 0x000fe20000000000 */
[----:B------:R-:W-:Y:S02]  /*e320*/  FSEL R48, R48, -INF , !P4 ;  /* 0xff80000030307808 */ /* 0x000fe40006000000 */
[----:B------:R-:W-:Y:S01]  /*e330*/  FSEL R53, R85, -INF , P3 ;  /* 0xff80000055357808 */ /* 0x000fe20001800000 */
[----:B------:R-:W-:Y:S01]  /*e340*/  IMAD.MOV.U32 R85, RZ, RZ, R84 ;  /* 0x000000ffff557224 */ /* 0x000fe200078e0054 */
[C---:B------:R-:W-:Y:S01]  /*e350*/  ISETP.GE.AND P1, PT, R43.reuse, R245, PT ;  /* 0x000000f52b00720c */ /* 0x040fe20003f26270 */
[----:B------:R-:W-:Y:S01]  /*e360*/  IMAD.MOV.U32 R84, RZ, RZ, R74 ;  /* 0x000000ffff547224 */ /* 0x000fe200078e004a */
[C---:B------:R-:W-:Y:S01]  /*e370*/  ISETP.GE.AND P4, PT, R43.reuse, R244, PT ;  /* 0x000000f42b00720c */ /* 0x040fe20003f86270 */
[----:B------:R-:W2:Y:S01]  /*e380*/  LD.E R74, desc[UR4][R2.64+0xdc] ;  /* 0x0000dc04024a7980 */ /* 0x000ea2000c101900 */
        /* <DEDUP_REMOVED lines=207> */
[-C--:B------:R-:W-:Y:S02]  /*f080*/  ISETP.GE.AND P0, PT, R44, R243.reuse, PT ;  /* 0x000000f32c00720c */ /* 0x080fe40003f06270 */
[----:B------:R-:W-:-:S02]  /*f090*/  ISETP.GE.AND P2, PT, R43, R243, PT ;  /* 0x000000f32b00720c */ /* 0x000fc40003f46270 */
[C---:B------:R-:W-:Y:S02]  /*f0a0*/  ISETP.GE.AND P6, PT, R44.reuse, R244, PT ;  /* 0x000000f42c00720c */ /* 0x040fe40003fc6270 */
[----:B------:R-:W-:Y:S01]  /*f0b0*/  ISETP.GE.AND P5, PT, R44, R242, PT ;  /* 0x000000f22c00720c */ /* 0x000fe20003fa6270 */
[----:B------:R-:W-:Y:S01]  /*f0c0*/  VIADD R44, R42, 0xfffffe89 ;  /* 0xfffffe892a2c7836 */ /* 0x000fe20000000000 */
[----:B------:R-:W-:Y:S02]  /*f0d0*/  FSEL R188, R176, -INF , !P4 ;  /* 0xff800000b0bc7808 */ /* 0x000fe40006000000 */
        /* <DEDUP_REMOVED lines=34> */
[----:B------:R-:W-:Y:S02]  /*f300*/  ISETP.GE.AND P0, PT, R43, R243, PT ;  /* 0x000000f32b00720c */ /* 0x000fe40003f06270 */
        /* <DEDUP_REMOVED lines=19> */
[----:B------:R-:W-:Y:S02]  /*f440*/  ISETP.GE.AND P1, PT, R43, R243, PT ;  /* 0x000000f32b00720c */ /* 0x000fe40003f26270 */
        /* <DEDUP_REMOVED lines=19> */
[----:B------:R-:W-:Y:S02]  /*f580*/  ISETP.GE.AND P0, PT, R44, R242, PT ;  /* 0x000000f22c00720c */ /* 0x000fe40003f06270 */
        /* <DEDUP_REMOVED lines=18> */
[CC--:B------:R-:W-:Y:S02]  /*f6b0*/  ISETP.GE.AND P1, PT, R43.reuse, R243.reuse, PT ;  /* 0x000000f32b00720c */ /* 0x0c0fe40003f26270 */
[C---:B------:R-:W-:Y:S02]  /*f6c0*/  ISETP.GE.AND P4, PT, R44.reuse, R244, PT ;  /* 0x000000f42c00720c */ /* 0x040fe40003f86270 */
[C---:B------:R-:W-:Y:S02]  /*f6d0*/  ISETP.GE.AND P3, PT, R44.reuse, R243, PT ;  /* 0x000000f32c00720c */ /* 0x040fe40003f66270 */
[----:B------:R-:W-:Y:S01]  /*f6e0*/  ISETP.GE.AND P6, PT, R44, R242, PT ;  /* 0x000000f22c00720c */ /* 0x000fe20003fc6270 */
[----:B------:R-:W-:Y:S01]  /*f6f0*/  VIADD R44, R42, 0xfffffeb8 ;  /* 0xfffffeb82a2c7836 */ /* 0x000fe20000000000 */
[----:B------:R-:W-:Y:S02]  /*f700*/  FSEL R120, R120, -INF , !P5 ;  /* 0xff80000078787808 */ /* 0x000fe40006800000 */
[----:B------:R-:W-:-:S02]  /*f710*/  ISETP.GE.AND P0, PT, R43, R245, PT ;  /* 0x000000f52b00720c */ /* 0x000fc40003f06270 */
[----:B------:R-:W-:Y:S02]  /*f720*/  FSEL R119, R86, -INF , P2 ;  /* 0xff80000056777808 */ /* 0x000fe40001000000 */
[C---:B------:R-:W-:Y:S02]  /*f730*/  ISETP.GE.AND P5, PT, R43.reuse, R244, PT ;  /* 0x000000f42b00720c */ /* 0x040fe40003fa6270 */
[----:B------:R-:W-:Y:S01]  /*f740*/  ISETP.GE.AND P2, PT, R43, R242, PT ;  /* 0x000000f22b00720c */ /* 0x000fe20003f46270 */
[----:B------:R-:W-:Y:S01]  /*f750*/  VIADD R43, R42, 0xfffffeb9 ;  /* 0xfffffeb92a2b7836 */ /* 0x000fe20000000000 */
[----:B------:R-:W-:Y:S02]  /*f760*/  FSEL R94, R94, -INF , P1 ;  /* 0xff8000005e5e7808 */ /* 0x000fe40000800000 */
[----:B------:R-:W-:Y:S02]  /*f770*/  FSEL R95, R95, -INF , P3 ;  /* 0xff8000005f5f7808 */ /* 0x000fe40001800000 */
[----:B------:R-:W-:-:S02]  /*f780*/  FSEL R118, R89, -INF , P0 ;  /* 0xff80000059767808 */ /* 0x000fc40000000000 */
[C---:B------:R-:W-:Y:S02]  /*f790*/  ISETP.GE.AND P3, PT, R44.reuse, R245, PT ;  /* 0x000000f52c00720c */ /* 0x040fe40003f66270 */
[-C--:B------:R-:W-:Y:S02]  /*f7a0*/  ISETP.GE.AND P0, PT, R44, R243.reuse, PT ;  /* 0x000000f32c00720c */ /* 0x080fe40003f06270 */
[----:B------:R-:W-:Y:S02]  /*f7b0*/  FSEL R94, R94, -INF , !P2 ;  /* 0xff8000005e5e7808 */ /* 0x000fe40005000000 */
[----:B------:R-:W-:Y:S02]  /*f7c0*/  FSEL R119, R119, -INF , !P4 ;  /* 0xff80000077777808 */ /* 0x000fe40006000000 */
[----:B------:R-:W-:Y:S02]  /*f7d0*/  FSEL R95, R95, -INF , !P6 ;  /* 0xff8000005f5f7808 */ /* 0x000fe40007000000 */
[----:B------:R-:W-:-:S02]  /*f7e0*/  ISETP.GE.AND P2, PT, R43, R243, PT ;  /* 0x000000f32b00720c */ /* 0x000fc40003f46270 */
[C---:B------:R-:W-:Y:S02]  /*f7f0*/  ISETP.GE.AND P4, PT, R44.reuse, R244, PT ;  /* 0x000000f42c00720c */ /* 0x040fe40003f86270 */
[----:B------:R-:W-:Y:S01]  /*f800*/  ISETP.GE.AND P6, PT, R44, R242, PT ;  /* 0x000000f22c00720c */ /* 0x000fe20003fc6270 */
[----:B------:R-:W-:Y:S01]  /*f810*/  VIADD R44, R42, 0xfffffec0 ;  /* 0xfffffec02a2c7836 */ /* 0x000fe20000000000 */
[----:B------:R-:W-:Y:S02]  /*f820*/  FSEL R118, R118, -INF , !P5 ;  /* 0xff80000076767808 */ /* 0x000fe40006800000 */
[----:B------:R-:W-:Y:S02]  /*f830*/  ISETP.GE.AND P1, PT, R43, R245, PT ;  /* 0x000000f52b00720c */ /* 0x000fe40003f26270 */
[----:B------:R-:W-:Y:S02]  /*f840*/  FSEL R117, R87, -INF , P3 ;  /* 0xff80000057757808 */ /* 0x000fe40001800000 */
[----:B------:R-:W-:-:S02]  /*f850*/  FSEL R93, R93, -INF , P0 ;  /* 0xff8000005d5d7808 */ /* 0x000fc40000000000 */
[C---:B------:R-:W-:Y:S02]  /*f860*/  ISETP.GE.AND P5, PT, R43.reuse, R244, PT ;  /* 0x000000f42b00720c */ /* 0x040fe40003fa6270 */
[----:B------:R-:W-:Y:S01]  /*f870*/  ISETP.GE.AND P3, PT, R43, R242, PT ;  /* 0x000000f22b00720c */ /* 0x000fe20003f66270 */
[----:B------:R-:W-:Y:S01]  /*f880*/  VIADD R43, R42, 0xfffffec1 ;  /* 0xfffffec12a2b7836 */ /* 0x000fe20000000000 */
[----:B------:R-:W-:Y:S02]  /*f890*/  FSEL R92, R92, -INF , P2 ;  /* 0xff8000005c5c7808 */ /* 0x000fe40001000000 */
[----:B------:R-:W-:Y:S02]  /*f8a0*/  FSEL R117, R117, -INF , !P4 ;  /* 0xff80000075757808 */ /* 0x000fe40006000000 */
[----:B------:R-:W-:Y:S02]  /*f8b0*/  FSEL R116, R90, -INF , P1 ;  /* 0xff8000005a747808 */ /* 0x000fe40000800000 */
[----:B------:R-:W-:-:S02]  /*f8c0*/  FSEL R93, R93, -INF , !P6 ;  /* 0xff8000005d5d7808 */ /* 0x000fc40007000000 */
[C---:B------:R-:W-:Y:S02]  /*f8d0*/  ISETP.GE.AND P0, PT, R44.reuse, R245, PT ;  /* 0x000000f52c00720c */ /* 0x040fe40003f06270 */
[C---:B------:R-:W-:Y:S02]  /*f8e0*/  ISETP.GE.AND P4, PT, R44.reuse, R244, PT ;  /* 0x000000f42c00720c */ /* 0x040fe40003f86270 */
[C---:B------:R-:W-:Y:S02]  /*f8f0*/  ISETP.GE.AND P1, PT, R44.reuse, R243, PT ;  /* 0x000000f32c00720c */ /* 0x040fe40003f26270 */
[----:B------:R-:W-:Y:S01]  /*f900*/  ISETP.GE.AND P6, PT, R44, R242, PT ;  /* 0x000000f22c00720c */ /* 0x000fe20003fc6270 */
[----:B------:R-:W-:Y:S01]  /*f910*/  VIADD R44, R42, 0xfffffec8 ;  /* 0xfffffec82a2c7836 */ /* 0x000fe20000000000 */
[----:B------:R-:W-:Y:S02]  /*f920*/  FSEL R92, R92, -INF , !P3 ;  /* 0xff8000005c5c7808 */ /* 0x000fe40005800000 */
[----:B------:R-:W-:-:S02]  /*f930*/  ISETP.GE.AND P2, PT, R43, R245, PT ;  /* 0x000000f52b00720c */ /* 0x000fc40003f46270 */
[C---:B------:R-:W-:Y:S02]  /*f940*/  ISETP.GE.AND P3, PT, R43.reuse, R243, PT ;  /* 0x000000f32b00720c */ /* 0x040fe40003f66270 */
[----:B------:R-:W-:Y:S02]  /*f950*/  FSEL R116, R116, -INF , !P5 ;  /* 0xff80000074747808 */ /* 0x000fe40006800000 */
[----:B------:R-:W-:Y:S02]  /*f960*/  FSEL R115, R88, -INF , P0 ;  /* 0xff80000058737808 */ /* 0x000fe40000000000 */
[C---:B------:R-:W-:Y:S02]  /*f970*/  ISETP.GE.AND P5, PT, R43.reuse, R244, PT ;  /* 0x000000f42b00720c */ /* 0x040fe40003fa6270 */
[----:B------:R-:W-:Y:S01]  /*f980*/  ISETP.GE.AND P0, PT, R43, R242, PT ;  /* 0x000000f22b00720c */ /* 0x000fe20003f06270 */
[----:B------:R-:W-:Y:S01]  /*f990*/  VIADD R43, R42, 0xfffffec9 ;  /* 0xfffffec92a2b7836 */ /* 0x000fe20000000000 */
[----:B------:R-:W-:-:S02]  /*f9a0*/  FSEL R72, R72, -INF , P1 ;  /* 0xff80000048487808 */ /* 0x000fc40000800000 */
[C---:B------:R-:W-:Y:S02]  /*f9b0*/  ISETP.GE.AND P1, PT, R44.reuse, R245, PT ;  /* 0x000000f52c00720c */ /* 0x040fe40003f26270 */
        /* <DEDUP_REMOVED lines=9> */
[----:B------:R-:W-:Y:S02]  /*fa50*/  FSEL R90, R73, -INF , !P0 ;  /* 0xff800000495a7808 */ /* 0x000fe40004000000 */
[----:B------:R-:W-:Y:S02]  /*fa60*/  FSEL R113, R101, -INF , P1 ;  /* 0xff80000065717808 */ /* 0x000fe40000800000 */
[----:B------:R-:W-:-:S02]  /*fa70*/  ISETP.GE.AND P3, PT, R43, R245, PT ;  /* 0x000000f52b00720c */ /* 0x000fc40003f66270 */
[C---:B------:R-:W-:Y:S02]  /*fa80*/  ISETP.GE.AND P5, PT, R43.reuse, R244, PT ;  /* 0x000000f42b00720c */ /* 0x040fe40003fa6270 */
[C---:B------:R-:W-:Y:S02]  /*fa90*/  ISETP.GE.AND P0, PT, R43.reuse, R243, PT ;  /* 0x000000f32b00720c */ /* 0x040fe40003f06270 */
[----:B------:R-:W-:Y:S01]  /*faa0*/  ISETP.GE.AND P1, PT, R43, R242, PT ;  /* 0x000000f22b00720c */ /* 0x000fe20003f26270 */
[----:B------:R-:W-:Y:S01]  /*fab0*/  VIADD R43, R42, 0xfffffed1 ;  /* 0xfffffed12a2b7836 */ /* 0x000fe20000000000 */
[----:B------:R-:W-:Y:S02]  /*fac0*/  FSEL R75, R75, -INF , P2 ;  /* 0xff8000004b4b7808 */ /* 0x000fe40001000000 */
[----:B------:R-:W-:Y:S02]  /*fad0*/  FSEL R113, R113, -INF , !P4 ;  /* 0xff80000071717808 */ /* 0x000fe40006000000 */
[----:B------:R-:W-:-:S02]  /*fae0*/  FSEL R107, R107, -INF , P3 ;  /* 0xff8000006b6b7808 */ /* 0x000fc40001800000 */
[----:B------:R-:W-:Y:S02]  /*faf0*/  FSEL R89, R75, -INF , !P6 ;  /* 0xff8000004b597808 */ /* 0x000fe40007000000 */
[C---:B------:R-:W-:Y:S02]  /*fb00*/  ISETP.GE.AND P2, PT, R44.reuse, R245, PT ;  /* 0x000000f52c00720c */ /* 0x040fe40003f46270 */
[C---:B------:R-:W-:Y:S02]  /*fb10*/  ISETP.GE.AND P4, PT, R44.reuse, R244, PT ;  /* 0x000000f42c00720c */ /* 0x040fe40003f86270 */
[C---:B------:R-:W-:Y:S02]  /*fb20*/  ISETP.GE.AND P3, PT, R44.reuse, R243, PT ;  /* 0x000000f32c00720c */ /* 0x040fe40003f66270 */
[----:B------:R-:W-:Y:S01]  /*fb30*/  ISETP.GE.AND P6, PT, R44, R242, PT ;  /* 0x000000f22c00720c */ /* 0x000fe20003fc6270 */
[----:B------:R-:W-:Y:S01]  /*fb40*/  VIADD R44, R42, 0xfffffed8 ;  /* 0xfffffed82a2c7836 */ /* 0x000fe20000000000 */
[----:B------:R-:W-:-:S02]  /*fb50*/  FSEL R88, R100, -INF , P0 ;  /* 0xff80000064587808 */ /* 0x000fc40000000000 */
[----:B------:R-:W-:-:S04]  /*fb60*/  ISETP.GE.AND P0, PT, R43, R245, PT ;  /* 0x000000f52b00720c */ /* 0x000fc80003f06270 */
[----:B------:R-:W-:Y:S02]  /*fb70*/  FSEL R61, R61, -INF , P0 ;  /* 0xff8000003d3d7808 */ /* 0x000fe40000000000 */
[----:B------:R-:W-:Y:S02]  /*fb80*/  ISETP.GE.AND P0, PT, R44, R243, PT ;  /* 0x000000f32c00720c */ /* 0x000fe40003f06270 */
[----:B------:R-:W-:Y:S02]  /*fb90*/  FSEL R112, R107, -INF , !P5 ;  /* 0xff8000006b707808 */ /* 0x000fe40006800000 */
[----:B------:R-:W-:Y:S02]  /*fba0*/  FSEL R85, R14, -INF , P0 ;  /* 0xff8000000e557808 */ /* 0x000fe40000000000 */
[----:B------:R-:W-:Y:S02]  /*fbb0*/  FMNMX3.FTZ R14, R36, R23, R22, !PT ;  /* 0x00000017240e7276 */ /* 0x000fe40007810016 */
[----:B------:R-:W-:-:S02]  /*fbc0*/  FSEL R88, R88, -INF , !P1 ;  /* 0xff80000058587808 */ /* 0x000fc40004800000 */
[----:B------:R-:W-:Y:S02]  /*fbd0*/  FSEL R60, R60, -INF , P2 ;  /* 0xff8000003c3c7808 */ /* 0x000fe40001000000 */
[C---:B------:R-:W-:Y:S02]  /*fbe0*/  ISETP.GE.AND P5, PT, R43.reuse, R244, PT ;  /* 0x000000f42b00720c */ /* 0x040fe40003fa6270 */
[C---:B------:R-:W-:Y:S02]  /*fbf0*/  ISETP.GE.AND P1, PT, R43.reuse, R243, PT ;  /* 0x000000f32b00720c */ /* 0x040fe40003f26270 */
[----:B------:R-:W-:Y:S01]  /*fc00*/  ISETP.GE.AND P2, PT, R43, R242, PT ;  /* 0x000000f22b00720c */ /* 0x000fe20003f46270 */
[----:B------:R-:W-:Y:S01]  /*fc10*/  VIADD R43, R42, 0xfffffed9 ;  /* 0xfffffed92a2b7836 */ /* 0x000fe20000000000 */
[----:B------:R-:W-:Y:S02]  /*fc20*/  FMNMX3.FTZ R14, R14, R29, R27, !PT ;  /* 0x0000001d0e0e7276 */ /* 0x000fe4000781001b */
[----:B------:R-:W-:-:S02]  /*fc30*/  FSEL R63, R63, -INF , P1 ;  /* 0xff8000003f3f7808 */ /* 0x000fc40000800000 */
[----:B------:R-:W-:Y:S02]  /*fc40*/  ISETP.GE.AND P1, PT, R43, R245, PT ;  /* 0x000000f52b00720c */ /* 0x000fe40003f26270 */
[----:B------:R-:W-:Y:S02]  /*fc50*/  FMNMX3.FTZ R14, R14, R20, R25, !PT ;  /* 0x000000140e0e7276 */ /* 0x000fe40007810019 */
[----:B------:R-:W-:Y:S02]  /*fc60*/  FSEL R110, R61, -INF , !P5 ;  /* 0xff8000003d6e7808 */ /* 0x000fe40006800000 */
[----:B------:R-:W-:Y:S02]  /*fc70*/  ISETP.GE.AND P5, PT, R43, R244, PT ;  /* 0x000000f42b00720c */ /* 0x000fe40003fa6270 */
[----:B------:R-:W-:Y:S02]  /*fc80*/  FSEL R13, R13, -INF , P1 ;  /* 0xff8000000d0d7808 */ /* 0x000fe40000800000 */
[----:B------:R-:W-:-:S02]  /*fc90*/  FMNMX3.FTZ R14, R14, R24, R28, !PT ;  /* 0x000000180e0e7276 */ /* 0x000fc4000781001c */
[----:B------:R-:W-:Y:S01]  /*fca0*/  FSEL R62, R62, -INF , P3 ;  /* 0xff8000003e3e7808 */ /* 0x000fe20001800000 */
[----:B------:R-:W-:Y:S01]  /*fcb0*/  IMAD.MOV.U32 R252, RZ, RZ, R45 ;  /* 0x000000fffffc7224 */ /* 0x000fe200078e002d */
[----:B------:R-:W-:Y:S02]  /*fcc0*/  ISETP.GE.AND P3, PT, R44, R245, PT ;  /* 0x000000f52c00720c */ /* 0x000fe40003f66270 */
[----:B------:R-:W-:Y:S02]  /*fcd0*/  FSEL R108, R13, -INF , !P5 ;  /* 0xff8000000d6c7808 */ /* 0x000fe40006800000 */
[----:B------:R-:W-:Y:S02]  /*fce0*/  FMNMX3.FTZ R14, R14, R48, R53, !PT ;  /* 0x000000300e0e7276 */ /* 0x000fe40007810035 */
[----:B------:R-:W-:Y:S01]  /*fcf0*/  FMNMX3.FTZ R13, R0, R4, R6, !PT ;  /* 0x00000004000d7276 */ /* 0x000fe20007810006 */
[----:B------:R-:W-:Y:S01]  /*fd00*/  IMAD.MOV.U32 R217, RZ, RZ, R55 ;  /* 0x000000ffffd97224 */ /* 0x000fe200078e0037 */
[----:B------:R-:W-:Y:S01]  /*fd10*/  FSEL R111, R60, -INF , !P4 ;  /* 0xff8000003c6f7808 */ /* 0x000fe20006000000 */
[----:B------:R-:W-:Y:S01]  /*fd20*/  IMAD.MOV.U32 R218, RZ, RZ, R54 ;  /* 0x000000ffffda7224 */ /* 0x000fe200078e0036 */
[----:B------:R-:W-:-:S02]  /*fd30*/  FSEL R87, R62, -INF , !P6 ;  /* 0xff8000003e577808 */ /* 0x000fc40007000000 */
[----:B------:R-:W-:Y:S01]  /*fd40*/  FSEL R109, R12, -INF , P3 ;  /* 0xff8000000c6d7808 */ /* 0x000fe20001800000 */
[----:B------:R-:W-:Y:S01]  /*fd50*/  VIADD R12, R42, 0xfffffee0 ;  /* 0xfffffee02a0c7836 */ /* 0x000fe20000000000 */
[C---:B------:R-:W-:Y:S02]  /*fd60*/  ISETP.GE.AND P4, PT, R44.reuse, R244, PT ;  /* 0x000000f42c00720c */ /* 0x040fe40003f86270 */
[----:B------:R-:W-:Y:S02]  /*fd70*/  ISETP.GE.AND P6, PT, R44, R242, PT ;  /* 0x000000f22c00720c */ /* 0x000fe40003fc6270 */
[----:B------:R-:W-:Y:S02]  /*fd80*/  FSEL R86, R63, -INF , !P2 ;  /* 0xff8000003f567808 */ /* 0x000fe40005000000 */
[----:B------:R-:W-:Y:S02]  /*fd90*/  FMNMX3.FTZ R14, R14, R52, R252, !PT ;  /* 0x000000340e0e7276 */ /* 0x000fe400078100fc */
[----:B------:R-:W-:-:S02]  /*fda0*/  ISETP.GE.AND P2, PT, R43, R243, PT ;  /* 0x000000f32b00720c */ /* 0x000fc40003f46270 */
[----:B------:R-:W-:Y:S01]  /*fdb0*/  FMNMX3.FTZ R13, R13, R5, R7, !PT ;  /* 0x000000050d0d7276 */ /* 0x000fe20007810007 */
[----:B------:R-:W-:Y:S01]  /*fdc0*/  IMAD.MOV.U32 R215, RZ, RZ, R69 ;  /* 0x000000ffffd77224 */ /* 0x000fe200078e0045 */
[----:B------:R-:W-:Y:S01]  /*fdd0*/  FSEL R109, R109, -INF , !P4 ;  /* 0xff8000006d6d7808 */ /* 0x000fe20006000000 */
[----:B------:R-:W-:Y:S01]  /*fde0*/  IMAD.MOV.U32 R212, RZ, RZ, R68 ;  /* 0x000000ffffd47224 */ /* 0x000fe200078e0044 */
[----:B------:R-:W-:Y:S02]  /*fdf0*/  FSEL R85, R85, -INF , !P6 ;  /* 0xff80000055557808 */ /* 0x000fe40007000000 */
[C---:B------:R-:W-:Y:S02]  /*fe00*/  ISETP.GE.AND P0, PT, R12.reuse, R245, PT ;  /* 0x000000f50c00720c */ /* 0x040fe40003f06270 */
[C---:B------:R-:W-:Y:S02]  /*fe10*/  ISETP.GE.AND P4, PT, R12.reuse, R244, PT ;  /* 0x000000f40c00720c */ /* 0x040fe40003f86270 */
[----:B------:R-:W-:-:S02]  /*fe20*/  ISETP.GE.AND P6, PT, R12, R243, PT ;  /* 0x000000f30c00720c */ /* 0x000fc40003fc6270 */
[----:B------:R-:W-:Y:S01]  /*fe30*/  ISETP.GE.AND P1, PT, R12, R242, PT ;  /* 0x000000f20c00720c */ /* 0x000fe20003f26270 */
[----:B------:R-:W-:Y:S01]  /*fe40*/  VIADD R12, R42, 0xfffffee1 ;  /* 0xfffffee12a0c7836 */ /* 0x000fe20000000000 */
[----:B------:R-:W-:Y:S02]  /*fe50*/  FMNMX3.FTZ R14, R14, R218, R217, !PT ;  /* 0x000000da0e0e7276 */ /* 0x000fe400078100d9 */
[----:B------:R-:W-:Y:S02]  /*fe60*/  ISETP.GE.AND P3, PT, R43, R242, PT ;  /* 0x000000f22b00720c */ /* 0x000fe40003f66270 */
[----:B------:R-:W-:Y:S02]  /*fe70*/  FSEL R15, R15, -INF , P2 ;  /* 0xff8000000f0f7808 */ /* 0x000fe40001000000 */
[----:B------:R-:W-:Y:S01]  /*fe80*/  FMNMX3.FTZ R13, R13, R32, R39, !PT ;  /* 0x000000200d0d7276 */ /* 0x000fe20007810027 */
[----:B------:R-:W-:Y:S01]  /*fe90*/  IMAD.MOV.U32 R177, RZ, RZ, R102 ;  /* 0x000000ffffb17224 */ /* 0x000fe200078e0066 */
[----:B------:R-:W-:Y:S01]  /*fea0*/  FMNMX3.FTZ R14, R14, R212, R215, !PT ;  /* 0x000000d40e0e7276 */ /* 0x000fe200078100d7 */
[----:B------:R-:W-:Y:S01]  /*feb0*/  IMAD.MOV.U32 R246, RZ, RZ, R47 ;  /* 0x000000fffff67224 */ /* 0x000fe200078e002f */
[----:B------:R-:W-:Y:S01]  /*fec0*/  FSEL R84, R15, -INF , !P3 ;  /* 0xff8000000f547808 */ /* 0x000fe20005800000 */
[----:B------:R-:W-:Y:S01]  /*fed0*/  IMAD.MOV.U32 R251, RZ, RZ, R46 ;  /* 0x000000fffffb7224 */ /* 0x000fe200078e002e */
[----:B------:R-:W-:-:S02]  /*fee0*/  FSEL R16, R16, -INF , P0 ;  /* 0xff80000010107808 */ /* 0x000fc40000000000 */
[----:B------:R-:W-:Y:S02]  /*fef0*/  FMNMX3.FTZ R13, R13, R40, R49, !PT ;  /* 0x000000280d0d7276 */ /* 0x000fe40007810031 */
[C---:B------:R-:W-:Y:S02]  /*ff00*/  ISETP.GE.AND P5, PT, R12.reuse, R245, PT ;  /* 0x000000f50c00720c */ /* 0x040fe40003fa6270 */
[C---:B------:R-:W-:Y:S02]  /*ff10*/  ISETP.GE.AND P2, PT, R12.reuse, R244, PT ;  /* 0x000000f40c00720c */ /* 0x040fe40003f46270 */
[C---:B------:R-:W-:Y:S02]  /*ff20*/  ISETP.GE.AND P3, PT, R12.reuse, R243, PT ;  /* 0x000000f30c00720c */ /* 0x040fe40003f66270 */
        /* <DEDUP_REMOVED lines=19> */
[----:B------:R-:W-:Y:S01]  /*10060*/  FMNMX3.FTZ R10, R10, R208, R205, !PT ;  /* 0x000000d00a0a7276 */ /* 0x000fe200078100cd */
[----:B------:R-:W-:Y:S01]  /*10070*/  IMAD.MOV.U32 R206, RZ, RZ, R103 ;  /* 0x000000ffffce7224 */ /* 0x000fe200078e0067 */
        /* <DEDUP_REMOVED lines=112> */
[-C--:B------:R-:W-:Y:S01]  /*10780*/  FFMA.FTZ R67, R4, R74.reuse, -R68 ;  /* 0x0000004a04437223 */ /* 0x080fe20000010844 */
[----:B------:R-:W-:Y:S01]  /*10790*/  FSEL R4, R61, RZ, P1 ;  /* 0x000000ff3d047208 */ /* 0x000fe20000800000 */
[----:B------:R-:W-:Y:S01]  /*107a0*/  IMAD.MOV.U32 R128, RZ, RZ, 0x20 ;  /* 0x00000020ff807424 */ /* 0x000fe200078e00ff */
[----:B------:R-:W-:Y:S02]  /*107b0*/  FSEL R73, R73, RZ, P1 ;  /* 0x000000ff49497208 */ /* 0x000fe40000800000 */
[----:B------:R-:W-:Y:S01]  /*107c0*/  R2P PR, R166, 0x6 ;  /* 0x00000006a6007804 */ /* 0x000fe20000000000 */
[----:B------:R-:W-:Y:S01]  /*107d0*/  FADD.FTZ R4, R36, -R4 ;  /* 0x8000000424047221 */ /* 0x000fe20000010000 */
[----:B------:R-:W-:Y:S01]  /*107e0*/  LOP3.LUT R75, R37, 0x200, R38, 0xf8, !PT ;  /* 0x00000200254b7812 */ /* 0x000fe200078ef826 */
[----:B------:R-:W-:Y:S01]  /*107f0*/  FFMA.FTZ R62, R5, R74, -R68 ;  /* 0x0000004a053e7223 */ /* 0x000fe20000010844 */
[----:B------:R-:W-:Y:S01]  /*10800*/  FSEL R5, R60, RZ, P0 ;  /* 0x000000ff3c057208 */ /* 0x000fe20000000000 */
[----:B------:R-:W-:Y:S01]  /*10810*/  FMUL.FTZ R4, R74, R4 ;  /* 0x000000044a047220 */ /* 0x000fe20000410000 */
[----:B------:R-:W-:Y:S01]  /*10820*/  SEL R128, R128, 0xffffffe0, !P1 ;  /* 0xffffffe080807807 */ /* 0x000fe20004800000 */
[----:B------:R-:W-:-:S02]  /*10830*/  IMAD R75, R75, 0x2, R221 ;  /* 0x000000024b4b7824 */ /* 0x000fc400078e02dd */
[----:B------:R1:W2:Y:S01]  /*10840*/  MUFU.EX2 R126, R4 ;  /* 0x00000004007e7308 */ /* 0x0002a20000000800 */
[----:B------:R-:W-:Y:S01]  /*10850*/  FADD.FTZ R5, R0, -R5 ;  /* 0x8000000500057221 */ /* 0x000fe20000010000 */
[C---:B------:R-:W-:Y:S02]  /*10860*/  IMAD.IADD R0, R75.reuse, 0x1, R128 ;  /* 0x000000014b007824 */ /* 0x040fe400078e0280 */
[-CC-:B------:R-:W-:Y:S01]  /*10870*/  FFMA.FTZ R63, R6, R74.reuse, -R68.reuse ;  /* 0x0000004a063f7223 */ /* 0x180fe20000010844 */
[----:B------:R-:W-:Y:S02]  /*10880*/  VIADD R21, R75, 0xa000 ;  /* 0x0000a0004b157836 */ /* 0x000fe40000000000 */
[-C--:B------:R-:W-:Y:S01]  /*10890*/  FFMA.FTZ R124, R7, R74.reuse, -R68 ;  /* 0x0000004a077c7223 */ /* 0x080fe20000010844 */
[----:B------:R-:W-:Y:S01]  /*108a0*/  FMUL.FTZ R125, R74, R5 ;  /* 0x000000054a7d7220 */ /* 0x000fe20000410000 */
[----:B------:R-:W-:Y:S02]  /*108b0*/  VIADD R127, R75, 0xa040 ;  /* 0x0000a0404b7f7836 */ /* 0x000fe40000000000 */
[----:B------:R-:W-:Y:S01]  /*108c0*/  FFMA.FTZ R131, R24, R74, -R73 ;  /* 0x0000004a18837223 */ /* 0x000fe20000010849 */
[----:B------:R-:W-:-:S02]  /*108d0*/  @P2 VIADD R127, R21, 0xffffffc0 ;  /* 0xffffffc0157f2836 */ /* 0x000fc40000000000 */
[-CC-:B------:R-:W-:Y:S01]  /*108e0*/  FFMA.FTZ R72, R23, R74.reuse, -R73.reuse ;  /* 0x0000004a17487223 */ /* 0x180fe20000010849 */
[-CC-:B------:R-:W-:Y:S01]  /*108f0*/  FFMA.FTZ R71, R22, R74.reuse, -R73.reuse ;  /* 0x0000004a16477223 */ /* 0x180fe20000010849 */
[-CC-:B------:R-:W-:Y:S01]  /*10900*/  FFMA.FTZ R130, R20, R74.reuse, -R73.reuse ;  /* 0x0000004a14827223 */ /* 0x180fe20000010849 */
[-CC-:B------:R-:W-:Y:S01]  /*10910*/  FFMA.FTZ R70, R29, R74.reuse, -R73.reuse ;  /* 0x0000004a1d467223 */ /* 0x180fe20000010849 */
[----:B------:R-:W-:Y:S01]  /*10920*/  FFMA.FTZ R69, R27, R74, -R73 ;  /* 0x0000004a1b457223 */ /* 0x000fe20000010849 */
[----:B------:R-:W-:Y:S04]  /*10930*/  LDSM.16.MT88.4 R16, [R75+0xa000] ;  /* 0x00a000004b10783b */ /* 0x000fe80000004200 */
[----:B-1----:R-:W1:Y:S01]  /*10940*/  LDSM.16.MT88.4 R4, [R0+0xa000] ;  /* 0x00a000000004783b */ /* 0x002e620000004200 */
[----:B------:R-:W-:-:S02]  /*10950*/  IMAD.IADD R128, R128, 0x1, R127 ;  /* 0x0000000180807824 */ /* 0x000fc400078e027f */
[----:B--2---:R-:W-:Y:S01]  /*10960*/  FMUL.FTZ R24, R152, R126 ;  /* 0x0000007e98187220 */ /* 0x004fe20000410000 */
[-CC-:B------:R-:W-:Y:S01]  /*10970*/  FFMA.FTZ R152, R28, R74.reuse, -R73.reuse ;  /* 0x0000004a1c987223 */ /* 0x180fe20000010849 */
[----:B------:R-:W2:Y:S04]  /*10980*/  LDSM.16.MT88.4 R20, [R127] ;  /* 0x000000007f14783b */ /* 0x000ea80000004200 */
[----:B------:R-:W3:Y:S01]  /*10990*/  LDSM.16.MT88.4 R28, [R128] ;  /* 0x00000000801c783b */ /* 0x000ee20000004200 */
        /* <DEDUP_REMOVED lines=8> */
[----:B------:R-:W3:Y:S01]  /*10a20*/  MUFU.EX2 R125, R125 ;  /* 0x0000007d007d7308 */ /* 0x000ee20000000800 */
[----:B------:R-:W-:Y:S01]  /*10a30*/  FFMA.FTZ R129, R25, R74, -R73 ;  /* 0x0000004a19817223 */ /* 0x000fe20000010849 */
[----:B----4-:R-:W-:Y:S01]  /*10a40*/  F2FP.F16.F32.PACK_AB R8, R71, R72 ;  /* 0x000000484708723e */ /* 0x010fe200000000ff */
[----:B------:R-:W-:Y:S01]  /*10a50*/  FMUL.FTZ R25, R153, R126 ;  /* 0x0000007e99197220 */ /* 0x000fe20000410000 */
[----:B-----5:R-:W-:Y:S01]  /*10a60*/  F2FP.F16.F32.PACK_AB R10, R69, R70 ;  /* 0x00000046450a723e */ /* 0x020fe200000000ff */
[-C--:B------:R-:W-:Y:S01]  /*10a70*/  FMUL.FTZ R148, R148, R126.reuse ;  /* 0x0000007e94947220 */ /* 0x080fe20000410000 */
[----:B-1----:R-:W-:Y:S01]  /*10a80*/  F2FP.F16.F32.PACK_AB R9, R63, R67 ;  /* 0x000000433f09723e */ /* 0x002fe200000000ff */
        /* <DEDUP_REMOVED lines=11> */
[-C--:B------:R-:W-:Y:S01]  /*10b40*/  FMUL.FTZ R15, R163, R125.reuse ;  /* 0x0000007da30f7220 */ /* 0x080fe20000410000 */
[----:B------:R-:W-:Y:S01]  /*10b50*/  FMUL.FTZ R33, R145, R126 ;  /* 0x0000007e91217220 */ /* 0x000fe20000410000 */
[-C--:B------:R-:W-:Y:S01]  /*10b60*/  FMUL.FTZ R34, R146, R125.reuse ;  /* 0x0000007d92227220 */ /* 0x080fe20000410000 */
[----:B------:R-:W-:-:S03]  /*10b70*/  FMUL.FTZ R35, R147, R125 ;  /* 0x0000007d93237220 */ /* 0x000fc60000410000 */
[C---:B------:R-:W-:Y:S01]  /*10b80*/  HMMA.16816.F32 R4, R8.reuse, R6, R148 ;  /* 0x000000060804723c */ /* 0x040fe20000001894 */
[----:B------:R1:W-:Y:S01]  /*10b90*/  MUFU.EX2 R148, R32 ;  /* 0x0000002000947308 */ /* 0x0003e20000000800 */
        /* <DEDUP_REMOVED lines=15> */
[----:B-1----:R-:W-:Y:S01]  /*10c90*/  FMUL.FTZ R32, R144, R126 ;  /* 0x0000007e90207220 */ /* 0x002fe20000410000 */
[-CC-:B------:R-:W-:Y:S01]  /*10ca0*/  FFMA.FTZ R144, R39, R74.reuse, -R68.reuse ;  /* 0x0000004a27907223 */ /* 0x180fe20000010844 */
        /* <DEDUP_REMOVED lines=15> */
[----:B------:R-:W4:Y:S08]  /*10da0*/  MUFU.EX2 R144, R144 ;  /* 0x0000009000907308 */ /* 0x000f300000000800 */
[----:B------:R5:W-:Y:S08]  /*10db0*/  MUFU.EX2 R140, R40 ;  /* 0x00000028008c7308 */ /* 0x000bf00000000800 */
[----:B------:R-:W1:Y:S01]  /*10dc0*/  MUFU.EX2 R136, R136 ;  /* 0x0000008800887308 */ /* 0x000e620000000800 */
[-CC-:B------:R-:W-:Y:S01]  /*10dd0*/  FFMA.FTZ R48, R48, R74.reuse, -R73.reuse ;  /* 0x0000004a30307223 */ /* 0x180fe20000010849 */
[----:B-----5:R-:W5:Y:S06]  /*10de0*/  LDSM.16.MT88.4 R40, [R0+0xa800] ;  /* 0x00a800000028783b */ /* 0x020f6c0000004200 */
[----:B------:R2:W-:Y:S01]  /*10df0*/  MUFU.EX2 R133, R48 ;  /* 0x0000003000857308 */ /* 0x0005e20000000800 */
[-CC-:B------:R-:W-:Y:S01]  /*10e00*/  FFMA.FTZ R132, R53, R74.reuse, -R73.reuse ;  /* 0x0000004a35847223 */ /* 0x180fe20000010849 */
[----:B------:R-:W-:Y:S01]  /*10e10*/  FFMA.FTZ R134, R52, R74, -R73 ;  /* 0x0000004a34867223 */ /* 0x000fe20000010849 */
        /* <DEDUP_REMOVED lines=397> */
[----:B--2---:R-:W-:Y:S01]  /*126f0*/  F2FP.F16.F32.PACK_AB R49, R90, R91 ;  /* 0x0000005b5a31723e */ /* 0x004fe200000000ff */
[-C--:B------:R-:W-:Y:S01]  /*12700*/  FFMA.FTZ R72, R105, R74.reuse, -R73 ;  /* 0x0000004a69487223 */ /* 0x080fe20000010849 */
[----:B-----5:R-:W-:Y:S01]  /*12710*/  F2FP.F16.F32.PACK_AB R51, R88, R89 ;  /* 0x000000595833723e */ /* 0x020fe200000000ff */
        /* <DEDUP_REMOVED lines=19> */
[-CC-:B------:R-:W-:Y:S01]  /*12850*/  FFMA.FTZ R81, R81, R74.reuse, -R68.reuse ;  /* 0x0000004a51517223 */ /* 0x180fe20000010844 */
[-C--:B------:R-:W-:Y:S01]  /*12860*/  FFMA.FTZ R80, R80, R74.reuse, -R68 ;  /* 0x0000004a50507223 */ /* 0x080fe20000010844 */
[C---:B------:R-:W-:Y:S01]  /*12870*/  HMMA.16816.F32 R24, R48.reuse, R28, R24 ;  /* 0x0000001c3018723c */ /* 0x040fe20000001818 */
[----:B------:R-:W-:Y:S01]  /*12880*/  FADD.FTZ R187, R187, R163 ;  /* 0x000000a3bbbb7221 */ /* 0x000fe20000010000 */
[----:B------:R-:W-:Y:S01]  /*12890*/  FADD.FTZ R192, R192, R183 ;  /* 0x000000b7c0c07221 */ /* 0x000fe20000010000 */
[----:B------:R-:W-:Y:S01]  /*128a0*/  FFMA.FTZ R84, R104, R74, -R73 ;  /* 0x0000004a68547223 */ /* 0x000fe20000010849 */
[----:B------:R-:W-:Y:S04]  /*128b0*/  LDSM.16.MT88.4 R156, [R75+0x11800] ;  /* 0x011800004b9c783b */ /* 0x000fe80000004200 */
[----:B------:R-:W-:Y:S01]  /*128c0*/  HMMA.16816.F32 R4, R48, R30, R4 ;  /* 0x0000001e3004723c */ /* 0x000fe20000001804 */
[----:B------:R-:W2:Y:S01]  /*128d0*/  LDSM.16.MT88.4 R28, [R75+0x10800] ;  /* 0x010800004b1c783b */ /* 0x000ea20000004200 */
[----:B------:R-:W-:Y:S01]  /*128e0*/  FADD.FTZ R187, R186, R187 ;  /* 0x000000bbbabb7221 */ /* 0x000fe20000010000 */
[----:B------:R-:W-:-:S02]  /*128f0*/  FADD.FTZ R192, R195, R192 ;  /* 0x000000c0c3c07221 */ /* 0x000fc40000010000 */
[----:B------:R-:W-:Y:S01]  /*12900*/  LDSM.16.MT88.4 R148, [R0+0x11800] ;  /* 0x011800000094783b */ /* 0x000fe20000004200 */
        /* <DEDUP_REMOVED lines=162> */
.L_x_7277:
[----:B------:R-:W-:-:S07]  /*13330*/  IADD3 R246, PT, PT, R59, -0x1, RZ ;  /* 0xffffffff3bf67810 */ /* 0x000fce0007ffe0ff */
.L_x_7286:
[----:B------:R-:W-:Y:S05]  /*13340*/  BSYNC B2 ;  /* 0x0000000000027941 */ /* 0x000fea0003800000 */
.L_x_7276:
        /* <DEDUP_REMOVED lines=9> */
.L_x_7294:
        /* <DEDUP_REMOVED lines=78> */
.L_x_7289:
[----:B------:R-:W-:Y:S05]  /*138c0*/  BSYNC.RECONVERGENT B0 ;  /* 0x0000000000007941 */ /* 0x000fea0003800200 */
.L_x_7288:
[----:B------:R-:W2:Y:S01]  /*138d0*/  S2UR UR6, SR_CgaCtaId ;  /* 0x00000000000679c3 */ /* 0x000ea20000008800 */
[----:B------:R-:W-:Y:S01]  /*138e0*/  LOP3.LUT R251, R234, 0x38, R166, 0xf8, !PT ;  /* 0x00000038eafb7812 */ /* 0x000fe200078ef8a6 */
[----:B------:R-:W-:Y:S01]  /*138f0*/  UMOV UR7, 0x400 ;  /* 0x0000040000077882 */ /* 0x000fe20000000000 */
[-C--:B------:R-:W-:Y:S01]  /*13900*/  MOV R18, R231.reuse ;  /* 0x000000e700127202 */ /* 0x080fe20000000f00 */
[----:B------:R-:W-:Y:S01]  /*13910*/  BSSY.RECONVERGENT B1, `(.L_x_7290) ;  /* 0x0000297000017945 */ /* 0x000fe20003800200 */
[--C-:B------:R-:W-:Y:S02]  /*13920*/  LOP3.LUT R251, R251, 0x38, R223.reuse, 0x78, !PT ;  /* 0x00000038fbfb7812 */ /* 0x100fe400078e78df */
[-C--:B------:R-:W-:Y:S02]  /*13930*/  MOV R19, R230.reuse ;  /* 0x000000e600137202 */ /* 0x080fe40000000f00 */
[----:B------:R-:W-:Y:S02]  /*13940*/  LOP3.LUT R251, R251, 0x1e00, R223, 0xf8, !PT ;  /* 0x00001e00fbfb7812 */ /* 0x000fe400078ef8df */
[----:B------:R-:W-:Y:S02]  /*13950*/  IADD3 R12, P0, PT, R238, R231, RZ ;  /* 0x000000e7ee0c7210 */ /* 0x000fe40007f1e0ff */
[----:B------:R-:W-:Y:S02]  /*13960*/  MOV R222, 0x20 ;  /* 0x0000002000de7802 */ /* 0x000fe40000000f00 */
[----:B------:R-:W-:Y:S02]  /*13970*/  IADD3.X R13, PT, PT, R239, R230, RZ, P0, !PT ;  /* 0x000000e6ef0d7210 */ /* 0x000fe400007fe4ff */
[-C--:B------:R-:W-:Y:S02]  /*13980*/  IADD3 R10, P0, PT, R12, R238.reuse, RZ ;  /* 0x000000ee0c0a7210 */ /* 0x080fe40007f1e0ff */
[----:B------:R-:W-:Y:S02]  /*13990*/  LOP3.LUT P1, RZ, R166, 0x4, RZ, 0xc0, !PT ;  /* 0x00000004a6ff7812 */ /* 0x000fe4000782c0ff */
[-C--:B------:R-:W-:Y:S02]  /*139a0*/  IADD3.X R11, PT, PT, R13, R239.reuse, RZ, P0, !PT ;  /* 0x000000ef0d0b7210 */ /* 0x080fe400007fe4ff */
[-C--:B------:R-:W-:Y:S01]  /*139b0*/  IADD3 R8, P0, PT, R10, R238.reuse, RZ ;  /* 0x000000ee0a087210 */ /* 0x080fe20007f1e0ff */
[----:B--2---:R-:W-:Y:S01]  /*139c0*/  ULEA UR6, UR6, UR7, 0x18 ;  /* 0x0000000706067291 */ /* 0x004fe2000f8ec0ff */
[----:B------:R-:W-:Y:S02]  /*139d0*/  LOP3.LUT R223, R223, 0x38, RZ, 0xc0, !PT ;  /* 0x00000038dfdf7812 */ /* 0x000fe400078ec0ff */
[-C--:B------:R-:W-:Y:S02]  /*139e0*/  IADD3.X R9, PT, PT, R11, R239.reuse, RZ, P0, !PT ;  /* 0x000000ef0b097210 */ /* 0x080fe400007fe4ff */
[-C--:B------:R-:W-:Y:S02]  /*139f0*/  IADD3 R6, P0, PT, R8, R238.reuse, RZ ;  /* 0x000000ee08067210 */ /* 0x080fe40007f1e0ff */
[----:B------:R-:W-:Y:S02]  /*13a00*/  MOV R221, UR6 ;  /* 0x0000000600dd7c02 */ /* 0x000fe40008000f00 */
[----:B------:R-:W-:Y:S02]  /*13a10*/  IADD3.X R7, PT, PT, R9, R239, RZ, P0, !PT ;  /* 0x000000ef09077210 */ /* 0x000fe400007fe4ff */
[----:B------:R-:W-:Y:S02]  /*13a20*/  LEA R251, R251, R221, 0x1 ;  /* 0x000000ddfbfb7211 */ /* 0x000fe400078e08ff */
[-C--:B------:R-:W-:Y:S03]  /*13a30*/  IADD3 R4, P0, PT, R6, R238.reuse, RZ ;  /* 0x000000ee06047210 */ /* 0x080fe60007f1e0ff */
[----:B------:R-:W-:Y:S01]  /*13a40*/  @!PT LDS RZ, [RZ] ;  /* 0x00000000fffff984 */ /* 0x000fe20000000800 */
[----:B------:R-:W-:Y:S01]  /*13a50*/  @!PT LDS RZ, [RZ] ;  /* 0x00000000fffff984 */ /* 0x000fe20000000800 */
[----:B------:R-:W-:Y:S01]  /*13a60*/  @!PT LDS RZ, [RZ] ;  /* 0x00000000fffff984 */ /* 0x000fe20000000800 */
        /* <DEDUP_REMOVED lines=9> */
[-C--:B------:R-:W-:Y:S05]  /*13b00*/  IADD3.X R21, PT, PT, R17, R239.reuse, RZ, P0, !PT ;  /* 0x000000ef11157210 */ /* 0x080fea00007fe4ff */
        /* <DEDUP_REMOVED lines=23> */
[----:B------:R-:W-:Y:S04]  /*13c80*/  LOP3.LUT P0, RZ, R166, 0x2, RZ, 0xc0, !PT ;  /* 0x00000002a6ff7812 */ /* 0x000fe8000780c0ff */
[----:B------:R-:W-:Y:S01]  /*13c90*/  SEL R222, R222, 0xffffffe0, !P0 ;  /* 0xffffffe0dede7807 */ /* 0x000fe20004000000 */
[----:B------:R-:W-:Y:S01]  /*13ca0*/  LDGSTS.E.BYPASS.LTC128B.128 [R251+0x10000], desc[UR4][R4.64] ;  /* 0x1000000004fb7fae */ /* 0x000fe2000b981a04 */
[----:B------:R-:W-:Y:S02]  /*13cb0*/  ISETP.GT.AND P0, PT, R246, R227, PT ;  /* 0x000000e3f600720c */ /* 0x000fe40003f04270 */
[-C--:B------:R-:W-:Y:S02]  /*13cc0*/  IADD3 R172, PT, PT, R220, R222.reuse, RZ ;  /* 0x000000dedcac7210 */ /* 0x080fe40007ffe0ff */
[C---:B------:R-:W-:Y:S03]  /*13cd0*/  IADD3 R0, PT, PT, R167.reuse, R222, RZ ;  /* 0x000000dea7007210 */ /* 0x040fe60007ffe0ff */
[----:B------:R3:W-:Y:S08]  /*13ce0*/  LDGSTS.E.BYPASS.LTC128B.128 [R251+0x10800], desc[UR4][R6.64] ;  /* 0x1080000006fb7fae */ /* 0x0007f0000b981a04 */
        /* <DEDUP_REMOVED lines=54> */
[----:B------:R-:W5:Y:S01]  /*14050*/  LDSM.16.M88.4 R216, [R0+0x7000] ;  /* 0x0070000000d8783b */ /* 0x000f620000000200 */
[C---:B------:R-:W-:Y:S07]  /*14060*/  HMMA.16816.F32 R96, R128.reuse, R98, RZ ;  /* 0x000000628060723c */ /* 0x040fee00000018ff */
[----:B------:R-:W5:Y:S01]  /*14070*/  LD.E R252, desc[UR4][R2.64+0x18c] ;  /* 0x00018c0402fc7980 */ /* 0x000f62000c101900 */
        /* <DEDUP_REMOVED lines=20> */
[----:B------:R3:W4:Y:S07]  /*141c0*/  LDSM.16.M88.4 R188, [R0+0x9800] ;  /* 0x0098000000bc783b */ /* 0x00072e0000000200 */
        /* <DEDUP_REMOVED lines=12> */
[C---:B-----5:R-:W-:Y:S01]  /*14290*/  HMMA.16816.F32 R84, R172.reuse, R216, R84 ;  /* 0x000000d8ac54723c */ /* 0x060fe20000001854 */
[----:B------:R-:W-:Y:S04]  /*142a0*/  MOV R216, 0x40 ;  /* 0x0000004000d87802 */ /* 0x000fe80000000f00 */
[----:B------:R-:W-:Y:S03]  /*142b0*/  SEL R216, R216, 0xffffffc0, !P1 ;  /* 0xffffffc0d8d87807 */ /* 0x000fe60004800000 */
[C---:B------:R-:W-:Y:S03]  /*142c0*/  HMMA.16816.F32 R88, R172.reuse, R218, R88 ;  /* 0x000000daac58723c */ /* 0x040fe60000001858 */
[-C--:B------:R-:W-:Y:S02]  /*142d0*/  IADD3 R217, PT, PT, R220, R216.reuse, RZ ;  /* 0x000000d8dcd97210 */ /* 0x080fe40007ffe0ff */
[----:B------:R-:W-:Y:S03]  /*142e0*/  IADD3 R216, PT, PT, R167, R216, RZ ;  /* 0x000000d8a7d87210 */ /* 0x000fe60007ffe0ff */
[----:B------:R-:W-:Y:S01]  /*142f0*/  LDSM.16.M88.4 R192, [R217] ;  /* 0x00000000d9c0783b */ /* 0x000fe20000000200 */
[C---:B-1----:R-:W-:Y:S03]  /*14300*/  HMMA.16816.F32 R92, R172.reuse, R168, R92 ;  /* 0x000000a8ac5c723c */ /* 0x042fe6000000185c */
[C---:B---3--:R-:W-:Y:S04]  /*14310*/  IADD3 R0, PT, PT, R222.reuse, R216, RZ ;  /* 0x000000d8de007210 */ /* 0x048fe80007ffe0ff */
[----:B------:R-:W1:Y:S01]  /*14320*/  LDSM.16.M88.4 R196, [R216+0x2000] ;  /* 0x00200000d8c4783b */ /* 0x000e620000000200 */
[C---:B------:R-:W-:Y:S07]  /*14330*/  HMMA.16816.F32 R96, R172.reuse, R170, R96 ;  /* 0x000000aaac60723c */ /* 0x040fee0000001860 */
[----:B------:R-:W2:Y:S01]  /*14340*/  LDSM.16.M88.4 R200, [R216+0x2800] ;  /* 0x00280000d8c8783b */ /* 0x000ea20000000200 */
[C---:B------:R-:W-:Y:S07]  /*14350*/  HMMA.16816.F32 R100, R172.reuse, R176, R100 ;  /* 0x000000b0ac64723c */ /* 0x040fee0000001864 */
[----:B------:R-:W3:Y:S01]  /*14360*/  LDSM.16.M88.4 R204, [R216+0x3000] ;  /* 0x00300000d8cc783b */ /* 0x000ee20000000200 */
[C---:B------:R-:W-:Y:S07]  /*14370*/  HMMA.16816.F32 R104, R172.reuse, R178, R104 ;  /* 0x000000b2ac68723c */ /* 0x040fee0000001868 */
[----:B------:R-:W5:Y:S01]  /*14380*/  LDSM.16.M88.4 R208, [R216+0x3800] ;  /* 0x00380000d8d0783b */ /* 0x000f620000000200 */
[C---:B------:R-:W-:Y:S07]  /*14390*/  HMMA.16816.F32 R108, R172.reuse, R180, R108 ;  /* 0x000000b4ac6c723c */ /* 0x040fee000000186c */
[----:B------:R-:W5:Y:S01]  /*143a0*/  LDSM.16.M88.4 R212, [R216+0x4000] ;  /* 0x00400000d8d4783b */ /* 0x000f620000000200 */
[C---:B------:R-:W-:Y:S07]  /*143b0*/  HMMA.16816.F32 R112, R172.reuse, R182, R112 ;  /* 0x000000b6ac70723c */ /* 0x040fee0000001870 */
[----:B------:R-:W5:Y:S01]  /*143c0*/  LDSM.16.M88.4 R168, [R216+0x4800] ;  /* 0x00480000d8a8783b */ /* 0x000f620000000200 */
[C---:B----4-:R-:W-:Y:S07]  /*143d0*/  HMMA.16816.F32 R116, R172.reuse, R184, R116 ;  /* 0x000000b8ac74723c */ /* 0x050fee0000001874 */
[----:B------:R-:W4:Y:S01]  /*143e0*/  LDSM.16.M88.4 R176, [R216+0x5000] ;  /* 0x00500000d8b0783b */ /* 0x000f220000000200 */
[C---:B------:R-:W-:Y:S07]  /*143f0*/  HMMA.16816.F32 R120, R172.reuse, R186, R120 ;  /* 0x000000baac78723c */ /* 0x040fee0000001878 */
[----:B------:R-:W-:Y:S01]  /*14400*/  LDSM.16.M88.4 R180, [R216+0x6000] ;  /* 0x00600000d8b4783b */ /* 0x000fe20000000200 */
[C---:B------:R-:W-:Y:S07]  /*14410*/  HMMA.16816.F32 R124, R172.reuse, R188, R124 ;  /* 0x000000bcac7c723c */ /* 0x040fee000000187c */
[----:B------:R-:W-:Y:S01]  /*14420*/  LDSM.16.M88.4 R184, [R216+0x6800] ;  /* 0x00680000d8b8783b */ /* 0x000fe20000000200 */
[----:B------:R-:W-:Y:S07]  /*14430*/  HMMA.16816.F32 R128, R172, R190, R128 ;  /* 0x000000beac80723c */ /* 0x000fee0000001880 */
[----:B------:R-:W4:Y:S01]  /*14440*/  LDSM.16.M88.4 R172, [R216+0x5800] ;  /* 0x00580000d8ac783b */ /* 0x000f220000000200 */
[C---:B-1----:R-:W-:Y:S07]  /*14450*/  HMMA.16816.F32 R4, R192.reuse, R196, R4 ;  /* 0x000000c4c004723c */ /* 0x042fee0000001804 */
[----:B------:R-:W1:Y:S01]  /*14460*/  LDSM.16.M88.4 R188, [R216+0x7000] ;  /* 0x00700000d8bc783b */ /* 0x000e620000000200 */
[C---:B------:R-:W-:Y:S07]  /*14470*/  HMMA.16816.F32 R8, R192.reuse, R198, R8 ;  /* 0x000000c6c008723c */ /* 0x040fee0000001808 */
[----:B------:R-:W-:Y:S01]  /*14480*/  LDSM.16.M88.4 R196, [R216+0x8000] ;  /* 0x00800000d8c4783b */ /* 0x000fe20000000200 */
[C---:B--2---:R-:W-:Y:S08]  /*14490*/  HMMA.16816.F32 R12, R192.reuse, R200, R12 ;  /* 0x000000c8c00c723c */ /* 0x044ff0000000180c */
[C---:B------:R-:W-:Y:S01]  /*144a0*/  HMMA.16816.F32 R16, R192.reuse, R202, R16 ;  /* 0x000000cac010723c */ /* 0x040fe20000001810 */
[----:B------:R-:W-:Y:S07]  /*144b0*/  LDSM.16.M88.4 R200, [R216+0x8800] ;  /* 0x00880000d8c8783b */ /* 0x000fee0000000200 */
[C---:B---3--:R-:W-:Y:S08]  /*144c0*/  HMMA.16816.F32 R20, R192.reuse, R204, R20 ;  /* 0x000000ccc014723c */ /* 0x048ff00000001814 */
[C---:B------:R-:W-:Y:S01]  /*144d0*/  HMMA.16816.F32 R24, R192.reuse, R206, R24 ;  /* 0x000000cec018723c */ /* 0x040fe20000001818 */
[----:B------:R-:W-:Y:S07]  /*144e0*/  LDSM.16.M88.4 R204, [R216+0x9000] ;  /* 0x00900000d8cc783b */ /* 0x000fee0000000200 */
[C---:B-----5:R-:W-:Y:S08]  /*144f0*/  HMMA.16816.F32 R28, R192.reuse, R208, R28 ;  /* 0x000000d0c01c723c */ /* 0x060ff0000000181c */
        /* <DEDUP_REMOVED lines=8> */
[----:B------:R-:W2:Y:S07]  /*14580*/  LDSM.16.M88.4 R168, [R216+0x7800] ;  /* 0x00780000d8a8783b */ /* 0x000eae0000000200 */
[C---:B----4-:R-:W-:Y:S01]  /*14590*/  HMMA.16816.F32 R52, R192.reuse, R176, R52 ;  /* 0x000000b0c034723c */ /* 0x050fe20000001834 */
        /* <DEDUP_REMOVED lines=21> */
[C---:B---3--:R-:W-:Y:S08]  /*146f0*/  HMMA.16816.F32 R4, R212.reuse, R216, R4 ;  /* 0x000000d8d404723c */ /* 0x048ff00000001804 */
        /* <DEDUP_REMOVED lines=127> */
[-C--:B------:R-:W-:Y:S01]  /*14ef0*/  FMUL.FTZ R72, R72, R252.reuse ;  /* 0x000000fc48487220 */ /* 0x080fe20000410000 */
[-C--:B------:R-:W-:Y:S01]  /*14f00*/  FMUL.FTZ R73, R73, R252.reuse ;  /* 0x000000fc49497220 */ /* 0x080fe20000410000 */
[C---:B--2---:R-:W-:Y:S07]  /*14f10*/  HMMA.16816.F32 R76, R212.reuse, R8, R76 ;  /* 0x00000008d44c723c */ /* 0x044fee000000184c */
[----:B------:R-:W-:Y:S01]  /*14f20*/  MUFU.TANH R36, R36 ;  /* 0x0000002400247308 */ /* 0x000fe20000002400 */
[C---:B------:R-:W-:Y:S01]  /*14f30*/  HMMA.16816.F32 R80, R212.reuse, R10, R80 ;  /* 0x0000000ad450723c */ /* 0x040fe20000001850 */
[----:B------:R-:W2:Y:S08]  /*14f40*/  LDSM.16.M88.4 R8, [R0+0x7800] ;  /* 0x007800000008783b */ /* 0x000eb00000000200 */
[----:B------:R-:W-:Y:S01]  /*14f50*/  MUFU.TANH R37, R37 ;  /* 0x0000002500257308 */ /* 0x000fe20000002400 */
[-C--:B---3--:R-:W-:Y:S01]  /*14f60*/  FMUL.FTZ R68, R71, R252.reuse ;  /* 0x000000fc47447220 */ /* 0x088fe20000410000 */
[-C--:B------:R-:W-:Y:S01]  /*14f70*/  FMUL.FTZ R71, R75, R252.reuse ;  /* 0x000000fc4b477220 */ /* 0x080fe20000410000 */
[C---:B-1----:R-:W-:Y:S07]  /*14f80*/  HMMA.16816.F32 R84, R212.reuse, R4, R84 ;  /* 0x00000004d454723c */ /* 0x042fee0000001854 */
        /* <DEDUP_REMOVED lines=74> */
[C---:B--2---:R-:W-:Y:S08]  /*15430*/  HMMA.16816.F32 R124, R212.reuse, R8, R124 ;  /* 0x00000008d47c723c */ /* 0x044ff0000000187c */
[----:B------:R2:W-:Y:S01]  /*15440*/  MUFU.TANH R8, R120 ;  /* 0x0000007800087308 */ /* 0x0005e20000002400 */
[-C--:B------:R-:W-:Y:S01]  /*15450*/  FMUL.FTZ R9, R121, R252.reuse ;  /* 0x000000fc79097220 */ /* 0x080fe20000410000 */
[----:B------:R-:W-:Y:S08]  /*15460*/  HMMA.16816.F32 R128, R212, R10, R128 ;  /* 0x0000000ad480723c */ /* 0x000ff00000001880 */
[----:B------:R-:W-:Y:S01]  /*15470*/  MUFU.TANH R47, R47 ;  /* 0x0000002f002f7308 */ /* 0x000fe20000002400 */
[-C--:B-1----:R-:W-:Y:S01]  /*15480*/  FMUL.FTZ R117, R118, R252.reuse ;  /* 0x000000fc76757220 */ /* 0x082fe20000410000 */
[-C--:B------:R-:W-:Y:S01]  /*15490*/  FMUL.FTZ R118, R119, R252.reuse ;  /* 0x000000fc77767220 */ /* 0x080fe20000410000 */
[-C--:B------:R-:W-:Y:S01]  /*154a0*/  FMUL.FTZ R119, R122, R252.reuse ;  /* 0x000000fc7a777220 */ /* 0x080fe20000410000 */
[-C--:B------:R-:W-:Y:S06]  /*154b0*/  FMUL.FTZ R122, R123, R252.reuse ;  /* 0x000000fc7b7a7220 */ /* 0x080fec0000410000 */
[----:B------:R-:W-:Y:S01]  /*154c0*/  MUFU.TANH R52, R52 ;  /* 0x0000003400347308 */ /* 0x000fe20000002400 */
[-C--:B------:R-:W-:Y:S01]  /*154d0*/  FMUL.FTZ R127, R127, R252.reuse ;  /* 0x000000fc7f7f7220 */ /* 0x080fe20000410000 */
[-C--:B--2---:R-:W-:Y:S01]  /*154e0*/  FMUL.FTZ R120, R124, R252.reuse ;  /* 0x000000fc7c787220 */ /* 0x084fe20000410000 */
        /* <DEDUP_REMOVED lines=8> */
[----:B-1----:R1:W-:Y:S09]  /*15570*/  STL [R1], R0 ;  /* 0x0000000001007387 */ /* 0x0023f20000100800 */
[----:B------:R-:W-:Y:S01]  /*15580*/  MUFU.TANH R50, R50 ;  /* 0x0000003200327308 */ /* 0x000fe20000002400 */
[----:B--2---:R2:W-:Y:S09]  /*15590*/  STL [R1+0x4], R4 ;  /* 0x0000040401007387 */ /* 0x0045f20000100800 */
[----:B------:R-:W-:Y:S10]  /*155a0*/  MUFU.TANH R51, R51 ;  /* 0x0000003300337308 */ /* 0x000ff40000002400 */
[----:B------:R-:W-:Y:S01]  /*155b0*/  MUFU.TANH R56, R56 ;  /* 0x0000003800387308 */ /* 0x000fe20000002400 */
[----:B-1----:R-:W-:Y:S09]  /*155c0*/  FMUL.FTZ R0, R129, R252 ;  /* 0x000000fc81007220 */ /* 0x002ff20000410000 */
[----:B------:R-:W-:Y:S10]  /*155d0*/  MUFU.TANH R57, R57 ;  /* 0x0000003900397308 */ /* 0x000ff40000002400 */
[----:B--2---:R-:W1:Y:S10]  /*155e0*/  MUFU.TANH R4, R131 ;  /* 0x0000008300047308 */ /* 0x004e740000002400 */
        /* <DEDUP_REMOVED lines=84> */
[----:B------:R-:W-:Y:S02]  /*15b30*/  IADD3 R104, PT, PT, R6, -0x100, RZ ;  /* 0xffffff0006687810 */ /* 0x000fe40007ffe0ff */
        /* <DEDUP_REMOVED lines=35> */
[C---:B------:R-:W-:Y:S02]  /*15d70*/  SEL R102, R6.reuse, R102, !P4 ;  /* 0x0000006606667207 */ /* 0x040fe40006000000 */
        /* <DEDUP_REMOVED lines=24> */
.L_x_7293:
[----:B------:R-:W-:Y:S05]  /*15f00*/  BSYNC.RECONVERGENT B0 ;  /* 0x0000000000007941 */ /* 0x000fea0003800200 */
.L_x_7292:
[----:B------:R-:W-:Y:S01]  /*15f10*/  IMAD.MOV.U32 R126, RZ, RZ, R229 ;  /* 0x000000ffff7e7224 */ /* 0x000fe200078e00e5 */
[----:B------:R-:W-:Y:S01]  /*15f20*/  IADD3 R124, P0, PT, R4, R229, RZ ;  /* 0x000000e5047c7210 */ /* 0x000fe20007f1e0ff */
[--C-:B------:R-:W-:Y:S01]  /*15f30*/  IMAD.MOV.U32 R127, RZ, RZ, R228.reuse ;  /* 0x000000ffff7f7224 */ /* 0x100fe200078e00e4 */
[----:B------:R-:W-:Y:S01]  /*15f40*/  SHF.L.U64.HI R6, R224, 0x5, R225 ;  /* 0x00000005e0067819 */ /* 0x000fe200000102e1 */
[----:B------:R-:W-:Y:S01]  /*15f50*/  IMAD.SHL.U32 R234, R166, 0x8, RZ ;  /* 0x00000008a6ea7824 */ /* 0x000fe200078e00ff */
[-C--:B------:R-:W-:Y:S02]  /*15f60*/  IADD3 R114, P3, PT, R124, R4.reuse, RZ ;  /* 0x000000047c727210 */ /* 0x080fe40007f7e0ff */
[----:B------:R-:W-:Y:S01]  /*15f70*/  @!PT LDS RZ, [RZ] ;  /* 0x00000000fffff984 */ /* 0x000fe20000000800 */
[----:B------:R-:W-:Y:S01]  /*15f80*/  @!PT LDS RZ, [RZ] ;  /* 0x00000000fffff984 */ /* 0x000fe20000000800 */
[----:B------:R-:W-:Y:S01]  /*15f90*/  @!PT LDS RZ, [RZ] ;  /* 0x00000000fffff984 */ /* 0x000fe20000000800 */
[----:B------:R1:W-:Y:S01]  /*15fa0*/  LDGSTS.E.BYPASS.LTC128B.128 [R251+0x2000], desc[UR4][R126.64] ;  /* 0x020000007efb7fae */ /* 0x0003e2000b981a04 */
[----:B------:R-:W-:Y:S01]  /*15fb0*/  IMAD.X R125, R6, 0x1, R228, P0 ;  /* 0x00000001067d7824 */ /* 0x000fe200000e06e4 */
[-C--:B------:R-:W-:Y:S02]  /*15fc0*/  IADD3 R112, P0, PT, R114, R4.reuse, RZ ;  /* 0x0000000472707210 */ /* 0x080fe40007f1e0ff */
[----:B------:R-:W-:Y:S01]  /*15fd0*/  LOP3.LUT R234, R234, 0x1c0, RZ, 0xc0, !PT ;  /* 0x000001c0eaea7812 */ /* 0x000fe200078ec0ff */
        /* <DEDUP_REMOVED lines=12> */
[-C--:B---3--:R-:W-:Y:S01]  /*160a0*/  IADD3 R114, P0, PT, R124, R4.reuse, RZ ;  /* 0x000000047c727210 */ /* 0x088fe20007f1e0ff */
[--C-:B------:R-:W-:Y:S03]  /*160b0*/  IMAD.X R125, R127, 0x1, R6.reuse, P3 ;  /* 0x000000017f7d7824 */ /* 0x100fe600018e0606 */
[-C--:B----4-:R-:W-:Y:S01]  /*160c0*/  IADD3 R112, P3, PT, R114, R4.reuse, RZ ;  /* 0x0000000472707210 */ /* 0x090fe20007f7e0ff */
[--C-:B------:R-:W-:Y:S01]  /*160d0*/  IMAD.X R115, R125, 0x1, R6.reuse, P0 ;  /* 0x000000017d737824 */ /* 0x100fe200000e0606 */
[----:B------:R2:W-:Y:S02]  /*160e0*/  LDGSTS.E.BYPASS.LTC128B.128 [R251+0x5000], desc[UR4][R124.64] ;  /* 0x050000007cfb7fae */ /* 0x0005e4000b981a04 */
[----:B-----5:R-:W-:Y:S02]  /*160f0*/  IADD3 R104, P0, PT, R112, R4, RZ ;  /* 0x0000000470687210 */ /* 0x020fe40007f1e0ff */
[----:B------:R3:W-:Y:S01]  /*16100*/  LDGSTS.E.BYPASS.LTC128B.128 [R251+0x5800], desc[UR4][R114.64] ;  /* 0x0580000072fb7fae */ /* 0x0007e2000b981a04 */
[----:B------:R-:W-:Y:S05]  /*16110*/  IADD3.X R113, PT, PT, R115, R6, RZ, P3, !PT ;  /* 0x0000000673717210 */ /* 0x000fea0001ffe4ff */
[----:B------:R4:W-:Y:S01]  /*16120*/  LDGSTS.E.BYPASS.LTC128B.128 [R251+0x6000], desc[UR4][R112.64] ;  /* 0x0600000070fb7fae */ /* 0x0009e2000b981a04 */
[--C-:B------:R-:W-:Y:S05]  /*16130*/  IMAD.X R105, R113, 0x1, R6.reuse, P0 ;  /* 0x0000000171697824 */ /* 0x100fea00000e0606 */
[----:B------:R5:W-:Y:S01]  /*16140*/  LDGSTS.E.BYPASS.LTC128B.128 [R251+0x6800], desc[UR4][R104.64] ;  /* 0x0680000068fb7fae */ /* 0x000be2000b981a04 */
[-C--:B-1----:R-:W-:Y:S05]  /*16150*/  IADD3 R126, P3, PT, R104, R4.reuse, RZ ;  /* 0x00000004687e7210 */ /* 0x082fea0007f7e0ff */
[--C-:B------:R-:W-:Y:S01]  /*16160*/  IMAD.X R127, R105, 0x1, R6.reuse, P3 ;  /* 0x00000001697f7824 */ /* 0x100fe200018e0606 */
[-C--:B--2---:R-:W-:Y:S04]  /*16170*/  IADD3 R124, P0, PT, R126, R4.reuse, RZ ;  /* 0x000000047e7c7210 */ /* 0x084fe80007f1e0ff */
[----:B------:R1:W-:Y:S01]  /*16180*/  LDGSTS.E.BYPASS.LTC128B.128 [R251+0x7000], desc[UR4][R126.64] ;  /* 0x070000007efb7fae */ /* 0x0003e2000b981a04 */
[-C--:B---3--:R-:W-:Y:S01]  /*16190*/  IADD3 R114, P3, PT, R124, R4.reuse, RZ ;  /* 0x000000047c727210 */ /* 0x088fe20007f7e0ff */
[--C-:B------:R-:W-:Y:S04]  /*161a0*/  IMAD.X R125, R127, 0x1, R6.reuse, P0 ;  /* 0x000000017f7d7824 */ /* 0x100fe800000e0606 */
[--C-:B------:R-:W-:Y:S01]  /*161b0*/  IMAD.X R115, R125, 0x1, R6.reuse, P3 ;  /* 0x000000017d737824 */ /* 0x100fe200018e0606 */
[----:B------:R2:W-:Y:S01]  /*161c0*/  LDGSTS.E.BYPASS.LTC128B.128 [R251+0x7800], desc[UR4][R124.64] ;  /* 0x078000007cfb7fae */ /* 0x0005e2000b981a04 */
[----:B----4-:R-:W-:Y:S03]  /*161d0*/  IADD3 R112, P0, PT, R114, R4, RZ ;  /* 0x0000000472707210 */ /* 0x010fe60007f1e0ff */
[----:B------:R2:W-:Y:S01]  /*161e0*/  LDGSTS.E.BYPASS.LTC128B.128 [R251+0x8000], desc[UR4][R114.64] ;  /* 0x0800000072fb7fae */ /* 0x0005e2000b981a04 */
[----:B------:R-:W-:Y:S02]  /*161f0*/  IADD3.X R113, PT, PT, R115, R6, RZ, P0, !PT ;  /* 0x0000000673717210 */ /* 0x000fe400007fe4ff */
[-C--:B-----5:R-:W-:Y:S03]  /*16200*/  IADD3 R104, P3, PT, R112, R4.reuse, RZ ;  /* 0x0000000470687210 */ /* 0x0a0fe60007f7e0ff */
[----:B------:R2:W-:Y:S02]  /*16210*/  LDGSTS.E.BYPASS.LTC128B.128 [R251+0x8800], desc[UR4][R112.64] ;  /* 0x0880000070fb7fae */ /* 0x0005e4000b981a04 */
[--C-:B------:R-:W-:Y:S05]  /*16220*/  IMAD.X R105, R113, 0x1, R6.reuse, P3 ;  /* 0x0000000171697824 */ /* 0x100fea00018e0606 */
[----:B------:R2:W-:Y:S01]  /*16230*/  LDGSTS.E.BYPASS.LTC128B.128 [R251+0x9000], desc[UR4][R104.64] ;  /* 0x0900000068fb7fae */ /* 0x0005e2000b981a04 */
[----:B-1----:R-:W-:Y:S05]  /*16240*/  IADD3 R126, P0, PT, R104, R4, RZ ;  /* 0x00000004687e7210 */ /* 0x002fea0007f1e0ff */
[----:B------:R-:W-:Y:S05]  /*16250*/  IMAD.X R127, R105, 0x1, R6, P0 ;  /* 0x00000001697f7824 */ /* 0x000fea00000e0606 */
[----:B------:R2:W-:Y:S04]  /*16260*/  LDGSTS.E.BYPASS.LTC128B.128 [R251+0x9800], desc[UR4][R126.64] ;  /* 0x098000007efb7fae */ /* 0x0005e8000b981a04 */
[----:B------:R-:W0:Y:S02]  /*16270*/  LDGDEPBAR ;  /* 0x00000000000079af */ /* 0x000e240000000000 */
.L_x_7291:
[----:B------:R-:W-:Y:S05]  /*16280*/  BSYNC.RECONVERGENT B1 ;  /* 0x0000000000017941 */ /* 0x000fea0003800200 */
.L_x_7290:
[----:B------:R-:W-:Y:S01]  /*16290*/  STL [R1+0x34], R235 ;  /* 0x000034eb01007387 */ /* 0x000fe20000100800 */
[----:B------:R-:W-:Y:S03]  /*162a0*/  IMAD.MOV.U32 R166, RZ, RZ, R237 ;  /* 0x000000ffffa67224 */ /* 0x000fe600078e00ed */
[----:B------:R-:W-:Y:S01]  /*162b0*/  STL [R1+0x30], R234 ;  /* 0x000030ea01007387 */ /* 0x000fe20000100800 */
[----:B------:R-:W-:Y:S03]  /*162c0*/  IMAD.SHL.U32 R66, R166, 0x2, RZ ;  /* 0x00000002a6427824 */ /* 0x000fe600078e00ff */
[----:B------:R3:W-:Y:S02]  /*162d0*/  STL [R1+0x2c], R231 ;  /* 0x00002ce701007387 */ /* 0x0007e40000100800 */
[----:B-1----:R-:W-:Y:S02]  /*162e0*/  LOP3.LUT R65, R66, 0x6, RZ, 0xc0, !PT ;  /* 0x0000000642417812 */ /* 0x002fe400078ec0ff */
        /* <DEDUP_REMOVED lines=9> */
[----:B------:R1:W-:Y:S01]  /*16380*/  STL [R1+0x1c], R226 ;  /* 0x00001ce201007387 */ /* 0x0003e20000100800 */
[----:B------:R-:W-:Y:S01]  /*16390*/  FSEL R174, R174, -INF , P4 ;  /* 0xff800000aeae7808 */ /* 0x000fe20002000000 */
        /* <DEDUP_REMOVED lines=17> */
[----:B---3--:R-:W-:Y:S01]  /*164b0*/  IMAD.MOV.U32 R231, RZ, RZ, R196 ;  /* 0x000000ffffe77224 */ /* 0x008fe200078e00c4 */
[----:B------:R-:W-:Y:S01]  /*164c0*/  FSEL R196, R17, -INF , P5 ;  /* 0xff80000011c47808 */ /* 0x000fe20002800000 */
[C---:B--2---:R-:W-:Y:S01]  /*164d0*/  VIADD R125, R4.reuse, 0x20 ;  /* 0x00000020047d7836 */ /* 0x044fe20000000000 */
[----:B------:R-:W-:Y:S01]  /*164e0*/  FSEL R237, R175, -INF , P3 ;  /* 0xff800000afed7808 */ /* 0x000fe20001800000 */
[----:B------:R-:W-:Y:S01]  /*164f0*/  VIADD R131, R4, 0x39 ;  /* 0x0000003904837836 */ /* 0x000fe20000000000 */
[-C--:B------:R-:W-:Y:S01]  /*16500*/  ISETP.GE.AND P3, PT, R202, R245.reuse, PT ;  /* 0x000000f5ca00720c */ /* 0x080fe20003f66270 */
[----:B-1----:R-:W-:Y:S01]  /*16510*/  VIADD R226, R4, 0x38 ;  /* 0x0000003804e27836 */ /* 0x002fe20000000000 */
[----:B------:R-:W-:Y:S01]  /*16520*/  FSEL R170, R170, -INF , P4 ;  /* 0xff800000aaaa7808 */ /* 0x000fe20002000000 */
[C---:B------:R-:W-:Y:S01]  /*16530*/  VIADD R252, R4.reuse, 0x48 ;  /* 0x0000004804fc7836 */ /* 0x040fe20000000000 */
[-C--:B------:R-:W-:Y:S01]  /*16540*/  ISETP.GE.AND P4, PT, R125, R245.reuse, PT ;  /* 0x000000f57d00720c */ /* 0x080fe20003f86270 */
[C---:B------:R-:W-:Y:S01]  /*16550*/  VIADD R123, R4.reuse, 0x21 ;  /* 0x00000021047b7836 */ /* 0x040fe20000000000 */
[----:B------:R-:W-:Y:S01]  /*16560*/  FSEL R230, R171, -INF , P3 ;  /* 0xff800000abe67808 */ /* 0x000fe20001800000 */
[----:B------:R-:W-:Y:S01]  /*16570*/  VIADD R216, R4, 0x49 ;  /* 0x0000004904d87836 */ /* 0x000fe20000000000 */
[----:B------:R-:W-:Y:S01]  /*16580*/  FSEL R125, R20, -INF , P4 ;  /* 0xff800000147d7808 */ /* 0x000fe20002000000 */
[C---:B----4-:R-:W-:Y:S01]  /*16590*/  VIADD R224, R4.reuse, 0x30 ;  /* 0x0000003004e07836 */ /* 0x050fe20000000000 */
[-C--:B------:R-:W-:Y:S01]  /*165a0*/  ISETP.GE.AND P3, PT, R123, R245.reuse, PT ;  /* 0x000000f57b00720c */ /* 0x080fe20003f66270 */
[C---:B------:R-:W-:Y:S02]  /*165b0*/  VIADD R213, R4.reuse, 0x58 ;  /* 0x0000005804d57836 */ /* 0x040fe40000000000 */
        /* <DEDUP_REMOVED lines=44> */
[----:B------:R-:W-:Y:S01]  /*16880*/  IMAD.MOV.U32 R40, RZ, RZ, R123 ;  /* 0x000000ffff287224 */ /* 0x000fe200078e007b */
        /* <DEDUP_REMOVED lines=13> */
[----:B------:R-:W-:Y:S01]  /*16960*/  IMAD.MOV.U32 R36, RZ, RZ, R177 ;  /* 0x000000ffff247224 */ /* 0x000fe200078e00b1 */
[----:B------:R-:W-:Y:S01]  /*16970*/  FSEL R201, R57, -INF , P0 ;  /* 0xff80000039c97808 */ /* 0x000fe20000000000 */
[----:B------:R-:W-:Y:S01]  /*16980*/  IMAD.MOV.U32 R57, RZ, RZ, R196 ;  /* 0x000000ffff397224 */ /* 0x000fe200078e00c4 */
[----:B------:R-:W-:Y:S01]  /*16990*/  FSEL R175, R29, -INF , P3 ;  /* 0xff8000001daf7808 */ /* 0x000fe20001800000 */
[----:B------:R-:W-:Y:S01]  /*169a0*/  IMAD.MOV.U32 R49, RZ, RZ, R36 ;  /* 0x000000ffff317224 */ /* 0x000fe200078e0024 */
[----:B------:R-:W-:Y:S01]  /*169b0*/  FSEL R196, R60, -INF , P6 ;  /* 0xff8000003cc47808 */ /* 0x000fe20003000000 */
[----:B------:R-:W-:Y:S01]  /*169c0*/  IMAD.MOV.U32 R60, RZ, RZ, R195 ;  /* 0x000000ffff3c7224 */ /* 0x000fe200078e00c3 */
[-C--:B------:R-:W-:Y:S01]  /*169d0*/  ISETP.GE.AND P3, PT, R229, R245.reuse, PT ;  /* 0x000000f5e500720c */ /* 0x080fe20003f66270 */
[----:B------:R-:W-:Y:S01]  /*169e0*/  IMAD.MOV.U32 R41, RZ, RZ, R175 ;  /* 0x000000ffff297224 */ /* 0x000fe200078e00af */
[----:B------:R-:W-:Y:S01]  /*169f0*/  FSEL R29, R44, -INF , P4 ;  /* 0xff8000002c1d7808 */ /* 0x000fe20002000000 */
[----:B------:R-:W-:Y:S01]  /*16a00*/  IMAD.MOV.U32 R44, RZ, RZ, R171 ;  /* 0x000000ffff2c7224 */ /* 0x000fe200078e00ab */
[----:B------:R-:W-:Y:S01]  /*16a10*/  FSEL R195, R61, -INF , P5 ;  /* 0xff8000003dc37808 */ /* 0x000fe20002800000 */
[----:B------:R-:W-:Y:S01]  /*16a20*/  IMAD.MOV.U32 R61, RZ, RZ, R230 ;  /* 0x000000ffff3d7224 */ /* 0x000fe200078e00e6 */
[-C--:B------:R-:W-:Y:S01]  /*16a30*/  ISETP.GE.AND P4, PT, R206, R245.reuse, PT ;  /* 0x000000f5ce00720c */ /* 0x080fe20003f86270 */
[----:B------:R-:W-:Y:S01]  /*16a40*/  IMAD.MOV.U32 R230, RZ, RZ, R231 ;  /* 0x000000ffffe67224 */ /* 0x000fe200078e00e7 */
        /* <DEDUP_REMOVED lines=13> */
[C---:B------:R-:W-:Y:S01]  /*16b20*/  VIADD R217, R4.reuse, 0xa0 ;  /* 0x000000a004d97836 */ /* 0x040fe20000000000 */
        /* <DEDUP_REMOVED lines=46> */
[----:B------:R-:W-:Y:S02]  /*16e10*/  FSEL R17, R5, -INF , P5 ;  /* 0xff80000005117808 */ /* 0x000fe40002800000 */
[-C--:B------:R-:W-:Y:S02]  /*16e20*/  ISETP.GE.AND P0, PT, R193, R245.reuse, PT ;  /* 0x000000f5c100720c */ /* 0x080fe40003f06270 */
[-C--:B------:R-:W-:Y:S02]  /*16e30*/  ISETP.GE.AND P3, PT, R212, R245.reuse, PT ;  /* 0x000000f5d400720c */ /* 0x080fe40003f66270 */
[-C--:B------:R-:W-:Y:S02]  /*16e40*/  ISETP.GE.AND P4, PT, R127, R245.reuse, PT ;  /* 0x000000f57f00720c */ /* 0x080fe40003f86270 */
[-C--:B------:R-:W-:Y:S02]  /*16e50*/  ISETP.GE.AND P5, PT, R104, R245.reuse, PT ;  /* 0x000000f56800720c */ /* 0x080fe40003fa6270 */
[----:B------:R-:W-:Y:S02]  /*16e60*/  FSEL R178, R80, -INF , P6 ;  /* 0xff80000050b27808 */ /* 0x000fe40003000000 */
        /* <DEDUP_REMOVED lines=8> */
[-C--:B------:R-:W-:Y:S01]  /*16ef0*/  ISETP.GE.AND P5, PT, R64, R244.reuse, PT ;  /* 0x000000f44000720c */ /* 0x080fe20003fa6270 */
[----:B------:R-:W-:Y:S01]  /*16f00*/  IMAD R64, R246, 0x100, R65 ;  /* 0x00000100f6407824 */ /* 0x000fe200078e0241 */
[----:B------:R-:W-:Y:S01]  /*16f10*/  FSEL R20, R89, -INF , P6 ;  /* 0xff80000059147808 */ /* 0x000fe20003000000 */
[----:B------:R-:W-:Y:S01]  /*16f20*/  IMAD.MOV.U32 R89, RZ, RZ, R45 ;  /* 0x000000ffff597224 */ /* 0x000fe200078e002d */
[----:B------:R-:W-:Y:S01]  /*16f30*/  FSEL R77, R77, -INF , P0 ;  /* 0xff8000004d4d7808 */ /* 0x000fe20000000000 */
[----:B------:R-:W-:Y:S01]  /*16f40*/  IMAD.MOV.U32 R45, RZ, RZ, R41 ;  /* 0x000000ffff2d7224 */ /* 0x000fe200078e0029 */
[-C--:B------:R-:W-:Y:S01]  /*16f50*/  ISETP.GE.AND P6, PT, R114, R245.reuse, PT ;  /* 0x000000f57200720c */ /* 0x080fe20003fc6270 */
[----:B------:R-:W-:Y:S01]  /*16f60*/  VIADD R64, R64, 0x9 ;  /* 0x0000000940407836 */ /* 0x000fe20000000000 */
        /* <DEDUP_REMOVED lines=8> */
[----:B------:R-:W-:Y:S02]  /*16ff0*/  FSEL R73, R120, -INF , P4 ;  /* 0xff80000078497808 */ /* 0x000fe40002000000 */
[-C--:B------:R-:W-:Y:S02]  /*17000*/  ISETP.GE.AND P0, PT, R116, R245.reuse, PT ;  /* 0x000000f57400720c */ /* 0x080fe40003f06270 */
        /* <DEDUP_REMOVED lines=18> */
[----:B------:R-:W-:Y:S02]  /*17130*/  ISETP.GE.AND P0, PT, R6, R245, PT ;  /* 0x000000f50600720c */ /* 0x000fe40003f06270 */
[----:B------:R-:W-:Y:S02]  /*17140*/  FSEL R5, R8, -INF , P6 ;  /* 0xff80000008057808 */ /* 0x000fe40003000000 */
[----:B------:R-:W-:Y:S02]  /*17150*/  FSEL R8, R121, -INF , P0 ;  /* 0xff80000079087808 */ /* 0x000fe40000000000 */
[-C--:B------:R-:W-:Y:S01]  /*17160*/  ISETP.GE.AND P0, PT, R64, R244.reuse, PT ;  /* 0x000000f44000720c */ /* 0x080fe20003f06270 */
[--C-:B------:R-:W-:Y:S01]  /*17170*/  IMAD R64, R246, 0x100, R65.reuse ;  /* 0x00000100f6407824 */ /* 0x100fe200078e0241 */
[-C--:B------:R-:W-:Y:S02]  /*17180*/  ISETP.GE.AND P6, PT, R10, R244.reuse, PT ;  /* 0x000000f40a00720c */ /* 0x080fe40003fc6270 */
[----:B------:R-:W-:Y:S01]  /*17190*/  FSEL R233, R233, -INF , !P5 ;  /* 0xff800000e9e97808 */ /* 0x000fe20006800000 */
[----:B------:R-:W-:Y:S01]  /*171a0*/  VIADD R64, R64, 0x18 ;  /* 0x0000001840407836 */ /* 0x000fe20000000000 */
[----:B------:R-:W-:Y:S02]  /*171b0*/  FSEL R237, R237, -INF , !P6 ;  /* 0xff800000eded7808 */ /* 0x000fe40007000000 */
[----:B------:R-:W-:Y:S02]  /*171c0*/  FSEL R232, R232, -INF , !P4 ;  /* 0xff800000e8e87808 */ /* 0x000fe40006000000 */
[----:B------:R-:W-:Y:S01]  /*171d0*/  ISETP.GE.AND P6, PT, R64, R244, PT ;  /* 0x000000f44000720c */ /* 0x000fe20003fc6270 */
[----:B------:R-:W-:Y:S01]  /*171e0*/  IMAD R64, R246, 0x100, R65 ;  /* 0x00000100f6407824 */ /* 0x000fe200078e0241 */
[----:B------:R-:W-:Y:S02]  /*171f0*/  FMNMX3.FTZ R11, R165, R24, R237, !PT ;  /* 0x00000018a50b7276 */ /* 0x000fe400078100ed */
[----:B------:R-:W-:Y:S01]  /*17200*/  FSEL R92, R89, -INF , !P3 ;  /* 0xff800000595c7808 */ /* 0x000fe20005800000 */
[----:B------:R-:W-:Y:S01]  /*17210*/  VIADD R64, R64, 0x19 ;  /* 0x0000001940407836 */ /* 0x000fe20000000000 */
[----:B------:R-:W-:Y:S02]  /*17220*/  FSEL R89, R61, -INF , !P0 ;  /* 0xff8000003d597808 */ /* 0x000fe40004000000 */
[----:B------:R-:W-:Y:S02]  /*17230*/  FMNMX3.FTZ R11, R11, R233, R232, !PT ;  /* 0x000000e90b0b7276 */ /* 0x000fe400078100e8 */
[----:B------:R-:W-:Y:S01]  /*17240*/  ISETP.GE.AND P5, PT, R64, R244, PT ;  /* 0x000000f44000720c */ /* 0x000fe20003fa6270 */
[----:B------:R-:W-:Y:S01]  /*17250*/  IMAD R64, R246, 0x100, R65 ;  /* 0x00000100f6407824 */ /* 0x000fe200078e0241 */
[----:B------:R-:W-:Y:S02]  /*17260*/  FMNMX3.FTZ R11, R11, R92, R89, !PT ;  /* 0x0000005c0b0b7276 */ /* 0x000fe40007810059 */
[----:B------:R-:W-:Y:S01]  /*17270*/  FSEL R61, R57, -INF , !P5 ;  /* 0xff800000393d7808 */ /* 0x000fe20006800000 */
[----:B------:R-:W-:Y:S01]  /*17280*/  VIADD R64, R64, 0x21 ;  /* 0x0000002140407836 */ /* 0x000fe20000000000 */
[-C--:B------:R-:W-:Y:S02]  /*17290*/  ISETP.GE.AND P4, PT, R84, R244.reuse, PT ;  /* 0x000000f45400720c */ /* 0x080fe40003f86270 */
        /* <DEDUP_REMOVED lines=63> */
[----:B------:R-:W-:Y:S01]  /*17690*/  FSEL R194, R176, -INF , !P6 ;  /* 0xff800000b0c27808 */ /* 0x000fe20007000000 */
[----:B------:R-:W-:Y:S01]  /*176a0*/  IMAD R176, R246, 0x100, R65 ;  /* 0x00000100f6b07824 */ /* 0x000fe200078e0241 */
[----:B------:R-:W-:Y:S02]  /*176b0*/  FMNMX3.FTZ R11, R11, R196, R195, !PT ;  /* 0x000000c40b0b7276 */ /* 0x000fe400078100c3 */
[-C--:B------:R-:W-:Y:S02]  /*176c0*/  ISETP.GE.AND P3, PT, R191, R244.reuse, PT ;  /* 0x000000f4bf00720c */ /* 0x080fe40003f66270 */
[-C--:B------:R-:W-:Y:S02]  /*176d0*/  ISETP.GE.AND P0, PT, R184, R244.reuse, PT ;  /* 0x000000f4b800720c */ /* 0x080fe40003f06270 */
[----:B------:R-:W-:Y:S02]  /*176e0*/  FSEL R188, R179, -INF , !P5 ;  /* 0xff800000b3bc7808 */ /* 0x000fe40006800000 */
        /* <DEDUP_REMOVED lines=25> */
[----:B------:R-:W-:Y:S02]  /*17880*/  FMNMX3.FTZ R11, R11, R21, R171, !PT ;  /* 0x000000150b0b7276 */ /* 0x000fe400078100ab */
[-C--:B------:R-:W-:Y:S02]  /*17890*/  ISETP.GE.AND P3, PT, R130, R244.reuse, PT ;  /* 0x000000f48200720c */ /* 0x080fe40003f66270 */
[-C--:B------:R-:W-:Y:S02]  /*178a0*/  ISETP.GE.AND P0, PT, R129, R244.reuse, PT ;  /* 0x000000f48100720c */ /* 0x080fe40003f06270 */
[----:B------:R-:W-:Y:S02]  /*178b0*/  FSEL R170, R170, -INF , !P5 ;  /* 0xff800000aaaa7808 */ /* 0x000fe40006800000 */
[-C--:B------:R-:W-:Y:S02]  /*178c0*/  ISETP.GE.AND P6, PT, R128, R244.reuse, PT ;  /* 0x000000f48000720c */ /* 0x080fe40003fc6270 */
[----:B------:R-:W-:Y:S02]  /*178d0*/  ISETP.GE.AND P5, PT, R116, R244, PT ;  /* 0x000000f47400720c */ /* 0x000fe40003fa6270 */
[----:B------:R-:W-:Y:S02]  /*178e0*/  FMNMX3.FTZ R11, R11, R170, R20, !PT ;  /* 0x000000aa0b0b7276 */ /* 0x000fe40007810014 */
[----:B------:R-:W-:Y:S02]  /*178f0*/  FSEL R125, R125, -INF , !P3 ;  /* 0xff8000007d7d7808 */ /* 0x000fe40005800000 */
[----:B------:R-:W-:Y:S02]  /*17900*/  FSEL R123, R93, -INF , !P0 ;  /* 0xff8000005d7b7808 */ /* 0x000fe40004000000 */
[-C--:B------:R-:W-:Y:S02]  /*17910*/  ISETP.GE.AND P4, PT, R114, R244.reuse, PT ;  /* 0x000000f47200720c */ /* 0x080fe40003f86270 */
[----:B------:R-:W-:Y:S02]  /*17920*/  FSEL R121, R76, -INF , !P6 ;  /* 0xff8000004c797808 */ /* 0x000fe40007000000 */
[-C--:B------:R-:W-:Y:S02]  /*17930*/  ISETP.GE.AND P3, PT, R111, R244.reuse, PT ;  /* 0x000000f46f00720c */ /* 0x080fe40003f66270 */
[----:B------:R-:W-:Y:S02]  /*17940*/  FSEL R120, R69, -INF , !P5 ;  /* 0xff80000045787808 */ /* 0x000fe40006800000 */
[----:B------:R-:W-:Y:S02]  /*17950*/  FMNMX3.FTZ R11, R11, R125, R123, !PT ;  /* 0x0000007d0b0b7276 */ /* 0x000fe4000781007b */
[----:B------:R-:W-:Y:S02]  /*17960*/  FSEL R106, R37, -INF , !P4 ;  /* 0xff800000256a7808 */ /* 0x000fe40006000000 */
[-C--:B------:R-:W-:Y:S01]  /*17970*/  ISETP.GE.AND P6, PT, R126, R244.reuse, PT ;  /* 0x000000f47e00720c */ /* 0x080fe20003fc6270 */
[----:B------:R-:W3:Y:S01]  /*17980*/  LD.E R37, desc[UR4][R2.64+0xdc] ;  /* 0x0000dc0402257980 */ /* 0x000ee2000c101900 */
        /* <DEDUP_REMOVED lines=17> */
[-C--:B------:R-:W-:Y:S02]  /*17aa0*/  ISETP.GE.AND P4, PT, R6, R244.reuse, PT ;  /* 0x000000f40600720c */ /* 0x080fe40003f86270 */
[-C--:B------:R-:W-:Y:S02]  /*17ab0*/  ISETP.GE.AND P3, PT, R113, R244.reuse, PT ;  /* 0x000000f47100720c */ /* 0x080fe40003f66270 */
[----:B------:R-:W-:Y:S02]  /*17ac0*/  ISETP.GE.AND P0, PT, R112, R244, PT ;  /* 0x000000f47000720c */ /* 0x000fe40003f06270 */
[----:B------:R-:W-:Y:S02]  /*17ad0*/  FSEL R8, R8, -INF , !P4 ;  /* 0xff80000008087808 */ /* 0x000fe40006000000 */
[----:B------:R-:W-:Y:S02]  /*17ae0*/  FSEL R73, R73, -INF , !P6 ;  /* 0xff80000049497808 */ /* 0x000fe40007000000 */
[C---:B------:R-:W-:Y:S02]  /*17af0*/  ISETP.GE.AND P4, PT, R176.reuse, R242, PT ;  /* 0x000000f2b000720c */ /* 0x040fe40003f86270 */
[C---:B------:R-:W-:Y:S01]  /*17b00*/  ISETP.GE.AND P6, PT, R176.reuse, R243, PT ;  /* 0x000000f3b000720c */ /* 0x040fe20003fc6270 */
[----:B------:R-:W-:Y:S01]  /*17b10*/  VIADD R176, R176, 0x9 ;  /* 0x00000009b0b07836 */ /* 0x000fe20000000000 */
[-C--:B------:R-:W-:Y:S02]  /*17b20*/  ISETP.GE.AND P5, PT, R107, R244.reuse, PT ;  /* 0x000000f46b00720c */ /* 0x080fe40003fa6270 */
[----:B------:R-:W-:Y:S02]  /*17b30*/  FSEL R17, R17, -INF , !P3 ;  /* 0xff80000011117808 */ /* 0x000fe40005800000 */
[----:B------:R-:W-:Y:S02]  /*17b40*/  FSEL R16, R16, -INF , !P0 ;  /* 0xff80000010107808 */ /* 0x000fe40004000000 */
[----:B------:R-:W-:Y:S02]  /*17b50*/  FSEL R172, R172, -INF , P6 ;  /* 0xff800000acac7808 */ /* 0x000fe40003000000 */
[----:B------:R-:W-:Y:S02]  /*17b60*/  FSEL R80, R80, -INF , !P5 ;  /* 0xff80000050507808 */ /* 0x000fe40006800000 */
[----:B------:R-:W-:Y:S02]  /*17b70*/  FMNMX3.FTZ R5, R36, R17, R16, !PT ;  /* 0x0000001124057276 */ /* 0x000fe40007810010 */
[-C--:B------:R-:W-:Y:S02]  /*17b80*/  ISETP.GE.AND P3, PT, R104, R244.reuse, PT ;  /* 0x000000f46800720c */ /* 0x080fe40003f66270 */
[-C--:B------:R-:W-:Y:S02]  /*17b90*/  ISETP.GE.AND P5, PT, R7, R244.reuse, PT ;  /* 0x000000f40700720c */ /* 0x080fe40003fa6270 */
[----:B------:R-:W-:Y:S01]  /*17ba0*/  ISETP.GE.AND P6, PT, R176, R243, PT ;  /* 0x000000f3b000720c */ /* 0x000fe20003fc6270 */
[--C-:B------:R-:W-:Y:S01]  /*17bb0*/  IMAD R176, R246, 0x100, R65.reuse ;  /* 0x00000100f6b07824 */ /* 0x100fe200078e0241 */
[----:B------:R-:W-:Y:S02]  /*17bc0*/  ISETP.GE.AND P0, PT, R4, R245, PT ;  /* 0x000000f50400720c */ /* 0x000fe40003f06270 */
[----:B------:R-:W-:Y:S01]  /*17bd0*/  FSEL R9, R9, -INF , !P3 ;  /* 0xff80000009097808 */ /* 0x000fe20005800000 */
[----:B------:R-:W-:Y:S01]  /*17be0*/  VIADD R176, R176, 0x11 ;  /* 0x00000011b0b07836 */ /* 0x000fe20000000000 */
[----:B------:R-:W-:Y:S02]  /*17bf0*/  FMNMX3.FTZ R5, R5, R81, R80, !PT ;  /* 0x0000005105057276 */ /* 0x000fe40007810050 */
[----:B------:R-:W-:Y:S02]  /*17c00*/  FSEL R72, R72, -INF , !P5 ;  /* 0xff80000048487808 */ /* 0x000fe40006800000 */
[----:B------:R-:W-:Y:S02]  /*17c10*/  ISETP.GE.AND P3, PT, R4, R244, PT ;  /* 0x000000f40400720c */ /* 0x000fe40003f66270 */
[----:B------:R-:W-:Y:S02]  /*17c20*/  FSEL R0, R0, -INF , P0 ;  /* 0xff80000000007808 */ /* 0x000fe40000000000 */
[----:B------:R-:W-:Y:S01]  /*17c30*/  ISETP.GE.AND P5, PT, R175, R243, PT ;  /* 0x000000f3af00720c */ /* 0x000fe20003fa6270 */
[----:B------:R-:W-:Y:S01]  /*17c40*/  IMAD R175, R246, 0x100, R65 ;  /* 0x00000100f6af7824 */ /* 0x000fe200078e0241 */
[----:B------:R-:W-:Y:S02]  /*17c50*/  FMNMX3.FTZ R36, R5, R11, R9, !PT ;  /* 0x0000000b05247276 */ /* 0x000fe40007810009 */
[----:B------:R-:W-:Y:S01]  /*17c60*/  FSEL R5, R0, -INF , !P3 ;  /* 0xff80000000057808 */ /* 0x000fe20005800000 */
[----:B------:R-:W-:Y:S01]  /*17c70*/  VIADD R175, R175, 0x10 ;  /* 0x00000010afaf7836 */ /* 0x000fe20000000000 */
[----:B------:R-:W-:Y:S02]  /*17c80*/  FSEL R168, R168, -INF , P5 ;  /* 0xff800000a8a87808 */ /* 0x000fe40002800000 */
        /* <DEDUP_REMOVED lines=12> */
[--C-:B------:R-:W-:Y:S01]  /*17d50*/  IMAD R176, R246, 0x100, R65.reuse ;  /* 0x00000100f6b07824 */ /* 0x100fe200078e0241 */
[-C--:B------:R-:W-:Y:S02]  /*17d60*/  ISETP.GE.AND P5, PT, R84, R243.reuse, PT ;  /* 0x000000f35400720c */ /* 0x080fe40003fa6270 */
[-C--:B------:R-:W-:Y:S01]  /*17d70*/  ISETP.GE.AND P6, PT, R175, R243.reuse, PT ;  /* 0x000000f3af00720c */ /* 0x080fe20003fc6270 */
[----:B------:R-:W-:Y:S01]  /*17d80*/  VIADD R176, R176, 0x21 ;  /* 0x00000021b0b07836 */ /* 0x000fe20000000000 */
[----:B------:R-:W-:Y:S02]  /*17d90*/  FSEL R77, R15, -INF , P3 ;  /* 0xff8000000f4d7808 */ /* 0x000fe40001800000 */
[----:B------:R-:W-:Y:S01]  /*17da0*/  FSEL R84, R14, -INF , P6 ;  /* 0xff8000000e547808 */ /* 0x000fe20003000000 */
[----:B------:R-:W-:Y:S01]  /*17db0*/  IMAD R14, R246, 0x100, R65 ;  /* 0x00000100f60e7824 */ /* 0x000fe200078e0241 */
[----:B------:R-:W-:Y:S02]  /*17dc0*/  FSEL R76, R18, -INF , P5 ;  /* 0xff800000124c7808 */ /* 0x000fe40002800000 */
[-C--:B------:R-:W-:Y:S01]  /*17dd0*/  ISETP.GE.AND P6, PT, R176, R243.reuse, PT ;  /* 0x000000f3b000720c */ /* 0x080fe20003fc6270 */
[----:B------:R-:W4:Y:S01]  /*17de0*/  LDL.LU R18, [R1] ;  /* 0x0000000001127983 */ /* 0x000f220000300800 */
[----:B------:R-:W-:Y:S01]  /*17df0*/  ISETP.GE.AND P3, PT, R167, R243, PT ;  /* 0x000000f3a700720c */ /* 0x000fe20003f66270 */
[----:B------:R-:W-:Y:S01]  /*17e00*/  VIADD R14, R14, 0x8 ;  /* 0x000000080e0e7836 */ /* 0x000fe20000000000 */
[----:B------:R-:W-:Y:S02]  /*17e10*/  FSEL R69, R19, -INF , P6 ;  /* 0xff80000013457808 */ /* 0x000fe40003000000 */
[----:B------:R-:W-:Y:S02]  /*17e20*/  FSEL R19, R22, -INF , P3 ;  /* 0xff80000016137808 */ /* 0x000fe40001800000 */
[----:B------:R-:W2:Y:S01]  /*17e30*/  LDL.LU R22, [R1+0x4] ;  /* 0x0000040001167983 */ /* 0x000ea20000300800 */
[----:B------:R-:W-:Y:S02]  /*17e40*/  FMNMX3.FTZ R36, R36, R73, R72, !PT ;  /* 0x0000004924247276 */ /* 0x000fe40007810048 */
[-C--:B------:R-:W-:Y:S01]  /*17e50*/  ISETP.GE.AND P5, PT, R220, R243.reuse, PT ;  /* 0x000000f3dc00720c */ /* 0x080fe20003fa6270 */
[----:B------:R-:W2:Y:S01]  /*17e60*/  LDL.LU R15, [R1+0x8] ;  /* 0x00000800010f7983 */ /* 0x000ea20000300800 */
[----:B------:R-:W-:Y:S02]  /*17e70*/  FMNMX3.FTZ R36, R36, R8, R5, !PT ;  /* 0x0000000824247276 */ /* 0x000fe40007810005 */
[----:B------:R-:W-:Y:S02]  /*17e80*/  FSEL R23, R23, -INF , P5 ;  /* 0xff80000017177808 */ /* 0x000fe40002800000 */
[-C--:B------:R-:W-:Y:S01]  /*17e90*/  ISETP.GE.AND P5, PT, R226, R243.reuse, PT ;  /* 0x000000f3e200720c */ /* 0x080fe20003fa6270 */
[----:B------:R-:W1:Y:S01]  /*17ea0*/  SHFL.BFLY PT, R0, R36, 0x2, 0x1f ;  /* 0x0c401f0024007f89 */ /* 0x000e6200000e0000 */
[-C--:B------:R-:W-:Y:S02]  /*17eb0*/  ISETP.GE.AND P3, PT, R225, R243.reuse, PT ;  /* 0x000000f3e100720c */ /* 0x080fe40003f66270 */
[----:B------:R-:W-:Y:S01]  /*17ec0*/  FSEL R12, R30, -INF , P5 ;  /* 0xff8000001e0c7808 */ /* 0x000fe20002800000 */
[--C-:B------:R-:W-:Y:S01]  /*17ed0*/  IMAD R30, R246, 0x100, R65.reuse ;  /* 0x00000100f61e7824 */ /* 0x100fe200078e0241 */
[-C--:B------:R-:W-:Y:S02]  /*17ee0*/  ISETP.GE.AND P5, PT, R229, R243.reuse, PT ;  /* 0x000000f3e500720c */ /* 0x080fe40003fa6270 */
[-C--:B------:R-:W-:Y:S01]  /*17ef0*/  ISETP.GE.AND P6, PT, R224, R243.reuse, PT ;  /* 0x000000f3e000720c */ /* 0x080fe20003fc6270 */
[----:B------:R-:W-:Y:S01]  /*17f00*/  VIADD R30, R30, 0x21 ;  /* 0x000000211e1e7836 */ /* 0x000fe20000000000 */
        /* <DEDUP_REMOVED lines=10> */
[-C--:B------:R-:W-:Y:S01]  /*17fb0*/  ISETP.GE.AND P3, PT, R252, R243.reuse, PT ;  /* 0x000000f3fc00720c */ /* 0x080fe20003f66270 */
[----:B------:R-:W-:Y:S01]  /*17fc0*/  VIADD R34, R34, 0x28 ;  /* 0x0000002822227836 */ /* 0x000fe20000000000 */
[-C--:B------:R-:W-:Y:S02]  /*17fd0*/  ISETP.GE.AND P5, PT, R213, R243.reuse, PT ;  /* 0x000000f3d500720c */ /* 0x080fe40003fa6270 */
[----:B------:R-:W-:Y:S02]  /*17fe0*/  FSEL R31, R31, -INF , P6 ;  /* 0xff8000001f1f7808 */ /* 0x000fe40003000000 */
[----:B------:R-:W-:Y:S02]  /*17ff0*/  ISETP.GE.AND P6, PT, R10, R242, PT ;  /* 0x000000f20a00720c */ /* 0x000fe40003fc6270 */
[----:B------:R-:W-:Y:S02]  /*18000*/  FSEL R10, R172, -INF , !P4 ;  /* 0xff800000ac0a7808 */ /* 0x000fe40006000000 */
        /* <DEDUP_REMOVED lines=68> */
[-C--:B------:R-:W-:Y:S01]  /*18450*/  ISETP.GE.AND P4, PT, R130, R243.reuse, PT ;  /* 0x000000f38200720c */ /* 0x080fe20003f86270 */
[----:B---3--:R-:W-:Y:S03]  /*18460*/  FMUL.FTZ R0, R37, R0 ;  /* 0x0000000025007220 */ /* 0x008fe60000410000 */
[----:B------:R-:W-:Y:S02]  /*18470*/  FSEL R90, R90, -INF , P4 ;  /* 0xff8000005a5a7808 */ /* 0x000fe40002000000 */
[-C--:B------:R-:W-:Y:S01]  /*18480*/  ISETP.GE.AND P4, PT, R116, R243.reuse, PT ;  /* 0x000000f37400720c */ /* 0x080fe20003f86270 */
[----:B------:R-:W1:Y:S03]  /*18490*/  MUFU.EX2 R0, R0 ;  /* 0x0000000000007308 */ /* 0x000e660000000800 */
[----:B------:R-:W-:Y:S02]  /*184a0*/  FSEL R46, R95, -INF , P4 ;  /* 0xff8000005f2e7808 */ /* 0x000fe40002000000 */
[----:B------:R-:W-:Y:S02]  /*184b0*/  FSEL R95, R96, -INF , P3 ;  /* 0xff800000605f7808 */ /* 0x000fe40001800000 */
[-C--:B------:R-:W-:Y:S02]  /*184c0*/  ISETP.GE.AND P3, PT, R126, R243.reuse, PT ;  /* 0x000000f37e00720c */ /* 0x080fe40003f66270 */
        /* <DEDUP_REMOVED lines=22> */
[----:B------:R-:W-:Y:S02]  /*18630*/  ISETP.GE.AND P4, PT, R6, R243, PT ;  /* 0x000000f30600720c */ /* 0x000fe40003f86270 */
[----:B----4-:R-:W-:Y:S01]  /*18640*/  FSEL R67, R18, -INF , P5 ;  /* 0xff80000012437808 */ /* 0x010fe20002800000 */
[--C-:B------:R-:W-:Y:S01]  /*18650*/  IMAD R18, R246, 0x100, R65.reuse ;  /* 0x00000100f6127824 */ /* 0x100fe200078e0241 */
[-C--:B------:R-:W-:Y:S01]  /*18660*/  ISETP.GE.AND P5, PT, R14, R242.reuse, PT ;  /* 0x000000f20e00720c */ /* 0x080fe20003fa6270 */
[--C-:B------:R-:W-:Y:S02]  /*18670*/  IMAD R14, R246, 0x100, R65.reuse ;  /* 0x00000100f60e7824 */ /* 0x100fe400078e0241 */
[----:B------:R-:W-:Y:S02]  /*18680*/  VIADD R18, R18, 0x9 ;  /* 0x0000000912127836 */ /* 0x000fe40000000000 */
[----:B------:R-:W-:Y:S01]  /*18690*/  VIADD R14, R14, 0x10 ;  /* 0x000000100e0e7836 */ /* 0x000fe20000000000 */
[----:B--2---:R-:W-:Y:S01]  /*186a0*/  FSEL R96, R22, -INF , P4 ;  /* 0xff80000016607808 */ /* 0x004fe20002000000 */
[--C-:B------:R-:W-:Y:S01]  /*186b0*/  IMAD R22, R246, 0x100, R65.reuse ;  /* 0x00000100f6167824 */ /* 0x100fe200078e0241 */
[-C--:B------:R-:W-:Y:S02]  /*186c0*/  ISETP.GE.AND P4, PT, R18, R242.reuse, PT ;  /* 0x000000f21200720c */ /* 0x080fe40003f86270 */
[----:B------:R-:W-:Y:S01]  /*186d0*/  FSEL R98, R15, -INF , P3 ;  /* 0xff8000000f627808 */ /* 0x000fe20001800000 */
[--C-:B------:R-:W-:Y:S01]  /*186e0*/  IMAD R15, R246, 0x100, R65.reuse ;  /* 0x00000100f60f7824 */ /* 0x100fe200078e0241 */
[-C--:B------:R-:W-:Y:S01]  /*186f0*/  ISETP.GE.AND P3, PT, R14, R242.reuse, PT ;  /* 0x000000f20e00720c */ /* 0x080fe20003f66270 */
[--C-:B------:R-:W-:Y:S01]  /*18700*/  IMAD R14, R246, 0x100, R65.reuse ;  /* 0x00000100f60e7824 */ /* 0x100fe200078e0241 */
[----:B------:R-:W-:Y:S01]  /*18710*/  FSEL R18, R173, -INF , !P6 ;  /* 0xff800000ad127808 */ /* 0x000fe20007000000 */
[----:B------:R-:W-:Y:S02]  /*18720*/  VIADD R15, R15, 0x11 ;  /* 0x000000110f0f7836 */ /* 0x000fe40000000000 */
[----:B------:R-:W-:Y:S02]  /*18730*/  VIADD R14, R14, 0x18 ;  /* 0x000000180e0e7836 */ /* 0x000fe40000000000 */
[----:B------:R-:W-:Y:S01]  /*18740*/  VIADD R22, R22, 0x19 ;  /* 0x0000001916167836 */ /* 0x000fe20000000000 */
        /* <DEDUP_REMOVED lines=15> */
[----:B------:R-:W-:Y:S01]  /*18840*/  ISETP.GE.AND P3, PT, R99, R242, PT ;  /* 0x000000f26300720c */ /* 0x000fe20003f66270 */
[--C-:B------:R-:W-:Y:S01]  /*18850*/  IMAD R99, R246, 0x100, R65.reuse ;  /* 0x00000100f6637824 */ /* 0x100fe200078e0241 */
[----:B------:R-:W-:Y:S01]  /*18860*/  FSEL R118, R69, -INF , !P6 ;  /* 0xff80000045767808 */ /* 0x000fe20007000000 */
[----:B------:R-:W-:Y:S01]  /*18870*/  VIADD R110, R110, 0x31 ;  /* 0x000000316e6e7836 */ /* 0x000fe20000000000 */
[----:B------:R-:W-:Y:S01]  /*18880*/  FSEL R119, R19, -INF , !P5 ;  /* 0xff80000013777808 */ /* 0x000fe20006800000 */
[----:B------:R-:W-:Y:S01]  /*18890*/  VIADD R99, R99, 0x38 ;  /* 0x0000003863637836 */ /* 0x000fe20000000000 */
[----:B------:R-:W-:Y:S01]  /*188a0*/  FSEL R122, R23, -INF , !P4 ;  /* 0xff800000177a7808 */ /* 0x000fe20006000000 */
[----:B------:R-:W-:Y:S01]  /*188b0*/  FMUL.FTZ R69, R37, R36 ;  /* 0x0000002425457220 */ /* 0x000fe20000410000 */
[-C--:B------:R-:W-:Y:S01]  /*188c0*/  ISETP.GE.AND P6, PT, R110, R242.reuse, PT ;  /* 0x000000f26e00720c */ /* 0x080fe20003fc6270 */
[C-C-:B------:R-:W-:Y:S01]  /*188d0*/  IMAD R110, R246.reuse, 0x100, R65.reuse ;  /* 0x00000100f66e7824 */ /* 0x140fe200078e0241 */
[-C--:B------:R-:W-:Y:S01]  /*188e0*/  ISETP.GE.AND P5, PT, R99, R242.reuse, PT ;  /* 0x000000f26300720c */ /* 0x080fe20003fa6270 */
[----:B------:R-:W-:Y:S01]  /*188f0*/  IMAD R99, R246, 0x100, R65 ;  /* 0x00000100f6637824 */ /* 0x000fe200078e0241 */
[----:B------:R-:W-:Y:S01]  /*18900*/  ISETP.GE.AND P4, PT, R131, R242, PT ;  /* 0x000000f28300720c */ /* 0x000fe20003f86270 */
[----:B------:R-:W-:Y:S01]  /*18910*/  VIADD R110, R110, 0x40 ;  /* 0x000000406e6e7836 */ /* 0x000fe20000000000 */
[----:B------:R-:W-:Y:S01]  /*18920*/  FSEL R131, R13, -INF , !P3 ;  /* 0xff8000000d837808 */ /* 0x000fe20005800000 */
[----:B------:R-:W-:Y:S01]  /*18930*/  VIADD R99, R99, 0x41 ;  /* 0x0000004163637836 */ /* 0x000fe20000000000 */
[----:B------:R-:W-:Y:S02]  /*18940*/  FSEL R13, R27, -INF , !P6 ;  /* 0xff8000001b0d7808 */ /* 0x000fe40007000000 */
[----:B------:R-:W-:Y:S02]  /*18950*/  FSEL R27, R12, -INF , !P5 ;  /* 0xff8000000c1b7808 */ /* 0x000fe40006800000 */
[----:B------:R-:W-:Y:S02]  /*18960*/  FMNMX3.FTZ R12, R164, R10, R18, !PT ;  /* 0x0000000aa40c7276 */ /* 0x000fe40007810012 */
[-C--:B------:R-:W-:Y:S02]  /*18970*/  ISETP.GE.AND P3, PT, R110, R242.reuse, PT ;  /* 0x000000f26e00720c */ /* 0x080fe40003f66270 */
[----:B------:R-:W-:Y:S02]  /*18980*/  FMNMX3.FTZ R12, R12, R15, R14, !PT ;  /* 0x0000000f0c0c7276 */ /* 0x000fe4000781000e */
[----:B------:R-:W-:Y:S02]  /*18990*/  ISETP.GE.AND P5, PT, R252, R242, PT ;  /* 0x000000f2fc00720c */ /* 0x000fe40003fa6270 */
[----:B------:R-:W-:Y:S02]  /*189a0*/  FMNMX3.FTZ R12, R12, R22, R26, !PT ;  /* 0x000000160c0c7276 */ /* 0x000fe4000781001a */
[----:B------:R-:W-:Y:S02]  /*189b0*/  ISETP.GE.AND P6, PT, R99, R242, PT ;  /* 0x000000f26300720c */ /* 0x000fe40003fc6270 */
[----:B------:R-:W-:Y:S02]  /*189c0*/  FMNMX3.FTZ R12, R12, R30, R34, !PT ;  /* 0x0000001e0c0c7276 */ /* 0x000fe40007810022 */
[----:B------:R-:W-:Y:S02]  /*189d0*/  FSEL R252, R31, -INF , !P4 ;  /* 0xff8000001ffc7808 */ /* 0x000fe40006000000 */
[----:B------:R-:W-:Y:S02]  /*189e0*/  FMNMX3.FTZ R12, R12, R117, R118, !PT ;  /* 0x000000750c0c7276 */ /* 0x000fe40007810076 */
[-C--:B------:R-:W-:Y:S02]  /*189f0*/  ISETP.GE.AND P4, PT, R216, R242.reuse, PT ;  /* 0x000000f2d800720c */ /* 0x080fe40003f86270 */
[----:B------:R-:W-:Y:S02]  /*18a00*/  FMNMX3.FTZ R12, R12, R119, R122, !PT ;  /* 0x000000770c0c7276 */ /* 0x000fe4000781007a */
[----:B------:R-:W-:Y:S02]  /*18a10*/  FSEL R216, R230, -INF , !P3 ;  /* 0xff800000e6d87808 */ /* 0x000fe40005800000 */
        /* <DEDUP_REMOVED lines=116> */
[----:B------:R-:W-:Y:S02]  /*19160*/  ISETP.GE.AND P4, PT, R4, R242, PT ;  /* 0x000000f20400720c */ /* 0x000fe40003f86270 */
[----:B------:R-:W-:Y:S01]  /*19170*/  FMNMX3.FTZ R4, R12, R75, R74, !PT ;  /* 0x0000004b0c047276 */ /* 0x000fe2000781004a */
[----:B-1----:R-:W-:Y:S01]  /*19180*/  FMUL.FTZ R12, R0, R152 ;  /* 0x00000098000c7220 */ /* 0x002fe20000410000 */
        /* <DEDUP_REMOVED lines=78> */
[----:B------:R-:W-:Y:S01]  /*19670*/  IMAD.MOV.U32 R161, RZ, RZ, R13 ;  /* 0x000000ffffa17224 */ /* 0x000fe200078e000d */
        /* <DEDUP_REMOVED lines=9> */
[C---:B---3--:R-:W-:Y:S01]  /*19710*/  FMUL.FTZ R24, R0.reuse, R140 ;  /* 0x0000008c00187220 */ /* 0x048fe20000410000 */
[C---:B------:R-:W-:Y:S01]  /*19720*/  FMUL.FTZ R25, R0.reuse, R141 ;  /* 0x0000008d00197220 */ /* 0x040fe20000410000 */
[C---:B------:R-:W-:Y:S01]  /*19730*/  FMUL.FTZ R28, R0.reuse, R136 ;  /* 0x00000088001c7220 */ /* 0x040fe20000410000 */
[C---:B------:R-:W-:Y:S01]  /*19740*/  FMUL.FTZ R29, R0.reuse, R137 ;  /* 0x00000089001d7220 */ /* 0x040fe20000410000 */
[C---:B------:R-:W-:Y:S01]  /*19750*/  FMUL.FTZ R32, R0.reuse, R132 ;  /* 0x0000008400207220 */ /* 0x040fe20000410000 */
[C---:B------:R-:W-:Y:S01]  /*19760*/  FMUL.FTZ R33, R0.reuse, R133 ;  /* 0x0000008500217220 */ /* 0x040fe20000410000 */
[----:B----4-:R-:W-:Y:S01]  /*19770*/  FFMA.FTZ R60, R0, R250, R44 ;  /* 0x000000fa003c7223 */ /* 0x010fe2000001002c */
[----:B-1----:R-:W-:Y:S01]  /*19780*/  FMNMX.FTZ R0, R7, R6, !PT ;  /* 0x0000000607007209 */ /* 0x002fe20007810000 */
[----:B------:R-:W-:Y:S01]  /*19790*/  IMAD.SHL.U32 R7, R166, 0x40, RZ ;  /* 0x00000040a6077824 */ /* 0x000fe200078e00ff */
[----:B------:R-:W-:Y:S01]  /*197a0*/  LOP3.LUT R6, R64, 0x8, RZ, 0xc0, !PT ;  /* 0x0000000840067812 */ /* 0x000fe200078ec0ff */
[----:B------:R-:W1:Y:S01]  /*197b0*/  MUFU.EX2 R23, R23 ;  /* 0x0000001700177308 */ /* 0x000e620000000800 */
[----:B------:R-:W-:Y:S01]  /*197c0*/  FSETP.NEU.FTZ.AND P0, PT, R0, -INF , PT ;  /* 0xff8000000000780b */ /* 0x000fe20003f1d000 */
[----:B------:R-:W-:Y:S01]  /*197d0*/  FMUL.FTZ R70, R37, R0 ;  /* 0x0000000025467220 */ /* 0x000fe20000410000 */
[----:B------:R-:W-:Y:S01]  /*197e0*/  LOP3.LUT R6, R6, 0x1c0, R7, 0xf8, !PT ;  /* 0x000001c006067812 */ /* 0x000fe200078ef807 */
[----:B------:R-:W-:Y:S01]  /*197f0*/  IMAD.MOV.U32 R160, RZ, RZ, R27 ;  /* 0x000000ffffa07224 */ /* 0x000fe200078e001b */
[----:B------:R-:W3:Y:S01]  /*19800*/  S2R R237, SR_TID.X ;  /* 0x0000000000ed7919 */ /* 0x000ee20000002100 */
[----:B------:R-:W-:Y:S02]  /*19810*/  MOV R232, 0x1f0 ;  /* 0x000001f000e87802 */ /* 0x000fe40000000f00 */
[----:B------:R-:W-:Y:S02]  /*19820*/  LOP3.LUT R6, R6, R223, RZ, 0x3c, !PT ;  /* 0x000000df06067212 */ /* 0x000fe400078e3cff */
[----:B------:R-:W-:Y:S01]  /*19830*/  MUFU.EX2 R115, R115 ;  /* 0x0000007300737308 */ /* 0x000fe20000000800 */
[----:B------:R-:W-:Y:S01]  /*19840*/  FSEL R70, R70, RZ, P0 ;  /* 0x000000ff46467208 */ /* 0x000fe20000000000 */
[----:B------:R-:W-:Y:S01]  /*19850*/  IMAD.SHL.U32 R223, R166, 0x8, RZ ;  /* 0x00000008a6df7824 */ /* 0x000fe200078e00ff */
[----:B------:R-:W-:Y:S01]  /*19860*/  LOP3.LUT R6, R6, 0x200, R7, 0xf8, !PT ;  /* 0x0000020006067812 */ /* 0x000fe200078ef807 */
[----:B------:R-:W4:Y:S02]  /*19870*/  S2R R233, SR_CTAID.X ;  /* 0x0000000000e97919 */ /* 0x000f240000002500 */
[-CC-:B------:R-:W-:Y:S01]  /*19880*/  FFMA.FTZ R97, R10, R37.reuse, -R70.reuse ;  /* 0x000000250a617223 */ /* 0x180fe20000010846 */
[-CC-:B------:R-:W-:Y:S01]  /*19890*/  FFMA.FTZ R92, R18, R37.reuse, -R70.reuse ;  /* 0x00000025125c7223 */ /* 0x180fe20000010846 */
[----:B------:R-:W-:Y:S01]  /*198a0*/  IMAD R156, R6, 0x2, R221 ;  /* 0x00000002069c7824 */ /* 0x000fe200078e02dd */
[----:B------:R-:W-:Y:S01]  /*198b0*/  FSEL R6, R0, RZ, P0 ;  /* 0x000000ff00067208 */ /* 0x000fe20000000000 */
[-CC-:B------:R-:W-:Y:S01]  /*198c0*/  FFMA.FTZ R90, R15, R37.reuse, -R70.reuse ;  /* 0x000000250f5a7223 */ /* 0x180fe20000010846 */
[-C--:B------:R-:W-:Y:S01]  /*198d0*/  FFMA.FTZ R91, R14, R37.reuse, -R70 ;  /* 0x000000250e5b7223 */ /* 0x080fe20000010846 */
[----:B------:R-:W-:Y:S01]  /*198e0*/  IMAD.IADD R148, R156, 0x1, R222 ;  /* 0x000000019c947824 */ /* 0x000fe200078e02de */
[----:B------:R-:W2:Y:S01]  /*198f0*/  LDSM.16.MT88.4 R48, [R156+0xa000] ;  /* 0x00a000009c30783b */ /* 0x000ea20000004200 */
[----:B------:R-:W-:Y:S01]  /*19900*/  FADD.FTZ R6, -R6, R164 ;  /* 0x000000a406067221 */ /* 0x000fe20000010100 */
[----:B------:R-:W3:Y:S01]  /*19910*/  MUFU.EX2 R89, R19 ;  /* 0x0000001300597308 */ /* 0x000ee20000000800 */
[C---:B------:R-:W-:Y:S01]  /*19920*/  VIADD R10, R156.reuse, 0xa000 ;  /* 0x0000a0009c0a7836 */ /* 0x040fe20000000000 */
[----:B-1----:R-:W-:Y:S01]  /*19930*/  F2FP.F16.F32.PACK_AB R44, R23, R44 ;  /* 0x0000002c172c723e */ /* 0x002fe200000000ff */
[----:B------:R-:W-:Y:S01]  /*19940*/  FMUL.FTZ R6, R37, R6 ;  /* 0x0000000625067220 */ /* 0x000fe20000410000 */
[----:B------:R-:W-:Y:S02]  /*19950*/  VIADD R140, R156, 0xa040 ;  /* 0x0000a0409c8c7836 */ /* 0x000fe40000000000 */
[----:B------:R-:W-:Y:S01]  /*19960*/  FADD.FTZ R60, R23, R60 ;  /* 0x0000003c173c7221 */ /* 0x000fe20000010000 */
[----:B------:R-:W1:Y:S01]  /*19970*/  LDSM.16.MT88.4 R52, [R148+0xa000] ;  /* 0x00a000009434783b */ /* 0x000e620000004200 */
        /* <DEDUP_REMOVED lines=8> */
[----:B------:R-:W-:Y:S02]  /*19a00*/  FFMA.FTZ R107, R34, R37, -R70 ;  /* 0x00000025226b7223 */ /* 0x000fe40000010846 */
[----:B------:R-:W2:Y:S01]  /*19a10*/  MUFU.EX2 R92, R92 ;  /* 0x0000005c005c7308 */ /* 0x000ea20000000800 */
        /* <DEDUP_REMOVED lines=49> */
[----:B------:R-:W-:Y:S04]  /*19d30*/  MUFU.EX2 R149, R149 ;  /* 0x0000009500957308 */ /* 0x000fe80000000800 */
[C---:B------:R-:W-:Y:S01]  /*19d40*/  FMUL.FTZ R22, R40.reuse, R146 ;  /* 0x0000009228167220 */ /* 0x040fe20000410000 */
[C---:B------:R-:W-:Y:S01]  /*19d50*/  FMUL.FTZ R23, R40.reuse, R147 ;  /* 0x0000009328177220 */ /* 0x040fe20000410000 */
        /* <DEDUP_REMOVED lines=9> */
[C---:B-1----:R-:W-:Y:S04]  /*19df0*/  HMMA.16816.F32 R12, R44.reuse, R52, R12 ;  /* 0x000000342c0c723c */ /* 0x042fe8000000180c */
        /* <DEDUP_REMOVED lines=10> */
[--C-:B------:R-:W-:Y:S01]  /*19ea0*/  FFMA.FTZ R158, R200, R37, -R70.reuse ;  /* 0x00000025c89e7223 */ /* 0x100fe20000010846 */
        /* <DEDUP_REMOVED lines=17> */
[C---:B--2---:R-:W-:Y:S04]  /*19fc0*/  HMMA.16816.F32 R28, R44.reuse, R48, R28 ;  /* 0x000000302c1c723c */ /* 0x044fe8000000181c */
[----:B------:R-:W2:Y:S04]  /*19fd0*/  MUFU.EX2 R96, R96 ;  /* 0x0000006000607308 */ /* 0x000ea80000000800 */
[----:B------:R-:W-:Y:S06]  /*19fe0*/  HMMA.16816.F32 R32, R44, R50, R32 ;  /* 0x000000322c20723c */ /* 0x000fec0000001820 */
[----:B------:R-:W1:Y:S01]  /*19ff0*/  MUFU.EX2 R98, R98 ;  /* 0x0000006200627308 */ /* 0x000e620000000800 */
[----:B------:R-:W3:Y:S01]  /*1a000*/  LDSM.16.MT88.4 R48, [R140+0x800] ;  /* 0x000800008c30783b */ /* 0x000ee20000004200 */
[----:B----4-:R-:W-:Y:S08]  /*1a010*/  FADD.FTZ R115, R94, R115 ;  /* 0x000000735e737221 */ /* 0x010ff00000010000 */
[----:B------:R-:W4:Y:S01]  /*1a020*/  MUFU.EX2 R102, R102 ;  /* 0x0000006600667308 */ /* 0x000f220000000800 */
[C---:B--2---:R-:W-:Y:S01]  /*1a030*/  F2FP.F16.F32.PACK_AB R44, R96.reuse, R94 ;  /* 0x0000005e602c723e */ /* 0x044fe200000000ff */
[----:B------:R-:W-:Y:S08]  /*1a040*/  FADD.FTZ R96, R96, R115 ;  /* 0x0000007360607221 */ /* 0x000ff00000010000 */
[----:B------:R-:W2:Y:S01]  /*1a050*/  MUFU.EX2 R105, R105 ;  /* 0x0000006900697308 */ /* 0x000ea20000000800 */
[C---:B-1----:R-:W-:Y:S01]  /*1a060*/  F2FP.F16.F32.PACK_AB R46, R99.reuse, R98 ;  /* 0x00000062632e723e */ /* 0x042fe200000000ff */
[----:B------:R-:W-:Y:S04]  /*1a070*/  FADD.FTZ R96, R98, R96 ;  /* 0x0000006062607221 */ /* 0x000fe80000010000 */
[----:B------:R-:W-:Y:S04]  /*1a080*/  FADD.FTZ R99, R99, R96 ;  /* 0x0000006063637221 */ /* 0x000fe80000010000 */
[----:B------:R-:W1:Y:S01]  /*1a090*/  MUFU.EX2 R104, R104 ;  /* 0x0000006800687308 */ /* 0x000e620000000800 */
[----:B----4-:R-:W-:Y:S09]  /*1a0a0*/  FADD.FTZ R91, R102, R91 ;  /* 0x0000005b665b7221 */ /* 0x010ff20000010000 */
[----:B------:R-:W4:Y:S01]  /*1a0b0*/  MUFU.EX2 R107, R107 ;  /* 0x0000006b006b7308 */ /* 0x000f220000000800 */
[C---:B--2---:R-:W-:Y:S01]  /*1a0c0*/  F2FP.F16.F32.PACK_AB R45, R105.reuse, R102 ;  /* 0x00000066692d723e */ /* 0x044fe200000000ff */
[----:B------:R-:W-:Y:S08]  /*1a0d0*/  FADD.FTZ R105, R105, R91 ;  /* 0x0000005b69697221 */ /* 0x000ff00000010000 */
[----:B------:R-:W-:Y:S01]  /*1a0e0*/  MUFU.EX2 R159, R159 ;  /* 0x0000009f009f7308 */ /* 0x000fe20000000800 */
[----:B-1----:R-:W-:Y:S09]  /*1a0f0*/  FADD.FTZ R105, R104, R105 ;  /* 0x0000006968697221 */ /* 0x002ff20000010000 */
        /* <DEDUP_REMOVED lines=32> */
[----:B------:R-:W4:Y:S01]  /*1a300*/  MUFU.EX2 R119, R119 ;  /* 0x0000007700777308 */ /* 0x000f220000000800 */
[----:B-1----:R-:W-:Y:S09]  /*1a310*/  FADD.FTZ R107, R117, R107 ;  /* 0x0000006b756b7221 */ /* 0x002ff20000010000 */
[----:B------:R-:W1:Y:S01]  /*1a320*/  MUFU.EX2 R122, R122 ;  /* 0x0000007a007a7308 */ /* 0x000e620000000800 */
[C---:B--2---:R-:W-:Y:S01]  /*1a330*/  F2FP.F16.F32.PACK_AB R45, R118.reuse, R117 ;  /* 0x00000075762d723e */ /* 0x044fe200000000ff */
[----:B------:R-:W-:Y:S08]  /*1a340*/  FADD.FTZ R118, R118, R107 ;  /* 0x0000006b76767221 */ /* 0x000ff00000010000 */
[----:B------:R-:W-:Y:S01]  /*1a350*/  MUFU.EX2 R162, R196 ;  /* 0x000000c400a27308 */ /* 0x000fe20000000800 */
[----:B----4-:R-:W-:Y:S09]  /*1a360*/  FADD.FTZ R118, R119, R118 ;  /* 0x0000007677767221 */ /* 0x010ff20000010000 */
[----:B------:R-:W-:Y:S01]  /*1a370*/  MUFU.EX2 R125, R125 ;  /* 0x0000007d007d7308 */ /* 0x000fe20000000800 */
[C---:B-1----:R-:W-:Y:S01]  /*1a380*/  F2FP.F16.F32.PACK_AB R47, R122.reuse, R119 ;  /* 0x000000777a2f723e */ /* 0x042fe200000000ff */
[----:B------:R-:W-:Y:S06]  /*1a390*/  FADD.FTZ R122, R122, R118 ;  /* 0x000000767a7a7221 */ /* 0x000fec0000010000 */
        /* <DEDUP_REMOVED lines=38> */
[----:B------:R-:W-:Y:S04]  /*1a600*/  FADD.FTZ R134, R134, R132 ;  /* 0x0000008486867221 */ /* 0x000fe80000010000 */
[----:B------:R-:W-:Y:S02]  /*1a610*/  FADD.FTZ R134, R139, R134 ;  /* 0x000000868b867221 */ /* 0x000fe40000010000 */
[C---:B------:R-:W-:Y:S02]  /*1a620*/  HMMA.16816.F32 R4, R44.reuse, R52, R4 ;  /* 0x000000342c04723c */ /* 0x040fe40000001804 */
[----:B------:R-:W1:Y:S01]  /*1a630*/  MUFU.EX2 R135, R251 ;  /* 0x000000fb00877308 */ /* 0x000e620000000800 */
[----:B------:R-:W-:Y:S05]  /*1a640*/  FADD.FTZ R134, R141, R134 ;  /* 0x000000868d867221 */ /* 0x000fea0000010000 */
        /* <DEDUP_REMOVED lines=10> */
[----:B------:R-:W3:Y:S01]  /*1a6f0*/  MUFU.EX2 R144, R212 ;  /* 0x000000d400907308 */ /* 0x000ee20000000800 */
[C---:B------:R-:W-:Y:S01]  /*1a700*/  HMMA.16816.F32 R24, R44.reuse, R50, R24 ;  /* 0x000000322c18723c */ /* 0x040fe20000001818 */
[----:B------:R-:W1:Y:S08]  /*1a710*/  LDSM.16.MT88.4 R48, [R140+0x2000] ;  /* 0x002000008c30783b */ /* 0x000e700000004200 */
[----:B------:R-:W1:Y:S01]  /*1a720*/  MUFU.EX2 R145, R211 ;  /* 0x000000d300917308 */ /* 0x000e620000000800 */
[C---:B------:R-:W-:Y:S09]  /*1a730*/  HMMA.16816.F32 R28, R44.reuse, R60, R28 ;  /* 0x0000003c2c1c723c */ /* 0x040ff2000000181c */
[----:B------:R-:W-:Y:S01]  /*1a740*/  MUFU.EX2 R147, R210 ;  /* 0x000000d200937308 */ /* 0x000fe20000000800 */
[----:B------:R-:W-:Y:S01]  /*1a750*/  HMMA.16816.F32 R32, R44, R62, R32 ;  /* 0x0000003e2c20723c */ /* 0x000fe20000001820 */
[----:B------:R-:W1:Y:S08]  /*1a760*/  LDSM.16.MT88.4 R60, [R222+0x2000] ;  /* 0x00200000de3c783b */ /* 0x000e700000004200 */
[----:B------:R-:W1:Y:S01]  /*1a770*/  MUFU.EX2 R146, R209 ;  /* 0x000000d100927308 */ /* 0x000e620000000800 */
[----:B------:R-:W-:Y:S02]  /*1a780*/  F2FP.F16.F32.PACK_AB R45, R141, R139 ;  /* 0x0000008b8d2d723e */ /* 0x000fe400000000ff */
[----:B------:R-:W-:Y:S01]  /*1a790*/  F2FP.F16.F32.PACK_AB R47, R142, R143 ;  /* 0x0000008f8e2f723e */ /* 0x000fe200000000ff */
[----:B------:R-:W-:Y:S01]  /*1a7a0*/  FADD.FTZ R143, R143, R134 ;  /* 0x000000868f8f7221 */ /* 0x000fe20000010000 */
[C---:B----4-:R-:W-:Y:S01]  /*1a7b0*/  F2FP.F16.F32.PACK_AB R44, R136.reuse, R135 ;  /* 0x00000087882c723e */ /* 0x050fe200000000ff */
[----:B------:R-:W-:Y:S01]  /*1a7c0*/  FADD.FTZ R136, R136, R127 ;  /* 0x0000007f88887221 */ /* 0x000fe20000010000 */
[C---:B--2---:R-:W-:Y:S01]  /*1a7d0*/  F2FP.F16.F32.PACK_AB R46, R137.reuse, R138 ;  /* 0x0000008a892e723e */ /* 0x044fe200000000ff */
[----:B------:R-:W-:Y:S02]  /*1a7e0*/  FADD.FTZ R143, R142, R143 ;  /* 0x0000008f8e8f7221 */ /* 0x000fe40000010000 */
[----:B------:R-:W2:Y:S01]  /*1a7f0*/  MUFU.EX2 R153, R204 ;  /* 0x000000cc00997308 */ /* 0x000ea20000000800 */
[----:B------:R-:W-:Y:S03]  /*1a800*/  FADD.FTZ R136, R138, R136 ;  /* 0x000000888a887221 */ /* 0x000fe60000010000 */
[C---:B------:R-:W-:Y:S06]  /*1a810*/  HMMA.16816.F32 R4, R44.reuse, R52, R4 ;  /* 0x000000342c04723c */ /* 0x040fec0000001804 */
[----:B------:R-:W4:Y:S01]  /*1a820*/  MUFU.EX2 R154, R203 ;  /* 0x000000cb009a7308 */ /* 0x000f220000000800 */
[----:B------:R-:W-:Y:S01]  /*1a830*/  FADD.FTZ R137, R137, R136 ;  /* 0x0000008889897221 */ /* 0x000fe20000010000 */
[C---:B------:R-:W-:Y:S01]  /*1a840*/  HMMA.16816.F32 R8, R44.reuse, R54, R8 ;  /* 0x000000362c08723c */ /* 0x040fe20000001808 */
[----:B------:R-:W2:Y:S07]  /*1a850*/  LDSM.16.MT88.4 R52, [R156+0xc800] ;  /* 0x00c800009c34783b */ /* 0x000eae0000004200 */
[----:B------:R4:W2:Y:S01]  /*1a860*/  MUFU.EX2 R163, R195 ;  /* 0x000000c300a37308 */ /* 0x0008a20000000800 */
[----:B---3--:R-:W-:Y:S01]  /*1a870*/  FADD.FTZ R137, R144, R137 ;  /* 0x0000008990897221 */ /* 0x008fe20000010000 */
[C---:B-1----:R-:W-:Y:S08]  /*1a880*/  HMMA.16816.F32 R12, R44.reuse, R56, R12 ;  /* 0x000000382c0c723c */ /* 0x042ff0000000180c */
[----:B------:R-:W-:Y:S01]  /*1a890*/  MUFU.EX2 R189, R189 ;  /* 0x000000bd00bd7308 */ /* 0x000fe20000000800 */
[C---:B------:R-:W-:Y:S01]  /*1a8a0*/  HMMA.16816.F32 R16, R44.reuse, R58, R16 ;  /* 0x0000003a2c10723c */ /* 0x040fe20000001810 */
[----:B------:R-:W1:Y:S08]  /*1a8b0*/  LDSM.16.MT88.4 R56, [R148+0xc800] ;  /* 0x00c800009438783b */ /* 0x000e700000004200 */
[----:B------:R3:W1:Y:S01]  /*1a8c0*/  MUFU.EX2 R164, R194 ;  /* 0x000000c200a47308 */ /* 0x0006620000000800 */
[-CC-:B----4-:R-:W-:Y:S01]  /*1a8d0*/  FFMA.FTZ R195, R42, R37.reuse, -R70.reuse ;  /* 0x000000252ac37223 */ /* 0x190fe20000010846 */
[C---:B------:R-:W-:Y:S08]  /*1a8e0*/  HMMA.16816.F32 R20, R44.reuse, R48, R20 ;  /* 0x000000302c14723c */ /* 0x040ff00000001814 */
[----:B------:R-:W-:Y:S01]  /*1a8f0*/  MUFU.EX2 R190, R190 ;  /* 0x000000be00be7308 */ /* 0x000fe20000000800 */
[C---:B------:R-:W-:Y:S01]  /*1a900*/  HMMA.16816.F32 R24, R44.reuse, R50, R24 ;  /* 0x000000322c18723c */ /* 0x040fe20000001818 */
[----:B------:R-:W4:Y:S08]  /*1a910*/  LDSM.16.MT88.4 R48, [R140+0x2800] ;  /* 0x002800008c30783b */ /* 0x000f300000004200 */
[----:B------:R-:W4:Y:S01]  /*1a920*/  MUFU.EX2 R193, R193 ;  /* 0x000000c100c17308 */ /* 0x000f220000000800 */
[-CC-:B---3--:R-:W-:Y:S01]  /*1a930*/  FFMA.FTZ R194, R93, R37.reuse, -R70.reuse ;  /* 0x000000255dc27223 */ /* 0x188fe20000010846 */
[----:B------:R-:W-:Y:S01]  /*1a940*/  FFMA.FTZ R93, R43, R37, -R70 ;  /* 0x000000252b5d7223 */ /* 0x000fe20000010846 */
[C---:B------:R-:W-:Y:S07]  /*1a950*/  HMMA.16816.F32 R28, R44.reuse, R60, R28 ;  /* 0x0000003c2c1c723c */ /* 0x040fee000000181c */
[----:B------:R-:W-:Y:S01]  /*1a960*/  MUFU.EX2 R192, R192 ;  /* 0x000000c000c07308 */ /* 0x000fe20000000800 */
[----:B------:R-:W-:Y:S01]  /*1a970*/  HMMA.16816.F32 R32, R44, R62, R32 ;  /* 0x0000003e2c20723c */ /* 0x000fe20000001820 */
[----:B------:R-:W3:Y:S02]  /*1a980*/  LDSM.16.MT88.4 R60, [R222+0x2800] ;  /* 0x00280000de3c783b */ /* 0x000ee40000004200 */
[----:B------:R-:W-:Y:S01]  /*1a990*/  F2FP.F16.F32.PACK_AB R45, R150, R149 ;  /* 0x00000095962d723e */ /* 0x000fe200000000ff */
[----:B------:R-:W-:Y:S01]  /*1a9a0*/  FADD.FTZ R149, R149, R143 ;  /* 0x0000008f95957221 */ /* 0x000fe20000010000 */
[C---:B------:R-:W-:Y:S04]  /*1a9b0*/  F2FP.F16.F32.PACK_AB R44, R145.reuse, R144 ;  /* 0x00000090912c723e */ /* 0x040fe800000000ff */
[----:B------:R-:W3:Y:S01]  /*1a9c0*/  MUFU.EX2 R191, R191 ;  /* 0x000000bf00bf7308 */ /* 0x000ee20000000800 */
[----:B------:R-:W-:Y:S01]  /*1a9d0*/  F2FP.F16.F32.PACK_AB R46, R146, R147 ;  /* 0x00000093922e723e */ /* 0x000fe200000000ff */
[----:B------:R-:W-:Y:S01]  /*1a9e0*/  FADD.FTZ R149, R150, R149 ;  /* 0x0000009596957221 */ /* 0x000fe20000010000 */
[C---:B------:R-:W-:Y:S01]  /*1a9f0*/  F2FP.F16.F32.PACK_AB R47, R152.reuse, R151 ;  /* 0x00000097982f723e */ /* 0x040fe200000000ff */
[----:B------:R-:W-:Y:S02]  /*1aa00*/  FADD.FTZ R145, R145, R137 ;  /* 0x0000008991917221 */ /* 0x000fe40000010000 */
[----:B------:R-:W-:Y:S04]  /*1aa10*/  FADD.FTZ R151, R151, R149 ;  /* 0x0000009597977221 */ /* 0x000fe80000010000 */
        /* <DEDUP_REMOVED lines=30> */
[----:B------:R-:W-:Y:S01]  /*1ac00*/  FADD.FTZ R158, R159, R158 ;  /* 0x0000009e9f9e7221 */ /* 0x000fe20000010000 */
[----:B------:R-:W-:Y:S01]  /*1ac10*/  MUFU.EX2 R180, R180 ;  /* 0x000000b400b47308 */ /* 0x000fe20000000800 */
[----:B------:R-:W-:Y:S02]  /*1ac20*/  FADD.FTZ R154, R157, R154 ;  /* 0x0000009a9d9a7221 */ /* 0x000fe40000010000 */
[----:B------:R-:W-:Y:S02]  /*1ac30*/  FADD.FTZ R160, R160, R158 ;  /* 0x0000009ea0a07221 */ /* 0x000fe40000010000 */
[C---:B--2---:R-:W-:Y:S03]  /*1ac40*/  HMMA.16816.F32 R4, R44.reuse, R52, R4 ;  /* 0x000000342c04723c */ /* 0x044fe60000001804 */
[----:B------:R-:W-:Y:S02]  /*1ac50*/  FADD.FTZ R160, R161, R160 ;  /* 0x000000a0a1a07221 */ /* 0x000fe40000010000 */
[----:B------:R-:W-:Y:S01]  /*1ac60*/  MUFU.EX2 R179, R179 ;  /* 0x000000b300b37308 */ /* 0x000fe20000000800 */
[----:B------:R-:W-:Y:S02]  /*1ac70*/  FADD.FTZ R155, R155, R154 ;  /* 0x0000009a9b9b7221 */ /* 0x000fe40000010000 */
[C---:B------:R-:W-:Y:S01]  /*1ac80*/  HMMA.16816.F32 R8, R44.reuse, R54, R8 ;  /* 0x000000362c08723c */ /* 0x040fe20000001808 */
[----:B------:R-:W2:Y:S02]  /*1ac90*/  LDSM.16.MT88.4 R52, [R156+0xd800] ;  /* 0x00d800009c34783b */ /* 0x000ea40000004200 */
[----:B------:R-:W-:Y:S04]  /*1aca0*/  FADD.FTZ R155, R162, R155 ;  /* 0x0000009ba29b7221 */ /* 0x000fe80000010000 */
        /* <DEDUP_REMOVED lines=15> */
[C---:B------:R-:W-:Y:S06]  /*1ada0*/  F2FP.F16.F32.PACK_AB R44, R163.reuse, R162 ;  /* 0x000000a2a32c723e */ /* 0x040fec00000000ff */
[----:B------:R-:W-:Y:S01]  /*1adb0*/  MUFU.EX2 R172, R172 ;  /* 0x000000ac00ac7308 */ /* 0x000fe20000000800 */
[----:B------:R-:W-:Y:S01]  /*1adc0*/  F2FP.F16.F32.PACK_AB R46, R164, R189 ;  /* 0x000000bda42e723e */ /* 0x000fe200000000ff */
[----:B------:R-:W-:Y:S01]  /*1add0*/  FADD.FTZ R163, R163, R155 ;  /* 0x0000009ba3a37221 */ /* 0x000fe20000010000 */
[----:B------:R-:W-:Y:S01]  /*1ade0*/  F2FP.F16.F32.PACK_AB R45, R193, R190 ;  /* 0x000000bec12d723e */ /* 0x000fe200000000ff */
[----:B------:R-:W-:Y:S01]  /*1adf0*/  FADD.FTZ R190, R190, R160 ;  /* 0x000000a0bebe7221 */ /* 0x000fe20000010000 */
[----:B------:R-:W-:Y:S01]  /*1ae00*/  F2FP.F16.F32.PACK_AB R47, R191, R192 ;  /* 0x000000c0bf2f723e */ /* 0x000fe200000000ff */
[----:B------:R-:W-:Y:S04]  /*1ae10*/  FADD.FTZ R163, R189, R163 ;  /* 0x000000a3bda37221 */ /* 0x000fe80000010000 */
[----:B------:R-:W-:Y:S01]  /*1ae20*/  MUFU.EX2 R171, R171 ;  /* 0x000000ab00ab7308 */ /* 0x000fe20000000800 */
[----:B------:R-:W-:Y:S01]  /*1ae30*/  FADD.FTZ R190, R193, R190 ;  /* 0x000000bec1be7221 */ /* 0x000fe20000010000 */
[----:B------:R-:W-:Y:S01]  /*1ae40*/  FADD.FTZ R164, R164, R163 ;  /* 0x000000a3a4a47221 */ /* 0x000fe20000010000 */
[C---:B--2---:R-:W-:Y:S03]  /*1ae50*/  HMMA.16816.F32 R4, R44.reuse, R52, R4 ;  /* 0x000000342c04723c */ /* 0x044fe60000001804 */
[----:B------:R-:W-:Y:S04]  /*1ae60*/  FADD.FTZ R192, R192, R190 ;  /* 0x000000bec0c07221 */ /* 0x000fe80000010000 */
[----:B------:R-:W-:Y:S01]  /*1ae70*/  MUFU.EX2 R170, R170 ;  /* 0x000000aa00aa7308 */ /* 0x000fe20000000800 */
[----:B------:R-:W-:Y:S01]  /*1ae80*/  FADD.FTZ R164, R188, R164 ;  /* 0x000000a4bca47221 */ /* 0x000fe20000010000 */
[----:B------:R-:W-:Y:S01]  /*1ae90*/  FADD.FTZ R192, R191, R192 ;  /* 0x000000c0bfc07221 */ /* 0x000fe20000010000 */
[C---:B------:R-:W-:Y:S01]  /*1aea0*/  HMMA.16816.F32 R8, R44.reuse, R54, R8 ;  /* 0x000000362c08723c */ /* 0x040fe20000001808 */
[----:B------:R-:W2:Y:S02]  /*1aeb0*/  LDSM.16.MT88.4 R52, [R156+0xe000] ;  /* 0x00e000009c34783b */ /* 0x000ea40000004200 */
[C---:B------:R-:W-:Y:S04]  /*1aec0*/  FADD.FTZ R164, R187.reuse, R164 ;  /* 0x000000a4bba47221 */ /* 0x040fe80000010000 */
        /* <DEDUP_REMOVED lines=15> */
[----:B------:R-:W-:Y:S06]  /*1afc0*/  F2FP.F16.F32.PACK_AB R44, R187, R188 ;  /* 0x000000bcbb2c723e */ /* 0x000fec00000000ff */
[----:B------:R-:W1:Y:S01]  /*1afd0*/  MUFU.EX2 R103, R103 ;  /* 0x0000006700677308 */ /* 0x000e620000000800 */
[----:B------:R-:W-:Y:S01]  /*1afe0*/  F2FP.F16.F32.PACK_AB R46, R185, R186 ;  /* 0x000000bab92e723e */ /* 0x000fe200000000ff */
[----:B------:R-:W-:Y:S01]  /*1aff0*/  FADD.FTZ R186, R186, R164 ;  /* 0x000000a4baba7221 */ /* 0x000fe20000010000 */
[----:B------:R-:W-:Y:S01]  /*1b000*/  F2FP.F16.F32.PACK_AB R45, R183, R184 ;  /* 0x000000b8b72d723e */ /* 0x000fe200000000ff */
[----:B------:R-:W-:Y:S01]  /*1b010*/  FADD.FTZ R184, R184, R192 ;  /* 0x000000c0b8b87221 */ /* 0x000fe20000010000 */
[----:B------:R-:W-:Y:S01]  /*1b020*/  F2FP.F16.F32.PACK_AB R47, R181, R182 ;  /* 0x000000b6b52f723e */ /* 0x000fe200000000ff */
[----:B------:R-:W-:Y:S01]  /*1b030*/  FADD.FTZ R186, R185, R186 ;  /* 0x000000bab9ba7221 */ /* 0x000fe20000010000 */
[----:B------:R-:W-:Y:S03]  /*1b040*/  IMAD.MOV.U32 R164, RZ, RZ, R0 ;  /* 0x000000ffffa47224 */ /* 0x000fe600078e0000 */
[----:B------:R-:W-:Y:S01]  /*1b050*/  MUFU.EX2 R101, R101 ;  /* 0x0000006500657308 */ /* 0x000fe20000000800 */
[----:B------:R-:W-:Y:S01]  /*1b060*/  FADD.FTZ R184, R183, R184 ;  /* 0x000000b8b7b87221 */ /* 0x000fe20000010000 */
[C---:B--2---:R-:W-:Y:S03]  /*1b070*/  HMMA.16816.F32 R4, R44.reuse, R52, R4 ;  /* 0x000000342c04723c */ /* 0x044fe60000001804 */
[----:B------:R-:W-:Y:S05]  /*1b080*/  FADD.FTZ R182, R182, R184 ;  /* 0x000000b8b6b67221 */ /* 0x000fea0000010000 */
[----:B------:R-:W2:Y:S01]  /*1b090*/  MUFU.EX2 R100, R100 ;  /* 0x0000006400647308 */ /* 0x000ea20000000800 */
[----:B-1----:R-:W-:Y:S01]  /*1b0a0*/  F2FP.F16.F32.PACK_AB R40, R103, R106 ;  /* 0x0000006a6728723e */ /* 0x002fe200000000ff */
[----:B------:R-:W-:Y:S01]  /*1b0b0*/  FADD.FTZ R182, R181, R182 ;  /* 0x000000b6b5b67221 */ /* 0x000fe20000010000 */
[C---:B------:R-:W-:Y:S01]  /*1b0c0*/  HMMA.16816.F32 R8, R44.reuse, R54, R8 ;  /* 0x000000362c08723c */ /* 0x040fe20000001808 */
[----:B------:R-:W1:Y:S06]  /*1b0d0*/  LDSM.16.MT88.4 R52, [R156+0xe800] ;  /* 0x00e800009c34783b */ /* 0x000e6c0000004200 */
        /* <DEDUP_REMOVED lines=17> */
[----:B------:R-:W-:Y:S05]  /*1b1f0*/  F2FP.F16.F32.PACK_AB R44, R179, R180 ;  /* 0x000000b4b32c723e */ /* 0x000fea00000000ff */
        /* <DEDUP_REMOVED lines=10> */
[C---:B-1----:R-:W-:Y:S03]  /*1b2a0*/  HMMA.16816.F32 R4, R44.reuse, R52, R4 ;  /* 0x000000342c04723c */ /* 0x042fe60000001804 */
[----:B------:R-:W-:Y:S04]  /*1b2b0*/  FADD.FTZ R174, R174, R176 ;  /* 0x000000b0aeae7221 */ /* 0x000fe80000010000 */
[----:B------:R-:W-:Y:S01]  /*1b2c0*/  MUFU.EX2 R80, R80 ;  /* 0x0000005000507308 */ /* 0x000fe20000000800 */
[----:B------:R-:W-:Y:S01]  /*1b2d0*/  FADD.FTZ R178, R177, R178 ;  /* 0x000000b2b1b27221 */ /* 0x000fe20000010000 */
[----:B------:R-:W-:Y:S01]  /*1b2e0*/  FADD.FTZ R174, R173, R174 ;  /* 0x000000aeadae7221 */ /* 0x000fe20000010000 */
[C---:B------:R-:W-:Y:S01]  /*1b2f0*/  HMMA.16816.F32 R8, R44.reuse, R54, R8 ;  /* 0x000000362c08723c */ /* 0x040fe20000001808 */
[----:B------:R-:W1:Y:S02]  /*1b300*/  LDSM.16.MT88.4 R52, [R156+0xf000] ;  /* 0x00f000009c34783b */ /* 0x000e640000004200 */
[----:B------:R-:W-:Y:S04]  /*1b310*/  FADD.FTZ R178, R172, R178 ;  /* 0x000000b2acb27221 */ /* 0x000fe80000010000 */
[----:B------:R-:W-:Y:S01]  /*1b320*/  MUFU.EX2 R79, R79 ;  /* 0x0000004f004f7308 */ /* 0x000fe20000000800 */
[----:B------:R-:W-:Y:S01]  /*1b330*/  FADD.FTZ R174, R168, R174 ;  /* 0x000000aea8ae7221 */ /* 0x000fe20000010000 */
[----:B------:R-:W-:Y:S01]  /*1b340*/  FADD.FTZ R178, R171, R178 ;  /* 0x000000b2abb27221 */ /* 0x000fe20000010000 */
[C---:B--2---:R-:W-:Y:S03]  /*1b350*/  HMMA.16816.F32 R12, R44.reuse, R56, R12 ;  /* 0x000000382c0c723c */ /* 0x044fe6000000180c */
[----:B------:R-:W-:Y:S04]  /*1b360*/  FADD.FTZ R174, R165, R174 ;  /* 0x000000aea5ae7221 */ /* 0x000fe80000010000 */
        /* <DEDUP_REMOVED lines=13> */
[----:B------:R-:W-:Y:S06]  /*1b440*/  F2FP.F16.F32.PACK_AB R44, R171, R172 ;  /* 0x000000acab2c723e */ /* 0x000fec00000000ff */
[----:B------:R-:W2:Y:S01]  /*1b450*/  MUFU.EX2 R69, R69 ;  /* 0x0000004500457308 */ /* 0x000ea20000000800 */
[----:B------:R-:W-:Y:S01]  /*1b460*/  F2FP.F16.F32.PACK_AB R46, R169, R170 ;  /* 0x000000aaa92e723e */ /* 0x000fe200000000ff */
[----:B------:R-:W-:Y:S01]  /*1b470*/  FADD.FTZ R170, R170, R178 ;  /* 0x000000b2aaaa7221 */ /* 0x000fe20000010000 */
[----:B------:R-:W-:Y:S01]  /*1b480*/  F2FP.F16.F32.PACK_AB R45, R165, R168 ;  /* 0x000000a8a52d723e */ /* 0x000fe200000000ff */
[----:B------:R-:W-:Y:S01]  /*1b490*/  IMAD.MOV.U32 R165, RZ, RZ, R36 ;  /* 0x000000ffffa57224 */ /* 0x000fe200078e0024 */
[----:B------:R-:W-:Y:S01]  /*1b4a0*/  F2FP.F16.F32.PACK_AB R47, R129, R130 ;  /* 0x00000082812f723e */ /* 0x000fe200000000ff */
[----:B------:R-:W-:Y:S01]  /*1b4b0*/  FADD.FTZ R130, R130, R174 ;  /* 0x000000ae82827221 */ /* 0x000fe20000010000 */
[----:B-1----:R-:W-:Y:S03]  /*1b4c0*/  F2FP.F16.F32.PACK_AB R132, R72, R73 ;  /* 0x000000494884723e */ /* 0x002fe600000000ff */
[----:B------:R-:W-:Y:S01]  /*1b4d0*/  MUFU.EX2 R39, R39 ;  /* 0x0000002700277308 */ /* 0x000fe20000000800 */
[----:B------:R-:W-:Y:S01]  /*1b4e0*/  FADD.FTZ R170, R169, R170 ;  /* 0x000000aaa9aa7221 */ /* 0x000fe20000010000 */
[----:B------:R-:W-:Y:S01]  /*1b4f0*/  FADD.FTZ R130, R129, R130 ;  /* 0x0000008281827221 */ /* 0x000fe20000010000 */
[C---:B------:R-:W-:Y:S03]  /*1b500*/  HMMA.16816.F32 R4, R44.reuse, R52, R4 ;  /* 0x000000342c04723c */ /* 0x040fe60000001804 */
[----:B------:R-:W-:Y:S01]  /*1b510*/  FADD.FTZ R170, R125, R170 ;  /* 0x000000aa7daa7221 */ /* 0x000fe20000010000 */
[----:B------:R-:W-:Y:S01]  /*1b520*/  FADD.FTZ R130, R116, R130 ;  /* 0x0000008274827221 */ /* 0x000fe20000010000 */
[----:B--2---:R-:W-:Y:S02]  /*1b530*/  F2FP.F16.F32.PACK_AB R134, R69, R71 ;  /* 0x000000474586723e */ /* 0x004fe400000000ff */
[C---:B------:R-:W-:Y:S01]  /*1b540*/  FADD.FTZ R170, R123.reuse, R170 ;  /* 0x000000aa7baa7221 */ /* 0x040fe20000010000 */
[C---:B------:R-:W-:Y:S01]  /*1b550*/  HMMA.16816.F32 R8, R44.reuse, R54, R8 ;  /* 0x000000362c08723c */ /* 0x040fe20000001808 */
[----:B------:R-:W1:Y:S07]  /*1b560*/  LDSM.16.MT88.4 R52, [R156+0xf800] ;  /* 0x00f800009c34783b */ /* 0x000e6e0000004200 */
        /* <DEDUP_REMOVED lines=39> */
[----:B------:R-:W-:Y:S01]  /*1b7e0*/  FFMA.FTZ R63, R75, R37, -R70 ;  /* 0x000000254b3f7223 */ /* 0x000fe20000010846 */
        /* <DEDUP_REMOVED lines=33> */
[C---:B--2---:R-:W-:Y:S02]  /*1ba00*/  F2FP.F16.F32.PACK_AB R43, R59.reuse, R58 ;  /* 0x0000003a3b2b723e */ /* 0x044fe400000000ff */
        /* <DEDUP_REMOVED lines=66> */
.L_x_7287:
        /* <DEDUP_REMOVED lines=13> */
.L_x_7302:
[----:B----4-:R-:W-:Y:S01]  /*1bf00*/  FADD.FTZ R6, R247, R6 ;  /* 0x00000006f7067221 */ /* 0x010fe20000010000 */
[----:B------:R-:W2:Y:S01]  /*1bf10*/  MUFU.RCP R11, R7 ;  /* 0x00000007000b7308 */ /* 0x000ea20000001000 */
[C---:B------:R-:W-:Y:S01]  /*1bf20*/  SHF.L.U32 R8, R166.reuse, 0x4, RZ ;  /* 0x00000004a6087819 */ /* 0x040fe200000006ff */
[----:B------:R-:W-:Y:S01]  /*1bf30*/  BAR.SYNC.DEFER_BLOCKING 0x0 ;  /* 0x0000000000007b1d */ /* 0x000fe20000010000 */
[----:B------:R-:W-:Y:S02]  /*1bf40*/  FSETP.NE.FTZ.AND P1, PT, R7, RZ, PT ;  /* 0x000000ff0700720b */ /* 0x000fe40003f35000 */
[----:B------:R-:W-:Y:S02]  /*1bf50*/  SHF.L.U32 R10, R166, 0x5, RZ ;  /* 0x00000005a60a7819 */ /* 0x000fe400000006ff */
[----:B------:R-:W-:Y:S01]  /*1bf60*/  LOP3.LUT R9, R8, 0x1c0, RZ, 0xc0, !PT ;  /* 0x000001c008097812 */ /* 0x000fe200078ec0ff */
[----:B------:R-:W4:Y:S01]  /*1bf70*/  MUFU.RCP R12, R6 ;  /* 0x00000006000c7308 */ /* 0x000f220000001000 */
[----:B------:R-:W-:-:S02]  /*1bf80*/  FSETP.NE.FTZ.AND P0, PT, R6, RZ, PT ;  /* 0x000000ff0600720b */ /* 0x000fc40003f15000 */
[----:B------:R-:W-:Y:S02]  /*1bf90*/  LOP3.LUT R10, R65, 0x7c00, R10, 0xf8, !PT ;  /* 0x00007c00410a7812 */ /* 0x000fe400078ef80a */
[----:B------:R-:W-:Y:S02]  /*1bfa0*/  LOP3.LUT R66, R9, 0x38, R66, 0xf8, !PT ;  /* 0x0000003809427812 */ /* 0x000fe400078ef842 */
[----:B------:R-:W-:Y:S02]  /*1bfb0*/  R2P PR, R166, 0x1c ;  /* 0x0000001ca6007804 */ /* 0x000fe40000000000 */
[----:B------:R-:W-:Y:S02]  /*1bfc0*/  LOP3.LUT R10, R10, R66, RZ, 0xfc, !PT ;  /* 0x000000420a0a7212 */ /* 0x000fe400078efcff */
[----:B--2---:R-:W-:Y:S02]  /*1bfd0*/  FSEL R11, R11, 1, P1 ;  /* 0x3f8000000b0b7808 */ /* 0x004fe40000800000 */
[----:B------:R-:W-:-:S02]  /*1bfe0*/  LEA R10, R10, R221, 0x2 ;  /* 0x000000dd0a0a7211 */ /* 0x000fc400078e10ff */
[----:B------:R-:W-:Y:S01]  /*1bff0*/  SEL R5, R5, 0xffffffe0, !P2 ;  /* 0xffffffe005057807 */ /* 0x000fe20005000000 */
        /* <DEDUP_REMOVED lines=35> */
[----:B------:R-:W-:Y:S01]  /*1c230*/  @P4 VIADD R12, R10, 0xffffff80 ;  /* 0xffffff800a0c4836 */ /* 0x000fe20000000000 */
[----:B------:R-:W-:Y:S01]  /*1c240*/  IADD3 R11, PT, PT, R9, R10, RZ ;  /* 0x0000000a090b7210 */ /* 0x000fe20007ffe0ff */
[C---:B------:R-:W-:Y:S01]  /*1c250*/  IMAD.IADD R4, R5.reuse, 0x1, R10 ;  /* 0x0000000105047824 */ /* 0x040fe200078e020a */
[----:B------:R-:W-:Y:S02]  /*1c260*/  STS.64 [R10], R160 ;  /* 0x000000a00a007388 */ /* 0x000fe40000000a00 */
[----:B------:R-:W-:-:S02]  /*1c270*/  IADD3 R13, PT, PT, R5, R11, RZ ;  /* 0x0000000b050d7210 */ /* 0x000fc40007ffe0ff */
        /* <DEDUP_REMOVED lines=15> */
[----:B------:R2:W-:Y:S04]  /*1c370*/  STS.64 [R9+0x800], R138 ;  /* 0x0008008a09007388 */ /* 0x0005e80000000a00 */
[----:B------:R-:W-:Y:S04]  /*1c380*/  STS.64 [R5], R132 ;  /* 0x0000008405007388 */ /* 0x000fe80000000a00 */
[----:B------:R4:W-:Y:S04]  /*1c390*/  STS.64 [R5+0x800], R134 ;  /* 0x0008008605007388 */ /* 0x0009e80000000a00 */
[----:B------:R-:W3:Y:S04]  /*1c3a0*/  LD.E R32, desc[UR4][R2.64+0xcc] ;  /* 0x0000cc0402207980 */ /* 0x000ee8000c101900 */
[----:B------:R-:W3:Y:S01]  /*1c3b0*/  LD.E.64 R38, desc[UR4][R2.64+0x78] ;  /* 0x0000780402267980 */ /* 0x000ee2000c101b00 */
[----:B------:R-:W1:Y:S03]  /*1c3c0*/  @P1 MUFU.LG2 R33, R7 ;  /* 0x0000000700211308 */ /* 0x000e660000000c00 */
[----:B------:R-:W5:Y:S04]  /*1c3d0*/  LD.E.64 R40, desc[UR4][R2.64+0xa8] ;  /* 0x0000a80402287980 */ /* 0x000f68000c101b00 */
[----:B--2---:R-:W2:Y:S04]  /*1c3e0*/  LD.E R9, desc[UR4][R2.64+0x60] ;  /* 0x0000600402097980 */ /* 0x004ea8000c101900 */
[----:B----4-:R4:W3:Y:S01]  /*1c3f0*/  LD.E.64 R4, desc[UR4][R2.64+0xb0] ;  /* 0x0000b00402047980 */ /* 0x0108e2000c101b00 */
[----:B------:R-:W4:Y:S01]  /*1c400*/  @P0 MUFU.LG2 R35, R6 ;  /* 0x0000000600230308 */ /* 0x000f220000000c00 */
[----:B------:R-:W-:-:S02]  /*1c410*/  LOP3.LUT R34, R8, 0x10, RZ, 0xc0, !PT ;  /* 0x0000001008227812 */ /* 0x000fc400078ec0ff */
[----:B------:R-:W-:Y:S01]  /*1c420*/  SHF.L.U32 R42, R233, 0x6, RZ ;  /* 0x00000006e92a7819 */ /* 0x000fe200000006ff */
[----:B-1----:R-:W-:Y:S01]  /*1c430*/  @P1 FMUL.FTZ R33, R33, 0.69314718246459960938 ;  /* 0x3f31721821211820 */ /* 0x002fe20000410000 */
[----:B----4-:R-:W-:-:S05]  /*1c440*/  IMAD.SHL.U32 R3, R166, 0x4, RZ ;  /* 0x00000004a6037824 */ /* 0x010fca00078e00ff */
[----:B------:R-:W-:-:S04]  /*1c450*/  LOP3.LUT R2, R3, 0x1f8, RZ, 0xc0, !PT ;  /* 0x000001f803027812 */ /* 0x000fc800078ec0ff */
[----:B------:R-:W-:Y:S02]  /*1c460*/  LOP3.LUT R8, R2, 0x38, R64, 0x78, !PT ;  /* 0x0000003802087812 */ /* 0x000fe400078e7840 */
[----:B------:R-:W-:Y:S02]  /*1c470*/  SHF.R.U32.HI R2, RZ, 0x4, R166 ;  /* 0x00000004ff027819 */ /* 0x000fe400000116a6 */
[----:B------:R-:W-:Y:S02]  /*1c480*/  LEA R34, R8, R34, 0x2 ;  /* 0x0000002208227211 */ /* 0x000fe400078e10ff */
[C---:B------:R-:W-:Y:S01]  /*1c490*/  IADD3 R11, PT, PT, R2.reuse, 0x8, RZ ;  /* 0x00000008020b7810 */ /* 0x040fe20007ffe0ff */
[C---:B------:R-:W-:Y:S01]  /*1c4a0*/  VIADD R8, R2.reuse, 0x18 ;  /* 0x0000001802087836 */ /* 0x040fe20000000000 */
[----:B------:R-:W-:Y:S02]  /*1c4b0*/  IADD3 R10, PT, PT, R2, 0x10, RZ ;  /* 0x00000010020a7810 */ /* 0x000fe40007ffe0ff */
[----:B------:R-:W-:Y:S01]  /*1c4c0*/  IADD3 R34, PT, PT, R221, R34, RZ ;  /* 0x00000022dd227210 */ /* 0x000fe20007ffe0ff */
[----:B------:R-:W-:Y:S01]  /*1c4d0*/  BAR.SYNC.DEFER_BLOCKING 0x0 ;  /* 0x0000000000007b1d */ /* 0x000fe20000010000 */
[-C--:B-----5:R-:W-:Y:S01]  /*1c4e0*/  ISETP.GE.AND P5, PT, R11, R226.reuse, PT ;  /* 0x000000e20b00720c */ /* 0x0a0fe20003fa6270 */
[----:B------:R-:W-:Y:S01]  /*1c4f0*/  IMAD.MOV.U32 R44, RZ, RZ, -0x800000 ;  /* 0xff800000ff2c7424 */ /* 0x000fe200078e00ff */
[-C--:B------:R-:W-:Y:S01]  /*1c500*/  ISETP.GE.AND P4, PT, R10, R226.reuse, PT ;  /* 0x000000e20a00720c */ /* 0x080fe20003f86270 */
[----:B------:R-:W-:Y:S01]  /*1c510*/  @P0 FMUL.FTZ R46, R35, 0.69314718246459960938 ;  /* 0x3f317218232e0820 */ /* 0x000fe20000410000 */
[----:B------:R-:W-:Y:S01]  /*1c520*/  ISETP.GE.AND P3, PT, R8, R226, PT ;  /* 0x000000e20800720c */ /* 0x000fe20003f66270 */
[----:B------:R-:W-:Y:S01]  /*1c530*/  @P1 FFMA.FTZ R44, R37, R36, R33 ;  /* 0x00000024252c1223 */ /* 0x000fe20000010021 */
[----:B------:R1:W4:Y:S04]  /*1c540*/  LDS.128 R28, [R34] ;  /* 0x00000000221c7984 */ /* 0x0003280000000c00 */
[----:B------:R1:W1:Y:S04]  /*1c550*/  LDS.128 R24, [R34+0x800] ;  /* 0x0008000022187984 */ /* 0x0002680000000c00 */
[----:B------:R1:W1:Y:S04]  /*1c560*/  LDS.128 R20, [R34+0x1000] ;  /* 0x0010000022147984 */ /* 0x0002680000000c00 */
[----:B------:R1:W1:Y:S04]  /*1c570*/  LDS.128 R16, [R34+0x1800] ;  /* 0x0018000022107984 */ /* 0x0002680000000c00 */
[----:B------:R1:W1:Y:S01]  /*1c580*/  LDS.128 R12, [R34+0x2000] ;  /* 0x00200000220c7984 */ /* 0x0002620000000c00 */
[----:B------:R-:W-:-:S02]  /*1c590*/  LOP3.LUT P6, RZ, R166, 0x3, RZ, 0xc0, !PT ;  /* 0x00000003a6ff7812 */ /* 0x000fc400078cc0ff */
[----:B------:R-:W-:Y:S01]  /*1c5a0*/  LOP3.LUT R3, R3, 0xffc, RZ, 0xc0, !PT ;  /* 0x00000ffc03037812 */ /* 0x000fe200078ec0ff */
[----:B------:R-:W-:Y:S01]  /*1c5b0*/  BSSY.RECONVERGENT B0, `(.L_x_7296) ;  /* 0x0000020000007945 */ /* 0x000fe20003800200 */
[----:B------:R-:W-:Y:S02]  /*1c5c0*/  LOP3.LUT R64, R64, 0x30, RZ, 0xc0, !PT ;  /* 0x0000003040407812 */ /* 0x000fe400078ec0ff */
[----:B------:R-:W-:Y:S02]  /*1c5d0*/  SHF.R.U32.HI R166, RZ, 0x2, R166 ;  /* 0x00000002ffa67819 */ /* 0x000fe400000116a6 */
[----:B------:R-:W-:Y:S01]  /*1c5e0*/  MOV R43, 0xff800000 ;  /* 0xff800000002b7802 */ /* 0x000fe20000000f00 */
[----:B------:R-:W-:Y:S01]  /*1c5f0*/  @P0 FFMA.FTZ R43, R37, R0, R46 ;  /* 0x00000000252b0223 */ /* 0x000fe2000001002e */
[C---:B------:R-:W-:Y:S02]  /*1c600*/  ISETP.GE.AND P0, PT, R2.reuse, R226, PT ;  /* 0x000000e20200720c */ /* 0x040fe40003f06270 */
[----:B------:R-:W-:-:S02]  /*1c610*/  IADD3 R0, PT, PT, R2, 0x30, RZ ;  /* 0x0000003002007810 */ /* 0x000fc40007ffe0ff */
[----:B------:R-:W-:Y:S01]  /*1c620*/  LOP3.LUT R64, R64, 0x7, R166, 0xf8, !PT ;  /* 0x0000000740407812 */ /* 0x000fe200078ef8a6 */
[----:B---3--:R-:W-:Y:S01]  /*1c630*/  IMAD R236, R4, UR8, R236 ;  /* 0x0000000804ec7c24 */ /* 0x008fe2000f8e02ec */
[----:B------:R-:W-:-:S03]  /*1c640*/  IADD3 R4, PT, PT, R2, 0x20, RZ ;  /* 0x0000002002047810 */ /* 0x000fc60007ffe0ff */
[----:B--2---:R-:W-:Y:S01]  /*1c650*/  IMAD R9, R236, R9, R235 ;  /* 0x00000009ec097224 */ /* 0x004fe200078e02eb */
[----:B------:R-:W-:-:S03]  /*1c660*/  ISETP.GE.AND P2, PT, R4, R226, PT ;  /* 0x000000e20400720c */ /* 0x000fc60003f46270 */
[----:B------:R-:W-:Y:S02]  /*1c670*/  IMAD R42, R5, R9, R42 ;  /* 0x00000009052a7224 */ /* 0x000fe400078e022a */
[----:B------:R2:W3:Y:S02]  /*1c680*/  LDS.128 R8, [R34+0x2800] ;  /* 0x0028000022087984 */ /* 0x0004e40000000c00 */
[----:B------:R-:W-:Y:S02]  /*1c690*/  IMAD R45, R42, R32, RZ ;  /* 0x000000202a2d7224 */ /* 0x000fe400078e02ff */
[----:B------:R2:W1:Y:S04]  /*1c6a0*/  LDS.128 R4, [R34+0x3000] ;  /* 0x0030000022047984 */ /* 0x0004680000000c00 */
[----:B------:R-:W1:Y:S01]  /*1c6b0*/  LDS.128 R32, [R34+0x3800] ;  /* 0x0038000022207984 */ /* 0x000e620000000c00 */
[----:B------:R-:W-:-:S04]  /*1c6c0*/  IADD3 R3, P1, PT, R45, R3, RZ ;  /* 0x000000032d037210 */ /* 0x000fc80007f3e0ff */
[----:B------:R-:W-:Y:S02]  /*1c6d0*/  LEA.HI.X.SX32 R45, R45, RZ, 0x1, P1 ;  /* 0x000000ff2d2d7211 */ /* 0x000fe400008f0eff */
[----:B------:R-:W-:-:S04]  /*1c6e0*/  LEA R36, P1, R3, R38, 0x2 ;  /* 0x0000002603247211 */ /* 0x000fc800078210ff */
[----:B------:R-:W-:Y:S02]  /*1c6f0*/  LEA.HI.X R37, R3, R39, R45, 0x2, P1 ;  /* 0x0000002703257211 */ /* 0x000fe400008f142d */
[----:B------:R-:W-:Y:S01]  /*1c700*/  IADD3 R3, PT, PT, R2, 0x28, RZ ;  /* 0x0000002802037810 */ /* 0x000fe20007ffe0ff */
[----:B----4-:R-:W-:Y:S06]  /*1c710*/  @P6 BRA `(.L_x_7297) ;  /* 0x0000000000246947 */ /* 0x010fec0003800000 */
[----:B------:R-:W-:Y:S01]  /*1c720*/  IADD3 R38, P1, PT, R42, R64, RZ ;  /* 0x000000402a267210 */ /* 0x000fe20007f3e0ff */
[C---:B------:R-:W-:Y:S01]  /*1c730*/  VIADD R39, R64.reuse, 0x8 ;  /* 0x0000000840277836 */ /* 0x040fe20000000000 */
[----:B------:R-:W-:Y:S02]  /*1c740*/  ISETP.GE.AND P6, PT, R64, R226, PT ;  /* 0x000000e24000720c */ /* 0x000fe40003fc6270 */
[----:B------:R-:W-:Y:S02]  /*1c750*/  LEA.HI.X.SX32 R42, R42, RZ, 0x1, P1 ;  /* 0x000000ff2a2a7211 */ /* 0x000fe400008f0eff */
[----:B------:R-:W-:-:S04]  /*1c760*/  LEA R40, P1, R38, R40, 0x2 ;  /* 0x0000002826287211 */ /* 0x000fc800078210ff */
[----:B------:R-:W-:Y:S02]  /*1c770*/  LEA.HI.X R41, R38, R41, R42, 0x2, P1 ;  /* 0x0000002926297211 */ /* 0x000fe400008f142a */
[----:B------:R-:W-:-:S03]  /*1c780*/  ISETP.GE.AND P1, PT, R39, R226, PT ;  /* 0x000000e22700720c */ /* 0x000fc60003f26270 */
[----:B------:R4:W-:Y:S10]  /*1c790*/  @!P6 ST.E desc[UR4][R40.64], R44 ;  /* 0x0000002c2800e985 */ /* 0x0009f4000c101904 */
[----:B------:R4:W-:Y:S02]  /*1c7a0*/  @!P1 ST.E desc[UR4][R40.64+0x20], R43 ;  /* 0x0000202b28009985 */ /* 0x0009e4000c101904 */
.L_x_7297:
[----:B------:R-:W-:Y:S05]  /*1c7b0*/  BSYNC.RECONVERGENT B0 ;  /* 0x0000000000007941 */ /* 0x000fea0003800200 */
.L_x_7296:
[----:B------:R-:W-:Y:S01]  /*1c7c0*/  VIADD R2, R2, 0x38 ;  /* 0x0000003802027836 */ /* 0x000fe20000000000 */
[-C--:B------:R-:W-:Y:S01]  /*1c7d0*/  ISETP.GE.AND P6, PT, R3, R226.reuse, PT ;  /* 0x000000e20300720c */ /* 0x080fe20003fc6270 */
[----:B------:R-:W-:Y:S01]  /*1c7e0*/  @!P0 ST.E.128 desc[UR4][R36.64], R28 ;  /* 0x0000001c24008985 */ /* 0x000fe2000c101d04 */
[-C--:B------:R-:W-:Y:S01]  /*1c7f0*/  ISETP.GE.AND P1, PT, R0, R226.reuse, PT ;  /* 0x000000e20000720c */ /* 0x080fe20003f26270 */
[----:B------:R-:W-:Y:S01]  /*1c800*/  IMAD.MOV.U32 R3, RZ, RZ, 0x0 ;  /* 0x00000000ff037424 */ /* 0x000fe200078e00ff */
[----:B------:R-:W-:Y:S01]  /*1c810*/  ISETP.GE.AND P0, PT, R2, R226, PT ;  /* 0x000000e20200720c */ /* 0x000fe20003f06270 */
[----:B------:R-:W-:Y:S01]  /*1c820*/  IMAD.MOV.U32 R2, RZ, RZ, R232 ;  /* 0x000000ffff027224 */ /* 0x000fe200078e00e8 */
[----:B-1----:R-:W-:Y:S04]  /*1c830*/  @!P5 ST.E.128 desc[UR4][R36.64+0x800], R24 ;  /* 0x000800182400d985 */ /* 0x002fe8000c101d04 */
[----:B------:R-:W-:Y:S04]  /*1c840*/  @!P4 ST.E.128 desc[UR4][R36.64+0x1000], R20 ;  /* 0x001000142400c985 */ /* 0x000fe8000c101d04 */
[----:B------:R-:W-:Y:S04]  /*1c850*/  @!P3 ST.E.128 desc[UR4][R36.64+0x1800], R16 ;  /* 0x001800102400b985 */ /* 0x000fe8000c101d04 */
[----:B------:R-:W-:Y:S04]  /*1c860*/  @!P2 ST.E.128 desc[UR4][R36.64+0x2000], R12 ;  /* 0x0020000c2400a985 */ /* 0x000fe8000c101d04 */
[----:B---3--:R-:W-:Y:S04]  /*1c870*/  @!P6 ST.E.128 desc[UR4][R36.64+0x2800], R8 ;  /* 0x002800082400e985 */ /* 0x008fe8000c101d04 */
[----:B------:R2:W-:Y:S02]  /*1c880*/  @!P1 ST.E.128 desc[UR4][R36.64+0x3000], R4 ;  /* 0x0030000424009985 */ /* 0x0005e4000c101d04 */
[----:B--2-4-:R-:W-:Y:S05]  /*1c890*/  @P0 RET.REL.NODEC R2 `(_ZN5flash24flash_fwd_splitkv_kernelI23Flash_fwd_kernel_traitsILi64ELi64ELi256ELi4ELb0ELb0EN7cutlass6half_tE19Flash_kernel_traitsILi64ELi64ELi256ELi4ES3_EELb0ELb1ELb0ELb0ELb1ELb1ELb1ELb0EEEvNS_16Flash_fwd_paramsE) ;  /* 0xfffffe3402d80950 */ /* 0x014fea0003c3ffff */
[----:B------:R-:W-:Y:S01]  /*1c8a0*/  MOV R233, 0x0 ;  /* 0x0000000000e97802 */ /* 0x000fe20000000f00 */
[----:B------:R1:W-:Y:S03]  /*1c8b0*/  ST.E.128 desc[UR4][R36.64+0x3800], R32 ;  /* 0x0038002024007985 */ /* 0x0003e6000c101d04 */
[----:B-1----:R-:W-:Y:S05]  /*1c8c0*/  RET.REL.NODEC R232 `(_ZN5flash24flash_fwd_splitkv_kernelI23Flash_fwd_kernel_traitsILi64ELi64ELi256ELi4ELb0ELb0EN7cutlass6half_tE19Flash_kernel_traitsILi64ELi64ELi256ELi4ES3_EELb0ELb1ELb0ELb0ELb1ELb1ELb1ELb0EEEvNS_16Flash_fwd_paramsE) ;  /* 0xfffffe34e8cc7950 */ /* 0x002fea0003c3ffff */
.L_x_7295:
[----:B------:R-:W-:Y:S01]  /*1c8d0*/  MOV R6, 0x1f ;  /* 0x0000001f00067802 */ /* 0x000fe20000000f00 */
[----:B------:R-:W-:Y:S01]  /*1c8e0*/  IMAD.MOV.U32 R7, RZ, RZ, 0x2 ;  /* 0x00000002ff077424 */ /* 0x000fe200078e00ff */
[----:B------:R-:W-:Y:S01]  /*1c8f0*/  MOV R10, R250 ;  /* 0x000000fa000a7202 */ /* 0x000fe20000000f00 */
[----:B------:R-:W-:-:S07]  /*1c900*/  IMAD.MOV.U32 R8, RZ, RZ, -0x1 ;  /* 0xffffffffff087424 */ /* 0x000fce00078e00ff */
[----:B-1---5:R-:W-:Y:S05]  /*1c910*/  WARPSYNC.COLLECTIVE R8, `(.L_x_7298) ;  /* 0x0000000008087348 */ /* 0x022fea0003c00000 */
[----:B------:R2:W3:Y:S02]  /*1c920*/  SHFL.BFLY P0, R6, R10, R7, R6 ;  /* 0x0c0000070a067389 */ /* 0x0004e40000000006 */
[----:B-123-5:R-:W-:Y:S05]  /*1c930*/  ENDCOLLECTIVE ;  /* 0x000000000000791b */ /* 0x02efea0003800000 */
.L_x_7298:
        /* <DEDUP_REMOVED lines=8> */
.L_x_7299:
[----:B------:R-:W-:Y:S01]  /*1c9c0*/  MOV R9, R6 ;  /* 0x0000000600097202 */ /* 0x000fe20000000f00 */
[----:B------:R-:W-:Y:S01]  /*1c9d0*/  IMAD.MOV.U32 R10, RZ, RZ, R247 ;  /* 0x000000ffff0a7224 */ /* 0x000fe200078e00f7 */
[----:B------:R-:W-:Y:S02]  /*1c9e0*/  MOV R6, 0x1f ;  /* 0x0000001f00067802 */ /* 0x000fe40000000f00 */
[----:B------:R-:W-:-:S07]  /*1c9f0*/  MOV R7, 0x2 ;  /* 0x0000000200077802 */ /* 0x000fce0000000f00 */
[----:B------:R-:W-:Y:S05]  /*1ca00*/  WARPSYNC.COLLECTIVE R8, `(.L_x_7300) ;  /* 0x0000000008087348 */ /* 0x000fea0003c00000 */
[----:B------:R1:W2:Y:S02]  /*1ca10*/  SHFL.BFLY P0, R6, R10, R7, R6 ;  /* 0x0c0000070a067389 */ /* 0x0002a40000000006 */
[----:B-12---:R-:W-:Y:S05]  /*1ca20*/  ENDCOLLECTIVE ;  /* 0x000000000000791b */ /* 0x006fea0003800000 */
.L_x_7300:
[----:B------:R-:W-:Y:S01]  /*1ca30*/  FADD.FTZ R247, R6, R247 ;  /* 0x000000f706f77221 */ /* 0x000fe20000010000 */
[----:B------:R-:W-:Y:S02]  /*1ca40*/  MOV R6, 0x1f ;  /* 0x0000001f00067802 */ /* 0x000fe40000000f00 */
[----:B------:R-:W-:Y:S01]  /*1ca50*/  MOV R7, 0x1 ;  /* 0x0000000100077802 */ /* 0x000fe20000000f00 */
[----:B------:R-:W-:-:S07]  /*1ca60*/  IMAD.MOV.U32 R10, RZ, RZ, R247 ;  /* 0x000000ffff0a7224 */ /* 0x000fce00078e00f7 */
[----:B------:R-:W-:Y:S05]  /*1ca70*/  WARPSYNC.COLLECTIVE R8, `(.L_x_7301) ;  /* 0x0000000008087348 */ /* 0x000fea0003c00000 */
[----:B------:R1:W2:Y:S02]  /*1ca80*/  SHFL.BFLY P0, R6, R10, R7, R6 ;  /* 0x0c0000070a067389 */ /* 0x0002a40000000006 */
[----:B-12---:R-:W-:Y:S05]  /*1ca90*/  ENDCOLLECTIVE ;  /* 0x000000000000791b */ /* 0x006fea0003800000 */
.L_x_7301:
[----:B------:R-:W-:Y:S01]  /*1caa0*/  FADD.FTZ R7, R250, R9 ;  /* 0x00000009fa077221 */ /* 0x000fe20000010000 */
[----:B------:R-:W-:Y:S06]  /*1cab0*/  BRA `(.L_x_7302) ;  /* 0xfffffff400107947 */ /* 0x000fec000383ffff */
.L_x_7303:
        /* <DEDUP_REMOVED lines=12> */
.L_x_14765:


//--------------------- .text._ZN5flash24flash_fwd_splitkv_kernelI23Flash_fwd_kernel_traitsILi64ELi64ELi256ELi4ELb0ELb0EN7cutlass6half_tE19Flash_kernel_traitsILi64ELi64ELi256ELi4ES3_EELb0ELb1ELb1ELb0ELb0ELb0ELb1ELb0EEEvNS_16Flash_fwd_paramsE --------------------------
	.section	.text._ZN5flash24flash_fwd_splitkv_kernelI23Flash_fwd_kernel_traitsILi64ELi64ELi256ELi4ELb0ELb0EN7cutlass6half_tE19Flash_kernel_traitsILi64ELi64ELi256ELi4ES3_EELb0ELb1ELb1ELb0ELb0ELb0ELb1ELb0EEEvNS_16Flash_fwd_paramsE,"ax",@progbits
	.align	128
        .global         _ZN5flash24flash_fwd_splitkv_kernelI23Flash_fwd_kernel_traitsILi64ELi64ELi256ELi4ELb0ELb0EN7cutlass6half_tE19Flash_kernel_traitsILi64ELi64ELi256ELi4ES3_EELb0ELb1ELb1ELb0ELb0ELb0ELb1ELb0EEEvNS_16Flash_fwd_paramsE
        .type           _ZN5flash24flash_fwd_splitkv_kernelI23Flash_fwd_kernel_traitsILi64ELi64ELi256ELi4ELb0ELb0EN7cutlass6half_tE19Flash_kernel_traitsILi64ELi64ELi256ELi4ES3_EELb0ELb1ELb1ELb0ELb0ELb0ELb1ELb0EEEvNS_16Flash_fwd_paramsE,@function
        .size           _ZN5flash24flash_fwd_splitkv_kernelI23Flash_fwd_kernel_traitsILi64ELi64ELi256ELi4ELb0ELb0EN7cutlass6half_tE19Flash_kernel_traitsILi64ELi64ELi256ELi4ES3_EELb0ELb1ELb1ELb0ELb0ELb0ELb1ELb0EEEvNS_16Flash_fwd_paramsE,(.L_x_14766 - _ZN5flash24flash_fwd_splitkv_kernelI23Flash_fwd_kernel_traitsILi64ELi64ELi256ELi4ELb0ELb0EN7cutlass6half_tE19Flash_kernel_traitsILi64ELi64ELi256ELi4ES3_EELb0ELb1ELb1ELb0ELb0ELb0ELb1ELb0EEEvNS_16Flash_fwd_paramsE)
        .other          _ZN5flash24flash_fwd_splitkv_kernelI23Flash_fwd_kernel_traitsILi64ELi64ELi256ELi4ELb0ELb0EN7cutlass6half_tE19Flash_kernel_traitsILi64ELi64ELi256ELi4ES3_EELb0ELb1ELb1ELb0ELb0ELb0ELb1ELb0EEEvNS_16Flash_fwd_paramsE,@"STO_CUDA_ENTRY STV_DEFAULT"
_ZN5flash24flash_fwd_splitkv_kernelI23Flash_fwd_kernel_traitsILi64ELi64ELi256ELi4ELb0ELb0EN7cutlass6half_tE19Flash_kernel_traitsILi64ELi64ELi256ELi4ES3_EELb0ELb1ELb1ELb0ELb0ELb0ELb1ELb0EEEvNS_16Flash_fwd_paramsE:
.text._ZN5flash24flash_fwd_splitkv_kernelI23Flash_fwd_kernel_traitsILi64ELi64ELi256ELi4ELb0ELb0EN7cutlass6half_tE19Flash_kernel_traitsILi64ELi64ELi256ELi4ES3_EELb0ELb1ELb1ELb0ELb0ELb0ELb1ELb0EEEvNS_16Flash_fwd_paramsE:
        /* <DEDUP_REMOVED lines=30> */
[----:B------:R-:W-:Y:S05]  /*01e0*/  CALL.REL.NOINC `($_ZN5flash24flash_fwd_splitkv_kernelI23Flash_fwd_kernel_traitsILi64ELi64ELi256ELi4ELb0ELb0EN7cutlass6half_tE19Flash_kernel_traitsILi64ELi64ELi256ELi4ES3_EELb0ELb1ELb1ELb0ELb0ELb0ELb1ELb0EEEvNS_16Flash_fwd_paramsE$_ZN5flash30compute_attn_1rowblock_splitkvI23Flash_fwd_kernel_traitsILi64ELi64ELi256ELi4ELb0ELb0EN7cutlass6half_tE19Flash_kernel_traitsILi64ELi64ELi256ELi4ES3_EELb0ELb1ELb1ELb0ELb0ELb0ELb1ELb0ENS_16Flash_fwd_paramsEEEvRKT8_iiiii) ;  /* 0x0000000000087944 */ /* 0x000fea0003c00000 */
[----:B------:R-:W-:Y:S05]  /*01f0*/  BSYNC.RECONVERGENT B3 ;  /* 0x0000000000037941 */ /* 0x000fea0003800200 */
.L_x_7304:
[----:B------:R-:W-:Y:S05]  /*0200*/  EXIT ;  /* 0x000000000000794d */ /* 0x000fea0003800000 */
        .type           $_ZN5flash24flash_fwd_splitkv_kernelI23Flash_fwd_kernel_traitsILi64ELi64ELi256ELi4ELb0ELb0EN7cutlass6half_tE19Flash_kernel_traitsILi64ELi64ELi256ELi4ES3_EELb0ELb1ELb1ELb0ELb0ELb0ELb1ELb0EEEvNS_16Flash_fwd_paramsE$_ZN5flash30compute_attn_1rowblock_splitkvI23Flash_fwd_kernel_traitsILi64ELi64ELi256ELi4ELb0ELb0EN7cutlass6half_tE19Flash_kernel_traitsILi64ELi64ELi256ELi4ES3_EELb0ELb1ELb1ELb0ELb0ELb0ELb1ELb0ENS_16Flash_fwd_paramsEEEvRKT8_iiiii,@function
        .size           $_ZN5flash24flash_fwd_splitkv_kernelI23Flash_fwd_kernel_traitsILi64ELi64ELi256ELi4ELb0ELb0EN7cutlass6half_tE19Flash_kernel_traitsILi64ELi64ELi256ELi4ES3_EELb0ELb1ELb1ELb0ELb0ELb0ELb1ELb0EEEvNS_16Flash_fwd_paramsE$_ZN5flash30compute_attn_1rowblock_splitkvI23Flash_fwd_kernel_traitsILi64ELi64ELi256ELi4ELb0ELb0EN7cutlass6half_tE19Flash_kernel_traitsILi64ELi64ELi256ELi4ES3_EELb0ELb1ELb1ELb0ELb0ELb0ELb1ELb0ENS_16Flash_fwd_paramsEEEvRKT8_iiiii,(.L_x_14766 - $_ZN5flash24flash_fwd_splitkv_kernelI23Flash_fwd_kernel_traitsILi64ELi64ELi256ELi4ELb0ELb0EN7cutlass6half_tE19Flash_kernel_traitsILi64ELi64ELi256ELi4ES3_EELb0ELb1ELb1ELb0ELb0ELb0ELb1ELb0EEEvNS_16Flash_fwd_paramsE$_ZN5flash30compute_attn_1rowblock_splitkvI23Flash_fwd_kernel_traitsILi64ELi64ELi256ELi4ELb0ELb0EN7cutlass6half_tE19Flash_kernel_traitsILi64ELi64ELi256ELi4ES3_EELb0ELb1ELb1ELb0ELb0ELb0ELb1ELb0ENS_16Flash_fwd_paramsEEEvRKT8_iiiii)
$_ZN5flash24flash_fwd_splitkv_kernelI23Flash_fwd_kernel_traitsILi64ELi64ELi256ELi4ELb0ELb0EN7cutlass6half_tE19Flash_kernel_traitsILi64ELi64ELi256ELi4ES3_EELb0ELb1ELb1ELb0ELb0ELb0ELb1ELb0EEEvNS_16Flash_fwd_paramsE$_ZN5flash30compute_attn_1rowblock_splitkvI23Flash_fwd_kernel_traitsILi64ELi64ELi256ELi4ELb0ELb0EN7cutlass6half_tE19Flash_kernel_traitsILi64ELi64ELi256ELi4ES3_EELb0ELb1ELb1ELb0ELb0ELb0ELb1ELb0ENS_16Flash_fwd_paramsEEEvRKT8_iiiii:
        /* <DEDUP_REMOVED lines=38> */
.L_x_7306:
[----:B------:R-:W-:Y:S05]  /*0470*/  BSYNC.RECONVERGENT B0 ;  /* 0x0000000000007941 */ /* 0x000fea0003800200 */
.L_x_7305:
[----:B------:R-:W-:Y:S04]  /*0480*/  BSSY.RECONVERGENT B0, `(.L_x_7307) ;  /* 0x0000007000007945 */ /* 0x000fe80003800200 */
[----:B------:R-:W-:Y:S05]  /*0490*/  @!P3 BRA `(.L_x_7308) ;  /* 0x000000000014b947 */ /* 0x000fea0003800000 */
[----:B-----5:R-:W3:Y:S02]  /*04a0*/  LD.E.U8 R0, desc[UR4][R2.64+0x1b2] ;  /* 0x0001b20402007980 */ /* 0x020ee4000c101100 */
[----:B---3--:R-:W-:-:S13]  /*04b0*/  ISETP.NE.AND P1, PT, R0, RZ, PT ;  /* 0x000000ff0000720c */ /* 0x008fda0003f25270 */
[----:B------:R-:W3:Y:S02]  /*04c0*/  @P1 LD.E R5, desc[UR4][R18.64+0x4] ;  /* 0x0000040412051980 */ /* 0x000ee4000c101900 */
[----:B---3--:R-:W-:-:S06]  /*04d0*/  @P1 IADD3 R0, PT, PT, R5, -R14, RZ ;  /* 0x8000000e05001210 */ /* 0x008fcc0007ffe0ff */
[----:B------:R3:W5:Y:S02]  /*04e0*/  @!P1 LD.E R0, desc[UR4][R18.64] ;  /* 0x0000000412009980 */ /* 0x000764000c101900 */
.L_x_7308:
[----:B------:R-:W-:Y:S05]  /*04f0*/  BSYNC.RECONVERGENT B0 ;  /* 0x0000000000007941 */ /* 0x000fea0003800200 */
.L_x_7307:
        /* <DEDUP_REMOVED lines=8> */
.L_x_7310:
[----:B------:R-:W4:Y:S01]  /*0580*/  LD.E.64 R8, desc[UR4][R2.64+0x108] ;  /* 0x0001080402087980 */ /* 0x000f22000c101b00 */
[----:B------:R-:W-:Y:S01]  /*0590*/  BSSY.RECONVERGENT B0, `(.L_x_7312) ;  /* 0x0000006000007945 */ /* 0x000fe20003800200 */
[----:B------:R-:W-:Y:S01]  /*05a0*/  IMAD.MOV.U32 R5, RZ, RZ, RZ ;  /* 0x000000ffff057224 */ /* 0x000fe200078e00ff */
[----:B----4-:R-:W-:-:S04]  /*05b0*/  ISETP.NE.U32.AND P0, PT, R8, RZ, PT ;  /* 0x000000ff0800720c */ /* 0x010fc80003f05070 */
[----:B------:R-:W-:-:S13]  /*05c0*/  ISETP.NE.AND.EX P0, PT, R9, RZ, PT, P0 ;  /* 0x000000ff0900720c */ /* 0x000fda0003f05300 */
[----:B------:R-:W-:Y:S05]  /*05d0*/  @!P0 BRA `(.L_x_7313) ;  /* 0x0000000000048947 */ /* 0x000fea0003800000 */
[----:B------:R4:W5:Y:S02]  /*05e0*/  LD.E R5, desc[UR4][R2.64+0xbc] ;  /* 0x0000bc0402057980 */ /* 0x000964000c101900 */
.L_x_7313:
[----:B------:R-:W-:Y:S05]  /*05f0*/  BSYNC.RECONVERGENT B0 ;  /* 0x0000000000007941 */ /* 0x000fea0003800200 */
.L_x_7312:
[----:B-----5:R-:W-:Y:S02]  /*0600*/  IADD3 R0, PT, PT, R5, R0, -R13 ;  /* 0x0000000005007210 */ /* 0x020fe40007ffe80d */
.L_x_7311:
[----:B------:R-:W-:Y:S05]  /*0610*/  BSYNC.RECONVERGENT B1 ;  /* 0x0000000000017941 */ /* 0x000fea0003800200 */
.L_x_7309:
[----:B------:R-:W-:Y:S01]  /*0620*/  IMAD.SHL.U32 R5, R239, 0x40, RZ ;  /* 0x00000040ef057824 */ /* 0x000fe200078e00ff */
[----:B------:R-:W-:Y:S01]  /*0630*/  MOV R8, R238 ;  /* 0x000000ee00087202 */ /* 0x000fe20000000f00 */
[----:B------:R-:W-:-:S03]  /*0640*/  IMAD.MOV.U32 R9, RZ, RZ, 0x0 ;  /* 0x00000000ff097424 */ /* 0x000fc600078e00ff */
[----:B------:R-:W-:-:S13]  /*0650*/  ISETP.GT.AND P0, PT, R244, R5, PT ;  /* 0x00000005f400720c */ /* 0x000fda0003f04270 */
[----:B-1234-:R-:W-:Y:S05]  /*0660*/  @!P0 RET.REL.NODEC R8 `(_ZN5flash24flash_fwd_splitkv_kernelI23Flash_fwd_kernel_traitsILi64ELi64ELi256ELi4ELb0ELb0EN7cutlass6half_tE19Flash_kernel_traitsILi64ELi64ELi256ELi4ES3_EELb0ELb1ELb1ELb0ELb0ELb0ELb1ELb0EEEvNS_16Flash_fwd_paramsE) ;  /* 0xfffffff808648950 */ /* 0x01efea0003c3ffff */
[----:B------:R-:W2:Y:S04]  /*0670*/  LD.E R9, desc[UR4][R2.64+0xb8] ;  /* 0x0000b80402097980 */ /* 0x000ea8000c101900 */
[----:B------:R-:W3:Y:S04]  /*0680*/  LD.E R12, desc[UR4][R2.64+0x188] ;  /* 0x00018804020c7980 */ /* 0x000ee8000c101900 */
[----:B------:R-:W4:Y:S01]  /*0690*/  LD.E R15, desc[UR4][R2.64+0x184] ;  /* 0x00018404020f7980 */ /* 0x000f22000c101900 */
[----:B------:R-:W-:-:S04]  /*06a0*/  IABS R10, R11 ;  /* 0x0000000b000a7213 */ /* 0x000fc80000000000 */
[----:B------:R-:W1:Y:S08]  /*06b0*/  I2F.RP R8, R10 ;  /* 0x0000000a00087306 */ /* 0x000e700000209400 */
[----:B-1----:R-:W1:Y:S02]  /*06c0*/  MUFU.RCP R20, R8 ;  /* 0x0000000800147308 */ /* 0x002e640000001000 */
[----:B-1----:R-:W-:-:S06]  /*06d0*/  VIADD R20, R20, 0xffffffe ;  /* 0x0ffffffe14147836 */ /* 0x002fcc0000000000 */
[----:B------:R1:W5:Y:S01]  /*06e0*/  F2I.FTZ.U32.TRUNC.NTZ R21, R20 ;  /* 0x0000001400157305 */ /* 0x000362000021f000 */
[----:B------:R-:W-:Y:S01]  /*06f0*/  IABS R8, R11 ;  /* 0x0000000b00087213 */ /* 0x000fe20000000000 */
[----:B-1----:R-:W-:-:S04]  /*0700*/  IMAD.MOV.U32 R20, RZ, RZ, RZ ;  /* 0x000000ffff147224 */ /* 0x002fc800078e00ff */
[----:B------:R-:W-:Y:S01]  /*0710*/  IMAD.MOV R8, RZ, RZ, -R8 ;  /* 0x000000ffff087224 */ /* 0x000fe200078e0a08 */
[----:B------:R-:W1:Y:S01]  /*0720*/  S2R R166, SR_TID.X ;  /* 0x0000000000a67919 */ /* 0x000e620000002100 */
[----:B--2---:R-:W-:-:S05]  /*0730*/  VIADD R9, R9, 0xff ;  /* 0x000000ff09097836 */ /* 0x004fca0000000000 */
[----:B------:R-:W-:-:S04]  /*0740*/  SHF.R.S32.HI R18, RZ, 0x1f, R9 ;  /* 0x0000001fff127819 */ /* 0x000fc80000011409 */
[----:B------:R-:W-:Y:S01]  /*0750*/  LEA.HI R18, R18, R9, RZ, 0x8 ;  /* 0x0000000912127211 */ /* 0x000fe200078f40ff */
[----:B-----5:R-:W-:-:S03]  /*0760*/  IMAD.MOV R9, RZ, RZ, -R21 ;  /* 0x000000ffff097224 */ /* 0x020fc600078e0a15 */
[----:B------:R-:W-:Y:S01]  /*0770*/  LEA.HI.SX32 R18, R18, R11, 0x18 ;  /* 0x0000000b12127211 */ /* 0x000fe200078fc2ff */
[----:B------:R-:W-:-:S04]  /*0780*/  IMAD R16, R9, R10, RZ ;  /* 0x0000000a09107224 */ /* 0x000fc800078e02ff */
[----:B------:R-:W-:Y:S02]  /*0790*/  VIADD R18, R18, 0xffffffff ;  /* 0xffffffff12127836 */ /* 0x000fe40000000000 */
[----:B------:R-:W-:-:S03]  /*07a0*/  IMAD.HI.U32 R16, R21, R16, R20 ;  /* 0x0000001015107227 */ /* 0x000fc600078e0014 */
[----:B------:R-:W-:-:S05]  /*07b0*/  IABS R9, R18 ;  /* 0x0000001200097213 */ /* 0x000fca0000000000 */
[----:B------:R-:W-:-:S04]  /*07c0*/  IMAD.HI.U32 R16, R16, R9, RZ ;  /* 0x0000000910107227 */ /* 0x000fc800078e00ff */
[----:B------:R-:W-:-:S05]  /*07d0*/  IMAD R9, R16, R8, R9 ;  /* 0x0000000810097224 */ /* 0x000fca00078e0209 */
[----:B------:R-:W-:Y:S02]  /*07e0*/  ISETP.GT.U32.AND P1, PT, R10, R9, PT ;  /* 0x000000090a00720c */ /* 0x000fe40003f24070 */
[----:B------:R-:W-:-:S11]  /*07f0*/  LOP3.LUT R18, R18, R11, RZ, 0x3c, !PT ;  /* 0x0000000b12127212 */ /* 0x000fd600078e3cff */
[----:B------:R-:W-:Y:S01]  /*0800*/  @!P1 IMAD.IADD R9, R9, 0x1, -R10 ;  /* 0x0000000109099824 */ /* 0x000fe200078e0a0a */
[----:B------:R-:W-:-:S04]  /*0810*/  ISETP.GE.AND P0, PT, R18, RZ, PT ;  /* 0x000000ff1200720c */ /* 0x000fc80003f06270 */
[----:B------:R-:W-:Y:S01]  /*0820*/  ISETP.GE.U32.AND P2, PT, R9, R10, PT ;  /* 0x0000000a0900720c */ /* 0x000fe20003f46070 */
[----:B------:R-:W-:Y:S01]  /*0830*/  @!P1 VIADD R16, R16, 0x1 ;  /* 0x0000000110109836 */ /* 0x000fe20000000000 */
[----:B------:R-:W-:Y:S01]  /*0840*/  ISETP.NE.AND P1, PT, R11, RZ, PT ;  /* 0x000000ff0b00720c */ /* 0x000fe20003f25270 */
[----:B------:R-:W-:Y:S02]  /*0850*/  VIADD R8, R0, 0xff ;  /* 0x000000ff00087836 */ /* 0x000fe40000000000 */
[--C-:B------:R-:W-:Y:S02]  /*0860*/  IMAD R9, R239, 0x40, -R244.reuse ;  /* 0x00000040ef097824 */ /* 0x100fe400078e0af4 */
[----:B----4-:R-:W-:-:S03]  /*0870*/  IMAD.IADD R10, R15, 0x1, R244 ;  /* 0x000000010f0a7824 */ /* 0x010fc600078e02f4 */
[----:B---3--:R-:W-:-:S03]  /*0880*/  IADD3 R9, PT, PT, R12, R9, R8 ;  /* 0x000000090c097210 */ /* 0x008fc60007ffe008 */
[----:B------:R-:W-:Y:S02]  /*0890*/  @P2 VIADD R16, R16, 0x1 ;  /* 0x0000000110102836 */ /* 0x000fe40000000000 */
[----:B------:R-:W-:Y:S02]  /*08a0*/  VIADD R9, R9, 0x40 ;  /* 0x0000004009097836 */ /* 0x000fe40000000000 */
[----:B------:R-:W-:Y:S01]  /*08b0*/  @!P0 IMAD.MOV R16, RZ, RZ, -R16 ;  /* 0x000000ffff108224 */ /* 0x000fe200078e0a10 */
[----:B------:R-:W-:Y:S02]  /*08c0*/  @!P1 LOP3.LUT R16, RZ, R11, RZ, 0x33, !PT ;  /* 0x0000000bff109212 */ /* 0x000fe400078e33ff */
[----:B------:R-:W-:Y:S02]  /*08d0*/  IADD3 R10, PT, PT, -R10, R5, R0 ;  /* 0x000000050a0a7210 */ /* 0x000fe40007ffe100 */
[----:B------:R-:W-:Y:S02]  /*08e0*/  SHF.R.S32.HI R11, RZ, 0x1f, R8 ;  /* 0x0000001fff0b7819 */ /* 0x000fe40000011408 */
[----:B------:R-:W-:-:S02]  /*08f0*/  SHF.R.S32.HI R12, RZ, 0x1f, R9 ;  /* 0x0000001fff0c7819 */ /* 0x000fc40000011409 */
[----:B------:R-:W-:Y:S02]  /*0900*/  SHF.R.S32.HI R15, RZ, 0x1f, R10 ;  /* 0x0000001fff0f7819 */ /* 0x000fe4000001140a */
[----:B------:R-:W-:Y:S02]  /*0910*/  LEA.HI R11, R11, R8, RZ, 0x8 ;  /* 0x000000080b0b7211 */ /* 0x000fe400078f40ff */
[----:B------:R-:W-:Y:S01]  /*0920*/  LEA.HI R12, R12, R9, RZ, 0x8 ;  /* 0x000000090c0c7211 */ /* 0x000fe200078f40ff */
[----:B------:R-:W-:Y:S01]  /*0930*/  IMAD R9, R16, UR8, RZ ;  /* 0x0000000810097c24 */ /* 0x000fe2000f8e02ff */
[----:B------:R-:W-:Y:S02]  /*0940*/  LEA.HI R15, R15, R10, RZ, 0x8 ;  /* 0x0000000a0f0f7211 */ /* 0x000fe400078f40ff */
[----:B------:R-:W-:Y:S02]  /*0950*/  SHF.R.S32.HI R11, RZ, 0x8, R11 ;  /* 0x00000008ff0b7819 */ /* 0x000fe4000001140b */
[----:B------:R-:W-:-:S02]  /*0960*/  SHF.R.S32.HI R232, RZ, 0x8, R15 ;  /* 0x00000008ffe87819 */ /* 0x000fc4000001140f */
[----:B------:R-:W-:Y:S02]  /*0970*/  SHF.R.S32.HI R12, RZ, 0x8, R12 ;  /* 0x00000008ff0c7819 */ /* 0x000fe4000001140c */
[C---:B------:R-:W-:Y:S02]  /*0980*/  VIADDMNMX R11, R9.reuse, R16, R11, PT ;  /* 0x00000010090b7246 */ /* 0x040fe4000380010b */
[----:B------:R-:W-:Y:S02]  /*0990*/  VIMNMX R232, PT, PT, R9, R232, !PT ;  /* 0x000000e809e87248 */ /* 0x000fe40007fe0100 */
        /* <DEDUP_REMOVED lines=9> */
[----:B------:R-:W-:Y:S01]  /*0a30*/  IMAD.SHL.U32 R15, R166, 0x4, RZ ;  /* 0x00000004a60f7824 */ /* 0x000fe200078e00ff */
[----:B------:R-:W-:Y:S01]  /*0a40*/  SHF.R.U32.HI R166, RZ, 0x4, R166 ;  /* 0x00000004ffa67819 */ /* 0x000fe200000116a6 */
[----:B------:R-:W-:-:S04]  /*0a50*/  IMAD.MOV.U32 R239, RZ, RZ, 0x0 ;  /* 0x00000000ffef7424 */ /* 0x000fc800078e00ff */
[C---:B------:R-:W-:Y:S02]  /*0a60*/  VIADD R14, R166.reuse, 0x18 ;  /* 0x00000018a60e7836 */ /* 0x040fe40000000000 */
[C---:B------:R-:W-:Y:S02]  /*0a70*/  VIADD R8, R166.reuse, 0x28 ;  /* 0x00000028a6087836 */ /* 0x040fe40000000000 */
[----:B-1----:R-:W-:Y:S02]  /*0a80*/  VIADD R2, R166, 0x8 ;  /* 0x00000008a6027836 */ /* 0x002fe40000000000 */
        /* <DEDUP_REMOVED lines=13> */
[----:B------:R-:W-:Y:S02]  /*0b60*/  LEA.HI.X.SX32 R4, R4, RZ, 0x1, P0 ;  /* 0x000000ff04047211 */ /* 0x000fe400000f0eff */
[C---:B------:R-:W-:Y:S01]  /*0b70*/  LEA R16, P0, R9.reuse, R10, 0x2 ;  /* 0x0000000a09107211 */ /* 0x040fe200078010ff */
[C---:B------:R-:W-:Y:S01]  /*0b80*/  VIADD R10, R166.reuse, 0x20 ;  /* 0x00000020a60a7836 */ /* 0x040fe20000000000 */
[C---:B------:R-:W-:Y:S02]  /*0b90*/  ISETP.GE.OR P3, PT, R166.reuse, R5, P1 ;  /* 0x00000005a600720c */ /* 0x040fe40000f66670 */
[----:B------:R-:W-:Y:S01]  /*0ba0*/  LEA.HI.X R17, R9, R11, R4, 0x2, P0 ;  /* 0x0000000b09117211 */ /* 0x000fe200000f1404 */
[----:B------:R-:W-:Y:S01]  /*0bb0*/  VIADD R4, R166, 0x38 ;  /* 0x00000038a6047836 */ /* 0x000fe20000000000 */
[----:B------:R-:W-:-:S02]  /*0bc0*/  ISETP.GE.OR P2, PT, R2, R5, P1 ;  /* 0x000000050200720c */ /* 0x000fc40000f46670 */
[-C--:B------:R-:W-:Y:S01]  /*0bd0*/  ISETP.GE.OR P0, PT, R14, R5.reuse, P1 ;  /* 0x000000050e00720c */ /* 0x080fe20000f06670 */
[----:B------:R-:W-:Y:S01]  /*0be0*/  @!P5 ST.E.128 desc[UR4][R16.64+0x1000], RZ ;  /* 0x001000ff1000d985 */ /* 0x000fe2000c101d04 */
[-C--:B------:R-:W-:Y:S02]  /*0bf0*/  ISETP.GE.OR P5, PT, R2, R5.reuse, P6 ;  /* 0x000000050200720c */ /* 0x080fe400037a6670 */
        /* <DEDUP_REMOVED lines=10> */
[C---:B------:R-:W-:Y:S01]  /*0ca0*/  LEA R2, P0, R3.reuse, R12, 0x2 ;  /* 0x0000000c03027211 */ /* 0x040fe200078010ff */
[----:B------:R-:W-:Y:S01]  /*0cb0*/  @!P3 ST.E.128 desc[UR4][R16.64+0x2800], RZ ;  /* 0x002800ff1000b985 */ /* 0x000fe2000c101d04 */
[----:B------:R-:W-:Y:S02]  /*0cc0*/  ISETP.GE.OR P4, PT, R0, R5, P6 ;  /* 0x000000050000720c */ /* 0x000fe40003786670 */
[----:B------:R-:W-:Y:S01]  /*0cd0*/  LEA.HI.X R3, R3, R13, R7, 0x2, P0 ;  /* 0x0000000d03037211 */ /* 0x000fe200000f1407 */
[----:B------:R-:W-:Y:S01]  /*0ce0*/  @!P5 IMAD.MOV.U32 R7, RZ, RZ, -0x800000 ;  /* 0xff800000ff07d424 */ /* 0x000fe200078e00ff */
[----:B------:R-:W-:Y:S01]  /*0cf0*/  @!P2 ST.E.128 desc[UR4][R16.64+0x3000], RZ ;  /* 0x003000ff1000a985 */ /* 0x000fe2000c101d04 */
[----:B------:R-:W-:-:S02]  /*0d00*/  ISETP.GE.OR P3, PT, R14, R5, P6 ;  /* 0x000000050e00720c */ /* 0x000fc40003766670 */
[-C--:B------:R-:W-:Y:S01]  /*0d10*/  ISETP.GE.OR P2, PT, R10, R5.reuse, P6 ;  /* 0x000000050a00720c */ /* 0x080fe20003746670 */
[----:B------:R1:W-:Y:S01]  /*0d20*/  @!P1 ST.E.128 desc[UR4][R16.64+0x3800], RZ ;  /* 0x003800ff10009985 */ /* 0x0003e2000c101d04 */
        /* <DEDUP_REMOVED lines=11> */
[----:B------:R-:W-:-:S03]  /*0de0*/  @!P0 IMAD.MOV.U32 R9, RZ, RZ, -0x800000 ;  /* 0xff800000ff098424 */ /* 0x000fc600078e00ff */
[----:B------:R-:W-:Y:S04]  /*0df0*/  @!P2 ST.E desc[UR4][R2.64+0x80], R13 ;  /* 0x0000800d0200a985 */ /* 0x000fe8000c101904 */
[----:B------:R-:W-:Y:S01]  /*0e00*/  @!P1 ST.E desc[UR4][R2.64+0xa0], R11 ;  /* 0x0000a00b02009985 */ /* 0x000fe2000c101904 */
[----:B-1----:R-:W-:-:S03]  /*0e10*/  @!P5 IMAD.MOV.U32 R17, RZ, RZ, -0x800000 ;  /* 0xff800000ff11d424 */ /* 0x002fc600078e00ff */
[----:B------:R-:W-:Y:S04]  /*0e20*/  @!P0 ST.E desc[UR4][R2.64+0xc0], R9 ;  /* 0x0000c00902008985 */ /* 0x000fe8000c101904 */
[----:B------:R1:W-:Y:S02]  /*0e30*/  @!P5 ST.E desc[UR4][R2.64], R17 ;  /* 0x000000110200d985 */ /* 0x0003e4000c101904 */
[----:B-1----:R-:W-:Y:S05]  /*0e40*/  @P6 RET.REL.NODEC R238 `(_ZN5flash24flash_fwd_splitkv_kernelI23Flash_fwd_kernel_traitsILi64ELi64ELi256ELi4ELb0ELb0EN7cutlass6half_tE19Flash_kernel_traitsILi64ELi64ELi256ELi4ES3_EELb0ELb1ELb1ELb0ELb0ELb0ELb1ELb0EEEvNS_16Flash_fwd_paramsE) ;  /* 0xfffffff0ee6c6950 */ /* 0x002fea0003c3ffff */
[----:B------:R-:W-:Y:S02]  /*0e50*/  MOV R5, 0xff800000 ;  /* 0xff80000000057802 */ /* 0x000fe40000000f00 */
[----:B------:R-:W-:-:S03]  /*0e60*/  MOV R239, 0x0 ;  /* 0x0000000000ef7802 */ /* 0x000fc60000000f00 */
[----:B------:R1:W-:Y:S02]  /*0e70*/  ST.E desc[UR4][R2.64+0xe0], R5 ;  /* 0x0000e00502007985 */ /* 0x0003e4000c101904 */
[----:B-1----:R-:W-:Y:S05]  /*0e80*/  RET.REL.NODEC R238 `(_ZN5flash24flash_fwd_splitkv_kernelI23Flash_fwd_kernel_traitsILi64ELi64ELi256ELi4ELb0ELb0EN7cutlass6half_tE19Flash_kernel_traitsILi64ELi64ELi256ELi4ES3_EELb0ELb1ELb1ELb0ELb0ELb0ELb1ELb0EEEvNS_16Flash_fwd_paramsE) ;  /* 0xfffffff0ee5c7950 */ /* 0x002fea0003c3ffff */
.L_x_7314:
        /* <DEDUP_REMOVED lines=14> */
[----:B------:R-:W2:Y:S04]  /*0f70*/  LD.E.64 R10, desc[UR4][R2.64+0x168] ;  /* 0x00016804020a7980 */ /* 0x000ea8000c101b00 */
[----:B------:R-:W3:Y:S01]  /*0f80*/  LD.E R21, desc[UR4][R2.64+0x68] ;  /* 0x0000680402157980 */ /* 0x000ee2000c101900 */
[----:B------:R-:W-:-:S03]  /*0f90*/  LEA R20, R165, 0xffffff00, 0x8 ;  /* 0xffffff00a5147811 */ /* 0x000fc600078e40ff */
[----:B------:R-:W4:Y:S01]  /*0fa0*/  LD.E.64 R18, desc[UR4][R2.64+0x20] ;  /* 0x0000200402127980 */ /* 0x000f22000c101b00 */
[----:B------:R-:W-:-:S03]  /*0fb0*/  IABS R6, R20 ;  /* 0x0000001400067213 */ /* 0x000fc60000000000 */
[----:B------:R-:W4:Y:S04]  /*0fc0*/  LD.E.64 R222, desc[UR4][R2.64+0x38] ;  /* 0x0000380402de7980 */ /* 0x000f28000c101b00 */
[----:B------:R-:W4:Y:S04]  /*0fd0*/  LD.E.64 R22, desc[UR4][R2.64+0x50] ;  /* 0x0000500402167980 */ /* 0x000f28000c101b00 */
[----:B------:R-:W4:Y:S04]  /*0fe0*/  LD.E.64 R16, desc[UR4][R2.64+0x28] ;  /* 0x0000280402107980 */ /* 0x000f28000c101b00 */
[----:B------:R-:W5:Y:S04]  /*0ff0*/  LD.E.64 R30, desc[UR4][R2.64+0x58] ;  /* 0x00005804021e7980 */ /* 0x000f68000c101b00 */
[----:B------:R-:W5:Y:S01]  /*1000*/  LD.E.64 R224, desc[UR4][R2.64+0x40] ;  /* 0x0000400402e07980 */ /* 0x000f62000c101b00 */
[----:B-1----:R-:W-:-:S04]  /*1010*/  IABS R8, R13 ;  /* 0x0000000d00087213 */ /* 0x002fc80000000000 */
[----:B-----5:R-:W1:Y:S08]  /*1020*/  I2F.RP R12, R8 ;  /* 0x00000008000c7306 */ /* 0x020e700000209400 */
        /* <DEDUP_REMOVED lines=18> */
[-C--:B--2---:R-:W-:Y:S02]  /*1150*/  IMAD R4, R11, R245.reuse, RZ ;  /* 0x000000f50b047224 */ /* 0x084fe400078e02ff */
[----:B------:R-:W-:-:S04]  /*1160*/  IMAD.WIDE.U32 R14, R10, R245, RZ ;  /* 0x000000f50a0e7225 */ /* 0x000fc800078e00ff */
[----:B------:R-:W-:Y:S01]  /*1170*/  @P1 VIADD R9, R9, 0x1 ;  /* 0x0000000109091836 */ /* 0x000fe20000000000 */
[----:B------:R-:W-:Y:S01]  /*1180*/  LEA R250, P1, R14, R200, 0x2 ;  /* 0x000000c80efa7211 */ /* 0x000fe200078210ff */
[----:B------:R-:W-:-:S03]  /*1190*/  IMAD.IADD R4, R15, 0x1, R4 ;  /* 0x000000010f047824 */ /* 0x000fc600078e0204 */
[----:B------:R-:W-:Y:S02]  /*11a0*/  MOV R11, R9 ;  /* 0x00000009000b7202 */ /* 0x000fe40000000f00 */
[----:B------:R-:W-:Y:S02]  /*11b0*/  LEA.HI.X R251, R14, R201, R4, 0x2, P1 ;  /* 0x000000c90efb7211 */ /* 0x000fe400008f1404 */
[----:B------:R-:W-:Y:S02]  /*11c0*/  @!P2 IADD3 R11, PT, PT, -R11, RZ, RZ ;  /* 0x000000ff0b0ba210 */ /* 0x000fe40007ffe1ff */
[----:B------:R-:W-:-:S05]  /*11d0*/  @!P3 LOP3.LUT R11, RZ, R13, RZ, 0x33, !PT ;  /* 0x0000000dff0bb212 */ /* 0x000fca00078e33ff */
[----:B------:R-:W-:-:S05]  /*11e0*/  IMAD.WIDE R8, R11, 0x4, R250 ;  /* 0x000000040b087825 */ /* 0x000fca00078e02fa */
[----:B------:R1:W2:Y:S01]  /*11f0*/  LD.E R4, desc[UR4][R8.64] ;  /* 0x0000000408047980 */ /* 0x0002a2000c101900 */
[----:B---3--:R-:W-:-:S04]  /*1200*/  IABS R10, R21 ;  /* 0x00000015000a7213 */ /* 0x008fc80000000000 */
[----:B------:R-:W3:Y:S08]  /*1210*/  I2F.RP R14, R10 ;  /* 0x0000000a000e7306 */ /* 0x000ef00000209400 */
[----:B---3--:R-:W3:Y:S02]  /*1220*/  MUFU.RCP R12, R14 ;  /* 0x0000000e000c7308 */ /* 0x008ee40000001000 */
[----:B---3--:R-:W-:-:S06]  /*1230*/  VIADD R12, R12, 0xffffffe ;  /* 0x0ffffffe0c0c7836 */ /* 0x008fcc0000000000 */
[----:B------:R-:W3:Y:S01]  /*1240*/  F2I.FTZ.U32.TRUNC.NTZ R25, R12 ;  /* 0x0000000c00197305 */ /* 0x000ee2000021f000 */
[----:B------:R-:W-:Y:S01]  /*1250*/  IMAD.MOV.U32 R24, RZ, RZ, RZ ;  /* 0x000000ffff187224 */ /* 0x000fe200078e00ff */
[----:B-1----:R-:W-:Y:S02]  /*1260*/  IABS R8, R246 ;  /* 0x000000f600087213 */ /* 0x002fe40000000000 */
[----:B------:R-:W-:Y:S02]  /*1270*/  IABS R9, R21 ;  /* 0x0000001500097213 */ /* 0x000fe40000000000 */
[----:B---3--:R-:W-:-:S05]  /*1280*/  IADD3 R6, PT, PT, RZ, -R25, RZ ;  /* 0x80000019ff067210 */ /* 0x008fca0007ffe0ff */
        /* <DEDUP_REMOVED lines=16> */
[----:B----4-:R-:W-:-:S04]  /*1390*/  IMAD R6, R223, R20, RZ ;  /* 0x00000014df067224 */ /* 0x010fc800078e02ff */
[----:B------:R-:W-:Y:S01]  /*13a0*/  @!P1 IMAD.MOV R11, RZ, RZ, -R11 ;  /* 0x000000ffff0b9224 */ /* 0x000fe200078e0a0b */
[----:B------:R-:W-:-:S05]  /*13b0*/  @!P2 LOP3.LUT R11, RZ, R21, RZ, 0x33, !PT ;  /* 0x00000015ff0ba212 */ /* 0x000fca00078e33ff */
[----:B------:R-:W-:Y:S01]  /*13c0*/  IMAD R13, R23, R11, RZ ;  /* 0x0000000b170d7224 */ /* 0x000fe200078e02ff */
[----:B--2---:R-:W-:Y:S01]  /*13d0*/  SHF.R.S32.HI R9, RZ, 0x1f, R4 ;  /* 0x0000001fff097819 */ /* 0x004fe20000011404 */
        /* <DEDUP_REMOVED lines=18> */
.L_x_7316:
        /* <DEDUP_REMOVED lines=9> */
[----:B------:R-:W-:-:S02]  /*1590*/  IABS R10, R246 ;  /* 0x000000f6000a7213 */ /* 0x000fc40000000000 */
[----:B------:R-:W-:Y:S02]  /*15a0*/  LEA R20, R165, 0xffffff00, 0x8 ;  /* 0xffffff00a5147811 */ /* 0x000fe400078e40ff */
[----:B------:R-:W-:Y:S02]  /*15b0*/  CS2R R250, SRZ ;  /* 0x0000000000fa7805 */ /* 0x000fe4000001ff00 */
[----:B--2---:R-:W-:-:S04]  /*15c0*/  IABS R6, R21 ;  /* 0x0000001500067213 */ /* 0x004fc80000000000 */
        /* <DEDUP_REMOVED lines=12> */
[-C--:B---3--:R-:W-:Y:S01]  /*1690*/  @!P3 IMAD R11, R223, R13.reuse, RZ ;  /* 0x0000000ddf0bb224 */ /* 0x088fe200078e02ff */
[----:B------:R-:W-:Y:S01]  /*16a0*/  @!P3 SHF.R.S32.HI R4, RZ, 0x1f, R13 ;  /* 0x0000001fff04b819 */ /* 0x000fe2000001140d */
[----:B------:R-:W-:-:S04]  /*16b0*/  @!P3 IMAD.WIDE.U32 R24, R222, R13, RZ ;  /* 0x0000000dde18b225 */ /* 0x000fc800078e00ff */
[----:B------:R-:W-:-:S06]  /*16c0*/  @!P3 IMAD R4, R4, R222, R11 ;  /* 0x000000de0404b224 */ /* 0x000fcc00078e020b */
[----:B------:R-:W-:Y:S02]  /*16d0*/  @!P2 IMAD.IADD R9, R9, 0x1, -R6 ;  /* 0x000000010909a824 */ /* 0x000fe400078e0a06 */
[----:B------:R-:W-:Y:S01]  /*16e0*/  @!P3 IMAD.IADD R25, R25, 0x1, R4 ;  /* 0x000000011919b824 */ /* 0x000fe200078e0204 */
[----:B-----5:R-:W-:Y:S01]  /*16f0*/  @!P3 SHF.R.S32.HI R4, RZ, 0x1f, R12 ;  /* 0x0000001fff04b819 */ /* 0x020fe2000001140c */
[----:B----4-:R-:W-:Y:S01]  /*1700*/  @!P3 IMAD R11, R19, R12, RZ ;  /* 0x0000000c130bb224 */ /* 0x010fe200078e02ff */
[----:B------:R-:W-:Y:S02]  /*1710*/  ISETP.GE.U32.AND P5, PT, R9, R6, PT ;  /* 0x000000060900720c */ /* 0x000fe40003fa6070 */
[----:B------:R-:W-:Y:S02]  /*1720*/  @P3 IADD3 R10, PT, PT, R13, R14, RZ ;  /* 0x0000000e0d0a3210 */ /* 0x000fe40007ffe0ff */
[----:B------:R-:W-:Y:S01]  /*1730*/  LOP3.LUT R6, R246, R21, RZ, 0x3c, !PT ;  /* 0x00000015f6067212 */ /* 0x000fe200078e3cff */
[----:B------:R-:W-:-:S02]  /*1740*/  @!P3 IMAD R11, R18, R4, R11 ;  /* 0x00000004120bb224 */ /* 0x000fc400078e020b */
[----:B------:R-:W-:Y:S01]  /*1750*/  @!P3 IMAD.WIDE.U32 R24, R18, R12, R24 ;  /* 0x0000000c1218b225 */ /* 0x000fe200078e0018 */
[----:B------:R-:W-:Y:S02]  /*1760*/  ISETP.GE.AND P1, PT, R6, RZ, PT ;  /* 0x000000ff0600720c */ /* 0x000fe40003f26270 */
[----:B------:R-:W-:Y:S01]  /*1770*/  ISETP.NE.AND P4, PT, R21, RZ, PT ;  /* 0x000000ff1500720c */ /* 0x000fe20003f85270 */
[-C--:B------:R-:W-:Y:S02]  /*1780*/  @P3 IMAD R4, R223, R10.reuse, RZ ;  /* 0x0000000adf043224 */ /* 0x080fe400078e02ff */
[----:B------:R-:W-:Y:S01]  /*1790*/  @P3 IMAD.WIDE.U32 R18, R222, R10, RZ ;  /* 0x0000000ade123225 */ /* 0x000fe200078e00ff */
[----:B------:R-:W-:Y:S02]  /*17a0*/  @!P2 IADD3 R8, PT, PT, R8, 0x1, RZ ;  /* 0x000000010808a810 */ /* 0x000fe40007ffe0ff */
[----:B------:R-:W-:Y:S01]  /*17b0*/  @!P3 IADD3 R11, PT, PT, R25, R11, RZ ;  /* 0x0000000b190bb210 */ /* 0x000fe20007ffe0ff */
[----:B------:R-:W-:Y:S01]  /*17c0*/  @P3 IMAD.IADD R11, R19, 0x1, R4 ;  /* 0x00000001130b3824 */ /* 0x000fe200078e0204 */
[----:B------:R-:W-:Y:S01]  /*17d0*/  @!P3 MOV R10, R24 ;  /* 0x00000018000ab202 */ /* 0x000fe20000000f00 */
[----:B------:R-:W-:Y:S01]  /*17e0*/  @!P3 IMAD R4, R225, R13, RZ ;  /* 0x0000000de104b224 */ /* 0x000fe200078e02ff */
[----:B------:R-:W-:Y:S01]  /*17f0*/  @!P3 SHF.R.S32.HI R9, RZ, 0x1f, R13 ;  /* 0x0000001fff09b819 */ /* 0x000fe2000001140d */
[----:B------:R-:W-:Y:S01]  /*1800*/  IMAD R6, R223, R20, RZ ;  /* 0x00000014df067224 */ /* 0x000fe200078e02ff */
[----:B------:R-:W-:-:S02]  /*1810*/  @P3 MOV R10, R18 ;  /* 0x00000012000a3202 */ /* 0x000fc40000000f00 */
[----:B------:R-:W-:Y:S01]  /*1820*/  SHF.R.S32.HI R19, RZ, 0x1f, R20 ;  /* 0x0000001fff137819 */ /* 0x000fe20000011414 */
[----:B------:R-:W-:Y:S02]  /*1830*/  @P5 VIADD R8, R8, 0x1 ;  /* 0x0000000108085836 */ /* 0x000fe40000000000 */
[----:B------:R-:W-:Y:S02]  /*1840*/  @!P3 IMAD R4, R9, R224, R4 ;  /* 0x000000e00904b224 */ /* 0x000fe400078e0204 */
[----:B------:R-:W-:Y:S01]  /*1850*/  @!P3 IMAD.WIDE.U32 R24, R224, R13, RZ ;  /* 0x0000000de018b225 */ /* 0x000fe200078e00ff */
[----:B------:R-:W-:-:S03]  /*1860*/  @!P1 IADD3 R8, PT, PT, -R8, RZ, RZ ;  /* 0x000000ff08089210 */ /* 0x000fc60007ffe1ff */
[----:B------:R-:W-:Y:S02]  /*1870*/  IMAD R6, R19, R222, R6 ;  /* 0x000000de13067224 */ /* 0x000fe400078e0206 */
[----:B------:R-:W-:Y:S01]  /*1880*/  IMAD.WIDE.U32 R10, R222, R20, R10 ;  /* 0x00000014de0a7225 */ /* 0x000fe200078e000a */
[----:B------:R-:W-:Y:S02]  /*1890*/  @!P4 LOP3.LUT R8, RZ, R21, RZ, 0x33, !PT ;  /* 0x00000015ff08c212 */ /* 0x000fe400078e33ff */
[----:B------:R-:W-:Y:S01]  /*18a0*/  @!P3 IADD3 R25, PT, PT, R25, R4, RZ ;  /* 0x000000041919b210 */ /* 0x000fe20007ffe0ff */
[----:B------:R-:W-:Y:S01]  /*18b0*/  @P3 IMAD.IADD R13, R13, 0x1, R14 ;  /* 0x000000010d0d3824 */ /* 0x000fe200078e020e */
[----:B------:R-:W-:Y:S01]  /*18c0*/  @!P3 SHF.R.S32.HI R9, RZ, 0x1f, R12 ;  /* 0x0000001fff09b819 */ /* 0x000fe2000001140c */
[----:B------:R-:W-:Y:S01]  /*18d0*/  @!P3 IMAD R4, R23, R12, RZ ;  /* 0x0000000c1704b224 */ /* 0x000fe200078e02ff */
[----:B------:R-:W-:Y:S02]  /*18e0*/  IADD3 R15, PT, PT, R11, R6, RZ ;  /* 0x000000060b0f7210 */ /* 0x000fe40007ffe0ff */
[----:B------:R-:W-:Y:S01]  /*18f0*/  MOV R14, R10 ;  /* 0x0000000a000e7202 */ /* 0x000fe20000000f00 */
[----:B------:R-:W-:Y:S01]  /*1900*/  IMAD R11, R17, R8, RZ ;  /* 0x00000008110b7224 */ /* 0x000fe200078e02ff */
[----:B------:R-:W-:Y:S01]  /*1910*/  SHF.R.S32.HI R6, RZ, 0x1f, R8 ;  /* 0x0000001fff067819 */ /* 0x000fe20000011408 */
[----:B------:R-:W-:-:S02]  /*1920*/  @!P3 IMAD R4, R22, R9, R4 ;  /* 0x000000091604b224 */ /* 0x000fc400078e0204 */
[----:B------:R-:W-:-:S04]  /*1930*/  @!P3 IMAD.WIDE.U32 R22, R22, R12, R24 ;  /* 0x0000000c1616b225 */ /* 0x000fc800078e0018 */
[----:B------:R-:W-:-:S04]  /*1940*/  IMAD.WIDE.U32 R14, R16, R8, R14 ;  /* 0x00000008100e7225 */ /* 0x000fc800078e000e */
[-C--:B------:R-:W-:Y:S02]  /*1950*/  @P3 IMAD R8, R225, R13.reuse, RZ ;  /* 0x0000000de1083224 */ /* 0x080fe400078e02ff */
[----:B------:R-:W-:-:S04]  /*1960*/  @P3 IMAD.WIDE.U32 R24, R224, R13, RZ ;  /* 0x0000000de0183225 */ /* 0x000fc800078e00ff */
[----:B------:R-:W-:Y:S01]  /*1970*/  IMAD R11, R16, R6, R11 ;  /* 0x00000006100b7224 */ /* 0x000fe200078e020b */
[----:B------:R-:W-:Y:S01]  /*1980*/  @!P3 MOV R16, R22 ;  /* 0x000000160010b202 */ /* 0x000fe20000000f00 */
[----:B------:R-:W-:Y:S01]  /*1990*/  @!P3 IMAD.IADD R6, R23, 0x1, R4 ;  /* 0x000000011706b824 */ /* 0x000fe200078e0204 */
[----:B------:R-:W-:Y:S01]  /*19a0*/  MOV R12, R14 ;  /* 0x0000000e000c7202 */ /* 0x000fe20000000f00 */
[----:B------:R-:W-:Y:S01]  /*19b0*/  IMAD.IADD R4, R15, 0x1, R11 ;  /* 0x000000010f047824 */ /* 0x000fe200078e020b */
[----:B------:R-:W-:Y:S02]  /*19c0*/  @P3 IADD3 R6, PT, PT, R25, R8, RZ ;  /* 0x0000000819063210 */ /* 0x000fe40007ffe0ff */
[----:B------:R-:W-:Y:S02]  /*19d0*/  @P3 MOV R16, R24 ;  /* 0x0000001800103202 */ /* 0x000fe40000000f00 */
.L_x_7317:
[----:B------:R-:W-:Y:S05]  /*19e0*/  BSYNC.RECONVERGENT B0 ;  /* 0x0000000000007941 */ /* 0x000fea0003800200 */
.L_x_7315:
        /* <DEDUP_REMOVED lines=30> */
[----:B------:R-:W-:-:S04]  /*1bd0*/  @P4 VIADD R22, R22, 0x1 ;  /* 0x0000000116164836 */ /* 0x000fc80000000000 */
[----:B------:R-:W-:Y:S02]  /*1be0*/  IMAD.MOV.U32 R17, RZ, RZ, R22 ;  /* 0x000000ffff117224 */ /* 0x000fe400078e0016 */
[C---:B------:R-:W-:Y:S02]  /*1bf0*/  IMAD R18, R20.reuse, R225, R18 ;  /* 0x000000e114127224 */ /* 0x040fe400078e0212 */
[----:B------:R-:W-:Y:S01]  /*1c00*/  @!P2 IMAD.MOV R17, RZ, RZ, -R17 ;  /* 0x000000ffff11a224 */ /* 0x000fe200078e0a11 */
[----:B------:R-:W-:Y:S01]  /*1c10*/  @!P3 LOP3.LUT R17, RZ, R21, RZ, 0x33, !PT ;  /* 0x00000015ff11b212 */ /* 0x000fe200078e33ff */
[----:B------:R-:W-:Y:S01]  /*1c20*/  IMAD.WIDE.U32 R22, R20, R224, RZ ;  /* 0x000000e014167225 */ /* 0x000fe200078e00ff */
[----:B------:R-:W-:-:S03]  /*1c30*/  SHF.L.U32 R13, R166, 0x3, RZ ;  /* 0x00000003a60d7819 */ /* 0x000fc600000006ff */
[----:B------:R-:W-:Y:S01]  /*1c40*/  IMAD.IADD R21, R23, 0x1, R18 ;  /* 0x0000000117157824 */ /* 0x000fe200078e0212 */
[----:B------:R-:W-:Y:S01]  /*1c50*/  SHF.R.S32.HI R18, RZ, 0x1f, R17 ;  /* 0x0000001fff127819 */ /* 0x000fe20000011411 */
[-C--:B------:R-:W-:Y:S01]  /*1c60*/  IMAD R23, R31, R17.reuse, RZ ;  /* 0x000000111f177224 */ /* 0x080fe200078e02ff */
[C---:B------:R-:W-:Y:S01]  /*1c70*/  LOP3.LUT R217, R13.reuse, 0x38, RZ, 0xc0, !PT ;  /* 0x000000380dd97812 */ /* 0x040fe200078ec0ff */
[----:B------:R-:W-:Y:S01]  /*1c80*/  IMAD.WIDE.U32 R32, R30, R17, RZ ;  /* 0x000000111e207225 */ /* 0x000fe200078e00ff */
[----:B------:R-:W-:Y:S02]  /*1c90*/  LOP3.LUT R19, R13, 0x1c0, RZ, 0xc0, !PT ;  /* 0x000001c00d137812 */ /* 0x000fe400078ec0ff */
[----:B------:R-:W-:Y:S01]  /*1ca0*/  IADD3 R16, P3, P2, R22, R16, R217 ;  /* 0x0000001016107210 */ /* 0x000fe20007a7e0d9 */
[----:B------:R-:W-:Y:S01]  /*1cb0*/  IMAD R18, R18, R30, R23 ;  /* 0x0000001e12127224 */ /* 0x000fe200078e0217 */
[----:B------:R-:W-:Y:S02]  /*1cc0*/  LOP3.LUT R20, R19, 0x38, R166, 0xf8, !PT ;  /* 0x0000003813147812 */ /* 0x000fe400078ef8a6 */
[----:B------:R-:W-:-:S02]  /*1cd0*/  IADD3.X R21, PT, PT, R21, R6, RZ, P3, P2 ;  /* 0x0000000615157210 */ /* 0x000fc40001fe44ff */
[----:B------:R-:W-:Y:S02]  /*1ce0*/  IADD3 R22, P2, PT, R16, R32, RZ ;  /* 0x0000002010167210 */ /* 0x000fe40007f5e0ff */
[----:B------:R-:W-:Y:S02]  /*1cf0*/  IADD3 R18, PT, PT, R33, R18, RZ ;  /* 0x0000001221127210 */ /* 0x000fe40007ffe0ff */
[----:B------:R-:W-:Y:S01]  /*1d00*/  IADD3 R30, P3, PT, R217, R12, RZ ;  /* 0x0000000cd91e7210 */ /* 0x000fe20007f7e0ff */
[----:B------:R-:W1:Y:S01]  /*1d10*/  S2UR UR6, SR_CgaCtaId ;  /* 0x00000000000679c3 */ /* 0x000e620000008800 */
[----:B------:R-:W-:Y:S01]  /*1d20*/  SHF.R.U32.HI R6, RZ, 0x3, R166 ;  /* 0x00000003ff067819 */ /* 0x000fe200000116a6 */
[----:B------:R-:W-:Y:S01]  /*1d30*/  IMAD.X R23, R21, 0x1, R18, P2 ;  /* 0x0000000115177824 */ /* 0x000fe200010e0612 */
[----:B------:R-:W-:Y:S02]  /*1d40*/  IADD3.X R31, PT, PT, RZ, R4, RZ, P3, !PT ;  /* 0x00000004ff1f7210 */ /* 0x000fe40001ffe4ff */
[----:B------:R-:W-:Y:S01]  /*1d50*/  LOP3.LUT R20, R20, R217, RZ, 0x3c, !PT ;  /* 0x000000d914147212 */ /* 0x000fe200078e3cff */
[----:B------:R-:W-:-:S02]  /*1d60*/  IMAD R17, R225, R6, RZ ;  /* 0x00000006e1117224 */ /* 0x000fc400078e02ff */
[----:B------:R-:W-:Y:S01]  /*1d70*/  IMAD R233, R223, R6, RZ ;  /* 0x00000006dfe97224 */ /* 0x000fe200078e02ff */
[----:B------:R-:W-:Y:S01]  /*1d80*/  LOP3.LUT R13, R20, 0x1e00, R13, 0xf8, !PT ;  /* 0x00001e00140d7812 */ /* 0x000fe200078ef80d */
[----:B------:R-:W-:-:S04]  /*1d90*/  IMAD.WIDE.U32 R18, R6, R222, R30 ;  /* 0x000000de06127225 */ /* 0x000fc800078e001e */
[----:B------:R-:W-:Y:S01]  /*1da0*/  IMAD.WIDE.U32 R22, R6, R224, R22 ;  /* 0x000000e006167225 */ /* 0x000fe200078e0016 */
[----:B------:R-:W-:-:S03]  /*1db0*/  IADD3 R233, PT, PT, R19, R233, RZ ;  /* 0x000000e913e97210 */ /* 0x000fc60007ffe0ff */
[----:B------:R-:W-:Y:S01]  /*1dc0*/  IMAD.IADD R17, R23, 0x1, R17 ;  /* 0x0000000117117824 */ /* 0x000fe200078e0211 */
[----:B------:R-:W-:Y:S01]  /*1dd0*/  IADD3 R226, PT, PT, -R5, R244, RZ ;  /* 0x000000f405e27210 */ /* 0x000fe20007ffe1ff */
[----:B------:R-:W-:Y:S01]  /*1de0*/  UMOV UR7, 0x400 ;  /* 0x0000040000077882 */ /* 0x000fe20000000000 */
[----:B------:R-:W-:Y:S01]  /*1df0*/  SHF.R.S32.HI R247, RZ, 0x1f, R246 ;  /* 0x0000001ffff77819 */ /* 0x000fe200000114f6 */
[----:B-1----:R-:W-:Y:S01]  /*1e00*/  ULEA UR6, UR6, UR7, 0x18 ;  /* 0x0000000706067291 */ /* 0x002fe2000f8ec0ff */
[----:B------:R-:W-:Y:S05]  /*1e10*/  BSSY.RECONVERGENT B0, `(.L_x_7318) ;  /* 0x000002c000007945 */ /* 0x000fea0003800200 */
[----:B------:R-:W-:-:S04]  /*1e20*/  IMAD.U32 R218, RZ, RZ, UR6 ;  /* 0x00000006ffda7e24 */ /* 0x000fc8000f8e00ff */
[----:B------:R-:W-:Y:S02]  /*1e30*/  IMAD R243, R13, 0x2, R218 ;  /* 0x000000020df37824 */ /* 0x000fe400078e02da */
[----:B--2---:R-:W-:-:S04]  /*1e40*/  @P1 IMAD.WIDE.U32 R20, R10, R7, RZ ;  /* 0x000000070a141225 */ /* 0x004fc800078e00ff */
[----:B------:R-:W-:Y:S01]  /*1e50*/  @P1 IMAD R12, R11, R7, RZ ;  /* 0x000000070b0c1224 */ /* 0x000fe200078e02ff */
[----:B---3--:R-:W-:Y:S01]  /*1e60*/  LEA R236, P2, R22, R26, 0x1 ;  /* 0x0000001a16ec7211 */ /* 0x008fe200078408ff */
[-C--:B----4-:R-:W-:Y:S02]  /*1e70*/  @!P1 IMAD R4, R29, R245.reuse, RZ ;  /* 0x000000f51d049224 */ /* 0x090fe400078e02ff */
[----:B------:R-:W-:Y:S01]  /*1e80*/  @!P1 IMAD.WIDE.U32 R28, R28, R245, RZ ;  /* 0x000000f51c1c9225 */ /* 0x000fe200078e00ff */
[----:B------:R-:W-:-:S03]  /*1e90*/  LEA R234, P3, R18, R24, 0x1 ;  /* 0x0000001812ea7211 */ /* 0x000fc600078608ff */
[----:B------:R-:W-:Y:S02]  /*1ea0*/  @!P1 IMAD.MOV.U32 R16, RZ, RZ, R28 ;  /* 0x000000ffff109224 */ /* 0x000fe400078e001c */
[----:B------:R-:W-:Y:S01]  /*1eb0*/  @P1 IMAD.MOV.U32 R16, RZ, RZ, R20 ;  /* 0x000000ffff101224 */ /* 0x000fe200078e0014 */
[----:B------:R-:W-:Y:S02]  /*1ec0*/  @!P1 IADD3 R4, PT, PT, R29, R4, RZ ;  /* 0x000000041d049210 */ /* 0x000fe40007ffe0ff */
[----:B------:R-:W-:Y:S02]  /*1ed0*/  LEA.HI.X R237, R22, R27, R17, 0x1, P2 ;  /* 0x0000001b16ed7211 */ /* 0x000fe400010f0c11 */
[----:B------:R-:W-:Y:S02]  /*1ee0*/  LEA.HI.X R233, R18, R25, R233, 0x1, P3 ;  /* 0x0000001912e97211 */ /* 0x000fe400018f0ce9 */
[----:B------:R-:W-:Y:S02]  /*1ef0*/  @P1 IADD3 R4, PT, PT, R21, R12, RZ ;  /* 0x0000000c15041210 */ /* 0x000fe40007ffe0ff */
[----:B------:R-:W-:-:S05]  /*1f00*/  IADD3 R18, P2, PT, R217, R16, RZ ;  /* 0x00000010d9127210 */ /* 0x000fca0007f5e0ff */
[----:B------:R-:W-:Y:S01]  /*1f10*/  IMAD.X R19, RZ, RZ, R4, P2 ;  /* 0x000000ffff137224 */ /* 0x000fe200010e0604 */
[----:B------:R-:W-:Y:S01]  /*1f20*/  ISETP.GE.AND P2, PT, R6, R226, PT ;  /* 0x000000e20600720c */ /* 0x000fe20003f46270 */
[----:B------:R-:W-:-:S04]  /*1f30*/  IMAD R7, R15, R246, RZ ;  /* 0x000000f60f077224 */ /* 0x000fc800078e02ff */
[----:B------:R-:W-:Y:S01]  /*1f40*/  IMAD R5, R14, R247, R7 ;  /* 0x000000f70e057224 */ /* 0x000fe200078e0207 */
[----:B------:R-:W-:Y:S01]  /*1f50*/  MOV R7, RZ ;  /* 0x000000ff00077202 */ /* 0x000fe20000000f00 */
[----:B------:R-:W-:Y:S01]  /*1f60*/  IMAD.WIDE.U32 R14, R246, R14, R18 ;  /* 0x0000000ef60e7225 */ /* 0x000fe200078e0012 */
[----:B------:R-:W-:-:S03]  /*1f70*/  @!P1 MOV R17, R11 ;  /* 0x0000000b00119202 */ /* 0x000fc60000000f00 */
[----:B------:R-:W-:Y:S01]  /*1f80*/  @!P1 IMAD.MOV.U32 R16, RZ, RZ, R10 ;  /* 0x000000ffff109224 */ /* 0x000fe200078e000a */
[----:B------:R-:W-:Y:S01]  /*1f90*/  @P1 MOV R16, R10 ;  /* 0x0000000a00101202 */ /* 0x000fe20000000f00 */
[----:B------:R-:W-:Y:S01]  /*1fa0*/  @P1 IMAD.MOV.U32 R17, RZ, RZ, R11 ;  /* 0x000000ffff111224 */ /* 0x000fe200078e000b */
[----:B------:R-:W-:Y:S01]  /*1fb0*/  IADD3 R13, PT, PT, R15, R5, RZ ;  /* 0x000000050f0d7210 */ /* 0x000fe20007ffe0ff */
[----:B------:R-:W-:Y:S01]  /*1fc0*/  IMAD.WIDE.U32 R18, R239, 0x40, R6 ;  /* 0x00000040ef127825 */ /* 0x000fe200078e0006 */
        /* <DEDUP_REMOVED lines=15> */
.L_x_7320:
[----:B------:R2:W-:Y:S02]  /*20c0*/  STS.128 [R243], RZ ;  /* 0x000000fff3007388 */ /* 0x0005e40000000c00 */
.L_x_7319:
[----:B------:R-:W-:Y:S05]  /*20d0*/  BSYNC.RECONVERGENT B0 ;  /* 0x0000000000007941 */ /* 0x000fea0003800200 */
.L_x_7318:
        /* <DEDUP_REMOVED lines=28> */
.L_x_7322:
[----:B------:R-:W-:Y:S05]  /*22a0*/  BSYNC.RECONVERGENT B0 ;  /* 0x0000000000007941 */ /* 0x000fea0003800200 */
.L_x_7321:
[----:B------:R-:W-:Y:S04]  /*22b0*/  BSSY.RECONVERGENT B0, `(.L_x_7323) ;  /* 0x0000013000007945 */ /* 0x000fe80003800200 */
[----:B------:R-:W-:Y:S05]  /*22c0*/  @P3 BRA `(.L_x_7324) ;  /* 0x0000000000443947 */ /* 0x000fea0003800000 */
[----:B-----5:R-:W-:-:S13]  /*22d0*/  ISETP.GE.AND P1, PT, R217, R242, PT ;  /* 0x000000f2d900720c */ /* 0x020fda0003f26270 */
        /* <DEDUP_REMOVED lines=16> */
.L_x_7324:
[----:B------:R-:W-:Y:S05]  /*23e0*/  BSYNC.RECONVERGENT B0 ;  /* 0x0000000000007941 */ /* 0x000fea0003800200 */
.L_x_7323:
[----:B------:R-:W-:Y:S04]  /*23f0*/  BSSY.RECONVERGENT B0, `(.L_x_7325) ;  /* 0x0000012000007945 */ /* 0x000fe80003800200 */
[----:B------:R-:W-:Y:S05]  /*2400*/  @P2 BRA `(.L_x_7326) ;  /* 0x0000000000402947 */ /* 0x000fea0003800000 */
[----:B-----5:R-:W-:-:S13]  /*2410*/  ISETP.GE.AND P1, PT, R217, R242, PT ;  /* 0x000000f2d900720c */ /* 0x020fda0003f26270 */
[----:B------:R1:W-:Y:S01]  /*2420*/  @P1 STS.128 [R243+0x1800], RZ ;  /* 0x001800fff3001388 */ /* 0x0003e20000000c00 */
[----:B------:R-:W-:Y:S05]  /*2430*/  @P1 BRA `(.L_x_7326) ;  /* 0x0000000000341947 */ /* 0x000fea0003800000 */
[----:B------:R-:W-:Y:S02]  /*2440*/  IADD3 R5, P1, PT, R18, 0x30, RZ ;  /* 0x0000003012057810 */ /* 0x000fe40007f3e0ff */
[----:B------:R-:W-:Y:S02]  /*2450*/  MOV R12, R14 ;  /* 0x0000000e000c7202 */ /* 0x000fe40000000f00 */
[----:B------:R-:W-:-:S03]  /*2460*/  IADD3.X R19, PT, PT, RZ, R19, RZ, P1, !PT ;  /* 0x00000013ff137210 */ /* 0x000fc60000ffe4ff */
[----:B------:R-:W-:-:S04]  /*2470*/  IMAD.WIDE.U32 R12, R16, R5, R12 ;  /* 0x00000005100c7225 */ /* 0x000fc800078e000c */
[----:B---3--:R-:W-:Y:S01]  /*2480*/  IMAD R10, R19, R16, RZ ;  /* 0x00000010130a7224 */ /* 0x008fe200078e02ff */
        /* <DEDUP_REMOVED lines=8> */
.L_x_7326:
[----:B------:R-:W-:Y:S05]  /*2510*/  BSYNC.RECONVERGENT B0 ;  /* 0x0000000000007941 */ /* 0x000fea0003800200 */
.L_x_7325:
[----:B------:R-:W-:Y:S01]  /*2520*/  BSSY.RECONVERGENT B0, `(.L_x_7327) ;  /* 0x000000d000007945 */ /* 0x000fe20003800200 */
[C---:B---3-5:R-:W-:Y:S02]  /*2530*/  SHF.L.U64.HI R8, R222.reuse, 0x4, R223 ;  /* 0x00000004de087819 */ /* 0x068fe400000102df */
        /* <DEDUP_REMOVED lines=10> */
.L_x_7329:
[----:B------:R3:W-:Y:S02]  /*25e0*/  STS.128 [R243+0x2000], RZ ;  /* 0x002000fff3007388 */ /* 0x0007e40000000c00 */
.L_x_7328:
[----:B------:R-:W-:Y:S05]  /*25f0*/  BSYNC.RECONVERGENT B0 ;  /* 0x0000000000007941 */ /* 0x000fea0003800200 */
.L_x_7327:
[----:B------:R-:W-:Y:S01]  /*2600*/  ISETP.GE.AND P1, PT, R35, R4, PT ;  /* 0x000000042300720c */ /* 0x000fe20003f26270 */
[C---:B------:R-:W-:Y:S01]  /*2610*/  VIADD R29, R6.reuse, 0x40 ;  /* 0x00000040061d7836 */ /* 0x040fe20000000000 */
        /* <DEDUP_REMOVED lines=17> */
.L_x_7331:
[----:B------:R-:W-:Y:S05]  /*2730*/  BSYNC.RECONVERGENT B0 ;  /* 0x0000000000007941 */ /* 0x000fea0003800200 */
.L_x_7330:
        /* <DEDUP_REMOVED lines=13> */
.L_x_7333:
[----:B------:R-:W-:Y:S05]  /*2810*/  BSYNC.RECONVERGENT B0 ;  /* 0x0000000000007941 */ /* 0x000fea0003800200 */
.L_x_7332:
        /* <DEDUP_REMOVED lines=13> */
.L_x_7335:
[----:B------:R-:W-:Y:S05]  /*28f0*/  BSYNC.RECONVERGENT B0 ;  /* 0x0000000000007941 */ /* 0x000fea0003800200 */
.L_x_7334:
        /* <DEDUP_REMOVED lines=16> */
.L_x_7337:
[----:B------:R-:W-:Y:S05]  /*2a00*/  BSYNC.RECONVERGENT B0 ;  /* 0x0000000000007941 */ /* 0x000fea0003800200 */
.L_x_7336:
        /* <DEDUP_REMOVED lines=13> */
.L_x_7339:
[----:B------:R-:W-:Y:S05]  /*2ae0*/  BSYNC.RECONVERGENT B0 ;  /* 0x0000000000007941 */ /* 0x000fea0003800200 */
.L_x_7338:
        /* <DEDUP_REMOVED lines=16> */
.L_x_7341:
[----:B------:R-:W-:Y:S05]  /*2bf0*/  BSYNC.RECONVERGENT B0 ;  /* 0x0000000000007941 */ /* 0x000fea0003800200 */
.L_x_7340:
        /* <DEDUP_REMOVED lines=16> */
.L_x_7343:
[----:B------:R-:W-:Y:S05]  /*2d00*/  BSYNC.RECONVERGENT B0 ;  /* 0x0000000000007941 */ /* 0x000fea0003800200 */
.L_x_7342:
        /* <DEDUP_REMOVED lines=16> */
.L_x_7345:
[----:B------:R-:W-:Y:S05]  /*2e10*/  BSYNC.RECONVERGENT B0 ;  /* 0x0000000000007941 */ /* 0x000fea0003800200 */
.L_x_7344:
        /* <DEDUP_REMOVED lines=13> */
.L_x_7347:
[----:B------:R-:W-:Y:S05]  /*2ef0*/  BSYNC.RECONVERGENT B0 ;  /* 0x0000000000007941 */ /* 0x000fea0003800200 */
.L_x_7346:
        /* <DEDUP_REMOVED lines=16> */
.L_x_7349:
[----:B------:R-:W-:Y:S05]  /*3000*/  BSYNC.RECONVERGENT B0 ;  /* 0x0000000000007941 */ /* 0x000fea0003800200 */
.L_x_7348:
        /* <DEDUP_REMOVED lines=15> */
.L_x_7351:
[----:B------:R-:W-:Y:S05]  /*3100*/  BSYNC.RECONVERGENT B0 ;  /* 0x0000000000007941 */ /* 0x000fea0003800200 */
.L_x_7350:
        /* <DEDUP_REMOVED lines=14> */
.L_x_7353:
[----:B------:R-:W-:Y:S05]  /*31f0*/  BSYNC.RECONVERGENT B0 ;  /* 0x0000000000007941 */ /* 0x000fea0003800200 */
.L_x_7352:
        /* <DEDUP_REMOVED lines=14> */
.L_x_7355:
[----:B------:R-:W-:Y:S05]  /*32e0*/  BSYNC.RECONVERGENT B0 ;  /* 0x0000000000007941 */ /* 0x000fea0003800200 */
.L_x_7354:
        /* <DEDUP_REMOVED lines=14> */
.L_x_7357:
[----:B------:R-:W-:Y:S05]  /*33d0*/  BSYNC.RECONVERGENT B0 ;  /* 0x0000000000007941 */ /* 0x000fea0003800200 */
.L_x_7356:
        /* <DEDUP_REMOVED lines=12> */
.L_x_7359:
[----:B------:R-:W-:Y:S05]  /*34a0*/  BSYNC.RECONVERGENT B0 ;  /* 0x0000000000007941 */ /* 0x000fea0003800200 */
.L_x_7358:
[----:B------:R-:W2:Y:S04]  /*34b0*/  LD.E.64 R40, desc[UR4][R2.64+0x1c0] ;  /* 0x0001c00402287980 */ /* 0x000ea8000c101b00 */
[----:B-1----:R-:W3:Y:S04]  /*34c0*/  LD.E.64 R36, desc[UR4][R2.64+0x1b8] ;  /* 0x0001b80402247980 */ /* 0x002ee8000c101b00 */
        /* <DEDUP_REMOVED lines=26> */
.L_x_7362:
[----:B------:R3:W-:Y:S01]  /*3670*/  STS.128 [R243+0xa000], RZ ;  /* 0x00a000fff3007388 */ /* 0x0007e20000000c00 */
[----:B------:R-:W-:Y:S05]  /*3680*/  BRA `(.L_x_7363) ;  /* 0x0000000000047947 */ /* 0x000fea0003800000 */
.L_x_7361:
[----:B------:R2:W-:Y:S02]  /*3690*/  STS.128 [R243+0xa000], RZ ;  /* 0x00a000fff3007388 */ /* 0x0005e40000000c00 */
.L_x_7363:
[----:B------:R-:W-:Y:S05]  /*36a0*/  BSYNC.RECONVERGENT B0 ;  /* 0x0000000000007941 */ /* 0x000fea0003800200 */
.L_x_7360:
[----:B------:R-:W-:Y:S01]  /*36b0*/  ISETP.GE.AND P4, PT, R35, R4, PT ;  /* 0x000000042300720c */ /* 0x000fe20003f86270 */
[----:B------:R-:W-:Y:S01]  /*36c0*/  BSSY.RECONVERGENT B0, `(.L_x_7364) ;  /* 0x0000011000007945 */ /* 0x000fe20003800200 */
[----:B-1----:R-:W-:Y:S02]  /*36d0*/  LEA R6, P5, R7, R236, 0x1 ;  /* 0x000000ec07067211 */ /* 0x002fe400078a08ff */
        /* <DEDUP_REMOVED lines=15> */
.L_x_7365:
[----:B------:R-:W-:Y:S05]  /*37d0*/  BSYNC.RECONVERGENT B0 ;  /* 0x0000000000007941 */ /* 0x000fea0003800200 */
.L_x_7364:
        /* <DEDUP_REMOVED lines=13> */
.L_x_7367:
[----:B------:R-:W-:Y:S05]  /*38b0*/  BSYNC.RECONVERGENT B0 ;  /* 0x0000000000007941 */ /* 0x000fea0003800200 */
.L_x_7366:
        /* <DEDUP_REMOVED lines=13> */
.L_x_7369:
[----:B------:R-:W-:Y:S05]  /*3990*/  BSYNC.RECONVERGENT B0 ;  /* 0x0000000000007941 */ /* 0x000fea0003800200 */
.L_x_7368:
        /* <DEDUP_REMOVED lines=16> */
.L_x_7371:
[----:B------:R-:W-:Y:S05]  /*3aa0*/  BSYNC.RECONVERGENT B0 ;  /* 0x0000000000007941 */ /* 0x000fea0003800200 */
.L_x_7370:
        /* <DEDUP_REMOVED lines=13> */
.L_x_7373:
[----:B------:R-:W-:Y:S05]  /*3b80*/  BSYNC.RECONVERGENT B0 ;  /* 0x0000000000007941 */ /* 0x000fea0003800200 */
.L_x_7372:
        /* <DEDUP_REMOVED lines=16> */
.L_x_7375:
[----:B------:R-:W-:Y:S05]  /*3c90*/  BSYNC.RECONVERGENT B0 ;  /* 0x0000000000007941 */ /* 0x000fea0003800200 */
.L_x_7374:
        /* <DEDUP_REMOVED lines=16> */
.L_x_7377:
[----:B------:R-:W-:Y:S05]  /*3da0*/  BSYNC.RECONVERGENT B0 ;  /* 0x0000000000007941 */ /* 0x000fea0003800200 */
.L_x_7376:
        /* <DEDUP_REMOVED lines=21> */
.L_x_7379:
[----:B------:R-:W-:Y:S05]  /*3f00*/  BSYNC.RECONVERGENT B0 ;  /* 0x0000000000007941 */ /* 0x000fea0003800200 */
.L_x_7378:
        /* <DEDUP_REMOVED lines=20> */
.L_x_7381:
[----:B------:R-:W-:Y:S05]  /*4050*/  BSYNC.RECONVERGENT B0 ;  /* 0x0000000000007941 */ /* 0x000fea0003800200 */
.L_x_7380:
        /* <DEDUP_REMOVED lines=20> */
.L_x_7383:
[----:B------:R-:W-:Y:S05]  /*41a0*/  BSYNC.RECONVERGENT B0 ;  /* 0x0000000000007941 */ /* 0x000fea0003800200 */
.L_x_7382:
        /* <DEDUP_REMOVED lines=15> */
.L_x_7385:
[----:B------:R-:W-:Y:S05]  /*42a0*/  BSYNC.RECONVERGENT B0 ;  /* 0x0000000000007941 */ /* 0x000fea0003800200 */
.L_x_7384:
        /* <DEDUP_REMOVED lines=15> */
.L_x_7387:
[----:B------:R-:W-:Y:S05]  /*43a0*/  BSYNC.RECONVERGENT B0 ;  /* 0x0000000000007941 */ /* 0x000fea0003800200 */
.L_x_7386:
        /* <DEDUP_REMOVED lines=15> */
.L_x_7389:
[----:B------:R-:W-:Y:S05]  /*44a0*/  BSYNC.RECONVERGENT B0 ;  /* 0x0000000000007941 */ /* 0x000fea0003800200 */
.L_x_7388:
        /* <DEDUP_REMOVED lines=15> */
.L_x_7391:
[----:B------:R-:W-:Y:S05]  /*45a0*/  BSYNC.RECONVERGENT B0 ;  /* 0x0000000000007941 */ /* 0x000fea0003800200 */
.L_x_7390:
        /* <DEDUP_REMOVED lines=13> */
.L_x_7393:
[----:B------:R-:W-:Y:S05]  /*4680*/  BSYNC.RECONVERGENT B0 ;  /* 0x0000000000007941 */ /* 0x000fea0003800200 */
.L_x_7392:
[----:B------:R-:W-:Y:S01]  /*4690*/  LDSM.16.M88.4 R40, [R193] ;  /* 0x00000000c128783b */ /* 0x000fe20000000200 */
[----:B------:R-:W-:Y:S01]  /*46a0*/  IMAD.MOV.U32 R164, RZ, RZ, 0x20 ;  /* 0x00000020ffa47424 */ /* 0x000fe200078e00ff */
[C---:B------:R-:W-:Y:S01]  /*46b0*/  LOP3.LUT P6, RZ, R166.reuse, 0x2, RZ, 0xc0, !PT ;  /* 0x00000002a6ff7812 */ /* 0x040fe200078cc0ff */
[----:B------:R-:W-:Y:S01]  /*46c0*/  IMAD R229, R239, 0x40, R0 ;  /* 0x00000040efe57824 */ /* 0x000fe200078e0200 */
[----:B-1----:R-:W1:Y:S01]  /*46d0*/  LDSM.16.M88.4 R8, [R192+0x3800] ;  /* 0x00380000c008783b */ /* 0x002e620000000200 */
[----:B------:R-:W-:Y:S01]  /*46e0*/  LOP3.LUT P2, RZ, R166, 0x4, RZ, 0xc0, !PT ;  /* 0x00000004a6ff7812 */ /* 0x000fe2000784c0ff */
[----:B------:R-:W-:Y:S01]  /*46f0*/  BSSY.RECONVERGENT B1, `(.L_x_7394) ;  /* 0x00001c0000017945 */ /* 0x000fe20003800200 */
[----:B------:R-:W-:Y:S01]  /*4700*/  SEL R212, R164, 0xffffffe0, !P6 ;  /* 0xffffffe0a4d47807 */ /* 0x000fe20007000000 */
[----:B------:R-:W5:Y:S01]  /*4710*/  LDSM.16.M88.4 R16, [R192+0x3000] ;  /* 0x00300000c010783b */ /* 0x000f620000000200 */
[----:B------:R-:W-:Y:S02]  /*4720*/  IADD3 R197, PT, PT, R197, R0, -R244 ;  /* 0x00000000c5c57210 */ /* 0x000fe40007ffe8f4 */
[----:B------:R-:W-:Y:S01]  /*4730*/  IADD3 R199, PT, PT, R0, -R244, -R199 ;  /* 0x800000f400c77210 */ /* 0x000fe20007ffe8c7 */
[--C-:B------:R-:W-:Y:S01]  /*4740*/  IMAD.IADD R148, R193, 0x1, R212.reuse ;  /* 0x00000001c1947824 */ /* 0x100fe200078e02d4 */
[----:B------:R-:W-:Y:S01]  /*4750*/  LDSM.16.M88.4 R128, [R192+0x4000] ;  /* 0x00400000c080783b */ /* 0x000fe20000000200 */
[----:B------:R-:W-:-:S03]  /*4760*/  IMAD.IADD R168, R192, 0x1, R212 ;  /* 0x00000001c0a87824 */ /* 0x000fc600078e02d4 */
[----:B------:R-:W-:Y:S04]  /*4770*/  LDSM.16.M88.4 R24, [R192+0x2800] ;  /* 0x00280000c018783b */ /* 0x000fe80000000200 */
[----:B------:R-:W-:Y:S04]  /*4780*/  LDSM.16.M88.4 R148, [R148] ;  /* 0x000000009494783b */ /* 0x000fe80000000200 */
[----:B------:R-:W2:Y:S04]  /*4790*/  LDSM.16.M88.4 R132, [R168+0x3800] ;  /* 0x00380000a884783b */ /* 0x000ea80000000200 */
[----:B------:R-:W3:Y:S04]  /*47a0*/  LDSM.16.M88.4 R136, [R168+0x3000] ;  /* 0x00300000a888783b */ /* 0x000ee80000000200 */
[----:B------:R-:W4:Y:S04]  /*47b0*/  LDSM.16.M88.4 R80, [R192+0x7000] ;  /* 0x00700000c050783b */ /* 0x000f280000000200 */
[----:B------:R-:W4:Y:S04]  /*47c0*/  LDSM.16.M88.4 R140, [R168+0x4000] ;  /* 0x00400000a88c783b */ /* 0x000f280000000200 */
[----:B------:R-:W4:Y:S01]  /*47d0*/  LDSM.16.M88.4 R32, [R192+0x2000] ;  /* 0x00200000c020783b */ /* 0x000f220000000200 */
[C---:B-1----:R-:W-:Y:S03]  /*47e0*/  HMMA.16816.F32 R12, R40.reuse, R8, RZ ;  /* 0x00000008280c723c */ /* 0x042fe600000018ff */
[----:B------:R-:W1:Y:S04]  /*47f0*/  LDSM.16.M88.4 R88, [R192+0x6800] ;  /* 0x00680000c058783b */ /* 0x000e680000000200 */
[----:B------:R-:W1:Y:S01]  /*4800*/  LDSM.16.M88.4 R144, [R168+0x2800] ;  /* 0x00280000a890783b */ /* 0x000e620000000200 */
[C---:B------:R-:W-:Y:S03]  /*4810*/  HMMA.16816.F32 R8, R40.reuse, R10, RZ ;  /* 0x0000000a2808723c */ /* 0x040fe600000018ff */
[----:B------:R-:W-:Y:S04]  /*4820*/  LDSM.16.M88.4 R72, [R192+0x7800] ;  /* 0x00780000c048783b */ /* 0x000fe80000000200 */
[----:B------:R-:W-:Y:S01]  /*4830*/  LDSM.16.M88.4 R120, [R192+0x4800] ;  /* 0x00480000c078783b */ /* 0x000fe20000000200 */
[C---:B-----5:R-:W-:Y:S03]  /*4840*/  HMMA.16816.F32 R20, R40.reuse, R16, RZ ;  /* 0x000000102814723c */ /* 0x060fe600000018ff */
[----:B------:R-:W-:Y:S04]  /*4850*/  LDSM.16.M88.4 R112, [R192+0x5000] ;  /* 0x00500000c070783b */ /* 0x000fe80000000200 */
[----:B------:R-:W-:Y:S01]  /*4860*/  LDSM.16.M88.4 R104, [R192+0x5800] ;  /* 0x00580000c068783b */ /* 0x000fe20000000200 */
[----:B------:R-:W-:Y:S03]  /*4870*/  HMMA.16816.F32 R16, R40, R18, RZ ;  /* 0x000000122810723c */ /* 0x000fe600000018ff */
[----:B------:R-:W-:Y:S04]  /*4880*/  LDSM.16.M88.4 R96, [R192+0x6000] ;  /* 0x00600000c060783b */ /* 0x000fe80000000200 */
[----:B------:R-:W-:Y:S01]  /*4890*/  LDSM.16.M88.4 R64, [R192+0x8000] ;  /* 0x00800000c040783b */ /* 0x000fe20000000200 */
[C---:B--2---:R-:W-:Y:S03]  /*48a0*/  HMMA.16816.F32 R12, R148.reuse, R132, R12 ;  /* 0x00000084940c723c */ /* 0x044fe6000000180c */
[----:B------:R-:W-:Y:S04]  /*48b0*/  LDSM.16.M88.4 R56, [R192+0x8800] ;  /* 0x00880000c038783b */ /* 0x000fe80000000200 */
[----:B------:R-:W-:Y:S01]  /*48c0*/  LDSM.16.M88.4 R48, [R192+0x9000] ;  /* 0x00900000c030783b */ /* 0x000fe20000000200 */
[----:B------:R-:W-:Y:S03]  /*48d0*/  HMMA.16816.F32 R8, R148, R134, R8 ;  /* 0x000000869408723c */ /* 0x000fe60000001808 */
[----:B------:R-:W2:Y:S04]  /*48e0*/  LDSM.16.M88.4 R132, [R168+0x7000] ;  /* 0x00700000a884783b */ /* 0x000ea80000000200 */
[----:B------:R-:W5:Y:S01]  /*48f0*/  LDSM.16.M88.4 R156, [R192+0x9800] ;  /* 0x00980000c09c783b */ /* 0x000f620000000200 */
[C---:B------:R-:W-:Y:S03]  /*4900*/  HMMA.16816.F32 R4, R40.reuse, R128, RZ ;  /* 0x000000802804723c */ /* 0x040fe600000018ff */
[----:B------:R-:W5:Y:S04]  /*4910*/  LDSM.16.M88.4 R152, [R168+0x2000] ;  /* 0x00200000a898783b */ /* 0x000f680000000200 */
[----:B------:R-:W-:Y:S01]  /*4920*/  LDSM.16.M88.4 R160, [R168+0x4800] ;  /* 0x00480000a8a0783b */ /* 0x000fe20000000200 */
[----:B------:R-:W-:Y:S03]  /*4930*/  HMMA.16816.F32 R128, R40, R130, RZ ;  /* 0x000000822880723c */ /* 0x000fe600000018ff */
[----:B------:R-:W0:Y:S05]  /*4940*/  LDGDEPBAR ;  /* 0x00000000000079af */ /* 0x000e2a0000000000 */
[C---:B---3--:R-:W-:Y:S08]  /*4950*/  HMMA.16816.F32 R20, R148.reuse, R136, R20 ;  /* 0x000000889414723c */ /* 0x048ff00000001814 */
[----:B------:R-:W-:Y:S01]  /*4960*/  HMMA.16816.F32 R16, R148, R138, R16 ;  /* 0x0000008a9410723c */ /* 0x000fe20000001810 */
[----:B------:R-:W3:Y:S07]  /*4970*/  LDSM.16.M88.4 R136, [R168+0x6800] ;  /* 0x00680000a888783b */ /* 0x000eee0000000200 */
[C---:B------:R-:W-:Y:S08]  /*4980*/  HMMA.16816.F32 R28, R40.reuse, R24, RZ ;  /* 0x00000018281c723c */ /* 0x040ff000000018ff */
[C---:B----4-:R-:W-:Y:S08]  /*4990*/  HMMA.16816.F32 R84, R40.reuse, R80, RZ ;  /* 0x000000502854723c */ /* 0x050ff000000018ff */
[C---:B------:R-:W-:Y:S08]  /*49a0*/  HMMA.16816.F32 R24, R40.reuse, R26, RZ ;  /* 0x0000001a2818723c */ /* 0x040ff000000018ff */
[----:B------:R-:W-:Y:S08]  /*49b0*/  HMMA.16816.F32 R80, R40, R82, RZ ;  /* 0x000000522850723c */ /* 0x000ff000000018ff */
[C---:B------:R-:W-:Y:S08]  /*49c0*/  HMMA.16816.F32 R4, R148.reuse, R140, R4 ;  /* 0x0000008c9404723c */ /* 0x040ff00000001804 */
[----:B------:R-:W-:Y:S01]  /*49d0*/  HMMA.16816.F32 R128, R148, R142, R128 ;  /* 0x0000008e9480723c */ /* 0x000fe20000001880 */
[----:B------:R-:W4:Y:S07]  /*49e0*/  LDSM.16.M88.4 R140, [R168+0x7800] ;  /* 0x00780000a88c783b */ /* 0x000f2e0000000200 */
[C---:B------:R-:W-:Y:S08]  /*49f0*/  HMMA.16816.F32 R36, R40.reuse, R32, RZ ;  /* 0x000000202824723c */ /* 0x040ff000000018ff */
[C---:B-1----:R-:W-:Y:S08]  /*4a00*/  HMMA.16816.F32 R92, R40.reuse, R88, RZ ;  /* 0x00000058285c723c */ /* 0x042ff000000018ff */
[C---:B------:R-:W-:Y:S08]  /*4a10*/  HMMA.16816.F32 R32, R40.reuse, R34, RZ ;  /* 0x000000222820723c */ /* 0x040ff000000018ff */
[----:B------:R-:W-:Y:S08]  /*4a20*/  HMMA.16816.F32 R88, R40, R90, RZ ;  /* 0x0000005a2858723c */ /* 0x000ff000000018ff */
[C---:B------:R-:W-:Y:S08]  /*4a30*/  HMMA.16816.F32 R28, R148.reuse, R144, R28 ;  /* 0x00000090941c723c */ /* 0x040ff0000000181c */
[C---:B------:R-:W-:Y:S01]  /*4a40*/  HMMA.16816.F32 R24, R148.reuse, R146, R24 ;  /* 0x000000929418723c */ /* 0x040fe20000001818 */
[----:B------:R-:W1:Y:S07]  /*4a50*/  LDSM.16.M88.4 R144, [R168+0x6000] ;  /* 0x00600000a890783b */ /* 0x000e6e0000000200 */
[C---:B--2---:R-:W-:Y:S08]  /*4a60*/  HMMA.16816.F32 R84, R148.reuse, R132, R84 ;  /* 0x000000849454723c */ /* 0x044ff00000001854 */
[----:B------:R-:W-:Y:S01]  /*4a70*/  HMMA.16816.F32 R80, R148, R134, R80 ;  /* 0x000000869450723c */ /* 0x000fe20000001850 */
[----:B------:R-:W2:Y:S07]  /*4a80*/  LDSM.16.M88.4 R132, [R168+0x9000] ;  /* 0x00900000a884783b */ /* 0x000eae0000000200 */
        /* <DEDUP_REMOVED lines=18> */
[----:B------:R-:W5:Y:S07]  /*4bb0*/  LDSM.16.M88.4 R156, [R168+0x5000] ;  /* 0x00500000a89c783b */ /* 0x000f6e0000000200 */
[C---:B------:R-:W-:Y:S08]  /*4bc0*/  HMMA.16816.F32 R36, R148.reuse, R152, R36 ;  /* 0x000000989424723c */ /* 0x040ff00000001824 */
[C---:B------:R-:W-:Y:S01]  /*4bd0*/  HMMA.16816.F32 R32, R148.reuse, R154, R32 ;  /* 0x0000009a9420723c */ /* 0x040fe20000001820 */
[----:B------:R-:W5:Y:S07]  /*4be0*/  LDSM.16.M88.4 R152, [R168+0x5800] ;  /* 0x00580000a898783b */ /* 0x000f6e0000000200 */
[C---:B---3--:R-:W-:Y:S08]  /*4bf0*/  HMMA.16816.F32 R92, R148.reuse, R136, R92 ;  /* 0x00000088945c723c */ /* 0x048ff0000000185c */
[C---:B------:R-:W-:Y:S01]  /*4c00*/  HMMA.16816.F32 R88, R148.reuse, R138, R88 ;  /* 0x0000008a9458723c */ /* 0x040fe20000001858 */
[----:B------:R-:W3:Y:S07]  /*4c10*/  LDSM.16.M88.4 R136, [R168+0x8800] ;  /* 0x00880000a888783b */ /* 0x000eee0000000200 */
[----:B----4-:R-:W-:Y:S01]  /*4c20*/  HMMA.16816.F32 R76, R148, R140, R76 ;  /* 0x0000008c944c723c */ /* 0x010fe2000000184c */
[----:B------:R-:W-:-:S05]  /*4c30*/  IMAD.MOV.U32 R140, RZ, RZ, 0x40 ;  /* 0x00000040ff8c7424 */ /* 0x000fca00078e00ff */
[----:B------:R-:W-:Y:S02]  /*4c40*/  SEL R140, R140, 0xffffffc0, !P2 ;  /* 0xffffffc08c8c7807 */ /* 0x000fe40005000000 */
[C---:B-1----:R-:W-:Y:S03]  /*4c50*/  HMMA.16816.F32 R100, R148.reuse, R144, R100 ;  /* 0x000000909464723c */ /* 0x042fe60000001864 */
[--C-:B------:R-:W-:Y:S02]  /*4c60*/  IMAD.IADD R215, R193, 0x1, R140.reuse ;  /* 0x00000001c1d77824 */ /* 0x100fe400078e028c */
[----:B------:R-:W-:Y:S02]  /*4c70*/  IMAD.IADD R213, R192, 0x1, R140 ;  /* 0x00000001c0d57824 */ /* 0x000fe400078e028c */
[C---:B------:R-:W-:Y:S01]  /*4c80*/  IMAD.IADD R214, R212.reuse, 0x1, R215 ;  /* 0x00000001d4d67824 */ /* 0x040fe200078e02d7 */
[----:B------:R-:W-:Y:S01]  /*4c90*/  HMMA.16816.F32 R96, R148, R146, R96 ;  /* 0x000000929460723c */ /* 0x000fe20000001860 */
[----:B------:R-:W-:Y:S01]  /*4ca0*/  LDSM.16.M88.4 R144, [R215] ;  /* 0x00000000d790783b */ /* 0x000fe20000000200 */
[----:B------:R-:W-:-:S03]  /*4cb0*/  IMAD.IADD R212, R212, 0x1, R213 ;  /* 0x00000001d4d47824 */ /* 0x000fc600078e02d5 */
[----:B------:R-:W-:Y:S03]  /*4cc0*/  LDSM.16.M88.4 R180, [R214] ;  /* 0x00000000d6b4783b */ /* 0x000fe60000000200 */
[C---:B--2---:R-:W-:Y:S01]  /*4cd0*/  HMMA.16816.F32 R52, R148.reuse, R132, R52 ;  /* 0x000000849434723c */ /* 0x044fe20000001834 */
[----:B------:R-:W-:Y:S04]  /*4ce0*/  LDSM.16.M88.4 R184, [R213+0x5000] ;  /* 0x00500000d5b8783b */ /* 0x000fe80000000200 */
[----:B------:R-:W-:Y:S03]  /*4cf0*/  LDSM.16.M88.4 R176, [R213+0x5800] ;  /* 0x00580000d5b0783b */ /* 0x000fe60000000200 */
[C---:B------:R-:W-:Y:S01]  /*4d00*/  HMMA.16816.F32 R48, R148.reuse, R134, R48 ;  /* 0x000000869430723c */ /* 0x040fe20000001830 */
[----:B------:R-:W1:Y:S04]  /*4d10*/  LDSM.16.M88.4 R132, [R213+0x3800] ;  /* 0x00380000d584783b */ /* 0x000e680000000200 */
[----:B------:R-:W-:Y:S03]  /*4d20*/  LDSM.16.M88.4 R172, [R213+0x6000] ;  /* 0x00600000d5ac783b */ /* 0x000fe60000000200 */
[C---:B-----5:R-:W-:Y:S01]  /*4d30*/  HMMA.16816.F32 R116, R148.reuse, R156, R116 ;  /* 0x0000009c9474723c */ /* 0x060fe20000001874 */
[----:B------:R-:W-:Y:S07]  /*4d40*/  LDSM.16.M88.4 R188, [R212+0x3800] ;  /* 0x00380000d4bc783b */ /* 0x000fee0000000200 */
[C---:B------:R-:W-:Y:S01]  /*4d50*/  HMMA.16816.F32 R112, R148.reuse, R158, R112 ;  /* 0x0000009e9470723c */ /* 0x040fe20000001870 */
[----:B------:R-:W-:Y:S07]  /*4d60*/  LDSM.16.M88.4 R156, [R168+0x9800] ;  /* 0x00980000a89c783b */ /* 0x000fee0000000200 */
[C---:B------:R-:W-:Y:S08]  /*4d70*/  HMMA.16816.F32 R108, R148.reuse, R152, R108 ;  /* 0x00000098946c723c */ /* 0x040ff0000000186c */
[C---:B------:R-:W-:Y:S01]  /*4d80*/  HMMA.16816.F32 R104, R148.reuse, R154, R104 ;  /* 0x0000009a9468723c */ /* 0x040fe20000001868 */
[----:B------:R-:W2:Y:S04]  /*4d90*/  LDSM.16.M88.4 R152, [R168+0x8000] ;  /* 0x00800000a898783b */ /* 0x000ea80000000200 */
[----:B------:R-:W-:Y:S03]  /*4da0*/  LDSM.16.M88.4 R168, [R213+0x7800] ;  /* 0x00780000d5a8783b */ /* 0x000fe60000000200 */
[C---:B------:R-:W-:Y:S01]  /*4db0*/  HMMA.16816.F32 R72, R148.reuse, R142, R72 ;  /* 0x0000008e9448723c */ /* 0x040fe20000001848 */
[----:B------:R-:W4:Y:S07]  /*4dc0*/  LDSM.16.M88.4 R140, [R213+0x2000] ;  /* 0x00200000d58c783b */ /* 0x000f2e0000000200 */
[C---:B---3--:R-:W-:Y:S08]  /*4dd0*/  HMMA.16816.F32 R60, R148.reuse, R136, R60 ;  /* 0x00000088943c723c */ /* 0x048ff0000000183c */
[----:B------:R-:W-:Y:S01]  /*4de0*/  HMMA.16816.F32 R56, R148, R138, R56 ;  /* 0x0000008a9438723c */ /* 0x000fe20000001838 */
[----:B------:R-:W3:Y:S07]  /*4df0*/  LDSM.16.M88.4 R136, [R213+0x3000] ;  /* 0x00300000d588783b */ /* 0x000eee0000000200 */
[C---:B-1----:R-:W-:Y:S08]  /*4e00*/  HMMA.16816.F32 R12, R144.reuse, R132, R12 ;  /* 0x00000084900c723c */ /* 0x042ff0000000180c */
[----:B------:R-:W-:Y:S01]  /*4e10*/  HMMA.16816.F32 R8, R144, R134, R8 ;  /* 0x000000869008723c */ /* 0x000fe20000001808 */
[----:B------:R-:W1:Y:S07]  /*4e20*/  LDSM.16.M88.4 R132, [R213+0x7000] ;  /* 0x00700000d584783b */ /* 0x000e6e0000000200 */
[C---:B------:R-:W-:Y:S08]  /*4e30*/  HMMA.16816.F32 R124, R148.reuse, R160, R124 ;  /* 0x000000a0947c723c */ /* 0x040ff0000000187c */
[C---:B------:R-:W-:Y:S01]  /*4e40*/  HMMA.16816.F32 R120, R148.reuse, R162, R120 ;  /* 0x000000a29478723c */ /* 0x040fe20000001878 */
[----:B------:R-:W-:Y:S07]  /*4e50*/  LDSM.16.M88.4 R160, [R213+0x8000] ;  /* 0x00800000d5a0783b */ /* 0x000fee0000000200 */
[C---:B--2---:R-:W-:Y:S08]  /*4e60*/  HMMA.16816.F32 R68, R148.reuse, R152, R68 ;  /* 0x000000989444723c */ /* 0x044ff00000001844 */
[C---:B------:R-:W-:Y:S01]  /*4e70*/  HMMA.16816.F32 R64, R148.reuse, R154, R64 ;  /* 0x0000009a9440723c */ /* 0x040fe20000001840 */
[----:B------:R-:W2:Y:S07]  /*4e80*/  LDSM.16.M88.4 R152, [R213+0x2800] ;  /* 0x00280000d598783b */ /* 0x000eae0000000200 */
[C---:B------:R-:W-:Y:S08]  /*4e90*/  HMMA.16816.F32 R44, R148.reuse, R156, R44 ;  /* 0x0000009c942c723c */ /* 0x040ff0000000182c */
[----:B------:R-:W-:Y:S01]  /*4ea0*/  HMMA.16816.F32 R40, R148, R158, R40 ;  /* 0x0000009e9428723c */ /* 0x000fe20000001828 */
[----:B------:R-:W5:Y:S04]  /*4eb0*/  LDSM.16.M88.4 R148, [R213+0x4000] ;  /* 0x00400000d594783b */ /* 0x000f680000000200 */
[----:B------:R-:W-:Y:S03]  /*4ec0*/  LDSM.16.M88.4 R156, [R213+0x8800] ;  /* 0x00880000d59c783b */ /* 0x000fe60000000200 */
[C---:B----4-:R-:W-:Y:S08]  /*4ed0*/  HMMA.16816.F32 R36, R144.reuse, R140, R36 ;  /* 0x0000008c9024723c */ /* 0x050ff00000001824 */
[C---:B------:R-:W-:Y:S01]  /*4ee0*/  HMMA.16816.F32 R32, R144.reuse, R142, R32 ;  /* 0x0000008e9020723c */ /* 0x040fe20000001820 */
[----:B------:R-:W4:Y:S07]  /*4ef0*/  LDSM.16.M88.4 R140, [R213+0x4800] ;  /* 0x00480000d58c783b */ /* 0x000f2e0000000200 */
[C---:B---3--:R-:W-:Y:S08]  /*4f00*/  HMMA.16816.F32 R20, R144.reuse, R136, R20 ;  /* 0x000000889014723c */ /* 0x048ff00000001814 */
        /* <DEDUP_REMOVED lines=10> */
[----:B------:R-:W5:Y:S07]  /*4fb0*/  LDSM.16.M88.4 R148, [R213+0x9800] ;  /* 0x00980000d594783b */ /* 0x000f6e0000000200 */
[C---:B----4-:R-:W-:Y:S08]  /*4fc0*/  HMMA.16816.F32 R124, R144.reuse, R140, R124 ;  /* 0x0000008c907c723c */ /* 0x050ff0000000187c */
[C---:B------:R-:W-:Y:S01]  /*4fd0*/  HMMA.16816.F32 R120, R144.reuse, R142, R120 ;  /* 0x0000008e9078723c */ /* 0x040fe20000001878 */
[----:B------:R-:W4:Y:S07]  /*4fe0*/  LDSM.16.M88.4 R140, [R212+0x2000] ;  /* 0x00200000d48c783b */ /* 0x000f2e0000000200 */
[C---:B---3--:R-:W-:Y:S08]  /*4ff0*/  HMMA.16816.F32 R92, R144.reuse, R136, R92 ;  /* 0x00000088905c723c */ /* 0x048ff0000000185c */
[C---:B------:R-:W-:Y:S01]  /*5000*/  HMMA.16816.F32 R88, R144.reuse, R138, R88 ;  /* 0x0000008a9058723c */ /* 0x040fe20000001858 */
[----:B------:R-:W3:Y:S07]  /*5010*/  LDSM.16.M88.4 R136, [R212+0x2800] ;  /* 0x00280000d488783b */ /* 0x000eee0000000200 */
[C---:B------:R-:W-:Y:S08]  /*5020*/  HMMA.16816.F32 R76, R144.reuse, R168, R76 ;  /* 0x000000a8904c723c */ /* 0x040ff0000000184c */
[----:B------:R-:W-:Y:S01]  /*5030*/  HMMA.16816.F32 R72, R144, R170, R72 ;  /* 0x000000aa9048723c */ /* 0x000fe20000001848 */
[----:B------:R-:W3:Y:S07]  /*5040*/  LDSM.16.M88.4 R168, [R212+0x5800] ;  /* 0x00580000d4a8783b */ /* 0x000eee0000000200 */
[C---:B-1----:R-:W-:Y:S08]  /*5050*/  HMMA.16816.F32 R20, R180.reuse, R132, R20 ;  /* 0x00000084b414723c */ /* 0x042ff00000001814 */
[----:B------:R-:W-:Y:S01]  /*5060*/  HMMA.16816.F32 R16, R180, R134, R16 ;  /* 0x00000086b410723c */ /* 0x000fe20000001810 */
        /* <DEDUP_REMOVED lines=18> */
[----:B------:R-:W2:Y:S07]  /*5190*/  LDSM.16.M88.4 R152, [R212+0x7000] ;  /* 0x00700000d498783b */ /* 0x000eae0000000200 */
[C---:B-----5:R-:W-:Y:S08]  /*51a0*/  HMMA.16816.F32 R44, R144.reuse, R148, R44 ;  /* 0x00000094902c723c */ /* 0x060ff0000000182c */
[----:B------:R-:W-:Y:S01]  /*51b0*/  HMMA.16816.F32 R40, R144, R150, R40 ;  /* 0x000000969028723c */ /* 0x000fe20000001828 */
[----:B------:R-:W5:Y:S04]  /*51c0*/  LDSM.16.M88.4 R148, [R212+0x7800] ;  /* 0x00780000d494783b */ /* 0x000f680000000200 */
[----:B------:R-:W5:Y:S03]  /*51d0*/  LDSM.16.M88.4 R144, [R212+0x8000] ;  /* 0x00800000d490783b */ /* 0x000f660000000200 */
[C---:B----4-:R-:W-:Y:S08]  /*51e0*/  HMMA.16816.F32 R36, R180.reuse, R140, R36 ;  /* 0x0000008cb424723c */ /* 0x050ff00000001824 */
[C---:B------:R-:W-:Y:S01]  /*51f0*/  HMMA.16816.F32 R32, R180.reuse, R142, R32 ;  /* 0x0000008eb420723c */ /* 0x040fe20000001820 */
[----:B------:R-:W4:Y:S07]  /*5200*/  LDSM.16.M88.4 R140, [R212+0x8800] ;  /* 0x00880000d48c783b */ /* 0x000f2e0000000200 */
[C---:B---3--:R-:W-:Y:S08]  /*5210*/  HMMA.16816.F32 R28, R180.reuse, R136, R28 ;  /* 0x00000088b41c723c */ /* 0x048ff0000000181c */
[----:B------:R-:W-:Y:S01]  /*5220*/  HMMA.16816.F32 R24, R180, R138, R24 ;  /* 0x0000008ab418723c */ /* 0x000fe20000001818 */
[----:B------:R-:W3:Y:S01]  /*5230*/  LDSM.16.M88.4 R136, [R212+0x9000] ;  /* 0x00900000d488783b */ /* 0x000ee20000000200 */
[----:B------:R-:W-:-:S06]  /*5240*/  DEPBAR.LE SB0, 0x0 ;  /* 0x000080000000791a */ /* 0x000fcc0000000000 */
[----:B------:R-:W-:Y:S01]  /*5250*/  HMMA.16816.F32 R104, R180, R170, R104 ;  /* 0x000000aab468723c */ /* 0x000fe20000001868 */
[----:B------:R-:W-:-:S05]  /*5260*/  VIADD R171, R165, 0xffffffff ;  /* 0xffffffffa5ab7836 */ /* 0x000fca0000000000 */
[----:B------:R-:W-:Y:S02]  /*5270*/  ISETP.GT.AND P1, PT, R171, R232, PT ;  /* 0x000000e8ab00720c */ /* 0x000fe40003f24270 */
[----:B-1----:R-:W-:Y:S01]  /*5280*/  HMMA.16816.F32 R44, R180, R132, R44 ;  /* 0x00000084b42c723c */ /* 0x002fe2000000182c */
[----:B------:R-:W-:Y:S02]  /*5290*/  SHF.R.U32.HI R132, RZ, 0x2, R166 ;  /* 0x00000002ff847819 */ /* 0x000fe400000116a6 */
[----:B------:R-:W-:-:S04]  /*52a0*/  LOP3.LUT R133, R167, 0x1f0, RZ, 0xc0, !PT ;  /* 0x000001f0a7857812 */ /* 0x000fc800078ec0ff */
[----:B------:R-:W-:Y:S01]  /*52b0*/  LOP3.LUT R132, R133, 0x7, R132, 0xf8, !PT ;  /* 0x0000000785847812 */ /* 0x000fe200078ef884 */
[C---:B------:R-:W-:Y:S04]  /*52c0*/  HMMA.16816.F32 R12, R180.reuse, R188, R12 ;  /* 0x000000bcb40c723c */ /* 0x040fe8000000180c */
[----:B------:R-:W-:Y:S02]  /*52d0*/  IMAD R228, R239, 0x40, R132 ;  /* 0x00000040efe47824 */ /* 0x000fe400078e0284 */
[----:B------:R-:W-:Y:S02]  /*52e0*/  IMAD.IADD R229, R132, 0x1, R229 ;  /* 0x0000000184e57824 */ /* 0x000fe400078e02e5 */
[C---:B------:R-:W-:Y:S01]  /*52f0*/  IMAD.IADD R227, R228.reuse, 0x1, R197 ;  /* 0x00000001e4e37824 */ /* 0x040fe200078e02c5 */
[----:B------:R-:W-:Y:S01]  /*5300*/  HMMA.16816.F32 R8, R180, R190, R8 ;  /* 0x000000beb408723c */ /* 0x000fe20000001808 */
[----:B------:R-:W-:-:S03]  /*5310*/  IMAD.IADD R228, R228, 0x1, R199 ;  /* 0x00000001e4e47824 */ /* 0x000fc600078e02c7 */
[C-C-:B------:R-:W-:Y:S02]  /*5320*/  VIADDMNMX R230, R227.reuse, 0x1, R0.reuse, PT ;  /* 0x00000001e3e67846 */ /* 0x140fe40003800100 */
[----:B------:R-:W-:Y:S02]  /*5330*/  VIMNMX R231, PT, PT, RZ, R228, !PT ;  /* 0x000000e4ffe77248 */ /* 0x000fe40007fe0100 */
[----:B------:R-:W-:Y:S01]  /*5340*/  HMMA.16816.F32 R4, R180, R184, R4 ;  /* 0x000000b8b404723c */ /* 0x000fe20000001804 */
[----:B------:R-:W-:Y:S02]  /*5350*/  VIADDMNMX R227, R227, 0x9, R0, PT ;  /* 0x00000009e3e37846 */ /* 0x000fe40003800100 */
[----:B------:R-:W-:-:S05]  /*5360*/  VIADDMNMX R228, R228, 0x8, RZ, !PT ;  /* 0x00000008e4e47846 */ /* 0x000fca00078001ff */
        /* <DEDUP_REMOVED lines=12> */
[C---:B-----5:R-:W-:Y:S08]  /*5430*/  HMMA.16816.F32 R76, R180.reuse, R148, R76 ;  /* 0x00000094b44c723c */ /* 0x060ff0000000184c */
[C---:B------:R-:W-:Y:S08]  /*5440*/  HMMA.16816.F32 R72, R180.reuse, R150, R72 ;  /* 0x00000096b448723c */ /* 0x040ff00000001848 */
[C---:B------:R-:W-:Y:S08]  /*5450*/  HMMA.16816.F32 R68, R180.reuse, R144, R68 ;  /* 0x00000090b444723c */ /* 0x040ff00000001844 */
[C---:B------:R-:W-:Y:S08]  /*5460*/  HMMA.16816.F32 R64, R180.reuse, R146, R64 ;  /* 0x00000092b440723c */ /* 0x040ff00000001840 */
[C---:B----4-:R-:W-:Y:S08]  /*5470*/  HMMA.16816.F32 R60, R180.reuse, R140, R60 ;  /* 0x0000008cb43c723c */ /* 0x050ff0000000183c */
[C---:B------:R-:W-:Y:S08]  /*5480*/  HMMA.16816.F32 R56, R180.reuse, R142, R56 ;  /* 0x0000008eb438723c */ /* 0x040ff00000001838 */
[C---:B---3--:R-:W-:Y:S08]  /*5490*/  HMMA.16816.F32 R52, R180.reuse, R136, R52 ;  /* 0x00000088b434723c */ /* 0x048ff00000001834 */
[C---:B------:R-:W-:Y:S08]  /*54a0*/  HMMA.16816.F32 R48, R180.reuse, R138, R48 ;  /* 0x0000008ab430723c */ /* 0x040ff00000001830 */
[----:B------:R-:W-:Y:S01]  /*54b0*/  HMMA.16816.F32 R40, R180, R134, R40 ;  /* 0x00000086b428723c */ /* 0x000fe20000001828 */
[----:B------:R-:W-:Y:S06]  /*54c0*/  BAR.SYNC.DEFER_BLOCKING 0x0 ;  /* 0x0000000000007b1d */ /* 0x000fec0000010000 */
[----:B------:R-:W-:-:S13]  /*54d0*/  @!P1 BRA `(.L_x_7395) ;  /* 0x0000000c00849947 */ /* 0x000fda0003800000 */
[----:B------:R-:W-:Y:S01]  /*54e0*/  ISETP.NE.U32.AND P1, PT, R200, RZ, PT ;  /* 0x000000ffc800720c */ /* 0x000fe20003f25070 */
[----:B------:R-:W-:Y:S01]  /*54f0*/  BSSY.RECONVERGENT B0, `(.L_x_7396) ;  /* 0x0000049000007945 */ /* 0x000fe20003800200 */
[----:B------:R-:W-:Y:S02]  /*5500*/  IMAD.SHL.U32 R0, R171, 0x100, RZ ;  /* 0x00000100ab007824 */ /* 0x000fe400078e00ff */
        /* <DEDUP_REMOVED lines=11> */
.L_x_7397:
[----:B------:R-:W2:Y:S01]  /*55c0*/  LD.E R139, desc[UR4][R2.64+0x170] ;  /* 0x00017004028b7980 */ /* 0x000ea2000c101900 */
[C---:B------:R-:W-:Y:S02]  /*55d0*/  IADD3 R137, PT, PT, R0.reuse, -0x100, RZ ;  /* 0xffffff0000897810 */ /* 0x040fe40007ffe0ff */
        /* <DEDUP_REMOVED lines=58> */
.L_x_7398:
[----:B------:R-:W-:Y:S05]  /*5980*/  BSYNC.RECONVERGENT B0 ;  /* 0x0000000000007941 */ /* 0x000fea0003800200 */
.L_x_7396:
[CC--:B------:R-:W-:Y:S01]  /*5990*/  ISETP.GE.AND P1, PT, R217.reuse, R242.reuse, PT ;  /* 0x000000f2d900720c */ /* 0x0c0fe20003f26270 */
[----:B------:R-:W-:Y:S01]  /*59a0*/  BSSY.RECONVERGENT B0, `(.L_x_7399) ;  /* 0x0000093000007945 */ /* 0x000fe20003800200 */
[----:B------:R-:W-:Y:S02]  /*59b0*/  ISETP.GE.AND P3, PT, R217, R242, PT ;  /* 0x000000f2d900720c */ /* 0x000fe40003f66270 */
[C---:B------:R-:W-:Y:S02]  /*59c0*/  SHF.L.U32 R133, R222.reuse, 0x5, RZ ;  /* 0x00000005de857819 */ /* 0x040fe400000006ff */
[----:B------:R-:W-:Y:S02]  /*59d0*/  SHF.L.U64.HI R0, R222, 0x5, R223 ;  /* 0x00000005de007819 */ /* 0x000fe400000102df */
[----:B------:R-:W-:-:S04]  /*59e0*/  IADD3 R136, P5, PT, R133, R234, RZ ;  /* 0x000000ea85887210 */ /* 0x000fc80007fbe0ff */
[----:B------:R-:W-:Y:S01]  /*59f0*/  IADD3.X R137, PT, PT, R0, R233, RZ, P5, !PT ;  /* 0x000000e900897210 */ /* 0x000fe20002ffe4ff */
[----:B------:R-:W-:Y:S01]  /*5a00*/  @!P1 IMAD R150, R223, 0x60, RZ ;  /* 0x00000060df969824 */ /* 0x000fe200078e02ff */
[----:B------:R-:W-:Y:S01]  /*5a10*/  @!P1 IADD3 R132, P4, PT, R136, R133, RZ ;  /* 0x0000008588849210 */ /* 0x000fe20007f9e0ff */
[----:B------:R-:W-:Y:S01]  /*5a20*/  @!P3 IMAD.MOV.U32 R235, RZ, RZ, R233 ;  /* 0x000000ffffebb224 */ /* 0x000fe200078e00e9 */
[-C--:B------:R-:W-:Y:S01]  /*5a30*/  @!P1 MOV R152, R136.reuse ;  /* 0x0000008800989202 */ /* 0x080fe20000000f00 */
[--C-:B------:R-:W-:Y:S01]  /*5a40*/  @!P1 IMAD.MOV.U32 R153, RZ, RZ, R137.reuse ;  /* 0x000000ffff999224 */ /* 0x100fe200078e0089 */
[-C--:B------:R-:W-:Y:S01]  /*5a50*/  @!P1 MOV R138, R136.reuse ;  /* 0x00000088008a9202 */ /* 0x080fe20000000f00 */
[----:B------:R-:W-:Y:S01]  /*5a60*/  @!P1 IMAD.X R133, R137, 0x1, R0, P4 ;  /* 0x0000000189859824 */ /* 0x000fe200020e0600 */
[----:B------:R-:W-:Y:S01]  /*5a70*/  @!PT LDS RZ, [RZ] ;  /* 0x00000000fffff984 */ /* 0x000fe20000000800 */
[----:B------:R-:W-:Y:S01]  /*5a80*/  @!PT LDS RZ, [RZ] ;  /* 0x00000000fffff984 */ /* 0x000fe20000000800 */
[----:B------:R-:W-:Y:S01]  /*5a90*/  @!PT LDS RZ, [RZ] ;  /* 0x00000000fffff984 */ /* 0x000fe20000000800 */
[----:B------:R-:W-:Y:S01]  /*5aa0*/  @!P3 LDGSTS.E.BYPASS.LTC128B.128 [R243+0x2000], desc[UR4][R234.64] ;  /* 0x02000000eaf3bfae */ /* 0x000fe2000b981a04 */
[----:B------:R-:W-:Y:S01]  /*5ab0*/  @!P1 IMAD.MOV.U32 R139, RZ, RZ, R137 ;  /* 0x000000ffff8b9224 */ /* 0x000fe200078e0089 */
[-C--:B------:R-:W-:Y:S01]  /*5ac0*/  @!P1 MOV R140, R136.reuse ;  /* 0x00000088008c9202 */ /* 0x080fe20000000f00 */
[----:B------:R-:W-:Y:S01]  /*5ad0*/  @!P1 IMAD R142, R223, 0x120, RZ ;  /* 0x00000120df8e9824 */ /* 0x000fe200078e02ff */
[----:B------:R1:W-:Y:S01]  /*5ae0*/  @P3 STS.128 [R243+0x2000], RZ ;  /* 0x002000fff3003388 */ /* 0x0003e20000000c00 */
[----:B------:R-:W-:Y:S01]  /*5af0*/  @!P1 IMAD.WIDE.U32 R152, R222, 0x60, R152 ;  /* 0x00000060de989825 */ /* 0x000fe200078e0098 */
[----:B------:R-:W-:-:S02]  /*5b00*/  @!P1 MOV R134, R136 ;  /* 0x0000008800869202 */ /* 0x000fc40000000f00 */
[----:B------:R1:W-:Y:S01]  /*5b10*/  @P1 STS.128 [R243+0x2800], RZ ;  /* 0x002800fff3001388 */ /* 0x0003e20000000c00 */
[C---:B------:R-:W-:Y:S01]  /*5b20*/  @!P1 IMAD R146, R223.reuse, 0xc0, RZ ;  /* 0x000000c0df929824 */ /* 0x040fe200078e02ff */
[----:B------:R-:W-:Y:S01]  /*5b30*/  @!P1 IADD3 R151, PT, PT, R150, R153, RZ ;  /* 0x0000009996979210 */ /* 0x000fe20007ffe0ff */
[C---:B------:R-:W-:Y:S01]  /*5b40*/  @!P1 IMAD.WIDE.U32 R138, R222.reuse, 0xc0, R138 ;  /* 0x000000c0de8a9825 */ /* 0x040fe200078e008a */
[----:B------:R-:W-:Y:S01]  /*5b50*/  @!PT LDS RZ, [RZ] ;  /* 0x00000000fffff984 */ /* 0x000fe20000000800 */
[----:B------:R-:W-:Y:S01]  /*5b60*/  @!PT LDS RZ, [RZ] ;  /* 0x00000000fffff984 */ /* 0x000fe20000000800 */
[----:B------:R-:W-:Y:S01]  /*5b70*/  @!PT LDS RZ, [RZ] ;  /* 0x00000000fffff984 */ /* 0x000fe20000000800 */
[----:B------:R-:W-:Y:S01]  /*5b80*/  @!P1 LDGSTS.E.BYPASS.LTC128B.128 [R243+0x2800], desc[UR4][R136.64] ;  /* 0x0280000088f39fae */ /* 0x000fe2000b981a04 */
[----:B------:R-:W-:Y:S02]  /*5b90*/  @!P1 LEA R154, P4, R222, R136, 0x6 ;  /* 0x00000088de9a9211 */ /* 0x000fe400078830ff */
[----:B------:R-:W-:Y:S01]  /*5ba0*/  @!P1 IMAD.MOV.U32 R141, RZ, RZ, R137 ;  /* 0x000000ffff8d9224 */ /* 0x000fe200078e0089 */
[----:B------:R1:W-:Y:S01]  /*5bb0*/  @P1 STS.128 [R243+0x3000], RZ ;  /* 0x003000fff3001388 */ /* 0x0003e20000000c00 */
[----:B------:R-:W-:Y:S01]  /*5bc0*/  @!P1 IMAD.IADD R147, R146, 0x1, R139 ;  /* 0x0000000192939824 */ /* 0x000fe200078e028b */
[----:B------:R-:W-:Y:S01]  /*5bd0*/  @!P1 MOV R146, R138 ;  /* 0x0000008a00929202 */ /* 0x000fe20000000f00 */
[----:B------:R-:W-:Y:S01]  /*5be0*/  @!P1 IMAD.MOV.U32 R150, RZ, RZ, R152 ;  /* 0x000000ffff969224 */ /* 0x000fe200078e0098 */
[----:B------:R-:W-:Y:S01]  /*5bf0*/  @!PT LDS RZ, [RZ] ;  /* 0x00000000fffff984 */ /* 0x000fe20000000800 */
[----:B------:R-:W-:Y:S01]  /*5c00*/  @!PT LDS RZ, [RZ] ;  /* 0x00000000fffff984 */ /* 0x000fe20000000800 */
[----:B------:R-:W-:Y:S01]  /*5c10*/  @!PT LDS RZ, [RZ] ;  /* 0x00000000fffff984 */ /* 0x000fe20000000800 */
[----:B------:R2:W-:Y:S01]  /*5c20*/  @!P1 LDGSTS.E.BYPASS.LTC128B.128 [R243+0x3000], desc[UR4][R132.64] ;  /* 0x0300000084f39fae */ /* 0x0005e2000b981a04 */
[----:B------:R-:W-:Y:S01]  /*5c30*/  @!P1 MOV R138, R136 ;  /* 0x00000088008a9202 */ /* 0x000fe20000000f00 */
[C---:B------:R-:W-:Y:S01]  /*5c40*/  @!P1 IMAD.WIDE.U32 R152, R222.reuse, 0x180, R136 ;  /* 0x00000180de989825 */ /* 0x040fe200078e0088 */
[-C--:B------:R-:W-:Y:S01]  /*5c50*/  @!P1 MOV R139, R137.reuse ;  /* 0x00000089008b9202 */ /* 0x080fe20000000f00 */
[----:B------:R1:W-:Y:S01]  /*5c60*/  @P1 STS.128 [R243+0x3800], RZ ;  /* 0x003800fff3001388 */ /* 0x0003e20000000c00 */
[----:B------:R-:W-:Y:S01]  /*5c70*/  @!P1 LEA.HI.X R155, R222, R137, R223, 0x6, P4 ;  /* 0x00000089de9b9211 */ /* 0x000fe200020f34df */
[----:B------:R-:W-:-:S02]  /*5c80*/  @!P1 IMAD R148, R223, 0xa0, RZ ;  /* 0x000000a0df949824 */ /* 0x000fc400078e02ff */
[----:B------:R-:W-:Y:S02]  /*5c90*/  @!P1 IMAD.WIDE.U32 R140, R222, 0xa0, R140 ;  /* 0x000000a0de8c9825 */ /* 0x000fe400078e008c */
[----:B------:R-:W-:Y:S01]  /*5ca0*/  @!PT LDS RZ, [RZ] ;  /* 0x00000000fffff984 */ /* 0x000fe20000000800 */
[----:B------:R-:W-:Y:S01]  /*5cb0*/  @!PT LDS RZ, [RZ] ;  /* 0x00000000fffff984 */ /* 0x000fe20000000800 */
[----:B------:R-:W-:Y:S01]  /*5cc0*/  @!PT LDS RZ, [RZ] ;  /* 0x00000000fffff984 */ /* 0x000fe20000000800 */
[----:B------:R1:W-:Y:S02]  /*5cd0*/  @!P1 LDGSTS.E.BYPASS.LTC128B.128 [R243+0x3800], desc[UR4][R154.64] ;  /* 0x038000009af39fae */ /* 0x0003e4000b981a04 */
        /* <DEDUP_REMOVED lines=11> */
[----:B------:R1:W-:Y:S03]  /*5d90*/  @!P1 LDGSTS.E.BYPASS.LTC128B.128 [R243+0x4000], desc[UR4][R150.64] ;  /* 0x0400000096f39fae */ /* 0x0003e6000b981a04 */
[--C-:B------:R-:W-:Y:S01]  /*5da0*/  @!P1 IMAD.MOV.U32 R141, RZ, RZ, R137.reuse ;  /* 0x000000ffff8d9224 */ /* 0x100fe200078e0089 */
[----:B------:R-:W-:Y:S01]  /*5db0*/  @!P1 IADD3 R145, PT, PT, R144, R135, RZ ;  /* 0x0000008790919210 */ /* 0x000fe20007ffe0ff */
[----:B------:R-:W-:Y:S01]  /*5dc0*/  @!P1 IMAD.MOV.U32 R144, RZ, RZ, R134 ;  /* 0x000000ffff909224 */ /* 0x000fe200078e0086 */
[----:B--2---:R-:W-:Y:S01]  /*5dd0*/  @!P1 MOV R132, R136 ;  /* 0x0000008800849202 */ /* 0x004fe20000000f00 */
[----:B------:R-:W-:Y:S01]  /*5de0*/  @!P1 IMAD.MOV.U32 R133, RZ, RZ, R137 ;  /* 0x000000ffff859224 */ /* 0x000fe200078e0089 */
[----:B------:R1:W-:Y:S01]  /*5df0*/  @P1 STS.128 [R243+0x4800], RZ ;  /* 0x004800fff3001388 */ /* 0x0003e20000000c00 */
[----:B------:R-:W-:Y:S01]  /*5e00*/  @!P1 IMAD R134, R223, 0x140, RZ ;  /* 0x00000140df869824 */ /* 0x000fe200078e02ff */
[----:B------:R-:W-:Y:S01]  /*5e10*/  @!P1 MOV R135, R137 ;  /* 0x0000008900879202 */ /* 0x000fe20000000f00 */
[----:B------:R-:W-:-:S04]  /*5e20*/  @!P1 IMAD.WIDE.U32 R132, R222, 0x120, R132 ;  /* 0x00000120de849825 */ /* 0x000fc800078e0084 */
[----:B------:R-:W-:Y:S01]  /*5e30*/  @!P1 IMAD.WIDE.U32 R140, R222, 0x140, R140 ;  /* 0x00000140de8c9825 */ /* 0x000fe200078e008c */
[----:B------:R-:W-:Y:S02]  /*5e40*/  @!P1 IADD3 R143, PT, PT, R142, R133, RZ ;  /* 0x000000858e8f9210 */ /* 0x000fe40007ffe0ff */
[----:B------:R-:W-:Y:S01]  /*5e50*/  @!P1 MOV R142, R132 ;  /* 0x00000084008e9202 */ /* 0x000fe20000000f00 */
[C---:B------:R-:W-:Y:S02]  /*5e60*/  @!P1 IMAD R132, R223.reuse, 0x180, RZ ;  /* 0x00000180df849824 */ /* 0x040fe400078e02ff */
[----:B------:R-:W-:Y:S02]  /*5e70*/  @!P1 IMAD R133, R223, 0x160, RZ ;  /* 0x00000160df859824 */ /* 0x000fe400078e02ff */
[----:B------:R-:W-:Y:S01]  /*5e80*/  @!P1 IMAD.IADD R141, R134, 0x1, R141 ;  /* 0x00000001868d9824 */ /* 0x000fe200078e028d */
[----:B------:R-:W-:Y:S01]  /*5e90*/  @!P1 IADD3 R153, PT, PT, R132, R153, RZ ;  /* 0x0000009984999210 */ /* 0x000fe20007ffe0ff */
[----:B------:R-:W-:Y:S01]  /*5ea0*/  @!P1 IMAD.IADD R139, R133, 0x1, R139 ;  /* 0x00000001858b9824 */ /* 0x000fe200078e028b */
[-C--:B------:R-:W-:Y:S01]  /*5eb0*/  @!P1 LEA R132, P3, R222, R136.reuse, 0x7 ;  /* 0x00000088de849211 */ /* 0x080fe200078638ff */
[----:B------:R-:W-:Y:S01]  /*5ec0*/  @!P1 IMAD R0, R223, 0x1a0, RZ ;  /* 0x000001a0df009824 */ /* 0x000fe200078e02ff */
[----:B------:R-:W-:-:S02]  /*5ed0*/  @!P1 MOV R134, R136 ;  /* 0x0000008800869202 */ /* 0x000fc40000000f00 */
        /* <DEDUP_REMOVED lines=63> */
.L_x_7400:
[----:B------:R-:W-:Y:S05]  /*62d0*/  BSYNC.RECONVERGENT B0 ;  /* 0x0000000000007941 */ /* 0x000fea0003800200 */
.L_x_7399:
[----:B------:R-:W0:Y:S02]  /*62e0*/  LDGDEPBAR ;  /* 0x00000000000079af */ /* 0x000e240000000000 */
.L_x_7395:
[----:B------:R-:W-:Y:S05]  /*62f0*/  BSYNC.RECONVERGENT B1 ;  /* 0x0000000000017941 */ /* 0x000fea0003800200 */
.L_x_7394:
[----:B------:R-:W-:Y:S02]  /*6300*/  IMAD.SHL.U32 R169, R166, 0x2, RZ ;  /* 0x00000002a6a97824 */ /* 0x000fe400078e00ff */
[----:B------:R-:W-:-:S03]  /*6310*/  VIADD R219, R229, 0x8 ;  /* 0x00000008e5db7836 */ /* 0x000fc60000000000 */
[----:B------:R-:W-:-:S05]  /*6320*/  LOP3.LUT R168, R169, 0x6, RZ, 0xc0, !PT ;  /* 0x00000006a9a87812 */ /* 0x000fca00078ec0ff */
[----:B------:R-:W-:-:S04]  /*6330*/  IMAD R221, R171, 0x100, R168 ;  /* 0x00000100abdd7824 */ /* 0x000fc800078e02a8 */
[C---:B------:R-:W-:Y:S01]  /*6340*/  IMAD.IADD R0, R221.reuse, 0x1, R244 ;  /* 0x00000001dd007824 */ /* 0x040fe200078e02f4 */
[C---:B------:R-:W-:Y:S01]  /*6350*/  ISETP.GE.AND P5, PT, R221.reuse, R228, PT ;  /* 0x000000e4dd00720c */ /* 0x040fe20003fa6270 */
[C---:B-1----:R-:W-:Y:S01]  /*6360*/  VIADD R133, R221.reuse, 0x1 ;  /* 0x00000001dd857836 */ /* 0x042fe20000000000 */
[----:B------:R-:W-:Y:S01]  /*6370*/  ISETP.GE.AND P1, PT, R221, R227, PT ;  /* 0x000000e3dd00720c */ /* 0x000fe20003f26270 */
[--C-:B------:R-:W-:Y:S01]  /*6380*/  IMAD.IADD R132, R219, 0x1, -R0.reuse ;  /* 0x00000001db847824 */ /* 0x100fe200078e0a00 */
[C-C-:B------:R-:W-:Y:S01]  /*6390*/  IADD3 R134, PT, PT, R229.reuse, -0x1, -R0.reuse ;  /* 0xffffffffe5867810 */ /* 0x140fe20007ffe800 */
[----:B------:R-:W-:Y:S01]  /*63a0*/  IMAD.IADD R235, R229, 0x1, -R0 ;  /* 0x00000001e5eb7824 */ /* 0x000fe200078e0a00 */
[C---:B------:R-:W-:Y:S02]  /*63b0*/  ISETP.GE.AND P3, PT, R133.reuse, R231, PT ;  /* 0x000000e78500720c */ /* 0x040fe40003f66270 */
[----:B------:R-:W-:Y:S02]  /*63c0*/  IABS R132, R132 ;  /* 0x0000008400847213 */ /* 0x000fe40000000000 */
[----:B------:R-:W-:-:S02]  /*63d0*/  ISETP.GE.AND P4, PT, R133, R230, PT ;  /* 0x000000e68500720c */ /* 0x000fc40003f86270 */
[----:B------:R-:W-:Y:S02]  /*63e0*/  I2FP.F32.S32 R207, R132 ;  /* 0x0000008400cf7245 */ /* 0x000fe40000201400 */
[C-C-:B------:R-:W-:Y:S02]  /*63f0*/  IADD3 R132, PT, PT, R219.reuse, -0x1, -R0.reuse ;  /* 0xffffffffdb847810 */ /* 0x140fe40007ffe800 */
[----:B------:R-:W-:Y:S01]  /*6400*/  IADD3 R211, PT, PT, R219, -0x9, -R0 ;  /* 0xfffffff7dbd37810 */ /* 0x000fe20007ffe800 */
[----:B------:R-:W-:Y:S01]  /*6410*/  FFMA.FTZ R207, -R240, R207, R38 ;  /* 0x000000cff0cf7223 */ /* 0x000fe20000010126 */
[----:B------:R-:W-:Y:S02]  /*6420*/  IABS R38, R134 ;  /* 0x0000008600267213 */ /* 0x000fe40000000000 */
[----:B------:R-:W-:Y:S02]  /*6430*/  IABS R132, R132 ;  /* 0x0000008400847213 */ /* 0x000fe40000000000 */
[----:B------:R-:W-:-:S02]  /*6440*/  I2FP.F32.S32 R38, R38 ;  /* 0x0000002600267245 */ /* 0x000fc40000201400 */
[----:B------:R-:W-:Y:S02]  /*6450*/  I2FP.F32.S32 R132, R132 ;  /* 0x0000008400847245 */ /* 0x000fe40000201400 */
[----:B------:R-:W-:Y:S01]  /*6460*/  FSEL R207, R207, -INF , P5 ;  /* 0xff800000cfcf7808 */ /* 0x000fe20002800000 */
[C---:B------:R-:W-:Y:S01]  /*6470*/  FFMA.FTZ R38, -R240.reuse, R38, R37 ;  /* 0x00000026f0267223 */ /* 0x040fe20000010125 */
[----:B------:R-:W-:Y:S01]  /*6480*/  ISETP.GE.AND P5, PT, R133, R228, PT ;  /* 0x000000e48500720c */ /* 0x000fe20003fa6270 */
[----:B------:R-:W-:Y:S01]  /*6490*/  FFMA.FTZ R37, -R240, R132, R39 ;  /* 0x00000084f0257223 */ /* 0x000fe20000010127 */
[----:B------:R-:W-:Y:S01]  /*64a0*/  VIADD R39, R235, 0xfffffff8 ;  /* 0xfffffff8eb277836 */ /* 0x000fe20000000000 */
[----:B------:R-:W-:Y:S02]  /*64b0*/  IADD3 R132, PT, PT, R229, -0x9, -R0 ;  /* 0xfffffff7e5847810 */ /* 0x000fe40007ffe800 */
[----:B------:R-:W-:Y:S02]  /*64c0*/  FSEL R207, R207, -INF , !P1 ;  /* 0xff800000cfcf7808 */ /* 0x000fe40004800000 */
[----:B------:R-:W-:-:S02]  /*64d0*/  IABS R39, R39 ;  /* 0x0000002700277213 */ /* 0x000fc40000000000 */
[----:B------:R-:W-:Y:S02]  /*64e0*/  IABS R132, R132 ;  /* 0x0000008400847213 */ /* 0x000fe40000000000 */
[----:B------:R-:W-:Y:S02]  /*64f0*/  I2FP.F32.S32 R39, R39 ;  /* 0x0000002700277245 */ /* 0x000fe40000201400 */
[----:B------:R-:W-:Y:S01]  /*6500*/  ISETP.GE.AND P1, PT, R133, R227, PT ;  /* 0x000000e38500720c */ /* 0x000fe20003f26270 */
[----:B------:R-:W-:Y:S01]  /*6510*/  VIADD R133, R221, 0x8 ;  /* 0x00000008dd857836 */ /* 0x000fe20000000000 */
[----:B------:R-:W-:Y:S01]  /*6520*/  IABS R235, R235 ;  /* 0x000000eb00eb7213 */ /* 0x000fe20000000000 */
[----:B------:R-:W-:Y:S01]  /*6530*/  FFMA.FTZ R32, -R240, R39, R32 ;  /* 0x00000027f0207223 */ /* 0x000fe20000010120 */
[----:B------:R-:W-:Y:S02]  /*6540*/  I2FP.F32.S32 R132, R132 ;  /* 0x0000008400847245 */ /* 0x000fe40000201400 */
[----:B------:R-:W-:-:S02]  /*6550*/  IADD3 R39, PT, PT, R229, -0x10, -R0 ;  /* 0xfffffff0e5277810 */ /* 0x000fc40007ffe800 */
[----:B------:R-:W-:Y:S01]  /*6560*/  I2FP.F32.S32 R235, R235 ;  /* 0x000000eb00eb7245 */ /* 0x000fe20000201400 */
[----:B------:R-:W-:Y:S01]  /*6570*/  FFMA.FTZ R33, -R240, R132, R33 ;  /* 0x00000084f0217223 */ /* 0x000fe20000010121 */
[----:B------:R-:W-:Y:S01]  /*6580*/  FSEL R38, R38, -INF , P3 ;  /* 0xff80000026267808 */ /* 0x000fe20001800000 */
[----:B------:R-:W-:Y:S01]  /*6590*/  VIADD R132, R221, 0x9 ;  /* 0x00000009dd847836 */ /* 0x000fe20000000000 */
[----:B------:R-:W-:Y:S01]  /*65a0*/  ISETP.GE.AND P3, PT, R133, R231, PT ;  /* 0x000000e78500720c */ /* 0x000fe20003f66270 */
[----:B------:R-:W-:Y:S01]  /*65b0*/  FFMA.FTZ R34, -R240, R235, R34 ;  /* 0x000000ebf0227223 */ /* 0x000fe20000010122 */
[----:B------:R-:W-:Y:S02]  /*65c0*/  IABS R39, R39 ;  /* 0x0000002700277213 */ /* 0x000fe40000000000 */
[----:B------:R-:W-:Y:S02]  /*65d0*/  FSEL R37, R37, -INF , P5 ;  /* 0xff80000025257808 */ /* 0x000fe40002800000 */
[----:B------:R-:W-:-:S02]  /*65e0*/  IABS R211, R211 ;  /* 0x000000d300d37213 */ /* 0x000fc40000000000 */
[----:B------:R-:W-:Y:S02]  /*65f0*/  ISETP.GE.AND P5, PT, R133, R228, PT ;  /* 0x000000e48500720c */ /* 0x000fe40003fa6270 */
[----:B------:R-:W-:Y:S02]  /*6600*/  FSEL R241, R32, -INF , P3 ;  /* 0xff80000020f17808 */ /* 0x000fe40001800000 */
[----:B------:R-:W-:Y:S02]  /*6610*/  ISETP.GE.AND P3, PT, R132, R231, PT ;  /* 0x000000e78400720c */ /* 0x000fe40003f66270 */
[----:B------:R-:W-:Y:S02]  /*6620*/  I2FP.F32.S32 R39, R39 ;  /* 0x0000002700277245 */ /* 0x000fe40000201400 */
[----:B------:R-:W-:Y:S02]  /*6630*/  FSEL R37, R37, -INF , !P1 ;  /* 0xff80000025257808 */ /* 0x000fe40004800000 */
[----:B------:R-:W-:-:S02]  /*6640*/  I2FP.F32.S32 R211, R211 ;  /* 0x000000d300d37245 */ /* 0x000fc40000201400 */
[----:B------:R-:W-:Y:S02]  /*6650*/  ISETP.GE.AND P1, PT, R133, R227, PT ;  /* 0x000000e38500720c */ /* 0x000fe40003f26270 */
[----:B------:R-:W-:Y:S01]  /*6660*/  FSEL R209, R34, -INF , P5 ;  /* 0xff80000022d17808 */ /* 0x000fe20002800000 */
[C---:B------:R-:W-:Y:S01]  /*6670*/  FFMA.FTZ R34, -R240.reuse, R39, R28 ;  /* 0x00000027f0227223 */ /* 0x040fe2000001011c */
[----:B------:R-:W-:Y:S01]  /*6680*/  FSEL R32, R33, -INF , P3 ;  /* 0xff80000021207808 */ /* 0x000fe20001800000 */
[----:B------:R-:W-:Y:S01]  /*6690*/  FFMA.FTZ R211, -R240, R211, R35 ;  /* 0x000000d3f0d37223 */ /* 0x000fe20000010123 */
[----:B------:R-:W-:Y:S01]  /*66a0*/  ISETP.GE.AND P5, PT, R132, R230, PT ;  /* 0x000000e68400720c */ /* 0x000fe20003fa6270 */
[----:B------:R-:W-:Y:S01]  /*66b0*/  VIADD R28, R221, 0x10 ;  /* 0x00000010dd1c7836 */ /* 0x000fe20000000000 */
[--C-:B------:R-:W-:Y:S02]  /*66c0*/  IADD3 R33, PT, PT, R219, -0x10, -R0.reuse ;  /* 0xfffffff0db217810 */ /* 0x100fe40007ffe800 */
[----:B------:R-:W-:-:S02]  /*66d0*/  IADD3 R39, PT, PT, R229, -0x11, -R0 ;  /* 0xffffffefe5277810 */ /* 0x000fc40007ffe800 */
[----:B------:R-:W-:Y:S02]  /*66e0*/  FSEL R209, R209, -INF , !P1 ;  /* 0xff800000d1d17808 */ /* 0x000fe40004800000 */
[----:B------:R-:W-:Y:S02]  /*66f0*/  ISETP.GE.AND P1, PT, R132, R228, PT ;  /* 0x000000e48400720c */ /* 0x000fe40003f26270 */
[----:B------:R-:W-:Y:S02]  /*6700*/  IABS R33, R33 ;  /* 0x0000002100217213 */ /* 0x000fe40000000000 */
[----:B------:R-:W-:Y:S02]  /*6710*/  FSEL R35, R32, -INF , !P5 ;  /* 0xff80000020237808 */ /* 0x000fe40006800000 */
[----:B------:R-:W-:Y:S02]  /*6720*/  IABS R32, R39 ;  /* 0x0000002700207213 */ /* 0x000fe40000000000 */
[----:B------:R-:W-:-:S02]  /*6730*/  ISETP.GE.AND P3, PT, R132, R227, PT ;  /* 0x000000e38400720c */ /* 0x000fc40003f66270 */
[----:B------:R-:W-:Y:S02]  /*6740*/  ISETP.GE.AND P5, PT, R28, R231, PT ;  /* 0x000000e71c00720c */ /* 0x000fe40003fa6270 */
[----:B------:R-:W-:Y:S02]  /*6750*/  FSEL R211, R211, -INF , P1 ;  /* 0xff800000d3d37808 */ /* 0x000fe40000800000 */
[----:B------:R-:W-:Y:S02]  /*6760*/  I2FP.F32.S32 R33, R33 ;  /* 0x0000002100217245 */ /* 0x000fe40000201400 */
[----:B------:R-:W-:Y:S02]  /*6770*/  I2FP.F32.S32 R32, R32 ;  /* 0x0000002000207245 */ /* 0x000fe40000201400 */
[----:B------:R-:W-:Y:S02]  /*6780*/  FSEL R211, R211, -INF , !P3 ;  /* 0xff800000d3d37808 */ /* 0x000fe40005800000 */
[----:B------:R-:W-:Y:S01]  /*6790*/  FSEL R34, R34, -INF , P5 ;  /* 0xff80000022227808 */ /* 0x000fe20002800000 */
[----:B------:R-:W-:Y:S01]  /*67a0*/  FFMA.FTZ R32, -R240, R32, R29 ;  /* 0x00000020f0207223 */ /* 0x000fe2000001011d */
[----:B------:R-:W-:-:S02]  /*67b0*/  ISETP.GE.AND P1, PT, R28, R230, PT ;  /* 0x000000e61c00720c */ /* 0x000fc40003f26270 */
[C---:B------:R-:W-:Y:S02]  /*67c0*/  ISETP.GE.AND P3, PT, R28.reuse, R228, PT ;  /* 0x000000e41c00720c */ /* 0x040fe40003f66270 */
[----:B------:R-:W-:Y:S01]  /*67d0*/  ISETP.GE.AND P5, PT, R28, R227, PT ;  /* 0x000000e31c00720c */ /* 0x000fe20003fa6270 */
[----:B------:R-:W-:Y:S01]  /*67e0*/  FFMA.FTZ R28, -R240, R33, R30 ;  /* 0x00000021f01c7223 */ /* 0x000fe2000001011e */
[--C-:B------:R-:W-:Y:S01]  /*67f0*/  IADD3 R30, PT, PT, R219, -0x11, -R0.reuse ;  /* 0xffffffefdb1e7810 */ /* 0x100fe20007ffe800 */
[----:B------:R-:W-:Y:S01]  /*6800*/  VIADD R33, R221, 0x11 ;  /* 0x00000011dd217836 */ /* 0x000fe20000000000 */
[----:B------:R-:W-:Y:S02]  /*6810*/  IADD3 R29, PT, PT, R229, -0x18, -R0 ;  /* 0xffffffe8e51d7810 */ /* 0x000fe40007ffe800 */
[----:B------:R-:W-:Y:S02]  /*6820*/  IABS R30, R30 ;  /* 0x0000001e001e7213 */ /* 0x000fe40000000000 */
[----:B------:R-:W-:-:S02]  /*6830*/  FSEL R34, R34, -INF , !P1 ;  /* 0xff80000022227808 */ /* 0x000fc40004800000 */
[----:B------:R-:W-:Y:S02]  /*6840*/  ISETP.GE.AND P1, PT, R33, R231, PT ;  /* 0x000000e72100720c */ /* 0x000fe40003f26270 */
[----:B------:R-:W-:Y:S02]  /*6850*/  IABS R29, R29 ;  /* 0x0000001d001d7213 */ /* 0x000fe40000000000 */
[----:B------:R-:W-:Y:S02]  /*6860*/  FSEL R28, R28, -INF , P3 ;  /* 0xff8000001c1c7808 */ /* 0x000fe40001800000 */
[----:B------:R-:W-:Y:S02]  /*6870*/  I2FP.F32.S32 R30, R30 ;  /* 0x0000001e001e7245 */ /* 0x000fe40000201400 */
[----:B------:R-:W-:Y:S02]  /*6880*/  FSEL R28, R28, -INF , !P5 ;  /* 0xff8000001c1c7808 */ /* 0x000fe40006800000 */
[----:B------:R-:W-:Y:S01]  /*6890*/  I2FP.F32.S32 R29, R29 ;  /* 0x0000001d001d7245 */ /* 0x000fe20000201400 */
[----:B------:R-:W-:Y:S01]  /*68a0*/  FFMA.FTZ R31, -R240, R30, R31 ;  /* 0x0000001ef01f7223 */ /* 0x000fe2000001011f */
[----:B------:R-:W-:-:S02]  /*68b0*/  FSEL R32, R32, -INF , P1 ;  /* 0xff80000020207808 */ /* 0x000fc40000800000 */
[C---:B------:R-:W-:Y:S01]  /*68c0*/  ISETP.GE.AND P3, PT, R33.reuse, R230, PT ;  /* 0x000000e62100720c */ /* 0x040fe20003f66270 */
[----:B------:R-:W-:Y:S01]  /*68d0*/  FFMA.FTZ R30, -R240, R29, R24 ;  /* 0x0000001df01e7223 */ /* 0x000fe20000010118 */
[----:B------:R-:W-:Y:S01]  /*68e0*/  ISETP.GE.AND P5, PT, R33, R228, PT ;  /* 0x000000e42100720c */ /* 0x000fe20003fa6270 */
[----:B------:R-:W-:Y:S01]  /*68f0*/  VIADD R29, R221, 0x18 ;  /* 0x00000018dd1d7836 */ /* 0x000fe20000000000 */
[----:B------:R-:W-:Y:S02]  /*6900*/  ISETP.GE.AND P1, PT, R33, R227, PT ;  /* 0x000000e32100720c */ /* 0x000fe40003f26270 */
[--C-:B------:R-:W-:Y:S02]  /*6910*/  IADD3 R33, PT, PT, R219, -0x18, -R0.reuse ;  /* 0xffffffe8db217810 */ /* 0x100fe40007ffe800 */
[----:B------:R-:W-:Y:S02]  /*6920*/  IADD3 R24, PT, PT, R229, -0x19, -R0 ;  /* 0xffffffe7e5187810 */ /* 0x000fe40007ffe800 */
[----:B------:R-:W-:-:S02]  /*6930*/  IABS R33, R33 ;  /* 0x0000002100217213 */ /* 0x000fc40000000000 */
[----:B------:R-:W-:Y:S02]  /*6940*/  IABS R24, R24 ;  /* 0x0000001800187213 */ /* 0x000fe40000000000 */
[----:B------:R-:W-:Y:S02]  /*6950*/  I2FP.F32.S32 R33, R33 ;  /* 0x0000002100217245 */ /* 0x000fe40000201400 */
[----:B------:R-:W-:Y:S02]  /*6960*/  FSEL R32, R32, -INF , !P3 ;  /* 0xff80000020207808 */ /* 0x000fe40005800000 */
[----:B------:R-:W-:Y:S01]  /*6970*/  ISETP.GE.AND P3, PT, R29, R231, PT ;  /* 0x000000e71d00720c */ /* 0x000fe20003f66270 */
[----:B------:R-:W-:Y:S01]  /*6980*/  FFMA.FTZ R33, -R240, R33, R26 ;  /* 0x00000021f0217223 */ /* 0x000fe2000001011a */
[----:B------:R-:W-:Y:S02]  /*6990*/  FSEL R205, R31, -INF , P5 ;  /* 0xff8000001fcd7808 */ /* 0x000fe40002800000 */
[----:B------:R-:W-:-:S02]  /*69a0*/  I2FP.F32.S32 R24, R24 ;  /* 0x0000001800187245 */ /* 0x000fc40000201400 */
[--C-:B------:R-:W-:Y:S02]  /*69b0*/  IADD3 R191, PT, PT, R229, -0x20, -R0.reuse ;  /* 0xffffffe0e5bf7810 */ /* 0x100fe40007ffe800 */
[----:B------:R-:W-:Y:S01]  /*69c0*/  IADD3 R26, PT, PT, R219, -0x19, -R0 ;  /* 0xffffffe7db1a7810 */ /* 0x000fe20007ffe800 */
[----:B------:R-:W-:Y:S01]  /*69d0*/  FFMA.FTZ R24, -R240, R24, R25 ;  /* 0x00000018f0187223 */ /* 0x000fe20000010119 */
[----:B------:R-:W-:Y:S02]  /*69e0*/  FSEL R205, R205, -INF , !P1 ;  /* 0xff800000cdcd7808 */ /* 0x000fe40004800000 */
[----:B------:R-:W-:Y:S02]  /*69f0*/  FSEL R30, R30, -INF , P3 ;  /* 0xff8000001e1e7808 */ /* 0x000fe40001800000 */
[C---:B------:R-:W-:Y:S02]  /*6a00*/  ISETP.GE.AND P5, PT, R29.reuse, R230, PT ;  /* 0x000000e61d00720c */ /* 0x040fe40003fa6270 */
[----:B------:R-:W-:-:S02]  /*6a10*/  ISETP.GE.AND P1, PT, R29, R228, PT ;  /* 0x000000e41d00720c */ /* 0x000fc40003f26270 */
[----:B------:R-:W-:Y:S01]  /*6a20*/  ISETP.GE.AND P3, PT, R29, R227, PT ;  /* 0x000000e31d00720c */ /* 0x000fe20003f66270 */
[----:B------:R-:W-:Y:S01]  /*6a30*/  VIADD R29, R221, 0x19 ;  /* 0x00000019dd1d7836 */ /* 0x000fe20000000000 */
[----:B------:R-:W-:Y:S02]  /*6a40*/  IABS R191, R191 ;  /* 0x000000bf00bf7213 */ /* 0x000fe40000000000 */
[----:B------:R-:W-:Y:S02]  /*6a50*/  IABS R25, R26 ;  /* 0x0000001a00197213 */ /* 0x000fe40000000000 */
[----:B------:R-:W-:Y:S02]  /*6a60*/  I2FP.F32.S32 R191, R191 ;  /* 0x000000bf00bf7245 */ /* 0x000fe40000201400 */
[----:B------:R-:W-:Y:S02]  /*6a70*/  FSEL R26, R30, -INF , !P5 ;  /* 0xff8000001e1a7808 */ /* 0x000fe40006800000 */
[----:B------:R-:W-:Y:S01]  /*6a80*/  I2FP.F32.S32 R25, R25 ;  /* 0x0000001900197245 */ /* 0x000fe20000201400 */
[C---:B------:R-:W-:Y:S01]  /*6a90*/  FFMA.FTZ R191, -R240.reuse, R191, R20 ;  /* 0x000000bff0bf7223 */ /* 0x040fe20000010114 */
[----:B------:R-:W-:Y:S01]  /*6aa0*/  ISETP.GE.AND P5, PT, R29, R231, PT ;  /* 0x000000e71d00720c */ /* 0x000fe20003fa6270 */
[----:B------:R-:W-:Y:S01]  /*6ab0*/  VIADD R20, R221, 0x20 ;  /* 0x00000020dd147836 */ /* 0x000fe20000000000 */
[----:B------:R-:W-:Y:S01]  /*6ac0*/  FSEL R33, R33, -INF , P1 ;  /* 0xff80000021217808 */ /* 0x000fe20000800000 */
[----:B------:R-:W-:Y:S01]  /*6ad0*/  FFMA.FTZ R25, -R240, R25, R27 ;  /* 0x00000019f0197223 */ /* 0x000fe2000001011b */
[----:B------:R-:W-:-:S02]  /*6ae0*/  ISETP.GE.AND P1, PT, R29, R230, PT ;  /* 0x000000e61d00720c */ /* 0x000fc40003f26270 */
[----:B------:R-:W-:Y:S02]  /*6af0*/  FSEL R33, R33, -INF , !P3 ;  /* 0xff80000021217808 */ /* 0x000fe40005800000 */
[----:B------:R-:W-:Y:S02]  /*6b00*/  FSEL R24, R24, -INF , P5 ;  /* 0xff80000018187808 */ /* 0x000fe40002800000 */
[----:B------:R-:W-:Y:S02]  /*6b10*/  ISETP.GE.AND P3, PT, R29, R228, PT ;  /* 0x000000e41d00720c */ /* 0x000fe40003f66270 */
[--C-:B------:R-:W-:Y:S02]  /*6b20*/  IADD3 R30, PT, PT, R229, -0x21, -R0.reuse ;  /* 0xffffffdfe51e7810 */ /* 0x100fe40007ffe800 */
[----:B------:R-:W-:Y:S02]  /*6b30*/  IADD3 R27, PT, PT, R219, -0x20, -R0 ;  /* 0xffffffe0db1b7810 */ /* 0x000fe40007ffe800 */
[----:B------:R-:W-:-:S02]  /*6b40*/  FSEL R24, R24, -INF , !P1 ;  /* 0xff80000018187808 */ /* 0x000fc40004800000 */
[----:B------:R-:W-:Y:S02]  /*6b50*/  ISETP.GE.AND P5, PT, R29, R227, PT ;  /* 0x000000e31d00720c */ /* 0x000fe40003fa6270 */
[----:B------:R-:W-:Y:S02]  /*6b60*/  ISETP.GE.AND P1, PT, R20, R231, PT ;  /* 0x000000e71400720c */ /* 0x000fe40003f26270 */
[----:B------:R-:W-:Y:S02]  /*6b70*/  IABS R30, R30 ;  /* 0x0000001e001e7213 */ /* 0x000fe40000000000 */
[----:B------:R-:W-:Y:S02]  /*6b80*/  FSEL R25, R25, -INF , P3 ;  /* 0xff80000019197808 */ /* 0x000fe40001800000 */
[----:B------:R-:W-:Y:S02]  /*6b90*/  IABS R27, R27 ;  /* 0x0000001b001b7213 */ /* 0x000fe40000000000 */
[----:B------:R-:W-:-:S02]  /*6ba0*/  FSEL R25, R25, -INF , !P5 ;  /* 0xff80000019197808 */ /* 0x000fc40006800000 */
[----:B------:R-:W-:Y:S02]  /*6bb0*/  I2FP.F32.S32 R30, R30 ;  /* 0x0000001e001e7245 */ /* 0x000fe40000201400 */
[----:B------:R-:W-:Y:S02]  /*6bc0*/  FSEL R191, R191, -INF , P1 ;  /* 0xff800000bfbf7808 */ /* 0x000fe40000800000 */
[C---:B------:R-:W-:Y:S02]  /*6bd0*/  ISETP.GE.AND P3, PT, R20.reuse, R230, PT ;  /* 0x000000e61400720c */ /* 0x040fe40003f66270 */
[----:B------:R-:W-:Y:S02]  /*6be0*/  I2FP.F32.S32 R27, R27 ;  /* 0x0000001b001b7245 */ /* 0x000fe40000201400 */
[C---:B------:R-:W-:Y:S02]  /*6bf0*/  ISETP.GE.AND P5, PT, R20.reuse, R228, PT ;  /* 0x000000e41400720c */ /* 0x040fe40003fa6270 */
[----:B------:R-:W-:Y:S01]  /*6c00*/  ISETP.GE.AND P1, PT, R20, R227, PT ;  /* 0x000000e31400720c */ /* 0x000fe20003f26270 */
[----:B------:R-:W-:Y:S01]  /*6c10*/  FFMA.FTZ R22, -R240, R27, R22 ;  /* 0x0000001bf0167223 */ /* 0x000fe20000010116 */
[----:B------:R-:W-:-:S02]  /*6c20*/  IADD3 R189, PT, PT, R229, -0x28, -R0 ;  /* 0xffffffd8e5bd7810 */ /* 0x000fc40007ffe800 */
[----:B------:R-:W-:Y:S02]  /*6c30*/  IADD3 R20, PT, PT, R219, -0x21, -R0 ;  /* 0xffffffdfdb147810 */ /* 0x000fe40007ffe800 */
[----:B------:R-:W-:Y:S02]  /*6c40*/  FSEL R38, R38, -INF , !P4 ;  /* 0xff80000026267808 */ /* 0x000fe40006000000 */
[----:B------:R-:W-:Y:S01]  /*6c50*/  ISETP.GE.AND P4, PT, R133, R230, PT ;  /* 0x000000e68500720c */ /* 0x000fe20003f86270 */
[----:B------:R-:W-:Y:S01]  /*6c60*/  FFMA.FTZ R133, -R240, R30, R21 ;  /* 0x0000001ef0857223 */ /* 0x000fe20000010115 */
[----:B------:R-:W-:Y:S01]  /*6c70*/  IABS R189, R189 ;  /* 0x000000bd00bd7213 */ /* 0x000fe20000000000 */
[----:B------:R-:W-:Y:S01]  /*6c80*/  VIADD R21, R221, 0x21 ;  /* 0x00000021dd157836 */ /* 0x000fe20000000000 */
[----:B------:R-:W-:Y:S02]  /*6c90*/  IABS R20, R20 ;  /* 0x0000001400147213 */ /* 0x000fe40000000000 */
[----:B------:R-:W-:-:S02]  /*6ca0*/  I2FP.F32.S32 R189, R189 ;  /* 0x000000bd00bd7245 */ /* 0x000fc40000201400 */
[----:B------:R-:W-:Y:S02]  /*6cb0*/  FSEL R191, R191, -INF , !P3 ;  /* 0xff800000bfbf7808 */ /* 0x000fe40005800000 */
[----:B------:R-:W-:Y:S01]  /*6cc0*/  I2FP.F32.S32 R20, R20 ;  /* 0x0000001400147245 */ /* 0x000fe20000201400 */
[----:B------:R-:W-:Y:S01]  /*6cd0*/  FFMA.FTZ R189, -R240, R189, R16 ;  /* 0x000000bdf0bd7223 */ /* 0x000fe20000010110 */
[----:B------:R-:W-:Y:S01]  /*6ce0*/  ISETP.GE.AND P3, PT, R21, R231, PT ;  /* 0x000000e71500720c */ /* 0x000fe20003f66270 */
[----:B------:R-:W-:Y:S01]  /*6cf0*/  VIADD R16, R221, 0x28 ;  /* 0x00000028dd107836 */ /* 0x000fe20000000000 */
[----:B------:R-:W-:Y:S01]  /*6d00*/  FSEL R203, R22, -INF , P5 ;  /* 0xff80000016cb7808 */ /* 0x000fe20002800000 */
[----:B------:R-:W-:Y:S01]  /*6d10*/  FFMA.FTZ R23, -R240, R20, R23 ;  /* 0x00000014f0177223 */ /* 0x000fe20000010117 */
[----:B------:R-:W-:Y:S02]  /*6d20*/  ISETP.GE.AND P5, PT, R21, R230, PT ;  /* 0x000000e61500720c */ /* 0x000fe40003fa6270 */
[----:B------:R-:W-:-:S02]  /*6d30*/  FSEL R203, R203, -INF , !P1 ;  /* 0xff800000cbcb7808 */ /* 0x000fc40004800000 */
[----:B------:R-:W-:Y:S02]  /*6d40*/  FSEL R133, R133, -INF , P3 ;  /* 0xff80000085857808 */ /* 0x000fe40001800000 */
[C---:B------:R-:W-:Y:S02]  /*6d50*/  ISETP.GE.AND P1, PT, R21.reuse, R228, PT ;  /* 0x000000e41500720c */ /* 0x040fe40003f26270 */
[----:B------:R-:W-:Y:S02]  /*6d60*/  ISETP.GE.AND P3, PT, R21, R227, PT ;  /* 0x000000e31500720c */ /* 0x000fe40003f66270 */
[--C-:B------:R-:W-:Y:S02]  /*6d70*/  IADD3 R20, PT, PT, R229, -0x29, -R0.reuse ;  /* 0xffffffd7e5147810 */ /* 0x100fe40007ffe800 */
[----:B------:R-:W-:Y:S02]  /*6d80*/  IADD3 R21, PT, PT, R219, -0x28, -R0 ;  /* 0xffffffd8db157810 */ /* 0x000fe40007ffe800 */
[----:B------:R-:W-:-:S02]  /*6d90*/  FSEL R133, R133, -INF , !P5 ;  /* 0xff80000085857808 */ /* 0x000fc40006800000 */
[----:B------:R-:W-:Y:S02]  /*6da0*/  ISETP.GE.AND P5, PT, R16, R231, PT ;  /* 0x000000e71000720c */ /* 0x000fe40003fa6270 */
[----:B------:R-:W-:Y:S02]  /*6db0*/  IABS R20, R20 ;  /* 0x0000001400147213 */ /* 0x000fe40000000000 */
[----:B------:R-:W-:Y:S02]  /*6dc0*/  FSEL R201, R23, -INF , P1 ;  /* 0xff80000017c97808 */ /* 0x000fe40000800000 */
[----:B------:R-:W-:Y:S02]  /*6dd0*/  IABS R21, R21 ;  /* 0x0000001500157213 */ /* 0x000fe40000000000 */
[----:B------:R-:W-:Y:S02]  /*6de0*/  FSEL R201, R201, -INF , !P3 ;  /* 0xff800000c9c97808 */ /* 0x000fe40005800000 */
[----:B------:R-:W-:-:S02]  /*6df0*/  I2FP.F32.S32 R20, R20 ;  /* 0x0000001400147245 */ /* 0x000fc40000201400 */
[----:B------:R-:W-:Y:S02]  /*6e00*/  FSEL R189, R189, -INF , P5 ;  /* 0xff800000bdbd7808 */ /* 0x000fe40002800000 */
[----:B------:R-:W-:Y:S01]  /*6e10*/  ISETP.GE.AND P1, PT, R16, R230, PT ;  /* 0x000000e61000720c */ /* 0x000fe20003f26270 */
[----:B------:R-:W-:Y:S01]  /*6e20*/  FFMA.FTZ R135, -R240, R20, R17 ;  /* 0x00000014f0877223 */ /* 0x000fe20000010111 */
[----:B------:R-:W-:Y:S01]  /*6e30*/  I2FP.F32.S32 R21, R21 ;  /* 0x0000001500157245 */ /* 0x000fe20000201400 */
[----:B------:R-:W-:Y:S01]  /*6e40*/  VIADD R17, R221, 0x29 ;  /* 0x00000029dd117836 */ /* 0x000fe20000000000 */
[C---:B------:R-:W-:Y:S02]  /*6e50*/  ISETP.GE.AND P3, PT, R16.reuse, R228, PT ;  /* 0x000000e41000720c */ /* 0x040fe40003f66270 */
[----:B------:R-:W-:Y:S01]  /*6e60*/  ISETP.GE.AND P5, PT, R16, R227, PT ;  /* 0x000000e31000720c */ /* 0x000fe20003fa6270 */
[----:B------:R-:W-:Y:S01]  /*6e70*/  FFMA.FTZ R18, -R240, R21, R18 ;  /* 0x00000015f0127223 */ /* 0x000fe20000010112 */
[----:B------:R-:W-:-:S02]  /*6e80*/  IADD3 R16, PT, PT, R219, -0x29, -R0 ;  /* 0xffffffd7db107810 */ /* 0x000fc40007ffe800 */
[----:B------:R-:W-:Y:S02]  /*6e90*/  IADD3 R21, PT, PT, R229, -0x30, -R0 ;  /* 0xffffffd0e5157810 */ /* 0x000fe40007ffe800 */
[----:B------:R-:W-:Y:S02]  /*6ea0*/  IABS R16, R16 ;  /* 0x0000001000107213 */ /* 0x000fe40000000000 */
[----:B------:R-:W-:Y:S02]  /*6eb0*/  FSEL R189, R189, -INF , !P1 ;  /* 0xff800000bdbd7808 */ /* 0x000fe40004800000 */
[----:B------:R-:W-:Y:S02]  /*6ec0*/  I2FP.F32.S32 R16, R16 ;  /* 0x0000001000107245 */ /* 0x000fe40000201400 */
[----:B------:R-:W-:Y:S02]  /*6ed0*/  ISETP.GE.AND P1, PT, R17, R231, PT ;  /* 0x000000e71100720c */ /* 0x000fe40003f26270 */
[----:B------:R-:W-:Y:S01]  /*6ee0*/  IABS R21, R21 ;  /* 0x0000001500157213 */ /* 0x000fe20000000000 */
[----:B------:R-:W-:Y:S01]  /*6ef0*/  FFMA.FTZ R19, -R240, R16, R19 ;  /* 0x00000010f0137223 */ /* 0x000fe20000010113 */
[----:B------:R-:W-:-:S02]  /*6f00*/  FSEL R199, R18, -INF , P3 ;  /* 0xff80000012c77808 */ /* 0x000fc40001800000 */
[----:B------:R-:W-:Y:S02]  /*6f10*/  I2FP.F32.S32 R21, R21 ;  /* 0x0000001500157245 */ /* 0x000fe40000201400 */
[----:B------:R-:W-:Y:S02]  /*6f20*/  FSEL R199, R199, -INF , !P5 ;  /* 0xff800000c7c77808 */ /* 0x000fe40006800000 */
[----:B------:R-:W-:Y:S01]  /*6f30*/  FSEL R135, R135, -INF , P1 ;  /* 0xff80000087877808 */ /* 0x000fe20000800000 */
[----:B------:R-:W-:Y:S01]  /*6f40*/  FFMA.FTZ R138, -R240, R21, R12 ;  /* 0x00000015f08a7223 */ /* 0x000fe2000001010c */
[----:B------:R-:W-:Y:S01]  /*6f50*/  ISETP.GE.AND P3, PT, R17, R230, PT ;  /* 0x000000e61100720c */ /* 0x000fe20003f66270 */
[----:B------:R-:W-:Y:S01]  /*6f60*/  VIADD R12, R221, 0x30 ;  /* 0x00000030dd0c7836 */ /* 0x000fe20000000000 */
[C---:B------:R-:W-:Y:S02]  /*6f70*/  ISETP.GE.AND P5, PT, R17.reuse, R228, PT ;  /* 0x000000e41100720c */ /* 0x040fe40003fa6270 */
[----:B------:R-:W-:-:S02]  /*6f80*/  ISETP.GE.AND P1, PT, R17, R227, PT ;  /* 0x000000e31100720c */ /* 0x000fc40003f26270 */
[--C-:B------:R-:W-:Y:S02]  /*6f90*/  IADD3 R16, PT, PT, R229, -0x31, -R0.reuse ;  /* 0xffffffcfe5107810 */ /* 0x100fe40007ffe800 */
[----:B------:R-:W-:Y:S02]  /*6fa0*/  IADD3 R17, PT, PT, R219, -0x30, -R0 ;  /* 0xffffffd0db117810 */ /* 0x000fe40007ffe800 */
[----:B------:R-:W-:Y:S02]  /*6fb0*/  IABS R16, R16 ;  /* 0x0000001000107213 */ /* 0x000fe40000000000 */
[----:B------:R-:W-:Y:S02]  /*6fc0*/  IABS R17, R17 ;  /* 0x0000001100117213 */ /* 0x000fe40000000000 */
[----:B------:R-:W-:Y:S02]  /*6fd0*/  I2FP.F32.S32 R16, R16 ;  /* 0x0000001000107245 */ /* 0x000fe40000201400 */
[----:B------:R-:W-:-:S02]  /*6fe0*/  FSEL R135, R135, -INF , !P3 ;  /* 0xff80000087877808 */ /* 0x000fc40005800000 */
[----:B------:R-:W-:Y:S01]  /*6ff0*/  I2FP.F32.S32 R17, R17 ;  /* 0x0000001100117245 */ /* 0x000fe20000201400 */
[----:B------:R-:W-:Y:S01]  /*7000*/  FFMA.FTZ R141, -R240, R16, R13 ;  /* 0x00000010f08d7223 */ /* 0x000fe2000001010d */
[----:B------:R-:W-:Y:S01]  /*7010*/  ISETP.GE.AND P3, PT, R12, R231, PT ;  /* 0x000000e70c00720c */ /* 0x000fe20003f66270 */
[----:B------:R-:W-:Y:S01]  /*7020*/  VIADD R13, R221, 0x31 ;  /* 0x00000031dd0d7836 */ /* 0x000fe20000000000 */
[----:B------:R-:W-:Y:S01]  /*7030*/  FSEL R197, R19, -INF , P5 ;  /* 0xff80000013c57808 */ /* 0x000fe20002800000 */
[----:B------:R-:W-:Y:S01]  /*7040*/  FFMA.FTZ R14, -R240, R17, R14 ;  /* 0x00000011f00e7223 */ /* 0x000fe2000001010e */
[----:B------:R-:W-:Y:S02]  /*7050*/  ISETP.GE.AND P5, PT, R12, R230, PT ;  /* 0x000000e60c00720c */ /* 0x000fe40003fa6270 */
[----:B------:R-:W-:Y:S02]  /*7060*/  FSEL R197, R197, -INF , !P1 ;  /* 0xff800000c5c57808 */ /* 0x000fe40004800000 */
[----:B------:R-:W-:-:S02]  /*7070*/  FSEL R138, R138, -INF , P3 ;  /* 0xff8000008a8a7808 */ /* 0x000fc40001800000 */
[C---:B------:R-:W-:Y:S02]  /*7080*/  ISETP.GE.AND P1, PT, R12.reuse, R228, PT ;  /* 0x000000e40c00720c */ /* 0x040fe40003f26270 */
[----:B------:R-:W-:Y:S02]  /*7090*/  ISETP.GE.AND P3, PT, R12, R227, PT ;  /* 0x000000e30c00720c */ /* 0x000fe40003f66270 */
[--C-:B------:R-:W-:Y:S02]  /*70a0*/  IADD3 R143, PT, PT, R229, -0x38, -R0.reuse ;  /* 0xffffffc8e58f7810 */ /* 0x100fe40007ffe800 */
[----:B------:R-:W-:Y:S02]  /*70b0*/  IADD3 R12, PT, PT, R219, -0x31, -R0 ;  /* 0xffffffcfdb0c7810 */ /* 0x000fe40007ffe800 */
[----:B------:R-:W-:Y:S02]  /*70c0*/  FSEL R138, R138, -INF , !P5 ;  /* 0xff8000008a8a7808 */ /* 0x000fe40006800000 */
[----:B------:R-:W-:-:S02]  /*70d0*/  ISETP.GE.AND P5, PT, R13, R231, PT ;  /* 0x000000e70d00720c */ /* 0x000fc40003fa6270 */
[----:B------:R-:W-:Y:S02]  /*70e0*/  IABS R143, R143 ;  /* 0x0000008f008f7213 */ /* 0x000fe40000000000 */
[----:B--2---:R-:W-:Y:S02]  /*70f0*/  FSEL R137, R14, -INF , P1 ;  /* 0xff8000000e897808 */ /* 0x004fe40000800000 */
[----:B------:R-:W-:Y:S02]  /*7100*/  IABS R12, R12 ;  /* 0x0000000c000c7213 */ /* 0x000fe40000000000 */
[----:B------:R-:W-:Y:S02]  /*7110*/  FSEL R137, R137, -INF , !P3 ;  /* 0xff80000089897808 */ /* 0x000fe40005800000 */
[----:B------:R-:W-:Y:S02]  /*7120*/  I2FP.F32.S32 R143, R143 ;  /* 0x0000008f008f7245 */ /* 0x000fe40000201400 */
[----:B------:R-:W-:-:S02]  /*7130*/  FSEL R141, R141, -INF , P5 ;  /* 0xff8000008d8d7808 */ /* 0x000fc40002800000 */
[----:B------:R-:W-:Y:S01]  /*7140*/  ISETP.GE.AND P1, PT, R13, R230, PT ;  /* 0x000000e60d00720c */ /* 0x000fe20003f26270 */
[C---:B------:R-:W-:Y:S01]  /*7150*/  FFMA.FTZ R143, -R240.reuse, R143, R8 ;  /* 0x0000008ff08f7223 */ /* 0x040fe20000010108 */
[----:B------:R-:W-:Y:S01]  /*7160*/  I2FP.F32.S32 R12, R12 ;  /* 0x0000000c000c7245 */ /* 0x000fe20000201400 */
[----:B------:R-:W-:Y:S01]  /*7170*/  VIADD R8, R221, 0x38 ;  /* 0x00000038dd087836 */ /* 0x000fe20000000000 */
[C---:B------:R-:W-:Y:S02]  /*7180*/  ISETP.GE.AND P3, PT, R13.reuse, R228, PT ;  /* 0x000000e40d00720c */ /* 0x040fe40003f66270 */
[----:B------:R-:W-:Y:S01]  /*7190*/  ISETP.GE.AND P5, PT, R13, R227, PT ;  /* 0x000000e30d00720c */ /* 0x000fe20003fa6270 */
[----:B------:R-:W-:Y:S01]  /*71a0*/  FFMA.FTZ R15, -R240, R12, R15 ;  /* 0x0000000cf00f7223 */ /* 0x000fe2000001010f */
[--C-:B------:R-:W-:Y:S02]  /*71b0*/  IADD3 R146, PT, PT, R229, -0x39, -R0.reuse ;  /* 0xffffffc7e5927810 */ /* 0x100fe40007ffe800 */
[----:B------:R-:W-:-:S02]  /*71c0*/  IADD3 R13, PT, PT, R219, -0x38, -R0 ;  /* 0xffffffc8db0d7810 */ /* 0x000fc40007ffe800 */
[----:B------:R-:W-:Y:S02]  /*71d0*/  IABS R146, R146 ;  /* 0x0000009200927213 */ /* 0x000fe40000000000 */
[----:B------:R-:W-:Y:S02]  /*71e0*/  IABS R13, R13 ;  /* 0x0000000d000d7213 */ /* 0x000fe40000000000 */
[----:B------:R-:W-:Y:S02]  /*71f0*/  I2FP.F32.S32 R146, R146 ;  /* 0x0000009200927245 */ /* 0x000fe40000201400 */
[----:B------:R-:W-:Y:S02]  /*7200*/  FSEL R141, R141, -INF , !P1 ;  /* 0xff8000008d8d7808 */ /* 0x000fe40004800000 */
[----:B------:R-:W-:Y:S01]  /*7210*/  I2FP.F32.S32 R13, R13 ;  /* 0x0000000d000d7245 */ /* 0x000fe20000201400 */
[----:B------:R-:W-:Y:S01]  /*7220*/  FFMA.FTZ R146, -R240, R146, R9 ;  /* 0x00000092f0927223 */ /* 0x000fe20000010109 */
[----:B------:R-:W-:Y:S01]  /*7230*/  ISETP.GE.AND P1, PT, R8, R231, PT ;  /* 0x000000e70800720c */ /* 0x000fe20003f26270 */
[----:B------:R-:W-:Y:S01]  /*7240*/  VIADD R9, R221, 0x39 ;  /* 0x00000039dd097836 */ /* 0x000fe20000000000 */
[----:B------:R-:W-:Y:S01]  /*7250*/  FSEL R132, R15, -INF , P3 ;  /* 0xff8000000f847808 */ /* 0x000fe20001800000 */
[----:B------:R-:W-:Y:S01]  /*7260*/  FFMA.FTZ R10, -R240, R13, R10 ;  /* 0x0000000df00a7223 */ /* 0x000fe2000001010a */
[----:B------:R-:W-:-:S02]  /*7270*/  ISETP.GE.AND P3, PT, R8, R230, PT ;  /* 0x000000e60800720c */ /* 0x000fc40003f66270 */
[----:B------:R-:W-:Y:S02]  /*7280*/  FSEL R132, R132, -INF , !P5 ;  /* 0xff80000084847808 */ /* 0x000fe40006800000 */
[----:B------:R-:W-:Y:S02]  /*7290*/  FSEL R143, R143, -INF , P1 ;  /* 0xff8000008f8f7808 */ /* 0x000fe40000800000 */
[C---:B------:R-:W-:Y:S02]  /*72a0*/  ISETP.GE.AND P5, PT, R8.reuse, R228, PT ;  /* 0x000000e40800720c */ /* 0x040fe40003fa6270 */
[----:B------:R-:W-:Y:S02]  /*72b0*/  ISETP.GE.AND P1, PT, R8, R227, PT ;  /* 0x000000e30800720c */ /* 0x000fe40003f26270 */
[--C-:B------:R-:W-:Y:S02]  /*72c0*/  IADD3 R149, PT, PT, R229, -0x40, -R0.reuse ;  /* 0xffffffc0e5957810 */ /* 0x100fe40007ffe800 */
[----:B------:R-:W-:-:S02]  /*72d0*/  IADD3 R8, PT, PT, R219, -0x39, -R0 ;  /* 0xffffffc7db087810 */ /* 0x000fc40007ffe800 */
[----:B------:R-:W-:Y:S02]  /*72e0*/  FSEL R143, R143, -INF , !P3 ;  /* 0xff8000008f8f7808 */ /* 0x000fe40005800000 */
[----:B------:R-:W-:Y:S02]  /*72f0*/  ISETP.GE.AND P3, PT, R9, R231, PT ;  /* 0x000000e70900720c */ /* 0x000fe40003f66270 */
[----:B------:R-:W-:Y:S02]  /*7300*/  IABS R149, R149 ;  /* 0x0000009500957213 */ /* 0x000fe40000000000 */
[----:B------:R-:W-:Y:S02]  /*7310*/  FSEL R134, R10, -INF , P5 ;  /* 0xff8000000a867808 */ /* 0x000fe40002800000 */
[----:B------:R-:W-:Y:S02]  /*7320*/  IABS R8, R8 ;  /* 0x0000000800087213 */ /* 0x000fe40000000000 */
[----:B------:R-:W-:-:S02]  /*7330*/  FSEL R134, R134, -INF , !P1 ;  /* 0xff80000086867808 */ /* 0x000fc40004800000 */
[----:B------:R-:W-:Y:S02]  /*7340*/  I2FP.F32.S32 R149, R149 ;  /* 0x0000009500957245 */ /* 0x000fe40000201400 */
[----:B------:R-:W-:Y:S02]  /*7350*/  FSEL R146, R146, -INF , P3 ;  /* 0xff80000092927808 */ /* 0x000fe40001800000 */
[----:B------:R-:W-:Y:S01]  /*7360*/  ISETP.GE.AND P5, PT, R9, R230, PT ;  /* 0x000000e60900720c */ /* 0x000fe20003fa6270 */
[C---:B------:R-:W-:Y:S01]  /*7370*/  FFMA.FTZ R149, -R240.reuse, R149, R4 ;  /* 0x00000095f0957223 */ /* 0x040fe20000010104 */
        /* <DEDUP_REMOVED lines=22> */
[----:B------:R-:W-:Y:S02]  /*74e0*/  IADD3 R4, PT, PT, R219, -0x41, -R0 ;  /* 0xffffffbfdb047810 */ /* 0x000fe40007ffe800 */
[----:B------:R-:W-:-:S02]  /*74f0*/  FSEL R149, R149, -INF , !P1 ;  /* 0xff80000095957808 */ /* 0x000fc40004800000 */
[----:B------:R-:W-:Y:S02]  /*7500*/  ISETP.GE.AND P1, PT, R5, R231, PT ;  /* 0x000000e70500720c */ /* 0x000fe40003f26270 */
[----:B------:R-:W-:Y:S02]  /*7510*/  FSEL R150, R6, -INF , P3 ;  /* 0xff80000006967808 */ /* 0x000fe40001800000 */
[----:B------:R-:W-:Y:S02]  /*7520*/  IABS R4, R4 ;  /* 0x0000000400047213 */ /* 0x000fe40000000000 */
[----:B------:R-:W-:Y:S02]  /*7530*/  IADD3 R9, PT, PT, R229, -0x48, -R0 ;  /* 0xffffffb8e5097810 */ /* 0x000fe40007ffe800 */
[----:B------:R-:W-:Y:S02]  /*7540*/  FSEL R150, R150, -INF , !P5 ;  /* 0xff80000096967808 */ /* 0x000fe40006800000 */
[----:B------:R-:W-:-:S02]  /*7550*/  FSEL R160, R160, -INF , P1 ;  /* 0xff800000a0a07808 */ /* 0x000fc40000800000 */
[C---:B------:R-:W-:Y:S02]  /*7560*/  ISETP.GE.AND P3, PT, R5.reuse, R230, PT ;  /* 0x000000e60500720c */ /* 0x040fe40003f66270 */
[----:B------:R-:W-:Y:S02]  /*7570*/  I2FP.F32.S32 R4, R4 ;  /* 0x0000000400047245 */ /* 0x000fe40000201400 */
[C---:B------:R-:W-:Y:S02]  /*7580*/  ISETP.GE.AND P5, PT, R5.reuse, R228, PT ;  /* 0x000000e40500720c */ /* 0x040fe40003fa6270 */
[----:B------:R-:W-:Y:S01]  /*7590*/  ISETP.GE.AND P1, PT, R5, R227, PT ;  /* 0x000000e30500720c */ /* 0x000fe20003f26270 */
[----:B------:R-:W-:Y:S01]  /*75a0*/  FFMA.FTZ R7, -R240, R4, R7 ;  /* 0x00000004f0077223 */ /* 0x000fe20000010107 */
[----:B------:R-:W-:Y:S01]  /*75b0*/  IABS R9, R9 ;  /* 0x0000000900097213 */ /* 0x000fe20000000000 */
[----:B------:R-:W-:Y:S01]  /*75c0*/  VIADD R4, R221, 0x48 ;  /* 0x00000048dd047836 */ /* 0x000fe20000000000 */
[----:B------:R-:W-:-:S02]  /*75d0*/  IADD3 R5, PT, PT, R219, -0x48, -R0 ;  /* 0xffffffb8db057810 */ /* 0x000fc40007ffe800 */
[----:B------:R-:W-:Y:S02]  /*75e0*/  I2FP.F32.S32 R9, R9 ;  /* 0x0000000900097245 */ /* 0x000fe40000201400 */
[----:B------:R-:W-:Y:S02]  /*75f0*/  IABS R5, R5 ;  /* 0x0000000500057213 */ /* 0x000fe40000000000 */
[----:B------:R-:W-:Y:S01]  /*7600*/  IADD3 R6, PT, PT, R229, -0x49, -R0 ;  /* 0xffffffb7e5067810 */ /* 0x000fe20007ffe800 */
[----:B------:R-:W-:Y:S01]  /*7610*/  FFMA.FTZ R128, -R240, R9, R128 ;  /* 0x00000009f0807223 */ /* 0x000fe20000010180 */
[----:B------:R-:W-:Y:S02]  /*7620*/  I2FP.F32.S32 R5, R5 ;  /* 0x0000000500057245 */ /* 0x000fe40000201400 */
[----:B------:R-:W-:Y:S02]  /*7630*/  FSEL R160, R160, -INF , !P3 ;  /* 0xff800000a0a07808 */ /* 0x000fe40005800000 */
[----:B------:R-:W-:Y:S01]  /*7640*/  IABS R6, R6 ;  /* 0x0000000600067213 */ /* 0x000fe20000000000 */
[----:B------:R-:W-:Y:S01]  /*7650*/  FFMA.FTZ R130, -R240, R5, R130 ;  /* 0x00000005f0827223 */ /* 0x000fe20000010182 */
[----:B------:R-:W-:Y:S01]  /*7660*/  ISETP.GE.AND P3, PT, R4, R231, PT ;  /* 0x000000e70400720c */ /* 0x000fe20003f66270 */
[----:B------:R-:W-:Y:S01]  /*7670*/  VIADD R5, R221, 0x49 ;  /* 0x00000049dd057836 */ /* 0x000fe20000000000 */
[----:B------:R-:W-:-:S02]  /*7680*/  FSEL R145, R7, -INF , P5 ;  /* 0xff80000007917808 */ /* 0x000fc40002800000 */
[----:B------:R-:W-:Y:S02]  /*7690*/  I2FP.F32.S32 R6, R6 ;  /* 0x0000000600067245 */ /* 0x000fe40000201400 */
[----:B------:R-:W-:Y:S02]  /*76a0*/  ISETP.GE.AND P5, PT, R4, R230, PT ;  /* 0x000000e60400720c */ /* 0x000fe40003fa6270 */
[----:B------:R-:W-:Y:S01]  /*76b0*/  FSEL R145, R145, -INF , !P1 ;  /* 0xff80000091917808 */ /* 0x000fe20004800000 */
[----:B------:R-:W-:Y:S01]  /*76c0*/  FFMA.FTZ R129, -R240, R6, R129 ;  /* 0x00000006f0817223 */ /* 0x000fe20000010181 */
[----:B------:R-:W-:Y:S02]  /*76d0*/  FSEL R151, R128, -INF , P3 ;  /* 0xff80000080977808 */ /* 0x000fe40001800000 */
[C---:B------:R-:W-:Y:S02]  /*76e0*/  ISETP.GE.AND P1, PT, R4.reuse, R228, PT ;  /* 0x000000e40400720c */ /* 0x040fe40003f26270 */
[----:B------:R-:W-:-:S02]  /*76f0*/  ISETP.GE.AND P3, PT, R4, R227, PT ;  /* 0x000000e30400720c */ /* 0x000fc40003f66270 */
[--C-:B------:R-:W-:Y:S02]  /*7700*/  IADD3 R4, PT, PT, R219, -0x49, -R0.reuse ;  /* 0xffffffb7db047810 */ /* 0x100fe40007ffe800 */
[----:B------:R-:W-:Y:S02]  /*7710*/  FSEL R151, R151, -INF , !P5 ;  /* 0xff80000097977808 */ /* 0x000fe40006800000 */
[----:B------:R-:W-:Y:S02]  /*7720*/  ISETP.GE.AND P5, PT, R5, R231, PT ;  /* 0x000000e70500720c */ /* 0x000fe40003fa6270 */
[----:B------:R-:W-:Y:S02]  /*7730*/  FSEL R147, R130, -INF , P1 ;  /* 0xff80000082937808 */ /* 0x000fe40000800000 */
[----:B------:R-:W-:Y:S02]  /*7740*/  IABS R4, R4 ;  /* 0x0000000400047213 */ /* 0x000fe40000000000 */
[----:B------:R-:W-:-:S02]  /*7750*/  IADD3 R7, PT, PT, R229, -0x50, -R0 ;  /* 0xffffffb0e5077810 */ /* 0x000fc40007ffe800 */
[----:B------:R-:W-:Y:S02]  /*7760*/  FSEL R147, R147, -INF , !P3 ;  /* 0xff80000093937808 */ /* 0x000fe40005800000 */
[----:B------:R-:W-:Y:S02]  /*7770*/  FSEL R162, R129, -INF , P5 ;  /* 0xff80000081a27808 */ /* 0x000fe40002800000 */
        /* <DEDUP_REMOVED lines=329> */
[----:B------:R-:W-:Y:S01]  /*8c10*/  FSEL R154, R88, -INF , P1 ;  /* 0xff800000589a7808 */ /* 0x000fe20000800000 */
[----:B------:R-:W-:Y:S01]  /*8c20*/  VIADD R6, R221, 0xa0 ;  /* 0x000000a0dd067836 */ /* 0x000fe20000000000 */
[C---:B------:R-:W-:Y:S02]  /*8c30*/  ISETP.GE.AND P5, PT, R4.reuse, R228, PT ;  /* 0x000000e40400720c */ /* 0x040fe40003fa6270 */
[----:B------:R-:W-:-:S02]  /*8c40*/  ISETP.GE.AND P1, PT, R4, R227, PT ;  /* 0x000000e30400720c */ /* 0x000fc40003f26270 */
[--C-:B------:R-:W-:Y:S02]  /*8c50*/  IADD3 R4, PT, PT, R219, -0x99, -R0.reuse ;  /* 0xffffff67db047810 */ /* 0x100fe40007ffe800 */
[----:B------:R-:W-:Y:S02]  /*8c60*/  FSEL R154, R154, -INF , !P3 ;  /* 0xff8000009a9a7808 */ /* 0x000fe40005800000 */
[----:B------:R-:W-:Y:S02]  /*8c70*/  ISETP.GE.AND P3, PT, R5, R231, PT ;  /* 0x000000e70500720c */ /* 0x000fe40003f66270 */
[----:B------:R-:W-:Y:S02]  /*8c80*/  FSEL R172, R90, -INF , P5 ;  /* 0xff8000005aac7808 */ /* 0x000fe40002800000 */
[----:B------:R-:W-:Y:S02]  /*8c90*/  IADD3 R39, PT, PT, R229, -0xa0, -R0 ;  /* 0xffffff60e5277810 */ /* 0x000fe40007ffe800 */
[----:B------:R-:W-:-:S02]  /*8ca0*/  IABS R4, R4 ;  /* 0x0000000400047213 */ /* 0x000fc40000000000 */
[----:B------:R-:W-:Y:S02]  /*8cb0*/  FSEL R172, R172, -INF , !P1 ;  /* 0xff800000acac7808 */ /* 0x000fe40004800000 */
[----:B------:R-:W-:Y:S02]  /*8cc0*/  FSEL R148, R89, -INF , P3 ;  /* 0xff80000059947808 */ /* 0x000fe40001800000 */
[C---:B------:R-:W-:Y:S02]  /*8cd0*/  ISETP.GE.AND P5, PT, R5.reuse, R230, PT ;  /* 0x000000e60500720c */ /* 0x040fe40003fa6270 */
[C---:B------:R-:W-:Y:S02]  /*8ce0*/  ISETP.GE.AND P1, PT, R5.reuse, R228, PT ;  /* 0x000000e40500720c */ /* 0x040fe40003f26270 */
[----:B------:R-:W-:Y:S02]  /*8cf0*/  ISETP.GE.AND P3, PT, R5, R227, PT ;  /* 0x000000e30500720c */ /* 0x000fe40003f66270 */
[----:B------:R-:W-:-:S02]  /*8d00*/  IADD3 R5, PT, PT, R219, -0xa0, -R0 ;  /* 0xffffff60db057810 */ /* 0x000fc40007ffe800 */
[----:B------:R-:W-:Y:S02]  /*8d10*/  IABS R39, R39 ;  /* 0x0000002700277213 */ /* 0x000fe40000000000 */
[----:B------:R-:W-:Y:S02]  /*8d20*/  I2FP.F32.S32 R4, R4 ;  /* 0x0000000400047245 */ /* 0x000fe40000201400 */
[----:B------:R-:W-:Y:S02]  /*8d30*/  IABS R5, R5 ;  /* 0x0000000500057213 */ /* 0x000fe40000000000 */
[----:B------:R-:W-:Y:S01]  /*8d40*/  I2FP.F32.S32 R39, R39 ;  /* 0x0000002700277245 */ /* 0x000fe20000201400 */
[C---:B------:R-:W-:Y:S01]  /*8d50*/  FFMA.FTZ R91, -R240.reuse, R4, R91 ;  /* 0x00000004f05b7223 */ /* 0x040fe2000001015b */
[----:B------:R-:W-:Y:S02]  /*8d60*/  IADD3 R4, PT, PT, R229, -0xa1, -R0 ;  /* 0xffffff5fe5047810 */ /* 0x000fe40007ffe800 */
[----:B------:R-:W-:Y:S01]  /*8d70*/  I2FP.F32.S32 R5, R5 ;  /* 0x0000000500057245 */ /* 0x000fe20000201400 */
[----:B------:R-:W-:Y:S01]  /*8d80*/  FFMA.FTZ R39, -R240, R39, R84 ;  /* 0x00000027f0277223 */ /* 0x000fe20000010154 */
[----:B------:R-:W-:-:S02]  /*8d90*/  FSEL R148, R148, -INF , !P5 ;  /* 0xff80000094947808 */ /* 0x000fc40006800000 */
[----:B------:R-:W-:Y:S01]  /*8da0*/  ISETP.GE.AND P5, PT, R6, R231, PT ;  /* 0x000000e70600720c */ /* 0x000fe20003fa6270 */
[----:B------:R-:W-:Y:S01]  /*8db0*/  FFMA.FTZ R86, -R240, R5, R86 ;  /* 0x00000005f0567223 */ /* 0x000fe20000010156 */
[----:B------:R-:W-:Y:S02]  /*8dc0*/  FSEL R170, R91, -INF , P1 ;  /* 0xff8000005baa7808 */ /* 0x000fe40000800000 */
[----:B------:R-:W-:Y:S02]  /*8dd0*/  IABS R4, R4 ;  /* 0x0000000400047213 */ /* 0x000fe40000000000 */
[----:B------:R-:W-:Y:S02]  /*8de0*/  IADD3 R5, PT, PT, R219, -0xa1, -R0 ;  /* 0xffffff5fdb057810 */ /* 0x000fe40007ffe800 */
[----:B------:R-:W-:Y:S02]  /*8df0*/  FSEL R170, R170, -INF , !P3 ;  /* 0xff800000aaaa7808 */ /* 0x000fe40005800000 */
[----:B------:R-:W-:-:S02]  /*8e00*/  FSEL R39, R39, -INF , P5 ;  /* 0xff80000027277808 */ /* 0x000fc40002800000 */
[----:B------:R-:W-:Y:S02]  /*8e10*/  IADD3 R7, PT, PT, R229, -0xa8, -R0 ;  /* 0xffffff58e5077810 */ /* 0x000fe40007ffe800 */
[C---:B------:R-:W-:Y:S02]  /*8e20*/  ISETP.GE.AND P1, PT, R6.reuse, R230, PT ;  /* 0x000000e60600720c */ /* 0x040fe40003f26270 */
[C---:B------:R-:W-:Y:S02]  /*8e30*/  ISETP.GE.AND P3, PT, R6.reuse, R228, PT ;  /* 0x000000e40600720c */ /* 0x040fe40003f66270 */
[----:B------:R-:W-:Y:S02]  /*8e40*/  I2FP.F32.S32 R4, R4 ;  /* 0x0000000400047245 */ /* 0x000fe40000201400 */
[----:B------:R-:W-:Y:S01]  /*8e50*/  ISETP.GE.AND P5, PT, R6, R227, PT ;  /* 0x000000e30600720c */ /* 0x000fe20003fa6270 */
[----:B------:R-:W-:Y:S01]  /*8e60*/  VIADD R6, R221, 0xa1 ;  /* 0x000000a1dd067836 */ /* 0x000fe20000000000 */
[----:B------:R-:W-:Y:S01]  /*8e70*/  IABS R5, R5 ;  /* 0x0000000500057213 */ /* 0x000fe20000000000 */
[----:B------:R-:W-:Y:S01]  /*8e80*/  FFMA.FTZ R4, -R240, R4, R85 ;  /* 0x00000004f0047223 */ /* 0x000fe20000010155 */
[----:B------:R-:W-:-:S02]  /*8e90*/  IABS R7, R7 ;  /* 0x0000000700077213 */ /* 0x000fc40000000000 */
[----:B------:R-:W-:Y:S02]  /*8ea0*/  FSEL R39, R39, -INF , !P1 ;  /* 0xff80000027277808 */ /* 0x000fe40004800000 */
[----:B------:R-:W-:Y:S02]  /*8eb0*/  ISETP.GE.AND P1, PT, R6, R231, PT ;  /* 0x000000e70600720c */ /* 0x000fe40003f26270 */
[----:B------:R-:W-:Y:S02]  /*8ec0*/  FSEL R144, R86, -INF , P3 ;  /* 0xff80000056907808 */ /* 0x000fe40001800000 */
[----:B------:R-:W-:Y:S02]  /*8ed0*/  I2FP.F32.S32 R5, R5 ;  /* 0x0000000500057245 */ /* 0x000fe40000201400 */
[----:B------:R-:W-:Y:S02]  /*8ee0*/  I2FP.F32.S32 R7, R7 ;  /* 0x0000000700077245 */ /* 0x000fe40000201400 */
[----:B------:R-:W-:Y:S01]  /*8ef0*/  FSEL R144, R144, -INF , !P5 ;  /* 0xff80000090907808 */ /* 0x000fe20006800000 */
[----:B------:R-:W-:Y:S01]  /*8f00*/  FFMA.FTZ R87, -R240, R5, R87 ;  /* 0x00000005f0577223 */ /* 0x000fe20000010157 */
[----:B------:R-:W-:-:S02]  /*8f10*/  FSEL R4, R4, -INF , P1 ;  /* 0xff80000004047808 */ /* 0x000fc40000800000 */
[C---:B------:R-:W-:Y:S02]  /*8f20*/  ISETP.GE.AND P3, PT, R6.reuse, R230, PT ;  /* 0x000000e60600720c */ /* 0x040fe40003f66270 */
[C---:B------:R-:W-:Y:S02]  /*8f30*/  ISETP.GE.AND P5, PT, R6.reuse, R228, PT ;  /* 0x000000e40600720c */ /* 0x040fe40003fa6270 */
[----:B------:R-:W-:Y:S01]  /*8f40*/  ISETP.GE.AND P1, PT, R6, R227, PT ;  /* 0x000000e30600720c */ /* 0x000fe20003f26270 */
[----:B------:R-:W-:Y:S01]  /*8f50*/  FFMA.FTZ R6, -R240, R7, R80 ;  /* 0x00000007f0067223 */ /* 0x000fe20000010150 */
[--C-:B------:R-:W-:Y:S01]  /*8f60*/  IADD3 R5, PT, PT, R219, -0xa8, -R0.reuse ;  /* 0xffffff58db057810 */ /* 0x100fe20007ffe800 */
[----:B------:R-:W-:Y:S01]  /*8f70*/  VIADD R7, R221, 0xa8 ;  /* 0x000000a8dd077836 */ /* 0x000fe20000000000 */
[----:B------:R-:W-:Y:S02]  /*8f80*/  IADD3 R8, PT, PT, R229, -0xa9, -R0 ;  /* 0xffffff57e5087810 */ /* 0x000fe40007ffe800 */
[----:B------:R-:W-:-:S02]  /*8f90*/  IABS R5, R5 ;  /* 0x0000000500057213 */ /* 0x000fc40000000000 */
[----:B------:R-:W-:Y:S02]  /*8fa0*/  FSEL R80, R4, -INF , !P3 ;  /* 0xff80000004507808 */ /* 0x000fe40005800000 */
[----:B------:R-:W-:Y:S02]  /*8fb0*/  ISETP.GE.AND P3, PT, R7, R231, PT ;  /* 0x000000e70700720c */ /* 0x000fe40003f66270 */
[----:B------:R-:W-:Y:S02]  /*8fc0*/  FSEL R142, R87, -INF , P5 ;  /* 0xff800000578e7808 */ /* 0x000fe40002800000 */
[----:B------:R-:W-:Y:S02]  /*8fd0*/  IABS R4, R8 ;  /* 0x0000000800047213 */ /* 0x000fe40000000000 */
[----:B------:R-:W-:Y:S02]  /*8fe0*/  I2FP.F32.S32 R5, R5 ;  /* 0x0000000500057245 */ /* 0x000fe40000201400 */
[----:B------:R-:W-:-:S02]  /*8ff0*/  FSEL R142, R142, -INF , !P1 ;  /* 0xff8000008e8e7808 */ /* 0x000fc40004800000 */
[----:B------:R-:W-:Y:S01]  /*9000*/  FSEL R6, R6, -INF , P3 ;  /* 0xff80000006067808 */ /* 0x000fe20001800000 */
[----:B------:R-:W-:Y:S01]  /*9010*/  FFMA.FTZ R82, -R240, R5, R82 ;  /* 0x00000005f0527223 */ /* 0x000fe20000010152 */
[----:B------:R-:W-:Y:S01]  /*9020*/  ISETP.GE.AND P5, PT, R7, R230, PT ;  /* 0x000000e60700720c */ /* 0x000fe20003fa6270 */
[----:B------:R-:W-:Y:S01]  /*9030*/  VIADD R5, R221, 0xa9 ;  /* 0x000000a9dd057836 */ /* 0x000fe20000000000 */
[C---:B------:R-:W-:Y:S02]  /*9040*/  ISETP.GE.AND P1, PT, R7.reuse, R228, PT ;  /* 0x000000e40700720c */ /* 0x040fe40003f26270 */
[----:B------:R-:W-:Y:S02]  /*9050*/  ISETP.GE.AND P3, PT, R7, R227, PT ;  /* 0x000000e30700720c */ /* 0x000fe40003f66270 */
[----:B------:R-:W-:Y:S02]  /*9060*/  IADD3 R136, PT, PT, R219, -0xa9, -R0 ;  /* 0xffffff57db887810 */ /* 0x000fe40007ffe800 */
[----:B------:R-:W-:-:S02]  /*9070*/  I2FP.F32.S32 R4, R4 ;  /* 0x0000000400047245 */ /* 0x000fc40000201400 */
[----:B------:R-:W-:Y:S02]  /*9080*/  IADD3 R7, PT, PT, R229, -0xb0, -R0 ;  /* 0xffffff50e5077810 */ /* 0x000fe40007ffe800 */
[----:B------:R-:W-:Y:S01]  /*9090*/  IABS R136, R136 ;  /* 0x0000008800887213 */ /* 0x000fe20000000000 */
[----:B------:R-:W-:Y:S01]  /*90a0*/  FFMA.FTZ R4, -R240, R4, R81 ;  /* 0x00000004f0047223 */ /* 0x000fe20000010151 */
[----:B------:R-:W-:Y:S02]  /*90b0*/  IABS R7, R7 ;  /* 0x0000000700077213 */ /* 0x000fe40000000000 */
[----:B------:R-:W-:Y:S01]  /*90c0*/  FSEL R81, R6, -INF , !P5 ;  /* 0xff80000006517808 */ /* 0x000fe20006800000 */
[----:B------:R-:W-:Y:S01]  /*90d0*/  VIADD R6, R221, 0xb0 ;  /* 0x000000b0dd067836 */ /* 0x000fe20000000000 */
[----:B------:R-:W-:Y:S02]  /*90e0*/  ISETP.GE.AND P5, PT, R5, R231, PT ;  /* 0x000000e70500720c */ /* 0x000fe40003fa6270 */
[----:B------:R-:W-:-:S02]  /*90f0*/  FSEL R140, R82, -INF , P1 ;  /* 0xff800000528c7808 */ /* 0x000fc40000800000 */
[----:B------:R-:W-:Y:S02]  /*9100*/  I2FP.F32.S32 R136, R136 ;  /* 0x0000008800887245 */ /* 0x000fe40000201400 */
[----:B------:R-:W-:Y:S02]  /*9110*/  I2FP.F32.S32 R7, R7 ;  /* 0x0000000700077245 */ /* 0x000fe40000201400 */
[----:B------:R-:W-:Y:S01]  /*9120*/  FSEL R140, R140, -INF , !P3 ;  /* 0xff8000008c8c7808 */ /* 0x000fe20005800000 */
[----:B------:R-:W-:Y:S01]  /*9130*/  FFMA.FTZ R136, -R240, R136, R83 ;  /* 0x00000088f0887223 */ /* 0x000fe20000010153 */
[----:B------:R-:W-:Y:S01]  /*9140*/  FSEL R4, R4, -INF , P5 ;  /* 0xff80000004047808 */ /* 0x000fe20002800000 */
[----:B------:R-:W-:Y:S01]  /*9150*/  FFMA.FTZ R83, -R240, R7, R76 ;  /* 0x00000007f0537223 */ /* 0x000fe2000001014c */
[C---:B------:R-:W-:Y:S02]  /*9160*/  ISETP.GE.AND P1, PT, R5.reuse, R230, PT ;  /* 0x000000e60500720c */ /* 0x040fe40003f26270 */
[----:B------:R-:W-:-:S02]  /*9170*/  ISETP.GE.AND P3, PT, R5, R228, PT ;  /* 0x000000e40500720c */ /* 0x000fc40003f66270 */
[----:B------:R-:W-:Y:S02]  /*9180*/  ISETP.GE.AND P5, PT, R5, R227, PT ;  /* 0x000000e30500720c */ /* 0x000fe40003fa6270 */
[--C-:B------:R-:W-:Y:S02]  /*9190*/  IADD3 R5, PT, PT, R219, -0xb0, -R0.reuse ;  /* 0xffffff50db057810 */ /* 0x100fe40007ffe800 */
[----:B------:R-:W-:Y:S02]  /*91a0*/  IADD3 R7, PT, PT, R229, -0xb1, -R0 ;  /* 0xffffff4fe5077810 */ /* 0x000fe40007ffe800 */
[----:B------:R-:W-:Y:S02]  /*91b0*/  IABS R5, R5 ;  /* 0x0000000500057213 */ /* 0x000fe40000000000 */
[----:B------:R-:W-:Y:S02]  /*91c0*/  FSEL R76, R4, -INF , !P1 ;  /* 0xff800000044c7808 */ /* 0x000fe40004800000 */
[----:B------:R-:W-:-:S02]  /*91d0*/  IABS R4, R7 ;  /* 0x0000000700047213 */ /* 0x000fc40000000000 */
[----:B------:R-:W-:Y:S02]  /*91e0*/  I2FP.F32.S32 R5, R5 ;  /* 0x0000000500057245 */ /* 0x000fe40000201400 */
[----:B------:R-:W-:Y:S02]  /*91f0*/  I2FP.F32.S32 R4, R4 ;  /* 0x0000000400047245 */ /* 0x000fe40000201400 */
[----:B------:R-:W-:Y:S01]  /*9200*/  ISETP.GE.AND P1, PT, R6, R231, PT ;  /* 0x000000e70600720c */ /* 0x000fe20003f26270 */
[----:B------:R-:W-:Y:S01]  /*9210*/  FFMA.FTZ R5, -R240, R5, R78 ;  /* 0x00000005f0057223 */ /* 0x000fe2000001014e */
[----:B------:R-:W-:Y:S01]  /*9220*/  FSEL R136, R136, -INF , P3 ;  /* 0xff80000088887808 */ /* 0x000fe20001800000 */
[----:B------:R-:W-:Y:S01]  /*9230*/  FFMA.FTZ R78, -R240, R4, R77 ;  /* 0x00000004f04e7223 */ /* 0x000fe2000001014d */
[----:B------:R-:W-:Y:S01]  /*9240*/  ISETP.GE.AND P3, PT, R6, R230, PT ;  /* 0x000000e60600720c */ /* 0x000fe20003f66270 */
[----:B------:R-:W-:Y:S01]  /*9250*/  VIADD R4, R221, 0xb1 ;  /* 0x000000b1dd047836 */ /* 0x000fe20000000000 */
[----:B------:R-:W-:-:S02]  /*9260*/  FSEL R136, R136, -INF , !P5 ;  /* 0xff80000088887808 */ /* 0x000fc40006800000 */
[----:B------:R-:W-:Y:S02]  /*9270*/  FSEL R83, R83, -INF , P1 ;  /* 0xff80000053537808 */ /* 0x000fe40000800000 */
[C---:B------:R-:W-:Y:S02]  /*9280*/  ISETP.GE.AND P5, PT, R6.reuse, R228, PT ;  /* 0x000000e40600720c */ /* 0x040fe40003fa6270 */
[----:B------:R-:W-:Y:S02]  /*9290*/  IADD3 R7, PT, PT, R219, -0xb1, -R0 ;  /* 0xffffff4fdb077810 */ /* 0x000fe40007ffe800 */
[----:B------:R-:W-:Y:S02]  /*92a0*/  FSEL R83, R83, -INF , !P3 ;  /* 0xff80000053537808 */ /* 0x000fe40005800000 */
[----:B------:R-:W-:Y:S01]  /*92b0*/  ISETP.GE.AND P1, PT, R6, R227, PT ;  /* 0x000000e30600720c */ /* 0x000fe20003f26270 */
[----:B------:R-:W-:Y:S01]  /*92c0*/  VIADD R6, R221, 0xb8 ;  /* 0x000000b8dd067836 */ /* 0x000fe20000000000 */
[----:B------:R-:W-:-:S02]  /*92d0*/  ISETP.GE.AND P3, PT, R4, R231, PT ;  /* 0x000000e70400720c */ /* 0x000fc40003f66270 */
[----:B------:R-:W-:Y:S02]  /*92e0*/  FSEL R77, R5, -INF , P5 ;  /* 0xff800000054d7808 */ /* 0x000fe40002800000 */
[----:B------:R-:W-:Y:S02]  /*92f0*/  IADD3 R9, PT, PT, R229, -0xb8, -R0 ;  /* 0xffffff48e5097810 */ /* 0x000fe40007ffe800 */
[----:B------:R-:W-:Y:S02]  /*9300*/  IABS R7, R7 ;  /* 0x0000000700077213 */ /* 0x000fe40000000000 */
[----:B------:R-:W-:Y:S02]  /*9310*/  FSEL R77, R77, -INF , !P1 ;  /* 0xff8000004d4d7808 */ /* 0x000fe40004800000 */
[----:B------:R-:W-:Y:S02]  /*9320*/  FSEL R78, R78, -INF , P3 ;  /* 0xff8000004e4e7808 */ /* 0x000fe40001800000 */
[----:B------:R-:W-:-:S02]  /*9330*/  ISETP.GE.AND P5, PT, R4, R230, PT ;  /* 0x000000e60400720c */ /* 0x000fc40003fa6270 */
[C---:B------:R-:W-:Y:S02]  /*9340*/  ISETP.GE.AND P1, PT, R4.reuse, R228, PT ;  /* 0x000000e40400720c */ /* 0x040fe40003f26270 */
[----:B------:R-:W-:Y:S02]  /*9350*/  ISETP.GE.AND P3, PT, R4, R227, PT ;  /* 0x000000e30400720c */ /* 0x000fe40003f66270 */
[--C-:B------:R-:W-:Y:S02]  /*9360*/  IADD3 R5, PT, PT, R219, -0xb8, -R0.reuse ;  /* 0xffffff48db057810 */ /* 0x100fe40007ffe800 */
[----:B------:R-:W-:Y:S02]  /*9370*/  IABS R9, R9 ;  /* 0x0000000900097213 */ /* 0x000fe40000000000 */
[----:B------:R-:W-:Y:S02]  /*9380*/  I2FP.F32.S32 R7, R7 ;  /* 0x0000000700077245 */ /* 0x000fe40000201400 */
[----:B------:R-:W-:-:S02]  /*9390*/  IADD3 R4, PT, PT, R229, -0xb9, -R0 ;  /* 0xffffff47e5047810 */ /* 0x000fc40007ffe800 */
[----:B------:R-:W-:Y:S01]  /*93a0*/  IABS R5, R5 ;  /* 0x0000000500057213 */ /* 0x000fe20000000000 */
[C---:B------:R-:W-:Y:S01]  /*93b0*/  FFMA.FTZ R7, -R240.reuse, R7, R79 ;  /* 0x00000007f0077223 */ /* 0x040fe2000001014f */
[----:B------:R-:W-:Y:S02]  /*93c0*/  I2FP.F32.S32 R9, R9 ;  /* 0x0000000900097245 */ /* 0x000fe40000201400 */
[----:B------:R-:W-:Y:S02]  /*93d0*/  IABS R4, R4 ;  /* 0x0000000400047213 */ /* 0x000fe40000000000 */
[----:B------:R-:W-:Y:S01]  /*93e0*/  I2FP.F32.S32 R5, R5 ;  /* 0x0000000500057245 */ /* 0x000fe20000201400 */
[----:B------:R-:W-:Y:S01]  /*93f0*/  FFMA.FTZ R79, -R240, R9, R72 ;  /* 0x00000009f04f7223 */ /* 0x000fe20000010148 */
[----:B------:R-:W-:Y:S02]  /*9400*/  I2FP.F32.S32 R4, R4 ;  /* 0x0000000400047245 */ /* 0x000fe40000201400 */
[----:B------:R-:W-:Y:S01]  /*9410*/  FSEL R78, R78, -INF , !P5 ;  /* 0xff8000004e4e7808 */ /* 0x000fe20006800000 */
[----:B------:R-:W-:Y:S01]  /*9420*/  FFMA.FTZ R5, -R240, R5, R74 ;  /* 0x00000005f0057223 */ /* 0x000fe2000001014a */
[----:B------:R-:W-:Y:S01]  /*9430*/  ISETP.GE.AND P5, PT, R6, R231, PT ;  /* 0x000000e70600720c */ /* 0x000fe20003fa6270 */
[----:B------:R-:W-:Y:S01]  /*9440*/  FFMA.FTZ R74, -R240, R4, R73 ;  /* 0x00000004f04a7223 */ /* 0x000fe20000010149 */
[----:B------:R-:W-:Y:S01]  /*9450*/  FSEL R72, R7, -INF , P1 ;  /* 0xff80000007487808 */ /* 0x000fe20000800000 */
[----:B------:R-:W-:Y:S01]  /*9460*/  VIADD R4, R221, 0xb9 ;  /* 0x000000b9dd047836 */ /* 0x000fe20000000000 */
[----:B------:R-:W-:-:S02]  /*9470*/  ISETP.GE.AND P1, PT, R6, R230, PT ;  /* 0x000000e60600720c */ /* 0x000fc40003f26270 */
[----:B------:R-:W-:Y:S02]  /*9480*/  FSEL R72, R72, -INF , !P3 ;  /* 0xff80000048487808 */ /* 0x000fe40005800000 */
        /* <DEDUP_REMOVED lines=32> */
[----:B------:R-:W-:-:S02]  /*9690*/  IADD3 R7, PT, PT, R219, -0xc1, -R0 ;  /* 0xffffff3fdb077810 */ /* 0x000fc40007ffe800 */
[----:B------:R-:W-:Y:S02]  /*96a0*/  ISETP.GE.AND P5, PT, R6, R230, PT ;  /* 0x000000e60600720c */ /* 0x000fe40003fa6270 */
[----:B------:R-:W-:Y:S02]  /*96b0*/  FSEL R68, R68, -INF , !P1 ;  /* 0xff80000044447808 */ /* 0x000fe40004800000 */
[----:B------:R-:W-:Y:S02]  /*96c0*/  FSEL R75, R75, -INF , P3 ;  /* 0xff8000004b4b7808 */ /* 0x000fe40001800000 */
[----:B------:R-:W-:Y:S02]  /*96d0*/  ISETP.GE.AND P1, PT, R6, R228, PT ;  /* 0x000000e40600720c */ /* 0x000fe40003f26270 */
[----:B------:R-:W-:Y:S02]  /*96e0*/  IADD3 R9, PT, PT, R229, -0xc8, -R0 ;  /* 0xffffff38e5097810 */ /* 0x000fe40007ffe800 */
[----:B------:R-:W-:-:S02]  /*96f0*/  IABS R7, R7 ;  /* 0x0000000700077213 */ /* 0x000fc40000000000 */
[----:B------:R-:W-:Y:S02]  /*9700*/  FSEL R75, R75, -INF , !P5 ;  /* 0xff8000004b4b7808 */ /* 0x000fe40006800000 */
[----:B------:R-:W-:Y:S01]  /*9710*/  ISETP.GE.AND P3, PT, R6, R227, PT ;  /* 0x000000e30600720c */ /* 0x000fe20003f66270 */
[----:B------:R-:W-:Y:S01]  /*9720*/  VIADD R6, R221, 0xc8 ;  /* 0x000000c8dd067836 */ /* 0x000fe20000000000 */
[----:B------:R-:W-:Y:S02]  /*9730*/  ISETP.GE.AND P5, PT, R4, R231, PT ;  /* 0x000000e70400720c */ /* 0x000fe40003fa6270 */
[----:B------:R-:W-:Y:S02]  /*9740*/  FSEL R69, R5, -INF , P1 ;  /* 0xff80000005457808 */ /* 0x000fe40000800000 */
[----:B------:R-:W-:Y:S02]  /*9750*/  IABS R9, R9 ;  /* 0x0000000900097213 */ /* 0x000fe40000000000 */
[----:B------:R-:W-:-:S02]  /*9760*/  I2FP.F32.S32 R7, R7 ;  /* 0x0000000700077245 */ /* 0x000fc40000201400 */
[----:B------:R-:W-:Y:S02]  /*9770*/  IADD3 R5, PT, PT, R219, -0xc8, -R0 ;  /* 0xffffff38db057810 */ /* 0x000fe40007ffe800 */
[----:B------:R-:W-:Y:S01]  /*9780*/  FSEL R69, R69, -INF , !P3 ;  /* 0xff80000045457808 */ /* 0x000fe20005800000 */
[----:B------:R-:W-:Y:S01]  /*9790*/  FFMA.FTZ R7, -R240, R7, R71 ;  /* 0x00000007f0077223 */ /* 0x000fe20000010147 */
[----:B------:R-:W-:Y:S02]  /*97a0*/  FSEL R70, R70, -INF , P5 ;  /* 0xff80000046467808 */ /* 0x000fe40002800000 */
[C---:B------:R-:W-:Y:S02]  /*97b0*/  ISETP.GE.AND P1, PT, R4.reuse, R230, PT ;  /* 0x000000e60400720c */ /* 0x040fe40003f26270 */
[C---:B------:R-:W-:Y:S02]  /*97c0*/  ISETP.GE.AND P3, PT, R4.reuse, R228, PT ;  /* 0x000000e40400720c */ /* 0x040fe40003f66270 */
[----:B------:R-:W-:-:S02]  /*97d0*/  ISETP.GE.AND P5, PT, R4, R227, PT ;  /* 0x000000e30400720c */ /* 0x000fc40003fa6270 */
[----:B------:R-:W-:Y:S02]  /*97e0*/  I2FP.F32.S32 R9, R9 ;  /* 0x0000000900097245 */ /* 0x000fe40000201400 */
[----:B------:R-:W-:Y:S02]  /*97f0*/  IADD3 R4, PT, PT, R229, -0xc9, -R0 ;  /* 0xffffff37e5047810 */ /* 0x000fe40007ffe800 */
[----:B------:R-:W-:Y:S01]  /*9800*/  IABS R5, R5 ;  /* 0x0000000500057213 */ /* 0x000fe20000000000 */
[----:B------:R-:W-:Y:S01]  /*9810*/  FFMA.FTZ R71, -R240, R9, R64 ;  /* 0x00000009f0477223 */ /* 0x000fe20000010140 */
[----:B------:R-:W-:Y:S02]  /*9820*/  IABS R4, R4 ;  /* 0x0000000400047213 */ /* 0x000fe40000000000 */
[----:B------:R-:W-:Y:S02]  /*9830*/  I2FP.F32.S32 R5, R5 ;  /* 0x0000000500057245 */ /* 0x000fe40000201400 */
[----:B------:R-:W-:-:S02]  /*9840*/  FSEL R64, R7, -INF , P3 ;  /* 0xff80000007407808 */ /* 0x000fc40001800000 */
[----:B------:R-:W-:Y:S01]  /*9850*/  IADD3 R7, PT, PT, R219, -0xc9, -R0 ;  /* 0xffffff37db077810 */ /* 0x000fe20007ffe800 */
[----:B------:R-:W-:Y:S01]  /*9860*/  FFMA.FTZ R5, -R240, R5, R66 ;  /* 0x00000005f0057223 */ /* 0x000fe20000010142 */
[----:B------:R-:W-:Y:S02]  /*9870*/  I2FP.F32.S32 R4, R4 ;  /* 0x0000000400047245 */ /* 0x000fe40000201400 */
[----:B------:R-:W-:Y:S02]  /*9880*/  FSEL R70, R70, -INF , !P1 ;  /* 0xff80000046467808 */ /* 0x000fe40004800000 */
[----:B------:R-:W-:Y:S01]  /*9890*/  ISETP.GE.AND P1, PT, R6, R231, PT ;  /* 0x000000e70600720c */ /* 0x000fe20003f26270 */
[----:B------:R-:W-:Y:S01]  /*98a0*/  FFMA.FTZ R66, -R240, R4, R65 ;  /* 0x00000004f0427223 */ /* 0x000fe20000010141 */
[----:B------:R-:W-:Y:S01]  /*98b0*/  FSEL R64, R64, -INF , !P5 ;  /* 0xff80000040407808 */ /* 0x000fe20006800000 */
[----:B------:R-:W-:Y:S01]  /*98c0*/  VIADD R4, R221, 0xc9 ;  /* 0x000000c9dd047836 */ /* 0x000fe20000000000 */
[----:B------:R-:W-:-:S02]  /*98d0*/  ISETP.GE.AND P5, PT, R6, R228, PT ;  /* 0x000000e40600720c */ /* 0x000fc40003fa6270 */
[----:B------:R-:W-:Y:S02]  /*98e0*/  IADD3 R9, PT, PT, R229, -0xd0, -R0 ;  /* 0xffffff30e5097810 */ /* 0x000fe40007ffe800 */
[----:B------:R-:W-:Y:S02]  /*98f0*/  IABS R7, R7 ;  /* 0x0000000700077213 */ /* 0x000fe40000000000 */
[----:B------:R-:W-:Y:S02]  /*9900*/  ISETP.GE.AND P3, PT, R6, R230, PT ;  /* 0x000000e60600720c */ /* 0x000fe40003f66270 */
[----:B------:R-:W-:Y:S02]  /*9910*/  FSEL R71, R71, -INF , P1 ;  /* 0xff80000047477808 */ /* 0x000fe40000800000 */
[----:B------:R-:W-:Y:S02]  /*9920*/  IABS R9, R9 ;  /* 0x0000000900097213 */ /* 0x000fe40000000000 */
[----:B------:R-:W-:-:S02]  /*9930*/  FSEL R65, R5, -INF , P5 ;  /* 0xff80000005417808 */ /* 0x000fc40002800000 */
[----:B------:R-:W-:Y:S02]  /*9940*/  I2FP.F32.S32 R7, R7 ;  /* 0x0000000700077245 */ /* 0x000fe40000201400 */
[----:B------:R-:W-:Y:S02]  /*9950*/  ISETP.GE.AND P1, PT, R6, R227, PT ;  /* 0x000000e30600720c */ /* 0x000fe40003f26270 */
[----:B------:R-:W-:Y:S01]  /*9960*/  IADD3 R5, PT, PT, R219, -0xd0, -R0 ;  /* 0xffffff30db057810 */ /* 0x000fe20007ffe800 */
[----:B------:R-:W-:Y:S01]  /*9970*/  FFMA.FTZ R7, -R240, R7, R67 ;  /* 0x00000007f0077223 */ /* 0x000fe20000010143 */
[----:B------:R-:W-:Y:S02]  /*9980*/  FSEL R71, R71, -INF , !P3 ;  /* 0xff80000047477808 */ /* 0x000fe40005800000 */
[----:B------:R-:W-:Y:S02]  /*9990*/  ISETP.GE.AND P3, PT, R4, R231, PT ;  /* 0x000000e70400720c */ /* 0x000fe40003f66270 */
[----:B------:R-:W-:-:S02]  /*99a0*/  I2FP.F32.S32 R9, R9 ;  /* 0x0000000900097245 */ /* 0x000fc40000201400 */
[----:B------:R-:W-:Y:S02]  /*99b0*/  FSEL R65, R65, -INF , !P1 ;  /* 0xff80000041417808 */ /* 0x000fe40004800000 */
[----:B------:R-:W-:Y:S01]  /*99c0*/  IADD3 R6, PT, PT, R229, -0xd1, -R0 ;  /* 0xffffff2fe5067810 */ /* 0x000fe20007ffe800 */
[----:B------:R-:W-:Y:S01]  /*99d0*/  FFMA.FTZ R67, -R240, R9, R60 ;  /* 0x00000009f0437223 */ /* 0x000fe2000001013c */
[----:B------:R-:W-:Y:S02]  /*99e0*/  IABS R5, R5 ;  /* 0x0000000500057213 */ /* 0x000fe40000000000 */
[----:B------:R-:W-:Y:S02]  /*99f0*/  ISETP.GE.AND P1, PT, R4, R228, PT ;  /* 0x000000e40400720c */ /* 0x000fe40003f26270 */
[----:B------:R-:W-:Y:S02]  /*9a00*/  FSEL R66, R66, -INF , P3 ;  /* 0xff80000042427808 */ /* 0x000fe40001800000 */
[----:B------:R-:W-:-:S02]  /*9a10*/  ISETP.GE.AND P5, PT, R4, R230, PT ;  /* 0x000000e60400720c */ /* 0x000fc40003fa6270 */
[----:B------:R-:W-:Y:S01]  /*9a20*/  ISETP.GE.AND P3, PT, R4, R227, PT ;  /* 0x000000e30400720c */ /* 0x000fe20003f66270 */
[----:B------:R-:W-:Y:S01]  /*9a30*/  VIADD R4, R221, 0xd0 ;  /* 0x000000d0dd047836 */ /* 0x000fe20000000000 */
[----:B------:R-:W-:Y:S02]  /*9a40*/  IABS R6, R6 ;  /* 0x0000000600067213 */ /* 0x000fe40000000000 */
[----:B------:R-:W-:Y:S02]  /*9a50*/  I2FP.F32.S32 R5, R5 ;  /* 0x0000000500057245 */ /* 0x000fe40000201400 */
[----:B------:R-:W-:Y:S02]  /*9a60*/  FSEL R60, R7, -INF , P1 ;  /* 0xff800000073c7808 */ /* 0x000fe40000800000 */
[----:B------:R-:W-:Y:S01]  /*9a70*/  I2FP.F32.S32 R6, R6 ;  /* 0x0000000600067245 */ /* 0x000fe20000201400 */
[----:B------:R-:W-:Y:S01]  /*9a80*/  FFMA.FTZ R62, -R240, R5, R62 ;  /* 0x00000005f03e7223 */ /* 0x000fe2000001013e */
[----:B------:R-:W-:-:S02]  /*9a90*/  FSEL R60, R60, -INF , !P3 ;  /* 0xff8000003c3c7808 */ /* 0x000fc40005800000 */
[----:B------:R-:W-:Y:S01]  /*9aa0*/  ISETP.GE.AND P3, PT, R4, R228, PT ;  /* 0x000000e40400720c */ /* 0x000fe20003f66270 */
[----:B------:R-:W-:Y:S01]  /*9ab0*/  FFMA.FTZ R85, -R240, R6, R61 ;  /* 0x00000006f0557223 */ /* 0x000fe2000001013d */
[----:B------:R-:W-:Y:S01]  /*9ac0*/  FSEL R66, R66, -INF , !P5 ;  /* 0xff80000042427808 */ /* 0x000fe20006800000 */
[----:B------:R-:W-:Y:S01]  /*9ad0*/  VIADD R6, R221, 0xd1 ;  /* 0x000000d1dd067836 */ /* 0x000fe20000000000 */
[----:B------:R-:W-:Y:S02]  /*9ae0*/  FSEL R61, R62, -INF , P3 ;  /* 0xff8000003e3d7808 */ /* 0x000fe40001800000 */
[----:B------:R-:W2:Y:S01]  /*9af0*/  LD.E R62, desc[UR4][R2.64+0xdc] ;  /* 0x0000dc04023e7980 */ /* 0x000ea2000c101900 */
[C---:B------:R-:W-:Y:S02]  /*9b00*/  ISETP.GE.AND P5, PT, R4.reuse, R231, PT ;  /* 0x000000e70400720c */ /* 0x040fe40003fa6270 */
[----:B------:R-:W-:Y:S02]  /*9b10*/  ISETP.GE.AND P1, PT, R4, R230, PT ;  /* 0x000000e60400720c */ /* 0x000fe40003f26270 */
[----:B------:R-:W-:-:S02]  /*9b20*/  FSEL R67, R67, -INF , P5 ;  /* 0xff80000043437808 */ /* 0x000fc40002800000 */
[----:B------:R-:W-:Y:S02]  /*9b30*/  ISETP.GE.AND P5, PT, R4, R227, PT ;  /* 0x000000e30400720c */ /* 0x000fe40003fa6270 */
[--C-:B------:R-:W-:Y:S02]  /*9b40*/  IADD3 R4, PT, PT, R219, -0xd1, -R0.reuse ;  /* 0xffffff2fdb047810 */ /* 0x100fe40007ffe800 */
[----:B------:R-:W-:Y:S02]  /*9b50*/  IADD3 R5, PT, PT, R229, -0xd8, -R0 ;  /* 0xffffff28e5057810 */ /* 0x000fe40007ffe800 */
[----:B------:R-:W-:Y:S02]  /*9b60*/  IABS R4, R4 ;  /* 0x0000000400047213 */ /* 0x000fe40000000000 */
[----:B------:R-:W-:Y:S02]  /*9b70*/  IABS R5, R5 ;  /* 0x0000000500057213 */ /* 0x000fe40000000000 */
[----:B------:R-:W-:-:S02]  /*9b80*/  I2FP.F32.S32 R4, R4 ;  /* 0x0000000400047245 */ /* 0x000fc40000201400 */
[----:B------:R-:W-:Y:S02]  /*9b90*/  FSEL R67, R67, -INF , !P1 ;  /* 0xff80000043437808 */ /* 0x000fe40004800000 */
[----:B------:R-:W-:Y:S01]  /*9ba0*/  ISETP.GE.AND P1, PT, R6, R231, PT ;  /* 0x000000e70600720c */ /* 0x000fe20003f26270 */
[----:B------:R-:W-:Y:S01]  /*9bb0*/  FFMA.FTZ R63, -R240, R4, R63 ;  /* 0x00000004f03f7223 */ /* 0x000fe2000001013f */
[----:B------:R-:W-:Y:S01]  /*9bc0*/  I2FP.F32.S32 R5, R5 ;  /* 0x0000000500057245 */ /* 0x000fe20000201400 */
[----:B------:R-:W-:Y:S01]  /*9bd0*/  VIADD R4, R221, 0xd8 ;  /* 0x000000d8dd047836 */ /* 0x000fe20000000000 */
[----:B------:R-:W-:Y:S02]  /*9be0*/  ISETP.GE.AND P3, PT, R6, R230, PT ;  /* 0x000000e60600720c */ /* 0x000fe40003f66270 */
[----:B------:R-:W-:Y:S01]  /*9bf0*/  FSEL R61, R61, -INF , !P5 ;  /* 0xff8000003d3d7808 */ /* 0x000fe20006800000 */
[----:B------:R-:W-:Y:S01]  /*9c00*/  FFMA.FTZ R56, -R240, R5, R56 ;  /* 0x00000005f0387223 */ /* 0x000fe20000010138 */
[----:B------:R-:W-:-:S02]  /*9c10*/  FSEL R85, R85, -INF , P1 ;  /* 0xff80000055557808 */ /* 0x000fc40000800000 */
[C---:B------:R-:W-:Y:S02]  /*9c20*/  ISETP.GE.AND P5, PT, R6.reuse, R228, PT ;  /* 0x000000e40600720c */ /* 0x040fe40003fa6270 */
[----:B------:R-:W-:Y:S02]  /*9c30*/  IADD3 R5, PT, PT, R219, -0xd8, -R0 ;  /* 0xffffff28db057810 */ /* 0x000fe40007ffe800 */
[----:B------:R-:W-:Y:S02]  /*9c40*/  FSEL R85, R85, -INF , !P3 ;  /* 0xff80000055557808 */ /* 0x000fe40005800000 */
[----:B------:R-:W-:Y:S02]  /*9c50*/  ISETP.GE.AND P1, PT, R6, R227, PT ;  /* 0x000000e30600720c */ /* 0x000fe40003f26270 */
[----:B------:R-:W-:Y:S02]  /*9c60*/  ISETP.GE.AND P3, PT, R4, R231, PT ;  /* 0x000000e70400720c */ /* 0x000fe40003f66270 */
[----:B------:R-:W-:-:S02]  /*9c70*/  FSEL R63, R63, -INF , P5 ;  /* 0xff8000003f3f7808 */ /* 0x000fc40002800000 */
[----:B------:R-:W-:Y:S02]  /*9c80*/  IABS R5, R5 ;  /* 0x0000000500057213 */ /* 0x000fe40000000000 */
[----:B------:R-:W-:Y:S02]  /*9c90*/  IADD3 R6, PT, PT, R229, -0xd9, -R0 ;  /* 0xffffff27e5067810 */ /* 0x000fe40007ffe800 */
[----:B------:R-:W-:Y:S02]  /*9ca0*/  FSEL R63, R63, -INF , !P1 ;  /* 0xff8000003f3f7808 */ /* 0x000fe40004800000 */
[----:B------:R-:W-:Y:S02]  /*9cb0*/  FSEL R84, R56, -INF , P3 ;  /* 0xff80000038547808 */ /* 0x000fe40001800000 */
[----:B------:R-:W-:Y:S02]  /*9cc0*/  ISETP.GE.AND P5, PT, R4, R230, PT ;  /* 0x000000e60400720c */ /* 0x000fe40003fa6270 */
[----:B------:R-:W-:-:S02]  /*9cd0*/  I2FP.F32.S32 R5, R5 ;  /* 0x0000000500057245 */ /* 0x000fc40000201400 */
[C---:B------:R-:W-:Y:S02]  /*9ce0*/  ISETP.GE.AND P1, PT, R4.reuse, R228, PT ;  /* 0x000000e40400720c */ /* 0x040fe40003f26270 */
[----:B------:R-:W-:Y:S02]  /*9cf0*/  ISETP.GE.AND P3, PT, R4, R227, PT ;  /* 0x000000e30400720c */ /* 0x000fe40003f66270 */
[----:B------:R-:W-:Y:S02]  /*9d00*/  IABS R6, R6 ;  /* 0x0000000600067213 */ /* 0x000fe40000000000 */
[----:B------:R-:W-:Y:S01]  /*9d10*/  IADD3 R4, PT, PT, R219, -0xd9, -R0 ;  /* 0xffffff27db047810 */ /* 0x000fe20007ffe800 */
[----:B------:R-:W-:Y:S01]  /*9d20*/  FFMA.FTZ R58, -R240, R5, R58 ;  /* 0x00000005f03a7223 */ /* 0x000fe2000001013a */
[----:B------:R-:W-:Y:S01]  /*9d30*/  I2FP.F32.S32 R6, R6 ;  /* 0x0000000600067245 */ /* 0x000fe20000201400 */
[----:B------:R-:W-:Y:S01]  /*9d40*/  VIADD R5, R221, 0xd9 ;  /* 0x000000d9dd057836 */ /* 0x000fe20000000000 */
[----:B------:R-:W-:-:S02]  /*9d50*/  IABS R4, R4 ;  /* 0x0000000400047213 */ /* 0x000fc40000000000 */
[----:B------:R-:W-:Y:S01]  /*9d60*/  IADD3 R7, PT, PT, R229, -0xe0, -R0 ;  /* 0xffffff20e5077810 */ /* 0x000fe20007ffe800 */
[----:B------:R-:W-:Y:S01]  /*9d70*/  FFMA.FTZ R57, -R240, R6, R57 ;  /* 0x00000006f0397223 */ /* 0x000fe20000010139 */
[----:B------:R-:W-:Y:S02]  /*9d80*/  I2FP.F32.S32 R4, R4 ;  /* 0x0000000400047245 */ /* 0x000fe40000201400 */
[----:B------:R-:W-:Y:S02]  /*9d90*/  FSEL R84, R84, -INF , !P5 ;  /* 0xff80000054547808 */ /* 0x000fe40006800000 */
[----:B------:R-:W-:Y:S02]  /*9da0*/  IABS R7, R7 ;  /* 0x0000000700077213 */ /* 0x000fe40000000000 */
[----:B------:R-:W-:Y:S02]  /*9db0*/  ISETP.GE.AND P5, PT, R5, R231, PT ;  /* 0x000000e70500720c */ /* 0x000fe40003fa6270 */
[----:B------:R-:W-:Y:S01]  /*9dc0*/  FSEL R82, R58, -INF , P1 ;  /* 0xff8000003a527808 */ /* 0x000fe20000800000 */
[----:B------:R-:W-:Y:S01]  /*9dd0*/  FFMA.FTZ R59, -R240, R4, R59 ;  /* 0x00000004f03b7223 */ /* 0x000fe2000001013b */
[----:B------:R-:W-:Y:S01]  /*9de0*/  I2FP.F32.S32 R7, R7 ;  /* 0x0000000700077245 */ /* 0x000fe20000201400 */
[----:B------:R-:W-:Y:S01]  /*9df0*/  VIADD R4, R221, 0xe0 ;  /* 0x000000e0dd047836 */ /* 0x000fe20000000000 */
[----:B------:R-:W-:-:S02]  /*9e00*/  ISETP.GE.AND P1, PT, R5, R230, PT ;  /* 0x000000e60500720c */ /* 0x000fc40003f26270 */
[----:B------:R-:W-:Y:S02]  /*9e10*/  FSEL R82, R82, -INF , !P3 ;  /* 0xff80000052527808 */ /* 0x000fe40005800000 */
[----:B------:R-:W-:Y:S02]  /*9e20*/  FSEL R89, R57, -INF , P5 ;  /* 0xff80000039597808 */ /* 0x000fe40002800000 */
[C---:B------:R-:W-:Y:S02]  /*9e30*/  ISETP.GE.AND P3, PT, R5.reuse, R228, PT ;  /* 0x000000e40500720c */ /* 0x040fe40003f66270 */
[----:B------:R-:W-:Y:S02]  /*9e40*/  ISETP.GE.AND P5, PT, R5, R227, PT ;  /* 0x000000e30500720c */ /* 0x000fe40003fa6270 */
[--C-:B------:R-:W-:Y:S02]  /*9e50*/  IADD3 R5, PT, PT, R219, -0xe0, -R0.reuse ;  /* 0xffffff20db057810 */ /* 0x100fe40007ffe800 */
[----:B------:R-:W-:Y:S01]  /*9e60*/  IADD3 R6, PT, PT, R229, -0xe1, -R0 ;  /* 0xffffff1fe5067810 */ /* 0x000fe20007ffe800 */
[----:B------:R-:W-:Y:S01]  /*9e70*/  FFMA.FTZ R52, -R240, R7, R52 ;  /* 0x00000007f0347223 */ /* 0x000fe20000010134 */
[----:B------:R-:W-:-:S02]  /*9e80*/  FSEL R89, R89, -INF , !P1 ;  /* 0xff80000059597808 */ /* 0x000fc40004800000 */
[----:B------:R-:W-:Y:S02]  /*9e90*/  ISETP.GE.AND P1, PT, R4, R231, PT ;  /* 0x000000e70400720c */ /* 0x000fe40003f26270 */
[----:B------:R-:W-:Y:S02]  /*9ea0*/  FSEL R87, R59, -INF , P3 ;  /* 0xff8000003b577808 */ /* 0x000fe40001800000 */
[----:B------:R-:W-:Y:S02]  /*9eb0*/  IABS R5, R5 ;  /* 0x0000000500057213 */ /* 0x000fe40000000000 */
[----:B------:R-:W-:Y:S02]  /*9ec0*/  IABS R6, R6 ;  /* 0x0000000600067213 */ /* 0x000fe40000000000 */
[----:B------:R-:W-:Y:S02]  /*9ed0*/  FSEL R87, R87, -INF , !P5 ;  /* 0xff80000057577808 */ /* 0x000fe40006800000 */
[----:B------:R-:W-:-:S02]  /*9ee0*/  FSEL R88, R52, -INF , P1 ;  /* 0xff80000034587808 */ /* 0x000fc40000800000 */
[C---:B------:R-:W-:Y:S02]  /*9ef0*/  ISETP.GE.AND P3, PT, R4.reuse, R230, PT ;  /* 0x000000e60400720c */ /* 0x040fe40003f66270 */
[----:B------:R-:W-:Y:S02]  /*9f00*/  I2FP.F32.S32 R5, R5 ;  /* 0x0000000500057245 */ /* 0x000fe40000201400 */
[C---:B------:R-:W-:Y:S02]  /*9f10*/  ISETP.GE.AND P5, PT, R4.reuse, R228, PT ;  /* 0x000000e40400720c */ /* 0x040fe40003fa6270 */
[----:B------:R-:W-:Y:S02]  /*9f20*/  I2FP.F32.S32 R6, R6 ;  /* 0x0000000600067245 */ /* 0x000fe40000201400 */
[----:B------:R-:W-:Y:S02]  /*9f30*/  ISETP.GE.AND P1, PT, R4, R227, PT ;  /* 0x000000e30400720c */ /* 0x000fe40003f26270 */
[----:B------:R-:W-:Y:S01]  /*9f40*/  IADD3 R4, PT, PT, R219, -0xe1, -R0 ;  /* 0xffffff1fdb047810 */ /* 0x000fe20007ffe800 */
[C---:B------:R-:W-:Y:S01]  /*9f50*/  FFMA.FTZ R54, -R240.reuse, R5, R54 ;  /* 0x00000005f0367223 */ /* 0x040fe20000010136 */
[----:B------:R-:W-:Y:S01]  /*9f60*/  FFMA.FTZ R53, -R240, R6, R53 ;  /* 0x00000006f0357223 */ /* 0x000fe20000010135 */
[----:B------:R-:W-:Y:S01]  /*9f70*/  IADD3 R5, PT, PT, R229, -0xe8, -R0 ;  /* 0xffffff18e5057810 */ /* 0x000fe20007ffe800 */
[----:B------:R-:W-:Y:S01]  /*9f80*/  VIADD R6, R221, 0xe1 ;  /* 0x000000e1dd067836 */ /* 0x000fe20000000000 */
[----:B------:R-:W-:-:S02]  /*9f90*/  IABS R4, R4 ;  /* 0x0000000400047213 */ /* 0x000fc40000000000 */
[----:B------:R-:W-:Y:S02]  /*9fa0*/  IABS R5, R5 ;  /* 0x0000000500057213 */ /* 0x000fe40000000000 */
[----:B------:R-:W-:Y:S02]  /*9fb0*/  I2FP.F32.S32 R4, R4 ;  /* 0x0000000400047245 */ /* 0x000fe40000201400 */
[----:B------:R-:W-:Y:S02]  /*9fc0*/  FSEL R88, R88, -INF , !P3 ;  /* 0xff80000058587808 */ /* 0x000fe40005800000 */
[----:B------:R-:W-:Y:S02]  /*9fd0*/  ISETP.GE.AND P3, PT, R6, R231, PT ;  /* 0x000000e70600720c */ /* 0x000fe40003f66270 */
[----:B------:R-:W-:Y:S02]  /*9fe0*/  FSEL R86, R54, -INF , P5 ;  /* 0xff80000036567808 */ /* 0x000fe40002800000 */
[----:B------:R-:W-:Y:S01]  /*9ff0*/  IADD3 R7, PT, PT, R219, -0xe8, -R0 ;  /* 0xffffff18db077810 */ /* 0x000fe20007ffe800 */
[----:B------:R-:W-:Y:S01]  /*a000*/  FFMA.FTZ R55, -R240, R4, R55 ;  /* 0x00000004f0377223 */ /* 0x000fe20000010137 */
[----:B------:R-:W-:Y:S01]  /*a010*/  I2FP.F32.S32 R5, R5 ;  /* 0x0000000500057245 */ /* 0x000fe20000201400 */
[----:B------:R-:W-:Y:S01]  /*a020*/  VIADD R4, R221, 0xe8 ;  /* 0x000000e8dd047836 */ /* 0x000fe20000000000 */
[----:B------:R-:W-:-:S02]  /*a030*/  ISETP.GE.AND P5, PT, R6, R230, PT ;  /* 0x000000e60600720c */ /* 0x000fc40003fa6270 */
[----:B------:R-:W-:Y:S02]  /*a040*/  FSEL R86, R86, -INF , !P1 ;  /* 0xff80000056567808 */ /* 0x000fe40004800000 */
[----:B------:R-:W-:Y:S02]  /*a050*/  FSEL R93, R53, -INF , P3 ;  /* 0xff800000355d7808 */ /* 0x000fe40001800000 */
[----:B------:R-:W-:Y:S02]  /*a060*/  IABS R7, R7 ;  /* 0x0000000700077213 */ /* 0x000fe40000000000 */
[C---:B------:R-:W-:Y:S02]  /*a070*/  ISETP.GE.AND P1, PT, R6.reuse, R228, PT ;  /* 0x000000e40600720c */ /* 0x040fe40003f26270 */
[----:B------:R-:W-:Y:S02]  /*a080*/  ISETP.GE.AND P3, PT, R6, R227, PT ;  /* 0x000000e30600720c */ /* 0x000fe40003f66270 */
[----:B------:R-:W-:Y:S01]  /*a090*/  IADD3 R6, PT, PT, R229, -0xe9, -R0 ;  /* 0xffffff17e5067810 */ /* 0x000fe20007ffe800 */
[----:B------:R-:W-:Y:S01]  /*a0a0*/  FFMA.FTZ R48, -R240, R5, R48 ;  /* 0x00000005f0307223 */ /* 0x000fe20000010130 */
[----:B------:R-:W-:-:S02]  /*a0b0*/  FSEL R93, R93, -INF , !P5 ;  /* 0xff8000005d5d7808 */ /* 0x000fc40006800000 */
[----:B------:R-:W-:Y:S02]  /*a0c0*/  I2FP.F32.S32 R7, R7 ;  /* 0x0000000700077245 */ /* 0x000fe40000201400 */
[----:B------:R-:W-:Y:S02]  /*a0d0*/  ISETP.GE.AND P5, PT, R4, R231, PT ;  /* 0x000000e70400720c */ /* 0x000fe40003fa6270 */
[----:B------:R-:W-:Y:S02]  /*a0e0*/  FSEL R91, R55, -INF , P1 ;  /* 0xff800000375b7808 */ /* 0x000fe40000800000 */
[----:B------:R-:W-:Y:S01]  /*a0f0*/  IABS R6, R6 ;  /* 0x0000000600067213 */ /* 0x000fe20000000000 */
[----:B------:R-:W-:Y:S01]  /*a100*/  FFMA.FTZ R50, -R240, R7, R50 ;  /* 0x00000007f0327223 */ /* 0x000fe20000010132 */
[----:B------:R-:W-:Y:S02]  /*a110*/  FSEL R91, R91, -INF , !P3 ;  /* 0xff8000005b5b7808 */ /* 0x000fe40005800000 */
[----:B------:R-:W-:-:S02]  /*a120*/  FSEL R92, R48, -INF , P5 ;  /* 0xff800000305c7808 */ /* 0x000fc40002800000 */
[C---:B------:R-:W-:Y:S02]  /*a130*/  ISETP.GE.AND P1, PT, R4.reuse, R230, PT ;  /* 0x000000e60400720c */ /* 0x040fe40003f26270 */
[C---:B------:R-:W-:Y:S02]  /*a140*/  ISETP.GE.AND P3, PT, R4.reuse, R228, PT ;  /* 0x000000e40400720c */ /* 0x040fe40003f66270 */
[----:B------:R-:W-:Y:S02]  /*a150*/  I2FP.F32.S32 R6, R6 ;  /* 0x0000000600067245 */ /* 0x000fe40000201400 */
[----:B------:R-:W-:Y:S01]  /*a160*/  ISETP.GE.AND P5, PT, R4, R227, PT ;  /* 0x000000e30400720c */ /* 0x000fe20003fa6270 */
[----:B------:R-:W-:Y:S01]  /*a170*/  VIADD R4, R221, 0xe9 ;  /* 0x000000e9dd047836 */ /* 0x000fe20000000000 */
[----:B------:R-:W-:Y:S01]  /*a180*/  FMNMX3.FTZ R10, R207, R37, R209, !PT ;  /* 0x00000025cf0a7276 */ /* 0x000fe200078100d1 */
[----:B------:R-:W-:Y:S01]  /*a190*/  FFMA.FTZ R49, -R240, R6, R49 ;  /* 0x00000006f0317223 */ /* 0x000fe20000010131 */
[----:B------:R-:W-:-:S02]  /*a1a0*/  FSEL R50, R50, -INF , P3 ;  /* 0xff80000032327808 */ /* 0x000fc40001800000 */
[----:B------:R-:W-:Y:S02]  /*a1b0*/  FMNMX3.FTZ R10, R10, R211, R28, !PT ;  /* 0x000000d30a0a7276 */ /* 0x000fe4000781001c */
[----:B------:R-:W-:Y:S02]  /*a1c0*/  FSEL R92, R92, -INF , !P1 ;  /* 0xff8000005c5c7808 */ /* 0x000fe40004800000 */
[----:B------:R-:W-:Y:S02]  /*a1d0*/  ISETP.GE.AND P1, PT, R4, R231, PT ;  /* 0x000000e70400720c */ /* 0x000fe40003f26270 */
[----:B------:R-:W-:Y:S02]  /*a1e0*/  IADD3 R5, PT, PT, R219, -0xe9, -R0 ;  /* 0xffffff17db057810 */ /* 0x000fe40007ffe800 */
[----:B------:R-:W-:Y:S02]  /*a1f0*/  FSEL R8, R241, -INF , !P4 ;  /* 0xff800000f1087808 */ /* 0x000fe40006000000 */
[----:B------:R-:W-:-:S02]  /*a200*/  FSEL R90, R50, -INF , !P5 ;  /* 0xff800000325a7808 */ /* 0x000fc40006800000 */
[----:B------:R-:W-:Y:S02]  /*a210*/  FMNMX3.FTZ R10, R10, R205, R33, !PT ;  /* 0x000000cd0a0a7276 */ /* 0x000fe40007810021 */
[C---:B------:R-:W-:Y:S02]  /*a220*/  ISETP.GE.AND P4, PT, R4.reuse, R230, PT ;  /* 0x000000e60400720c */ /* 0x040fe40003f86270 */
[C---:B------:R-:W-:Y:S02]  /*a230*/  ISETP.GE.AND P3, PT, R4.reuse, R228, PT ;  /* 0x000000e40400720c */ /* 0x040fe40003f66270 */
[----:B------:R-:W-:Y:S01]  /*a240*/  ISETP.GE.AND P5, PT, R4, R227, PT ;  /* 0x000000e30400720c */ /* 0x000fe20003fa6270 */
[----:B------:R-:W-:Y:S01]  /*a250*/  FFMA.FTZ R4, -R240, R235, R36 ;  /* 0x000000ebf0047223 */ /* 0x000fe20000010124 */
[----:B------:R-:W-:Y:S02]  /*a260*/  FSEL R49, R49, -INF , P1 ;  /* 0xff80000031317808 */ /* 0x000fe40000800000 */
[----:B------:R-:W-:-:S02]  /*a270*/  IABS R5, R5 ;  /* 0x0000000500057213 */ /* 0x000fc40000000000 */
[----:B------:R-:W-:Y:S02]  /*a280*/  ISETP.GE.AND P1, PT, R221, R231, PT ;  /* 0x000000e7dd00720c */ /* 0x000fe40003f26270 */
[----:B------:R-:W-:Y:S02]  /*a290*/  FMNMX3.FTZ R10, R10, R25, R203, !PT ;  /* 0x000000190a0a7276 */ /* 0x000fe400078100cb */
[----:B------:R-:W-:Y:S02]  /*a2a0*/  FSEL R97, R49, -INF , !P4 ;  /* 0xff80000031617808 */ /* 0x000fe40006000000 */
[----:B------:R-:W-:Y:S02]  /*a2b0*/  I2FP.F32.S32 R5, R5 ;  /* 0x0000000500057245 */ /* 0x000fe40000201400 */
[----:B------:R-:W-:Y:S02]  /*a2c0*/  ISETP.GE.AND P4, PT, R221, R230, PT ;  /* 0x000000e6dd00720c */ /* 0x000fe40003f86270 */
[----:B------:R-:W-:-:S02]  /*a2d0*/  FSEL R4, R4, -INF , P1 ;  /* 0xff80000004047808 */ /* 0x000fc40000800000 */
[----:B------:R-:W-:Y:S01]  /*a2e0*/  FMNMX3.FTZ R10, R10, R201, R199, !PT ;  /* 0x000000c90a0a7276 */ /* 0x000fe200078100c7 */
[----:B------:R-:W-:Y:S01]  /*a2f0*/  FFMA.FTZ R51, -R240, R5, R51 ;  /* 0x00000005f0337223 */ /* 0x000fe20000010133 */
[----:B------:R-:W-:Y:S02]  /*a300*/  FSEL R4, R4, -INF , !P4 ;  /* 0xff80000004047808 */ /* 0x000fe40006000000 */
[----:B------:R-:W-:Y:S02]  /*a310*/  FMNMX3.FTZ R11, R10, R197, R137, !PT ;  /* 0x000000c50a0b7276 */ /* 0x000fe40007810089 */
[----:B------:R-:W-:Y:S01]  /*a320*/  FMNMX3.FTZ R7, R4, R38, R8, !PT ;  /* 0x0000002604077276 */ /* 0x000fe20007810008 */
[----:B------:R-:W-:Y:S01]  /*a330*/  VIADD R6, R221, 0xf0 ;  /* 0x000000f0dd067836 */ /* 0x000fe20000000000 */
[--C-:B------:R-:W-:Y:S02]  /*a340*/  IADD3 R9, PT, PT, R229, -0xf0, -R0.reuse ;  /* 0xffffff10e5097810 */ /* 0x100fe40007ffe800 */
[----:B------:R-:W-:-:S02]  /*a350*/  IADD3 R5, PT, PT, R219, -0xf0, -R0 ;  /* 0xffffff10db057810 */ /* 0x000fc40007ffe800 */
[----:B------:R-:W-:Y:S02]  /*a360*/  FMNMX3.FTZ R10, R11, R132, R134, !PT ;  /* 0x000000840b0a7276 */ /* 0x000fe40007810086 */
[----:B------:R-:W-:Y:S02]  /*a370*/  FSEL R95, R51, -INF , P3 ;  /* 0xff800000335f7808 */ /* 0x000fe40001800000 */
[----:B------:R-:W-:Y:S02]  /*a380*/  FMNMX3.FTZ R7, R7, R35, R34, !PT ;  /* 0x0000002307077276 */ /* 0x000fe40007810022 */
[----:B------:R-:W-:Y:S02]  /*a390*/  IABS R9, R9 ;  /* 0x0000000900097213 */ /* 0x000fe40000000000 */
[----:B------:R-:W-:Y:S02]  /*a3a0*/  IABS R5, R5 ;  /* 0x0000000500057213 */ /* 0x000fe40000000000 */
[----:B------:R-:W-:-:S02]  /*a3b0*/  FMNMX3.FTZ R10, R10, R139, R150, !PT ;  /* 0x0000008b0a0a7276 */ /* 0x000fc40007810096 */
[----:B------:R-:W-:Y:S02]  /*a3c0*/  FSEL R95, R95, -INF , !P5 ;  /* 0xff8000005f5f7808 */ /* 0x000fe40006800000 */
[C---:B------:R-:W-:Y:S02]  /*a3d0*/  ISETP.GE.AND P3, PT, R6.reuse, R231, PT ;  /* 0x000000e70600720c */ /* 0x040fe40003f66270 */
[C---:B------:R-:W-:Y:S02]  /*a3e0*/  ISETP.GE.AND P5, PT, R6.reuse, R230, PT ;  /* 0x000000e60600720c */ /* 0x040fe40003fa6270 */
[C---:B------:R-:W-:Y:S02]  /*a3f0*/  ISETP.GE.AND P1, PT, R6.reuse, R228, PT ;  /* 0x000000e40600720c */ /* 0x040fe40003f26270 */
[----:B------:R-:W-:Y:S02]  /*a400*/  ISETP.GE.AND P4, PT, R6, R227, PT ;  /* 0x000000e30600720c */ /* 0x000fe40003f86270 */
[----:B------:R-:W-:-:S02]  /*a410*/  FMNMX3.FTZ R6, R7, R32, R26, !PT ;  /* 0x0000002007067276 */ /* 0x000fc4000781001a */
[----:B------:R-:W-:Y:S02]  /*a420*/  I2FP.F32.S32 R9, R9 ;  /* 0x0000000900097245 */ /* 0x000fe40000201400 */
[----:B------:R-:W-:Y:S02]  /*a430*/  I2FP.F32.S32 R5, R5 ;  /* 0x0000000500057245 */ /* 0x000fe40000201400 */
[----:B------:R-:W-:Y:S01]  /*a440*/  FMNMX3.FTZ R7, R10, R145, R147, !PT ;  /* 0x000000910a077276 */ /* 0x000fe20007810093 */
[----:B------:R-:W-:Y:S01]  /*a450*/  FFMA.FTZ R44, -R240, R9, R44 ;  /* 0x00000009f02c7223 */ /* 0x000fe2000001012c */
[----:B------:R-:W-:Y:S01]  /*a460*/  FMNMX3.FTZ R6, R6, R24, R191, !PT ;  /* 0x0000001806067276 */ /* 0x000fe200078100bf */
[----:B------:R-:W-:Y:S01]  /*a470*/  FFMA.FTZ R46, -R240, R5, R46 ;  /* 0x00000005f02e7223 */ /* 0x000fe2000001012e */
[----:B------:R-:W-:Y:S01]  /*a480*/  FMNMX3.FTZ R10, R7, R156, R176, !PT ;  /* 0x0000009c070a7276 */ /* 0x000fe200078100b0 */
[----:B------:R-:W-:Y:S01]  /*a490*/  VIADD R5, R221, 0xf1 ;  /* 0x000000f1dd057836 */ /* 0x000fe20000000000 */
[----:B------:R-:W-:-:S02]  /*a4a0*/  FMNMX3.FTZ R6, R6, R133, R189, !PT ;  /* 0x0000008506067276 */ /* 0x000fc400078100bd */
[----:B------:R-:W-:Y:S02]  /*a4b0*/  FMNMX3.FTZ R10, R10, R153, R155, !PT ;  /* 0x000000990a0a7276 */ /* 0x000fe4000781009b */
[----:B------:R-:W-:Y:S02]  /*a4c0*/  FSEL R98, R44, -INF , P3 ;  /* 0xff8000002c627808 */ /* 0x000fe40001800000 */
[----:B------:R-:W-:Y:S02]  /*a4d0*/  FSEL R96, R46, -INF , P1 ;  /* 0xff8000002e607808 */ /* 0x000fe40000800000 */
[----:B------:R-:W-:Y:S02]  /*a4e0*/  FMNMX3.FTZ R10, R10, R178, R187, !PT ;  /* 0x000000b20a0a7276 */ /* 0x000fe400078100bb */
[----:B------:R-:W-:Y:S02]  /*a4f0*/  FMNMX3.FTZ R6, R6, R135, R138, !PT ;  /* 0x0000008706067276 */ /* 0x000fe4000781008a */
[----:B------:R-:W-:-:S02]  /*a500*/  FSEL R98, R98, -INF , !P5 ;  /* 0xff80000062627808 */ /* 0x000fc40006800000 */
[----:B------:R-:W-:Y:S02]  /*a510*/  FSEL R96, R96, -INF , !P4 ;  /* 0xff80000060607808 */ /* 0x000fe40006000000 */
[C---:B------:R-:W-:Y:S02]  /*a520*/  ISETP.GE.AND P3, PT, R5.reuse, R231, PT ;  /* 0x000000e70500720c */ /* 0x040fe40003f66270 */
[C---:B------:R-:W-:Y:S02]  /*a530*/  ISETP.GE.AND P5, PT, R5.reuse, R230, PT ;  /* 0x000000e60500720c */ /* 0x040fe40003fa6270 */
[C---:B------:R-:W-:Y:S02]  /*a540*/  ISETP.GE.AND P1, PT, R5.reuse, R228, PT ;  /* 0x000000e40500720c */ /* 0x040fe40003f26270 */
        /* <DEDUP_REMOVED lines=11> */
[----:B------:R-:W-:Y:S02]  /*a600*/  IADD3 R9, PT, PT, R219, -0xf1, -R0 ;  /* 0xffffff0fdb097810 */ /* 0x000fe40007ffe800 */
[----:B------:R-:W-:Y:S02]  /*a610*/  FMNMX3.FTZ R5, R5, R198, R182, !PT ;  /* 0x000000c605057276 */ /* 0x000fe400078100b6 */
[----:B------:R-:W-:-:S02]  /*a620*/  FMNMX3.FTZ R6, R6, R190, R173, !PT ;  /* 0x000000be06067276 */ /* 0x000fc400078100ad */
[----:B------:R-:W-:Y:S02]  /*a630*/  IABS R9, R9 ;  /* 0x0000000900097213 */ /* 0x000fe40000000000 */
[----:B------:R-:W-:Y:S02]  /*a640*/  FMNMX3.FTZ R5, R5, R174, R172, !PT ;  /* 0x000000ae05057276 */ /* 0x000fe400078100ac */
[----:B------:R-:W-:Y:S02]  /*a650*/  FMNMX3.FTZ R6, R6, R202, R175, !PT ;  /* 0x000000ca06067276 */ /* 0x000fe400078100af */
[----:B------:R-:W-:Y:S02]  /*a660*/  IADD3 R7, PT, PT, R219, -0xf8, -R0 ;  /* 0xffffff08db077810 */ /* 0x000fe40007ffe800 */
[----:B------:R-:W-:Y:S02]  /*a670*/  I2FP.F32.S32 R9, R9 ;  /* 0x0000000900097245 */ /* 0x000fe40000201400 */
[----:B------:R-:W-:-:S02]  /*a680*/  FMNMX3.FTZ R13, R5, R170, R144, !PT ;  /* 0x000000aa050d7276 */ /* 0x000fc40007810090 */
[----:B------:R-:W-:Y:S01]  /*a690*/  FMNMX3.FTZ R11, R6, R210, R181, !PT ;  /* 0x000000d2060b7276 */ /* 0x000fe200078100b5 */
[----:B------:R-:W-:Y:S01]  /*a6a0*/  FFMA.FTZ R9, -R240, R9, R47 ;  /* 0x00000009f0097223 */ /* 0x000fe2000001012f */
[----:B------:R-:W-:Y:S02]  /*a6b0*/  IABS R7, R7 ;  /* 0x0000000700077213 */ /* 0x000fe40000000000 */
[----:B------:R-:W-:Y:S02]  /*a6c0*/  FMNMX3.FTZ R6, R13, R142, R140, !PT ;  /* 0x0000008e0d067276 */ /* 0x000fe4000781008c */
[----:B------:R-:W-:Y:S02]  /*a6d0*/  IADD3 R219, PT, PT, R219, -0xf9, -R0 ;  /* 0xffffff07dbdb7810 */ /* 0x000fe40007ffe800 */
[----:B------:R-:W-:Y:S01]  /*a6e0*/  FMNMX3.FTZ R11, R11, R248, R252, !PT ;  /* 0x000000f80b0b7276 */ /* 0x000fe200078100fc */
[----:B------:R-:W-:Y:S01]  /*a6f0*/  VIADD R5, R221, 0xf8 ;  /* 0x000000f8dd057836 */ /* 0x000fe20000000000 */
[----:B------:R-:W-:-:S02]  /*a700*/  I2FP.F32.S32 R7, R7 ;  /* 0x0000000700077245 */ /* 0x000fc40000201400 */
[----:B------:R-:W-:Y:S02]  /*a710*/  FSEL R100, R9, -INF , P1 ;  /* 0xff80000009647808 */ /* 0x000fe40000800000 */
[----:B------:R-:W-:Y:S02]  /*a720*/  FMNMX3.FTZ R6, R6, R136, R77, !PT ;  /* 0x0000008806067276 */ /* 0x000fe4000781004d */
[----:B------:R-:W-:Y:S02]  /*a730*/  IABS R219, R219 ;  /* 0x000000db00db7213 */ /* 0x000fe40000000000 */
[----:B------:R-:W-:Y:S01]  /*a740*/  FMNMX3.FTZ R9, R11, R220, R196, !PT ;  /* 0x000000dc0b097276 */ /* 0x000fe200078100c4 */
[----:B------:R-:W-:Y:S01]  /*a750*/  FFMA.FTZ R7, -R240, R7, R42 ;  /* 0x00000007f0077223 */ /* 0x000fe2000001012a */
[----:B------:R-:W-:Y:S02]  /*a760*/  ISETP.GE.AND P1, PT, R5, R228, PT ;  /* 0x000000e40500720c */ /* 0x000fe40003f26270 */
[----:B------:R-:W-:Y:S01]  /*a770*/  FMNMX3.FTZ R6, R6, R72, R73, !PT ;  /* 0x0000004806067276 */ /* 0x000fe20007810049 */
[----:B------:R-:W-:Y:S01]  /*a780*/  VIADD R221, R221, 0xf9 ;  /* 0x000000f9dddd7836 */ /* 0x000fe20000000000 */
[----:B------:R-:W-:-:S02]  /*a790*/  I2FP.F32.S32 R10, R219 ;  /* 0x000000db000a7245 */ /* 0x000fc40000201400 */
[----:B------:R-:W-:Y:S02]  /*a7a0*/  FMNMX3.FTZ R9, R9, R186, R188, !PT ;  /* 0x000000ba09097276 */ /* 0x000fe400078100bc */
[----:B------:R-:W-:Y:S02]  /*a7b0*/  FSEL R101, R7, -INF , P1 ;  /* 0xff80000007657808 */ /* 0x000fe40000800000 */
[----:B------:R-:W-:Y:S01]  /*a7c0*/  FMNMX3.FTZ R6, R6, R68, R69, !PT ;  /* 0x0000004406067276 */ /* 0x000fe20007810045 */
[----:B------:R-:W-:Y:S01]  /*a7d0*/  FFMA.FTZ R10, -R240, R10, R43 ;  /* 0x0000000af00a7223 */ /* 0x000fe2000001012b */
[----:B------:R-:W-:Y:S02]  /*a7e0*/  FMNMX3.FTZ R7, R9, R184, R158, !PT ;  /* 0x000000b809077276 */ /* 0x000fe4000781009e */
[----:B------:R-:W-:Y:S02]  /*a7f0*/  ISETP.GE.AND P1, PT, R221, R228, PT ;  /* 0x000000e4dd00720c */ /* 0x000fe40003f26270 */
[----:B------:R-:W-:-:S02]  /*a800*/  FMNMX3.FTZ R6, R6, R64, R65, !PT ;  /* 0x0000004006067276 */ /* 0x000fc40007810041 */
[----:B------:R-:W-:Y:S02]  /*a810*/  FMNMX3.FTZ R7, R7, R152, R154, !PT ;  /* 0x0000009807077276 */ /* 0x000fe4000781009a */
[----:B------:R-:W-:Y:S02]  /*a820*/  FSEL R99, R10, -INF , P1 ;  /* 0xff8000000a637808 */ /* 0x000fe40000800000 */
[----:B------:R-:W-:Y:S02]  /*a830*/  FMNMX3.FTZ R10, R6, R60, R61, !PT ;  /* 0x0000003c060a7276 */ /* 0x000fe4000781003d */
[----:B------:R-:W-:Y:S02]  /*a840*/  FMNMX3.FTZ R7, R7, R148, R39, !PT ;  /* 0x0000009407077276 */ /* 0x000fe40007810027 */
[----:B------:R-:W-:Y:S02]  /*a850*/  FMNMX3.FTZ R10, R10, R63, R82, !PT ;  /* 0x0000003f0a0a7276 */ /* 0x000fe40007810052 */
[----:B------:R-:W-:-:S02]  /*a860*/  FMNMX3.FTZ R7, R7, R80, R81, !PT ;  /* 0x0000005007077276 */ /* 0x000fc40007810051 */
[----:B------:R-:W-:Y:S02]  /*a870*/  FSEL R100, R100, -INF , !P4 ;  /* 0xff80000064647808 */ /* 0x000fe40006000000 */
[----:B------:R-:W-:Y:S02]  /*a880*/  ISETP.GE.AND P4, PT, R5, R227, PT ;  /* 0x000000e30500720c */ /* 0x000fe40003f86270 */
[----:B------:R-:W-:Y:S02]  /*a890*/  FMNMX3.FTZ R10, R10, R87, R86, !PT ;  /* 0x000000570a0a7276 */ /* 0x000fe40007810056 */
[----:B------:R-:W-:Y:S02]  /*a8a0*/  FMNMX3.FTZ R7, R7, R76, R83, !PT ;  /* 0x0000004c07077276 */ /* 0x000fe40007810053 */
[----:B------:R-:W-:Y:S02]  /*a8b0*/  FSEL R101, R101, -INF , !P4 ;  /* 0xff80000065657808 */ /* 0x000fe40006000000 */
[----:B------:R-:W-:-:S02]  /*a8c0*/  ISETP.GE.AND P4, PT, R221, R227, PT ;  /* 0x000000e3dd00720c */ /* 0x000fc40003f86270 */
[----:B------:R-:W-:Y:S02]  /*a8d0*/  FMNMX3.FTZ R10, R10, R91, R90, !PT ;  /* 0x0000005b0a0a7276 */ /* 0x000fe4000781005a */
[----:B------:R-:W-:Y:S02]  /*a8e0*/  FMNMX3.FTZ R7, R7, R78, R79, !PT ;  /* 0x0000004e07077276 */ /* 0x000fe4000781004f */
[----:B------:R-:W-:Y:S02]  /*a8f0*/  IADD3 R9, PT, PT, R229, -0xf1, -R0 ;  /* 0xffffff0fe5097810 */ /* 0x000fe40007ffe800 */
[----:B------:R-:W-:Y:S02]  /*a900*/  FSEL R99, R99, -INF , !P4 ;  /* 0xff80000063637808 */ /* 0x000fe40006000000 */
[----:B------:R-:W-:Y:S02]  /*a910*/  FMNMX3.FTZ R10, R10, R95, R96, !PT ;  /* 0x0000005f0a0a7276 */ /* 0x000fe40007810060 */
[----:B------:R-:W-:-:S02]  /*a920*/  ISETP.GE.AND P1, PT, R5, R231, PT ;  /* 0x000000e70500720c */ /* 0x000fc40003f26270 */
[----:B------:R-:W-:Y:S02]  /*a930*/  ISETP.GE.AND P4, PT, R5, R230, PT ;  /* 0x000000e60500720c */ /* 0x000fe40003f86270 */
[----:B------:R-:W-:Y:S02]  /*a940*/  FMNMX3.FTZ R7, R7, R74, R75, !PT ;  /* 0x0000004a07077276 */ /* 0x000fe4000781004b */
[C-C-:B------:R-:W-:Y:S02]  /*a950*/  IADD3 R6, PT, PT, R229.reuse, -0xf8, -R0.reuse ;  /* 0xffffff08e5067810 */ /* 0x140fe40007ffe800 */
[----:B------:R-:W-:Y:S02]  /*a960*/  IADD3 R5, PT, PT, R229, -0xf9, -R0 ;  /* 0xffffff07e5057810 */ /* 0x000fe40007ffe800 */
[----:B------:R-:W-:Y:S02]  /*a970*/  IABS R0, R9 ;  /* 0x0000000900007213 */ /* 0x000fe40000000000 */
[----:B------:R-:W-:-:S02]  /*a980*/  FMNMX3.FTZ R10, R10, R100, R101, !PT ;  /* 0x000000640a0a7276 */ /* 0x000fc40007810065 */
[----:B------:R-:W-:Y:S02]  /*a990*/  FMNMX3.FTZ R7, R7, R70, R71, !PT ;  /* 0x0000004607077276 */ /* 0x000fe40007810047 */
[----:B------:R-:W-:Y:S02]  /*a9a0*/  IABS R6, R6 ;  /* 0x0000000600067213 */ /* 0x000fe40000000000 */
[----:B------:R-:W-:Y:S02]  /*a9b0*/  IABS R5, R5 ;  /* 0x0000000500057213 */ /* 0x000fe40000000000 */
[----:B------:R-:W-:Y:S02]  /*a9c0*/  I2FP.F32.S32 R9, R0 ;  /* 0x0000000000097245 */ /* 0x000fe40000201400 */
[----:B------:R-:W-:Y:S02]  /*a9d0*/  FMNMX.FTZ R0, R99, R10, !PT ;  /* 0x0000000a63007209 */ /* 0x000fe40007810000 */
[----:B------:R-:W-:-:S02]  /*a9e0*/  FMNMX3.FTZ R7, R7, R66, R67, !PT ;  /* 0x0000004207077276 */ /* 0x000fc40007810043 */
[----:B------:R-:W-:Y:S02]  /*a9f0*/  I2FP.F32.S32 R11, R6 ;  /* 0x00000006000b7245 */ /* 0x000fe40000201400 */
[----:B------:R-:W-:Y:S02]  /*aa00*/  I2FP.F32.S32 R6, R5 ;  /* 0x0000000500067245 */ /* 0x000fe40000201400 */
[----:B------:R-:W-:Y:S01]  /*aa10*/  FMNMX3.FTZ R7, R7, R85, R84, !PT ;  /* 0x0000005507077276 */ /* 0x000fe20007810054 */
[----:B------:R-:W1:Y:S01]  /*aa20*/  SHFL.BFLY PT, R5, R0, 0x2, 0x1f ;  /* 0x0c401f0000057f89 */ /* 0x000e6200000e0000 */
[C---:B------:R-:W-:Y:S01]  /*aa30*/  FFMA.FTZ R9, -R240.reuse, R9, R45 ;  /* 0x00000009f0097223 */ /* 0x040fe2000001012d */
[C---:B------:R-:W-:Y:S01]  /*aa40*/  FFMA.FTZ R11, -R240.reuse, R11, R40 ;  /* 0x0000000bf00b7223 */ /* 0x040fe20000010128 */
[----:B------:R-:W-:Y:S01]  /*aa50*/  FMNMX3.FTZ R7, R7, R89, R88, !PT ;  /* 0x0000005907077276 */ /* 0x000fe20007810058 */
[----:B------:R-:W-:Y:S02]  /*aa60*/  FFMA.FTZ R6, -R240, R6, R41 ;  /* 0x00000006f0067223 */ /* 0x000fe40000010129 */
[----:B------:R-:W-:-:S02]  /*aa70*/  FSEL R9, R9, -INF , P3 ;  /* 0xff80000009097808 */ /* 0x000fc40001800000 */
[----:B------:R-:W-:Y:S02]  /*aa80*/  ISETP.GE.AND P3, PT, R221, R231, PT ;  /* 0x000000e7dd00720c */ /* 0x000fe40003f66270 */
[----:B------:R-:W-:Y:S02]  /*aa90*/  FSEL R11, R11, -INF , P1 ;  /* 0xff8000000b0b7808 */ /* 0x000fe40000800000 */
[----:B------:R-:W-:Y:S02]  /*aaa0*/  FMNMX3.FTZ R7, R7, R93, R92, !PT ;  /* 0x0000005d07077276 */ /* 0x000fe4000781005c */
[----:B------:R-:W-:Y:S02]  /*aab0*/  ISETP.GE.AND P1, PT, R221, R230, PT ;  /* 0x000000e6dd00720c */ /* 0x000fe40003f26270 */
[----:B------:R-:W-:Y:S02]  /*aac0*/  FSEL R6, R6, -INF , P3 ;  /* 0xff80000006067808 */ /* 0x000fe40001800000 */
[----:B------:R-:W-:-:S02]  /*aad0*/  FSEL R112, R9, -INF , !P5 ;  /* 0xff80000009707808 */ /* 0x000fc40006800000 */
        /* <DEDUP_REMOVED lines=10> */
[----:B---3--:R-:W-:-:S04]  /*ab80*/  FMNMX.FTZ R0, R7, R0, !PT ;  /* 0x0000000007007209 */ /* 0x008fc80007810000 */
[----:B------:R-:W-:Y:S01]  /*ab90*/  FSETP.NEU.FTZ.AND P1, PT, R0, -INF , PT ;  /* 0xff8000000000780b */ /* 0x000fe20003f3d000 */
[----:B--2---:R-:W-:-:S05]  /*aba0*/  FMUL.FTZ R107, R62, R0 ;  /* 0x000000003e6b7220 */ /* 0x004fca0000410000 */
[----:B------:R-:W-:Y:S02]  /*abb0*/  FSEL R107, R107, RZ, P1 ;  /* 0x000000ff6b6b7208 */ /* 0x000fe40000800000 */
[----:B-1----:R-:W-:-:S04]  /*abc0*/  FMNMX.FTZ R36, R5, R36, !PT ;  /* 0x0000002405247209 */ /* 0x002fc80007810000 */
[----:B------:R-:W-:Y:S01]  /*abd0*/  FSETP.NEU.FTZ.AND P1, PT, R36, -INF , PT ;  /* 0xff8000002400780b */ /* 0x000fe20003f3d000 */
[----:B------:R-:W-:-:S05]  /*abe0*/  FMUL.FTZ R109, R62, R36 ;  /* 0x000000243e6d7220 */ /* 0x000fca0000410000 */
[----:B------:R-:W-:Y:S01]  /*abf0*/  FSEL R109, R109, RZ, P1 ;  /* 0x000000ff6d6d7208 */ /* 0x000fe20000800000 */
[----:B------:R-:W-:Y:S01]  /*ac00*/  FFMA.FTZ R105, R37, R62, -R107 ;  /* 0x0000003e25697223 */ /* 0x000fe2000001086b */
[----:B------:R-:W-:-:S03]  /*ac10*/  LOP3.LUT R37, R194, 0x200, R195, 0xf8, !PT ;  /* 0x00000200c2257812 */ /* 0x000fc600078ef8c3 */
[-CC-:B------:R-:W-:Y:S01]  /*ac20*/  FFMA.FTZ R127, R8, R62.reuse, -R109.reuse ;  /* 0x0000003e087f7223 */ /* 0x180fe2000001086d */
[----:B------:R-:W-:Y:S02]  /*ac30*/  IMAD.MOV.U32 R8, RZ, RZ, 0x40 ;  /* 0x00000040ff087424 */ /* 0x000fe400078e00ff */
[-C--:B------:R-:W-:Y:S01]  /*ac40*/  FFMA.FTZ R124, R38, R62.reuse, -R109 ;  /* 0x0000003e267c7223 */ /* 0x080fe2000001086d */
[----:B------:R-:W-:Y:S02]  /*ac50*/  IMAD R115, R37, 0x2, R218 ;  /* 0x0000000225737824 */ /* 0x000fe400078e02da */
[----:B------:R-:W-:Y:S02]  /*ac60*/  SEL R8, R8, 0xffffffc0, !P2 ;  /* 0xffffffc008087807 */ /* 0x000fe40005000000 */
[----:B------:R-:W-:Y:S01]  /*ac70*/  SEL R38, R164, 0xffffffe0, !P6 ;  /* 0xffffffe0a4267807 */ /* 0x000fe20007000000 */
[-C--:B------:R-:W-:Y:S01]  /*ac80*/  FFMA.FTZ R102, R28, R62.reuse, -R107 ;  /* 0x0000003e1c667223 */ /* 0x080fe2000001086b */
[----:B------:R-:W-:Y:S01]  /*ac90*/  FFMA.FTZ R129, R4, R62, -R109 ;  /* 0x0000003e04817223 */ /* 0x000fe2000001086d */
[--C-:B------:R-:W-:Y:S01]  /*aca0*/  IMAD.IADD R111, R8, 0x1, R115.reuse ;  /* 0x00000001086f7824 */ /* 0x100fe200078e0273 */
[----:B------:R-:W1:Y:S01]  /*acb0*/  LDSM.16.MT88.4 R4, [R115+0xa000] ;  /* 0x00a000007304783b */ /* 0x000e620000004200 */
[----:B------:R-:W-:-:S02]  /*acc0*/  IMAD.IADD R113, R38, 0x1, R115 ;  /* 0x0000000126717824 */ /* 0x000fc400078e0273 */
[----:B------:R-:W-:Y:S01]  /*acd0*/  IMAD.IADD R94, R38, 0x1, R111 ;  /* 0x00000001265e7824 */ /* 0x000fe200078e026f */
[----:B------:R-:W-:Y:S04]  /*ace0*/  LDSM.16.MT88.4 R20, [R111+0xa000] ;  /* 0x00a000006f14783b */ /* 0x000fe80000004200 */
[----:B------:R-:W2:Y:S04]  /*acf0*/  LDSM.16.MT88.4 R28, [R113+0xa000] ;  /* 0x00a00000711c783b */ /* 0x000ea80000004200 */
[----:B------:R-:W3:Y:S01]  /*ad00*/  LDSM.16.MT88.4 R40, [R94+0xa000] ;  /* 0x00a000005e28783b */ /* 0x000ee20000004200 */
[-CC-:B------:R-:W-:Y:S01]  /*ad10*/  FFMA.FTZ R106, R207, R62.reuse, -R107.reuse ;  /* 0x0000003ecf6a7223 */ /* 0x180fe2000001086b */
[-CC-:B------:R-:W-:Y:S01]  /*ad20*/  FFMA.FTZ R104, R209, R62.reuse, -R107.reuse ;  /* 0x0000003ed1687223 */ /* 0x180fe2000001086b */
[-C--:B------:R-:W-:Y:S01]  /*ad30*/  FFMA.FTZ R103, R211, R62.reuse, -R107 ;  /* 0x0000003ed3677223 */ /* 0x080fe2000001086b */
[-C--:B------:R-:W-:Y:S01]  /*ad40*/  FFMA.FTZ R122, R35, R62.reuse, -R109 ;  /* 0x0000003e237a7223 */ /* 0x080fe2000001086d */
[----:B------:R-:W-:Y:S01]  /*ad50*/  MUFU.EX2 R105, R105 ;  /* 0x0000006900697308 */ /* 0x000fe20000000800 */
[----:B------:R-:W4:Y:S04]  /*ad60*/  LDSM.16.MT88.4 R44, [R94+0xa800] ;  /* 0x00a800005e2c783b */ /* 0x000f280000004200 */
[----:B------:R-:W5:Y:S03]  /*ad70*/  LDSM.16.MT88.4 R48, [R113+0xa800] ;  /* 0x00a800007130783b */ /* 0x000f660000004200 */
[----:B------:R-:W1:Y:S01]  /*ad80*/  MUFU.EX2 R106, R106 ;  /* 0x0000006a006a7308 */ /* 0x000e620000000800 */
[-CC-:B------:R-:W-:Y:S01]  /*ad90*/  FFMA.FTZ R121, R205, R62.reuse, -R107.reuse ;  /* 0x0000003ecd797223 */ /* 0x180fe2000001086b */
[-CC-:B------:R-:W-:Y:S01]  /*ada0*/  FFMA.FTZ R119, R33, R62.reuse, -R107.reuse ;  /* 0x0000003e21777223 */ /* 0x180fe2000001086b */
[-C--:B------:R-:W-:Y:S01]  /*adb0*/  FFMA.FTZ R116, R25, R62.reuse, -R107 ;  /* 0x0000003e19747223 */ /* 0x080fe2000001086b */
[-CC-:B------:R-:W-:Y:S01]  /*adc0*/  FFMA.FTZ R125, R34, R62.reuse, -R109.reuse ;  /* 0x0000003e227d7223 */ /* 0x180fe2000001086d */
[----:B------:R-:W5:Y:S03]  /*add0*/  LDSM.16.MT88.4 R56, [R115+0xa800] ;  /* 0x00a800007338783b */ /* 0x000f660000004200 */
[----:B------:R-:W-:Y:S01]  /*ade0*/  MUFU.EX2 R104, R104 ;  /* 0x0000006800687308 */ /* 0x000fe20000000800 */
[-CC-:B------:R-:W-:Y:S01]  /*adf0*/  FFMA.FTZ R120, R32, R62.reuse, -R109.reuse ;  /* 0x0000003e20787223 */ /* 0x180fe2000001086d */
[-CC-:B------:R-:W-:Y:S01]  /*ae00*/  FFMA.FTZ R123, R26, R62.reuse, -R109.reuse ;  /* 0x0000003e1a7b7223 */ /* 0x180fe2000001086d */
[----:B------:R-:W-:Y:S01]  /*ae10*/  FFMA.FTZ R118, R24, R62, -R109 ;  /* 0x0000003e18767223 */ /* 0x000fe2000001086d */
[----:B------:R-:W5:Y:S04]  /*ae20*/  LDSM.16.MT88.4 R52, [R111+0xa800] ;  /* 0x00a800006f34783b */ /* 0x000f680000004200 */
        /* <DEDUP_REMOVED lines=10> */
[----:B------:R-:W1:Y:S01]  /*aed0*/  MUFU.EX2 R121, R121 ;  /* 0x0000007900797308 */ /* 0x000e620000000800 */
[C---:B------:R-:W-:Y:S07]  /*aee0*/  HMMA.16816.F32 R8, R12.reuse, R4, RZ ;  /* 0x000000040c08723c */ /* 0x040fee00000018ff */
[----:B------:R-:W-:Y:S01]  /*aef0*/  MUFU.EX2 R119, R119 ;  /* 0x0000007700777308 */ /* 0x000fe20000000800 */
[C---:B------:R-:W-:Y:S07]  /*af00*/  HMMA.16816.F32 R32, R12.reuse, R28, RZ ;  /* 0x0000001c0c20723c */ /* 0x040fee00000018ff */
[----:B------:R-:W2:Y:S01]  /*af10*/  MUFU.EX2 R116, R116 ;  /* 0x0000007400747308 */ /* 0x000ea20000000800 */
[C---:B------:R-:W-:Y:S07]  /*af20*/  HMMA.16816.F32 R24, R12.reuse, R20, RZ ;  /* 0x000000140c18723c */ /* 0x040fee00000018ff */
[----:B------:R-:W-:Y:S08]  /*af30*/  MUFU.EX2 R125, R125 ;  /* 0x0000007d007d7308 */ /* 0x000ff00000000800 */
[----:B------:R-:W3:Y:S01]  /*af40*/  MUFU.EX2 R120, R120 ;  /* 0x0000007800787308 */ /* 0x000ee20000000800 */
[C---:B------:R-:W-:Y:S07]  /*af50*/  HMMA.16816.F32 R4, R12.reuse, R6, RZ ;  /* 0x000000060c04723c */ /* 0x040fee00000018ff */
[----:B------:R-:W-:Y:S01]  /*af60*/  MUFU.EX2 R123, R123 ;  /* 0x0000007b007b7308 */ /* 0x000fe20000000800 */
[C---:B------:R-:W-:Y:S07]  /*af70*/  HMMA.16816.F32 R28, R12.reuse, R30, RZ ;  /* 0x0000001e0c1c723c */ /* 0x040fee00000018ff */
[----:B------:R-:W4:Y:S01]  /*af80*/  MUFU.EX2 R118, R118 ;  /* 0x0000007600767308 */ /* 0x000f220000000800 */
[C---:B------:R-:W-:Y:S08]  /*af90*/  HMMA.16816.F32 R20, R12.reuse, R22, RZ ;  /* 0x000000160c14723c */ /* 0x040ff000000018ff */
[C---:B------:R-:W-:Y:S08]  /*afa0*/  HMMA.16816.F32 R16, R12.reuse, R40, RZ ;  /* 0x000000280c10723c */ /* 0x040ff000000018ff */
[----:B------:R-:W-:Y:S01]  /*afb0*/  HMMA.16816.F32 R12, R12, R42, RZ ;  /* 0x0000002a0c0c723c */ /* 0x000fe200000018ff */
        /* <DEDUP_REMOVED lines=8> */
[----:B------:R-:W-:-:S05]  /*b040*/  FFMA.FTZ R114, R201, R62, -R107 ;  /* 0x0000003ec9727223 */ /* 0x000fca000001086b */
[----:B-----5:R-:W-:Y:S01]  /*b050*/  HMMA.16816.F32 R32, R40, R48, R32 ;  /* 0x000000302820723c */ /* 0x020fe20000001820 */
[-CC-:B------:R-:W-:Y:S01]  /*b060*/  FFMA.FTZ R126, R199, R62.reuse, -R107.reuse ;  /* 0x0000003ec77e7223 */ /* 0x180fe2000001086b */
[-C--:B------:R-:W-:Y:S01]  /*b070*/  FFMA.FTZ R131, R197, R62.reuse, -R107 ;  /* 0x0000003ec5837223 */ /* 0x080fe2000001086b */
[----:B------:R-:W-:-:S05]  /*b080*/  FFMA.FTZ R128, R191, R62, -R109 ;  /* 0x0000003ebf807223 */ /* 0x000fca000001086d */
[----:B------:R-:W-:Y:S01]  /*b090*/  HMMA.16816.F32 R28, R40, R50, R28 ;  /* 0x00000032281c723c */ /* 0x000fe2000000181c */
[----:B------:R-:W2:Y:S01]  /*b0a0*/  LDSM.16.MT88.4 R48, [R113+0xb000] ;  /* 0x00b000007130783b */ /* 0x000ea20000004200 */
[-CC-:B------:R-:W-:Y:S01]  /*b0b0*/  FFMA.FTZ R133, R133, R62.reuse, -R109.reuse ;  /* 0x0000003e85857223 */ /* 0x180fe2000001086d */
[-CC-:B------:R-:W-:Y:S01]  /*b0c0*/  FFMA.FTZ R130, R189, R62.reuse, -R109.reuse ;  /* 0x0000003ebd827223 */ /* 0x180fe2000001086d */
[----:B------:R-:W-:-:S04]  /*b0d0*/  FFMA.FTZ R135, R135, R62, -R109 ;  /* 0x0000003e87877223 */ /* 0x000fc8000001086d */
[C---:B------:R-:W-:Y:S01]  /*b0e0*/  HMMA.16816.F32 R8, R40.reuse, R56, R8 ;  /* 0x000000382808723c */ /* 0x040fe20000001808 */
[----:B------:R-:W-:Y:S07]  /*b0f0*/  MUFU.EX2 R117, R117 ;  /* 0x0000007500757308 */ /* 0x000fee0000000800 */
[C---:B------:R-:W-:Y:S01]  /*b100*/  HMMA.16816.F32 R4, R40.reuse, R58, R4 ;  /* 0x0000003a2804723c */ /* 0x040fe20000001804 */
[----:B------:R-:W3:Y:S01]  /*b110*/  LDSM.16.MT88.4 R56, [R115+0xb000] ;  /* 0x00b000007338783b */ /* 0x000ee20000004200 */
[----:B------:R-:W4:Y:S08]  /*b120*/  MUFU.EX2 R114, R114 ;  /* 0x0000007200727308 */ /* 0x000f300000000800 */
[----:B------:R-:W-:Y:S01]  /*b130*/  MUFU.EX2 R126, R126 ;  /* 0x0000007e007e7308 */ /* 0x000fe20000000800 */
[C---:B------:R-:W-:Y:S07]  /*b140*/  HMMA.16816.F32 R24, R40.reuse, R52, R24 ;  /* 0x000000342818723c */ /* 0x040fee0000001818 */
[----:B------:R-:W5:Y:S01]  /*b150*/  MUFU.EX2 R131, R131 ;  /* 0x0000008300837308 */ /* 0x000f620000000800 */
[----:B------:R-:W-:Y:S01]  /*b160*/  HMMA.16816.F32 R20, R40, R54, R20 ;  /* 0x000000362814723c */ /* 0x000fe20000001814 */
[----:B------:R-:W3:Y:S06]  /*b170*/  LDSM.16.MT88.4 R52, [R111+0xb000] ;  /* 0x00b000006f34783b */ /* 0x000eec0000004200 */
[----:B------:R-:W-:Y:S08]  /*b180*/  MUFU.EX2 R128, R128 ;  /* 0x0000008000807308 */ /* 0x000ff00000000800 */
[----:B------:R-:W1:Y:S08]  /*b190*/  MUFU.EX2 R133, R133 ;  /* 0x0000008500857308 */ /* 0x000e700000000800 */
[----:B------:R-:W-:Y:S08]  /*b1a0*/  MUFU.EX2 R130, R130 ;  /* 0x0000008200827308 */ /* 0x000ff00000000800 */
[----:B------:R-:W2:Y:S01]  /*b1b0*/  MUFU.EX2 R135, R135 ;  /* 0x0000008700877308 */ /* 0x000ea20000000800 */
[----:B----4-:R-:W-:-:S02]  /*b1c0*/  F2FP.F16.F32.PACK_AB R41, R114, R117 ;  /* 0x000000757229723e */ /* 0x010fc400000000ff */
[----:B-----5:R-:W-:Y:S02]  /*b1d0*/  F2FP.F16.F32.PACK_AB R43, R131, R126 ;  /* 0x0000007e832b723e */ /* 0x020fe400000000ff */
[----:B-1----:R-:W-:Y:S02]  /*b1e0*/  F2FP.F16.F32.PACK_AB R40, R133, R128 ;  /* 0x000000808528723e */ /* 0x002fe400000000ff */
[----:B--2---:R-:W-:-:S07]  /*b1f0*/  F2FP.F16.F32.PACK_AB R42, R135, R130 ;  /* 0x00000082872a723e */ /* 0x004fce00000000ff */
[C---:B------:R-:W-:Y:S08]  /*b200*/  HMMA.16816.F32 R16, R40.reuse, R44, R16 ;  /* 0x0000002c2810723c */ /* 0x040ff00000001810 */
[----:B------:R-:W-:Y:S01]  /*b210*/  HMMA.16816.F32 R12, R40, R46, R12 ;  /* 0x0000002e280c723c */ /* 0x000fe2000000180c */
[----:B------:R-:W1:Y:S01]  /*b220*/  LDSM.16.MT88.4 R44, [R94+0xb800] ;  /* 0x00b800005e2c783b */ /* 0x000e620000004200 */
[-CC-:B------:R-:W-:Y:S01]  /*b230*/  FFMA.FTZ R137, R137, R62.reuse, -R107.reuse ;  /* 0x0000003e89897223 */ /* 0x180fe2000001086b */
[----:B------:R-:W-:-:S05]  /*b240*/  FFMA.FTZ R132, R132, R62, -R107 ;  /* 0x0000003e84847223 */ /* 0x000fca000001086b */
[----:B------:R-:W-:Y:S01]  /*b250*/  HMMA.16816.F32 R32, R40, R48, R32 ;  /* 0x000000302820723c */ /* 0x000fe20000001820 */
        /* <DEDUP_REMOVED lines=8> */
[C---:B---3--:R-:W-:Y:S01]  /*b2e0*/  HMMA.16816.F32 R8, R40.reuse, R56, R8 ;  /* 0x000000382808723c */ /* 0x048fe20000001808 */
        /* <DEDUP_REMOVED lines=180> */
[-C--:B------:R-:W-:Y:S01]  /*be30*/  FFMA.FTZ R203, R152, R62.reuse, -R109 ;  /* 0x0000003e98cb7223 */ /* 0x080fe2000001086d */
[----:B------:R-:W-:-:S05]  /*be40*/  FFMA.FTZ R182, R182, R62, -R107 ;  /* 0x0000003eb6b67223 */ /* 0x000fca000001086b */
[----:B------:R-:W-:Y:S01]  /*be50*/  HMMA.16816.F32 R32, R40, R48, R32 ;  /* 0x000000302820723c */ /* 0x000fe20000001820 */
[-CC-:B------:R-:W-:Y:S01]  /*be60*/  FFMA.FTZ R199, R174, R62.reuse, -R107.reuse ;  /* 0x0000003eaec77223 */ /* 0x180fe2000001086b */
[-CC-:B------:R-:W-:Y:S01]  /*be70*/  FFMA.FTZ R172, R172, R62.reuse, -R107.reuse ;  /* 0x0000003eacac7223 */ /* 0x180fe2000001086b */
        /* <DEDUP_REMOVED lines=43> */
[----:B------:R-:W-:Y:S08]  /*c130*/  MUFU.EX2 R140, R140 ;  /* 0x0000008c008c7308 */ /* 0x000ff00000000800 */
[----:B------:R-:W5:Y:S08]  /*c140*/  MUFU.EX2 R209, R209 ;  /* 0x000000d100d17308 */ /* 0x000f700000000800 */
[----:B------:R-:W-:Y:S08]  /*c150*/  MUFU.EX2 R39, R39 ;  /* 0x0000002700277308 */ /* 0x000ff00000000800 */
[----:B------:R-:W1:Y:S08]  /*c160*/  MUFU.EX2 R80, R80 ;  /* 0x0000005000507308 */ /* 0x000e700000000800 */
[----:B------:R-:W-:Y:S08]  /*c170*/  MUFU.EX2 R81, R81 ;  /* 0x0000005100517308 */ /* 0x000ff00000000800 */
[----:B------:R-:W2:Y:S01]  /*c180*/  MUFU.EX2 R76, R76 ;  /* 0x0000004c004c7308 */ /* 0x000ea20000000800 */
[----:B------:R-:W-:Y:S01]  /*c190*/  HMMA.16816.F32 R16, R52, R40, R16 ;  /* 0x000000283410723c */ /* 0x000fe20000001810 */
[----:B----4-:R-:W-:-:S07]  /*c1a0*/  F2FP.F16.F32.PACK_AB R41, R207, R144 ;  /* 0x00000090cf29723e */ /* 0x010fce00000000ff */
[----:B------:R-:W-:Y:S01]  /*c1b0*/  HMMA.16816.F32 R12, R52, R42, R12 ;  /* 0x0000002a340c723c */ /* 0x000fe2000000180c */
[----:B------:R-:W4:Y:S01]  /*c1c0*/  LDSM.16.MT88.4 R52, [R94+0xf000] ;  /* 0x00f000005e34783b */ /* 0x000f220000004200 */
        /* <DEDUP_REMOVED lines=30> */
[----:B------:R-:W4:Y:S01]  /*c3b0*/  LDSM.16.MT88.4 R52, [R94+0xf800] ;  /* 0x00f800005e34783b */ /* 0x000f220000004200 */
[----:B-----5:R-:W-:-:S02]  /*c3c0*/  F2FP.F16.F32.PACK_AB R41, R72, R77 ;  /* 0x0000004d4829723e */ /* 0x020fc400000000ff */
[----:B-1----:R-:W-:Y:S02]  /*c3d0*/  F2FP.F16.F32.PACK_AB R43, R68, R73 ;  /* 0x00000049442b723e */ /* 0x002fe400000000ff */
[----:B--2---:R-:W-:Y:S02]  /*c3e0*/  F2FP.F16.F32.PACK_AB R40, R78, R83 ;  /* 0x000000534e28723e */ /* 0x004fe400000000ff */
[----:B---3--:R-:W-:-:S07]  /*c3f0*/  F2FP.F16.F32.PACK_AB R42, R74, R79 ;  /* 0x0000004f4a2a723e */ /* 0x008fce00000000ff */
        /* <DEDUP_REMOVED lines=16> */
[----:B------:R-:W-:Y:S01]  /*c500*/  HMMA.16816.F32 R28, R40, R58, R28 ;  /* 0x0000003a281c723c */ /* 0x000fe2000000181c */
[----:B------:R-:W3:Y:S01]  /*c510*/  LDSM.16.MT88.4 R56, [R111+0x10000] ;  /* 0x010000006f38783b */ /* 0x000ee20000004200 */
[----:B------:R-:W5:Y:S01]  /*c520*/  MUFU.EX2 R64, R64 ;  /* 0x0000004000407308 */ /* 0x000f620000000800 */
[----:B------:R-:W-:-:S07]  /*c530*/  FADD.FTZ R105, R106, R105 ;  /* 0x000000696a697221 */ /* 0x000fce0000010000 */
[----:B------:R-:W-:Y:S08]  /*c540*/  MUFU.EX2 R65, R65 ;  /* 0x0000004100417308 */ /* 0x000ff00000000800 */
[----:B------:R-:W1:Y:S08]  /*c550*/  MUFU.EX2 R60, R60 ;  /* 0x0000003c003c7308 */ /* 0x000e700000000800 */
[----:B------:R-:W-:Y:S08]  /*c560*/  MUFU.EX2 R75, R75 ;  /* 0x0000004b004b7308 */ /* 0x000ff00000000800 */
[----:B------:R-:W2:Y:S08]  /*c570*/  MUFU.EX2 R70, R70 ;  /* 0x0000004600467308 */ /* 0x000eb00000000800 */
[----:B------:R-:W-:Y:S08]  /*c580*/  MUFU.EX2 R71, R71 ;  /* 0x0000004700477308 */ /* 0x000ff00000000800 */
[----:B------:R-:W3:Y:S01]  /*c590*/  MUFU.EX2 R66, R66 ;  /* 0x0000004200427308 */ /* 0x000ee20000000800 */
[----:B----4-:R-:W-:Y:S01]  /*c5a0*/  HMMA.16816.F32 R16, R40, R52, R16 ;  /* 0x000000342810723c */ /* 0x010fe20000001810 */
[----:B------:R-:W-:-:S04]  /*c5b0*/  FADD.FTZ R52, R104, R105 ;  /* 0x0000006968347221 */ /* 0x000fc80000010000 */
[----:B------:R-:W-:-:S03]  /*c5c0*/  FADD.FTZ R103, R103, R52 ;  /* 0x0000003467677221 */ /* 0x000fc60000010000 */
[----:B------:R-:W-:Y:S01]  /*c5d0*/  HMMA.16816.F32 R12, R40, R54, R12 ;  /* 0x00000036280c723c */ /* 0x000fe2000000180c */
[----:B-----5:R-:W-:Y:S01]  /*c5e0*/  F2FP.F16.F32.PACK_AB R41, R64, R69 ;  /* 0x000000454029723e */ /* 0x020fe200000000ff */
[----:B------:R-:W4:Y:S01]  /*c5f0*/  LDSM.16.MT88.4 R52, [R94+0x10000] ;  /* 0x010000005e34783b */ /* 0x000f220000004200 */
[----:B-1----:R-:W-:Y:S02]  /*c600*/  F2FP.F16.F32.PACK_AB R43, R60, R65 ;  /* 0x000000413c2b723e */ /* 0x002fe400000000ff */
[----:B--2---:R-:W-:Y:S02]  /*c610*/  F2FP.F16.F32.PACK_AB R40, R70, R75 ;  /* 0x0000004b4628723e */ /* 0x004fe400000000ff */
[----:B---3--:R-:W-:Y:S01]  /*c620*/  F2FP.F16.F32.PACK_AB R42, R66, R71 ;  /* 0x00000047422a723e */ /* 0x008fe200000000ff */
[----:B------:R-:W-:-:S06]  /*c630*/  FADD.FTZ R124, R129, R124 ;  /* 0x0000007c817c7221 */ /* 0x000fcc0000010000 */
[----:B------:R-:W-:Y:S01]  /*c640*/  HMMA.16816.F32 R32, R40, R44, R32 ;  /* 0x0000002c2820723c */ /* 0x000fe20000001820 */
[----:B------:R-:W-:-:S07]  /*c650*/  FADD.FTZ R127, R127, R124 ;  /* 0x0000007c7f7f7221 */ /* 0x000fce0000010000 */
[----:B------:R-:W-:Y:S01]  /*c660*/  HMMA.16816.F32 R28, R40, R46, R28 ;  /* 0x0000002e281c723c */ /* 0x000fe2000000181c */
[----:B------:R-:W1:Y:S01]  /*c670*/  LDSM.16.MT88.4 R44, [R115+0x10800] ;  /* 0x01080000732c783b */ /* 0x000e620000004200 */
[-C--:B------:R-:W-:Y:S01]  /*c680*/  FFMA.FTZ R104, R61, R62.reuse, -R107 ;  /* 0x0000003e3d687223 */ /* 0x080fe2000001086b */
[----:B------:R-:W-:Y:S01]  /*c690*/  FADD.FTZ R122, R122, R127 ;  /* 0x0000007f7a7a7221 */ /* 0x000fe20000010000 */
[----:B------:R-:W-:-:S04]  /*c6a0*/  FFMA.FTZ R61, R63, R62, -R107 ;  /* 0x0000003e3f3d7223 */ /* 0x000fc8000001086b */
[C---:B------:R-:W-:Y:S01]  /*c6b0*/  HMMA.16816.F32 R8, R40.reuse, R48, R8 ;  /* 0x000000302808723c */ /* 0x040fe20000001808 */
[----:B------:R-:W-:Y:S01]  /*c6c0*/  FADD.FTZ R48, R102, R103 ;  /* 0x0000006766307221 */ /* 0x000fe20000010000 */
[-CC-:B------:R-:W-:Y:S01]  /*c6d0*/  FFMA.FTZ R63, R82, R62.reuse, -R107.reuse ;  /* 0x0000003e523f7223 */ /* 0x180fe2000001086b */
[-C--:B------:R-:W-:Y:S01]  /*c6e0*/  FFMA.FTZ R82, R87, R62.reuse, -R107 ;  /* 0x0000003e57527223 */ /* 0x080fe2000001086b */
[-CC-:B------:R-:W-:Y:S01]  /*c6f0*/  FFMA.FTZ R67, R67, R62.reuse, -R109.reuse ;  /* 0x0000003e43437223 */ /* 0x180fe2000001086d */
[-CC-:B------:R-:W-:Y:S01]  /*c700*/  FFMA.FTZ R106, R85, R62.reuse, -R109.reuse ;  /* 0x0000003e556a7223 */ /* 0x180fe2000001086d */
[----:B------:R-:W-:Y:S02]  /*c710*/  FADD.FTZ R48, R121, R48 ;  /* 0x0000003079307221 */ /* 0x000fe40000010000 */
[C---:B------:R-:W-:Y:S01]  /*c720*/  HMMA.16816.F32 R24, R40.reuse, R56, R24 ;  /* 0x000000382818723c */ /* 0x040fe20000001818 */
[-CC-:B------:R-:W-:Y:S01]  /*c730*/  FFMA.FTZ R56, R84, R62.reuse, -R109.reuse ;  /* 0x0000003e54387223 */ /* 0x180fe2000001086d */
[----:B------:R-:W-:Y:S01]  /*c740*/  FFMA.FTZ R57, R89, R62, -R109 ;  /* 0x0000003e59397223 */ /* 0x000fe2000001086d */
[----:B------:R-:W-:Y:S01]  /*c750*/  FADD.FTZ R125, R125, R122 ;  /* 0x0000007a7d7d7221 */ /* 0x000fe20000010000 */
[----:B------:R-:W-:Y:S01]  /*c760*/  FADD.FTZ R119, R119, R48 ;  /* 0x0000003077777221 */ /* 0x000fe20000010000 */
[----:B------:R-:W-:Y:S02]  /*c770*/  MUFU.EX2 R104, R104 ;  /* 0x0000006800687308 */ /* 0x000fe40000000800 */
[----:B------:R-:W-:Y:S01]  /*c780*/  FADD.FTZ R120, R120, R125 ;  /* 0x0000007d78787221 */ /* 0x000fe20000010000 */
[----:B------:R-:W-:Y:S01]  /*c790*/  HMMA.16816.F32 R4, R40, R50, R4 ;  /* 0x000000322804723c */ /* 0x000fe20000001804 */
[----:B------:R-:W2:Y:S04]  /*c7a0*/  LDSM.16.MT88.4 R48, [R113+0x10800] ;  /* 0x010800007130783b */ /* 0x000ea80000004200 */
[----:B------:R-:W3:Y:S01]  /*c7b0*/  MUFU.EX2 R61, R61 ;  /* 0x0000003d003d7308 */ /* 0x000ee20000000800 */
[----:B------:R-:W-:-:S02]  /*c7c0*/  FADD.FTZ R116, R116, R119 ;  /* 0x0000007774747221 */ /* 0x000fc40000010000 */
[----:B------:R-:W-:Y:S01]  /*c7d0*/  HMMA.16816.F32 R20, R40, R58, R20 ;  /* 0x0000003a2814723c */ /* 0x000fe20000001814 */
[----:B------:R-:W-:-:S04]  /*c7e0*/  FADD.FTZ R59, R123, R120 ;  /* 0x000000787b3b7221 */ /* 0x000fc80000010000 */
[----:B------:R-:W-:Y:S08]  /*c7f0*/  MUFU.EX2 R63, R63 ;  /* 0x0000003f003f7308 */ /* 0x000ff00000000800 */
[----:B------:R-:W-:Y:S08]  /*c800*/  MUFU.EX2 R82, R82 ;  /* 0x0000005200527308 */ /* 0x000ff00000000800 */
        /* <DEDUP_REMOVED lines=8> */
[----:B----4-:R-:W-:Y:S01]  /*c890*/  HMMA.16816.F32 R16, R40, R52, R16 ;  /* 0x000000342810723c */ /* 0x010fe20000001810 */
[----:B---3--:R-:W-:Y:S02]  /*c8a0*/  F2FP.F16.F32.PACK_AB R53, R61, R104 ;  /* 0x000000683d35723e */ /* 0x008fe400000000ff */
        /* <DEDUP_REMOVED lines=8> */
[----:B------:R-:W1:Y:S05]  /*c930*/  LDSM.16.MT88.4 R40, [R111+0x10800] ;  /* 0x010800006f28783b */ /* 0x000e6a0000004200 */
        /* <DEDUP_REMOVED lines=20> */
[C---:B------:R-:W-:Y:S02]  /*ca80*/  HMMA.16816.F32 R28, R52.reuse, R50, R28 ;  /* 0x00000032341c723c */ /* 0x040fe4000000181c */
[----:B------:R-:W-:Y:S01]  /*ca90*/  FADD.FTZ R176, R176, R49 ;  /* 0x00000031b0b07221 */ /* 0x000fe20000010000 */
[----:B------:R-:W-:Y:S01]  /*caa0*/  FADD.FTZ R162, R162, R151 ;  /* 0x00000097a2a27221 */ /* 0x000fe20000010000 */
[----:B------:R-:W3:Y:S03]  /*cab0*/  LDSM.16.MT88.4 R48, [R115+0x11000] ;  /* 0x011000007330783b */ /* 0x000ee60000004200 */
[----:B------:R-:W-:Y:S01]  /*cac0*/  FADD.FTZ R157, R157, R162 ;  /* 0x000000a29d9d7221 */ /* 0x000fe20000010000 */
[-C--:B------:R-:W-:Y:S01]  /*cad0*/  FFMA.FTZ R58, R86, R62.reuse, -R107 ;  /* 0x0000003e563a7223 */ /* 0x080fe2000001086b */
[-C--:B------:R-:W-:Y:S01]  /*cae0*/  FFMA.FTZ R86, R88, R62.reuse, -R109 ;  /* 0x0000003e58567223 */ /* 0x080fe2000001086d */
[----:B------:R-:W-:Y:S01]  /*caf0*/  FADD.FTZ R176, R153, R176 ;  /* 0x000000b099b07221 */ /* 0x000fe20000010000 */
[----:B------:R-:W-:Y:S01]  /*cb00*/  FADD.FTZ R180, R180, R157 ;  /* 0x0000009db4b47221 */ /* 0x000fe20000010000 */
[-CC-:B------:R-:W-:Y:S01]  /*cb10*/  FFMA.FTZ R59, R91, R62.reuse, -R107.reuse ;  /* 0x0000003e5b3b7223 */ /* 0x180fe2000001086b */
[-CC-:B------:R-:W-:Y:S01]  /*cb20*/  FFMA.FTZ R84, R90, R62.reuse, -R107.reuse ;  /* 0x0000003e5a547223 */ /* 0x180fe2000001086b */
[-C--:B------:R-:W-:Y:S01]  /*cb30*/  FFMA.FTZ R85, R95, R62.reuse, -R107 ;  /* 0x0000003e5f557223 */ /* 0x080fe2000001086b */
[-CC-:B------:R-:W-:Y:S01]  /*cb40*/  FFMA.FTZ R87, R93, R62.reuse, -R109.reuse ;  /* 0x0000003e5d577223 */ /* 0x180fe2000001086d */
[-CC-:B------:R-:W-:Y:S01]  /*cb50*/  FFMA.FTZ R88, R92, R62.reuse, -R109.reuse ;  /* 0x0000003e5c587223 */ /* 0x180fe2000001086d */
[-C--:B------:R-:W-:Y:S01]  /*cb60*/  FFMA.FTZ R89, R97, R62.reuse, -R109 ;  /* 0x0000003e61597223 */ /* 0x080fe2000001086d */
[----:B------:R-:W-:Y:S01]  /*cb70*/  FADD.FTZ R159, R159, R180 ;  /* 0x000000b49f9f7221 */ /* 0x000fe20000010000 */
[----:B------:R-:W-:Y:S01]  /*cb80*/  FADD.FTZ R155, R155, R176 ;  /* 0x000000b09b9b7221 */ /* 0x000fe20000010000 */
[----:B------:R-:W-:Y:S01]  /*cb90*/  MUFU.EX2 R58, R58 ;  /* 0x0000003a003a7308 */ /* 0x000fe20000000800 */
[----:B-1----:R-:W-:Y:S01]  /*cba0*/  HMMA.16816.F32 R24, R52, R40, R24 ;  /* 0x000000283418723c */ /* 0x002fe20000001818 */
[----:B------:R-:W-:Y:S01]  /*cbb0*/  FADD.FTZ R190, R190, R159 ;  /* 0x0000009fbebe7221 */ /* 0x000fe20000010000 */
[----:B------:R-:W-:Y:S01]  /*cbc0*/  FADD.FTZ R155, R178, R155 ;  /* 0x0000009bb29b7221 */ /* 0x000fe20000010000 */
[----:B------:R-:W-:Y:S01]  /*cbd0*/  FFMA.FTZ R249, R99, R62, -R107 ;  /* 0x0000003e63f97223 */ /* 0x000fe2000001086b */
[----:B------:R-:W-:Y:S03]  /*cbe0*/  LDSM.16.MT88.4 R148, [R113+0x11800] ;  /* 0x011800007194783b */ /* 0x000fe60000004200 */
[----:B------:R-:W1:Y:S01]  /*cbf0*/  MUFU.EX2 R59, R59 ;  /* 0x0000003b003b7308 */ /* 0x000e620000000800 */
[----:B------:R-:W-:Y:S01]  /*cc00*/  FADD.FTZ R173, R173, R190 ;  /* 0x000000beadad7221 */ /* 0x000fe20000010000 */
[----:B------:R-:W-:-:S06]  /*cc10*/  FADD.FTZ R194, R194, R155 ;  /* 0x0000009bc2c27221 */ /* 0x000fcc0000010000 */
[----:B------:R-:W-:Y:S08]  /*cc20*/  MUFU.EX2 R84, R84 ;  /* 0x0000005400547308 */ /* 0x000ff00000000800 */
[----:B------:R-:W-:Y:S08]  /*cc30*/  MUFU.EX2 R85, R85 ;  /* 0x0000005500557308 */ /* 0x000ff00000000800 */
[----:B------:R-:W-:Y:S08]  /*cc40*/  MUFU.EX2 R86, R86 ;  /* 0x0000005600567308 */ /* 0x000ff00000000800 */
[----:B------:R-:W4:Y:S08]  /*cc50*/  MUFU.EX2 R87, R87 ;  /* 0x0000005700577308 */ /* 0x000f300000000800 */
[----:B------:R-:W-:Y:S08]  /*cc60*/  MUFU.EX2 R88, R88 ;  /* 0x0000005800587308 */ /* 0x000ff00000000800 */
[----:B------:R-:W5:Y:S01]  /*cc70*/  MUFU.EX2 R89, R89 ;  /* 0x0000005900597308 */ /* 0x000f620000000800 */
[----:B------:R-:W-:Y:S01]  /*cc80*/  FADD.FTZ R202, R202, R173 ;  /* 0x000000adcaca7221 */ /* 0x000fe20000010000 */
[----:B------:R-:W-:Y:S01]  /*cc90*/  FADD.FTZ R194, R161, R194 ;  /* 0x000000c2a1c27221 */ /* 0x000fe20000010000 */
[----:B------:R-:W-:Y:S01]  /*cca0*/  HMMA.16816.F32 R20, R52, R42, R20 ;  /* 0x0000002a3414723c */ /* 0x000fe20000001814 */
[----:B------:R-:W3:Y:S01]  /*ccb0*/  LDSM.16.MT88.4 R40, [R113+0x11000] ;  /* 0x011000007128783b */ /* 0x000ee20000004200 */
[----:B------:R-:W-:Y:S01]  /*ccc0*/  FADD.FTZ R175, R175, R202 ;  /* 0x000000caafaf7221 */ /* 0x000fe20000010000 */
[----:B------:R-:W-:-:S03]  /*ccd0*/  FADD.FTZ R163, R163, R194 ;  /* 0x000000c2a3a37221 */ /* 0x000fc60000010000 */
[----:B------:R-:W-:Y:S01]  /*cce0*/  FADD.FTZ R210, R210, R175 ;  /* 0x000000afd2d27221 */ /* 0x000fe20000010000 */
[----:B------:R-:W-:Y:S01]  /*ccf0*/  FADD.FTZ R92, R200, R163 ;  /* 0x000000a3c85c7221 */ /* 0x000fe20000010000 */
[----:B--2---:R-:W-:Y:S01]  /*cd00*/  HMMA.16816.F32 R16, R52, R44, R16 ;  /* 0x0000002c3410723c */ /* 0x004fe20000001810 */
[----:B-1----:R-:W-:Y:S02]  /*cd10*/  F2FP.F16.F32.PACK_AB R45, R59, R58 ;  /* 0x0000003a3b2d723e */ /* 0x002fe400000000ff */
[----:B----4-:R-:W-:Y:S01]  /*cd20*/  F2FP.F16.F32.PACK_AB R44, R87, R86 ;  /* 0x00000056572c723e */ /* 0x010fe200000000ff */
[----:B------:R-:W-:-:S04]  /*cd30*/  FADD.FTZ R181, R181, R210 ;  /* 0x000000d2b5b57221 */ /* 0x000fc80000010000 */
[----:B------:R-:W-:Y:S01]  /*cd40*/  HMMA.16816.F32 R12, R52, R46, R12 ;  /* 0x0000002e340c723c */ /* 0x000fe2000000180c */
[----:B------:R-:W-:Y:S01]  /*cd50*/  F2FP.F16.F32.PACK_AB R47, R85, R84 ;  /* 0x00000054552f723e */ /* 0x000fe200000000ff */
[----:B------:R-:W-:Y:S01]  /*cd60*/  FADD.FTZ R92, R179, R92 ;  /* 0x0000005cb35c7221 */ /* 0x000fe20000010000 */
[----:B-----5:R-:W-:Y:S01]  /*cd70*/  F2FP.F16.F32.PACK_AB R46, R89, R88 ;  /* 0x00000058592e723e */ /* 0x020fe200000000ff */
[----:B------:R-:W-:Y:S01]  /*cd80*/  FADD.FTZ R248, R248, R181 ;  /* 0x000000b5f8f87221 */ /* 0x000fe20000010000 */
[-CC-:B------:R-:W-:Y:S01]  /*cd90*/  FFMA.FTZ R90, R96, R62.reuse, -R107.reuse ;  /* 0x0000003e605a7223 */ /* 0x180fe2000001086b */
[----:B------:R-:W-:Y:S01]  /*cda0*/  FFMA.FTZ R91, R100, R62, -R107 ;  /* 0x0000003e645b7223 */ /* 0x000fe2000001086b */
[----:B------:R-:W-:Y:S01]  /*cdb0*/  MUFU.EX2 R249, R249 ;  /* 0x000000f900f97308 */ /* 0x000fe20000000800 */
[----:B------:R-:W-:Y:S02]  /*cdc0*/  LDSM.16.MT88.4 R52, [R111+0x11000] ;  /* 0x011000006f34783b */ /* 0x000fe40000004200 */
[----:B---3--:R-:W-:Y:S01]  /*cdd0*/  HMMA.16816.F32 R8, R44, R48, R8 ;  /* 0x000000302c08723c */ /* 0x008fe20000001808 */
        /* <DEDUP_REMOVED lines=8> */
[----:B------:R-:W-:-:S05]  /*ce60*/  FADD.FTZ R189, R189, R92 ;  /* 0x0000005cbdbd7221 */ /* 0x000fca0000010000 */
[----:B------:R-:W-:Y:S01]  /*ce70*/  HMMA.16816.F32 R28, R44, R42, R28 ;  /* 0x0000002a2c1c723c */ /* 0x000fe2000000181c */
[----:B------:R-:W-:Y:S01]  /*ce80*/  FADD.FTZ R195, R186, R195 ;  /* 0x000000c3bac37221 */ /* 0x000fe20000010000 */
[----:B------:R-:W-:Y:S01]  /*ce90*/  FADD.FTZ R206, R206, R189 ;  /* 0x000000bdcece7221 */ /* 0x000fe20000010000 */
[----:B------:R-:W-:-:S05]  /*cea0*/  FFMA.FTZ R96, R101, R62, -R107 ;  /* 0x0000003e65607223 */ /* 0x000fca000001086b */
[----:B------:R-:W-:Y:S01]  /*ceb0*/  HMMA.16816.F32 R32, R44, R40, R32 ;  /* 0x000000282c20723c */ /* 0x000fe20000001820 */
[----:B------:R-:W-:Y:S01]  /*cec0*/  FADD.FTZ R188, R188, R195 ;  /* 0x000000c3bcbc7221 */ /* 0x000fe20000010000 */
[----:B------:R-:W-:Y:S01]  /*ced0*/  FADD.FTZ R191, R191, R206 ;  /* 0x000000cebfbf7221 */ /* 0x000fe20000010000 */
[----:B------:R-:W-:Y:S01]  /*cee0*/  MUFU.EX2 R90, R90 ;  /* 0x0000005a005a7308 */ /* 0x000fe20000000800 */
[----:B------:R-:W-:Y:S01]  /*cef0*/  LDSM.16.MT88.4 R92, [R94+0x11800] ;  /* 0x011800005e5c783b */ /* 0x000fe20000004200 */
[----:B------:R-:W-:Y:S01]  /*cf00*/  FADD.FTZ R197, R197, R188 ;  /* 0x000000bcc5c57221 */ /* 0x000fe20000010000 */
[----:B------:R-:W-:-:S03]  /*cf10*/  FADD.FTZ R191, R198, R191 ;  /* 0x000000bfc6bf7221 */ /* 0x000fc60000010000 */
[----:B------:R-:W-:Y:S01]  /*cf20*/  FADD.FTZ R42, R158, R197 ;  /* 0x000000c59e2a7221 */ /* 0x000fe20000010000 */
[----:B------:R-:W-:Y:S01]  /*cf30*/  FADD.FTZ R182, R182, R191 ;  /* 0x000000bfb6b67221 */ /* 0x000fe20000010000 */
[----:B------:R-:W2:Y:S02]  /*cf40*/  LDSM.16.MT88.4 R156, [R115+0x11800] ;  /* 0x01180000739c783b */ /* 0x000ea40000004200 */
        /* <DEDUP_REMOVED lines=12> */
[----:B------:R-:W-:Y:S01]  /*d010*/  FADD.FTZ R48, R140, R207 ;  /* 0x000000cf8c307221 */ /* 0x000fe20000010000 */
[-CC-:B------:R-:W-:Y:S01]  /*d020*/  FFMA.FTZ R40, R98, R62.reuse, -R109.reuse ;  /* 0x0000003e62287223 */ /* 0x180fe2000001086d */
[-C--:B------:R-:W-:Y:S01]  /*d030*/  FFMA.FTZ R41, R112, R62.reuse, -R109 ;  /* 0x0000003e70297223 */ /* 0x080fe2000001086d */
[----:B------:R-:W-:Y:S01]  /*d040*/  FADD.FTZ R76, R76, R81 ;  /* 0x000000514c4c7221 */ /* 0x000fe20000010000 */
[----:B------:R-:W-:Y:S01]  /*d050*/  FADD.FTZ R48, R209, R48 ;  /* 0x00000030d1307221 */ /* 0x000fe20000010000 */
[-CC-:B------:R-:W-:Y:S01]  /*d060*/  FFMA.FTZ R42, R110, R62.reuse, -R109.reuse ;  /* 0x0000003e6e2a7223 */ /* 0x180fe2000001086d */
[----:B------:R-:W1:Y:S01]  /*d070*/  MUFU.EX2 R91, R91 ;  /* 0x0000005b005b7308 */ /* 0x000e620000000800 */
[----:B------:R-:W-:Y:S01]  /*d080*/  FADD.FTZ R83, R83, R76 ;  /* 0x0000004c53537221 */ /* 0x000fe20000010000 */
[----:B------:R-:W-:Y:S01]  /*d090*/  FADD.FTZ R77, R77, R48 ;  /* 0x000000304d4d7221 */ /* 0x000fe20000010000 */
[----:B------:R-:W-:Y:S01]  /*d0a0*/  FFMA.FTZ R62, R108, R62, -R109 ;  /* 0x0000003e6c3e7223 */ /* 0x000fe2000001086d */
[----:B------:R-:W3:Y:S01]  /*d0b0*/  LDSM.16.MT88.4 R140, [R111+0x11800] ;  /* 0x011800006f8c783b */ /* 0x000ee20000004200 */
[----:B------:R-:W-:Y:S01]  /*d0c0*/  FADD.FTZ R78, R78, R83 ;  /* 0x000000534e4e7221 */ /* 0x000fe20000010000 */
[----:B------:R-:W-:-:S02]  /*d0d0*/  FADD.FTZ R72, R72, R77 ;  /* 0x0000004d48487221 */ /* 0x000fc40000010000 */
[----:B------:R-:W4:Y:S01]  /*d0e0*/  MUFU.EX2 R96, R96 ;  /* 0x0000006000607308 */ /* 0x000f220000000800 */
[----:B------:R-:W-:Y:S01]  /*d0f0*/  FADD.FTZ R79, R79, R78 ;  /* 0x0000004e4f4f7221 */ /* 0x000fe20000010000 */
[----:B------:R-:W-:-:S06]  /*d100*/  FADD.FTZ R73, R73, R72 ;  /* 0x0000004849497221 */ /* 0x000fcc0000010000 */
[----:B------:R-:W-:Y:S01]  /*d110*/  MUFU.EX2 R40, R40 ;  /* 0x0000002800287308 */ /* 0x000fe20000000800 */
[----:B------:R-:W-:-:S07]  /*d120*/  FADD.FTZ R74, R74, R79 ;  /* 0x0000004f4a4a7221 */ /* 0x000fce0000010000 */
[----:B------:R-:W5:Y:S01]  /*d130*/  MUFU.EX2 R41, R41 ;  /* 0x0000002900297308 */ /* 0x000f620000000800 */
[----:B------:R-:W-:-:S07]  /*d140*/  FADD.FTZ R68, R68, R73 ;  /* 0x0000004944447221 */ /* 0x000fce0000010000 */
[----:B------:R-:W-:Y:S08]  /*d150*/  MUFU.EX2 R42, R42 ;  /* 0x0000002a002a7308 */ /* 0x000ff00000000800 */
[----:B------:R-:W2:Y:S01]  /*d160*/  MUFU.EX2 R39, R62 ;  /* 0x0000003e00277308 */ /* 0x000ea20000000800 */
[----:B------:R-:W-:Y:S01]  /*d170*/  FADD.FTZ R75, R75, R74 ;  /* 0x0000004a4b4b7221 */ /* 0x000fe20000010000 */
[----:B------:R-:W-:-:S03]  /*d180*/  FADD.FTZ R69, R69, R68 ;  /* 0x0000004445457221 */ /* 0x000fc60000010000 */
[----:B------:R-:W-:Y:S01]  /*d190*/  FADD.FTZ R70, R70, R75 ;  /* 0x0000004b46467221 */ /* 0x000fe20000010000 */
[----:B------:R-:W-:Y:S01]  /*d1a0*/  FADD.FTZ R64, R64, R69 ;  /* 0x0000004540407221 */ /* 0x000fe20000010000 */
[----:B-1----:R-:W-:Y:S02]  /*d1b0*/  F2FP.F16.F32.PACK_AB R133, R91, R90 ;  /* 0x0000005a5b85723e */ /* 0x002fe400000000ff */
[----:B----4-:R-:W-:Y:S01]  /*d1c0*/  F2FP.F16.F32.PACK_AB R135, R249, R96 ;  /* 0x00000060f987723e */ /* 0x010fe200000000ff */
[----:B------:R-:W-:Y:S01]  /*d1d0*/  FADD.FTZ R71, R71, R70 ;  /* 0x0000004647477221 */ /* 0x000fe20000010000 */
[----:B-----5:R-:W-:Y:S01]  /*d1e0*/  F2FP.F16.F32.PACK_AB R132, R41, R40 ;  /* 0x000000282984723e */ /* 0x020fe200000000ff */
[----:B------:R-:W-:Y:S01]  /*d1f0*/  FADD.FTZ R65, R65, R64 ;  /* 0x0000004041417221 */ /* 0x000fe20000010000 */
[----:B--2---:R-:W-:Y:S01]  /*d200*/  F2FP.F16.F32.PACK_AB R134, R39, R42 ;  /* 0x0000002a2786723e */ /* 0x004fe200000000ff */
[----:B------:R-:W-:Y:S02]  /*d210*/  FADD.FTZ R66, R66, R71 ;  /* 0x0000004742427221 */ /* 0x000fe40000010000 */
[----:B------:R-:W-:-:S04]  /*d220*/  FADD.FTZ R65, R60, R65 ;  /* 0x000000413c417221 */ /* 0x000fc80000010000 */
[----:B------:R-:W-:Y:S01]  /*d230*/  HMMA.16816.F32 R160, R132, R156, R8 ;  /* 0x0000009c84a0723c */ /* 0x000fe20000001808 */
[----:B------:R-:W-:-:S07]  /*d240*/  FADD.FTZ R104, R104, R65 ;  /* 0x0000004168687221 */ /* 0x000fce0000010000 */
        /* <DEDUP_REMOVED lines=16> */
[----:B------:R-:W-:Y:S01]  /*d350*/  HMMA.16816.F32 R12, R44, R50, R12 ;  /* 0x000000322c0c723c */ /* 0x000fe2000000180c */
[----:B------:R-:W-:Y:S01]  /*d360*/  FADD.FTZ R89, R89, R88 ;  /* 0x0000005859597221 */ /* 0x000fe20000010000 */
[----:B------:R-:W-:Y:S01]  /*d370*/  FADD.FTZ R85, R85, R84 ;  /* 0x0000005455557221 */ /* 0x000fe20000010000 */
[----:B------:R-:W-:Y:S02]  /*d380*/  ISETP.GT.AND P1, PT, R171, R232, PT ;  /* 0x000000e8ab00720c */ /* 0x000fe40003f24270 */
[----:B------:R-:W-:Y:S01]  /*d390*/  FADD.FTZ R40, R40, R89 ;  /* 0x0000005928287221 */ /* 0x000fe20000010000 */
[----:B------:R-:W-:-:S03]  /*d3a0*/  FADD.FTZ R90, R90, R85 ;  /* 0x000000555a5a7221 */ /* 0x000fc60000010000 */
[----:B------:R-:W-:Y:S01]  /*d3b0*/  FADD.FTZ R41, R41, R40 ;  /* 0x0000002829297221 */ /* 0x000fe20000010000 */
[----:B------:R-:W-:Y:S01]  /*d3c0*/  FADD.FTZ R91, R91, R90 ;  /* 0x0000005a5b5b7221 */ /* 0x000fe20000010000 */
[C---:B------:R-:W-:Y:S02]  /*d3d0*/  HMMA.16816.F32 R152, R132.reuse, R148, R32 ;  /* 0x000000948498723c */ /* 0x040fe40000001820 */
[----:B------:R-:W-:Y:S01]  /*d3e0*/  FADD.FTZ R42, R42, R41 ;  /* 0x000000292a2a7221 */ /* 0x000fe20000010000 */
[----:B------:R-:W-:Y:S01]  /*d3f0*/  FADD.FTZ R96, R96, R91 ;  /* 0x0000005b60607221 */ /* 0x000fe20000010000 */
[----:B------:R-:W-:Y:S04]  /*d400*/  BSSY B2, `(.L_x_7401) ;  /* 0x0000a00000027945 */ /* 0x000fe80003800000 */
[----:B---3--:R-:W-:Y:S01]  /*d410*/  HMMA.16816.F32 R144, R132, R140, R24 ;  /* 0x0000008c8490723c */ /* 0x008fe20000001818 */
[----:B------:R-:W-:Y:S01]  /*d420*/  FADD.FTZ R252, R39, R42 ;  /* 0x0000002a27fc7221 */ /* 0x000fe20000010000 */
[----:B------:R-:W-:Y:S01]  /*d430*/  FADD.FTZ R249, R249, R96 ;  /* 0x00000060f9f97221 */ /* 0x000fe20000010000 */
[----:B------:R-:W-:-:S05]  /*d440*/  IMAD.MOV.U32 R39, RZ, RZ, R171 ;  /* 0x000000ffff277224 */ /* 0x000fca00078e00ab */
[C---:B------:R-:W-:Y:S08]  /*d450*/  HMMA.16816.F32 R148, R132.reuse, R150, R28 ;  /* 0x000000968494723c */ /* 0x040ff0000000181c */
[C---:B------:R-:W-:Y:S08]  /*d460*/  HMMA.16816.F32 R140, R132.reuse, R142, R20 ;  /* 0x0000008e848c723c */ /* 0x040ff00000001814 */
[C---:B------:R-:W-:Y:S08]  /*d470*/  HMMA.16816.F32 R136, R132.reuse, R92, R16 ;  /* 0x0000005c8488723c */ /* 0x040ff00000001810 */
[----:B------:R-:W-:Y:S01]  /*d480*/  HMMA.16816.F32 R132, R132, R94, R12 ;  /* 0x0000005e8484723c */ /* 0x000fe2000000180c */
[----:B------:R-:W-:-:S04]  /*d490*/  NOP ;  /* 0x0000000000007918 */ /* 0x000fc80000000000 */
[----:B------:R-:W-:-:S15]  /*d4a0*/  @!P1 BRA `(.L_x_7402) ;  /* 0x0000009c00d09947 */ /* 0x000fde0003800000 */
[----:B------:R-:W-:-:S04]  /*d4b0*/  DEPBAR.LE SB0, 0x0 ;  /* 0x000080000000791a */ /* 0x000fc80000000000 */
[----:B------:R-:W-:Y:S05]  /*d4c0*/  WARPSYNC.ALL ;  /* 0x0000000000007948 */ /* 0x000fea0003800000 */
[----:B------:R-:W-:Y:S01]  /*d4d0*/  BSSY.RECONVERGENT B0, `(.L_x_7403) ;  /* 0x000004a000007945 */ /* 0x000fe20003800200 */
[----:B------:R-:W-:Y:S02]  /*d4e0*/  SHF.L.U32 R171, R171, 0x8, RZ ;  /* 0x00000008abab7819 */ /* 0x000fe400000006ff */
        /* <DEDUP_REMOVED lines=64> */
.L_x_7404:
        /* <DEDUP_REMOVED lines=8> */
.L_x_7405:
[----:B------:R-:W-:Y:S05]  /*d970*/  BSYNC.RECONVERGENT B0 ;  /* 0x0000000000007941 */ /* 0x000fea0003800200 */
.L_x_7403:
[----:B------:R-:W-:Y:S01]  /*d980*/  ISETP.GE.AND P1, PT, R217, R242, PT ;  /* 0x000000f2d900720c */ /* 0x000fe20003f26270 */
[C---:B------:R-:W-:Y:S01]  /*d990*/  IMAD.SHL.U32 R5, R224.reuse, 0x20, RZ ;  /* 0x00000020e0057824 */ /* 0x040fe200078e00ff */
[----:B------:R-:W-:Y:S01]  /*d9a0*/  SHF.L.U64.HI R4, R224, 0x5, R225 ;  /* 0x00000005e0047819 */ /* 0x000fe200000102e1 */
[--C-:B------:R-:W-:Y:S01]  /*d9b0*/  IMAD.IADD R200, R193, 0x1, R38.reuse ;  /* 0x00000001c1c87824 */ /* 0x100fe200078e0226 */
[----:B------:R-:W-:Y:S01]  /*d9c0*/  BSSY.RECONVERGENT B1, `(.L_x_7406) ;  /* 0x000069c000017945 */ /* 0x000fe20003800200 */
[----:B------:R-:W-:Y:S01]  /*d9d0*/  IMAD.IADD R38, R192, 0x1, R38 ;  /* 0x00000001c0267824 */ /* 0x000fe200078e0226 */
[----:B------:R-:W-:Y:S01]  /*d9e0*/  IADD3 R8, P3, PT, R5, R236, RZ ;  /* 0x000000ec05087210 */ /* 0x000fe20007f7e0ff */
[----:B------:R-:W-:-:S04]  /*d9f0*/  IMAD.SHL.U32 R39, R165, 0x100, RZ ;  /* 0x00000100a5277824 */ /* 0x000fc800078e00ff */
[----:B------:R-:W-:Y:S01]  /*da00*/  IMAD.X R9, R4, 0x1, R237, P3 ;  /* 0x0000000104097824 */ /* 0x000fe200018e06ed */
[----:B------:R-:W-:Y:S01]  /*da10*/  LOP3.LUT R39, R39, R168, RZ, 0xfc, !PT ;  /* 0x000000a827277212 */ /* 0x000fe200078efcff */
[--C-:B------:R-:W-:Y:S01]  /*da20*/  @!P1 IMAD.MOV.U32 R22, RZ, RZ, R8.reuse ;  /* 0x000000ffff169224 */ /* 0x100fe200078e0008 */
[----:B------:R-:W-:Y:S01]  /*da30*/  @!P1 IADD3 R6, P3, PT, R8, R5, RZ ;  /* 0x0000000508069210 */ /* 0x000fe20007f7e0ff */
[--C-:B------:R-:W-:Y:S01]  /*da40*/  @!P1 IMAD.MOV.U32 R23, RZ, RZ, R9.reuse ;  /* 0x000000ffff179224 */ /* 0x100fe200078e0009 */
        /* <DEDUP_REMOVED lines=10> */
[----:B------:R-:W-:Y:S01]  /*daf0*/  @!P1 IMAD R4, R225, 0x140, RZ ;  /* 0x00000140e1049824 */ /* 0x000fe200078e02ff */
[----:B------:R-:W-:Y:S01]  /*db00*/  @P1 STS.128 [R243+0xa800], RZ ;  /* 0x00a800fff3001388 */ /* 0x000fe20000000c00 */
[----:B------:R-:W-:-:S02]  /*db10*/  @!P1 IMAD.MOV.U32 R18, RZ, RZ, R8 ;  /* 0x000000ffff129224 */ /* 0x000fc400078e0008 */
[----:B------:R-:W-:Y:S01]  /*db20*/  @!P1 IMAD.MOV.U32 R19, RZ, RZ, R9 ;  /* 0x000000ffff139224 */ /* 0x000fe200078e0009 */
[----:B------:R-:W-:Y:S01]  /*db30*/  @!PT LDS RZ, [RZ] ;  /* 0x00000000fffff984 */ /* 0x000fe20000000800 */
[----:B------:R-:W-:Y:S01]  /*db40*/  @!PT LDS RZ, [RZ] ;  /* 0x00000000fffff984 */ /* 0x000fe20000000800 */
[----:B------:R-:W-:Y:S01]  /*db50*/  @!PT LDS RZ, [RZ] ;  /* 0x00000000fffff984 */ /* 0x000fe20000000800 */
[----:B------:R-:W-:Y:S01]  /*db60*/  @!P1 LDGSTS.E.BYPASS.LTC128B.128 [R243+0xa800], desc[UR4][R8.64] ;  /* 0x0a80000008f39fae */ /* 0x000fe2000b981a04 */
[----:B------:R-:W-:-:S03]  /*db70*/  @!P1 IMAD.WIDE.U32 R22, R224, 0x140, R22 ;  /* 0x00000140e0169825 */ /* 0x000fc600078e0016 */
[----:B------:R-:W-:Y:S01]  /*db80*/  @P1 STS.128 [R243+0xb000], RZ ;  /* 0x00b000fff3001388 */ /* 0x000fe20000000c00 */
[C---:B------:R-:W-:Y:S02]  /*db90*/  @!P1 IMAD R16, R225.reuse, 0x60, RZ ;  /* 0x00000060e1109824 */ /* 0x040fe400078e02ff */
[--C-:B------:R-:W-:Y:S01]  /*dba0*/  @!P1 IMAD.WIDE.U32 R10, R224, 0x60, R8.reuse ;  /* 0x00000060e00a9825 */ /* 0x100fe200078e0008 */
[----:B------:R-:W-:Y:S01]  /*dbb0*/  @!PT LDS RZ, [RZ] ;  /* 0x00000000fffff984 */ /* 0x000fe20000000800 */
[----:B------:R-:W-:Y:S01]  /*dbc0*/  @!PT LDS RZ, [RZ] ;  /* 0x00000000fffff984 */ /* 0x000fe20000000800 */
[----:B------:R-:W-:Y:S01]  /*dbd0*/  @!PT LDS RZ, [RZ] ;  /* 0x00000000fffff984 */ /* 0x000fe20000000800 */
[----:B------:R1:W-:Y:S03]  /*dbe0*/  @!P1 LDGSTS.E.BYPASS.LTC128B.128 [R243+0xb000], desc[UR4][R6.64] ;  /* 0x0b00000006f39fae */ /* 0x0003e6000b981a04 */
[--C-:B------:R-:W-:Y:S01]  /*dbf0*/  @!P1 IMAD.MOV.U32 R26, RZ, RZ, R8.reuse ;  /* 0x000000ffff1a9224 */ /* 0x100fe200078e0008 */
[----:B------:R-:W-:Y:S01]  /*dc00*/  @P1 STS.128 [R243+0xb800], RZ ;  /* 0x00b800fff3001388 */ /* 0x000fe20000000c00 */
[----:B------:R-:W-:Y:S02]  /*dc10*/  @!P1 IMAD.MOV.U32 R27, RZ, RZ, R9 ;  /* 0x000000ffff1b9224 */ /* 0x000fe400078e0009 */
[----:B------:R-:W-:Y:S01]  /*dc20*/  @!P1 IMAD R14, R225, 0xa0, RZ ;  /* 0x000000a0e10e9824 */ /* 0x000fe200078e02ff */
[----:B------:R-:W-:Y:S01]  /*dc30*/  @!PT LDS RZ, [RZ] ;  /* 0x00000000fffff984 */ /* 0x000fe20000000800 */
[----:B------:R-:W-:Y:S01]  /*dc40*/  @!PT LDS RZ, [RZ] ;  /* 0x00000000fffff984 */ /* 0x000fe20000000800 */
[----:B------:R-:W-:Y:S01]  /*dc50*/  @!PT LDS RZ, [RZ] ;  /* 0x00000000fffff984 */ /* 0x000fe20000000800 */
[----:B------:R-:W-:Y:S01]  /*dc60*/  @!P1 LDGSTS.E.BYPASS.LTC128B.128 [R243+0xb800], desc[UR4][R30.64] ;  /* 0x0b8000001ef39fae */ /* 0x000fe2000b981a04 */
[----:B------:R-:W-:-:S02]  /*dc70*/  @!P1 IMAD.MOV.U32 R20, RZ, RZ, R8 ;  /* 0x000000ffff149224 */ /* 0x000fc400078e0008 */
[----:B------:R-:W-:Y:S01]  /*dc80*/  @!P1 IMAD.MOV.U32 R21, RZ, RZ, R9 ;  /* 0x000000ffff159224 */ /* 0x000fe200078e0009 */
[----:B------:R-:W-:Y:S01]  /*dc90*/  @P1 STS.128 [R243+0xc000], RZ ;  /* 0x00c000fff3001388 */ /* 0x000fe20000000c00 */
[----:B------:R-:W-:-:S04]  /*dca0*/  @!P1 IMAD.WIDE.U32 R24, R224, 0xa0, R24 ;  /* 0x000000a0e0189825 */ /* 0x000fc800078e0018 */
[----:B------:R-:W-:Y:S02]  /*dcb0*/  @!P1 IMAD R5, R225, 0x120, RZ ;  /* 0x00000120e1059824 */ /* 0x000fe400078e02ff */
[----:B------:R-:W-:-:S04]  /*dcc0*/  @!P1 IMAD.WIDE.U32 R18, R224, 0x120, R18 ;  /* 0x00000120e0129825 */ /* 0x000fc800078e0012 */
[----:B------:R-:W-:Y:S02]  /*dcd0*/  @!P1 IMAD.IADD R23, R4, 0x1, R23 ;  /* 0x0000000104179824 */ /* 0x000fe400078e0217 */
[----:B------:R-:W-:Y:S02]  /*dce0*/  @!P1 IMAD.IADD R17, R16, 0x1, R11 ;  /* 0x0000000110119824 */ /* 0x000fe400078e020b */
[----:B-1----:R-:W-:Y:S02]  /*dcf0*/  @!P1 IMAD.MOV.U32 R6, RZ, RZ, R8 ;  /* 0x000000ffff069224 */ /* 0x002fe400078e0008 */
[----:B------:R-:W-:Y:S02]  /*dd00*/  @!P1 IMAD.MOV.U32 R7, RZ, RZ, R9 ;  /* 0x000000ffff079224 */ /* 0x000fe400078e0009 */
[----:B------:R-:W-:Y:S02]  /*dd10*/  @!P1 IMAD R4, R225, 0x1c0, RZ ;  /* 0x000001c0e1049824 */ /* 0x000fe400078e02ff */
[----:B------:R-:W-:-:S04]  /*dd20*/  @!P1 IMAD.WIDE.U32 R26, R224, 0x1c0, R26 ;  /* 0x000001c0e01a9825 */ /* 0x000fc800078e001a */
[----:B------:R-:W-:Y:S02]  /*dd30*/  @!P1 IMAD.MOV.U32 R16, RZ, RZ, R10 ;  /* 0x000000ffff109224 */ /* 0x000fe400078e000a */
[C---:B------:R-:W-:Y:S02]  /*dd40*/  @!P1 IMAD R12, R225.reuse, 0xc0, RZ ;  /* 0x000000c0e10c9824 */ /* 0x040fe400078e02ff */
[----:B------:R-:W-:Y:S01]  /*dd50*/  @!P1 IMAD R10, R225, 0xe0, RZ ;  /* 0x000000e0e10a9824 */ /* 0x000fe200078e02ff */
[----:B------:R-:W-:Y:S01]  /*dd60*/  @!PT LDS RZ, [RZ] ;  /* 0x00000000fffff984 */ /* 0x000fe20000000800 */
[----:B------:R-:W-:Y:S01]  /*dd70*/  @!PT LDS RZ, [RZ] ;  /* 0x00000000fffff984 */ /* 0x000fe20000000800 */
[----:B------:R-:W-:Y:S01]  /*dd80*/  @!PT LDS RZ, [RZ] ;  /* 0x00000000fffff984 */ /* 0x000fe20000000800 */
[----:B------:R-:W-:Y:S01]  /*dd90*/  @!P1 LDGSTS.E.BYPASS.LTC128B.128 [R243+0xc000], desc[UR4][R16.64] ;  /* 0x0c00000010f39fae */ /* 0x000fe2000b981a04 */
[----:B------:R-:W-:-:S03]  /*dda0*/  @!P1 IMAD.WIDE.U32 R20, R224, 0xc0, R20 ;  /* 0x000000c0e0149825 */ /* 0x000fc600078e0014 */
[----:B------:R-:W-:Y:S01]  /*ddb0*/  @P1 STS.128 [R243+0xc800], RZ ;  /* 0x00c800fff3001388 */ /* 0x000fe20000000c00 */
[----:B------:R-:W-:-:S04]  /*ddc0*/  @!P1 IMAD.WIDE.U32 R6, R224, 0xe0, R6 ;  /* 0x000000e0e0069825 */ /* 0x000fc800078e0006 */
[----:B------:R-:W-:Y:S02]  /*ddd0*/  @!P1 IMAD.IADD R15, R14, 0x1, R25 ;  /* 0x000000010e0f9824 */ /* 0x000fe400078e0219 */
[----:B------:R-:W-:Y:S02]  /*dde0*/  @!P1 IMAD.IADD R19, R5, 0x1, R19 ;  /* 0x0000000105139824 */ /* 0x000fe400078e0213 */
[----:B------:R-:W-:Y:S02]  /*ddf0*/  @!P1 IMAD.MOV.U32 R14, RZ, RZ, R24 ;  /* 0x000000ffff0e9224 */ /* 0x000fe400078e0018 */
[----:B------:R-:W-:Y:S02]  /*de00*/  @!P1 IMAD R5, R225, 0x1a0, RZ ;  /* 0x000001a0e1059824 */ /* 0x000fe400078e02ff */
[----:B------:R-:W-:Y:S02]  /*de10*/  @!P1 IMAD.MOV.U32 R24, RZ, RZ, R8 ;  /* 0x000000ffff189224 */ /* 0x000fe400078e0008 */
[----:B------:R-:W-:-:S02]  /*de20*/  @!P1 IMAD.MOV.U32 R25, RZ, RZ, R9 ;  /* 0x000000ffff199224 */ /* 0x000fc400078e0009 */
[----:B------:R-:W-:-:S04]  /*de30*/  @!P1 IMAD.WIDE.U32 R28, R224, 0x1a0, R8 ;  /* 0x000001a0e01c9825 */ /* 0x000fc800078e0008 */
[----:B------:R-:W-:Y:S01]  /*de40*/  @!P1 IMAD.IADD R27, R4, 0x1, R27 ;  /* 0x00000001041b9824 */ /* 0x000fe200078e021b */
[----:B------:R-:W-:Y:S01]  /*de50*/  @!P1 LEA R4, P3, R224, R8, 0x7 ;  /* 0x00000008e0049211 */ /* 0x000fe200078638ff */
[----:B------:R-:W-:Y:S02]  /*de60*/  @!P1 IMAD.IADD R13, R12, 0x1, R21 ;  /* 0x000000010c0d9824 */ /* 0x000fe400078e0215 */
[----:B------:R-:W-:Y:S02]  /*de70*/  @!P1 IMAD.IADD R11, R10, 0x1, R7 ;  /* 0x000000010a0b9824 */ /* 0x000fe400078e0207 */
[----:B------:R-:W-:Y:S02]  /*de80*/  @!P1 IMAD.MOV.U32 R12, RZ, RZ, R20 ;  /* 0x000000ffff0c9224 */ /* 0x000fe400078e0014 */
[----:B------:R-:W-:Y:S02]  /*de90*/  @!P1 IMAD.MOV.U32 R10, RZ, RZ, R6 ;  /* 0x000000ffff0a9224 */ /* 0x000fe400078e0006 */
[----:B------:R-:W-:-:S02]  /*dea0*/  @!P1 IMAD R6, R225, 0x180, RZ ;  /* 0x00000180e1069824 */ /* 0x000fc400078e02ff */
[----:B------:R-:W-:Y:S02]  /*deb0*/  @!P1 IMAD.MOV.U32 R20, RZ, RZ, R8 ;  /* 0x000000ffff149224 */ /* 0x000fe400078e0008 */
        /* <DEDUP_REMOVED lines=18> */
[----:B------:R-:W-:Y:S01]  /*dfe0*/  @!P1 LDGSTS.E.BYPASS.LTC128B.128 [R243+0xd000], desc[UR4][R14.64] ;  /* 0x0d0000000ef39fae */ /* 0x000fe2000b981a04 */
[----:B------:R-:W-:-:S03]  /*dff0*/  VIADD R170, R39, 0xfffffef9 ;  /* 0xfffffef927aa7836 */ /* 0x000fc60000000000 */
[----:B------:R-:W-:Y:S02]  /*e000*/  @P1 STS.128 [R243+0xd800], RZ ;  /* 0x00d800fff3001388 */ /* 0x000fe40000000c00 */
[C---:B------:R-:W-:Y:S02]  /*e010*/  ISETP.GE.AND P3, PT, R170.reuse, R231, PT ;  /* 0x000000e7aa00720c */ /* 0x040fe40003f66270 */
[----:B------:R-:W-:Y:S01]  /*e020*/  @!PT LDS RZ, [RZ] ;  /* 0x00000000fffff984 */ /* 0x000fe20000000800 */
[----:B------:R-:W-:Y:S01]  /*e030*/  @!PT LDS RZ, [RZ] ;  /* 0x00000000fffff984 */ /* 0x000fe20000000800 */
[----:B------:R-:W-:Y:S01]  /*e040*/  @!PT LDS RZ, [RZ] ;  /* 0x00000000fffff984 */ /* 0x000fe20000000800 */
[----:B------:R-:W-:Y:S01]  /*e050*/  @!P1 LDGSTS.E.BYPASS.LTC128B.128 [R243+0xd800], desc[UR4][R12.64] ;  /* 0x0d8000000cf39fae */ /* 0x000fe2000b981a04 */
[C---:B------:R-:W-:Y:S02]  /*e060*/  ISETP.GE.AND P4, PT, R170.reuse, R230, PT ;  /* 0x000000e6aa00720c */ /* 0x040fe40003f86270 */
[----:B------:R-:W-:Y:S01]  /*e070*/  ISETP.GE.AND P5, PT, R170, R227, PT ;  /* 0x000000e3aa00720c */ /* 0x000fe20003fa6270 */
        /* <DEDUP_REMOVED lines=40> */
[----:B-1----:R-:W-:Y:S04]  /*e300*/  LDSM.16.M88.4 R16, [R193] ;  /* 0x00000000c110783b */ /* 0x002fe80000000200 */
[----:B------:R-:W1:Y:S04]  /*e310*/  LDSM.16.M88.4 R116, [R192+0x3000] ;  /* 0x00300000c074783b */ /* 0x000e680000000200 */
[----:B------:R-:W3:Y:S04]  /*e320*/  LDSM.16.M88.4 R172, [R192+0x2000] ;  /* 0x00200000c0ac783b */ /* 0x000ee80000000200 */
[----:B------:R-:W4:Y:S04]  /*e330*/  LDSM.16.M88.4 R124, [R192+0x2800] ;  /* 0x00280000c07c783b */ /* 0x000f280000000200 */
        /* <DEDUP_REMOVED lines=8> */
[C---:B-1----:R-:W-:Y:S03]  /*e3c0*/  HMMA.16816.F32 R120, R16.reuse, R116, RZ ;  /* 0x000000741078723c */ /* 0x042fe600000018ff */
[----:B------:R-:W1:Y:S04]  /*e3d0*/  LDSM.16.M88.4 R44, [R192+0x7800] ;  /* 0x00780000c02c783b */ /* 0x000e680000000200 */
[----:B------:R-:W1:Y:S01]  /*e3e0*/  LDSM.16.M88.4 R32, [R192+0x8000] ;  /* 0x00800000c020783b */ /* 0x000e620000000200 */
[C---:B------:R-:W-:Y:S03]  /*e3f0*/  HMMA.16816.F32 R116, R16.reuse, R118, RZ ;  /* 0x000000761074723c */ /* 0x040fe600000018ff */
[----:B--2---:R-:W2:Y:S04]  /*e400*/  LDSM.16.M88.4 R24, [R192+0x8800] ;  /* 0x00880000c018783b */ /* 0x004ea80000000200 */
[----:B------:R-:W2:Y:S01]  /*e410*/  LDSM.16.M88.4 R196, [R192+0x9000] ;  /* 0x00900000c0c4783b */ /* 0x000ea20000000200 */
[C---:B---3--:R-:W-:Y:S03]  /*e420*/  HMMA.16816.F32 R176, R16.reuse, R172, RZ ;  /* 0x000000ac10b0723c */ /* 0x048fe600000018ff */
[----:B------:R-:W3:Y:S04]  /*e430*/  LDSM.16.M88.4 R12, [R192+0x9800] ;  /* 0x00980000c00c783b */ /* 0x000ee80000000200 */
[----:B------:R-:W-:Y:S01]  /*e440*/  LDSM.16.M88.4 R200, [R200] ;  /* 0x00000000c8c8783b */ /* 0x000fe20000000200 */
[C---:B------:R-:W-:Y:S03]  /*e450*/  HMMA.16816.F32 R172, R16.reuse, R174, RZ ;  /* 0x000000ae10ac723c */ /* 0x040fe600000018ff */
[----:B------:R-:W3:Y:S04]  /*e460*/  LDSM.16.M88.4 R4, [R38+0x3000] ;  /* 0x003000002604783b */ /* 0x000ee80000000200 */
[----:B------:R-:W3:Y:S01]  /*e470*/  LDSM.16.M88.4 R8, [R38+0x2000] ;  /* 0x002000002608783b */ /* 0x000ee20000000200 */
[C---:B----4-:R-:W-:Y:S03]  /*e480*/  HMMA.16816.F32 R128, R16.reuse, R124, RZ ;  /* 0x0000007c1080723c */ /* 0x050fe600000018ff */
[----:B------:R-:W4:Y:S04]  /*e490*/  LDSM.16.M88.4 R188, [R38+0x2800] ;  /* 0x0028000026bc783b */ /* 0x000f280000000200 */
[----:B------:R-:W4:Y:S01]  /*e4a0*/  LDSM.16.M88.4 R180, [R38+0x4000] ;  /* 0x0040000026b4783b */ /* 0x000f220000000200 */
[C---:B-----5:R-:W-:Y:S03]  /*e4b0*/  HMMA.16816.F32 R112, R16.reuse, R108, RZ ;  /* 0x0000006c1070723c */ /* 0x060fe600000018ff */
[----:B------:R-:W5:Y:S04]  /*e4c0*/  LDSM.16.M88.4 R184, [R38+0x3800] ;  /* 0x0038000026b8783b */ /* 0x000f680000000200 */
[----:B------:R-:W-:Y:S01]  /*e4d0*/  LDSM.16.M88.4 R208, [R38+0x9800] ;  /* 0x0098000026d0783b */ /* 0x000fe20000000200 */
[C---:B------:R-:W-:Y:S03]  /*e4e0*/  HMMA.16816.F32 R104, R16.reuse, R100, RZ ;  /* 0x000000641068723c */ /* 0x040fe600000018ff */
[----:B------:R-:W-:Y:S04]  /*e4f0*/  LDSM.16.M88.4 R204, [R38+0x9000] ;  /* 0x0090000026cc783b */ /* 0x000fe80000000200 */
[----:B------:R-:W0:Y:S01]  /*e500*/  LDGDEPBAR ;  /* 0x00000000000079af */ /* 0x000e220000000000 */
        /* <DEDUP_REMOVED lines=53> */
[----:B------:R-:W-:Y:S01]  /*e860*/  HMMA.16816.F32 R56, R200, R180, R56 ;  /* 0x000000b4c838723c */ /* 0x000fe20000001838 */
[----:B---3--:R-:W-:-:S07]  /*e870*/  IMAD.IADD R38, R39, 0x1, R244 ;  /* 0x0000000127267824 */ /* 0x008fce00078e02f4 */
[C---:B------:R-:W-:Y:S01]  /*e880*/  HMMA.16816.F32 R52, R200.reuse, R182, R52 ;  /* 0x000000b6c834723c */ /* 0x040fe20000001834 */
[----:B------:R-:W3:Y:S07]  /*e890*/  LDSM.16.M88.4 R180, [R213+0x9800] ;  /* 0x00980000d5b4783b */ /* 0x000eee0000000200 */
[C---:B-----5:R-:W-:Y:S08]  /*e8a0*/  HMMA.16816.F32 R64, R200.reuse, R184, R64 ;  /* 0x000000b8c840723c */ /* 0x060ff00000001840 */
[C---:B------:R-:W-:Y:S01]  /*e8b0*/  HMMA.16816.F32 R60, R200.reuse, R186, R60 ;  /* 0x000000bac83c723c */ /* 0x040fe2000000183c */
[----:B------:R-:W4:Y:S07]  /*e8c0*/  LDSM.16.M88.4 R184, [R213+0x2000] ;  /* 0x00200000d5b8783b */ /* 0x000f2e0000000200 */
[C---:B-1----:R-:W-:Y:S08]  /*e8d0*/  HMMA.16816.F32 R48, R200.reuse, R12, R48 ;  /* 0x0000000cc830723c */ /* 0x042ff00000001830 */
[C---:B------:R-:W-:Y:S01]  /*e8e0*/  HMMA.16816.F32 R44, R200.reuse, R14, R44 ;  /* 0x0000000ec82c723c */ /* 0x040fe2000000182c */
[----:B------:R-:W-:Y:S07]  /*e8f0*/  LDSM.16.M88.4 R12, [R214] ;  /* 0x00000000d60c783b */ /* 0x000fee0000000200 */
[C---:B--2---:R-:W-:Y:S08]  /*e900*/  HMMA.16816.F32 R28, R200.reuse, R4, R28 ;  /* 0x00000004c81c723c */ /* 0x044ff0000000181c */
[C---:B------:R-:W-:Y:S01]  /*e910*/  HMMA.16816.F32 R24, R200.reuse, R6, R24 ;  /* 0x00000006c818723c */ /* 0x040fe20000001818 */
[----:B------:R-:W1:Y:S07]  /*e920*/  LDSM.16.M88.4 R4, [R212+0x9800] ;  /* 0x00980000d404783b */ /* 0x000e6e0000000200 */
[C---:B------:R-:W-:Y:S08]  /*e930*/  HMMA.16816.F32 R16, R200.reuse, R210, R16 ;  /* 0x000000d2c810723c */ /* 0x040ff00000001810 */
[C---:B------:R-:W-:Y:S08]  /*e940*/  HMMA.16816.F32 R40, R200.reuse, R8, R40 ;  /* 0x00000008c828723c */ /* 0x040ff00000001828 */
[----:B------:R-:W-:Y:S01]  /*e950*/  HMMA.16816.F32 R32, R200, R10, R32 ;  /* 0x0000000ac820723c */ /* 0x000fe20000001820 */
[----:B------:R-:W2:Y:S07]  /*e960*/  LDSM.16.M88.4 R8, [R212+0x2000] ;  /* 0x00200000d408783b */ /* 0x000eae0000000200 */
[C---:B---3--:R-:W-:Y:S08]  /*e970*/  HMMA.16816.F32 R16, R188.reuse, R182, R16 ;  /* 0x000000b6bc10723c */ /* 0x048ff00000001810 */
[C---:B----4-:R-:W-:Y:S08]  /*e980*/  HMMA.16816.F32 R176, R188.reuse, R184, R176 ;  /* 0x000000b8bcb0723c */ /* 0x050ff000000018b0 */
[----:B------:R-:W-:Y:S01]  /*e990*/  HMMA.16816.F32 R172, R188, R186, R172 ;  /* 0x000000babcac723c */ /* 0x000fe200000018ac */
[----:B------:R-:W3:Y:S07]  /*e9a0*/  LDSM.16.M88.4 R184, [R213+0x2800] ;  /* 0x00280000d5b8783b */ /* 0x000eee0000000200 */
[----:B-1----:R-:W-:Y:S01]  /*e9b0*/  HMMA.16816.F32 R16, R12, R6, R16 ;  /* 0x000000060c10723c */ /* 0x002fe20000001810 */
[C---:B------:R-:W-:Y:S01]  /*e9c0*/  IADD3 R6, PT, PT, R229.reuse, 0x107, -R38 ;  /* 0x00000107e5067810 */ /* 0x040fe20007ffe826 */
[----:B------:R-:W-:-:S03]  /*e9d0*/  VIADD R7, R229, 0x8 ;  /* 0x00000008e5077836 */ /* 0x000fc60000000000 */
[----:B------:R-:W-:Y:S02]  /*e9e0*/  IABS R6, R6 ;  /* 0x0000000600067213 */ /* 0x000fe40000000000 */
[C-C-:B------:R-:W-:Y:S01]  /*e9f0*/  IADD3 R182, PT, PT, R7.reuse, 0x1f7, -R38.reuse ;  /* 0x000001f707b67810 */ /* 0x140fe20007ffe826 */
[----:B------:R-:W-:Y:S01]  /*ea00*/  HMMA.16816.F32 R20, R200, R204, R20 ;  /* 0x000000ccc814723c */ /* 0x000fe20000001814 */
[C---:B------:R-:W-:Y:S02]  /*ea10*/  IADD3 R183, PT, PT, R7.reuse, 0x1f0, -R38 ;  /* 0x000001f007b77810 */ /* 0x040fe40007ffe826 */
[----:B------:R-:W-:Y:S02]  /*ea20*/  IABS R182, R182 ;  /* 0x000000b600b67213 */ /* 0x000fe40000000000 */
[----:B------:R-:W-:Y:S02]  /*ea30*/  IABS R183, R183 ;  /* 0x000000b700b77213 */ /* 0x000fe40000000000 */
[----:B------:R-:W-:Y:S01]  /*ea40*/  I2FP.F32.S32 R182, R182 ;  /* 0x000000b600b67245 */ /* 0x000fe20000201400 */
[----:B--2---:R-:W-:Y:S01]  /*ea50*/  HMMA.16816.F32 R176, R12, R8, R176 ;  /* 0x000000080cb0723c */ /* 0x004fe200000018b0 */
[----:B------:R-:W-:Y:S01]  /*ea60*/  IMAD.MOV.U32 R8, RZ, RZ, R6 ;  /* 0x000000ffff087224 */ /* 0x000fe200078e0006 */
[----:B------:R-:W-:-:S02]  /*ea70*/  IADD3 R6, PT, PT, R7, 0x107, -R38 ;  /* 0x0000010707067810 */ /* 0x000fc40007ffe826 */
[----:B------:R-:W-:Y:S02]  /*ea80*/  IADD3 R9, PT, PT, R229, 0x200, -R38 ;  /* 0x00000200e5097810 */ /* 0x000fe40007ffe826 */
[----:B------:R-:W-:Y:S02]  /*ea90*/  I2FP.F32.S32 R8, R8 ;  /* 0x0000000800087245 */ /* 0x000fe40000201400 */
[----:B------:R-:W-:Y:S01]  /*eaa0*/  IABS R6, R6 ;  /* 0x0000000600067213 */ /* 0x000fe20000000000 */
[----:B------:R-:W-:Y:S01]  /*eab0*/  HMMA.16816.F32 R172, R12, R10, R172 ;  /* 0x0000000a0cac723c */ /* 0x000fe200000018ac */
[----:B------:R-:W-:Y:S01]  /*eac0*/  IABS R9, R9 ;  /* 0x0000000900097213 */ /* 0x000fe20000000000 */
[----:B------:R-:W-:Y:S01]  /*ead0*/  FFMA.FTZ R17, -R240, R8, R17 ;  /* 0x00000008f0117223 */ /* 0x000fe20000010111 */
[----:B------:R-:W-:Y:S01]  /*eae0*/  I2FP.F32.S32 R6, R6 ;  /* 0x0000000600067245 */ /* 0x000fe20000201400 */
[----:B------:R-:W-:Y:S01]  /*eaf0*/  VIADD R8, R39, 0xfffffe00 ;  /* 0xfffffe0027087836 */ /* 0x000fe20000000000 */
[----:B------:R-:W-:-:S02]  /*eb00*/  I2FP.F32.S32 R9, R9 ;  /* 0x0000000900097245 */ /* 0x000fc40000201400 */
[----:B------:R-:W-:Y:S01]  /*eb10*/  FSEL R17, R17, -INF , P3 ;  /* 0xff80000011117808 */ /* 0x000fe20001800000 */
[----:B------:R-:W-:Y:S01]  /*eb20*/  FFMA.FTZ R6, -R240, R6, R19 ;  /* 0x00000006f0067223 */ /* 0x000fe20000010113 */
[----:B------:R-:W-:Y:S01]  /*eb30*/  ISETP.GE.AND P3, PT, R170, R228, PT ;  /* 0x000000e4aa00720c */ /* 0x000fe20003f66270 */
[----:B------:R-:W-:Y:S01]  /*eb40*/  FFMA.FTZ R9, -R240, R9, R176 ;  /* 0x00000009f0097223 */ /* 0x000fe200000101b0 */
[----:B------:R-:W-:Y:S01]  /*eb50*/  FSEL R17, R17, -INF , !P4 ;  /* 0xff80000011117808 */ /* 0x000fe20006000000 */
[----:B---3--:R-:W-:Y:S01]  /*eb60*/  HMMA.16816.F32 R128, R188, R184, R128 ;  /* 0x000000b8bc80723c */ /* 0x008fe20000001880 */
[----:B------:R-:W-:Y:S01]  /*eb70*/  ISETP.GE.AND P4, PT, R8, R231, PT ;  /* 0x000000e70800720c */ /* 0x000fe20003f86270 */
[----:B------:R-:W-:Y:S01]  /*eb80*/  VIADD R185, R39, 0xfffffe11 ;  /* 0xfffffe1127b97836 */ /* 0x000fe20000000000 */
[----:B------:R-:W-:Y:S02]  /*eb90*/  FSEL R6, R6, -INF , P3 ;  /* 0xff80000006067808 */ /* 0x000fe40001800000 */
[----:B------:R-:W-:-:S02]  /*eba0*/  FSEL R171, R9, -INF , P4 ;  /* 0xff80000009ab7808 */ /* 0x000fc40002000000 */
[----:B------:R-:W-:Y:S01]  /*ebb0*/  FSEL R6, R6, -INF , !P5 ;  /* 0xff80000006067808 */ /* 0x000fe20006800000 */
[----:B------:R-:W-:Y:S01]  /*ebc0*/  HMMA.16816.F32 R124, R188, R186, R124 ;  /* 0x000000babc7c723c */ /* 0x000fe2000000187c */
[----:B------:R-:W-:Y:S01]  /*ebd0*/  ISETP.GE.AND P3, PT, R8, R230, PT ;  /* 0x000000e60800720c */ /* 0x000fe20003f66270 */
[----:B------:R-:W-:Y:S01]  /*ebe0*/  FFMA.FTZ R182, -R240, R182, R175 ;  /* 0x000000b6f0b67223 */ /* 0x000fe200000101af */
[C---:B------:R-:W-:Y:S02]  /*ebf0*/  ISETP.GE.AND P5, PT, R8.reuse, R227, PT ;  /* 0x000000e30800720c */ /* 0x040fe40003fa6270 */
[----:B------:R-:W-:Y:S02]  /*ec00*/  ISETP.GE.AND P4, PT, R8, R228, PT ;  /* 0x000000e40800720c */ /* 0x000fe40003f86270 */
[----:B------:R-:W1:Y:S01]  /*ec10*/  LDSM.16.M88.4 R8, [R212+0x2800] ;  /* 0x00280000d408783b */ /* 0x000e620000000200 */
[--C-:B------:R-:W-:Y:S01]  /*ec20*/  IADD3 R170, PT, PT, R229, 0x1ff, -R38.reuse ;  /* 0x000001ffe5aa7810 */ /* 0x100fe20007ffe826 */
[----:B------:R-:W-:Y:S01]  /*ec30*/  HMMA.16816.F32 R196, R200, R206, R196 ;  /* 0x000000cec8c4723c */ /* 0x000fe200000018c4 */
[----:B------:R-:W-:-:S02]  /*ec40*/  IADD3 R19, PT, PT, R7, 0x200, -R38 ;  /* 0x0000020007137810 */ /* 0x000fc40007ffe826 */
[----:B------:R-:W-:Y:S02]  /*ec50*/  IABS R170, R170 ;  /* 0x000000aa00aa7213 */ /* 0x000fe40000000000 */
[----:B------:R-:W-:Y:S02]  /*ec60*/  IABS R19, R19 ;  /* 0x0000001300137213 */ /* 0x000fe40000000000 */
[----:B------:R-:W-:Y:S01]  /*ec70*/  I2FP.F32.S32 R170, R170 ;  /* 0x000000aa00aa7245 */ /* 0x000fe20000201400 */
[----:B------:R-:W-:Y:S01]  /*ec80*/  HMMA.16816.F32 R192, R200, R208, R192 ;  /* 0x000000d0c8c0723c */ /* 0x000fe200000018c0 */
[----:B------:R-:W-:Y:S02]  /*ec90*/  I2FP.F32.S32 R19, R19 ;  /* 0x0000001300137245 */ /* 0x000fe40000201400 */
[----:B------:R-:W-:Y:S01]  /*eca0*/  FSEL R171, R171, -INF , !P3 ;  /* 0xff800000abab7808 */ /* 0x000fe20005800000 */
[C---:B------:R-:W-:Y:S01]  /*ecb0*/  FFMA.FTZ R176, -R240.reuse, R170, R177 ;  /* 0x000000aaf0b07223 */ /* 0x040fe200000101b1 */
[----:B------:R-:W-:Y:S01]  /*ecc0*/  IADD3 R177, PT, PT, R229, 0x1f8, -R38 ;  /* 0x000001f8e5b17810 */ /* 0x000fe20007ffe826 */
[----:B------:R-:W-:Y:S01]  /*ecd0*/  FFMA.FTZ R19, -R240, R19, R178 ;  /* 0x00000013f0137223 */ /* 0x000fe200000101b2 */
[----:B------:R-:W-:Y:S01]  /*ece0*/  VIADD R178, R39, 0xfffffe01 ;  /* 0xfffffe0127b27836 */ /* 0x000fe20000000000 */
[----:B------:R-:W-:-:S02]  /*ecf0*/  IADD3 R170, PT, PT, R7, 0x1ff, -R38 ;  /* 0x000001ff07aa7810 */ /* 0x000fc40007ffe826 */
[----:B------:R-:W-:Y:S02]  /*ed00*/  IABS R177, R177 ;  /* 0x000000b100b17213 */ /* 0x000fe40000000000 */
[----:B------:R-:W-:Y:S02]  /*ed10*/  ISETP.GE.AND P3, PT, R178, R231, PT ;  /* 0x000000e7b200720c */ /* 0x000fe40003f66270 */
[----:B------:R-:W-:Y:S02]  /*ed20*/  FSEL R19, R19, -INF , P4 ;  /* 0xff80000013137808 */ /* 0x000fe40002000000 */
[----:B------:R-:W-:Y:S02]  /*ed30*/  IABS R170, R170 ;  /* 0x000000aa00aa7213 */ /* 0x000fe40000000000 */
[----:B------:R-:W-:Y:S02]  /*ed40*/  I2FP.F32.S32 R177, R177 ;  /* 0x000000b100b17245 */ /* 0x000fe40000201400 */
[----:B------:R-:W-:Y:S01]  /*ed50*/  FSEL R19, R19, -INF , !P5 ;  /* 0xff80000013137808 */ /* 0x000fe20006800000 */
[----:B------:R-:W-:Y:S01]  /*ed60*/  HMMA.16816.F32 R192, R188, R180, R192 ;  /* 0x000000b4bcc0723c */ /* 0x000fe200000018c0 */
[----:B------:R-:W-:-:S02]  /*ed70*/  FSEL R176, R176, -INF , P3 ;  /* 0xff800000b0b07808 */ /* 0x000fc40001800000 */
[C---:B------:R-:W-:Y:S02]  /*ed80*/  ISETP.GE.AND P4, PT, R178.reuse, R230, PT ;  /* 0x000000e6b200720c */ /* 0x040fe40003f86270 */
[C---:B------:R-:W-:Y:S02]  /*ed90*/  ISETP.GE.AND P5, PT, R178.reuse, R227, PT ;  /* 0x000000e3b200720c */ /* 0x040fe40003fa6270 */
[----:B------:R-:W-:Y:S02]  /*eda0*/  I2FP.F32.S32 R170, R170 ;  /* 0x000000aa00aa7245 */ /* 0x000fe40000201400 */
[----:B------:R-:W-:Y:S01]  /*edb0*/  ISETP.GE.AND P3, PT, R178, R228, PT ;  /* 0x000000e4b200720c */ /* 0x000fe20003f66270 */
[C---:B------:R-:W-:Y:S01]  /*edc0*/  FFMA.FTZ R178, -R240.reuse, R177, R172 ;  /* 0x000000b1f0b27223 */ /* 0x040fe200000101ac */
[--C-:B------:R-:W-:Y:S01]  /*edd0*/  IADD3 R177, PT, PT, R7, 0x1f8, -R38.reuse ;  /* 0x000001f807b17810 */ /* 0x100fe20007ffe826 */
[----:B------:R-:W-:Y:S01]  /*ede0*/  FFMA.FTZ R170, -R240, R170, R179 ;  /* 0x000000aaf0aa7223 */ /* 0x000fe200000101b3 */
[----:B------:R-:W-:Y:S01]  /*edf0*/  VIADD R179, R39, 0xfffffe08 ;  /* 0xfffffe0827b37836 */ /* 0x000fe20000000000 */
[----:B------:R-:W-:Y:S01]  /*ee00*/  IADD3 R172, PT, PT, R229, 0x1f7, -R38 ;  /* 0x000001f7e5ac7810 */ /* 0x000fe20007ffe826 */
[----:B-1----:R-:W-:Y:S01]  /*ee10*/  HMMA.16816.F32 R128, R12, R8, R128 ;  /* 0x000000080c80723c */ /* 0x002fe20000001880 */
[----:B------:R-:W-:Y:S01]  /*ee20*/  IABS R177, R177 ;  /* 0x000000b100b17213 */ /* 0x000fe20000000000 */
[----:B------:R-:W-:Y:S01]  /*ee30*/  VIADD R8, R39, 0xfffffe09 ;  /* 0xfffffe0927087836 */ /* 0x000fe20000000000 */
[----:B------:R-:W-:-:S02]  /*ee40*/  FSEL R176, R176, -INF , !P4 ;  /* 0xff800000b0b07808 */ /* 0x000fc40006000000 */
[----:B------:R-:W-:Y:S02]  /*ee50*/  I2FP.F32.S32 R177, R177 ;  /* 0x000000b100b17245 */ /* 0x000fe40000201400 */
[C---:B------:R-:W-:Y:S01]  /*ee60*/  ISETP.GE.AND P4, PT, R179.reuse, R231, PT ;  /* 0x000000e7b300720c */ /* 0x040fe20003f86270 */
[C---:B------:R-:W-:Y:S01]  /*ee70*/  HMMA.16816.F32 R124, R12.reuse, R10, R124 ;  /* 0x0000000a0c7c723c */ /* 0x040fe2000000187c */
[----:B------:R-:W-:Y:S01]  /*ee80*/  IABS R172, R172 ;  /* 0x000000ac00ac7213 */ /* 0x000fe20000000000 */
[----:B------:R-:W-:Y:S01]  /*ee90*/  FFMA.FTZ R174, -R240, R177, R174 ;  /* 0x000000b1f0ae7223 */ /* 0x000fe200000101ae */
[----:B------:R-:W-:Y:S02]  /*eea0*/  FSEL R170, R170, -INF , P3 ;  /* 0xff800000aaaa7808 */ /* 0x000fe40001800000 */
[----:B------:R-:W-:Y:S02]  /*eeb0*/  I2FP.F32.S32 R172, R172 ;  /* 0x000000ac00ac7245 */ /* 0x000fe40000201400 */
[----:B------:R-:W-:Y:S01]  /*eec0*/  FSEL R178, R178, -INF , P4 ;  /* 0xff800000b2b27808 */ /* 0x000fe20002000000 */
[----:B------:R-:W-:Y:S01]  /*eed0*/  HMMA.16816.F32 R192, R12, R4, R192 ;  /* 0x000000040cc0723c */ /* 0x000fe200000018c0 */
[C---:B------:R-:W-:Y:S01]  /*eee0*/  ISETP.GE.AND P3, PT, R179.reuse, R230, PT ;  /* 0x000000e6b300720c */ /* 0x040fe20003f66270 */
[----:B------:R-:W-:Y:S01]  /*eef0*/  FFMA.FTZ R172, -R240, R172, R173 ;  /* 0x000000acf0ac7223 */ /* 0x000fe200000101ad */
[----:B------:R-:W-:-:S02]  /*ef00*/  ISETP.GE.AND P4, PT, R179, R228, PT ;  /* 0x000000e4b300720c */ /* 0x000fc40003f86270 */
[----:B------:R-:W-:Y:S02]  /*ef10*/  IADD3 R9, PT, PT, R229, 0x1f0, -R38 ;  /* 0x000001f0e5097810 */ /* 0x000fe40007ffe826 */
[----:B------:R-:W-:Y:S02]  /*ef20*/  FSEL R170, R170, -INF , !P5 ;  /* 0xff800000aaaa7808 */ /* 0x000fe40006800000 */
[----:B------:R-:W-:Y:S02]  /*ef30*/  FSEL R178, R178, -INF , !P3 ;  /* 0xff800000b2b27808 */ /* 0x000fe40005800000 */
[----:B------:R-:W-:Y:S02]  /*ef40*/  FSEL R174, R174, -INF , P4 ;  /* 0xff800000aeae7808 */ /* 0x000fe40002000000 */
[----:B------:R-:W-:Y:S02]  /*ef50*/  ISETP.GE.AND P5, PT, R179, R227, PT ;  /* 0x000000e3b300720c */ /* 0x000fe40003fa6270 */
[----:B------:R-:W-:-:S02]  /*ef60*/  ISETP.GE.AND P3, PT, R8, R231, PT ;  /* 0x000000e70800720c */ /* 0x000fc40003f66270 */
[----:B------:R-:W-:Y:S02]  /*ef70*/  IABS R9, R9 ;  /* 0x0000000900097213 */ /* 0x000fe40000000000 */
[----:B------:R-:W-:Y:S02]  /*ef80*/  FSEL R177, R174, -INF , !P5 ;  /* 0xff800000aeb17808 */ /* 0x000fe40006800000 */
[----:B------:R-:W-:Y:S02]  /*ef90*/  FSEL R179, R172, -INF , P3 ;  /* 0xff800000acb37808 */ /* 0x000fe40001800000 */
[----:B------:R-:W1:Y:S01]  /*efa0*/  LDSM.16.M88.4 R172, [R213+0x3000] ;  /* 0x00300000d5ac783b */ /* 0x000e620000000200 */
[----:B------:R-:W-:Y:S02]  /*efb0*/  I2FP.F32.S32 R9, R9 ;  /* 0x0000000900097245 */ /* 0x000fe40000201400 */
[C---:B------:R-:W-:Y:S02]  /*efc0*/  ISETP.GE.AND P4, PT, R8.reuse, R230, PT ;  /* 0x000000e60800720c */ /* 0x040fe40003f86270 */
[----:B------:R-:W-:Y:S01]  /*efd0*/  ISETP.GE.AND P5, PT, R8, R227, PT ;  /* 0x000000e30800720c */ /* 0x000fe20003fa6270 */
[----:B------:R-:W-:Y:S01]  /*efe0*/  FFMA.FTZ R9, -R240, R9, R128 ;  /* 0x00000009f0097223 */ /* 0x000fe20000010180 */
[----:B------:R-:W-:-:S02]  /*eff0*/  IADD3 R128, PT, PT, R229, 0x1ef, -R38 ;  /* 0x000001efe5807810 */ /* 0x000fc40007ffe826 */
[----:B------:R-:W-:Y:S01]  /*f000*/  ISETP.GE.AND P3, PT, R8, R228, PT ;  /* 0x000000e40800720c */ /* 0x000fe20003f66270 */
[----:B------:R-:W-:Y:S01]  /*f010*/  VIADD R8, R39, 0xfffffe10 ;  /* 0xfffffe1027087836 */ /* 0x000fe20000000000 */
[----:B------:R-:W-:Y:S02]  /*f020*/  IABS R128, R128 ;  /* 0x0000008000807213 */ /* 0x000fe40000000000 */
[----:B------:R-:W-:Y:S02]  /*f030*/  FSEL R179, R179, -INF , !P4 ;  /* 0xff800000b3b37808 */ /* 0x000fe40006000000 */
[----:B------:R-:W-:Y:S01]  /*f040*/  FSEL R184, R182, -INF , P3 ;  /* 0xff800000b6b87808 */ /* 0x000fe20001800000 */
[----:B------:R-:W-:Y:S01]  /*f050*/  IMAD.MOV.U32 R182, RZ, RZ, R128 ;  /* 0x000000ffffb67224 */ /* 0x000fe200078e0080 */
[----:B------:R-:W-:Y:S02]  /*f060*/  ISETP.GE.AND P4, PT, R8, R231, PT ;  /* 0x000000e70800720c */ /* 0x000fe40003f86270 */
[----:B------:R-:W-:-:S02]  /*f070*/  FSEL R128, R184, -INF , !P5 ;  /* 0xff800000b8807808 */ /* 0x000fc40006800000 */
[----:B------:R-:W-:Y:S02]  /*f080*/  FSEL R184, R9, -INF , P4 ;  /* 0xff80000009b87808 */ /* 0x000fe40002000000 */
[C---:B------:R-:W-:Y:S02]  /*f090*/  ISETP.GE.AND P3, PT, R8.reuse, R230, PT ;  /* 0x000000e60800720c */ /* 0x040fe40003f66270 */
[C---:B------:R-:W-:Y:S02]  /*f0a0*/  ISETP.GE.AND P5, PT, R8.reuse, R227, PT ;  /* 0x000000e30800720c */ /* 0x040fe40003fa6270 */
[----:B------:R-:W-:Y:S02]  /*f0b0*/  ISETP.GE.AND P4, PT, R8, R228, PT ;  /* 0x000000e40800720c */ /* 0x000fe40003f86270 */
[----:B------:R-:W2:Y:S01]  /*f0c0*/  LDSM.16.M88.4 R8, [R212+0x3000] ;  /* 0x00300000d408783b */ /* 0x000ea20000000200 */
[----:B------:R-:W-:Y:S02]  /*f0d0*/  I2FP.F32.S32 R182, R182 ;  /* 0x000000b600b67245 */ /* 0x000fe40000201400 */
[----:B------:R-:W-:-:S02]  /*f0e0*/  I2FP.F32.S32 R183, R183 ;  /* 0x000000b700b77245 */ /* 0x000fc40000201400 */
[--C-:B------:R-:W-:Y:S01]  /*f0f0*/  IADD3 R4, PT, PT, R7, 0x117, -R38.reuse ;  /* 0x0000011707047810 */ /* 0x100fe20007ffe826 */
[C---:B------:R-:W-:Y:S01]  /*f100*/  FFMA.FTZ R186, -R240.reuse, R182, R129 ;  /* 0x000000b6f0ba7223 */ /* 0x040fe20000010181 */
[----:B------:R-:W-:Y:S01]  /*f110*/  IADD3 R129, PT, PT, R229, 0x1e8, -R38 ;  /* 0x000001e8e5817810 */ /* 0x000fe20007ffe826 */
[----:B------:R-:W-:Y:S01]  /*f120*/  FFMA.FTZ R183, -R240, R183, R130 ;  /* 0x000000b7f0b77223 */ /* 0x000fe20000010182 */
[----:B------:R-:W-:Y:S02]  /*f130*/  IADD3 R182, PT, PT, R7, 0x1ef, -R38 ;  /* 0x000001ef07b67810 */ /* 0x000fe40007ffe826 */
[----:B------:R-:W-:Y:S01]  /*f140*/  IABS R129, R129 ;  /* 0x0000008100817213 */ /* 0x000fe20000000000 */
[----:B-1----:R-:W-:Y:S01]  /*f150*/  HMMA.16816.F32 R120, R188, R172, R120 ;  /* 0x000000acbc78723c */ /* 0x002fe20000001878 */
[----:B------:R-:W-:Y:S02]  /*f160*/  FSEL R130, R184, -INF , !P3 ;  /* 0xff800000b8827808 */ /* 0x000fe40005800000 */
[----:B------:R-:W-:Y:S01]  /*f170*/  FSEL R184, R183, -INF , P4 ;  /* 0xff800000b7b87808 */ /* 0x000fe20002000000 */
[----:B------:R-:W-:Y:S01]  /*f180*/  IMAD.MOV.U32 R183, RZ, RZ, R129 ;  /* 0x000000ffffb77224 */ /* 0x000fe200078e0081 */
[----:B------:R-:W-:-:S02]  /*f190*/  IABS R182, R182 ;  /* 0x000000b600b67213 */ /* 0x000fc40000000000 */
[----:B------:R-:W-:Y:S01]  /*f1a0*/  ISETP.GE.AND P3, PT, R185, R231, PT ;  /* 0x000000e7b900720c */ /* 0x000fe20003f66270 */
[----:B------:R-:W-:Y:S01]  /*f1b0*/  HMMA.16816.F32 R116, R188, R174, R116 ;  /* 0x000000aebc74723c */ /* 0x000fe20000001874 */
[----:B------:R-:W-:Y:S02]  /*f1c0*/  I2FP.F32.S32 R182, R182 ;  /* 0x000000b600b67245 */ /* 0x000fe40000201400 */
[----:B------:R-:W-:Y:S02]  /*f1d0*/  I2FP.F32.S32 R183, R183 ;  /* 0x000000b700b77245 */ /* 0x000fe40000201400 */
[----:B------:R-:W-:Y:S01]  /*f1e0*/  IADD3 R173, PT, PT, R7, 0x1e8, -R38 ;  /* 0x000001e807ad7810 */ /* 0x000fe20007ffe826 */
[----:B------:R-:W-:Y:S01]  /*f1f0*/  FFMA.FTZ R172, -R240, R182, R131 ;  /* 0x000000b6f0ac7223 */ /* 0x000fe20000010183 */
[----:B------:R-:W-:Y:S01]  /*f200*/  FSEL R129, R184, -INF , !P5 ;  /* 0xff800000b8817808 */ /* 0x000fe20006800000 */
[----:B------:R-:W-:Y:S01]  /*f210*/  FFMA.FTZ R182, -R240, R183, R124 ;  /* 0x000000b7f0b67223 */ /* 0x000fe2000001017c */
[----:B------:R-:W-:Y:S01]  /*f220*/  IADD3 R124, PT, PT, R229, 0x1e7, -R38 ;  /* 0x000001e7e57c7810 */ /* 0x000fe20007ffe826 */
[----:B------:R-:W-:Y:S01]  /*f230*/  VIADD R183, R39, 0xfffffe18 ;  /* 0xfffffe1827b77836 */ /* 0x000fe20000000000 */
[----:B------:R-:W-:-:S02]  /*f240*/  ISETP.GE.AND P4, PT, R185, R230, PT ;  /* 0x000000e6b900720c */ /* 0x000fc40003f86270 */
[----:B------:R-:W-:Y:S02]  /*f250*/  IABS R124, R124 ;  /* 0x0000007c007c7213 */ /* 0x000fe40000000000 */
[----:B------:R-:W-:Y:S02]  /*f260*/  FSEL R184, R186, -INF , P3 ;  /* 0xff800000bab87808 */ /* 0x000fe40001800000 */
[----:B------:R-:W-:Y:S02]  /*f270*/  IABS R173, R173 ;  /* 0x000000ad00ad7213 */ /* 0x000fe40000000000 */
[----:B------:R-:W-:Y:S01]  /*f280*/  I2FP.F32.S32 R124, R124 ;  /* 0x0000007c007c7245 */ /* 0x000fe20000201400 */
[C---:B--2---:R-:W-:Y:S01]  /*f290*/  HMMA.16816.F32 R120, R12.reuse, R8, R120 ;  /* 0x000000080c78723c */ /* 0x044fe20000001878 */
[----:B------:R-:W-:Y:S02]  /*f2a0*/  ISETP.GE.AND P3, PT, R185, R228, PT ;  /* 0x000000e4b900720c */ /* 0x000fe40003f66270 */
[----:B------:R-:W-:Y:S01]  /*f2b0*/  FSEL R131, R184, -INF , !P4 ;  /* 0xff800000b8837808 */ /* 0x000fe20006000000 */
[C---:B------:R-:W-:Y:S01]  /*f2c0*/  FFMA.FTZ R8, -R240.reuse, R124, R125 ;  /* 0x0000007cf0087223 */ /* 0x040fe2000001017d */
[----:B------:R-:W-:Y:S01]  /*f2d0*/  I2FP.F32.S32 R173, R173 ;  /* 0x000000ad00ad7245 */ /* 0x000fe20000201400 */
[----:B------:R-:W-:Y:S01]  /*f2e0*/  VIADD R125, R39, 0xfffffe19 ;  /* 0xfffffe19277d7836 */ /* 0x000fe20000000000 */
[----:B------:R-:W-:Y:S01]  /*f2f0*/  ISETP.GE.AND P4, PT, R183, R231, PT ;  /* 0x000000e7b700720c */ /* 0x000fe20003f86270 */
[----:B------:R-:W-:Y:S01]  /*f300*/  HMMA.16816.F32 R116, R12, R10, R116 ;  /* 0x0000000a0c74723c */ /* 0x000fe20000001874 */
[----:B------:R-:W-:Y:S01]  /*f310*/  IADD3 R124, PT, PT, R7, 0x1e7, -R38 ;  /* 0x000001e7077c7810 */ /* 0x000fe20007ffe826 */
[----:B------:R-:W-:Y:S01]  /*f320*/  FFMA.FTZ R126, -R240, R173, R126 ;  /* 0x000000adf07e7223 */ /* 0x000fe2000001017e */
[----:B------:R-:W-:-:S02]  /*f330*/  FSEL R172, R172, -INF , P3 ;  /* 0xff800000acac7808 */ /* 0x000fc40001800000 */
[----:B------:R-:W-:Y:S01]  /*f340*/  ISETP.GE.AND P5, PT, R185, R227, PT ;  /* 0x000000e3b900720c */ /* 0x000fe20003fa6270 */
[----:B------:R-:W-:Y:S01]  /*f350*/  VIADD R185, R39, 0xfffffe21 ;  /* 0xfffffe2127b97836 */ /* 0x000fe20000000000 */
[C---:B------:R-:W-:Y:S02]  /*f360*/  ISETP.GE.AND P3, PT, R183.reuse, R230, PT ;  /* 0x000000e6b700720c */ /* 0x040fe40003f66270 */
[----:B------:R-:W-:Y:S02]  /*f370*/  FSEL R182, R182, -INF , P4 ;  /* 0xff800000b6b67808 */ /* 0x000fe40002000000 */
[----:B------:R-:W-:Y:S02]  /*f380*/  ISETP.GE.AND P4, PT, R183, R228, PT ;  /* 0x000000e4b700720c */ /* 0x000fe40003f86270 */
[----:B------:R-:W-:Y:S02]  /*f390*/  IABS R124, R124 ;  /* 0x0000007c007c7213 */ /* 0x000fe40000000000 */
[----:B------:R-:W-:-:S02]  /*f3a0*/  FSEL R172, R172, -INF , !P5 ;  /* 0xff800000acac7808 */ /* 0x000fc40006800000 */
[----:B------:R-:W-:Y:S02]  /*f3b0*/  FSEL R182, R182, -INF , !P3 ;  /* 0xff800000b6b67808 */ /* 0x000fe40005800000 */
[----:B------:R-:W-:Y:S02]  /*f3c0*/  ISETP.GE.AND P5, PT, R183, R227, PT ;  /* 0x000000e3b700720c */ /* 0x000fe40003fa6270 */
[----:B------:R-:W-:Y:S02]  /*f3d0*/  IADD3 R9, PT, PT, R229, 0x1e0, -R38 ;  /* 0x000001e0e5097810 */ /* 0x000fe40007ffe826 */
[----:B------:R-:W-:Y:S02]  /*f3e0*/  ISETP.GE.AND P3, PT, R125, R231, PT ;  /* 0x000000e77d00720c */ /* 0x000fe40003f66270 */
[----:B------:R-:W-:Y:S02]  /*f3f0*/  FSEL R126, R126, -INF , P4 ;  /* 0xff8000007e7e7808 */ /* 0x000fe40002000000 */
[----:B------:R-:W-:-:S02]  /*f400*/  I2FP.F32.S32 R124, R124 ;  /* 0x0000007c007c7245 */ /* 0x000fc40000201400 */
[----:B------:R-:W-:Y:S02]  /*f410*/  IABS R9, R9 ;  /* 0x0000000900097213 */ /* 0x000fe40000000000 */
[----:B------:R-:W-:Y:S01]  /*f420*/  FSEL R173, R126, -INF , !P5 ;  /* 0xff8000007ead7808 */ /* 0x000fe20006800000 */
[----:B------:R-:W-:Y:S01]  /*f430*/  FFMA.FTZ R174, -R240, R124, R127 ;  /* 0x0000007cf0ae7223 */ /* 0x000fe2000001017f */
[----:B------:R-:W-:Y:S02]  /*f440*/  FSEL R8, R8, -INF , P3 ;  /* 0xff80000008087808 */ /* 0x000fe40001800000 */
[C---:B------:R-:W-:Y:S02]  /*f450*/  ISETP.GE.AND P4, PT, R125.reuse, R230, PT ;  /* 0x000000e67d00720c */ /* 0x040fe40003f86270 */
[C---:B------:R-:W-:Y:S02]  /*f460*/  ISETP.GE.AND P5, PT, R125.reuse, R227, PT ;  /* 0x000000e37d00720c */ /* 0x040fe40003fa6270 */
[----:B------:R-:W-:-:S02]  /*f470*/  ISETP.GE.AND P3, PT, R125, R228, PT ;  /* 0x000000e47d00720c */ /* 0x000fc40003f66270 */
[----:B------:R-:W1:Y:S01]  /*f480*/  LDSM.16.M88.4 R124, [R213+0x3800] ;  /* 0x00380000d57c783b */ /* 0x000e620000000200 */
[----:B------:R-:W-:Y:S02]  /*f490*/  I2FP.F32.S32 R9, R9 ;  /* 0x0000000900097245 */ /* 0x000fe40000201400 */
[----:B------:R-:W-:Y:S02]  /*f4a0*/  FSEL R175, R8, -INF , !P4 ;  /* 0xff80000008af7808 */ /* 0x000fe40006000000 */
[----:B------:R-:W-:Y:S01]  /*f4b0*/  IADD3 R183, PT, PT, R7, 0x1e0, -R38 ;  /* 0x000001e007b77810 */ /* 0x000fe20007ffe826 */
[----:B------:R-:W-:Y:S01]  /*f4c0*/  FFMA.FTZ R184, -R240, R9, R120 ;  /* 0x00000009f0b87223 */ /* 0x000fe20000010178 */
[----:B------:R-:W-:Y:S01]  /*f4d0*/  IADD3 R120, PT, PT, R229, 0x1df, -R38 ;  /* 0x000001dfe5787810 */ /* 0x000fe20007ffe826 */
[----:B------:R-:W-:Y:S01]  /*f4e0*/  VIADD R9, R39, 0xfffffe20 ;  /* 0xfffffe2027097836 */ /* 0x000fe20000000000 */
[----:B------:R-:W-:Y:S02]  /*f4f0*/  IABS R183, R183 ;  /* 0x000000b700b77213 */ /* 0x000fe40000000000 */
[----:B------:R-:W-:-:S02]  /*f500*/  IABS R8, R120 ;  /* 0x0000007800087213 */ /* 0x000fc40000000000 */
[C---:B------:R-:W-:Y:S02]  /*f510*/  ISETP.GE.AND P4, PT, R9.reuse, R231, PT ;  /* 0x000000e70900720c */ /* 0x040fe40003f86270 */
[----:B------:R-:W-:Y:S01]  /*f520*/  FSEL R120, R174, -INF , P3 ;  /* 0xff800000ae787808 */ /* 0x000fe20001800000 */
[----:B------:R-:W-:Y:S01]  /*f530*/  IMAD.MOV.U32 R174, RZ, RZ, R8 ;  /* 0x000000ffffae7224 */ /* 0x000fe200078e0008 */
[----:B------:R-:W-:Y:S02]  /*f540*/  FSEL R184, R184, -INF , P4 ;  /* 0xff800000b8b87808 */ /* 0x000fe40002000000 */
[----:B------:R-:W-:Y:S02]  /*f550*/  FSEL R120, R120, -INF , !P5 ;  /* 0xff80000078787808 */ /* 0x000fe40006800000 */
[C---:B------:R-:W-:Y:S02]  /*f560*/  ISETP.GE.AND P3, PT, R9.reuse, R230, PT ;  /* 0x000000e60900720c */ /* 0x040fe40003f66270 */
[----:B------:R-:W-:-:S02]  /*f570*/  ISETP.GE.AND P5, PT, R9, R227, PT ;  /* 0x000000e30900720c */ /* 0x000fc40003fa6270 */
[----:B------:R-:W-:Y:S02]  /*f580*/  ISETP.GE.AND P4, PT, R9, R228, PT ;  /* 0x000000e40900720c */ /* 0x000fe40003f86270 */
[----:B------:R-:W2:Y:S01]  /*f590*/  LDSM.16.M88.4 R8, [R212+0x3800] ;  /* 0x00380000d408783b */ /* 0x000ea20000000200 */
[----:B------:R-:W-:Y:S02]  /*f5a0*/  I2FP.F32.S32 R174, R174 ;  /* 0x000000ae00ae7245 */ /* 0x000fe40000201400 */
[----:B------:R-:W-:Y:S02]  /*f5b0*/  I2FP.F32.S32 R183, R183 ;  /* 0x000000b700b77245 */ /* 0x000fe40000201400 */
[----:B------:R-:W-:Y:S01]  /*f5c0*/  IABS R4, R4 ;  /* 0x0000000400047213 */ /* 0x000fe20000000000 */
[C---:B------:R-:W-:Y:S01]  /*f5d0*/  FFMA.FTZ R186, -R240.reuse, R174, R121 ;  /* 0x000000aef0ba7223 */ /* 0x040fe20000010179 */
[----:B------:R-:W-:Y:S01]  /*f5e0*/  IADD3 R121, PT, PT, R229, 0x1d8, -R38 ;  /* 0x000001d8e5797810 */ /* 0x000fe20007ffe826 */
[----:B------:R-:W-:Y:S01]  /*f5f0*/  FFMA.FTZ R183, -R240, R183, R122 ;  /* 0x000000b7f0b77223 */ /* 0x000fe2000001017a */
[----:B------:R-:W-:-:S02]  /*f600*/  IADD3 R174, PT, PT, R7, 0x1df, -R38 ;  /* 0x000001df07ae7810 */ /* 0x000fc40007ffe826 */
[----:B------:R-:W-:Y:S02]  /*f610*/  IABS R121, R121 ;  /* 0x0000007900797213 */ /* 0x000fe40000000000 */
[----:B------:R-:W-:Y:S01]  /*f620*/  FSEL R122, R184, -INF , !P3 ;  /* 0xff800000b87a7808 */ /* 0x000fe20005800000 */
[C---:B-1----:R-:W-:Y:S01]  /*f630*/  HMMA.16816.F32 R112, R188.reuse, R124, R112 ;  /* 0x0000007cbc70723c */ /* 0x042fe20000001870 */
[----:B------:R-:W-:Y:S01]  /*f640*/  FSEL R184, R183, -INF , P4 ;  /* 0xff800000b7b87808 */ /* 0x000fe20002000000 */
[----:B------:R-:W-:Y:S01]  /*f650*/  IMAD.MOV.U32 R183, RZ, RZ, R121 ;  /* 0x000000ffffb77224 */ /* 0x000fe200078e0079 */
[----:B------:R-:W-:Y:S02]  /*f660*/  IABS R174, R174 ;  /* 0x000000ae00ae7213 */ /* 0x000fe40000000000 */
[----:B------:R-:W-:Y:S02]  /*f670*/  ISETP.GE.AND P3, PT, R185, R231, PT ;  /* 0x000000e7b900720c */ /* 0x000fe40003f66270 */
[----:B------:R-:W-:Y:S01]  /*f680*/  I2FP.F32.S32 R174, R174 ;  /* 0x000000ae00ae7245 */ /* 0x000fe20000201400 */
[----:B------:R-:W-:Y:S01]  /*f690*/  HMMA.16816.F32 R108, R188, R126, R108 ;  /* 0x0000007ebc6c723c */ /* 0x000fe2000000186c */
[----:B------:R-:W-:-:S02]  /*f6a0*/  I2FP.F32.S32 R183, R183 ;  /* 0x000000b700b77245 */ /* 0x000fc40000201400 */
[----:B------:R-:W-:Y:S01]  /*f6b0*/  IADD3 R125, PT, PT, R7, 0x1d8, -R38 ;  /* 0x000001d8077d7810 */ /* 0x000fe20007ffe826 */
[----:B------:R-:W-:Y:S01]  /*f6c0*/  FFMA.FTZ R124, -R240, R174, R123 ;  /* 0x000000aef07c7223 */ /* 0x000fe2000001017b */
[----:B------:R-:W-:Y:S01]  /*f6d0*/  FSEL R121, R184, -INF , !P5 ;  /* 0xff800000b8797808 */ /* 0x000fe20006800000 */
[----:B------:R-:W-:Y:S01]  /*f6e0*/  FFMA.FTZ R174, -R240, R183, R116 ;  /* 0x000000b7f0ae7223 */ /* 0x000fe20000010174 */
[----:B------:R-:W-:Y:S01]  /*f6f0*/  IADD3 R116, PT, PT, R229, 0x1d7, -R38 ;  /* 0x000001d7e5747810 */ /* 0x000fe20007ffe826 */
[----:B------:R-:W-:Y:S01]  /*f700*/  VIADD R183, R39, 0xfffffe28 ;  /* 0xfffffe2827b77836 */ /* 0x000fe20000000000 */
[----:B------:R-:W-:Y:S02]  /*f710*/  ISETP.GE.AND P4, PT, R185, R230, PT ;  /* 0x000000e6b900720c */ /* 0x000fe40003f86270 */
[----:B------:R-:W-:Y:S02]  /*f720*/  IABS R116, R116 ;  /* 0x0000007400747213 */ /* 0x000fe40000000000 */
[----:B------:R-:W-:-:S02]  /*f730*/  FSEL R184, R186, -INF , P3 ;  /* 0xff800000bab87808 */ /* 0x000fc40001800000 */
        /* <DEDUP_REMOVED lines=52> */
[----:B------:R-:W-:-:S03]  /*fa80*/  I2FP.F32.S32 R183, R183 ;  /* 0x000000b700b77245 */ /* 0x000fc60000201400 */
[C---:B------:R-:W-:Y:S01]  /*fa90*/  FFMA.FTZ R186, -R240.reuse, R126, R113 ;  /* 0x0000007ef0ba7223 */ /* 0x040fe20000010171 */
[----:B------:R-:W-:Y:S01]  /*faa0*/  IADD3 R113, PT, PT, R229, 0x1c8, -R38 ;  /* 0x000001c8e5717810 */ /* 0x000fe20007ffe826 */
[----:B------:R-:W-:Y:S01]  /*fab0*/  FFMA.FTZ R183, -R240, R183, R114 ;  /* 0x000000b7f0b77223 */ /* 0x000fe20000010172 */
[----:B------:R-:W-:Y:S02]  /*fac0*/  IADD3 R126, PT, PT, R7, 0x1cf, -R38 ;  /* 0x000001cf077e7810 */ /* 0x000fe40007ffe826 */
[----:B------:R-:W-:Y:S02]  /*fad0*/  IABS R113, R113 ;  /* 0x0000007100717213 */ /* 0x000fe40000000000 */
[----:B------:R-:W-:Y:S01]  /*fae0*/  FSEL R114, R184, -INF , !P3 ;  /* 0xff800000b8727808 */ /* 0x000fe20005800000 */
[----:B-1----:R-:W-:Y:S01]  /*faf0*/  HMMA.16816.F32 R104, R188, R116, R104 ;  /* 0x00000074bc68723c */ /* 0x002fe20000001868 */
[----:B------:R-:W-:Y:S01]  /*fb00*/  FSEL R184, R183, -INF , P4 ;  /* 0xff800000b7b87808 */ /* 0x000fe20002000000 */
[----:B------:R-:W-:Y:S01]  /*fb10*/  IMAD.MOV.U32 R183, RZ, RZ, R113 ;  /* 0x000000ffffb77224 */ /* 0x000fe200078e0071 */
[----:B------:R-:W-:-:S02]  /*fb20*/  IABS R126, R126 ;  /* 0x0000007e007e7213 */ /* 0x000fc40000000000 */
[----:B------:R-:W-:Y:S02]  /*fb30*/  ISETP.GE.AND P3, PT, R185, R231, PT ;  /* 0x000000e7b900720c */ /* 0x000fe40003f66270 */
[----:B------:R-:W-:Y:S01]  /*fb40*/  I2FP.F32.S32 R126, R126 ;  /* 0x0000007e007e7245 */ /* 0x000fe20000201400 */
[----:B------:R-:W-:Y:S01]  /*fb50*/  HMMA.16816.F32 R100, R188, R118, R100 ;  /* 0x00000076bc64723c */ /* 0x000fe20000001864 */
        /* <DEDUP_REMOVED lines=706> */
[----:B------:R-:W-:Y:S01]  /*12780*/  FSEL R44, R44, -INF , P3 ;  /* 0xff8000002c2c7808 */ /* 0x000fe20001800000 */
[----:B------:R-:W-:Y:S01]  /*12790*/  VIADD R10, R39, 0xfffffed1 ;  /* 0xfffffed1270a7836 */ /* 0x000fe20000000000 */
[----:B------:R-:W-:-:S02]  /*127a0*/  ISETP.GE.AND P5, PT, R185, R227, PT ;  /* 0x000000e3b900720c */ /* 0x000fc40003fa6270 */
[C---:B------:R-:W-:Y:S02]  /*127b0*/  ISETP.GE.AND P3, PT, R183.reuse, R230, PT ;  /* 0x000000e6b700720c */ /* 0x040fe40003f66270 */
[----:B------:R-:W-:Y:S02]  /*127c0*/  FSEL R54, R54, -INF , P4 ;  /* 0xff80000036367808 */ /* 0x000fe40002000000 */
[----:B------:R-:W-:Y:S02]  /*127d0*/  ISETP.GE.AND P4, PT, R183, R228, PT ;  /* 0x000000e4b700720c */ /* 0x000fe40003f86270 */
[----:B------:R-:W-:Y:S02]  /*127e0*/  IABS R32, R32 ;  /* 0x0000002000207213 */ /* 0x000fe40000000000 */
[----:B------:R-:W-:Y:S02]  /*127f0*/  FSEL R44, R44, -INF , !P5 ;  /* 0xff8000002c2c7808 */ /* 0x000fe40006800000 */
[----:B------:R-:W-:-:S02]  /*12800*/  FSEL R54, R54, -INF , !P3 ;  /* 0xff80000036367808 */ /* 0x000fc40005800000 */
[----:B------:R-:W-:Y:S02]  /*12810*/  ISETP.GE.AND P5, PT, R183, R227, PT ;  /* 0x000000e3b700720c */ /* 0x000fe40003fa6270 */
[C---:B------:R-:W-:Y:S02]  /*12820*/  ISETP.GE.AND P3, PT, R33.reuse, R231, PT ;  /* 0x000000e72100720c */ /* 0x040fe40003f66270 */
[----:B------:R-:W-:Y:S02]  /*12830*/  FSEL R34, R34, -INF , P4 ;  /* 0xff80000022227808 */ /* 0x000fe40002000000 */
[----:B------:R-:W-:Y:S02]  /*12840*/  I2FP.F32.S32 R32, R32 ;  /* 0x0000002000207245 */ /* 0x000fe40000201400 */
[----:B------:R-:W-:Y:S02]  /*12850*/  FSEL R45, R34, -INF , !P5 ;  /* 0xff800000222d7808 */ /* 0x000fe40006800000 */
[----:B------:R-:W-:Y:S01]  /*12860*/  FSEL R8, R8, -INF , P3 ;  /* 0xff80000008087808 */ /* 0x000fe20001800000 */
[----:B------:R-:W-:Y:S01]  /*12870*/  FFMA.FTZ R46, -R240, R32, R35 ;  /* 0x00000020f02e7223 */ /* 0x000fe20000010123 */
[----:B------:R-:W-:-:S02]  /*12880*/  ISETP.GE.AND P4, PT, R33, R230, PT ;  /* 0x000000e62100720c */ /* 0x000fc40003f86270 */
[C---:B------:R-:W-:Y:S02]  /*12890*/  ISETP.GE.AND P5, PT, R33.reuse, R227, PT ;  /* 0x000000e32100720c */ /* 0x040fe40003fa6270 */
[----:B------:R-:W-:Y:S02]  /*128a0*/  ISETP.GE.AND P3, PT, R33, R228, PT ;  /* 0x000000e42100720c */ /* 0x000fe40003f66270 */
[----:B------:R-:W1:Y:S01]  /*128b0*/  LDSM.16.M88.4 R32, [R213+0x9000] ;  /* 0x00900000d520783b */ /* 0x000e620000000200 */
[C-C-:B------:R-:W-:Y:S02]  /*128c0*/  IADD3 R9, PT, PT, R229.reuse, 0x130, -R38.reuse ;  /* 0x00000130e5097810 */ /* 0x140fe40007ffe826 */
[----:B------:R-:W-:Y:S01]  /*128d0*/  IADD3 R183, PT, PT, R229, 0x12f, -R38 ;  /* 0x0000012fe5b77810 */ /* 0x000fe20007ffe826 */
[----:B------:R-:W2:Y:S01]  /*128e0*/  LDSM.16.M88.4 R212, [R212+0x9000] ;  /* 0x00900000d4d4783b */ /* 0x000ea20000000200 */
[----:B------:R-:W-:Y:S01]  /*128f0*/  IABS R9, R9 ;  /* 0x0000000900097213 */ /* 0x000fe20000000000 */
[----:B------:R-:W-:-:S04]  /*12900*/  DEPBAR.LE SB0, 0x0 ;  /* 0x000080000000791a */ /* 0x000fc80000000000 */
[----:B------:R-:W-:Y:S02]  /*12910*/  I2FP.F32.S32 R9, R9 ;  /* 0x0000000900097245 */ /* 0x000fe40000201400 */
[----:B------:R-:W-:Y:S02]  /*12920*/  FSEL R47, R8, -INF , !P4 ;  /* 0xff800000082f7808 */ /* 0x000fe40006000000 */
[----:B------:R-:W-:Y:S01]  /*12930*/  IABS R8, R183 ;  /* 0x000000b700087213 */ /* 0x000fe20000000000 */
[----:B------:R-:W-:Y:S01]  /*12940*/  FFMA.FTZ R184, -R240, R9, R28 ;  /* 0x00000009f0b87223 */ /* 0x000fe2000001011c */
[--C-:B------:R-:W-:Y:S01]  /*12950*/  IADD3 R9, PT, PT, R7, 0x130, -R38.reuse ;  /* 0x0000013007097810 */ /* 0x100fe20007ffe826 */
[----:B------:R-:W-:Y:S01]  /*12960*/  VIADD R28, R39, 0xfffffed0 ;  /* 0xfffffed0271c7836 */ /* 0x000fe20000000000 */
[----:B------:R-:W-:Y:S02]  /*12970*/  IADD3 R11, PT, PT, R229, 0x128, -R38 ;  /* 0x00000128e50b7810 */ /* 0x000fe40007ffe826 */
[----:B------:R-:W-:Y:S01]  /*12980*/  IABS R9, R9 ;  /* 0x0000000900097213 */ /* 0x000fe20000000000 */
[----:B------:R-:W-:Y:S01]  /*12990*/  BAR.SYNC.DEFER_BLOCKING 0x0 ;  /* 0x0000000000007b1d */ /* 0x000fe20000010000 */
[----:B------:R-:W-:-:S02]  /*129a0*/  ISETP.GE.AND P4, PT, R28, R231, PT ;  /* 0x000000e71c00720c */ /* 0x000fc40003f86270 */
[----:B------:R-:W-:Y:S02]  /*129b0*/  I2FP.F32.S32 R9, R9 ;  /* 0x0000000900097245 */ /* 0x000fe40000201400 */
[----:B------:R-:W-:Y:S02]  /*129c0*/  I2FP.F32.S32 R8, R8 ;  /* 0x0000000800087245 */ /* 0x000fe40000201400 */
[----:B------:R-:W-:Y:S01]  /*129d0*/  FSEL R184, R184, -INF , P4 ;  /* 0xff800000b8b87808 */ /* 0x000fe20002000000 */
[----:B------:R-:W-:Y:S01]  /*129e0*/  FFMA.FTZ R9, -R240, R9, R30 ;  /* 0x00000009f0097223 */ /* 0x000fe2000001011e */
[----:B------:R-:W-:Y:S01]  /*129f0*/  ISETP.GE.AND P4, PT, R28, R228, PT ;  /* 0x000000e41c00720c */ /* 0x000fe20003f86270 */
[----:B------:R-:W-:Y:S01]  /*12a00*/  FFMA.FTZ R29, -R240, R8, R29 ;  /* 0x00000008f01d7223 */ /* 0x000fe2000001011d */
[----:B------:R-:W-:Y:S02]  /*12a10*/  IABS R11, R11 ;  /* 0x0000000b000b7213 */ /* 0x000fe40000000000 */
[----:B------:R-:W-:-:S02]  /*12a20*/  IADD3 R8, PT, PT, R7, 0x12f, -R38 ;  /* 0x0000012f07087810 */ /* 0x000fc40007ffe826 */
[----:B------:R-:W-:Y:S01]  /*12a30*/  FSEL R183, R9, -INF , P4 ;  /* 0xff80000009b77808 */ /* 0x000fe20002000000 */
[----:B------:R-:W-:Y:S01]  /*12a40*/  IMAD.MOV.U32 R9, RZ, RZ, R11 ;  /* 0x000000ffff097224 */ /* 0x000fe200078e000b */
[----:B------:R-:W-:Y:S01]  /*12a50*/  FSEL R46, R46, -INF , P3 ;  /* 0xff8000002e2e7808 */ /* 0x000fe20001800000 */
[C---:B-1----:R-:W-:Y:S01]  /*12a60*/  HMMA.16816.F32 R20, R188.reuse, R32, R20 ;  /* 0x00000020bc14723c */ /* 0x042fe20000001814 */
[----:B------:R-:W-:Y:S02]  /*12a70*/  ISETP.GE.AND P3, PT, R28, R230, PT ;  /* 0x000000e61c00720c */ /* 0x000fe40003f66270 */
[----:B------:R-:W-:Y:S02]  /*12a80*/  IABS R8, R8 ;  /* 0x0000000800087213 */ /* 0x000fe40000000000 */
[----:B------:R-:W-:Y:S02]  /*12a90*/  I2FP.F32.S32 R9, R9 ;  /* 0x0000000900097245 */ /* 0x000fe40000201400 */
[----:B------:R-:W-:Y:S01]  /*12aa0*/  FSEL R184, R184, -INF , !P3 ;  /* 0xff800000b8b87808 */ /* 0x000fe20005800000 */
[----:B------:R-:W-:Y:S01]  /*12ab0*/  HMMA.16816.F32 R196, R188, R34, R196 ;  /* 0x00000022bcc4723c */ /* 0x000fe200000018c4 */
[----:B------:R-:W-:Y:S01]  /*12ac0*/  I2FP.F32.S32 R8, R8 ;  /* 0x0000000800087245 */ /* 0x000fe20000201400 */
[----:B------:R-:W-:Y:S01]  /*12ad0*/  FFMA.FTZ R24, -R240, R9, R24 ;  /* 0x00000009f0187223 */ /* 0x000fe20000010118 */
[----:B------:R-:W-:-:S02]  /*12ae0*/  FSEL R46, R46, -INF , !P5 ;  /* 0xff8000002e2e7808 */ /* 0x000fc40006800000 */
[----:B------:R-:W-:Y:S01]  /*12af0*/  ISETP.GE.AND P3, PT, R10, R231, PT ;  /* 0x000000e70a00720c */ /* 0x000fe20003f66270 */
[----:B------:R-:W-:Y:S01]  /*12b00*/  FFMA.FTZ R8, -R240, R8, R31 ;  /* 0x00000008f0087223 */ /* 0x000fe2000001011f */
[----:B------:R-:W-:Y:S02]  /*12b10*/  ISETP.GE.AND P5, PT, R28, R227, PT ;  /* 0x000000e31c00720c */ /* 0x000fe40003fa6270 */
[--C-:B------:R-:W-:Y:S02]  /*12b20*/  IADD3 R11, PT, PT, R229, 0x127, -R38.reuse ;  /* 0x00000127e50b7810 */ /* 0x100fe40007ffe826 */
[----:B------:R-:W-:Y:S01]  /*12b30*/  IADD3 R9, PT, PT, R7, 0x128, -R38 ;  /* 0x0000012807097810 */ /* 0x000fe20007ffe826 */
[----:B--2---:R-:W-:Y:S01]  /*12b40*/  HMMA.16816.F32 R20, R12, R212, R20 ;  /* 0x000000d40c14723c */ /* 0x004fe20000001814 */
[----:B------:R-:W-:Y:S02]  /*12b50*/  FSEL R185, R29, -INF , P3 ;  /* 0xff8000001db97808 */ /* 0x000fe40001800000 */
[----:B------:R-:W-:-:S02]  /*12b60*/  FSEL R183, R183, -INF , !P5 ;  /* 0xff800000b7b77808 */ /* 0x000fc40006800000 */
[C---:B------:R-:W-:Y:S02]  /*12b70*/  ISETP.GE.AND P3, PT, R10.reuse, R228, PT ;  /* 0x000000e40a00720c */ /* 0x040fe40003f66270 */
[----:B------:R-:W-:Y:S01]  /*12b80*/  IABS R11, R11 ;  /* 0x0000000b000b7213 */ /* 0x000fe20000000000 */
[----:B------:R-:W-:Y:S01]  /*12b90*/  HMMA.16816.F32 R196, R12, R214, R196 ;  /* 0x000000d60cc4723c */ /* 0x000fe200000018c4 */
[C---:B------:R-:W-:Y:S01]  /*12ba0*/  ISETP.GE.AND P4, PT, R10.reuse, R230, PT ;  /* 0x000000e60a00720c */ /* 0x040fe20003f86270 */
[C---:B------:R-:W-:Y:S01]  /*12bb0*/  VIADD R13, R39.reuse, 0xfffffef0 ;  /* 0xfffffef0270d7836 */ /* 0x040fe20000000000 */
[----:B------:R-:W-:Y:S01]  /*12bc0*/  ISETP.GE.AND P5, PT, R10, R227, PT ;  /* 0x000000e30a00720c */ /* 0x000fe20003fa6270 */
[----:B------:R-:W-:Y:S01]  /*12bd0*/  VIADD R10, R39, 0xfffffed8 ;  /* 0xfffffed8270a7836 */ /* 0x000fe20000000000 */
[----:B------:R-:W-:Y:S02]  /*12be0*/  IABS R9, R9 ;  /* 0x0000000900097213 */ /* 0x000fe40000000000 */
[----:B------:R-:W-:Y:S01]  /*12bf0*/  FSEL R186, R8, -INF , P3 ;  /* 0xff80000008ba7808 */ /* 0x000fe20001800000 */
[----:B------:R-:W-:Y:S01]  /*12c00*/  IMAD.MOV.U32 R8, RZ, RZ, R11 ;  /* 0x000000ffff087224 */ /* 0x000fe200078e000b */
[----:B------:R-:W-:-:S02]  /*12c10*/  FSEL R185, R185, -INF , !P4 ;  /* 0xff800000b9b97808 */ /* 0x000fc40006000000 */
[----:B------:R-:W-:Y:S02]  /*12c20*/  I2FP.F32.S32 R9, R9 ;  /* 0x0000000900097245 */ /* 0x000fe40000201400 */
[----:B------:R-:W-:Y:S02]  /*12c30*/  ISETP.GE.AND P4, PT, R10, R231, PT ;  /* 0x000000e70a00720c */ /* 0x000fe40003f86270 */
[----:B------:R-:W-:Y:S01]  /*12c40*/  IADD3 R11, PT, PT, R229, 0x120, -R38 ;  /* 0x00000120e50b7810 */ /* 0x000fe20007ffe826 */
[----:B------:R-:W-:Y:S01]  /*12c50*/  FFMA.FTZ R9, -R240, R9, R26 ;  /* 0x00000009f0097223 */ /* 0x000fe2000001011a */
[----:B------:R-:W-:Y:S02]  /*12c60*/  I2FP.F32.S32 R8, R8 ;  /* 0x0000000800087245 */ /* 0x000fe40000201400 */
[----:B------:R-:W-:Y:S02]  /*12c70*/  FSEL R200, R24, -INF , P4 ;  /* 0xff80000018c87808 */ /* 0x000fe40002000000 */
[----:B------:R-:W-:Y:S01]  /*12c80*/  ISETP.GE.AND P4, PT, R10, R228, PT ;  /* 0x000000e40a00720c */ /* 0x000fe20003f86270 */
[----:B------:R-:W-:Y:S01]  /*12c90*/  FFMA.FTZ R25, -R240, R8, R25 ;  /* 0x00000008f0197223 */ /* 0x000fe20000010119 */
[----:B------:R-:W-:-:S02]  /*12ca0*/  IABS R11, R11 ;  /* 0x0000000b000b7213 */ /* 0x000fc40000000000 */
[----:B------:R-:W-:Y:S02]  /*12cb0*/  FSEL R186, R186, -INF , !P5 ;  /* 0xff800000baba7808 */ /* 0x000fe40006800000 */
[C---:B------:R-:W-:Y:S02]  /*12cc0*/  ISETP.GE.AND P3, PT, R10.reuse, R230, PT ;  /* 0x000000e60a00720c */ /* 0x040fe40003f66270 */
[----:B------:R-:W-:Y:S01]  /*12cd0*/  ISETP.GE.AND P5, PT, R10, R227, PT ;  /* 0x000000e30a00720c */ /* 0x000fe20003fa6270 */
[----:B------:R-:W-:Y:S01]  /*12ce0*/  VIADD R10, R39, 0xfffffed9 ;  /* 0xfffffed9270a7836 */ /* 0x000fe20000000000 */
[----:B------:R-:W-:Y:S02]  /*12cf0*/  IADD3 R8, PT, PT, R7, 0x127, -R38 ;  /* 0x0000012707087810 */ /* 0x000fe40007ffe826 */
[----:B------:R-:W-:Y:S01]  /*12d00*/  FSEL R187, R9, -INF , P4 ;  /* 0xff80000009bb7808 */ /* 0x000fe20002000000 */
[----:B------:R-:W-:Y:S01]  /*12d10*/  IMAD.MOV.U32 R9, RZ, RZ, R11 ;  /* 0x000000ffff097224 */ /* 0x000fe200078e000b */
[----:B------:R-:W-:-:S02]  /*12d20*/  IABS R8, R8 ;  /* 0x0000000800087213 */ /* 0x000fc40000000000 */
[----:B------:R-:W-:Y:S02]  /*12d30*/  FSEL R200, R200, -INF , !P3 ;  /* 0xff800000c8c87808 */ /* 0x000fe40005800000 */
[----:B------:R-:W-:Y:S02]  /*12d40*/  ISETP.GE.AND P3, PT, R10, R231, PT ;  /* 0x000000e70a00720c */ /* 0x000fe40003f66270 */
[----:B------:R-:W-:Y:S02]  /*12d50*/  I2FP.F32.S32 R9, R9 ;  /* 0x0000000900097245 */ /* 0x000fe40000201400 */
[----:B------:R-:W-:Y:S02]  /*12d60*/  I2FP.F32.S32 R8, R8 ;  /* 0x0000000800087245 */ /* 0x000fe40000201400 */
[----:B------:R-:W-:Y:S01]  /*12d70*/  FSEL R187, R187, -INF , !P5 ;  /* 0xff800000bbbb7808 */ /* 0x000fe20006800000 */
[C---:B------:R-:W-:Y:S01]  /*12d80*/  FFMA.FTZ R20, -R240.reuse, R9, R20 ;  /* 0x00000009f0147223 */ /* 0x040fe20000010114 */
[----:B------:R-:W-:Y:S01]  /*12d90*/  FSEL R201, R25, -INF , P3 ;  /* 0xff80000019c97808 */ /* 0x000fe20001800000 */
[----:B------:R-:W-:Y:S01]  /*12da0*/  FFMA.FTZ R8, -R240, R8, R27 ;  /* 0x00000008f0087223 */ /* 0x000fe2000001011b */
[----:B------:R-:W-:-:S02]  /*12db0*/  IADD3 R11, PT, PT, R229, 0x11f, -R38 ;  /* 0x0000011fe50b7810 */ /* 0x000fc40007ffe826 */
[C---:B------:R-:W-:Y:S02]  /*12dc0*/  ISETP.GE.AND P4, PT, R10.reuse, R230, PT ;  /* 0x000000e60a00720c */ /* 0x040fe40003f86270 */
[C---:B------:R-:W-:Y:S02]  /*12dd0*/  ISETP.GE.AND P5, PT, R10.reuse, R227, PT ;  /* 0x000000e30a00720c */ /* 0x040fe40003fa6270 */
[----:B------:R-:W-:Y:S01]  /*12de0*/  ISETP.GE.AND P3, PT, R10, R228, PT ;  /* 0x000000e40a00720c */ /* 0x000fe20003f66270 */
[----:B------:R-:W-:Y:S01]  /*12df0*/  VIADD R10, R39, 0xfffffee0 ;  /* 0xfffffee0270a7836 */ /* 0x000fe20000000000 */
[----:B------:R-:W-:Y:S02]  /*12e00*/  IADD3 R9, PT, PT, R7, 0x120, -R38 ;  /* 0x0000012007097810 */ /* 0x000fe40007ffe826 */
[----:B------:R-:W-:Y:S02]  /*12e10*/  IABS R11, R11 ;  /* 0x0000000b000b7213 */ /* 0x000fe40000000000 */
[----:B------:R-:W-:-:S02]  /*12e20*/  FSEL R201, R201, -INF , !P4 ;  /* 0xff800000c9c97808 */ /* 0x000fc40006000000 */
[----:B------:R-:W-:Y:S02]  /*12e30*/  IABS R9, R9 ;  /* 0x0000000900097213 */ /* 0x000fe40000000000 */
[----:B------:R-:W-:Y:S02]  /*12e40*/  ISETP.GE.AND P4, PT, R10, R231, PT ;  /* 0x000000e70a00720c */ /* 0x000fe40003f86270 */
[----:B------:R-:W-:Y:S01]  /*12e50*/  FSEL R202, R8, -INF , P3 ;  /* 0xff80000008ca7808 */ /* 0x000fe20001800000 */
[----:B------:R-:W-:Y:S01]  /*12e60*/  IMAD.MOV.U32 R8, RZ, RZ, R11 ;  /* 0x000000ffff087224 */ /* 0x000fe200078e000b */
[----:B------:R-:W-:Y:S01]  /*12e70*/  I2FP.F32.S32 R9, R9 ;  /* 0x0000000900097245 */ /* 0x000fe20000201400 */
[----:B------:R-:W-:Y:S01]  /*12e80*/  VIADD R11, R39, 0xfffffee1 ;  /* 0xfffffee1270b7836 */ /* 0x000fe20000000000 */
[----:B------:R-:W-:Y:S02]  /*12e90*/  FSEL R204, R20, -INF , P4 ;  /* 0xff80000014cc7808 */ /* 0x000fe40002000000 */
[----:B------:R-:W-:Y:S01]  /*12ea0*/  IADD3 R20, PT, PT, R229, 0x118, -R38 ;  /* 0x00000118e5147810 */ /* 0x000fe20007ffe826 */
[----:B------:R-:W-:Y:S01]  /*12eb0*/  FFMA.FTZ R9, -R240, R9, R22 ;  /* 0x00000009f0097223 */ /* 0x000fe20000010116 */
[----:B------:R-:W-:-:S02]  /*12ec0*/  I2FP.F32.S32 R8, R8 ;  /* 0x0000000800087245 */ /* 0x000fc40000201400 */
[----:B------:R-:W-:Y:S02]  /*12ed0*/  ISETP.GE.AND P4, PT, R10, R228, PT ;  /* 0x000000e40a00720c */ /* 0x000fe40003f86270 */
[----:B------:R-:W-:Y:S02]  /*12ee0*/  IABS R20, R20 ;  /* 0x0000001400147213 */ /* 0x000fe40000000000 */
[----:B------:R-:W-:Y:S02]  /*12ef0*/  FSEL R202, R202, -INF , !P5 ;  /* 0xff800000caca7808 */ /* 0x000fe40006800000 */
[C---:B------:R-:W-:Y:S02]  /*12f00*/  ISETP.GE.AND P3, PT, R10.reuse, R230, PT ;  /* 0x000000e60a00720c */ /* 0x040fe40003f66270 */
[----:B------:R-:W-:Y:S01]  /*12f10*/  ISETP.GE.AND P5, PT, R10, R227, PT ;  /* 0x000000e30a00720c */ /* 0x000fe20003fa6270 */
[----:B------:R-:W-:Y:S01]  /*12f20*/  FFMA.FTZ R10, -R240, R8, R21 ;  /* 0x00000008f00a7223 */ /* 0x000fe20000010115 */
[----:B------:R-:W-:-:S02]  /*12f30*/  IADD3 R8, PT, PT, R7, 0x11f, -R38 ;  /* 0x0000011f07087810 */ /* 0x000fc40007ffe826 */
[----:B------:R-:W-:Y:S01]  /*12f40*/  FSEL R203, R9, -INF , P4 ;  /* 0xff80000009cb7808 */ /* 0x000fe20002000000 */
[----:B------:R-:W-:Y:S01]  /*12f50*/  IMAD.MOV.U32 R9, RZ, RZ, R20 ;  /* 0x000000ffff097224 */ /* 0x000fe200078e0014 */
[----:B------:R-:W-:Y:S02]  /*12f60*/  FSEL R204, R204, -INF , !P3 ;  /* 0xff800000cccc7808 */ /* 0x000fe40005800000 */
[----:B------:R-:W-:Y:S02]  /*12f70*/  IABS R8, R8 ;  /* 0x0000000800087213 */ /* 0x000fe40000000000 */
[----:B------:R-:W-:Y:S02]  /*12f80*/  ISETP.GE.AND P3, PT, R11, R231, PT ;  /* 0x000000e70b00720c */ /* 0x000fe40003f66270 */
[----:B------:R-:W-:Y:S02]  /*12f90*/  I2FP.F32.S32 R9, R9 ;  /* 0x0000000900097245 */ /* 0x000fe40000201400 */
[----:B------:R-:W-:-:S02]  /*12fa0*/  I2FP.F32.S32 R8, R8 ;  /* 0x0000000800087245 */ /* 0x000fc40000201400 */
[----:B------:R-:W-:Y:S01]  /*12fb0*/  ISETP.GE.AND P4, PT, R11, R230, PT ;  /* 0x000000e60b00720c */ /* 0x000fe20003f86270 */
[----:B------:R-:W-:Y:S01]  /*12fc0*/  FFMA.FTZ R196, -R240, R9, R196 ;  /* 0x00000009f0c47223 */ /* 0x000fe200000101c4 */
[----:B------:R-:W-:Y:S01]  /*12fd0*/  FSEL R10, R10, -INF , P3 ;  /* 0xff8000000a0a7808 */ /* 0x000fe20001800000 */
[----:B------:R-:W-:Y:S01]  /*12fe0*/  FFMA.FTZ R8, -R240, R8, R23 ;  /* 0x00000008f0087223 */ /* 0x000fe20000010117 */
[--C-:B------:R-:W-:Y:S02]  /*12ff0*/  IADD3 R20, PT, PT, R229, 0x117, -R38.reuse ;  /* 0x00000117e5147810 */ /* 0x100fe40007ffe826 */
[----:B------:R-:W-:Y:S02]  /*13000*/  FSEL R203, R203, -INF , !P5 ;  /* 0xff800000cbcb7808 */ /* 0x000fe40006800000 */
[----:B------:R-:W-:Y:S02]  /*13010*/  IADD3 R9, PT, PT, R7, 0x118, -R38 ;  /* 0x0000011807097810 */ /* 0x000fe40007ffe826 */
[----:B------:R-:W-:-:S02]  /*13020*/  ISETP.GE.AND P5, PT, R11, R227, PT ;  /* 0x000000e30b00720c */ /* 0x000fc40003fa6270 */
[----:B------:R-:W-:Y:S01]  /*13030*/  ISETP.GE.AND P3, PT, R11, R228, PT ;  /* 0x000000e40b00720c */ /* 0x000fe20003f66270 */
[----:B------:R-:W-:Y:S01]  /*13040*/  VIADD R11, R39, 0xfffffee8 ;  /* 0xfffffee8270b7836 */ /* 0x000fe20000000000 */
[----:B------:R-:W-:Y:S02]  /*13050*/  FSEL R181, R10, -INF , !P4 ;  /* 0xff8000000ab57808 */ /* 0x000fe40006000000 */
[----:B------:R-:W-:Y:S02]  /*13060*/  IABS R10, R20 ;  /* 0x00000014000a7213 */ /* 0x000fe40000000000 */
[----:B------:R-:W-:Y:S02]  /*13070*/  IABS R9, R9 ;  /* 0x0000000900097213 */ /* 0x000fe40000000000 */
[----:B------:R-:W-:Y:S01]  /*13080*/  FSEL R180, R8, -INF , P3 ;  /* 0xff80000008b47808 */ /* 0x000fe20001800000 */
[----:B------:R-:W-:Y:S01]  /*13090*/  IMAD.MOV.U32 R8, RZ, RZ, R10 ;  /* 0x000000ffff087224 */ /* 0x000fe200078e000a */
[----:B------:R-:W-:-:S02]  /*130a0*/  ISETP.GE.AND P4, PT, R11, R231, PT ;  /* 0x000000e70b00720c */ /* 0x000fc40003f86270 */
[----:B------:R-:W-:Y:S02]  /*130b0*/  I2FP.F32.S32 R9, R9 ;  /* 0x0000000900097245 */ /* 0x000fe40000201400 */
[----:B------:R-:W-:Y:S02]  /*130c0*/  FSEL R180, R180, -INF , !P5 ;  /* 0xff800000b4b47808 */ /* 0x000fe40006800000 */
[----:B------:R-:W-:Y:S01]  /*130d0*/  FSEL R10, R196, -INF , P4 ;  /* 0xff800000c40a7808 */ /* 0x000fe20002000000 */
[----:B------:R-:W-:Y:S01]  /*130e0*/  FFMA.FTZ R9, -R240, R9, R198 ;  /* 0x00000009f0097223 */ /* 0x000fe200000101c6 */
[C---:B------:R-:W-:Y:S02]  /*130f0*/  ISETP.GE.AND P3, PT, R11.reuse, R230, PT ;  /* 0x000000e60b00720c */ /* 0x040fe40003f66270 */
[----:B------:R-:W-:Y:S02]  /*13100*/  ISETP.GE.AND P5, PT, R11, R227, PT ;  /* 0x000000e30b00720c */ /* 0x000fe40003fa6270 */
[----:B------:R-:W-:-:S02]  /*13110*/  I2FP.F32.S32 R8, R8 ;  /* 0x0000000800087245 */ /* 0x000fc40000201400 */
[----:B------:R-:W-:Y:S01]  /*13120*/  ISETP.GE.AND P4, PT, R11, R228, PT ;  /* 0x000000e40b00720c */ /* 0x000fe20003f86270 */
[----:B------:R-:W-:Y:S01]  /*13130*/  VIADD R11, R39, 0xfffffee9 ;  /* 0xfffffee9270b7836 */ /* 0x000fe20000000000 */
[----:B------:R-:W-:Y:S01]  /*13140*/  FSEL R5, R10, -INF , !P3 ;  /* 0xff8000000a057808 */ /* 0x000fe20005800000 */
[----:B------:R-:W-:Y:S01]  /*13150*/  FFMA.FTZ R8, -R240, R8, R197 ;  /* 0x00000008f0087223 */ /* 0x000fe200000101c5 */
[----:B------:R-:W-:Y:S02]  /*13160*/  FSEL R9, R9, -INF , P4 ;  /* 0xff80000009097808 */ /* 0x000fe40002000000 */
[----:B------:R-:W-:Y:S02]  /*13170*/  ISETP.GE.AND P3, PT, R11, R231, PT ;  /* 0x000000e70b00720c */ /* 0x000fe40003f66270 */
[----:B------:R-:W-:Y:S02]  /*13180*/  IADD3 R12, PT, PT, R229, 0x110, -R38 ;  /* 0x00000110e50c7810 */ /* 0x000fe40007ffe826 */
[----:B------:R-:W-:-:S02]  /*13190*/  I2FP.F32.S32 R10, R4 ;  /* 0x00000004000a7245 */ /* 0x000fc40000201400 */
[----:B------:R-:W-:Y:S02]  /*131a0*/  FSEL R4, R9, -INF , !P5 ;  /* 0xff80000009047808 */ /* 0x000fe40006800000 */
[----:B------:R-:W-:Y:S01]  /*131b0*/  FSEL R8, R8, -INF , P3 ;  /* 0xff80000008087808 */ /* 0x000fe20001800000 */
[----:B------:R-:W-:Y:S01]  /*131c0*/  FFMA.FTZ R10, -R240, R10, R199 ;  /* 0x0000000af00a7223 */ /* 0x000fe200000101c7 */
[----:B------:R-:W-:Y:S02]  /*131d0*/  IABS R12, R12 ;  /* 0x0000000c000c7213 */ /* 0x000fe40000000000 */
[C---:B------:R-:W-:Y:S02]  /*131e0*/  ISETP.GE.AND P4, PT, R11.reuse, R230, PT ;  /* 0x000000e60b00720c */ /* 0x040fe40003f86270 */
[C---:B------:R-:W-:Y:S02]  /*131f0*/  ISETP.GE.AND P5, PT, R11.reuse, R227, PT ;  /* 0x000000e30b00720c */ /* 0x040fe40003fa6270 */
[----:B------:R-:W-:-:S02]  /*13200*/  ISETP.GE.AND P3, PT, R11, R228, PT ;  /* 0x000000e40b00720c */ /* 0x000fc40003f66270 */
[--C-:B------:R-:W-:Y:S02]  /*13210*/  IADD3 R11, PT, PT, R7, 0x110, -R38.reuse ;  /* 0x00000110070b7810 */ /* 0x100fe40007ffe826 */
[----:B------:R-:W-:Y:S02]  /*13220*/  I2FP.F32.S32 R9, R12 ;  /* 0x0000000c00097245 */ /* 0x000fe40000201400 */
[----:B------:R-:W-:Y:S02]  /*13230*/  IADD3 R12, PT, PT, R229, 0x10f, -R38 ;  /* 0x0000010fe50c7810 */ /* 0x000fe40007ffe826 */
[----:B------:R-:W-:Y:S01]  /*13240*/  IABS R11, R11 ;  /* 0x0000000b000b7213 */ /* 0x000fe20000000000 */
[----:B------:R-:W-:Y:S01]  /*13250*/  FFMA.FTZ R9, -R240, R9, R192 ;  /* 0x00000009f0097223 */ /* 0x000fe200000101c0 */
[----:B------:R-:W-:Y:S02]  /*13260*/  FSEL R10, R10, -INF , P3 ;  /* 0xff8000000a0a7808 */ /* 0x000fe40001800000 */
[----:B------:R-:W-:-:S02]  /*13270*/  IABS R12, R12 ;  /* 0x0000000c000c7213 */ /* 0x000fc40000000000 */
[----:B------:R-:W-:Y:S01]  /*13280*/  FSEL R188, R8, -INF , !P4 ;  /* 0xff80000008bc7808 */ /* 0x000fe20006000000 */
[----:B------:R-:W-:Y:S01]  /*13290*/  VIADD R8, R39, 0xfffffef1 ;  /* 0xfffffef127087836 */ /* 0x000fe20000000000 */
[----:B------:R-:W-:Y:S02]  /*132a0*/  I2FP.F32.S32 R11, R11 ;  /* 0x0000000b000b7245 */ /* 0x000fe40000201400 */
[----:B------:R-:W-:Y:S02]  /*132b0*/  ISETP.GE.AND P4, PT, R13, R231, PT ;  /* 0x000000e70d00720c */ /* 0x000fe40003f86270 */
[----:B------:R-:W-:Y:S01]  /*132c0*/  FSEL R189, R10, -INF , !P5 ;  /* 0xff8000000abd7808 */ /* 0x000fe20006800000 */
[----:B------:R-:W-:Y:S01]  /*132d0*/  FFMA.FTZ R11, -R240, R11, R194 ;  /* 0x0000000bf00b7223 */ /* 0x000fe200000101c2 */
[----:B------:R-:W-:Y:S02]  /*132e0*/  IADD3 R10, PT, PT, R7, 0x10f, -R38 ;  /* 0x0000010f070a7810 */ /* 0x000fe40007ffe826 */
[----:B------:R-:W-:-:S02]  /*132f0*/  I2FP.F32.S32 R12, R12 ;  /* 0x0000000c000c7245 */ /* 0x000fc40000201400 */
[--C-:B------:R-:W-:Y:S02]  /*13300*/  IADD3 R7, PT, PT, R7, 0x108, -R38.reuse ;  /* 0x0000010807077810 */ /* 0x100fe40007ffe826 */
[----:B------:R-:W-:Y:S01]  /*13310*/  ISETP.GE.AND P3, PT, R13, R230, PT ;  /* 0x000000e60d00720c */ /* 0x000fe20003f66270 */
[----:B------:R-:W-:Y:S01]  /*13320*/  FFMA.FTZ R12, -R240, R12, R193 ;  /* 0x0000000cf00c7223 */ /* 0x000fe200000101c1 */
[----:B------:R-:W-:Y:S02]  /*13330*/  FSEL R9, R9, -INF , P4 ;  /* 0xff80000009097808 */ /* 0x000fe40002000000 */
[C---:B------:R-:W-:Y:S02]  /*13340*/  ISETP.GE.AND P5, PT, R13.reuse, R227, PT ;  /* 0x000000e30d00720c */ /* 0x040fe40003fa6270 */
[----:B------:R-:W-:Y:S02]  /*13350*/  ISETP.GE.AND P4, PT, R13, R228, PT ;  /* 0x000000e40d00720c */ /* 0x000fe40003f86270 */
[----:B------:R-:W-:-:S02]  /*13360*/  IADD3 R13, PT, PT, R229, 0x108, -R38 ;  /* 0x00000108e50d7810 */ /* 0x000fc40007ffe826 */
[----:B------:R-:W-:Y:S02]  /*13370*/  IABS R7, R7 ;  /* 0x0000000700077213 */ /* 0x000fe40000000000 */
[----:B------:R-:W-:Y:S02]  /*13380*/  FSEL R38, R9, -INF , !P3 ;  /* 0xff80000009267808 */ /* 0x000fe40005800000 */
[----:B------:R-:W-:Y:S01]  /*13390*/  ISETP.GE.AND P3, PT, R8, R231, PT ;  /* 0x000000e70800720c */ /* 0x000fe20003f66270 */
[----:B------:R-:W-:Y:S01]  /*133a0*/  IMAD.MOV.U32 R9, RZ, RZ, R7 ;  /* 0x000000ffff097224 */ /* 0x000fe200078e0007 */
        /* <DEDUP_REMOVED lines=14> */
[----:B------:R-:W-:Y:S01]  /*13490*/  FSEL R10, R10, -INF , P3 ;  /* 0xff8000000a0a7808 */ /* 0x000fe20001800000 */
[----:B------:R-:W-:Y:S01]  /*134a0*/  VIADD R39, R165, 0xfffffffe ;  /* 0xfffffffea5277836 */ /* 0x000fe20000000000 */
[C---:B------:R-:W-:Y:S02]  /*134b0*/  ISETP.GE.AND P4, PT, R8.reuse, R231, PT ;  /* 0x000000e70800720c */ /* 0x040fe40003f86270 */
[----:B------:R-:W-:Y:S02]  /*134c0*/  ISETP.GE.AND P3, PT, R8, R230, PT ;  /* 0x000000e60800720c */ /* 0x000fe40003f66270 */
[----:B------:R-:W-:-:S02]  /*134d0*/  FSEL R13, R13, -INF , P4 ;  /* 0xff8000000d0d7808 */ /* 0x000fc40002000000 */
[----:B------:R-:W-:Y:S02]  /*134e0*/  I2FP.F32.S32 R9, R9 ;  /* 0x0000000900097245 */ /* 0x000fe40000201400 */
[----:B------:R-:W-:Y:S02]  /*134f0*/  FSEL R190, R13, -INF , !P3 ;  /* 0xff8000000dbe7808 */ /* 0x000fe40005800000 */
[----:B------:R-:W-:Y:S01]  /*13500*/  ISETP.GT.AND P3, PT, R39, R232, PT ;  /* 0x000000e82700720c */ /* 0x000fe20003f64270 */
[----:B------:R-:W-:Y:S01]  /*13510*/  FFMA.FTZ R9, -R240, R9, R18 ;  /* 0x00000009f0097223 */ /* 0x000fe20000010112 */
[----:B------:R-:W-:Y:S02]  /*13520*/  ISETP.GE.AND P4, PT, R8, R228, PT ;  /* 0x000000e40800720c */ /* 0x000fe40003f86270 */
[----:B------:R-:W-:Y:S02]  /*13530*/  FSEL R18, R10, -INF , !P5 ;  /* 0xff8000000a127808 */ /* 0x000fe40006800000 */
[----:B------:R-:W-:-:S02]  /*13540*/  ISETP.GE.AND P5, PT, R8, R227, PT ;  /* 0x000000e30800720c */ /* 0x000fc40003fa6270 */
[----:B------:R-:W-:-:S04]  /*13550*/  FSEL R9, R9, -INF , P4 ;  /* 0xff80000009097808 */ /* 0x000fc80002000000 */
[----:B------:R-:W-:Y:S01]  /*13560*/  FSEL R191, R9, -INF , !P5 ;  /* 0xff80000009bf7808 */ /* 0x000fe20006800000 */
[----:B------:R-:W-:Y:S05]  /*13570*/  @!P3 BRA `(.L_x_7407) ;  /* 0x0000000c0080b947 */ /* 0x000fea0003800000 */
[----:B------:R-:W-:Y:S04]  /*13580*/  BSSY.RECONVERGENT B0, `(.L_x_7408) ;  /* 0x000004b000007945 */ /* 0x000fe80003800200 */
[----:B------:R-:W-:Y:S05]  /*13590*/  @!P0 BRA `(.L_x_7409) ;  /* 0x0000000400048947 */ /* 0x000fea0003800000 */
[----:B------:R-:W2:Y:S01]  /*135a0*/  LD.E R16, desc[UR4][R2.64+0x170] ;  /* 0x0001700402107980 */ /* 0x000ea2000c101900 */
[----:B------:R-:W-:-:S04]  /*135b0*/  VIADD R13, R165, 0xffffffff ;  /* 0xffffffffa50d7836 */ /* 0x000fc80000000000 */
[----:B------:R-:W-:-:S04]  /*135c0*/  IMAD.SHL.U32 R13, R13, 0x100, RZ ;  /* 0x000001000d0d7824 */ /* 0x000fc800078e00ff */
[C---:B------:R-:W-:Y:S01]  /*135d0*/  VIADD R15, R13.reuse, 0xffffff00 ;  /* 0xffffff000d0f7836 */ /* 0x040fe20000000000 */
[----:B------:R-:W-:Y:S02]  /*135e0*/  IADD3 R13, PT, PT, R13, -0x200, RZ ;  /* 0xfffffe000d0d7810 */ /* 0x000fe40007ffe0ff */
[-C--:B--2---:R-:W-:Y:S02]  /*135f0*/  IABS R11, R16.reuse ;  /* 0x00000010000b7213 */ /* 0x084fe40000000000 */
[----:B------:R-:W-:Y:S02]  /*13600*/  IABS R9, R16 ;  /* 0x0000001000097213 */ /* 0x000fe40000000000 */
[----:B------:R-:W1:Y:S02]  /*13610*/  I2F.RP R10, R11 ;  /* 0x0000000b000a7306 */ /* 0x000e640000209400 */
[----:B------:R-:W-:-:S06]  /*13620*/  IADD3 R9, PT, PT, RZ, -R9, RZ ;  /* 0x80000009ff097210 */ /* 0x000fcc0007ffe0ff */
[----:B-1----:R-:W1:Y:S02]  /*13630*/  MUFU.RCP R22, R10 ;  /* 0x0000000a00167308 */ /* 0x002e640000001000 */
[----:B-1----:R-:W-:Y:S01]  /*13640*/  VIADD R22, R22, 0xffffffe ;  /* 0x0ffffffe16167836 */ /* 0x002fe20000000000 */
[----:B------:R-:W-:Y:S02]  /*13650*/  IABS R10, R15 ;  /* 0x0000000f000a7213 */ /* 0x000fe40000000000 */
[----:B------:R-:W-:-:S03]  /*13660*/  LOP3.LUT R15, R15, R16, RZ, 0x3c, !PT ;  /* 0x000000100f0f7212 */ /* 0x000fc600078e3cff */
[----:B------:R-:W1:Y:S02]  /*13670*/  F2I.FTZ.U32.TRUNC.NTZ R23, R22 ;  /* 0x0000001600177305 */ /* 0x000e64000021f000 */
[----:B-1----:R-:W-:Y:S01]  /*13680*/  IADD3 R8, PT, PT, RZ, -R23, RZ ;  /* 0x80000017ff087210 */ /* 0x002fe20007ffe0ff */
[----:B------:R-:W-:-:S04]  /*13690*/  IMAD.MOV.U32 R22, RZ, RZ, RZ ;  /* 0x000000ffff167224 */ /* 0x000fc800078e00ff */
[----:B------:R-:W-:Y:S01]  /*136a0*/  IMAD R21, R8, R11, RZ ;  /* 0x0000000b08157224 */ /* 0x000fe200078e02ff */
[----:B------:R-:W-:Y:S02]  /*136b0*/  IABS R8, R13 ;  /* 0x0000000d00087213 */ /* 0x000fe40000000000 */
[----:B------:R-:W-:Y:S01]  /*136c0*/  LOP3.LUT R13, R13, R16, RZ, 0x3c, !PT ;  /* 0x000000100d0d7212 */ /* 0x000fe200078e3cff */
[----:B------:R-:W-:-:S06]  /*136d0*/  IMAD.HI.U32 R21, R23, R21, R22 ;  /* 0x0000001517157227 */ /* 0x000fcc00078e0016 */
[----:B------:R-:W-:-:S04]  /*136e0*/  IMAD.HI.U32 R12, R21, R8, RZ ;  /* 0x00000008150c7227 */ /* 0x000fc800078e00ff */
[----:B------:R-:W-:Y:S02]  /*136f0*/  IMAD.HI.U32 R14, R21, R10, RZ ;  /* 0x0000000a150e7227 */ /* 0x000fe400078e00ff */
[----:B------:R-:W1:Y:S02]  /*13700*/  LDC.64 R20, c[0x0][0x348] ;  /* 0x0000d200ff147b82 */ /* 0x000e640000000a00 */
        /* <DEDUP_REMOVED lines=20> */
[----:B-1----:R-:W2:Y:S02]  /*13850*/  LD.E.64 R12, desc[UR4][R20.64+0x38] ;  /* 0x00003804140c7980 */ /* 0x002ea4000c101b00 */
        /* <DEDUP_REMOVED lines=21> */
.L_x_7409:
        /* <DEDUP_REMOVED lines=8> */
.L_x_7410:
[----:B------:R-:W-:Y:S05]  /*13a30*/  BSYNC.RECONVERGENT B0 ;  /* 0x0000000000007941 */ /* 0x000fea0003800200 */
.L_x_7408:
[C---:B------:R-:W-:Y:S01]  /*13a40*/  SHF.L.U32 R9, R222.reuse, 0x5, RZ ;  /* 0x00000005de097819 */ /* 0x040fe200000006ff */
[----:B------:R-:W-:Y:S01]  /*13a50*/  @!P1 IMAD R30, R223, 0x60, RZ ;  /* 0x00000060df1e9824 */ /* 0x000fe200078e02ff */
        /* <DEDUP_REMOVED lines=144> */
.L_x_7412:
[----:B------:R-:W-:Y:S05]  /*14360*/  BSYNC.RECONVERGENT B0 ;  /* 0x0000000000007941 */ /* 0x000fea0003800200 */
.L_x_7411:
[----:B------:R-:W0:Y:S02]  /*14370*/  LDGDEPBAR ;  /* 0x00000000000079af */ /* 0x000e240000000000 */
.L_x_7407:
[----:B------:R-:W-:Y:S05]  /*14380*/  BSYNC.RECONVERGENT B1 ;  /* 0x0000000000017941 */ /* 0x000fea0003800200 */
.L_x_7406:
[----:B-1----:R-:W3:Y:S01]  /*14390*/  LD.E R195, desc[UR4][R2.64+0xdc] ;  /* 0x0000dc0402c37980 */ /* 0x002ee2000c101900 */
        /* <DEDUP_REMOVED lines=64> */
[----:B------:R-:W-:Y:S01]  /*147a0*/  LEA R37, R37, R218, 0x1 ;  /* 0x000000da25257211 */ /* 0x000fe200078e08ff */
[----:B------:R-:W1:Y:S01]  /*147b0*/  SHFL.BFLY PT, R11, R10, 0x2, 0x1f ;  /* 0x0c401f000a0b7f89 */ /* 0x000e6200000e0000 */
[----:B------:R-:W-:-:S02]  /*147c0*/  SEL R28, R164, 0xffffffe0, !P6 ;  /* 0xffffffe0a41c7807 */ /* 0x000fc40007000000 */
[----:B------:R-:W-:Y:S01]  /*147d0*/  IADD3 R24, PT, PT, R37, 0xa000, RZ ;  /* 0x0000a00025187810 */ /* 0x000fe20007ffe0ff */
[----:B------:R-:W4:Y:S01]  /*147e0*/  SHFL.BFLY PT, R9, R8, 0x2, 0x1f ;  /* 0x0c401f0008097f89 */ /* 0x000f2200000e0000 */
[----:B------:R-:W-:Y:S02]  /*147f0*/  IADD3 R164, PT, PT, R28, R37, RZ ;  /* 0x000000251ca47210 */ /* 0x000fe40007ffe0ff */
[----:B-1----:R-:W-:Y:S02]  /*14800*/  FMNMX.FTZ R11, R10, R11, !PT ;  /* 0x0000000b0a0b7209 */ /* 0x002fe40007810000 */
[----:B----4-:R-:W-:-:S03]  /*14810*/  FMNMX.FTZ R9, R8, R9, !PT ;  /* 0x0000000908097209 */ /* 0x010fc60007810000 */
[----:B------:R-:W1:Y:S04]  /*14820*/  SHFL.BFLY PT, R16, R11, 0x1, 0x1f ;  /* 0x0c201f000b107f89 */ /* 0x000e6800000e0000 */
[----:B------:R-:W4:Y:S01]  /*14830*/  SHFL.BFLY PT, R194, R9, 0x1, 0x1f ;  /* 0x0c201f0009c27f89 */ /* 0x000f2200000e0000 */
[----:B-1----:R-:W-:-:S04]  /*14840*/  FMNMX.FTZ R16, R11, R16, !PT ;  /* 0x000000100b107209 */ /* 0x002fc80007810000 */
[C---:B------:R-:W-:Y:S02]  /*14850*/  FSETP.NEU.FTZ.AND P0, PT, R16.reuse, -INF , PT ;  /* 0xff8000001000780b */ /* 0x040fe40003f1d000 */
[----:B----4-:R-:W-:Y:S02]  /*14860*/  FMNMX.FTZ R194, R9, R194, !PT ;  /* 0x000000c209c27209 */ /* 0x010fe40007810000 */
[----:B------:R-:W-:Y:S02]  /*14870*/  FSEL R9, R16, RZ, P0 ;  /* 0x000000ff10097208 */ /* 0x000fe40000000000 */
[----:B------:R-:W-:-:S03]  /*14880*/  FSETP.NEU.FTZ.AND P1, PT, R194, -INF , PT ;  /* 0xff800000c200780b */ /* 0x000fc60003f3d000 */
[----:B------:R-:W-:Y:S01]  /*14890*/  FADD.FTZ R0, R0, -R9 ;  /* 0x8000000900007221 */ /* 0x000fe20000010000 */
[----:B--2---:R-:W-:Y:S01]  /*148a0*/  FSEL R13, R194, RZ, P1 ;  /* 0x000000ffc20d7208 */ /* 0x004fe20000800000 */
[----:B------:R-:W1:Y:S04]  /*148b0*/  LDSM.16.MT88.4 R8, [R37+0xa000] ;  /* 0x00a000002508783b */ /* 0x000e680000004200 */
[----:B------:R-:W-:Y:S01]  /*148c0*/  FADD.FTZ R12, R36, -R13 ;  /* 0x8000000d240c7221 */ /* 0x000fe20000010000 */
[C---:B---3--:R-:W-:Y:S01]  /*148d0*/  FMUL.FTZ R192, R195.reuse, R16 ;  /* 0x00000010c3c07220 */ /* 0x048fe20000410000 */
[C---:B------:R-:W-:Y:S01]  /*148e0*/  FMUL.FTZ R198, R195.reuse, R194 ;  /* 0x000000c2c3c67220 */ /* 0x040fe20000410000 */
[C---:B------:R-:W-:Y:S01]  /*148f0*/  FMUL.FTZ R0, R195.reuse, R0 ;  /* 0x00000000c3007220 */ /* 0x040fe20000410000 */
[----:B------:R-:W-:-:S02]  /*14900*/  FMUL.FTZ R36, R195, R12 ;  /* 0x0000000cc3247220 */ /* 0x000fc40000410000 */
[----:B------:R-:W-:Y:S01]  /*14910*/  FSEL R192, R192, RZ, P0 ;  /* 0x000000ffc0c07208 */ /* 0x000fe20000000000 */
[----:B------:R-:W2:Y:S01]  /*14920*/  LDSM.16.MT88.4 R12, [R164+0xa000] ;  /* 0x00a00000a40c783b */ /* 0x000ea20000004200 */
[----:B------:R-:W-:Y:S01]  /*14930*/  FSEL R198, R198, RZ, P1 ;  /* 0x000000ffc6c67208 */ /* 0x000fe20000800000 */
[----:B------:R-:W3:Y:S01]  /*14940*/  MUFU.EX2 R0, R0 ;  /* 0x0000000000007308 */ /* 0x000ee20000000800 */
[----:B------:R-:W-:Y:S01]  /*14950*/  ISETP.GT.AND P0, PT, R39, R232, PT ;  /* 0x000000e82700720c */ /* 0x000fe20003f04270 */
[-CC-:B------:R-:W-:Y:S01]  /*14960*/  FFMA.FTZ R196, R19, R195.reuse, -R192.reuse ;  /* 0x000000c313c47223 */ /* 0x180fe200000108c0 */
[-CC-:B------:R-:W-:Y:S01]  /*14970*/  FFMA.FTZ R19, R170, R195.reuse, -R192.reuse ;  /* 0x000000c3aa137223 */ /* 0x180fe200000108c0 */
[-CC-:B------:R-:W-:Y:S01]  /*14980*/  FFMA.FTZ R170, R177, R195.reuse, -R192.reuse ;  /* 0x000000c3b1aa7223 */ /* 0x180fe200000108c0 */
[-C--:B------:R-:W-:Y:S01]  /*14990*/  FFMA.FTZ R177, R128, R195.reuse, -R192 ;  /* 0x000000c380b17223 */ /* 0x080fe200000108c0 */
[-CC-:B------:R-:W-:Y:S01]  /*149a0*/  FFMA.FTZ R128, R176, R195.reuse, -R198.reuse ;  /* 0x000000c3b0807223 */ /* 0x180fe200000108c6 */
[-CC-:B------:R-:W-:Y:S01]  /*149b0*/  FFMA.FTZ R171, R171, R195.reuse, -R198.reuse ;  /* 0x000000c3abab7223 */ /* 0x180fe200000108c6 */
[-CC-:B------:R-:W-:Y:S01]  /*149c0*/  FFMA.FTZ R176, R178, R195.reuse, -R198.reuse ;  /* 0x000000c3b2b07223 */ /* 0x180fe200000108c6 */
[-CC-:B------:R-:W-:Y:S01]  /*149d0*/  FFMA.FTZ R179, R179, R195.reuse, -R198.reuse ;  /* 0x000000c3b3b37223 */ /* 0x180fe200000108c6 */
[----:B------:R-:W-:Y:S01]  /*149e0*/  MUFU.EX2 R196, R196 ;  /* 0x000000c400c47308 */ /* 0x000fe20000000800 */
[----:B------:R-:W-:Y:S01]  /*149f0*/  IADD3 R178, PT, PT, R37, 0xa040, RZ ;  /* 0x0000a04025b27810 */ /* 0x000fe20007ffe0ff */
[-CC-:B------:R-:W-:Y:S01]  /*14a00*/  FFMA.FTZ R197, R130, R195.reuse, -R198.reuse ;  /* 0x000000c382c57223 */ /* 0x180fe200000108c6 */
[----:B------:R-:W-:Y:S01]  /*14a10*/  @P2 IADD3 R178, PT, PT, R24, -0x40, RZ ;  /* 0xffffffc018b22810 */ /* 0x000fe20007ffe0ff */
[-C--:B------:R-:W-:Y:S01]  /*14a20*/  FFMA.FTZ R206, R131, R195.reuse, -R198 ;  /* 0x000000c383ce7223 */ /* 0x080fe200000108c6 */
[-CC-:B------:R-:W-:Y:S01]  /*14a30*/  FFMA.FTZ R129, R129, R195.reuse, -R192.reuse ;  /* 0x000000c381817223 */ /* 0x180fe200000108c0 */
[-CC-:B------:R-:W-:Y:S01]  /*14a40*/  FFMA.FTZ R172, R172, R195.reuse, -R192.reuse ;  /* 0x000000c3acac7223 */ /* 0x180fe200000108c0 */
[-C--:B---3--:R-:W-:Y:S01]  /*14a50*/  FMUL.FTZ R162, R162, R0.reuse ;  /* 0x00000000a2a27220 */ /* 0x088fe20000410000 */
[----:B------:R-:W3:Y:S01]  /*14a60*/  MUFU.EX2 R19, R19 ;  /* 0x0000001300137308 */ /* 0x000ee20000000800 */
[-C--:B------:R-:W-:Y:S01]  /*14a70*/  FMUL.FTZ R163, R163, R0.reuse ;  /* 0x00000000a3a37220 */ /* 0x080fe20000410000 */
[-C--:B------:R-:W-:Y:S01]  /*14a80*/  FMUL.FTZ R158, R158, R0.reuse ;  /* 0x000000009e9e7220 */ /* 0x080fe20000410000 */
[----:B------:R-:W-:Y:S01]  /*14a90*/  FMUL.FTZ R159, R159, R0 ;  /* 0x000000009f9f7220 */ /* 0x000fe20000410000 */
[----:B------:R-:W-:Y:S01]  /*14aa0*/  IADD3 R130, PT, PT, R28, R178, RZ ;  /* 0x000000b21c827210 */ /* 0x000fe20007ffe0ff */
[----:B------:R-:W4:Y:S01]  /*14ab0*/  LDSM.16.MT88.4 R24, [R178] ;  /* 0x00000000b218783b */ /* 0x000f220000004200 */
        /* <DEDUP_REMOVED lines=11> */
[----:B---3--:R-:W-:Y:S01]  /*14b70*/  F2FP.F16.F32.PACK_AB R21, R19, R196 ;  /* 0x000000c41315723e */ /* 0x008fe200000000ff */
[----:B------:R-:W-:Y:S01]  /*14b80*/  FMUL.FTZ R135, R135, R0 ;  /* 0x0000000087877220 */ /* 0x000fe20000410000 */
[----:B------:R-:W-:Y:S01]  /*14b90*/  LDSM.16.MT88.4 R28, [R37+0xa800] ;  /* 0x00a80000251c783b */ /* 0x000fe20000004200 */
[-C--:B------:R-:W-:Y:S01]  /*14ba0*/  FFMA.FTZ R173, R173, R195.reuse, -R192 ;  /* 0x000000c3adad7223 */ /* 0x080fe200000108c0 */
[-C--:B------:R-:W-:Y:S01]  /*14bb0*/  FFMA.FTZ R131, R182, R195.reuse, -R198 ;  /* 0x000000c3b6837223 */ /* 0x080fe200000108c6 */
[-CC-:B------:R-:W-:Y:S01]  /*14bc0*/  FFMA.FTZ R120, R120, R195.reuse, -R192.reuse ;  /* 0x000000c378787223 */ /* 0x180fe200000108c0 */
[----:B------:R-:W-:Y:S01]  /*14bd0*/  LDSM.16.MT88.4 R32, [R130+0x800] ;  /* 0x000800008220783b */ /* 0x000fe20000004200 */
[----:B------:R-:W-:Y:S01]  /*14be0*/  MUFU.EX2 R171, R171 ;  /* 0x000000ab00ab7308 */ /* 0x000fe20000000800 */
[-CC-:B------:R-:W-:Y:S01]  /*14bf0*/  FFMA.FTZ R121, R121, R195.reuse, -R192.reuse ;  /* 0x000000c379797223 */ /* 0x180fe200000108c0 */
[-CC-:B------:R-:W-:Y:S01]  /*14c00*/  FFMA.FTZ R124, R124, R195.reuse, -R192.reuse ;  /* 0x000000c37c7c7223 */ /* 0x180fe200000108c0 */
[-C--:B------:R-:W-:Y:S01]  /*14c10*/  FFMA.FTZ R125, R125, R195.reuse, -R192 ;  /* 0x000000c37d7d7223 */ /* 0x080fe200000108c0 */
[-CC-:B------:R-:W-:Y:S01]  /*14c20*/  FFMA.FTZ R122, R122, R195.reuse, -R198.reuse ;  /* 0x000000c37a7a7223 */ /* 0x180fe200000108c6 */
[-C--:B------:R-:W-:Y:S01]  /*14c30*/  FFMA.FTZ R123, R123, R195.reuse, -R198 ;  /* 0x000000c37b7b7223 */ /* 0x080fe200000108c6 */
[-CC-:B------:R-:W-:Y:S01]  /*14c40*/  FFMA.FTZ R112, R112, R195.reuse, -R192.reuse ;  /* 0x000000c370707223 */ /* 0x180fe200000108c0 */
[-CC-:B------:R-:W-:Y:S01]  /*14c50*/  FFMA.FTZ R113, R113, R195.reuse, -R192.reuse ;  /* 0x000000c371717223 */ /* 0x180fe200000108c0 */
[----:B------:R-:W3:Y:S01]  /*14c60*/  MUFU.EX2 R128, R128 ;  /* 0x0000008000807308 */ /* 0x000ee20000000800 */
[----:B-----5:R-:W-:Y:S01]  /*14c70*/  F2FP.F16.F32.PACK_AB R23, R177, R170 ;  /* 0x000000aab117723e */ /* 0x020fe200000000ff */
        /* <DEDUP_REMOVED lines=14> */
[----:B------:R-:W5:Y:S01]  /*14d60*/  MUFU.EX2 R179, R179 ;  /* 0x000000b300b37308 */ /* 0x000f620000000800 */
[----:B---3--:R-:W-:Y:S01]  /*14d70*/  F2FP.F16.F32.PACK_AB R20, R128, R171 ;  /* 0x000000ab8014723e */ /* 0x008fe200000000ff */
[-C--:B------:R-:W-:Y:S01]  /*14d80*/  FFMA.FTZ R111, R111, R195.reuse, -R198 ;  /* 0x000000c36f6f7223 */ /* 0x080fe200000108c6 */
[-CC-:B------:R-:W-:Y:S01]  /*14d90*/  FFMA.FTZ R96, R96, R195.reuse, -R192.reuse ;  /* 0x000000c360607223 */ /* 0x180fe200000108c0 */
[-CC-:B------:R-:W-:Y:S01]  /*14da0*/  FFMA.FTZ R97, R97, R195.reuse, -R192.reuse ;  /* 0x000000c361617223 */ /* 0x180fe200000108c0 */
[-CC-:B------:R-:W-:Y:S01]  /*14db0*/  FFMA.FTZ R100, R100, R195.reuse, -R192.reuse ;  /* 0x000000c364647223 */ /* 0x180fe200000108c0 */
[-C--:B------:R-:W-:Y:S01]  /*14dc0*/  FFMA.FTZ R101, R101, R195.reuse, -R192 ;  /* 0x000000c365657223 */ /* 0x080fe200000108c0 */
[-CC-:B------:R-:W-:Y:S01]  /*14dd0*/  FFMA.FTZ R98, R98, R195.reuse, -R198.reuse ;  /* 0x000000c362627223 */ /* 0x180fe200000108c6 */
[----:B------:R-:W3:Y:S01]  /*14de0*/  MUFU.EX2 R36, R36 ;  /* 0x0000002400247308 */ /* 0x000ee20000000800 */
[-CC-:B------:R-:W-:Y:S01]  /*14df0*/  FFMA.FTZ R99, R99, R195.reuse, -R198.reuse ;  /* 0x000000c363637223 */ /* 0x180fe200000108c6 */
[-CC-:B------:R-:W-:Y:S01]  /*14e00*/  FFMA.FTZ R110, R110, R195.reuse, -R198.reuse ;  /* 0x000000c36e6e7223 */ /* 0x180fe200000108c6 */
[-C--:B------:R-:W-:Y:S01]  /*14e10*/  FFMA.FTZ R103, R103, R195.reuse, -R198 ;  /* 0x000000c367677223 */ /* 0x080fe200000108c6 */
[-CC-:B------:R-:W-:Y:S01]  /*14e20*/  FFMA.FTZ R88, R88, R195.reuse, -R192.reuse ;  /* 0x000000c358587223 */ /* 0x180fe200000108c0 */
[-CC-:B------:R-:W-:Y:S01]  /*14e30*/  FFMA.FTZ R89, R89, R195.reuse, -R192.reuse ;  /* 0x000000c359597223 */ /* 0x180fe200000108c0 */
[-CC-:B------:R-:W-:Y:S01]  /*14e40*/  FFMA.FTZ R92, R92, R195.reuse, -R192.reuse ;  /* 0x000000c35c5c7223 */ /* 0x180fe200000108c0 */
[-C--:B------:R-:W-:Y:S01]  /*14e50*/  FFMA.FTZ R93, R93, R195.reuse, -R192 ;  /* 0x000000c35d5d7223 */ /* 0x080fe200000108c0 */
        /* <DEDUP_REMOVED lines=8> */
[----:B------:R-:W-:Y:S01]  /*14ee0*/  MUFU.EX2 R172, R172 ;  /* 0x000000ac00ac7308 */ /* 0x000fe20000000800 */
[-C--:B---3--:R-:W-:Y:S01]  /*14ef0*/  FMUL.FTZ R160, R160, R36.reuse ;  /* 0x00000024a0a07220 */ /* 0x088fe20000410000 */
        /* <DEDUP_REMOVED lines=13> */
[-C--:B------:R-:W-:Y:S01]  /*14fd0*/  FMUL.FTZ R133, R133, R36.reuse ;  /* 0x0000002485857220 */ /* 0x080fe20000410000 */
[----:B------:R-:W-:Y:S01]  /*14fe0*/  MUFU.EX2 R173, R173 ;  /* 0x000000ad00ad7308 */ /* 0x000fe20000000800 */
[C---:B------:R-:W-:Y:S01]  /*14ff0*/  HMMA.16816.F32 R156, R20.reuse, R10, R156 ;  /* 0x0000000a149c723c */ /* 0x040fe2000000189c */
[----:B------:R-:W1:Y:S01]  /*15000*/  LDSM.16.MT88.4 R8, [R130] ;  /* 0x000000008208783b */ /* 0x000e620000004200 */
[-CC-:B------:R-:W-:Y:S01]  /*15010*/  FFMA.FTZ R84, R84, R195.reuse, -R192.reuse ;  /* 0x000000c354547223 */ /* 0x180fe200000108c0 */
[-C--:B------:R-:W-:Y:S01]  /*15020*/  FFMA.FTZ R85, R85, R195.reuse, -R192 ;  /* 0x000000c355557223 */ /* 0x080fe200000108c0 */
[-CC-:B------:R-:W-:Y:S01]  /*15030*/  FFMA.FTZ R82, R82, R195.reuse, -R198.reuse ;  /* 0x000000c352527223 */ /* 0x180fe200000108c6 */
[-CC-:B------:R-:W-:Y:S01]  /*15040*/  FFMA.FTZ R83, R83, R195.reuse, -R198.reuse ;  /* 0x000000c353537223 */ /* 0x180fe200000108c6 */
[-CC-:B------:R-:W-:Y:S01]  /*15050*/  FFMA.FTZ R94, R94, R195.reuse, -R198.reuse ;  /* 0x000000c35e5e7223 */ /* 0x180fe200000108c6 */
[----:B------:R-:W-:Y:S01]  /*15060*/  MUFU.EX2 R197, R197 ;  /* 0x000000c500c57308 */ /* 0x000fe20000000800 */
[C---:B--2---:R-:W-:Y:S01]  /*15070*/  HMMA.16816.F32 R152, R20.reuse, R12, R152 ;  /* 0x0000000c1498723c */ /* 0x044fe20000001898 */
[-C--:B------:R-:W-:Y:S01]  /*15080*/  FMUL.FTZ R12, R144, R36.reuse ;  /* 0x00000024900c7220 */ /* 0x080fe20000410000 */
[----:B------:R-:W-:Y:S01]  /*15090*/  FMUL.FTZ R13, R145, R36 ;  /* 0x00000024910d7220 */ /* 0x000fe20000410000 */
[-CC-:B------:R-:W-:Y:S01]  /*150a0*/  FFMA.FTZ R144, R175, R195.reuse, -R198.reuse ;  /* 0x000000c3af907223 */ /* 0x180fe200000108c6 */
[-CC-:B------:R-:W-:Y:S01]  /*150b0*/  FFMA.FTZ R145, R174, R195.reuse, -R198.reuse ;  /* 0x000000c3ae917223 */ /* 0x180fe200000108c6 */
[-C--:B------:R-:W-:Y:S01]  /*150c0*/  FFMA.FTZ R87, R87, R195.reuse, -R198 ;  /* 0x000000c357577223 */ /* 0x080fe200000108c6 */
[-C--:B------:R-:W-:Y:S01]  /*150d0*/  FFMA.FTZ R72, R72, R195.reuse, -R192 ;  /* 0x000000c348487223 */ /* 0x080fe200000108c0 */
[----:B------:R-:W2:Y:S01]  /*150e0*/  MUFU.EX2 R206, R206 ;  /* 0x000000ce00ce7308 */ /* 0x000ea20000000800 */
[C---:B------:R-:W-:Y:S01]  /*150f0*/  HMMA.16816.F32 R148, R20.reuse, R14, R148 ;  /* 0x0000000e1494723c */ /* 0x040fe20000001894 */
[-C--:B------:R-:W-:Y:S01]  /*15100*/  FMUL.FTZ R14, R146, R0.reuse ;  /* 0x00000000920e7220 */ /* 0x080fe20000410000 */
[-C--:B------:R-:W-:Y:S01]  /*15110*/  FMUL.FTZ R15, R147, R0.reuse ;  /* 0x00000000930f7220 */ /* 0x080fe20000410000 */
[-C--:B------:R-:W-:Y:S01]  /*15120*/  FFMA.FTZ R146, R127, R195.reuse, -R198 ;  /* 0x000000c37f927223 */ /* 0x080fe200000108c6 */
        /* <DEDUP_REMOVED lines=32> */
[--C-:B------:R-:W-:Y:S01]  /*15330*/  FFMA.FTZ R70, R70, R195, -R198.reuse ;  /* 0x000000c346467223 */ /* 0x100fe200000108c6 */
[----:B------:R-:W-:Y:S01]  /*15340*/  F2FP.F16.F32.PACK_AB R21, R172, R129 ;  /* 0x00000081ac15723e */ /* 0x000fe200000000ff */
[----:B------:R-:W-:Y:S01]  /*15350*/  FFMA.FTZ R63, R63, R195, -R198 ;  /* 0x000000c33f3f7223 */ /* 0x000fe200000108c6 */
[----:B---3--:R-:W-:Y:S01]  /*15360*/  F2FP.F16.F32.PACK_AB R22, R144, R131 ;  /* 0x000000839016723e */ /* 0x008fe200000000ff */
[----:B------:R-:W-:Y:S01]  /*15370*/  MUFU.EX2 R124, R124 ;  /* 0x0000007c007c7308 */ /* 0x000fe20000000800 */
[----:B-----5:R-:W-:Y:S01]  /*15380*/  F2FP.F16.F32.PACK_AB R23, R120, R173 ;  /* 0x000000ad7817723e */ /* 0x020fe200000000ff */
[-C--:B------:R-:W-:Y:S01]  /*15390*/  FFMA.FTZ R48, R48, R195.reuse, -R192 ;  /* 0x000000c330307223 */ /* 0x080fe200000108c0 */
[----:B------:R-:W-:Y:S01]  /*153a0*/  FFMA.FTZ R196, R249, R0, R196 ;  /* 0x00000000f9c47223 */ /* 0x000fe200000100c4 */
[----:B------:R-:W-:Y:S01]  /*153b0*/  FFMA.FTZ R171, R252, R36, R171 ;  /* 0x00000024fcab7223 */ /* 0x000fe200000100ab */
[-CC-:B------:R-:W-:Y:S01]  /*153c0*/  FFMA.FTZ R0, R49, R195.reuse, -R192.reuse ;  /* 0x000000c331007223 */ /* 0x180fe200000108c0 */
[-CC-:B------:R-:W-:Y:S01]  /*153d0*/  FFMA.FTZ R36, R53, R195.reuse, -R192.reuse ;  /* 0x000000c335247223 */ /* 0x180fe200000108c0 */
[-C--:B------:R-:W-:Y:S01]  /*153e0*/  FFMA.FTZ R49, R52, R195.reuse, -R192 ;  /* 0x000000c334317223 */ /* 0x080fe200000108c0 */
[C---:B------:R-:W-:Y:S01]  /*153f0*/  HMMA.16816.F32 R160, R20.reuse, R28, R160 ;  /* 0x0000001c14a0723c */ /* 0x040fe200000018a0 */
[----:B------:R-:W-:Y:S01]  /*15400*/  MUFU.EX2 R125, R125 ;  /* 0x0000007d007d7308 */ /* 0x000fe20000000800 */
[-CC-:B------:R-:W-:Y:S01]  /*15410*/  FFMA.FTZ R53, R55, R195.reuse, -R198.reuse ;  /* 0x000000c337357223 */ /* 0x180fe200000108c6 */
[-CC-:B------:R-:W-:Y:S01]  /*15420*/  FFMA.FTZ R50, R50, R195.reuse, -R198.reuse ;  /* 0x000000c332327223 */ /* 0x180fe200000108c6 */
[-CC-:B------:R-:W-:Y:S01]  /*15430*/  FFMA.FTZ R51, R51, R195.reuse, -R198.reuse ;  /* 0x000000c333337223 */ /* 0x180fe200000108c6 */
[-C--:B------:R-:W-:Y:S01]  /*15440*/  FFMA.FTZ R52, R62, R195.reuse, -R198 ;  /* 0x000000c33e347223 */ /* 0x080fe200000108c6 */
[-C--:B------:R-:W-:Y:S01]  /*15450*/  FFMA.FTZ R55, R40, R195.reuse, -R192 ;  /* 0x000000c328377223 */ /* 0x080fe200000108c0 */
[----:B------:R-:W-:Y:S01]  /*15460*/  FADD.FTZ R19, R19, R196 ;  /* 0x000000c413137221 */ /* 0x000fe20000010000 */
[C---:B------:R-:W-:Y:S01]  /*15470*/  HMMA.16816.F32 R156, R20.reuse, R30, R156 ;  /* 0x0000001e149c723c */ /* 0x040fe2000000189c */
[----:B------:R-:W-:Y:S01]  /*15480*/  LDSM.16.MT88.4 R28, [R164+0xb000] ;  /* 0x00b00000a41c783b */ /* 0x000fe20000004200 */
[----:B------:R-:W-:Y:S01]  /*15490*/  MUFU.EX2 R122, R122 ;  /* 0x0000007a007a7308 */ /* 0x000fe20000000800 */
[-CC-:B------:R-:W-:Y:S01]  /*154a0*/  FFMA.FTZ R62, R41, R195.reuse, -R192.reuse ;  /* 0x000000c3293e7223 */ /* 0x180fe200000108c0 */
[----:B------:R-:W-:Y:S01]  /*154b0*/  FADD.FTZ R170, R170, R19 ;  /* 0x00000013aaaa7221 */ /* 0x000fe20000010000 */
[-CC-:B------:R-:W-:Y:S01]  /*154c0*/  FFMA.FTZ R19, R44, R195.reuse, -R192.reuse ;  /* 0x000000c32c137223 */ /* 0x180fe200000108c0 */
[-C--:B------:R-:W-:Y:S01]  /*154d0*/  FFMA.FTZ R40, R45, R195.reuse, -R192 ;  /* 0x000000c32d287223 */ /* 0x080fe200000108c0 */
[-CC-:B------:R-:W-:Y:S01]  /*154e0*/  FFMA.FTZ R41, R43, R195.reuse, -R198.reuse ;  /* 0x000000c32b297223 */ /* 0x180fe200000108c6 */
[C---:B----4-:R-:W-:Y:S01]  /*154f0*/  HMMA.16816.F32 R152, R20.reuse, R24, R152 ;  /* 0x000000181498723c */ /* 0x050fe20000001898 */
[-CC-:B------:R-:W-:Y:S01]  /*15500*/  FFMA.FTZ R42, R42, R195.reuse, -R198.reuse ;  /* 0x000000c32a2a7223 */ /* 0x180fe200000108c6 */
[----:B------:R-:W2:Y:S01]  /*15510*/  MUFU.EX2 R123, R123 ;  /* 0x0000007b007b7308 */ /* 0x000ea20000000800 */
[-CC-:B------:R-:W-:Y:S01]  /*15520*/  FFMA.FTZ R43, R54, R195.reuse, -R198.reuse ;  /* 0x000000c3362b7223 */ /* 0x180fe200000108c6 */
[-C--:B------:R-:W-:Y:S01]  /*15530*/  FFMA.FTZ R44, R47, R195.reuse, -R198 ;  /* 0x000000c32f2c7223 */ /* 0x080fe200000108c6 */
[-C--:B------:R-:W-:Y:S01]  /*15540*/  FFMA.FTZ R45, R46, R195.reuse, -R192 ;  /* 0x000000c32e2d7223 */ /* 0x080fe200000108c0 */
[----:B------:R-:W-:Y:S01]  /*15550*/  FADD.FTZ R171, R128, R171 ;  /* 0x000000ab80ab7221 */ /* 0x000fe20000010000 */
[----:B------:R-:W-:Y:S01]  /*15560*/  FADD.FTZ R170, R177, R170 ;  /* 0x000000aab1aa7221 */ /* 0x000fe20000010000 */
        /* <DEDUP_REMOVED lines=14> */
[-CC-:B------:R-:W-:Y:S01]  /*15650*/  FFMA.FTZ R127, R184, R195.reuse, -R198.reuse ;  /* 0x000000c3b87f7223 */ /* 0x180fe200000108c6 */
[----:B------:R-:W-:Y:S01]  /*15660*/  FADD.FTZ R206, R206, R197 ;  /* 0x000000c5cece7221 */ /* 0x000fe20000010000 */
[C---:B------:R-:W-:Y:S01]  /*15670*/  HMMA.16816.F32 R140, R20.reuse, R10, R140 ;  /* 0x0000000a148c723c */ /* 0x040fe2000000188c */
[----:B------:R-:W4:Y:S01]  /*15680*/  LDSM.16.MT88.4 R8, [R178+0x1000] ;  /* 0x00100000b208783b */ /* 0x000f220000004200 */
[----:B------:R-:W5:Y:S01]  /*15690*/  MUFU.EX2 R112, R112 ;  /* 0x0000007000707308 */ /* 0x000f620000000800 */
[----:B------:R-:W-:Y:S01]  /*156a0*/  FADD.FTZ R120, R120, R173 ;  /* 0x000000ad78787221 */ /* 0x000fe20000010000 */
[-CC-:B------:R-:W-:Y:S01]  /*156b0*/  FFMA.FTZ R170, R185, R195.reuse, -R198.reuse ;  /* 0x000000c3b9aa7223 */ /* 0x180fe200000108c6 */
[-CC-:B------:R-:W-:Y:S01]  /*156c0*/  FFMA.FTZ R147, R200, R195.reuse, -R198.reuse ;  /* 0x000000c3c8937223 */ /* 0x180fe200000108c6 */
[-C--:B------:R-:W-:Y:S01]  /*156d0*/  FFMA.FTZ R201, R201, R195.reuse, -R198 ;  /* 0x000000c3c9c97223 */ /* 0x080fe200000108c6 */
[-CC-:B------:R-:W-:Y:S01]  /*156e0*/  FFMA.FTZ R202, R202, R195.reuse, -R192.reuse ;  /* 0x000000c3caca7223 */ /* 0x180fe200000108c0 */
[C---:B------:R-:W-:Y:S01]  /*156f0*/  HMMA.16816.F32 R136, R20.reuse, R32, R136 ;  /* 0x000000201488723c */ /* 0x040fe20000001888 */
[-CC-:B------:R-:W-:Y:S01]  /*15700*/  FFMA.FTZ R180, R180, R195.reuse, -R192.reuse ;  /* 0x000000c3b4b47223 */ /* 0x180fe200000108c0 */
[----:B------:R-:W-:Y:S01]  /*15710*/  MUFU.EX2 R113, R113 ;  /* 0x0000007100717308 */ /* 0x000fe20000000800 */
[-CC-:B------:R-:W-:Y:S01]  /*15720*/  FFMA.FTZ R189, R189, R195.reuse, -R192.reuse ;  /* 0x000000c3bdbd7223 */ /* 0x180fe200000108c0 */
[-CC-:B------:R-:W-:Y:S01]  /*15730*/  FFMA.FTZ R7, R7, R195.reuse, -R192.reuse ;  /* 0x000000c307077223 */ /* 0x180fe200000108c0 */
[-C--:B------:R-:W-:Y:S01]  /*15740*/  FFMA.FTZ R249, R6, R195.reuse, -R192 ;  /* 0x000000c306f97223 */ /* 0x080fe200000108c0 */
[-CC-:B------:R-:W-:Y:S01]  /*15750*/  FFMA.FTZ R38, R38, R195.reuse, -R198.reuse ;  /* 0x000000c326267223 */ /* 0x180fe200000108c6 */
[--C-:B------:R-:W-:Y:S01]  /*15760*/  FFMA.FTZ R17, R17, R195, -R198.reuse ;  /* 0x000000c311117223 */ /* 0x100fe200000108c6 */
[----:B------:R-:W-:Y:S01]  /*15770*/  HMMA.16816.F32 R132, R20, R34, R132 ;  /* 0x000000221484723c */ /* 0x000fe20000001884 */
[----:B------:R-:W4:Y:S01]  /*15780*/  LDSM.16.MT88.4 R32, [R130+0x1000] ;  /* 0x001000008220783b */ /* 0x000f220000004200 */
[----:B--2---:R-:W-:Y:S01]  /*15790*/  F2FP.F16.F32.PACK_AB R20, R123, R122 ;  /* 0x0000007a7b14723e */ /* 0x004fe200000000ff */
[----:B------:R-:W-:Y:S01]  /*157a0*/  MUFU.EX2 R116, R116 ;  /* 0x0000007400747308 */ /* 0x000fe20000000800 */
[----:B------:R-:W-:Y:S01]  /*157b0*/  F2FP.F16.F32.PACK_AB R21, R124, R121 ;  /* 0x000000797c15723e */ /* 0x000fe200000000ff */
[----:B------:R-:W-:Y:S01]  /*157c0*/  FFMA.FTZ R193, R193, R195, -R198 ;  /* 0x000000c3c1c17223 */ /* 0x000fe200000108c6 */
[----:B-1----:R-:W-:-:S02]  /*157d0*/  F2FP.F16.F32.PACK_AB R22, R146, R145 ;  /* 0x000000919216723e */ /* 0x002fc400000000ff */
[----:B-----5:R-:W-:Y:S02]  /*157e0*/  F2FP.F16.F32.PACK_AB R23, R112, R125 ;  /* 0x0000007d7017723e */ /* 0x020fe400000000ff */
[----:B------:R-:W-:Y:S01]  /*157f0*/  @P0 IADD3 R241, PT, PT, R165, -0x3, RZ ;  /* 0xfffffffda5f10810 */ /* 0x000fe20007ffe0ff */
        /* <DEDUP_REMOVED lines=192> */
[----:B------:R-:W5:Y:S01]  /*16400*/  LDSM.16.MT88.4 R32, [R130+0x5000] ;  /* 0x005000008220783b */ /* 0x000f620000004200 */
        /* <DEDUP_REMOVED lines=10> */
[----:B---3--:R-:W-:Y:S01]  /*164b0*/  HMMA.16816.F32 R152, R20, R28, R152 ;  /* 0x0000001c1498723c */ /* 0x008fe20000001898 */
[----:B----4-:R-:W-:Y:S01]  /*164c0*/  F2FP.F16.F32.PACK_AB R28, R51, R50 ;  /* 0x00000032331c723e */ /* 0x010fe200000000ff */
[----:B------:R-:W-:Y:S01]  /*164d0*/  MUFU.EX2 R40, R40 ;  /* 0x0000002800287308 */ /* 0x000fe20000000800 */
[----:B------:R-:W-:-:S05]  /*164e0*/  F2FP.F16.F32.PACK_AB R29, R49, R0 ;  /* 0x00000000311d723e */ /* 0x000fca00000000ff */
[----:B------:R-:W-:Y:S01]  /*164f0*/  HMMA.16816.F32 R148, R20, R30, R148 ;  /* 0x0000001e1494723c */ /* 0x000fe20000001894 */
[----:B------:R-:W-:Y:S01]  /*16500*/  F2FP.F16.F32.PACK_AB R30, R53, R52 ;  /* 0x00000034351e723e */ /* 0x000fe200000000ff */
[----:B------:R-:W-:Y:S01]  /*16510*/  MUFU.EX2 R42, R42 ;  /* 0x0000002a002a7308 */ /* 0x000fe20000000800 */
[----:B------:R-:W-:-:S05]  /*16520*/  F2FP.F16.F32.PACK_AB R31, R55, R36 ;  /* 0x00000024371f723e */ /* 0x000fca00000000ff */
[C---:B-----5:R-:W-:Y:S02]  /*16530*/  HMMA.16816.F32 R12, R20.reuse, R8, R12 ;  /* 0x00000008140c723c */ /* 0x060fe4000000180c */
[----:B------:R-:W2:Y:S06]  /*16540*/  MUFU.EX2 R41, R41 ;  /* 0x0000002900297308 */ /* 0x000eac0000000800 */
[C---:B------:R-:W-:Y:S01]  /*16550*/  HMMA.16816.F32 R140, R20.reuse, R10, R140 ;  /* 0x0000000a148c723c */ /* 0x040fe2000000188c */
[----:B------:R-:W3:Y:S01]  /*16560*/  LDSM.16.MT88.4 R8, [R164+0xf800] ;  /* 0x00f80000a408783b */ /* 0x000ee20000004200 */
[----:B------:R-:W-:Y:S06]  /*16570*/  MUFU.EX2 R43, R43 ;  /* 0x0000002b002b7308 */ /* 0x000fec0000000800 */
[C---:B------:R-:W-:Y:S02]  /*16580*/  HMMA.16816.F32 R136, R20.reuse, R32, R136 ;  /* 0x000000201488723c */ /* 0x040fe40000001888 */
[----:B------:R-:W4:Y:S06]  /*16590*/  MUFU.EX2 R44, R44 ;  /* 0x0000002c002c7308 */ /* 0x000f2c0000000800 */
[----:B------:R-:W-:Y:S01]  /*165a0*/  HMMA.16816.F32 R132, R20, R34, R132 ;  /* 0x000000221484723c */ /* 0x000fe20000001884 */
[----:B------:R-:W5:Y:S01]  /*165b0*/  LDSM.16.MT88.4 R20, [R178+0x5800] ;  /* 0x00580000b214783b */ /* 0x000f620000004200 */
[----:B------:R-:W4:Y:S03]  /*165c0*/  MUFU.EX2 R45, R45 ;  /* 0x0000002d002d7308 */ /* 0x000f260000000800 */
[----:B------:R-:W2:Y:S03]  /*165d0*/  LDSM.16.MT88.4 R32, [R130+0x5800] ;  /* 0x005800008220783b */ /* 0x000ea60000004200 */
[C---:B-1----:R-:W-:Y:S02]  /*165e0*/  HMMA.16816.F32 R160, R28.reuse, R24, R160 ;  /* 0x000000181ca0723c */ /* 0x042fe400000018a0 */
[----:B------:R-:W-:Y:S06]  /*165f0*/  MUFU.EX2 R47, R47 ;  /* 0x0000002f002f7308 */ /* 0x000fec0000000800 */
[C---:B------:R-:W-:Y:S01]  /*16600*/  HMMA.16816.F32 R156, R28.reuse, R26, R156 ;  /* 0x0000001a1c9c723c */ /* 0x040fe2000000189c */
[----:B------:R-:W1:Y:S01]  /*16610*/  LDSM.16.MT88.4 R24, [R164+0x10000] ;  /* 0x01000000a418783b */ /* 0x000e620000004200 */
[----:B------:R-:W-:Y:S06]  /*16620*/  MUFU.EX2 R46, R46 ;  /* 0x0000002e002e7308 */ /* 0x000fec0000000800 */
[C---:B---3--:R-:W-:Y:S02]  /*16630*/  HMMA.16816.F32 R152, R28.reuse, R8, R152 ;  /* 0x000000081c98723c */ /* 0x048fe40000001898 */
[----:B------:R-:W-:Y:S06]  /*16640*/  MUFU.EX2 R54, R54 ;  /* 0x0000003600367308 */ /* 0x000fec0000000800 */
[C---:B------:R-:W-:Y:S01]  /*16650*/  HMMA.16816.F32 R148, R28.reuse, R10, R148 ;  /* 0x0000000a1c94723c */ /* 0x040fe20000001894 */
[----:B------:R-:W3:Y:S01]  /*16660*/  LDSM.16.MT88.4 R8, [R37+0x10000] ;  /* 0x010000002508783b */ /* 0x000ee20000004200 */
[----:B------:R-:W-:Y:S06]  /*16670*/  MUFU.EX2 R127, R127 ;  /* 0x0000007f007f7308 */ /* 0x000fec0000000800 */
[C---:B-----5:R-:W-:Y:S02]  /*16680*/  HMMA.16816.F32 R12, R28.reuse, R20, R12 ;  /* 0x000000141c0c723c */ /* 0x060fe4000000180c */
[----:B------:R-:W5:Y:S06]  /*16690*/  MUFU.EX2 R170, R170 ;  /* 0x000000aa00aa7308 */ /* 0x000f6c0000000800 */
[C---:B------:R-:W-:Y:S01]  /*166a0*/  HMMA.16816.F32 R140, R28.reuse, R22, R140 ;  /* 0x000000161c8c723c */ /* 0x040fe2000000188c */
[----:B------:R-:W5:Y:S01]  /*166b0*/  LDSM.16.MT88.4 R20, [R178+0x6000] ;  /* 0x00600000b214783b */ /* 0x000f620000004200 */
[----:B------:R-:W-:Y:S06]  /*166c0*/  MUFU.EX2 R147, R147 ;  /* 0x0000009300937308 */ /* 0x000fec0000000800 */
[C---:B--2---:R-:W-:Y:S02]  /*166d0*/  HMMA.16816.F32 R136, R28.reuse, R32, R136 ;  /* 0x000000201c88723c */ /* 0x044fe40000001888 */
[----:B------:R-:W2:Y:S06]  /*166e0*/  MUFU.EX2 R172, R201 ;  /* 0x000000c900ac7308 */ /* 0x000eac0000000800 */
[----:B------:R-:W-:Y:S01]  /*166f0*/  HMMA.16816.F32 R132, R28, R34, R132 ;  /* 0x000000221c84723c */ /* 0x000fe20000001884 */
[----:B------:R-:W2:Y:S01]  /*16700*/  LDSM.16.MT88.4 R32, [R130+0x6000] ;  /* 0x006000008220783b */ /* 0x000ea20000004200 */
[----:B------:R-:W-:Y:S01]  /*16710*/  F2FP.F16.F32.PACK_AB R28, R41, R42 ;  /* 0x0000002a291c723e */ /* 0x000fe200000000ff */
[----:B------:R-:W-:Y:S01]  /*16720*/  MUFU.EX2 R38, R38 ;  /* 0x0000002600267308 */ /* 0x000fe20000000800 */
[----:B------:R-:W-:-:S02]  /*16730*/  F2FP.F16.F32.PACK_AB R29, R19, R62 ;  /* 0x0000003e131d723e */ /* 0x000fc400000000ff */
[----:B----4-:R-:W-:Y:S02]  /*16740*/  F2FP.F16.F32.PACK_AB R30, R44, R43 ;  /* 0x0000002b2c1e723e */ /* 0x010fe400000000ff */
[----:B------:R-:W-:-:S03]  /*16750*/  F2FP.F16.F32.PACK_AB R31, R45, R40 ;  /* 0x000000282d1f723e */ /* 0x000fc600000000ff */
[----:B------:R-:W-:Y:S04]  /*16760*/  MUFU.EX2 R17, R17 ;  /* 0x0000001100117308 */ /* 0x000fe80000000800 */
[----:B-1----:R-:W-:Y:S01]  /*16770*/  HMMA.16816.F32 R152, R28, R24, R152 ;  /* 0x000000181c98723c */ /* 0x002fe20000001898 */
[----:B------:R-:W-:-:S03]  /*16780*/  FADD.FTZ R25, R121, R120 ;  /* 0x0000007879197221 */ /* 0x000fc60000010000 */
[----:B------:R-:W1:Y:S01]  /*16790*/  MUFU.EX2 R121, R202 ;  /* 0x000000ca00797308 */ /* 0x000e620000000800 */
[----:B------:R-:W-:-:S03]  /*167a0*/  FADD.FTZ R124, R124, R25 ;  /* 0x000000197c7c7221 */ /* 0x000fc60000010000 */
[----:B---3--:R-:W-:Y:S01]  /*167b0*/  HMMA.16816.F32 R160, R28, R8, R160 ;  /* 0x000000081ca0723c */ /* 0x008fe200000018a0 */
[----:B------:R-:W-:-:S03]  /*167c0*/  FADD.FTZ R125, R125, R124 ;  /* 0x0000007c7d7d7221 */ /* 0x000fc60000010000 */
[----:B------:R-:W-:Y:S01]  /*167d0*/  MUFU.EX2 R249, R249 ;  /* 0x000000f900f97308 */ /* 0x000fe20000000800 */
[----:B------:R-:W-:-:S03]  /*167e0*/  FADD.FTZ R112, R112, R125 ;  /* 0x0000007d70707221 */ /* 0x000fc60000010000 */
[----:B-----5:R-:W-:Y:S01]  /*167f0*/  HMMA.16816.F32 R12, R28, R20, R12 ;  /* 0x000000141c0c723c */ /* 0x020fe2000000180c */
[----:B------:R-:W-:Y:S01]  /*16800*/  FADD.FTZ R21, R131, R206 ;  /* 0x000000ce83157221 */ /* 0x000fe20000010000 */
[----:B------:R-:W-:-:S03]  /*16810*/  FADD.FTZ R113, R113, R112 ;  /* 0x0000007071717221 */ /* 0x000fc60000010000 */
[----:B------:R-:W-:Y:S01]  /*16820*/  FADD.FTZ R21, R144, R21 ;  /* 0x0000001590157221 */ /* 0x000fe20000010000 */
[----:B------:R-:W-:Y:S02]  /*16830*/  FADD.FTZ R116, R116, R113 ;  /* 0x0000007174747221 */ /* 0x000fe40000010000 */
[C---:B------:R-:W-:Y:S01]  /*16840*/  HMMA.16816.F32 R156, R28.reuse, R10, R156 ;  /* 0x0000000a1c9c723c */ /* 0x040fe2000000189c */
[----:B------:R-:W-:Y:S01]  /*16850*/  FADD.FTZ R24, R122, R21 ;  /* 0x000000157a187221 */ /* 0x000fe20000010000 */
[----:B------:R-:W-:Y:S01]  /*16860*/  FADD.FTZ R117, R117, R116 ;  /* 0x0000007475757221 */ /* 0x000fe20000010000 */
[----:B------:R-:W3:Y:S02]  /*16870*/  LDSM.16.MT88.4 R8, [R37+0x10800] ;  /* 0x010800002508783b */ /* 0x000ee40000004200 */
[----:B------:R-:W-:Y:S01]  /*16880*/  FADD.FTZ R24, R123, R24 ;  /* 0x000000187b187221 */ /* 0x000fe20000010000 */
[----:B------:R-:W-:Y:S02]  /*16890*/  FADD.FTZ R104, R104, R117 ;  /* 0x0000007568687221 */ /* 0x000fe40000010000 */
[----:B--2---:R-:W-:Y:S01]  /*168a0*/  HMMA.16816.F32 R136, R28, R32, R136 ;  /* 0x000000201c88723c */ /* 0x004fe20000001888 */
[----:B------:R-:W-:Y:S01]  /*168b0*/  FADD.FTZ R33, R145, R24 ;  /* 0x0000001891217221 */ /* 0x000fe20000010000 */
[----:B------:R-:W-:Y:S01]  /*168c0*/  FADD.FTZ R105, R105, R104 ;  /* 0x0000006869697221 */ /* 0x000fe20000010000 */
[-C--:B------:R-:W-:Y:S01]  /*168d0*/  FFMA.FTZ R32, R203, R195.reuse, -R192 ;  /* 0x000000c3cb207223 */ /* 0x080fe200000108c0 */
[----:B------:R-:W-:Y:S01]  /*168e0*/  FFMA.FTZ R104, R181, R195, -R198 ;  /* 0x000000c3b5687223 */ /* 0x000fe200000108c6 */
[----:B------:R-:W-:Y:S01]  /*168f0*/  FADD.FTZ R33, R146, R33 ;  /* 0x0000002192217221 */ /* 0x000fe20000010000 */
[----:B------:R-:W-:-:S02]  /*16900*/  FADD.FTZ R108, R108, R105 ;  /* 0x000000696c6c7221 */ /* 0x000fc40000010000 */
[C---:B------:R-:W-:Y:S01]  /*16910*/  HMMA.16816.F32 R132, R28.reuse, R34, R132 ;  /* 0x000000221c84723c */ /* 0x040fe20000001884 */
[----:B------:R-:W-:Y:S01]  /*16920*/  FADD.FTZ R114, R114, R33 ;  /* 0x0000002172727221 */ /* 0x000fe20000010000 */
[----:B------:R-:W-:Y:S01]  /*16930*/  FADD.FTZ R109, R109, R108 ;  /* 0x0000006c6d6d7221 */ /* 0x000fe20000010000 */
[-C--:B------:R-:W-:Y:S01]  /*16940*/  FFMA.FTZ R34, R4, R195.reuse, -R192 ;  /* 0x000000c304227223 */ /* 0x080fe200000108c0 */
[-C--:B------:R-:W-:Y:S01]  /*16950*/  FFMA.FTZ R35, R204, R195.reuse, -R198 ;  /* 0x000000c3cc237223 */ /* 0x080fe200000108c6 */
[----:B------:R-:W-:Y:S01]  /*16960*/  FADD.FTZ R115, R115, R114 ;  /* 0x0000007273737221 */ /* 0x000fe20000010000 */
[----:B------:R-:W-:Y:S01]  /*16970*/  FADD.FTZ R4, R96, R109 ;  /* 0x0000006d60047221 */ /* 0x000fe20000010000 */
[-C--:B------:R-:W-:Y:S01]  /*16980*/  FFMA.FTZ R96, R5, R195.reuse, -R198 ;  /* 0x000000c305607223 */ /* 0x080fe200000108c6 */
[C---:B------:R-:W-:Y:S01]  /*16990*/  HMMA.16816.F32 R140, R28.reuse, R22, R140 ;  /* 0x000000161c8c723c */ /* 0x040fe2000000188c */
[----:B------:R-:W-:Y:S01]  /*169a0*/  FADD.FTZ R126, R126, R115 ;  /* 0x000000737e7e7221 */ /* 0x000fe20000010000 */
[----:B------:R-:W-:Y:S01]  /*169b0*/  FADD.FTZ R97, R97, R4 ;  /* 0x0000000461617221 */ /* 0x000fe20000010000 */
[----:B------:R-:W2:Y:S01]  /*169c0*/  LDSM.16.MT88.4 R20, [R164+0x10800] ;  /* 0x01080000a414783b */ /* 0x000ea20000004200 */
[----:B------:R-:W-:Y:S01]  /*169d0*/  MUFU.EX2 R32, R32 ;  /* 0x0000002000207308 */ /* 0x000fe20000000800 */
[----:B------:R-:W-:Y:S01]  /*169e0*/  FADD.FTZ R119, R119, R126 ;  /* 0x0000007e77777221 */ /* 0x000fe20000010000 */
[----:B------:R-:W-:Y:S01]  /*169f0*/  FADD.FTZ R100, R100, R97 ;  /* 0x0000006164647221 */ /* 0x000fe20000010000 */
[----:B------:R-:W-:Y:S01]  /*16a00*/  FFMA.FTZ R97, R188, R195, -R198 ;  /* 0x000000c3bc617223 */ /* 0x000fe200000108c6 */
[----:B------:R-:W-:Y:S01]  /*16a10*/  HMMA.16816.F32 R148, R28, R26, R148 ;  /* 0x0000001a1c94723c */ /* 0x000fe20000001894 */
[----:B------:R-:W-:Y:S01]  /*16a20*/  FADD.FTZ R106, R106, R119 ;  /* 0x000000776a6a7221 */ /* 0x000fe20000010000 */
[----:B------:R-:W-:Y:S01]  /*16a30*/  FADD.FTZ R101, R101, R100 ;  /* 0x0000006465657221 */ /* 0x000fe20000010000 */
[----:B------:R-:W4:Y:S01]  /*16a40*/  LDSM.16.MT88.4 R24, [R178+0x6800] ;  /* 0x00680000b218783b */ /* 0x000f220000004200 */
[----:B------:R-:W-:Y:S01]  /*16a50*/  F2FP.F16.F32.PACK_AB R28, R170, R127 ;  /* 0x0000007faa1c723e */ /* 0x000fe200000000ff */
        /* <DEDUP_REMOVED lines=9> */
[----:B-1----:R-:W-:Y:S01]  /*16af0*/  F2FP.F16.F32.PACK_AB R31, R121, R54 ;  /* 0x00000036791f723e */ /* 0x002fe200000000ff */
[----:B------:R-:W-:Y:S01]  /*16b00*/  MUFU.EX2 R34, R34 ;  /* 0x0000002200227308 */ /* 0x000fe20000000800 */
[----:B------:R-:W-:Y:S01]  /*16b10*/  FADD.FTZ R98, R98, R111 ;  /* 0x0000006f62627221 */ /* 0x000fe20000010000 */
[----:B------:R-:W-:-:S03]  /*16b20*/  FADD.FTZ R93, R93, R92 ;  /* 0x0000005c5d5d7221 */ /* 0x000fc60000010000 */
[----:B------:R-:W-:Y:S01]  /*16b30*/  FADD.FTZ R99, R99, R98 ;  /* 0x0000006263637221 */ /* 0x000fe20000010000 */
[----:B------:R-:W-:Y:S01]  /*16b40*/  FADD.FTZ R80, R80, R93 ;  /* 0x0000005d50507221 */ /* 0x000fe20000010000 */
[----:B---3--:R-:W-:Y:S01]  /*16b50*/  HMMA.16816.F32 R160, R28, R8, R160 ;  /* 0x000000081ca0723c */ /* 0x008fe200000018a0 */
[----:B------:R-:W-:Y:S01]  /*16b60*/  MUFU.EX2 R35, R35 ;  /* 0x0000002300237308 */ /* 0x000fe20000000800 */
[----:B------:R-:W-:Y:S01]  /*16b70*/  FADD.FTZ R110, R110, R99 ;  /* 0x000000636e6e7221 */ /* 0x000fe20000010000 */
[----:B------:R-:W-:-:S03]  /*16b80*/  FADD.FTZ R81, R81, R80 ;  /* 0x0000005051517221 */ /* 0x000fc60000010000 */
[----:B------:R-:W-:Y:S01]  /*16b90*/  FADD.FTZ R103, R103, R110 ;  /* 0x0000006e67677221 */ /* 0x000fe20000010000 */
[----:B------:R-:W-:Y:S01]  /*16ba0*/  FADD.FTZ R84, R84, R81 ;  /* 0x0000005154547221 */ /* 0x000fe20000010000 */
[C---:B------:R-:W-:Y:S01]  /*16bb0*/  HMMA.16816.F32 R156, R28.reuse, R10, R156 ;  /* 0x0000000a1c9c723c */ /* 0x040fe2000000189c */
[----:B------:R-:W1:Y:S01]  /*16bc0*/  LDSM.16.MT88.4 R8, [R130+0x6800] ;  /* 0x006800008208783b */ /* 0x000e620000004200 */
[----:B------:R-:W-:Y:S01]  /*16bd0*/  FADD.FTZ R90, R90, R103 ;  /* 0x000000675a5a7221 */ /* 0x000fe20000010000 */
[----:B------:R-:W-:Y:S01]  /*16be0*/  FADD.FTZ R85, R85, R84 ;  /* 0x0000005455557221 */ /* 0x000fe20000010000 */
[----:B------:R-:W3:Y:S01]  /*16bf0*/  MUFU.EX2 R104, R104 ;  /* 0x0000006800687308 */ /* 0x000ee20000000800 */
[-C--:B------:R-:W-:Y:S01]  /*16c00*/  FFMA.FTZ R81, R18, R195.reuse, -R192 ;  /* 0x000000c312517223 */ /* 0x080fe200000108c0 */
[----:B------:R-:W-:Y:S01]  /*16c10*/  FADD.FTZ R91, R91, R90 ;  /* 0x0000005a5b5b7221 */ /* 0x000fe20000010000 */
[----:B------:R-:W-:Y:S01]  /*16c20*/  FADD.FTZ R72, R72, R85 ;  /* 0x0000005548487221 */ /* 0x000fe20000010000 */
[C---:B--2---:R-:W-:Y:S01]  /*16c30*/  HMMA.16816.F32 R152, R28.reuse, R20, R152 ;  /* 0x000000141c98723c */ /* 0x044fe20000001898 */
[-C--:B------:R-:W-:Y:S01]  /*16c40*/  FFMA.FTZ R18, R191, R195.reuse, -R192 ;  /* 0x000000c3bf127223 */ /* 0x080fe200000108c0 */
[----:B------:R-:W-:Y:S01]  /*16c50*/  FADD.FTZ R102, R102, R91 ;  /* 0x0000005b66667221 */ /* 0x000fe20000010000 */
[----:B------:R-:W-:Y:S01]  /*16c60*/  FADD.FTZ R73, R73, R72 ;  /* 0x0000004849497221 */ /* 0x000fe20000010000 */
[----:B------:R-:W-:Y:S02]  /*16c70*/  MUFU.EX2 R96, R96 ;  /* 0x0000006000607308 */ /* 0x000fe40000000800 */
[----:B------:R-:W-:Y:S01]  /*16c80*/  FADD.FTZ R95, R95, R102 ;  /* 0x000000665f5f7221 */ /* 0x000fe20000010000 */
[----:B------:R-:W-:Y:S01]  /*16c90*/  FADD.FTZ R76, R76, R73 ;  /* 0x000000494c4c7221 */ /* 0x000fe20000010000 */
[C---:B------:R-:W-:Y:S01]  /*16ca0*/  HMMA.16816.F32 R148, R28.reuse, R22, R148 ;  /* 0x000000161c94723c */ /* 0x040fe20000001894 */
[----:B------:R-:W2:Y:S01]  /*16cb0*/  LDSM.16.MT88.4 R20, [R37+0x11000] ;  /* 0x011000002514783b */ /* 0x000ea20000004200 */
[----:B------:R-:W-:Y:S01]  /*16cc0*/  FADD.FTZ R82, R82, R95 ;  /* 0x0000005f52527221 */ /* 0x000fe20000010000 */
[----:B------:R-:W-:Y:S01]  /*16cd0*/  FADD.FTZ R77, R77, R76 ;  /* 0x0000004c4d4d7221 */ /* 0x000fe20000010000 */
[----:B------:R-:W5:Y:S02]  /*16ce0*/  MUFU.EX2 R97, R97 ;  /* 0x0000006100617308 */ /* 0x000f640000000800 */
[----:B------:R-:W-:Y:S01]  /*16cf0*/  FADD.FTZ R83, R83, R82 ;  /* 0x0000005253537221 */ /* 0x000fe20000010000 */
[----:B------:R-:W-:Y:S01]  /*16d00*/  FADD.FTZ R64, R64, R77 ;  /* 0x0000004d40407221 */ /* 0x000fe20000010000 */
[C---:B----4-:R-:W-:Y:S02]  /*16d10*/  HMMA.16816.F32 R12, R28.reuse, R24, R12 ;  /* 0x000000181c0c723c */ /* 0x050fe4000000180c */
[----:B------:R-:W-:Y:S01]  /*16d20*/  FADD.FTZ R94, R94, R83 ;  /* 0x000000535e5e7221 */ /* 0x000fe20000010000 */
[----:B------:R-:W-:Y:S01]  /*16d30*/  FADD.FTZ R5, R65, R64 ;  /* 0x0000004041057221 */ /* 0x000fe20000010000 */
[----:B------:R-:W4:Y:S01]  /*16d40*/  MUFU.EX2 R89, R189 ;  /* 0x000000bd00597308 */ /* 0x000f220000000800 */
[----:B------:R-:W-:Y:S01]  /*16d50*/  FFMA.FTZ R64, R190, R195, -R198 ;  /* 0x000000c3be407223 */ /* 0x000fe200000108c6 */
[----:B------:R-:W-:Y:S01]  /*16d60*/  FADD.FTZ R87, R87, R94 ;  /* 0x0000005e57577221 */ /* 0x000fe20000010000 */
[----:B------:R-:W-:Y:S01]  /*16d70*/  FADD.FTZ R68, R68, R5 ;  /* 0x0000000544447221 */ /* 0x000fe20000010000 */
[C---:B------:R-:W-:Y:S01]  /*16d80*/  HMMA.16816.F32 R140, R28.reuse, R26, R140 ;  /* 0x0000001a1c8c723c */ /* 0x040fe2000000188c */
[----:B------:R-:W2:Y:S01]  /*16d90*/  LDSM.16.MT88.4 R24, [R164+0x11000] ;  /* 0x01100000a418783b */ /* 0x000ea20000004200 */
[----:B------:R-:W-:Y:S01]  /*16da0*/  FADD.FTZ R74, R74, R87 ;  /* 0x000000574a4a7221 */ /* 0x000fe20000010000 */
[----:B------:R-:W-:Y:S01]  /*16db0*/  FADD.FTZ R69, R69, R68 ;  /* 0x0000004445457221 */ /* 0x000fe20000010000 */
[----:B------:R5:W-:Y:S02]  /*16dc0*/  MUFU.EX2 R80, R7 ;  /* 0x0000000700507308 */ /* 0x000be40000000800 */
[----:B------:R-:W-:Y:S01]  /*16dd0*/  FADD.FTZ R75, R75, R74 ;  /* 0x0000004a4b4b7221 */ /* 0x000fe20000010000 */
[----:B------:R-:W-:Y:S01]  /*16de0*/  FADD.FTZ R56, R56, R69 ;  /* 0x0000004538387221 */ /* 0x000fe20000010000 */
[C---:B-1----:R-:W-:Y:S02]  /*16df0*/  HMMA.16816.F32 R136, R28.reuse, R8, R136 ;  /* 0x000000081c88723c */ /* 0x042fe40000001888 */
[----:B------:R-:W-:Y:S01]  /*16e00*/  FADD.FTZ R86, R86, R75 ;  /* 0x0000004b56567221 */ /* 0x000fe20000010000 */
[----:B------:R-:W-:Y:S01]  /*16e10*/  FADD.FTZ R57, R57, R56 ;  /* 0x0000003839397221 */ /* 0x000fe20000010000 */
[----:B------:R-:W-:Y:S02]  /*16e20*/  MUFU.EX2 R81, R81 ;  /* 0x0000005100517308 */ /* 0x000fe40000000800 */
[----:B------:R-:W-:Y:S01]  /*16e30*/  FADD.FTZ R79, R79, R86 ;  /* 0x000000564f4f7221 */ /* 0x000fe20000010000 */
[----:B------:R-:W-:Y:S01]  /*16e40*/  FADD.FTZ R60, R60, R57 ;  /* 0x000000393c3c7221 */ /* 0x000fe20000010000 */
[----:B------:R-:W-:Y:S02]  /*16e50*/  HMMA.16816.F32 R132, R28, R10, R132 ;  /* 0x0000000a1c84723c */ /* 0x000fe40000001884 */
[----:B------:R-:W-:Y:S01]  /*16e60*/  FADD.FTZ R66, R66, R79 ;  /* 0x0000004f42427221 */ /* 0x000fe20000010000 */
[----:B------:R-:W1:Y:S01]  /*16e70*/  LDSM.16.MT88.4 R8, [R178+0x7000] ;  /* 0x00700000b208783b */ /* 0x000e620000004200 */
[----:B------:R-:W-:Y:S01]  /*16e80*/  FADD.FTZ R61, R61, R60 ;  /* 0x0000003c3d3d7221 */ /* 0x000fe20000010000 */
[----:B---3--:R-:W-:Y:S01]  /*16e90*/  F2FP.F16.F32.PACK_AB R28, R104, R35 ;  /* 0x00000023681c723e */ /* 0x008fe200000000ff */
[----:B------:R-:W-:Y:S01]  /*16ea0*/  FADD.FTZ R67, R67, R66 ;  /* 0x0000004243437221 */ /* 0x000fe20000010000 */
[----:B-----5:R-:W3:Y:S01]  /*16eb0*/  LDSM.16.MT88.4 R4, [R164+0x11800] ;  /* 0x01180000a404783b */ /* 0x020ee20000004200 */
[----:B------:R-:W-:Y:S01]  /*16ec0*/  FADD.FTZ R61, R48, R61 ;  /* 0x0000003d303d7221 */ /* 0x000fe20000010000 */
[----:B------:R-:W-:Y:S01]  /*16ed0*/  F2FP.F16.F32.PACK_AB R29, R33, R32 ;  /* 0x00000020211d723e */ /* 0x000fe200000000ff */
[----:B------:R-:W-:Y:S01]  /*16ee0*/  FADD.FTZ R78, R78, R67 ;  /* 0x000000434e4e7221 */ /* 0x000fe20000010000 */
[----:B------:R-:W-:Y:S01]  /*16ef0*/  F2FP.F16.F32.PACK_AB R30, R97, R96 ;  /* 0x00000060611e723e */ /* 0x000fe200000000ff */
[----:B------:R-:W-:Y:S01]  /*16f00*/  FADD.FTZ R0, R0, R61 ;  /* 0x0000003d00007221 */ /* 0x000fe20000010000 */
[----:B----4-:R-:W-:Y:S01]  /*16f10*/  F2FP.F16.F32.PACK_AB R31, R89, R34 ;  /* 0x00000022591f723e */ /* 0x010fe200000000ff */
[----:B------:R-:W-:Y:S01]  /*16f20*/  FADD.FTZ R71, R71, R78 ;  /* 0x0000004e47477221 */ /* 0x000fe20000010000 */
[----:B------:R-:W-:Y:S01]  /*16f30*/  MUFU.EX2 R18, R18 ;  /* 0x0000001200127308 */ /* 0x000fe20000000800 */
[----:B------:R-:W-:Y:S01]  /*16f40*/  FADD.FTZ R49, R49, R0 ;  /* 0x0000000031317221 */ /* 0x000fe20000010000 */
[----:B------:R-:W-:Y:S01]  /*16f50*/  LDSM.16.MT88.4 R176, [R178+0x7800] ;  /* 0x00780000b2b0783b */ /* 0x000fe20000004200 */
[----:B------:R-:W-:Y:S01]  /*16f60*/  FADD.FTZ R58, R58, R71 ;  /* 0x000000473a3a7221 */ /* 0x000fe20000010000 */
[----:B------:R-:W-:Y:S01]  /*16f70*/  MOV R0, R16 ;  /* 0x0000001000007202 */ /* 0x000fe20000000f00 */
[----:B------:R-:W-:Y:S01]  /*16f80*/  FADD.FTZ R36, R36, R49 ;  /* 0x0000003124247221 */ /* 0x000fe20000010000 */
[C---:B--2---:R-:W-:Y:S01]  /*16f90*/  HMMA.16816.F32 R160, R28.reuse, R20, R160 ;  /* 0x000000141ca0723c */ /* 0x044fe200000018a0 */
[----:B------:R-:W-:Y:S01]  /*16fa0*/  FADD.FTZ R59, R59, R58 ;  /* 0x0000003a3b3b7221 */ /* 0x000fe20000010000 */
[----:B------:R-:W2:Y:S01]  /*16fb0*/  MUFU.EX2 R65, R193 ;  /* 0x000000c100417308 */ /* 0x000ea20000000800 */
[----:B------:R-:W-:Y:S01]  /*16fc0*/  FADD.FTZ R55, R55, R36 ;  /* 0x0000002437377221 */ /* 0x000fe20000010000 */
[----:B------:R-:W-:Y:S01]  /*16fd0*/  MOV R36, R194 ;  /* 0x000000c200247202 */ /* 0x000fe20000000f00 */
[----:B------:R-:W-:Y:S01]  /*16fe0*/  FADD.FTZ R70, R70, R59 ;  /* 0x0000003b46467221 */ /* 0x000fe20000010000 */
[----:B------:R-:W-:Y:S01]  /*16ff0*/  @P0 MOV R0, R16 ;  /* 0x0000001000000202 */ /* 0x000fe20000000f00 */
[----:B------:R-:W-:Y:S01]  /*17000*/  FADD.FTZ R62, R62, R55 ;  /* 0x000000373e3e7221 */ /* 0x000fe20000010000 */
[C---:B------:R-:W-:Y:S01]  /*17010*/  HMMA.16816.F32 R156, R28.reuse, R22, R156 ;  /* 0x000000161c9c723c */ /* 0x040fe2000000189c */
[----:B------:R-:W-:Y:S01]  /*17020*/  FADD.FTZ R63, R63, R70 ;  /* 0x000000463f3f7221 */ /* 0x000fe20000010000 */
[----:B------:R-:W4:Y:S01]  /*17030*/  LDSM.16.MT88.4 R20, [R130+0x7000] ;  /* 0x007000008214783b */ /* 0x000f220000004200 */
[----:B------:R-:W5:Y:S01]  /*17040*/  MUFU.EX2 R64, R64 ;  /* 0x0000004000407308 */ /* 0x000f620000000800 */
[----:B------:R-:W-:Y:S01]  /*17050*/  FADD.FTZ R19, R19, R62 ;  /* 0x0000003e13137221 */ /* 0x000fe20000010000 */
[----:B------:R-:W-:Y:S01]  /*17060*/  FADD.FTZ R50, R50, R63 ;  /* 0x0000003f32327221 */ /* 0x000fe20000010000 */
[----:B------:R-:W-:Y:S01]  /*17070*/  LDSM.16.MT88.4 R128, [R130+0x7800] ;  /* 0x007800008280783b */ /* 0x000fe20000004200 */
[----:B------:R-:W-:Y:S01]  /*17080*/  @P0 MOV R36, R194 ;  /* 0x000000c200240202 */ /* 0x000fe20000000f00 */
[----:B------:R-:W-:Y:S01]  /*17090*/  HMMA.16816.F32 R152, R28, R24, R152 ;  /* 0x000000181c98723c */ /* 0x000fe20000001898 */
[----:B------:R-:W-:Y:S01]  /*170a0*/  FADD.FTZ R51, R51, R50 ;  /* 0x0000003233337221 */ /* 0x000fe20000010000 */
[----:B------:R-:W-:-:S03]  /*170b0*/  FADD.FTZ R40, R40, R19 ;  /* 0x0000001328287221 */ /* 0x000fc60000010000 */
[----:B------:R-:W-:Y:S01]  /*170c0*/  FADD.FTZ R52, R52, R51 ;  /* 0x0000003334347221 */ /* 0x000fe20000010000 */
[----:B------:R-:W-:Y:S02]  /*170d0*/  FADD.FTZ R40, R45, R40 ;  /* 0x000000282d287221 */ /* 0x000fe40000010000 */
[C---:B-1----:R-:W-:Y:S01]  /*170e0*/  HMMA.16816.F32 R12, R28.reuse, R8, R12 ;  /* 0x000000081c0c723c */ /* 0x042fe2000000180c */
[----:B------:R-:W-:Y:S01]  /*170f0*/  FADD.FTZ R53, R53, R52 ;  /* 0x0000003435357221 */ /* 0x000fe20000010000 */
[----:B--2---:R-:W-:Y:S01]  /*17100*/  F2FP.F16.F32.PACK_AB R8, R65, R38 ;  /* 0x000000264108723e */ /* 0x004fe200000000ff */
[----:B------:R-:W-:Y:S01]  /*17110*/  FADD.FTZ R47, R47, R40 ;  /* 0x000000282f2f7221 */ /* 0x000fe20000010000 */
[----:B------:R-:W-:Y:S01]  /*17120*/  F2FP.F16.F32.PACK_AB R9, R81, R80 ;  /* 0x000000505109723e */ /* 0x000fe200000000ff */
[----:B------:R-:W-:Y:S02]  /*17130*/  FADD.FTZ R42, R42, R53 ;  /* 0x000000352a2a7221 */ /* 0x000fe40000010000 */
[----:B------:R-:W-:Y:S01]  /*17140*/  FADD.FTZ R47, R46, R47 ;  /* 0x0000002f2e2f7221 */ /* 0x000fe20000010000 */
[----:B------:R-:W-:Y:S01]  /*17150*/  HMMA.16816.F32 R140, R28, R10, R140 ;  /* 0x0000000a1c8c723c */ /* 0x000fe2000000188c */
[----:B------:R-:W-:Y:S01]  /*17160*/  FADD.FTZ R42, R41, R42 ;  /* 0x0000002a292a7221 */ /* 0x000fe20000010000 */
[----:B-----5:R-:W-:Y:S01]  /*17170*/  F2FP.F16.F32.PACK_AB R10, R17, R64 ;  /* 0x00000040110a723e */ /* 0x020fe200000000ff */
[----:B------:R-:W-:Y:S01]  /*17180*/  FADD.FTZ R54, R54, R47 ;  /* 0x0000002f36367221 */ /* 0x000fe20000010000 */
[----:B------:R-:W-:Y:S01]  /*17190*/  F2FP.F16.F32.PACK_AB R11, R249, R18 ;  /* 0x00000012f90b723e */ /* 0x000fe200000000ff */
[----:B------:R-:W-:-:S02]  /*171a0*/  FADD.FTZ R43, R43, R42 ;  /* 0x0000002a2b2b7221 */ /* 0x000fc40000010000 */
[----:B------:R-:W-:Y:S01]  /*171b0*/  FADD.FTZ R121, R121, R54 ;  /* 0x0000003679797221 */ /* 0x000fe20000010000 */
[----:B------:R-:W-:Y:S01]  /*171c0*/  HMMA.16816.F32 R148, R28, R26, R148 ;  /* 0x0000001a1c94723c */ /* 0x000fe20000001894 */
[----:B------:R-:W-:Y:S01]  /*171d0*/  FADD.FTZ R44, R44, R43 ;  /* 0x0000002b2c2c7221 */ /* 0x000fe20000010000 */
[----:B------:R-:W1:Y:S01]  /*171e0*/  LDSM.16.MT88.4 R24, [R37+0x11800] ;  /* 0x011800002518783b */ /* 0x000e620000004200 */
[----:B------:R-:W-:Y:S02]  /*171f0*/  FADD.FTZ R32, R32, R121 ;  /* 0x0000007920207221 */ /* 0x000fe40000010000 */
[----:B------:R-:W-:Y:S02]  /*17200*/  FADD.FTZ R127, R127, R44 ;  /* 0x0000002c7f7f7221 */ /* 0x000fe40000010000 */
[----:B------:R-:W-:Y:S01]  /*17210*/  FADD.FTZ R33, R33, R32 ;  /* 0x0000002021217221 */ /* 0x000fe20000010000 */
[----:B---3--:R-:W-:Y:S01]  /*17220*/  HMMA.16816.F32 R152, R8, R4, R152 ;  /* 0x000000040898723c */ /* 0x008fe20000001898 */
[----:B------:R-:W-:-:S02]  /*17230*/  FADD.FTZ R170, R170, R127 ;  /* 0x0000007faaaa7221 */ /* 0x000fc40000010000 */
[----:B------:R-:W-:Y:S02]  /*17240*/  FADD.FTZ R34, R34, R33 ;  /* 0x0000002122227221 */ /* 0x000fe40000010000 */
[----:B------:R-:W-:Y:S02]  /*17250*/  FADD.FTZ R5, R147, R170 ;  /* 0x000000aa93057221 */ /* 0x000fe40000010000 */
[----:B------:R-:W-:Y:S01]  /*17260*/  FADD.FTZ R89, R89, R34 ;  /* 0x0000002259597221 */ /* 0x000fe20000010000 */
[----:B----4-:R-:W-:Y:S01]  /*17270*/  HMMA.16816.F32 R136, R28, R20, R136 ;  /* 0x000000141c88723c */ /* 0x010fe20000001888 */
[----:B------:R-:W-:Y:S02]  /*17280*/  FADD.FTZ R172, R172, R5 ;  /* 0x00000005acac7221 */ /* 0x000fe40000010000 */
[----:B------:R-:W-:Y:S02]  /*17290*/  FADD.FTZ R80, R80, R89 ;  /* 0x0000005950507221 */ /* 0x000fe40000010000 */
[----:B------:R-:W-:-:S02]  /*172a0*/  FADD.FTZ R35, R35, R172 ;  /* 0x000000ac23237221 */ /* 0x000fc40000010000 */
[----:B------:R-:W-:Y:S01]  /*172b0*/  FADD.FTZ R81, R81, R80 ;  /* 0x0000005051517221 */ /* 0x000fe20000010000 */
[----:B------:R-:W-:Y:S01]  /*172c0*/  HMMA.16816.F32 R132, R28, R22, R132 ;  /* 0x000000161c84723c */ /* 0x000fe20000001884 */
[----:B------:R-:W-:Y:S02]  /*172d0*/  FADD.FTZ R35, R104, R35 ;  /* 0x0000002368237221 */ /* 0x000fe40000010000 */
[----:B------:R-:W-:Y:S02]  /*172e0*/  FADD.FTZ R18, R18, R81 ;  /* 0x0000005112127221 */ /* 0x000fe40000010000 */
[----:B------:R-:W-:Y:S02]  /*172f0*/  FADD.FTZ R96, R96, R35 ;  /* 0x0000002360607221 */ /* 0x000fe40000010000 */
[----:B------:R-:W-:Y:S01]  /*17300*/  FADD.FTZ R249, R249, R18 ;  /* 0x00000012f9f97221 */ /* 0x000fe20000010000 */
[----:B------:R-:W-:Y:S01]  /*17310*/  HMMA.16816.F32 R148, R8, R6, R148 ;  /* 0x000000060894723c */ /* 0x000fe20000001894 */
[----:B------:R-:W-:-:S04]  /*17320*/  FADD.FTZ R97, R97, R96 ;  /* 0x0000006061617221 */ /* 0x000fc80000010000 */
[----:B------:R-:W-:-:S03]  /*17330*/  FADD.FTZ R38, R38, R97 ;  /* 0x0000006126267221 */ /* 0x000fc60000010000 */
[----:B------:R-:W-:Y:S01]  /*17340*/  HMMA.16816.F32 R144, R8, R176, R12 ;  /* 0x000000b00890723c */ /* 0x000fe2000000180c */
[----:B------:R-:W-:-:S04]  /*17350*/  FADD.FTZ R65, R65, R38 ;  /* 0x0000002641417221 */ /* 0x000fc80000010000 */
[----:B------:R-:W-:-:S03]  /*17360*/  FADD.FTZ R64, R64, R65 ;  /* 0x0000004140407221 */ /* 0x000fc60000010000 */
[----:B-1----:R-:W-:Y:S01]  /*17370*/  HMMA.16816.F32 R160, R8, R24, R160 ;  /* 0x0000001808a0723c */ /* 0x002fe200000018a0 */
[----:B------:R-:W-:-:S07]  /*17380*/  FADD.FTZ R252, R17, R64 ;  /* 0x0000004011fc7221 */ /* 0x000fce0000010000 */
[C---:B------:R-:W-:Y:S08]  /*17390*/  HMMA.16816.F32 R156, R8.reuse, R26, R156 ;  /* 0x0000001a089c723c */ /* 0x040ff0000000189c */
[C---:B------:R-:W-:Y:S08]  /*173a0*/  HMMA.16816.F32 R140, R8.reuse, R178, R140 ;  /* 0x000000b2088c723c */ /* 0x040ff0000000188c */
[C---:B------:R-:W-:Y:S08]  /*173b0*/  HMMA.16816.F32 R136, R8.reuse, R128, R136 ;  /* 0x000000800888723c */ /* 0x040ff00000001888 */
[----:B------:R-:W-:Y:S01]  /*173c0*/  HMMA.16816.F32 R132, R8, R130, R132 ;  /* 0x000000820884723c */ /* 0x000fe20000001884 */
[----:B------:R-:W-:-:S04]  /*173d0*/  NOP ;  /* 0x0000000000007918 */ /* 0x000fc80000000000 */
[----:B------:R-:W-:-:S15]  /*173e0*/  @P0 BRA `(.L_x_7413) ;  /* 0x0000000000040947 */ /* 0x000fde0003800000 */
.L_x_7402:
[----:B------:R-:W-:-:S07]  /*173f0*/  IADD3 R241, PT, PT, R39, -0x1, RZ ;  /* 0xffffffff27f17810 */ /* 0x000fce0007ffe0ff */
.L_x_7413:
[----:B------:R-:W-:Y:S05]  /*17400*/  BSYNC B2 ;  /* 0x0000000000027941 */ /* 0x000fea0003800000 */
.L_x_7401:
[----:B------:R-:W-:-:S13]  /*17410*/  ISETP.GE.AND P0, PT, R241, R232, PT ;  /* 0x000000e8f100720c */ /* 0x000fda0003f06270 */
[----:B------:R-:W-:Y:S05]  /*17420*/  @!P0 BRA `(.L_x_7414) ;  /* 0x000000b400fc8947 */ /* 0x000fea0003800000 */
[----:B------:R-:W2:Y:S01]  /*17430*/  LDL.64 R4, [R1] ;  /* 0x0000000001047983 */ /* 0x000ea20000100a00 */
[----:B------:R-:W-:Y:S02]  /*17440*/  IMAD.MOV.U32 R165, RZ, RZ, R0 ;  /* 0x000000ffffa57224 */ /* 0x000fe400078e0000 */
[----:B------:R-:W-:Y:S01]  /*17450*/  IMAD.MOV.U32 R164, RZ, RZ, R36 ;  /* 0x000000ffffa47224 */ /* 0x000fe200078e0024 */
[----:B--2---:R-:W-:-:S04]  /*17460*/  ISETP.NE.U32.AND P3, PT, R4, RZ, PT ;  /* 0x000000ff0400720c */ /* 0x004fc80003f65070 */
[----:B------:R-:W-:-:S13]  /*17470*/  ISETP.NE.AND.EX P3, PT, R5, RZ, PT, P3 ;  /* 0x000000ff0500720c */ /* 0x000fda0003f65330 */
.L_x_7421:
        /* <DEDUP_REMOVED lines=86> */
.L_x_7416:
[----:B------:R-:W-:Y:S05]  /*179e0*/  BSYNC.RECONVERGENT B0 ;  /* 0x0000000000007941 */ /* 0x000fea0003800200 */
.L_x_7415:
[C---:B------:R-:W-:Y:S01]  /*179f0*/  IMAD.SHL.U32 R45, R224.reuse, 0x20, RZ ;  /* 0x00000020e02d7824 */ /* 0x040fe200078e00ff */
[----:B------:R-:W-:Y:S01]  /*17a00*/  SHF.L.U64.HI R44, R224, 0x5, R225 ;  /* 0x00000005e02c7819 */ /* 0x000fe200000102e1 */
[----:B------:R-:W-:Y:S01]  /*17a10*/  @!PT LDS RZ, [RZ] ;  /* 0x00000000fffff984 */ /* 0x000fe20000000800 */
[----:B------:R-:W-:Y:S01]  /*17a20*/  @!PT LDS RZ, [RZ] ;  /* 0x00000000fffff984 */ /* 0x000fe20000000800 */
[----:B------:R-:W-:Y:S01]  /*17a30*/  @!PT LDS RZ, [RZ] ;  /* 0x00000000fffff984 */ /* 0x000fe20000000800 */
[----:B------:R-:W-:Y:S01]  /*17a40*/  @!P4 LDGSTS.E.BYPASS.LTC128B.128 [R243+0xa000], desc[UR4][R236.64] ;  /* 0x0a000000ecf3cfae */ /* 0x000fe2000b981a04 */
[C---:B------:R-:W-:Y:S01]  /*17a50*/  @!P1 IMAD R53, R225.reuse, 0xa0, RZ ;  /* 0x000000a0e1359824 */ /* 0x040fe200078e02ff */
[----:B------:R-:W-:Y:S01]  /*17a60*/  SHF.R.U32.HI R167, RZ, 0x1, R166 ;  /* 0x00000001ffa77819 */ /* 0x000fe200000116a6 */
[----:B------:R-:W-:Y:S01]  /*17a70*/  @!P1 IMAD R49, R225, 0xe0, RZ ;  /* 0x000000e0e1319824 */ /* 0x000fe200078e02ff */
[----:B------:R-:W-:Y:S01]  /*17a80*/  IADD3 R62, P0, PT, R45, R236, RZ ;  /* 0x000000ec2d3e7210 */ /* 0x000fe20007f1e0ff */
[----:B------:R-:W-:Y:S01]  /*17a90*/  @P4 STS.128 [R243+0xa000], RZ ;  /* 0x00a000fff3004388 */ /* 0x000fe20000000c00 */
[----:B------:R-:W-:Y:S01]  /*17aa0*/  @!P1 IMAD R47, R225, 0x120, RZ ;  /* 0x00000120e12f9824 */ /* 0x000fe200078e02ff */
[----:B------:R-:W-:Y:S01]  /*17ab0*/  LOP3.LUT R220, R167, 0x8, RZ, 0xc0, !PT ;  /* 0x00000008a7dc7812 */ /* 0x000fe200078ec0ff */
        /* <DEDUP_REMOVED lines=31> */
[----:B------:R-:W-:Y:S02]  /*17cb0*/  @!P1 MOV R67, R63 ;  /* 0x0000003f00439202 */ /* 0x000fe40000000f00 */
[-C--:B------:R-:W-:Y:S01]  /*17cc0*/  @!P1 MOV R50, R62.reuse ;  /* 0x0000003e00329202 */ /* 0x080fe20000000f00 */
[----:B------:R-:W-:Y:S01]  /*17cd0*/  @!P1 IMAD.WIDE.U32 R64, R224, 0xe0, R64 ;  /* 0x000000e0e0409825 */ /* 0x000fe200078e0040 */
[----:B------:R-:W-:Y:S02]  /*17ce0*/  LOP3.LUT R220, R220, 0x1c0, R221, 0xf8, !PT ;  /* 0x000001c0dcdc7812 */ /* 0x000fe400078ef8dd */
[----:B------:R-:W-:Y:S01]  /*17cf0*/  LOP3.LUT R171, R221, 0x400, RZ, 0xc0, !PT ;  /* 0x00000400ddab7812 */ /* 0x000fe200078ec0ff */
[--C-:B------:R-:W-:Y:S01]  /*17d00*/  @!P1 IMAD.MOV.U32 R44, RZ, RZ, R62.reuse ;  /* 0x000000ffff2c9224 */ /* 0x100fe200078e003e */
[-C--:B------:R-:W-:Y:S01]  /*17d10*/  LOP3.LUT R0, R0, R217.reuse, RZ, 0x3c, !PT ;  /* 0x000000d900007212 */ /* 0x080fe200078e3cff */
[----:B------:R-:W-:Y:S01]  /*17d20*/  @!P1 IMAD.IADD R65, R49, 0x1, R65 ;  /* 0x0000000131419824 */ /* 0x000fe200078e0241 */
[----:B------:R-:W-:Y:S01]  /*17d30*/  LOP3.LUT R220, R220, R217, RZ, 0x3c, !PT ;  /* 0x000000d9dcdc7212 */ /* 0x000fe200078e3cff */
        /* <DEDUP_REMOVED lines=31> */
[----:B------:R-:W-:Y:S02]  /*17f30*/  IMAD R171, R0, 0x2, R171 ;  /* 0x0000000200ab7824 */ /* 0x000fe400078e02ab */
[C---:B------:R-:W-:Y:S02]  /*17f40*/  @!P1 IMAD.WIDE.U32 R50, R224.reuse, 0x180, R50 ;  /* 0x00000180e0329825 */ /* 0x040fe400078e0032 */
[----:B------:R-:W-:Y:S01]  /*17f50*/  @!PT LDS RZ, [RZ] ;  /* 0x00000000fffff984 */ /* 0x000fe20000000800 */
[----:B------:R-:W-:Y:S01]  /*17f60*/  @!PT LDS RZ, [RZ] ;  /* 0x00000000fffff984 */ /* 0x000fe20000000800 */
[----:B------:R-:W-:Y:S01]  /*17f70*/  @!PT LDS RZ, [RZ] ;  /* 0x00000000fffff984 */ /* 0x000fe20000000800 */
[----:B------:R-:W-:Y:S02]  /*17f80*/  @!P1 LDGSTS.E.BYPASS.LTC128B.128 [R243+0xc000], desc[UR4][R70.64] ;  /* 0x0c00000046f39fae */ /* 0x000fe4000b981a04 */
[----:B------:R-:W-:Y:S03]  /*17f90*/  @!P1 IMAD.IADD R51, R61, 0x1, R51 ;  /* 0x000000013d339824 */ /* 0x000fe600078e0233 */
[----:B------:R-:W-:Y:S01]  /*17fa0*/  @P1 STS.128 [R243+0xc800], RZ ;  /* 0x00c800fff3001388 */ /* 0x000fe20000000c00 */
[----:B------:R-:W-:Y:S01]  /*17fb0*/  @!P1 LEA.HI.X R61, R224, R63, R225, 0x8, P0 ;  /* 0x0000003fe03d9211 */ /* 0x000fe200000f44e1 */
[----:B------:R-:W-:Y:S01]  /*17fc0*/  IMAD.IADD R208, R218, 0x1, R171 ;  /* 0x00000001dad07824 */ /* 0x000fe200078e02ab */
[C---:B------:R-:W-:Y:S02]  /*17fd0*/  LOP3.LUT P0, RZ, R166.reuse, 0x2, RZ, 0xc0, !PT ;  /* 0x00000002a6ff7812 */ /* 0x040fe4000780c0ff */
[----:B------:R-:W-:Y:S01]  /*17fe0*/  @!PT LDS RZ, [RZ] ;  /* 0x00000000fffff984 */ /* 0x000fe20000000800 */
[----:B------:R-:W-:Y:S01]  /*17ff0*/  @!PT LDS RZ, [RZ] ;  /* 0x00000000fffff984 */ /* 0x000fe20000000800 */
[----:B------:R-:W-:Y:S01]  /*18000*/  @!PT LDS RZ, [RZ] ;  /* 0x00000000fffff984 */ /* 0x000fe20000000800 */
[----:B------:R-:W-:Y:S01]  /*18010*/  @!P1 LDGSTS.E.BYPASS.LTC128B.128 [R243+0xc800], desc[UR4][R56.64] ;  /* 0x0c80000038f39fae */ /* 0x000fe2000b981a04 */
[----:B------:R-:W-:Y:S04]  /*18020*/  IMAD.MOV.U32 R219, RZ, RZ, 0x20 ;  /* 0x00000020ffdb7424 */ /* 0x000fe800078e00ff */
        /* <DEDUP_REMOVED lines=348> */
.L_x_7420:
[----:B------:R-:W-:Y:S05]  /*195f0*/  BSYNC.RECONVERGENT B0 ;  /* 0x0000000000007941 */ /* 0x000fea0003800200 */
.L_x_7419:
[----:B------:R-:W-:Y:S01]  /*19600*/  LEA R243, R235, R218, 0x1 ;  /* 0x000000daebf37211 */ /* 0x000fe200078e08ff */
[----:B------:R-:W-:Y:S01]  /*19610*/  @!P4 IMAD.MOV.U32 R235, RZ, RZ, R233 ;  /* 0x000000ffffebc224 */ /* 0x000fe200078e00e9 */
[----:B------:R-:W-:Y:S01]  /*19620*/  IADD3 R172, P5, PT, R169, R234, RZ ;  /* 0x000000eaa9ac7210 */ /* 0x000fe20007fbe0ff */
[C---:B------:R-:W-:Y:S01]  /*19630*/  @!P1 IMAD R168, R223.reuse, 0x120, RZ ;  /* 0x00000120dfa89824 */ /* 0x040fe200078e02ff */
[----:B------:R-:W-:Y:S01]  /*19640*/  SHF.L.U64.HI R0, R222, 0x5, R223 ;  /* 0x00000005de007819 */ /* 0x000fe200000102df */
        /* <DEDUP_REMOVED lines=13> */
[C---:B------:R-:W-:Y:S01]  /*19720*/  @!P1 IMAD.WIDE.U32 R180, R222.reuse, 0x60, R172 ;  /* 0x00000060deb49825 */ /* 0x040fe200078e00ac */
[C---:B------:R-:W-:Y:S02]  /*19730*/  @!P1 LEA.HI.X R193, R222.reuse, R173, R223, 0x6, P4 ;  /* 0x000000addec19211 */ /* 0x040fe400020f34df */
[----:B------:R-:W-:Y:S01]  /*19740*/  @!PT LDS RZ, [RZ] ;  /* 0x00000000fffff984 */ /* 0x000fe20000000800 */
[----:B------:R-:W-:Y:S01]  /*19750*/  @!PT LDS RZ, [RZ] ;  /* 0x00000000fffff984 */ /* 0x000fe20000000800 */
[----:B------:R-:W-:Y:S01]  /*19760*/  @!PT LDS RZ, [RZ] ;  /* 0x00000000fffff984 */ /* 0x000fe20000000800 */
[----:B------:R-:W-:Y:S01]  /*19770*/  @!P1 LDGSTS.E.BYPASS.LTC128B.128 [R243+0x2800], desc[UR4][R172.64] ;  /* 0x02800000acf39fae */ /* 0x000fe2000b981a04 */
[C-C-:B------:R-:W-:Y:S01]  /*19780*/  @!P1 IMAD.WIDE.U32 R190, R222.reuse, 0x180, R172.reuse ;  /* 0x00000180debe9825 */ /* 0x140fe200078e00ac */
[----:B------:R-:W-:Y:S02]  /*19790*/  @!P1 IADD3 R181, PT, PT, R169, R181, RZ ;  /* 0x000000b5a9b59210 */ /* 0x000fe40007ffe0ff */
[----:B------:R1:W-:Y:S01]  /*197a0*/  @P1 STS.128 [R243+0x3000], RZ ;  /* 0x003000fff3001388 */ /* 0x0003e20000000c00 */
[C---:B------:R-:W-:Y:S01]  /*197b0*/  @!P1 IMAD.WIDE.U32 R178, R222.reuse, 0xa0, R172 ;  /* 0x000000a0deb29825 */ /* 0x040fe200078e00ac */
[-C--:B------:R-:W-:Y:S02]  /*197c0*/  @!P1 MOV R182, R172.reuse ;  /* 0x000000ac00b69202 */ /* 0x080fe40000000f00 */
[----:B------:R-:W-:Y:S01]  /*197d0*/  @!PT LDS RZ, [RZ] ;  /* 0x00000000fffff984 */ /* 0x000fe20000000800 */
[----:B------:R-:W-:Y:S01]  /*197e0*/  @!PT LDS RZ, [RZ] ;  /* 0x00000000fffff984 */ /* 0x000fe20000000800 */
[----:B------:R-:W-:Y:S01]  /*197f0*/  @!PT LDS RZ, [RZ] ;  /* 0x00000000fffff984 */ /* 0x000fe20000000800 */
[----:B------:R2:W-:Y:S01]  /*19800*/  @!P1 LDGSTS.E.BYPASS.LTC128B.128 [R243+0x3000], desc[UR4][R174.64] ;  /* 0x03000000aef39fae */ /* 0x0005e2000b981a04 */
[----:B------:R-:W-:Y:S01]  /*19810*/  @!P1 MOV R183, R173 ;  /* 0x000000ad00b79202 */ /* 0x000fe20000000f00 */
[----:B------:R-:W-:Y:S01]  /*19820*/  @!P1 IMAD R169, R223, 0xe0, RZ ;  /* 0x000000e0dfa99824 */ /* 0x000fe200078e02ff */
[----:B------:R-:W-:Y:S01]  /*19830*/  @!P1 IADD3 R179, PT, PT, R185, R179, RZ ;  /* 0x000000b3b9b39210 */ /* 0x000fe20007ffe0ff */
[----:B------:R1:W-:Y:S01]  /*19840*/  @P1 STS.128 [R243+0x3800], RZ ;  /* 0x003800fff3001388 */ /* 0x0003e20000000c00 */
[-C--:B------:R-:W-:Y:S01]  /*19850*/  @!P1 MOV R189, R173.reuse ;  /* 0x000000ad00bd9202 */ /* 0x080fe20000000f00 */
[C---:B------:R-:W-:Y:S01]  /*19860*/  @!P1 IMAD.WIDE.U32 R182, R222.reuse, 0x120, R182 ;  /* 0x00000120deb69825 */ /* 0x040fe200078e00b6 */
[-C--:B------:R-:W-:Y:S01]  /*19870*/  @!P1 MOV R177, R173.reuse ;  /* 0x000000ad00b19202 */ /* 0x080fe20000000f00 */
[----:B------:R-:W-:Y:S01]  /*19880*/  @!PT LDS RZ, [RZ] ;  /* 0x00000000fffff984 */ /* 0x000fe20000000800 */
[----:B------:R-:W-:Y:S01]  /*19890*/  @!PT LDS RZ, [RZ] ;  /* 0x00000000fffff984 */ /* 0x000fe20000000800 */
[----:B------:R-:W-:Y:S01]  /*198a0*/  @!PT LDS RZ, [RZ] ;  /* 0x00000000fffff984 */ /* 0x000fe20000000800 */
[----:B------:R1:W-:Y:S01]  /*198b0*/  @!P1 LDGSTS.E.BYPASS.LTC128B.128 [R243+0x3800], desc[UR4][R192.64] ;  /* 0x03800000c0f39fae */ /* 0x0003e2000b981a04 */
[----:B------:R-:W-:Y:S01]  /*198c0*/  @!P1 MOV R187, R173 ;  /* 0x000000ad00bb9202 */ /* 0x000fe20000000f00 */
[----:B------:R-:W-:Y:S01]  /*198d0*/  @!P1 IMAD.WIDE.U32 R188, R222, 0x1a0, R188 ;  /* 0x000001a0debc9825 */ /* 0x000fe200078e00bc */
[----:B------:R-:W-:Y:S01]  /*198e0*/  @!P1 IADD3 R183, PT, PT, R168, R183, RZ ;  /* 0x000000b7a8b79210 */ /* 0x000fe20007ffe0ff */
[----:B------:R1:W-:Y:S02]  /*198f0*/  @P1 STS.128 [R243+0x4000], RZ ;  /* 0x004000fff3001388 */ /* 0x0003e40000000c00 */
[C---:B------:R-:W-:Y:S02]  /*19900*/  @!P1 IMAD R168, R223.reuse, 0x1a0, RZ ;  /* 0x000001a0dfa89824 */ /* 0x040fe400078e02ff */
        /* <DEDUP_REMOVED lines=9> */
[----:B------:R-:W-:Y:S02]  /*199a0*/  @!P1 IMAD R171, R223, 0xc0, RZ ;  /* 0x000000c0dfab9824 */ /* 0x000fe400078e02ff */
[C---:B------:R-:W-:Y:S01]  /*199b0*/  @!P1 IMAD.WIDE.U32 R176, R222.reuse, 0xc0, R176 ;  /* 0x000000c0deb09825 */ /* 0x040fe200078e00b0 */
[-C--:B--2---:R-:W-:Y:S03]  /*199c0*/  @!P1 MOV R174, R172.reuse ;  /* 0x000000ac00ae9202 */ /* 0x084fe60000000f00 */
[----:B------:R-:W-:Y:S02]  /*199d0*/  @!P1 IMAD.MOV.U32 R175, RZ, RZ, R173 ;  /* 0x000000ffffaf9224 */ /* 0x000fe400078e00ad */
[----:B------:R-:W-:Y:S02]  /*199e0*/  @!P1 IMAD.IADD R177, R171, 0x1, R177 ;  /* 0x00000001abb19824 */ /* 0x000fe400078e02b1 */
[----:B------:R-:W-:Y:S04]  /*199f0*/  @!P1 IMAD.WIDE.U32 R174, R222, 0xe0, R174 ;  /* 0x000000e0deae9825 */ /* 0x000fe800078e00ae */
[----:B------:R-:W-:Y:S01]  /*19a00*/  @!P1 IMAD R170, R223, 0x160, RZ ;  /* 0x00000160dfaa9824 */ /* 0x000fe200078e02ff */
[----:B------:R-:W-:Y:S01]  /*19a10*/  @!P1 IADD3 R175, PT, PT, R169, R175, RZ ;  /* 0x000000afa9af9210 */ /* 0x000fe20007ffe0ff */
[----:B------:R-:W-:Y:S02]  /*19a20*/  @!P1 IMAD R169, R223, 0x180, RZ ;  /* 0x00000180dfa99824 */ /* 0x000fe400078e02ff */
[----:B------:R-:W-:Y:S01]  /*19a30*/  @!P1 IMAD.MOV.U32 R186, RZ, RZ, R172 ;  /* 0x000000ffffba9224 */ /* 0x000fe200078e00ac */
[----:B------:R-:W-:Y:S01]  /*19a40*/  @!P1 IADD3 R185, PT, PT, R170, R185, RZ ;  /* 0x000000b9aab99210 */ /* 0x000fe20007ffe0ff */
[----:B------:R-:W-:Y:S01]  /*19a50*/  @!P1 IMAD.MOV.U32 R171, RZ, RZ, R173 ;  /* 0x000000ffffab9224 */ /* 0x000fe200078e00ad */
[----:B------:R-:W-:Y:S01]  /*19a60*/  @!P1 IADD3 R191, PT, PT, R169, R191, RZ ;  /* 0x000000bfa9bf9210 */ /* 0x000fe20007ffe0ff */
[C---:B------:R-:W-:Y:S01]  /*19a70*/  @!P1 IMAD.WIDE.U32 R186, R222.reuse, 0x140, R186 ;  /* 0x00000140deba9825 */ /* 0x040fe200078e00ba */
[CC--:B------:R-:W-:Y:S02]  /*19a80*/  @!P1 LEA.HI.X R169, R222.reuse, R173.reuse, R223, 0x7, P0 ;  /* 0x000000addea99211 */ /* 0x0c0fe400000f3cdf */
[-C--:B------:R-:W-:Y:S01]  /*19a90*/  @!P1 MOV R170, R172.reuse ;  /* 0x000000ac00aa9202 */ /* 0x080fe20000000f00 */
[C---:B------:R-:W-:Y:S01]  /*19aa0*/  @!P1 IMAD R0, R223.reuse, 0x140, RZ ;  /* 0x00000140df009824 */ /* 0x040fe200078e02ff */
[C---:B------:R-:W-:Y:S01]  /*19ab0*/  @!P1 LEA R172, P0, R222.reuse, R172, 0x8 ;  /* 0x000000acdeac9211 */ /* 0x040fe200078040ff */
[----:B------:R-:W-:Y:S01]  /*19ac0*/  @!PT LDS RZ, [RZ] ;  /* 0x00000000fffff984 */ /* 0x000fe20000000800 */
[----:B------:R-:W-:Y:S01]  /*19ad0*/  @!PT LDS RZ, [RZ] ;  /* 0x00000000fffff984 */ /* 0x000fe20000000800 */
[----:B------:R-:W-:Y:S01]  /*19ae0*/  @!PT LDS RZ, [RZ] ;  /* 0x00000000fffff984 */ /* 0x000fe20000000800 */
[----:B------:R1:W-:Y:S02]  /*19af0*/  @!P1 LDGSTS.E.BYPASS.LTC128B.128 [R243+0x4800], desc[UR4][R168.64] ;  /* 0x04800000a8f39fae */ /* 0x0003e4000b981a04 */
[C---:B------:R-:W-:Y:S01]  /*19b00*/  @!P1 IMAD.WIDE.U32 R170, R222.reuse, 0x1c0, R170 ;  /* 0x000001c0deaa9825 */ /* 0x040fe200078e00aa */
[----:B------:R-:W-:Y:S01]  /*19b10*/  @!P1 LEA.HI.X R173, R222, R173, R223, 0x8, P0 ;  /* 0x000000addead9211 */ /* 0x000fe200000f44df */
[----:B------:R1:W-:Y:S01]  /*19b20*/  @P1 STS.128 [R243+0x5000], RZ ;  /* 0x005000fff3001388 */ /* 0x0003e20000000c00 */
[----:B------:R-:W-:Y:S01]  /*19b30*/  @!P1 IADD3 R187, PT, PT, R0, R187, RZ ;  /* 0x000000bb00bb9210 */ /* 0x000fe20007ffe0ff */
[----:B------:R-:W-:Y:S02]  /*19b40*/  @!P1 IMAD R0, R223, 0x1c0, RZ ;  /* 0x000001c0df009824 */ /* 0x000fe400078e02ff */
[----:B------:R-:W-:Y:S01]  /*19b50*/  @!PT LDS RZ, [RZ] ;  /* 0x00000000fffff984 */ /* 0x000fe20000000800 */
[----:B------:R-:W-:Y:S01]  /*19b60*/  @!PT LDS RZ, [RZ] ;  /* 0x00000000fffff984 */ /* 0x000fe20000000800 */
[----:B------:R-:W-:Y:S01]  /*19b70*/  @!PT LDS RZ, [RZ] ;  /* 0x00000000fffff984 */ /* 0x000fe20000000800 */
[----:B------:R1:W-:Y:S03]  /*19b80*/  @!P1 LDGSTS.E.BYPASS.LTC128B.128 [R243+0x5000], desc[UR4][R178.64] ;  /* 0x05000000b2f39fae */ /* 0x0003e6000b981a04 */
        /* <DEDUP_REMOVED lines=47> */
.L_x_7418:
[----:B------:R-:W-:Y:S05]  /*19e80*/  BSYNC.RECONVERGENT B1 ;  /* 0x0000000000017941 */ /* 0x000fea0003800200 */
.L_x_7417:
        /* <DEDUP_REMOVED lines=14> */
[C---:B------:R-:W-:Y:S01]  /*19f70*/  IMAD.IADD R0, R171.reuse, 0x1, R244 ;  /* 0x00000001ab007824 */ /* 0x040fe200078e02f4 */
[----:B------:R-:W-:Y:S01]  /*19f80*/  LOP3.LUT R248, R248, 0xfffffffb, RZ, 0xc0, !PT ;  /* 0xfffffffbf8f87812 */ /* 0x000fe200078ec0ff */
[----:B------:R-:W-:Y:S01]  /*19f90*/  STL [R1+0x10], R217 ;  /* 0x000010d901007387 */ /* 0x000fe20000100800 */
[----:B------:R-:W-:Y:S02]  /*19fa0*/  VIADD R174, R171, 0x1 ;  /* 0x00000001abae7836 */ /* 0x000fe40000000000 */
[C-C-:B------:R-:W-:Y:S01]  /*19fb0*/  IADD3 R173, PT, PT, R229.reuse, -0x10, -R0.reuse ;  /* 0xfffffff0e5ad7810 */ /* 0x140fe20007ffe800 */
[----:B------:R3:W-:Y:S01]  /*19fc0*/  STL [R1+0xc], R216 ;  /* 0x00000cd801007387 */ /* 0x0007e20000100800 */
[C-C-:B------:R-:W-:Y:S01]  /*19fd0*/  IADD3 R172, PT, PT, R229.reuse, -0x1, -R0.reuse ;  /* 0xffffffffe5ac7810 */ /* 0x140fe20007ffe800 */
[--C-:B------:R-:W-:Y:S01]  /*19fe0*/  IMAD.IADD R177, R218, 0x1, -R0.reuse ;  /* 0x00000001dab17824 */ /* 0x100fe200078e0a00 */
[----:B------:R-:W-:Y:S01]  /*19ff0*/  IABS R173, R173 ;  /* 0x000000ad00ad7213 */ /* 0x000fe20000000000 */
[----:B------:R4:W-:Y:S01]  /*1a000*/  STL [R1+0x8], R167 ;  /* 0x000008a701007387 */ /* 0x0009e20000100800 */
[--C-:B------:R-:W-:Y:S01]  /*1a010*/  IADD3 R170, PT, PT, R229, -0x9, -R0.reuse ;  /* 0xfffffff7e5aa7810 */ /* 0x100fe20007ffe800 */
        /* <DEDUP_REMOVED lines=8> */
[----:B------:R-:W-:Y:S01]  /*1a0a0*/  VIADD R179, R171, 0x19 ;  /* 0x00000019abb37836 */ /* 0x000fe20000000000 */
[C---:B------:R-:W-:Y:S01]  /*1a0b0*/  IADD3 R175, PT, PT, R229.reuse, -0x18, -R0 ;  /* 0xffffffe8e5af7810 */ /* 0x040fe20007ffe800 */
[C---:B------:R-:W-:Y:S01]  /*1a0c0*/  FFMA.FTZ R12, -R240.reuse, R173, R12 ;  /* 0x000000adf00c7223 */ /* 0x040fe2000001010c */
[--C-:B------:R-:W-:Y:S01]  /*1a0d0*/  IADD3 R173, PT, PT, R229, -0x20, -R0.reuse ;  /* 0xffffffe0e5ad7810 */ /* 0x100fe20007ffe800 */
[----:B------:R-:W-:Y:S01]  /*1a0e0*/  FFMA.FTZ R5, -R240, R172, R5 ;  /* 0x000000acf0057223 */ /* 0x000fe20000010105 */
[----:B------:R-:W-:Y:S01]  /*1a0f0*/  ISETP.GE.AND P2, PT, R174, R230, PT ;  /* 0x000000e6ae00720c */ /* 0x000fe20003f46270 */
[C---:B------:R-:W-:Y:S01]  /*1a100*/  VIADD R189, R171.reuse, 0x30 ;  /* 0x00000030abbd7836 */ /* 0x040fe20000000000 */
[----:B------:R-:W-:Y:S01]  /*1a110*/  I2FP.F32.S32 R170, R170 ;  /* 0x000000aa00aa7245 */ /* 0x000fe20000201400 */
[C---:B------:R-:W-:Y:S01]  /*1a120*/  VIADD R188, R171.reuse, 0x31 ;  /* 0x00000031abbc7836 */ /* 0x040fe20000000000 */
[----:B------:R-:W-:Y:S01]  /*1a130*/  IABS R175, R175 ;  /* 0x000000af00af7213 */ /* 0x000fe20000000000 */
[----:B------:R-:W-:Y:S01]  /*1a140*/  VIADD R182, R171, 0x38 ;  /* 0x00000038abb67836 */ /* 0x000fe20000000000 */
[----:B------:R-:W-:Y:S01]  /*1a150*/  IABS R173, R173 ;  /* 0x000000ad00ad7213 */ /* 0x000fe20000000000 */
[C---:B------:R-:W-:Y:S01]  /*1a160*/  FFMA.FTZ R9, -R240.reuse, R170, R9 ;  /* 0x000000aaf0097223 */ /* 0x040fe20000010109 */
[--C-:B------:R-:W-:Y:S01]  /*1a170*/  IADD3 R172, PT, PT, R229, -0x19, -R0.reuse ;  /* 0xffffffe7e5ac7810 */ /* 0x100fe20007ffe800 */
[C---:B------:R-:W-:Y:S01]  /*1a180*/  VIADD R208, R171.reuse, 0x50 ;  /* 0x00000050abd07836 */ /* 0x040fe20000000000 */
[----:B------:R-:W-:Y:S01]  /*1a190*/  I2FP.F32.S32 R175, R175 ;  /* 0x000000af00af7245 */ /* 0x000fe20000201400 */
[C---:B------:R-:W-:Y:S01]  /*1a1a0*/  VIADD R198, R171.reuse, 0x58 ;  /* 0x00000058abc67836 */ /* 0x040fe20000000000 */
[----:B------:R-:W-:Y:S01]  /*1a1b0*/  I2FP.F32.S32 R173, R173 ;  /* 0x000000ad00ad7245 */ /* 0x000fe20000201400 */
[----:B------:R-:W-:Y:S01]  /*1a1c0*/  VIADD R196, R171, 0x59 ;  /* 0x00000059abc47836 */ /* 0x000fe20000000000 */
[C---:B------:R-:W-:Y:S01]  /*1a1d0*/  IADD3 R170, PT, PT, R229.reuse, -0x21, -R0 ;  /* 0xffffffdfe5aa7810 */ /* 0x040fe20007ffe800 */
[----:B------:R-:W-:Y:S01]  /*1a1e0*/  FFMA.FTZ R16, -R240, R175, R16 ;  /* 0x000000aff0107223 */ /* 0x000fe20000010110 */
[----:B------:R-:W-:Y:S01]  /*1a1f0*/  IABS R172, R172 ;  /* 0x000000ac00ac7213 */ /* 0x000fe20000000000 */
[----:B------:R-:W-:Y:S01]  /*1a200*/  IMAD.IADD R187, R229, 0x1, -R0 ;  /* 0x00000001e5bb7824 */ /* 0x000fe200078e0a00 */
[----:B------:R-:W-:Y:S01]  /*1a210*/  ISETP.GE.AND P0, PT, R174, R227, PT ;  /* 0x000000e3ae00720c */ /* 0x000fe20003f06270 */
[----:B------:R-:W-:Y:S01]  /*1a220*/  FFMA.FTZ R20, -R240, R173, R20 ;  /* 0x000000adf0147223 */ /* 0x000fe20000010114 */
[C---:B------:R-:W-:Y:S01]  /*1a230*/  ISETP.GE.AND P1, PT, R174.reuse, R231, PT ;  /* 0x000000e7ae00720c */ /* 0x040fe20003f26270 */
[C---:B------:R-:W-:Y:S01]  /*1a240*/  VIADD R194, R171.reuse, 0x60 ;  /* 0x00000060abc27836 */ /* 0x040fe20000000000 */
[----:B------:R-:W-:Y:S01]  /*1a250*/  ISETP.GE.AND P4, PT, R174, R228, PT ;  /* 0x000000e4ae00720c */ /* 0x000fe20003f86270 */
[----:B------:R-:W-:Y:S01]  /*1a260*/  VIADD R192, R171, 0x61 ;  /* 0x00000061abc07836 */ /* 0x000fe20000000000 */
[----:B------:R-:W-:Y:S01]  /*1a270*/  IABS R170, R170 ;  /* 0x000000aa00aa7213 */ /* 0x000fe20000000000 */
[----:B-1----:R-:W-:Y:S01]  /*1a280*/  ULEA UR6, UR6, UR7, 0x18 ;  /* 0x0000000706067291 */ /* 0x002fe2000f8ec0ff */
[----:B------:R-:W-:Y:S02]  /*1a290*/  I2FP.F32.S32 R172, R172 ;  /* 0x000000ac00ac7245 */ /* 0x000fe40000201400 */
[C-C-:B------:R-:W-:Y:S02]  /*1a2a0*/  IADD3 R175, PT, PT, R229.reuse, -0x28, -R0.reuse ;  /* 0xffffffd8e5af7810 */ /* 0x140fe40007ffe800 */
[--C-:B------:R-:W-:Y:S01]  /*1a2b0*/  IADD3 R174, PT, PT, R229, -0x11, -R0.reuse ;  /* 0xffffffefe5ae7810 */ /* 0x100fe20007ffe800 */
[C---:B------:R-:W-:Y:S01]  /*1a2c0*/  FFMA.FTZ R17, -R240.reuse, R172, R17 ;  /* 0x000000acf0117223 */ /* 0x040fe20000010111 */
[----:B------:R-:W-:Y:S01]  /*1a2d0*/  IABS R173, R187 ;  /* 0x000000bb00ad7213 */ /* 0x000fe20000000000 */
[----:B------:R-:W-:Y:S01]  /*1a2e0*/  VIADD R187, R187, 0xfffffff8 ;  /* 0xfffffff8bbbb7836 */ /* 0x000fe20000000000 */
[----:B------:R-:W-:Y:S02]  /*1a2f0*/  @P2 LOP3.LUT R247, R247, 0x80000000, RZ, 0xfc, !PT ;  /* 0x80000000f7f72812 */ /* 0x000fe400078efcff */
[----:B------:R-:W-:Y:S02]  /*1a300*/  I2FP.F32.S32 R170, R170 ;  /* 0x000000aa00aa7245 */ /* 0x000fe40000201400 */
[----:B------:R-:W-:Y:S02]  /*1a310*/  IABS R175, R175 ;  /* 0x000000af00af7213 */ /* 0x000fe40000000000 */
[----:B------:R-:W-:Y:S01]  /*1a320*/  IABS R174, R174 ;  /* 0x000000ae00ae7213 */ /* 0x000fe20000000000 */
[----:B------:R-:W-:Y:S01]  /*1a330*/  FFMA.FTZ R21, -R240, R170, R21 ;  /* 0x000000aaf0157223 */ /* 0x000fe20000010115 */
[----:B------:R-:W-:Y:S02]  /*1a340*/  I2FP.F32.S32 R173, R173 ;  /* 0x000000ad00ad7245 */ /* 0x000fe40000201400 */
[----:B------:R-:W-:Y:S02]  /*1a350*/  LOP3.LUT R247, R247, 0xffffdfff, RZ, 0xc0, !PT ;  /* 0xffffdffff7f77812 */ /* 0x000fe400078ec0ff */
[----:B------:R-:W-:Y:S01]  /*1a360*/  IADD3 R172, PT, PT, R218, -0x1, -R0 ;  /* 0xffffffffdaac7810 */ /* 0x000fe20007ffe800 */
[C---:B------:R-:W-:Y:S01]  /*1a370*/  FFMA.FTZ R4, -R240.reuse, R173, R4 ;  /* 0x000000adf0047223 */ /* 0x040fe20000010104 */
[----:B------:R-:W-:Y:S01]  /*1a380*/  I2FP.F32.S32 R175, R175 ;  /* 0x000000af00af7245 */ /* 0x000fe20000201400 */
[C---:B------:R-:W-:Y:S01]  /*1a390*/  FFMA.FTZ R10, -R240.reuse, R173, R10 ;  /* 0x000000adf00a7223 */ /* 0x040fe2000001010a */
[----:B------:R-:W-:Y:S02]  /*1a3a0*/  I2FP.F32.S32 R174, R174 ;  /* 0x000000ae00ae7245 */ /* 0x000fe40000201400 */
[----:B------:R-:W-:Y:S01]  /*1a3b0*/  @P0 LOP3.LUT R247, R247, 0x2000, RZ, 0xfc, !PT ;  /* 0x00002000f7f70812 */ /* 0x000fe200078efcff */
[C---:B------:R-:W-:Y:S01]  /*1a3c0*/  FFMA.FTZ R24, -R240.reuse, R175, R24 ;  /* 0x000000aff0187223 */ /* 0x040fe20000010118 */
        /* <DEDUP_REMOVED lines=19> */
[-C--:B------:R-:W-:Y:S01]  /*1a500*/  ISETP.GE.AND P1, PT, R191, R231.reuse, PT ;  /* 0x000000e7bf00720c */ /* 0x080fe20003f26270 */
        /* <DEDUP_REMOVED lines=13> */
[--C-:B------:R-:W-:Y:S02]  /*1a5e0*/  IADD3 R21, PT, PT, R218, -0x10, -R0.reuse ;  /* 0xfffffff0da157810 */ /* 0x100fe40007ffe800 */
[----:B------:R-:W-:Y:S02]  /*1a5f0*/  I2FP.F32.S32 R178, R178 ;  /* 0x000000b200b27245 */ /* 0x000fe40000201400 */
[----:B------:R-:W-:Y:S02]  /*1a600*/  IABS R21, R21 ;  /* 0x0000001500157213 */ /* 0x000fe40000000000 */
[----:B------:R-:W-:Y:S01]  /*1a610*/  ISETP.GE.AND P1, PT, R179, R231, PT ;  /* 0x000000e7b300720c */ /* 0x000fe20003f26270 */
[C---:B------:R-:W-:Y:S01]  /*1a620*/  FFMA.FTZ R29, -R240.reuse, R178, R29 ;  /* 0x000000b2f01d7223 */ /* 0x040fe2000001011d */
[----:B------:R-:W-:Y:S02]  /*1a630*/  I2FP.F32.S32 R21, R21 ;  /* 0x0000001500157245 */ /* 0x000fe40000201400 */
[----:B------:R-:W-:Y:S02]  /*1a640*/  IADD3 R178, PT, PT, R229, -0x39, -R0 ;  /* 0xffffffc7e5b27810 */ /* 0x000fe40007ffe800 */
[----:B------:R-:W-:Y:S01]  /*1a650*/  FSEL R17, R17, -INF , P1 ;  /* 0xff80000011117808 */ /* 0x000fe20000800000 */
[----:B------:R-:W-:Y:S01]  /*1a660*/  FFMA.FTZ R14, -R240, R21, R14 ;  /* 0x00000015f00e7223 */ /* 0x000fe2000001010e */
[--C-:B------:R-:W-:Y:S02]  /*1a670*/  IADD3 R21, PT, PT, R218, -0x18, -R0.reuse ;  /* 0xffffffe8da157810 */ /* 0x100fe40007ffe800 */
[----:B------:R-:W-:Y:S02]  /*1a680*/  IABS R178, R178 ;  /* 0x000000b200b27213 */ /* 0x000fe40000000000 */
[----:B------:R-:W-:Y:S02]  /*1a690*/  IABS R21, R21 ;  /* 0x0000001500157213 */ /* 0x000fe40000000000 */
[----:B------:R-:W-:Y:S02]  /*1a6a0*/  I2FP.F32.S32 R178, R178 ;  /* 0x000000b200b27245 */ /* 0x000fe40000201400 */
[----:B------:R-:W-:Y:S02]  /*1a6b0*/  I2FP.F32.S32 R21, R21 ;  /* 0x0000001500157245 */ /* 0x000fe40000201400 */
[----:B------:R-:W-:Y:S01]  /*1a6c0*/  ISETP.GE.AND P1, PT, R171, R228, PT ;  /* 0x000000e4ab00720c */ /* 0x000fe20003f26270 */
[C---:B------:R-:W-:Y:S01]  /*1a6d0*/  FFMA.FTZ R33, -R240.reuse, R178, R33 ;  /* 0x000000b2f0217223 */ /* 0x040fe20000010121 */
[C---:B------:R-:W-:Y:S01]  /*1a6e0*/  IADD3 R178, PT, PT, R229.reuse, -0x41, -R0 ;  /* 0xffffffbfe5b27810 */ /* 0x040fe20007ffe800 */
[----:B------:R-:W-:Y:S01]  /*1a6f0*/  FFMA.FTZ R18, -R240, R21, R18 ;  /* 0x00000015f0127223 */ /* 0x000fe20000010112 */
[C-C-:B------:R-:W-:Y:S02]  /*1a700*/  IADD3 R21, PT, PT, R229.reuse, -0x48, -R0.reuse ;  /* 0xffffffb8e5157810 */ /* 0x140fe40007ffe800 */
[----:B------:R-:W-:Y:S02]  /*1a710*/  IABS R178, R178 ;  /* 0x000000b200b27213 */ /* 0x000fe40000000000 */
[----:B------:R-:W-:Y:S02]  /*1a720*/  IABS R21, R21 ;  /* 0x0000001500157213 */ /* 0x000fe40000000000 */
[----:B------:R-:W-:Y:S02]  /*1a730*/  I2FP.F32.S32 R178, R178 ;  /* 0x000000b200b27245 */ /* 0x000fe40000201400 */
[----:B------:R-:W-:Y:S02]  /*1a740*/  I2FP.F32.S32 R21, R21 ;  /* 0x0000001500157245 */ /* 0x000fe40000201400 */
[----:B------:R-:W-:Y:S01]  /*1a750*/  FSEL R6, R6, -INF , P1 ;  /* 0xff80000006067808 */ /* 0x000fe20000800000 */
[----:B------:R-:W-:Y:S01]  /*1a760*/  FFMA.FTZ R37, -R240, R178, R37 ;  /* 0x000000b2f0257223 */ /* 0x000fe20000010125 */
[----:B------:R-:W-:Y:S01]  /*1a770*/  IADD3 R178, PT, PT, R218, -0x29, -R0 ;  /* 0xffffffd7dab27810 */ /* 0x000fe20007ffe800 */
[----:B------:R-:W-:Y:S01]  /*1a780*/  FFMA.FTZ R40, -R240, R21, R40 ;  /* 0x00000015f0287223 */ /* 0x000fe20000010128 */
[C-C-:B------:R-:W-:Y:S02]  /*1a790*/  IADD3 R21, PT, PT, R229.reuse, -0x50, -R0.reuse ;  /* 0xffffffb0e5157810 */ /* 0x140fe40007ffe800 */
[----:B------:R-:W-:Y:S02]  /*1a7a0*/  IABS R178, R178 ;  /* 0x000000b200b27213 */ /* 0x000fe40000000000 */
[----:B------:R-:W-:Y:S02]  /*1a7b0*/  IABS R21, R21 ;  /* 0x0000001500157213 */ /* 0x000fe40000000000 */
[----:B------:R-:W-:Y:S02]  /*1a7c0*/  I2FP.F32.S32 R178, R178 ;  /* 0x000000b200b27245 */ /* 0x000fe40000201400 */
[----:B------:R-:W-:Y:S02]  /*1a7d0*/  I2FP.F32.S32 R21, R21 ;  /* 0x0000001500157245 */ /* 0x000fe40000201400 */
[----:B------:R-:W-:Y:S01]  /*1a7e0*/  ISETP.GE.AND P0, PT, R12, R231, PT ;  /* 0x000000e70c00720c */ /* 0x000fe20003f06270 */
[----:B------:R-:W-:Y:S01]  /*1a7f0*/  FFMA.FTZ R27, -R240, R178, R27 ;  /* 0x000000b2f01b7223 */ /* 0x000fe2000001011b */
[----:B------:R-:W-:Y:S01]  /*1a800*/  IADD3 R178, PT, PT, R218, -0x31, -R0 ;  /* 0xffffffcfdab27810 */ /* 0x000fe20007ffe800 */
        /* <DEDUP_REMOVED lines=10> */
[--C-:B------:R-:W-:Y:S02]  /*1a8b0*/  IADD3 R21, PT, PT, R218, -0x40, -R0.reuse ;  /* 0xffffffc0da157810 */ /* 0x100fe40007ffe800 */
[----:B------:R-:W-:Y:S02]  /*1a8c0*/  IABS R178, R178 ;  /* 0x000000b200b27213 */ /* 0x000fe40000000000 */
[----:B------:R-:W-:Y:S02]  /*1a8d0*/  IABS R21, R21 ;  /* 0x0000001500157213 */ /* 0x000fe40000000000 */
[----:B------:R-:W-:Y:S02]  /*1a8e0*/  I2FP.F32.S32 R178, R178 ;  /* 0x000000b200b27245 */ /* 0x000fe40000201400 */
[----:B------:R-:W-:Y:S02]  /*1a8f0*/  I2FP.F32.S32 R21, R21 ;  /* 0x0000001500157245 */ /* 0x000fe40000201400 */
[----:B------:R-:W-:Y:S01]  /*1a900*/  FSEL R24, R24, -INF , P0 ;  /* 0xff80000018187808 */ /* 0x000fe20000000000 */
[C---:B------:R-:W-:Y:S01]  /*1a910*/  FFMA.FTZ R53, -R240.reuse, R178, R53 ;  /* 0x000000b2f0357223 */ /* 0x040fe20000010135 */
[C---:B------:R-:W-:Y:S01]  /*1a920*/  IADD3 R178, PT, PT, R229.reuse, -0x69, -R0 ;  /* 0xffffff97e5b27810 */ /* 0x040fe20007ffe800 */
[----:B------:R-:W-:Y:S01]  /*1a930*/  FFMA.FTZ R38, -R240, R21, R38 ;  /* 0x00000015f0267223 */ /* 0x000fe20000010126 */
[C---:B------:R-:W-:Y:S02]  /*1a940*/  IADD3 R21, PT, PT, R229.reuse, -0x70, -R0 ;  /* 0xffffff90e5157810 */ /* 0x040fe40007ffe800 */
[----:B------:R-:W-:Y:S02]  /*1a950*/  IABS R178, R178 ;  /* 0x000000b200b27213 */ /* 0x000fe40000000000 */
[----:B------:R-:W-:Y:S02]  /*1a960*/  IABS R21, R21 ;  /* 0x0000001500157213 */ /* 0x000fe40000000000 */
[----:B------:R-:W-:Y:S02]  /*1a970*/  I2FP.F32.S32 R178, R178 ;  /* 0x000000b200b27245 */ /* 0x000fe40000201400 */
[----:B------:R-:W-:Y:S02]  /*1a980*/  I2FP.F32.S32 R21, R21 ;  /* 0x0000001500157245 */ /* 0x000fe40000201400 */
[----:B------:R-:W-:Y:S01]  /*1a990*/  FSEL R10, R10, -INF , P1 ;  /* 0xff8000000a0a7808 */ /* 0x000fe20000800000 */
[----:B------:R-:W-:Y:S01]  /*1a9a0*/  FFMA.FTZ R57, -R240, R178, R57 ;  /* 0x000000b2f0397223 */ /* 0x000fe20000010139 */
[----:B------:R-:W-:Y:S01]  /*1a9b0*/  ISETP.GE.AND P0, PT, R176, R228, PT ;  /* 0x000000e4b000720c */ /* 0x000fe20003f06270 */
[----:B------:R-:W-:Y:S01]  /*1a9c0*/  FFMA.FTZ R60, -R240, R21, R60 ;  /* 0x00000015f03c7223 */ /* 0x000fe2000001013c */
[C-C-:B------:R-:W-:Y:S02]  /*1a9d0*/  IADD3 R21, PT, PT, R229.reuse, -0x78, -R0.reuse ;  /* 0xffffff88e5157810 */ /* 0x140fe40007ffe800 */
[C---:B------:R-:W-:Y:S02]  /*1a9e0*/  ISETP.GE.AND P2, PT, R176.reuse, R230, PT ;  /* 0x000000e6b000720c */ /* 0x040fe40003f46270 */
[----:B------:R-:W-:Y:S02]  /*1a9f0*/  ISETP.GE.AND P1, PT, R176, R227, PT ;  /* 0x000000e3b000720c */ /* 0x000fe40003f26270 */
[----:B------:R-:W-:Y:S02]  /*1aa00*/  IABS R21, R21 ;  /* 0x0000001500157213 */ /* 0x000fe40000000000 */
[C-C-:B------:R-:W-:Y:S02]  /*1aa10*/  IADD3 R176, PT, PT, R218.reuse, -0x19, -R0.reuse ;  /* 0xffffffe7dab07810 */ /* 0x140fe40007ffe800 */
[----:B------:R-:W-:Y:S02]  /*1aa20*/  IADD3 R178, PT, PT, R218, -0x51, -R0 ;  /* 0xffffffafdab27810 */ /* 0x000fe40007ffe800 */
[----:B------:R-:W-:Y:S02]  /*1aa30*/  I2FP.F32.S32 R21, R21 ;  /* 0x0000001500157245 */ /* 0x000fe40000201400 */
[----:B------:R-:W-:Y:S02]  /*1aa40*/  IABS R176, R176 ;  /* 0x000000b000b07213 */ /* 0x000fe40000000000 */
[----:B------:R-:W-:Y:S01]  /*1aa50*/  IABS R178, R178 ;  /* 0x000000b200b27213 */ /* 0x000fe20000000000 */
[----:B------:R-:W-:Y:S01]  /*1aa60*/  FFMA.FTZ R64, -R240, R21, R64 ;  /* 0x00000015f0407223 */ /* 0x000fe20000010140 */
[----:B------:R-:W-:Y:S02]  /*1aa70*/  I2FP.F32.S32 R176, R176 ;  /* 0x000000b000b07245 */ /* 0x000fe40000201400 */
[----:B------:R-:W-:Y:S02]  /*1aa80*/  I2FP.F32.S32 R178, R178 ;  /* 0x000000b200b27245 */ /* 0x000fe40000201400 */
[--C-:B------:R-:W-:Y:S01]  /*1aa90*/  IADD3 R21, PT, PT, R218, -0x60, -R0.reuse ;  /* 0xffffffa0da157810 */ /* 0x100fe20007ffe800 */
[----:B------:R-:W-:Y:S01]  /*1aaa0*/  FFMA.FTZ R19, -R240, R176, R19 ;  /* 0x000000b0f0137223 */ /* 0x000fe20000010113 */
[--C-:B------:R-:W-:Y:S01]  /*1aab0*/  IADD3 R176, PT, PT, R218, -0x21, -R0.reuse ;  /* 0xffffffdfdab07810 */ /* 0x100fe20007ffe800 */
[----:B------:R-:W-:Y:S01]  /*1aac0*/  FFMA.FTZ R47, -R240, R178, R47 ;  /* 0x000000b2f02f7223 */ /* 0x000fe2000001012f */
[----:B------:R-:W-:Y:S02]  /*1aad0*/  IABS R21, R21 ;  /* 0x0000001500157213 */ /* 0x000fe40000000000 */
        /* <DEDUP_REMOVED lines=8> */
[C---:B------:R-:W-:Y:S01]  /*1ab60*/  FFMA.FTZ R23, -R240.reuse, R176, R23 ;  /* 0x000000b0f0177223 */ /* 0x040fe20000010117 */
[C-C-:B------:R-:W-:Y:S01]  /*1ab70*/  IADD3 R176, PT, PT, R229.reuse, -0x51, -R0.reuse ;  /* 0xffffffafe5b07810 */ /* 0x140fe20007ffe800 */
[C---:B------:R-:W-:Y:S01]  /*1ab80*/  FFMA.FTZ R51, -R240.reuse, R178, R51 ;  /* 0x000000b2f0337223 */ /* 0x040fe20000010133 */
[----:B------:R-:W-:Y:S02]  /*1ab90*/  IABS R21, R21 ;  /* 0x0000001500157213 */ /* 0x000fe40000000000 */
[C---:B------:R-:W-:Y:S02]  /*1aba0*/  IADD3 R178, PT, PT, R229.reuse, -0x89, -R0 ;  /* 0xffffff77e5b27810 */ /* 0x040fe40007ffe800 */
[----:B------:R-:W-:Y:S02]  /*1abb0*/  I2FP.F32.S32 R21, R21 ;  /* 0x0000001500157245 */ /* 0x000fe40000201400 */
[----:B------:R-:W-:Y:S02]  /*1abc0*/  IABS R176, R176 ;  /* 0x000000b000b07213 */ /* 0x000fe40000000000 */
[----:B------:R-:W-:Y:S01]  /*1abd0*/  IABS R178, R178 ;  /* 0x000000b200b27213 */ /* 0x000fe20000000000 */
[C---:B------:R-:W-:Y:S01]  /*1abe0*/  FFMA.FTZ R58, -R240.reuse, R21, R58 ;  /* 0x00000015f03a7223 */ /* 0x040fe2000001013a */
[----:B------:R-:W-:Y:S02]  /*1abf0*/  I2FP.F32.S32 R176, R176 ;  /* 0x000000b000b07245 */ /* 0x000fe40000201400 */
[----:B------:R-:W-:Y:S02]  /*1ac00*/  I2FP.F32.S32 R178, R178 ;  /* 0x000000b200b27245 */ /* 0x000fe40000201400 */
[C-C-:B------:R-:W-:Y:S01]  /*1ac10*/  IADD3 R21, PT, PT, R229.reuse, -0x98, -R0.reuse ;  /* 0xffffff68e5157810 */ /* 0x140fe20007ffe800 */
        /* <DEDUP_REMOVED lines=38> */
[C---:B------:R-:W-:Y:S01]  /*1ae80*/  FFMA.FTZ R71, -R240.reuse, R178, R71 ;  /* 0x000000b2f0477223 */ /* 0x040fe20000010147 */
[----:B------:R-:W-:Y:S02]  /*1ae90*/  IABS R21, R21 ;  /* 0x0000001500157213 */ /* 0x000fe40000000000 */
[C-C-:B------:R-:W-:Y:S02]  /*1aea0*/  IADD3 R176, PT, PT, R229.reuse, -0x79, -R0.reuse ;  /* 0xffffff87e5b07810 */ /* 0x140fe40007ffe800 */
[C-C-:B------:R-:W-:Y:S02]  /*1aeb0*/  IADD3 R178, PT, PT, R229.reuse, -0xb1, -R0.reuse ;  /* 0xffffff4fe5b27810 */ /* 0x140fe40007ffe800 */
[----:B------:R-:W-:Y:S02]  /*1aec0*/  IABS R180, R180 ;  /* 0x000000b400b47213 */ /* 0x000fe40000000000 */
[C---:B------:R-:W-:Y:S02]  /*1aed0*/  IADD3 R183, PT, PT, R229.reuse, -0x30, -R0 ;  /* 0xffffffd0e5b77810 */ /* 0x040fe40007ffe800 */
[----:B------:R-:W-:Y:S02]  /*1aee0*/  I2FP.F32.S32 R21, R21 ;  /* 0x0000001500157245 */ /* 0x000fe40000201400 */
[----:B------:R-:W-:Y:S02]  /*1aef0*/  IABS R176, R176 ;  /* 0x000000b000b07213 */ /* 0x000fe40000000000 */
[----:B------:R-:W-:Y:S01]  /*1af00*/  IABS R178, R178 ;  /* 0x000000b200b27213 */ /* 0x000fe20000000000 */
[C---:B------:R-:W-:Y:S01]  /*1af10*/  FFMA.FTZ R78, -R240.reuse, R21, R78 ;  /* 0x00000015f04e7223 */ /* 0x040fe2000001014e */
[----:B------:R-:W-:Y:S02]  /*1af20*/  I2FP.F32.S32 R180, R180 ;  /* 0x000000b400b47245 */ /* 0x000fe40000201400 */
[----:B------:R-:W-:Y:S02]  /*1af30*/  IABS R183, R183 ;  /* 0x000000b700b77213 */ /* 0x000fe40000000000 */
[----:B------:R-:W-:Y:S01]  /*1af40*/  I2FP.F32.S32 R176, R176 ;  /* 0x000000b000b07245 */ /* 0x000fe20000201400 */
[C---:B------:R-:W-:Y:S01]  /*1af50*/  FFMA.FTZ R11, -R240.reuse, R180, R11 ;  /* 0x000000b4f00b7223 */ /* 0x040fe2000001010b */
[----:B------:R-:W-:Y:S02]  /*1af60*/  I2FP.F32.S32 R178, R178 ;  /* 0x000000b200b27245 */ /* 0x000fe40000201400 */
[C-C-:B------:R-:W-:Y:S01]  /*1af70*/  IADD3 R21, PT, PT, R229.reuse, -0xc0, -R0.reuse ;  /* 0xffffff40e5157810 */ /* 0x140fe20007ffe800 */
[C---:B------:R-:W-:Y:S01]  /*1af80*/  FFMA.FTZ R65, -R240.reuse, R176, R65 ;  /* 0x000000b0f0417223 */ /* 0x040fe20000010141 */
[----:B------:R-:W-:Y:S01]  /*1af90*/  I2FP.F32.S32 R183, R183 ;  /* 0x000000b700b77245 */ /* 0x000fe20000201400 */
[C---:B------:R-:W-:Y:S01]  /*1afa0*/  FFMA.FTZ R93, -R240.reuse, R178, R93 ;  /* 0x000000b2f05d7223 */ /* 0x040fe2000001015d */
[----:B------:R-:W-:Y:S02]  /*1afb0*/  IABS R21, R21 ;  /* 0x0000001500157213 */ /* 0x000fe40000000000 */
[C---:B------:R-:W-:Y:S01]  /*1afc0*/  IADD3 R176, PT, PT, R229.reuse, -0x81, -R0 ;  /* 0xffffff7fe5b07810 */ /* 0x040fe20007ffe800 */
[----:B------:R-:W-:Y:S01]  /*1afd0*/  FFMA.FTZ R28, -R240, R183, R28 ;  /* 0x000000b7f01c7223 */ /* 0x000fe2000001011c */
[--C-:B------:R-:W-:Y:S02]  /*1afe0*/  IADD3 R178, PT, PT, R229, -0xb9, -R0.reuse ;  /* 0xffffff47e5b27810 */ /* 0x100fe40007ffe800 */
[----:B------:R-:W-:Y:S02]  /*1aff0*/  FSEL R184, R11, -INF , P0 ;  /* 0xff8000000bb87808 */ /* 0x000fe40000000000 */
[----:B------:R-:W-:Y:S02]  /*1b000*/  ISETP.GE.AND P0, PT, R189, R231, PT ;  /* 0x000000e7bd00720c */ /* 0x000fe40003f06270 */
[----:B------:R-:W-:Y:S02]  /*1b010*/  IADD3 R180, PT, PT, R218, -0x11, -R0 ;  /* 0xffffffefdab47810 */ /* 0x000fe40007ffe800 */
[----:B------:R-:W-:Y:S02]  /*1b020*/  I2FP.F32.S32 R21, R21 ;  /* 0x0000001500157245 */ /* 0x000fe40000201400 */
[----:B------:R-:W-:Y:S02]  /*1b030*/  IABS R176, R176 ;  /* 0x000000b000b07213 */ /* 0x000fe40000000000 */
[----:B------:R-:W-:Y:S01]  /*1b040*/  IABS R178, R178 ;  /* 0x000000b200b27213 */ /* 0x000fe20000000000 */
[----:B------:R-:W-:Y:S01]  /*1b050*/  FFMA.FTZ R100, -R240, R21, R100 ;  /* 0x00000015f0647223 */ /* 0x000fe20000010164 */
[----:B------:R-:W-:Y:S02]  /*1b060*/  FSEL R193, R28, -INF , P0 ;  /* 0xff8000001cc17808 */ /* 0x000fe40000000000 */
[----:B------:R-:W-:Y:S02]  /*1b070*/  IABS R180, R180 ;  /* 0x000000b400b47213 */ /* 0x000fe40000000000 */
[----:B------:R-:W-:Y:S02]  /*1b080*/  ISETP.GE.AND P0, PT, R188, R231, PT ;  /* 0x000000e7bc00720c */ /* 0x000fe40003f06270 */
[C-C-:B------:R-:W-:Y:S02]  /*1b090*/  IADD3 R183, PT, PT, R229.reuse, -0x38, -R0.reuse ;  /* 0xffffffc8e5b77810 */ /* 0x140fe40007ffe800 */
[----:B------:R-:W-:Y:S02]  /*1b0a0*/  I2FP.F32.S32 R176, R176 ;  /* 0x000000b000b07245 */ /* 0x000fe40000201400 */
[----:B------:R-:W-:Y:S02]  /*1b0b0*/  I2FP.F32.S32 R178, R178 ;  /* 0x000000b200b27245 */ /* 0x000fe40000201400 */
[--C-:B------:R-:W-:Y:S01]  /*1b0c0*/  IADD3 R21, PT, PT, R229, -0xc8, -R0.reuse ;  /* 0xffffff38e5157810 */ /* 0x100fe20007ffe800 */
[C---:B------:R-:W-:Y:S01]  /*1b0d0*/  FFMA.FTZ R69, -R240.reuse, R176, R69 ;  /* 0x000000b0f0457223 */ /* 0x040fe20000010145 */
[----:B------:R-:W-:Y:S01]  /*1b0e0*/  I2FP.F32.S32 R180, R180 ;  /* 0x000000b400b47245 */ /* 0x000fe20000201400 */
[C---:B------:R-:W-:Y:S01]  /*1b0f0*/  FFMA.FTZ R97, -R240.reuse, R178, R97 ;  /* 0x000000b2f0617223 */ /* 0x040fe20000010161 */
[----:B------:R-:W-:Y:S01]  /*1b100*/  FSEL R199, R29, -INF , P0 ;  /* 0xff8000001dc77808 */ /* 0x000fe20000000000 */
[----:B------:R-:W-:Y:S01]  /*1b110*/  VIADD R29, R171, 0x39 ;  /* 0x00000039ab1d7836 */ /* 0x000fe20000000000 */
[----:B------:R-:W-:Y:S01]  /*1b120*/  IABS R183, R183 ;  /* 0x000000b700b77213 */ /* 0x000fe20000000000 */
[----:B------:R-:W-:Y:S01]  /*1b130*/  FFMA.FTZ R15, -R240, R180, R15 ;  /* 0x000000b4f00f7223 */ /* 0x000fe2000001010f */
[-C--:B------:R-:W-:Y:S02]  /*1b140*/  ISETP.GE.AND P0, PT, R195, R228.reuse, PT ;  /* 0x000000e4c300720c */ /* 0x080fe40003f06270 */
[----:B------:R-:W-:Y:S02]  /*1b150*/  IABS R21, R21 ;  /* 0x0000001500157213 */ /* 0x000fe40000000000 */
[C-C-:B------:R-:W-:Y:S02]  /*1b160*/  IADD3 R176, PT, PT, R218.reuse, -0x69, -R0.reuse ;  /* 0xffffff97dab07810 */ /* 0x140fe40007ffe800 */
[----:B------:R-:W-:Y:S02]  /*1b170*/  IADD3 R178, PT, PT, R218, -0xa1, -R0 ;  /* 0xffffff5fdab27810 */ /* 0x000fe40007ffe800 */
[----:B------:R-:W-:Y:S02]  /*1b180*/  I2FP.F32.S32 R183, R183 ;  /* 0x000000b700b77245 */ /* 0x000fe40000201400 */
[----:B------:R-:W-:Y:S01]  /*1b190*/  FSEL R209, R14, -INF , P0 ;  /* 0xff8000000ed17808 */ /* 0x000fe20000000000 */
[----:B------:R-:W-:Y:S01]  /*1b1a0*/  VIADD R14, R171, 0x41 ;  /* 0x00000041ab0e7836 */ /* 0x000fe20000000000 */
[----:B------:R-:W-:Y:S01]  /*1b1b0*/  I2FP.F32.S32 R21, R21 ;  /* 0x0000001500157245 */ /* 0x000fe20000201400 */
[C---:B------:R-:W-:Y:S01]  /*1b1c0*/  FFMA.FTZ R32, -R240.reuse, R183, R32 ;  /* 0x000000b7f0207223 */ /* 0x040fe20000010120 */
[----:B------:R-:W-:Y:S02]  /*1b1d0*/  ISETP.GE.AND P0, PT, R191, R228, PT ;  /* 0x000000e4bf00720c */ /* 0x000fe40003f06270 */
[----:B------:R-:W-:Y:S01]  /*1b1e0*/  IABS R176, R176 ;  /* 0x000000b000b07213 */ /* 0x000fe20000000000 */
[----:B------:R-:W-:Y:S01]  /*1b1f0*/  FFMA.FTZ R104, -R240, R21, R104 ;  /* 0x00000015f0687223 */ /* 0x000fe20000010168 */
[----:B------:R-:W-:Y:S02]  /*1b200*/  IABS R178, R178 ;  /* 0x000000b200b27213 */ /* 0x000fe40000000000 */
[----:B------:R-:W-:Y:S02]  /*1b210*/  FSEL R213, R15, -INF , P0 ;  /* 0xff8000000fd57808 */ /* 0x000fe40000000000 */
[----:B------:R-:W-:Y:S02]  /*1b220*/  I2FP.F32.S32 R176, R176 ;  /* 0x000000b000b07245 */ /* 0x000fe40000201400 */
[----:B------:R-:W-:Y:S02]  /*1b230*/  I2FP.F32.S32 R178, R178 ;  /* 0x000000b200b27245 */ /* 0x000fe40000201400 */
[----:B------:R-:W-:Y:S01]  /*1b240*/  ISETP.GE.AND P0, PT, R182, R231, PT ;  /* 0x000000e7b600720c */ /* 0x000fe20003f06270 */
[----:B------:R-:W-:Y:S01]  /*1b250*/  FFMA.FTZ R59, -R240, R176, R59 ;  /* 0x000000b0f03b7223 */ /* 0x000fe2000001013b */
[--C-:B------:R-:W-:Y:S01]  /*1b260*/  IADD3 R21, PT, PT, R218, -0xa8, -R0.reuse ;  /* 0xffffff58da157810 */ /* 0x100fe20007ffe800 */
[----:B------:R-:W-:Y:S01]  /*1b270*/  FFMA.FTZ R87, -R240, R178, R87 ;  /* 0x000000b2f0577223 */ /* 0x000fe20000010157 */
[--C-:B------:R-:W-:Y:S02]  /*1b280*/  IADD3 R183, PT, PT, R218, -0x20, -R0.reuse ;  /* 0xffffffe0dab77810 */ /* 0x100fe40007ffe800 */
[----:B------:R-:W-:Y:S02]  /*1b290*/  FSEL R186, R32, -INF , P0 ;  /* 0xff80000020ba7808 */ /* 0x000fe40000000000 */
[----:B------:R-:W-:Y:S02]  /*1b2a0*/  IABS R21, R21 ;  /* 0x0000001500157213 */ /* 0x000fe40000000000 */
[----:B------:R-:W-:Y:S02]  /*1b2b0*/  ISETP.GE.AND P0, PT, R29, R231, PT ;  /* 0x000000e71d00720c */ /* 0x000fe40003f06270 */
[C-C-:B------:R-:W-:Y:S02]  /*1b2c0*/  IADD3 R185, PT, PT, R229.reuse, -0x40, -R0.reuse ;  /* 0xffffffc0e5b97810 */ /* 0x140fe40007ffe800 */
[--C-:B------:R-:W-:Y:S02]  /*1b2d0*/  IADD3 R176, PT, PT, R218, -0x71, -R0.reuse ;  /* 0xffffff8fdab07810 */ /* 0x100fe40007ffe800 */
[----:B------:R-:W-:Y:S02]  /*1b2e0*/  IADD3 R178, PT, PT, R229, -0xd0, -R0 ;  /* 0xffffff30e5b27810 */ /* 0x000fe40007ffe800 */
[----:B------:R-:W-:Y:S02]  /*1b2f0*/  IABS R183, R183 ;  /* 0x000000b700b77213 */ /* 0x000fe40000000000 */
[----:B------:R-:W-:Y:S02]  /*1b300*/  I2FP.F32.S32 R21, R21 ;  /* 0x0000001500157245 */ /* 0x000fe40000201400 */
[----:B------:R-:W-:Y:S02]  /*1b310*/  FSEL R203, R33, -INF , P0 ;  /* 0xff80000021cb7808 */ /* 0x000fe40000000000 */
[----:B------:R-:W-:Y:S01]  /*1b320*/  IABS R185, R185 ;  /* 0x000000b900b97213 */ /* 0x000fe20000000000 */
[C---:B------:R-:W-:Y:S01]  /*1b330*/  FFMA.FTZ R90, -R240.reuse, R21, R90 ;  /* 0x00000015f05a7223 */ /* 0x040fe2000001015a */
[----:B------:R-:W-:Y:S01]  /*1b340*/  IABS R176, R176 ;  /* 0x000000b000b07213 */ /* 0x000fe20000000000 */
[----:B------:R-:W-:Y:S01]  /*1b350*/  VIADD R21, R171, 0x40 ;  /* 0x00000040ab157836 */ /* 0x000fe20000000000 */
[----:B------:R-:W-:Y:S02]  /*1b360*/  IABS R178, R178 ;  /* 0x000000b200b27213 */ /* 0x000fe40000000000 */
[----:B------:R-:W-:Y:S02]  /*1b370*/  ISETP.GE.AND P0, PT, R181, R228, PT ;  /* 0x000000e4b500720c */ /* 0x000fe40003f06270 */
[----:B------:R-:W-:Y:S01]  /*1b380*/  I2FP.F32.S32 R183, R183 ;  /* 0x000000b700b77245 */ /* 0x000fe20000201400 */
[----:B------:R-:W-:Y:S01]  /*1b390*/  IMAD.MOV.U32 R11, RZ, RZ, R178 ;  /* 0x000000ffff0b7224 */ /* 0x000fe200078e00b2 */
[----:B------:R-:W-:Y:S01]  /*1b3a0*/  I2FP.F32.S32 R185, R185 ;  /* 0x000000b900b97245 */ /* 0x000fe20000201400 */
[----:B------:R-:W-:Y:S01]  /*1b3b0*/  VIADD R178, R171, 0x70 ;  /* 0x00000070abb27836 */ /* 0x000fe20000000000 */
[----:B------:R-:W-:Y:S01]  /*1b3c0*/  I2FP.F32.S32 R176, R176 ;  /* 0x000000b000b07245 */ /* 0x000fe20000201400 */
[----:B------:R-:W-:Y:S01]  /*1b3d0*/  FFMA.FTZ R22, -R240, R183, R22 ;  /* 0x000000b7f0167223 */ /* 0x000fe20000010116 */
[----:B------:R-:W-:Y:S01]  /*1b3e0*/  FSEL R205, R18, -INF , P0 ;  /* 0xff80000012cd7808 */ /* 0x000fe20000000000 */
[C---:B------:R-:W-:Y:S01]  /*1b3f0*/  FFMA.FTZ R36, -R240.reuse, R185, R36 ;  /* 0x000000b9f0247223 */ /* 0x040fe20000010124 */
[----:B------:R-:W-:Y:S01]  /*1b400*/  ISETP.GE.AND P0, PT, R179, R228, PT ;  /* 0x000000e4b300720c */ /* 0x000fe20003f06270 */
[----:B------:R-:W-:Y:S01]  /*1b410*/  FFMA.FTZ R63, -R240, R176, R63 ;  /* 0x000000b0f03f7223 */ /* 0x000fe2000001013f */
[--C-:B------:R-:W-:Y:S02]  /*1b420*/  IADD3 R183, PT, PT, R218, -0x28, -R0.reuse ;  /* 0xffffffd8dab77810 */ /* 0x100fe40007ffe800 */
[----:B------:R-:W-:Y:S02]  /*1b430*/  FSEL R33, R19, -INF , P0 ;  /* 0xff80000013217808 */ /* 0x000fe40000000000 */
[--C-:B------:R-:W-:Y:S02]  /*1b440*/  IADD3 R176, PT, PT, R229, -0xa1, -R0.reuse ;  /* 0xffffff5fe5b07810 */ /* 0x100fe40007ffe800 */
[----:B------:R-:W-:Y:S02]  /*1b450*/  I2FP.F32.S32 R11, R11 ;  /* 0x0000000b000b7245 */ /* 0x000fe40000201400 */
[----:B------:R-:W-:Y:S02]  /*1b460*/  ISETP.GE.AND P0, PT, R21, R231, PT ;  /* 0x000000e71500720c */ /* 0x000fe40003f06270 */
[C---:B------:R-:W-:Y:S01]  /*1b470*/  IADD3 R15, PT, PT, R229.reuse, -0xd1, -R0 ;  /* 0xffffff2fe50f7810 */ /* 0x040fe20007ffe800 */
[----:B------:R-:W-:Y:S01]  /*1b480*/  FFMA.FTZ R108, -R240, R11, R108 ;  /* 0x0000000bf06c7223 */ /* 0x000fe2000001016c */
        /* <DEDUP_REMOVED lines=8> */
[----:B------:R-:W-:Y:S02]  /*1b510*/  IADD3 R11, PT, PT, R218, -0xb0, -R0 ;  /* 0xffffff50da0b7810 */ /* 0x000fe40007ffe800 */
[----:B------:R-:W-:Y:S01]  /*1b520*/  I2FP.F32.S32 R176, R176 ;  /* 0x000000b000b07245 */ /* 0x000fe20000201400 */
[C---:B------:R-:W-:Y:S01]  /*1b530*/  FFMA.FTZ R26, -R240.reuse, R183, R26 ;  /* 0x000000b7f01a7223 */ /* 0x040fe2000001011a */
[----:B------:R-:W-:Y:S02]  /*1b540*/  I2FP.F32.S32 R15, R15 ;  /* 0x0000000f000f7245 */ /* 0x000fe40000201400 */
[----:B------:R-:W-:Y:S01]  /*1b550*/  FSEL R200, R37, -INF , P0 ;  /* 0xff80000025c87808 */ /* 0x000fe20000000000 */
[C---:B------:R-:W-:Y:S01]  /*1b560*/  VIADD R37, R171.reuse, 0x51 ;  /* 0x00000051ab257836 */ /* 0x040fe20000000000 */
[----:B------:R-:W-:Y:S01]  /*1b570*/  I2FP.F32.S32 R180, R180 ;  /* 0x000000b400b47245 */ /* 0x000fe20000201400 */
[C---:B------:R-:W-:Y:S01]  /*1b580*/  FFMA.FTZ R109, -R240.reuse, R15, R109 ;  /* 0x0000000ff06d7223 */ /* 0x040fe2000001016d */
[----:B------:R-:W-:Y:S01]  /*1b590*/  IABS R11, R11 ;  /* 0x0000000b000b7213 */ /* 0x000fe20000000000 */
[----:B------:R-:W-:Y:S01]  /*1b5a0*/  VIADD R15, R171, 0x48 ;  /* 0x00000048ab0f7836 */ /* 0x000fe20000000000 */
[----:B------:R-:W-:Y:S01]  /*1b5b0*/  ISETP.GE.AND P0, PT, R177, R228, PT ;  /* 0x000000e4b100720c */ /* 0x000fe20003f06270 */
[C---:B------:R-:W-:Y:S01]  /*1b5c0*/  FFMA.FTZ R85, -R240.reuse, R176, R85 ;  /* 0x000000b0f0557223 */ /* 0x040fe20000010155 */
[C-C-:B------:R-:W-:Y:S01]  /*1b5d0*/  IADD3 R183, PT, PT, R229.reuse, -0x58, -R0.reuse ;  /* 0xffffffa8e5b77810 */ /* 0x140fe20007ffe800 */
[----:B------:R-:W-:Y:S01]  /*1b5e0*/  FFMA.FTZ R41, -R240, R180, R41 ;  /* 0x000000b4f0297223 */ /* 0x000fe20000010129 */
[----:B------:R-:W-:Y:S02]  /*1b5f0*/  IADD3 R176, PT, PT, R229, -0xa9, -R0 ;  /* 0xffffff57e5b07810 */ /* 0x000fe40007ffe800 */
[----:B------:R-:W-:Y:S02]  /*1b600*/  I2FP.F32.S32 R11, R11 ;  /* 0x0000000b000b7245 */ /* 0x000fe40000201400 */
[----:B------:R-:W-:Y:S02]  /*1b610*/  FSEL R211, R22, -INF , P0 ;  /* 0xff80000016d37808 */ /* 0x000fe40000000000 */
[----:B------:R-:W-:Y:S01]  /*1b620*/  ISETP.GE.AND P0, PT, R16, R228, PT ;  /* 0x000000e41000720c */ /* 0x000fe20003f06270 */
[----:B------:R-:W-:Y:S01]  /*1b630*/  FFMA.FTZ R94, -R240, R11, R94 ;  /* 0x0000000bf05e7223 */ /* 0x000fe2000001015e */
[----:B------:R-:W-:Y:S01]  /*1b640*/  IABS R183, R183 ;  /* 0x000000b700b77213 */ /* 0x000fe20000000000 */
[----:B------:R-:W-:Y:S01]  /*1b650*/  VIADD R11, R171, 0x49 ;  /* 0x00000049ab0b7836 */ /* 0x000fe20000000000 */
[----:B------:R-:W-:Y:S02]  /*1b660*/  IADD3 R180, PT, PT, R218, -0x39, -R0 ;  /* 0xffffffc7dab47810 */ /* 0x000fe40007ffe800 */
[----:B------:R-:W-:Y:S02]  /*1b670*/  IABS R176, R176 ;  /* 0x000000b000b07213 */ /* 0x000fe40000000000 */
[----:B------:R-:W-:Y:S02]  /*1b680*/  FSEL R215, R23, -INF , P0 ;  /* 0xff80000017d77808 */ /* 0x000fe40000000000 */
[----:B------:R-:W-:Y:S02]  /*1b690*/  I2FP.F32.S32 R183, R183 ;  /* 0x000000b700b77245 */ /* 0x000fe40000201400 */
[----:B------:R-:W-:Y:S02]  /*1b6a0*/  IABS R180, R180 ;  /* 0x000000b400b47213 */ /* 0x000fe40000000000 */
[----:B------:R-:W-:Y:S01]  /*1b6b0*/  ISETP.GE.AND P0, PT, R15, R231, PT ;  /* 0x000000e70f00720c */ /* 0x000fe20003f06270 */
[----:B------:R-:W-:Y:S01]  /*1b6c0*/  FFMA.FTZ R48, -R240, R183, R48 ;  /* 0x000000b7f0307223 */ /* 0x000fe20000010130 */
[----:B------:R-:W-:Y:S02]  /*1b6d0*/  I2FP.F32.S32 R176, R176 ;  /* 0x000000b000b07245 */ /* 0x000fe40000201400 */
[----:B------:R-:W-:Y:S02]  /*1b6e0*/  I2FP.F32.S32 R180, R180 ;  /* 0x000000b400b47245 */ /* 0x000fe40000201400 */
[----:B------:R-:W-:Y:S01]  /*1b6f0*/  FSEL R166, R40, -INF , P0 ;  /* 0xff80000028a67808 */ /* 0x000fe20000000000 */
[----:B------:R-:W-:Y:S01]  /*1b700*/  IMAD.MOV.U32 R40, RZ, RZ, R184 ;  /* 0x000000ffff287224 */ /* 0x000fe200078e00b8 */
[----:B------:R-:W-:Y:S01]  /*1b710*/  ISETP.GE.AND P0, PT, R11, R231, PT ;  /* 0x000000e70b00720c */ /* 0x000fe20003f06270 */
[----:B------:R-:W-:Y:S01]  /*1b720*/  VIADD R184, R171, 0x81 ;  /* 0x00000081abb87836 */ /* 0x000fe20000000000 */
[--C-:B------:R-:W-:Y:S01]  /*1b730*/  IADD3 R183, PT, PT, R229, -0x60, -R0.reuse ;  /* 0xffffffa0e5b77810 */ /* 0x100fe20007ffe800 */
[----:B------:R-:W-:Y:S01]  /*1b740*/  FFMA.FTZ R89, -R240, R176, R89 ;  /* 0x000000b0f0597223 */ /* 0x000fe20000010159 */
[--C-:B------:R-:W-:Y:S01]  /*1b750*/  IADD3 R176, PT, PT, R218, -0x91, -R0.reuse ;  /* 0xffffff6fdab07810 */ /* 0x100fe20007ffe800 */
[----:B------:R-:W-:Y:S01]  /*1b760*/  FFMA.FTZ R35, -R240, R180, R35 ;  /* 0x000000b4f0237223 */ /* 0x000fe20000010123 */
[----:B------:R-:W-:Y:S02]  /*1b770*/  FSEL R190, R41, -INF , P0 ;  /* 0xff80000029be7808 */ /* 0x000fe40000000000 */
[----:B------:R-:W-:Y:S02]  /*1b780*/  IABS R183, R183 ;  /* 0x000000b700b77213 */ /* 0x000fe40000000000 */
[----:B------:R-:W-:Y:S02]  /*1b790*/  IADD3 R180, PT, PT, R229, -0x71, -R0 ;  /* 0xffffff8fe5b47810 */ /* 0x000fe40007ffe800 */
[----:B------:R-:W-:Y:S02]  /*1b7a0*/  ISETP.GE.AND P0, PT, R12, R228, PT ;  /* 0x000000e40c00720c */ /* 0x000fe40003f06270 */
[----:B------:R-:W-:Y:S02]  /*1b7b0*/  IABS R176, R176 ;  /* 0x000000b000b07213 */ /* 0x000fe40000000000 */
[----:B------:R-:W-:Y:S02]  /*1b7c0*/  I2FP.F32.S32 R183, R183 ;  /* 0x000000b700b77245 */ /* 0x000fe40000201400 */
[----:B------:R-:W-:Y:S02]  /*1b7d0*/  IABS R180, R180 ;  /* 0x000000b400b47213 */ /* 0x000fe40000000000 */
[----:B------:R-:W-:Y:S01]  /*1b7e0*/  FSEL R197, R26, -INF , P0 ;  /* 0xff8000001ac57808 */ /* 0x000fe20000000000 */
[----:B------:R-:W-:Y:S01]  /*1b7f0*/  FFMA.FTZ R52, -R240, R183, R52 ;  /* 0x000000b7f0347223 */ /* 0x000fe20000010134 */
[----:B------:R-:W-:Y:S02]  /*1b800*/  ISETP.GE.AND P0, PT, R5, R228, PT ;  /* 0x000000e40500720c */ /* 0x000fe40003f06270 */
[--C-:B------:R-:W-:Y:S02]  /*1b810*/  IADD3 R185, PT, PT, R218, -0x30, -R0.reuse ;  /* 0xffffffd0dab97810 */ /* 0x100fe40007ffe800 */
[----:B------:R-:W-:Y:S02]  /*1b820*/  I2FP.F32.S32 R176, R176 ;  /* 0x000000b000b07245 */ /* 0x000fe40000201400 */
[----:B------:R-:W-:Y:S02]  /*1b830*/  I2FP.F32.S32 R180, R180 ;  /* 0x000000b400b47245 */ /* 0x000fe40000201400 */
[----:B------:R-:W-:Y:S01]  /*1b840*/  FSEL R207, R27, -INF , P0 ;  /* 0xff8000001bcf7808 */ /* 0x000fe20000000000 */
[C---:B------:R-:W-:Y:S01]  /*1b850*/  FFMA.FTZ R79, -R240.reuse, R176, R79 ;  /* 0x000000b0f04f7223 */ /* 0x040fe2000001014f */
[----:B------:R-:W-:Y:S01]  /*1b860*/  IABS R185, R185 ;  /* 0x000000b900b97213 */ /* 0x000fe20000000000 */
[----:B------:R-:W-:Y:S01]  /*1b870*/  FFMA.FTZ R61, -R240, R180, R61 ;  /* 0x000000b4f03d7223 */ /* 0x000fe2000001013d */
[--C-:B------:R-:W-:Y:S02]  /*1b880*/  IADD3 R183, PT, PT, R218, -0x48, -R0.reuse ;  /* 0xffffffb8dab77810 */ /* 0x100fe40007ffe800 */
[----:B------:R-:W-:Y:S02]  /*1b890*/  ISETP.GE.AND P0, PT, R208, R231, PT ;  /* 0x000000e7d000720c */ /* 0x000fe40003f06270 */
[C-C-:B------:R-:W-:Y:S02]  /*1b8a0*/  IADD3 R176, PT, PT, R218.reuse, -0x99, -R0.reuse ;  /* 0xffffff67dab07810 */ /* 0x140fe40007ffe800 */
[----:B------:R-:W-:Y:S02]  /*1b8b0*/  I2FP.F32.S32 R185, R185 ;  /* 0x000000b900b97245 */ /* 0x000fe40000201400 */
[----:B------:R-:W-:Y:S02]  /*1b8c0*/  IABS R183, R183 ;  /* 0x000000b700b77213 */ /* 0x000fe40000000000 */
[----:B------:R-:W-:Y:S01]  /*1b8d0*/  IADD3 R180, PT, PT, R218, -0x61, -R0 ;  /* 0xffffff9fdab47810 */ /* 0x000fe20007ffe800 */
[----:B------:R-:W-:Y:S01]  /*1b8e0*/  FFMA.FTZ R30, -R240, R185, R30 ;  /* 0x000000b9f01e7223 */ /* 0x000fe2000001011e */
[----:B------:R-:W-:Y:S02]  /*1b8f0*/  FSEL R201, R44, -INF , P0 ;  /* 0xff8000002cc97808 */ /* 0x000fe40000000000 */
[----:B------:R-:W-:Y:S02]  /*1b900*/  ISETP.GE.AND P0, PT, R37, R231, PT ;  /* 0x000000e72500720c */ /* 0x000fe40003f06270 */
[----:B------:R-:W-:Y:S02]  /*1b910*/  IABS R176, R176 ;  /* 0x000000b000b07213 */ /* 0x000fe40000000000 */
[----:B------:R-:W-:Y:S02]  /*1b920*/  I2FP.F32.S32 R183, R183 ;  /* 0x000000b700b77245 */ /* 0x000fe40000201400 */
[----:B------:R-:W-:Y:S02]  /*1b930*/  IABS R180, R180 ;  /* 0x000000b400b47213 */ /* 0x000fe40000000000 */
[----:B------:R-:W-:Y:S01]  /*1b940*/  FSEL R41, R45, -INF , P0 ;  /* 0xff8000002d297808 */ /* 0x000fe20000000000 */
[C---:B------:R-:W-:Y:S01]  /*1b950*/  FFMA.FTZ R42, -R240.reuse, R183, R42 ;  /* 0x000000b7f02a7223 */ /* 0x040fe2000001012a */
[----:B------:R-:W-:Y:S02]  /*1b960*/  I2FP.F32.S32 R176, R176 ;  /* 0x000000b000b07245 */ /* 0x000fe40000201400 */
[----:B------:R-:W-:Y:S01]  /*1b970*/  ISETP.GE.AND P0, PT, R189, R228, PT ;  /* 0x000000e4bd00720c */ /* 0x000fe20003f06270 */
[C---:B------:R-:W-:Y:S01]  /*1b980*/  VIADD R189, R171.reuse, 0x78 ;  /* 0x00000078abbd7836 */ /* 0x040fe20000000000 */
[----:B------:R-:W-:Y:S01]  /*1b990*/  I2FP.F32.S32 R180, R180 ;  /* 0x000000b400b47245 */ /* 0x000fe20000201400 */
[----:B------:R-:W-:Y:S01]  /*1b9a0*/  FFMA.FTZ R83, -R240, R176, R83 ;  /* 0x000000b0f0537223 */ /* 0x000fe20000010153 */
[--C-:B------:R-:W-:Y:S02]  /*1b9b0*/  IADD3 R183, PT, PT, R218, -0x50, -R0.reuse ;  /* 0xffffffb0dab77810 */ /* 0x100fe40007ffe800 */
[----:B------:R-:W-:Y:S01]  /*1b9c0*/  FSEL R26, R30, -INF , P0 ;  /* 0xff8000001e1a7808 */ /* 0x000fe20000000000 */
[----:B------:R-:W-:Y:S01]  /*1b9d0*/  FFMA.FTZ R55, -R240, R180, R55 ;  /* 0x000000b4f0377223 */ /* 0x000fe20000010137 */
[----:B------:R-:W-:Y:S01]  /*1b9e0*/  ISETP.GE.AND P0, PT, R188, R228, PT ;  /* 0x000000e4bc00720c */ /* 0x000fe20003f06270 */
[----:B------:R-:W-:Y:S01]  /*1b9f0*/  VIADD R188, R171, 0x79 ;  /* 0x00000079abbc7836 */ /* 0x000fe20000000000 */
[C-C-:B------:R-:W-:Y:S02]  /*1ba00*/  IADD3 R176, PT, PT, R229.reuse, -0xc9, -R0.reuse ;  /* 0xffffff37e5b07810 */ /* 0x140fe40007ffe800 */
[----:B------:R-:W-:Y:S02]  /*1ba10*/  IABS R183, R183 ;  /* 0x000000b700b77213 */ /* 0x000fe40000000000 */
[----:B------:R-:W-:Y:S02]  /*1ba20*/  IADD3 R180, PT, PT, R229, -0x99, -R0 ;  /* 0xffffff67e5b47810 */ /* 0x000fe40007ffe800 */
[----:B--2---:R-:W-:Y:S02]  /*1ba30*/  FSEL R222, R31, -INF , P0 ;  /* 0xff8000001fde7808 */ /* 0x004fe40000000000 */
[----:B------:R-:W-:Y:S02]  /*1ba40*/  IABS R176, R176 ;  /* 0x000000b000b07213 */ /* 0x000fe40000000000 */
[----:B------:R-:W-:Y:S02]  /*1ba50*/  ISETP.GE.AND P0, PT, R198, R231, PT ;  /* 0x000000e7c600720c */ /* 0x000fe40003f06270 */
[----:B------:R-:W-:Y:S02]  /*1ba60*/  I2FP.F32.S32 R183, R183 ;  /* 0x000000b700b77245 */ /* 0x000fe40000201400 */
[----:B------:R-:W-:Y:S02]  /*1ba70*/  IABS R180, R180 ;  /* 0x000000b400b47213 */ /* 0x000fe40000000000 */
[----:B------:R-:W-:Y:S01]  /*1ba80*/  I2FP.F32.S32 R176, R176 ;  /* 0x000000b000b07245 */ /* 0x000fe20000201400 */
[----:B------:R-:W-:Y:S01]  /*1ba90*/  FFMA.FTZ R46, -R240, R183, R46 ;  /* 0x000000b7f02e7223 */ /* 0x000fe2000001012e */
[----:B---3--:R-:W-:Y:S01]  /*1baa0*/  FSEL R216, R48, -INF , P0 ;  /* 0xff80000030d87808 */ /* 0x008fe20000000000 */
[----:B------:R-:W-:Y:S01]  /*1bab0*/  IMAD.MOV.U32 R48, RZ, RZ, R193 ;  /* 0x000000ffff307224 */ /* 0x000fe200078e00c1 */
[----:B------:R-:W-:Y:S01]  /*1bac0*/  ISETP.GE.AND P0, PT, R196, R231, PT ;  /* 0x000000e7c400720c */ /* 0x000fe20003f06270 */
[----:B------:R-:W-:Y:S01]  /*1bad0*/  FFMA.FTZ R105, -R240, R176, R105 ;  /* 0x000000b0f0697223 */ /* 0x000fe20000010169 */
[----:B------:R-:W-:Y:S02]  /*1bae0*/  I2FP.F32.S32 R180, R180 ;  /* 0x000000b400b47245 */ /* 0x000fe40000201400 */
[--C-:B------:R-:W-:Y:S02]  /*1baf0*/  IADD3 R183, PT, PT, R229, -0x80, -R0.reuse ;  /* 0xffffff80e5b77810 */ /* 0x100fe40007ffe800 */
[----:B------:R-:W-:Y:S01]  /*1bb00*/  FSEL R239, R49, -INF , P0 ;  /* 0xff80000031ef7808 */ /* 0x000fe20000000000 */
[----:B------:R-:W-:Y:S01]  /*1bb10*/  IMAD.MOV.U32 R49, RZ, RZ, R197 ;  /* 0x000000ffff317224 */ /* 0x000fe200078e00c5 */
[--C-:B------:R-:W-:Y:S01]  /*1bb20*/  IADD3 R176, PT, PT, R218, -0xa9, -R0.reuse ;  /* 0xffffff57dab07810 */ /* 0x100fe20007ffe800 */
[----:B------:R-:W-:Y:S01]  /*1bb30*/  FFMA.FTZ R81, -R240, R180, R81 ;  /* 0x000000b4f0517223 */ /* 0x000fe20000010151 */
[----:B------:R-:W-:Y:S01]  /*1bb40*/  ISETP.GE.AND P0, PT, R182, R228, PT ;  /* 0x000000e4b600720c */ /* 0x000fe20003f06270 */
[----:B------:R-:W-:Y:S01]  /*1bb50*/  VIADD R182, R171, 0x68 ;  /* 0x00000068abb67836 */ /* 0x000fe20000000000 */
[----:B------:R-:W-:Y:S02]  /*1bb60*/  IABS R183, R183 ;  /* 0x000000b700b77213 */ /* 0x000fe40000000000 */
[----:B------:R-:W-:Y:S02]  /*1bb70*/  IADD3 R180, PT, PT, R218, -0x89, -R0 ;  /* 0xffffff77dab47810 */ /* 0x000fe40007ffe800 */
[----:B------:R-:W-:Y:S02]  /*1bb80*/  IABS R176, R176 ;  /* 0x000000b000b07213 */ /* 0x000fe40000000000 */
[----:B------:R-:W-:Y:S02]  /*1bb90*/  FSEL R34, R34, -INF , P0 ;  /* 0xff80000022227808 */ /* 0x000fe40000000000 */
[----:B------:R-:W-:Y:S02]  /*1bba0*/  ISETP.GE.AND P0, PT, R29, R228, PT ;  /* 0x000000e41d00720c */ /* 0x000fe40003f06270 */
[----:B------:R-:W-:Y:S02]  /*1bbb0*/  I2FP.F32.S32 R183, R183 ;  /* 0x000000b700b77245 */ /* 0x000fe40000201400 */
[----:B------:R-:W-:Y:S02]  /*1bbc0*/  IABS R180, R180 ;  /* 0x000000b400b47213 */ /* 0x000fe40000000000 */
[----:B------:R-:W-:Y:S01]  /*1bbd0*/  I2FP.F32.S32 R28, R176 ;  /* 0x000000b0001c7245 */ /* 0x000fe20000201400 */
[----:B------:R-:W-:Y:S01]  /*1bbe0*/  VIADD R176, R171, 0x71 ;  /* 0x00000071abb07836 */ /* 0x000fe20000000000 */
[----:B------:R-:W-:Y:S01]  /*1bbf0*/  FSEL R221, R35, -INF , P0 ;  /* 0xff80000023dd7808 */ /* 0x000fe20000000000 */
[C---:B------:R-:W-:Y:S01]  /*1bc00*/  FFMA.FTZ R68, -R240.reuse, R183, R68 ;  /* 0x000000b7f0447223 */ /* 0x040fe20000010144 */
[----:B------:R-:W-:Y:S01]  /*1bc10*/  I2FP.F32.S32 R180, R180 ;  /* 0x000000b400b47245 */ /* 0x000fe20000201400 */
[----:B------:R-:W-:Y:S01]  /*1bc20*/  FFMA.FTZ R91, -R240, R28, R91 ;  /* 0x0000001cf05b7223 */ /* 0x000fe2000001015b */
[-C--:B------:R-:W-:Y:S01]  /*1bc30*/  ISETP.GE.AND P0, PT, R194, R231.reuse, PT ;  /* 0x000000e7c200720c */ /* 0x080fe20003f06270 */
[----:B------:R-:W-:Y:S01]  /*1bc40*/  IMAD.MOV.U32 R35, RZ, RZ, R205 ;  /* 0x000000ffff237224 */ /* 0x000fe200078e00cd */
[--C-:B------:R-:W-:Y:S01]  /*1bc50*/  IADD3 R183, PT, PT, R229, -0x88, -R0.reuse ;  /* 0xffffff78e5b77810 */ /* 0x100fe20007ffe800 */
[----:B------:R-:W-:Y:S01]  /*1bc60*/  FFMA.FTZ R75, -R240, R180, R75 ;  /* 0x000000b4f04b7223 */ /* 0x000fe2000001014b */
[--C-:B------:R-:W-:Y:S02]  /*1bc70*/  IADD3 R28, PT, PT, R218, -0xb1, -R0.reuse ;  /* 0xffffff4fda1c7810 */ /* 0x100fe40007ffe800 */
[----:B------:R-:W-:Y:S01]  /*1bc80*/  FSEL R210, R52, -INF , P0 ;  /* 0xff80000034d27808 */ /* 0x000fe20000000000 */
[----:B------:R-:W-:Y:S01]  /*1bc90*/  VIADD R52, R171, 0xb1 ;  /* 0x000000b1ab347836 */ /* 0x000fe20000000000 */
[----:B------:R-:W-:Y:S02]  /*1bca0*/  ISETP.GE.AND P0, PT, R192, R231, PT ;  /* 0x000000e7c000720c */ /* 0x000fe40003f06270 */
[C-C-:B------:R-:W-:Y:S02]  /*1bcb0*/  IADD3 R185, PT, PT, R229.reuse, -0x68, -R0.reuse ;  /* 0xffffff98e5b97810 */ /* 0x140fe40007ffe800 */
[----:B------:R-:W-:Y:S02]  /*1bcc0*/  IABS R183, R183 ;  /* 0x000000b700b77213 */ /* 0x000fe40000000000 */
[----:B------:R-:W-:Y:S02]  /*1bcd0*/  IADD3 R180, PT, PT, R229, -0xc1, -R0 ;  /* 0xffffff3fe5b47810 */ /* 0x000fe40007ffe800 */
[----:B------:R-:W-:Y:S02]  /*1bce0*/  IABS R28, R28 ;  /* 0x0000001c001c7213 */ /* 0x000fe40000000000 */
[----:B------:R-:W-:Y:S01]  /*1bcf0*/  FSEL R30, R53, -INF , P0 ;  /* 0xff800000351e7808 */ /* 0x000fe20000000000 */
[----:B------:R-:W-:Y:S01]  /*1bd00*/  VIADD R53, R171, 0xa9 ;  /* 0x000000a9ab357836 */ /* 0x000fe20000000000 */
[----:B------:R-:W-:Y:S01]  /*1bd10*/  IABS R185, R185 ;  /* 0x000000b900b97213 */ /* 0x000fe20000000000 */
[----:B------:R-:W-:Y:S01]  /*1bd20*/  IMAD.MOV.U32 R18, RZ, RZ, R28 ;  /* 0x000000ffff127224 */ /* 0x000fe200078e001c */
[----:B------:R-:W-:Y:S02]  /*1bd30*/  I2FP.F32.S32 R183, R183 ;  /* 0x000000b700b77245 */ /* 0x000fe40000201400 */
[----:B------:R-:W-:Y:S02]  /*1bd40*/  IABS R180, R180 ;  /* 0x000000b400b47213 */ /* 0x000fe40000000000 */
[----:B------:R-:W-:Y:S01]  /*1bd50*/  ISETP.GE.AND P0, PT, R21, R228, PT ;  /* 0x000000e41500720c */ /* 0x000fe20003f06270 */
[C---:B------:R-:W-:Y:S01]  /*1bd60*/  FFMA.FTZ R72, -R240.reuse, R183, R72 ;  /* 0x000000b7f0487223 */ /* 0x040fe20000010148 */
[----:B------:R-:W-:Y:S02]  /*1bd70*/  I2FP.F32.S32 R185, R185 ;  /* 0x000000b900b97245 */ /* 0x000fe40000201400 */
[----:B------:R-:W-:Y:S02]  /*1bd80*/  I2FP.F32.S32 R180, R180 ;  /* 0x000000b400b47245 */ /* 0x000fe40000201400 */
[----:B------:R-:W-:Y:S01]  /*1bd90*/  IADD3 R28, PT, PT, R229, -0xd8, -R0 ;  /* 0xffffff28e51c7810 */ /* 0x000fe20007ffe800 */
[----:B------:R-:W-:Y:S01]  /*1bda0*/  FFMA.FTZ R56, -R240, R185, R56 ;  /* 0x000000b9f0387223 */ /* 0x000fe20000010138 */
[----:B------:R-:W-:Y:S01]  /*1bdb0*/  FSEL R36, R38, -INF , P0 ;  /* 0xff80000026247808 */ /* 0x000fe20000000000 */
[----:B------:R-:W-:Y:S01]  /*1bdc0*/  FFMA.FTZ R101, -R240, R180, R101 ;  /* 0x000000b4f0657223 */ /* 0x000fe20000010165 */
[----:B------:R-:W-:Y:S01]  /*1bdd0*/  ISETP.GE.AND P0, PT, R14, R228, PT ;  /* 0x000000e40e00720c */ /* 0x000fe20003f06270 */
[----:B------:R-:W-:Y:S01]  /*1bde0*/  VIADD R180, R171, 0x69 ;  /* 0x00000069abb47836 */ /* 0x000fe20000000000 */
[----:B------:R-:W-:Y:S01]  /*1bdf0*/  IADD3 R183, PT, PT, R218, -0x70, -R0 ;  /* 0xffffff90dab77810 */ /* 0x000fe20007ffe800 */
[----:B------:R-:W-:Y:S01]  /*1be00*/  IMAD.MOV.U32 R38, RZ, RZ, R199 ;  /* 0x000000ffff267224 */ /* 0x000fe200078e00c7 */
[----:B------:R-:W-:Y:S02]  /*1be10*/  IABS R22, R28 ;  /* 0x0000001c00167213 */ /* 0x000fe40000000000 */
[----:B------:R-:W-:Y:S02]  /*1be20*/  FSEL R28, R39, -INF , P0 ;  /* 0xff800000271c7808 */ /* 0x000fe40000000000 */
[----:B------:R-:W-:Y:S01]  /*1be30*/  IABS R183, R183 ;  /* 0x000000b700b77213 */ /* 0x000fe20000000000 */
[----:B------:R-:W-:Y:S01]  /*1be40*/  IMAD.MOV.U32 R23, RZ, RZ, R22 ;  /* 0x000000ffff177224 */ /* 0x000fe200078e0016 */
[----:B------:R-:W-:Y:S02]  /*1be50*/  ISETP.GE.AND P0, PT, R182, R231, PT ;  /* 0x000000e7b600720c */ /* 0x000fe40003f06270 */
[----:B------:R-:W-:Y:S02]  /*1be60*/  I2FP.F32.S32 R183, R183 ;  /* 0x000000b700b77245 */ /* 0x000fe40000201400 */
[----:B------:R-:W-:Y:S01]  /*1be70*/  FSEL R217, R56, -INF , P0 ;  /* 0xff80000038d97808 */ /* 0x000fe20000000000 */
[----:B------:R-:W-:Y:S01]  /*1be80*/  IMAD.MOV.U32 R56, RZ, RZ, R215 ;  /* 0x000000ffff387224 */ /* 0x000fe200078e00d7 */
[----:B------:R-:W-:Y:S01]  /*1be90*/  ISETP.GE.AND P0, PT, R180, R231, PT ;  /* 0x000000e7b400720c */ /* 0x000fe20003f06270 */
[----:B------:R-:W-:Y:S01]  /*1bea0*/  FFMA.FTZ R62, -R240, R183, R62 ;  /* 0x000000b7f03e7223 */ /* 0x000fe2000001013e */
[--C-:B------:R-:W-:Y:S02]  /*1beb0*/  IADD3 R183, PT, PT, R218, -0x78, -R0.reuse ;  /* 0xffffff88dab77810 */ /* 0x100fe40007ffe800 */
[----:B------:R-:W-:Y:S01]  /*1bec0*/  FSEL R44, R57, -INF , P0 ;  /* 0xff800000392c7808 */ /* 0x000fe20000000000 */
[----:B------:R-:W-:Y:S01]  /*1bed0*/  VIADD R57, R171, 0xa0 ;  /* 0x000000a0ab397836 */ /* 0x000fe20000000000 */
[-C--:B------:R-:W-:Y:S02]  /*1bee0*/  ISETP.GE.AND P0, PT, R15, R228.reuse, PT ;  /* 0x000000e40f00720c */ /* 0x080fe40003f06270 */
[----:B------:R-:W-:Y:S02]  /*1bef0*/  IABS R183, R183 ;  /* 0x000000b700b77213 */ /* 0x000fe40000000000 */
[----:B------:R-:W-:Y:S02]  /*1bf00*/  FSEL R42, R42, -INF , P0 ;  /* 0xff8000002a2a7808 */ /* 0x000fe40000000000 */
[-C--:B------:R-:W-:Y:S02]  /*1bf10*/  ISETP.GE.AND P0, PT, R11, R228.reuse, PT ;  /* 0x000000e40b00720c */ /* 0x080fe40003f06270 */
[----:B------:R-:W-:Y:S02]  /*1bf20*/  I2FP.F32.S32 R183, R183 ;  /* 0x000000b700b77245 */ /* 0x000fe40000201400 */
[----:B------:R-:W-:Y:S02]  /*1bf30*/  IADD3 R185, PT, PT, R218, -0x58, -R0 ;  /* 0xffffffa8dab97810 */ /* 0x000fe40007ffe800 */
[----:B------:R-:W-:Y:S01]  /*1bf40*/  FSEL R27, R43, -INF , P0 ;  /* 0xff8000002b1b7808 */ /* 0x000fe20000000000 */
[----:B------:R-:W-:Y:S01]  /*1bf50*/  FFMA.FTZ R66, -R240, R183, R66 ;  /* 0x000000b7f0427223 */ /* 0x000fe20000010142 */
[----:B------:R-:W-:Y:S02]  /*1bf60*/  ISETP.GE.AND P0, PT, R178, R231, PT ;  /* 0x000000e7b200720c */ /* 0x000fe40003f06270 */
[----:B------:R-:W-:Y:S02]  /*1bf70*/  IABS R185, R185 ;  /* 0x000000b900b97213 */ /* 0x000fe40000000000 */
[----:B------:R-:W-:Y:S02]  /*1bf80*/  IADD3 R183, PT, PT, R229, -0xa8, -R0 ;  /* 0xffffff58e5b77810 */ /* 0x000fe40007ffe800 */
[----:B------:R-:W-:Y:S02]  /*1bf90*/  FSEL R60, R60, -INF , P0 ;  /* 0xff8000003c3c7808 */ /* 0x000fe40000000000 */
[----:B------:R-:W-:Y:S02]  /*1bfa0*/  ISETP.GE.AND P0, PT, R176, R231, PT ;  /* 0x000000e7b000720c */ /* 0x000fe40003f06270 */
[----:B------:R-:W-:Y:S02]  /*1bfb0*/  I2FP.F32.S32 R185, R185 ;  /* 0x000000b900b97245 */ /* 0x000fe40000201400 */
[----:B------:R-:W-:Y:S02]  /*1bfc0*/  IABS R183, R183 ;  /* 0x000000b700b77213 */ /* 0x000fe40000000000 */
[----:B------:R-:W-:Y:S01]  /*1bfd0*/  FSEL R238, R61, -INF , P0 ;  /* 0xff8000003dee7808 */ /* 0x000fe20000000000 */
[----:B------:R-:W-:Y:S01]  /*1bfe0*/  FFMA.FTZ R50, -R240, R185, R50 ;  /* 0x000000b9f0327223 */ /* 0x000fe20000010132 */
[-C--:B------:R-:W-:Y:S01]  /*1bff0*/  ISETP.GE.AND P0, PT, R208, R228.reuse, PT ;  /* 0x000000e4d000720c */ /* 0x080fe20003f06270 */
[----:B------:R-:W-:Y:S01]  /*1c000*/  IMAD.MOV.U32 R61, RZ, RZ, R203 ;  /* 0x000000ffff3d7224 */ /* 0x000fe200078e00cb */
[----:B------:R-:W-:Y:S02]  /*1c010*/  I2FP.F32.S32 R183, R183 ;  /* 0x000000b700b77245 */ /* 0x000fe40000201400 */
[----:B------:R-:W-:Y:S02]  /*1c020*/  IADD3 R185, PT, PT, R229, -0x90, -R0 ;  /* 0xffffff70e5b97810 */ /* 0x000fe40007ffe800 */
[----:B------:R-:W-:Y:S01]  /*1c030*/  FSEL R45, R46, -INF , P0 ;  /* 0xff8000002e2d7808 */ /* 0x000fe20000000000 */
[----:B------:R-:W-:Y:S01]  /*1c040*/  FFMA.FTZ R88, -R240, R183, R88 ;  /* 0x000000b7f0587223 */ /* 0x000fe20000010158 */
[-C--:B------:R-:W-:Y:S01]  /*1c050*/  ISETP.GE.AND P0, PT, R37, R228.reuse, PT ;  /* 0x000000e42500720c */ /* 0x080fe20003f06270 */
[----:B------:R-:W-:Y:S01]  /*1c060*/  IMAD.MOV.U32 R46, RZ, RZ, R201 ;  /* 0x000000ffff2e7224 */ /* 0x000fe200078e00c9 */
[----:B------:R-:W-:Y:S02]  /*1c070*/  IABS R185, R185 ;  /* 0x000000b900b97213 */ /* 0x000fe40000000000 */
[----:B------:R-:W-:Y:S02]  /*1c080*/  IADD3 R183, PT, PT, R229, -0xb0, -R0 ;  /* 0xffffff50e5b77810 */ /* 0x000fe40007ffe800 */
[----:B------:R-:W-:Y:S01]  /*1c090*/  FSEL R214, R47, -INF , P0 ;  /* 0xff8000002fd67808 */ /* 0x000fe20000000000 */
[----:B------:R-:W-:Y:S01]  /*1c0a0*/  IMAD.MOV.U32 R47, RZ, RZ, R186 ;  /* 0x000000ffff2f7224 */ /* 0x000fe200078e00ba */
[----:B------:R-:W-:Y:S01]  /*1c0b0*/  ISETP.GE.AND P0, PT, R189, R231, PT ;  /* 0x000000e7bd00720c */ /* 0x000fe20003f06270 */
[C---:B------:R-:W-:Y:S01]  /*1c0c0*/  VIADD R186, R171.reuse, 0x80 ;  /* 0x00000080abba7836 */ /* 0x040fe20000000000 */
[----:B------:R-:W-:Y:S02]  /*1c0d0*/  I2FP.F32.S32 R185, R185 ;  /* 0x000000b900b97245 */ /* 0x000fe40000201400 */
[----:B------:R-:W-:Y:S02]  /*1c0e0*/  IABS R183, R183 ;  /* 0x000000b700b77213 */ /* 0x000fe40000000000 */
[----:B------:R-:W-:Y:S01]  /*1c0f0*/  FSEL R32, R64, -INF , P0 ;  /* 0xff80000040207808 */ /* 0x000fe20000000000 */
[----:B------:R-:W-:Y:S01]  /*1c100*/  VIADD R64, R171, 0x98 ;  /* 0x00000098ab407836 */ /* 0x000fe20000000000 */
[----:B------:R-:W-:Y:S01]  /*1c110*/  ISETP.GE.AND P0, PT, R188, R231, PT ;  /* 0x000000e7bc00720c */ /* 0x000fe20003f06270 */
[----:B------:R-:W-:Y:S01]  /*1c120*/  FFMA.FTZ R76, -R240, R185, R76 ;  /* 0x000000b9f04c7223 */ /* 0x000fe2000001014c */
[----:B------:R-:W-:Y:S02]  /*1c130*/  I2FP.F32.S32 R183, R183 ;  /* 0x000000b700b77245 */ /* 0x000fe40000201400 */
[----:B------:R-:W-:Y:S02]  /*1c140*/  IADD3 R185, PT, PT, R218, -0x80, -R0 ;  /* 0xffffff80dab97810 */ /* 0x000fe40007ffe800 */
[----:B------:R-:W-:Y:S01]  /*1c150*/  FSEL R212, R65, -INF , P0 ;  /* 0xff80000041d47808 */ /* 0x000fe20000000000 */
[C---:B------:R-:W-:Y:S01]  /*1c160*/  VIADD R65, R171.reuse, 0x91 ;  /* 0x00000091ab417836 */ /* 0x040fe20000000000 */
[----:B------:R-:W-:Y:S01]  /*1c170*/  ISETP.GE.AND P0, PT, R198, R228, PT ;  /* 0x000000e4c600720c */ /* 0x000fe20003f06270 */
[----:B------:R-:W-:Y:S01]  /*1c180*/  FFMA.FTZ R92, -R240, R183, R92 ;  /* 0x000000b7f05c7223 */ /* 0x000fe2000001015c */
[----:B------:R-:W-:Y:S02]  /*1c190*/  IABS R185, R185 ;  /* 0x000000b900b97213 */ /* 0x000fe40000000000 */
[----:B------:R-:W-:Y:S02]  /*1c1a0*/  IADD3 R183, PT, PT, R218, -0x98, -R0 ;  /* 0xffffff68dab77810 */ /* 0x000fe40007ffe800 */
[----:B------:R-:W-:Y:S02]  /*1c1b0*/  I2FP.F32.S32 R18, R18 ;  /* 0x0000001200127245 */ /* 0x000fe40000201400 */
[----:B------:R-:W-:Y:S01]  /*1c1c0*/  FSEL R43, R50, -INF , P0 ;  /* 0xff800000322b7808 */ /* 0x000fe20000000000 */
[----:B------:R-:W-:Y:S01]  /*1c1d0*/  VIADD R50, R171, 0xa1 ;  /* 0x000000a1ab327836 */ /* 0x000fe20000000000 */
[----:B------:R-:W-:Y:S01]  /*1c1e0*/  I2FP.F32.S32 R185, R185 ;  /* 0x000000b900b97245 */ /* 0x000fe20000201400 */
[----:B------:R-:W-:Y:S01]  /*1c1f0*/  FFMA.FTZ R95, -R240, R18, R95 ;  /* 0x00000012f05f7223 */ /* 0x000fe2000001015f */
[----:B------:R-:W-:Y:S02]  /*1c200*/  ISETP.GE.AND P0, PT, R196, R228, PT ;  /* 0x000000e4c400720c */ /* 0x000fe40003f06270 */
[----:B------:R-:W-:Y:S01]  /*1c210*/  IABS R183, R183 ;  /* 0x000000b700b77213 */ /* 0x000fe20000000000 */
[----:B------:R-:W-:Y:S01]  /*1c220*/  FFMA.FTZ R70, -R240, R185, R70 ;  /* 0x000000b9f0467223 */ /* 0x000fe20000010146 */
[----:B------:R-:W-:Y:S02]  /*1c230*/  IADD3 R18, PT, PT, R229, -0xd9, -R0 ;  /* 0xffffff27e5127810 */ /* 0x000fe40007ffe800 */
[----:B------:R-:W-:Y:S01]  /*1c240*/  FSEL R224, R51, -INF , P0 ;  /* 0xff80000033e07808 */ /* 0x000fe20000000000 */
[----:B------:R-:W-:Y:S01]  /*1c250*/  IMAD.MOV.U32 R51, RZ, RZ, R190 ;  /* 0x000000ffff337224 */ /* 0x000fe200078e00be */
[----:B------:R-:W-:Y:S02]  /*1c260*/  I2FP.F32.S32 R183, R183 ;  /* 0x000000b700b77245 */ /* 0x000fe40000201400 */
[----:B------:R-:W-:Y:S02]  /*1c270*/  ISETP.GE.AND P0, PT, R186, R231, PT ;  /* 0x000000e7ba00720c */ /* 0x000fe40003f06270 */
[----:B------:R-:W-:Y:S01]  /*1c280*/  IADD3 R185, PT, PT, R229, -0xb8, -R0 ;  /* 0xffffff48e5b97810 */ /* 0x000fe20007ffe800 */
[----:B------:R-:W-:Y:S01]  /*1c290*/  FFMA.FTZ R82, -R240, R183, R82 ;  /* 0x000000b7f0527223 */ /* 0x000fe20000010152 */
        /* <DEDUP_REMOVED lines=14> */
[----:B------:R-:W-:Y:S01]  /*1c380*/  IADD3 R18, PT, PT, R229, -0xe1, -R0 ;  /* 0xffffff1fe5127810 */ /* 0x000fe20007ffe800 */
[----:B------:R-:W-:Y:S01]  /*1c390*/  IMAD.MOV.U32 R69, RZ, RZ, R44 ;  /* 0x000000ffff457224 */ /* 0x000fe200078e002c */
[----:B------:R-:W-:Y:S01]  /*1c3a0*/  I2FP.F32.S32 R183, R183 ;  /* 0x000000b700b77245 */ /* 0x000fe20000201400 */
[----:B------:R-:W-:Y:S01]  /*1c3b0*/  IMAD.MOV.U32 R44, RZ, RZ, R200 ;  /* 0x000000ffff2c7224 */ /* 0x000fe200078e00c8 */
[----:B------:R-:W-:Y:S01]  /*1c3c0*/  FSEL R206, R54, -INF , P0 ;  /* 0xff80000036ce7808 */ /* 0x000fe20000000000 */
[C---:B------:R-:W-:Y:S01]  /*1c3d0*/  VIADD R54, R171.reuse, 0xb0 ;  /* 0x000000b0ab367836 */ /* 0x040fe20000000000 */
[----:B------:R-:W-:Y:S01]  /*1c3e0*/  ISETP.GE.AND P0, PT, R192, R228, PT ;  /* 0x000000e4c000720c */ /* 0x000fe20003f06270 */
[----:B------:R-:W-:Y:S01]  /*1c3f0*/  FFMA.FTZ R86, -R240, R183, R86 ;  /* 0x000000b7f0567223 */ /* 0x000fe20000010156 */
[----:B------:R-:W-:Y:S01]  /*1c400*/  IABS R18, R18 ;  /* 0x0000001200127213 */ /* 0x000fe20000000000 */
[----:B------:R-:W-:Y:S01]  /*1c410*/  VIADD R183, R171, 0x89 ;  /* 0x00000089abb77836 */ /* 0x000fe20000000000 */
[----:B------:R-:W-:Y:S01]  /*1c420*/  FSEL R204, R55, -INF , P0 ;  /* 0xff80000037cc7808 */ /* 0x000fe20000000000 */
[----:B------:R-:W-:Y:S01]  /*1c430*/  VIADD R55, R171, 0xa8 ;  /* 0x000000a8ab377836 */ /* 0x000fe20000000000 */
[-C--:B------:R-:W-:Y:S02]  /*1c440*/  ISETP.GE.AND P0, PT, R185, R231.reuse, PT ;  /* 0x000000e7b900720c */ /* 0x080fe40003f06270 */
[----:B------:R-:W-:Y:S02]  /*1c450*/  I2FP.F32.S32 R18, R18 ;  /* 0x0000001200127245 */ /* 0x000fe40000201400 */
[----:B----4-:R-:W-:Y:S01]  /*1c460*/  FSEL R167, R72, -INF , P0 ;  /* 0xff80000048a77808 */ /* 0x010fe20000000000 */
[----:B------:R-:W-:Y:S01]  /*1c470*/  IMAD.MOV.U32 R72, RZ, RZ, R46 ;  /* 0x000000ffff487224 */ /* 0x000fe200078e002e */
[----:B------:R-:W-:Y:S01]  /*1c480*/  ISETP.GE.AND P0, PT, R183, R231, PT ;  /* 0x000000e7b700720c */ /* 0x000fe20003f06270 */
[----:B------:R-:W-:Y:S01]  /*1c490*/  FFMA.FTZ R117, -R240, R18, R117 ;  /* 0x00000012f0757223 */ /* 0x000fe20000010175 */
[----:B------:R-:W-:Y:S01]  /*1c4a0*/  IADD3 R18, PT, PT, R218, -0xc1, -R0 ;  /* 0xffffff3fda127810 */ /* 0x000fe20007ffe800 */
[----:B------:R-:W-:Y:S01]  /*1c4b0*/  IMAD.MOV.U32 R46, RZ, RZ, R61 ;  /* 0x000000ffff2e7224 */ /* 0x000fe200078e003d */
[----:B------:R-:W-:Y:S01]  /*1c4c0*/  FSEL R223, R73, -INF , P0 ;  /* 0xff80000049df7808 */ /* 0x000fe20000000000 */
[----:B------:R-:W-:Y:S01]  /*1c4d0*/  IMAD.MOV.U32 R61, RZ, RZ, R60 ;  /* 0x000000ffff3d7224 */ /* 0x000fe200078e003c */
[----:B------:R-:W-:Y:S01]  /*1c4e0*/  ISETP.GE.AND P0, PT, R182, R228, PT ;  /* 0x000000e4b600720c */ /* 0x000fe20003f06270 */
[----:B------:R-:W-:Y:S01]  /*1c4f0*/  IMAD.MOV.U32 R60, RZ, RZ, R42 ;  /* 0x000000ffff3c7224 */ /* 0x000fe200078e002a */
[----:B------:R-:W-:Y:S01]  /*1c500*/  IABS R18, R18 ;  /* 0x0000001200127213 */ /* 0x000fe20000000000 */
[----:B------:R-:W-:Y:S01]  /*1c510*/  IMAD.MOV.U32 R42, RZ, RZ, R56 ;  /* 0x000000ffff2a7224 */ /* 0x000fe200078e0038 */
[----:B------:R-:W-:Y:S01]  /*1c520*/  FSEL R202, R58, -INF , P0 ;  /* 0xff8000003aca7808 */ /* 0x000fe20000000000 */
[----:B------:R-:W-:Y:S01]  /*1c530*/  IMAD.MOV.U32 R58, RZ, RZ, R27 ;  /* 0x000000ffff3a7224 */ /* 0x000fe200078e001b */
[----:B------:R-:W-:Y:S01]  /*1c540*/  I2FP.F32.S32 R18, R18 ;  /* 0x0000001200127245 */ /* 0x000fe20000201400 */
[----:B------:R-:W-:Y:S01]  /*1c550*/  IMAD.MOV.U32 R56, RZ, RZ, R211 ;  /* 0x000000ffff387224 */ /* 0x000fe200078e00d3 */
[----:B------:R-:W-:Y:S01]  /*1c560*/  ISETP.GE.AND P0, PT, R180, R228, PT ;  /* 0x000000e4b400720c */ /* 0x000fe20003f06270 */
[----:B------:R-:W-:Y:S01]  /*1c570*/  IMAD.MOV.U32 R27, RZ, RZ, R209 ;  /* 0x000000ffff1b7224 */ /* 0x000fe200078e00d1 */
[----:B------:R-:W-:Y:S01]  /*1c580*/  I2FP.F32.S32 R23, R23 ;  /* 0x0000001700177245 */ /* 0x000fe20000201400 */
[----:B------:R-:W-:Y:S01]  /*1c590*/  FFMA.FTZ R103, -R240, R18, R103 ;  /* 0x00000012f0677223 */ /* 0x000fe20000010167 */
[----:B------:R-:W-:Y:S01]  /*1c5a0*/  FSEL R200, R59, -INF , P0 ;  /* 0xff8000003bc87808 */ /* 0x000fe20000000000 */
[----:B------:R-:W-:Y:S01]  /*1c5b0*/  IMAD.MOV.U32 R59, RZ, RZ, R235 ;  /* 0x000000ffff3b7224 */ /* 0x000fe200078e00eb */
[----:B------:R-:W-:Y:S01]  /*1c5c0*/  ISETP.GE.AND P0, PT, R68, R231, PT ;  /* 0x000000e74400720c */ /* 0x000fe20003f06270 */
[----:B------:R-:W-:Y:S01]  /*1c5d0*/  IMAD.MOV.U32 R73, RZ, RZ, R34 ;  /* 0x000000ffff497224 */ /* 0x000fe200078e0022 */
[----:B------:R-:W-:Y:S01]  /*1c5e0*/  IADD3 R18, PT, PT, R218, -0xc9, -R0 ;  /* 0xffffff37da127810 */ /* 0x000fe20007ffe800 */
[----:B------:R-:W-:Y:S01]  /*1c5f0*/  IMAD.MOV.U32 R34, RZ, RZ, R213 ;  /* 0x000000ffff227224 */ /* 0x000fe200078e00d5 */
[----:B------:R-:W-:Y:S01]  /*1c600*/  FSEL R209, R76, -INF , P0 ;  /* 0xff8000004cd17808 */ /* 0x000fe20000000000 */
[----:B------:R-:W-:Y:S01]  /*1c610*/  FFMA.FTZ R112, -R240, R23, R112 ;  /* 0x00000017f0707223 */ /* 0x000fe20000010170 */
[----:B------:R-:W-:Y:S02]  /*1c620*/  IABS R18, R18 ;  /* 0x0000001200127213 */ /* 0x000fe40000000000 */
[-C--:B------:R-:W-:Y:S02]  /*1c630*/  ISETP.GE.AND P0, PT, R65, R231.reuse, PT ;  /* 0x000000e74100720c */ /* 0x080fe40003f06270 */
[----:B------:R-:W-:Y:S02]  /*1c640*/  I2FP.F32.S32 R18, R18 ;  /* 0x0000001200127245 */ /* 0x000fe40000201400 */
[----:B------:R-:W-:Y:S01]  /*1c650*/  FSEL R190, R77, -INF , P0 ;  /* 0xff8000004dbe7808 */ /* 0x000fe20000000000 */
[----:B------:R-:W-:Y:S01]  /*1c660*/  IMAD.MOV.U32 R77, RZ, RZ, R73 ;  /* 0x000000ffff4d7224 */ /* 0x000fe200078e0049 */
[----:B------:R-:W-:Y:S01]  /*1c670*/  ISETP.GE.AND P0, PT, R178, R228, PT ;  /* 0x000000e4b200720c */ /* 0x000fe20003f06270 */
[----:B------:R-:W-:Y:S01]  /*1c680*/  FFMA.FTZ R107, -R240, R18, R107 ;  /* 0x00000012f06b7223 */ /* 0x000fe2000001016b */
[----:B------:R-:W-:Y:S01]  /*1c690*/  IADD3 R18, PT, PT, R229, -0xf1, -R0 ;  /* 0xffffff0fe5127810 */ /* 0x000fe20007ffe800 */
[----:B------:R-:W-:Y:S01]  /*1c6a0*/  IMAD.MOV.U32 R73, RZ, RZ, R61 ;  /* 0x000000ffff497224 */ /* 0x000fe200078e003d */
[----:B------:R-:W-:Y:S01]  /*1c6b0*/  FSEL R213, R62, -INF , P0 ;  /* 0xff8000003ed57808 */ /* 0x000fe20000000000 */
[----:B------:R-:W-:Y:S01]  /*1c6c0*/  VIADD R62, R171, 0x99 ;  /* 0x00000099ab3e7836 */ /* 0x000fe20000000000 */
[----:B------:R-:W-:Y:S01]  /*1c6d0*/  ISETP.GE.AND P0, PT, R176, R228, PT ;  /* 0x000000e4b000720c */ /* 0x000fe20003f06270 */
[----:B------:R-:W-:Y:S01]  /*1c6e0*/  IMAD.MOV.U32 R61, RZ, RZ, R49 ;  /* 0x000000ffff3d7224 */ /* 0x000fe200078e0031 */
[----:B------:R-:W-:Y:S01]  /*1c6f0*/  IABS R18, R18 ;  /* 0x0000001200127213 */ /* 0x000fe20000000000 */
[----:B------:R-:W-:Y:S01]  /*1c700*/  IMAD.MOV.U32 R49, RZ, RZ, R40 ;  /* 0x000000ffff317224 */ /* 0x000fe200078e0028 */
[----:B------:R-:W-:Y:S01]  /*1c710*/  FSEL R201, R63, -INF , P0 ;  /* 0xff8000003fc97808 */ /* 0x000fe20000000000 */
[----:B------:R-:W-:Y:S01]  /*1c720*/  IMAD.MOV.U32 R63, RZ, RZ, R38 ;  /* 0x000000ffff3f7224 */ /* 0x000fe200078e0026 */
[-C--:B------:R-:W-:Y:S01]  /*1c730*/  ISETP.GE.AND P0, PT, R64, R231.reuse, PT ;  /* 0x000000e74000720c */ /* 0x080fe20003f06270 */
[C---:B------:R-:W-:Y:S01]  /*1c740*/  VIADD R40, R171.reuse, 0xc9 ;  /* 0x000000c9ab287836 */ /* 0x040fe20000000000 */
[----:B------:R-:W-:Y:S01]  /*1c750*/  I2FP.F32.S32 R18, R18 ;  /* 0x0000001200127245 */ /* 0x000fe20000201400 */
[----:B------:R-:W-:Y:S01]  /*1c760*/  VIADD R38, R171, 0xd0 ;  /* 0x000000d0ab267836 */ /* 0x000fe20000000000 */
[----:B------:R-:W-:Y:S02]  /*1c770*/  FSEL R235, R80, -INF , P0 ;  /* 0xff80000050eb7808 */ /* 0x000fe40000000000 */
[-C--:B------:R-:W-:Y:S01]  /*1c780*/  ISETP.GE.AND P0, PT, R62, R231.reuse, PT ;  /* 0x000000e73e00720c */ /* 0x080fe20003f06270 */
[----:B------:R-:W-:Y:S01]  /*1c790*/  FFMA.FTZ R125, -R240, R18, R125 ;  /* 0x00000012f07d7223 */ /* 0x000fe2000001017d */
[----:B------:R-:W-:Y:S02]  /*1c7a0*/  IADD3 R18, PT, PT, R218, -0xd9, -R0 ;  /* 0xffffff27da127810 */ /* 0x000fe40007ffe800 */
[----:B------:R-:W-:Y:S01]  /*1c7b0*/  FSEL R215, R81, -INF , P0 ;  /* 0xff80000051d77808 */ /* 0x000fe20000000000 */
[----:B------:R-:W-:Y:S01]  /*1c7c0*/  IMAD.MOV.U32 R81, RZ, RZ, R44 ;  /* 0x000000ffff517224 */ /* 0x000fe200078e002c */
[----:B------:R-:W-:Y:S01]  /*1c7d0*/  ISETP.GE.AND P0, PT, R189, R228, PT ;  /* 0x000000e4bd00720c */ /* 0x000fe20003f06270 */
[----:B------:R-:W-:Y:S01]  /*1c7e0*/  VIADD R44, R171, 0xc1 ;  /* 0x000000c1ab2c7836 */ /* 0x000fe20000000000 */
[----:B------:R-:W-:Y:S02]  /*1c7f0*/  IABS R18, R18 ;  /* 0x0000001200127213 */ /* 0x000fe40000000000 */
[----:B------:R-:W-:Y:S02]  /*1c800*/  FSEL R197, R66, -INF , P0 ;  /* 0xff80000042c57808 */ /* 0x000fe40000000000 */
[----:B------:R-:W-:Y:S02]  /*1c810*/  ISETP.GE.AND P0, PT, R188, R228, PT ;  /* 0x000000e4bc00720c */ /* 0x000fe40003f06270 */
[--C-:B------:R-:W-:Y:S02]  /*1c820*/  IADD3 R23, PT, PT, R218, -0xc0, -R0.reuse ;  /* 0xffffff40da177810 */ /* 0x100fe40007ffe800 */
[----:B------:R-:W-:Y:S02]  /*1c830*/  I2FP.F32.S32 R18, R18 ;  /* 0x0000001200127245 */ /* 0x000fe40000201400 */
[----:B------:R-:W-:Y:S02]  /*1c840*/  FSEL R193, R67, -INF , P0 ;  /* 0xff80000043c17808 */ /* 0x000fe40000000000 */
[----:B------:R-:W-:Y:S01]  /*1c850*/  ISETP.GE.AND P0, PT, R57, R231, PT ;  /* 0x000000e73900720c */ /* 0x000fe20003f06270 */
[----:B------:R-:W-:Y:S01]  /*1c860*/  FFMA.FTZ R115, -R240, R18, R115 ;  /* 0x00000012f0737223 */ /* 0x000fe20000010173 */
[----:B------:R-:W-:Y:S02]  /*1c870*/  IABS R23, R23 ;  /* 0x0000001700177213 */ /* 0x000fe40000000000 */
[----:B------:R-:W-:Y:S02]  /*1c880*/  IADD3 R18, PT, PT, R218, -0xe1, -R0 ;  /* 0xffffff1fda127810 */ /* 0x000fe40007ffe800 */
[----:B------:R-:W-:Y:S02]  /*1c890*/  FSEL R205, R84, -INF , P0 ;  /* 0xff80000054cd7808 */ /* 0x000fe40000000000 */
[----:B------:R-:W-:Y:S02]  /*1c8a0*/  I2FP.F32.S32 R23, R23 ;  /* 0x0000001700177245 */ /* 0x000fe40000201400 */
[----:B------:R-:W-:Y:S02]  /*1c8b0*/  ISETP.GE.AND P0, PT, R50, R231, PT ;  /* 0x000000e73200720c */ /* 0x000fe40003f06270 */
[----:B------:R-:W-:Y:S01]  /*1c8c0*/  IABS R18, R18 ;  /* 0x0000001200127213 */ /* 0x000fe20000000000 */
[----:B------:R-:W-:Y:S01]  /*1c8d0*/  FFMA.FTZ R102, -R240, R23, R102 ;  /* 0x00000017f0667223 */ /* 0x000fe20000010166 */
[----:B------:R-:W-:Y:S01]  /*1c8e0*/  FSEL R203, R85, -INF , P0 ;  /* 0xff80000055cb7808 */ /* 0x000fe20000000000 */
[----:B------:R-:W-:Y:S01]  /*1c8f0*/  IMAD.MOV.U32 R85, RZ, RZ, R43 ;  /* 0x000000ffff557224 */ /* 0x000fe200078e002b */
[----:B------:R-:W-:Y:S02]  /*1c900*/  ISETP.GE.AND P0, PT, R186, R228, PT ;  /* 0x000000e4ba00720c */ /* 0x000fe40003f06270 */
[--C-:B------:R-:W-:Y:S02]  /*1c910*/  IADD3 R23, PT, PT, R229, -0xf0, -R0.reuse ;  /* 0xffffff10e5177810 */ /* 0x100fe40007ffe800 */
[----:B------:R-:W-:Y:S02]  /*1c920*/  I2FP.F32.S32 R18, R18 ;  /* 0x0000001200127245 */ /* 0x000fe40000201400 */
[----:B------:R-:W-:Y:S01]  /*1c930*/  FSEL R84, R70, -INF , P0 ;  /* 0xff80000046547808 */ /* 0x000fe20000000000 */
[----:B------:R-:W-:Y:S01]  /*1c940*/  IMAD.MOV.U32 R70, RZ, RZ, R207 ;  /* 0x000000ffff467224 */ /* 0x000fe200078e00cf */
[----:B------:R-:W-:Y:S01]  /*1c950*/  IABS R23, R23 ;  /* 0x0000001700177213 */ /* 0x000fe20000000000 */
[----:B------:R-:W-:Y:S01]  /*1c960*/  FFMA.FTZ R119, -R240, R18, R119 ;  /* 0x00000012f0777223 */ /* 0x000fe20000010177 */
[----:B------:R-:W-:Y:S02]  /*1c970*/  ISETP.GE.AND P0, PT, R184, R228, PT ;  /* 0x000000e4b800720c */ /* 0x000fe40003f06270 */
[----:B------:R-:W-:Y:S02]  /*1c980*/  IADD3 R18, PT, PT, R218, -0xf1, -R0 ;  /* 0xffffff0fda127810 */ /* 0x000fe40007ffe800 */
[----:B------:R-:W-:Y:S02]  /*1c990*/  I2FP.F32.S32 R23, R23 ;  /* 0x0000001700177245 */ /* 0x000fe40000201400 */
[----:B------:R-:W-:Y:S01]  /*1c9a0*/  FSEL R80, R71, -INF , P0 ;  /* 0xff80000047507808 */ /* 0x000fe20000000000 */
[----:B------:R-:W-:Y:S01]  /*1c9b0*/  IMAD.MOV.U32 R71, RZ, RZ, R58 ;  /* 0x000000ffff477224 */ /* 0x000fe200078e003a */
[----:B------:R-:W-:Y:S01]  /*1c9c0*/  ISETP.GE.AND P0, PT, R55, R231, PT ;  /* 0x000000e73700720c */ /* 0x000fe20003f06270 */
[----:B------:R-:W-:Y:S01]  /*1c9d0*/  FFMA.FTZ R124, -R240, R23, R124 ;  /* 0x00000017f07c7223 */ /* 0x000fe2000001017c */
[----:B------:R-:W-:Y:S02]  /*1c9e0*/  IABS R18, R18 ;  /* 0x0000001200127213 */ /* 0x000fe40000000000 */
[----:B------:R-:W-:Y:S02]  /*1c9f0*/  FSEL R88, R88, -INF , P0 ;  /* 0xff80000058587808 */ /* 0x000fe40000000000 */
[----:B------:R-:W-:Y:S02]  /*1ca00*/  IADD3 R23, PT, PT, R218, -0xe0, -R0 ;  /* 0xffffff20da177810 */ /* 0x000fe40007ffe800 */
[----:B------:R-:W-:Y:S02]  /*1ca10*/  I2FP.F32.S32 R18, R18 ;  /* 0x0000001200127245 */ /* 0x000fe40000201400 */
[----:B------:R-:W-:Y:S02]  /*1ca20*/  ISETP.GE.AND P0, PT, R53, R231, PT ;  /* 0x000000e73500720c */ /* 0x000fe40003f06270 */
[----:B------:R-:W-:Y:S01]  /*1ca30*/  IABS R23, R23 ;  /* 0x0000001700177213 */ /* 0x000fe20000000000 */
[----:B------:R-:W-:Y:S01]  /*1ca40*/  FFMA.FTZ R127, -R240, R18, R127 ;  /* 0x00000012f07f7223 */ /* 0x000fe2000001017f */
[----:B------:R-:W-:Y:S01]  /*1ca50*/  FSEL R199, R89, -INF , P0 ;  /* 0xff80000059c77808 */ /* 0x000fe20000000000 */
[----:B------:R-:W-:Y:S01]  /*1ca60*/  IMAD.MOV.U32 R89, RZ, RZ, R60 ;  /* 0x000000ffff597224 */ /* 0x000fe200078e003c */
[----:B------:R-:W-:Y:S01]  /*1ca70*/  ISETP.GE.AND P0, PT, R185, R228, PT ;  /* 0x000000e4b900720c */ /* 0x000fe20003f06270 */
[----:B------:R-:W-:Y:S01]  /*1ca80*/  IMAD.MOV.U32 R60, RZ, RZ, R48 ;  /* 0x000000ffff3c7224 */ /* 0x000fe200078e0030 */
[----:B------:R-:W-:Y:S02]  /*1ca90*/  IADD3 R18, PT, PT, R218, -0xf8, -R0 ;  /* 0xffffff08da127810 */ /* 0x000fe40007ffe800 */
[----:B------:R-:W-:Y:S02]  /*1caa0*/  I2FP.F32.S32 R23, R23 ;  /* 0x0000001700177245 */ /* 0x000fe40000201400 */
[----:B------:R-:W-:Y:S02]  /*1cab0*/  FSEL R76, R74, -INF , P0 ;  /* 0xff8000004a4c7808 */ /* 0x000fe40000000000 */
[----:B------:R-:W-:Y:S01]  /*1cac0*/  IABS R18, R18 ;  /* 0x0000001200127213 */ /* 0x000fe20000000000 */
[C---:B------:R-:W-:Y:S01]  /*1cad0*/  FFMA.FTZ R118, -R240.reuse, R23, R118 ;  /* 0x00000017f0767223 */ /* 0x040fe20000010176 */
[----:B------:R-:W-:Y:S02]  /*1cae0*/  ISETP.GE.AND P0, PT, R183, R228, PT ;  /* 0x000000e4b700720c */ /* 0x000fe40003f06270 */
[----:B------:R-:W-:Y:S02]  /*1caf0*/  IABS R187, R187 ;  /* 0x000000bb00bb7213 */ /* 0x000fe40000000000 */
[----:B------:R-:W-:Y:S02]  /*1cb00*/  I2FP.F32.S32 R23, R18 ;  /* 0x0000001200177245 */ /* 0x000fe40000201400 */
[----:B------:R-:W-:Y:S01]  /*1cb10*/  FSEL R74, R75, -INF , P0 ;  /* 0xff8000004b4a7808 */ /* 0x000fe20000000000 */
[----:B------:R-:W-:Y:S01]  /*1cb20*/  IMAD.MOV.U32 R75, RZ, RZ, R45 ;  /* 0x000000ffff4b7224 */ /* 0x000fe200078e002d */
[----:B------:R-:W-:Y:S01]  /*1cb30*/  IADD3 R18, PT, PT, R229, -0xf9, -R0 ;  /* 0xffffff07e5127810 */ /* 0x000fe20007ffe800 */
[----:B------:R-:W-:Y:S01]  /*1cb40*/  FFMA.FTZ R130, -R240, R23, R130 ;  /* 0x00000017f0827223 */ /* 0x000fe20000010182 */
[----:B------:R-:W-:Y:S01]  /*1cb50*/  ISETP.GE.AND P0, PT, R54, R231, PT ;  /* 0x000000e73600720c */ /* 0x000fe20003f06270 */
[----:B------:R-:W-:Y:S01]  /*1cb60*/  IMAD.MOV.U32 R23, RZ, RZ, R32 ;  /* 0x000000ffff177224 */ /* 0x000fe200078e0020 */
[----:B------:R-:W-:Y:S01]  /*1cb70*/  I2FP.F32.S32 R187, R187 ;  /* 0x000000bb00bb7245 */ /* 0x000fe20000201400 */
[----:B------:R-:W-:Y:S01]  /*1cb80*/  VIADD R32, R171, 0xd1 ;  /* 0x000000d1ab207836 */ /* 0x000fe20000000000 */
[----:B------:R-:W-:Y:S02]  /*1cb90*/  IABS R18, R18 ;  /* 0x0000001200127213 */ /* 0x000fe40000000000 */
[----:B------:R-:W-:Y:S01]  /*1cba0*/  FSEL R92, R92, -INF , P0 ;  /* 0xff8000005c5c7808 */ /* 0x000fe20000000000 */
[----:B------:R-:W-:Y:S01]  /*1cbb0*/  FFMA.FTZ R8, -R240, R187, R8 ;  /* 0x000000bbf0087223 */ /* 0x000fe20000010108 */
[-C--:B------:R-:W-:Y:S02]  /*1cbc0*/  ISETP.GE.AND P0, PT, R52, R231.reuse, PT ;  /* 0x000000e73400720c */ /* 0x080fe40003f06270 */
[----:B------:R-:W-:Y:S02]  /*1cbd0*/  I2FP.F32.S32 R18, R18 ;  /* 0x0000001200127245 */ /* 0x000fe40000201400 */
[----:B------:R-:W-:Y:S01]  /*1cbe0*/  FSEL R187, R93, -INF , P0 ;  /* 0xff8000005dbb7808 */ /* 0x000fe20000000000 */
[----:B------:R-:W-:Y:S01]  /*1cbf0*/  IMAD.MOV.U32 R93, RZ, RZ, R46 ;  /* 0x000000ffff5d7224 */ /* 0x000fe200078e002e */
[----:B------:R-:W-:Y:S01]  /*1cc00*/  ISETP.GE.AND P0, PT, R68, R228, PT ;  /* 0x000000e44400720c */ /* 0x000fe20003f06270 */
[----:B------:R-:W-:Y:S01]  /*1cc10*/  FFMA.FTZ R129, -R240, R18, R129 ;  /* 0x00000012f0817223 */ /* 0x000fe20000010181 */
[----:B------:R-:W-:Y:S01]  /*1cc20*/  LOP3.LUT R247, R247, 0xbfffffff, RZ, 0xc0, !PT ;  /* 0xbffffffff7f77812 */ /* 0x000fe200078ec0ff */
[----:B------:R-:W-:Y:S01]  /*1cc30*/  IMAD.MOV.U32 R18, RZ, RZ, R51 ;  /* 0x000000ffff127224 */ /* 0x000fe200078e0033 */
[----:B------:R-:W-:Y:S01]  /*1cc40*/  FSEL R78, R78, -INF , P0 ;  /* 0xff8000004e4e7808 */ /* 0x000fe20000000000 */
[----:B------:R-:W-:Y:S01]  /*1cc50*/  VIADD R51, R171, 0xb8 ;  /* 0x000000b8ab337836 */ /* 0x000fe20000000000 */
[----:B------:R-:W-:Y:S01]  /*1cc60*/  ISETP.GE.AND P0, PT, R65, R228, PT ;  /* 0x000000e44100720c */ /* 0x000fe20003f06270 */
[----:B------:R-:W-:Y:S01]  /*1cc70*/  VIADD R46, R171, 0xc0 ;  /* 0x000000c0ab2e7836 */ /* 0x000fe20000000000 */
[----:B------:R-:W-:Y:S02]  /*1cc80*/  @P2 LOP3.LUT R247, R247, 0x40000000, RZ, 0xfc, !PT ;  /* 0x40000000f7f72812 */ /* 0x000fe400078efcff */
[----:B------:R-:W-:Y:S01]  /*1cc90*/  FSEL R211, R79, -INF , P0 ;  /* 0xff8000004fd37808 */ /* 0x000fe20000000000 */
[----:B------:R-:W-:Y:S01]  /*1cca0*/  IMAD.MOV.U32 R79, RZ, RZ, R59 ;  /* 0x000000ffff4f7224 */ /* 0x000fe200078e003b */
[----:B------:R-:W-:Y:S02]  /*1ccb0*/  ISETP.GE.AND P0, PT, R51, R231, PT ;  /* 0x000000e73300720c */ /* 0x000fe40003f06270 */
[----:B------:R-:W-:Y:S02]  /*1ccc0*/  LOP3.LUT R247, R247, 0xffffefff, RZ, 0xc0, !PT ;  /* 0xffffeffff7f77812 */ /* 0x000fe400078ec0ff */
[----:B------:R-:W-:Y:S01]  /*1ccd0*/  FSEL R67, R96, -INF , P0 ;  /* 0xff80000060437808 */ /* 0x000fe20000000000 */
[----:B------:R-:W-:Y:S01]  /*1cce0*/  IMAD.MOV.U32 R96, RZ, RZ, R47 ;  /* 0x000000ffff607224 */ /* 0x000fe200078e002f */
[----:B------:R-:W-:Y:S01]  /*1ccf0*/  ISETP.GE.AND P0, PT, R195, R230, PT ;  /* 0x000000e6c300720c */ /* 0x000fe20003f06270 */
[----:B------:R-:W-:Y:S01]  /*1cd00*/  VIADD R47, R171, 0xb9 ;  /* 0x000000b9ab2f7836 */ /* 0x000fe20000000000 */
[----:B------:R-:W-:Y:S02]  /*1cd10*/  @P1 LOP3.LUT R247, R247, 0x1000, RZ, 0xfc, !PT ;  /* 0x00001000f7f71812 */ /* 0x000fe400078efcff */
[----:B------:R-:W-:Y:S02]  /*1cd20*/  ISETP.GE.AND P1, PT, R195, R227, PT ;  /* 0x000000e3c300720c */ /* 0x000fe40003f26270 */
[----:B------:R-:W-:Y:S02]  /*1cd30*/  LOP3.LUT R247, R247, 0xdfffffff, RZ, 0xc0, !PT ;  /* 0xdffffffff7f77812 */ /* 0x000fe400078ec0ff */
[C-C-:B------:R-:W-:Y:S02]  /*1cd40*/  IADD3 R22, PT, PT, R218.reuse, -0xb9, -R0.reuse ;  /* 0xffffff47da167810 */ /* 0x140fe40007ffe800 */
[----:B------:R-:W-:Y:S02]  /*1cd50*/  IADD3 R19, PT, PT, R218, -0xb8, -R0 ;  /* 0xffffff48da137810 */ /* 0x000fe40007ffe800 */
[----:B------:R-:W-:Y:S02]  /*1cd60*/  IABS R22, R22 ;  /* 0x0000001600167213 */ /* 0x000fe40000000000 */
[----:B------:R-:W-:Y:S02]  /*1cd70*/  @P0 LOP3.LUT R247, R247, 0x20000000, RZ, 0xfc, !PT ;  /* 0x20000000f7f70812 */ /* 0x000fe400078efcff */
[----:B------:R-:W-:Y:S02]  /*1cd80*/  ISETP.GE.AND P0, PT, R47, R231, PT ;  /* 0x000000e72f00720c */ /* 0x000fe40003f06270 */
[----:B------:R-:W-:Y:S02]  /*1cd90*/  LOP3.LUT R247, R247, 0xfffff7ff, RZ, 0xc0, !PT ;  /* 0xfffff7fff7f77812 */ /* 0x000fe400078ec0ff */
[----:B------:R-:W-:Y:S01]  /*1cda0*/  FSEL R66, R97, -INF , P0 ;  /* 0xff80000061427808 */ /* 0x000fe20000000000 */
[----:B------:R-:W-:Y:S01]  /*1cdb0*/  IMAD.MOV.U32 R97, RZ, RZ, R72 ;  /* 0x000000ffff617224 */ /* 0x000fe200078e0048 */
[-C--:B------:R-:W-:Y:S01]  /*1cdc0*/  ISETP.GE.AND P0, PT, R64, R228.reuse, PT ;  /* 0x000000e44000720c */ /* 0x080fe20003f06270 */
[----:B------:R-:W-:Y:S01]  /*1cdd0*/  IMAD.MOV.U32 R72, RZ, RZ, R56 ;  /* 0x000000ffff487224 */ /* 0x000fe200078e0038 */
[----:B------:R-:W-:Y:S02]  /*1cde0*/  @P1 LOP3.LUT R247, R247, 0x800, RZ, 0xfc, !PT ;  /* 0x00000800f7f71812 */ /* 0x000fe400078efcff */
[----:B------:R-:W-:Y:S02]  /*1cdf0*/  FSEL R82, R82, -INF , P0 ;  /* 0xff80000052527808 */ /* 0x000fe40000000000 */
[----:B------:R-:W-:Y:S02]  /*1ce00*/  ISETP.GE.AND P0, PT, R62, R228, PT ;  /* 0x000000e43e00720c */ /* 0x000fe40003f06270 */
[----:B------:R-:W-:Y:S02]  /*1ce10*/  I2FP.F32.S32 R22, R22 ;  /* 0x0000001600167245 */ /* 0x000fe40000201400 */
[----:B------:R-:W-:Y:S01]  /*1ce20*/  FSEL R207, R83, -INF , P0 ;  /* 0xff80000053cf7808 */ /* 0x000fe20000000000 */
[----:B------:R-:W-:Y:S01]  /*1ce30*/  VIADD R83, R171, 0x30 ;  /* 0x00000030ab537836 */ /* 0x000fe20000000000 */
[----:B------:R-:W-:Y:S01]  /*1ce40*/  ISETP.GE.AND P0, PT, R191, R230, PT ;  /* 0x000000e6bf00720c */ /* 0x000fe20003f06270 */
[----:B------:R-:W-:Y:S01]  /*1ce50*/  FFMA.FTZ R99, -R240, R22, R99 ;  /* 0x00000016f0637223 */ /* 0x000fe20000010163 */
[----:B------:R-:W-:Y:S02]  /*1ce60*/  LOP3.LUT R247, R247, 0xefffffff, RZ, 0xc0, !PT ;  /* 0xeffffffff7f77812 */ /* 0x000fe400078ec0ff */
[----:B------:R-:W-:Y:S02]  /*1ce70*/  ISETP.GE.AND P1, PT, R191, R227, PT ;  /* 0x000000e3bf00720c */ /* 0x000fe40003f26270 */
[----:B------:R-:W-:Y:S02]  /*1ce80*/  IADD3 R22, PT, PT, R229, -0xe9, -R0 ;  /* 0xffffff17e5167810 */ /* 0x000fe40007ffe800 */
[----:B------:R-:W-:Y:S02]  /*1ce90*/  IABS R19, R19 ;  /* 0x0000001300137213 */ /* 0x000fe40000000000 */
[----:B------:R-:W-:Y:S02]  /*1cea0*/  IABS R22, R22 ;  /* 0x0000001600167213 */ /* 0x000fe40000000000 */
[----:B------:R-:W-:Y:S02]  /*1ceb0*/  I2FP.F32.S32 R19, R19 ;  /* 0x0000001300137245 */ /* 0x000fe40000201400 */
[----:B------:R-:W-:Y:S02]  /*1cec0*/  @P0 LOP3.LUT R247, R247, 0x10000000, RZ, 0xfc, !PT ;  /* 0x10000000f7f70812 */ /* 0x000fe400078efcff */
[----:B------:R-:W-:Y:S01]  /*1ced0*/  ISETP.GE.AND P0, PT, R46, R231, PT ;  /* 0x000000e72e00720c */ /* 0x000fe20003f06270 */
[----:B------:R-:W-:Y:S01]  /*1cee0*/  FFMA.FTZ R98, -R240, R19, R98 ;  /* 0x00000013f0627223 */ /* 0x000fe20000010162 */
[----:B------:R-:W-:Y:S02]  /*1cef0*/  LOP3.LUT R247, R247, 0xfffffbff, RZ, 0xc0, !PT ;  /* 0xfffffbfff7f77812 */ /* 0x000fe400078ec0ff */
[----:B------:R-:W-:Y:S01]  /*1cf00*/  FSEL R59, R100, -INF , P0 ;  /* 0xff800000643b7808 */ /* 0x000fe20000000000 */
[----:B------:R-:W-:Y:S01]  /*1cf10*/  IMAD.MOV.U32 R100, RZ, RZ, R96 ;  /* 0x000000ffff647224 */ /* 0x000fe200078e0060 */
[----:B------:R-:W-:Y:S01]  /*1cf20*/  ISETP.GE.AND P0, PT, R181, R230, PT ;  /* 0x000000e6b500720c */ /* 0x000fe20003f06270 */
[----:B------:R-:W-:Y:S01]  /*1cf30*/  IMAD.MOV.U32 R96, RZ, RZ, R18 ;  /* 0x000000ffff607224 */ /* 0x000fe200078e0012 */
[----:B------:R-:W-:Y:S01]  /*1cf40*/  I2FP.F32.S32 R22, R22 ;  /* 0x0000001600167245 */ /* 0x000fe20000201400 */
[----:B------:R-:W-:Y:S01]  /*1cf50*/  IMAD.MOV.U32 R18, RZ, RZ, R30 ;  /* 0x000000ffff127224 */ /* 0x000fe200078e001e */
[----:B------:R-:W-:Y:S01]  /*1cf60*/  @P1 LOP3.LUT R247, R247, 0x400, RZ, 0xfc, !PT ;  /* 0x00000400f7f71812 */ /* 0x000fe200078efcff */
[----:B------:R-:W-:Y:S01]  /*1cf70*/  VIADD R30, R171, 0xd9 ;  /* 0x000000d9ab1e7836 */ /* 0x000fe20000000000 */
[--C-:B------:R-:W-:Y:S01]  /*1cf80*/  IADD3 R19, PT, PT, R229, -0xe0, -R0.reuse ;  /* 0xffffff20e5137810 */ /* 0x100fe20007ffe800 */
[----:B------:R-:W-:Y:S01]  /*1cf90*/  FFMA.FTZ R121, -R240, R22, R121 ;  /* 0x00000016f0797223 */ /* 0x000fe20000010179 */
[--C-:B------:R-:W-:Y:S02]  /*1cfa0*/  IADD3 R22, PT, PT, R218, -0xd1, -R0.reuse ;  /* 0xffffff2fda167810 */ /* 0x100fe40007ffe800 */
[----:B------:R-:W-:Y:S02]  /*1cfb0*/  LOP3.LUT R247, R247, 0xf7ffffff, RZ, 0xc0, !PT ;  /* 0xf7fffffff7f77812 */ /* 0x000fe400078ec0ff */
[----:B------:R-:W-:Y:S02]  /*1cfc0*/  IABS R22, R22 ;  /* 0x0000001600167213 */ /* 0x000fe40000000000 */
[----:B------:R-:W-:Y:S02]  /*1cfd0*/  @P0 LOP3.LUT R247, R247, 0x8000000, RZ, 0xfc, !PT ;  /* 0x08000000f7f70812 */ /* 0x000fe400078efcff */
[----:B------:R-:W-:Y:S02]  /*1cfe0*/  ISETP.GE.AND P0, PT, R44, R231, PT ;  /* 0x000000e72c00720c */ /* 0x000fe40003f06270 */
[----:B------:R-:W-:Y:S02]  /*1cff0*/  I2FP.F32.S32 R22, R22 ;  /* 0x0000001600167245 */ /* 0x000fe40000201400 */
[----:B------:R-:W-:Y:S02]  /*1d000*/  FSEL R58, R101, -INF , P0 ;  /* 0xff800000653a7808 */ /* 0x000fe40000000000 */
[----:B------:R-:W-:Y:S01]  /*1d010*/  ISETP.GE.AND P0, PT, R57, R228, PT ;  /* 0x000000e43900720c */ /* 0x000fe20003f06270 */
[----:B------:R-:W-:Y:S01]  /*1d020*/  FFMA.FTZ R111, -R240, R22, R111 ;  /* 0x00000016f06f7223 */ /* 0x000fe2000001016f */
[----:B------:R-:W-:Y:S02]  /*1d030*/  ISETP.GE.AND P1, PT, R181, R227, PT ;  /* 0x000000e3b500720c */ /* 0x000fe40003f26270 */
[----:B------:R-:W-:Y:S02]  /*1d040*/  IADD3 R22, PT, PT, R218, -0xe9, -R0 ;  /* 0xffffff17da167810 */ /* 0x000fe40007ffe800 */
[----:B------:R-:W-:Y:S02]  /*1d050*/  FSEL R86, R86, -INF , P0 ;  /* 0xff80000056567808 */ /* 0x000fe40000000000 */
[----:B------:R-:W-:Y:S02]  /*1d060*/  ISETP.GE.AND P0, PT, R50, R228, PT ;  /* 0x000000e43200720c */ /* 0x000fe40003f06270 */
[----:B------:R-:W-:Y:S02]  /*1d070*/  IABS R19, R19 ;  /* 0x0000001300137213 */ /* 0x000fe40000000000 */
[----:B------:R-:W-:Y:S02]  /*1d080*/  IABS R22, R22 ;  /* 0x0000001600167213 */ /* 0x000fe40000000000 */
[----:B------:R-:W-:Y:S01]  /*1d090*/  FSEL R195, R87, -INF , P0 ;  /* 0xff80000057c37808 */ /* 0x000fe20000000000 */
[----:B------:R-:W-:Y:S01]  /*1d0a0*/  VIADD R87, R171, 0x31 ;  /* 0x00000031ab577836 */ /* 0x000fe20000000000 */
[----:B------:R-:W-:Y:S02]  /*1d0b0*/  I2FP.F32.S32 R19, R19 ;  /* 0x0000001300137245 */ /* 0x000fe40000201400 */
[----:B------:R-:W-:Y:S02]  /*1d0c0*/  ISETP.GE.AND P0, PT, R179, R230, PT ;  /* 0x000000e6b300720c */ /* 0x000fe40003f06270 */
[----:B------:R-:W-:Y:S01]  /*1d0d0*/  LOP3.LUT R247, R247, 0xfffffdff, RZ, 0xc0, !PT ;  /* 0xfffffdfff7f77812 */ /* 0x000fe200078ec0ff */
[C---:B------:R-:W-:Y:S01]  /*1d0e0*/  FFMA.FTZ R116, -R240.reuse, R19, R116 ;  /* 0x00000013f0747223 */ /* 0x040fe20000010174 */
[----:B------:R-:W-:Y:S02]  /*1d0f0*/  I2FP.F32.S32 R22, R22 ;  /* 0x0000001600167245 */ /* 0x000fe40000201400 */
[----:B------:R-:W-:Y:S02]  /*1d100*/  @P1 LOP3.LUT R247, R247, 0x200, RZ, 0xfc, !PT ;  /* 0x00000200f7f71812 */ /* 0x000fe400078efcff */
[----:B------:R-:W-:Y:S01]  /*1d110*/  IADD3 R19, PT, PT, R229, -0xe8, -R0 ;  /* 0xffffff18e5137810 */ /* 0x000fe20007ffe800 */
[----:B------:R-:W-:Y:S01]  /*1d120*/  FFMA.FTZ R123, -R240, R22, R123 ;  /* 0x00000016f07b7223 */ /* 0x000fe2000001017b */
[----:B------:R-:W-:Y:S01]  /*1d130*/  LOP3.LUT R247, R247, 0xfbffffff, RZ, 0xc0, !PT ;  /* 0xfbfffffff7f77812 */ /* 0x000fe200078ec0ff */
[----:B------:R-:W-:Y:S01]  /*1d140*/  IMAD.MOV.U32 R22, RZ, RZ, R42 ;  /* 0x000000ffff167224 */ /* 0x000fe200078e002a */
[----:B------:R-:W-:Y:S01]  /*1d150*/  IABS R19, R19 ;  /* 0x0000001300137213 */ /* 0x000fe20000000000 */
[----:B------:R-:W-:Y:S01]  /*1d160*/  VIADD R42, R171, 0xc8 ;  /* 0x000000c8ab2a7836 */ /* 0x000fe20000000000 */
[----:B------:R-:W-:Y:S02]  /*1d170*/  ISETP.GE.AND P1, PT, R179, R227, PT ;  /* 0x000000e3b300720c */ /* 0x000fe40003f26270 */
[----:B------:R-:W-:Y:S02]  /*1d180*/  @P0 LOP3.LUT R247, R247, 0x4000000, RZ, 0xfc, !PT ;  /* 0x04000000f7f70812 */ /* 0x000fe400078efcff */
[----:B------:R-:W-:Y:S02]  /*1d190*/  I2FP.F32.S32 R19, R19 ;  /* 0x0000001300137245 */ /* 0x000fe40000201400 */
[----:B------:R-:W-:Y:S02]  /*1d1a0*/  ISETP.GE.AND P0, PT, R42, R231, PT ;  /* 0x000000e72a00720c */ /* 0x000fe40003f06270 */
[----:B------:R-:W-:Y:S01]  /*1d1b0*/  LOP3.LUT R247, R247, 0xfffffeff, RZ, 0xc0, !PT ;  /* 0xfffffefff7f77812 */ /* 0x000fe200078ec0ff */
[----:B------:R-:W-:Y:S01]  /*1d1c0*/  FFMA.FTZ R120, -R240, R19, R120 ;  /* 0x00000013f0787223 */ /* 0x000fe20000010178 */
[----:B------:R-:W-:Y:S01]  /*1d1d0*/  FSEL R56, R104, -INF , P0 ;  /* 0xff80000068387808 */ /* 0x000fe20000000000 */
[----:B------:R-:W-:Y:S01]  /*1d1e0*/  VIADD R104, R171, 0x38 ;  /* 0x00000038ab687836 */ /* 0x000fe20000000000 */
[----:B------:R-:W-:Y:S02]  /*1d1f0*/  ISETP.GE.AND P0, PT, R177, R230, PT ;  /* 0x000000e6b100720c */ /* 0x000fe40003f06270 */
[----:B------:R-:W-:Y:S02]  /*1d200*/  IADD3 R19, PT, PT, R218, -0xc8, -R0 ;  /* 0xffffff38da137810 */ /* 0x000fe40007ffe800 */
[----:B------:R-:W-:Y:S02]  /*1d210*/  @P1 LOP3.LUT R247, R247, 0x100, RZ, 0xfc, !PT ;  /* 0x00000100f7f71812 */ /* 0x000fe400078efcff */
[----:B------:R-:W-:Y:S02]  /*1d220*/  IABS R19, R19 ;  /* 0x0000001300137213 */ /* 0x000fe40000000000 */
[----:B------:R-:W-:Y:S02]  /*1d230*/  LOP3.LUT R247, R247, 0xfdffffff, RZ, 0xc0, !PT ;  /* 0xfdfffffff7f77812 */ /* 0x000fe400078ec0ff */
[----:B------:R-:W-:Y:S02]  /*1d240*/  I2FP.F32.S32 R19, R19 ;  /* 0x0000001300137245 */ /* 0x000fe40000201400 */
[----:B------:R-:W-:Y:S02]  /*1d250*/  ISETP.GE.AND P1, PT, R177, R227, PT ;  /* 0x000000e3b100720c */ /* 0x000fe40003f26270 */
[----:B------:R-:W-:Y:S01]  /*1d260*/  @P0 LOP3.LUT R247, R247, 0x2000000, RZ, 0xfc, !PT ;  /* 0x02000000f7f70812 */ /* 0x000fe200078efcff */
[----:B------:R-:W-:Y:S01]  /*1d270*/  FFMA.FTZ R106, -R240, R19, R106 ;  /* 0x00000013f06a7223 */ /* 0x000fe2000001016a */
[----:B------:R-:W-:Y:S02]  /*1d280*/  ISETP.GE.AND P0, PT, R40, R231, PT ;  /* 0x000000e72800720c */ /* 0x000fe40003f06270 */
[----:B------:R-:W-:Y:S02]  /*1d290*/  IADD3 R19, PT, PT, R218, -0xd0, -R0 ;  /* 0xffffff30da137810 */ /* 0x000fe40007ffe800 */
[----:B------:R-:W-:Y:S02]  /*1d2a0*/  FSEL R105, R105, -INF , P0 ;  /* 0xff80000069697808 */ /* 0x000fe40000000000 */
[----:B------:R-:W-:Y:S02]  /*1d2b0*/  IABS R19, R19 ;  /* 0x0000001300137213 */ /* 0x000fe40000000000 */
[-C--:B------:R-:W-:Y:S02]  /*1d2c0*/  ISETP.GE.AND P0, PT, R55, R228.reuse, PT ;  /* 0x000000e43700720c */ /* 0x080fe40003f06270 */
[----:B------:R-:W-:Y:S02]  /*1d2d0*/  I2FP.F32.S32 R19, R19 ;  /* 0x0000001300137245 */ /* 0x000fe40000201400 */
[----:B------:R-:W-:Y:S02]  /*1d2e0*/  FSEL R90, R90, -INF , P0 ;  /* 0xff8000005a5a7808 */ /* 0x000fe40000000000 */
[----:B------:R-:W-:Y:S01]  /*1d2f0*/  ISETP.GE.AND P0, PT, R53, R228, PT ;  /* 0x000000e43500720c */ /* 0x000fe20003f06270 */
[----:B------:R-:W-:Y:S01]  /*1d300*/  FFMA.FTZ R110, -R240, R19, R110 ;  /* 0x00000013f06e7223 */ /* 0x000fe2000001016e */
[----:B------:R-:W-:Y:S02]  /*1d310*/  IADD3 R19, PT, PT, R218, -0xd8, -R0 ;  /* 0xffffff28da137810 */ /* 0x000fe40007ffe800 */
[----:B------:R-:W-:Y:S02]  /*1d320*/  FSEL R191, R91, -INF , P0 ;  /* 0xff8000005bbf7808 */ /* 0x000fe40000000000 */
[CC--:B------:R-:W-:Y:S02]  /*1d330*/  ISETP.GE.AND P0, PT, R16.reuse, R230.reuse, PT ;  /* 0x000000e61000720c */ /* 0x0c0fe40003f06270 */
[----:B------:R-:W-:Y:S02]  /*1d340*/  LOP3.LUT R247, R247, 0xffffff7f, RZ, 0xc0, !PT ;  /* 0xffffff7ff7f77812 */ /* 0x000fe400078ec0ff */
[----:B------:R-:W-:Y:S02]  /*1d350*/  IABS R19, R19 ;  /* 0x0000001300137213 */ /* 0x000fe40000000000 */
[----:B------:R-:W-:Y:S02]  /*1d360*/  @P1 LOP3.LUT R247, R247, 0x80, RZ, 0xfc, !PT ;  /* 0x00000080f7f71812 */ /* 0x000fe400078efcff */
[----:B------:R-:W-:Y:S02]  /*1d370*/  I2FP.F32.S32 R19, R19 ;  /* 0x0000001300137245 */ /* 0x000fe40000201400 */
[----:B------:R-:W-:Y:S02]  /*1d380*/  LOP3.LUT R247, R247, 0xfeffffff, RZ, 0xc0, !PT ;  /* 0xfefffffff7f77812 */ /* 0x000fe400078ec0ff */
[----:B------:R-:W-:Y:S01]  /*1d390*/  ISETP.GE.AND P1, PT, R16, R227, PT ;  /* 0x000000e31000720c */ /* 0x000fe20003f26270 */
[----:B------:R-:W-:Y:S01]  /*1d3a0*/  FFMA.FTZ R114, -R240, R19, R114 ;  /* 0x00000013f0727223 */ /* 0x000fe20000010172 */
[----:B------:R-:W-:Y:S01]  /*1d3b0*/  @P0 LOP3.LUT R247, R247, 0x1000000, RZ, 0xfc, !PT ;  /* 0x01000000f7f70812 */ /* 0x000fe200078efcff */
[----:B------:R-:W-:Y:S01]  /*1d3c0*/  VIADD R16, R171, 0xf0 ;  /* 0x000000f0ab107836 */ /* 0x000fe20000000000 */
[----:B------:R-:W-:Y:S02]  /*1d3d0*/  IADD3 R19, PT, PT, R218, -0xe8, -R0 ;  /* 0xffffff18da137810 */ /* 0x000fe40007ffe800 */
[----:B------:R-:W-:Y:S02]  /*1d3e0*/  ISETP.GE.AND P0, PT, R38, R231, PT ;  /* 0x000000e72600720c */ /* 0x000fe40003f06270 */
[----:B------:R-:W-:Y:S02]  /*1d3f0*/  IABS R19, R19 ;  /* 0x0000001300137213 */ /* 0x000fe40000000000 */
[----:B------:R-:W-:Y:S02]  /*1d400*/  FSEL R48, R108, -INF , P0 ;  /* 0xff8000006c307808 */ /* 0x000fe40000000000 */
[C---:B------:R-:W-:Y:S02]  /*1d410*/  ISETP.GE.AND P0, PT, R12.reuse, R230, PT ;  /* 0x000000e60c00720c */ /* 0x040fe40003f06270 */
[----:B------:R-:W-:Y:S02]  /*1d420*/  LOP3.LUT R247, R247, 0xffffffbf, RZ, 0xc0, !PT ;  /* 0xffffffbff7f77812 */ /* 0x000fe400078ec0ff */
[----:B------:R-:W-:Y:S02]  /*1d430*/  I2FP.F32.S32 R19, R19 ;  /* 0x0000001300137245 */ /* 0x000fe40000201400 */
[----:B------:R-:W-:Y:S02]  /*1d440*/  @P1 LOP3.LUT R247, R247, 0x40, RZ, 0xfc, !PT ;  /* 0x00000040f7f71812 */ /* 0x000fe400078efcff */
[----:B------:R-:W-:Y:S01]  /*1d450*/  ISETP.GE.AND P1, PT, R12, R227, PT ;  /* 0x000000e30c00720c */ /* 0x000fe20003f26270 */
[----:B------:R-:W-:Y:S01]  /*1d460*/  FFMA.FTZ R122, -R240, R19, R122 ;  /* 0x00000013f07a7223 */ /* 0x000fe2000001017a */
[----:B------:R-:W-:Y:S01]  /*1d470*/  IADD3 R19, PT, PT, R218, -0xf0, -R0 ;  /* 0xffffff10da137810 */ /* 0x000fe20007ffe800 */
[----:B------:R-:W-:Y:S01]  /*1d480*/  IMAD.MOV.U32 R12, RZ, RZ, R85 ;  /* 0x000000ffff0c7224 */ /* 0x000fe200078e0055 */
[----:B------:R-:W-:Y:S02]  /*1d490*/  LOP3.LUT R247, R247, 0xff7fffff, RZ, 0xc0, !PT ;  /* 0xff7ffffff7f77812 */ /* 0x000fe400078ec0ff */
[----:B------:R-:W-:Y:S02]  /*1d4a0*/  IABS R19, R19 ;  /* 0x0000001300137213 */ /* 0x000fe40000000000 */
[----:B------:R-:W-:Y:S02]  /*1d4b0*/  @P0 LOP3.LUT R247, R247, 0x800000, RZ, 0xfc, !PT ;  /* 0x00800000f7f70812 */ /* 0x000fe400078efcff */
[----:B------:R-:W-:Y:S02]  /*1d4c0*/  ISETP.GE.AND P0, PT, R32, R231, PT ;  /* 0x000000e72000720c */ /* 0x000fe40003f06270 */
[----:B------:R-:W-:Y:S02]  /*1d4d0*/  I2FP.F32.S32 R19, R19 ;  /* 0x0000001300137245 */ /* 0x000fe40000201400 */
[----:B------:R-:W-:Y:S02]  /*1d4e0*/  FSEL R43, R109, -INF , P0 ;  /* 0xff8000006d2b7808 */ /* 0x000fe40000000000 */
[-C--:B------:R-:W-:Y:S01]  /*1d4f0*/  ISETP.GE.AND P0, PT, R54, R228.reuse, PT ;  /* 0x000000e43600720c */ /* 0x080fe20003f06270 */
[----:B------:R-:W-:Y:S01]  /*1d500*/  FFMA.FTZ R126, -R240, R19, R126 ;  /* 0x00000013f07e7223 */ /* 0x000fe2000001017e */
[----:B------:R-:W-:Y:S02]  /*1d510*/  IADD3 R19, PT, PT, R229, -0xf8, -R0 ;  /* 0xffffff08e5137810 */ /* 0x000fe40007ffe800 */
[----:B------:R-:W-:Y:S02]  /*1d520*/  FSEL R181, R94, -INF , P0 ;  /* 0xff8000005eb57808 */ /* 0x000fe40000000000 */
[----:B------:R-:W-:Y:S02]  /*1d530*/  ISETP.GE.AND P0, PT, R52, R228, PT ;  /* 0x000000e43400720c */ /* 0x000fe40003f06270 */
[----:B------:R-:W-:Y:S02]  /*1d540*/  IABS R19, R19 ;  /* 0x0000001300137213 */ /* 0x000fe40000000000 */
[----:B------:R-:W-:Y:S02]  /*1d550*/  FSEL R179, R95, -INF , P0 ;  /* 0xff8000005fb37808 */ /* 0x000fe40000000000 */
[-C--:B------:R-:W-:Y:S02]  /*1d560*/  ISETP.GE.AND P0, PT, R5, R230.reuse, PT ;  /* 0x000000e60500720c */ /* 0x080fe40003f06270 */
[----:B------:R-:W-:Y:S02]  /*1d570*/  LOP3.LUT R247, R247, 0xffffffdf, RZ, 0xc0, !PT ;  /* 0xffffffdff7f77812 */ /* 0x000fe400078ec0ff */
[----:B------:R-:W-:Y:S02]  /*1d580*/  I2FP.F32.S32 R19, R19 ;  /* 0x0000001300137245 */ /* 0x000fe40000201400 */
[----:B------:R-:W-:Y:S02]  /*1d590*/  @P1 LOP3.LUT R247, R247, 0x20, RZ, 0xfc, !PT ;  /* 0x00000020f7f71812 */ /* 0x000fe400078efcff */
[----:B------:R-:W-:Y:S01]  /*1d5a0*/  ISETP.GE.AND P1, PT, R5, R227, PT ;  /* 0x000000e30500720c */ /* 0x000fe20003f26270 */
[----:B------:R-:W-:Y:S01]  /*1d5b0*/  FFMA.FTZ R128, -R240, R19, R128 ;  /* 0x00000013f0807223 */ /* 0x000fe20000010180 */
[----:B------:R-:W-:Y:S01]  /*1d5c0*/  LOP3.LUT R247, R247, 0xffbfffff, RZ, 0xc0, !PT ;  /* 0xffbffffff7f77812 */ /* 0x000fe200078ec0ff */
[----:B------:R-:W-:Y:S01]  /*1d5d0*/  IMAD.MOV.U32 R19, RZ, RZ, R31 ;  /* 0x000000ffff137224 */ /* 0x000fe200078e001f */
[-C--:B------:R-:W-:Y:S01]  /*1d5e0*/  ISETP.GE.AND P2, PT, R104, R227.reuse, PT ;  /* 0x000000e36800720c */ /* 0x080fe20003f46270 */
[----:B------:R-:W-:Y:S01]  /*1d5f0*/  VIADD R31, R171, 0xd8 ;  /* 0x000000d8ab1f7836 */ /* 0x000fe20000000000 */
[----:B------:R-:W-:Y:S02]  /*1d600*/  @P0 LOP3.LUT R247, R247, 0x400000, RZ, 0xfc, !PT ;  /* 0x00400000f7f70812 */ /* 0x000fe400078efcff */
[----:B------:R-:W-:Y:S02]  /*1d610*/  ISETP.GE.AND P3, PT, R29, R227, PT ;  /* 0x000000e31d00720c */ /* 0x000fe40003f66270 */
[----:B------:R-:W-:Y:S02]  /*1d620*/  ISETP.GE.AND P0, PT, R31, R231, PT ;  /* 0x000000e71f00720c */ /* 0x000fe40003f06270 */
[----:B------:R-:W-:Y:S02]  /*1d630*/  LOP3.LUT R247, R247, 0xffffffef, RZ, 0xc0, !PT ;  /* 0xffffffeff7f77812 */ /* 0x000fe400078ec0ff */
[----:B------:R-:W-:Y:S02]  /*1d640*/  FSEL R45, R112, -INF , P0 ;  /* 0xff800000702d7808 */ /* 0x000fe40000000000 */
[----:B------:R-:W-:Y:S02]  /*1d650*/  ISETP.GE.AND P0, PT, R83, R230, PT ;  /* 0x000000e65300720c */ /* 0x000fe40003f06270 */
[----:B------:R-:W-:Y:S02]  /*1d660*/  @P1 LOP3.LUT R247, R247, 0x10, RZ, 0xfc, !PT ;  /* 0x00000010f7f71812 */ /* 0x000fe400078efcff */
[-C--:B------:R-:W-:Y:S01]  /*1d670*/  ISETP.GE.AND P1, PT, R83, R227.reuse, PT ;  /* 0x000000e35300720c */ /* 0x080fe20003f26270 */
[----:B------:R-:W-:Y:S01]  /*1d680*/  IMAD.MOV.U32 R83, RZ, RZ, R97 ;  /* 0x000000ffff537224 */ /* 0x000fe200078e0061 */
[----:B------:R-:W-:Y:S01]  /*1d690*/  LOP3.LUT R247, R247, 0xffdfffff, RZ, 0xc0, !PT ;  /* 0xffdffffff7f77812 */ /* 0x000fe200078ec0ff */
[----:B------:R-:W-:Y:S01]  /*1d6a0*/  IMAD.MOV.U32 R97, RZ, RZ, R79 ;  /* 0x000000ffff617224 */ /* 0x000fe200078e004f */
[----:B------:R-:W-:Y:S01]  /*1d6b0*/  @P2 LOP3.LUT R248, R248, 0x4, RZ, 0xfc, !PT ;  /* 0x00000004f8f82812 */ /* 0x000fe200078efcff */
[----:B------:R-:W-:Y:S01]  /*1d6c0*/  IMAD.MOV.U32 R79, RZ, RZ, R41 ;  /* 0x000000ffff4f7224 */ /* 0x000fe200078e0029 */
[----:B------:R-:W-:Y:S02]  /*1d6d0*/  ISETP.GE.AND P6, PT, R21, R227, PT ;  /* 0x000000e31500720c */ /* 0x000fe40003fc6270 */
[----:B------:R-:W-:Y:S02]  /*1d6e0*/  LOP3.LUT R248, R248, 0xfffffff7, RZ, 0xc0, !PT ;  /* 0xfffffff7f8f87812 */ /* 0x000fe400078ec0ff */
[----:B------:R-:W-:Y:S02]  /*1d6f0*/  @P0 LOP3.LUT R247, R247, 0x200000, RZ, 0xfc, !PT ;  /* 0x00200000f7f70812 */ /* 0x000fe400078efcff */
[----:B------:R-:W-:Y:S02]  /*1d700*/  ISETP.GE.AND P0, PT, R30, R231, PT ;  /* 0x000000e71e00720c */ /* 0x000fe40003f06270 */
[----:B------:R-:W-:Y:S02]  /*1d710*/  LOP3.LUT R247, R247, 0xfffffff7, RZ, 0xc0, !PT ;  /* 0xfffffff7f7f77812 */ /* 0x000fe400078ec0ff */
[----:B------:R-:W-:Y:S01]  /*1d720*/  FSEL R101, R113, -INF , P0 ;  /* 0xff80000071657808 */ /* 0x000fe20000000000 */
[----:B------:R-:W-:Y:S01]  /*1d730*/  IMAD.MOV.U32 R113, RZ, RZ, R36 ;  /* 0x000000ffff717224 */ /* 0x000fe200078e0024 */
[-C--:B------:R-:W-:Y:S02]  /*1d740*/  ISETP.GE.AND P0, PT, R51, R228.reuse, PT ;  /* 0x000000e43300720c */ /* 0x080fe40003f06270 */
[----:B------:R-:W-:Y:S02]  /*1d750*/  @P1 LOP3.LUT R247, R247, 0x8, RZ, 0xfc, !PT ;  /* 0x00000008f7f71812 */ /* 0x000fe400078efcff */
[----:B------:R-:W-:Y:S02]  /*1d760*/  FSEL R177, R98, -INF , P0 ;  /* 0xff80000062b17808 */ /* 0x000fe40000000000 */
[----:B------:R-:W-:Y:S02]  /*1d770*/  ISETP.GE.AND P0, PT, R47, R228, PT ;  /* 0x000000e42f00720c */ /* 0x000fe40003f06270 */
[----:B------:R-:W-:Y:S02]  /*1d780*/  ISETP.GE.AND P1, PT, R87, R227, PT ;  /* 0x000000e35700720c */ /* 0x000fe40003f26270 */
[----:B------:R-:W-:Y:S02]  /*1d790*/  FSEL R41, R99, -INF , P0 ;  /* 0xff80000063297808 */ /* 0x000fe40000000000 */
[-C--:B------:R-:W-:Y:S01]  /*1d7a0*/  ISETP.GE.AND P0, PT, R87, R230.reuse, PT ;  /* 0x000000e65700720c */ /* 0x080fe20003f06270 */
[----:B------:R-:W-:Y:S01]  /*1d7b0*/  IMAD.MOV.U32 R87, RZ, RZ, R97 ;  /* 0x000000ffff577224 */ /* 0x000fe200078e0061 */
[----:B------:R-:W-:Y:S01]  /*1d7c0*/  LOP3.LUT R247, R247, 0xffefffff, RZ, 0xc0, !PT ;  /* 0xffeffffff7f77812 */ /* 0x000fe200078ec0ff */
[----:B------:R-:W-:Y:S01]  /*1d7d0*/  IMAD.MOV.U32 R97, RZ, RZ, R96 ;  /* 0x000000ffff617224 */ /* 0x000fe200078e0060 */
        /* <DEDUP_REMOVED lines=10> */
[----:B------:R-:W-:Y:S01]  /*1d880*/  @P0 LOP3.LUT R247, R247, 0x100000, RZ, 0xfc, !PT ;  /* 0x00100000f7f70812 */ /* 0x000fe200078efcff */
[----:B------:R-:W-:Y:S01]  /*1d890*/  IMAD.MOV.U32 R19, RZ, RZ, R28 ;  /* 0x000000ffff137224 */ /* 0x000fe200078e001c */
[----:B------:R-:W-:Y:S01]  /*1d8a0*/  @P6 LOP3.LUT R248, R248, 0x10, RZ, 0xfc, !PT ;  /* 0x00000010f8f86812 */ /* 0x000fe200078efcff */
[----:B------:R-:W-:Y:S01]  /*1d8b0*/  VIADD R28, R171, 0xe0 ;  /* 0x000000e0ab1c7836 */ /* 0x000fe20000000000 */
[----:B------:R-:W-:Y:S01]  /*1d8c0*/  LOP3.LUT R247, R247, 0xfffffffb, RZ, 0xc0, !PT ;  /* 0xfffffffbf7f77812 */ /* 0x000fe200078ec0ff */
[----:B------:R-:W-:Y:S01]  /*1d8d0*/  IMAD.MOV.U32 R112, RZ, RZ, R23 ;  /* 0x000000ffff707224 */ /* 0x000fe200078e0017 */
[----:B------:R-:W-:Y:S01]  /*1d8e0*/  LOP3.LUT R248, R248, 0xffffffdf, RZ, 0xc0, !PT ;  /* 0xffffffdff8f87812 */ /* 0x000fe200078ec0ff */
[----:B------:R-:W-:Y:S01]  /*1d8f0*/  IMAD.MOV.U32 R23, RZ, RZ, R89 ;  /* 0x000000ffff177224 */ /* 0x000fe200078e0059 */
[----:B------:R-:W-:Y:S01]  /*1d900*/  ISETP.GE.AND P0, PT, R28, R231, PT ;  /* 0x000000e71c00720c */ /* 0x000fe20003f06270 */
[----:B------:R-:W-:Y:S01]  /*1d910*/  IMAD.MOV.U32 R109, RZ, RZ, R97 ;  /* 0x000000ffff6d7224 */ /* 0x000fe200078e0061 */
[----:B------:R-:W-:Y:S01]  /*1d920*/  @P1 LOP3.LUT R247, R247, 0x4, RZ, 0xfc, !PT ;  /* 0x00000004f7f71812 */ /* 0x000fe200078efcff */
[----:B------:R-:W-:Y:S01]  /*1d930*/  IMAD.MOV.U32 R97, RZ, RZ, R22 ;  /* 0x000000ffff617224 */ /* 0x000fe200078e0016 */
[----:B------:R-:W-:Y:S01]  /*1d940*/  FSEL R91, R116, -INF , P0 ;  /* 0xff800000745b7808 */ /* 0x000fe20000000000 */
[----:B------:R-:W-:Y:S01]  /*1d950*/  VIADD R22, R171, 0xe8 ;  /* 0x000000e8ab167836 */ /* 0x000fe20000000000 */
[-C--:B------:R-:W-:Y:S01]  /*1d960*/  ISETP.GE.AND P0, PT, R104, R230.reuse, PT ;  /* 0x000000e66800720c */ /* 0x080fe20003f06270 */
[----:B------:R-:W-:Y:S01]  /*1d970*/  IMAD.MOV.U32 R104, RZ, RZ, R26 ;  /* 0x000000ffff687224 */ /* 0x000fe200078e001a */
[----:B------:R-:W-:Y:S01]  /*1d980*/  LOP3.LUT R247, R247, 0xfff7ffff, RZ, 0xc0, !PT ;  /* 0xfff7fffff7f77812 */ /* 0x000fe200078ec0ff */
[----:B------:R-:W-:Y:S01]  /*1d990*/  VIADD R26, R171, 0xe1 ;  /* 0x000000e1ab1a7836 */ /* 0x000fe20000000000 */
[----:B------:R-:W-:Y:S01]  /*1d9a0*/  @P5 LOP3.LUT R248, R248, 0x20, RZ, 0xfc, !PT ;  /* 0x00000020f8f85812 */ /* 0x000fe200078efcff */
[----:B------:R-:W-:Y:S01]  /*1d9b0*/  IMAD.MOV.U32 R94, RZ, RZ, R96 ;  /* 0x000000ffff5e7224 */ /* 0x000fe200078e0060 */
[----:B------:R-:W-:Y:S01]  /*1d9c0*/  ISETP.GE.AND P5, PT, R15, R230, PT ;  /* 0x000000e60f00720c */ /* 0x000fe20003fa6270 */
[----:B------:R-:W-:Y:S01]  /*1d9d0*/  IMAD.MOV.U32 R96, RZ, RZ, R72 ;  /* 0x000000ffff607224 */ /* 0x000fe200078e0048 */
[----:B------:R-:W-:Y:S01]  /*1d9e0*/  FSEL R25, R25, -INF , P4 ;  /* 0xff80000019197808 */ /* 0x000fe20002000000 */
[----:B------:R-:W-:Y:S01]  /*1d9f0*/  IMAD.MOV.U32 R72, RZ, RZ, R34 ;  /* 0x000000ffff487224 */ /* 0x000fe200078e0022 */
[----:B------:R-:W-:Y:S01]  /*1da00*/  ISETP.GE.AND P4, PT, R15, R227, PT ;  /* 0x000000e30f00720c */ /* 0x000fe20003f86270 */
[----:B------:R-:W-:Y:S01]  /*1da10*/  IMAD.MOV.U32 R108, RZ, RZ, R87 ;  /* 0x000000ffff6c7224 */ /* 0x000fe200078e0057 */
[----:B------:R-:W-:Y:S01]  /*1da20*/  LOP3.LUT R248, R248, 0xffffffbf, RZ, 0xc0, !PT ;  /* 0xffffffbff8f87812 */ /* 0x000fe200078ec0ff */
[----:B------:R-:W-:Y:S01]  /*1da30*/  IMAD.MOV.U32 R95, RZ, RZ, R18 ;  /* 0x000000ffff5f7224 */ /* 0x000fe200078e0012 */
[----:B------:R-:W-:Y:S01]  /*1da40*/  @P0 LOP3.LUT R247, R247, 0x80000, RZ, 0xfc, !PT ;  /* 0x00080000f7f70812 */ /* 0x000fe200078efcff */
[----:B------:R-:W-:Y:S01]  /*1da50*/  VIADD R18, R171, 0xe9 ;  /* 0x000000e9ab127836 */ /* 0x000fe20000000000 */
[----:B------:R-:W-:Y:S01]  /*1da60*/  ISETP.GE.AND P0, PT, R26, R231, PT ;  /* 0x000000e71a00720c */ /* 0x000fe20003f06270 */
[----:B------:R-:W-:Y:S01]  /*1da70*/  IMAD.MOV.U32 R5, RZ, RZ, R79 ;  /* 0x000000ffff057224 */ /* 0x000fe200078e004f */
[----:B------:R-:W-:Y:S01]  /*1da80*/  LOP3.LUT R247, R247, 0xfffbffff, RZ, 0xc0, !PT ;  /* 0xfffbfffff7f77812 */ /* 0x000fe200078ec0ff */
[----:B------:R-:W-:Y:S01]  /*1da90*/  IMAD.MOV.U32 R79, RZ, RZ, R75 ;  /* 0x000000ffff4f7224 */ /* 0x000fe200078e004b */
[----:B------:R-:W-:Y:S01]  /*1daa0*/  FSEL R89, R117, -INF , P0 ;  /* 0xff80000075597808 */ /* 0x000fe20000000000 */
[----:B------:R-:W-:Y:S01]  /*1dab0*/  IMAD.MOV.U32 R116, RZ, RZ, R97 ;  /* 0x000000ffff747224 */ /* 0x000fe200078e0061 */
[-C--:B------:R-:W-:Y:S02]  /*1dac0*/  ISETP.GE.AND P0, PT, R46, R228.reuse, PT ;  /* 0x000000e42e00720c */ /* 0x080fe40003f06270 */
[----:B------:R-:W-:Y:S02]  /*1dad0*/  @P5 LOP3.LUT R248, R248, 0x40, RZ, 0xfc, !PT ;  /* 0x00000040f8f85812 */ /* 0x000fe400078efcff */
[----:B------:R-:W-:Y:S01]  /*1dae0*/  FSEL R36, R102, -INF , P0 ;  /* 0xff80000066247808 */ /* 0x000fe20000000000 */
[----:B------:R-:W-:Y:S01]  /*1daf0*/  IMAD.MOV.U32 R102, RZ, RZ, R12 ;  /* 0x000000ffff667224 */ /* 0x000fe200078e000c */
[----:B------:R-:W-:Y:S01]  /*1db00*/  ISETP.GE.AND P0, PT, R44, R228, PT ;  /* 0x000000e42c00720c */ /* 0x000fe20003f06270 */
[----:B------:R-:W-:Y:S01]  /*1db10*/  VIADD R12, R171, 0xf8 ;  /* 0x000000f8ab0c7836 */ /* 0x000fe20000000000 */
[-C--:B------:R-:W-:Y:S02]  /*1db20*/  ISETP.GE.AND P6, PT, R11, R230.reuse, PT ;  /* 0x000000e60b00720c */ /* 0x080fe40003fc6270 */
[----:B------:R-:W-:Y:S01]  /*1db30*/  FSEL R34, R103, -INF , P0 ;  /* 0xff80000067227808 */ /* 0x000fe20000000000 */
[----:B------:R-:W-:Y:S01]  /*1db40*/  IMAD.MOV.U32 R103, RZ, RZ, R60 ;  /* 0x000000ffff677224 */ /* 0x000fe200078e003c */
[----:B------:R-:W-:Y:S02]  /*1db50*/  ISETP.GE.AND P0, PT, R29, R230, PT ;  /* 0x000000e61d00720c */ /* 0x000fe40003f06270 */
[----:B------:R-:W-:Y:S02]  /*1db60*/  LOP3.LUT R248, R248, 0xffffff7f, RZ, 0xc0, !PT ;  /* 0xffffff7ff8f87812 */ /* 0x000fe400078ec0ff */
[----:B------:R-:W-:Y:S02]  /*1db70*/  ISETP.GE.AND P1, PT, R11, R227, PT ;  /* 0x000000e30b00720c */ /* 0x000fe40003f26270 */
[----:B------:R-:W-:Y:S02]  /*1db80*/  @P4 LOP3.LUT R248, R248, 0x80, RZ, 0xfc, !PT ;  /* 0x00000080f8f84812 */ /* 0x000fe400078efcff */
[----:B------:R-:W-:Y:S01]  /*1db90*/  IADD3 R0, PT, PT, R218, -0xf9, -R0 ;  /* 0xffffff07da007810 */ /* 0x000fe20007ffe800 */
[----:B------:R-:W-:Y:S01]  /*1dba0*/  IMAD.U32 R218, RZ, RZ, UR6 ;  /* 0x00000006ffda7e24 */ /* 0x000fe2000f8e00ff */
[----:B------:R-:W-:Y:S02]  /*1dbb0*/  LOP3.LUT R248, R248, 0xfffffeff, RZ, 0xc0, !PT ;  /* 0xfffffefff8f87812 */ /* 0x000fe400078ec0ff */
[----:B------:R-:W-:Y:S02]  /*1dbc0*/  IABS R0, R0 ;  /* 0x0000000000007213 */ /* 0x000fe40000000000 */
[----:B------:R-:W-:Y:S02]  /*1dbd0*/  @P0 LOP3.LUT R247, R247, 0x40000, RZ, 0xfc, !PT ;  /* 0x00040000f7f70812 */ /* 0x000fe400078efcff */
[-C--:B------:R-:W-:Y:S02]  /*1dbe0*/  ISETP.GE.AND P0, PT, R22, R231.reuse, PT ;  /* 0x000000e71600720c */ /* 0x080fe40003f06270 */
[----:B------:R-:W-:Y:S02]  /*1dbf0*/  LOP3.LUT R247, R247, 0xfffdffff, RZ, 0xc0, !PT ;  /* 0xfffdfffff7f77812 */ /* 0x000fe400078ec0ff */
[----:B------:R-:W-:Y:S02]  /*1dc00*/  FSEL R87, R120, -INF , P0 ;  /* 0xff80000078577808 */ /* 0x000fe40000000000 */
[----:B------:R-:W-:Y:S02]  /*1dc10*/  ISETP.GE.AND P0, PT, R21, R230, PT ;  /* 0x000000e61500720c */ /* 0x000fe40003f06270 */
[----:B------:R-:W-:Y:S02]  /*1dc20*/  @P6 LOP3.LUT R248, R248, 0x100, RZ, 0xfc, !PT ;  /* 0x00000100f8f86812 */ /* 0x000fe400078efcff */
[----:B------:R-:W-:Y:S02]  /*1dc30*/  I2FP.F32.S32 R0, R0 ;  /* 0x0000000000007245 */ /* 0x000fe40000201400 */
[----:B------:R-:W-:Y:S03]  /*1dc40*/  LOP3.LUT R248, R248, 0xfffffdff, RZ, 0xc0, !PT ;  /* 0xfffffdfff8f87812 */ /* 0x000fe600078ec0ff */
[----:B------:R-:W-:Y:S01]  /*1dc50*/  FFMA.FTZ R131, -R240, R0, R131 ;  /* 0x00000000f0837223 */ /* 0x000fe20000010183 */
[----:B------:R-:W-:Y:S03]  /*1dc60*/  @P1 LOP3.LUT R248, R248, 0x200, RZ, 0xfc, !PT ;  /* 0x00000200f8f81812 */ /* 0x000fe600078efcff */
[----:B------:R-:W-:Y:S02]  /*1dc70*/  @P0 LOP3.LUT R247, R247, 0x20000, RZ, 0xfc, !PT ;  /* 0x00020000f7f70812 */ /* 0x000fe400078efcff */
[-C--:B------:R-:W-:Y:S02]  /*1dc80*/  ISETP.GE.AND P0, PT, R18, R231.reuse, PT ;  /* 0x000000e71200720c */ /* 0x080fe40003f06270 */
[----:B------:R-:W-:Y:S02]  /*1dc90*/  LOP3.LUT P2, RZ, R247, 0x80000000, RZ, 0xc0, !PT ;  /* 0x80000000f7ff7812 */ /* 0x000fe4000784c0ff */
[----:B------:R-:W-:Y:S01]  /*1dca0*/  FSEL R85, R121, -INF , P0 ;  /* 0xff80000079557808 */ /* 0x000fe20000000000 */
[----:B------:R-:W-:Y:S01]  /*1dcb0*/  IMAD.MOV.U32 R121, RZ, RZ, R69 ;  /* 0x000000ffff797224 */ /* 0x000fe200078e0045 */
[-C--:B------:R-:W-:Y:S02]  /*1dcc0*/  ISETP.GE.AND P0, PT, R42, R228.reuse, PT ;  /* 0x000000e42a00720c */ /* 0x080fe40003f06270 */
[----:B------:R-:W-:Y:S02]  /*1dcd0*/  LOP3.LUT R247, R247, 0xfffeffff, RZ, 0xc0, !PT ;  /* 0xfffefffff7f77812 */ /* 0x000fe400078ec0ff */
[----:B------:R-:W-:Y:S01]  /*1dce0*/  FSEL R117, R106, -INF , P0 ;  /* 0xff8000006a757808 */ /* 0x000fe20000000000 */
[----:B------:R-:W-:Y:S01]  /*1dcf0*/  IMAD.MOV.U32 R106, RZ, RZ, R81 ;  /* 0x000000ffff6a7224 */ /* 0x000fe200078e0051 */
[----:B------:R-:W-:Y:S02]  /*1dd00*/  ISETP.GE.AND P0, PT, R40, R228, PT ;  /* 0x000000e42800720c */ /* 0x000fe40003f06270 */
[----:B------:R-:W-:Y:S02]  /*1dd10*/  LOP3.LUT R248, R248, 0xffdfffff, RZ, 0xc0, !PT ;  /* 0xffdffffff8f87812 */ /* 0x000fe400078ec0ff */
[----:B------:R-:W-:Y:S02]  /*1dd20*/  FSEL R107, R107, -INF , P0 ;  /* 0xff8000006b6b7808 */ /* 0x000fe40000000000 */
[----:B------:R-:W-:Y:S01]  /*1dd30*/  ISETP.GE.AND P0, PT, R14, R230, PT ;  /* 0x000000e60e00720c */ /* 0x000fe20003f06270 */
[----:B------:R-:W-:Y:S11]  /*1dd40*/  VIADD R14, R171, 0xf1 ;  /* 0x000000f1ab0e7836 */ /* 0x000ff60000000000 */
[----:B------:R-:W-:Y:S01]  /*1dd50*/  @!UPT UIADD3 URZ, UPT, UPT, URZ, URZ, URZ ;  /* 0x000000fffffff290 */ /* 0x000fe2000fffe0ff */
[----:B------:R-:W-:Y:S02]  /*1dd60*/  @P0 LOP3.LUT R247, R247, 0x10000, RZ, 0xfc, !PT ;  /* 0x00010000f7f70812 */ /* 0x000fe400078efcff */
[-C--:B------:R-:W-:Y:S02]  /*1dd70*/  ISETP.GE.AND P0, PT, R16, R231.reuse, PT ;  /* 0x000000e71000720c */ /* 0x080fe40003f06270 */
[C---:B------:R-:W-:Y:S02]  /*1dd80*/  LOP3.LUT P1, RZ, R247.reuse, 0x20000, RZ, 0xc0, !PT ;  /* 0x00020000f7ff7812 */ /* 0x040fe4000782c0ff */
[----:B------:R-:W-:Y:S01]  /*1dd90*/  FSEL R75, R124, -INF , P0 ;  /* 0xff8000007c4b7808 */ /* 0x000fe20000000000 */
[----:B------:R-:W-:Y:S01]  /*1dda0*/  IMAD.MOV.U32 R124, RZ, RZ, R113 ;  /* 0x000000ffff7c7224 */ /* 0x000fe200078e0071 */
[-C--:B------:R-:W-:Y:S01]  /*1ddb0*/  ISETP.GE.AND P0, PT, R14, R231.reuse, PT ;  /* 0x000000e70e00720c */ /* 0x080fe20003f06270 */
[----:B------:R-:W-:Y:S01]  /*1ddc0*/  IMAD.MOV.U32 R113, RZ, RZ, R112 ;  /* 0x000000ffff717224 */ /* 0x000fe200078e0070 */
[C---:B------:R-:W-:Y:S01]  /*1ddd0*/  LOP3.LUT P3, RZ, R247.reuse, 0x40000000, RZ, 0xc0, !PT ;  /* 0x40000000f7ff7812 */ /* 0x040fe2000786c0ff */
        /* <DEDUP_REMOVED lines=13> */
[----:B------:R-:W-:Y:S02]  /*1deb0*/  FSEL R73, R125, -INF , P0 ;  /* 0xff8000007d497808 */ /* 0x000fe40000000000 */
[-C--:B------:R-:W-:Y:S04]  /*1dec0*/  ISETP.GE.AND P0, PT, R38, R228.reuse, PT ;  /* 0x000000e42600720c */ /* 0x080fe80003f06270 */
        /* <DEDUP_REMOVED lines=12> */
[----:B------:R-:W-:Y:S01]  /*1df90*/  FSEL R94, R94, -INF , !P4 ;  /* 0xff8000005e5e7808 */ /* 0x000fe20006000000 */
[----:B------:R-:W-:Y:S02]  /*1dfa0*/  IMAD.MOV.U32 R113, RZ, RZ, R5 ;  /* 0x000000ffff717224 */ /* 0x000fe400078e0005 */
[----:B------:R-:W-:Y:S02]  /*1dfb0*/  VIADD R5, R171, 0xf9 ;  /* 0x000000f9ab057836 */ /* 0x000fe40000000000 */
[----:B------:R-:W-:Y:S02]  /*1dfc0*/  IMAD.MOV.U32 R98, RZ, RZ, R112 ;  /* 0x000000ffff627224 */ /* 0x000fe400078e0070 */
        /* <DEDUP_REMOVED lines=15> */
[----:B------:R-:W-:Y:S01]  /*1e0c0*/  FSEL R23, R175, -INF , !P2 ;  /* 0xff800000af177808 */ /* 0x000fe20005000000 */
[----:B------:R-:W-:Y:S01]  /*1e0d0*/  IMAD.MOV.U32 R113, RZ, RZ, R93 ;  /* 0x000000ffff717224 */ /* 0x000fe200078e005d */
[----:B------:R-:W-:Y:S01]  /*1e0e0*/  LOP3.LUT P2, RZ, R247, 0x2000000, RZ, 0xc0, !PT ;  /* 0x02000000f7ff7812 */ /* 0x000fe2000784c0ff */
        /* <DEDUP_REMOVED lines=10> */
[----:B------:R-:W-:Y:S01]  /*1e190*/  @P2 LOP3.LUT R248, R248, 0x200000, RZ, 0xfc, !PT ;  /* 0x00200000f8f82812 */ /* 0x000fe200078efcff */
[----:B------:R-:W-:Y:S01]  /*1e1a0*/  IMAD.MOV.U32 R111, RZ, RZ, R19 ;  /* 0x000000ffff6f7224 */ /* 0x000fe200078e0013 */
        /* <DEDUP_REMOVED lines=9> */
[----:B------:R-:W-:Y:S02]  /*1e240*/  @P2 LOP3.LUT R248, R248, 0x400000, RZ, 0xfc, !PT ;  /* 0x00400000f8f82812 */ /* 0x000fe400078efcff */
[----:B------:R-:W-:Y:S02]  /*1e250*/  LOP3.LUT P2, RZ, R247, 0x8000000, RZ, 0xc0, !PT ;  /* 0x08000000f7ff7812 */ /* 0x000fe4000784c0ff */
[----:B------:R-:W-:Y:S02]  /*1e260*/  LOP3.LUT R248, R248, 0xff7fffff, RZ, 0xc0, !PT ;  /* 0xff7ffffff8f87812 */ /* 0x000fe400078ec0ff */
[----:B------:R-:W-:Y:S02]  /*1e270*/  FSEL R77, R123, -INF , P0 ;  /* 0xff8000007b4d7808 */ /* 0x000fe40000000000 */
[-C--:B------:R-:W-:Y:S04]  /*1e280*/  ISETP.GE.AND P0, PT, R16, R228.reuse, PT ;  /* 0x000000e41000720c */ /* 0x080fe80003f06270 */
[----:B------:R-:W-:Y:S01]  /*1e290*/  FSEL R71, R126, -INF , P0 ;  /* 0xff8000007e477808 */ /* 0x000fe20000000000 */
[----:B------:R-:W-:Y:S01]  /*1e2a0*/  IMAD.MOV.U32 R126, RZ, RZ, R98 ;  /* 0x000000ffff7e7224 */ /* 0x000fe200078e0062 */
[-C--:B------:R-:W-:Y:S01]  /*1e2b0*/  ISETP.GE.AND P0, PT, R14, R228.reuse, PT ;  /* 0x000000e40e00720c */ /* 0x080fe20003f06270 */
[----:B------:R-:W-:Y:S01]  /*1e2c0*/  IMAD.MOV.U32 R98, RZ, RZ, R100 ;  /* 0x000000ffff627224 */ /* 0x000fe200078e0064 */
[----:B------:R-:W-:Y:S01]  /*1e2d0*/  @P2 LOP3.LUT R248, R248, 0x800000, RZ, 0xfc, !PT ;  /* 0x00800000f8f82812 */ /* 0x000fe200078efcff */
[----:B------:R-:W-:Y:S01]  /*1e2e0*/  IMAD.MOV.U32 R100, RZ, RZ, R63 ;  /* 0x000000ffff647224 */ /* 0x000fe200078e003f */
[----:B------:R-:W-:Y:S02]  /*1e2f0*/  LOP3.LUT P2, RZ, R247, 0x10000000, RZ, 0xc0, !PT ;  /* 0x10000000f7ff7812 */ /* 0x000fe4000784c0ff */
[----:B------:R-:W-:Y:S02]  /*1e300*/  LOP3.LUT R248, R248, 0xfeffffff, RZ, 0xc0, !PT ;  /* 0xfefffffff8f87812 */ /* 0x000fe400078ec0ff */
[----:B------:R-:W-:Y:S01]  /*1e310*/  FSEL R69, R127, -INF , P0 ;  /* 0xff8000007f457808 */ /* 0x000fe20000000000 */
[----:B------:R-:W-:Y:S01]  /*1e320*/  IMAD.MOV.U32 R127, RZ, RZ, R96 ;  /* 0x000000ffff7f7224 */ /* 0x000fe200078e0060 */
[----:B------:R-:W-:Y:S01]  /*1e330*/  ISETP.GE.AND P0, PT, R12, R228, PT ;  /* 0x000000e40c00720c */ /* 0x000fe20003f06270 */
[----:B------:R-:W-:Y:S03]  /*1e340*/  IMAD.MOV.U32 R96, RZ, RZ, R61 ;  /* 0x000000ffff607224 */ /* 0x000fe600078e003d */
[----:B------:R-:W-:Y:S01]  /*1e350*/  FSEL R39, R130, -INF , P0 ;  /* 0xff80000082277808 */ /* 0x000fe20000000000 */
[----:B------:R-:W-:Y:S01]  /*1e360*/  IMAD.MOV.U32 R130, RZ, RZ, R49 ;  /* 0x000000ffff827224 */ /* 0x000fe200078e0031 */
[----:B------:R-:W-:Y:S02]  /*1e370*/  ISETP.GE.AND P0, PT, R4, R231, PT ;  /* 0x000000e70400720c */ /* 0x000fe40003f06270 */
[----:B------:R-:W-:Y:S02]  /*1e380*/  @P2 LOP3.LUT R248, R248, 0x1000000, RZ, 0xfc, !PT ;  /* 0x01000000f8f82812 */ /* 0x000fe400078efcff */
[----:B------:R-:W-:Y:S02]  /*1e390*/  FSEL R8, R8, -INF , P0 ;  /* 0xff80000008087808 */ /* 0x000fe40000000000 */
[----:B------:R-:W-:Y:S02]  /*1e3a0*/  LOP3.LUT R248, R248, 0xfffffbff, RZ, 0xc0, !PT ;  /* 0xfffffbfff8f87812 */ /* 0x000fe400078ec0ff */
[-C--:B------:R-:W-:Y:S02]  /*1e3b0*/  ISETP.GE.AND P0, PT, R171, R230.reuse, PT ;  /* 0x000000e6ab00720c */ /* 0x080fe40003f06270 */
[----:B------:R-:W-:Y:S02]  /*1e3c0*/  @P1 LOP3.LUT R248, R248, 0x400, RZ, 0xfc, !PT ;  /* 0x00000400f8f81812 */ /* 0x000fe400078efcff */
[C---:B------:R-:W-:Y:S02]  /*1e3d0*/  LOP3.LUT P1, RZ, R247.reuse, 0x100, RZ, 0xc0, !PT ;  /* 0x00000100f7ff7812 */ /* 0x040fe4000782c0ff */
[----:B------:R-:W-:Y:S02]  /*1e3e0*/  LOP3.LUT R248, R248, 0xfffff7ff, RZ, 0xc0, !PT ;  /* 0xfffff7fff8f87812 */ /* 0x000fe400078ec0ff */
[----:B------:R-:W-:Y:S02]  /*1e3f0*/  FSEL R29, R174, -INF , !P0 ;  /* 0xff800000ae1d7808 */ /* 0x000fe40004000000 */
[C---:B------:R-:W-:Y:S02]  /*1e400*/  LOP3.LUT P0, RZ, R247.reuse, 0x2000, RZ, 0xc0, !PT ;  /* 0x00002000f7ff7812 */ /* 0x040fe4000780c0ff */
[----:B------:R-:W-:Y:S02]  /*1e410*/  LOP3.LUT P2, RZ, R247, 0x20000000, RZ, 0xc0, !PT ;  /* 0x20000000f7ff7812 */ /* 0x000fe4000784c0ff */
[----:B------:R-:W-:Y:S02]  /*1e420*/  FSEL R15, R7, -INF , !P0 ;  /* 0xff800000070f7808 */ /* 0x000fe40004000000 */
[-C--:B------:R-:W-:Y:S02]  /*1e430*/  ISETP.GE.AND P0, PT, R171, R227.reuse, PT ;  /* 0x000000e3ab00720c */ /* 0x080fe40003f06270 */
[----:B------:R-:W-:Y:S02]  /*1e440*/  @P1 LOP3.LUT R248, R248, 0x800, RZ, 0xfc, !PT ;  /* 0x00000800f8f81812 */ /* 0x000fe400078efcff */
[C---:B------:R-:W-:Y:S02]  /*1e450*/  LOP3.LUT P1, RZ, R247.reuse, 0x200, RZ, 0xc0, !PT ;  /* 0x00000200f7ff7812 */ /* 0x040fe4000782c0ff */
[----:B------:R-:W-:Y:S02]  /*1e460*/  LOP3.LUT R248, R248, 0xffffefff, RZ, 0xc0, !PT ;  /* 0xffffeffff8f87812 */ /* 0x000fe400078ec0ff */
[----:B------:R-:W-:Y:S02]  /*1e470*/  FSEL R6, R6, -INF , !P0 ;  /* 0xff80000006067808 */ /* 0x000fe40004000000 */
[----:B------:R-:W-:Y:S02]  /*1e480*/  LOP3.LUT P0, RZ, R247, 0x400000, RZ, 0xc0, !PT ;  /* 0x00400000f7ff7812 */ /* 0x000fe4000780c0ff */
[----:B------:R-:W-:Y:S02]  /*1e490*/  FSEL R11, R172, -INF , !P2 ;  /* 0xff800000ac0b7808 */ /* 0x000fe40005000000 */
[----:B------:R-:W-:Y:S02]  /*1e4a0*/  FSEL R123, R25, -INF , !P0 ;  /* 0xff800000197b7808 */ /* 0x000fe40004000000 */
[-C--:B------:R-:W-:Y:S02]  /*1e4b0*/  ISETP.GE.AND P0, PT, R4, R227.reuse, PT ;  /* 0x000000e30400720c */ /* 0x080fe40003f06270 */
[----:B------:R-:W-:Y:S02]  /*1e4c0*/  @P1 LOP3.LUT R248, R248, 0x1000, RZ, 0xfc, !PT ;  /* 0x00001000f8f81812 */ /* 0x000fe400078efcff */
[C---:B------:R-:W-:Y:S02]  /*1e4d0*/  LOP3.LUT P1, RZ, R247.reuse, 0x40000, RZ, 0xc0, !PT ;  /* 0x00040000f7ff7812 */ /* 0x040fe4000782c0ff */
[----:B------:R-:W-:Y:S02]  /*1e4e0*/  LOP3.LUT R248, R248, 0xffffdfff, RZ, 0xc0, !PT ;  /* 0xffffdffff8f87812 */ /* 0x000fe400078ec0ff */
[----:B------:R-:W-:Y:S09]  /*1e4f0*/  FSEL R96, R96, -INF , !P3 ;  /* 0xff80000060607808 */ /* 0x000ff20005800000 */
        /* <DEDUP_REMOVED lines=38> */
[C---:B------:R-:W-:Y:S01]  /*1e760*/  LOP3.LUT P1, RZ, R248.reuse, 0x20000, RZ, 0xc0, !PT ;  /* 0x00020000f8ff7812 */ /* 0x040fe2000782c0ff */
[----:B------:R-:W-:Y:S01]  /*1e770*/  IMAD.MOV.U32 R119, RZ, RZ, R118 ;  /* 0x000000ffff777224 */ /* 0x000fe200078e0076 */
[----:B------:R-:W-:Y:S01]  /*1e780*/  LOP3.LUT P2, RZ, R248, 0x400000, RZ, 0xc0, !PT ;  /* 0x00400000f8ff7812 */ /* 0x000fe2000784c0ff */
        /* <DEDUP_REMOVED lines=37> */
[-C--:B------:R-:W-:Y:S01]  /*1e9e0*/  ISETP.GE.AND P6, PT, R194, R227.reuse, PT ;  /* 0x000000e3c200720c */ /* 0x080fe20003fc6270 */
        /* <DEDUP_REMOVED lines=33> */
[----:B------:R1:W5:Y:S01]  /*1ec00*/  LDL.LU R224, [R1+0x1c] ;  /* 0x00001c0001e07983 */ /* 0x0003620000300800 */
[----:B------:R-:W-:Y:S01]  /*1ec10*/  IMAD.MOV.U32 R119, RZ, RZ, R129 ;  /* 0x000000ffff777224 */ /* 0x000fe200078e0081 */
[----:B------:R-:W-:Y:S01]  /*1ec20*/  FSEL R102, R102, -INF , !P2 ;  /* 0xff80000066667808 */ /* 0x000fe20005000000 */
[----:B------:R-:W-:Y:S01]  /*1ec30*/  IMAD.MOV.U32 R129, RZ, RZ, R111 ;  /* 0x000000ffff817224 */ /* 0x000fe200078e006f */
[----:B------:R-:W-:Y:S01]  /*1ec40*/  LOP3.LUT P2, RZ, R248, 0x2, RZ, 0xc0, !PT ;  /* 0x00000002f8ff7812 */ /* 0x000fe2000784c0ff */
        /* <DEDUP_REMOVED lines=14> */
[----:B------:R-:W-:Y:S01]  /*1ed30*/  IMAD.MOV.U32 R170, RZ, RZ, R172 ;  /* 0x000000ffffaa7224 */ /* 0x000fe200078e00ac */
[----:B------:R-:W-:Y:S01]  /*1ed40*/  FSEL R20, R20, -INF , !P1 ;  /* 0xff80000014147808 */ /* 0x000fe20004800000 */
[----:B------:R-:W-:Y:S01]  /*1ed50*/  IMAD.MOV.U32 R172, RZ, RZ, R173 ;  /* 0x000000ffffac7224 */ /* 0x000fe200078e00ad */
[----:B------:R-:W-:Y:S01]  /*1ed60*/  LOP3.LUT P1, RZ, R248, 0x200, RZ, 0xc0, !PT ;  /* 0x00000200f8ff7812 */ /* 0x000fe2000782c0ff */
[----:B------:R-:W-:Y:S02]  /*1ed70*/  IMAD.MOV.U32 R173, RZ, RZ, R119 ;  /* 0x000000ffffad7224 */ /* 0x000fe400078e0077 */
[----:B------:R-:W-:Y:S01]  /*1ed80*/  IMAD.MOV.U32 R119, RZ, RZ, R121 ;  /* 0x000000ffff777224 */ /* 0x000fe200078e0079 */
[----:B------:R-:W-:Y:S01]  /*1ed90*/  FSEL R112, R112, -INF , !P1 ;  /* 0xff80000070707808 */ /* 0x000fe20004800000 */
[----:B------:R-:W-:Y:S01]  /*1eda0*/  IMAD.MOV.U32 R109, RZ, RZ, R223 ;  /* 0x000000ffff6d7224 */ /* 0x000fe200078e00df */
[-C--:B------:R-:W-:Y:S01]  /*1edb0*/  ISETP.GE.AND P1, PT, R198, R227.reuse, PT ;  /* 0x000000e3c600720c */ /* 0x080fe20003f26270 */
[----:B------:R-:W-:Y:S01]  /*1edc0*/  IMAD.MOV.U32 R7, RZ, RZ, R170 ;  /* 0x000000ffff077224 */ /* 0x000fe200078e00aa */
[----:B------:R-:W-:Y:S01]  /*1edd0*/  FSEL R119, R119, -INF , !P0 ;  /* 0xff80000077777808 */ /* 0x000fe20004000000 */
[----:B------:R-:W-:Y:S01]  /*1ede0*/  IMAD.MOV.U32 R124, RZ, RZ, R109 ;  /* 0x000000ffff7c7224 */ /* 0x000fe200078e006d */
[-C--:B------:R-:W-:Y:S01]  /*1edf0*/  ISETP.GE.AND P0, PT, R37, R230.reuse, PT ;  /* 0x000000e62500720c */ /* 0x080fe20003f06270 */
[----:B------:R-:W-:Y:S01]  /*1ee00*/  IMAD.MOV.U32 R109, RZ, RZ, R222 ;  /* 0x000000ffff6d7224 */ /* 0x000fe200078e00de */
[----:B------:R-:W2:Y:S01]  /*1ee10*/  LD.E R37, desc[UR4][R2.64+0xdc] ;  /* 0x0000dc0402257980 */ /* 0x000ea2000c101900 */
        /* <DEDUP_REMOVED lines=19> */
[----:B------:R-:W-:Y:S01]  /*1ef50*/  LOP3.LUT P5, RZ, R248, 0x20, RZ, 0xc0, !PT ;  /* 0x00000020f8ff7812 */ /* 0x000fe200078ac0ff */
[----:B------:R-:W3:Y:S01]  /*1ef60*/  S2R R166, SR_TID.X ;  /* 0x0000000000a67919 */ /* 0x000ee20000002100 */
[----:B------:R-:W-:Y:S02]  /*1ef70*/  FSEL R121, R121, -INF , !P0 ;  /* 0xff80000079797808 */ /* 0x000fe40004000000 */
[-C--:B------:R-:W-:Y:S01]  /*1ef80*/  ISETP.GE.AND P0, PT, R194, R230.reuse, PT ;  /* 0x000000e6c200720c */ /* 0x080fe20003f06270 */
[----:B------:R1:W5:Y:S01]  /*1ef90*/  LDL.LU R223, [R1+0x18] ;  /* 0x0000180001df7983 */ /* 0x0003620000300800 */
        /* <DEDUP_REMOVED lines=14> */
[----:B------:R-:W4:Y:S01]  /*1f080*/  S2R R239, SR_CTAID.X ;  /* 0x0000000000ef7919 */ /* 0x000f220000002500 */
[----:B------:R-:W-:Y:S02]  /*1f090*/  FSEL R111, R111, -INF , !P4 ;  /* 0xff8000006f6f7808 */ /* 0x000fe40006000000 */
[-C--:B------:R-:W-:Y:S02]  /*1f0a0*/  ISETP.GE.AND P4, PT, R176, R230.reuse, PT ;  /* 0x000000e6b000720c */ /* 0x080fe40003f86270 */
[----:B------:R-:W-:Y:S02]  /*1f0b0*/  FSEL R198, R173, -INF , !P5 ;  /* 0xff800000adc67808 */ /* 0x000fe40006800000 */
[-C--:B------:R-:W-:Y:S01]  /*1f0c0*/  ISETP.GE.AND P5, PT, R196, R227.reuse, PT ;  /* 0x000000e3c400720c */ /* 0x080fe20003fa6270 */
[----:B---3--:R-:W-:Y:S01]  /*1f0d0*/  IMAD.SHL.U32 R221, R166, 0x40, RZ ;  /* 0x00000040a6dd7824 */ /* 0x008fe200078e00ff */
        /* <DEDUP_REMOVED lines=63> */
[-C--:B------:R-:W-:Y:S01]  /*1f4d0*/  ISETP.GE.AND P0, PT, R57, R227.reuse, PT ;  /* 0x000000e33900720c */ /* 0x080fe20003f06270 */
[----:B------:R-:W-:Y:S01]  /*1f4e0*/  IMAD.MOV.U32 R57, RZ, RZ, R111 ;  /* 0x000000ffff397224 */ /* 0x000fe200078e006f */
[----:B------:R-:W-:Y:S01]  /*1f4f0*/  FSEL R174, R84, -INF , !P1 ;  /* 0xff80000054ae7808 */ /* 0x000fe20004800000 */
[----:B------:R-:W-:Y:S01]  /*1f500*/  IMAD.MOV.U32 R84, RZ, RZ, R125 ;  /* 0x000000ffff547224 */ /* 0x000fe200078e007d */
[C---:B------:R-:W-:Y:S02]  /*1f510*/  ISETP.GE.AND P1, PT, R53.reuse, R230, PT ;  /* 0x000000e63500720c */ /* 0x040fe40003f26270 */
[----:B------:R-:W-:Y:S02]  /*1f520*/  ISETP.GE.AND P4, PT, R53, R227, PT ;  /* 0x000000e33500720c */ /* 0x000fe40003f86270 */
[----:B------:R-:W-:Y:S02]  /*1f530*/  FSEL R53, R8, -INF , !P6 ;  /* 0xff80000008357808 */ /* 0x000fe40007000000 */
[----:B------:R-:W-:Y:S02]  /*1f540*/  FMNMX3.FTZ R4, R164, R29, R23, !PT ;  /* 0x0000001da4047276 */ /* 0x000fe40007810017 */
[----:B------:R-:W-:Y:S02]  /*1f550*/  FMNMX3.FTZ R8, R165, R6, R15, !PT ;  /* 0x00000006a5087276 */ /* 0x000fe4000781000f */
[----:B------:R-:W-:Y:S02]  /*1f560*/  FSEL R197, R86, -INF , !P0 ;  /* 0xff80000056c57808 */ /* 0x000fe40004000000 */
[----:B------:R-:W-:Y:S02]  /*1f570*/  ISETP.GE.AND P0, PT, R54, R227, PT ;  /* 0x000000e33600720c */ /* 0x000fe40003f06270 */
[----:B------:R-:W-:Y:S02]  /*1f580*/  FMNMX3.FTZ R4, R4, R53, R21, !PT ;  /* 0x0000003504047276 */ /* 0x000fe40007810015 */
[----:B------:R-:W-:Y:S02]  /*1f590*/  FMNMX3.FTZ R8, R8, R13, R9, !PT ;  /* 0x0000000d08087276 */ /* 0x000fe40007810009 */
[----:B------:R-:W-:Y:S02]  /*1f5a0*/  FSEL R199, R199, -INF , !P1 ;  /* 0xff800000c7c77808 */ /* 0x000fe40004800000 */
[----:B------:R-:W-:Y:S02]  /*1f5b0*/  FSEL R181, R181, -INF , !P0 ;  /* 0xff800000b5b57808 */ /* 0x000fe40004000000 */
[-C--:B------:R-:W-:Y:S02]  /*1f5c0*/  ISETP.GE.AND P1, PT, R54, R230.reuse, PT ;  /* 0x000000e63600720c */ /* 0x080fe40003f26270 */
[----:B------:R-:W-:Y:S02]  /*1f5d0*/  FMNMX3.FTZ R4, R4, R11, R49, !PT ;  /* 0x0000000b04047276 */ /* 0x000fe40007810031 */
[-C--:B------:R-:W-:Y:S02]  /*1f5e0*/  ISETP.GE.AND P0, PT, R31, R230.reuse, PT ;  /* 0x000000e61f00720c */ /* 0x080fe40003f06270 */
[----:B------:R-:W-:Y:S02]  /*1f5f0*/  FSEL R172, R80, -INF , !P5 ;  /* 0xff80000050ac7808 */ /* 0x000fe40006800000 */
[----:B------:R-:W-:Y:S02]  /*1f600*/  FMNMX3.FTZ R8, R8, R27, R25, !PT ;  /* 0x0000001b08087276 */ /* 0x000fe40007810019 */
[----:B------:R-:W-:Y:S02]  /*1f610*/  ISETP.GE.AND P5, PT, R68, R227, PT ;  /* 0x000000e34400720c */ /* 0x000fe40003fa6270 */
[----:B------:R-:W-:Y:S02]  /*1f620*/  FMNMX3.FTZ R4, R4, R19, R17, !PT ;  /* 0x0000001304047276 */ /* 0x000fe40007810011 */
[----:B------:R-:W-:Y:S01]  /*1f630*/  FSEL R189, R92, -INF , !P1 ;  /* 0xff8000005cbd7808 */ /* 0x000fe20004800000 */
[----:B------:R-:W-:Y:S01]  /*1f640*/  IMAD.MOV.U32 R92, RZ, RZ, R115 ;  /* 0x000000ffff5c7224 */ /* 0x000fe200078e0073 */
[----:B------:R-:W-:Y:S02]  /*1f650*/  FSEL R103, R45, -INF , !P0 ;  /* 0xff8000002d677808 */ /* 0x000fe40004000000 */
[----:B------:R-:W-:Y:S01]  /*1f660*/  ISETP.GE.AND P1, PT, R62, R227, PT ;  /* 0x000000e33e00720c */ /* 0x000fe20003f26270 */
[----:B------:R-:W-:Y:S01]  /*1f670*/  IMAD.MOV.U32 R62, RZ, RZ, R113 ;  /* 0x000000ffff3e7224 */ /* 0x000fe200078e0071 */
[----:B------:R-:W-:Y:S02]  /*1f680*/  FMNMX3.FTZ R45, R8, R35, R33, !PT ;  /* 0x00000023082d7276 */ /* 0x000fe40007810021 */
[----:B------:R-:W-:Y:S02]  /*1f690*/  FSEL R7, R7, -INF , !P3 ;  /* 0xff80000007077808 */ /* 0x000fe40005800000 */
[----:B------:R-:W-:Y:S02]  /*1f6a0*/  FSEL R213, R78, -INF , !P5 ;  /* 0xff8000004ed57808 */ /* 0x000fe40006800000 */
[----:B------:R-:W-:Y:S02]  /*1f6b0*/  ISETP.GE.AND P5, PT, R47, R230, PT ;  /* 0x000000e62f00720c */ /* 0x000fe40003fa6270 */
[----:B------:R-:W-:Y:S02]  /*1f6c0*/  FMNMX3.FTZ R4, R4, R60, R63, !PT ;  /* 0x0000003c04047276 */ /* 0x000fe4000781003f */
[----:B------:R-:W-:Y:S02]  /*1f6d0*/  FMNMX3.FTZ R45, R45, R94, R24, !PT ;  /* 0x0000005e2d2d7276 */ /* 0x000fe40007810018 */
[----:B------:R-:W-:Y:S02]  /*1f6e0*/  FSEL R207, R207, -INF , !P1 ;  /* 0xff800000cfcf7808 */ /* 0x000fe40004800000 */
        /* <DEDUP_REMOVED lines=35> */
[-C--:B------:R-:W-:Y:S02]  /*1f920*/  ISETP.GE.AND P6, PT, R42, R230.reuse, PT ;  /* 0x000000e62a00720c */ /* 0x080fe40003fc6270 */
[----:B------:R-:W-:Y:S02]  /*1f930*/  FMNMX3.FTZ R4, R4, R235, R215, !PT ;  /* 0x000000eb04047276 */ /* 0x000fe400078100d7 */
[----:B------:R-:W-:Y:S02]  /*1f940*/  FSEL R195, R195, -INF , !P1 ;  /* 0xff800000c3c37808 */ /* 0x000fe40004800000 */
[----:B------:R-:W-:Y:S02]  /*1f950*/  FMNMX3.FTZ R8, R8, R209, R207, !PT ;  /* 0x000000d108087276 */ /* 0x000fe400078100cf */
[-C--:B------:R-:W-:Y:S02]  /*1f960*/  ISETP.GE.AND P1, PT, R40, R230.reuse, PT ;  /* 0x000000e62800720c */ /* 0x080fe40003f26270 */
[----:B------:R-:W-:Y:S02]  /*1f970*/  FSEL R193, R90, -INF , !P5 ;  /* 0xff8000005ac17808 */ /* 0x000fe40006800000 */
[----:B------:R-:W-:Y:S02]  /*1f980*/  FSEL R129, R56, -INF , !P6 ;  /* 0xff80000038817808 */ /* 0x000fe40007000000 */
[-C--:B------:R-:W-:Y:S02]  /*1f990*/  ISETP.GE.AND P5, PT, R38, R230.reuse, PT ;  /* 0x000000e62600720c */ /* 0x080fe40003fa6270 */
[----:B------:R-:W-:Y:S02]  /*1f9a0*/  FMNMX3.FTZ R4, R4, R205, R203, !PT ;  /* 0x000000cd04047276 */ /* 0x000fe400078100cb */
        /* <DEDUP_REMOVED lines=11> */
[-C--:B------:R-:W-:Y:S02]  /*1fa60*/  ISETP.GE.AND P6, PT, R30, R230.reuse, PT ;  /* 0x000000e61e00720c */ /* 0x080fe40003fc6270 */
[----:B------:R-:W-:Y:S02]  /*1fa70*/  FSEL R43, R43, -INF , !P4 ;  /* 0xff8000002b2b7808 */ /* 0x000fe40006000000 */
[----:B------:R-:W-:Y:S02]  /*1fa80*/  ISETP.GE.AND P4, PT, R46, R227, PT ;  /* 0x000000e32e00720c */ /* 0x000fe40003f86270 */
        /* <DEDUP_REMOVED lines=10> */
[-C--:B------:R-:W-:Y:S02]  /*1fb30*/  ISETP.GE.AND P4, PT, R22, R230.reuse, PT ;  /* 0x000000e61600720c */ /* 0x080fe40003f86270 */
[----:B------:R-:W-:Y:S02]  /*1fb40*/  FSEL R91, R91, -INF , !P1 ;  /* 0xff8000005b5b7808 */ /* 0x000fe40004800000 */
[----:B------:R-:W-:Y:S02]  /*1fb50*/  FMNMX3.FTZ R4, R4, R185, R183, !PT ;  /* 0x000000b904047276 */ /* 0x000fe400078100b7 */
[----:B------:R-:W-:Y:S02]  /*1fb60*/  ISETP.GE.AND P1, PT, R40, R227, PT ;  /* 0x000000e32800720c */ /* 0x000fe40003f26270 */
[----:B------:R-:W-:Y:S02]  /*1fb70*/  FSEL R121, R34, -INF , !P0 ;  /* 0xff80000022797808 */ /* 0x000fe40004000000 */
[----:B------:R-:W-:Y:S02]  /*1fb80*/  FMNMX3.FTZ R8, R8, R177, R175, !PT ;  /* 0x000000b108087276 */ /* 0x000fe400078100af */
[----:B------:R-:W-:Y:S02]  /*1fb90*/  FSEL R89, R89, -INF , !P5 ;  /* 0xff80000059597808 */ /* 0x000fe40006800000 */
[----:B------:R-:W-:Y:S02]  /*1fba0*/  ISETP.GE.AND P5, PT, R38, R227, PT ;  /* 0x000000e32600720c */ /* 0x000fe40003fa6270 */
[----:B------:R-:W-:Y:S02]  /*1fbb0*/  FSEL R117, R117, -INF , !P6 ;  /* 0xff80000075757808 */ /* 0x000fe40007000000 */
[-C--:B------:R-:W-:Y:S02]  /*1fbc0*/  ISETP.GE.AND P6, PT, R16, R230.reuse, PT ;  /* 0x000000e61000720c */ /* 0x080fe40003fc6270 */
[-C--:B------:R-:W-:Y:S02]  /*1fbd0*/  ISETP.GE.AND P0, PT, R18, R230.reuse, PT ;  /* 0x000000e61200720c */ /* 0x080fe40003f06270 */
[----:B------:R-:W-:Y:S02]  /*1fbe0*/  FSEL R87, R87, -INF , !P4 ;  /* 0xff80000057577808 */ /* 0x000fe40006000000 */
[----:B------:R-:W-:Y:S02]  /*1fbf0*/  FMNMX3.FTZ R4, R4, R173, R171, !PT ;  /* 0x000000ad04047276 */ /* 0x000fe400078100ab */
[----:B------:R-:W-:Y:S02]  /*1fc00*/  FSEL R115, R107, -INF , !P1 ;  /* 0xff8000006b737808 */ /* 0x000fe40004800000 */
[----:B------:R-:W-:Y:S02]  /*1fc10*/  ISETP.GE.AND P4, PT, R32, R227, PT ;  /* 0x000000e32000720c */ /* 0x000fe40003f86270 */
        /* <DEDUP_REMOVED lines=20> */
[----:B------:R-:W-:Y:S02]  /*1fd60*/  FSEL R70, R70, -INF , !P4 ;  /* 0xff80000046467808 */ /* 0x000fe40006000000 */
[----:B------:R-:W-:Y:S02]  /*1fd70*/  ISETP.GE.AND P4, PT, R22, R227, PT ;  /* 0x000000e31600720c */ /* 0x000fe40003f86270 */
[----:B------:R-:W-:Y:S02]  /*1fd80*/  FMNMX3.FTZ R4, R4, R103, R101, !PT ;  /* 0x0000006704047276 */ /* 0x000fe40007810065 */
[----:B------:R-:W-:Y:S02]  /*1fd90*/  FSEL R83, R83, -INF , !P1 ;  /* 0xff80000053537808 */ /* 0x000fe40004800000 */
[----:B------:R-:W-:Y:S02]  /*1fda0*/  FSEL R81, R81, -INF , !P5 ;  /* 0xff80000051517808 */ /* 0x000fe40006800000 */
[----:B------:R-:W-:Y:S02]  /*1fdb0*/  ISETP.GE.AND P0, PT, R18, R227, PT ;  /* 0x000000e31200720c */ /* 0x000fe40003f06270 */
[----:B------:R-:W-:Y:S02]  /*1fdc0*/  FMNMX3.FTZ R0, R8, R95, R93, !PT ;  /* 0x0000005f08007276 */ /* 0x000fe4000781005d */
[----:B------:R-:W-:Y:S02]  /*1fdd0*/  FSEL R79, R79, -INF , !P4 ;  /* 0xff8000004f4f7808 */ /* 0x000fe40006000000 */
[----:B------:R-:W-:Y:S02]  /*1fde0*/  FMNMX3.FTZ R4, R4, R91, R89, !PT ;  /* 0x0000005b04047276 */ /* 0x000fe40007810059 */
[----:B------:R-:W-:Y:S02]  /*1fdf0*/  ISETP.GE.AND P1, PT, R14, R227, PT ;  /* 0x000000e30e00720c */ /* 0x000fe40003f26270 */
[----:B------:R-:W-:Y:S02]  /*1fe00*/  FSEL R77, R77, -INF , !P0 ;  /* 0xff8000004d4d7808 */ /* 0x000fe40004000000 */
[----:B------:R-:W-:Y:S02]  /*1fe10*/  FMNMX3.FTZ R0, R0, R83, R81, !PT ;  /* 0x0000005300007276 */ /* 0x000fe40007810051 */
[----:B------:R-:W-:Y:S02]  /*1fe20*/  ISETP.GE.AND P6, PT, R16, R227, PT ;  /* 0x000000e31000720c */ /* 0x000fe40003fc6270 */
[C---:B------:R-:W-:Y:S02]  /*1fe30*/  ISETP.GE.AND P4, PT, R5.reuse, R228, PT ;  /* 0x000000e40500720c */ /* 0x040fe40003f86270 */
[----:B------:R-:W-:Y:S02]  /*1fe40*/  FMNMX3.FTZ R4, R4, R87, R85, !PT ;  /* 0x0000005704047276 */ /* 0x000fe40007810055 */
[----:B------:R-:W-:Y:S02]  /*1fe50*/  ISETP.GE.AND P5, PT, R12, R227, PT ;  /* 0x000000e30c00720c */ /* 0x000fe40003fa6270 */
[----:B------:R-:W-:Y:S02]  /*1fe60*/  FMNMX3.FTZ R0, R0, R79, R77, !PT ;  /* 0x0000004f00007276 */ /* 0x000fe4000781004d */
[----:B------:R-:W-:Y:S02]  /*1fe70*/  ISETP.GE.AND P0, PT, R5, R227, PT ;  /* 0x000000e30500720c */ /* 0x000fe40003f06270 */
[----:B------:R-:W-:Y:S02]  /*1fe80*/  FSEL R69, R69, -INF , !P1 ;  /* 0xff80000045457808 */ /* 0x000fe40004800000 */
[----:B------:R-:W-:Y:S02]  /*1fe90*/  FSEL R38, R131, -INF , P4 ;  /* 0xff80000083267808 */ /* 0x000fe40002000000 */
[----:B------:R-:W-:Y:S02]  /*1fea0*/  FSEL R71, R71, -INF , !P6 ;  /* 0xff80000047477808 */ /* 0x000fe40007000000 */
[----:B------:R-:W-:Y:S02]  /*1feb0*/  FMNMX3.FTZ R7, R4, R75, R73, !PT ;  /* 0x0000004b04077276 */ /* 0x000fe40007810049 */
[----:B------:R-:W-:Y:S02]  /*1fec0*/  FSEL R38, R38, -INF , !P0 ;  /* 0xff80000026267808 */ /* 0x000fe40004000000 */
[----:B------:R-:W-:Y:S02]  /*1fed0*/  FSEL R39, R39, -INF , !P5 ;  /* 0xff80000027277808 */ /* 0x000fe40006800000 */
[----:B------:R-:W-:Y:S02]  /*1fee0*/  FMNMX3.FTZ R0, R0, R71, R69, !PT ;  /* 0x0000004700007276 */ /* 0x000fe40007810045 */
[----:B------:R-:W-:Y:S02]  /*1fef0*/  FMNMX3.FTZ R4, R7, R72, R70, !PT ;  /* 0x0000004807047276 */ /* 0x000fe40007810046 */
[----:B------:R-:W-:Y:S02]  /*1ff00*/  FMNMX3.FTZ R7, R0, R39, R38, !PT ;  /* 0x0000002700077276 */ /* 0x000fe40007810026 */
[----:B------:R-:W-:Y:S01]  /*1ff10*/  LOP3.LUT R221, R220, 0x200, R221, 0xf8, !PT ;  /* 0x00000200dcdd7812 */ /* 0x000fe200078ef8dd */
[----:B------:R-:W3:Y:S01]  /*1ff20*/  SHFL.BFLY PT, R31, R4, 0x2, 0x1f ;  /* 0x0c401f00041f7f89 */ /* 0x000ee200000e0000 */
[----:B------:R-:W-:Y:S01]  /*1ff30*/  IMAD.MOV.U32 R220, RZ, RZ, R88 ;  /* 0x000000ffffdc7224 */ /* 0x000fe200078e0058 */
[----:B------:R-:W-:Y:S06]  /*1ff40*/  MOV R238, 0x1f0 ;  /* 0x000001f000ee7802 */ /* 0x000fec0000000f00 */
[----:B------:R-:W1:Y:S01]  /*1ff50*/  SHFL.BFLY PT, R0, R7, 0x2, 0x1f ;  /* 0x0c401f0007007f89 */ /* 0x000e6200000e0000 */
[----:B------:R-:W-:Y:S01]  /*1ff60*/  IMAD R67, R221, 0x2, R218 ;  /* 0x00000002dd437824 */ /* 0x000fe200078e02da */
[----:B------:R-:W-:Y:S01]  /*1ff70*/  LOP3.LUT P3, RZ, R248, 0x1, RZ, 0xc0, !PT ;  /* 0x00000001f8ff7812 */ /* 0x000fe2000786c0ff */
[----:B------:R-:W-:Y:S02]  /*1ff80*/  IMAD.MOV.U32 R221, RZ, RZ, R119 ;  /* 0x000000ffffdd7224 */ /* 0x000fe400078e0077 */
[----:B------:R-:W-:Y:S01]  /*1ff90*/  IMAD.IADD R65, R219, 0x1, R67 ;  /* 0x00000001db417824 */ /* 0x000fe200078e0243 */
[----:B---3--:R-:W-:Y:S02]  /*1ffa0*/  FMNMX.FTZ R31, R4, R31, !PT ;  /* 0x0000001f041f7209 */ /* 0x008fe40007810000 */
[----:B-1----:R-:W-:Y:S03]  /*1ffb0*/  FMNMX.FTZ R5, R7, R0, !PT ;  /* 0x0000000007057209 */ /* 0x002fe60007810000 */
[----:B------:R-:W1:Y:S08]  /*1ffc0*/  SHFL.BFLY PT, R36, R31, 0x1, 0x1f ;  /* 0x0c201f001f247f89 */ /* 0x000e7000000e0000 */
[----:B------:R-:W3:Y:S01]  /*1ffd0*/  SHFL.BFLY PT, R0, R5, 0x1, 0x1f ;  /* 0x0c201f0005007f89 */ /* 0x000ee200000e0000 */
[----:B-1----:R-:W-:Y:S02]  /*1ffe0*/  FMNMX.FTZ R36, R31, R36, !PT ;  /* 0x000000241f247209 */ /* 0x002fe40007810000 */
[----:B---3--:R-:W-:Y:S03]  /*1fff0*/  FMNMX.FTZ R0, R5, R0, !PT ;  /* 0x0000000005007209 */ /* 0x008fe60007810000 */
[C---:B--2---:R-:W-:Y:S01]  /*20000*/  FMUL.FTZ R74, R37.reuse, R36 ;  /* 0x00000024254a7220 */ /* 0x044fe20000410000 */
        /* <DEDUP_REMOVED lines=11> */
[-CC-:B------:R-:W-:Y:S01]  /*200c0*/  FFMA.FTZ R107, R13, R37.reuse, -R68.reuse ;  /* 0x000000250d6b7223 */ /* 0x180fe20000010844 */
[-C--:B------:R-:W-:Y:S01]  /*200d0*/  FFMA.FTZ R111, R6, R37.reuse, -R68 ;  /* 0x00000025066f7223 */ /* 0x080fe20000010844 */
[----:B------:R-:W1:Y:S01]  /*200e0*/  LDSM.16.MT88.4 R12, [R67+0xa000] ;  /* 0x00a00000430c783b */ /* 0x000e620000004200 */
[----:B------:R-:W-:Y:S01]  /*200f0*/  FMUL.FTZ R6, R37, R8 ;  /* 0x0000000825067220 */ /* 0x000fe20000410000 */
[-CC-:B------:R-:W-:Y:S01]  /*20100*/  FFMA.FTZ R42, R29, R37.reuse, -R74.reuse ;  /* 0x000000251d2a7223 */ /* 0x180fe2000001084a */
[----:B------:R-:W-:Y:S01]  /*20110*/  MUFU.EX2 R80, R80 ;  /* 0x0000005000507308 */ /* 0x000fe20000000800 */
[-CC-:B------:R-:W-:Y:S01]  /*20120*/  FFMA.FTZ R113, R23, R37.reuse, -R74.reuse ;  /* 0x0000002517717223 */ /* 0x180fe2000001084a */
[-CC-:B------:R-:W-:Y:S01]  /*20130*/  FFMA.FTZ R105, R53, R37.reuse, -R74.reuse ;  /* 0x0000002535697223 */ /* 0x180fe2000001084a */
[-CC-:B------:R-:W-:Y:S01]  /*20140*/  FFMA.FTZ R76, R21, R37.reuse, -R74.reuse ;  /* 0x00000025154c7223 */ /* 0x180fe2000001084a */
[----:B------:R-:W-:Y:S01]  /*20150*/  IMAD.MOV.U32 R164, RZ, RZ, R57 ;  /* 0x000000ffffa47224 */ /* 0x000fe200078e0039 */
[----:B------:R-:W2:Y:S01]  /*20160*/  LDSM.16.MT88.4 R20, [R65+0xa000] ;  /* 0x00a000004114783b */ /* 0x000ea20000004200 */
[-C--:B------:R-:W-:Y:S01]  /*20170*/  FFMA.FTZ R90, R63, R37.reuse, -R74 ;  /* 0x000000253f5a7223 */ /* 0x080fe2000001084a */
[----:B------:R-:W-:Y:S03]  /*20180*/  VIADD R8, R67, 0xa000 ;  /* 0x0000a00043087836 */ /* 0x000fe60000000000 */
[----:B------:R-:W3:Y:S01]  /*20190*/  MUFU.EX2 R41, R6 ;  /* 0x0000000600297308 */ /* 0x000ee20000000800 */
[-CC-:B------:R-:W-:Y:S01]  /*201a0*/  FFMA.FTZ R78, R9, R37.reuse, -R68.reuse ;  /* 0x00000025094e7223 */ /* 0x180fe20000010844 */
[----:B------:R-:W-:Y:S01]  /*201b0*/  FMUL.FTZ R9, R37, R4 ;  /* 0x0000000425097220 */ /* 0x000fe20000410000 */
[-C--:B------:R-:W-:Y:S01]  /*201c0*/  FFMA.FTZ R88, R35, R37.reuse, -R68 ;  /* 0x0000002523587223 */ /* 0x080fe20000010844 */
[-CC-:B------:R-:W-:Y:S01]  /*201d0*/  FFMA.FTZ R100, R100, R37.reuse, -R74.reuse ;  /* 0x0000002564647223 */ /* 0x180fe2000001084a */
[----:B------:R-:W-:Y:S01]  /*201e0*/  LDSM.16.MT88.4 R52, [R67+0xa800] ;  /* 0x00a800004334783b */ /* 0x000fe20000004200 */
[-C--:B------:R-:W-:Y:S01]  /*201f0*/  FFMA.FTZ R98, R98, R37.reuse, -R74 ;  /* 0x0000002562627223 */ /* 0x080fe2000001084a */
[-C--:B------:R-:W-:Y:S03]  /*20200*/  FFMA.FTZ R104, R104, R37.reuse, -R68 ;  /* 0x0000002568687223 */ /* 0x080fe60000010844 */
[----:B------:R-:W-:Y:S01]  /*20210*/  MUFU.EX2 R42, R42 ;  /* 0x0000002a002a7308 */ /* 0x000fe20000000800 */
[-CC-:B------:R-:W-:Y:S01]  /*20220*/  FFMA.FTZ R119, R11, R37.reuse, -R74.reuse ;  /* 0x000000250b777223 */ /* 0x180fe2000001084a */
[-CC-:B------:R-:W-:Y:S01]  /*20230*/  FFMA.FTZ R106, R106, R37.reuse, -R74.reuse ;  /* 0x000000256a6a7223 */ /* 0x180fe2000001084a */
[-C--:B------:R-:W-:Y:S01]  /*20240*/  FFMA.FTZ R108, R108, R37.reuse, -R74 ;  /* 0x000000256c6c7223 */ /* 0x080fe2000001084a */
[-CC-:B------:R-:W-:Y:S01]  /*20250*/  FFMA.FTZ R110, R110, R37.reuse, -R68.reuse ;  /* 0x000000256e6e7223 */ /* 0x180fe20000010844 */
[----:B------:R-:W-:Y:S01]  /*20260*/  LDSM.16.MT88.4 R56, [R65+0xa800] ;  /* 0x00a800004138783b */ /* 0x000fe20000004200 */
[-C--:B------:R-:W-:Y:S01]  /*20270*/  FFMA.FTZ R112, R112, R37.reuse, -R68 ;  /* 0x0000002570707223 */ /* 0x080fe20000010844 */
[----:B------:R-:W-:Y:S03]  /*20280*/  FFMA.FTZ R114, R114, R37, -R74 ;  /* 0x0000002572727223 */ /* 0x000fe6000001084a */
[----:B------:R-:W4:Y:S01]  /*20290*/  MUFU.EX2 R113, R113 ;  /* 0x0000007100717308 */ /* 0x000f220000000800 */
[C---:B---3--:R-:W-:Y:S01]  /*202a0*/  FMUL.FTZ R5, R41.reuse, R161 ;  /* 0x000000a129057220 */ /* 0x048fe20000410000 */
[----:B------:R-:W-:Y:S02]  /*202b0*/  IMAD.MOV.U32 R161, RZ, RZ, R64 ;  /* 0x000000ffffa17224 */ /* 0x000fe400078e0040 */
[----:B------:R-:W-:Y:S01]  /*202c0*/  FMUL.FTZ R4, R41, R160 ;  /* 0x000000a029047220 */ /* 0x000fe20000410000 */
[----:B------:R-:W-:Y:S02]  /*202d0*/  VIADD R64, R67, 0xa040 ;  /* 0x0000a04043407836 */ /* 0x000fe40000000000 */
[C---:B------:R-:W-:Y:S01]  /*202e0*/  FMUL.FTZ R16, R41.reuse, R148 ;  /* 0x0000009429107220 */ /* 0x040fe20000410000 */
[----:B------:R-:W-:Y:S02]  /*202f0*/  @P2 VIADD R64, R8, 0xffffffc0 ;  /* 0xffffffc008402836 */ /* 0x000fe40000000000 */
[----:B------:R-:W-:Y:S01]  /*20300*/  FMUL.FTZ R8, R41, R156 ;  /* 0x0000009c29087220 */ /* 0x000fe20000410000 */
[----:B------:R-:W-:Y:S01]  /*20310*/  MUFU.EX2 R105, R105 ;  /* 0x0000006900697308 */ /* 0x000fe20000000800 */
[----:B------:R-:W-:Y:S02]  /*20320*/  IMAD.MOV.U32 R160, RZ, RZ, R84 ;  /* 0x000000ffffa07224 */ /* 0x000fe400078e0054 */
[-C--:B------:R-:W-:Y:S01]  /*20330*/  FFMA.FTZ R84, R19, R37.reuse, -R74 ;  /* 0x0000002513547223 */ /* 0x080fe2000001084a */
[----:B------:R-:W3:Y:S01]  /*20340*/  LDSM.16.MT88.4 R28, [R64] ;  /* 0x00000000401c783b */ /* 0x000ee20000004200 */
[----:B------:R-:W-:Y:S01]  /*20350*/  FMUL.FTZ R32, R41, R132 ;  /* 0x0000008429207220 */ /* 0x000fe20000410000 */
[----:B------:R-:W-:Y:S02]  /*20360*/  IMAD.MOV.U32 R156, RZ, RZ, R92 ;  /* 0x000000ffff9c7224 */ /* 0x000fe400078e005c */
[-C--:B------:R-:W-:Y:S01]  /*20370*/  FFMA.FTZ R92, R61, R37.reuse, -R74 ;  /* 0x000000253d5c7223 */ /* 0x080fe2000001084a */
[-C--:B------:R-:W-:Y:S01]  /*20380*/  FFMA.FTZ R148, R190, R37.reuse, -R68 ;  /* 0x00000025be947223 */ /* 0x080fe20000010844 */
[----:B------:R-:W1:Y:S01]  /*20390*/  MUFU.EX2 R76, R76 ;  /* 0x0000004c004c7308 */ /* 0x000e620000000800 */
[----:B----4-:R-:W-:Y:S01]  /*203a0*/  F2FP.F16.F32.PACK_AB R44, R113, R42 ;  /* 0x0000002a712c723e */ /* 0x010fe200000000ff */
[----:B------:R-:W-:Y:S01]  /*203b0*/  FFMA.FTZ R42, R41, R252, R42 ;  /* 0x000000fc292a7223 */ /* 0x000fe2000001002a */
[-C--:B------:R-:W-:Y:S01]  /*203c0*/  FFMA.FTZ R120, R120, R37.reuse, -R68 ;  /* 0x0000002578787223 */ /* 0x080fe20000010844 */
[-CC-:B------:R-:W-:Y:S01]  /*203d0*/  FFMA.FTZ R128, R128, R37.reuse, -R74.reuse ;  /* 0x0000002580807223 */ /* 0x180fe2000001084a */
[-CC-:B------:R-:W-:Y:S01]  /*203e0*/  FFMA.FTZ R130, R130, R37.reuse, -R74.reuse ;  /* 0x0000002582827223 */ /* 0x180fe2000001084a */
[-CC-:B------:R-:W-:Y:S01]  /*203f0*/  FFMA.FTZ R187, R187, R37.reuse, -R74.reuse ;  /* 0x00000025bbbb7223 */ /* 0x180fe2000001084a */
[-CC-:B------:R-:W-:Y:S03]  /*20400*/  FFMA.FTZ R185, R185, R37.reuse, -R74.reuse ;  /* 0x00000025b9b97223 */ /* 0x180fe6000001084a */
[----:B------:R-:W4:Y:S01]  /*20410*/  MUFU.EX2 R111, R111 ;  /* 0x0000006f006f7308 */ /* 0x000f220000000800 */
[-C--:B------:R-:W-:Y:S01]  /*20420*/  FFMA.FTZ R190, R183, R37.reuse, -R74 ;  /* 0x00000025b7be7223 */ /* 0x080fe2000001084a */
[-CC-:B------:R-:W-:Y:S01]  /*20430*/  FFMA.FTZ R181, R181, R37.reuse, -R68.reuse ;  /* 0x00000025b5b57223 */ /* 0x180fe20000010844 */
[-CC-:B------:R-:W-:Y:S01]  /*20440*/  FFMA.FTZ R177, R177, R37.reuse, -R68.reuse ;  /* 0x00000025b1b17223 */ /* 0x180fe20000010844 */
[-CC-:B------:R-:W-:Y:S01]  /*20450*/  FFMA.FTZ R86, R27, R37.reuse, -R68.reuse ;  /* 0x000000251b567223 */ /* 0x180fe20000010844 */
[--C-:B------:R-:W-:Y:S01]  /*20460*/  FFMA.FTZ R131, R25, R37, -R68.reuse ;  /* 0x0000002519837223 */ /* 0x100fe20000010844 */
[----:B------:R-:W-:Y:S01]  /*20470*/  FMUL.FTZ R25, R41, R141 ;  /* 0x0000008d29197220 */ /* 0x000fe20000410000 */
[--C-:B------:R-:W-:Y:S03]  /*20480*/  FFMA.FTZ R94, R94, R37, -R68.reuse ;  /* 0x000000255e5e7223 */ /* 0x100fe60000010844 */
[----:B------:R-:W-:Y:S01]  /*20490*/  MUFU.EX2 R107, R107 ;  /* 0x0000006b006b7308 */ /* 0x000fe20000000800 */
[----:B-1----:R-:W-:Y:S01]  /*204a0*/  F2FP.F16.F32.PACK_AB R46, R76, R105 ;  /* 0x000000694c2e723e */ /* 0x002fe200000000ff */
[-CC-:B------:R-:W-:Y:S01]  /*204b0*/  FFMA.FTZ R96, R96, R37.reuse, -R68.reuse ;  /* 0x0000002560607223 */ /* 0x180fe20000010844 */
[-C--:B------:R-:W-:Y:S01]  /*204c0*/  FFMA.FTZ R102, R102, R37.reuse, -R68 ;  /* 0x0000002566667223 */ /* 0x080fe20000010844 */
[-C--:B------:R-:W-:Y:S01]  /*204d0*/  FFMA.FTZ R116, R116, R37.reuse, -R74 ;  /* 0x0000002574747223 */ /* 0x080fe2000001084a */
[-CC-:B------:R-:W-:Y:S01]  /*204e0*/  FFMA.FTZ R122, R122, R37.reuse, -R68.reuse ;  /* 0x000000257a7a7223 */ /* 0x180fe20000010844 */
[-CC-:B------:R-:W-:Y:S01]  /*204f0*/  FFMA.FTZ R132, R206, R37.reuse, -R68.reuse ;  /* 0x00000025ce847223 */ /* 0x180fe20000010844 */
[--C-:B------:R-:W-:Y:S03]  /*20500*/  FFMA.FTZ R172, R172, R37, -R68.reuse ;  /* 0x00000025acac7223 */ /* 0x100fe60000010844 */
[----:B------:R-:W1:Y:S01]  /*20510*/  MUFU.EX2 R78, R78 ;  /* 0x0000004e004e7308 */ /* 0x000e620000000800 */
[----:B----4-:R-:W-:Y:S01]  /*20520*/  F2FP.F16.F32.PACK_AB R45, R80, R111 ;  /* 0x0000006f502d723e */ /* 0x010fe200000000ff */
[-CC-:B------:R-:W-:Y:S01]  /*20530*/  FFMA.FTZ R170, R170, R37.reuse, -R68.reuse ;  /* 0x00000025aaaa7223 */ /* 0x180fe20000010844 */
[-C--:B------:R-:W-:Y:S01]  /*20540*/  FFMA.FTZ R126, R126, R37.reuse, -R68 ;  /* 0x000000257e7e7223 */ /* 0x080fe20000010844 */
[-CC-:B------:R-:W-:Y:S01]  /*20550*/  FFMA.FTZ R124, R124, R37.reuse, -R74.reuse ;  /* 0x000000257c7c7223 */ /* 0x180fe2000001084a */
        /* <DEDUP_REMOVED lines=8> */
[-C--:B------:R-:W-:Y:S01]  /*205e0*/  FFMA.FTZ R191, R191, R37.reuse, -R68 ;  /* 0x00000025bfbf7223 */ /* 0x080fe20000010844 */
[-CC-:B------:R-:W-:Y:S01]  /*205f0*/  FFMA.FTZ R173, R173, R37.reuse, -R74.reuse ;  /* 0x00000025adad7223 */ /* 0x180fe2000001084a */
[----:B------:R-:W-:Y:S03]  /*20600*/  FFMA.FTZ R129, R129, R37, -R74 ;  /* 0x0000002581817223 */ /* 0x000fe6000001084a */
[----:B------:R-:W-:Y:S01]  /*20610*/  MUFU.EX2 R148, R148 ;  /* 0x0000009400947308 */ /* 0x000fe20000000800 */
[----:B-1----:R-:W-:Y:S01]  /*20620*/  F2FP.F16.F32.PACK_AB R47, R78, R107 ;  /* 0x0000006b4e2f723e */ /* 0x002fe200000000ff */
[-CC-:B------:R-:W-:Y:S01]  /*20630*/  FFMA.FTZ R121, R121, R37.reuse, -R68.reuse ;  /* 0x0000002579797223 */ /* 0x180fe20000010844 */
[-CC-:B------:R-:W-:Y:S01]  /*20640*/  FFMA.FTZ R117, R117, R37.reuse, -R68.reuse ;  /* 0x0000002575757223 */ /* 0x180fe20000010844 */
[-CC-:B------:R-:W-:Y:S01]  /*20650*/  FFMA.FTZ R97, R97, R37.reuse, -R68.reuse ;  /* 0x0000002561617223 */ /* 0x180fe20000010844 */
[-C--:B------:R-:W-:Y:S01]  /*20660*/  FFMA.FTZ R93, R93, R37.reuse, -R68 ;  /* 0x000000255d5d7223 */ /* 0x080fe20000010844 */
[-CC-:B------:R-:W-:Y:S01]  /*20670*/  FFMA.FTZ R89, R89, R37.reuse, -R74.reuse ;  /* 0x0000002559597223 */ /* 0x180fe2000001084a */
[----:B------:R-:W-:Y:S03]  /*20680*/  FFMA.FTZ R85, R85, R37, -R74 ;  /* 0x0000002555557223 */ /* 0x000fe6000001084a */
[----:B------:R-:W-:Y:S01]  /*20690*/  MUFU.EX2 R100, R100 ;  /* 0x0000006400647308 */ /* 0x000fe20000000800 */
[C---:B----4-:R-:W-:Y:S01]  /*206a0*/  FMUL.FTZ R6, R40.reuse, R162 ;  /* 0x000000a228067220 */ /* 0x050fe20000410000 */
[C---:B------:R-:W-:Y:S01]  /*206b0*/  FMUL.FTZ R7, R40.reuse, R163 ;  /* 0x000000a328077220 */ /* 0x040fe20000410000 */
[----:B------:R-:W-:Y:S02]  /*206c0*/  IMAD.MOV.U32 R162, RZ, RZ, R50 ;  /* 0x000000ffffa27224 */ /* 0x000fe400078e0032 */
[C---:B------:R-:W-:Y:S01]  /*206d0*/  FMUL.FTZ R10, R40.reuse, R158 ;  /* 0x0000009e280a7220 */ /* 0x040fe20000410000 */
[----:B------:R-:W-:Y:S02]  /*206e0*/  IMAD.MOV.U32 R158, RZ, RZ, R62 ;  /* 0x000000ffff9e7224 */ /* 0x000fe400078e003e */
[C---:B------:R-:W-:Y:S01]  /*206f0*/  FMUL.FTZ R34, R40.reuse, R134 ;  /* 0x0000008628227220 */ /* 0x040fe20000410000 */
[----:B------:R-:W-:Y:S02]  /*20700*/  IMAD.MOV.U32 R163, RZ, RZ, R66 ;  /* 0x000000ffffa37224 */ /* 0x000fe400078e0042 */
[C---:B------:R-:W-:Y:S01]  /*20710*/  FMUL.FTZ R35, R40.reuse, R135 ;  /* 0x0000008728237220 */ /* 0x040fe20000410000 */
[C---:B------:R-:W-:Y:S01]  /*20720*/  HMMA.16816.F32 R4, R44.reuse, R12, R4 ;  /* 0x0000000c2c04723c */ /* 0x040fe20000001804 */
[----:B------:R-:W-:Y:S04]  /*20730*/  MUFU.EX2 R98, R98 ;  /* 0x0000006200627308 */ /* 0x000fe80000000800 */
[----:B------:R-:W-:Y:S01]  /*20740*/  FMUL.FTZ R9, R41, R157 ;  /* 0x0000009d29097220 */ /* 0x000fe20000410000 */
[----:B------:R-:W-:Y:S01]  /*20750*/  FMUL.FTZ R11, R40, R159 ;  /* 0x0000009f280b7220 */ /* 0x000fe20000410000 */
[----:B------:R-:W-:Y:S02]  /*20760*/  IMAD.IADD R66, R219, 0x1, R64 ;  /* 0x00000001db427824 */ /* 0x000fe400078e0240 */
[-C--:B------:R-:W-:Y:S01]  /*20770*/  FFMA.FTZ R135, R60, R37.reuse, -R74 ;  /* 0x000000253c877223 */ /* 0x080fe2000001084a */
[----:B------:R-:W-:Y:S02]  /*20780*/  IMAD.MOV.U32 R157, RZ, RZ, R82 ;  /* 0x000000ffff9d7224 */ /* 0x000fe400078e0052 */
[----:B------:R-:W-:Y:S01]  /*20790*/  FFMA.FTZ R82, R49, R37, -R74 ;  /* 0x0000002531527223 */ /* 0x000fe2000001084a */
[----:B------:R-:W-:Y:S01]  /*207a0*/  MUFU.EX2 R104, R104 ;  /* 0x0000006800687308 */ /* 0x000fe20000000800 */
[----:B------:R-:W1:Y:S01]  /*207b0*/  LDSM.16.MT88.4 R48, [R66] ;  /* 0x000000004230783b */ /* 0x000e620000004200 */
[C---:B------:R-:W-:Y:S03]  /*207c0*/  HMMA.16816.F32 R8, R44.reuse, R14, R8 ;  /* 0x0000000e2c08723c */ /* 0x040fe60000001808 */
[C---:B------:R-:W-:Y:S01]  /*207d0*/  FMUL.FTZ R12, R41.reuse, R152 ;  /* 0x00000098290c7220 */ /* 0x040fe20000410000 */
[----:B------:R-:W-:Y:S01]  /*207e0*/  FMUL.FTZ R13, R41, R153 ;  /* 0x00000099290d7220 */ /* 0x000fe20000410000 */
[C---:B------:R-:W-:Y:S01]  /*207f0*/  FMUL.FTZ R14, R40.reuse, R154 ;  /* 0x0000009a280e7220 */ /* 0x040fe20000410000 */
[C---:B------:R-:W-:Y:S01]  /*20800*/  FMUL.FTZ R15, R40.reuse, R155 ;  /* 0x0000009b280f7220 */ /* 0x040fe20000410000 */
[----:B------:R-:W-:Y:S01]  /*20810*/  IMAD.MOV.U32 R152, RZ, RZ, R123 ;  /* 0x000000ffff987224 */ /* 0x000fe200078e007b */
[----:B------:R-:W-:Y:S01]  /*20820*/  LDSM.16.MT88.4 R60, [R66+0x800] ;  /* 0x00080000423c783b */ /* 0x000fe20000004200 */
[----:B------:R-:W-:Y:S01]  /*20830*/  MUFU.EX2 R106, R106 ;  /* 0x0000006a006a7308 */ /* 0x000fe20000000800 */
[----:B------:R-:W-:Y:S01]  /*20840*/  FMUL.FTZ R18, R40, R150 ;  /* 0x0000009628127220 */ /* 0x000fe20000410000 */
[----:B------:R-:W-:Y:S01]  /*20850*/  FFMA.FTZ R150, R186, R37, -R68 ;  /* 0x00000025ba967223 */ /* 0x000fe20000010844 */
[C---:B------:R-:W-:Y:S01]  /*20860*/  FMUL.FTZ R19, R40.reuse, R151 ;  /* 0x0000009728137220 */ /* 0x040fe20000410000 */
[C---:B--2---:R-:W-:Y:S03]  /*20870*/  HMMA.16816.F32 R12, R44.reuse, R20, R12 ;  /* 0x000000142c0c723c */ /* 0x044fe6000000180c */
[--C-:B------:R-:W-:Y:S01]  /*20880*/  FFMA.FTZ R123, R17, R37, -R74.reuse ;  /* 0x00000025117b7223 */ /* 0x100fe2000001084a */
[----:B------:R-:W-:Y:S02]  /*20890*/  FMUL.FTZ R17, R41, R149 ;  /* 0x0000009529117220 */ /* 0x000fe40000410000 */
[----:B------:R-:W-:Y:S01]  /*208a0*/  MUFU.EX2 R150, R150 ;  /* 0x0000009600967308 */ /* 0x000fe20000000800 */
[----:B------:R-:W-:Y:S01]  /*208b0*/  FFMA.FTZ R151, R161, R37, -R74 ;  /* 0x00000025a1977223 */ /* 0x000fe2000001084a */
[C---:B------:R-:W-:Y:S01]  /*208c0*/  FMUL.FTZ R20, R41.reuse, R144 ;  /* 0x0000009029147220 */ /* 0x040fe20000410000 */
[C---:B------:R-:W-:Y:S01]  /*208d0*/  FMUL.FTZ R21, R41.reuse, R145 ;  /* 0x0000009129157220 */ /* 0x040fe20000410000 */
[----:B------:R-:W-:Y:S02]  /*208e0*/  IMAD.MOV.U32 R159, RZ, RZ, R24 ;  /* 0x000000ffff9f7224 */ /* 0x000fe400078e0018 */
[C---:B------:R-:W-:Y:S01]  /*208f0*/  FMUL.FTZ R24, R41.reuse, R140 ;  /* 0x0000008c29187220 */ /* 0x040fe20000410000 */
[C---:B------:R-:W-:Y:S03]  /*20900*/  HMMA.16816.F32 R16, R44.reuse, R22, R16 ;  /* 0x000000162c10723c */ /* 0x040fe60000001810 */
[----:B------:R-:W-:Y:S01]  /*20910*/  MUFU.EX2 R119, R119 ;  /* 0x0000007700777308 */ /* 0x000fe20000000800 */
[C---:B------:R-:W-:Y:S01]  /*20920*/  FMUL.FTZ R22, R40.reuse, R146 ;  /* 0x0000009228167220 */ /* 0x040fe20000410000 */
[----:B------:R-:W-:Y:S01]  /*20930*/  FMUL.FTZ R23, R40, R147 ;  /* 0x0000009328177220 */ /* 0x000fe20000410000 */
[-CC-:B------:R-:W-:Y:S01]  /*20940*/  FFMA.FTZ R140, R192, R37.reuse, -R74.reuse ;  /* 0x00000025c08c7223 */ /* 0x180fe2000001084a */
[----:B------:R-:W-:Y:S01]  /*20950*/  FMUL.FTZ R26, R40, R142 ;  /* 0x0000008e281a7220 */ /* 0x000fe20000410000 */
[--C-:B------:R-:W-:Y:S01]  /*20960*/  FFMA.FTZ R142, R196, R37, -R74.reuse ;  /* 0x00000025c48e7223 */ /* 0x100fe2000001084a */
[----:B------:R-:W-:Y:S01]  /*20970*/  FMUL.FTZ R27, R40, R143 ;  /* 0x0000008f281b7220 */ /* 0x000fe20000410000 */
[----:B------:R-:W-:Y:S03]  /*20980*/  FFMA.FTZ R143, R156, R37, -R74 ;  /* 0x000000259c8f7223 */ /* 0x000fe6000001084a */
[----:B------:R-:W-:Y:S01]  /*20990*/  MUFU.EX2 R151, R151 ;  /* 0x0000009700977308 */ /* 0x000fe20000000800 */
[C---:B---3--:R-:W-:Y:S03]  /*209a0*/  HMMA.16816.F32 R20, R44.reuse, R28, R20 ;  /* 0x0000001c2c14723c */ /* 0x048fe60000001814 */
[----:B------:R-:W-:Y:S01]  /*209b0*/  FMUL.FTZ R29, R41, R137 ;  /* 0x00000089291d7220 */ /* 0x000fe20000410000 */
[----:B------:R-:W-:Y:S01]  /*209c0*/  FFMA.FTZ R137, R33, R37, -R68 ;  /* 0x0000002521897223 */ /* 0x000fe20000010844 */
[C---:B------:R-:W-:Y:S01]  /*209d0*/  FMUL.FTZ R28, R41.reuse, R136 ;  /* 0x00000088291c7220 */ /* 0x040fe20000410000 */
[----:B------:R-:W-:Y:S03]  /*209e0*/  FMUL.FTZ R33, R41, R133 ;  /* 0x0000008529217220 */ /* 0x000fe60000410000 */
[----:B------:R-:W-:Y:S01]  /*209f0*/  MUFU.EX2 R143, R143 ;  /* 0x0000008f008f7308 */ /* 0x000fe20000000800 */
[C---:B------:R-:W-:Y:S03]  /*20a00*/  HMMA.16816.F32 R24, R44.reuse, R30, R24 ;  /* 0x0000001e2c18723c */ /* 0x040fe60000001818 */
[C---:B------:R-:W-:Y:S01]  /*20a10*/  FMUL.FTZ R30, R40.reuse, R138 ;  /* 0x0000008a281e7220 */ /* 0x040fe20000410000 */
[----:B------:R-:W-:Y:S01]  /*20a20*/  FMUL.FTZ R31, R40, R139 ;  /* 0x0000008b281f7220 */ /* 0x000fe20000410000 */
[-C--:B------:R-:W-:Y:S01]  /*20a30*/  FFMA.FTZ R156, R180, R37.reuse, -R74 ;  /* 0x00000025b49c7223 */ /* 0x080fe2000001084a */
[-C--:B------:R-:W-:Y:S03]  /*20a40*/  FFMA.FTZ R139, R159, R37.reuse, -R68 ;  /* 0x000000259f8b7223 */ /* 0x080fe60000010844 */
[----:B------:R-:W2:Y:S01]  /*20a50*/  MUFU.EX2 R82, R82 ;  /* 0x0000005200527308 */ /* 0x000ea20000000800 */
        /* <DEDUP_REMOVED lines=9> */
[----:B------:R-:W-:Y:S01]  /*20af0*/  HMMA.16816.F32 R32, R44, R50, R32 ;  /* 0x000000322c20723c */ /* 0x000fe20000001820 */
[----:B------:R-:W1:Y:S02]  /*20b00*/  LDSM.16.MT88.4 R48, [R64+0x800] ;  /* 0x000800004030783b */ /* 0x000e640000004200 */
[----:B------:R-:W-:Y:S03]  /*20b10*/  FFMA.FTZ R219, R210, R37, -R74 ;  /* 0x00000025d2db7223 */ /* 0x000fe6000001084a */
[----:B------:R-:W3:Y:S01]  /*20b20*/  MUFU.EX2 R123, R123 ;  /* 0x0000007b007b7308 */ /* 0x000ee20000000800 */
[----:B--2---:R-:W-:Y:S01]  /*20b30*/  F2FP.F16.F32.PACK_AB R44, R82, R119 ;  /* 0x00000077522c723e */ /* 0x004fe200000000ff */
        /* <DEDUP_REMOVED lines=9> */
[----:B------:R-:W-:Y:S01]  /*20bd0*/  FFMA.FTZ R192, R175, R37, -R68 ;  /* 0x00000025afc07223 */ /* 0x000fe20000010844 */
[----:B------:R-:W-:Y:S01]  /*20be0*/  FFMA.FTZ R111, R40, R249, R111 ;  /* 0x000000f9286f7223 */ /* 0x000fe2000001006f */
[-C--:B------:R-:W-:Y:S01]  /*20bf0*/  FFMA.FTZ R133, R152, R37.reuse, -R74 ;  /* 0x0000002598857223 */ /* 0x080fe2000001084a */
[-C--:B------:R-:W-:Y:S01]  /*20c00*/  FFMA.FTZ R152, R188, R37.reuse, -R68 ;  /* 0x00000025bc987223 */ /* 0x080fe20000010844 */
[-CC-:B------:R-:W-:Y:S03]  /*20c10*/  FFMA.FTZ R188, R189, R37.reuse, -R74.reuse ;  /* 0x00000025bdbc7223 */ /* 0x180fe6000001084a */
[----:B------:R-:W2:Y:S01]  /*20c20*/  MUFU.EX2 R131, R131 ;  /* 0x0000008300837308 */ /* 0x000ea20000000800 */
[----:B---3--:R-:W-:Y:S01]  /*20c30*/  F2FP.F16.F32.PACK_AB R46, R123, R84 ;  /* 0x000000547b2e723e */ /* 0x008fe200000000ff */
[-C--:B------:R-:W-:Y:S01]  /*20c40*/  FFMA.FTZ R145, R157, R37.reuse, -R74 ;  /* 0x000000259d917223 */ /* 0x080fe2000001084a */
[-CC-:B------:R-:W-:Y:S01]  /*20c50*/  FFMA.FTZ R157, R164, R37.reuse, -R68.reuse ;  /* 0x00000025a49d7223 */ /* 0x180fe20000010844 */
[-CC-:B------:R-:W-:Y:S01]  /*20c60*/  FFMA.FTZ R147, R163, R37.reuse, -R68.reuse ;  /* 0x00000025a3937223 */ /* 0x180fe20000010844 */
[-CC-:B------:R-:W-:Y:S01]  /*20c70*/  FFMA.FTZ R163, R214, R37.reuse, -R68.reuse ;  /* 0x00000025d6a37223 */ /* 0x180fe20000010844 */
[-C--:B------:R-:W-:Y:S01]  /*20c80*/  FFMA.FTZ R165, R212, R37.reuse, -R68 ;  /* 0x00000025d4a57223 */ /* 0x080fe20000010844 */
[-C--:B------:R-:W-:Y:S03]  /*20c90*/  FFMA.FTZ R221, R208, R37.reuse, -R74 ;  /* 0x00000025d0dd7223 */ /* 0x080fe6000001084a */
[----:B------:R-:W-:Y:S01]  /*20ca0*/  MUFU.EX2 R88, R88 ;  /* 0x0000005800587308 */ /* 0x000fe20000000800 */
[-CC-:B------:R-:W-:Y:S01]  /*20cb0*/  FFMA.FTZ R138, R200, R37.reuse, -R68.reuse ;  /* 0x00000025c88a7223 */ /* 0x180fe20000010844 */
[-C--:B------:R-:W-:Y:S01]  /*20cc0*/  FFMA.FTZ R164, R174, R37.reuse, -R68 ;  /* 0x00000025aea47223 */ /* 0x080fe20000010844 */
[-C--:B------:R-:W-:Y:S01]  /*20cd0*/  FFMA.FTZ R174, R235, R37.reuse, -R74 ;  /* 0x00000025ebae7223 */ /* 0x080fe2000001084a */
[-CC-:B------:R-:W-:Y:S01]  /*20ce0*/  FFMA.FTZ R176, R213, R37.reuse, -R68.reuse ;  /* 0x00000025d5b07223 */ /* 0x180fe20000010844 */
[-C--:B------:R-:W-:Y:S01]  /*20cf0*/  FFMA.FTZ R178, R209, R37.reuse, -R68 ;  /* 0x00000025d1b27223 */ /* 0x080fe20000010844 */
[-CC-:B------:R-:W-:Y:S01]  /*20d00*/  FFMA.FTZ R180, R203, R37.reuse, -R74.reuse ;  /* 0x00000025cbb47223 */ /* 0x180fe2000001084a */
[-C--:B------:R-:W-:Y:S03]  /*20d10*/  FFMA.FTZ R182, R199, R37.reuse, -R74 ;  /* 0x00000025c7b67223 */ /* 0x080fe6000001084a */
[----:B------:R-:W3:Y:S01]  /*20d20*/  MUFU.EX2 R137, R137 ;  /* 0x0000008900897308 */ /* 0x000ee20000000800 */
[----:B--2---:R-:W-:Y:S01]  /*20d30*/  F2FP.F16.F32.PACK_AB R45, R131, R86 ;  /* 0x00000056832d723e */ /* 0x004fe200000000ff */
[-CC-:B------:R-:W-:Y:S01]  /*20d40*/  FFMA.FTZ R184, R197, R37.reuse, -R68.reuse ;  /* 0x00000025c5b87223 */ /* 0x180fe20000010844 */
[-C--:B------:R-:W-:Y:S01]  /*20d50*/  FFMA.FTZ R186, R193, R37.reuse, -R68 ;  /* 0x00000025c1ba7223 */ /* 0x080fe20000010844 */
[-CC-:B------:R-:W-:Y:S01]  /*20d60*/  FFMA.FTZ R196, R171, R37.reuse, -R74.reuse ;  /* 0x00000025abc47223 */ /* 0x180fe2000001084a */
[-C--:B------:R-:W-:Y:S01]  /*20d70*/  FFMA.FTZ R198, R127, R37.reuse, -R74 ;  /* 0x000000257fc67223 */ /* 0x080fe2000001084a */
[-CC-:B------:R-:W-:Y:S01]  /*20d80*/  FFMA.FTZ R200, R125, R37.reuse, -R68.reuse ;  /* 0x000000257dc87223 */ /* 0x180fe20000010844 */
[-CC-:B------:R-:W-:Y:S03]  /*20d90*/  FFMA.FTZ R202, R115, R37.reuse, -R68.reuse ;  /* 0x0000002573ca7223 */ /* 0x180fe60000010844 */
[----:B------:R-:W-:Y:S01]  /*20da0*/  MUFU.EX2 R159, R159 ;  /* 0x0000009f009f7308 */ /* 0x000fe20000000800 */
[-CC-:B------:R-:W-:Y:S01]  /*20db0*/  FFMA.FTZ R83, R83, R37.reuse, -R68.reuse ;  /* 0x0000002553537223 */ /* 0x180fe20000010844 */
[-C--:B------:R-:W-:Y:S01]  /*20dc0*/  FFMA.FTZ R79, R79, R37.reuse, -R68 ;  /* 0x000000254f4f7223 */ /* 0x080fe20000010844 */
[-C--:B------:R-:W-:Y:S01]  /*20dd0*/  FFMA.FTZ R73, R73, R37.reuse, -R74 ;  /* 0x0000002549497223 */ /* 0x080fe2000001084a */
[-C--:B------:R-:W-:Y:S01]  /*20de0*/  FFMA.FTZ R39, R39, R37.reuse, -R68 ;  /* 0x0000002527277223 */ /* 0x080fe20000010844 */
[----:B------:R-:W-:Y:S01]  /*20df0*/  FADD.FTZ R80, R80, R111 ;  /* 0x0000006f50507221 */ /* 0x000fe20000010000 */
[C---:B------:R-:W-:Y:S01]  /*20e00*/  ISETP.GT.AND P0, PT, R241.reuse, R232, PT ;  /* 0x000000e8f100720c */ /* 0x040fe20003f04270 */
[----:B------:R-:W-:Y:S03]  /*20e10*/  VIADD R241, R241, 0xffffffff ;  /* 0xfffffffff1f17836 */ /* 0x000fe60000000000 */
[----:B------:R-:W-:Y:S01]  /*20e20*/  MUFU.EX2 R142, R142 ;  /* 0x0000008e008e7308 */ /* 0x000fe20000000800 */
[----:B---3--:R-:W-:Y:S01]  /*20e30*/  F2FP.F16.F32.PACK_AB R47, R137, R88 ;  /* 0x00000058892f723e */ /* 0x008fe200000000ff */
[----:B------:R-:W-:Y:S01]  /*20e40*/  FADD.FTZ R107, R107, R80 ;  /* 0x000000506b6b7221 */ /* 0x000fe20000010000 */
[-C--:B------:R-:W-:Y:S03]  /*20e50*/  FFMA.FTZ R80, R91, R37.reuse, -R74 ;  /* 0x000000255b507223 */ /* 0x080fe6000001084a */
[----:B------:R-:W-:Y:S01]  /*20e60*/  FADD.FTZ R107, R78, R107 ;  /* 0x0000006b4e6b7221 */ /* 0x000fe20000010000 */
[-C--:B------:R-:W-:Y:S01]  /*20e70*/  FFMA.FTZ R78, R95, R37.reuse, -R68 ;  /* 0x000000255f4e7223 */ /* 0x080fe20000010844 */
[C---:B------:R-:W-:Y:S02]  /*20e80*/  HMMA.16816.F32 R4, R44.reuse, R52, R4 ;  /* 0x000000342c04723c */ /* 0x040fe40000001804 */
[----:B------:R-:W-:Y:S01]  /*20e90*/  MUFU.EX2 R140, R140 ;  /* 0x0000008c008c7308 */ /* 0x000fe20000000800 */
[----:B------:R-:W-:Y:S04]  /*20ea0*/  FADD.FTZ R86, R86, R107 ;  /* 0x0000006b56567221 */ /* 0x000fe80000010000 */
[----:B------:R-:W-:Y:S01]  /*20eb0*/  FADD.FTZ R131, R131, R86 ;  /* 0x0000005683837221 */ /* 0x000fe20000010000 */
[C---:B------:R-:W-:Y:S01]  /*20ec0*/  HMMA.16816.F32 R8, R44.reuse, R54, R8 ;  /* 0x000000362c08723c */ /* 0x040fe20000001808 */
[----:B------:R-:W2:Y:S03]  /*20ed0*/  LDSM.16.MT88.4 R52, [R67+0xb000] ;  /* 0x00b000004334783b */ /* 0x000ea60000004200 */
[----:B------:R-:W-:Y:S01]  /*20ee0*/  MUFU.EX2 R158, R158 ;  /* 0x0000009e009e7308 */ /* 0x000fe20000000800 */
[----:B------:R-:W-:Y:S01]  /*20ef0*/  FFMA.FTZ R86, R77, R37, -R68 ;  /* 0x000000254d567223 */ /* 0x000fe20000010844 */
[----:B------:R-:W-:Y:S02]  /*20f00*/  FADD.FTZ R88, R88, R131 ;  /* 0x0000008358587221 */ /* 0x000fe40000010000 */
[C---:B------:R-:W-:Y:S06]  /*20f10*/  HMMA.16816.F32 R12, R44.reuse, R56, R12 ;  /* 0x000000382c0c723c */ /* 0x040fec000000180c */
[----:B------:R-:W-:Y:S01]  /*20f20*/  MUFU.EX2 R156, R156 ;  /* 0x0000009c009c7308 */ /* 0x000fe20000000800 */
[----:B------:R-:W-:Y:S01]  /*20f30*/  FADD.FTZ R137, R137, R88 ;  /* 0x0000005889897221 */ /* 0x000fe20000010000 */
        /* <DEDUP_REMOVED lines=8> */
[C---:B------:R-:W-:Y:S09]  /*20fc0*/  HMMA.16816.F32 R28, R44.reuse, R60, R28 ;  /* 0x0000003c2c1c723c */ /* 0x040ff2000000181c */
[----:B------:R-:W4:Y:S01]  /*20fd0*/  MUFU.EX2 R90, R90 ;  /* 0x0000005a005a7308 */ /* 0x000f220000000800 */
[----:B------:R-:W-:Y:S01]  /*20fe0*/  HMMA.16816.F32 R32, R44, R62, R32 ;  /* 0x0000003e2c20723c */ /* 0x000fe20000001820 */
[----:B------:R-:W1:Y:S08]  /*20ff0*/  LDSM.16.MT88.4 R60, [R66+0x1000] ;  /* 0x00100000423c783b */ /* 0x000e700000004200 */
[----:B------:R-:W-:Y:S10]  /*21000*/  MUFU.EX2 R92, R92 ;  /* 0x0000005c005c7308 */ /* 0x000ff40000000800 */
[----:B------:R-:W2:Y:S01]  /*21010*/  MUFU.EX2 R133, R133 ;  /* 0x0000008500857308 */ /* 0x000ea20000000800 */
[----:B----4-:R-:W-:Y:S09]  /*21020*/  F2FP.F16.F32.PACK_AB R44, R90, R135 ;  /* 0x000000875a2c723e */ /* 0x010ff200000000ff */
[----:B------:R-:W-:Y:S10]  /*21030*/  MUFU.EX2 R94, R94 ;  /* 0x0000005e005e7308 */ /* 0x000ff40000000800 */
[----:B------:R-:W4:Y:S01]  /*21040*/  MUFU.EX2 R139, R139 ;  /* 0x0000008b008b7308 */ /* 0x000f220000000800 */
[----:B--2---:R-:W-:Y:S09]  /*21050*/  F2FP.F16.F32.PACK_AB R46, R133, R92 ;  /* 0x0000005c852e723e */ /* 0x004ff200000000ff */
[----:B------:R-:W2:Y:S10]  /*21060*/  MUFU.EX2 R96, R96 ;  /* 0x0000006000607308 */ /* 0x000eb40000000800 */
[----:B------:R-:W-:Y:S01]  /*21070*/  MUFU.EX2 R108, R108 ;  /* 0x0000006c006c7308 */ /* 0x000fe20000000800 */
[C---:B----4-:R-:W-:Y:S01]  /*21080*/  F2FP.F16.F32.PACK_AB R45, R139.reuse, R94 ;  /* 0x0000005e8b2d723e */ /* 0x050fe200000000ff */
[----:B------:R-:W-:Y:S04]  /*21090*/  FADD.FTZ R94, R94, R137 ;  /* 0x000000895e5e7221 */ /* 0x000fe80000010000 */
[----:B------:R-:W-:Y:S04]  /*210a0*/  FADD.FTZ R139, R139, R94 ;  /* 0x0000005e8b8b7221 */ /* 0x000fe80000010000 */
[----:B------:R-:W-:Y:S01]  /*210b0*/  MUFU.EX2 R153, R153 ;  /* 0x0000009900997308 */ /* 0x000fe20000000800 */
[C---:B--2---:R-:W-:Y:S01]  /*210c0*/  F2FP.F16.F32.PACK_AB R47, R141.reuse, R96 ;  /* 0x000000608d2f723e */ /* 0x044fe200000000ff */
[----:B------:R-:W-:Y:S04]  /*210d0*/  FADD.FTZ R96, R96, R139 ;  /* 0x0000008b60607221 */ /* 0x000fe80000010000 */
[----:B------:R-:W-:Y:S02]  /*210e0*/  FADD.FTZ R141, R141, R96 ;  /* 0x000000608d8d7221 */ /* 0x000fe40000010000 */
[C---:B------:R-:W-:Y:S02]  /*210f0*/  HMMA.16816.F32 R4, R44.reuse, R52, R4 ;  /* 0x000000342c04723c */ /* 0x040fe40000001804 */
[----:B------:R-:W-:Y:S06]  /*21100*/  MUFU.EX2 R110, R110 ;  /* 0x0000006e006e7308 */ /* 0x000fec0000000800 */
[C---:B------:R-:W-:Y:S01]  /*21110*/  HMMA.16816.F32 R8, R44.reuse, R54, R8 ;  /* 0x000000362c08723c */ /* 0x040fe20000001808 */
[----:B------:R-:W2:Y:S03]  /*21120*/  LDSM.16.MT88.4 R52, [R67+0xb800] ;  /* 0x00b800004334783b */ /* 0x000ea60000004200 */
[----:B------:R-:W-:Y:S04]  /*21130*/  MUFU.EX2 R155, R155 ;  /* 0x0000009b009b7308 */ /* 0x000fe80000000800 */
[C---:B---3--:R-:W-:Y:S06]  /*21140*/  HMMA.16816.F32 R12, R44.reuse, R56, R12 ;  /* 0x000000382c0c723c */ /* 0x048fec000000180c */
        /* <DEDUP_REMOVED lines=8> */
[----:B------:R-:W4:Y:S01]  /*211d0*/  MUFU.EX2 R145, R145 ;  /* 0x0000009100917308 */ /* 0x000f220000000800 */
[C---:B------:R-:W-:Y:S09]  /*211e0*/  HMMA.16816.F32 R28, R44.reuse, R60, R28 ;  /* 0x0000003c2c1c723c */ /* 0x040ff2000000181c */
[----:B------:R-:W2:Y:S01]  /*211f0*/  MUFU.EX2 R147, R147 ;  /* 0x0000009300937308 */ /* 0x000ea20000000800 */
[----:B------:R-:W-:Y:S01]  /*21200*/  HMMA.16816.F32 R32, R44, R62, R32 ;  /* 0x0000003e2c20723c */ /* 0x000fe20000001820 */
[----:B------:R-:W1:Y:S08]  /*21210*/  LDSM.16.MT88.4 R60, [R66+0x1800] ;  /* 0x00180000423c783b */ /* 0x000e700000004200 */
[----:B------:R-:W3:Y:S01]  /*21220*/  MUFU.EX2 R102, R102 ;  /* 0x0000006600667308 */ /* 0x000ee20000000800 */
[----:B------:R-:W-:Y:S02]  /*21230*/  F2FP.F16.F32.PACK_AB R46, R143, R98 ;  /* 0x000000628f2e723e */ /* 0x000fe400000000ff */
[----:B----4-:R-:W-:Y:S07]  /*21240*/  F2FP.F16.F32.PACK_AB R44, R100, R145 ;  /* 0x00000091642c723e */ /* 0x010fee00000000ff */
[----:B------:R-:W-:Y:S01]  /*21250*/  MUFU.EX2 R161, R161 ;  /* 0x000000a100a17308 */ /* 0x000fe20000000800 */
[C---:B--2---:R-:W-:Y:S01]  /*21260*/  F2FP.F16.F32.PACK_AB R45, R147.reuse, R104 ;  /* 0x00000068932d723e */ /* 0x044fe200000000ff */
[----:B------:R-:W-:Y:S04]  /*21270*/  FADD.FTZ R104, R104, R141 ;  /* 0x0000008d68687221 */ /* 0x000fe80000010000 */
[----:B------:R-:W-:Y:S04]  /*21280*/  FADD.FTZ R147, R147, R104 ;  /* 0x0000006893937221 */ /* 0x000fe80000010000 */
        /* <DEDUP_REMOVED lines=9> */
[C---:B------:R-:W-:Y:S06]  /*21320*/  HMMA.16816.F32 R12, R44.reuse, R56, R12 ;  /* 0x000000382c0c723c */ /* 0x040fec000000180c */
        /* <DEDUP_REMOVED lines=33> */
[----:B------:R-:W2:Y:S01]  /*21540*/  MUFU.EX2 R116, R116 ;  /* 0x0000007400747308 */ /* 0x000ea20000000800 */
[C---:B----4-:R-:W-:Y:S09]  /*21550*/  HMMA.16816.F32 R28, R44.reuse, R60, R28 ;  /* 0x0000003c2c1c723c */ /* 0x050ff2000000181c */
[----:B------:R-:W4:Y:S01]  /*21560*/  MUFU.EX2 R163, R163 ;  /* 0x000000a300a37308 */ /* 0x000f220000000800 */
[----:B------:R-:W-:Y:S01]  /*21570*/  HMMA.16816.F32 R32, R44, R62, R32 ;  /* 0x0000003e2c20723c */ /* 0x000fe20000001820 */
[----:B------:R-:W1:Y:S08]  /*21580*/  LDSM.16.MT88.4 R60, [R66+0x2800] ;  /* 0x00280000423c783b */ /* 0x000e700000004200 */
[----:B------:R-:W-:Y:S01]  /*21590*/  MUFU.EX2 R122, R122 ;  /* 0x0000007a007a7308 */ /* 0x000fe20000000800 */
[----:B------:R-:W-:Y:S02]  /*215a0*/  F2FP.F16.F32.PACK_AB R44, R114, R159 ;  /* 0x0000009f722c723e */ /* 0x000fe400000000ff */
[----:B--2---:R-:W-:Y:S07]  /*215b0*/  F2FP.F16.F32.PACK_AB R46, R161, R116 ;  /* 0x00000074a12e723e */ /* 0x004fee00000000ff */
[----:B------:R-:W2:Y:S01]  /*215c0*/  MUFU.EX2 R165, R165 ;  /* 0x000000a500a57308 */ /* 0x000ea20000000800 */
[----:B----4-:R-:W-:Y:S09]  /*215d0*/  F2FP.F16.F32.PACK_AB R45, R163, R120 ;  /* 0x00000078a32d723e */ /* 0x010ff200000000ff */
[----:B------:R-:W-:Y:S10]  /*215e0*/  MUFU.EX2 R190, R190 ;  /* 0x000000be00be7308 */ /* 0x000ff40000000800 */
[----:B------:R-:W-:Y:S01]  /*215f0*/  MUFU.EX2 R181, R181 ;  /* 0x000000b500b57308 */ /* 0x000fe20000000800 */
[----:B--2---:R-:W-:Y:S07]  /*21600*/  F2FP.F16.F32.PACK_AB R47, R165, R122 ;  /* 0x0000007aa52f723e */ /* 0x004fee00000000ff */
        /* <DEDUP_REMOVED lines=9> */
[----:B------:R-:W4:Y:S01]  /*216a0*/  MUFU.EX2 R221, R221 ;  /* 0x000000dd00dd7308 */ /* 0x000f220000000800 */
[C---:B-1----:R-:W-:Y:S09]  /*216b0*/  HMMA.16816.F32 R20, R44.reuse, R48, R20 ;  /* 0x000000302c14723c */ /* 0x042ff20000001814 */
[----:B------:R-:W1:Y:S01]  /*216c0*/  MUFU.EX2 R132, R132 ;  /* 0x0000008400847308 */ /* 0x000e620000000800 */
[C---:B------:R-:W-:Y:S01]  /*216d0*/  HMMA.16816.F32 R24, R44.reuse, R50, R24 ;  /* 0x000000322c18723c */ /* 0x040fe20000001818 */
[----:B------:R-:W3:Y:S08]  /*216e0*/  LDSM.16.MT88.4 R48, [R64+0x3000] ;  /* 0x003000004030783b */ /* 0x000ef00000004200 */
[----:B------:R-:W2:Y:S01]  /*216f0*/  MUFU.EX2 R138, R138 ;  /* 0x0000008a008a7308 */ /* 0x000ea20000000800 */
[C---:B------:R-:W-:Y:S09]  /*21700*/  HMMA.16816.F32 R28, R44.reuse, R60, R28 ;  /* 0x0000003c2c1c723c */ /* 0x040ff2000000181c */
[----:B------:R-:W-:Y:S01]  /*21710*/  MUFU.EX2 R164, R164 ;  /* 0x000000a400a47308 */ /* 0x000fe20000000800 */
[----:B------:R-:W-:Y:S01]  /*21720*/  HMMA.16816.F32 R32, R44, R62, R32 ;  /* 0x0000003e2c20723c */ /* 0x000fe20000001820 */
[----:B------:R-:W3:Y:S08]  /*21730*/  LDSM.16.MT88.4 R60, [R66+0x3000] ;  /* 0x00300000423c783b */ /* 0x000ef00000004200 */
[----:B------:R-:W3:Y:S01]  /*21740*/  MUFU.EX2 R172, R172 ;  /* 0x000000ac00ac7308 */ /* 0x000ee20000000800 */
[----:B------:R-:W-:Y:S02]  /*21750*/  F2FP.F16.F32.PACK_AB R44, R128, R219 ;  /* 0x000000db802c723e */ /* 0x000fe400000000ff */
[----:B----4-:R-:W-:Y:S02]  /*21760*/  F2FP.F16.F32.PACK_AB R46, R221, R130 ;  /* 0x00000082dd2e723e */ /* 0x010fe400000000ff */
[----:B-1----:R-:W-:Y:S02]  /*21770*/  F2FP.F16.F32.PACK_AB R45, R134, R132 ;  /* 0x00000084862d723e */ /* 0x002fe400000000ff */
[----:B--2---:R-:W-:Y:S03]  /*21780*/  F2FP.F16.F32.PACK_AB R47, R138, R136 ;  /* 0x000000888a2f723e */ /* 0x004fe600000000ff */
[----:B------:R-:W-:Y:S04]  /*21790*/  MUFU.EX2 R170, R170 ;  /* 0x000000aa00aa7308 */ /* 0x000fe80000000800 */
[C---:B------:R-:W-:Y:S06]  /*217a0*/  HMMA.16816.F32 R4, R44.reuse, R52, R4 ;  /* 0x000000342c04723c */ /* 0x040fec0000001804 */
[----:B------:R-:W1:Y:S02]  /*217b0*/  MUFU.EX2 R126, R126 ;  /* 0x0000007e007e7308 */ /* 0x000e640000000800 */
        /* <DEDUP_REMOVED lines=51> */
[----:B------:R-:W1:Y:S07]  /*21af0*/  LDSM.16.MT88.4 R52, [R67+0xe800] ;  /* 0x00e800004334783b */ /* 0x000e6e0000004200 */
[----:B------:R-:W-:Y:S01]  /*21b00*/  MUFU.EX2 R129, R129 ;  /* 0x0000008100817308 */ /* 0x000fe20000000800 */
[C---:B---3--:R-:W-:Y:S09]  /*21b10*/  HMMA.16816.F32 R12, R44.reuse, R56, R12 ;  /* 0x000000382c0c723c */ /* 0x048ff2000000180c */
[----:B------:R-:W-:Y:S01]  /*21b20*/  MUFU.EX2 R198, R198 ;  /* 0x000000c600c67308 */ /* 0x000fe20000000800 */
[----:B--2---:R-:W-:Y:S01]  /*21b30*/  F2FP.F16.F32.PACK_AB R40, R196, R173 ;  /* 0x000000adc428723e */ /* 0x004fe200000000ff */
[C---:B------:R-:W-:Y:S01]  /*21b40*/  HMMA.16816.F32 R16, R44.reuse, R58, R16 ;  /* 0x0000003a2c10723c */ /* 0x040fe20000001810 */
[----:B------:R-:W2:Y:S07]  /*21b50*/  LDSM.16.MT88.4 R56, [R65+0xe800] ;  /* 0x00e800004138783b */ /* 0x000eae0000004200 */
[----:B------:R-:W-:Y:S01]  /*21b60*/  MUFU.EX2 R200, R200 ;  /* 0x000000c800c87308 */ /* 0x000fe20000000800 */
[C---:B----4-:R-:W-:Y:S09]  /*21b70*/  HMMA.16816.F32 R20, R44.reuse, R48, R20 ;  /* 0x000000302c14723c */ /* 0x050ff20000001814 */
[----:B------:R-:W3:Y:S01]  /*21b80*/  MUFU.EX2 R121, R121 ;  /* 0x0000007900797308 */ /* 0x000ee20000000800 */
[C---:B------:R-:W-:Y:S01]  /*21b90*/  HMMA.16816.F32 R24, R44.reuse, R50, R24 ;  /* 0x000000322c18723c */ /* 0x040fe20000001818 */
[----:B------:R-:W4:Y:S08]  /*21ba0*/  LDSM.16.MT88.4 R48, [R64+0x4800] ;  /* 0x004800004030783b */ /* 0x000f300000004200 */
[----:B------:R-:W-:Y:S01]  /*21bb0*/  MUFU.EX2 R117, R117 ;  /* 0x0000007500757308 */ /* 0x000fe20000000800 */
[C---:B-1----:R-:W-:Y:S09]  /*21bc0*/  HMMA.16816.F32 R28, R44.reuse, R60, R28 ;  /* 0x0000003c2c1c723c */ /* 0x042ff2000000181c */
[----:B------:R-:W1:Y:S01]  /*21bd0*/  MUFU.EX2 R202, R202 ;  /* 0x000000ca00ca7308 */ /* 0x000e620000000800 */
[----:B---3--:R-:W-:Y:S01]  /*21be0*/  F2FP.F16.F32.PACK_AB R41, R121, R200 ;  /* 0x000000c87929723e */ /* 0x008fe200000000ff */
[----:B------:R-:W-:Y:S01]  /*21bf0*/  HMMA.16816.F32 R32, R44, R62, R32 ;  /* 0x0000003e2c20723c */ /* 0x000fe20000001820 */
[----:B------:R-:W3:Y:S07]  /*21c00*/  LDSM.16.MT88.4 R60, [R66+0x4800] ;  /* 0x00480000423c783b */ /* 0x000eee0000004200 */
[----:B------:R-:W-:Y:S01]  /*21c10*/  MUFU.EX2 R97, R97 ;  /* 0x0000006100617308 */ /* 0x000fe20000000800 */
[----:B------:R-:W-:Y:S02]  /*21c20*/  F2FP.F16.F32.PACK_AB R44, R118, R124 ;  /* 0x0000007c762c723e */ /* 0x000fe400000000ff */
[----:B------:R-:W-:Y:S02]  /*21c30*/  F2FP.F16.F32.PACK_AB R46, R215, R174 ;  /* 0x000000aed72e723e */ /* 0x000fe400000000ff */
[----:B------:R-:W-:Y:S02]  /*21c40*/  F2FP.F16.F32.PACK_AB R45, R211, R176 ;  /* 0x000000b0d32d723e */ /* 0x000fe400000000ff */
[----:B------:R-:W-:Y:S03]  /*21c50*/  F2FP.F16.F32.PACK_AB R47, R207, R178 ;  /* 0x000000b2cf2f723e */ /* 0x000fe600000000ff */
[----:B------:R-:W-:Y:S04]  /*21c60*/  MUFU.EX2 R78, R78 ;  /* 0x0000004e004e7308 */ /* 0x000fe80000000800 */
        /* <DEDUP_REMOVED lines=23> */
[----:B------:R-:W-:Y:S07]  /*21de0*/  F2FP.F16.F32.PACK_AB R47, R191, R186 ;  /* 0x000000babf2f723e */ /* 0x000fee00000000ff */
[C---:B-1----:R-:W-:Y:S08]  /*21df0*/  HMMA.16816.F32 R4, R44.reuse, R52, R4 ;  /* 0x000000342c04723c */ /* 0x042ff00000001804 */
[C---:B------:R-:W-:Y:S01]  /*21e00*/  HMMA.16816.F32 R8, R44.reuse, R54, R8 ;  /* 0x000000362c08723c */ /* 0x040fe20000001808 */
[----:B------:R-:W1:Y:S07]  /*21e10*/  LDSM.16.MT88.4 R52, [R67+0xf800] ;  /* 0x00f800004334783b */ /* 0x000e6e0000004200 */
[C---:B--2---:R-:W-:Y:S08]  /*21e20*/  HMMA.16816.F32 R12, R44.reuse, R56, R12 ;  /* 0x000000382c0c723c */ /* 0x044ff0000000180c */
        /* <DEDUP_REMOVED lines=14> */
[----:B------:R-:W1:Y:S07]  /*21f10*/  LDSM.16.MT88.4 R52, [R67+0x10000] ;  /* 0x010000004334783b */ /* 0x000e6e0000004200 */
[C---:B--2---:R-:W-:Y:S03]  /*21f20*/  HMMA.16816.F32 R12, R44.reuse, R56, R12 ;  /* 0x000000382c0c723c */ /* 0x044fe6000000180c */
[----:B------:R-:W-:Y:S01]  /*21f30*/  FADD.FTZ R56, R113, R42 ;  /* 0x0000002a71387221 */ /* 0x000fe20000010000 */
[----:B------:R-:W-:Y:S03]  /*21f40*/  F2FP.F16.F32.PACK_AB R42, R198, R129 ;  /* 0x00000081c62a723e */ /* 0x000fe600000000ff */
[----:B------:R-:W-:Y:S01]  /*21f50*/  FADD.FTZ R105, R105, R56 ;  /* 0x0000003869697221 */ /* 0x000fe20000010000 */
[C---:B------:R-:W-:Y:S01]  /*21f60*/  HMMA.16816.F32 R16, R44.reuse, R58, R16 ;  /* 0x0000003a2c10723c */ /* 0x040fe20000001810 */
[----:B------:R-:W-:Y:S02]  /*21f70*/  LDSM.16.MT88.4 R56, [R66+0x6000] ;  /* 0x006000004238783b */ /* 0x000fe40000004200 */
[----:B------:R-:W-:Y:S04]  /*21f80*/  FADD.FTZ R76, R76, R105 ;  /* 0x000000694c4c7221 */ /* 0x000fe80000010000 */
[----:B------:R-:W-:Y:S01]  /*21f90*/  FADD.FTZ R119, R119, R76 ;  /* 0x0000004c77777221 */ /* 0x000fe20000010000 */
[C---:B----4-:R-:W-:Y:S03]  /*21fa0*/  HMMA.16816.F32 R20, R44.reuse, R48, R20 ;  /* 0x000000302c14723c */ /* 0x050fe60000001814 */
[-C--:B------:R-:W-:Y:S01]  /*21fb0*/  FFMA.FTZ R76, R99, R37.reuse, -R68 ;  /* 0x00000025634c7223 */ /* 0x080fe20000010844 */
[----:B------:R-:W-:Y:S01]  /*21fc0*/  FADD.FTZ R119, R82, R119 ;  /* 0x0000007752777221 */ /* 0x000fe20000010000 */
[-C--:B------:R-:W-:Y:S03]  /*21fd0*/  FFMA.FTZ R82, R87, R37.reuse, -R74 ;  /* 0x0000002557527223 */ /* 0x080fe6000001084a */
[C---:B------:R-:W-:Y:S01]  /*21fe0*/  HMMA.16816.F32 R24, R44.reuse, R50, R24 ;  /* 0x000000322c18723c */ /* 0x040fe20000001818 */
[----:B------:R-:W2:Y:S01]  /*21ff0*/  LDSM.16.MT88.4 R48, [R65+0x10000] ;  /* 0x010000004130783b */ /* 0x000ea20000004200 */
[----:B------:R-:W-:Y:S01]  /*22000*/  MUFU.EX2 R76, R76 ;  /* 0x0000004c004c7308 */ /* 0x000fe20000000800 */
[----:B------:R-:W-:Y:S04]  /*22010*/  FADD.FTZ R84, R84, R119 ;  /* 0x0000007754547221 */ /* 0x000fe80000010000 */
[----:B------:R-:W-:Y:S01]  /*22020*/  FADD.FTZ R84, R123, R84 ;  /* 0x000000547b547221 */ /* 0x000fe20000010000 */
[C---:B---3--:R-:W-:Y:S04]  /*22030*/  HMMA.16816.F32 R28, R44.reuse, R60, R28 ;  /* 0x0000003c2c1c723c */ /* 0x048fe8000000181c */
[----:B------:R-:W-:Y:S01]  /*22040*/  MUFU.EX2 R82, R82 ;  /* 0x0000005200527308 */ /* 0x000fe20000000800 */
[----:B------:R-:W-:Y:S01]  /*22050*/  FFMA.FTZ R61, R43, R37, -R74 ;  /* 0x000000252b3d7223 */ /* 0x000fe2000001084a */
[----:B------:R-:W-:Y:S01]  /*22060*/  F2FP.F16.F32.PACK_AB R43, R202, R117 ;  /* 0x00000075ca2b723e */ /* 0x000fe200000000ff */
[----:B------:R-:W-:Y:S01]  /*22070*/  FADD.FTZ R135, R135, R84 ;  /* 0x0000005487877221 */ /* 0x000fe20000010000 */
[-C--:B------:R-:W-:Y:S01]  /*22080*/  FFMA.FTZ R60, R109, R37.reuse, -R74 ;  /* 0x000000256d3c7223 */ /* 0x080fe2000001084a */
[-C--:B------:R-:W-:Y:S01]  /*22090*/  FFMA.FTZ R84, R81, R37.reuse, -R68 ;  /* 0x0000002551547223 */ /* 0x080fe20000010844 */
[----:B------:R-:W-:Y:S01]  /*220a0*/  HMMA.16816.F32 R32, R44, R62, R32 ;  /* 0x0000003e2c20723c */ /* 0x000fe20000001820 */
[----:B------:R-:W3:Y:S03]  /*220b0*/  LDSM.16.MT88.4 R44, [R64+0x6000] ;  /* 0x00600000402c783b */ /* 0x000ee60000004200 */
[----:B------:R-:W-:Y:S01]  /*220c0*/  MUFU.EX2 R61, R61 ;  /* 0x0000003d003d7308 */ /* 0x000fe20000000800 */
[----:B------:R-:W-:Y:S01]  /*220d0*/  FADD.FTZ R135, R90, R135 ;  /* 0x000000875a877221 */ /* 0x000fe20000010000 */
[-CC-:B------:R-:W-:Y:S01]  /*220e0*/  FFMA.FTZ R62, R103, R37.reuse, -R74.reuse ;  /* 0x00000025673e7223 */ /* 0x180fe2000001084a */
[-C--:B------:R-:W-:Y:S02]  /*220f0*/  FFMA.FTZ R63, R101, R37.reuse, -R74 ;  /* 0x00000025653f7223 */ /* 0x080fe4000001084a */
[----:B------:R-:W-:Y:S01]  /*22100*/  FADD.FTZ R92, R92, R135 ;  /* 0x000000875c5c7221 */ /* 0x000fe20000010000 */
[C---:B-1----:R-:W-:Y:S04]  /*22110*/  HMMA.16816.F32 R4, R40.reuse, R52, R4 ;  /* 0x000000342804723c */ /* 0x042fe80000001804 */
[----:B------:R-:W1:Y:S01]  /*22120*/  MUFU.EX2 R60, R60 ;  /* 0x0000003c003c7308 */ /* 0x000e620000000800 */
[----:B------:R-:W-:Y:S03]  /*22130*/  FADD.FTZ R92, R133, R92 ;  /* 0x0000005c855c7221 */ /* 0x000fe60000010000 */
[C---:B------:R-:W-:Y:S06]  /*22140*/  HMMA.16816.F32 R8, R40.reuse, R54, R8 ;  /* 0x000000362808723c */ /* 0x040fec0000001808 */
[----:B------:R-:W-:Y:S01]  /*22150*/  MUFU.EX2 R62, R62 ;  /* 0x0000003e003e7308 */ /* 0x000fe20000000800 */
[----:B------:R-:W-:Y:S04]  /*22160*/  FADD.FTZ R53, R145, R92 ;  /* 0x0000005c91357221 */ /* 0x000fe80000010000 */
[----:B------:R-:W-:Y:S01]  /*22170*/  FADD.FTZ R53, R100, R53 ;  /* 0x0000003564357221 */ /* 0x000fe20000010000 */
[C---:B--2---:R-:W-:Y:S04]  /*22180*/  HMMA.16816.F32 R12, R40.reuse, R48, R12 ;  /* 0x00000030280c723c */ /* 0x044fe8000000180c */
[----:B------:R-:W2:Y:S04]  /*22190*/  MUFU.EX2 R63, R63 ;  /* 0x0000003f003f7308 */ /* 0x000ea80000000800 */
[C---:B------:R-:W-:Y:S01]  /*221a0*/  HMMA.16816.F32 R16, R40.reuse, R50, R16 ;  /* 0x000000322810723c */ /* 0x040fe20000001810 */
[----:B------:R-:W4:Y:S05]  /*221b0*/  LDSM.16.MT88.4 R48, [R67+0x10800] ;  /* 0x010800004330783b */ /* 0x000f2a0000004200 */
[----:B------:R-:W4:Y:S02]  /*221c0*/  MUFU.EX2 R84, R84 ;  /* 0x0000005400547308 */ /* 0x000f240000000800 */
[C---:B---3--:R-:W-:Y:S08]  /*221d0*/  HMMA.16816.F32 R20, R40.reuse, R44, R20 ;  /* 0x0000002c2814723c */ /* 0x048ff00000001814 */
[C---:B------:R-:W-:Y:S01]  /*221e0*/  HMMA.16816.F32 R24, R40.reuse, R46, R24 ;  /* 0x0000002e2818723c */ /* 0x040fe20000001818 */
[----:B------:R-:W3:Y:S07]  /*221f0*/  LDSM.16.MT88.4 R44, [R65+0x10800] ;  /* 0x01080000412c783b */ /* 0x000eee0000004200 */
[C---:B------:R-:W-:Y:S03]  /*22200*/  HMMA.16816.F32 R28, R40.reuse, R56, R28 ;  /* 0x00000038281c723c */ /* 0x040fe6000000181c */
[----:B------:R-:W-:Y:S02]  /*22210*/  FADD.FTZ R56, R98, R53 ;  /* 0x0000003562387221 */ /* 0x000fe40000010000 */
[----:B------:R-:W3:Y:S02]  /*22220*/  LDSM.16.MT88.4 R52, [R64+0x6800] ;  /* 0x006800004034783b */ /* 0x000ee40000004200 */
[----:B------:R-:W-:Y:S01]  /*22230*/  FADD.FTZ R56, R143, R56 ;  /* 0x000000388f387221 */ /* 0x000fe20000010000 */
[----:B------:R-:W-:Y:S03]  /*22240*/  HMMA.16816.F32 R32, R40, R58, R32 ;  /* 0x0000003a2820723c */ /* 0x000fe60000001820 */
[----:B------:R-:W-:Y:S01]  /*22250*/  FADD.FTZ R57, R151, R56 ;  /* 0x0000003897397221 */ /* 0x000fe20000010000 */
[----:B-1----:R-:W-:Y:S01]  /*22260*/  F2FP.F16.F32.PACK_AB R40, R61, R60 ;  /* 0x0000003c3d28723e */ /* 0x002fe200000000ff */
[----:B------:R-:W-:Y:S01]  /*22270*/  FADD.FTZ R56, R110, R149 ;  /* 0x000000956e387221 */ /* 0x000fe20000010000 */
[----:B--2---:R-:W-:Y:S01]  /*22280*/  F2FP.F16.F32.PACK_AB R42, R63, R62 ;  /* 0x0000003e3f2a723e */ /* 0x004fe200000000ff */
[----:B------:R-:W-:Y:S01]  /*22290*/  FADD.FTZ R57, R106, R57 ;  /* 0x000000396a397221 */ /* 0x000fe20000010000 */
[----:B------:R-:W-:Y:S01]  /*222a0*/  F2FP.F16.F32.PACK_AB R41, R97, R76 ;  /* 0x0000004c6129723e */ /* 0x000fe200000000ff */
[----:B------:R-:W-:Y:S01]  /*222b0*/  FADD.FTZ R56, R155, R56 ;  /* 0x000000389b387221 */ /* 0x000fe20000010000 */
[----:B------:R-:W-:Y:S03]  /*222c0*/  F2FP.F16.F32.PACK_AB R43, R93, R78 ;  /* 0x0000004e5d2b723e */ /* 0x000fe600000000ff */
[----:B------:R-:W-:Y:S04]  /*222d0*/  FADD.FTZ R157, R157, R56 ;  /* 0x000000389d9d7221 */ /* 0x000fe80000010000 */
[C---:B----4-:R-:W-:Y:S03]  /*222e0*/  HMMA.16816.F32 R4, R40.reuse, R48, R4 ;  /* 0x000000302804723c */ /* 0x050fe60000001804 */
        /* <DEDUP_REMOVED lines=32> */
[----:B------:R-:W-:Y:S03]  /*224f0*/  HMMA.16816.F32 R32, R40, R58, R32 ;  /* 0x0000003a2820723c */ /* 0x000fe60000001820 */
[----:B------:R-:W-:Y:S01]  /*22500*/  FADD.FTZ R57, R152, R53 ;  /* 0x0000003598397221 */ /* 0x000fe20000010000 */
[----:B------:R-:W-:Y:S01]  /*22510*/  F2FP.F16.F32.PACK_AB R40, R89, R80 ;  /* 0x000000505928723e */ /* 0x000fe200000000ff */
[----:B------:R-:W3:Y:S01]  /*22520*/  LDSM.16.MT88.4 R52, [R64+0x7000] ;  /* 0x007000004034783b */ /* 0x000ee20000004200 */
[----:B------:R-:W-:Y:S01]  /*22530*/  F2FP.F16.F32.PACK_AB R42, R85, R82 ;  /* 0x00000052552a723e */ /* 0x000fe200000000ff */
[----:B------:R-:W-:Y:S01]  /*22540*/  FADD.FTZ R77, R142, R221 ;  /* 0x000000dd8e4d7221 */ /* 0x000fe20000010000 */
[----:B------:R-:W-:Y:S01]  /*22550*/  F2FP.F16.F32.PACK_AB R41, R84, R83 ;  /* 0x000000535429723e */ /* 0x000fe200000000ff */
[----:B------:R-:W-:Y:S01]  /*22560*/  FADD.FTZ R59, R150, R57 ;  /* 0x00000039963b7221 */ /* 0x000fe20000010000 */
[----:B------:R-:W-:Y:S01]  /*22570*/  F2FP.F16.F32.PACK_AB R43, R86, R79 ;  /* 0x0000004f562b723e */ /* 0x000fe200000000ff */
[----:B------:R-:W-:Y:S01]  /*22580*/  FADD.FTZ R77, R144, R77 ;  /* 0x0000004d904d7221 */ /* 0x000fe20000010000 */
[----:B------:R4:W-:Y:S01]  /*22590*/  MUFU.EX2 R57, R73 ;  /* 0x0000004900397308 */ /* 0x0009e20000000800 */
[----:B------:R-:W-:Y:S01]  /*225a0*/  LDSM.16.MT88.4 R148, [R65+0x11800] ;  /* 0x011800004194783b */ /* 0x000fe20000004200 */
[-CC-:B------:R-:W-:Y:S01]  /*225b0*/  FFMA.FTZ R58, R72, R37.reuse, -R74.reuse ;  /* 0x00000025483a7223 */ /* 0x180fe2000001084a */
[----:B------:R-:W-:Y:S01]  /*225c0*/  FADD.FTZ R75, R140, R77 ;  /* 0x0000004d8c4b7221 */ /* 0x000fe20000010000 */
[-C--:B------:R-:W-:Y:S01]  /*225d0*/  FFMA.FTZ R74, R70, R37.reuse, -R74 ;  /* 0x00000025464a7223 */ /* 0x080fe2000001084a */
[C---:B--2---:R-:W-:Y:S03]  /*225e0*/  HMMA.16816.F32 R4, R40.reuse, R44, R4 ;  /* 0x0000002c2804723c */ /* 0x044fe60000001804 */
[----:B------:R-:W-:Y:S01]  /*225f0*/  FADD.FTZ R75, R158, R75 ;  /* 0x0000004b9e4b7221 */ /* 0x000fe20000010000 */
[----:B------:R-:W-:Y:S01]  /*22600*/  LDSM.16.MT88.4 R140, [R64+0x7800] ;  /* 0x00780000408c783b */ /* 0x000fe20000004200 */
[----:B------:R-:W2:Y:S01]  /*22610*/  MUFU.EX2 R56, R56 ;  /* 0x0000003800387308 */ /* 0x000ea20000000800 */
[----:B------:R-:W-:Y:S01]  /*22620*/  FADD.FTZ R59, R154, R59 ;  /* 0x0000003b9a3b7221 */ /* 0x000fe20000010000 */
[----:B------:R-:W-:Y:S01]  /*22630*/  FADD.FTZ R75, R156, R75 ;  /* 0x0000004b9c4b7221 */ /* 0x000fe20000010000 */
[C---:B------:R-:W-:Y:S03]  /*22640*/  HMMA.16816.F32 R8, R40.reuse, R46, R8 ;  /* 0x0000002e2808723c */ /* 0x040fe60000001808 */
[----:B------:R-:W-:Y:S01]  /*22650*/  FADD.FTZ R59, R164, R59 ;  /* 0x0000003ba43b7221 */ /* 0x000fe20000010000 */
[----:B------:R-:W3:Y:S01]  /*22660*/  LDSM.16.MT88.4 R44, [R66+0x7000] ;  /* 0x00700000422c783b */ /* 0x000ee20000004200 */
[----:B------:R-:W-:Y:S02]  /*22670*/  FADD.FTZ R75, R162, R75 ;  /* 0x0000004ba24b7221 */ /* 0x000fe40000010000 */
[----:B------:R-:W-:Y:S01]  /*22680*/  MUFU.EX2 R58, R58 ;  /* 0x0000003a003a7308 */ /* 0x000fe20000000800 */
[----:B------:R-:W-:Y:S01]  /*22690*/  FADD.FTZ R59, R172, R59 ;  /* 0x0000003bac3b7221 */ /* 0x000fe20000010000 */
[C---:B-1----:R-:W-:Y:S03]  /*226a0*/  HMMA.16816.F32 R12, R40.reuse, R48, R12 ;  /* 0x00000030280c723c */ /* 0x042fe6000000180c */
[----:B----4-:R-:W-:Y:S01]  /*226b0*/  FADD.FTZ R73, R170, R59 ;  /* 0x0000003baa497221 */ /* 0x010fe20000010000 */
[----:B------:R-:W1:Y:S01]  /*226c0*/  LDSM.16.MT88.4 R156, [R67+0x11800] ;  /* 0x01180000439c783b */ /* 0x000e620000004200 */
[----:B------:R-:W-:Y:S01]  /*226d0*/  FADD.FTZ R75, R160, R75 ;  /* 0x0000004ba04b7221 */ /* 0x000fe20000010000 */
[----:B--2---:R-:W-:Y:S02]  /*226e0*/  F2FP.F16.F32.PACK_AB R132, R57, R56 ;  /* 0x000000383984723e */ /* 0x004fe400000000ff */
[----:B------:R-:W2:Y:S01]  /*226f0*/  MUFU.EX2 R59, R74 ;  /* 0x0000004a003b7308 */ /* 0x000ea20000000800 */
[C---:B------:R-:W-:Y:S03]  /*22700*/  HMMA.16816.F32 R16, R40.reuse, R50, R16 ;  /* 0x000000322810723c */ /* 0x040fe60000001810 */
[----:B------:R-:W-:Y:S01]  /*22710*/  FADD.FTZ R73, R126, R73 ;  /* 0x000000497e497221 */ /* 0x000fe20000010000 */
[----:B------:R-:W-:Y:S01]  /*22720*/  FADD.FTZ R75, R124, R75 ;  /* 0x0000004b7c4b7221 */ /* 0x000fe20000010000 */
[-CC-:B------:R-:W-:Y:S01]  /*22730*/  FFMA.FTZ R48, R71, R37.reuse, -R68.reuse ;  /* 0x0000002547307223 */ /* 0x180fe20000010844 */
[-CC-:B------:R-:W-:Y:S01]  /*22740*/  FFMA.FTZ R49, R69, R37.reuse, -R68.reuse ;  /* 0x0000002545317223 */ /* 0x180fe20000010844 */
[----:B------:R-:W-:Y:S01]  /*22750*/  FADD.FTZ R176, R176, R73 ;  /* 0x00000049b0b07221 */ /* 0x000fe20000010000 */
[C---:B---3--:R-:W-:Y:S03]  /*22760*/  HMMA.16816.F32 R20, R40.reuse, R52, R20 ;  /* 0x000000342814723c */ /* 0x048fe60000001814 */
[----:B------:R-:W-:Y:S01]  /*22770*/  FFMA.FTZ R68, R38, R37, -R68 ;  /* 0x0000002526447223 */ /* 0x000fe20000010844 */
[----:B------:R-:W-:Y:S01]  /*22780*/  FADD.FTZ R75, R118, R75 ;  /* 0x0000004b764b7221 */ /* 0x000fe20000010000 */
[----:B------:R-:W-:Y:S01]  /*22790*/  FADD.FTZ R211, R211, R176 ;  /* 0x000000b0d3d37221 */ /* 0x000fe20000010000 */
[----:B------:R-:W-:Y:S01]  /*227a0*/  MUFU.EX2 R48, R48 ;  /* 0x0000003000307308 */ /* 0x000fe20000000800 */
[----:B------:R-:W-:Y:S01]  /*227b0*/  IMAD.MOV.U32 R164, RZ, RZ, R36 ;  /* 0x000000ffffa47224 */ /* 0x000fe200078e0024 */
[C---:B------:R-:W-:Y:S03]  /*227c0*/  HMMA.16816.F32 R24, R40.reuse, R54, R24 ;  /* 0x000000362818723c */ /* 0x040fe60000001818 */
[----:B------:R-:W-:Y:S01]  /*227d0*/  FADD.FTZ R174, R174, R75 ;  /* 0x0000004baeae7221 */ /* 0x000fe20000010000 */
[----:B------:R-:W-:Y:S01]  /*227e0*/  FADD.FTZ R178, R178, R211 ;  /* 0x000000d3b2b27221 */ /* 0x000fe20000010000 */
[----:B--2---:R-:W-:Y:S03]  /*227f0*/  F2FP.F16.F32.PACK_AB R134, R59, R58 ;  /* 0x0000003a3b86723e */ /* 0x004fe600000000ff */
[----:B------:R-:W2:Y:S01]  /*22800*/  MUFU.EX2 R49, R49 ;  /* 0x0000003100317308 */ /* 0x000ea20000000800 */
[----:B------:R-:W-:Y:S01]  /*22810*/  FADD.FTZ R174, R215, R174 ;  /* 0x000000aed7ae7221 */ /* 0x000fe20000010000 */
[----:B------:R-:W-:Y:S03]  /*22820*/  FADD.FTZ R207, R207, R178 ;  /* 0x000000b2cfcf7221 */ /* 0x000fe60000010000 */
[----:B------:R-:W-:Y:S01]  /*22830*/  FADD.FTZ R205, R205, R174 ;  /* 0x000000aecdcd7221 */ /* 0x000fe20000010000 */
[C---:B------:R-:W-:Y:S04]  /*22840*/  HMMA.16816.F32 R28, R40.reuse, R44, R28 ;  /* 0x0000002c281c723c */ /* 0x040fe8000000181c */
[----:B------:R-:W3:Y:S01]  /*22850*/  MUFU.EX2 R68, R68 ;  /* 0x0000004400447308 */ /* 0x000ee20000000800 */
[----:B------:R-:W-:Y:S01]  /*22860*/  FADD.FTZ R184, R184, R207 ;  /* 0x000000cfb8b87221 */ /* 0x000fe20000010000 */
[----:B------:R-:W-:Y:S03]  /*22870*/  FADD.FTZ R180, R180, R205 ;  /* 0x000000cdb4b47221 */ /* 0x000fe60000010000 */
[----:B------:R-:W-:Y:S01]  /*22880*/  FADD.FTZ R195, R195, R184 ;  /* 0x000000b8c3c37221 */ /* 0x000fe20000010000 */
[----:B------:R-:W-:Y:S03]  /*22890*/  HMMA.16816.F32 R32, R40, R46, R32 ;  /* 0x0000002e2820723c */ /* 0x000fe60000001820 */
[----:B------:R-:W-:Y:S01]  /*228a0*/  FADD.FTZ R201, R201, R180 ;  /* 0x000000b4c9c97221 */ /* 0x000fe20000010000 */
[----:B------:R-:W-:Y:S01]  /*228b0*/  FADD.FTZ R186, R186, R195 ;  /* 0x000000c3baba7221 */ /* 0x000fe20000010000 */
[----:B--2---:R-:W-:Y:S02]  /*228c0*/  F2FP.F16.F32.PACK_AB R133, R49, R48 ;  /* 0x000000303185723e */ /* 0x004fe400000000ff */
[----:B------:R-:W-:Y:S01]  /*228d0*/  FADD.FTZ R201, R182, R201 ;  /* 0x000000c9b6c97221 */ /* 0x000fe20000010000 */
[----:B------:R-:W-:Y:S01]  /*228e0*/  FADD.FTZ R186, R191, R186 ;  /* 0x000000babfba7221 */ /* 0x000fe20000010000 */
[----:B---3--:R-:W-:Y:S02]  /*228f0*/  F2FP.F16.F32.PACK_AB R135, R68, R39 ;  /* 0x000000274487723e */ /* 0x008fe400000000ff */
[----:B------:R-:W-:Y:S01]  /*22900*/  FADD.FTZ R38, R188, R201 ;  /* 0x000000c9bc267221 */ /* 0x000fe20000010000 */
[----:B------:R-:W-:Y:S03]  /*22910*/  FADD.FTZ R181, R181, R186 ;  /* 0x000000bab5b57221 */ /* 0x000fe60000010000 */
[----:B------:R-:W-:Y:S01]  /*22920*/  FADD.FTZ R38, R187, R38 ;  /* 0x00000026bb267221 */ /* 0x000fe20000010000 */
[----:B------:R-:W-:Y:S01]  /*22930*/  FADD.FTZ R194, R194, R181 ;  /* 0x000000b5c2c27221 */ /* 0x000fe20000010000 */
[C---:B-1----:R-:W-:Y:S01]  /*22940*/  HMMA.16816.F32 R160, R132.reuse, R156, R4 ;  /* 0x0000009c84a0723c */ /* 0x042fe20000001804 */
        /* <DEDUP_REMOVED lines=45> */
.L_x_7414:
[----:B------:R1:W5:Y:S01]  /*22c20*/  LD.E R7, desc[UR4][R2.64+0xd8] ;  /* 0x0000d80402077980 */ /* 0x000362000c101900 */
[----:B------:R-:W-:Y:S01]  /*22c30*/  UMOV UR6, 0xffffffff ;  /* 0xffffffff00067882 */ /* 0x000fe20000000000 */
[----:B------:R-:W-:Y:S02]  /*22c40*/  MOV R5, 0x20 ;  /* 0x0000002000057802 */ /* 0x000fe40000000f00 */
[----:B------:R-:W-:Y:S01]  /*22c50*/  MOV R4, 0x40 ;  /* 0x0000004000047802 */ /* 0x000fe20000000f00 */
        /* <DEDUP_REMOVED lines=8> */
.L_x_7429:
[----:B----4-:R-:W-:Y:S01]  /*22ce0*/  FADD.FTZ R6, R12, R13 ;  /* 0x0000000d0c067221 */ /* 0x010fe20000010000 */
[----:B------:R-:W3:Y:S01]  /*22cf0*/  MUFU.RCP R11, R8 ;  /* 0x00000008000b7308 */ /* 0x000ee20000001000 */
[----:B------:R-:W-:Y:S01]  /*22d00*/  SHF.L.U32 R9, R166, 0x4, RZ ;  /* 0x00000004a6097819 */ /* 0x000fe200000006ff */
[----:B------:R-:W-:Y:S05]  /*22d10*/  WARPSYNC.ALL ;  /* 0x0000000000007948 */ /* 0x000fea0003800000 */
[----:B------:R-:W-:Y:S01]  /*22d20*/  FSETP.NE.FTZ.AND P1, PT, R8, RZ, PT ;  /* 0x000000ff0800720b */ /* 0x000fe20003f35000 */
[----:B------:R-:W2:Y:S01]  /*22d30*/  MUFU.RCP R10, R6 ;  /* 0x00000006000a7308 */ /* 0x000ea20000001000 */
[----:B------:R-:W-:Y:S01]  /*22d40*/  BAR.SYNC.DEFER_BLOCKING 0x0 ;  /* 0x0000000000007b1d */ /* 0x000fe20000010000 */
[----:B------:R-:W-:-:S02]  /*22d50*/  LOP3.LUT R14, R9, 0x1c0, RZ, 0xc0, !PT ;  /* 0x000001c0090e7812 */ /* 0x000fc400078ec0ff */
[----:B------:R-:W-:Y:S02]  /*22d60*/  FSETP.NE.FTZ.AND P0, PT, R6, RZ, PT ;  /* 0x000000ff0600720b */ /* 0x000fe40003f15000 */
[----:B------:R-:W-:Y:S02]  /*22d70*/  SEL R5, R5, 0xffffffe0, !P2 ;  /* 0xffffffe005057807 */ /* 0x000fe40005000000 */
[----:B------:R-:W-:Y:S02]  /*22d80*/  R2P PR, R166, 0x18 ;  /* 0x00000018a6007804 */ /* 0x000fe40000000000 */
[----:B---3--:R-:W-:Y:S02]  /*22d90*/  FSEL R12, R11, 1, P1 ;  /* 0x3f8000000b0c7808 */ /* 0x008fe40000800000 */
[----:B------:R-:W-:-:S03]  /*22da0*/  LOP3.LUT R11, R14, 0x38, R169, 0xf8, !PT ;  /* 0x000000380e0b7812 */ /* 0x000fc600078ef8a9 */
[C---:B------:R-:W-:Y:S01]  /*22db0*/  FMUL.FTZ R160, R12.reuse, R160 ;  /* 0x000000a00ca07220 */ /* 0x040fe20000410000 */
[----:B-----5:R-:W-:Y:S01]  /*22dc0*/  LOP3.LUT R11, R11, R168, R216, 0xfe, !PT ;  /* 0x000000a80b0b7212 */ /* 0x020fe200078efed8 */
[----:B------:R-:W-:Y:S01]  /*22dd0*/  FMUL.FTZ R161, R12, R161 ;  /* 0x000000a10ca17220 */ /* 0x000fe20000410000 */
[----:B--2---:R-:W-:Y:S01]  /*22de0*/  FSEL R10, R10, 1, P0 ;  /* 0x3f8000000a0a7808 */ /* 0x004fe20000000000 */
        /* <DEDUP_REMOVED lines=42> */
[----:B------:R3:W-:Y:S04]  /*23090*/  STS.64 [R4+0x800], R158 ;  /* 0x0008009e04007388 */ /* 0x0007e80000000a00 */
[----:B------:R-:W-:Y:S04]  /*230a0*/  STS.64 [R12], R152 ;  /* 0x000000980c007388 */ /* 0x000fe80000000a00 */
[----:B------:R-:W-:Y:S04]  /*230b0*/  STS.64 [R12+0x800], R154 ;  /* 0x0008009a0c007388 */ /* 0x000fe80000000a00 */
[----:B------:R-:W-:Y:S04]  /*230c0*/  STS.64 [R13], R148 ;  /* 0x000000940d007388 */ /* 0x000fe80000000a00 */
[----:B------:R4:W-:Y:S01]  /*230d0*/  STS.64 [R13+0x800], R150 ;  /* 0x000800960d007388 */ /* 0x0009e20000000a00 */
[----:B--2---:R-:W-:-:S03]  /*230e0*/  IADD3 R10, PT, PT, R5, R16, RZ ;  /* 0x00000010050a7210 */ /* 0x004fc60007ffe0ff */
        /* <DEDUP_REMOVED lines=8> */
[----:B---3--:R-:W3:Y:S04]  /*23170*/  LD.E.64 R4, desc[UR4][R2.64+0xb0] ;  /* 0x0000b00402047980 */ /* 0x008ee8000c101b00 */
[----:B----4-:R-:W4:Y:S01]  /*23180*/  LD.E R13, desc[UR4][R2.64+0x60] ;  /* 0x00006004020d7980 */ /* 0x010f22000c101900 */
[----:B------:R-:W1:Y:S01]  /*23190*/  @P1 MUFU.LG2 R8, R8 ;  /* 0x0000000800081308 */ /* 0x000e620000000c00 */
[----:B------:R-:W-:-:S02]  /*231a0*/  MOV R40, 0xff800000 ;  /* 0xff80000000287802 */ /* 0x000fc40000000f00 */
[----:B------:R3:W5:Y:S01]  /*231b0*/  LD.E.64 R46, desc[UR4][R2.64+0x78] ;  /* 0x00007804022e7980 */ /* 0x000762000c101b00 */
[----:B------:R-:W-:Y:S02]  /*231c0*/  SHF.L.U32 R37, R166, 0x2, RZ ;  /* 0x00000002a6257819 */ /* 0x000fe400000006ff */
[----:B--2---:R-:W-:Y:S01]  /*231d0*/  LOP3.LUT R14, R9, 0x10, RZ, 0xc0, !PT ;  /* 0x00000010090e7812 */ /* 0x004fe200078ec0ff */
[----:B------:R2:W5:Y:S01]  /*231e0*/  LD.E.64 R44, desc[UR4][R2.64+0xa8] ;  /* 0x0000a804022c7980 */ /* 0x000562000c101b00 */
[----:B------:R-:W2:Y:S01]  /*231f0*/  @P0 MUFU.LG2 R6, R6 ;  /* 0x0000000600060308 */ /* 0x000ea20000000c00 */
[----:B------:R-:W-:Y:S02]  /*23200*/  LOP3.LUT R12, R37, 0x1f8, RZ, 0xc0, !PT ;  /* 0x000001f8250c7812 */ /* 0x000fe400078ec0ff */
[----:B------:R-:W-:Y:S02]  /*23210*/  SHF.L.U32 R42, R239, 0x6, RZ ;  /* 0x00000006ef2a7819 */ /* 0x000fe400000006ff */
[----:B-1----:R-:W-:-:S02]  /*23220*/  LOP3.LUT R11, R12, 0x38, R167, 0x78, !PT ;  /* 0x000000380c0b7812 */ /* 0x002fc400078e78a7 */
[----:B------:R-:W-:Y:S01]  /*23230*/  LOP3.LUT R12, R167, 0x30, RZ, 0xc0, !PT ;  /* 0x00000030a70c7812 */ /* 0x000fe200078ec0ff */
[----:B------:R-:W-:Y:S01]  /*23240*/  @P1 FMUL.FTZ R8, R8, 0.69314718246459960938 ;  /* 0x3f31721808081820 */ /* 0x000fe20000410000 */
[----:B------:R-:W-:Y:S02]  /*23250*/  LEA R11, R11, R14, 0x2 ;  /* 0x0000000e0b0b7211 */ /* 0x000fe400078e10ff */
[----:B------:R-:W-:Y:S01]  /*23260*/  SHF.R.U32.HI R39, RZ, 0x2, R166 ;  /* 0x00000002ff277819 */ /* 0x000fe200000116a6 */
[C---:B------:R-:W-:Y:S01]  /*23270*/  @P1 FFMA.FTZ R40, R7.reuse, R36, R8 ;  /* 0x0000002407281223 */ /* 0x040fe20000010008 */
[----:B------:R-:W-:Y:S01]  /*23280*/  IADD3 R218, PT, PT, R218, R11, RZ ;  /* 0x0000000bdada7210 */ /* 0x000fe20007ffe0ff */
[----:B------:R1:W5:Y:S01]  /*23290*/  LD.E R36, desc[UR4][R2.64+0xcc] ;  /* 0x0000cc0402247980 */ /* 0x000362000c101900 */
[----:B------:R-:W-:Y:S01]  /*232a0*/  MOV R38, 0xff800000 ;  /* 0xff80000000267802 */ /* 0x000fe20000000f00 */
[----:B--2---:R-:W-:Y:S01]  /*232b0*/  @P0 FMUL.FTZ R9, R6, 0.69314718246459960938 ;  /* 0x3f31721806090820 */ /* 0x004fe20000410000 */
[----:B------:R-:W-:Y:S01]  /*232c0*/  LOP3.LUT R39, R12, 0x7, R39, 0xf8, !PT ;  /* 0x000000070c277812 */ /* 0x000fe200078ef827 */
[----:B------:R-:W-:Y:S02]  /*232d0*/  BAR.SYNC.DEFER_BLOCKING 0x0 ;  /* 0x0000000000007b1d */ /* 0x000fe40000010000 */
[----:B------:R-:W-:Y:S01]  /*232e0*/  @P0 FFMA.FTZ R38, R7, R0, R9 ;  /* 0x0000000007260223 */ /* 0x000fe20000010009 */
[----:B------:R-:W-:-:S03]  /*232f0*/  LOP3.LUT P0, RZ, R166, 0x3, RZ, 0xc0, !PT ;  /* 0x00000003a6ff7812 */ /* 0x000fc6000780c0ff */
[----:B------:R1:W2:Y:S04]  /*23300*/  LDS.128 R32, [R218] ;  /* 0x00000000da207984 */ /* 0x0002a80000000c00 */
[----:B------:R1:W1:Y:S04]  /*23310*/  LDS.128 R28, [R218+0x800] ;  /* 0x00080000da1c7984 */ /* 0x0002680000000c00 */
[----:B------:R1:W1:Y:S04]  /*23320*/  LDS.128 R24, [R218+0x1000] ;  /* 0x00100000da187984 */ /* 0x0002680000000c00 */
[----:B------:R1:W1:Y:S04]  /*23330*/  LDS.128 R20, [R218+0x1800] ;  /* 0x00180000da147984 */ /* 0x0002680000000c00 */
[----:B------:R1:W1:Y:S04]  /*23340*/  LDS.128 R16, [R218+0x2000] ;  /* 0x00200000da107984 */ /* 0x0002680000000c00 */
[----:B------:R1:W1:Y:S01]  /*23350*/  LDS.128 R8, [R218+0x3000] ;  /* 0x00300000da087984 */ /* 0x0002620000000c00 */
[----:B------:R-:W-:Y:S01]  /*23360*/  BSSY.RECONVERGENT B0, `(.L_x_7423) ;  /* 0x0000010000007945 */ /* 0x000fe20003800200 */
[----:B---3--:R-:W-:-:S04]  /*23370*/  IMAD R4, R4, UR8, R245 ;  /* 0x0000000804047c24 */ /* 0x008fc8000f8e02f5 */
[----:B----4-:R-:W-:Y:S02]  /*23380*/  IMAD R4, R4, R13, R246 ;  /* 0x0000000d04047224 */ /* 0x010fe400078e02f6 */
[----:B------:R3:W4:Y:S02]  /*23390*/  LDS.128 R12, [R218+0x2800] ;  /* 0x00280000da0c7984 */ /* 0x0007240000000c00 */
[----:B------:R-:W-:Y:S02]  /*233a0*/  IMAD R42, R5, R4, R42 ;  /* 0x00000004052a7224 */ /* 0x000fe400078e022a */
[----:B------:R3:W1:Y:S01]  /*233b0*/  LDS.128 R4, [R218+0x3800] ;  /* 0x00380000da047984 */ /* 0x0006620000000c00 */
[----:B--2---:R-:W-:Y:S05]  /*233c0*/  @P0 BRA `(.L_x_7424) ;  /* 0x0000000000240947 */ /* 0x004fea0003800000 */
[C---:B------:R-:W-:Y:S01]  /*233d0*/  VIADD R41, R39.reuse, 0x8 ;  /* 0x0000000827297836 */ /* 0x040fe20000000000 */
[C---:B------:R-:W-:Y:S02]  /*233e0*/  IADD3 R0, P0, PT, R42.reuse, R39, RZ ;  /* 0x000000272a007210 */ /* 0x040fe40007f1e0ff */
[-C--:B------:R-:W-:Y:S02]  /*233f0*/  ISETP.GE.AND P2, PT, R39, R226.reuse, PT ;  /* 0x000000e22700720c */ /* 0x080fe40003f46270 */
[----:B------:R-:W-:Y:S02]  /*23400*/  ISETP.GE.AND P1, PT, R41, R226, PT ;  /* 0x000000e22900720c */ /* 0x000fe40003f26270 */
[----:B------:R-:W-:Y:S02]  /*23410*/  LEA.HI.X.SX32 R39, R42, RZ, 0x1, P0 ;  /* 0x000000ff2a277211 */ /* 0x000fe400000f0eff */
[----:B-----5:R-:W-:-:S04]  /*23420*/  LEA R44, P0, R0, R44, 0x2 ;  /* 0x0000002c002c7211 */ /* 0x020fc800078010ff */
[----:B------:R-:W-:-:S05]  /*23430*/  LEA.HI.X R45, R0, R45, R39, 0x2, P0 ;  /* 0x0000002d002d7211 */ /* 0x000fca00000f1427 */
[----:B------:R2:W-:Y:S04]  /*23440*/  @!P2 ST.E desc[UR4][R44.64], R40 ;  /* 0x000000282c00a985 */ /* 0x0005e8000c101904 */
[----:B------:R2:W-:Y:S02]  /*23450*/  @!P1 ST.E desc[UR4][R44.64+0x20], R38 ;  /* 0x000020262c009985 */ /* 0x0005e4000c101904 */
.L_x_7424:
[----:B------:R-:W-:Y:S05]  /*23460*/  BSYNC.RECONVERGENT B0 ;  /* 0x0000000000007941 */ /* 0x000fea0003800200 */
.L_x_7423:
[----:B-1----:R1:W3:Y:S01]  /*23470*/  LD.E R2, desc[UR4][R2.64+0xc0] ;  /* 0x0000c00402027980 */ /* 0x0022e2000c101900 */
[C---:B------:R-:W-:Y:S01]  /*23480*/  LOP3.LUT R0, R37.reuse, 0xfc0, RZ, 0xc0, !PT ;  /* 0x00000fc025007812 */ /* 0x040fe200078ec0ff */
[----:B-----5:R-:W-:Y:S01]  /*23490*/  IMAD R36, R42, R36, RZ ;  /* 0x000000242a247224 */ /* 0x020fe200078e02ff */
[----:B------:R-:W-:Y:S01]  /*234a0*/  SHF.R.U32.HI R41, RZ, 0x4, R166 ;  /* 0x00000004ff297819 */ /* 0x000fe200000116a6 */
[----:B------:R-:W-:Y:S01]  /*234b0*/  IMAD.MOV.U32 R239, RZ, RZ, 0x0 ;  /* 0x00000000ffef7424 */ /* 0x000fe200078e00ff */
[----:B------:R-:W-:Y:S02]  /*234c0*/  LOP3.LUT R39, R0, 0x3c, R37, 0xf8, !PT ;  /* 0x0000003c00277812 */ /* 0x000fe400078ef825 */
[----:B------:R-:W-:Y:S01]  /*234d0*/  LOP3.LUT R37, R37, 0x3c, RZ, 0xc0, !PT ;  /* 0x0000003c25257812 */ /* 0x000fe200078ec0ff */
[----:B------:R-:W-:Y:S01]  /*234e0*/  VIADD R43, R41, 0x18 ;  /* 0x00000018292b7836 */ /* 0x000fe20000000000 */
[----:B------:R-:W-:-:S04]  /*234f0*/  IADD3 R39, P0, PT, R36, R39, RZ ;  /* 0x0000002724277210 */ /* 0x000fc80007f1e0ff */
[----:B------:R-:W-:Y:S02]  /*23500*/  LEA.HI.X.SX32 R36, R36, RZ, 0x1, P0 ;  /* 0x000000ff24247211 */ /* 0x000fe400000f0eff */
[----:B--2---:R-:W-:-:S04]  /*23510*/  LEA R38, P2, R39, R46, 0x2 ;  /* 0x0000002e27267211 */ /* 0x004fc800078410ff */
[----:B------:R-:W-:Y:S01]  /*23520*/  LEA.HI.X R39, R39, R47, R36, 0x2, P2 ;  /* 0x0000002f27277211 */ /* 0x000fe200010f1424 */
[----:B-1----:R-:W-:Y:S01]  /*23530*/  VIADD R3, R41, 0x10 ;  /* 0x0000001029037836 */ /* 0x002fe20000000000 */
        /* <DEDUP_REMOVED lines=15> */
[----:B------:R-:W-:Y:S04]  /*23630*/  @!P6 ST.E.128 desc[UR4][R38.64+0x800], R28 ;  /* 0x0008001c2600e985 */ /* 0x000fe8000c101d04 */
[----:B------:R-:W-:Y:S04]  /*23640*/  @!P5 ST.E.128 desc[UR4][R38.64+0x1000], R24 ;  /* 0x001000182600d985 */ /* 0x000fe8000c101d04 */
[----:B------:R-:W-:Y:S04]  /*23650*/  @!P4 ST.E.128 desc[UR4][R38.64+0x1800], R20 ;  /* 0x001800142600c985 */ /* 0x000fe8000c101d04 */
[----:B------:R-:W-:Y:S04]  /*23660*/  @!P3 ST.E.128 desc[UR4][R38.64+0x2000], R16 ;  /* 0x002000102600b985 */ /* 0x000fe8000c101d04 */
[----:B----4-:R-:W-:Y:S04]  /*23670*/  @!P2 ST.E.128 desc[UR4][R38.64+0x2800], R12 ;  /* 0x0028000c2600a985 */ /* 0x010fe8000c101d04 */
[----:B------:R1:W-:Y:S02]  /*23680*/  @!P1 ST.E.128 desc[UR4][R38.64+0x3000], R8 ;  /* 0x0030000826009985 */ /* 0x0003e4000c101d04 */
[----:B-1----:R-:W-:Y:S05]  /*23690*/  @P0 RET.REL.NODEC R238 `(_ZN5flash24flash_fwd_splitkv_kernelI23Flash_fwd_kernel_traitsILi64ELi64ELi256ELi4ELb0ELb0EN7cutlass6half_tE19Flash_kernel_traitsILi64ELi64ELi256ELi4ES3_EELb0ELb1ELb1ELb0ELb0ELb0ELb1ELb0EEEvNS_16Flash_fwd_paramsE) ;  /* 0xfffffdc8ee580950 */ /* 0x002fea0003c3ffff */
[----:B------:R-:W-:Y:S01]  /*236a0*/  MOV R239, 0x0 ;  /* 0x0000000000ef7802 */ /* 0x000fe20000000f00 */
[----:B------:R1:W-:Y:S03]  /*236b0*/  ST.E.128 desc[UR4][R38.64+0x3800], R4 ;  /* 0x0038000426007985 */ /* 0x0003e6000c101d04 */
[----:B-1----:R-:W-:Y:S05]  /*236c0*/  RET.REL.NODEC R238 `(_ZN5flash24flash_fwd_splitkv_kernelI23Flash_fwd_kernel_traitsILi64ELi64ELi256ELi4ELb0ELb0EN7cutlass6half_tE19Flash_kernel_traitsILi64ELi64ELi256ELi4ES3_EELb0ELb1ELb1ELb0ELb0ELb0ELb1ELb0EEEvNS_16Flash_fwd_paramsE) ;  /* 0xfffffdc8ee4c7950 */ /* 0x002fea0003c3ffff */
.L_x_7422:
[----:B------:R-:W-:Y:S01]  /*236d0*/  MOV R9, 0x2 ;  /* 0x0000000200097802 */ /* 0x000fe20000000f00 */
[----:B------:R-:W-:Y:S01]  /*236e0*/  IMAD.MOV.U32 R6, RZ, RZ, 0x1f ;  /* 0x0000001fff067424 */ /* 0x000fe200078e00ff */
[----:B------:R-:W-:-:S07]  /*236f0*/  MOV R10, 0xffffffff ;  /* 0xffffffff000a7802 */ /* 0x000fce0000000f00 */
[----:B-1---5:R-:W-:Y:S05]  /*23700*/  WARPSYNC.COLLECTIVE R10, `(.L_x_7425) ;  /* 0x000000000a087348 */ /* 0x022fea0003c00000 */
[----:B------:R2:W3:Y:S02]  /*23710*/  SHFL.BFLY P0, R13, R252, R9, R6 ;  /* 0x0c000009fc0d7389 */ /* 0x0004e40000000006 */
[----:B-123-5:R-:W-:Y:S05]  /*23720*/  ENDCOLLECTIVE ;  /* 0x000000000000791b */ /* 0x02efea0003800000 */
.L_x_7425:
[----:B------:R-:W-:Y:S02]  /*23730*/  IMAD.MOV.U32 R11, RZ, RZ, R13 ;  /* 0x000000ffff0b7224 */ /* 0x000fe400078e000d */
[----:B------:R-:W-:Y:S02]  /*23740*/  IMAD.MOV.U32 R9, RZ, RZ, 0x1 ;  /* 0x00000001ff097424 */ /* 0x000fe400078e00ff */
[----:B------:R-:W-:-:S05]  /*23750*/  FADD.FTZ R11, R11, R252 ;  /* 0x000000fc0b0b7221 */ /* 0x000fca0000010000 */
[----:B------:R-:W-:-:S07]  /*23760*/  MOV R252, R11 ;  /* 0x0000000b00fc7202 */ /* 0x000fce0000000f00 */
[----:B------:R-:W-:Y:S05]  /*23770*/  WARPSYNC.COLLECTIVE R10, `(.L_x_7426) ;  /* 0x000000000a087348 */ /* 0x000fea0003c00000 */
[----:B------:R1:W2:Y:S02]  /*23780*/  SHFL.BFLY P0, R13, R252, R9, R6 ;  /* 0x0c000009fc0d7389 */ /* 0x0002a40000000006 */
[----:B-12---:R-:W-:Y:S05]  /*23790*/  ENDCOLLECTIVE ;  /* 0x000000000000791b */ /* 0x006fea0003800000 */
.L_x_7426:
[----:B------:R-:W-:Y:S01]  /*237a0*/  MOV R252, R249 ;  /* 0x000000f900fc7202 */ /* 0x000fe20000000f00 */
[----:B------:R-:W-:Y:S01]  /*237b0*/  IMAD.MOV.U32 R9, RZ, RZ, 0x2 ;  /* 0x00000002ff097424 */ /* 0x000fe200078e00ff */
[----:B------:R-:W-:-:S07]  /*237c0*/  MOV R8, R13 ;  /* 0x0000000d00087202 */ /* 0x000fce0000000f00 */
[----:B------:R-:W-:Y:S05]  /*237d0*/  WARPSYNC.COLLECTIVE R10, `(.L_x_7427) ;  /* 0x000000000a087348 */ /* 0x000fea0003c00000 */
[----:B------:R1:W2:Y:S02]  /*237e0*/  SHFL.BFLY P0, R13, R252, R9, R6 ;  /* 0x0c000009fc0d7389 */ /* 0x0002a40000000006 */
[----:B-12---:R-:W-:Y:S05]  /*237f0*/  ENDCOLLECTIVE ;  /* 0x000000000000791b */ /* 0x006fea0003800000 */
.L_x_7427:
[----:B------:R-:W-:Y:S01]  /*23800*/  FADD.FTZ R8, R11, R8 ;  /* 0x000000080b087221 */ /* 0x000fe20000010000 */
[----:B------:R-:W-:Y:S01]  /*23810*/  FADD.FTZ R12, R13, R249 ;  /* 0x000000f90d0c7221 */ /* 0x000fe20000010000 */
[----:B------:R-:W-:-:S04]  /*23820*/  MOV R9, 0x1 ;  /* 0x0000000100097802 */ /* 0x000fc80000000f00 */
[----:B------:R-:W-:-:S07]  /*23830*/  MOV R252, R12 ;  /* 0x0000000c00fc7202 */ /* 0x000fce0000000f00 */
[----:B------:R-:W-:Y:S05]  /*23840*/  WARPSYNC.COLLECTIVE R10, `(.L_x_7428) ;  /* 0x000000000a087348 */ /* 0x000fea0003c00000 */
[----:B------:R1:W2:Y:S02]  /*23850*/  SHFL.BFLY P0, R13, R252, R9, R6 ;  /* 0x0c000009fc0d7389 */ /* 0x0002a40000000006 */
[----:B-12---:R-:W-:Y:S05]  /*23860*/  ENDCOLLECTIVE ;  /* 0x000000000000791b */ /* 0x006fea0003800000 */
.L_x_7428:
[----:B------:R-:W-:Y:S05]  /*23870*/  BRA `(.L_x_7429) ;  /* 0xfffffff400187947 */ /* 0x000fea000383ffff */
.L_x_7430:
        /* <DEDUP_REMOVED lines=16> */
.L_x_14766:


//--------------------- .text._ZN5flash24flash_fwd_splitkv_kernelI23Flash_fwd_kernel_traitsILi64ELi64ELi256ELi4ELb0ELb0EN7cutlass6half_tE19Flash_kernel_traitsILi64ELi64ELi256ELi4ES3_EELb0ELb1ELb1ELb0ELb0ELb1ELb1ELb0EEEvNS_16Flash_fwd_paramsE --------------------------
	.section	.text._ZN5flash24flash_fwd_splitkv_kernelI23Flash_fwd_kernel_traitsILi64ELi64ELi256ELi4ELb0ELb0EN7cutlass6half_tE19Flash_kernel_traitsILi64ELi64ELi256ELi4ES3_EELb0ELb1ELb1ELb0ELb0ELb1ELb1ELb0EEEvNS_16Flash_fwd_paramsE,"ax",@progbits
	.align	128
        .global         _ZN5flash24flash_fwd_splitkv_kernelI23Flash_fwd_kernel_traitsILi64ELi64ELi256ELi4ELb0ELb0EN7cutlass6half_tE19Flash_kernel_traitsILi64ELi64ELi256ELi4ES3_EELb0ELb1ELb1ELb0ELb0ELb1ELb1ELb0EEEvNS_16Flash_fwd_paramsE
        .type           _ZN5flash24flash_fwd_splitkv_kernelI23Flash_fwd_kernel_traitsILi64ELi64ELi256ELi4ELb0ELb0EN7cutlass6half_tE19Flash_kernel_traitsILi64ELi64ELi256ELi4ES3_EELb0ELb1ELb1ELb0ELb0ELb1ELb1ELb0EEEvNS_16Flash_fwd_paramsE,@function
        .size           _ZN5flash24flash_fwd_splitkv_kernelI23Flash_fwd_kernel_traitsILi64ELi64ELi256ELi4ELb0ELb0EN7cutlass6half_tE19Flash_kernel_traitsILi64ELi64ELi256ELi4ES3_EELb0ELb1ELb1ELb0ELb0ELb1ELb1ELb0EEEvNS_16Flash_fwd_paramsE,(.L_x_14767 - _ZN5flash24flash_fwd_splitkv_kernelI23Flash_fwd_kernel_traitsILi64ELi64ELi256ELi4ELb0ELb0EN7cutlass6half_tE19Flash_kernel_traitsILi64ELi64ELi256ELi4ES3_EELb0ELb1ELb1ELb0ELb0ELb1ELb1ELb0EEEvNS_16Flash_fwd_paramsE)
        .other          _ZN5flash24flash_fwd_splitkv_kernelI23Flash_fwd_kernel_traitsILi64ELi64ELi256ELi4ELb0ELb0EN7cutlass6half_tE19Flash_kernel_traitsILi64ELi64ELi256ELi4ES3_EELb0ELb1ELb1ELb0ELb0ELb1ELb1ELb0EEEvNS_16Flash_fwd_paramsE,@"STO_CUDA_ENTRY STV_DEFAULT"
_ZN5flash24flash_fwd_splitkv_kernelI23Flash_fwd_kernel_traitsILi64ELi64ELi256ELi4ELb0ELb0EN7cutlass6half_tE19Flash_kernel_traitsILi64ELi64ELi256ELi4ES3_EELb0ELb1ELb1ELb0ELb0ELb1ELb1ELb0EEEvNS_16Flash_fwd_paramsE:
.text._ZN5flash24flash_fwd_splitkv_kernelI23Flash_fwd_kernel_traitsILi64ELi64ELi256ELi4ELb0ELb0EN7cutlass6half_tE19Flash_kernel_traitsILi64ELi64ELi256ELi4ES3_EELb0ELb1ELb1ELb0ELb0ELb1ELb1ELb0EEEvNS_16Flash_fwd_paramsE:
        /* <DEDUP_REMOVED lines=29> */
[----:B-1----:R-:W-:Y:S05]  /*01d0*/  CALL.REL.NOINC `($_ZN5flash24flash_fwd_splitkv_kernelI23Flash_fwd_kernel_traitsILi64ELi64ELi256ELi4ELb0ELb0EN7cutlass6half_tE19Flash_kernel_traitsILi64ELi64ELi256ELi4ES3_EELb0ELb1ELb1ELb0ELb0ELb1ELb1ELb0EEEvNS_16Flash_fwd_paramsE$_ZN5flash30compute_attn_1rowblock_splitkvI23Flash_fwd_kernel_traitsILi64ELi64ELi256ELi4ELb0ELb0EN7cutlass6half_tE19Flash_kernel_traitsILi64ELi64ELi256ELi4ES3_EELb0ELb1ELb1ELb0ELb0ELb1ELb1ELb0ENS_16Flash_fwd_paramsEEEvRKT8_iiiii) ;  /* 0x0000000000087944 */ /* 0x002fea0003c00000 */
[----:B------:R-:W-:Y:S05]  /*01e0*/  BSYNC.RECONVERGENT B3 ;  /* 0x0000000000037941 */ /* 0x000fea0003800200 */
.L_x_7431:
[----:B------:R-:W-:Y:S05]  /*01f0*/  EXIT ;  /* 0x000000000000794d */ /* 0x000fea0003800000 */
        .type           $_ZN5flash24flash_fwd_splitkv_kernelI23Flash_fwd_kernel_traitsILi64ELi64ELi256ELi4ELb0ELb0EN7cutlass6half_tE19Flash_kernel_traitsILi64ELi64ELi256ELi4ES3_EELb0ELb1ELb1ELb0ELb0ELb1ELb1ELb0EEEvNS_16Flash_fwd_paramsE$_ZN5flash30compute_attn_1rowblock_splitkvI23Flash_fwd_kernel_traitsILi64ELi64ELi256ELi4ELb0ELb0EN7cutlass6half_tE19Flash_kernel_traitsILi64ELi64ELi256ELi4ES3_EELb0ELb1ELb1ELb0ELb0ELb1ELb1ELb0ENS_16Flash_fwd_paramsEEEvRKT8_iiiii,@function
        .size           $_ZN5flash24flash_fwd_splitkv_kernelI23Flash_fwd_kernel_traitsILi64ELi64ELi256ELi4ELb0ELb0EN7cutlass6half_tE19Flash_kernel_traitsILi64ELi64ELi256ELi4ES3_EELb0ELb1ELb1ELb0ELb0ELb1ELb1ELb0EEEvNS_16Flash_fwd_paramsE$_ZN5flash30compute_attn_1rowblock_splitkvI23Flash_fwd_kernel_traitsILi64ELi64ELi256ELi4ELb0ELb0EN7cutlass6half_tE19Flash_kernel_traitsILi64ELi64ELi256ELi4ES3_EELb0ELb1ELb1ELb0ELb0ELb1ELb1ELb0ENS_16Flash_fwd_paramsEEEvRKT8_iiiii,(.L_x_14767 - $_ZN5flash24flash_fwd_splitkv_kernelI23Flash_fwd_kernel_traitsILi64ELi64ELi256ELi4ELb0ELb0EN7cutlass6half_tE19Flash_kernel_traitsILi64ELi64ELi256ELi4ES3_EELb0ELb1ELb1ELb0ELb0ELb1ELb1ELb0EEEvNS_16Flash_fwd_paramsE$_ZN5flash30compute_attn_1rowblock_splitkvI23Flash_fwd_kernel_traitsILi64ELi64ELi256ELi4ELb0ELb0EN7cutlass6half_tE19Flash_kernel_traitsILi64ELi64ELi256ELi4ES3_EELb0ELb1ELb1ELb0ELb0ELb1ELb1ELb0ENS_16Flash_fwd_paramsEEEvRKT8_iiiii)
$_ZN5flash24flash_fwd_splitkv_kernelI23Flash_fwd_kernel_traitsILi64ELi64ELi256ELi4ELb0ELb0EN7cutlass6half_tE19Flash_kernel_traitsILi64ELi64ELi256ELi4ES3_EELb0ELb1ELb1ELb0ELb0ELb1ELb1ELb0EEEvNS_16Flash_fwd_paramsE$_ZN5flash30compute_attn_1rowblock_splitkvI23Flash_fwd_kernel_traitsILi64ELi64ELi256ELi4ELb0ELb0EN7cutlass6half_tE19Flash_kernel_traitsILi64ELi64ELi256ELi4ES3_EELb0ELb1ELb1ELb0ELb0ELb1ELb1ELb0ENS_16Flash_fwd_paramsEEEvRKT8_iiiii:
        /* <DEDUP_REMOVED lines=38> */
.L_x_7433:
[----:B------:R-:W-:Y:S05]  /*0460*/  BSYNC.RECONVERGENT B0 ;  /* 0x0000000000007941 */ /* 0x000fea0003800200 */
.L_x_7432:
[----:B------:R-:W-:Y:S04]  /*0470*/  BSSY.RECONVERGENT B0, `(.L_x_7434) ;  /* 0x0000007000007945 */ /* 0x000fe80003800200 */
[----:B------:R-:W-:Y:S05]  /*0480*/  @!P3 BRA `(.L_x_7435) ;  /* 0x000000000014b947 */ /* 0x000fea0003800000 */
[----:B------:R-:W2:Y:S02]  /*0490*/  LD.E.U8 R6, desc[UR4][R2.64+0x1b2] ;  /* 0x0001b20402067980 */ /* 0x000ea4000c101100 */
[----:B--2---:R-:W-:-:S13]  /*04a0*/  ISETP.NE.AND P1, PT, R6, RZ, PT ;  /* 0x000000ff0600720c */ /* 0x004fda0003f25270 */
[----:B-----5:R-:W2:Y:S02]  /*04b0*/  @P1 LD.E R68, desc[UR4][R16.64+0x4] ;  /* 0x0000040410441980 */ /* 0x020ea4000c101900 */
[----:B--2---:R-:W-:-:S06]  /*04c0*/  @P1 IADD3 R68, PT, PT, R68, -R12, RZ ;  /* 0x8000000c44441210 */ /* 0x004fcc0007ffe0ff */
[----:B------:R2:W5:Y:S02]  /*04d0*/  @!P1 LD.E R68, desc[UR4][R16.64] ;  /* 0x0000000410449980 */ /* 0x000564000c101900 */
.L_x_7435:
[----:B------:R-:W-:Y:S05]  /*04e0*/  BSYNC.RECONVERGENT B0 ;  /* 0x0000000000007941 */ /* 0x000fea0003800200 */
.L_x_7434:
        /* <DEDUP_REMOVED lines=8> */
.L_x_7437:
[----:B------:R-:W3:Y:S01]  /*0570*/  LD.E.64 R6, desc[UR4][R2.64+0x108] ;  /* 0x0001080402067980 */ /* 0x000ee2000c101b00 */
[----:B------:R-:W-:Y:S01]  /*0580*/  BSSY.RECONVERGENT B0, `(.L_x_7439) ;  /* 0x0000006000007945 */ /* 0x000fe20003800200 */
[----:B------:R-:W-:Y:S01]  /*0590*/  IMAD.MOV.U32 R5, RZ, RZ, RZ ;  /* 0x000000ffff057224 */ /* 0x000fe200078e00ff */
[----:B---3--:R-:W-:-:S04]  /*05a0*/  ISETP.NE.U32.AND P0, PT, R6, RZ, PT ;  /* 0x000000ff0600720c */ /* 0x008fc80003f05070 */
[----:B------:R-:W-:-:S13]  /*05b0*/  ISETP.NE.AND.EX P0, PT, R7, RZ, PT, P0 ;  /* 0x000000ff0700720c */ /* 0x000fda0003f05300 */
[----:B------:R-:W-:Y:S05]  /*05c0*/  @!P0 BRA `(.L_x_7440) ;  /* 0x0000000000048947 */ /* 0x000fea0003800000 */
[----:B------:R3:W5:Y:S02]  /*05d0*/  LD.E R5, desc[UR4][R2.64+0xbc] ;  /* 0x0000bc0402057980 */ /* 0x000764000c101900 */
.L_x_7440:
[----:B------:R-:W-:Y:S05]  /*05e0*/  BSYNC.RECONVERGENT B0 ;  /* 0x0000000000007941 */ /* 0x000fea0003800200 */
.L_x_7439:
[----:B-----5:R-:W-:Y:S02]  /*05f0*/  IADD3 R68, PT, PT, R5, R68, -R11 ;  /* 0x0000004405447210 */ /* 0x020fe40007ffe80b */
.L_x_7438:
[----:B------:R-:W-:Y:S05]  /*0600*/  BSYNC.RECONVERGENT B1 ;  /* 0x0000000000017941 */ /* 0x000fea0003800200 */
.L_x_7436:
[----:B------:R-:W-:Y:S01]  /*0610*/  IMAD.SHL.U32 R219, R235, 0x40, RZ ;  /* 0x00000040ebdb7824 */ /* 0x000fe200078e00ff */
[----:B------:R-:W-:Y:S01]  /*0620*/  MOV R6, R234 ;  /* 0x000000ea00067202 */ /* 0x000fe20000000f00 */
[----:B------:R-:W-:-:S03]  /*0630*/  IMAD.MOV.U32 R7, RZ, RZ, 0x0 ;  /* 0x00000000ff077424 */ /* 0x000fc600078e00ff */
[----:B------:R-:W-:-:S13]  /*0640*/  ISETP.GT.AND P0, PT, R240, R219, PT ;  /* 0x000000dbf000720c */ /* 0x000fda0003f04270 */
[----:B-123--:R-:W-:Y:S05]  /*0650*/  @!P0 RET.REL.NODEC R6 `(_ZN5flash24flash_fwd_splitkv_kernelI23Flash_fwd_kernel_traitsILi64ELi64ELi256ELi4ELb0ELb0EN7cutlass6half_tE19Flash_kernel_traitsILi64ELi64ELi256ELi4ES3_EELb0ELb1ELb1ELb0ELb0ELb1ELb1ELb0EEEvNS_16Flash_fwd_paramsE) ;  /* 0xfffffff806688950 */ /* 0x00efea0003c3ffff */
        /* <DEDUP_REMOVED lines=67> */
[----:B------:R-:W-:Y:S01]  /*0a90*/  LOP3.LUT R6, R4, 0xffc, RZ, 0xc0, !PT ;  /* 0x00000ffc04067812 */ /* 0x000fe200078ec0ff */
[----:B------:R-:W-:Y:S01]  /*0aa0*/  VIADD R10, R166, 0x18 ;  /* 0x00000018a60a7836 */ /* 0x000fe20000000000 */
[----:B------:R-:W-:Y:S02]  /*0ab0*/  LOP3.LUT R4, R4, 0x3c, RZ, 0xc0, !PT ;  /* 0x0000003c04047812 */ /* 0x000fe400078ec0ff */
[----:B------:R-:W-:-:S02]  /*0ac0*/  IADD3 R6, P0, PT, R7, R6, RZ ;  /* 0x0000000607067210 */ /* 0x000fc40007f1e0ff */
[C---:B------:R-:W-:Y:S02]  /*0ad0*/  ISETP.NE.AND P6, PT, R4.reuse, RZ, PT ;  /* 0x000000ff0400720c */ /* 0x040fe40003fc5270 */
[----:B-----5:R-:W-:Y:S01]  /*0ae0*/  ISETP.GE.AND P1, PT, R4, R0, PT ;  /* 0x000000000400720c */ /* 0x020fe20003f26270 */
[C---:B------:R-:W-:Y:S01]  /*0af0*/  VIADD R4, R166.reuse, 0x8 ;  /* 0x00000008a6047836 */ /* 0x040fe20000000000 */
[----:B------:R-:W-:Y:S01]  /*0b00*/  LEA.HI.X.SX32 R7, R7, RZ, 0x1, P0 ;  /* 0x000000ff07077211 */ /* 0x000fe200000f0eff */
[----:B------:R-:W-:Y:S01]  /*0b10*/  VIADD R0, R166, 0x10 ;  /* 0x00000010a6007836 */ /* 0x000fe20000000000 */
[----:B------:R-:W-:Y:S01]  /*0b20*/  LEA R12, P0, R6, R8, 0x2 ;  /* 0x00000008060c7211 */ /* 0x000fe200078010ff */
[C---:B------:R-:W-:Y:S01]  /*0b30*/  VIADD R8, R166.reuse, 0x28 ;  /* 0x00000028a6087836 */ /* 0x040fe20000000000 */
[-C--:B------:R-:W-:Y:S02]  /*0b40*/  ISETP.GE.OR P3, PT, R166, R219.reuse, P1 ;  /* 0x000000dba600720c */ /* 0x080fe40000f66670 */
[----:B------:R-:W-:-:S02]  /*0b50*/  ISETP.GE.OR P2, PT, R4, R219, P1 ;  /* 0x000000db0400720c */ /* 0x000fc40000f46670 */
        /* <DEDUP_REMOVED lines=46> */
[----:B-1----:R-:W-:Y:S05]  /*0e40*/  @P6 RET.REL.NODEC R4 `(_ZN5flash24flash_fwd_splitkv_kernelI23Flash_fwd_kernel_traitsILi64ELi64ELi256ELi4ELb0ELb0EN7cutlass6half_tE19Flash_kernel_traitsILi64ELi64ELi256ELi4ES3_EELb0ELb1ELb1ELb0ELb0ELb1ELb1ELb0EEEvNS_16Flash_fwd_paramsE) ;  /* 0xfffffff0046c6950 */ /* 0x002fea0003c3ffff */
[----:B------:R-:W-:Y:S02]  /*0e50*/  MOV R0, 0xff800000 ;  /* 0xff80000000007802 */ /* 0x000fe40000000f00 */
[----:B------:R-:W-:-:S03]  /*0e60*/  MOV R235, 0x0 ;  /* 0x0000000000eb7802 */ /* 0x000fc60000000f00 */
[----:B------:R1:W-:Y:S02]  /*0e70*/  ST.E desc[UR4][R2.64+0xe0], R0 ;  /* 0x0000e00002007985 */ /* 0x0003e4000c101904 */
[----:B-1----:R-:W-:Y:S05]  /*0e80*/  RET.REL.NODEC R234 `(_ZN5flash24flash_fwd_splitkv_kernelI23Flash_fwd_kernel_traitsILi64ELi64ELi256ELi4ELb0ELb0EN7cutlass6half_tE19Flash_kernel_traitsILi64ELi64ELi256ELi4ES3_EELb0ELb1ELb1ELb0ELb0ELb1ELb1ELb0EEEvNS_16Flash_fwd_paramsE) ;  /* 0xfffffff0ea5c7950 */ /* 0x002fea0003c3ffff */
.L_x_7441:
        /* <DEDUP_REMOVED lines=105> */
.L_x_7443:
        /* <DEDUP_REMOVED lines=43> */
[----:B------:R-:W-:Y:S02]  /*17d0*/  LOP3.LUT R7, R7, R6, RZ, 0x3c, !PT ;  /* 0x0000000607077212 */ /* 0x000fe400078e3cff */
[----:B------:R-:W-:Y:S02]  /*17e0*/  ISETP.GE.AND P1, PT, R4, RZ, PT ;  /* 0x000000ff0400720c */ /* 0x000fe40003f26270 */
[----:B------:R-:W-:-:S02]  /*17f0*/  ISETP.NE.AND P4, PT, R20, RZ, PT ;  /* 0x000000ff1400720c */ /* 0x000fc40003f85270 */
[----:B------:R-:W-:Y:S02]  /*1800*/  @!P2 IADD3 R8, PT, PT, R8, 0x1, RZ ;  /* 0x000000010808a810 */ /* 0x000fe40007ffe0ff */
[----:B------:R-:W-:Y:S02]  /*1810*/  LOP3.LUT R6, R7, R6, RZ, 0x3c, !PT ;  /* 0x0000000607067212 */ /* 0x000fe400078e3cff */
[----:B------:R-:W-:Y:S01]  /*1820*/  LEA R18, R37, 0xffffff00, 0x8 ;  /* 0xffffff0025127811 */ /* 0x000fe200078e40ff */
[----:B------:R-:W-:Y:S01]  /*1830*/  @!P3 IMAD R4, R223, R11, RZ ;  /* 0x0000000bdf04b224 */ /* 0x000fe200078e02ff */
[----:B------:R-:W-:Y:S01]  /*1840*/  @!P3 SHF.R.S32.HI R0, RZ, 0x1f, R11 ;  /* 0x0000001fff00b819 */ /* 0x000fe2000001140b */
[----:B------:R-:W-:Y:S01]  /*1850*/  @P5 VIADD R8, R8, 0x1 ;  /* 0x0000000108085836 */ /* 0x000fe20000000000 */
[----:B------:R-:W-:Y:S01]  /*1860*/  LOP3.LUT R7, R7, R6, RZ, 0x3c, !PT ;  /* 0x0000000607077212 */ /* 0x000fe200078e3cff */
[----:B------:R-:W-:Y:S01]  /*1870*/  IMAD R5, R221, R18, RZ ;  /* 0x00000012dd057224 */ /* 0x000fe200078e02ff */
[----:B------:R-:W-:Y:S01]  /*1880*/  SHF.R.S32.HI R17, RZ, 0x1f, R18 ;  /* 0x0000001fff117819 */ /* 0x000fe20000011412 */
[----:B------:R-:W-:-:S02]  /*1890*/  @!P3 IMAD R0, R0, R222, R4 ;  /* 0x000000de0000b224 */ /* 0x000fc400078e0204 */
[----:B------:R-:W-:Y:S01]  /*18a0*/  @!P3 IMAD.WIDE.U32 R24, R222, R11, RZ ;  /* 0x0000000bde18b225 */ /* 0x000fe200078e00ff */
[----:B------:R-:W-:-:S03]  /*18b0*/  @!P1 IADD3 R8, PT, PT, -R8, RZ, RZ ;  /* 0x000000ff08089210 */ /* 0x000fc60007ffe1ff */
[----:B------:R-:W-:Y:S01]  /*18c0*/  IMAD.WIDE.U32 R6, R220, R18, R6 ;  /* 0x00000012dc067225 */ /* 0x000fe200078e0006 */
[----:B------:R-:W-:-:S03]  /*18d0*/  @!P4 LOP3.LUT R8, RZ, R20, RZ, 0x33, !PT ;  /* 0x00000014ff08c212 */ /* 0x000fc600078e33ff */
[----:B------:R-:W-:Y:S01]  /*18e0*/  IMAD R5, R17, R220, R5 ;  /* 0x000000dc11057224 */ /* 0x000fe200078e0205 */
[----:B------:R-:W-:Y:S01]  /*18f0*/  @!P3 IADD3 R25, PT, PT, R25, R0, RZ ;  /* 0x000000001919b210 */ /* 0x000fe20007ffe0ff */
[----:B------:R-:W-:Y:S01]  /*1900*/  @P3 IMAD.IADD R11, R11, 0x1, R12 ;  /* 0x000000010b0b3824 */ /* 0x000fe200078e020c */
[----:B------:R-:W-:Y:S01]  /*1910*/  MOV R12, R6 ;  /* 0x00000006000c7202 */ /* 0x000fe20000000f00 */
[----:B----4-:R-:W-:Y:S01]  /*1920*/  @!P3 IMAD R4, R23, R10, RZ ;  /* 0x0000000a1704b224 */ /* 0x010fe200078e02ff */
[----:B------:R-:W-:Y:S02]  /*1930*/  @!P3 SHF.R.S32.HI R0, RZ, 0x1f, R10 ;  /* 0x0000001fff00b819 */ /* 0x000fe4000001140a */
[----:B------:R-:W-:Y:S01]  /*1940*/  IADD3 R13, PT, PT, R7, R5, RZ ;  /* 0x00000005070d7210 */ /* 0x000fe20007ffe0ff */
[----:B------:R-:W-:Y:S01]  /*1950*/  IMAD R5, R15, R8, RZ ;  /* 0x000000080f057224 */ /* 0x000fe200078e02ff */
[----:B------:R-:W-:Y:S01]  /*1960*/  SHF.R.S32.HI R6, RZ, 0x1f, R8 ;  /* 0x0000001fff067819 */ /* 0x000fe20000011408 */
[----:B------:R-:W-:-:S02]  /*1970*/  @!P3 IMAD R0, R22, R0, R4 ;  /* 0x000000001600b224 */ /* 0x000fc400078e0204 */
[----:B------:R-:W-:-:S04]  /*1980*/  @!P3 IMAD.WIDE.U32 R22, R22, R10, R24 ;  /* 0x0000000a1616b225 */ /* 0x000fc800078e0018 */
[C---:B------:R-:W-:Y:S02]  /*1990*/  IMAD R5, R14.reuse, R6, R5 ;  /* 0x000000060e057224 */ /* 0x040fe400078e0205 */
[----:B------:R-:W-:-:S04]  /*19a0*/  IMAD.WIDE.U32 R24, R14, R8, R12 ;  /* 0x000000080e187225 */ /* 0x000fc800078e000c */
[-C--:B------:R-:W-:Y:S02]  /*19b0*/  @P3 IMAD R4, R223, R11.reuse, RZ ;  /* 0x0000000bdf043224 */ /* 0x080fe400078e02ff */
[----:B------:R-:W-:Y:S01]  /*19c0*/  @P3 IMAD.WIDE.U32 R6, R222, R11, RZ ;  /* 0x0000000bde063225 */ /* 0x000fe200078e00ff */
[----:B------:R-:W-:Y:S02]  /*19d0*/  @!P3 MOV R13, R22 ;  /* 0x00000016000db202 */ /* 0x000fe40000000f00 */
[----:B------:R-:W-:Y:S01]  /*19e0*/  MOV R8, R24 ;  /* 0x0000001800087202 */ /* 0x000fe20000000f00 */
[----:B------:R-:W-:Y:S01]  /*19f0*/  @!P3 IMAD.IADD R12, R23, 0x1, R0 ;  /* 0x00000001170cb824 */ /* 0x000fe200078e0200 */
[----:B------:R-:W-:Y:S01]  /*1a00*/  @P3 IADD3 R12, PT, PT, R7, R4, RZ ;  /* 0x00000004070c3210 */ /* 0x000fe20007ffe0ff */
[----:B------:R-:W-:Y:S01]  /*1a10*/  IMAD.IADD R0, R25, 0x1, R5 ;  /* 0x0000000119007824 */ /* 0x000fe200078e0205 */
[----:B------:R-:W-:Y:S02]  /*1a20*/  @P3 MOV R13, R6 ;  /* 0x00000006000d3202 */ /* 0x000fe40000000f00 */
.L_x_7444:
[----:B------:R-:W-:Y:S05]  /*1a30*/  BSYNC.RECONVERGENT B0 ;  /* 0x0000000000007941 */ /* 0x000fea0003800200 */
.L_x_7442:
        /* <DEDUP_REMOVED lines=32> */
[----:B-----5:R-:W-:Y:S02]  /*1c40*/  IMAD R16, R17, R222, RZ ;  /* 0x000000de11107224 */ /* 0x020fe400078e02ff */
[----:B------:R-:W-:Y:S01]  /*1c50*/  @!P2 IMAD.MOV R15, RZ, RZ, -R15 ;  /* 0x000000ffff0fa224 */ /* 0x000fe200078e0a0f */
[----:B------:R-:W-:Y:S01]  /*1c60*/  @!P3 LOP3.LUT R15, RZ, R20, RZ, 0x33, !PT ;  /* 0x00000014ff0fb212 */ /* 0x000fe200078e33ff */
[----:B------:R-:W-:Y:S01]  /*1c70*/  IMAD R16, R18, R223, R16 ;  /* 0x000000df12107224 */ /* 0x000fe200078e0210 */
[----:B------:R-:W-:Y:S01]  /*1c80*/  LOP3.LUT R213, R14, 0x38, RZ, 0xc0, !PT ;  /* 0x000000380ed57812 */ /* 0x000fe200078ec0ff */
[----:B------:R-:W-:Y:S01]  /*1c90*/  IMAD.WIDE.U32 R30, R18, R222, RZ ;  /* 0x000000de121e7225 */ /* 0x000fe200078e00ff */
[----:B------:R-:W-:Y:S02]  /*1ca0*/  SHF.R.S32.HI R19, RZ, 0x1f, R15 ;  /* 0x0000001fff137819 */ /* 0x000fe4000001140f */
[----:B------:R-:W-:Y:S01]  /*1cb0*/  LOP3.LUT R17, R14, 0x1c0, RZ, 0xc0, !PT ;  /* 0x000001c00e117812 */ /* 0x000fe200078ec0ff */
[----:B------:R-:W-:Y:S01]  /*1cc0*/  IMAD R18, R27, R15, RZ ;  /* 0x0000000f1b127224 */ /* 0x000fe200078e02ff */
[----:B------:R-:W-:Y:S01]  /*1cd0*/  IADD3 R13, P3, P2, R30, R13, R213 ;  /* 0x0000000d1e0d7210 */ /* 0x000fe20007a7e0d5 */
[----:B------:R-:W-:Y:S01]  /*1ce0*/  IMAD.IADD R16, R31, 0x1, R16 ;  /* 0x000000011f107824 */ /* 0x000fe200078e0210 */
[----:B------:R-:W-:Y:S01]  /*1cf0*/  LOP3.LUT R17, R17, 0x38, R166, 0xf8, !PT ;  /* 0x0000003811117812 */ /* 0x000fe200078ef8a6 */
[----:B------:R-:W-:-:S04]  /*1d00*/  IMAD.WIDE.U32 R20, R26, R15, RZ ;  /* 0x0000000f1a147225 */ /* 0x000fc800078e00ff */
[----:B------:R-:W-:Y:S01]  /*1d10*/  IMAD R18, R19, R26, R18 ;  /* 0x0000001a13127224 */ /* 0x000fe200078e0212 */
[----:B------:R-:W-:Y:S02]  /*1d20*/  IADD3.X R12, PT, PT, R16, R12, RZ, P3, P2 ;  /* 0x0000000c100c7210 */ /* 0x000fe40001fe44ff */
[----:B------:R-:W-:Y:S02]  /*1d30*/  LOP3.LUT R17, R17, R213, RZ, 0x3c, !PT ;  /* 0x000000d511117212 */ /* 0x000fe400078e3cff */
[----:B------:R-:W-:Y:S02]  /*1d40*/  IADD3 R16, P2, PT, R13, R20, RZ ;  /* 0x000000140d107210 */ /* 0x000fe40007f5e0ff */
[----:B------:R-:W-:Y:S02]  /*1d50*/  IADD3 R18, PT, PT, R21, R18, RZ ;  /* 0x0000001215127210 */ /* 0x000fe40007ffe0ff */
[----:B------:R-:W-:Y:S02]  /*1d60*/  IADD3 R20, P3, PT, R213, R8, RZ ;  /* 0x00000008d5147210 */ /* 0x000fe40007f7e0ff */
[----:B------:R-:W-:-:S02]  /*1d70*/  SHF.R.U32.HI R26, RZ, 0x3, R166 ;  /* 0x00000003ff1a7819 */ /* 0x000fc400000116a6 */
[----:B------:R-:W-:Y:S01]  /*1d80*/  LOP3.LUT R14, R17, 0x1e00, R14, 0xf8, !PT ;  /* 0x00001e00110e7812 */ /* 0x000fe200078ef80e */
[----:B------:R-:W-:Y:S01]  /*1d90*/  IMAD.X R17, R12, 0x1, R18, P2 ;  /* 0x000000010c117824 */ /* 0x000fe200010e0612 */
[----:B------:R-:W1:Y:S01]  /*1da0*/  S2UR UR6, SR_CgaCtaId ;  /* 0x00000000000679c3 */ /* 0x000e620000008800 */
[----:B------:R-:W-:Y:S02]  /*1db0*/  IMAD.X R21, RZ, RZ, R0, P3 ;  /* 0x000000ffff157224 */ /* 0x000fe400018e0600 */
[----:B------:R-:W-:Y:S02]  /*1dc0*/  IMAD R12, R223, R26, RZ ;  /* 0x0000001adf0c7224 */ /* 0x000fe400078e02ff */
[----:B------:R-:W-:-:S04]  /*1dd0*/  IMAD.WIDE.U32 R232, R26, R222, R16 ;  /* 0x000000de1ae87225 */ /* 0x000fc800078e0010 */
[----:B------:R-:W-:Y:S02]  /*1de0*/  IMAD.IADD R12, R233, 0x1, R12 ;  /* 0x00000001e90c7824 */ /* 0x000fe400078e020c */
[----:B------:R-:W-:Y:S02]  /*1df0*/  IMAD R230, R221, R26, RZ ;  /* 0x0000001adde67224 */ /* 0x000fe400078e02ff */
[----:B------:R-:W-:Y:S01]  /*1e00*/  IMAD.WIDE.U32 R18, R26, R220, R20 ;  /* 0x000000dc1a127225 */ /* 0x000fe200078e0014 */
[----:B------:R-:W-:-:S03]  /*1e10*/  IADD3 R219, PT, PT, -R219, R240, RZ ;  /* 0x000000f0dbdb7210 */ /* 0x000fc60007ffe1ff */
[----:B------:R-:W-:Y:S01]  /*1e20*/  IMAD.IADD R230, R19, 0x1, R230 ;  /* 0x0000000113e67824 */ /* 0x000fe200078e02e6 */
[----:B------:R-:W-:Y:S01]  /*1e30*/  UMOV UR7, 0x400 ;  /* 0x0000040000077882 */ /* 0x000fe20000000000 */
[-C--:B------:R-:W-:Y:S01]  /*1e40*/  LOP3.LUT R247, R247, R246.reuse, RZ, 0x3c, !PT ;  /* 0x000000f6f7f77212 */ /* 0x080fe200078e3cff */
[----:B-1----:R-:W-:Y:S01]  /*1e50*/  ULEA UR6, UR6, UR7, 0x18 ;  /* 0x0000000706067291 */ /* 0x002fe2000f8ec0ff */
[----:B------:R-:W-:Y:S01]  /*1e60*/  MOV R27, RZ ;  /* 0x000000ff001b7202 */ /* 0x000fe20000000f00 */
[----:B------:R-:W-:Y:S01]  /*1e70*/  BSSY.RECONVERGENT B0, `(.L_x_7445) ;  /* 0x000002e000007945 */ /* 0x000fe20003800200 */
[----:B------:R-:W-:-:S03]  /*1e80*/  LOP3.LUT R246, R247, R246, RZ, 0x3c, !PT ;  /* 0x000000f6f7f67212 */ /* 0x000fc600078e3cff */
[----:B------:R-:W-:Y:S01]  /*1e90*/  IMAD.U32 R214, RZ, RZ, UR6 ;  /* 0x00000006ffd67e24 */ /* 0x000fe2000f8e00ff */
[----:B------:R-:W-:-:S03]  /*1ea0*/  LOP3.LUT R247, R247, R246, RZ, 0x3c, !PT ;  /* 0x000000f6f7f77212 */ /* 0x000fc600078e3cff */
[----:B------:R-:W-:Y:S02]  /*1eb0*/  IMAD R239, R14, 0x2, R214 ;  /* 0x000000020eef7824 */ /* 0x000fe400078e02d6 */
[----:B--2---:R-:W-:-:S04]  /*1ec0*/  @P1 IMAD.WIDE.U32 R16, R4, R9, RZ ;  /* 0x0000000904101225 */ /* 0x004fc800078e00ff */
[----:B------:R-:W-:Y:S01]  /*1ed0*/  @P1 IMAD R8, R5, R9, RZ ;  /* 0x0000000905081224 */ /* 0x000fe200078e02ff */
[----:B---3--:R-:W-:Y:S01]  /*1ee0*/  LEA R233, P2, R232, R24, 0x1 ;  /* 0x00000018e8e97211 */ /* 0x008fe200078408ff */
[-C--:B----4-:R-:W-:Y:S02]  /*1ef0*/  @!P1 IMAD R0, R29, R242.reuse, RZ ;  /* 0x000000f21d009224 */ /* 0x090fe400078e02ff */
[----:B------:R-:W-:-:S03]  /*1f00*/  @!P1 IMAD.WIDE.U32 R28, R28, R242, RZ ;  /* 0x000000f21c1c9225 */ /* 0x000fc600078e00ff */
[----:B------:R-:W-:Y:S01]  /*1f10*/  @!P1 MOV R9, R28 ;  /* 0x0000001c00099202 */ /* 0x000fe20000000f00 */
[----:B------:R-:W-:Y:S01]  /*1f20*/  @P1 IMAD.MOV.U32 R9, RZ, RZ, R16 ;  /* 0x000000ffff091224 */ /* 0x000fe200078e0010 */
[----:B------:R-:W-:Y:S02]  /*1f30*/  @!P1 IADD3 R0, PT, PT, R29, R0, RZ ;  /* 0x000000001d009210 */ /* 0x000fe40007ffe0ff */
[----:B------:R-:W-:Y:S02]  /*1f40*/  LEA.HI.X R232, R232, R25, R12, 0x1, P2 ;  /* 0x00000019e8e87211 */ /* 0x000fe400010f0c0c */
[----:B------:R-:W-:Y:S02]  /*1f50*/  @P1 IADD3 R0, PT, PT, R17, R8, RZ ;  /* 0x0000000811001210 */ /* 0x000fe40007ffe0ff */
[----:B------:R-:W-:Y:S02]  /*1f60*/  IADD3 R12, P2, PT, R213, R9, RZ ;  /* 0x00000009d50c7210 */ /* 0x000fe40007f5e0ff */
[----:B------:R-:W-:-:S03]  /*1f70*/  LEA R231, P3, R18, R22, 0x1 ;  /* 0x0000001612e77211 */ /* 0x000fc600078608ff */
[----:B------:R-:W-:Y:S01]  /*1f80*/  IMAD.X R13, RZ, RZ, R0, P2 ;  /* 0x000000ffff0d7224 */ /* 0x000fe200010e0600 */
[----:B------:R-:W-:Y:S02]  /*1f90*/  ISETP.GE.AND P2, PT, R26, R219, PT ;  /* 0x000000db1a00720c */ /* 0x000fe40003f46270 */
[----:B------:R-:W-:Y:S01]  /*1fa0*/  LEA.HI.X R230, R18, R23, R230, 0x1, P3 ;  /* 0x0000001712e67211 */ /* 0x000fe200018f0ce6 */
[----:B------:R-:W-:Y:S01]  /*1fb0*/  IMAD R15, R11, R241, RZ ;  /* 0x000000f10b0f7224 */ /* 0x000fe200078e02ff */
[----:B------:R-:W-:-:S05]  /*1fc0*/  SHF.R.S32.HI R23, RZ, 0x1f, R241 ;  /* 0x0000001fff177819 */ /* 0x000fca00000114f1 */
[----:B------:R-:W-:Y:S02]  /*1fd0*/  IMAD R15, R10, R23, R15 ;  /* 0x000000170a0f7224 */ /* 0x000fe400078e020f */
        /* <DEDUP_REMOVED lines=22> */
.L_x_7447:
[----:B------:R2:W-:Y:S02]  /*2140*/  STS.128 [R239], RZ ;  /* 0x000000ffef007388 */ /* 0x0005e40000000c00 */
.L_x_7446:
[----:B------:R-:W-:Y:S05]  /*2150*/  BSYNC.RECONVERGENT B0 ;  /* 0x0000000000007941 */ /* 0x000fea0003800200 */
.L_x_7445:
        /* <DEDUP_REMOVED lines=28> */
.L_x_7449:
[----:B------:R-:W-:Y:S05]  /*2320*/  BSYNC.RECONVERGENT B0 ;  /* 0x0000000000007941 */ /* 0x000fea0003800200 */
.L_x_7448:
        /* <DEDUP_REMOVED lines=19> */
.L_x_7451:
[----:B------:R-:W-:Y:S05]  /*2460*/  BSYNC.RECONVERGENT B0 ;  /* 0x0000000000007941 */ /* 0x000fea0003800200 */
.L_x_7450:
        /* <DEDUP_REMOVED lines=18> */
.L_x_7453:
[----:B------:R-:W-:Y:S05]  /*2590*/  BSYNC.RECONVERGENT B0 ;  /* 0x0000000000007941 */ /* 0x000fea0003800200 */
.L_x_7452:
        /* <DEDUP_REMOVED lines=13> */
.L_x_7456:
[----:B------:R1:W-:Y:S02]  /*2670*/  STS.128 [R239+0x2000], RZ ;  /* 0x002000ffef007388 */ /* 0x0003e40000000c00 */
.L_x_7455:
[----:B------:R-:W-:Y:S05]  /*2680*/  BSYNC.RECONVERGENT B0 ;  /* 0x0000000000007941 */ /* 0x000fea0003800200 */
.L_x_7454:
        /* <DEDUP_REMOVED lines=19> */
.L_x_7458:
[----:B------:R-:W-:Y:S05]  /*27c0*/  BSYNC.RECONVERGENT B0 ;  /* 0x0000000000007941 */ /* 0x000fea0003800200 */
.L_x_7457:
        /* <DEDUP_REMOVED lines=13> */
.L_x_7460:
[----:B------:R-:W-:Y:S05]  /*28a0*/  BSYNC.RECONVERGENT B0 ;  /* 0x0000000000007941 */ /* 0x000fea0003800200 */
.L_x_7459:
        /* <DEDUP_REMOVED lines=13> */
.L_x_7462:
[----:B------:R-:W-:Y:S05]  /*2980*/  BSYNC.RECONVERGENT B0 ;  /* 0x0000000000007941 */ /* 0x000fea0003800200 */
.L_x_7461:
        /* <DEDUP_REMOVED lines=16> */
.L_x_7464:
[----:B------:R-:W-:Y:S05]  /*2a90*/  BSYNC.RECONVERGENT B0 ;  /* 0x0000000000007941 */ /* 0x000fea0003800200 */
.L_x_7463:
        /* <DEDUP_REMOVED lines=13> */
.L_x_7466:
[----:B------:R-:W-:Y:S05]  /*2b70*/  BSYNC.RECONVERGENT B0 ;  /* 0x0000000000007941 */ /* 0x000fea0003800200 */
.L_x_7465:
        /* <DEDUP_REMOVED lines=16> */
.L_x_7468:
[----:B------:R-:W-:Y:S05]  /*2c80*/  BSYNC.RECONVERGENT B0 ;  /* 0x0000000000007941 */ /* 0x000fea0003800200 */
.L_x_7467:
        /* <DEDUP_REMOVED lines=16> */
.L_x_7470:
[----:B------:R-:W-:Y:S05]  /*2d90*/  BSYNC.RECONVERGENT B0 ;  /* 0x0000000000007941 */ /* 0x000fea0003800200 */
.L_x_7469:
        /* <DEDUP_REMOVED lines=16> */
.L_x_7472:
[----:B------:R-:W-:Y:S05]  /*2ea0*/  BSYNC.RECONVERGENT B0 ;  /* 0x0000000000007941 */ /* 0x000fea0003800200 */
.L_x_7471:
        /* <DEDUP_REMOVED lines=13> */
.L_x_7474:
[----:B------:R-:W-:Y:S05]  /*2f80*/  BSYNC.RECONVERGENT B0 ;  /* 0x0000000000007941 */ /* 0x000fea0003800200 */
.L_x_7473:
        /* <DEDUP_REMOVED lines=16> */
.L_x_7476:
[----:B------:R-:W-:Y:S05]  /*3090*/  BSYNC.RECONVERGENT B0 ;  /* 0x0000000000007941 */ /* 0x000fea0003800200 */
.L_x_7475:
        /* <DEDUP_REMOVED lines=15> */
.L_x_7478:
[----:B------:R-:W-:Y:S05]  /*3190*/  BSYNC.RECONVERGENT B0 ;  /* 0x0000000000007941 */ /* 0x000fea0003800200 */
.L_x_7477:
        /* <DEDUP_REMOVED lines=14> */
.L_x_7480:
[----:B------:R-:W-:Y:S05]  /*3280*/  BSYNC.RECONVERGENT B0 ;  /* 0x0000000000007941 */ /* 0x000fea0003800200 */
.L_x_7479:
        /* <DEDUP_REMOVED lines=14> */
.L_x_7482:
[----:B------:R-:W-:Y:S05]  /*3370*/  BSYNC.RECONVERGENT B0 ;  /* 0x0000000000007941 */ /* 0x000fea0003800200 */
.L_x_7481:
        /* <DEDUP_REMOVED lines=14> */
.L_x_7484:
[----:B------:R-:W-:Y:S05]  /*3460*/  BSYNC.RECONVERGENT B0 ;  /* 0x0000000000007941 */ /* 0x000fea0003800200 */
.L_x_7483:
        /* <DEDUP_REMOVED lines=12> */
.L_x_7486:
[----:B------:R-:W-:Y:S05]  /*3530*/  BSYNC.RECONVERGENT B0 ;  /* 0x0000000000007941 */ /* 0x000fea0003800200 */
.L_x_7485:
[----:B-1----:R-:W2:Y:S04]  /*3540*/  LD.E.64 R26, desc[UR4][R2.64+0x1c0] ;  /* 0x0001c004021a7980 */ /* 0x002ea8000c101b00 */
[----:B----4-:R-:W4:Y:S01]  /*3550*/  LD.E.64 R24, desc[UR4][R2.64+0x1b8] ;  /* 0x0001b80402187980 */ /* 0x010f22000c101b00 */
[----:B------:R-:W-:-:S03]  /*3560*/  MOV R22, R241 ;  /* 0x000000f100167202 */ /* 0x000fc60000000f00 */
[----:B------:R-:W3:Y:S04]  /*3570*/  LD.E R237, desc[UR4][R2.64+0xd8] ;  /* 0x0000d80402ed7980 */ /* 0x000ee8000c101900 */
[----:B------:R-:W0:Y:S04]  /*3580*/  LDGDEPBAR ;  /* 0x00000000000079af */ /* 0x000e280000000000 */
[----:B------:R1:W5:Y:S04]  /*3590*/  LD.E R69, desc[UR4][R2.64+0x184] ;  /* 0x0001840402457980 */ /* 0x000368000c101900 */
[----:B------:R1:W5:Y:S01]  /*35a0*/  LD.E R116, desc[UR4][R2.64+0x188] ;  /* 0x0001880402747980 */ /* 0x000362000c101900 */
[----:B--2---:R-:W-:-:S04]  /*35b0*/  IMAD.WIDE.U32 R22, R242, R26, R22 ;  /* 0x0000001af2167225 */ /* 0x004fc800078e0016 */
[----:B------:R-:W-:Y:S01]  /*35c0*/  IMAD R0, R27, R242, RZ ;  /* 0x000000f21b007224 */ /* 0x000fe200078e02ff */
[----:B----4-:R-:W-:-:S04]  /*35d0*/  LEA R24, P1, R22, R24, 0x2 ;  /* 0x0000001816187211 */ /* 0x010fc800078210ff */
[----:B------:R-:W-:-:S04]  /*35e0*/  IADD3 R0, PT, PT, R23, R0, RZ ;  /* 0x0000000017007210 */ /* 0x000fc80007ffe0ff */
[----:B------:R-:W-:-:S05]  /*35f0*/  LEA.HI.X R25, R22, R25, R0, 0x2, P1 ;  /* 0x0000001916197211 */ /* 0x000fca00008f1400 */
[----:B------:R1:W5:Y:S01]  /*3600*/  LD.E R0, desc[UR4][R24.64] ;  /* 0x0000000418007980 */ /* 0x000362000c101900 */
[----:B---3--:R-:W2:Y:S01]  /*3610*/  MUFU.RCP R237, R237 ;  /* 0x000000ed00ed7308 */ /* 0x008ea20000001000 */
        /* <DEDUP_REMOVED lines=17> */
.L_x_7489:
[----:B------:R3:W-:Y:S01]  /*3730*/  STS.128 [R239+0xa000], RZ ;  /* 0x00a000ffef007388 */ /* 0x0007e20000000c00 */
[----:B------:R-:W-:Y:S05]  /*3740*/  BRA `(.L_x_7490) ;  /* 0x0000000000047947 */ /* 0x000fea0003800000 */
.L_x_7488:
[----:B------:R2:W-:Y:S02]  /*3750*/  STS.128 [R239+0xa000], RZ ;  /* 0x00a000ffef007388 */ /* 0x0005e40000000c00 */
.L_x_7490:
[----:B------:R-:W-:Y:S05]  /*3760*/  BSYNC.RECONVERGENT B0 ;  /* 0x0000000000007941 */ /* 0x000fea0003800200 */
.L_x_7487:
        /* <DEDUP_REMOVED lines=18> */
.L_x_7492:
[----:B------:R-:W-:Y:S05]  /*3890*/  BSYNC.RECONVERGENT B0 ;  /* 0x0000000000007941 */ /* 0x000fea0003800200 */
.L_x_7491:
        /* <DEDUP_REMOVED lines=13> */
.L_x_7494:
[----:B------:R-:W-:Y:S05]  /*3970*/  BSYNC.RECONVERGENT B0 ;  /* 0x0000000000007941 */ /* 0x000fea0003800200 */
.L_x_7493:
        /* <DEDUP_REMOVED lines=13> */
.L_x_7496:
[----:B------:R-:W-:Y:S05]  /*3a50*/  BSYNC.RECONVERGENT B0 ;  /* 0x0000000000007941 */ /* 0x000fea0003800200 */
.L_x_7495:
        /* <DEDUP_REMOVED lines=16> */
.L_x_7498:
[----:B------:R-:W-:Y:S05]  /*3b60*/  BSYNC.RECONVERGENT B0 ;  /* 0x0000000000007941 */ /* 0x000fea0003800200 */
.L_x_7497:
        /* <DEDUP_REMOVED lines=13> */
.L_x_7500:
[----:B------:R-:W-:Y:S05]  /*3c40*/  BSYNC.RECONVERGENT B0 ;  /* 0x0000000000007941 */ /* 0x000fea0003800200 */
.L_x_7499:
        /* <DEDUP_REMOVED lines=16> */
.L_x_7502:
[----:B------:R-:W-:Y:S05]  /*3d50*/  BSYNC.RECONVERGENT B0 ;  /* 0x0000000000007941 */ /* 0x000fea0003800200 */
.L_x_7501:
        /* <DEDUP_REMOVED lines=16> */
.L_x_7504:
[----:B------:R-:W-:Y:S05]  /*3e60*/  BSYNC.RECONVERGENT B0 ;  /* 0x0000000000007941 */ /* 0x000fea0003800200 */
.L_x_7503:
        /* <DEDUP_REMOVED lines=16> */
.L_x_7506:
[----:B------:R-:W-:Y:S05]  /*3f70*/  BSYNC.RECONVERGENT B0 ;  /* 0x0000000000007941 */ /* 0x000fea0003800200 */
.L_x_7505:
        /* <DEDUP_REMOVED lines=13> */
.L_x_7508:
[----:B------:R-:W-:Y:S05]  /*4050*/  BSYNC.RECONVERGENT B0 ;  /* 0x0000000000007941 */ /* 0x000fea0003800200 */
.L_x_7507:
        /* <DEDUP_REMOVED lines=16> */
.L_x_7510:
[----:B------:R-:W-:Y:S05]  /*4160*/  BSYNC.RECONVERGENT B0 ;  /* 0x0000000000007941 */ /* 0x000fea0003800200 */
.L_x_7509:
        /* <DEDUP_REMOVED lines=15> */
.L_x_7512:
[----:B------:R-:W-:Y:S05]  /*4260*/  BSYNC.RECONVERGENT B0 ;  /* 0x0000000000007941 */ /* 0x000fea0003800200 */
.L_x_7511:
        /* <DEDUP_REMOVED lines=15> */
.L_x_7514:
[----:B------:R-:W-:Y:S05]  /*4360*/  BSYNC.RECONVERGENT B0 ;  /* 0x0000000000007941 */ /* 0x000fea0003800200 */
.L_x_7513:
        /* <DEDUP_REMOVED lines=15> */
.L_x_7516:
[----:B------:R-:W-:Y:S05]  /*4460*/  BSYNC.RECONVERGENT B0 ;  /* 0x0000000000007941 */ /* 0x000fea0003800200 */
.L_x_7515:
        /* <DEDUP_REMOVED lines=15> */
.L_x_7518:
[----:B------:R-:W-:Y:S05]  /*4560*/  BSYNC.RECONVERGENT B0 ;  /* 0x0000000000007941 */ /* 0x000fea0003800200 */
.L_x_7517:
        /* <DEDUP_REMOVED lines=13> */
.L_x_7520:
[----:B------:R-:W-:Y:S05]  /*4640*/  BSYNC.RECONVERGENT B0 ;  /* 0x0000000000007941 */ /* 0x000fea0003800200 */
.L_x_7519:
[----:B------:R-:W5:Y:S01]  /*4650*/  LD.E R63, desc[UR4][R2.64+0x18c] ;  /* 0x00018c04023f7980 */ /* 0x000f62000c101900 */
        /* <DEDUP_REMOVED lines=8> */
[--C-:B------:R-:W-:Y:S02]  /*46e0*/  LOP3.LUT R61, R61, 0x1c0, R71.reuse, 0xf8, !PT ;  /* 0x000001c03d3d7812 */ /* 0x100fe400078ef847 */
        /* <DEDUP_REMOVED lines=9> */
[----:B------:R-:W-:Y:S01]  /*4780*/  LOP3.LUT P6, RZ, R166, 0x2, RZ, 0xc0, !PT ;  /* 0x00000002a6ff7812 */ /* 0x000fe200078cc0ff */
[----:B------:R-:W-:Y:S01]  /*4790*/  LDSM.16.M88.4 R52, [R62] ;  /* 0x000000003e34783b */ /* 0x000fe20000000200 */
[----:B------:R-:W-:-:S02]  /*47a0*/  MOV R38, 0x20 ;  /* 0x0000002000267802 */ /* 0x000fc40000000f00 */
[----:B------:R-:W-:Y:S01]  /*47b0*/  LOP3.LUT P2, RZ, R166, 0x4, RZ, 0xc0, !PT ;  /* 0x00000004a6ff7812 */ /* 0x000fe2000784c0ff */
[----:B------:R-:W2:Y:S01]  /*47c0*/  LDSM.16.M88.4 R16, [R60+0x2000] ;  /* 0x002000003c10783b */ /* 0x000ea20000000200 */
[----:B------:R-:W-:Y:S02]  /*47d0*/  SEL R39, R38, 0xffffffe0, !P6 ;  /* 0xffffffe026277807 */ /* 0x000fe40007000000 */
[----:B------:R-:W-:Y:S01]  /*47e0*/  MOV R70, 0x40 ;  /* 0x0000004000467802 */ /* 0x000fe20000000f00 */
[----:B-1--4-:R-:W1:Y:S01]  /*47f0*/  LDSM.16.M88.4 R20, [R60+0x2800] ;  /* 0x002800003c14783b */ /* 0x012e620000000200 */
[-C--:B------:R-:W-:Y:S02]  /*4800*/  IADD3 R48, PT, PT, R62, R39.reuse, RZ ;  /* 0x000000273e307210 */ /* 0x080fe40007ffe0ff */
[----:B------:R-:W-:Y:S01]  /*4810*/  IADD3 R120, PT, PT, R60, R39, RZ ;  /* 0x000000273c787210 */ /* 0x000fe20007ffe0ff */
[----:B------:R-:W-:Y:S01]  /*4820*/  LDSM.16.M88.4 R56, [R60+0x3000] ;  /* 0x003000003c38783b */ /* 0x000fe20000000200 */
[----:B------:R-:W-:-:S02]  /*4830*/  SEL R70, R70, 0xffffffc0, !P2 ;  /* 0xffffffc046467807 */ /* 0x000fc40005000000 */
[----:B------:R-:W-:Y:S01]  /*4840*/  SHF.R.U32.HI R226, RZ, 0x2, R166 ;  /* 0x00000002ffe27819 */ /* 0x000fe200000116a6 */
[----:B------:R-:W-:Y:S01]  /*4850*/  LDSM.16.M88.4 R48, [R48] ;  /* 0x000000003030783b */ /* 0x000fe20000000200 */
[-C--:B------:R-:W-:Y:S02]  /*4860*/  IADD3 R200, PT, PT, R62, R70.reuse, RZ ;  /* 0x000000463ec87210 */ /* 0x080fe40007ffe0ff */
[----:B------:R-:W-:Y:S01]  /*4870*/  IADD3 R70, PT, PT, R60, R70, RZ ;  /* 0x000000463c467210 */ /* 0x000fe20007ffe0ff */
[----:B------:R-:W4:Y:S01]  /*4880*/  LDSM.16.M88.4 R28, [R120+0x2000] ;  /* 0x00200000781c783b */ /* 0x000f220000000200 */
[C---:B------:R-:W-:Y:S02]  /*4890*/  IADD3 R165, PT, PT, R39.reuse, R200, RZ ;  /* 0x000000c827a57210 */ /* 0x040fe40007ffe0ff */
[----:B------:R-:W-:Y:S01]  /*48a0*/  IADD3 R39, PT, PT, R39, R70, RZ ;  /* 0x0000004627277210 */ /* 0x000fe20007ffe0ff */
[----:B------:R-:W-:Y:S01]  /*48b0*/  LDSM.16.M88.4 R32, [R200] ;  /* 0x00000000c820783b */ /* 0x000fe20000000200 */
[----:B------:R-:W-:-:S02]  /*48c0*/  IADD3 R116, PT, PT, R116, R68, -R240 ;  /* 0x0000004474747210 */ /* 0x000fc40007ffe8f0 */
[----:B------:R-:W-:Y:S01]  /*48d0*/  IADD3 R69, PT, PT, R68, -R240, -R69 ;  /* 0x800000f044457210 */ /* 0x000fe20007ffe845 */
[----:B------:R-:W3:Y:S04]  /*48e0*/  LDSM.16.M88.4 R40, [R70+0x2000] ;  /* 0x002000004628783b */ /* 0x000ee80000000200 */
[----:B------:R-:W-:Y:S04]  /*48f0*/  LDSM.16.M88.4 R12, [R165] ;  /* 0x00000000a50c783b */ /* 0x000fe80000000200 */
[----:B------:R-:W-:Y:S04]  /*4900*/  LDSM.16.M88.4 R44, [R39+0x2000] ;  /* 0x00200000272c783b */ /* 0x000fe80000000200 */
[----:B------:R-:W3:Y:S01]  /*4910*/  LDSM.16.M88.4 R8, [R120+0x2800] ;  /* 0x002800007808783b */ /* 0x000ee20000000200 */
[C---:B--2---:R-:W-:Y:S03]  /*4920*/  HMMA.16816.F32 R24, R52.reuse, R16, RZ ;  /* 0x000000103418723c */ /* 0x044fe600000018ff */
[----:B------:R-:W2:Y:S04]  /*4930*/  LDSM.16.M88.4 R72, [R70+0x2800] ;  /* 0x002800004648783b */ /* 0x000ea80000000200 */
[----:B------:R-:W-:Y:S01]  /*4940*/  LDSM.16.M88.4 R64, [R70+0x3000] ;  /* 0x003000004640783b */ /* 0x000fe20000000200 */
[C---:B------:R-:W-:Y:S08]  /*4950*/  HMMA.16816.F32 R16, R52.reuse, R18, RZ ;  /* 0x000000123410723c */ /* 0x040ff000000018ff */
[----:B-1----:R-:W-:Y:S08]  /*4960*/  HMMA.16816.F32 R4, R52, R20, RZ ;  /* 0x000000143404723c */ /* 0x002ff000000018ff */
[C---:B----4-:R-:W-:Y:S08]  /*4970*/  HMMA.16816.F32 R24, R48.reuse, R28, R24 ;  /* 0x0000001c3018723c */ /* 0x050ff00000001818 */
[----:B------:R-:W-:Y:S01]  /*4980*/  HMMA.16816.F32 R16, R48, R30, R16 ;  /* 0x0000001e3010723c */ /* 0x000fe20000001810 */
[----:B------:R-:W1:Y:S07]  /*4990*/  LDSM.16.M88.4 R28, [R120+0x3000] ;  /* 0x00300000781c783b */ /* 0x000e6e0000000200 */
[----:B------:R-:W-:Y:S08]  /*49a0*/  HMMA.16816.F32 R20, R52, R22, RZ ;  /* 0x000000163414723c */ /* 0x000ff000000018ff */
[----:B---3--:R-:W-:Y:S08]  /*49b0*/  HMMA.16816.F32 R24, R32, R40, R24 ;  /* 0x000000282018723c */ /* 0x008ff00000001818 */
[----:B------:R-:W-:Y:S08]  /*49c0*/  HMMA.16816.F32 R4, R48, R8, R4 ;  /* 0x000000083004723c */ /* 0x000ff00000001804 */
[----:B------:R-:W-:Y:S01]  /*49d0*/  HMMA.16816.F32 R16, R32, R42, R16 ;  /* 0x0000002a2010723c */ /* 0x000fe20000001810 */
[----:B------:R-:W3:Y:S07]  /*49e0*/  LDSM.16.M88.4 R40, [R39+0x2800] ;  /* 0x002800002728783b */ /* 0x000eee0000000200 */
[----:B------:R-:W-:Y:S08]  /*49f0*/  HMMA.16816.F32 R24, R12, R44, R24 ;  /* 0x0000002c0c18723c */ /* 0x000ff00000001818 */
[----:B------:R-:W-:Y:S08]  /*4a00*/  HMMA.16816.F32 R20, R48, R10, R20 ;  /* 0x0000000a3014723c */ /* 0x000ff00000001814 */
[----:B------:R-:W-:Y:S08]  /*4a10*/  HMMA.16816.F32 R8, R52, R56, RZ ;  /* 0x000000383408723c */ /* 0x000ff000000018ff */
[----:B--2---:R-:W-:Y:S08]  /*4a20*/  HMMA.16816.F32 R4, R32, R72, R4 ;  /* 0x000000482004723c */ /* 0x004ff00000001804 */
[----:B------:R-:W-:Y:S01]  /*4a30*/  HMMA.16816.F32 R16, R12, R46, R16 ;  /* 0x0000002e0c10723c */ /* 0x000fe20000001810 */
[----:B------:R-:W2:Y:S07]  /*4a40*/  LDSM.16.M88.4 R44, [R60+0x3800] ;  /* 0x003800003c2c783b */ /* 0x000eae0000000200 */
[----:B-1----:R-:W-:Y:S08]  /*4a50*/  HMMA.16816.F32 R8, R48, R28, R8 ;  /* 0x0000001c3008723c */ /* 0x002ff00000001808 */
        /* <DEDUP_REMOVED lines=32> */
[----:B------:R-:W5:Y:S02]  /*4c60*/  LDSM.16.M88.4 R28, [R39+0x3000] ;  /* 0x00300000271c783b */ /* 0x000f640000000200 */
        /* <DEDUP_REMOVED lines=41> */
[----:B--2---:R-:W-:Y:S07]  /*4f00*/  HMMA.16816.F32 R16, R12, R56, R16 ;  /* 0x000000380c10723c */ /* 0x004fee0000001810 */
        /* <DEDUP_REMOVED lines=26> */
[----:B----4-:R-:W-:Y:S01]  /*50b0*/  HMMA.16816.F32 R20, R12, R44, R20 ;  /* 0x0000002c0c14723c */ /* 0x010fe20000001814 */
[----:B-1----:R-:W-:Y:S06]  /*50c0*/  LDSM.16.M88.4 R16, [R120+0x5000] ;  /* 0x005000007810783b */ /* 0x002fec0000000200 */
[----:B------:R-:W1:Y:S01]  /*50d0*/  MUFU.TANH R84, R6 ;  /* 0x0000000600547308 */ /* 0x000e620000002400 */
        /* <DEDUP_REMOVED lines=94> */
[----:B------:R-:W3:Y:S01]  /*56c0*/  LDSM.16.M88.4 R44, [R39+0x6000] ;  /* 0x00600000272c783b */ /* 0x000ee20000000200 */
        /* <DEDUP_REMOVED lines=22> */
[----:B------:R-:W4:Y:S02]  /*5830*/  LDSM.16.M88.4 R44, [R60+0x7800] ;  /* 0x007800003c2c783b */ /* 0x000f240000000200 */
[-C--:B------:R-:W-:Y:S01]  /*5840*/  FMUL.FTZ R28, R28, R63.reuse ;  /* 0x0000003f1c1c7220 */ /* 0x080fe20000410000 */
[-C--:B------:R-:W-:Y:S01]  /*5850*/  FMUL.FTZ R29, R29, R63.reuse ;  /* 0x0000003f1d1d7220 */ /* 0x080fe20000410000 */
[-C--:B------:R-:W-:Y:S01]  /*5860*/  FMUL.FTZ R30, R30, R63.reuse ;  /* 0x0000003f1e1e7220 */ /* 0x080fe20000410000 */
[-C--:B------:R-:W-:Y:S01]  /*5870*/  FMUL.FTZ R31, R31, R63.reuse ;  /* 0x0000003f1f1f7220 */ /* 0x080fe20000410000 */
[----:B------:R-:W1:Y:S01]  /*5880*/  MUFU.TANH R140, R28 ;  /* 0x0000001c008c7308 */ /* 0x000e620000002400 */
[C---:B---3--:R-:W-:Y:S07]  /*5890*/  HMMA.16816.F32 R24, R52.reuse, R56, RZ ;  /* 0x000000383418723c */ /* 0x048fee00000018ff */
[----:B------:R-:W3:Y:S01]  /*58a0*/  MUFU.TANH R141, R29 ;  /* 0x0000001d008d7308 */ /* 0x000ee20000002400 */
        /* <DEDUP_REMOVED lines=33> */
[----:B----4-:R-:W-:Y:S06]  /*5ac0*/  HMMA.16816.F32 R4, R52, R44, RZ ;  /* 0x0000002c3404723c */ /* 0x010fec00000018ff */
[----:B------:R-:W4:Y:S02]  /*5ad0*/  MUFU.TANH R150, R22 ;  /* 0x0000001600967308 */ /* 0x000f240000002400 */
        /* <DEDUP_REMOVED lines=35> */
[----:B----4-:R-:W4:Y:S02]  /*5d10*/  LDSM.16.M88.4 R24, [R120+0x8800] ;  /* 0x008800007818783b */ /* 0x010f240000000200 */
[----:B------:R-:W1:Y:S01]  /*5d20*/  MUFU.TANH R217, R58 ;  /* 0x0000003a00d97308 */ /* 0x000e620000002400 */
[----:B---3--:R-:W-:Y:S07]  /*5d30*/  HMMA.16816.F32 R4, R12, R28, R4 ;  /* 0x0000001c0c04723c */ /* 0x008fee0000001804 */
        /* <DEDUP_REMOVED lines=20> */
[----:B----4-:R-:W-:Y:S07]  /*5e80*/  HMMA.16816.F32 R56, R48, R24, R56 ;  /* 0x000000183038723c */ /* 0x010fee0000001838 */
        /* <DEDUP_REMOVED lines=51> */
[C---:B----4-:R-:W-:Y:S06]  /*61c0*/  HMMA.16816.F32 R20, R32.reuse, R28, R20 ;  /* 0x0000001c2014723c */ /* 0x050fec0000001814 */
[----:B------:R-:W4:Y:S02]  /*61d0*/  MUFU.TANH R4, R4 ;  /* 0x0000000400047308 */ /* 0x000f240000002400 */
        /* <DEDUP_REMOVED lines=12> */
[----:B------:R-:W-:-:S04]  /*62a0*/  FMUL.FTZ R9, R23, R63 ;  /* 0x0000003f17097220 */ /* 0x000fc80000410000 */
[C---:B------:R-:W-:Y:S01]  /*62b0*/  HMMA.16816.F32 R16, R12.reuse, R10, R16 ;  /* 0x0000000a0c10723c */ /* 0x040fe20000001810 */
[-C--:B------:R-:W-:Y:S01]  /*62c0*/  FMUL.FTZ R10, R21, R63.reuse ;  /* 0x0000003f150a7220 */ /* 0x080fe20000410000 */
[----:B------:R-:W-:Y:S01]  /*62d0*/  FMUL.FTZ R11, R22, R63 ;  /* 0x0000003f160b7220 */ /* 0x000fe20000410000 */
[----:B------:R-:W2:Y:S05]  /*62e0*/  MUFU.TANH R8, R8 ;  /* 0x0000000800087308 */ /* 0x000eaa0000002400 */
[C---:B-----5:R-:W-:Y:S03]  /*62f0*/  HMMA.16816.F32 R40, R12.reuse, R28, R40 ;  /* 0x0000001c0c28723c */ /* 0x060fe60000001828 */
[----:B------:R-:W1:Y:S05]  /*6300*/  MUFU.TANH R10, R10 ;  /* 0x0000000a000a7308 */ /* 0x000e6a0000002400 */
[----:B------:R-:W-:Y:S01]  /*6310*/  HMMA.16816.F32 R52, R12, R30, R52 ;  /* 0x0000001e0c34723c */ /* 0x000fe20000001834 */
[----:B------:R-:W-:-:S02]  /*6320*/  LOP3.LUT R12, R167, 0x1f0, RZ, 0xc0, !PT ;  /* 0x000001f0a70c7812 */ /* 0x000fc400078ec0ff */
[-C--:B------:R-:W-:Y:S01]  /*6330*/  FMUL.FTZ R16, R16, R63.reuse ;  /* 0x0000003f10107220 */ /* 0x080fe20000410000 */
[-C--:B------:R-:W-:Y:S01]  /*6340*/  FMUL.FTZ R17, R17, R63.reuse ;  /* 0x0000003f11117220 */ /* 0x080fe20000410000 */
[-C--:B------:R-:W-:Y:S01]  /*6350*/  FMUL.FTZ R18, R18, R63.reuse ;  /* 0x0000003f12127220 */ /* 0x080fe20000410000 */
[-C--:B------:R-:W-:Y:S01]  /*6360*/  FMUL.FTZ R19, R19, R63.reuse ;  /* 0x0000003f13137220 */ /* 0x080fe20000410000 */
[----:B------:R-:W-:Y:S01]  /*6370*/  LOP3.LUT R226, R12, 0x7, R226, 0xf8, !PT ;  /* 0x000000070ce27812 */ /* 0x000fe200078ef8e2 */
[----:B------:R-:W1:Y:S01]  /*6380*/  MUFU.TANH R11, R11 ;  /* 0x0000000b000b7308 */ /* 0x000e620000002400 */
[----:B------:R-:W-:Y:S02]  /*6390*/  LEA R12, R235, R68, 0x6 ;  /* 0x00000044eb0c7211 */ /* 0x000fe400078e30ff */
[-C--:B------:R-:W-:Y:S01]  /*63a0*/  FMUL.FTZ R31, R42, R63.reuse ;  /* 0x0000003f2a1f7220 */ /* 0x080fe20000410000 */
[-C--:B------:R-:W-:Y:S01]  /*63b0*/  FMUL.FTZ R21, R40, R63.reuse ;  /* 0x0000003f28157220 */ /* 0x080fe20000410000 */
[-C--:B------:R-:W-:Y:S01]  /*63c0*/  FMUL.FTZ R26, R41, R63.reuse ;  /* 0x0000003f291a7220 */ /* 0x080fe20000410000 */
[----:B------:R-:W-:Y:S01]  /*63d0*/  FMUL.FTZ R29, R43, R63 ;  /* 0x0000003f2b1d7220 */ /* 0x000fe20000410000 */
[----:B------:R-:W-:Y:S01]  /*63e0*/  LEA R225, R235, R226, 0x6 ;  /* 0x000000e2ebe17211 */ /* 0x000fe200078e30ff */
[----:B------:R-:W1:Y:S01]  /*63f0*/  MUFU.TANH R9, R9 ;  /* 0x0000000900097308 */ /* 0x000e620000002400 */
[----:B------:R-:W-:-:S02]  /*6400*/  IADD3 R226, PT, PT, R226, R12, RZ ;  /* 0x0000000ce2e27210 */ /* 0x000fc40007ffe0ff */
[-C--:B------:R-:W-:Y:S01]  /*6410*/  FMUL.FTZ R27, R52, R63.reuse ;  /* 0x0000003f341b7220 */ /* 0x080fe20000410000 */
[-C--:B------:R-:W-:Y:S01]  /*6420*/  FMUL.FTZ R28, R53, R63.reuse ;  /* 0x0000003f351c7220 */ /* 0x080fe20000410000 */
[-C--:B------:R-:W-:Y:S01]  /*6430*/  FMUL.FTZ R34, R54, R63.reuse ;  /* 0x0000003f36227220 */ /* 0x080fe20000410000 */
[----:B------:R-:W-:Y:S01]  /*6440*/  FMUL.FTZ R42, R55, R63 ;  /* 0x0000003f372a7220 */ /* 0x000fe20000410000 */
[----:B------:R-:W-:Y:S01]  /*6450*/  IADD3 R63, PT, PT, R37, -0x1, RZ ;  /* 0xffffffff253f7810 */ /* 0x000fe20007ffe0ff */
[----:B------:R1:W1:Y:S01]  /*6460*/  MUFU.TANH R20, R16 ;  /* 0x0000001000147308 */ /* 0x0002620000002400 */
[----:B------:R-:W-:Y:S02]  /*6470*/  IADD3 R224, PT, PT, R225, R116, RZ ;  /* 0x00000074e1e07210 */ /* 0x000fe40007ffe0ff */
[----:B------:R-:W-:Y:S02]  /*6480*/  ISETP.GT.AND P1, PT, R63, R229, PT ;  /* 0x000000e53f00720c */ /* 0x000fe40003f24270 */
[----:B------:R-:W-:-:S02]  /*6490*/  IADD3 R225, PT, PT, R225, R69, RZ ;  /* 0x00000045e1e17210 */ /* 0x000fc40007ffe0ff */
[C-C-:B------:R-:W-:Y:S01]  /*64a0*/  VIADDMNMX R227, R224.reuse, 0x1, R68.reuse, PT ;  /* 0x00000001e0e37846 */ /* 0x140fe20003800144 */
[----:B------:R1:W1:Y:S01]  /*64b0*/  MUFU.TANH R23, R17 ;  /* 0x0000001100177308 */ /* 0x0002620000002400 */
[----:B------:R-:W-:Y:S02]  /*64c0*/  VIMNMX R228, PT, PT, RZ, R225, !PT ;  /* 0x000000e1ffe47248 */ /* 0x000fe40007fe0100 */
[----:B------:R-:W-:Y:S02]  /*64d0*/  VIADDMNMX R224, R224, 0x9, R68, PT ;  /* 0x00000009e0e07846 */ /* 0x000fe40003800144 */
[----:B------:R-:W-:-:S03]  /*64e0*/  VIADDMNMX R225, R225, 0x8, RZ, !PT ;  /* 0x00000008e1e17846 */ /* 0x000fc600078001ff */
[----:B------:R1:W1:Y:S08]  /*64f0*/  MUFU.TANH R25, R18 ;  /* 0x0000001200197308 */ /* 0x0002700000002400 */
        /* <DEDUP_REMOVED lines=25> */
.L_x_7524:
[----:B------:R-:W2:Y:S01]  /*6690*/  LD.E R24, desc[UR4][R2.64+0x170] ;  /* 0x0001700402187980 */ /* 0x000ea2000c101900 */
[----:B-1----:R-:W-:Y:S02]  /*66a0*/  IADD3 R18, PT, PT, R12, -0x100, RZ ;  /* 0xffffff000c127810 */ /* 0x002fe40007ffe0ff */
        /* <DEDUP_REMOVED lines=60> */
.L_x_7525:
[----:B------:R-:W-:Y:S05]  /*6a70*/  BSYNC.RECONVERGENT B0 ;  /* 0x0000000000007941 */ /* 0x000fea0003800200 */
.L_x_7523:
[CC--:B------:R-:W-:Y:S01]  /*6a80*/  ISETP.GE.AND P1, PT, R213.reuse, R238.reuse, PT ;  /* 0x000000eed500720c */ /* 0x0c0fe20003f26270 */
[----:B------:R-:W-:Y:S01]  /*6a90*/  BSSY.RECONVERGENT B0, `(.L_x_7526) ;  /* 0x0000096000007945 */ /* 0x000fe20003800200 */
[C---:B------:R-:W-:Y:S02]  /*6aa0*/  SHF.L.U32 R13, R220.reuse, 0x5, RZ ;  /* 0x00000005dc0d7819 */ /* 0x040fe400000006ff */
[----:B------:R-:W-:Y:S02]  /*6ab0*/  ISETP.GE.AND P3, PT, R213, R238, PT ;  /* 0x000000eed500720c */ /* 0x000fe40003f66270 */
[----:B-1----:R-:W-:Y:S02]  /*6ac0*/  IADD3 R16, P5, PT, R13, R231, RZ ;  /* 0x000000e70d107210 */ /* 0x002fe40007fbe0ff */
        /* <DEDUP_REMOVED lines=146> */
.L_x_7527:
[----:B------:R-:W-:Y:S05]  /*73f0*/  BSYNC.RECONVERGENT B0 ;  /* 0x0000000000007941 */ /* 0x000fea0003800200 */
.L_x_7526:
[----:B------:R-:W0:Y:S02]  /*7400*/  LDGDEPBAR ;  /* 0x00000000000079af */ /* 0x000e240000000000 */
.L_x_7522:
[----:B------:R-:W-:Y:S05]  /*7410*/  BSYNC.RECONVERGENT B1 ;  /* 0x0000000000017941 */ /* 0x000fea0003800200 */
.L_x_7521:
[----:B------:R-:W-:Y:S02]  /*7420*/  IMAD.SHL.U32 R69, R166, 0x2, RZ ;  /* 0x00000002a6457824 */ /* 0x000fe400078e00ff */
[----:B--2---:R-:W-:-:S03]  /*7430*/  VIADD R48, R226, 0x8 ;  /* 0x00000008e2307836 */ /* 0x004fc60000000000 */
[----:B------:R-:W-:-:S05]  /*7440*/  LOP3.LUT R68, R69, 0x6, RZ, 0xc0, !PT ;  /* 0x0000000645447812 */ /* 0x000fca00078ec0ff */
[----:B------:R-:W-:-:S04]  /*7450*/  IMAD R43, R63, 0x100, R68 ;  /* 0x000001003f2b7824 */ /* 0x000fc800078e0244 */
[C---:B------:R-:W-:Y:S01]  /*7460*/  IMAD.IADD R41, R43.reuse, 0x1, R240 ;  /* 0x000000012b297824 */ /* 0x040fe200078e02f0 */
[C---:B------:R-:W-:Y:S01]  /*7470*/  ISETP.GE.AND P5, PT, R43.reuse, R225, PT ;  /* 0x000000e12b00720c */ /* 0x040fe20003fa6270 */
[C---:B------:R-:W-:Y:S01]  /*7480*/  VIADD R24, R43.reuse, 0x18 ;  /* 0x000000182b187836 */ /* 0x040fe20000000000 */
[C---:B------:R-:W-:Y:S01]  /*7490*/  ISETP.GE.AND P1, PT, R43.reuse, R224, PT ;  /* 0x000000e02b00720c */ /* 0x040fe20003f26270 */
[--C-:B-1----:R-:W-:Y:S01]  /*74a0*/  IMAD.IADD R12, R48, 0x1, -R41.reuse ;  /* 0x00000001300c7824 */ /* 0x102fe200078e0a29 */
[C-C-:B------:R-:W-:Y:S01]  /*74b0*/  IADD3 R15, PT, PT, R226.reuse, -0x1, -R41.reuse ;  /* 0xffffffffe20f7810 */ /* 0x140fe20007ffe829 */
[--C-:B------:R-:W-:Y:S01]  /*74c0*/  IMAD.IADD R47, R226, 0x1, -R41.reuse ;  /* 0x00000001e22f7824 */ /* 0x100fe200078e0a29 */
[----:B------:R-:W-:Y:S01]  /*74d0*/  IADD3 R32, PT, PT, R48, -0x1, -R41 ;  /* 0xffffffff30207810 */ /* 0x000fe20007ffe829 */
[----:B------:R-:W-:Y:S01]  /*74e0*/  VIADD R44, R43, 0x19 ;  /* 0x000000192b2c7836 */ /* 0x000fe20000000000 */
[----:B------:R-:W-:Y:S01]  /*74f0*/  IABS R12, R12 ;  /* 0x0000000c000c7213 */ /* 0x000fe20000000000 */
[----:B------:R-:W-:Y:S01]  /*7500*/  VIADD R49, R47, 0xfffffff8 ;  /* 0xfffffff82f317836 */ /* 0x000fe20000000000 */
[----:B------:R-:W-:-:S02]  /*7510*/  IABS R15, R15 ;  /* 0x0000000f000f7213 */ /* 0x000fc40000000000 */
[----:B------:R-:W-:Y:S01]  /*7520*/  I2FP.F32.S32 R30, R12 ;  /* 0x0000000c001e7245 */ /* 0x000fe20000201400 */
[----:B------:R-:W-:Y:S01]  /*7530*/  VIADD R12, R43, 0x1 ;  /* 0x000000012b0c7836 */ /* 0x000fe20000000000 */
[----:B------:R-:W-:Y:S02]  /*7540*/  IABS R32, R32 ;  /* 0x0000002000207213 */ /* 0x000fe40000000000 */
[----:B------:R-:W-:Y:S01]  /*7550*/  I2FP.F32.S32 R15, R15 ;  /* 0x0000000f000f7245 */ /* 0x000fe20000201400 */
[C---:B------:R-:W-:Y:S01]  /*7560*/  FFMA.FTZ R30, -R237.reuse, R30, R112 ;  /* 0x0000001eed1e7223 */ /* 0x040fe20000010170 */
[----:B------:R-:W-:Y:S02]  /*7570*/  I2FP.F32.S32 R32, R32 ;  /* 0x0000002000207245 */ /* 0x000fe40000201400 */
[----:B------:R-:W-:Y:S01]  /*7580*/  ISETP.GE.AND P3, PT, R12, R228, PT ;  /* 0x000000e40c00720c */ /* 0x000fe20003f66270 */
[C---:B------:R-:W-:Y:S01]  /*7590*/  FFMA.FTZ R15, -R237.reuse, R15, R113 ;  /* 0x0000000fed0f7223 */ /* 0x040fe20000010171 */
[----:B------:R-:W-:Y:S01]  /*75a0*/  FSEL R30, R30, -INF , P5 ;  /* 0xff8000001e1e7808 */ /* 0x000fe20002800000 */
[----:B------:R-:W-:Y:S01]  /*75b0*/  FFMA.FTZ R32, -R237, R32, R111 ;  /* 0x00000020ed207223 */ /* 0x000fe2000001016f */
[----:B------:R-:W-:-:S02]  /*75c0*/  ISETP.GE.AND P5, PT, R12, R225, PT ;  /* 0x000000e10c00720c */ /* 0x000fc40003fa6270 */
[----:B------:R-:W-:Y:S02]  /*75d0*/  IABS R49, R49 ;  /* 0x0000003100317213 */ /* 0x000fe40000000000 */
[----:B------:R-:W-:Y:S02]  /*75e0*/  IADD3 R13, PT, PT, R226, -0x9, -R41 ;  /* 0xfffffff7e20d7810 */ /* 0x000fe40007ffe829 */
[----:B------:R-:W-:Y:S02]  /*75f0*/  IABS R47, R47 ;  /* 0x0000002f002f7213 */ /* 0x000fe40000000000 */
[----:B------:R-:W-:Y:S02]  /*7600*/  FSEL R30, R30, -INF , !P1 ;  /* 0xff8000001e1e7808 */ /* 0x000fe40004800000 */
[C---:B------:R-:W-:Y:S02]  /*7610*/  ISETP.GE.AND P4, PT, R12.reuse, R227, PT ;  /* 0x000000e30c00720c */ /* 0x040fe40003f86270 */
[----:B------:R-:W-:Y:S01]  /*7620*/  ISETP.GE.AND P1, PT, R12, R224, PT ;  /* 0x000000e00c00720c */ /* 0x000fe20003f26270 */
[----:B------:R-:W-:Y:S01]  /*7630*/  VIADD R12, R43, 0x8 ;  /* 0x000000082b0c7836 */ /* 0x000fe20000000000 */
[----:B------:R-:W-:-:S02]  /*7640*/  FSEL R15, R15, -INF , P3 ;  /* 0xff8000000f0f7808 */ /* 0x000fc40001800000 */
[----:B------:R-:W-:Y:S02]  /*7650*/  FSEL R32, R32, -INF , P5 ;  /* 0xff80000020207808 */ /* 0x000fe40002800000 */
[----:B------:R-:W-:Y:S02]  /*7660*/  I2FP.F32.S32 R49, R49 ;  /* 0x0000003100317245 */ /* 0x000fe40000201400 */
[----:B------:R-:W-:Y:S02]  /*7670*/  IABS R13, R13 ;  /* 0x0000000d000d7213 */ /* 0x000fe40000000000 */
[----:B------:R-:W-:Y:S01]  /*7680*/  I2FP.F32.S32 R47, R47 ;  /* 0x0000002f002f7245 */ /* 0x000fe20000201400 */
[----:B------:R-:W-:Y:S01]  /*7690*/  FFMA.FTZ R49, -R237, R49, R110 ;  /* 0x00000031ed317223 */ /* 0x000fe2000001016e */
[----:B------:R-:W-:Y:S01]  /*76a0*/  FSEL R15, R15, -INF , !P4 ;  /* 0xff8000000f0f7808 */ /* 0x000fe20006000000 */
[----:B------:R-:W-:Y:S01]  /*76b0*/  IMAD.MOV.U32 R110, RZ, RZ, R160 ;  /* 0x000000ffff6e7224 */ /* 0x000fe200078e00a0 */
[----:B------:R-:W-:Y:S01]  /*76c0*/  FSEL R32, R32, -INF , !P1 ;  /* 0xff80000020207808 */ /* 0x000fe20004800000 */
[----:B------:R-:W-:Y:S01]  /*76d0*/  FFMA.FTZ R33, -R237, R47, R108 ;  /* 0x0000002fed217223 */ /* 0x000fe2000001016c */
[----:B------:R-:W-:Y:S01]  /*76e0*/  IADD3 R40, PT, PT, R48, -0x9, -R41 ;  /* 0xfffffff730287810 */ /* 0x000fe20007ffe829 */
[----:B------:R-:W-:Y:S01]  /*76f0*/  IMAD.MOV.U32 R108, RZ, RZ, R172 ;  /* 0x000000ffff6c7224 */ /* 0x000fe200078e00ac */
[----:B------:R-:W-:-:S02]  /*7700*/  ISETP.GE.AND P3, PT, R12, R228, PT ;  /* 0x000000e40c00720c */ /* 0x000fc40003f66270 */
[C---:B------:R-:W-:Y:S02]  /*7710*/  ISETP.GE.AND P4, PT, R12.reuse, R227, PT ;  /* 0x000000e30c00720c */ /* 0x040fe40003f86270 */
[C---:B------:R-:W-:Y:S02]  /*7720*/  ISETP.GE.AND P5, PT, R12.reuse, R225, PT ;  /* 0x000000e10c00720c */ /* 0x040fe40003fa6270 */
[----:B------:R-:W-:Y:S02]  /*7730*/  I2FP.F32.S32 R13, R13 ;  /* 0x0000000d000d7245 */ /* 0x000fe40000201400 */
[----:B------:R-:W-:Y:S01]  /*7740*/  ISETP.GE.AND P1, PT, R12, R224, PT ;  /* 0x000000e00c00720c */ /* 0x000fe20003f26270 */
[----:B------:R-:W-:Y:S01]  /*7750*/  VIADD R12, R43, 0x9 ;  /* 0x000000092b0c7836 */ /* 0x000fe20000000000 */
[----:B------:R-:W-:Y:S01]  /*7760*/  IADD3 R19, PT, PT, R226, -0x10, -R41 ;  /* 0xfffffff0e2137810 */ /* 0x000fe20007ffe829 */
[----:B------:R-:W-:Y:S01]  /*7770*/  FFMA.FTZ R13, -R237, R13, R109 ;  /* 0x0000000ded0d7223 */ /* 0x000fe2000001016d */
[----:B------:R-:W-:Y:S01]  /*7780*/  IABS R40, R40 ;  /* 0x0000002800287213 */ /* 0x000fe20000000000 */
[----:B------:R-:W-:Y:S01]  /*7790*/  IMAD.MOV.U32 R109, RZ, RZ, R161 ;  /* 0x000000ffff6d7224 */ /* 0x000fe200078e00a1 */
[----:B------:R-:W-:-:S02]  /*77a0*/  FSEL R49, R49, -INF , P3 ;  /* 0xff80000031317808 */ /* 0x000fc40001800000 */
[----:B------:R-:W-:Y:S02]  /*77b0*/  ISETP.GE.AND P3, PT, R12, R228, PT ;  /* 0x000000e40c00720c */ /* 0x000fe40003f66270 */
[----:B------:R-:W-:Y:S02]  /*77c0*/  FSEL R33, R33, -INF , P5 ;  /* 0xff80000021217808 */ /* 0x000fe40002800000 */
[----:B------:R-:W-:Y:S02]  /*77d0*/  IABS R19, R19 ;  /* 0x0000001300137213 */ /* 0x000fe40000000000 */
[----:B------:R-:W-:Y:S02]  /*77e0*/  I2FP.F32.S32 R40, R40 ;  /* 0x0000002800287245 */ /* 0x000fe40000201400 */
[----:B------:R-:W-:Y:S02]  /*77f0*/  FSEL R33, R33, -INF , !P1 ;  /* 0xff80000021217808 */ /* 0x000fe40004800000 */
[----:B------:R-:W-:Y:S01]  /*7800*/  FSEL R13, R13, -INF , P3 ;  /* 0xff8000000d0d7808 */ /* 0x000fe20001800000 */
[----:B------:R-:W-:Y:S01]  /*7810*/  FFMA.FTZ R40, -R237, R40, R107 ;  /* 0x00000028ed287223 */ /* 0x000fe2000001016b */
[----:B------:R-:W-:Y:S01]  /*7820*/  IADD3 R35, PT, PT, R48, -0x10, -R41 ;  /* 0xfffffff030237810 */ /* 0x000fe20007ffe829 */
[----:B------:R-:W-:Y:S01]  /*7830*/  IMAD.MOV.U32 R107, RZ, RZ, R162 ;  /* 0x000000ffff6b7224 */ /* 0x000fe200078e00a2 */
[----:B------:R-:W-:-:S02]  /*7840*/  ISETP.GE.AND P5, PT, R12, R227, PT ;  /* 0x000000e30c00720c */ /* 0x000fc40003fa6270 */
        /* <DEDUP_REMOVED lines=8> */
[----:B------:R-:W-:-:S02]  /*78d0*/  FSEL R13, R13, -INF , !P5 ;  /* 0xff8000000d0d7808 */ /* 0x000fc40006800000 */
        /* <DEDUP_REMOVED lines=26> */
[C---:B------:R-:W-:Y:S01]  /*7a80*/  ISETP.GE.AND P3, PT, R12.reuse, R227, PT ;  /* 0x000000e30c00720c */ /* 0x040fe20003f66270 */
[----:B------:R-:W-:Y:S01]  /*7a90*/  IMAD.MOV.U32 R103, RZ, RZ, R159 ;  /* 0x000000ffff677224 */ /* 0x000fe200078e009f */
[----:B------:R-:W-:-:S02]  /*7aa0*/  ISETP.GE.AND P5, PT, R12, R225, PT ;  /* 0x000000e10c00720c */ /* 0x000fc40003fa6270 */
[----:B------:R-:W-:Y:S02]  /*7ab0*/  I2FP.F32.S32 R17, R17 ;  /* 0x0000001100117245 */ /* 0x000fe40000201400 */
[----:B------:R-:W-:Y:S02]  /*7ac0*/  ISETP.GE.AND P1, PT, R12, R224, PT ;  /* 0x000000e00c00720c */ /* 0x000fe40003f26270 */
[--C-:B------:R-:W-:Y:S01]  /*7ad0*/  IADD3 R12, PT, PT, R48, -0x18, -R41.reuse ;  /* 0xffffffe8300c7810 */ /* 0x100fe20007ffe829 */
[----:B------:R-:W-:Y:S01]  /*7ae0*/  FFMA.FTZ R17, -R237, R17, R102 ;  /* 0x00000011ed117223 */ /* 0x000fe20000010166 */
[----:B------:R-:W-:Y:S01]  /*7af0*/  IADD3 R16, PT, PT, R226, -0x19, -R41 ;  /* 0xffffffe7e2107810 */ /* 0x000fe20007ffe829 */
[----:B------:R-:W-:Y:S01]  /*7b00*/  IMAD.MOV.U32 R102, RZ, RZ, R154 ;  /* 0x000000ffff667224 */ /* 0x000fe200078e009a */
[----:B------:R-:W-:Y:S02]  /*7b10*/  IABS R12, R12 ;  /* 0x0000000c000c7213 */ /* 0x000fe40000000000 */
        /* <DEDUP_REMOVED lines=8> */
[----:B------:R-:W-:-:S02]  /*7ba0*/  ISETP.GE.AND P5, PT, R24, R227, PT ;  /* 0x000000e31800720c */ /* 0x000fc40003fa6270 */
[C---:B------:R-:W-:Y:S02]  /*7bb0*/  ISETP.GE.AND P1, PT, R24.reuse, R225, PT ;  /* 0x000000e11800720c */ /* 0x040fe40003f26270 */
[----:B------:R-:W-:Y:S02]  /*7bc0*/  ISETP.GE.AND P3, PT, R24, R224, PT ;  /* 0x000000e01800720c */ /* 0x000fe40003f66270 */
[--C-:B------:R-:W-:Y:S02]  /*7bd0*/  IADD3 R24, PT, PT, R48, -0x19, -R41.reuse ;  /* 0xffffffe730187810 */ /* 0x100fe40007ffe829 */
[----:B------:R-:W-:Y:S02]  /*7be0*/  I2FP.F32.S32 R16, R16 ;  /* 0x0000001000107245 */ /* 0x000fe40000201400 */
[----:B------:R-:W-:Y:S02]  /*7bf0*/  IADD3 R50, PT, PT, R226, -0x20, -R41 ;  /* 0xffffffe0e2327810 */ /* 0x000fe40007ffe829 */
[----:B------:R-:W-:Y:S01]  /*7c00*/  IABS R24, R24 ;  /* 0x0000001800187213 */ /* 0x000fe20000000000 */
[----:B------:R-:W-:Y:S01]  /*7c10*/  FFMA.FTZ R16, -R237, R16, R101 ;  /* 0x00000010ed107223 */ /* 0x000fe20000010165 */
        /* <DEDUP_REMOVED lines=9> */
[----:B------:R-:W2:Y:S01]  /*7cb0*/  LD.E R99, desc[UR4][R2.64+0xdc] ;  /* 0x0000dc0402637980 */ /* 0x000ea2000c101900 */
[----:B------:R-:W-:-:S02]  /*7cc0*/  ISETP.GE.AND P1, PT, R44, R227, PT ;  /* 0x000000e32c00720c */ /* 0x000fc40003f26270 */
[C---:B------:R-:W-:Y:S02]  /*7cd0*/  ISETP.GE.AND P3, PT, R44.reuse, R225, PT ;  /* 0x000000e12c00720c */ /* 0x040fe40003f66270 */
[----:B------:R-:W-:Y:S02]  /*7ce0*/  I2FP.F32.S32 R50, R50 ;  /* 0x0000003200327245 */ /* 0x000fe40000201400 */
[----:B------:R-:W-:Y:S01]  /*7cf0*/  ISETP.GE.AND P5, PT, R44, R224, PT ;  /* 0x000000e02c00720c */ /* 0x000fe20003fa6270 */
[----:B------:R-:W-:Y:S01]  /*7d00*/  VIADD R44, R43, 0x20 ;  /* 0x000000202b2c7836 */ /* 0x000fe20000000000 */
[----:B------:R-:W-:Y:S01]  /*7d10*/  IADD3 R51, PT, PT, R226, -0x21, -R41 ;  /* 0xffffffdfe2337810 */ /* 0x000fe20007ffe829 */
[----:B------:R-:W-:Y:S01]  /*7d20*/  FFMA.FTZ R50, -R237, R50, R98 ;  /* 0x00000032ed327223 */ /* 0x000fe20000010162 */
        /* <DEDUP_REMOVED lines=11> */
[----:B------:R-:W-:Y:S02]  /*7de0*/  I2FP.F32.S32 R51, R51 ;  /* 0x0000003300337245 */ /* 0x000fe40000201400 */
[----:B------:R-:W-:Y:S01]  /*7df0*/  ISETP.GE.AND P1, PT, R44, R224, PT ;  /* 0x000000e02c00720c */ /* 0x000fe20003f26270 */
[----:B------:R-:W-:Y:S01]  /*7e00*/  VIADD R44, R43, 0x21 ;  /* 0x000000212b2c7836 */ /* 0x000fe20000000000 */
[----:B------:R-:W-:Y:S01]  /*7e10*/  IADD3 R45, PT, PT, R48, -0x21, -R41 ;  /* 0xffffffdf302d7810 */ /* 0x000fe20007ffe829 */
[----:B------:R-:W-:Y:S01]  /*7e20*/  FFMA.FTZ R51, -R237, R51, R97 ;  /* 0x00000033ed337223 */ /* 0x000fe20000010161 */
[----:B------:R-:W-:Y:S02]  /*7e30*/  IADD3 R52, PT, PT, R226, -0x28, -R41 ;  /* 0xffffffd8e2347810 */ /* 0x000fe40007ffe829 */
[----:B------:R-:W-:-:S02]  /*7e40*/  IABS R45, R45 ;  /* 0x0000002d002d7213 */ /* 0x000fc40000000000 */
[----:B------:R-:W-:Y:S02]  /*7e50*/  FSEL R64, R50, -INF , !P3 ;  /* 0xff80000032407808 */ /* 0x000fe40005800000 */
[----:B------:R-:W-:Y:S02]  /*7e60*/  ISETP.GE.AND P3, PT, R44, R228, PT ;  /* 0x000000e42c00720c */ /* 0x000fe40003f66270 */
[----:B------:R-:W-:Y:S02]  /*7e70*/  FSEL R46, R46, -INF , P5 ;  /* 0xff8000002e2e7808 */ /* 0x000fe40002800000 */
[----:B------:R-:W-:Y:S01]  /*7e80*/  IABS R50, R52 ;  /* 0x0000003400327213 */ /* 0x000fe20000000000 */
[----:B------:R-:W-:Y:S01]  /*7e90*/  VIADD R52, R43, 0x28 ;  /* 0x000000282b347836 */ /* 0x000fe20000000000 */
[----:B------:R-:W-:Y:S02]  /*7ea0*/  I2FP.F32.S32 R45, R45 ;  /* 0x0000002d002d7245 */ /* 0x000fe40000201400 */
[----:B------:R-:W-:-:S02]  /*7eb0*/  FSEL R46, R46, -INF , !P1 ;  /* 0xff8000002e2e7808 */ /* 0x000fc40004800000 */
[----:B------:R-:W-:Y:S01]  /*7ec0*/  FSEL R51, R51, -INF , P3 ;  /* 0xff80000033337808 */ /* 0x000fe20001800000 */
[----:B------:R-:W-:Y:S01]  /*7ed0*/  FFMA.FTZ R45, -R237, R45, R95 ;  /* 0x0000002ded2d7223 */ /* 0x000fe2000001015f */
[C---:B------:R-:W-:Y:S02]  /*7ee0*/  ISETP.GE.AND P5, PT, R44.reuse, R227, PT ;  /* 0x000000e32c00720c */ /* 0x040fe40003fa6270 */
[C---:B------:R-:W-:Y:S02]  /*7ef0*/  ISETP.GE.AND P1, PT, R44.reuse, R225, PT ;  /* 0x000000e12c00720c */ /* 0x040fe40003f26270 */
[----:B------:R-:W-:Y:S02]  /*7f00*/  ISETP.GE.AND P3, PT, R44, R224, PT ;  /* 0x000000e02c00720c */ /* 0x000fe40003f66270 */
[----:B------:R-:W-:Y:S02]  /*7f10*/  IADD3 R44, PT, PT, R48, -0x28, -R41 ;  /* 0xffffffd8302c7810 */ /* 0x000fe40007ffe829 */
[----:B------:R-:W-:-:S02]  /*7f20*/  I2FP.F32.S32 R50, R50 ;  /* 0x0000003200327245 */ /* 0x000fc40000201400 */
[----:B------:R-:W-:Y:S02]  /*7f30*/  IADD3 R53, PT, PT, R226, -0x29, -R41 ;  /* 0xffffffd7e2357810 */ /* 0x000fe40007ffe829 */
[----:B------:R-:W-:Y:S01]  /*7f40*/  IABS R44, R44 ;  /* 0x0000002c002c7213 */ /* 0x000fe20000000000 */
[----:B------:R-:W-:Y:S01]  /*7f50*/  FFMA.FTZ R50, -R237, R50, R94 ;  /* 0x00000032ed327223 */ /* 0x000fe2000001015e */
[----:B------:R-:W-:Y:S02]  /*7f60*/  FSEL R65, R51, -INF , !P5 ;  /* 0xff80000033417808 */ /* 0x000fe40006800000 */
[----:B------:R-:W-:Y:S02]  /*7f70*/  ISETP.GE.AND P5, PT, R52, R228, PT ;  /* 0x000000e43400720c */ /* 0x000fe40003fa6270 */
[----:B------:R-:W-:Y:S02]  /*7f80*/  FSEL R45, R45, -INF , P1 ;  /* 0xff8000002d2d7808 */ /* 0x000fe40000800000 */
[----:B------:R-:W-:-:S02]  /*7f90*/  IABS R51, R53 ;  /* 0x0000003500337213 */ /* 0x000fc40000000000 */
[----:B------:R-:W-:Y:S02]  /*7fa0*/  I2FP.F32.S32 R44, R44 ;  /* 0x0000002c002c7245 */ /* 0x000fe40000201400 */
[----:B------:R-:W-:Y:S02]  /*7fb0*/  FSEL R45, R45, -INF , !P3 ;  /* 0xff8000002d2d7808 */ /* 0x000fe40005800000 */
[----:B------:R-:W-:Y:S01]  /*7fc0*/  FSEL R50, R50, -INF , P5 ;  /* 0xff80000032327808 */ /* 0x000fe20002800000 */
[----:B------:R-:W-:Y:S01]  /*7fd0*/  FFMA.FTZ R44, -R237, R44, R92 ;  /* 0x0000002ced2c7223 */ /* 0x000fe2000001015c */
[----:B------:R-:W-:Y:S02]  /*7fe0*/  IADD3 R53, PT, PT, R48, -0x29, -R41 ;  /* 0xffffffd730357810 */ /* 0x000fe40007ffe829 */
[C---:B------:R-:W-:Y:S02]  /*7ff0*/  ISETP.GE.AND P1, PT, R52.reuse, R227, PT ;  /* 0x000000e33400720c */ /* 0x040fe40003f26270 */
[----:B------:R-:W-:-:S02]  /*8000*/  ISETP.GE.AND P3, PT, R52, R225, PT ;  /* 0x000000e13400720c */ /* 0x000fc40003f66270 */
[----:B------:R-:W-:Y:S02]  /*8010*/  I2FP.F32.S32 R51, R51 ;  /* 0x0000003300337245 */ /* 0x000fe40000201400 */
[----:B------:R-:W-:Y:S01]  /*8020*/  ISETP.GE.AND P5, PT, R52, R224, PT ;  /* 0x000000e03400720c */ /* 0x000fe20003fa6270 */
[----:B------:R-:W-:Y:S01]  /*8030*/  VIADD R52, R43, 0x29 ;  /* 0x000000292b347836 */ /* 0x000fe20000000000 */
[----:B------:R-:W-:Y:S01]  /*8040*/  IADD3 R54, PT, PT, R226, -0x30, -R41 ;  /* 0xffffffd0e2367810 */ /* 0x000fe20007ffe829 */
[----:B------:R-:W-:Y:S01]  /*8050*/  FFMA.FTZ R51, -R237, R51, R93 ;  /* 0x00000033ed337223 */ /* 0x000fe2000001015d */
[----:B------:R-:W-:Y:S02]  /*8060*/  IABS R53, R53 ;  /* 0x0000003500357213 */ /* 0x000fe40000000000 */
[----:B------:R-:W-:Y:S02]  /*8070*/  FSEL R66, R50, -INF , !P1 ;  /* 0xff80000032427808 */ /* 0x000fe40004800000 */
[----:B------:R-:W-:-:S02]  /*8080*/  ISETP.GE.AND P1, PT, R52, R228, PT ;  /* 0x000000e43400720c */ /* 0x000fc40003f26270 */
        /* <DEDUP_REMOVED lines=11> */
[----:B------:R-:W-:Y:S01]  /*8140*/  FSEL R67, R51, -INF , !P3 ;  /* 0xff80000033437808 */ /* 0x000fe20005800000 */
[----:B------:R-:W-:Y:S01]  /*8150*/  FFMA.FTZ R50, -R237, R50, R90 ;  /* 0x00000032ed327223 */ /* 0x000fe2000001015a */
[----:B------:R-:W-:Y:S02]  /*8160*/  FSEL R53, R53, -INF , P5 ;  /* 0xff80000035357808 */ /* 0x000fe40002800000 */
[----:B------:R-:W-:-:S02]  /*8170*/  ISETP.GE.AND P3, PT, R52, R228, PT ;  /* 0x000000e43400720c */ /* 0x000fc40003f66270 */
[--C-:B------:R-:W-:Y:S02]  /*8180*/  IADD3 R54, PT, PT, R226, -0x31, -R41.reuse ;  /* 0xffffffcfe2367810 */ /* 0x100fe40007ffe829 */
[----:B------:R-:W-:Y:S02]  /*8190*/  IADD3 R72, PT, PT, R48, -0x30, -R41 ;  /* 0xffffffd030487810 */ /* 0x000fe40007ffe829 */
[----:B------:R-:W-:Y:S02]  /*81a0*/  FSEL R55, R53, -INF , !P1 ;  /* 0xff80000035377808 */ /* 0x000fe40004800000 */
[----:B------:R-:W-:Y:S02]  /*81b0*/  FSEL R50, R50, -INF , P3 ;  /* 0xff80000032327808 */ /* 0x000fe40001800000 */
[C---:B------:R-:W-:Y:S02]  /*81c0*/  ISETP.GE.AND P5, PT, R52.reuse, R227, PT ;  /* 0x000000e33400720c */ /* 0x040fe40003fa6270 */
[----:B------:R-:W-:-:S02]  /*81d0*/  ISETP.GE.AND P1, PT, R52, R225, PT ;  /* 0x000000e13400720c */ /* 0x000fc40003f26270 */
[----:B------:R-:W-:Y:S02]  /*81e0*/  ISETP.GE.AND P3, PT, R52, R224, PT ;  /* 0x000000e03400720c */ /* 0x000fe40003f66270 */
[----:B------:R-:W-:Y:S02]  /*81f0*/  IABS R51, R54 ;  /* 0x0000003600337213 */ /* 0x000fe40000000000 */
[----:B------:R-:W-:Y:S02]  /*8200*/  IADD3 R52, PT, PT, R226, -0x38, -R41 ;  /* 0xffffffc8e2347810 */ /* 0x000fe40007ffe829 */
[----:B------:R-:W-:Y:S02]  /*8210*/  IABS R72, R72 ;  /* 0x0000004800487213 */ /* 0x000fe40000000000 */
[----:B------:R-:W-:Y:S02]  /*8220*/  FSEL R111, R50, -INF , !P5 ;  /* 0xff800000326f7808 */ /* 0x000fe40006800000 */
[----:B------:R-:W-:-:S02]  /*8230*/  I2FP.F32.S32 R51, R51 ;  /* 0x0000003300337245 */ /* 0x000fc40000201400 */
[----:B------:R-:W-:Y:S02]  /*8240*/  IABS R50, R52 ;  /* 0x0000003400327213 */ /* 0x000fe40000000000 */
[----:B------:R-:W-:Y:S01]  /*8250*/  I2FP.F32.S32 R72, R72 ;  /* 0x0000004800487245 */ /* 0x000fe20000201400 */
[----:B------:R-:W-:Y:S01]  /*8260*/  FFMA.FTZ R89, -R237, R51, R89 ;  /* 0x00000033ed597223 */ /* 0x000fe20000010159 */
[----:B------:R-:W-:Y:S01]  /*8270*/  IADD3 R53, PT, PT, R48, -0x31, -R41 ;  /* 0xffffffcf30357810 */ /* 0x000fe20007ffe829 */
[----:B------:R-:W-:Y:S01]  /*8280*/  VIADD R51, R43, 0x31 ;  /* 0x000000312b337836 */ /* 0x000fe20000000000 */
[----:B------:R-:W-:Y:S01]  /*8290*/  I2FP.F32.S32 R50, R50 ;  /* 0x0000003200327245 */ /* 0x000fe20000201400 */
[----:B------:R-:W-:Y:S01]  /*82a0*/  FFMA.FTZ R72, -R237, R72, R88 ;  /* 0x00000048ed487223 */ /* 0x000fe20000010158 */
[----:B------:R-:W-:Y:S01]  /*82b0*/  IABS R53, R53 ;  /* 0x0000003500357213 */ /* 0x000fe20000000000 */
[----:B------:R-:W-:Y:S01]  /*82c0*/  IMAD.MOV.U32 R88, RZ, RZ, R65 ;  /* 0x000000ffff587224 */ /* 0x000fe200078e0041 */
[----:B------:R-:W-:Y:S01]  /*82d0*/  ISETP.GE.AND P5, PT, R51, R228, PT ;  /* 0x000000e43300720c */ /* 0x000fe20003fa6270 */
[----:B------:R-:W-:Y:S01]  /*82e0*/  FFMA.FTZ R86, -R237, R50, R86 ;  /* 0x00000032ed567223 */ /* 0x000fe20000010156 */
[----:B------:R-:W-:-:S02]  /*82f0*/  IADD3 R50, PT, PT, R226, -0x39, -R41 ;  /* 0xffffffc7e2327810 */ /* 0x000fc40007ffe829 */
[----:B------:R-:W-:Y:S02]  /*8300*/  FSEL R72, R72, -INF , P1 ;  /* 0xff80000048487808 */ /* 0x000fe40000800000 */
[----:B------:R-:W-:Y:S02]  /*8310*/  I2FP.F32.S32 R53, R53 ;  /* 0x0000003500357245 */ /* 0x000fe40000201400 */
[----:B------:R-:W-:Y:S02]  /*8320*/  IABS R50, R50 ;  /* 0x0000003200327213 */ /* 0x000fe40000000000 */
[----:B------:R-:W-:Y:S01]  /*8330*/  FSEL R72, R72, -INF , !P3 ;  /* 0xff80000048487808 */ /* 0x000fe20005800000 */
[----:B------:R-:W-:Y:S01]  /*8340*/  FFMA.FTZ R53, -R237, R53, R87 ;  /* 0x00000035ed357223 */ /* 0x000fe20000010157 */
[----:B------:R-:W-:Y:S01]  /*8350*/  FSEL R250, R89, -INF , P5 ;  /* 0xff80000059fa7808 */ /* 0x000fe20002800000 */
[----:B------:R-:W-:Y:S01]  /*8360*/  IMAD.MOV.U32 R89, RZ, RZ, R64 ;  /* 0x000000ffff597224 */ /* 0x000fe200078e0040 */
[----:B------:R-:W-:Y:S01]  /*8370*/  IADD3 R52, PT, PT, R48, -0x38, -R41 ;  /* 0xffffffc830347810 */ /* 0x000fe20007ffe829 */
[----:B------:R-:W-:Y:S01]  /*8380*/  IMAD.MOV.U32 R87, RZ, RZ, R66 ;  /* 0x000000ffff577224 */ /* 0x000fe200078e0042 */
[----:B------:R-:W-:-:S02]  /*8390*/  ISETP.GE.AND P1, PT, R51, R227, PT ;  /* 0x000000e33300720c */ /* 0x000fc40003f26270 */
[C---:B------:R-:W-:Y:S02]  /*83a0*/  ISETP.GE.AND P3, PT, R51.reuse, R225, PT ;  /* 0x000000e13300720c */ /* 0x040fe40003f66270 */
[----:B------:R-:W-:Y:S01]  /*83b0*/  ISETP.GE.AND P5, PT, R51, R224, PT ;  /* 0x000000e03300720c */ /* 0x000fe20003fa6270 */
[----:B------:R-:W-:Y:S01]  /*83c0*/  VIADD R51, R43, 0x38 ;  /* 0x000000382b337836 */ /* 0x000fe20000000000 */
[----:B------:R-:W-:Y:S02]  /*83d0*/  I2FP.F32.S32 R50, R50 ;  /* 0x0000003200327245 */ /* 0x000fe40000201400 */
[----:B------:R-:W-:Y:S02]  /*83e0*/  IABS R52, R52 ;  /* 0x0000003400347213 */ /* 0x000fe40000000000 */
[----:B------:R-:W-:Y:S01]  /*83f0*/  FSEL R250, R250, -INF , !P1 ;  /* 0xff800000fafa7808 */ /* 0x000fe20004800000 */
[----:B------:R-:W-:Y:S01]  /*8400*/  FFMA.FTZ R85, -R237, R50, R85 ;  /* 0x00000032ed557223 */ /* 0x000fe20000010155 */
[----:B------:R-:W-:-:S02]  /*8410*/  ISETP.GE.AND P1, PT, R51, R228, PT ;  /* 0x000000e43300720c */ /* 0x000fc40003f26270 */
[----:B------:R-:W-:Y:S02]  /*8420*/  FSEL R53, R53, -INF , P3 ;  /* 0xff80000035357808 */ /* 0x000fe40001800000 */
[----:B------:R-:W-:Y:S02]  /*8430*/  I2FP.F32.S32 R52, R52 ;  /* 0x0000003400347245 */ /* 0x000fe40000201400 */
[----:B------:R-:W-:Y:S02]  /*8440*/  IADD3 R50, PT, PT, R226, -0x40, -R41 ;  /* 0xffffffc0e2327810 */ /* 0x000fe40007ffe829 */
[----:B------:R-:W-:Y:S01]  /*8450*/  FSEL R116, R53, -INF , !P5 ;  /* 0xff80000035747808 */ /* 0x000fe20006800000 */
[----:B------:R-:W-:Y:S01]  /*8460*/  FFMA.FTZ R52, -R237, R52, R84 ;  /* 0x00000034ed347223 */ /* 0x000fe20000010154 */
[----:B------:R-:W-:Y:S01]  /*8470*/  FSEL R251, R86, -INF , P1 ;  /* 0xff80000056fb7808 */ /* 0x000fe20000800000 */
[----:B------:R-:W-:Y:S01]  /*8480*/  IMAD.MOV.U32 R86, RZ, RZ, R67 ;  /* 0x000000ffff567224 */ /* 0x000fe200078e0043 */
[----:B------:R-:W-:-:S02]  /*8490*/  ISETP.GE.AND P3, PT, R51, R227, PT ;  /* 0x000000e33300720c */ /* 0x000fc40003f66270 */
[C---:B------:R-:W-:Y:S02]  /*84a0*/  ISETP.GE.AND P5, PT, R51.reuse, R225, PT ;  /* 0x000000e13300720c */ /* 0x040fe40003fa6270 */
[----:B------:R-:W-:Y:S01]  /*84b0*/  ISETP.GE.AND P1, PT, R51, R224, PT ;  /* 0x000000e03300720c */ /* 0x000fe20003f26270 */
[----:B------:R-:W-:Y:S01]  /*84c0*/  VIADD R51, R43, 0x39 ;  /* 0x000000392b337836 */ /* 0x000fe20000000000 */
[----:B------:R-:W-:Y:S02]  /*84d0*/  IABS R50, R50 ;  /* 0x0000003200327213 */ /* 0x000fe40000000000 */
[----:B------:R-:W-:Y:S02]  /*84e0*/  FSEL R251, R251, -INF , !P3 ;  /* 0xff800000fbfb7808 */ /* 0x000fe40005800000 */
[----:B------:R-:W-:Y:S02]  /*84f0*/  I2FP.F32.S32 R50, R50 ;  /* 0x0000003200327245 */ /* 0x000fe40000201400 */
[----:B------:R-:W-:-:S02]  /*8500*/  ISETP.GE.AND P3, PT, R51, R228, PT ;  /* 0x000000e43300720c */ /* 0x000fc40003f66270 */
[----:B------:R-:W-:Y:S01]  /*8510*/  FSEL R52, R52, -INF , P5 ;  /* 0xff80000034347808 */ /* 0x000fe20002800000 */
[----:B------:R-:W-:Y:S01]  /*8520*/  FFMA.FTZ R82, -R237, R50, R82 ;  /* 0x00000032ed527223 */ /* 0x000fe20000010152 */
[----:B------:R-:W-:Y:S02]  /*8530*/  IADD3 R53, PT, PT, R48, -0x39, -R41 ;  /* 0xffffffc730357810 */ /* 0x000fe40007ffe829 */
[----:B------:R-:W-:Y:S01]  /*8540*/  FSEL R112, R52, -INF , !P1 ;  /* 0xff80000034707808 */ /* 0x000fe20004800000 */
[----:B------:R-:W-:Y:S01]  /*8550*/  VIADD R52, R43, 0x40 ;  /* 0x000000402b347836 */ /* 0x000fe20000000000 */
[----:B------:R-:W-:Y:S02]  /*8560*/  FSEL R244, R85, -INF , P3 ;  /* 0xff80000055f47808 */ /* 0x000fe40001800000 */
[C---:B------:R-:W-:Y:S02]  /*8570*/  ISETP.GE.AND P5, PT, R51.reuse, R227, PT ;  /* 0x000000e33300720c */ /* 0x040fe40003fa6270 */
[----:B------:R-:W-:-:S02]  /*8580*/  ISETP.GE.AND P1, PT, R51, R225, PT ;  /* 0x000000e13300720c */ /* 0x000fc40003f26270 */
[----:B------:R-:W-:Y:S02]  /*8590*/  ISETP.GE.AND P3, PT, R51, R224, PT ;  /* 0x000000e03300720c */ /* 0x000fe40003f66270 */
[--C-:B------:R-:W-:Y:S02]  /*85a0*/  IADD3 R50, PT, PT, R226, -0x41, -R41.reuse ;  /* 0xffffffbfe2327810 */ /* 0x100fe40007ffe829 */
[----:B------:R-:W-:Y:S02]  /*85b0*/  IADD3 R51, PT, PT, R48, -0x40, -R41 ;  /* 0xffffffc030337810 */ /* 0x000fe40007ffe829 */
[----:B------:R-:W-:Y:S02]  /*85c0*/  IABS R53, R53 ;  /* 0x0000003500357213 */ /* 0x000fe40000000000 */
[----:B------:R-:W-:Y:S02]  /*85d0*/  IABS R50, R50 ;  /* 0x0000003200327213 */ /* 0x000fe40000000000 */
[----:B------:R-:W-:-:S02]  /*85e0*/  IABS R51, R51 ;  /* 0x0000003300337213 */ /* 0x000fc40000000000 */
[----:B------:R-:W-:Y:S02]  /*85f0*/  I2FP.F32.S32 R53, R53 ;  /* 0x0000003500357245 */ /* 0x000fe40000201400 */
[----:B------:R-:W-:Y:S02]  /*8600*/  I2FP.F32.S32 R50, R50 ;  /* 0x0000003200327245 */ /* 0x000fe40000201400 */
[----:B------:R-:W-:Y:S01]  /*8610*/  I2FP.F32.S32 R51, R51 ;  /* 0x0000003300337245 */ /* 0x000fe20000201400 */
[C---:B------:R-:W-:Y:S01]  /*8620*/  FFMA.FTZ R53, -R237.reuse, R53, R83 ;  /* 0x00000035ed357223 */ /* 0x040fe20000010153 */
[----:B------:R-:W-:Y:S01]  /*8630*/  FSEL R244, R244, -INF , !P5 ;  /* 0xff800000f4f47808 */ /* 0x000fe20006800000 */
[C---:B------:R-:W-:Y:S01]  /*8640*/  FFMA.FTZ R81, -R237.reuse, R50, R81 ;  /* 0x00000032ed517223 */ /* 0x040fe20000010151 */
[--C-:B------:R-:W-:Y:S01]  /*8650*/  IADD3 R50, PT, PT, R226, -0x48, -R41.reuse ;  /* 0xffffffb8e2327810 */ /* 0x100fe20007ffe829 */
[----:B------:R-:W-:Y:S01]  /*8660*/  FFMA.FTZ R80, -R237, R51, R80 ;  /* 0x00000033ed507223 */ /* 0x000fe20000010150 */
[----:B------:R-:W-:-:S02]  /*8670*/  IADD3 R51, PT, PT, R48, -0x41, -R41 ;  /* 0xffffffbf30337810 */ /* 0x000fc40007ffe829 */
[----:B------:R-:W-:Y:S02]  /*8680*/  ISETP.GE.AND P5, PT, R52, R228, PT ;  /* 0x000000e43400720c */ /* 0x000fe40003fa6270 */
[----:B------:R-:W-:Y:S02]  /*8690*/  FSEL R53, R53, -INF , P1 ;  /* 0xff80000035357808 */ /* 0x000fe40000800000 */
[----:B------:R-:W-:Y:S02]  /*86a0*/  IABS R50, R50 ;  /* 0x0000003200327213 */ /* 0x000fe40000000000 */
[----:B------:R-:W-:Y:S02]  /*86b0*/  IABS R51, R51 ;  /* 0x0000003300337213 */ /* 0x000fe40000000000 */
[----:B------:R-:W-:Y:S02]  /*86c0*/  FSEL R113, R53, -INF , !P3 ;  /* 0xff80000035717808 */ /* 0x000fe40005800000 */
[----:B------:R-:W-:-:S02]  /*86d0*/  FSEL R209, R82, -INF , P5 ;  /* 0xff80000052d17808 */ /* 0x000fc40002800000 */
[C---:B------:R-:W-:Y:S02]  /*86e0*/  ISETP.GE.AND P1, PT, R52.reuse, R227, PT ;  /* 0x000000e33400720c */ /* 0x040fe40003f26270 */
[C---:B------:R-:W-:Y:S02]  /*86f0*/  ISETP.GE.AND P3, PT, R52.reuse, R225, PT ;  /* 0x000000e13400720c */ /* 0x040fe40003f66270 */
[----:B------:R-:W-:Y:S01]  /*8700*/  ISETP.GE.AND P5, PT, R52, R224, PT ;  /* 0x000000e03400720c */ /* 0x000fe20003fa6270 */
[----:B------:R-:W-:Y:S01]  /*8710*/  VIADD R52, R43, 0x41 ;  /* 0x000000412b347836 */ /* 0x000fe20000000000 */
[----:B------:R-:W-:Y:S02]  /*8720*/  I2FP.F32.S32 R50, R50 ;  /* 0x0000003200327245 */ /* 0x000fe40000201400 */
[----:B------:R-:W-:Y:S02]  /*8730*/  I2FP.F32.S32 R51, R51 ;  /* 0x0000003300337245 */ /* 0x000fe40000201400 */
[----:B------:R-:W-:Y:S01]  /*8740*/  FSEL R209, R209, -INF , !P1 ;  /* 0xff800000d1d17808 */ /* 0x000fe20004800000 */
[C---:B------:R-:W-:Y:S01]  /*8750*/  FFMA.FTZ R78, -R237.reuse, R50, R78 ;  /* 0x00000032ed4e7223 */ /* 0x040fe2000001014e */
[----:B------:R-:W-:Y:S01]  /*8760*/  ISETP.GE.AND P1, PT, R52, R228, PT ;  /* 0x000000e43400720c */ /* 0x000fe20003f26270 */
[----:B------:R-:W-:Y:S01]  /*8770*/  FFMA.FTZ R79, -R237, R51, R79 ;  /* 0x00000033ed4f7223 */ /* 0x000fe2000001014f */
[----:B------:R-:W-:-:S02]  /*8780*/  FSEL R218, R80, -INF , P3 ;  /* 0xff80000050da7808 */ /* 0x000fc40001800000 */
[--C-:B------:R-:W-:Y:S02]  /*8790*/  IADD3 R50, PT, PT, R226, -0x49, -R41.reuse ;  /* 0xffffffb7e2327810 */ /* 0x100fe40007ffe829 */
[----:B------:R-:W-:Y:S02]  /*87a0*/  IADD3 R51, PT, PT, R48, -0x48, -R41 ;  /* 0xffffffb830337810 */ /* 0x000fe40007ffe829 */
        /* <DEDUP_REMOVED lines=16> */
[----:B------:R-:W-:-:S02]  /*88b0*/  IADD3 R210, PT, PT, R48, -0x49, -R41 ;  /* 0xffffffb730d27810 */ /* 0x000fc40007ffe829 */
[----:B------:R-:W-:Y:S02]  /*88c0*/  ISETP.GE.AND P5, PT, R52, R227, PT ;  /* 0x000000e33400720c */ /* 0x000fe40003fa6270 */
[----:B------:R-:W-:Y:S02]  /*88d0*/  FSEL R216, R216, -INF , !P1 ;  /* 0xff800000d8d87808 */ /* 0x000fe40004800000 */
[----:B------:R-:W-:Y:S02]  /*88e0*/  FSEL R208, R78, -INF , P3 ;  /* 0xff8000004ed07808 */ /* 0x000fe40001800000 */
[----:B------:R-:W-:Y:S02]  /*88f0*/  IABS R210, R210 ;  /* 0x000000d200d27213 */ /* 0x000fe40000000000 */
[----:B------:R-:W-:Y:S02]  /*8900*/  ISETP.GE.AND P1, PT, R52, R225, PT ;  /* 0x000000e13400720c */ /* 0x000fe40003f26270 */
[----:B------:R-:W-:-:S02]  /*8910*/  FSEL R208, R208, -INF , !P5 ;  /* 0xff800000d0d07808 */ /* 0x000fc40006800000 */
[----:B------:R-:W-:Y:S02]  /*8920*/  I2FP.F32.S32 R210, R210 ;  /* 0x000000d200d27245 */ /* 0x000fe40000201400 */
[----:B------:R-:W-:Y:S02]  /*8930*/  ISETP.GE.AND P3, PT, R52, R224, PT ;  /* 0x000000e03400720c */ /* 0x000fe40003f66270 */
[----:B------:R-:W-:Y:S01]  /*8940*/  ISETP.GE.AND P5, PT, R50, R228, PT ;  /* 0x000000e43200720c */ /* 0x000fe20003fa6270 */
[----:B------:R-:W-:Y:S01]  /*8950*/  FFMA.FTZ R210, -R237, R210, R36 ;  /* 0x000000d2edd27223 */ /* 0x000fe20000010124 */
[----:B------:R-:W-:Y:S02]  /*8960*/  FSEL R211, R76, -INF , P1 ;  /* 0xff8000004cd37808 */ /* 0x000fe40000800000 */
[----:B------:R-:W-:Y:S02]  /*8970*/  FSEL R154, R77, -INF , P5 ;  /* 0xff8000004d9a7808 */ /* 0x000fe40002800000 */
[----:B------:R-:W-:-:S02]  /*8980*/  FSEL R211, R211, -INF , !P3 ;  /* 0xff800000d3d37808 */ /* 0x000fc40005800000 */
[C---:B------:R-:W-:Y:S02]  /*8990*/  ISETP.GE.AND P1, PT, R50.reuse, R227, PT ;  /* 0x000000e33200720c */ /* 0x040fe40003f26270 */
[C---:B------:R-:W-:Y:S02]  /*89a0*/  ISETP.GE.AND P3, PT, R50.reuse, R225, PT ;  /* 0x000000e13200720c */ /* 0x040fe40003f66270 */
[----:B------:R-:W-:Y:S02]  /*89b0*/  ISETP.GE.AND P5, PT, R50, R224, PT ;  /* 0x000000e03200720c */ /* 0x000fe40003fa6270 */
[--C-:B------:R-:W-:Y:S02]  /*89c0*/  IADD3 R36, PT, PT, R226, -0x51, -R41.reuse ;  /* 0xffffffafe2247810 */ /* 0x100fe40007ffe829 */
[----:B------:R-:W-:Y:S02]  /*89d0*/  IADD3 R50, PT, PT, R48, -0x50, -R41 ;  /* 0xffffffb030327810 */ /* 0x000fe40007ffe829 */
[----:B------:R-:W-:-:S02]  /*89e0*/  IABS R36, R36 ;  /* 0x0000002400247213 */ /* 0x000fc40000000000 */
[----:B------:R-:W-:Y:S02]  /*89f0*/  IABS R50, R50 ;  /* 0x0000003200327213 */ /* 0x000fe40000000000 */
[----:B------:R-:W-:Y:S02]  /*8a00*/  I2FP.F32.S32 R36, R36 ;  /* 0x0000002400247245 */ /* 0x000fe40000201400 */
[----:B------:R-:W-:Y:S02]  /*8a10*/  I2FP.F32.S32 R50, R50 ;  /* 0x0000003200327245 */ /* 0x000fe40000201400 */
[C---:B------:R-:W-:Y:S01]  /*8a20*/  IADD3 R51, PT, PT, R226.reuse, -0x50, -R41 ;  /* 0xffffffb0e2337810 */ /* 0x040fe20007ffe829 */
[C---:B------:R-:W-:Y:S01]  /*8a30*/  FFMA.FTZ R115, -R237.reuse, R36, R115 ;  /* 0x00000024ed737223 */ /* 0x040fe20000010173 */
[----:B------:R-:W-:Y:S01]  /*8a40*/  IADD3 R36, PT, PT, R226, -0x58, -R41 ;  /* 0xffffffa8e2247810 */ /* 0x000fe20007ffe829 */
[----:B------:R-:W-:Y:S01]  /*8a50*/  FFMA.FTZ R117, -R237, R50, R117 ;  /* 0x00000032ed757223 */ /* 0x000fe20000010175 */
[----:B------:R-:W-:-:S02]  /*8a60*/  IADD3 R50, PT, PT, R48, -0x51, -R41 ;  /* 0xffffffaf30327810 */ /* 0x000fc40007ffe829 */
[----:B------:R-:W-:Y:S02]  /*8a70*/  IABS R36, R36 ;  /* 0x0000002400247213 */ /* 0x000fe40000000000 */
[----:B------:R-:W-:Y:S02]  /*8a80*/  IABS R50, R50 ;  /* 0x0000003200327213 */ /* 0x000fe40000000000 */
[----:B------:R-:W-:Y:S02]  /*8a90*/  I2FP.F32.S32 R36, R36 ;  /* 0x0000002400247245 */ /* 0x000fe40000201400 */
[----:B------:R-:W-:Y:S02]  /*8aa0*/  I2FP.F32.S32 R50, R50 ;  /* 0x0000003200327245 */ /* 0x000fe40000201400 */
[----:B------:R-:W-:Y:S01]  /*8ab0*/  IABS R51, R51 ;  /* 0x0000003300337213 */ /* 0x000fe20000000000 */
[C---:B------:R-:W-:Y:S01]  /*8ac0*/  FFMA.FTZ R119, -R237.reuse, R36, R119 ;  /* 0x00000024ed777223 */ /* 0x040fe20000010177 */
[--C-:B------:R-:W-:Y:S01]  /*8ad0*/  IADD3 R36, PT, PT, R226, -0x59, -R41.reuse ;  /* 0xffffffa7e2247810 */ /* 0x100fe20007ffe829 */
[----:B------:R-:W-:Y:S01]  /*8ae0*/  FFMA.FTZ R118, -R237, R50, R118 ;  /* 0x00000032ed767223 */ /* 0x000fe20000010176 */
[----:B------:R-:W-:-:S02]  /*8af0*/  IADD3 R50, PT, PT, R48, -0x58, -R41 ;  /* 0xffffffa830327810 */ /* 0x000fc40007ffe829 */
[----:B------:R-:W-:Y:S02]  /*8b00*/  IABS R36, R36 ;  /* 0x0000002400247213 */ /* 0x000fe40000000000 */
[----:B------:R-:W-:Y:S02]  /*8b10*/  IABS R50, R50 ;  /* 0x0000003200327213 */ /* 0x000fe40000000000 */
[----:B------:R-:W-:Y:S02]  /*8b20*/  I2FP.F32.S32 R36, R36 ;  /* 0x0000002400247245 */ /* 0x000fe40000201400 */
[----:B------:R-:W-:Y:S02]  /*8b30*/  I2FP.F32.S32 R50, R50 ;  /* 0x0000003200327245 */ /* 0x000fe40000201400 */
[----:B------:R-:W-:Y:S01]  /*8b40*/  I2FP.F32.S32 R51, R51 ;  /* 0x0000003300337245 */ /* 0x000fe20000201400 */
[C---:B------:R-:W-:Y:S01]  /*8b50*/  FFMA.FTZ R121, -R237.reuse, R36, R121 ;  /* 0x00000024ed797223 */ /* 0x040fe20000010179 */
[--C-:B------:R-:W-:Y:S01]  /*8b60*/  IADD3 R36, PT, PT, R226, -0x60, -R41.reuse ;  /* 0xffffffa0e2247810 */ /* 0x100fe20007ffe829 */
[C---:B------:R-:W-:Y:S01]  /*8b70*/  FFMA.FTZ R122, -R237.reuse, R50, R122 ;  /* 0x00000032ed7a7223 */ /* 0x040fe2000001017a */
[----:B------:R-:W-:Y:S01]  /*8b80*/  IADD3 R50, PT, PT, R48, -0x59, -R41 ;  /* 0xffffffa730327810 */ /* 0x000fe20007ffe829 */
[----:B------:R-:W-:Y:S01]  /*8b90*/  FFMA.FTZ R114, -R237, R51, R114 ;  /* 0x00000033ed727223 */ /* 0x000fe20000010172 */
[----:B------:R-:W-:Y:S01]  /*8ba0*/  IABS R36, R36 ;  /* 0x0000002400247213 */ /* 0x000fe20000000000 */
[----:B------:R-:W-:Y:S01]  /*8bb0*/  VIADD R51, R43, 0x50 ;  /* 0x000000502b337836 */ /* 0x000fe20000000000 */
[----:B------:R-:W-:-:S02]  /*8bc0*/  IABS R50, R50 ;  /* 0x0000003200327213 */ /* 0x000fc40000000000 */
[----:B------:R-:W-:Y:S02]  /*8bd0*/  I2FP.F32.S32 R36, R36 ;  /* 0x0000002400247245 */ /* 0x000fe40000201400 */
[----:B------:R-:W-:Y:S02]  /*8be0*/  I2FP.F32.S32 R50, R50 ;  /* 0x0000003200327245 */ /* 0x000fe40000201400 */
[----:B------:R-:W-:Y:S01]  /*8bf0*/  FSEL R154, R154, -INF , !P1 ;  /* 0xff8000009a9a7808 */ /* 0x000fe20004800000 */
[C---:B------:R-:W-:Y:S01]  /*8c00*/  FFMA.FTZ R124, -R237.reuse, R36, R124 ;  /* 0x00000024ed7c7223 */ /* 0x040fe2000001017c */
[----:B------:R-:W-:Y:S01]  /*8c10*/  IADD3 R36, PT, PT, R226, -0x61, -R41 ;  /* 0xffffff9fe2247810 */ /* 0x000fe20007ffe829 */
[----:B------:R-:W-:Y:S01]  /*8c20*/  FFMA.FTZ R123, -R237, R50, R123 ;  /* 0x00000032ed7b7223 */ /* 0x000fe2000001017b */
[----:B------:R-:W-:Y:S02]  /*8c30*/  IADD3 R50, PT, PT, R48, -0x60, -R41 ;  /* 0xffffffa030327810 */ /* 0x000fe40007ffe829 */
[----:B------:R-:W-:-:S02]  /*8c40*/  IABS R36, R36 ;  /* 0x0000002400247213 */ /* 0x000fc40000000000 */
[----:B------:R-:W-:Y:S02]  /*8c50*/  IABS R50, R50 ;  /* 0x0000003200327213 */ /* 0x000fe40000000000 */
[----:B------:R-:W-:Y:S02]  /*8c60*/  ISETP.GE.AND P1, PT, R51, R228, PT ;  /* 0x000000e43300720c */ /* 0x000fe40003f26270 */
[----:B------:R-:W-:Y:S02]  /*8c70*/  FSEL R210, R210, -INF , P3 ;  /* 0xff800000d2d27808 */ /* 0x000fe40001800000 */
[----:B------:R-:W-:Y:S02]  /*8c80*/  I2FP.F32.S32 R36, R36 ;  /* 0x0000002400247245 */ /* 0x000fe40000201400 */
[----:B------:R-:W-:Y:S02]  /*8c90*/  I2FP.F32.S32 R50, R50 ;  /* 0x0000003200327245 */ /* 0x000fe40000201400 */
[----:B------:R-:W-:Y:S01]  /*8ca0*/  FSEL R210, R210, -INF , !P5 ;  /* 0xff800000d2d27808 */ /* 0x000fe20006800000 */
[C---:B------:R-:W-:Y:S01]  /*8cb0*/  FFMA.FTZ R125, -R237.reuse, R36, R125 ;  /* 0x00000024ed7d7223 */ /* 0x040fe2000001017d */
[----:B------:R-:W-:Y:S01]  /*8cc0*/  FSEL R169, R114, -INF , P1 ;  /* 0xff80000072a97808 */ /* 0x000fe20000800000 */
[----:B------:R-:W-:Y:S01]  /*8cd0*/  FFMA.FTZ R126, -R237, R50, R126 ;  /* 0x00000032ed7e7223 */ /* 0x000fe2000001017e */
[----:B------:R-:W-:-:S02]  /*8ce0*/  ISETP.GE.AND P3, PT, R51, R227, PT ;  /* 0x000000e33300720c */ /* 0x000fc40003f66270 */
[C---:B------:R-:W-:Y:S02]  /*8cf0*/  ISETP.GE.AND P5, PT, R51.reuse, R225, PT ;  /* 0x000000e13300720c */ /* 0x040fe40003fa6270 */
[----:B------:R-:W-:Y:S01]  /*8d00*/  ISETP.GE.AND P1, PT, R51, R224, PT ;  /* 0x000000e03300720c */ /* 0x000fe20003f26270 */
[----:B------:R-:W-:Y:S01]  /*8d10*/  VIADD R51, R43, 0x51 ;  /* 0x000000512b337836 */ /* 0x000fe20000000000 */
[--C-:B------:R-:W-:Y:S02]  /*8d20*/  IADD3 R36, PT, PT, R226, -0x68, -R41.reuse ;  /* 0xffffff98e2247810 */ /* 0x100fe40007ffe829 */
[----:B------:R-:W-:Y:S02]  /*8d30*/  IADD3 R50, PT, PT, R48, -0x61, -R41 ;  /* 0xffffff9f30327810 */ /* 0x000fe40007ffe829 */
[----:B------:R-:W-:Y:S02]  /*8d40*/  FSEL R169, R169, -INF , !P3 ;  /* 0xff800000a9a97808 */ /* 0x000fe40005800000 */
[----:B------:R-:W-:-:S02]  /*8d50*/  IABS R36, R36 ;  /* 0x0000002400247213 */ /* 0x000fc40000000000 */
[----:B------:R-:W-:Y:S02]  /*8d60*/  ISETP.GE.AND P3, PT, R51, R228, PT ;  /* 0x000000e43300720c */ /* 0x000fe40003f66270 */
[----:B------:R-:W-:Y:S02]  /*8d70*/  FSEL R160, R117, -INF , P5 ;  /* 0xff80000075a07808 */ /* 0x000fe40002800000 */
[----:B------:R-:W-:Y:S02]  /*8d80*/  IABS R50, R50 ;  /* 0x0000003200327213 */ /* 0x000fe40000000000 */
[----:B------:R-:W-:Y:S02]  /*8d90*/  I2FP.F32.S32 R36, R36 ;  /* 0x0000002400247245 */ /* 0x000fe40000201400 */
[----:B------:R-:W-:Y:S02]  /*8da0*/  FSEL R160, R160, -INF , !P1 ;  /* 0xff800000a0a07808 */ /* 0x000fe40004800000 */
[----:B------:R-:W-:Y:S01]  /*8db0*/  FSEL R170, R115, -INF , P3 ;  /* 0xff80000073aa7808 */ /* 0x000fe20001800000 */
[----:B------:R-:W-:Y:S01]  /*8dc0*/  FFMA.FTZ R128, -R237, R36, R128 ;  /* 0x00000024ed807223 */ /* 0x000fe20000010180 */
[----:B------:R-:W-:-:S02]  /*8dd0*/  I2FP.F32.S32 R50, R50 ;  /* 0x0000003200327245 */ /* 0x000fc40000201400 */
[C---:B------:R-:W-:Y:S02]  /*8de0*/  ISETP.GE.AND P5, PT, R51.reuse, R227, PT ;  /* 0x000000e33300720c */ /* 0x040fe40003fa6270 */
[----:B------:R-:W-:Y:S01]  /*8df0*/  ISETP.GE.AND P1, PT, R51, R225, PT ;  /* 0x000000e13300720c */ /* 0x000fe20003f26270 */
[----:B------:R-:W-:Y:S01]  /*8e00*/  FFMA.FTZ R127, -R237, R50, R127 ;  /* 0x00000032ed7f7223 */ /* 0x000fe2000001017f */
[----:B------:R-:W-:Y:S01]  /*8e10*/  ISETP.GE.AND P3, PT, R51, R224, PT ;  /* 0x000000e03300720c */ /* 0x000fe20003f66270 */
[----:B------:R-:W-:Y:S01]  /*8e20*/  VIADD R51, R43, 0x58 ;  /* 0x000000582b337836 */ /* 0x000fe20000000000 */
[--C-:B------:R-:W-:Y:S02]  /*8e30*/  IADD3 R36, PT, PT, R226, -0x69, -R41.reuse ;  /* 0xffffff97e2247810 */ /* 0x100fe40007ffe829 */
[----:B------:R-:W-:Y:S02]  /*8e40*/  FSEL R170, R170, -INF , !P5 ;  /* 0xff800000aaaa7808 */ /* 0x000fe40006800000 */
        /* <DEDUP_REMOVED lines=14> */
[----:B------:R-:W-:Y:S01]  /*8f30*/  FFMA.FTZ R129, -R237, R36, R129 ;  /* 0x00000024ed817223 */ /* 0x000fe20000010181 */
        /* <DEDUP_REMOVED lines=17> */
[----:B------:R-:W-:-:S02]  /*9050*/  ISETP.GE.AND P3, PT, R51, R228, PT ;  /* 0x000000e43300720c */ /* 0x000fc40003f66270 */
[----:B------:R-:W-:Y:S01]  /*9060*/  FSEL R162, R123, -INF , P5 ;  /* 0xff8000007ba27808 */ /* 0x000fe20002800000 */
[----:B------:R-:W-:Y:S01]  /*9070*/  FFMA.FTZ R131, -R237, R50, R131 ;  /* 0x00000032ed837223 */ /* 0x000fe20000010183 */
[----:B------:R-:W-:Y:S02]  /*9080*/  FSEL R181, R124, -INF , P3 ;  /* 0xff8000007cb57808 */ /* 0x000fe40001800000 */
[----:B------:R-:W-:Y:S02]  /*9090*/  FSEL R162, R162, -INF , !P1 ;  /* 0xff800000a2a27808 */ /* 0x000fe40004800000 */
[----:B------:R-:W-:Y:S02]  /*90a0*/  IADD3 R36, PT, PT, R226, -0x71, -R41 ;  /* 0xffffff8fe2247810 */ /* 0x000fe40007ffe829 */
[C---:B------:R-:W-:Y:S02]  /*90b0*/  ISETP.GE.AND P5, PT, R51.reuse, R227, PT ;  /* 0x000000e33300720c */ /* 0x040fe40003fa6270 */
[----:B------:R-:W-:-:S02]  /*90c0*/  ISETP.GE.AND P1, PT, R51, R225, PT ;  /* 0x000000e13300720c */ /* 0x000fc40003f26270 */
[----:B------:R-:W-:Y:S01]  /*90d0*/  ISETP.GE.AND P3, PT, R51, R224, PT ;  /* 0x000000e03300720c */ /* 0x000fe20003f66270 */
[----:B------:R-:W-:Y:S01]  /*90e0*/  VIADD R51, R43, 0x61 ;  /* 0x000000612b337836 */ /* 0x000fe20000000000 */
[----:B------:R-:W-:Y:S02]  /*90f0*/  IADD3 R50, PT, PT, R48, -0x70, -R41 ;  /* 0xffffff9030327810 */ /* 0x000fe40007ffe829 */
[----:B------:R-:W-:Y:S02]  /*9100*/  IABS R36, R36 ;  /* 0x0000002400247213 */ /* 0x000fe40000000000 */
[----:B------:R-:W-:Y:S02]  /*9110*/  IABS R50, R50 ;  /* 0x0000003200327213 */ /* 0x000fe40000000000 */
[----:B------:R-:W-:Y:S02]  /*9120*/  FSEL R181, R181, -INF , !P5 ;  /* 0xff800000b5b57808 */ /* 0x000fe40006800000 */
[----:B------:R-:W-:-:S02]  /*9130*/  ISETP.GE.AND P5, PT, R51, R228, PT ;  /* 0x000000e43300720c */ /* 0x000fc40003fa6270 */
[----:B------:R-:W-:Y:S02]  /*9140*/  FSEL R176, R126, -INF , P1 ;  /* 0xff8000007eb07808 */ /* 0x000fe40000800000 */
[----:B------:R-:W-:Y:S02]  /*9150*/  I2FP.F32.S32 R36, R36 ;  /* 0x0000002400247245 */ /* 0x000fe40000201400 */
[----:B------:R-:W-:Y:S02]  /*9160*/  I2FP.F32.S32 R50, R50 ;  /* 0x0000003200327245 */ /* 0x000fe40000201400 */
[----:B------:R-:W-:Y:S01]  /*9170*/  FSEL R176, R176, -INF , !P3 ;  /* 0xff800000b0b07808 */ /* 0x000fe20005800000 */
[----:B------:R-:W-:Y:S01]  /*9180*/  FFMA.FTZ R133, -R237, R36, R133 ;  /* 0x00000024ed857223 */ /* 0x000fe20000010185 */
        /* <DEDUP_REMOVED lines=9> */
[----:B------:R-:W-:-:S02]  /*9220*/  ISETP.GE.AND P1, PT, R51, R228, PT ;  /* 0x000000e43300720c */ /* 0x000fc40003f26270 */
[----:B------:R-:W-:Y:S02]  /*9230*/  FSEL R175, R127, -INF , P3 ;  /* 0xff8000007faf7808 */ /* 0x000fe40001800000 */
[----:B------:R-:W-:Y:S02]  /*9240*/  IABS R36, R36 ;  /* 0x0000002400247213 */ /* 0x000fe40000000000 */
[----:B------:R-:W-:Y:S02]  /*9250*/  IABS R50, R50 ;  /* 0x0000003200327213 */ /* 0x000fe40000000000 */
[----:B------:R-:W-:Y:S02]  /*9260*/  FSEL R175, R175, -INF , !P5 ;  /* 0xff800000afaf7808 */ /* 0x000fe40006800000 */
[----:B------:R-:W-:Y:S02]  /*9270*/  FSEL R185, R128, -INF , P1 ;  /* 0xff80000080b97808 */ /* 0x000fe40000800000 */
[----:B------:R-:W-:-:S02]  /*9280*/  I2FP.F32.S32 R36, R36 ;  /* 0x0000002400247245 */ /* 0x000fc40000201400 */
[C---:B------:R-:W-:Y:S02]  /*9290*/  ISETP.GE.AND P3, PT, R51.reuse, R227, PT ;  /* 0x000000e33300720c */ /* 0x040fe40003f66270 */
[----:B------:R-:W-:Y:S01]  /*92a0*/  ISETP.GE.AND P5, PT, R51, R225, PT ;  /* 0x000000e13300720c */ /* 0x000fe20003fa6270 */
[----:B------:R-:W-:Y:S01]  /*92b0*/  FFMA.FTZ R136, -R237, R36, R136 ;  /* 0x00000024ed887223 */ /* 0x000fe20000010188 */
[----:B------:R-:W-:Y:S01]  /*92c0*/  ISETP.GE.AND P1, PT, R51, R224, PT ;  /* 0x000000e03300720c */ /* 0x000fe20003f26270 */
[----:B------:R-:W-:Y:S01]  /*92d0*/  VIADD R51, R43, 0x69 ;  /* 0x000000692b337836 */ /* 0x000fe20000000000 */
[----:B------:R-:W-:Y:S02]  /*92e0*/  I2FP.F32.S32 R50, R50 ;  /* 0x0000003200327245 */ /* 0x000fe40000201400 */
[----:B------:R-:W-:Y:S02]  /*92f0*/  FSEL R185, R185, -INF , !P3 ;  /* 0xff800000b9b97808 */ /* 0x000fe40005800000 */
[----:B------:R-:W-:Y:S01]  /*9300*/  IADD3 R36, PT, PT, R226, -0x79, -R41 ;  /* 0xffffff87e2247810 */ /* 0x000fe20007ffe829 */
[----:B------:R-:W-:Y:S01]  /*9310*/  FFMA.FTZ R135, -R237, R50, R135 ;  /* 0x00000032ed877223 */ /* 0x000fe20000010187 */
[----:B------:R-:W-:-:S02]  /*9320*/  ISETP.GE.AND P3, PT, R51, R228, PT ;  /* 0x000000e43300720c */ /* 0x000fc40003f66270 */
[----:B------:R-:W-:Y:S01]  /*9330*/  FSEL R179, R130, -INF , P5 ;  /* 0xff80000082b37808 */ /* 0x000fe20002800000 */
[----:B------:R-:W-:Y:S01]  /*9340*/  IMAD.MOV.U32 R130, RZ, RZ, R112 ;  /* 0x000000ffff827224 */ /* 0x000fe200078e0070 */
[----:B------:R-:W-:Y:S02]  /*9350*/  IADD3 R50, PT, PT, R48, -0x78, -R41 ;  /* 0xffffff8830327810 */ /* 0x000fe40007ffe829 */
[----:B------:R-:W-:Y:S02]  /*9360*/  IABS R36, R36 ;  /* 0x0000002400247213 */ /* 0x000fe40000000000 */
[----:B------:R-:W-:Y:S02]  /*9370*/  FSEL R179, R179, -INF , !P1 ;  /* 0xff800000b3b37808 */ /* 0x000fe40004800000 */
[----:B------:R-:W-:Y:S02]  /*9380*/  FSEL R187, R129, -INF , P3 ;  /* 0xff80000081bb7808 */ /* 0x000fe40001800000 */
[----:B------:R-:W-:-:S02]  /*9390*/  IABS R50, R50 ;  /* 0x0000003200327213 */ /* 0x000fc40000000000 */
        /* <DEDUP_REMOVED lines=10> */
[----:B------:R-:W-:Y:S01]  /*9440*/  FSEL R180, R131, -INF , P1 ;  /* 0xff80000083b47808 */ /* 0x000fe20000800000 */
[----:B------:R-:W-:Y:S01]  /*9450*/  IMAD.MOV.U32 R131, RZ, RZ, R113 ;  /* 0x000000ffff837224 */ /* 0x000fe200078e0071 */
[----:B------:R-:W-:-:S02]  /*9460*/  IADD3 R36, PT, PT, R226, -0x80, -R41 ;  /* 0xffffff80e2247810 */ /* 0x000fc40007ffe829 */
[----:B------:R-:W-:Y:S02]  /*9470*/  IADD3 R50, PT, PT, R48, -0x79, -R41 ;  /* 0xffffff8730327810 */ /* 0x000fe40007ffe829 */
[----:B------:R-:W-:Y:S02]  /*9480*/  FSEL R180, R180, -INF , !P3 ;  /* 0xff800000b4b47808 */ /* 0x000fe40005800000 */
[----:B------:R-:W-:Y:S01]  /*9490*/  FSEL R195, R132, -INF , P5 ;  /* 0xff80000084c37808 */ /* 0x000fe20002800000 */
[----:B------:R-:W-:Y:S01]  /*94a0*/  IMAD.MOV.U32 R132, RZ, RZ, R111 ;  /* 0x000000ffff847224 */ /* 0x000fe200078e006f */
[C---:B------:R-:W-:Y:S02]  /*94b0*/  ISETP.GE.AND P1, PT, R51.reuse, R227, PT ;  /* 0x000000e33300720c */ /* 0x040fe40003f26270 */
[C---:B------:R-:W-:Y:S02]  /*94c0*/  ISETP.GE.AND P3, PT, R51.reuse, R225, PT ;  /* 0x000000e13300720c */ /* 0x040fe40003f66270 */
[----:B------:R-:W-:Y:S01]  /*94d0*/  ISETP.GE.AND P5, PT, R51, R224, PT ;  /* 0x000000e03300720c */ /* 0x000fe20003fa6270 */
[----:B------:R-:W-:Y:S01]  /*94e0*/  VIADD R51, R43, 0x71 ;  /* 0x000000712b337836 */ /* 0x000fe20000000000 */
[----:B------:R-:W-:-:S02]  /*94f0*/  IABS R36, R36 ;  /* 0x0000002400247213 */ /* 0x000fc40000000000 */
[----:B------:R-:W-:Y:S02]  /*9500*/  IABS R50, R50 ;  /* 0x0000003200327213 */ /* 0x000fe40000000000 */
[----:B------:R-:W-:Y:S02]  /*9510*/  FSEL R195, R195, -INF , !P1 ;  /* 0xff800000c3c37808 */ /* 0x000fe40004800000 */
[----:B------:R-:W-:Y:S02]  /*9520*/  I2FP.F32.S32 R36, R36 ;  /* 0x0000002400247245 */ /* 0x000fe40000201400 */
[----:B------:R-:W-:Y:S02]  /*9530*/  ISETP.GE.AND P1, PT, R51, R228, PT ;  /* 0x000000e43300720c */ /* 0x000fe40003f26270 */
[----:B------:R-:W-:Y:S01]  /*9540*/  FSEL R190, R134, -INF , P3 ;  /* 0xff80000086be7808 */ /* 0x000fe20001800000 */
[----:B------:R-:W-:Y:S01]  /*9550*/  FFMA.FTZ R140, -R237, R36, R140 ;  /* 0x00000024ed8c7223 */ /* 0x000fe2000001018c */
[----:B------:R-:W-:-:S02]  /*9560*/  I2FP.F32.S32 R50, R50 ;  /* 0x0000003200327245 */ /* 0x000fc40000201400 */
[----:B------:R-:W-:Y:S02]  /*9570*/  FSEL R190, R190, -INF , !P5 ;  /* 0xff800000bebe7808 */ /* 0x000fe40006800000 */
[----:B------:R-:W-:Y:S01]  /*9580*/  FSEL R196, R133, -INF , P1 ;  /* 0xff80000085c47808 */ /* 0x000fe20000800000 */
[----:B------:R-:W-:Y:S01]  /*9590*/  FFMA.FTZ R139, -R237, R50, R139 ;  /* 0x00000032ed8b7223 */ /* 0x000fe2000001018b */
[C---:B------:R-:W-:Y:S02]  /*95a0*/  ISETP.GE.AND P3, PT, R51.reuse, R227, PT ;  /* 0x000000e33300720c */ /* 0x040fe40003f66270 */
[C---:B------:R-:W-:Y:S02]  /*95b0*/  ISETP.GE.AND P5, PT, R51.reuse, R225, PT ;  /* 0x000000e13300720c */ /* 0x040fe40003fa6270 */
[----:B------:R-:W-:Y:S01]  /*95c0*/  ISETP.GE.AND P1, PT, R51, R224, PT ;  /* 0x000000e03300720c */ /* 0x000fe20003f26270 */
[----:B------:R-:W-:Y:S01]  /*95d0*/  VIADD R51, R43, 0x78 ;  /* 0x000000782b337836 */ /* 0x000fe20000000000 */
[----:B------:R-:W-:-:S02]  /*95e0*/  IADD3 R36, PT, PT, R226, -0x81, -R41 ;  /* 0xffffff7fe2247810 */ /* 0x000fc40007ffe829 */
[----:B------:R-:W-:Y:S02]  /*95f0*/  IADD3 R50, PT, PT, R48, -0x80, -R41 ;  /* 0xffffff8030327810 */ /* 0x000fe40007ffe829 */
[----:B------:R-:W-:Y:S02]  /*9600*/  IABS R36, R36 ;  /* 0x0000002400247213 */ /* 0x000fe40000000000 */
[----:B------:R-:W-:Y:S02]  /*9610*/  FSEL R196, R196, -INF , !P3 ;  /* 0xff800000c4c47808 */ /* 0x000fe40005800000 */
[----:B------:R-:W-:Y:S02]  /*9620*/  IABS R50, R50 ;  /* 0x0000003200327213 */ /* 0x000fe40000000000 */
[----:B------:R-:W-:Y:S02]  /*9630*/  ISETP.GE.AND P3, PT, R51, R228, PT ;  /* 0x000000e43300720c */ /* 0x000fe40003f66270 */
[----:B------:R-:W-:-:S02]  /*9640*/  FSEL R189, R135, -INF , P5 ;  /* 0xff80000087bd7808 */ /* 0x000fc40002800000 */
[----:B------:R-:W-:Y:S02]  /*9650*/  I2FP.F32.S32 R36, R36 ;  /* 0x0000002400247245 */ /* 0x000fe40000201400 */
[----:B------:R-:W-:Y:S02]  /*9660*/  I2FP.F32.S32 R50, R50 ;  /* 0x0000003200327245 */ /* 0x000fe40000201400 */
[----:B------:R-:W-:Y:S01]  /*9670*/  FSEL R189, R189, -INF , !P1 ;  /* 0xff800000bdbd7808 */ /* 0x000fe20004800000 */
[C---:B------:R-:W-:Y:S01]  /*9680*/  FFMA.FTZ R141, -R237.reuse, R36, R141 ;  /* 0x00000024ed8d7223 */ /* 0x040fe2000001018d */
[----:B------:R-:W-:Y:S01]  /*9690*/  FSEL R199, R136, -INF , P3 ;  /* 0xff80000088c77808 */ /* 0x000fe20001800000 */
[----:B------:R-:W-:Y:S01]  /*96a0*/  FFMA.FTZ R142, -R237, R50, R142 ;  /* 0x00000032ed8e7223 */ /* 0x000fe2000001018e */
[C---:B------:R-:W-:Y:S02]  /*96b0*/  ISETP.GE.AND P5, PT, R51.reuse, R227, PT ;  /* 0x000000e33300720c */ /* 0x040fe40003fa6270 */
[----:B------:R-:W-:-:S02]  /*96c0*/  ISETP.GE.AND P1, PT, R51, R225, PT ;  /* 0x000000e13300720c */ /* 0x000fc40003f26270 */
[----:B------:R-:W-:Y:S01]  /*96d0*/  ISETP.GE.AND P3, PT, R51, R224, PT ;  /* 0x000000e03300720c */ /* 0x000fe20003f66270 */
[----:B------:R-:W-:Y:S01]  /*96e0*/  VIADD R51, R43, 0x79 ;  /* 0x000000792b337836 */ /* 0x000fe20000000000 */
[--C-:B------:R-:W-:Y:S02]  /*96f0*/  IADD3 R36, PT, PT, R226, -0x88, -R41.reuse ;  /* 0xffffff78e2247810 */ /* 0x100fe40007ffe829 */
[----:B------:R-:W-:Y:S02]  /*9700*/  IADD3 R50, PT, PT, R48, -0x81, -R41 ;  /* 0xffffff7f30327810 */ /* 0x000fe40007ffe829 */
[----:B------:R-:W-:Y:S02]  /*9710*/  FSEL R199, R199, -INF , !P5 ;  /* 0xff800000c7c77808 */ /* 0x000fe40006800000 */
[----:B------:R-:W-:Y:S02]  /*9720*/  ISETP.GE.AND P5, PT, R51, R228, PT ;  /* 0x000000e43300720c */ /* 0x000fe40003fa6270 */
[----:B------:R-:W-:-:S02]  /*9730*/  FSEL R193, R138, -INF , P1 ;  /* 0xff8000008ac17808 */ /* 0x000fc40000800000 */
[----:B------:R-:W-:Y:S02]  /*9740*/  IABS R36, R36 ;  /* 0x0000002400247213 */ /* 0x000fe40000000000 */
[----:B------:R-:W-:Y:S02]  /*9750*/  IABS R50, R50 ;  /* 0x0000003200327213 */ /* 0x000fe40000000000 */
[----:B------:R-:W-:Y:S02]  /*9760*/  FSEL R193, R193, -INF , !P3 ;  /* 0xff800000c1c17808 */ /* 0x000fe40005800000 */
[----:B------:R-:W-:Y:S02]  /*9770*/  FSEL R202, R137, -INF , P5 ;  /* 0xff80000089ca7808 */ /* 0x000fe40002800000 */
[C---:B------:R-:W-:Y:S02]  /*9780*/  ISETP.GE.AND P1, PT, R51.reuse, R227, PT ;  /* 0x000000e33300720c */ /* 0x040fe40003f26270 */
[----:B------:R-:W-:-:S02]  /*9790*/  ISETP.GE.AND P3, PT, R51, R225, PT ;  /* 0x000000e13300720c */ /* 0x000fc40003f66270 */
        /* <DEDUP_REMOVED lines=13> */
[----:B------:R-:W-:Y:S02]  /*9870*/  IABS R36, R36 ;  /* 0x0000002400247213 */ /* 0x000fe40000000000 */
[----:B------:R-:W-:-:S02]  /*9880*/  ISETP.GE.AND P3, PT, R51, R227, PT ;  /* 0x000000e33300720c */ /* 0x000fc40003f66270 */
[C---:B------:R-:W-:Y:S02]  /*9890*/  ISETP.GE.AND P5, PT, R51.reuse, R225, PT ;  /* 0x000000e13300720c */ /* 0x040fe40003fa6270 */
        /* <DEDUP_REMOVED lines=11> */
[----:B------:R-:W-:Y:S02]  /*9950*/  FSEL R206, R206, -INF , !P1 ;  /* 0xff800000cece7808 */ /* 0x000fe40004800000 */
[----:B------:R-:W-:Y:S01]  /*9960*/  FSEL R198, R141, -INF , P3 ;  /* 0xff8000008dc67808 */ /* 0x000fe20001800000 */
[----:B------:R-:W-:Y:S01]  /*9970*/  IMAD.MOV.U32 R141, RZ, RZ, R116 ;  /* 0x000000ffff8d7224 */ /* 0x000fe200078e0074 */
[----:B------:R-:W-:Y:S02]  /*9980*/  IADD3 R50, PT, PT, R48, -0x89, -R41 ;  /* 0xffffff7730327810 */ /* 0x000fe40007ffe829 */
[C---:B------:R-:W-:Y:S02]  /*9990*/  ISETP.GE.AND P5, PT, R51.reuse, R227, PT ;  /* 0x000000e33300720c */ /* 0x040fe40003fa6270 */
[----:B------:R-:W-:-:S02]  /*99a0*/  ISETP.GE.AND P1, PT, R51, R225, PT ;  /* 0x000000e13300720c */ /* 0x000fc40003f26270 */
[----:B------:R-:W-:Y:S01]  /*99b0*/  ISETP.GE.AND P3, PT, R51, R224, PT ;  /* 0x000000e03300720c */ /* 0x000fe20003f66270 */
[----:B------:R-:W-:Y:S01]  /*99c0*/  VIADD R51, R43, 0x88 ;  /* 0x000000882b337836 */ /* 0x000fe20000000000 */
[----:B------:R-:W-:Y:S02]  /*99d0*/  IABS R36, R36 ;  /* 0x0000002400247213 */ /* 0x000fe40000000000 */
[----:B------:R-:W-:Y:S02]  /*99e0*/  IABS R50, R50 ;  /* 0x0000003200327213 */ /* 0x000fe40000000000 */
[----:B------:R-:W-:Y:S02]  /*99f0*/  FSEL R198, R198, -INF , !P5 ;  /* 0xff800000c6c67808 */ /* 0x000fe40006800000 */
[----:B------:R-:W-:Y:S02]  /*9a00*/  ISETP.GE.AND P5, PT, R51, R228, PT ;  /* 0x000000e43300720c */ /* 0x000fe40003fa6270 */
[----:B------:R-:W-:Y:S01]  /*9a10*/  FSEL R205, R143, -INF , P1 ;  /* 0xff8000008fcd7808 */ /* 0x000fe20000800000 */
[----:B------:R-:W-:Y:S01]  /*9a20*/  IMAD.MOV.U32 R143, RZ, RZ, R55 ;  /* 0x000000ffff8f7224 */ /* 0x000fe200078e0037 */
[----:B------:R-:W-:-:S02]  /*9a30*/  I2FP.F32.S32 R36, R36 ;  /* 0x0000002400247245 */ /* 0x000fc40000201400 */
[----:B------:R-:W-:Y:S02]  /*9a40*/  I2FP.F32.S32 R50, R50 ;  /* 0x0000003200327245 */ /* 0x000fe40000201400 */
[----:B------:R-:W-:Y:S01]  /*9a50*/  FSEL R205, R205, -INF , !P3 ;  /* 0xff800000cdcd7808 */ /* 0x000fe20005800000 */
[C---:B------:R-:W-:Y:S01]  /*9a60*/  FFMA.FTZ R148, -R237.reuse, R36, R148 ;  /* 0x00000024ed947223 */ /* 0x040fe20000010194 */
        /* <DEDUP_REMOVED lines=8> */
[----:B------:R-:W-:Y:S02]  /*9af0*/  FSEL R197, R197, -INF , !P1 ;  /* 0xff800000c5c57808 */ /* 0x000fe40004800000 */
[----:B------:R-:W-:Y:S02]  /*9b00*/  IABS R36, R36 ;  /* 0x0000002400247213 */ /* 0x000fe40000000000 */
[----:B------:R-:W-:Y:S02]  /*9b10*/  ISETP.GE.AND P1, PT, R51, R228, PT ;  /* 0x000000e43300720c */ /* 0x000fe40003f26270 */
[----:B------:R-:W-:Y:S02]  /*9b20*/  FSEL R204, R146, -INF , P3 ;  /* 0xff80000092cc7808 */ /* 0x000fe40001800000 */
[----:B------:R-:W-:-:S02]  /*9b30*/  IABS R50, R50 ;  /* 0x0000003200327213 */ /* 0x000fc40000000000 */
[----:B------:R-:W-:Y:S02]  /*9b40*/  I2FP.F32.S32 R36, R36 ;  /* 0x0000002400247245 */ /* 0x000fe40000201400 */
[----:B------:R-:W-:Y:S02]  /*9b50*/  FSEL R204, R204, -INF , !P5 ;  /* 0xff800000cccc7808 */ /* 0x000fe40006800000 */
[----:B------:R-:W-:Y:S01]  /*9b60*/  FSEL R192, R145, -INF , P1 ;  /* 0xff80000091c07808 */ /* 0x000fe20000800000 */
[----:B------:R-:W-:Y:S01]  /*9b70*/  FFMA.FTZ R149, -R237, R36, R149 ;  /* 0x00000024ed957223 */ /* 0x000fe20000010195 */
[----:B------:R-:W-:Y:S02]  /*9b80*/  I2FP.F32.S32 R50, R50 ;  /* 0x0000003200327245 */ /* 0x000fe40000201400 */
[C---:B------:R-:W-:Y:S02]  /*9b90*/  ISETP.GE.AND P3, PT, R51.reuse, R227, PT ;  /* 0x000000e33300720c */ /* 0x040fe40003f66270 */
[----:B------:R-:W-:Y:S01]  /*9ba0*/  ISETP.GE.AND P5, PT, R51, R225, PT ;  /* 0x000000e13300720c */ /* 0x000fe20003fa6270 */
[----:B------:R-:W-:Y:S01]  /*9bb0*/  FFMA.FTZ R150, -R237, R50, R150 ;  /* 0x00000032ed967223 */ /* 0x000fe20000010196 */
[----:B------:R-:W-:Y:S01]  /*9bc0*/  ISETP.GE.AND P1, PT, R51, R224, PT ;  /* 0x000000e03300720c */ /* 0x000fe20003f26270 */
[----:B------:R-:W-:Y:S01]  /*9bd0*/  VIADD R51, R43, 0x90 ;  /* 0x000000902b337836 */ /* 0x000fe20000000000 */
[----:B------:R-:W-:-:S02]  /*9be0*/  IADD3 R36, PT, PT, R226, -0x98, -R41 ;  /* 0xffffff68e2247810 */ /* 0x000fc40007ffe829 */
[----:B------:R-:W-:Y:S02]  /*9bf0*/  FSEL R192, R192, -INF , !P3 ;  /* 0xff800000c0c07808 */ /* 0x000fe40005800000 */
[----:B------:R-:W-:Y:S02]  /*9c00*/  IADD3 R50, PT, PT, R48, -0x91, -R41 ;  /* 0xffffff6f30327810 */ /* 0x000fe40007ffe829 */
[----:B------:R-:W-:Y:S02]  /*9c10*/  ISETP.GE.AND P3, PT, R51, R228, PT ;  /* 0x000000e43300720c */ /* 0x000fe40003f66270 */
[----:B------:R-:W-:Y:S02]  /*9c20*/  FSEL R203, R147, -INF , P5 ;  /* 0xff80000093cb7808 */ /* 0x000fe40002800000 */
[----:B------:R-:W-:Y:S02]  /*9c30*/  IABS R36, R36 ;  /* 0x0000002400247213 */ /* 0x000fe40000000000 */
[----:B------:R-:W-:-:S02]  /*9c40*/  IABS R50, R50 ;  /* 0x0000003200327213 */ /* 0x000fc40000000000 */
[----:B------:R-:W-:Y:S02]  /*9c50*/  FSEL R203, R203, -INF , !P1 ;  /* 0xff800000cbcb7808 */ /* 0x000fe40004800000 */
[----:B------:R-:W-:Y:S02]  /*9c60*/  FSEL R182, R148, -INF , P3 ;  /* 0xff80000094b67808 */ /* 0x000fe40001800000 */
[C---:B------:R-:W-:Y:S02]  /*9c70*/  ISETP.GE.AND P5, PT, R51.reuse, R227, PT ;  /* 0x000000e33300720c */ /* 0x040fe40003fa6270 */
[C---:B------:R-:W-:Y:S02]  /*9c80*/  ISETP.GE.AND P1, PT, R51.reuse, R225, PT ;  /* 0x000000e13300720c */ /* 0x040fe40003f26270 */
[----:B------:R-:W-:Y:S01]  /*9c90*/  ISETP.GE.AND P3, PT, R51, R224, PT ;  /* 0x000000e03300720c */ /* 0x000fe20003f66270 */
[----:B------:R-:W-:Y:S01]  /*9ca0*/  VIADD R51, R43, 0x91 ;  /* 0x000000912b337836 */ /* 0x000fe20000000000 */
[----:B------:R-:W-:-:S02]  /*9cb0*/  I2FP.F32.S32 R36, R36 ;  /* 0x0000002400247245 */ /* 0x000fc40000201400 */
[----:B------:R-:W-:Y:S02]  /*9cc0*/  I2FP.F32.S32 R50, R50 ;  /* 0x0000003200327245 */ /* 0x000fe40000201400 */
[----:B------:R-:W-:Y:S01]  /*9cd0*/  FSEL R182, R182, -INF , !P5 ;  /* 0xff800000b6b67808 */ /* 0x000fe20006800000 */
[----:B------:R-:W-:Y:S01]  /*9ce0*/  FFMA.FTZ R152, -R237, R36, R152 ;  /* 0x00000024ed987223 */ /* 0x000fe20000010198 */
[----:B------:R-:W-:Y:S01]  /*9cf0*/  ISETP.GE.AND P5, PT, R51, R228, PT ;  /* 0x000000e43300720c */ /* 0x000fe20003fa6270 */
[----:B------:R-:W-:Y:S01]  /*9d00*/  FFMA.FTZ R151, -R237, R50, R151 ;  /* 0x00000032ed977223 */ /* 0x000fe20000010197 */
[----:B------:R-:W-:Y:S02]  /*9d10*/  FSEL R191, R150, -INF , P1 ;  /* 0xff80000096bf7808 */ /* 0x000fe40000800000 */
[--C-:B------:R-:W-:Y:S02]  /*9d20*/  IADD3 R36, PT, PT, R226, -0x99, -R41.reuse ;  /* 0xffffff67e2247810 */ /* 0x100fe40007ffe829 */
[----:B------:R-:W-:-:S02]  /*9d30*/  IADD3 R50, PT, PT, R48, -0x98, -R41 ;  /* 0xffffff6830327810 */ /* 0x000fc40007ffe829 */
[----:B------:R-:W-:Y:S02]  /*9d40*/  FSEL R191, R191, -INF , !P3 ;  /* 0xff800000bfbf7808 */ /* 0x000fe40005800000 */
[----:B------:R-:W-:Y:S02]  /*9d50*/  FSEL R178, R149, -INF , P5 ;  /* 0xff80000095b27808 */ /* 0x000fe40002800000 */
[C---:B------:R-:W-:Y:S02]  /*9d60*/  ISETP.GE.AND P1, PT, R51.reuse, R227, PT ;  /* 0x000000e33300720c */ /* 0x040fe40003f26270 */
[C---:B------:R-:W-:Y:S02]  /*9d70*/  ISETP.GE.AND P3, PT, R51.reuse, R225, PT ;  /* 0x000000e13300720c */ /* 0x040fe40003f66270 */
[----:B------:R-:W-:Y:S01]  /*9d80*/  ISETP.GE.AND P5, PT, R51, R224, PT ;  /* 0x000000e03300720c */ /* 0x000fe20003fa6270 */
[----:B------:R-:W-:Y:S01]  /*9d90*/  VIADD R51, R43, 0x98 ;  /* 0x000000982b337836 */ /* 0x000fe20000000000 */
[----:B------:R-:W-:-:S02]  /*9da0*/  IABS R36, R36 ;  /* 0x0000002400247213 */ /* 0x000fc40000000000 */
        /* <DEDUP_REMOVED lines=13> */
[----:B------:R-:W-:Y:S02]  /*9e80*/  FSEL R177, R177, -INF , !P3 ;  /* 0xff800000b1b17808 */ /* 0x000fe40005800000 */
[----:B------:R-:W-:Y:S01]  /*9e90*/  ISETP.GE.AND P1, PT, R51, R224, PT ;  /* 0x000000e03300720c */ /* 0x000fe20003f26270 */
[----:B------:R-:W-:Y:S01]  /*9ea0*/  VIADD R51, R43, 0xc8 ;  /* 0x000000c82b337836 */ /* 0x000fe20000000000 */
[----:B------:R-:W-:-:S02]  /*9eb0*/  IADD3 R50, PT, PT, R226, -0xa0, -R41 ;  /* 0xffffff60e2327810 */ /* 0x000fc40007ffe829 */
[----:B------:R-:W-:Y:S02]  /*9ec0*/  ISETP.GE.AND P3, PT, R36, R228, PT ;  /* 0x000000e42400720c */ /* 0x000fe40003f66270 */
[----:B------:R-:W-:Y:S02]  /*9ed0*/  FSEL R186, R155, -INF , P5 ;  /* 0xff8000009bba7808 */ /* 0x000fe40002800000 */
[----:B------:R-:W-:Y:S02]  /*9ee0*/  IADD3 R184, PT, PT, R48, -0x99, -R41 ;  /* 0xffffff6730b87810 */ /* 0x000fe40007ffe829 */
[----:B------:R-:W-:Y:S02]  /*9ef0*/  IABS R50, R50 ;  /* 0x0000003200327213 */ /* 0x000fe40000000000 */
[----:B------:R-:W-:Y:S02]  /*9f00*/  FSEL R186, R186, -INF , !P1 ;  /* 0xff800000baba7808 */ /* 0x000fe40004800000 */
[----:B------:R-:W-:-:S02]  /*9f10*/  FSEL R174, R153, -INF , P3 ;  /* 0xff80000099ae7808 */ /* 0x000fc40001800000 */
[----:B------:R-:W-:Y:S02]  /*9f20*/  IABS R184, R184 ;  /* 0x000000b800b87213 */ /* 0x000fe40000000000 */
[C---:B------:R-:W-:Y:S02]  /*9f30*/  ISETP.GE.AND P5, PT, R36.reuse, R227, PT ;  /* 0x000000e32400720c */ /* 0x040fe40003fa6270 */
[C---:B------:R-:W-:Y:S02]  /*9f40*/  ISETP.GE.AND P1, PT, R36.reuse, R225, PT ;  /* 0x000000e12400720c */ /* 0x040fe40003f26270 */
[----:B------:R-:W-:Y:S02]  /*9f50*/  ISETP.GE.AND P3, PT, R36, R224, PT ;  /* 0x000000e02400720c */ /* 0x000fe40003f66270 */
[----:B------:R-:W-:Y:S02]  /*9f60*/  IADD3 R36, PT, PT, R48, -0xa0, -R41 ;  /* 0xffffff6030247810 */ /* 0x000fe40007ffe829 */
[----:B------:R-:W-:-:S02]  /*9f70*/  I2FP.F32.S32 R50, R50 ;  /* 0x0000003200327245 */ /* 0x000fc40000201400 */
[----:B------:R-:W-:Y:S02]  /*9f80*/  I2FP.F32.S32 R184, R184 ;  /* 0x000000b800b87245 */ /* 0x000fe40000201400 */
[----:B------:R-:W-:Y:S01]  /*9f90*/  IABS R36, R36 ;  /* 0x0000002400247213 */ /* 0x000fe20000000000 */
[----:B------:R-:W-:Y:S01]  /*9fa0*/  FFMA.FTZ R157, -R237, R50, R157 ;  /* 0x00000032ed9d7223 */ /* 0x000fe2000001019d */
[----:B------:R-:W-:Y:S02]  /*9fb0*/  VIADD R50, R43, 0xa0 ;  /* 0x000000a02b327836 */ /* 0x000fe40000000000 */
[C---:B------:R-:W-:Y:S01]  /*9fc0*/  FFMA.FTZ R184, -R237.reuse, R184, R156 ;  /* 0x000000b8edb87223 */ /* 0x040fe2000001019c */
[----:B------:R-:W-:Y:S02]  /*9fd0*/  I2FP.F32.S32 R36, R36 ;  /* 0x0000002400247245 */ /* 0x000fe40000201400 */
[----:B------:R-:W-:Y:S02]  /*9fe0*/  IADD3 R156, PT, PT, R226, -0xa1, -R41 ;  /* 0xffffff5fe29c7810 */ /* 0x000fe40007ffe829 */
[----:B------:R-:W-:Y:S01]  /*9ff0*/  FSEL R174, R174, -INF , !P5 ;  /* 0xff800000aeae7808 */ /* 0x000fe20006800000 */
[----:B------:R-:W-:Y:S01]  /*a000*/  FFMA.FTZ R163, -R237, R36, R163 ;  /* 0x00000024eda37223 */ /* 0x000fe200000101a3 */
[----:B------:R-:W-:-:S02]  /*a010*/  ISETP.GE.AND P5, PT, R50, R228, PT ;  /* 0x000000e43200720c */ /* 0x000fc40003fa6270 */
[----:B------:R-:W-:Y:S02]  /*a020*/  FSEL R184, R184, -INF , P1 ;  /* 0xff800000b8b87808 */ /* 0x000fe40000800000 */
[----:B------:R-:W-:Y:S02]  /*a030*/  IABS R156, R156 ;  /* 0x0000009c009c7213 */ /* 0x000fe40000000000 */
[----:B------:R-:W-:Y:S02]  /*a040*/  IADD3 R36, PT, PT, R48, -0xa1, -R41 ;  /* 0xffffff5f30247810 */ /* 0x000fe40007ffe829 */
[----:B------:R-:W-:Y:S02]  /*a050*/  FSEL R184, R184, -INF , !P3 ;  /* 0xff800000b8b87808 */ /* 0x000fe40005800000 */
[----:B------:R-:W-:Y:S02]  /*a060*/  FSEL R157, R157, -INF , P5 ;  /* 0xff8000009d9d7808 */ /* 0x000fe40002800000 */
[----:B------:R-:W-:-:S02]  /*a070*/  ISETP.GE.AND P1, PT, R50, R227, PT ;  /* 0x000000e33200720c */ /* 0x000fc40003f26270 */
[C---:B------:R-:W-:Y:S02]  /*a080*/  ISETP.GE.AND P3, PT, R50.reuse, R225, PT ;  /* 0x000000e13200720c */ /* 0x040fe40003f66270 */
[----:B------:R-:W-:Y:S02]  /*a090*/  I2FP.F32.S32 R156, R156 ;  /* 0x0000009c009c7245 */ /* 0x000fe40000201400 */
[----:B------:R-:W-:Y:S01]  /*a0a0*/  ISETP.GE.AND P5, PT, R50, R224, PT ;  /* 0x000000e03200720c */ /* 0x000fe20003fa6270 */
[----:B------:R-:W-:Y:S01]  /*a0b0*/  VIADD R50, R43, 0xa1 ;  /* 0x000000a12b327836 */ /* 0x000fe20000000000 */
[----:B------:R-:W-:Y:S01]  /*a0c0*/  IABS R36, R36 ;  /* 0x0000002400247213 */ /* 0x000fe20000000000 */
[----:B------:R-:W-:Y:S01]  /*a0d0*/  FFMA.FTZ R156, -R237, R156, R158 ;  /* 0x0000009ced9c7223 */ /* 0x000fe2000001019e */
[----:B------:R-:W-:Y:S02]  /*a0e0*/  IADD3 R155, PT, PT, R226, -0xa8, -R41 ;  /* 0xffffff58e29b7810 */ /* 0x000fe40007ffe829 */
[----:B------:R-:W-:-:S02]  /*a0f0*/  I2FP.F32.S32 R36, R36 ;  /* 0x0000002400247245 */ /* 0x000fc40000201400 */
[----:B------:R-:W-:Y:S02]  /*a100*/  FSEL R157, R157, -INF , !P1 ;  /* 0xff8000009d9d7808 */ /* 0x000fe40004800000 */
[----:B------:R-:W-:Y:S01]  /*a110*/  IABS R155, R155 ;  /* 0x0000009b009b7213 */ /* 0x000fe20000000000 */
[----:B------:R-:W-:Y:S01]  /*a120*/  FFMA.FTZ R164, -R237, R36, R164 ;  /* 0x00000024eda47223 */ /* 0x000fe200000101a4 */
[----:B------:R-:W-:Y:S01]  /*a130*/  ISETP.GE.AND P1, PT, R50, R228, PT ;  /* 0x000000e43200720c */ /* 0x000fe20003f26270 */
[----:B------:R-:W-:Y:S01]  /*a140*/  VIADD R36, R43, 0xa8 ;  /* 0x000000a82b247836 */ /* 0x000fe20000000000 */
[----:B------:R-:W-:Y:S02]  /*a150*/  FSEL R173, R163, -INF , P3 ;  /* 0xff800000a3ad7808 */ /* 0x000fe40001800000 */
[----:B------:R-:W-:Y:S02]  /*a160*/  IADD3 R163, PT, PT, R48, -0xa8, -R41 ;  /* 0xffffff5830a37810 */ /* 0x000fe40007ffe829 */
[----:B------:R-:W-:-:S02]  /*a170*/  I2FP.F32.S32 R155, R155 ;  /* 0x0000009b009b7245 */ /* 0x000fc40000201400 */
[----:B------:R-:W-:Y:S02]  /*a180*/  ISETP.GE.AND P3, PT, R50, R227, PT ;  /* 0x000000e33200720c */ /* 0x000fe40003f66270 */
[----:B------:R-:W-:Y:S01]  /*a190*/  FSEL R173, R173, -INF , !P5 ;  /* 0xff800000adad7808 */ /* 0x000fe20006800000 */
[----:B------:R-:W-:Y:S01]  /*a1a0*/  FFMA.FTZ R155, -R237, R155, R168 ;  /* 0x0000009bed9b7223 */ /* 0x000fe200000101a8 */
        /* <DEDUP_REMOVED lines=11> */
[----:B------:R-:W-:Y:S02]  /*a260*/  FSEL R168, R168, -INF , !P1 ;  /* 0xff800000a8a87808 */ /* 0x000fe40004800000 */
[----:B------:R-:W-:Y:S01]  /*a270*/  FSEL R155, R155, -INF , P3 ;  /* 0xff8000009b9b7808 */ /* 0x000fe20001800000 */
[----:B------:R-:W-:Y:S01]  /*a280*/  FFMA.FTZ R163, -R237, R163, R217 ;  /* 0x000000a3eda37223 */ /* 0x000fe200000101d9 */
[----:B------:R-:W-:Y:S02]  /*a290*/  IADD3 R158, PT, PT, R48, -0xa9, -R41 ;  /* 0xffffff57309e7810 */ /* 0x000fe40007ffe829 */
[C---:B------:R-:W-:Y:S02]  /*a2a0*/  ISETP.GE.AND P5, PT, R36.reuse, R227, PT ;  /* 0x000000e32400720c */ /* 0x040fe40003fa6270 */
[----:B------:R-:W-:Y:S02]  /*a2b0*/  ISETP.GE.AND P1, PT, R36, R225, PT ;  /* 0x000000e12400720c */ /* 0x000fe40003f26270 */
[----:B------:R-:W-:-:S02]  /*a2c0*/  I2FP.F32.S32 R152, R152 ;  /* 0x0000009800987245 */ /* 0x000fc40000201400 */
[----:B------:R-:W-:Y:S01]  /*a2d0*/  ISETP.GE.AND P3, PT, R36, R224, PT ;  /* 0x000000e02400720c */ /* 0x000fe20003f66270 */
[----:B------:R-:W-:Y:S01]  /*a2e0*/  VIADD R36, R43, 0xa9 ;  /* 0x000000a92b247836 */ /* 0x000fe20000000000 */
[----:B------:R-:W-:Y:S01]  /*a2f0*/  IADD3 R138, PT, PT, R226, -0xb0, -R41 ;  /* 0xffffff50e28a7810 */ /* 0x000fe20007ffe829 */
[----:B------:R-:W-:Y:S01]  /*a300*/  FFMA.FTZ R152, -R237, R152, R215 ;  /* 0x00000098ed987223 */ /* 0x000fe200000101d7 */
[----:B------:R-:W-:Y:S02]  /*a310*/  IABS R158, R158 ;  /* 0x0000009e009e7213 */ /* 0x000fe40000000000 */
[----:B------:R-:W-:Y:S02]  /*a320*/  FSEL R155, R155, -INF , !P5 ;  /* 0xff8000009b9b7808 */ /* 0x000fe40006800000 */
[----:B------:R-:W-:Y:S02]  /*a330*/  ISETP.GE.AND P5, PT, R36, R228, PT ;  /* 0x000000e42400720c */ /* 0x000fe40003fa6270 */
[----:B------:R-:W-:-:S02]  /*a340*/  FSEL R163, R163, -INF , P1 ;  /* 0xff800000a3a37808 */ /* 0x000fc40000800000 */
[----:B------:R-:W-:Y:S02]  /*a350*/  IABS R138, R138 ;  /* 0x0000008a008a7213 */ /* 0x000fe40000000000 */
[----:B------:R-:W-:Y:S02]  /*a360*/  I2FP.F32.S32 R158, R158 ;  /* 0x0000009e009e7245 */ /* 0x000fe40000201400 */
[----:B------:R-:W-:Y:S02]  /*a370*/  FSEL R163, R163, -INF , !P3 ;  /* 0xff800000a3a37808 */ /* 0x000fe40005800000 */
[----:B------:R-:W-:Y:S01]  /*a380*/  FSEL R152, R152, -INF , P5 ;  /* 0xff80000098987808 */ /* 0x000fe20002800000 */
[----:B------:R-:W-:Y:S01]  /*a390*/  FFMA.FTZ R158, -R237, R158, R236 ;  /* 0x0000009eed9e7223 */ /* 0x000fe200000101ec */
[----:B------:R-:W-:Y:S02]  /*a3a0*/  IADD3 R145, PT, PT, R48, -0xb0, -R41 ;  /* 0xffffff5030917810 */ /* 0x000fe40007ffe829 */
        /* <DEDUP_REMOVED lines=16> */
[----:B------:R-:W-:-:S02]  /*a4b0*/  IADD3 R142, PT, PT, R48, -0xb1, -R41 ;  /* 0xffffff4f308e7810 */ /* 0x000fc40007ffe829 */
[C---:B------:R-:W-:Y:S02]  /*a4c0*/  ISETP.GE.AND P3, PT, R36.reuse, R227, PT ;  /* 0x000000e32400720c */ /* 0x040fe40003f66270 */
[C---:B------:R-:W-:Y:S02]  /*a4d0*/  ISETP.GE.AND P5, PT, R36.reuse, R225, PT ;  /* 0x000000e12400720c */ /* 0x040fe40003fa6270 */
[----:B------:R-:W-:Y:S02]  /*a4e0*/  I2FP.F32.S32 R137, R137 ;  /* 0x0000008900897245 */ /* 0x000fe40000201400 */
[----:B------:R-:W-:Y:S01]  /*a4f0*/  ISETP.GE.AND P1, PT, R36, R224, PT ;  /* 0x000000e02400720c */ /* 0x000fe20003f26270 */
[----:B------:R-:W-:Y:S01]  /*a500*/  VIADD R36, R43, 0xb1 ;  /* 0x000000b12b247836 */ /* 0x000fe20000000000 */
[----:B------:R-:W-:Y:S01]  /*a510*/  IADD3 R136, PT, PT, R226, -0xb8, -R41 ;  /* 0xffffff48e2887810 */ /* 0x000fe20007ffe829 */
[----:B------:R-:W-:Y:S01]  /*a520*/  FFMA.FTZ R137, -R237, R137, R245 ;  /* 0x00000089ed897223 */ /* 0x000fe200000101f5 */
        /* <DEDUP_REMOVED lines=9> */
[--C-:B------:R-:W-:Y:S02]  /*a5c0*/  IADD3 R140, PT, PT, R48, -0xb8, -R41.reuse ;  /* 0xffffff48308c7810 */ /* 0x100fe40007ffe829 */
        /* <DEDUP_REMOVED lines=16> */
[C---:B------:R-:W-:Y:S02]  /*a6d0*/  ISETP.GE.AND P1, PT, R36.reuse, R227, PT ;  /* 0x000000e32400720c */ /* 0x040fe40003f26270 */
[C---:B------:R-:W-:Y:S02]  /*a6e0*/  ISETP.GE.AND P3, PT, R36.reuse, R225, PT ;  /* 0x000000e12400720c */ /* 0x040fe40003f66270 */
[----:B------:R-:W-:Y:S02]  /*a6f0*/  I2FP.F32.S32 R135, R135 ;  /* 0x0000008700877245 */ /* 0x000fe40000201400 */
[----:B------:R-:W-:Y:S01]  /*a700*/  ISETP.GE.AND P5, PT, R36, R224, PT ;  /* 0x000000e02400720c */ /* 0x000fe20003fa6270 */
[----:B------:R-:W-:Y:S01]  /*a710*/  VIADD R36, R43, 0xb9 ;  /* 0x000000b92b247836 */ /* 0x000fe20000000000 */
[----:B------:R-:W-:Y:S01]  /*a720*/  IADD3 R139, PT, PT, R48, -0xb9, -R41 ;  /* 0xffffff47308b7810 */ /* 0x000fe20007ffe829 */
[----:B------:R-:W-:Y:S01]  /*a730*/  FFMA.FTZ R135, -R237, R135, R104 ;  /* 0x00000087ed877223 */ /* 0x000fe20000010168 */
[----:B------:R-:W-:-:S02]  /*a740*/  FSEL R136, R136, -INF , !P1 ;  /* 0xff80000088887808 */ /* 0x000fc40004800000 */
[----:B------:R-:W-:Y:S02]  /*a750*/  ISETP.GE.AND P1, PT, R36, R228, PT ;  /* 0x000000e42400720c */ /* 0x000fe40003f26270 */
[----:B------:R-:W-:Y:S02]  /*a760*/  FSEL R140, R140, -INF , P3 ;  /* 0xff8000008c8c7808 */ /* 0x000fe40001800000 */
[----:B------:R-:W-:Y:S02]  /*a770*/  IADD3 R128, PT, PT, R226, -0xc0, -R41 ;  /* 0xffffff40e2807810 */ /* 0x000fe40007ffe829 */
[----:B------:R-:W-:Y:S02]  /*a780*/  IABS R139, R139 ;  /* 0x0000008b008b7213 */ /* 0x000fe40000000000 */
[----:B------:R-:W-:Y:S02]  /*a790*/  FSEL R140, R140, -INF , !P5 ;  /* 0xff8000008c8c7808 */ /* 0x000fe40006800000 */
[----:B------:R-:W-:-:S02]  /*a7a0*/  FSEL R135, R135, -INF , P1 ;  /* 0xff80000087877808 */ /* 0x000fc40000800000 */
[C---:B------:R-:W-:Y:S02]  /*a7b0*/  ISETP.GE.AND P3, PT, R36.reuse, R227, PT ;  /* 0x000000e32400720c */ /* 0x040fe40003f66270 */
[C---:B------:R-:W-:Y:S02]  /*a7c0*/  ISETP.GE.AND P5, PT, R36.reuse, R225, PT ;  /* 0x000000e12400720c */ /* 0x040fe40003fa6270 */
[----:B------:R-:W-:Y:S02]  /*a7d0*/  ISETP.GE.AND P1, PT, R36, R224, PT ;  /* 0x000000e02400720c */ /* 0x000fe40003f26270 */
[----:B------:R-:W-:Y:S02]  /*a7e0*/  IABS R128, R128 ;  /* 0x0000008000807213 */ /* 0x000fe40000000000 */
[----:B------:R-:W-:Y:S02]  /*a7f0*/  I2FP.F32.S32 R139, R139 ;  /* 0x0000008b008b7245 */ /* 0x000fe40000201400 */
[----:B------:R-:W-:-:S02]  /*a800*/  IADD3 R36, PT, PT, R48, -0xc0, -R41 ;  /* 0xffffff4030247810 */ /* 0x000fc40007ffe829 */
[----:B------:R-:W-:Y:S01]  /*a810*/  I2FP.F32.S32 R128, R128 ;  /* 0x0000008000807245 */ /* 0x000fe20000201400 */
[C---:B------:R-:W-:Y:S01]  /*a820*/  FFMA.FTZ R139, -R237.reuse, R139, R106 ;  /* 0x0000008bed8b7223 */ /* 0x040fe2000001016a */
        /* <DEDUP_REMOVED lines=15> */
[----:B------:R-:W-:Y:S02]  /*a920*/  ISETP.GE.AND P1, PT, R50, R225, PT ;  /* 0x000000e13200720c */ /* 0x000fe40003f26270 */
[----:B------:R-:W-:-:S02]  /*a930*/  FSEL R128, R128, -INF , !P5 ;  /* 0xff80000080807808 */ /* 0x000fc40006800000 */
[----:B------:R-:W-:Y:S02]  /*a940*/  ISETP.GE.AND P3, PT, R50, R224, PT ;  /* 0x000000e03200720c */ /* 0x000fe40003f66270 */
[----:B------:R-:W-:Y:S02]  /*a950*/  ISETP.GE.AND P5, PT, R36, R228, PT ;  /* 0x000000e42400720c */ /* 0x000fe40003fa6270 */
[----:B------:R-:W-:Y:S02]  /*a960*/  FSEL R134, R73, -INF , P1 ;  /* 0xff80000049867808 */ /* 0x000fe40000800000 */
[----:B------:R-:W-:Y:S02]  /*a970*/  FSEL R127, R127, -INF , P5 ;  /* 0xff8000007f7f7808 */ /* 0x000fe40002800000 */
[----:B------:R-:W-:Y:S02]  /*a980*/  FSEL R134, R134, -INF , !P3 ;  /* 0xff80000086867808 */ /* 0x000fe40005800000 */
[----:B------:R-:W-:-:S02]  /*a990*/  ISETP.GE.AND P1, PT, R36, R227, PT ;  /* 0x000000e32400720c */ /* 0x000fc40003f26270 */
[C---:B------:R-:W-:Y:S02]  /*a9a0*/  ISETP.GE.AND P3, PT, R36.reuse, R225, PT ;  /* 0x000000e12400720c */ /* 0x040fe40003f66270 */
[----:B------:R-:W-:Y:S02]  /*a9b0*/  ISETP.GE.AND P5, PT, R36, R224, PT ;  /* 0x000000e02400720c */ /* 0x000fe40003fa6270 */
[C-C-:B------:R-:W-:Y:S02]  /*a9c0*/  IADD3 R36, PT, PT, R48.reuse, -0xc8, -R41.reuse ;  /* 0xffffff3830247810 */ /* 0x140fe40007ffe829 */
[--C-:B------:R-:W-:Y:S02]  /*a9d0*/  IADD3 R133, PT, PT, R48, -0xc1, -R41.reuse ;  /* 0xffffff3f30857810 */ /* 0x100fe40007ffe829 */
[----:B------:R-:W-:Y:S02]  /*a9e0*/  IADD3 R50, PT, PT, R226, -0xc9, -R41 ;  /* 0xffffff37e2327810 */ /* 0x000fe40007ffe829 */
[----:B------:R-:W-:-:S02]  /*a9f0*/  IABS R36, R36 ;  /* 0x0000002400247213 */ /* 0x000fc40000000000 */
[----:B------:R-:W-:Y:S02]  /*aa00*/  IADD3 R126, PT, PT, R226, -0xc8, -R41 ;  /* 0xffffff38e27e7810 */ /* 0x000fe40007ffe829 */
[----:B------:R-:W-:Y:S02]  /*aa10*/  IABS R133, R133 ;  /* 0x0000008500857213 */ /* 0x000fe40000000000 */
[----:B------:R-:W-:Y:S02]  /*aa20*/  IABS R50, R50 ;  /* 0x0000003200327213 */ /* 0x000fe40000000000 */
[----:B------:R-:W-:Y:S02]  /*aa30*/  I2FP.F32.S32 R36, R36 ;  /* 0x0000002400247245 */ /* 0x000fe40000201400 */
[----:B------:R-:W-:Y:S02]  /*aa40*/  IABS R126, R126 ;  /* 0x0000007e007e7213 */ /* 0x000fe40000000000 */
[----:B------:R-:W-:Y:S01]  /*aa50*/  I2FP.F32.S32 R133, R133 ;  /* 0x0000008500857245 */ /* 0x000fe20000201400 */
[----:B------:R-:W-:Y:S01]  /*aa60*/  FFMA.FTZ R74, -R237, R36, R74 ;  /* 0x00000024ed4a7223 */ /* 0x000fe2000001014a */
[----:B------:R-:W-:-:S02]  /*aa70*/  I2FP.F32.S32 R50, R50 ;  /* 0x0000003200327245 */ /* 0x000fc40000201400 */
[----:B------:R-:W-:Y:S01]  /*aa80*/  I2FP.F32.S32 R126, R126 ;  /* 0x0000007e007e7245 */ /* 0x000fe20000201400 */
[C---:B------:R-:W-:Y:S01]  /*aa90*/  FFMA.FTZ R133, -R237.reuse, R133, R110 ;  /* 0x00000085ed857223 */ /* 0x040fe2000001016e */
[--C-:B------:R-:W-:Y:S01]  /*aaa0*/  IADD3 R36, PT, PT, R48, -0xc9, -R41.reuse ;  /* 0xffffff3730247810 */ /* 0x100fe20007ffe829 */
[C---:B------:R-:W-:Y:S01]  /*aab0*/  FFMA.FTZ R120, -R237.reuse, R50, R120 ;  /* 0x00000032ed787223 */ /* 0x040fe20000010178 */
        /* <DEDUP_REMOVED lines=13> */
[----:B------:R-:W-:Y:S01]  /*ab90*/  ISETP.GE.AND P1, PT, R51, R224, PT ;  /* 0x000000e03300720c */ /* 0x000fe20003f26270 */
[----:B------:R-:W-:Y:S01]  /*aba0*/  VIADD R51, R43, 0xc9 ;  /* 0x000000c92b337836 */ /* 0x000fe20000000000 */
[----:B------:R-:W-:Y:S02]  /*abb0*/  I2FP.F32.S32 R50, R50 ;  /* 0x0000003200327245 */ /* 0x000fe40000201400 */
[----:B------:R-:W-:Y:S02]  /*abc0*/  IADD3 R36, PT, PT, R48, -0xd0, -R41 ;  /* 0xffffff3030247810 */ /* 0x000fe40007ffe829 */
[----:B------:R-:W-:Y:S01]  /*abd0*/  FSEL R126, R126, -INF , !P3 ;  /* 0xff8000007e7e7808 */ /* 0x000fe20005800000 */
[----:B------:R-:W-:Y:S01]  /*abe0*/  FFMA.FTZ R56, -R237, R50, R56 ;  /* 0x00000032ed387223 */ /* 0x000fe20000010138 */
        /* <DEDUP_REMOVED lines=14> */
[C---:B------:R-:W-:Y:S01]  /*acd0*/  FFMA.FTZ R58, -R237.reuse, R36, R58 ;  /* 0x00000024ed3a7223 */ /* 0x040fe2000001013a */
[----:B------:R-:W-:Y:S01]  /*ace0*/  IADD3 R122, PT, PT, R226, -0xd8, -R41 ;  /* 0xffffff28e27a7810 */ /* 0x000fe20007ffe829 */
[----:B------:R-:W-:Y:S01]  /*acf0*/  FFMA.FTZ R57, -R237, R50, R57 ;  /* 0x00000032ed397223 */ /* 0x000fe20000010139 */
[----:B------:R-:W-:Y:S01]  /*ad00*/  ISETP.GE.AND P5, PT, R51, R228, PT ;  /* 0x000000e43300720c */ /* 0x000fe20003fa6270 */
[----:B------:R-:W-:Y:S01]  /*ad10*/  VIADD R50, R43, 0xd1 ;  /* 0x000000d12b327836 */ /* 0x000fe20000000000 */
[----:B------:R-:W-:-:S02]  /*ad20*/  FSEL R112, R75, -INF , P1 ;  /* 0xff8000004b707808 */ /* 0x000fc40000800000 */
[----:B------:R-:W-:Y:S02]  /*ad30*/  IADD3 R36, PT, PT, R48, -0xd1, -R41 ;  /* 0xffffff2f30247810 */ /* 0x000fe40007ffe829 */
[----:B------:R-:W-:Y:S02]  /*ad40*/  IABS R122, R122 ;  /* 0x0000007a007a7213 */ /* 0x000fe40000000000 */
[----:B------:R-:W-:Y:S02]  /*ad50*/  ISETP.GE.AND P1, PT, R51, R227, PT ;  /* 0x000000e33300720c */ /* 0x000fe40003f26270 */
[----:B------:R-:W-:Y:S02]  /*ad60*/  FSEL R112, R112, -INF , !P3 ;  /* 0xff80000070707808 */ /* 0x000fe40005800000 */
[----:B------:R-:W-:Y:S02]  /*ad70*/  FSEL R124, R56, -INF , P5 ;  /* 0xff800000387c7808 */ /* 0x000fe40002800000 */
[----:B------:R-:W-:-:S02]  /*ad80*/  IABS R36, R36 ;  /* 0x0000002400247213 */ /* 0x000fc40000000000 */
[----:B------:R-:W-:Y:S02]  /*ad90*/  ISETP.GE.AND P3, PT, R51, R225, PT ;  /* 0x000000e13300720c */ /* 0x000fe40003f66270 */
[----:B------:R-:W-:Y:S02]  /*ada0*/  I2FP.F32.S32 R122, R122 ;  /* 0x0000007a007a7245 */ /* 0x000fe40000201400 */
[----:B------:R-:W-:Y:S02]  /*adb0*/  FSEL R124, R124, -INF , !P1 ;  /* 0xff8000007c7c7808 */ /* 0x000fe40004800000 */
[----:B------:R-:W-:Y:S01]  /*adc0*/  I2FP.F32.S32 R36, R36 ;  /* 0x0000002400247245 */ /* 0x000fe20000201400 */
[----:B------:R-:W-:Y:S01]  /*add0*/  FFMA.FTZ R122, -R237, R122, R4 ;  /* 0x0000007aed7a7223 */ /* 0x000fe20000010104 */
[----:B------:R-:W-:Y:S02]  /*ade0*/  ISETP.GE.AND P5, PT, R51, R224, PT ;  /* 0x000000e03300720c */ /* 0x000fe40003fa6270 */
        /* <DEDUP_REMOVED lines=8> */
[----:B------:R-:W-:Y:S02]  /*ae70*/  FSEL R123, R123, -INF , !P3 ;  /* 0xff8000007b7b7808 */ /* 0x000fe40005800000 */
[----:B------:R-:W-:Y:S02]  /*ae80*/  ISETP.GE.AND P1, PT, R50, R224, PT ;  /* 0x000000e03200720c */ /* 0x000fe40003f26270 */
[----:B------:R-:W-:-:S02]  /*ae90*/  IADD3 R121, PT, PT, R226, -0xd9, -R41 ;  /* 0xffffff27e2797810 */ /* 0x000fc40007ffe829 */
[----:B------:R-:W-:Y:S02]  /*aea0*/  ISETP.GE.AND P3, PT, R4, R228, PT ;  /* 0x000000e40400720c */ /* 0x000fe40003f66270 */
[----:B------:R-:W-:Y:S02]  /*aeb0*/  FSEL R110, R59, -INF , P5 ;  /* 0xff8000003b6e7808 */ /* 0x000fe40002800000 */
[----:B------:R-:W-:Y:S02]  /*aec0*/  IABS R121, R121 ;  /* 0x0000007900797213 */ /* 0x000fe40000000000 */
[----:B------:R-:W-:Y:S02]  /*aed0*/  FSEL R110, R110, -INF , !P1 ;  /* 0xff8000006e6e7808 */ /* 0x000fe40004800000 */
[----:B------:R-:W-:Y:S02]  /*aee0*/  FSEL R122, R122, -INF , P3 ;  /* 0xff8000007a7a7808 */ /* 0x000fe40001800000 */
[----:B------:R-:W-:-:S02]  /*aef0*/  IADD3 R109, PT, PT, R48, -0xd8, -R41 ;  /* 0xffffff28306d7810 */ /* 0x000fc40007ffe829 */
[C---:B------:R-:W-:Y:S02]  /*af00*/  ISETP.GE.AND P5, PT, R4.reuse, R227, PT ;  /* 0x000000e30400720c */ /* 0x040fe40003fa6270 */
[C---:B------:R-:W-:Y:S02]  /*af10*/  ISETP.GE.AND P1, PT, R4.reuse, R225, PT ;  /* 0x000000e10400720c */ /* 0x040fe40003f26270 */
[----:B------:R-:W-:Y:S02]  /*af20*/  ISETP.GE.AND P3, PT, R4, R224, PT ;  /* 0x000000e00400720c */ /* 0x000fe40003f66270 */
[----:B------:R-:W-:Y:S02]  /*af30*/  IADD3 R4, PT, PT, R48, -0xd9, -R41 ;  /* 0xffffff2730047810 */ /* 0x000fe40007ffe829 */
[----:B------:R-:W-:Y:S02]  /*af40*/  I2FP.F32.S32 R121, R121 ;  /* 0x0000007900797245 */ /* 0x000fe40000201400 */
[----:B------:R-:W-:-:S02]  /*af50*/  IABS R109, R109 ;  /* 0x0000006d006d7213 */ /* 0x000fc40000000000 */
[----:B------:R-:W-:Y:S01]  /*af60*/  IABS R4, R4 ;  /* 0x0000000400047213 */ /* 0x000fe20000000000 */
[C---:B------:R-:W-:Y:S01]  /*af70*/  FFMA.FTZ R121, -R237.reuse, R121, R5 ;  /* 0x00000079ed797223 */ /* 0x040fe20000010105 */
[----:B------:R-:W-:Y:S02]  /*af80*/  I2FP.F32.S32 R109, R109 ;  /* 0x0000006d006d7245 */ /* 0x000fe40000201400 */
[----:B------:R-:W-:Y:S02]  /*af90*/  IADD3 R5, PT, PT, R226, -0xe0, -R41 ;  /* 0xffffff20e2057810 */ /* 0x000fe40007ffe829 */
[----:B------:R-:W-:Y:S01]  /*afa0*/  I2FP.F32.S32 R4, R4 ;  /* 0x0000000400047245 */ /* 0x000fe20000201400 */
[----:B------:R-:W-:Y:S01]  /*afb0*/  FFMA.FTZ R109, -R237, R109, R6 ;  /* 0x0000006ded6d7223 */ /* 0x000fe20000010106 */
[----:B------:R-:W-:Y:S01]  /*afc0*/  IABS R5, R5 ;  /* 0x0000000500057213 */ /* 0x000fe20000000000 */
[----:B------:R-:W-:Y:S02]  /*afd0*/  VIADD R6, R43, 0xd9 ;  /* 0x000000d92b067836 */ /* 0x000fe40000000000 */
[----:B------:R-:W-:Y:S01]  /*afe0*/  FFMA.FTZ R7, -R237, R4, R7 ;  /* 0x00000004ed077223 */ /* 0x000fe20000010107 */
[----:B------:R-:W-:-:S02]  /*aff0*/  IADD3 R4, PT, PT, R48, -0xe0, -R41 ;  /* 0xffffff2030047810 */ /* 0x000fc40007ffe829 */
[----:B------:R-:W-:Y:S02]  /*b000*/  I2FP.F32.S32 R5, R5 ;  /* 0x0000000500057245 */ /* 0x000fe40000201400 */
[----:B------:R-:W-:Y:S02]  /*b010*/  FSEL R122, R122, -INF , !P5 ;  /* 0xff8000007a7a7808 */ /* 0x000fe40006800000 */
[C---:B------:R-:W-:Y:S02]  /*b020*/  ISETP.GE.AND P5, PT, R6.reuse, R228, PT ;  /* 0x000000e40600720c */ /* 0x040fe40003fa6270 */
[----:B------:R-:W-:Y:S02]  /*b030*/  FSEL R109, R109, -INF , P1 ;  /* 0xff8000006d6d7808 */ /* 0x000fe40000800000 */
[----:B------:R-:W-:Y:S01]  /*b040*/  IABS R4, R4 ;  /* 0x0000000400047213 */ /* 0x000fe20000000000 */
[----:B------:R-:W-:Y:S01]  /*b050*/  FFMA.FTZ R8, -R237, R5, R8 ;  /* 0x00000005ed087223 */ /* 0x000fe20000010108 */
[----:B------:R-:W-:Y:S01]  /*b060*/  ISETP.GE.AND P1, PT, R6, R227, PT ;  /* 0x000000e30600720c */ /* 0x000fe20003f26270 */
[----:B------:R-:W-:Y:S01]  /*b070*/  VIADD R5, R43, 0xe0 ;  /* 0x000000e02b057836 */ /* 0x000fe20000000000 */
[----:B------:R-:W-:-:S02]  /*b080*/  FSEL R109, R109, -INF , !P3 ;  /* 0xff8000006d6d7808 */ /* 0x000fc40005800000 */
[----:B------:R-:W-:Y:S02]  /*b090*/  FSEL R121, R121, -INF , P5 ;  /* 0xff80000079797808 */ /* 0x000fe40002800000 */
[----:B------:R-:W-:Y:S02]  /*b0a0*/  I2FP.F32.S32 R4, R4 ;  /* 0x0000000400047245 */ /* 0x000fe40000201400 */
[C---:B------:R-:W-:Y:S02]  /*b0b0*/  ISETP.GE.AND P3, PT, R6.reuse, R225, PT ;  /* 0x000000e10600720c */ /* 0x040fe40003f66270 */
[----:B------:R-:W-:Y:S01]  /*b0c0*/  ISETP.GE.AND P5, PT, R6, R224, PT ;  /* 0x000000e00600720c */ /* 0x000fe20003fa6270 */
[----:B------:R-:W-:Y:S01]  /*b0d0*/  FFMA.FTZ R11, -R237, R4, R11 ;  /* 0x00000004ed0b7223 */ /* 0x000fe2000001010b */
[----:B------:R-:W-:Y:S02]  /*b0e0*/  FSEL R121, R121, -INF , !P1 ;  /* 0xff80000079797808 */ /* 0x000fe40004800000 */
[----:B------:R-:W-:-:S02]  /*b0f0*/  IADD3 R6, PT, PT, R226, -0xe1, -R41 ;  /* 0xffffff1fe2067810 */ /* 0x000fc40007ffe829 */
        /* <DEDUP_REMOVED lines=10> */
[----:B------:R-:W-:Y:S02]  /*b1a0*/  IADD3 R5, PT, PT, R48, -0xe1, -R41 ;  /* 0xffffff1f30057810 */ /* 0x000fe40007ffe829 */
[----:B------:R-:W-:-:S02]  /*b1b0*/  I2FP.F32.S32 R6, R6 ;  /* 0x0000000600067245 */ /* 0x000fc40000201400 */
[----:B------:R-:W-:Y:S02]  /*b1c0*/  I2FP.F32.S32 R4, R4 ;  /* 0x0000000400047245 */ /* 0x000fe40000201400 */
[----:B------:R-:W-:Y:S01]  /*b1d0*/  IABS R5, R5 ;  /* 0x0000000500057213 */ /* 0x000fe20000000000 */
[----:B------:R-:W-:Y:S01]  /*b1e0*/  FFMA.FTZ R10, -R237, R6, R10 ;  /* 0x00000006ed0a7223 */ /* 0x000fe2000001010a */
[----:B------:R-:W-:Y:S02]  /*b1f0*/  VIADD R6, R43, 0xe1 ;  /* 0x000000e12b067836 */ /* 0x000fe40000000000 */
[----:B------:R-:W-:Y:S01]  /*b200*/  FFMA.FTZ R20, -R237, R4, R20 ;  /* 0x00000004ed147223 */ /* 0x000fe20000010114 */
[----:B------:R-:W-:Y:S02]  /*b210*/  I2FP.F32.S32 R5, R5 ;  /* 0x0000000500057245 */ /* 0x000fe40000201400 */
[----:B------:R-:W-:Y:S02]  /*b220*/  FSEL R107, R11, -INF , P5 ;  /* 0xff8000000b6b7808 */ /* 0x000fe40002800000 */
[----:B------:R-:W-:Y:S01]  /*b230*/  IADD3 R4, PT, PT, R48, -0xe8, -R41 ;  /* 0xffffff1830047810 */ /* 0x000fe20007ffe829 */
[----:B------:R-:W-:Y:S01]  /*b240*/  FFMA.FTZ R9, -R237, R5, R9 ;  /* 0x00000005ed097223 */ /* 0x000fe20000010109 */
[----:B------:R-:W-:-:S02]  /*b250*/  FSEL R120, R120, -INF , !P3 ;  /* 0xff80000078787808 */ /* 0x000fc40005800000 */
[C---:B------:R-:W-:Y:S02]  /*b260*/  ISETP.GE.AND P3, PT, R6.reuse, R228, PT ;  /* 0x000000e40600720c */ /* 0x040fe40003f66270 */
[----:B------:R-:W-:Y:S02]  /*b270*/  FSEL R107, R107, -INF , !P1 ;  /* 0xff8000006b6b7808 */ /* 0x000fe40004800000 */
[----:B------:R-:W-:Y:S02]  /*b280*/  IABS R4, R4 ;  /* 0x0000000400047213 */ /* 0x000fe40000000000 */
[C---:B------:R-:W-:Y:S01]  /*b290*/  ISETP.GE.AND P1, PT, R6.reuse, R225, PT ;  /* 0x000000e10600720c */ /* 0x040fe20003f26270 */
[----:B------:R-:W-:Y:S01]  /*b2a0*/  VIADD R7, R43, 0xe8 ;  /* 0x000000e82b077836 */ /* 0x000fe20000000000 */
[----:B------:R-:W-:Y:S02]  /*b2b0*/  ISETP.GE.AND P5, PT, R6, R227, PT ;  /* 0x000000e30600720c */ /* 0x000fe40003fa6270 */
[----:B------:R-:W-:-:S02]  /*b2c0*/  FSEL R119, R10, -INF , P3 ;  /* 0xff8000000a777808 */ /* 0x000fc40001800000 */
[----:B------:R-:W-:Y:S02]  /*b2d0*/  I2FP.F32.S32 R4, R4 ;  /* 0x0000000400047245 */ /* 0x000fe40000201400 */
[----:B------:R-:W-:Y:S02]  /*b2e0*/  ISETP.GE.AND P3, PT, R6, R224, PT ;  /* 0x000000e00600720c */ /* 0x000fe40003f66270 */
[----:B------:R-:W-:Y:S01]  /*b2f0*/  FSEL R106, R9, -INF , P1 ;  /* 0xff800000096a7808 */ /* 0x000fe20000800000 */
[----:B------:R-:W-:Y:S01]  /*b300*/  FFMA.FTZ R25, -R237, R4, R25 ;  /* 0x00000004ed197223 */ /* 0x000fe20000010119 */
[----:B------:R-:W-:Y:S02]  /*b310*/  FSEL R119, R119, -INF , !P5 ;  /* 0xff80000077777808 */ /* 0x000fe40006800000 */
[----:B------:R-:W-:Y:S02]  /*b320*/  ISETP.GE.AND P5, PT, R7, R228, PT ;  /* 0x000000e40700720c */ /* 0x000fe40003fa6270 */
[----:B------:R-:W-:-:S02]  /*b330*/  FSEL R106, R106, -INF , !P3 ;  /* 0xff8000006a6a7808 */ /* 0x000fc40005800000 */
[----:B------:R-:W-:Y:S01]  /*b340*/  ISETP.GE.AND P3, PT, R7, R225, PT ;  /* 0x000000e10700720c */ /* 0x000fe20003f66270 */
[----:B------:R-:W-:Y:S01]  /*b350*/  VIADD R4, R43, 0xe9 ;  /* 0x000000e92b047836 */ /* 0x000fe20000000000 */
[----:B------:R-:W-:Y:S02]  /*b360*/  IADD3 R6, PT, PT, R226, -0xe9, -R41 ;  /* 0xffffff17e2067810 */ /* 0x000fe40007ffe829 */
[----:B------:R-:W-:Y:S02]  /*b370*/  FSEL R118, R20, -INF , P5 ;  /* 0xff80000014767808 */ /* 0x000fe40002800000 */
[C---:B------:R-:W-:Y:S02]  /*b380*/  ISETP.GE.AND P1, PT, R7.reuse, R227, PT ;  /* 0x000000e30700720c */ /* 0x040fe40003f26270 */
[----:B------:R-:W-:Y:S02]  /*b390*/  ISETP.GE.AND P5, PT, R7, R224, PT ;  /* 0x000000e00700720c */ /* 0x000fe40003fa6270 */
[----:B------:R-:W-:-:S02]  /*b3a0*/  FSEL R25, R25, -INF , P3 ;  /* 0xff80000019197808 */ /* 0x000fc40001800000 */
[----:B------:R-:W-:Y:S02]  /*b3b0*/  IABS R6, R6 ;  /* 0x0000000600067213 */ /* 0x000fe40000000000 */
[----:B------:R-:W-:Y:S02]  /*b3c0*/  FSEL R118, R118, -INF , !P1 ;  /* 0xff80000076767808 */ /* 0x000fe40004800000 */
[----:B------:R-:W-:Y:S02]  /*b3d0*/  FSEL R49, R49, -INF , !P4 ;  /* 0xff80000031317808 */ /* 0x000fe40006000000 */
[----:B------:R-:W-:Y:S02]  /*b3e0*/  FSEL R105, R25, -INF , !P5 ;  /* 0xff80000019697808 */ /* 0x000fe40006800000 */
[C---:B------:R-:W-:Y:S02]  /*b3f0*/  ISETP.GE.AND P1, PT, R4.reuse, R228, PT ;  /* 0x000000e40400720c */ /* 0x040fe40003f26270 */
[----:B------:R-:W-:-:S02]  /*b400*/  ISETP.GE.AND P4, PT, R4, R227, PT ;  /* 0x000000e30400720c */ /* 0x000fc40003f86270 */
[C---:B------:R-:W-:Y:S02]  /*b410*/  ISETP.GE.AND P3, PT, R4.reuse, R225, PT ;  /* 0x000000e10400720c */ /* 0x040fe40003f66270 */
[----:B------:R-:W-:Y:S01]  /*b420*/  ISETP.GE.AND P5, PT, R4, R224, PT ;  /* 0x000000e00400720c */ /* 0x000fe20003fa6270 */
[C---:B------:R-:W-:Y:S01]  /*b430*/  FFMA.FTZ R4, -R237.reuse, R47, R0 ;  /* 0x0000002fed047223 */ /* 0x040fe20000010100 */
[----:B------:R-:W-:Y:S02]  /*b440*/  IADD3 R5, PT, PT, R48, -0xe9, -R41 ;  /* 0xffffff1730057810 */ /* 0x000fe40007ffe829 */
[----:B------:R-:W-:Y:S02]  /*b450*/  I2FP.F32.S32 R6, R6 ;  /* 0x0000000600067245 */ /* 0x000fe40000201400 */
[----:B------:R-:W-:Y:S02]  /*b460*/  FMNMX3.FTZ R0, R30, R32, R33, !PT ;  /* 0x000000201e007276 */ /* 0x000fe40007810021 */
[----:B------:R-:W-:Y:S01]  /*b470*/  IABS R5, R5 ;  /* 0x0000000500057213 */ /* 0x000fe20000000000 */
[----:B------:R-:W-:Y:S01]  /*b480*/  FFMA.FTZ R23, -R237, R6, R23 ;  /* 0x00000006ed177223 */ /* 0x000fe20000010117 */
[----:B------:R-:W-:-:S02]  /*b490*/  FMNMX3.FTZ R0, R0, R40, R35, !PT ;  /* 0x0000002800007276 */ /* 0x000fc40007810023 */
[----:B------:R-:W-:Y:S02]  /*b4a0*/  I2FP.F32.S32 R5, R5 ;  /* 0x0000000500057245 */ /* 0x000fe40000201400 */
[----:B------:R-:W-:Y:S02]  /*b4b0*/  FMNMX3.FTZ R0, R0, R14, R12, !PT ;  /* 0x0000000e00007276 */ /* 0x000fe4000781000c */
[----:B------:R-:W-:Y:S01]  /*b4c0*/  FSEL R23, R23, -INF , P1 ;  /* 0xff80000017177808 */ /* 0x000fe20000800000 */
[----:B------:R-:W-:Y:S01]  /*b4d0*/  FFMA.FTZ R22, -R237, R5, R22 ;  /* 0x00000005ed167223 */ /* 0x000fe20000010116 */
[----:B------:R-:W-:Y:S02]  /*b4e0*/  ISETP.GE.AND P1, PT, R43, R228, PT ;  /* 0x000000e42b00720c */ /* 0x000fe40003f26270 */
[----:B------:R-:W-:Y:S02]  /*b4f0*/  FMNMX3.FTZ R0, R0, R24, R46, !PT ;  /* 0x0000001800007276 */ /* 0x000fe4000781002e */
[----:B------:R-:W-:-:S02]  /*b500*/  FSEL R117, R23, -INF , !P4 ;  /* 0xff80000017757808 */ /* 0x000fc40006000000 */
[C---:B------:R-:W-:Y:S02]  /*b510*/  ISETP.GE.AND P4, PT, R43.reuse, R227, PT ;  /* 0x000000e32b00720c */ /* 0x040fe40003f86270 */
[----:B------:R-:W-:Y:S01]  /*b520*/  FSEL R4, R4, -INF , P1 ;  /* 0xff80000004047808 */ /* 0x000fe20000800000 */
[----:B------:R-:W-:Y:S01]  /*b530*/  VIADD R5, R43, 0xf0 ;  /* 0x000000f02b057836 */ /* 0x000fe20000000000 */
[----:B------:R-:W-:Y:S02]  /*b540*/  FMNMX3.FTZ R0, R0, R45, R44, !PT ;  /* 0x0000002d00007276 */ /* 0x000fe4000781002c */
[----:B------:R-:W-:Y:S02]  /*b550*/  FSEL R104, R22, -INF , P3 ;  /* 0xff80000016687808 */ /* 0x000fe40001800000 */
[----:B------:R-:W-:Y:S02]  /*b560*/  FSEL R4, R4, -INF , !P4 ;  /* 0xff80000004047808 */ /* 0x000fe40006000000 */
[----:B------:R-:W-:-:S02]  /*b570*/  FMNMX3.FTZ R0, R0, R143, R72, !PT ;  /* 0x0000008f00007276 */ /* 0x000fc40007810048 */
        /* <DEDUP_REMOVED lines=19> */
[----:B------:R-:W-:Y:S02]  /*b6b0*/  IADD3 R7, PT, PT, R226, -0xf0, -R41 ;  /* 0xffffff10e2077810 */ /* 0x000fe40007ffe829 */
[----:B------:R-:W-:Y:S02]  /*b6c0*/  FMNMX3.FTZ R5, R5, R244, R209, !PT ;  /* 0x000000f405057276 */ /* 0x000fe400078100d1 */
[----:B------:R-:W-:Y:S02]  /*b6d0*/  FMNMX3.FTZ R0, R0, R180, R190, !PT ;  /* 0x000000b400007276 */ /* 0x000fe400078100be */
[----:B------:R-:W-:Y:S02]  /*b6e0*/  IABS R7, R7 ;  /* 0x0000000700077213 */ /* 0x000fe40000000000 */
[----:B------:R-:W-:-:S02]  /*b6f0*/  FMNMX3.FTZ R5, R5, R207, R208, !PT ;  /* 0x000000cf05057276 */ /* 0x000fc400078100d0 */
[----:B------:R-:W-:Y:S02]  /*b700*/  FMNMX3.FTZ R0, R0, R189, R193, !PT ;  /* 0x000000bd00007276 */ /* 0x000fe400078100c1 */
[----:B------:R-:W-:Y:S02]  /*b710*/  I2FP.F32.S32 R7, R7 ;  /* 0x0000000700077245 */ /* 0x000fe40000201400 */
[----:B------:R-:W-:Y:S02]  /*b720*/  FMNMX3.FTZ R5, R5, R154, R169, !PT ;  /* 0x0000009a05057276 */ /* 0x000fe400078100a9 */
[----:B------:R-:W-:Y:S02]  /*b730*/  IADD3 R6, PT, PT, R48, -0xf0, -R41 ;  /* 0xffffff1030067810 */ /* 0x000fe40007ffe829 */
[----:B------:R-:W-:Y:S01]  /*b740*/  FMNMX3.FTZ R0, R0, R194, R206, !PT ;  /* 0x000000c200007276 */ /* 0x000fe200078100ce */
[----:B------:R-:W-:Y:S01]  /*b750*/  FFMA.FTZ R21, -R237, R7, R21 ;  /* 0x00000007ed157223 */ /* 0x000fe20000010115 */
[----:B------:R-:W-:-:S02]  /*b760*/  FMNMX3.FTZ R5, R5, R170, R171, !PT ;  /* 0x000000aa05057276 */ /* 0x000fc400078100ab */
[----:B------:R-:W-:Y:S02]  /*b770*/  IABS R6, R6 ;  /* 0x0000000600067213 */ /* 0x000fe40000000000 */
[----:B------:R-:W-:Y:S02]  /*b780*/  FMNMX3.FTZ R0, R0, R205, R204, !PT ;  /* 0x000000cd00007276 */ /* 0x000fe400078100cc */
[----:B------:R-:W-:Y:S02]  /*b790*/  IADD3 R7, PT, PT, R48, -0xf1, -R41 ;  /* 0xffffff0f30077810 */ /* 0x000fe40007ffe829 */
[----:B------:R-:W-:Y:S02]  /*b7a0*/  FMNMX3.FTZ R5, R5, R172, R181, !PT ;  /* 0x000000ac05057276 */ /* 0x000fe400078100b5 */
[----:B------:R-:W-:Y:S02]  /*b7b0*/  I2FP.F32.S32 R6, R6 ;  /* 0x0000000600067245 */ /* 0x000fe40000201400 */
[----:B------:R-:W-:-:S02]  /*b7c0*/  FMNMX3.FTZ R0, R0, R203, R191, !PT ;  /* 0x000000cb00007276 */ /* 0x000fc400078100bf */
[----:B------:R-:W-:Y:S02]  /*b7d0*/  IABS R7, R7 ;  /* 0x0000000700077213 */ /* 0x000fe40000000000 */
[----:B------:R-:W-:Y:S01]  /*b7e0*/  FMNMX3.FTZ R5, R5, R183, R185, !PT ;  /* 0x000000b705057276 */ /* 0x000fe200078100b9 */
[----:B------:R-:W-:Y:S01]  /*b7f0*/  FFMA.FTZ R31, -R237, R6, R31 ;  /* 0x00000006ed1f7223 */ /* 0x000fe2000001011f */
[----:B------:R-:W-:Y:S01]  /*b800*/  FMNMX3.FTZ R0, R0, R188, R186, !PT ;  /* 0x000000bc00007276 */ /* 0x000fe200078100ba */
[----:B------:R-:W-:Y:S01]  /*b810*/  VIADD R6, R43, 0xf1 ;  /* 0x000000f12b067836 */ /* 0x000fe20000000000 */
[----:B------:R-:W-:Y:S02]  /*b820*/  I2FP.F32.S32 R7, R7 ;  /* 0x0000000700077245 */ /* 0x000fe40000201400 */
[----:B------:R-:W-:Y:S02]  /*b830*/  FMNMX3.FTZ R5, R5, R187, R195, !PT ;  /* 0x000000bb05057276 */ /* 0x000fe400078100c3 */
[----:B------:R-:W-:Y:S01]  /*b840*/  FMNMX3.FTZ R8, R0, R184, R173, !PT ;  /* 0x000000b800087276 */ /* 0x000fe200078100ad */
[----:B------:R-:W-:Y:S01]  /*b850*/  FFMA.FTZ R7, -R237, R7, R29 ;  /* 0x00000007ed077223 */ /* 0x000fe2000001011d */
[----:B------:R-:W-:-:S02]  /*b860*/  FSEL R103, R31, -INF , P1 ;  /* 0xff8000001f677808 */ /* 0x000fc40000800000 */
[----:B------:R-:W-:Y:S02]  /*b870*/  ISETP.GE.AND P1, PT, R6, R225, PT ;  /* 0x000000e10600720c */ /* 0x000fe40003f26270 */
[----:B------:R-:W-:Y:S02]  /*b880*/  FMNMX3.FTZ R9, R5, R196, R199, !PT ;  /* 0x000000c405097276 */ /* 0x000fe400078100c7 */
[----:B------:R-:W-:Y:S02]  /*b890*/  FSEL R116, R21, -INF , P3 ;  /* 0xff80000015747808 */ /* 0x000fe40001800000 */
[----:B------:R-:W-:Y:S02]  /*b8a0*/  FMNMX3.FTZ R5, R8, R168, R163, !PT ;  /* 0x000000a808057276 */ /* 0x000fe400078100a3 */
[----:B------:R-:W-:Y:S02]  /*b8b0*/  FSEL R102, R7, -INF , P1 ;  /* 0xff80000007667808 */ /* 0x000fe40000800000 */
[----:B------:R-:W-:-:S02]  /*b8c0*/  FSEL R116, R116, -INF , !P5 ;  /* 0xff80000074747808 */ /* 0x000fc40006800000 */
[----:B------:R-:W-:Y:S02]  /*b8d0*/  FSEL R103, R103, -INF , !P4 ;  /* 0xff80000067677808 */ /* 0x000fe40006000000 */
[----:B------:R-:W-:Y:S02]  /*b8e0*/  FMNMX3.FTZ R7, R5, R158, R145, !PT ;  /* 0x0000009e05077276 */ /* 0x000fe40007810091 */
[C---:B------:R-:W-:Y:S02]  /*b8f0*/  ISETP.GE.AND P3, PT, R6.reuse, R228, PT ;  /* 0x000000e40600720c */ /* 0x040fe40003f66270 */
[C---:B------:R-:W-:Y:S02]  /*b900*/  ISETP.GE.AND P5, PT, R6.reuse, R227, PT ;  /* 0x000000e30600720c */ /* 0x040fe40003fa6270 */
[----:B------:R-:W-:Y:S02]  /*b910*/  ISETP.GE.AND P4, PT, R6, R224, PT ;  /* 0x000000e00600720c */ /* 0x000fe40003f86270 */
[----:B------:R-:W-:-:S02]  /*b920*/  FMNMX3.FTZ R8, R9, R202, R201, !PT ;  /* 0x000000ca09087276 */ /* 0x000fc400078100c9 */
[----:B------:R-:W-:Y:S02]  /*b930*/  IADD3 R6, PT, PT, R48, -0xf8, -R41 ;  /* 0xffffff0830067810 */ /* 0x000fe40007ffe829 */
[----:B------:R-:W-:Y:S02]  /*b940*/  FMNMX3.FTZ R7, R7, R142, R140, !PT ;  /* 0x0000008e07077276 */ /* 0x000fe4000781008c */
[----:B------:R-:W-:Y:S02]  /*b950*/  FMNMX3.FTZ R8, R8, R198, R197, !PT ;  /* 0x000000c608087276 */ /* 0x000fe400078100c5 */
[----:B------:R-:W-:Y:S02]  /*b960*/  IABS R6, R6 ;  /* 0x0000000600067213 */ /* 0x000fe40000000000 */
[----:B------:R-:W-:Y:S02]  /*b970*/  IADD3 R48, PT, PT, R48, -0xf9, -R41 ;  /* 0xffffff0730307810 */ /* 0x000fe40007ffe829 */
[----:B------:R-:W-:-:S02]  /*b980*/  FMNMX3.FTZ R7, R7, R139, R134, !PT ;  /* 0x0000008b07077276 */ /* 0x000fc40007810086 */
[----:B------:R-:W-:Y:S01]  /*b990*/  FMNMX3.FTZ R8, R8, R192, R182, !PT ;  /* 0x000000c008087276 */ /* 0x000fe200078100b6 */
[----:B------:R-:W-:Y:S01]  /*b9a0*/  VIADD R0, R43, 0xf8 ;  /* 0x000000f82b007836 */ /* 0x000fe20000000000 */
[----:B------:R-:W-:Y:S02]  /*b9b0*/  I2FP.F32.S32 R6, R6 ;  /* 0x0000000600067245 */ /* 0x000fe40000201400 */
[----:B------:R-:W-:Y:S02]  /*b9c0*/  IABS R48, R48 ;  /* 0x0000003000307213 */ /* 0x000fe40000000000 */
[----:B------:R-:W-:Y:S02]  /*b9d0*/  FMNMX3.FTZ R7, R7, R133, R129, !PT ;  /* 0x0000008507077276 */ /* 0x000fe40007810081 */
[----:B------:R-:W-:Y:S01]  /*b9e0*/  FMNMX3.FTZ R8, R8, R178, R177, !PT ;  /* 0x000000b208087276 */ /* 0x000fe200078100b1 */
[----:B------:R-:W-:Y:S01]  /*b9f0*/  FFMA.FTZ R6, -R237, R6, R34 ;  /* 0x00000006ed067223 */ /* 0x000fe20000010122 */
[----:B------:R-:W-:Y:S01]  /*ba00*/  I2FP.F32.S32 R48, R48 ;  /* 0x0000003000307245 */ /* 0x000fe20000201400 */
[----:B------:R-:W-:Y:S01]  /*ba10*/  VIADD R43, R43, 0xf9 ;  /* 0x000000f92b2b7836 */ /* 0x000fe20000000000 */
[----:B------:R-:W-:-:S02]  /*ba20*/  ISETP.GE.AND P1, PT, R0, R225, PT ;  /* 0x000000e10000720c */ /* 0x000fc40003f26270 */
[----:B------:R-:W-:Y:S02]  /*ba30*/  FMNMX3.FTZ R7, R7, R112, R111, !PT ;  /* 0x0000007007077276 */ /* 0x000fe4000781006f */
[----:B------:R-:W-:Y:S01]  /*ba40*/  FMNMX3.FTZ R8, R8, R174, R157, !PT ;  /* 0x000000ae08087276 */ /* 0x000fe2000781009d */
[----:B------:R-:W-:Y:S01]  /*ba50*/  FFMA.FTZ R42, -R237, R48, R42 ;  /* 0x00000030ed2a7223 */ /* 0x000fe2000001012a */
[----:B------:R-:W-:Y:S02]  /*ba60*/  FSEL R102, R102, -INF , !P4 ;  /* 0xff80000066667808 */ /* 0x000fe40006000000 */
[----:B------:R-:W-:Y:S02]  /*ba70*/  ISETP.GE.AND P4, PT, R0, R224, PT ;  /* 0x000000e00000720c */ /* 0x000fe40003f86270 */
[----:B------:R-:W-:Y:S02]  /*ba80*/  FSEL R6, R6, -INF , P1 ;  /* 0xff80000006067808 */ /* 0x000fe40000800000 */
[----:B------:R-:W-:-:S02]  /*ba90*/  FMNMX3.FTZ R7, R7, R110, R109, !PT ;  /* 0x0000006e07077276 */ /* 0x000fc4000781006d */
[----:B------:R-:W-:Y:S02]  /*baa0*/  ISETP.GE.AND P1, PT, R43, R225, PT ;  /* 0x000000e12b00720c */ /* 0x000fe40003f26270 */
[----:B------:R-:W-:Y:S02]  /*bab0*/  FMNMX3.FTZ R8, R8, R156, R155, !PT ;  /* 0x0000009c08087276 */ /* 0x000fe4000781009b */
[----:B------:R-:W-:Y:S02]  /*bac0*/  FSEL R101, R6, -INF , !P4 ;  /* 0xff80000006657808 */ /* 0x000fe40006000000 */
[----:B------:R-:W-:Y:S02]  /*bad0*/  FMNMX3.FTZ R7, R7, R108, R107, !PT ;  /* 0x0000006c07077276 */ /* 0x000fe4000781006b */
[----:B------:R-:W-:Y:S02]  /*bae0*/  ISETP.GE.AND P4, PT, R43, R224, PT ;  /* 0x000000e02b00720c */ /* 0x000fe40003f86270 */
[----:B------:R-:W-:-:S02]  /*baf0*/  FSEL R42, R42, -INF , P1 ;  /* 0xff8000002a2a7808 */ /* 0x000fc40000800000 */
[----:B------:R-:W-:Y:S02]  /*bb00*/  FMNMX3.FTZ R8, R8, R152, R138, !PT ;  /* 0x0000009808087276 */ /* 0x000fe4000781008a */
[----:B------:R-:W-:Y:S02]  /*bb10*/  FMNMX3.FTZ R7, R7, R106, R105, !PT ;  /* 0x0000006a07077276 */ /* 0x000fe40007810069 */
[----:B------:R-:W-:Y:S02]  /*bb20*/  FSEL R100, R42, -INF , !P4 ;  /* 0xff8000002a647808 */ /* 0x000fe40006000000 */
[----:B------:R-:W-:Y:S02]  /*bb30*/  FMNMX3.FTZ R8, R8, R137, R136, !PT ;  /* 0x0000008908087276 */ /* 0x000fe40007810088 */
[C---:B------:R-:W-:Y:S02]  /*bb40*/  ISETP.GE.AND P1, PT, R0.reuse, R228, PT ;  /* 0x000000e40000720c */ /* 0x040fe40003f26270 */
[----:B------:R-:W-:-:S02]  /*bb50*/  ISETP.GE.AND P4, PT, R0, R227, PT ;  /* 0x000000e30000720c */ /* 0x000fc40003f86270 */
[----:B------:R-:W-:Y:S02]  /*bb60*/  IADD3 R0, PT, PT, R226, -0xf1, -R41 ;  /* 0xffffff0fe2007810 */ /* 0x000fe40007ffe829 */
[----:B------:R-:W-:Y:S02]  /*bb70*/  FMNMX3.FTZ R7, R7, R104, R103, !PT ;  /* 0x0000006807077276 */ /* 0x000fe40007810067 */
[----:B------:R-:W-:Y:S02]  /*bb80*/  FMNMX3.FTZ R8, R8, R135, R128, !PT ;  /* 0x0000008708087276 */ /* 0x000fe40007810080 */
[C-C-:B------:R-:W-:Y:S02]  /*bb90*/  IADD3 R6, PT, PT, R226.reuse, -0xf8, -R41.reuse ;  /* 0xffffff08e2067810 */ /* 0x140fe40007ffe829 */
[----:B------:R-:W-:Y:S02]  /*bba0*/  IADD3 R5, PT, PT, R226, -0xf9, -R41 ;  /* 0xffffff07e2057810 */ /* 0x000fe40007ffe829 */
[----:B------:R-:W-:-:S02]  /*bbb0*/  IABS R0, R0 ;  /* 0x0000000000007213 */ /* 0x000fc40000000000 */
[----:B------:R-:W-:Y:S02]  /*bbc0*/  FMNMX3.FTZ R7, R7, R102, R101, !PT ;  /* 0x0000006607077276 */ /* 0x000fe40007810065 */
[----:B------:R-:W-:Y:S02]  /*bbd0*/  FMNMX3.FTZ R8, R8, R127, R126, !PT ;  /* 0x0000007f08087276 */ /* 0x000fe4000781007e */
[----:B------:R-:W-:Y:S02]  /*bbe0*/  IABS R6, R6 ;  /* 0x0000000600067213 */ /* 0x000fe40000000000 */
[----:B------:R-:W-:Y:S02]  /*bbf0*/  IABS R5, R5 ;  /* 0x0000000500057213 */ /* 0x000fe40000000000 */
[----:B------:R-:W-:Y:S02]  /*bc00*/  I2FP.F32.S32 R9, R0 ;  /* 0x0000000000097245 */ /* 0x000fe40000201400 */
[----:B------:R-:W-:-:S02]  /*bc10*/  FMNMX.FTZ R0, R100, R7, !PT ;  /* 0x0000000764007209 */ /* 0x000fc40007810000 */
[----:B------:R-:W-:Y:S02]  /*bc20*/  FMNMX3.FTZ R8, R8, R125, R124, !PT ;  /* 0x0000007d08087276 */ /* 0x000fe4000781007c */
[----:B------:R-:W-:Y:S02]  /*bc30*/  I2FP.F32.S32 R6, R6 ;  /* 0x0000000600067245 */ /* 0x000fe40000201400 */
[----:B------:R-:W-:Y:S02]  /*bc40*/  I2FP.F32.S32 R7, R5 ;  /* 0x0000000500077245 */ /* 0x000fe40000201400 */
[----:B------:R-:W-:Y:S01]  /*bc50*/  FMNMX3.FTZ R8, R8, R123, R122, !PT ;  /* 0x0000007b08087276 */ /* 0x000fe2000781007a */
[----:B------:R-:W1:Y:S01]  /*bc60*/  SHFL.BFLY PT, R5, R0, 0x2, 0x1f ;  /* 0x0c401f0000057f89 */ /* 0x000e6200000e0000 */
[C---:B------:R-:W-:Y:S01]  /*bc70*/  FFMA.FTZ R9, -R237.reuse, R9, R26 ;  /* 0x00000009ed097223 */ /* 0x040fe2000001011a */
[C---:B------:R-:W-:Y:S01]  /*bc80*/  FFMA.FTZ R6, -R237.reuse, R6, R27 ;  /* 0x00000006ed067223 */ /* 0x040fe2000001011b */
[----:B------:R-:W-:Y:S01]  /*bc90*/  FMNMX3.FTZ R8, R8, R121, R120, !PT ;  /* 0x0000007908087276 */ /* 0x000fe20007810078 */
[----:B------:R-:W-:-:S02]  /*bca0*/  FFMA.FTZ R7, -R237, R7, R28 ;  /* 0x00000007ed077223 */ /* 0x000fc4000001011c */
[----:B------:R-:W-:Y:S02]  /*bcb0*/  FSEL R9, R9, -INF , P3 ;  /* 0xff80000009097808 */ /* 0x000fe40001800000 */
[----:B------:R-:W-:Y:S02]  /*bcc0*/  FSEL R114, R6, -INF , P1 ;  /* 0xff80000006727808 */ /* 0x000fe40000800000 */
[C---:B------:R-:W-:Y:S02]  /*bcd0*/  ISETP.GE.AND P3, PT, R43.reuse, R228, PT ;  /* 0x000000e42b00720c */ /* 0x040fe40003f66270 */
        /* <DEDUP_REMOVED lines=15> */
[----:B------:R-:W-:Y:S01]  /*bdd0*/  IMAD.MOV.U32 R65, RZ, RZ, 0x40 ;  /* 0x00000040ff417424 */ /* 0x000fe200078e00ff */
[----:B------:R-:W-:Y:S02]  /*bde0*/  LOP3.LUT R164, R61, 0x200, R71, 0xf8, !PT ;  /* 0x000002003da47812 */ /* 0x000fe400078ef847 */
[----:B------:R-:W-:Y:S01]  /*bdf0*/  FSETP.NEU.FTZ.AND P1, PT, R0, -INF , PT ;  /* 0xff8000000000780b */ /* 0x000fe20003f3d000 */
[----:B--2---:R-:W-:Y:S01]  /*be00*/  FMUL.FTZ R85, R99, R0 ;  /* 0x0000000063557220 */ /* 0x004fe20000410000 */
[----:B------:R-:W-:Y:S01]  /*be10*/  SEL R65, R65, 0xffffffc0, !P2 ;  /* 0xffffffc041417807 */ /* 0x000fe20005000000 */
[----:B------:R-:W-:Y:S01]  /*be20*/  IMAD R67, R164, 0x2, R214 ;  /* 0x00000002a4437824 */ /* 0x000fe200078e02d6 */
[----:B------:R-:W-:Y:S02]  /*be30*/  SEL R61, R38, 0xffffffe0, !P6 ;  /* 0xffffffe0263d7807 */ /* 0x000fe40007000000 */
[----:B------:R-:W-:Y:S01]  /*be40*/  FSEL R85, R85, RZ, P1 ;  /* 0x000000ff55557208 */ /* 0x000fe20000800000 */
[--C-:B------:R-:W-:Y:S01]  /*be50*/  IMAD.IADD R65, R65, 0x1, R67.reuse ;  /* 0x0000000141417824 */ /* 0x100fe200078e0243 */
[----:B------:R-:W-:Y:S01]  /*be60*/  LDSM.16.MT88.4 R56, [R67+0xa800] ;  /* 0x00a800004338783b */ /* 0x000fe20000004200 */
[----:B-1----:R-:W-:Y:S01]  /*be70*/  FMNMX.FTZ R36, R5, R36, !PT ;  /* 0x0000002405247209 */ /* 0x002fe20007810000 */
[----:B------:R-:W-:-:S02]  /*be80*/  IMAD.IADD R66, R61, 0x1, R67 ;  /* 0x000000013d427824 */ /* 0x000fc400078e0243 */
[-C--:B------:R-:W-:Y:S01]  /*be90*/  FFMA.FTZ R84, R30, R99.reuse, -R85 ;  /* 0x000000631e547223 */ /* 0x080fe20000010855 */
[----:B------:R-:W-:Y:S01]  /*bea0*/  IMAD.IADD R64, R61, 0x1, R65 ;  /* 0x000000013d407824 */ /* 0x000fe200078e0241 */
[----:B------:R-:W-:Y:S01]  /*beb0*/  FSETP.NEU.FTZ.AND P1, PT, R36, -INF , PT ;  /* 0xff8000002400780b */ /* 0x000fe20003f3d000 */
[----:B------:R-:W-:Y:S01]  /*bec0*/  FMUL.FTZ R98, R99, R36 ;  /* 0x0000002463627220 */ /* 0x000fe20000410000 */
[-CC-:B------:R-:W-:Y:S01]  /*bed0*/  FFMA.FTZ R81, R40, R99.reuse, -R85.reuse ;  /* 0x0000006328517223 */ /* 0x180fe20000010855 */
[----:B------:R-:W-:Y:S03]  /*bee0*/  LDSM.16.MT88.4 R28, [R66+0xa000] ;  /* 0x00a00000421c783b */ /* 0x000fe60000004200 */
[----:B------:R-:W-:Y:S01]  /*bef0*/  FSEL R98, R98, RZ, P1 ;  /* 0x000000ff62627208 */ /* 0x000fe20000800000 */
[----:B------:R-:W-:Y:S04]  /*bf00*/  LDSM.16.MT88.4 R20, [R65+0xa000] ;  /* 0x00a000004114783b */ /* 0x000fe80000004200 */
[-CC-:B------:R-:W-:Y:S01]  /*bf10*/  FFMA.FTZ R97, R4, R99.reuse, -R98.reuse ;  /* 0x0000006304617223 */ /* 0x180fe20000010862 */
[----:B------:R-:W-:Y:S04]  /*bf20*/  LDSM.16.MT88.4 R40, [R64+0xa000] ;  /* 0x00a000004028783b */ /* 0x000fe80000004200 */
[----:B------:R-:W1:Y:S01]  /*bf30*/  LDSM.16.MT88.4 R4, [R67+0xa000] ;  /* 0x00a000004304783b */ /* 0x000e620000004200 */
        /* <DEDUP_REMOVED lines=9> */
[----:B------:R-:W-:Y:S04]  /*bfd0*/  LDSM.16.MT88.4 R48, [R66+0xa800] ;  /* 0x00a800004230783b */ /* 0x000fe80000004200 */
[----:B------:R-:W2:Y:S01]  /*bfe0*/  MUFU.EX2 R83, R83 ;  /* 0x0000005300537308 */ /* 0x000ea20000000800 */
[----:B------:R-:W3:Y:S01]  /*bff0*/  LDSM.16.MT88.4 R44, [R64+0xa800] ;  /* 0x00a80000402c783b */ /* 0x000ee20000004200 */
[-CC-:B------:R-:W-:Y:S01]  /*c000*/  FFMA.FTZ R80, R35, R99.reuse, -R85.reuse ;  /* 0x0000006323507223 */ /* 0x180fe20000010855 */
[-CC-:B------:R-:W-:Y:S01]  /*c010*/  FFMA.FTZ R79, R14, R99.reuse, -R85.reuse ;  /* 0x000000630e4f7223 */ /* 0x180fe20000010855 */
[-CC-:B------:R-:W-:Y:S01]  /*c020*/  FFMA.FTZ R78, R12, R99.reuse, -R85.reuse ;  /* 0x000000630c4e7223 */ /* 0x180fe20000010855 */
[-C--:B------:R-:W-:Y:S01]  /*c030*/  FFMA.FTZ R77, R24, R99.reuse, -R85 ;  /* 0x00000063184d7223 */ /* 0x080fe20000010855 */
[----:B------:R-:W4:Y:S02]  /*c040*/  LDSM.16.MT88.4 R52, [R65+0xa800] ;  /* 0x00a800004134783b */ /* 0x000f240000004200 */
[----:B------:R-:W-:Y:S08]  /*c050*/  MUFU.EX2 R82, R82 ;  /* 0x0000005200527308 */ /* 0x000ff00000000800 */
[----:B------:R-:W5:Y:S08]  /*c060*/  MUFU.EX2 R81, R81 ;  /* 0x0000005100517308 */ /* 0x000f700000000800 */
[----:B------:R-:W-:Y:S08]  /*c070*/  MUFU.EX2 R97, R97 ;  /* 0x0000006100617308 */ /* 0x000ff00000000800 */
[----:B------:R-:W1:Y:S08]  /*c080*/  MUFU.EX2 R96, R96 ;  /* 0x0000006000607308 */ /* 0x000e700000000800 */
[----:B------:R-:W-:Y:S08]  /*c090*/  MUFU.EX2 R95, R95 ;  /* 0x0000005f005f7308 */ /* 0x000ff00000000800 */
[----:B------:R-:W3:Y:S01]  /*c0a0*/  MUFU.EX2 R94, R94 ;  /* 0x0000005e005e7308 */ /* 0x000ee20000000800 */
[-CC-:B------:R-:W-:Y:S01]  /*c0b0*/  FFMA.FTZ R93, R19, R99.reuse, -R98.reuse ;  /* 0x00000063135d7223 */ /* 0x180fe20000010862 */
[-CC-:B------:R-:W-:Y:S01]  /*c0c0*/  FFMA.FTZ R92, R18, R99.reuse, -R98.reuse ;  /* 0x00000063125c7223 */ /* 0x180fe20000010862 */
[-CC-:B------:R-:W-:Y:S01]  /*c0d0*/  FFMA.FTZ R91, R17, R99.reuse, -R98.reuse ;  /* 0x00000063115b7223 */ /* 0x180fe20000010862 */
[----:B------:R-:W-:Y:S01]  /*c0e0*/  FFMA.FTZ R90, R16, R99, -R98 ;  /* 0x00000063105a7223 */ /* 0x000fe20000010862 */
[----:B--2---:R-:W-:-:S02]  /*c0f0*/  F2FP.F16.F32.PACK_AB R13, R83, R84 ;  /* 0x00000054530d723e */ /* 0x004fc400000000ff */
[----:B-----5:R-:W-:Y:S02]  /*c100*/  F2FP.F16.F32.PACK_AB R15, R81, R82 ;  /* 0x00000052510f723e */ /* 0x020fe400000000ff */
[----:B-1----:R-:W-:Y:S01]  /*c110*/  F2FP.F16.F32.PACK_AB R12, R96, R97 ;  /* 0x00000061600c723e */ /* 0x002fe200000000ff */
[----:B------:R-:W-:Y:S01]  /*c120*/  MUFU.EX2 R80, R80 ;  /* 0x0000005000507308 */ /* 0x000fe20000000800 */
[----:B---3--:R-:W-:-:S07]  /*c130*/  F2FP.F16.F32.PACK_AB R14, R94, R95 ;  /* 0x0000005f5e0e723e */ /* 0x008fce00000000ff */
        /* <DEDUP_REMOVED lines=11> */
[----:B------:R-:W5:Y:S01]  /*c1f0*/  MUFU.EX2 R90, R90 ;  /* 0x0000005a005a7308 */ /* 0x000f620000000800 */
[C---:B------:R-:W-:Y:S08]  /*c200*/  HMMA.16816.F32 R20, R12.reuse, R22, RZ ;  /* 0x000000160c14723c */ /* 0x040ff000000018ff */
[C---:B------:R-:W-:Y:S08]  /*c210*/  HMMA.16816.F32 R16, R12.reuse, R40, RZ ;  /* 0x000000280c10723c */ /* 0x040ff000000018ff */
[----:B------:R-:W-:Y:S01]  /*c220*/  HMMA.16816.F32 R12, R12, R42, RZ ;  /* 0x0000002a0c0c723c */ /* 0x000fe200000018ff */
[----:B-1----:R-:W-:-:S02]  /*c230*/  F2FP.F16.F32.PACK_AB R41, R79, R80 ;  /* 0x000000504f29723e */ /* 0x002fc400000000ff */
[----:B--2---:R-:W-:Y:S02]  /*c240*/  F2FP.F16.F32.PACK_AB R43, R77, R78 ;  /* 0x0000004e4d2b723e */ /* 0x004fe400000000ff */
[----:B---3--:R-:W-:Y:S02]  /*c250*/  F2FP.F16.F32.PACK_AB R40, R92, R93 ;  /* 0x0000005d5c28723e */ /* 0x008fe400000000ff */
[----:B-----5:R-:W-:-:S07]  /*c260*/  F2FP.F16.F32.PACK_AB R42, R90, R91 ;  /* 0x0000005b5a2a723e */ /* 0x020fce00000000ff */
        /* <DEDUP_REMOVED lines=15> */
[----:B------:R-:W5:Y:S08]  /*c360*/  MUFU.EX2 R75, R75 ;  /* 0x0000004b004b7308 */ /* 0x000f700000000800 */
[----:B------:R-:W-:Y:S01]  /*c370*/  MUFU.EX2 R74, R74 ;  /* 0x0000004a004a7308 */ /* 0x000fe20000000800 */
[C---:B----4-:R-:W-:Y:S07]  /*c380*/  HMMA.16816.F32 R24, R40.reuse, R52, R24 ;  /* 0x000000342818723c */ /* 0x050fee0000001818 */
[----:B------:R-:W4:Y:S01]  /*c390*/  MUFU.EX2 R73, R73 ;  /* 0x0000004900497308 */ /* 0x000f220000000800 */
[----:B------:R-:W-:Y:S01]  /*c3a0*/  HMMA.16816.F32 R20, R40, R54, R20 ;  /* 0x000000362814723c */ /* 0x000fe20000001814 */
[----:B------:R-:W3:Y:S06]  /*c3b0*/  LDSM.16.MT88.4 R52, [R65+0xb000] ;  /* 0x00b000004134783b */ /* 0x000eec0000004200 */
[----:B------:R-:W-:Y:S08]  /*c3c0*/  MUFU.EX2 R89, R89 ;  /* 0x0000005900597308 */ /* 0x000ff00000000800 */
[----:B------:R-:W1:Y:S08]  /*c3d0*/  MUFU.EX2 R88, R88 ;  /* 0x0000005800587308 */ /* 0x000e700000000800 */
[----:B------:R-:W-:Y:S08]  /*c3e0*/  MUFU.EX2 R87, R87 ;  /* 0x0000005700577308 */ /* 0x000ff00000000800 */
[----:B------:R-:W2:Y:S01]  /*c3f0*/  MUFU.EX2 R86, R86 ;  /* 0x0000005600567308 */ /* 0x000ea20000000800 */
[----:B-----5:R-:W-:-:S02]  /*c400*/  F2FP.F16.F32.PACK_AB R41, R75, R76 ;  /* 0x0000004c4b29723e */ /* 0x020fc400000000ff */
        /* <DEDUP_REMOVED lines=217> */
[----:B------:R-:W-:Y:S07]  /*d1a0*/  HMMA.16816.F32 R20, R40, R54, R20 ;  /* 0x000000362814723c */ /* 0x000fee0000001814 */
[----:B------:R-:W-:Y:S08]  /*d1b0*/  MUFU.EX2 R182, R182 ;  /* 0x000000b600b67308 */ /* 0x000ff00000000800 */
[----:B------:R-:W1:Y:S08]  /*d1c0*/  MUFU.EX2 R178, R178 ;  /* 0x000000b200b27308 */ /* 0x000e700000000800 */
[----:B------:R-:W-:Y:S08]  /*d1d0*/  MUFU.EX2 R177, R177 ;  /* 0x000000b100b17308 */ /* 0x000ff00000000800 */
[----:B------:R-:W2:Y:S01]  /*d1e0*/  MUFU.EX2 R174, R174 ;  /* 0x000000ae00ae7308 */ /* 0x000ea20000000800 */
[----:B----4-:R-:W-:Y:S01]  /*d1f0*/  F2FP.F16.F32.PACK_AB R41, R188, R191 ;  /* 0x000000bfbc29723e */ /* 0x010fe200000000ff */
[----:B------:R-:W4:Y:S01]  /*d200*/  LDSM.16.MT88.4 R52, [R64+0xe800] ;  /* 0x00e800004034783b */ /* 0x000f220000004200 */
        /* <DEDUP_REMOVED lines=46> */
[----:B------:R-:W-:Y:S01]  /*d4f0*/  FFMA.FTZ R207, R135, R99, -R98 ;  /* 0x0000006387cf7223 */ /* 0x000fe20000010862 */
[----:B------:R-:W-:-:S03]  /*d500*/  FADD.FTZ R83, R84, R83 ;  /* 0x0000005354537221 */ /* 0x000fc60000010000 */
[----:B------:R-:W-:Y:S01]  /*d510*/  HMMA.16816.F32 R28, R40, R50, R28 ;  /* 0x00000032281c723c */ /* 0x000fe2000000181c */
[----:B------:R-:W2:Y:S01]  /*d520*/  LDSM.16.MT88.4 R48, [R66+0xf800] ;  /* 0x00f800004230783b */ /* 0x000ea20000004200 */
[----:B------:R-:W-:Y:S01]  /*d530*/  FADD.FTZ R96, R97, R96 ;  /* 0x0000006061607221 */ /* 0x000fe20000010000 */
[----:B------:R-:W-:-:S05]  /*d540*/  FADD.FTZ R83, R82, R83 ;  /* 0x0000005352537221 */ /* 0x000fca0000010000 */
[----:B------:R-:W-:Y:S01]  /*d550*/  HMMA.16816.F32 R8, R40, R56, R8 ;  /* 0x000000382808723c */ /* 0x000fe20000001808 */
[----:B------:R-:W-:-:S07]  /*d560*/  FADD.FTZ R97, R95, R96 ;  /* 0x000000605f617221 */ /* 0x000fce0000010000 */
[----:B------:R-:W-:Y:S01]  /*d570*/  HMMA.16816.F32 R4, R40, R58, R4 ;  /* 0x0000003a2804723c */ /* 0x000fe20000001804 */
[----:B------:R-:W3:Y:S01]  /*d580*/  LDSM.16.MT88.4 R56, [R67+0xf800] ;  /* 0x00f800004338783b */ /* 0x000ee20000004200 */
[----:B------:R-:W-:Y:S01]  /*d590*/  MUFU.EX2 R145, R145 ;  /* 0x0000009100917308 */ /* 0x000fe20000000800 */
[----:B------:R-:W-:Y:S01]  /*d5a0*/  FADD.FTZ R96, R81, R83 ;  /* 0x0000005351607221 */ /* 0x000fe20000010000 */
[----:B------:R-:W-:-:S06]  /*d5b0*/  FADD.FTZ R97, R94, R97 ;  /* 0x000000615e617221 */ /* 0x000fcc0000010000 */
[----:B------:R-:W5:Y:S01]  /*d5c0*/  MUFU.EX2 R142, R142 ;  /* 0x0000008e008e7308 */ /* 0x000f620000000800 */
[----:B------:R-:W-:Y:S01]  /*d5d0*/  FADD.FTZ R96, R80, R96 ;  /* 0x0000006050607221 */ /* 0x000fe20000010000 */
[----:B------:R-:W-:-:S06]  /*d5e0*/  FADD.FTZ R97, R93, R97 ;  /* 0x000000615d617221 */ /* 0x000fcc0000010000 */
        /* <DEDUP_REMOVED lines=8> */
[----:B----4-:R-:W-:Y:S02]  /*d670*/  HMMA.16816.F32 R16, R40, R52, R16 ;  /* 0x000000342810723c */ /* 0x010fe40000001810 */
[----:B------:R-:W-:Y:S01]  /*d680*/  FADD.FTZ R79, R78, R79 ;  /* 0x0000004f4e4f7221 */ /* 0x000fe20000010000 */
[----:B------:R-:W-:Y:S01]  /*d690*/  FADD.FTZ R92, R91, R92 ;  /* 0x0000005c5b5c7221 */ /* 0x000fe20000010000 */
[----:B-----5:R-:W-:-:S02]  /*d6a0*/  F2FP.F16.F32.PACK_AB R53, R142, R145 ;  /* 0x000000918e35723e */ /* 0x020fc400000000ff */
[----:B-1----:R-:W-:Y:S02]  /*d6b0*/  F2FP.F16.F32.PACK_AB R52, R137, R138 ;  /* 0x0000008a8934723e */ /* 0x002fe400000000ff */
[----:B------:R-:W-:Y:S01]  /*d6c0*/  HMMA.16816.F32 R12, R40, R54, R12 ;  /* 0x00000036280c723c */ /* 0x000fe2000000180c */
[----:B------:R-:W-:Y:S01]  /*d6d0*/  F2FP.F16.F32.PACK_AB R55, R139, R140 ;  /* 0x0000008c8b37723e */ /* 0x000fe200000000ff */
[----:B------:R-:W1:Y:S01]  /*d6e0*/  LDSM.16.MT88.4 R40, [R64+0xf800] ;  /* 0x00f800004028783b */ /* 0x000e620000004200 */
[----:B------:R-:W-:Y:S01]  /*d6f0*/  FADD.FTZ R77, R77, R79 ;  /* 0x0000004f4d4d7221 */ /* 0x000fe20000010000 */
[----:B------:R-:W-:Y:S01]  /*d700*/  FADD.FTZ R90, R90, R92 ;  /* 0x0000005c5a5a7221 */ /* 0x000fe20000010000 */
[----:B--2---:R-:W-:Y:S02]  /*d710*/  F2FP.F16.F32.PACK_AB R54, R207, R136 ;  /* 0x00000088cf36723e */ /* 0x004fe400000000ff */
[----:B------:R-:W-:Y:S01]  /*d720*/  FADD.FTZ R77, R76, R77 ;  /* 0x0000004d4c4d7221 */ /* 0x000fe20000010000 */
[----:B------:R-:W-:-:S03]  /*d730*/  FADD.FTZ R90, R89, R90 ;  /* 0x0000005a595a7221 */ /* 0x000fc60000010000 */
[----:B------:R-:W-:Y:S01]  /*d740*/  FADD.FTZ R75, R75, R77 ;  /* 0x0000004d4b4b7221 */ /* 0x000fe20000010000 */
[----:B------:R-:W-:Y:S01]  /*d750*/  HMMA.16816.F32 R24, R52, R44, R24 ;  /* 0x0000002c3418723c */ /* 0x000fe20000001818 */
[----:B------:R-:W-:Y:S02]  /*d760*/  FADD.FTZ R88, R88, R90 ;  /* 0x0000005a58587221 */ /* 0x000fe40000010000 */
[----:B------:R-:W-:-:S05]  /*d770*/  FADD.FTZ R75, R74, R75 ;  /* 0x0000004b4a4b7221 */ /* 0x000fca0000010000 */
[C---:B------:R-:W-:Y:S01]  /*d780*/  HMMA.16816.F32 R20, R52.reuse, R46, R20 ;  /* 0x0000002e3414723c */ /* 0x040fe20000001814 */
[----:B------:R-:W2:Y:S01]  /*d790*/  LDSM.16.MT88.4 R44, [R66+0x10000] ;  /* 0x01000000422c783b */ /* 0x000ea20000004200 */
[----:B------:R-:W-:Y:S01]  /*d7a0*/  FADD.FTZ R88, R87, R88 ;  /* 0x0000005857587221 */ /* 0x000fe20000010000 */
[----:B------:R-:W-:Y:S01]  /*d7b0*/  FADD.FTZ R73, R73, R75 ;  /* 0x0000004b49497221 */ /* 0x000fe20000010000 */
[-CC-:B------:R-:W-:Y:S01]  /*d7c0*/  FFMA.FTZ R209, R134, R99.reuse, -R85.reuse ;  /* 0x0000006386d17223 */ /* 0x180fe20000010855 */
[-CC-:B------:R-:W-:Y:S01]  /*d7d0*/  FFMA.FTZ R208, R133, R99.reuse, -R85.reuse ;  /* 0x0000006385d07223 */ /* 0x180fe20000010855 */
[----:B------:R-:W-:Y:S02]  /*d7e0*/  FADD.FTZ R86, R86, R88 ;  /* 0x0000005856567221 */ /* 0x000fe40000010000 */
[----:B------:R-:W-:Y:S01]  /*d7f0*/  HMMA.16816.F32 R32, R52, R48, R32 ;  /* 0x000000303420723c */ /* 0x000fe20000001820 */
[-CC-:B------:R-:W-:Y:S01]  /*d800*/  FFMA.FTZ R129, R129, R99.reuse, -R85.reuse ;  /* 0x0000006381817223 */ /* 0x180fe20000010855 */
[-C--:B------:R-:W-:Y:S01]  /*d810*/  FFMA.FTZ R112, R112, R99.reuse, -R85 ;  /* 0x0000006370707223 */ /* 0x080fe20000010855 */
[-CC-:B------:R-:W-:Y:S01]  /*d820*/  FFMA.FTZ R128, R128, R99.reuse, -R98.reuse ;  /* 0x0000006380807223 */ /* 0x180fe20000010862 */
[-CC-:B------:R-:W-:Y:S01]  /*d830*/  FFMA.FTZ R127, R127, R99.reuse, -R98.reuse ;  /* 0x000000637f7f7223 */ /* 0x180fe20000010862 */
[----:B------:R-:W-:-:S03]  /*d840*/  FFMA.FTZ R126, R126, R99, -R98 ;  /* 0x000000637e7e7223 */ /* 0x000fc60000010862 */
[----:B------:R-:W-:Y:S01]  /*d850*/  HMMA.16816.F32 R28, R52, R50, R28 ;  /* 0x00000032341c723c */ /* 0x000fe2000000181c */
[----:B------:R-:W4:Y:S01]  /*d860*/  LDSM.16.MT88.4 R48, [R67+0x10000] ;  /* 0x010000004330783b */ /* 0x000f220000004200 */
[----:B------:R-:W-:Y:S01]  /*d870*/  FFMA.FTZ R125, R125, R99, -R98 ;  /* 0x000000637d7d7223 */ /* 0x000fe20000010862 */
[----:B------:R-:W-:Y:S01]  /*d880*/  FADD.FTZ R73, R72, R73 ;  /* 0x0000004948497221 */ /* 0x000fe20000010000 */
[----:B------:R-:W-:-:S04]  /*d890*/  FADD.FTZ R86, R132, R86 ;  /* 0x0000005684567221 */ /* 0x000fc80000010000 */
[C---:B---3--:R-:W-:Y:S01]  /*d8a0*/  HMMA.16816.F32 R8, R52.reuse, R56, R8 ;  /* 0x000000383408723c */ /* 0x048fe20000001808 */
[----:B------:R-:W-:Y:S07]  /*d8b0*/  MUFU.EX2 R209, R209 ;  /* 0x000000d100d17308 */ /* 0x000fee0000000800 */
[----:B------:R-:W-:Y:S01]  /*d8c0*/  HMMA.16816.F32 R4, R52, R58, R4 ;  /* 0x0000003a3404723c */ /* 0x000fe20000001804 */
[----:B------:R-:W3:Y:S01]  /*d8d0*/  LDSM.16.MT88.4 R56, [R65+0x10000] ;  /* 0x010000004138783b */ /* 0x000ee20000004200 */
[----:B------:R-:W5:Y:S01]  /*d8e0*/  MUFU.EX2 R208, R208 ;  /* 0x000000d000d07308 */ /* 0x000f620000000800 */
[----:B------:R-:W-:Y:S01]  /*d8f0*/  FADD.FTZ R71, R71, R73 ;  /* 0x0000004947477221 */ /* 0x000fe20000010000 */
[----:B------:R-:W-:-:S06]  /*d900*/  FADD.FTZ R141, R141, R86 ;  /* 0x000000568d8d7221 */ /* 0x000fcc0000010000 */
[----:B------:R-:W-:Y:S01]  /*d910*/  MUFU.EX2 R129, R129 ;  /* 0x0000008100817308 */ /* 0x000fe20000000800 */
[----:B------:R-:W-:Y:S01]  /*d920*/  FADD.FTZ R130, R130, R71 ;  /* 0x0000004782827221 */ /* 0x000fe20000010000 */
[----:B------:R-:W-:-:S06]  /*d930*/  FADD.FTZ R141, R143, R141 ;  /* 0x0000008d8f8d7221 */ /* 0x000fcc0000010000 */
[----:B------:R-:W-:Y:S08]  /*d940*/  MUFU.EX2 R112, R112 ;  /* 0x0000007000707308 */ /* 0x000ff00000000800 */
        /* <DEDUP_REMOVED lines=9> */
[----:B-----5:R-:W-:Y:S01]  /*d9e0*/  F2FP.F16.F32.PACK_AB R41, R208, R209 ;  /* 0x000000d1d029723e */ /* 0x020fe200000000ff */
[----:B------:R-:W-:Y:S01]  /*d9f0*/  FADD.FTZ R146, R146, R131 ;  /* 0x0000008392927221 */ /* 0x000fe20000010000 */
[----:B--2---:R-:W-:Y:S01]  /*da00*/  F2FP.F16.F32.PACK_AB R40, R127, R128 ;  /* 0x000000807f28723e */ /* 0x004fe200000000ff */
[----:B------:R-:W-:-:S04]  /*da10*/  FADD.FTZ R150, R151, R150 ;  /* 0x0000009697967221 */ /* 0x000fc80000010000 */
[----:B------:R-:W-:Y:S01]  /*da20*/  HMMA.16816.F32 R12, R52, R42, R12 ;  /* 0x0000002a340c723c */ /* 0x000fe2000000180c */
[----:B------:R-:W-:Y:S01]  /*da30*/  F2FP.F16.F32.PACK_AB R43, R112, R129 ;  /* 0x00000081702b723e */ /* 0x000fe200000000ff */
[----:B------:R-:W1:Y:S01]  /*da40*/  LDSM.16.MT88.4 R52, [R64+0x10000] ;  /* 0x010000004034783b */ /* 0x000e620000004200 */
        /* <DEDUP_REMOVED lines=20> */
[----:B------:R-:W4:Y:S01]  /*db90*/  LDSM.16.MT88.4 R48, [R66+0x10800] ;  /* 0x010800004230783b */ /* 0x000f220000004200 */
[----:B------:R-:W-:Y:S01]  /*dba0*/  FADD.FTZ R161, R161, R149 ;  /* 0x00000095a1a17221 */ /* 0x000fe20000010000 */
[----:B------:R-:W-:-:S05]  /*dbb0*/  FADD.FTZ R170, R171, R170 ;  /* 0x000000aaabaa7221 */ /* 0x000fca0000010000 */
[C---:B---3--:R-:W-:Y:S01]  /*dbc0*/  HMMA.16816.F32 R24, R40.reuse, R56, R24 ;  /* 0x000000382818723c */ /* 0x048fe20000001818 */
[-CC-:B------:R-:W-:Y:S01]  /*dbd0*/  FFMA.FTZ R56, R122, R99.reuse, -R98.reuse ;  /* 0x000000637a387223 */ /* 0x180fe20000010862 */
[-C--:B------:R-:W-:Y:S01]  /*dbe0*/  FFMA.FTZ R57, R121, R99.reuse, -R98 ;  /* 0x0000006379397223 */ /* 0x080fe20000010862 */
[----:B------:R-:W-:Y:S01]  /*dbf0*/  MUFU.EX2 R82, R82 ;  /* 0x0000005200527308 */ /* 0x000fe20000000800 */
[----:B------:R-:W-:Y:S01]  /*dc00*/  FADD.FTZ R161, R162, R161 ;  /* 0x000000a1a2a17221 */ /* 0x000fe20000010000 */
[----:B------:R-:W-:Y:S01]  /*dc10*/  FADD.FTZ R172, R172, R170 ;  /* 0x000000aaacac7221 */ /* 0x000fe20000010000 */
[-C--:B------:R-:W-:Y:S01]  /*dc20*/  FFMA.FTZ R72, R104, R99.reuse, -R85 ;  /* 0x0000006368487223 */ /* 0x080fe20000010855 */
[-CC-:B------:R-:W-:Y:S01]  /*dc30*/  FFMA.FTZ R73, R120, R99.reuse, -R98.reuse ;  /* 0x0000006378497223 */ /* 0x180fe20000010862 */
[C---:B-1----:R-:W-:Y:S01]  /*dc40*/  HMMA.16816.F32 R16, R40.reuse, R52, R16 ;  /* 0x000000342810723c */ /* 0x042fe20000001810 */
[-CC-:B------:R-:W-:Y:S01]  /*dc50*/  FFMA.FTZ R74, R119, R99.reuse, -R98.reuse ;  /* 0x00000063774a7223 */ /* 0x180fe20000010862 */
[-C--:B------:R-:W-:Y:S01]  /*dc60*/  FFMA.FTZ R75, R118, R99.reuse, -R98 ;  /* 0x00000063764b7223 */ /* 0x080fe20000010862 */
[----:B------:R-:W1:Y:S01]  /*dc70*/  MUFU.EX2 R81, R81 ;  /* 0x0000005100517308 */ /* 0x000e620000000800 */
[----:B------:R-:W-:Y:S01]  /*dc80*/  FADD.FTZ R176, R176, R161 ;  /* 0x000000a1b0b07221 */ /* 0x000fe20000010000 */
[----:B------:R-:W-:Y:S01]  /*dc90*/  FADD.FTZ R172, R181, R172 ;  /* 0x000000acb5ac7221 */ /* 0x000fe20000010000 */
[-C--:B------:R-:W-:Y:S01]  /*dca0*/  FFMA.FTZ R76, R117, R99.reuse, -R98 ;  /* 0x00000063754c7223 */ /* 0x080fe20000010862 */
[----:B------:R-:W-:Y:S01]  /*dcb0*/  FFMA.FTZ R105, R105, R99, -R85 ;  /* 0x0000006369697223 */ /* 0x000fe20000010855 */
[----:B------:R-:W-:Y:S01]  /*dcc0*/  HMMA.16816.F32 R12, R40, R54, R12 ;  /* 0x00000036280c723c */ /* 0x000fe2000000180c */
[----:B------:R-:W-:Y:S02]  /*dcd0*/  LDSM.16.MT88.4 R148, [R66+0x11800] ;  /* 0x011800004294783b */ /* 0x000fe40000004200 */
[----:B------:R-:W-:Y:S08]  /*dce0*/  MUFU.EX2 R83, R83 ;  /* 0x0000005300537308 */ /* 0x000ff00000000800 */
[----:B------:R-:W3:Y:S08]  /*dcf0*/  MUFU.EX2 R84, R84 ;  /* 0x0000005400547308 */ /* 0x000ef00000000800 */
        /* <DEDUP_REMOVED lines=8> */
[----:B-1----:R-:W-:Y:S02]  /*dd80*/  F2FP.F16.F32.PACK_AB R53, R81, R82 ;  /* 0x000000525135723e */ /* 0x002fe400000000ff */
[----:B------:R-:W-:Y:S01]  /*dd90*/  FADD.FTZ R179, R180, R179 ;  /* 0x000000b3b4b37221 */ /* 0x000fe20000010000 */
[----:B------:R-:W-:Y:S01]  /*dda0*/  FADD.FTZ R187, R187, R183 ;  /* 0x000000b7bbbb7221 */ /* 0x000fe20000010000 */
[----:B---3--:R-:W-:Y:S02]  /*ddb0*/  F2FP.F16.F32.PACK_AB R55, R84, R83 ;  /* 0x000000535437723e */ /* 0x008fe400000000ff */
[----:B-----5:R-:W-:Y:S01]  /*ddc0*/  F2FP.F16.F32.PACK_AB R52, R95, R94 ;  /* 0x0000005e5f34723e */ /* 0x020fe200000000ff */
[----:B------:R-:W-:Y:S01]  /*ddd0*/  FADD.FTZ R190, R190, R179 ;  /* 0x000000b3bebe7221 */ /* 0x000fe20000010000 */
[----:B--2---:R-:W-:Y:S01]  /*dde0*/  F2FP.F16.F32.PACK_AB R54, R57, R56 ;  /* 0x000000383936723e */ /* 0x004fe200000000ff */
        /* <DEDUP_REMOVED lines=9> */
[----:B------:R-:W-:-:S05]  /*de80*/  FADD.FTZ R199, R202, R199 ;  /* 0x000000c7cac77221 */ /* 0x000fca0000010000 */
[----:B------:R-:W-:Y:S01]  /*de90*/  HMMA.16816.F32 R20, R40, R58, R20 ;  /* 0x0000003a2814723c */ /* 0x000fe20000001814 */
[----:B------:R-:W2:Y:S01]  /*dea0*/  LDSM.16.MT88.4 R40, [R65+0x10800] ;  /* 0x010800004128783b */ /* 0x000ea20000004200 */
[----:B------:R-:W-:Y:S01]  /*deb0*/  FADD.FTZ R206, R206, R193 ;  /* 0x000000c1cece7221 */ /* 0x000fe20000010000 */
[----:B------:R-:W-:-:S05]  /*dec0*/  FADD.FTZ R201, R201, R199 ;  /* 0x000000c7c9c97221 */ /* 0x000fca0000010000 */
[C---:B----4-:R-:W-:Y:S08]  /*ded0*/  HMMA.16816.F32 R32, R52.reuse, R48, R32 ;  /* 0x000000303420723c */ /* 0x050ff00000001820 */
[----:B------:R-:W-:Y:S01]  /*dee0*/  HMMA.16816.F32 R28, R52, R50, R28 ;  /* 0x00000032341c723c */ /* 0x000fe2000000181c */
[----:B------:R-:W3:Y:S01]  /*def0*/  LDSM.16.MT88.4 R48, [R67+0x11000] ;  /* 0x011000004330783b */ /* 0x000ee20000004200 */
[----:B------:R-:W-:Y:S01]  /*df00*/  FADD.FTZ R206, R205, R206 ;  /* 0x000000cecdce7221 */ /* 0x000fe20000010000 */
        /* <DEDUP_REMOVED lines=11> */
[----:B------:R-:W4:Y:S01]  /*dfc0*/  MUFU.EX2 R59, R59 ;  /* 0x0000003b003b7308 */ /* 0x000f220000000800 */
[----:B------:R-:W-:-:S07]  /*dfd0*/  FADD.FTZ R188, R188, R191 ;  /* 0x000000bfbcbc7221 */ /* 0x000fce0000010000 */
[----:B------:R-:W-:Y:S01]  /*dfe0*/  MUFU.EX2 R72, R72 ;  /* 0x0000004800487308 */ /* 0x000fe20000000800 */
[----:B------:R-:W-:-:S07]  /*dff0*/  FADD.FTZ R182, R178, R182 ;  /* 0x000000b6b2b67221 */ /* 0x000fce0000010000 */
        /* <DEDUP_REMOVED lines=11> */
[C---:B------:R-:W-:Y:S01]  /*e0b0*/  HMMA.16816.F32 R12, R52.reuse, R46, R12 ;  /* 0x0000002e340c723c */ /* 0x040fe2000000180c */
[----:B------:R-:W-:Y:S01]  /*e0c0*/  F2FP.F16.F32.PACK_AB R47, R72, R71 ;  /* 0x00000047482f723e */ /* 0x000fe200000000ff */
[----:B------:R-:W-:Y:S01]  /*e0d0*/  FADD.FTZ R184, R173, R184 ;  /* 0x000000b8adb87221 */ /* 0x000fe20000010000 */
[----:B------:R-:W-:Y:S01]  /*e0e0*/  FADD.FTZ R157, R157, R177 ;  /* 0x000000b19d9d7221 */ /* 0x000fe20000010000 */
[----:B--2---:R-:W-:Y:S02]  /*e0f0*/  F2FP.F16.F32.PACK_AB R46, R76, R75 ;  /* 0x0000004b4c2e723e */ /* 0x004fe400000000ff */
[----:B------:R-:W-:Y:S01]  /*e100*/  FADD.FTZ R168, R168, R184 ;  /* 0x000000b8a8a87221 */ /* 0x000fe20000010000 */
[----:B------:R-:W-:Y:S01]  /*e110*/  FADD.FTZ R157, R156, R157 ;  /* 0x0000009d9c9d7221 */ /* 0x000fe20000010000 */
[----:B------:R-:W-:Y:S02]  /*e120*/  HMMA.16816.F32 R24, R52, R40, R24 ;  /* 0x000000283418723c */ /* 0x000fe40000001818 */
[----:B------:R-:W-:Y:S01]  /*e130*/  FADD.FTZ R168, R163, R168 ;  /* 0x000000a8a3a87221 */ /* 0x000fe20000010000 */
[----:B------:R-:W-:-:S05]  /*e140*/  FADD.FTZ R155, R155, R157 ;  /* 0x0000009d9b9b7221 */ /* 0x000fca0000010000 */
[----:B------:R-:W-:Y:S01]  /*e150*/  HMMA.16816.F32 R20, R52, R42, R20 ;  /* 0x0000002a3414723c */ /* 0x000fe20000001814 */
[----:B------:R-:W1:Y:S04]  /*e160*/  LDSM.16.MT88.4 R40, [R66+0x11000] ;  /* 0x011000004228783b */ /* 0x000e680000004200 */
[----:B------:R-:W2:Y:S03]  /*e170*/  LDSM.16.MT88.4 R52, [R65+0x11000] ;  /* 0x011000004134783b */ /* 0x000ea60000004200 */
[----:B---3--:R-:W-:Y:S01]  /*e180*/  HMMA.16816.F32 R8, R44, R48, R8 ;  /* 0x000000302c08723c */ /* 0x008fe20000001808 */
        /* <DEDUP_REMOVED lines=24> */
[----:B------:R-:W1:Y:S01]  /*e310*/  LDSM.16.MT88.4 R40, [R67+0x11800] ;  /* 0x011800004328783b */ /* 0x000e620000004200 */
[----:B------:R-:W-:-:S06]  /*e320*/  FADD.FTZ R82, R81, R82 ;  /* 0x0000005251527221 */ /* 0x000fcc0000010000 */
[----:B--2---:R-:W-:Y:S01]  /*e330*/  HMMA.16816.F32 R24, R44, R52, R24 ;  /* 0x000000342c18723c */ /* 0x004fe20000001818 */
[----:B------:R-:W-:-:S07]  /*e340*/  FADD.FTZ R95, R95, R125 ;  /* 0x0000007d5f5f7221 */ /* 0x000fce0000010000 */
[C---:B------:R-:W-:Y:S08]  /*e350*/  HMMA.16816.F32 R20, R44.reuse, R54, R20 ;  /* 0x000000362c14723c */ /* 0x040ff00000001814 */
[C---:B---3--:R-:W-:Y:S08]  /*e360*/  HMMA.16816.F32 R16, R44.reuse, R48, R16 ;  /* 0x000000302c10723c */ /* 0x048ff00000001810 */
[----:B------:R-:W-:Y:S01]  /*e370*/  HMMA.16816.F32 R12, R44, R50, R12 ;  /* 0x000000322c0c723c */ /* 0x000fe2000000180c */
[----:B------:R-:W2:Y:S04]  /*e380*/  LDSM.16.MT88.4 R44, [R65+0x11800] ;  /* 0x01180000412c783b */ /* 0x000ea80000004200 */
[----:B------:R-:W3:Y:S01]  /*e390*/  LDSM.16.MT88.4 R64, [R64+0x11800] ;  /* 0x011800004040783b */ /* 0x000ee20000004200 */
        /* <DEDUP_REMOVED lines=26> */
[----:B------:R-:W-:-:S02]  /*e540*/  ISETP.GT.AND P1, PT, R63, R229, PT ;  /* 0x000000e53f00720c */ /* 0x000fc40003f24270 */
[----:B------:R-:W-:Y:S01]  /*e550*/  FADD.FTZ R71, R72, R71 ;  /* 0x0000004748477221 */ /* 0x000fe20000010000 */
[----:B------:R-:W-:Y:S01]  /*e560*/  FADD.FTZ R76, R76, R74 ;  /* 0x0000004a4c4c7221 */ /* 0x000fe20000010000 */
[----:B----4-:R-:W-:Y:S02]  /*e570*/  F2FP.F16.F32.PACK_AB R133, R78, R77 ;  /* 0x0000004d4e85723e */ /* 0x010fe400000000ff */
[----:B-----5:R-:W-:Y:S01]  /*e580*/  F2FP.F16.F32.PACK_AB R135, R245, R79 ;  /* 0x0000004ff587723e */ /* 0x020fe200000000ff */
[----:B------:R-:W-:Y:S01]  /*e590*/  FADD.FTZ R77, R77, R71 ;  /* 0x000000474d4d7221 */ /* 0x000fe20000010000 */
[C---:B-1----:R-:W-:Y:S01]  /*e5a0*/  F2FP.F16.F32.PACK_AB R132, R85.reuse, R80 ;  /* 0x000000505584723e */ /* 0x042fe200000000ff */
[----:B------:R-:W-:Y:S01]  /*e5b0*/  FADD.FTZ R76, R80, R76 ;  /* 0x0000004c504c7221 */ /* 0x000fe20000010000 */
[----:B--2---:R-:W-:Y:S01]  /*e5c0*/  F2FP.F16.F32.PACK_AB R134, R250, R52 ;  /* 0x00000034fa86723e */ /* 0x004fe200000000ff */
        /* <DEDUP_REMOVED lines=9> */
[----:B------:R-:W-:Y:S01]  /*e660*/  HMMA.16816.F32 R156, R132, R42, R4 ;  /* 0x0000002a849c723c */ /* 0x000fe20000001804 */
[----:B------:R-:W-:-:S07]  /*e670*/  IMAD.MOV.U32 R6, RZ, RZ, R63 ;  /* 0x000000ffff067224 */ /* 0x000fce00078e003f */
        /* <DEDUP_REMOVED lines=77> */
.L_x_7531:
        /* <DEDUP_REMOVED lines=8> */
.L_x_7532:
[----:B------:R-:W-:Y:S05]  /*ebd0*/  BSYNC.RECONVERGENT B0 ;  /* 0x0000000000007941 */ /* 0x000fea0003800200 */
.L_x_7530:
[----:B------:R-:W-:Y:S01]  /*ebe0*/  ISETP.GE.AND P1, PT, R213, R238, PT ;  /* 0x000000eed500720c */ /* 0x000fe20003f26270 */
[C---:B------:R-:W-:Y:S01]  /*ebf0*/  IMAD.SHL.U32 R4, R222.reuse, 0x20, RZ ;  /* 0x00000020de047824 */ /* 0x040fe200078e00ff */
[----:B------:R-:W-:-:S04]  /*ec00*/  SHF.L.U64.HI R5, R222, 0x5, R223 ;  /* 0x00000005de057819 */ /* 0x000fc800000102df */
[----:B------:R-:W-:-:S05]  /*ec10*/  IADD3 R8, P3, PT, R4, R233, RZ ;  /* 0x000000e904087210 */ /* 0x000fca0007f7e0ff */
[--C-:B------:R-:W-:Y:S02]  /*ec20*/  IMAD.X R9, R5, 0x1, R232.reuse, P3 ;  /* 0x0000000105097824 */ /* 0x100fe400018e06e8 */
[----:B------:R-:W-:Y:S01]  /*ec30*/  @!P1 IADD3 R4, P3, PT, R8, R4, RZ ;  /* 0x0000000408049210 */ /* 0x000fe20007f7e0ff */
[----:B------:R-:W-:Y:S01]  /*ec40*/  @!P1 IMAD.MOV.U32 R6, RZ, RZ, R233 ;  /* 0x000000ffff069224 */ /* 0x000fe200078e00e9 */
[----:B------:R-:W-:Y:S01]  /*ec50*/  @P1 STS.128 [R239+0xa000], RZ ;  /* 0x00a000ffef001388 */ /* 0x000fe20000000c00 */
[----:B------:R-:W-:Y:S01]  /*ec60*/  @!P1 IMAD.MOV.U32 R7, RZ, RZ, R232 ;  /* 0x000000ffff079224 */ /* 0x000fe200078e00e8 */
[C---:B------:R-:W-:Y:S01]  /*ec70*/  @!P1 LEA R30, P4, R222.reuse, R8, 0x6 ;  /* 0x00000008de1e9211 */ /* 0x040fe200078830ff */
[----:B------:R-:W-:Y:S02]  /*ec80*/  @!P1 IMAD.X R5, R9, 0x1, R5, P3 ;  /* 0x0000000109059824 */ /* 0x000fe400018e0605 */
[--C-:B------:R-:W-:Y:S01]  /*ec90*/  @!P1 IMAD.MOV.U32 R22, RZ, RZ, R8.reuse ;  /* 0x000000ffff169224 */ /* 0x100fe200078e0008 */
[----:B------:R-:W-:Y:S01]  /*eca0*/  @!PT LDS RZ, [RZ] ;  /* 0x00000000fffff984 */ /* 0x000fe20000000800 */
[----:B------:R-:W-:Y:S01]  /*ecb0*/  @!PT LDS RZ, [RZ] ;  /* 0x00000000fffff984 */ /* 0x000fe20000000800 */
[----:B------:R-:W-:Y:S01]  /*ecc0*/  @!PT LDS RZ, [RZ] ;  /* 0x00000000fffff984 */ /* 0x000fe20000000800 */
[----:B------:R1:W-:Y:S01]  /*ecd0*/  @!P1 LDGSTS.E.BYPASS.LTC128B.128 [R239+0xa000], desc[UR4][R6.64] ;  /* 0x0a00000006ef9fae */ /* 0x0003e2000b981a04 */
[----:B------:R-:W-:Y:S01]  /*ece0*/  @!P1 IMAD.MOV.U32 R23, RZ, RZ, R9 ;  /* 0x000000ffff179224 */ /* 0x000fe200078e0009 */
[----:B------:R-:W-:Y:S01]  /*ecf0*/  @!P1 LEA.HI.X R31, R222, R9, R223, 0x6, P4 ;  /* 0x00000009de1f9211 */ /* 0x000fe200020f34df */
[----:B------:R-:W-:Y:S01]  /*ed00*/  @!P1 IMAD.MOV.U32 R18, RZ, RZ, R8 ;  /* 0x000000ffff129224 */ /* 0x000fe200078e0008 */
[----:B------:R-:W-:Y:S01]  /*ed10*/  @P1 STS.128 [R239+0xa800], RZ ;  /* 0x00a800ffef001388 */ /* 0x000fe20000000c00 */
[----:B------:R-:W-:-:S02]  /*ed20*/  @!P1 IMAD.MOV.U32 R19, RZ, RZ, R9 ;  /* 0x000000ffff139224 */ /* 0x000fc400078e0009 */
[C---:B------:R-:W-:Y:S01]  /*ed30*/  @!P1 IMAD.WIDE.U32 R22, R222.reuse, 0x140, R22 ;  /* 0x00000140de169825 */ /* 0x040fe200078e0016 */
[----:B------:R-:W-:Y:S01]  /*ed40*/  @!PT LDS RZ, [RZ] ;  /* 0x00000000fffff984 */ /* 0x000fe20000000800 */
[----:B------:R-:W-:Y:S01]  /*ed50*/  @!PT LDS RZ, [RZ] ;  /* 0x00000000fffff984 */ /* 0x000fe20000000800 */
[----:B------:R-:W-:Y:S01]  /*ed60*/  @!PT LDS RZ, [RZ] ;  /* 0x00000000fffff984 */ /* 0x000fe20000000800 */
[----:B------:R-:W-:Y:S03]  /*ed70*/  @!P1 LDGSTS.E.BYPASS.LTC128B.128 [R239+0xa800], desc[UR4][R8.64] ;  /* 0x0a80000008ef9fae */ /* 0x000fe6000b981a04 */
[----:B------:R-:W-:Y:S01]  /*ed80*/  @!P1 IMAD.MOV.U32 R26, RZ, RZ, R8 ;  /* 0x000000ffff1a9224 */ /* 0x000fe200078e0008 */
[----:B------:R-:W-:Y:S01]  /*ed90*/  @P1 STS.128 [R239+0xb000], RZ ;  /* 0x00b000ffef001388 */ /* 0x000fe20000000c00 */
[----:B------:R-:W-:Y:S02]  /*eda0*/  @!P1 IMAD.MOV.U32 R27, RZ, RZ, R9 ;  /* 0x000000ffff1b9224 */ /* 0x000fe400078e0009 */
[C---:B------:R-:W-:Y:S01]  /*edb0*/  @!P1 IMAD.WIDE.U32 R18, R222.reuse, 0x120, R18 ;  /* 0x00000120de129825 */ /* 0x040fe200078e0012 */
[----:B------:R-:W-:Y:S01]  /*edc0*/  @!PT LDS RZ, [RZ] ;  /* 0x00000000fffff984 */ /* 0x000fe20000000800 */
[----:B------:R-:W-:Y:S01]  /*edd0*/  @!PT LDS RZ, [RZ] ;  /* 0x00000000fffff984 */ /* 0x000fe20000000800 */
[----:B------:R-:W-:Y:S01]  /*ede0*/  @!PT LDS RZ, [RZ] ;  /* 0x00000000fffff984 */ /* 0x000fe20000000800 */
[----:B------:R2:W-:Y:S03]  /*edf0*/  @!P1 LDGSTS.E.BYPASS.LTC128B.128 [R239+0xb000], desc[UR4][R4.64] ;  /* 0x0b00000004ef9fae */ /* 0x0005e6000b981a04 */
[----:B------:R-:W-:Y:S01]  /*ee00*/  @!P1 IMAD R16, R223, 0x60, RZ ;  /* 0x00000060df109824 */ /* 0x000fe200078e02ff */
[----:B------:R-:W-:Y:S01]  /*ee10*/  @P1 STS.128 [R239+0xb800], RZ ;  /* 0x00b800ffef001388 */ /* 0x000fe20000000c00 */
[----:B------:R-:W-:-:S03]  /*ee20*/  @!P1 IMAD.WIDE.U32 R26, R222, 0x1c0, R26 ;  /* 0x000001c0de1a9825 */ /* 0x000fc600078e001a */
[----:B------:R-:W-:Y:S01]  /*ee30*/  @!PT LDS RZ, [RZ] ;  /* 0x00000000fffff984 */ /* 0x000fe20000000800 */
[----:B------:R-:W-:Y:S01]  /*ee40*/  @!PT LDS RZ, [RZ] ;  /* 0x00000000fffff984 */ /* 0x000fe20000000800 */
[----:B------:R-:W-:Y:S01]  /*ee50*/  @!PT LDS RZ, [RZ] ;  /* 0x00000000fffff984 */ /* 0x000fe20000000800 */
[----:B------:R-:W-:Y:S01]  /*ee60*/  @!P1 LDGSTS.E.BYPASS.LTC128B.128 [R239+0xb800], desc[UR4][R30.64] ;  /* 0x0b8000001eef9fae */ /* 0x000fe2000b981a04 */
[--C-:B------:R-:W-:Y:S02]  /*ee70*/  @!P1 IMAD.MOV.U32 R24, RZ, RZ, R8.reuse ;  /* 0x000000ffff189224 */ /* 0x100fe400078e0008 */
[--C-:B-1----:R-:W-:Y:S01]  /*ee80*/  @!P1 IMAD.WIDE.U32 R6, R222, 0x60, R8.reuse ;  /* 0x00000060de069825 */ /* 0x102fe200078e0008 */
[----:B------:R-:W-:Y:S03]  /*ee90*/  @P1 STS.128 [R239+0xc000], RZ ;  /* 0x00c000ffef001388 */ /* 0x000fe60000000c00 */
[--C-:B------:R-:W-:Y:S02]  /*eea0*/  @!P1 IMAD.MOV.U32 R25, RZ, RZ, R9.reuse ;  /* 0x000000ffff199224 */ /* 0x100fe400078e0009 */
[----:B------:R-:W-:Y:S02]  /*eeb0*/  @!P1 IMAD.MOV.U32 R20, RZ, RZ, R8 ;  /* 0x000000ffff149224 */ /* 0x000fe400078e0008 */
[----:B------:R-:W-:-:S02]  /*eec0*/  @!P1 IMAD.MOV.U32 R21, RZ, RZ, R9 ;  /* 0x000000ffff159224 */ /* 0x000fc400078e0009 */
[----:B------:R-:W-:Y:S02]  /*eed0*/  @!P1 IMAD.IADD R17, R16, 0x1, R7 ;  /* 0x0000000110119824 */ /* 0x000fe400078e0207 */
[----:B------:R-:W-:-:S04]  /*eee0*/  @!P1 IMAD.WIDE.U32 R28, R222, 0x1a0, R8 ;  /* 0x000001a0de1c9825 */ /* 0x000fc800078e0008 */
[C---:B--2---:R-:W-:Y:S02]  /*eef0*/  @!P1 IMAD R4, R223.reuse, 0x140, RZ ;  /* 0x00000140df049824 */ /* 0x044fe400078e02ff */
[C---:B------:R-:W-:Y:S02]  /*ef00*/  @!P1 IMAD R5, R223.reuse, 0x120, RZ ;  /* 0x00000120df059824 */ /* 0x040fe400078e02ff */
[----:B------:R-:W-:Y:S02]  /*ef10*/  @!P1 IMAD.IADD R23, R4, 0x1, R23 ;  /* 0x0000000104179824 */ /* 0x000fe400078e0217 */
[----:B------:R-:W-:Y:S02]  /*ef20*/  @!P1 IMAD R4, R223, 0x1c0, RZ ;  /* 0x000001c0df049824 */ /* 0x000fe400078e02ff */
[----:B------:R-:W-:Y:S02]  /*ef30*/  @!P1 IMAD.IADD R19, R5, 0x1, R19 ;  /* 0x0000000105139824 */ /* 0x000fe400078e0213 */
[----:B------:R-:W-:-:S02]  /*ef40*/  @!P1 IMAD R5, R223, 0x1a0, RZ ;  /* 0x000001a0df059824 */ /* 0x000fc400078e02ff */
[----:B------:R-:W-:Y:S01]  /*ef50*/  @!P1 IMAD.IADD R27, R4, 0x1, R27 ;  /* 0x00000001041b9824 */ /* 0x000fe200078e021b */
[C---:B------:R-:W-:Y:S01]  /*ef60*/  @!P1 LEA R4, P3, R222.reuse, R8, 0x7 ;  /* 0x00000008de049211 */ /* 0x040fe200078638ff */
[----:B------:R-:W-:Y:S02]  /*ef70*/  @!P1 IMAD.MOV.U32 R16, RZ, RZ, R6 ;  /* 0x000000ffff109224 */ /* 0x000fe400078e0006 */
[C---:B------:R-:W-:Y:S02]  /*ef80*/  @!P1 IMAD R14, R223.reuse, 0xa0, RZ ;  /* 0x000000a0df0e9824 */ /* 0x040fe400078e02ff */
[----:B------:R-:W-:Y:S01]  /*ef90*/  @!P1 IMAD R12, R223, 0xc0, RZ ;  /* 0x000000c0df0c9824 */ /* 0x000fe200078e02ff */
[----:B------:R-:W-:Y:S01]  /*efa0*/  @!PT LDS RZ, [RZ] ;  /* 0x00000000fffff984 */ /* 0x000fe20000000800 */
[----:B------:R-:W-:Y:S01]  /*efb0*/  @!PT LDS RZ, [RZ] ;  /* 0x00000000fffff984 */ /* 0x000fe20000000800 */
[----:B------:R-:W-:Y:S01]  /*efc0*/  @!PT LDS RZ, [RZ] ;  /* 0x00000000fffff984 */ /* 0x000fe20000000800 */
[----:B------:R-:W-:Y:S01]  /*efd0*/  @!P1 LDGSTS.E.BYPASS.LTC128B.128 [R239+0xc000], desc[UR4][R16.64] ;  /* 0x0c00000010ef9fae */ /* 0x000fe2000b981a04 */
[----:B------:R-:W-:Y:S02]  /*efe0*/  @!P1 IMAD.MOV.U32 R6, RZ, RZ, R8 ;  /* 0x000000ffff069224 */ /* 0x000fe400078e0008 */
[----:B------:R-:W-:Y:S01]  /*eff0*/  @!P1 IMAD.MOV.U32 R7, RZ, RZ, R9 ;  /* 0x000000ffff079224 */ /* 0x000fe200078e0009 */
[----:B------:R-:W-:Y:S01]  /*f000*/  @P1 STS.128 [R239+0xc800], RZ ;  /* 0x00c800ffef001388 */ /* 0x000fe20000000c00 */
[----:B------:R-:W-:-:S04]  /*f010*/  @!P1 IMAD.WIDE.U32 R24, R222, 0xa0, R24 ;  /* 0x000000a0de189825 */ /* 0x000fc800078e0018 */
        /* <DEDUP_REMOVED lines=9> */
[----:B------:R-:W-:Y:S02]  /*f0b0*/  @!P1 IMAD.IADD R15, R14, 0x1, R25 ;  /* 0x000000010e0f9824 */ /* 0x000fe400078e0219 */
[----:B------:R-:W-:Y:S01]  /*f0c0*/  @!P1 IMAD.IADD R13, R12, 0x1, R21 ;  /* 0x000000010c0d9824 */ /* 0x000fe200078e0215 */
[----:B------:R-:W-:Y:S01]  /*f0d0*/  @P1 STS.128 [R239+0xd000], RZ ;  /* 0x00d000ffef001388 */ /* 0x000fe20000000c00 */
[----:B------:R-:W-:-:S02]  /*f0e0*/  @!P1 IMAD.MOV.U32 R14, RZ, RZ, R24 ;  /* 0x000000ffff0e9224 */ /* 0x000fc400078e0018 */
[----:B------:R-:W-:Y:S02]  /*f0f0*/  @!P1 IMAD.MOV.U32 R12, RZ, RZ, R20 ;  /* 0x000000ffff0c9224 */ /* 0x000fe400078e0014 */
[--C-:B------:R-:W-:Y:S01]  /*f100*/  @!P1 IMAD.MOV.U32 R20, RZ, RZ, R8.reuse ;  /* 0x000000ffff149224 */ /* 0x100fe200078e0008 */
[----:B------:R-:W-:Y:S01]  /*f110*/  @!PT LDS RZ, [RZ] ;  /* 0x00000000fffff984 */ /* 0x000fe20000000800 */
[----:B------:R-:W-:Y:S01]  /*f120*/  @!PT LDS RZ, [RZ] ;  /* 0x00000000fffff984 */ /* 0x000fe20000000800 */
[----:B------:R-:W-:Y:S01]  /*f130*/  @!PT LDS RZ, [RZ] ;  /* 0x00000000fffff984 */ /* 0x000fe20000000800 */
[----:B------:R-:W-:Y:S01]  /*f140*/  @!P1 LDGSTS.E.BYPASS.LTC128B.128 [R239+0xd000], desc[UR4][R14.64] ;  /* 0x0d0000000eef9fae */ /* 0x000fe2000b981a04 */
[----:B------:R-:W-:Y:S01]  /*f150*/  @!P1 IMAD.MOV.U32 R24, RZ, RZ, R8 ;  /* 0x000000ffff189224 */ /* 0x000fe200078e0008 */
[----:B------:R-:W-:Y:S01]  /*f160*/  @!P1 LEA R8, P3, R222, R8, 0x8 ;  /* 0x00000008de089211 */ /* 0x000fe200078640ff */
[----:B------:R-:W-:Y:S01]  /*f170*/  @!P1 IMAD.IADD R11, R10, 0x1, R7 ;  /* 0x000000010a0b9824 */ /* 0x000fe200078e0207 */
[----:B------:R-:W-:Y:S01]  /*f180*/  @P1 STS.128 [R239+0xd800], RZ ;  /* 0x00d800ffef001388 */ /* 0x000fe20000000c00 */
[----:B------:R-:W-:Y:S02]  /*f190*/  @!P1 IMAD.MOV.U32 R10, RZ, RZ, R6 ;  /* 0x000000ffff0a9224 */ /* 0x000fe400078e0006 */
[--C-:B------:R-:W-:Y:S01]  /*f1a0*/  @!P1 IMAD.MOV.U32 R21, RZ, RZ, R9.reuse ;  /* 0x000000ffff159224 */ /* 0x100fe200078e0009 */
        /* <DEDUP_REMOVED lines=54> */
[--C-:B------:R-:W-:Y:S01]  /*f510*/  IMAD.IADD R208, R62, 0x1, R61.reuse ;  /* 0x000000013ed07824 */ /* 0x100fe200078e023d */
[----:B------:R-:W-:Y:S01]  /*f520*/  BSSY.RECONVERGENT B1, `(.L_x_7533) ;  /* 0x000072b000017945 */ /* 0x000fe20003800200 */
[----:B------:R-:W-:Y:S01]  /*f530*/  IMAD.IADD R215, R60, 0x1, R61 ;  /* 0x000000013cd77824 */ /* 0x000fe200078e023d */
[----:B------:R-:W-:Y:S04]  /*f540*/  LDSM.16.M88.4 R108, [R60+0x2800] ;  /* 0x002800003c6c783b */ /* 0x000fe80000000200 */
[----:B-1----:R-:W1:Y:S04]  /*f550*/  LDSM.16.M88.4 R4, [R62] ;  /* 0x000000003e04783b */ /* 0x002e680000000200 */
[----:B------:R-:W5:Y:S04]  /*f560*/  LDSM.16.M88.4 R116, [R60+0x2000] ;  /* 0x002000003c74783b */ /* 0x000f680000000200 */
[----:B------:R-:W3:Y:S04]  /*f570*/  LDSM.16.M88.4 R100, [R60+0x3000] ;  /* 0x003000003c64783b */ /* 0x000ee80000000200 */
[----:B------:R-:W3:Y:S04]  /*f580*/  LDSM.16.M88.4 R92, [R60+0x3800] ;  /* 0x003800003c5c783b */ /* 0x000ee80000000200 */
[----:B------:R-:W3:Y:S04]  /*f590*/  LDSM.16.M88.4 R84, [R60+0x4000] ;  /* 0x004000003c54783b */ /* 0x000ee80000000200 */
[----:B------:R-:W3:Y:S04]  /*f5a0*/  LDSM.16.M88.4 R76, [R60+0x4800] ;  /* 0x004800003c4c783b */ /* 0x000ee80000000200 */
[----:B------:R-:W3:Y:S04]  /*f5b0*/  LDSM.16.M88.4 R64, [R60+0x5000] ;  /* 0x005000003c40783b */ /* 0x000ee80000000200 */
[----:B------:R-:W3:Y:S04]  /*f5c0*/  LDSM.16.M88.4 R56, [R60+0x5800] ;  /* 0x005800003c38783b */ /* 0x000ee80000000200 */
[----:B------:R-:W3:Y:S04]  /*f5d0*/  LDSM.16.M88.4 R48, [R60+0x6000] ;  /* 0x006000003c30783b */ /* 0x000ee80000000200 */
[----:B------:R-:W-:Y:S04]  /*f5e0*/  LDSM.16.M88.4 R40, [R60+0x6800] ;  /* 0x006800003c28783b */ /* 0x000fe80000000200 */
[----:B--2---:R-:W-:Y:S01]  /*f5f0*/  LDSM.16.M88.4 R28, [R60+0x7000] ;  /* 0x007000003c1c783b */ /* 0x004fe20000000200 */
[C---:B-1----:R-:W-:Y:S03]  /*f600*/  HMMA.16816.F32 R112, R4.reuse, R108, RZ ;  /* 0x0000006c0470723c */ /* 0x042fe600000018ff */
[----:B------:R-:W-:Y:S04]  /*f610*/  LDSM.16.M88.4 R20, [R60+0x7800] ;  /* 0x007800003c14783b */ /* 0x000fe80000000200 */
[----:B------:R-:W-:Y:S01]  /*f620*/  LDSM.16.M88.4 R188, [R60+0x8000] ;  /* 0x008000003cbc783b */ /* 0x000fe20000000200 */
[C---:B------:R-:W-:Y:S03]  /*f630*/  HMMA.16816.F32 R108, R4.reuse, R110, RZ ;  /* 0x0000006e046c723c */ /* 0x040fe600000018ff */
[----:B------:R-:W-:Y:S04]  /*f640*/  LDSM.16.M88.4 R180, [R60+0x8800] ;  /* 0x008800003cb4783b */ /* 0x000fe80000000200 */
[----:B------:R-:W-:Y:S01]  /*f650*/  LDSM.16.M88.4 R172, [R60+0x9000] ;  /* 0x009000003cac783b */ /* 0x000fe20000000200 */
[C---:B-----5:R-:W-:Y:S03]  /*f660*/  HMMA.16816.F32 R120, R4.reuse, R116, RZ ;  /* 0x000000740478723c */ /* 0x060fe600000018ff */
[----:B------:R1:W-:Y:S04]  /*f670*/  LDSM.16.M88.4 R16, [R60+0x9800] ;  /* 0x009800003c10783b */ /* 0x0003e80000000200 */
[----:B------:R-:W-:Y:S01]  /*f680*/  LDSM.16.M88.4 R208, [R208] ;  /* 0x00000000d0d0783b */ /* 0x000fe20000000200 */
[C---:B------:R-:W-:Y:S03]  /*f690*/  HMMA.16816.F32 R116, R4.reuse, R118, RZ ;  /* 0x000000760474723c */ /* 0x040fe600000018ff */
[----:B------:R-:W-:Y:S04]  /*f6a0*/  LDSM.16.M88.4 R8, [R215+0x2800] ;  /* 0x00280000d708783b */ /* 0x000fe80000000200 */
[----:B------:R-:W-:Y:S01]  /*f6b0*/  LDSM.16.M88.4 R12, [R215+0x2000] ;  /* 0x00200000d70c783b */ /* 0x000fe20000000200 */
[C---:B---3--:R-:W-:Y:S03]  /*f6c0*/  HMMA.16816.F32 R104, R4.reuse, R100, RZ ;  /* 0x000000640468723c */ /* 0x048fe600000018ff */
[----:B------:R-:W-:Y:S04]  /*f6d0*/  LDSM.16.M88.4 R124, [R215+0x3000] ;  /* 0x00300000d77c783b */ /* 0x000fe80000000200 */
[----:B------:R-:W-:Y:S01]  /*f6e0*/  LDSM.16.M88.4 R196, [R215+0x3800] ;  /* 0x00380000d7c4783b */ /* 0x000fe20000000200 */
[C---:B------:R-:W-:Y:S03]  /*f6f0*/  HMMA.16816.F32 R96, R4.reuse, R92, RZ ;  /* 0x0000005c0460723c */ /* 0x040fe600000018ff */
[----:B------:R-:W-:Y:S04]  /*f700*/  LDSM.16.M88.4 R128, [R215+0x5800] ;  /* 0x00580000d780783b */ /* 0x000fe80000000200 */
[----:B------:R-:W2:Y:S01]  /*f710*/  LDSM.16.M88.4 R204, [R215+0x9800] ;  /* 0x00980000d7cc783b */ /* 0x000ea20000000200 */
[C---:B------:R-:W-:Y:S03]  /*f720*/  HMMA.16816.F32 R88, R4.reuse, R84, RZ ;  /* 0x000000540458723c */ /* 0x040fe600000018ff */
[----:B------:R-:W0:Y:S05]  /*f730*/  LDGDEPBAR ;  /* 0x00000000000079af */ /* 0x000e2a0000000000 */
[C---:B------:R-:W-:Y:S08]  /*f740*/  HMMA.16816.F32 R80, R4.reuse, R76, RZ ;  /* 0x0000004c0450723c */ /* 0x040ff000000018ff */
[C---:B------:R-:W-:Y:S08]  /*f750*/  HMMA.16816.F32 R72, R4.reuse, R64, RZ ;  /* 0x000000400448723c */ /* 0x040ff000000018ff */
[C---:B-1----:R-:W-:Y:S08]  /*f760*/  HMMA.16816.F32 R60, R4.reuse, R56, RZ ;  /* 0x00000038043c723c */ /* 0x042ff000000018ff */
[----:B------:R-:W-:Y:S01]  /*f770*/  HMMA.16816.F32 R52, R4, R48, RZ ;  /* 0x000000300434723c */ /* 0x000fe200000018ff */
[----:B--2---:R-:W-:-:S07]  /*f780*/  IMAD.MOV.U32 R236, RZ, RZ, R204 ;  /* 0x000000ffffec7224 */ /* 0x004fce00078e00cc */
[----:B------:R-:W-:Y:S01]  /*f790*/  HMMA.16816.F32 R44, R4, R40, RZ ;  /* 0x00000028042c723c */ /* 0x000fe200000018ff */
[----:B------:R-:W-:-:S07]  /*f7a0*/  IMAD.MOV.U32 R218, RZ, RZ, R205 ;  /* 0x000000ffffda7224 */ /* 0x000fce00078e00cd */
        /* <DEDUP_REMOVED lines=40> */
[C---:B------:R-:W-:Y:S01]  /*fa30*/  HMMA.16816.F32 R92, R208.reuse, R198, R92 ;  /* 0x000000c6d05c723c */ /* 0x040fe2000000185c */
[----:B------:R-:W2:Y:S07]  /*fa40*/  LDSM.16.M88.4 R196, [R70+0x9800] ;  /* 0x0098000046c4783b */ /* 0x000eae0000000200 */
[C---:B------:R-:W-:Y:S08]  /*fa50*/  HMMA.16816.F32 R60, R208.reuse, R128, R60 ;  /* 0x00000080d03c723c */ /* 0x040ff0000000183c */
[C---:B------:R-:W-:Y:S01]  /*fa60*/  HMMA.16816.F32 R56, R208.reuse, R130, R56 ;  /* 0x00000082d038723c */ /* 0x040fe20000001838 */
[----:B------:R-:W3:Y:S04]  /*fa70*/  LDSM.16.M88.4 R128, [R200] ;  /* 0x00000000c880783b */ /* 0x000ee80000000200 */
[----:B------:R-:W-:Y:S03]  /*fa80*/  LDSM.16.M88.4 R200, [R215+0x8800] ;  /* 0x00880000d7c8783b */ /* 0x000fe60000000200 */
[C---:B-----5:R-:W-:Y:S08]  /*fa90*/  HMMA.16816.F32 R52, R208.reuse, R124, R52 ;  /* 0x0000007cd034723c */ /* 0x060ff00000001834 */
[C---:B------:R-:W-:Y:S01]  /*faa0*/  HMMA.16816.F32 R48, R208.reuse, R126, R48 ;  /* 0x0000007ed030723c */ /* 0x040fe20000001830 */
[----:B------:R-:W5:Y:S07]  /*fab0*/  LDSM.16.M88.4 R124, [R70+0x2000] ;  /* 0x00200000467c783b */ /* 0x000f6e0000000200 */
[----:B-1----:R-:W-:Y:S01]  /*fac0*/  HMMA.16816.F32 R44, R208, R16, R44 ;  /* 0x00000010d02c723c */ /* 0x002fe2000000182c */
[----:B--2---:R-:W-:-:S02]  /*fad0*/  IMAD.MOV.U32 R217, RZ, RZ, R196 ;  /* 0x000000ffffd97224 */ /* 0x004fc400078e00c4 */
[----:B------:R-:W-:-:S05]  /*fae0*/  IMAD.MOV.U32 R216, RZ, RZ, R197 ;  /* 0x000000ffffd87224 */ /* 0x000fca00078e00c5 */
[C---:B------:R-:W-:Y:S01]  /*faf0*/  HMMA.16816.F32 R40, R208.reuse, R18, R40 ;  /* 0x00000012d028723c */ /* 0x040fe20000001828 */
[----:B------:R-:W-:Y:S07]  /*fb00*/  LDSM.16.M88.4 R16, [R165] ;  /* 0x00000000a510783b */ /* 0x000fee0000000200 */
[C---:B------:R-:W-:Y:S08]  /*fb10*/  HMMA.16816.F32 R24, R208.reuse, R8, R24 ;  /* 0x00000008d018723c */ /* 0x040ff00000001818 */
[C---:B------:R-:W-:Y:S01]  /*fb20*/  HMMA.16816.F32 R20, R208.reuse, R10, R20 ;  /* 0x0000000ad014723c */ /* 0x040fe20000001814 */
[----:B------:R-:W1:Y:S07]  /*fb30*/  LDSM.16.M88.4 R8, [R39+0x9800] ;  /* 0x009800002708783b */ /* 0x000e6e0000000200 */
[C---:B------:R-:W-:Y:S01]  /*fb40*/  HMMA.16816.F32 R4, R208.reuse, R206, R4 ;  /* 0x000000ced004723c */ /* 0x040fe20000001804 */
[----:B------:R-:W-:Y:S07]  /*fb50*/  LDSM.16.M88.4 R204, [R215+0x8000] ;  /* 0x00800000d7cc783b */ /* 0x000fee0000000200 */
[C---:B------:R-:W-:Y:S08]  /*fb60*/  HMMA.16816.F32 R32, R208.reuse, R12, R32 ;  /* 0x0000000cd020723c */ /* 0x040ff00000001820 */
[----:B------:R-:W-:Y:S01]  /*fb70*/  HMMA.16816.F32 R28, R208, R14, R28 ;  /* 0x0000000ed01c723c */ /* 0x000fe2000000181c */
[----:B------:R-:W2:Y:S07]  /*fb80*/  LDSM.16.M88.4 R12, [R39+0x2000] ;  /* 0x00200000270c783b */ /* 0x000eae0000000200 */
[C---:B---3--:R-:W-:Y:S01]  /*fb90*/  HMMA.16816.F32 R4, R128.reuse, R198, R4 ;  /* 0x000000c68004723c */ /* 0x048fe20000001804 */
[----:B------:R-:W3:Y:S07]  /*fba0*/  LDSM.16.M88.4 R196, [R215+0x9000] ;  /* 0x00900000d7c4783b */ /* 0x000eee0000000200 */
[C---:B-----5:R-:W-:Y:S08]  /*fbb0*/  HMMA.16816.F32 R120, R128.reuse, R124, R120 ;  /* 0x0000007c8078723c */ /* 0x060ff00000001878 */
[----:B------:R-:W-:Y:S01]  /*fbc0*/  HMMA.16816.F32 R116, R128, R126, R116 ;  /* 0x0000007e8074723c */ /* 0x000fe20000001874 */
[----:B------:R-:W5:Y:S07]  /*fbd0*/  LDSM.16.M88.4 R124, [R70+0x2800] ;  /* 0x00280000467c783b */ /* 0x000f6e0000000200 */
[----:B-1----:R-:W-:Y:S01]  /*fbe0*/  HMMA.16816.F32 R4, R16, R10, R4 ;  /* 0x0000000a1004723c */ /* 0x002fe20000001804 */
[----:B------:R-:W-:-:S05]  /*fbf0*/  IMAD.SHL.U32 R10, R37, 0x100, RZ ;  /* 0x00000100250a7824 */ /* 0x000fca00078e00ff */
[----:B------:R-:W-:Y:S02]  /*fc00*/  LOP3.LUT R10, R10, R68, RZ, 0xfc, !PT ;  /* 0x000000440a0a7212 */ /* 0x000fe400078efcff */
[----:B------:R-:W-:Y:S08]  /*fc10*/  HMMA.16816.F32 R184, R208, R200, R184 ;  /* 0x000000c8d0b8723c */ /* 0x000ff000000018b8 */
[----:B--2---:R-:W-:Y:S03]  /*fc20*/  HMMA.16816.F32 R120, R16, R12, R120 ;  /* 0x0000000c1078723c */ /* 0x004fe60000001878 */
[----:B----4-:R-:W-:Y:S01]  /*fc30*/  FMUL.FTZ R11, R5, R71 ;  /* 0x00000047050b7220 */ /* 0x010fe20000410000 */
[----:B------:R-:W-:-:S02]  /*fc40*/  IMAD.IADD R5, R10, 0x1, R240 ;  /* 0x000000010a057824 */ /* 0x000fc400078e02f0 */
[-C--:B------:R-:W-:Y:S01]  /*fc50*/  FMUL.FTZ R7, R7, R71.reuse ;  /* 0x0000004707077220 */ /* 0x080fe20000410000 */
[----:B------:R-:W-:Y:S01]  /*fc60*/  FMUL.FTZ R6, R6, R71 ;  /* 0x0000004706067220 */ /* 0x000fe20000410000 */
[----:B---3--:R-:W-:Y:S01]  /*fc70*/  HMMA.16816.F32 R176, R208, R196, R176 ;  /* 0x000000c4d0b0723c */ /* 0x008fe200000018b0 */
[C-C-:B------:R-:W-:Y:S01]  /*fc80*/  IADD3 R12, PT, PT, R226.reuse, 0x107, -R5.reuse ;  /* 0x00000107e20c7810 */ /* 0x140fe20007ffe805 */
[----:B------:R-:W1:Y:S01]  /*fc90*/  MUFU.TANH R11, R11 ;  /* 0x0000000b000b7308 */ /* 0x000e620000002400 */
[C---:B------:R-:W-:Y:S01]  /*fca0*/  VIADD R196, R226.reuse, 0x8 ;  /* 0x00000008e2c47836 */ /* 0x040fe20000000000 */
[----:B------:R-:W-:Y:S02]  /*fcb0*/  IADD3 R13, PT, PT, R226, 0x200, -R5 ;  /* 0x00000200e20d7810 */ /* 0x000fe40007ffe805 */
[----:B------:R-:W-:Y:S02]  /*fcc0*/  IABS R12, R12 ;  /* 0x0000000c000c7213 */ /* 0x000fe40000000000 */
[----:B------:R-:W-:Y:S01]  /*fcd0*/  IABS R13, R13 ;  /* 0x0000000d000d7213 */ /* 0x000fe20000000000 */
[----:B------:R-:W-:Y:S01]  /*fce0*/  HMMA.16816.F32 R116, R16, R14, R116 ;  /* 0x0000000e1074723c */ /* 0x000fe20000001874 */
[----:B------:R-:W2:Y:S01]  /*fcf0*/  MUFU.TANH R7, R7 ;  /* 0x0000000700077308 */ /* 0x000ea20000002400 */
[----:B------:R-:W-:-:S02]  /*fd00*/  IMAD.MOV.U32 R197, RZ, RZ, R12 ;  /* 0x000000ffffc57224 */ /* 0x000fc400078e000c */
[-C--:B------:R-:W-:Y:S01]  /*fd10*/  FMUL.FTZ R120, R120, R71.reuse ;  /* 0x0000004778787220 */ /* 0x080fe20000410000 */
[--C-:B------:R-:W-:Y:S01]  /*fd20*/  IADD3 R12, PT, PT, R196, 0x107, -R5.reuse ;  /* 0x00000107c40c7810 */ /* 0x100fe20007ffe805 */
[----:B------:R-:W-:Y:S01]  /*fd30*/  FMUL.FTZ R121, R121, R71 ;  /* 0x0000004779797220 */ /* 0x000fe20000410000 */
[--C-:B------:R-:W-:Y:S02]  /*fd40*/  IADD3 R200, PT, PT, R226, 0x1ef, -R5.reuse ;  /* 0x000001efe2c87810 */ /* 0x100fe40007ffe805 */
[----:B------:R-:W-:Y:S01]  /*fd50*/  I2FP.F32.S32 R197, R197 ;  /* 0x000000c500c57245 */ /* 0x000fe20000201400 */
[----:B------:R3:W4:Y:S01]  /*fd60*/  MUFU.TANH R165, R120 ;  /* 0x0000007800a57308 */ /* 0x0007220000002400 */
[----:B------:R-:W-:Y:S01]  /*fd70*/  IABS R12, R12 ;  /* 0x0000000c000c7213 */ /* 0x000fe20000000000 */
[----:B------:R-:W-:Y:S01]  /*fd80*/  HMMA.16816.F32 R172, R208, R198, R172 ;  /* 0x000000c6d0ac723c */ /* 0x000fe200000018ac */
[----:B------:R-:W-:Y:S01]  /*fd90*/  IADD3 R198, PT, PT, R196, 0x200, -R5 ;  /* 0x00000200c4c67810 */ /* 0x000fe20007ffe805 */
[----:B-1----:R-:W-:Y:S01]  /*fda0*/  FFMA.FTZ R11, -R237, R197, R11 ;  /* 0x000000c5ed0b7223 */ /* 0x002fe2000001010b */
[----:B------:R-:W-:Y:S01]  /*fdb0*/  IMAD.MOV.U32 R197, RZ, RZ, R13 ;  /* 0x000000ffffc57224 */ /* 0x000fe200078e000d */
[----:B------:R-:W-:-:S02]  /*fdc0*/  I2FP.F32.S32 R13, R12 ;  /* 0x0000000c000d7245 */ /* 0x000fc40000201400 */
[----:B------:R-:W-:Y:S01]  /*fdd0*/  IADD3 R199, PT, PT, R226, 0x1ff, -R5 ;  /* 0x000001ffe2c77810 */ /* 0x000fe20007ffe805 */
[----:B------:R-:W-:Y:S01]  /*fde0*/  MUFU.TANH R6, R6 ;  /* 0x0000000600067308 */ /* 0x000fe20000002400 */
[----:B------:R-:W-:Y:S01]  /*fdf0*/  I2FP.F32.S32 R12, R197 ;  /* 0x000000c5000c7245 */ /* 0x000fe20000201400 */
[----:B--2---:R-:W-:Y:S01]  /*fe00*/  FFMA.FTZ R7, -R237, R13, R7 ;  /* 0x0000000ded077223 */ /* 0x004fe20000010107 */
[----:B-----5:R-:W-:Y:S01]  /*fe10*/  HMMA.16816.F32 R112, R128, R124, R112 ;  /* 0x0000007c8070723c */ /* 0x020fe20000001870 */
[-C--:B------:R-:W-:Y:S01]  /*fe20*/  FMUL.FTZ R125, R123, R71.reuse ;  /* 0x000000477b7d7220 */ /* 0x080fe20000410000 */
[C---:B------:R-:W-:Y:S02]  /*fe30*/  VIADD R123, R10.reuse, 0xfffffe01 ;  /* 0xfffffe010a7b7836 */ /* 0x040fe40000000000 */
[-C--:B------:R-:W-:Y:S01]  /*fe40*/  FMUL.FTZ R117, R117, R71.reuse ;  /* 0x0000004775757220 */ /* 0x080fe20000410000 */
[----:B------:R-:W-:Y:S01]  /*fe50*/  FMUL.FTZ R119, R119, R71 ;  /* 0x0000004777777220 */ /* 0x000fe20000410000 */
[----:B---3--:R-:W-:-:S02]  /*fe60*/  VIADD R120, R10, 0xfffffef9 ;  /* 0xfffffef90a787836 */ /* 0x008fc40000000000 */
[----:B----4-:R-:W-:Y:S01]  /*fe70*/  FFMA.FTZ R165, -R237, R12, R165 ;  /* 0x0000000ceda57223 */ /* 0x010fe200000101a5 */
[----:B------:R1:W2:Y:S01]  /*fe80*/  MUFU.TANH R197, R121 ;  /* 0x0000007900c57308 */ /* 0x0002a20000002400 */
[----:B------:R-:W3:Y:S01]  /*fe90*/  LDSM.16.M88.4 R12, [R39+0x2800] ;  /* 0x00280000270c783b */ /* 0x000ee20000000200 */
[----:B------:R-:W-:Y:S01]  /*fea0*/  HMMA.16816.F32 R108, R128, R126, R108 ;  /* 0x0000007e806c723c */ /* 0x000fe2000000186c */
[C---:B------:R-:W-:Y:S02]  /*feb0*/  ISETP.GE.AND P3, PT, R120.reuse, R228, PT ;  /* 0x000000e47800720c */ /* 0x040fe40003f66270 */
[C---:B------:R-:W-:Y:S02]  /*fec0*/  ISETP.GE.AND P4, PT, R120.reuse, R227, PT ;  /* 0x000000e37800720c */ /* 0x040fe40003f86270 */
[----:B------:R-:W-:Y:S02]  /*fed0*/  FSEL R11, R11, -INF , P3 ;  /* 0xff8000000b0b7808 */ /* 0x000fe40001800000 */
[C---:B------:R-:W-:Y:S01]  /*fee0*/  ISETP.GE.AND P5, PT, R120.reuse, R224, PT ;  /* 0x000000e07800720c */ /* 0x040fe20003fa6270 */
[C---:B------:R-:W-:Y:S01]  /*fef0*/  HMMA.16816.F32 R192, R208.reuse, R204, R192 ;  /* 0x000000ccd0c0723c */ /* 0x040fe200000018c0 */
[----:B------:R-:W-:Y:S01]  /*ff00*/  ISETP.GE.AND P3, PT, R120, R225, PT ;  /* 0x000000e17800720c */ /* 0x000fe20003f66270 */
[----:B------:R-:W-:Y:S01]  /*ff10*/  FMUL.FTZ R120, R122, R71 ;  /* 0x000000477a787220 */ /* 0x000fe20000410000 */
[----:B------:R-:W-:Y:S01]  /*ff20*/  VIADD R122, R10, 0xfffffe00 ;  /* 0xfffffe000a7a7836 */ /* 0x000fe20000000000 */
[----:B------:R-:W-:Y:S01]  /*ff30*/  FSEL R11, R11, -INF , !P4 ;  /* 0xff8000000b0b7808 */ /* 0x000fe20006000000 */
[----:B------:R-:W-:Y:S01]  /*ff40*/  IMAD.MOV.U32 R204, RZ, RZ, R236 ;  /* 0x000000ffffcc7224 */ /* 0x000fe200078e00ec */
[----:B------:R-:W-:Y:S01]  /*ff50*/  FSEL R7, R7, -INF , P3 ;  /* 0xff80000007077808 */ /* 0x000fe20001800000 */
[----:B------:R-:W-:Y:S01]  /*ff60*/  IMAD.MOV.U32 R205, RZ, RZ, R218 ;  /* 0x000000ffffcd7224 */ /* 0x000fe200078e00da */
[----:B------:R-:W4:Y:S01]  /*ff70*/  MUFU.TANH R120, R120 ;  /* 0x0000007800787308 */ /* 0x000f220000002400 */
[----:B------:R-:W-:Y:S01]  /*ff80*/  ISETP.GE.AND P4, PT, R122, R228, PT ;  /* 0x000000e47a00720c */ /* 0x000fe20003f86270 */
[----:B------:R-:W-:Y:S01]  /*ff90*/  HMMA.16816.F32 R180, R208, R202, R180 ;  /* 0x000000cad0b4723c */ /* 0x000fe200000018b4 */
[----:B-1----:R-:W-:-:S02]  /*ffa0*/  IABS R121, R198 ;  /* 0x000000c600797213 */ /* 0x002fc40000000000 */
[----:B------:R-:W-:Y:S02]  /*ffb0*/  IABS R198, R199 ;  /* 0x000000c700c67213 */ /* 0x000fe40000000000 */
[----:B------:R-:W-:Y:S02]  /*ffc0*/  FSEL R7, R7, -INF , !P5 ;  /* 0xff80000007077808 */ /* 0x000fe40006800000 */
[----:B------:R-:W-:Y:S01]  /*ffd0*/  FSEL R165, R165, -INF , P4 ;  /* 0xff800000a5a57808 */ /* 0x000fe20002000000 */
[----:B------:R-:W-:Y:S01]  /*ffe0*/  HMMA.16816.F32 R188, R208, R206, R188 ;  /* 0x000000ced0bc723c */ /* 0x000fe200000018bc */
[C---:B------:R-:W-:Y:S02]  /*fff0*/  ISETP.GE.AND P3, PT, R122.reuse, R227, PT ;  /* 0x000000e37a00720c */ /* 0x040fe40003f66270 */
[C---:B------:R-:W-:Y:S02]  /*10000*/  ISETP.GE.AND P5, PT, R122.reuse, R224, PT ;  /* 0x000000e07a00720c */ /* 0x040fe40003fa6270 */
[----:B------:R-:W-:-:S02]  /*10010*/  ISETP.GE.AND P4, PT, R122, R225, PT ;  /* 0x000000e17a00720c */ /* 0x000fc40003f86270 */
[----:B------:R-:W-:Y:S01]  /*10020*/  I2FP.F32.S32 R122, R198 ;  /* 0x000000c6007a7245 */ /* 0x000fe20000201400 */
[----:B------:R-:W-:Y:S01]  /*10030*/  HMMA.16816.F32 R168, R208, R204, R168 ;  /* 0x000000ccd0a8723c */ /* 0x000fe200000018a8 */
[----:B------:R-:W-:Y:S01]  /*10040*/  I2FP.F32.S32 R121, R121 ;  /* 0x0000007900797245 */ /* 0x000fe20000201400 */
[----:B------:R-:W-:Y:S01]  /*10050*/  MUFU.TANH R198, R119 ;  /* 0x0000007700c67308 */ /* 0x000fe20000002400 */
[C---:B------:R-:W-:Y:S01]  /*10060*/  IADD3 R127, PT, PT, R196.reuse, 0x1f7, -R5 ;  /* 0x000001f7c47f7810 */ /* 0x040fe20007ffe805 */
[C---:B--2---:R-:W-:Y:S01]  /*10070*/  FFMA.FTZ R124, -R237.reuse, R122, R197 ;  /* 0x0000007aed7c7223 */ /* 0x044fe200000101c5 */
[--C-:B------:R-:W-:Y:S01]  /*10080*/  IADD3 R199, PT, PT, R196, 0x1f0, -R5.reuse ;  /* 0x000001f0c4c77810 */ /* 0x100fe20007ffe805 */
[----:B----4-:R-:W-:Y:S01]  /*10090*/  FFMA.FTZ R121, -R237, R121, R120 ;  /* 0x00000079ed797223 */ /* 0x010fe20000010178 */
[----:B------:R-:W-:Y:S01]  /*100a0*/  FSEL R120, R165, -INF , !P3 ;  /* 0xff800000a5787808 */ /* 0x000fe20005800000 */
[C---:B---3--:R-:W-:Y:S01]  /*100b0*/  HMMA.16816.F32 R112, R16.reuse, R12, R112 ;  /* 0x0000000c1070723c */ /* 0x048fe20000001870 */
[----:B------:R-:W-:Y:S01]  /*100c0*/  IADD3 R165, PT, PT, R226, 0x1f8, -R5 ;  /* 0x000001f8e2a57810 */ /* 0x000fe20007ffe805 */
[----:B------:R1:W2:Y:S01]  /*100d0*/  MUFU.TANH R122, R125 ;  /* 0x0000007d007a7308 */ /* 0x0002a20000002400 */
[----:B------:R-:W-:Y:S01]  /*100e0*/  ISETP.GE.AND P3, PT, R123, R228, PT ;  /* 0x000000e47b00720c */ /* 0x000fe20003f66270 */
[----:B------:R-:W-:Y:S01]  /*100f0*/  FMUL.FTZ R13, R118, R71 ;  /* 0x00000047760d7220 */ /* 0x000fe20000410000 */
[----:B------:R-:W-:Y:S01]  /*10100*/  FSEL R121, R121, -INF , P4 ;  /* 0xff80000079797808 */ /* 0x000fe20002000000 */
[----:B------:R-:W-:Y:S01]  /*10110*/  VIADD R118, R10, 0xfffffe08 ;  /* 0xfffffe080a767836 */ /* 0x000fe20000000000 */
[----:B------:R-:W-:Y:S01]  /*10120*/  IABS R165, R165 ;  /* 0x000000a500a57213 */ /* 0x000fe20000000000 */
[----:B------:R-:W-:Y:S01]  /*10130*/  HMMA.16816.F32 R108, R16, R14, R108 ;  /* 0x0000000e106c723c */ /* 0x000fe2000000186c */
[----:B------:R-:W-:Y:S01]  /*10140*/  FSEL R121, R121, -INF , !P5 ;  /* 0xff80000079797808 */ /* 0x000fe20006800000 */
[----:B------:R3:W-:Y:S01]  /*10150*/  MUFU.TANH R12, R117 ;  /* 0x00000075000c7308 */ /* 0x0007e20000002400 */
[----:B------:R-:W-:Y:S01]  /*10160*/  FSEL R124, R124, -INF , P3 ;  /* 0xff8000007c7c7808 */ /* 0x000fe20001800000 */
[----:B------:R-:W-:Y:S01]  /*10170*/  IMAD.MOV.U32 R208, RZ, RZ, R217 ;  /* 0x000000ffffd07224 */ /* 0x000fe200078e00d9 */
[C---:B------:R-:W-:Y:S01]  /*10180*/  ISETP.GE.AND P4, PT, R123.reuse, R227, PT ;  /* 0x000000e37b00720c */ /* 0x040fe20003f86270 */
[----:B------:R-:W-:Y:S01]  /*10190*/  IMAD.MOV.U32 R209, RZ, RZ, R216 ;  /* 0x000000ffffd17224 */ /* 0x000fe200078e00d8 */
[----:B------:R-:W-:-:S02]  /*101a0*/  ISETP.GE.AND P5, PT, R123, R224, PT ;  /* 0x000000e07b00720c */ /* 0x000fc40003fa6270 */
[----:B------:R-:W-:Y:S01]  /*101b0*/  ISETP.GE.AND P3, PT, R123, R225, PT ;  /* 0x000000e17b00720c */ /* 0x000fe20003f66270 */
[----:B------:R-:W-:Y:S02]  /*101c0*/  IMAD.MOV.U32 R123, RZ, RZ, R165 ;  /* 0x000000ffff7b7224 */ /* 0x000fe400078e00a5 */
[----:B-1----:R-:W-:Y:S01]  /*101d0*/  FMUL.FTZ R125, R116, R71 ;  /* 0x00000047747d7220 */ /* 0x002fe20000410000 */
[--C-:B------:R-:W-:Y:S01]  /*101e0*/  IADD3 R116, PT, PT, R196, 0x1ff, -R5.reuse ;  /* 0x000001ffc4747810 */ /* 0x100fe20007ffe805 */
[----:B------:R-:W1:Y:S01]  /*101f0*/  MUFU.TANH R13, R13 ;  /* 0x0000000d000d7308 */ /* 0x000e620000002400 */
[----:B------:R-:W-:Y:S01]  /*10200*/  IABS R127, R127 ;  /* 0x0000007f007f7213 */ /* 0x000fe20000000000 */
[-C--:B------:R-:W-:Y:S01]  /*10210*/  FMUL.FTZ R113, R113, R71.reuse ;  /* 0x0000004771717220 */ /* 0x080fe20000410000 */
[----:B------:R-:W-:Y:S01]  /*10220*/  IABS R116, R116 ;  /* 0x0000007400747213 */ /* 0x000fe20000000000 */
[----:B------:R-:W-:Y:S01]  /*10230*/  FMUL.FTZ R114, R114, R71 ;  /* 0x0000004772727220 */ /* 0x000fe20000410000 */
[----:B------:R-:W-:Y:S01]  /*10240*/  I2FP.F32.S32 R123, R123 ;  /* 0x0000007b007b7245 */ /* 0x000fe20000201400 */
[-C--:B------:R-:W-:Y:S01]  /*10250*/  FMUL.FTZ R115, R115, R71.reuse ;  /* 0x0000004773737220 */ /* 0x080fe20000410000 */
[----:B------:R-:W-:Y:S01]  /*10260*/  I2FP.F32.S32 R116, R116 ;  /* 0x0000007400747245 */ /* 0x000fe20000201400 */
[----:B------:R-:W4:Y:S01]  /*10270*/  MUFU.TANH R125, R125 ;  /* 0x0000007d007d7308 */ /* 0x000f220000002400 */
[--C-:B---3--:R-:W-:Y:S01]  /*10280*/  IADD3 R117, PT, PT, R196, 0x1f8, -R5.reuse ;  /* 0x000001f8c4757810 */ /* 0x108fe20007ffe805 */
[-C--:B------:R-:W-:Y:S01]  /*10290*/  FMUL.FTZ R109, R109, R71.reuse ;  /* 0x000000476d6d7220 */ /* 0x080fe20000410000 */
[C-C-:B------:R-:W-:Y:S01]  /*102a0*/  IADD3 R165, PT, PT, R226.reuse, 0x1f0, -R5.reuse ;  /* 0x000001f0e2a57810 */ /* 0x140fe20007ffe805 */
[----:B--2---:R-:W-:Y:S01]  /*102b0*/  FFMA.FTZ R116, -R237, R116, R122 ;  /* 0x00000074ed747223 */ /* 0x004fe2000001017a */
[----:B------:R-:W-:Y:S01]  /*102c0*/  IADD3 R122, PT, PT, R226, 0x1f7, -R5 ;  /* 0x000001f7e27a7810 */ /* 0x000fe20007ffe805 */
[----:B------:R-:W-:Y:S01]  /*102d0*/  FMUL.FTZ R110, R110, R71 ;  /* 0x000000476e6e7220 */ /* 0x000fe20000410000 */
[----:B------:R-:W-:Y:S01]  /*102e0*/  IABS R117, R117 ;  /* 0x0000007500757213 */ /* 0x000fe20000000000 */
[----:B------:R-:W-:Y:S01]  /*102f0*/  MUFU.TANH R197, R113 ;  /* 0x0000007100c57308 */ /* 0x000fe20000002400 */
[----:B------:R-:W-:Y:S01]  /*10300*/  IABS R122, R122 ;  /* 0x0000007a007a7213 */ /* 0x000fe20000000000 */
[----:B------:R-:W-:Y:S01]  /*10310*/  FMUL.FTZ R111, R111, R71 ;  /* 0x000000476f6f7220 */ /* 0x000fe20000410000 */
[----:B------:R-:W-:Y:S01]  /*10320*/  I2FP.F32.S32 R117, R117 ;  /* 0x0000007500757245 */ /* 0x000fe20000201400 */
[----:B------:R-:W-:Y:S01]  /*10330*/  HMMA.16816.F32 R168, R128, R208, R168 ;  /* 0x000000d080a8723c */ /* 0x000fe200000018a8 */
[----:B------:R-:W-:-:S03]  /*10340*/  IABS R165, R165 ;  /* 0x000000a500a57213 */ /* 0x000fc60000000000 */
[C---:B-1----:R-:W-:Y:S01]  /*10350*/  FFMA.FTZ R13, -R237.reuse, R117, R13 ;  /* 0x00000075ed0d7223 */ /* 0x042fe2000001010d */
[----:B----4-:R-:W-:Y:S01]  /*10360*/  FFMA.FTZ R125, -R237, R123, R125 ;  /* 0x0000007bed7d7223 */ /* 0x010fe2000001017d */
[----:B------:R-:W-:Y:S02]  /*10370*/  FSEL R123, R124, -INF , !P4 ;  /* 0xff8000007c7b7808 */ /* 0x000fe40006000000 */
[----:B------:R-:W-:Y:S01]  /*10380*/  FSEL R124, R116, -INF , P3 ;  /* 0xff800000747c7808 */ /* 0x000fe20001800000 */
[----:B------:R-:W-:Y:S01]  /*10390*/  IMAD.MOV.U32 R116, RZ, RZ, R122 ;  /* 0x000000ffff747224 */ /* 0x000fe200078e007a */
[----:B------:R-:W-:Y:S02]  /*103a0*/  ISETP.GE.AND P4, PT, R118, R228, PT ;  /* 0x000000e47600720c */ /* 0x000fe40003f86270 */
[----:B------:R-:W-:Y:S02]  /*103b0*/  FSEL R122, R124, -INF , !P5 ;  /* 0xff8000007c7a7808 */ /* 0x000fe40006800000 */
[----:B------:R-:W-:-:S02]  /*103c0*/  I2FP.F32.S32 R116, R116 ;  /* 0x0000007400747245 */ /* 0x000fc40000201400 */
[----:B------:R-:W-:Y:S01]  /*103d0*/  FSEL R124, R125, -INF , P4 ;  /* 0xff8000007d7c7808 */ /* 0x000fe20002000000 */
[----:B------:R-:W-:Y:S01]  /*103e0*/  VIADD R125, R10, 0xfffffe09 ;  /* 0xfffffe090a7d7836 */ /* 0x000fe20000000000 */
[----:B------:R-:W-:Y:S01]  /*103f0*/  ISETP.GE.AND P3, PT, R118, R227, PT ;  /* 0x000000e37600720c */ /* 0x000fe20003f66270 */
[----:B------:R-:W-:Y:S01]  /*10400*/  FFMA.FTZ R126, -R237, R116, R12 ;  /* 0x00000074ed7e7223 */ /* 0x000fe2000001010c */
[----:B------:R-:W-:Y:S01]  /*10410*/  FMUL.FTZ R12, R112, R71 ;  /* 0x00000047700c7220 */ /* 0x000fe20000410000 */
[C---:B------:R-:W-:Y:S01]  /*10420*/  ISETP.GE.AND P5, PT, R118.reuse, R224, PT ;  /* 0x000000e07600720c */ /* 0x040fe20003fa6270 */
[----:B------:R-:W-:Y:S01]  /*10430*/  HMMA.16816.F32 R168, R16, R8, R168 ;  /* 0x0000000810a8723c */ /* 0x000fe200000018a8 */
[----:B------:R-:W-:Y:S02]  /*10440*/  ISETP.GE.AND P4, PT, R118, R225, PT ;  /* 0x000000e17600720c */ /* 0x000fe40003f86270 */
[----:B------:R-:W1:Y:S01]  /*10450*/  LDSM.16.M88.4 R116, [R70+0x3000] ;  /* 0x003000004674783b */ /* 0x000e620000000200 */
[----:B------:R-:W2:Y:S01]  /*10460*/  MUFU.TANH R12, R12 ;  /* 0x0000000c000c7308 */ /* 0x000ea20000002400 */
[----:B------:R-:W-:Y:S01]  /*10470*/  FSEL R112, R13, -INF , P4 ;  /* 0xff8000000d707808 */ /* 0x000fe20002000000 */
[----:B------:R-:W-:Y:S01]  /*10480*/  IMAD.MOV.U32 R13, RZ, RZ, R127 ;  /* 0x000000ffff0d7224 */ /* 0x000fe200078e007f */
[----:B------:R-:W-:Y:S01]  /*10490*/  I2FP.F32.S32 R165, R165 ;  /* 0x000000a500a57245 */ /* 0x000fe20000201400 */
[----:B------:R-:W-:Y:S01]  /*104a0*/  VIADD R127, R10, 0xfffffe10 ;  /* 0xfffffe100a7f7836 */ /* 0x000fe20000000000 */
[----:B------:R-:W-:-:S02]  /*104b0*/  FSEL R124, R124, -INF , !P3 ;  /* 0xff8000007c7c7808 */ /* 0x000fc40005800000 */
[----:B------:R-:W-:Y:S02]  /*104c0*/  I2FP.F32.S32 R13, R13 ;  /* 0x0000000d000d7245 */ /* 0x000fe40000201400 */
[----:B------:R-:W-:Y:S02]  /*104d0*/  ISETP.GE.AND P3, PT, R125, R228, PT ;  /* 0x000000e47d00720c */ /* 0x000fe40003f66270 */
[----:B------:R-:W-:Y:S01]  /*104e0*/  FSEL R112, R112, -INF , !P5 ;  /* 0xff80000070707808 */ /* 0x000fe20006800000 */
[----:B------:R-:W-:Y:S01]  /*104f0*/  FFMA.FTZ R198, -R237, R13, R198 ;  /* 0x0000000dedc67223 */ /* 0x000fe200000101c6 */
[----:B------:R-:W-:Y:S02]  /*10500*/  FSEL R126, R126, -INF , P3 ;  /* 0xff8000007e7e7808 */ /* 0x000fe40001800000 */
[----:B------:R-:W-:Y:S01]  /*10510*/  ISETP.GE.AND P4, PT, R125, R227, PT ;  /* 0x000000e37d00720c */ /* 0x000fe20003f86270 */
[----:B------:R-:W-:Y:S01]  /*10520*/  FMUL.FTZ R170, R170, R71 ;  /* 0x00000047aaaa7220 */ /* 0x000fe20000410000 */
[----:B--2---:R-:W-:Y:S01]  /*10530*/  FFMA.FTZ R165, -R237, R165, R12 ;  /* 0x000000a5eda57223 */ /* 0x004fe2000001010c */
[C---:B------:R-:W-:Y:S01]  /*10540*/  ISETP.GE.AND P5, PT, R125.reuse, R224, PT ;  /* 0x000000e07d00720c */ /* 0x040fe20003fa6270 */
[----:B------:R-:W2:Y:S01]  /*10550*/  LDSM.16.M88.4 R12, [R39+0x3000] ;  /* 0x00300000270c783b */ /* 0x000ea20000000200 */
[----:B------:R-:W-:Y:S01]  /*10560*/  ISETP.GE.AND P3, PT, R125, R225, PT ;  /* 0x000000e17d00720c */ /* 0x000fe20003f66270 */
[----:B------:R-:W-:Y:S01]  /*10570*/  FMUL.FTZ R171, R171, R71 ;  /* 0x00000047abab7220 */ /* 0x000fe20000410000 */
[----:B------:R3:W4:Y:S01]  /*10580*/  MUFU.TANH R125, R114 ;  /* 0x00000072007d7308 */ /* 0x0007220000002400 */
[----:B------:R-:W-:-:S02]  /*10590*/  IADD3 R8, PT, PT, R196, 0x118, -R5 ;  /* 0x00000118c4087810 */ /* 0x000fc40007ffe805 */
[----:B------:R-:W-:Y:S02]  /*105a0*/  FSEL R113, R198, -INF , P3 ;  /* 0xff800000c6717808 */ /* 0x000fe40001800000 */
[----:B------:R-:W-:Y:S02]  /*105b0*/  IABS R198, R200 ;  /* 0x000000c800c67213 */ /* 0x000fe40000000000 */
[----:B------:R-:W-:Y:S01]  /*105c0*/  FSEL R113, R113, -INF , !P5 ;  /* 0xff80000071717808 */ /* 0x000fe20006800000 */
[----:B------:R-:W-:Y:S01]  /*105d0*/  MUFU.TANH R170, R170 ;  /* 0x000000aa00aa7308 */ /* 0x000fe20000002400 */
[C---:B------:R-:W-:Y:S02]  /*105e0*/  ISETP.GE.AND P3, PT, R127.reuse, R227, PT ;  /* 0x000000e37f00720c */ /* 0x040fe40003f66270 */
[----:B------:R-:W-:Y:S02]  /*105f0*/  ISETP.GE.AND P5, PT, R127, R224, PT ;  /* 0x000000e07f00720c */ /* 0x000fe40003fa6270 */
[----:B------:R-:W-:-:S02]  /*10600*/  IADD3 R200, PT, PT, R226, 0x1df, -R5 ;  /* 0x000001dfe2c87810 */ /* 0x000fc40007ffe805 */
[----:B------:R-:W-:Y:S01]  /*10610*/  IABS R8, R8 ;  /* 0x0000000800087213 */ /* 0x000fe20000000000 */
[----:B------:R-:W-:Y:S01]  /*10620*/  MUFU.TANH R171, R171 ;  /* 0x000000ab00ab7308 */ /* 0x000fe20000002400 */
[----:B---3--:R-:W-:Y:S01]  /*10630*/  FSEL R114, R126, -INF , !P4 ;  /* 0xff8000007e727808 */ /* 0x008fe20006000000 */
[C---:B-1----:R-:W-:Y:S01]  /*10640*/  HMMA.16816.F32 R104, R128.reuse, R116, R104 ;  /* 0x000000748068723c */ /* 0x042fe20000001868 */
[----:B------:R-:W-:Y:S02]  /*10650*/  ISETP.GE.AND P4, PT, R127, R228, PT ;  /* 0x000000e47f00720c */ /* 0x000fe40003f86270 */
[----:B------:R-:W-:Y:S02]  /*10660*/  IABS R126, R199 ;  /* 0x000000c7007e7213 */ /* 0x000fe40000000000 */
[----:B------:R-:W-:Y:S01]  /*10670*/  FSEL R165, R165, -INF , P4 ;  /* 0xff800000a5a57808 */ /* 0x000fe20002000000 */
[----:B------:R1:W3:Y:S01]  /*10680*/  MUFU.TANH R117, R115 ;  /* 0x0000007300757308 */ /* 0x0002e20000002400 */
[----:B------:R-:W-:Y:S01]  /*10690*/  ISETP.GE.AND P4, PT, R127, R225, PT ;  /* 0x000000e17f00720c */ /* 0x000fe20003f86270 */
[----:B------:R-:W-:Y:S01]  /*106a0*/  HMMA.16816.F32 R100, R128, R118, R100 ;  /* 0x000000768064723c */ /* 0x000fe20000001864 */
[----:B------:R-:W-:Y:S01]  /*106b0*/  I2FP.F32.S32 R127, R198 ;  /* 0x000000c6007f7245 */ /* 0x000fe20000201400 */
[----:B------:R-:W-:Y:S01]  /*106c0*/  VIADD R119, R10, 0xfffffe19 ;  /* 0xfffffe190a777836 */ /* 0x000fe20000000000 */
[----:B------:R-:W-:-:S02]  /*106d0*/  I2FP.F32.S32 R126, R126 ;  /* 0x0000007e007e7245 */ /* 0x000fc40000201400 */
[----:B------:R-:W-:Y:S01]  /*106e0*/  IADD3 R199, PT, PT, R196, 0x1e0, -R5 ;  /* 0x000001e0c4c77810 */ /* 0x000fe20007ffe805 */
[C---:B------:R-:W-:Y:S01]  /*106f0*/  FFMA.FTZ R197, -R237.reuse, R127, R197 ;  /* 0x0000007fedc57223 */ /* 0x040fe200000101c5 */
[----:B------:R-:W-:Y:S01]  /*10700*/  FMUL.FTZ R127, R108, R71 ;  /* 0x000000476c7f7220 */ /* 0x000fe20000410000 */
[----:B----4-:R-:W-:Y:S01]  /*10710*/  FFMA.FTZ R126, -R237, R126, R125 ;  /* 0x0000007eed7e7223 */ /* 0x010fe2000001017d */
[----:B------:R-:W-:Y:S01]  /*10720*/  VIADD R125, R10, 0xfffffe11 ;  /* 0xfffffe110a7d7836 */ /* 0x000fe20000000000 */
[----:B------:R-:W-:Y:S01]  /*10730*/  IADD3 R108, PT, PT, R196, 0x1ef, -R5 ;  /* 0x000001efc46c7810 */ /* 0x000fe20007ffe805 */
[----:B------:R-:W-:Y:S01]  /*10740*/  MUFU.TANH R198, R111 ;  /* 0x0000006f00c67308 */ /* 0x000fe20000002400 */
[----:B--2---:R-:W-:Y:S01]  /*10750*/  HMMA.16816.F32 R104, R16, R12, R104 ;  /* 0x0000000c1068723c */ /* 0x004fe20000001868 */
[----:B------:R-:W-:Y:S02]  /*10760*/  FSEL R116, R126, -INF , P4 ;  /* 0xff8000007e747808 */ /* 0x000fe40002000000 */
[----:B-1----:R-:W-:-:S02]  /*10770*/  FSEL R115, R165, -INF , !P3 ;  /* 0xff800000a5737808 */ /* 0x002fc40005800000 */
[----:B------:R-:W-:Y:S02]  /*10780*/  IADD3 R165, PT, PT, R226, 0x1e8, -R5 ;  /* 0x000001e8e2a57810 */ /* 0x000fe40007ffe805 */
[----:B------:R-:W1:Y:S01]  /*10790*/  MUFU.TANH R127, R127 ;  /* 0x0000007f007f7308 */ /* 0x000e620000002400 */
[----:B------:R-:W-:Y:S01]  /*107a0*/  ISETP.GE.AND P3, PT, R125, R228, PT ;  /* 0x000000e47d00720c */ /* 0x000fe20003f66270 */
[----:B------:R-:W-:Y:S01]  /*107b0*/  HMMA.16816.F32 R100, R16, R14, R100 ;  /* 0x0000000e1064723c */ /* 0x000fe20000001864 */
[----:B------:R-:W-:Y:S02]  /*107c0*/  IABS R165, R165 ;  /* 0x000000a500a57213 */ /* 0x000fe40000000000 */
[----:B------:R-:W-:Y:S02]  /*107d0*/  FSEL R116, R116, -INF , !P5 ;  /* 0xff80000074747808 */ /* 0x000fe40006800000 */
[----:B------:R-:W-:Y:S01]  /*107e0*/  FSEL R126, R197, -INF , P3 ;  /* 0xff800000c57e7808 */ /* 0x000fe20001800000 */
[----:B------:R2:W4:Y:S01]  /*107f0*/  MUFU.TANH R12, R109 ;  /* 0x0000006d000c7308 */ /* 0x0005220000002400 */
[----:B------:R-:W-:-:S02]  /*10800*/  ISETP.GE.AND P4, PT, R125, R227, PT ;  /* 0x000000e37d00720c */ /* 0x000fc40003f86270 */
[----:B------:R-:W-:Y:S01]  /*10810*/  ISETP.GE.AND P5, PT, R125, R224, PT ;  /* 0x000000e07d00720c */ /* 0x000fe20003fa6270 */
[-C--:B------:R-:W-:Y:S01]  /*10820*/  FMUL.FTZ R105, R105, R71.reuse ;  /* 0x0000004769697220 */ /* 0x080fe20000410000 */
[----:B------:R-:W-:Y:S01]  /*10830*/  IABS R108, R108 ;  /* 0x0000006c006c7213 */ /* 0x000fe20000000000 */
[----:B------:R-:W-:Y:S01]  /*10840*/  FMUL.FTZ R106, R106, R71 ;  /* 0x000000476a6a7220 */ /* 0x000fe20000410000 */
[----:B------:R-:W-:Y:S01]  /*10850*/  ISETP.GE.AND P3, PT, R125, R225, PT ;  /* 0x000000e17d00720c */ /* 0x000fe20003f66270 */
[----:B------:R-:W-:Y:S01]  /*10860*/  IMAD.MOV.U32 R125, RZ, RZ, R165 ;  /* 0x000000ffff7d7224 */ /* 0x000fe200078e00a5 */
[----:B------:R-:W-:Y:S01]  /*10870*/  I2FP.F32.S32 R108, R108 ;  /* 0x0000006c006c7245 */ /* 0x000fe20000201400 */
[----:B------:R-:W-:Y:S01]  /*10880*/  MUFU.TANH R197, R105 ;  /* 0x0000006900c57308 */ /* 0x000fe20000002400 */
[----:B------:R-:W-:Y:S01]  /*10890*/  IADD3 R165, PT, PT, R226, 0x1e7, -R5 ;  /* 0x000001e7e2a57810 */ /* 0x000fe20007ffe805 */
[----:B------:R-:W-:Y:S01]  /*108a0*/  FMUL.FTZ R107, R107, R71 ;  /* 0x000000476b6b7220 */ /* 0x000fe20000410000 */
[----:B------:R-:W-:Y:S01]  /*108b0*/  I2FP.F32.S32 R13, R125 ;  /* 0x0000007d000d7245 */ /* 0x000fe20000201400 */
[----:B---3--:R-:W-:Y:S01]  /*108c0*/  FFMA.FTZ R108, -R237, R108, R117 ;  /* 0x0000006ced6c7223 */ /* 0x008fe20000010175 */
[----:B------:R-:W-:Y:S01]  /*108d0*/  IADD3 R117, PT, PT, R196, 0x1e8, -R5 ;  /* 0x000001e8c4757810 */ /* 0x000fe20007ffe805 */
[----:B------:R-:W-:Y:S01]  /*108e0*/  FMUL.FTZ R101, R101, R71 ;  /* 0x0000004765657220 */ /* 0x000fe20000410000 */
[----:B------:R-:W-:Y:S01]  /*108f0*/  IABS R165, R165 ;  /* 0x000000a500a57213 */ /* 0x000fe20000000000 */
[----:B-1----:R-:W-:Y:S01]  /*10900*/  FFMA.FTZ R13, -R237, R13, R127 ;  /* 0x0000000ded0d7223 */ /* 0x002fe2000001017f */
[----:B------:R-:W-:Y:S01]  /*10910*/  FSEL R125, R126, -INF , !P4 ;  /* 0xff8000007e7d7808 */ /* 0x000fe20006000000 */
[----:B------:R1:W3:Y:S01]  /*10920*/  MUFU.TANH R127, R110 ;  /* 0x0000006e007f7308 */ /* 0x0002e20000002400 */
[----:B------:R-:W-:Y:S01]  /*10930*/  IABS R117, R117 ;  /* 0x0000007500757213 */ /* 0x000fe20000000000 */
[----:B------:R-:W-:Y:S01]  /*10940*/  IMAD.MOV.U32 R126, RZ, RZ, R165 ;  /* 0x000000ffff7e7224 */ /* 0x000fe200078e00a5 */
[----:B------:R-:W-:Y:S01]  /*10950*/  IADD3 R165, PT, PT, R226, 0x1e0, -R5 ;  /* 0x000001e0e2a57810 */ /* 0x000fe20007ffe805 */
[----:B--2---:R-:W-:-:S02]  /*10960*/  VIADD R109, R10, 0xfffffe18 ;  /* 0xfffffe180a6d7836 */ /* 0x004fc40000000000 */
[-C--:B------:R-:W-:Y:S01]  /*10970*/  FMUL.FTZ R102, R102, R71.reuse ;  /* 0x0000004766667220 */ /* 0x080fe20000410000 */
[----:B------:R-:W-:Y:S01]  /*10980*/  FMUL.FTZ R103, R103, R71 ;  /* 0x0000004767677220 */ /* 0x000fe20000410000 */
[----:B------:R-:W-:Y:S02]  /*10990*/  I2FP.F32.S32 R126, R126 ;  /* 0x0000007e007e7245 */ /* 0x000fe40000201400 */
[----:B------:R-:W-:Y:S02]  /*109a0*/  ISETP.GE.AND P4, PT, R109, R228, PT ;  /* 0x000000e46d00720c */ /* 0x000fe40003f86270 */
[----:B------:R-:W-:Y:S01]  /*109b0*/  IABS R165, R165 ;  /* 0x000000a500a57213 */ /* 0x000fe20000000000 */
[----:B----4-:R-:W-:Y:S01]  /*109c0*/  FFMA.FTZ R126, -R237, R126, R12 ;  /* 0x0000007eed7e7223 */ /* 0x010fe2000001010c */
[----:B------:R-:W-:Y:S01]  /*109d0*/  FMUL.FTZ R12, R104, R71 ;  /* 0x00000047680c7220 */ /* 0x000fe20000410000 */
[----:B------:R-:W-:Y:S02]  /*109e0*/  FSEL R13, R13, -INF , P4 ;  /* 0xff8000000d0d7808 */ /* 0x000fe40002000000 */
[----:B------:R-:W-:-:S02]  /*109f0*/  ISETP.GE.AND P4, PT, R109, R225, PT ;  /* 0x000000e16d00720c */ /* 0x000fc40003f86270 */
[----:B-1----:R-:W-:Y:S01]  /*10a00*/  FSEL R110, R108, -INF , P3 ;  /* 0xff8000006c6e7808 */ /* 0x002fe20001800000 */
[----:B------:R-:W-:Y:S01]  /*10a10*/  IMAD.MOV.U32 R108, RZ, RZ, R117 ;  /* 0x000000ffff6c7224 */ /* 0x000fe200078e0075 */
[C---:B------:R-:W-:Y:S01]  /*10a20*/  ISETP.GE.AND P3, PT, R109.reuse, R227, PT ;  /* 0x000000e36d00720c */ /* 0x040fe20003f66270 */
[----:B------:R-:W1:Y:S01]  /*10a30*/  MUFU.TANH R12, R12 ;  /* 0x0000000c000c7308 */ /* 0x000e620000002400 */
[----:B------:R-:W-:Y:S02]  /*10a40*/  FSEL R117, R110, -INF , !P5 ;  /* 0xff8000006e757808 */ /* 0x000fe40006800000 */
[----:B------:R-:W-:Y:S02]  /*10a50*/  I2FP.F32.S32 R108, R108 ;  /* 0x0000006c006c7245 */ /* 0x000fe40000201400 */
[----:B------:R-:W-:Y:S02]  /*10a60*/  ISETP.GE.AND P5, PT, R109, R224, PT ;  /* 0x000000e06d00720c */ /* 0x000fe40003fa6270 */
[----:B------:R-:W-:Y:S01]  /*10a70*/  IADD3 R104, PT, PT, R196, 0x1e7, -R5 ;  /* 0x000001e7c4687810 */ /* 0x000fe20007ffe805 */
[----:B---3--:R-:W-:Y:S01]  /*10a80*/  FFMA.FTZ R127, -R237, R108, R127 ;  /* 0x0000006ced7f7223 */ /* 0x008fe2000001017f */
[----:B------:R-:W-:Y:S01]  /*10a90*/  FSEL R118, R13, -INF , !P3 ;  /* 0xff8000000d767808 */ /* 0x000fe20005800000 */
[----:B------:R-:W2:Y:S01]  /*10aa0*/  LDSM.16.M88.4 R108, [R70+0x3800] ;  /* 0x00380000466c783b */ /* 0x000ea20000000200 */
[----:B------:R-:W-:-:S02]  /*10ab0*/  IABS R13, R104 ;  /* 0x00000068000d7213 */ /* 0x000fc40000000000 */
[----:B------:R-:W-:Y:S02]  /*10ac0*/  I2FP.F32.S32 R165, R165 ;  /* 0x000000a500a57245 */ /* 0x000fe40000201400 */
[----:B------:R-:W-:Y:S02]  /*10ad0*/  I2FP.F32.S32 R13, R13 ;  /* 0x0000000d000d7245 */ /* 0x000fe40000201400 */
[----:B------:R-:W-:Y:S01]  /*10ae0*/  ISETP.GE.AND P3, PT, R119, R228, PT ;  /* 0x000000e47700720c */ /* 0x000fe20003f66270 */
[----:B-1----:R-:W-:Y:S01]  /*10af0*/  FFMA.FTZ R165, -R237, R165, R12 ;  /* 0x000000a5eda57223 */ /* 0x002fe2000001010c */
[----:B------:R-:W-:Y:S01]  /*10b00*/  FSEL R104, R127, -INF , P4 ;  /* 0xff8000007f687808 */ /* 0x000fe20002000000 */
[----:B------:R-:W-:Y:S01]  /*10b10*/  FFMA.FTZ R198, -R237, R13, R198 ;  /* 0x0000000dedc67223 */ /* 0x000fe200000101c6 */
[----:B------:R-:W-:Y:S01]  /*10b20*/  FSEL R126, R126, -INF , P3 ;  /* 0xff8000007e7e7808 */ /* 0x000fe20001800000 */
[----:B------:R-:W1:Y:S01]  /*10b30*/  LDSM.16.M88.4 R12, [R39+0x3800] ;  /* 0x00380000270c783b */ /* 0x000e620000000200 */
[----:B------:R-:W-:Y:S01]  /*10b40*/  FSEL R104, R104, -INF , !P5 ;  /* 0xff80000068687808 */ /* 0x000fe20006800000 */
[----:B------:R-:W-:Y:S01]  /*10b50*/  VIADD R127, R10, 0xfffffe20 ;  /* 0xfffffe200a7f7836 */ /* 0x000fe20000000000 */
[----:B------:R-:W-:-:S02]  /*10b60*/  ISETP.GE.AND P4, PT, R119, R227, PT ;  /* 0x000000e37700720c */ /* 0x000fc40003f86270 */
[C---:B------:R-:W-:Y:S02]  /*10b70*/  ISETP.GE.AND P5, PT, R119.reuse, R224, PT ;  /* 0x000000e07700720c */ /* 0x040fe40003fa6270 */
[----:B------:R-:W-:Y:S02]  /*10b80*/  ISETP.GE.AND P3, PT, R119, R225, PT ;  /* 0x000000e17700720c */ /* 0x000fe40003f66270 */
[----:B------:R3:W4:Y:S02]  /*10b90*/  MUFU.TANH R119, R106 ;  /* 0x0000006a00777308 */ /* 0x0007240000002400 */
[----:B------:R-:W-:Y:S02]  /*10ba0*/  FSEL R105, R198, -INF , P3 ;  /* 0xff800000c6697808 */ /* 0x000fe40001800000 */
[----:B------:R-:W-:Y:S02]  /*10bb0*/  IABS R198, R200 ;  /* 0x000000c800c67213 */ /* 0x000fe40000000000 */
[----:B------:R-:W-:-:S02]  /*10bc0*/  FSEL R105, R105, -INF , !P5 ;  /* 0xff80000069697808 */ /* 0x000fc40006800000 */
[C---:B------:R-:W-:Y:S02]  /*10bd0*/  ISETP.GE.AND P3, PT, R127.reuse, R227, PT ;  /* 0x000000e37f00720c */ /* 0x040fe40003f66270 */
[C---:B------:R-:W-:Y:S02]  /*10be0*/  ISETP.GE.AND P5, PT, R127.reuse, R224, PT ;  /* 0x000000e07f00720c */ /* 0x040fe40003fa6270 */
[----:B------:R-:W-:Y:S02]  /*10bf0*/  IADD3 R200, PT, PT, R226, 0x1cf, -R5 ;  /* 0x000001cfe2c87810 */ /* 0x000fe40007ffe805 */
[----:B---3--:R-:W-:Y:S02]  /*10c00*/  FSEL R106, R126, -INF , !P4 ;  /* 0xff8000007e6a7808 */ /* 0x008fe40006000000 */
[----:B------:R-:W-:Y:S01]  /*10c10*/  ISETP.GE.AND P4, PT, R127, R228, PT ;  /* 0x000000e47f00720c */ /* 0x000fe20003f86270 */
[----:B--2---:R-:W-:Y:S01]  /*10c20*/  HMMA.16816.F32 R96, R128, R108, R96 ;  /* 0x0000006c8060723c */ /* 0x004fe20000001860 */
[----:B------:R-:W-:Y:S01]  /*10c30*/  IABS R126, R199 ;  /* 0x000000c7007e7213 */ /* 0x000fe20000000000 */
[----:B------:R2:W3:Y:S01]  /*10c40*/  MUFU.TANH R109, R107 ;  /* 0x0000006b006d7308 */ /* 0x0004e20000002400 */
[----:B------:R-:W-:-:S02]  /*10c50*/  FSEL R165, R165, -INF , P4 ;  /* 0xff800000a5a57808 */ /* 0x000fc40002000000 */
[----:B------:R-:W-:Y:S02]  /*10c60*/  ISETP.GE.AND P4, PT, R127, R225, PT ;  /* 0x000000e17f00720c */ /* 0x000fe40003f86270 */
[----:B------:R-:W-:Y:S01]  /*10c70*/  I2FP.F32.S32 R127, R198 ;  /* 0x000000c6007f7245 */ /* 0x000fe20000201400 */
[----:B------:R-:W-:Y:S01]  /*10c80*/  HMMA.16816.F32 R92, R128, R110, R92 ;  /* 0x0000006e805c723c */ /* 0x000fe2000000185c */
[----:B------:R-:W-:Y:S01]  /*10c90*/  I2FP.F32.S32 R126, R126 ;  /* 0x0000007e007e7245 */ /* 0x000fe20000201400 */
[----:B------:R-:W-:Y:S01]  /*10ca0*/  MUFU.TANH R198, R103 ;  /* 0x0000006700c67308 */ /* 0x000fe20000002400 */
[----:B------:R-:W-:Y:S02]  /*10cb0*/  VIADD R111, R10, 0xfffffe29 ;  /* 0xfffffe290a6f7836 */ /* 0x000fe40000000000 */
[C---:B------:R-:W-:Y:S01]  /*10cc0*/  FFMA.FTZ R197, -R237.reuse, R127, R197 ;  /* 0x0000007fedc57223 */ /* 0x040fe200000101c5 */
[----:B------:R-:W-:Y:S01]  /*10cd0*/  FMUL.FTZ R127, R100, R71 ;  /* 0x00000047647f7220 */ /* 0x000fe20000410000 */
[----:B----4-:R-:W-:Y:S01]  /*10ce0*/  FFMA.FTZ R126, -R237, R126, R119 ;  /* 0x0000007eed7e7223 */ /* 0x010fe20000010177 */
[----:B------:R-:W-:Y:S01]  /*10cf0*/  VIADD R119, R10, 0xfffffe21 ;  /* 0xfffffe210a777836 */ /* 0x000fe20000000000 */
[----:B------:R-:W-:-:S02]  /*10d00*/  IADD3 R100, PT, PT, R196, 0x1df, -R5 ;  /* 0x000001dfc4647810 */ /* 0x000fc40007ffe805 */
[--C-:B------:R-:W-:Y:S01]  /*10d10*/  IADD3 R199, PT, PT, R196, 0x1d0, -R5.reuse ;  /* 0x000001d0c4c77810 */ /* 0x100fe20007ffe805 */
[----:B------:R-:W4:Y:S01]  /*10d20*/  MUFU.TANH R127, R127 ;  /* 0x0000007f007f7308 */ /* 0x000f220000002400 */
[----:B--2---:R-:W-:Y:S01]  /*10d30*/  FSEL R107, R165, -INF , !P3 ;  /* 0xff800000a56b7808 */ /* 0x004fe20005800000 */
[C---:B-1----:R-:W-:Y:S01]  /*10d40*/  HMMA.16816.F32 R96, R16.reuse, R12, R96 ;  /* 0x0000000c1060723c */ /* 0x042fe20000001860 */
[----:B------:R-:W-:Y:S02]  /*10d50*/  IADD3 R165, PT, PT, R226, 0x1d8, -R5 ;  /* 0x000001d8e2a57810 */ /* 0x000fe40007ffe805 */
[----:B------:R-:W-:Y:S02]  /*10d60*/  ISETP.GE.AND P3, PT, R119, R228, PT ;  /* 0x000000e47700720c */ /* 0x000fe40003f66270 */
[----:B------:R-:W-:Y:S01]  /*10d70*/  FSEL R108, R126, -INF , P4 ;  /* 0xff8000007e6c7808 */ /* 0x000fe20002000000 */
[----:B------:R1:W2:Y:S01]  /*10d80*/  MUFU.TANH R12, R101 ;  /* 0x00000065000c7308 */ /* 0x0002a20000002400 */
[----:B------:R-:W-:Y:S01]  /*10d90*/  IABS R165, R165 ;  /* 0x000000a500a57213 */ /* 0x000fe20000000000 */
[----:B------:R-:W-:Y:S01]  /*10da0*/  HMMA.16816.F32 R92, R16, R14, R92 ;  /* 0x0000000e105c723c */ /* 0x000fe2000000185c */
[----:B------:R-:W-:-:S02]  /*10db0*/  FSEL R108, R108, -INF , !P5 ;  /* 0xff8000006c6c7808 */ /* 0x000fc40006800000 */
[----:B------:R-:W-:Y:S02]  /*10dc0*/  FSEL R126, R197, -INF , P3 ;  /* 0xff800000c57e7808 */ /* 0x000fe40001800000 */
[C---:B------:R-:W-:Y:S02]  /*10dd0*/  ISETP.GE.AND P4, PT, R119.reuse, R227, PT ;  /* 0x000000e37700720c */ /* 0x040fe40003f86270 */
[C---:B------:R-:W-:Y:S02]  /*10de0*/  ISETP.GE.AND P5, PT, R119.reuse, R224, PT ;  /* 0x000000e07700720c */ /* 0x040fe40003fa6270 */
[----:B------:R-:W-:Y:S02]  /*10df0*/  IABS R100, R100 ;  /* 0x0000006400647213 */ /* 0x000fe40000000000 */
[----:B------:R-:W-:Y:S01]  /*10e00*/  ISETP.GE.AND P3, PT, R119, R225, PT ;  /* 0x000000e17700720c */ /* 0x000fe20003f66270 */
[----:B------:R-:W-:Y:S01]  /*10e10*/  IMAD.MOV.U32 R119, RZ, RZ, R165 ;  /* 0x000000ffff777224 */ /* 0x000fe200078e00a5 */
[----:B------:R-:W-:Y:S01]  /*10e20*/  I2FP.F32.S32 R100, R100 ;  /* 0x0000006400647245 */ /* 0x000fe20000201400 */
[----:B------:R-:W-:Y:S01]  /*10e30*/  FMUL.FTZ R97, R97, R71 ;  /* 0x0000004761617220 */ /* 0x000fe20000410000 */
[----:B------:R-:W-:Y:S01]  /*10e40*/  IADD3 R165, PT, PT, R226, 0x1d7, -R5 ;  /* 0x000001d7e2a57810 */ /* 0x000fe20007ffe805 */
[----:B-1----:R-:W-:Y:S01]  /*10e50*/  VIADD R101, R10, 0xfffffe28 ;  /* 0xfffffe280a657836 */ /* 0x002fe20000000000 */
[----:B------:R-:W-:Y:S01]  /*10e60*/  I2FP.F32.S32 R13, R119 ;  /* 0x00000077000d7245 */ /* 0x000fe20000201400 */
[C---:B---3--:R-:W-:Y:S01]  /*10e70*/  FFMA.FTZ R100, -R237.reuse, R100, R109 ;  /* 0x00000064ed647223 */ /* 0x048fe2000001016d */
[----:B------:R-:W-:Y:S01]  /*10e80*/  IADD3 R109, PT, PT, R196, 0x1d8, -R5 ;  /* 0x000001d8c46d7810 */ /* 0x000fe20007ffe805 */
[----:B------:R-:W-:Y:S01]  /*10e90*/  FMUL.FTZ R98, R98, R71 ;  /* 0x0000004762627220 */ /* 0x000fe20000410000 */
[----:B------:R-:W-:Y:S01]  /*10ea0*/  IABS R165, R165 ;  /* 0x000000a500a57213 */ /* 0x000fe20000000000 */
[----:B----4-:R-:W-:Y:S01]  /*10eb0*/  FFMA.FTZ R13, -R237, R13, R127 ;  /* 0x0000000ded0d7223 */ /* 0x010fe2000001017f */
[----:B------:R-:W-:Y:S01]  /*10ec0*/  FSEL R119, R126, -INF , !P4 ;  /* 0xff8000007e777808 */ /* 0x000fe20006000000 */
[----:B------:R1:W3:Y:S01]  /*10ed0*/  MUFU.TANH R127, R102 ;  /* 0x00000066007f7308 */ /* 0x0002e20000002400 */
[----:B------:R-:W-:Y:S01]  /*10ee0*/  IABS R109, R109 ;  /* 0x0000006d006d7213 */ /* 0x000fe20000000000 */
[----:B------:R-:W-:Y:S01]  /*10ef0*/  IMAD.MOV.U32 R126, RZ, RZ, R165 ;  /* 0x000000ffff7e7224 */ /* 0x000fe200078e00a5 */
[----:B------:R-:W-:Y:S01]  /*10f00*/  ISETP.GE.AND P4, PT, R101, R228, PT ;  /* 0x000000e46500720c */ /* 0x000fe20003f86270 */
[-C--:B------:R-:W-:Y:S01]  /*10f10*/  FMUL.FTZ R99, R99, R71.reuse ;  /* 0x0000004763637220 */ /* 0x080fe20000410000 */
[--C-:B------:R-:W-:Y:S01]  /*10f20*/  IADD3 R165, PT, PT, R226, 0x1d0, -R5.reuse ;  /* 0x000001d0e2a57810 */ /* 0x100fe20007ffe805 */
[-C--:B------:R-:W-:Y:S01]  /*10f30*/  FMUL.FTZ R93, R93, R71.reuse ;  /* 0x000000475d5d7220 */ /* 0x080fe20000410000 */
[----:B------:R-:W-:Y:S01]  /*10f40*/  I2FP.F32.S32 R126, R126 ;  /* 0x0000007e007e7245 */ /* 0x000fe20000201400 */
[----:B------:R-:W-:Y:S01]  /*10f50*/  MUFU.TANH R197, R97 ;  /* 0x0000006100c57308 */ /* 0x000fe20000002400 */
[----:B------:R-:W-:Y:S01]  /*10f60*/  FSEL R13, R13, -INF , P4 ;  /* 0xff8000000d0d7808 */ /* 0x000fe20002000000 */
[----:B------:R-:W-:Y:S01]  /*10f70*/  FMUL.FTZ R94, R94, R71 ;  /* 0x000000475e5e7220 */ /* 0x000fe20000410000 */
[----:B------:R-:W-:Y:S01]  /*10f80*/  ISETP.GE.AND P4, PT, R101, R225, PT ;  /* 0x000000e16500720c */ /* 0x000fe20003f86270 */
[----:B--2---:R-:W-:Y:S01]  /*10f90*/  FFMA.FTZ R126, -R237, R126, R12 ;  /* 0x0000007eed7e7223 */ /* 0x004fe2000001010c */
[-C--:B------:R-:W-:Y:S01]  /*10fa0*/  FMUL.FTZ R12, R96, R71.reuse ;  /* 0x00000047600c7220 */ /* 0x080fe20000410000 */
[----:B------:R-:W-:Y:S01]  /*10fb0*/  IADD3 R96, PT, PT, R196, 0x1d7, -R5 ;  /* 0x000001d7c4607810 */ /* 0x000fe20007ffe805 */
[----:B------:R-:W-:Y:S01]  /*10fc0*/  FMUL.FTZ R95, R95, R71 ;  /* 0x000000475f5f7220 */ /* 0x000fe20000410000 */
[----:B------:R-:W-:-:S02]  /*10fd0*/  IABS R165, R165 ;  /* 0x000000a500a57213 */ /* 0x000fc40000000000 */
[----:B-1----:R-:W-:Y:S01]  /*10fe0*/  FSEL R102, R100, -INF , P3 ;  /* 0xff80000064667808 */ /* 0x002fe20001800000 */
[----:B------:R-:W-:Y:S01]  /*10ff0*/  IMAD.MOV.U32 R100, RZ, RZ, R109 ;  /* 0x000000ffff647224 */ /* 0x000fe200078e006d */
[C---:B------:R-:W-:Y:S01]  /*11000*/  ISETP.GE.AND P3, PT, R101.reuse, R227, PT ;  /* 0x000000e36500720c */ /* 0x040fe20003f66270 */
[----:B------:R-:W1:Y:S01]  /*11010*/  MUFU.TANH R12, R12 ;  /* 0x0000000c000c7308 */ /* 0x000e620000002400 */
[----:B------:R-:W-:Y:S02]  /*11020*/  FSEL R109, R102, -INF , !P5 ;  /* 0xff800000666d7808 */ /* 0x000fe40006800000 */
[----:B------:R-:W-:Y:S02]  /*11030*/  I2FP.F32.S32 R100, R100 ;  /* 0x0000006400647245 */ /* 0x000fe40000201400 */
[----:B------:R-:W-:Y:S02]  /*11040*/  ISETP.GE.AND P5, PT, R101, R224, PT ;  /* 0x000000e06500720c */ /* 0x000fe40003fa6270 */
[----:B------:R-:W-:Y:S01]  /*11050*/  FSEL R110, R13, -INF , !P3 ;  /* 0xff8000000d6e7808 */ /* 0x000fe20005800000 */
[----:B---3--:R-:W-:Y:S01]  /*11060*/  FFMA.FTZ R127, -R237, R100, R127 ;  /* 0x00000064ed7f7223 */ /* 0x008fe2000001017f */
[----:B------:R-:W-:Y:S01]  /*11070*/  IABS R13, R96 ;  /* 0x00000060000d7213 */ /* 0x000fe20000000000 */
[----:B------:R-:W2:Y:S01]  /*11080*/  LDSM.16.M88.4 R100, [R70+0x4000] ;  /* 0x004000004664783b */ /* 0x000ea20000000200 */
[----:B------:R-:W-:-:S02]  /*11090*/  I2FP.F32.S32 R165, R165 ;  /* 0x000000a500a57245 */ /* 0x000fc40000201400 */
[----:B------:R-:W-:Y:S02]  /*110a0*/  I2FP.F32.S32 R13, R13 ;  /* 0x0000000d000d7245 */ /* 0x000fe40000201400 */
[----:B------:R-:W-:Y:S01]  /*110b0*/  ISETP.GE.AND P3, PT, R111, R228, PT ;  /* 0x000000e46f00720c */ /* 0x000fe20003f66270 */
[C---:B-1----:R-:W-:Y:S02]  /*110c0*/  FFMA.FTZ R165, -R237.reuse, R165, R12 ;  /* 0x000000a5eda57223 */ /* 0x042fe4000001010c */
[----:B------:R-:W-:Y:S01]  /*110d0*/  FFMA.FTZ R198, -R237, R13, R198 ;  /* 0x0000000dedc67223 */ /* 0x000fe200000101c6 */
[----:B------:R-:W-:Y:S01]  /*110e0*/  FSEL R96, R127, -INF , P4 ;  /* 0xff8000007f607808 */ /* 0x000fe20002000000 */
[----:B------:R-:W1:Y:S01]  /*110f0*/  LDSM.16.M88.4 R12, [R39+0x4000] ;  /* 0x00400000270c783b */ /* 0x000e620000000200 */
[----:B------:R-:W-:Y:S01]  /*11100*/  FSEL R126, R126, -INF , P3 ;  /* 0xff8000007e7e7808 */ /* 0x000fe20001800000 */
[----:B------:R-:W-:Y:S01]  /*11110*/  VIADD R127, R10, 0xfffffe30 ;  /* 0xfffffe300a7f7836 */ /* 0x000fe20000000000 */
[----:B------:R-:W-:-:S02]  /*11120*/  FSEL R96, R96, -INF , !P5 ;  /* 0xff80000060607808 */ /* 0x000fc40006800000 */
[C---:B------:R-:W-:Y:S02]  /*11130*/  ISETP.GE.AND P4, PT, R111.reuse, R227, PT ;  /* 0x000000e36f00720c */ /* 0x040fe40003f86270 */
[C---:B------:R-:W-:Y:S02]  /*11140*/  ISETP.GE.AND P5, PT, R111.reuse, R224, PT ;  /* 0x000000e06f00720c */ /* 0x040fe40003fa6270 */
[----:B------:R-:W-:Y:S02]  /*11150*/  ISETP.GE.AND P3, PT, R111, R225, PT ;  /* 0x000000e16f00720c */ /* 0x000fe40003f66270 */
[----:B------:R3:W4:Y:S02]  /*11160*/  MUFU.TANH R111, R98 ;  /* 0x00000062006f7308 */ /* 0x0007240000002400 */
[----:B------:R-:W-:Y:S02]  /*11170*/  FSEL R97, R198, -INF , P3 ;  /* 0xff800000c6617808 */ /* 0x000fe40001800000 */
[----:B------:R-:W-:-:S02]  /*11180*/  IABS R198, R200 ;  /* 0x000000c800c67213 */ /* 0x000fc40000000000 */
[----:B------:R-:W-:Y:S02]  /*11190*/  FSEL R97, R97, -INF , !P5 ;  /* 0xff80000061617808 */ /* 0x000fe40006800000 */
        /* <DEDUP_REMOVED lines=526> */
[----:B------:R-:W-:Y:S01]  /*13280*/  FMUL.FTZ R12, R44, R71 ;  /* 0x000000472c0c7220 */ /* 0x000fe20000410000 */
[----:B------:R-:W-:-:S02]  /*13290*/  IADD3 R44, PT, PT, R196, 0x177, -R5 ;  /* 0x00000177c42c7810 */ /* 0x000fc40007ffe805 */
[----:B------:R-:W-:Y:S02]  /*132a0*/  IABS R165, R165 ;  /* 0x000000a500a57213 */ /* 0x000fe40000000000 */
[----:B-1----:R-:W-:Y:S01]  /*132b0*/  FSEL R50, R48, -INF , P3 ;  /* 0xff80000030327808 */ /* 0x002fe20001800000 */
[----:B------:R-:W-:Y:S01]  /*132c0*/  IMAD.MOV.U32 R48, RZ, RZ, R57 ;  /* 0x000000ffff307224 */ /* 0x000fe200078e0039 */
[C---:B------:R-:W-:Y:S01]  /*132d0*/  ISETP.GE.AND P3, PT, R49.reuse, R227, PT ;  /* 0x000000e33100720c */ /* 0x040fe20003f66270 */
[----:B------:R-:W1:Y:S01]  /*132e0*/  MUFU.TANH R12, R12 ;  /* 0x0000000c000c7308 */ /* 0x000e620000002400 */
[----:B------:R-:W-:Y:S02]  /*132f0*/  FSEL R57, R50, -INF , !P5 ;  /* 0xff80000032397808 */ /* 0x000fe40006800000 */
[----:B------:R-:W-:Y:S02]  /*13300*/  I2FP.F32.S32 R48, R48 ;  /* 0x0000003000307245 */ /* 0x000fe40000201400 */
[----:B------:R-:W-:-:S02]  /*13310*/  ISETP.GE.AND P5, PT, R49, R224, PT ;  /* 0x000000e03100720c */ /* 0x000fc40003fa6270 */
[----:B------:R-:W-:Y:S01]  /*13320*/  FSEL R58, R13, -INF , !P3 ;  /* 0xff8000000d3a7808 */ /* 0x000fe20005800000 */
[----:B---3--:R-:W-:Y:S01]  /*13330*/  FFMA.FTZ R127, -R237, R48, R127 ;  /* 0x00000030ed7f7223 */ /* 0x008fe2000001017f */
[----:B------:R-:W-:Y:S01]  /*13340*/  IABS R13, R44 ;  /* 0x0000002c000d7213 */ /* 0x000fe20000000000 */
[----:B------:R-:W2:Y:S01]  /*13350*/  LDSM.16.M88.4 R48, [R70+0x7000] ;  /* 0x007000004630783b */ /* 0x000ea20000000200 */
[----:B------:R-:W-:Y:S02]  /*13360*/  I2FP.F32.S32 R165, R165 ;  /* 0x000000a500a57245 */ /* 0x000fe40000201400 */
        /* <DEDUP_REMOVED lines=17> */
[----:B------:R-:W-:Y:S02]  /*13480*/  ISETP.GE.AND P5, PT, R127, R224, PT ;  /* 0x000000e07f00720c */ /* 0x000fe40003fa6270 */
[----:B------:R-:W-:-:S04]  /*13490*/  IADD3 R200, PT, PT, R226, 0x150, -R5 ;  /* 0x00000150e2c87810 */ /* 0x000fc80007ffe805 */
[----:B------:R-:W-:Y:S02]  /*134a0*/  IABS R200, R200 ;  /* 0x000000c800c87213 */ /* 0x000fe40000000000 */
[----:B---3--:R-:W-:Y:S01]  /*134b0*/  FSEL R46, R126, -INF , !P4 ;  /* 0xff8000007e2e7808 */ /* 0x008fe20006000000 */
[C---:B--2---:R-:W-:Y:S01]  /*134c0*/  HMMA.16816.F32 R32, R128.reuse, R48, R32 ;  /* 0x000000308020723c */ /* 0x044fe20000001820 */
[----:B------:R-:W-:Y:S01]  /*134d0*/  ISETP.GE.AND P4, PT, R127, R228, PT ;  /* 0x000000e47f00720c */ /* 0x000fe20003f86270 */
[----:B------:R2:W-:Y:S01]  /*134e0*/  MUFU.TANH R49, R47 ;  /* 0x0000002f00317308 */ /* 0x0005e20000002400 */
[----:B------:R-:W-:Y:S02]  /*134f0*/  IABS R126, R199 ;  /* 0x000000c7007e7213 */ /* 0x000fe40000000000 */
[----:B------:R-:W-:Y:S02]  /*13500*/  FSEL R165, R165, -INF , P4 ;  /* 0xff800000a5a57808 */ /* 0x000fe40002000000 */
[----:B------:R-:W-:Y:S01]  /*13510*/  ISETP.GE.AND P4, PT, R127, R225, PT ;  /* 0x000000e17f00720c */ /* 0x000fe20003f86270 */
[----:B------:R-:W-:Y:S01]  /*13520*/  HMMA.16816.F32 R28, R128, R50, R28 ;  /* 0x00000032801c723c */ /* 0x000fe2000000181c */
[----:B------:R-:W-:-:S02]  /*13530*/  I2FP.F32.S32 R127, R198 ;  /* 0x000000c6007f7245 */ /* 0x000fc40000201400 */
[----:B------:R-:W-:Y:S02]  /*13540*/  I2FP.F32.S32 R126, R126 ;  /* 0x0000007e007e7245 */ /* 0x000fe40000201400 */
[----:B------:R-:W-:Y:S01]  /*13550*/  IADD3 R198, PT, PT, R196, 0x160, -R5 ;  /* 0x00000160c4c67810 */ /* 0x000fe20007ffe805 */
[C---:B------:R-:W-:Y:S01]  /*13560*/  FFMA.FTZ R197, -R237.reuse, R127, R197 ;  /* 0x0000007fedc57223 */ /* 0x040fe200000101c5 */
[----:B------:R-:W-:Y:S01]  /*13570*/  FMUL.FTZ R127, R40, R71 ;  /* 0x00000047287f7220 */ /* 0x000fe20000410000 */
[----:B----4-:R-:W-:Y:S01]  /*13580*/  FFMA.FTZ R126, -R237, R126, R59 ;  /* 0x0000007eed7e7223 */ /* 0x010fe2000001013b */
[----:B------:R-:W-:Y:S01]  /*13590*/  VIADD R59, R10, 0xfffffe91 ;  /* 0xfffffe910a3b7836 */ /* 0x000fe20000000000 */
[--C-:B------:R-:W-:Y:S02]  /*135a0*/  IADD3 R40, PT, PT, R196, 0x16f, -R5.reuse ;  /* 0x0000016fc4287810 */ /* 0x100fe40007ffe805 */
[----:B--2---:R-:W-:Y:S01]  /*135b0*/  FSEL R47, R165, -INF , !P3 ;  /* 0xff800000a52f7808 */ /* 0x004fe20005800000 */
[----:B------:R-:W2:Y:S01]  /*135c0*/  MUFU.TANH R127, R127 ;  /* 0x0000007f007f7308 */ /* 0x000ea20000002400 */
[----:B------:R-:W-:Y:S01]  /*135d0*/  IADD3 R165, PT, PT, R226, 0x168, -R5 ;  /* 0x00000168e2a57810 */ /* 0x000fe20007ffe805 */
[----:B-1----:R-:W-:Y:S01]  /*135e0*/  HMMA.16816.F32 R32, R16, R12, R32 ;  /* 0x0000000c1020723c */ /* 0x002fe20000001820 */
[----:B------:R-:W-:-:S02]  /*135f0*/  ISETP.GE.AND P3, PT, R59, R228, PT ;  /* 0x000000e43b00720c */ /* 0x000fc40003f66270 */
[----:B------:R-:W-:Y:S02]  /*13600*/  FSEL R48, R126, -INF , P4 ;  /* 0xff8000007e307808 */ /* 0x000fe40002000000 */
[----:B------:R-:W-:Y:S01]  /*13610*/  IABS R165, R165 ;  /* 0x000000a500a57213 */ /* 0x000fe20000000000 */
[----:B------:R1:W-:Y:S01]  /*13620*/  MUFU.TANH R12, R41 ;  /* 0x00000029000c7308 */ /* 0x0003e20000002400 */
[----:B------:R-:W-:Y:S01]  /*13630*/  FSEL R48, R48, -INF , !P5 ;  /* 0xff80000030307808 */ /* 0x000fe20006800000 */
[----:B------:R-:W-:Y:S01]  /*13640*/  HMMA.16816.F32 R28, R16, R14, R28 ;  /* 0x0000000e101c723c */ /* 0x000fe2000000181c */
[----:B------:R-:W-:Y:S01]  /*13650*/  FSEL R126, R197, -INF , P3 ;  /* 0xff800000c57e7808 */ /* 0x000fe20001800000 */
[----:B------:R-:W-:Y:S01]  /*13660*/  VIADD R197, R10, 0xfffffe99 ;  /* 0xfffffe990ac57836 */ /* 0x000fe20000000000 */
[C---:B------:R-:W-:Y:S02]  /*13670*/  ISETP.GE.AND P4, PT, R59.reuse, R227, PT ;  /* 0x000000e33b00720c */ /* 0x040fe40003f86270 */
[----:B------:R-:W-:-:S02]  /*13680*/  ISETP.GE.AND P5, PT, R59, R224, PT ;  /* 0x000000e03b00720c */ /* 0x000fc40003fa6270 */
[----:B------:R-:W-:Y:S01]  /*13690*/  ISETP.GE.AND P3, PT, R59, R225, PT ;  /* 0x000000e13b00720c */ /* 0x000fe20003f66270 */
[----:B------:R-:W-:Y:S01]  /*136a0*/  IMAD.MOV.U32 R59, RZ, RZ, R165 ;  /* 0x000000ffff3b7224 */ /* 0x000fe200078e00a5 */
[----:B------:R-:W-:Y:S02]  /*136b0*/  IABS R40, R40 ;  /* 0x0000002800287213 */ /* 0x000fe40000000000 */
[----:B------:R-:W-:Y:S01]  /*136c0*/  IADD3 R165, PT, PT, R226, 0x167, -R5 ;  /* 0x00000167e2a57810 */ /* 0x000fe20007ffe805 */
[----:B------:R-:W-:Y:S01]  /*136d0*/  FMUL.FTZ R33, R33, R71 ;  /* 0x0000004721217220 */ /* 0x000fe20000410000 */
[----:B------:R-:W-:Y:S02]  /*136e0*/  I2FP.F32.S32 R13, R59 ;  /* 0x0000003b000d7245 */ /* 0x000fe40000201400 */
[----:B------:R-:W-:Y:S01]  /*136f0*/  I2FP.F32.S32 R40, R40 ;  /* 0x0000002800287245 */ /* 0x000fe20000201400 */
[----:B-1----:R-:W-:Y:S01]  /*13700*/  FMUL.FTZ R41, R42, R71 ;  /* 0x000000472a297220 */ /* 0x002fe20000410000 */
[----:B------:R-:W-:Y:S01]  /*13710*/  IABS R165, R165 ;  /* 0x000000a500a57213 */ /* 0x000fe20000000000 */
[C---:B--2---:R-:W-:Y:S01]  /*13720*/  FFMA.FTZ R13, -R237.reuse, R13, R127 ;  /* 0x0000000ded0d7223 */ /* 0x044fe2000001017f */
[----:B------:R-:W-:Y:S01]  /*13730*/  IADD3 R127, PT, PT, R196, 0x168, -R5 ;  /* 0x00000168c47f7810 */ /* 0x000fe20007ffe805 */
[----:B------:R-:W-:Y:S01]  /*13740*/  FFMA.FTZ R49, -R237, R40, R49 ;  /* 0x00000028ed317223 */ /* 0x000fe20000010131 */
[----:B------:R-:W-:Y:S01]  /*13750*/  VIADD R42, R10, 0xfffffe98 ;  /* 0xfffffe980a2a7836 */ /* 0x000fe20000000000 */
[----:B------:R1:W2:Y:S01]  /*13760*/  MUFU.TANH R40, R41 ;  /* 0x0000002900287308 */ /* 0x0002a20000002400 */
[----:B------:R-:W-:Y:S01]  /*13770*/  IABS R127, R127 ;  /* 0x0000007f007f7213 */ /* 0x000fe20000000000 */
[-C--:B------:R-:W-:Y:S01]  /*13780*/  FMUL.FTZ R29, R29, R71.reuse ;  /* 0x000000471d1d7220 */ /* 0x080fe20000410000 */
[----:B------:R-:W-:Y:S01]  /*13790*/  FSEL R59, R126, -INF , !P4 ;  /* 0xff8000007e3b7808 */ /* 0x000fe20006000000 */
[-C--:B------:R-:W-:Y:S01]  /*137a0*/  FMUL.FTZ R30, R30, R71.reuse ;  /* 0x000000471e1e7220 */ /* 0x080fe20000410000 */
[----:B------:R-:W-:Y:S01]  /*137b0*/  ISETP.GE.AND P4, PT, R42, R228, PT ;  /* 0x000000e42a00720c */ /* 0x000fe20003f86270 */
[----:B------:R-:W-:Y:S01]  /*137c0*/  FMUL.FTZ R31, R31, R71 ;  /* 0x000000471f1f7220 */ /* 0x000fe20000410000 */
[----:B------:R-:W-:Y:S01]  /*137d0*/  FSEL R49, R49, -INF , P3 ;  /* 0xff80000031317808 */ /* 0x000fe20001800000 */
[----:B------:R3:W4:Y:S01]  /*137e0*/  MUFU.TANH R126, R43 ;  /* 0x0000002b007e7308 */ /* 0x0007220000002400 */
[----:B------:R-:W-:-:S02]  /*137f0*/  FSEL R13, R13, -INF , P4 ;  /* 0xff8000000d0d7808 */ /* 0x000fc40002000000 */
[----:B------:R-:W-:Y:S02]  /*13800*/  FSEL R49, R49, -INF , !P5 ;  /* 0xff80000031317808 */ /* 0x000fe40006800000 */
[C---:B------:R-:W-:Y:S02]  /*13810*/  ISETP.GE.AND P3, PT, R42.reuse, R227, PT ;  /* 0x000000e32a00720c */ /* 0x040fe40003f66270 */
[C---:B------:R-:W-:Y:S01]  /*13820*/  ISETP.GE.AND P5, PT, R42.reuse, R224, PT ;  /* 0x000000e02a00720c */ /* 0x040fe20003fa6270 */
[----:B-1----:R-:W-:Y:S01]  /*13830*/  IMAD.MOV.U32 R41, RZ, RZ, R127 ;  /* 0x000000ffff297224 */ /* 0x002fe200078e007f */
[----:B------:R-:W-:Y:S01]  /*13840*/  ISETP.GE.AND P4, PT, R42, R225, PT ;  /* 0x000000e12a00720c */ /* 0x000fe20003f86270 */
[----:B------:R-:W-:Y:S01]  /*13850*/  IMAD.MOV.U32 R127, RZ, RZ, R165 ;  /* 0x000000ffff7f7224 */ /* 0x000fe200078e00a5 */
[----:B------:R-:W-:Y:S02]  /*13860*/  IADD3 R165, PT, PT, R226, 0x160, -R5 ;  /* 0x00000160e2a57810 */ /* 0x000fe40007ffe805 */
[----:B------:R-:W-:-:S02]  /*13870*/  I2FP.F32.S32 R41, R41 ;  /* 0x0000002900297245 */ /* 0x000fc40000201400 */
[----:B------:R-:W-:Y:S02]  /*13880*/  I2FP.F32.S32 R127, R127 ;  /* 0x0000007f007f7245 */ /* 0x000fe40000201400 */
[----:B------:R-:W-:Y:S01]  /*13890*/  FSEL R51, R13, -INF , !P3 ;  /* 0xff8000000d337808 */ /* 0x000fe20005800000 */
[C---:B--2---:R-:W-:Y:S01]  /*138a0*/  FFMA.FTZ R50, -R237.reuse, R41, R40 ;  /* 0x00000029ed327223 */ /* 0x044fe20000010128 */
[----:B------:R-:W-:Y:S01]  /*138b0*/  IABS R165, R165 ;  /* 0x000000a500a57213 */ /* 0x000fe20000000000 */
[----:B------:R-:W-:Y:S01]  /*138c0*/  FFMA.FTZ R127, -R237, R127, R12 ;  /* 0x0000007fed7f7223 */ /* 0x000fe2000001010c */
[----:B------:R-:W-:Y:S01]  /*138d0*/  FMUL.FTZ R12, R32, R71 ;  /* 0x00000047200c7220 */ /* 0x000fe20000410000 */
[----:B---3--:R-:W1:Y:S01]  /*138e0*/  LDSM.16.M88.4 R40, [R70+0x7800] ;  /* 0x007800004628783b */ /* 0x008e620000000200 */
[----:B------:R-:W-:Y:S02]  /*138f0*/  IADD3 R32, PT, PT, R196, 0x167, -R5 ;  /* 0x00000167c4207810 */ /* 0x000fe40007ffe805 */
[----:B------:R-:W-:-:S02]  /*13900*/  I2FP.F32.S32 R165, R165 ;  /* 0x000000a500a57245 */ /* 0x000fc40000201400 */
[----:B------:R-:W2:Y:S01]  /*13910*/  MUFU.TANH R12, R12 ;  /* 0x0000000c000c7308 */ /* 0x000ea20000002400 */
[----:B------:R-:W-:Y:S01]  /*13920*/  IABS R13, R32 ;  /* 0x00000020000d7213 */ /* 0x000fe20000000000 */
[----:B------:R-:W-:Y:S01]  /*13930*/  FMUL.FTZ R32, R34, R71 ;  /* 0x0000004722207220 */ /* 0x000fe20000410000 */
[----:B------:R-:W-:Y:S01]  /*13940*/  ISETP.GE.AND P3, PT, R197, R228, PT ;  /* 0x000000e4c500720c */ /* 0x000fe20003f66270 */
[----:B------:R-:W-:Y:S01]  /*13950*/  VIADD R34, R10, 0xfffffea0 ;  /* 0xfffffea00a227836 */ /* 0x000fe20000000000 */
[----:B------:R-:W-:Y:S02]  /*13960*/  I2FP.F32.S32 R13, R13 ;  /* 0x0000000d000d7245 */ /* 0x000fe40000201400 */
[----:B------:R-:W-:Y:S01]  /*13970*/  FSEL R50, R50, -INF , P4 ;  /* 0xff80000032327808 */ /* 0x000fe20002000000 */
[----:B------:R-:W3:Y:S01]  /*13980*/  MUFU.TANH R32, R32 ;  /* 0x0000002000207308 */ /* 0x000ee20000002400 */
[----:B------:R-:W-:Y:S01]  /*13990*/  FSEL R127, R127, -INF , P3 ;  /* 0xff8000007f7f7808 */ /* 0x000fe20001800000 */
[----:B----4-:R-:W-:Y:S01]  /*139a0*/  FFMA.FTZ R126, -R237, R13, R126 ;  /* 0x0000000ded7e7223 */ /* 0x010fe2000001017e */
[----:B------:R-:W-:-:S02]  /*139b0*/  FSEL R50, R50, -INF , !P5 ;  /* 0xff80000032327808 */ /* 0x000fc40006800000 */
[C---:B------:R-:W-:Y:S02]  /*139c0*/  ISETP.GE.AND P4, PT, R197.reuse, R227, PT ;  /* 0x000000e3c500720c */ /* 0x040fe40003f86270 */
[----:B------:R-:W-:Y:S01]  /*139d0*/  ISETP.GE.AND P5, PT, R197, R224, PT ;  /* 0x000000e0c500720c */ /* 0x000fe20003fa6270 */
[----:B--2---:R-:W-:Y:S01]  /*139e0*/  FFMA.FTZ R165, -R237, R165, R12 ;  /* 0x000000a5eda57223 */ /* 0x004fe2000001010c */
[----:B------:R-:W-:Y:S01]  /*139f0*/  ISETP.GE.AND P3, PT, R197, R225, PT ;  /* 0x000000e1c500720c */ /* 0x000fe20003f66270 */
[----:B------:R-:W2:Y:S01]  /*13a00*/  LDSM.16.M88.4 R12, [R39+0x7800] ;  /* 0x00780000270c783b */ /* 0x000ea20000000200 */
[----:B------:R4:W5:Y:S01]  /*13a10*/  MUFU.TANH R197, R33 ;  /* 0x0000002100c57308 */ /* 0x0009620000002400 */
[----:B------:R-:W-:Y:S02]  /*13a20*/  IADD3 R199, PT, PT, R226, 0x15f, -R5 ;  /* 0x0000015fe2c77810 */ /* 0x000fe40007ffe805 */
[----:B------:R-:W-:Y:S02]  /*13a30*/  FSEL R127, R127, -INF , !P4 ;  /* 0xff8000007f7f7808 */ /* 0x000fe40006000000 */
[----:B------:R-:W-:-:S02]  /*13a40*/  ISETP.GE.AND P4, PT, R34, R228, PT ;  /* 0x000000e42200720c */ /* 0x000fc40003f86270 */
[----:B------:R-:W-:Y:S02]  /*13a50*/  FSEL R126, R126, -INF , P3 ;  /* 0xff8000007e7e7808 */ /* 0x000fe40001800000 */
[----:B------:R-:W-:Y:S02]  /*13a60*/  FSEL R165, R165, -INF , P4 ;  /* 0xff800000a5a57808 */ /* 0x000fe40002000000 */
[----:B------:R-:W-:Y:S02]  /*13a70*/  FSEL R126, R126, -INF , !P5 ;  /* 0xff8000007e7e7808 */ /* 0x000fe40006800000 */
[C---:B------:R-:W-:Y:S02]  /*13a80*/  ISETP.GE.AND P3, PT, R34.reuse, R227, PT ;  /* 0x000000e32200720c */ /* 0x040fe40003f66270 */
[----:B------:R-:W-:Y:S01]  /*13a90*/  ISETP.GE.AND P5, PT, R34, R224, PT ;  /* 0x000000e02200720c */ /* 0x000fe20003fa6270 */
[----:B-1----:R-:W-:Y:S01]  /*13aa0*/  HMMA.16816.F32 R24, R128, R40, R24 ;  /* 0x000000288018723c */ /* 0x002fe20000001818 */
[----:B----4-:R-:W-:Y:S01]  /*13ab0*/  IABS R33, R198 ;  /* 0x000000c600217213 */ /* 0x010fe20000000000 */
[----:B------:R-:W-:Y:S01]  /*13ac0*/  FMUL.FTZ R40, R35, R71 ;  /* 0x0000004723287220 */ /* 0x000fe20000410000 */
[----:B------:R-:W-:-:S02]  /*13ad0*/  IABS R198, R199 ;  /* 0x000000c700c67213 */ /* 0x000fc40000000000 */
[----:B------:R-:W-:Y:S02]  /*13ae0*/  I2FP.F32.S32 R33, R33 ;  /* 0x0000002100217245 */ /* 0x000fe40000201400 */
[----:B------:R-:W-:Y:S01]  /*13af0*/  ISETP.GE.AND P4, PT, R34, R225, PT ;  /* 0x000000e12200720c */ /* 0x000fe20003f86270 */
[----:B------:R-:W-:Y:S01]  /*13b00*/  HMMA.16816.F32 R20, R128, R42, R20 ;  /* 0x0000002a8014723c */ /* 0x000fe20000001814 */
[----:B------:R-:W-:Y:S01]  /*13b10*/  I2FP.F32.S32 R34, R198 ;  /* 0x000000c600227245 */ /* 0x000fe20000201400 */
[C---:B---3--:R-:W-:Y:S01]  /*13b20*/  FFMA.FTZ R35, -R237.reuse, R33, R32 ;  /* 0x00000021ed237223 */ /* 0x048fe20000010120 */
[----:B------:R-:W-:Y:S01]  /*13b30*/  VIADD R33, R10, 0xfffffea1 ;  /* 0xfffffea10a217836 */ /* 0x000fe20000000000 */
[----:B------:R1:W3:Y:S01]  /*13b40*/  MUFU.TANH R32, R40 ;  /* 0x0000002800207308 */ /* 0x0002e20000002400 */
[----:B------:R-:W-:Y:S01]  /*13b50*/  I2FP.F32.S32 R200, R200 ;  /* 0x000000c800c87245 */ /* 0x000fe20000201400 */
[----:B-----5:R-:W-:Y:S01]  /*13b60*/  FFMA.FTZ R197, -R237, R34, R197 ;  /* 0x00000022edc57223 */ /* 0x020fe200000101c5 */
[----:B------:R-:W-:Y:S01]  /*13b70*/  FMUL.FTZ R34, R28, R71 ;  /* 0x000000471c227220 */ /* 0x000fe20000410000 */
[----:B------:R-:W-:-:S02]  /*13b80*/  FSEL R41, R35, -INF , P4 ;  /* 0xff80000023297808 */ /* 0x000fc40002000000 */
[--C-:B------:R-:W-:Y:S02]  /*13b90*/  IADD3 R35, PT, PT, R226, 0x158, -R5.reuse ;  /* 0x00000158e2237810 */ /* 0x100fe40007ffe805 */
[----:B------:R-:W-:Y:S01]  /*13ba0*/  IADD3 R28, PT, PT, R196, 0x15f, -R5 ;  /* 0x0000015fc41c7810 */ /* 0x000fe20007ffe805 */
[----:B------:R-:W4:Y:S01]  /*13bb0*/  MUFU.TANH R34, R34 ;  /* 0x0000002200227308 */ /* 0x000f220000002400 */
[----:B------:R-:W-:Y:S01]  /*13bc0*/  IABS R35, R35 ;  /* 0x0000002300237213 */ /* 0x000fe20000000000 */
[C---:B--2---:R-:W-:Y:S01]  /*13bd0*/  HMMA.16816.F32 R24, R16.reuse, R12, R24 ;  /* 0x0000000c1018723c */ /* 0x044fe20000001818 */
[----:B------:R-:W-:Y:S02]  /*13be0*/  FSEL R41, R41, -INF , !P5 ;  /* 0xff80000029297808 */ /* 0x000fe40006800000 */
[C---:B------:R-:W-:Y:S02]  /*13bf0*/  ISETP.GE.AND P4, PT, R33.reuse, R227, PT ;  /* 0x000000e32100720c */ /* 0x040fe40003f86270 */
[----:B------:R-:W-:Y:S01]  /*13c00*/  ISETP.GE.AND P5, PT, R33, R224, PT ;  /* 0x000000e02100720c */ /* 0x000fe20003fa6270 */
[----:B------:R2:W5:Y:S01]  /*13c10*/  MUFU.TANH R12, R29 ;  /* 0x0000001d000c7308 */ /* 0x0005620000002400 */
[----:B-1----:R-:W-:Y:S01]  /*13c20*/  FSEL R40, R165, -INF , !P3 ;  /* 0xff800000a5287808 */ /* 0x002fe20005800000 */
[----:B------:R-:W-:Y:S01]  /*13c30*/  HMMA.16816.F32 R20, R16, R14, R20 ;  /* 0x0000000e1014723c */ /* 0x000fe20000001814 */
[----:B------:R-:W-:-:S02]  /*13c40*/  ISETP.GE.AND P3, PT, R33, R228, PT ;  /* 0x000000e42100720c */ /* 0x000fc40003f66270 */
[----:B------:R-:W-:Y:S02]  /*13c50*/  IABS R28, R28 ;  /* 0x0000001c001c7213 */ /* 0x000fe40000000000 */
[----:B------:R-:W-:Y:S02]  /*13c60*/  FSEL R197, R197, -INF , P3 ;  /* 0xff800000c5c57808 */ /* 0x000fe40001800000 */
[----:B------:R-:W-:Y:S01]  /*13c70*/  ISETP.GE.AND P3, PT, R33, R225, PT ;  /* 0x000000e12100720c */ /* 0x000fe20003f66270 */
[----:B------:R-:W-:Y:S01]  /*13c80*/  IMAD.MOV.U32 R33, RZ, RZ, R35 ;  /* 0x000000ffff217224 */ /* 0x000fe200078e0023 */
[----:B------:R-:W-:Y:S02]  /*13c90*/  I2FP.F32.S32 R28, R28 ;  /* 0x0000001c001c7245 */ /* 0x000fe40000201400 */
[----:B------:R-:W-:Y:S01]  /*13ca0*/  FSEL R197, R197, -INF , !P4 ;  /* 0xff800000c5c57808 */ /* 0x000fe20006000000 */
[----:B------:R-:W-:Y:S01]  /*13cb0*/  FMUL.FTZ R25, R25, R71 ;  /* 0x0000004719197220 */ /* 0x000fe20000410000 */
[----:B------:R-:W-:Y:S01]  /*13cc0*/  I2FP.F32.S32 R13, R33 ;  /* 0x00000021000d7245 */ /* 0x000fe20000201400 */
[C---:B---3--:R-:W-:Y:S01]  /*13cd0*/  FFMA.FTZ R28, -R237.reuse, R28, R32 ;  /* 0x0000001ced1c7223 */ /* 0x048fe20000010120 */
[--C-:B------:R-:W-:Y:S01]  /*13ce0*/  IADD3 R32, PT, PT, R196, 0x158, -R5.reuse ;  /* 0x00000158c4207810 */ /* 0x100fe20007ffe805 */
[----:B--2---:R-:W-:Y:S01]  /*13cf0*/  VIADD R29, R10, 0xfffffea8 ;  /* 0xfffffea80a1d7836 */ /* 0x004fe20000000000 */
[----:B------:R-:W-:Y:S01]  /*13d00*/  IADD3 R33, PT, PT, R226, 0x157, -R5 ;  /* 0x00000157e2217810 */ /* 0x000fe20007ffe805 */
[----:B----4-:R-:W-:Y:S01]  /*13d10*/  FFMA.FTZ R13, -R237, R13, R34 ;  /* 0x0000000ded0d7223 */ /* 0x010fe20000010122 */
[----:B------:R-:W-:Y:S01]  /*13d20*/  IABS R32, R32 ;  /* 0x0000002000207213 */ /* 0x000fe20000000000 */
[----:B------:R-:W1:Y:S01]  /*13d30*/  MUFU.TANH R34, R30 ;  /* 0x0000001e00227308 */ /* 0x000e620000002400 */
[----:B------:R-:W-:Y:S01]  /*13d40*/  IABS R33, R33 ;  /* 0x0000002100217213 */ /* 0x000fe20000000000 */
[----:B------:R-:W-:Y:S01]  /*13d50*/  FMUL.FTZ R21, R21, R71 ;  /* 0x0000004715157220 */ /* 0x000fe20000410000 */
[----:B------:R-:W-:Y:S01]  /*13d60*/  FSEL R165, R28, -INF , P3 ;  /* 0xff8000001ca57808 */ /* 0x000fe20001800000 */
[----:B------:R-:W-:Y:S01]  /*13d70*/  IMAD.MOV.U32 R28, RZ, RZ, R32 ;  /* 0x000000ffff1c7224 */ /* 0x000fe200078e0020 */
[----:B------:R-:W-:Y:S01]  /*13d80*/  I2FP.F32.S32 R199, R33 ;  /* 0x0000002100c77245 */ /* 0x000fe20000201400 */
[----:B------:R-:W-:Y:S01]  /*13d90*/  VIADD R32, R10, 0xfffffea9 ;  /* 0xfffffea90a207836 */ /* 0x000fe20000000000 */
[----:B------:R-:W-:Y:S01]  /*13da0*/  ISETP.GE.AND P4, PT, R29, R228, PT ;  /* 0x000000e41d00720c */ /* 0x000fe20003f86270 */
[----:B------:R2:W3:Y:S01]  /*13db0*/  MUFU.TANH R33, R31 ;  /* 0x0000001f00217308 */ /* 0x0004e20000002400 */
[----:B------:R-:W-:Y:S01]  /*13dc0*/  I2FP.F32.S32 R28, R28 ;  /* 0x0000001c001c7245 */ /* 0x000fe20000201400 */
[----:B-----5:R-:W-:Y:S01]  /*13dd0*/  FFMA.FTZ R199, -R237, R199, R12 ;  /* 0x000000c7edc77223 */ /* 0x020fe2000001010c */
[-C--:B------:R-:W-:Y:S01]  /*13de0*/  FMUL.FTZ R12, R24, R71.reuse ;  /* 0x00000047180c7220 */ /* 0x080fe20000410000 */
[----:B------:R-:W-:Y:S01]  /*13df0*/  FSEL R165, R165, -INF , !P5 ;  /* 0xff800000a5a57808 */ /* 0x000fe20006800000 */
[----:B------:R-:W-:Y:S01]  /*13e00*/  FMUL.FTZ R23, R23, R71 ;  /* 0x0000004717177220 */ /* 0x000fe20000410000 */
[----:B------:R-:W-:-:S02]  /*13e10*/  FSEL R13, R13, -INF , P4 ;  /* 0xff8000000d0d7808 */ /* 0x000fc40002000000 */
[----:B------:R-:W-:Y:S01]  /*13e20*/  ISETP.GE.AND P3, PT, R29, R227, PT ;  /* 0x000000e31d00720c */ /* 0x000fe20003f66270 */
[----:B-1----:R-:W-:Y:S01]  /*13e30*/  FFMA.FTZ R34, -R237, R28, R34 ;  /* 0x0000001ced227223 */ /* 0x002fe20000010122 */
[C---:B------:R-:W-:Y:S01]  /*13e40*/  ISETP.GE.AND P5, PT, R29.reuse, R224, PT ;  /* 0x000000e01d00720c */ /* 0x040fe20003fa6270 */
[----:B------:R-:W1:Y:S01]  /*13e50*/  MUFU.TANH R12, R12 ;  /* 0x0000000c000c7308 */ /* 0x000e620000002400 */
[----:B------:R-:W-:Y:S02]  /*13e60*/  ISETP.GE.AND P4, PT, R29, R225, PT ;  /* 0x000000e11d00720c */ /* 0x000fe40003f86270 */
[----:B------:R-:W-:Y:S02]  /*13e70*/  IADD3 R24, PT, PT, R196, 0x157, -R5 ;  /* 0x00000157c4187810 */ /* 0x000fe40007ffe805 */
[----:B------:R-:W-:Y:S01]  /*13e80*/  FSEL R43, R13, -INF , !P3 ;  /* 0xff8000000d2b7808 */ /* 0x000fe20005800000 */
[----:B--2---:R-:W2:Y:S01]  /*13e90*/  LDSM.16.M88.4 R28, [R70+0x8000] ;  /* 0x00800000461c783b */ /* 0x004ea20000000200 */
[----:B------:R-:W-:Y:S01]  /*13ea0*/  IABS R13, R24 ;  /* 0x00000018000d7213 */ /* 0x000fe20000000000 */
[----:B------:R-:W-:Y:S01]  /*13eb0*/  FMUL.FTZ R24, R26, R71 ;  /* 0x000000471a187220 */ /* 0x000fe20000410000 */
[----:B------:R-:W-:Y:S01]  /*13ec0*/  ISETP.GE.AND P3, PT, R32, R228, PT ;  /* 0x000000e42000720c */ /* 0x000fe20003f66270 */
[----:B------:R-:W-:Y:S01]  /*13ed0*/  VIADD R26, R10, 0xfffffeb0 ;  /* 0xfffffeb00a1a7836 */ /* 0x000fe20000000000 */
[----:B------:R-:W-:-:S02]  /*13ee0*/  I2FP.F32.S32 R13, R13 ;  /* 0x0000000d000d7245 */ /* 0x000fc40000201400 */
[----:B------:R-:W-:Y:S01]  /*13ef0*/  FSEL R34, R34, -INF , P4 ;  /* 0xff80000022227808 */ /* 0x000fe20002000000 */
[----:B------:R-:W4:Y:S01]  /*13f00*/  MUFU.TANH R24, R24 ;  /* 0x0000001800187308 */ /* 0x000f220000002400 */
[----:B------:R-:W-:Y:S01]  /*13f10*/  FSEL R199, R199, -INF , P3 ;  /* 0xff800000c7c77808 */ /* 0x000fe20001800000 */
[C---:B---3--:R-:W-:Y:S01]  /*13f20*/  FFMA.FTZ R33, -R237.reuse, R13, R33 ;  /* 0x0000000ded217223 */ /* 0x048fe20000010121 */
[----:B-1----:R-:W-:Y:S01]  /*13f30*/  FFMA.FTZ R200, -R237, R200, R12 ;  /* 0x000000c8edc87223 */ /* 0x002fe2000001010c */
[----:B------:R-:W-:Y:S01]  /*13f40*/  FSEL R42, R34, -INF , !P5 ;  /* 0xff800000222a7808 */ /* 0x000fe20006800000 */
[----:B------:R-:W1:Y:S01]  /*13f50*/  LDSM.16.M88.4 R12, [R39+0x8000] ;  /* 0x00800000270c783b */ /* 0x000e620000000200 */
[C---:B------:R-:W-:Y:S02]  /*13f60*/  ISETP.GE.AND P4, PT, R32.reuse, R227, PT ;  /* 0x000000e32000720c */ /* 0x040fe40003f86270 */
[C---:B------:R-:W-:Y:S02]  /*13f70*/  ISETP.GE.AND P5, PT, R32.reuse, R224, PT ;  /* 0x000000e02000720c */ /* 0x040fe40003fa6270 */
[----:B------:R-:W-:-:S02]  /*13f80*/  ISETP.GE.AND P3, PT, R32, R225, PT ;  /* 0x000000e12000720c */ /* 0x000fc40003f66270 */
[----:B------:R3:W5:Y:S01]  /*13f90*/  MUFU.TANH R32, R25 ;  /* 0x0000001900207308 */ /* 0x0007620000002400 */
[--C-:B------:R-:W-:Y:S02]  /*13fa0*/  IADD3 R34, PT, PT, R196, 0x150, -R5.reuse ;  /* 0x00000150c4227810 */ /* 0x100fe40007ffe805 */
[----:B------:R-:W-:Y:S02]  /*13fb0*/  IADD3 R35, PT, PT, R226, 0x14f, -R5 ;  /* 0x0000014fe2237810 */ /* 0x000fe40007ffe805 */
[----:B------:R-:W-:Y:S02]  /*13fc0*/  FSEL R199, R199, -INF , !P4 ;  /* 0xff800000c7c77808 */ /* 0x000fe40006000000 */
[----:B------:R-:W-:Y:S02]  /*13fd0*/  ISETP.GE.AND P4, PT, R26, R228, PT ;  /* 0x000000e41a00720c */ /* 0x000fe40003f86270 */
[----:B------:R-:W-:Y:S02]  /*13fe0*/  FSEL R198, R33, -INF , P3 ;  /* 0xff80000021c67808 */ /* 0x000fe40001800000 */
[----:B------:R-:W-:-:S02]  /*13ff0*/  IABS R33, R35 ;  /* 0x0000002300217213 */ /* 0x000fc40000000000 */
[----:B------:R-:W-:Y:S02]  /*14000*/  FSEL R198, R198, -INF , !P5 ;  /* 0xff800000c6c67808 */ /* 0x000fe40006800000 */
[----:B------:R-:W-:Y:S02]  /*14010*/  FSEL R200, R200, -INF , P4 ;  /* 0xff800000c8c87808 */ /* 0x000fe40002000000 */
[----:B---3--:R-:W-:Y:S02]  /*14020*/  IABS R25, R34 ;  /* 0x0000002200197213 */ /* 0x008fe40000000000 */
[C---:B------:R-:W-:Y:S01]  /*14030*/  ISETP.GE.AND P3, PT, R26.reuse, R227, PT ;  /* 0x000000e31a00720c */ /* 0x040fe20003f66270 */
[C---:B--2---:R-:W-:Y:S01]  /*14040*/  HMMA.16816.F32 R192, R128.reuse, R28, R192 ;  /* 0x0000001c80c0723c */ /* 0x044fe200000018c0 */
[----:B------:R-:W-:Y:S01]  /*14050*/  I2FP.F32.S32 R25, R25 ;  /* 0x0000001900197245 */ /* 0x000fe20000201400 */
[----:B------:R-:W-:Y:S01]  /*14060*/  FMUL.FTZ R28, R27, R71 ;  /* 0x000000471b1c7220 */ /* 0x000fe20000410000 */
[C---:B------:R-:W-:Y:S01]  /*14070*/  ISETP.GE.AND P5, PT, R26.reuse, R224, PT ;  /* 0x000000e01a00720c */ /* 0x040fe20003fa6270 */
[----:B------:R-:W-:Y:S01]  /*14080*/  MUFU.TANH R29, R23 ;  /* 0x00000017001d7308 */ /* 0x000fe20000002400 */
[----:B------:R-:W-:Y:S01]  /*14090*/  ISETP.GE.AND P4, PT, R26, R225, PT ;  /* 0x000000e11a00720c */ /* 0x000fe20003f86270 */
[----:B----4-:R-:W-:Y:S01]  /*140a0*/  FFMA.FTZ R27, -R237, R25, R24 ;  /* 0x00000019ed1b7223 */ /* 0x010fe20000010118 */
[----:B------:R-:W-:Y:S01]  /*140b0*/  I2FP.F32.S32 R26, R33 ;  /* 0x00000021001a7245 */ /* 0x000fe20000201400 */
[----:B------:R-:W-:Y:S01]  /*140c0*/  VIADD R25, R10, 0xfffffeb1 ;  /* 0xfffffeb10a197836 */ /* 0x000fe20000000000 */
[----:B------:R-:W-:Y:S01]  /*140d0*/  FSEL R200, R200, -INF , !P3 ;  /* 0xff800000c8c87808 */ /* 0x000fe20005800000 */
[----:B------:R-:W-:Y:S01]  /*140e0*/  HMMA.16816.F32 R188, R128, R30, R188 ;  /* 0x0000001e80bc723c */ /* 0x000fe200000018bc */
[----:B------:R-:W-:Y:S01]  /*140f0*/  FSEL R201, R27, -INF , P4 ;  /* 0xff8000001bc97808 */ /* 0x000fe20002000000 */
[----:B------:R-:W2:Y:S01]  /*14100*/  MUFU.TANH R24, R28 ;  /* 0x0000001c00187308 */ /* 0x000ea20000002400 */
[----:B-----5:R-:W-:Y:S01]  /*14110*/  FFMA.FTZ R32, -R237, R26, R32 ;  /* 0x0000001aed207223 */ /* 0x020fe20000010120 */
[----:B------:R-:W-:Y:S01]  /*14120*/  FMUL.FTZ R26, R20, R71 ;  /* 0x00000047141a7220 */ /* 0x000fe20000410000 */
[----:B------:R-:W-:-:S02]  /*14130*/  IADD3 R20, PT, PT, R196, 0x14f, -R5 ;  /* 0x0000014fc4147810 */ /* 0x000fc40007ffe805 */
[----:B------:R-:W-:Y:S02]  /*14140*/  IADD3 R27, PT, PT, R226, 0x148, -R5 ;  /* 0x00000148e21b7810 */ /* 0x000fe40007ffe805 */
[----:B------:R-:W-:Y:S01]  /*14150*/  IABS R20, R20 ;  /* 0x0000001400147213 */ /* 0x000fe20000000000 */
[----:B------:R-:W3:Y:S01]  /*14160*/  MUFU.TANH R26, R26 ;  /* 0x0000001a001a7308 */ /* 0x000ee20000002400 */
[----:B------:R-:W-:Y:S01]  /*14170*/  ISETP.GE.AND P3, PT, R25, R228, PT ;  /* 0x000000e41900720c */ /* 0x000fe20003f66270 */
[C---:B-1----:R-:W-:Y:S01]  /*14180*/  HMMA.16816.F32 R192, R16.reuse, R12, R192 ;  /* 0x0000000c10c0723c */ /* 0x042fe200000018c0 */
[----:B------:R-:W-:Y:S01]  /*14190*/  IABS R27, R27 ;  /* 0x0000001b001b7213 */ /* 0x000fe20000000000 */
[----:B------:R-:W-:Y:S01]  /*141a0*/  FMUL.FTZ R13, R22, R71 ;  /* 0x00000047160d7220 */ /* 0x000fe20000410000 */
[----:B------:R-:W-:Y:S02]  /*141b0*/  I2FP.F32.S32 R20, R20 ;  /* 0x0000001400147245 */ /* 0x000fe40000201400 */
[----:B------:R-:W-:Y:S01]  /*141c0*/  FSEL R201, R201, -INF , !P5 ;  /* 0xff800000c9c97808 */ /* 0x000fe20006800000 */
[----:B------:R1:W4:Y:S01]  /*141d0*/  MUFU.TANH R12, R21 ;  /* 0x00000015000c7308 */ /* 0x0003220000002400 */
[----:B------:R-:W-:Y:S01]  /*141e0*/  FSEL R203, R32, -INF , P3 ;  /* 0xff80000020cb7808 */ /* 0x000fe20001800000 */
[----:B--2---:R-:W-:Y:S01]  /*141f0*/  FFMA.FTZ R20, -R237, R20, R24 ;  /* 0x00000014ed147223 */ /* 0x004fe20000010118 */
[C---:B------:R-:W-:Y:S01]  /*14200*/  ISETP.GE.AND P4, PT, R25.reuse, R227, PT ;  /* 0x000000e31900720c */ /* 0x040fe20003f86270 */
[----:B------:R-:W-:Y:S01]  /*14210*/  HMMA.16816.F32 R188, R16, R14, R188 ;  /* 0x0000000e10bc723c */ /* 0x000fe200000018bc */
[----:B------:R-:W-:-:S02]  /*14220*/  ISETP.GE.AND P5, PT, R25, R224, PT ;  /* 0x000000e01900720c */ /* 0x000fc40003fa6270 */
[----:B------:R-:W-:Y:S01]  /*14230*/  ISETP.GE.AND P3, PT, R25, R225, PT ;  /* 0x000000e11900720c */ /* 0x000fe20003f66270 */
[----:B------:R-:W-:Y:S01]  /*14240*/  IMAD.MOV.U32 R25, RZ, RZ, R27 ;  /* 0x000000ffff197224 */ /* 0x000fe200078e001b */
[--C-:B------:R-:W-:Y:S01]  /*14250*/  IADD3 R22, PT, PT, R196, 0x148, -R5.reuse ;  /* 0x00000148c4167810 */ /* 0x100fe20007ffe805 */
[----:B------:R-:W2:Y:S01]  /*14260*/  MUFU.TANH R13, R13 ;  /* 0x0000000d000d7308 */ /* 0x000ea20000002400 */
[----:B------:R-:W-:Y:S02]  /*14270*/  IADD3 R24, PT, PT, R226, 0x147, -R5 ;  /* 0x00000147e2187810 */ /* 0x000fe40007ffe805 */
[----:B------:R-:W-:Y:S01]  /*14280*/  I2FP.F32.S32 R25, R25 ;  /* 0x0000001900197245 */ /* 0x000fe20000201400 */
[----:B------:R-:W-:Y:S01]  /*14290*/  FMUL.FTZ R28, R193, R71 ;  /* 0x00000047c11c7220 */ /* 0x000fe20000410000 */
[----:B------:R-:W-:Y:S02]  /*142a0*/  IABS R22, R22 ;  /* 0x0000001600167213 */ /* 0x000fe40000000000 */
[----:B------:R-:W-:Y:S01]  /*142b0*/  IABS R24, R24 ;  /* 0x0000001800187213 */ /* 0x000fe20000000000 */
[----:B---3--:R-:W-:Y:S01]  /*142c0*/  FFMA.FTZ R26, -R237, R25, R26 ;  /* 0x00000019ed1a7223 */ /* 0x008fe2000001011a */
[----:B------:R-:W-:Y:S01]  /*142d0*/  FSEL R202, R20, -INF , P3 ;  /* 0xff80000014ca7808 */ /* 0x000fe20001800000 */
[C---:B-1----:R-:W-:Y:S01]  /*142e0*/  VIADD R21, R10.reuse, 0xfffffeb8 ;  /* 0xfffffeb80a157836 */ /* 0x042fe20000000000 */
[----:B------:R-:W-:Y:S01]  /*142f0*/  I2FP.F32.S32 R25, R24 ;  /* 0x0000001800197245 */ /* 0x000fe20000201400 */
[----:B------:R-:W-:Y:S01]  /*14300*/  IMAD.MOV.U32 R20, RZ, RZ, R22 ;  /* 0x000000ffff147224 */ /* 0x000fe200078e0016 */
[----:B------:R-:W-:Y:S01]  /*14310*/  FSEL R203, R203, -INF , !P4 ;  /* 0xff800000cbcb7808 */ /* 0x000fe20006000000 */
[----:B------:R-:W-:Y:S01]  /*14320*/  VIADD R24, R10, 0xfffffeb9 ;  /* 0xfffffeb90a187836 */ /* 0x000fe20000000000 */
[----:B------:R-:W-:Y:S01]  /*14330*/  ISETP.GE.AND P4, PT, R21, R228, PT ;  /* 0x000000e41500720c */ /* 0x000fe20003f86270 */
[C---:B----4-:R-:W-:Y:S01]  /*14340*/  FFMA.FTZ R25, -R237.reuse, R25, R12 ;  /* 0x00000019ed197223 */ /* 0x050fe2000001010c */
[----:B------:R-:W-:Y:S01]  /*14350*/  I2FP.F32.S32 R20, R20 ;  /* 0x0000001400147245 */ /* 0x000fe20000201400 */
[----:B------:R-:W-:Y:S01]  /*14360*/  FMUL.FTZ R12, R192, R71 ;  /* 0x00000047c00c7220 */ /* 0x000fe20000410000 */
[----:B------:R-:W-:Y:S01]  /*14370*/  FSEL R202, R202, -INF , !P5 ;  /* 0xff800000caca7808 */ /* 0x000fe20006800000 */
[----:B------:R-:W-:Y:S01]  /*14380*/  MUFU.TANH R28, R28 ;  /* 0x0000001c001c7308 */ /* 0x000fe20000002400 */
[----:B------:R-:W-:Y:S01]  /*14390*/  FSEL R204, R26, -INF , P4 ;  /* 0xff8000001acc7808 */ /* 0x000fe20002000000 */
[----:B--2---:R-:W-:Y:S01]  /*143a0*/  FFMA.FTZ R13, -R237, R20, R13 ;  /* 0x00000014ed0d7223 */ /* 0x004fe2000001010d */
[----:B------:R-:W-:Y:S01]  /*143b0*/  ISETP.GE.AND P3, PT, R21, R227, PT ;  /* 0x000000e31500720c */ /* 0x000fe20003f66270 */
[-C--:B------:R-:W-:Y:S01]  /*143c0*/  FMUL.FTZ R189, R189, R71.reuse ;  /* 0x00000047bdbd7220 */ /* 0x080fe20000410000 */
[C---:B------:R-:W-:Y:S01]  /*143d0*/  ISETP.GE.AND P5, PT, R21.reuse, R224, PT ;  /* 0x000000e01500720c */ /* 0x040fe20003fa6270 */
[----:B------:R-:W-:Y:S01]  /*143e0*/  FMUL.FTZ R190, R190, R71 ;  /* 0x00000047bebe7220 */ /* 0x000fe20000410000 */
[----:B------:R-:W-:Y:S01]  /*143f0*/  ISETP.GE.AND P4, PT, R21, R225, PT ;  /* 0x000000e11500720c */ /* 0x000fe20003f86270 */
[----:B------:R-:W1:Y:S01]  /*14400*/  MUFU.TANH R12, R12 ;  /* 0x0000000c000c7308 */ /* 0x000e620000002400 */
[--C-:B------:R-:W-:Y:S01]  /*14410*/  IADD3 R26, PT, PT, R196, 0x147, -R5.reuse ;  /* 0x00000147c41a7810 */ /* 0x100fe20007ffe805 */
[----:B------:R-:W2:Y:S01]  /*14420*/  LDSM.16.M88.4 R20, [R70+0x8800] ;  /* 0x008800004614783b */ /* 0x000ea20000000200 */
[----:B------:R-:W-:-:S02]  /*14430*/  IADD3 R27, PT, PT, R226, 0x140, -R5 ;  /* 0x00000140e21b7810 */ /* 0x000fc40007ffe805 */
[----:B------:R-:W-:Y:S02]  /*14440*/  IABS R26, R26 ;  /* 0x0000001a001a7213 */ /* 0x000fe40000000000 */
[----:B------:R-:W-:Y:S02]  /*14450*/  FSEL R192, R13, -INF , P4 ;  /* 0xff8000000dc07808 */ /* 0x000fe40002000000 */
[----:B------:R-:W-:Y:S01]  /*14460*/  IABS R27, R27 ;  /* 0x0000001b001b7213 */ /* 0x000fe20000000000 */
[----:B------:R-:W-:Y:S01]  /*14470*/  IMAD.MOV.U32 R13, RZ, RZ, R26 ;  /* 0x000000ffff0d7224 */ /* 0x000fe200078e001a */
[----:B------:R-:W-:Y:S01]  /*14480*/  FSEL R204, R204, -INF , !P3 ;  /* 0xff800000cccc7808 */ /* 0x000fe20005800000 */
[----:B------:R-:W-:Y:S01]  /*14490*/  VIADD R26, R10, 0xfffffec0 ;  /* 0xfffffec00a1a7836 */ /* 0x000fe20000000000 */
[----:B------:R-:W-:Y:S02]  /*144a0*/  I2FP.F32.S32 R27, R27 ;  /* 0x0000001b001b7245 */ /* 0x000fe40000201400 */
[----:B------:R-:W-:-:S02]  /*144b0*/  I2FP.F32.S32 R13, R13 ;  /* 0x0000000d000d7245 */ /* 0x000fc40000201400 */
[----:B------:R-:W-:Y:S01]  /*144c0*/  ISETP.GE.AND P3, PT, R24, R228, PT ;  /* 0x000000e41800720c */ /* 0x000fe20003f66270 */
[C---:B-1----:R-:W-:Y:S01]  /*144d0*/  FFMA.FTZ R27, -R237.reuse, R27, R12 ;  /* 0x0000001bed1b7223 */ /* 0x042fe2000001010c */
[----:B------:R-:W-:Y:S01]  /*144e0*/  FSEL R192, R192, -INF , !P5 ;  /* 0xff800000c0c07808 */ /* 0x000fe20006800000 */
[----:B------:R-:W-:Y:S01]  /*144f0*/  FFMA.FTZ R29, -R237, R13, R29 ;  /* 0x0000000ded1d7223 */ /* 0x000fe2000001011d */
[----:B------:R-:W-:Y:S01]  /*14500*/  FSEL R25, R25, -INF , P3 ;  /* 0xff80000019197808 */ /* 0x000fe20001800000 */
[----:B------:R-:W1:Y:S01]  /*14510*/  LDSM.16.M88.4 R12, [R39+0x8800] ;  /* 0x00880000270c783b */ /* 0x000e620000000200 */
[C---:B------:R-:W-:Y:S02]  /*14520*/  ISETP.GE.AND P4, PT, R24.reuse, R227, PT ;  /* 0x000000e31800720c */ /* 0x040fe40003f86270 */
[C---:B------:R-:W-:Y:S02]  /*14530*/  ISETP.GE.AND P5, PT, R24.reuse, R224, PT ;  /* 0x000000e01800720c */ /* 0x040fe40003fa6270 */
[----:B------:R-:W-:Y:S01]  /*14540*/  ISETP.GE.AND P3, PT, R24, R225, PT ;  /* 0x000000e11800720c */ /* 0x000fe20003f66270 */
[----:B------:R-:W-:Y:S01]  /*14550*/  FMUL.FTZ R24, R194, R71 ;  /* 0x00000047c2187220 */ /* 0x000fe20000410000 */
[----:B------:R-:W-:-:S02]  /*14560*/  IADD3 R30, PT, PT, R196, 0x140, -R5 ;  /* 0x00000140c41e7810 */ /* 0x000fc40007ffe805 */
[----:B------:R-:W-:Y:S02]  /*14570*/  IADD3 R31, PT, PT, R226, 0x13f, -R5 ;  /* 0x0000013fe21f7810 */ /* 0x000fe40007ffe805 */
[----:B------:R-:W-:Y:S01]  /*14580*/  FSEL R194, R25, -INF , !P4 ;  /* 0xff80000019c27808 */ /* 0x000fe20006000000 */
[----:B------:R-:W3:Y:S01]  /*14590*/  MUFU.TANH R24, R24 ;  /* 0x0000001800187308 */ /* 0x000ee20000002400 */
[----:B------:R-:W-:Y:S02]  /*145a0*/  ISETP.GE.AND P4, PT, R26, R228, PT ;  /* 0x000000e41a00720c */ /* 0x000fe40003f86270 */
[----:B------:R-:W-:Y:S02]  /*145b0*/  FSEL R193, R29, -INF , P3 ;  /* 0xff8000001dc17808 */ /* 0x000fe40001800000 */
[----:B------:R-:W-:Y:S02]  /*145c0*/  IABS R25, R30 ;  /* 0x0000001e00197213 */ /* 0x000fe40000000000 */
[----:B------:R-:W-:Y:S01]  /*145d0*/  IABS R29, R31 ;  /* 0x0000001f001d7213 */ /* 0x000fe20000000000 */
[----:B--2---:R-:W-:Y:S01]  /*145e0*/  HMMA.16816.F32 R184, R128, R20, R184 ;  /* 0x0000001480b8723c */ /* 0x004fe200000018b8 */
[----:B------:R-:W-:Y:S01]  /*145f0*/  FSEL R193, R193, -INF , !P5 ;  /* 0xff800000c1c17808 */ /* 0x000fe20006800000 */
[----:B------:R-:W-:Y:S01]  /*14600*/  FMUL.FTZ R20, R195, R71 ;  /* 0x00000047c3147220 */ /* 0x000fe20000410000 */
[----:B------:R-:W-:Y:S01]  /*14610*/  FSEL R27, R27, -INF , P4 ;  /* 0xff8000001b1b7808 */ /* 0x000fe20002000000 */
[----:B------:R-:W-:Y:S01]  /*14620*/  VIADD R21, R10, 0xfffffec1 ;  /* 0xfffffec10a157836 */ /* 0x000fe20000000000 */
[----:B------:R-:W-:-:S02]  /*14630*/  ISETP.GE.AND P3, PT, R26, R227, PT ;  /* 0x000000e31a00720c */ /* 0x000fc40003f66270 */
[C---:B------:R-:W-:Y:S01]  /*14640*/  ISETP.GE.AND P5, PT, R26.reuse, R224, PT ;  /* 0x000000e01a00720c */ /* 0x040fe20003fa6270 */
[----:B------:R-:W2:Y:S01]  /*14650*/  MUFU.TANH R20, R20 ;  /* 0x0000001400147308 */ /* 0x000ea20000002400 */
[----:B------:R-:W-:Y:S01]  /*14660*/  I2FP.F32.S32 R25, R25 ;  /* 0x0000001900197245 */ /* 0x000fe20000201400 */
[----:B------:R-:W-:Y:S01]  /*14670*/  HMMA.16816.F32 R180, R128, R22, R180 ;  /* 0x0000001680b4723c */ /* 0x000fe200000018b4 */
[----:B------:R-:W-:Y:S02]  /*14680*/  ISETP.GE.AND P4, PT, R26, R225, PT ;  /* 0x000000e11a00720c */ /* 0x000fe40003f86270 */
[----:B------:R-:W-:Y:S01]  /*14690*/  I2FP.F32.S32 R26, R29 ;  /* 0x0000001d001a7245 */ /* 0x000fe20000201400 */
[----:B---3--:R-:W-:Y:S01]  /*146a0*/  FFMA.FTZ R24, -R237, R25, R24 ;  /* 0x00000019ed187223 */ /* 0x008fe20000010118 */
[----:B------:R-:W-:Y:S02]  /*146b0*/  FSEL R195, R27, -INF , !P3 ;  /* 0xff8000001bc37808 */ /* 0x000fe40005800000 */
[----:B------:R-:W-:Y:S01]  /*146c0*/  IADD3 R27, PT, PT, R196, 0x13f, -R5 ;  /* 0x0000013fc41b7810 */ /* 0x000fe20007ffe805 */
[----:B------:R-:W-:Y:S01]  /*146d0*/  FFMA.FTZ R25, -R237, R26, R28 ;  /* 0x0000001aed197223 */ /* 0x000fe2000001011c */
[-C--:B------:R-:W-:Y:S01]  /*146e0*/  FMUL.FTZ R26, R188, R71.reuse ;  /* 0x00000047bc1a7220 */ /* 0x080fe20000410000 */
[----:B------:R-:W-:Y:S01]  /*146f0*/  ISETP.GE.AND P3, PT, R21, R228, PT ;  /* 0x000000e41500720c */ /* 0x000fe20003f66270 */
[----:B-1----:R-:W-:Y:S01]  /*14700*/  HMMA.16816.F32 R184, R16, R12, R184 ;  /* 0x0000000c10b8723c */ /* 0x002fe200000018b8 */
[----:B------:R-:W-:Y:S01]  /*14710*/  FSEL R188, R24, -INF , P4 ;  /* 0xff80000018bc7808 */ /* 0x000fe20002000000 */
[----:B------:R-:W-:Y:S01]  /*14720*/  FMUL.FTZ R12, R191, R71 ;  /* 0x00000047bf0c7220 */ /* 0x000fe20000410000 */
[----:B------:R-:W-:Y:S01]  /*14730*/  IABS R27, R27 ;  /* 0x0000001b001b7213 */ /* 0x000fe20000000000 */
[----:B------:R-:W1:Y:S01]  /*14740*/  MUFU.TANH R26, R26 ;  /* 0x0000001a001a7308 */ /* 0x000e620000002400 */
[----:B------:R-:W-:-:S02]  /*14750*/  FSEL R188, R188, -INF , !P5 ;  /* 0xff800000bcbc7808 */ /* 0x000fc40006800000 */
[----:B------:R-:W-:Y:S02]  /*14760*/  FSEL R25, R25, -INF , P3 ;  /* 0xff80000019197808 */ /* 0x000fe40001800000 */
[C---:B------:R-:W-:Y:S01]  /*14770*/  ISETP.GE.AND P4, PT, R21.reuse, R227, PT ;  /* 0x000000e31500720c */ /* 0x040fe20003f86270 */
[----:B------:R-:W-:Y:S01]  /*14780*/  HMMA.16816.F32 R180, R16, R14, R180 ;  /* 0x0000000e10b4723c */ /* 0x000fe200000018b4 */
[C---:B------:R-:W-:Y:S01]  /*14790*/  ISETP.GE.AND P5, PT, R21.reuse, R224, PT ;  /* 0x000000e01500720c */ /* 0x040fe20003fa6270 */
[----:B------:R-:W-:Y:S01]  /*147a0*/  MUFU.TANH R12, R12 ;  /* 0x0000000c000c7308 */ /* 0x000fe20000002400 */
[----:B------:R-:W-:Y:S01]  /*147b0*/  ISETP.GE.AND P3, PT, R21, R225, PT ;  /* 0x000000e11500720c */ /* 0x000fe20003f66270 */
[----:B------:R-:W-:Y:S01]  /*147c0*/  IMAD.MOV.U32 R21, RZ, RZ, R27 ;  /* 0x000000ffff157224 */ /* 0x000fe200078e001b */
[C-C-:B------:R-:W-:Y:S02]  /*147d0*/  IADD3 R24, PT, PT, R226.reuse, 0x138, -R5.reuse ;  /* 0x00000138e2187810 */ /* 0x140fe40007ffe805 */
[----:B------:R-:W-:-:S02]  /*147e0*/  IADD3 R28, PT, PT, R226, 0x137, -R5 ;  /* 0x00000137e21c7810 */ /* 0x000fc40007ffe805 */
[----:B------:R-:W-:Y:S01]  /*147f0*/  IABS R24, R24 ;  /* 0x0000001800187213 */ /* 0x000fe20000000000 */
[----:B------:R-:W-:Y:S01]  /*14800*/  FMUL.FTZ R186, R186, R71 ;  /* 0x00000047baba7220 */ /* 0x000fe20000410000 */
[----:B------:R-:W-:Y:S01]  /*14810*/  I2FP.F32.S32 R13, R21 ;  /* 0x00000015000d7245 */ /* 0x000fe20000201400 */
[----:B------:R-:W-:Y:S01]  /*14820*/  FMUL.FTZ R30, R185, R71 ;  /* 0x00000047b91e7220 */ /* 0x000fe20000410000 */
[----:B------:R-:W-:Y:S01]  /*14830*/  I2FP.F32.S32 R24, R24 ;  /* 0x0000001800187245 */ /* 0x000fe20000201400 */
[----:B------:R3:W-:Y:S01]  /*14840*/  MUFU.TANH R21, R189 ;  /* 0x000000bd00157308 */ /* 0x0007e20000002400 */
[----:B------:R-:W-:Y:S01]  /*14850*/  IABS R28, R28 ;  /* 0x0000001c001c7213 */ /* 0x000fe20000000000 */
[C---:B--2---:R-:W-:Y:S01]  /*14860*/  FFMA.FTZ R27, -R237.reuse, R13, R20 ;  /* 0x0000000ded1b7223 */ /* 0x044fe20000010114 */
[--C-:B------:R-:W-:Y:S01]  /*14870*/  IADD3 R29, PT, PT, R226, 0x130, -R5.reuse ;  /* 0x00000130e21d7810 */ /* 0x100fe20007ffe805 */
[----:B-1----:R-:W-:Y:S01]  /*14880*/  FFMA.FTZ R13, -R237, R24, R26 ;  /* 0x00000018ed0d7223 */ /* 0x002fe2000001011a */
[----:B------:R-:W-:Y:S01]  /*14890*/  IADD3 R24, PT, PT, R196, 0x138, -R5 ;  /* 0x00000138c4187810 */ /* 0x000fe20007ffe805 */
[----:B------:R-:W-:Y:S01]  /*148a0*/  VIADD R26, R10, 0xfffffec8 ;  /* 0xfffffec80a1a7836 */ /* 0x000fe20000000000 */
[----:B------:R-:W-:Y:S01]  /*148b0*/  FSEL R27, R27, -INF , P3 ;  /* 0xff8000001b1b7808 */ /* 0x000fe20001800000 */
[----:B------:R1:W2:Y:S01]  /*148c0*/  MUFU.TANH R20, R190 ;  /* 0x000000be00147308 */ /* 0x0002a20000002400 */
[----:B------:R-:W-:Y:S01]  /*148d0*/  IABS R24, R24 ;  /* 0x0000001800187213 */ /* 0x000fe20000000000 */
[----:B------:R-:W-:Y:S01]  /*148e0*/  FMUL.FTZ R182, R182, R71 ;  /* 0x00000047b6b67220 */ /* 0x000fe20000410000 */
[----:B------:R-:W-:Y:S01]  /*148f0*/  ISETP.GE.AND P3, PT, R26, R227, PT ;  /* 0x000000e31a00720c */ /* 0x000fe20003f66270 */
[----:B------:R-:W-:Y:S01]  /*14900*/  FMUL.FTZ R183, R183, R71 ;  /* 0x00000047b7b77220 */ /* 0x000fe20000410000 */
[----:B------:R-:W-:-:S02]  /*14910*/  IABS R29, R29 ;  /* 0x0000001d001d7213 */ /* 0x000fc40000000000 */
[----:B------:R-:W-:Y:S02]  /*14920*/  IADD3 R31, PT, PT, R226, 0x12f, -R5 ;  /* 0x0000012fe21f7810 */ /* 0x000fe40007ffe805 */
[----:B---3--:R-:W-:Y:S01]  /*14930*/  FSEL R189, R27, -INF , !P5 ;  /* 0xff8000001bbd7808 */ /* 0x008fe20006800000 */
[----:B------:R-:W-:Y:S01]  /*14940*/  VIADD R27, R10, 0xfffffec9 ;  /* 0xfffffec90a1b7836 */ /* 0x000fe20000000000 */
[----:B------:R-:W-:Y:S02]  /*14950*/  ISETP.GE.AND P5, PT, R26, R224, PT ;  /* 0x000000e01a00720c */ /* 0x000fe40003fa6270 */
[----:B-1----:R-:W-:Y:S02]  /*14960*/  FSEL R190, R25, -INF , !P4 ;  /* 0xff80000019be7808 */ /* 0x002fe40006000000 */
[----:B------:R-:W-:Y:S02]  /*14970*/  I2FP.F32.S32 R25, R24 ;  /* 0x0000001800197245 */ /* 0x000fe40000201400 */
[----:B------:R-:W-:-:S02]  /*14980*/  I2FP.F32.S32 R24, R28 ;  /* 0x0000001c00187245 */ /* 0x000fc40000201400 */
[----:B------:R-:W-:Y:S01]  /*14990*/  ISETP.GE.AND P4, PT, R26, R228, PT ;  /* 0x000000e41a00720c */ /* 0x000fe20003f86270 */
[C---:B--2---:R-:W-:Y:S01]  /*149a0*/  FFMA.FTZ R25, -R237.reuse, R25, R20 ;  /* 0x00000019ed197223 */ /* 0x044fe20000010114 */
[----:B------:R-:W-:Y:S01]  /*149b0*/  IADD3 R28, PT, PT, R196, 0x137, -R5 ;  /* 0x00000137c41c7810 */ /* 0x000fe20007ffe805 */
[----:B------:R-:W-:Y:S01]  /*149c0*/  FFMA.FTZ R24, -R237, R24, R21 ;  /* 0x00000018ed187223 */ /* 0x000fe20000010115 */
[----:B------:R-:W-:Y:S01]  /*149d0*/  FSEL R13, R13, -INF , P4 ;  /* 0xff8000000d0d7808 */ /* 0x000fe20002000000 */
[----:B------:R1:W2:Y:S01]  /*149e0*/  LDSM.16.M88.4 R20, [R70+0x9000] ;  /* 0x009000004614783b */ /* 0x0002a20000000200 */
[----:B------:R-:W-:Y:S01]  /*149f0*/  ISETP.GE.AND P4, PT, R26, R225, PT ;  /* 0x000000e11a00720c */ /* 0x000fe20003f86270 */
[----:B------:R-:W-:Y:S01]  /*14a00*/  FMUL.FTZ R26, R184, R71 ;  /* 0x00000047b81a7220 */ /* 0x000fe20000410000 */
[----:B------:R-:W-:Y:S02]  /*14a10*/  IABS R28, R28 ;  /* 0x0000001c001c7213 */ /* 0x000fe40000000000 */
[----:B------:R-:W-:-:S02]  /*14a20*/  FSEL R184, R13, -INF , !P3 ;  /* 0xff8000000db87808 */ /* 0x000fc40005800000 */
[C---:B------:R-:W-:Y:S01]  /*14a30*/  ISETP.GE.AND P3, PT, R27.reuse, R228, PT ;  /* 0x000000e41b00720c */ /* 0x040fe20003f66270 */
[----:B------:R-:W3:Y:S01]  /*14a40*/  MUFU.TANH R26, R26 ;  /* 0x0000001a001a7308 */ /* 0x000ee20000002400 */
[----:B------:R-:W-:Y:S02]  /*14a50*/  IMAD.MOV.U32 R13, RZ, RZ, R28 ;  /* 0x000000ffff0d7224 */ /* 0x000fe400078e001c */
[----:B------:R-:W-:Y:S01]  /*14a60*/  FSEL R24, R24, -INF , P3 ;  /* 0xff80000018187808 */ /* 0x000fe20001800000 */
[----:B------:R-:W-:Y:S01]  /*14a70*/  VIADD R28, R10, 0xfffffed0 ;  /* 0xfffffed00a1c7836 */ /* 0x000fe20000000000 */
[----:B------:R-:W-:Y:S02]  /*14a80*/  ISETP.GE.AND P3, PT, R27, R225, PT ;  /* 0x000000e11b00720c */ /* 0x000fe40003f66270 */
[----:B------:R-:W-:Y:S02]  /*14a90*/  I2FP.F32.S32 R13, R13 ;  /* 0x0000000d000d7245 */ /* 0x000fe40000201400 */
[----:B-1----:R-:W-:Y:S01]  /*14aa0*/  FSEL R70, R25, -INF , P4 ;  /* 0xff80000019467808 */ /* 0x002fe20002000000 */
[----:B------:R-:W-:Y:S01]  /*14ab0*/  IMAD.MOV.U32 R25, RZ, RZ, R29 ;  /* 0x000000ffff197224 */ /* 0x000fe200078e001d */
[----:B------:R-:W-:-:S02]  /*14ac0*/  ISETP.GE.AND P4, PT, R27, R227, PT ;  /* 0x000000e31b00720c */ /* 0x000fc40003f86270 */
[----:B------:R-:W-:Y:S02]  /*14ad0*/  FSEL R70, R70, -INF , !P5 ;  /* 0xff80000046467808 */ /* 0x000fe40006800000 */
[----:B------:R-:W-:Y:S01]  /*14ae0*/  ISETP.GE.AND P5, PT, R27, R224, PT ;  /* 0x000000e01b00720c */ /* 0x000fe20003fa6270 */
[----:B------:R-:W-:Y:S01]  /*14af0*/  FFMA.FTZ R27, -R237, R13, R12 ;  /* 0x0000000ded1b7223 */ /* 0x000fe2000001010c */
[----:B------:R-:W-:Y:S01]  /*14b00*/  I2FP.F32.S32 R25, R25 ;  /* 0x0000001900197245 */ /* 0x000fe20000201400 */
[----:B------:R1:W4:Y:S01]  /*14b10*/  LDSM.16.M88.4 R12, [R39+0x9000] ;  /* 0x00900000270c783b */ /* 0x0003220000000200 */
[----:B------:R-:W-:Y:S01]  /*14b20*/  IADD3 R29, PT, PT, R196, 0x130, -R5 ;  /* 0x00000130c41d7810 */ /* 0x000fe20007ffe805 */
[----:B------:R-:W-:-:S04]  /*14b30*/  DEPBAR.LE SB0, 0x0 ;  /* 0x000080000000791a */ /* 0x000fc80000000000 */
[----:B---3--:R-:W-:Y:S01]  /*14b40*/  FFMA.FTZ R26, -R237, R25, R26 ;  /* 0x00000019ed1a7223 */ /* 0x008fe2000001011a */
[----:B------:R-:W-:Y:S01]  /*14b50*/  FSEL R185, R24, -INF , !P4 ;  /* 0xff80000018b97808 */ /* 0x000fe20006000000 */
[----:B------:R3:W-:Y:S01]  /*14b60*/  MUFU.TANH R25, R186 ;  /* 0x000000ba00197308 */ /* 0x0007e20000002400 */
[----:B------:R-:W-:Y:S01]  /*14b70*/  BAR.SYNC.DEFER_BLOCKING 0x0 ;  /* 0x0000000000007b1d */ /* 0x000fe20000010000 */
[----:B------:R-:W-:Y:S01]  /*14b80*/  ISETP.GE.AND P4, PT, R28, R228, PT ;  /* 0x000000e41c00720c */ /* 0x000fe20003f86270 */
[----:B--2---:R-:W-:Y:S01]  /*14b90*/  HMMA.16816.F32 R176, R128, R20, R176 ;  /* 0x0000001480b0723c */ /* 0x004fe200000018b0 */
[----:B------:R-:W-:Y:S01]  /*14ba0*/  FMUL.FTZ R20, R187, R71 ;  /* 0x00000047bb147220 */ /* 0x000fe20000410000 */
[----:B------:R-:W-:Y:S01]  /*14bb0*/  VIADD R21, R10, 0xfffffed1 ;  /* 0xfffffed10a157836 */ /* 0x000fe20000000000 */
[----:B------:R-:W-:Y:S02]  /*14bc0*/  FSEL R26, R26, -INF , P4 ;  /* 0xff8000001a1a7808 */ /* 0x000fe40002000000 */
[----:B------:R2:W5:Y:S01]  /*14bd0*/  MUFU.TANH R24, R30 ;  /* 0x0000001e00187308 */ /* 0x0005620000002400 */
[----:B------:R-:W-:-:S02]  /*14be0*/  ISETP.GE.AND P4, PT, R28, R225, PT ;  /* 0x000000e11c00720c */ /* 0x000fc40003f86270 */
[----:B------:R-:W-:Y:S01]  /*14bf0*/  HMMA.16816.F32 R172, R128, R22, R172 ;  /* 0x0000001680ac723c */ /* 0x000fe200000018ac */
[----:B------:R-:W-:Y:S01]  /*14c00*/  IADD3 R22, PT, PT, R226, 0x120, -R5 ;  /* 0x00000120e2167810 */ /* 0x000fe20007ffe805 */
[----:B------:R-:W-:Y:S01]  /*14c10*/  VIADD R23, R10, 0xfffffed9 ;  /* 0xfffffed90a177836 */ /* 0x000fe20000000000 */
[----:B-1----:R-:W-:Y:S02]  /*14c20*/  FSEL R39, R27, -INF , P3 ;  /* 0xff8000001b277808 */ /* 0x002fe40001800000 */
[----:B------:R-:W1:Y:S01]  /*14c30*/  MUFU.TANH R20, R20 ;  /* 0x0000001400147308 */ /* 0x000e620000002400 */
[C---:B------:R-:W-:Y:S02]  /*14c40*/  ISETP.GE.AND P3, PT, R28.reuse, R227, PT ;  /* 0x000000e31c00720c */ /* 0x040fe40003f66270 */
[----:B------:R-:W-:Y:S02]  /*14c50*/  FSEL R39, R39, -INF , !P5 ;  /* 0xff80000027277808 */ /* 0x000fe40006800000 */
[----:B------:R-:W-:-:S02]  /*14c60*/  ISETP.GE.AND P5, PT, R28, R224, PT ;  /* 0x000000e01c00720c */ /* 0x000fc40003fa6270 */
[----:B---3--:R-:W-:Y:S01]  /*14c70*/  FSEL R186, R26, -INF , !P3 ;  /* 0xff8000001aba7808 */ /* 0x008fe20005800000 */
[----:B------:R-:W-:Y:S01]  /*14c80*/  FMUL.FTZ R26, R180, R71 ;  /* 0x00000047b41a7220 */ /* 0x000fe20000410000 */
[----:B--2---:R-:W-:Y:S02]  /*14c90*/  IABS R30, R29 ;  /* 0x0000001d001e7213 */ /* 0x004fe40000000000 */
[----:B------:R-:W-:Y:S02]  /*14ca0*/  IABS R29, R31 ;  /* 0x0000001f001d7213 */ /* 0x000fe40000000000 */
[----:B------:R-:W-:Y:S01]  /*14cb0*/  ISETP.GE.AND P3, PT, R21, R228, PT ;  /* 0x000000e41500720c */ /* 0x000fe20003f66270 */
[----:B------:R-:W-:Y:S01]  /*14cc0*/  IMAD.MOV.U32 R27, RZ, RZ, R30 ;  /* 0x000000ffff1b7224 */ /* 0x000fe200078e001e */
[----:B------:R-:W-:Y:S01]  /*14cd0*/  I2FP.F32.S32 R28, R29 ;  /* 0x0000001d001c7245 */ /* 0x000fe20000201400 */
[----:B----4-:R-:W-:Y:S01]  /*14ce0*/  HMMA.16816.F32 R176, R16, R12, R176 ;  /* 0x0000000c10b0723c */ /* 0x010fe200000018b0 */
[----:B------:R-:W-:Y:S01]  /*14cf0*/  FMUL.FTZ R13, R181, R71 ;  /* 0x00000047b50d7220 */ /* 0x000fe20000410000 */
[----:B------:R-:W2:Y:S01]  /*14d00*/  MUFU.TANH R26, R26 ;  /* 0x0000001a001a7308 */ /* 0x000ea20000002400 */
[----:B------:R-:W-:Y:S01]  /*14d10*/  I2FP.F32.S32 R27, R27 ;  /* 0x0000001b001b7245 */ /* 0x000fe20000201400 */
[----:B-----5:R-:W-:Y:S01]  /*14d20*/  FFMA.FTZ R24, -R237, R28, R24 ;  /* 0x0000001ced187223 */ /* 0x020fe20000010118 */
[----:B------:R-:W-:-:S02]  /*14d30*/  IADD3 R28, PT, PT, R196, 0x12f, -R5 ;  /* 0x0000012fc41c7810 */ /* 0x000fc40007ffe805 */
[----:B------:R-:W-:Y:S01]  /*14d40*/  IABS R22, R22 ;  /* 0x0000001600167213 */ /* 0x000fe20000000000 */
[----:B------:R-:W-:Y:S01]  /*14d50*/  FFMA.FTZ R25, -R237, R27, R25 ;  /* 0x0000001bed197223 */ /* 0x000fe20000010119 */
[----:B------:R-:W-:Y:S01]  /*14d60*/  IABS R28, R28 ;  /* 0x0000001c001c7213 */ /* 0x000fe20000000000 */
[----:B------:R-:W-:Y:S01]  /*14d70*/  MUFU.TANH R13, R13 ;  /* 0x0000000d000d7308 */ /* 0x000fe20000002400 */
[--C-:B------:R-:W-:Y:S01]  /*14d80*/  IADD3 R27, PT, PT, R226, 0x128, -R5.reuse ;  /* 0x00000128e21b7810 */ /* 0x100fe20007ffe805 */
[----:B------:R-:W-:Y:S01]  /*14d90*/  HMMA.16816.F32 R172, R16, R14, R172 ;  /* 0x0000000e10ac723c */ /* 0x000fe200000018ac */
[----:B------:R-:W-:Y:S02]  /*14da0*/  FSEL R25, R25, -INF , P4 ;  /* 0xff80000019197808 */ /* 0x000fe40002000000 */
[----:B------:R-:W-:Y:S02]  /*14db0*/  ISETP.GE.AND P4, PT, R21, R227, PT ;  /* 0x000000e31500720c */ /* 0x000fe40003f86270 */
[----:B------:R-:W-:Y:S01]  /*14dc0*/  FSEL R180, R25, -INF , !P5 ;  /* 0xff80000019b47808 */ /* 0x000fe20006800000 */
[----:B------:R3:W4:Y:S01]  /*14dd0*/  MUFU.TANH R12, R182 ;  /* 0x000000b6000c7308 */ /* 0x0007220000002400 */
[----:B------:R-:W-:Y:S01]  /*14de0*/  FSEL R25, R24, -INF , P3 ;  /* 0xff80000018197808 */ /* 0x000fe20001800000 */
[-C--:B------:R-:W-:Y:S01]  /*14df0*/  FMUL.FTZ R15, R177, R71.reuse ;  /* 0x00000047b10f7220 */ /* 0x080fe20000410000 */
[----:B------:R-:W-:Y:S01]  /*14e00*/  ISETP.GE.AND P5, PT, R21, R224, PT ;  /* 0x000000e01500720c */ /* 0x000fe20003fa6270 */
[----:B------:R-:W-:Y:S01]  /*14e10*/  FMUL.FTZ R179, R179, R71 ;  /* 0x00000047b3b37220 */ /* 0x000fe20000410000 */
[----:B------:R-:W-:Y:S01]  /*14e20*/  ISETP.GE.AND P3, PT, R21, R225, PT ;  /* 0x000000e11500720c */ /* 0x000fe20003f66270 */
[----:B------:R-:W-:Y:S01]  /*14e30*/  IMAD.MOV.U32 R21, RZ, RZ, R28 ;  /* 0x000000ffff157224 */ /* 0x000fe200078e001c */
[----:B------:R-:W-:Y:S01]  /*14e40*/  IABS R27, R27 ;  /* 0x0000001b001b7213 */ /* 0x000fe20000000000 */
[----:B------:R-:W-:Y:S01]  /*14e50*/  MUFU.TANH R15, R15 ;  /* 0x0000000f000f7308 */ /* 0x000fe20000002400 */
[----:B------:R-:W-:-:S02]  /*14e60*/  IADD3 R16, PT, PT, R226, 0x117, -R5 ;  /* 0x00000117e2107810 */ /* 0x000fc40007ffe805 */
[----:B------:R-:W-:Y:S01]  /*14e70*/  I2FP.F32.S32 R21, R21 ;  /* 0x0000001500157245 */ /* 0x000fe20000201400 */
[----:B------:R-:W-:Y:S01]  /*14e80*/  IMAD.MOV.U32 R24, RZ, RZ, R27 ;  /* 0x000000ffff187224 */ /* 0x000fe200078e001b */
[--C-:B------:R-:W-:Y:S01]  /*14e90*/  IADD3 R27, PT, PT, R226, 0x127, -R5.reuse ;  /* 0x00000127e21b7810 */ /* 0x100fe20007ffe805 */
[-C--:B------:R-:W-:Y:S01]  /*14ea0*/  FMUL.FTZ R174, R174, R71.reuse ;  /* 0x00000047aeae7220 */ /* 0x080fe20000410000 */
[----:B------:R-:W-:Y:S01]  /*14eb0*/  FMUL.FTZ R173, R173, R71 ;  /* 0x00000047adad7220 */ /* 0x000fe20000410000 */
[----:B-1----:R-:W-:Y:S01]  /*14ec0*/  FFMA.FTZ R20, -R237, R21, R20 ;  /* 0x00000015ed147223 */ /* 0x002fe20000010114 */
[----:B------:R-:W-:Y:S01]  /*14ed0*/  IADD3 R21, PT, PT, R196, 0x128, -R5 ;  /* 0x00000128c4157810 */ /* 0x000fe20007ffe805 */
[----:B------:R-:W-:Y:S01]  /*14ee0*/  FMUL.FTZ R175, R175, R71 ;  /* 0x00000047afaf7220 */ /* 0x000fe20000410000 */
[----:B------:R-:W-:Y:S01]  /*14ef0*/  IABS R27, R27 ;  /* 0x0000001b001b7213 */ /* 0x000fe20000000000 */
[----:B------:R-:W-:Y:S01]  /*14f00*/  MUFU.TANH R174, R174 ;  /* 0x000000ae00ae7308 */ /* 0x000fe20000002400 */
[----:B------:R-:W-:-:S02]  /*14f10*/  IABS R21, R21 ;  /* 0x0000001500157213 */ /* 0x000fc40000000000 */
[----:B------:R-:W-:Y:S02]  /*14f20*/  FSEL R181, R20, -INF , P3 ;  /* 0xff80000014b57808 */ /* 0x000fe40001800000 */
[----:B------:R-:W-:Y:S01]  /*14f30*/  I2FP.F32.S32 R24, R24 ;  /* 0x0000001800187245 */ /* 0x000fe20000201400 */
[----:B------:R-:W-:Y:S01]  /*14f40*/  IMAD.MOV.U32 R20, RZ, RZ, R21 ;  /* 0x000000ffff147224 */ /* 0x000fe200078e0015 */
[----:B---3--:R-:W-:Y:S01]  /*14f50*/  FSEL R182, R25, -INF , !P4 ;  /* 0xff80000019b67808 */ /* 0x008fe20006000000 */
[----:B------:R-:W-:Y:S01]  /*14f60*/  IMAD.MOV.U32 R21, RZ, RZ, R27 ;  /* 0x000000ffff157224 */ /* 0x000fe200078e001b */
[----:B------:R-:W-:Y:S01]  /*14f70*/  FSEL R181, R181, -INF , !P5 ;  /* 0xff800000b5b57808 */ /* 0x000fe20006800000 */
[----:B--2---:R-:W-:Y:S01]  /*14f80*/  FFMA.FTZ R24, -R237, R24, R26 ;  /* 0x00000018ed187223 */ /* 0x004fe2000001011a */
[----:B------:R-:W-:Y:S01]  /*14f90*/  VIADD R26, R10, 0xfffffed8 ;  /* 0xfffffed80a1a7836 */ /* 0x000fe20000000000 */
[----:B------:R-:W-:Y:S01]  /*14fa0*/  I2FP.F32.S32 R20, R20 ;  /* 0x0000001400147245 */ /* 0x000fe20000201400 */
[----:B------:R-:W-:Y:S01]  /*14fb0*/  MUFU.TANH R173, R173 ;  /* 0x000000ad00ad7308 */ /* 0x000fe20000002400 */
[----:B------:R-:W-:-:S02]  /*14fc0*/  I2FP.F32.S32 R21, R21 ;  /* 0x0000001500157245 */ /* 0x000fc40000201400 */
[C---:B------:R-:W-:Y:S01]  /*14fd0*/  ISETP.GE.AND P4, PT, R26.reuse, R228, PT ;  /* 0x000000e41a00720c */ /* 0x040fe20003f86270 */
[C---:B----4-:R-:W-:Y:S01]  /*14fe0*/  FFMA.FTZ R20, -R237.reuse, R20, R12 ;  /* 0x00000014ed147223 */ /* 0x050fe2000001010c */
[----:B------:R-:W-:Y:S01]  /*14ff0*/  ISETP.GE.AND P3, PT, R26, R227, PT ;  /* 0x000000e31a00720c */ /* 0x000fe20003f66270 */
[----:B------:R-:W-:Y:S01]  /*15000*/  FFMA.FTZ R25, -R237, R21, R13 ;  /* 0x00000015ed197223 */ /* 0x000fe2000001010d */
[----:B------:R-:W-:Y:S01]  /*15010*/  FMUL.FTZ R21, R176, R71 ;  /* 0x00000047b0157220 */ /* 0x000fe20000410000 */
[----:B------:R-:W-:Y:S01]  /*15020*/  FSEL R24, R24, -INF , P4 ;  /* 0xff80000018187808 */ /* 0x000fe20002000000 */
[----:B------:R1:W2:Y:S01]  /*15030*/  MUFU.TANH R12, R183 ;  /* 0x000000b7000c7308 */ /* 0x0002a20000002400 */
[----:B------:R-:W-:Y:S02]  /*15040*/  ISETP.GE.AND P4, PT, R26, R225, PT ;  /* 0x000000e11a00720c */ /* 0x000fe40003f86270 */
[----:B------:R-:W-:Y:S02]  /*15050*/  IADD3 R13, PT, PT, R196, 0x127, -R5 ;  /* 0x00000127c40d7810 */ /* 0x000fe40007ffe805 */
[----:B------:R-:W-:Y:S01]  /*15060*/  FSEL R176, R20, -INF , P4 ;  /* 0xff80000014b07808 */ /* 0x000fe20002000000 */
[----:B------:R-:W-:Y:S01]  /*15070*/  IMAD.MOV.U32 R20, RZ, RZ, R22 ;  /* 0x000000ffff147224 */ /* 0x000fe200078e0016 */
[----:B------:R-:W-:Y:S01]  /*15080*/  IABS R13, R13 ;  /* 0x0000000d000d7213 */ /* 0x000fe20000000000 */
[----:B------:R-:W3:Y:S01]  /*15090*/  MUFU.TANH R21, R21 ;  /* 0x0000001500157308 */ /* 0x000ee20000002400 */
[----:B------:R-:W-:Y:S01]  /*150a0*/  FMUL.FTZ R22, R178, R71 ;  /* 0x00000047b2167220 */ /* 0x000fe20000410000 */
[----:B------:R-:W-:-:S02]  /*150b0*/  ISETP.GE.AND P5, PT, R26, R224, PT ;  /* 0x000000e01a00720c */ /* 0x000fc40003fa6270 */
[----:B------:R-:W-:Y:S02]  /*150c0*/  I2FP.F32.S32 R20, R20 ;  /* 0x0000001400147245 */ /* 0x000fe40000201400 */
[----:B------:R-:W-:Y:S02]  /*150d0*/  I2FP.F32.S32 R13, R13 ;  /* 0x0000000d000d7245 */ /* 0x000fe40000201400 */
[----:B------:R-:W4:Y:S01]  /*150e0*/  MUFU.TANH R22, R22 ;  /* 0x0000001600167308 */ /* 0x000f220000002400 */
[----:B-1----:R-:W-:Y:S02]  /*150f0*/  FSEL R183, R24, -INF , !P3 ;  /* 0xff80000018b77808 */ /* 0x002fe40005800000 */
[----:B------:R-:W-:Y:S01]  /*15100*/  ISETP.GE.AND P3, PT, R23, R228, PT ;  /* 0x000000e41700720c */ /* 0x000fe20003f66270 */
[----:B--2---:R-:W-:Y:S01]  /*15110*/  FFMA.FTZ R12, -R237, R13, R12 ;  /* 0x0000000ded0c7223 */ /* 0x004fe2000001010c */
[----:B------:R-:W-:Y:S01]  /*15120*/  ISETP.GE.AND P4, PT, R23, R227, PT ;  /* 0x000000e31700720c */ /* 0x000fe20003f86270 */
[----:B------:R-:W-:Y:S01]  /*15130*/  VIADD R13, R10, 0xfffffee0 ;  /* 0xfffffee00a0d7836 */ /* 0x000fe20000000000 */
[----:B------:R-:W-:Y:S01]  /*15140*/  FSEL R178, R25, -INF , P3 ;  /* 0xff80000019b27808 */ /* 0x000fe20001800000 */
[----:B------:R-:W-:Y:S01]  /*15150*/  MUFU.TANH R175, R175 ;  /* 0x000000af00af7308 */ /* 0x000fe20000002400 */
[----:B---3--:R-:W-:Y:S01]  /*15160*/  FFMA.FTZ R14, -R237, R20, R21 ;  /* 0x00000014ed0e7223 */ /* 0x008fe20000010115 */
[----:B------:R-:W-:-:S02]  /*15170*/  IADD3 R20, PT, PT, R196, 0x120, -R5 ;  /* 0x00000120c4147810 */ /* 0x000fc40007ffe805 */
[C---:B------:R-:W-:Y:S02]  /*15180*/  ISETP.GE.AND P3, PT, R23.reuse, R225, PT ;  /* 0x000000e11700720c */ /* 0x040fe40003f66270 */
[----:B------:R-:W-:Y:S02]  /*15190*/  IABS R21, R20 ;  /* 0x0000001400157213 */ /* 0x000fe40000000000 */
[----:B------:R-:W-:Y:S02]  /*151a0*/  FSEL R176, R176, -INF , !P5 ;  /* 0xff800000b0b07808 */ /* 0x000fe40006800000 */
[----:B------:R-:W-:Y:S01]  /*151b0*/  FSEL R177, R12, -INF , P3 ;  /* 0xff8000000cb17808 */ /* 0x000fe20001800000 */
[----:B------:R-:W-:Y:S01]  /*151c0*/  IMAD.MOV.U32 R12, RZ, RZ, R21 ;  /* 0x000000ffff0c7224 */ /* 0x000fe200078e0015 */
[----:B------:R-:W-:Y:S01]  /*151d0*/  ISETP.GE.AND P5, PT, R23, R224, PT ;  /* 0x000000e01700720c */ /* 0x000fe20003fa6270 */
[----:B------:R-:W-:Y:S01]  /*151e0*/  VIADD R21, R10, 0xfffffee1 ;  /* 0xfffffee10a157836 */ /* 0x000fe20000000000 */
[----:B------:R-:W-:-:S02]  /*151f0*/  IADD3 R23, PT, PT, R226, 0x11f, -R5 ;  /* 0x0000011fe2177810 */ /* 0x000fc40007ffe805 */
[----:B------:R-:W-:Y:S02]  /*15200*/  FSEL R178, R178, -INF , !P4 ;  /* 0xff800000b2b27808 */ /* 0x000fe40006000000 */
[----:B------:R-:W-:Y:S02]  /*15210*/  ISETP.GE.AND P4, PT, R13, R228, PT ;  /* 0x000000e40d00720c */ /* 0x000fe40003f86270 */
[----:B------:R-:W-:Y:S02]  /*15220*/  IABS R20, R23 ;  /* 0x0000001700147213 */ /* 0x000fe40000000000 */
[----:B------:R-:W-:Y:S02]  /*15230*/  I2FP.F32.S32 R12, R12 ;  /* 0x0000000c000c7245 */ /* 0x000fe40000201400 */
[----:B------:R-:W-:Y:S02]  /*15240*/  FSEL R177, R177, -INF , !P5 ;  /* 0xff800000b1b17808 */ /* 0x000fe40006800000 */
[----:B------:R-:W-:Y:S01]  /*15250*/  FSEL R14, R14, -INF , P4 ;  /* 0xff8000000e0e7808 */ /* 0x000fe20002000000 */
[----:B----4-:R-:W-:Y:S01]  /*15260*/  FFMA.FTZ R22, -R237, R12, R22 ;  /* 0x0000000ced167223 */ /* 0x010fe20000010116 */
[C---:B------:R-:W-:Y:S01]  /*15270*/  ISETP.GE.AND P3, PT, R13.reuse, R227, PT ;  /* 0x000000e30d00720c */ /* 0x040fe20003f66270 */
[----:B------:R-:W1:Y:S01]  /*15280*/  MUFU.TANH R12, R179 ;  /* 0x000000b3000c7308 */ /* 0x000e620000002400 */
[----:B------:R-:W-:-:S02]  /*15290*/  ISETP.GE.AND P5, PT, R13, R224, PT ;  /* 0x000000e00d00720c */ /* 0x000fc40003fa6270 */
[----:B------:R-:W-:Y:S02]  /*152a0*/  ISETP.GE.AND P4, PT, R13, R225, PT ;  /* 0x000000e10d00720c */ /* 0x000fe40003f86270 */
[----:B------:R-:W-:Y:S01]  /*152b0*/  I2FP.F32.S32 R13, R20 ;  /* 0x00000014000d7245 */ /* 0x000fe20000201400 */
[----:B------:R-:W-:Y:S01]  /*152c0*/  FMUL.FTZ R20, R172, R71 ;  /* 0x00000047ac147220 */ /* 0x000fe20000410000 */
[----:B------:R-:W-:Y:S02]  /*152d0*/  FSEL R128, R14, -INF , !P3 ;  /* 0xff8000000e807808 */ /* 0x000fe40005800000 */
[----:B------:R-:W-:Y:S01]  /*152e0*/  IADD3 R14, PT, PT, R226, 0x118, -R5 ;  /* 0x00000118e20e7810 */ /* 0x000fe20007ffe805 */
[----:B------:R-:W-:Y:S01]  /*152f0*/  FFMA.FTZ R15, -R237, R13, R15 ;  /* 0x0000000ded0f7223 */ /* 0x000fe2000001010f */
[----:B------:R-:W-:Y:S01]  /*15300*/  IADD3 R13, PT, PT, R196, 0x11f, -R5 ;  /* 0x0000011fc40d7810 */ /* 0x000fe20007ffe805 */
[----:B------:R-:W2:Y:S01]  /*15310*/  MUFU.TANH R20, R20 ;  /* 0x0000001400147308 */ /* 0x000ea20000002400 */
[----:B------:R-:W-:-:S02]  /*15320*/  IABS R14, R14 ;  /* 0x0000000e000e7213 */ /* 0x000fc40000000000 */
[----:B------:R-:W-:Y:S02]  /*15330*/  IABS R13, R13 ;  /* 0x0000000d000d7213 */ /* 0x000fe40000000000 */
[----:B------:R-:W-:Y:S02]  /*15340*/  ISETP.GE.AND P3, PT, R21, R228, PT ;  /* 0x000000e41500720c */ /* 0x000fe40003f66270 */
[----:B------:R-:W-:Y:S02]  /*15350*/  I2FP.F32.S32 R13, R13 ;  /* 0x0000000d000d7245 */ /* 0x000fe40000201400 */
[----:B------:R-:W-:Y:S02]  /*15360*/  FSEL R22, R22, -INF , P4 ;  /* 0xff80000016167808 */ /* 0x000fe40002000000 */
[----:B------:R-:W-:Y:S01]  /*15370*/  I2FP.F32.S32 R14, R14 ;  /* 0x0000000e000e7245 */ /* 0x000fe20000201400 */
[----:B-1----:R-:W-:Y:S01]  /*15380*/  FFMA.FTZ R12, -R237, R13, R12 ;  /* 0x0000000ded0c7223 */ /* 0x002fe2000001010c */
[----:B------:R-:W-:Y:S01]  /*15390*/  ISETP.GE.AND P4, PT, R21, R227, PT ;  /* 0x000000e31500720c */ /* 0x000fe20003f86270 */
[----:B------:R-:W-:Y:S01]  /*153a0*/  VIADD R13, R10, 0xfffffee8 ;  /* 0xfffffee80a0d7836 */ /* 0x000fe20000000000 */
[----:B------:R-:W-:-:S02]  /*153b0*/  FSEL R15, R15, -INF , P3 ;  /* 0xff8000000f0f7808 */ /* 0x000fc40001800000 */
[----:B------:R-:W-:Y:S01]  /*153c0*/  ISETP.GE.AND P3, PT, R21, R225, PT ;  /* 0x000000e11500720c */ /* 0x000fe20003f66270 */
[----:B--2---:R-:W-:Y:S01]  /*153d0*/  FFMA.FTZ R14, -R237, R14, R20 ;  /* 0x0000000eed0e7223 */ /* 0x004fe20000010114 */
[----:B------:R-:W-:Y:S02]  /*153e0*/  FSEL R9, R15, -INF , !P4 ;  /* 0xff8000000f097808 */ /* 0x000fe40006000000 */
[----:B------:R-:W-:Y:S02]  /*153f0*/  FSEL R129, R22, -INF , !P5 ;  /* 0xff80000016817808 */ /* 0x000fe40006800000 */
[----:B------:R-:W-:Y:S02]  /*15400*/  ISETP.GE.AND P4, PT, R13, R228, PT ;  /* 0x000000e40d00720c */ /* 0x000fe40003f86270 */
[----:B------:R-:W-:Y:S02]  /*15410*/  ISETP.GE.AND P5, PT, R21, R224, PT ;  /* 0x000000e01500720c */ /* 0x000fe40003fa6270 */
[----:B------:R-:W-:-:S02]  /*15420*/  FSEL R12, R12, -INF , P3 ;  /* 0xff8000000c0c7808 */ /* 0x000fc40001800000 */
[----:B------:R-:W-:Y:S02]  /*15430*/  ISETP.GE.AND P3, PT, R13, R227, PT ;  /* 0x000000e30d00720c */ /* 0x000fe40003f66270 */
[----:B------:R-:W-:Y:S02]  /*15440*/  I2FP.F32.S32 R15, R8 ;  /* 0x00000008000f7245 */ /* 0x000fe40000201400 */
[----:B------:R-:W-:Y:S02]  /*15450*/  FSEL R14, R14, -INF , P4 ;  /* 0xff8000000e0e7808 */ /* 0x000fe40002000000 */
[----:B------:R-:W-:Y:S01]  /*15460*/  FSEL R8, R12, -INF , !P5 ;  /* 0xff8000000c087808 */ /* 0x000fe20006800000 */
[----:B------:R-:W-:Y:S01]  /*15470*/  FFMA.FTZ R15, -R237, R15, R174 ;  /* 0x0000000fed0f7223 */ /* 0x000fe200000101ae */
[C---:B------:R-:W-:Y:S01]  /*15480*/  ISETP.GE.AND P5, PT, R13.reuse, R224, PT ;  /* 0x000000e00d00720c */ /* 0x040fe20003fa6270 */
[----:B------:R-:W-:Y:S01]  /*15490*/  VIADD R12, R10, 0xfffffee9 ;  /* 0xfffffee90a0c7836 */ /* 0x000fe20000000000 */
[----:B------:R-:W-:Y:S01]  /*154a0*/  ISETP.GE.AND P4, PT, R13, R225, PT ;  /* 0x000000e10d00720c */ /* 0x000fe20003f86270 */
[----:B------:R-:W-:Y:S01]  /*154b0*/  FMUL.FTZ R13, R168, R71 ;  /* 0x00000047a80d7220 */ /* 0x000fe20000410000 */
[----:B------:R-:W-:-:S02]  /*154c0*/  IABS R16, R16 ;  /* 0x0000001000107213 */ /* 0x000fc40000000000 */
[----:B------:R-:W-:Y:S02]  /*154d0*/  FSEL R131, R14, -INF , !P3 ;  /* 0xff8000000e837808 */ /* 0x000fe40005800000 */
[----:B------:R-:W-:Y:S01]  /*154e0*/  IADD3 R14, PT, PT, R196, 0x117, -R5 ;  /* 0x00000117c40e7810 */ /* 0x000fe20007ffe805 */
[----:B------:R-:W1:Y:S01]  /*154f0*/  MUFU.TANH R13, R13 ;  /* 0x0000000d000d7308 */ /* 0x000e620000002400 */
[----:B------:R-:W-:Y:S02]  /*15500*/  I2FP.F32.S32 R16, R16 ;  /* 0x0000001000107245 */ /* 0x000fe40000201400 */
[----:B------:R-:W-:Y:S02]  /*15510*/  IABS R14, R14 ;  /* 0x0000000e000e7213 */ /* 0x000fe40000000000 */
[----:B------:R-:W-:Y:S01]  /*15520*/  ISETP.GE.AND P3, PT, R12, R228, PT ;  /* 0x000000e40c00720c */ /* 0x000fe20003f66270 */
[----:B------:R-:W-:Y:S01]  /*15530*/  FFMA.FTZ R16, -R237, R16, R173 ;  /* 0x00000010ed107223 */ /* 0x000fe200000101ad */
[----:B------:R-:W-:-:S02]  /*15540*/  IADD3 R17, PT, PT, R226, 0x110, -R5 ;  /* 0x00000110e2117810 */ /* 0x000fc40007ffe805 */
[----:B------:R-:W-:Y:S02]  /*15550*/  FSEL R130, R15, -INF , P4 ;  /* 0xff8000000f827808 */ /* 0x000fe40002000000 */
[----:B------:R-:W-:Y:S02]  /*15560*/  I2FP.F32.S32 R14, R14 ;  /* 0x0000000e000e7245 */ /* 0x000fe40000201400 */
[----:B------:R-:W-:Y:S02]  /*15570*/  IABS R15, R17 ;  /* 0x00000011000f7213 */ /* 0x000fe40000000000 */
[----:B------:R-:W-:Y:S01]  /*15580*/  FSEL R130, R130, -INF , !P5 ;  /* 0xff80000082827808 */ /* 0x000fe20006800000 */
[----:B------:R-:W-:Y:S01]  /*15590*/  FFMA.FTZ R14, -R237, R14, R175 ;  /* 0x0000000eed0e7223 */ /* 0x000fe200000101af */
[----:B------:R-:W-:Y:S02]  /*155a0*/  FSEL R16, R16, -INF , P3 ;  /* 0xff80000010107808 */ /* 0x000fe40001800000 */
[----:B------:R-:W-:-:S02]  /*155b0*/  ISETP.GE.AND P4, PT, R12, R227, PT ;  /* 0x000000e30c00720c */ /* 0x000fc40003f86270 */
[C---:B------:R-:W-:Y:S02]  /*155c0*/  ISETP.GE.AND P5, PT, R12.reuse, R224, PT ;  /* 0x000000e00c00720c */ /* 0x040fe40003fa6270 */
[----:B------:R-:W-:Y:S01]  /*155d0*/  ISETP.GE.AND P3, PT, R12, R225, PT ;  /* 0x000000e10c00720c */ /* 0x000fe20003f66270 */
[----:B------:R-:W-:Y:S01]  /*155e0*/  FMUL.FTZ R12, R169, R71 ;  /* 0x00000047a90c7220 */ /* 0x000fe20000410000 */
[----:B------:R-:W-:Y:S02]  /*155f0*/  I2FP.F32.S32 R15, R15 ;  /* 0x0000000f000f7245 */ /* 0x000fe40000201400 */
[----:B------:R-:W-:Y:S02]  /*15600*/  FSEL R14, R14, -INF , P3 ;  /* 0xff8000000e0e7808 */ /* 0x000fe40001800000 */
[----:B------:R-:W-:Y:S01]  /*15610*/  IADD3 R17, PT, PT, R196, 0x110, -R5 ;  /* 0x00000110c4117810 */ /* 0x000fe20007ffe805 */
[----:B------:R-:W2:Y:S01]  /*15620*/  MUFU.TANH R12, R12 ;  /* 0x0000000c000c7308 */ /* 0x000ea20000002400 */
[----:B-1----:R-:W-:Y:S01]  /*15630*/  FFMA.FTZ R13, -R237, R15, R13 ;  /* 0x0000000fed0d7223 */ /* 0x002fe2000001010d */
[----:B------:R-:W-:Y:S01]  /*15640*/  VIADD R15, R10, 0xfffffef0 ;  /* 0xfffffef00a0f7836 */ /* 0x000fe20000000000 */
[----:B------:R-:W-:Y:S01]  /*15650*/  FSEL R168, R14, -INF , !P5 ;  /* 0xff8000000ea87808 */ /* 0x000fe20006800000 */
[----:B------:R-:W-:Y:S01]  /*15660*/  FMUL.FTZ R14, R4, R71 ;  /* 0x00000047040e7220 */ /* 0x000fe20000410000 */
[----:B------:R-:W-:-:S02]  /*15670*/  IADD3 R18, PT, PT, R226, 0x10f, -R5 ;  /* 0x0000010fe2127810 */ /* 0x000fc40007ffe805 */
[----:B------:R-:W-:Y:S02]  /*15680*/  FSEL R169, R16, -INF , !P4 ;  /* 0xff80000010a97808 */ /* 0x000fe40006000000 */
[C-C-:B------:R-:W-:Y:S01]  /*15690*/  IADD3 R16, PT, PT, R196.reuse, 0x10f, -R5.reuse ;  /* 0x0000010fc4107810 */ /* 0x140fe20007ffe805 */
[----:B------:R-:W1:Y:S01]  /*156a0*/  MUFU.TANH R14, R14 ;  /* 0x0000000e000e7308 */ /* 0x000e620000002400 */
[--C-:B------:R-:W-:Y:S02]  /*156b0*/  IADD3 R196, PT, PT, R196, 0x108, -R5.reuse ;  /* 0x00000108c4c47810 */ /* 0x100fe40007ffe805 */
[----:B------:R-:W-:Y:S02]  /*156c0*/  ISETP.GE.AND P4, PT, R15, R228, PT ;  /* 0x000000e40f00720c */ /* 0x000fe40003f86270 */
[----:B------:R-:W-:Y:S02]  /*156d0*/  IABS R17, R17 ;  /* 0x0000001100117213 */ /* 0x000fe40000000000 */
[----:B------:R-:W-:-:S02]  /*156e0*/  IADD3 R5, PT, PT, R226, 0x108, -R5 ;  /* 0x00000108e2057810 */ /* 0x000fc40007ffe805 */
[----:B------:R-:W-:Y:S02]  /*156f0*/  IABS R18, R18 ;  /* 0x0000001200127213 */ /* 0x000fe40000000000 */
[----:B------:R-:W-:Y:S02]  /*15700*/  ISETP.GE.AND P3, PT, R15, R227, PT ;  /* 0x000000e30f00720c */ /* 0x000fe40003f66270 */
[----:B------:R-:W-:Y:S02]  /*15710*/  I2FP.F32.S32 R17, R17 ;  /* 0x0000001100117245 */ /* 0x000fe40000201400 */
[----:B------:R-:W-:Y:S02]  /*15720*/  FSEL R13, R13, -INF , P4 ;  /* 0xff8000000d0d7808 */ /* 0x000fe40002000000 */
[----:B------:R-:W-:Y:S01]  /*15730*/  IABS R5, R5 ;  /* 0x0000000500057213 */ /* 0x000fe20000000000 */
[----:B------:R-:W-:Y:S01]  /*15740*/  FFMA.FTZ R17, -R237, R17, R170 ;  /* 0x00000011ed117223 */ /* 0x000fe200000101aa */
[----:B------:R-:W-:-:S02]  /*15750*/  ISETP.GE.AND P5, PT, R15, R224, PT ;  /* 0x000000e00f00720c */ /* 0x000fc40003fa6270 */
[----:B------:R-:W-:Y:S02]  /*15760*/  I2FP.F32.S32 R18, R18 ;  /* 0x0000001200127245 */ /* 0x000fe40000201400 */
[----:B------:R-:W-:Y:S01]  /*15770*/  ISETP.GE.AND P4, PT, R15, R225, PT ;  /* 0x000000e10f00720c */ /* 0x000fe20003f86270 */
[C---:B------:R-:W-:Y:S01]  /*15780*/  VIADD R15, R10.reuse, 0xfffffef1 ;  /* 0xfffffef10a0f7836 */ /* 0x040fe20000000000 */
[----:B------:R-:W-:Y:S01]  /*15790*/  FSEL R4, R13, -INF , !P3 ;  /* 0xff8000000d047808 */ /* 0x000fe20005800000 */
[----:B------:R-:W-:Y:S01]  /*157a0*/  IMAD.MOV.U32 R13, RZ, RZ, R5 ;  /* 0x000000ffff0d7224 */ /* 0x000fe200078e0005 */
[----:B------:R-:W-:Y:S01]  /*157b0*/  IABS R16, R16 ;  /* 0x0000001000107213 */ /* 0x000fe20000000000 */
[----:B--2---:R-:W-:Y:S01]  /*157c0*/  FFMA.FTZ R12, -R237, R18, R12 ;  /* 0x00000012ed0c7223 */ /* 0x004fe2000001010c */
[----:B------:R-:W-:Y:S01]  /*157d0*/  ISETP.GE.AND P3, PT, R15, R228, PT ;  /* 0x000000e40f00720c */ /* 0x000fe20003f66270 */
[----:B------:R-:W-:Y:S01]  /*157e0*/  VIADD R10, R10, 0xfffffef8 ;  /* 0xfffffef80a0a7836 */ /* 0x000fe20000000000 */
[----:B------:R-:W-:-:S02]  /*157f0*/  I2FP.F32.S32 R16, R16 ;  /* 0x0000001000107245 */ /* 0x000fc40000201400 */
[----:B------:R-:W-:Y:S02]  /*15800*/  IABS R196, R196 ;  /* 0x000000c400c47213 */ /* 0x000fe40000000000 */
[----:B------:R-:W-:Y:S01]  /*15810*/  FSEL R17, R17, -INF , P4 ;  /* 0xff80000011117808 */ /* 0x000fe20002000000 */
[----:B------:R-:W-:Y:S01]  /*15820*/  FFMA.FTZ R16, -R237, R16, R171 ;  /* 0x00000010ed107223 */ /* 0x000fe200000101ab */
[----:B------:R-:W-:Y:S02]  /*15830*/  I2FP.F32.S32 R13, R13 ;  /* 0x0000000d000d7245 */ /* 0x000fe40000201400 */
[----:B------:R-:W-:Y:S02]  /*15840*/  ISETP.GE.AND P4, PT, R15, R227, PT ;  /* 0x000000e30f00720c */ /* 0x000fe40003f86270 */
[----:B------:R-:W-:Y:S01]  /*15850*/  FSEL R12, R12, -INF , P3 ;  /* 0xff8000000c0c7808 */ /* 0x000fe20001800000 */
[----:B-1----:R-:W-:Y:S01]  /*15860*/  FFMA.FTZ R13, -R237, R13, R14 ;  /* 0x0000000ded0d7223 */ /* 0x002fe2000001010e */
[----:B------:R-:W-:-:S02]  /*15870*/  I2FP.F32.S32 R196, R196 ;  /* 0x000000c400c47245 */ /* 0x000fc40000201400 */
[----:B------:R-:W-:Y:S02]  /*15880*/  ISETP.GE.AND P3, PT, R15, R225, PT ;  /* 0x000000e10f00720c */ /* 0x000fe40003f66270 */
[----:B------:R-:W-:Y:S01]  /*15890*/  FSEL R172, R12, -INF , !P4 ;  /* 0xff8000000cac7808 */ /* 0x000fe20006000000 */
[----:B------:R-:W-:Y:S01]  /*158a0*/  FFMA.FTZ R196, -R237, R196, R6 ;  /* 0x000000c4edc47223 */ /* 0x000fe20000010106 */
[----:B------:R-:W-:Y:S01]  /*158b0*/  ISETP.GE.AND P4, PT, R10, R228, PT ;  /* 0x000000e40a00720c */ /* 0x000fe20003f86270 */
[----:B------:R-:W-:Y:S01]  /*158c0*/  VIADD R6, R37, 0xfffffffe ;  /* 0xfffffffe25067836 */ /* 0x000fe20000000000 */
[----:B------:R-:W-:Y:S02]  /*158d0*/  FSEL R16, R16, -INF , P3 ;  /* 0xff80000010107808 */ /* 0x000fe40001800000 */
[----:B------:R-:W-:Y:S02]  /*158e0*/  ISETP.GE.AND P3, PT, R10, R227, PT ;  /* 0x000000e30a00720c */ /* 0x000fe40003f66270 */
[----:B------:R-:W-:-:S02]  /*158f0*/  FSEL R13, R13, -INF , P4 ;  /* 0xff8000000d0d7808 */ /* 0x000fc40002000000 */
[----:B------:R-:W-:Y:S02]  /*15900*/  FSEL R5, R17, -INF , !P5 ;  /* 0xff80000011057808 */ /* 0x000fe40006800000 */
[----:B------:R-:W-:Y:S02]  /*15910*/  FSEL R171, R13, -INF , !P3 ;  /* 0xff8000000dab7808 */ /* 0x000fe40005800000 */
[----:B------:R-:W-:Y:S02]  /*15920*/  ISETP.GT.AND P3, PT, R6, R229, PT ;  /* 0x000000e50600720c */ /* 0x000fe40003f64270 */
[----:B------:R-:W-:Y:S02]  /*15930*/  ISETP.GE.AND P5, PT, R15, R224, PT ;  /* 0x000000e00f00720c */ /* 0x000fe40003fa6270 */
[----:B------:R-:W-:Y:S02]  /*15940*/  ISETP.GE.AND P4, PT, R10, R225, PT ;  /* 0x000000e10a00720c */ /* 0x000fe40003f86270 */
[----:B------:R-:W-:-:S02]  /*15950*/  FSEL R170, R16, -INF , !P5 ;  /* 0xff80000010aa7808 */ /* 0x000fc40006800000 */
[----:B------:R-:W-:Y:S02]  /*15960*/  ISETP.GE.AND P5, PT, R10, R224, PT ;  /* 0x000000e00a00720c */ /* 0x000fe40003fa6270 */
        /* <DEDUP_REMOVED lines=17> */
[----:B------:R-:W-:-:S03]  /*15a80*/  LOP3.LUT R18, R18, R19, RZ, 0x3c, !PT ;  /* 0x0000001312127212 */ /* 0x000fc600078e3cff */
[----:B-1----:R-:W1:Y:S02]  /*15a90*/  MUFU.RCP R20, R20 ;  /* 0x0000001400147308 */ /* 0x002e640000001000 */
[----:B-1----:R-:W-:-:S06]  /*15aa0*/  VIADD R20, R20, 0xffffffe ;  /* 0x0ffffffe14147836 */ /* 0x002fcc0000000000 */
[----:B------:R-:W1:Y:S02]  /*15ab0*/  F2I.FTZ.U32.TRUNC.NTZ R21, R20 ;  /* 0x0000001400157305 */ /* 0x000e64000021f000 */
[----:B-1----:R-:W-:Y:S01]  /*15ac0*/  IADD3 R17, PT, PT, RZ, -R21, RZ ;  /* 0x80000015ff117210 */ /* 0x002fe20007ffe0ff */
[----:B------:R-:W-:-:S04]  /*15ad0*/  IMAD.MOV.U32 R20, RZ, RZ, RZ ;  /* 0x000000ffff147224 */ /* 0x000fc800078e00ff */
[----:B------:R-:W-:-:S04]  /*15ae0*/  IMAD R17, R17, R14, RZ ;  /* 0x0000000e11117224 */ /* 0x000fc800078e02ff */
[----:B------:R-:W-:Y:S02]  /*15af0*/  IMAD.HI.U32 R17, R21, R17, R20 ;  /* 0x0000001115117227 */ /* 0x000fe400078e0014 */
[----:B------:R-:W1:Y:S04]  /*15b00*/  LDC.64 R20, c[0x0][0x348] ;  /* 0x0000d200ff147b82 */ /* 0x000e680000000a00 */
[----:B------:R-:W-:-:S04]  /*15b10*/  IMAD.HI.U32 R15, R17, R10, RZ ;  /* 0x0000000a110f7227 */ /* 0x000fc800078e00ff */
[----:B------:R-:W-:Y:S02]  /*15b20*/  IMAD R10, R15, R12, R10 ;  /* 0x0000000c0f0a7224 */ /* 0x000fe400078e020a */
[----:B------:R-:W-:-:S03]  /*15b30*/  IMAD.HI.U32 R17, R17, R13, RZ ;  /* 0x0000000d11117227 */ /* 0x000fc600078e00ff */
[----:B------:R-:W-:Y:S01]  /*15b40*/  ISETP.GT.U32.AND P3, PT, R14, R10, PT ;  /* 0x0000000a0e00720c */ /* 0x000fe20003f64070 */
[----:B------:R-:W-:Y:S01]  /*15b50*/  IMAD R12, R17, R12, R13 ;  /* 0x0000000c110c7224 */ /* 0x000fe200078e020d */
[----:B------:R-:W-:-:S04]  /*15b60*/  LOP3.LUT R13, RZ, R19, RZ, 0x33, !PT ;  /* 0x00000013ff0d7212 */ /* 0x000fc800078e33ff */
[----:B------:R-:W-:-:S07]  /*15b70*/  ISETP.GT.U32.AND P0, PT, R14, R12, PT ;  /* 0x0000000c0e00720c */ /* 0x000fce0003f04070 */
[----:B------:R-:W-:Y:S01]  /*15b80*/  @!P3 IMAD.IADD R10, R10, 0x1, -R14 ;  /* 0x000000010a0ab824 */ /* 0x000fe200078e0a0e */
[----:B------:R-:W-:Y:S02]  /*15b90*/  @!P3 IADD3 R15, PT, PT, R15, 0x1, RZ ;  /* 0x000000010f0fb810 */ /* 0x000fe40007ffe0ff */
[----:B------:R-:W-:Y:S02]  /*15ba0*/  ISETP.GE.AND P3, PT, R18, RZ, PT ;  /* 0x000000ff1200720c */ /* 0x000fe40003f66270 */
[-C--:B------:R-:W-:Y:S01]  /*15bb0*/  ISETP.GE.U32.AND P4, PT, R10, R14.reuse, PT ;  /* 0x0000000e0a00720c */ /* 0x080fe20003f86070 */
[----:B------:R-:W-:Y:S01]  /*15bc0*/  @!P0 VIADD R17, R17, 0x1 ;  /* 0x0000000111118836 */ /* 0x000fe20000000000 */
[-C--:B------:R-:W-:Y:S02]  /*15bd0*/  @!P0 IADD3 R12, PT, PT, R12, -R14.reuse, RZ ;  /* 0x8000000e0c0c8210 */ /* 0x080fe40007ffe0ff */
[----:B------:R-:W-:Y:S02]  /*15be0*/  ISETP.GE.AND P0, PT, R16, RZ, PT ;  /* 0x000000ff1000720c */ /* 0x000fe40003f06270 */
[----:B------:R-:W-:-:S07]  /*15bf0*/  ISETP.GE.U32.AND P5, PT, R12, R14, PT ;  /* 0x0000000e0c00720c */ /* 0x000fce0003fa6070 */
[----:B------:R-:W-:Y:S01]  /*15c00*/  @P4 VIADD R15, R15, 0x1 ;  /* 0x000000010f0f4836 */ /* 0x000fe20000000000 */
[----:B------:R-:W-:-:S03]  /*15c10*/  ISETP.NE.AND P4, PT, R19, RZ, PT ;  /* 0x000000ff1300720c */ /* 0x000fc60003f85270 */
[----:B------:R-:W-:Y:S02]  /*15c20*/  IMAD.MOV.U32 R14, RZ, RZ, R15 ;  /* 0x000000ffff0e7224 */ /* 0x000fe400078e000f */
[----:B------:R-:W-:-:S03]  /*15c30*/  @P5 IADD3 R17, PT, PT, R17, 0x1, RZ ;  /* 0x0000000111115810 */ /* 0x000fc60007ffe0ff */
[----:B------:R-:W-:Y:S02]  /*15c40*/  @!P0 IADD3 R14, PT, PT, -R14, RZ, RZ ;  /* 0x000000ff0e0e8210 */ /* 0x000fe40007ffe1ff */
[----:B------:R-:W-:Y:S02]  /*15c50*/  @!P3 IMAD.MOV R17, RZ, RZ, -R17 ;  /* 0x000000ffff11b224 */ /* 0x000fe400078e0a11 */
[----:B------:R-:W-:-:S03]  /*15c60*/  SEL R14, R13, R14, !P4 ;  /* 0x0000000e0d0e7207 */ /* 0x000fc60006000000 */
[----:B------:R-:W-:Y:S02]  /*15c70*/  SEL R13, R13, R17, !P4 ;  /* 0x000000110d0d7207 */ /* 0x000fe40006000000 */
[----:B-1----:R-:W2:Y:S01]  /*15c80*/  LD.E.64 R16, desc[UR4][R20.64+0x38] ;  /* 0x0000380414107980 */ /* 0x002ea2000c101b00 */
        /* <DEDUP_REMOVED lines=22> */
.L_x_7536:
        /* <DEDUP_REMOVED lines=8> */
.L_x_7537:
[----:B------:R-:W-:Y:S05]  /*15e70*/  BSYNC.RECONVERGENT B0 ;  /* 0x0000000000007941 */ /* 0x000fea0003800200 */
.L_x_7535:
[C---:B------:R-:W-:Y:S01]  /*15e80*/  SHF.L.U32 R12, R220.reuse, 0x5, RZ ;  /* 0x00000005dc0c7819 */ /* 0x040fe200000006ff */
[--C-:B------:R-:W-:Y:S01]  /*15e90*/  @!P1 IMAD.MOV.U32 R15, RZ, RZ, R230.reuse ;  /* 0x000000ffff0f9224 */ /* 0x100fe200078e00e6 */
[----:B------:R-:W-:Y:S01]  /*15ea0*/  SHF.L.U64.HI R10, R220, 0x5, R221 ;  /* 0x00000005dc0a7819 */ /* 0x000fe200000102dd */
[----:B------:R1:W-:Y:S01]  /*15eb0*/  @P1 STS.128 [R239+0x2000], RZ ;  /* 0x002000ffef001388 */ /* 0x0003e20000000c00 */
[-C--:B------:R-:W-:Y:S01]  /*15ec0*/  IADD3 R16, P3, PT, R12, R231.reuse, RZ ;  /* 0x000000e70c107210 */ /* 0x080fe20007f7e0ff */
[C---:B------:R-:W-:Y:S01]  /*15ed0*/  @!P1 IMAD R30, R221.reuse, 0x60, RZ ;  /* 0x00000060dd1e9824 */ /* 0x040fe200078e02ff */
[----:B------:R-:W-:Y:S01]  /*15ee0*/  @!P1 MOV R14, R231 ;  /* 0x000000e7000e9202 */ /* 0x000fe20000000f00 */
[----:B------:R-:W-:Y:S01]  /*15ef0*/  @!P1 IMAD R22, R221, 0x120, RZ ;  /* 0x00000120dd169824 */ /* 0x000fe200078e02ff */
[----:B------:R-:W-:Y:S01]  /*15f00*/  @!P1 IADD3 R12, P0, PT, R16, R12, RZ ;  /* 0x0000000c100c9210 */ /* 0x000fe20007f1e0ff */
[----:B------:R-:W-:Y:S01]  /*15f10*/  IMAD.X R17, R10, 0x1, R230, P3 ;  /* 0x000000010a117824 */ /* 0x000fe200018e06e6 */
[C---:B------:R-:W-:Y:S01]  /*15f20*/  @!P1 LEA R34, P3, R220.reuse, R16, 0x6 ;  /* 0x00000010dc229211 */ /* 0x040fe200078630ff */
[----:B------:R-:W-:Y:S01]  /*15f30*/  @!PT LDS RZ, [RZ] ;  /* 0x00000000fffff984 */ /* 0x000fe20000000800 */
[----:B------:R-:W-:Y:S01]  /*15f40*/  @!PT LDS RZ, [RZ] ;  /* 0x00000000fffff984 */ /* 0x000fe20000000800 */
[----:B------:R-:W-:Y:S01]  /*15f50*/  @!PT LDS RZ, [RZ] ;  /* 0x00000000fffff984 */ /* 0x000fe20000000800 */
[----:B------:R2:W-:Y:S01]  /*15f60*/  @!P1 LDGSTS.E.BYPASS.LTC128B.128 [R239+0x2000], desc[UR4][R14.64] ;  /* 0x020000000eef9fae */ /* 0x0005e2000b981a04 */
[--C-:B------:R-:W-:Y:S01]  /*15f70*/  @!P1 IMAD.MOV.U32 R32, RZ, RZ, R16.reuse ;  /* 0x000000ffff209224 */ /* 0x100fe200078e0010 */
[----:B------:R-:W-:Y:S01]  /*15f80*/  BSSY.RECONVERGENT B0, `(.L_x_7538) ;  /* 0x0000083000007945 */ /* 0x000fe20003800200 */
[----:B------:R-:W-:Y:S01]  /*15f90*/  @!P1 IADD3.X R13, PT, PT, R17, R10, RZ, P0, !PT ;  /* 0x0000000a110d9210 */ /* 0x000fe200007fe4ff */
[----:B------:R1:W-:Y:S01]  /*15fa0*/  @P1 STS.128 [R239+0x2800], RZ ;  /* 0x002800ffef001388 */ /* 0x0003e20000000c00 */
[-C--:B------:R-:W-:Y:S01]  /*15fb0*/  @!P1 MOV R33, R17.reuse ;  /* 0x0000001100219202 */ /* 0x080fe20000000f00 */
[----:B------:R-:W-:Y:S01]  /*15fc0*/  @!P1 IMAD.MOV.U32 R18, RZ, RZ, R16 ;  /* 0x000000ffff129224 */ /* 0x000fe200078e0010 */
[-C--:B------:R-:W-:Y:S01]  /*15fd0*/  @!P1 MOV R19, R17.reuse ;  /* 0x0000001100139202 */ /* 0x080fe20000000f00 */
[----:B------:R-:W-:Y:S01]  /*15fe0*/  @!PT LDS RZ, [RZ] ;  /* 0x00000000fffff984 */ /* 0x000fe20000000800 */
[----:B------:R-:W-:Y:S01]  /*15ff0*/  @!PT LDS RZ, [RZ] ;  /* 0x00000000fffff984 */ /* 0x000fe20000000800 */
[----:B------:R-:W-:Y:S01]  /*16000*/  @!PT LDS RZ, [RZ] ;  /* 0x00000000fffff984 */ /* 0x000fe20000000800 */
[----:B------:R-:W-:Y:S01]  /*16010*/  @!P1 LDGSTS.E.BYPASS.LTC128B.128 [R239+0x2800], desc[UR4][R16.64] ;  /* 0x0280000010ef9fae */ /* 0x000fe2000b981a04 */
[----:B------:R-:W-:Y:S01]  /*16020*/  @!P1 IMAD R26, R221, 0xc0, RZ ;  /* 0x000000c0dd1a9824 */ /* 0x000fe200078e02ff */
[-C--:B------:R-:W-:Y:S01]  /*16030*/  @!P1 MOV R21, R17.reuse ;  /* 0x0000001100159202 */ /* 0x080fe20000000f00 */
[C---:B------:R-:W-:Y:S01]  /*16040*/  @!P1 IMAD.WIDE.U32 R32, R220.reuse, 0x60, R32 ;  /* 0x00000060dc209825 */ /* 0x040fe200078e0020 */
[----:B------:R1:W-:Y:S01]  /*16050*/  @P1 STS.128 [R239+0x3000], RZ ;  /* 0x003000ffef001388 */ /* 0x0003e20000000c00 */
[----:B------:R-:W-:-:S02]  /*16060*/  @!P1 LEA.HI.X R35, R220, R17, R221, 0x6, P3 ;  /* 0x00000011dc239211 */ /* 0x000fc400018f34dd */
[----:B------:R-:W-:Y:S01]  /*16070*/  @!P1 IMAD.WIDE.U32 R18, R220, 0xc0, R18 ;  /* 0x000000c0dc129825 */ /* 0x000fe200078e0012 */
[----:B------:R-:W-:Y:S01]  /*16080*/  @!PT LDS RZ, [RZ] ;  /* 0x00000000fffff984 */ /* 0x000fe20000000800 */
[----:B------:R-:W-:Y:S01]  /*16090*/  @!PT LDS RZ, [RZ] ;  /* 0x00000000fffff984 */ /* 0x000fe20000000800 */
[----:B------:R-:W-:Y:S01]  /*160a0*/  @!PT LDS RZ, [RZ] ;  /* 0x00000000fffff984 */ /* 0x000fe20000000800 */
[----:B------:R3:W-:Y:S01]  /*160b0*/  @!P1 LDGSTS.E.BYPASS.LTC128B.128 [R239+0x3000], desc[UR4][R12.64] ;  /* 0x030000000cef9fae */ /* 0x0007e2000b981a04 */
[----:B------:R-:W-:Y:S02]  /*160c0*/  @!P1 IADD3 R31, PT, PT, R30, R33, RZ ;  /* 0x000000211e1f9210 */ /* 0x000fe40007ffe0ff */
[----:B------:R-:W-:Y:S01]  /*160d0*/  @!P1 IMAD.MOV.U32 R20, RZ, RZ, R16 ;  /* 0x000000ffff149224 */ /* 0x000fe200078e0010 */
[----:B------:R1:W-:Y:S01]  /*160e0*/  @P1 STS.128 [R239+0x3800], RZ ;  /* 0x003800ffef001388 */ /* 0x0003e20000000c00 */
[----:B------:R-:W-:Y:S01]  /*160f0*/  @!P1 IMAD.IADD R27, R26, 0x1, R19 ;  /* 0x000000011a1b9824 */ /* 0x000fe200078e0213 */
[----:B------:R-:W-:Y:S01]  /*16100*/  @!P1 MOV R26, R18 ;  /* 0x00000012001a9202 */ /* 0x000fe20000000f00 */
[----:B------:R-:W-:Y:S01]  /*16110*/  @!P1 IMAD.MOV.U32 R30, RZ, RZ, R32 ;  /* 0x000000ffff1e9224 */ /* 0x000fe200078e0020 */
[----:B------:R-:W-:Y:S01]  /*16120*/  @!P1 MOV R18, R16 ;  /* 0x0000001000129202 */ /* 0x000fe20000000f00 */
[----:B------:R-:W-:Y:S01]  /*16130*/  @!P1 IMAD.WIDE.U32 R32, R220, 0x180, R16 ;  /* 0x00000180dc209825 */ /* 0x000fe200078e0010 */
[-C--:B------:R-:W-:Y:S01]  /*16140*/  @!P1 MOV R19, R17.reuse ;  /* 0x0000001100139202 */ /* 0x080fe20000000f00 */
[----:B------:R-:W-:Y:S01]  /*16150*/  @!PT LDS RZ, [RZ] ;  /* 0x00000000fffff984 */ /* 0x000fe20000000800 */
[----:B------:R-:W-:Y:S01]  /*16160*/  @!PT LDS RZ, [RZ] ;  /* 0x00000000fffff984 */ /* 0x000fe20000000800 */
[----:B------:R-:W-:Y:S01]  /*16170*/  @!PT LDS RZ, [RZ] ;  /* 0x00000000fffff984 */ /* 0x000fe20000000800 */
[----:B------:R-:W-:Y:S01]  /*16180*/  @!P1 LDGSTS.E.BYPASS.LTC128B.128 [R239+0x3800], desc[UR4][R34.64] ;  /* 0x0380000022ef9fae */ /* 0x000fe2000b981a04 */
[----:B--2---:R-:W-:Y:S01]  /*16190*/  @!P1 MOV R15, R17 ;  /* 0x00000011000f9202 */ /* 0x004fe20000000f00 */
[----:B------:R-:W-:-:S02]  /*161a0*/  @!P1 IMAD R28, R221, 0xa0, RZ ;  /* 0x000000a0dd1c9824 */ /* 0x000fc400078e02ff */
[----:B------:R-:W-:Y:S01]  /*161b0*/  @!P1 IMAD.WIDE.U32 R20, R220, 0xa0, R20 ;  /* 0x000000a0dc149825 */ /* 0x000fe200078e0014 */
[----:B------:R1:W-:Y:S03]  /*161c0*/  @P1 STS.128 [R239+0x4000], RZ ;  /* 0x004000ffef001388 */ /* 0x0003e60000000c00 */
[----:B------:R-:W-:Y:S01]  /*161d0*/  @!P1 IMAD.MOV.U32 R14, RZ, RZ, R16 ;  /* 0x000000ffff0e9224 */ /* 0x000fe200078e0010 */
[----:B------:R-:W-:Y:S01]  /*161e0*/  @!P1 IADD3 R29, PT, PT, R28, R21, RZ ;  /* 0x000000151c1d9210 */ /* 0x000fe20007ffe0ff */
[C---:B------:R-:W-:Y:S01]  /*161f0*/  @!P1 IMAD.WIDE.U32 R18, R220.reuse, 0x160, R18 ;  /* 0x00000160dc129825 */ /* 0x040fe200078e0012 */
[----:B------:R-:W-:Y:S01]  /*16200*/  @!P1 MOV R28, R20 ;  /* 0x00000014001c9202 */ /* 0x000fe20000000f00 */
[----:B------:R-:W-:Y:S01]  /*16210*/  @!PT LDS RZ, [RZ] ;  /* 0x00000000fffff984 */ /* 0x000fe20000000800 */
[----:B------:R-:W-:Y:S01]  /*16220*/  @!PT LDS RZ, [RZ] ;  /* 0x00000000fffff984 */ /* 0x000fe20000000800 */
[----:B------:R-:W-:Y:S01]  /*16230*/  @!PT LDS RZ, [RZ] ;  /* 0x00000000fffff984 */ /* 0x000fe20000000800 */
[----:B------:R2:W-:Y:S01]  /*16240*/  @!P1 LDGSTS.E.BYPASS.LTC128B.128 [R239+0x4000], desc[UR4][R30.64] ;  /* 0x040000001eef9fae */ /* 0x0005e2000b981a04 */
[-C--:B------:R-:W-:Y:S01]  /*16250*/  @!P1 MOV R20, R16.reuse ;  /* 0x0000001000149202 */ /* 0x080fe20000000f00 */
[----:B------:R-:W-:Y:S01]  /*16260*/  @!P1 IMAD R24, R221, 0xe0, RZ ;  /* 0x000000e0dd189824 */ /* 0x000fe200078e02ff */
[----:B---3--:R-:W-:Y:S01]  /*16270*/  @!P1 MOV R12, R16 ;  /* 0x00000010000c9202 */ /* 0x008fe20000000f00 */
[----:B------:R-:W-:Y:S01]  /*16280*/  @!P1 IMAD.MOV.U32 R13, RZ, RZ, R17 ;  /* 0x000000ffff0d9224 */ /* 0x000fe200078e0011 */
[----:B------:R1:W-:Y:S01]  /*16290*/  @P1 STS.128 [R239+0x4800], RZ ;  /* 0x004800ffef001388 */ /* 0x0003e20000000c00 */
[----:B------:R-:W-:-:S04]  /*162a0*/  @!P1 IMAD.WIDE.U32 R14, R220, 0xe0, R14 ;  /* 0x000000e0dc0e9825 */ /* 0x000fc800078e000e */
[----:B------:R-:W-:Y:S01]  /*162b0*/  @!P1 IMAD.WIDE.U32 R12, R220, 0x120, R12 ;  /* 0x00000120dc0c9825 */ /* 0x000fe200078e000c */
[----:B------:R-:W-:Y:S02]  /*162c0*/  @!P1 IADD3 R25, PT, PT, R24, R15, RZ ;  /* 0x0000000f18199210 */ /* 0x000fe40007ffe0ff */
[----:B------:R-:W-:Y:S01]  /*162d0*/  @!P1 MOV R15, R17 ;  /* 0x00000011000f9202 */ /* 0x000fe20000000f00 */
[----:B------:R-:W-:Y:S01]  /*162e0*/  @!P1 IMAD.MOV.U32 R21, RZ, RZ, R17 ;  /* 0x000000ffff159224 */ /* 0x000fe200078e0011 */
[----:B------:R-:W-:Y:S01]  /*162f0*/  @!P1 IADD3 R23, PT, PT, R22, R13, RZ ;  /* 0x0000000d16179210 */ /* 0x000fe20007ffe0ff */
[C---:B------:R-:W-:Y:S01]  /*16300*/  @!P1 IMAD R13, R221.reuse, 0x160, RZ ;  /* 0x00000160dd0d9824 */ /* 0x040fe200078e02ff */
[----:B------:R-:W-:Y:S01]  /*16310*/  @!P1 MOV R22, R12 ;  /* 0x0000000c00169202 */ /* 0x000fe20000000f00 */
[----:B------:R-:W-:Y:S02]  /*16320*/  @!P1 IMAD R12, R221, 0x180, RZ ;  /* 0x00000180dd0c9824 */ /* 0x000fe400078e02ff */
[----:B------:R-:W-:-:S02]  /*16330*/  @!P1 IMAD.IADD R19, R13, 0x1, R19 ;  /* 0x000000010d139824 */ /* 0x000fc400078e0213 */
[----:B------:R-:W-:Y:S01]  /*16340*/  @!P1 IMAD.MOV.U32 R24, RZ, RZ, R14 ;  /* 0x000000ffff189224 */ /* 0x000fe200078e000e */
[----:B------:R-:W-:Y:S01]  /*16350*/  @!P1 IADD3 R33, PT, PT, R12, R33, RZ ;  /* 0x000000210c219210 */ /* 0x000fe20007ffe0ff */
[----:B------:R-:W-:Y:S01]  /*16360*/  @!P1 IMAD R14, R221, 0x140, RZ ;  /* 0x00000140dd0e9824 */ /* 0x000fe200078e02ff */
[C---:B------:R-:W-:Y:S01]  /*16370*/  @!P1 LEA R12, P0, R220.reuse, R16, 0x7 ;  /* 0x00000010dc0c9211 */ /* 0x040fe200078038ff */
[----:B------:R-:W-:-:S03]  /*16380*/  @!P1 IMAD.WIDE.U32 R20, R220, 0x140, R20 ;  /* 0x00000140dc149825 */ /* 0x000fc600078e0014 */
[-C--:B------:R-:W-:Y:S01]  /*16390*/  @!P1 LEA.HI.X R13, R220, R17.reuse, R221, 0x7, P0 ;  /* 0x00000011dc0d9211 */ /* 0x080fe200000f3cdd */
[----:B------:R-:W-:Y:S01]  /*163a0*/  @!P1 IMAD.IADD R21, R14, 0x1, R21 ;  /* 0x000000010e159824 */ /* 0x000fe200078e0215 */
[CC--:B--2---:R-:W-:Y:S01]  /*163b0*/  @!P1 LEA R30, P0, R220.reuse, R16.reuse, 0x8 ;  /* 0x00000010dc1e9211 */ /* 0x0c4fe200078040ff */
[----:B------:R-:W-:Y:S01]  /*163c0*/  @!P1 IMAD R10, R221, 0x1a0, RZ ;  /* 0x000001a0dd0a9824 */ /* 0x000fe200078e02ff */
        /* <DEDUP_REMOVED lines=62> */
.L_x_7539:
[----:B------:R-:W-:Y:S05]  /*167b0*/  BSYNC.RECONVERGENT B0 ;  /* 0x0000000000007941 */ /* 0x000fea0003800200 */
.L_x_7538:
[----:B------:R-:W0:Y:S02]  /*167c0*/  LDGDEPBAR ;  /* 0x00000000000079af */ /* 0x000e240000000000 */
.L_x_7534:
[----:B------:R-:W-:Y:S05]  /*167d0*/  BSYNC.RECONVERGENT B1 ;  /* 0x0000000000017941 */ /* 0x000fea0003800200 */
.L_x_7533:
[----:B------:R-:W3:Y:S01]  /*167e0*/  LD.E R174, desc[UR4][R2.64+0xdc] ;  /* 0x0000dc0402ae7980 */ /* 0x000ee2000c101900 */
[----:B------:R-:W-:Y:S02]  /*167f0*/  FMNMX3.FTZ R10, R0, R121, R122, !PT ;  /* 0x00000079000a7276 */ /* 0x000fe4000781007a */
[----:B-1----:R-:W-:Y:S02]  /*16800*/  FMNMX3.FTZ R12, R36, R120, R123, !PT ;  /* 0x00000078240c7276 */ /* 0x002fe4000781007b */
        /* <DEDUP_REMOVED lines=62> */
[----:B------:R-:W-:Y:S01]  /*16bf0*/  SEL R28, R38, 0xffffffe0, !P6 ;  /* 0xffffffe0261c7807 */ /* 0x000fe20007000000 */
[----:B------:R-:W1:Y:S04]  /*16c00*/  SHFL.BFLY PT, R14, R10, 0x2, 0x1f ;  /* 0x0c401f000a0e7f89 */ /* 0x000e6800000e0000 */
[----:B------:R-:W4:Y:S01]  /*16c10*/  SHFL.BFLY PT, R13, R12, 0x2, 0x1f ;  /* 0x0c401f000c0d7f89 */ /* 0x000f2200000e0000 */
[----:B-1----:R-:W-:-:S02]  /*16c20*/  FMNMX.FTZ R14, R10, R14, !PT ;  /* 0x0000000e0a0e7209 */ /* 0x002fc40007810000 */
[----:B----4-:R-:W-:-:S03]  /*16c30*/  FMNMX.FTZ R13, R12, R13, !PT ;  /* 0x0000000d0c0d7209 */ /* 0x010fc60007810000 */
[----:B------:R-:W1:Y:S04]  /*16c40*/  SHFL.BFLY PT, R10, R14, 0x1, 0x1f ;  /* 0x0c201f000e0a7f89 */ /* 0x000e6800000e0000 */
[----:B------:R-:W4:Y:S01]  /*16c50*/  SHFL.BFLY PT, R12, R13, 0x1, 0x1f ;  /* 0x0c201f000d0c7f89 */ /* 0x000f2200000e0000 */
[----:B-1----:R-:W-:-:S04]  /*16c60*/  FMNMX.FTZ R10, R14, R10, !PT ;  /* 0x0000000a0e0a7209 */ /* 0x002fc80007810000 */
[----:B------:R-:W-:-:S04]  /*16c70*/  FSETP.NEU.FTZ.AND P0, PT, R10, -INF , PT ;  /* 0xff8000000a00780b */ /* 0x000fc80003f1d000 */
[----:B--2---:R-:W-:-:S05]  /*16c80*/  FSEL R16, R10, RZ, P0 ;  /* 0x000000ff0a107208 */ /* 0x004fca0000000000 */
[----:B------:R-:W-:Y:S01]  /*16c90*/  FADD.FTZ R16, R0, -R16 ;  /* 0x8000001000107221 */ /* 0x000fe20000010000 */
[----:B---3--:R-:W-:-:S03]  /*16ca0*/  FMUL.FTZ R173, R174, R10 ;  /* 0x0000000aaead7220 */ /* 0x008fc60000410000 */
[----:B------:R-:W-:Y:S02]  /*16cb0*/  FMUL.FTZ R16, R174, R16 ;  /* 0x00000010ae107220 */ /* 0x000fe40000410000 */
[----:B------:R-:W-:Y:S02]  /*16cc0*/  FSEL R173, R173, RZ, P0 ;  /* 0x000000ffadad7208 */ /* 0x000fe40000000000 */
[----:B------:R-:W-:-:S03]  /*16cd0*/  ISETP.GT.AND P0, PT, R6, R229, PT ;  /* 0x000000e50600720c */ /* 0x000fc60003f04270 */
[--C-:B------:R-:W-:Y:S01]  /*16ce0*/  FFMA.FTZ R175, R121, R174, -R173.reuse ;  /* 0x000000ae79af7223 */ /* 0x100fe200000108ad */
[----:B----4-:R-:W-:Y:S01]  /*16cf0*/  FMNMX.FTZ R121, R13, R12, !PT ;  /* 0x0000000c0d797209 */ /* 0x010fe20007810000 */
[-CC-:B------:R-:W-:Y:S01]  /*16d00*/  FFMA.FTZ R122, R122, R174.reuse, -R173.reuse ;  /* 0x000000ae7a7a7223 */ /* 0x180fe200000108ad */
[-CC-:B------:R-:W-:Y:S01]  /*16d10*/  FFMA.FTZ R112, R112, R174.reuse, -R173.reuse ;  /* 0x000000ae70707223 */ /* 0x180fe200000108ad */
[-CC-:B------:R-:W-:Y:S01]  /*16d20*/  FFMA.FTZ R113, R113, R174.reuse, -R173.reuse ;  /* 0x000000ae71717223 */ /* 0x180fe200000108ad */
[----:B------:R-:W-:Y:S01]  /*16d30*/  FSETP.NEU.FTZ.AND P1, PT, R121, -INF , PT ;  /* 0xff8000007900780b */ /* 0x000fe20003f3d000 */
[----:B------:R-:W-:Y:S01]  /*16d40*/  FMUL.FTZ R179, R174, R121 ;  /* 0x00000079aeb37220 */ /* 0x000fe20000410000 */
[----:B------:R-:W-:Y:S01]  /*16d50*/  MUFU.EX2 R175, R175 ;  /* 0x000000af00af7308 */ /* 0x000fe20000000800 */
[-CC-:B------:R-:W-:Y:S01]  /*16d60*/  FFMA.FTZ R117, R117, R174.reuse, -R173.reuse ;  /* 0x000000ae75757223 */ /* 0x180fe200000108ad */
[----:B------:R-:W-:Y:S01]  /*16d70*/  FSEL R17, R121, RZ, P1 ;  /* 0x000000ff79117208 */ /* 0x000fe20000800000 */
[-CC-:B------:R-:W-:Y:S01]  /*16d80*/  FFMA.FTZ R116, R116, R174.reuse, -R173.reuse ;  /* 0x000000ae74747223 */ /* 0x180fe200000108ad */
[----:B------:R-:W-:Y:S01]  /*16d90*/  FSEL R179, R179, RZ, P1 ;  /* 0x000000ffb3b37208 */ /* 0x000fe20000800000 */
[-CC-:B------:R-:W-:Y:S01]  /*16da0*/  FFMA.FTZ R105, R105, R174.reuse, -R173.reuse ;  /* 0x000000ae69697223 */ /* 0x180fe200000108ad */
[-C--:B------:R-:W-:Y:S01]  /*16db0*/  FFMA.FTZ R108, R108, R174.reuse, -R173 ;  /* 0x000000ae6c6c7223 */ /* 0x080fe200000108ad */
[----:B------:R-:W-:Y:S01]  /*16dc0*/  FADD.FTZ R17, R36, -R17 ;  /* 0x8000001124117221 */ /* 0x000fe20000010000 */
[----:B------:R-:W1:Y:S01]  /*16dd0*/  MUFU.EX2 R122, R122 ;  /* 0x0000007a007a7308 */ /* 0x000e620000000800 */
[--C-:B------:R-:W-:Y:S01]  /*16de0*/  FFMA.FTZ R12, R124, R174, -R179.reuse ;  /* 0x000000ae7c0c7223 */ /* 0x100fe200000108b3 */
[----:B------:R-:W-:Y:S01]  /*16df0*/  LEA R124, R164, R214, 0x1 ;  /* 0x000000d6a47c7211 */ /* 0x000fe200078e08ff */
[-CC-:B------:R-:W-:Y:S01]  /*16e00*/  FFMA.FTZ R120, R120, R174.reuse, -R179.reuse ;  /* 0x000000ae78787223 */ /* 0x180fe200000108b3 */
[-CC-:B------:R-:W-:Y:S01]  /*16e10*/  FFMA.FTZ R123, R123, R174.reuse, -R179.reuse ;  /* 0x000000ae7b7b7223 */ /* 0x180fe200000108b3 */
[--C-:B------:R-:W-:Y:S01]  /*16e20*/  FFMA.FTZ R0, R114, R174, -R179.reuse ;  /* 0x000000ae72007223 */ /* 0x100fe200000108b3 */
[----:B------:R-:W-:Y:S01]  /*16e30*/  FMUL.FTZ R17, R174, R17 ;  /* 0x00000011ae117220 */ /* 0x000fe20000410000 */
[----:B------:R-:W-:Y:S01]  /*16e40*/  IADD3 R38, PT, PT, R28, R124, RZ ;  /* 0x0000007c1c267210 */ /* 0x000fe20007ffe0ff */
[----:B------:R2:W-:Y:S01]  /*16e50*/  MUFU.EX2 R164, R12 ;  /* 0x0000000c00a47308 */ /* 0x0005e20000000800 */
[C---:B------:R-:W-:Y:S01]  /*16e60*/  IADD3 R24, PT, PT, R124.reuse, 0xa000, RZ ;  /* 0x0000a0007c187810 */ /* 0x040fe20007ffe0ff */
[-CC-:B------:R-:W-:Y:S01]  /*16e70*/  FFMA.FTZ R191, R115, R174.reuse, -R179.reuse ;  /* 0x000000ae73bf7223 */ /* 0x180fe200000108b3 */
[----:B------:R-:W-:Y:S01]  /*16e80*/  IADD3 R187, PT, PT, R124, 0xa040, RZ ;  /* 0x0000a0407cbb7810 */ /* 0x000fe20007ffe0ff */
[-CC-:B------:R-:W-:Y:S01]  /*16e90*/  FFMA.FTZ R125, R125, R174.reuse, -R179.reuse ;  /* 0x000000ae7d7d7223 */ /* 0x180fe200000108b3 */
[----:B------:R-:W-:Y:S01]  /*16ea0*/  @P2 IADD3 R187, PT, PT, R24, -0x40, RZ ;  /* 0xffffffc018bb2810 */ /* 0x000fe20007ffe0ff */
[-CC-:B------:R-:W-:Y:S01]  /*16eb0*/  FFMA.FTZ R118, R118, R174.reuse, -R179.reuse ;  /* 0x000000ae76767223 */ /* 0x180fe200000108b3 */
[-C--:B------:R-:W-:Y:S01]  /*16ec0*/  FFMA.FTZ R106, R106, R174.reuse, -R179 ;  /* 0x000000ae6a6a7223 */ /* 0x080fe200000108b3 */
[----:B------:R-:W-:Y:S01]  /*16ed0*/  MUFU.EX2 R112, R112 ;  /* 0x0000007000707308 */ /* 0x000fe20000000800 */
[----:B-1----:R-:W-:Y:S01]  /*16ee0*/  F2FP.F16.F32.PACK_AB R21, R122, R175 ;  /* 0x000000af7a15723e */ /* 0x002fe200000000ff */
[----:B------:R-:W-:Y:S01]  /*16ef0*/  LDSM.16.MT88.4 R24, [R187] ;  /* 0x00000000bb18783b */ /* 0x000fe20000004200 */
[----:B------:R-:W-:Y:S01]  /*16f00*/  IADD3 R115, PT, PT, R28, R187, RZ ;  /* 0x000000bb1c737210 */ /* 0x000fe20007ffe0ff */
[-CC-:B------:R-:W-:Y:S01]  /*16f10*/  FFMA.FTZ R109, R109, R174.reuse, -R173.reuse ;  /* 0x000000ae6d6d7223 */ /* 0x180fe200000108ad */
[-C--:B------:R-:W-:Y:S01]  /*16f20*/  FFMA.FTZ R96, R96, R174.reuse, -R173 ;  /* 0x000000ae60607223 */ /* 0x080fe200000108ad */
[----:B------:R-:W-:Y:S01]  /*16f30*/  LDSM.16.MT88.4 R28, [R124+0xa800] ;  /* 0x00a800007c1c783b */ /* 0x000fe20000004200 */
[-CC-:B------:R-:W-:Y:S01]  /*16f40*/  FFMA.FTZ R107, R107, R174.reuse, -R179.reuse ;  /* 0x000000ae6b6b7223 */ /* 0x180fe200000108b3 */
[----:B------:R-:W1:Y:S01]  /*16f50*/  MUFU.EX2 R113, R113 ;  /* 0x0000007100717308 */ /* 0x000e620000000800 */
[-CC-:B------:R-:W-:Y:S01]  /*16f60*/  FFMA.FTZ R119, R119, R174.reuse, -R179.reuse ;  /* 0x000000ae77777223 */ /* 0x180fe200000108b3 */
[----:B--2---:R-:W2:Y:S01]  /*16f70*/  LDSM.16.MT88.4 R12, [R124+0xa000] ;  /* 0x00a000007c0c783b */ /* 0x004ea20000004200 */
[-CC-:B------:R-:W-:Y:S01]  /*16f80*/  FFMA.FTZ R110, R110, R174.reuse, -R179.reuse ;  /* 0x000000ae6e6e7223 */ /* 0x180fe200000108b3 */
[-C--:B------:R-:W-:Y:S01]  /*16f90*/  FFMA.FTZ R98, R98, R174.reuse, -R179 ;  /* 0x000000ae62627223 */ /* 0x080fe200000108b3 */
[-CC-:B------:R-:W-:Y:S01]  /*16fa0*/  FFMA.FTZ R97, R97, R174.reuse, -R173.reuse ;  /* 0x000000ae61617223 */ /* 0x180fe200000108ad */
[----:B------:R-:W-:Y:S01]  /*16fb0*/  LDSM.16.MT88.4 R32, [R115+0x800] ;  /* 0x000800007320783b */ /* 0x000fe20000004200 */
        /* <DEDUP_REMOVED lines=8> */
[--C-:B------:R-:W-:Y:S01]  /*17040*/  FFMA.FTZ R89, R89, R174, -R173.reuse ;  /* 0x000000ae59597223 */ /* 0x100fe200000108ad */
[----:B------:R-:W3:Y:S01]  /*17050*/  MUFU.EX2 R123, R123 ;  /* 0x0000007b007b7308 */ /* 0x000ee20000000800 */
[----:B-1----:R-:W-:Y:S01]  /*17060*/  F2FP.F16.F32.PACK_AB R23, R113, R112 ;  /* 0x000000707117723e */ /* 0x002fe200000000ff */
[-CC-:B------:R-:W-:Y:S01]  /*17070*/  FFMA.FTZ R92, R92, R174.reuse, -R173.reuse ;  /* 0x000000ae5c5c7223 */ /* 0x180fe200000108ad */
[-CC-:B------:R-:W-:Y:S01]  /*17080*/  FFMA.FTZ R93, R93, R174.reuse, -R173.reuse ;  /* 0x000000ae5d5d7223 */ /* 0x180fe200000108ad */
[-C--:B------:R-:W-:Y:S01]  /*17090*/  FFMA.FTZ R80, R80, R174.reuse, -R173 ;  /* 0x000000ae50507223 */ /* 0x080fe200000108ad */
[-CC-:B------:R-:W-:Y:S01]  /*170a0*/  FFMA.FTZ R91, R91, R174.reuse, -R179.reuse ;  /* 0x000000ae5b5b7223 */ /* 0x180fe200000108b3 */
[-CC-:B------:R-:W-:Y:S01]  /*170b0*/  FFMA.FTZ R103, R103, R174.reuse, -R179.reuse ;  /* 0x000000ae67677223 */ /* 0x180fe200000108b3 */
[-CC-:B------:R-:W-:Y:S01]  /*170c0*/  FFMA.FTZ R94, R94, R174.reuse, -R179.reuse ;  /* 0x000000ae5e5e7223 */ /* 0x180fe200000108b3 */
[----:B------:R-:W1:Y:S01]  /*170d0*/  MUFU.EX2 R0, R0 ;  /* 0x0000000000007308 */ /* 0x000e620000000800 */
[-C--:B------:R-:W-:Y:S01]  /*170e0*/  FFMA.FTZ R82, R82, R174.reuse, -R179 ;  /* 0x000000ae52527223 */ /* 0x080fe200000108b3 */
[-CC-:B------:R-:W-:Y:S01]  /*170f0*/  FFMA.FTZ R81, R81, R174.reuse, -R173.reuse ;  /* 0x000000ae51517223 */ /* 0x180fe200000108ad */
[-CC-:B------:R-:W-:Y:S01]  /*17100*/  FFMA.FTZ R84, R84, R174.reuse, -R173.reuse ;  /* 0x000000ae54547223 */ /* 0x180fe200000108ad */
[-CC-:B------:R-:W-:Y:S01]  /*17110*/  FFMA.FTZ R85, R85, R174.reuse, -R173.reuse ;  /* 0x000000ae55557223 */ /* 0x180fe200000108ad */
[-C--:B------:R-:W-:Y:S01]  /*17120*/  FFMA.FTZ R72, R72, R174.reuse, -R173 ;  /* 0x000000ae48487223 */ /* 0x080fe200000108ad */
[-CC-:B------:R-:W-:Y:S01]  /*17130*/  FFMA.FTZ R83, R83, R174.reuse, -R179.reuse ;  /* 0x000000ae53537223 */ /* 0x180fe200000108b3 */
[--C-:B------:R-:W-:Y:S01]  /*17140*/  FFMA.FTZ R95, R95, R174, -R179.reuse ;  /* 0x000000ae5f5f7223 */ /* 0x100fe200000108b3 */
[----:B------:R-:W4:Y:S01]  /*17150*/  MUFU.EX2 R36, R16 ;  /* 0x0000001000247308 */ /* 0x000f220000000800 */
[----:B---3--:R-:W-:Y:S01]  /*17160*/  F2FP.F16.F32.PACK_AB R20, R123, R120 ;  /* 0x000000787b14723e */ /* 0x008fe200000000ff */
[-CC-:B------:R-:W-:Y:S01]  /*17170*/  FFMA.FTZ R86, R86, R174.reuse, -R179.reuse ;  /* 0x000000ae56567223 */ /* 0x180fe200000108b3 */
[-C--:B------:R-:W-:Y:S01]  /*17180*/  FFMA.FTZ R74, R74, R174.reuse, -R179 ;  /* 0x000000ae4a4a7223 */ /* 0x080fe200000108b3 */
[-CC-:B------:R-:W-:Y:S01]  /*17190*/  FFMA.FTZ R73, R73, R174.reuse, -R173.reuse ;  /* 0x000000ae49497223 */ /* 0x180fe200000108ad */
[-CC-:B------:R-:W-:Y:S01]  /*171a0*/  FFMA.FTZ R76, R76, R174.reuse, -R173.reuse ;  /* 0x000000ae4c4c7223 */ /* 0x180fe200000108ad */
[-CC-:B------:R-:W-:Y:S01]  /*171b0*/  FFMA.FTZ R77, R77, R174.reuse, -R173.reuse ;  /* 0x000000ae4d4d7223 */ /* 0x180fe200000108ad */
[----:B------:R-:W-:Y:S01]  /*171c0*/  FFMA.FTZ R60, R60, R174, -R173 ;  /* 0x000000ae3c3c7223 */ /* 0x000fe200000108ad */
[----:B------:R3:W5:Y:S01]  /*171d0*/  MUFU.EX2 R114, R17 ;  /* 0x0000001100727308 */ /* 0x0007620000000800 */
[----:B-1----:R-:W-:Y:S01]  /*171e0*/  F2FP.F16.F32.PACK_AB R22, R0, R164 ;  /* 0x000000a40016723e */ /* 0x002fe200000000ff */
[-CC-:B------:R-:W-:Y:S01]  /*171f0*/  FFMA.FTZ R75, R75, R174.reuse, -R179.reuse ;  /* 0x000000ae4b4b7223 */ /* 0x180fe200000108b3 */
[-CC-:B------:R-:W-:Y:S01]  /*17200*/  FFMA.FTZ R87, R87, R174.reuse, -R179.reuse ;  /* 0x000000ae57577223 */ /* 0x180fe200000108b3 */
[-CC-:B------:R-:W-:Y:S01]  /*17210*/  FFMA.FTZ R78, R78, R174.reuse, -R179.reuse ;  /* 0x000000ae4e4e7223 */ /* 0x180fe200000108b3 */
[-C--:B------:R-:W-:Y:S01]  /*17220*/  FFMA.FTZ R62, R62, R174.reuse, -R179 ;  /* 0x000000ae3e3e7223 */ /* 0x080fe200000108b3 */
[-CC-:B------:R-:W-:Y:S01]  /*17230*/  FFMA.FTZ R61, R61, R174.reuse, -R173.reuse ;  /* 0x000000ae3d3d7223 */ /* 0x180fe200000108ad */
[--C-:B------:R-:W-:Y:S01]  /*17240*/  FFMA.FTZ R64, R64, R174, -R173.reuse ;  /* 0x000000ae40407223 */ /* 0x100fe200000108ad */
[----:B------:R-:W-:Y:S01]  /*17250*/  MUFU.EX2 R116, R116 ;  /* 0x0000007400747308 */ /* 0x000fe20000000800 */
[-C--:B----4-:R-:W-:Y:S01]  /*17260*/  FMUL.FTZ R162, R162, R36.reuse ;  /* 0x00000024a2a27220 */ /* 0x090fe20000410000 */
[-C--:B------:R-:W-:Y:S01]  /*17270*/  FMUL.FTZ R163, R163, R36.reuse ;  /* 0x00000024a3a37220 */ /* 0x080fe20000410000 */
[-C--:B------:R-:W-:Y:S01]  /*17280*/  FMUL.FTZ R158, R158, R36.reuse ;  /* 0x000000249e9e7220 */ /* 0x080fe20000410000 */
[-C--:B------:R-:W-:Y:S01]  /*17290*/  FMUL.FTZ R159, R159, R36.reuse ;  /* 0x000000249f9f7220 */ /* 0x080fe20000410000 */
[-C--:B------:R-:W-:Y:S01]  /*172a0*/  FMUL.FTZ R154, R154, R36.reuse ;  /* 0x000000249a9a7220 */ /* 0x080fe20000410000 */
[-C--:B------:R-:W-:Y:S01]  /*172b0*/  FMUL.FTZ R155, R155, R36.reuse ;  /* 0x000000249b9b7220 */ /* 0x080fe20000410000 */
[-C--:B------:R-:W-:Y:S01]  /*172c0*/  FMUL.FTZ R150, R150, R36.reuse ;  /* 0x0000002496967220 */ /* 0x080fe20000410000 */
[----:B------:R-:W-:Y:S01]  /*172d0*/  FMUL.FTZ R151, R151, R36 ;  /* 0x0000002497977220 */ /* 0x000fe20000410000 */
[----:B---3--:R-:W1:Y:S01]  /*172e0*/  LDSM.16.MT88.4 R16, [R38+0xa000] ;  /* 0x00a000002610783b */ /* 0x008e620000004200 */
[-C--:B-----5:R-:W-:Y:S01]  /*172f0*/  FMUL.FTZ R160, R160, R114.reuse ;  /* 0x00000072a0a07220 */ /* 0x0a0fe20000410000 */
[-C--:B------:R-:W-:Y:S01]  /*17300*/  FMUL.FTZ R161, R161, R114.reuse ;  /* 0x00000072a1a17220 */ /* 0x080fe20000410000 */
[-C--:B------:R-:W-:Y:S01]  /*17310*/  FMUL.FTZ R156, R156, R114.reuse ;  /* 0x000000729c9c7220 */ /* 0x080fe20000410000 */
[-C--:B------:R-:W-:Y:S01]  /*17320*/  FMUL.FTZ R157, R157, R114.reuse ;  /* 0x000000729d9d7220 */ /* 0x080fe20000410000 */
[-C--:B------:R-:W-:Y:S01]  /*17330*/  FMUL.FTZ R152, R152, R114.reuse ;  /* 0x0000007298987220 */ /* 0x080fe20000410000 */
[-C--:B------:R-:W-:Y:S01]  /*17340*/  FMUL.FTZ R153, R153, R114.reuse ;  /* 0x0000007299997220 */ /* 0x080fe20000410000 */
[-C--:B------:R-:W-:Y:S01]  /*17350*/  FMUL.FTZ R148, R148, R114.reuse ;  /* 0x0000007294947220 */ /* 0x080fe20000410000 */
[----:B------:R-:W-:Y:S01]  /*17360*/  FMUL.FTZ R149, R149, R114 ;  /* 0x0000007295957220 */ /* 0x000fe20000410000 */
[C---:B--2---:R-:W-:Y:S01]  /*17370*/  HMMA.16816.F32 R160, R20.reuse, R12, R160 ;  /* 0x0000000c14a0723c */ /* 0x044fe200000018a0 */
[--C-:B------:R-:W-:Y:S01]  /*17380*/  FFMA.FTZ R12, R104, R174, -R173.reuse ;  /* 0x000000ae680c7223 */ /* 0x100fe200000108ad */
[-C--:B------:R-:W-:Y:S01]  /*17390*/  FMUL.FTZ R142, R142, R36.reuse ;  /* 0x000000248e8e7220 */ /* 0x080fe20000410000 */
[----:B------:R-:W-:Y:S01]  /*173a0*/  MUFU.EX2 R104, R117 ;  /* 0x0000007500687308 */ /* 0x000fe20000000800 */
[----:B------:R-:W-:Y:S01]  /*173b0*/  FMUL.FTZ R143, R143, R36 ;  /* 0x000000248f8f7220 */ /* 0x000fe20000410000 */
[-C--:B------:R-:W-:Y:S01]  /*173c0*/  FMUL.FTZ R140, R140, R114.reuse ;  /* 0x000000728c8c7220 */ /* 0x080fe20000410000 */
[----:B------:R-:W-:Y:S01]  /*173d0*/  FMUL.FTZ R141, R141, R114 ;  /* 0x000000728d8d7220 */ /* 0x000fe20000410000 */
[-C--:B------:R-:W-:Y:S01]  /*173e0*/  FMUL.FTZ R138, R138, R36.reuse ;  /* 0x000000248a8a7220 */ /* 0x080fe20000410000 */
[C---:B------:R-:W-:Y:S01]  /*173f0*/  HMMA.16816.F32 R156, R20.reuse, R14, R156 ;  /* 0x0000000e149c723c */ /* 0x040fe2000000189c */
[----:B------:R-:W-:Y:S01]  /*17400*/  FMUL.FTZ R139, R139, R36 ;  /* 0x000000248b8b7220 */ /* 0x000fe20000410000 */
[-C--:B------:R-:W-:Y:S01]  /*17410*/  FMUL.FTZ R136, R136, R114.reuse ;  /* 0x0000007288887220 */ /* 0x080fe20000410000 */
[----:B------:R2:W-:Y:S01]  /*17420*/  MUFU.EX2 R117, R12 ;  /* 0x0000000c00757308 */ /* 0x0005e20000000800 */
[----:B------:R-:W-:Y:S01]  /*17430*/  FMUL.FTZ R137, R137, R114 ;  /* 0x0000007289897220 */ /* 0x000fe20000410000 */
[-C--:B------:R-:W-:Y:S01]  /*17440*/  FMUL.FTZ R134, R134, R36.reuse ;  /* 0x0000002486867220 */ /* 0x080fe20000410000 */
[----:B------:R-:W-:Y:S01]  /*17450*/  FMUL.FTZ R135, R135, R36 ;  /* 0x0000002487877220 */ /* 0x000fe20000410000 */
[-C--:B------:R-:W-:Y:S01]  /*17460*/  FMUL.FTZ R132, R132, R114.reuse ;  /* 0x0000007284847220 */ /* 0x080fe20000410000 */
[C---:B------:R-:W-:Y:S01]  /*17470*/  HMMA.16816.F32 R140, R20.reuse, R26, R140 ;  /* 0x0000001a148c723c */ /* 0x040fe2000000188c */
[----:B------:R-:W-:Y:S01]  /*17480*/  FMUL.FTZ R133, R133, R114 ;  /* 0x0000007285857220 */ /* 0x000fe20000410000 */
        /* <DEDUP_REMOVED lines=10> */
[----:B--2---:R-:W2:Y:S01]  /*17530*/  LDSM.16.MT88.4 R12, [R115] ;  /* 0x00000000730c783b */ /* 0x004ea20000004200 */
[-CC-:B------:R-:W-:Y:S01]  /*17540*/  FFMA.FTZ R57, R57, R174.reuse, -R173.reuse ;  /* 0x000000ae39397223 */ /* 0x180fe200000108ad */
[----:B------:R-:W-:Y:S01]  /*17550*/  FFMA.FTZ R44, R44, R174, -R173 ;  /* 0x000000ae2c2c7223 */ /* 0x000fe200000108ad */
[C---:B-1----:R-:W-:Y:S01]  /*17560*/  HMMA.16816.F32 R152, R20.reuse, R16, R152 ;  /* 0x000000101498723c */ /* 0x042fe20000001898 */
[-C--:B------:R-:W-:Y:S01]  /*17570*/  FMUL.FTZ R16, R144, R114.reuse ;  /* 0x0000007290107220 */ /* 0x080fe20000410000 */
[----:B------:R-:W-:Y:S01]  /*17580*/  FMUL.FTZ R17, R145, R114 ;  /* 0x0000007291117220 */ /* 0x000fe20000410000 */
[-CC-:B------:R-:W-:Y:S01]  /*17590*/  FFMA.FTZ R55, R55, R174.reuse, -R179.reuse ;  /* 0x000000ae37377223 */ /* 0x180fe200000108b3 */
[----:B------:R-:W-:Y:S01]  /*175a0*/  MUFU.EX2 R118, R118 ;  /* 0x0000007600767308 */ /* 0x000fe20000000800 */
[-CC-:B------:R-:W-:Y:S01]  /*175b0*/  FFMA.FTZ R67, R67, R174.reuse, -R179.reuse ;  /* 0x000000ae43437223 */ /* 0x180fe200000108b3 */
[-CC-:B------:R-:W-:Y:S01]  /*175c0*/  FFMA.FTZ R58, R58, R174.reuse, -R179.reuse ;  /* 0x000000ae3a3a7223 */ /* 0x180fe200000108b3 */
[----:B------:R-:W-:Y:S01]  /*175d0*/  FFMA.FTZ R46, R46, R174, -R179 ;  /* 0x000000ae2e2e7223 */ /* 0x000fe200000108b3 */
[C---:B------:R-:W-:Y:S01]  /*175e0*/  HMMA.16816.F32 R148, R20.reuse, R18, R148 ;  /* 0x000000121494723c */ /* 0x040fe20000001894 */
[-C--:B------:R-:W-:Y:S01]  /*175f0*/  FMUL.FTZ R18, R146, R36.reuse ;  /* 0x0000002492127220 */ /* 0x080fe20000410000 */
[----:B------:R-:W-:Y:S01]  /*17600*/  FMUL.FTZ R19, R147, R36 ;  /* 0x0000002493137220 */ /* 0x000fe20000410000 */
[-CC-:B------:R-:W-:Y:S01]  /*17610*/  FFMA.FTZ R45, R45, R174.reuse, -R173.reuse ;  /* 0x000000ae2d2d7223 */ /* 0x180fe200000108ad */
[----:B------:R-:W1:Y:S01]  /*17620*/  MUFU.EX2 R106, R106 ;  /* 0x0000006a006a7308 */ /* 0x000e620000000800 */
[-CC-:B------:R-:W-:Y:S01]  /*17630*/  FFMA.FTZ R48, R48, R174.reuse, -R173.reuse ;  /* 0x000000ae30307223 */ /* 0x180fe200000108ad */
[-CC-:B------:R-:W-:Y:S01]  /*17640*/  FFMA.FTZ R49, R49, R174.reuse, -R173.reuse ;  /* 0x000000ae31317223 */ /* 0x180fe200000108ad */
[-C--:B------:R-:W-:Y:S01]  /*17650*/  FFMA.FTZ R50, R50, R174.reuse, -R173 ;  /* 0x000000ae32327223 */ /* 0x080fe200000108ad */
[-CC-:B------:R-:W-:Y:S01]  /*17660*/  FFMA.FTZ R47, R47, R174.reuse, -R179.reuse ;  /* 0x000000ae2f2f7223 */ /* 0x180fe200000108b3 */
[C---:B------:R-:W-:Y:S01]  /*17670*/  HMMA.16816.F32 R16, R20.reuse, R24, R16 ;  /* 0x000000181410723c */ /* 0x040fe20000001810 */
[----:B------:R-:W4:Y:S01]  /*17680*/  LDSM.16.MT88.4 R24, [R38+0xa800] ;  /* 0x00a800002618783b */ /* 0x000f220000004200 */
[-CC-:B------:R-:W-:Y:S01]  /*17690*/  FFMA.FTZ R59, R59, R174.reuse, -R179.reuse ;  /* 0x000000ae3b3b7223 */ /* 0x180fe200000108b3 */
[----:B------:R-:W5:Y:S01]  /*176a0*/  MUFU.EX2 R105, R105 ;  /* 0x0000006900697308 */ /* 0x000f620000000800 */
[-CC-:B------:R-:W-:Y:S01]  /*176b0*/  FFMA.FTZ R51, R51, R174.reuse, -R179.reuse ;  /* 0x000000ae33337223 */ /* 0x180fe200000108b3 */
        /* <DEDUP_REMOVED lines=10> */
[----:B------:R-:W-:Y:S01]  /*17760*/  FFMA.FTZ R147, R198, R174, -R173 ;  /* 0x000000aec6937223 */ /* 0x000fe200000108ad */
[----:B------:R-:W-:Y:S01]  /*17770*/  FFMA.FTZ R250, R250, R114, R120 ;  /* 0x00000072fafa7223 */ /* 0x000fe20000010078 */
[----:B------:R-:W-:Y:S01]  /*17780*/  FFMA.FTZ R245, R245, R36, R175 ;  /* 0x00000024f5f57223 */ /* 0x000fe200000100af */
[-CC-:B------:R-:W-:Y:S01]  /*17790*/  FFMA.FTZ R120, R192, R174.reuse, -R173.reuse ;  /* 0x000000aec0787223 */ /* 0x180fe200000108ad */
[----:B------:R-:W-:Y:S01]  /*177a0*/  MUFU.EX2 R109, R109 ;  /* 0x0000006d006d7308 */ /* 0x000fe20000000800 */
[C---:B--2---:R-:W-:Y:S01]  /*177b0*/  HMMA.16816.F32 R136, R20.reuse, R12, R136 ;  /* 0x0000000c1488723c */ /* 0x044fe20000001888 */
[-CC-:B------:R-:W-:Y:S01]  /*177c0*/  FFMA.FTZ R36, R201, R174.reuse, -R173.reuse ;  /* 0x000000aec9247223 */ /* 0x180fe200000108ad */
[-C--:B------:R-:W-:Y:S01]  /*177d0*/  FFMA.FTZ R114, R202, R174.reuse, -R173 ;  /* 0x000000aeca727223 */ /* 0x080fe200000108ad */
[-CC-:B------:R-:W-:Y:S01]  /*177e0*/  FFMA.FTZ R165, R200, R174.reuse, -R179.reuse ;  /* 0x000000aec8a57223 */ /* 0x180fe200000108b3 */
[-CC-:B------:R-:W-:Y:S01]  /*177f0*/  FFMA.FTZ R175, R203, R174.reuse, -R179.reuse ;  /* 0x000000aecbaf7223 */ /* 0x180fe200000108b3 */
[-CC-:B------:R-:W-:Y:S01]  /*17800*/  FFMA.FTZ R192, R204, R174.reuse, -R179.reuse ;  /* 0x000000aeccc07223 */ /* 0x180fe200000108b3 */
[-C--:B------:R-:W-:Y:S01]  /*17810*/  FFMA.FTZ R194, R194, R174.reuse, -R179 ;  /* 0x000000aec2c27223 */ /* 0x080fe200000108b3 */
[----:B------:R-:W-:Y:S01]  /*17820*/  MUFU.EX2 R96, R96 ;  /* 0x0000006000607308 */ /* 0x000fe20000000800 */
[----:B------:R-:W-:Y:S01]  /*17830*/  HMMA.16816.F32 R132, R20, R14, R132 ;  /* 0x0000000e1484723c */ /* 0x000fe20000001884 */
[----:B------:R-:W2:Y:S01]  /*17840*/  LDSM.16.MT88.4 R12, [R187+0x800] ;  /* 0x00080000bb0c783b */ /* 0x000ea20000004200 */
[----:B---3--:R-:W-:Y:S01]  /*17850*/  F2FP.F16.F32.PACK_AB R20, R125, R191 ;  /* 0x000000bf7d14723e */ /* 0x008fe200000000ff */
[----:B------:R-:W-:Y:S01]  /*17860*/  FFMA.FTZ R193, R193, R174, -R173 ;  /* 0x000000aec1c17223 */ /* 0x000fe200000108ad */
[----:B------:R-:W-:Y:S01]  /*17870*/  F2FP.F16.F32.PACK_AB R21, R104, R116 ;  /* 0x000000746815723e */ /* 0x000fe200000000ff */
[----:B------:R-:W-:Y:S01]  /*17880*/  FADD.FTZ R196, R122, R245 ;  /* 0x000000f57ac47221 */ /* 0x000fe20000010000 */
[----:B-1----:R-:W-:Y:S01]  /*17890*/  F2FP.F16.F32.PACK_AB R22, R106, R118 ;  /* 0x000000766a16723e */ /* 0x002fe200000000ff */
[----:B------:R-:W1:Y:S01]  /*178a0*/  MUFU.EX2 R107, R107 ;  /* 0x0000006b006b7308 */ /* 0x000e620000000800 */
[----:B-----5:R-:W-:Y:S01]  /*178b0*/  F2FP.F16.F32.PACK_AB R23, R105, R117 ;  /* 0x000000756917723e */ /* 0x020fe200000000ff */
[----:B------:R-:W-:Y:S01]  /*178c0*/  FADD.FTZ R250, R123, R250 ;  /* 0x000000fa7bfa7221 */ /* 0x000fe20000010000 */
[-CC-:B------:R-:W-:Y:S01]  /*178d0*/  FFMA.FTZ R123, R190, R174.reuse, -R179.reuse ;  /* 0x000000aebe7b7223 */ /* 0x180fe200000108b3 */
[-C--:B------:R-:W-:Y:S01]  /*178e0*/  FFMA.FTZ R190, R185, R174.reuse, -R179 ;  /* 0x000000aeb9be7223 */ /* 0x080fe200000108b3 */
[----:B------:R-:W-:Y:S01]  /*178f0*/  FADD.FTZ R196, R112, R196 ;  /* 0x000000c470c47221 */ /* 0x000fe20000010000 */
[----:B------:R-:W-:Y:S01]  /*17900*/  FADD.FTZ R185, R164, R250 ;  /* 0x000000faa4b97221 */ /* 0x000fe20000010000 */
[-CC-:B------:R-:W-:Y:S01]  /*17910*/  FFMA.FTZ R112, R189, R174.reuse, -R173.reuse ;  /* 0x000000aebd707223 */ /* 0x180fe200000108ad */
[C---:B----4-:R-:W-:Y:S01]  /*17920*/  HMMA.16816.F32 R152, R20.reuse, R24, R152 ;  /* 0x000000181498723c */ /* 0x050fe20000001898 */
[----:B------:R-:W3:Y:S01]  /*17930*/  MUFU.EX2 R119, R119 ;  /* 0x0000007700777308 */ /* 0x000ee20000000800 */
[-C--:B------:R-:W-:Y:S01]  /*17940*/  FFMA.FTZ R122, R188, R174.reuse, -R173 ;  /* 0x000000aebc7a7223 */ /* 0x080fe200000108ad */
[-C--:B------:R-:W-:Y:S01]  /*17950*/  FFMA.FTZ R189, R184, R174.reuse, -R179 ;  /* 0x000000aeb8bd7223 */ /* 0x080fe200000108b3 */
[-C--:B------:R-:W-:Y:S01]  /*17960*/  FFMA.FTZ R70, R70, R174.reuse, -R173 ;  /* 0x000000ae46467223 */ /* 0x080fe200000108ad */
[-C--:B------:R-:W-:Y:S01]  /*17970*/  FFMA.FTZ R188, R195, R174.reuse, -R179 ;  /* 0x000000aec3bc7223 */ /* 0x080fe200000108b3 */
[-C--:B------:R-:W-:Y:S01]  /*17980*/  FFMA.FTZ R39, R39, R174.reuse, -R173 ;  /* 0x000000ae27277223 */ /* 0x080fe200000108ad */
[----:B------:R-:W-:Y:S01]  /*17990*/  FADD.FTZ R184, R113, R196 ;  /* 0x000000c471b87221 */ /* 0x000fe20000010000 */
[C---:B------:R-:W-:Y:S01]  /*179a0*/  HMMA.16816.F32 R148, R20.reuse, R26, R148 ;  /* 0x0000001a1494723c */ /* 0x040fe20000001894 */
[----:B------:R-:W4:Y:S01]  /*179b0*/  LDSM.16.MT88.4 R24, [R124+0xb000] ;  /* 0x00b000007c18783b */ /* 0x000f220000004200 */
[----:B------:R-:W-:Y:S01]  /*179c0*/  MUFU.EX2 R110, R110 ;  /* 0x0000006e006e7308 */ /* 0x000fe20000000800 */
[----:B------:R-:W-:Y:S01]  /*179d0*/  FADD.FTZ R185, R0, R185 ;  /* 0x000000b900b97221 */ /* 0x000fe20000010000 */
[----:B------:R-:W-:Y:S01]  /*179e0*/  FADD.FTZ R184, R116, R184 ;  /* 0x000000b874b87221 */ /* 0x000fe20000010000 */
[-CC-:B------:R-:W-:Y:S01]  /*179f0*/  FFMA.FTZ R113, R180, R174.reuse, -R173.reuse ;  /* 0x000000aeb4717223 */ /* 0x180fe200000108ad */
[-C--:B------:R-:W-:Y:S01]  /*17a00*/  FFMA.FTZ R116, R176, R174.reuse, -R173 ;  /* 0x000000aeb0747223 */ /* 0x080fe200000108ad */
[----:B------:R-:W-:Y:S01]  /*17a10*/  FADD.FTZ R185, R191, R185 ;  /* 0x000000b9bfb97221 */ /* 0x000fe20000010000 */
[C---:B------:R-:W-:Y:S01]  /*17a20*/  HMMA.16816.F32 R160, R20.reuse, R28, R160 ;  /* 0x0000001c14a0723c */ /* 0x040fe200000018a0 */
[----:B------:R-:W-:Y:S01]  /*17a30*/  FADD.FTZ R184, R104, R184 ;  /* 0x000000b868b87221 */ /* 0x000fe20000010000 */
[----:B------:R-:W5:Y:S01]  /*17a40*/  MUFU.EX2 R98, R98 ;  /* 0x0000006200627308 */ /* 0x000f620000000800 */
        /* <DEDUP_REMOVED lines=9> */
[----:B------:R-:W-:Y:S01]  /*17ae0*/  FADD.FTZ R106, R106, R125 ;  /* 0x0000007d6a6a7221 */ /* 0x000fe20000010000 */
[-CC-:B------:R-:W-:Y:S01]  /*17af0*/  FFMA.FTZ R176, R182, R174.reuse, -R179.reuse ;  /* 0x000000aeb6b07223 */ /* 0x180fe200000108b3 */
[-CC-:B------:R-:W-:Y:S01]  /*17b00*/  FFMA.FTZ R180, R183, R174.reuse, -R179.reuse ;  /* 0x000000aeb7b47223 */ /* 0x180fe200000108b3 */
[-C--:B------:R-:W-:Y:S01]  /*17b10*/  FFMA.FTZ R104, R178, R174.reuse, -R179 ;  /* 0x000000aeb2687223 */ /* 0x080fe200000108b3 */
[C---:B--2---:R-:W-:Y:S01]  /*17b20*/  HMMA.16816.F32 R16, R20.reuse, R12, R16 ;  /* 0x0000000c1410723c */ /* 0x044fe20000001810 */
[----:B-1----:R-:W-:Y:S01]  /*17b30*/  FADD.FTZ R106, R107, R106 ;  /* 0x0000006a6b6a7221 */ /* 0x002fe20000010000 */
[----:B------:R-:W-:Y:S01]  /*17b40*/  MUFU.EX2 R100, R100 ;  /* 0x0000006400647308 */ /* 0x000fe20000000800 */
[-CC-:B------:R-:W-:Y:S01]  /*17b50*/  FFMA.FTZ R177, R177, R174.reuse, -R173.reuse ;  /* 0x000000aeb1b17223 */ /* 0x180fe200000108ad */
[-C--:B------:R-:W-:Y:S01]  /*17b60*/  FFMA.FTZ R8, R8, R174.reuse, -R173 ;  /* 0x000000ae08087223 */ /* 0x080fe200000108ad */
[-CC-:B------:R-:W-:Y:S01]  /*17b70*/  FFMA.FTZ R9, R9, R174.reuse, -R179.reuse ;  /* 0x000000ae09097223 */ /* 0x180fe200000108b3 */
[-C--:B------:R-:W-:Y:S01]  /*17b80*/  FFMA.FTZ R169, R169, R174.reuse, -R179 ;  /* 0x000000aea9a97223 */ /* 0x080fe200000108b3 */
[-C--:B------:R-:W-:Y:S01]  /*17b90*/  FFMA.FTZ R5, R5, R174.reuse, -R173 ;  /* 0x000000ae05057223 */ /* 0x080fe200000108ad */
[C---:B------:R-:W-:Y:S01]  /*17ba0*/  HMMA.16816.F32 R140, R20.reuse, R14, R140 ;  /* 0x0000000e148c723c */ /* 0x040fe2000000188c */
[----:B------:R-:W1:Y:S01]  /*17bb0*/  LDSM.16.MT88.4 R12, [R187+0x1000] ;  /* 0x00100000bb0c783b */ /* 0x000e620000004200 */
[----:B------:R-:W-:Y:S01]  /*17bc0*/  MUFU.EX2 R101, R101 ;  /* 0x0000006500657308 */ /* 0x000fe20000000800 */
[-CC-:B------:R-:W-:Y:S01]  /*17bd0*/  FFMA.FTZ R4, R4, R174.reuse, -R179.reuse ;  /* 0x000000ae04047223 */ /* 0x180fe200000108b3 */
        /* <DEDUP_REMOVED lines=8> */
[----:B------:R-:W2:Y:S01]  /*17c60*/  LDSM.16.MT88.4 R32, [R115+0x1000] ;  /* 0x001000007320783b */ /* 0x000ea20000004200 */
[----:B---3--:R-:W-:Y:S01]  /*17c70*/  F2FP.F16.F32.PACK_AB R20, R119, R107 ;  /* 0x0000006b7714723e */ /* 0x008fe200000000ff */
[----:B------:R-:W3:Y:S01]  /*17c80*/  MUFU.EX2 R99, R99 ;  /* 0x0000006300637308 */ /* 0x000ee20000000800 */
[----:B------:R-:W-:Y:S01]  /*17c90*/  F2FP.F16.F32.PACK_AB R21, R109, R108 ;  /* 0x0000006c6d15723e */ /* 0x000fe200000000ff */
[----:B------:R-:W-:Y:S01]  /*17ca0*/  FADD.FTZ R108, R108, R105 ;  /* 0x000000696c6c7221 */ /* 0x000fe20000010000 */
[----:B-----5:R-:W-:Y:S01]  /*17cb0*/  F2FP.F16.F32.PACK_AB R22, R98, R110 ;  /* 0x0000006e6216723e */ /* 0x020fe200000000ff */
[----:B------:R-:W-:Y:S01]  /*17cc0*/  FADD.FTZ R119, R119, R106 ;  /* 0x0000006a77777221 */ /* 0x000fe20000010000 */
[----:B------:R-:W-:Y:S01]  /*17cd0*/  F2FP.F16.F32.PACK_AB R23, R97, R96 ;  /* 0x000000606117723e */ /* 0x000fe200000000ff */
[----:B------:R-:W-:-:S02]  /*17ce0*/  FADD.FTZ R109, R109, R108 ;  /* 0x0000006c6d6d7221 */ /* 0x000fc40000010000 */
[----:B------:R-:W5:Y:S01]  /*17cf0*/  MUFU.EX2 R111, R111 ;  /* 0x0000006f006f7308 */ /* 0x000f620000000800 */
[----:B------:R-:W-:Y:S01]  /*17d00*/  FADD.FTZ R119, R110, R119 ;  /* 0x000000776e777221 */ /* 0x000fe20000010000 */
[----:B------:R-:W-:Y:S02]  /*17d10*/  FADD.FTZ R109, R96, R109 ;  /* 0x0000006d606d7221 */ /* 0x000fe40000010000 */
[----:B----4-:R-:W-:Y:S01]  /*17d20*/  HMMA.16816.F32 R160, R20, R24, R160 ;  /* 0x0000001814a0723c */ /* 0x010fe200000018a0 */
[----:B------:R-:W-:Y:S01]  /*17d30*/  FADD.FTZ R98, R98, R119 ;  /* 0x0000007762627221 */ /* 0x000fe20000010000 */
[----:B------:R-:W-:Y:S02]  /*17d40*/  FADD.FTZ R97, R97, R109 ;  /* 0x0000006d61617221 */ /* 0x000fe40000010000 */
[----:B------:R-:W-:Y:S01]  /*17d50*/  MUFU.EX2 R102, R102 ;  /* 0x0000006600667308 */ /* 0x000fe20000000800 */
[----:B---3--:R-:W-:Y:S01]  /*17d60*/  FADD.FTZ R98, R99, R98 ;  /* 0x0000006263627221 */ /* 0x008fe20000010000 */
[----:B------:R-:W-:-:S02]  /*17d70*/  FADD.FTZ R97, R100, R97 ;  /* 0x0000006164617221 */ /* 0x000fc40000010000 */
[----:B------:R-:W-:Y:S01]  /*17d80*/  HMMA.16816.F32 R156, R20, R26, R156 ;  /* 0x0000001a149c723c */ /* 0x000fe2000000189c */
[----:B------:R-:W3:Y:S01]  /*17d90*/  LDSM.16.MT88.4 R24, [R124+0xb800] ;  /* 0x00b800007c18783b */ /* 0x000ee20000004200 */
[----:B------:R-:W-:Y:S02]  /*17da0*/  FADD.FTZ R97, R101, R97 ;  /* 0x0000006165617221 */ /* 0x000fe40000010000 */
[----:B------:R-:W4:Y:S01]  /*17db0*/  MUFU.EX2 R90, R90 ;  /* 0x0000005a005a7308 */ /* 0x000f220000000800 */
[----:B-----5:R-:W-:-:S03]  /*17dc0*/  FADD.FTZ R98, R111, R98 ;  /* 0x000000626f627221 */ /* 0x020fc60000010000 */
[C---:B------:R-:W-:Y:S04]  /*17dd0*/  HMMA.16816.F32 R152, R20.reuse, R28, R152 ;  /* 0x0000001c1498723c */ /* 0x040fe80000001898 */
[----:B------:R-:W5:Y:S04]  /*17de0*/  MUFU.EX2 R89, R89 ;  /* 0x0000005900597308 */ /* 0x000f680000000800 */
[C---:B------:R-:W-:Y:S01]  /*17df0*/  HMMA.16816.F32 R148, R20.reuse, R30, R148 ;  /* 0x0000001e1494723c */ /* 0x040fe20000001894 */
[----:B------:R-:W3:Y:S03]  /*17e00*/  LDSM.16.MT88.4 R28, [R38+0xb800] ;  /* 0x00b80000261c783b */ /* 0x000ee60000004200 */
[----:B------:R-:W-:Y:S04]  /*17e10*/  MUFU.EX2 R92, R92 ;  /* 0x0000005c005c7308 */ /* 0x000fe80000000800 */
[C---:B-1----:R-:W-:Y:S04]  /*17e20*/  HMMA.16816.F32 R16, R20.reuse, R12, R16 ;  /* 0x0000000c1410723c */ /* 0x042fe80000001810 */
[----:B------:R-:W-:Y:S04]  /*17e30*/  MUFU.EX2 R93, R93 ;  /* 0x0000005d005d7308 */ /* 0x000fe80000000800 */
[C---:B------:R-:W-:Y:S01]  /*17e40*/  HMMA.16816.F32 R140, R20.reuse, R14, R140 ;  /* 0x0000000e148c723c */ /* 0x040fe2000000188c */
[----:B------:R-:W1:Y:S03]  /*17e50*/  LDSM.16.MT88.4 R12, [R187+0x1800] ;  /* 0x00180000bb0c783b */ /* 0x000e660000004200 */
[----:B------:R-:W-:Y:S04]  /*17e60*/  MUFU.EX2 R80, R80 ;  /* 0x0000005000507308 */ /* 0x000fe80000000800 */
[C---:B--2---:R-:W-:Y:S04]  /*17e70*/  HMMA.16816.F32 R136, R20.reuse, R32, R136 ;  /* 0x000000201488723c */ /* 0x044fe80000001888 */
[----:B------:R-:W-:Y:S04]  /*17e80*/  MUFU.EX2 R91, R91 ;  /* 0x0000005b005b7308 */ /* 0x000fe80000000800 */
[----:B------:R-:W-:Y:S01]  /*17e90*/  HMMA.16816.F32 R132, R20, R34, R132 ;  /* 0x000000221484723c */ /* 0x000fe20000001884 */
[----:B------:R-:W2:Y:S01]  /*17ea0*/  LDSM.16.MT88.4 R32, [R115+0x1800] ;  /* 0x001800007320783b */ /* 0x000ea20000004200 */
[----:B------:R-:W-:-:S02]  /*17eb0*/  F2FP.F16.F32.PACK_AB R20, R111, R99 ;  /* 0x000000636f14723e */ /* 0x000fc400000000ff */
[----:B------:R-:W-:Y:S01]  /*17ec0*/  F2FP.F16.F32.PACK_AB R21, R101, R100 ;  /* 0x000000646515723e */ /* 0x000fe200000000ff */
[----:B------:R-:W2:Y:S01]  /*17ed0*/  MUFU.EX2 R103, R103 ;  /* 0x0000006700677308 */ /* 0x000ea20000000800 */
[----:B----4-:R-:W-:Y:S01]  /*17ee0*/  F2FP.F16.F32.PACK_AB R22, R90, R102 ;  /* 0x000000665a16723e */ /* 0x010fe200000000ff */
[----:B------:R-:W-:Y:S01]  /*17ef0*/  FADD.FTZ R102, R102, R98 ;  /* 0x0000006266667221 */ /* 0x000fe20000010000 */
[C---:B-----5:R-:W-:Y:S01]  /*17f00*/  F2FP.F16.F32.PACK_AB R23, R89.reuse, R88 ;  /* 0x000000585917723e */ /* 0x060fe200000000ff */
[----:B------:R-:W-:Y:S02]  /*17f10*/  FADD.FTZ R88, R88, R97 ;  /* 0x0000006158587221 */ /* 0x000fe40000010000 */
[----:B------:R-:W-:Y:S02]  /*17f20*/  FADD.FTZ R102, R90, R102 ;  /* 0x000000665a667221 */ /* 0x000fe40000010000 */
[----:B------:R-:W-:Y:S01]  /*17f30*/  MUFU.EX2 R94, R94 ;  /* 0x0000005e005e7308 */ /* 0x000fe20000000800 */
[----:B------:R-:W-:Y:S01]  /*17f40*/  FADD.FTZ R88, R89, R88 ;  /* 0x0000005859587221 */ /* 0x000fe20000010000 */
        /* <DEDUP_REMOVED lines=15> */
[C---:B--2---:R-:W-:Y:S06]  /*18040*/  HMMA.16816.F32 R136, R20.reuse, R32, R136 ;  /* 0x000000201488723c */ /* 0x044fec0000001888 */
[----:B------:R-:W2:Y:S02]  /*18050*/  MUFU.EX2 R95, R95 ;  /* 0x0000005f005f7308 */ /* 0x000ea40000000800 */
[----:B------:R-:W-:Y:S01]  /*18060*/  HMMA.16816.F32 R132, R20, R34, R132 ;  /* 0x000000221484723c */ /* 0x000fe20000001884 */
[----:B------:R-:W2:Y:S01]  /*18070*/  LDSM.16.MT88.4 R32, [R115+0x2000] ;  /* 0x002000007320783b */ /* 0x000ea20000004200 */
[----:B------:R-:W-:Y:S01]  /*18080*/  F2FP.F16.F32.PACK_AB R20, R103, R91 ;  /* 0x0000005b6714723e */ /* 0x000fe200000000ff */
[----:B------:R-:W-:Y:S01]  /*18090*/  FADD.FTZ R91, R91, R102 ;  /* 0x000000665b5b7221 */ /* 0x000fe20000010000 */
[----:B------:R-:W-:Y:S01]  /*180a0*/  F2FP.F16.F32.PACK_AB R21, R93, R92 ;  /* 0x0000005c5d15723e */ /* 0x000fe200000000ff */
[----:B------:R-:W-:Y:S01]  /*180b0*/  FADD.FTZ R92, R92, R88 ;  /* 0x000000585c5c7221 */ /* 0x000fe20000010000 */
[----:B---3--:R-:W-:Y:S01]  /*180c0*/  F2FP.F16.F32.PACK_AB R22, R82, R94 ;  /* 0x0000005e5216723e */ /* 0x008fe200000000ff */
[----:B------:R-:W-:Y:S01]  /*180d0*/  MUFU.EX2 R86, R86 ;  /* 0x0000005600567308 */ /* 0x000fe20000000800 */
[----:B-----5:R-:W-:Y:S01]  /*180e0*/  F2FP.F16.F32.PACK_AB R23, R81, R80 ;  /* 0x000000505117723e */ /* 0x020fe200000000ff */
[----:B------:R-:W-:Y:S01]  /*180f0*/  FADD.FTZ R92, R93, R92 ;  /* 0x0000005c5d5c7221 */ /* 0x000fe20000010000 */
[----:B------:R-:W-:-:S03]  /*18100*/  FADD.FTZ R91, R103, R91 ;  /* 0x0000005b675b7221 */ /* 0x000fc60000010000 */
[----:B------:R-:W-:Y:S01]  /*18110*/  FADD.FTZ R80, R80, R92 ;  /* 0x0000005c50507221 */ /* 0x000fe20000010000 */
[----:B------:R-:W-:Y:S01]  /*18120*/  FADD.FTZ R94, R94, R91 ;  /* 0x0000005b5e5e7221 */ /* 0x000fe20000010000 */
[----:B----4-:R-:W-:Y:S01]  /*18130*/  HMMA.16816.F32 R160, R20, R24, R160 ;  /* 0x0000001814a0723c */ /* 0x010fe200000018a0 */
[----:B------:R-:W3:Y:S01]  /*18140*/  MUFU.EX2 R74, R74 ;  /* 0x0000004a004a7308 */ /* 0x000ee20000000800 */
[----:B------:R-:W-:Y:S01]  /*18150*/  FADD.FTZ R80, R81, R80 ;  /* 0x0000005051507221 */ /* 0x000fe20000010000 */
[----:B------:R-:W-:-:S05]  /*18160*/  FADD.FTZ R94, R82, R94 ;  /* 0x0000005e525e7221 */ /* 0x000fca0000010000 */
        /* <DEDUP_REMOVED lines=8> */
[C---:B-1----:R-:W-:Y:S02]  /*181f0*/  HMMA.16816.F32 R16, R20.reuse, R12, R16 ;  /* 0x0000000c1410723c */ /* 0x042fe40000001810 */
[----:B------:R-:W-:Y:S06]  /*18200*/  MUFU.EX2 R60, R60 ;  /* 0x0000003c003c7308 */ /* 0x000fec0000000800 */
[C---:B------:R-:W-:Y:S01]  /*18210*/  HMMA.16816.F32 R140, R20.reuse, R14, R140 ;  /* 0x0000000e148c723c */ /* 0x040fe2000000188c */
[----:B------:R-:W1:Y:S01]  /*18220*/  LDSM.16.MT88.4 R12, [R187+0x2800] ;  /* 0x00280000bb0c783b */ /* 0x000e620000004200 */
[----:B------:R-:W-:Y:S06]  /*18230*/  MUFU.EX2 R75, R75 ;  /* 0x0000004b004b7308 */ /* 0x000fec0000000800 */
[C---:B--2---:R-:W-:Y:S02]  /*18240*/  HMMA.16816.F32 R136, R20.reuse, R32, R136 ;  /* 0x000000201488723c */ /* 0x044fe40000001888 */
[----:B------:R-:W2:Y:S06]  /*18250*/  MUFU.EX2 R87, R87 ;  /* 0x0000005700577308 */ /* 0x000eac0000000800 */
[----:B------:R-:W-:Y:S01]  /*18260*/  HMMA.16816.F32 R132, R20, R34, R132 ;  /* 0x000000221484723c */ /* 0x000fe20000001884 */
[----:B------:R-:W2:Y:S01]  /*18270*/  LDSM.16.MT88.4 R32, [R115+0x2800] ;  /* 0x002800007320783b */ /* 0x000ea20000004200 */
[----:B------:R-:W-:Y:S01]  /*18280*/  F2FP.F16.F32.PACK_AB R20, R95, R83 ;  /* 0x000000535f14723e */ /* 0x000fe200000000ff */
[----:B------:R-:W-:Y:S01]  /*18290*/  MUFU.EX2 R78, R78 ;  /* 0x0000004e004e7308 */ /* 0x000fe20000000800 */
[----:B------:R-:W-:Y:S01]  /*182a0*/  F2FP.F16.F32.PACK_AB R21, R85, R84 ;  /* 0x000000545515723e */ /* 0x000fe200000000ff */
[----:B------:R-:W-:Y:S01]  /*182b0*/  FADD.FTZ R84, R84, R80 ;  /* 0x0000005054547221 */ /* 0x000fe20000010000 */
[----:B---3--:R-:W-:Y:S01]  /*182c0*/  F2FP.F16.F32.PACK_AB R22, R74, R86 ;  /* 0x000000564a16723e */ /* 0x008fe200000000ff */
[----:B------:R-:W-:Y:S01]  /*182d0*/  FADD.FTZ R83, R83, R94 ;  /* 0x0000005e53537221 */ /* 0x000fe20000010000 */
[----:B-----5:R-:W-:-:S03]  /*182e0*/  F2FP.F16.F32.PACK_AB R23, R73, R72 ;  /* 0x000000484917723e */ /* 0x020fc600000000ff */
[----:B------:R-:W3:Y:S01]  /*182f0*/  MUFU.EX2 R62, R62 ;  /* 0x0000003e003e7308 */ /* 0x000ee20000000800 */
[----:B------:R-:W-:-:S03]  /*18300*/  FADD.FTZ R83, R95, R83 ;  /* 0x000000535f537221 */ /* 0x000fc60000010000 */
[----:B----4-:R-:W-:Y:S01]  /*18310*/  HMMA.16816.F32 R160, R20, R24, R160 ;  /* 0x0000001814a0723c */ /* 0x010fe200000018a0 */
[----:B------:R-:W-:-:S03]  /*18320*/  FADD.FTZ R86, R86, R83 ;  /* 0x0000005356567221 */ /* 0x000fc60000010000 */
[----:B------:R-:W4:Y:S01]  /*18330*/  MUFU.EX2 R61, R61 ;  /* 0x0000003d003d7308 */ /* 0x000f220000000800 */
[----:B------:R-:W-:-:S03]  /*18340*/  FADD.FTZ R86, R74, R86 ;  /* 0x000000564a567221 */ /* 0x000fc60000010000 */
        /* <DEDUP_REMOVED lines=8> */
[C---:B-1----:R-:W-:Y:S04]  /*183d0*/  HMMA.16816.F32 R16, R20.reuse, R12, R16 ;  /* 0x0000000c1410723c */ /* 0x042fe80000001810 */
[----:B------:R-:W-:Y:S04]  /*183e0*/  MUFU.EX2 R63, R63 ;  /* 0x0000003f003f7308 */ /* 0x000fe80000000800 */
[C---:B------:R-:W-:Y:S01]  /*183f0*/  HMMA.16816.F32 R140, R20.reuse, R14, R140 ;  /* 0x0000000e148c723c */ /* 0x040fe2000000188c */
[----:B------:R-:W1:Y:S03]  /*18400*/  LDSM.16.MT88.4 R12, [R187+0x3000] ;  /* 0x00300000bb0c783b */ /* 0x000e660000004200 */
[----:B------:R-:W1:Y:S04]  /*18410*/  MUFU.EX2 R79, R79 ;  /* 0x0000004f004f7308 */ /* 0x000e680000000800 */
[C---:B--2---:R-:W-:Y:S04]  /*18420*/  HMMA.16816.F32 R136, R20.reuse, R32, R136 ;  /* 0x000000201488723c */ /* 0x044fe80000001888 */
[----:B------:R-:W-:Y:S04]  /*18430*/  MUFU.EX2 R66, R66 ;  /* 0x0000004200427308 */ /* 0x000fe80000000800 */
[----:B------:R-:W-:Y:S01]  /*18440*/  HMMA.16816.F32 R132, R20, R34, R132 ;  /* 0x000000221484723c */ /* 0x000fe20000001884 */
[----:B------:R-:W2:Y:S01]  /*18450*/  LDSM.16.MT88.4 R32, [R115+0x3000] ;  /* 0x003000007320783b */ /* 0x000ea20000004200 */
[----:B------:R-:W-:Y:S01]  /*18460*/  F2FP.F16.F32.PACK_AB R20, R87, R75 ;  /* 0x0000004b5714723e */ /* 0x000fe200000000ff */
[----:B------:R-:W-:Y:S01]  /*18470*/  FADD.FTZ R75, R75, R86 ;  /* 0x000000564b4b7221 */ /* 0x000fe20000010000 */
[----:B------:R-:W-:Y:S01]  /*18480*/  F2FP.F16.F32.PACK_AB R21, R77, R76 ;  /* 0x0000004c4d15723e */ /* 0x000fe200000000ff */
[----:B------:R-:W2:Y:S01]  /*18490*/  MUFU.EX2 R54, R54 ;  /* 0x0000003600367308 */ /* 0x000ea20000000800 */
[----:B---3--:R-:W-:Y:S01]  /*184a0*/  F2FP.F16.F32.PACK_AB R22, R62, R78 ;  /* 0x0000004e3e16723e */ /* 0x008fe200000000ff */
[----:B------:R-:W-:Y:S01]  /*184b0*/  FADD.FTZ R75, R87, R75 ;  /* 0x0000004b574b7221 */ /* 0x000fe20000010000 */
[----:B----4-:R-:W-:-:S03]  /*184c0*/  F2FP.F16.F32.PACK_AB R23, R61, R60 ;  /* 0x0000003c3d17723e */ /* 0x010fc600000000ff */
[----:B------:R-:W-:Y:S02]  /*184d0*/  FADD.FTZ R78, R78, R75 ;  /* 0x0000004b4e4e7221 */ /* 0x000fe40000010000 */
[----:B------:R-:W3:Y:S02]  /*184e0*/  MUFU.EX2 R53, R53 ;  /* 0x0000003500357308 */ /* 0x000ee40000000800 */
[----:B-----5:R-:W-:Y:S01]  /*184f0*/  HMMA.16816.F32 R160, R20, R24, R160 ;  /* 0x0000001814a0723c */ /* 0x020fe200000018a0 */
[----:B------:R-:W-:-:S05]  /*18500*/  FADD.FTZ R78, R62, R78 ;  /* 0x0000004e3e4e7221 */ /* 0x000fca0000010000 */
[----:B------:R-:W-:Y:S02]  /*18510*/  MUFU.EX2 R56, R56 ;  /* 0x0000003800387308 */ /* 0x000fe40000000800 */
        /* <DEDUP_REMOVED lines=8> */
[C---:B-1----:R-:W-:Y:S06]  /*185a0*/  HMMA.16816.F32 R16, R20.reuse, R12, R16 ;  /* 0x0000000c1410723c */ /* 0x042fec0000001810 */
[----:B------:R-:W1:Y:S02]  /*185b0*/  MUFU.EX2 R67, R67 ;  /* 0x0000004300437308 */ /* 0x000e640000000800 */
        /* <DEDUP_REMOVED lines=9> */
[----:B------:R-:W-:-:S02]  /*18650*/  F2FP.F16.F32.PACK_AB R21, R65, R64 ;  /* 0x000000404115723e */ /* 0x000fc400000000ff */
[----:B------:R-:W-:Y:S01]  /*18660*/  F2FP.F16.F32.PACK_AB R22, R54, R66 ;  /* 0x000000423616723e */ /* 0x000fe200000000ff */
[----:B------:R-:W2:Y:S01]  /*18670*/  MUFU.EX2 R45, R45 ;  /* 0x0000002d002d7308 */ /* 0x000ea20000000800 */
[----:B---3--:R-:W-:Y:S01]  /*18680*/  F2FP.F16.F32.PACK_AB R23, R53, R52 ;  /* 0x000000343517723e */ /* 0x008fe200000000ff */
[----:B------:R-:W-:-:S04]  /*18690*/  FADD.FTZ R63, R79, R63 ;  /* 0x0000003f4f3f7221 */ /* 0x000fc80000010000 */
[----:B------:R-:W-:Y:S02]  /*186a0*/  FADD.FTZ R66, R66, R63 ;  /* 0x0000003f42427221 */ /* 0x000fe40000010000 */
[----:B----4-:R-:W-:Y:S01]  /*186b0*/  HMMA.16816.F32 R160, R20, R24, R160 ;  /* 0x0000001814a0723c */ /* 0x010fe200000018a0 */
[----:B------:R-:W-:Y:S01]  /*186c0*/  MUFU.EX2 R48, R48 ;  /* 0x0000003000307308 */ /* 0x000fe20000000800 */
[----:B------:R-:W-:-:S06]  /*186d0*/  FADD.FTZ R66, R54, R66 ;  /* 0x0000004236427221 */ /* 0x000fcc0000010000 */
[C---:B------:R-:W-:Y:S01]  /*186e0*/  HMMA.16816.F32 R156, R20.reuse, R26, R156 ;  /* 0x0000001a149c723c */ /* 0x040fe2000000189c */
[----:B------:R-:W3:Y:S01]  /*186f0*/  LDSM.16.MT88.4 R24, [R124+0xe000] ;  /* 0x00e000007c18783b */ /* 0x000ee20000004200 */
[----:B------:R-:W-:Y:S06]  /*18700*/  MUFU.EX2 R49, R49 ;  /* 0x0000003100317308 */ /* 0x000fec0000000800 */
[C---:B-----5:R-:W-:Y:S02]  /*18710*/  HMMA.16816.F32 R152, R20.reuse, R28, R152 ;  /* 0x0000001c1498723c */ /* 0x060fe40000001898 */
[----:B------:R-:W-:Y:S06]  /*18720*/  MUFU.EX2 R50, R50 ;  /* 0x0000003200327308 */ /* 0x000fec0000000800 */
        /* <DEDUP_REMOVED lines=11> */
[----:B------:R-:W1:Y:S01]  /*187e0*/  LDSM.16.MT88.4 R32, [R115+0x4000] ;  /* 0x004000007320783b */ /* 0x000e620000004200 */
[----:B------:R-:W-:Y:S01]  /*187f0*/  F2FP.F16.F32.PACK_AB R20, R67, R55 ;  /* 0x000000374314723e */ /* 0x000fe200000000ff */
[----:B------:R-:W2:Y:S01]  /*18800*/  MUFU.EX2 R126, R126 ;  /* 0x0000007e007e7308 */ /* 0x000ea20000000800 */
[----:B------:R-:W-:Y:S01]  /*18810*/  F2FP.F16.F32.PACK_AB R21, R57, R56 ;  /* 0x000000383915723e */ /* 0x000fe200000000ff */
[----:B------:R-:W-:Y:S01]  /*18820*/  FADD.FTZ R55, R55, R66 ;  /* 0x0000004237377221 */ /* 0x000fe20000010000 */
[----:B------:R-:W-:-:S02]  /*18830*/  F2FP.F16.F32.PACK_AB R22, R46, R58 ;  /* 0x0000003a2e16723e */ /* 0x000fc400000000ff */
[----:B------:R-:W-:Y:S01]  /*18840*/  F2FP.F16.F32.PACK_AB R23, R45, R44 ;  /* 0x0000002c2d17723e */ /* 0x000fe200000000ff */
[----:B------:R-:W-:Y:S02]  /*18850*/  FADD.FTZ R55, R67, R55 ;  /* 0x0000003743377221 */ /* 0x000fe40000010000 */
[----:B------:R-:W-:Y:S02]  /*18860*/  MUFU.EX2 R41, R41 ;  /* 0x0000002900297308 */ /* 0x000fe40000000800 */
[----:B------:R-:W-:Y:S02]  /*18870*/  FADD.FTZ R58, R58, R55 ;  /* 0x000000373a3a7221 */ /* 0x000fe40000010000 */
[C---:B---3--:R-:W-:Y:S02]  /*18880*/  HMMA.16816.F32 R160, R20.reuse, R24, R160 ;  /* 0x0000001814a0723c */ /* 0x048fe400000018a0 */
[----:B------:R-:W-:Y:S02]  /*18890*/  FADD.FTZ R58, R46, R58 ;  /* 0x0000003a2e3a7221 */ /* 0x000fe40000010000 */
[----:B------:R-:W-:Y:S04]  /*188a0*/  MUFU.EX2 R144, R144 ;  /* 0x0000009000907308 */ /* 0x000fe80000000800 */
[C---:B------:R-:W-:Y:S01]  /*188b0*/  HMMA.16816.F32 R156, R20.reuse, R26, R156 ;  /* 0x0000001a149c723c */ /* 0x040fe2000000189c */
[----:B------:R-:W3:Y:S03]  /*188c0*/  LDSM.16.MT88.4 R24, [R124+0xe800] ;  /* 0x00e800007c18783b */ /* 0x000ee60000004200 */
[----:B------:R-:W-:Y:S04]  /*188d0*/  MUFU.EX2 R42, R42 ;  /* 0x0000002a002a7308 */ /* 0x000fe80000000800 */
[C---:B----4-:R-:W-:Y:S04]  /*188e0*/  HMMA.16816.F32 R152, R20.reuse, R28, R152 ;  /* 0x0000001c1498723c */ /* 0x050fe80000001898 */
[----:B------:R-:W4:Y:S04]  /*188f0*/  MUFU.EX2 R40, R40 ;  /* 0x0000002800287308 */ /* 0x000f280000000800 */
[C---:B------:R-:W-:Y:S01]  /*18900*/  HMMA.16816.F32 R148, R20.reuse, R30, R148 ;  /* 0x0000001e1494723c */ /* 0x040fe20000001894 */
[----:B------:R-:W4:Y:S03]  /*18910*/  LDSM.16.MT88.4 R28, [R38+0xe800] ;  /* 0x00e80000261c783b */ /* 0x000f260000004200 */
[----:B------:R-:W4:Y:S04]  /*18920*/  MUFU.EX2 R145, R145 ;  /* 0x0000009100917308 */ /* 0x000f280000000800 */
[C---:B-----5:R-:W-:Y:S04]  /*18930*/  HMMA.16816.F32 R16, R20.reuse, R12, R16 ;  /* 0x0000000c1410723c */ /* 0x060fe80000001810 */
[----:B------:R-:W-:Y:S04]  /*18940*/  MUFU.EX2 R43, R43 ;  /* 0x0000002b002b7308 */ /* 0x000fe80000000800 */
[C---:B------:R-:W-:Y:S01]  /*18950*/  HMMA.16816.F32 R140, R20.reuse, R14, R140 ;  /* 0x0000000e148c723c */ /* 0x040fe2000000188c */
[----:B------:R-:W5:Y:S03]  /*18960*/  LDSM.16.MT88.4 R12, [R187+0x4800] ;  /* 0x00480000bb0c783b */ /* 0x000f660000004200 */
[----:B------:R-:W5:Y:S04]  /*18970*/  MUFU.EX2 R146, R146 ;  /* 0x0000009200927308 */ /* 0x000f680000000800 */
[C---:B-1----:R-:W-:Y:S04]  /*18980*/  HMMA.16816.F32 R136, R20.reuse, R32, R136 ;  /* 0x000000201488723c */ /* 0x042fe80000001888 */
[----:B------:R-:W1:Y:S04]  /*18990*/  MUFU.EX2 R147, R147 ;  /* 0x0000009300937308 */ /* 0x000e680000000800 */
[----:B------:R-:W-:Y:S01]  /*189a0*/  HMMA.16816.F32 R132, R20, R34, R132 ;  /* 0x000000221484723c */ /* 0x000fe20000001884 */
[----:B------:R-:W1:Y:S01]  /*189b0*/  LDSM.16.MT88.4 R32, [R115+0x4800] ;  /* 0x004800007320783b */ /* 0x000e620000004200 */
[----:B------:R-:W-:Y:S01]  /*189c0*/  F2FP.F16.F32.PACK_AB R20, R59, R47 ;  /* 0x0000002f3b14723e */ /* 0x000fe200000000ff */
[----:B------:R-:W-:Y:S01]  /*189d0*/  FADD.FTZ R47, R47, R58 ;  /* 0x0000003a2f2f7221 */ /* 0x000fe20000010000 */
[----:B------:R-:W-:Y:S01]  /*189e0*/  F2FP.F16.F32.PACK_AB R21, R49, R48 ;  /* 0x000000303115723e */ /* 0x000fe200000000ff */
[----:B------:R-:W-:Y:S01]  /*189f0*/  MUFU.EX2 R36, R36 ;  /* 0x0000002400247308 */ /* 0x000fe20000000800 */
[----:B--2---:R-:W-:Y:S01]  /*18a00*/  F2FP.F16.F32.PACK_AB R22, R127, R51 ;  /* 0x000000337f16723e */ /* 0x004fe200000000ff */
[----:B------:R-:W-:Y:S01]  /*18a10*/  FADD.FTZ R47, R59, R47 ;  /* 0x0000002f3b2f7221 */ /* 0x000fe20000010000 */
[----:B------:R-:W-:-:S03]  /*18a20*/  F2FP.F16.F32.PACK_AB R23, R126, R50 ;  /* 0x000000327e17723e */ /* 0x000fc600000000ff */
[----:B------:R-:W-:Y:S02]  /*18a30*/  FADD.FTZ R47, R51, R47 ;  /* 0x0000002f332f7221 */ /* 0x000fe40000010000 */
[----:B------:R-:W-:Y:S02]  /*18a40*/  MUFU.EX2 R114, R114 ;  /* 0x0000007200727308 */ /* 0x000fe40000000800 */
[----:B---3--:R-:W-:Y:S01]  /*18a50*/  HMMA.16816.F32 R160, R20, R24, R160 ;  /* 0x0000001814a0723c */ /* 0x008fe200000018a0 */
[----:B------:R-:W-:-:S04]  /*18a60*/  FADD.FTZ R127, R127, R47 ;  /* 0x0000002f7f7f7221 */ /* 0x000fc80000010000 */
[----:B----4-:R-:W-:Y:S01]  /*18a70*/  FADD.FTZ R127, R40, R127 ;  /* 0x0000007f287f7221 */ /* 0x010fe20000010000 */
[----:B------:R-:W-:Y:S02]  /*18a80*/  MUFU.EX2 R120, R120 ;  /* 0x0000007800787308 */ /* 0x000fe40000000800 */
[C---:B------:R-:W-:Y:S01]  /*18a90*/  HMMA.16816.F32 R156, R20.reuse, R26, R156 ;  /* 0x0000001a149c723c */ /* 0x040fe2000000189c */
[----:B------:R-:W2:Y:S05]  /*18aa0*/  LDSM.16.MT88.4 R24, [R124+0xf000] ;  /* 0x00f000007c18783b */ /* 0x000eaa0000004200 */
[----:B------:R-:W3:Y:S02]  /*18ab0*/  MUFU.EX2 R165, R165 ;  /* 0x000000a500a57308 */ /* 0x000ee40000000800 */
[C---:B------:R-:W-:Y:S06]  /*18ac0*/  HMMA.16816.F32 R152, R20.reuse, R28, R152 ;  /* 0x0000001c1498723c */ /* 0x040fec0000001898 */
[----:B------:R-:W4:Y:S02]  /*18ad0*/  MUFU.EX2 R175, R175 ;  /* 0x000000af00af7308 */ /* 0x000f240000000800 */
[C---:B------:R-:W-:Y:S01]  /*18ae0*/  HMMA.16816.F32 R148, R20.reuse, R30, R148 ;  /* 0x0000001e1494723c */ /* 0x040fe20000001894 */
[----:B------:R-:W4:Y:S05]  /*18af0*/  LDSM.16.MT88.4 R28, [R38+0xf000] ;  /* 0x00f00000261c783b */ /* 0x000f2a0000004200 */
[----:B------:R-:W-:Y:S02]  /*18b00*/  MUFU.EX2 R192, R192 ;  /* 0x000000c000c07308 */ /* 0x000fe40000000800 */
[C---:B-----5:R-:W-:Y:S06]  /*18b10*/  HMMA.16816.F32 R16, R20.reuse, R12, R16 ;  /* 0x0000000c1410723c */ /* 0x060fec0000001810 */
[----:B------:R-:W5:Y:S02]  /*18b20*/  MUFU.EX2 R194, R194 ;  /* 0x000000c200c27308 */ /* 0x000f640000000800 */
[C---:B------:R-:W-:Y:S01]  /*18b30*/  HMMA.16816.F32 R140, R20.reuse, R14, R140 ;  /* 0x0000000e148c723c */ /* 0x040fe2000000188c */
[----:B------:R-:W5:Y:S05]  /*18b40*/  LDSM.16.MT88.4 R12, [R187+0x5000] ;  /* 0x00500000bb0c783b */ /* 0x000f6a0000004200 */
[----:B------:R-:W5:Y:S02]  /*18b50*/  MUFU.EX2 R193, R193 ;  /* 0x000000c100c17308 */ /* 0x000f640000000800 */
[C---:B-1----:R-:W-:Y:S06]  /*18b60*/  HMMA.16816.F32 R136, R20.reuse, R32, R136 ;  /* 0x000000201488723c */ /* 0x042fec0000001888 */
[----:B------:R-:W-:Y:S02]  /*18b70*/  MUFU.EX2 R122, R122 ;  /* 0x0000007a007a7308 */ /* 0x000fe40000000800 */
[----:B------:R-:W-:Y:S01]  /*18b80*/  HMMA.16816.F32 R132, R20, R34, R132 ;  /* 0x000000221484723c */ /* 0x000fe20000001884 */
[----:B------:R-:W1:Y:S01]  /*18b90*/  LDSM.16.MT88.4 R32, [R115+0x5000] ;  /* 0x005000007320783b */ /* 0x000e620000004200 */
[C---:B------:R-:W-:Y:S01]  /*18ba0*/  F2FP.F16.F32.PACK_AB R20, R145.reuse, R40 ;  /* 0x000000289114723e */ /* 0x040fe200000000ff */
[----:B------:R-:W-:Y:S01]  /*18bb0*/  FADD.FTZ R145, R145, R127 ;  /* 0x0000007f91917221 */ /* 0x000fe20000010000 */
[----:B------:R-:W-:-:S02]  /*18bc0*/  F2FP.F16.F32.PACK_AB R21, R144, R41 ;  /* 0x000000299015723e */ /* 0x000fc400000000ff */
[----:B------:R-:W-:Y:S01]  /*18bd0*/  F2FP.F16.F32.PACK_AB R22, R146, R43 ;  /* 0x0000002b9216723e */ /* 0x000fe200000000ff */
[----:B------:R-:W-:Y:S01]  /*18be0*/  MUFU.EX2 R112, R112 ;  /* 0x0000007000707308 */ /* 0x000fe20000000800 */
[----:B------:R-:W-:Y:S01]  /*18bf0*/  F2FP.F16.F32.PACK_AB R23, R147, R42 ;  /* 0x0000002a9317723e */ /* 0x000fe200000000ff */
[----:B------:R-:W-:-:S04]  /*18c00*/  FADD.FTZ R145, R43, R145 ;  /* 0x000000912b917221 */ /* 0x000fc80000010000 */
[----:B------:R-:W-:Y:S02]  /*18c10*/  FADD.FTZ R146, R146, R145 ;  /* 0x0000009192927221 */ /* 0x000fe40000010000 */
[----:B--2---:R-:W-:Y:S01]  /*18c20*/  HMMA.16816.F32 R160, R20, R24, R160 ;  /* 0x0000001814a0723c */ /* 0x004fe200000018a0 */
[----:B------:R-:W-:Y:S01]  /*18c30*/  MUFU.EX2 R70, R70 ;  /* 0x0000004600467308 */ /* 0x000fe20000000800 */
[----:B---3--:R-:W-:-:S04]  /*18c40*/  FADD.FTZ R146, R165, R146 ;  /* 0x00000092a5927221 */ /* 0x008fc80000010000 */
[C---:B----4-:R-:W-:Y:S02]  /*18c50*/  FADD.FTZ R146, R175.reuse, R146 ;  /* 0x00000092af927221 */ /* 0x050fe40000010000 */
[C---:B------:R-:W-:Y:S01]  /*18c60*/  HMMA.16816.F32 R156, R20.reuse, R26, R156 ;  /* 0x0000001a149c723c */ /* 0x040fe2000000189c */
[----:B------:R-:W2:Y:S01]  /*18c70*/  LDSM.16.MT88.4 R24, [R124+0xf800] ;  /* 0x00f800007c18783b */ /* 0x000ea20000004200 */
[----:B------:R-:W-:Y:S06]  /*18c80*/  MUFU.EX2 R188, R188 ;  /* 0x000000bc00bc7308 */ /* 0x000fec0000000800 */
[----:B------:R-:W-:Y:S01]  /*18c90*/  HMMA.16816.F32 R152, R20, R28, R152 ;  /* 0x0000001c1498723c */ /* 0x000fe20000001898 */
[----:B------:R-:W-:Y:S01]  /*18ca0*/  F2FP.F16.F32.PACK_AB R28, R175, R165 ;  /* 0x000000a5af1c723e */ /* 0x000fe200000000ff */
[----:B------:R-:W3:Y:S01]  /*18cb0*/  MUFU.EX2 R123, R123 ;  /* 0x0000007b007b7308 */ /* 0x000ee20000000800 */
[----:B------:R-:W-:-:S05]  /*18cc0*/  F2FP.F16.F32.PACK_AB R29, R114, R36 ;  /* 0x00000024721d723e */ /* 0x000fca00000000ff */
[----:B------:R-:W-:Y:S01]  /*18cd0*/  HMMA.16816.F32 R148, R20, R30, R148 ;  /* 0x0000001e1494723c */ /* 0x000fe20000001894 */
[----:B-----5:R-:W-:Y:S01]  /*18ce0*/  F2FP.F16.F32.PACK_AB R30, R194, R192 ;  /* 0x000000c0c21e723e */ /* 0x020fe200000000ff */
[----:B------:R-:W-:Y:S01]  /*18cf0*/  MUFU.EX2 R189, R189 ;  /* 0x000000bd00bd7308 */ /* 0x000fe20000000800 */
[----:B------:R-:W-:Y:S01]  /*18d00*/  F2FP.F16.F32.PACK_AB R31, R193, R120 ;  /* 0x00000078c11f723e */ /* 0x000fe200000000ff */
[----:B------:R-:W-:-:S04]  /*18d10*/  FADD.FTZ R192, R192, R146 ;  /* 0x00000092c0c07221 */ /* 0x000fc80000010000 */
[C---:B------:R-:W-:Y:S01]  /*18d20*/  HMMA.16816.F32 R16, R20.reuse, R12, R16 ;  /* 0x0000000c1410723c */ /* 0x040fe20000001810 */
[----:B------:R-:W-:Y:S01]  /*18d30*/  FADD.FTZ R192, R194, R192 ;  /* 0x000000c0c2c07221 */ /* 0x000fe20000010000 */
[----:B------:R-:W4:Y:S06]  /*18d40*/  MUFU.EX2 R190, R190 ;  /* 0x000000be00be7308 */ /* 0x000f2c0000000800 */
[C---:B------:R-:W-:Y:S01]  /*18d50*/  HMMA.16816.F32 R140, R20.reuse, R14, R140 ;  /* 0x0000000e148c723c */ /* 0x040fe2000000188c */
[----:B------:R-:W5:Y:S01]  /*18d60*/  LDSM.16.MT88.4 R12, [R38+0xf800] ;  /* 0x00f80000260c783b */ /* 0x000f620000004200 */
[----:B------:R-:W4:Y:S06]  /*18d70*/  MUFU.EX2 R39, R39 ;  /* 0x0000002700277308 */ /* 0x000f2c0000000800 */
[C---:B-1----:R-:W-:Y:S02]  /*18d80*/  HMMA.16816.F32 R136, R20.reuse, R32, R136 ;  /* 0x000000201488723c */ /* 0x042fe40000001888 */
[----:B------:R-:W-:Y:S06]  /*18d90*/  MUFU.EX2 R113, R113 ;  /* 0x0000007100717308 */ /* 0x000fec0000000800 */
[----:B------:R-:W-:Y:S01]  /*18da0*/  HMMA.16816.F32 R132, R20, R34, R132 ;  /* 0x000000221484723c */ /* 0x000fe20000001884 */
[----:B------:R-:W1:Y:S01]  /*18db0*/  LDSM.16.MT88.4 R20, [R187+0x5800] ;  /* 0x00580000bb14783b */ /* 0x000e620000004200 */
[----:B------:R-:W-:Y:S03]  /*18dc0*/  MUFU.EX2 R0, R0 ;  /* 0x0000000000007308 */ /* 0x000fe60000000800 */
[----:B------:R-:W3:Y:S03]  /*18dd0*/  LDSM.16.MT88.4 R32, [R115+0x5800] ;  /* 0x005800007320783b */ /* 0x000ee60000004200 */
[C---:B--2---:R-:W-:Y:S02]  /*18de0*/  HMMA.16816.F32 R160, R28.reuse, R24, R160 ;  /* 0x000000181ca0723c */ /* 0x044fe400000018a0 */
[----:B------:R-:W-:Y:S06]  /*18df0*/  MUFU.EX2 R116, R116 ;  /* 0x0000007400747308 */ /* 0x000fec0000000800 */
[C---:B------:R-:W-:Y:S01]  /*18e00*/  HMMA.16816.F32 R156, R28.reuse, R26, R156 ;  /* 0x0000001a1c9c723c */ /* 0x040fe2000000189c */
[----:B------:R-:W2:Y:S01]  /*18e10*/  LDSM.16.MT88.4 R24, [R38+0x10000] ;  /* 0x010000002618783b */ /* 0x000ea20000004200 */
[----:B------:R-:W-:Y:S06]  /*18e20*/  MUFU.EX2 R164, R164 ;  /* 0x000000a400a47308 */ /* 0x000fec0000000800 */
[C---:B-----5:R-:W-:Y:S02]  /*18e30*/  HMMA.16816.F32 R152, R28.reuse, R12, R152 ;  /* 0x0000000c1c98723c */ /* 0x060fe40000001898 */
[----:B------:R-:W5:Y:S06]  /*18e40*/  MUFU.EX2 R176, R176 ;  /* 0x000000b000b07308 */ /* 0x000f6c0000000800 */
[C---:B------:R-:W-:Y:S01]  /*18e50*/  HMMA.16816.F32 R148, R28.reuse, R14, R148 ;  /* 0x0000000e1c94723c */ /* 0x040fe20000001894 */
[----:B------:R-:W-:Y:S01]  /*18e60*/  LDSM.16.MT88.4 R12, [R124+0x10000] ;  /* 0x010000007c0c783b */ /* 0x000fe20000004200 */
[----:B------:R-:W-:Y:S06]  /*18e70*/  MUFU.EX2 R180, R180 ;  /* 0x000000b400b47308 */ /* 0x000fec0000000800 */
[C---:B-1----:R-:W-:Y:S02]  /*18e80*/  HMMA.16816.F32 R16, R28.reuse, R20, R16 ;  /* 0x000000141c10723c */ /* 0x042fe40000001810 */
[----:B------:R-:W1:Y:S06]  /*18e90*/  MUFU.EX2 R104, R104 ;  /* 0x0000006800687308 */ /* 0x000e6c0000000800 */
[C---:B------:R-:W-:Y:S01]  /*18ea0*/  HMMA.16816.F32 R140, R28.reuse, R22, R140 ;  /* 0x000000161c8c723c */ /* 0x040fe2000000188c */
[----:B------:R-:W5:Y:S01]  /*18eb0*/  LDSM.16.MT88.4 R20, [R187+0x6000] ;  /* 0x00600000bb14783b */ /* 0x000f620000004200 */
[----:B------:R-:W1:Y:S06]  /*18ec0*/  MUFU.EX2 R105, R177 ;  /* 0x000000b100697308 */ /* 0x000e6c0000000800 */
[C---:B---3--:R-:W-:Y:S02]  /*18ed0*/  HMMA.16816.F32 R136, R28.reuse, R32, R136 ;  /* 0x000000201c88723c */ /* 0x048fe40000001888 */
[----:B------:R-:W-:Y:S06]  /*18ee0*/  MUFU.EX2 R8, R8 ;  /* 0x0000000800087308 */ /* 0x000fec0000000800 */
[----:B------:R-:W-:Y:S01]  /*18ef0*/  HMMA.16816.F32 R132, R28, R34, R132 ;  /* 0x000000221c84723c */ /* 0x000fe20000001884 */
[----:B------:R-:W-:Y:S01]  /*18f00*/  F2FP.F16.F32.PACK_AB R28, R123, R188 ;  /* 0x000000bc7b1c723e */ /* 0x000fe200000000ff */
[----:B------:R-:W3:Y:S01]  /*18f10*/  LDSM.16.MT88.4 R32, [R115+0x6000] ;  /* 0x006000007320783b */ /* 0x000ee20000004200 */
[----:B------:R-:W-:Y:S01]  /*18f20*/  F2FP.F16.F32.PACK_AB R29, R112, R122 ;  /* 0x0000007a701d723e */ /* 0x000fe200000000ff */
[----:B------:R-:W-:Y:S01]  /*18f30*/  MUFU.EX2 R9, R9 ;  /* 0x0000000900097308 */ /* 0x000fe20000000800 */
[----:B----4-:R-:W-:Y:S01]  /*18f40*/  F2FP.F16.F32.PACK_AB R30, R190, R189 ;  /* 0x000000bdbe1e723e */ /* 0x010fe200000000ff */
[----:B------:R-:W-:Y:S01]  /*18f50*/  FADD.FTZ R188, R188, R192 ;  /* 0x000000c0bcbc7221 */ /* 0x000fe20000010000 */
[----:B------:R-:W-:-:S03]  /*18f60*/  F2FP.F16.F32.PACK_AB R31, R39, R70 ;  /* 0x00000046271f723e */ /* 0x000fc600000000ff */
[----:B------:R-:W-:Y:S02]  /*18f70*/  FADD.FTZ R188, R123, R188 ;  /* 0x000000bc7bbc7221 */ /* 0x000fe40000010000 */
[----:B------:R-:W-:Y:S02]  /*18f80*/  MUFU.EX2 R5, R5 ;  /* 0x0000000500057308 */ /* 0x000fe40000000800 */
[----:B--2---:R-:W-:Y:S01]  /*18f90*/  HMMA.16816.F32 R152, R28, R24, R152 ;  /* 0x000000181c98723c */ /* 0x004fe20000001898 */
[----:B------:R-:W-:-:S04]  /*18fa0*/  FADD.FTZ R189, R189, R188 ;  /* 0x000000bcbdbd7221 */ /* 0x000fc80000010000 */
[----:B------:R-:W-:Y:S01]  /*18fb0*/  FADD.FTZ R189, R190, R189 ;  /* 0x000000bdbebd7221 */ /* 0x000fe20000010000 */
[----:B------:R-:W-:Y:S02]  /*18fc0*/  MUFU.EX2 R4, R4 ;  /* 0x0000000400047308 */ /* 0x000fe40000000800 */
[C---:B------:R-:W-:Y:S01]  /*18fd0*/  HMMA.16816.F32 R148, R28.reuse, R26, R148 ;  /* 0x0000001a1c94723c */ /* 0x040fe20000001894 */
[----:B------:R-:W2:Y:S05]  /*18fe0*/  LDSM.16.MT88.4 R24, [R187+0x6800] ;  /* 0x00680000bb18783b */ /* 0x000eaa0000004200 */
[----:B------:R-:W-:Y:S02]  /*18ff0*/  MUFU.EX2 R250, R250 ;  /* 0x000000fa00fa7308 */ /* 0x000fe40000000800 */
[C---:B-----5:R-:W-:Y:S06]  /*19000*/  HMMA.16816.F32 R16, R28.reuse, R20, R16 ;  /* 0x000000141c10723c */ /* 0x060fec0000001810 */
[----:B------:R-:W-:Y:S02]  /*19010*/  MUFU.EX2 R245, R245 ;  /* 0x000000f500f57308 */ /* 0x000fe40000000800 */
[C---:B------:R-:W-:Y:S08]  /*19020*/  HMMA.16816.F32 R160, R28.reuse, R12, R160 ;  /* 0x0000000c1ca0723c */ /* 0x040ff000000018a0 */
[C---:B------:R-:W-:Y:S01]  /*19030*/  HMMA.16816.F32 R156, R28.reuse, R14, R156 ;  /* 0x0000000e1c9c723c */ /* 0x040fe2000000189c */
[----:B------:R-:W4:Y:S07]  /*19040*/  LDSM.16.MT88.4 R12, [R124+0x10800] ;  /* 0x010800007c0c783b */ /* 0x000f2e0000004200 */
[C---:B------:R-:W-:Y:S01]  /*19050*/  HMMA.16816.F32 R140, R28.reuse, R22, R140 ;  /* 0x000000161c8c723c */ /* 0x040fe2000000188c */
[----:B------:R-:W5:Y:S07]  /*19060*/  LDSM.16.MT88.4 R20, [R38+0x10800] ;  /* 0x010800002614783b */ /* 0x000f6e0000004200 */
[----:B---3--:R-:W-:Y:S01]  /*19070*/  HMMA.16816.F32 R136, R28, R32, R136 ;  /* 0x000000201c88723c */ /* 0x008fe20000001888 */
[-CC-:B------:R-:W-:Y:S01]  /*19080*/  FFMA.FTZ R32, R129, R174.reuse, -R173.reuse ;  /* 0x000000ae81207223 */ /* 0x180fe200000108ad */
[----:B------:R-:W-:-:S05]  /*19090*/  FFMA.FTZ R33, R130, R174, -R173 ;  /* 0x000000ae82217223 */ /* 0x000fca00000108ad */
[----:B------:R-:W-:Y:S01]  /*190a0*/  MUFU.EX2 R32, R32 ;  /* 0x0000002000207308 */ /* 0x000fe20000000800 */
[----:B------:R-:W-:Y:S01]  /*190b0*/  HMMA.16816.F32 R132, R28, R34, R132 ;  /* 0x000000221c84723c */ /* 0x000fe20000001884 */
[----:B------:R-:W-:Y:S01]  /*190c0*/  F2FP.F16.F32.PACK_AB R28, R176, R164 ;  /* 0x000000a4b01c723e */ /* 0x000fe200000000ff */
[-CC-:B------:R-:W-:Y:S01]  /*190d0*/  FFMA.FTZ R34, R128, R174.reuse, -R179.reuse ;  /* 0x000000ae80227223 */ /* 0x180fe200000108b3 */
[----:B------:R-:W-:Y:S01]  /*190e0*/  F2FP.F16.F32.PACK_AB R29, R0, R113 ;  /* 0x00000071001d723e */ /* 0x000fe200000000ff */
[----:B------:R-:W-:Y:S01]  /*190f0*/  FFMA.FTZ R35, R131, R174, -R179 ;  /* 0x000000ae83237223 */ /* 0x000fe200000108b3 */
[----:B-1----:R-:W-:Y:S01]  /*19100*/  F2FP.F16.F32.PACK_AB R30, R104, R180 ;  /* 0x000000b4681e723e */ /* 0x002fe200000000ff */
[----:B------:R-:W-:Y:S01]  /*19110*/  FADD.FTZ R164, R164, R189 ;  /* 0x000000bda4a47221 */ /* 0x000fe20000010000 */
[----:B------:R-:W-:Y:S01]  /*19120*/  F2FP.F16.F32.PACK_AB R31, R105, R116 ;  /* 0x00000074691f723e */ /* 0x000fe200000000ff */
[----:B------:R-:W-:Y:S02]  /*19130*/  MUFU.EX2 R33, R33 ;  /* 0x0000002100217308 */ /* 0x000fe40000000800 */
[----:B------:R-:W-:-:S04]  /*19140*/  FADD.FTZ R164, R176, R164 ;  /* 0x000000a4b0a47221 */ /* 0x000fc80000010000 */
[C---:B--2---:R-:W-:Y:S01]  /*19150*/  HMMA.16816.F32 R16, R28.reuse, R24, R16 ;  /* 0x000000181c10723c */ /* 0x044fe20000001810 */
[----:B------:R-:W-:Y:S01]  /*19160*/  FADD.FTZ R24, R85, R84 ;  /* 0x0000005455187221 */ /* 0x000fe20000010000 */
[----:B------:R-:W1:Y:S01]  /*19170*/  MUFU.EX2 R34, R34 ;  /* 0x0000002200227308 */ /* 0x000e620000000800 */
[----:B------:R-:W-:Y:S02]  /*19180*/  FADD.FTZ R180, R180, R164 ;  /* 0x000000a4b4b47221 */ /* 0x000fe40000010000 */
[----:B------:R-:W-:Y:S02]  /*19190*/  FADD.FTZ R24, R72, R24 ;  /* 0x0000001848187221 */ /* 0x000fe40000010000 */
[----:B------:R-:W-:Y:S01]  /*191a0*/  FADD.FTZ R180, R104, R180 ;  /* 0x000000b468b47221 */ /* 0x000fe20000010000 */
[----:B----4-:R-:W-:Y:S01]  /*191b0*/  HMMA.16816.F32 R160, R28, R12, R160 ;  /* 0x0000000c1ca0723c */ /* 0x010fe200000018a0 */
[----:B------:R-:W-:Y:S01]  /*191c0*/  FADD.FTZ R24, R73, R24 ;  /* 0x0000001849187221 */ /* 0x000fe20000010000 */
[----:B------:R-:W-:Y:S01]  /*191d0*/  FFMA.FTZ R73, R168, R174, -R173 ;  /* 0x000000aea8497223 */ /* 0x000fe200000108ad */
[----:B------:R-:W-:Y:S02]  /*191e0*/  MUFU.EX2 R35, R35 ;  /* 0x0000002300237308 */ /* 0x000fe40000000800 */
[----:B------:R-:W-:-:S03]  /*191f0*/  FADD.FTZ R76, R76, R24 ;  /* 0x000000184c4c7221 */ /* 0x000fc60000010000 */
[----:B------:R-:W-:Y:S01]  /*19200*/  HMMA.16816.F32 R156, R28, R14, R156 ;  /* 0x0000000e1c9c723c */ /* 0x000fe2000000189c */
[----:B------:R-:W-:Y:S01]  /*19210*/  FADD.FTZ R76, R77, R76 ;  /* 0x0000004c4d4c7221 */ /* 0x000fe20000010000 */
[----:B------:R-:W2:Y:S01]  /*19220*/  LDSM.16.MT88.4 R12, [R115+0x6800] ;  /* 0x00680000730c783b */ /* 0x000ea20000004200 */
[----:B------:R-:W3:Y:S02]  /*19230*/  MUFU.EX2 R72, R169 ;  /* 0x000000a900487308 */ /* 0x000ee40000000800 */
[----:B------:R-:W-:-:S03]  /*19240*/  FADD.FTZ R60, R60, R76 ;  /* 0x0000004c3c3c7221 */ /* 0x000fc60000010000 */
[----:B-----5:R-:W-:Y:S01]  /*19250*/  HMMA.16816.F32 R152, R28, R20, R152 ;  /* 0x000000141c98723c */ /* 0x020fe20000001898 */
[----:B------:R-:W-:Y:S02]  /*19260*/  FADD.FTZ R60, R61, R60 ;  /* 0x0000003c3d3c7221 */ /* 0x000fe40000010000 */
[----:B------:R-:W4:Y:S02]  /*19270*/  MUFU.EX2 R73, R73 ;  /* 0x0000004900497308 */ /* 0x000f240000000800 */
[----:B------:R-:W-:-:S03]  /*19280*/  FADD.FTZ R60, R64, R60 ;  /* 0x0000003c403c7221 */ /* 0x000fc60000010000 */
[C---:B------:R-:W-:Y:S01]  /*19290*/  HMMA.16816.F32 R148, R28.reuse, R22, R148 ;  /* 0x000000161c94723c */ /* 0x040fe20000001894 */
[----:B------:R-:W-:Y:S01]  /*192a0*/  FADD.FTZ R65, R65, R60 ;  /* 0x0000003c41417221 */ /* 0x000fe20000010000 */
[----:B------:R-:W5:Y:S03]  /*192b0*/  LDSM.16.MT88.4 R20, [R124+0x11000] ;  /* 0x011000007c14783b */ /* 0x000f660000004200 */
[----:B------:R-:W-:Y:S02]  /*192c0*/  FADD.FTZ R65, R52, R65 ;  /* 0x0000004134417221 */ /* 0x000fe40000010000 */
[----:B------:R-:W-:Y:S01]  /*192d0*/  MUFU.EX2 R52, R170 ;  /* 0x000000aa00347308 */ /* 0x000fe20000000800 */
[----:B------:R-:W-:Y:S01]  /*192e0*/  HMMA.16816.F32 R140, R28, R26, R140 ;  /* 0x0000001a1c8c723c */ /* 0x000fe2000000188c */
[----:B------:R-:W-:Y:S01]  /*192f0*/  FADD.FTZ R53, R53, R65 ;  /* 0x0000004135357221 */ /* 0x000fe20000010000 */
[----:B------:R-:W5:Y:S03]  /*19300*/  LDSM.16.MT88.4 R24, [R38+0x11000] ;  /* 0x011000002618783b */ /* 0x000f660000004200 */
[----:B------:R-:W-:-:S02]  /*19310*/  FADD.FTZ R56, R56, R53 ;  /* 0x0000003538387221 */ /* 0x000fc40000010000 */
[----:B------:R-:W-:Y:S02]  /*19320*/  MUFU.EX2 R53, R71 ;  /* 0x0000004700357308 */ /* 0x000fe40000000800 */
[----:B------:R-:W-:-:S04]  /*19330*/  FADD.FTZ R57, R57, R56 ;  /* 0x0000003839397221 */ /* 0x000fc80000010000 */
[----:B------:R-:W-:Y:S01]  /*19340*/  FADD.FTZ R57, R44, R57 ;  /* 0x000000392c397221 */ /* 0x000fe20000010000 */
[----:B------:R-:W-:-:S03]  /*19350*/  FFMA.FTZ R44, R172, R174, -R179 ;  /* 0x000000aeac2c7223 */ /* 0x000fc600000108b3 */
[----:B------:R-:W-:Y:S01]  /*19360*/  FADD.FTZ R45, R45, R57 ;  /* 0x000000392d2d7221 */ /* 0x000fe20000010000 */
[----:B--2---:R-:W-:Y:S02]  /*19370*/  HMMA.16816.F32 R136, R28, R12, R136 ;  /* 0x0000000c1c88723c */ /* 0x004fe40000001888 */
[----:B------:R-:W2:Y:S01]  /*19380*/  MUFU.EX2 R44, R44 ;  /* 0x0000002c002c7308 */ /* 0x000ea20000000800 */
[----:B------:R-:W-:-:S04]  /*19390*/  FADD.FTZ R45, R48, R45 ;  /* 0x0000002d302d7221 */ /* 0x000fc80000010000 */
[----:B------:R-:W-:Y:S01]  /*193a0*/  FADD.FTZ R49, R49, R45 ;  /* 0x0000002d31317221 */ /* 0x000fe20000010000 */
[----:B------:R-:W-:Y:S01]  /*193b0*/  HMMA.16816.F32 R132, R28, R14, R132 ;  /* 0x0000000e1c84723c */ /* 0x000fe20000001884 */
[----:B-1----:R-:W-:Y:S01]  /*193c0*/  F2FP.F16.F32.PACK_AB R28, R9, R34 ;  /* 0x00000022091c723e */ /* 0x002fe200000000ff */
[----:B------:R-:W1:Y:S01]  /*193d0*/  LDSM.16.MT88.4 R12, [R187+0x7000] ;  /* 0x00700000bb0c783b */ /* 0x000e620000004200 */
[----:B------:R-:W-:Y:S01]  /*193e0*/  F2FP.F16.F32.PACK_AB R29, R8, R32 ;  /* 0x00000020081d723e */ /* 0x000fe200000000ff */
[----:B------:R-:W-:Y:S01]  /*193f0*/  FADD.FTZ R49, R50, R49 ;  /* 0x0000003132317221 */ /* 0x000fe20000010000 */
[----:B---3--:R-:W-:Y:S01]  /*19400*/  F2FP.F16.F32.PACK_AB R30, R72, R35 ;  /* 0x00000023481e723e */ /* 0x008fe200000000ff */
[----:B------:R-:W-:Y:S01]  /*19410*/  FFMA.FTZ R45, R171, R174, -R179 ;  /* 0x000000aeab2d7223 */ /* 0x000fe200000108b3 */
[----:B----4-:R-:W-:Y:S01]  /*19420*/  F2FP.F16.F32.PACK_AB R31, R73, R33 ;  /* 0x00000021491f723e */ /* 0x010fe200000000ff */
[----:B------:R-:W-:Y:S01]  /*19430*/  FADD.FTZ R49, R126, R49 ;  /* 0x000000317e317221 */ /* 0x000fe20000010000 */
[----:B------:R-:W-:Y:S01]  /*19440*/  LDSM.16.MT88.4 R184, [R187+0x7800] ;  /* 0x00780000bbb8783b */ /* 0x000fe20000004200 */
[----:B------:R-:W-:-:S02]  /*19450*/  FADD.FTZ R34, R34, R180 ;  /* 0x000000b422227221 */ /* 0x000fc40000010000 */
[----:B------:R-:W-:Y:S01]  /*19460*/  FADD.FTZ R41, R41, R49 ;  /* 0x0000003129297221 */ /* 0x000fe20000010000 */
[----:B------:R-:W3:Y:S01]  /*19470*/  MUFU.EX2 R45, R45 ;  /* 0x0000002d002d7308 */ /* 0x000ee20000000800 */
[----:B-----5:R-:W-:Y:S01]  /*19480*/  HMMA.16816.F32 R160, R28, R20, R160 ;  /* 0x000000141ca0723c */ /* 0x020fe200000018a0 */
[----:B------:R-:W-:Y:S01]  /*19490*/  FADD.FTZ R34, R9, R34 ;  /* 0x0000002209227221 */ /* 0x000fe20000010000 */
[----:B------:R-:W-:-:S03]  /*194a0*/  FADD.FTZ R41, R144, R41 ;  /* 0x0000002990297221 */ /* 0x000fc60000010000 */
[----:B------:R-:W-:Y:S01]  /*194b0*/  FADD.FTZ R35, R35, R34 ;  /* 0x0000002223237221 */ /* 0x000fe20000010000 */
[----:B------:R-:W-:Y:S02]  /*194c0*/  FADD.FTZ R42, R42, R41 ;  /* 0x000000292a2a7221 */ /* 0x000fe40000010000 */
[----:B------:R-:W-:Y:S01]  /*194d0*/  HMMA.16816.F32 R156, R28, R22, R156 ;  /* 0x000000161c9c723c */ /* 0x000fe2000000189c */
[----:B------:R-:W4:Y:S01]  /*194e0*/  LDSM.16.MT88.4 R20, [R115+0x7000] ;  /* 0x007000007314783b */ /* 0x000f220000004200 */
[----:B------:R-:W-:Y:S01]  /*194f0*/  FADD.FTZ R42, R147, R42 ;  /* 0x0000002a932a7221 */ /* 0x000fe20000010000 */
[----:B------:R-:W-:-:S03]  /*19500*/  FADD.FTZ R35, R72, R35 ;  /* 0x0000002348237221 */ /* 0x000fc60000010000 */
[----:B------:R-:W-:Y:S02]  /*19510*/  FADD.FTZ R36, R36, R42 ;  /* 0x0000002a24247221 */ /* 0x000fe40000010000 */
[----:B------:R-:W-:Y:S02]  /*19520*/  HMMA.16816.F32 R152, R28, R24, R152 ;  /* 0x000000181c98723c */ /* 0x000fe40000001898 */
[----:B------:R-:W-:-:S04]  /*19530*/  FADD.FTZ R36, R114, R36 ;  /* 0x0000002472247221 */ /* 0x000fc80000010000 */
[----:B------:R-:W-:Y:S01]  /*19540*/  FADD.FTZ R120, R120, R36 ;  /* 0x0000002478787221 */ /* 0x000fe20000010000 */
[-C--:B------:R-:W-:Y:S01]  /*19550*/  MOV R36, R121.reuse ;  /* 0x0000007900247202 */ /* 0x080fe20000000f00 */
[----:B------:R-:W-:Y:S01]  /*19560*/  HMMA.16816.F32 R148, R28, R26, R148 ;  /* 0x0000001a1c94723c */ /* 0x000fe20000001894 */
[----:B------:R-:W5:Y:S01]  /*19570*/  LDSM.16.MT88.4 R24, [R124+0x11800] ;  /* 0x011800007c18783b */ /* 0x000f620000004200 */
[----:B------:R-:W-:Y:S01]  /*19580*/  FADD.FTZ R120, R193, R120 ;  /* 0x00000078c1787221 */ /* 0x000fe20000010000 */
[----:B------:R-:W-:-:S03]  /*19590*/  @P0 MOV R36, R121 ;  /* 0x0000007900240202 */ /* 0x000fc60000000f00 */
[----:B------:R-:W-:Y:S02]  /*195a0*/  FADD.FTZ R122, R122, R120 ;  /* 0x000000787a7a7221 */ /* 0x000fe40000010000 */
[----:B-1----:R-:W-:Y:S02]  /*195b0*/  HMMA.16816.F32 R16, R28, R12, R16 ;  /* 0x0000000c1c10723c */ /* 0x002fe40000001810 */
[----:B------:R-:W-:-:S04]  /*195c0*/  FADD.FTZ R122, R112, R122 ;  /* 0x0000007a707a7221 */ /* 0x000fc80000010000 */
[----:B------:R-:W-:Y:S02]  /*195d0*/  FADD.FTZ R70, R70, R122 ;  /* 0x0000007a46467221 */ /* 0x000fe40000010000 */
[----:B------:R-:W-:Y:S01]  /*195e0*/  HMMA.16816.F32 R140, R28, R14, R140 ;  /* 0x0000000e1c8c723c */ /* 0x000fe2000000188c */
[----:B------:R-:W1:Y:S01]  /*195f0*/  LDSM.16.MT88.4 R12, [R38+0x11800] ;  /* 0x01180000260c783b */ /* 0x000e620000004200 */
[----:B------:R-:W-:-:S04]  /*19600*/  FADD.FTZ R70, R39, R70 ;  /* 0x0000004627467221 */ /* 0x000fc80000010000 */
[----:B------:R-:W-:Y:S02]  /*19610*/  FADD.FTZ R113, R113, R70 ;  /* 0x0000004671717221 */ /* 0x000fe40000010000 */
[C---:B----4-:R-:W-:Y:S01]  /*19620*/  HMMA.16816.F32 R136, R28.reuse, R20, R136 ;  /* 0x000000141c88723c */ /* 0x050fe20000001888 */
[----:B--2---:R-:W-:Y:S01]  /*19630*/  F2FP.F16.F32.PACK_AB R20, R44, R4 ;  /* 0x000000042c14723e */ /* 0x004fe200000000ff */
[----:B------:R-:W-:Y:S01]  /*19640*/  FADD.FTZ R113, R0, R113 ;  /* 0x0000007100717221 */ /* 0x000fe20000010000 */
[----:B------:R-:W-:Y:S01]  /*19650*/  F2FP.F16.F32.PACK_AB R21, R52, R5 ;  /* 0x000000053415723e */ /* 0x000fe200000000ff */
[----:B------:R-:W-:Y:S01]  /*19660*/  FADD.FTZ R4, R4, R35 ;  /* 0x0000002304047221 */ /* 0x000fe20000010000 */
[-C--:B------:R-:W-:Y:S01]  /*19670*/  MOV R0, R10.reuse ;  /* 0x0000000a00007202 */ /* 0x080fe20000000f00 */
[----:B------:R-:W-:Y:S01]  /*19680*/  FADD.FTZ R116, R116, R113 ;  /* 0x0000007174747221 */ /* 0x000fe20000010000 */
[----:B------:R-:W-:Y:S01]  /*19690*/  @P0 MOV R0, R10 ;  /* 0x0000000a00000202 */ /* 0x000fe20000000f00 */
[----:B------:R-:W-:Y:S01]  /*196a0*/  HMMA.16816.F32 R132, R28, R22, R132 ;  /* 0x000000161c84723c */ /* 0x000fe20000001884 */
[----:B---3--:R-:W-:Y:S01]  /*196b0*/  F2FP.F16.F32.PACK_AB R22, R250, R45 ;  /* 0x0000002dfa16723e */ /* 0x008fe200000000ff */
[----:B------:R-:W-:Y:S01]  /*196c0*/  FADD.FTZ R116, R105, R116 ;  /* 0x0000007469747221 */ /* 0x000fe20000010000 */
[----:B------:R-:W-:Y:S01]  /*196d0*/  F2FP.F16.F32.PACK_AB R23, R245, R53 ;  /* 0x00000035f517723e */ /* 0x000fe200000000ff */
[----:B------:R-:W-:-:S02]  /*196e0*/  FADD.FTZ R4, R44, R4 ;  /* 0x000000042c047221 */ /* 0x000fc40000010000 */
[----:B------:R-:W-:Y:S02]  /*196f0*/  FADD.FTZ R32, R32, R116 ;  /* 0x0000007420207221 */ /* 0x000fe40000010000 */
[----:B------:R-:W-:Y:S02]  /*19700*/  FADD.FTZ R4, R45, R4 ;  /* 0x000000042d047221 */ /* 0x000fe40000010000 */
[----:B-----5:R-:W-:Y:S01]  /*19710*/  HMMA.16816.F32 R160, R20, R24, R160 ;  /* 0x0000001814a0723c */ /* 0x020fe200000018a0 */
[----:B------:R-:W-:Y:S01]  /*19720*/  FADD.FTZ R32, R8, R32 ;  /* 0x0000002008207221 */ /* 0x000fe20000010000 */
[----:B------:R-:W-:-:S03]  /*19730*/  FADD.FTZ R250, R250, R4 ;  /* 0x00000004fafa7221 */ /* 0x000fc60000010000 */
[----:B------:R-:W-:-:S03]  /*19740*/  FADD.FTZ R33, R33, R32 ;  /* 0x0000002021217221 */ /* 0x000fc60000010000 */
[----:B------:R-:W-:Y:S01]  /*19750*/  HMMA.16816.F32 R156, R20, R26, R156 ;  /* 0x0000001a149c723c */ /* 0x000fe2000000189c */
[----:B------:R-:W2:Y:S01]  /*19760*/  LDSM.16.MT88.4 R24, [R115+0x7800] ;  /* 0x007800007318783b */ /* 0x000ea20000004200 */
[----:B------:R-:W-:-:S04]  /*19770*/  FADD.FTZ R33, R73, R33 ;  /* 0x0000002149217221 */ /* 0x000fc80000010000 */
[----:B------:R-:W-:Y:S02]  /*19780*/  FADD.FTZ R5, R5, R33 ;  /* 0x0000002105057221 */ /* 0x000fe40000010000 */
[----:B-1----:R-:W-:Y:S02]  /*19790*/  HMMA.16816.F32 R152, R20, R12, R152 ;  /* 0x0000000c1498723c */ /* 0x002fe40000001898 */
[----:B------:R-:W-:-:S04]  /*197a0*/  FADD.FTZ R5, R52, R5 ;  /* 0x0000000534057221 */ /* 0x000fc80000010000 */
[----:B------:R-:W-:Y:S02]  /*197b0*/  FADD.FTZ R5, R53, R5 ;  /* 0x0000000535057221 */ /* 0x000fe40000010000 */
[----:B------:R-:W-:Y:S02]  /*197c0*/  HMMA.16816.F32 R148, R20, R14, R148 ;  /* 0x0000000e1494723c */ /* 0x000fe40000001894 */
[----:B------:R-:W-:-:S06]  /*197d0*/  FADD.FTZ R245, R245, R5 ;  /* 0x00000005f5f57221 */ /* 0x000fcc0000010000 */
[C---:B------:R-:W-:Y:S08]  /*197e0*/  HMMA.16816.F32 R144, R20.reuse, R184, R16 ;  /* 0x000000b81490723c */ /* 0x040ff00000001810 */
[C---:B------:R-:W-:Y:S08]  /*197f0*/  HMMA.16816.F32 R140, R20.reuse, R186, R140 ;  /* 0x000000ba148c723c */ /* 0x040ff0000000188c */
[C---:B--2---:R-:W-:Y:S08]  /*19800*/  HMMA.16816.F32 R136, R20.reuse, R24, R136 ;  /* 0x000000181488723c */ /* 0x044ff00000001888 */
[----:B------:R-:W-:Y:S01]  /*19810*/  HMMA.16816.F32 R132, R20, R26, R132 ;  /* 0x0000001a1484723c */ /* 0x000fe20000001884 */
[----:B------:R-:W-:-:S04]  /*19820*/  NOP ;  /* 0x0000000000007918 */ /* 0x000fc80000000000 */
[----:B------:R-:W-:-:S15]  /*19830*/  @P0 BRA `(.L_x_7540) ;  /* 0x0000000000040947 */ /* 0x000fde0003800000 */
.L_x_7529:
[----:B------:R-:W-:-:S07]  /*19840*/  IADD3 R236, PT, PT, R6, -0x1, RZ ;  /* 0xffffffff06ec7810 */ /* 0x000fce0007ffe0ff */
.L_x_7540:
[----:B------:R-:W-:Y:S05]  /*19850*/  BSYNC B2 ;  /* 0x0000000000027941 */ /* 0x000fea0003800000 */
.L_x_7528:
[----:B------:R-:W-:-:S13]  /*19860*/  ISETP.GE.AND P0, PT, R236, R229, PT ;  /* 0x000000e5ec00720c */ /* 0x000fda0003f06270 */
[----:B------:R-:W-:Y:S05]  /*19870*/  @!P0 BRA `(.L_x_7541) ;  /* 0x000000c000cc8947 */ /* 0x000fea0003800000 */
[----:B------:R-:W-:Y:S01]  /*19880*/  ISETP.NE.U32.AND P3, PT, R248, RZ, PT ;  /* 0x000000fff800720c */ /* 0x000fe20003f65070 */
[----:B------:R-:W-:Y:S02]  /*19890*/  IMAD.MOV.U32 R165, RZ, RZ, R0 ;  /* 0x000000ffffa57224 */ /* 0x000fe400078e0000 */
[----:B------:R-:W-:Y:S01]  /*198a0*/  IMAD.MOV.U32 R164, RZ, RZ, R36 ;  /* 0x000000ffffa47224 */ /* 0x000fe200078e0024 */
[----:B------:R-:W-:-:S13]  /*198b0*/  ISETP.NE.AND.EX P3, PT, R249, RZ, PT, P3 ;  /* 0x000000fff900720c */ /* 0x000fda0003f65330 */
.L_x_7548:
[CC--:B------:R-:W-:Y:S01]  /*198c0*/  ISETP.GE.AND P4, PT, R213.reuse, R238.reuse, PT ;  /* 0x000000eed500720c */ /* 0x0c0fe20003f86270 */
        /* <DEDUP_REMOVED lines=85> */
.L_x_7543:
[----:B------:R-:W-:Y:S05]  /*19e20*/  BSYNC.RECONVERGENT B0 ;  /* 0x0000000000007941 */ /* 0x000fea0003800200 */
.L_x_7542:
        /* <DEDUP_REMOVED lines=25> */
[----:B------:R-:W-:Y:S01]  /*19fc0*/  @!P1 MOV R8, R18 ;  /* 0x0000001200089202 */ /* 0x000fe20000000f00 */
        /* <DEDUP_REMOVED lines=25> */
[----:B------:R-:W-:Y:S01]  /*1a160*/  @!P1 IMAD R0, R223, 0x140, RZ ;  /* 0x00000140df009824 */ /* 0x000fe200078e02ff */
        /* <DEDUP_REMOVED lines=22> */
[----:B------:R-:W-:Y:S01]  /*1a2d0*/  LOP3.LUT R216, R167, 0x8, RZ, 0xc0, !PT ;  /* 0x00000008a7d87812 */ /* 0x000fe200078ec0ff */
        /* <DEDUP_REMOVED lines=16> */
[----:B------:R-:W-:Y:S01]  /*1a3e0*/  LOP3.LUT R216, R216, R213, RZ, 0x3c, !PT ;  /* 0x000000d5d8d87212 */ /* 0x000fe200078e3cff */
[----:B------:R-:W-:Y:S01]  /*1a3f0*/  @!PT LDS RZ, [RZ] ;  /* 0x00000000fffff984 */ /* 0x000fe20000000800 */
[----:B------:R-:W-:Y:S01]  /*1a400*/  @!PT LDS RZ, [RZ] ;  /* 0x00000000fffff984 */ /* 0x000fe20000000800 */
[----:B------:R-:W-:Y:S01]  /*1a410*/  @!PT LDS RZ, [RZ] ;  /* 0x00000000fffff984 */ /* 0x000fe20000000800 */
[----:B------:R1:W-:Y:S01]  /*1a420*/  @!P1 LDGSTS.E.BYPASS.LTC128B.128 [R239+0xc800], desc[UR4][R14.64] ;  /* 0x0c8000000eef9fae */ /* 0x0003e2000b981a04 */
[----:B------:R-:W-:Y:S01]  /*1a430*/  IADD3 R208, PT, PT, R214, R208, RZ ;  /* 0x000000d0d6d07210 */ /* 0x000fe20007ffe0ff */
[----:B------:R-:W-:Y:S01]  /*1a440*/  @!P1 IMAD.WIDE.U32 R4, R222, 0x1c0, R4 ;  /* 0x000001c0de049825 */ /* 0x000fe200078e0004 */
[----:B------:R-:W-:Y:S02]  /*1a450*/  MOV R215, 0x20 ;  /* 0x0000002000d77802 */ /* 0x000fe40000000f00 */
[----:B------:R-:W-:Y:S02]  /*1a460*/  MOV R218, 0x40 ;  /* 0x0000004000da7802 */ /* 0x000fe40000000f00 */
[----:B------:R-:W-:Y:S01]  /*1a470*/  @!P1 IADD3 R5, PT, PT, R0, R5, RZ ;  /* 0x0000000500059210 */ /* 0x000fe20007ffe0ff */
[----:B------:R-:W-:Y:S01]  /*1a480*/  @P1 STS.128 [R239+0xd000], RZ ;  /* 0x00d000ffef001388 */ /* 0x000fe20000000c00 */
[----:B------:R-:W-:Y:S02]  /*1a490*/  LOP3.LUT R0, R212, 0x200, R217, 0xf8, !PT ;  /* 0x00000200d4007812 */ /* 0x000fe400078ef8d9 */
[----:B------:R-:W-:Y:S02]  /*1a4a0*/  LOP3.LUT P2, RZ, R166, 0x4, RZ, 0xc0, !PT ;  /* 0x00000004a6ff7812 */ /* 0x000fe4000784c0ff */
[----:B------:R-:W-:Y:S02]  /*1a4b0*/  LOP3.LUT R0, R0, R216, RZ, 0xfc, !PT ;  /* 0x000000d800007212 */ /* 0x000fe400078efcff */
[----:B------:R-:W-:Y:S01]  /*1a4c0*/  SEL R218, R218, 0xffffffc0, !P2 ;  /* 0xffffffc0dada7807 */ /* 0x000fe20005000000 */
[----:B------:R-:W-:Y:S01]  /*1a4d0*/  @!PT LDS RZ, [RZ] ;  /* 0x00000000fffff984 */ /* 0x000fe20000000800 */
[----:B------:R-:W-:Y:S01]  /*1a4e0*/  @!PT LDS RZ, [RZ] ;  /* 0x00000000fffff984 */ /* 0x000fe20000000800 */
[----:B------:R-:W-:Y:S01]  /*1a4f0*/  @!PT LDS RZ, [RZ] ;  /* 0x00000000fffff984 */ /* 0x000fe20000000800 */
[----:B------:R-:W-:Y:S01]  /*1a500*/  @!P1 LDGSTS.E.BYPASS.LTC128B.128 [R239+0xd000], desc[UR4][R24.64] ;  /* 0x0d00000018ef9fae */ /* 0x000fe2000b981a04 */
[----:B------:R-:W-:Y:S07]  /*1a510*/  LEA R0, R0, R214, 0x1 ;  /* 0x000000d600007211 */ /* 0x000fee00078e08ff */
[----:B------:R-:W-:Y:S01]  /*1a520*/  @P1 STS.128 [R239+0xd800], RZ ;  /* 0x00d800ffef001388 */ /* 0x000fe20000000c00 */
[C---:B-1----:R-:W-:Y:S04]  /*1a530*/  @!P1 LEA R14, P0, R222.reuse, R18, 0x8 ;  /* 0x00000012de0e9211 */ /* 0x042fe800078040ff */
[----:B------:R-:W-:Y:S03]  /*1a540*/  @!P1 LEA.HI.X R15, R222, R19, R223, 0x8, P0 ;  /* 0x00000013de0f9211 */ /* 0x000fe600000f44df */
        /* <DEDUP_REMOVED lines=8> */
[-C--:B------:R-:W-:Y:S02]  /*1a5d0*/  IADD3 R172, PT, PT, R0, R215.reuse, RZ ;  /* 0x000000d700ac7210 */ /* 0x080fe40007ffe0ff */
        /* <DEDUP_REMOVED lines=40> */
[----:B------:R3:W-:Y:S08]  /*1a860*/  LDSM.16.M88.4 R128, [R0] ;  /* 0x000000000080783b */ /* 0x0007f00000000200 */
[----:B-1----:R-:W2:Y:S08]  /*1a870*/  LDSM.16.M88.4 R8, [R208+0x2000] ;  /* 0x00200000d008783b */ /* 0x002eb00000000200 */
[----:B------:R-:W1:Y:S01]  /*1a880*/  LDSM.16.M88.4 R16, [R208+0x2800] ;  /* 0x00280000d010783b */ /* 0x000e620000000200 */
[-C--:B---3--:R-:W-:Y:S07]  /*1a890*/  IADD3 R0, PT, PT, R0, R218.reuse, RZ ;  /* 0x000000da00007210 */ /* 0x088fee0007ffe0ff */
[----:B------:R-:W3:Y:S01]  /*1a8a0*/  LDSM.16.M88.4 R24, [R208+0x3000] ;  /* 0x00300000d018783b */ /* 0x000ee20000000200 */
[----:B------:R-:W-:Y:S07]  /*1a8b0*/  IADD3 R218, PT, PT, R208, R218, RZ ;  /* 0x000000dad0da7210 */ /* 0x000fee0007ffe0ff */
        /* <DEDUP_REMOVED lines=14> */
[----:B------:R-:W-:Y:S08]  /*1a9a0*/  LDSM.16.M88.4 R172, [R172] ;  /* 0x00000000acac783b */ /* 0x000ff00000000200 */
[----:B------:R-:W5:Y:S08]  /*1a9b0*/  LDSM.16.M88.4 R176, [R209+0x2000] ;  /* 0x00200000d1b0783b */ /* 0x000f700000000200 */
[----:B------:R-:W5:Y:S08]  /*1a9c0*/  LDSM.16.M88.4 R180, [R209+0x2800] ;  /* 0x00280000d1b4783b */ /* 0x000f700000000200 */
[----:B------:R-:W5:Y:S08]  /*1a9d0*/  LDSM.16.M88.4 R184, [R209+0x3000] ;  /* 0x00300000d1b8783b */ /* 0x000f700000000200 */
        /* <DEDUP_REMOVED lines=87> */
[----:B------:R-:W-:Y:S07]  /*1af50*/  LDSM.16.M88.4 R172, [R218+0x6800] ;  /* 0x00680000daac783b */ /* 0x000fee0000000200 */
[C---:B----4-:R-:W-:Y:S01]  /*1af60*/  HMMA.16816.F32 R4, R184.reuse, R188, R4 ;  /* 0x000000bcb804723c */ /* 0x050fe20000001804 */
[----:B------:R-:W-:Y:S07]  /*1af70*/  LDSM.16.M88.4 R180, [R218+0x7000] ;  /* 0x00700000dab4783b */ /* 0x000fee0000000200 */
        /* <DEDUP_REMOVED lines=118> */
[C---:B-----5:R-:W-:Y:S08]  /*1b6e0*/  HMMA.16816.F32 R44, R204.reuse, R8, R44 ;  /* 0x00000008cc2c723c */ /* 0x060ff0000000182c */
[----:B------:R-:W1:Y:S01]  /*1b6f0*/  MUFU.TANH R25, R25 ;  /* 0x0000001900197308 */ /* 0x000e620000002400 */
[C---:B------:R-:W-:Y:S01]  /*1b700*/  HMMA.16816.F32 R48, R204.reuse, R10, R48 ;  /* 0x0000000acc30723c */ /* 0x040fe20000001830 */
[----:B------:R-:W5:Y:S08]  /*1b710*/  LDSM.16.M88.4 R8, [R0+0x5800] ;  /* 0x005800000008783b */ /* 0x000f700000000200 */
        /* <DEDUP_REMOVED lines=100> */
[-C--:B------:R-:W-:Y:S08]  /*1bd60*/  FMUL.FTZ R101, R101, R252.reuse ;  /* 0x000000fc65657220 */ /* 0x080ff00000410000 */
[----:B------:R2:W1:Y:S01]  /*1bd70*/  MUFU.TANH R181, R100 ;  /* 0x0000006400b57308 */ /* 0x0004620000002400 */
[-C--:B------:R-:W-:Y:S01]  /*1bd80*/  FMUL.FTZ R107, R107, R252.reuse ;  /* 0x000000fc6b6b7220 */ /* 0x080fe20000410000 */
[-C--:B------:R-:W-:Y:S01]  /*1bd90*/  FMUL.FTZ R104, R104, R252.reuse ;  /* 0x000000fc68687220 */ /* 0x080fe20000410000 */
[-C--:B------:R-:W-:Y:S01]  /*1bda0*/  FMUL.FTZ R105, R105, R252.reuse ;  /* 0x000000fc69697220 */ /* 0x080fe20000410000 */
[-C--:B------:R-:W-:Y:S01]  /*1bdb0*/  FMUL.FTZ R106, R106, R252.reuse ;  /* 0x000000fc6a6a7220 */ /* 0x080fe20000410000 */
[C---:B-----5:R-:W-:Y:S05]  /*1bdc0*/  HMMA.16816.F32 R108, R204.reuse, R8, R108 ;  /* 0x00000008cc6c723c */ /* 0x060fea000000186c */
[----:B------:R5:W1:Y:S03]  /*1bdd0*/  MUFU.TANH R182, R101 ;  /* 0x0000006500b67308 */ /* 0x000a660000002400 */
[C---:B------:R-:W-:Y:S01]  /*1bde0*/  HMMA.16816.F32 R112, R204.reuse, R10, R112 ;  /* 0x0000000acc70723c */ /* 0x040fe20000001870 */
[----:B------:R-:W3:Y:S06]  /*1bdf0*/  LDSM.16.M88.4 R8, [R0+0x9800] ;  /* 0x009800000008783b */ /* 0x000eec0000000200 */
[----:B------:R-:W1:Y:S01]  /*1be00*/  MUFU.TANH R48, R48 ;  /* 0x0000003000307308 */ /* 0x000e620000002400 */
[----:B------:R-:W-:Y:S04]  /*1be10*/  DEPBAR.LE SB0, 0x0 ;  /* 0x000080000000791a */ /* 0x000fe80000000000 */
[-C--:B--2---:R-:W-:Y:S05]  /*1be20*/  FMUL.FTZ R100, R102, R252.reuse ;  /* 0x000000fc66647220 */ /* 0x084fea0000410000 */
[----:B------:R-:W2:Y:S01]  /*1be30*/  MUFU.TANH R49, R49 ;  /* 0x0000003100317308 */ /* 0x000ea20000002400 */
        /* <DEDUP_REMOVED lines=8> */
[-C--:B-----5:R-:W-:Y:S03]  /*1bec0*/  FMUL.FTZ R101, R103, R252.reuse ;  /* 0x000000fc67657220 */ /* 0x0a0fe60000410000 */
[----:B------:R5:W1:Y:S01]  /*1bed0*/  MUFU.TANH R187, R108 ;  /* 0x0000006c00bb7308 */ /* 0x000a620000002400 */
[-C--:B------:R-:W-:Y:S01]  /*1bee0*/  FMUL.FTZ R102, R111, R252.reuse ;  /* 0x000000fc6f667220 */ /* 0x080fe20000410000 */
[-C--:B------:R-:W-:Y:S01]  /*1bef0*/  FMUL.FTZ R116, R116, R252.reuse ;  /* 0x000000fc74747220 */ /* 0x080fe20000410000 */
[-C--:B------:R-:W-:Y:S07]  /*1bf00*/  FMUL.FTZ R119, R119, R252.reuse ;  /* 0x000000fc77777220 */ /* 0x080fee0000410000 */
[----:B------:R2:W1:Y:S01]  /*1bf10*/  MUFU.TANH R189, R109 ;  /* 0x0000006d00bd7308 */ /* 0x0004620000002400 */
[-C--:B------:R-:W-:Y:S01]  /*1bf20*/  FMUL.FTZ R122, R122, R252.reuse ;  /* 0x000000fc7a7a7220 */ /* 0x080fe20000410000 */
[C---:B---3--:R-:W-:Y:S08]  /*1bf30*/  HMMA.16816.F32 R124, R204.reuse, R8, R124 ;  /* 0x00000008cc7c723c */ /* 0x048ff0000000187c */
[----:B------:R3:W1:Y:S01]  /*1bf40*/  MUFU.TANH R191, R112 ;  /* 0x0000007000bf7308 */ /* 0x0006620000002400 */
[-C--:B-----5:R-:W-:Y:S01]  /*1bf50*/  FMUL.FTZ R108, R110, R252.reuse ;  /* 0x000000fc6e6c7220 */ /* 0x0a0fe20000410000 */
[-C--:B------:R-:W-:Y:S01]  /*1bf60*/  FMUL.FTZ R110, R114, R252.reuse ;  /* 0x000000fc726e7220 */ /* 0x080fe20000410000 */
[-C--:B------:R-:W-:Y:S01]  /*1bf70*/  FMUL.FTZ R114, R121, R252.reuse ;  /* 0x000000fc79727220 */ /* 0x080fe20000410000 */
[-C--:B------:R-:W-:Y:S01]  /*1bf80*/  FMUL.FTZ R121, R123, R252.reuse ;  /* 0x000000fc7b797220 */ /* 0x080fe20000410000 */
[----:B------:R-:W-:Y:S05]  /*1bf90*/  HMMA.16816.F32 R128, R204, R10, R128 ;  /* 0x0000000acc80723c */ /* 0x000fea0000001880 */
[----:B------:R5:W1:Y:S01]  /*1bfa0*/  MUFU.TANH R192, R113 ;  /* 0x0000007100c07308 */ /* 0x000a620000002400 */
[-C--:B--2---:R-:W-:Y:S01]  /*1bfb0*/  FMUL.FTZ R109, R115, R252.reuse ;  /* 0x000000fc736d7220 */ /* 0x084fe20000410000 */
[-C--:B------:R-:W-:Y:S01]  /*1bfc0*/  FMUL.FTZ R115, R117, R252.reuse ;  /* 0x000000fc75737220 */ /* 0x080fe20000410000 */
[-C--:B------:R-:W-:Y:S07]  /*1bfd0*/  FMUL.FTZ R117, R120, R252.reuse ;  /* 0x000000fc78757220 */ /* 0x080fee0000410000 */
[----:B------:R-:W2:Y:S01]  /*1bfe0*/  MUFU.TANH R51, R51 ;  /* 0x0000003300337308 */ /* 0x000ea20000002400 */
[-C--:B---3--:R-:W-:Y:S01]  /*1bff0*/  FMUL.FTZ R112, R124, R252.reuse ;  /* 0x000000fc7c707220 */ /* 0x088fe20000410000 */
[-C--:B------:R-:W-:Y:S01]  /*1c000*/  FMUL.FTZ R125, R125, R252.reuse ;  /* 0x000000fc7d7d7220 */ /* 0x080fe20000410000 */
[-C--:B------:R-:W-:Y:S01]  /*1c010*/  FMUL.FTZ R126, R126, R252.reuse ;  /* 0x000000fc7e7e7220 */ /* 0x080fe20000410000 */
[-C--:B------:R-:W-:Y:S06]  /*1c020*/  FMUL.FTZ R127, R127, R252.reuse ;  /* 0x000000fc7f7f7220 */ /* 0x080fec0000410000 */
[----:B------:R-:W3:Y:S01]  /*1c030*/  MUFU.TANH R52, R52 ;  /* 0x0000003400347308 */ /* 0x000ee20000002400 */
[-C--:B-----5:R-:W-:Y:S01]  /*1c040*/  FMUL.FTZ R113, R118, R252.reuse ;  /* 0x000000fc76717220 */ /* 0x0a0fe20000410000 */
[-C--:B------:R-:W-:Y:S01]  /*1c050*/  FMUL.FTZ R128, R128, R252.reuse ;  /* 0x000000fc80807220 */ /* 0x080fe20000410000 */
[-C--:B------:R-:W-:Y:S01]  /*1c060*/  FMUL.FTZ R0, R131, R252.reuse ;  /* 0x000000fc83007220 */ /* 0x080fe20000410000 */
[-C--:B------:R-:W-:Y:S06]  /*1c070*/  FMUL.FTZ R130, R130, R252.reuse ;  /* 0x000000fc82827220 */ /* 0x080fec0000410000 */
[----:B------:R5:W1:Y:S10]  /*1c080*/  MUFU.TANH R184, R128 ;  /* 0x0000008000b87308 */ /* 0x000a740000002400 */
[----:B------:R-:W1:Y:S10]  /*1c090*/  MUFU.TANH R53, R53 ;  /* 0x0000003500357308 */ /* 0x000e740000002400 */
[----:B------:R-:W1:Y:S01]  /*1c0a0*/  MUFU.TANH R54, R54 ;  /* 0x0000003600367308 */ /* 0x000e620000002400 */
[----:B-----5:R-:W-:Y:S09]  /*1c0b0*/  FMUL.FTZ R128, R129, R252 ;  /* 0x000000fc81807220 */ /* 0x020ff20000410000 */
        /* <DEDUP_REMOVED lines=68> */
[----:B------:R1:W1:Y:S10]  /*1c500*/  MUFU.TANH R185, R130 ;  /* 0x0000008200b97308 */ /* 0x0002740000002400 */
        /* <DEDUP_REMOVED lines=20> */
[----:B-1----:R-:W2:Y:S04]  /*1c650*/  LD.E R69, desc[UR4][R2.64+0x170] ;  /* 0x0001700402457980 */ /* 0x002ea8000c101900 */
        /* <DEDUP_REMOVED lines=61> */
.L_x_7547:
[----:B------:R-:W-:Y:S05]  /*1ca30*/  BSYNC.RECONVERGENT B0 ;  /* 0x0000000000007941 */ /* 0x000fea0003800200 */
.L_x_7546:
[----:B------:R-:W-:Y:S01]  /*1ca40*/  LEA R239, R239, R214, 0x1 ;  /* 0x000000d6efef7211 */ /* 0x000fe200078e08ff */
[----:B------:R-:W-:Y:S01]  /*1ca50*/  @!P4 IMAD.MOV.U32 R10, RZ, RZ, R231 ;  /* 0x000000ffff0ac224 */ /* 0x000fe200078e00e7 */
[----:B------:R-:W-:Y:S01]  /*1ca60*/  @!P4 MOV R11, R230 ;  /* 0x000000e6000bc202 */ /* 0x000fe20000000f00 */
[C---:B------:R-:W-:Y:S01]  /*1ca70*/  @!P1 IMAD R103, R221.reuse, 0xa0, RZ ;  /* 0x000000a0dd679824 */ /* 0x040fe200078e02ff */
[----:B------:R-:W-:Y:S02]  /*1ca80*/  IADD3 R8, P5, PT, R4, R231, RZ ;  /* 0x000000e704087210 */ /* 0x000fe40007fbe0ff */
[----:B------:R-:W-:Y:S01]  /*1ca90*/  SHF.L.U64.HI R5, R220, 0x5, R221 ;  /* 0x00000005dc057819 */ /* 0x000fe200000102dd */
        /* <DEDUP_REMOVED lines=8> */
[CC--:B------:R-:W-:Y:S02]  /*1cb20*/  @!P1 LEA R198, P4, R220.reuse, R8.reuse, 0x6 ;  /* 0x00000008dcc69211 */ /* 0x0c0fe400078830ff */
[----:B------:R-:W-:Y:S01]  /*1cb30*/  @!P1 IADD3.X R7, PT, PT, R9, R5, RZ, P0, !PT ;  /* 0x0000000509079210 */ /* 0x000fe200007fe4ff */
[----:B------:R3:W-:Y:S01]  /*1cb40*/  @P1 STS.128 [R239+0x2800], RZ ;  /* 0x002800ffef001388 */ /* 0x0007e20000000c00 */
[C---:B-1----:R-:W-:Y:S01]  /*1cb50*/  @!P1 IMAD.WIDE.U32 R118, R220.reuse, 0x60, R8 ;  /* 0x00000060dc769825 */ /* 0x042fe200078e0008 */
[-C--:B------:R-:W-:Y:S02]  /*1cb60*/  @!P1 LEA.HI.X R199, R220, R9.reuse, R221, 0x6, P4 ;  /* 0x00000009dcc79211 */ /* 0x080fe400020f34dd */
        /* <DEDUP_REMOVED lines=9> */
[----:B------:R-:W-:Y:S01]  /*1cc00*/  @!P1 IMAD.IADD R105, R103, 0x1, R105 ;  /* 0x0000000167699824 */ /* 0x000fe200078e0269 */
[----:B------:R-:W-:Y:S01]  /*1cc10*/  @!PT LDS RZ, [RZ] ;  /* 0x00000000fffff984 */ /* 0x000fe20000000800 */
[----:B------:R-:W-:Y:S01]  /*1cc20*/  @!PT LDS RZ, [RZ] ;  /* 0x00000000fffff984 */ /* 0x000fe20000000800 */
[----:B------:R-:W-:Y:S01]  /*1cc30*/  @!PT LDS RZ, [RZ] ;  /* 0x00000000fffff984 */ /* 0x000fe20000000800 */
[----:B------:R1:W-:Y:S01]  /*1cc40*/  @!P1 LDGSTS.E.BYPASS.LTC128B.128 [R239+0x3000], desc[UR4][R6.64] ;  /* 0x0300000006ef9fae */ /* 0x0003e2000b981a04 */
[C---:B------:R-:W-:Y:S01]  /*1cc50*/  @!P1 IMAD R4, R221.reuse, 0x140, RZ ;  /* 0x00000140dd049824 */ /* 0x040fe200078e02ff */
[-C--:B------:R-:W-:Y:S01]  /*1cc60*/  @!P1 MOV R122, R8.reuse ;  /* 0x00000008007a9202 */ /* 0x080fe20000000f00 */
[----:B------:R-:W-:Y:S01]  /*1cc70*/  @!P1 IMAD.WIDE.U32 R126, R220, 0x140, R126 ;  /* 0x00000140dc7e9825 */ /* 0x000fe200078e007e */
[----:B------:R3:W-:Y:S02]  /*1cc80*/  @P1 STS.128 [R239+0x3800], RZ ;  /* 0x003800ffef001388 */ /* 0x0007e40000000c00 */
[-C--:B------:R-:W-:Y:S01]  /*1cc90*/  @!P1 MOV R194, R8.reuse ;  /* 0x0000000800c29202 */ /* 0x080fe20000000f00 */
[--C-:B------:R-:W-:Y:S01]  /*1cca0*/  @!P1 IMAD.MOV.U32 R123, RZ, RZ, R9.reuse ;  /* 0x000000ffff7b9224 */ /* 0x100fe200078e0009 */
[----:B------:R-:W-:Y:S01]  /*1ccb0*/  @!PT LDS RZ, [RZ] ;  /* 0x00000000fffff984 */ /* 0x000fe20000000800 */
[----:B------:R-:W-:Y:S01]  /*1ccc0*/  @!PT LDS RZ, [RZ] ;  /* 0x00000000fffff984 */ /* 0x000fe20000000800 */
[----:B------:R-:W-:Y:S01]  /*1ccd0*/  @!PT LDS RZ, [RZ] ;  /* 0x00000000fffff984 */ /* 0x000fe20000000800 */
[----:B------:R3:W-:Y:S01]  /*1cce0*/  @!P1 LDGSTS.E.BYPASS.LTC128B.128 [R239+0x3800], desc[UR4][R198.64] ;  /* 0x03800000c6ef9fae */ /* 0x0007e2000b981a04 */
[----:B------:R-:W-:Y:S01]  /*1ccf0*/  @!P1 IMAD.MOV.U32 R195, RZ, RZ, R9 ;  /* 0x000000ffffc39224 */ /* 0x000fe200078e0009 */
        /* <DEDUP_REMOVED lines=9> */
[----:B------:R-:W-:Y:S01]  /*1cd90*/  @!P1 IMAD.WIDE.U32 R194, R220, 0x1c0, R194 ;  /* 0x000001c0dcc29825 */ /* 0x000fe200078e00c2 */
[-C--:B------:R-:W-:Y:S02]  /*1cda0*/  @!P1 MOV R68, R8.reuse ;  /* 0x0000000800449202 */ /* 0x080fe40000000f00 */
[----:B------:R3:W-:Y:S01]  /*1cdb0*/  @P1 STS.128 [R239+0x4800], RZ ;  /* 0x004800ffef001388 */ /* 0x0007e20000000c00 */
[----:B------:R-:W-:Y:S01]  /*1cdc0*/  @!P1 IMAD R4, R221, 0x1c0, RZ ;  /* 0x000001c0dd049824 */ /* 0x000fe200078e02ff */
[-C--:B------:R-:W-:Y:S01]  /*1cdd0*/  @!P1 MOV R69, R9.reuse ;  /* 0x0000000900459202 */ /* 0x080fe20000000f00 */
[----:B------:R-:W-:Y:S01]  /*1cde0*/  @!P1 IMAD.MOV.U32 R131, RZ, RZ, R9 ;  /* 0x000000ffff839224 */ /* 0x000fe200078e0009 */
[----:B--2---:R-:W-:Y:S01]  /*1cdf0*/  @!P1 MOV R11, R9 ;  /* 0x00000009000b9202 */ /* 0x004fe20000000f00 */
[----:B------:R-:W-:Y:S01]  /*1ce00*/  @!P1 IMAD.IADD R123, R5, 0x1, R123 ;  /* 0x00000001057b9824 */ /* 0x000fe200078e027b */
[----:B------:R-:W-:Y:S01]  /*1ce10*/  @!P1 IADD3 R195, PT, PT, R4, R195, RZ ;  /* 0x000000c304c39210 */ /* 0x000fe20007ffe0ff */
[C---:B------:R-:W-:Y:S01]  /*1ce20*/  @!P1 IMAD.WIDE.U32 R130, R220.reuse, 0x1a0, R130 ;  /* 0x000001a0dc829825 */ /* 0x040fe200078e0082 */
[CC--:B------:R-:W-:Y:S03]  /*1ce30*/  @!P1 LEA R4, P0, R220.reuse, R8.reuse, 0x7 ;  /* 0x00000008dc049211 */ /* 0x0c0fe600078038ff */
[----:B------:R-:W-:Y:S02]  /*1ce40*/  @!P1 IMAD R5, R221, 0x1a0, RZ ;  /* 0x000001a0dd059824 */ /* 0x000fe400078e02ff */
[C---:B------:R-:W-:Y:S03]  /*1ce50*/  @!P1 IMAD.WIDE.U32 R68, R220.reuse, 0xc0, R68 ;  /* 0x000000c0dc449825 */ /* 0x040fe600078e0044 */
[----:B------:R-:W-:Y:S01]  /*1ce60*/  @!P1 IADD3 R131, PT, PT, R5, R131, RZ ;  /* 0x0000008305839210 */ /* 0x000fe20007ffe0ff */
[----:B-1----:R-:W-:Y:S01]  /*1ce70*/  @!P1 IMAD R7, R221, 0xc0, RZ ;  /* 0x000000c0dd079824 */ /* 0x002fe200078e02ff */
[C---:B------:R-:W-:Y:S01]  /*1ce80*/  @!P1 LEA.HI.X R5, R220.reuse, R9, R221, 0x7, P0 ;  /* 0x00000009dc059211 */ /* 0x040fe200000f3cdd */
[C-C-:B------:R-:W-:Y:S03]  /*1ce90*/  @!P1 IMAD.WIDE.U32 R196, R220.reuse, 0x180, R8.reuse ;  /* 0x00000180dcc49825 */ /* 0x140fe600078e0008 */
[----:B------:R-:W-:Y:S01]  /*1cea0*/  @!P1 IADD3 R69, PT, PT, R7, R69, RZ ;  /* 0x0000004507459210 */ /* 0x000fe20007ffe0ff */
[----:B------:R-:W-:Y:S01]  /*1ceb0*/  @!PT LDS RZ, [RZ] ;  /* 0x00000000fffff984 */ /* 0x000fe20000000800 */
[----:B------:R-:W-:Y:S01]  /*1cec0*/  @!PT LDS RZ, [RZ] ;  /* 0x00000000fffff984 */ /* 0x000fe20000000800 */
[----:B------:R-:W-:Y:S01]  /*1ced0*/  @!PT LDS RZ, [RZ] ;  /* 0x00000000fffff984 */ /* 0x000fe20000000800 */
[----:B------:R3:W-:Y:S01]  /*1cee0*/  @!P1 LDGSTS.E.BYPASS.LTC128B.128 [R239+0x4800], desc[UR4][R4.64] ;  /* 0x0480000004ef9fae */ /* 0x0007e2000b981a04 */
[C---:B------:R-:W-:Y:S03]  /*1cef0*/  @!P1 IMAD.WIDE.U32 R124, R220.reuse, 0x160, R8 ;  /* 0x00000160dc7c9825 */ /* 0x040fe600078e0008 */
[----:B------:R3:W-:Y:S01]  /*1cf00*/  @P1 STS.128 [R239+0x5000], RZ ;  /* 0x005000ffef001388 */ /* 0x0007e20000000c00 */
[----:B------:R-:W-:Y:S02]  /*1cf10*/  @!P1 IMAD.MOV.U32 R10, RZ, RZ, R8 ;  /* 0x000000ffff0a9224 */ /* 0x000fe400078e0008 */
[C---:B------:R-:W-:Y:S01]  /*1cf20*/  @!P1 IMAD R6, R221.reuse, 0xe0, RZ ;  /* 0x000000e0dd069824 */ /* 0x040fe200078e02ff */
[----:B------:R-:W-:Y:S01]  /*1cf30*/  @!PT LDS RZ, [RZ] ;  /* 0x00000000fffff984 */ /* 0x000fe20000000800 */
[----:B------:R-:W-:Y:S01]  /*1cf40*/  @!PT LDS RZ, [RZ] ;  /* 0x00000000fffff984 */ /* 0x000fe20000000800 */
[----:B------:R-:W-:Y:S01]  /*1cf50*/  @!PT LDS RZ, [RZ] ;  /* 0x00000000fffff984 */ /* 0x000fe20000000800 */
[----:B------:R3:W-:Y:S01]  /*1cf60*/  @!P1 LDGSTS.E.BYPASS.LTC128B.128 [R239+0x5000], desc[UR4][R104.64] ;  /* 0x0500000068ef9fae */ /* 0x0007e2000b981a04 */
[----:B------:R-:W-:Y:S03]  /*1cf70*/  @!P1 IMAD.WIDE.U32 R10, R220, 0xe0, R10 ;  /* 0x000000e0dc0a9825 */ /* 0x000fe600078e000a */
[----:B------:R3:W-:Y:S01]  /*1cf80*/  @P1 STS.128 [R239+0x5800], RZ ;  /* 0x005800ffef001388 */ /* 0x0007e20000000c00 */
[C---:B------:R-:W-:Y:S01]  /*1cf90*/  @!P1 IMAD R7, R221.reuse, 0x160, RZ ;  /* 0x00000160dd079824 */ /* 0x040fe200078e02ff */
[----:B------:R-:W-:Y:S01]  /*1cfa0*/  @!P1 IADD3 R11, PT, PT, R6, R11, RZ ;  /* 0x0000000b060b9210 */ /* 0x000fe20007ffe0ff */
[----:B------:R-:W-:Y:S01]  /*1cfb0*/  @!P1 IMAD R6, R221, 0x180, RZ ;  /* 0x00000180dd069824 */ /* 0x000fe200078e02ff */
[----:B------:R-:W-:Y:S01]  /*1cfc0*/  @!PT LDS RZ, [RZ] ;  /* 0x00000000fffff984 */ /* 0x000fe20000000800 */
[----:B------:R-:W-:Y:S01]  /*1cfd0*/  @!PT LDS RZ, [RZ] ;  /* 0x00000000fffff984 */ /* 0x000fe20000000800 */
[----:B------:R-:W-:Y:S01]  /*1cfe0*/  @!PT LDS RZ, [RZ] ;  /* 0x00000000fffff984 */ /* 0x000fe20000000800 */
[----:B------:R3:W-:Y:S02]  /*1cff0*/  @!P1 LDGSTS.E.BYPASS.LTC128B.128 [R239+0x5800], desc[UR4][R68.64] ;  /* 0x0580000044ef9fae */ /* 0x0007e4000b981a04 */
[----:B------:R-:W-:Y:S02]  /*1d000*/  @!P1 IADD3 R125, PT, PT, R7, R125, RZ ;  /* 0x0000007d077d9210 */ /* 0x000fe40007ffe0ff */
[----:B------:R3:W-:Y:S01]  /*1d010*/  @P1 STS.128 [R239+0x6000], RZ ;  /* 0x006000ffef001388 */ /* 0x0007e20000000c00 */
[----:B------:R-:W-:Y:S02]  /*1d020*/  @!P1 IADD3 R197, PT, PT, R6, R197, RZ ;  /* 0x000000c506c59210 */ /* 0x000fe40007ffe0ff */
[C---:B------:R-:W-:Y:S01]  /*1d030*/  @!P1 LEA R6, P0, R220.reuse, R8, 0x8 ;  /* 0x00000008dc069211 */ /* 0x040fe200078040ff */
[----:B------:R-:W-:Y:S01]  /*1d040*/  @!PT LDS RZ, [RZ] ;  /* 0x00000000fffff984 */ /* 0x000fe20000000800 */
[----:B------:R-:W-:Y:S01]  /*1d050*/  @!PT LDS RZ, [RZ] ;  /* 0x00000000fffff984 */ /* 0x000fe20000000800 */
[----:B------:R-:W-:Y:S01]  /*1d060*/  @!PT LDS RZ, [RZ] ;  /* 0x00000000fffff984 */ /* 0x000fe20000000800 */
[----:B------:R3:W-:Y:S03]  /*1d070*/  @!P1 LDGSTS.E.BYPASS.LTC128B.128 [R239+0x6000], desc[UR4][R10.64] ;  /* 0x060000000aef9fae */ /* 0x0007e6000b981a04 */
[----:B------:R-:W-:Y:S01]  /*1d080*/  @!P1 LEA.HI.X R7, R220, R9, R221, 0x8, P0 ;  /* 0x00000009dc079211 */ /* 0x000fe200000f44dd */
        /* <DEDUP_REMOVED lines=36> */
.L_x_7545:
[----:B------:R-:W-:Y:S05]  /*1d2d0*/  BSYNC.RECONVERGENT B1 ;  /* 0x0000000000017941 */ /* 0x000fea0003800200 */
.L_x_7544:
[----:B------:R-:W-:Y:S01]  /*1d2e0*/  LOP3.LUT R244, R244, 0xfffffffd, RZ, 0xc0, !PT ;  /* 0xfffffffdf4f47812 */ /* 0x000fe200078ec0ff */
[----:B-1-3--:R-:W-:Y:S01]  /*1d2f0*/  IMAD.SHL.U32 R69, R166, 0x2, RZ ;  /* 0x00000002a6457824 */ /* 0x00afe200078e00ff */
[----:B------:R-:W-:Y:S01]  /*1d300*/  LOP3.LUT R243, R243, 0x7fffffff, RZ, 0xc0, !PT ;  /* 0x7ffffffff3f37812 */ /* 0x000fe200078ec0ff */
[----:B------:R-:W1:Y:S01]  /*1d310*/  S2UR UR6, SR_CgaCtaId ;  /* 0x00000000000679c3 */ /* 0x000e620000008800 */
        /* <DEDUP_REMOVED lines=9> */
[C-C-:B------:R-:W-:Y:S01]  /*1d3b0*/  IMAD.IADD R103, R226.reuse, 0x1, -R5.reuse ;  /* 0x00000001e2677824 */ /* 0x140fe200078e0a05 */
[C-C-:B------:R-:W-:Y:S01]  /*1d3c0*/  IADD3 R6, PT, PT, R226.reuse, -0x9, -R5.reuse ;  /* 0xfffffff7e2067810 */ /* 0x140fe20007ffe805 */
[C---:B------:R-:W-:Y:S01]  /*1d3d0*/  VIADD R118, R7.reuse, 0x9 ;  /* 0x0000000907767836 */ /* 0x040fe20000000000 */
[C---:B------:R-:W-:Y:S01]  /*1d3e0*/  IADD3 R8, PT, PT, R226.reuse, -0x1, -R5 ;  /* 0xffffffffe2087810 */ /* 0x040fe20007ffe805 */
        /* <DEDUP_REMOVED lines=9> */
[----:B------:R-:W-:Y:S01]  /*1d480*/  ISETP.GE.AND P2, PT, R9, R227, PT ;  /* 0x000000e30900720c */ /* 0x000fe20003f46270 */
[C---:B------:R-:W-:Y:S01]  /*1d490*/  FFMA.FTZ R169, -R237.reuse, R6, R169 ;  /* 0x00000006eda97223 */ /* 0x040fe200000101a9 */
[C---:B------:R-:W-:Y:S01]  /*1d4a0*/  IADD3 R6, PT, PT, R226.reuse, -0x21, -R5 ;  /* 0xffffffdfe2067810 */ /* 0x040fe20007ffe805 */
[----:B------:R-:W-:Y:S01]  /*1d4b0*/  FFMA.FTZ R173, -R237, R8, R173 ;  /* 0x00000008edad7223 */ /* 0x000fe200000101ad */
[C-C-:B------:R-:W-:Y:S01]  /*1d4c0*/  IADD3 R8, PT, PT, R226.reuse, -0x20, -R5.reuse ;  /* 0xffffffe0e2087810 */ /* 0x140fe20007ffe805 */
[C---:B------:R-:W-:Y:S01]  /*1d4d0*/  VIADD R126, R7.reuse, 0x21 ;  /* 0x00000021077e7836 */ /* 0x040fe20000000000 */
[----:B------:R-:W-:Y:S01]  /*1d4e0*/  IABS R6, R6 ;  /* 0x0000000600067213 */ /* 0x000fe20000000000 */
[C---:B------:R-:W-:Y:S01]  /*1d4f0*/  VIADD R122, R7.reuse, 0x30 ;  /* 0x00000030077a7836 */ /* 0x040fe20000000000 */
[C---:B------:R-:W-:Y:S01]  /*1d500*/  IADD3 R4, PT, PT, R226.reuse, -0x10, -R5 ;  /* 0xfffffff0e2047810 */ /* 0x040fe20007ffe805 */
[C---:B------:R-:W-:Y:S01]  /*1d510*/  VIADD R120, R7.reuse, 0x31 ;  /* 0x0000003107787836 */ /* 0x040fe20000000000 */
[----:B------:R-:W-:Y:S01]  /*1d520*/  I2FP.F32.S32 R6, R6 ;  /* 0x0000000600067245 */ /* 0x000fe20000201400 */
[----:B------:R-:W-:Y:S01]  /*1d530*/  VIADD R131, R7, 0x50 ;  /* 0x0000005007837836 */ /* 0x000fe20000000000 */
[----:B------:R-:W-:Y:S01]  /*1d540*/  IABS R8, R8 ;  /* 0x0000000800087213 */ /* 0x000fe20000000000 */
[----:B-1----:R-:W-:Y:S01]  /*1d550*/  ULEA UR6, UR6, UR7, 0x18 ;  /* 0x0000000706067291 */ /* 0x002fe2000f8ec0ff */
[----:B------:R-:W-:Y:S01]  /*1d560*/  IABS R4, R4 ;  /* 0x0000000400047213 */ /* 0x000fe20000000000 */
[----:B------:R-:W-:Y:S01]  /*1d570*/  FFMA.FTZ R21, -R237, R6, R21 ;  /* 0x00000006ed157223 */ /* 0x000fe20000010115 */
[----:B------:R-:W-:Y:S02]  /*1d580*/  ISETP.GE.AND P0, PT, R9, R224, PT ;  /* 0x000000e00900720c */ /* 0x000fe40003f06270 */
[----:B------:R-:W-:Y:S02]  /*1d590*/  I2FP.F32.S32 R8, R8 ;  /* 0x0000000800087245 */ /* 0x000fe40000201400 */
[----:B------:R-:W-:Y:S02]  /*1d5a0*/  I2FP.F32.S32 R4, R4 ;  /* 0x0000000400047245 */ /* 0x000fe40000201400 */
[----:B------:R-:W-:Y:S01]  /*1d5b0*/  IABS R6, R103 ;  /* 0x0000006700067213 */ /* 0x000fe20000000000 */
[----:B------:R-:W-:Y:S01]  /*1d5c0*/  FFMA.FTZ R20, -R237, R8, R20 ;  /* 0x00000008ed147223 */ /* 0x000fe20000010114 */
[----:B------:R-:W-:Y:S01]  /*1d5d0*/  @P2 LOP3.LUT R243, R243, 0x80000000, RZ, 0xfc, !PT ;  /* 0x80000000f3f32812 */ /* 0x000fe200078efcff */
[----:B------:R-:W-:Y:S01]  /*1d5e0*/  FFMA.FTZ R12, -R237, R4, R12 ;  /* 0x00000004ed0c7223 */ /* 0x000fe2000001010c */
[----:B------:R-:W-:Y:S02]  /*1d5f0*/  I2FP.F32.S32 R6, R6 ;  /* 0x0000000600067245 */ /* 0x000fe40000201400 */
[----:B------:R-:W-:Y:S02]  /*1d600*/  LOP3.LUT R243, R243, 0xffffdfff, RZ, 0xc0, !PT ;  /* 0xffffdffff3f37812 */ /* 0x000fe400078ec0ff */
[C-C-:B------:R-:W-:Y:S01]  /*1d610*/  IADD3 R8, PT, PT, R226.reuse, -0x29, -R5.reuse ;  /* 0xffffffd7e2087810 */ /* 0x140fe20007ffe805 */
[CC--:B------:R-:W-:Y:S01]  /*1d620*/  FFMA.FTZ R172, -R237.reuse, R6.reuse, R172 ;  /* 0x00000006edac7223 */ /* 0x0c0fe200000101ac */
[C-C-:B------:R-:W-:Y:S01]  /*1d630*/  IADD3 R10, PT, PT, R226.reuse, -0x11, -R5.reuse ;  /* 0xffffffefe20a7810 */ /* 0x140fe20007ffe805 */
[----:B------:R-:W-:Y:S01]  /*1d640*/  FFMA.FTZ R176, -R237, R6, R176 ;  /* 0x00000006edb07223 */ /* 0x000fe200000101b0 */
[C-C-:B------:R-:W-:Y:S01]  /*1d650*/  IADD3 R4, PT, PT, R226.reuse, -0x18, -R5.reuse ;  /* 0xffffffe8e2047810 */ /* 0x140fe20007ffe805 */
[----:B------:R-:W-:Y:S01]  /*1d660*/  VIADD R6, R7, 0x8 ;  /* 0x0000000807067836 */ /* 0x000fe20000000000 */
[----:B------:R-:W-:Y:S02]  /*1d670*/  @P0 LOP3.LUT R243, R243, 0x2000, RZ, 0xfc, !PT ;  /* 0x00002000f3f30812 */ /* 0x000fe400078efcff */
[----:B------:R-:W-:Y:S02]  /*1d680*/  IABS R8, R8 ;  /* 0x0000000800087213 */ /* 0x000fe40000000000 */
[C---:B------:R-:W-:Y:S02]  /*1d690*/  ISETP.GE.AND P1, PT, R9.reuse, R228, PT ;  /* 0x000000e40900720c */ /* 0x040fe40003f26270 */
[----:B------:R-:W-:Y:S02]  /*1d6a0*/  ISETP.GE.AND P4, PT, R9, R225, PT ;  /* 0x000000e10900720c */ /* 0x000fe40003f86270 */
[----:B------:R-:W-:Y:S02]  /*1d6b0*/  IABS R10, R10 ;  /* 0x0000000a000a7213 */ /* 0x000fe40000000000 */
        /* <DEDUP_REMOVED lines=8> */
[C---:B------:R-:W-:Y:S01]  /*1d740*/  FFMA.FTZ R13, -R237.reuse, R10, R13 ;  /* 0x0000000aed0d7223 */ /* 0x040fe2000001010d */
[----:B------:R-:W-:Y:S01]  /*1d750*/  FSEL R172, R172, -INF , P0 ;  /* 0xff800000acac7808 */ /* 0x000fe20000000000 */
[----:B------:R-:W-:Y:S01]  /*1d760*/  FFMA.FTZ R16, -R237, R4, R16 ;  /* 0x00000004ed107223 */ /* 0x000fe20000010110 */
[----:B------:R-:W-:Y:S01]  /*1d770*/  IABS R9, R9 ;  /* 0x0000000900097213 */ /* 0x000fe20000000000 */
[----:B------:R-:W-:Y:S01]  /*1d780*/  VIADD R4, R226, 0x8 ;  /* 0x00000008e2047836 */ /* 0x000fe20000000000 */
[-C--:B------:R-:W-:Y:S02]  /*1d790*/  ISETP.GE.AND P1, PT, R118, R228.reuse, PT ;  /* 0x000000e47600720c */ /* 0x080fe40003f26270 */
[-C--:B------:R-:W-:Y:S01]  /*1d7a0*/  ISETP.GE.AND P0, PT, R130, R228.reuse, PT ;  /* 0x000000e48200720c */ /* 0x080fe20003f06270 */
[----:B------:R-:W-:Y:S01]  /*1d7b0*/  IMAD.IADD R10, R4, 0x1, -R5 ;  /* 0x00000001040a7824 */ /* 0x000fe200078e0a05 */
[----:B------:R-:W-:Y:S02]  /*1d7c0*/  I2FP.F32.S32 R9, R9 ;  /* 0x0000000900097245 */ /* 0x000fe40000201400 */
[----:B------:R-:W-:Y:S02]  /*1d7d0*/  FSEL R111, R169, -INF , P1 ;  /* 0xff800000a96f7808 */ /* 0x000fe40000800000 */
[----:B------:R-:W-:Y:S01]  /*1d7e0*/  FSEL R8, R12, -INF , P0 ;  /* 0xff8000000c087808 */ /* 0x000fe20000000000 */
[----:B------:R-:W-:Y:S01]  /*1d7f0*/  VIADD R12, R7, 0x29 ;  /* 0x00000029070c7836 */ /* 0x000fe20000000000 */
[-C--:B------:R-:W-:Y:S01]  /*1d800*/  ISETP.GE.AND P1, PT, R124, R228.reuse, PT ;  /* 0x000000e47c00720c */ /* 0x080fe20003f26270 */
[----:B------:R-:W-:Y:S01]  /*1d810*/  FFMA.FTZ R17, -R237, R9, R17 ;  /* 0x00000009ed117223 */ /* 0x000fe20000010111 */
[-C--:B------:R-:W-:Y:S02]  /*1d820*/  ISETP.GE.AND P0, PT, R123, R228.reuse, PT ;  /* 0x000000e47b00720c */ /* 0x080fe40003f06270 */
[----:B------:R-:W-:Y:S01]  /*1d830*/  FSEL R106, R13, -INF , P1 ;  /* 0xff8000000d6a7808 */ /* 0x000fe20000800000 */
[----:B------:R-:W-:Y:S01]  /*1d840*/  VIADD R13, R7, 0x28 ;  /* 0x00000028070d7836 */ /* 0x000fe20000000000 */
[----:B------:R-:W-:Y:S02]  /*1d850*/  FSEL R105, R16, -INF , P0 ;  /* 0xff80000010697808 */ /* 0x000fe40000000000 */
[-C--:B------:R-:W-:Y:S02]  /*1d860*/  ISETP.GE.AND P1, PT, R214, R228.reuse, PT ;  /* 0x000000e4d600720c */ /* 0x080fe40003f26270 */
[-C--:B------:R-:W-:Y:S02]  /*1d870*/  ISETP.GE.AND P0, PT, R129, R228.reuse, PT ;  /* 0x000000e48100720c */ /* 0x080fe40003f06270 */
[----:B------:R-:W-:Y:S02]  /*1d880*/  FSEL R16, R17, -INF , P1 ;  /* 0xff80000011107808 */ /* 0x000fe40000800000 */
[----:B------:R-:W-:Y:S02]  /*1d890*/  FSEL R104, R20, -INF , P0 ;  /* 0xff80000014687808 */ /* 0x000fe40000000000 */
[----:B------:R-:W-:Y:S02]  /*1d8a0*/  ISETP.GE.AND P0, PT, R126, R228, PT ;  /* 0x000000e47e00720c */ /* 0x000fe40003f06270 */
[--C-:B------:R-:W-:Y:S02]  /*1d8b0*/  IADD3 R17, PT, PT, R4, -0x10, -R5.reuse ;  /* 0xfffffff004117810 */ /* 0x100fe40007ffe805 */
[----:B------:R-:W-:Y:S02]  /*1d8c0*/  FSEL R103, R21, -INF , P0 ;  /* 0xff80000015677808 */ /* 0x000fe40000000000 */
[----:B------:R-:W-:Y:S02]  /*1d8d0*/  IABS R17, R17 ;  /* 0x0000001100117213 */ /* 0x000fe40000000000 */
[--C-:B------:R-:W-:Y:S02]  /*1d8e0*/  IADD3 R21, PT, PT, R226, -0x30, -R5.reuse ;  /* 0xffffffd0e2157810 */ /* 0x100fe40007ffe805 */
[----:B------:R-:W-:Y:S02]  /*1d8f0*/  I2FP.F32.S32 R17, R17 ;  /* 0x0000001100117245 */ /* 0x000fe40000201400 */
[----:B------:R-:W-:Y:S02]  /*1d900*/  IABS R21, R21 ;  /* 0x0000001500157213 */ /* 0x000fe40000000000 */
[C-C-:B------:R-:W-:Y:S01]  /*1d910*/  IADD3 R11, PT, PT, R4.reuse, -0x1, -R5.reuse ;  /* 0xffffffff040b7810 */ /* 0x140fe20007ffe805 */
[C---:B------:R-:W-:Y:S01]  /*1d920*/  FFMA.FTZ R14, -R237.reuse, R17, R14 ;  /* 0x00000011ed0e7223 */ /* 0x040fe2000001010e */
[----:B------:R-:W-:Y:S02]  /*1d930*/  I2FP.F32.S32 R21, R21 ;  /* 0x0000001500157245 */ /* 0x000fe40000201400 */
[--C-:B------:R-:W-:Y:S02]  /*1d940*/  IADD3 R17, PT, PT, R4, -0x19, -R5.reuse ;  /* 0xffffffe704117810 */ /* 0x100fe40007ffe805 */
[----:B------:R-:W-:Y:S01]  /*1d950*/  IABS R10, R10 ;  /* 0x0000000a000a7213 */ /* 0x000fe20000000000 */
[C---:B------:R-:W-:Y:S01]  /*1d960*/  FFMA.FTZ R28, -R237.reuse, R21, R28 ;  /* 0x00000015ed1c7223 */ /* 0x040fe2000001011c */
[C-C-:B------:R-:W-:Y:S02]  /*1d970*/  IADD3 R9, PT, PT, R226.reuse, -0x28, -R5.reuse ;  /* 0xffffffd8e2097810 */ /* 0x140fe40007ffe805 */
[----:B------:R-:W-:Y:S02]  /*1d980*/  IABS R17, R17 ;  /* 0x0000001100117213 */ /* 0x000fe40000000000 */
[C-C-:B------:R-:W-:Y:S02]  /*1d990*/  IADD3 R21, PT, PT, R226.reuse, -0x39, -R5.reuse ;  /* 0xffffffc7e2157810 */ /* 0x140fe40007ffe805 */
[----:B------:R-:W-:Y:S02]  /*1d9a0*/  IABS R11, R11 ;  /* 0x0000000b000b7213 */ /* 0x000fe40000000000 */
[----:B------:R-:W-:Y:S02]  /*1d9b0*/  I2FP.F32.S32 R10, R10 ;  /* 0x0000000a000a7245 */ /* 0x000fe40000201400 */
[C---:B------:R-:W-:Y:S02]  /*1d9c0*/  IADD3 R20, PT, PT, R226.reuse, -0x31, -R5 ;  /* 0xffffffcfe2147810 */ /* 0x040fe40007ffe805 */
[----:B------:R-:W-:Y:S01]  /*1d9d0*/  IABS R9, R9 ;  /* 0x0000000900097213 */ /* 0x000fe20000000000 */
[C---:B------:R-:W-:Y:S01]  /*1d9e0*/  FFMA.FTZ R174, -R237.reuse, R10, R174 ;  /* 0x0000000aedae7223 */ /* 0x040fe200000101ae */
[----:B------:R-:W-:Y:S02]  /*1d9f0*/  I2FP.F32.S32 R17, R17 ;  /* 0x0000001100117245 */ /* 0x000fe40000201400 */
[----:B------:R-:W-:Y:S02]  /*1da00*/  IABS R21, R21 ;  /* 0x0000001500157213 */ /* 0x000fe40000000000 */
[----:B------:R-:W-:Y:S01]  /*1da10*/  I2FP.F32.S32 R11, R11 ;  /* 0x0000000b000b7245 */ /* 0x000fe20000201400 */
[C---:B------:R-:W-:Y:S01]  /*1da20*/  FFMA.FTZ R19, -R237.reuse, R17, R19 ;  /* 0x00000011ed137223 */ /* 0x040fe20000010113 */
[----:B------:R-:W-:Y:S02]  /*1da30*/  IABS R20, R20 ;  /* 0x0000001400147213 */ /* 0x000fe40000000000 */
[----:B------:R-:W-:Y:S01]  /*1da40*/  I2FP.F32.S32 R9, R9 ;  /* 0x0000000900097245 */ /* 0x000fe20000201400 */
[----:B------:R-:W-:Y:S01]  /*1da50*/  FFMA.FTZ R175, -R237, R11, R175 ;  /* 0x0000000bedaf7223 */ /* 0x000fe200000101af */
[----:B------:R-:W-:Y:S02]  /*1da60*/  ISETP.GE.AND P1, PT, R7, R225, PT ;  /* 0x000000e10700720c */ /* 0x000fe40003f26270 */
[----:B------:R-:W-:Y:S01]  /*1da70*/  I2FP.F32.S32 R21, R21 ;  /* 0x0000001500157245 */ /* 0x000fe20000201400 */
[C---:B------:R-:W-:Y:S01]  /*1da80*/  FFMA.FTZ R24, -R237.reuse, R9, R24 ;  /* 0x00000009ed187223 */ /* 0x040fe20000010118 */
[----:B------:R-:W-:Y:S02]  /*1da90*/  I2FP.F32.S32 R20, R20 ;  /* 0x0000001400147245 */ /* 0x000fe40000201400 */
[----:B------:R-:W-:Y:S01]  /*1daa0*/  IADD3 R17, PT, PT, R226, -0x48, -R5 ;  /* 0xffffffb8e2117810 */ /* 0x000fe20007ffe805 */
[C---:B------:R-:W-:Y:S01]  /*1dab0*/  FFMA.FTZ R33, -R237.reuse, R21, R33 ;  /* 0x00000015ed217223 */ /* 0x040fe20000010121 */
[----:B------:R-:W-:Y:S01]  /*1dac0*/  FSEL R11, R174, -INF , P1 ;  /* 0xff800000ae0b7808 */ /* 0x000fe20000800000 */
[----:B------:R-:W-:Y:S01]  /*1dad0*/  FFMA.FTZ R29, -R237, R20, R29 ;  /* 0x00000014ed1d7223 */ /* 0x000fe2000001011d */
[----:B------:R-:W-:Y:S02]  /*1dae0*/  ISETP.GE.AND P0, PT, R13, R228, PT ;  /* 0x000000e40d00720c */ /* 0x000fe40003f06270 */
[----:B------:R-:W-:Y:S02]  /*1daf0*/  ISETP.GE.AND P1, PT, R6, R225, PT ;  /* 0x000000e10600720c */ /* 0x000fe40003f26270 */
[----:B------:R-:W-:Y:S02]  /*1db00*/  IABS R17, R17 ;  /* 0x0000001100117213 */ /* 0x000fe40000000000 */
[C-C-:B------:R-:W-:Y:S02]  /*1db10*/  IADD3 R21, PT, PT, R4.reuse, -0x20, -R5.reuse ;  /* 0xffffffe004157810 */ /* 0x140fe40007ffe805 */
[--C-:B------:R-:W-:Y:S02]  /*1db20*/  IADD3 R20, PT, PT, R4, -0x18, -R5.reuse ;  /* 0xffffffe804147810 */ /* 0x100fe40007ffe805 */
[----:B------:R-:W-:Y:S02]  /*1db30*/  FSEL R24, R24, -INF , P0 ;  /* 0xff80000018187808 */ /* 0x000fe40000000000 */
[----:B------:R-:W-:Y:S02]  /*1db40*/  FSEL R9, R176, -INF , P1 ;  /* 0xff800000b0097808 */ /* 0x000fe40000800000 */
[C---:B------:R-:W-:Y:S02]  /*1db50*/  ISETP.GE.AND P0, PT, R118.reuse, R225, PT ;  /* 0x000000e17600720c */ /* 0x040fe40003f06270 */
[C---:B------:R-:W-:Y:S02]  /*1db60*/  ISETP.GE.AND P2, PT, R118.reuse, R227, PT ;  /* 0x000000e37600720c */ /* 0x040fe40003f46270 */
[----:B------:R-:W-:Y:S02]  /*1db70*/  ISETP.GE.AND P1, PT, R118, R224, PT ;  /* 0x000000e07600720c */ /* 0x000fe40003f26270 */
[----:B------:R-:W-:Y:S02]  /*1db80*/  I2FP.F32.S32 R17, R17 ;  /* 0x0000001100117245 */ /* 0x000fe40000201400 */
[--C-:B------:R-:W-:Y:S02]  /*1db90*/  IADD3 R118, PT, PT, R226, -0x38, -R5.reuse ;  /* 0xffffffc8e2767810 */ /* 0x100fe40007ffe805 */
[----:B------:R-:W-:Y:S01]  /*1dba0*/  IABS R21, R21 ;  /* 0x0000001500157213 */ /* 0x000fe20000000000 */
[C---:B------:R-:W-:Y:S01]  /*1dbb0*/  FFMA.FTZ R40, -R237.reuse, R17, R40 ;  /* 0x00000011ed287223 */ /* 0x040fe20000010128 */
[----:B------:R-:W-:Y:S02]  /*1dbc0*/  IABS R20, R20 ;  /* 0x0000001400147213 */ /* 0x000fe40000000000 */
[----:B------:R-:W-:Y:S02]  /*1dbd0*/  IABS R118, R118 ;  /* 0x0000007600767213 */ /* 0x000fe40000000000 */
[----:B------:R-:W-:Y:S02]  /*1dbe0*/  I2FP.F32.S32 R21, R21 ;  /* 0x0000001500157245 */ /* 0x000fe40000201400 */
[--C-:B------:R-:W-:Y:S02]  /*1dbf0*/  IADD3 R119, PT, PT, R4, -0x9, -R5.reuse ;  /* 0xfffffff704777810 */ /* 0x100fe40007ffe805 */
[----:B------:R-:W-:Y:S01]  /*1dc00*/  I2FP.F32.S32 R20, R20 ;  /* 0x0000001400147245 */ /* 0x000fe20000201400 */
[C---:B------:R-:W-:Y:S01]  /*1dc10*/  FFMA.FTZ R22, -R237.reuse, R21, R22 ;  /* 0x00000015ed167223 */ /* 0x040fe20000010116 */
[--C-:B------:R-:W-:Y:S02]  /*1dc20*/  IADD3 R17, PT, PT, R226, -0x51, -R5.reuse ;  /* 0xffffffafe2117810 */ /* 0x100fe40007ffe805 */
[----:B------:R-:W-:Y:S01]  /*1dc30*/  I2FP.F32.S32 R118, R118 ;  /* 0x0000007600767245 */ /* 0x000fe20000201400 */
[C---:B------:R-:W-:Y:S01]  /*1dc40*/  FFMA.FTZ R18, -R237.reuse, R20, R18 ;  /* 0x00000014ed127223 */ /* 0x040fe20000010112 */
[----:B------:R-:W-:Y:S02]  /*1dc50*/  IABS R119, R119 ;  /* 0x0000007700777213 */ /* 0x000fe40000000000 */
[----:B------:R-:W-:Y:S01]  /*1dc60*/  IABS R17, R17 ;  /* 0x0000001100117213 */ /* 0x000fe20000000000 */
[C---:B------:R-:W-:Y:S01]  /*1dc70*/  FFMA.FTZ R32, -R237.reuse, R118, R32 ;  /* 0x00000076ed207223 */ /* 0x040fe20000010120 */
[C-C-:B------:R-:W-:Y:S02]  /*1dc80*/  IADD3 R21, PT, PT, R4.reuse, -0x29, -R5.reuse ;  /* 0xffffffd704157810 */ /* 0x140fe40007ffe805 */
[--C-:B------:R-:W-:Y:S02]  /*1dc90*/  IADD3 R20, PT, PT, R4, -0x21, -R5.reuse ;  /* 0xffffffdf04147810 */ /* 0x100fe40007ffe805 */
[----:B------:R-:W-:Y:S02]  /*1dca0*/  I2FP.F32.S32 R119, R119 ;  /* 0x0000007700777245 */ /* 0x000fe40000201400 */
[----:B------:R-:W-:Y:S02]  /*1dcb0*/  I2FP.F32.S32 R17, R17 ;  /* 0x0000001100117245 */ /* 0x000fe40000201400 */
[----:B------:R-:W-:Y:S01]  /*1dcc0*/  IADD3 R118, PT, PT, R226, -0x41, -R5 ;  /* 0xffffffbfe2767810 */ /* 0x000fe20007ffe805 */
[C---:B------:R-:W-:Y:S01]  /*1dcd0*/  FFMA.FTZ R177, -R237.reuse, R119, R177 ;  /* 0x00000077edb17223 */ /* 0x040fe200000101b1 */
[----:B------:R-:W-:Y:S01]  /*1dce0*/  IABS R21, R21 ;  /* 0x0000001500157213 */ /* 0x000fe20000000000 */
[C---:B------:R-:W-:Y:S01]  /*1dcf0*/  FFMA.FTZ R45, -R237.reuse, R17, R45 ;  /* 0x00000011ed2d7223 */ /* 0x040fe2000001012d */
[----:B------:R-:W-:Y:S02]  /*1dd00*/  IABS R20, R20 ;  /* 0x0000001400147213 */ /* 0x000fe40000000000 */
[----:B------:R-:W-:Y:S02]  /*1dd10*/  IABS R118, R118 ;  /* 0x0000007600767213 */ /* 0x000fe40000000000 */
[----:B------:R-:W-:Y:S02]  /*1dd20*/  I2FP.F32.S32 R21, R21 ;  /* 0x0000001500157245 */ /* 0x000fe40000201400 */
[C---:B------:R-:W-:Y:S02]  /*1dd30*/  IADD3 R119, PT, PT, R4.reuse, -0x11, -R5 ;  /* 0xffffffef04777810 */ /* 0x040fe40007ffe805 */
[----:B------:R-:W-:Y:S01]  /*1dd40*/  I2FP.F32.S32 R20, R20 ;  /* 0x0000001400147245 */ /* 0x000fe20000201400 */
[C---:B------:R-:W-:Y:S01]  /*1dd50*/  FFMA.FTZ R27, -R237.reuse, R21, R27 ;  /* 0x00000015ed1b7223 */ /* 0x040fe2000001011b */
[----:B------:R-:W-:Y:S02]  /*1dd60*/  IADD3 R17, PT, PT, R4, -0x38, -R5 ;  /* 0xffffffc804117810 */ /* 0x000fe40007ffe805 */
        /* <DEDUP_REMOVED lines=210> */
[----:B------:R-:W-:Y:S01]  /*1ea90*/  FFMA.FTZ R81, -R237, R119, R81 ;  /* 0x00000077ed517223 */ /* 0x000fe20000010151 */
[----:B------:R-:W-:Y:S02]  /*1eaa0*/  IABS R21, R21 ;  /* 0x0000001500157213 */ /* 0x000fe40000000000 */
[----:B------:R-:W-:Y:S02]  /*1eab0*/  IABS R20, R20 ;  /* 0x0000001400147213 */ /* 0x000fe40000000000 */
[----:B------:R-:W-:Y:S01]  /*1eac0*/  FSEL R10, R175, -INF , P4 ;  /* 0xff800000af0a7808 */ /* 0x000fe20002000000 */
[C---:B------:R-:W-:Y:S01]  /*1ead0*/  FFMA.FTZ R175, -R237.reuse, R17, R181 ;  /* 0x00000011edaf7223 */ /* 0x040fe200000101b5 */
        /* <DEDUP_REMOVED lines=18> */
[----:B------:R-:W-:Y:S01]  /*1ec00*/  FFMA.FTZ R196, -R237, R17, R183 ;  /* 0x00000011edc47223 */ /* 0x000fe200000101b7 */
[----:B------:R-:W-:Y:S02]  /*1ec10*/  IABS R20, R20 ;  /* 0x0000001400147213 */ /* 0x000fe40000000000 */
[----:B------:R-:W-:Y:S02]  /*1ec20*/  FSEL R127, R177, -INF , P0 ;  /* 0xff800000b17f7808 */ /* 0x000fe40000000000 */
[----:B------:R-:W-:Y:S02]  /*1ec30*/  IABS R118, R118 ;  /* 0x0000007600767213 */ /* 0x000fe40000000000 */
[----:B------:R-:W-:Y:S02]  /*1ec40*/  I2FP.F32.S32 R21, R21 ;  /* 0x0000001500157245 */ /* 0x000fe40000201400 */
[----:B------:R-:W-:Y:S02]  /*1ec50*/  ISETP.GE.AND P0, PT, R122, R228, PT ;  /* 0x000000e47a00720c */ /* 0x000fe40003f06270 */
[--C-:B------:R-:W-:Y:S01]  /*1ec60*/  IADD3 R119, PT, PT, R4, -0x89, -R5.reuse ;  /* 0xffffff7704777810 */ /* 0x100fe20007ffe805 */
[C---:B------:R-:W-:Y:S01]  /*1ec70*/  FFMA.FTZ R86, -R237.reuse, R21, R86 ;  /* 0x00000015ed567223 */ /* 0x040fe20000010156 */
[----:B------:R-:W-:Y:S02]  /*1ec80*/  I2FP.F32.S32 R20, R20 ;  /* 0x0000001400147245 */ /* 0x000fe40000201400 */
[----:B------:R-:W-:Y:S02]  /*1ec90*/  IADD3 R17, PT, PT, R226, -0xd0, -R5 ;  /* 0xffffff30e2117810 */ /* 0x000fe40007ffe805 */
[----:B------:R-:W-:Y:S01]  /*1eca0*/  I2FP.F32.S32 R118, R118 ;  /* 0x0000007600767245 */ /* 0x000fe20000201400 */
[C---:B------:R-:W-:Y:S01]  /*1ecb0*/  FFMA.FTZ R83, -R237.reuse, R20, R83 ;  /* 0x00000014ed537223 */ /* 0x040fe20000010153 */
[----:B------:R-:W-:Y:S02]  /*1ecc0*/  FSEL R194, R28, -INF , P0 ;  /* 0xff8000001cc27808 */ /* 0x000fe40000000000 */
[----:B------:R-:W-:Y:S01]  /*1ecd0*/  IABS R119, R119 ;  /* 0x0000007700777213 */ /* 0x000fe20000000000 */
[----:B------:R-:W-:Y:S01]  /*1ece0*/  FFMA.FTZ R97, -R237, R118, R97 ;  /* 0x00000076ed617223 */ /* 0x000fe20000010161 */
[----:B------:R-:W-:Y:S02]  /*1ecf0*/  IABS R17, R17 ;  /* 0x0000001100117213 */ /* 0x000fe40000000000 */
[----:B------:R-:W-:Y:S02]  /*1ed00*/  ISETP.GE.AND P0, PT, R120, R228, PT ;  /* 0x000000e47800720c */ /* 0x000fe40003f06270 */
[C-C-:B------:R-:W-:Y:S02]  /*1ed10*/  IADD3 R21, PT, PT, R4.reuse, -0xa8, -R5.reuse ;  /* 0xffffff5804157810 */ /* 0x140fe40007ffe805 */
[----:B------:R-:W-:Y:S02]  /*1ed20*/  IADD3 R20, PT, PT, R4, -0xa1, -R5 ;  /* 0xffffff5f04147810 */ /* 0x000fe40007ffe805 */
[----:B------:R-:W-:Y:S02]  /*1ed30*/  I2FP.F32.S32 R119, R119 ;  /* 0x0000007700777245 */ /* 0x000fe40000201400 */
[----:B------:R-:W-:Y:S02]  /*1ed40*/  I2FP.F32.S32 R17, R17 ;  /* 0x0000001100117245 */ /* 0x000fe40000201400 */
[----:B------:R-:W-:Y:S01]  /*1ed50*/  FSEL R193, R29, -INF , P0 ;  /* 0xff8000001dc17808 */ /* 0x000fe20000000000 */
[C---:B------:R-:W-:Y:S01]  /*1ed60*/  FFMA.FTZ R75, -R237.reuse, R119, R75 ;  /* 0x00000077ed4b7223 */ /* 0x040fe2000001014b */
[----:B------:R-:W-:Y:S01]  /*1ed70*/  IADD3 R118, PT, PT, R226, -0xc1, -R5 ;  /* 0xffffff3fe2767810 */ /* 0x000fe20007ffe805 */
[----:B------:R-:W-:Y:S01]  /*1ed80*/  FFMA.FTZ R183, -R237, R17, R187 ;  /* 0x00000011edb77223 */ /* 0x000fe200000101bb */
[----:B------:R-:W-:Y:S01]  /*1ed90*/  IABS R21, R21 ;  /* 0x0000001500157213 */ /* 0x000fe20000000000 */
[----:B------:R-:W-:Y:S01]  /*1eda0*/  VIADD R187, R7, 0x38 ;  /* 0x0000003807bb7836 */ /* 0x000fe20000000000 */
[----:B------:R-:W-:Y:S02]  /*1edb0*/  ISETP.GE.AND P0, PT, R130, R225, PT ;  /* 0x000000e18200720c */ /* 0x000fe40003f06270 */
[----:B------:R-:W-:Y:S02]  /*1edc0*/  IABS R20, R20 ;  /* 0x0000001400147213 */ /* 0x000fe40000000000 */
[----:B------:R-:W-:Y:S02]  /*1edd0*/  IABS R118, R118 ;  /* 0x0000007600767213 */ /* 0x000fe40000000000 */
[----:B------:R-:W-:Y:S02]  /*1ede0*/  I2FP.F32.S32 R21, R21 ;  /* 0x0000001500157245 */ /* 0x000fe40000201400 */
[----:B------:R-:W-:Y:S02]  /*1edf0*/  FSEL R177, R14, -INF , P0 ;  /* 0xff8000000eb17808 */ /* 0x000fe40000000000 */
[----:B------:R-:W-:Y:S01]  /*1ee00*/  IADD3 R119, PT, PT, R226, -0xb8, -R5 ;  /* 0xffffff48e2777810 */ /* 0x000fe20007ffe805 */
[----:B------:R-:W-:Y:S01]  /*1ee10*/  FFMA.FTZ R90, -R237, R21, R90 ;  /* 0x00000015ed5a7223 */ /* 0x000fe2000001015a */
[----:B------:R-:W-:Y:S01]  /*1ee20*/  I2FP.F32.S32 R20, R20 ;  /* 0x0000001400147245 */ /* 0x000fe20000201400 */
[C---:B------:R-:W-:Y:S01]  /*1ee30*/  VIADD R21, R7.reuse, 0x39 ;  /* 0x0000003907157836 */ /* 0x040fe20000000000 */
[----:B------:R-:W-:Y:S01]  /*1ee40*/  ISETP.GE.AND P0, PT, R124, R225, PT ;  /* 0x000000e17c00720c */ /* 0x000fe20003f06270 */
[----:B------:R-:W-:Y:S01]  /*1ee50*/  VIADD R124, R7, 0x58 ;  /* 0x00000058077c7836 */ /* 0x000fe20000000000 */
[----:B------:R-:W-:Y:S01]  /*1ee60*/  I2FP.F32.S32 R118, R118 ;  /* 0x0000007600767245 */ /* 0x000fe20000201400 */
[----:B------:R-:W-:Y:S01]  /*1ee70*/  FFMA.FTZ R87, -R237, R20, R87 ;  /* 0x00000014ed577223 */ /* 0x000fe20000010157 */
[----:B------:R-:W-:Y:S02]  /*1ee80*/  IABS R119, R119 ;  /* 0x0000007700777213 */ /* 0x000fe40000000000 */
[----:B------:R-:W-:Y:S01]  /*1ee90*/  FSEL R234, R15, -INF , P0 ;  /* 0xff8000000fea7808 */ /* 0x000fe20000000000 */
[----:B------:R-:W-:Y:S01]  /*1eea0*/  VIADD R15, R7, 0x41 ;  /* 0x00000041070f7836 */ /* 0x000fe20000000000 */
[----:B------:R-:W-:Y:S01]  /*1eeb0*/  ISETP.GE.AND P0, PT, R187, R228, PT ;  /* 0x000000e4bb00720c */ /* 0x000fe20003f06270 */
[C---:B------:R-:W-:Y:S01]  /*1eec0*/  FFMA.FTZ R125, -R237.reuse, R118, R182 ;  /* 0x00000076ed7d7223 */ /* 0x040fe200000101b6 */
[----:B------:R-:W-:Y:S02]  /*1eed0*/  IADD3 R20, PT, PT, R4, -0xa9, -R5 ;  /* 0xffffff5704147810 */ /* 0x000fe40007ffe805 */
[----:B------:R-:W-:Y:S02]  /*1eee0*/  I2FP.F32.S32 R119, R119 ;  /* 0x0000007700777245 */ /* 0x000fe40000201400 */
[----:B------:R-:W-:Y:S02]  /*1eef0*/  FSEL R118, R32, -INF , P0 ;  /* 0xff80000020767808 */ /* 0x000fe40000000000 */
[----:B------:R-:W-:Y:S01]  /*1ef00*/  IABS R20, R20 ;  /* 0x0000001400147213 */ /* 0x000fe20000000000 */
[----:B------:R-:W-:Y:S01]  /*1ef10*/  FFMA.FTZ R96, -R237, R119, R96 ;  /* 0x00000077ed607223 */ /* 0x000fe20000010160 */
[----:B------:R-:W-:Y:S02]  /*1ef20*/  ISETP.GE.AND P0, PT, R21, R228, PT ;  /* 0x000000e41500720c */ /* 0x000fe40003f06270 */
[----:B------:R-:W-:Y:S02]  /*1ef30*/  I2FP.F32.S32 R20, R20 ;  /* 0x0000001400147245 */ /* 0x000fe40000201400 */
[----:B------:R-:W-:Y:S02]  /*1ef40*/  FSEL R119, R33, -INF , P0 ;  /* 0xff80000021777808 */ /* 0x000fe40000000000 */
[-C--:B------:R-:W-:Y:S01]  /*1ef50*/  ISETP.GE.AND P0, PT, R123, R225.reuse, PT ;  /* 0x000000e17b00720c */ /* 0x080fe20003f06270 */
[----:B------:R-:W-:Y:S01]  /*1ef60*/  FFMA.FTZ R91, -R237, R20, R91 ;  /* 0x00000014ed5b7223 */ /* 0x000fe2000001015b */
[--C-:B------:R-:W-:Y:S01]  /*1ef70*/  IADD3 R17, PT, PT, R4, -0xb0, -R5.reuse ;  /* 0xffffff5004117810 */ /* 0x100fe20007ffe805 */
[C---:B------:R-:W-:Y:S01]  /*1ef80*/  VIADD R20, R7.reuse, 0x40 ;  /* 0x0000004007147836 */ /* 0x040fe20000000000 */
[----:B------:R-:W-:Y:S01]  /*1ef90*/  FSEL R33, R18, -INF , P0 ;  /* 0xff80000012217808 */ /* 0x000fe20000000000 */
[----:B------:R-:W-:Y:S01]  /*1efa0*/  VIADD R123, R7, 0x59 ;  /* 0x00000059077b7836 */ /* 0x000fe20000000000 */
[----:B------:R-:W-:Y:S02]  /*1efb0*/  ISETP.GE.AND P0, PT, R214, R225, PT ;  /* 0x000000e1d600720c */ /* 0x000fe40003f06270 */
        /* <DEDUP_REMOVED lines=8> */
[----:B------:R-:W-:Y:S01]  /*1f040*/  VIADD R37, R7, 0x51 ;  /* 0x0000005107257836 */ /* 0x000fe20000000000 */
[----:B------:R-:W-:Y:S01]  /*1f050*/  IABS R14, R14 ;  /* 0x0000000e000e7213 */ /* 0x000fe20000000000 */
[----:B------:R-:W-:Y:S01]  /*1f060*/  FFMA.FTZ R94, -R237, R17, R94 ;  /* 0x00000011ed5e7223 */ /* 0x000fe2000001015e */
[-C--:B------:R-:W-:Y:S01]  /*1f070*/  ISETP.GE.AND P0, PT, R129, R225.reuse, PT ;  /* 0x000000e18100720c */ /* 0x080fe20003f06270 */
[----:B------:R-:W-:Y:S01]  /*1f080*/  VIADD R17, R7, 0x48 ;  /* 0x0000004807117836 */ /* 0x000fe20000000000 */
[----:B------:R-:W-:Y:S02]  /*1f090*/  I2FP.F32.S32 R14, R14 ;  /* 0x0000000e000e7245 */ /* 0x000fe40000201400 */
[----:B------:R-:W-:Y:S02]  /*1f0a0*/  FSEL R22, R22, -INF , P0 ;  /* 0xff80000016167808 */ /* 0x000fe40000000000 */
[----:B------:R-:W-:Y:S01]  /*1f0b0*/  ISETP.GE.AND P0, PT, R126, R225, PT ;  /* 0x000000e17e00720c */ /* 0x000fe20003f06270 */
[----:B------:R-:W-:Y:S01]  /*1f0c0*/  FFMA.FTZ R95, -R237, R14, R95 ;  /* 0x0000000eed5f7223 */ /* 0x000fe2000001015f */
[--C-:B------:R-:W-:Y:S01]  /*1f0d0*/  IADD3 R169, PT, PT, R226, -0xc9, -R5.reuse ;  /* 0xffffff37e2a97810 */ /* 0x100fe20007ffe805 */
[----:B------:R-:W-:Y:S01]  /*1f0e0*/  VIADD R14, R7, 0x49 ;  /* 0x00000049070e7836 */ /* 0x000fe20000000000 */
[----:B------:R-:W-:Y:S02]  /*1f0f0*/  FSEL R176, R23, -INF , P0 ;  /* 0xff80000017b07808 */ /* 0x000fe40000000000 */
[-C--:B------:R-:W-:Y:S02]  /*1f100*/  ISETP.GE.AND P0, PT, R17, R228.reuse, PT ;  /* 0x000000e41100720c */ /* 0x080fe40003f06270 */
[----:B------:R-:W-:Y:S02]  /*1f110*/  IABS R169, R169 ;  /* 0x000000a900a97213 */ /* 0x000fe40000000000 */
[----:B------:R-:W-:Y:S02]  /*1f120*/  FSEL R40, R40, -INF , P0 ;  /* 0xff80000028287808 */ /* 0x000fe40000000000 */
[----:B------:R-:W-:Y:S02]  /*1f130*/  ISETP.GE.AND P0, PT, R14, R228, PT ;  /* 0x000000e40e00720c */ /* 0x000fe40003f06270 */
[----:B------:R-:W-:Y:S02]  /*1f140*/  I2FP.F32.S32 R169, R169 ;  /* 0x000000a900a97245 */ /* 0x000fe40000201400 */
[----:B------:R-:W-:Y:S01]  /*1f150*/  FSEL R181, R41, -INF , P0 ;  /* 0xff80000029b57808 */ /* 0x000fe20000000000 */
[----:B------:R-:W-:Y:S01]  /*1f160*/  IMAD.MOV.U32 R41, RZ, RZ, R118 ;  /* 0x000000ffff297224 */ /* 0x000fe200078e0076 */
[----:B------:R-:W-:Y:S01]  /*1f170*/  ISETP.GE.AND P0, PT, R13, R225, PT ;  /* 0x000000e10d00720c */ /* 0x000fe20003f06270 */
[----:B------:R-:W-:Y:S01]  /*1f180*/  FFMA.FTZ R169, -R237, R169, R188 ;  /* 0x000000a9eda97223 */ /* 0x000fe200000101bc */
[----:B------:R-:W-:Y:S01]  /*1f190*/  IADD3 R18, PT, PT, R4, -0xb8, -R5 ;  /* 0xffffff4804127810 */ /* 0x000fe20007ffe805 */
        /* <DEDUP_REMOVED lines=13> */
[----:B------:R-:W-:Y:S01]  /*1f270*/  IMAD.MOV.U32 R45, RZ, RZ, R194 ;  /* 0x000000ffff2d7224 */ /* 0x000fe200078e00c2 */
[-C--:B------:R-:W-:Y:S01]  /*1f280*/  ISETP.GE.AND P0, PT, R122, R225.reuse, PT ;  /* 0x000000e17a00720c */ /* 0x080fe20003f06270 */
[C---:B------:R-:W-:Y:S01]  /*1f290*/  VIADD R122, R7.reuse, 0x60 ;  /* 0x00000060077a7836 */ /* 0x040fe20000000000 */
[--C-:B------:R-:W-:Y:S02]  /*1f2a0*/  IADD3 R19, PT, PT, R226, -0xd9, -R5.reuse ;  /* 0xffffff27e2137810 */ /* 0x100fe40007ffe805 */
[----:B------:R-:W-:Y:S01]  /*1f2b0*/  FSEL R200, R30, -INF , P0 ;  /* 0xff8000001ec87808 */ /* 0x000fe20000000000 */
[----:B------:R-:W-:Y:S01]  /*1f2c0*/  IMAD.MOV.U32 R30, RZ, RZ, R22 ;  /* 0x000000ffff1e7224 */ /* 0x000fe200078e0016 */
[-C--:B------:R-:W-:Y:S01]  /*1f2d0*/  ISETP.GE.AND P0, PT, R120, R225.reuse, PT ;  /* 0x000000e17800720c */ /* 0x080fe20003f06270 */
[----:B------:R-:W-:Y:S01]  /*1f2e0*/  VIADD R120, R7, 0x61 ;  /* 0x0000006107787836 */ /* 0x000fe20000000000 */
[----:B------:R-:W-:Y:S02]  /*1f2f0*/  IADD3 R22, PT, PT, R226, -0xe8, -R5 ;  /* 0xffffff18e2167810 */ /* 0x000fe40007ffe805 */
[----:B------:R-:W-:Y:S01]  /*1f300*/  FSEL R197, R31, -INF , P0 ;  /* 0xff8000001fc57808 */ /* 0x000fe20000000000 */
[----:B------:R-:W-:Y:S01]  /*1f310*/  IMAD.MOV.U32 R31, RZ, RZ, R183 ;  /* 0x000000ffff1f7224 */ /* 0x000fe200078e00b7 */
[----:B------:R-:W-:Y:S02]  /*1f320*/  ISETP.GE.AND P0, PT, R124, R228, PT ;  /* 0x000000e47c00720c */ /* 0x000fe40003f06270 */
[----:B------:R-:W-:Y:S02]  /*1f330*/  IABS R22, R22 ;  /* 0x0000001600167213 */ /* 0x000fe40000000000 */
[----:B------:R-:W-:Y:S01]  /*1f340*/  FSEL R251, R48, -INF , P0 ;  /* 0xff80000030fb7808 */ /* 0x000fe20000000000 */
[----:B------:R-:W-:Y:S01]  /*1f350*/  IMAD.MOV.U32 R48, RZ, RZ, R119 ;  /* 0x000000ffff307224 */ /* 0x000fe200078e0077 */
[----:B------:R-:W-:Y:S01]  /*1f360*/  ISETP.GE.AND P0, PT, R123, R228, PT ;  /* 0x000000e47b00720c */ /* 0x000fe20003f06270 */
[----:B------:R-:W-:Y:S01]  /*1f370*/  VIADD R119, R7, 0x68 ;  /* 0x0000006807777836 */ /* 0x000fe20000000000 */
[----:B------:R-:W-:Y:S02]  /*1f380*/  I2FP.F32.S32 R22, R22 ;  /* 0x0000001600167245 */ /* 0x000fe40000201400 */
[----:B------:R-:W-:Y:S01]  /*1f390*/  FSEL R218, R49, -INF , P0 ;  /* 0xff80000031da7808 */ /* 0x000fe20000000000 */
[----:B------:R-:W-:Y:S01]  /*1f3a0*/  VIADD R49, R7, 0xa1 ;  /* 0x000000a107317836 */ /* 0x000fe20000000000 */
[-C--:B------:R-:W-:Y:S01]  /*1f3b0*/  ISETP.GE.AND P0, PT, R187, R225.reuse, PT ;  /* 0x000000e1bb00720c */ /* 0x080fe20003f06270 */
[----:B------:R-:W-:Y:S01]  /*1f3c0*/  FFMA.FTZ R22, -R237, R22, R117 ;  /* 0x00000016ed167223 */ /* 0x000fe20000010175 */
[----:B------:R-:W-:Y:S01]  /*1f3d0*/  IABS R26, R26 ;  /* 0x0000001a001a7213 */ /* 0x000fe20000000000 */
[----:B------:R-:W-:Y:S01]  /*1f3e0*/  VIADD R117, R7, 0x70 ;  /* 0x0000007007757836 */ /* 0x000fe20000000000 */
[----:B------:R-:W-:Y:S02]  /*1f3f0*/  FSEL R195, R34, -INF , P0 ;  /* 0xff80000022c37808 */ /* 0x000fe40000000000 */
[----:B------:R-:W-:Y:S02]  /*1f400*/  ISETP.GE.AND P0, PT, R21, R225, PT ;  /* 0x000000e11500720c */ /* 0x000fe40003f06270 */
[----:B------:R-:W-:Y:S02]  /*1f410*/  IADD3 R18, PT, PT, R4, -0xb9, -R5 ;  /* 0xffffff4704127810 */ /* 0x000fe40007ffe805 */
[----:B------:R-:W-:Y:S01]  /*1f420*/  FSEL R194, R35, -INF , P0 ;  /* 0xff80000023c27808 */ /* 0x000fe20000000000 */
[----:B------:R-:W-:Y:S01]  /*1f430*/  IMAD.MOV.U32 R35, RZ, RZ, R127 ;  /* 0x000000ffff237224 */ /* 0x000fe200078e007f */
[-C--:B------:R-:W-:Y:S02]  /*1f440*/  ISETP.GE.AND P0, PT, R122, R228.reuse, PT ;  /* 0x000000e47a00720c */ /* 0x080fe40003f06270 */
[----:B------:R-:W-:Y:S02]  /*1f450*/  IABS R19, R19 ;  /* 0x0000001300137213 */ /* 0x000fe40000000000 */
[----:B------:R-:W-:Y:S01]  /*1f460*/  FSEL R207, R52, -INF , P0 ;  /* 0xff80000034cf7808 */ /* 0x000fe20000000000 */
[----:B------:R-:W-:Y:S01]  /*1f470*/  VIADD R52, R7, 0x98 ;  /* 0x0000009807347836 */ /* 0x000fe20000000000 */
[----:B------:R-:W-:Y:S02]  /*1f480*/  ISETP.GE.AND P0, PT, R120, R228, PT ;  /* 0x000000e47800720c */ /* 0x000fe40003f06270 */
[----:B------:R-:W-:Y:S02]  /*1f490*/  I2FP.F32.S32 R26, R26 ;  /* 0x0000001a001a7245 */ /* 0x000fe40000201400 */
[----:B------:R-:W-:Y:S01]  /*1f4a0*/  FSEL R206, R53, -INF , P0 ;  /* 0xff80000035ce7808 */ /* 0x000fe20000000000 */
[----:B------:R-:W-:Y:S01]  /*1f4b0*/  IMAD.MOV.U32 R53, RZ, RZ, R125 ;  /* 0x000000ffff357224 */ /* 0x000fe200078e007d */
[-C--:B------:R-:W-:Y:S01]  /*1f4c0*/  ISETP.GE.AND P0, PT, R20, R225.reuse, PT ;  /* 0x000000e11400720c */ /* 0x080fe20003f06270 */
[----:B------:R-:W-:Y:S01]  /*1f4d0*/  FFMA.FTZ R26, -R237, R26, R116 ;  /* 0x0000001aed1a7223 */ /* 0x000fe20000010174 */
[----:B------:R-:W-:Y:S01]  /*1f4e0*/  IABS R18, R18 ;  /* 0x0000001200127213 */ /* 0x000fe20000000000 */
[----:B------:R-:W-:Y:S01]  /*1f4f0*/  VIADD R116, R7, 0x71 ;  /* 0x0000007107747836 */ /* 0x000fe20000000000 */
[----:B------:R-:W-:Y:S02]  /*1f500*/  FSEL R187, R38, -INF , P0 ;  /* 0xff80000026bb7808 */ /* 0x000fe40000000000 */
[----:B------:R-:W-:Y:S02]  /*1f510*/  ISETP.GE.AND P0, PT, R15, R225, PT ;  /* 0x000000e10f00720c */ /* 0x000fe40003f06270 */
[----:B------:R-:W-:Y:S02]  /*1f520*/  I2FP.F32.S32 R19, R19 ;  /* 0x0000001300137245 */ /* 0x000fe40000201400 */
[----:B------:R-:W-:Y:S02]  /*1f530*/  FSEL R183, R39, -INF , P0 ;  /* 0xff80000027b77808 */ /* 0x000fe40000000000 */
[----:B------:R-:W-:Y:S01]  /*1f540*/  ISETP.GE.AND P0, PT, R119, R228, PT ;  /* 0x000000e47700720c */ /* 0x000fe20003f06270 */
[----:B------:R-:W-:Y:S01]  /*1f550*/  FFMA.FTZ R182, -R237, R19, R192 ;  /* 0x00000013edb67223 */ /* 0x000fe200000101c0 */
[----:B------:R-:W-:Y:S02]  /*1f560*/  I2FP.F32.S32 R18, R18 ;  /* 0x0000001200127245 */ /* 0x000fe40000201400 */
[----:B------:R-:W-:Y:S01]  /*1f570*/  FSEL R205, R56, -INF , P0 ;  /* 0xff80000038cd7808 */ /* 0x000fe20000000000 */
[----:B------:R-:W-:Y:S01]  /*1f580*/  VIADD R56, R7, 0x90 ;  /* 0x0000009007387836 */ /* 0x000fe20000000000 */
[----:B------:R-:W-:Y:S01]  /*1f590*/  ISETP.GE.AND P0, PT, R118, R228, PT ;  /* 0x000000e47600720c */ /* 0x000fe20003f06270 */
[----:B------:R-:W-:Y:S01]  /*1f5a0*/  FFMA.FTZ R99, -R237, R18, R99 ;  /* 0x00000012ed637223 */ /* 0x000fe20000010163 */
[--C-:B------:R-:W-:Y:S02]  /*1f5b0*/  IADD3 R23, PT, PT, R226, -0xe1, -R5.reuse ;  /* 0xffffff1fe2177810 */ /* 0x100fe40007ffe805 */
[----:B------:R-:W-:Y:S01]  /*1f5c0*/  FSEL R204, R57, -INF , P0 ;  /* 0xff80000039cc7808 */ /* 0x000fe20000000000 */
[----:B------:R-:W-:Y:S01]  /*1f5d0*/  VIADD R57, R7, 0x89 ;  /* 0x0000008907397836 */ /* 0x000fe20000000000 */
[-C--:B------:R-:W-:Y:S02]  /*1f5e0*/  ISETP.GE.AND P0, PT, R17, R225.reuse, PT ;  /* 0x000000e11100720c */ /* 0x080fe40003f06270 */
[--C-:B------:R-:W-:Y:S02]  /*1f5f0*/  IADD3 R19, PT, PT, R4, -0xc0, -R5.reuse ;  /* 0xffffff4004137810 */ /* 0x100fe40007ffe805 */
[----:B------:R-:W-:Y:S01]  /*1f600*/  FSEL R127, R42, -INF , P0 ;  /* 0xff8000002a7f7808 */ /* 0x000fe20000000000 */
[----:B------:R-:W-:Y:S01]  /*1f610*/  IMAD.MOV.U32 R42, RZ, RZ, R182 ;  /* 0x000000ffff2a7224 */ /* 0x000fe200078e00b6 */
[----:B------:R-:W-:Y:S02]  /*1f620*/  ISETP.GE.AND P0, PT, R14, R225, PT ;  /* 0x000000e10e00720c */ /* 0x000fe40003f06270 */
[----:B------:R-:W-:Y:S02]  /*1f630*/  IABS R23, R23 ;  /* 0x0000001700177213 */ /* 0x000fe40000000000 */
[----:B------:R-:W-:Y:S01]  /*1f640*/  FSEL R125, R43, -INF , P0 ;  /* 0xff8000002b7d7808 */ /* 0x000fe20000000000 */
[----:B------:R-:W-:Y:S01]  /*1f650*/  IMAD.MOV.U32 R43, RZ, RZ, R188 ;  /* 0x000000ffff2b7224 */ /* 0x000fe200078e00bc */
[-C--:B------:R-:W-:Y:S02]  /*1f660*/  ISETP.GE.AND P0, PT, R117, R228.reuse, PT ;  /* 0x000000e47500720c */ /* 0x080fe40003f06270 */
[--C-:B------:R-:W-:Y:S02]  /*1f670*/  IADD3 R18, PT, PT, R4, -0xc1, -R5.reuse ;  /* 0xffffff3f04127810 */ /* 0x100fe40007ffe805 */
[----:B------:R-:W-:Y:S02]  /*1f680*/  FSEL R193, R60, -INF , P0 ;  /* 0xff8000003cc17808 */ /* 0x000fe40000000000 */
[----:B------:R-:W-:Y:S02]  /*1f690*/  ISETP.GE.AND P0, PT, R116, R228, PT ;  /* 0x000000e47400720c */ /* 0x000fe40003f06270 */
[----:B------:R-:W-:Y:S02]  /*1f6a0*/  IABS R19, R19 ;  /* 0x0000001300137213 */ /* 0x000fe40000000000 */
[----:B------:R-:W-:Y:S02]  /*1f6b0*/  IADD3 R27, PT, PT, R226, -0xe9, -R5 ;  /* 0xffffff17e21b7810 */ /* 0x000fe40007ffe805 */
[----:B------:R-:W-:Y:S02]  /*1f6c0*/  I2FP.F32.S32 R23, R23 ;  /* 0x0000001700177245 */ /* 0x000fe40000201400 */
[----:B------:R-:W-:Y:S02]  /*1f6d0*/  IABS R18, R18 ;  /* 0x0000001200127213 */ /* 0x000fe40000000000 */
[----:B------:R-:W-:Y:S01]  /*1f6e0*/  FSEL R199, R61, -INF , P0 ;  /* 0xff8000003dc77808 */ /* 0x000fe20000000000 */
[----:B------:R-:W-:Y:S01]  /*1f6f0*/  FFMA.FTZ R23, -R237, R23, R115 ;  /* 0x00000017ed177223 */ /* 0x000fe20000010173 */
[----:B------:R-:W-:Y:S01]  /*1f700*/  I2FP.F32.S32 R19, R19 ;  /* 0x0000001300137245 */ /* 0x000fe20000201400 */
[----:B------:R-:W-:Y:S01]  /*1f710*/  VIADD R115, R7, 0x78 ;  /* 0x0000007807737836 */ /* 0x000fe20000000000 */
[----:B------:R-:W-:Y:S02]  /*1f720*/  IABS R27, R27 ;  /* 0x0000001b001b7213 */ /* 0x000fe40000000000 */
[----:B------:R-:W-:Y:S01]  /*1f730*/  ISETP.GE.AND P0, PT, R131, R225, PT ;  /* 0x000000e18300720c */ /* 0x000fe20003f06270 */
[C---:B------:R-:W-:Y:S01]  /*1f740*/  FFMA.FTZ R100, -R237.reuse, R19, R100 ;  /* 0x00000013ed647223 */ /* 0x040fe20000010164 */
[----:B------:R-:W-:Y:S02]  /*1f750*/  I2FP.F32.S32 R18, R18 ;  /* 0x0000001200127245 */ /* 0x000fe40000201400 */
[----:B------:R-:W-:Y:S02]  /*1f760*/  I2FP.F32.S32 R27, R27 ;  /* 0x0000001b001b7245 */ /* 0x000fe40000201400 */
[----:B------:R-:W-:Y:S01]  /*1f770*/  FSEL R211, R46, -INF , P0 ;  /* 0xff8000002ed37808 */ /* 0x000fe20000000000 */
[----:B------:R-:W-:Y:S01]  /*1f780*/  FFMA.FTZ R101, -R237, R18, R101 ;  /* 0x00000012ed657223 */ /* 0x000fe20000010165 */
[----:B------:R-:W-:Y:S01]  /*1f790*/  ISETP.GE.AND P0, PT, R37, R225, PT ;  /* 0x000000e12500720c */ /* 0x000fe20003f06270 */
[----:B------:R-:W-:Y:S01]  /*1f7a0*/  FFMA.FTZ R34, -R237, R27, R114 ;  /* 0x0000001bed227223 */ /* 0x000fe20000010172 */
[C-C-:B------:R-:W-:Y:S01]  /*1f7b0*/  IADD3 R19, PT, PT, R4.reuse, -0xc8, -R5.reuse ;  /* 0xffffff3804137810 */ /* 0x140fe20007ffe805 */
[----:B------:R-:W-:Y:S01]  /*1f7c0*/  VIADD R114, R7, 0x79 ;  /* 0x0000007907727836 */ /* 0x000fe20000000000 */
[----:B------:R-:W-:Y:S02]  /*1f7d0*/  IADD3 R18, PT, PT, R4, -0xc9, -R5 ;  /* 0xffffff3704127810 */ /* 0x000fe40007ffe805 */
[----:B------:R-:W-:Y:S01]  /*1f7e0*/  FSEL R210, R47, -INF , P0 ;  /* 0xff8000002fd27808 */ /* 0x000fe20000000000 */
[----:B------:R-:W-:Y:S01]  /*1f7f0*/  IMAD.MOV.U32 R47, RZ, RZ, R196 ;  /* 0x000000ffff2f7224 */ /* 0x000fe200078e00c4 */
[----:B------:R-:W-:Y:S01]  /*1f800*/  IABS R19, R19 ;  /* 0x0000001300137213 */ /* 0x000fe20000000000 */
[----:B------:R-:W-:Y:S01]  /*1f810*/  IMAD.MOV.U32 R196, RZ, RZ, R203 ;  /* 0x000000ffffc47224 */ /* 0x000fe200078e00cb */
[----:B------:R-:W-:Y:S02]  /*1f820*/  ISETP.GE.AND P0, PT, R115, R228, PT ;  /* 0x000000e47300720c */ /* 0x000fe40003f06270 */
[--C-:B------:R-:W-:Y:S02]  /*1f830*/  IADD3 R27, PT, PT, R226, -0xf0, -R5.reuse ;  /* 0xffffff10e21b7810 */ /* 0x100fe40007ffe805 */
[----:B------:R-:W-:Y:S02]  /*1f840*/  IABS R18, R18 ;  /* 0x0000001200127213 */ /* 0x000fe40000000000 */
[----:B------:R-:W-:Y:S02]  /*1f850*/  I2FP.F32.S32 R19, R19 ;  /* 0x0000001300137245 */ /* 0x000fe40000201400 */
[----:B------:R-:W-:Y:S01]  /*1f860*/  FSEL R192, R64, -INF , P0 ;  /* 0xff80000040c07808 */ /* 0x000fe20000000000 */
[----:B------:R-:W-:Y:S01]  /*1f870*/  VIADD R64, R7, 0x88 ;  /* 0x0000008807407836 */ /* 0x000fe20000000000 */
[----:B------:R-:W-:Y:S01]  /*1f880*/  IABS R27, R27 ;  /* 0x0000001b001b7213 */ /* 0x000fe20000000000 */
[----:B------:R-:W-:Y:S01]  /*1f890*/  FFMA.FTZ R36, -R237, R19, R178 ;  /* 0x00000013ed247223 */ /* 0x000fe200000101b2 */
[----:B------:R-:W-:Y:S01]  /*1f8a0*/  ISETP.GE.AND P0, PT, R114, R228, PT ;  /* 0x000000e47200720c */ /* 0x000fe20003f06270 */
[----:B------:R-:W-:Y:S01]  /*1f8b0*/  IMAD.MOV.U32 R178, RZ, RZ, R40 ;  /* 0x000000ffffb27224 */ /* 0x000fe200078e0028 */
[----:B------:R-:W-:Y:S02]  /*1f8c0*/  I2FP.F32.S32 R18, R18 ;  /* 0x0000001200127245 */ /* 0x000fe40000201400 */
[----:B------:R-:W-:Y:S02]  /*1f8d0*/  I2FP.F32.S32 R27, R27 ;  /* 0x0000001b001b7245 */ /* 0x000fe40000201400 */
[----:B------:R-:W-:Y:S01]  /*1f8e0*/  FSEL R198, R65, -INF , P0 ;  /* 0xff80000041c67808 */ /* 0x000fe20000000000 */
[----:B------:R-:W-:Y:S01]  /*1f8f0*/  VIADD R65, R7, 0x81 ;  /* 0x0000008107417836 */ /* 0x000fe20000000000 */
[----:B------:R-:W-:Y:S01]  /*1f900*/  IADD3 R28, PT, PT, R226, -0xd8, -R5 ;  /* 0xffffff28e21c7810 */ /* 0x000fe20007ffe805 */
[C---:B------:R-:W-:Y:S01]  /*1f910*/  FFMA.FTZ R40, -R237.reuse, R18, R107 ;  /* 0x00000012ed287223 */ /* 0x040fe2000001016b */
[----:B------:R-:W-:Y:S01]  /*1f920*/  ISETP.GE.AND P0, PT, R124, R225, PT ;  /* 0x000000e17c00720c */ /* 0x000fe20003f06270 */
[----:B------:R-:W-:Y:S01]  /*1f930*/  IMAD.MOV.U32 R107, RZ, RZ, R36 ;  /* 0x000000ffff6b7224 */ /* 0x000fe200078e0024 */
[----:B------:R-:W-:Y:S01]  /*1f940*/  IABS R28, R28 ;  /* 0x0000001c001c7213 */ /* 0x000fe20000000000 */
[----:B------:R-:W-:Y:S01]  /*1f950*/  FFMA.FTZ R36, -R237, R27, R112 ;  /* 0x0000001bed247223 */ /* 0x000fe20000010170 */
[----:B------:R-:W-:Y:S01]  /*1f960*/  FSEL R209, R50, -INF , P0 ;  /* 0xff80000032d17808 */ /* 0x000fe20000000000 */
[C---:B------:R-:W-:Y:S01]  /*1f970*/  VIADD R50, R7.reuse, 0xa0 ;  /* 0x000000a007327836 */ /* 0x040fe20000000000 */
[----:B------:R-:W-:Y:S01]  /*1f980*/  IADD3 R19, PT, PT, R226, -0xf1, -R5 ;  /* 0xffffff0fe2137810 */ /* 0x000fe20007ffe805 */
[----:B------:R-:W-:Y:S01]  /*1f990*/  VIADD R112, R7, 0x80 ;  /* 0x0000008007707836 */ /* 0x000fe20000000000 */
[----:B------:R-:W-:Y:S02]  /*1f9a0*/  ISETP.GE.AND P0, PT, R123, R225, PT ;  /* 0x000000e17b00720c */ /* 0x000fe40003f06270 */
[----:B------:R-:W-:Y:S02]  /*1f9b0*/  I2FP.F32.S32 R28, R28 ;  /* 0x0000001c001c7245 */ /* 0x000fe40000201400 */
[----:B------:R-:W-:Y:S02]  /*1f9c0*/  IABS R19, R19 ;  /* 0x0000001300137213 */ /* 0x000fe40000000000 */
[----:B------:R-:W-:Y:S01]  /*1f9d0*/  FSEL R208, R51, -INF , P0 ;  /* 0xff80000033d07808 */ /* 0x000fe20000000000 */
[----:B------:R-:W-:Y:S01]  /*1f9e0*/  VIADD R51, R7, 0x99 ;  /* 0x0000009907337836 */ /* 0x000fe20000000000 */
[----:B------:R-:W-:Y:S01]  /*1f9f0*/  ISETP.GE.AND P0, PT, R112, R228, PT ;  /* 0x000000e47000720c */ /* 0x000fe20003f06270 */
[----:B------:R-:W-:Y:S01]  /*1fa00*/  FFMA.FTZ R28, -R237, R28, R191 ;  /* 0x0000001ced1c7223 */ /* 0x000fe200000101bf */
[----:B------:R-:W-:Y:S02]  /*1fa10*/  I2FP.F32.S32 R19, R19 ;  /* 0x0000001300137245 */ /* 0x000fe40000201400 */
[----:B------:R-:W-:Y:S01]  /*1fa20*/  FSEL R191, R170, -INF , P0 ;  /* 0xff800000aabf7808 */ /* 0x000fe20000000000 */
[----:B------:R-:W-:Y:S01]  /*1fa30*/  IMAD.MOV.U32 R170, RZ, RZ, R181 ;  /* 0x000000ffffaa7224 */ /* 0x000fe200078e00b5 */
[-C--:B------:R-:W-:Y:S01]  /*1fa40*/  ISETP.GE.AND P0, PT, R65, R228.reuse, PT ;  /* 0x000000e44100720c */ /* 0x080fe20003f06270 */
[----:B------:R-:W-:Y:S01]  /*1fa50*/  FFMA.FTZ R38, -R237, R19, R190 ;  /* 0x00000013ed267223 */ /* 0x000fe200000101be */
[----:B------:R-:W-:Y:S02]  /*1fa60*/  IADD3 R29, PT, PT, R226, -0xd1, -R5 ;  /* 0xffffff2fe21d7810 */ /* 0x000fe40007ffe805 */
[----:B------:R-:W-:Y:S02]  /*1fa70*/  FSEL R190, R171, -INF , P0 ;  /* 0xff800000abbe7808 */ /* 0x000fe40000000000 */
[----:B------:R-:W-:Y:S02]  /*1fa80*/  ISETP.GE.AND P0, PT, R122, R225, PT ;  /* 0x000000e17a00720c */ /* 0x000fe40003f06270 */
        /* <DEDUP_REMOVED lines=9> */
[--C-:B------:R-:W-:Y:S02]  /*1fb20*/  IADD3 R39, PT, PT, R4, -0xe8, -R5.reuse ;  /* 0xffffff1804277810 */ /* 0x100fe40007ffe805 */
[----:B------:R-:W-:Y:S02]  /*1fb30*/  FSEL R189, R72, -INF , P0 ;  /* 0xff80000048bd7808 */ /* 0x000fe40000000000 */
[----:B------:R-:W-:Y:S02]  /*1fb40*/  ISETP.GE.AND P0, PT, R57, R228, PT ;  /* 0x000000e43900720c */ /* 0x000fe40003f06270 */
[--C-:B------:R-:W-:Y:S02]  /*1fb50*/  IADD3 R18, PT, PT, R4, -0xd0, -R5.reuse ;  /* 0xffffff3004127810 */ /* 0x100fe40007ffe805 */
[----:B------:R-:W-:Y:S01]  /*1fb60*/  FSEL R188, R73, -INF , P0 ;  /* 0xff80000049bc7808 */ /* 0x000fe20000000000 */
[----:B------:R-:W-:Y:S01]  /*1fb70*/  IMAD.MOV.U32 R73, RZ, RZ, R170 ;  /* 0x000000ffff497224 */ /* 0x000fe200078e00aa */
[----:B------:R-:W-:Y:S01]  /*1fb80*/  ISETP.GE.AND P0, PT, R119, R225, PT ;  /* 0x000000e17700720c */ /* 0x000fe20003f06270 */
[----:B------:R-:W-:Y:S01]  /*1fb90*/  IMAD.MOV.U32 R170, RZ, RZ, R48 ;  /* 0x000000ffffaa7224 */ /* 0x000fe200078e0030 */
[----:B------:R-:W-:Y:S01]  /*1fba0*/  IABS R39, R39 ;  /* 0x0000002700277213 */ /* 0x000fe20000000000 */
[----:B------:R-:W-:Y:S01]  /*1fbb0*/  VIADD R48, R7, 0xa8 ;  /* 0x000000a807307836 */ /* 0x000fe20000000000 */
        /* <DEDUP_REMOVED lines=9> */
[----:B------:R-:W-:Y:S02]  /*1fc50*/  I2FP.F32.S32 R18, R18 ;  /* 0x0000001200127245 */ /* 0x000fe40000201400 */
[----:B------:R-:W-:Y:S01]  /*1fc60*/  FSEL R182, R77, -INF , P0 ;  /* 0xff8000004db67808 */ /* 0x000fe20000000000 */
[----:B------:R-:W-:Y:S01]  /*1fc70*/  IMAD.MOV.U32 R77, RZ, RZ, R178 ;  /* 0x000000ffff4d7224 */ /* 0x000fe200078e00b2 */
[-C--:B------:R-:W-:Y:S01]  /*1fc80*/  ISETP.GE.AND P0, PT, R117, R225.reuse, PT ;  /* 0x000000e17500720c */ /* 0x080fe20003f06270 */
[----:B------:R-:W-:Y:S01]  /*1fc90*/  FFMA.FTZ R46, -R237, R18, R108 ;  /* 0x00000012ed2e7223 */ /* 0x000fe2000001016c */
[--C-:B------:R-:W-:Y:S01]  /*1fca0*/  IADD3 R72, PT, PT, R4, -0xf0, -R5.reuse ;  /* 0xffffff1004487810 */ /* 0x100fe20007ffe805 */
[----:B------:R-:W-:Y:S01]  /*1fcb0*/  IMAD.MOV.U32 R108, RZ, RZ, R34 ;  /* 0x000000ffff6c7224 */ /* 0x000fe200078e0022 */
[----:B------:R-:W-:Y:S01]  /*1fcc0*/  FSEL R196, R62, -INF , P0 ;  /* 0xff8000003ec47808 */ /* 0x000fe20000000000 */
[----:B------:R-:W-:Y:S01]  /*1fcd0*/  IMAD.MOV.U32 R178, RZ, RZ, R30 ;  /* 0x000000ffffb27224 */ /* 0x000fe200078e001e */
[-C--:B------:R-:W-:Y:S02]  /*1fce0*/  ISETP.GE.AND P0, PT, R116, R225.reuse, PT ;  /* 0x000000e17400720c */ /* 0x080fe40003f06270 */
[--C-:B------:R-:W-:Y:S02]  /*1fcf0*/  IADD3 R18, PT, PT, R4, -0xd9, -R5.reuse ;  /* 0xffffff2704127810 */ /* 0x100fe40007ffe805 */
[----:B------:R-:W-:Y:S02]  /*1fd00*/  FSEL R63, R63, -INF , P0 ;  /* 0xff8000003f3f7808 */ /* 0x000fe40000000000 */
[-C--:B------:R-:W-:Y:S02]  /*1fd10*/  ISETP.GE.AND P0, PT, R52, R228.reuse, PT ;  /* 0x000000e43400720c */ /* 0x080fe40003f06270 */
[----:B------:R-:W-:Y:S02]  /*1fd20*/  IADD3 R27, PT, PT, R4, -0xd8, -R5 ;  /* 0xffffff28041b7810 */ /* 0x000fe40007ffe805 */
[----:B------:R-:W-:Y:S02]  /*1fd30*/  FSEL R181, R80, -INF , P0 ;  /* 0xff80000050b57808 */ /* 0x000fe40000000000 */
[----:B------:R-:W-:Y:S02]  /*1fd40*/  ISETP.GE.AND P0, PT, R51, R228, PT ;  /* 0x000000e43300720c */ /* 0x000fe40003f06270 */
[----:B------:R-:W-:Y:S02]  /*1fd50*/  IABS R72, R72 ;  /* 0x0000004800487213 */ /* 0x000fe40000000000 */
        /* <DEDUP_REMOVED lines=14> */
[----:B------:R-:W-:Y:S01]  /*1fe40*/  IMAD.MOV.U32 R55, RZ, RZ, R35 ;  /* 0x000000ffff377224 */ /* 0x000fe200078e0023 */
[----:B------:R-:W-:Y:S01]  /*1fe50*/  ISETP.GE.AND P0, PT, R50, R228, PT ;  /* 0x000000e43200720c */ /* 0x000fe20003f06270 */
[----:B------:R-:W-:Y:S01]  /*1fe60*/  IMAD.MOV.U32 R35, RZ, RZ, R175 ;  /* 0x000000ffff237224 */ /* 0x000fe200078e00af */
[----:B------:R-:W-:Y:S01]  /*1fe70*/  IADD3 R30, PT, PT, R226, -0xf8, -R5 ;  /* 0xffffff08e21e7810 */ /* 0x000fe20007ffe805 */
[C---:B------:R-:W-:Y:S01]  /*1fe80*/  FFMA.FTZ R171, -R237.reuse, R27, R110 ;  /* 0x0000001bedab7223 */ /* 0x040fe2000001016e */
[----:B------:R-:W-:Y:S01]  /*1fe90*/  FSEL R175, R84, -INF , P0 ;  /* 0xff80000054af7808 */ /* 0x000fe20000000000 */
[----:B------:R-:W-:Y:S01]  /*1fea0*/  FFMA.FTZ R34, -R237, R18, R109 ;  /* 0x00000012ed227223 */ /* 0x000fe2000001016d */
[C---:B------:R-:W-:Y:S01]  /*1feb0*/  IADD3 R18, PT, PT, R4.reuse, -0xf1, -R5 ;  /* 0xffffff0f04127810 */ /* 0x040fe20007ffe805 */
[----:B------:R-:W-:Y:S01]  /*1fec0*/  IMAD.MOV.U32 R110, RZ, RZ, R53 ;  /* 0x000000ffff6e7224 */ /* 0x000fe200078e0035 */
[----:B------:R-:W-:Y:S01]  /*1fed0*/  ISETP.GE.AND P0, PT, R49, R228, PT ;  /* 0x000000e43100720c */ /* 0x000fe20003f06270 */
[----:B------:R-:W-:Y:S01]  /*1fee0*/  IMAD.MOV.U32 R53, RZ, RZ, R174 ;  /* 0x000000ffff357224 */ /* 0x000fe200078e00ae */
[----:B------:R-:W-:Y:S01]  /*1fef0*/  IADD3 R27, PT, PT, R4, -0xe9, -R5 ;  /* 0xffffff17041b7810 */ /* 0x000fe20007ffe805 */
[----:B------:R-:W-:Y:S01]  /*1ff00*/  IMAD.MOV.U32 R80, RZ, RZ, R55 ;  /* 0x000000ffff507224 */ /* 0x000fe200078e0037 */
[----:B------:R-:W-:Y:S01]  /*1ff10*/  IABS R18, R18 ;  /* 0x0000001200127213 */ /* 0x000fe20000000000 */
[----:B------:R-:W-:Y:S01]  /*1ff20*/  IMAD.MOV.U32 R84, RZ, RZ, R46 ;  /* 0x000000ffff547224 */ /* 0x000fe200078e002e */
[----:B------:R-:W-:Y:S01]  /*1ff30*/  FSEL R174, R85, -INF , P0 ;  /* 0xff80000055ae7808 */ /* 0x000fe20000000000 */
[C---:B------:R-:W-:Y:S01]  /*1ff40*/  VIADD R46, R7.reuse, 0xb0 ;  /* 0x000000b0072e7836 */ /* 0x040fe20000000000 */
[----:B------:R-:W-:Y:S01]  /*1ff50*/  IABS R27, R27 ;  /* 0x0000001b001b7213 */ /* 0x000fe20000000000 */
[----:B------:R-:W-:Y:S01]  /*1ff60*/  IMAD.MOV.U32 R109, RZ, RZ, R47 ;  /* 0x000000ffff6d7224 */ /* 0x000fe200078e002f */
[----:B------:R-:W-:Y:S01]  /*1ff70*/  ISETP.GE.AND P0, PT, R112, R225, PT ;  /* 0x000000e17000720c */ /* 0x000fe20003f06270 */
[----:B------:R-:W-:Y:S01]  /*1ff80*/  VIADD R47, R7, 0xa9 ;  /* 0x000000a9072f7836 */ /* 0x000fe20000000000 */
[----:B------:R-:W-:Y:S01]  /*1ff90*/  I2FP.F32.S32 R18, R18 ;  /* 0x0000001200127245 */ /* 0x000fe20000201400 */
[----:B------:R-:W-:Y:S01]  /*1ffa0*/  IMAD.MOV.U32 R85, RZ, RZ, R178 ;  /* 0x000000ffff557224 */ /* 0x000fe200078e00b2 */
[----:B------:R-:W-:Y:S02]  /*1ffb0*/  I2FP.F32.S32 R27, R27 ;  /* 0x0000001b001b7245 */ /* 0x000fe40000201400 */
[----:B------:R-:W-:Y:S01]  /*1ffc0*/  FSEL R70, R70, -INF , P0 ;  /* 0xff80000046467808 */ /* 0x000fe20000000000 */
[----:B------:R-:W-:Y:S01]  /*1ffd0*/  FFMA.FTZ R18, -R237, R18, R186 ;  /* 0x00000012ed127223 */ /* 0x000fe200000101ba */
[----:B------:R-:W-:Y:S01]  /*1ffe0*/  ISETP.GE.AND P0, PT, R65, R225, PT ;  /* 0x000000e14100720c */ /* 0x000fe20003f06270 */
[----:B------:R-:W-:Y:S01]  /*1fff0*/  FFMA.FTZ R121, -R237, R27, R121 ;  /* 0x0000001bed797223 */ /* 0x000fe20000010179 */
[----:B------:R-:W-:Y:S02]  /*20000*/  IADD3 R27, PT, PT, R4, -0xf8, -R5 ;  /* 0xffffff08041b7810 */ /* 0x000fe40007ffe805 */
[----:B------:R-:W-:Y:S02]  /*20010*/  FSEL R186, R71, -INF , P0 ;  /* 0xff80000047ba7808 */ /* 0x000fe40000000000 */
[-C--:B------:R-:W-:Y:S02]  /*20020*/  ISETP.GE.AND P0, PT, R48, R228.reuse, PT ;  /* 0x000000e43000720c */ /* 0x080fe40003f06270 */
[----:B------:R-:W-:Y:S02]  /*20030*/  IABS R27, R27 ;  /* 0x0000001b001b7213 */ /* 0x000fe40000000000 */
[----:B------:R-:W-:Y:S01]  /*20040*/  FSEL R55, R88, -INF , P0 ;  /* 0xff80000058377808 */ /* 0x000fe20000000000 */
[----:B------:R-:W-:Y:S01]  /*20050*/  IMAD.MOV.U32 R88, RZ, RZ, R38 ;  /* 0x000000ffff587224 */ /* 0x000fe200078e0026 */
[----:B------:R-:W-:Y:S01]  /*20060*/  ISETP.GE.AND P0, PT, R47, R228, PT ;  /* 0x000000e42f00720c */ /* 0x000fe20003f06270 */
[----:B------:R-:W-:Y:S01]  /*20070*/  IMAD.MOV.U32 R38, RZ, RZ, R53 ;  /* 0x000000ffff267224 */ /* 0x000fe200078e0035 */
[----:B------:R-:W-:Y:S02]  /*20080*/  I2FP.F32.S32 R27, R27 ;  /* 0x0000001b001b7245 */ /* 0x000fe40000201400 */
[----:B------:R-:W-:Y:S02]  /*20090*/  IABS R30, R30 ;  /* 0x0000001e001e7213 */ /* 0x000fe40000000000 */
[----:B------:R-:W-:Y:S01]  /*200a0*/  FSEL R53, R89, -INF , P0 ;  /* 0xff80000059357808 */ /* 0x000fe20000000000 */
[----:B------:R-:W-:Y:S01]  /*200b0*/  FFMA.FTZ R62, -R237, R27, R185 ;  /* 0x0000001bed3e7223 */ /* 0x000fe200000101b9 */
[-C--:B------:R-:W-:Y:S01]  /*200c0*/  ISETP.GE.AND P0, PT, R64, R225.reuse, PT ;  /* 0x000000e14000720c */ /* 0x080fe20003f06270 */
[----:B------:R-:W-:Y:S01]  /*200d0*/  IMAD.MOV.U32 R89, RZ, RZ, R85 ;  /* 0x000000ffff597224 */ /* 0x000fe200078e0055 */
[----:B------:R-:W-:Y:S01]  /*200e0*/  I2FP.F32.S32 R30, R30 ;  /* 0x0000001e001e7245 */ /* 0x000fe20000201400 */
[----:B------:R-:W-:Y:S01]  /*200f0*/  IMAD.MOV.U32 R85, RZ, RZ, R177 ;  /* 0x000000ffff557224 */ /* 0x000fe200078e00b1 */
[----:B------:R-:W-:Y:S01]  /*20100*/  FSEL R185, R74, -INF , P0 ;  /* 0xff8000004ab97808 */ /* 0x000fe20000000000 */
[----:B------:R-:W-:Y:S01]  /*20110*/  IMAD.MOV.U32 R74, RZ, RZ, R88 ;  /* 0x000000ffff4a7224 */ /* 0x000fe200078e0058 */
[----:B------:R-:W-:Y:S01]  /*20120*/  ISETP.GE.AND P0, PT, R57, R225, PT ;  /* 0x000000e13900720c */ /* 0x000fe20003f06270 */
[----:B------:R-:W-:Y:S01]  /*20130*/  FFMA.FTZ R71, -R237, R30, R184 ;  /* 0x0000001eed477223 */ /* 0x000fe200000101b8 */
[C---:B------:R-:W-:Y:S01]  /*20140*/  IADD3 R61, PT, PT, R4.reuse, -0xe0, -R5 ;  /* 0xffffff20043d7810 */ /* 0x040fe20007ffe805 */
[----:B------:R-:W-:Y:S01]  /*20150*/  VIADD R30, R7, 0x10 ;  /* 0x00000010071e7836 */ /* 0x000fe20000000000 */
[----:B------:R-:W-:Y:S01]  /*20160*/  FSEL R184, R75, -INF , P0 ;  /* 0xff8000004bb87808 */ /* 0x000fe20000000000 */
[----:B------:R-:W-:Y:S01]  /*20170*/  IMAD.MOV.U32 R88, RZ, RZ, R81 ;  /* 0x000000ffff587224 */ /* 0x000fe200078e0051 */
[----:B------:R-:W-:Y:S01]  /*20180*/  IADD3 R60, PT, PT, R4, -0xe1, -R5 ;  /* 0xffffff1f043c7810 */ /* 0x000fe20007ffe805 */
[----:B------:R-:W-:Y:S01]  /*20190*/  IMAD.MOV.U32 R81, RZ, RZ, R77 ;  /* 0x000000ffff517224 */ /* 0x000fe200078e004d */
[----:B------:R-:W-:Y:S01]  /*201a0*/  ISETP.GE.AND P0, PT, R46, R228, PT ;  /* 0x000000e42e00720c */ /* 0x000fe20003f06270 */
[----:B------:R-:W-:Y:S01]  /*201b0*/  IMAD.MOV.U32 R77, RZ, RZ, R40 ;  /* 0x000000ffff4d7224 */ /* 0x000fe200078e0028 */
[----:B------:R-:W-:Y:S01]  /*201c0*/  IABS R61, R61 ;  /* 0x0000003d003d7213 */ /* 0x000fe20000000000 */
[----:B------:R-:W-:Y:S01]  /*201d0*/  VIADD R40, R7, 0xb9 ;  /* 0x000000b907287836 */ /* 0x000fe20000000000 */
[----:B------:R-:W-:Y:S01]  /*201e0*/  IABS R60, R60 ;  /* 0x0000003c003c7213 */ /* 0x000fe20000000000 */
[----:B------:R-:W-:Y:S01]  /*201f0*/  IMAD.MOV.U32 R75, RZ, RZ, R89 ;  /* 0x000000ffff4b7224 */ /* 0x000fe200078e0059 */
[----:B------:R-:W-:Y:S02]  /*20200*/  FSEL R92, R92, -INF , P0 ;  /* 0xff8000005c5c7808 */ /* 0x000fe40000000000 */
[----:B------:R-:W-:Y:S02]  /*20210*/  ISETP.GE.AND P0, PT, R45, R228, PT ;  /* 0x000000e42d00720c */ /* 0x000fe40003f06270 */
[----:B------:R-:W-:Y:S02]  /*20220*/  I2FP.F32.S32 R61, R61 ;  /* 0x0000003d003d7245 */ /* 0x000fe40000201400 */
[----:B------:R-:W-:Y:S02]  /*20230*/  I2FP.F32.S32 R60, R60 ;  /* 0x0000003c003c7245 */ /* 0x000fe40000201400 */
[----:B------:R-:W-:Y:S01]  /*20240*/  FSEL R93, R93, -INF , P0 ;  /* 0xff8000005d5d7808 */ /* 0x000fe20000000000 */
[C---:B------:R-:W-:Y:S01]  /*20250*/  FFMA.FTZ R61, -R237.reuse, R61, R113 ;  /* 0x0000003ded3d7223 */ /* 0x040fe20000010171 */
[-C--:B------:R-:W-:Y:S01]  /*20260*/  ISETP.GE.AND P0, PT, R56, R225.reuse, PT ;  /* 0x000000e13800720c */ /* 0x080fe20003f06270 */
[----:B------:R-:W-:Y:S01]  /*20270*/  FFMA.FTZ R60, -R237, R60, R179 ;  /* 0x0000003ced3c7223 */ /* 0x000fe200000101b3 */
[----:B------:R-:W-:Y:S01]  /*20280*/  IADD3 R19, PT, PT, R4, -0xd1, -R5 ;  /* 0xffffff2f04137810 */ /* 0x000fe20007ffe805 */
[----:B------:R-:W-:Y:S01]  /*20290*/  IMAD.MOV.U32 R113, RZ, RZ, R35 ;  /* 0x000000ffff717224 */ /* 0x000fe200078e0023 */
[----:B------:R-:W-:Y:S01]  /*202a0*/  FSEL R179, R78, -INF , P0 ;  /* 0xff8000004eb37808 */ /* 0x000fe20000000000 */
[----:B------:R-:W-:Y:S01]  /*202b0*/  IMAD.MOV.U32 R35, RZ, RZ, R44 ;  /* 0x000000ffff237224 */ /* 0x000fe200078e002c */
[----:B------:R-:W-:Y:S01]  /*202c0*/  ISETP.GE.AND P0, PT, R54, R225, PT ;  /* 0x000000e13600720c */ /* 0x000fe20003f06270 */
[----:B------:R-:W-:Y:S01]  /*202d0*/  VIADD R44, R7, 0xb8 ;  /* 0x000000b8072c7836 */ /* 0x000fe20000000000 */
[----:B------:R-:W-:Y:S01]  /*202e0*/  IABS R19, R19 ;  /* 0x0000001300137213 */ /* 0x000fe20000000000 */
[----:B------:R-:W-:Y:S01]  /*202f0*/  IMAD.MOV.U32 R78, RZ, RZ, R171 ;  /* 0x000000ffff4e7224 */ /* 0x000fe200078e00ab */
[----:B------:R-:W-:Y:S02]  /*20300*/  LOP3.LUT R243, R243, 0xbfffffff, RZ, 0xc0, !PT ;  /* 0xbffffffff3f37812 */ /* 0x000fe400078ec0ff */
[----:B------:R-:W-:Y:S01]  /*20310*/  FSEL R178, R79, -INF , P0 ;  /* 0xff8000004fb27808 */ /* 0x000fe20000000000 */
[----:B------:R-:W-:Y:S01]  /*20320*/  IMAD.MOV.U32 R79, RZ, RZ, R170 ;  /* 0x000000ffff4f7224 */ /* 0x000fe200078e00aa */
[----:B------:R-:W-:Y:S02]  /*20330*/  ISETP.GE.AND P0, PT, R44, R228, PT ;  /* 0x000000e42c00720c */ /* 0x000fe40003f06270 */
[----:B------:R-:W-:Y:S02]  /*20340*/  I2FP.F32.S32 R19, R19 ;  /* 0x0000001300137245 */ /* 0x000fe40000201400 */
[----:B------:R-:W-:Y:S02]  /*20350*/  @P2 LOP3.LUT R243, R243, 0x40000000, RZ, 0xfc, !PT ;  /* 0x40000000f3f32812 */ /* 0x000fe400078efcff */
[----:B------:R-:W-:Y:S01]  /*20360*/  FSEL R96, R96, -INF , P0 ;  /* 0xff80000060607808 */ /* 0x000fe20000000000 */
[----:B------:R-:W-:Y:S01]  /*20370*/  FFMA.FTZ R19, -R237, R19, R102 ;  /* 0x00000013ed137223 */ /* 0x000fe20000010166 */
[----:B------:R-:W-:Y:S01]  /*20380*/  ISETP.GE.AND P0, PT, R30, R227, PT ;  /* 0x000000e31e00720c */ /* 0x000fe20003f06270 */
[----:B------:R-:W-:Y:S01]  /*20390*/  IMAD.MOV.U32 R102, RZ, RZ, R108 ;  /* 0x000000ffff667224 */ /* 0x000fe200078e006c */
[----:B------:R-:W-:Y:S01]  /*203a0*/  LOP3.LUT R243, R243, 0xffffefff, RZ, 0xc0, !PT ;  /* 0xffffeffff3f37812 */ /* 0x000fe200078ec0ff */
[----:B------:R-:W-:Y:S01]  /*203b0*/  IMAD.MOV.U32 R108, RZ, RZ, R43 ;  /* 0x000000ffff6c7224 */ /* 0x000fe200078e002b */
[C---:B------:R-:W-:Y:S01]  /*203c0*/  IADD3 R27, PT, PT, R226.reuse, -0xf9, -R5 ;  /* 0xffffff07e21b7810 */ /* 0x040fe20007ffe805 */
[----:B------:R-:W-:Y:S01]  /*203d0*/  IMAD.MOV.U32 R43, RZ, RZ, R31 ;  /* 0x000000ffff2b7224 */ /* 0x000fe200078e001f */
[----:B------:R-:W-:Y:S01]  /*203e0*/  @P1 LOP3.LUT R243, R243, 0x1000, RZ, 0xfc, !PT ;  /* 0x00001000f3f31812 */ /* 0x000fe200078efcff */
[----:B------:R-:W-:Y:S01]  /*203f0*/  IMAD.IADD R31, R226, 0x1, -R5 ;  /* 0x00000001e21f7824 */ /* 0x000fe200078e0a05 */
[----:B------:R-:W-:Y:S01]  /*20400*/  ISETP.GE.AND P1, PT, R30, R224, PT ;  /* 0x000000e01e00720c */ /* 0x000fe20003f26270 */
[----:B------:R-:W-:Y:S01]  /*20410*/  IMAD.MOV.U32 R30, RZ, RZ, R84 ;  /* 0x000000ffff1e7224 */ /* 0x000fe200078e0054 */
[----:B------:R-:W-:Y:S01]  /*20420*/  LOP3.LUT R243, R243, 0xdfffffff, RZ, 0xc0, !PT ;  /* 0xdffffffff3f37812 */ /* 0x000fe200078ec0ff */
[----:B------:R-:W-:Y:S01]  /*20430*/  VIADD R31, R31, 0xfffffff8 ;  /* 0xfffffff81f1f7836 */ /* 0x000fe20000000000 */
[----:B------:R-:W-:Y:S01]  /*20440*/  IABS R27, R27 ;  /* 0x0000001b001b7213 */ /* 0x000fe20000000000 */
[----:B------:R-:W-:Y:S01]  /*20450*/  IMAD.MOV.U32 R84, RZ, RZ, R73 ;  /* 0x000000ffff547224 */ /* 0x000fe200078e0049 */
[----:B------:R-:W-:Y:S01]  /*20460*/  @P0 LOP3.LUT R243, R243, 0x20000000, RZ, 0xfc, !PT ;  /* 0x20000000f3f30812 */ /* 0x000fe200078efcff */
[----:B------:R-:W-:Y:S01]  /*20470*/  IMAD.MOV.U32 R73, RZ, RZ, R176 ;  /* 0x000000ffff497224 */ /* 0x000fe200078e00b0 */
[----:B------:R-:W-:Y:S01]  /*20480*/  IABS R31, R31 ;  /* 0x0000001f001f7213 */ /* 0x000fe20000000000 */
[----:B------:R-:W-:Y:S01]  /*20490*/  IMAD.MOV.U32 R89, RZ, RZ, R30 ;  /* 0x000000ffff597224 */ /* 0x000fe200078e001e */
[----:B------:R-:W-:Y:S01]  /*204a0*/  ISETP.GE.AND P0, PT, R40, R228, PT ;  /* 0x000000e42800720c */ /* 0x000fe20003f06270 */
[----:B------:R-:W-:Y:S01]  /*204b0*/  IMAD.MOV.U32 R30, RZ, RZ, R38 ;  /* 0x000000ffff1e7224 */ /* 0x000fe200078e0026 */
[----:B------:R-:W-:Y:S01]  /*204c0*/  I2FP.F32.S32 R31, R31 ;  /* 0x0000001f001f7245 */ /* 0x000fe20000201400 */
[----:B------:R-:W-:Y:S01]  /*204d0*/  VIADD R38, R7, 0xc0 ;  /* 0x000000c007267836 */ /* 0x000fe20000000000 */
[----:B------:R-:W-:Y:S02]  /*204e0*/  FSEL R97, R97, -INF , P0 ;  /* 0xff80000061617808 */ /* 0x000fe40000000000 */
[----:B------:R-:W-:Y:S01]  /*204f0*/  ISETP.GE.AND P0, PT, R52, R225, PT ;  /* 0x000000e13400720c */ /* 0x000fe20003f06270 */
[----:B------:R-:W-:Y:S01]  /*20500*/  FFMA.FTZ R168, -R237, R31, R168 ;  /* 0x0000001feda87223 */ /* 0x000fe200000101a8 */
[----:B------:R-:W-:Y:S01]  /*20510*/  LOP3.LUT R243, R243, 0xfffff7ff, RZ, 0xc0, !PT ;  /* 0xfffff7fff3f37812 */ /* 0x000fe200078ec0ff */
[----:B------:R-:W-:Y:S01]  /*20520*/  VIADD R31, R7, 0x11 ;  /* 0x00000011071f7836 */ /* 0x000fe20000000000 */
[----:B------:R-:W-:Y:S02]  /*20530*/  FSEL R177, R82, -INF , P0 ;  /* 0xff80000052b17808 */ /* 0x000fe40000000000 */
[----:B------:R-:W-:Y:S02]  /*20540*/  ISETP.GE.AND P0, PT, R51, R225, PT ;  /* 0x000000e13300720c */ /* 0x000fe40003f06270 */
[----:B------:R-:W-:Y:S02]  /*20550*/  @P1 LOP3.LUT R243, R243, 0x800, RZ, 0xfc, !PT ;  /* 0x00000800f3f31812 */ /* 0x000fe400078efcff */
[----:B------:R-:W-:Y:S01]  /*20560*/  FSEL R176, R83, -INF , P0 ;  /* 0xff80000053b07808 */ /* 0x000fe20000000000 */
[----:B------:R-:W-:Y:S01]  /*20570*/  IMAD.MOV.U32 R83, RZ, RZ, R81 ;  /* 0x000000ffff537224 */ /* 0x000fe200078e0051 */
[C---:B------:R-:W-:Y:S01]  /*20580*/  ISETP.GE.AND P0, PT, R31.reuse, R227, PT ;  /* 0x000000e31f00720c */ /* 0x040fe20003f06270 */
[----:B------:R-:W-:Y:S01]  /*20590*/  IMAD.MOV.U32 R81, RZ, RZ, R108 ;  /* 0x000000ffff517224 */ /* 0x000fe200078e006c */
[----:B------:R-:W-:Y:S01]  /*205a0*/  ISETP.GE.AND P1, PT, R31, R224, PT ;  /* 0x000000e01f00720c */ /* 0x000fe20003f26270 */
[----:B------:R-:W-:Y:S01]  /*205b0*/  IMAD.MOV.U32 R31, RZ, RZ, R74 ;  /* 0x000000ffff1f7224 */ /* 0x000fe200078e004a */
[----:B------:R-:W-:Y:S01]  /*205c0*/  LOP3.LUT R243, R243, 0xefffffff, RZ, 0xc0, !PT ;  /* 0xeffffffff3f37812 */ /* 0x000fe200078ec0ff */
[----:B------:R-:W-:Y:S01]  /*205d0*/  IMAD.MOV.U32 R74, RZ, RZ, R88 ;  /* 0x000000ffff4a7224 */ /* 0x000fe200078e0058 */
[----:B------:R-:W-:Y:S01]  /*205e0*/  I2FP.F32.S32 R27, R27 ;  /* 0x0000001b001b7245 */ /* 0x000fe20000201400 */
[----:B------:R-:W-:Y:S01]  /*205f0*/  IMAD.MOV.U32 R88, RZ, RZ, R85 ;  /* 0x000000ffff587224 */ /* 0x000fe200078e0055 */
[----:B------:R-:W-:Y:S01]  /*20600*/  ISETP.GE.AND P4, PT, R12, R228, PT ;  /* 0x000000e40c00720c */ /* 0x000fe20003f86270 */
[----:B------:R-:W-:Y:S01]  /*20610*/  IMAD.MOV.U32 R85, RZ, RZ, R77 ;  /* 0x000000ffff557224 */ /* 0x000fe200078e004d */
[-C--:B------:R-:W-:Y:S01]  /*20620*/  ISETP.GE.AND P3, PT, R21, R224.reuse, PT ;  /* 0x000000e01500720c */ /* 0x080fe20003f66270 */
[----:B------:R-:W-:Y:S01]  /*20630*/  IMAD.MOV.U32 R77, RZ, RZ, R36 ;  /* 0x000000ffff4d7224 */ /* 0x000fe200078e0024 */
[----:B------:R-:W-:Y:S01]  /*20640*/  ISETP.GE.AND P6, PT, R20, R224, PT ;  /* 0x000000e01400720c */ /* 0x000fe20003fc6270 */
[----:B------:R-:W-:Y:S01]  /*20650*/  VIADD R36, R7, 0x18 ;  /* 0x0000001807247836 */ /* 0x000fe20000000000 */
[----:B------:R-:W-:Y:S01]  /*20660*/  @P0 LOP3.LUT R243, R243, 0x10000000, RZ, 0xfc, !PT ;  /* 0x10000000f3f30812 */ /* 0x000fe200078efcff */
[----:B------:R-:W-:Y:S01]  /*20670*/  FFMA.FTZ R128, -R237, R27, R128 ;  /* 0x0000001bed807223 */ /* 0x000fe20000010180 */
[----:B------:R-:W-:Y:S01]  /*20680*/  ISETP.GE.AND P0, PT, R38, R228, PT ;  /* 0x000000e42600720c */ /* 0x000fe20003f06270 */
[----:B------:R-:W-:Y:S01]  /*20690*/  IMAD.MOV.U32 R27, RZ, RZ, R75 ;  /* 0x000000ffff1b7224 */ /* 0x000fe200078e004b */
[----:B------:R-:W-:Y:S01]  /*206a0*/  LOP3.LUT R243, R243, 0xfffffbff, RZ, 0xc0, !PT ;  /* 0xfffffbfff3f37812 */ /* 0x000fe200078ec0ff */
[----:B------:R-:W-:Y:S01]  /*206b0*/  IMAD.MOV.U32 R75, RZ, RZ, R31 ;  /* 0x000000ffff4b7224 */ /* 0x000fe200078e001f */
[----:B------:R-:W-:Y:S01]  /*206c0*/  FSEL R113, R113, -INF , P0 ;  /* 0xff80000071717808 */ /* 0x000fe20000000000 */
[----:B------:R-:W-:Y:S01]  /*206d0*/  IMAD.MOV.U32 R31, RZ, RZ, R35 ;  /* 0x000000ffff1f7224 */ /* 0x000fe200078e0023 */
[C---:B------:R-:W-:Y:S01]  /*206e0*/  ISETP.GE.AND P0, PT, R36.reuse, R227, PT ;  /* 0x000000e32400720c */ /* 0x040fe20003f06270 */
[----:B------:R-:W-:Y:S01]  /*206f0*/  VIADD R35, R7, 0xc8 ;  /* 0x000000c807237836 */ /* 0x000fe20000000000 */
[----:B------:R-:W-:Y:S01]  /*20700*/  @P1 LOP3.LUT R243, R243, 0x400, RZ, 0xfc, !PT ;  /* 0x00000400f3f31812 */ /* 0x000fe200078efcff */
[----:B------:R-:W-:Y:S01]  /*20710*/  IMAD.MOV.U32 R82, RZ, RZ, R31 ;  /* 0x000000ffff527224 */ /* 0x000fe200078e001f */
[-C--:B------:R-:W-:Y:S01]  /*20720*/  ISETP.GE.AND P1, PT, R36, R224.reuse, PT ;  /* 0x000000e02400720c */ /* 0x080fe20003f26270 */
[----:B------:R-:W-:Y:S01]  /*20730*/  VIADD R31, R7, 0xd0 ;  /* 0x000000d0071f7836 */ /* 0x000fe20000000000 */
[----:B------:R-:W-:Y:S01]  /*20740*/  LOP3.LUT R243, R243, 0xf7ffffff, RZ, 0xc0, !PT ;  /* 0xf7fffffff3f37812 */ /* 0x000fe200078ec0ff */
[----:B------:R-:W-:Y:S01]  /*20750*/  VIADD R36, R7, 0xc1 ;  /* 0x000000c107247836 */ /* 0x000fe20000000000 */
[-C--:B------:R-:W-:Y:S02]  /*20760*/  ISETP.GE.AND P5, PT, R15, R224.reuse, PT ;  /* 0x000000e00f00720c */ /* 0x080fe40003fa6270 */
[----:B------:R-:W-:Y:S02]  /*20770*/  FSEL R25, R25, -INF , P4 ;  /* 0xff80000019197808 */ /* 0x000fe40002000000 */
[----:B------:R-:W-:Y:S02]  /*20780*/  ISETP.GE.AND P4, PT, R17, R224, PT ;  /* 0x000000e01100720c */ /* 0x000fe40003f86270 */
        /* <DEDUP_REMOVED lines=8> */
[----:B------:R-:W-:Y:S01]  /*20810*/  ISETP.GE.AND P0, PT, R49, R225, PT ;  /* 0x000000e13100720c */ /* 0x000fe20003f06270 */
[----:B------:R-:W-:Y:S01]  /*20820*/  VIADD R34, R7, 0xc9 ;  /* 0x000000c907227836 */ /* 0x000fe20000000000 */
[----:B------:R-:W-:Y:S02]  /*20830*/  LOP3.LUT R243, R243, 0xfbffffff, RZ, 0xc0, !PT ;  /* 0xfbfffffff3f37812 */ /* 0x000fe400078ec0ff */
[----:B------:R-:W-:Y:S01]  /*20840*/  FSEL R170, R87, -INF , P0 ;  /* 0xff80000057aa7808 */ /* 0x000fe20000000000 */
[----:B------:R-:W-:Y:S01]  /*20850*/  IMAD.MOV.U32 R87, RZ, RZ, R41 ;  /* 0x000000ffff577224 */ /* 0x000fe200078e0029 */
[CC--:B------:R-:W-:Y:S02]  /*20860*/  ISETP.GE.AND P0, PT, R214.reuse, R227.reuse, PT ;  /* 0x000000e3d600720c */ /* 0x0c0fe40003f06270 */
[----:B------:R-:W-:Y:S01]  /*20870*/  ISETP.GE.AND P1, PT, R214, R224, PT ;  /* 0x000000e0d600720c */ /* 0x000fe20003f26270 */
[----:B------:R-:W-:Y:S01]  /*20880*/  IMAD.MOV.U32 R214, RZ, RZ, R74 ;  /* 0x000000ffffd67224 */ /* 0x000fe200078e004a */
[----:B------:R-:W-:Y:S01]  /*20890*/  IADD3 R4, PT, PT, R4, -0xf9, -R5 ;  /* 0xffffff0704047810 */ /* 0x000fe20007ffe805 */
[----:B------:R-:W-:Y:S02]  /*208a0*/  IMAD.MOV.U32 R74, RZ, RZ, R30 ;  /* 0x000000ffff4a7224 */ /* 0x000fe400078e001e */
[----:B------:R-:W-:Y:S01]  /*208b0*/  VIADD R30, R7, 0xd1 ;  /* 0x000000d1071e7836 */ /* 0x000fe20000000000 */
[----:B------:R-:W-:Y:S04]  /*208c0*/  IABS R4, R4 ;  /* 0x0000000400047213 */ /* 0x000fe80000000000 */
[----:B------:R-:W-:Y:S02]  /*208d0*/  I2FP.F32.S32 R4, R4 ;  /* 0x0000000400047245 */ /* 0x000fe40000201400 */
[----:B------:R-:W-:Y:S02]  /*208e0*/  @P0 LOP3.LUT R243, R243, 0x4000000, RZ, 0xfc, !PT ;  /* 0x04000000f3f30812 */ /* 0x000fe400078efcff */
[----:B------:R-:W-:Y:S01]  /*208f0*/  ISETP.GE.AND P0, PT, R35, R228, PT ;  /* 0x000000e42300720c */ /* 0x000fe20003f06270 */
[----:B------:R-:W-:Y:S01]  /*20900*/  FFMA.FTZ R0, -R237, R4, R0 ;  /* 0x00000004ed007223 */ /* 0x000fe20000010100 */
[----:B------:R-:W-:Y:S02]  /*20910*/  LOP3.LUT R243, R243, 0xfffffeff, RZ, 0xc0, !PT ;  /* 0xfffffefff3f37812 */ /* 0x000fe400078ec0ff */
[----:B------:R-:W-:Y:S02]  /*20920*/  FSEL R109, R109, -INF , P0 ;  /* 0xff8000006d6d7808 */ /* 0x000fe40000000000 */
        /* <DEDUP_REMOVED lines=17> */
[----:B------:R-:W-:Y:S01]  /*20a40*/  ISETP.GE.AND P1, PT, R126, R224, PT ;  /* 0x000000e07e00720c */ /* 0x000fe20003f26270 */
[----:B------:R-:W-:Y:S02]  /*20a50*/  IMAD.MOV.U32 R126, RZ, RZ, R214 ;  /* 0x000000ffff7e7224 */ /* 0x000fe400078e00d6 */
[----:B------:R-:W-:Y:S02]  /*20a60*/  IMAD.MOV.U32 R214, RZ, RZ, R87 ;  /* 0x000000ffffd67224 */ /* 0x000fe400078e0057 */
[----:B------:R-:W-:Y:S02]  /*20a70*/  IMAD.MOV.U32 R87, RZ, RZ, R82 ;  /* 0x000000ffff577224 */ /* 0x000fe400078e0052 */
[----:B------:R-:W-:Y:S02]  /*20a80*/  IMAD.MOV.U32 R82, RZ, RZ, R79 ;  /* 0x000000ffff527224 */ /* 0x000fe400078e004f */
[----:B------:R-:W-:Y:S02]  /*20a90*/  IMAD.MOV.U32 R79, RZ, RZ, R78 ;  /* 0x000000ffff4f7224 */ /* 0x000fe400078e004e */
[----:B------:R-:W-:Y:S01]  /*20aa0*/  @P0 LOP3.LUT R243, R243, 0x1000000, RZ, 0xfc, !PT ;  /* 0x01000000f3f30812 */ /* 0x000fe200078efcff */
[----:B------:R-:W-:Y:S01]  /*20ab0*/  IMAD.MOV.U32 R78, RZ, RZ, R27 ;  /* 0x000000ffff4e7224 */ /* 0x000fe200078e001b */
[----:B------:R-:W-:Y:S01]  /*20ac0*/  ISETP.GE.AND P0, PT, R31, R228, PT ;  /* 0x000000e41f00720c */ /* 0x000fe20003f06270 */
[----:B------:R-:W-:Y:S01]  /*20ad0*/  VIADD R27, R7, 0x31 ;  /* 0x00000031071b7836 */ /* 0x000fe20000000000 */
[----:B------:R-:W-:Y:S02]  /*20ae0*/  LOP3.LUT R243, R243, 0xffffffbf, RZ, 0xc0, !PT ;  /* 0xffffffbff3f37812 */ /* 0x000fe400078ec0ff */
[----:B------:R-:W-:Y:S02]  /*20af0*/  FSEL R43, R43, -INF , P0 ;  /* 0xff8000002b2b7808 */ /* 0x000fe40000000000 */
[----:B------:R-:W-:Y:S02]  /*20b00*/  ISETP.GE.AND P0, PT, R13, R227, PT ;  /* 0x000000e30d00720c */ /* 0x000fe40003f06270 */
[----:B------:R-:W-:Y:S02]  /*20b10*/  @P1 LOP3.LUT R243, R243, 0x40, RZ, 0xfc, !PT ;  /* 0x00000040f3f31812 */ /* 0x000fe400078efcff */
[-C--:B------:R-:W-:Y:S01]  /*20b20*/  ISETP.GE.AND P1, PT, R13, R224.reuse, PT ;  /* 0x000000e00d00720c */ /* 0x080fe20003f26270 */
[----:B------:R-:W-:Y:S01]  /*20b30*/  VIADD R13, R7, 0x38 ;  /* 0x00000038070d7836 */ /* 0x000fe20000000000 */
[----:B------:R-:W-:Y:S04]  /*20b40*/  LOP3.LUT R243, R243, 0xff7fffff, RZ, 0xc0, !PT ;  /* 0xff7ffffff3f37812 */ /* 0x000fe800078ec0ff */
[----:B------:R-:W-:Y:S03]  /*20b50*/  ISETP.GE.AND P2, PT, R13, R224, PT ;  /* 0x000000e00d00720c */ /* 0x000fe60003f46270 */
        /* <DEDUP_REMOVED lines=11> */
[CC--:B------:R-:W-:Y:S02]  /*20c10*/  ISETP.GE.AND P0, PT, R12.reuse, R227.reuse, PT ;  /* 0x000000e30c00720c */ /* 0x0c0fe40003f06270 */
[----:B------:R-:W-:Y:S01]  /*20c20*/  ISETP.GE.AND P1, PT, R12, R224, PT ;  /* 0x000000e00c00720c */ /* 0x000fe20003f26270 */
[----:B------:R-:W-:Y:S01]  /*20c30*/  IMAD.MOV.U32 R12, RZ, RZ, R82 ;  /* 0x000000ffff0c7224 */ /* 0x000fe200078e0052 */
[----:B------:R-:W-:Y:S01]  /*20c40*/  @P2 LOP3.LUT R244, R244, 0x4, RZ, 0xfc, !PT ;  /* 0x00000004f4f42812 */ /* 0x000fe200078efcff */
[----:B------:R-:W-:Y:S02]  /*20c50*/  IMAD.MOV.U32 R82, RZ, RZ, R102 ;  /* 0x000000ffff527224 */ /* 0x000fe400078e0066 */
[----:B------:R-:W-:Y:S01]  /*20c60*/  IMAD.MOV.U32 R102, RZ, RZ, R107 ;  /* 0x000000ffff667224 */ /* 0x000fe200078e006b */
[----:B------:R-:W-:Y:S04]  /*20c70*/  LOP3.LUT R244, R244, 0xfffffff7, RZ, 0xc0, !PT ;  /* 0xfffffff7f4f47812 */ /* 0x000fe800078ec0ff */
[----:B------:R-:W-:Y:S02]  /*20c80*/  @P3 LOP3.LUT R244, R244, 0x8, RZ, 0xfc, !PT ;  /* 0x00000008f4f43812 */ /* 0x000fe400078efcff */
[----:B------:R-:W-:Y:S02]  /*20c90*/  @P0 LOP3.LUT R243, R243, 0x400000, RZ, 0xfc, !PT ;  /* 0x00400000f3f30812 */ /* 0x000fe400078efcff */
[----:B------:R-:W-:Y:S02]  /*20ca0*/  ISETP.GE.AND P0, PT, R29, R228, PT ;  /* 0x000000e41d00720c */ /* 0x000fe40003f06270 */
[----:B------:R-:W-:Y:S02]  /*20cb0*/  LOP3.LUT R243, R243, 0xffffffef, RZ, 0xc0, !PT ;  /* 0xffffffeff3f37812 */ /* 0x000fe400078ec0ff */
[----:B------:R-:W-:Y:S01]  /*20cc0*/  FSEL R91, R28, -INF , P0 ;  /* 0xff8000001c5b7808 */ /* 0x000fe20000000000 */
[----:B------:R-:W-:Y:S01]  /*20cd0*/  VIADD R28, R7, 0xd9 ;  /* 0x000000d9071c7836 */ /* 0x000fe20000000000 */
[C---:B------:R-:W-:Y:S02]  /*20ce0*/  ISETP.GE.AND P0, PT, R90.reuse, R227, PT ;  /* 0x000000e35a00720c */ /* 0x040fe40003f06270 */
[----:B------:R-:W-:Y:S02]  /*20cf0*/  @P1 LOP3.LUT R243, R243, 0x10, RZ, 0xfc, !PT ;  /* 0x00000010f3f31812 */ /* 0x000fe400078efcff */
[----:B------:R-:W-:Y:S02]  /*20d00*/  ISETP.GE.AND P1, PT, R90, R224, PT ;  /* 0x000000e05a00720c */ /* 0x000fe40003f26270 */
[----:B------:R-:W-:Y:S02]  /*20d10*/  LOP3.LUT R243, R243, 0xffdfffff, RZ, 0xc0, !PT ;  /* 0xffdffffff3f37812 */ /* 0x000fe400078ec0ff */
[----:B------:R-:W-:Y:S04]  /*20d20*/  LOP3.LUT R244, R244, 0xffffffef, RZ, 0xc0, !PT ;  /* 0xffffffeff4f47812 */ /* 0x000fe800078ec0ff */
[----:B------:R-:W-:Y:S02]  /*20d30*/  @P6 LOP3.LUT R244, R244, 0x10, RZ, 0xfc, !PT ;  /* 0x00000010f4f46812 */ /* 0x000fe400078efcff */
        /* <DEDUP_REMOVED lines=10> */
[----:B------:R-:W-:Y:S02]  /*20de0*/  ISETP.GE.AND P1, PT, R27, R224, PT ;  /* 0x000000e01b00720c */ /* 0x000fe40003f26270 */
[----:B------:R-:W-:Y:S02]  /*20df0*/  FSEL R99, R99, -INF , P0 ;  /* 0xff80000063637808 */ /* 0x000fe40000000000 */
[-C--:B------:R-:W-:Y:S01]  /*20e00*/  ISETP.GE.AND P0, PT, R27, R227.reuse, PT ;  /* 0x000000e31b00720c */ /* 0x080fe20003f06270 */
[----:B------:R-:W-:Y:S01]  /*20e10*/  VIADD R27, R7, 0xe0 ;  /* 0x000000e0071b7836 */ /* 0x000fe20000000000 */
[----:B------:R-:W-:Y:S02]  /*20e20*/  LOP3.LUT R243, R243, 0xffefffff, RZ, 0xc0, !PT ;  /* 0xffeffffff3f37812 */ /* 0x000fe400078ec0ff */
[----:B------:R-:W-:Y:S02]  /*20e30*/  LOP3.LUT R244, R244, 0xffffffdf, RZ, 0xc0, !PT ;  /* 0xffffffdff4f47812 */ /* 0x000fe400078ec0ff */
[-C--:B------:R-:W-:Y:S02]  /*20e40*/  ISETP.GE.AND P6, PT, R14, R227.reuse, PT ;  /* 0x000000e30e00720c */ /* 0x080fe40003fc6270 */
[----:B------:R-:W-:Y:S02]  /*20e50*/  @P5 LOP3.LUT R244, R244, 0x20, RZ, 0xfc, !PT ;  /* 0x00000020f4f45812 */ /* 0x000fe400078efcff */
[-C--:B------:R-:W-:Y:S01]  /*20e60*/  ISETP.GE.AND P5, PT, R17, R227.reuse, PT ;  /* 0x000000e31100720c */ /* 0x080fe20003fa6270 */
[----:B------:R-:W-:Y:S01]  /*20e70*/  IMAD.MOV.U32 R17, RZ, RZ, R12 ;  /* 0x000000ffff117224 */ /* 0x000fe200078e000c */
[----:B------:R-:W-:Y:S02]  /*20e80*/  LOP3.LUT R244, R244, 0xffffffbf, RZ, 0xc0, !PT ;  /* 0xffffffbff4f47812 */ /* 0x000fe400078ec0ff */
[----:B------:R-:W-:Y:S02]  /*20e90*/  @P0 LOP3.LUT R243, R243, 0x100000, RZ, 0xfc, !PT ;  /* 0x00100000f3f30812 */ /* 0x000fe400078efcff */
[----:B------:R-:W-:Y:S02]  /*20ea0*/  ISETP.GE.AND P0, PT, R27, R228, PT ;  /* 0x000000e41b00720c */ /* 0x000fe40003f06270 */
[----:B------:R-:W-:Y:S02]  /*20eb0*/  LOP3.LUT R243, R243, 0xfffffffb, RZ, 0xc0, !PT ;  /* 0xfffffffbf3f37812 */ /* 0x000fe400078ec0ff */
[----:B------:R-:W-:Y:S01]  /*20ec0*/  FSEL R85, R26, -INF , P0 ;  /* 0xff8000001a557808 */ /* 0x000fe20000000000 */
[----:B------:R-:W-:Y:S01]  /*20ed0*/  VIADD R26, R7, 0xe1 ;  /* 0x000000e1071a7836 */ /* 0x000fe20000000000 */
        /* <DEDUP_REMOVED lines=9> */
[----:B------:R-:W-:Y:S02]  /*20f70*/  IMAD.MOV.U32 R88, RZ, RZ, R84 ;  /* 0x000000ffff587224 */ /* 0x000fe400078e0054 */
[----:B------:R-:W-:Y:S01]  /*20f80*/  IMAD.MOV.U32 R12, RZ, RZ, R13 ;  /* 0x000000ffff0c7224 */ /* 0x000fe200078e000d */
[----:B------:R-:W-:Y:S01]  /*20f90*/  LOP3.LUT R244, R244, 0xffffff7f, RZ, 0xc0, !PT ;  /* 0xffffff7ff4f47812 */ /* 0x000fe200078ec0ff */
[----:B------:R-:W-:Y:S01]  /*20fa0*/  IMAD.MOV.U32 R13, RZ, RZ, R126 ;  /* 0x000000ffff0d7224 */ /* 0x000fe200078e007e */
[----:B------:R-:W-:Y:S01]  /*20fb0*/  @P0 LOP3.LUT R243, R243, 0x80000, RZ, 0xfc, !PT ;  /* 0x00080000f3f30812 */ /* 0x000fe200078efcff */
[----:B------:R-:W-:Y:S01]  /*20fc0*/  IMAD.MOV.U32 R126, RZ, RZ, R79 ;  /* 0x000000ffff7e7224 */ /* 0x000fe200078e004f */
[-C--:B------:R-:W-:Y:S01]  /*20fd0*/  ISETP.GE.AND P0, PT, R26, R228.reuse, PT ;  /* 0x000000e41a00720c */ /* 0x080fe20003f06270 */
[----:B------:R-:W-:Y:S01]  /*20fe0*/  IMAD.MOV.U32 R79, RZ, RZ, R78 ;  /* 0x000000ffff4f7224 */ /* 0x000fe200078e004e */
[----:B------:R-:W-:Y:S01]  /*20ff0*/  LOP3.LUT R243, R243, 0xfffbffff, RZ, 0xc0, !PT ;  /* 0xfffbfffff3f37812 */ /* 0x000fe200078ec0ff */
[----:B------:R-:W-:Y:S01]  /*21000*/  IMAD.MOV.U32 R78, RZ, RZ, R88 ;  /* 0x000000ffff4e7224 */ /* 0x000fe200078e0058 */
[----:B------:R-:W-:Y:S01]  /*21010*/  FSEL R84, R23, -INF , P0 ;  /* 0xff80000017547808 */ /* 0x000fe20000000000 */
[----:B------:R-:W-:Y:S01]  /*21020*/  VIADD R23, R7, 0xe8 ;  /* 0x000000e807177836 */ /* 0x000fe20000000000 */
[-C--:B------:R-:W-:Y:S01]  /*21030*/  ISETP.GE.AND P0, PT, R38, R225.reuse, PT ;  /* 0x000000e12600720c */ /* 0x080fe20003f06270 */
[----:B------:R-:W-:Y:S01]  /*21040*/  IMAD.MOV.U32 R14, RZ, RZ, R74 ;  /* 0x000000ffff0e7224 */ /* 0x000fe200078e004a */
[----:B------:R-:W-:Y:S02]  /*21050*/  @P4 LOP3.LUT R244, R244, 0x80, RZ, 0xfc, !PT ;  /* 0x00000080f4f44812 */ /* 0x000fe400078efcff */
[----:B------:R-:W-:Y:S01]  /*21060*/  FSEL R107, R100, -INF , P0 ;  /* 0xff800000646b7808 */ /* 0x000fe20000000000 */
[----:B------:R-:W-:Y:S01]  /*21070*/  IMAD.MOV.U32 R100, RZ, RZ, R83 ;  /* 0x000000ffff647224 */ /* 0x000fe200078e0053 */
[----:B------:R-:W-:Y:S02]  /*21080*/  ISETP.GE.AND P0, PT, R36, R225, PT ;  /* 0x000000e12400720c */ /* 0x000fe40003f06270 */
[----:B------:R-:W-:Y:S02]  /*21090*/  LOP3.LUT R244, R244, 0xfffffeff, RZ, 0xc0, !PT ;  /* 0xfffffefff4f47812 */ /* 0x000fe400078ec0ff */
[----:B------:R-:W-:Y:S02]  /*210a0*/  FSEL R101, R101, -INF , P0 ;  /* 0xff80000065657808 */ /* 0x000fe40000000000 */
[-C--:B------:R-:W-:Y:S01]  /*210b0*/  ISETP.GE.AND P0, PT, R21, R227.reuse, PT ;  /* 0x000000e31500720c */ /* 0x080fe20003f06270 */
[----:B------:R-:W-:Y:S01]  /*210c0*/  VIADD R21, R7, 0xf0 ;  /* 0x000000f007157836 */ /* 0x000fe20000000000 */
[----:B------:R-:W-:Y:S04]  /*210d0*/  @P6 LOP3.LUT R244, R244, 0x100, RZ, 0xfc, !PT ;  /* 0x00000100f4f46812 */ /* 0x000fe800078efcff */
[----:B------:R-:W-:Y:S04]  /*210e0*/  LOP3.LUT R244, R244, 0xfffffdff, RZ, 0xc0, !PT ;  /* 0xfffffdfff4f47812 */ /* 0x000fe800078ec0ff */
[----:B------:R-:W-:Y:S03]  /*210f0*/  @P1 LOP3.LUT R244, R244, 0x200, RZ, 0xfc, !PT ;  /* 0x00000200f4f41812 */ /* 0x000fe600078efcff */
[----:B------:R-:W-:Y:S02]  /*21100*/  @P0 LOP3.LUT R243, R243, 0x40000, RZ, 0xfc, !PT ;  /* 0x00040000f3f30812 */ /* 0x000fe400078efcff */
[-C--:B------:R-:W-:Y:S02]  /*21110*/  ISETP.GE.AND P0, PT, R23, R228.reuse, PT ;  /* 0x000000e41700720c */ /* 0x080fe40003f06270 */
[----:B------:R-:W-:Y:S02]  /*21120*/  LOP3.LUT R243, R243, 0xfffdffff, RZ, 0xc0, !PT ;  /* 0xfffdfffff3f37812 */ /* 0x000fe400078ec0ff */
[----:B------:R-:W-:Y:S01]  /*21130*/  FSEL R83, R22, -INF , P0 ;  /* 0xff80000016537808 */ /* 0x000fe20000000000 */
[C---:B------:R-:W-:Y:S01]  /*21140*/  VIADD R22, R7.reuse, 0xe9 ;  /* 0x000000e907167836 */ /* 0x040fe20000000000 */
[----:B------:R-:W-:Y:S01]  /*21150*/  ISETP.GE.AND P0, PT, R20, R227, PT ;  /* 0x000000e31400720c */ /* 0x000fe20003f06270 */
[----:B------:R-:W-:Y:S01]  /*21160*/  VIADD R20, R7, 0xf1 ;  /* 0x000000f107147836 */ /* 0x000fe20000000000 */
[----:B------:R-:W-:Y:S11]  /*21170*/  LOP3.LUT R244, R244, 0xffdfffff, RZ, 0xc0, !PT ;  /* 0xffdffffff4f47812 */ /* 0x000ff600078ec0ff */
[----:B------:R-:W-:Y:S02]  /*21180*/  @P0 LOP3.LUT R243, R243, 0x20000, RZ, 0xfc, !PT ;  /* 0x00020000f3f30812 */ /* 0x000fe400078efcff */
[-C--:B------:R-:W-:Y:S02]  /*21190*/  ISETP.GE.AND P0, PT, R22, R228.reuse, PT ;  /* 0x000000e41600720c */ /* 0x080fe40003f06270 */
[----:B------:R-:W-:Y:S02]  /*211a0*/  LOP3.LUT P2, RZ, R243, 0x80000000, RZ, 0xc0, !PT ;  /* 0x80000000f3ff7812 */ /* 0x000fe4000784c0ff */
[----:B------:R-:W-:Y:S02]  /*211b0*/  FSEL R82, R82, -INF , P0 ;  /* 0xff80000052527808 */ /* 0x000fe40000000000 */
[-C--:B------:R-:W-:Y:S02]  /*211c0*/  ISETP.GE.AND P0, PT, R35, R225.reuse, PT ;  /* 0x000000e12300720c */ /* 0x080fe40003f06270 */
[----:B------:R-:W-:Y:S02]  /*211d0*/  LOP3.LUT R243, R243, 0xfffeffff, RZ, 0xc0, !PT ;  /* 0xfffefffff3f37812 */ /* 0x000fe400078ec0ff */
[----:B------:R-:W-:Y:S02]  /*211e0*/  FSEL R102, R102, -INF , P0 ;  /* 0xff80000066667808 */ /* 0x000fe40000000000 */
[----:B------:R-:W-:Y:S04]  /*211f0*/  ISETP.GE.AND P0, PT, R34, R225, PT ;  /* 0x000000e12200720c */ /* 0x000fe80003f06270 */
[----:B------:R-:W-:Y:S02]  /*21200*/  FSEL R100, R100, -INF , P0 ;  /* 0xff80000064647808 */ /* 0x000fe40000000000 */
[----:B------:R-:W-:Y:S01]  /*21210*/  ISETP.GE.AND P0, PT, R15, R227, PT ;  /* 0x000000e30f00720c */ /* 0x000fe20003f06270 */
[----:B------:R-:W-:Y:S11]  /*21220*/  VIADD R15, R7, 0xf9 ;  /* 0x000000f9070f7836 */ /* 0x000ff60000000000 */
[----:B------:R-:W-:Y:S01]  /*21230*/  @!UPT UIADD3 URZ, UPT, UPT, URZ, URZ, URZ ;  /* 0x000000fffffff290 */ /* 0x000fe2000fffe0ff */
[----:B------:R-:W-:Y:S02]  /*21240*/  @P0 LOP3.LUT R243, R243, 0x10000, RZ, 0xfc, !PT ;  /* 0x00010000f3f30812 */ /* 0x000fe400078efcff */
[-C--:B------:R-:W-:Y:S02]  /*21250*/  ISETP.GE.AND P0, PT, R21, R228.reuse, PT ;  /* 0x000000e41500720c */ /* 0x080fe40003f06270 */
[----:B------:R-:W-:Y:S02]  /*21260*/  LOP3.LUT P1, RZ, R243, 0x20000, RZ, 0xc0, !PT ;  /* 0x00020000f3ff7812 */ /* 0x000fe4000782c0ff */
[----:B------:R-:W-:Y:S02]  /*21270*/  FSEL R77, R77, -INF , P0 ;  /* 0xff8000004d4d7808 */ /* 0x000fe40000000000 */
        /* <DEDUP_REMOVED lines=8> */
[----:B------:R-:W-:Y:S01]  /*21300*/  FSEL R88, R19, -INF , P0 ;  /* 0xff80000013587808 */ /* 0x000fe20000000000 */
[----:B------:R-:W-:Y:S01]  /*21310*/  VIADD R19, R7, 0xf8 ;  /* 0x000000f807137836 */ /* 0x000fe20000000000 */
[----:B------:R-:W-:Y:S04]  /*21320*/  LOP3.LUT P4, RZ, R243, 0x80, RZ, 0xc0, !PT ;  /* 0x00000080f3ff7812 */ /* 0x000fe8000788c0ff */
[-C--:B------:R-:W-:Y:S02]  /*21330*/  ISETP.GE.AND P0, PT, R19, R228.reuse, PT ;  /* 0x000000e41300720c */ /* 0x080fe40003f06270 */
[----:B------:R-:W-:Y:S02]  /*21340*/  FSEL R126, R126, -INF , !P4 ;  /* 0xff8000007e7e7808 */ /* 0x000fe40006000000 */
[----:B------:R-:W-:Y:S01]  /*21350*/  FSEL R74, R71, -INF , P0 ;  /* 0xff800000474a7808 */ /* 0x000fe20000000000 */
[----:B------:R-:W-:Y:S01]  /*21360*/  IMAD.MOV.U32 R71, RZ, RZ, R73 ;  /* 0x000000ffff477224 */ /* 0x000fe200078e0049 */
        /* <DEDUP_REMOVED lines=8> */
[-C--:B------:R-:W-:Y:S04]  /*213f0*/  ISETP.GE.AND P0, PT, R28, R225.reuse, PT ;  /* 0x000000e11c00720c */ /* 0x080fe80003f06270 */
[----:B------:R-:W-:Y:S02]  /*21400*/  FSEL R86, R86, -INF , P0 ;  /* 0xff80000056567808 */ /* 0x000fe40000000000 */
[-C--:B------:R-:W-:Y:S04]  /*21410*/  ISETP.GE.AND P0, PT, R27, R225.reuse, PT ;  /* 0x000000e11b00720c */ /* 0x080fe80003f06270 */
[----:B------:R-:W-:Y:S01]  /*21420*/  FSEL R81, R61, -INF , P0 ;  /* 0xff8000003d517808 */ /* 0x000fe20000000000 */
[----:B------:R-:W-:Y:S01]  /*21430*/  IMAD.MOV.U32 R61, RZ, RZ, R80 ;  /* 0x000000ffff3d7224 */ /* 0x000fe200078e0050 */
        /* <DEDUP_REMOVED lines=15> */
[----:B------:R-:W-:Y:S01]  /*21530*/  FSEL R71, R18, -INF , P0 ;  /* 0xff80000012477808 */ /* 0x000fe20000000000 */
[----:B------:R-:W-:Y:S01]  /*21540*/  IMAD.MOV.U32 R18, RZ, RZ, R39 ;  /* 0x000000ffff127224 */ /* 0x000fe200078e0027 */
[----:B------:R-:W-:Y:S02]  /*21550*/  ISETP.GE.AND P0, PT, R19, R225, PT ;  /* 0x000000e11300720c */ /* 0x000fe40003f06270 */
[----:B------:R-:W-:Y:S02]  /*21560*/  FSEL R128, R128, -INF , !P5 ;  /* 0xff80000080807808 */ /* 0x000fe40006800000 */
[----:B------:R-:W-:Y:S01]  /*21570*/  FSEL R39, R62, -INF , P0 ;  /* 0xff8000003e277808 */ /* 0x000fe20000000000 */
[----:B------:R-:W-:Y:S01]  /*21580*/  IMAD.MOV.U32 R62, RZ, RZ, R13 ;  /* 0x000000ffff3e7224 */ /* 0x000fe200078e000d */
[----:B------:R-:W-:Y:S01]  /*21590*/  FSEL R13, R173, -INF , !P2 ;  /* 0xff800000ad0d7808 */ /* 0x000fe20005000000 */
[----:B------:R-:W-:Y:S01]  /*215a0*/  IMAD.MOV.U32 R173, RZ, RZ, R18 ;  /* 0x000000ffffad7224 */ /* 0x000fe200078e0012 */
[----:B------:R-:W-:Y:S01]  /*215b0*/  LOP3.LUT P2, RZ, R243, 0x2000000, RZ, 0xc0, !PT ;  /* 0x02000000f3ff7812 */ /* 0x000fe2000784c0ff */
[----:B------:R-:W-:Y:S01]  /*215c0*/  IMAD.MOV.U32 R18, RZ, RZ, R14 ;  /* 0x000000ffff127224 */ /* 0x000fe200078e000e */
[----:B------:R-:W-:Y:S04]  /*215d0*/  ISETP.GE.AND P0, PT, R6, R228, PT ;  /* 0x000000e40600720c */ /* 0x000fe80003f06270 */
[----:B------:R-:W-:Y:S02]  /*215e0*/  FSEL R168, R168, -INF , P0 ;  /* 0xff800000a8a87808 */ /* 0x000fe40000000000 */
[-C--:B------:R-:W-:Y:S04]  /*215f0*/  ISETP.GE.AND P0, PT, R7, R227.reuse, PT ;  /* 0x000000e30700720c */ /* 0x080fe80003f06270 */
[----:B------:R-:W-:Y:S01]  /*21600*/  FSEL R14, R172, -INF , !P0 ;  /* 0xff800000ac0e7808 */ /* 0x000fe20004000000 */
[----:B------:R-:W-:Y:S01]  /*21610*/  IMAD.MOV.U32 R172, RZ, RZ, R12 ;  /* 0x000000ffffac7224 */ /* 0x000fe200078e000c */
[----:B------:R-:W-:Y:S02]  /*21620*/  @P2 LOP3.LUT R244, R244, 0x200000, RZ, 0xfc, !PT ;  /* 0x00200000f4f42812 */ /* 0x000fe400078efcff */
[----:B------:R-:W-:Y:S02]  /*21630*/  LOP3.LUT P2, RZ, R243, 0x4000000, RZ, 0xc0, !PT ;  /* 0x04000000f3ff7812 */ /* 0x000fe4000784c0ff */
[----:B------:R-:W-:Y:S02]  /*21640*/  LOP3.LUT R244, R244, 0xffbfffff, RZ, 0xc0, !PT ;  /* 0xffbffffff4f47812 */ /* 0x000fe400078ec0ff */
[----:B------:R-:W-:Y:S01]  /*21650*/  FSEL R12, R111, -INF , !P3 ;  /* 0xff8000006f0c7808 */ /* 0x000fe20005800000 */
[----:B------:R-:W-:Y:S01]  /*21660*/  IMAD.MOV.U32 R111, RZ, RZ, R18 ;  /* 0x000000ffff6f7224 */ /* 0x000fe200078e0012 */
[C---:B------:R-:W-:Y:S02]  /*21670*/  LOP3.LUT P0, RZ, R243.reuse, 0x2000, RZ, 0xc0, !PT ;  /* 0x00002000f3ff7812 */ /* 0x040fe4000780c0ff */
[----:B------:R-:W-:Y:S02]  /*21680*/  LOP3.LUT P3, RZ, R243, 0x20, RZ, 0xc0, !PT ;  /* 0x00000020f3ff7812 */ /* 0x000fe4000786c0ff */
[----:B------:R-:W-:Y:S02]  /*21690*/  FSEL R10, R10, -INF , !P0 ;  /* 0xff8000000a0a7808 */ /* 0x000fe40004000000 */
[-C--:B------:R-:W-:Y:S01]  /*216a0*/  ISETP.GE.AND P0, PT, R7, R224.reuse, PT ;  /* 0x000000e00700720c */ /* 0x080fe20003f06270 */
[----:B------:R-:W-:Y:S01]  /*216b0*/  IMAD.MOV.U32 R7, RZ, RZ, R60 ;  /* 0x000000ffff077224 */ /* 0x000fe200078e003c */
[----:B------:R-:W-:Y:S02]  /*216c0*/  @P2 LOP3.LUT R244, R244, 0x400000, RZ, 0xfc, !PT ;  /* 0x00400000f4f42812 */ /* 0x000fe400078efcff */
[----:B------:R-:W-:Y:S02]  /*216d0*/  LOP3.LUT P2, RZ, R243, 0x8000000, RZ, 0xc0, !PT ;  /* 0x08000000f3ff7812 */ /* 0x000fe4000784c0ff */
[----:B------:R-:W-:Y:S02]  /*216e0*/  LOP3.LUT R244, R244, 0xff7fffff, RZ, 0xc0, !PT ;  /* 0xff7ffffff4f47812 */ /* 0x000fe400078ec0ff */
[----:B------:R-:W-:Y:S02]  /*216f0*/  FSEL R11, R11, -INF , !P0 ;  /* 0xff8000000b0b7808 */ /* 0x000fe40004000000 */
[----:B------:R-:W-:Y:S02]  /*21700*/  LOP3.LUT P0, RZ, R243, 0x400000, RZ, 0xc0, !PT ;  /* 0x00400000f3ff7812 */ /* 0x000fe4000780c0ff */
[----:B------:R-:W-:Y:S05]  /*21710*/  FSEL R129, R129, -INF , !P3 ;  /* 0xff80000081817808 */ /* 0x000fea0005800000 */
[----:B------:R-:W-:Y:S02]  /*21720*/  @P2 LOP3.LUT R244, R244, 0x800000, RZ, 0xfc, !PT ;  /* 0x00800000f4f42812 */ /* 0x000fe400078efcff */
[C---:B------:R-:W-:Y:S02]  /*21730*/  LOP3.LUT P2, RZ, R243.reuse, 0x10000000, RZ, 0xc0, !PT ;  /* 0x10000000f3ff7812 */ /* 0x040fe4000784c0ff */
[----:B------:R-:W-:Y:S11]  /*21740*/  LOP3.LUT R244, R244, 0xfeffffff, RZ, 0xc0, !PT ;  /* 0xfefffffff4f47812 */ /* 0x000ff600078ec0ff */
[----:B------:R-:W-:Y:S02]  /*21750*/  @P2 LOP3.LUT R244, R244, 0x1000000, RZ, 0xfc, !PT ;  /* 0x01000000f4f42812 */ /* 0x000fe400078efcff */
[C---:B------:R-:W-:Y:S02]  /*21760*/  LOP3.LUT P2, RZ, R243.reuse, 0x20000000, RZ, 0xc0, !PT ;  /* 0x20000000f3ff7812 */ /* 0x040fe4000784c0ff */
[----:B------:R-:W-:Y:S02]  /*21770*/  LOP3.LUT R244, R244, 0xfffffbff, RZ, 0xc0, !PT ;  /* 0xfffffbfff4f47812 */ /* 0x000fe400078ec0ff */
        /* <DEDUP_REMOVED lines=34> */
[----:B------:R-:W-:Y:S02]  /*219a0*/  LOP3.LUT P5, RZ, R244, 0x40, RZ, 0xc0, !PT ;  /* 0x00000040f4ff7812 */ /* 0x000fe400078ac0ff */
[----:B------:R-:W-:Y:S01]  /*219b0*/  FSEL R18, R106, -INF , !P2 ;  /* 0xff8000006a127808 */ /* 0x000fe20005000000 */
[----:B------:R-:W-:Y:S01]  /*219c0*/  IMAD.MOV.U32 R106, RZ, RZ, R111 ;  /* 0x000000ffff6a7224 */ /* 0x000fe200078e006f */
[C---:B------:R-:W-:Y:S01]  /*219d0*/  LOP3.LUT P2, RZ, R244.reuse, 0x800000, RZ, 0xc0, !PT ;  /* 0x00800000f4ff7812 */ /* 0x040fe2000784c0ff */
[----:B------:R-:W-:Y:S01]  /*219e0*/  IMAD.MOV.U32 R111, RZ, RZ, R17 ;  /* 0x000000ffff6f7224 */ /* 0x000fe200078e0011 */
[C---:B------:R-:W-:Y:S02]  /*219f0*/  LOP3.LUT P4, RZ, R244.reuse, 0x80, RZ, 0xc0, !PT ;  /* 0x00000080f4ff7812 */ /* 0x040fe4000788c0ff */
[----:B------:R-:W-:Y:S01]  /*21a00*/  FSEL R17, R105, -INF , !P2 ;  /* 0xff80000069117808 */ /* 0x000fe20005000000 */
[----:B------:R-:W-:Y:S01]  /*21a10*/  IMAD.MOV.U32 R105, RZ, RZ, R173 ;  /* 0x000000ffff697224 */ /* 0x000fe200078e00ad */
[----:B------:R-:W-:Y:S01]  /*21a20*/  LOP3.LUT P2, RZ, R244, 0x400000, RZ, 0xc0, !PT ;  /* 0x00400000f4ff7812 */ /* 0x000fe2000784c0ff */
[----:B------:R-:W-:Y:S01]  /*21a30*/  IMAD.MOV.U32 R173, RZ, RZ, R62 ;  /* 0x000000ffffad7224 */ /* 0x000fe200078e003e */
[----:B------:R-:W-:Y:S02]  /*21a40*/  FSEL R127, R127, -INF , !P4 ;  /* 0xff8000007f7f7808 */ /* 0x000fe40006000000 */
[----:B------:R-:W-:Y:S02]  /*21a50*/  FSEL R16, R16, -INF , !P2 ;  /* 0xff80000010107808 */ /* 0x000fe40005000000 */
[----:B------:R-:W-:Y:S02]  /*21a60*/  LOP3.LUT P2, RZ, R244, 0x200000, RZ, 0xc0, !PT ;  /* 0x00200000f4ff7812 */ /* 0x000fe4000784c0ff */
[-C--:B------:R-:W-:Y:S02]  /*21a70*/  ISETP.GE.AND P4, PT, R116, R227.reuse, PT ;  /* 0x000000e37400720c */ /* 0x080fe40003f86270 */
[----:B------:R-:W-:Y:S01]  /*21a80*/  FSEL R62, R104, -INF , !P2 ;  /* 0xff800000683e7808 */ /* 0x000fe20005000000 */
[----:B------:R-:W-:Y:S01]  /*21a90*/  IMAD.MOV.U32 R104, RZ, RZ, R172 ;  /* 0x000000ffff687224 */ /* 0x000fe200078e00ac */
[----:B------:R-:W-:Y:S01]  /*21aa0*/  LOP3.LUT P2, RZ, R243, 0x8, RZ, 0xc0, !PT ;  /* 0x00000008f3ff7812 */ /* 0x000fe2000784c0ff */
[----:B------:R-:W-:Y:S01]  /*21ab0*/  IMAD.MOV.U32 R172, RZ, RZ, R61 ;  /* 0x000000ffffac7224 */ /* 0x000fe200078e003d */
[----:B------:R-:W-:Y:S01]  /*21ac0*/  FSEL R61, R103, -INF , !P1 ;  /* 0xff800000673d7808 */ /* 0x000fe20004800000 */
[----:B------:R-:W-:Y:S01]  /*21ad0*/  IMAD.MOV.U32 R103, RZ, RZ, R234 ;  /* 0x000000ffff677224 */ /* 0x000fe200078e00ea */
[----:B------:R-:W-:Y:S02]  /*21ae0*/  LOP3.LUT P1, RZ, R244, 0x100000, RZ, 0xc0, !PT ;  /* 0x00100000f4ff7812 */ /* 0x000fe4000782c0ff */
[----:B------:R-:W-:Y:S02]  /*21af0*/  FSEL R172, R172, -INF , !P6 ;  /* 0xff800000acac7808 */ /* 0x000fe40007000000 */
[----:B------:R-:W-:Y:S01]  /*21b00*/  FSEL R60, R24, -INF , !P1 ;  /* 0xff800000183c7808 */ /* 0x000fe20004800000 */
[----:B------:R-:W-:Y:S01]  /*21b10*/  IMAD.MOV.U32 R24, RZ, RZ, R121 ;  /* 0x000000ffff187224 */ /* 0x000fe200078e0079 */
[C---:B------:R-:W-:Y:S02]  /*21b20*/  LOP3.LUT P1, RZ, R244.reuse, 0x80000, RZ, 0xc0, !PT ;  /* 0x00080000f4ff7812 */ /* 0x040fe4000782c0ff */
[----:B------:R-:W-:Y:S02]  /*21b30*/  FSEL R121, R25, -INF , !P0 ;  /* 0xff80000019797808 */ /* 0x000fe40004000000 */
        /* <DEDUP_REMOVED lines=8> */
[----:B------:R-:W-:Y:S02]  /*21bc0*/  LOP3.LUT P0, RZ, R243, 0x10, RZ, 0xc0, !PT ;  /* 0x00000010f3ff7812 */ /* 0x000fe4000780c0ff */
[----:B------:R-:W-:Y:S02]  /*21bd0*/  FSEL R25, R24, -INF , !P1 ;  /* 0xff80000018197808 */ /* 0x000fe40004800000 */
[C---:B------:R-:W-:Y:S02]  /*21be0*/  LOP3.LUT P1, RZ, R244.reuse, 0x8000, RZ, 0xc0, !PT ;  /* 0x00008000f4ff7812 */ /* 0x040fe4000782c0ff */
[----:B------:R-:W-:Y:S02]  /*21bf0*/  LOP3.LUT P6, RZ, R244, 0x100, RZ, 0xc0, !PT ;  /* 0x00000100f4ff7812 */ /* 0x000fe400078cc0ff */
[----:B------:R-:W-:Y:S02]  /*21c00*/  FSEL R24, R103, -INF , !P1 ;  /* 0xff80000067187808 */ /* 0x000fe40004800000 */
[----:B------:R-:W-:Y:S02]  /*21c10*/  FSEL R103, R104, -INF , !P5 ;  /* 0xff80000068677808 */ /* 0x000fe40006800000 */
[----:B------:R-:W-:Y:S02]  /*21c20*/  FSEL R104, R105, -INF , !P6 ;  /* 0xff80000069687808 */ /* 0x000fe40007000000 */
[----:B------:R-:W-:Y:S02]  /*21c30*/  FSEL R130, R130, -INF , !P0 ;  /* 0xff80000082827808 */ /* 0x000fe40004000000 */
[C---:B------:R-:W-:Y:S02]  /*21c40*/  LOP3.LUT P6, RZ, R244.reuse, 0x10, RZ, 0xc0, !PT ;  /* 0x00000010f4ff7812 */ /* 0x040fe400078cc0ff */
[-C--:B------:R-:W-:Y:S02]  /*21c50*/  ISETP.GE.AND P0, PT, R131, R227.reuse, PT ;  /* 0x000000e38300720c */ /* 0x080fe40003f06270 */
[----:B------:R-:W-:Y:S02]  /*21c60*/  FSEL R187, R187, -INF , !P6 ;  /* 0xff800000bbbb7808 */ /* 0x000fe40007000000 */
[----:B------:R-:W-:Y:S02]  /*21c70*/  FSEL R201, R201, -INF , !P0 ;  /* 0xff800000c9c97808 */ /* 0x000fe40004000000 */
[CC--:B------:R-:W-:Y:S02]  /*21c80*/  ISETP.GE.AND P0, PT, R37.reuse, R227.reuse, PT ;  /* 0x000000e32500720c */ /* 0x0c0fe40003f06270 */
[-C--:B------:R-:W-:Y:S02]  /*21c90*/  ISETP.GE.AND P6, PT, R37, R224.reuse, PT ;  /* 0x000000e02500720c */ /* 0x080fe40003fc6270 */
[----:B------:R-:W2:Y:S01]  /*21ca0*/  LD.E R37, desc[UR4][R2.64+0xdc] ;  /* 0x0000dc0402257980 */ /* 0x000ea2000c101900 */
        /* <DEDUP_REMOVED lines=10> */
[----:B------:R-:W-:Y:S02]  /*21d50*/  LOP3.LUT P5, RZ, R244, 0x20, RZ, 0xc0, !PT ;  /* 0x00000020f4ff7812 */ /* 0x000fe400078ac0ff */
[----:B------:R-:W-:Y:S02]  /*21d60*/  FSEL R32, R32, -INF , !P1 ;  /* 0xff80000020207808 */ /* 0x000fe40004800000 */
[C---:B------:R-:W-:Y:S02]  /*21d70*/  LOP3.LUT P1, RZ, R244.reuse, 0x400, RZ, 0xc0, !PT ;  /* 0x00000400f4ff7812 */ /* 0x040fe4000782c0ff */
[----:B------:R-:W-:Y:S02]  /*21d80*/  FSEL R183, R183, -INF , !P5 ;  /* 0xff800000b7b77808 */ /* 0x000fe40006800000 */
[----:B------:R-:W-:Y:S02]  /*21d90*/  FSEL R217, R217, -INF , !P1 ;  /* 0xff800000d9d97808 */ /* 0x000fe40004800000 */
[----:B------:R-:W-:Y:S02]  /*21da0*/  LOP3.LUT P2, RZ, R244, 0x4, RZ, 0xc0, !PT ;  /* 0x00000004f4ff7812 */ /* 0x000fe4000784c0ff */
[-C--:B------:R-:W-:Y:S01]  /*21db0*/  ISETP.GE.AND P5, PT, R119, R227.reuse, PT ;  /* 0x000000e37700720c */ /* 0x080fe20003fa6270 */
[----:B------:R-:W-:Y:S01]  /*21dc0*/  IMAD.MOV.U32 R200, RZ, RZ, R217 ;  /* 0x000000ffffc87224 */ /* 0x000fe200078e00d9 */
[----:B------:R-:W-:Y:S01]  /*21dd0*/  FSEL R217, R197, -INF , !P0 ;  /* 0xff800000c5d97808 */ /* 0x000fe20004000000 */
[----:B------:R-:W-:Y:S01]  /*21de0*/  IMAD.MOV.U32 R197, RZ, RZ, R106 ;  /* 0x000000ffffc57224 */ /* 0x000fe200078e006a */
[-C--:B------:R-:W-:Y:S02]  /*21df0*/  ISETP.GE.AND P0, PT, R124, R227.reuse, PT ;  /* 0x000000e37c00720c */ /* 0x080fe40003f06270 */
[----:B------:R-:W-:Y:S01]  /*21e00*/  FSEL R106, R195, -INF , !P2 ;  /* 0xff800000c36a7808 */ /* 0x000fe20005000000 */
[----:B------:R-:W-:Y:S01]  /*21e10*/  IMAD.MOV.U32 R195, RZ, RZ, R217 ;  /* 0x000000ffffc37224 */ /* 0x000fe200078e00d9 */
[----:B------:R-:W-:Y:S01]  /*21e20*/  FSEL R251, R251, -INF , !P0 ;  /* 0xff800000fbfb7808 */ /* 0x000fe20004000000 */
[----:B------:R-:W-:Y:S01]  /*21e30*/  IMAD.SHL.U32 R217, R166, 0x40, RZ ;  /* 0x00000040a6d97824 */ /* 0x000fe200078e00ff */
[-C--:B------:R-:W-:Y:S02]  /*21e40*/  ISETP.GE.AND P0, PT, R123, R227.reuse, PT ;  /* 0x000000e37b00720c */ /* 0x080fe40003f06270 */
[----:B------:R-:W-:Y:S02]  /*21e50*/  FSEL R205, R205, -INF , !P5 ;  /* 0xff800000cdcd7808 */ /* 0x000fe40006800000 */
[----:B------:R-:W-:Y:S02]  /*21e60*/  FSEL R218, R218, -INF , !P0 ;  /* 0xff800000dada7808 */ /* 0x000fe40004000000 */
[-C--:B------:R-:W-:Y:S02]  /*21e70*/  ISETP.GE.AND P0, PT, R122, R227.reuse, PT ;  /* 0x000000e37a00720c */ /* 0x080fe40003f06270 */
[-C--:B------:R-:W-:Y:S02]  /*21e80*/  ISETP.GE.AND P5, PT, R118, R227.reuse, PT ;  /* 0x000000e37600720c */ /* 0x080fe40003fa6270 */
[----:B------:R-:W-:Y:S02]  /*21e90*/  FSEL R207, R207, -INF , !P0 ;  /* 0xff800000cfcf7808 */ /* 0x000fe40004000000 */
[-C--:B------:R-:W-:Y:S02]  /*21ea0*/  ISETP.GE.AND P0, PT, R120, R227.reuse, PT ;  /* 0x000000e37800720c */ /* 0x080fe40003f06270 */
[----:B------:R-:W-:Y:S02]  /*21eb0*/  LOP3.LUT P1, RZ, R244, 0x200, RZ, 0xc0, !PT ;  /* 0x00000200f4ff7812 */ /* 0x000fe4000782c0ff */
[----:B------:R-:W-:Y:S02]  /*21ec0*/  FSEL R206, R206, -INF , !P0 ;  /* 0xff800000cece7808 */ /* 0x000fe40004000000 */
[-C--:B------:R-:W-:Y:S01]  /*21ed0*/  ISETP.GE.AND P0, PT, R131, R224.reuse, PT ;  /* 0x000000e08300720c */ /* 0x080fe20003f06270 */
[----:B------:R-:W-:Y:S01]  /*21ee0*/  IMAD.MOV.U32 R131, RZ, RZ, R106 ;  /* 0x000000ffff837224 */ /* 0x000fe200078e006a */
[----:B------:R-:W-:Y:S02]  /*21ef0*/  FSEL R204, R204, -INF , !P5 ;  /* 0xff800000cccc7808 */ /* 0x000fe40006800000 */
[----:B------:R-:W-:Y:S02]  /*21f00*/  FSEL R106, R125, -INF , !P1 ;  /* 0xff8000007d6a7808 */ /* 0x000fe40004800000 */
[-C--:B------:R-:W-:Y:S02]  /*21f10*/  ISETP.GE.AND P1, PT, R124, R224.reuse, PT ;  /* 0x000000e07c00720c */ /* 0x080fe40003f26270 */
[-C--:B------:R-:W-:Y:S02]  /*21f20*/  ISETP.GE.AND P5, PT, R117, R227.reuse, PT ;  /* 0x000000e37500720c */ /* 0x080fe40003fa6270 */
[----:B------:R-:W-:Y:S02]  /*21f30*/  FSEL R210, R210, -INF , !P6 ;  /* 0xff800000d2d27808 */ /* 0x000fe40007000000 */
[-C--:B------:R-:W-:Y:S02]  /*21f40*/  ISETP.GE.AND P6, PT, R122, R224.reuse, PT ;  /* 0x000000e07a00720c */ /* 0x080fe40003fc6270 */
[----:B------:R-:W-:Y:S02]  /*21f50*/  FSEL R211, R211, -INF , !P0 ;  /* 0xff800000d3d37808 */ /* 0x000fe40004000000 */
[----:B------:R-:W-:Y:S02]  /*21f60*/  LOP3.LUT P3, RZ, R244, 0x8, RZ, 0xc0, !PT ;  /* 0x00000008f4ff7812 */ /* 0x000fe4000786c0ff */
[-C--:B------:R-:W-:Y:S02]  /*21f70*/  ISETP.GE.AND P0, PT, R114, R227.reuse, PT ;  /* 0x000000e37200720c */ /* 0x080fe40003f06270 */
[----:B------:R-:W-:Y:S02]  /*21f80*/  FSEL R209, R209, -INF , !P1 ;  /* 0xff800000d1d17808 */ /* 0x000fe40004800000 */
        /* <DEDUP_REMOVED lines=13> */
[----:B------:R-:W-:Y:S02]  /*22060*/  FSEL R192, R192, -INF , !P4 ;  /* 0xff800000c0c07808 */ /* 0x000fe40006000000 */
[----:B------:R-:W-:Y:S02]  /*22070*/  FSEL R190, R190, -INF , !P1 ;  /* 0xff800000bebe7808 */ /* 0x000fe40004800000 */
[-C--:B------:R-:W-:Y:S01]  /*22080*/  ISETP.GE.AND P5, PT, R119, R224.reuse, PT ;  /* 0x000000e07700720c */ /* 0x080fe20003fa6270 */
[----:B------:R-:W-:Y:S01]  /*22090*/  IMAD.MOV.U32 R119, RZ, RZ, R187 ;  /* 0x000000ffff777224 */ /* 0x000fe200078e00bb */
[-C--:B------:R-:W-:Y:S01]  /*220a0*/  ISETP.GE.AND P4, PT, R120, R224.reuse, PT ;  /* 0x000000e07800720c */ /* 0x080fe20003f86270 */
[----:B------:R-:W-:Y:S01]  /*220b0*/  IMAD.MOV.U32 R120, RZ, RZ, R195 ;  /* 0x000000ffff787224 */ /* 0x000fe200078e00c3 */
[-C--:B------:R-:W-:Y:S01]  /*220c0*/  ISETP.GE.AND P1, PT, R64, R227.reuse, PT ;  /* 0x000000e34000720c */ /* 0x080fe20003f26270 */
[----:B------:R-:W-:Y:S01]  /*220d0*/  IMAD.MOV.U32 R195, RZ, RZ, R200 ;  /* 0x000000ffffc37224 */ /* 0x000fe200078e00c8 */
[----:B------:R-:W-:Y:S02]  /*220e0*/  FSEL R188, R188, -INF , !P6 ;  /* 0xff800000bcbc7808 */ /* 0x000fe40007000000 */
[-C--:B------:R-:W-:Y:S02]  /*220f0*/  ISETP.GE.AND P6, PT, R56, R227.reuse, PT ;  /* 0x000000e33800720c */ /* 0x080fe40003fc6270 */
[----:B------:R-:W-:Y:S02]  /*22100*/  FSEL R191, R191, -INF , !P0 ;  /* 0xff800000bfbf7808 */ /* 0x000fe40004000000 */
[-C--:B------:R-:W-:Y:S02]  /*22110*/  ISETP.GE.AND P0, PT, R118, R224.reuse, PT ;  /* 0x000000e07600720c */ /* 0x080fe40003f06270 */
[----:B------:R-:W-:Y:S01]  /*22120*/  FSEL R201, R58, -INF , !P5 ;  /* 0xff8000003ac97808 */ /* 0x000fe20006800000 */
[----:B------:R-:W-:Y:S01]  /*22130*/  IMAD.MOV.U32 R58, RZ, RZ, R183 ;  /* 0x000000ffff3a7224 */ /* 0x000fe200078e00b7 */
[----:B------:R-:W-:Y:S02]  /*22140*/  FSEL R202, R202, -INF , !P4 ;  /* 0xff800000caca7808 */ /* 0x000fe40006000000 */
[----:B------:R-:W-:Y:S02]  /*22150*/  FSEL R189, R189, -INF , !P1 ;  /* 0xff800000bdbd7808 */ /* 0x000fe40004800000 */
[-C--:B------:R-:W-:Y:S02]  /*22160*/  ISETP.GE.AND P5, PT, R54, R227.reuse, PT ;  /* 0x000000e33600720c */ /* 0x080fe40003fa6270 */
[-C--:B------:R-:W-:Y:S02]  /*22170*/  ISETP.GE.AND P4, PT, R117, R224.reuse, PT ;  /* 0x000000e07500720c */ /* 0x080fe40003f86270 */
[-C--:B------:R-:W-:Y:S02]  /*22180*/  ISETP.GE.AND P1, PT, R116, R224.reuse, PT ;  /* 0x000000e07400720c */ /* 0x080fe40003f26270 */
[----:B------:R-:W-:Y:S02]  /*22190*/  FSEL R183, R76, -INF , !P6 ;  /* 0xff8000004cb77808 */ /* 0x000fe40007000000 */
[----:B------:R-:W-:Y:S01]  /*221a0*/  FSEL R200, R59, -INF , !P0 ;  /* 0xff8000003bc87808 */ /* 0x000fe20004000000 */
[----:B------:R-:W-:Y:S01]  /*221b0*/  IMAD.MOV.U32 R59, RZ, RZ, R131 ;  /* 0x000000ffff3b7224 */ /* 0x000fe200078e0083 */
[-C--:B------:R-:W-:Y:S01]  /*221c0*/  ISETP.GE.AND P6, PT, R114, R224.reuse, PT ;  /* 0x000000e07200720c */ /* 0x080fe20003fc6270 */
[----:B------:R-:W-:Y:S01]  /*221d0*/  IMAD.MOV.U32 R114, RZ, RZ, R197 ;  /* 0x000000ffff727224 */ /* 0x000fe200078e00c5 */
[-C--:B------:R-:W-:Y:S01]  /*221e0*/  ISETP.GE.AND P0, PT, R115, R224.reuse, PT ;  /* 0x000000e07300720c */ /* 0x080fe20003f06270 */
[----:B------:R-:W-:Y:S01]  /*221f0*/  IMAD.MOV.U32 R115, RZ, RZ, R127 ;  /* 0x000000ffff737224 */ /* 0x000fe200078e007f */
[----:B------:R-:W-:Y:S02]  /*22200*/  FSEL R182, R182, -INF , !P5 ;  /* 0xff800000b6b67808 */ /* 0x000fe40006800000 */
[----:B------:R-:W-:Y:S02]  /*22210*/  FSEL R196, R196, -INF , !P4 ;  /* 0xff800000c4c47808 */ /* 0x000fe40006000000 */
[----:B------:R-:W-:Y:S01]  /*22220*/  FSEL R197, R63, -INF , !P1 ;  /* 0xff8000003fc57808 */ /* 0x000fe20004800000 */
[----:B------:R-:W-:Y:S01]  /*22230*/  IMAD.MOV.U32 R63, RZ, RZ, R194 ;  /* 0x000000ffff3f7224 */ /* 0x000fe200078e00c2 */
[-C--:B------:R-:W-:Y:S02]  /*22240*/  ISETP.GE.AND P5, PT, R52, R227.reuse, PT ;  /* 0x000000e33400720c */ /* 0x080fe40003fa6270 */
[-C--:B------:R-:W-:Y:S02]  /*22250*/  ISETP.GE.AND P4, PT, R51, R227.reuse, PT ;  /* 0x000000e33300720c */ /* 0x080fe40003f86270 */
[-C--:B------:R-:W-:Y:S01]  /*22260*/  ISETP.GE.AND P1, PT, R112, R224.reuse, PT ;  /* 0x000000e07000720c */ /* 0x080fe20003f26270 */
[----:B------:R-:W-:Y:S01]  /*22270*/  IMAD.MOV.U32 R112, RZ, RZ, R195 ;  /* 0x000000ffff707224 */ /* 0x000fe200078e00c3 */
[----:B------:R-:W-:Y:S01]  /*22280*/  FSEL R195, R66, -INF , !P0 ;  /* 0xff80000042c37808 */ /* 0x000fe20004000000 */
[----:B------:R-:W-:Y:S01]  /*22290*/  IMAD.MOV.U32 R66, RZ, RZ, R214 ;  /* 0x000000ffff427224 */ /* 0x000fe200078e00d6 */
[-C--:B------:R-:W-:Y:S01]  /*222a0*/  ISETP.GE.AND P0, PT, R49, R227.reuse, PT ;  /* 0x000000e33100720c */ /* 0x080fe20003f06270 */
[----:B------:R-:W-:Y:S01]  /*222b0*/  IMAD.U32 R214, RZ, RZ, UR6 ;  /* 0x00000006ffd67e24 */ /* 0x000fe2000f8e00ff */
        /* <DEDUP_REMOVED lines=10> */
[----:B------:R-:W-:Y:S02]  /*22360*/  FSEL R186, R186, -INF , !P5 ;  /* 0xff800000baba7808 */ /* 0x000fe40006800000 */
[----:B------:R-:W-:Y:S02]  /*22370*/  FSEL R185, R185, -INF , !P6 ;  /* 0xff800000b9b97808 */ /* 0x000fe40007000000 */
[-C--:B------:R-:W-:Y:S01]  /*22380*/  ISETP.GE.AND P4, PT, R57, R224.reuse, PT ;  /* 0x000000e03900720c */ /* 0x080fe20003f86270 */
[----:B------:R-:W-:Y:S01]  /*22390*/  IMAD.MOV.U32 R57, RZ, RZ, R173 ;  /* 0x000000ffff397224 */ /* 0x000fe200078e00ad */
[-C--:B------:R-:W-:Y:S02]  /*223a0*/  ISETP.GE.AND P1, PT, R47, R227.reuse, PT ;  /* 0x000000e32f00720c */ /* 0x080fe40003f26270 */
[-C--:B------:R-:W-:Y:S01]  /*223b0*/  ISETP.GE.AND P5, PT, R56, R224.reuse, PT ;  /* 0x000000e03800720c */ /* 0x080fe20003fa6270 */
[----:B------:R-:W-:Y:S01]  /*223c0*/  IMAD.MOV.U32 R56, RZ, RZ, R172 ;  /* 0x000000ffff387224 */ /* 0x000fe200078e00ac */
[-C--:B------:R-:W-:Y:S02]  /*223d0*/  ISETP.GE.AND P6, PT, R45, R227.reuse, PT ;  /* 0x000000e32d00720c */ /* 0x080fe40003fc6270 */
[----:B------:R-:W-:Y:S01]  /*223e0*/  FSEL R173, R55, -INF , !P0 ;  /* 0xff80000037ad7808 */ /* 0x000fe20004000000 */
[----:B------:R-:W-:Y:S01]  /*223f0*/  IMAD.MOV.U32 R55, RZ, RZ, R105 ;  /* 0x000000ffff377224 */ /* 0x000fe200078e0069 */
        /* <DEDUP_REMOVED lines=16> */
[----:B------:R-:W-:Y:S02]  /*22500*/  ISETP.GE.AND P0, PT, R46, R224, PT ;  /* 0x000000e02e00720c */ /* 0x000fe40003f06270 */
[----:B------:R-:W-:Y:S02]  /*22510*/  FMNMX3.FTZ R46, R164, R14, R13, !PT ;  /* 0x0000000ea42e7276 */ /* 0x000fe4000781000d */
[----:B------:R-:W-:Y:S02]  /*22520*/  FSEL R176, R176, -INF , !P1 ;  /* 0xff800000b0b07808 */ /* 0x000fe40004800000 */
        /* <DEDUP_REMOVED lines=48> */
[----:B------:R-:W-:Y:S02]  /*22830*/  FMNMX3.FTZ R40, R40, R187, R186, !PT ;  /* 0x000000bb28287276 */ /* 0x000fe400078100ba */
[-C--:B------:R-:W-:Y:S02]  /*22840*/  ISETP.GE.AND P4, PT, R52, R224.reuse, PT ;  /* 0x000000e03400720c */ /* 0x080fe40003f86270 */
        /* <DEDUP_REMOVED lines=8> */
[-C--:B------:R-:W-:Y:S02]  /*228d0*/  ISETP.GE.AND P4, PT, R47, R224.reuse, PT ;  /* 0x000000e02f00720c */ /* 0x080fe40003f86270 */
[----:B------:R-:W-:Y:S02]  /*228e0*/  FMNMX3.FTZ R44, R44, R131, R127, !PT ;  /* 0x000000832c2c7276 */ /* 0x000fe4000781007f */
[----:B------:R-:W-:Y:S02]  /*228f0*/  FMNMX3.FTZ R40, R40, R177, R176, !PT ;  /* 0x000000b128287276 */ /* 0x000fe400078100b0 */
[----:B------:R-:W-:Y:S02]  /*22900*/  FSEL R109, R109, -INF , !P6 ;  /* 0xff8000006d6d7808 */ /* 0x000fe40007000000 */
[-C--:B------:R-:W-:Y:S02]  /*22910*/  ISETP.GE.AND P6, PT, R45, R224.reuse, PT ;  /* 0x000000e02d00720c */ /* 0x080fe40003fc6270 */
[----:B------:R-:W-:Y:S02]  /*22920*/  FSEL R168, R41, -INF , !P4 ;  /* 0xff80000029a87808 */ /* 0x000fe40006000000 */
[----:B------:R-:W-:Y:S02]  /*22930*/  FMNMX3.FTZ R44, R44, R125, R124, !PT ;  /* 0x0000007d2c2c7276 */ /* 0x000fe4000781007c */
[----:B------:R-:W-:Y:S02]  /*22940*/  FMNMX3.FTZ R40, R40, R171, R170, !PT ;  /* 0x000000ab28287276 */ /* 0x000fe400078100aa */
[-C--:B------:R-:W-:Y:S02]  /*22950*/  ISETP.GE.AND P4, PT, R30, R227.reuse, PT ;  /* 0x000000e31e00720c */ /* 0x080fe40003f86270 */
[----:B------:R-:W-:Y:S02]  /*22960*/  FSEL R123, R94, -INF , !P0 ;  /* 0xff8000005e7b7808 */ /* 0x000fe40004000000 */
[----:B------:R-:W-:Y:S02]  /*22970*/  ISETP.GE.AND P0, PT, R29, R227, PT ;  /* 0x000000e31d00720c */ /* 0x000fe40003f06270 */
[----:B------:R-:W-:Y:S02]  /*22980*/  FSEL R118, R95, -INF , !P6 ;  /* 0xff8000005f767808 */ /* 0x000fe40007000000 */
[----:B------:R-:W-:Y:S02]  /*22990*/  FMNMX3.FTZ R44, R44, R113, R110, !PT ;  /* 0x000000712c2c7276 */ /* 0x000fe4000781006e */
[----:B------:R-:W-:Y:S02]  /*229a0*/  FMNMX3.FTZ R40, R40, R169, R168, !PT ;  /* 0x000000a928287276 */ /* 0x000fe400078100a8 */
[-C--:B------:R-:W-:Y:S02]  /*229b0*/  ISETP.GE.AND P6, PT, R28, R227.reuse, PT ;  /* 0x000000e31c00720c */ /* 0x080fe40003fc6270 */
[----:B------:R-:W-:Y:S02]  /*229c0*/  FSEL R42, R42, -INF , !P4 ;  /* 0xff8000002a2a7808 */ /* 0x000fe40006000000 */
[-C--:B------:R-:W-:Y:S02]  /*229d0*/  ISETP.GE.AND P4, PT, R38, R224.reuse, PT ;  /* 0x000000e02600720c */ /* 0x080fe40003f86270 */
[----:B------:R-:W-:Y:S02]  /*229e0*/  FSEL R117, R98, -INF , !P1 ;  /* 0xff80000062757808 */ /* 0x000fe40004800000 */
[----:B------:R-:W-:Y:S02]  /*229f0*/  FSEL R91, R91, -INF , !P0 ;  /* 0xff8000005b5b7808 */ /* 0x000fe40004000000 */
[----:B------:R-:W-:Y:S02]  /*22a00*/  ISETP.GE.AND P1, PT, R27, R227, PT ;  /* 0x000000e31b00720c */ /* 0x000fe40003f26270 */
[-C--:B------:R-:W-:Y:S02]  /*22a10*/  ISETP.GE.AND P0, PT, R36, R224.reuse, PT ;  /* 0x000000e02400720c */ /* 0x080fe40003f06270 */
[----:B------:R-:W-:Y:S02]  /*22a20*/  FSEL R116, R99, -INF , !P5 ;  /* 0xff80000063747808 */ /* 0x000fe40006800000 */
[----:B------:R-:W-:Y:S02]  /*22a30*/  FMNMX3.FTZ R44, R44, R109, R108, !PT ;  /* 0x0000006d2c2c7276 */ /* 0x000fe4000781006c */
[----:B------:R-:W-:Y:S02]  /*22a40*/  FMNMX3.FTZ R40, R40, R123, R118, !PT ;  /* 0x0000007b28287276 */ /* 0x000fe40007810076 */
[-C--:B------:R-:W-:Y:S02]  /*22a50*/  ISETP.GE.AND P5, PT, R26, R227.reuse, PT ;  /* 0x000000e31a00720c */ /* 0x080fe40003fa6270 */
[----:B------:R-:W-:Y:S02]  /*22a60*/  FSEL R90, R90, -INF , !P6 ;  /* 0xff8000005a5a7808 */ /* 0x000fe40007000000 */
[-C--:B------:R-:W-:Y:S02]  /*22a70*/  ISETP.GE.AND P6, PT, R35, R224.reuse, PT ;  /* 0x000000e02300720c */ /* 0x080fe40003fc6270 */
[----:B------:R-:W-:Y:S02]  /*22a80*/  FSEL R107, R107, -INF , !P4 ;  /* 0xff8000006b6b7808 */ /* 0x000fe40006000000 */
[----:B------:R-:W-:Y:S02]  /*22a90*/  ISETP.GE.AND P4, PT, R23, R227, PT ;  /* 0x000000e31700720c */ /* 0x000fe40003f86270 */
[----:B------:R-:W-:Y:S02]  /*22aa0*/  FSEL R85, R85, -INF , !P1 ;  /* 0xff80000055557808 */ /* 0x000fe40004800000 */
[-C--:B------:R-:W-:Y:S02]  /*22ab0*/  ISETP.GE.AND P1, PT, R34, R224.reuse, PT ;  /* 0x000000e02200720c */ /* 0x080fe40003f26270 */
[----:B------:R-:W-:Y:S02]  /*22ac0*/  FSEL R105, R101, -INF , !P0 ;  /* 0xff80000065697808 */ /* 0x000fe40004000000 */
[----:B------:R-:W-:Y:S02]  /*22ad0*/  FMNMX3.FTZ R44, R44, R43, R42, !PT ;  /* 0x0000002b2c2c7276 */ /* 0x000fe4000781002a */
[----:B------:R-:W-:Y:S02]  /*22ae0*/  FMNMX3.FTZ R40, R40, R117, R116, !PT ;  /* 0x0000007528287276 */ /* 0x000fe40007810074 */
[----:B------:R-:W-:Y:S02]  /*22af0*/  FSEL R84, R84, -INF , !P5 ;  /* 0xff80000054547808 */ /* 0x000fe40006800000 */
[-C--:B------:R-:W-:Y:S02]  /*22b00*/  ISETP.GE.AND P5, PT, R31, R224.reuse, PT ;  /* 0x000000e01f00720c */ /* 0x080fe40003fa6270 */
[----:B------:R-:W-:Y:S02]  /*22b10*/  FSEL R102, R102, -INF , !P6 ;  /* 0xff80000066667808 */ /* 0x000fe40007000000 */
[-C--:B------:R-:W-:Y:S02]  /*22b20*/  ISETP.GE.AND P0, PT, R22, R227.reuse, PT ;  /* 0x000000e31600720c */ /* 0x080fe40003f06270 */
        /* <DEDUP_REMOVED lines=9> */
[----:B------:R-:W-:Y:S02]  /*22bc0*/  FSEL R77, R77, -INF , !P6 ;  /* 0xff8000004d4d7808 */ /* 0x000fe40007000000 */
[----:B------:R-:W-:Y:S02]  /*22bd0*/  ISETP.GE.AND P5, PT, R19, R227, PT ;  /* 0x000000e31300720c */ /* 0x000fe40003fa6270 */
[-C--:B------:R-:W-:Y:S02]  /*22be0*/  ISETP.GE.AND P0, PT, R29, R224.reuse, PT ;  /* 0x000000e01d00720c */ /* 0x080fe40003f06270 */
        /* <DEDUP_REMOVED lines=8> */
[----:B------:R-:W-:Y:S02]  /*22c70*/  FSEL R87, R87, -INF , !P0 ;  /* 0xff80000057577808 */ /* 0x000fe40004000000 */
[----:B------:R-:W-:Y:S02]  /*22c80*/  FSEL R86, R86, -INF , !P6 ;  /* 0xff80000056567808 */ /* 0x000fe40007000000 */
[----:B------:R-:W-:Y:S02]  /*22c90*/  FMNMX3.FTZ R44, R44, R83, R82, !PT ;  /* 0x000000532c2c7276 */ /* 0x000fe40007810052 */
[-C--:B------:R-:W-:Y:S02]  /*22ca0*/  ISETP.GE.AND P5, PT, R26, R224.reuse, PT ;  /* 0x000000e01a00720c */ /* 0x080fe40003fa6270 */
[----:B------:R-:W-:Y:S02]  /*22cb0*/  FMNMX3.FTZ R40, R40, R89, R88, !PT ;  /* 0x0000005928287276 */ /* 0x000fe40007810058 */
[----:B------:R-:W-:Y:S02]  /*22cc0*/  FSEL R73, R73, -INF , !P4 ;  /* 0xff80000049497808 */ /* 0x000fe40006000000 */
[-C--:B------:R-:W-:Y:S02]  /*22cd0*/  ISETP.GE.AND P4, PT, R23, R224.reuse, PT ;  /* 0x000000e01700720c */ /* 0x080fe40003f86270 */
[-C--:B------:R-:W-:Y:S02]  /*22ce0*/  ISETP.GE.AND P0, PT, R22, R224.reuse, PT ;  /* 0x000000e01600720c */ /* 0x080fe40003f06270 */
[----:B------:R-:W-:Y:S02]  /*22cf0*/  FSEL R81, R81, -INF , !P1 ;  /* 0xff80000051517808 */ /* 0x000fe40004800000 */
[----:B------:R-:W-:Y:S02]  /*22d00*/  FMNMX3.FTZ R5, R44, R77, R75, !PT ;  /* 0x0000004d2c057276 */ /* 0x000fe4000781004b */
[----:B------:R-:W-:Y:S02]  /*22d10*/  FMNMX3.FTZ R4, R40, R87, R86, !PT ;  /* 0x0000005728047276 */ /* 0x000fe40007810056 */
        /* <DEDUP_REMOVED lines=8> */
[-C--:B------:R-:W-:Y:S02]  /*22da0*/  ISETP.GE.AND P0, PT, R15, R224.reuse, PT ;  /* 0x000000e00f00720c */ /* 0x080fe40003f06270 */
[----:B------:R-:W-:Y:S02]  /*22db0*/  ISETP.GE.AND P5, PT, R19, R224, PT ;  /* 0x000000e01300720c */ /* 0x000fe40003fa6270 */
[----:B------:R-:W-:Y:S01]  /*22dc0*/  FSEL R0, R0, -INF , P4 ;  /* 0xff80000000007808 */ /* 0x000fe20002000000 */
[----:B------:R-:W1:Y:S01]  /*22dd0*/  SHFL.BFLY PT, R19, R5, 0x2, 0x1f ;  /* 0x0c401f0005137f89 */ /* 0x000e6200000e0000 */
[----:B------:R-:W-:Y:S02]  /*22de0*/  FSEL R71, R71, -INF , !P1 ;  /* 0xff80000047477808 */ /* 0x000fe40004800000 */
[----:B------:R-:W-:Y:S02]  /*22df0*/  FSEL R72, R72, -INF , !P6 ;  /* 0xff80000048487808 */ /* 0x000fe40007000000 */
[----:B------:R-:W-:Y:S02]  /*22e00*/  FMNMX3.FTZ R4, R4, R79, R78, !PT ;  /* 0x0000004f04047276 */ /* 0x000fe4000781004e */
[----:B------:R-:W-:Y:S02]  /*22e10*/  FSEL R38, R0, -INF , !P0 ;  /* 0xff80000000267808 */ /* 0x000fe40004000000 */
[----:B------:R-:W-:Y:S02]  /*22e20*/  FSEL R39, R39, -INF , !P5 ;  /* 0xff80000027277808 */ /* 0x000fe40006800000 */
[----:B------:R-:W-:Y:S02]  /*22e30*/  FMNMX3.FTZ R0, R4, R72, R71, !PT ;  /* 0x0000004804007276 */ /* 0x000fe40007810047 */
[----:B------:R-:W-:Y:S01]  /*22e40*/  LOP3.LUT R67, R216, 0x200, R217, 0xf8, !PT ;  /* 0x00000200d8437812 */ /* 0x000fe200078ef8d9 */
[----:B------:R-:W-:Y:S01]  /*22e50*/  IMAD.MOV.U32 R217, RZ, RZ, R63 ;  /* 0x000000ffffd97224 */ /* 0x000fe200078e003f */
[----:B------:R-:W-:Y:S01]  /*22e60*/  FMNMX3.FTZ R0, R0, R39, R38, !PT ;  /* 0x0000002700007276 */ /* 0x000fe20007810026 */
[----:B------:R-:W-:Y:S01]  /*22e70*/  IMAD.MOV.U32 R216, RZ, RZ, R106 ;  /* 0x000000ffffd87224 */ /* 0x000fe200078e006a */
[C---:B------:R-:W-:Y:S01]  /*22e80*/  LOP3.LUT P2, RZ, R244.reuse, 0x2, RZ, 0xc0, !PT ;  /* 0x00000002f4ff7812 */ /* 0x040fe2000784c0ff */
[----:B------:R-:W-:Y:S01]  /*22e90*/  IMAD R67, R67, 0x2, R214 ;  /* 0x0000000243437824 */ /* 0x000fe200078e02d6 */
[----:B------:R-:W-:Y:S01]  /*22ea0*/  MOV R234, 0x1e0 ;  /* 0x000001e000ea7802 */ /* 0x000fe20000000f00 */
[----:B------:R-:W3:Y:S01]  /*22eb0*/  SHFL.BFLY PT, R4, R0, 0x2, 0x1f ;  /* 0x0c401f0000047f89 */ /* 0x000ee200000e0000 */
[----:B------:R-:W-:Y:S01]  /*22ec0*/  LOP3.LUT P3, RZ, R244, 0x1, RZ, 0xc0, !PT ;  /* 0x00000001f4ff7812 */ /* 0x000fe2000786c0ff */
[----:B------:R-:W-:Y:S01]  /*22ed0*/  IMAD.IADD R65, R215, 0x1, R67 ;  /* 0x00000001d7417824 */ /* 0x000fe200078e0243 */
[----:B-1----:R-:W-:Y:S01]  /*22ee0*/  FMNMX.FTZ R19, R5, R19, !PT ;  /* 0x0000001305137209 */ /* 0x002fe20007810000 */
[----:B------:R-:W-:Y:S04]  /*22ef0*/  VIADD R64, R67, 0xa040 ;  /* 0x0000a04043407836 */ /* 0x000fe80000000000 */
[----:B------:R-:W-:Y:S08]  /*22f00*/  LDSM.16.MT88.4 R20, [R65+0xa000] ;  /* 0x00a000004114783b */ /* 0x000ff00000004200 */
[----:B------:R-:W1:Y:S01]  /*22f10*/  SHFL.BFLY PT, R36, R19, 0x1, 0x1f ;  /* 0x0c201f0013247f89 */ /* 0x000e6200000e0000 */
[----:B---3--:R-:W-:Y:S07]  /*22f20*/  FMNMX.FTZ R4, R0, R4, !PT ;  /* 0x0000000400047209 */ /* 0x008fee0007810000 */
[----:B------:R-:W3:Y:S01]  /*22f30*/  SHFL.BFLY PT, R0, R4, 0x1, 0x1f ;  /* 0x0c201f0004007f89 */ /* 0x000ee200000e0000 */
[----:B-1----:R-:W-:Y:S04]  /*22f40*/  FMNMX.FTZ R36, R19, R36, !PT ;  /* 0x0000002413247209 */ /* 0x002fe80007810000 */
[C---:B------:R-:W-:Y:S01]  /*22f50*/  FSETP.NEU.FTZ.AND P1, PT, R36.reuse, -INF , PT ;  /* 0xff8000002400780b */ /* 0x040fe20003f3d000 */
[----:B--2---:R-:W-:Y:S03]  /*22f60*/  FMUL.FTZ R76, R37, R36 ;  /* 0x00000024254c7220 */ /* 0x004fe60000410000 */
[----:B------:R-:W-:Y:S02]  /*22f70*/  FSEL R5, R36, RZ, P1 ;  /* 0x000000ff24057208 */ /* 0x000fe40000800000 */
[----:B------:R-:W-:Y:S03]  /*22f80*/  FSEL R76, R76, RZ, P1 ;  /* 0x000000ff4c4c7208 */ /* 0x000fe60000800000 */
[----:B------:R-:W-:Y:S01]  /*22f90*/  FADD.FTZ R5, -R5, R164 ;  /* 0x000000a405057221 */ /* 0x000fe20000010100 */
[----:B---3--:R-:W-:Y:S01]  /*22fa0*/  FMNMX.FTZ R0, R4, R0, !PT ;  /* 0x0000000004007209 */ /* 0x008fe20007810000 */
[-CC-:B------:R-:W-:Y:S01]  /*22fb0*/  FFMA.FTZ R97, R14, R37.reuse, -R76.reuse ;  /* 0x000000250e617223 */ /* 0x180fe2000001084c */
[-CC-:B------:R-:W-:Y:S01]  /*22fc0*/  FFMA.FTZ R99, R13, R37.reuse, -R76.reuse ;  /* 0x000000250d637223 */ /* 0x180fe2000001084c */
[-CC-:B------:R-:W-:Y:S01]  /*22fd0*/  FFMA.FTZ R92, R12, R37.reuse, -R76.reuse ;  /* 0x000000250c5c7223 */ /* 0x180fe2000001084c */
[C---:B------:R-:W-:Y:S01]  /*22fe0*/  FSETP.NEU.FTZ.AND P0, PT, R0.reuse, -INF , PT ;  /* 0xff8000000000780b */ /* 0x040fe20003f1d000 */
[----:B------:R-:W1:Y:S01]  /*22ff0*/  LDSM.16.MT88.4 R12, [R67+0xa000] ;  /* 0x00a00000430c783b */ /* 0x000e620000004200 */
[C---:B------:R-:W-:Y:S01]  /*23000*/  FMUL.FTZ R70, R37.reuse, R0 ;  /* 0x0000000025467220 */ /* 0x040fe20000410000 */
[----:B------:R-:W-:Y:S01]  /*23010*/  MUFU.EX2 R97, R97 ;  /* 0x0000006100617308 */ /* 0x000fe20000000800 */
[----:B------:R-:W-:Y:S01]  /*23020*/  FSEL R4, R0, RZ, P0 ;  /* 0x000000ff00047208 */ /* 0x000fe20000000000 */
[--C-:B------:R-:W-:Y:S01]  /*23030*/  FFMA.FTZ R93, R6, R37, -R76.reuse ;  /* 0x00000025065d7223 */ /* 0x100fe2000001084c */
[----:B------:R-:W-:Y:S01]  /*23040*/  FMUL.FTZ R5, R37, R5 ;  /* 0x0000000525057220 */ /* 0x000fe20000410000 */
[----:B------:R-:W-:Y:S01]  /*23050*/  FSEL R70, R70, RZ, P0 ;  /* 0x000000ff46467208 */ /* 0x000fe20000000000 */
[-C--:B------:R-:W-:Y:S01]  /*23060*/  FFMA.FTZ R85, R85, R37.reuse, -R76 ;  /* 0x0000002555557223 */ /* 0x080fe2000001084c */
[----:B------:R-:W-:Y:S01]  /*23070*/  FADD.FTZ R4, -R4, R165 ;  /* 0x000000a504047221 */ /* 0x000fe20000010100 */
[----:B------:R-:W-:Y:S03]  /*23080*/  IMAD.MOV.U32 R165, RZ, RZ, R58 ;  /* 0x000000ffffa57224 */ /* 0x000fe600078e003a */
[----:B------:R-:W2:Y:S01]  /*23090*/  MUFU.EX2 R99, R99 ;  /* 0x0000006300637308 */ /* 0x000ea20000000800 */
[-CC-:B------:R-:W-:Y:S01]  /*230a0*/  FFMA.FTZ R95, R10, R37.reuse, -R70.reuse ;  /* 0x000000250a5f7223 */ /* 0x180fe20000010846 */
[-CC-:B------:R-:W-:Y:S01]  /*230b0*/  FFMA.FTZ R96, R9, R37.reuse, -R70.reuse ;  /* 0x0000002509607223 */ /* 0x180fe20000010846 */
[-CC-:B------:R-:W-:Y:S01]  /*230c0*/  FFMA.FTZ R94, R7, R37.reuse, -R70.reuse ;  /* 0x00000025075e7223 */ /* 0x180fe20000010846 */
[-C--:B------:R-:W-:Y:S01]  /*230d0*/  FFMA.FTZ R98, R11, R37.reuse, -R70 ;  /* 0x000000250b627223 */ /* 0x080fe20000010846 */
[----:B------:R-:W-:Y:S01]  /*230e0*/  FMUL.FTZ R4, R37, R4 ;  /* 0x0000000425047220 */ /* 0x000fe20000410000 */
[----:B------:R-:W-:Y:S02]  /*230f0*/  VIADD R9, R67, 0xa000 ;  /* 0x0000a00043097836 */ /* 0x000fe40000000000 */
[-CC-:B------:R-:W-:Y:S02]  /*23100*/  FFMA.FTZ R192, R192, R37.reuse, -R76.reuse ;  /* 0x00000025c0c07223 */ /* 0x180fe4000001084c */
[----:B------:R-:W-:Y:S01]  /*23110*/  MUFU.EX2 R93, R93 ;  /* 0x0000005d005d7308 */ /* 0x000fe20000000800 */
[-CC-:B------:R-:W-:Y:S01]  /*23120*/  FFMA.FTZ R101, R18, R37.reuse, -R76.reuse ;  /* 0x0000002512657223 */ /* 0x180fe2000001084c */
[----:B------:R-:W-:Y:S02]  /*23130*/  @P2 VIADD R64, R9, 0xffffffc0 ;  /* 0xffffffc009402836 */ /* 0x000fe40000000000 */
[-CC-:B------:R-:W-:Y:S01]  /*23140*/  FFMA.FTZ R106, R16, R37.reuse, -R76.reuse ;  /* 0x00000025106a7223 */ /* 0x180fe2000001084c */
[-CC-:B------:R-:W-:Y:S01]  /*23150*/  FFMA.FTZ R131, R131, R37.reuse, -R76.reuse ;  /* 0x0000002583837223 */ /* 0x180fe2000001084c */
[-CC-:B------:R-:W-:Y:S01]  /*23160*/  FFMA.FTZ R127, R127, R37.reuse, -R76.reuse ;  /* 0x000000257f7f7223 */ /* 0x180fe2000001084c */
[--C-:B------:R-:W-:Y:S01]  /*23170*/  FFMA.FTZ R125, R125, R37, -R76.reuse ;  /* 0x000000257d7d7223 */ /* 0x100fe2000001084c */
[----:B------:R-:W3:Y:S02]  /*23180*/  LDSM.16.MT88.4 R28, [R64] ;  /* 0x00000000401c783b */ /* 0x000ee40000004200 */
[----:B------:R-:W4:Y:S01]  /*23190*/  MUFU.EX2 R92, R92 ;  /* 0x0000005c005c7308 */ /* 0x000f220000000800 */
[----:B--2---:R-:W-:Y:S01]  /*231a0*/  F2FP.F16.F32.PACK_AB R44, R99, R97 ;  /* 0x00000061632c723e */ /* 0x004fe200000000ff */
[-C--:B------:R-:W-:Y:S01]  /*231b0*/  FFMA.FTZ R124, R124, R37.reuse, -R76 ;  /* 0x000000257c7c7223 */ /* 0x080fe2000001084c */
[-CC-:B------:R-:W-:Y:S01]  /*231c0*/  FFMA.FTZ R123, R123, R37.reuse, -R70.reuse ;  /* 0x000000257b7b7223 */ /* 0x180fe20000010846 */
[-CC-:B------:R-:W-:Y:S01]  /*231d0*/  FFMA.FTZ R118, R118, R37.reuse, -R70.reuse ;  /* 0x0000002576767223 */ /* 0x180fe20000010846 */
[-CC-:B------:R-:W-:Y:S01]  /*231e0*/  FFMA.FTZ R117, R117, R37.reuse, -R70.reuse ;  /* 0x0000002575757223 */ /* 0x180fe20000010846 */
[-CC-:B------:R-:W-:Y:S01]  /*231f0*/  FFMA.FTZ R116, R116, R37.reuse, -R70.reuse ;  /* 0x0000002574747223 */ /* 0x180fe20000010846 */
[----:B------:R-:W-:Y:S03]  /*23200*/  IMAD.MOV.U32 R164, RZ, RZ, R115 ;  /* 0x000000ffffa47224 */ /* 0x000fe600078e0073 */
[----:B------:R-:W-:Y:S01]  /*23210*/  MUFU.EX2 R98, R98 ;  /* 0x0000006200627308 */ /* 0x000fe20000000800 */
[-C--:B------:R-:W-:Y:S01]  /*23220*/  FFMA.FTZ R115, R32, R37.reuse, -R70 ;  /* 0x0000002520737223 */ /* 0x080fe20000010846 */
[-C--:B------:R-:W-:Y:S01]  /*23230*/  FFMA.FTZ R121, R121, R37.reuse, -R76 ;  /* 0x0000002579797223 */ /* 0x080fe2000001084c */
[-CC-:B------:R-:W-:Y:S01]  /*23240*/  FFMA.FTZ R126, R126, R37.reuse, -R70.reuse ;  /* 0x000000257e7e7223 */ /* 0x180fe20000010846 */
[-CC-:B------:R-:W-:Y:S01]  /*23250*/  FFMA.FTZ R128, R128, R37.reuse, -R70.reuse ;  /* 0x0000002580807223 */ /* 0x180fe20000010846 */
[-CC-:B------:R-:W-:Y:S01]  /*23260*/  FFMA.FTZ R129, R129, R37.reuse, -R70.reuse ;  /* 0x0000002581817223 */ /* 0x180fe20000010846 */
[-C--:B------:R-:W-:Y:S01]  /*23270*/  FFMA.FTZ R130, R130, R37.reuse, -R70 ;  /* 0x0000002582827223 */ /* 0x080fe20000010846 */
[----:B------:R-:W-:Y:S03]  /*23280*/  FFMA.FTZ R193, R193, R37, -R76 ;  /* 0x00000025c1c17223 */ /* 0x000fe6000001084c */
[----:B------:R-:W2:Y:S01]  /*23290*/  MUFU.EX2 R95, R95 ;  /* 0x0000005f005f7308 */ /* 0x000ea20000000800 */
[----:B----4-:R-:W-:Y:S01]  /*232a0*/  F2FP.F16.F32.PACK_AB R46, R92, R93 ;  /* 0x0000005d5c2e723e */ /* 0x010fe200000000ff */
[-CC-:B------:R-:W-:Y:S01]  /*232b0*/  FFMA.FTZ R196, R196, R37.reuse, -R70.reuse ;  /* 0x00000025c4c47223 */ /* 0x180fe20000010846 */
        /* <DEDUP_REMOVED lines=11> */
[-C--:B------:R-:W-:Y:S01]  /*23370*/  FFMA.FTZ R184, R184, R37.reuse, -R70 ;  /* 0x00000025b8b87223 */ /* 0x080fe20000010846 */
[-CC-:B------:R-:W-:Y:S03]  /*23380*/  FFMA.FTZ R183, R183, R37.reuse, -R76.reuse ;  /* 0x00000025b7b77223 */ /* 0x180fe6000001084c */
[----:B------:R-:W4:Y:S01]  /*23390*/  MUFU.EX2 R94, R94 ;  /* 0x0000005e005e7308 */ /* 0x000f220000000800 */
[----:B--2---:R-:W-:Y:S01]  /*233a0*/  F2FP.F16.F32.PACK_AB R45, R95, R98 ;  /* 0x000000625f2d723e */ /* 0x004fe200000000ff */
[-CC-:B------:R-:W-:Y:S01]  /*233b0*/  FFMA.FTZ R182, R182, R37.reuse, -R76.reuse ;  /* 0x00000025b6b67223 */ /* 0x180fe2000001084c */
[-CC-:B------:R-:W-:Y:S01]  /*233c0*/  FFMA.FTZ R181, R181, R37.reuse, -R76.reuse ;  /* 0x00000025b5b57223 */ /* 0x180fe2000001084c */
[-C--:B------:R-:W-:Y:S01]  /*233d0*/  FFMA.FTZ R180, R180, R37.reuse, -R76 ;  /* 0x00000025b4b47223 */ /* 0x080fe2000001084c */
[-CC-:B------:R-:W-:Y:S01]  /*233e0*/  FFMA.FTZ R179, R179, R37.reuse, -R70.reuse ;  /* 0x00000025b3b37223 */ /* 0x180fe20000010846 */
[-CC-:B------:R-:W-:Y:S01]  /*233f0*/  FFMA.FTZ R178, R178, R37.reuse, -R70.reuse ;  /* 0x00000025b2b27223 */ /* 0x180fe20000010846 */
[-CC-:B------:R-:W-:Y:S03]  /*23400*/  FFMA.FTZ R177, R177, R37.reuse, -R70.reuse ;  /* 0x00000025b1b17223 */ /* 0x180fe60000010846 */
[----:B------:R-:W2:Y:S01]  /*23410*/  MUFU.EX2 R41, R5 ;  /* 0x0000000500297308 */ /* 0x000ea20000000800 */
[-C--:B------:R-:W-:Y:S01]  /*23420*/  FFMA.FTZ R176, R176, R37.reuse, -R70 ;  /* 0x00000025b0b07223 */ /* 0x080fe20000010846 */
[-CC-:B------:R-:W-:Y:S01]  /*23430*/  FFMA.FTZ R175, R175, R37.reuse, -R76.reuse ;  /* 0x00000025afaf7223 */ /* 0x180fe2000001084c */
[-CC-:B------:R-:W-:Y:S01]  /*23440*/  FFMA.FTZ R174, R174, R37.reuse, -R76.reuse ;  /* 0x00000025aeae7223 */ /* 0x180fe2000001084c */
[-CC-:B------:R-:W-:Y:S01]  /*23450*/  FFMA.FTZ R173, R173, R37.reuse, -R76.reuse ;  /* 0x00000025adad7223 */ /* 0x180fe2000001084c */
[-C--:B------:R-:W-:Y:S01]  /*23460*/  FFMA.FTZ R172, R172, R37.reuse, -R76 ;  /* 0x00000025acac7223 */ /* 0x080fe2000001084c */
[-CC-:B------:R-:W-:Y:S01]  /*23470*/  FFMA.FTZ R171, R171, R37.reuse, -R70.reuse ;  /* 0x00000025abab7223 */ /* 0x180fe20000010846 */
[-CC-:B------:R-:W-:Y:S03]  /*23480*/  FFMA.FTZ R170, R170, R37.reuse, -R70.reuse ;  /* 0x00000025aaaa7223 */ /* 0x180fe60000010846 */
[----:B------:R-:W5:Y:S01]  /*23490*/  MUFU.EX2 R40, R4 ;  /* 0x0000000400287308 */ /* 0x000f620000000800 */
[----:B----4-:R-:W-:Y:S01]  /*234a0*/  F2FP.F16.F32.PACK_AB R47, R94, R96 ;  /* 0x000000605e2f723e */ /* 0x010fe200000000ff */
[-CC-:B------:R-:W-:Y:S01]  /*234b0*/  FFMA.FTZ R169, R169, R37.reuse, -R70.reuse ;  /* 0x00000025a9a97223 */ /* 0x180fe20000010846 */
[-C--:B------:R-:W-:Y:S01]  /*234c0*/  FFMA.FTZ R168, R168, R37.reuse, -R70 ;  /* 0x00000025a8a87223 */ /* 0x080fe20000010846 */
[-CC-:B------:R-:W-:Y:S01]  /*234d0*/  FFMA.FTZ R113, R113, R37.reuse, -R76.reuse ;  /* 0x0000002571717223 */ /* 0x180fe2000001084c */
[-CC-:B------:R-:W-:Y:S01]  /*234e0*/  FFMA.FTZ R110, R110, R37.reuse, -R76.reuse ;  /* 0x000000256e6e7223 */ /* 0x180fe2000001084c */
[-CC-:B------:R-:W-:Y:S01]  /*234f0*/  FFMA.FTZ R109, R109, R37.reuse, -R76.reuse ;  /* 0x000000256d6d7223 */ /* 0x180fe2000001084c */
[----:B------:R-:W-:Y:S03]  /*23500*/  FFMA.FTZ R108, R108, R37, -R76 ;  /* 0x000000256c6c7223 */ /* 0x000fe6000001084c */
[----:B------:R-:W-:Y:S01]  /*23510*/  MUFU.EX2 R192, R192 ;  /* 0x000000c000c07308 */ /* 0x000fe20000000800 */
[C---:B--2---:R-:W-:Y:S01]  /*23520*/  FMUL.FTZ R5, R41.reuse, R161 ;  /* 0x000000a129057220 */ /* 0x044fe20000410000 */
[----:B------:R-:W-:Y:S01]  /*23530*/  FMUL.FTZ R9, R41, R157 ;  /* 0x0000009d29097220 */ /* 0x000fe20000410000 */
[----:B------:R-:W-:Y:S02]  /*23540*/  IMAD.MOV.U32 R161, RZ, RZ, R104 ;  /* 0x000000ffffa17224 */ /* 0x000fe400078e0068 */
[----:B------:R-:W-:Y:S01]  /*23550*/  FFMA.FTZ R104, R17, R37, -R76 ;  /* 0x0000002511687223 */ /* 0x000fe2000001084c */
[C---:B------:R-:W-:Y:S01]  /*23560*/  FMUL.FTZ R16, R41.reuse, R148 ;  /* 0x0000009429107220 */ /* 0x040fe20000410000 */
[C---:B------:R-:W-:Y:S01]  /*23570*/  FMUL.FTZ R17, R41.reuse, R149 ;  /* 0x0000009529117220 */ /* 0x040fe20000410000 */
[C---:B------:R-:W-:Y:S01]  /*23580*/  FMUL.FTZ R32, R41.reuse, R132 ;  /* 0x0000008429207220 */ /* 0x040fe20000410000 */
[----:B------:R-:W-:Y:S02]  /*23590*/  IMAD.MOV.U32 R157, RZ, RZ, R122 ;  /* 0x000000ffff9d7224 */ /* 0x000fe400078e007a */
[C---:B-----5:R-:W-:Y:S01]  /*235a0*/  FMUL.FTZ R7, R40.reuse, R163 ;  /* 0x000000a328077220 */ /* 0x060fe20000410000 */
[C---:B------:R-:W-:Y:S01]  /*235b0*/  FMUL.FTZ R4, R41.reuse, R160 ;  /* 0x000000a029047220 */ /* 0x040fe20000410000 */
[----:B------:R-:W-:Y:S01]  /*235c0*/  FMUL.FTZ R6, R40, R162 ;  /* 0x000000a228067220 */ /* 0x000fe20000410000 */
[----:B------:R-:W-:Y:S02]  /*235d0*/  IMAD.MOV.U32 R162, RZ, RZ, R103 ;  /* 0x000000ffffa27224 */ /* 0x000fe400078e0067 */
[-C--:B------:R-:W-:Y:S01]  /*235e0*/  FFMA.FTZ R122, R62, R37.reuse, -R76 ;  /* 0x000000253e7a7223 */ /* 0x080fe2000001084c */
[----:B------:R-:W-:Y:S02]  /*235f0*/  IMAD.MOV.U32 R163, RZ, RZ, R56 ;  /* 0x000000ffffa37224 */ /* 0x000fe400078e0038 */
[C---:B------:R-:W-:Y:S01]  /*23600*/  FMUL.FTZ R10, R40.reuse, R158 ;  /* 0x0000009e280a7220 */ /* 0x040fe20000410000 */
[----:B------:R-:W-:Y:S02]  /*23610*/  IMAD.MOV.U32 R158, RZ, RZ, R59 ;  /* 0x000000ffff9e7224 */ /* 0x000fe400078e003b */
[----:B------:R-:W-:Y:S01]  /*23620*/  FMUL.FTZ R34, R40, R134 ;  /* 0x0000008628227220 */ /* 0x000fe20000410000 */
[C---:B-1----:R-:W-:Y:S01]  /*23630*/  HMMA.16816.F32 R4, R44.reuse, R12, R4 ;  /* 0x0000000c2c04723c */ /* 0x042fe20000001804 */
[----:B------:R-:W-:Y:S04]  /*23640*/  MUFU.EX2 R131, R131 ;  /* 0x0000008300837308 */ /* 0x000fe80000000800 */
[----:B------:R-:W-:Y:S01]  /*23650*/  FFMA.FTZ R103, R8, R37, -R76 ;  /* 0x0000002508677223 */ /* 0x000fe2000001084c */
[C---:B------:R-:W-:Y:S01]  /*23660*/  FMUL.FTZ R8, R41.reuse, R156 ;  /* 0x0000009c29087220 */ /* 0x040fe20000410000 */
[C---:B------:R-:W-:Y:S01]  /*23670*/  FMUL.FTZ R11, R40.reuse, R159 ;  /* 0x0000009f280b7220 */ /* 0x040fe20000410000 */
[C---:B------:R-:W-:Y:S01]  /*23680*/  FMUL.FTZ R12, R41.reuse, R152 ;  /* 0x00000098290c7220 */ /* 0x040fe20000410000 */
[----:B------:R-:W-:Y:S02]  /*23690*/  IMAD.MOV.U32 R152, RZ, RZ, R55 ;  /* 0x000000ffff987224 */ /* 0x000fe400078e0037 */
[----:B------:R-:W-:Y:S01]  /*236a0*/  FMUL.FTZ R13, R41, R153 ;  /* 0x00000099290d7220 */ /* 0x000fe20000410000 */
[----:B------:R-:W-:Y:S01]  /*236b0*/  LDSM.16.MT88.4 R52, [R67+0xa800] ;  /* 0x00a800004334783b */ /* 0x000fe20000004200 */
[----:B------:R-:W-:Y:S02]  /*236c0*/  IMAD.MOV.U32 R153, RZ, RZ, R57 ;  /* 0x000000ffff997224 */ /* 0x000fe400078e0039 */
[C---:B------:R-:W-:Y:S01]  /*236d0*/  FMUL.FTZ R35, R40.reuse, R135 ;  /* 0x0000008728237220 */ /* 0x040fe20000410000 */
[C---:B------:R-:W-:Y:S01]  /*236e0*/  HMMA.16816.F32 R8, R44.reuse, R14, R8 ;  /* 0x0000000e2c08723c */ /* 0x040fe20000001808 */
[----:B------:R-:W-:Y:S02]  /*236f0*/  MUFU.EX2 R127, R127 ;  /* 0x0000007f007f7308 */ /* 0x000fe40000000800 */
[C---:B------:R-:W-:Y:S01]  /*23700*/  FMUL.FTZ R14, R40.reuse, R154 ;  /* 0x0000009a280e7220 */ /* 0x040fe20000410000 */
[----:B------:R-:W-:Y:S02]  /*23710*/  IMAD.MOV.U32 R154, RZ, RZ, R66 ;  /* 0x000000ffff9a7224 */ /* 0x000fe400078e0042 */
[----:B------:R-:W-:Y:S01]  /*23720*/  FMUL.FTZ R15, R40, R155 ;  /* 0x0000009b280f7220 */ /* 0x000fe20000410000 */
[----:B------:R-:W-:Y:S01]  /*23730*/  IMAD.IADD R66, R215, 0x1, R64 ;  /* 0x00000001d7427824 */ /* 0x000fe200078e0240 */
[----:B------:R-:W-:Y:S01]  /*23740*/  LDSM.16.MT88.4 R56, [R65+0xa800] ;  /* 0x00a800004138783b */ /* 0x000fe20000004200 */
[----:B------:R-:W-:Y:S02]  /*23750*/  IMAD.MOV.U32 R160, RZ, RZ, R119 ;  /* 0x000000ffffa07224 */ /* 0x000fe400078e0077 */
[-C--:B------:R-:W-:Y:S01]  /*23760*/  FFMA.FTZ R119, R61, R37.reuse, -R76 ;  /* 0x000000253d777223 */ /* 0x080fe2000001084c */
[----:B------:R-:W-:Y:S02]  /*23770*/  IMAD.MOV.U32 R159, RZ, RZ, R120 ;  /* 0x000000ffff9f7224 */ /* 0x000fe400078e0078 */
[--C-:B------:R-:W-:Y:S01]  /*23780*/  FFMA.FTZ R120, R60, R37, -R76.reuse ;  /* 0x000000253c787223 */ /* 0x100fe2000001084c */
[C---:B------:R-:W-:Y:S01]  /*23790*/  HMMA.16816.F32 R12, R44.reuse, R20, R12 ;  /* 0x000000142c0c723c */ /* 0x040fe2000000180c */
[----:B------:R-:W-:Y:S01]  /*237a0*/  MUFU.EX2 R103, R103 ;  /* 0x0000006700677308 */ /* 0x000fe20000000800 */
[----:B------:R-:W1:Y:S01]  /*237b0*/  LDSM.16.MT88.4 R48, [R66] ;  /* 0x000000004230783b */ /* 0x000e620000004200 */
[C---:B------:R-:W-:Y:S01]  /*237c0*/  FMUL.FTZ R18, R40.reuse, R150 ;  /* 0x0000009628127220 */ /* 0x040fe20000410000 */
[C---:B------:R-:W-:Y:S01]  /*237d0*/  FMUL.FTZ R19, R40.reuse, R151 ;  /* 0x0000009728137220 */ /* 0x040fe20000410000 */
[-CC-:B------:R-:W-:Y:S01]  /*237e0*/  FFMA.FTZ R149, R217, R37.reuse, -R76.reuse ;  /* 0x00000025d9957223 */ /* 0x180fe2000001084c */
[----:B------:R-:W-:Y:S01]  /*237f0*/  FFMA.FTZ R150, R251, R37, -R76 ;  /* 0x00000025fb967223 */ /* 0x000fe2000001084c */
[C---:B------:R-:W-:Y:S04]  /*23800*/  FMUL.FTZ R20, R41.reuse, R144 ;  /* 0x0000009029147220 */ /* 0x040fe80000410000 */
[----:B------:R-:W-:Y:S01]  /*23810*/  MUFU.EX2 R125, R125 ;  /* 0x0000007d007d7308 */ /* 0x000fe20000000800 */
[----:B------:R-:W-:Y:S01]  /*23820*/  FMUL.FTZ R21, R41, R145 ;  /* 0x0000009129157220 */ /* 0x000fe20000410000 */
[----:B------:R-:W-:Y:S01]  /*23830*/  LDSM.16.MT88.4 R60, [R66+0x800] ;  /* 0x00080000423c783b */ /* 0x000fe20000004200 */
[C---:B------:R-:W-:Y:S03]  /*23840*/  HMMA.16816.F32 R16, R44.reuse, R22, R16 ;  /* 0x000000162c10723c */ /* 0x040fe60000001810 */
[C---:B------:R-:W-:Y:S01]  /*23850*/  FMUL.FTZ R22, R40.reuse, R146 ;  /* 0x0000009228167220 */ /* 0x040fe20000410000 */
[C---:B------:R-:W-:Y:S01]  /*23860*/  FMUL.FTZ R23, R40.reuse, R147 ;  /* 0x0000009328177220 */ /* 0x040fe20000410000 */
[----:B------:R-:W-:Y:S02]  /*23870*/  IMAD.MOV.U32 R156, RZ, RZ, R112 ;  /* 0x000000ffff9c7224 */ /* 0x000fe400078e0070 */
[----:B------:R-:W-:Y:S01]  /*23880*/  MUFU.EX2 R149, R149 ;  /* 0x0000009500957308 */ /* 0x000fe20000000800 */
[----:B------:R-:W-:Y:S02]  /*23890*/  IMAD.MOV.U32 R215, RZ, RZ, R111 ;  /* 0x000000ffffd77224 */ /* 0x000fe400078e006f */
[----:B------:R-:W-:Y:S01]  /*238a0*/  FMUL.FTZ R26, R40, R142 ;  /* 0x0000008e281a7220 */ /* 0x000fe20000410000 */
[----:B------:R-:W-:Y:S01]  /*238b0*/  FFMA.FTZ R142, R162, R37, -R76 ;  /* 0x00000025a28e7223 */ /* 0x000fe2000001084c */
[----:B------:R-:W-:Y:S01]  /*238c0*/  FMUL.FTZ R27, R40, R143 ;  /* 0x0000008f281b7220 */ /* 0x000fe20000410000 */
[C---:B---3--:R-:W-:Y:S03]  /*238d0*/  HMMA.16816.F32 R20, R44.reuse, R28, R20 ;  /* 0x0000001c2c14723c */ /* 0x048fe60000001814 */
[-CC-:B------:R-:W-:Y:S01]  /*238e0*/  FFMA.FTZ R111, R25, R37.reuse, -R70.reuse ;  /* 0x00000025196f7223 */ /* 0x180fe20000010846 */
[----:B------:R-:W-:Y:S01]  /*238f0*/  FFMA.FTZ R112, R24, R37, -R70 ;  /* 0x0000002518707223 */ /* 0x000fe20000010846 */
[C---:B------:R-:W-:Y:S01]  /*23900*/  FMUL.FTZ R24, R41.reuse, R140 ;  /* 0x0000008c29187220 */ /* 0x040fe20000410000 */
[----:B------:R-:W-:Y:S01]  /*23910*/  FMUL.FTZ R25, R41, R141 ;  /* 0x0000008d29197220 */ /* 0x000fe20000410000 */
[----:B------:R-:W-:Y:S02]  /*23920*/  IMAD.MOV.U32 R155, RZ, RZ, R114 ;  /* 0x000000ffff9b7224 */ /* 0x000fe400078e0072 */
[----:B------:R-:W-:Y:S01]  /*23930*/  FFMA.FTZ R114, R33, R37, -R70 ;  /* 0x0000002521727223 */ /* 0x000fe20000010846 */
[----:B------:R-:W-:Y:S01]  /*23940*/  MUFU.EX2 R142, R142 ;  /* 0x0000008e008e7308 */ /* 0x000fe20000000800 */
[C---:B------:R-:W-:Y:S01]  /*23950*/  FMUL.FTZ R28, R41.reuse, R136 ;  /* 0x00000088291c7220 */ /* 0x040fe20000410000 */
[C---:B------:R-:W-:Y:S01]  /*23960*/  FMUL.FTZ R29, R41.reuse, R137 ;  /* 0x00000089291d7220 */ /* 0x040fe20000410000 */
[----:B------:R-:W-:Y:S01]  /*23970*/  FMUL.FTZ R33, R41, R133 ;  /* 0x0000008529217220 */ /* 0x000fe20000410000 */
[C---:B------:R-:W-:Y:S03]  /*23980*/  HMMA.16816.F32 R24, R44.reuse, R30, R24 ;  /* 0x0000001e2c18723c */ /* 0x040fe60000001818 */
[C---:B------:R-:W-:Y:S01]  /*23990*/  FMUL.FTZ R30, R40.reuse, R138 ;  /* 0x0000008a281e7220 */ /* 0x040fe20000410000 */
[----:B------:R-:W-:Y:S02]  /*239a0*/  FMUL.FTZ R31, R40, R139 ;  /* 0x0000008b281f7220 */ /* 0x000fe40000410000 */
[----:B------:R-:W2:Y:S01]  /*239b0*/  MUFU.EX2 R101, R101 ;  /* 0x0000006500657308 */ /* 0x000ea20000000800 */
[-C--:B------:R-:W-:Y:S01]  /*239c0*/  FFMA.FTZ R141, R156, R37.reuse, -R76 ;  /* 0x000000259c8d7223 */ /* 0x080fe2000001084c */
[-C--:B------:R-:W-:Y:S01]  /*239d0*/  FFMA.FTZ R136, R158, R37.reuse, -R70 ;  /* 0x000000259e887223 */ /* 0x080fe20000010846 */
[-C--:B------:R-:W-:Y:S01]  /*239e0*/  FFMA.FTZ R158, R207, R37.reuse, -R76 ;  /* 0x00000025cf9e7223 */ /* 0x080fe2000001084c */
[-C--:B------:R-:W-:Y:S01]  /*239f0*/  FFMA.FTZ R139, R157, R37.reuse, -R70 ;  /* 0x000000259d8b7223 */ /* 0x080fe20000010846 */
[-CC-:B------:R-:W-:Y:S01]  /*23a00*/  FFMA.FTZ R157, R205, R37.reuse, -R76.reuse ;  /* 0x00000025cd9d7223 */ /* 0x180fe2000001084c */
[C---:B-1----:R-:W-:Y:S04]  /*23a10*/  HMMA.16816.F32 R28, R44.reuse, R48, R28 ;  /* 0x000000302c1c723c */ /* 0x042fe8000000181c */
[----:B------:R-:W-:Y:S01]  /*23a20*/  MUFU.EX2 R104, R104 ;  /* 0x0000006800687308 */ /* 0x000fe20000000800 */
[-CC-:B------:R-:W-:Y:S01]  /*23a30*/  FFMA.FTZ R140, R163, R37.reuse, -R76.reuse ;  /* 0x00000025a38c7223 */ /* 0x180fe2000001084c */
[-CC-:B------:R-:W-:Y:S01]  /*23a40*/  FFMA.FTZ R143, R161, R37.reuse, -R76.reuse ;  /* 0x00000025a18f7223 */ /* 0x180fe2000001084c */
[-CC-:B------:R-:W-:Y:S01]  /*23a50*/  FFMA.FTZ R148, R252, R37.reuse, -R76.reuse ;  /* 0x00000025fc947223 */ /* 0x180fe2000001084c */
[-CC-:B------:R-:W-:Y:S01]  /*23a60*/  FFMA.FTZ R151, R218, R37.reuse, -R76.reuse ;  /* 0x00000025da977223 */ /* 0x180fe2000001084c */
[----:B------:R-:W-:Y:S01]  /*23a70*/  FFMA.FTZ R156, R206, R37, -R76 ;  /* 0x00000025ce9c7223 */ /* 0x000fe2000001084c */
[----:B------:R-:W-:Y:S01]  /*23a80*/  HMMA.16816.F32 R32, R44, R50, R32 ;  /* 0x000000322c20723c */ /* 0x000fe20000001820 */
[----:B------:R-:W1:Y:S03]  /*23a90*/  LDSM.16.MT88.4 R48, [R64+0x800] ;  /* 0x000800004030783b */ /* 0x000e660000004200 */
[----:B------:R-:W3:Y:S01]  /*23aa0*/  MUFU.EX2 R106, R106 ;  /* 0x0000006a006a7308 */ /* 0x000ee20000000800 */
[----:B--2---:R-:W-:Y:S01]  /*23ab0*/  F2FP.F16.F32.PACK_AB R44, R101, R103 ;  /* 0x00000067652c723e */ /* 0x004fe200000000ff */
[----:B------:R-:W-:Y:S01]  /*23ac0*/  FFMA.FTZ R161, R202, R37, -R70 ;  /* 0x00000025caa17223 */ /* 0x000fe20000010846 */
[----:B------:R-:W-:Y:S01]  /*23ad0*/  FFMA.FTZ R97, R41, R250, R97 ;  /* 0x000000fa29617223 */ /* 0x000fe20000010061 */
[----:B------:R-:W-:Y:S01]  /*23ae0*/  FFMA.FTZ R98, R40, R245, R98 ;  /* 0x000000f528627223 */ /* 0x000fe20000010062 */
[-CC-:B------:R-:W-:Y:S01]  /*23af0*/  FFMA.FTZ R135, R215, R37.reuse, -R76.reuse ;  /* 0x00000025d7877223 */ /* 0x180fe2000001084c */
[-CC-:B------:R-:W-:Y:S01]  /*23b00*/  FFMA.FTZ R133, R155, R37.reuse, -R76.reuse ;  /* 0x000000259b857223 */ /* 0x180fe2000001084c */
[-CC-:B------:R-:W-:Y:S03]  /*23b10*/  FFMA.FTZ R132, R154, R37.reuse, -R76.reuse ;  /* 0x000000259a847223 */ /* 0x180fe6000001084c */
[----:B------:R-:W-:Y:S01]  /*23b20*/  MUFU.EX2 R111, R111 ;  /* 0x0000006f006f7308 */ /* 0x000fe20000000800 */
[-C--:B------:R-:W-:Y:S01]  /*23b30*/  FFMA.FTZ R134, R153, R37.reuse, -R76 ;  /* 0x0000002599867223 */ /* 0x080fe2000001084c */
[-CC-:B------:R-:W-:Y:S01]  /*23b40*/  FFMA.FTZ R137, R152, R37.reuse, -R70.reuse ;  /* 0x0000002598897223 */ /* 0x180fe20000010846 */
[-C--:B------:R-:W-:Y:S01]  /*23b50*/  FFMA.FTZ R138, R159, R37.reuse, -R70 ;  /* 0x000000259f8a7223 */ /* 0x080fe20000010846 */
[-C--:B------:R-:W-:Y:S01]  /*23b60*/  FFMA.FTZ R159, R204, R37.reuse, -R76 ;  /* 0x00000025cc9f7223 */ /* 0x080fe2000001084c */
[-CC-:B------:R-:W-:Y:S01]  /*23b70*/  FFMA.FTZ R144, R160, R37.reuse, -R70.reuse ;  /* 0x00000025a0907223 */ /* 0x180fe20000010846 */
[-C--:B------:R-:W-:Y:S01]  /*23b80*/  FFMA.FTZ R146, R165, R37.reuse, -R70 ;  /* 0x00000025a5927223 */ /* 0x080fe20000010846 */
[-C--:B------:R-:W-:Y:S03]  /*23b90*/  FFMA.FTZ R165, R199, R37.reuse, -R76 ;  /* 0x00000025c7a57223 */ /* 0x080fe6000001084c */
[----:B------:R-:W2:Y:S01]  /*23ba0*/  MUFU.EX2 R112, R112 ;  /* 0x0000007000707308 */ /* 0x000ea20000000800 */
[----:B---3--:R-:W-:Y:S01]  /*23bb0*/  F2FP.F16.F32.PACK_AB R46, R106, R104 ;  /* 0x000000686a2e723e */ /* 0x008fe200000000ff */
        /* <DEDUP_REMOVED lines=9> */
[-C--:B------:R-:W-:Y:S01]  /*23c50*/  FFMA.FTZ R163, R200, R37.reuse, -R70 ;  /* 0x00000025c8a37223 */ /* 0x080fe20000010846 */
[-C--:B------:R-:W-:Y:S01]  /*23c60*/  FFMA.FTZ R164, R198, R37.reuse, -R76 ;  /* 0x00000025c6a47223 */ /* 0x080fe2000001084c */
        /* <DEDUP_REMOVED lines=9> */
[-C--:B------:R-:W-:Y:S01]  /*23d00*/  FFMA.FTZ R86, R86, R37.reuse, -R70 ;  /* 0x0000002556567223 */ /* 0x080fe20000010846 */
[-CC-:B------:R-:W-:Y:S03]  /*23d10*/  FFMA.FTZ R83, R83, R37.reuse, -R76.reuse ;  /* 0x0000002553537223 */ /* 0x180fe6000001084c */
[----:B------:R-:W-:Y:S01]  /*23d20*/  MUFU.EX2 R141, R141 ;  /* 0x0000008d008d7308 */ /* 0x000fe20000000800 */
[-C--:B------:R-:W-:Y:S01]  /*23d30*/  FFMA.FTZ R82, R82, R37.reuse, -R76 ;  /* 0x0000002552527223 */ /* 0x080fe2000001084c */
[-CC-:B------:R-:W-:Y:S01]  /*23d40*/  FFMA.FTZ R81, R81, R37.reuse, -R70.reuse ;  /* 0x0000002551517223 */ /* 0x180fe20000010846 */
[-CC-:B------:R-:W-:Y:S01]  /*23d50*/  FFMA.FTZ R80, R80, R37.reuse, -R70.reuse ;  /* 0x0000002550507223 */ /* 0x180fe20000010846 */
[-CC-:B------:R-:W-:Y:S01]  /*23d60*/  FFMA.FTZ R79, R79, R37.reuse, -R70.reuse ;  /* 0x000000254f4f7223 */ /* 0x180fe20000010846 */
[-CC-:B------:R-:W-:Y:S01]  /*23d70*/  FFMA.FTZ R78, R78, R37.reuse, -R70.reuse ;  /* 0x000000254e4e7223 */ /* 0x180fe20000010846 */
[----:B------:R-:W-:Y:S01]  /*23d80*/  FFMA.FTZ R39, R39, R37, -R70 ;  /* 0x0000002527277223 */ /* 0x000fe20000010846 */
[----:B------:R-:W-:Y:S03]  /*23d90*/  FADD.FTZ R97, R99, R97 ;  /* 0x0000006163617221 */ /* 0x000fe60000010000 */
[----:B------:R-:W-:Y:S01]  /*23da0*/  MUFU.EX2 R150, R150 ;  /* 0x0000009600967308 */ /* 0x000fe20000000800 */
[----:B---3--:R-:W-:Y:S01]  /*23db0*/  F2FP.F16.F32.PACK_AB R47, R115, R114 ;  /* 0x00000072732f723e */ /* 0x008fe200000000ff */
[----:B------:R-:W-:Y:S01]  /*23dc0*/  FADD.FTZ R98, R95, R98 ;  /* 0x000000625f627221 */ /* 0x000fe20000010000 */
[----:B------:R-:W-:Y:S01]  /*23dd0*/  FADD.FTZ R97, R93, R97 ;  /* 0x000000615d617221 */ /* 0x000fe20000010000 */
[C---:B------:R-:W-:Y:S01]  /*23de0*/  ISETP.GT.AND P0, PT, R236.reuse, R229, PT ;  /* 0x000000e5ec00720c */ /* 0x040fe20003f04270 */
[----:B------:R-:W-:Y:S02]  /*23df0*/  VIADD R236, R236, 0xffffffff ;  /* 0xffffffffecec7836 */ /* 0x000fe40000000000 */
[----:B------:R-:W-:Y:S01]  /*23e00*/  FADD.FTZ R96, R96, R98 ;  /* 0x0000006260607221 */ /* 0x000fe20000010000 */
[----:B------:R-:W-:Y:S01]  /*23e10*/  FADD.FTZ R92, R92, R97 ;  /* 0x000000615c5c7221 */ /* 0x000fe20000010000 */
[C---:B------:R-:W-:Y:S01]  /*23e20*/  HMMA.16816.F32 R4, R44.reuse, R52, R4 ;  /* 0x000000342c04723c */ /* 0x040fe20000001804 */
[----:B------:R-:W-:Y:S02]  /*23e30*/  MUFU.EX2 R158, R158 ;  /* 0x0000009e009e7308 */ /* 0x000fe40000000800 */
[----:B------:R-:W-:Y:S01]  /*23e40*/  FADD.FTZ R92, R103, R92 ;  /* 0x0000005c675c7221 */ /* 0x000fe20000010000 */
[----:B------:R-:W-:Y:S03]  /*23e50*/  FADD.FTZ R96, R94, R96 ;  /* 0x000000605e607221 */ /* 0x000fe60000010000 */
[----:B------:R-:W-:Y:S01]  /*23e60*/  FADD.FTZ R92, R101, R92 ;  /* 0x0000005c655c7221 */ /* 0x000fe20000010000 */
[C---:B------:R-:W-:Y:S01]  /*23e70*/  HMMA.16816.F32 R8, R44.reuse, R54, R8 ;  /* 0x000000362c08723c */ /* 0x040fe20000001808 */
[----:B------:R-:W2:Y:S02]  /*23e80*/  LDSM.16.MT88.4 R52, [R67+0xb000] ;  /* 0x00b000004334783b */ /* 0x000ea40000004200 */
[----:B------:R-:W-:Y:S01]  /*23e90*/  MUFU.EX2 R157, R157 ;  /* 0x0000009d009d7308 */ /* 0x000fe20000000800 */
[----:B------:R-:W-:Y:S01]  /*23ea0*/  FADD.FTZ R104, R104, R92 ;  /* 0x0000005c68687221 */ /* 0x000fe20000010000 */
[----:B------:R-:W-:Y:S03]  /*23eb0*/  FADD.FTZ R111, R111, R96 ;  /* 0x000000606f6f7221 */ /* 0x000fe60000010000 */
[----:B------:R-:W-:Y:S01]  /*23ec0*/  FADD.FTZ R104, R106, R104 ;  /* 0x000000686a687221 */ /* 0x000fe20000010000 */
[C---:B------:R-:W-:Y:S04]  /*23ed0*/  HMMA.16816.F32 R12, R44.reuse, R56, R12 ;  /* 0x000000382c0c723c */ /* 0x040fe8000000180c */
[----:B------:R-:W-:Y:S01]  /*23ee0*/  MUFU.EX2 R140, R140 ;  /* 0x0000008c008c7308 */ /* 0x000fe20000000800 */
[----:B------:R-:W-:Y:S04]  /*23ef0*/  FADD.FTZ R111, R112, R111 ;  /* 0x0000006f706f7221 */ /* 0x000fe80000010000 */
[----:B------:R-:W-:Y:S01]  /*23f00*/  FADD.FTZ R114, R114, R111 ;  /* 0x0000006f72727221 */ /* 0x000fe20000010000 */
[C---:B------:R-:W-:Y:S01]  /*23f10*/  HMMA.16816.F32 R16, R44.reuse, R58, R16 ;  /* 0x0000003a2c10723c */ /* 0x040fe20000001810 */
[----:B------:R-:W3:Y:S03]  /*23f20*/  LDSM.16.MT88.4 R56, [R65+0xb000] ;  /* 0x00b000004138783b */ /* 0x000ee60000004200 */
[----:B------:R-:W-:Y:S01]  /*23f30*/  MUFU.EX2 R143, R143 ;  /* 0x0000008f008f7308 */ /* 0x000fe20000000800 */
[----:B------:R-:W-:Y:S03]  /*23f40*/  FADD.FTZ R114, R115, R114 ;  /* 0x0000007273727221 */ /* 0x000fe60000010000 */
[C---:B-1----:R-:W-:Y:S06]  /*23f50*/  HMMA.16816.F32 R20, R44.reuse, R48, R20 ;  /* 0x000000302c14723c */ /* 0x042fec0000001814 */
[----:B------:R-:W-:Y:S02]  /*23f60*/  MUFU.EX2 R148, R148 ;  /* 0x0000009400947308 */ /* 0x000fe40000000800 */
[C---:B------:R-:W-:Y:S01]  /*23f70*/  HMMA.16816.F32 R24, R44.reuse, R50, R24 ;  /* 0x000000322c18723c */ /* 0x040fe20000001818 */
[----:B------:R-:W1:Y:S07]  /*23f80*/  LDSM.16.MT88.4 R48, [R64+0x1000] ;  /* 0x001000004030783b */ /* 0x000e6e0000004200 */
[----:B------:R-:W-:Y:S01]  /*23f90*/  MUFU.EX2 R122, R122 ;  /* 0x0000007a007a7308 */ /* 0x000fe20000000800 */
[C---:B------:R-:W-:Y:S09]  /*23fa0*/  HMMA.16816.F32 R28, R44.reuse, R60, R28 ;  /* 0x0000003c2c1c723c */ /* 0x040ff2000000181c */
[----:B------:R-:W4:Y:S01]  /*23fb0*/  MUFU.EX2 R119, R119 ;  /* 0x0000007700777308 */ /* 0x000f220000000800 */
[----:B------:R-:W-:Y:S01]  /*23fc0*/  HMMA.16816.F32 R32, R44, R62, R32 ;  /* 0x0000003e2c20723c */ /* 0x000fe20000001820 */
[----:B------:R-:W5:Y:S08]  /*23fd0*/  LDSM.16.MT88.4 R60, [R66+0x1000] ;  /* 0x00100000423c783b */ /* 0x000f700000004200 */
[----:B------:R-:W-:Y:S10]  /*23fe0*/  MUFU.EX2 R120, R120 ;  /* 0x0000007800787308 */ /* 0x000ff40000000800 */
[----:B------:R-:W2:Y:S01]  /*23ff0*/  MUFU.EX2 R121, R121 ;  /* 0x0000007900797308 */ /* 0x000ea20000000800 */
[C---:B----4-:R-:W-:Y:S01]  /*24000*/  F2FP.F16.F32.PACK_AB R44, R119.reuse, R122 ;  /* 0x0000007a772c723e */ /* 0x050fe200000000ff */
[----:B------:R-:W-:Y:S04]  /*24010*/  FADD.FTZ R122, R122, R104 ;  /* 0x000000687a7a7221 */ /* 0x000fe80000010000 */
[----:B------:R-:W-:Y:S04]  /*24020*/  FADD.FTZ R122, R119, R122 ;  /* 0x0000007a777a7221 */ /* 0x000fe80000010000 */
[----:B------:R-:W-:Y:S10]  /*24030*/  MUFU.EX2 R126, R126 ;  /* 0x0000007e007e7308 */ /* 0x000ff40000000800 */
[----:B------:R-:W4:Y:S01]  /*24040*/  MUFU.EX2 R128, R128 ;  /* 0x0000008000807308 */ /* 0x000f220000000800 */
[C---:B--2---:R-:W-:Y:S01]  /*24050*/  F2FP.F16.F32.PACK_AB R46, R121.reuse, R120 ;  /* 0x00000078792e723e */ /* 0x044fe200000000ff */
[----:B------:R-:W-:Y:S04]  /*24060*/  FADD.FTZ R120, R120, R122 ;  /* 0x0000007a78787221 */ /* 0x000fe80000010000 */
[----:B------:R-:W-:Y:S04]  /*24070*/  FADD.FTZ R120, R121, R120 ;  /* 0x0000007879787221 */ /* 0x000fe80000010000 */
[----:B------:R-:W-:Y:S10]  /*24080*/  MUFU.EX2 R129, R129 ;  /* 0x0000008100817308 */ /* 0x000ff40000000800 */
[----:B------:R-:W2:Y:S01]  /*24090*/  MUFU.EX2 R130, R130 ;  /* 0x0000008200827308 */ /* 0x000ea20000000800 */
[----:B----4-:R-:W-:Y:S01]  /*240a0*/  F2FP.F16.F32.PACK_AB R45, R128, R126 ;  /* 0x0000007e802d723e */ /* 0x010fe200000000ff */
        /* <DEDUP_REMOVED lines=22> */
[C---:B-----5:R-:W-:Y:S09]  /*24210*/  HMMA.16816.F32 R28, R44.reuse, R60, R28 ;  /* 0x0000003c2c1c723c */ /* 0x060ff2000000181c */
[----:B------:R-:W4:Y:S01]  /*24220*/  MUFU.EX2 R133, R133 ;  /* 0x0000008500857308 */ /* 0x000f220000000800 */
[----:B------:R-:W-:Y:S01]  /*24230*/  HMMA.16816.F32 R32, R44, R62, R32 ;  /* 0x0000003e2c20723c */ /* 0x000fe20000001820 */
[----:B------:R-:W5:Y:S08]  /*24240*/  LDSM.16.MT88.4 R60, [R66+0x1800] ;  /* 0x00180000423c783b */ /* 0x000f700000004200 */
[----:B------:R-:W2:Y:S10]  /*24250*/  MUFU.EX2 R132, R132 ;  /* 0x0000008400847308 */ /* 0x000eb40000000800 */
[----:B------:R-:W3:Y:S01]  /*24260*/  MUFU.EX2 R134, R134 ;  /* 0x0000008600867308 */ /* 0x000ee20000000800 */
[----:B----4-:R-:W-:Y:S01]  /*24270*/  F2FP.F16.F32.PACK_AB R44, R133, R135 ;  /* 0x00000087852c723e */ /* 0x010fe200000000ff */
[----:B------:R-:W-:Y:S04]  /*24280*/  FADD.FTZ R135, R135, R120 ;  /* 0x0000007887877221 */ /* 0x000fe80000010000 */
[----:B------:R-:W-:Y:S04]  /*24290*/  FADD.FTZ R133, R133, R135 ;  /* 0x0000008785857221 */ /* 0x000fe80000010000 */
[----:B------:R-:W-:Y:S01]  /*242a0*/  MUFU.EX2 R137, R137 ;  /* 0x0000008900897308 */ /* 0x000fe20000000800 */
[----:B--2---:R-:W-:Y:S09]  /*242b0*/  FADD.FTZ R133, R132, R133 ;  /* 0x0000008584857221 */ /* 0x004ff20000010000 */
[----:B------:R-:W2:Y:S01]  /*242c0*/  MUFU.EX2 R138, R138 ;  /* 0x0000008a008a7308 */ /* 0x000ea20000000800 */
[C---:B---3--:R-:W-:Y:S01]  /*242d0*/  F2FP.F16.F32.PACK_AB R46, R134.reuse, R132 ;  /* 0x00000084862e723e */ /* 0x048fe200000000ff */
[----:B------:R-:W-:Y:S04]  /*242e0*/  FADD.FTZ R134, R134, R133 ;  /* 0x0000008586867221 */ /* 0x000fe80000010000 */
[----:B------:R-:W-:Y:S04]  /*242f0*/  FADD.FTZ R134, R141, R134 ;  /* 0x000000868d867221 */ /* 0x000fe80000010000 */
[----:B------:R-:W3:Y:S10]  /*24300*/  MUFU.EX2 R136, R136 ;  /* 0x0000008800887308 */ /* 0x000ef40000000800 */
[----:B------:R-:W4:Y:S01]  /*24310*/  MUFU.EX2 R139, R139 ;  /* 0x0000008b008b7308 */ /* 0x000f220000000800 */
[C---:B--2---:R-:W-:Y:S01]  /*24320*/  F2FP.F16.F32.PACK_AB R45, R138.reuse, R137 ;  /* 0x000000898a2d723e */ /* 0x044fe200000000ff */
[----:B------:R-:W-:Y:S04]  /*24330*/  FADD.FTZ R137, R137, R129 ;  /* 0x0000008189897221 */ /* 0x000fe80000010000 */
[----:B------:R-:W-:Y:S04]  /*24340*/  FADD.FTZ R137, R138, R137 ;  /* 0x000000898a897221 */ /* 0x000fe80000010000 */
[----:B------:R-:W-:Y:S01]  /*24350*/  MUFU.EX2 R118, R118 ;  /* 0x0000007600767308 */ /* 0x000fe20000000800 */
[----:B---3--:R-:W-:Y:S09]  /*24360*/  FADD.FTZ R137, R136, R137 ;  /* 0x0000008988897221 */ /* 0x008ff20000010000 */
[----:B------:R-:W-:Y:S01]  /*24370*/  MUFU.EX2 R117, R117 ;  /* 0x0000007500757308 */ /* 0x000fe20000000800 */
[C---:B----4-:R-:W-:Y:S01]  /*24380*/  F2FP.F16.F32.PACK_AB R47, R139.reuse, R136 ;  /* 0x000000888b2f723e */ /* 0x050fe200000000ff */
[----:B------:R-:W-:Y:S06]  /*24390*/  FADD.FTZ R139, R139, R137 ;  /* 0x000000898b8b7221 */ /* 0x000fec0000010000 */
[C---:B------:R-:W-:Y:S02]  /*243a0*/  HMMA.16816.F32 R4, R44.reuse, R52, R4 ;  /* 0x000000342c04723c */ /* 0x040fe40000001804 */
[----:B------:R-:W-:Y:S06]  /*243b0*/  MUFU.EX2 R116, R116 ;  /* 0x0000007400747308 */ /* 0x000fec0000000800 */
[C---:B------:R-:W-:Y:S01]  /*243c0*/  HMMA.16816.F32 R8, R44.reuse, R54, R8 ;  /* 0x000000362c08723c */ /* 0x040fe20000001808 */
[----:B------:R-:W2:Y:S03]  /*243d0*/  LDSM.16.MT88.4 R52, [R67+0xc000] ;  /* 0x00c000004334783b */ /* 0x000ea60000004200 */
[----:B------:R-:W3:Y:S04]  /*243e0*/  MUFU.EX2 R144, R144 ;  /* 0x0000009000907308 */ /* 0x000ee80000000800 */
[C---:B------:R-:W-:Y:S06]  /*243f0*/  HMMA.16816.F32 R12, R44.reuse, R56, R12 ;  /* 0x000000382c0c723c */ /* 0x040fec000000180c */
[----:B------:R-:W4:Y:S02]  /*24400*/  MUFU.EX2 R146, R146 ;  /* 0x0000009200927308 */ /* 0x000f240000000800 */
[C---:B------:R-:W-:Y:S01]  /*24410*/  HMMA.16816.F32 R16, R44.reuse, R58, R16 ;  /* 0x0000003a2c10723c */ /* 0x040fe20000001810 */
[----:B------:R-:W2:Y:S07]  /*24420*/  LDSM.16.MT88.4 R56, [R65+0xc000] ;  /* 0x00c000004138783b */ /* 0x000eae0000004200 */
[----:B------:R-:W-:Y:S01]  /*24430*/  MUFU.EX2 R147, R147 ;  /* 0x0000009300937308 */ /* 0x000fe20000000800 */
[----:B---3--:R-:W-:Y:S01]  /*24440*/  FADD.FTZ R139, R144, R139 ;  /* 0x0000008b908b7221 */ /* 0x008fe20000010000 */
[C---:B-1----:R-:W-:Y:S08]  /*24450*/  HMMA.16816.F32 R20, R44.reuse, R48, R20 ;  /* 0x000000302c14723c */ /* 0x042ff00000001814 */
[----:B------:R-:W1:Y:S01]  /*24460*/  MUFU.EX2 R145, R145 ;  /* 0x0000009100917308 */ /* 0x000e620000000800 */
        /* <DEDUP_REMOVED lines=8> */
[C---:B------:R-:W-:Y:S01]  /*244f0*/  F2FP.F16.F32.PACK_AB R44, R140.reuse, R141 ;  /* 0x0000008d8c2c723e */ /* 0x040fe200000000ff */
[----:B------:R-:W-:Y:S01]  /*24500*/  FADD.FTZ R140, R140, R134 ;  /* 0x000000868c8c7221 */ /* 0x000fe20000010000 */
[----:B------:R-:W-:Y:S02]  /*24510*/  F2FP.F16.F32.PACK_AB R46, R143, R142 ;  /* 0x0000008e8f2e723e */ /* 0x000fe400000000ff */
[----:B----4-:R-:W-:Y:S01]  /*24520*/  F2FP.F16.F32.PACK_AB R45, R146, R144 ;  /* 0x00000090922d723e */ /* 0x010fe200000000ff */
[----:B------:R-:W-:Y:S01]  /*24530*/  FADD.FTZ R140, R142, R140 ;  /* 0x0000008c8e8c7221 */ /* 0x000fe20000010000 */
[----:B-1----:R-:W-:Y:S03]  /*24540*/  F2FP.F16.F32.PACK_AB R47, R145, R147 ;  /* 0x00000093912f723e */ /* 0x002fe600000000ff */
[----:B------:R-:W1:Y:S01]  /*24550*/  MUFU.EX2 R155, R155 ;  /* 0x0000009b009b7308 */ /* 0x000e620000000800 */
[----:B------:R-:W-:Y:S01]  /*24560*/  FADD.FTZ R146, R146, R139 ;  /* 0x0000008b92927221 */ /* 0x000fe20000010000 */
[----:B------:R-:W-:Y:S03]  /*24570*/  FADD.FTZ R143, R143, R140 ;  /* 0x0000008c8f8f7221 */ /* 0x000fe60000010000 */
[----:B------:R-:W-:Y:S01]  /*24580*/  FADD.FTZ R146, R147, R146 ;  /* 0x0000009293927221 */ /* 0x000fe20000010000 */
[C---:B--2---:R-:W-:Y:S04]  /*24590*/  HMMA.16816.F32 R4, R44.reuse, R52, R4 ;  /* 0x000000342c04723c */ /* 0x044fe80000001804 */
[----:B------:R-:W2:Y:S01]  /*245a0*/  MUFU.EX2 R160, R160 ;  /* 0x000000a000a07308 */ /* 0x000ea20000000800 */
[----:B------:R-:W-:Y:S01]  /*245b0*/  FADD.FTZ R143, R149, R143 ;  /* 0x0000008f958f7221 */ /* 0x000fe20000010000 */
[----:B------:R-:W-:Y:S02]  /*245c0*/  FADD.FTZ R146, R145, R146 ;  /* 0x0000009291927221 */ /* 0x000fe40000010000 */
[C---:B------:R-:W-:Y:S01]  /*245d0*/  HMMA.16816.F32 R8, R44.reuse, R54, R8 ;  /* 0x000000362c08723c */ /* 0x040fe20000001808 */
[----:B------:R-:W4:Y:S05]  /*245e0*/  LDSM.16.MT88.4 R52, [R67+0xc800] ;  /* 0x00c800004334783b */ /* 0x000f2a0000004200 */
[----:B------:R-:W-:Y:S02]  /*245f0*/  MUFU.EX2 R162, R162 ;  /* 0x000000a200a27308 */ /* 0x000fe40000000800 */
[C---:B------:R-:W-:Y:S08]  /*24600*/  HMMA.16816.F32 R12, R44.reuse, R56, R12 ;  /* 0x000000382c0c723c */ /* 0x040ff0000000180c */
[----:B------:R-:W2:Y:S01]  /*24610*/  MUFU.EX2 R163, R163 ;  /* 0x000000a300a37308 */ /* 0x000ea20000000800 */
[C---:B------:R-:W-:Y:S01]  /*24620*/  HMMA.16816.F32 R16, R44.reuse, R58, R16 ;  /* 0x0000003a2c10723c */ /* 0x040fe20000001810 */
[----:B------:R-:W2:Y:S08]  /*24630*/  LDSM.16.MT88.4 R56, [R65+0xc800] ;  /* 0x00c800004138783b */ /* 0x000eb00000004200 */
[----:B------:R-:W2:Y:S01]  /*24640*/  MUFU.EX2 R193, R193 ;  /* 0x000000c100c17308 */ /* 0x000ea20000000800 */
        /* <DEDUP_REMOVED lines=13> */
[----:B------:R-:W-:Y:S01]  /*24720*/  F2FP.F16.F32.PACK_AB R45, R153, R152 ;  /* 0x00000098992d723e */ /* 0x000fe200000000ff */
[----:B------:R-:W-:Y:S01]  /*24730*/  FADD.FTZ R148, R150, R148 ;  /* 0x0000009496947221 */ /* 0x000fe20000010000 */
[----:B-1----:R-:W-:Y:S01]  /*24740*/  F2FP.F16.F32.PACK_AB R47, R155, R154 ;  /* 0x0000009a9b2f723e */ /* 0x002fe200000000ff */
[----:B------:R-:W-:Y:S02]  /*24750*/  LDSM.16.MT88.4 R140, [R64+0x7800] ;  /* 0x00780000408c783b */ /* 0x000fe40000004200 */
[----:B------:R-:W1:Y:S01]  /*24760*/  MUFU.EX2 R194, R194 ;  /* 0x000000c200c27308 */ /* 0x000e620000000800 */
[----:B------:R-:W-:Y:S01]  /*24770*/  FADD.FTZ R151, R151, R148 ;  /* 0x0000009497977221 */ /* 0x000fe20000010000 */
[----:B------:R-:W-:Y:S02]  /*24780*/  FADD.FTZ R152, R152, R146 ;  /* 0x0000009298987221 */ /* 0x000fe40000010000 */
[C---:B----4-:R-:W-:Y:S03]  /*24790*/  HMMA.16816.F32 R4, R44.reuse, R52, R4 ;  /* 0x000000342c04723c */ /* 0x050fe60000001804 */
[----:B------:R-:W-:Y:S03]  /*247a0*/  FADD.FTZ R151, R158, R151 ;  /* 0x000000979e977221 */ /* 0x000fe60000010000 */
[----:B------:R-:W-:Y:S01]  /*247b0*/  MUFU.EX2 R191, R191 ;  /* 0x000000bf00bf7308 */ /* 0x000fe20000000800 */
[----:B------:R-:W-:Y:S01]  /*247c0*/  FADD.FTZ R152, R153, R152 ;  /* 0x0000009899987221 */ /* 0x000fe20000010000 */
[C---:B------:R-:W-:Y:S01]  /*247d0*/  HMMA.16816.F32 R8, R44.reuse, R54, R8 ;  /* 0x000000362c08723c */ /* 0x040fe20000001808 */
[----:B------:R-:W4:Y:S02]  /*247e0*/  LDSM.16.MT88.4 R52, [R67+0xd000] ;  /* 0x00d000004334783b */ /* 0x000f240000004200 */
[----:B------:R-:W-:Y:S05]  /*247f0*/  FADD.FTZ R154, R154, R152 ;  /* 0x000000989a9a7221 */ /* 0x000fea0000010000 */
[----:B------:R-:W-:Y:S01]  /*24800*/  MUFU.EX2 R190, R190 ;  /* 0x000000be00be7308 */ /* 0x000fe20000000800 */
[----:B------:R-:W-:Y:S01]  /*24810*/  FADD.FTZ R154, R155, R154 ;  /* 0x0000009a9b9a7221 */ /* 0x000fe20000010000 */
[C---:B--2---:R-:W-:Y:S08]  /*24820*/  HMMA.16816.F32 R12, R44.reuse, R56, R12 ;  /* 0x000000382c0c723c */ /* 0x044ff0000000180c */
[----:B------:R-:W-:Y:S01]  /*24830*/  MUFU.EX2 R189, R189 ;  /* 0x000000bd00bd7308 */ /* 0x000fe20000000800 */
[C---:B------:R-:W-:Y:S01]  /*24840*/  HMMA.16816.F32 R16, R44.reuse, R58, R16 ;  /* 0x0000003a2c10723c */ /* 0x040fe20000001810 */
[----:B------:R-:W2:Y:S08]  /*24850*/  LDSM.16.MT88.4 R56, [R65+0xd000] ;  /* 0x00d000004138783b */ /* 0x000eb00000004200 */
[----:B------:R-:W-:Y:S01]  /*24860*/  MUFU.EX2 R188, R188 ;  /* 0x000000bc00bc7308 */ /* 0x000fe20000000800 */
[C---:B---3--:R-:W-:Y:S09]  /*24870*/  HMMA.16816.F32 R20, R44.reuse, R48, R20 ;  /* 0x000000302c14723c */ /* 0x048ff20000001814 */
[----:B------:R-:W3:Y:S01]  /*24880*/  MUFU.EX2 R187, R187 ;  /* 0x000000bb00bb7308 */ /* 0x000ee20000000800 */
[C---:B------:R-:W-:Y:S01]  /*24890*/  HMMA.16816.F32 R24, R44.reuse, R50, R24 ;  /* 0x000000322c18723c */ /* 0x040fe20000001818 */
[----:B------:R-:W1:Y:S08]  /*248a0*/  LDSM.16.MT88.4 R48, [R64+0x3000] ;  /* 0x003000004030783b */ /* 0x000e700000004200 */
[----:B------:R-:W3:Y:S01]  /*248b0*/  MUFU.EX2 R186, R186 ;  /* 0x000000ba00ba7308 */ /* 0x000ee20000000800 */
[C---:B-----5:R-:W-:Y:S09]  /*248c0*/  HMMA.16816.F32 R28, R44.reuse, R60, R28 ;  /* 0x0000003c2c1c723c */ /* 0x060ff2000000181c */
[----:B------:R-:W-:Y:S01]  /*248d0*/  MUFU.EX2 R185, R185 ;  /* 0x000000b900b97308 */ /* 0x000fe20000000800 */
[----:B------:R-:W-:Y:S01]  /*248e0*/  HMMA.16816.F32 R32, R44, R62, R32 ;  /* 0x0000003e2c20723c */ /* 0x000fe20000001820 */
[----:B------:R-:W5:Y:S02]  /*248f0*/  LDSM.16.MT88.4 R60, [R66+0x3000] ;  /* 0x00300000423c783b */ /* 0x000f640000004200 */
[C---:B------:R-:W-:Y:S01]  /*24900*/  F2FP.F16.F32.PACK_AB R44, R156.reuse, R158 ;  /* 0x0000009e9c2c723e */ /* 0x040fe200000000ff */
[----:B------:R-:W-:Y:S01]  /*24910*/  FADD.FTZ R156, R156, R151 ;  /* 0x000000979c9c7221 */ /* 0x000fe20000010000 */
[----:B------:R-:W-:Y:S04]  /*24920*/  F2FP.F16.F32.PACK_AB R46, R159, R157 ;  /* 0x0000009d9f2e723e */ /* 0x000fe800000000ff */
[----:B------:R-:W3:Y:S01]  /*24930*/  MUFU.EX2 R184, R184 ;  /* 0x000000b800b87308 */ /* 0x000ee20000000800 */
        /* <DEDUP_REMOVED lines=15> */
[C---:B------:R-:W-:Y:S01]  /*24a30*/  FADD.FTZ R159, R165.reuse, R159 ;  /* 0x0000009fa59f7221 */ /* 0x040fe20000010000 */
[----:B------:R-:W-:Y:S04]  /*24a40*/  FADD.FTZ R163, R196, R163 ;  /* 0x000000a3c4a37221 */ /* 0x000fe80000010000 */
[----:B------:R-:W-:Y:S01]  /*24a50*/  MUFU.EX2 R181, R181 ;  /* 0x000000b500b57308 */ /* 0x000fe20000000800 */
[C---:B--2---:R-:W-:Y:S09]  /*24a60*/  HMMA.16816.F32 R12, R44.reuse, R56, R12 ;  /* 0x000000382c0c723c */ /* 0x044ff2000000180c */
[----:B------:R-:W-:Y:S01]  /*24a70*/  MUFU.EX2 R180, R180 ;  /* 0x000000b400b47308 */ /* 0x000fe20000000800 */
[C---:B------:R-:W-:Y:S01]  /*24a80*/  HMMA.16816.F32 R16, R44.reuse, R58, R16 ;  /* 0x0000003a2c10723c */ /* 0x040fe20000001810 */
[----:B------:R-:W2:Y:S08]  /*24a90*/  LDSM.16.MT88.4 R56, [R65+0xd800] ;  /* 0x00d800004138783b */ /* 0x000eb00000004200 */
[----:B------:R-:W2:Y:S01]  /*24aa0*/  MUFU.EX2 R179, R179 ;  /* 0x000000b300b37308 */ /* 0x000ea20000000800 */
        /* <DEDUP_REMOVED lines=9> */
[----:B------:R-:W-:Y:S01]  /*24b40*/  F2FP.F16.F32.PACK_AB R44, R165, R193 ;  /* 0x000000c1a52c723e */ /* 0x000fe200000000ff */
[----:B------:R-:W-:Y:S01]  /*24b50*/  IMAD.MOV.U32 R165, RZ, RZ, R0 ;  /* 0x000000ffffa57224 */ /* 0x000fe200078e0000 */
[----:B------:R-:W-:Y:S01]  /*24b60*/  F2FP.F16.F32.PACK_AB R46, R164, R192 ;  /* 0x000000c0a42e723e */ /* 0x000fe200000000ff */
[----:B------:R-:W-:Y:S01]  /*24b70*/  FADD.FTZ R192, R192, R159 ;  /* 0x0000009fc0c07221 */ /* 0x000fe20000010000 */
[C---:B------:R-:W-:Y:S01]  /*24b80*/  F2FP.F16.F32.PACK_AB R45, R197.reuse, R196 ;  /* 0x000000c4c52d723e */ /* 0x040fe200000000ff */
[----:B------:R-:W-:Y:S01]  /*24b90*/  FADD.FTZ R197, R197, R163 ;  /* 0x000000a3c5c57221 */ /* 0x000fe20000010000 */
[----:B------:R-:W-:Y:S01]  /*24ba0*/  F2FP.F16.F32.PACK_AB R47, R194, R195 ;  /* 0x000000c3c22f723e */ /* 0x000fe200000000ff */
[----:B------:R-:W-:Y:S01]  /*24bb0*/  LDSM.16.MT88.4 R156, [R67+0x11800] ;  /* 0x01180000439c783b */ /* 0x000fe20000004200 */
[----:B------:R-:W-:Y:S01]  /*24bc0*/  MUFU.EX2 R175, R175 ;  /* 0x000000af00af7308 */ /* 0x000fe20000000800 */
[----:B------:R-:W-:Y:S01]  /*24bd0*/  FADD.FTZ R197, R195, R197 ;  /* 0x000000c5c3c57221 */ /* 0x000fe20000010000 */
[----:B------:R-:W-:Y:S01]  /*24be0*/  FADD.FTZ R192, R164, R192 ;  /* 0x000000c0a4c07221 */ /* 0x000fe20000010000 */
[----:B------:R-:W-:Y:S02]  /*24bf0*/  IMAD.MOV.U32 R164, RZ, RZ, R36 ;  /* 0x000000ffffa47224 */ /* 0x000fe400078e0024 */
[C---:B----4-:R-:W-:Y:S05]  /*24c00*/  HMMA.16816.F32 R4, R44.reuse, R52, R4 ;  /* 0x000000342c04723c */ /* 0x050fea0000001804 */
[----:B------:R-:W-:Y:S01]  /*24c10*/  MUFU.EX2 R174, R174 ;  /* 0x000000ae00ae7308 */ /* 0x000fe20000000800 */
[----:B------:R-:W-:Y:S02]  /*24c20*/  FADD.FTZ R194, R194, R197 ;  /* 0x000000c5c2c27221 */ /* 0x000fe40000010000 */
[C---:B------:R-:W-:Y:S01]  /*24c30*/  HMMA.16816.F32 R8, R44.reuse, R54, R8 ;  /* 0x000000362c08723c */ /* 0x040fe20000001808 */
[----:B------:R-:W4:Y:S06]  /*24c40*/  LDSM.16.MT88.4 R52, [R67+0xe000] ;  /* 0x00e000004334783b */ /* 0x000f2c0000004200 */
[----:B------:R-:W-:Y:S01]  /*24c50*/  MUFU.EX2 R173, R173 ;  /* 0x000000ad00ad7308 */ /* 0x000fe20000000800 */
[----:B---3--:R-:W-:Y:S01]  /*24c60*/  FADD.FTZ R194, R187, R194 ;  /* 0x000000c2bbc27221 */ /* 0x008fe20000010000 */
[C---:B--2---:R-:W-:Y:S08]  /*24c70*/  HMMA.16816.F32 R12, R44.reuse, R56, R12 ;  /* 0x000000382c0c723c */ /* 0x044ff0000000180c */
[----:B------:R-:W-:Y:S01]  /*24c80*/  MUFU.EX2 R172, R172 ;  /* 0x000000ac00ac7308 */ /* 0x000fe20000000800 */
[C---:B------:R-:W-:Y:S01]  /*24c90*/  HMMA.16816.F32 R16, R44.reuse, R58, R16 ;  /* 0x0000003a2c10723c */ /* 0x040fe20000001810 */
[----:B------:R-:W2:Y:S08]  /*24ca0*/  LDSM.16.MT88.4 R56, [R65+0xe000] ;  /* 0x00e000004138783b */ /* 0x000eb00000004200 */
        /* <DEDUP_REMOVED lines=9> */
[----:B------:R-:W3:Y:S02]  /*24d40*/  LDSM.16.MT88.4 R60, [R66+0x4000] ;  /* 0x00400000423c783b */ /* 0x000ee40000004200 */
[----:B------:R-:W-:Y:S06]  /*24d50*/  F2FP.F16.F32.PACK_AB R44, R190, R191 ;  /* 0x000000bfbe2c723e */ /* 0x000fec00000000ff */
[----:B------:R-:W-:Y:S01]  /*24d60*/  MUFU.EX2 R113, R113 ;  /* 0x0000007100717308 */ /* 0x000fe20000000800 */
[----:B------:R-:W-:Y:S01]  /*24d70*/  F2FP.F16.F32.PACK_AB R46, R188, R189 ;  /* 0x000000bdbc2e723e */ /* 0x000fe200000000ff */
[----:B------:R-:W-:Y:S01]  /*24d80*/  FADD.FTZ R191, R191, R192 ;  /* 0x000000c0bfbf7221 */ /* 0x000fe20000010000 */
[C---:B------:R-:W-:Y:S01]  /*24d90*/  F2FP.F16.F32.PACK_AB R45, R186.reuse, R187 ;  /* 0x000000bbba2d723e */ /* 0x040fe200000000ff */
[----:B------:R-:W-:Y:S01]  /*24da0*/  FADD.FTZ R186, R186, R194 ;  /* 0x000000c2baba7221 */ /* 0x000fe20000010000 */
[----:B------:R-:W-:Y:S01]  /*24db0*/  F2FP.F16.F32.PACK_AB R47, R184, R185 ;  /* 0x000000b9b82f723e */ /* 0x000fe200000000ff */
[----:B------:R-:W-:Y:S04]  /*24dc0*/  FADD.FTZ R191, R190, R191 ;  /* 0x000000bfbebf7221 */ /* 0x000fe80000010000 */
[----:B------:R-:W5:Y:S01]  /*24dd0*/  MUFU.EX2 R110, R110 ;  /* 0x0000006e006e7308 */ /* 0x000f620000000800 */
[----:B------:R-:W-:Y:S01]  /*24de0*/  FADD.FTZ R186, R185, R186 ;  /* 0x000000bab9ba7221 */ /* 0x000fe20000010000 */
[----:B------:R-:W-:Y:S01]  /*24df0*/  FADD.FTZ R189, R189, R191 ;  /* 0x000000bfbdbd7221 */ /* 0x000fe20000010000 */
[C---:B----4-:R-:W-:Y:S03]  /*24e00*/  HMMA.16816.F32 R4, R44.reuse, R52, R4 ;  /* 0x000000342c04723c */ /* 0x050fe60000001804 */
[----:B------:R-:W-:Y:S04]  /*24e10*/  FADD.FTZ R189, R188, R189 ;  /* 0x000000bdbcbd7221 */ /* 0x000fe80000010000 */
[----:B------:R-:W-:Y:S01]  /*24e20*/  MUFU.EX2 R109, R109 ;  /* 0x0000006d006d7308 */ /* 0x000fe20000000800 */
[----:B------:R-:W-:Y:S01]  /*24e30*/  FADD.FTZ R184, R184, R186 ;  /* 0x000000bab8b87221 */ /* 0x000fe20000010000 */
[C---:B------:R-:W-:Y:S01]  /*24e40*/  HMMA.16816.F32 R8, R44.reuse, R54, R8 ;  /* 0x000000362c08723c */ /* 0x040fe20000001808 */
[----:B------:R-:W4:Y:S02]  /*24e50*/  LDSM.16.MT88.4 R52, [R67+0xe800] ;  /* 0x00e800004334783b */ /* 0x000f240000004200 */
[----:B------:R-:W-:Y:S05]  /*24e60*/  FADD.FTZ R184, R179, R184 ;  /* 0x000000b8b3b87221 */ /* 0x000fea0000010000 */
[----:B------:R-:W-:Y:S01]  /*24e70*/  MUFU.EX2 R108, R108 ;  /* 0x0000006c006c7308 */ /* 0x000fe20000000800 */
[----:B-----5:R-:W-:Y:S01]  /*24e80*/  F2FP.F16.F32.PACK_AB R40, R110, R113 ;  /* 0x000000716e28723e */ /* 0x020fe200000000ff */
[C---:B--2---:R-:W-:Y:S08]  /*24e90*/  HMMA.16816.F32 R12, R44.reuse, R56, R12 ;  /* 0x000000382c0c723c */ /* 0x044ff0000000180c */
[----:B------:R-:W-:Y:S01]  /*24ea0*/  MUFU.EX2 R107, R107 ;  /* 0x0000006b006b7308 */ /* 0x000fe20000000800 */
[C---:B------:R-:W-:Y:S01]  /*24eb0*/  HMMA.16816.F32 R16, R44.reuse, R58, R16 ;  /* 0x0000003a2c10723c */ /* 0x040fe20000001810 */
[----:B------:R-:W2:Y:S08]  /*24ec0*/  LDSM.16.MT88.4 R56, [R65+0xe800] ;  /* 0x00e800004138783b */ /* 0x000eb00000004200 */
[----:B------:R-:W5:Y:S01]  /*24ed0*/  MUFU.EX2 R105, R105 ;  /* 0x0000006900697308 */ /* 0x000f620000000800 */
[C---:B-1----:R-:W-:Y:S09]  /*24ee0*/  HMMA.16816.F32 R20, R44.reuse, R48, R20 ;  /* 0x000000302c14723c */ /* 0x042ff20000001814 */
[----:B------:R-:W-:Y:S01]  /*24ef0*/  MUFU.EX2 R102, R102 ;  /* 0x0000006600667308 */ /* 0x000fe20000000800 */
[C---:B------:R-:W-:Y:S01]  /*24f00*/  HMMA.16816.F32 R24, R44.reuse, R50, R24 ;  /* 0x000000322c18723c */ /* 0x040fe20000001818 */
[----:B------:R-:W1:Y:S08]  /*24f10*/  LDSM.16.MT88.4 R48, [R64+0x4800] ;  /* 0x004800004030783b */ /* 0x000e700000004200 */
[----:B------:R-:W1:Y:S01]  /*24f20*/  MUFU.EX2 R100, R100 ;  /* 0x0000006400647308 */ /* 0x000e620000000800 */
[----:B-----5:R-:W-:Y:S01]  /*24f30*/  F2FP.F16.F32.PACK_AB R41, R105, R107 ;  /* 0x0000006b6929723e */ /* 0x020fe200000000ff */
[C---:B---3--:R-:W-:Y:S08]  /*24f40*/  HMMA.16816.F32 R28, R44.reuse, R60, R28 ;  /* 0x0000003c2c1c723c */ /* 0x048ff0000000181c */
        /* <DEDUP_REMOVED lines=11> */
[----:B------:R-:W-:Y:S01]  /*25000*/  MUFU.EX2 R87, R87 ;  /* 0x0000005700577308 */ /* 0x000fe20000000800 */
[----:B------:R-:W-:Y:S01]  /*25010*/  FADD.FTZ R178, R177, R178 ;  /* 0x000000b2b1b27221 */ /* 0x000fe20000010000 */
[----:B------:R-:W-:Y:S01]  /*25020*/  FADD.FTZ R181, R181, R183 ;  /* 0x000000b7b5b57221 */ /* 0x000fe20000010000 */
[C---:B----4-:R-:W-:Y:S03]  /*25030*/  HMMA.16816.F32 R4, R44.reuse, R52, R4 ;  /* 0x000000342c04723c */ /* 0x050fe60000001804 */
[----:B------:R-:W-:Y:S04]  /*25040*/  FADD.FTZ R181, R180, R181 ;  /* 0x000000b5b4b57221 */ /* 0x000fe80000010000 */
[----:B------:R-:W-:Y:S01]  /*25050*/  MUFU.EX2 R86, R86 ;  /* 0x0000005600567308 */ /* 0x000fe20000000800 */
[----:B------:R-:W-:Y:S01]  /*25060*/  FADD.FTZ R178, R176, R178 ;  /* 0x000000b2b0b27221 */ /* 0x000fe20000010000 */
[----:B------:R-:W-:Y:S01]  /*25070*/  FADD.FTZ R181, R175, R181 ;  /* 0x000000b5afb57221 */ /* 0x000fe20000010000 */
[C---:B------:R-:W-:Y:S01]  /*25080*/  HMMA.16816.F32 R8, R44.reuse, R54, R8 ;  /* 0x000000362c08723c */ /* 0x040fe20000001808 */
[----:B------:R-:W4:Y:S02]  /*25090*/  LDSM.16.MT88.4 R52, [R67+0xf000] ;  /* 0x00f000004334783b */ /* 0x000f240000004200 */
[----:B------:R-:W-:Y:S04]  /*250a0*/  FADD.FTZ R178, R171, R178 ;  /* 0x000000b2abb27221 */ /* 0x000fe80000010000 */
[----:B------:R-:W-:Y:S01]  /*250b0*/  MUFU.EX2 R83, R83 ;  /* 0x0000005300537308 */ /* 0x000fe20000000800 */
[C---:B------:R-:W-:Y:S01]  /*250c0*/  FADD.FTZ R181, R174.reuse, R181 ;  /* 0x000000b5aeb57221 */ /* 0x040fe20000010000 */
        /* <DEDUP_REMOVED lines=24> */
[C---:B----4-:R-:W-:Y:S03]  /*25250*/  HMMA.16816.F32 R4, R44.reuse, R52, R4 ;  /* 0x000000342c04723c */ /* 0x050fe60000001804 */
[----:B------:R-:W-:Y:S04]  /*25260*/  FADD.FTZ R170, R168, R170 ;  /* 0x000000aaa8aa7221 */ /* 0x000fe80000010000 */
[----:B------:R-:W-:Y:S01]  /*25270*/  FADD.FTZ R170, R123, R170 ;  /* 0x000000aa7baa7221 */ /* 0x000fe20000010000 */
[C---:B------:R-:W-:Y:S01]  /*25280*/  HMMA.16816.F32 R8, R44.reuse, R54, R8 ;  /* 0x000000362c08723c */ /* 0x040fe20000001808 */
[----:B------:R-:W4:Y:S07]  /*25290*/  LDSM.16.MT88.4 R52, [R67+0xf800] ;  /* 0x00f800004334783b */ /* 0x000f2e0000004200 */
[C---:B--2---:R-:W-:Y:S08]  /*252a0*/  HMMA.16816.F32 R12, R44.reuse, R56, R12 ;  /* 0x000000382c0c723c */ /* 0x044ff0000000180c */
[C---:B------:R-:W-:Y:S01]  /*252b0*/  HMMA.16816.F32 R16, R44.reuse, R58, R16 ;  /* 0x0000003a2c10723c */ /* 0x040fe20000001810 */
[----:B------:R-:W2:Y:S07]  /*252c0*/  LDSM.16.MT88.4 R56, [R65+0xf800] ;  /* 0x00f800004138783b */ /* 0x000eae0000004200 */
[C---:B-1----:R-:W-:Y:S08]  /*252d0*/  HMMA.16816.F32 R20, R44.reuse, R48, R20 ;  /* 0x000000302c14723c */ /* 0x042ff00000001814 */
[C---:B------:R-:W-:Y:S01]  /*252e0*/  HMMA.16816.F32 R24, R44.reuse, R50, R24 ;  /* 0x000000322c18723c */ /* 0x040fe20000001818 */
[----:B------:R-:W1:Y:S07]  /*252f0*/  LDSM.16.MT88.4 R48, [R64+0x5800] ;  /* 0x005800004030783b */ /* 0x000e6e0000004200 */
[C---:B---3--:R-:W-:Y:S08]  /*25300*/  HMMA.16816.F32 R28, R44.reuse, R60, R28 ;  /* 0x0000003c2c1c723c */ /* 0x048ff0000000181c */
[----:B------:R-:W-:Y:S01]  /*25310*/  HMMA.16816.F32 R32, R44, R62, R32 ;  /* 0x0000003e2c20723c */ /* 0x000fe20000001820 */
[----:B------:R-:W3:Y:S02]  /*25320*/  LDSM.16.MT88.4 R60, [R66+0x5800] ;  /* 0x00580000423c783b */ /* 0x000ee40000004200 */
        /* <DEDUP_REMOVED lines=14> */
[----:B------:R-:W4:Y:S02]  /*25410*/  LDSM.16.MT88.4 R52, [R67+0x10000] ;  /* 0x010000004334783b */ /* 0x000f240000004200 */
[----:B------:R-:W-:Y:S01]  /*25420*/  FADD.FTZ R110, R110, R124 ;  /* 0x0000007c6e6e7221 */ /* 0x000fe20000010000 */
[----:B------:R-:W-:Y:S03]  /*25430*/  FADD.FTZ R107, R105, R107 ;  /* 0x0000006b696b7221 */ /* 0x000fe60000010000 */
[----:B------:R-:W-:Y:S01]  /*25440*/  FADD.FTZ R110, R109, R110 ;  /* 0x0000006e6d6e7221 */ /* 0x000fe20000010000 */
[C---:B--2---:R-:W-:Y:S08]  /*25450*/  HMMA.16816.F32 R12, R44.reuse, R56, R12 ;  /* 0x000000382c0c723c */ /* 0x044ff0000000180c */
[C---:B------:R-:W-:Y:S01]  /*25460*/  HMMA.16816.F32 R16, R44.reuse, R58, R16 ;  /* 0x0000003a2c10723c */ /* 0x040fe20000001810 */
[----:B------:R-:W-:Y:S07]  /*25470*/  LDSM.16.MT88.4 R56, [R66+0x6000] ;  /* 0x006000004238783b */ /* 0x000fee0000004200 */
[C---:B-1----:R-:W-:Y:S08]  /*25480*/  HMMA.16816.F32 R20, R44.reuse, R48, R20 ;  /* 0x000000302c14723c */ /* 0x042ff00000001814 */
[C---:B------:R-:W-:Y:S01]  /*25490*/  HMMA.16816.F32 R24, R44.reuse, R50, R24 ;  /* 0x000000322c18723c */ /* 0x040fe20000001818 */
[----:B------:R-:W1:Y:S07]  /*254a0*/  LDSM.16.MT88.4 R48, [R65+0x10000] ;  /* 0x010000004130783b */ /* 0x000e6e0000004200 */
[C---:B---3--:R-:W-:Y:S03]  /*254b0*/  HMMA.16816.F32 R28, R44.reuse, R60, R28 ;  /* 0x0000003c2c1c723c */ /* 0x048fe6000000181c */
[-CC-:B------:R-:W-:Y:S01]  /*254c0*/  FFMA.FTZ R60, R43, R37.reuse, -R76.reuse ;  /* 0x000000252b3c7223 */ /* 0x180fe2000001084c */
[----:B------:R-:W-:Y:S01]  /*254d0*/  F2FP.F16.F32.PACK_AB R43, R100, R102 ;  /* 0x00000066642b723e */ /* 0x000fe200000000ff */
[--C-:B------:R-:W-:Y:S01]  /*254e0*/  FFMA.FTZ R61, R42, R37, -R76.reuse ;  /* 0x000000252a3d7223 */ /* 0x100fe2000001084c */
[----:B------:R-:W-:Y:S01]  /*254f0*/  F2FP.F16.F32.PACK_AB R42, R108, R109 ;  /* 0x0000006d6c2a723e */ /* 0x000fe200000000ff */
[----:B------:R-:W-:Y:S01]  /*25500*/  FADD.FTZ R102, R102, R107 ;  /* 0x0000006b66667221 */ /* 0x000fe20000010000 */
[----:B------:R-:W-:Y:S01]  /*25510*/  HMMA.16816.F32 R32, R44, R62, R32 ;  /* 0x0000003e2c20723c */ /* 0x000fe20000001820 */
[----:B------:R-:W2:Y:S01]  /*25520*/  LDSM.16.MT88.4 R44, [R64+0x6000] ;  /* 0x00600000402c783b */ /* 0x000ea20000004200 */
[----:B------:R-:W3:Y:S01]  /*25530*/  MUFU.EX2 R60, R60 ;  /* 0x0000003c003c7308 */ /* 0x000ee20000000800 */
[-CC-:B------:R-:W-:Y:S01]  /*25540*/  FFMA.FTZ R62, R91, R37.reuse, -R76.reuse ;  /* 0x000000255b3e7223 */ /* 0x180fe2000001084c */
[-C--:B------:R-:W-:Y:S01]  /*25550*/  FFMA.FTZ R63, R90, R37.reuse, -R76 ;  /* 0x000000255a3f7223 */ /* 0x080fe2000001084c */
[----:B------:R-:W-:Y:S01]  /*25560*/  FADD.FTZ R108, R108, R110 ;  /* 0x0000006e6c6c7221 */ /* 0x000fe20000010000 */
[----:B------:R-:W-:Y:S02]  /*25570*/  FADD.FTZ R102, R100, R102 ;  /* 0x0000006664667221 */ /* 0x000fe40000010000 */
[C---:B----4-:R-:W-:Y:S04]  /*25580*/  HMMA.16816.F32 R4, R40.reuse, R52, R4 ;  /* 0x000000342804723c */ /* 0x050fe80000001804 */
[----:B------:R-:W4:Y:S04]  /*25590*/  MUFU.EX2 R61, R61 ;  /* 0x0000003d003d7308 */ /* 0x000f280000000800 */
[C---:B------:R-:W-:Y:S01]  /*255a0*/  HMMA.16816.F32 R8, R40.reuse, R54, R8 ;  /* 0x000000362808723c */ /* 0x040fe20000001808 */
[----:B------:R-:W-:Y:S05]  /*255b0*/  LDSM.16.MT88.4 R52, [R64+0x6800] ;  /* 0x006800004034783b */ /* 0x000fea0000004200 */
[----:B------:R-:W-:Y:S01]  /*255c0*/  MUFU.EX2 R62, R62 ;  /* 0x0000003e003e7308 */ /* 0x000fe20000000800 */
[----:B---3--:R-:W-:Y:S01]  /*255d0*/  FADD.FTZ R108, R60, R108 ;  /* 0x0000006c3c6c7221 */ /* 0x008fe20000010000 */
[C---:B-1----:R-:W-:Y:S08]  /*255e0*/  HMMA.16816.F32 R12, R40.reuse, R48, R12 ;  /* 0x00000030280c723c */ /* 0x042ff0000000180c */
[----:B------:R-:W1:Y:S01]  /*255f0*/  MUFU.EX2 R63, R63 ;  /* 0x0000003f003f7308 */ /* 0x000e620000000800 */
[C---:B------:R-:W-:Y:S01]  /*25600*/  HMMA.16816.F32 R16, R40.reuse, R50, R16 ;  /* 0x000000322810723c */ /* 0x040fe20000001810 */
[----:B------:R-:W3:Y:S07]  /*25610*/  LDSM.16.MT88.4 R48, [R67+0x10800] ;  /* 0x010800004330783b */ /* 0x000eee0000004200 */
[C---:B--2---:R-:W-:Y:S08]  /*25620*/  HMMA.16816.F32 R20, R40.reuse, R44, R20 ;  /* 0x0000002c2814723c */ /* 0x044ff00000001814 */
[C---:B------:R-:W-:Y:S01]  /*25630*/  HMMA.16816.F32 R24, R40.reuse, R46, R24 ;  /* 0x0000002e2818723c */ /* 0x040fe20000001818 */
[----:B------:R-:W2:Y:S07]  /*25640*/  LDSM.16.MT88.4 R44, [R65+0x10800] ;  /* 0x01080000412c783b */ /* 0x000eae0000004200 */
[C---:B------:R-:W-:Y:S03]  /*25650*/  HMMA.16816.F32 R28, R40.reuse, R56, R28 ;  /* 0x00000038281c723c */ /* 0x040fe6000000181c */
[----:B------:R-:W-:Y:S02]  /*25660*/  FFMA.FTZ R56, R84, R37, -R76 ;  /* 0x0000002554387223 */ /* 0x000fe4000001084c */
[----:B------:R-:W5:Y:S03]  /*25670*/  MUFU.EX2 R84, R85 ;  /* 0x0000005500547308 */ /* 0x000f660000000800 */
[----:B------:R-:W-:Y:S03]  /*25680*/  HMMA.16816.F32 R32, R40, R58, R32 ;  /* 0x0000003a2820723c */ /* 0x000fe60000001820 */
[C---:B----4-:R-:W-:Y:S01]  /*25690*/  F2FP.F16.F32.PACK_AB R40, R61.reuse, R60 ;  /* 0x0000003c3d28723e */ /* 0x050fe200000000ff */
[----:B------:R-:W-:Y:S03]  /*256a0*/  FADD.FTZ R61, R61, R108 ;  /* 0x0000006c3d3d7221 */ /* 0x000fe60000010000 */
[----:B------:R4:W2:Y:S01]  /*256b0*/  MUFU.EX2 R85, R56 ;  /* 0x0000003800557308 */ /* 0x0008a20000000800 */
[----:B-1----:R-:W-:Y:S02]  /*256c0*/  F2FP.F16.F32.PACK_AB R42, R63, R62 ;  /* 0x0000003e3f2a723e */ /* 0x002fe400000000ff */
        /* <DEDUP_REMOVED lines=8> */
[----:B-----5:R-:W-:Y:S01]  /*25750*/  FADD.FTZ R63, R84, R63 ;  /* 0x0000003f543f7221 */ /* 0x020fe20000010000 */
[----:B----4-:R-:W1:Y:S02]  /*25760*/  LDSM.16.MT88.4 R56, [R66+0x6800] ;  /* 0x006800004238783b */ /* 0x010e640000004200 */
[----:B------:R-:W-:Y:S01]  /*25770*/  FADD.FTZ R87, R86, R87 ;  /* 0x0000005756577221 */ /* 0x000fe20000010000 */
[C---:B------:R-:W-:Y:S05]  /*25780*/  HMMA.16816.F32 R8, R40.reuse, R50, R8 ;  /* 0x000000322808723c */ /* 0x040fea0000001808 */
[----:B------:R-:W-:Y:S03]  /*25790*/  LDSM.16.MT88.4 R48, [R65+0x11000] ;  /* 0x011000004130783b */ /* 0x000fe60000004200 */
[C---:B--2---:R-:W-:Y:S08]  /*257a0*/  HMMA.16816.F32 R12, R40.reuse, R44, R12 ;  /* 0x0000002c280c723c */ /* 0x044ff0000000180c */
[C---:B------:R-:W-:Y:S01]  /*257b0*/  HMMA.16816.F32 R16, R40.reuse, R46, R16 ;  /* 0x0000002e2810723c */ /* 0x040fe20000001810 */
[----:B------:R-:W2:Y:S07]  /*257c0*/  LDSM.16.MT88.4 R44, [R67+0x11000] ;  /* 0x01100000432c783b */ /* 0x000eae0000004200 */
[C---:B------:R-:W-:Y:S08]  /*257d0*/  HMMA.16816.F32 R20, R40.reuse, R52, R20 ;  /* 0x000000342814723c */ /* 0x040ff00000001814 */
[C---:B------:R-:W-:Y:S01]  /*257e0*/  HMMA.16816.F32 R24, R40.reuse, R54, R24 ;  /* 0x000000362818723c */ /* 0x040fe20000001818 */
[----:B------:R-:W3:Y:S07]  /*257f0*/  LDSM.16.MT88.4 R52, [R64+0x7000] ;  /* 0x007000004034783b */ /* 0x000eee0000004200 */
[C---:B-1----:R-:W-:Y:S03]  /*25800*/  HMMA.16816.F32 R28, R40.reuse, R56, R28 ;  /* 0x00000038281c723c */ /* 0x042fe6000000181c */
        /* <DEDUP_REMOVED lines=23> */
[----:B-1----:R-:W-:Y:S01]  /*25980*/  F2FP.F16.F32.PACK_AB R132, R57, R56 ;  /* 0x000000383984723e */ /* 0x002fe200000000ff */
[----:B------:R-:W-:Y:S02]  /*25990*/  FADD.FTZ R82, R56, R82 ;  /* 0x0000005238527221 */ /* 0x000fe40000010000 */
[C---:B------:R-:W-:Y:S03]  /*259a0*/  HMMA.16816.F32 R12, R40.reuse, R48, R12 ;  /* 0x00000030280c723c */ /* 0x040fe6000000180c */
[-CC-:B------:R-:W-:Y:S01]  /*259b0*/  FFMA.FTZ R48, R72, R37.reuse, -R70.reuse ;  /* 0x0000002548307223 */ /* 0x180fe20000010846 */
[-CC-:B------:R-:W-:Y:S01]  /*259c0*/  FFMA.FTZ R49, R71, R37.reuse, -R70.reuse ;  /* 0x0000002547317223 */ /* 0x180fe20000010846 */
[----:B------:R-:W-:Y:S01]  /*259d0*/  FFMA.FTZ R70, R38, R37, -R70 ;  /* 0x0000002526467223 */ /* 0x000fe20000010846 */
[----:B------:R-:W-:Y:S02]  /*259e0*/  FADD.FTZ R57, R57, R82 ;  /* 0x0000005239397221 */ /* 0x000fe40000010000 */
[C---:B------:R-:W-:Y:S01]  /*259f0*/  HMMA.16816.F32 R16, R40.reuse, R50, R16 ;  /* 0x000000322810723c */ /* 0x040fe20000001810 */
[----:B------:R-:W-:Y:S02]  /*25a00*/  MUFU.EX2 R48, R48 ;  /* 0x0000003000307308 */ /* 0x000fe40000000800 */
[----:B----4-:R-:W-:Y:S01]  /*25a10*/  F2FP.F16.F32.PACK_AB R134, R76, R58 ;  /* 0x0000003a4c86723e */ /* 0x010fe200000000ff */
[----:B------:R-:W-:Y:S04]  /*25a20*/  FADD.FTZ R57, R58, R57 ;  /* 0x000000393a397221 */ /* 0x000fe80000010000 */
[C---:B---3--:R-:W-:Y:S03]  /*25a30*/  HMMA.16816.F32 R20, R40.reuse, R52, R20 ;  /* 0x000000342814723c */ /* 0x048fe60000001814 */
[----:B------:R-:W1:Y:S01]  /*25a40*/  MUFU.EX2 R49, R49 ;  /* 0x0000003100317308 */ /* 0x000e620000000800 */
[----:B------:R-:W-:Y:S04]  /*25a50*/  FADD.FTZ R250, R76, R57 ;  /* 0x000000394cfa7221 */ /* 0x000fe80000010000 */
        /* <DEDUP_REMOVED lines=21> */
.L_x_7541:
        /* <DEDUP_REMOVED lines=13> */
.L_x_7556:
[----:B----4-:R-:W-:Y:S01]  /*25c80*/  FADD.FTZ R7, R245, R7 ;  /* 0x00000007f5077221 */ /* 0x010fe20000010000 */
[----:B------:R-:W2:Y:S01]  /*25c90*/  MUFU.RCP R11, R8 ;  /* 0x00000008000b7308 */ /* 0x000ea20000001000 */
[----:B------:R-:W-:Y:S01]  /*25ca0*/  SHF.L.U32 R9, R166, 0x4, RZ ;  /* 0x00000004a6097819 */ /* 0x000fe200000006ff */
[----:B------:R-:W-:Y:S05]  /*25cb0*/  WARPSYNC.ALL ;  /* 0x0000000000007948 */ /* 0x000fea0003800000 */
[----:B------:R-:W-:Y:S01]  /*25cc0*/  BAR.SYNC.DEFER_BLOCKING 0x0 ;  /* 0x0000000000007b1d */ /* 0x000fe20000010000 */
[----:B------:R-:W-:Y:S02]  /*25cd0*/  FSETP.NE.FTZ.AND P1, PT, R8, RZ, PT ;  /* 0x000000ff0800720b */ /* 0x000fe40003f35000 */
[----:B------:R-:W-:-:S02]  /*25ce0*/  LOP3.LUT R12, R9, 0x1c0, RZ, 0xc0, !PT ;  /* 0x000001c0090c7812 */ /* 0x000fc400078ec0ff */
[----:B------:R-:W-:Y:S01]  /*25cf0*/  FSETP.NE.FTZ.AND P0, PT, R7, RZ, PT ;  /* 0x000000ff0700720b */ /* 0x000fe20003f15000 */
[----:B------:R-:W4:Y:S01]  /*25d00*/  MUFU.RCP R10, R7 ;  /* 0x00000007000a7308 */ /* 0x000f220000001000 */
[----:B------:R-:W-:Y:S02]  /*25d10*/  LOP3.LUT R69, R12, 0x38, R69, 0xf8, !PT ;  /* 0x000000380c457812 */ /* 0x000fe400078ef845 */
[----:B------:R-:W-:Y:S02]  /*25d20*/  R2P PR, R166, 0x18 ;  /* 0x00000018a6007804 */ /* 0x000fe40000000000 */
[----:B------:R-:W-:Y:S02]  /*25d30*/  LOP3.LUT R68, R69, R68, R212, 0xfe, !PT ;  /* 0x0000004445447212 */ /* 0x000fe400078efed4 */
[----:B--2---:R-:W-:Y:S02]  /*25d40*/  FSEL R11, R11, 1, P1 ;  /* 0x3f8000000b0b7808 */ /* 0x004fe40000800000 */
[----:B------:R-:W-:-:S02]  /*25d50*/  LEA R68, R68, R214, 0x2 ;  /* 0x000000d644447211 */ /* 0x000fc400078e10ff */
[----:B------:R-:W-:Y:S01]  /*25d60*/  SEL R5, R5, 0xffffffe0, !P2 ;  /* 0xffffffe005057807 */ /* 0x000fe20005000000 */
[C---:B------:R-:W-:Y:S01]  /*25d70*/  FMUL.FTZ R160, R11.reuse, R160 ;  /* 0x000000a00ba07220 */ /* 0x040fe20000410000 */
[C---:B------:R-:W-:Y:S01]  /*25d80*/  FMUL.FTZ R161, R11.reuse, R161 ;  /* 0x000000a10ba17220 */ /* 0x040fe20000410000 */
[C---:B------:R-:W-:Y:S01]  /*25d90*/  FMUL.FTZ R156, R11.reuse, R156 ;  /* 0x0000009c0b9c7220 */ /* 0x040fe20000410000 */
        /* <DEDUP_REMOVED lines=54> */
[----:B------:R4:W-:Y:S01]  /*26100*/  STS.64 [R5+0x800], R134 ;  /* 0x0008008605007388 */ /* 0x0009e20000000a00 */
[----:B------:R-:W1:Y:S03]  /*26110*/  @P1 MUFU.LG2 R8, R8 ;  /* 0x0000000800081308 */ /* 0x000e660000000c00 */
[----:B------:R1:W5:Y:S04]  /*26120*/  LD.E R41, desc[UR4][R2.64+0xcc] ;  /* 0x0000cc0402297980 */ /* 0x000368000c101900 */
[----:B------:R1:W5:Y:S01]  /*26130*/  LD.E.64 R46, desc[UR4][R2.64+0x78] ;  /* 0x00007804022e7980 */ /* 0x000362000c101b00 */
[----:B------:R-:W3:Y:S03]  /*26140*/  @P0 MUFU.LG2 R7, R7 ;  /* 0x0000000700070308 */ /* 0x000ee60000000c00 */
[----:B------:R1:W5:Y:S04]  /*26150*/  LD.E.64 R44, desc[UR4][R2.64+0xa8] ;  /* 0x0000a804022c7980 */ /* 0x000368000c101b00 */
[----:B--2---:R-:W2:Y:S04]  /*26160*/  LD.E R10, desc[UR4][R2.64+0x60] ;  /* 0x00006004020a7980 */ /* 0x004ea8000c101900 */
[----:B----4-:R-:W4:Y:S01]  /*26170*/  LD.E.64 R4, desc[UR4][R2.64+0xb0] ;  /* 0x0000b00402047980 */ /* 0x010f22000c101b00 */
[----:B------:R-:W-:-:S04]  /*26180*/  SHF.L.U32 R37, R166, 0x2, RZ ;  /* 0x00000002a6257819 */ /* 0x000fc800000006ff */
[----:B------:R-:W-:Y:S02]  /*26190*/  LOP3.LUT R11, R37, 0x1f8, RZ, 0xc0, !PT ;  /* 0x000001f8250b7812 */ /* 0x000fe400078ec0ff */
[----:B------:R-:W-:Y:S02]  /*261a0*/  LOP3.LUT R9, R9, 0x10, RZ, 0xc0, !PT ;  /* 0x0000001009097812 */ /* 0x000fe400078ec0ff */
[----:B------:R-:W-:Y:S01]  /*261b0*/  LOP3.LUT R11, R11, 0x38, R167, 0x78, !PT ;  /* 0x000000380b0b7812 */ /* 0x000fe200078e78a7 */
[----:B-1----:R-:W-:-:S03]  /*261c0*/  @P1 FMUL.FTZ R8, R8, 0.69314718246459960938 ;  /* 0x3f31721808081820 */ /* 0x002fc60000410000 */
[----:B------:R-:W-:Y:S01]  /*261d0*/  LEA R9, R11, R9, 0x2 ;  /* 0x000000090b097211 */ /* 0x000fe200078e10ff */
[----:B---3--:R-:W-:Y:S01]  /*261e0*/  @P0 FMUL.FTZ R7, R7, 0.69314718246459960938 ;  /* 0x3f31721807070820 */ /* 0x008fe20000410000 */
[----:B------:R-:W-:Y:S02]  /*261f0*/  SHF.L.U32 R42, R235, 0x6, RZ ;  /* 0x00000006eb2a7819 */ /* 0x000fe400000006ff */
[----:B------:R-:W-:Y:S01]  /*26200*/  MOV R40, 0xff800000 ;  /* 0xff80000000287802 */ /* 0x000fe20000000f00 */
[C---:B-----5:R-:W-:Y:S01]  /*26210*/  @P1 FFMA.FTZ R40, R6.reuse, R36, R8 ;  /* 0x0000002406281223 */ /* 0x060fe20000010008 */
        /* <DEDUP_REMOVED lines=30> */
.L_x_7551:
[----:B------:R-:W-:Y:S05]  /*26400*/  BSYNC.RECONVERGENT B0 ;  /* 0x0000000000007941 */ /* 0x000fea0003800200 */
.L_x_7550:
[----:B------:R5:W2:Y:S01]  /*26410*/  LD.E R2, desc[UR4][R2.64+0xc0] ;  /* 0x0000c00402027980 */ /* 0x000aa2000c101900 */
[C---:B------:R-:W-:Y:S01]  /*26420*/  LOP3.LUT R0, R37.reuse, 0xfc0, RZ, 0xc0, !PT ;  /* 0x00000fc025007812 */ /* 0x040fe200078ec0ff */
[----:B------:R-:W-:Y:S01]  /*26430*/  IMAD R41, R42, R41, RZ ;  /* 0x000000292a297224 */ /* 0x000fe200078e02ff */
[----:B------:R-:W-:Y:S02]  /*26440*/  SHF.R.U32.HI R166, RZ, 0x4, R166 ;  /* 0x00000004ffa67819 */ /* 0x000fe400000116a6 */
[----:B------:R-:W-:Y:S02]  /*26450*/  LOP3.LUT R0, R0, 0x3c, R37, 0xf8, !PT ;  /* 0x0000003c00007812 */ /* 0x000fe400078ef825 */
[----:B------:R-:W-:Y:S02]  /*26460*/  LOP3.LUT R37, R37, 0x3c, RZ, 0xc0, !PT ;  /* 0x0000003c25257812 */ /* 0x000fe400078ec0ff */
[----:B------:R-:W-:-:S04]  /*26470*/  IADD3 R0, P0, PT, R41, R0, RZ ;  /* 0x0000000029007210 */ /* 0x000fc80007f1e0ff */
[----:B------:R-:W-:Y:S02]  /*26480*/  LEA.HI.X.SX32 R41, R41, RZ, 0x1, P0 ;  /* 0x000000ff29297211 */ /* 0x000fe400000f0eff */
[----:B------:R-:W-:Y:S01]  /*26490*/  LEA R36, P2, R0, R46, 0x2 ;  /* 0x0000002e00247211 */ /* 0x000fe200078410ff */
[C---:B-----5:R-:W-:Y:S01]  /*264a0*/  VIADD R3, R166.reuse, 0x18 ;  /* 0x00000018a6037836 */ /* 0x060fe20000000000 */
[----:B--2---:R-:W-:Y:S01]  /*264b0*/  ISETP.GE.AND P0, PT, R37, R2, PT ;  /* 0x000000022500720c */ /* 0x004fe20003f06270 */
        /* <DEDUP_REMOVED lines=18> */
[----:B---3--:R-:W-:Y:S04]  /*265e0*/  @!P6 ST.E.128 desc[UR4][R36.64+0x800], R28 ;  /* 0x0008001c2400e985 */ /* 0x008fe8000c101d04 */
[----:B----4-:R-:W-:Y:S04]  /*265f0*/  @!P5 ST.E.128 desc[UR4][R36.64+0x1000], R24 ;  /* 0x001000182400d985 */ /* 0x010fe8000c101d04 */
[----:B-1----:R-:W-:Y:S04]  /*26600*/  @!P4 ST.E.128 desc[UR4][R36.64+0x1800], R20 ;  /* 0x001800142400c985 */ /* 0x002fe8000c101d04 */
[----:B------:R-:W-:Y:S04]  /*26610*/  @!P3 ST.E.128 desc[UR4][R36.64+0x2000], R16 ;  /* 0x002000102400b985 */ /* 0x000fe8000c101d04 */
[----:B------:R-:W-:Y:S04]  /*26620*/  @!P2 ST.E.128 desc[UR4][R36.64+0x2800], R12 ;  /* 0x0028000c2400a985 */ /* 0x000fe8000c101d04 */
[----:B------:R1:W-:Y:S02]  /*26630*/  @!P1 ST.E.128 desc[UR4][R36.64+0x3000], R8 ;  /* 0x0030000824009985 */ /* 0x0003e4000c101d04 */
[----:B-1----:R-:W-:Y:S05]  /*26640*/  @P0 RET.REL.NODEC R2 `(_ZN5flash24flash_fwd_splitkv_kernelI23Flash_fwd_kernel_traitsILi64ELi64ELi256ELi4ELb0ELb0EN7cutlass6half_tE19Flash_kernel_traitsILi64ELi64ELi256ELi4ES3_EELb0ELb1ELb1ELb0ELb0ELb1ELb1ELb0EEEvNS_16Flash_fwd_paramsE) ;  /* 0xfffffd98026c0950 */ /* 0x002fea0003c3ffff */
[----:B------:R-:W-:Y:S01]  /*26650*/  MOV R235, 0x0 ;  /* 0x0000000000eb7802 */ /* 0x000fe20000000f00 */
[----:B------:R1:W-:Y:S03]  /*26660*/  ST.E.128 desc[UR4][R36.64+0x3800], R4 ;  /* 0x0038000424007985 */ /* 0x0003e6000c101d04 */
[----:B-1----:R-:W-:Y:S05]  /*26670*/  RET.REL.NODEC R234 `(_ZN5flash24flash_fwd_splitkv_kernelI23Flash_fwd_kernel_traitsILi64ELi64ELi256ELi4ELb0ELb0EN7cutlass6half_tE19Flash_kernel_traitsILi64ELi64ELi256ELi4ES3_EELb0ELb1ELb1ELb0ELb0ELb1ELb1ELb0EEEvNS_16Flash_fwd_paramsE) ;  /* 0xfffffd98ea607950 */ /* 0x002fea0003c3ffff */
.L_x_7549:
[----:B------:R-:W-:Y:S01]  /*26680*/  MOV R7, 0x1f ;  /* 0x0000001f00077802 */ /* 0x000fe20000000f00 */
[----:B------:R-:W-:Y:S01]  /*26690*/  IMAD.MOV.U32 R8, RZ, RZ, 0x2 ;  /* 0x00000002ff087424 */ /* 0x000fe200078e00ff */
[----:B------:R-:W-:Y:S01]  /*266a0*/  MOV R10, R250 ;  /* 0x000000fa000a7202 */ /* 0x000fe20000000f00 */
[----:B------:R-:W-:-:S07]  /*266b0*/  IMAD.MOV.U32 R9, RZ, RZ, -0x1 ;  /* 0xffffffffff097424 */ /* 0x000fce00078e00ff */
[----:B-1---5:R-:W-:Y:S05]  /*266c0*/  WARPSYNC.COLLECTIVE R9, `(.L_x_7552) ;  /* 0x0000000009087348 */ /* 0x022fea0003c00000 */
[----:B------:R2:W3:Y:S02]  /*266d0*/  SHFL.BFLY P0, R7, R10, R8, R7 ;  /* 0x0c0000080a077389 */ /* 0x0004e40000000007 */
[----:B-123-5:R-:W-:Y:S05]  /*266e0*/  ENDCOLLECTIVE ;  /* 0x000000000000791b */ /* 0x02efea0003800000 */
.L_x_7552:
        /* <DEDUP_REMOVED lines=8> */
.L_x_7553:
[----:B------:R-:W-:Y:S01]  /*26770*/  MOV R11, R7 ;  /* 0x00000007000b7202 */ /* 0x000fe20000000f00 */
[----:B------:R-:W-:Y:S01]  /*26780*/  IMAD.MOV.U32 R10, RZ, RZ, R245 ;  /* 0x000000ffff0a7224 */ /* 0x000fe200078e00f5 */
[----:B------:R-:W-:Y:S02]  /*26790*/  MOV R7, 0x1f ;  /* 0x0000001f00077802 */ /* 0x000fe40000000f00 */
[----:B------:R-:W-:-:S07]  /*267a0*/  MOV R8, 0x2 ;  /* 0x0000000200087802 */ /* 0x000fce0000000f00 */
[----:B------:R-:W-:Y:S05]  /*267b0*/  WARPSYNC.COLLECTIVE R9, `(.L_x_7554) ;  /* 0x0000000009087348 */ /* 0x000fea0003c00000 */
[----:B------:R1:W2:Y:S02]  /*267c0*/  SHFL.BFLY P0, R7, R10, R8, R7 ;  /* 0x0c0000080a077389 */ /* 0x0002a40000000007 */
[----:B-12---:R-:W-:Y:S05]  /*267d0*/  ENDCOLLECTIVE ;  /* 0x000000000000791b */ /* 0x006fea0003800000 */
.L_x_7554:
[----:B------:R-:W-:Y:S01]  /*267e0*/  FADD.FTZ R245, R7, R245 ;  /* 0x000000f507f57221 */ /* 0x000fe20000010000 */
[----:B------:R-:W-:Y:S02]  /*267f0*/  MOV R7, 0x1f ;  /* 0x0000001f00077802 */ /* 0x000fe40000000f00 */
[----:B------:R-:W-:Y:S01]  /*26800*/  MOV R8, 0x1 ;  /* 0x0000000100087802 */ /* 0x000fe20000000f00 */
[----:B------:R-:W-:-:S07]  /*26810*/  IMAD.MOV.U32 R10, RZ, RZ, R245 ;  /* 0x000000ffff0a7224 */ /* 0x000fce00078e00f5 */
[----:B------:R-:W-:Y:S05]  /*26820*/  WARPSYNC.COLLECTIVE R9, `(.L_x_7555) ;  /* 0x0000000009087348 */ /* 0x000fea0003c00000 */
[----:B------:R1:W2:Y:S02]  /*26830*/  SHFL.BFLY P0, R7, R10, R8, R7 ;  /* 0x0c0000080a077389 */ /* 0x0002a40000000007 */
[----:B-12---:R-:W-:Y:S05]  /*26840*/  ENDCOLLECTIVE ;  /* 0x000000000000791b */ /* 0x006fea0003800000 */
.L_x_7555:
[----:B------:R-:W-:Y:S01]  /*26850*/  FADD.FTZ R8, R250, R11 ;  /* 0x0000000bfa087221 */ /* 0x000fe20000010000 */
[----:B------:R-:W-:Y:S06]  /*26860*/  BRA `(.L_x_7556) ;  /* 0xfffffff400047947 */ /* 0x000fec000383ffff */
.L_x_7557:
        /* <DEDUP_REMOVED lines=9> */
.L_x_14767:


//--------------------- .text._ZN5flash24flash_fwd_splitkv_kernelI23Flash_fwd_kernel_traitsILi64ELi64ELi256ELi4ELb0ELb0EN7cutlass6half_tE19Flash_kernel_traitsILi64ELi64ELi256ELi4ES3_EELb0ELb1ELb0ELb0ELb1ELb0ELb1ELb1EEEvNS_16Flash_fwd_paramsE --------------------------
	.section	.text._ZN5flash24flash_fwd_splitkv_kernelI23Flash_fwd_kernel_traitsILi64ELi64ELi256ELi4ELb0ELb0EN7cutlass6half_tE19Flash_kernel_traitsILi64ELi64ELi256ELi4ES3_EELb0ELb1ELb0ELb0ELb1ELb0ELb1ELb1EEEvNS_16Flash_fwd_paramsE,"ax",@progbits
	.align	128
        .global         _ZN5flash24flash_fwd_splitkv_kernelI23Flash_fwd_kernel_traitsILi64ELi64ELi256ELi4ELb0ELb0EN7cutlass6half_tE19Flash_kernel_traitsILi64ELi64ELi256ELi4ES3_EELb0ELb1ELb0ELb0ELb1ELb0ELb1ELb1EEEvNS_16Flash_fwd_paramsE
        .type           _ZN5flash24flash_fwd_splitkv_kernelI23Flash_fwd_kernel_traitsILi64ELi64ELi256ELi4ELb0ELb0EN7cutlass6half_tE19Flash_kernel_traitsILi64ELi64ELi256ELi4ES3_EELb0ELb1ELb0ELb0ELb1ELb0ELb1ELb1EEEvNS_16Flash_fwd_paramsE,@function
        .size           _ZN5flash24flash_fwd_splitkv_kernelI23Flash_fwd_kernel_traitsILi64ELi64ELi256ELi4ELb0ELb0EN7cutlass6half_tE19Flash_kernel_traitsILi64ELi64ELi256ELi4ES3_EELb0ELb1ELb0ELb0ELb1ELb0ELb1ELb1EEEvNS_16Flash_fwd_paramsE,(.L_x_14768 - _ZN5flash24flash_fwd_splitkv_kernelI23Flash_fwd_kernel_traitsILi64ELi64ELi256ELi4ELb0ELb0EN7cutlass6half_tE19Flash_kernel_traitsILi64ELi64ELi256ELi4ES3_EELb0ELb1ELb0ELb0ELb1ELb0ELb1ELb1EEEvNS_16Flash_fwd_paramsE)
        .other          _ZN5flash24flash_fwd_splitkv_kernelI23Flash_fwd_kernel_traitsILi64ELi64ELi256ELi4ELb0ELb0EN7cutlass6half_tE19Flash_kernel_traitsILi64ELi64ELi256ELi4ES3_EELb0ELb1ELb0ELb0ELb1ELb0ELb1ELb1EEEvNS_16Flash_fwd_paramsE,@"STO_CUDA_ENTRY STV_DEFAULT"
_ZN5flash24flash_fwd_splitkv_kernelI23Flash_fwd_kernel_traitsILi64ELi64ELi256ELi4ELb0ELb0EN7cutlass6half_tE19Flash_kernel_traitsILi64ELi64ELi256ELi4ES3_EELb0ELb1ELb0ELb0ELb1ELb0ELb1ELb1EEEvNS_16Flash_fwd_paramsE:
.text._ZN5flash24flash_fwd_splitkv_kernelI23Flash_fwd_kernel_traitsILi64ELi64ELi256ELi4ELb0ELb0EN7cutlass6half_tE19Flash_kernel_traitsILi64ELi64ELi256ELi4ES3_EELb0ELb1ELb0ELb0ELb1ELb0ELb1ELb1EEEvNS_16Flash_fwd_paramsE:
        /* <DEDUP_REMOVED lines=30> */
[----:B-1----:R-:W-:Y:S05]  /*01e0*/  CALL.REL.NOINC `($_ZN5flash24flash_fwd_splitkv_kernelI23Flash_fwd_kernel_traitsILi64ELi64ELi256ELi4ELb0ELb0EN7cutlass6half_tE19Flash_kernel_traitsILi64ELi64ELi256ELi4ES3_EELb0ELb1ELb0ELb0ELb1ELb0ELb1ELb1EEEvNS_16Flash_fwd_paramsE$_ZN5flash30compute_attn_1rowblock_splitkvI23Flash_fwd_kernel_traitsILi64ELi64ELi256ELi4ELb0ELb0EN7cutlass6half_tE19Flash_kernel_traitsILi64ELi64ELi256ELi4ES3_EELb0ELb1ELb0ELb0ELb1ELb0ELb1ELb1ENS_16Flash_fwd_paramsEEEvRKT8_iiiii) ;  /* 0x0000000000087944 */ /* 0x002fea0003c00000 */
[----:B------:R-:W-:Y:S05]  /*01f0*/  BSYNC.RECONVERGENT B3 ;  /* 0x0000000000037941 */ /* 0x000fea0003800200 */
.L_x_7558:
[----:B------:R-:W-:Y:S05]  /*0200*/  EXIT ;  /* 0x000000000000794d */ /* 0x000fea0003800000 */
        .type           $_ZN5flash24flash_fwd_splitkv_kernelI23Flash_fwd_kernel_traitsILi64ELi64ELi256ELi4ELb0ELb0EN7cutlass6half_tE19Flash_kernel_traitsILi64ELi64ELi256ELi4ES3_EELb0ELb1ELb0ELb0ELb1ELb0ELb1ELb1EEEvNS_16Flash_fwd_paramsE$_ZN5flash30compute_attn_1rowblock_splitkvI23Flash_fwd_kernel_traitsILi64ELi64ELi256ELi4ELb0ELb0EN7cutlass6half_tE19Flash_kernel_traitsILi64ELi64ELi256ELi4ES3_EELb0ELb1ELb0ELb0ELb1ELb0ELb1ELb1ENS_16Flash_fwd_paramsEEEvRKT8_iiiii,@function
        .size           $_ZN5flash24flash_fwd_splitkv_kernelI23Flash_fwd_kernel_traitsILi64ELi64ELi256ELi4ELb0ELb0EN7cutlass6half_tE19Flash_kernel_traitsILi64ELi64ELi256ELi4ES3_EELb0ELb1ELb0ELb0ELb1ELb0ELb1ELb1EEEvNS_16Flash_fwd_paramsE$_ZN5flash30compute_attn_1rowblock_splitkvI23Flash_fwd_kernel_traitsILi64ELi64ELi256ELi4ELb0ELb0EN7cutlass6half_tE19Flash_kernel_traitsILi64ELi64ELi256ELi4ES3_EELb0ELb1ELb0ELb0ELb1ELb0ELb1ELb1ENS_16Flash_fwd_paramsEEEvRKT8_iiiii,(.L_x_14768 - $_ZN5flash24flash_fwd_splitkv_kernelI23Flash_fwd_kernel_traitsILi64ELi64ELi256ELi4ELb0ELb0EN7cutlass6half_tE19Flash_kernel_traitsILi64ELi64ELi256ELi4ES3_EELb0ELb1ELb0ELb0ELb1ELb0ELb1ELb1EEEvNS_16Flash_fwd_paramsE$_ZN5flash30compute_attn_1rowblock_splitkvI23Flash_fwd_kernel_traitsILi64ELi64ELi256ELi4ELb0ELb0EN7cutlass6half_tE19Flash_kernel_traitsILi64ELi64ELi256ELi4ES3_EELb0ELb1ELb0ELb0ELb1ELb0ELb1ELb1ENS_16Flash_fwd_paramsEEEvRKT8_iiiii)
$_ZN5flash24flash_fwd_splitkv_kernelI23Flash_fwd_kernel_traitsILi64ELi64ELi256ELi4ELb0ELb0EN7cutlass6half_tE19Flash_kernel_traitsILi64ELi64ELi256ELi4ES3_EELb0ELb1ELb0ELb0ELb1ELb0ELb1ELb1EEEvNS_16Flash_fwd_paramsE$_ZN5flash30compute_attn_1rowblock_splitkvI23Flash_fwd_kernel_traitsILi64ELi64ELi256ELi4ELb0ELb0EN7cutlass6half_tE19Flash_kernel_traitsILi64ELi64ELi256ELi4ES3_EELb0ELb1ELb0ELb0ELb1ELb0ELb1ELb1ENS_16Flash_fwd_paramsEEEvRKT8_iiiii:
        /* <DEDUP_REMOVED lines=40> */
.L_x_7560:
[----:B------:R-:W-:Y:S05]  /*0490*/  BSYNC.RECONVERGENT B0 ;  /* 0x0000000000007941 */ /* 0x000fea0003800200 */
.L_x_7559:
[----:B------:R-:W-:Y:S04]  /*04a0*/  BSSY.RECONVERGENT B0, `(.L_x_7561) ;  /* 0x0000007000007945 */ /* 0x000fe80003800200 */
[----:B------:R-:W-:Y:S05]  /*04b0*/  @!P4 BRA `(.L_x_7562) ;  /* 0x000000000014c947 */ /* 0x000fea0003800000 */
[----:B-----5:R-:W3:Y:S02]  /*04c0*/  LD.E.U8 R0, desc[UR4][R134.64+0x1b2] ;  /* 0x0001b20486007980 */ /* 0x020ee4000c101100 */
[----:B---3--:R-:W-:-:S13]  /*04d0*/  ISETP.NE.AND P0, PT, R0, RZ, PT ;  /* 0x000000ff0000720c */ /* 0x008fda0003f05270 */
[----:B------:R-:W3:Y:S02]  /*04e0*/  @P0 LD.E R0, desc[UR4][R2.64+0x4] ;  /* 0x0000040402000980 */ /* 0x000ee4000c101900 */
[----:B---3--:R-:W-:-:S06]  /*04f0*/  @P0 IADD3 R0, PT, PT, R0, -R20, RZ ;  /* 0x8000001400000210 */ /* 0x008fcc0007ffe0ff */
[----:B------:R3:W5:Y:S02]  /*0500*/  @!P0 LD.E R0, desc[UR4][R2.64] ;  /* 0x0000000402008980 */ /* 0x000764000c101900 */
.L_x_7562:
[----:B------:R-:W-:Y:S05]  /*0510*/  BSYNC.RECONVERGENT B0 ;  /* 0x0000000000007941 */ /* 0x000fea0003800200 */
.L_x_7561:
        /* <DEDUP_REMOVED lines=11> */
.L_x_7564:
[----:B--23--:R-:W2:Y:S01]  /*05d0*/  LD.E.64 R2, desc[UR4][R134.64+0x108] ;  /* 0x0001080486027980 */ /* 0x00cea2000c101b00 */
[----:B------:R-:W-:Y:S01]  /*05e0*/  BSSY.RECONVERGENT B0, `(.L_x_7566) ;  /* 0x0000006000007945 */ /* 0x000fe20003800200 */
[----:B------:R-:W-:Y:S01]  /*05f0*/  IMAD.MOV.U32 R0, RZ, RZ, RZ ;  /* 0x000000ffff007224 */ /* 0x000fe200078e00ff */
[----:B--2---:R-:W-:-:S04]  /*0600*/  ISETP.NE.U32.AND P0, PT, R2, RZ, PT ;  /* 0x000000ff0200720c */ /* 0x004fc80003f05070 */
[----:B------:R-:W-:-:S13]  /*0610*/  ISETP.NE.AND.EX P0, PT, R3, RZ, PT, P0 ;  /* 0x000000ff0300720c */ /* 0x000fda0003f05300 */
[----:B------:R-:W-:Y:S05]  /*0620*/  @!P0 BRA `(.L_x_7567) ;  /* 0x0000000000048947 */ /* 0x000fea0003800000 */
[----:B------:R2:W5:Y:S02]  /*0630*/  LD.E R0, desc[UR4][R134.64+0xbc] ;  /* 0x0000bc0486007980 */ /* 0x000564000c101900 */
.L_x_7567:
[----:B------:R-:W-:Y:S05]  /*0640*/  BSYNC.RECONVERGENT B0 ;  /* 0x0000000000007941 */ /* 0x000fea0003800200 */
.L_x_7566:
[----:B-----5:R-:W-:Y:S02]  /*0650*/  IADD3 R133, PT, PT, R117, R0, RZ ;  /* 0x0000000075857210 */ /* 0x020fe40007ffe0ff */
.L_x_7565:
[----:B------:R-:W-:Y:S05]  /*0660*/  BSYNC.RECONVERGENT B1 ;  /* 0x0000000000017941 */ /* 0x000fea0003800200 */
.L_x_7563:
[----:B------:R-:W3:Y:S01]  /*0670*/  S2R R36, SR_CTAID.X ;  /* 0x0000000000247919 */ /* 0x000ee20000002500 */
[----:B------:R-:W-:Y:S01]  /*0680*/  MOV R12, 0x1f0 ;  /* 0x000001f0000c7802 */ /* 0x000fe20000000f00 */
[----:B------:R-:W-:-:S03]  /*0690*/  IMAD.MOV.U32 R3, RZ, RZ, 0x0 ;  /* 0x00000000ff037424 */ /* 0x000fc600078e00ff */
[----:B------:R-:W-:Y:S01]  /*06a0*/  MOV R2, R12 ;  /* 0x0000000c00027202 */ /* 0x000fe20000000f00 */
[----:B---3--:R-:W-:-:S05]  /*06b0*/  IMAD.SHL.U32 R169, R36, 0x40, RZ ;  /* 0x0000004024a97824 */ /* 0x008fca00078e00ff */
[----:B------:R-:W-:-:S13]  /*06c0*/  ISETP.GT.AND P0, PT, R14, R169, PT ;  /* 0x000000a90e00720c */ /* 0x000fda0003f04270 */
[----:B-12-4-:R-:W-:Y:S05]  /*06d0*/  @!P0 RET.REL.NODEC R2 `(_ZN5flash24flash_fwd_splitkv_kernelI23Flash_fwd_kernel_traitsILi64ELi64ELi256ELi4ELb0ELb0EN7cutlass6half_tE19Flash_kernel_traitsILi64ELi64ELi256ELi4ES3_EELb0ELb1ELb0ELb0ELb1ELb0ELb1ELb1EEEvNS_16Flash_fwd_paramsE) ;  /* 0xfffffff802488950 */ /* 0x016fea0003c3ffff */
        /* <DEDUP_REMOVED lines=65> */
[----:B------:R-:W-:-:S05]  /*0af0*/  IMAD.IADD R8, R14, 0x1, -R169 ;  /* 0x000000010e087824 */ /* 0x000fca00078e0aa9 */
[C---:B------:R-:W-:Y:S01]  /*0b00*/  ISETP.GE.AND P5, PT, R9.reuse, R8, PT ;  /* 0x000000080900720c */ /* 0x040fe20003fa6270 */
[----:B------:R-:W-:-:S05]  /*0b10*/  VIADD R10, R9, 0x18 ;  /* 0x00000018090a7836 */ /* 0x000fca0000000000 */
[----:B------:R-:W-:Y:S01]  /*0b20*/  ISETP.GE.AND P4, PT, R10, R8, PT ;  /* 0x000000080a00720c */ /* 0x000fe20003f86270 */
[C---:B------:R-:W-:Y:S02]  /*0b30*/  VIADD R10, R9.reuse, 0x20 ;  /* 0x00000020090a7836 */ /* 0x040fe40000000000 */
[----:B--2---:R-:W-:Y:S02]  /*0b40*/  IMAD R0, R6, UR8, R39 ;  /* 0x0000000806007c24 */ /* 0x004fe4000f8e0227 */
[----:B------:R-:W-:Y:S02]  /*0b50*/  VIADD R6, R9, 0x10 ;  /* 0x0000001009067836 */ /* 0x000fe40000000000 */
[----:B---3--:R-:W-:-:S04]  /*0b60*/  IMAD R0, R0, R4, R15 ;  /* 0x0000000400007224 */ /* 0x008fc800078e020f */
[----:B------:R-:W-:Y:S02]  /*0b70*/  IMAD R0, R7, R0, R169 ;  /* 0x0000000007007224 */ /* 0x000fe400078e02a9 */
[----:B------:R-:W-:Y:S02]  /*0b80*/  VIADD R7, R9, 0x8 ;  /* 0x0000000809077836 */ /* 0x000fe40000000000 */
[----:B----4-:R-:W-:Y:S01]  /*0b90*/  IMAD R4, R0, R5, RZ ;  /* 0x0000000500047224 */ /* 0x010fe200078e02ff */
[----:B------:R-:W-:Y:S02]  /*0ba0*/  ISETP.GE.AND P6, PT, R6, R8, PT ;  /* 0x000000080600720c */ /* 0x000fe40003fc6270 */
[----:B------:R-:W-:Y:S02]  /*0bb0*/  IADD3 R6, P0, PT, R0, R9, RZ ;  /* 0x0000000900067210 */ /* 0x000fe40007f1e0ff */
[----:B------:R-:W-:Y:S02]  /*0bc0*/  LEA R5, P1, R225, R4, 0x2 ;  /* 0x00000004e1057211 */ /* 0x000fe400078210ff */
[----:B------:R-:W-:-:S02]  /*0bd0*/  ISETP.GE.AND P3, PT, R7, R8, PT ;  /* 0x000000080700720c */ /* 0x000fc40003f66270 */
[----:B------:R-:W-:Y:S02]  /*0be0*/  LEA.HI.X.SX32 R7, R0, RZ, 0x1, P0 ;  /* 0x000000ff00077211 */ /* 0x000fe400000f0eff */
[----:B------:R-:W-:Y:S02]  /*0bf0*/  LEA.HI.X.SX32 R0, R4, RZ, 0x1, P1 ;  /* 0x000000ff04007211 */ /* 0x000fe400008f0eff */
[----:B-----5:R-:W-:-:S04]  /*0c00*/  LEA R2, P0, R6, R2, 0x2 ;  /* 0x0000000206027211 */ /* 0x020fc800078010ff */
[----:B------:R-:W-:Y:S02]  /*0c10*/  LEA.HI.X R3, R6, R3, R7, 0x2, P0 ;  /* 0x0000000306037211 */ /* 0x000fe400000f1407 */
[----:B------:R-:W-:Y:S02]  /*0c20*/  LOP3.LUT P0, R225, R225, 0xf, RZ, 0xc0, !PT ;  /* 0x0000000fe1e17812 */ /* 0x000fe4000780c0ff */
[----:B------:R-:W-:-:S04]  /*0c30*/  LEA R4, P1, R5, R134, 0x2 ;  /* 0x0000008605047211 */ /* 0x000fc800078210ff */
[----:B------:R-:W-:Y:S01]  /*0c40*/  LEA.HI.X R5, R5, R135, R0, 0x2, P1 ;  /* 0x0000008705057211 */ /* 0x000fe200008f1400 */
[----:B------:R-:W-:Y:S01]  /*0c50*/  VIADD R0, R9, 0x30 ;  /* 0x0000003009007836 */ /* 0x000fe20000000000 */
[----:B------:R-:W-:-:S03]  /*0c60*/  ISETP.NE.OR P2, PT, R225, RZ, P3 ;  /* 0x000000ffe100720c */ /* 0x000fc60001f45670 */
[----:B------:R-:W-:Y:S01]  /*0c70*/  @!P3 ST.E.128 desc[UR4][R4.64+0x800], RZ ;  /* 0x000800ff0400b985 */ /* 0x000fe2000c101d04 */
[-C--:B------:R-:W-:Y:S01]  /*0c80*/  ISETP.GE.AND P3, PT, R0, R8.reuse, PT ;  /* 0x000000080000720c */ /* 0x080fe20003f66270 */
[C---:B------:R-:W-:Y:S02]  /*0c90*/  VIADD R0, R9.reuse, 0x38 ;  /* 0x0000003809007836 */ /* 0x040fe40000000000 */
[----:B------:R-:W-:Y:S01]  /*0ca0*/  VIADD R7, R9, 0x28 ;  /* 0x0000002809077836 */ /* 0x000fe20000000000 */
[----:B------:R-:W-:Y:S02]  /*0cb0*/  @!P5 ST.E.128 desc[UR4][R4.64], RZ ;  /* 0x000000ff0400d985 */ /* 0x000fe4000c101d04 */
[-C--:B------:R-:W-:Y:S02]  /*0cc0*/  ISETP.GE.AND P5, PT, R0, R8.reuse, PT ;  /* 0x000000080000720c */ /* 0x080fe40003fa6270 */
[----:B------:R-:W-:Y:S02]  /*0cd0*/  ISETP.GE.AND P1, PT, R10, R8, PT ;  /* 0x000000080a00720c */ /* 0x000fe40003f26270 */
[----:B------:R-:W-:-:S02]  /*0ce0*/  P2R R6, PR, RZ, 0x1 ;  /* 0x00000001ff067803 */ /* 0x000fc40000000000 */
[----:B------:R-:W-:Y:S01]  /*0cf0*/  ISETP.GE.AND P0, PT, R7, R8, PT ;  /* 0x000000080700720c */ /* 0x000fe20003f06270 */
[----:B------:R-:W-:Y:S01]  /*0d00*/  @!P4 ST.E.128 desc[UR4][R4.64+0x1800], RZ ;  /* 0x001800ff0400c985 */ /* 0x000fe2000c101d04 */
[----:B------:R-:W-:-:S05]  /*0d10*/  P2R R0, PR, RZ, 0x20 ;  /* 0x00000020ff007803 */ /* 0x000fca0000000000 */
[----:B------:R-:W-:Y:S01]  /*0d20*/  @!P5 ST.E.128 desc[UR4][R4.64+0x3800], RZ ;  /* 0x003800ff0400d985 */ /* 0x000fe2000c101d04 */
[C---:B------:R-:W-:Y:S02]  /*0d30*/  ISETP.NE.OR P5, PT, R225.reuse, RZ, P4 ;  /* 0x000000ffe100720c */ /* 0x040fe400027a5670 */
[C---:B------:R-:W-:Y:S01]  /*0d40*/  ISETP.NE.OR P4, PT, R225.reuse, RZ, P1 ;  /* 0x000000ffe100720c */ /* 0x040fe20000f85670 */
[----:B------:R-:W-:Y:S01]  /*0d50*/  @!P1 ST.E.128 desc[UR4][R4.64+0x2000], RZ ;  /* 0x002000ff04009985 */ /* 0x000fe2000c101d04 */
[----:B------:R-:W-:-:S03]  /*0d60*/  ISETP.NE.OR P1, PT, R225, RZ, P0 ;  /* 0x000000ffe100720c */ /* 0x000fc60000725670 */
[----:B------:R-:W-:Y:S01]  /*0d70*/  @!P0 ST.E.128 desc[UR4][R4.64+0x2800], RZ ;  /* 0x002800ff04008985 */ /* 0x000fe2000c101d04 */
[C---:B------:R-:W-:Y:S01]  /*0d80*/  ISETP.NE.OR P0, PT, R225.reuse, RZ, P3 ;  /* 0x000000ffe100720c */ /* 0x040fe20001f05670 */
[----:B------:R-:W-:Y:S02]  /*0d90*/  @!P2 IMAD.MOV.U32 R7, RZ, RZ, -0x800000 ;  /* 0xff800000ff07a424 */ /* 0x000fe400078e00ff */
[----:B------:R-:W-:Y:S01]  /*0da0*/  @!P6 ST.E.128 desc[UR4][R4.64+0x1000], RZ ;  /* 0x001000ff0400e985 */ /* 0x000fe2000c101d04 */
[----:B------:R-:W-:-:S03]  /*0db0*/  ISETP.NE.OR P6, PT, R225, RZ, P6 ;  /* 0x000000ffe100720c */ /* 0x000fc600037c5670 */
[----:B------:R2:W-:Y:S04]  /*0dc0*/  @!P3 ST.E.128 desc[UR4][R4.64+0x3000], RZ ;  /* 0x003000ff0400b985 */ /* 0x0005e8000c101d04 */
[----:B------:R3:W-:Y:S01]  /*0dd0*/  @!P2 ST.E desc[UR4][R2.64+0x20], R7 ;  /* 0x000020070200a985 */ /* 0x0007e2000c101904 */
[----:B------:R-:W-:Y:S02]  /*0de0*/  ISETP.NE.AND P2, PT, R6, RZ, PT ;  /* 0x000000ff0600720c */ /* 0x000fe40003f45270 */
[----:B------:R-:W-:Y:S02]  /*0df0*/  ISETP.NE.AND P3, PT, R0, RZ, PT ;  /* 0x000000ff0000720c */ /* 0x000fe40003f65270 */
[----:B------:R-:W-:Y:S01]  /*0e00*/  ISETP.GE.OR P2, PT, R9, R8, P2 ;  /* 0x000000080900720c */ /* 0x000fe20001746670 */
[----:B------:R-:W-:-:S02]  /*0e10*/  @!P6 IMAD.MOV.U32 R0, RZ, RZ, -0x800000 ;  /* 0xff800000ff00e424 */ /* 0x000fc400078e00ff */
[----:B------:R-:W-:Y:S02]  /*0e20*/  @!P4 IMAD.MOV.U32 R6, RZ, RZ, -0x800000 ;  /* 0xff800000ff06c424 */ /* 0x000fe400078e00ff */
[----:B--2---:R-:W-:-:S05]  /*0e30*/  @!P0 IMAD.MOV.U32 R4, RZ, RZ, -0x800000 ;  /* 0xff800000ff048424 */ /* 0x004fca00078e00ff */
[----:B------:R2:W-:Y:S01]  /*0e40*/  @!P0 ST.E desc[UR4][R2.64+0xc0], R4 ;  /* 0x0000c00402008985 */ /* 0x0005e2000c101904 */
[----:B------:R-:W-:Y:S01]  /*0e50*/  ISETP.NE.OR P0, PT, R225, RZ, P3 ;  /* 0x000000ffe100720c */ /* 0x000fe20001f05670 */
[----:B------:R-:W-:Y:S02]  /*0e60*/  @!P1 IMAD.MOV.U32 R5, RZ, RZ, -0x800000 ;  /* 0xff800000ff059424 */ /* 0x000fe400078e00ff */
[----:B------:R4:W-:Y:S01]  /*0e70*/  @!P6 ST.E desc[UR4][R2.64+0x40], R0 ;  /* 0x000040000200e985 */ /* 0x0009e2000c101904 */
[----:B---3--:R-:W-:-:S03]  /*0e80*/  @!P5 IMAD.MOV.U32 R7, RZ, RZ, -0x800000 ;  /* 0xff800000ff07d424 */ /* 0x008fc600078e00ff */
[----:B------:R3:W-:Y:S04]  /*0e90*/  @!P1 ST.E desc[UR4][R2.64+0xa0], R5 ;  /* 0x0000a00502009985 */ /* 0x0007e8000c101904 */
[----:B------:R-:W-:Y:S04]  /*0ea0*/  @!P5 ST.E desc[UR4][R2.64+0x60], R7 ;  /* 0x000060070200d985 */ /* 0x000fe8000c101904 */
[----:B------:R-:W-:Y:S01]  /*0eb0*/  @!P4 ST.E desc[UR4][R2.64+0x80], R6 ;  /* 0x000080060200c985 */ /* 0x000fe2000c101904 */
[----:B--2---:R-:W-:Y:S02]  /*0ec0*/  IMAD.MOV.U32 R4, RZ, RZ, R12 ;  /* 0x000000ffff047224 */ /* 0x004fe400078e000c */
[----:B----4-:R-:W-:-:S02]  /*0ed0*/  @!P2 IMAD.MOV.U32 R0, RZ, RZ, -0x800000 ;  /* 0xff800000ff00a424 */ /* 0x010fc400078e00ff */
[----:B---3--:R-:W-:-:S03]  /*0ee0*/  IMAD.MOV.U32 R5, RZ, RZ, 0x0 ;  /* 0x00000000ff057424 */ /* 0x008fc600078e00ff */
[----:B------:R1:W-:Y:S02]  /*0ef0*/  @!P2 ST.E desc[UR4][R2.64], R0 ;  /* 0x000000000200a985 */ /* 0x0003e4000c101904 */
[----:B-1----:R-:W-:Y:S05]  /*0f00*/  @P0 RET.REL.NODEC R4 `(_ZN5flash24flash_fwd_splitkv_kernelI23Flash_fwd_kernel_traitsILi64ELi64ELi256ELi4ELb0ELb0EN7cutlass6half_tE19Flash_kernel_traitsILi64ELi64ELi256ELi4ES3_EELb0ELb1ELb0ELb0ELb1ELb0ELb1ELb1EEEvNS_16Flash_fwd_paramsE) ;  /* 0xfffffff0043c0950 */ /* 0x002fea0003c3ffff */
[----:B------:R-:W-:-:S05]  /*0f10*/  MOV R0, 0xff800000 ;  /* 0xff80000000007802 */ /* 0x000fca0000000f00 */
[----:B------:R1:W-:Y:S02]  /*0f20*/  ST.E desc[UR4][R2.64+0xe0], R0 ;  /* 0x0000e00002007985 */ /* 0x0003e4000c101904 */
[----:B-1----:R-:W-:Y:S02]  /*0f30*/  MOV R2, R12 ;  /* 0x0000000c00027202 */ /* 0x002fe40000000f00 */
[----:B------:R-:W-:-:S04]  /*0f40*/  MOV R3, 0x0 ;  /* 0x0000000000037802 */ /* 0x000fc80000000f00 */
[----:B------:R-:W-:Y:S05]  /*0f50*/  RET.REL.NODEC R2 `(_ZN5flash24flash_fwd_splitkv_kernelI23Flash_fwd_kernel_traitsILi64ELi64ELi256ELi4ELb0ELb0EN7cutlass6half_tE19Flash_kernel_traitsILi64ELi64ELi256ELi4ES3_EELb0ELb1ELb0ELb0ELb1ELb0ELb1ELb1EEEvNS_16Flash_fwd_paramsE) ;  /* 0xfffffff002287950 */ /* 0x000fea0003c3ffff */
.L_x_7568:
[----:B------:R-:W2:Y:S04]  /*0f60*/  LD.E.64 R2, desc[UR4][R134.64+0x158] ;  /* 0x0001580486027980 */ /* 0x000ea8000c101b00 */
[----:B------:R-:W3:Y:S01]  /*0f70*/  LD.E.64 R14, desc[UR4][R134.64+0x160] ;  /* 0x00016004860e7980 */ /* 0x000ee2000c101b00 */
[----:B------:R-:W-:-:S03]  /*0f80*/  IMAD.MOV.U32 R9, RZ, RZ, R39 ;  /* 0x000000ffff097224 */ /* 0x000fc600078e0027 */
[----:B------:R4:W5:Y:S01]  /*0f90*/  LDL R37, [R1+0x70] ;  /* 0x0000700001257983 */ /* 0x0009620000100800 */
        /* <DEDUP_REMOVED lines=9> */
[----:B------:R-:W-:Y:S05]  /*1030*/  @!P0 BRA `(.L_x_7570) ;  /* 0x0000000400848947 */ /* 0x000fea0003800000 */
[----:B-----5:R-:W2:Y:S04]  /*1040*/  LD.E R9, desc[UR4][R134.64+0x170] ;  /* 0x0001700486097980 */ /* 0x020ea8000c101900 */
[----:B------:R-:W3:Y:S04]  /*1050*/  LD.E.64 R6, desc[UR4][R134.64+0x168] ;  /* 0x0001680486067980 */ /* 0x000ee8000c101b00 */
[----:B------:R-:W3:Y:S01]  /*1060*/  LD.E R16, desc[UR4][R134.64+0x68] ;  /* 0x0000680486107980 */ /* 0x000ee2000c101900 */
[----:B------:R-:W-:-:S03]  /*1070*/  LEA R17, R38, 0xffffff00, 0x8 ;  /* 0xffffff0026117811 */ /* 0x000fc600078e40ff */
[----:B------:R-:W3:Y:S01]  /*1080*/  LD.E.64 R232, desc[UR4][R134.64+0x38] ;  /* 0x0000380486e87980 */ /* 0x000ee2000c101b00 */
[----:B------:R-:W-:-:S03]  /*1090*/  IABS R8, R17 ;  /* 0x0000001100087213 */ /* 0x000fc60000000000 */
        /* <DEDUP_REMOVED lines=13> */
[----:B------:R-:W-:Y:S01]  /*1170*/  ISETP.NE.AND P3, PT, R9, RZ, PT ;  /* 0x000000ff0900720c */ /* 0x000fe20003f65270 */
[----:B------:R-:W-:Y:S01]  /*1180*/  IMAD.MOV.U32 R2, RZ, RZ, R8 ;  /* 0x000000ffff027224 */ /* 0x000fe200078e0008 */
[----:B------:R-:W2:Y:S01]  /*1190*/  LD.E.64 R10, desc[UR4][R134.64+0x50] ;  /* 0x00005004860a7980 */ /* 0x000ea2000c101b00 */
        /* <DEDUP_REMOVED lines=75> */
.L_x_7570:
        /* <DEDUP_REMOVED lines=8> */
[----:B------:R-:W-:Y:S01]  /*16d0*/  @P0 IMAD.IADD R7, R13, 0x1, R20 ;  /* 0x000000010d070824 */ /* 0x000fe200078e0214 */
[----:B------:R-:W-:-:S04]  /*16e0*/  LEA R12, R38, 0xffffff00, 0x8 ;  /* 0xffffff00260c7811 */ /* 0x000fc800078e40ff */
[----:B------:R-:W-:Y:S02]  /*16f0*/  SHF.R.S32.HI R17, RZ, 0x1f, R12 ;  /* 0x0000001fff117819 */ /* 0x000fe4000001140c */
[----:B------:R-:W-:Y:S02]  /*1700*/  MOV R30, RZ ;  /* 0x000000ff001e7202 */ /* 0x000fe40000000f00 */
[----:B------:R-:W-:Y:S02]  /*1710*/  MOV R29, RZ ;  /* 0x000000ff001d7202 */ /* 0x000fe40000000f00 */
[----:B--2---:R-:W-:-:S04]  /*1720*/  IABS R0, R16 ;  /* 0x0000001000007213 */ /* 0x004fc80000000000 */
[----:B------:R-:W-:-:S04]  /*1730*/  MOV R8, R0 ;  /* 0x0000000000087202 */ /* 0x000fc80000000f00 */
[----:B------:R-:W2:Y:S08]  /*1740*/  I2F.RP R2, R8 ;  /* 0x0000000800027306 */ /* 0x000eb00000209400 */
[----:B--2---:R-:W2:Y:S02]  /*1750*/  MUFU.RCP R2, R2 ;  /* 0x0000000200027308 */ /* 0x004ea40000001000 */
[----:B--2---:R-:W-:-:S06]  /*1760*/  IADD3 R2, PT, PT, R2, 0xffffffe, RZ ;  /* 0x0ffffffe02027810 */ /* 0x004fcc0007ffe0ff */
[----:B------:R-:W2:Y:S01]  /*1770*/  F2I.FTZ.U32.TRUNC.NTZ R3, R2 ;  /* 0x0000000200037305 */ /* 0x000ea2000021f000 */
[----:B------:R-:W-:Y:S01]  /*1780*/  IABS R5, R16 ;  /* 0x0000001000057213 */ /* 0x000fe20000000000 */
[----:B--2---:R-:W-:Y:S01]  /*1790*/  IMAD.MOV R0, RZ, RZ, -R3 ;  /* 0x000000ffff007224 */ /* 0x004fe200078e0a03 */
[----:B------:R-:W-:-:S03]  /*17a0*/  MOV R2, RZ ;  /* 0x000000ff00027202 */ /* 0x000fc60000000f00 */
[----:B------:R-:W-:Y:S01]  /*17b0*/  IMAD R4, R0, R8, RZ ;  /* 0x0000000800047224 */ /* 0x000fe200078e02ff */
[----:B-----5:R-:W-:-:S03]  /*17c0*/  IABS R0, R37 ;  /* 0x0000002500007213 */ /* 0x020fc60000000000 */
        /* <DEDUP_REMOVED lines=9> */
[----:B------:R-:W-:-:S04]  /*1860*/  @!P0 SHF.R.S32.HI R5, RZ, 0x1f, R9 ;  /* 0x0000001fff058819 */ /* 0x000fc80000011409 */
[----:B------:R-:W-:Y:S01]  /*1870*/  @!P0 IADD3 R3, PT, PT, R3, R4, RZ ;  /* 0x0000000403038210 */ /* 0x000fe20007ffe0ff */
[----:B------:R-:W-:-:S04]  /*1880*/  @!P0 IMAD R4, R11, R9, RZ ;  /* 0x000000090b048224 */ /* 0x000fc800078e02ff */
[----:B------:R-:W-:Y:S01]  /*1890*/  @!P1 IADD3 R0, PT, PT, R0, -R8, RZ ;  /* 0x8000000800009210 */ /* 0x000fe20007ffe0ff */
[----:B------:R-:W-:-:S03]  /*18a0*/  @!P0 IMAD R11, R10, R5, R4 ;  /* 0x000000050a0b8224 */ /* 0x000fc600078e0204 */
[----:B------:R-:W-:Y:S01]  /*18b0*/  ISETP.GE.U32.AND P4, PT, R0, R8, PT ;  /* 0x000000080000720c */ /* 0x000fe20003f86070 */
[----:B------:R-:W-:Y:S01]  /*18c0*/  @!P0 IMAD.WIDE.U32 R4, R10, R9, R2 ;  /* 0x000000090a048225 */ /* 0x000fe200078e0002 */
[----:B------:R-:W-:-:S03]  /*18d0*/  LOP3.LUT R0, R37, R16, RZ, 0x3c, !PT ;  /* 0x0000001025007212 */ /* 0x000fc600078e3cff */
[-C--:B------:R-:W-:Y:S02]  /*18e0*/  @P0 IMAD R10, R233, R7.reuse, RZ ;  /* 0x00000007e90a0224 */ /* 0x080fe400078e02ff */
[----:B------:R-:W-:Y:S01]  /*18f0*/  @P0 IMAD.WIDE.U32 R2, R232, R7, RZ ;  /* 0x00000007e8020225 */ /* 0x000fe200078e00ff */
[----:B------:R-:W-:Y:S02]  /*1900*/  @!P0 IADD3 R5, PT, PT, R5, R11, RZ ;  /* 0x0000000b05058210 */ /* 0x000fe40007ffe0ff */
[----:B------:R-:W-:Y:S01]  /*1910*/  @!P1 IADD3 R6, PT, PT, R6, 0x1, RZ ;  /* 0x0000000106069810 */ /* 0x000fe20007ffe0ff */
[----:B------:R-:W-:Y:S01]  /*1920*/  @P0 IMAD.IADD R5, R3, 0x1, R10 ;  /* 0x0000000103050824 */ /* 0x000fe200078e020a */
[----:B------:R-:W-:Y:S02]  /*1930*/  @P0 MOV R4, R2 ;  /* 0x0000000200040202 */ /* 0x000fe40000000f00 */
[----:B------:R-:W-:Y:S02]  /*1940*/  ISETP.GE.AND P2, PT, R0, RZ, PT ;  /* 0x000000ff0000720c */ /* 0x000fe40003f46270 */
[----:B------:R-:W-:Y:S01]  /*1950*/  ISETP.NE.AND P3, PT, R16, RZ, PT ;  /* 0x000000ff1000720c */ /* 0x000fe20003f65270 */
[----:B------:R-:W-:Y:S01]  /*1960*/  IMAD R0, R233, R12, RZ ;  /* 0x0000000ce9007224 */ /* 0x000fe200078e02ff */
[----:B------:R-:W-:Y:S01]  /*1970*/  @!P0 SHF.R.S32.HI R7, RZ, 0x1f, R13 ;  /* 0x0000001fff078819 */ /* 0x000fe2000001140d */
[----:B------:R-:W-:Y:S01]  /*1980*/  @!P0 IMAD R8, R65, R13, RZ ;  /* 0x0000000d41088224 */ /* 0x000fe200078e02ff */
[----:B------:R-:W-:Y:S01]  /*1990*/  MOV R3, R5 ;  /* 0x0000000500037202 */ /* 0x000fe20000000f00 */
[----:B------:R-:W-:Y:S01]  /*19a0*/  IMAD.MOV.U32 R2, RZ, RZ, R4 ;  /* 0x000000ffff027224 */ /* 0x000fe200078e0004 */
[----:B------:R-:W-:Y:S01]  /*19b0*/  @P4 IADD3 R6, PT, PT, R6, 0x1, RZ ;  /* 0x0000000106064810 */ /* 0x000fe20007ffe0ff */
[----:B------:R-:W-:-:S02]  /*19c0*/  IMAD R10, R17, R232, R0 ;  /* 0x000000e8110a7224 */ /* 0x000fc400078e0200 */
        /* <DEDUP_REMOVED lines=8> */
[----:B----4-:R-:W-:Y:S01]  /*1a50*/  @!P0 IMAD R10, R15, R9, RZ ;  /* 0x000000090f0a8224 */ /* 0x010fe200078e02ff */
        /* <DEDUP_REMOVED lines=17> */
[----:B-1----:R-:W-:-:S02]  /*1b70*/  @P0 IADD3 R13, PT, PT, R3, R0, RZ ;  /* 0x00000000030d0210 */ /* 0x002fc40007ffe0ff */
.L_x_7571:
[----:B------:R-:W-:Y:S05]  /*1b80*/  BSYNC.RECONVERGENT B0 ;  /* 0x0000000000007941 */ /* 0x000fea0003800200 */
.L_x_7569:
        /* <DEDUP_REMOVED lines=22> */
[----:B------:R-:W-:Y:S02]  /*1cf0*/  ISETP.GT.U32.AND P1, PT, R4, R0, PT ;  /* 0x000000000400720c */ /* 0x000fe40003f24070 */
[----:B------:R-:W-:Y:S02]  /*1d00*/  SHF.L.U32 R46, R225, 0x3, RZ ;  /* 0x00000003e12e7819 */ /* 0x000fe400000006ff */
[----:B------:R-:W-:-:S09]  /*1d10*/  LOP3.LUT R2, R37, R16, RZ, 0x3c, !PT ;  /* 0x0000001025027212 */ /* 0x000fd200078e3cff */
[----:B------:R-:W-:Y:S01]  /*1d20*/  @!P1 IMAD.IADD R0, R0, 0x1, -R4 ;  /* 0x0000000100009824 */ /* 0x000fe200078e0a04 */
[----:B------:R-:W-:-:S04]  /*1d30*/  LOP3.LUT R18, R46, 0x38, RZ, 0xc0, !PT ;  /* 0x000000382e127812 */ /* 0x000fc800078ec0ff */
[----:B------:R-:W-:Y:S02]  /*1d40*/  ISETP.GE.U32.AND P4, PT, R0, R4, PT ;  /* 0x000000040000720c */ /* 0x000fe40003f86070 */
[----:B------:R-:W-:Y:S02]  /*1d50*/  ISETP.GE.AND P3, PT, R2, RZ, PT ;  /* 0x000000ff0200720c */ /* 0x000fe40003f66270 */
[----:B------:R-:W-:Y:S02]  /*1d60*/  IADD3 R2, P2, PT, R18, R7, RZ ;  /* 0x0000000712027210 */ /* 0x000fe40007f5e0ff */
[----:B------:R-:W-:Y:S02]  /*1d70*/  @!P1 IADD3 R5, PT, PT, R5, 0x1, RZ ;  /* 0x0000000105059810 */ /* 0x000fe40007ffe0ff */
[C---:B------:R-:W-:Y:S01]  /*1d80*/  LOP3.LUT R40, R46.reuse, 0x1c0, RZ, 0xc0, !PT ;  /* 0x000001c02e287812 */ /* 0x040fe200078ec0ff */
[----:B------:R-:W-:Y:S01]  /*1d90*/  IMAD.MOV.U32 R34, RZ, RZ, RZ ;  /* 0x000000ffff227224 */ /* 0x000fe200078e00ff */
[----:B------:R-:W-:Y:S01]  /*1da0*/  LOP3.LUT R6, R46, 0x1e00, RZ, 0xc0, !PT ;  /* 0x00001e002e067812 */ /* 0x000fe200078ec0ff */
[----:B-----5:R-:W-:Y:S01]  /*1db0*/  IMAD R0, R17, R64, RZ ;  /* 0x0000004011007224 */ /* 0x020fe200078e02ff */
[----:B------:R-:W-:Y:S01]  /*1dc0*/  LOP3.LUT R4, R40, 0x38, R225, 0xf8, !PT ;  /* 0x0000003828047812 */ /* 0x000fe200078ef8e1 */
[----:B------:R-:W-:Y:S01]  /*1dd0*/  IMAD.X R3, RZ, RZ, R13, P2 ;  /* 0x000000ffff037224 */ /* 0x000fe200010e060d */
[----:B------:R-:W-:Y:S01]  /*1de0*/  ISETP.NE.AND P1, PT, R16, RZ, PT ;  /* 0x000000ff1000720c */ /* 0x000fe20003f25270 */
[----:B------:R-:W-:Y:S01]  /*1df0*/  @P4 VIADD R5, R5, 0x1 ;  /* 0x0000000105054836 */ /* 0x000fe20000000000 */
[----:B------:R1:W5:Y:S01]  /*1e00*/  @P6 LD.E R34, desc[UR4][R32.64] ;  /* 0x0000000420226980 */ /* 0x000362000c101900 */
[----:B------:R-:W-:Y:S01]  /*1e10*/  IMAD R0, R12, R65, R0 ;  /* 0x000000410c007224 */ /* 0x000fe200078e0200 */
[----:B------:R-:W-:Y:S01]  /*1e20*/  LOP3.LUT R17, R6, R4, R18, 0xf6, !PT ;  /* 0x0000000406117212 */ /* 0x000fe200078ef612 */
[----:B------:R-:W-:-:S04]  /*1e30*/  IMAD.WIDE.U32 R2, R12, R64, R2 ;  /* 0x000000400c027225 */ /* 0x000fc800078e0002 */
[----:B------:R-:W-:Y:S01]  /*1e40*/  IMAD.MOV.U32 R12, RZ, RZ, R5 ;  /* 0x000000ffff0c7224 */ /* 0x000fe200078e0005 */
[----:B------:R-:W-:-:S03]  /*1e50*/  IADD3 R3, PT, PT, R3, R0, RZ ;  /* 0x0000000003037210 */ /* 0x000fc60007ffe0ff */
[----:B------:R-:W-:Y:S01]  /*1e60*/  @!P3 IMAD.MOV R12, RZ, RZ, -R12 ;  /* 0x000000ffff0cb224 */ /* 0x000fe200078e0a0c */
[----:B------:R-:W-:Y:S01]  /*1e70*/  @!P1 LOP3.LUT R12, RZ, R16, RZ, 0x33, !PT ;  /* 0x00000010ff0c9212 */ /* 0x000fe200078e33ff */
[----:B-1----:R-:W1:Y:S01]  /*1e80*/  S2R R33, SR_CgaCtaId ;  /* 0x0000000000217919 */ /* 0x002e620000008800 */
[----:B------:R-:W-:Y:S02]  /*1e90*/  SHF.R.U32.HI R78, RZ, 0x3, R225 ;  /* 0x00000003ff4e7819 */ /* 0x000fe400000116e1 */
[----:B------:R-:W-:Y:S01]  /*1ea0*/  MOV R79, RZ ;  /* 0x000000ff004f7202 */ /* 0x000fe20000000f00 */
[----:B------:R-:W-:Y:S01]  /*1eb0*/  IMAD.WIDE.U32 R2, R12, R26, R2 ;  /* 0x0000001a0c027225 */ /* 0x000fe200078e0002 */
[----:B------:R-:W-:Y:S01]  /*1ec0*/  MOV R32, 0x400 ;  /* 0x0000040000207802 */ /* 0x000fe20000000f00 */
[----:B------:R1:W-:Y:S03]  /*1ed0*/  STL [R1+0x58], R40 ;  /* 0x0000582801007387 */ /* 0x0003e60000100800 */
[----:B-1----:R-:W-:Y:S01]  /*1ee0*/  LEA R40, R33, R32, 0x18 ;  /* 0x0000002021287211 */ /* 0x002fe200078ec0ff */
[C---:B------:R-:W-:Y:S01]  /*1ef0*/  IMAD.SHL.U32 R77, R232.reuse, 0x10, RZ ;  /* 0x00000010e84d7824 */ /* 0x040fe200078e00ff */
[----:B------:R-:W-:-:S02]  /*1f00*/  SHF.L.U64.HI R92, R232, 0x4, R233 ;  /* 0x00000004e85c7819 */ /* 0x000fc400000102e9 */
[C---:B------:R-:W-:Y:S02]  /*1f10*/  SHF.L.U64.HI R115, R64.reuse, 0x4, R65 ;  /* 0x0000000440737819 */ /* 0x040fe40000010241 */
[----:B------:R-:W-:Y:S02]  /*1f20*/  SHF.L.U32 R109, R64, 0x4, RZ ;  /* 0x00000004406d7819 */ /* 0x000fe400000006ff */
[----:B------:R-:W-:Y:S01]  /*1f30*/  LEA R85, R17, R40, 0x1 ;  /* 0x0000002811557211 */ /* 0x000fe200078e08ff */
[----:B--2---:R-:W-:-:S04]  /*1f40*/  @P0 IMAD.WIDE.U32 R4, R8, R31, RZ ;  /* 0x0000001f08040225 */ /* 0x004fc800078e00ff */
[----:B------:R-:W-:Y:S02]  /*1f50*/  @P0 IMAD R13, R9, R31, RZ ;  /* 0x0000001f090d0224 */ /* 0x000fe400078e02ff */
[----:B---3--:R-:W-:Y:S01]  /*1f60*/  @!P0 IMAD.WIDE.U32 R6, R14, R39, RZ ;  /* 0x000000270e068225 */ /* 0x008fe200078e00ff */
[----:B------:R-:W-:-:S03]  /*1f70*/  @P0 MOV R6, R4 ;  /* 0x0000000400060202 */ /* 0x000fc60000000f00 */
[----:B------:R-:W-:Y:S01]  /*1f80*/  @!P0 IMAD R15, R15, R39, RZ ;  /* 0x000000270f0f8224 */ /* 0x000fe200078e02ff */
[----:B------:R-:W-:-:S03]  /*1f90*/  IADD3 R4, P1, PT, R18, R6, RZ ;  /* 0x0000000612047210 */ /* 0x000fc60007f3e0ff */
[----:B------:R-:W-:Y:S02]  /*1fa0*/  @!P0 IMAD.IADD R0, R7, 0x1, R15 ;  /* 0x0000000107008824 */ /* 0x000fe400078e020f */
[----:B------:R-:W-:Y:S01]  /*1fb0*/  @P0 IMAD.IADD R0, R5, 0x1, R13 ;  /* 0x0000000105000824 */ /* 0x000fe200078e020d */
[----:B------:R-:W-:Y:S01]  /*1fc0*/  SHF.R.S32.HI R31, RZ, 0x1f, R12 ;  /* 0x0000001fff1f7819 */ /* 0x000fe2000001140c */
        /* <DEDUP_REMOVED lines=8> */
[----:B------:R-:W-:Y:S01]  /*2050*/  @P0 IMAD.MOV.U32 R110, RZ, RZ, R8 ;  /* 0x000000ffff6e0224 */ /* 0x000fe200078e0008 */
[----:B------:R-:W-:Y:S01]  /*2060*/  IADD3 R6, P0, PT, R18, R19, RZ ;  /* 0x0000001312067210 */ /* 0x000fe20007f1e0ff */
[----:B------:R-:W-:Y:S02]  /*2070*/  IMAD R7, R10, R13, R7 ;  /* 0x0000000d0a077224 */ /* 0x000fe400078e0207 */
        /* <DEDUP_REMOVED lines=10> */
[----:B----4-:R-:W-:-:S03]  /*2120*/  LEA R37, P1, R6, R20, 0x1 ;  /* 0x0000001406257211 */ /* 0x010fc600078208ff */
[----:B------:R-:W-:Y:S02]  /*2130*/  IMAD R13, R8, R111, R0 ;  /* 0x0000006f080d7224 */ /* 0x000fe400078e0200 */
[----:B------:R-:W-:Y:S01]  /*2140*/  IMAD.IADD R0, R7, 0x1, R11 ;  /* 0x0000000107007824 */ /* 0x000fe200078e020b */
[----:B------:R-:W-:Y:S01]  /*2150*/  LEA R33, P0, R2, R22, 0x1 ;  /* 0x0000001602217211 */ /* 0x000fe200078008ff */
[----:B------:R-:W-:Y:S01]  /*2160*/  IMAD.IADD R3, R3, 0x1, R9 ;  /* 0x0000000103037824 */ /* 0x000fe200078e0209 */
[----:B------:R-:W-:Y:S02]  /*2170*/  SHF.R.S32.HI R10, RZ, 0x1f, R117 ;  /* 0x0000001fff0a7819 */ /* 0x000fe40000011475 */
[----:B------:R-:W-:Y:S02]  /*2180*/  LEA.HI.X R36, R6, R21, R0, 0x1, P1 ;  /* 0x0000001506247211 */ /* 0x000fe400008f0c00 */
[----:B------:R-:W-:Y:S01]  /*2190*/  LEA.HI.X R32, R2, R23, R3, 0x1, P0 ;  /* 0x0000001702207211 */ /* 0x000fe200000f0c03 */
[----:B------:R-:W-:Y:S01]  /*21a0*/  IMAD.SHL.U32 R2, R225, 0x4, RZ ;  /* 0x00000004e1027824 */ /* 0x000fe200078e00ff */
[----:B------:R-:W-:Y:S01]  /*21b0*/  SHF.L.U32 R3, R38, 0x8, RZ ;  /* 0x0000000826037819 */ /* 0x000fe200000006ff */
[----:B------:R-:W-:Y:S01]  /*21c0*/  STL [R1+0x34], R37 ;  /* 0x0000342501007387 */ /* 0x000fe20000100800 */
[----:B------:R-:W-:Y:S01]  /*21d0*/  IMAD.WIDE.U32 R4, R8, R110, R4 ;  /* 0x0000006e08047225 */ /* 0x000fe200078e0004 */
[----:B------:R-:W-:-:S02]  /*21e0*/  LEA.HI R8, R10, R117, RZ, 0x8 ;  /* 0x000000750a087211 */ /* 0x000fc400078f40ff */
[----:B------:R-:W-:Y:S01]  /*21f0*/  STL [R1+0x3c], R33 ;  /* 0x00003c2101007387 */ /* 0x000fe20000100800 */
[----:B------:R-:W-:Y:S01]  /*2200*/  LOP3.LUT R170, R2, 0x1c, RZ, 0xc0, !PT ;  /* 0x0000001c02aa7812 */ /* 0x000fe200078ec0ff */
[----:B------:R-:W-:Y:S02]  /*2210*/  VIADD R116, R3, 0xffffff00 ;  /* 0xffffff0003747836 */ /* 0x000fe40000000000 */
[----:B------:R-:W-:Y:S01]  /*2220*/  STL [R1+0x30], R36 ;  /* 0x0000302401007387 */ /* 0x000fe20000100800 */
[----:B------:R-:W-:-:S03]  /*2230*/  IMAD.MOV.U32 R2, RZ, RZ, R30 ;  /* 0x000000ffff027224 */ /* 0x000fc600078e001e */
        /* <DEDUP_REMOVED lines=9> */
[----:B------:R-:W-:Y:S02]  /*22d0*/  LEA.HI R0, R35, R35, RZ, 0x1 ;  /* 0x0000002323007211 */ /* 0x000fe400078f08ff */
[----:B------:R-:W-:Y:S01]  /*22e0*/  LEA.HI.X R113, R4, R25, R5, 0x1, P2 ;  /* 0x0000001904717211 */ /* 0x000fe200010f0c05 */
[----:B------:R-:W-:Y:S08]  /*22f0*/  @!P0 BRA `(.L_x_7572) ;  /* 0x000000c400c88947 */ /* 0x000ff00003800000 */
[----:B------:R-:W2:Y:S04]  /*2300*/  LD.E.64 R4, desc[UR4][R134.64+0x120] ;  /* 0x0001200486047980 */ /* 0x000ea8000c101b00 */
[----:B------:R-:W1:Y:S04]  /*2310*/  LD.E.64 R8, desc[UR4][R134.64+0x118] ;  /* 0x0001180486087980 */ /* 0x000e68000c101b00 */
[----:B------:R-:W3:Y:S04]  /*2320*/  LD.E.64 R54, desc[UR4][R134.64+0x130] ;  /* 0x0001300486367980 */ /* 0x000ee8000c101b00 */
        /* <DEDUP_REMOVED lines=65> */
[----:B-1----:R-:W-:Y:S01]  /*2740*/  IMAD.WIDE.U32 R2, R39, R8, R18 ;  /* 0x0000000827027225 */ /* 0x002fe200078e0012 */
[----:B------:R-:W-:Y:S02]  /*2750*/  SHF.R.S32.HI R8, RZ, 0x1f, R116 ;  /* 0x0000001fff087819 */ /* 0x000fe40000011474 */
[----:B---3--:R-:W-:Y:S01]  /*2760*/  SHF.L.U64.HI R153, R54, 0x5, R55 ;  /* 0x0000000536997819 */ /* 0x008fe20000010237 */
[----:B------:R-:W-:Y:S02]  /*2770*/  IMAD R9, R9, R39, RZ ;  /* 0x0000002709097224 */ /* 0x000fe400078e02ff */
[----:B------:R-:W-:Y:S01]  /*2780*/  IMAD.IADD R5, R5, 0x1, R13 ;  /* 0x0000000105057824 */ /* 0x000fe200078e020d */
[C---:B----4-:R-:W-:Y:S01]  /*2790*/  SHF.L.U64.HI R146, R50.reuse, 0x5, R51 ;  /* 0x0000000532927819 */ /* 0x050fe20000010233 */
[-C--:B------:R-:W-:Y:S01]  /*27a0*/  IMAD R13, R55, R116.reuse, RZ ;  /* 0x00000074370d7224 */ /* 0x080fe200078e02ff */
[----:B------:R-:W-:Y:S01]  /*27b0*/  IADD3 R3, PT, PT, R3, R9, RZ ;  /* 0x0000000903037210 */ /* 0x000fe20007ffe0ff */
[----:B------:R-:W-:Y:S01]  /*27c0*/  IMAD R9, R51, R116, RZ ;  /* 0x0000007433097224 */ /* 0x000fe200078e02ff */
[----:B------:R-:W-:Y:S01]  /*27d0*/  SHF.L.U32 R147, R50, 0x5, RZ ;  /* 0x0000000532937819 */ /* 0x000fe200000006ff */
[----:B------:R-:W-:Y:S01]  /*27e0*/  IMAD R13, R54, R8, R13 ;  /* 0x00000008360d7224 */ /* 0x000fe200078e020d */
[----:B------:R-:W-:Y:S01]  /*27f0*/  SHF.L.U64.HI R148, R50, 0x6, R51 ;  /* 0x0000000632947819 */ /* 0x000fe20000010233 */
[----:B------:R-:W-:Y:S01]  /*2800*/  IMAD.WIDE.U32 R4, R116, R54, R4 ;  /* 0x0000003674047225 */ /* 0x000fe200078e0004 */
[----:B------:R-:W-:-:S02]  /*2810*/  SHF.L.U32 R149, R50, 0x6, RZ ;  /* 0x0000000632957819 */ /* 0x000fc400000006ff */
[C---:B------:R-:W-:Y:S01]  /*2820*/  SHF.L.U64.HI R150, R50.reuse, 0x7, R51 ;  /* 0x0000000732967819 */ /* 0x040fe20000010233 */
[C---:B------:R-:W-:Y:S01]  /*2830*/  IMAD R8, R50.reuse, R8, R9 ;  /* 0x0000000832087224 */ /* 0x040fe200078e0209 */
[----:B------:R-:W-:Y:S01]  /*2840*/  SHF.L.U64.HI R152, R50, 0x4, R51 ;  /* 0x0000000432987819 */ /* 0x000fe20000010233 */
[----:B------:R-:W-:Y:S01]  /*2850*/  IMAD.WIDE.U32 R2, R116, R50, R2 ;  /* 0x0000003274027225 */ /* 0x000fe200078e0002 */
[----:B------:R-:W-:-:S03]  /*2860*/  SHF.L.U32 R137, R50, 0x4, RZ ;  /* 0x0000000432897819 */ /* 0x000fc600000006ff */
[----:B------:R-:W-:Y:S01]  /*2870*/  IMAD.IADD R5, R5, 0x1, R13 ;  /* 0x0000000105057824 */ /* 0x000fe200078e020d */
[----:B------:R-:W-:Y:S01]  /*2880*/  IADD3 R3, PT, PT, R3, R8, RZ ;  /* 0x0000000803037210 */ /* 0x000fe20007ffe0ff */
[-C--:B------:R-:W-:Y:S02]  /*2890*/  IMAD R9, R7, R12.reuse, RZ ;  /* 0x0000000c07097224 */ /* 0x080fe400078e02ff */
[----:B------:R-:W-:Y:S02]  /*28a0*/  IMAD R7, R11, R12, RZ ;  /* 0x0000000c0b077224 */ /* 0x000fe400078e02ff */
[----:B------:R-:W-:Y:S02]  /*28b0*/  IMAD R9, R6, R31, R9 ;  /* 0x0000001f06097224 */ /* 0x000fe400078e0209 */
[----:B------:R-:W-:-:S04]  /*28c0*/  IMAD.WIDE.U32 R4, R12, R6, R4 ;  /* 0x000000060c047225 */ /* 0x000fc800078e0004 */
[----:B------:R-:W-:Y:S01]  /*28d0*/  IMAD R8, R10, R31, R7 ;  /* 0x0000001f0a087224 */ /* 0x000fe200078e0207 */
[----:B------:R-:W-:Y:S01]  /*28e0*/  SHF.R.S32.HI R7, RZ, 0x1f, R117 ;  /* 0x0000001fff077819 */ /* 0x000fe20000011475 */
[----:B-----5:R-:W-:Y:S01]  /*28f0*/  IMAD.IADD R6, R116, 0x1, R34 ;  /* 0x0000000174067824 */ /* 0x020fe200078e0222 */
[----:B------:R-:W-:Y:S01]  /*2900*/  IADD3 R5, PT, PT, R5, R9, RZ ;  /* 0x0000000905057210 */ /* 0x000fe20007ffe0ff */
[----:B------:R-:W-:Y:S01]  /*2910*/  IMAD.WIDE.U32 R2, R12, R10, R2 ;  /* 0x0000000a0c027225 */ /* 0x000fe200078e0002 */
[----:B------:R-:W-:-:S03]  /*2920*/  IADD3.X R7, PT, PT, RZ, ~R7, RZ, P0, !PT ;  /* 0x80000007ff077210 */ /* 0x000fc600007fe4ff */
[-C--:B------:R-:W-:Y:S02]  /*2930*/  IMAD R11, R6, R25.reuse, RZ ;  /* 0x00000019060b7224 */ /* 0x080fe400078e02ff */
[----:B------:R-:W-:Y:S02]  /*2940*/  IMAD R6, R78, R25, R170 ;  /* 0x000000194e067224 */ /* 0x000fe400078e02aa */
[----:B------:R-:W-:Y:S01]  /*2950*/  IMAD.IADD R3, R3, 0x1, R8 ;  /* 0x0000000103037824 */ /* 0x000fe200078e0208 */
[----:B------:R-:W-:Y:S01]  /*2960*/  SHF.R.S32.HI R58, RZ, 0x1f, R11 ;  /* 0x0000001fff3a7819 */ /* 0x000fe2000001140b */
[----:B------:R-:W-:Y:S01]  /*2970*/  IMAD.IADD R9, R170, 0x1, R6 ;  /* 0x00000001aa097824 */ /* 0x000fe200078e0206 */
[----:B------:R-:W-:Y:S01]  /*2980*/  IADD3 R8, P0, PT, R11, R6, RZ ;  /* 0x000000060b087210 */ /* 0x000fe20007f1e0ff */
[C---:B------:R-:W-:Y:S02]  /*2990*/  IMAD R10, R7.reuse, R54, RZ ;  /* 0x00000036070a7224 */ /* 0x040fe400078e02ff */
[----:B------:R-:W-:Y:S01]  /*29a0*/  IMAD R7, R7, R50, RZ ;  /* 0x0000003207077224 */ /* 0x000fe200078e02ff */
[----:B------:R-:W-:Y:S01]  /*29b0*/  LEA.HI.X.SX32 R12, R6, R58, 0x1, P0 ;  /* 0x0000003a060c7211 */ /* 0x000fe200000f0eff */
[-C--:B------:R-:W-:Y:S01]  /*29c0*/  IMAD R10, R55, R0.reuse, R10 ;  /* 0x00000000370a7224 */ /* 0x080fe200078e020a */
[----:B------:R-:W-:Y:S01]  /*29d0*/  IADD3 R6, P0, PT, R11, R9, RZ ;  /* 0x000000090b067210 */ /* 0x000fe20007f1e0ff */
[----:B------:R-:W-:-:S02]  /*29e0*/  IMAD R7, R51, R0, R7 ;  /* 0x0000000033077224 */ /* 0x000fc400078e0207 */
[----:B------:R-:W-:Y:S01]  /*29f0*/  IMAD.WIDE.U32 R4, R54, R0, R4 ;  /* 0x0000000036047225 */ /* 0x000fe200078e0004 */
[----:B------:R-:W-:-:S03]  /*2a00*/  LEA.HI.X.SX32 R58, R9, R58, 0x1, P0 ;  /* 0x0000003a093a7211 */ /* 0x000fc600000f0eff */
[----:B------:R-:W-:Y:S01]  /*2a10*/  IMAD.WIDE.U32 R2, R50, R0, R2 ;  /* 0x0000000032027225 */ /* 0x000fe200078e0002 */
[----:B------:R-:W-:Y:S02]  /*2a20*/  SHF.L.U64.HI R0, R8, 0x1, R12 ;  /* 0x0000000108007819 */ /* 0x000fe4000001020c */
[----:B------:R-:W-:Y:S01]  /*2a30*/  LEA R82, P1, R4, R20, 0x1 ;  /* 0x0000001404527211 */ /* 0x000fe200078208ff */
[----:B------:R-:W-:Y:S01]  /*2a40*/  IMAD.IADD R5, R5, 0x1, R10 ;  /* 0x0000000105057824 */ /* 0x000fe200078e020a */
[----:B------:R-:W-:Y:S01]  /*2a50*/  IADD3 R26, PT, PT, R3, R7, RZ ;  /* 0x00000007031a7210 */ /* 0x000fe20007ffe0ff */
[----:B------:R-:W-:Y:S01]  /*2a60*/  IMAD.WIDE.U32 R144, R50, 0x60, RZ ;  /* 0x0000006032907825 */ /* 0x000fe200078e00ff */
[----:B------:R-:W-:Y:S02]  /*2a70*/  LEA R27, P0, R2, R22, 0x1 ;  /* 0x00000016021b7211 */ /* 0x000fe400078008ff */
[----:B------:R-:W-:Y:S01]  /*2a80*/  SHF.L.U32 R8, R8, 0x1, RZ ;  /* 0x0000000108087819 */ /* 0x000fe200000006ff */
[----:B------:R-:W-:Y:S01]  /*2a90*/  IMAD.WIDE.U32 R140, R50, 0xc0, RZ ;  /* 0x000000c0328c7825 */ /* 0x000fe200078e00ff */
[----:B------:R-:W-:-:S02]  /*2aa0*/  SHF.L.U64.HI R58, R6, 0x1, R58 ;  /* 0x00000001063a7819 */ /* 0x000fc4000001023a */
[----:B------:R-:W-:Y:S01]  /*2ab0*/  LEA.HI.X R81, R4, R21, R5, 0x1, P1 ;  /* 0x0000001504517211 */ /* 0x000fe200008f0c05 */
[----:B------:R-:W-:Y:S01]  /*2ac0*/  IMAD.SHL.U32 R6, R6, 0x2, RZ ;  /* 0x0000000206067824 */ /* 0x000fe200078e00ff */
[----:B------:R-:W-:Y:S01]  /*2ad0*/  LEA.HI.X R26, R2, R23, R26, 0x1, P0 ;  /* 0x00000017021a7211 */ /* 0x000fe200000f0c1a */
[C---:B------:R-:W-:Y:S01]  /*2ae0*/  IMAD R4, R51.reuse, 0x60, RZ ;  /* 0x0000006033047824 */ /* 0x040fe200078e02ff */
[-C--:B------:R-:W-:Y:S01]  /*2af0*/  IADD3 R44, P1, PT, R14, R8.reuse, RZ ;  /* 0x000000080e2c7210 */ /* 0x080fe20007f3e0ff */
[----:B------:R-:W-:Y:S01]  /*2b00*/  IMAD R2, R51, 0xc0, RZ ;  /* 0x000000c033027824 */ /* 0x000fe200078e02ff */
[----:B------:R-:W-:Y:S01]  /*2b10*/  IADD3 R28, P0, PT, R16, R8, RZ ;  /* 0x00000008101c7210 */ /* 0x000fe20007f1e0ff */
[----:B------:R-:W-:Y:S01]  /*2b20*/  IMAD.WIDE.U32 R138, R50, 0xe0, RZ ;  /* 0x000000e0328a7825 */ /* 0x000fe200078e00ff */
[----:B------:R-:W-:Y:S02]  /*2b30*/  IADD3 R60, P3, PT, R14, R6, RZ ;  /* 0x000000060e3c7210 */ /* 0x000fe40007f7e0ff */
[-C--:B------:R-:W-:Y:S01]  /*2b40*/  IADD3.X R45, PT, PT, R15, R0.reuse, RZ, P1, !PT ;  /* 0x000000000f2d7210 */ /* 0x080fe20000ffe4ff */
[----:B------:R-:W-:Y:S01]  /*2b50*/  IMAD R3, R51, 0xa0, RZ ;  /* 0x000000a033037824 */ /* 0x000fe200078e02ff */
[----:B------:R-:W-:Y:S01]  /*2b60*/  IADD3.X R29, PT, PT, R17, R0, RZ, P0, !PT ;  /* 0x00000000111d7210 */ /* 0x000fe200007fe4ff */
[----:B------:R-:W-:Y:S01]  /*2b70*/  IMAD R0, R51, 0xe0, RZ ;  /* 0x000000e033007824 */ /* 0x000fe200078e02ff */
[----:B------:R-:W-:Y:S01]  /*2b80*/  IADD3 R61, P2, PT, R16, R6, RZ ;  /* 0x00000006103d7210 */ /* 0x000fe20007f5e0ff */
[----:B------:R-:W-:Y:S01]  /*2b90*/  IMAD.WIDE.U32 R142, R50, 0xa0, RZ ;  /* 0x000000a0328e7825 */ /* 0x000fe200078e00ff */
[----:B------:R-:W-:-:S02]  /*2ba0*/  IADD3 R91, PT, PT, R145, R4, RZ ;  /* 0x00000004915b7210 */ /* 0x000fc40007ffe0ff */
[----:B------:R-:W-:Y:S01]  /*2bb0*/  IADD3 R89, PT, PT, R141, R2, RZ ;  /* 0x000000028d597210 */ /* 0x000fe20007ffe0ff */
[--C-:B------:R-:W-:Y:S01]  /*2bc0*/  IMAD.X R59, R15, 0x1, R58.reuse, P3 ;  /* 0x000000010f3b7824 */ /* 0x100fe200018e063a */
[----:B------:R-:W-:Y:S01]  /*2bd0*/  IADD3 R88, PT, PT, R139, R0, RZ ;  /* 0x000000008b587210 */ /* 0x000fe20007ffe0ff */
[----:B------:R-:W-:Y:S02]  /*2be0*/  IMAD.X R58, R17, 0x1, R58, P2 ;  /* 0x00000001113a7824 */ /* 0x000fe400010e063a */
[----:B------:R-:W-:Y:S02]  /*2bf0*/  IMAD.SHL.U32 R154, R54, 0x20, RZ ;  /* 0x00000020369a7824 */ /* 0x000fe400078e00ff */
[----:B------:R-:W-:Y:S02]  /*2c00*/  IMAD.SHL.U32 R151, R50, 0x80, RZ ;  /* 0x0000008032977824 */ /* 0x000fe400078e00ff */
[----:B------:R-:W-:-:S07]  /*2c10*/  IMAD.IADD R90, R143, 0x1, R3 ;  /* 0x000000018f5a7824 */ /* 0x000fce00078e0203 */
.L_x_7643:
        /* <DEDUP_REMOVED lines=310> */
.L_x_7574:
        /* <DEDUP_REMOVED lines=69> */
.L_x_7578:
[----:B------:R-:W-:Y:S05]  /*43d0*/  BSYNC.RECONVERGENT B0 ;  /* 0x0000000000007941 */ /* 0x000fea0003800200 */
.L_x_7577:
        /* <DEDUP_REMOVED lines=54> */
.L_x_7580:
[----:B------:R-:W-:Y:S05]  /*4740*/  BSYNC.RECONVERGENT B0 ;  /* 0x0000000000007941 */ /* 0x000fea0003800200 */
.L_x_7579:
        /* <DEDUP_REMOVED lines=60> */
.L_x_7582:
[----:B------:R-:W-:Y:S05]  /*4b10*/  BSYNC.RECONVERGENT B0 ;  /* 0x0000000000007941 */ /* 0x000fea0003800200 */
.L_x_7581:
        /* <DEDUP_REMOVED lines=60> */
.L_x_7584:
[----:B------:R-:W-:Y:S05]  /*4ee0*/  BSYNC.RECONVERGENT B0 ;  /* 0x0000000000007941 */ /* 0x000fea0003800200 */
.L_x_7583:
        /* <DEDUP_REMOVED lines=60> */
.L_x_7586:
[----:B------:R-:W-:Y:S05]  /*52b0*/  BSYNC.RECONVERGENT B0 ;  /* 0x0000000000007941 */ /* 0x000fea0003800200 */
.L_x_7585:
        /* <DEDUP_REMOVED lines=60> */
.L_x_7588:
[----:B------:R-:W-:Y:S05]  /*5680*/  BSYNC.RECONVERGENT B0 ;  /* 0x0000000000007941 */ /* 0x000fea0003800200 */
.L_x_7587:
        /* <DEDUP_REMOVED lines=60> */
.L_x_7590:
[----:B------:R-:W-:Y:S05]  /*5a50*/  BSYNC.RECONVERGENT B0 ;  /* 0x0000000000007941 */ /* 0x000fea0003800200 */
.L_x_7589:
        /* <DEDUP_REMOVED lines=60> */
.L_x_7592:
[----:B------:R-:W-:Y:S05]  /*5e20*/  BSYNC.RECONVERGENT B0 ;  /* 0x0000000000007941 */ /* 0x000fea0003800200 */
.L_x_7591:
        /* <DEDUP_REMOVED lines=60> */
.L_x_7594:
[----:B------:R-:W-:Y:S05]  /*61f0*/  BSYNC.RECONVERGENT B0 ;  /* 0x0000000000007941 */ /* 0x000fea0003800200 */
.L_x_7593:
        /* <DEDUP_REMOVED lines=60> */
.L_x_7596:
[----:B------:R-:W-:Y:S05]  /*65c0*/  BSYNC.RECONVERGENT B0 ;  /* 0x0000000000007941 */ /* 0x000fea0003800200 */
.L_x_7595:
        /* <DEDUP_REMOVED lines=66> */
.L_x_7598:
[----:B------:R-:W-:Y:S05]  /*69f0*/  BSYNC.RECONVERGENT B0 ;  /* 0x0000000000007941 */ /* 0x000fea0003800200 */
.L_x_7597:
        /* <DEDUP_REMOVED lines=66> */
.L_x_7600:
[----:B------:R-:W-:Y:S05]  /*6e20*/  BSYNC.RECONVERGENT B0 ;  /* 0x0000000000007941 */ /* 0x000fea0003800200 */
.L_x_7599:
        /* <DEDUP_REMOVED lines=66> */
.L_x_7602:
[----:B------:R-:W-:Y:S05]  /*7250*/  BSYNC.RECONVERGENT B0 ;  /* 0x0000000000007941 */ /* 0x000fea0003800200 */
.L_x_7601:
        /* <DEDUP_REMOVED lines=66> */
.L_x_7604:
[----:B------:R-:W-:Y:S05]  /*7680*/  BSYNC.RECONVERGENT B0 ;  /* 0x0000000000007941 */ /* 0x000fea0003800200 */
.L_x_7603:
        /* <DEDUP_REMOVED lines=66> */
.L_x_7606:
[----:B------:R-:W-:Y:S05]  /*7ab0*/  BSYNC.RECONVERGENT B0 ;  /* 0x0000000000007941 */ /* 0x000fea0003800200 */
.L_x_7605:
        /* <DEDUP_REMOVED lines=66> */
.L_x_7608:
[----:B------:R-:W-:Y:S05]  /*7ee0*/  BSYNC.RECONVERGENT B0 ;  /* 0x0000000000007941 */ /* 0x000fea0003800200 */
.L_x_7607:
[----:B------:R-:W5:Y:S02]  /*7ef0*/  LD.E R0, desc[UR4][R134.64+0xd0] ;  /* 0x0000d00486007980 */ /* 0x000f64000c101900 */
[----:B-----5:R-:W-:Y:S05]  /*7f00*/  IMAD.U32 R0, R0, -0x80, RZ ;  /* 0xffffff8000007824 */ /* 0x020fea00078e00ff */
[C---:B------:R-:W-:Y:S02]  /*7f10*/  LEA R28, P1, R0.reuse, R28, 0x1 ;  /* 0x0000001c001c7211 */ /* 0x040fe400078208ff */
[C---:B------:R-:W-:Y:S02]  /*7f20*/  LEA R44, P0, R0.reuse, R44, 0x1 ;  /* 0x0000002c002c7211 */ /* 0x040fe400078008ff */
[C---:B------:R-:W-:Y:S02]  /*7f30*/  LEA.HI.X.SX32 R29, R0.reuse, R29, 0x1, P1 ;  /* 0x0000001d001d7211 */ /* 0x040fe400008f0eff */
[----:B------:R-:W-:Y:S01]  /*7f40*/  LEA.HI.X.SX32 R45, R0, R45, 0x1, P0 ;  /* 0x0000002d002d7211 */ /* 0x000fe200000f0eff */
[----:B------:R-:W-:Y:S05]  /*7f50*/  BRA `(.L_x_7575) ;  /* 0x0000006400007947 */ /* 0x000fea0003800000 */
.L_x_7576:
        /* <DEDUP_REMOVED lines=101> */
.L_x_7610:
[----:B------:R-:W-:Y:S05]  /*85b0*/  BSYNC.RECONVERGENT B0 ;  /* 0x0000000000007941 */ /* 0x000fea0003800200 */
.L_x_7609:
        /* <DEDUP_REMOVED lines=92> */
.L_x_7612:
[----:B------:R-:W-:Y:S05]  /*8b80*/  BSYNC.RECONVERGENT B0 ;  /* 0x0000000000007941 */ /* 0x000fea0003800200 */
.L_x_7611:
        /* <DEDUP_REMOVED lines=96> */
.L_x_7614:
[----:B------:R-:W-:Y:S05]  /*9190*/  BSYNC.RECONVERGENT B0 ;  /* 0x0000000000007941 */ /* 0x000fea0003800200 */
.L_x_7613:
        /* <DEDUP_REMOVED lines=96> */
.L_x_7616:
[----:B------:R-:W-:Y:S05]  /*97a0*/  BSYNC.RECONVERGENT B0 ;  /* 0x0000000000007941 */ /* 0x000fea0003800200 */
.L_x_7615:
        /* <DEDUP_REMOVED lines=96> */
.L_x_7618:
[----:B------:R-:W-:Y:S05]  /*9db0*/  BSYNC.RECONVERGENT B0 ;  /* 0x0000000000007941 */ /* 0x000fea0003800200 */
.L_x_7617:
        /* <DEDUP_REMOVED lines=96> */
.L_x_7620:
[----:B------:R-:W-:Y:S05]  /*a3c0*/  BSYNC.RECONVERGENT B0 ;  /* 0x0000000000007941 */ /* 0x000fea0003800200 */
.L_x_7619:
        /* <DEDUP_REMOVED lines=96> */
.L_x_7622:
[----:B------:R-:W-:Y:S05]  /*a9d0*/  BSYNC.RECONVERGENT B0 ;  /* 0x0000000000007941 */ /* 0x000fea0003800200 */
.L_x_7621:
        /* <DEDUP_REMOVED lines=96> */
.L_x_7624:
[----:B------:R-:W-:Y:S05]  /*afe0*/  BSYNC.RECONVERGENT B0 ;  /* 0x0000000000007941 */ /* 0x000fea0003800200 */
.L_x_7623:
        /* <DEDUP_REMOVED lines=96> */
.L_x_7626:
[----:B------:R-:W-:Y:S05]  /*b5f0*/  BSYNC.RECONVERGENT B0 ;  /* 0x0000000000007941 */ /* 0x000fea0003800200 */
.L_x_7625:
        /* <DEDUP_REMOVED lines=96> */
.L_x_7628:
[----:B------:R-:W-:Y:S05]  /*bc00*/  BSYNC.RECONVERGENT B0 ;  /* 0x0000000000007941 */ /* 0x000fea0003800200 */
.L_x_7627:
        /* <DEDUP_REMOVED lines=103> */
.L_x_7630:
[----:B------:R-:W-:Y:S05]  /*c280*/  BSYNC.RECONVERGENT B0 ;  /* 0x0000000000007941 */ /* 0x000fea0003800200 */
.L_x_7629:
        /* <DEDUP_REMOVED lines=102> */
.L_x_7632:
[----:B------:R-:W-:Y:S05]  /*c8f0*/  BSYNC.RECONVERGENT B0 ;  /* 0x0000000000007941 */ /* 0x000fea0003800200 */
.L_x_7631:
        /* <DEDUP_REMOVED lines=102> */
.L_x_7634:
[----:B------:R-:W-:Y:S05]  /*cf60*/  BSYNC.RECONVERGENT B0 ;  /* 0x0000000000007941 */ /* 0x000fea0003800200 */
.L_x_7633:
        /* <DEDUP_REMOVED lines=102> */
.L_x_7636:
[----:B------:R-:W-:Y:S05]  /*d5d0*/  BSYNC.RECONVERGENT B0 ;  /* 0x0000000000007941 */ /* 0x000fea0003800200 */
.L_x_7635:
        /* <DEDUP_REMOVED lines=102> */
.L_x_7638:
[----:B------:R-:W-:Y:S05]  /*dc40*/  BSYNC.RECONVERGENT B0 ;  /* 0x0000000000007941 */ /* 0x000fea0003800200 */
.L_x_7637:
        /* <DEDUP_REMOVED lines=102> */
.L_x_7640:
[----:B------:R-:W-:Y:S05]  /*e2b0*/  BSYNC.RECONVERGENT B0 ;  /* 0x0000000000007941 */ /* 0x000fea0003800200 */
.L_x_7639:
        /* <DEDUP_REMOVED lines=10> */
.L_x_7575:
[----:B------:R-:W-:Y:S05]  /*e360*/  BSYNC.RECONVERGENT B1 ;  /* 0x0000000000017941 */ /* 0x000fea0003800200 */
.L_x_7573:
        /* <DEDUP_REMOVED lines=103> */
.L_x_7642:
[----:B------:R-:W-:Y:S05]  /*e9e0*/  BSYNC.RECONVERGENT B0 ;  /* 0x0000000000007941 */ /* 0x000fea0003800200 */
.L_x_7641:
[----:B------:R-:W-:Y:S11]  /*e9f0*/  ISETP.GT.AND P0, PT, R86, R93, PT ;  /* 0x0000005d5600720c */ /* 0x000ff60003f04270 */
[----:B------:R-:W-:Y:S02]  /*ea00*/  @!UPT UIADD3 URZ, UPT, UPT, URZ, URZ, URZ ;  /* 0x000000fffffff290 */ /* 0x000fe4000fffe0ff */
[----:B------:R-:W-:Y:S05]  /*ea10*/  @P0 BRA `(.L_x_7643) ;  /* 0xffffff4000800947 */ /* 0x000fea000383ffff */
.L_x_7572:
[----:B------:R-:W-:Y:S05]  /*ea20*/  WARPSYNC.ALL ;  /* 0x0000000000007948 */ /* 0x000fea0003800000 */
[----:B------:R-:W-:Y:S06]  /*ea30*/  BAR.SYNC.DEFER_BLOCKING 0x0 ;  /* 0x0000000000007b1d */ /* 0x000fec0000010000 */
[----:B------:R2:W5:Y:S04]  /*ea40*/  LDL R84, [R1+0x6c] ;  /* 0x00006c0001547983 */ /* 0x0005680000100800 */
[----:B------:R-:W2:Y:S01]  /*ea50*/  LD.E R35, desc[UR4][R134.64+0xd0] ;  /* 0x0000d00486237980 */ /* 0x000ea2000c101900 */
[----:B------:R-:W-:Y:S01]  /*ea60*/  BSSY.RECONVERGENT B2, `(.L_x_7644) ;  /* 0x00002e1000027945 */ /* 0x000fe20003800200 */
[C---:B---34-:R-:W-:Y:S01]  /*ea70*/  SHF.L.U64.HI R36, R110.reuse, 0x4, R111 ;  /* 0x000000046e247819 */ /* 0x058fe2000001026f */
[----:B------:R-:W-:Y:S01]  /*ea80*/  IMAD.SHL.U32 R26, R110, 0x10, RZ ;  /* 0x000000106e1a7824 */ /* 0x000fe200078e00ff */
[----:B--2---:R-:W-:-:S13]  /*ea90*/  ISETP.NE.AND P0, PT, R35, RZ, PT ;  /* 0x000000ff2300720c */ /* 0x004fda0003f05270 */
[----:B------:R-:W-:Y:S05]  /*eaa0*/  @P0 BRA `(.L_x_7645) ;  /* 0x0000000000800947 */ /* 0x000fea0003800000 */
[----:B-----5:R-:W-:Y:S01]  /*eab0*/  IMAD.IADD R0, R84, 0x1, -R169 ;  /* 0x0000000154007824 */ /* 0x020fe200078e0aa9 */
        /* <DEDUP_REMOVED lines=22> */
.L_x_7647:
[----:B------:R-:W-:Y:S05]  /*ec20*/  BSYNC.RECONVERGENT B0 ;  /* 0x0000000000007941 */ /* 0x000fea0003800200 */
.L_x_7646:
        /* <DEDUP_REMOVED lines=8> */
.L_x_7645:
        /* <DEDUP_REMOVED lines=12> */
[----:B-----5:R-:W-:-:S05]  /*ed70*/  SHF.R.S32.HI R34, RZ, 0x1, R2 ;  /* 0x00000001ff227819 */ /* 0x020fca0000011402 */
        /* <DEDUP_REMOVED lines=28> */
[----:B------:R1:W3:Y:S02]  /*ef40*/  LD.E.64 R10, desc[UR4][R2.64] ;  /* 0x00000004020a7980 */ /* 0x0002e4000c101b00 */
        /* <DEDUP_REMOVED lines=46> */
.L_x_7653:
[----:B------:R-:W-:Y:S05]  /*f230*/  BSYNC.RECONVERGENT B0 ;  /* 0x0000000000007941 */ /* 0x000fea0003800200 */
.L_x_7652:
[----:B-----5:R1:W-:Y:S02]  /*f240*/  STS.128 [R85], R4 ;  /* 0x0000000455007388 */ /* 0x0203e40000000c00 */
.L_x_7651:
[----:B------:R-:W-:Y:S05]  /*f250*/  BSYNC.RECONVERGENT B1 ;  /* 0x0000000000017941 */ /* 0x000fea0003800200 */
.L_x_7650:
        /* <DEDUP_REMOVED lines=66> */
.L_x_7657:
[----:B------:R-:W-:Y:S05]  /*f680*/  BSYNC.RECONVERGENT B0 ;  /* 0x0000000000007941 */ /* 0x000fea0003800200 */
.L_x_7656:
[----:B-----5:R2:W-:Y:S02]  /*f690*/  STS.128 [R85+0x800], R4 ;  /* 0x0008000455007388 */ /* 0x0205e40000000c00 */
.L_x_7655:
[----:B------:R-:W-:Y:S05]  /*f6a0*/  BSYNC.RECONVERGENT B1 ;  /* 0x0000000000017941 */ /* 0x000fea0003800200 */
.L_x_7654:
        /* <DEDUP_REMOVED lines=67> */
.L_x_7661:
[----:B------:R-:W-:Y:S05]  /*fae0*/  BSYNC.RECONVERGENT B0 ;  /* 0x0000000000007941 */ /* 0x000fea0003800200 */
.L_x_7660:
[----:B-----5:R3:W-:Y:S02]  /*faf0*/  STS.128 [R85+0x1000], R4 ;  /* 0x0010000455007388 */ /* 0x0207e40000000c00 */
.L_x_7659:
[----:B------:R-:W-:Y:S05]  /*fb00*/  BSYNC.RECONVERGENT B1 ;  /* 0x0000000000017941 */ /* 0x000fea0003800200 */
.L_x_7658:
        /* <DEDUP_REMOVED lines=19> */
[----:B------:R1:W3:Y:S01]  /*fc40*/  LD.E.64 R10, desc[UR4][R2.64] ;  /* 0x00000004020a7980 */ /* 0x0002e2000c101b00 */
[----:B-----5:R-:W-:Y:S02]  /*fc50*/  MOV R0, R5 ;  /* 0x0000000500007202 */ /* 0x020fe40000000f00 */
        /* <DEDUP_REMOVED lines=43> */
.L_x_7663:
[----:B------:R-:W-:Y:S05]  /*ff10*/  BSYNC.RECONVERGENT B0 ;  /* 0x0000000000007941 */ /* 0x000fea0003800200 */
.L_x_7662:
[----:B-----5:R1:W-:Y:S01]  /*ff20*/  STS.128 [R85+0x1800], R4 ;  /* 0x0018000455007388 */ /* 0x0203e20000000c00 */
[----:B------:R-:W-:Y:S05]  /*ff30*/  BRA `(.L_x_7648) ;  /* 0x00000018004c7947 */ /* 0x000fea0003800000 */
.L_x_7649:
        /* <DEDUP_REMOVED lines=100> */
.L_x_7667:
[----:B------:R-:W-:Y:S05]  /*10580*/  BSYNC.RECONVERGENT B0 ;  /* 0x0000000000007941 */ /* 0x000fea0003800200 */
.L_x_7666:
[----:B-----5:R1:W-:Y:S02]  /*10590*/  STS.128 [R85], R4 ;  /* 0x0000000455007388 */ /* 0x0203e40000000c00 */
.L_x_7665:
[----:B------:R-:W-:Y:S05]  /*105a0*/  BSYNC.RECONVERGENT B1 ;  /* 0x0000000000017941 */ /* 0x000fea0003800200 */
.L_x_7664:
        /* <DEDUP_REMOVED lines=96> */
.L_x_7671:
[----:B------:R-:W-:Y:S05]  /*10bb0*/  BSYNC.RECONVERGENT B0 ;  /* 0x0000000000007941 */ /* 0x000fea0003800200 */
.L_x_7670:
[----:B-----5:R2:W-:Y:S02]  /*10bc0*/  STS.128 [R85+0x800], R4 ;  /* 0x0008000455007388 */ /* 0x0205e40000000c00 */
.L_x_7669:
[----:B------:R-:W-:Y:S05]  /*10bd0*/  BSYNC.RECONVERGENT B1 ;  /* 0x0000000000017941 */ /* 0x000fea0003800200 */
.L_x_7668:
        /* <DEDUP_REMOVED lines=97> */
.L_x_7675:
[----:B------:R-:W-:Y:S05]  /*111f0*/  BSYNC.RECONVERGENT B0 ;  /* 0x0000000000007941 */ /* 0x000fea0003800200 */
.L_x_7674:
[----:B-----5:R3:W-:Y:S02]  /*11200*/  STS.128 [R85+0x1000], R4 ;  /* 0x0010000455007388 */ /* 0x0207e40000000c00 */
.L_x_7673:
[----:B------:R-:W-:Y:S05]  /*11210*/  BSYNC.RECONVERGENT B1 ;  /* 0x0000000000017941 */ /* 0x000fea0003800200 */
.L_x_7672:
        /* <DEDUP_REMOVED lines=99> */
.L_x_7677:
[----:B------:R-:W-:Y:S05]  /*11850*/  BSYNC.RECONVERGENT B0 ;  /* 0x0000000000007941 */ /* 0x000fea0003800200 */
.L_x_7676:
[----:B-----5:R4:W-:Y:S02]  /*11860*/  STS.128 [R85+0x1800], R4 ;  /* 0x0018000455007388 */ /* 0x0209e40000000c00 */
.L_x_7648:
[----:B------:R-:W-:Y:S05]  /*11870*/  BSYNC.RECONVERGENT B2 ;  /* 0x0000000000027941 */ /* 0x000fea0003800200 */
.L_x_7644:
[----:B------:R-:W2:Y:S04]  /*11880*/  LDL R67, [R1+0x30] ;  /* 0x0000300001437983 */ /* 0x000ea80000100800 */
[----:B------:R-:W5:Y:S04]  /*11890*/  LDL R66, [R1+0x34] ;  /* 0x0000340001427983 */ /* 0x000f680000100800 */
[----:B------:R-:W5:Y:S04]  /*118a0*/  LDL R35, [R1+0x3c] ;  /* 0x00003c0001237983 */ /* 0x000f680000100800 */
[----:B------:R-:W5:Y:S01]  /*118b0*/  LDL R36, [R1+0x38] ;  /* 0x0000380001247983 */ /* 0x000f620000100800 */
[----:B------:R-:W-:-:S05]  /*118c0*/  IMAD.IADD R19, R133, 0x1, -R116 ;  /* 0x0000000185137824 */ /* 0x000fca00078e0a74 */
[-C--:B------:R-:W-:Y:S02]  /*118d0*/  ISETP.GE.AND P4, PT, R78, R19.reuse, PT ;  /* 0x000000134e00720c */ /* 0x080fe40003f86270 */
[-C--:B------:R-:W-:Y:S02]  /*118e0*/  ISETP.GE.AND P0, PT, R40, R19.reuse, PT ;  /* 0x000000132800720c */ /* 0x080fe40003f06270 */
[----:B-1----:R-:W-:Y:S01]  /*118f0*/  P2R R15, PR, RZ, 0x10 ;  /* 0x00000010ff0f7803 */ /* 0x002fe20000000000 */
[----:B------:R-:W-:Y:S01]  /*11900*/  VIADD R28, R78, 0x40 ;  /* 0x000000404e1c7836 */ /* 0x000fe20000000000 */
[----:B------:R-:W-:-:S04]  /*11910*/  ISETP.GE.AND P2, PT, R47, R19, PT ;  /* 0x000000132f00720c */ /* 0x000fc80003f46270 */
[----:B------:R-:W-:Y:S01]  /*11920*/  ISETP.GE.AND P3, PT, R28, R19, PT ;  /* 0x000000131c00720c */ /* 0x000fe20003f66270 */
[C---:B------:R-:W-:Y:S02]  /*11930*/  VIADD R32, R78.reuse, 0x70 ;  /* 0x000000704e207836 */ /* 0x040fe40000000000 */
[C---:B------:R-:W-:Y:S01]  /*11940*/  VIADD R31, R78.reuse, 0x60 ;  /* 0x000000604e1f7836 */ /* 0x040fe20000000000 */
[C---:B------:R-:W-:Y:S01]  /*11950*/  LOP3.LUT R33, R78.reuse, 0x80, RZ, 0xfc, !PT ;  /* 0x000000804e217812 */ /* 0x040fe200078efcff */
[C---:B------:R-:W-:Y:S02]  /*11960*/  VIADD R29, R78.reuse, 0x50 ;  /* 0x000000504e1d7836 */ /* 0x040fe40000000000 */
[----:B------:R-:W-:-:S06]  /*11970*/  VIADD R34, R78, 0x90 ;  /* 0x000000904e227836 */ /* 0x000fcc0000000000 */
[----:B------:R-:W-:Y:S02]  /*11980*/  @!P3 IMAD R0, R233, 0x60, RZ ;  /* 0x00000060e900b824 */ /* 0x000fe400078e02ff */
[----:B------:R-:W-:Y:S01]  /*11990*/  VIADD R23, R78, 0xa0 ;  /* 0x000000a04e177836 */ /* 0x000fe20000000000 */
[----:B------:R-:W-:Y:S01]  /*119a0*/  ISETP.GE.AND P6, PT, R34, R19, PT ;  /* 0x000000132200720c */ /* 0x000fe20003fc6270 */
[C---:B------:R-:W-:Y:S02]  /*119b0*/  VIADD R22, R78.reuse, 0xb0 ;  /* 0x000000b04e167836 */ /* 0x040fe40000000000 */
[C---:B------:R-:W-:Y:S01]  /*119c0*/  VIADD R25, R78.reuse, 0xd0 ;  /* 0x000000d04e197836 */ /* 0x040fe20000000000 */
[C---:B------:R-:W-:Y:S01]  /*119d0*/  IADD3 R30, PT, PT, R78.reuse, 0xf0, RZ ;  /* 0x000000f04e1e7810 */ /* 0x040fe20007ffe0ff */
[C---:B------:R-:W-:Y:S01]  /*119e0*/  VIADD R27, R78.reuse, 0xe0 ;  /* 0x000000e04e1b7836 */ /* 0x040fe20000000000 */
[----:B------:R-:W-:Y:S02]  /*119f0*/  IADD3 R24, PT, PT, R78, 0xc0, RZ ;  /* 0x000000c04e187810 */ /* 0x000fe40007ffe0ff */
[----:B------:R-:W-:Y:S01]  /*11a00*/  SHF.R.U32.HI R222, RZ, 0x1, R225 ;  /* 0x00000001ffde7819 */ /* 0x000fe200000116e1 */
[----:B------:R-:W-:-:S05]  /*11a10*/  IMAD.SHL.U32 R223, R225, 0x20, RZ ;  /* 0x00000020e1df7824 */ /* 0x000fca00078e00ff */
[----:B------:R-:W-:Y:S02]  /*11a20*/  LOP3.LUT R223, R223, 0x7c00, RZ, 0xc0, !PT ;  /* 0x00007c00dfdf7812 */ /* 0x000fe400078ec0ff */
[----:B--234-:R-:W-:Y:S01]  /*11a30*/  @!P4 MOV R7, R67 ;  /* 0x000000430007c202 */ /* 0x01cfe20000000f00 */
[----:B-----5:R-:W-:-:S05]  /*11a40*/  @!P4 IMAD.MOV.U32 R6, RZ, RZ, R66 ;  /* 0x000000ffff06c224 */ /* 0x020fca00078e0042 */
        /* <DEDUP_REMOVED lines=15> */
[----:B------:R-:W-:-:S05]  /*11b40*/  @!P4 LEA.HI.X R7, R232, R3, R233, 0x6, P5 ;  /* 0x00000003e807c211 */ /* 0x000fca00028f34e9 */
[----:B------:R1:W-:Y:S01]  /*11b50*/  @!P4 LDGSTS.E.BYPASS.LTC128B.128 [R85+0x3800], desc[UR4][R6.64] ;  /* 0x038000000655cfae */ /* 0x0003e2000b981a04 */
[----:B------:R-:W-:Y:S02]  /*11b60*/  ISETP.GE.AND P4, PT, R29, R19, PT ;  /* 0x000000131d00720c */ /* 0x000fe40003f86270 */
[----:B--2---:R-:W-:Y:S01]  /*11b70*/  @!P3 MOV R5, R3 ;  /* 0x000000030005b202 */ /* 0x004fe20000000f00 */
[----:B------:R-:W-:-:S04]  /*11b80*/  @!P3 IMAD.MOV.U32 R4, RZ, RZ, R2 ;  /* 0x000000ffff04b224 */ /* 0x000fc800078e0002 */
[----:B------:R-:W-:Y:S01]  /*11b90*/  @!P3 IMAD.WIDE.U32 R4, R232, 0x60, R4 ;  /* 0x00000060e804b825 */ /* 0x000fe200078e0004 */
[----:B------:R-:W-:-:S03]  /*11ba0*/  @!P2 MOV R8, R2 ;  /* 0x000000020008a202 */ /* 0x000fc60000000f00 */
[----:B------:R-:W-:Y:S02]  /*11bb0*/  @!P3 IMAD.IADD R5, R0, 0x1, R5 ;  /* 0x000000010005b824 */ /* 0x000fe400078e0205 */
[--C-:B------:R-:W-:Y:S02]  /*11bc0*/  @!P2 IMAD.MOV.U32 R9, RZ, RZ, R3.reuse ;  /* 0x000000ffff09a224 */ /* 0x100fe400078e0003 */
[--C-:B------:R-:W-:Y:S01]  /*11bd0*/  @!P0 IMAD.MOV.U32 R10, RZ, RZ, R2.reuse ;  /* 0x000000ffff0a8224 */ /* 0x100fe200078e0002 */
[----:B------:R2:W-:Y:S01]  /*11be0*/  @!P3 LDGSTS.E.BYPASS.LTC128B.128 [R85+0x4000], desc[UR4][R4.64] ;  /* 0x040000000455bfae */ /* 0x0005e2000b981a04 */
[----:B-1----:R-:W-:Y:S01]  /*11bf0*/  @!P1 MOV R7, R3 ;  /* 0x0000000300079202 */ /* 0x002fe20000000f00 */
[----:B------:R-:W-:Y:S02]  /*11c00*/  @!P1 IMAD.MOV.U32 R6, RZ, RZ, R2 ;  /* 0x000000ffff069224 */ /* 0x000fe400078e0002 */
[----:B------:R-:W-:Y:S01]  /*11c10*/  @!P0 IMAD.MOV.U32 R11, RZ, RZ, R3 ;  /* 0x000000ffff0b8224 */ /* 0x000fe200078e0003 */
[C---:B------:R-:W-:Y:S01]  /*11c20*/  @!P4 LEA R12, P3, R232.reuse, R2, 0x7 ;  /* 0x00000002e80cc211 */ /* 0x040fe200078638ff */
[----:B------:R-:W-:Y:S01]  /*11c30*/  @!P1 IMAD R13, R233, 0xc0, RZ ;  /* 0x000000c0e90d9824 */ /* 0x000fe200078e02ff */
[----:B------:R-:W-:Y:S01]  /*11c40*/  ISETP.GE.AND P5, PT, R23, R19, PT ;  /* 0x000000131700720c */ /* 0x000fe20003fa6270 */
[----:B------:R-:W-:-:S04]  /*11c50*/  @!P1 IMAD.WIDE.U32 R6, R232, 0xc0, R6 ;  /* 0x000000c0e8069825 */ /* 0x000fc800078e0006 */
[----:B------:R-:W-:Y:S02]  /*11c60*/  @!P2 IMAD R0, R233, 0xa0, RZ ;  /* 0x000000a0e900a824 */ /* 0x000fe400078e02ff */
[----:B------:R-:W-:-:S04]  /*11c70*/  @!P2 IMAD.WIDE.U32 R8, R232, 0xa0, R8 ;  /* 0x000000a0e808a825 */ /* 0x000fc800078e0008 */
[----:B------:R-:W-:Y:S01]  /*11c80*/  @!P0 IMAD.WIDE.U32 R10, R232, 0xe0, R10 ;  /* 0x000000e0e80a8825 */ /* 0x000fe200078e000a */
[----:B------:R-:W-:-:S03]  /*11c90*/  @!P2 IADD3 R9, PT, PT, R0, R9, RZ ;  /* 0x000000090009a210 */ /* 0x000fc60007ffe0ff */
[----:B------:R-:W-:Y:S02]  /*11ca0*/  @!P0 IMAD R14, R233, 0xe0, RZ ;  /* 0x000000e0e90e8824 */ /* 0x000fe400078e02ff */
[----:B------:R-:W-:Y:S01]  /*11cb0*/  @!P1 IMAD.IADD R7, R13, 0x1, R7 ;  /* 0x000000010d079824 */ /* 0x000fe200078e0207 */
[----:B------:R-:W-:Y:S01]  /*11cc0*/  @!P4 LEA.HI.X R13, R232, R3, R233, 0x7, P3 ;  /* 0x00000003e80dc211 */ /* 0x000fe200018f3ce9 */
[----:B--2---:R-:W-:Y:S01]  /*11cd0*/  @!P0 IMAD.IADD R5, R14, 0x1, R11 ;  /* 0x000000010e058824 */ /* 0x004fe200078e020b */
[----:B------:R-:W-:-:S03]  /*11ce0*/  @!P0 MOV R4, R10 ;  /* 0x0000000a00048202 */ /* 0x000fc60000000f00 */
[----:B------:R-:W-:Y:S01]  /*11cf0*/  @!P4 LDGSTS.E.BYPASS.LTC128B.128 [R85+0x4800], desc[UR4][R12.64] ;  /* 0x048000000c55cfae */ /* 0x000fe2000b981a04 */
[-C--:B------:R-:W-:Y:S02]  /*11d00*/  ISETP.GE.AND P4, PT, R22, R19.reuse, PT ;  /* 0x000000131600720c */ /* 0x080fe40003f86270 */
[----:B------:R-:W-:Y:S01]  /*11d10*/  @!P6 LEA R10, P3, R232, R2, 0x8 ;  /* 0x00000002e80ae211 */ /* 0x000fe200078640ff */
[----:B------:R-:W-:Y:S01]  /*11d20*/  @!P2 LDGSTS.E.BYPASS.LTC128B.128 [R85+0x5000], desc[UR4][R8.64] ;  /* 0x050000000855afae */ /* 0x000fe2000b981a04 */
[----:B------:R-:W-:-:S03]  /*11d30*/  ISETP.GE.AND P2, PT, R25, R19, PT ;  /* 0x000000131900720c */ /* 0x000fc60003f46270 */
[----:B------:R-:W-:Y:S01]  /*11d40*/  @!P1 LDGSTS.E.BYPASS.LTC128B.128 [R85+0x5800], desc[UR4][R6.64] ;  /* 0x0580000006559fae */ /* 0x000fe2000b981a04 */
[----:B------:R-:W-:-:S03]  /*11d50*/  ISETP.GE.AND P1, PT, R27, R19, PT ;  /* 0x000000131b00720c */ /* 0x000fc60003f26270 */
[----:B------:R1:W-:Y:S01]  /*11d60*/  @!P0 LDGSTS.E.BYPASS.LTC128B.128 [R85+0x6000], desc[UR4][R4.64] ;  /* 0x0600000004558fae */ /* 0x0003e2000b981a04 */
[----:B------:R-:W-:Y:S02]  /*11d70*/  ISETP.GE.AND P0, PT, R30, R19, PT ;  /* 0x000000131e00720c */ /* 0x000fe40003f06270 */
[----:B------:R-:W-:Y:S01]  /*11d80*/  @!P6 LEA.HI.X R11, R232, R3, R233, 0x8, P3 ;  /* 0x00000003e80be211 */ /* 0x000fe200018f44e9 */
[----:B------:R-:W-:Y:S01]  /*11d90*/  @!P5 IMAD R14, R233, 0x120, RZ ;  /* 0x00000120e90ed824 */ /* 0x000fe200078e02ff */
[----:B------:R-:W-:-:S03]  /*11da0*/  ISETP.GE.AND P3, PT, R24, R19, PT ;  /* 0x000000131800720c */ /* 0x000fc60003f66270 */
[----:B------:R2:W-:Y:S01]  /*11db0*/  @!P6 LDGSTS.E.BYPASS.LTC128B.128 [R85+0x6800], desc[UR4][R10.64] ;  /* 0x068000000a55efae */ /* 0x0005e2000b981a04 */
[----:B------:R-:W-:Y:S01]  /*11dc0*/  ISETP.NE.AND P6, PT, R15, RZ, PT ;  /* 0x000000ff0f00720c */ /* 0x000fe20003fc5270 */
[----:B------:R-:W-:Y:S02]  /*11dd0*/  @!P2 IMAD R0, R233, 0x180, RZ ;  /* 0x00000180e900a824 */ /* 0x000fe400078e02ff */
[----:B-1----:R-:W-:Y:S02]  /*11de0*/  @!P5 IMAD.MOV.U32 R4, RZ, RZ, R2 ;  /* 0x000000ffff04d224 */ /* 0x002fe400078e0002 */
[----:B------:R-:W-:Y:S02]  /*11df0*/  @!P5 IMAD.MOV.U32 R5, RZ, RZ, R3 ;  /* 0x000000ffff05d224 */ /* 0x000fe400078e0003 */
[----:B------:R-:W-:-:S05]  /*11e00*/  @!P5 IMAD.WIDE.U32 R4, R232, 0x120, R4 ;  /* 0x00000120e804d825 */ /* 0x000fca00078e0004 */
[----:B------:R-:W-:Y:S01]  /*11e10*/  @!P5 IADD3 R15, PT, PT, R14, R5, RZ ;  /* 0x000000050e0fd210 */ /* 0x000fe20007ffe0ff */
[----:B------:R-:W-:Y:S01]  /*11e20*/  @!P5 IMAD.MOV.U32 R14, RZ, RZ, R4 ;  /* 0x000000ffff0ed224 */ /* 0x000fe200078e0004 */
[-C--:B------:R-:W-:Y:S01]  /*11e30*/  @!P4 MOV R5, R3.reuse ;  /* 0x000000030005c202 */ /* 0x080fe20000000f00 */
[--C-:B------:R-:W-:Y:S01]  /*11e40*/  @!P4 IMAD.MOV.U32 R4, RZ, RZ, R2.reuse ;  /* 0x000000ffff04c224 */ /* 0x100fe200078e0002 */
[----:B------:R-:W-:Y:S01]  /*11e50*/  @!P1 MOV R12, R2 ;  /* 0x00000002000c9202 */ /* 0x000fe20000000f00 */
[--C-:B------:R-:W-:Y:S01]  /*11e60*/  @!P2 IMAD.MOV.U32 R6, RZ, RZ, R2.reuse ;  /* 0x000000ffff06a224 */ /* 0x100fe200078e0002 */
[----:B------:R-:W-:Y:S01]  /*11e70*/  @!P0 MOV R17, R3 ;  /* 0x0000000300118202 */ /* 0x000fe20000000f00 */
[--C-:B------:R-:W-:Y:S01]  /*11e80*/  @!P2 IMAD.MOV.U32 R7, RZ, RZ, R3.reuse ;  /* 0x000000ffff07a224 */ /* 0x100fe200078e0003 */
[----:B------:R-:W-:Y:S01]  /*11e90*/  @!P5 LDGSTS.E.BYPASS.LTC128B.128 [R85+0x7000], desc[UR4][R14.64] ;  /* 0x070000000e55dfae */ /* 0x000fe2000b981a04 */
[----:B------:R-:W-:Y:S02]  /*11ea0*/  @!P1 IMAD.MOV.U32 R13, RZ, RZ, R3 ;  /* 0x000000ffff0d9224 */ /* 0x000fe400078e0003 */
[----:B------:R-:W-:-:S02]  /*11eb0*/  @!P0 IMAD.MOV.U32 R16, RZ, RZ, R2 ;  /* 0x000000ffff108224 */ /* 0x000fc400078e0002 */
[----:B--2---:R-:W-:Y:S02]  /*11ec0*/  @!P4 IMAD R10, R233, 0x140, RZ ;  /* 0x00000140e90ac824 */ /* 0x004fe400078e02ff */
[----:B------:R-:W-:-:S04]  /*11ed0*/  @!P4 IMAD.WIDE.U32 R4, R232, 0x140, R4 ;  /* 0x00000140e804c825 */ /* 0x000fc800078e0004 */
[----:B------:R-:W-:Y:S02]  /*11ee0*/  @!P3 IMAD R8, R233, 0x160, RZ ;  /* 0x00000160e908b824 */ /* 0x000fe400078e02ff */
[----:B------:R-:W-:-:S04]  /*11ef0*/  @!P3 IMAD.WIDE.U32 R2, R232, 0x160, R2 ;  /* 0x00000160e802b825 */ /* 0x000fc800078e0002 */
[----:B------:R-:W-:-:S04]  /*11f00*/  @!P2 IMAD.WIDE.U32 R6, R232, 0x180, R6 ;  /* 0x00000180e806a825 */ /* 0x000fc800078e0006 */
[----:B------:R-:W-:Y:S02]  /*11f10*/  @!P1 IMAD R20, R233, 0x1a0, RZ ;  /* 0x000001a0e9149824 */ /* 0x000fe400078e02ff */
[----:B------:R-:W-:Y:S01]  /*11f20*/  @!P1 IMAD.WIDE.U32 R12, R232, 0x1a0, R12 ;  /* 0x000001a0e80c9825 */ /* 0x000fe200078e000c */
[----:B------:R-:W-:-:S03]  /*11f30*/  @!P2 IADD3 R7, PT, PT, R0, R7, RZ ;  /* 0x000000070007a210 */ /* 0x000fc60007ffe0ff */
[----:B------:R-:W-:-:S04]  /*11f40*/  @!P0 IMAD.WIDE.U32 R16, R232, 0x1c0, R16 ;  /* 0x000001c0e8108825 */ /* 0x000fc800078e0010 */
[----:B------:R-:W-:Y:S01]  /*11f50*/  @!P4 IMAD.IADD R11, R10, 0x1, R5 ;  /* 0x000000010a0bc824 */ /* 0x000fe200078e0205 */
[----:B------:R-:W-:Y:S01]  /*11f60*/  @!P4 MOV R10, R4 ;  /* 0x00000004000ac202 */ /* 0x000fe20000000f00 */
[----:B------:R-:W-:Y:S02]  /*11f70*/  @!P0 IMAD R21, R233, 0x1c0, RZ ;  /* 0x000001c0e9158824 */ /* 0x000fe400078e02ff */
        /* <DEDUP_REMOVED lines=37> */
[CC--:B------:R-:W-:Y:S02]  /*121d0*/  @!P1 LEA R6, P4, R64.reuse, R2.reuse, 0x6 ;  /* 0x0000000240069211 */ /* 0x0c0fe400078830ff */
[----:B------:R-:W-:Y:S02]  /*121e0*/  ISETP.GE.AND P6, PT, R31, R19, PT ;  /* 0x000000131f00720c */ /* 0x000fe40003fc6270 */
[----:B------:R-:W-:Y:S02]  /*121f0*/  @!P1 LEA.HI.X R7, R64, R3, R65, 0x6, P4 ;  /* 0x0000000340079211 */ /* 0x000fe400020f3441 */
[----:B-1----:R-:W-:Y:S01]  /*12200*/  @!P0 MOV R4, R2 ;  /* 0x0000000200048202 */ /* 0x002fe20000000f00 */
        /* <DEDUP_REMOVED lines=22> */
[----:B------:R-:W-:Y:S02]  /*12370*/  @!P3 LEA.HI.X R7, R64, R3, R65, 0x7, P1 ;  /* 0x000000034007b211 */ /* 0x000fe400008f3c41 */
[----:B------:R-:W-:Y:S02]  /*12380*/  ISETP.GE.AND P1, PT, R32, R19, PT ;  /* 0x000000132000720c */ /* 0x000fe40003f26270 */
[----:B----4-:R-:W-:Y:S01]  /*12390*/  @!P6 MOV R4, R2 ;  /* 0x000000020004e202 */ /* 0x010fe20000000f00 */
[----:B------:R-:W-:-:S04]  /*123a0*/  @!P6 IMAD.MOV.U32 R5, RZ, RZ, R3 ;  /* 0x000000ffff05e224 */ /* 0x000fc800078e0003 */
[----:B------:R-:W-:Y:S01]  /*123b0*/  @!P6 IMAD.WIDE.U32 R4, R64, 0xa0, R4 ;  /* 0x000000a04004e825 */ /* 0x000fe200078e0004 */
[----:B------:R-:W-:Y:S03]  /*123c0*/  @P3 STS.128 [R85+0xc800], RZ ;  /* 0x00c800ff55003388 */ /* 0x000fe60000000c00 */
[----:B------:R-:W-:Y:S01]  /*123d0*/  @!P6 IMAD.IADD R5, R0, 0x1, R5 ;  /* 0x000000010005e824 */ /* 0x000fe200078e0205 */
[----:B------:R-:W-:Y:S01]  /*123e0*/  @!PT LDS RZ, [RZ] ;  /* 0x00000000fffff984 */ /* 0x000fe20000000800 */
[----:B------:R-:W-:Y:S01]  /*123f0*/  @!PT LDS RZ, [RZ] ;  /* 0x00000000fffff984 */ /* 0x000fe20000000800 */
[----:B------:R-:W-:Y:S01]  /*12400*/  @!PT LDS RZ, [RZ] ;  /* 0x00000000fffff984 */ /* 0x000fe20000000800 */
[----:B------:R1:W-:Y:S01]  /*12410*/  @!P3 LDGSTS.E.BYPASS.LTC128B.128 [R85+0xc800], desc[UR4][R6.64] ;  /* 0x0c8000000655bfae */ /* 0x0003e2000b981a04 */
[----:B------:R-:W-:Y:S01]  /*12420*/  @!P0 MOV R9, R3 ;  /* 0x0000000300098202 */ /* 0x000fe20000000f00 */
[----:B------:R-:W-:Y:S02]  /*12430*/  @!P0 IMAD.MOV.U32 R8, RZ, RZ, R2 ;  /* 0x000000ffff088224 */ /* 0x000fe400078e0002 */
[----:B------:R-:W-:Y:S01]  /*12440*/  @P6 STS.128 [R85+0xd000], RZ ;  /* 0x00d000ff55006388 */ /* 0x000fe20000000c00 */
[----:B------:R-:W-:Y:S01]  /*12450*/  ISETP.GE.AND P5, PT, R23, R19, PT ;  /* 0x000000131700720c */ /* 0x000fe20003fa6270 */
[----:B------:R-:W-:-:S02]  /*12460*/  @!P1 IMAD R10, R65, 0xc0, RZ ;  /* 0x000000c0410a9824 */ /* 0x000fc400078e02ff */
[----:B------:R-:W-:Y:S01]  /*12470*/  @!PT LDS RZ, [RZ] ;  /* 0x00000000fffff984 */ /* 0x000fe20000000800 */
[----:B------:R-:W-:Y:S01]  /*12480*/  @!PT LDS RZ, [RZ] ;  /* 0x00000000fffff984 */ /* 0x000fe20000000800 */
[----:B------:R-:W-:Y:S01]  /*12490*/  @!PT LDS RZ, [RZ] ;  /* 0x00000000fffff984 */ /* 0x000fe20000000800 */
[----:B------:R4:W-:Y:S01]  /*124a0*/  @!P6 LDGSTS.E.BYPASS.LTC128B.128 [R85+0xd000], desc[UR4][R4.64] ;  /* 0x0d0000000455efae */ /* 0x0009e2000b981a04 */
[----:B------:R-:W-:Y:S01]  /*124b0*/  ISETP.GE.AND P6, PT, R34, R19, PT ;  /* 0x000000132200720c */ /* 0x000fe20003fc6270 */
[----:B------:R-:W-:Y:S02]  /*124c0*/  @!P0 IMAD R0, R65, 0xe0, RZ ;  /* 0x000000e041008824 */ /* 0x000fe400078e02ff */
[----:B------:R-:W-:Y:S01]  /*124d0*/  @!P0 IMAD.WIDE.U32 R8, R64, 0xe0, R8 ;  /* 0x000000e040088825 */ /* 0x000fe200078e0008 */
[----:B------:R-:W5:Y:S01]  /*124e0*/  S2R R28, SR_CgaCtaId ;  /* 0x00000000001c7919 */ /* 0x000f620000008800 */
[----:B-1----:R-:W-:Y:S02]  /*124f0*/  @!P1 MOV R6, R2 ;  /* 0x0000000200069202 */ /* 0x002fe40000000f00 */
[----:B------:R-:W-:-:S03]  /*12500*/  @!P1 IMAD.MOV.U32 R7, RZ, RZ, R3 ;  /* 0x000000ffff079224 */ /* 0x000fc600078e0003 */
[----:B------:R-:W-:-:S04]  /*12510*/  @!P1 IMAD.WIDE.U32 R6, R64, 0xc0, R6 ;  /* 0x000000c040069825 */ /* 0x000fc800078e0006 */
[----:B------:R-:W-:Y:S02]  /*12520*/  @!P1 IMAD.IADD R7, R10, 0x1, R7 ;  /* 0x000000010a079824 */ /* 0x000fe400078e0207 */
[----:B----4-:R-:W-:Y:S02]  /*12530*/  @!P0 IMAD.IADD R5, R0, 0x1, R9 ;  /* 0x0000000100058824 */ /* 0x010fe400078e0209 */
[----:B------:R-:W-:Y:S01]  /*12540*/  @!P0 IMAD.MOV.U32 R4, RZ, RZ, R8 ;  /* 0x000000ffff048224 */ /* 0x000fe200078e0008 */
[----:B------:R-:W-:Y:S01]  /*12550*/  @P1 STS.128 [R85+0xd800], RZ ;  /* 0x00d800ff55001388 */ /* 0x000fe20000000c00 */
[-C--:B------:R-:W-:Y:S02]  /*12560*/  ISETP.GE.AND P2, PT, R25, R19.reuse, PT ;  /* 0x000000131900720c */ /* 0x080fe40003f46270 */
[----:B------:R-:W-:Y:S01]  /*12570*/  SHF.L.U32 R26, R225, 0x6, RZ ;  /* 0x00000006e11a7819 */ /* 0x000fe200000006ff */
[----:B------:R-:W-:Y:S01]  /*12580*/  @!PT LDS RZ, [RZ] ;  /* 0x00000000fffff984 */ /* 0x000fe20000000800 */
[----:B------:R-:W-:Y:S01]  /*12590*/  @!PT LDS RZ, [RZ] ;  /* 0x00000000fffff984 */ /* 0x000fe20000000800 */
[----:B------:R-:W-:Y:S01]  /*125a0*/  @!PT LDS RZ, [RZ] ;  /* 0x00000000fffff984 */ /* 0x000fe20000000800 */
[----:B------:R1:W-:Y:S01]  /*125b0*/  @!P1 LDGSTS.E.BYPASS.LTC128B.128 [R85+0xd800], desc[UR4][R6.64] ;  /* 0x0d80000006559fae */ /* 0x0003e2000b981a04 */
[----:B------:R-:W-:-:S03]  /*125c0*/  ISETP.GE.AND P4, PT, R22, R19, PT ;  /* 0x000000131600720c */ /* 0x000fc60003f86270 */
[----:B------:R-:W-:Y:S01]  /*125d0*/  @P0 STS.128 [R85+0xe000], RZ ;  /* 0x00e000ff55000388 */ /* 0x000fe20000000c00 */
[----:B------:R-:W-:-:S03]  /*125e0*/  LOP3.LUT R0, R26, 0x1c0, RZ, 0xc0, !PT ;  /* 0x000001c01a007812 */ /* 0x000fc600078ec0ff */
[----:B------:R-:W-:Y:S01]  /*125f0*/  @!PT LDS RZ, [RZ] ;  /* 0x00000000fffff984 */ /* 0x000fe20000000800 */
[----:B------:R-:W-:Y:S01]  /*12600*/  @!PT LDS RZ, [RZ] ;  /* 0x00000000fffff984 */ /* 0x000fe20000000800 */
[----:B------:R-:W-:Y:S01]  /*12610*/  @!PT LDS RZ, [RZ] ;  /* 0x00000000fffff984 */ /* 0x000fe20000000800 */
[----:B------:R4:W-:Y:S01]  /*12620*/  @!P0 LDGSTS.E.BYPASS.LTC128B.128 [R85+0xe000], desc[UR4][R4.64] ;  /* 0x0e00000004558fae */ /* 0x0009e2000b981a04 */
[C---:B------:R-:W-:Y:S01]  /*12630*/  @!P6 LEA R20, P0, R64.reuse, R2, 0x8 ;  /* 0x000000024014e211 */ /* 0x040fe200078040ff */
[----:B------:R-:W-:Y:S01]  /*12640*/  @!P5 IMAD R16, R65, 0x120, RZ ;  /* 0x000001204110d824 */ /* 0x000fe200078e02ff */
[----:B------:R-:W-:Y:S02]  /*12650*/  ISETP.GE.AND P1, PT, R27, R19, PT ;  /* 0x000000131b00720c */ /* 0x000fe40003f26270 */
[----:B------:R-:W-:Y:S02]  /*12660*/  @!P6 LEA.HI.X R21, R64, R3, R65, 0x8, P0 ;  /* 0x000000034015e211 */ /* 0x000fe400000f4441 */
[----:B------:R-:W-:Y:S02]  /*12670*/  LOP3.LUT R0, R0, 0x8, R225, 0xf8, !PT ;  /* 0x0000000800007812 */ /* 0x000fe400078ef8e1 */
[-C--:B------:R-:W-:Y:S02]  /*12680*/  ISETP.GE.AND P0, PT, R30, R19.reuse, PT ;  /* 0x000000131e00720c */ /* 0x080fe40003f06270 */
[----:B------:R-:W-:-:S02]  /*12690*/  ISETP.GE.AND P3, PT, R24, R19, PT ;  /* 0x000000131800720c */ /* 0x000fc40003f66270 */
[----:B-1----:R-:W-:-:S04]  /*126a0*/  LOP3.LUT R6, R222, 0x8, RZ, 0xc0, !PT ;  /* 0x00000008de067812 */ /* 0x002fc800078ec0ff */
[----:B------:R-:W-:Y:S02]  /*126b0*/  LOP3.LUT R6, R6, 0x1c0, R26, 0xf8, !PT ;  /* 0x000001c006067812 */ /* 0x000fe400078ef81a */
[----:B----4-:R-:W-:Y:S01]  /*126c0*/  @!P5 MOV R5, R3 ;  /* 0x000000030005d202 */ /* 0x010fe20000000f00 */
[----:B------:R-:W-:Y:S01]  /*126d0*/  @!P5 IMAD.MOV.U32 R4, RZ, RZ, R2 ;  /* 0x000000ffff04d224 */ /* 0x000fe200078e0002 */
[----:B------:R-:W-:-:S03]  /*126e0*/  LOP3.LUT R22, R26, 0x400, RZ, 0xc0, !PT ;  /* 0x000004001a167812 */ /* 0x000fc600078ec0ff */
[----:B------:R-:W-:Y:S01]  /*126f0*/  @!P5 IMAD.WIDE.U32 R4, R64, 0x120, R4 ;  /* 0x000001204004d825 */ /* 0x000fe200078e0004 */
[-C--:B------:R-:W-:Y:S02]  /*12700*/  LOP3.LUT R0, R0, R18.reuse, RZ, 0x3c, !PT ;  /* 0x0000001200007212 */ /* 0x080fe400078e3cff */
[----:B------:R-:W-:Y:S01]  /*12710*/  LOP3.LUT R234, R6, R18, RZ, 0x3c, !PT ;  /* 0x0000001206ea7212 */ /* 0x000fe200078e3cff */
[----:B------:R-:W-:Y:S01]  /*12720*/  @!P5 IMAD.IADD R17, R16, 0x1, R5 ;  /* 0x000000011011d824 */ /* 0x000fe200078e0205 */
[----:B------:R-:W-:Y:S01]  /*12730*/  @!P2 MOV R6, R2 ;  /* 0x000000020006a202 */ /* 0x000fe20000000f00 */
[--C-:B------:R-:W-:Y:S01]  /*12740*/  @!P2 IMAD.MOV.U32 R7, RZ, RZ, R3.reuse ;  /* 0x000000ffff07a224 */ /* 0x100fe200078e0003 */
[----:B------:R-:W-:Y:S01]  /*12750*/  @!P5 MOV R16, R4 ;  /* 0x000000040010d202 */ /* 0x000fe20000000f00 */
[----:B------:R-:W-:Y:S02]  /*12760*/  @!P4 IMAD.MOV.U32 R4, RZ, RZ, R2 ;  /* 0x000000ffff04c224 */ /* 0x000fe400078e0002 */
[----:B------:R-:W-:-:S02]  /*12770*/  @!P4 IMAD.MOV.U32 R5, RZ, RZ, R3 ;  /* 0x000000ffff05c224 */ /* 0x000fc400078e0003 */
[----:B------:R-:W-:Y:S02]  /*12780*/  IMAD R22, R0, 0x2, R22 ;  /* 0x0000000200167824 */ /* 0x000fe400078e0216 */
[----:B------:R-:W-:Y:S02]  /*12790*/  @!P2 IMAD R0, R65, 0x180, RZ ;  /* 0x000001804100a824 */ /* 0x000fe400078e02ff */
[----:B------:R-:W-:Y:S01]  /*127a0*/  @!P2 IMAD.WIDE.U32 R6, R64, 0x180, R6 ;  /* 0x000001804006a825 */ /* 0x000fe200078e0006 */
[----:B------:R-:W-:-:S03]  /*127b0*/  @!P1 MOV R13, R3 ;  /* 0x00000003000d9202 */ /* 0x000fc60000000f00 */
[----:B------:R-:W-:Y:S02]  /*127c0*/  @!P4 IMAD R10, R65, 0x140, RZ ;  /* 0x00000140410ac824 */ /* 0x000fe400078e02ff */
[----:B------:R-:W-:Y:S01]  /*127d0*/  @!P4 IMAD.WIDE.U32 R4, R64, 0x140, R4 ;  /* 0x000001404004c825 */ /* 0x000fe200078e0004 */
[----:B------:R-:W-:-:S03]  /*127e0*/  @!P2 IADD3 R7, PT, PT, R0, R7, RZ ;  /* 0x000000070007a210 */ /* 0x000fc60007ffe0ff */
[--C-:B------:R-:W-:Y:S02]  /*127f0*/  @!P1 IMAD.MOV.U32 R12, RZ, RZ, R2.reuse ;  /* 0x000000ffff0c9224 */ /* 0x100fe400078e0002 */
[--C-:B------:R-:W-:Y:S02]  /*12800*/  @!P0 IMAD.MOV.U32 R14, RZ, RZ, R2.reuse ;  /* 0x000000ffff0e8224 */ /* 0x100fe400078e0002 */
[--C-:B------:R-:W-:Y:S02]  /*12810*/  @!P0 IMAD.MOV.U32 R15, RZ, RZ, R3.reuse ;  /* 0x000000ffff0f8224 */ /* 0x100fe400078e0003 */
[----:B------:R-:W-:Y:S02]  /*12820*/  @!P3 IMAD R8, R65, 0x160, RZ ;  /* 0x000001604108b824 */ /* 0x000fe400078e02ff */
[----:B------:R-:W-:Y:S01]  /*12830*/  @!P3 IMAD.WIDE.U32 R2, R64, 0x160, R2 ;  /* 0x000001604002b825 */ /* 0x000fe200078e0002 */
[----:B------:R-:W-:Y:S01]  /*12840*/  @!P4 IADD3 R11, PT, PT, R10, R5, RZ ;  /* 0x000000050a0bc210 */ /* 0x000fe20007ffe0ff */
[----:B------:R-:W-:Y:S01]  /*12850*/  @P6 STS.128 [R85+0xe800], RZ ;  /* 0x00e800ff55006388 */ /* 0x000fe20000000c00 */
[----:B------:R-:W-:Y:S01]  /*12860*/  LOP3.LUT R0, R223, 0x200, R26, 0xf8, !PT ;  /* 0x00000200df007812 */ /* 0x000fe200078ef81a */
[----:B------:R-:W-:Y:S01]  /*12870*/  @!P4 IMAD.MOV.U32 R10, RZ, RZ, R4 ;  /* 0x000000ffff0ac224 */ /* 0x000fe200078e0004 */
[----:B------:R-:W-:Y:S01]  /*12880*/  MOV R26, 0x400 ;  /* 0x00000400001a7802 */ /* 0x000fe20000000f00 */
[----:B------:R-:W-:Y:S01]  /*12890*/  @!P3 IMAD.IADD R9, R8, 0x1, R3 ;  /* 0x000000010809b824 */ /* 0x000fe200078e0203 */
[----:B------:R-:W-:Y:S01]  /*128a0*/  @!PT LDS RZ, [RZ] ;  /* 0x00000000fffff984 */ /* 0x000fe20000000800 */
[----:B------:R-:W-:Y:S01]  /*128b0*/  @!PT LDS RZ, [RZ] ;  /* 0x00000000fffff984 */ /* 0x000fe20000000800 */
[----:B------:R-:W-:Y:S01]  /*128c0*/  @!PT LDS RZ, [RZ] ;  /* 0x00000000fffff984 */ /* 0x000fe20000000800 */
[----:B------:R1:W-:Y:S01]  /*128d0*/  @!P6 LDGSTS.E.BYPASS.LTC128B.128 [R85+0xe800], desc[UR4][R20.64] ;  /* 0x0e8000001455efae */ /* 0x0003e2000b981a04 */
[----:B------:R-:W-:Y:S01]  /*128e0*/  @!P1 IMAD R18, R65, 0x1a0, RZ ;  /* 0x000001a041129824 */ /* 0x000fe200078e02ff */
[----:B------:R-:W-:Y:S01]  /*128f0*/  @!P3 MOV R8, R2 ;  /* 0x000000020008b202 */ /* 0x000fe20000000f00 */
[----:B------:R-:W-:Y:S01]  /*12900*/  @!P1 IMAD.WIDE.U32 R12, R64, 0x1a0, R12 ;  /* 0x000001a0400c9825 */ /* 0x000fe200078e000c */
[----:B------:R-:W-:Y:S01]  /*12910*/  @P5 STS.128 [R85+0xf000], RZ ;  /* 0x00f000ff55005388 */ /* 0x000fe20000000c00 */
[----:B-----5:R-:W-:-:S02]  /*12920*/  LEA R26, R28, R26, 0x18 ;  /* 0x0000001a1c1a7211 */ /* 0x020fc400078ec0ff */
[----:B------:R-:W-:Y:S01]  /*12930*/  @!P0 IMAD.WIDE.U32 R14, R64, 0x1c0, R14 ;  /* 0x000001c0400e8825 */ /* 0x000fe200078e000e */
[----:B------:R-:W-:Y:S01]  /*12940*/  @!PT LDS RZ, [RZ] ;  /* 0x00000000fffff984 */ /* 0x000fe20000000800 */
[----:B------:R-:W-:Y:S01]  /*12950*/  @!PT LDS RZ, [RZ] ;  /* 0x00000000fffff984 */ /* 0x000fe20000000800 */
[----:B------:R-:W-:Y:S01]  /*12960*/  @!PT LDS RZ, [RZ] ;  /* 0x00000000fffff984 */ /* 0x000fe20000000800 */
[----:B------:R4:W-:Y:S01]  /*12970*/  @!P5 LDGSTS.E.BYPASS.LTC128B.128 [R85+0xf000], desc[UR4][R16.64] ;  /* 0x0f0000001055dfae */ /* 0x0009e2000b981a04 */
[----:B------:R-:W-:Y:S02]  /*12980*/  LOP3.LUT R0, R0, R234, RZ, 0xfc, !PT ;  /* 0x000000ea00007212 */ /* 0x000fe400078efcff */
[----:B------:R-:W-:Y:S01]  /*12990*/  @!P0 IMAD R19, R65, 0x1c0, RZ ;  /* 0x000001c041138824 */ /* 0x000fe200078e02ff */
[----:B------:R-:W-:Y:S01]  /*129a0*/  @P4 STS.128 [R85+0xf800], RZ ;  /* 0x00f800ff55004388 */ /* 0x000fe20000000c00 */
[----:B------:R-:W-:Y:S02]  /*129b0*/  @!P1 IMAD.IADD R5, R18, 0x1, R13 ;  /* 0x0000000112059824 */ /* 0x000fe400078e020d */
[----:B------:R-:W-:Y:S01]  /*129c0*/  @!P1 IMAD.MOV.U32 R4, RZ, RZ, R12 ;  /* 0x000000ffff049224 */ /* 0x000fe200078e000c */
[----:B------:R-:W-:Y:S01]  /*129d0*/  @!PT LDS RZ, [RZ] ;  /* 0x00000000fffff984 */ /* 0x000fe20000000800 */
[----:B------:R-:W-:Y:S01]  /*129e0*/  @!PT LDS RZ, [RZ] ;  /* 0x00000000fffff984 */ /* 0x000fe20000000800 */
[----:B------:R-:W-:Y:S01]  /*129f0*/  @!PT LDS RZ, [RZ] ;  /* 0x00000000fffff984 */ /* 0x000fe20000000800 */
[----:B------:R-:W-:Y:S01]  /*12a00*/  @!P4 LDGSTS.E.BYPASS.LTC128B.128 [R85+0xf800], desc[UR4][R10.64] ;  /* 0x0f8000000a55cfae */ /* 0x000fe2000b981a04 */
[----:B------:R-:W-:Y:S01]  /*12a10*/  @!P0 IMAD.IADD R3, R19, 0x1, R15 ;  /* 0x0000000113038824 */ /* 0x000fe200078e020f */
[----:B------:R-:W-:-:S02]  /*12a20*/  @!P0 MOV R2, R14 ;  /* 0x0000000e00028202 */ /* 0x000fc40000000f00 */
[----:B------:R-:W-:Y:S01]  /*12a30*/  @P3 STS.128 [R85+0x10000], RZ ;  /* 0x010000ff55003388 */ /* 0x000fe20000000c00 */
[----:B------:R-:W-:-:S03]  /*12a40*/  IMAD.IADD R44, R26, 0x1, R22 ;  /* 0x000000011a2c7824 */ /* 0x000fc600078e0216 */
[----:B------:R-:W-:Y:S01]  /*12a50*/  @!PT LDS RZ, [RZ] ;  /* 0x00000000fffff984 */ /* 0x000fe20000000800 */
[----:B------:R-:W-:Y:S01]  /*12a60*/  @!PT LDS RZ, [RZ] ;  /* 0x00000000fffff984 */ /* 0x000fe20000000800 */
[----:B------:R-:W-:Y:S01]  /*12a70*/  @!PT LDS RZ, [RZ] ;  /* 0x00000000fffff984 */ /* 0x000fe20000000800 */
[----:B------:R-:W-:Y:S01]  /*12a80*/  @!P3 LDGSTS.E.BYPASS.LTC128B.128 [R85+0x10000], desc[UR4][R8.64] ;  /* 0x100000000855bfae */ /* 0x000fe2000b981a04 */
[----:B------:R-:W-:-:S03]  /*12a90*/  IMAD R221, R0, 0x2, R26 ;  /* 0x0000000200dd7824 */ /* 0x000fc600078e021a */
        /* <DEDUP_REMOVED lines=17> */
[----:B-1----:R-:W-:Y:S04]  /*12bb0*/  LDSM.16.M88.4 R20, [R44+0x3000] ;  /* 0x003000002c14783b */ /* 0x002fe80000000200 */
[----:B----4-:R-:W-:Y:S04]  /*12bc0*/  LDSM.16.M88.4 R16, [R44+0x3800] ;  /* 0x003800002c10783b */ /* 0x010fe80000000200 */
[----:B-----5:R-:W1:Y:S04]  /*12bd0*/  LDSM.16.M88.4 R4, [R221] ;  /* 0x00000000dd04783b */ /* 0x020e680000000200 */
[----:B------:R-:W4:Y:S04]  /*12be0*/  LDSM.16.M88.4 R8, [R44+0x4800] ;  /* 0x004800002c08783b */ /* 0x000f280000000200 */
[----:B------:R-:W5:Y:S04]  /*12bf0*/  LDSM.16.M88.4 R32, [R44+0x5000] ;  /* 0x005000002c20783b */ /* 0x000f680000000200 */
[----:B------:R-:W3:Y:S04]  /*12c00*/  LDSM.16.M88.4 R12, [R44+0x4000] ;  /* 0x004000002c0c783b */ /* 0x000ee80000000200 */
[----:B------:R-:W3:Y:S04]  /*12c10*/  LDSM.16.M88.4 R40, [R44+0x5800] ;  /* 0x005800002c28783b */ /* 0x000ee80000000200 */
[----:B------:R-:W3:Y:S04]  /*12c20*/  LDSM.16.M88.4 R36, [R44+0x6000] ;  /* 0x006000002c24783b */ /* 0x000ee80000000200 */
[----:B------:R-:W-:Y:S01]  /*12c30*/  LDSM.16.M88.4 R52, [R44+0x9800] ;  /* 0x009800002c34783b */ /* 0x000fe20000000200 */
[----:B--2---:R-:W-:-:S02]  /*12c40*/  LOP3.LUT P0, R2, R225, 0x2, RZ, 0xc0, !PT ;  /* 0x00000002e1027812 */ /* 0x004fc4000780c0ff */
[----:B------:R-:W-:Y:S01]  /*12c50*/  MOV R0, 0x20 ;  /* 0x0000002000007802 */ /* 0x000fe20000000f00 */
[----:B------:R-:W-:Y:S04]  /*12c60*/  STL [R1+0x74], R234 ;  /* 0x000074ea01007387 */ /* 0x000fe80000100800 */
[----:B------:R-:W0:Y:S01]  /*12c70*/  LDGDEPBAR ;  /* 0x00000000000079af */ /* 0x000e220000000000 */
[C---:B-1----:R-:W-:Y:S08]  /*12c80*/  HMMA.16816.F32 R68, R4.reuse, R28, RZ ;  /* 0x0000001c0444723c */ /* 0x042ff000000018ff */
[C---:B------:R-:W-:Y:S01]  /*12c90*/  HMMA.16816.F32 R104, R4.reuse, R30, RZ ;  /* 0x0000001e0468723c */ /* 0x040fe200000018ff */
[----:B------:R-:W1:Y:S07]  /*12ca0*/  LDSM.16.M88.4 R28, [R44+0x6800] ;  /* 0x006800002c1c783b */ /* 0x000e6e0000000200 */
        /* <DEDUP_REMOVED lines=9> */
[C---:B----4-:R-:W-:Y:S08]  /*12d40*/  HMMA.16816.F32 R60, R4.reuse, R8, RZ ;  /* 0x00000008043c723c */ /* 0x050ff000000018ff */
[C---:B------:R-:W-:Y:S01]  /*12d50*/  HMMA.16816.F32 R112, R4.reuse, R10, RZ ;  /* 0x0000000a0470723c */ /* 0x040fe200000018ff */
[----:B------:R-:W4:Y:S07]  /*12d60*/  LDSM.16.M88.4 R8, [R44+0x8800] ;  /* 0x008800002c08783b */ /* 0x000f2e0000000200 */
[C---:B-----5:R-:W-:Y:S08]  /*12d70*/  HMMA.16816.F32 R116, R4.reuse, R32, RZ ;  /* 0x000000200474723c */ /* 0x060ff000000018ff */
[----:B------:R-:W-:Y:S01]  /*12d80*/  HMMA.16816.F32 R120, R4, R34, RZ ;  /* 0x000000220478723c */ /* 0x000fe200000018ff */
[----:B------:R-:W5:Y:S01]  /*12d90*/  LDSM.16.M88.4 R32, [R44+0x9000] ;  /* 0x009000002c20783b */ /* 0x000f620000000200 */
[----:B------:R-:W-:-:S03]  /*12da0*/  SEL R132, R0, 0xffffffe0, !P0 ;  /* 0xffffffe000847807 */ /* 0x000fc60004000000 */
[----:B------:R-:W-:Y:S02]  /*12db0*/  STL [R1+0x20], R221 ;  /* 0x000020dd01007387 */ /* 0x000fe40000100800 */
[--C-:B------:R-:W-:Y:S02]  /*12dc0*/  IMAD.IADD R0, R44, 0x1, R132.reuse ;  /* 0x000000012c007824 */ /* 0x100fe400078e0284 */
[----:B------:R1:W-:Y:S01]  /*12dd0*/  STL [R1+0x5c], R2 ;  /* 0x00005c0201007387 */ /* 0x0003e20000100800 */
[C---:B---3--:R-:W-:Y:S03]  /*12de0*/  HMMA.16816.F32 R80, R4.reuse, R12, RZ ;  /* 0x0000000c0450723c */ /* 0x048fe600000018ff */
[----:B------:R-:W-:Y:S04]  /*12df0*/  LDSM.16.M88.4 R48, [R0+0x2800] ;  /* 0x002800000030783b */ /* 0x000fe80000000200 */
[----:B------:R-:W-:Y:S01]  /*12e00*/  LDSM.16.M88.4 R56, [R0+0x2000] ;  /* 0x002000000038783b */ /* 0x000fe20000000200 */
[C---:B------:R-:W-:Y:S08]  /*12e10*/  HMMA.16816.F32 R72, R4.reuse, R14, RZ ;  /* 0x0000000e0448723c */ /* 0x040ff000000018ff */
[----:B------:R-:W-:Y:S01]  /*12e20*/  HMMA.16816.F32 R124, R4, R40, RZ ;  /* 0x00000028047c723c */ /* 0x000fe200000018ff */
[----:B-1----:R-:W-:-:S07]  /*12e30*/  IMAD.IADD R2, R221, 0x1, R132 ;  /* 0x00000001dd027824 */ /* 0x002fce00078e0284 */
[C---:B------:R-:W-:Y:S01]  /*12e40*/  HMMA.16816.F32 R136, R4.reuse, R42, RZ ;  /* 0x0000002a0488723c */ /* 0x040fe200000018ff */
[----:B------:R-:W-:Y:S04]  /*12e50*/  LDSM.16.M88.4 R40, [R0+0x3000] ;  /* 0x003000000028783b */ /* 0x000fe80000000200 */
[----:B------:R-:W1:Y:S03]  /*12e60*/  LDSM.16.M88.4 R12, [R2] ;  /* 0x00000000020c783b */ /* 0x000e660000000200 */
[C---:B------:R-:W-:Y:S08]  /*12e70*/  HMMA.16816.F32 R140, R4.reuse, R36, RZ ;  /* 0x00000024048c723c */ /* 0x040ff000000018ff */
[C---:B------:R-:W-:Y:S01]  /*12e80*/  HMMA.16816.F32 R144, R4.reuse, R38, RZ ;  /* 0x000000260490723c */ /* 0x040fe200000018ff */
[----:B------:R-:W3:Y:S07]  /*12e90*/  LDSM.16.M88.4 R36, [R0+0x3800] ;  /* 0x003800000024783b */ /* 0x000eee0000000200 */
[C---:B------:R-:W-:Y:S08]  /*12ea0*/  HMMA.16816.F32 R152, R4.reuse, R28, RZ ;  /* 0x0000001c0498723c */ /* 0x040ff000000018ff */
[C---:B------:R-:W-:Y:S01]  /*12eb0*/  HMMA.16816.F32 R160, R4.reuse, R30, RZ ;  /* 0x0000001e04a0723c */ /* 0x040fe200000018ff */
[----:B------:R-:W3:Y:S07]  /*12ec0*/  LDSM.16.M88.4 R28, [R0+0x4000] ;  /* 0x00400000001c783b */ /* 0x000eee0000000200 */
[C---:B--2---:R-:W-:Y:S08]  /*12ed0*/  HMMA.16816.F32 R168, R4.reuse, R24, RZ ;  /* 0x0000001804a8723c */ /* 0x044ff000000018ff */
        /* <DEDUP_REMOVED lines=10> */
[----:B------:R-:W-:Y:S07]  /*12f80*/  LDSM.16.M88.4 R8, [R0+0x6000] ;  /* 0x006000000008783b */ /* 0x000fee0000000200 */
[C---:B-----5:R-:W-:Y:S08]  /*12f90*/  HMMA.16816.F32 R200, R4.reuse, R32, RZ ;  /* 0x0000002004c8723c */ /* 0x060ff000000018ff */
[C---:B------:R-:W-:Y:S01]  /*12fa0*/  HMMA.16816.F32 R208, R4.reuse, R34, RZ ;  /* 0x0000002204d0723c */ /* 0x040fe200000018ff */
[----:B------:R-:W4:Y:S07]  /*12fb0*/  LDSM.16.M88.4 R32, [R0+0x7000] ;  /* 0x007000000020783b */ /* 0x000f2e0000000200 */
[C---:B------:R-:W-:Y:S08]  /*12fc0*/  HMMA.16816.F32 R216, R4.reuse, R52, RZ ;  /* 0x0000003404d8723c */ /* 0x040ff000000018ff */
[----:B------:R-:W-:Y:S01]  /*12fd0*/  HMMA.16816.F32 R196, R4, R54, RZ ;  /* 0x0000003604c4723c */ /* 0x000fe200000018ff */
[----:B------:R-:W5:Y:S07]  /*12fe0*/  LDSM.16.M88.4 R4, [R0+0x6800] ;  /* 0x006800000004783b */ /* 0x000f6e0000000200 */
[C---:B-1----:R-:W-:Y:S08]  /*12ff0*/  HMMA.16816.F32 R148, R12.reuse, R50, R100 ;  /* 0x000000320c94723c */ /* 0x042ff00000001864 */
[C---:B------:R-:W-:Y:S08]  /*13000*/  HMMA.16816.F32 R188, R12.reuse, R56, R68 ;  /* 0x000000380cbc723c */ /* 0x040ff00000001844 */
[C---:B------:R-:W-:Y:S08]  /*13010*/  HMMA.16816.F32 R128, R12.reuse, R40, R96 ;  /* 0x000000280c80723c */ /* 0x040ff00000001860 */
[C---:B---3--:R-:W-:Y:S08]  /*13020*/  HMMA.16816.F32 R100, R12.reuse, R38, R76 ;  /* 0x000000260c64723c */ /* 0x048ff0000000184c */
[C---:B------:R-:W-:Y:S08]  /*13030*/  HMMA.16816.F32 R180, R12.reuse, R58, R104 ;  /* 0x0000003a0cb4723c */ /* 0x040ff00000001868 */
[C---:B------:R-:W-:Y:S08]  /*13040*/  HMMA.16816.F32 R96, R12.reuse, R28, R80 ;  /* 0x0000001c0c60723c */ /* 0x040ff00000001850 */
[C---:B------:R-:W-:Y:S01]  /*13050*/  HMMA.16816.F32 R76, R12.reuse, R30, R72 ;  /* 0x0000001e0c4c723c */ /* 0x040fe20000001848 */
[----:B------:R-:W-:Y:S01]  /*13060*/  IMAD.MOV.U32 R2, RZ, RZ, 0x40 ;  /* 0x00000040ff027424 */ /* 0x000fe200078e00ff */
[----:B------:R-:W-:Y:S01]  /*13070*/  LOP3.LUT P0, R3, R225, 0x4, RZ, 0xc0, !PT ;  /* 0x00000004e1037812 */ /* 0x000fe2000780c0ff */
[----:B------:R-:W-:Y:S05]  /*13080*/  LDSM.16.M88.4 R28, [R0+0x7800] ;  /* 0x00780000001c783b */ /* 0x000fea0000000200 */
[C---:B--2---:R-:W-:Y:S08]  /*13090*/  HMMA.16816.F32 R68, R12.reuse, R24, R60 ;  /* 0x000000180c44723c */ /* 0x044ff0000000183c */
[C---:B------:R-:W-:Y:S08]  /*130a0*/  HMMA.16816.F32 R60, R12.reuse, R20, R116 ;  /* 0x000000140c3c723c */ /* 0x040ff00000001874 */
[C---:B------:R-:W-:Y:S08]  /*130b0*/  HMMA.16816.F32 R56, R12.reuse, R22, R120 ;  /* 0x000000160c38723c */ /* 0x040ff00000001878 */
[C---:B------:R-:W-:Y:S08]  /*130c0*/  HMMA.16816.F32 R72, R12.reuse, R16, R124 ;  /* 0x000000100c48723c */ /* 0x040ff0000000187c */
[C---:B------:R-:W-:Y:S01]  /*130d0*/  HMMA.16816.F32 R80, R12.reuse, R18, R136 ;  /* 0x000000120c50723c */ /* 0x040fe20000001888 */
[----:B------:R-:W1:Y:S07]  /*130e0*/  LDSM.16.M88.4 R16, [R0+0x8800] ;  /* 0x008800000010783b */ /* 0x000e6e0000000200 */
[C---:B----4-:R-:W-:Y:S01]  /*130f0*/  HMMA.16816.F32 R228, R12.reuse, R34, R156 ;  /* 0x000000220ce4723c */ /* 0x050fe2000000189c */
[----:B------:R-:W-:Y:S01]  /*13100*/  SEL R220, R2, 0xffffffc0, !P0 ;  /* 0xffffffc002dc7807 */ /* 0x000fe20004000000 */
[----:B------:R2:W-:Y:S04]  /*13110*/  STL [R1+0x78], R3 ;  /* 0x0000780301007387 */ /* 0x0005e80000100800 */
[----:B------:R-:W-:Y:S02]  /*13120*/  LDSM.16.M88.4 R20, [R0+0x8000] ;  /* 0x008000000014783b */ /* 0x000fe40000000200 */
[C---:B-----5:R-:W-:Y:S08]  /*13130*/  HMMA.16816.F32 R120, R12.reuse, R4, R152 ;  /* 0x000000040c78723c */ /* 0x060ff00000001898 */
[----:B------:R-:W-:Y:S01]  /*13140*/  HMMA.16816.F32 R116, R12, R6, R160 ;  /* 0x000000060c74723c */ /* 0x000fe200000018a0 */
[----:B------:R-:W3:Y:S01]  /*13150*/  LDSM.16.M88.4 R4, [R0+0x9000] ;  /* 0x009000000004783b */ /* 0x000ee20000000200 */
[----:B------:R-:W-:Y:S01]  /*13160*/  IADD3 R2, PT, PT, R44, R220, RZ ;  /* 0x000000dc2c027210 */ /* 0x000fe20007ffe0ff */
[----:B------:R-:W-:Y:S01]  /*13170*/  IMAD.MOV.U32 R124, RZ, RZ, R229 ;  /* 0x000000ffff7c7224 */ /* 0x000fe200078e00e5 */
[----:B------:R-:W-:Y:S01]  /*13180*/  MOV R125, R228 ;  /* 0x000000e4007d7202 */ /* 0x000fe20000000f00 */
[----:B------:R-:W-:Y:S01]  /*13190*/  IMAD.MOV.U32 R87, RZ, RZ, R230 ;  /* 0x000000ffff577224 */ /* 0x000fe200078e00e6 */
[----:B------:R-:W-:-:S02]  /*131a0*/  MOV R86, R231 ;  /* 0x000000e700567202 */ /* 0x000fc40000000f00 */
[----:B------:R-:W-:Y:S01]  /*131b0*/  HMMA.16816.F32 R172, R12, R48, R108 ;  /* 0x000000300cac723c */ /* 0x000fe2000000186c */
[----:B------:R-:W-:Y:S01]  /*131c0*/  LDSM.16.M88.4 R48, [R2+0x2000] ;  /* 0x002000000230783b */ /* 0x000fe20000000200 */
[----:B--2---:R-:W-:-:S06]  /*131d0*/  IMAD.IADD R3, R221, 0x1, R220 ;  /* 0x00000001dd037824 */ /* 0x004fcc00078e02dc */
[C---:B------:R-:W-:Y:S01]  /*131e0*/  HMMA.16816.F32 R108, R12.reuse, R42, R92 ;  /* 0x0000002a0c6c723c */ /* 0x040fe2000000185c */
[----:B------:R-:W-:Y:S07]  /*131f0*/  LDSM.16.M88.4 R40, [R2+0x2800] ;  /* 0x002800000228783b */ /* 0x000fee0000000200 */
[C---:B------:R-:W-:Y:S01]  /*13200*/  HMMA.16816.F32 R104, R12.reuse, R36, R88 ;  /* 0x000000240c68723c */ /* 0x040fe20000001858 */
[----:B------:R-:W-:Y:S07]  /*13210*/  LDSM.16.M88.4 R36, [R2+0x3000] ;  /* 0x003000000224783b */ /* 0x000fee0000000200 */
[C---:B-1----:R-:W-:Y:S08]  /*13220*/  HMMA.16816.F32 R228, R12.reuse, R16, R204 ;  /* 0x000000100ce4723c */ /* 0x042ff000000018cc */
[C---:B------:R-:W-:Y:S08]  /*13230*/  HMMA.16816.F32 R92, R12.reuse, R8, R140 ;  /* 0x000000080c5c723c */ /* 0x040ff0000000188c */
[C---:B------:R-:W-:Y:S01]  /*13240*/  HMMA.16816.F32 R88, R12.reuse, R10, R144 ;  /* 0x0000000a0c58723c */ /* 0x040fe20000001890 */
[----:B------:R1:W2:Y:S07]  /*13250*/  LDSM.16.M88.4 R8, [R3] ;  /* 0x000000000308783b */ /* 0x0002ae0000000200 */
[C---:B---3--:R-:W-:Y:S08]  /*13260*/  HMMA.16816.F32 R204, R12.reuse, R4, R200 ;  /* 0x000000040ccc723c */ /* 0x048ff000000018c8 */
[----:B------:R-:W-:Y:S01]  /*13270*/  HMMA.16816.F32 R208, R12, R6, R208 ;  /* 0x000000060cd0723c */ /* 0x000fe200000018d0 */
[----:B------:R-:W3:Y:S01]  /*13280*/  LDSM.16.M88.4 R4, [R2+0x5800] ;  /* 0x005800000204783b */ /* 0x000ee20000000200 */
[----:B-1----:R-:W-:-:S06]  /*13290*/  IMAD.IADD R3, R132, 0x1, R3 ;  /* 0x0000000184037824 */ /* 0x002fcc00078e0203 */
[----:B------:R-:W-:Y:S08]  /*132a0*/  HMMA.16816.F32 R248, R12, R28, R164 ;  /* 0x0000001c0cf8723c */ /* 0x000ff000000018a4 */
[C---:B--2---:R-:W-:Y:S01]  /*132b0*/  HMMA.16816.F32 R164, R8.reuse, R38, R108 ;  /* 0x0000002608a4723c */ /* 0x044fe2000000186c */
[----:B------:R-:W-:Y:S02]  /*132c0*/  MOV R110, R87 ;  /* 0x00000057006e7202 */ /* 0x000fe40000000f00 */
[----:B------:R-:W2:Y:S05]  /*132d0*/  LDL R87, [R1+0x54] ;  /* 0x0000540001577983 */ /* 0x000eaa0000100800 */
[C---:B---3--:R-:W-:Y:S08]  /*132e0*/  HMMA.16816.F32 R140, R8.reuse, R4, R72 ;  /* 0x00000004088c723c */ /* 0x048ff00000001848 */
[----:B------:R-:W-:Y:S01]  /*132f0*/  HMMA.16816.F32 R136, R8, R6, R80 ;  /* 0x000000060888723c */ /* 0x000fe20000001850 */
[----:B------:R1:W-:Y:S04]  /*13300*/  LDSM.16.M88.4 R4, [R3] ;  /* 0x000000000304783b */ /* 0x0003e80000000200 */
[----:B-1----:R-:W3:Y:S03]  /*13310*/  LDL R3, [R1+0x64] ;  /* 0x0000640001037983 */ /* 0x002ee60000100800 */
[C---:B------:R-:W-:Y:S01]  /*13320*/  HMMA.16816.F32 R52, R12.reuse, R26, R112 ;  /* 0x0000001a0c34723c */ /* 0x040fe20000001870 */
[----:B------:R1:W4:Y:S07]  /*13330*/  LDSM.16.M88.4 R24, [R0+0x9800] ;  /* 0x009800000018783b */ /* 0x00032e0000000200 */
[C---:B------:R-:W-:Y:S08]  /*13340*/  HMMA.16816.F32 R240, R12.reuse, R20, R192 ;  /* 0x000000140cf0723c */ /* 0x040ff000000018c0 */
[C---:B------:R-:W-:Y:S01]  /*13350*/  HMMA.16816.F32 R236, R12.reuse, R22, R184 ;  /* 0x000000160cec723c */ /* 0x040fe200000018b8 */
[----:B------:R-:W5:Y:S07]  /*13360*/  LDSM.16.M88.4 R20, [R2+0x4800] ;  /* 0x004800000214783b */ /* 0x000f6e0000000200 */
[C---:B------:R-:W-:Y:S01]  /*13370*/  HMMA.16816.F32 R112, R12.reuse, R32, R168 ;  /* 0x000000200c70723c */ /* 0x040fe200000018a8 */
[----:B------:R-:W5:Y:S07]  /*13380*/  LDSM.16.M88.4 R32, [R2+0x3800] ;  /* 0x003800000220783b */ /* 0x000f6e0000000200 */
[C---:B------:R-:W-:Y:S01]  /*13390*/  HMMA.16816.F32 R244, R12.reuse, R30, R176 ;  /* 0x0000001e0cf4723c */ /* 0x040fe200000018b0 */
[----:B------:R-:W5:Y:S07]  /*133a0*/  LDSM.16.M88.4 R28, [R2+0x4000] ;  /* 0x00400000021c783b */ /* 0x000f6e0000000200 */
[----:B------:R-:W-:Y:S01]  /*133b0*/  HMMA.16816.F32 R212, R12, R18, R212 ;  /* 0x000000120cd4723c */ /* 0x000fe200000018d4 */
[----:B------:R-:W5:Y:S01]  /*133c0*/  LDSM.16.M88.4 R16, [R2+0x6000] ;  /* 0x006000000210783b */ /* 0x000f620000000200 */
[----:B-1----:R-:W-:-:S06]  /*133d0*/  IADD3 R0, PT, PT, R132, R2, RZ ;  /* 0x0000000284007210 */ /* 0x002fcc0007ffe0ff */
[C---:B----4-:R-:W-:Y:S08]  /*133e0*/  HMMA.16816.F32 R200, R12.reuse, R26, R196 ;  /* 0x0000001a0cc8723c */ /* 0x050ff000000018c4 */
[----:B------:R-:W-:Y:S01]  /*133f0*/  HMMA.16816.F32 R216, R12, R24, R216 ;  /* 0x000000180cd8723c */ /* 0x000fe200000018d8 */
[----:B------:R-:W1:Y:S01]  /*13400*/  LDSM.16.M88.4 R12, [R2+0x5000] ;  /* 0x00500000020c783b */ /* 0x000e620000000200 */
[----:B------:R-:W-:-:S02]  /*13410*/  IMAD.MOV.U32 R108, RZ, RZ, R125 ;  /* 0x000000ffff6c7224 */ /* 0x000fc400078e007d */
[----:B------:R-:W-:Y:S01]  /*13420*/  IMAD.MOV.U32 R109, RZ, RZ, R124 ;  /* 0x000000ffff6d7224 */ /* 0x000fe200078e007c */
[----:B------:R-:W-:Y:S03]  /*13430*/  LDSM.16.M88.4 R24, [R2+0x9800] ;  /* 0x009800000218783b */ /* 0x000fe60000000200 */
[C---:B------:R-:W-:Y:S08]  /*13440*/  HMMA.16816.F32 R196, R8.reuse, R48, R188 ;  /* 0x0000003008c4723c */ /* 0x040ff000000018bc */
[C---:B------:R-:W-:Y:S01]  /*13450*/  HMMA.16816.F32 R192, R8.reuse, R50, R180 ;  /* 0x0000003208c0723c */ /* 0x040fe200000018b4 */
[----:B------:R-:W4:Y:S07]  /*13460*/  LDSM.16.M88.4 R48, [R2+0x7000] ;  /* 0x007000000230783b */ /* 0x000f2e0000000200 */
[C---:B------:R-:W-:Y:S01]  /*13470*/  HMMA.16816.F32 R176, R8.reuse, R36, R128 ;  /* 0x0000002408b0723c */ /* 0x040fe20000001880 */
[----:B------:R-:W4:Y:S07]  /*13480*/  LDSM.16.M88.4 R36, [R2+0x8000] ;  /* 0x008000000224783b */ /* 0x000f2e0000000200 */
[C---:B-----5:R-:W-:Y:S08]  /*13490*/  HMMA.16816.F32 R168, R8.reuse, R20, R68 ;  /* 0x0000001408a8723c */ /* 0x060ff00000001844 */
[C---:B------:R-:W-:Y:S01]  /*134a0*/  HMMA.16816.F32 R156, R8.reuse, R22, R52 ;  /* 0x00000016089c723c */ /* 0x040fe20000001834 */
[----:B------:R-:W5:Y:S04]  /*134b0*/  LDSM.16.M88.4 R20, [R0+0x2000] ;  /* 0x002000000014783b */ /* 0x000f680000000200 */
[----:B------:R-:W5:Y:S03]  /*134c0*/  LDSM.16.M88.4 R52, [R2+0x6800] ;  /* 0x006800000234783b */ /* 0x000f660000000200 */
        /* <DEDUP_REMOVED lines=8> */
[----:B------:R-:W2:Y:S07]  /*13550*/  LDSM.16.M88.4 R28, [R2+0x9000] ;  /* 0x00900000021c783b */ /* 0x000eae0000000200 */
[C---:B------:R-:W-:Y:S08]  /*13560*/  HMMA.16816.F32 R128, R8.reuse, R16, R92 ;  /* 0x000000100880723c */ /* 0x040ff0000000185c */
[----:B------:R-:W-:Y:S01]  /*13570*/  HMMA.16816.F32 R124, R8, R18, R88 ;  /* 0x00000012087c723c */ /* 0x000fe20000001858 */
[----:B------:R-:W2:Y:S01]  /*13580*/  LDSM.16.M88.4 R16, [R0+0x2800] ;  /* 0x002800000010783b */ /* 0x000ea20000000200 */
[----:B------:R-:W-:-:S06]  /*13590*/  IMAD.MOV.U32 R111, RZ, RZ, R86 ;  /* 0x000000ffff6f7224 */ /* 0x000fcc00078e0056 */
[C---:B-1----:R-:W-:Y:S01]  /*135a0*/  HMMA.16816.F32 R148, R8.reuse, R12, R60 ;  /* 0x0000000c0894723c */ /* 0x042fe2000000183c */
[----:B------:R-:W-:Y:S07]  /*135b0*/  LDSM.16.M88.4 R60, [R0+0x4800] ;  /* 0x00480000003c783b */ /* 0x000fee0000000200 */
[C---:B------:R-:W-:Y:S01]  /*135c0*/  HMMA.16816.F32 R144, R8.reuse, R14, R56 ;  /* 0x0000000e0890723c */ /* 0x040fe20000001838 */
[----:B------:R-:W1:Y:S04]  /*135d0*/  LDSM.16.M88.4 R12, [R0+0x3000] ;  /* 0x00300000000c783b */ /* 0x000e680000000200 */
[----:B------:R-:W-:Y:S03]  /*135e0*/  LDSM.16.M88.4 R56, [R0+0x3800] ;  /* 0x003800000038783b */ /* 0x000fe60000000200 */
[C---:B----4-:R-:W-:Y:S08]  /*135f0*/  HMMA.16816.F32 R112, R8.reuse, R48, R112 ;  /* 0x000000300870723c */ /* 0x050ff00000001870 */
[C---:B------:R-:W-:Y:S01]  /*13600*/  HMMA.16816.F32 R108, R8.reuse, R50, R108 ;  /* 0x00000032086c723c */ /* 0x040fe2000000186c */
[----:B------:R-:W4:Y:S07]  /*13610*/  LDSM.16.M88.4 R48, [R0+0x4000] ;  /* 0x004000000030783b */ /* 0x000f2e0000000200 */
[----:B------:R-:W-:Y:S08]  /*13620*/  HMMA.16816.F32 R96, R8, R36, R240 ;  /* 0x000000240860723c */ /* 0x000ff000000018f0 */
[C---:B-----5:R-:W-:Y:S08]  /*13630*/  HMMA.16816.F32 R240, R4.reuse, R20, R196 ;  /* 0x0000001404f0723c */ /* 0x060ff000000018c4 */
[----:B------:R-:W-:Y:S08]  /*13640*/  HMMA.16816.F32 R20, R4, R22, R192 ;  /* 0x000000160414723c */ /* 0x000ff000000018c0 */
[C---:B------:R-:W-:Y:S08]  /*13650*/  HMMA.16816.F32 R120, R8.reuse, R52, R120 ;  /* 0x000000340878723c */ /* 0x040ff00000001878 */
[C---:B------:R-:W-:Y:S03]  /*13660*/  HMMA.16816.F32 R116, R8.reuse, R54, R116 ;  /* 0x000000360874723c */ /* 0x040fe60000001874 */
[----:B------:R-:W-:Y:S05]  /*13670*/  STL.64 [R1+0x10], R20 ;  /* 0x0000101401007387 */ /* 0x000fea0000100a00 */
[C---:B------:R-:W-:Y:S01]  /*13680*/  HMMA.16816.F32 R104, R8.reuse, R40, R248 ;  /* 0x000000280868723c */ /* 0x040fe200000018f8 */
[----:B------:R-:W-:Y:S04]  /*13690*/  STL.64 [R1+0x18], R22 ;  /* 0x0000181601007387 */ /* 0x000fe80000100a00 */
[----:B------:R-:W-:Y:S03]  /*136a0*/  LDSM.16.M88.4 R20, [R0+0x7800] ;  /* 0x007800000014783b */ /* 0x000fe60000000200 */
[C---:B------:R-:W-:Y:S01]  /*136b0*/  HMMA.16816.F32 R100, R8.reuse, R42, R244 ;  /* 0x0000002a0864723c */ /* 0x040fe200000018f4 */
[----:B------:R-:W5:Y:S07]  /*136c0*/  LDSM.16.M88.4 R40, [R0+0x5000] ;  /* 0x005000000028783b */ /* 0x000f6e0000000200 */
        /* <DEDUP_REMOVED lines=8> */
[C---:B------:R-:W-:Y:S08]  /*13750*/  HMMA.16816.F32 R68, R8.reuse, R24, R216 ;  /* 0x000000180844723c */ /* 0x040ff000000018d8 */
[----:B------:R-:W-:Y:S01]  /*13760*/  HMMA.16816.F32 R52, R8, R26, R200 ;  /* 0x0000001a0834723c */ /* 0x000fe200000018c8 */
[----:B------:R-:W2:Y:S07]  /*13770*/  LDSM.16.M88.4 R24, [R0+0x7000] ;  /* 0x007000000018783b */ /* 0x000eae0000000200 */
[C---:B------:R-:W-:Y:S01]  /*13780*/  HMMA.16816.F32 R8, R4.reuse, R16, R188 ;  /* 0x000000100408723c */ /* 0x040fe200000018bc */
[----:B------:R-:W3:Y:S07]  /*13790*/  S2R R86, SR_CTAID.X ;  /* 0x0000000000567919 */ /* 0x000eee0000002500 */
[C---:B------:R-:W-:Y:S01]  /*137a0*/  HMMA.16816.F32 R248, R4.reuse, R18, R184 ;  /* 0x0000001204f8723c */ /* 0x040fe200000018b8 */
[----:B------:R-:W3:Y:S07]  /*137b0*/  LDSM.16.M88.4 R16, [R0+0x8000] ;  /* 0x008000000010783b */ /* 0x000eee0000000200 */
[C---:B-1----:R-:W-:Y:S03]  /*137c0*/  HMMA.16816.F32 R244, R4.reuse, R12, R176 ;  /* 0x0000000c04f4723c */ /* 0x042fe600000018b0 */
[----:B------:R-:W-:Y:S04]  /*137d0*/  STL.64 [R1], R8 ;  /* 0x0000000801007387 */ /* 0x000fe80000100a00 */
[----:B------:R-:W-:Y:S01]  /*137e0*/  STL.64 [R1+0x8], R10 ;  /* 0x0000080a01007387 */ /* 0x000fe20000100a00 */
[C---:B------:R-:W-:Y:S03]  /*137f0*/  HMMA.16816.F32 R236, R4.reuse, R14, R164 ;  /* 0x0000000e04ec723c */ /* 0x040fe600000018a4 */
[----:B------:R-:W1:Y:S04]  /*13800*/  LDSM.16.M88.4 R12, [R0+0x8800] ;  /* 0x00880000000c783b */ /* 0x000e680000000200 */
[----:B------:R-:W1:Y:S01]  /*13810*/  LDSM.16.M88.4 R8, [R0+0x9000] ;  /* 0x009000000008783b */ /* 0x000e620000000200 */
[C---:B----4-:R-:W-:Y:S08]  /*13820*/  HMMA.16816.F32 R208, R4.reuse, R48, R172 ;  /* 0x0000003004d0723c */ /* 0x050ff000000018ac */
[----:B------:R-:W-:Y:S01]  /*13830*/  HMMA.16816.F32 R204, R4, R50, R160 ;  /* 0x0000003204cc723c */ /* 0x000fe200000018a0 */
[----:B------:R4:W1:Y:S01]  /*13840*/  LDSM.16.M88.4 R48, [R0+0x9800] ;  /* 0x009800000030783b */ /* 0x0008620000000200 */
[----:B------:R-:W-:Y:S01]  /*13850*/  SHF.R.U32.HI R2, RZ, 0x2, R225 ;  /* 0x00000002ff027819 */ /* 0x000fe200000116e1 */
[----:B------:R-:W-:-:S05]  /*13860*/  DEPBAR.LE SB0, 0x0 ;  /* 0x000080000000791a */ /* 0x000fca0000000000 */
[C---:B-----5:R-:W-:Y:S08]  /*13870*/  HMMA.16816.F32 R192, R4.reuse, R40, R148 ;  /* 0x0000002804c0723c */ /* 0x060ff00000001894 */
[C---:B--2---:R-:W-:Y:S08]  /*13880*/  HMMA.16816.F32 R148, R4.reuse, R24, R112 ;  /* 0x000000180494723c */ /* 0x044ff00000001870 */
[----:B------:R-:W-:Y:S01]  /*13890*/  HMMA.16816.F32 R112, R4, R22, R100 ;  /* 0x000000160470723c */ /* 0x000fe20000001864 */
[----:B----4-:R-:W-:Y:S01]  /*138a0*/  LOP3.LUT R0, R222, 0x1f0, RZ, 0xc0, !PT ;  /* 0x000001f0de007812 */ /* 0x010fe200078ec0ff */
[----:B---3--:R-:W-:-:S03]  /*138b0*/  VIADD R103, R3, 0xffffffff ;  /* 0xffffffff03677836 */ /* 0x008fc60000000000 */
[----:B------:R-:W-:Y:S02]  /*138c0*/  LOP3.LUT R0, R0, 0x7, R2, 0xf8, !PT ;  /* 0x0000000700007812 */ /* 0x000fe400078ef802 */
[----:B------:R-:W-:Y:S02]  /*138d0*/  ISETP.GT.AND P0, PT, R103, R87, PT ;  /* 0x000000576700720c */ /* 0x000fe40003f04270 */
[----:B------:R-:W-:Y:S01]  /*138e0*/  IADD3 R2, PT, PT, R45, R133, -R84 ;  /* 0x000000852d027210 */ /* 0x000fe20007ffe854 */
[----:B------:R-:W-:Y:S01]  /*138f0*/  IMAD R0, R86, 0x40, R0 ;  /* 0x0000004056007824 */ /* 0x000fe200078e0200 */
[----:B------:R-:W-:Y:S01]  /*13900*/  IADD3 R3, PT, PT, R133, -R84, -R47 ;  /* 0x8000005485037210 */ /* 0x000fe20007ffe82f */
[C---:B------:R-:W-:Y:S03]  /*13910*/  HMMA.16816.F32 R212, R4.reuse, R58, R180 ;  /* 0x0000003a04d4723c */ /* 0x040fe600000018b4 */
[C---:B------:R-:W-:Y:S01]  /*13920*/  IADD3 R2, PT, PT, R0.reuse, R2, RZ ;  /* 0x0000000200027210 */ /* 0x040fe20007ffe0ff */
[----:B------:R-:W-:Y:S01]  /*13930*/  IMAD.IADD R0, R0, 0x1, R3 ;  /* 0x0000000100007824 */ /* 0x000fe200078e0203 */
[----:B------:R-:W-:Y:S03]  /*13940*/  BSSY.RECONVERGENT B1, `(.L_x_7678) ;  /* 0x00000ac000017945 */ /* 0x000fe60003800200 */
[----:B------:R-:W-:Y:S01]  /*13950*/  HMMA.16816.F32 R200, R4, R60, R168 ;  /* 0x0000003c04c8723c */ /* 0x000fe200000018a8 */
[----:B------:R-:W-:-:S02]  /*13960*/  VIADDMNMX R228, R2, 0x1, R133, PT ;  /* 0x0000000102e47846 */ /* 0x000fc40003800185 */
[----:B------:R-:W-:-:S05]  /*13970*/  VIADDMNMX R229, R2, 0x9, R133, PT ;  /* 0x0000000902e57846 */ /* 0x000fca0003800185 */
[----:B------:R-:W-:Y:S01]  /*13980*/  HMMA.16816.F32 R160, R4, R30, R116 ;  /* 0x0000001e04a0723c */ /* 0x000fe20000001874 */
[----:B------:R-:W-:Y:S02]  /*13990*/  VIMNMX R226, PT, PT, RZ, R0, !PT ;  /* 0x00000000ffe27248 */ /* 0x000fe40007fe0100 */
        /* <DEDUP_REMOVED lines=37> */
.L_x_7681:
        /* <DEDUP_REMOVED lines=74> */
.L_x_7682:
[----:B------:R-:W-:Y:S05]  /*14090*/  BSYNC.RECONVERGENT B0 ;  /* 0x0000000000007941 */ /* 0x000fea0003800200 */
.L_x_7680:
        /* <DEDUP_REMOVED lines=54> */
.L_x_7679:
[----:B------:R-:W-:Y:S05]  /*14400*/  BSYNC.RECONVERGENT B1 ;  /* 0x0000000000017941 */ /* 0x000fea0003800200 */
.L_x_7678:
[----:B------:R-:W3:Y:S04]  /*14410*/  LDL.LU R9, [R1+0x4] ;  /* 0x0000040001097983 */ /* 0x000ee80000300800 */
[----:B------:R-:W4:Y:S04]  /*14420*/  LDL.LU R8, [R1+0x8] ;  /* 0x0000080001087983 */ /* 0x000f280000300800 */
[----:B--2---:R-:W2:Y:S04]  /*14430*/  LDL.LU R7, [R1+0x1c] ;  /* 0x00001c0001077983 */ /* 0x004ea80000300800 */
[----:B------:R-:W5:Y:S04]  /*14440*/  LDL.LU R6, [R1+0x18] ;  /* 0x0000180001067983 */ /* 0x000f680000300800 */
[----:B------:R-:W5:Y:S04]  /*14450*/  LDL.LU R5, [R1+0xc] ;  /* 0x00000c0001057983 */ /* 0x000f680000300800 */
[----:B------:R-:W5:Y:S04]  /*14460*/  LDL.LU R4, [R1] ;  /* 0x0000000001047983 */ /* 0x000f680000300800 */
[----:B------:R-:W5:Y:S04]  /*14470*/  LDL.LU R3, [R1+0x14] ;  /* 0x0000140001037983 */ /* 0x000f680000300800 */
[----:B------:R-:W5:Y:S01]  /*14480*/  LDL.LU R2, [R1+0x10] ;  /* 0x0000100001027983 */ /* 0x000f620000300800 */
        /* <DEDUP_REMOVED lines=58> */
[----:B---3--:R-:W-:Y:S02]  /*14830*/  IMAD.MOV.U32 R32, RZ, RZ, R9 ;  /* 0x000000ffff207224 */ /* 0x008fe400078e0009 */
[----:B------:R-:W-:Y:S02]  /*14840*/  VIADD R9, R0, 0x18 ;  /* 0x0000001800097836 */ /* 0x000fe40000000000 */
[----:B----4-:R-:W-:Y:S02]  /*14850*/  IMAD.MOV.U32 R31, RZ, RZ, R8 ;  /* 0x000000ffff1f7224 */ /* 0x010fe400078e0008 */
[----:B--2---:R-:W-:-:S02]  /*14860*/  IMAD.MOV.U32 R29, RZ, RZ, R7 ;  /* 0x000000ffff1d7224 */ /* 0x004fc400078e0007 */
[C---:B------:R-:W-:Y:S02]  /*14870*/  VIADD R7, R0.reuse, 0x11 ;  /* 0x0000001100077836 */ /* 0x040fe40000000000 */
[----:B-----5:R-:W-:Y:S02]  /*14880*/  IMAD.MOV.U32 R27, RZ, RZ, R6 ;  /* 0x000000ffff1b7224 */ /* 0x020fe400078e0006 */
[C---:B------:R-:W-:Y:S02]  /*14890*/  VIADD R6, R0.reuse, 0x10 ;  /* 0x0000001000067836 */ /* 0x040fe40000000000 */
[----:B------:R-:W-:Y:S02]  /*148a0*/  IMAD.MOV.U32 R77, RZ, RZ, R5 ;  /* 0x000000ffff4d7224 */ /* 0x000fe400078e0005 */
[----:B------:R-:W-:Y:S02]  /*148b0*/  VIADD R5, R0, 0x9 ;  /* 0x0000000900057836 */ /* 0x000fe40000000000 */
[----:B------:R-:W-:-:S02]  /*148c0*/  IMAD.MOV.U32 R33, RZ, RZ, R4 ;  /* 0x000000ffff217224 */ /* 0x000fc400078e0004 */
[C---:B------:R-:W-:Y:S02]  /*148d0*/  VIADD R4, R0.reuse, 0x8 ;  /* 0x0000000800047836 */ /* 0x040fe40000000000 */
[----:B------:R-:W-:Y:S02]  /*148e0*/  IMAD.MOV.U32 R34, RZ, RZ, R3 ;  /* 0x000000ffff227224 */ /* 0x000fe400078e0003 */
[----:B------:R-:W-:Y:S02]  /*148f0*/  IMAD.MOV.U32 R75, RZ, RZ, R29 ;  /* 0x000000ffff4b7224 */ /* 0x000fe400078e001d */
[----:B------:R-:W-:Y:S02]  /*14900*/  IMAD.MOV.U32 R36, RZ, RZ, R2 ;  /* 0x000000ffff247224 */ /* 0x000fe400078e0002 */
[----:B------:R-:W-:Y:S02]  /*14910*/  VIADD R2, R0, 0x1 ;  /* 0x0000000100027836 */ /* 0x000fe40000000000 */
[----:B------:R-:W-:-:S02]  /*14920*/  IMAD.MOV.U32 R80, RZ, RZ, R27 ;  /* 0x000000ffff507224 */ /* 0x000fc400078e001b */
[----:B------:R-:W-:Y:S01]  /*14930*/  VIADD R29, R0, 0xa9 ;  /* 0x000000a9001d7836 */ /* 0x000fe20000000000 */
[----:B------:R-:W-:Y:S01]  /*14940*/  ISETP.GE.AND P2, PT, R2, R226, PT ;  /* 0x000000e20200720c */ /* 0x000fe20003f46270 */
[----:B------:R-:W-:Y:S01]  /*14950*/  VIADD R27, R0, 0xb0 ;  /* 0x000000b0001b7836 */ /* 0x000fe20000000000 */
[C---:B------:R-:W-:Y:S01]  /*14960*/  ISETP.GE.AND P3, PT, R2.reuse, R228, PT ;  /* 0x000000e40200720c */ /* 0x040fe20003f66270 */
[----:B------:R-:W-:Y:S01]  /*14970*/  IMAD.MOV.U32 R72, RZ, RZ, R31 ;  /* 0x000000ffff487224 */ /* 0x000fe200078e001f */
[----:B------:R-:W-:Y:S01]  /*14980*/  ISETP.GE.AND P5, PT, R2, R227, PT ;  /* 0x000000e30200720c */ /* 0x000fe20003fa6270 */
[----:B------:R-:W-:Y:S01]  /*14990*/  VIADD R31, R0, 0xb1 ;  /* 0x000000b1001f7836 */ /* 0x000fe20000000000 */
[----:B------:R-:W-:Y:S02]  /*149a0*/  ISETP.GE.AND P4, PT, R2, R229, PT ;  /* 0x000000e50200720c */ /* 0x000fe40003f86270 */
[----:B------:R-:W-:Y:S02]  /*149b0*/  FSEL R2, R240, -INF , P0 ;  /* 0xff800000f0027808 */ /* 0x000fe40000000000 */
[----:B------:R-:W-:-:S02]  /*149c0*/  ISETP.GE.AND P0, PT, R4, R226, PT ;  /* 0x000000e20400720c */ /* 0x000fc40003f06270 */
[----:B------:R-:W-:Y:S02]  /*149d0*/  FSEL R67, R2, -INF , !P1 ;  /* 0xff80000002437808 */ /* 0x000fe40004800000 */
[----:B------:R-:W-:Y:S02]  /*149e0*/  FSEL R3, R241, -INF , P2 ;  /* 0xff800000f1037808 */ /* 0x000fe40001000000 */
[----:B------:R-:W-:Y:S02]  /*149f0*/  ISETP.GE.AND P2, PT, R4, R228, PT ;  /* 0x000000e40400720c */ /* 0x000fe40003f46270 */
[----:B------:R-:W-:Y:S01]  /*14a00*/  FSEL R2, R36, -INF , P0 ;  /* 0xff80000024027808 */ /* 0x000fe20000000000 */
[----:B------:R-:W-:Y:S01]  /*14a10*/  VIADD R36, R0, 0xb9 ;  /* 0x000000b900247836 */ /* 0x000fe20000000000 */
[-C--:B------:R-:W-:Y:S02]  /*14a20*/  ISETP.GE.AND P1, PT, R5, R226.reuse, PT ;  /* 0x000000e20500720c */ /* 0x080fe40003f26270 */
[----:B------:R-:W-:-:S02]  /*14a30*/  ISETP.GE.AND P0, PT, R6, R226, PT ;  /* 0x000000e20600720c */ /* 0x000fc40003f06270 */
[----:B------:R-:W-:Y:S02]  /*14a40*/  FSEL R84, R3, -INF , !P3 ;  /* 0xff80000003547808 */ /* 0x000fe40005800000 */
[-C--:B------:R-:W-:Y:S02]  /*14a50*/  ISETP.GE.AND P3, PT, R5, R228.reuse, PT ;  /* 0x000000e40500720c */ /* 0x080fe40003f66270 */
[----:B------:R-:W-:Y:S02]  /*14a60*/  FSEL R66, R2, -INF , !P2 ;  /* 0xff80000002427808 */ /* 0x000fe40005000000 */
[----:B------:R-:W-:Y:S01]  /*14a70*/  FSEL R3, R34, -INF , P1 ;  /* 0xff80000022037808 */ /* 0x000fe20000800000 */
[----:B------:R-:W-:Y:S01]  /*14a80*/  VIADD R34, R0, 0xa0 ;  /* 0x000000a000227836 */ /* 0x000fe20000000000 */
[----:B------:R-:W-:Y:S02]  /*14a90*/  ISETP.GE.AND P2, PT, R6, R228, PT ;  /* 0x000000e40600720c */ /* 0x000fe40003f46270 */
[----:B------:R-:W-:Y:S01]  /*14aa0*/  FSEL R2, R33, -INF , P0 ;  /* 0xff80000021027808 */ /* 0x000fe20000000000 */
[----:B------:R-:W-:Y:S01]  /*14ab0*/  VIADD R33, R0, 0xa1 ;  /* 0x000000a100217836 */ /* 0x000fe20000000000 */
[----:B------:R-:W-:-:S02]  /*14ac0*/  ISETP.GE.AND P1, PT, R7, R226, PT ;  /* 0x000000e20700720c */ /* 0x000fc40003f26270 */
[----:B------:R-:W-:Y:S02]  /*14ad0*/  ISETP.GE.AND P0, PT, R9, R226, PT ;  /* 0x000000e20900720c */ /* 0x000fe40003f06270 */
[----:B------:R-:W-:Y:S02]  /*14ae0*/  FSEL R69, R3, -INF , !P3 ;  /* 0xff80000003457808 */ /* 0x000fe40005800000 */
[-C--:B------:R-:W-:Y:S02]  /*14af0*/  ISETP.GE.AND P3, PT, R7, R228.reuse, PT ;  /* 0x000000e40700720c */ /* 0x080fe40003f66270 */
[----:B------:R-:W-:Y:S02]  /*14b00*/  FSEL R70, R2, -INF , !P2 ;  /* 0xff80000002467808 */ /* 0x000fe40005000000 */
[----:B------:R-:W-:Y:S01]  /*14b10*/  FSEL R3, R32, -INF , P1 ;  /* 0xff80000020037808 */ /* 0x000fe20000800000 */
[----:B------:R-:W-:Y:S01]  /*14b20*/  VIADD R32, R0, 0xa8 ;  /* 0x000000a800207836 */ /* 0x000fe20000000000 */
[----:B------:R-:W-:-:S02]  /*14b30*/  ISETP.GE.AND P2, PT, R9, R228, PT ;  /* 0x000000e40900720c */ /* 0x000fc40003f46270 */
[----:B------:R-:W-:Y:S02]  /*14b40*/  FSEL R2, R248, -INF , P0 ;  /* 0xff800000f8027808 */ /* 0x000fe40000000000 */
[-C--:B------:R-:W-:Y:S02]  /*14b50*/  ISETP.GE.AND P1, PT, R11, R226.reuse, PT ;  /* 0x000000e20b00720c */ /* 0x080fe40003f26270 */
        /* <DEDUP_REMOVED lines=8> */
[----:B------:R-:W-:Y:S02]  /*14be0*/  ISETP.GE.AND P0, PT, R14, R226, PT ;  /* 0x000000e20e00720c */ /* 0x000fe40003f06270 */
[----:B------:R-:W-:-:S02]  /*14bf0*/  FSEL R81, R3, -INF , !P3 ;  /* 0xff80000003517808 */ /* 0x000fc40005800000 */
[-C--:B------:R-:W-:Y:S02]  /*14c00*/  ISETP.GE.AND P3, PT, R13, R228.reuse, PT ;  /* 0x000000e40d00720c */ /* 0x080fe40003f66270 */
[----:B------:R-:W-:Y:S02]  /*14c10*/  FSEL R86, R2, -INF , !P2 ;  /* 0xff80000002567808 */ /* 0x000fe40005000000 */
[----:B------:R-:W-:Y:S02]  /*14c20*/  FSEL R3, R245, -INF , P1 ;  /* 0xff800000f5037808 */ /* 0x000fe40000800000 */
[----:B------:R-:W-:Y:S02]  /*14c30*/  ISETP.GE.AND P2, PT, R14, R228, PT ;  /* 0x000000e40e00720c */ /* 0x000fe40003f46270 */
[----:B------:R-:W-:Y:S02]  /*14c40*/  FSEL R2, R236, -INF , P0 ;  /* 0xff800000ec027808 */ /* 0x000fe40000000000 */
        /* <DEDUP_REMOVED lines=10> */
[----:B------:R-:W-:Y:S02]  /*14cf0*/  FSEL R92, R3, -INF , !P3 ;  /* 0xff800000035c7808 */ /* 0x000fe40005800000 */
[----:B------:R-:W-:Y:S02]  /*14d00*/  ISETP.GE.AND P3, PT, R17, R228, PT ;  /* 0x000000e41100720c */ /* 0x000fe40003f66270 */
[----:B------:R-:W-:-:S02]  /*14d10*/  FSEL R94, R2, -INF , !P2 ;  /* 0xff800000025e7808 */ /* 0x000fc40005000000 */
[----:B------:R-:W-:Y:S01]  /*14d20*/  FSEL R3, R217, -INF , P1 ;  /* 0xff800000d9037808 */ /* 0x000fe20000800000 */
[----:B------:R-:W-:Y:S01]  /*14d30*/  IMAD.MOV.U32 R217, RZ, RZ, R87 ;  /* 0x000000ffffd97224 */ /* 0x000fe200078e0057 */
        /* <DEDUP_REMOVED lines=90> */
[CC--:B------:R-:W-:Y:S02]  /*152e0*/  ISETP.GE.AND P1, PT, R42.reuse, R226.reuse, PT ;  /* 0x000000e22a00720c */ /* 0x0c0fe40003f26270 */
        /* <DEDUP_REMOVED lines=82> */
[----:B------:R-:W-:Y:S02]  /*15810*/  FSEL R205, R2, -INF , !P2 ;  /* 0xff80000002cd7808 */ /* 0x000fe40005000000 */
[----:B------:R-:W-:Y:S02]  /*15820*/  FSEL R3, R153, -INF , P1 ;  /* 0xff80000099037808 */ /* 0x000fe40000800000 */
[-C--:B------:R-:W-:Y:S02]  /*15830*/  ISETP.GE.AND P3, PT, R63, R228.reuse, PT ;  /* 0x000000e43f00720c */ /* 0x080fe40003f66270 */
[----:B------:R-:W-:Y:S02]  /*15840*/  ISETP.GE.AND P1, PT, R68, R228, PT ;  /* 0x000000e44400720c */ /* 0x000fe40003f26270 */
[----:B------:R-:W-:Y:S02]  /*15850*/  FSEL R2, R156, -INF , P0 ;  /* 0xff8000009c027808 */ /* 0x000fe40000000000 */
[----:B------:R-:W-:-:S02]  /*15860*/  ISETP.GE.AND P0, PT, R71, R226, PT ;  /* 0x000000e24700720c */ /* 0x000fc40003f06270 */
[----:B------:R-:W-:Y:S02]  /*15870*/  FSEL R201, R3, -INF , !P3 ;  /* 0xff80000003c97808 */ /* 0x000fe40005800000 */
[----:B------:R-:W-:Y:S02]  /*15880*/  FSEL R152, R2, -INF , !P1 ;  /* 0xff80000002987808 */ /* 0x000fe40004800000 */
[----:B------:R-:W-:Y:S02]  /*15890*/  ISETP.GE.AND P3, PT, R71, R228, PT ;  /* 0x000000e44700720c */ /* 0x000fe40003f66270 */
[----:B------:R-:W-:Y:S02]  /*158a0*/  FSEL R2, R157, -INF , P0 ;  /* 0xff8000009d027808 */ /* 0x000fe40000000000 */
[-C--:B------:R-:W-:Y:S02]  /*158b0*/  ISETP.GE.AND P2, PT, R74, R226.reuse, PT ;  /* 0x000000e24a00720c */ /* 0x080fe40003f46270 */
[----:B------:R-:W-:-:S02]  /*158c0*/  ISETP.GE.AND P0, PT, R79, R226, PT ;  /* 0x000000e24f00720c */ /* 0x000fc40003f06270 */
[----:B------:R-:W-:Y:S02]  /*158d0*/  P2R R8, PR, RZ, 0x20 ;  /* 0x00000020ff087803 */ /* 0x000fe40000000000 */
[----:B------:R-:W-:Y:S02]  /*158e0*/  FSEL R212, R2, -INF , !P3 ;  /* 0xff80000002d47808 */ /* 0x000fe40005800000 */
[----:B------:R-:W-:Y:S02]  /*158f0*/  ISETP.GE.AND P5, PT, R0, R227, PT ;  /* 0x000000e30000720c */ /* 0x000fe40003fa6270 */
[----:B------:R-:W-:Y:S02]  /*15900*/  FSEL R2, R136, -INF , P2 ;  /* 0xff80000088027808 */ /* 0x000fe40001000000 */
[----:B------:R-:W-:Y:S02]  /*15910*/  ISETP.GE.AND P2, PT, R79, R228, PT ;  /* 0x000000e44f00720c */ /* 0x000fe40003f46270 */
[----:B------:R-:W-:-:S02]  /*15920*/  FSEL R0, R137, -INF , P0 ;  /* 0xff80000089007808 */ /* 0x000fc40000000000 */
[----:B------:R-:W-:Y:S02]  /*15930*/  ISETP.GE.AND P1, PT, R74, R228, PT ;  /* 0x000000e44a00720c */ /* 0x000fe40003f26270 */
[----:B------:R-:W-:Y:S02]  /*15940*/  FSEL R128, R0, -INF , !P2 ;  /* 0xff80000000807808 */ /* 0x000fe40005000000 */
[----:B------:R-:W-:Y:S02]  /*15950*/  FSEL R245, R2, -INF , !P1 ;  /* 0xff80000002f57808 */ /* 0x000fe40004800000 */
[----:B------:R-:W-:Y:S02]  /*15960*/  FSEL R0, R242, -INF , P5 ;  /* 0xff800000f2007808 */ /* 0x000fe40002800000 */
[----:B------:R-:W-:Y:S02]  /*15970*/  P2R R10, PR, RZ, 0x10 ;  /* 0x00000010ff0a7803 */ /* 0x000fe40000000000 */
[----:B------:R-:W-:-:S02]  /*15980*/  ISETP.GE.AND P1, PT, R82, R226, PT ;  /* 0x000000e25200720c */ /* 0x000fc40003f26270 */
[----:B------:R-:W-:Y:S02]  /*15990*/  ISETP.NE.AND P5, PT, R8, RZ, PT ;  /* 0x000000ff0800720c */ /* 0x000fe40003fa5270 */
[----:B------:R-:W-:Y:S02]  /*159a0*/  FSEL R73, R0, -INF , !P6 ;  /* 0xff80000000497808 */ /* 0x000fe40007000000 */
[----:B------:R-:W-:Y:S02]  /*159b0*/  FSEL R2, R104, -INF , P1 ;  /* 0xff80000068027808 */ /* 0x000fe40000800000 */
[----:B------:R-:W-:Y:S02]  /*159c0*/  ISETP.NE.AND P6, PT, R10, RZ, PT ;  /* 0x000000ff0a00720c */ /* 0x000fe40003fc5270 */
[----:B------:R-:W-:Y:S02]  /*159d0*/  FSEL R0, R243, -INF , P5 ;  /* 0xff800000f3007808 */ /* 0x000fe40002800000 */
[----:B------:R-:W-:-:S02]  /*159e0*/  ISETP.GE.AND P1, PT, R5, R227, PT ;  /* 0x000000e30500720c */ /* 0x000fc40003f26270 */
[----:B------:R-:W-:Y:S02]  /*159f0*/  FSEL R8, R0, -INF , !P6 ;  /* 0xff80000000087808 */ /* 0x000fe40007000000 */
[----:B------:R-:W-:Y:S02]  /*15a00*/  FSEL R0, R75, -INF , P1 ;  /* 0xff8000004b007808 */ /* 0x000fe40000800000 */
[----:B------:R-:W1:Y:S01]  /*15a10*/  S2R R75, SR_CgaCtaId ;  /* 0x00000000004b7919 */ /* 0x000e620000008800 */
[----:B------:R-:W-:Y:S02]  /*15a20*/  ISETP.GE.AND P0, PT, R83, R226, PT ;  /* 0x000000e25300720c */ /* 0x000fe40003f06270 */
[----:B------:R-:W-:Y:S02]  /*15a30*/  ISETP.GE.AND P2, PT, R4, R227, PT ;  /* 0x000000e30400720c */ /* 0x000fe40003f46270 */
[----:B------:R-:W-:Y:S02]  /*15a40*/  FSEL R3, R105, -INF , P0 ;  /* 0xff80000069037808 */ /* 0x000fe40000000000 */
[----:B------:R-:W-:-:S02]  /*15a50*/  ISETP.GE.AND P0, PT, R82, R228, PT ;  /* 0x000000e45200720c */ /* 0x000fc40003f06270 */
[----:B------:R-:W-:Y:S02]  /*15a60*/  ISETP.GE.AND P4, PT, R4, R229, PT ;  /* 0x000000e50400720c */ /* 0x000fe40003f86270 */
[----:B------:R-:W-:Y:S02]  /*15a70*/  FSEL R144, R2, -INF , !P0 ;  /* 0xff80000002907808 */ /* 0x000fe40004000000 */
[----:B------:R-:W-:Y:S02]  /*15a80*/  ISETP.GE.AND P0, PT, R83, R228, PT ;  /* 0x000000e45300720c */ /* 0x000fe40003f06270 */
[----:B------:R-:W-:Y:S02]  /*15a90*/  FSEL R2, R80, -INF , P2 ;  /* 0xff80000050027808 */ /* 0x000fe40001000000 */
[----:B------:R-:W-:Y:S02]  /*15aa0*/  FSEL R140, R3, -INF , !P0 ;  /* 0xff800000038c7808 */ /* 0x000fe40004000000 */
[----:B------:R-:W-:-:S02]  /*15ab0*/  ISETP.GE.AND P0, PT, R6, R227, PT ;  /* 0x000000e30600720c */ /* 0x000fc40003f06270 */
[----:B------:R-:W-:Y:S02]  /*15ac0*/  FSEL R10, R2, -INF , !P4 ;  /* 0xff800000020a7808 */ /* 0x000fe40006000000 */
[----:B------:R-:W-:Y:S02]  /*15ad0*/  FSEL R2, R72, -INF , P0 ;  /* 0xff80000048027808 */ /* 0x000fe40000000000 */
[----:B------:R-:W-:Y:S02]  /*15ae0*/  MOV R72, 0x400 ;  /* 0x0000040000487802 */ /* 0x000fe40000000f00 */
[----:B------:R-:W-:Y:S02]  /*15af0*/  ISETP.GE.AND P3, PT, R5, R229, PT ;  /* 0x000000e50500720c */ /* 0x000fe40003f66270 */
[-C--:B------:R-:W-:Y:S02]  /*15b00*/  ISETP.GE.AND P2, PT, R7, R227.reuse, PT ;  /* 0x000000e30700720c */ /* 0x080fe40003f46270 */
[----:B------:R-:W-:-:S02]  /*15b10*/  ISETP.GE.AND P1, PT, R9, R227, PT ;  /* 0x000000e30900720c */ /* 0x000fc40003f26270 */
[-C--:B------:R-:W-:Y:S02]  /*15b20*/  ISETP.GE.AND P4, PT, R9, R229.reuse, PT ;  /* 0x000000e50900720c */ /* 0x080fe40003f86270 */
[----:B-1----:R-:W-:Y:S02]  /*15b30*/  LEA R72, R75, R72, 0x18 ;  /* 0x000000484b487211 */ /* 0x002fe400078ec0ff */
[----:B------:R-:W-:Y:S02]  /*15b40*/  FSEL R9, R0, -INF , !P3 ;  /* 0xff80000000097808 */ /* 0x000fe40005800000 */
[-C--:B------:R-:W-:Y:S01]  /*15b50*/  ISETP.GE.AND P5, PT, R6, R229.reuse, PT ;  /* 0x000000e50600720c */ /* 0x080fe20003fa6270 */
[----:B------:R-:W-:Y:S01]  /*15b60*/  IMAD.MOV.U32 R231, RZ, RZ, R72 ;  /* 0x000000ffffe77224 */ /* 0x000fe200078e0048 */
[----:B------:R-:W-:Y:S02]  /*15b70*/  ISETP.GE.AND P6, PT, R7, R229, PT ;  /* 0x000000e50700720c */ /* 0x000fe40003fc6270 */
[----:B------:R-:W-:-:S02]  /*15b80*/  FSEL R0, R77, -INF , P2 ;  /* 0xff8000004d007808 */ /* 0x000fc40001000000 */
[C---:B------:R-:W-:Y:S02]  /*15b90*/  ISETP.GE.AND P0, PT, R11.reuse, R227, PT ;  /* 0x000000e30b00720c */ /* 0x040fe40003f06270 */
        /* <DEDUP_REMOVED lines=8> */
[----:B------:R-:W-:Y:S02]  /*15c20*/  ISETP.GE.AND P6, PT, R13, R229, PT ;  /* 0x000000e50d00720c */ /* 0x000fe40003fc6270 */
[----:B------:R-:W-:Y:S02]  /*15c30*/  FSEL R77, R2, -INF , !P4 ;  /* 0xff800000024d7808 */ /* 0x000fe40006000000 */
[----:B------:R-:W-:-:S02]  /*15c40*/  FSEL R0, R247, -INF , P1 ;  /* 0xff800000f7007808 */ /* 0x000fc40000800000 */
[----:B------:R-:W-:Y:S02]  /*15c50*/  ISETP.GE.AND P5, PT, R12, R229, PT ;  /* 0x000000e50c00720c */ /* 0x000fe40003fa6270 */
[----:B------:R-:W-:Y:S02]  /*15c60*/  FSEL R2, R246, -INF , P2 ;  /* 0xff800000f6027808 */ /* 0x000fe40001000000 */
[----:B------:R-:W-:Y:S02]  /*15c70*/  ISETP.GE.AND P1, PT, R16, R227, PT ;  /* 0x000000e31000720c */ /* 0x000fe40003f26270 */
[----:B------:R-:W-:Y:S02]  /*15c80*/  FSEL R91, R0, -INF , !P6 ;  /* 0xff800000005b7808 */ /* 0x000fe40007000000 */
[----:B------:R-:W-:Y:S02]  /*15c90*/  FSEL R87, R2, -INF , !P5 ;  /* 0xff80000002577808 */ /* 0x000fe40006800000 */
[----:B------:R-:W-:-:S02]  /*15ca0*/  FSEL R0, R218, -INF , P1 ;  /* 0xff800000da007808 */ /* 0x000fc40000800000 */
[----:B------:R-:W-:Y:S02]  /*15cb0*/  ISETP.GE.AND P5, PT, R16, R229, PT ;  /* 0x000000e51000720c */ /* 0x000fe40003fa6270 */
[-C--:B------:R-:W-:Y:S02]  /*15cc0*/  ISETP.GE.AND P0, PT, R14, R227.reuse, PT ;  /* 0x000000e30e00720c */ /* 0x080fe40003f06270 */
[----:B------:R-:W-:Y:S02]  /*15cd0*/  FSEL R96, R0, -INF , !P5 ;  /* 0xff80000000607808 */ /* 0x000fe40006800000 */
[----:B------:R-:W2:Y:S01]  /*15ce0*/  LD.E R0, desc[UR4][R134.64+0xdc] ;  /* 0x0000dc0486007980 */ /* 0x000ea2000c101900 */
[----:B------:R-:W-:Y:S02]  /*15cf0*/  ISETP.GE.AND P2, PT, R15, R227, PT ;  /* 0x000000e30f00720c */ /* 0x000fe40003f46270 */
[----:B------:R-:W-:Y:S02]  /*15d00*/  ISETP.GE.AND P4, PT, R14, R229, PT ;  /* 0x000000e50e00720c */ /* 0x000fe40003f86270 */
[----:B------:R-:W-:-:S02]  /*15d10*/  FSEL R3, R238, -INF , P0 ;  /* 0xff800000ee037808 */ /* 0x000fc40000000000 */
[----:B------:R-:W-:Y:S02]  /*15d20*/  ISETP.GE.AND P0, PT, R17, R227, PT ;  /* 0x000000e31100720c */ /* 0x000fe40003f06270 */
[----:B------:R-:W-:Y:S02]  /*15d30*/  ISETP.GE.AND P3, PT, R15, R229, PT ;  /* 0x000000e50f00720c */ /* 0x000fe40003f66270 */
[----:B------:R-:W-:Y:S02]  /*15d40*/  FSEL R2, R239, -INF , P2 ;  /* 0xff800000ef027808 */ /* 0x000fe40001000000 */
[----:B------:R-:W-:Y:S02]  /*15d50*/  ISETP.GE.AND P2, PT, R18, R227, PT ;  /* 0x000000e31200720c */ /* 0x000fe40003f46270 */
[----:B------:R-:W-:Y:S02]  /*15d60*/  FSEL R90, R3, -INF , !P4 ;  /* 0xff800000035a7808 */ /* 0x000fe40006000000 */
[----:B------:R-:W-:-:S02]  /*15d70*/  ISETP.GE.AND P6, PT, R17, R229, PT ;  /* 0x000000e51100720c */ /* 0x000fc40003fc6270 */
[----:B------:R-:W-:Y:S02]  /*15d80*/  FSEL R3, R219, -INF , P0 ;  /* 0xff800000db037808 */ /* 0x000fe40000000000 */
[----:B------:R-:W-:Y:S02]  /*15d90*/  FSEL R93, R2, -INF , !P3 ;  /* 0xff800000025d7808 */ /* 0x000fe40005800000 */
[----:B------:R-:W-:Y:S02]  /*15da0*/  ISETP.GE.AND P1, PT, R19, R227, PT ;  /* 0x000000e31300720c */ /* 0x000fe40003f26270 */
        /* <DEDUP_REMOVED lines=38> */
[----:B------:R-:W-:-:S02]  /*16010*/  FSEL R116, R2, -INF , !P4 ;  /* 0xff80000002747808 */ /* 0x000fc40006000000 */
[----:B------:R-:W-:Y:S02]  /*16020*/  ISETP.GE.AND P5, PT, R30, R229, PT ;  /* 0x000000e51e00720c */ /* 0x000fe40003fa6270 */
[----:B------:R-:W-:Y:S02]  /*16030*/  FSEL R2, R194, -INF , P1 ;  /* 0xff800000c2027808 */ /* 0x000fe40000800000 */
[-C--:B------:R-:W-:Y:S02]  /*16040*/  ISETP.GE.AND P0, PT, R35, R227.reuse, PT ;  /* 0x000000e32300720c */ /* 0x080fe40003f06270 */
        /* <DEDUP_REMOVED lines=9> */
[-C--:B------:R-:W-:Y:S02]  /*160e0*/  ISETP.GE.AND P6, PT, R35, R229.reuse, PT ;  /* 0x000000e52300720c */ /* 0x080fe40003fc6270 */
[----:B------:R-:W-:Y:S02]  /*160f0*/  FSEL R121, R2, -INF , !P4 ;  /* 0xff80000002797808 */ /* 0x000fe40006000000 */
[----:B------:R-:W-:Y:S02]  /*16100*/  ISETP.GE.AND P5, PT, R49, R229, PT ;  /* 0x000000e53100720c */ /* 0x000fe40003fa6270 */
[----:B------:R-:W-:Y:S02]  /*16110*/  FSEL R2, R186, -INF , P0 ;  /* 0xff800000ba027808 */ /* 0x000fe40000000000 */
[----:B------:R-:W-:Y:S02]  /*16120*/  FSEL R124, R3, -INF , !P6 ;  /* 0xff800000037c7808 */ /* 0x000fe40007000000 */
[----:B------:R-:W-:-:S02]  /*16130*/  FSEL R3, R191, -INF , P1 ;  /* 0xff800000bf037808 */ /* 0x000fc40000800000 */
[----:B------:R-:W-:Y:S02]  /*16140*/  FSEL R156, R2, -INF , !P5 ;  /* 0xff800000029c7808 */ /* 0x000fe40006800000 */
[----:B------:R-:W-:Y:S02]  /*16150*/  ISETP.GE.AND P1, PT, R55, R227, PT ;  /* 0x000000e33700720c */ /* 0x000fe40003f26270 */
[----:B------:R-:W-:Y:S02]  /*16160*/  ISETP.GE.AND P5, PT, R52, R229, PT ;  /* 0x000000e53400720c */ /* 0x000fe40003fa6270 */
[----:B------:R-:W-:Y:S02]  /*16170*/  ISETP.GE.AND P2, PT, R53, R227, PT ;  /* 0x000000e33500720c */ /* 0x000fe40003f46270 */
[----:B------:R-:W-:Y:S02]  /*16180*/  ISETP.GE.AND P4, PT, R55, R229, PT ;  /* 0x000000e53700720c */ /* 0x000fe40003f86270 */
[----:B------:R-:W-:-:S02]  /*16190*/  FSEL R2, R182, -INF , P1 ;  /* 0xff800000b6027808 */ /* 0x000fc40000800000 */
[----:B------:R-:W-:Y:S02]  /*161a0*/  P2R R5, PR, RZ, 0x20 ;  /* 0x00000020ff057803 */ /* 0x000fe40000000000 */
[-C--:B------:R-:W-:Y:S02]  /*161b0*/  ISETP.GE.AND P5, PT, R51, R229.reuse, PT ;  /* 0x000000e53300720c */ /* 0x080fe40003fa6270 */
[----:B------:R-:W-:Y:S02]  /*161c0*/  FSEL R125, R3, -INF , !P3 ;  /* 0xff800000037d7808 */ /* 0x000fe40005800000 */
[----:B------:R-:W-:Y:S02]  /*161d0*/  ISETP.GE.AND P6, PT, R53, R229, PT ;  /* 0x000000e53500720c */ /* 0x000fe40003fc6270 */
[----:B------:R-:W-:Y:S02]  /*161e0*/  FSEL R3, R187, -INF , P2 ;  /* 0xff800000bb037808 */ /* 0x000fe40001000000 */
[----:B------:R-:W-:-:S02]  /*161f0*/  ISETP.GE.AND P0, PT, R54, R227, PT ;  /* 0x000000e33600720c */ /* 0x000fc40003f06270 */
[-C--:B------:R-:W-:Y:S02]  /*16200*/  ISETP.GE.AND P2, PT, R52, R227.reuse, PT ;  /* 0x000000e33400720c */ /* 0x080fe40003f46270 */
[----:B------:R-:W-:Y:S02]  /*16210*/  FSEL R161, R2, -INF , !P4 ;  /* 0xff80000002a17808 */ /* 0x000fe40006000000 */
[----:B------:R-:W-:Y:S02]  /*16220*/  P2R R2, PR, RZ, 0x20 ;  /* 0x00000020ff027803 */ /* 0x000fe40000000000 */
[----:B------:R-:W-:Y:S02]  /*16230*/  ISETP.GE.AND P1, PT, R51, R227, PT ;  /* 0x000000e33300720c */ /* 0x000fe40003f26270 */
[----:B------:R-:W-:Y:S02]  /*16240*/  FSEL R164, R3, -INF , !P6 ;  /* 0xff80000003a47808 */ /* 0x000fe40007000000 */
[----:B------:R-:W-:-:S02]  /*16250*/  ISETP.GE.AND P3, PT, R54, R229, PT ;  /* 0x000000e53600720c */ /* 0x000fc40003f66270 */
[----:B------:R-:W-:Y:S02]  /*16260*/  FSEL R4, R183, -INF , P0 ;  /* 0xff800000b7047808 */ /* 0x000fe40000000000 */
[----:B------:R-:W-:Y:S02]  /*16270*/  FSEL R3, R178, -INF , P2 ;  /* 0xff800000b2037808 */ /* 0x000fe40001000000 */
[----:B------:R-:W-:Y:S02]  /*16280*/  ISETP.NE.AND P2, PT, R2, RZ, PT ;  /* 0x000000ff0200720c */ /* 0x000fe40003f45270 */
[----:B------:R-:W-:Y:S02]  /*16290*/  FSEL R2, R179, -INF , P1 ;  /* 0xff800000b3027808 */ /* 0x000fe40000800000 */
[----:B------:R-:W-:Y:S02]  /*162a0*/  ISETP.GE.AND P0, PT, R50, R227, PT ;  /* 0x000000e33200720c */ /* 0x000fe40003f06270 */
[----:B------:R-:W-:-:S02]  /*162b0*/  ISETP.GE.AND P1, PT, R43, R229, PT ;  /* 0x000000e52b00720c */ /* 0x000fc40003f26270 */
[----:B------:R-:W-:Y:S02]  /*162c0*/  FSEL R165, R4, -INF , !P3 ;  /* 0xff80000004a57808 */ /* 0x000fe40005800000 */
[----:B------:R-:W-:Y:S02]  /*162d0*/  ISETP.NE.AND P3, PT, R5, RZ, PT ;  /* 0x000000ff0500720c */ /* 0x000fe40003f65270 */
[----:B------:R-:W-:Y:S02]  /*162e0*/  ISETP.GE.AND P4, PT, R48, R227, PT ;  /* 0x000000e33000720c */ /* 0x000fe40003f86270 */
[----:B------:R-:W-:Y:S02]  /*162f0*/  FSEL R148, R2, -INF , !P2 ;  /* 0xff80000002947808 */ /* 0x000fe40005000000 */
[----:B------:R-:W-:Y:S02]  /*16300*/  FSEL R4, R170, -INF , P0 ;  /* 0xff800000aa047808 */ /* 0x000fe40000000000 */
[----:B------:R-:W-:-:S02]  /*16310*/  P2R R2, PR, RZ, 0x2 ;  /* 0x00000002ff027803 */ /* 0x000fc40000000000 */
[-C--:B------:R-:W-:Y:S02]  /*16320*/  ISETP.GE.AND P0, PT, R42, R229.reuse, PT ;  /* 0x000000e52a00720c */ /* 0x080fe40003f06270 */
[----:B------:R-:W-:Y:S02]  /*16330*/  FSEL R145, R3, -INF , !P3 ;  /* 0xff80000003917808 */ /* 0x000fe40005800000 */
[----:B------:R-:W-:Y:S02]  /*16340*/  ISETP.GE.AND P6, PT, R50, R229, PT ;  /* 0x000000e53200720c */ /* 0x000fe40003fc6270 */
[----:B------:R-:W-:Y:S02]  /*16350*/  FSEL R3, R171, -INF , P4 ;  /* 0xff800000ab037808 */ /* 0x000fe40002000000 */
[----:B------:R-:W-:Y:S02]  /*16360*/  ISETP.GE.AND P3, PT, R43, R227, PT ;  /* 0x000000e32b00720c */ /* 0x000fe40003f66270 */
[----:B------:R-:W-:-:S02]  /*16370*/  ISETP.NE.AND P4, PT, R2, RZ, PT ;  /* 0x000000ff0200720c */ /* 0x000fc40003f85270 */
[----:B------:R-:W-:Y:S02]  /*16380*/  P2R R2, PR, RZ, 0x1 ;  /* 0x00000001ff027803 */ /* 0x000fe40000000000 */
[----:B------:R-:W-:Y:S02]  /*16390*/  ISETP.GE.AND P1, PT, R41, R227, PT ;  /* 0x000000e32900720c */ /* 0x000fe40003f26270 */
[----:B------:R-:W-:Y:S02]  /*163a0*/  ISETP.GE.AND P5, PT, R48, R229, PT ;  /* 0x000000e53000720c */ /* 0x000fe40003fa6270 */
[----:B------:R-:W-:Y:S02]  /*163b0*/  FSEL R187, R4, -INF , !P6 ;  /* 0xff80000004bb7808 */ /* 0x000fe40007000000 */
[----:B------:R-:W-:Y:S02]  /*163c0*/  ISETP.GE.AND P2, PT, R42, R227, PT ;  /* 0x000000e32a00720c */ /* 0x000fe40003f46270 */
[----:B------:R-:W-:-:S02]  /*163d0*/  FSEL R4, R166, -INF , P3 ;  /* 0xff800000a6047808 */ /* 0x000fc40001800000 */
[----:B------:R-:W-:Y:S02]  /*163e0*/  ISETP.NE.AND P3, PT, R2, RZ, PT ;  /* 0x000000ff0200720c */ /* 0x000fe40003f65270 */
[-C--:B------:R-:W-:Y:S02]  /*163f0*/  ISETP.GE.AND P6, PT, R41, R229.reuse, PT ;  /* 0x000000e52900720c */ /* 0x080fe40003fc6270 */
[----:B------:R-:W-:Y:S02]  /*16400*/  FSEL R2, R162, -INF , P1 ;  /* 0xff800000a2027808 */ /* 0x000fe40000800000 */
[----:B------:R-:W-:Y:S02]  /*16410*/  FSEL R190, R3, -INF , !P5 ;  /* 0xff80000003be7808 */ /* 0x000fe40006800000 */
[----:B------:R-:W-:Y:S02]  /*16420*/  ISETP.GE.AND P1, PT, R33, R229, PT ;  /* 0x000000e52100720c */ /* 0x000fe40003f26270 */
[----:B------:R-:W-:-:S02]  /*16430*/  FSEL R3, R167, -INF , P2 ;  /* 0xff800000a7037808 */ /* 0x000fc40001000000 */
[----:B------:R-:W-:Y:S02]  /*16440*/  ISETP.GE.AND P2, PT, R34, R229, PT ;  /* 0x000000e52200720c */ /* 0x000fe40003f46270 */
[----:B------:R-:W-:Y:S02]  /*16450*/  FSEL R214, R2, -INF , !P6 ;  /* 0xff80000002d67808 */ /* 0x000fe40007000000 */
[----:B------:R-:W-:Y:S02]  /*16460*/  FSEL R153, R4, -INF , !P4 ;  /* 0xff80000004997808 */ /* 0x000fe40006000000 */
[----:B------:R-:W-:Y:S02]  /*16470*/  P2R R2, PR, RZ, 0x2 ;  /* 0x00000002ff027803 */ /* 0x000fe40000000000 */
[----:B------:R-:W-:Y:S02]  /*16480*/  ISETP.GE.AND P4, PT, R34, R227, PT ;  /* 0x000000e32200720c */ /* 0x000fe40003f86270 */
[----:B------:R-:W-:-:S02]  /*16490*/  P2R R4, PR, RZ, 0x4 ;  /* 0x00000004ff047803 */ /* 0x000fc40000000000 */
[----:B------:R-:W-:Y:S02]  /*164a0*/  ISETP.NE.AND P6, PT, R2, RZ, PT ;  /* 0x000000ff0200720c */ /* 0x000fe40003fc5270 */
[----:B------:R-:W-:Y:S02]  /*164b0*/  FSEL R2, R150, -INF , P4 ;  /* 0xff80000096027808 */ /* 0x000fe40002000000 */
[----:B------:R-:W-:Y:S02]  /*164c0*/  ISETP.NE.AND P4, PT, R4, RZ, PT ;  /* 0x000000ff0400720c */ /* 0x000fe40003f85270 */
[----:B------:R-:W-:Y:S02]  /*164d0*/  ISETP.GE.AND P0, PT, R38, R227, PT ;  /* 0x000000e32600720c */ /* 0x000fe40003f06270 */
[----:B------:R-:W-:Y:S02]  /*164e0*/  FSEL R157, R3, -INF , !P3 ;  /* 0xff800000039d7808 */ /* 0x000fe40005800000 */
[----:B------:R-:W-:-:S02]  /*164f0*/  FSEL R171, R2, -INF , !P4 ;  /* 0xff80000002ab7808 */ /* 0x000fc40006000000 */
[----:B------:R-:W-:Y:S02]  /*16500*/  ISETP.GE.AND P5, PT, R38, R229, PT ;  /* 0x000000e52600720c */ /* 0x000fe40003fa6270 */
[----:B------:R-:W-:Y:S02]  /*16510*/  FSEL R3, R163, -INF , P0 ;  /* 0xff800000a3037808 */ /* 0x000fe40000000000 */
[----:B------:R-:W-:Y:S02]  /*16520*/  FMNMX3.FTZ R2, R67, R84, R66, !PT ;  /* 0x0000005443027276 */ /* 0x000fe40007810042 */
[----:B------:R-:W-:Y:S02]  /*16530*/  ISETP.GE.AND P3, PT, R33, R227, PT ;  /* 0x000000e32100720c */ /* 0x000fe40003f66270 */
[----:B------:R-:W-:Y:S02]  /*16540*/  FSEL R219, R3, -INF , !P5 ;  /* 0xff80000003db7808 */ /* 0x000fe40006800000 */
[----:B------:R-:W-:-:S02]  /*16550*/  FMNMX3.FTZ R2, R2, R69, R70, !PT ;  /* 0x0000004502027276 */ /* 0x000fc40007810046 */
[----:B------:R-:W-:Y:S02]  /*16560*/  FSEL R3, R151, -INF , P3 ;  /* 0xff80000097037808 */ /* 0x000fe40001800000 */
[----:B------:R-:W-:Y:S02]  /*16570*/  ISETP.GE.AND P1, PT, R32, R227, PT ;  /* 0x000000e32000720c */ /* 0x000fe40003f26270 */
[----:B------:R-:W-:Y:S02]  /*16580*/  FMNMX3.FTZ R2, R2, R76, R78, !PT ;  /* 0x0000004c02027276 */ /* 0x000fe4000781004e */
[----:B------:R-:W-:Y:S02]  /*16590*/  FSEL R178, R3, -INF , !P6 ;  /* 0xff80000003b27808 */ /* 0x000fe40007000000 */
[----:B------:R-:W-:Y:S02]  /*165a0*/  ISETP.GE.AND P2, PT, R32, R229, PT ;  /* 0x000000e52000720c */ /* 0x000fe40003f46270 */
[----:B------:R-:W-:-:S02]  /*165b0*/  ISETP.GE.AND P0, PT, R29, R227, PT ;  /* 0x000000e31d00720c */ /* 0x000fc40003f06270 */
[----:B------:R-:W-:Y:S02]  /*165c0*/  FSEL R3, R130, -INF , P1 ;  /* 0xff80000082037808 */ /* 0x000fe40000800000 */
[----:B------:R-:W-:Y:S01]  /*165d0*/  ISETP.GE.AND P1, PT, R31, R229, PT ;  /* 0x000000e51f00720c */ /* 0x000fe20003f26270 */
[----:B------:R-:W-:Y:S01]  /*165e0*/  IMAD.MOV.U32 R130, RZ, RZ, R236 ;  /* 0x000000ffff827224 */ /* 0x000fe200078e00ec */
[----:B------:R-:W-:Y:S02]  /*165f0*/  FMNMX3.FTZ R2, R2, R81, R86, !PT ;  /* 0x0000005102027276 */ /* 0x000fe40007810056 */
[----:B------:R-:W-:Y:S02]  /*16600*/  ISETP.GE.AND P5, PT, R29, R229, PT ;  /* 0x000000e51d00720c */ /* 0x000fe40003fa6270 */
[----:B------:R-:W-:Y:S02]  /*16610*/  FSEL R4, R131, -INF , P0 ;  /* 0xff80000083047808 */ /* 0x000fe40000000000 */
[----:B------:R-:W-:-:S02]  /*16620*/  FSEL R236, R3, -INF , !P2 ;  /* 0xff80000003ec7808 */ /* 0x000fc40005000000 */
[----:B------:R-:W-:Y:S02]  /*16630*/  ISETP.GE.AND P3, PT, R27, R229, PT ;  /* 0x000000e51b00720c */ /* 0x000fe40003f66270 */
[----:B------:R-:W-:Y:S02]  /*16640*/  P2R R3, PR, RZ, 0x2 ;  /* 0x00000002ff037803 */ /* 0x000fe40000000000 */
[-C--:B------:R-:W-:Y:S02]  /*16650*/  ISETP.GE.AND P6, PT, R31, R227.reuse, PT ;  /* 0x000000e31f00720c */ /* 0x080fe40003fc6270 */
[----:B------:R-:W-:Y:S02]  /*16660*/  FMNMX3.FTZ R2, R2, R88, R89, !PT ;  /* 0x0000005802027276 */ /* 0x000fe40007810059 */
[----:B------:R-:W-:Y:S02]  /*16670*/  ISETP.GE.AND P4, PT, R27, R227, PT ;  /* 0x000000e31b00720c */ /* 0x000fe40003f86270 */
[----:B------:R-:W-:-:S02]  /*16680*/  FSEL R238, R4, -INF , !P5 ;  /* 0xff80000004ee7808 */ /* 0x000fc40006800000 */
[----:B------:R-:W-:Y:S02]  /*16690*/  P2R R5, PR, RZ, 0x8 ;  /* 0x00000008ff057803 */ /* 0x000fe40000000000 */
[----:B------:R-:W-:Y:S02]  /*166a0*/  ISETP.NE.AND P5, PT, R3, RZ, PT ;  /* 0x000000ff0300720c */ /* 0x000fe40003fa5270 */
[----:B------:R-:W-:Y:S02]  /*166b0*/  FSEL R3, R119, -INF , P6 ;  /* 0xff80000077037808 */ /* 0x000fe40003000000 */
[----:B------:R-:W-:Y:S02]  /*166c0*/  FMNMX3.FTZ R2, R2, R92, R94, !PT ;  /* 0x0000005c02027276 */ /* 0x000fe4000781005e */
[----:B------:R-:W-:Y:S01]  /*166d0*/  ISETP.GE.AND P6, PT, R40, R229, PT ;  /* 0x000000e52800720c */ /* 0x000fe20003fc6270 */
[----:B------:R-:W-:Y:S01]  /*166e0*/  IMAD.MOV.U32 R119, RZ, RZ, R212 ;  /* 0x000000ffff777224 */ /* 0x000fe200078e00d4 */
[----:B------:R-:W-:-:S02]  /*166f0*/  FSEL R4, R118, -INF , P4 ;  /* 0xff80000076047808 */ /* 0x000fc40002000000 */
[----:B------:R-:W-:Y:S02]  /*16700*/  ISETP.NE.AND P4, PT, R5, RZ, PT ;  /* 0x000000ff0500720c */ /* 0x000fe40003f85270 */
[----:B------:R-:W-:Y:S02]  /*16710*/  ISETP.GE.AND P1, PT, R37, R227, PT ;  /* 0x000000e32500720c */ /* 0x000fe40003f26270 */
[----:B------:R-:W-:Y:S02]  /*16720*/  FSEL R212, R3, -INF , !P5 ;  /* 0xff80000003d47808 */ /* 0x000fe40006800000 */
[----:B------:R-:W-:Y:S01]  /*16730*/  FMNMX3.FTZ R2, R2, R95, R97, !PT ;  /* 0x0000005f02027276 */ /* 0x000fe20007810061 */
[----:B------:R-:W-:Y:S01]  /*16740*/  IMAD.MOV.U32 R131, RZ, RZ, R205 ;  /* 0x000000ffff837224 */ /* 0x000fe200078e00cd */
[----:B------:R-:W-:Y:S02]  /*16750*/  P2R R3, PR, RZ, 0x40 ;  /* 0x00000040ff037803 */ /* 0x000fe40000000000 */
[----:B------:R-:W-:-:S02]  /*16760*/  ISETP.GE.AND P5, PT, R47, R229, PT ;  /* 0x000000e52f00720c */ /* 0x000fc40003fa6270 */
[----:B------:R-:W-:Y:S02]  /*16770*/  ISETP.GE.AND P3, PT, R37, R229, PT ;  /* 0x000000e52500720c */ /* 0x000fe40003f66270 */
[----:B------:R-:W-:Y:S02]  /*16780*/  FSEL R205, R4, -INF , !P4 ;  /* 0xff80000004cd7808 */ /* 0x000fe40006000000 */
[----:B------:R-:W-:Y:S02]  /*16790*/  ISETP.GE.AND P0, PT, R36, R227, PT ;  /* 0x000000e32400720c */ /* 0x000fe40003f06270 */
[----:B------:R-:W-:Y:S02]  /*167a0*/  FSEL R4, R114, -INF , P1 ;  /* 0xff80000072047808 */ /* 0x000fe40000800000 */
[----:B------:R-:W-:Y:S02]  /*167b0*/  FMNMX3.FTZ R37, R2, R100, R102, !PT ;  /* 0x0000006402257276 */ /* 0x000fe40007810066 */
[----:B------:R-:W-:-:S02]  /*167c0*/  ISETP.NE.AND P1, PT, R3, RZ, PT ;  /* 0x000000ff0300720c */ /* 0x000fc40003f25270 */
[----:B------:R-:W-:Y:S02]  /*167d0*/  P2R R2, PR, RZ, 0x20 ;  /* 0x00000020ff027803 */ /* 0x000fe40000000000 */
[----:B------:R-:W-:Y:S02]  /*167e0*/  FMNMX3.FTZ R3, R73, R8, R10, !PT ;  /* 0x0000000849037276 */ /* 0x000fe4000781000a */
[----:B------:R-:W-:Y:S02]  /*167f0*/  FSEL R5, R115, -INF , P0 ;  /* 0xff80000073057808 */ /* 0x000fe40000000000 */
[----:B------:R-:W-:Y:S02]  /*16800*/  ISETP.NE.AND P0, PT, R2, RZ, PT ;  /* 0x000000ff0200720c */ /* 0x000fe40003f05270 */
        /* <DEDUP_REMOVED lines=30> */
[----:B------:R-:W-:Y:S01]  /*169f0*/  IMAD.MOV.U32 R162, RZ, RZ, R209 ;  /* 0x000000ffffa27224 */ /* 0x000fe200078e00d1 */
[----:B------:R-:W-:Y:S01]  /*16a00*/  ISETP.GE.AND P6, PT, R47, R227, PT ;  /* 0x000000e32f00720c */ /* 0x000fe20003fc6270 */
[----:B------:R-:W-:Y:S01]  /*16a10*/  IMAD.MOV.U32 R166, RZ, RZ, R213 ;  /* 0x000000ffffa67224 */ /* 0x000fe200078e00d5 */
[----:B------:R-:W-:-:S02]  /*16a20*/  FMNMX3.FTZ R2, R2, R148, R187, !PT ;  /* 0x0000009402027276 */ /* 0x000fc400078100bb */
[----:B------:R-:W-:Y:S02]  /*16a30*/  ISETP.GE.AND P4, PT, R40, R227, PT ;  /* 0x000000e32800720c */ /* 0x000fe40003f86270 */
[----:B------:R-:W-:Y:S02]  /*16a40*/  FSEL R242, R4, -INF , !P3 ;  /* 0xff80000004f27808 */ /* 0x000fe40005800000 */
[----:B------:R-:W-:Y:S02]  /*16a50*/  FMNMX3.FTZ R37, R37, R252, R129, !PT ;  /* 0x000000fc25257276 */ /* 0x000fe40007810081 */
[-C--:B------:R-:W-:Y:S01]  /*16a60*/  ISETP.GE.AND P3, PT, R56, R229.reuse, PT ;  /* 0x000000e53800720c */ /* 0x080fe20003f66270 */
[----:B------:R-:W-:Y:S01]  /*16a70*/  IMAD.MOV.U32 R118, RZ, RZ, R197 ;  /* 0x000000ffff767224 */ /* 0x000fe200078e00c5 */
[----:B------:R-:W-:Y:S02]  /*16a80*/  ISETP.GE.AND P2, PT, R36, R229, PT ;  /* 0x000000e52400720c */ /* 0x000fe40003f46270 */
[----:B------:R-:W-:Y:S01]  /*16a90*/  FSEL R4, R123, -INF , P6 ;  /* 0xff8000007b047808 */ /* 0x000fe20003000000 */
[----:B------:R-:W-:Y:S01]  /*16aa0*/  IMAD.MOV.U32 R123, RZ, RZ, R200 ;  /* 0x000000ffff7b7224 */ /* 0x000fe200078e00c8 */
[----:B------:R-:W-:Y:S01]  /*16ab0*/  FMNMX3.FTZ R2, R2, R190, R153, !PT ;  /* 0x000000be02027276 */ /* 0x000fe20007810099 */
[----:B------:R-:W-:Y:S01]  /*16ac0*/  IMAD.MOV.U32 R115, RZ, RZ, R245 ;  /* 0x000000ffff737224 */ /* 0x000fe200078e00f5 */
[----:B------:R-:W-:-:S02]  /*16ad0*/  FSEL R3, R122, -INF , P4 ;  /* 0xff8000007a037808 */ /* 0x000fc40002000000 */
[----:B------:R-:W-:Y:S02]  /*16ae0*/  FMNMX3.FTZ R37, R37, R162, R166, !PT ;  /* 0x000000a225257276 */ /* 0x000fe400078100a6 */
[----:B------:R-:W-:Y:S02]  /*16af0*/  ISETP.GE.AND P5, PT, R56, R227, PT ;  /* 0x000000e33800720c */ /* 0x000fe40003fa6270 */
[----:B------:R-:W-:Y:S01]  /*16b00*/  P2R R6, PR, RZ, 0x8 ;  /* 0x00000008ff067803 */ /* 0x000fe20000000000 */
[----:B------:R-:W-:Y:S01]  /*16b10*/  IMAD.MOV.U32 R209, RZ, RZ, R217 ;  /* 0x000000ffffd17224 */ /* 0x000fe200078e00d9 */
[----:B------:R-:W-:Y:S02]  /*16b20*/  FSEL R245, R5, -INF , !P2 ;  /* 0xff80000005f57808 */ /* 0x000fe40005000000 */
[----:B------:R-:W-:Y:S02]  /*16b30*/  FMNMX3.FTZ R2, R2, R157, R214, !PT ;  /* 0x0000009d02027276 */ /* 0x000fe400078100d6 */
[----:B------:R-:W-:-:S02]  /*16b40*/  ISETP.GE.AND P2, PT, R57, R227, PT ;  /* 0x000000e33900720c */ /* 0x000fc40003f46270 */
[----:B------:R-:W-:Y:S02]  /*16b50*/  FSEL R217, R3, -INF , !P1 ;  /* 0xff80000003d97808 */ /* 0x000fe40004800000 */
[----:B------:R-:W-:Y:S02]  /*16b60*/  FMNMX3.FTZ R37, R37, R118, R123, !PT ;  /* 0x0000007625257276 */ /* 0x000fe4000781007b */
[----:B------:R-:W-:Y:S02]  /*16b70*/  ISETP.NE.AND P6, PT, R6, RZ, PT ;  /* 0x000000ff0600720c */ /* 0x000fe40003fc5270 */
[----:B------:R-:W-:Y:S01]  /*16b80*/  FSEL R3, R126, -INF , P5 ;  /* 0xff8000007e037808 */ /* 0x000fe20002800000 */
[----:B------:R-:W-:Y:S01]  /*16b90*/  IMAD.MOV.U32 R38, RZ, RZ, R181 ;  /* 0x000000ffff267224 */ /* 0x000fe200078e00b5 */
[----:B------:R-:W-:Y:S02]  /*16ba0*/  ISETP.GE.AND P1, PT, R58, R227, PT ;  /* 0x000000e33a00720c */ /* 0x000fe40003f26270 */
[----:B------:R-:W-:-:S02]  /*16bb0*/  FSEL R218, R4, -INF , !P0 ;  /* 0xff80000004da7808 */ /* 0x000fc40004000000 */
[----:B------:R-:W-:Y:S02]  /*16bc0*/  ISETP.GE.AND P5, PT, R59, R229, PT ;  /* 0x000000e53b00720c */ /* 0x000fe40003fa6270 */
[----:B------:R-:W-:Y:S02]  /*16bd0*/  FMNMX3.FTZ R2, R2, R219, R171, !PT ;  /* 0x000000db02027276 */ /* 0x000fe400078100ab */
[----:B------:R-:W-:Y:S02]  /*16be0*/  FSEL R4, R127, -INF , P2 ;  /* 0xff8000007f047808 */ /* 0x000fe40001000000 */
[----:B------:R-:W-:Y:S02]  /*16bf0*/  ISETP.GE.AND P2, PT, R60, R229, PT ;  /* 0x000000e53c00720c */ /* 0x000fe40003f46270 */
[----:B------:R-:W-:Y:S02]  /*16c00*/  FMNMX3.FTZ R37, R37, R141, R130, !PT ;  /* 0x0000008d25257276 */ /* 0x000fe40007810082 */
[----:B------:R-:W-:Y:S01]  /*16c10*/  FSEL R215, R3, -INF , !P6 ;  /* 0xff80000003d77808 */ /* 0x000fe20007000000 */
[----:B------:R-:W-:Y:S01]  /*16c20*/  IMAD.MOV.U32 R114, RZ, RZ, R201 ;  /* 0x000000ffff727224 */ /* 0x000fe200078e00c9 */
[----:B------:R-:W-:-:S02]  /*16c30*/  ISETP.GE.AND P3, PT, R58, R229, PT ;  /* 0x000000e53a00720c */ /* 0x000fc40003f66270 */
[----:B------:R-:W-:Y:S02]  /*16c40*/  P2R R5, PR, RZ, 0x20 ;  /* 0x00000020ff057803 */ /* 0x000fe40000000000 */
[----:B------:R-:W-:Y:S02]  /*16c50*/  FSEL R3, R142, -INF , P1 ;  /* 0xff8000008e037808 */ /* 0x000fe40000800000 */
[----:B------:R-:W-:Y:S02]  /*16c60*/  FMNMX3.FTZ R2, R2, R178, R236, !PT ;  /* 0x000000b202027276 */ /* 0x000fe400078100ec */
[----:B------:R-:W-:Y:S02]  /*16c70*/  ISETP.GE.AND P5, PT, R60, R227, PT ;  /* 0x000000e33c00720c */ /* 0x000fe40003fa6270 */
[----:B------:R-:W-:Y:S02]  /*16c80*/  P2R R6, PR, RZ, 0x4 ;  /* 0x00000004ff067803 */ /* 0x000fe40000000000 */
[----:B------:R-:W-:-:S02]  /*16c90*/  FMNMX3.FTZ R37, R37, R38, R131, !PT ;  /* 0x0000002625257276 */ /* 0x000fc40007810083 */
[----:B------:R-:W-:Y:S02]  /*16ca0*/  ISETP.GE.AND P4, PT, R57, R229, PT ;  /* 0x000000e53900720c */ /* 0x000fe40003f86270 */
[----:B------:R-:W-:Y:S02]  /*16cb0*/  ISETP.GE.AND P0, PT, R59, R227, PT ;  /* 0x000000e33b00720c */ /* 0x000fe40003f06270 */
[----:B------:R-:W-:Y:S02]  /*16cc0*/  FSEL R247, R3, -INF , !P3 ;  /* 0xff80000003f77808 */ /* 0x000fe40005800000 */
[----:B------:R-:W-:Y:S02]  /*16cd0*/  FMNMX3.FTZ R2, R2, R238, R205, !PT ;  /* 0x000000ee02027276 */ /* 0x000fe400078100cd */
[----:B------:R-:W-:Y:S02]  /*16ce0*/  FSEL R3, R146, -INF , P5 ;  /* 0xff80000092037808 */ /* 0x000fe40002800000 */
[----:B------:R-:W-:-:S02]  /*16cf0*/  ISETP.NE.AND P5, PT, R6, RZ, PT ;  /* 0x000000ff0600720c */ /* 0x000fc40003fa5270 */
[----:B------:R-:W-:Y:S02]  /*16d00*/  FMNMX3.FTZ R37, R37, R114, R152, !PT ;  /* 0x0000007225257276 */ /* 0x000fe40007810098 */
[----:B------:R-:W-:Y:S02]  /*16d10*/  FSEL R246, R4, -INF , !P4 ;  /* 0xff80000004f67808 */ /* 0x000fe40006000000 */
[----:B------:R-:W-:Y:S01]  /*16d20*/  ISETP.GE.AND P1, PT, R62, R227, PT ;  /* 0x000000e33e00720c */ /* 0x000fe20003f26270 */
[----:B------:R-:W-:Y:S01]  /*16d30*/  IMAD.MOV.U32 R197, RZ, RZ, R234 ;  /* 0x000000ffffc57224 */ /* 0x000fe200078e00ea */
[----:B------:R-:W-:Y:S02]  /*16d40*/  FSEL R4, R143, -INF , P0 ;  /* 0xff8000008f047808 */ /* 0x000fe40000000000 */
[----:B------:R-:W-:Y:S02]  /*16d50*/  FMNMX3.FTZ R2, R2, R212, R242, !PT ;  /* 0x000000d402027276 */ /* 0x000fe400078100f2 */
[----:B------:R-:W-:-:S02]  /*16d60*/  ISETP.NE.AND P0, PT, R5, RZ, PT ;  /* 0x000000ff0500720c */ /* 0x000fc40003f05270 */
[----:B------:R-:W-:Y:S02]  /*16d70*/  ISETP.GE.AND P4, PT, R61, R227, PT ;  /* 0x000000e33d00720c */ /* 0x000fe40003f86270 */
[----:B------:R-:W-:Y:S02]  /*16d80*/  FSEL R234, R3, -INF , !P5 ;  /* 0xff80000003ea7808 */ /* 0x000fe40006800000 */
[----:B------:R-:W-:Y:S01]  /*16d90*/  FMNMX3.FTZ R37, R37, R119, R115, !PT ;  /* 0x0000007725257276 */ /* 0x000fe20007810073 */
[----:B------:R-:W-:Y:S01]  /*16da0*/  IMAD.MOV.U32 R200, RZ, RZ, R231 ;  /* 0x000000ffffc87224 */ /* 0x000fe200078e00e7 */
[----:B------:R-:W-:Y:S02]  /*16db0*/  FSEL R3, R154, -INF , P1 ;  /* 0xff8000009a037808 */ /* 0x000fe40000800000 */
[----:B------:R-:W-:Y:S02]  /*16dc0*/  ISETP.GE.AND P1, PT, R71, R229, PT ;  /* 0x000000e54700720c */ /* 0x000fe40003f26270 */
[----:B------:R-:W-:-:S02]  /*16dd0*/  FMNMX3.FTZ R2, R2, R245, R217, !PT ;  /* 0x000000f502027276 */ /* 0x000fc400078100d9 */
[----:B------:R-:W-:Y:S02]  /*16de0*/  FSEL R231, R4, -INF , !P0 ;  /* 0xff80000004e77808 */ /* 0x000fe40004000000 */
[-C--:B------:R-:W-:Y:S02]  /*16df0*/  ISETP.GE.AND P5, PT, R68, R229.reuse, PT ;  /* 0x000000e54400720c */ /* 0x080fe40003fa6270 */
[----:B------:R-:W-:Y:S02]  /*16e00*/  ISETP.GE.AND P6, PT, R61, R229, PT ;  /* 0x000000e53d00720c */ /* 0x000fe40003fc6270 */
[----:B------:R-:W-:Y:S02]  /*16e10*/  FSEL R4, R147, -INF , P4 ;  /* 0xff80000093047808 */ /* 0x000fe40002000000 */
[----:B------:R-:W-:Y:S02]  /*16e20*/  FMNMX3.FTZ R37, R37, R128, R144, !PT ;  /* 0x0000008025257276 */ /* 0x000fe40007810090 */
[----:B------:R-:W-:-:S02]  /*16e30*/  ISETP.GE.AND P0, PT, R63, R227, PT ;  /* 0x000000e33f00720c */ /* 0x000fc40003f06270 */
[----:B------:R-:W-:Y:S02]  /*16e40*/  ISETP.GE.AND P2, PT, R62, R229, PT ;  /* 0x000000e53e00720c */ /* 0x000fe40003f46270 */
[----:B------:R-:W-:Y:S02]  /*16e50*/  P2R R6, PR, RZ, 0x2 ;  /* 0x00000002ff067803 */ /* 0x000fe40000000000 */
[----:B------:R-:W-:Y:S02]  /*16e60*/  FMNMX3.FTZ R2, R2, R218, R215, !PT ;  /* 0x000000da02027276 */ /* 0x000fe400078100d7 */
[----:B------:R-:W-:Y:S02]  /*16e70*/  P2R R7, PR, RZ, 0x20 ;  /* 0x00000020ff077803 */ /* 0x000fe40000000000 */
[----:B------:R-:W-:Y:S02]  /*16e80*/  ISETP.GE.AND P1, PT, R74, R227, PT ;  /* 0x000000e34a00720c */ /* 0x000fe40003f26270 */
[----:B------:R-:W-:-:S02]  /*16e90*/  FSEL R250, R4, -INF , !P6 ;  /* 0xff80000004fa7808 */ /* 0x000fc40007000000 */
[----:B------:R-:W-:Y:S02]  /*16ea0*/  FMNMX.FTZ R37, R140, R37, !PT ;  /* 0x000000258c257209 */ /* 0x000fe40007810000 */
[----:B------:R-:W-:Y:S02]  /*16eb0*/  ISETP.GE.AND P3, PT, R63, R229, PT ;  /* 0x000000e53f00720c */ /* 0x000fe40003f66270 */
[----:B------:R-:W-:Y:S02]  /*16ec0*/  FSEL R4, R155, -INF , P0 ;  /* 0xff8000009b047808 */ /* 0x000fe40000000000 */
[----:B------:R-:W-:Y:S02]  /*16ed0*/  ISETP.GE.AND P4, PT, R68, R227, PT ;  /* 0x000000e34400720c */ /* 0x000fe40003f86270 */
[----:B------:R-:W-:Y:S02]  /*16ee0*/  FSEL R251, R3, -INF , !P2 ;  /* 0xff80000003fb7808 */ /* 0x000fe40005000000 */
[----:B------:R-:W-:-:S02]  /*16ef0*/  FMNMX3.FTZ R2, R2, R246, R247, !PT ;  /* 0x000000f602027276 */ /* 0x000fc400078100f7 */
[----:B------:R-:W-:Y:S02]  /*16f00*/  FSEL R3, R138, -INF , P1 ;  /* 0xff8000008a037808 */ /* 0x000fe40000800000 */
[----:B------:R-:W-:Y:S02]  /*16f10*/  ISETP.NE.AND P1, PT, R7, RZ, PT ;  /* 0x000000ff0700720c */ /* 0x000fe40003f25270 */
[----:B------:R-:W-:Y:S01]  /*16f20*/  ISETP.GE.AND P5, PT, R71, R227, PT ;  /* 0x000000e34700720c */ /* 0x000fe20003fa6270 */
[----:B------:R-:W1:Y:S01]  /*16f30*/  SHFL.BFLY PT, R7, R37, 0x2, 0x1f ;  /* 0x0c401f0025077f89 */ /* 0x000e6200000e0000 */
[----:B------:R-:W-:Y:S02]  /*16f40*/  FSEL R47, R4, -INF , !P3 ;  /* 0xff800000042f7808 */ /* 0x000fe40005800000 */
[----:B------:R-:W-:Y:S02]  /*16f50*/  FSEL R4, R158, -INF , P4 ;  /* 0xff8000009e047808 */ /* 0x000fe40002000000 */
[----:B------:R-:W-:-:S02]  /*16f60*/  FMNMX3.FTZ R2, R2, R231, R234, !PT ;  /* 0x000000e702027276 */ /* 0x000fc400078100ea */
[----:B------:R-:W-:Y:S02]  /*16f70*/  ISETP.GE.AND P0, PT, R79, R227, PT ;  /* 0x000000e34f00720c */ /* 0x000fe40003f06270 */
[----:B------:R-:W-:Y:S02]  /*16f80*/  FSEL R5, R159, -INF , P5 ;  /* 0xff8000009f057808 */ /* 0x000fe40002800000 */
[----:B------:R-:W-:Y:S02]  /*16f90*/  ISETP.GE.AND P6, PT, R74, R229, PT ;  /* 0x000000e54a00720c */ /* 0x000fe40003fc6270 */
[----:B------:R-:W-:Y:S02]  /*16fa0*/  ISETP.NE.AND P5, PT, R6, RZ, PT ;  /* 0x000000ff0600720c */ /* 0x000fe40003fa5270 */
[----:B------:R-:W-:Y:S02]  /*16fb0*/  ISETP.GE.AND P3, PT, R82, R227, PT ;  /* 0x000000e35200720c */ /* 0x000fe40003f66270 */
[----:B------:R-:W-:-:S02]  /*16fc0*/  FSEL R239, R4, -INF , !P1 ;  /* 0xff80000004ef7808 */ /* 0x000fc40004800000 */
[----:B------:R-:W-:Y:S02]  /*16fd0*/  FMNMX3.FTZ R2, R2, R250, R251, !PT ;  /* 0x000000fa02027276 */ /* 0x000fe400078100fb */
[----:B------:R-:W-:Y:S02]  /*16fe0*/  FSEL R6, R139, -INF , P0 ;  /* 0xff8000008b067808 */ /* 0x000fe40000000000 */
[-C--:B------:R-:W-:Y:S02]  /*16ff0*/  ISETP.GE.AND P4, PT, R79, R229.reuse, PT ;  /* 0x000000e54f00720c */ /* 0x080fe40003f86270 */
[----:B------:R-:W-:Y:S02]  /*17000*/  ISETP.GE.AND P2, PT, R82, R229, PT ;  /* 0x000000e55200720c */ /* 0x000fe40003f46270 */
[----:B------:R-:W-:Y:S02]  /*17010*/  ISETP.GE.AND P0, PT, R83, R227, PT ;  /* 0x000000e35300720c */ /* 0x000fe40003f06270 */
[----:B------:R-:W-:-:S02]  /*17020*/  FSEL R4, R106, -INF , P3 ;  /* 0xff8000006a047808 */ /* 0x000fc40001800000 */
[----:B------:R-:W-:Y:S02]  /*17030*/  FSEL R243, R5, -INF , !P5 ;  /* 0xff80000005f37808 */ /* 0x000fe40006800000 */
[----:B------:R-:W-:Y:S02]  /*17040*/  FSEL R122, R3, -INF , !P6 ;  /* 0xff800000037a7808 */ /* 0x000fe40007000000 */
        /* <DEDUP_REMOVED lines=21> */
[----:B--2---:R-:W-:-:S05]  /*171a0*/  FFMA.FTZ R3, R84, R0, -R5 ;  /* 0x0000000054037223 */ /* 0x004fca0000010805 */
[----:B------:R2:W3:Y:S01]  /*171b0*/  MUFU.EX2 R183, R3 ;  /* 0x0000000300b77308 */ /* 0x0004e20000000800 */
[----:B------:R-:W-:Y:S01]  /*171c0*/  LOP3.LUT R201, R213, 0x200, RZ, 0xc0, !PT ;  /* 0x00000200d5c97812 */ /* 0x000fe200078ec0ff */
[--C-:B--2---:R-:W-:Y:S01]  /*171d0*/  FFMA.FTZ R3, R66, R0, -R5.reuse ;  /* 0x0000000042037223 */ /* 0x104fe20000010805 */
[----:B-1----:R-:W-:Y:S01]  /*171e0*/  FMNMX.FTZ R66, R2, R4, !PT ;  /* 0x0000000402427209 */ /* 0x002fe20007810000 */
[----:B------:R-:W-:-:S04]  /*171f0*/  FFMA.FTZ R2, R69, R0, -R5 ;  /* 0x0000000045027223 */ /* 0x000fc80000010805 */
[----:B------:R1:W-:Y:S01]  /*17200*/  MUFU.EX2 R210, R3 ;  /* 0x0000000300d27308 */ /* 0x0003e20000000800 */
[----:B------:R-:W-:-:S07]  /*17210*/  FSETP.NEU.FTZ.AND P0, PT, R66, -INF , PT ;  /* 0xff8000004200780b */ /* 0x000fce0003f1d000 */
[----:B------:R2:W4:Y:S01]  /*17220*/  MUFU.EX2 R207, R2 ;  /* 0x0000000200cf7308 */ /* 0x0005220000000800 */
[----:B-1----:R-:W-:Y:S01]  /*17230*/  FMUL.FTZ R3, R0, R66 ;  /* 0x0000004200037220 */ /* 0x002fe20000410000 */
[----:B--2---:R-:W-:-:S04]  /*17240*/  FFMA.FTZ R2, R70, R0, -R5 ;  /* 0x0000000046027223 */ /* 0x004fc80000010805 */
[----:B------:R-:W-:Y:S02]  /*17250*/  FSEL R3, R3, RZ, P0 ;  /* 0x000000ff03037208 */ /* 0x000fe40000000000 */
[----:B------:R1:W-:Y:S02]  /*17260*/  MUFU.EX2 R213, R2 ;  /* 0x0000000200d57308 */ /* 0x0003e40000000800 */
[----:B-1----:R-:W-:-:S04]  /*17270*/  IMAD.IADD R2, R201, 0x1, R197 ;  /* 0x00000001c9027824 */ /* 0x002fc800078e02c5 */
[----:B------:R-:W-:Y:S02]  /*17280*/  IMAD R160, R2, 0x2, R200 ;  /* 0x0000000202a07824 */ /* 0x000fe400078e02c8 */
[----:B------:R-:W-:-:S04]  /*17290*/  FFMA.FTZ R2, R8, R0, -R3 ;  /* 0x0000000008027223 */ /* 0x000fc80000010803 */
[----:B------:R1:W-:Y:S01]  /*172a0*/  MUFU.EX2 R106, R2 ;  /* 0x00000002006a7308 */ /* 0x0003e20000000800 */
[----:B------:R-:W-:Y:S01]  /*172b0*/  IMAD.IADD R39, R132, 0x1, R160 ;  /* 0x0000000184277824 */ /* 0x000fe200078e02a0 */
[----:B------:R-:W2:Y:S04]  /*172c0*/  LDSM.16.MT88.4 R24, [R160+0xa000] ;  /* 0x00a00000a018783b */ /* 0x000ea80000004200 */
[----:B------:R-:W5:Y:S01]  /*172d0*/  LDSM.16.MT88.4 R20, [R39+0xa000] ;  /* 0x00a000002714783b */ /* 0x000f620000004200 */
[-C--:B------:R-:W-:Y:S01]  /*172e0*/  FFMA.FTZ R4, R73, R0.reuse, -R3 ;  /* 0x0000000049047223 */ /* 0x080fe20000010803 */
[----:B------:R-:W-:Y:S02]  /*172f0*/  IMAD.MOV.U32 R149, RZ, RZ, R209 ;  /* 0x000000ffff957224 */ /* 0x000fe400078e00d1 */
[----:B------:R-:W-:Y:S01]  /*17300*/  LDSM.16.MT88.4 R28, [R160+0xa800] ;  /* 0x00a80000a01c783b */ /* 0x000fe20000004200 */
[----:B-1----:R-:W-:-:S04]  /*17310*/  FFMA.FTZ R2, R10, R0, -R3 ;  /* 0x000000000a027223 */ /* 0x002fc80000010803 */
[----:B------:R1:W-:Y:S01]  /*17320*/  MUFU.EX2 R198, R2 ;  /* 0x0000000200c67308 */ /* 0x0003e20000000800 */
[----:B------:R-:W-:Y:S02]  /*17330*/  IMAD.IADD R36, R220, 0x1, R160 ;  /* 0x00000001dc247824 */ /* 0x000fe400078e02a0 */
[----:B-1----:R-:W-:Y:S02]  /*17340*/  FFMA.FTZ R2, R9, R0, -R3 ;  /* 0x0000000009027223 */ /* 0x002fe40000010803 */
[----:B------:R-:W-:-:S03]  /*17350*/  IMAD.IADD R7, R132, 0x1, R36 ;  /* 0x0000000184077824 */ /* 0x000fc600078e0224 */
[----:B------:R-:W1:Y:S01]  /*17360*/  MUFU.EX2 R6, R4 ;  /* 0x0000000400067308 */ /* 0x000e620000000800 */
[----:B------:R-:W-:Y:S04]  /*17370*/  LDSM.16.MT88.4 R12, [R36+0xa000] ;  /* 0x00a00000240c783b */ /* 0x000fe80000004200 */
[----:B------:R-:W5:Y:S03]  /*17380*/  LDSM.16.MT88.4 R16, [R7+0xa000] ;  /* 0x00a000000710783b */ /* 0x000f660000004200 */
[----:B------:R3:W2:Y:S02]  /*17390*/  MUFU.EX2 R203, R2 ;  /* 0x0000000200cb7308 */ /* 0x0006a40000000800 */
[----:B---3--:R-:W-:-:S06]  /*173a0*/  FFMA.FTZ R2, R76, R0, -R5 ;  /* 0x000000004c027223 */ /* 0x008fcc0000010805 */
[----:B------:R3:W5:Y:S02]  /*173b0*/  MUFU.EX2 R206, R2 ;  /* 0x0000000200ce7308 */ /* 0x0007640000000800 */
[----:B---3--:R-:W-:-:S06]  /*173c0*/  FFMA.FTZ R2, R78, R0, -R5 ;  /* 0x000000004e027223 */ /* 0x008fcc0000010805 */
[----:B------:R3:W-:Y:S02]  /*173d0*/  MUFU.EX2 R211, R2 ;  /* 0x0000000200d37308 */ /* 0x0007e40000000800 */
[----:B---3--:R-:W-:-:S06]  /*173e0*/  FFMA.FTZ R2, R81, R0, -R5 ;  /* 0x0000000051027223 */ /* 0x008fcc0000010805 */
[----:B------:R3:W5:Y:S02]  /*173f0*/  MUFU.EX2 R209, R2 ;  /* 0x0000000200d17308 */ /* 0x0007640000000800 */
[----:B---3--:R-:W-:-:S06]  /*17400*/  FFMA.FTZ R2, R72, R0, -R3 ;  /* 0x0000000048027223 */ /* 0x008fcc0000010803 */
[----:B------:R3:W-:Y:S01]  /*17410*/  MUFU.EX2 R195, R2 ;  /* 0x0000000200c37308 */ /* 0x0007e20000000800 */
[----:B------:R-:W-:Y:S02]  /*17420*/  F2FP.F16.F32.PACK_AB R8, R183, R186 ;  /* 0x000000bab708723e */ /* 0x000fe400000000ff */
[----:B----4-:R-:W-:Y:S01]  /*17430*/  F2FP.F16.F32.PACK_AB R10, R207, R210 ;  /* 0x000000d2cf0a723e */ /* 0x010fe200000000ff */
[----:B---3--:R-:W-:-:S04]  /*17440*/  FFMA.FTZ R2, R75, R0, -R3 ;  /* 0x000000004b027223 */ /* 0x008fc80000010803 */
[----:B------:R3:W4:Y:S01]  /*17450*/  MUFU.EX2 R200, R2 ;  /* 0x0000000200c87308 */ /* 0x0007220000000800 */
[----:B-1----:R-:W-:Y:S02]  /*17460*/  F2FP.F16.F32.PACK_AB R9, R106, R6 ;  /* 0x000000066a09723e */ /* 0x002fe400000000ff */
[----:B--2---:R-:W-:Y:S01]  /*17470*/  F2FP.F16.F32.PACK_AB R11, R203, R198 ;  /* 0x000000c6cb0b723e */ /* 0x004fe200000000ff */
[----:B---3--:R-:W-:-:S04]  /*17480*/  FFMA.FTZ R2, R77, R0, -R3 ;  /* 0x000000004d027223 */ /* 0x008fc80000010803 */
[----:B------:R1:W-:Y:S02]  /*17490*/  MUFU.EX2 R197, R2 ;  /* 0x0000000200c57308 */ /* 0x0003e40000000800 */
[----:B------:R-:W-:Y:S01]  /*174a0*/  HMMA.16816.F32 R40, R8, R24, RZ ;  /* 0x000000180828723c */ /* 0x000fe200000018ff */
[----:B-1----:R-:W-:-:S05]  /*174b0*/  FFMA.FTZ R2, R80, R0, -R3 ;  /* 0x0000000050027223 */ /* 0x002fca0000010803 */
[----:B------:R1:W2:Y:S02]  /*174c0*/  MUFU.EX2 R201, R2 ;  /* 0x0000000200c97308 */ /* 0x0002a40000000800 */
[C---:B------:R-:W-:Y:S08]  /*174d0*/  HMMA.16816.F32 R48, R8.reuse, R26, RZ ;  /* 0x0000001a0830723c */ /* 0x040ff000000018ff */
[----:B-----5:R-:W-:Y:S01]  /*174e0*/  HMMA.16816.F32 R32, R8, R20, RZ ;  /* 0x000000140820723c */ /* 0x020fe200000018ff */
[----:B-1----:R-:W-:-:S07]  /*174f0*/  FFMA.FTZ R2, R86, R0, -R5 ;  /* 0x0000000056027223 */ /* 0x002fce0000010805 */
[----:B------:R-:W-:Y:S01]  /*17500*/  HMMA.16816.F32 R24, R8, R22, RZ ;  /* 0x000000160818723c */ /* 0x000fe200000018ff */
[----:B------:R-:W1:Y:S01]  /*17510*/  LDSM.16.MT88.4 R20, [R39+0xa800] ;  /* 0x00a800002714783b */ /* 0x000e620000004200 */
[----:B------:R3:W-:Y:S02]  /*17520*/  MUFU.EX2 R194, R2 ;  /* 0x0000000200c27308 */ /* 0x0007e40000000800 */
[----:B---3--:R-:W-:-:S06]  /*17530*/  FFMA.FTZ R2, R88, R0, -R5 ;  /* 0x0000000058027223 */ /* 0x008fcc0000010805 */
[----:B------:R3:W5:Y:S01]  /*17540*/  MUFU.EX2 R199, R2 ;  /* 0x0000000200c77308 */ /* 0x0007620000000800 */
[----:B------:R-:W-:Y:S01]  /*17550*/  HMMA.16816.F32 R56, R8, R16, RZ ;  /* 0x000000100838723c */ /* 0x000fe200000018ff */
[----:B---3--:R-:W-:-:S06]  /*17560*/  FFMA.FTZ R2, R89, R0, -R5 ;  /* 0x0000000059027223 */ /* 0x008fcc0000010805 */
[----:B------:R3:W-:Y:S01]  /*17570*/  MUFU.EX2 R191, R2 ;  /* 0x0000000200bf7308 */ /* 0x0007e20000000800 */
[C---:B------:R-:W-:Y:S01]  /*17580*/  HMMA.16816.F32 R52, R8.reuse, R18, RZ ;  /* 0x000000120834723c */ /* 0x040fe200000018ff */
[----:B------:R-:W5:Y:S07]  /*17590*/  LDSM.16.MT88.4 R16, [R36+0xa800] ;  /* 0x00a800002410783b */ /* 0x000f6e0000004200 */
[----:B------:R-:W-:Y:S01]  /*175a0*/  HMMA.16816.F32 R60, R8, R12, RZ ;  /* 0x0000000c083c723c */ /* 0x000fe200000018ff */
[----:B---3--:R-:W-:-:S07]  /*175b0*/  FFMA.FTZ R2, R92, R0, -R5 ;  /* 0x000000005c027223 */ /* 0x008fce0000010805 */
[----:B------:R-:W-:Y:S01]  /*175c0*/  HMMA.16816.F32 R68, R8, R14, RZ ;  /* 0x0000000e0844723c */ /* 0x000fe200000018ff */
[----:B------:R-:W3:Y:S01]  /*175d0*/  LDSM.16.MT88.4 R12, [R7+0xa800] ;  /* 0x00a80000070c783b */ /* 0x000ee20000004200 */
[----:B------:R4:W3:Y:S02]  /*175e0*/  MUFU.EX2 R202, R2 ;  /* 0x0000000200ca7308 */ /* 0x0008e40000000800 */
[----:B----4-:R-:W-:-:S06]  /*175f0*/  FFMA.FTZ R2, R87, R0, -R3 ;  /* 0x0000000057027223 */ /* 0x010fcc0000010803 */
[----:B------:R4:W-:Y:S01]  /*17600*/  MUFU.EX2 R181, R2 ;  /* 0x0000000200b57308 */ /* 0x0009e20000000800 */
[----:B------:R-:W-:Y:S01]  /*17610*/  F2FP.F16.F32.PACK_AB R8, R206, R213 ;  /* 0x000000d5ce08723e */ /* 0x000fe200000000ff */
[----:B----4-:R-:W-:-:S06]  /*17620*/  FFMA.FTZ R2, R91, R0, -R3 ;  /* 0x000000005b027223 */ /* 0x010fcc0000010803 */
[----:B------:R4:W3:Y:S01]  /*17630*/  MUFU.EX2 R179, R2 ;  /* 0x0000000200b37308 */ /* 0x0008e20000000800 */
[----:B------:R-:W-:Y:S02]  /*17640*/  F2FP.F16.F32.PACK_AB R10, R209, R211 ;  /* 0x000000d3d10a723e */ /* 0x000fe400000000ff */
[----:B------:R-:W-:Y:S02]  /*17650*/  F2FP.F16.F32.PACK_AB R9, R200, R195 ;  /* 0x000000c3c809723e */ /* 0x000fe400000000ff */
[----:B--2---:R-:W-:Y:S01]  /*17660*/  F2FP.F16.F32.PACK_AB R11, R201, R197 ;  /* 0x000000c5c90b723e */ /* 0x004fe200000000ff */
[----:B----4-:R-:W-:-:S04]  /*17670*/  FFMA.FTZ R2, R90, R0, -R3 ;  /* 0x000000005a027223 */ /* 0x010fc80000010803 */
[----:B------:R2:W-:Y:S02]  /*17680*/  MUFU.EX2 R84, R2 ;  /* 0x0000000200547308 */ /* 0x0005e40000000800 */
[----:B------:R-:W-:Y:S01]  /*17690*/  HMMA.16816.F32 R72, R8, R28, R40 ;  /* 0x0000001c0848723c */ /* 0x000fe20000001828 */
[----:B--2---:R-:W-:-:S05]  /*176a0*/  FFMA.FTZ R2, R93, R0, -R3 ;  /* 0x000000005d027223 */ /* 0x004fca0000010803 */
[----:B------:R2:W4:Y:S02]  /*176b0*/  MUFU.EX2 R182, R2 ;  /* 0x0000000200b67308 */ /* 0x0005240000000800 */
[----:B-1----:R-:W-:Y:S01]  /*176c0*/  HMMA.16816.F32 R40, R8, R20, R32 ;  /* 0x000000140828723c */ /* 0x002fe20000001820 */
[----:B--2---:R-:W-:-:S05]  /*176d0*/  FFMA.FTZ R2, R94, R0, -R5 ;  /* 0x000000005e027223 */ /* 0x004fca0000010805 */
[----:B------:R1:W-:Y:S02]  /*176e0*/  MUFU.EX2 R169, R2 ;  /* 0x0000000200a97308 */ /* 0x0003e40000000800 */
[C---:B------:R-:W-:Y:S01]  /*176f0*/  HMMA.16816.F32 R76, R8.reuse, R30, R48 ;  /* 0x0000001e084c723c */ /* 0x040fe20000001830 */
[----:B------:R-:W2:Y:S07]  /*17700*/  LDSM.16.MT88.4 R28, [R160+0xb000] ;  /* 0x00b00000a01c783b */ /* 0x000eae0000004200 */
[----:B------:R-:W-:Y:S01]  /*17710*/  HMMA.16816.F32 R32, R8, R22, R24 ;  /* 0x000000160820723c */ /* 0x000fe20000001818 */
[----:B------:R-:W2:Y:S01]  /*17720*/  LDSM.16.MT88.4 R24, [R39+0xb000] ;  /* 0x00b000002718783b */ /* 0x000ea20000004200 */
[----:B-1----:R-:W-:-:S04]  /*17730*/  FFMA.FTZ R2, R95, R0, -R5 ;  /* 0x000000005f027223 */ /* 0x002fc80000010805 */
[----:B------:R1:W2:Y:S02]  /*17740*/  MUFU.EX2 R177, R2 ;  /* 0x0000000200b17308 */ /* 0x0002a40000000800 */
[----:B-----5:R-:W-:Y:S01]  /*17750*/  HMMA.16816.F32 R60, R8, R16, R60 ;  /* 0x00000010083c723c */ /* 0x020fe2000000183c */
[----:B-1----:R-:W-:-:S05]  /*17760*/  FFMA.FTZ R2, R97, R0, -R5 ;  /* 0x0000000061027223 */ /* 0x002fca0000010805 */
[----:B------:R1:W-:Y:S02]  /*17770*/  MUFU.EX2 R168, R2 ;  /* 0x0000000200a87308 */ /* 0x0003e40000000800 */
[C---:B------:R-:W-:Y:S01]  /*17780*/  HMMA.16816.F32 R68, R8.reuse, R18, R68 ;  /* 0x000000120844723c */ /* 0x040fe20000001844 */
[----:B------:R-:W5:Y:S07]  /*17790*/  LDSM.16.MT88.4 R16, [R36+0xb000] ;  /* 0x00b000002410783b */ /* 0x000f6e0000004200 */
[----:B---3--:R-:W-:Y:S01]  /*177a0*/  HMMA.16816.F32 R48, R8, R12, R56 ;  /* 0x0000000c0830723c */ /* 0x008fe20000001838 */
[----:B-1----:R-:W-:-:S04]  /*177b0*/  FFMA.FTZ R2, R100, R0, -R5 ;  /* 0x0000000064027223 */ /* 0x002fc80000010805 */
[----:B------:R1:W3:Y:S03]  /*177c0*/  MUFU.EX2 R170, R2 ;  /* 0x0000000200aa7308 */ /* 0x0002e60000000800 */
[----:B------:R-:W-:Y:S01]  /*177d0*/  HMMA.16816.F32 R20, R8, R14, R52 ;  /* 0x0000000e0814723c */ /* 0x000fe20000001834 */
[----:B------:R-:W3:Y:S01]  /*177e0*/  LDSM.16.MT88.4 R12, [R7+0xb000] ;  /* 0x00b00000070c783b */ /* 0x000ee20000004200 */
[----:B-1----:R-:W-:-:S04]  /*177f0*/  FFMA.FTZ R2, R96, R0, -R3 ;  /* 0x0000000060027223 */ /* 0x002fc80000010803 */
[----:B------:R1:W-:Y:S01]  /*17800*/  MUFU.EX2 R167, R2 ;  /* 0x0000000200a77308 */ /* 0x0003e20000000800 */
[----:B------:R-:W-:Y:S02]  /*17810*/  IMAD.MOV.U32 R96, RZ, RZ, R166 ;  /* 0x000000ffff607224 */ /* 0x000fe400078e00a6 */
[----:B-1----:R-:W-:-:S05]  /*17820*/  FFMA.FTZ R2, R99, R0, -R3 ;  /* 0x0000000063027223 */ /* 0x002fca0000010803 */
[----:B------:R1:W3:Y:S01]  /*17830*/  MUFU.EX2 R166, R2 ;  /* 0x0000000200a67308 */ /* 0x0002e20000000800 */
[----:B------:R-:W-:Y:S02]  /*17840*/  F2FP.F16.F32.PACK_AB R8, R199, R194 ;  /* 0x000000c2c708723e */ /* 0x000fe400000000ff */
[----:B------:R-:W-:Y:S01]  /*17850*/  F2FP.F16.F32.PACK_AB R10, R202, R191 ;  /* 0x000000bfca0a723e */ /* 0x000fe200000000ff */
[----:B-1----:R-:W-:-:S04]  /*17860*/  FFMA.FTZ R2, R98, R0, -R3 ;  /* 0x0000000062027223 */ /* 0x002fc80000010803 */
[----:B------:R1:W-:Y:S01]  /*17870*/  MUFU.EX2 R163, R2 ;  /* 0x0000000200a37308 */ /* 0x0003e20000000800 */
[----:B------:R-:W-:Y:S01]  /*17880*/  IMAD.MOV.U32 R98, RZ, RZ, R162 ;  /* 0x000000ffff627224 */ /* 0x000fe200078e00a2 */
[----:B------:R-:W-:Y:S02]  /*17890*/  F2FP.F16.F32.PACK_AB R9, R179, R181 ;  /* 0x000000b5b309723e */ /* 0x000fe400000000ff */
[----:B----4-:R-:W-:Y:S01]  /*178a0*/  F2FP.F16.F32.PACK_AB R11, R182, R84 ;  /* 0x00000054b60b723e */ /* 0x010fe200000000ff */
[----:B-1----:R-:W-:-:S04]  /*178b0*/  FFMA.FTZ R2, R101, R0, -R3 ;  /* 0x0000000065027223 */ /* 0x002fc80000010803 */
[----:B------:R1:W4:Y:S02]  /*178c0*/  MUFU.EX2 R162, R2 ;  /* 0x0000000200a27308 */ /* 0x0003240000000800 */
[----:B--2---:R-:W-:Y:S01]  /*178d0*/  HMMA.16816.F32 R56, R8, R28, R72 ;  /* 0x0000001c0838723c */ /* 0x004fe20000001848 */
[----:B-1----:R-:W-:-:S05]  /*178e0*/  FFMA.FTZ R2, R102, R0, -R5 ;  /* 0x0000000066027223 */ /* 0x002fca0000010805 */
[----:B------:R1:W-:Y:S02]  /*178f0*/  MUFU.EX2 R158, R2 ;  /* 0x00000002009e7308 */ /* 0x0003e40000000800 */
[C---:B------:R-:W-:Y:S01]  /*17900*/  HMMA.16816.F32 R76, R8.reuse, R30, R76 ;  /* 0x0000001e084c723c */ /* 0x040fe2000000184c */
[----:B------:R-:W2:Y:S07]  /*17910*/  LDSM.16.MT88.4 R28, [R160+0xb800] ;  /* 0x00b80000a01c783b */ /* 0x000eae0000004200 */
[----:B------:R-:W-:Y:S01]  /*17920*/  HMMA.16816.F32 R40, R8, R24, R40 ;  /* 0x000000180828723c */ /* 0x000fe20000001828 */
[----:B-1----:R-:W-:-:S07]  /*17930*/  FFMA.FTZ R2, R108, R0, -R5 ;  /* 0x000000006c027223 */ /* 0x002fce0000010805 */
[----:B------:R-:W-:Y:S01]  /*17940*/  HMMA.16816.F32 R32, R8, R26, R32 ;  /* 0x0000001a0820723c */ /* 0x000fe20000001820 */
[----:B------:R-:W1:Y:S01]  /*17950*/  LDSM.16.MT88.4 R24, [R39+0xb800] ;  /* 0x00b800002718783b */ /* 0x000e620000004200 */
[----:B------:R5:W1:Y:S01]  /*17960*/  MUFU.EX2 R159, R2 ;  /* 0x00000002009f7308 */ /* 0x000a620000000800 */
[----:B------:R-:W-:Y:S02]  /*17970*/  IMAD.MOV.U32 R93, RZ, RZ, R152 ;  /* 0x000000ffff5d7224 */ /* 0x000fe400078e0098 */
[----:B-----5:R-:W-:-:S05]  /*17980*/  FFMA.FTZ R2, R109, R0, -R5 ;  /* 0x000000006d027223 */ /* 0x020fca0000010805 */
[----:B------:R5:W-:Y:S01]  /*17990*/  MUFU.EX2 R155, R2 ;  /* 0x00000002009b7308 */ /* 0x000be20000000800 */
[C---:B------:R-:W-:Y:S08]  /*179a0*/  HMMA.16816.F32 R60, R8.reuse, R16, R60 ;  /* 0x00000010083c723c */ /* 0x040ff0000000183c */
[----:B------:R-:W-:Y:S01]  /*179b0*/  HMMA.16816.F32 R80, R8, R18, R68 ;  /* 0x000000120850723c */ /* 0x000fe20000001844 */
[----:B------:R-:W1:Y:S01]  /*179c0*/  LDSM.16.MT88.4 R16, [R36+0xb800] ;  /* 0x00b800002410783b */ /* 0x000e620000004200 */
[----:B-----5:R-:W-:-:S04]  /*179d0*/  FFMA.FTZ R2, R111, R0, -R5 ;  /* 0x000000006f027223 */ /* 0x020fc80000010805 */
[----:B------:R5:W1:Y:S02]  /*179e0*/  MUFU.EX2 R154, R2 ;  /* 0x00000002009a7308 */ /* 0x000a640000000800 */
[C---:B---3--:R-:W-:Y:S08]  /*179f0*/  HMMA.16816.F32 R52, R8.reuse, R12, R48 ;  /* 0x0000000c0834723c */ /* 0x048ff00000001830 */
[----:B------:R-:W-:Y:S01]  /*17a00*/  HMMA.16816.F32 R20, R8, R14, R20 ;  /* 0x0000000e0814723c */ /* 0x000fe20000001814 */
[----:B------:R-:W3:Y:S01]  /*17a10*/  LDSM.16.MT88.4 R12, [R7+0xb800] ;  /* 0x00b80000070c783b */ /* 0x000ee20000004200 */
[----:B-----5:R-:W-:-:S04]  /*17a20*/  FFMA.FTZ R2, R104, R0, -R3 ;  /* 0x0000000068027223 */ /* 0x020fc80000010803 */
[----:B------:R5:W-:Y:S01]  /*17a30*/  MUFU.EX2 R152, R2 ;  /* 0x0000000200987308 */ /* 0x000be20000000800 */
[----:B------:R-:W-:Y:S02]  /*17a40*/  IMAD.MOV.U32 R94, RZ, RZ, R150 ;  /* 0x000000ffff5e7224 */ /* 0x000fe400078e0096 */
[----:B------:R-:W-:Y:S02]  /*17a50*/  IMAD.MOV.U32 R220, RZ, RZ, R149 ;  /* 0x000000ffffdc7224 */ /* 0x000fe400078e0095 */
[----:B-----5:R-:W-:-:S04]  /*17a60*/  FFMA.FTZ R2, R110, R0, -R3 ;  /* 0x000000006e027223 */ /* 0x020fc80000010803 */
[----:B------:R5:W3:Y:S01]  /*17a70*/  MUFU.EX2 R151, R2 ;  /* 0x0000000200977308 */ /* 0x000ae20000000800 */
[----:B------:R-:W-:Y:S02]  /*17a80*/  F2FP.F16.F32.PACK_AB R8, R177, R169 ;  /* 0x000000a9b108723e */ /* 0x000fe400000000ff */
[----:B------:R-:W-:Y:S01]  /*17a90*/  F2FP.F16.F32.PACK_AB R10, R170, R168 ;  /* 0x000000a8aa0a723e */ /* 0x000fe200000000ff */
[----:B-----5:R-:W-:-:S04]  /*17aa0*/  FFMA.FTZ R2, R105, R0, -R3 ;  /* 0x0000000069027223 */ /* 0x020fc80000010803 */
[----:B------:R5:W-:Y:S01]  /*17ab0*/  MUFU.EX2 R150, R2 ;  /* 0x0000000200967308 */ /* 0x000be20000000800 */
[----:B------:R-:W-:Y:S02]  /*17ac0*/  F2FP.F16.F32.PACK_AB R9, R166, R167 ;  /* 0x000000a7a609723e */ /* 0x000fe400000000ff */
[----:B----4-:R-:W-:Y:S01]  /*17ad0*/  F2FP.F16.F32.PACK_AB R11, R162, R163 ;  /* 0x000000a3a20b723e */ /* 0x010fe200000000ff */
[----:B-----5:R-:W-:-:S04]  /*17ae0*/  FFMA.FTZ R2, R112, R0, -R3 ;  /* 0x0000000070027223 */ /* 0x020fc80000010803 */
[----:B------:R4:W5:Y:S02]  /*17af0*/  MUFU.EX2 R149, R2 ;  /* 0x0000000200957308 */ /* 0x0009640000000800 */
[----:B--2---:R-:W-:Y:S01]  /*17b00*/  HMMA.16816.F32 R56, R8, R28, R56 ;  /* 0x0000001c0838723c */ /* 0x004fe20000001838 */
[----:B----4-:R-:W-:-:S05]  /*17b10*/  FFMA.FTZ R2, R133, R0, -R5 ;  /* 0x0000000085027223 */ /* 0x010fca0000010805 */
[----:B------:R2:W-:Y:S02]  /*17b20*/  MUFU.EX2 R146, R2 ;  /* 0x0000000200927308 */ /* 0x0005e40000000800 */
[C---:B------:R-:W-:Y:S01]  /*17b30*/  HMMA.16816.F32 R76, R8.reuse, R30, R76 ;  /* 0x0000001e084c723c */ /* 0x040fe2000000184c */
[----:B------:R-:W4:Y:S07]  /*17b40*/  LDSM.16.MT88.4 R28, [R160+0xc000] ;  /* 0x00c00000a01c783b */ /* 0x000f2e0000004200 */
        /* <DEDUP_REMOVED lines=8> */
[----:B------:R-:W-:Y:S01]  /*17bd0*/  HMMA.16816.F32 R68, R8, R16, R60 ;  /* 0x000000100844723c */ /* 0x000fe2000000183c */
[----:B--2---:R-:W-:-:S06]  /*17be0*/  FFMA.FTZ R2, R174, R0, -R5 ;  /* 0x00000000ae027223 */ /* 0x004fcc0000010805 */
[----:B------:R2:W1:Y:S01]  /*17bf0*/  MUFU.EX2 R142, R2 ;  /* 0x00000002008e7308 */ /* 0x0004620000000800 */
[C---:B------:R-:W-:Y:S01]  /*17c00*/  HMMA.16816.F32 R80, R8.reuse, R18, R80 ;  /* 0x000000120850723c */ /* 0x040fe20000001850 */
[----:B------:R-:W1:Y:S07]  /*17c10*/  LDSM.16.MT88.4 R16, [R36+0xc000] ;  /* 0x00c000002410783b */ /* 0x000e6e0000004200 */
[----:B---3--:R-:W-:Y:S01]  /*17c20*/  HMMA.16816.F32 R52, R8, R12, R52 ;  /* 0x0000000c0834723c */ /* 0x008fe20000001834 */
[----:B--2---:R-:W-:-:S07]  /*17c30*/  FFMA.FTZ R2, R113, R0, -R3 ;  /* 0x0000000071027223 */ /* 0x004fce0000010803 */
[----:B------:R-:W-:Y:S01]  /*17c40*/  HMMA.16816.F32 R20, R8, R14, R20 ;  /* 0x0000000e0814723c */ /* 0x000fe20000001814 */
[----:B------:R-:W2:Y:S01]  /*17c50*/  LDSM.16.MT88.4 R12, [R7+0xc000] ;  /* 0x00c00000070c783b */ /* 0x000ea20000004200 */
[----:B------:R3:W-:Y:S01]  /*17c60*/  MUFU.EX2 R141, R2 ;  /* 0x00000002008d7308 */ /* 0x0007e20000000800 */
[----:B------:R-:W-:Y:S02]  /*17c70*/  IMAD.MOV.U32 R95, RZ, RZ, R140 ;  /* 0x000000ffff5f7224 */ /* 0x000fe400078e008c */
[----:B------:R-:W-:Y:S02]  /*17c80*/  IMAD.MOV.U32 R97, RZ, RZ, R47 ;  /* 0x000000ffff617224 */ /* 0x000fe400078e002f */
[----:B---3--:R-:W-:-:S04]  /*17c90*/  FFMA.FTZ R2, R117, R0, -R3 ;  /* 0x0000000075027223 */ /* 0x008fc80000010803 */
[----:B------:R3:W2:Y:S01]  /*17ca0*/  MUFU.EX2 R67, R2 ;  /* 0x0000000200437308 */ /* 0x0006a20000000800 */
[----:B------:R-:W-:Y:S01]  /*17cb0*/  F2FP.F16.F32.PACK_AB R8, R159, R158 ;  /* 0x0000009e9f08723e */ /* 0x000fe200000000ff */
[----:B---3--:R-:W-:-:S06]  /*17cc0*/  FFMA.FTZ R2, R116, R0, -R3 ;  /* 0x0000000074027223 */ /* 0x008fcc0000010803 */
[----:B------:R3:W-:Y:S01]  /*17cd0*/  MUFU.EX2 R140, R2 ;  /* 0x00000002008c7308 */ /* 0x0007e20000000800 */
[----:B------:R-:W-:Y:S02]  /*17ce0*/  F2FP.F16.F32.PACK_AB R10, R154, R155 ;  /* 0x0000009b9a0a723e */ /* 0x000fe400000000ff */
[----:B------:R-:W-:Y:S02]  /*17cf0*/  F2FP.F16.F32.PACK_AB R9, R151, R152 ;  /* 0x000000989709723e */ /* 0x000fe400000000ff */
[----:B-----5:R-:W-:Y:S01]  /*17d00*/  F2FP.F16.F32.PACK_AB R11, R149, R150 ;  /* 0x00000096950b723e */ /* 0x020fe200000000ff */
[----:B---3--:R-:W-:-:S04]  /*17d10*/  FFMA.FTZ R2, R120, R0, -R3 ;  /* 0x0000000078027223 */ /* 0x008fc80000010803 */
[----:B------:R3:W5:Y:S02]  /*17d20*/  MUFU.EX2 R47, R2 ;  /* 0x00000002002f7308 */ /* 0x0007640000000800 */
[----:B----4-:R-:W-:Y:S01]  /*17d30*/  HMMA.16816.F32 R56, R8, R28, R56 ;  /* 0x0000001c0838723c */ /* 0x010fe20000001838 */
[----:B---3--:R-:W-:-:S05]  /*17d40*/  FFMA.FTZ R2, R175, R0, -R5 ;  /* 0x00000000af027223 */ /* 0x008fca0000010805 */
[----:B------:R3:W-:Y:S02]  /*17d50*/  MUFU.EX2 R138, R2 ;  /* 0x00000002008a7308 */ /* 0x0007e40000000800 */
[----:B------:R-:W-:Y:S01]  /*17d60*/  HMMA.16816.F32 R76, R8, R30, R76 ;  /* 0x0000001e084c723c */ /* 0x000fe2000000184c */
[----:B------:R-:W4:Y:S01]  /*17d70*/  LDSM.16.MT88.4 R28, [R160+0xc800] ;  /* 0x00c80000a01c783b */ /* 0x000f220000004200 */
[----:B------:R-:W-:-:S06]  /*17d80*/  IMAD.MOV.U32 R175, RZ, RZ, R144 ;  /* 0x000000ffffaf7224 */ /* 0x000fcc00078e0090 */
[----:B-1----:R-:W-:Y:S01]  /*17d90*/  HMMA.16816.F32 R40, R8, R24, R40 ;  /* 0x000000180828723c */ /* 0x002fe20000001828 */
[----:B---3--:R-:W-:-:S07]  /*17da0*/  FFMA.FTZ R2, R188, R0, -R5 ;  /* 0x00000000bc027223 */ /* 0x008fce0000010805 */
[----:B------:R-:W-:Y:S01]  /*17db0*/  HMMA.16816.F32 R32, R8, R26, R32 ;  /* 0x0000001a0820723c */ /* 0x000fe20000001820 */
[----:B------:R-:W1:Y:S01]  /*17dc0*/  LDSM.16.MT88.4 R24, [R39+0xc800] ;  /* 0x00c800002718783b */ /* 0x000e620000004200 */
[----:B------:R3:W1:Y:S01]  /*17dd0*/  MUFU.EX2 R139, R2 ;  /* 0x00000002008b7308 */ /* 0x0006620000000800 */
[----:B------:R-:W-:Y:S02]  /*17de0*/  IMAD.MOV.U32 R188, RZ, RZ, R137 ;  /* 0x000000ffffbc7224 */ /* 0x000fe400078e0089 */
[----:B---3--:R-:W-:-:S05]  /*17df0*/  FFMA.FTZ R2, R192, R0, -R5 ;  /* 0x00000000c0027223 */ /* 0x008fca0000010805 */
[----:B------:R3:W-:Y:S01]  /*17e00*/  MUFU.EX2 R137, R2 ;  /* 0x0000000200897308 */ /* 0x0007e20000000800 */
[----:B------:R-:W-:Y:S01]  /*17e10*/  IMAD.MOV.U32 R192, RZ, RZ, R136 ;  /* 0x000000ffffc07224 */ /* 0x000fe200078e0088 */
[----:B------:R-:W-:Y:S01]  /*17e20*/  HMMA.16816.F32 R68, R8, R16, R68 ;  /* 0x000000100844723c */ /* 0x000fe20000001844 */
[----:B---3--:R-:W-:-:S05]  /*17e30*/  FFMA.FTZ R2, R184, R0, -R5 ;  /* 0x00000000b8027223 */ /* 0x008fca0000010805 */
[----:B------:R3:W1:Y:S02]  /*17e40*/  MUFU.EX2 R144, R2 ;  /* 0x0000000200907308 */ /* 0x0006640000000800 */
[C---:B------:R-:W-:Y:S01]  /*17e50*/  HMMA.16816.F32 R80, R8.reuse, R18, R80 ;  /* 0x000000120850723c */ /* 0x040fe20000001850 */
[----:B------:R-:W1:Y:S07]  /*17e60*/  LDSM.16.MT88.4 R16, [R36+0xc800] ;  /* 0x00c800002410783b */ /* 0x000e6e0000004200 */
[----:B--2---:R-:W-:Y:S01]  /*17e70*/  HMMA.16816.F32 R52, R8, R12, R52 ;  /* 0x0000000c0834723c */ /* 0x004fe20000001834 */
[----:B---3--:R-:W-:-:S07]  /*17e80*/  FFMA.FTZ R2, R45, R0, -R3 ;  /* 0x000000002d027223 */ /* 0x008fce0000010803 */
        /* <DEDUP_REMOVED lines=12> */
[----:B------:R3:W5:Y:S01]  /*17f50*/  MUFU.EX2 R133, R2 ;  /* 0x0000000200857308 */ /* 0x0007620000000800 */
[----:B------:R-:W-:Y:S01]  /*17f60*/  IMAD.MOV.U32 R86, RZ, RZ, R131 ;  /* 0x000000ffff567224 */ /* 0x000fe200078e0083 */
[----:B----4-:R-:W-:Y:S01]  /*17f70*/  HMMA.16816.F32 R56, R8, R28, R56 ;  /* 0x0000001c0838723c */ /* 0x010fe20000001838 */
[----:B------:R-:W-:Y:S02]  /*17f80*/  IMAD.MOV.U32 R90, RZ, RZ, R130 ;  /* 0x000000ffff5a7224 */ /* 0x000fe400078e0082 */
[----:B---3--:R-:W-:Y:S01]  /*17f90*/  FFMA.FTZ R2, R189, R0, -R5 ;  /* 0x00000000bd027223 */ /* 0x008fe20000010805 */
[----:B------:R-:W-:-:S03]  /*17fa0*/  IMAD.MOV.U32 R189, RZ, RZ, R128 ;  /* 0x000000ffffbd7224 */ /* 0x000fc600078e0080 */
[----:B------:R3:W-:Y:S01]  /*17fb0*/  MUFU.EX2 R128, R2 ;  /* 0x0000000200807308 */ /* 0x0007e20000000800 */
[C---:B------:R-:W-:Y:S01]  /*17fc0*/  HMMA.16816.F32 R76, R8.reuse, R30, R76 ;  /* 0x0000001e084c723c */ /* 0x040fe2000000184c */
[----:B------:R-:W4:Y:S07]  /*17fd0*/  LDSM.16.MT88.4 R28, [R160+0xd000] ;  /* 0x00d00000a01c783b */ /* 0x000f2e0000004200 */
[----:B-1----:R-:W-:Y:S01]  /*17fe0*/  HMMA.16816.F32 R40, R8, R24, R40 ;  /* 0x000000180828723c */ /* 0x002fe20000001828 */
[----:B---3--:R-:W-:-:S04]  /*17ff0*/  FFMA.FTZ R2, R180, R0, -R5 ;  /* 0x00000000b4027223 */ /* 0x008fc80000010805 */
[----:B------:R1:W3:Y:S03]  /*18000*/  MUFU.EX2 R131, R2 ;  /* 0x0000000200837308 */ /* 0x0002e60000000800 */
[----:B------:R-:W-:Y:S01]  /*18010*/  HMMA.16816.F32 R32, R8, R26, R32 ;  /* 0x0000001a0820723c */ /* 0x000fe20000001820 */
[----:B------:R-:W3:Y:S01]  /*18020*/  LDSM.16.MT88.4 R24, [R39+0xd000] ;  /* 0x00d000002718783b */ /* 0x000ee20000004200 */
[----:B-1----:R-:W-:-:S04]  /*18030*/  FFMA.FTZ R2, R185, R0, -R5 ;  /* 0x00000000b9027223 */ /* 0x002fc80000010805 */
[----:B------:R1:W-:Y:S02]  /*18040*/  MUFU.EX2 R130, R2 ;  /* 0x0000000200827308 */ /* 0x0003e40000000800 */
[----:B------:R-:W-:Y:S01]  /*18050*/  HMMA.16816.F32 R68, R8, R16, R68 ;  /* 0x000000100844723c */ /* 0x000fe20000001844 */
[----:B------:R-:W-:Y:S02]  /*18060*/  IMAD.MOV.U32 R4, RZ, RZ, R38 ;  /* 0x000000ffff047224 */ /* 0x000fe400078e0026 */
[----:B-1----:R-:W-:Y:S01]  /*18070*/  FFMA.FTZ R2, R176, R0, -R5 ;  /* 0x00000000b0027223 */ /* 0x002fe20000010805 */
[----:B------:R-:W-:-:S03]  /*18080*/  IMAD.MOV.U32 R176, RZ, RZ, R129 ;  /* 0x000000ffffb07224 */ /* 0x000fc600078e0081 */
[----:B------:R1:W3:Y:S01]  /*18090*/  MUFU.EX2 R129, R2 ;  /* 0x0000000200817308 */ /* 0x0002e20000000800 */
[C---:B------:R-:W-:Y:S01]  /*180a0*/  HMMA.16816.F32 R80, R8.reuse, R18, R80 ;  /* 0x000000120850723c */ /* 0x040fe20000001850 */
[----:B------:R-:W3:Y:S07]  /*180b0*/  LDSM.16.MT88.4 R16, [R36+0xd000] ;  /* 0x00d000002410783b */ /* 0x000eee0000004200 */
[----:B--2---:R-:W-:Y:S01]  /*180c0*/  HMMA.16816.F32 R52, R8, R12, R52 ;  /* 0x0000000c0834723c */ /* 0x004fe20000001834 */
[----:B-1----:R-:W-:-:S07]  /*180d0*/  FFMA.FTZ R2, R156, R0, -R3 ;  /* 0x000000009c027223 */ /* 0x002fce0000010803 */
[----:B------:R-:W-:Y:S01]  /*180e0*/  HMMA.16816.F32 R20, R8, R14, R20 ;  /* 0x0000000e0814723c */ /* 0x000fe20000001814 */
[----:B------:R-:W1:Y:S01]  /*180f0*/  LDSM.16.MT88.4 R12, [R7+0xd000] ;  /* 0x00d00000070c783b */ /* 0x000e620000004200 */
[----:B------:R2:W-:Y:S02]  /*18100*/  MUFU.EX2 R127, R2 ;  /* 0x00000002007f7308 */ /* 0x0005e40000000800 */
[----:B--2---:R-:W-:-:S06]  /*18110*/  FFMA.FTZ R2, R164, R0, -R3 ;  /* 0x00000000a4027223 */ /* 0x004fcc0000010803 */
[----:B------:R2:W1:Y:S02]  /*18120*/  MUFU.EX2 R38, R2 ;  /* 0x0000000200267308 */ /* 0x0004640000000800 */
[----:B--2---:R-:W-:-:S06]  /*18130*/  FFMA.FTZ R2, R161, R0, -R3 ;  /* 0x00000000a1027223 */ /* 0x004fcc0000010803 */
[----:B------:R2:W-:Y:S01]  /*18140*/  MUFU.EX2 R126, R2 ;  /* 0x00000002007e7308 */ /* 0x0005e20000000800 */
[----:B------:R-:W-:Y:S02]  /*18150*/  F2FP.F16.F32.PACK_AB R8, R139, R138 ;  /* 0x0000008a8b08723e */ /* 0x000fe400000000ff */
[----:B------:R-:W-:Y:S02]  /*18160*/  F2FP.F16.F32.PACK_AB R10, R144, R137 ;  /* 0x00000089900a723e */ /* 0x000fe400000000ff */
[----:B------:R-:W-:Y:S01]  /*18170*/  F2FP.F16.F32.PACK_AB R9, R132, R136 ;  /* 0x000000888409723e */ /* 0x000fe200000000ff */
[----:B--2---:R-:W-:-:S04]  /*18180*/  FFMA.FTZ R2, R165, R0, -R3 ;  /* 0x00000000a5027223 */ /* 0x004fc80000010803 */
[----:B------:R2:W1:Y:S01]  /*18190*/  MUFU.EX2 R125, R2 ;  /* 0x00000002007d7308 */ /* 0x0004620000000800 */
[----:B-----5:R-:W-:Y:S01]  /*181a0*/  F2FP.F16.F32.PACK_AB R11, R133, R45 ;  /* 0x0000002d850b723e */ /* 0x020fe200000000ff */
[----:B------:R-:W-:Y:S02]  /*181b0*/  IMAD.MOV.U32 R180, RZ, RZ, R123 ;  /* 0x000000ffffb47224 */ /* 0x000fe400078e007b */
[----:B--2---:R-:W-:-:S04]  /*181c0*/  FFMA.FTZ R2, R193, R0, -R5 ;  /* 0x00000000c1027223 */ /* 0x004fc80000010805 */
[----:B------:R2:W-:Y:S01]  /*181d0*/  MUFU.EX2 R121, R2 ;  /* 0x0000000200797308 */ /* 0x0005e20000000800 */
[----:B----4-:R-:W-:Y:S01]  /*181e0*/  HMMA.16816.F32 R56, R8, R28, R56 ;  /* 0x0000001c0838723c */ /* 0x010fe20000001838 */
[----:B------:R-:W-:Y:S02]  /*181f0*/  IMAD.MOV.U32 R184, RZ, RZ, R122 ;  /* 0x000000ffffb87224 */ /* 0x000fe400078e007a */
[----:B--2---:R-:W-:-:S04]  /*18200*/  FFMA.FTZ R2, R196, R0, -R5 ;  /* 0x00000000c4027223 */ /* 0x004fc80000010805 */
[----:B------:R2:W4:Y:S01]  /*18210*/  MUFU.EX2 R124, R2 ;  /* 0x00000002007c7308 */ /* 0x0005220000000800 */
[C---:B------:R-:W-:Y:S01]  /*18220*/  HMMA.16816.F32 R76, R8.reuse, R30, R76 ;  /* 0x0000001e084c723c */ /* 0x040fe2000000184c */
[----:B------:R-:W5:Y:S07]  /*18230*/  LDSM.16.MT88.4 R28, [R160+0xd800] ;  /* 0x00d80000a01c783b */ /* 0x000f6e0000004200 */
[----:B---3--:R-:W-:Y:S01]  /*18240*/  HMMA.16816.F32 R40, R8, R24, R40 ;  /* 0x000000180828723c */ /* 0x008fe20000001828 */
[----:B--2---:R-:W-:-:S07]  /*18250*/  FFMA.FTZ R2, R204, R0, -R5 ;  /* 0x00000000cc027223 */ /* 0x004fce0000010805 */
[C---:B------:R-:W-:Y:S01]  /*18260*/  HMMA.16816.F32 R32, R8.reuse, R26, R32 ;  /* 0x0000001a0820723c */ /* 0x040fe20000001820 */
[----:B------:R-:W2:Y:S01]  /*18270*/  LDSM.16.MT88.4 R24, [R39+0xd800] ;  /* 0x00d800002718783b */ /* 0x000ea20000004200 */
[----:B------:R3:W-:Y:S06]  /*18280*/  MUFU.EX2 R123, R2 ;  /* 0x00000002007b7308 */ /* 0x0007ec0000000800 */
[----:B------:R-:W-:Y:S01]  /*18290*/  HMMA.16816.F32 R68, R8, R16, R68 ;  /* 0x000000100844723c */ /* 0x000fe20000001844 */
[----:B---3--:R-:W-:-:S04]  /*182a0*/  FFMA.FTZ R2, R208, R0, -R5 ;  /* 0x00000000d0027223 */ /* 0x008fc80000010805 */
[----:B------:R3:W4:Y:S03]  /*182b0*/  MUFU.EX2 R122, R2 ;  /* 0x00000002007a7308 */ /* 0x0007260000000800 */
[C---:B------:R-:W-:Y:S01]  /*182c0*/  HMMA.16816.F32 R80, R8.reuse, R18, R80 ;  /* 0x000000120850723c */ /* 0x040fe20000001850 */
[----:B------:R-:W4:Y:S07]  /*182d0*/  LDSM.16.MT88.4 R16, [R36+0xd800] ;  /* 0x00d800002410783b */ /* 0x000f2e0000004200 */
        /* <DEDUP_REMOVED lines=9> */
[----:B-1----:R-:W-:-:S05]  /*18370*/  FFMA.FTZ R2, R187, R0, -R3 ;  /* 0x00000000bb027223 */ /* 0x002fca0000010803 */
[----:B------:R1:W-:Y:S01]  /*18380*/  MUFU.EX2 R120, R2 ;  /* 0x0000000200787308 */ /* 0x0003e20000000800 */
[----:B------:R-:W-:Y:S01]  /*18390*/  IMAD.MOV.U32 R185, RZ, RZ, R118 ;  /* 0x000000ffffb97224 */ /* 0x000fe200078e0076 */
        /* <DEDUP_REMOVED lines=9> */
[----:B-1----:R-:W-:-:S05]  /*18430*/  FFMA.FTZ R2, R221, R0, -R5 ;  /* 0x00000000dd027223 */ /* 0x002fca0000010805 */
[----:B------:R1:W5:Y:S02]  /*18440*/  MUFU.EX2 R118, R2 ;  /* 0x0000000200767308 */ /* 0x0003640000000800 */
[C---:B------:R-:W-:Y:S01]  /*18450*/  HMMA.16816.F32 R76, R8.reuse, R30, R76 ;  /* 0x0000001e084c723c */ /* 0x040fe2000000184c */
[----:B------:R-:W5:Y:S07]  /*18460*/  LDSM.16.MT88.4 R28, [R160+0xe000] ;  /* 0x00e00000a01c783b */ /* 0x000f6e0000004200 */
[----:B--2---:R-:W-:Y:S01]  /*18470*/  HMMA.16816.F32 R48, R8, R24, R40 ;  /* 0x000000180830723c */ /* 0x004fe20000001828 */
[----:B-1----:R-:W-:-:S07]  /*18480*/  FFMA.FTZ R2, R224, R0, -R5 ;  /* 0x00000000e0027223 */ /* 0x002fce0000010805 */
[----:B------:R-:W-:Y:S01]  /*18490*/  HMMA.16816.F32 R32, R8, R26, R32 ;  /* 0x0000001a0820723c */ /* 0x000fe20000001820 */
[----:B------:R-:W1:Y:S01]  /*184a0*/  LDSM.16.MT88.4 R24, [R39+0xe000] ;  /* 0x00e000002718783b */ /* 0x000e620000004200 */
[----:B------:R2:W-:Y:S02]  /*184b0*/  MUFU.EX2 R117, R2 ;  /* 0x0000000200757308 */ /* 0x0005e40000000800 */
[----:B--2---:R-:W-:-:S06]  /*184c0*/  FFMA.FTZ R2, R230, R0, -R5 ;  /* 0x00000000e6027223 */ /* 0x004fcc0000010805 */
[----:B------:R2:W1:Y:S01]  /*184d0*/  MUFU.EX2 R116, R2 ;  /* 0x0000000200747308 */ /* 0x0004620000000800 */
[----:B----4-:R-:W-:Y:S01]  /*184e0*/  HMMA.16816.F32 R68, R8, R16, R68 ;  /* 0x000000100844723c */ /* 0x010fe20000001844 */
[----:B------:R-:W-:-:S07]  /*184f0*/  IMAD.MOV.U32 R89, RZ, RZ, R114 ;  /* 0x000000ffff597224 */ /* 0x000fce00078e0072 */
        /* <DEDUP_REMOVED lines=8> */
[----:B------:R2:W3:Y:S02]  /*18580*/  MUFU.EX2 R153, R2 ;  /* 0x0000000200997308 */ /* 0x0004e40000000800 */
[----:B--2---:R-:W-:-:S06]  /*18590*/  FFMA.FTZ R2, R214, R0, -R3 ;  /* 0x00000000d6027223 */ /* 0x004fcc0000010803 */
        /* <DEDUP_REMOVED lines=24> */
[C---:B------:R-:W-:Y:S01]  /*18720*/  HMMA.16816.F32 R80, R8.reuse, R18, R80 ;  /* 0x000000120850723c */ /* 0x040fe20000001850 */
[----:B------:R-:W4:Y:S07]  /*18730*/  LDSM.16.MT88.4 R16, [R36+0xe800] ;  /* 0x00e800002410783b */ /* 0x000f2e0000004200 */
[----:B---3--:R-:W-:Y:S01]  /*18740*/  HMMA.16816.F32 R40, R8, R12, R40 ;  /* 0x0000000c0828723c */ /* 0x008fe20000001828 */
[----:B--2---:R-:W-:-:S07]  /*18750*/  FFMA.FTZ R2, R178, R0, -R3 ;  /* 0x00000000b2027223 */ /* 0x004fce0000010803 */
[----:B------:R-:W-:Y:S01]  /*18760*/  HMMA.16816.F32 R20, R8, R14, R20 ;  /* 0x0000000e0814723c */ /* 0x000fe20000001814 */
[----:B------:R-:W2:Y:S01]  /*18770*/  LDSM.16.MT88.4 R12, [R7+0xe800] ;  /* 0x00e80000070c783b */ /* 0x000ea20000004200 */
[----:B------:R3:W2:Y:S02]  /*18780*/  MUFU.EX2 R172, R2 ;  /* 0x0000000200ac7308 */ /* 0x0006a40000000800 */
[----:B---3--:R-:W-:-:S06]  /*18790*/  FFMA.FTZ R2, R236, R0, -R3 ;  /* 0x00000000ec027223 */ /* 0x008fcc0000010803 */
        /* <DEDUP_REMOVED lines=13> */
[C---:B-1----:R-:W-:Y:S01]  /*18870*/  HMMA.16816.F32 R60, R8.reuse, R24, R52 ;  /* 0x00000018083c723c */ /* 0x042fe20000001834 */
[----:B------:R-:W-:Y:S07]  /*18880*/  LDSM.16.MT88.4 R52, [R39+0xf000] ;  /* 0x00f000002734783b */ /* 0x000fee0000004200 */
[----:B------:R-:W-:Y:S01]  /*18890*/  HMMA.16816.F32 R56, R8, R26, R48 ;  /* 0x0000001a0838723c */ /* 0x000fe20000001830 */
[----:B------:R-:W1:Y:S01]  /*188a0*/  LDSM.16.MT88.4 R24, [R160+0xf000] ;  /* 0x00f00000a018783b */ /* 0x000e620000004200 */
[----:B---3--:R-:W-:-:S04]  /*188b0*/  FFMA.FTZ R2, R249, R0, -R5 ;  /* 0x00000000f9027223 */ /* 0x008fc80000010805 */
[----:B------:R3:W-:Y:S02]  /*188c0*/  MUFU.EX2 R105, R2 ;  /* 0x0000000200697308 */ /* 0x0007e40000000800 */
[----:B----4-:R-:W-:Y:S01]  /*188d0*/  HMMA.16816.F32 R72, R8, R16, R68 ;  /* 0x000000100848723c */ /* 0x010fe20000001844 */
[----:B---3--:R-:W-:-:S05]  /*188e0*/  FFMA.FTZ R2, R252, R0, -R5 ;  /* 0x00000000fc027223 */ /* 0x008fca0000010805 */
[----:B------:R3:W4:Y:S02]  /*188f0*/  MUFU.EX2 R104, R2 ;  /* 0x0000000200687308 */ /* 0x0007240000000800 */
[----:B------:R-:W-:Y:S01]  /*18900*/  HMMA.16816.F32 R80, R8, R18, R80 ;  /* 0x000000120850723c */ /* 0x000fe20000001850 */
[----:B------:R-:W5:Y:S01]  /*18910*/  LDSM.16.MT88.4 R16, [R36+0xf000] ;  /* 0x00f000002410783b */ /* 0x000f620000004200 */
[----:B---3--:R-:W-:-:S04]  /*18920*/  FFMA.FTZ R2, R205, R0, -R3 ;  /* 0x00000000cd027223 */ /* 0x008fc80000010803 */
[----:B------:R3:W-:Y:S02]  /*18930*/  MUFU.EX2 R101, R2 ;  /* 0x0000000200657308 */ /* 0x0007e40000000800 */
[C---:B--2---:R-:W-:Y:S01]  /*18940*/  HMMA.16816.F32 R68, R8.reuse, R12, R40 ;  /* 0x0000000c0844723c */ /* 0x044fe20000001828 */
[----:B------:R-:W-:Y:S07]  /*18950*/  LDSM.16.MT88.4 R40, [R39+0xf800] ;  /* 0x00f800002728783b */ /* 0x000fee0000004200 */
[----:B------:R-:W-:Y:S01]  /*18960*/  HMMA.16816.F32 R20, R8, R14, R20 ;  /* 0x0000000e0814723c */ /* 0x000fe20000001814 */
[----:B------:R-:W2:Y:S01]  /*18970*/  LDSM.16.MT88.4 R12, [R7+0xf000] ;  /* 0x00f00000070c783b */ /* 0x000ea20000004200 */
[----:B---3--:R-:W-:-:S04]  /*18980*/  FFMA.FTZ R2, R212, R0, -R3 ;  /* 0x00000000d4027223 */ /* 0x008fc80000010803 */
[----:B------:R3:W4:Y:S02]  /*18990*/  MUFU.EX2 R157, R2 ;  /* 0x00000002009d7308 */ /* 0x0007240000000800 */
[----:B------:R-:W-:Y:S01]  /*189a0*/  HMMA.16816.F32 R76, R8, R30, R76 ;  /* 0x0000001e084c723c */ /* 0x000fe2000000184c */
[----:B---3--:R-:W-:-:S05]  /*189b0*/  FFMA.FTZ R2, R242, R0, -R3 ;  /* 0x00000000f2027223 */ /* 0x008fca0000010803 */
[----:B------:R3:W-:Y:S02]  /*189c0*/  MUFU.EX2 R100, R2 ;  /* 0x0000000200647308 */ /* 0x0007e40000000800 */
[----:B---3--:R-:W-:-:S06]  /*189d0*/  FFMA.FTZ R2, R245, R0, -R3 ;  /* 0x00000000f5027223 */ /* 0x008fcc0000010803 */
[----:B------:R3:W4:Y:S01]  /*189e0*/  MUFU.EX2 R99, R2 ;  /* 0x0000000200637308 */ /* 0x0007220000000800 */
[----:B------:R-:W-:Y:S02]  /*189f0*/  F2FP.F16.F32.PACK_AB R8, R111, R109 ;  /* 0x0000006d6f08723e */ /* 0x000fe400000000ff */
[----:B------:R-:W-:Y:S02]  /*18a00*/  F2FP.F16.F32.PACK_AB R10, R110, R112 ;  /* 0x000000706e0a723e */ /* 0x000fe400000000ff */
[----:B------:R-:W-:Y:S01]  /*18a10*/  F2FP.F16.F32.PACK_AB R9, R172, R145 ;  /* 0x00000091ac09723e */ /* 0x000fe200000000ff */
[----:B---3--:R-:W-:Y:S01]  /*18a20*/  FFMA.FTZ R2, R176, R0, -R5 ;  /* 0x00000000b0027223 */ /* 0x008fe20000010805 */
[----:B------:R-:W-:Y:S02]  /*18a30*/  IMAD.MOV.U32 R176, RZ, RZ, R185 ;  /* 0x000000ffffb07224 */ /* 0x000fe400078e00b9 */
[----:B------:R-:W-:Y:S02]  /*18a40*/  IMAD.MOV.U32 R185, RZ, RZ, R180 ;  /* 0x000000ffffb97224 */ /* 0x000fe400078e00b4 */
[----:B------:R-:W-:-:S02]  /*18a50*/  IMAD.MOV.U32 R180, RZ, RZ, R189 ;  /* 0x000000ffffb47224 */ /* 0x000fc400078e00bd */
[----:B------:R-:W-:Y:S02]  /*18a60*/  IMAD.MOV.U32 R189, RZ, RZ, R175 ;  /* 0x000000ffffbd7224 */ /* 0x000fe400078e00af */
[----:B------:R-:W-:Y:S02]  /*18a70*/  IMAD.MOV.U32 R175, RZ, RZ, R97 ;  /* 0x000000ffffaf7224 */ /* 0x000fe400078e0061 */
[----:B------:R3:W-:Y:S01]  /*18a80*/  MUFU.EX2 R97, R2 ;  /* 0x0000000200617308 */ /* 0x0007e20000000800 */
[----:B------:R-:W-:Y:S01]  /*18a90*/  F2FP.F16.F32.PACK_AB R11, R107, R108 ;  /* 0x0000006c6b0b723e */ /* 0x000fe200000000ff */
[----:B------:R-:W-:Y:S02]  /*18aa0*/  IMAD.MOV.U32 R193, RZ, RZ, R185 ;  /* 0x000000ffffc17224 */ /* 0x000fe400078e00b9 */
[----:B------:R-:W-:Y:S02]  /*18ab0*/  IMAD.MOV.U32 R185, RZ, RZ, R180 ;  /* 0x000000ffffb97224 */ /* 0x000fe400078e00b4 */
[----:B---3--:R-:W-:-:S04]  /*18ac0*/  FFMA.FTZ R2, R98, R0, -R5 ;  /* 0x0000000062027223 */ /* 0x008fc80000010805 */
[----:B------:R3:W4:Y:S01]  /*18ad0*/  MUFU.EX2 R98, R2 ;  /* 0x0000000200627308 */ /* 0x0007220000000800 */
[----:B-1----:R-:W-:Y:S01]  /*18ae0*/  HMMA.16816.F32 R28, R8, R24, R32 ;  /* 0x00000018081c723c */ /* 0x002fe20000001820 */
[----:B------:R-:W-:Y:S02]  /*18af0*/  IMAD.MOV.U32 R180, RZ, RZ, R189 ;  /* 0x000000ffffb47224 */ /* 0x000fe400078e00bd */
[----:B------:R-:W-:-:S05]  /*18b00*/  IMAD.MOV.U32 R189, RZ, RZ, R95 ;  /* 0x000000ffffbd7224 */ /* 0x000fca00078e005f */
[----:B------:R-:W-:Y:S01]  /*18b10*/  HMMA.16816.F32 R32, R8, R26, R76 ;  /* 0x0000001a0820723c */ /* 0x000fe2000000184c */
[----:B------:R-:W1:Y:S01]  /*18b20*/  LDSM.16.MT88.4 R24, [R160+0xf800] ;  /* 0x00f80000a018783b */ /* 0x000e620000004200 */
[----:B---3--:R-:W-:-:S04]  /*18b30*/  FFMA.FTZ R2, R96, R0, -R5 ;  /* 0x0000000060027223 */ /* 0x008fc80000010805 */
[----:B------:R3:W-:Y:S02]  /*18b40*/  MUFU.EX2 R96, R2 ;  /* 0x0000000200607308 */ /* 0x0007e40000000800 */
[----:B------:R-:W-:Y:S01]  /*18b50*/  HMMA.16816.F32 R48, R8, R52, R60 ;  /* 0x000000340830723c */ /* 0x000fe2000000183c */
[----:B---3--:R-:W-:-:S05]  /*18b60*/  FFMA.FTZ R2, R176, R0, -R5 ;  /* 0x00000000b0027223 */ /* 0x008fca0000010805 */
[----:B------:R3:W1:Y:S02]  /*18b70*/  MUFU.EX2 R95, R2 ;  /* 0x00000002005f7308 */ /* 0x0006640000000800 */
[----:B-----5:R-:W-:Y:S01]  /*18b80*/  HMMA.16816.F32 R60, R8, R16, R72 ;  /* 0x00000010083c723c */ /* 0x020fe20000001848 */
[----:B------:R-:W-:Y:S02]  /*18b90*/  IMAD.MOV.U32 R176, RZ, RZ, R175 ;  /* 0x000000ffffb07224 */ /* 0x000fe400078e00af */
[----:B------:R-:W-:Y:S02]  /*18ba0*/  IMAD.MOV.U32 R175, RZ, RZ, R94 ;  /* 0x000000ffffaf7224 */ /* 0x000fe400078e005e */
[----:B---3--:R-:W-:-:S04]  /*18bb0*/  FFMA.FTZ R2, R217, R0, -R3 ;  /* 0x00000000d9027223 */ /* 0x008fc80000010803 */
[----:B------:R3:W-:Y:S01]  /*18bc0*/  MUFU.EX2 R156, R2 ;  /* 0x00000002009c7308 */ /* 0x0007e20000000800 */
[C---:B------:R-:W-:Y:S01]  /*18bd0*/  HMMA.16816.F32 R52, R8.reuse, R54, R56 ;  /* 0x000000360834723c */ /* 0x040fe20000001838 */
[----:B------:R-:W5:Y:S07]  /*18be0*/  LDSM.16.MT88.4 R56, [R36+0xf800] ;  /* 0x00f800002438783b */ /* 0x000f6e0000004200 */
[----:B--2---:R-:W-:Y:S01]  /*18bf0*/  HMMA.16816.F32 R72, R8, R12, R68 ;  /* 0x0000000c0848723c */ /* 0x004fe20000001844 */
[----:B---3--:R-:W-:-:S07]  /*18c00*/  FFMA.FTZ R2, R218, R0, -R3 ;  /* 0x00000000da027223 */ /* 0x008fce0000010803 */
[C---:B------:R-:W-:Y:S01]  /*18c10*/  HMMA.16816.F32 R68, R8.reuse, R14, R20 ;  /* 0x0000000e0844723c */ /* 0x040fe20000001814 */
[----:B------:R-:W2:Y:S01]  /*18c20*/  LDSM.16.MT88.4 R12, [R7+0xf800] ;  /* 0x00f80000070c783b */ /* 0x000ea20000004200 */
[----:B------:R3:W2:Y:S01]  /*18c30*/  MUFU.EX2 R148, R2 ;  /* 0x0000000200947308 */ /* 0x0006a20000000800 */
[----:B------:R-:W-:Y:S02]  /*18c40*/  IMAD.MOV.U32 R164, RZ, RZ, R93 ;  /* 0x000000ffffa47224 */ /* 0x000fe400078e005d */
[----:B------:R-:W-:Y:S01]  /*18c50*/  FADD.FTZ R6, R6, R91 ;  /* 0x0000005b06067221 */ /* 0x000fe20000010000 */
[----:B------:R-:W-:Y:S01]  /*18c60*/  IMAD.MOV.U32 R165, RZ, RZ, R4 ;  /* 0x000000ffffa57224 */ /* 0x000fe200078e0004 */
[----:B------:R-:W-:Y:S01]  /*18c70*/  LDSM.16.MT88.4 R20, [R39+0x10000] ;  /* 0x010000002714783b */ /* 0x000fe20000004200 */
[----:B------:R-:W-:Y:S03]  /*18c80*/  HMMA.16816.F32 R80, R8, R18, R80 ;  /* 0x000000120850723c */ /* 0x000fe60000001850 */
[----:B------:R-:W2:Y:S01]  /*18c90*/  LDSM.16.MT88.4 R16, [R160+0x10000] ;  /* 0x01000000a010783b */ /* 0x000ea20000004200 */
[----:B---3--:R-:W-:-:S04]  /*18ca0*/  FFMA.FTZ R2, R215, R0, -R3 ;  /* 0x00000000d7027223 */ /* 0x008fc80000010803 */
[----:B------:R3:W-:Y:S02]  /*18cb0*/  MUFU.EX2 R94, R2 ;  /* 0x00000002005e7308 */ /* 0x0007e40000000800 */
[----:B---3--:R-:W-:-:S06]  /*18cc0*/  FFMA.FTZ R2, R246, R0, -R3 ;  /* 0x00000000f6027223 */ /* 0x008fcc0000010803 */
[----:B------:R3:W2:Y:S01]  /*18cd0*/  MUFU.EX2 R93, R2 ;  /* 0x00000002005d7308 */ /* 0x0006a20000000800 */
[----:B------:R-:W-:Y:S02]  /*18ce0*/  F2FP.F16.F32.PACK_AB R8, R106, R102 ;  /* 0x000000666a08723e */ /* 0x000fe400000000ff */
[----:B----4-:R-:W-:Y:S02]  /*18cf0*/  F2FP.F16.F32.PACK_AB R10, R104, R105 ;  /* 0x00000069680a723e */ /* 0x010fe400000000ff */
[----:B------:R-:W-:Y:S01]  /*18d00*/  F2FP.F16.F32.PACK_AB R9, R157, R101 ;  /* 0x000000659d09723e */ /* 0x000fe200000000ff */
[----:B---3--:R-:W-:-:S04]  /*18d10*/  FFMA.FTZ R2, R193, R0, -R5 ;  /* 0x00000000c1027223 */ /* 0x008fc80000010805 */
[----:B------:R3:W-:Y:S01]  /*18d20*/  MUFU.EX2 R91, R2 ;  /* 0x00000002005b7308 */ /* 0x0007e20000000800 */
[----:B------:R-:W-:Y:S01]  /*18d30*/  F2FP.F16.F32.PACK_AB R11, R99, R100 ;  /* 0x00000064630b723e */ /* 0x000fe200000000ff */
[----:B------:R-:W-:Y:S02]  /*18d40*/  IMAD.MOV.U32 R196, RZ, RZ, R89 ;  /* 0x000000ffffc47224 */ /* 0x000fe400078e0059 */
[----:B---3--:R-:W-:-:S04]  /*18d50*/  FFMA.FTZ R2, R92, R0, -R5 ;  /* 0x000000005c027223 */ /* 0x008fc80000010805 */
[----:B------:R3:W4:Y:S01]  /*18d60*/  MUFU.EX2 R92, R2 ;  /* 0x00000002005c7308 */ /* 0x0007220000000800 */
[----:B-1----:R-:W-:Y:S01]  /*18d70*/  HMMA.16816.F32 R76, R8, R24, R28 ;  /* 0x00000018084c723c */ /* 0x002fe2000000181c */
[----:B------:R-:W-:Y:S01]  /*18d80*/  FADD.FTZ R4, R186, R183 ;  /* 0x000000b7ba047221 */ /* 0x000fe20000010000 */
[----:B---3--:R-:W-:-:S05]  /*18d90*/  FFMA.FTZ R2, R90, R0, -R5 ;  /* 0x000000005a027223 */ /* 0x008fca0000010805 */
[----:B------:R1:W-:Y:S01]  /*18da0*/  MUFU.EX2 R90, R2 ;  /* 0x00000002005a7308 */ /* 0x0003e20000000800 */
[----:B------:R-:W-:Y:S01]  /*18db0*/  HMMA.16816.F32 R28, R8, R26, R32 ;  /* 0x0000001a081c723c */ /* 0x000fe20000001820 */
[----:B------:R-:W-:Y:S01]  /*18dc0*/  FADD.FTZ R4, R210, R4 ;  /* 0x00000004d2047221 */ /* 0x000fe20000010000 */
[----:B-1----:R-:W-:-:S05]  /*18dd0*/  FFMA.FTZ R2, R165, R0, -R5 ;  /* 0x00000000a5027223 */ /* 0x002fca0000010805 */
[----:B------:R1:W3:Y:S01]  /*18de0*/  MUFU.EX2 R89, R2 ;  /* 0x0000000200597308 */ /* 0x0002e20000000800 */
[----:B------:R-:W-:Y:S01]  /*18df0*/  IMAD.MOV.U32 R165, RZ, RZ, R88 ;  /* 0x000000ffffa57224 */ /* 0x000fe200078e0058 */
[----:B------:R-:W-:Y:S01]  /*18e00*/  HMMA.16816.F32 R24, R8, R40, R48 ;  /* 0x000000280818723c */ /* 0x000fe20000001830 */
[----:B------:R-:W-:Y:S01]  /*18e10*/  FADD.FTZ R4, R207, R4 ;  /* 0x00000004cf047221 */ /* 0x000fe20000010000 */
[----:B-1----:R-:W-:-:S04]  /*18e20*/  FFMA.FTZ R2, R247, R0, -R3 ;  /* 0x00000000f7027223 */ /* 0x002fc80000010803 */
[----:B------:R1:W-:Y:S02]  /*18e30*/  MUFU.EX2 R88, R2 ;  /* 0x0000000200587308 */ /* 0x0003e40000000800 */
[C---:B------:R-:W-:Y:S01]  /*18e40*/  HMMA.16816.F32 R32, R8.reuse, R42, R52 ;  /* 0x0000002a0820723c */ /* 0x040fe20000001834 */
[----:B------:R-:W-:Y:S01]  /*18e50*/  FADD.FTZ R4, R213, R4 ;  /* 0x00000004d5047221 */ /* 0x000fe20000010000 */
[----:B------:R-:W-:Y:S01]  /*18e60*/  IMAD.MOV.U32 R193, RZ, RZ, R164 ;  /* 0x000000ffffc17224 */ /* 0x000fe200078e00a4 */
[----:B------:R-:W-:Y:S05]  /*18e70*/  LDSM.16.MT88.4 R40, [R36+0x10000] ;  /* 0x010000002428783b */ /* 0x000fea0000004200 */
[----:B-----5:R-:W-:Y:S01]  /*18e80*/  HMMA.16816.F32 R48, R8, R56, R60 ;  /* 0x000000380830723c */ /* 0x020fe2000000183c */
[----:B-1----:R-:W-:-:S07]  /*18e90*/  FADD.FTZ R2, R198, R6 ;  /* 0x00000006c6027221 */ /* 0x002fce0000010000 */
[----:B------:R-:W-:Y:S01]  /*18ea0*/  HMMA.16816.F32 R56, R8, R58, R80 ;  /* 0x0000003a0838723c */ /* 0x000fe20000001850 */
[----:B------:R-:W-:-:S04]  /*18eb0*/  FADD.FTZ R2, R203, R2 ;  /* 0x00000002cb027221 */ /* 0x000fc80000010000 */
[----:B------:R-:W-:-:S03]  /*18ec0*/  FADD.FTZ R2, R195, R2 ;  /* 0x00000002c3027221 */ /* 0x000fc60000010000 */
[----:B--2---:R-:W-:Y:S01]  /*18ed0*/  HMMA.16816.F32 R60, R8, R12, R72 ;  /* 0x0000000c083c723c */ /* 0x004fe20000001848 */
[----:B------:R-:W-:Y:S01]  /*18ee0*/  FADD.FTZ R4, R206, R4 ;  /* 0x00000004ce047221 */ /* 0x000fe20000010000 */
[----:B------:R-:W-:-:S06]  /*18ef0*/  FADD.FTZ R2, R200, R2 ;  /* 0x00000002c8027221 */ /* 0x000fcc0000010000 */
[----:B------:R-:W-:Y:S01]  /*18f00*/  HMMA.16816.F32 R52, R8, R14, R68 ;  /* 0x0000000e0834723c */ /* 0x000fe20000001844 */
[----:B------:R-:W-:Y:S01]  /*18f10*/  F2FP.F16.F32.PACK_AB R8, R98, R97 ;  /* 0x000000616208723e */ /* 0x000fe200000000ff */
[----:B------:R-:W-:Y:S01]  /*18f20*/  FFMA.FTZ R6, R231, R0, -R3 ;  /* 0x00000000e7067223 */ /* 0x000fe20000010803 */
[----:B------:R-:W-:Y:S01]  /*18f30*/  F2FP.F16.F32.PACK_AB R10, R95, R96 ;  /* 0x000000605f0a723e */ /* 0x000fe200000000ff */
[----:B------:R-:W-:Y:S01]  /*18f40*/  IMAD.MOV.U32 R164, RZ, RZ, R176 ;  /* 0x000000ffffa47224 */ /* 0x000fe200078e00b0 */
[----:B------:R-:W-:Y:S02]  /*18f50*/  F2FP.F16.F32.PACK_AB R9, R148, R156 ;  /* 0x0000009c9409723e */ /* 0x000fe400000000ff */
[----:B------:R-:W-:Y:S01]  /*18f60*/  F2FP.F16.F32.PACK_AB R11, R93, R94 ;  /* 0x0000005e5d0b723e */ /* 0x000fe200000000ff */
[----:B------:R-:W-:Y:S01]  /*18f70*/  FADD.FTZ R2, R197, R2 ;  /* 0x00000002c5027221 */ /* 0x000fe20000010000 */
[----:B------:R-:W-:Y:S02]  /*18f80*/  IMAD.MOV.U32 R176, RZ, RZ, R87 ;  /* 0x000000ffffb07224 */ /* 0x000fe400078e0057 */
[----:B------:R-:W-:Y:S01]  /*18f90*/  FADD.FTZ R4, R211, R4 ;  /* 0x00000004d3047221 */ /* 0x000fe20000010000 */
[----:B------:R1:W2:Y:S01]  /*18fa0*/  MUFU.EX2 R87, R6 ;  /* 0x0000000600577308 */ /* 0x0002a20000000800 */
[----:B------:R-:W-:Y:S01]  /*18fb0*/  LDSM.16.MT88.4 R12, [R160+0x10800] ;  /* 0x01080000a00c783b */ /* 0x000fe20000004200 */
[----:B------:R-:W-:Y:S01]  /*18fc0*/  HMMA.16816.F32 R76, R8, R16, R76 ;  /* 0x00000010084c723c */ /* 0x000fe2000000184c */
[----:B------:R-:W-:Y:S01]  /*18fd0*/  FADD.FTZ R2, R201, R2 ;  /* 0x00000002c9027221 */ /* 0x000fe20000010000 */
[----:B------:R-:W-:-:S06]  /*18fe0*/  FADD.FTZ R4, R209, R4 ;  /* 0x00000004d1047221 */ /* 0x000fcc0000010000 */
[----:B------:R-:W-:Y:S01]  /*18ff0*/  HMMA.16816.F32 R28, R8, R18, R28 ;  /* 0x00000012081c723c */ /* 0x000fe2000000181c */
[----:B------:R-:W5:Y:S01]  /*19000*/  LDSM.16.MT88.4 R16, [R7+0x10000] ;  /* 0x010000000710783b */ /* 0x000f620000004200 */
[----:B-1----:R-:W-:Y:S01]  /*19010*/  FFMA.FTZ R6, R234, R0, -R3 ;  /* 0x00000000ea067223 */ /* 0x002fe20000010803 */
[----:B------:R-:W-:Y:S01]  /*19020*/  FADD.FTZ R2, R181, R2 ;  /* 0x00000002b5027221 */ /* 0x000fe20000010000 */
[----:B------:R-:W-:Y:S02]  /*19030*/  FADD.FTZ R4, R194, R4 ;  /* 0x00000004c2047221 */ /* 0x000fe40000010000 */
[----:B------:R1:W-:Y:S01]  /*19040*/  MUFU.EX2 R171, R6 ;  /* 0x0000000600ab7308 */ /* 0x0003e20000000800 */
[----:B------:R-:W-:Y:S02]  /*19050*/  IMAD.MOV.U32 R204, RZ, RZ, R86 ;  /* 0x000000ffffcc7224 */ /* 0x000fe400078e0056 */
[----:B------:R-:W-:-:S04]  /*19060*/  FADD.FTZ R2, R179, R2 ;  /* 0x00000002b3027221 */ /* 0x000fc80000010000 */
[----:B------:R-:W-:Y:S01]  /*19070*/  FADD.FTZ R2, R84, R2 ;  /* 0x0000000254027221 */ /* 0x000fe20000010000 */
[----:B-1----:R-:W-:-:S04]  /*19080*/  FFMA.FTZ R6, R250, R0, -R3 ;  /* 0x00000000fa067223 */ /* 0x002fc80000010803 */
[----:B------:R1:W2:Y:S01]  /*19090*/  MUFU.EX2 R86, R6 ;  /* 0x0000000600567308 */ /* 0x0002a20000000800 */
[----:B------:R-:W-:-:S04]  /*190a0*/  FADD.FTZ R2, R182, R2 ;  /* 0x00000002b6027221 */ /* 0x000fc80000010000 */
        /* <DEDUP_REMOVED lines=10> */
[----:B------:R-:W-:Y:S03]  /*19150*/  HMMA.16816.F32 R72, R8, R20, R24 ;  /* 0x000000140848723c */ /* 0x000fe60000001818 */
[----:B------:R-:W-:Y:S01]  /*19160*/  FADD.FTZ R4, R168, R4 ;  /* 0x00000004a8047221 */ /* 0x000fe20000010000 */
[----:B------:R-:W-:-:S03]  /*19170*/  FADD.FTZ R2, R162, R2 ;  /* 0x00000002a2027221 */ /* 0x000fc60000010000 */
[----:B------:R-:W-:Y:S01]  /*19180*/  FADD.FTZ R4, R170, R4 ;  /* 0x00000004aa047221 */ /* 0x000fe20000010000 */
[----:B------:R-:W-:Y:S01]  /*19190*/  HMMA.16816.F32 R68, R8, R22, R32 ;  /* 0x000000160844723c */ /* 0x000fe20000001820 */
[----:B------:R-:W1:Y:S01]  /*191a0*/  LDSM.16.MT88.4 R20, [R39+0x10800] ;  /* 0x010800002714783b */ /* 0x000e620000004200 */
[----:B------:R-:W-:Y:S01]  /*191b0*/  FADD.FTZ R2, R152, R2 ;  /* 0x0000000298027221 */ /* 0x000fe20000010000 */
[----:B------:R-:W-:-:S05]  /*191c0*/  FADD.FTZ R4, R158, R4 ;  /* 0x000000049e047221 */ /* 0x000fca0000010000 */
[----:B-----5:R-:W-:Y:S01]  /*191d0*/  HMMA.16816.F32 R60, R8, R16, R60 ;  /* 0x00000010083c723c */ /* 0x020fe2000000183c */
[----:B------:R-:W-:Y:S01]  /*191e0*/  FADD.FTZ R2, R151, R2 ;  /* 0x0000000297027221 */ /* 0x000fe20000010000 */
[----:B------:R-:W-:-:S06]  /*191f0*/  FADD.FTZ R4, R159, R4 ;  /* 0x000000049f047221 */ /* 0x000fcc0000010000 */
[C---:B------:R-:W-:Y:S01]  /*19200*/  HMMA.16816.F32 R24, R8.reuse, R18, R52 ;  /* 0x000000120818723c */ /* 0x040fe20000001834 */
[----:B------:R-:W5:Y:S07]  /*19210*/  LDSM.16.MT88.4 R16, [R36+0x10800] ;  /* 0x010800002410783b */ /* 0x000f6e0000004200 */
[----:B------:R-:W-:Y:S01]  /*19220*/  HMMA.16816.F32 R80, R8, R40, R48 ;  /* 0x000000280850723c */ /* 0x000fe20000001830 */
[----:B------:R-:W-:-:S07]  /*19230*/  FADD.FTZ R2, R150, R2 ;  /* 0x0000000296027221 */ /* 0x000fce0000010000 */
[----:B------:R-:W-:Y:S01]  /*19240*/  HMMA.16816.F32 R56, R8, R42, R56 ;  /* 0x0000002a0838723c */ /* 0x000fe20000001838 */
[----:B----4-:R-:W-:Y:S02]  /*19250*/  F2FP.F16.F32.PACK_AB R8, R92, R91 ;  /* 0x0000005b5c08723e */ /* 0x010fe400000000ff */
[----:B---3--:R-:W-:Y:S02]  /*19260*/  F2FP.F16.F32.PACK_AB R10, R89, R90 ;  /* 0x0000005a590a723e */ /* 0x008fe400000000ff */
[----:B--2---:R-:W-:Y:S02]  /*19270*/  F2FP.F16.F32.PACK_AB R9, R87, R88 ;  /* 0x000000585709723e */ /* 0x004fe400000000ff */
[----:B------:R-:W-:Y:S01]  /*19280*/  F2FP.F16.F32.PACK_AB R11, R86, R171 ;  /* 0x000000ab560b723e */ /* 0x000fe200000000ff */
[----:B------:R-:W-:Y:S01]  /*19290*/  FADD.FTZ R4, R155, R4 ;  /* 0x000000049b047221 */ /* 0x000fe20000010000 */
[----:B------:R-:W-:-:S05]  /*192a0*/  FADD.FTZ R2, R149, R2 ;  /* 0x0000000295027221 */ /* 0x000fca0000010000 */
        /* <DEDUP_REMOVED lines=16> */
[----:B-1----:R-:W-:Y:S02]  /*193b0*/  HMMA.16816.F32 R52, R8, R20, R72 ;  /* 0x000000140834723c */ /* 0x002fe40000001848 */
[----:B------:R-:W-:Y:S01]  /*193c0*/  FADD.FTZ R2, R132, R2 ;  /* 0x0000000284027221 */ /* 0x000fe20000010000 */
[----:B---3--:R-:W-:-:S04]  /*193d0*/  FFMA.FTZ R6, R193, R0, -R5 ;  /* 0x00000000c1067223 */ /* 0x008fc80000010805 */
[----:B------:R1:W-:Y:S01]  /*193e0*/  MUFU.EX2 R76, R6 ;  /* 0x00000006004c7308 */ /* 0x0003e20000000800 */
[----:B------:R-:W-:Y:S01]  /*193f0*/  FADD.FTZ R4, R139, R4 ;  /* 0x000000048b047221 */ /* 0x000fe20000010000 */
[----:B------:R-:W-:Y:S01]  /*19400*/  FADD.FTZ R2, R45, R2 ;  /* 0x000000022d027221 */ /* 0x000fe20000010000 */
[----:B-----5:R-:W-:Y:S02]  /*19410*/  HMMA.16816.F32 R28, R8, R16, R80 ;  /* 0x00000010081c723c */ /* 0x020fe40000001850 */
[----:B------:R-:W-:Y:S01]  /*19420*/  FADD.FTZ R4, R137, R4 ;  /* 0x0000000489047221 */ /* 0x000fe20000010000 */
[----:B------:R-:W-:Y:S01]  /*19430*/  FADD.FTZ R2, R133, R2 ;  /* 0x0000000285027221 */ /* 0x000fe20000010000 */
[----:B-1----:R-:W-:-:S04]  /*19440*/  FFMA.FTZ R6, R165, R0, -R5 ;  /* 0x00000000a5067223 */ /* 0x002fc80000010805 */
[----:B------:R-:W-:Y:S01]  /*19450*/  HMMA.16816.F32 R56, R8, R18, R56 ;  /* 0x000000120838723c */ /* 0x000fe20000001838 */
[----:B------:R-:W1:Y:S01]  /*19460*/  LDSM.16.MT88.4 R16, [R39+0x11000] ;  /* 0x011000002710783b */ /* 0x000e620000004200 */
[----:B------:R3:W5:Y:S01]  /*19470*/  MUFU.EX2 R72, R6 ;  /* 0x0000000600487308 */ /* 0x0007620000000800 */
[----:B------:R-:W-:-:S05]  /*19480*/  FADD.FTZ R4, R144, R4 ;  /* 0x0000000490047221 */ /* 0x000fca0000010000 */
[----:B------:R-:W-:Y:S01]  /*19490*/  HMMA.16816.F32 R40, R8, R22, R68 ;  /* 0x000000160828723c */ /* 0x000fe20000001844 */
[----:B------:R-:W-:Y:S01]  /*194a0*/  FADD.FTZ R2, R127, R2 ;  /* 0x000000027f027221 */ /* 0x000fe20000010000 */
[----:B------:R-:W-:Y:S01]  /*194b0*/  FADD.FTZ R4, R128, R4 ;  /* 0x0000000480047221 */ /* 0x000fe20000010000 */
[----:B------:R-:W-:Y:S01]  /*194c0*/  LDSM.16.MT88.4 R20, [R160+0x11000] ;  /* 0x01100000a014783b */ /* 0x000fe20000004200 */
[----:B---3--:R-:W-:-:S04]  /*194d0*/  FFMA.FTZ R6, R251, R0, -R3 ;  /* 0x00000000fb067223 */ /* 0x008fc80000010803 */
[----:B------:R3:W-:Y:S01]  /*194e0*/  MUFU.EX2 R69, R6 ;  /* 0x0000000600457308 */ /* 0x0007e20000000800 */
[----:B--2---:R-:W-:Y:S01]  /*194f0*/  HMMA.16816.F32 R140, R8, R12, R60 ;  /* 0x0000000c088c723c */ /* 0x004fe2000000183c */
[----:B------:R-:W-:Y:S01]  /*19500*/  FADD.FTZ R2, R38, R2 ;  /* 0x0000000226027221 */ /* 0x000fe20000010000 */
[----:B------:R-:W-:-:S06]  /*19510*/  FADD.FTZ R4, R131, R4 ;  /* 0x0000000483047221 */ /* 0x000fcc0000010000 */
[----:B------:R-:W-:Y:S01]  /*19520*/  HMMA.16816.F32 R60, R8, R14, R24 ;  /* 0x0000000e083c723c */ /* 0x000fe20000001818 */
[----:B------:R-:W2:Y:S01]  /*19530*/  LDSM.16.MT88.4 R12, [R36+0x11000] ;  /* 0x01100000240c783b */ /* 0x000ea20000004200 */
[----:B---3--:R-:W-:-:S04]  /*19540*/  FFMA.FTZ R6, R164, R0, -R3 ;  /* 0x00000000a4067223 */ /* 0x008fc80000010803 */
[----:B------:R3:W1:Y:S01]  /*19550*/  MUFU.EX2 R68, R6 ;  /* 0x0000000600447308 */ /* 0x0006620000000800 */
[----:B------:R-:W-:Y:S01]  /*19560*/  FADD.FTZ R2, R126, R2 ;  /* 0x000000027e027221 */ /* 0x000fe20000010000 */
[----:B------:R-:W-:-:S03]  /*19570*/  FADD.FTZ R4, R130, R4 ;  /* 0x0000000482047221 */ /* 0x000fc60000010000 */
[----:B------:R-:W-:Y:S01]  /*19580*/  FADD.FTZ R2, R125, R2 ;  /* 0x000000027d027221 */ /* 0x000fe20000010000 */
[----:B---3--:R-:W-:-:S04]  /*19590*/  FFMA.FTZ R6, R239, R0, -R3 ;  /* 0x00000000ef067223 */ /* 0x008fc80000010803 */
[----:B------:R3:W-:Y:S01]  /*195a0*/  MUFU.EX2 R67, R6 ;  /* 0x0000000600437308 */ /* 0x0007e20000000800 */
[----:B------:R-:W-:Y:S01]  /*195b0*/  FADD.FTZ R4, R129, R4 ;  /* 0x0000000481047221 */ /* 0x000fe20000010000 */
[----:B------:R-:W-:-:S03]  /*195c0*/  FADD.FTZ R2, R174, R2 ;  /* 0x00000002ae027221 */ /* 0x000fc60000010000 */
[----:B------:R-:W-:Y:S01]  /*195d0*/  FADD.FTZ R4, R121, R4 ;  /* 0x0000000479047221 */ /* 0x000fe20000010000 */
[----:B---3--:R-:W-:-:S04]  /*195e0*/  FFMA.FTZ R6, R243, R0, -R3 ;  /* 0x00000000f3067223 */ /* 0x008fc80000010803 */
[----:B------:R3:W2:Y:S01]  /*195f0*/  MUFU.EX2 R47, R6 ;  /* 0x00000006002f7308 */ /* 0x0006a20000000800 */
[----:B------:R-:W-:Y:S01]  /*19600*/  FADD.FTZ R2, R173, R2 ;  /* 0x00000002ad027221 */ /* 0x000fe20000010000 */
[----:B------:R-:W-:-:S03]  /*19610*/  FADD.FTZ R4, R124, R4 ;  /* 0x000000047c047221 */ /* 0x000fc60000010000 */
[----:B------:R-:W-:Y:S01]  /*19620*/  FADD.FTZ R2, R120, R2 ;  /* 0x0000000278027221 */ /* 0x000fe20000010000 */
[----:B------:R-:W-:Y:S01]  /*19630*/  FADD.FTZ R4, R123, R4 ;  /* 0x000000047b047221 */ /* 0x000fe20000010000 */
[----:B----4-:R-:W-:Y:S02]  /*19640*/  F2FP.F16.F32.PACK_AB R8, R77, R84 ;  /* 0x000000544d08723e */ /* 0x010fe400000000ff */
[----:B-----5:R-:W-:Y:S01]  /*19650*/  F2FP.F16.F32.PACK_AB R10, R72, R76 ;  /* 0x0000004c480a723e */ /* 0x020fe200000000ff */
[----:B---3--:R-:W-:Y:S01]  /*19660*/  FFMA.FTZ R6, R176, R0, -R5 ;  /* 0x00000000b0067223 */ /* 0x008fe20000010805 */
[----:B-1----:R-:W-:-:S03]  /*19670*/  F2FP.F16.F32.PACK_AB R9, R68, R69 ;  /* 0x000000454409723e */ /* 0x002fc600000000ff */
[----:B------:R1:W3:Y:S01]  /*19680*/  MUFU.EX2 R45, R6 ;  /* 0x00000006002d7308 */ /* 0x0002e20000000800 */
[----:B--2---:R-:W-:Y:S01]  /*19690*/  F2FP.F16.F32.PACK_AB R11, R47, R67 ;  /* 0x000000432f0b723e */ /* 0x004fe200000000ff */
[----:B------:R-:W-:Y:S01]  /*196a0*/  FADD.FTZ R2, R119, R2 ;  /* 0x0000000277027221 */ /* 0x000fe20000010000 */
[----:B------:R-:W-:-:S03]  /*196b0*/  FADD.FTZ R4, R122, R4 ;  /* 0x000000047a047221 */ /* 0x000fc60000010000 */
[----:B------:R-:W-:Y:S01]  /*196c0*/  FADD.FTZ R2, R161, R2 ;  /* 0x00000002a1027221 */ /* 0x000fe20000010000 */
[----:B------:R-:W-:Y:S01]  /*196d0*/  FADD.FTZ R4, R115, R4 ;  /* 0x0000000473047221 */ /* 0x000fe20000010000 */
[----:B------:R-:W-:Y:S01]  /*196e0*/  HMMA.16816.F32 R52, R8, R16, R52 ;  /* 0x000000100834723c */ /* 0x000fe20000001834 */
[----:B------:R-:W-:Y:S01]  /*196f0*/  LDSM.16.MT88.4 R160, [R160+0x11800] ;  /* 0x01180000a0a0783b */ /* 0x000fe20000004200 */
        /* <DEDUP_REMOVED lines=8> */
[-CC-:B-1----:R-:W-:Y:S01]  /*19780*/  FFMA.FTZ R6, R180, R0.reuse, -R5.reuse ;  /* 0x00000000b4067223 */ /* 0x182fe20000010805 */
[----:B------:R-:W-:-:S04]  /*19790*/  FFMA.FTZ R5, R189, R0, -R5 ;  /* 0x00000000bd057223 */ /* 0x000fc80000010805 */
[----:B------:R1:W-:Y:S01]  /*197a0*/  MUFU.EX2 R17, R5 ;  /* 0x0000000500117308 */ /* 0x0003e20000000800 */
[----:B------:R-:W-:Y:S01]  /*197b0*/  FADD.FTZ R2, R113, R2 ;  /* 0x0000000271027221 */ /* 0x000fe20000010000 */
[----:B------:R-:W-:Y:S01]  /*197c0*/  FADD.FTZ R4, R116, R4 ;  /* 0x0000000474047221 */ /* 0x000fe20000010000 */
[----:B-1----:R-:W-:-:S05]  /*197d0*/  FFMA.FTZ R5, R184, R0, -R3 ;  /* 0x00000000b8057223 */ /* 0x002fca0000010803 */
[----:B------:R1:W2:Y:S01]  /*197e0*/  MUFU.EX2 R16, R5 ;  /* 0x0000000500107308 */ /* 0x0002a20000000800 */
[----:B------:R-:W-:Y:S01]  /*197f0*/  FADD.FTZ R4, R109, R4 ;  /* 0x000000046d047221 */ /* 0x000fe20000010000 */
[----:B-1----:R-:W-:-:S06]  /*19800*/  FFMA.FTZ R5, R192, R0, -R3 ;  /* 0x00000000c0057223 */ /* 0x002fcc0000010803 */
[----:B------:R1:W4:Y:S02]  /*19810*/  MUFU.EX2 R13, R5 ;  /* 0x00000005000d7308 */ /* 0x0003240000000800 */
[-CC-:B-1----:R-:W-:Y:S01]  /*19820*/  FFMA.FTZ R5, R188, R0.reuse, -R3.reuse ;  /* 0x00000000bc057223 */ /* 0x182fe20000010803 */
[----:B------:R-:W-:Y:S01]  /*19830*/  FFMA.FTZ R3, R175, R0, -R3 ;  /* 0x00000000af037223 */ /* 0x000fe20000010803 */
[----:B------:R-:W-:Y:S01]  /*19840*/  FADD.FTZ R0, R145, R2 ;  /* 0x0000000291007221 */ /* 0x000fe20000010000 */
[----:B------:R-:W-:Y:S01]  /*19850*/  FADD.FTZ R2, R111, R4 ;  /* 0x000000046f027221 */ /* 0x000fe20000010000 */
[----:B------:R-:W-:Y:S02]  /*19860*/  HMMA.16816.F32 R164, R8, R20, R48 ;  /* 0x0000001408a4723c */ /* 0x000fe40000001830 */
[----:B------:R-:W1:Y:S01]  /*19870*/  MUFU.EX2 R12, R5 ;  /* 0x00000005000c7308 */ /* 0x000e620000000800 */
[----:B------:R-:W-:Y:S01]  /*19880*/  FADD.FTZ R0, R172, R0 ;  /* 0x00000000ac007221 */ /* 0x000fe20000010000 */
[----:B------:R-:W-:Y:S01]  /*19890*/  FADD.FTZ R2, R112, R2 ;  /* 0x0000000270027221 */ /* 0x000fe20000010000 */
[----:B------:R5:W-:Y:S02]  /*198a0*/  LDSM.16.MT88.4 R144, [R36+0x11800] ;  /* 0x011800002490783b */ /* 0x000be40000004200 */
        /* <DEDUP_REMOVED lines=22> */
[----:B------:R-:W-:Y:S01]  /*19a10*/  FADD.FTZ R2, R92, R2 ;  /* 0x000000025c027221 */ /* 0x000fe20000010000 */
[----:B------:R-:W5:Y:S01]  /*19a20*/  LDSM.16.MT88.4 R20, [R7+0x11000] ;  /* 0x011000000714783b */ /* 0x000f620000004200 */
        /* <DEDUP_REMOVED lines=9> */
[----:B------:R4:W1:Y:S01]  /*19ac0*/  MUFU.EX2 R32, R6 ;  /* 0x0000000600207308 */ /* 0x0008620000000800 */
[----:B------:R-:W-:-:S02]  /*19ad0*/  FADD.FTZ R2, R76, R2 ;  /* 0x000000024c027221 */ /* 0x000fc40000010000 */
[----:B------:R-:W-:Y:S02]  /*19ae0*/  FADD.FTZ R0, R67, R0 ;  /* 0x0000000043007221 */ /* 0x000fe40000010000 */
[----:B------:R-:W-:Y:S02]  /*19af0*/  FADD.FTZ R2, R72, R2 ;  /* 0x0000000248027221 */ /* 0x000fe40000010000 */
[----:B------:R-:W-:Y:S01]  /*19b00*/  FADD.FTZ R0, R47, R0 ;  /* 0x000000002f007221 */ /* 0x000fe20000010000 */
[----:B------:R-:W5:Y:S01]  /*19b10*/  MUFU.EX2 R3, R3 ;  /* 0x0000000300037308 */ /* 0x000f620000000800 */
[----:B---3--:R-:W-:Y:S02]  /*19b20*/  FADD.FTZ R2, R45, R2 ;  /* 0x000000022d027221 */ /* 0x008fe40000010000 */
[----:B--2---:R-:W-:Y:S01]  /*19b30*/  FADD.FTZ R0, R16, R0 ;  /* 0x0000000010007221 */ /* 0x004fe20000010000 */
[----:B----4-:R-:W2:Y:S03]  /*19b40*/  LDSM.16.MT88.4 R4, [R7+0x11800] ;  /* 0x011800000704783b */ /* 0x010ea60000004200 */
[----:B------:R-:W-:Y:S01]  /*19b50*/  FADD.FTZ R0, R13, R0 ;  /* 0x000000000d007221 */ /* 0x000fe20000010000 */
[----:B------:R-:W-:-:S03]  /*19b60*/  FADD.FTZ R2, R38, R2 ;  /* 0x0000000226027221 */ /* 0x000fc60000010000 */
[----:B-1----:R-:W-:Y:S01]  /*19b70*/  FADD.FTZ R0, R12, R0 ;  /* 0x000000000c007221 */ /* 0x002fe20000010000 */
[----:B------:R-:W-:Y:S01]  /*19b80*/  FADD.FTZ R2, R32, R2 ;  /* 0x0000000220027221 */ /* 0x000fe20000010000 */
[----:B------:R-:W-:Y:S02]  /*19b90*/  F2FP.F16.F32.PACK_AB R136, R38, R45 ;  /* 0x0000002d2688723e */ /* 0x000fe400000000ff */
[----:B-----5:R-:W-:Y:S01]  /*19ba0*/  FADD.FTZ R36, R3, R0 ;  /* 0x0000000003247221 */ /* 0x020fe20000010000 */
[----:B------:R-:W-:Y:S01]  /*19bb0*/  FADD.FTZ R38, R17, R2 ;  /* 0x0000000211267221 */ /* 0x000fe20000010000 */
[C---:B------:R-:W-:Y:S01]  /*19bc0*/  HMMA.16816.F32 R40, R8.reuse, R18, R40 ;  /* 0x000000120828723c */ /* 0x040fe20000001828 */
[----:B------:R-:W-:Y:S02]  /*19bd0*/  IMAD.MOV.U32 R39, RZ, RZ, R220 ;  /* 0x000000ffff277224 */ /* 0x000fe400078e00dc */
[----:B------:R1:W-:Y:S05]  /*19be0*/  STL [R1+0x40], R36 ;  /* 0x0000402401007387 */ /* 0x0003ea0000100800 */
        /* <DEDUP_REMOVED lines=98> */
.L_x_7686:
        /* <DEDUP_REMOVED lines=12> */
.L_x_7687:
[----:B------:R-:W-:Y:S05]  /*1a2d0*/  BSYNC.RECONVERGENT B0 ;  /* 0x0000000000007941 */ /* 0x000fea0003800200 */
.L_x_7685:
[----:B------:R-:W1:Y:S04]  /*1a2e0*/  LDL R6, [R1+0x3c] ;  /* 0x00003c0001067983 */ /* 0x000e680000100800 */
[----:B------:R-:W3:Y:S04]  /*1a2f0*/  LDL R7, [R1+0x38] ;  /* 0x0000380001077983 */ /* 0x000ee80000100800 */
[----:B------:R-:W4:Y:S04]  /*1a300*/  LDL.LU R17, [R1+0x20] ;  /* 0x0000200001117983 */ /* 0x000f280000300800 */
[----:B------:R-:W5:Y:S04]  /*1a310*/  LDL R16, [R1+0x30] ;  /* 0x0000300001107983 */ /* 0x000f680000100800 */
[----:B------:R-:W2:Y:S04]  /*1a320*/  LDL R15, [R1+0x34] ;  /* 0x00003400010f7983 */ /* 0x000ea80000100800 */
[----:B------:R-:W4:Y:S04]  /*1a330*/  LDL.LU R12, [R1+0x78] ;  /* 0x00007800010c7983 */ /* 0x000f280000300800 */
[----:B------:R-:W5:Y:S01]  /*1a340*/  LDL.LU R10, [R1+0x5c] ;  /* 0x00005c00010a7983 */ /* 0x000f620000300800 */
[C---:B------:R-:W-:Y:S01]  /*1a350*/  IMAD.SHL.U32 R14, R64.reuse, 0x20, RZ ;  /* 0x00000020400e7824 */ /* 0x040fe200078e00ff */
[----:B------:R-:W-:Y:S01]  /*1a360*/  SHF.L.U64.HI R0, R64, 0x5, R65 ;  /* 0x0000000540007819 */ /* 0x000fe20000010241 */
[----:B------:R-:W-:-:S03]  /*1a370*/  IMAD.MOV.U32 R52, RZ, RZ, 0x20 ;  /* 0x00000020ff347424 */ /* 0x000fc600078e00ff */
[----:B-1----:R-:W-:-:S04]  /*1a380*/  IADD3 R4, P0, PT, R14, R6, RZ ;  /* 0x000000060e047210 */ /* 0x002fc80007f1e0ff */
        /* <DEDUP_REMOVED lines=17> */
[-C--:B-1----:R-:W-:Y:S01]  /*1a4a0*/  IADD3 R6, P1, PT, R12, R14.reuse, RZ ;  /* 0x0000000e0c067210 */ /* 0x082fe20007f3e0ff */
[----:B------:R-:W-:Y:S01]  /*1a4b0*/  IMAD.X R13, R11, 0x1, R0, P0 ;  /* 0x000000010b0d7824 */ /* 0x000fe200000e0600 */
[----:B------:R1:W-:Y:S02]  /*1a4c0*/  LDGSTS.E.BYPASS.LTC128B.128 [R85+0xc000], desc[UR4][R10.64] ;  /* 0x0c0000000a557fae */ /* 0x0003e4000b981a04 */
[----:B---3--:R-:W-:Y:S02]  /*1a4d0*/  IADD3 R4, P0, PT, R6, R14, RZ ;  /* 0x0000000e06047210 */ /* 0x008fe40007f1e0ff */
[----:B------:R3:W-:Y:S01]  /*1a4e0*/  LDGSTS.E.BYPASS.LTC128B.128 [R85+0xc800], desc[UR4][R12.64] ;  /* 0x0c8000000c557fae */ /* 0x0007e2000b981a04 */
[----:B------:R-:W-:Y:S02]  /*1a4f0*/  IADD3.X R7, PT, PT, R13, R0, RZ, P1, !PT ;  /* 0x000000000d077210 */ /* 0x000fe40000ffe4ff */
[----:B--2---:R-:W-:-:S03]  /*1a500*/  IADD3 R2, P1, PT, R4, R14, RZ ;  /* 0x0000000e04027210 */ /* 0x004fc60007f3e0ff */
[--C-:B------:R-:W-:Y:S01]  /*1a510*/  IMAD.X R5, R7, 0x1, R0.reuse, P0 ;  /* 0x0000000107057824 */ /* 0x100fe200000e0600 */
[----:B------:R2:W-:Y:S03]  /*1a520*/  LDGSTS.E.BYPASS.LTC128B.128 [R85+0xd000], desc[UR4][R6.64] ;  /* 0x0d00000006557fae */ /* 0x0005e6000b981a04 */
[----:B------:R-:W-:Y:S01]  /*1a530*/  IMAD.X R3, R5, 0x1, R0, P1 ;  /* 0x0000000105037824 */ /* 0x000fe200008e0600 */
[----:B------:R4:W-:Y:S04]  /*1a540*/  LDGSTS.E.BYPASS.LTC128B.128 [R85+0xd800], desc[UR4][R4.64] ;  /* 0x0d80000004557fae */ /* 0x0009e8000b981a04 */
[----:B------:R5:W-:Y:S01]  /*1a550*/  LDGSTS.E.BYPASS.LTC128B.128 [R85+0xe000], desc[UR4][R2.64] ;  /* 0x0e00000002557fae */ /* 0x000be2000b981a04 */
[----:B-1----:R-:W-:-:S04]  /*1a560*/  IADD3 R10, P0, PT, R2, R14, RZ ;  /* 0x0000000e020a7210 */ /* 0x002fc80007f1e0ff */
[----:B---3--:R-:W-:Y:S02]  /*1a570*/  IADD3 R12, P1, PT, R10, R14, RZ ;  /* 0x0000000e0a0c7210 */ /* 0x008fe40007f3e0ff */
[----:B------:R-:W-:Y:S02]  /*1a580*/  IADD3.X R11, PT, PT, R3, R0, RZ, P0, !PT ;  /* 0x00000000030b7210 */ /* 0x000fe400007fe4ff */
[----:B------:R-:W-:-:S03]  /*1a590*/  IADD3 R8, P0, PT, R12, R14, RZ ;  /* 0x0000000e0c087210 */ /* 0x000fc60007f1e0ff */
[--C-:B------:R-:W-:Y:S01]  /*1a5a0*/  IMAD.X R13, R11, 0x1, R0.reuse, P1 ;  /* 0x000000010b0d7824 */ /* 0x100fe200008e0600 */
[-C--:B--2---:R-:W-:Y:S01]  /*1a5b0*/  IADD3 R6, P1, PT, R8, R14.reuse, RZ ;  /* 0x0000000e08067210 */ /* 0x084fe20007f3e0ff */
[----:B------:R1:W-:Y:S02]  /*1a5c0*/  LDGSTS.E.BYPASS.LTC128B.128 [R85+0xe800], desc[UR4][R10.64] ;  /* 0x0e8000000a557fae */ /* 0x0003e4000b981a04 */
[--C-:B------:R-:W-:Y:S01]  /*1a5d0*/  IMAD.X R9, R13, 0x1, R0.reuse, P0 ;  /* 0x000000010d097824 */ /* 0x100fe200000e0600 */
[----:B----4-:R-:W-:Y:S01]  /*1a5e0*/  IADD3 R4, P0, PT, R6, R14, RZ ;  /* 0x0000000e06047210 */ /* 0x010fe20007f1e0ff */
[----:B------:R-:W-:Y:S03]  /*1a5f0*/  LDGSTS.E.BYPASS.LTC128B.128 [R85+0xf000], desc[UR4][R12.64] ;  /* 0x0f0000000c557fae */ /* 0x000fe6000b981a04 */
[----:B------:R-:W-:Y:S01]  /*1a600*/  IADD3.X R7, PT, PT, R9, R0, RZ, P1, !PT ;  /* 0x0000000009077210 */ /* 0x000fe20000ffe4ff */
[----:B------:R-:W-:Y:S01]  /*1a610*/  IMAD.MOV.U32 R182, RZ, RZ, R17 ;  /* 0x000000ffffb67224 */ /* 0x000fe200078e0011 */
[----:B-----5:R-:W-:Y:S01]  /*1a620*/  IADD3 R2, P1, PT, R4, R14, RZ ;  /* 0x0000000e04027210 */ /* 0x020fe20007f3e0ff */
[----:B------:R-:W-:Y:S02]  /*1a630*/  LDGSTS.E.BYPASS.LTC128B.128 [R85+0xf800], desc[UR4][R8.64] ;  /* 0x0f80000008557fae */ /* 0x000fe4000b981a04 */
[----:B------:R-:W-:-:S02]  /*1a640*/  IMAD.X R5, R7, 0x1, R0, P0 ;  /* 0x0000000107057824 */ /* 0x000fc400000e0600 */
[----:B------:R-:W-:Y:S02]  /*1a650*/  LDGSTS.E.BYPASS.LTC128B.128 [R85+0x10000], desc[UR4][R6.64] ;  /* 0x1000000006557fae */ /* 0x000fe4000b981a04 */
[----:B------:R-:W-:Y:S02]  /*1a660*/  IMAD.X R3, R5, 0x1, R0, P1 ;  /* 0x0000000105037824 */ /* 0x000fe400008e0600 */
[----:B------:R2:W-:Y:S04]  /*1a670*/  LDGSTS.E.BYPASS.LTC128B.128 [R85+0x10800], desc[UR4][R4.64] ;  /* 0x1080000004557fae */ /* 0x0005e8000b981a04 */
[----:B------:R-:W-:Y:S01]  /*1a680*/  LDGSTS.E.BYPASS.LTC128B.128 [R85+0x11000], desc[UR4][R2.64] ;  /* 0x1100000002557fae */ /* 0x000fe2000b981a04 */
[----:B-1----:R-:W-:-:S04]  /*1a690*/  IADD3 R10, P0, PT, R2, R14, RZ ;  /* 0x0000000e020a7210 */ /* 0x002fc80007f1e0ff */
[----:B------:R-:W-:-:S05]  /*1a6a0*/  IADD3.X R11, PT, PT, R3, R0, RZ, P0, !PT ;  /* 0x00000000030b7210 */ /* 0x000fca00007fe4ff */
[----:B------:R1:W-:Y:S04]  /*1a6b0*/  LDGSTS.E.BYPASS.LTC128B.128 [R85+0x11800], desc[UR4][R10.64] ;  /* 0x118000000a557fae */ /* 0x0003e8000b981a04 */
[----:B------:R-:W-:Y:S04]  /*1a6c0*/  LDSM.16.M88.4 R32, [R44+0x5000] ;  /* 0x005000002c20783b */ /* 0x000fe80000000200 */
[----:B------:R-:W-:Y:S04]  /*1a6d0*/  LDSM.16.M88.4 R24, [R44+0x2800] ;  /* 0x002800002c18783b */ /* 0x000fe80000000200 */
[----:B--2---:R-:W2:Y:S04]  /*1a6e0*/  LDSM.16.M88.4 R4, [R182] ;  /* 0x00000000b604783b */ /* 0x004ea80000000200 */
[----:B------:R-:W3:Y:S01]  /*1a6f0*/  LDSM.16.M88.4 R28, [R44+0x2000] ;  /* 0x002000002c1c783b */ /* 0x000ee20000000200 */
[----:B------:R-:W-:-:S03]  /*1a700*/  IMAD.MOV.U32 R46, RZ, RZ, R16 ;  /* 0x000000ffff2e7224 */ /* 0x000fc600078e0010 */
[----:B------:R-:W4:Y:S01]  /*1a710*/  LDSM.16.M88.4 R16, [R44+0x3800] ;  /* 0x003800002c10783b */ /* 0x000f220000000200 */
[----:B------:R-:W-:-:S03]  /*1a720*/  MOV R47, R15 ;  /* 0x0000000f002f7202 */ /* 0x000fc60000000f00 */
[----:B------:R-:W-:Y:S04]  /*1a730*/  LDSM.16.M88.4 R48, [R44+0x7800] ;  /* 0x007800002c30783b */ /* 0x000fe80000000200 */
[----:B-1----:R-:W1:Y:S04]  /*1a740*/  LDSM.16.M88.4 R8, [R44+0x4800] ;  /* 0x004800002c08783b */ /* 0x002e680000000200 */
[----:B------:R-:W-:Y:S04]  /*1a750*/  LDSM.16.M88.4 R20, [R44+0x3000] ;  /* 0x003000002c14783b */ /* 0x000fe80000000200 */
[----:B------:R-:W-:Y:S01]  /*1a760*/  LDSM.16.M88.4 R12, [R44+0x4000] ;  /* 0x004000002c0c783b */ /* 0x000fe20000000200 */
[----:B------:R-:W-:-:S03]  /*1a770*/  ISETP.NE.AND P0, PT, R53, RZ, PT ;  /* 0x000000ff3500720c */ /* 0x000fc60003f05270 */
[----:B------:R-:W-:Y:S04]  /*1a780*/  LDSM.16.M88.4 R40, [R44+0x5800] ;  /* 0x005800002c28783b */ /* 0x000fe80000000200 */
[----:B------:R-:W0:Y:S01]  /*1a790*/  LDGDEPBAR ;  /* 0x00000000000079af */ /* 0x000e220000000000 */
[C---:B--2---:R-:W-:Y:S08]  /*1a7a0*/  HMMA.16816.F32 R124, R4.reuse, R32, RZ ;  /* 0x00000020047c723c */ /* 0x044ff000000018ff */
[C---:B------:R-:W-:Y:S01]  /*1a7b0*/  HMMA.16816.F32 R112, R4.reuse, R34, RZ ;  /* 0x000000220470723c */ /* 0x040fe200000018ff */
[----:B------:R-:W2:Y:S07]  /*1a7c0*/  LDSM.16.M88.4 R32, [R44+0x8800] ;  /* 0x008800002c20783b */ /* 0x000eae0000000200 */
[C---:B------:R-:W-:Y:S08]  /*1a7d0*/  HMMA.16816.F32 R92, R4.reuse, R24, RZ ;  /* 0x00000018045c723c */ /* 0x040ff000000018ff */
[C---:B------:R-:W-:Y:S01]  /*1a7e0*/  HMMA.16816.F32 R68, R4.reuse, R26, RZ ;  /* 0x0000001a0444723c */ /* 0x040fe200000018ff */
[----:B------:R-:W5:Y:S07]  /*1a7f0*/  LDSM.16.M88.4 R24, [R44+0x6000] ;  /* 0x006000002c18783b */ /* 0x000f6e0000000200 */
[C---:B---3--:R-:W-:Y:S08]  /*1a800*/  HMMA.16816.F32 R96, R4.reuse, R28, RZ ;  /* 0x0000001c0460723c */ /* 0x048ff000000018ff */
[C---:B------:R-:W-:Y:S01]  /*1a810*/  HMMA.16816.F32 R72, R4.reuse, R30, RZ ;  /* 0x0000001e0448723c */ /* 0x040fe200000018ff */
[----:B------:R-:W3:Y:S07]  /*1a820*/  LDSM.16.M88.4 R28, [R44+0x9000] ;  /* 0x009000002c1c783b */ /* 0x000eee0000000200 */
[C---:B----4-:R-:W-:Y:S08]  /*1a830*/  HMMA.16816.F32 R88, R4.reuse, R16, RZ ;  /* 0x000000100458723c */ /* 0x050ff000000018ff */
[C---:B------:R-:W-:Y:S01]  /*1a840*/  HMMA.16816.F32 R104, R4.reuse, R18, RZ ;  /* 0x000000120468723c */ /* 0x040fe200000018ff */
[----:B------:R-:W4:Y:S07]  /*1a850*/  LDSM.16.M88.4 R16, [R44+0x6800] ;  /* 0x006800002c10783b */ /* 0x000f2e0000000200 */
[C---:B-1----:R-:W-:Y:S08]  /*1a860*/  HMMA.16816.F32 R128, R4.reuse, R8, RZ ;  /* 0x000000080480723c */ /* 0x042ff000000018ff */
[C---:B------:R-:W-:Y:S01]  /*1a870*/  HMMA.16816.F32 R116, R4.reuse, R10, RZ ;  /* 0x0000000a0474723c */ /* 0x040fe200000018ff */
[----:B------:R-:W1:Y:S07]  /*1a880*/  LDSM.16.M88.4 R8, [R44+0x7000] ;  /* 0x007000002c08783b */ /* 0x000e6e0000000200 */
[----:B--2---:R-:W-:Y:S01]  /*1a890*/  HMMA.16816.F32 R184, R4, R32, RZ ;  /* 0x0000002004b8723c */ /* 0x004fe200000018ff */
[----:B------:R-:W-:Y:S01]  /*1a8a0*/  SEL R3, R52, 0xffffffe0, !P0 ;  /* 0xffffffe034037807 */ /* 0x000fe20004000000 */
[----:B------:R-:W-:Y:S01]  /*1a8b0*/  IMAD.MOV.U32 R84, RZ, RZ, R47 ;  /* 0x000000ffff547224 */ /* 0x000fe200078e002f */
[----:B------:R-:W-:-:S03]  /*1a8c0*/  MOV R67, R46 ;  /* 0x0000002e00437202 */ /* 0x000fc60000000f00 */
[--C-:B------:R-:W-:Y:S02]  /*1a8d0*/  IMAD.IADD R2, R182, 0x1, R3.reuse ;  /* 0x00000001b6027824 */ /* 0x100fe400078e0203 */
[----:B------:R-:W-:Y:S01]  /*1a8e0*/  IMAD.IADD R0, R44, 0x1, R3 ;  /* 0x000000012c007824 */ /* 0x000fe200078e0203 */
[C---:B------:R-:W-:Y:S04]  /*1a8f0*/  HMMA.16816.F32 R200, R4.reuse, R48, RZ ;  /* 0x0000003004c8723c */ /* 0x040fe800000018ff */
[----:B------:R-:W-:Y:S04]  /*1a900*/  LDSM.16.M88.4 R52, [R0+0x3800] ;  /* 0x003800000034783b */ /* 0x000fe80000000200 */
[----:B------:R-:W-:Y:S02]  /*1a910*/  HMMA.16816.F32 R208, R4, R50, RZ ;  /* 0x0000003204d0723c */ /* 0x000fe400000018ff */
[----:B------:R-:W-:Y:S01]  /*1a920*/  MOV R47, R185 ;  /* 0x000000b9002f7202 */ /* 0x000fe20000000f00 */
[----:B------:R-:W-:Y:S01]  /*1a930*/  IMAD.MOV.U32 R46, RZ, RZ, R186 ;  /* 0x000000ffff2e7224 */ /* 0x000fe200078e00ba */
[----:B------:R-:W-:Y:S01]  /*1a940*/  MOV R32, R184 ;  /* 0x000000b800207202 */ /* 0x000fe20000000f00 */
[----:B------:R-:W-:-:S03]  /*1a950*/  IMAD.MOV.U32 R33, RZ, RZ, R187 ;  /* 0x000000ffff217224 */ /* 0x000fc600078e00bb */
[C---:B-----5:R-:W-:Y:S08]  /*1a960*/  HMMA.16816.F32 R76, R4.reuse, R24, RZ ;  /* 0x00000018044c723c */ /* 0x060ff000000018ff */
[C---:B------:R-:W-:Y:S01]  /*1a970*/  HMMA.16816.F32 R168, R4.reuse, R26, RZ ;  /* 0x0000001a04a8723c */ /* 0x040fe200000018ff */
[----:B------:R-:W2:Y:S07]  /*1a980*/  LDSM.16.M88.4 R24, [R44+0x9800] ;  /* 0x009800002c18783b */ /* 0x000eae0000000200 */
[C---:B------:R-:W-:Y:S08]  /*1a990*/  HMMA.16816.F32 R48, R4.reuse, R34, RZ ;  /* 0x000000220430723c */ /* 0x040ff000000018ff */
[C---:B---3--:R-:W-:Y:S08]  /*1a9a0*/  HMMA.16816.F32 R184, R4.reuse, R28, RZ ;  /* 0x0000001c04b8723c */ /* 0x048ff000000018ff */
[C---:B------:R-:W-:Y:S08]  /*1a9b0*/  HMMA.16816.F32 R60, R4.reuse, R20, RZ ;  /* 0x00000014043c723c */ /* 0x040ff000000018ff */
[C---:B------:R-:W-:Y:S01]  /*1a9c0*/  HMMA.16816.F32 R56, R4.reuse, R22, RZ ;  /* 0x000000160438723c */ /* 0x040fe200000018ff */
[----:B------:R-:W-:Y:S07]  /*1a9d0*/  LDSM.16.M88.4 R20, [R0+0x2000] ;  /* 0x002000000014783b */ /* 0x000fee0000000200 */
[C---:B------:R-:W-:Y:S08]  /*1a9e0*/  HMMA.16816.F32 R80, R4.reuse, R12, RZ ;  /* 0x0000000c0450723c */ /* 0x040ff000000018ff */
[----:B------:R-:W-:Y:S01]  /*1a9f0*/  HMMA.16816.F32 R120, R4, R14, RZ ;  /* 0x0000000e0478723c */ /* 0x000fe200000018ff */
[----:B------:R-:W3:Y:S01]  /*1aa00*/  LDSM.16.M88.4 R12, [R2] ;  /* 0x00000000020c783b */ /* 0x000ee20000000200 */
[----:B------:R-:W-:Y:S01]  /*1aa10*/  IMAD.MOV.U32 R181, RZ, RZ, R49 ;  /* 0x000000ffffb57224 */ /* 0x000fe200078e0031 */
[----:B------:R-:W-:Y:S01]  /*1aa20*/  MOV R35, R51 ;  /* 0x0000003300237202 */ /* 0x000fe20000000f00 */
[----:B------:R-:W-:Y:S01]  /*1aa30*/  IMAD.MOV.U32 R180, RZ, RZ, R50 ;  /* 0x000000ffffb47224 */ /* 0x000fe200078e0032 */
[----:B------:R-:W-:Y:S01]  /*1aa40*/  MOV R50, R187 ;  /* 0x000000bb00327202 */ /* 0x000fe20000000f00 */
[----:B------:R-:W-:-:S02]  /*1aa50*/  IMAD.MOV.U32 R34, RZ, RZ, R48 ;  /* 0x000000ffff227224 */ /* 0x000fc400078e0030 */
[----:B------:R-:W-:Y:S02]  /*1aa60*/  IMAD.MOV.U32 R51, RZ, RZ, R186 ;  /* 0x000000ffff337224 */ /* 0x000fe400078e00ba */
[----:B------:R-:W-:Y:S02]  /*1aa70*/  IMAD.MOV.U32 R49, RZ, RZ, R184 ;  /* 0x000000ffff317224 */ /* 0x000fe400078e00b8 */
[----:B------:R-:W-:Y:S01]  /*1aa80*/  IMAD.MOV.U32 R48, RZ, RZ, R185 ;  /* 0x000000ffff307224 */ /* 0x000fe200078e00b9 */
[C---:B----4-:R-:W-:Y:S08]  /*1aa90*/  HMMA.16816.F32 R172, R4.reuse, R16, RZ ;  /* 0x0000001004ac723c */ /* 0x050ff000000018ff */
[C---:B------:R-:W-:Y:S08]  /*1aaa0*/  HMMA.16816.F32 R184, R4.reuse, R30, RZ ;  /* 0x0000001e04b8723c */ /* 0x040ff000000018ff */
[C---:B------:R-:W-:Y:S01]  /*1aab0*/  HMMA.16816.F32 R176, R4.reuse, R18, RZ ;  /* 0x0000001204b0723c */ /* 0x040fe200000018ff */
[----:B------:R-:W4:Y:S07]  /*1aac0*/  LDSM.16.M88.4 R16, [R0+0x2800] ;  /* 0x002800000010783b */ /* 0x000f2e0000000200 */
[C---:B-1----:R-:W-:Y:S08]  /*1aad0*/  HMMA.16816.F32 R188, R4.reuse, R8, RZ ;  /* 0x0000000804bc723c */ /* 0x042ff000000018ff */
[----:B------:R-:W-:Y:S01]  /*1aae0*/  HMMA.16816.F32 R196, R4, R10, RZ ;  /* 0x0000000a04c4723c */ /* 0x000fe200000018ff */
[----:B------:R-:W1:Y:S01]  /*1aaf0*/  LDSM.16.M88.4 R8, [R0+0x3000] ;  /* 0x003000000008783b */ /* 0x000e620000000200 */
[----:B------:R-:W-:Y:S01]  /*1ab00*/  MOV R31, R186 ;  /* 0x000000ba001f7202 */ /* 0x000fe20000000f00 */
[----:B------:R-:W-:Y:S01]  /*1ab10*/  IMAD.MOV.U32 R30, RZ, RZ, R187 ;  /* 0x000000ffff1e7224 */ /* 0x000fe200078e00bb */
[----:B------:R-:W-:Y:S01]  /*1ab20*/  MOV R28, R185 ;  /* 0x000000b9001c7202 */ /* 0x000fe20000000f00 */
[----:B------:R-:W-:-:S03]  /*1ab30*/  IMAD.MOV.U32 R29, RZ, RZ, R184 ;  /* 0x000000ffff1d7224 */ /* 0x000fc600078e00b8 */
[----:B--2---:R-:W-:Y:S08]  /*1ab40*/  HMMA.16816.F32 R184, R4, R24, RZ ;  /* 0x0000001804b8723c */ /* 0x004ff000000018ff */
[----:B---3--:R-:W-:Y:S08]  /*1ab50*/  HMMA.16816.F32 R96, R12, R20, R96 ;  /* 0x000000140c60723c */ /* 0x008ff00000001860 */
[C---:B------:R-:W-:Y:S08]  /*1ab60*/  HMMA.16816.F32 R108, R4.reuse, R40, RZ ;  /* 0x00000028046c723c */ /* 0x040ff000000018ff */
[----:B------:R-:W-:Y:S01]  /*1ab70*/  HMMA.16816.F32 R100, R4, R42, RZ ;  /* 0x0000002a0464723c */ /* 0x000fe200000018ff */
[----:B------:R-:W2:Y:S01]  /*1ab80*/  LDSM.16.M88.4 R40, [R44+0x8000] ;  /* 0x008000002c28783b */ /* 0x000ea20000000200 */
[----:B------:R-:W-:Y:S01]  /*1ab90*/  IMAD.MOV.U32 R24, RZ, RZ, R184 ;  /* 0x000000ffff187224 */ /* 0x000fe200078e00b8 */
[----:B------:R-:W-:-:S02]  /*1aba0*/  MOV R231, R96 ;  /* 0x0000006000e77202 */ /* 0x000fc40000000f00 */
[----:B------:R-:W-:Y:S01]  /*1abb0*/  MOV R221, R99 ;  /* 0x0000006300dd7202 */ /* 0x000fe20000000f00 */
[----:B------:R-:W-:Y:S01]  /*1abc0*/  IMAD.MOV.U32 R99, RZ, RZ, R35 ;  /* 0x000000ffff637224 */ /* 0x000fe200078e0023 */
[----:B------:R-:W-:Y:S01]  /*1abd0*/  MOV R96, R34 ;  /* 0x0000002200607202 */ /* 0x000fe20000000f00 */
[C---:B------:R-:W-:Y:S01]  /*1abe0*/  HMMA.16816.F32 R20, R12.reuse, R22, R72 ;  /* 0x000000160c14723c */ /* 0x040fe20000001848 */
[----:B------:R-:W-:Y:S01]  /*1abf0*/  IMAD.MOV.U32 R75, RZ, RZ, R33 ;  /* 0x000000ffff4b7224 */ /* 0x000fe200078e0021 */
[----:B------:R-:W-:Y:S01]  /*1ac00*/  MOV R72, R32 ;  /* 0x0000002000487202 */ /* 0x000fe20000000f00 */
[----:B------:R-:W-:Y:S01]  /*1ac10*/  IMAD.MOV.U32 R252, RZ, RZ, R185 ;  /* 0x000000fffffc7224 */ /* 0x000fe200078e00b9 */
[----:B------:R-:W-:Y:S01]  /*1ac20*/  MOV R235, R186 ;  /* 0x000000ba00eb7202 */ /* 0x000fe20000000f00 */
[----:B------:R-:W-:Y:S01]  /*1ac30*/  IMAD.MOV.U32 R234, RZ, RZ, R187 ;  /* 0x000000ffffea7224 */ /* 0x000fe200078e00bb */
[----:B------:R-:W3:Y:S02]  /*1ac40*/  LDSM.16.M88.4 R32, [R0+0x4800] ;  /* 0x004800000020783b */ /* 0x000ee40000000200 */
[----:B----4-:R-:W-:Y:S01]  /*1ac50*/  HMMA.16816.F32 R240, R12, R18, R68 ;  /* 0x000000120cf0723c */ /* 0x010fe20000001844 */
[----:B------:R-:W-:Y:S01]  /*1ac60*/  IMAD.MOV.U32 R68, RZ, RZ, R31 ;  /* 0x000000ffff447224 */ /* 0x000fe200078e001f */
[----:B------:R-:W-:Y:S01]  /*1ac70*/  MOV R69, R30 ;  /* 0x0000001e00457202 */ /* 0x000fe20000000f00 */
[----:B------:R-:W-:-:S05]  /*1ac80*/  IMAD.MOV.U32 R70, RZ, RZ, R29 ;  /* 0x000000ffff467224 */ /* 0x000fca00078e001d */
[----:B-1----:R-:W-:Y:S01]  /*1ac90*/  HMMA.16816.F32 R212, R12, R8, R60 ;  /* 0x000000080cd4723c */ /* 0x002fe2000000183c */
[----:B------:R-:W-:Y:S01]  /*1aca0*/  MOV R62, R28 ;  /* 0x0000001c003e7202 */ /* 0x000fe20000000f00 */
[----:B------:R-:W-:Y:S01]  /*1acb0*/  IMAD.MOV.U32 R63, RZ, RZ, R24 ;  /* 0x000000ffff3f7224 */ /* 0x000fe200078e0018 */
[----:B------:R-:W1:Y:S05]  /*1acc0*/  LDSM.16.M88.4 R28, [R0+0x5000] ;  /* 0x00500000001c783b */ /* 0x000e6a0000000200 */
[----:B------:R-:W-:Y:S01]  /*1acd0*/  HMMA.16816.F32 R184, R4, R26, RZ ;  /* 0x0000001a04b8723c */ /* 0x000fe200000018ff */
[----:B------:R-:W4:Y:S01]  /*1ace0*/  LDSM.16.M88.4 R24, [R0+0x5800] ;  /* 0x005800000018783b */ /* 0x000f220000000200 */
[----:B------:R-:W-:Y:S01]  /*1acf0*/  IMAD.MOV.U32 R133, RZ, RZ, R20 ;  /* 0x000000ffff857224 */ /* 0x000fe200078e0014 */
[----:B------:R-:W-:Y:S01]  /*1ad00*/  MOV R87, R22 ;  /* 0x0000001600577202 */ /* 0x000fe20000000f00 */
[----:B------:R-:W-:-:S04]  /*1ad10*/  IMAD.MOV.U32 R132, RZ, RZ, R21 ;  /* 0x000000ffff847224 */ /* 0x000fc800078e0015 */
[C---:B--2---:R-:W-:Y:S01]  /*1ad20*/  HMMA.16816.F32 R216, R4.reuse, R40, RZ ;  /* 0x0000002804d8723c */ /* 0x044fe200000018ff */
[----:B------:R-:W-:Y:S02]  /*1ad30*/  IMAD.MOV.U32 R86, RZ, RZ, R23 ;  /* 0x000000ffff567224 */ /* 0x000fe400078e0017 */
[----:B------:R-:W2:Y:S05]  /*1ad40*/  LDSM.16.M88.4 R20, [R0+0x6000] ;  /* 0x006000000014783b */ /* 0x000eaa0000000200 */
[----:B------:R-:W-:Y:S01]  /*1ad50*/  HMMA.16816.F32 R244, R4, R42, RZ ;  /* 0x0000002a04f4723c */ /* 0x000fe200000018ff */
[----:B------:R-:W-:Y:S02]  /*1ad60*/  LDSM.16.M88.4 R40, [R0+0x4000] ;  /* 0x004000000028783b */ /* 0x000fe40000000200 */
[----:B------:R-:W-:Y:S01]  /*1ad70*/  IMAD.MOV.U32 R7, RZ, RZ, R185 ;  /* 0x000000ffff077224 */ /* 0x000fe200078e00b9 */
[----:B------:R-:W-:Y:S01]  /*1ad80*/  MOV R6, R186 ;  /* 0x000000ba00067202 */ /* 0x000fe20000000f00 */
[----:B------:R-:W-:-:S02]  /*1ad90*/  IMAD.MOV.U32 R5, RZ, RZ, R187 ;  /* 0x000000ffff057224 */ /* 0x000fc400078e00bb */
[----:B------:R-:W-:Y:S01]  /*1ada0*/  IMAD.MOV.U32 R4, RZ, RZ, R184 ;  /* 0x000000ffff047224 */ /* 0x000fe200078e00b8 */
[C---:B------:R-:W-:Y:S01]  /*1adb0*/  HMMA.16816.F32 R248, R12.reuse, R16, R92 ;  /* 0x000000100cf8723c */ /* 0x040fe2000000185c */
[----:B------:R-:W-:Y:S01]  /*1adc0*/  IMAD.MOV.U32 R92, RZ, RZ, R7 ;  /* 0x000000ffff5c7224 */ /* 0x000fe200078e0007 */
[----:B------:R-:W-:Y:S01]  /*1add0*/  MOV R93, R6 ;  /* 0x00000006005d7202 */ /* 0x000fe20000000f00 */
[----:B------:R-:W-:Y:S01]  /*1ade0*/  IMAD.MOV.U32 R94, RZ, RZ, R5 ;  /* 0x000000ffff5e7224 */ /* 0x000fe200078e0005 */
[----:B------:R-:W-:Y:S01]  /*1adf0*/  MOV R95, R4 ;  /* 0x00000004005f7202 */ /* 0x000fe20000000f00 */
[----:B------:R-:W-:Y:S04]  /*1ae00*/  LDSM.16.M88.4 R16, [R0+0x6800] ;  /* 0x006800000010783b */ /* 0x000fe80000000200 */
[----:B------:R-:W5:Y:S01]  /*1ae10*/  LDSM.16.M88.4 R4, [R0+0x7800] ;  /* 0x007800000004783b */ /* 0x000f620000000200 */
[C---:B------:R-:W-:Y:S03]  /*1ae20*/  HMMA.16816.F32 R204, R12.reuse, R10, R56 ;  /* 0x0000000a0ccc723c */ /* 0x040fe60000001838 */
[----:B------:R-:W5:Y:S05]  /*1ae30*/  LDSM.16.M88.4 R8, [R0+0x7000] ;  /* 0x007000000008783b */ /* 0x000f6a0000000200 */
[C---:B---3--:R-:W-:Y:S08]  /*1ae40*/  HMMA.16816.F32 R236, R12.reuse, R34, R116 ;  /* 0x000000220cec723c */ /* 0x048ff00000001874 */
[----:B-1----:R-:W-:Y:S01]  /*1ae50*/  HMMA.16816.F32 R116, R12, R30, R112 ;  /* 0x0000001e0c74723c */ /* 0x002fe20000001870 */
[----:B------:R-:W-:Y:S01]  /*1ae60*/  IMAD.MOV.U32 R30, RZ, RZ, R51 ;  /* 0x000000ffff1e7224 */ /* 0x000fe200078e0033 */
[----:B------:R-:W-:-:S06]  /*1ae70*/  MOV R31, R50 ;  /* 0x00000032001f7202 */ /* 0x000fcc0000000f00 */
[C---:B------:R-:W-:Y:S01]  /*1ae80*/  HMMA.16816.F32 R128, R12.reuse, R32, R128 ;  /* 0x000000200c80723c */ /* 0x040fe20000001880 */
[----:B------:R-:W1:Y:S07]  /*1ae90*/  LDSM.16.M88.4 R32, [R0+0x8000] ;  /* 0x008000000020783b */ /* 0x000e6e0000000200 */
[----:B----4-:R-:W-:Y:S01]  /*1aea0*/  HMMA.16816.F32 R112, R12, R24, R108 ;  /* 0x000000180c70723c */ /* 0x010fe2000000186c */
[----:B------:R-:W-:Y:S01]  /*1aeb0*/  IMAD.MOV.U32 R24, RZ, RZ, R49 ;  /* 0x000000ffff187224 */ /* 0x000fe200078e0031 */
[----:B------:R-:W-:-:S02]  /*1aec0*/  MOV R25, R48 ;  /* 0x0000003000197202 */ /* 0x000fc40000000f00 */
[----:B------:R-:W3:Y:S04]  /*1aed0*/  LDSM.16.M88.4 R48, [R0+0x9000] ;  /* 0x009000000030783b */ /* 0x000ee80000000200 */
[----:B------:R-:W-:Y:S01]  /*1aee0*/  HMMA.16816.F32 R56, R12, R28, R124 ;  /* 0x0000001c0c38723c */ /* 0x000fe2000000187c */
[----:B------:R-:W-:Y:S02]  /*1aef0*/  IMAD.MOV.U32 R230, RZ, RZ, R97 ;  /* 0x000000ffffe67224 */ /* 0x000fe400078e0061 */
[----:B------:R-:W-:Y:S01]  /*1af00*/  IMAD.MOV.U32 R97, RZ, RZ, R181 ;  /* 0x000000ffff617224 */ /* 0x000fe200078e00b5 */
[----:B------:R-:W-:Y:S01]  /*1af10*/  MOV R74, R46 ;  /* 0x0000002e004a7202 */ /* 0x000fe20000000f00 */
[----:B------:R-:W-:-:S03]  /*1af20*/  IMAD.MOV.U32 R73, RZ, RZ, R47 ;  /* 0x000000ffff497224 */ /* 0x000fc600078e002f */
[----:B------:R-:W-:Y:S01]  /*1af30*/  HMMA.16816.F32 R108, R12, R26, R100 ;  /* 0x0000001a0c6c723c */ /* 0x000fe20000001864 */
[----:B------:R-:W-:Y:S01]  /*1af40*/  IMAD.MOV.U32 R224, RZ, RZ, R98 ;  /* 0x000000ffffe07224 */ /* 0x000fe200078e0062 */
[----:B------:R-:W-:Y:S01]  /*1af50*/  MOV R2, R182 ;  /* 0x000000b600027202 */ /* 0x000fe20000000f00 */
[----:B------:R-:W-:Y:S01]  /*1af60*/  IMAD.MOV.U32 R60, RZ, RZ, R62 ;  /* 0x000000ffff3c7224 */ /* 0x000fe200078e003e */
[----:B------:R-:W-:Y:S01]  /*1af70*/  MOV R98, R180 ;  /* 0x000000b400627202 */ /* 0x000fe20000000f00 */
[----:B------:R-:W-:-:S03]  /*1af80*/  IMAD.MOV.U32 R62, RZ, RZ, R69 ;  /* 0x000000ffff3e7224 */ /* 0x000fc600078e0045 */
[----:B--2---:R-:W-:Y:S01]  /*1af90*/  HMMA.16816.F32 R100, R12, R20, R76 ;  /* 0x000000140c64723c */ /* 0x004fe2000000184c */
[----:B------:R-:W-:Y:S01]  /*1afa0*/  MOV R71, R45 ;  /* 0x0000002d00477202 */ /* 0x000fe20000000f00 */
[----:B------:R-:W-:Y:S01]  /*1afb0*/  IMAD.MOV.U32 R28, RZ, RZ, R96 ;  /* 0x000000ffff1c7224 */ /* 0x000fe200078e0060 */
[----:B------:R-:W-:Y:S02]  /*1afc0*/  MOV R61, R68 ;  /* 0x00000044003d7202 */ /* 0x000fe40000000f00 */
[----:B------:R-:W-:-:S03]  /*1afd0*/  MOV R29, R97 ;  /* 0x00000061001d7202 */ /* 0x000fc60000000f00 */
[C---:B-----5:R-:W-:Y:S01]  /*1afe0*/  HMMA.16816.F32 R76, R12.reuse, R4, R200 ;  /* 0x000000040c4c723c */ /* 0x060fe200000018c8 */
        /* <DEDUP_REMOVED lines=8> */
[----:B------:R-:W-:Y:S01]  /*1b070*/  IMAD.MOV.U32 R46, RZ, RZ, R58 ;  /* 0x000000ffff2e7224 */ /* 0x000fe200078e003a */
[----:B------:R-:W-:Y:S01]  /*1b080*/  MOV R127, R95 ;  /* 0x0000005f007f7202 */ /* 0x000fe20000000f00 */
        /* <DEDUP_REMOVED lines=9> */
[----:B------:R-:W-:Y:S02]  /*1b120*/  ISETP.NE.AND P0, PT, R71, RZ, PT ;  /* 0x000000ff4700720c */ /* 0x000fe40003f05270 */
[C---:B------:R-:W-:Y:S08]  /*1b130*/  HMMA.16816.F32 R184, R12.reuse, R52, R88 ;  /* 0x000000340cb8723c */ /* 0x040ff00000001858 */
[----:B------:R-:W-:Y:S01]  /*1b140*/  HMMA.16816.F32 R92, R12, R18, R176 ;  /* 0x000000120c5c723c */ /* 0x000fe200000018b0 */
[----:B------:R-:W-:Y:S01]  /*1b150*/  IMAD.MOV.U32 R177, RZ, RZ, R60 ;  /* 0x000000ffffb17224 */ /* 0x000fe200078e003c */
[----:B------:R-:W-:Y:S01]  /*1b160*/  MOV R178, R61 ;  /* 0x0000003d00b27202 */ /* 0x000fe20000000f00 */
[----:B------:R-:W-:-:S05]  /*1b170*/  IMAD.MOV.U32 R179, RZ, RZ, R62 ;  /* 0x000000ffffb37224 */ /* 0x000fca00078e003e */
[----:B------:R-:W-:Y:S01]  /*1b180*/  HMMA.16816.F32 R88, R12, R8, R188 ;  /* 0x000000080c58723c */ /* 0x000fe200000018bc */
[----:B------:R-:W-:-:S07]  /*1b190*/  MOV R188, R63 ;  /* 0x0000003f00bc7202 */ /* 0x000fce0000000f00 */
[C---:B------:R-:W-:Y:S01]  /*1b1a0*/  HMMA.16816.F32 R72, R12.reuse, R6, R208 ;  /* 0x000000060c48723c */ /* 0x040fe200000018d0 */
[----:B------:R-:W-:Y:S01]  /*1b1b0*/  MOV R208, R28 ;  /* 0x0000001c00d07202 */ /* 0x000fe20000000f00 */
[----:B------:R-:W-:Y:S02]  /*1b1c0*/  IMAD.MOV.U32 R209, RZ, RZ, R29 ;  /* 0x000000ffffd17224 */ /* 0x000fe400078e001d */
[----:B------:R-:W-:Y:S04]  /*1b1d0*/  LDSM.16.M88.4 R28, [R0+0x9800] ;  /* 0x00980000001c783b */ /* 0x000fe80000000200 */
[----:B------:R-:W-:Y:S01]  /*1b1e0*/  HMMA.16816.F32 R192, R12, R54, R104 ;  /* 0x000000360cc0723c */ /* 0x000fe20000001868 */
[----:B------:R2:W4:Y:S01]  /*1b1f0*/  LDSM.16.M88.4 R52, [R0+0x8800] ;  /* 0x008800000034783b */ /* 0x0005220000000200 */
[----:B------:R-:W-:-:S06]  /*1b200*/  IMAD.MOV.U32 R27, RZ, RZ, R2 ;  /* 0x000000ffff1b7224 */ /* 0x000fcc00078e0002 */
[----:B-1----:R-:W-:Y:S01]  /*1b210*/  HMMA.16816.F32 R68, R12, R32, R216 ;  /* 0x000000200c44723c */ /* 0x002fe200000018d8 */
[----:B------:R-:W-:-:S07]  /*1b220*/  MOV R2, 0x40 ;  /* 0x0000004000027802 */ /* 0x000fce0000000f00 */
[C---:B------:R-:W-:Y:S08]  /*1b230*/  HMMA.16816.F32 R60, R12.reuse, R34, R244 ;  /* 0x000000220c3c723c */ /* 0x040ff000000018f4 */
[----:B---3--:R-:W-:Y:S01]  /*1b240*/  HMMA.16816.F32 R32, R12, R48, R200 ;  /* 0x000000300c20723c */ /* 0x008fe200000018c8 */
[----:B------:R-:W-:Y:S02]  /*1b250*/  SEL R2, R2, 0xffffffc0, !P0 ;  /* 0xffffffc002027807 */ /* 0x000fe40004000000 */
[----:B------:R-:W-:-:S03]  /*1b260*/  MOV R176, R41 ;  /* 0x0000002900b07202 */ /* 0x000fc60000000f00 */
[----:B------:R-:W-:Y:S01]  /*1b270*/  IMAD.IADD R4, R27, 0x1, R2 ;  /* 0x000000011b047824 */ /* 0x000fe200078e0202 */
[----:B------:R-:W-:Y:S01]  /*1b280*/  IADD3 R2, PT, PT, R44, R2, RZ ;  /* 0x000000022c027210 */ /* 0x000fe20007ffe0ff */
[----:B------:R-:W-:Y:S03]  /*1b290*/  HMMA.16816.F32 R80, R12, R10, R196 ;  /* 0x0000000a0c50723c */ /* 0x000fe600000018c4 */
[----:B------:R-:W-:Y:S04]  /*1b2a0*/  LDSM.16.M88.4 R8, [R4] ;  /* 0x000000000408783b */ /* 0x000fe80000000200 */
[----:B------:R-:W1:Y:S04]  /*1b2b0*/  LDSM.16.M88.4 R24, [R2+0x2000] ;  /* 0x002000000218783b */ /* 0x000e680000000200 */
[----:B------:R-:W-:Y:S01]  /*1b2c0*/  IMAD.MOV.U32 R7, RZ, RZ, R32 ;  /* 0x000000ffff077224 */ /* 0x000fe200078e0020 */
[----:B------:R-:W-:Y:S01]  /*1b2d0*/  MOV R6, R33 ;  /* 0x0000002100067202 */ /* 0x000fe20000000f00 */
[----:B------:R-:W-:Y:S01]  /*1b2e0*/  IMAD.MOV.U32 R5, RZ, RZ, R34 ;  /* 0x000000ffff057224 */ /* 0x000fe200078e0022 */
[----:B--2---:R-:W-:-:S02]  /*1b2f0*/  MOV R0, R35 ;  /* 0x0000002300007202 */ /* 0x004fc40000000f00 */
        /* <DEDUP_REMOVED lines=12> */
[C---:B------:R-:W-:Y:S01]  /*1b3c0*/  HMMA.16816.F32 R104, R12.reuse, R22, R168 ;  /* 0x000000160c68723c */ /* 0x040fe200000018a8 */
[----:B------:R-:W2:Y:S04]  /*1b3d0*/  LDSM.16.M88.4 R20, [R2+0x2800] ;  /* 0x002800000214783b */ /* 0x000ea80000000200 */
[----:B------:R-:W-:Y:S02]  /*1b3e0*/  LDSM.16.M88.4 R48, [R2+0x4800] ;  /* 0x004800000230783b */ /* 0x000fe40000000200 */
[----:B------:R-:W-:Y:S01]  /*1b3f0*/  IMAD.MOV.U32 R179, RZ, RZ, R32 ;  /* 0x000000ffffb37224 */ /* 0x000fe200078e0020 */
[----:B------:R-:W-:Y:S01]  /*1b400*/  MOV R178, R33 ;  /* 0x0000002100b27202 */ /* 0x000fe20000000f00 */
[----:B------:R-:W-:Y:S01]  /*1b410*/  IMAD.MOV.U32 R177, RZ, RZ, R34 ;  /* 0x000000ffffb17224 */ /* 0x000fe200078e0022 */
[----:B------:R-:W-:Y:S01]  /*1b420*/  MOV R176, R35 ;  /* 0x0000002300b07202 */ /* 0x000fe20000000f00 */
[C---:B------:R-:W-:Y:S01]  /*1b430*/  HMMA.16816.F32 R96, R12.reuse, R16, R172 ;  /* 0x000000100c60723c */ /* 0x040fe200000018ac */
[----:B------:R-:W3:Y:S04]  /*1b440*/  LDSM.16.M88.4 R16, [R2+0x3000] ;  /* 0x003000000210783b */ /* 0x000ee80000000200 */
[----:B------:R-:W5:Y:S03]  /*1b450*/  LDSM.16.M88.4 R40, [R2+0x3800] ;  /* 0x003800000228783b */ /* 0x000f660000000200 */
[C---:B----4-:R-:W-:Y:S08]  /*1b460*/  HMMA.16816.F32 R56, R12.reuse, R52, R56 ;  /* 0x000000340c38723c */ /* 0x050ff00000001838 */
[C---:B------:R-:W-:Y:S08]  /*1b470*/  HMMA.16816.F32 R216, R12.reuse, R54, R208 ;  /* 0x000000360cd8723c */ /* 0x040ff000000018d0 */
        /* <DEDUP_REMOVED lines=8> */
[----:B------:R-:W-:Y:S01]  /*1b500*/  HMMA.16816.F32 R12, R12, R30, R196 ;  /* 0x0000001e0c0c723c */ /* 0x000fe200000018c4 */
[----:B------:R-:W-:Y:S01]  /*1b510*/  MOV R171, R86 ;  /* 0x0000005600ab7202 */ /* 0x000fe20000000f00 */
[----:B------:R-:W-:Y:S04]  /*1b520*/  LDSM.16.M88.4 R52, [R2+0x4000] ;  /* 0x004000000234783b */ /* 0x000fe80000000200 */
[----:B------:R-:W-:-:S13]  /*1b530*/  LDSM.16.M88.4 R28, [R2+0x6000] ;  /* 0x00600000021c783b */ /* 0x000fda0000000200 */
[----:B------:R-:W-:Y:S01]  /*1b540*/  IMAD.MOV.U32 R133, RZ, RZ, R12 ;  /* 0x000000ffff857224 */ /* 0x000fe200078e000c */
[----:B------:R-:W-:Y:S01]  /*1b550*/  MOV R132, R13 ;  /* 0x0000000d00847202 */ /* 0x000fe20000000f00 */
[----:B------:R-:W-:Y:S01]  /*1b560*/  IMAD.MOV.U32 R87, RZ, RZ, R14 ;  /* 0x000000ffff577224 */ /* 0x000fe200078e000e */
[----:B------:R-:W-:Y:S02]  /*1b570*/  MOV R86, R15 ;  /* 0x0000000f00567202 */ /* 0x000fe40000000f00 */
[C---:B-1----:R-:W-:Y:S01]  /*1b580*/  HMMA.16816.F32 R12, R8.reuse, R24, R172 ;  /* 0x00000018080c723c */ /* 0x042fe200000018ac */
[----:B------:R-:W-:Y:S01]  /*1b590*/  IMAD.MOV.U32 R191, RZ, RZ, R32 ;  /* 0x000000ffffbf7224 */ /* 0x000fe200078e0020 */
[----:B------:R-:W-:Y:S01]  /*1b5a0*/  MOV R190, R33 ;  /* 0x0000002100be7202 */ /* 0x000fe20000000f00 */
[----:B------:R-:W-:Y:S01]  /*1b5b0*/  IMAD.MOV.U32 R189, RZ, RZ, R34 ;  /* 0x000000ffffbd7224 */ /* 0x000fe200078e0022 */
[----:B------:R-:W-:Y:S02]  /*1b5c0*/  MOV R188, R35 ;  /* 0x0000002300bc7202 */ /* 0x000fe40000000f00 */
[----:B------:R-:W1:Y:S02]  /*1b5d0*/  LDSM.16.M88.4 R32, [R2+0x5800] ;  /* 0x005800000220783b */ /* 0x000e640000000200 */
[----:B--2---:R-:W-:Y:S11]  /*1b5e0*/  HMMA.16816.F32 R244, R8, R22, R240 ;  /* 0x0000001608f4723c */ /* 0x004ff600000018f0 */
[----:B------:R-:W-:Y:S01]  /*1b5f0*/  IMAD.MOV.U32 R199, RZ, RZ, R12 ;  /* 0x000000ffffc77224 */ /* 0x000fe200078e000c */
[----:B------:R-:W-:Y:S01]  /*1b600*/  MOV R198, R13 ;  /* 0x0000000d00c67202 */ /* 0x000fe20000000f00 */
[----:B------:R-:W-:Y:S01]  /*1b610*/  IMAD.MOV.U32 R197, RZ, RZ, R14 ;  /* 0x000000ffffc57224 */ /* 0x000fe200078e000e */
[----:B------:R-:W-:-:S02]  /*1b620*/  MOV R196, R15 ;  /* 0x0000000f00c47202 */ /* 0x000fc40000000f00 */
[C---:B------:R-:W-:Y:S01]  /*1b630*/  HMMA.16816.F32 R12, R8.reuse, R26, R168 ;  /* 0x0000001a080c723c */ /* 0x040fe200000018a8 */
[----:B------:R-:W-:Y:S07]  /*1b640*/  LDSM.16.M88.4 R24, [R2+0x6800] ;  /* 0x006800000218783b */ /* 0x000fee0000000200 */
[----:B---3--:R-:W-:Y:S01]  /*1b650*/  HMMA.16816.F32 R240, R8, R16, R212 ;  /* 0x0000001008f0723c */ /* 0x008fe200000018d4 */
[----:B------:R-:W-:Y:S01]  /*1b660*/  MOV R213, R47 ;  /* 0x0000002f00d57202 */ /* 0x000fe20000000f00 */
[----:B------:R-:W-:Y:S01]  /*1b670*/  IMAD.MOV.U32 R214, RZ, RZ, R46 ;  /* 0x000000ffffd67224 */ /* 0x000fe200078e002e */
[----:B------:R-:W-:-:S02]  /*1b680*/  MOV R215, R45 ;  /* 0x0000002d00d77202 */ /* 0x000fc40000000f00 */
[----:B------:R-:W2:Y:S03]  /*1b690*/  LDSM.16.M88.4 R44, [R2+0x5000] ;  /* 0x00500000022c783b */ /* 0x000ea60000000200 */
[C---:B------:R-:W-:Y:S01]  /*1b6a0*/  HMMA.16816.F32 R208, R8.reuse, R18, R204 ;  /* 0x0000001208d0723c */ /* 0x040fe200000018cc */
[----:B------:R-:W3:Y:S02]  /*1b6b0*/  LDSM.16.M88.4 R16, [R2+0x7800] ;  /* 0x007800000210783b */ /* 0x000ee40000000200 */
[----:B------:R-:W-:Y:S01]  /*1b6c0*/  IMAD.MOV.U32 R231, RZ, RZ, R12 ;  /* 0x000000ffffe77224 */ /* 0x000fe200078e000c */
[----:B------:R-:W-:Y:S01]  /*1b6d0*/  MOV R230, R13 ;  /* 0x0000000d00e67202 */ /* 0x000fe20000000f00 */
[----:B------:R-:W-:Y:S01]  /*1b6e0*/  IMAD.MOV.U32 R224, RZ, RZ, R14 ;  /* 0x000000ffffe07224 */ /* 0x000fe200078e000e */
[----:B------:R-:W-:Y:S02]  /*1b6f0*/  MOV R221, R15 ;  /* 0x0000000f00dd7202 */ /* 0x000fe40000000f00 */
[C---:B------:R-:W-:Y:S01]  /*1b700*/  HMMA.16816.F32 R248, R8.reuse, R20, R248 ;  /* 0x0000001408f8723c */ /* 0x040fe200000018f8 */
[----:B------:R-:W4:Y:S04]  /*1b710*/  LDSM.16.M88.4 R20, [R2+0x7000] ;  /* 0x007000000214783b */ /* 0x000f280000000200 */
[----:B------:R-:W4:Y:S01]  /*1b720*/  LDSM.16.M88.4 R12, [R2+0x8000] ;  /* 0x00800000020c783b */ /* 0x000f220000000200 */
[----:B------:R-:W-:Y:S01]  /*1b730*/  IMAD.MOV.U32 R204, RZ, RZ, R199 ;  /* 0x000000ffffcc7224 */ /* 0x000fe200078e00c7 */
[----:B------:R-:W-:Y:S01]  /*1b740*/  MOV R205, R198 ;  /* 0x000000c600cd7202 */ /* 0x000fe20000000f00 */
[----:B-----5:R-:W-:Y:S01]  /*1b750*/  HMMA.16816.F32 R200, R8, R40, R184 ;  /* 0x0000002808c8723c */ /* 0x020fe200000018b8 */
[----:B------:R-:W-:Y:S01]  /*1b760*/  IMAD.MOV.U32 R206, RZ, RZ, R197 ;  /* 0x000000ffffce7224 */ /* 0x000fe200078e00c5 */
[----:B------:R-:W-:-:S06]  /*1b770*/  MOV R207, R196 ;  /* 0x000000c400cf7202 */ /* 0x000fcc0000000f00 */
[C---:B------:R-:W-:Y:S01]  /*1b780*/  HMMA.16816.F32 R192, R8.reuse, R42, R192 ;  /* 0x0000002a08c0723c */ /* 0x040fe200000018c0 */
[----:B------:R-:W5:Y:S07]  /*1b790*/  LDSM.16.M88.4 R40, [R2+0x8800] ;  /* 0x008800000228783b */ /* 0x000f6e0000000200 */
[C---:B-1----:R-:W-:Y:S08]  /*1b7a0*/  HMMA.16816.F32 R196, R8.reuse, R32, R112 ;  /* 0x0000002008c4723c */ /* 0x042ff00000001870 */
[----:B------:R-:W-:Y:S01]  /*1b7b0*/  HMMA.16816.F32 R184, R8, R34, R108 ;  /* 0x0000002208b8723c */ /* 0x000fe2000000186c */
[----:B------:R-:W1:Y:S01]  /*1b7c0*/  LDSM.16.M88.4 R32, [R2+0x9800] ;  /* 0x009800000220783b */ /* 0x000e620000000200 */
[----:B------:R-:W-:-:S06]  /*1b7d0*/  IMAD.MOV.U32 R212, RZ, RZ, R124 ;  /* 0x000000ffffd47224 */ /* 0x000fcc00078e007c */
[----:B------:R-:W-:Y:S01]  /*1b7e0*/  HMMA.16816.F32 R168, R8, R48, R128 ;  /* 0x0000003008a8723c */ /* 0x000fe20000001880 */
[----:B------:R-:W-:Y:S01]  /*1b7f0*/  IMAD.MOV.U32 R48, RZ, RZ, R191 ;  /* 0x000000ffff307224 */ /* 0x000fe200078e00bf */
[----:B------:R-:W-:Y:S01]  /*1b800*/  MOV R49, R190 ;  /* 0x000000be00317202 */ /* 0x000fe20000000f00 */
[----:B------:R-:W-:-:S05]  /*1b810*/  IMAD.IADD R4, R3, 0x1, R4 ;  /* 0x0000000103047824 */ /* 0x000fca00078e0204 */
[----:B------:R-:W-:Y:S01]  /*1b820*/  HMMA.16816.F32 R124, R8, R50, R236 ;  /* 0x00000032087c723c */ /* 0x000fe200000018ec */
[----:B------:R-:W-:Y:S01]  /*1b830*/  IMAD.MOV.U32 R50, RZ, RZ, R189 ;  /* 0x000000ffff327224 */ /* 0x000fe200078e00bd */
[----:B------:R-:W-:-:S06]  /*1b840*/  MOV R51, R188 ;  /* 0x000000bc00337202 */ /* 0x000fcc0000000f00 */
[C---:B--2---:R-:W-:Y:S08]  /*1b850*/  HMMA.16816.F32 R188, R8.reuse, R46, R116 ;  /* 0x0000002e08bc723c */ /* 0x044ff00000001874 */
[C---:B------:R-:W-:Y:S08]  /*1b860*/  HMMA.16816.F32 R116, R8.reuse, R24, R96 ;  /* 0x000000180874723c */ /* 0x040ff00000001860 */
[----:B---3--:R-:W-:Y:S01]  /*1b870*/  HMMA.16816.F32 R96, R8, R18, R72 ;  /* 0x000000120860723c */ /* 0x008fe20000001848 */
[----:B------:R-:W-:-:S02]  /*1b880*/  MOV R75, R0 ;  /* 0x00000000004b7202 */ /* 0x000fc40000000f00 */
[----:B------:R-:W-:Y:S01]  /*1b890*/  IADD3 R0, PT, PT, R3, R2, RZ ;  /* 0x0000000203007210 */ /* 0x000fe20007ffe0ff */
[----:B------:R-:W-:Y:S01]  /*1b8a0*/  IMAD.MOV.U32 R72, RZ, RZ, R7 ;  /* 0x000000ffff487224 */ /* 0x000fe200078e0007 */
[----:B------:R-:W-:Y:S01]  /*1b8b0*/  MOV R73, R6 ;  /* 0x0000000600497202 */ /* 0x000fe20000000f00 */
[----:B------:R-:W-:Y:S02]  /*1b8c0*/  IMAD.MOV.U32 R74, RZ, RZ, R5 ;  /* 0x000000ffff4a7224 */ /* 0x000fe400078e0005 */
[C---:B------:R-:W-:Y:S01]  /*1b8d0*/  HMMA.16816.F32 R180, R8.reuse, R52, R180 ;  /* 0x0000003408b4723c */ /* 0x040fe200000018b4 */
[----:B------:R-:W-:Y:S01]  /*1b8e0*/  IMAD.MOV.U32 R52, RZ, RZ, R179 ;  /* 0x000000ffff347224 */ /* 0x000fe200078e00b3 */
[----:B------:R-:W-:Y:S01]  /*1b8f0*/  MOV R53, R178 ;  /* 0x000000b200357202 */ /* 0x000fe20000000f00 */
[----:B------:R-:W-:Y:S05]  /*1b900*/  LDSM.16.M88.4 R4, [R4] ;  /* 0x000000000404783b */ /* 0x000fea0000000200 */
[----:B------:R-:W-:Y:S01]  /*1b910*/  HMMA.16816.F32 R172, R8, R54, R120 ;  /* 0x0000003608ac723c */ /* 0x000fe20000001878 */
[----:B------:R-:W-:Y:S01]  /*1b920*/  IMAD.MOV.U32 R54, RZ, RZ, R177 ;  /* 0x000000ffff367224 */ /* 0x000fe200078e00b1 */
[----:B------:R-:W-:-:S06]  /*1b930*/  MOV R55, R176 ;  /* 0x000000b000377202 */ /* 0x000fcc0000000f00 */
[C---:B------:R-:W-:Y:S01]  /*1b940*/  HMMA.16816.F32 R128, R8.reuse, R44, R212 ;  /* 0x0000002c0880723c */ /* 0x040fe200000018d4 */
[----:B------:R-:W2:Y:S07]  /*1b950*/  LDSM.16.M88.4 R44, [R2+0x9000] ;  /* 0x00900000022c783b */ /* 0x000eae0000000200 */
[C---:B------:R-:W-:Y:S08]  /*1b960*/  HMMA.16816.F32 R176, R8.reuse, R28, R100 ;  /* 0x0000001c08b0723c */ /* 0x040ff00000001864 */
[C---:B------:R-:W-:Y:S01]  /*1b970*/  HMMA.16816.F32 R120, R8.reuse, R30, R104 ;  /* 0x0000001e0878723c */ /* 0x040fe20000001868 */
[----:B------:R-:W-:Y:S07]  /*1b980*/  LDSM.16.M88.4 R28, [R0+0x2000] ;  /* 0x00200000001c783b */ /* 0x000fee0000000200 */
[C---:B------:R-:W-:Y:S01]  /*1b990*/  HMMA.16816.F32 R112, R8.reuse, R26, R92 ;  /* 0x0000001a0870723c */ /* 0x040fe2000000185c */
[----:B------:R-:W3:Y:S07]  /*1b9a0*/  LDSM.16.M88.4 R24, [R0+0x2800] ;  /* 0x002800000018783b */ /* 0x000eee0000000200 */
[C---:B----4-:R-:W-:Y:S08]  /*1b9b0*/  HMMA.16816.F32 R108, R8.reuse, R20, R88 ;  /* 0x00000014086c723c */ /* 0x050ff00000001858 */
[C---:B------:R-:W-:Y:S01]  /*1b9c0*/  HMMA.16816.F32 R104, R8.reuse, R22, R80 ;  /* 0x000000160868723c */ /* 0x040fe20000001850 */
[----:B------:R-:W4:Y:S07]  /*1b9d0*/  LDSM.16.M88.4 R20, [R0+0x3000] ;  /* 0x003000000014783b */ /* 0x000f2e0000000200 */
        /* <DEDUP_REMOVED lines=8> */
[----:B------:R-:W-:-:S03]  /*1ba60*/  MOV R239, R86 ;  /* 0x0000005600ef7202 */ /* 0x000fc60000000f00 */
[C---:B-----5:R-:W-:Y:S08]  /*1ba70*/  HMMA.16816.F32 R80, R8.reuse, R40, R56 ;  /* 0x000000280850723c */ /* 0x060ff00000001838 */
[C---:B-1----:R-:W-:Y:S01]  /*1ba80*/  HMMA.16816.F32 R60, R8.reuse, R32, R48 ;  /* 0x00000020083c723c */ /* 0x042fe20000001830 */
[----:B------:R-:W-:Y:S01]  /*1ba90*/  IMAD.MOV.U32 R212, RZ, RZ, R231 ;  /* 0x000000ffffd47224 */ /* 0x000fe200078e00e7 */
[----:B------:R-:W-:Y:S01]  /*1baa0*/  MOV R213, R230 ;  /* 0x000000e600d57202 */ /* 0x000fe20000000f00 */
[----:B------:R-:W-:Y:S01]  /*1bab0*/  IMAD.MOV.U32 R214, RZ, RZ, R224 ;  /* 0x000000ffffd67224 */ /* 0x000fe200078e00e0 */
[----:B------:R-:W-:Y:S01]  /*1bac0*/  MOV R215, R221 ;  /* 0x000000dd00d77202 */ /* 0x000fe20000000f00 */
[----:B------:R-:W-:Y:S03]  /*1bad0*/  LDSM.16.M88.4 R48, [R0+0x5800] ;  /* 0x005800000030783b */ /* 0x000fe60000000200 */
[C---:B------:R-:W-:Y:S01]  /*1bae0*/  HMMA.16816.F32 R56, R8.reuse, R34, R236 ;  /* 0x000000220838723c */ /* 0x040fe200000018ec */
[----:B------:R-:W1:Y:S07]  /*1baf0*/  LDSM.16.M88.4 R32, [R0+0x6800] ;  /* 0x006800000020783b */ /* 0x000e6e0000000200 */
[C---:B------:R-:W-:Y:S01]  /*1bb00*/  HMMA.16816.F32 R76, R8.reuse, R42, R216 ;  /* 0x0000002a084c723c */ /* 0x040fe200000018d8 */
[----:B------:R-:W-:Y:S07]  /*1bb10*/  LDSM.16.M88.4 R40, [R0+0x6000] ;  /* 0x006000000028783b */ /* 0x000fee0000000200 */
[C---:B--2---:R-:W-:Y:S08]  /*1bb20*/  HMMA.16816.F32 R72, R8.reuse, R44, R72 ;  /* 0x0000002c0848723c */ /* 0x044ff00000001848 */
[----:B------:R-:W-:Y:S01]  /*1bb30*/  HMMA.16816.F32 R68, R8, R46, R52 ;  /* 0x0000002e0844723c */ /* 0x000fe20000001834 */
[----:B------:R-:W2:Y:S04]  /*1bb40*/  LDSM.16.M88.4 R44, [R0+0x4800] ;  /* 0x00480000002c783b */ /* 0x000ea80000000200 */
[----:B------:R-:W-:Y:S03]  /*1bb50*/  LDSM.16.M88.4 R52, [R0+0x5000] ;  /* 0x005000000034783b */ /* 0x000fe60000000200 */
[C---:B---3--:R-:W-:Y:S01]  /*1bb60*/  HMMA.16816.F32 R216, R4.reuse, R24, R248 ;  /* 0x0000001804d8723c */ /* 0x048fe200000018f8 */
[----:B------:R-:W-:Y:S07]  /*1bb70*/  LDSM.16.M88.4 R8, [R0+0x9800] ;  /* 0x009800000008783b */ /* 0x000fee0000000200 */
        /* <DEDUP_REMOVED lines=10> */
[----:B------:R-:W4:Y:S07]  /*1bc20*/  LDSM.16.M88.4 R16, [R0+0x8800] ;  /* 0x008800000010783b */ /* 0x000f2e0000000200 */
[C---:B------:R-:W-:Y:S08]  /*1bc30*/  HMMA.16816.F32 R180, R4.reuse, R12, R180 ;  /* 0x0000000c04b4723c */ /* 0x040ff000000018b4 */
[----:B------:R-:W-:Y:S01]  /*1bc40*/  HMMA.16816.F32 R172, R4, R14, R172 ;  /* 0x0000000e04ac723c */ /* 0x000fe200000018ac */
[----:B------:R-:W4:Y:S01]  /*1bc50*/  LDSM.16.M88.4 R12, [R0+0x9000] ;  /* 0x00900000000c783b */ /* 0x000f220000000200 */
[----:B------:R-:W-:-:S06]  /*1bc60*/  DEPBAR.LE SB0, 0x0 ;  /* 0x000080000000791a */ /* 0x000fcc0000000000 */
[----:B-1----:R-:W-:Y:S01]  /*1bc70*/  HMMA.16816.F32 R116, R4, R32, R116 ;  /* 0x000000200474723c */ /* 0x002fe20000001874 */
[----:B------:R-:W-:-:S05]  /*1bc80*/  IMAD.MOV.U32 R32, RZ, RZ, R220 ;  /* 0x000000ffff207224 */ /* 0x000fca00078e00dc */
[----:B------:R-:W-:-:S04]  /*1bc90*/  IADD3 R251, PT, PT, R32, -0x2, RZ ;  /* 0xfffffffe20fb7810 */ /* 0x000fc80007ffe0ff */
        /* <DEDUP_REMOVED lines=13> */
[C---:B-----5:R-:W-:Y:S08]  /*1bd70*/  HMMA.16816.F32 R108, R4.reuse, R28, R108 ;  /* 0x0000001c046c723c */ /* 0x060ff0000000186c */
        /* <DEDUP_REMOVED lines=83> */
.L_x_7691:
        /* <DEDUP_REMOVED lines=12> */
.L_x_7692:
[----:B------:R-:W-:Y:S05]  /*1c370*/  BSYNC.RECONVERGENT B0 ;  /* 0x0000000000007941 */ /* 0x000fea0003800200 */
.L_x_7690:
[----:B------:R-:W2:Y:S04]  /*1c380*/  LDL R6, [R1+0x34] ;  /* 0x0000340001067983 */ /* 0x000ea80000100800 */
[----:B------:R-:W3:Y:S01]  /*1c390*/  LDL R7, [R1+0x30] ;  /* 0x0000300001077983 */ /* 0x000ee20000100800 */
        /* <DEDUP_REMOVED lines=52> */
.L_x_7689:
[----:B------:R-:W-:Y:S05]  /*1c6e0*/  BSYNC.RECONVERGENT B1 ;  /* 0x0000000000017941 */ /* 0x000fea0003800200 */
.L_x_7688:
[----:B------:R-:W3:Y:S04]  /*1c6f0*/  LDL.LU R0, [R1+0x74] ;  /* 0x0000740001007983 */ /* 0x000ee80000300800 */
[----:B--2---:R-:W2:Y:S01]  /*1c700*/  LDL R2, [R1+0x44] ;  /* 0x0000440001027983 */ /* 0x004ea20000100800 */
[----:B---3--:R-:W-:Y:S02]  /*1c710*/  IMAD.MOV.U32 R35, RZ, RZ, R0 ;  /* 0x000000ffff237224 */ /* 0x008fe400078e0000 */
[----:B--2---:R-:W-:-:S04]  /*1c720*/  IMAD R2, R32, 0x100, R2 ;  /* 0x0000010020027824 */ /* 0x004fc800078e0202 */
[C---:B------:R-:W-:Y:S02]  /*1c730*/  VIADD R3, R2.reuse, 0xfffffe00 ;  /* 0xfffffe0002037836 */ /* 0x040fe40000000000 */
[C---:B------:R-:W-:Y:S02]  /*1c740*/  VIADD R0, R2.reuse, 0xfffffe01 ;  /* 0xfffffe0102007836 */ /* 0x040fe40000000000 */
[C---:B------:R-:W-:Y:S01]  /*1c750*/  VIADD R5, R2.reuse, 0xfffffe08 ;  /* 0xfffffe0802057836 */ /* 0x040fe20000000000 */
[C---:B------:R-:W-:Y:S01]  /*1c760*/  ISETP.GE.AND P1, PT, R3.reuse, R226, PT ;  /* 0x000000e20300720c */ /* 0x040fe20003f26270 */
[----:B------:R-:W-:Y:S01]  /*1c770*/  VIADD R7, R2, 0xfffffe10 ;  /* 0xfffffe1002077836 */ /* 0x000fe20000000000 */
[C---:B------:R-:W-:Y:S02]  /*1c780*/  ISETP.GE.AND P2, PT, R3.reuse, R228, PT ;  /* 0x000000e40300720c */ /* 0x040fe40003f46270 */
[C---:B------:R-:W-:Y:S02]  /*1c790*/  ISETP.GE.AND P0, PT, R3.reuse, R227, PT ;  /* 0x000000e30300720c */ /* 0x040fe40003f06270 */
[----:B------:R-:W-:-:S02]  /*1c7a0*/  ISETP.GE.AND P4, PT, R3, R229, PT ;  /* 0x000000e50300720c */ /* 0x000fc40003f86270 */
[----:B------:R-:W-:Y:S02]  /*1c7b0*/  FSEL R3, R204, -INF , P1 ;  /* 0xff800000cc037808 */ /* 0x000fe40000800000 */
[C---:B------:R-:W-:Y:S02]  /*1c7c0*/  ISETP.GE.AND P1, PT, R0.reuse, R229, PT ;  /* 0x000000e50000720c */ /* 0x040fe40003f26270 */
[C---:B------:R-:W-:Y:S02]  /*1c7d0*/  ISETP.GE.AND P5, PT, R0.reuse, R226, PT ;  /* 0x000000e20000720c */ /* 0x040fe40003fa6270 */
[C---:B------:R-:W-:Y:S02]  /*1c7e0*/  ISETP.GE.AND P6, PT, R0.reuse, R228, PT ;  /* 0x000000e40000720c */ /* 0x040fe40003fc6270 */
[----:B------:R-:W-:Y:S02]  /*1c7f0*/  ISETP.GE.AND P3, PT, R0, R227, PT ;  /* 0x000000e30000720c */ /* 0x000fe40003f66270 */
[----:B------:R-:W-:-:S02]  /*1c800*/  FSEL R22, R3, -INF , !P2 ;  /* 0xff80000003167808 */ /* 0x000fc40005000000 */
[----:B------:R-:W-:Y:S02]  /*1c810*/  FSEL R0, R206, -INF , P0 ;  /* 0xff800000ce007808 */ /* 0x000fe40000000000 */
[----:B------:R-:W-:Y:S02]  /*1c820*/  P2R R3, PR, RZ, 0x2 ;  /* 0x00000002ff037803 */ /* 0x000fe40000000000 */
[----:B------:R-:W-:Y:S02]  /*1c830*/  ISETP.GE.AND P0, PT, R5, R228, PT ;  /* 0x000000e40500720c */ /* 0x000fe40003f06270 */
[----:B------:R-:W-:Y:S02]  /*1c840*/  FSEL R4, R205, -INF , P5 ;  /* 0xff800000cd047808 */ /* 0x000fe40002800000 */
[----:B------:R-:W-:Y:S02]  /*1c850*/  ISETP.NE.AND P2, PT, R3, RZ, PT ;  /* 0x000000ff0300720c */ /* 0x000fe40003f45270 */
[----:B------:R-:W-:-:S02]  /*1c860*/  ISETP.GE.AND P1, PT, R5, R226, PT ;  /* 0x000000e20500720c */ /* 0x000fc40003f26270 */
[----:B------:R-:W-:Y:S01]  /*1c870*/  FSEL R23, R0, -INF , !P4 ;  /* 0xff80000000177808 */ /* 0x000fe20006000000 */
[----:B------:R-:W-:Y:S01]  /*1c880*/  VIADD R0, R2, 0xfffffe09 ;  /* 0xfffffe0902007836 */ /* 0x000fe20000000000 */
[----:B------:R-:W-:Y:S02]  /*1c890*/  P2R R6, PR, RZ, 0x1 ;  /* 0x00000001ff067803 */ /* 0x000fe40000000000 */
[----:B------:R-:W-:Y:S02]  /*1c8a0*/  FSEL R3, R207, -INF , P3 ;  /* 0xff800000cf037808 */ /* 0x000fe40001800000 */
[----:B------:R-:W-:Y:S02]  /*1c8b0*/  ISETP.GE.AND P0, PT, R5, R227, PT ;  /* 0x000000e30500720c */ /* 0x000fe40003f06270 */
[----:B------:R-:W-:Y:S02]  /*1c8c0*/  FSEL R18, R4, -INF , !P6 ;  /* 0xff80000004127808 */ /* 0x000fe40007000000 */
[----:B------:R-:W-:-:S02]  /*1c8d0*/  FSEL R4, R212, -INF , P1 ;  /* 0xff800000d4047808 */ /* 0x000fc40000800000 */
[----:B------:R-:W-:Y:S01]  /*1c8e0*/  ISETP.NE.AND P1, PT, R6, RZ, PT ;  /* 0x000000ff0600720c */ /* 0x000fe20003f25270 */
[----:B------:R-:W-:Y:S01]  /*1c8f0*/  VIADD R6, R2, 0xfffffe18 ;  /* 0xfffffe1802067836 */ /* 0x000fe20000000000 */
[----:B------:R-:W-:Y:S02]  /*1c900*/  FSEL R14, R3, -INF , !P2 ;  /* 0xff800000030e7808 */ /* 0x000fe40005000000 */
[C---:B------:R-:W-:Y:S02]  /*1c910*/  ISETP.GE.AND P3, PT, R0.reuse, R226, PT ;  /* 0x000000e20000720c */ /* 0x040fe40003f66270 */
[C---:B------:R-:W-:Y:S02]  /*1c920*/  ISETP.GE.AND P6, PT, R0.reuse, R228, PT ;  /* 0x000000e40000720c */ /* 0x040fe40003fc6270 */
[C---:B------:R-:W-:Y:S02]  /*1c930*/  ISETP.GE.AND P2, PT, R0.reuse, R227, PT ;  /* 0x000000e30000720c */ /* 0x040fe40003f46270 */
[----:B------:R-:W-:-:S02]  /*1c940*/  ISETP.GE.AND P5, PT, R0, R229, PT ;  /* 0x000000e50000720c */ /* 0x000fc40003fa6270 */
[----:B------:R-:W-:Y:S02]  /*1c950*/  ISETP.GE.AND P4, PT, R5, R229, PT ;  /* 0x000000e50500720c */ /* 0x000fe40003f86270 */
[----:B------:R-:W-:Y:S02]  /*1c960*/  FSEL R0, R214, -INF , P0 ;  /* 0xff800000d6007808 */ /* 0x000fe40000000000 */
[----:B------:R-:W-:Y:S02]  /*1c970*/  ISETP.GE.AND P0, PT, R7, R228, PT ;  /* 0x000000e40700720c */ /* 0x000fe40003f06270 */
[----:B------:R-:W-:Y:S02]  /*1c980*/  FSEL R15, R4, -INF , !P1 ;  /* 0xff800000040f7808 */ /* 0x000fe40004800000 */
[----:B------:R-:W-:Y:S02]  /*1c990*/  FSEL R4, R213, -INF , P3 ;  /* 0xff800000d5047808 */ /* 0x000fe40001800000 */
        /* <DEDUP_REMOVED lines=8> */
[----:B------:R-:W-:Y:S02]  /*1ca20*/  ISETP.NE.AND P1, PT, R5, RZ, PT ;  /* 0x000000ff0500720c */ /* 0x000fe40003f25270 */
[----:B------:R-:W-:Y:S02]  /*1ca30*/  FSEL R19, R3, -INF , !P5 ;  /* 0xff80000003137808 */ /* 0x000fe40006800000 */
[C---:B------:R-:W-:Y:S02]  /*1ca40*/  ISETP.GE.AND P3, PT, R0.reuse, R226, PT ;  /* 0x000000e20000720c */ /* 0x040fe40003f66270 */
[C---:B------:R-:W-:Y:S02]  /*1ca50*/  ISETP.GE.AND P6, PT, R0.reuse, R228, PT ;  /* 0x000000e40000720c */ /* 0x040fe40003fc6270 */
        /* <DEDUP_REMOVED lines=13> */
[C---:B------:R-:W-:Y:S02]  /*1cb30*/  ISETP.GE.AND P0, PT, R6.reuse, R227, PT ;  /* 0x000000e30600720c */ /* 0x040fe40003f06270 */
[----:B------:R-:W-:Y:S01]  /*1cb40*/  ISETP.GE.AND P4, PT, R6, R229, PT ;  /* 0x000000e50600720c */ /* 0x000fe20003f86270 */
[----:B------:R-:W-:Y:S01]  /*1cb50*/  VIADD R6, R2, 0xfffffe20 ;  /* 0xfffffe2002067836 */ /* 0x000fe20000000000 */
[----:B------:R-:W-:-:S02]  /*1cb60*/  FSEL R28, R4, -INF , !P6 ;  /* 0xff800000041c7808 */ /* 0x000fc40007000000 */
[----:B------:R-:W-:Y:S02]  /*1cb70*/  FSEL R4, R244, -INF , P1 ;  /* 0xff800000f4047808 */ /* 0x000fe40000800000 */
[----:B------:R-:W-:Y:S02]  /*1cb80*/  ISETP.NE.AND P1, PT, R5, RZ, PT ;  /* 0x000000ff0500720c */ /* 0x000fe40003f25270 */
[----:B------:R-:W-:Y:S02]  /*1cb90*/  FSEL R31, R3, -INF , !P5 ;  /* 0xff800000031f7808 */ /* 0x000fe40006800000 */
        /* <DEDUP_REMOVED lines=293> */
[----:B------:R-:W-:Y:S02]  /*1ddf0*/  FSEL R198, R4, -INF , !P6 ;  /* 0xff80000004c67808 */ /* 0x000fe40007000000 */
[C---:B------:R-:W-:Y:S02]  /*1de00*/  ISETP.GE.AND P0, PT, R6.reuse, R227, PT ;  /* 0x000000e30600720c */ /* 0x040fe40003f06270 */
[----:B------:R-:W-:Y:S01]  /*1de10*/  ISETP.GE.AND P4, PT, R6, R229, PT ;  /* 0x000000e50600720c */ /* 0x000fe20003f86270 */
[----:B------:R-:W-:Y:S01]  /*1de20*/  VIADD R6, R2, 0xfffffe98 ;  /* 0xfffffe9802067836 */ /* 0x000fe20000000000 */
[----:B------:R-:W-:-:S02]  /*1de30*/  FSEL R4, R116, -INF , P1 ;  /* 0xff80000074047808 */ /* 0x000fc40000800000 */
[----:B------:R-:W-:Y:S02]  /*1de40*/  ISETP.NE.AND P1, PT, R5, RZ, PT ;  /* 0x000000ff0500720c */ /* 0x000fe40003f25270 */
[----:B------:R-:W-:Y:S02]  /*1de50*/  FSEL R203, R3, -INF , !P5 ;  /* 0xff80000003cb7808 */ /* 0x000fe40006800000 */
[C---:B------:R-:W-:Y:S02]  /*1de60*/  ISETP.GE.AND P3, PT, R0.reuse, R226, PT ;  /* 0x000000e20000720c */ /* 0x040fe40003f66270 */
[C---:B------:R-:W-:Y:S02]  /*1de70*/  ISETP.GE.AND P6, PT, R0.reuse, R228, PT ;  /* 0x000000e40000720c */ /* 0x040fe40003fc6270 */
[C---:B------:R-:W-:Y:S02]  /*1de80*/  ISETP.GE.AND P2, PT, R0.reuse, R227, PT ;  /* 0x000000e30000720c */ /* 0x040fe40003f46270 */
[----:B------:R-:W-:-:S02]  /*1de90*/  ISETP.GE.AND P5, PT, R0, R229, PT ;  /* 0x000000e50000720c */ /* 0x000fc40003fa6270 */
[----:B------:R-:W-:Y:S02]  /*1dea0*/  FSEL R0, R118, -INF , P0 ;  /* 0xff80000076007808 */ /* 0x000fe40000000000 */
[----:B------:R-:W-:Y:S02]  /*1deb0*/  FSEL R174, R4, -INF , !P1 ;  /* 0xff80000004ae7808 */ /* 0x000fe40004800000 */
[----:B------:R-:W-:Y:S02]  /*1dec0*/  ISETP.GE.AND P1, PT, R6, R228, PT ;  /* 0x000000e40600720c */ /* 0x000fe40003f26270 */
[----:B------:R-:W-:Y:S01]  /*1ded0*/  FSEL R211, R0, -INF , !P4 ;  /* 0xff80000000d37808 */ /* 0x000fe20006000000 */
[----:B------:R-:W-:Y:S01]  /*1dee0*/  VIADD R0, R2, 0xfffffe99 ;  /* 0xfffffe9902007836 */ /* 0x000fe20000000000 */
[----:B------:R-:W-:Y:S02]  /*1def0*/  FSEL R3, R117, -INF , P3 ;  /* 0xff80000075037808 */ /* 0x000fe40001800000 */
[----:B------:R-:W-:-:S02]  /*1df00*/  ISETP.GE.AND P0, PT, R6, R226, PT ;  /* 0x000000e20600720c */ /* 0x000fc40003f06270 */
[----:B------:R-:W-:Y:S02]  /*1df10*/  FSEL R5, R119, -INF , P2 ;  /* 0xff80000077057808 */ /* 0x000fe40001000000 */
[----:B------:R-:W-:Y:S02]  /*1df20*/  P2R R4, PR, RZ, 0x2 ;  /* 0x00000002ff047803 */ /* 0x000fe40000000000 */
[----:B------:R-:W-:Y:S02]  /*1df30*/  ISETP.GE.AND P1, PT, R6, R227, PT ;  /* 0x000000e30600720c */ /* 0x000fe40003f26270 */
[----:B------:R-:W-:Y:S02]  /*1df40*/  FSEL R205, R3, -INF , !P6 ;  /* 0xff80000003cd7808 */ /* 0x000fe40007000000 */
[----:B------:R-:W-:Y:S02]  /*1df50*/  FSEL R3, R112, -INF , P0 ;  /* 0xff80000070037808 */ /* 0x000fe40000000000 */
[----:B------:R-:W-:-:S02]  /*1df60*/  FSEL R213, R5, -INF , !P5 ;  /* 0xff80000005d57808 */ /* 0x000fc40006800000 */
[----:B------:R-:W-:Y:S01]  /*1df70*/  ISETP.GE.AND P4, PT, R6, R229, PT ;  /* 0x000000e50600720c */ /* 0x000fe20003f86270 */
[----:B------:R-:W-:Y:S01]  /*1df80*/  VIADD R6, R2, 0xfffffea0 ;  /* 0xfffffea002067836 */ /* 0x000fe20000000000 */
[C---:B------:R-:W-:Y:S02]  /*1df90*/  ISETP.GE.AND P3, PT, R0.reuse, R226, PT ;  /* 0x000000e20000720c */ /* 0x040fe40003f66270 */
[C---:B------:R-:W-:Y:S02]  /*1dfa0*/  ISETP.GE.AND P6, PT, R0.reuse, R228, PT ;  /* 0x000000e40000720c */ /* 0x040fe40003fc6270 */
[C---:B------:R-:W-:Y:S02]  /*1dfb0*/  ISETP.GE.AND P0, PT, R0.reuse, R227, PT ;  /* 0x000000e30000720c */ /* 0x040fe40003f06270 */
[----:B------:R-:W-:Y:S02]  /*1dfc0*/  ISETP.GE.AND P5, PT, R0, R229, PT ;  /* 0x000000e50000720c */ /* 0x000fe40003fa6270 */
[----:B------:R-:W-:-:S02]  /*1dfd0*/  ISETP.NE.AND P2, PT, R4, RZ, PT ;  /* 0x000000ff0400720c */ /* 0x000fc40003f45270 */
[----:B------:R-:W-:Y:S02]  /*1dfe0*/  FSEL R0, R114, -INF , P1 ;  /* 0xff80000072007808 */ /* 0x000fe40000800000 */
[----:B------:R-:W-:Y:S02]  /*1dff0*/  FSEL R176, R3, -INF , !P2 ;  /* 0xff80000003b07808 */ /* 0x000fe40005000000 */
[----:B------:R-:W-:Y:S01]  /*1e000*/  FSEL R212, R0, -INF , !P4 ;  /* 0xff80000000d47808 */ /* 0x000fe20006000000 */
[----:B------:R-:W-:Y:S01]  /*1e010*/  VIADD R0, R2, 0xfffffea1 ;  /* 0xfffffea102007836 */ /* 0x000fe20000000000 */
[----:B------:R-:W-:Y:S02]  /*1e020*/  ISETP.GE.AND P1, PT, R6, R228, PT ;  /* 0x000000e40600720c */ /* 0x000fe40003f26270 */
[----:B------:R-:W-:Y:S02]  /*1e030*/  FSEL R4, R113, -INF , P3 ;  /* 0xff80000071047808 */ /* 0x000fe40001800000 */
[----:B------:R-:W-:-:S02]  /*1e040*/  FSEL R3, R115, -INF , P0 ;  /* 0xff80000073037808 */ /* 0x000fc40000000000 */
[----:B------:R-:W-:Y:S02]  /*1e050*/  ISETP.GE.AND P4, PT, R6, R227, PT ;  /* 0x000000e30600720c */ /* 0x000fe40003f86270 */
[----:B------:R-:W-:Y:S02]  /*1e060*/  P2R R5, PR, RZ, 0x2 ;  /* 0x00000002ff057803 */ /* 0x000fe40000000000 */
[----:B------:R-:W-:Y:S02]  /*1e070*/  FSEL R206, R4, -INF , !P6 ;  /* 0xff80000004ce7808 */ /* 0x000fe40007000000 */
        /* <DEDUP_REMOVED lines=10> */
[----:B------:R-:W-:Y:S01]  /*1e120*/  FSEL R4, R108, -INF , P2 ;  /* 0xff8000006c047808 */ /* 0x000fe20001000000 */
[----:B------:R-:W2:Y:S01]  /*1e130*/  LD.E R0, desc[UR4][R134.64+0xdc] ;  /* 0x0000dc0486007980 */ /* 0x000ea2000c101900 */
[----:B------:R-:W-:Y:S02]  /*1e140*/  ISETP.NE.AND P2, PT, R5, RZ, PT ;  /* 0x000000ff0500720c */ /* 0x000fe40003f45270 */
[----:B------:R-:W-:Y:S02]  /*1e150*/  FSEL R5, R109, -INF , P1 ;  /* 0xff8000006d057808 */ /* 0x000fe40000800000 */
[----:B------:R-:W-:Y:S02]  /*1e160*/  FSEL R177, R4, -INF , !P2 ;  /* 0xff80000004b17808 */ /* 0x000fe40005000000 */
[----:B------:R-:W-:Y:S02]  /*1e170*/  FSEL R4, R111, -INF , P0 ;  /* 0xff8000006f047808 */ /* 0x000fe40000000000 */
[----:B------:R-:W-:-:S02]  /*1e180*/  ISETP.GE.AND P2, PT, R7, R228, PT ;  /* 0x000000e40700720c */ /* 0x000fc40003f46270 */
[----:B------:R-:W-:Y:S02]  /*1e190*/  FSEL R215, R5, -INF , !P6 ;  /* 0xff80000005d77808 */ /* 0x000fe40007000000 */
[----:B------:R-:W-:Y:S02]  /*1e1a0*/  FSEL R221, R4, -INF , !P5 ;  /* 0xff80000004dd7808 */ /* 0x000fe40006800000 */
[-C--:B------:R-:W-:Y:S02]  /*1e1b0*/  ISETP.GE.AND P4, PT, R7, R226.reuse, PT ;  /* 0x000000e20700720c */ /* 0x080fe40003f86270 */
[----:B------:R-:W-:Y:S02]  /*1e1c0*/  P2R R6, PR, RZ, 0x4 ;  /* 0x00000004ff067803 */ /* 0x000fe40000000000 */
[C---:B------:R-:W-:Y:S02]  /*1e1d0*/  ISETP.GE.AND P0, PT, R3.reuse, R226, PT ;  /* 0x000000e20300720c */ /* 0x040fe40003f06270 */
[----:B------:R-:W-:-:S02]  /*1e1e0*/  ISETP.GE.AND P6, PT, R3, R228, PT ;  /* 0x000000e40300720c */ /* 0x000fc40003fc6270 */
[C---:B------:R-:W-:Y:S02]  /*1e1f0*/  ISETP.GE.AND P3, PT, R3.reuse, R227, PT ;  /* 0x000000e30300720c */ /* 0x040fe40003f66270 */
[----:B------:R-:W-:Y:S01]  /*1e200*/  ISETP.GE.AND P5, PT, R3, R229, PT ;  /* 0x000000e50300720c */ /* 0x000fe20003fa6270 */
[----:B------:R-:W-:Y:S01]  /*1e210*/  VIADD R3, R2, 0xfffffeb0 ;  /* 0xfffffeb002037836 */ /* 0x000fe20000000000 */
[C---:B------:R-:W-:Y:S02]  /*1e220*/  ISETP.GE.AND P2, PT, R7.reuse, R227, PT ;  /* 0x000000e30700720c */ /* 0x040fe40003f46270 */
[----:B------:R-:W-:Y:S02]  /*1e230*/  FSEL R5, R104, -INF , P4 ;  /* 0xff80000068057808 */ /* 0x000fe40002000000 */
[----:B------:R-:W-:Y:S02]  /*1e240*/  ISETP.GE.AND P1, PT, R7, R229, PT ;  /* 0x000000e50700720c */ /* 0x000fe40003f26270 */
[----:B------:R-:W-:-:S02]  /*1e250*/  ISETP.NE.AND P4, PT, R6, RZ, PT ;  /* 0x000000ff0600720c */ /* 0x000fc40003f85270 */
[----:B------:R-:W-:Y:S02]  /*1e260*/  FSEL R4, R106, -INF , P2 ;  /* 0xff8000006a047808 */ /* 0x000fe40001000000 */
[----:B------:R-:W-:Y:S02]  /*1e270*/  ISETP.GE.AND P2, PT, R3, R228, PT ;  /* 0x000000e40300720c */ /* 0x000fe40003f46270 */
[----:B------:R-:W-:Y:S02]  /*1e280*/  FSEL R178, R5, -INF , !P4 ;  /* 0xff80000005b27808 */ /* 0x000fe40006000000 */
[----:B------:R-:W-:Y:S02]  /*1e290*/  FSEL R219, R4, -INF , !P1 ;  /* 0xff80000004db7808 */ /* 0x000fe40004800000 */
[----:B------:R-:W-:Y:S02]  /*1e2a0*/  FSEL R5, R105, -INF , P0 ;  /* 0xff80000069057808 */ /* 0x000fe40000000000 */
[----:B------:R-:W-:-:S02]  /*1e2b0*/  P2R R4, PR, RZ, 0x4 ;  /* 0x00000004ff047803 */ /* 0x000fc40000000000 */
[C---:B------:R-:W-:Y:S02]  /*1e2c0*/  ISETP.GE.AND P4, PT, R3.reuse, R226, PT ;  /* 0x000000e20300720c */ /* 0x040fe40003f86270 */
[C---:B------:R-:W-:Y:S02]  /*1e2d0*/  ISETP.GE.AND P0, PT, R3.reuse, R227, PT ;  /* 0x000000e30300720c */ /* 0x040fe40003f06270 */
[----:B------:R-:W-:Y:S02]  /*1e2e0*/  ISETP.GE.AND P2, PT, R3, R229, PT ;  /* 0x000000e50300720c */ /* 0x000fe40003f46270 */
[----:B------:R-:W-:Y:S01]  /*1e2f0*/  FSEL R3, R107, -INF , P3 ;  /* 0xff8000006b037808 */ /* 0x000fe20001800000 */
[C---:B------:R-:W-:Y:S01]  /*1e300*/  VIADD R6, R2.reuse, 0xfffffeb1 ;  /* 0xfffffeb102067836 */ /* 0x040fe20000000000 */
[----:B------:R-:W-:Y:S02]  /*1e310*/  FSEL R216, R5, -INF , !P6 ;  /* 0xff80000005d87808 */ /* 0x000fe40007000000 */
[----:B------:R-:W-:Y:S01]  /*1e320*/  FSEL R224, R3, -INF , !P5 ;  /* 0xff80000003e07808 */ /* 0x000fe20006800000 */
[----:B------:R-:W-:Y:S01]  /*1e330*/  VIADD R3, R2, 0xfffffeb8 ;  /* 0xfffffeb802037836 */ /* 0x000fe20000000000 */
[----:B------:R-:W-:-:S02]  /*1e340*/  FSEL R5, R100, -INF , P4 ;  /* 0xff80000064057808 */ /* 0x000fc40002000000 */
[----:B------:R-:W-:Y:S02]  /*1e350*/  ISETP.NE.AND P4, PT, R4, RZ, PT ;  /* 0x000000ff0400720c */ /* 0x000fe40003f85270 */
[----:B------:R-:W-:Y:S02]  /*1e360*/  FSEL R4, R102, -INF , P0 ;  /* 0xff80000066047808 */ /* 0x000fe40000000000 */
[----:B------:R-:W-:Y:S02]  /*1e370*/  ISETP.GE.AND P0, PT, R3, R228, PT ;  /* 0x000000e40300720c */ /* 0x000fe40003f06270 */
[----:B------:R-:W-:Y:S02]  /*1e380*/  ISETP.GE.AND P3, PT, R6, R227, PT ;  /* 0x000000e30600720c */ /* 0x000fe40003f66270 */
[----:B------:R-:W-:Y:S02]  /*1e390*/  FSEL R234, R4, -INF , !P2 ;  /* 0xff80000004ea7808 */ /* 0x000fe40005000000 */
[----:B------:R-:W-:-:S02]  /*1e3a0*/  ISETP.GE.AND P1, PT, R6, R226, PT ;  /* 0x000000e20600720c */ /* 0x000fc40003f26270 */
[----:B------:R-:W-:Y:S02]  /*1e3b0*/  FSEL R195, R5, -INF , !P4 ;  /* 0xff80000005c37808 */ /* 0x000fe40006000000 */
[----:B------:R-:W-:Y:S02]  /*1e3c0*/  P2R R4, PR, RZ, 0x1 ;  /* 0x00000001ff047803 */ /* 0x000fe40000000000 */
[C---:B------:R-:W-:Y:S02]  /*1e3d0*/  ISETP.GE.AND P4, PT, R3.reuse, R226, PT ;  /* 0x000000e20300720c */ /* 0x040fe40003f86270 */
[C---:B------:R-:W-:Y:S02]  /*1e3e0*/  ISETP.GE.AND P0, PT, R3.reuse, R227, PT ;  /* 0x000000e30300720c */ /* 0x040fe40003f06270 */
[-C--:B------:R-:W-:Y:S02]  /*1e3f0*/  ISETP.GE.AND P2, PT, R3, R229.reuse, PT ;  /* 0x000000e50300720c */ /* 0x080fe40003f46270 */
[----:B------:R-:W-:-:S02]  /*1e400*/  ISETP.GE.AND P5, PT, R6, R229, PT ;  /* 0x000000e50600720c */ /* 0x000fc40003fa6270 */
[----:B------:R-:W-:Y:S02]  /*1e410*/  FSEL R3, R103, -INF , P3 ;  /* 0xff80000067037808 */ /* 0x000fe40001800000 */
[----:B------:R-:W-:Y:S02]  /*1e420*/  ISETP.GE.AND P6, PT, R6, R228, PT ;  /* 0x000000e40600720c */ /* 0x000fe40003fc6270 */
[----:B------:R-:W-:Y:S02]  /*1e430*/  FSEL R5, R101, -INF , P1 ;  /* 0xff80000065057808 */ /* 0x000fe40000800000 */
[----:B------:R-:W-:Y:S01]  /*1e440*/  FSEL R240, R3, -INF , !P5 ;  /* 0xff80000003f07808 */ /* 0x000fe20006800000 */
[C---:B------:R-:W-:Y:S01]  /*1e450*/  VIADD R3, R2.reuse, 0xfffffec0 ;  /* 0xfffffec002037836 */ /* 0x040fe20000000000 */
        /* <DEDUP_REMOVED lines=28> */
[----:B------:R-:W-:-:S02]  /*1e620*/  FSEL R201, R5, -INF , !P4 ;  /* 0xff80000005c97808 */ /* 0x000fc40006000000 */
[----:B------:R-:W-:Y:S02]  /*1e630*/  P2R R4, PR, RZ, 0x1 ;  /* 0x00000001ff047803 */ /* 0x000fe40000000000 */
[C---:B------:R-:W-:Y:S02]  /*1e640*/  ISETP.GE.AND P4, PT, R3.reuse, R226, PT ;  /* 0x000000e20300720c */ /* 0x040fe40003f86270 */
[C---:B------:R-:W-:Y:S02]  /*1e650*/  ISETP.GE.AND P0, PT, R3.reuse, R227, PT ;  /* 0x000000e30300720c */ /* 0x040fe40003f06270 */
[-C--:B------:R-:W-:Y:S02]  /*1e660*/  ISETP.GE.AND P2, PT, R3, R229.reuse, PT ;  /* 0x000000e50300720c */ /* 0x080fe40003f46270 */
[----:B------:R-:W-:Y:S02]  /*1e670*/  ISETP.GE.AND P5, PT, R6, R229, PT ;  /* 0x000000e50600720c */ /* 0x000fe40003fa6270 */
[----:B------:R-:W-:-:S02]  /*1e680*/  FSEL R3, R95, -INF , P3 ;  /* 0xff8000005f037808 */ /* 0x000fc40001800000 */
[----:B------:R-:W-:Y:S02]  /*1e690*/  ISETP.GE.AND P1, PT, R6, R226, PT ;  /* 0x000000e20600720c */ /* 0x000fe40003f26270 */
[----:B------:R-:W-:Y:S01]  /*1e6a0*/  FSEL R248, R3, -INF , !P5 ;  /* 0xff80000003f87808 */ /* 0x000fe20006800000 */
[----:B------:R-:W-:Y:S01]  /*1e6b0*/  VIADD R3, R2, 0xfffffed0 ;  /* 0xfffffed002037836 */ /* 0x000fe20000000000 */
[----:B------:R-:W-:Y:S01]  /*1e6c0*/  ISETP.GE.AND P6, PT, R6, R228, PT ;  /* 0x000000e40600720c */ /* 0x000fe20003fc6270 */
[----:B------:R-:W-:Y:S01]  /*1e6d0*/  VIADD R6, R2, 0xfffffec9 ;  /* 0xfffffec902067836 */ /* 0x000fe20000000000 */
[----:B------:R-:W-:Y:S02]  /*1e6e0*/  FSEL R5, R93, -INF , P1 ;  /* 0xff8000005d057808 */ /* 0x000fe40000800000 */
[----:B------:R-:W-:Y:S02]  /*1e6f0*/  ISETP.NE.AND P5, PT, R4, RZ, PT ;  /* 0x000000ff0400720c */ /* 0x000fe40003fa5270 */
[----:B------:R-:W-:-:S02]  /*1e700*/  FSEL R243, R5, -INF , !P6 ;  /* 0xff80000005f37808 */ /* 0x000fc40007000000 */
[----:B------:R-:W-:Y:S02]  /*1e710*/  FSEL R4, R26, -INF , P0 ;  /* 0xff8000001a047808 */ /* 0x000fe40000000000 */
[----:B------:R-:W-:Y:S02]  /*1e720*/  FSEL R5, R24, -INF , P4 ;  /* 0xff80000018057808 */ /* 0x000fe40002000000 */
[----:B------:R-:W-:Y:S02]  /*1e730*/  ISETP.GE.AND P0, PT, R3, R228, PT ;  /* 0x000000e40300720c */ /* 0x000fe40003f06270 */
[C---:B------:R-:W-:Y:S02]  /*1e740*/  ISETP.GE.AND P1, PT, R6.reuse, R226, PT ;  /* 0x000000e20600720c */ /* 0x040fe40003f26270 */
[----:B------:R-:W-:Y:S02]  /*1e750*/  ISETP.GE.AND P3, PT, R6, R227, PT ;  /* 0x000000e30600720c */ /* 0x000fe40003f66270 */
[----:B------:R-:W-:Y:S01]  /*1e760*/  FSEL R247, R4, -INF , !P2 ;  /* 0xff80000004f77808 */ /* 0x000fe20005000000 */
[----:B------:R-:W-:Y:S01]  /*1e770*/  VIADD R7, R2, 0xfffffed1 ;  /* 0xfffffed102077836 */ /* 0x000fe20000000000 */
[----:B------:R-:W-:-:S02]  /*1e780*/  FSEL R204, R5, -INF , !P5 ;  /* 0xff80000005cc7808 */ /* 0x000fc40006800000 */
[----:B------:R-:W-:Y:S02]  /*1e790*/  P2R R4, PR, RZ, 0x1 ;  /* 0x00000001ff047803 */ /* 0x000fe40000000000 */
[----:B------:R-:W-:Y:S02]  /*1e7a0*/  ISETP.GE.AND P6, PT, R6, R228, PT ;  /* 0x000000e40600720c */ /* 0x000fe40003fc6270 */
[----:B------:R-:W-:Y:S02]  /*1e7b0*/  ISETP.GE.AND P5, PT, R3, R226, PT ;  /* 0x000000e20300720c */ /* 0x000fe40003fa6270 */
[----:B------:R-:W-:Y:S02]  /*1e7c0*/  FSEL R5, R25, -INF , P1 ;  /* 0xff80000019057808 */ /* 0x000fe40000800000 */
[C---:B------:R-:W-:Y:S02]  /*1e7d0*/  ISETP.GE.AND P0, PT, R3.reuse, R227, PT ;  /* 0x000000e30300720c */ /* 0x040fe40003f06270 */
[----:B------:R-:W-:-:S02]  /*1e7e0*/  ISETP.GE.AND P2, PT, R3, R229, PT ;  /* 0x000000e50300720c */ /* 0x000fc40003f46270 */
[----:B------:R-:W-:Y:S02]  /*1e7f0*/  ISETP.GE.AND P4, PT, R6, R229, PT ;  /* 0x000000e50600720c */ /* 0x000fe40003f86270 */
[----:B------:R-:W-:Y:S02]  /*1e800*/  FSEL R3, R27, -INF , P3 ;  /* 0xff8000001b037808 */ /* 0x000fe40001800000 */
[----:B------:R-:W-:Y:S02]  /*1e810*/  FSEL R244, R5, -INF , !P6 ;  /* 0xff80000005f47808 */ /* 0x000fe40007000000 */
[----:B------:R-:W-:Y:S02]  /*1e820*/  ISETP.GE.AND P6, PT, R7, R228, PT ;  /* 0x000000e40700720c */ /* 0x000fe40003fc6270 */
[----:B------:R-:W-:Y:S01]  /*1e830*/  FSEL R246, R3, -INF , !P4 ;  /* 0xff80000003f67808 */ /* 0x000fe20006000000 */
[----:B------:R-:W-:Y:S01]  /*1e840*/  VIADD R3, R2, 0xfffffed8 ;  /* 0xfffffed802037836 */ /* 0x000fe20000000000 */
[----:B------:R-:W-:-:S02]  /*1e850*/  ISETP.NE.AND P3, PT, R4, RZ, PT ;  /* 0x000000ff0400720c */ /* 0x000fc40003f65270 */
[----:B------:R-:W-:Y:S02]  /*1e860*/  FSEL R5, R40, -INF , P5 ;  /* 0xff80000028057808 */ /* 0x000fe40002800000 */
[----:B------:R-:W-:Y:S02]  /*1e870*/  ISETP.GE.AND P1, PT, R7, R226, PT ;  /* 0x000000e20700720c */ /* 0x000fe40003f26270 */
[----:B------:R-:W-:Y:S02]  /*1e880*/  P2R R6, PR, RZ, 0x40 ;  /* 0x00000040ff067803 */ /* 0x000fe40000000000 */
[----:B------:R-:W-:Y:S02]  /*1e890*/  FSEL R4, R42, -INF , P0 ;  /* 0xff8000002a047808 */ /* 0x000fe40000000000 */
[----:B------:R-:W-:Y:S02]  /*1e8a0*/  FSEL R207, R5, -INF , !P3 ;  /* 0xff80000005cf7808 */ /* 0x000fe40005800000 */
[----:B------:R-:W-:-:S02]  /*1e8b0*/  ISETP.GE.AND P3, PT, R3, R228, PT ;  /* 0x000000e40300720c */ /* 0x000fc40003f66270 */
[C---:B------:R-:W-:Y:S02]  /*1e8c0*/  ISETP.GE.AND P4, PT, R7.reuse, R227, PT ;  /* 0x000000e30700720c */ /* 0x040fe40003f86270 */
[----:B------:R-:W-:Y:S01]  /*1e8d0*/  ISETP.GE.AND P6, PT, R7, R229, PT ;  /* 0x000000e50700720c */ /* 0x000fe20003fc6270 */
[----:B------:R-:W-:Y:S01]  /*1e8e0*/  VIADD R7, R2, 0xfffffed9 ;  /* 0xfffffed902077836 */ /* 0x000fe20000000000 */
[----:B------:R-:W-:Y:S02]  /*1e8f0*/  ISETP.NE.AND P0, PT, R6, RZ, PT ;  /* 0x000000ff0600720c */ /* 0x000fe40003f05270 */
[----:B------:R-:W-:Y:S02]  /*1e900*/  FSEL R5, R41, -INF , P1 ;  /* 0xff80000029057808 */ /* 0x000fe40000800000 */
[----:B------:R-:W-:Y:S02]  /*1e910*/  FSEL R249, R4, -INF , !P2 ;  /* 0xff80000004f97808 */ /* 0x000fe40005000000 */
[----:B------:R-:W-:-:S02]  /*1e920*/  P2R R4, PR, RZ, 0x8 ;  /* 0x00000008ff047803 */ /* 0x000fc40000000000 */
[C---:B------:R-:W-:Y:S02]  /*1e930*/  ISETP.GE.AND P5, PT, R3.reuse, R226, PT ;  /* 0x000000e20300720c */ /* 0x040fe40003fa6270 */
[C---:B------:R-:W-:Y:S02]  /*1e940*/  ISETP.GE.AND P1, PT, R3.reuse, R227, PT ;  /* 0x000000e30300720c */ /* 0x040fe40003f26270 */
[----:B------:R-:W-:Y:S02]  /*1e950*/  ISETP.GE.AND P3, PT, R3, R229, PT ;  /* 0x000000e50300720c */ /* 0x000fe40003f66270 */
[----:B------:R-:W-:Y:S02]  /*1e960*/  FSEL R3, R43, -INF , P4 ;  /* 0xff8000002b037808 */ /* 0x000fe40002000000 */
[----:B------:R-:W-:Y:S02]  /*1e970*/  FSEL R210, R5, -INF , !P0 ;  /* 0xff80000005d27808 */ /* 0x000fe40004000000 */
[----:B------:R-:W-:-:S02]  /*1e980*/  ISETP.GE.AND P0, PT, R7, R228, PT ;  /* 0x000000e40700720c */ /* 0x000fc40003f06270 */
[----:B------:R-:W-:Y:S02]  /*1e990*/  FSEL R250, R3, -INF , !P6 ;  /* 0xff80000003fa7808 */ /* 0x000fe40007000000 */
[----:B------:R-:W-:Y:S02]  /*1e9a0*/  P2R R3, PR, RZ, 0x1 ;  /* 0x00000001ff037803 */ /* 0x000fe40000000000 */
[----:B------:R-:W-:Y:S02]  /*1e9b0*/  FSEL R6, R78, -INF , P1 ;  /* 0xff8000004e067808 */ /* 0x000fe40000800000 */
[----:B------:R-:W-:Y:S02]  /*1e9c0*/  ISETP.NE.AND P1, PT, R3, RZ, PT ;  /* 0x000000ff0300720c */ /* 0x000fe40003f25270 */
[----:B------:R-:W-:Y:S02]  /*1e9d0*/  FMNMX3.FTZ R3, R37, R22, R18, !PT ;  /* 0x0000001625037276 */ /* 0x000fe40007810012 */
[----:B------:R-:W-:-:S02]  /*1e9e0*/  ISETP.NE.AND P4, PT, R4, RZ, PT ;  /* 0x000000ff0400720c */ /* 0x000fc40003f85270 */
[----:B------:R-:W-:Y:S02]  /*1e9f0*/  FMNMX3.FTZ R3, R3, R15, R17, !PT ;  /* 0x0000000f03037276 */ /* 0x000fe40007810011 */
[----:B------:R-:W-:Y:S02]  /*1ea00*/  FSEL R4, R76, -INF , P5 ;  /* 0xff8000004c047808 */ /* 0x000fe40002800000 */
[----:B------:R-:W-:Y:S02]  /*1ea10*/  ISETP.GE.AND P2, PT, R7, R226, PT ;  /* 0x000000e20700720c */ /* 0x000fe40003f46270 */
[----:B------:R-:W-:Y:S02]  /*1ea20*/  FMNMX3.FTZ R3, R3, R16, R28, !PT ;  /* 0x0000001003037276 */ /* 0x000fe4000781001c */
[----:B------:R-:W-:Y:S02]  /*1ea30*/  FSEL R208, R4, -INF , !P4 ;  /* 0xff80000004d07808 */ /* 0x000fe40006000000 */
        /* <DEDUP_REMOVED lines=20> */
[----:B------:R-:W-:Y:S01]  /*1eb80*/  VIADD R5, R2, 0xfffffee0 ;  /* 0xfffffee002057836 */ /* 0x000fe20000000000 */
[----:B------:R-:W-:Y:S02]  /*1eb90*/  FMNMX3.FTZ R3, R3, R89, R132, !PT ;  /* 0x0000005903037276 */ /* 0x000fe40007810084 */
[----:B------:R-:W-:Y:S02]  /*1eba0*/  FMNMX3.FTZ R4, R4, R85, R175, !PT ;  /* 0x0000005504047276 */ /* 0x000fe400078100af */
[----:B------:R-:W-:Y:S02]  /*1ebb0*/  ISETP.GE.AND P0, PT, R7, R227, PT ;  /* 0x000000e30700720c */ /* 0x000fe40003f06270 */
[----:B------:R-:W-:Y:S02]  /*1ebc0*/  FSEL R101, R6, -INF , !P3 ;  /* 0xff80000006657808 */ /* 0x000fe40005800000 */
[----:B------:R-:W-:-:S02]  /*1ebd0*/  FMNMX3.FTZ R3, R3, R91, R133, !PT ;  /* 0x0000005b03037276 */ /* 0x000fc40007810085 */
[C---:B------:R-:W-:Y:S02]  /*1ebe0*/  ISETP.GE.AND P4, PT, R5.reuse, R226, PT ;  /* 0x000000e20500720c */ /* 0x040fe40003f86270 */
[C---:B------:R-:W-:Y:S02]  /*1ebf0*/  ISETP.GE.AND P6, PT, R5.reuse, R228, PT ;  /* 0x000000e40500720c */ /* 0x040fe40003fc6270 */
[C---:B------:R-:W-:Y:S02]  /*1ec00*/  ISETP.GE.AND P3, PT, R5.reuse, R227, PT ;  /* 0x000000e30500720c */ /* 0x040fe40003f66270 */
[-C--:B------:R-:W-:Y:S02]  /*1ec10*/  ISETP.GE.AND P2, PT, R5, R229.reuse, PT ;  /* 0x000000e50500720c */ /* 0x080fe40003f46270 */
[----:B------:R-:W-:Y:S02]  /*1ec20*/  FMNMX3.FTZ R4, R4, R88, R188, !PT ;  /* 0x0000005804047276 */ /* 0x000fe400078100bc */
[----:B------:R-:W-:-:S02]  /*1ec30*/  ISETP.GE.AND P5, PT, R7, R229, PT ;  /* 0x000000e50700720c */ /* 0x000fc40003fa6270 */
[----:B------:R-:W-:Y:S02]  /*1ec40*/  FSEL R5, R79, -INF , P0 ;  /* 0xff8000004f057808 */ /* 0x000fe40000000000 */
[----:B------:R-:W-:Y:S02]  /*1ec50*/  FMNMX3.FTZ R3, R3, R172, R173, !PT ;  /* 0x000000ac03037276 */ /* 0x000fe400078100ad */
[----:B------:R-:W-:Y:S02]  /*1ec60*/  FMNMX3.FTZ R4, R4, R168, R184, !PT ;  /* 0x000000a804047276 */ /* 0x000fe400078100b8 */
[----:B------:R-:W-:Y:S01]  /*1ec70*/  FSEL R252, R5, -INF , !P5 ;  /* 0xff80000005fc7808 */ /* 0x000fe20006800000 */
[----:B------:R-:W-:Y:S01]  /*1ec80*/  VIADD R7, R2, 0xfffffee1 ;  /* 0xfffffee102077836 */ /* 0x000fe20000000000 */
[----:B------:R-:W-:Y:S02]  /*1ec90*/  FSEL R5, R44, -INF , P4 ;  /* 0xff8000002c057808 */ /* 0x000fe40002000000 */
[----:B------:R-:W-:-:S02]  /*1eca0*/  P2R R6, PR, RZ, 0x4 ;  /* 0x00000004ff067803 */ /* 0x000fc40000000000 */
[----:B------:R-:W-:Y:S02]  /*1ecb0*/  FMNMX3.FTZ R3, R3, R126, R125, !PT ;  /* 0x0000007e03037276 */ /* 0x000fe4000781007d */
[----:B------:R-:W-:Y:S02]  /*1ecc0*/  FMNMX3.FTZ R4, R4, R170, R197, !PT ;  /* 0x000000aa04047276 */ /* 0x000fe400078100c5 */
[----:B------:R-:W-:Y:S02]  /*1ecd0*/  FSEL R107, R5, -INF , !P6 ;  /* 0xff800000056b7808 */ /* 0x000fe40007000000 */
[----:B------:R-:W-:Y:S01]  /*1ece0*/  ISETP.NE.AND P5, PT, R6, RZ, PT ;  /* 0x000000ff0600720c */ /* 0x000fe20003fa5270 */
[----:B------:R-:W-:Y:S01]  /*1ecf0*/  VIADD R6, R2, 0xfffffee8 ;  /* 0xfffffee802067836 */ /* 0x000fe20000000000 */
[----:B------:R-:W-:Y:S02]  /*1ed00*/  FSEL R5, R46, -INF , P3 ;  /* 0xff8000002e057808 */ /* 0x000fe40001800000 */
[----:B------:R-:W-:-:S02]  /*1ed10*/  FMNMX3.FTZ R3, R3, R180, R182, !PT ;  /* 0x000000b403037276 */ /* 0x000fc400078100b6 */
[C---:B------:R-:W-:Y:S02]  /*1ed20*/  ISETP.GE.AND P1, PT, R7.reuse, R226, PT ;  /* 0x000000e20700720c */ /* 0x040fe40003f26270 */
[----:B------:R-:W-:Y:S02]  /*1ed30*/  FMNMX3.FTZ R4, R4, R171, R198, !PT ;  /* 0x000000ab04047276 */ /* 0x000fe400078100c6 */
[----:B------:R-:W-:Y:S02]  /*1ed40*/  ISETP.GE.AND P0, PT, R7, R227, PT ;  /* 0x000000e30700720c */ /* 0x000fe40003f06270 */
[----:B------:R-:W-:Y:S02]  /*1ed50*/  FSEL R231, R5, -INF , !P5 ;  /* 0xff80000005e77808 */ /* 0x000fe40006800000 */
[----:B------:R-:W-:Y:S02]  /*1ed60*/  FMNMX3.FTZ R3, R3, R181, R183, !PT ;  /* 0x000000b503037276 */ /* 0x000fe400078100b7 */
[----:B------:R-:W-:-:S02]  /*1ed70*/  FSEL R5, R45, -INF , P1 ;  /* 0xff8000002d057808 */ /* 0x000fc40000800000 */
[----:B------:R-:W-:Y:S02]  /*1ed80*/  FMNMX3.FTZ R4, R4, R174, R205, !PT ;  /* 0x000000ae04047276 */ /* 0x000fe400078100cd */
[C---:B------:R-:W-:Y:S02]  /*1ed90*/  ISETP.GE.AND P2, PT, R7.reuse, R228, PT ;  /* 0x000000e40700720c */ /* 0x040fe40003f46270 */
[----:B------:R-:W-:Y:S02]  /*1eda0*/  ISETP.GE.AND P4, PT, R7, R229, PT ;  /* 0x000000e50700720c */ /* 0x000fe40003f86270 */
[C---:B------:R-:W-:Y:S02]  /*1edb0*/  ISETP.GE.AND P6, PT, R6.reuse, R226, PT ;  /* 0x000000e20600720c */ /* 0x040fe40003fc6270 */
[C---:B------:R-:W-:Y:S02]  /*1edc0*/  ISETP.GE.AND P3, PT, R6.reuse, R228, PT ;  /* 0x000000e40600720c */ /* 0x040fe40003f66270 */
[----:B------:R-:W-:-:S02]  /*1edd0*/  ISETP.GE.AND P5, PT, R6, R227, PT ;  /* 0x000000e30600720c */ /* 0x000fc40003fa6270 */
[----:B------:R-:W-:Y:S01]  /*1ede0*/  ISETP.GE.AND P1, PT, R6, R229, PT ;  /* 0x000000e50600720c */ /* 0x000fe20003f26270 */
[----:B------:R-:W-:Y:S01]  /*1edf0*/  VIADD R6, R2, 0xfffffee9 ;  /* 0xfffffee902067836 */ /* 0x000fe20000000000 */
[----:B------:R-:W-:Y:S02]  /*1ee00*/  FSEL R7, R47, -INF , P0 ;  /* 0xff8000002f077808 */ /* 0x000fe40000000000 */
[----:B------:R-:W-:Y:S02]  /*1ee10*/  FMNMX3.FTZ R3, R3, R191, R193, !PT ;  /* 0x000000bf03037276 */ /* 0x000fe400078100c1 */
[----:B------:R-:W-:Y:S02]  /*1ee20*/  FMNMX3.FTZ R4, R4, R176, R206, !PT ;  /* 0x000000b004047276 */ /* 0x000fe400078100ce */
[----:B------:R-:W-:Y:S02]  /*1ee30*/  P2R R13, PR, RZ, 0x2 ;  /* 0x00000002ff0d7803 */ /* 0x000fe40000000000 */
[----:B------:R-:W-:-:S02]  /*1ee40*/  FSEL R109, R5, -INF , !P2 ;  /* 0xff800000056d7808 */ /* 0x000fc40005000000 */
[----:B------:R-:W-:Y:S02]  /*1ee50*/  FSEL R120, R7, -INF , !P4 ;  /* 0xff80000007787808 */ /* 0x000fe40006000000 */
[C---:B------:R-:W-:Y:S02]  /*1ee60*/  ISETP.GE.AND P0, PT, R6.reuse, R226, PT ;  /* 0x000000e20600720c */ /* 0x040fe40003f06270 */
[C---:B------:R-:W-:Y:S02]  /*1ee70*/  ISETP.GE.AND P2, PT, R6.reuse, R228, PT ;  /* 0x000000e40600720c */ /* 0x040fe40003f46270 */
[----:B------:R-:W-:Y:S02]  /*1ee80*/  ISETP.GE.AND P1, PT, R6, R227, PT ;  /* 0x000000e30600720c */ /* 0x000fe40003f26270 */
[----:B------:R-:W-:Y:S02]  /*1ee90*/  FSEL R5, R48, -INF , P6 ;  /* 0xff80000030057808 */ /* 0x000fe40003000000 */
[----:B------:R-:W-:Y:S01]  /*1eea0*/  ISETP.GE.AND P4, PT, R6, R229, PT ;  /* 0x000000e50600720c */ /* 0x000fe20003f86270 */
[----:B------:R-:W-:Y:S01]  /*1eeb0*/  VIADD R6, R2, 0xfffffef0 ;  /* 0xfffffef002067836 */ /* 0x000fe20000000000 */
[----:B------:R-:W-:-:S02]  /*1eec0*/  FMNMX3.FTZ R3, R3, R192, R194, !PT ;  /* 0x000000c003037276 */ /* 0x000fc400078100c2 */
[----:B------:R-:W-:Y:S02]  /*1eed0*/  FMNMX3.FTZ R4, R4, R177, R215, !PT ;  /* 0x000000b104047276 */ /* 0x000fe400078100d7 */
[----:B------:R-:W-:Y:S02]  /*1eee0*/  FSEL R115, R5, -INF , !P3 ;  /* 0xff80000005737808 */ /* 0x000fe40005800000 */
[----:B------:R-:W-:Y:S02]  /*1eef0*/  FMNMX3.FTZ R3, R3, R199, R202, !PT ;  /* 0x000000c703037276 */ /* 0x000fe400078100ca */
[----:B------:R-:W-:Y:S02]  /*1ef00*/  P2R R12, PR, RZ, 0x10 ;  /* 0x00000010ff0c7803 */ /* 0x000fe40000000000 */
[----:B------:R-:W-:Y:S02]  /*1ef10*/  FSEL R5, R49, -INF , P0 ;  /* 0xff80000031057808 */ /* 0x000fe40000000000 */
        /* <DEDUP_REMOVED lines=30> */
[----:B------:R-:W-:Y:S02]  /*1f100*/  FSEL R108, R5, -INF , !P2 ;  /* 0xff800000056c7808 */ /* 0x000fe40005000000 */
[----:B------:R-:W-:Y:S02]  /*1f110*/  ISETP.GE.AND P1, PT, R9, R226, PT ;  /* 0x000000e20900720c */ /* 0x000fe40003f26270 */
[----:B------:R-:W-:Y:S02]  /*1f120*/  FMNMX3.FTZ R4, R3, R107, R109, !PT ;  /* 0x0000006b03047276 */ /* 0x000fe4000781006d */
[----:B------:R-:W-:Y:S02]  /*1f130*/  FSEL R5, R236, -INF , P0 ;  /* 0xff800000ec057808 */ /* 0x000fe40000000000 */
[----:B------:R-:W-:Y:S02]  /*1f140*/  FMNMX3.FTZ R2, R2, R245, R248, !PT ;  /* 0x000000f502027276 */ /* 0x000fe400078100f8 */
[----:B------:R-:W-:-:S02]  /*1f150*/  ISETP.GE.AND P2, PT, R7, R228, PT ;  /* 0x000000e40700720c */ /* 0x000fc40003f46270 */
[----:B------:R-:W-:Y:S02]  /*1f160*/  ISETP.GE.AND P0, PT, R9, R228, PT ;  /* 0x000000e40900720c */ /* 0x000fe40003f06270 */
[----:B------:R-:W-:Y:S02]  /*1f170*/  FSEL R3, R237, -INF , P1 ;  /* 0xff800000ed037808 */ /* 0x000fe40000800000 */
[----:B------:R-:W-:Y:S02]  /*1f180*/  FMNMX3.FTZ R4, R4, R115, R108, !PT ;  /* 0x0000007304047276 */ /* 0x000fe4000781006c */
[----:B------:R-:W-:Y:S02]  /*1f190*/  FMNMX3.FTZ R2, R2, R247, R246, !PT ;  /* 0x000000f702027276 */ /* 0x000fe400078100f6 */
[----:B------:R-:W-:Y:S02]  /*1f1a0*/  FSEL R236, R5, -INF , !P2 ;  /* 0xff80000005ec7808 */ /* 0x000fe40005000000 */
[----:B------:R-:W-:-:S02]  /*1f1b0*/  FSEL R237, R3, -INF , !P0 ;  /* 0xff80000003ed7808 */ /* 0x000fc40004000000 */
[----:B------:R-:W-:Y:S02]  /*1f1c0*/  FMNMX3.FTZ R4, R4, R100, R242, !PT ;  /* 0x0000006404047276 */ /* 0x000fe400078100f2 */
[----:B------:R-:W-:Y:S02]  /*1f1d0*/  FSEL R11, R50, -INF , P5 ;  /* 0xff800000320b7808 */ /* 0x000fe40002800000 */
[----:B------:R-:W-:Y:S02]  /*1f1e0*/  ISETP.GE.AND P5, PT, R6, R227, PT ;  /* 0x000000e30600720c */ /* 0x000fe40003fa6270 */
[----:B------:R-:W-:Y:S02]  /*1f1f0*/  FMNMX3.FTZ R3, R2, R249, R250, !PT ;  /* 0x000000f902037276 */ /* 0x000fe400078100fa */
[----:B------:R-:W-:Y:S02]  /*1f200*/  FMNMX3.FTZ R2, R4, R236, R237, !PT ;  /* 0x000000ec04027276 */ /* 0x000fe400078100ed */
[----:B------:R-:W-:-:S02]  /*1f210*/  ISETP.GE.AND P4, PT, R6, R229, PT ;  /* 0x000000e50600720c */ /* 0x000fc40003f86270 */
[----:B------:R-:W-:Y:S02]  /*1f220*/  FSEL R6, R63, -INF , P5 ;  /* 0xff8000003f067808 */ /* 0x000fe40002800000 */
[----:B------:R-:W-:Y:S02]  /*1f230*/  ISETP.NE.AND P2, PT, R13, RZ, PT ;  /* 0x000000ff0d00720c */ /* 0x000fe40003f45270 */
[C---:B------:R-:W-:Y:S02]  /*1f240*/  ISETP.GE.AND P1, PT, R7.reuse, R227, PT ;  /* 0x000000e30700720c */ /* 0x040fe40003f26270 */
[----:B------:R-:W-:Y:S02]  /*1f250*/  ISETP.GE.AND P3, PT, R7, R229, PT ;  /* 0x000000e50700720c */ /* 0x000fe40003f66270 */
[----:B------:R-:W-:Y:S01]  /*1f260*/  ISETP.NE.AND P5, PT, R12, RZ, PT ;  /* 0x000000ff0c00720c */ /* 0x000fe20003fa5270 */
[----:B------:R-:W1:Y:S01]  /*1f270*/  SHFL.BFLY PT, R7, R2, 0x2, 0x1f ;  /* 0x0c401f0002077f89 */ /* 0x000e6200000e0000 */
[----:B------:R-:W-:-:S02]  /*1f280*/  FMNMX3.FTZ R3, R3, R101, R252, !PT ;  /* 0x0000006503037276 */ /* 0x000fc400078100fc */
[----:B------:R-:W-:Y:S02]  /*1f290*/  ISETP.GE.AND P0, PT, R9, R227, PT ;  /* 0x000000e30900720c */ /* 0x000fe40003f06270 */
[----:B------:R-:W-:Y:S02]  /*1f2a0*/  FSEL R217, R11, -INF , !P2 ;  /* 0xff8000000bd97808 */ /* 0x000fe40005000000 */
[----:B------:R-:W-:Y:S02]  /*1f2b0*/  FSEL R218, R10, -INF , !P5 ;  /* 0xff8000000ada7808 */ /* 0x000fe40006800000 */
[----:B------:R-:W-:Y:S02]  /*1f2c0*/  FMNMX3.FTZ R3, R3, R231, R120, !PT ;  /* 0x000000e703037276 */ /* 0x000fe40007810078 */
[----:B------:R-:W-:Y:S02]  /*1f2d0*/  FSEL R5, R238, -INF , P1 ;  /* 0xff800000ee057808 */ /* 0x000fe40000800000 */
[----:B------:R-:W-:-:S02]  /*1f2e0*/  FSEL R4, R239, -INF , P0 ;  /* 0xff800000ef047808 */ /* 0x000fc40000000000 */
[----:B------:R-:W-:Y:S02]  /*1f2f0*/  ISETP.GE.AND P2, PT, R9, R229, PT ;  /* 0x000000e50900720c */ /* 0x000fe40003f46270 */
[----:B------:R-:W-:Y:S02]  /*1f300*/  FSEL R238, R8, -INF , !P6 ;  /* 0xff80000008ee7808 */ /* 0x000fe40007000000 */
[----:B------:R-:W-:Y:S02]  /*1f310*/  FSEL R239, R6, -INF , !P4 ;  /* 0xff80000006ef7808 */ /* 0x000fe40006000000 */
[----:B------:R-:W-:Y:S02]  /*1f320*/  FMNMX3.FTZ R3, R3, R217, R218, !PT ;  /* 0x000000d903037276 */ /* 0x000fe400078100da */
[----:B------:R-:W-:Y:S02]  /*1f330*/  FSEL R123, R5, -INF , !P3 ;  /* 0xff800000057b7808 */ /* 0x000fe40005800000 */
[----:B------:R-:W-:-:S02]  /*1f340*/  FSEL R118, R4, -INF , !P2 ;  /* 0xff80000004767808 */ /* 0x000fc40005000000 */
        /* <DEDUP_REMOVED lines=19> */
[----:B------:R-:W3:Y:S01]  /*1f480*/  S2UR UR6, SR_CgaCtaId ;  /* 0x00000000000679c3 */ /* 0x000ee20000008800 */
[----:B-1----:R-:W-:-:S05]  /*1f490*/  FFMA.FTZ R2, R15, R0, -R9 ;  /* 0x000000000f027223 */ /* 0x002fca0000010809 */
[----:B------:R1:W-:Y:S02]  /*1f4a0*/  MUFU.EX2 R105, R2 ;  /* 0x0000000200697308 */ /* 0x0003e40000000800 */
[----:B-1----:R-:W-:-:S06]  /*1f4b0*/  FFMA.FTZ R2, R17, R0, -R9 ;  /* 0x0000000011027223 */ /* 0x002fcc0000010809 */
[----:B------:R1:W-:Y:S01]  /*1f4c0*/  MUFU.EX2 R190, R2 ;  /* 0x0000000200be7308 */ /* 0x0003e20000000800 */
[----:B------:R-:W-:Y:S01]  /*1f4d0*/  FSEL R4, R116, RZ, P1 ;  /* 0x000000ff74047208 */ /* 0x000fe20000800000 */
[----:B-1----:R-:W-:-:S06]  /*1f4e0*/  FFMA.FTZ R2, R23, R0, -R3 ;  /* 0x0000000017027223 */ /* 0x002fcc0000010803 */
[----:B------:R1:W-:Y:S01]  /*1f4f0*/  MUFU.EX2 R179, R2 ;  /* 0x0000000200b37308 */ /* 0x0003e20000000800 */
[----:B------:R-:W-:Y:S01]  /*1f500*/  FADD.FTZ R4, R37, -R4 ;  /* 0x8000000425047221 */ /* 0x000fe20000010000 */
[----:B-1----:R-:W-:-:S06]  /*1f510*/  FFMA.FTZ R2, R14, R0, -R3 ;  /* 0x000000000e027223 */ /* 0x002fcc0000010803 */
[----:B------:R1:W-:Y:S01]  /*1f520*/  MUFU.EX2 R106, R2 ;  /* 0x00000002006a7308 */ /* 0x0003e20000000800 */
[----:B------:R-:W-:Y:S02]  /*1f530*/  IMAD.SHL.U32 R80, R225, 0x40, RZ ;  /* 0x00000040e1507824 */ /* 0x000fe400078e00ff */
[----:B------:R-:W-:Y:S01]  /*1f540*/  FMUL.FTZ R4, R0, R4 ;  /* 0x0000000400047220 */ /* 0x000fe20000410000 */
[----:B-1----:R-:W-:-:S04]  /*1f550*/  FFMA.FTZ R2, R21, R0, -R3 ;  /* 0x0000000015027223 */ /* 0x002fc80000010803 */
[----:B------:R1:W-:Y:S01]  /*1f560*/  MUFU.EX2 R186, R2 ;  /* 0x0000000200ba7308 */ /* 0x0003e20000000800 */
[----:B------:R-:W-:Y:S01]  /*1f570*/  UMOV UR7, 0x400 ;  /* 0x0000040000077882 */ /* 0x000fe20000000000 */
[----:B------:R-:W-:Y:S01]  /*1f580*/  LOP3.LUT R5, R35, 0x200, R80, 0xf8, !PT ;  /* 0x0000020023057812 */ /* 0x000fe200078ef850 */
[----:B---3--:R-:W-:Y:S01]  /*1f590*/  ULEA UR6, UR6, UR7, 0x18 ;  /* 0x0000000706067291 */ /* 0x008fe2000f8ec0ff */
[----:B-1----:R-:W-:-:S04]  /*1f5a0*/  FFMA.FTZ R2, R19, R0, -R3 ;  /* 0x0000000013027223 */ /* 0x002fc80000010803 */
[----:B------:R1:W-:Y:S01]  /*1f5b0*/  MUFU.EX2 R185, R2 ;  /* 0x0000000200b97308 */ /* 0x0003e20000000800 */
[----:B------:R-:W-:-:S07]  /*1f5c0*/  R2P PR, R225, 0x6 ;  /* 0x00000006e1007804 */ /* 0x000fce0000000000 */
[----:B------:R3:W4:Y:S01]  /*1f5d0*/  MUFU.EX2 R35, R4 ;  /* 0x0000000400237308 */ /* 0x0007220000000800 */
[----:B-1----:R-:W-:-:S05]  /*1f5e0*/  FSEL R2, R114, RZ, P0 ;  /* 0x000000ff72027208 */ /* 0x002fca0000000000 */
[----:B------:R-:W-:Y:S01]  /*1f5f0*/  FADD.FTZ R2, R66, -R2 ;  /* 0x8000000242027221 */ /* 0x000fe20000010000 */
[----:B---3--:R-:W-:-:S03]  /*1f600*/  IMAD.MOV.U32 R4, RZ, RZ, 0x20 ;  /* 0x00000020ff047424 */ /* 0x008fc600078e00ff */
[----:B------:R-:W-:Y:S01]  /*1f610*/  FMUL.FTZ R2, R0, R2 ;  /* 0x0000000200027220 */ /* 0x000fe20000410000 */
[----:B------:R-:W-:-:S03]  /*1f620*/  LEA R90, R5, UR6, 0x1 ;  /* 0x00000006055a7c11 */ /* 0x000fc6000f8e08ff */
[----:B------:R1:W3:Y:S02]  /*1f630*/  MUFU.EX2 R11, R2 ;  /* 0x00000002000b7308 */ /* 0x0002e40000000800 */
[----:B------:R-:W-:Y:S01]  /*1f640*/  VIADD R8, R90, 0xa000 ;  /* 0x0000a0005a087836 */ /* 0x000fe20000000000 */
[----:B------:R-:W-:Y:S01]  /*1f650*/  LDSM.16.MT88.4 R12, [R90+0xa000] ;  /* 0x00a000005a0c783b */ /* 0x000fe20000004200 */
[----:B-1----:R-:W-:-:S05]  /*1f660*/  SEL R2, R4, 0xffffffe0, !P1 ;  /* 0xffffffe004027807 */ /* 0x002fca0004800000 */
[----:B------:R-:W-:-:S05]  /*1f670*/  IMAD.IADD R80, R90, 0x1, R2 ;  /* 0x000000015a507824 */ /* 0x000fca00078e0202 */
[----:B------:R-:W1:Y:S01]  /*1f680*/  LDSM.16.MT88.4 R24, [R80+0xa000] ;  /* 0x00a000005018783b */ /* 0x000e620000004200 */
[----:B------:R-:W-:Y:S02]  /*1f690*/  IMAD.MOV.U32 R128, RZ, RZ, R32 ;  /* 0x000000ffff807224 */ /* 0x000fe400078e0020 */
[----:B------:R-:W-:Y:S02]  /*1f6a0*/  VIADD R32, R90, 0xa040 ;  /* 0x0000a0405a207836 */ /* 0x000fe40000000000 */
[----:B------:R-:W-:Y:S02]  /*1f6b0*/  @P2 VIADD R32, R8, 0xffffffc0 ;  /* 0xffffffc008202836 */ /* 0x000fe40000000000 */
[----:B------:R-:W-:-:S03]  /*1f6c0*/  FFMA.FTZ R8, R16, R0, -R9 ;  /* 0x0000000010087223 */ /* 0x000fc60000010809 */
[----:B------:R-:W5:Y:S01]  /*1f6d0*/  LDSM.16.MT88.4 R16, [R32] ;  /* 0x000000002010783b */ /* 0x000f620000004200 */
[----:B--2---:R-:W-:Y:S01]  /*1f6e0*/  F2FP.F16.F32.PACK_AB R4, R187, R189 ;  /* 0x000000bdbb04723e */ /* 0x004fe200000000ff */
[----:B----4-:R-:W-:Y:S01]  /*1f6f0*/  FMUL.FTZ R156, R156, R35 ;  /* 0x000000239c9c7220 */ /* 0x010fe20000410000 */
[----:B------:R-:W-:Y:S01]  /*1f700*/  F2FP.F16.F32.PACK_AB R6, R190, R105 ;  /* 0x00000069be06723e */ /* 0x000fe200000000ff */
[----:B------:R-:W-:Y:S01]  /*1f710*/  FMUL.FTZ R157, R157, R35 ;  /* 0x000000239d9d7220 */ /* 0x000fe20000410000 */
[----:B------:R-:W-:Y:S01]  /*1f720*/  F2FP.F16.F32.PACK_AB R5, R106, R179 ;  /* 0x000000b36a05723e */ /* 0x000fe200000000ff */
[-C--:B---3--:R-:W-:Y:S01]  /*1f730*/  FMUL.FTZ R158, R158, R11.reuse ;  /* 0x0000000b9e9e7220 */ /* 0x088fe20000410000 */
[----:B------:R-:W-:Y:S01]  /*1f740*/  F2FP.F16.F32.PACK_AB R7, R185, R186 ;  /* 0x000000bab907723e */ /* 0x000fe200000000ff */
[----:B------:R-:W-:Y:S01]  /*1f750*/  FMUL.FTZ R159, R159, R11 ;  /* 0x0000000b9f9f7220 */ /* 0x000fe20000410000 */
[----:B------:R-:W-:Y:S02]  /*1f760*/  IMAD.IADD R102, R2, 0x1, R32 ;  /* 0x0000000102667824 */ /* 0x000fe400078e0220 */
[----:B------:R-:W-:Y:S01]  /*1f770*/  FFMA.FTZ R2, R30, R0, -R3 ;  /* 0x000000001e027223 */ /* 0x000fe20000010803 */
[----:B------:R-:W-:-:S02]  /*1f780*/  IMAD.MOV.U32 R130, RZ, RZ, R38 ;  /* 0x000000ffff827224 */ /* 0x000fc400078e0026 */
[----:B------:R-:W-:Y:S02]  /*1f790*/  IMAD.MOV.U32 R129, RZ, RZ, R36 ;  /* 0x000000ffff817224 */ /* 0x000fe400078e0024 */
[----:B------:R-:W-:Y:S02]  /*1f7a0*/  IMAD.MOV.U32 R131, RZ, RZ, R39 ;  /* 0x000000ffff837224 */ /* 0x000fe400078e0027 */
[-C--:B------:R-:W-:Y:S02]  /*1f7b0*/  FFMA.FTZ R10, R20, R0.reuse, -R9 ;  /* 0x00000000140a7223 */ /* 0x080fe40000010809 */
[----:B------:R-:W2:Y:S01]  /*1f7c0*/  LDSM.16.MT88.4 R20, [R102] ;  /* 0x000000006614783b */ /* 0x000ea20000004200 */
[----:B-1----:R-:W-:Y:S01]  /*1f7d0*/  HMMA.16816.F32 R36, R4, R24, R156 ;  /* 0x000000180424723c */ /* 0x002fe2000000189c */
[----:B------:R1:W-:Y:S01]  /*1f7e0*/  MUFU.EX2 R159, R2 ;  /* 0x00000002009f7308 */ /* 0x0003e20000000800 */
        /* <DEDUP_REMOVED lines=10> */
[-C--:B------:R-:W-:Y:S01]  /*1f890*/  FMUL.FTZ R152, R152, R35.reuse ;  /* 0x0000002398987220 */ /* 0x080fe20000410000 */
[----:B------:R-:W-:Y:S01]  /*1f8a0*/  FMUL.FTZ R153, R153, R35 ;  /* 0x0000002399997220 */ /* 0x000fe20000410000 */
[----:B------:R-:W-:Y:S01]  /*1f8b0*/  FMUL.FTZ R154, R154, R11 ;  /* 0x0000000b9a9a7220 */ /* 0x000fe20000410000 */
[----:B------:R3:W-:Y:S01]  /*1f8c0*/  MUFU.EX2 R92, R8 ;  /* 0x00000008005c7308 */ /* 0x0007e20000000800 */
[----:B-1----:R-:W-:-:S07]  /*1f8d0*/  FFMA.FTZ R2, R53, R0, -R3 ;  /* 0x0000000035027223 */ /* 0x002fce0000010803 */
[----:B------:R1:W-:Y:S01]  /*1f8e0*/  MUFU.EX2 R157, R2 ;  /* 0x00000002009d7308 */ /* 0x0003e20000000800 */
[----:B------:R-:W-:Y:S01]  /*1f8f0*/  FMUL.FTZ R155, R155, R11 ;  /* 0x0000000b9b9b7220 */ /* 0x000fe20000410000 */
[-C--:B------:R-:W-:Y:S01]  /*1f900*/  FMUL.FTZ R148, R148, R35.reuse ;  /* 0x0000002394947220 */ /* 0x080fe20000410000 */
[-C--:B---3--:R-:W-:Y:S01]  /*1f910*/  FFMA.FTZ R8, R28, R0.reuse, -R9 ;  /* 0x000000001c087223 */ /* 0x088fe20000010809 */
[----:B------:R-:W-:Y:S01]  /*1f920*/  FMUL.FTZ R149, R149, R35 ;  /* 0x0000002395957220 */ /* 0x000fe20000410000 */
[-C--:B------:R-:W-:Y:S01]  /*1f930*/  FMUL.FTZ R150, R150, R11.reuse ;  /* 0x0000000b96967220 */ /* 0x080fe20000410000 */
[----:B------:R-:W-:Y:S01]  /*1f940*/  FMUL.FTZ R151, R151, R11 ;  /* 0x0000000b97977220 */ /* 0x000fe20000410000 */
[-C--:B------:R-:W-:Y:S01]  /*1f950*/  FMUL.FTZ R144, R144, R35.reuse ;  /* 0x0000002390907220 */ /* 0x080fe20000410000 */
[----:B------:R-:W-:Y:S01]  /*1f960*/  FMUL.FTZ R145, R145, R35 ;  /* 0x0000002391917220 */ /* 0x000fe20000410000 */
[-C--:B------:R-:W-:Y:S01]  /*1f970*/  FMUL.FTZ R146, R146, R11.reuse ;  /* 0x0000000b92927220 */ /* 0x080fe20000410000 */
[----:B-1----:R-:W-:Y:S01]  /*1f980*/  FFMA.FTZ R2, R55, R0, -R3 ;  /* 0x0000000037027223 */ /* 0x002fe20000010803 */
[----:B------:R-:W-:-:S03]  /*1f990*/  FMUL.FTZ R147, R147, R11 ;  /* 0x0000000b93937220 */ /* 0x000fc60000410000 */
[----:B------:R1:W-:Y:S01]  /*1f9a0*/  MUFU.EX2 R156, R2 ;  /* 0x00000002009c7308 */ /* 0x0003e20000000800 */
[C---:B------:R-:W-:Y:S07]  /*1f9b0*/  HMMA.16816.F32 R48, R4.reuse, R14, R160 ;  /* 0x0000000e0430723c */ /* 0x040fee00000018a0 */
[----:B------:R3:W4:Y:S01]  /*1f9c0*/  MUFU.EX2 R161, R8 ;  /* 0x0000000800a17308 */ /* 0x0007220000000800 */
[----:B------:R-:W-:Y:S01]  /*1f9d0*/  HMMA.16816.F32 R40, R4, R12, R164 ;  /* 0x0000000c0428723c */ /* 0x000fe200000018a4 */
[----:B------:R-:W-:Y:S01]  /*1f9e0*/  LDSM.16.MT88.4 R12, [R102+0x800] ;  /* 0x00080000660c783b */ /* 0x000fe20000004200 */
[----:B-1----:R-:W-:-:S06]  /*1f9f0*/  FFMA.FTZ R2, R33, R0, -R9 ;  /* 0x0000000021027223 */ /* 0x002fcc0000010809 */
[C---:B------:R-:W-:Y:S01]  /*1fa00*/  HMMA.16816.F32 R44, R4.reuse, R26, R152 ;  /* 0x0000001a042c723c */ /* 0x040fe20000001898 */
[----:B------:R-:W-:Y:S01]  /*1fa10*/  LDSM.16.MT88.4 R24, [R80+0xa800] ;  /* 0x00a800005018783b */ /* 0x000fe20000004200 */
[----:B------:R1:W-:Y:S01]  /*1fa20*/  MUFU.EX2 R94, R2 ;  /* 0x00000002005e7308 */ /* 0x0003e20000000800 */
[-CC-:B---3--:R-:W-:Y:S02]  /*1fa30*/  FFMA.FTZ R8, R29, R0.reuse, -R9.reuse ;  /* 0x000000001d087223 */ /* 0x188fe40000010809 */
[----:B------:R-:W3:Y:S03]  /*1fa40*/  LDSM.16.MT88.4 R28, [R90+0xa800] ;  /* 0x00a800005a1c783b */ /* 0x000ee60000004200 */
[----:B-----5:R-:W-:Y:S01]  /*1fa50*/  HMMA.16816.F32 R60, R4, R16, R148 ;  /* 0x00000010043c723c */ /* 0x020fe20000001894 */
[----:B-1----:R-:W-:-:S07]  /*1fa60*/  FFMA.FTZ R2, R56, R0, -R9 ;  /* 0x0000000038027223 */ /* 0x002fce0000010809 */
[----:B------:R-:W-:Y:S01]  /*1fa70*/  HMMA.16816.F32 R144, R4, R18, R144 ;  /* 0x000000120490723c */ /* 0x000fe20000001890 */
[----:B------:R-:W1:Y:S01]  /*1fa80*/  LDSM.16.MT88.4 R16, [R32+0x800] ;  /* 0x000800002010783b */ /* 0x000e620000004200 */
        /* <DEDUP_REMOVED lines=8> */
[----:B-----5:R-:W-:-:S04]  /*1fb10*/  FFMA.FTZ R2, R34, R0, -R9 ;  /* 0x0000000022027223 */ /* 0x020fc80000010809 */
[----:B------:R5:W-:Y:S01]  /*1fb20*/  MUFU.EX2 R96, R2 ;  /* 0x0000000200607308 */ /* 0x000be20000000800 */
[----:B------:R-:W-:Y:S01]  /*1fb30*/  FMUL.FTZ R139, R139, R11 ;  /* 0x0000000b8b8b7220 */ /* 0x000fe20000410000 */
[----:B--2---:R-:W-:Y:S06]  /*1fb40*/  HMMA.16816.F32 R140, R4, R20, R140 ;  /* 0x00000014048c723c */ /* 0x004fec000000188c */
[----:B------:R-:W-:Y:S01]  /*1fb50*/  MUFU.EX2 R95, R10 ;  /* 0x0000000a005f7308 */ /* 0x000fe20000000800 */
[----:B-----5:R-:W-:-:S07]  /*1fb60*/  FFMA.FTZ R2, R57, R0, -R9 ;  /* 0x0000000039027223 */ /* 0x020fce0000010809 */
[----:B------:R-:W2:Y:S08]  /*1fb70*/  MUFU.EX2 R160, R8 ;  /* 0x0000000800a07308 */ /* 0x000eb00000000800 */
[----:B------:R5:W1:Y:S01]  /*1fb80*/  MUFU.EX2 R154, R2 ;  /* 0x00000002009a7308 */ /* 0x000a620000000800 */
[----:B------:R-:W-:Y:S01]  /*1fb90*/  HMMA.16816.F32 R20, R4, R22, R136 ;  /* 0x000000160414723c */ /* 0x000fe20000001888 */
[----:B-----5:R-:W-:-:S06]  /*1fba0*/  FFMA.FTZ R2, R58, R0, -R3 ;  /* 0x000000003a027223 */ /* 0x020fcc0000010803 */
[----:B------:R5:W-:Y:S01]  /*1fbb0*/  MUFU.EX2 R153, R2 ;  /* 0x0000000200997308 */ /* 0x000be20000000800 */
[----:B----4-:R-:W-:Y:S02]  /*1fbc0*/  F2FP.F16.F32.PACK_AB R4, R161, R92 ;  /* 0x0000005ca104723e */ /* 0x010fe400000000ff */
[----:B--2---:R-:W-:Y:S01]  /*1fbd0*/  F2FP.F16.F32.PACK_AB R6, R160, R95 ;  /* 0x0000005fa006723e */ /* 0x004fe200000000ff */
[----:B-----5:R-:W-:-:S04]  /*1fbe0*/  FFMA.FTZ R2, R69, R0, -R3 ;  /* 0x0000000045027223 */ /* 0x020fc80000010803 */
        /* <DEDUP_REMOVED lines=8> */
[C---:B------:R-:W-:Y:S01]  /*1fc70*/  HMMA.16816.F32 R48, R4.reuse, R30, R48 ;  /* 0x0000001e0430723c */ /* 0x040fe20000001830 */
[----:B------:R-:W5:Y:S07]  /*1fc80*/  LDSM.16.MT88.4 R28, [R90+0xb000] ;  /* 0x00b000005a1c783b */ /* 0x000f6e0000004200 */
[----:B------:R-:W-:Y:S01]  /*1fc90*/  HMMA.16816.F32 R140, R4, R12, R140 ;  /* 0x0000000c048c723c */ /* 0x000fe2000000188c */
[----:B--2---:R-:W-:-:S07]  /*1fca0*/  FFMA.FTZ R2, R52, R0, -R9 ;  /* 0x0000000034027223 */ /* 0x004fce0000010809 */
[C---:B------:R-:W-:Y:S01]  /*1fcb0*/  HMMA.16816.F32 R20, R4.reuse, R14, R20 ;  /* 0x0000000e0414723c */ /* 0x040fe20000001814 */
[----:B------:R-:W2:Y:S01]  /*1fcc0*/  LDSM.16.MT88.4 R12, [R102+0x1000] ;  /* 0x00100000660c783b */ /* 0x000ea20000004200 */
[----:B------:R1:W-:Y:S06]  /*1fcd0*/  MUFU.EX2 R93, R2 ;  /* 0x00000002005d7308 */ /* 0x0003ec0000000800 */
[C---:B------:R-:W-:Y:S08]  /*1fce0*/  HMMA.16816.F32 R36, R4.reuse, R24, R36 ;  /* 0x000000180424723c */ /* 0x040ff00000001824 */
[----:B------:R-:W-:Y:S01]  /*1fcf0*/  HMMA.16816.F32 R44, R4, R26, R44 ;  /* 0x0000001a042c723c */ /* 0x000fe2000000182c */
[----:B------:R-:W2:Y:S01]  /*1fd00*/  LDSM.16.MT88.4 R24, [R80+0xb000] ;  /* 0x00b000005018783b */ /* 0x000ea20000004200 */
[----:B-1----:R-:W-:-:S04]  /*1fd10*/  FFMA.FTZ R2, R72, R0, -R9 ;  /* 0x0000000048027223 */ /* 0x002fc80000010809 */
[----:B------:R1:W2:Y:S02]  /*1fd20*/  MUFU.EX2 R150, R2 ;  /* 0x0000000200967308 */ /* 0x0002a40000000800 */
[C---:B------:R-:W-:Y:S08]  /*1fd30*/  HMMA.16816.F32 R60, R4.reuse, R16, R60 ;  /* 0x00000010043c723c */ /* 0x040ff0000000183c */
[----:B------:R-:W-:Y:S01]  /*1fd40*/  HMMA.16816.F32 R76, R4, R18, R144 ;  /* 0x00000012044c723c */ /* 0x000fe20000001890 */
[----:B------:R-:W2:Y:S01]  /*1fd50*/  LDSM.16.MT88.4 R16, [R32+0x1000] ;  /* 0x001000002010783b */ /* 0x000ea20000004200 */
[----:B-1----:R-:W-:-:S04]  /*1fd60*/  FFMA.FTZ R2, R54, R0, -R9 ;  /* 0x0000000036027223 */ /* 0x002fc80000010809 */
[----:B------:R1:W-:Y:S02]  /*1fd70*/  MUFU.EX2 R98, R2 ;  /* 0x0000000200627308 */ /* 0x0003e40000000800 */
[----:B-1----:R-:W-:-:S06]  /*1fd80*/  FFMA.FTZ R2, R73, R0, -R9 ;  /* 0x0000000049027223 */ /* 0x002fcc0000010809 */
[----:B------:R1:W2:Y:S02]  /*1fd90*/  MUFU.EX2 R148, R2 ;  /* 0x0000000200947308 */ /* 0x0002a40000000800 */
[----:B-1----:R-:W-:-:S06]  /*1fda0*/  FFMA.FTZ R2, R82, R0, -R3 ;  /* 0x0000000052027223 */ /* 0x002fcc0000010803 */
[----:B------:R1:W-:Y:S01]  /*1fdb0*/  MUFU.EX2 R147, R2 ;  /* 0x0000000200937308 */ /* 0x0003e20000000800 */
[----:B------:R-:W-:Y:S01]  /*1fdc0*/  F2FP.F16.F32.PACK_AB R4, R155, R94 ;  /* 0x0000005e9b04723e */ /* 0x000fe200000000ff */
[----:B-1----:R-:W-:-:S06]  /*1fdd0*/  FFMA.FTZ R2, R84, R0, -R3 ;  /* 0x0000000054027223 */ /* 0x002fcc0000010803 */
[----:B------:R1:W2:Y:S01]  /*1fde0*/  MUFU.EX2 R146, R2 ;  /* 0x0000000200927308 */ /* 0x0002a20000000800 */
[----:B------:R-:W-:Y:S02]  /*1fdf0*/  F2FP.F16.F32.PACK_AB R6, R154, R96 ;  /* 0x000000609a06723e */ /* 0x000fe400000000ff */
[----:B----4-:R-:W-:Y:S02]  /*1fe00*/  F2FP.F16.F32.PACK_AB R5, R152, R153 ;  /* 0x000000999805723e */ /* 0x010fe400000000ff */
[----:B---3--:R-:W-:Y:S01]  /*1fe10*/  F2FP.F16.F32.PACK_AB R7, R149, R151 ;  /* 0x000000979507723e */ /* 0x008fe200000000ff */
[----:B-1----:R-:W-:-:S04]  /*1fe20*/  FFMA.FTZ R2, R75, R0, -R3 ;  /* 0x000000004b027223 */ /* 0x002fc80000010803 */
[----:B------:R1:W-:Y:S02]  /*1fe30*/  MUFU.EX2 R145, R2 ;  /* 0x0000000200917308 */ /* 0x0003e40000000800 */
[----:B-----5:R-:W-:Y:S01]  /*1fe40*/  HMMA.16816.F32 R52, R4, R30, R48 ;  /* 0x0000001e0434723c */ /* 0x020fe20000001830 */
[----:B-1----:R-:W-:-:S05]  /*1fe50*/  FFMA.FTZ R2, R83, R0, -R3 ;  /* 0x0000000053027223 */ /* 0x002fca0000010803 */
[----:B------:R1:W3:Y:S02]  /*1fe60*/  MUFU.EX2 R144, R2 ;  /* 0x0000000200907308 */ /* 0x0002e40000000800 */
[C---:B------:R-:W-:Y:S01]  /*1fe70*/  HMMA.16816.F32 R56, R4.reuse, R28, R40 ;  /* 0x0000001c0438723c */ /* 0x040fe20000001828 */
[----:B------:R-:W4:Y:S07]  /*1fe80*/  LDSM.16.MT88.4 R28, [R90+0xb800] ;  /* 0x00b800005a1c783b */ /* 0x000f2e0000004200 */
[----:B--2---:R-:W-:Y:S01]  /*1fe90*/  HMMA.16816.F32 R48, R4, R12, R140 ;  /* 0x0000000c0430723c */ /* 0x004fe2000000188c */
[----:B-1----:R-:W-:-:S04]  /*1fea0*/  FFMA.FTZ R2, R67, R0, -R9 ;  /* 0x0000000043027223 */ /* 0x002fc80000010809 */
[----:B------:R1:W-:Y:S03]  /*1feb0*/  MUFU.EX2 R72, R2 ;  /* 0x0000000200487308 */ /* 0x0003e60000000800 */
[C---:B------:R-:W-:Y:S08]  /*1fec0*/  HMMA.16816.F32 R40, R4.reuse, R24, R36 ;  /* 0x000000180428723c */ /* 0x040ff00000001824 */
[----:B------:R-:W-:Y:S01]  /*1fed0*/  HMMA.16816.F32 R36, R4, R26, R44 ;  /* 0x0000001a0424723c */ /* 0x000fe2000000182c */
[----:B------:R-:W2:Y:S01]  /*1fee0*/  LDSM.16.MT88.4 R24, [R80+0xb800] ;  /* 0x00b800005018783b */ /* 0x000ea20000004200 */
[----:B-1----:R-:W-:-:S06]  /*1fef0*/  FFMA.FTZ R2, R86, R0, -R9 ;  /* 0x0000000056027223 */ /* 0x002fcc0000010809 */
[C---:B------:R-:W-:Y:S01]  /*1ff00*/  HMMA.16816.F32 R60, R4.reuse, R16, R60 ;  /* 0x00000010043c723c */ /* 0x040fe2000000183c */
[----:B------:R1:W5:Y:S07]  /*1ff10*/  MUFU.EX2 R140, R2 ;  /* 0x00000002008c7308 */ /* 0x00036e0000000800 */
[C---:B------:R-:W-:Y:S01]  /*1ff20*/  HMMA.16816.F32 R76, R4.reuse, R18, R76 ;  /* 0x00000012044c723c */ /* 0x040fe2000000184c */
[----:B------:R-:W5:Y:S07]  /*1ff30*/  LDSM.16.MT88.4 R16, [R32+0x1800] ;  /* 0x001800002010783b */ /* 0x000f6e0000004200 */
[----:B------:R-:W-:Y:S01]  /*1ff40*/  HMMA.16816.F32 R20, R4, R14, R20 ;  /* 0x0000000e0414723c */ /* 0x000fe20000001814 */
[----:B------:R-:W5:Y:S01]  /*1ff50*/  LDSM.16.MT88.4 R12, [R102+0x1800] ;  /* 0x00180000660c783b */ /* 0x000f620000004200 */
[----:B-1----:R-:W-:-:S04]  /*1ff60*/  FFMA.FTZ R2, R68, R0, -R9 ;  /* 0x0000000044027223 */ /* 0x002fc80000010809 */
[----:B------:R1:W-:Y:S02]  /*1ff70*/  MUFU.EX2 R83, R2 ;  /* 0x0000000200537308 */ /* 0x0003e40000000800 */
[----:B-1----:R-:W-:-:S06]  /*1ff80*/  FFMA.FTZ R2, R87, R0, -R9 ;  /* 0x0000000057027223 */ /* 0x002fcc0000010809 */
        /* <DEDUP_REMOVED lines=10> */
[----:B---3--:R-:W-:Y:S01]  /*20030*/  F2FP.F16.F32.PACK_AB R7, R144, R145 ;  /* 0x000000919007723e */ /* 0x008fe200000000ff */
[----:B-1----:R-:W-:-:S04]  /*20040*/  FFMA.FTZ R2, R133, R0, -R3 ;  /* 0x0000000085027223 */ /* 0x002fc80000010803 */
[----:B------:R1:W3:Y:S02]  /*20050*/  MUFU.EX2 R136, R2 ;  /* 0x0000000200887308 */ /* 0x0002e40000000800 */
        /* <DEDUP_REMOVED lines=10> */
[C---:B-----5:R-:W-:Y:S08]  /*20100*/  HMMA.16816.F32 R60, R4.reuse, R16, R60 ;  /* 0x00000010043c723c */ /* 0x060ff0000000183c */
[----:B------:R-:W-:Y:S01]  /*20110*/  HMMA.16816.F32 R76, R4, R18, R76 ;  /* 0x00000012044c723c */ /* 0x000fe2000000184c */
[----:B------:R-:W5:Y:S01]  /*20120*/  LDSM.16.MT88.4 R16, [R32+0x2000] ;  /* 0x002000002010783b */ /* 0x000f620000004200 */
[----:B--2---:R-:W-:-:S06]  /*20130*/  FFMA.FTZ R2, R74, R0, -R9 ;  /* 0x000000004a027223 */ /* 0x004fcc0000010809 */
[C---:B------:R-:W-:Y:S01]  /*20140*/  HMMA.16816.F32 R48, R4.reuse, R12, R48 ;  /* 0x0000000c0430723c */ /* 0x040fe20000001830 */
[----:B------:R2:W-:Y:S07]  /*20150*/  MUFU.EX2 R73, R2 ;  /* 0x0000000200497308 */ /* 0x0005ee0000000800 */
[----:B------:R-:W-:Y:S01]  /*20160*/  HMMA.16816.F32 R20, R4, R14, R20 ;  /* 0x0000000e0414723c */ /* 0x000fe20000001814 */
[----:B------:R-:W5:Y:S01]  /*20170*/  LDSM.16.MT88.4 R12, [R102+0x2000] ;  /* 0x00200000660c783b */ /* 0x000f620000004200 */
[----:B--2---:R-:W-:-:S04]  /*20180*/  FFMA.FTZ R2, R124, R0, -R9 ;  /* 0x000000007c027223 */ /* 0x004fc80000010809 */
[----:B------:R2:W5:Y:S01]  /*20190*/  MUFU.EX2 R132, R2 ;  /* 0x0000000200847308 */ /* 0x0005620000000800 */
[----:B------:R-:W-:Y:S02]  /*201a0*/  IMAD.MOV.U32 R84, RZ, RZ, R131 ;  /* 0x000000ffff547224 */ /* 0x000fe400078e0083 */
[----:B------:R-:W-:Y:S02]  /*201b0*/  IMAD.MOV.U32 R121, RZ, RZ, R130 ;  /* 0x000000ffff797224 */ /* 0x000fe400078e0082 */
[----:B--2---:R-:W-:-:S04]  /*201c0*/  FFMA.FTZ R2, R172, R0, -R3 ;  /* 0x00000000ac027223 */ /* 0x004fc80000010803 */
[----:B------:R2:W-:Y:S01]  /*201d0*/  MUFU.EX2 R66, R2 ;  /* 0x0000000200427308 */ /* 0x0005e20000000800 */
[----:B------:R-:W-:Y:S02]  /*201e0*/  IMAD.MOV.U32 R122, RZ, RZ, R129 ;  /* 0x000000ffff7a7224 */ /* 0x000fe400078e0081 */
[----:B--2---:R-:W-:-:S05]  /*201f0*/  FFMA.FTZ R2, R173, R0, -R3 ;  /* 0x00000000ad027223 */ /* 0x004fca0000010803 */
[----:B------:R2:W5:Y:S01]  /*20200*/  MUFU.EX2 R131, R2 ;  /* 0x0000000200837308 */ /* 0x0005620000000800 */
[----:B------:R-:W-:Y:S01]  /*20210*/  F2FP.F16.F32.PACK_AB R4, R140, R72 ;  /* 0x000000488c04723e */ /* 0x000fe200000000ff */
[----:B--2---:R-:W-:-:S06]  /*20220*/  FFMA.FTZ R2, R126, R0, -R3 ;  /* 0x000000007e027223 */ /* 0x004fcc0000010803 */
[----:B------:R2:W-:Y:S01]  /*20230*/  MUFU.EX2 R130, R2 ;  /* 0x0000000200827308 */ /* 0x0005e20000000800 */
[----:B------:R-:W-:Y:S02]  /*20240*/  F2FP.F16.F32.PACK_AB R6, R139, R83 ;  /* 0x000000538b06723e */ /* 0x000fe400000000ff */
[----:B------:R-:W-:Y:S02]  /*20250*/  F2FP.F16.F32.PACK_AB R5, R138, R67 ;  /* 0x000000438a05723e */ /* 0x000fe400000000ff */
[----:B---3--:R-:W-:Y:S01]  /*20260*/  F2FP.F16.F32.PACK_AB R7, R136, R137 ;  /* 0x000000898807723e */ /* 0x008fe200000000ff */
[----:B--2---:R-:W-:-:S04]  /*20270*/  FFMA.FTZ R2, R125, R0, -R3 ;  /* 0x000000007d027223 */ /* 0x004fc80000010803 */
[----:B------:R2:W3:Y:S01]  /*20280*/  MUFU.EX2 R129, R2 ;  /* 0x0000000200817308 */ /* 0x0004e20000000800 */
[----:B------:R-:W-:Y:S01]  /*20290*/  IMAD.MOV.U32 R117, RZ, RZ, R128 ;  /* 0x000000ffff757224 */ /* 0x000fe200078e0080 */
        /* <DEDUP_REMOVED lines=10> */
[C---:B-----5:R-:W-:Y:S08]  /*20340*/  HMMA.16816.F32 R60, R4.reuse, R16, R60 ;  /* 0x00000010043c723c */ /* 0x060ff0000000183c */
[----:B------:R-:W-:Y:S01]  /*20350*/  HMMA.16816.F32 R76, R4, R18, R76 ;  /* 0x00000012044c723c */ /* 0x000fe2000000184c */
[----:B------:R-:W5:Y:S01]  /*20360*/  LDSM.16.MT88.4 R16, [R32+0x2800] ;  /* 0x002800002010783b */ /* 0x000f620000004200 */
[----:B--2---:R-:W-:-:S04]  /*20370*/  FFMA.FTZ R2, R85, R0, -R9 ;  /* 0x0000000055027223 */ /* 0x004fc80000010809 */
[----:B------:R2:W-:Y:S02]  /*20380*/  MUFU.EX2 R8, R2 ;  /* 0x0000000200087308 */ /* 0x0005e40000000800 */
[C---:B------:R-:W-:Y:S08]  /*20390*/  HMMA.16816.F32 R48, R4.reuse, R12, R48 ;  /* 0x0000000c0430723c */ /* 0x040ff00000001830 */
[----:B------:R-:W-:Y:S01]  /*203a0*/  HMMA.16816.F32 R20, R4, R14, R20 ;  /* 0x0000000e0414723c */ /* 0x000fe20000001814 */
[----:B------:R-:W5:Y:S01]  /*203b0*/  LDSM.16.MT88.4 R12, [R102+0x2800] ;  /* 0x00280000660c783b */ /* 0x000f620000004200 */
[----:B--2---:R-:W-:-:S04]  /*203c0*/  FFMA.FTZ R2, R175, R0, -R9 ;  /* 0x00000000af027223 */ /* 0x004fc80000010809 */
[----:B------:R2:W5:Y:S02]  /*203d0*/  MUFU.EX2 R127, R2 ;  /* 0x00000002007f7308 */ /* 0x0005640000000800 */
[----:B--2---:R-:W-:-:S06]  /*203e0*/  FFMA.FTZ R2, R180, R0, -R3 ;  /* 0x00000000b4027223 */ /* 0x004fcc0000010803 */
[----:B------:R2:W-:Y:S02]  /*203f0*/  MUFU.EX2 R34, R2 ;  /* 0x0000000200227308 */ /* 0x0005e40000000800 */
[----:B--2---:R-:W-:-:S06]  /*20400*/  FFMA.FTZ R2, R182, R0, -R3 ;  /* 0x00000000b6027223 */ /* 0x004fcc0000010803 */
        /* <DEDUP_REMOVED lines=13> */
[----:B------:R-:W-:Y:S01]  /*204e0*/  HMMA.16816.F32 R68, R4, R30, R68 ;  /* 0x0000001e0444723c */ /* 0x000fe20000001844 */
[----:B------:R-:W4:Y:S01]  /*204f0*/  LDSM.16.MT88.4 R28, [R90+0xd000] ;  /* 0x00d000005a1c783b */ /* 0x000f220000004200 */
[----:B------:R-:W-:-:S06]  /*20500*/  IMAD.MOV.U32 R180, RZ, RZ, R117 ;  /* 0x000000ffffb47224 */ /* 0x000fcc00078e0075 */
[----:B-1----:R-:W-:Y:S01]  /*20510*/  HMMA.16816.F32 R40, R4, R24, R40 ;  /* 0x000000180428723c */ /* 0x002fe20000001828 */
[----:B--2---:R-:W-:-:S04]  /*20520*/  FFMA.FTZ R2, R188, R0, -R9 ;  /* 0x00000000bc027223 */ /* 0x004fc80000010809 */
[----:B------:R1:W2:Y:S03]  /*20530*/  MUFU.EX2 R123, R2 ;  /* 0x00000002007b7308 */ /* 0x0002a60000000800 */
[----:B------:R-:W-:Y:S01]  /*20540*/  HMMA.16816.F32 R36, R4, R26, R36 ;  /* 0x0000001a0424723c */ /* 0x000fe20000001824 */
[----:B------:R-:W2:Y:S01]  /*20550*/  LDSM.16.MT88.4 R24, [R80+0xd000] ;  /* 0x00d000005018783b */ /* 0x000ea20000004200 */
[----:B------:R-:W-:-:S06]  /*20560*/  IMAD.MOV.U32 R117, RZ, RZ, R122 ;  /* 0x000000ffff757224 */ /* 0x000fcc00078e007a */
[----:B-----5:R-:W-:Y:S01]  /*20570*/  HMMA.16816.F32 R60, R4, R16, R60 ;  /* 0x00000010043c723c */ /* 0x020fe2000000183c */
[----:B-1----:R-:W-:-:S07]  /*20580*/  FFMA.FTZ R2, R168, R0, -R9 ;  /* 0x00000000a8027223 */ /* 0x002fce0000010809 */
[C---:B------:R-:W-:Y:S01]  /*20590*/  HMMA.16816.F32 R76, R4.reuse, R18, R76 ;  /* 0x00000012044c723c */ /* 0x040fe2000000184c */
[----:B------:R-:W1:Y:S01]  /*205a0*/  LDSM.16.MT88.4 R16, [R32+0x3000] ;  /* 0x003000002010783b */ /* 0x000e620000004200 */
[----:B------:R5:W-:Y:S06]  /*205b0*/  MUFU.EX2 R167, R2 ;  /* 0x0000000200a77308 */ /* 0x000bec0000000800 */
[----:B------:R-:W-:Y:S01]  /*205c0*/  HMMA.16816.F32 R48, R4, R12, R48 ;  /* 0x0000000c0430723c */ /* 0x000fe20000001830 */
[----:B------:R-:W-:-:S07]  /*205d0*/  IMAD.MOV.U32 R183, RZ, RZ, R33 ;  /* 0x000000ffffb77224 */ /* 0x000fce00078e0021 */
[----:B------:R-:W-:Y:S01]  /*205e0*/  HMMA.16816.F32 R20, R4, R14, R20 ;  /* 0x0000000e0414723c */ /* 0x000fe20000001814 */
[----:B------:R-:W1:Y:S01]  /*205f0*/  LDSM.16.MT88.4 R12, [R102+0x3000] ;  /* 0x00300000660c783b */ /* 0x000e620000004200 */
[----:B-----5:R-:W-:-:S04]  /*20600*/  FFMA.FTZ R2, R184, R0, -R9 ;  /* 0x00000000b8027223 */ /* 0x020fc80000010809 */
[----:B------:R5:W1:Y:S01]  /*20610*/  MUFU.EX2 R122, R2 ;  /* 0x00000002007a7308 */ /* 0x000a620000000800 */
[----:B------:R-:W-:Y:S02]  /*20620*/  IMAD.MOV.U32 R182, RZ, RZ, R118 ;  /* 0x000000ffffb67224 */ /* 0x000fe400078e0076 */
[----:B------:R-:W-:Y:S02]  /*20630*/  IMAD.MOV.U32 R118, RZ, RZ, R121 ;  /* 0x000000ffff767224 */ /* 0x000fe400078e0079 */
[----:B-----5:R-:W-:-:S04]  /*20640*/  FFMA.FTZ R2, R191, R0, -R3 ;  /* 0x00000000bf027223 */ /* 0x020fc80000010803 */
[----:B------:R5:W-:Y:S02]  /*20650*/  MUFU.EX2 R33, R2 ;  /* 0x0000000200217308 */ /* 0x000be40000000800 */
[----:B-----5:R-:W-:-:S06]  /*20660*/  FFMA.FTZ R2, R193, R0, -R3 ;  /* 0x00000000c1027223 */ /* 0x020fcc0000010803 */
[----:B------:R5:W1:Y:S02]  /*20670*/  MUFU.EX2 R121, R2 ;  /* 0x0000000200797308 */ /* 0x000a640000000800 */
[----:B-----5:R-:W-:Y:S01]  /*20680*/  FFMA.FTZ R2, R192, R0, -R3 ;  /* 0x00000000c0027223 */ /* 0x020fe20000010803 */
[----:B------:R-:W-:-:S05]  /*20690*/  IMAD.MOV.U32 R192, RZ, RZ, R120 ;  /* 0x000000ffffc07224 */ /* 0x000fca00078e0078 */
[----:B------:R5:W-:Y:S01]  /*206a0*/  MUFU.EX2 R120, R2 ;  /* 0x0000000200787308 */ /* 0x000be20000000800 */
[----:B------:R-:W-:Y:S01]  /*206b0*/  F2FP.F16.F32.PACK_AB R4, R128, R10 ;  /* 0x0000000a8004723e */ /* 0x000fe200000000ff */
[----:B------:R-:W-:Y:S01]  /*206c0*/  IMAD.MOV.U32 R113, RZ, RZ, R118 ;  /* 0x000000ffff717224 */ /* 0x000fe200078e0076 */
[----:B------:R-:W-:Y:S02]  /*206d0*/  F2FP.F16.F32.PACK_AB R6, R127, R8 ;  /* 0x000000087f06723e */ /* 0x000fe400000000ff */
[----:B------:R-:W-:Y:S01]  /*206e0*/  F2FP.F16.F32.PACK_AB R5, R126, R34 ;  /* 0x000000227e05723e */ /* 0x000fe200000000ff */
[----:B-----5:R-:W-:-:S04]  /*206f0*/  FFMA.FTZ R2, R194, R0, -R3 ;  /* 0x00000000c2027223 */ /* 0x020fc80000010803 */
[----:B------:R5:W1:Y:S01]  /*20700*/  MUFU.EX2 R119, R2 ;  /* 0x0000000200777308 */ /* 0x000a620000000800 */
[----:B---3--:R-:W-:Y:S01]  /*20710*/  F2FP.F16.F32.PACK_AB R7, R124, R125 ;  /* 0x0000007d7c07723e */ /* 0x008fe200000000ff */
[----:B-----5:R-:W-:-:S06]  /*20720*/  FFMA.FTZ R2, R170, R0, -R9 ;  /* 0x00000000aa027223 */ /* 0x020fcc0000010809 */
[----:B------:R3:W-:Y:S01]  /*20730*/  MUFU.EX2 R163, R2 ;  /* 0x0000000200a37308 */ /* 0x0007e20000000800 */
[----:B----4-:R-:W-:Y:S01]  /*20740*/  HMMA.16816.F32 R56, R4, R28, R56 ;  /* 0x0000001c0438723c */ /* 0x010fe20000001838 */
[----:B------:R-:W-:Y:S02]  /*20750*/  IMAD.MOV.U32 R112, RZ, RZ, R117 ;  /* 0x000000ffff707224 */ /* 0x000fe400078e0075 */
[----:B---3--:R-:W-:-:S04]  /*20760*/  FFMA.FTZ R2, R197, R0, -R9 ;  /* 0x00000000c5027223 */ /* 0x008fc80000010809 */
[----:B------:R3:W4:Y:S01]  /*20770*/  MUFU.EX2 R118, R2 ;  /* 0x0000000200767308 */ /* 0x0007220000000800 */
[C---:B------:R-:W-:Y:S01]  /*20780*/  HMMA.16816.F32 R68, R4.reuse, R30, R68 ;  /* 0x0000001e0444723c */ /* 0x040fe20000001844 */
[----:B------:R-:W5:Y:S07]  /*20790*/  LDSM.16.MT88.4 R28, [R90+0xd800] ;  /* 0x00d800005a1c783b */ /* 0x000f6e0000004200 */
        /* <DEDUP_REMOVED lines=9> */
[C---:B------:R-:W-:Y:S01]  /*20830*/  HMMA.16816.F32 R48, R4.reuse, R12, R48 ;  /* 0x0000000c0430723c */ /* 0x040fe20000001830 */
[----:B------:R3:W4:Y:S07]  /*20840*/  MUFU.EX2 R117, R2 ;  /* 0x0000000200757308 */ /* 0x00072e0000000800 */
[----:B------:R-:W-:Y:S01]  /*20850*/  HMMA.16816.F32 R20, R4, R14, R20 ;  /* 0x0000000e0414723c */ /* 0x000fe20000001814 */
[----:B------:R-:W4:Y:S01]  /*20860*/  LDSM.16.MT88.4 R12, [R102+0x3800] ;  /* 0x00380000660c783b */ /* 0x000f220000004200 */
[----:B---3--:R-:W-:-:S04]  /*20870*/  FFMA.FTZ R2, R199, R0, -R3 ;  /* 0x00000000c7027223 */ /* 0x008fc80000010803 */
[----:B------:R3:W-:Y:S01]  /*20880*/  MUFU.EX2 R111, R2 ;  /* 0x00000002006f7308 */ /* 0x0007e20000000800 */
[----:B------:R-:W-:Y:S02]  /*20890*/  IMAD.MOV.U32 R199, RZ, RZ, R108 ;  /* 0x000000ffffc77224 */ /* 0x000fe400078e006c */
[----:B------:R-:W-:Y:S02]  /*208a0*/  IMAD.MOV.U32 R108, RZ, RZ, R113 ;  /* 0x000000ffff6c7224 */ /* 0x000fe400078e0071 */
[----:B---3--:R-:W-:Y:S01]  /*208b0*/  FFMA.FTZ R2, R202, R0, -R3 ;  /* 0x00000000ca027223 */ /* 0x008fe20000010803 */
[----:B------:R-:W-:-:S03]  /*208c0*/  IMAD.MOV.U32 R202, RZ, RZ, R115 ;  /* 0x000000ffffca7224 */ /* 0x000fc600078e0073 */
[----:B------:R3:W4:Y:S01]  /*208d0*/  MUFU.EX2 R115, R2 ;  /* 0x0000000200737308 */ /* 0x0007220000000800 */
[----:B------:R-:W-:Y:S02]  /*208e0*/  IMAD.MOV.U32 R104, RZ, RZ, R112 ;  /* 0x000000ffff687224 */ /* 0x000fe400078e0070 */
[----:B---3--:R-:W-:-:S05]  /*208f0*/  FFMA.FTZ R2, R200, R0, -R3 ;  /* 0x00000000c8027223 */ /* 0x008fca0000010803 */
[----:B------:R3:W-:Y:S01]  /*20900*/  MUFU.EX2 R113, R2 ;  /* 0x0000000200717308 */ /* 0x0007e20000000800 */
[----:B------:R-:W-:Y:S02]  /*20910*/  F2FP.F16.F32.PACK_AB R4, R123, R175 ;  /* 0x000000af7b04723e */ /* 0x000fe400000000ff */
[----:B------:R-:W-:Y:S01]  /*20920*/  F2FP.F16.F32.PACK_AB R6, R122, R167 ;  /* 0x000000a77a06723e */ /* 0x000fe200000000ff */
[----:B---3--:R-:W-:-:S04]  /*20930*/  FFMA.FTZ R2, R203, R0, -R3 ;  /* 0x00000000cb027223 */ /* 0x008fc80000010803 */
[----:B------:R3:W4:Y:S01]  /*20940*/  MUFU.EX2 R112, R2 ;  /* 0x0000000200707308 */ /* 0x0007220000000800 */
[----:B------:R-:W-:Y:S02]  /*20950*/  F2FP.F16.F32.PACK_AB R5, R121, R33 ;  /* 0x000000217905723e */ /* 0x000fe400000000ff */
[----:B------:R-:W-:Y:S01]  /*20960*/  F2FP.F16.F32.PACK_AB R7, R119, R120 ;  /* 0x000000787707723e */ /* 0x000fe200000000ff */
[----:B---3--:R-:W-:-:S04]  /*20970*/  FFMA.FTZ R2, R174, R0, -R9 ;  /* 0x00000000ae027223 */ /* 0x008fc80000010809 */
[----:B------:R3:W-:Y:S02]  /*20980*/  MUFU.EX2 R162, R2 ;  /* 0x0000000200a27308 */ /* 0x0007e40000000800 */
[----:B-----5:R-:W-:Y:S01]  /*20990*/  HMMA.16816.F32 R56, R4, R28, R56 ;  /* 0x0000001c0438723c */ /* 0x020fe20000001838 */
[----:B------:R-:W-:Y:S02]  /*209a0*/  IMAD.MOV.U32 R203, RZ, RZ, R109 ;  /* 0x000000ffffcb7224 */ /* 0x000fe400078e006d */
[----:B---3--:R-:W-:-:S04]  /*209b0*/  FFMA.FTZ R2, R205, R0, -R9 ;  /* 0x00000000cd027223 */ /* 0x008fc80000010809 */
[----:B------:R3:W5:Y:S01]  /*209c0*/  MUFU.EX2 R110, R2 ;  /* 0x00000002006e7308 */ /* 0x0007620000000800 */
[C---:B------:R-:W-:Y:S01]  /*209d0*/  HMMA.16816.F32 R68, R4.reuse, R30, R68 ;  /* 0x0000001e0444723c */ /* 0x040fe20000001844 */
[----:B------:R-:W5:Y:S07]  /*209e0*/  LDSM.16.MT88.4 R28, [R90+0xe000] ;  /* 0x00e000005a1c783b */ /* 0x000f6e0000004200 */
[----:B--2---:R-:W-:Y:S01]  /*209f0*/  HMMA.16816.F32 R44, R4, R24, R40 ;  /* 0x00000018042c723c */ /* 0x004fe20000001828 */
[----:B---3--:R-:W-:-:S07]  /*20a00*/  FFMA.FTZ R2, R176, R0, -R9 ;  /* 0x00000000b0027223 */ /* 0x008fce0000010809 */
[C---:B------:R-:W-:Y:S01]  /*20a10*/  HMMA.16816.F32 R36, R4.reuse, R26, R36 ;  /* 0x0000001a0424723c */ /* 0x040fe20000001824 */
[----:B------:R-:W2:Y:S01]  /*20a20*/  LDSM.16.MT88.4 R24, [R80+0xe000] ;  /* 0x00e000005018783b */ /* 0x000ea20000004200 */
[----:B------:R3:W-:Y:S06]  /*20a30*/  MUFU.EX2 R143, R2 ;  /* 0x00000002008f7308 */ /* 0x0007ec0000000800 */
[----:B-1----:R-:W-:Y:S01]  /*20a40*/  HMMA.16816.F32 R60, R4, R16, R60 ;  /* 0x00000010043c723c */ /* 0x002fe2000000183c */
[----:B------:R-:W-:-:S07]  /*20a50*/  IMAD.MOV.U32 R168, RZ, RZ, R108 ;  /* 0x000000ffffa87224 */ /* 0x000fce00078e006c */
[----:B------:R-:W-:Y:S01]  /*20a60*/  HMMA.16816.F32 R76, R4, R18, R76 ;  /* 0x00000012044c723c */ /* 0x000fe2000000184c */
[----:B------:R-:W1:Y:S01]  /*20a70*/  LDSM.16.MT88.4 R16, [R32+0x4000] ;  /* 0x004000002010783b */ /* 0x000e620000004200 */
[----:B---3--:R-:W-:-:S06]  /*20a80*/  FFMA.FTZ R2, R206, R0, -R9 ;  /* 0x00000000ce027223 */ /* 0x008fcc0000010809 */
[C---:B----4-:R-:W-:Y:S01]  /*20a90*/  HMMA.16816.F32 R40, R4.reuse, R12, R48 ;  /* 0x0000000c0428723c */ /* 0x050fe20000001830 */
[----:B------:R3:W4:Y:S07]  /*20aa0*/  MUFU.EX2 R109, R2 ;  /* 0x00000002006d7308 */ /* 0x00072e0000000800 */
[----:B------:R-:W-:Y:S01]  /*20ab0*/  HMMA.16816.F32 R20, R4, R14, R20 ;  /* 0x0000000e0414723c */ /* 0x000fe20000001814 */
[----:B------:R-:W4:Y:S01]  /*20ac0*/  LDSM.16.MT88.4 R12, [R102+0x4000] ;  /* 0x00400000660c783b */ /* 0x000f220000004200 */
[----:B------:R-:W-:-:S02]  /*20ad0*/  IMAD.MOV.U32 R82, RZ, RZ, R107 ;  /* 0x000000ffff527224 */ /* 0x000fc400078e006b */
[----:B---3--:R-:W-:-:S04]  /*20ae0*/  FFMA.FTZ R2, R211, R0, -R3 ;  /* 0x00000000d3027223 */ /* 0x008fc80000010803 */
[----:B------:R3:W-:Y:S01]  /*20af0*/  MUFU.EX2 R108, R2 ;  /* 0x00000002006c7308 */ /* 0x0007e20000000800 */
[----:B------:R-:W-:Y:S02]  /*20b00*/  IMAD.MOV.U32 R211, RZ, RZ, R106 ;  /* 0x000000ffffd37224 */ /* 0x000fe400078e006a */
[----:B------:R-:W-:Y:S02]  /*20b10*/  IMAD.MOV.U32 R206, RZ, RZ, R105 ;  /* 0x000000ffffce7224 */ /* 0x000fe400078e0069 */
[----:B---3--:R-:W-:-:S04]  /*20b20*/  FFMA.FTZ R2, R213, R0, -R3 ;  /* 0x00000000d5027223 */ /* 0x008fc80000010803 */
[----:B------:R3:W4:Y:S02]  /*20b30*/  MUFU.EX2 R107, R2 ;  /* 0x00000002006b7308 */ /* 0x0007240000000800 */
[----:B---3--:R-:W-:-:S06]  /*20b40*/  FFMA.FTZ R2, R212, R0, -R3 ;  /* 0x00000000d4027223 */ /* 0x008fcc0000010803 */
[----:B------:R3:W-:Y:S01]  /*20b50*/  MUFU.EX2 R106, R2 ;  /* 0x00000002006a7308 */ /* 0x0007e20000000800 */
[----:B------:R-:W-:Y:S01]  /*20b60*/  IMAD.MOV.U32 R191, RZ, RZ, R10 ;  /* 0x000000ffffbf7224 */ /* 0x000fe200078e000a */
[----:B------:R-:W-:Y:S01]  /*20b70*/  F2FP.F16.F32.PACK_AB R4, R118, R163 ;  /* 0x000000a37604723e */ /* 0x000fe200000000ff */
[----:B------:R-:W-:Y:S02]  /*20b80*/  IMAD.MOV.U32 R10, RZ, RZ, R104 ;  /* 0x000000ffff0a7224 */ /* 0x000fe400078e0068 */
[----:B---3--:R-:W-:-:S04]  /*20b90*/  FFMA.FTZ R2, R214, R0, -R3 ;  /* 0x00000000d6027223 */ /* 0x008fc80000010803 */
[----:B------:R3:W4:Y:S01]  /*20ba0*/  MUFU.EX2 R105, R2 ;  /* 0x0000000200697308 */ /* 0x0007220000000800 */
        /* <DEDUP_REMOVED lines=34> */
[----:B---3--:R-:W-:-:S05]  /*20dd0*/  FFMA.FTZ R2, R224, R0, -R3 ;  /* 0x00000000e0027223 */ /* 0x008fca0000010803 */
[----:B------:R3:W4:Y:S01]  /*20de0*/  MUFU.EX2 R98, R2 ;  /* 0x0000000200627308 */ /* 0x0007220000000800 */
[----:B------:R-:W-:Y:S02]  /*20df0*/  F2FP.F16.F32.PACK_AB R6, R109, R143 ;  /* 0x0000008f6d06723e */ /* 0x000fe400000000ff */
        /* <DEDUP_REMOVED lines=8> */
[----:B--2---:R-:W-:Y:S01]  /*20e80*/  HMMA.16816.F32 R40, R4, R26, R36 ;  /* 0x0000001a0428723c */ /* 0x004fe20000001824 */
[----:B------:R-:W2:Y:S01]  /*20e90*/  LDSM.16.MT88.4 R36, [R80+0xf000] ;  /* 0x00f000005024783b */ /* 0x000ea20000004200 */
[----:B------:R-:W-:-:S06]  /*20ea0*/  IMAD.MOV.U32 R198, RZ, RZ, R72 ;  /* 0x000000ffffc67224 */ /* 0x000fcc00078e0048 */
[----:B------:R-:W-:Y:S01]  /*20eb0*/  HMMA.16816.F32 R52, R4, R24, R52 ;  /* 0x000000180434723c */ /* 0x000fe20000001834 */
[----:B------:R-:W5:Y:S01]  /*20ec0*/  LDSM.16.MT88.4 R24, [R90+0xf000] ;  /* 0x00f000005a18783b */ /* 0x000f620000004200 */
[----:B---3--:R-:W-:-:S04]  /*20ed0*/  FFMA.FTZ R2, R196, R0, -R9 ;  /* 0x00000000c4027223 */ /* 0x008fc80000010809 */
[----:B------:R3:W-:Y:S02]  /*20ee0*/  MUFU.EX2 R165, R2 ;  /* 0x0000000200a57308 */ /* 0x0007e40000000800 */
        /* <DEDUP_REMOVED lines=18> */
[----:B------:R-:W-:Y:S01]  /*21010*/  HMMA.16816.F32 R68, R4, R30, R68 ;  /* 0x0000001e0444723c */ /* 0x000fe20000001844 */
[----:B---3--:R-:W-:-:S06]  /*21020*/  FFMA.FTZ R2, R241, R0, -R3 ;  /* 0x00000000f1027223 */ /* 0x008fcc0000010803 */
        /* <DEDUP_REMOVED lines=9> */
[----:B--2---:R-:W-:Y:S01]  /*210c0*/  HMMA.16816.F32 R48, R4, R36, R52 ;  /* 0x000000240430723c */ /* 0x004fe20000001834 */
[----:B---3--:R-:W-:-:S06]  /*210d0*/  FFMA.FTZ R2, R204, R0, -R9 ;  /* 0x00000000cc027223 */ /* 0x008fcc0000010809 */
[----:B------:R2:W-:Y:S01]  /*210e0*/  MUFU.EX2 R173, R2 ;  /* 0x0000000200ad7308 */ /* 0x0005e20000000800 */
[C---:B-----5:R-:W-:Y:S01]  /*210f0*/  HMMA.16816.F32 R28, R4.reuse, R24, R44 ;  /* 0x00000018041c723c */ /* 0x060fe2000000182c */
[----:B------:R-:W-:Y:S07]  /*21100*/  LDSM.16.MT88.4 R44, [R32+0x5800] ;  /* 0x00580000202c783b */ /* 0x000fee0000004200 */
[----:B------:R-:W-:Y:S01]  /*21110*/  HMMA.16816.F32 R40, R4, R38, R40 ;  /* 0x000000260428723c */ /* 0x000fe20000001828 */
[----:B------:R-:W3:Y:S01]  /*21120*/  LDSM.16.MT88.4 R36, [R80+0xf800] ;  /* 0x00f800005024783b */ /* 0x000ee20000004200 */
[----:B--2---:R-:W-:-:S06]  /*21130*/  FFMA.FTZ R2, R244, R0, -R9 ;  /* 0x00000000f4027223 */ /* 0x004fcc0000010809 */
[C---:B-1----:R-:W-:Y:S01]  /*21140*/  HMMA.16816.F32 R52, R4.reuse, R16, R56 ;  /* 0x000000100434723c */ /* 0x042fe20000001838 */
[----:B------:R1:W2:Y:S07]  /*21150*/  MUFU.EX2 R89, R2 ;  /* 0x0000000200597308 */ /* 0x0002ae0000000800 */
[C---:B------:R-:W-:Y:S08]  /*21160*/  HMMA.16816.F32 R56, R4.reuse, R18, R76 ;  /* 0x000000120438723c */ /* 0x040ff0000000184c */
[----:B----4-:R-:W-:Y:S01]  /*21170*/  HMMA.16816.F32 R72, R4, R12, R72 ;  /* 0x0000000c0448723c */ /* 0x010fe20000001848 */
[----:B-1----:R-:W-:-:S07]  /*21180*/  FFMA.FTZ R2, R245, R0, -R3 ;  /* 0x00000000f5027223 */ /* 0x002fce0000010803 */
[----:B------:R-:W-:Y:S01]  /*21190*/  HMMA.16816.F32 R16, R4, R14, R20 ;  /* 0x0000000e0410723c */ /* 0x000fe20000001814 */
[----:B------:R-:W1:Y:S01]  /*211a0*/  LDSM.16.MT88.4 R12, [R102+0x5800] ;  /* 0x00580000660c783b */ /* 0x000e620000004200 */
[----:B------:R4:W-:Y:S01]  /*211b0*/  MUFU.EX2 R87, R2 ;  /* 0x0000000200577308 */ /* 0x0009e20000000800 */
[----:B------:R-:W-:Y:S01]  /*211c0*/  FFMA.FTZ R10, R10, R11, R179 ;  /* 0x0000000b0a0a7223 */ /* 0x000fe200000100b3 */
[----:B------:R-:W-:Y:S01]  /*211d0*/  IMAD.MOV.U32 R184, RZ, RZ, R8 ;  /* 0x000000ffffb87224 */ /* 0x000fe200078e0008 */
[----:B------:R-:W-:Y:S01]  /*211e0*/  LDSM.16.MT88.4 R20, [R90+0x10000] ;  /* 0x010000005a14783b */ /* 0x000fe20000004200 */
[----:B----4-:R-:W-:-:S04]  /*211f0*/  FFMA.FTZ R2, R248, R0, -R3 ;  /* 0x00000000f8027223 */ /* 0x010fc80000010803 */
[----:B------:R4:W5:Y:S02]  /*21200*/  MUFU.EX2 R88, R2 ;  /* 0x0000000200587308 */ /* 0x0009640000000800 */
[----:B----4-:R-:W-:-:S06]  /*21210*/  FFMA.FTZ R2, R247, R0, -R3 ;  /* 0x00000000f7027223 */ /* 0x010fcc0000010803 */
[----:B------:R4:W-:Y:S01]  /*21220*/  MUFU.EX2 R86, R2 ;  /* 0x0000000200567308 */ /* 0x0009e20000000800 */
[----:B------:R-:W-:Y:S01]  /*21230*/  HMMA.16816.F32 R60, R4, R26, R68 ;  /* 0x0000001a043c723c */ /* 0x000fe20000001844 */
[----:B------:R-:W2:Y:S01]  /*21240*/  LDSM.16.MT88.4 R24, [R90+0xf800] ;  /* 0x00f800005a18783b */ /* 0x000ea20000004200 */
[----:B----4-:R-:W-:-:S05]  /*21250*/  FFMA.FTZ R2, R246, R0, -R3 ;  /* 0x00000000f6027223 */ /* 0x010fca0000010803 */
[----:B------:R4:W5:Y:S01]  /*21260*/  MUFU.EX2 R85, R2 ;  /* 0x0000000200557308 */ /* 0x0009620000000800 */
[----:B------:R-:W-:Y:S02]  /*21270*/  F2FP.F16.F32.PACK_AB R4, R96, R164 ;  /* 0x000000a46004723e */ /* 0x000fe400000000ff */
[----:B------:R-:W-:Y:S01]  /*21280*/  F2FP.F16.F32.PACK_AB R6, R97, R165 ;  /* 0x000000a56106723e */ /* 0x000fe200000000ff */
[----:B----4-:R-:W-:-:S04]  /*21290*/  FFMA.FTZ R2, R207, R0, -R9 ;  /* 0x00000000cf027223 */ /* 0x010fc80000010809 */
[----:B------:R4:W-:Y:S01]  /*212a0*/  MUFU.EX2 R170, R2 ;  /* 0x0000000200aa7308 */ /* 0x0009e20000000800 */
[----:B------:R-:W-:Y:S02]  /*212b0*/  F2FP.F16.F32.PACK_AB R5, R95, R94 ;  /* 0x0000005e5f05723e */ /* 0x000fe400000000ff */
[----:B------:R-:W-:Y:S01]  /*212c0*/  F2FP.F16.F32.PACK_AB R7, R92, R93 ;  /* 0x0000005d5c07723e */ /* 0x000fe200000000ff */
[-CC-:B------:R-:W-:Y:S01]  /*212d0*/  FFMA.FTZ R8, R209, R0.reuse, -R9.reuse ;  /* 0x00000000d1087223 */ /* 0x180fe20000010809 */
[----:B----4-:R-:W-:-:S04]  /*212e0*/  FFMA.FTZ R2, R210, R0, -R9 ;  /* 0x00000000d2027223 */ /* 0x010fc80000010809 */
[----:B------:R4:W5:Y:S01]  /*212f0*/  MUFU.EX2 R171, R2 ;  /* 0x0000000200ab7308 */ /* 0x0009620000000800 */
[----:B---3--:R-:W-:Y:S01]  /*21300*/  HMMA.16816.F32 R48, R4, R36, R48 ;  /* 0x000000240430723c */ /* 0x008fe20000001830 */
[----:B------:R-:W-:Y:S01]  /*21310*/  FADD.FTZ R11, R211, R10 ;  /* 0x0000000ad30b7221 */ /* 0x000fe20000010000 */
[----:B----4-:R-:W-:-:S05]  /*21320*/  FFMA.FTZ R2, R208, R0, -R9 ;  /* 0x00000000d0027223 */ /* 0x010fca0000010809 */
[----:B------:R3:W-:Y:S01]  /*21330*/  MUFU.EX2 R169, R2 ;  /* 0x0000000200a97308 */ /* 0x0007e20000000800 */
[C---:B------:R-:W-:Y:S01]  /*21340*/  HMMA.16816.F32 R40, R4.reuse, R38, R40 ;  /* 0x000000260428723c */ /* 0x040fe20000001828 */
[----:B------:R-:W4:Y:S07]  /*21350*/  LDSM.16.MT88.4 R36, [R80+0x10000] ;  /* 0x010000005024783b */ /* 0x000f2e0000004200 */
[----:B------:R-:W-:Y:S01]  /*21360*/  HMMA.16816.F32 R52, R4, R44, R52 ;  /* 0x0000002c0434723c */ /* 0x000fe20000001834 */
[----:B---3--:R-:W-:-:S07]  /*21370*/  FFMA.FTZ R2, R168, R35, R189 ;  /* 0x00000023a8027223 */ /* 0x008fce00000100bd */
[C---:B------:R-:W-:Y:S01]  /*21380*/  HMMA.16816.F32 R44, R4.reuse, R46, R56 ;  /* 0x0000002e042c723c */ /* 0x040fe20000001838 */
[----:B------:R-:W-:Y:S01]  /*21390*/  FADD.FTZ R2, R187, R2 ;  /* 0x00000002bb027221 */ /* 0x000fe20000010000 */
[----:B------:R3:W4:Y:S06]  /*213a0*/  MUFU.EX2 R168, R8 ;  /* 0x0000000800a87308 */ /* 0x00072c0000000800 */
[C---:B-1----:R-:W-:Y:S01]  /*213b0*/  HMMA.16816.F32 R56, R4.reuse, R14, R16 ;  /* 0x0000000e0438723c */ /* 0x042fe20000001810 */
[----:B------:R-:W1:Y:S07]  /*213c0*/  LDSM.16.MT88.4 R16, [R32+0x6000] ;  /* 0x006000002010783b */ /* 0x000e6e0000004200 */
[----:B------:R-:W-:Y:S01]  /*213d0*/  HMMA.16816.F32 R72, R4, R12, R72 ;  /* 0x0000000c0448723c */ /* 0x000fe20000001848 */
[----:B------:R-:W1:Y:S01]  /*213e0*/  LDSM.16.MT88.4 R12, [R102+0x6000] ;  /* 0x00600000660c783b */ /* 0x000e620000004200 */
[----:B---3--:R-:W-:Y:S01]  /*213f0*/  FADD.FTZ R8, R206, R2 ;  /* 0x00000002ce087221 */ /* 0x008fe20000010000 */
[----:B------:R-:W-:-:S03]  /*21400*/  FADD.FTZ R2, R186, R11 ;  /* 0x0000000bba027221 */ /* 0x000fc60000010000 */
[----:B------:R-:W-:Y:S01]  /*21410*/  FADD.FTZ R8, R190, R8 ;  /* 0x00000008be087221 */ /* 0x000fe20000010000 */
[----:B------:R-:W-:-:S03]  /*21420*/  FADD.FTZ R2, R185, R2 ;  /* 0x00000002b9027221 */ /* 0x000fc60000010000 */
[----:B------:R-:W-:Y:S01]  /*21430*/  FADD.FTZ R8, R174, R8 ;  /* 0x00000008ae087221 */ /* 0x000fe20000010000 */
[----:B------:R-:W-:Y:S01]  /*21440*/  FADD.FTZ R2, R159, R2 ;  /* 0x000000029f027221 */ /* 0x000fe20000010000 */
[----:B------:R-:W-:Y:S02]  /*21450*/  IMAD.MOV.U32 R206, RZ, RZ, R176 ;  /* 0x000000ffffce7224 */ /* 0x000fe400078e00b0 */
[----:B------:R-:W-:Y:S02]  /*21460*/  IMAD.MOV.U32 R176, RZ, RZ, R205 ;  /* 0x000000ffffb07224 */ /* 0x000fe400078e00cd */
[----:B------:R-:W-:Y:S01]  /*21470*/  FADD.FTZ R2, R158, R2 ;  /* 0x000000029e027221 */ /* 0x000fe20000010000 */
[----:B------:R-:W-:-:S03]  /*21480*/  FADD.FTZ R8, R161, R8 ;  /* 0x00000008a1087221 */ /* 0x000fc60000010000 */
[----:B------:R-:W-:Y:S01]  /*21490*/  FADD.FTZ R2, R157, R2 ;  /* 0x000000029d027221 */ /* 0x000fe20000010000 */
[----:B------:R-:W-:Y:S01]  /*214a0*/  FADD.FTZ R8, R176, R8 ;  /* 0x00000008b0087221 */ /* 0x000fe20000010000 */
[----:B------:R-:W-:Y:S02]  /*214b0*/  IMAD.MOV.U32 R174, RZ, RZ, R197 ;  /* 0x000000ffffae7224 */ /* 0x000fe400078e00c5 */
[----:B------:R-:W-:Y:S01]  /*214c0*/  FADD.FTZ R2, R156, R2 ;  /* 0x000000029c027221 */ /* 0x000fe20000010000 */
[----:B------:R-:W-:Y:S01]  /*214d0*/  FADD.FTZ R8, R160, R8 ;  /* 0x00000008a0087221 */ /* 0x000fe20000010000 */
[----:B------:R-:W-:Y:S02]  /*214e0*/  IMAD.MOV.U32 R205, RZ, RZ, R200 ;  /* 0x000000ffffcd7224 */ /* 0x000fe400078e00c8 */
[----:B------:R-:W-:Y:S01]  /*214f0*/  FADD.FTZ R2, R153, R2 ;  /* 0x0000000299027221 */ /* 0x000fe20000010000 */
[----:B------:R-:W-:Y:S01]  /*21500*/  FADD.FTZ R8, R174, R8 ;  /* 0x00000008ae087221 */ /* 0x000fe20000010000 */
[----:B--2---:R-:W-:Y:S01]  /*21510*/  HMMA.16816.F32 R28, R4, R24, R28 ;  /* 0x00000018041c723c */ /* 0x004fe2000000181c */
[----:B------:R-:W-:-:S02]  /*21520*/  IMAD.MOV.U32 R176, RZ, RZ, R205 ;  /* 0x000000ffffb07224 */ /* 0x000fc400078e00cd */
[----:B------:R-:W-:Y:S01]  /*21530*/  FADD.FTZ R2, R152, R2 ;  /* 0x0000000298027221 */ /* 0x000fe20000010000 */
[----:B------:R-:W-:-:S04]  /*21540*/  FADD.FTZ R8, R155, R8 ;  /* 0x000000089b087221 */ /* 0x000fc80000010000 */
[----:B------:R-:W-:Y:S01]  /*21550*/  HMMA.16816.F32 R24, R4, R26, R60 ;  /* 0x0000001a0418723c */ /* 0x000fe2000000183c */
[----:B------:R-:W-:Y:S02]  /*21560*/  F2FP.F16.F32.PACK_AB R4, R91, R172 ;  /* 0x000000ac5b04723e */ /* 0x000fe400000000ff */
[----:B------:R-:W-:Y:S02]  /*21570*/  F2FP.F16.F32.PACK_AB R6, R89, R173 ;  /* 0x000000ad5906723e */ /* 0x000fe400000000ff */
[----:B-----5:R-:W-:Y:S02]  /*21580*/  F2FP.F16.F32.PACK_AB R5, R88, R87 ;  /* 0x000000575805723e */ /* 0x020fe400000000ff */
[----:B------:R-:W-:Y:S01]  /*21590*/  F2FP.F16.F32.PACK_AB R7, R85, R86 ;  /* 0x000000565507723e */ /* 0x000fe200000000ff */
[----:B------:R-:W-:Y:S01]  /*215a0*/  FADD.FTZ R2, R151, R2 ;  /* 0x0000000297027221 */ /* 0x000fe20000010000 */
[----:B------:R-:W-:Y:S02]  /*215b0*/  IMAD.MOV.U32 R205, RZ, RZ, R82 ;  /* 0x000000ffffcd7224 */ /* 0x000fe400078e0052 */
[----:B------:R-:W-:Y:S01]  /*215c0*/  FADD.FTZ R8, R176, R8 ;  /* 0x00000008b0087221 */ /* 0x000fe20000010000 */
[----:B------:R-:W-:-:S02]  /*215d0*/  IMAD.MOV.U32 R174, RZ, RZ, R81 ;  /* 0x000000ffffae7224 */ /* 0x000fc400078e0051 */
[----:B------:R-:W-:Y:S01]  /*215e0*/  FADD.FTZ R11, R149, R2 ;  /* 0x00000002950b7221 */ /* 0x000fe20000010000 */
[-C--:B------:R-:W-:Y:S01]  /*215f0*/  FFMA.FTZ R2, R205, R0.reuse, -R9 ;  /* 0x00000000cd027223 */ /* 0x080fe20000010809 */
[C---:B----4-:R-:W-:Y:S01]  /*21600*/  HMMA.16816.F32 R76, R4.reuse, R36, R48 ;  /* 0x00000024044c723c */ /* 0x050fe20000001830 */
[----:B------:R-:W-:Y:S01]  /*21610*/  FADD.FTZ R8, R154, R8 ;  /* 0x000000089a087221 */ /* 0x000fe20000010000 */
[----:B------:R-:W-:Y:S02]  /*21620*/  IMAD.MOV.U32 R200, RZ, RZ, R194 ;  /* 0x000000ffffc87224 */ /* 0x000fe400078e00c2 */
[----:B------:R-:W-:Y:S01]  /*21630*/  FFMA.FTZ R10, R249, R0, -R3 ;  /* 0x00000000f90a7223 */ /* 0x000fe20000010803 */
[----:B------:R-:W-:Y:S02]  /*21640*/  IMAD.MOV.U32 R197, RZ, RZ, R83 ;  /* 0x000000ffffc57224 */ /* 0x000fe400078e0053 */
[----:B------:R-:W-:Y:S01]  /*21650*/  FADD.FTZ R8, R174, R8 ;  /* 0x00000008ae087221 */ /* 0x000fe20000010000 */
[----:B------:R-:W-:Y:S01]  /*21660*/  HMMA.16816.F32 R48, R4, R38, R40 ;  /* 0x000000260430723c */ /* 0x000fe20000001828 */
[----:B------:R-:W-:-:S02]  /*21670*/  IMAD.MOV.U32 R194, RZ, RZ, R192 ;  /* 0x000000ffffc27224 */ /* 0x000fc400078e00c0 */
[----:B------:R-:W-:Y:S01]  /*21680*/  FADD.FTZ R8, R150, R8 ;  /* 0x0000000896087221 */ /* 0x000fe20000010000 */
[----:B------:R-:W-:Y:S04]  /*21690*/  LDSM.16.MT88.4 R152, [R80+0x11800] ;  /* 0x011800005098783b */ /* 0x000fe80000004200 */
[----:B-1----:R-:W-:Y:S01]  /*216a0*/  HMMA.16816.F32 R36, R4, R18, R44 ;  /* 0x000000120424723c */ /* 0x002fe2000000182c */
[----:B------:R-:W-:-:S07]  /*216b0*/  IMAD.MOV.U32 R192, RZ, RZ, R183 ;  /* 0x000000ffffc07224 */ /* 0x000fce00078e00b7 */
[C---:B------:R-:W-:Y:S01]  /*216c0*/  HMMA.16816.F32 R44, R4.reuse, R12, R72 ;  /* 0x0000000c042c723c */ /* 0x040fe20000001848 */
[----:B------:R1:W-:Y:S01]  /*216d0*/  MUFU.EX2 R73, R2 ;  /* 0x0000000200497308 */ /* 0x0003e20000000800 */
[----:B------:R-:W-:Y:S02]  /*216e0*/  IMAD.MOV.U32 R183, RZ, RZ, R181 ;  /* 0x000000ffffb77224 */ /* 0x000fe400078e00b5 */
[----:B------:R-:W-:Y:S02]  /*216f0*/  IMAD.MOV.U32 R181, RZ, RZ, R182 ;  /* 0x000000ffffb57224 */ /* 0x000fe400078e00b6 */
[----:B------:R-:W-:Y:S01]  /*21700*/  FADD.FTZ R8, R200, R8 ;  /* 0x00000008c8087221 */ /* 0x000fe20000010000 */
[----:B------:R-:W-:Y:S01]  /*21710*/  IMAD.MOV.U32 R182, RZ, RZ, R84 ;  /* 0x000000ffffb67224 */ /* 0x000fe200078e0054 */
[----:B------:R-:W-:Y:S01]  /*21720*/  HMMA.16816.F32 R68, R4, R22, R24 ;  /* 0x000000160444723c */ /* 0x000fe20000001818 */
[----:B------:R-:W2:Y:S01]  /*21730*/  LDSM.16.MT88.4 R24, [R90+0x10800] ;  /* 0x010800005a18783b */ /* 0x000ea20000004200 */
[----:B------:R3:W-:Y:S01]  /*21740*/  MUFU.EX2 R84, R10 ;  /* 0x0000000a00547308 */ /* 0x0007e20000000800 */
[----:B-1----:R-:W-:-:S04]  /*21750*/  FADD.FTZ R2, R147, R11 ;  /* 0x0000000b93027221 */ /* 0x002fc80000010000 */
[----:B------:R-:W-:Y:S01]  /*21760*/  FADD.FTZ R2, R146, R2 ;  /* 0x0000000292027221 */ /* 0x000fe20000010000 */
[----:B------:R-:W-:-:S03]  /*21770*/  FADD.FTZ R8, R148, R8 ;  /* 0x0000000894087221 */ /* 0x000fc60000010000 */
[----:B------:R-:W-:Y:S01]  /*21780*/  FADD.FTZ R2, R145, R2 ;  /* 0x0000000291027221 */ /* 0x000fe20000010000 */
[----:B---3--:R-:W-:-:S03]  /*21790*/  FFMA.FTZ R10, R250, R0, -R3 ;  /* 0x00000000fa0a7223 */ /* 0x008fc60000010803 */
[----:B------:R-:W-:Y:S01]  /*217a0*/  FADD.FTZ R2, R144, R2 ;  /* 0x0000000290027221 */ /* 0x000fe20000010000 */
[----:B------:R1:W3:Y:S01]  /*217b0*/  MUFU.EX2 R83, R10 ;  /* 0x0000000a00537308 */ /* 0x0002e20000000800 */
[----:B------:R-:W-:Y:S01]  /*217c0*/  FADD.FTZ R8, R198, R8 ;  /* 0x00000008c6087221 */ /* 0x000fe20000010000 */
[----:B------:R-:W-:Y:S01]  /*217d0*/  HMMA.16816.F32 R60, R4, R20, R28 ;  /* 0x00000014043c723c */ /* 0x000fe2000000181c */
[----:B------:R-:W-:Y:S01]  /*217e0*/  FADD.FTZ R2, R67, R2 ;  /* 0x0000000243027221 */ /* 0x000fe20000010000 */
[----:B------:R-:W4:Y:S01]  /*217f0*/  LDSM.16.MT88.4 R20, [R80+0x10800] ;  /* 0x010800005014783b */ /* 0x000f220000004200 */
[----:B------:R-:W-:Y:S02]  /*21800*/  FADD.FTZ R8, R140, R8 ;  /* 0x000000088c087221 */ /* 0x000fe40000010000 */
[----:B------:R-:W-:Y:S01]  /*21810*/  FADD.FTZ R2, R138, R2 ;  /* 0x000000028a027221 */ /* 0x000fe20000010000 */
        /* <DEDUP_REMOVED lines=8> */
[----:B------:R1:W5:Y:S01]  /*218a0*/  MUFU.EX2 R81, R10 ;  /* 0x0000000a00517308 */ /* 0x0003620000000800 */
[----:B------:R-:W-:Y:S01]  /*218b0*/  FADD.FTZ R8, R192, R8 ;  /* 0x00000008c0087221 */ /* 0x000fe20000010000 */
[----:B------:R-:W-:-:S03]  /*218c0*/  FADD.FTZ R2, R66, R2 ;  /* 0x0000000242027221 */ /* 0x000fc60000010000 */
[----:B------:R-:W-:Y:S01]  /*218d0*/  FADD.FTZ R8, R133, R8 ;  /* 0x0000000885087221 */ /* 0x000fe20000010000 */
[----:B------:R-:W-:Y:S01]  /*218e0*/  FADD.FTZ R2, R131, R2 ;  /* 0x0000000283027221 */ /* 0x000fe20000010000 */
[----:B------:R-:W-:Y:S01]  /*218f0*/  HMMA.16816.F32 R40, R4, R16, R52 ;  /* 0x000000100428723c */ /* 0x000fe20000001834 */
[----:B------:R-:W4:Y:S01]  /*21900*/  LDSM.16.MT88.4 R16, [R32+0x6800] ;  /* 0x006800002010783b */ /* 0x000f220000004200 */
[----:B------:R-:W-:Y:S01]  /*21910*/  FADD.FTZ R8, R193, R8 ;  /* 0x00000008c1087221 */ /* 0x000fe20000010000 */
[----:B------:R-:W-:-:S05]  /*21920*/  FADD.FTZ R2, R130, R2 ;  /* 0x0000000282027221 */ /* 0x000fca0000010000 */
[----:B------:R-:W-:Y:S01]  /*21930*/  HMMA.16816.F32 R28, R4, R14, R56 ;  /* 0x0000000e041c723c */ /* 0x000fe20000001838 */
[----:B------:R-:W-:Y:S01]  /*21940*/  F2FP.F16.F32.PACK_AB R4, R171, R170 ;  /* 0x000000aaab04723e */ /* 0x000fe200000000ff */
[--C-:B-1----:R-:W-:Y:S01]  /*21950*/  FFMA.FTZ R10, R203, R0, -R9.reuse ;  /* 0x00000000cb0a7223 */ /* 0x102fe20000010809 */
[----:B------:R-:W-:Y:S01]  /*21960*/  F2FP.F16.F32.PACK_AB R6, R168, R169 ;  /* 0x000000a9a806723e */ /* 0x000fe200000000ff */
[----:B------:R-:W-:Y:S01]  /*21970*/  FADD.FTZ R8, R132, R8 ;  /* 0x0000000884087221 */ /* 0x000fe20000010000 */
[----:B---3--:R-:W-:Y:S02]  /*21980*/  F2FP.F16.F32.PACK_AB R5, R83, R84 ;  /* 0x000000545305723e */ /* 0x008fe400000000ff */
[----:B-----5:R-:W-:Y:S01]  /*21990*/  F2FP.F16.F32.PACK_AB R7, R81, R82 ;  /* 0x000000525107723e */ /* 0x020fe200000000ff */
[----:B------:R1:W3:Y:S01]  /*219a0*/  MUFU.EX2 R72, R10 ;  /* 0x0000000a00487308 */ /* 0x0002e20000000800 */
[----:B------:R-:W-:Y:S01]  /*219b0*/  FADD.FTZ R2, R129, R2 ;  /* 0x0000000281027221 */ /* 0x000fe20000010000 */
[----:B------:R-:W-:Y:S01]  /*219c0*/  FADD.FTZ R8, R191, R8 ;  /* 0x00000008bf087221 */ /* 0x000fe20000010000 */
[----:B------:R-:W5:Y:S03]  /*219d0*/  LDSM.16.MT88.4 R12, [R102+0x6800] ;  /* 0x00680000660c783b */ /* 0x000f660000004200 */
[----:B--2---:R-:W-:Y:S01]  /*219e0*/  HMMA.16816.F32 R52, R4, R26, R68 ;  /* 0x0000001a0434723c */ /* 0x004fe20000001844 */
[----:B------:R-:W-:Y:S01]  /*219f0*/  FADD.FTZ R2, R34, R2 ;  /* 0x0000000222027221 */ /* 0x000fe20000010000 */
[----:B------:R-:W-:Y:S01]  /*21a00*/  FADD.FTZ R8, R128, R8 ;  /* 0x0000000880087221 */ /* 0x000fe20000010000 */
[----:B-1----:R-:W-:-:S04]  /*21a10*/  FFMA.FTZ R10, R202, R0, -R9 ;  /* 0x00000000ca0a7223 */ /* 0x002fc80000010809 */
[----:B------:R1:W-:Y:S01]  /*21a20*/  MUFU.EX2 R68, R10 ;  /* 0x0000000a00447308 */ /* 0x0003e20000000800 */
[----:B------:R-:W-:Y:S01]  /*21a30*/  FADD.FTZ R2, R126, R2 ;  /* 0x000000027e027221 */ /* 0x000fe20000010000 */
[----:B------:R-:W-:Y:S01]  /*21a40*/  HMMA.16816.F32 R56, R4, R24, R60 ;  /* 0x000000180438723c */ /* 0x000fe2000000183c */
[----:B------:R-:W-:Y:S01]  /*21a50*/  FADD.FTZ R8, R184, R8 ;  /* 0x00000008b8087221 */ /* 0x000fe20000010000 */
[----:B------:R-:W2:Y:S01]  /*21a60*/  LDSM.16.MT88.4 R24, [R90+0x11000] ;  /* 0x011000005a18783b */ /* 0x000ea20000004200 */
[----:B------:R-:W-:Y:S01]  /*21a70*/  FADD.FTZ R2, R125, R2 ;  /* 0x000000027d027221 */ /* 0x000fe20000010000 */
[----:B-1----:R-:W-:-:S04]  /*21a80*/  FFMA.FTZ R10, R199, R0, -R9 ;  /* 0x00000000c70a7223 */ /* 0x002fc80000010809 */
[----:B------:R1:W3:Y:S01]  /*21a90*/  MUFU.EX2 R67, R10 ;  /* 0x0000000a00437308 */ /* 0x0002e20000000800 */
[----:B------:R-:W-:Y:S01]  /*21aa0*/  FADD.FTZ R8, R127, R8 ;  /* 0x000000087f087221 */ /* 0x000fe20000010000 */
[----:B------:R-:W-:Y:S01]  /*21ab0*/  FADD.FTZ R2, R124, R2 ;  /* 0x000000027c027221 */ /* 0x000fe20000010000 */
[----:B----4-:R-:W-:Y:S02]  /*21ac0*/  HMMA.16816.F32 R60, R4, R20, R76 ;  /* 0x00000014043c723c */ /* 0x010fe4000000184c */
[----:B------:R-:W-:Y:S01]  /*21ad0*/  FADD.FTZ R8, R175, R8 ;  /* 0x00000008af087221 */ /* 0x000fe20000010000 */
[----:B------:R-:W-:Y:S01]  /*21ae0*/  FADD.FTZ R2, R33, R2 ;  /* 0x0000000221027221 */ /* 0x000fe20000010000 */
[----:B-1----:R-:W-:-:S04]  /*21af0*/  FFMA.FTZ R10, R231, R0, -R3 ;  /* 0x00000000e70a7223 */ /* 0x002fc80000010803 */
[----:B------:R1:W-:Y:S01]  /*21b00*/  MUFU.EX2 R69, R10 ;  /* 0x0000000a00457308 */ /* 0x0003e20000000800 */
[----:B------:R-:W-:Y:S01]  /*21b10*/  HMMA.16816.F32 R48, R4, R22, R48 ;  /* 0x000000160430723c */ /* 0x000fe20000001830 */
[----:B------:R-:W4:Y:S01]  /*21b20*/  LDSM.16.MT88.4 R20, [R80+0x11000] ;  /* 0x011000005014783b */ /* 0x000f220000004200 */
        /* <DEDUP_REMOVED lines=13> */
[----:B------:R1:W4:Y:S01]  /*21c00*/  MUFU.EX2 R34, R10 ;  /* 0x0000000a00227308 */ /* 0x0003220000000800 */
[----:B------:R-:W-:Y:S01]  /*21c10*/  FADD.FTZ R8, R118, R8 ;  /* 0x0000000876087221 */ /* 0x000fe20000010000 */
[----:B------:R-:W-:Y:S01]  /*21c20*/  FADD.FTZ R2, R115, R2 ;  /* 0x0000000273027221 */ /* 0x000fe20000010000 */
[----:B------:R-:W-:Y:S02]  /*21c30*/  HMMA.16816.F32 R40, R4, R16, R40 ;  /* 0x000000100428723c */ /* 0x000fe40000001828 */
[----:B------:R-:W-:Y:S01]  /*21c40*/  FADD.FTZ R8, R166, R8 ;  /* 0x00000008a6087221 */ /* 0x000fe20000010000 */
[----:B------:R-:W-:-:S05]  /*21c50*/  FADD.FTZ R2, R113, R2 ;  /* 0x0000000271027221 */ /* 0x000fca0000010000 */
[----:B------:R-:W-:Y:S01]  /*21c60*/  HMMA.16816.F32 R36, R4, R18, R36 ;  /* 0x000000120424723c */ /* 0x000fe20000001824 */
[----:B------:R-:W-:Y:S01]  /*21c70*/  FADD.FTZ R8, R117, R8 ;  /* 0x0000000875087221 */ /* 0x000fe20000010000 */
[----:B------:R-:W-:Y:S01]  /*21c80*/  FADD.FTZ R2, R112, R2 ;  /* 0x0000000270027221 */ /* 0x000fe20000010000 */
[----:B------:R-:W4:Y:S01]  /*21c90*/  LDSM.16.MT88.4 R16, [R32+0x7000] ;  /* 0x007000002010783b */ /* 0x000f220000004200 */
[----:B-1----:R-:W-:-:S04]  /*21ca0*/  FFMA.FTZ R10, R188, R0, -R9 ;  /* 0x00000000bc0a7223 */ /* 0x002fc80000010809 */
[C---:B-----5:R-:W-:Y:S01]  /*21cb0*/  HMMA.16816.F32 R44, R4.reuse, R12, R44 ;  /* 0x0000000c042c723c */ /* 0x060fe2000000182c */
[----:B------:R1:W5:Y:S07]  /*21cc0*/  MUFU.EX2 R33, R10 ;  /* 0x0000000a00217308 */ /* 0x00036e0000000800 */
[----:B------:R-:W-:Y:S01]  /*21cd0*/  HMMA.16816.F32 R28, R4, R14, R28 ;  /* 0x0000000e041c723c */ /* 0x000fe2000000181c */
[----:B---3--:R-:W-:Y:S01]  /*21ce0*/  F2FP.F16.F32.PACK_AB R4, R72, R73 ;  /* 0x000000494804723e */ /* 0x008fe200000000ff */
[----:B------:R-:W-:Y:S01]  /*21cf0*/  FADD.FTZ R8, R162, R8 ;  /* 0x00000008a2087221 */ /* 0x000fe20000010000 */
[----:B------:R-:W-:Y:S01]  /*21d00*/  F2FP.F16.F32.PACK_AB R6, R67, R68 ;  /* 0x000000444306723e */ /* 0x000fe200000000ff */
[----:B------:R-:W-:Y:S01]  /*21d10*/  FADD.FTZ R2, R108, R2 ;  /* 0x000000026c027221 */ /* 0x000fe20000010000 */
[----:B--2---:R-:W-:-:S02]  /*21d20*/  F2FP.F16.F32.PACK_AB R5, R66, R69 ;  /* 0x000000454205723e */ /* 0x004fc400000000ff */
[----:B----4-:R-:W-:Y:S01]  /*21d30*/  F2FP.F16.F32.PACK_AB R7, R34, R35 ;  /* 0x000000232207723e */ /* 0x010fe200000000ff */
[----:B-1----:R-:W-:Y:S01]  /*21d40*/  FFMA.FTZ R10, R242, R0, -R9 ;  /* 0x00000000f20a7223 */ /* 0x002fe20000010809 */
[----:B------:R-:W1:Y:S05]  /*21d50*/  LDSM.16.MT88.4 R12, [R102+0x7000] ;  /* 0x00700000660c783b */ /* 0x000e6a0000004200 */
[----:B------:R-:W-:Y:S01]  /*21d60*/  HMMA.16816.F32 R56, R4, R24, R56 ;  /* 0x000000180438723c */ /* 0x000fe20000001838 */
[----:B------:R2:W-:Y:S01]  /*21d70*/  MUFU.EX2 R25, R10 ;  /* 0x0000000a00197308 */ /* 0x0005e20000000800 */
[----:B------:R-:W-:Y:S01]  /*21d80*/  FADD.FTZ R8, R110, R8 ;  /* 0x000000086e087221 */ /* 0x000fe20000010000 */
[----:B------:R-:W-:Y:S01]  /*21d90*/  FADD.FTZ R2, R107, R2 ;  /* 0x000000026b027221 */ /* 0x000fe20000010000 */
[----:B------:R-:W3:Y:S02]  /*21da0*/  LDSM.16.MT88.4 R160, [R90+0x11800] ;  /* 0x011800005aa0783b */ /* 0x000ee40000004200 */
[----:B------:R-:W-:-:S02]  /*21db0*/  FADD.FTZ R8, R143, R8 ;  /* 0x000000088f087221 */ /* 0x000fc40000010000 */
        /* <DEDUP_REMOVED lines=11> */
[----:B------:R2:W4:Y:S01]  /*21e70*/  MUFU.EX2 R11, R9 ;  /* 0x00000009000b7308 */ /* 0x0005220000000800 */
[----:B------:R-:W-:Y:S01]  /*21e80*/  FADD.FTZ R8, R104, R8 ;  /* 0x0000000868087221 */ /* 0x000fe20000010000 */
        /* <DEDUP_REMOVED lines=42> */
[----:B------:R-:W3:Y:S01]  /*22130*/  MUFU.EX2 R3, R3 ;  /* 0x0000000300037308 */ /* 0x000ee20000000800 */
[----:B------:R-:W-:Y:S01]  /*22140*/  HMMA.16816.F32 R52, R4, R26, R52 ;  /* 0x0000001a0434723c */ /* 0x000fe20000001834 */
[----:B-----5:R-:W-:Y:S01]  /*22150*/  FADD.FTZ R2, R33, R2 ;  /* 0x0000000221027221 */ /* 0x020fe20000010000 */
[----:B----4-:R-:W-:-:S06]  /*22160*/  FADD.FTZ R0, R11, R0 ;  /* 0x000000000b007221 */ /* 0x010fcc0000010000 */
[----:B------:R-:W-:Y:S01]  /*22170*/  HMMA.16816.F32 R48, R4, R22, R48 ;  /* 0x000000160430723c */ /* 0x000fe20000001830 */
[----:B------:R-:W-:Y:S01]  /*22180*/  FADD.FTZ R2, R25, R2 ;  /* 0x0000000219027221 */ /* 0x000fe20000010000 */
[----:B-1----:R-:W-:-:S06]  /*22190*/  FADD.FTZ R0, R10, R0 ;  /* 0x000000000a007221 */ /* 0x002fcc0000010000 */
        /* <DEDUP_REMOVED lines=9> */
[----:B---3--:R-:W-:-:S04]  /*22230*/  FADD.FTZ R0, R3, R0 ;  /* 0x0000000003007221 */ /* 0x008fc80000010000 */
[----:B------:R-:W-:Y:S04]  /*22240*/  STL [R1+0x24], R2 ;  /* 0x0000240201007387 */ /* 0x000fe80000100800 */
[----:B------:R2:W-:Y:S01]  /*22250*/  STL [R1+0x40], R0 ;  /* 0x0000400001007387 */ /* 0x0005e20000100800 */
[----:B------:R-:W-:Y:S02]  /*22260*/  F2FP.F16.F32.PACK_AB R136, R25, R33 ;  /* 0x000000211988723e */ /* 0x000fe400000000ff */
[----:B------:R-:W-:Y:S02]  /*22270*/  F2FP.F16.F32.PACK_AB R138, R20, R24 ;  /* 0x00000018148a723e */ /* 0x000fe400000000ff */
[----:B------:R-:W-:Y:S02]  /*22280*/  F2FP.F16.F32.PACK_AB R137, R10, R11 ;  /* 0x0000000b0a89723e */ /* 0x000fe400000000ff */
[----:B------:R-:W-:Y:S01]  /*22290*/  F2FP.F16.F32.PACK_AB R139, R3, R9 ;  /* 0x00000009038b723e */ /* 0x000fe200000000ff */
[----:B--2---:R-:W-:-:S05]  /*222a0*/  @P0 VIADD R0, R180, 0xfffffffd ;  /* 0xfffffffdb4000836 */ /* 0x004fca0000000000 */
[----:B------:R2:W-:Y:S01]  /*222b0*/  @P0 STL [R1+0x20], R0 ;  /* 0x0000200001000387 */ /* 0x0005e20000100800 */
[----:B------:R-:W-:Y:S01]  /*222c0*/  HMMA.16816.F32 R164, R136, R160, R56 ;  /* 0x000000a088a4723c */ /* 0x000fe20000001838 */
[--C-:B------:R-:W-:Y:S02]  /*222d0*/  IMAD.MOV.U32 R66, RZ, RZ, R114.reuse ;  /* 0x000000ffff427224 */ /* 0x100fe400078e0072 */
[----:B------:R-:W-:-:S05]  /*222e0*/  @P0 IMAD.MOV.U32 R66, RZ, RZ, R114 ;  /* 0x000000ffff420224 */ /* 0x000fca00078e0072 */
[----:B------:R-:W-:Y:S01]  /*222f0*/  HMMA.16816.F32 R156, R136, R152, R60 ;  /* 0x00000098889c723c */ /* 0x000fe2000000183c */
[----:B------:R-:W-:Y:S02]  /*22300*/  IMAD.MOV.U32 R103, RZ, RZ, R251 ;  /* 0x000000ffff677224 */ /* 0x000fe400078e00fb */
[----:B------:R-:W-:-:S05]  /*22310*/  IMAD.SHL.U32 R46, R225, 0x8, RZ ;  /* 0x00000008e12e7824 */ /* 0x000fca00078e00ff */
[C---:B------:R-:W-:Y:S08]  /*22320*/  HMMA.16816.F32 R148, R136.reuse, R144, R40 ;  /* 0x000000908894723c */ /* 0x040ff00000001828 */
[C---:B------:R-:W-:Y:S08]  /*22330*/  HMMA.16816.F32 R160, R136.reuse, R162, R52 ;  /* 0x000000a288a0723c */ /* 0x040ff00000001834 */
[C---:B------:R-:W-:Y:S08]  /*22340*/  HMMA.16816.F32 R152, R136.reuse, R154, R48 ;  /* 0x0000009a8898723c */ /* 0x040ff00000001830 */
[----:B------:R-:W-:Y:S01]  /*22350*/  HMMA.16816.F32 R144, R136, R146, R36 ;  /* 0x000000928890723c */ /* 0x000fe20000001824 */
[----:B------:R-:W-:-:S02]  /*22360*/  IMAD.MOV.U32 R37, RZ, RZ, R116 ;  /* 0x000000ffff257224 */ /* 0x000fc400078e0074 */
[----:B------:R-:W-:-:S05]  /*22370*/  @P0 IMAD.MOV.U32 R37, RZ, RZ, R116 ;  /* 0x000000ffff250224 */ /* 0x000fca00078e0074 */
[C---:B-1----:R-:W-:Y:S08]  /*22380*/  HMMA.16816.F32 R140, R136.reuse, R4, R140 ;  /* 0x00000004888c723c */ /* 0x042ff0000000188c */
[----:B------:R-:W-:Y:S01]  /*22390*/  HMMA.16816.F32 R136, R136, R6, R28 ;  /* 0x000000068888723c */ /* 0x000fe2000000181c */
[----:B------:R-:W-:-:S04]  /*223a0*/  NOP ;  /* 0x0000000000007918 */ /* 0x000fc80000000000 */
[----:B--2---:R-:W-:-:S15]  /*223b0*/  @P0 BRA `(.L_x_7693) ;  /* 0x0000000000080947 */ /* 0x004fde0003800000 */
.L_x_7684:
[----:B------:R-:W-:-:S05]  /*223c0*/  IADD3 R0, PT, PT, R103, -0x1, RZ ;  /* 0xffffffff67007810 */ /* 0x000fca0007ffe0ff */
[----:B------:R1:W-:Y:S02]  /*223d0*/  STL [R1+0x20], R0 ;  /* 0x0000200001007387 */ /* 0x0003e40000100800 */
.L_x_7693:
[----:B------:R-:W-:Y:S05]  /*223e0*/  BSYNC B2 ;  /* 0x0000000000027941 */ /* 0x000fea0003800000 */
.L_x_7683:
[----:B------:R-:W2:Y:S04]  /*223f0*/  LDL R2, [R1+0x54] ;  /* 0x0000540001027983 */ /* 0x000ea80000100800 */
[----:B-1----:R-:W2:Y:S02]  /*22400*/  LDL R0, [R1+0x20] ;  /* 0x0000200001007983 */ /* 0x002ea40000100800 */
[----:B--2---:R-:W-:-:S13]  /*22410*/  ISETP.GE.AND P0, PT, R0, R2, PT ;  /* 0x000000020000720c */ /* 0x004fda0003f06270 */
[----:B------:R-:W-:Y:S05]  /*22420*/  @!P0 BRA `(.L_x_7694) ;  /* 0x00000078007c8947 */ /* 0x000fea0003800000 */
[----:B------:R-:W2:Y:S01]  /*22430*/  LDL.64 R2, [R1+0x48] ;  /* 0x0000480001027983 */ /* 0x000ea20000100a00 */
[----:B------:R-:W-:Y:S01]  /*22440*/  LOP3.LUT R231, R231, 0xfffffff7, RZ, 0xc0, !PT ;  /* 0xfffffff7e7e77812 */ /* 0x000fe200078ec0ff */
[C---:B------:R-:W-:Y:S01]  /*22450*/  IMAD.SHL.U32 R234, R64.reuse, 0x20, RZ ;  /* 0x0000002040ea7824 */ /* 0x040fe200078e00ff */
[----:B------:R-:W-:Y:S01]  /*22460*/  SHF.L.U64.HI R235, R64, 0x5, R65 ;  /* 0x0000000540eb7819 */ /* 0x000fe20000010241 */
[----:B------:R-:W-:Y:S01]  /*22470*/  IMAD.MOV.U32 R132, RZ, RZ, R66 ;  /* 0x000000ffff847224 */ /* 0x000fe200078e0042 */
[----:B--2---:R-:W-:Y:S01]  /*22480*/  ISETP.NE.U32.AND P0, PT, R2, RZ, PT ;  /* 0x000000ff0200720c */ /* 0x004fe20003f05070 */
[----:B------:R-:W-:-:S03]  /*22490*/  IMAD.MOV.U32 R2, RZ, RZ, R37 ;  /* 0x000000ffff027224 */ /* 0x000fc600078e0025 */
[----:B------:R-:W-:-:S13]  /*224a0*/  ISETP.NE.AND.EX P0, PT, R3, RZ, PT, P0 ;  /* 0x000000ff0300720c */ /* 0x000fda0003f05300 */
[----:B------:R-:W-:-:S07]  /*224b0*/  @P0 LOP3.LUT R231, R231, 0x8, RZ, 0xfc, !PT ;  /* 0x00000008e7e70812 */ /* 0x000fce00078efcff */
.L_x_7701:
[----:B------:R-:W2:Y:S01]  /*224c0*/  LDL R6, [R1+0x3c] ;  /* 0x00003c0001067983 */ /* 0x000ea20000100800 */
[----:B------:R-:W-:Y:S04]  /*224d0*/  DEPBAR.LE SB0, 0x0 ;  /* 0x000080000000791a */ /* 0x000fe80000000000 */
[----:B------:R-:W3:Y:S01]  /*224e0*/  LDL R5, [R1+0x38] ;  /* 0x0000380001057983 */ /* 0x000ee20000100800 */
[----:B------:R-:W-:Y:S05]  /*224f0*/  WARPSYNC.ALL ;  /* 0x0000000000007948 */ /* 0x000fea0003800000 */
[----:B------:R-:W-:Y:S01]  /*22500*/  BAR.SYNC.DEFER_BLOCKING 0x0 ;  /* 0x0000000000007b1d */ /* 0x000fe20000010000 */
[----:B------:R-:W-:Y:S05]  /*22510*/  LOP3.LUT P1, RZ, R231, 0x8, RZ, 0xc0, !PT ;  /* 0x00000008e7ff7812 */ /* 0x000fea000782c0ff */
[----:B-1----:R1:W5:Y:S01]  /*22520*/  LDL R238, [R1+0x20] ;  /* 0x0000200001ee7983 */ /* 0x0023620000100800 */
[----:B------:R-:W-:Y:S03]  /*22530*/  BSSY.RECONVERGENT B0, `(.L_x_7695) ;  /* 0x0000051000007945 */ /* 0x000fe60003800200 */
[----:B------:R1:W5:Y:S04]  /*22540*/  LDL.64 R236, [R1+0x28] ;  /* 0x0000280001ec7983 */ /* 0x0003680000100a00 */
[----:B------:R-:W-:Y:S05]  /*22550*/  @!P1 IMAD.MOV.U32 R0, RZ, RZ, RZ ;  /* 0x000000ffff009224 */ /* 0x000fea00078e00ff */
[----:B------:R-:W-:Y:S01]  /*22560*/  @!P1 IADD3 R4, P0, PT, RZ, -R0, RZ ;  /* 0x80000000ff049210 */ /* 0x000fe20007f1e0ff */
        /* <DEDUP_REMOVED lines=77> */
.L_x_7696:
[----:B------:R-:W-:Y:S05]  /*22a40*/  BSYNC.RECONVERGENT B0 ;  /* 0x0000000000007941 */ /* 0x000fea0003800200 */
.L_x_7695:
[----:B------:R-:W1:Y:S01]  /*22a50*/  LDL R3, [R1+0x38] ;  /* 0x0000380001037983 */ /* 0x000e620000100800 */
[----:B------:R-:W3:Y:S01]  /*22a60*/  S2UR UR6, SR_CgaCtaId ;  /* 0x00000000000679c3 */ /* 0x000ee20000008800 */
[----:B------:R-:W-:Y:S01]  /*22a70*/  UMOV UR7, 0x400 ;  /* 0x0000040000077882 */ /* 0x000fe20000000000 */
[----:B------:R-:W-:Y:S02]  /*22a80*/  IADD3 R4, P0, PT, R234, R16, RZ ;  /* 0x00000010ea047210 */ /* 0x000fe40007f1e0ff */
[----:B--2---:R-:W2:Y:S01]  /*22a90*/  LDL R0, [R1+0x58] ;  /* 0x0000580001007983 */ /* 0x004ea20000100800 */
[C---:B------:R-:W-:Y:S01]  /*22aa0*/  IMAD.SHL.U32 R224, R225.reuse, 0x40, RZ ;  /* 0x00000040e1e07824 */ /* 0x040fe200078e00ff */
[--C-:B------:R-:W-:Y:S01]  /*22ab0*/  SHF.R.U32.HI R222, RZ, 0x1, R225.reuse ;  /* 0x00000001ffde7819 */ /* 0x100fe200000116e1 */
[----:B------:R-:W-:Y:S01]  /*22ac0*/  IMAD.SHL.U32 R223, R225, 0x20, RZ ;  /* 0x00000020e1df7824 */ /* 0x000fe200078e00ff */
[----:B------:R-:W-:Y:S01]  /*22ad0*/  BSSY.RECONVERGENT B1, `(.L_x_7697) ;  /* 0x00001af000017945 */ /* 0x000fe20003800200 */
[----:B------:R-:W-:Y:S01]  /*22ae0*/  IMAD.MOV.U32 R220, RZ, RZ, 0x20 ;  /* 0x00000020ffdc7424 */ /* 0x000fe200078e00ff */
[----:B------:R-:W-:Y:S02]  /*22af0*/  LOP3.LUT R168, R224, 0x1c0, RZ, 0xc0, !PT ;  /* 0x000001c0e0a87812 */ /* 0x000fe400078ec0ff */
[----:B------:R-:W-:Y:S02]  /*22b00*/  LOP3.LUT R223, R223, 0x7c00, RZ, 0xc0, !PT ;  /* 0x00007c00dfdf7812 */ /* 0x000fe400078ec0ff */
[----:B------:R-:W-:Y:S04]  /*22b10*/  LOP3.LUT R168, R168, 0x8, R225, 0xf8, !PT ;  /* 0x00000008a8a87812 */ /* 0x000fe800078ef8e1 */
[----:B------:R-:W-:Y:S01]  /*22b20*/  LOP3.LUT R168, R168, 0x38, R46, 0x78, !PT ;  /* 0x00000038a8a87812 */ /* 0x000fe200078e782e */
[----:B---3--:R-:W-:Y:S01]  /*22b30*/  ULEA UR6, UR6, UR7, 0x18 ;  /* 0x0000000706067291 */ /* 0x008fe2000f8ec0ff */
[----:B-1----:R-:W-:Y:S01]  /*22b40*/  IMAD.MOV.U32 R6, RZ, RZ, R3 ;  /* 0x000000ffff067224 */ /* 0x002fe200078e0003 */
[----:B--2---:R-:W-:Y:S03]  /*22b50*/  LOP3.LUT R3, R0, 0x38, R225, 0xf8, !PT ;  /* 0x0000003800037812 */ /* 0x004fe600078ef8e1 */
[--C-:B------:R-:W-:Y:S01]  /*22b60*/  IMAD.X R5, R235, 0x1, R6.reuse, P0 ;  /* 0x00000001eb057824 */ /* 0x100fe200000e0606 */
[-C--:B------:R-:W-:Y:S01]  /*22b70*/  IADD3 R8, P0, PT, R4, R234.reuse, RZ ;  /* 0x000000ea04087210 */ /* 0x080fe20007f1e0ff */
[----:B------:R-:W-:Y:S01]  /*22b80*/  IMAD.MOV.U32 R17, RZ, RZ, R6 ;  /* 0x000000ffff117224 */ /* 0x000fe200078e0006 */
[--C-:B------:R-:W-:Y:S02]  /*22b90*/  LOP3.LUT R3, R3, 0x38, R46.reuse, 0x78, !PT ;  /* 0x0000003803037812 */ /* 0x100fe400078e782e */
[----:B------:R-:W-:Y:S01]  /*22ba0*/  LOP3.LUT R0, R222, 0x8, RZ, 0xc0, !PT ;  /* 0x00000008de007812 */ /* 0x000fe200078ec0ff */
[--C-:B------:R-:W-:Y:S01]  /*22bb0*/  IMAD.X R9, R5, 0x1, R235.reuse, P0 ;  /* 0x0000000105097824 */ /* 0x100fe200000e06eb */
[----:B------:R-:W-:Y:S02]  /*22bc0*/  LOP3.LUT R3, R3, 0x1e00, R46, 0xf8, !PT ;  /* 0x00001e0003037812 */ /* 0x000fe400078ef82e */
[-C--:B------:R-:W-:Y:S02]  /*22bd0*/  IADD3 R14, P0, PT, R8, R234.reuse, RZ ;  /* 0x000000ea080e7210 */ /* 0x080fe40007f1e0ff */
[----:B------:R-:W-:Y:S02]  /*22be0*/  LEA R230, R3, UR6, 0x1 ;  /* 0x0000000603e67c11 */ /* 0x000fe4000f8e08ff */
[----:B------:R-:W-:Y:S01]  /*22bf0*/  LOP3.LUT R0, R0, 0x1c0, R224, 0xf8, !PT ;  /* 0x000001c000007812 */ /* 0x000fe200078ef8e0 */
[--C-:B------:R-:W-:Y:S01]  /*22c00*/  IMAD.X R15, R9, 0x1, R235.reuse, P0 ;  /* 0x00000001090f7824 */ /* 0x100fe200000e06eb */
[-C--:B------:R-:W-:Y:S01]  /*22c10*/  IADD3 R12, P0, PT, R14, R234.reuse, RZ ;  /* 0x000000ea0e0c7210 */ /* 0x080fe20007f1e0ff */
[----:B------:R-:W-:Y:S01]  /*22c20*/  @!PT LDS RZ, [RZ] ;  /* 0x00000000fffff984 */ /* 0x000fe20000000800 */
[----:B------:R-:W-:Y:S01]  /*22c30*/  @!PT LDS RZ, [RZ] ;  /* 0x00000000fffff984 */ /* 0x000fe20000000800 */
[----:B------:R-:W-:Y:S01]  /*22c40*/  @!PT LDS RZ, [RZ] ;  /* 0x00000000fffff984 */ /* 0x000fe20000000800 */
[----:B------:R-:W-:Y:S01]  /*22c50*/  LDGSTS.E.BYPASS.LTC128B.128 [R230+0xa000], desc[UR4][R16.64] ;  /* 0x0a00000010e67fae */ /* 0x000fe2000b981a04 */
[----:B------:R-:W-:Y:S02]  /*22c60*/  LOP3.LUT R221, R0, 0x38, R46, 0x78, !PT ;  /* 0x0000003800dd7812 */ /* 0x000fe400078e782e */
[----:B------:R-:W-:Y:S02]  /*22c70*/  LOP3.LUT R0, R224, 0x400, RZ, 0xc0, !PT ;  /* 0x00000400e0007812 */ /* 0x000fe400078ec0ff */
[----:B------:R1:W-:Y:S01]  /*22c80*/  LDGSTS.E.BYPASS.LTC128B.128 [R230+0xa800], desc[UR4][R4.64] ;  /* 0x0a80000004e67fae */ /* 0x0003e2000b981a04 */
[--C-:B------:R-:W-:Y:S01]  /*22c90*/  IMAD.X R13, R15, 0x1, R235.reuse, P0 ;  /* 0x000000010f0d7824 */ /* 0x100fe200000e06eb */
[-C--:B------:R-:W-:Y:S03]  /*22ca0*/  IADD3 R10, P0, PT, R12, R234.reuse, RZ ;  /* 0x000000ea0c0a7210 */ /* 0x080fe60007f1e0ff */
[----:B------:R2:W-:Y:S01]  /*22cb0*/  LDGSTS.E.BYPASS.LTC128B.128 [R230+0xb000], desc[UR4][R8.64] ;  /* 0x0b00000008e67fae */ /* 0x0005e2000b981a04 */
[----:B------:R-:W-:Y:S01]  /*22cc0*/  IMAD R168, R168, 0x2, R0 ;  /* 0x00000002a8a87824 */ /* 0x000fe200078e0200 */
[----:B------:R-:W-:Y:S01]  /*22cd0*/  LOP3.LUT R0, R223, 0x200, R224, 0xf8, !PT ;  /* 0x00000200df007812 */ /* 0x000fe200078ef8e0 */
[--C-:B------:R-:W-:Y:S02]  /*22ce0*/  IMAD.X R11, R13, 0x1, R235.reuse, P0 ;  /* 0x000000010d0b7824 */ /* 0x100fe400000e06eb */
[----:B------:R-:W-:Y:S01]  /*22cf0*/  LDGSTS.E.BYPASS.LTC128B.128 [R230+0xb800], desc[UR4][R14.64] ;  /* 0x0b8000000ee67fae */ /* 0x000fe2000b981a04 */
[-C--:B------:R-:W-:Y:S01]  /*22d00*/  IADD3 R6, P0, PT, R10, R234.reuse, RZ ;  /* 0x000000ea0a067210 */ /* 0x080fe20007f1e0ff */
[----:B------:R-:W-:Y:S01]  /*22d10*/  VIADD R212, R168, UR6 ;  /* 0x00000006a8d47c36 */ /* 0x000fe20008000000 */
[----:B------:R-:W-:Y:S02]  /*22d20*/  LOP3.LUT R0, R0, R221, RZ, 0xfc, !PT ;  /* 0x000000dd00007212 */ /* 0x000fe400078efcff */
[----:B------:R3:W-:Y:S01]  /*22d30*/  LDGSTS.E.BYPASS.LTC128B.128 [R230+0xc000], desc[UR4][R12.64] ;  /* 0x0c0000000ce67fae */ /* 0x0007e2000b981a04 */
[--C-:B------:R-:W-:Y:S01]  /*22d40*/  IMAD.X R7, R11, 0x1, R235.reuse, P0 ;  /* 0x000000010b077824 */ /* 0x100fe200000e06eb */
[----:B------:R-:W-:Y:S03]  /*22d50*/  LEA R133, R0, UR6, 0x1 ;  /* 0x0000000600857c11 */ /* 0x000fe6000f8e08ff */
[----:B------:R4:W-:Y:S01]  /*22d60*/  LDGSTS.E.BYPASS.LTC128B.128 [R230+0xc800], desc[UR4][R10.64] ;  /* 0x0c8000000ae67fae */ /* 0x0009e2000b981a04 */
[----:B------:R-:W-:Y:S04]  /*22d70*/  IMAD.MOV.U32 R0, RZ, RZ, 0x40 ;  /* 0x00000040ff007424 */ /* 0x000fe800078e00ff */
[----:B------:R-:W-:Y:S01]  /*22d80*/  LDGSTS.E.BYPASS.LTC128B.128 [R230+0xd000], desc[UR4][R6.64] ;  /* 0x0d00000006e67fae */ /* 0x000fe2000b981a04 */
[-C--:B-1----:R-:W-:Y:S05]  /*22d90*/  IADD3 R4, P0, PT, R6, R234.reuse, RZ ;  /* 0x000000ea06047210 */ /* 0x082fea0007f1e0ff */
        /* <DEDUP_REMOVED lines=25> */
[C---:B------:R-:W-:Y:S04]  /*22f30*/  LOP3.LUT P0, RZ, R225.reuse, 0x2, RZ, 0xc0, !PT ;  /* 0x00000002e1ff7812 */ /* 0x040fe8000780c0ff */
[----:B------:R1:W-:Y:S01]  /*22f40*/  LDGSTS.E.BYPASS.LTC128B.128 [R230+0x11800], desc[UR4][R4.64] ;  /* 0x1180000004e67fae */ /* 0x0003e2000b981a04 */
[----:B------:R-:W-:Y:S02]  /*22f50*/  SEL R220, R220, 0xffffffe0, !P0 ;  /* 0xffffffe0dcdc7807 */ /* 0x000fe40004000000 */
[----:B------:R-:W-:Y:S02]  /*22f60*/  LOP3.LUT P0, RZ, R225, 0x4, RZ, 0xc0, !PT ;  /* 0x00000004e1ff7812 */ /* 0x000fe4000780c0ff */
[----:B------:R3:W-:Y:S01]  /*22f70*/  LDSM.16.M88.4 R128, [R133] ;  /* 0x000000008580783b */ /* 0x0007e20000000200 */
[C-C-:B------:R-:W-:Y:S01]  /*22f80*/  IMAD.IADD R172, R133.reuse, 0x1, R220.reuse ;  /* 0x0000000185ac7824 */ /* 0x140fe200078e02dc */
[----:B------:R-:W-:Y:S01]  /*22f90*/  SEL R0, R0, 0xffffffc0, !P0 ;  /* 0xffffffc000007807 */ /* 0x000fe20004000000 */
[C---:B------:R-:W-:Y:S02]  /*22fa0*/  IMAD.IADD R3, R212.reuse, 0x1, R220 ;  /* 0x00000001d4037824 */ /* 0x040fe400078e02dc */
[----:B--2---:R-:W1:Y:S05]  /*22fb0*/  LDSM.16.M88.4 R8, [R168+UR6+0x2000] ;  /* 0x00200006a808783b */ /* 0x004e6a0008000200 */
[----:B------:R-:W2:Y:S05]  /*22fc0*/  LDSM.16.M88.4 R16, [R168+UR6+0x2800] ;  /* 0x00280006a810783b */ /* 0x000eaa0008000200 */
[----:B------:R-:W4:Y:S05]  /*22fd0*/  LDSM.16.M88.4 R24, [R168+UR6+0x3000] ;  /* 0x00300006a818783b */ /* 0x000f2a0008000200 */
[----:B------:R-:W0:Y:S01]  /*22fe0*/  LDGDEPBAR ;  /* 0x00000000000079af */ /* 0x000e220000000000 */
[--C-:B---3--:R-:W-:Y:S04]  /*22ff0*/  IMAD.IADD R133, R133, 0x1, R0.reuse ;  /* 0x0000000185857824 */ /* 0x108fe800078e0200 */
[----:B------:R-:W3:Y:S01]  /*23000*/  LDSM.16.M88.4 R32, [R168+UR6+0x3800] ;  /* 0x00380006a820783b */ /* 0x000ee20008000200 */
[----:B------:R-:W-:Y:S04]  /*23010*/  IMAD.IADD R0, R212, 0x1, R0 ;  /* 0x00000001d4007824 */ /* 0x000fe800078e0200 */
        /* <DEDUP_REMOVED lines=17> */
[----:B------:R-:W4:Y:S05]  /*23130*/  LDSM.16.M88.4 R168, [R168+UR6+0x9800] ;  /* 0x00980006a8a8783b */ /* 0x000f2a0008000200 */
[----:B------:R-:W-:Y:S02]  /*23140*/  LDSM.16.M88.4 R172, [R172] ;  /* 0x00000000acac783b */ /* 0x000fe40000000200 */
[C---:B---3--:R-:W-:Y:S03]  /*23150*/  HMMA.16816.F32 R28, R128.reuse, R32, RZ ;  /* 0x00000020801c723c */ /* 0x048fe600000018ff */
        /* <DEDUP_REMOVED lines=8> */
[----:B------:R-:W-:Y:S02]  /*231e0*/  LDSM.16.M88.4 R196, [R3+0x5000] ;  /* 0x0050000003c4783b */ /* 0x000fe40000000200 */
[C---:B------:R-:W-:Y:S03]  /*231f0*/  HMMA.16816.F32 R44, R128.reuse, R48, RZ ;  /* 0x00000030802c723c */ /* 0x040fe600000018ff */
[----:B------:R-:W-:Y:S05]  /*23200*/  LDSM.16.M88.4 R200, [R3+0x5800] ;  /* 0x0058000003c8783b */ /* 0x000fea0000000200 */
[C---:B------:R-:W-:Y:S01]  /*23210*/  HMMA.16816.F32 R48, R128.reuse, R50, RZ ;  /* 0x000000328030723c */ /* 0x040fe200000018ff */
[----:B------:R-:W-:Y:S05]  /*23220*/  LDSM.16.M88.4 R204, [R3+0x6000] ;  /* 0x0060000003cc783b */ /* 0x000fea0000000200 */
[----:B------:R-:W-:Y:S02]  /*23230*/  LDSM.16.M88.4 R208, [R3+0x7000] ;  /* 0x0070000003d0783b */ /* 0x000fe40000000200 */
[C---:B------:R-:W-:Y:S03]  /*23240*/  HMMA.16816.F32 R52, R128.reuse, R56, RZ ;  /* 0x000000388034723c */ /* 0x040fe600000018ff */
[----:B------:R-:W-:Y:S05]  /*23250*/  LDSM.16.M88.4 R212, [R0+0x5000] ;  /* 0x0050000000d4783b */ /* 0x000fea0000000200 */
        /* <DEDUP_REMOVED lines=50> */
[C---:B------:R-:W-:Y:S08]  /*23580*/  HMMA.16816.F32 R84, R172.reuse, R208, R84 ;  /* 0x000000d0ac54723c */ /* 0x040ff00000001854 */
[C---:B------:R-:W-:Y:S01]  /*23590*/  HMMA.16816.F32 R88, R172.reuse, R210, R88 ;  /* 0x000000d2ac58723c */ /* 0x040fe20000001858 */
[----:B------:R-:W-:Y:S07]  /*235a0*/  LDSM.16.M88.4 R208, [R0+0x4800] ;  /* 0x0048000000d0783b */ /* 0x000fee0000000200 */
[C---:B---3--:R-:W-:Y:S03]  /*235b0*/  HMMA.16816.F32 R92, R172.reuse, R180, R92 ;  /* 0x000000b4ac5c723c */ /* 0x048fe6000000185c */
[C---:B--2---:R-:W-:Y:S05]  /*235c0*/  IMAD.IADD R3, R220.reuse, 0x1, R0 ;  /* 0x00000001dc037824 */ /* 0x044fea00078e0200 */
[C---:B------:R-:W-:Y:S01]  /*235d0*/  HMMA.16816.F32 R96, R172.reuse, R182, R96 ;  /* 0x000000b6ac60723c */ /* 0x040fe20000001860 */
[----:B------:R-:W2:Y:S05]  /*235e0*/  LDSM.16.M88.4 R180, [R0+0x3800] ;  /* 0x0038000000b4783b */ /* 0x000eaa0000000200 */
[----:B------:R-:W-:Y:S02]  /*235f0*/  LDSM.16.M88.4 R216, [R3+0x2000] ;  /* 0x0020000003d8783b */ /* 0x000fe40000000200 */
[C---:B-1----:R-:W-:Y:S08]  /*23600*/  HMMA.16816.F32 R100, R172.reuse, R168, R100 ;  /* 0x000000a8ac64723c */ /* 0x042ff00000001864 */
[C---:B------:R-:W-:Y:S01]  /*23610*/  HMMA.16816.F32 R104, R172.reuse, R170, R104 ;  /* 0x000000aaac68723c */ /* 0x040fe20000001868 */
[----:B------:R-:W1:Y:S07]  /*23620*/  LDSM.16.M88.4 R168, [R0+0x4000] ;  /* 0x0040000000a8783b */ /* 0x000e6e0000000200 */
        /* <DEDUP_REMOVED lines=9> */
[----:B------:R-:W4:Y:S02]  /*236c0*/  LDSM.16.M88.4 R188, [R0+0x7000] ;  /* 0x0070000000bc783b */ /* 0x000f240000000200 */
        /* <DEDUP_REMOVED lines=15> */
[C---:B------:R-:W-:Y:S03]  /*237c0*/  HMMA.16816.F32 R44, R192.reuse, R208, R44 ;  /* 0x000000d0c02c723c */ /* 0x040fe6000000182c */
[----:B------:R-:W-:Y:S05]  /*237d0*/  IMAD.IADD R208, R220, 0x1, R133 ;  /* 0x00000001dcd07824 */ /* 0x000fea00078e0285 */
        /* <DEDUP_REMOVED lines=44> */
[----:B------:R-:W3:Y:S01]  /*23aa0*/  LDSM.16.M88.4 R176, [R3+0x9800] ;  /* 0x0098000003b0783b */ /* 0x000ee20000000200 */
[----:B------:R-:W-:Y:S04]  /*23ab0*/  DEPBAR.LE SB0, 0x0 ;  /* 0x000080000000791a */ /* 0x000fe80000000000 */
[----:B------:R-:W-:Y:S02]  /*23ac0*/  BAR.SYNC.DEFER_BLOCKING 0x0 ;  /* 0x0000000000007b1d */ /* 0x000fe40000010000 */
[C---:B-1----:R-:W-:Y:S08]  /*23ad0*/  HMMA.16816.F32 R36, R208.reuse, R168, R36 ;  /* 0x000000a8d024723c */ /* 0x042ff00000001824 */
[C---:B------:R-:W-:Y:S08]  /*23ae0*/  HMMA.16816.F32 R40, R208.reuse, R170, R40 ;  /* 0x000000aad028723c */ /* 0x040ff00000001828 */
[C---:B----4-:R-:W-:Y:S03]  /*23af0*/  HMMA.16816.F32 R44, R208.reuse, R180, R44 ;  /* 0x000000b4d02c723c */ /* 0x050fe6000000182c */
[----:B-----5:R-:W-:Y:S05]  /*23b00*/  IMAD.MOV.U32 R181, RZ, RZ, R238 ;  /* 0x000000ffffb57224 */ /* 0x020fea00078e00ee */
[C---:B------:R-:W-:Y:S01]  /*23b10*/  HMMA.16816.F32 R48, R208.reuse, R182, R48 ;  /* 0x000000b6d030723c */ /* 0x040fe20000001830 */
[----:B------:R-:W4:Y:S07]  /*23b20*/  LDL R180, [R1+0x54] ;  /* 0x0000540001b47983 */ /* 0x000f2e0000100800 */
        /* <DEDUP_REMOVED lines=19> */
[----:B------:R-:W-:Y:S03]  /*23c60*/  HMMA.16816.F32 R128, R208, R178, R128 ;  /* 0x000000b2d080723c */ /* 0x000fe60000001880 */
[----:B----4-:R-:W-:Y:S11]  /*23c70*/  ISETP.GT.AND P1, PT, R181, R180, PT ;  /* 0x000000b4b500720c */ /* 0x010ff60003f24270 */
[----:B------:R-:W-:Y:S02]  /*23c80*/  @!UPT UIADD3 URZ, UPT, UPT, URZ, URZ, URZ ;  /* 0x000000fffffff290 */ /* 0x000fe4000fffe0ff */
[----:B------:R-:W-:Y:S05]  /*23c90*/  @!P1 BRA `(.L_x_7698) ;  /* 0x0000000800489947 */ /* 0x000fea0003800000 */
[----:B------:R-:W2:Y:S01]  /*23ca0*/  LDL.64 R170, [R1+0x48] ;  /* 0x0000480001aa7983 */ /* 0x000ea20000100a00 */
[----:B------:R-:W-:Y:S01]  /*23cb0*/  LOP3.LUT R231, R231, 0xfffffff7, RZ, 0xc0, !PT ;  /* 0xfffffff7e7e77812 */ /* 0x000fe200078ec0ff */
[----:B------:R-:W-:Y:S02]  /*23cc0*/  BSSY.RECONVERGENT B0, `(.L_x_7699) ;  /* 0x0000056000007945 */ /* 0x000fe40003800200 */
[----:B------:R-:W3:Y:S04]  /*23cd0*/  LDL R168, [R1+0x34] ;  /* 0x0000340001a87983 */ /* 0x000ee80000100800 */
[----:B------:R-:W4:Y:S01]  /*23ce0*/  LDL R133, [R1+0x30] ;  /* 0x0000300001857983 */ /* 0x000f220000100800 */
[----:B--2---:R-:W-:Y:S04]  /*23cf0*/  ISETP.NE.U32.AND P1, PT, R170, RZ, PT ;  /* 0x000000ffaa00720c */ /* 0x004fe80003f25070 */
[----:B------:R-:W-:Y:S11]  /*23d00*/  ISETP.NE.AND.EX P2, PT, R171, RZ, PT, P1 ;  /* 0x000000ffab00720c */ /* 0x000ff60003f45310 */
[----:B------:R-:W-:Y:S02]  /*23d10*/  @!UPT UIADD3 URZ, UPT, UPT, URZ, URZ, URZ ;  /* 0x000000fffffff290 */ /* 0x000fe4000fffe0ff */
[----:B------:R-:W2:Y:S01]  /*23d20*/  @!P2 LD.E R3, desc[UR4][R134.64+0x38] ;  /* 0x000038048603a980 */ /* 0x000ea2000c101900 */
[----:B------:R-:W-:Y:S01]  /*23d30*/  @P2 LOP3.LUT R231, R231, 0x8, RZ, 0xfc, !PT ;  /* 0x00000008e7e72812 */ /* 0x000fe200078efcff */
        /* <DEDUP_REMOVED lines=78> */
.L_x_7700:
[----:B------:R-:W-:Y:S05]  /*24220*/  BSYNC.RECONVERGENT B0 ;  /* 0x0000000000007941 */ /* 0x000fea0003800200 */
.L_x_7699:
[----:B-1----:R-:W3:Y:S01]  /*24230*/  LDL R133, [R1+0x30] ;  /* 0x0000300001857983 */ /* 0x002ee20000100800 */
[----:B------:R-:W-:Y:S01]  /*24240*/  IADD3 R170, P1, PT, R0, R178, RZ ;  /* 0x000000b200aa7210 */ /* 0x000fe20007f3e0ff */
[----:B------:R-:W-:Y:S01]  /*24250*/  IMAD.MOV.U32 R172, RZ, RZ, R178 ;  /* 0x000000ffffac7224 */ /* 0x000fe200078e00b2 */
[----:B------:R-:W-:Y:S01]  /*24260*/  SHF.L.U64.HI R3, R232, 0x5, R233 ;  /* 0x00000005e8037819 */ /* 0x000fe200000102e9 */
[----:B------:R-:W-:Y:S01]  /*24270*/  IMAD.SHL.U32 R225, R225, 0x8, RZ ;  /* 0x00000008e1e17824 */ /* 0x000fe200078e00ff */
        /* <DEDUP_REMOVED lines=22> */
[-C--:B--2---:R-:W-:Y:S01]  /*243e0*/  IADD3 R168, P2, PT, R170, R0.reuse, RZ ;  /* 0x00000000aaa87210 */ /* 0x084fe20007f5e0ff */
[--C-:B------:R-:W-:Y:S01]  /*243f0*/  IMAD.X R171, R173, 0x1, R3.reuse, P1 ;  /* 0x00000001adab7824 */ /* 0x100fe200008e0603 */
[----:B------:R1:W-:Y:S04]  /*24400*/  LDGSTS.E.BYPASS.LTC128B.128 [R230+0x5000], desc[UR4][R172.64] ;  /* 0x05000000ace67fae */ /* 0x0003e8000b981a04 */
[----:B------:R2:W-:Y:S01]  /*24410*/  LDGSTS.E.BYPASS.LTC128B.128 [R230+0x5800], desc[UR4][R170.64] ;  /* 0x05800000aae67fae */ /* 0x0005e2000b981a04 */
[-C--:B------:R-:W-:Y:S02]  /*24420*/  IADD3.X R169, PT, PT, R171, R3.reuse, RZ, P2, !PT ;  /* 0x00000003aba97210 */ /* 0x080fe400017fe4ff */
[-C--:B----4-:R-:W-:Y:S03]  /*24430*/  IADD3 R176, P1, PT, R168, R0.reuse, RZ ;  /* 0x00000000a8b07210 */ /* 0x090fe60007f3e0ff */
[----:B------:R3:W-:Y:S01]  /*24440*/  LDGSTS.E.BYPASS.LTC128B.128 [R230+0x6000], desc[UR4][R168.64] ;  /* 0x06000000a8e67fae */ /* 0x0007e2000b981a04 */
[-C--:B-----5:R-:W-:Y:S01]  /*24450*/  IADD3 R178, P2, PT, R176, R0.reuse, RZ ;  /* 0x00000000b0b27210 */ /* 0x0a0fe20007f5e0ff */
[--C-:B------:R-:W-:Y:S03]  /*24460*/  IMAD.X R177, R169, 0x1, R3.reuse, P1 ;  /* 0x00000001a9b17824 */ /* 0x100fe600008e0603 */
[-C--:B------:R-:W-:Y:S01]  /*24470*/  IADD3 R174, P1, PT, R178, R0.reuse, RZ ;  /* 0x00000000b2ae7210 */ /* 0x080fe20007f3e0ff */
[--C-:B------:R-:W-:Y:S01]  /*24480*/  IMAD.X R179, R177, 0x1, R3.reuse, P2 ;  /* 0x00000001b1b37824 */ /* 0x100fe200010e0603 */
[----:B------:R4:W-:Y:S03]  /*24490*/  LDGSTS.E.BYPASS.LTC128B.128 [R230+0x6800], desc[UR4][R176.64] ;  /* 0x06800000b0e67fae */ /* 0x0009e6000b981a04 */
[--C-:B------:R-:W-:Y:S01]  /*244a0*/  IMAD.X R175, R179, 0x1, R3.reuse, P1 ;  /* 0x00000001b3af7824 */ /* 0x100fe200008e0603 */
[----:B------:R4:W-:Y:S04]  /*244b0*/  LDGSTS.E.BYPASS.LTC128B.128 [R230+0x7000], desc[UR4][R178.64] ;  /* 0x07000000b2e67fae */ /* 0x0009e8000b981a04 */
[----:B------:R4:W-:Y:S01]  /*244c0*/  LDGSTS.E.BYPASS.LTC128B.128 [R230+0x7800], desc[UR4][R174.64] ;  /* 0x07800000aee67fae */ /* 0x0009e2000b981a04 */
[-C--:B-1----:R-:W-:Y:S04]  /*244d0*/  IADD3 R172, P2, PT, R174, R0.reuse, RZ ;  /* 0x00000000aeac7210 */ /* 0x082fe80007f5e0ff */
[-C--:B--2---:R-:W-:Y:S01]  /*244e0*/  IADD3 R170, P1, PT, R172, R0.reuse, RZ ;  /* 0x00000000acaa7210 */ /* 0x084fe20007f3e0ff */
[--C-:B------:R-:W-:Y:S05]  /*244f0*/  IMAD.X R173, R175, 0x1, R3.reuse, P2 ;  /* 0x00000001afad7824 */ /* 0x100fea00010e0603 */
[----:B------:R1:W-:Y:S01]  /*24500*/  LDGSTS.E.BYPASS.LTC128B.128 [R230+0x8000], desc[UR4][R172.64] ;  /* 0x08000000ace67fae */ /* 0x0003e2000b981a04 */
[-C--:B---3--:R-:W-:Y:S02]  /*24510*/  IADD3 R168, P2, PT, R170, R0.reuse, RZ ;  /* 0x00000000aaa87210 */ /* 0x088fe40007f5e0ff */
[----:B------:R-:W-:Y:S02]  /*24520*/  IADD3.X R171, PT, PT, R173, R3, RZ, P1, !PT ;  /* 0x00000003adab7210 */ /* 0x000fe40000ffe4ff */
[----:B----4-:R-:W-:Y:S03]  /*24530*/  IADD3 R176, P1, PT, R168, R0, RZ ;  /* 0x00000000a8b07210 */ /* 0x010fe60007f3e0ff */
[----:B------:R1:W-:Y:S01]  /*24540*/  LDGSTS.E.BYPASS.LTC128B.128 [R230+0x8800], desc[UR4][R170.64] ;  /* 0x08800000aae67fae */ /* 0x0003e2000b981a04 */
[--C-:B------:R-:W-:Y:S01]  /*24550*/  IMAD.X R169, R171, 0x1, R3.reuse, P2 ;  /* 0x00000001aba97824 */ /* 0x100fe200010e0603 */
[----:B------:R-:W-:Y:S03]  /*24560*/  LOP3.LUT R0, R225, 0x1c0, RZ, 0xc0, !PT ;  /* 0x000001c0e1007812 */ /* 0x000fe600078ec0ff */
[----:B------:R-:W-:Y:S01]  /*24570*/  IMAD.X R177, R169, 0x1, R3, P1 ;  /* 0x00000001a9b17824 */ /* 0x000fe200008e0603 */
[----:B------:R1:W-:Y:S04]  /*24580*/  LDGSTS.E.BYPASS.LTC128B.128 [R230+0x9000], desc[UR4][R168.64] ;  /* 0x09000000a8e67fae */ /* 0x0003e8000b981a04 */
[----:B------:R1:W-:Y:S04]  /*24590*/  LDGSTS.E.BYPASS.LTC128B.128 [R230+0x9800], desc[UR4][R176.64] ;  /* 0x09800000b0e67fae */ /* 0x0003e8000b981a04 */
[----:B------:R-:W0:Y:S04]  /*245a0*/  LDGDEPBAR ;  /* 0x00000000000079af */ /* 0x000e280000000000 */
[----:B------:R1:W-:Y:S02]  /*245b0*/  STL [R1+0x58], R0 ;  /* 0x0000580001007387 */ /* 0x0003e40000100800 */
.L_x_7698:
[----:B------:R-:W-:Y:S05]  /*245c0*/  BSYNC.RECONVERGENT B1 ;  /* 0x0000000000017941 */ /* 0x000fea0003800200 */
.L_x_7697:
[----:B-1----:R-:W-:Y:S01]  /*245d0*/  LOP3.LUT R0, R221, 0x200, R224, 0xf8, !PT ;  /* 0x00000200dd007812 */ /* 0x002fe200078ef8e0 */
[----:B------:R-:W1:Y:S01]  /*245e0*/  S2R R225, SR_TID.X ;  /* 0x0000000000e17919 */ /* 0x000e620000002100 */
[----:B------:R-:W-:Y:S01]  /*245f0*/  LOP3.LUT R231, R231, 0xfffffffe, RZ, 0xc0, !PT ;  /* 0xfffffffee7e77812 */ /* 0x000fe200078ec0ff */
[----:B------:R-:W2:Y:S01]  /*24600*/  S2UR UR6, SR_CgaCtaId ;  /* 0x00000000000679c3 */ /* 0x000ea20000008800 */
[----:B------:R-:W-:Y:S01]  /*24610*/  UMOV UR7, 0x400 ;  /* 0x0000040000077882 */ /* 0x000fe20000000000 */
[----:B-1----:R-:W-:Y:S01]  /*24620*/  IMAD.SHL.U32 R3, R225, 0x2, RZ ;  /* 0x00000002e1037824 */ /* 0x002fe200078e00ff */
[----:B--2---:R-:W-:Y:S04]  /*24630*/  ULEA UR6, UR6, UR7, 0x18 ;  /* 0x0000000706067291 */ /* 0x004fe8000f8ec0ff */
[----:B------:R-:W-:Y:S01]  /*24640*/  LOP3.LUT R169, R3, 0x6, RZ, 0xc0, !PT ;  /* 0x0000000603a97812 */ /* 0x000fe200078ec0ff */
[----:B------:R1:W-:Y:S01]  /*24650*/  STL [R1+0x50], R3 ;  /* 0x0000500301007387 */ /* 0x0003e20000100800 */
[----:B------:R-:W-:Y:S03]  /*24660*/  LEA R168, R0, UR6, 0x1 ;  /* 0x0000000600a87c11 */ /* 0x000fe6000f8e08ff */
[----:B------:R-:W-:Y:S01]  /*24670*/  IMAD R0, R181, 0x100, R169 ;  /* 0x00000100b5007824 */ /* 0x000fe200078e02a9 */
[----:B------:R2:W-:Y:S01]  /*24680*/  STL [R1+0x44], R169 ;  /* 0x000044a901007387 */ /* 0x0005e20000100800 */
[----:B------:R-:W-:Y:S02]  /*24690*/  VIADD R133, R168, 0xa040 ;  /* 0x0000a040a8857836 */ /* 0x000fe40000000000 */
[C---:B------:R-:W-:Y:S01]  /*246a0*/  VIADD R193, R0.reuse, 0x11 ;  /* 0x0000001100c17836 */ /* 0x040fe20000000000 */
[C---:B------:R-:W-:Y:S01]  /*246b0*/  ISETP.GE.AND P6, PT, R0.reuse, R228, PT ;  /* 0x000000e40000720c */ /* 0x040fe20003fc6270 */
[C---:B------:R-:W-:Y:S02]  /*246c0*/  VIADD R198, R0.reuse, 0x28 ;  /* 0x0000002800c67836 */ /* 0x040fe40000000000 */
[C---:B------:R-:W-:Y:S02]  /*246d0*/  VIADD R203, R0.reuse, 0x39 ;  /* 0x0000003900cb7836 */ /* 0x040fe40000000000 */
[C---:B------:R-:W-:Y:S02]  /*246e0*/  VIADD R208, R0.reuse, 0x50 ;  /* 0x0000005000d07836 */ /* 0x040fe40000000000 */
[C---:B------:R-:W-:Y:S02]  /*246f0*/  VIADD R190, R0.reuse, 0x8 ;  /* 0x0000000800be7836 */ /* 0x040fe40000000000 */
[C---:B------:R-:W-:Y:S02]  /*24700*/  VIADD R189, R0.reuse, 0x1 ;  /* 0x0000000100bd7836 */ /* 0x040fe40000000000 */
[----:B------:R-:W-:Y:S01]  /*24710*/  VIADD R197, R0, 0x21 ;  /* 0x0000002100c57836 */ /* 0x000fe20000000000 */
[-C--:B------:R-:W-:Y:S01]  /*24720*/  ISETP.GE.AND P2, PT, R190, R226.reuse, PT ;  /* 0x000000e2be00720c */ /* 0x080fe20003f46270 */
[C---:B------:R-:W-:Y:S01]  /*24730*/  VIADD R215, R0.reuse, 0x69 ;  /* 0x0000006900d77836 */ /* 0x040fe20000000000 */
[-C--:B------:R-:W-:Y:S01]  /*24740*/  ISETP.GE.AND P1, PT, R189, R226.reuse, PT ;  /* 0x000000e2bd00720c */ /* 0x080fe20003f26270 */
[----:B------:R-:W-:Y:S01]  /*24750*/  VIADD R194, R0, 0x18 ;  /* 0x0000001800c27836 */ /* 0x000fe20000000000 */
[-C--:B------:R-:W-:Y:S01]  /*24760*/  ISETP.GE.AND P5, PT, R197, R226.reuse, PT ;  /* 0x000000e2c500720c */ /* 0x080fe20003fa6270 */
[----:B-1----:R-:W-:Y:S01]  /*24770*/  VIADD R3, R168, 0xa000 ;  /* 0x0000a000a8037836 */ /* 0x002fe20000000000 */
[----:B------:R-:W-:Y:S01]  /*24780*/  FSEL R8, R8, -INF , P2 ;  /* 0xff80000008087808 */ /* 0x000fe20001000000 */
[C---:B------:R-:W-:Y:S01]  /*24790*/  VIADD R195, R0.reuse, 0x19 ;  /* 0x0000001900c37836 */ /* 0x040fe20000000000 */
[----:B------:R-:W-:Y:S01]  /*247a0*/  FSEL R21, R21, -INF , P5 ;  /* 0xff80000015157808 */ /* 0x000fe20002800000 */
[----:B------:R-:W-:Y:S01]  /*247b0*/  @P0 VIADD R133, R3, 0xffffffc0 ;  /* 0xffffffc003850836 */ /* 0x000fe20000000000 */
[CC--:B------:R-:W-:Y:S01]  /*247c0*/  ISETP.GE.AND P0, PT, R0.reuse, R226.reuse, PT ;  /* 0x000000e20000720c */ /* 0x0c0fe20003f06270 */
[C---:B------:R-:W-:Y:S01]  /*247d0*/  VIADD R246, R0.reuse, 0xb8 ;  /* 0x000000b800f67836 */ /* 0x040fe20000000000 */
[----:B--2---:R-:W-:Y:S01]  /*247e0*/  FSEL R169, R5, -INF , P1 ;  /* 0xff80000005a97808 */ /* 0x004fe20000800000 */
        /* <DEDUP_REMOVED lines=121> */
[----:B------:R-:W-:Y:S01]  /*24f80*/  IMAD.MOV.U32 R113, RZ, RZ, R181 ;  /* 0x000000ffff717224 */ /* 0x000fe200078e00b5 */
        /* <DEDUP_REMOVED lines=27> */
[----:B------:R-:W-:Y:S02]  /*25140*/  FSEL R178, R13, -INF , !P0 ;  /* 0xff8000000db27808 */ /* 0x000fe40004000000 */
[----:B------:R-:W-:Y:S02]  /*25150*/  FSEL R100, R100, -INF , P1 ;  /* 0xff80000064647808 */ /* 0x000fe40000800000 */
[----:B------:R-:W-:Y:S02]  /*25160*/  FSEL R108, R108, -INF , P2 ;  /* 0xff8000006c6c7808 */ /* 0x000fe40001000000 */
[----:B------:R-:W-:Y:S02]  /*25170*/  ISETP.GE.AND P0, PT, R199, R228, PT ;  /* 0x000000e4c700720c */ /* 0x000fe40003f06270 */
[----:B------:R-:W-:Y:S02]  /*25180*/  FSEL R76, R76, -INF , P4 ;  /* 0xff8000004c4c7808 */ /* 0x000fe40002000000 */
[-C--:B------:R-:W-:Y:S02]  /*25190*/  ISETP.GE.AND P2, PT, R174, R226.reuse, PT ;  /* 0x000000e2ae00720c */ /* 0x080fe40003f46270 */
[----:B------:R-:W-:Y:S02]  /*251a0*/  FSEL R109, R109, -INF , P6 ;  /* 0xff8000006d6d7808 */ /* 0x000fe40003000000 */
[-C--:B------:R-:W-:Y:S02]  /*251b0*/  ISETP.GE.AND P1, PT, R173, R226.reuse, PT ;  /* 0x000000e2ad00720c */ /* 0x080fe40003f26270 */
[----:B------:R-:W-:Y:S02]  /*251c0*/  ISETP.GE.AND P4, PT, R245, R226, PT ;  /* 0x000000e2f500720c */ /* 0x000fe40003f86270 */
[----:B------:R-:W-:Y:S01]  /*251d0*/  FSEL R4, R112, -INF , P5 ;  /* 0xff80000070047808 */ /* 0x000fe20002800000 */
[----:B------:R-:W-:Y:S01]  /*251e0*/  IMAD.MOV.U32 R112, RZ, RZ, R180 ;  /* 0x000000ffff707224 */ /* 0x000fe200078e00b4 */
[----:B------:R-:W-:Y:S02]  /*251f0*/  ISETP.GE.AND P6, PT, R189, R228, PT ;  /* 0x000000e4bd00720c */ /* 0x000fe40003fc6270 */
[----:B------:R-:W-:Y:S02]  /*25200*/  FSEL R93, R93, -INF , P3 ;  /* 0xff8000005d5d7808 */ /* 0x000fe40001800000 */
[-C--:B------:R-:W-:Y:S02]  /*25210*/  ISETP.GE.AND P5, PT, R172, R226.reuse, PT ;  /* 0x000000e2ac00720c */ /* 0x080fe40003fa6270 */
[----:B------:R-:W-:Y:S02]  /*25220*/  ISETP.GE.AND P3, PT, R182, R226, PT ;  /* 0x000000e2b600720c */ /* 0x000fe40003f66270 */
[----:B------:R-:W-:Y:S02]  /*25230*/  FSEL R172, R25, -INF , !P0 ;  /* 0xff80000019ac7808 */ /* 0x000fe40004000000 */
[----:B------:R-:W-:Y:S02]  /*25240*/  FSEL R184, R120, -INF , P2 ;  /* 0xff80000078b87808 */ /* 0x000fe40001000000 */
[----:B------:R-:W-:Y:S02]  /*25250*/  FSEL R183, R121, -INF , P1 ;  /* 0xff80000079b77808 */ /* 0x000fe40000800000 */
[-C--:B------:R-:W-:Y:S02]  /*25260*/  ISETP.GE.AND P0, PT, R205, R228.reuse, PT ;  /* 0x000000e4cd00720c */ /* 0x080fe40003f06270 */
[----:B------:R-:W-:Y:S02]  /*25270*/  FSEL R92, R92, -INF , P4 ;  /* 0xff8000005c5c7808 */ /* 0x000fe40002000000 */
[-C--:B------:R-:W-:Y:S02]  /*25280*/  ISETP.GE.AND P2, PT, R190, R228.reuse, PT ;  /* 0x000000e4be00720c */ /* 0x080fe40003f46270 */
[----:B------:R-:W-:Y:S02]  /*25290*/  ISETP.GE.AND P1, PT, R191, R228, PT ;  /* 0x000000e4bf00720c */ /* 0x000fe40003f26270 */
[----:B------:R-:W-:Y:S02]  /*252a0*/  FSEL R182, R169, -INF , !P6 ;  /* 0xff800000a9b67808 */ /* 0x000fe40007000000 */
[-C--:B------:R-:W-:Y:S02]  /*252b0*/  ISETP.GE.AND P4, PT, R251, R226.reuse, PT ;  /* 0x000000e2fb00720c */ /* 0x080fe40003f86270 */
[----:B------:R-:W-:Y:S02]  /*252c0*/  FSEL R105, R105, -INF , P3 ;  /* 0xff80000069697808 */ /* 0x000fe40001800000 */
[----:B------:R-:W-:Y:S02]  /*252d0*/  FSEL R186, R124, -INF , P5 ;  /* 0xff8000007cba7808 */ /* 0x000fe40002800000 */
[----:B------:R-:W-:Y:S02]  /*252e0*/  ISETP.GE.AND P3, PT, R175, R226, PT ;  /* 0x000000e2af00720c */ /* 0x000fe40003f66270 */
[----:B------:R-:W-:Y:S02]  /*252f0*/  FSEL R124, R37, -INF , !P0 ;  /* 0xff800000257c7808 */ /* 0x000fe40004000000 */
[----:B------:R-:W-:Y:S02]  /*25300*/  ISETP.GE.AND P5, PT, R192, R228, PT ;  /* 0x000000e4c000720c */ /* 0x000fe40003fa6270 */
[----:B------:R-:W-:Y:S01]  /*25310*/  FSEL R181, R8, -INF , !P2 ;  /* 0xff80000008b57808 */ /* 0x000fe20005000000 */
[----:B------:R-:W-:Y:S01]  /*25320*/  IMAD.MOV.U32 R8, RZ, RZ, R112 ;  /* 0x000000ffff087224 */ /* 0x000fe200078e0070 */
[----:B------:R-:W-:Y:S01]  /*25330*/  FSEL R180, R9, -INF , !P1 ;  /* 0xff80000009b47808 */ /* 0x000fe20004800000 */
[----:B------:R-:W-:Y:S01]  /*25340*/  VIADD R9, R0, 0xf8 ;  /* 0x000000f800097836 */ /* 0x000fe20000000000 */
[----:B------:R-:W-:Y:S02]  /*25350*/  FMNMX3.FTZ R37, R2, R188, R182, !PT ;  /* 0x000000bc02257276 */ /* 0x000fe400078100b6 */
[----:B------:R-:W-:Y:S02]  /*25360*/  FSEL R32, R104, -INF , P4 ;  /* 0xff80000068207808 */ /* 0x000fe40002000000 */
[----:B------:R-:W-:Y:S02]  /*25370*/  ISETP.GE.AND P4, PT, R176, R226, PT ;  /* 0x000000e2b000720c */ /* 0x000fe40003f86270 */
[----:B------:R-:W-:Y:S02]  /*25380*/  FSEL R104, R117, -INF , P3 ;  /* 0xff80000075687808 */ /* 0x000fe40001800000 */
[-C--:B------:R-:W-:Y:S02]  /*25390*/  ISETP.GE.AND P3, PT, R194, R228.reuse, PT ;  /* 0x000000e4c200720c */ /* 0x080fe40003f66270 */
[----:B------:R-:W-:Y:S02]  /*253a0*/  ISETP.GE.AND P6, PT, R195, R228, PT ;  /* 0x000000e4c300720c */ /* 0x000fe40003fc6270 */
[----:B------:R-:W-:Y:S01]  /*253b0*/  FSEL R179, R12, -INF , !P5 ;  /* 0xff8000000cb37808 */ /* 0x000fe20006800000 */
[----:B------:R-:W-:Y:S01]  /*253c0*/  VIADD R12, R0, 0xc9 ;  /* 0x000000c9000c7836 */ /* 0x000fe20000000000 */
[----:B------:R-:W-:Y:S02]  /*253d0*/  FMNMX3.FTZ R37, R37, R181, R180, !PT ;  /* 0x000000b525257276 */ /* 0x000fe400078100b4 */
[----:B------:R-:W-:Y:S02]  /*253e0*/  FSEL R116, R116, -INF , P4 ;  /* 0xff80000074747808 */ /* 0x000fe40002000000 */
[----:B------:R-:W-:Y:S02]  /*253f0*/  ISETP.GE.AND P4, PT, R170, R226, PT ;  /* 0x000000e2aa00720c */ /* 0x000fe40003f86270 */
[-C--:B------:R-:W-:Y:S02]  /*25400*/  ISETP.GE.AND P2, PT, R196, R228.reuse, PT ;  /* 0x000000e4c400720c */ /* 0x080fe40003f46270 */
[----:B------:R-:W-:Y:S02]  /*25410*/  FSEL R177, R16, -INF , !P3 ;  /* 0xff80000010b17808 */ /* 0x000fe40005800000 */
[----:B------:R-:W-:Y:S02]  /*25420*/  FSEL R176, R17, -INF , !P6 ;  /* 0xff80000011b07808 */ /* 0x000fe40007000000 */
[-C--:B------:R-:W-:Y:S02]  /*25430*/  ISETP.GE.AND P1, PT, R197, R228.reuse, PT ;  /* 0x000000e4c500720c */ /* 0x080fe40003f26270 */
[----:B------:R-:W-:Y:S02]  /*25440*/  FMNMX3.FTZ R37, R37, R179, R178, !PT ;  /* 0x000000b325257276 */ /* 0x000fe400078100b2 */
[----:B------:R-:W-:Y:S02]  /*25450*/  FSEL R187, R128, -INF , P4 ;  /* 0xff80000080bb7808 */ /* 0x000fe40002000000 */
        /* <DEDUP_REMOVED lines=14> */
[----:B------:R-:W-:Y:S01]  /*25540*/  FSEL R169, R5, -INF , !P2 ;  /* 0xff80000005a97808 */ /* 0x000fe20005000000 */
[C---:B------:R-:W-:Y:S01]  /*25550*/  VIADD R5, R0.reuse, 0xd8 ;  /* 0x000000d800057836 */ /* 0x040fe20000000000 */
[----:B------:R-:W-:Y:S01]  /*25560*/  FSEL R128, R3, -INF , !P1 ;  /* 0xff80000003807808 */ /* 0x000fe20004800000 */
[----:B------:R-:W-:Y:S01]  /*25570*/  VIADD R3, R0, 0xe8 ;  /* 0x000000e800037836 */ /* 0x000fe20000000000 */
[----:B------:R-:W-:Y:S02]  /*25580*/  FMNMX3.FTZ R37, R37, R171, R170, !PT ;  /* 0x000000ab25257276 */ /* 0x000fe400078100aa */
[----:B------:R-:W-:Y:S01]  /*25590*/  FSEL R125, R36, -INF , !P4 ;  /* 0xff800000247d7808 */ /* 0x000fe20006000000 */
[----:B------:R-:W-:Y:S01]  /*255a0*/  VIADD R36, R0, 0xf1 ;  /* 0x000000f100247836 */ /* 0x000fe20000000000 */
[-C--:B------:R-:W-:Y:S02]  /*255b0*/  ISETP.GE.AND P3, PT, R206, R228.reuse, PT ;  /* 0x000000e4ce00720c */ /* 0x080fe40003f66270 */
[-C--:B------:R-:W-:Y:S02]  /*255c0*/  ISETP.GE.AND P5, PT, R207, R228.reuse, PT ;  /* 0x000000e4cf00720c */ /* 0x080fe40003fa6270 */
[----:B------:R-:W-:Y:S02]  /*255d0*/  FMNMX3.FTZ R37, R37, R169, R128, !PT ;  /* 0x000000a925257276 */ /* 0x000fe40007810080 */
[-C--:B------:R-:W-:Y:S02]  /*255e0*/  ISETP.GE.AND P2, PT, R208, R228.reuse, PT ;  /* 0x000000e4d000720c */ /* 0x080fe40003f46270 */
[-C--:B------:R-:W-:Y:S02]  /*255f0*/  ISETP.GE.AND P1, PT, R209, R228.reuse, PT ;  /* 0x000000e4d100720c */ /* 0x080fe40003f26270 */
[----:B------:R-:W-:Y:S01]  /*25600*/  FSEL R121, R40, -INF , !P3 ;  /* 0xff80000028797808 */ /* 0x000fe20005800000 */
[C---:B------:R-:W-:Y:S01]  /*25610*/  VIADD R40, R0.reuse, 0xe9 ;  /* 0x000000e900287836 */ /* 0x040fe20000000000 */
[----:B------:R-:W-:Y:S01]  /*25620*/  FSEL R120, R41, -INF , !P5 ;  /* 0xff80000029787808 */ /* 0x000fe20006800000 */
[----:B------:R-:W-:Y:S01]  /*25630*/  VIADD R41, R0, 0xf0 ;  /* 0x000000f000297836 */ /* 0x000fe20000000000 */
[----:B------:R-:W-:Y:S02]  /*25640*/  FMNMX3.FTZ R37, R37, R125, R124, !PT ;  /* 0x0000007d25257276 */ /* 0x000fe4000781007c */
[----:B------:R-:W-:Y:S01]  /*25650*/  FSEL R117, R44, -INF , !P2 ;  /* 0xff8000002c757808 */ /* 0x000fe20005000000 */
[----:B------:R-:W-:Y:S01]  /*25660*/  IMAD.MOV.U32 R44, RZ, RZ, R113 ;  /* 0x000000ffff2c7224 */ /* 0x000fe200078e0071 */
[-C--:B------:R-:W-:Y:S02]  /*25670*/  ISETP.GE.AND P0, PT, R211, R228.reuse, PT ;  /* 0x000000e4d300720c */ /* 0x080fe40003f06270 */
        /* <DEDUP_REMOVED lines=12> */
[----:B------:R-:W-:Y:S02]  /*25740*/  ISETP.GE.AND P1, PT, R215, R228, PT ;  /* 0x000000e4d700720c */ /* 0x000fe40003f26270 */
        /* <DEDUP_REMOVED lines=56> */
[----:B------:R-:W-:Y:S02]  /*25ad0*/  ISETP.GE.AND P1, PT, R56, R228, PT ;  /* 0x000000e43800720c */ /* 0x000fe40003f26270 */
[----:B------:R-:W-:Y:S02]  /*25ae0*/  FMNMX3.FTZ R37, R37, R96, R97, !PT ;  /* 0x0000006025257276 */ /* 0x000fe40007810061 */
[-C--:B------:R-:W-:Y:S02]  /*25af0*/  ISETP.GE.AND P3, PT, R12, R228.reuse, PT ;  /* 0x000000e40c00720c */ /* 0x080fe40003f66270 */
[----:B------:R-:W-:Y:S02]  /*25b00*/  FSEL R33, R33, -INF , !P6 ;  /* 0xff80000021217808 */ /* 0x000fe40007000000 */
[-C--:B------:R-:W-:Y:S02]  /*25b10*/  ISETP.GE.AND P4, PT, R251, R228.reuse, PT ;  /* 0x000000e4fb00720c */ /* 0x080fe40003f86270 */
[----:B------:R-:W-:Y:S02]  /*25b20*/  FSEL R100, R100, -INF , !P5 ;  /* 0xff80000064647808 */ /* 0x000fe40006800000 */
[----:B------:R-:W-:Y:S01]  /*25b30*/  FSEL R25, R109, -INF , !P1 ;  /* 0xff8000006d197808 */ /* 0x000fe20004800000 */
[----:B------:R-:W-:Y:S01]  /*25b40*/  VIADD R109, R0, 0xd9 ;  /* 0x000000d9006d7836 */ /* 0x000fe20000000000 */
[----:B------:R-:W-:Y:S02]  /*25b50*/  ISETP.GE.AND P2, PT, R252, R228, PT ;  /* 0x000000e4fc00720c */ /* 0x000fe40003f46270 */
[----:B------:R-:W-:Y:S02]  /*25b60*/  FSEL R32, R32, -INF , !P4 ;  /* 0xff80000020207808 */ /* 0x000fe40006000000 */
[----:B------:R-:W-:Y:S01]  /*25b70*/  FSEL R29, R105, -INF , !P3 ;  /* 0xff800000691d7808 */ /* 0x000fe20005800000 */
[----:B------:R-:W-:Y:S01]  /*25b80*/  VIADD R105, R0, 0xe1 ;  /* 0x000000e100697836 */ /* 0x000fe20000000000 */
[----:B------:R-:W-:Y:S02]  /*25b90*/  FMNMX3.FTZ R37, R37, R100, R33, !PT ;  /* 0x0000006425257276 */ /* 0x000fe40007810021 */
[----:B------:R-:W-:Y:S01]  /*25ba0*/  FSEL R28, R108, -INF , !P2 ;  /* 0xff8000006c1c7808 */ /* 0x000fe20005000000 */
[----:B------:R-:W-:Y:S01]  /*25bb0*/  VIADD R108, R0, 0xe0 ;  /* 0x000000e0006c7836 */ /* 0x000fe20000000000 */
[----:B------:R-:W-:Y:S02]  /*25bc0*/  FMNMX3.FTZ R37, R37, R32, R29, !PT ;  /* 0x0000002025257276 */ /* 0x000fe4000781001d */
[-C--:B------:R-:W-:Y:S02]  /*25bd0*/  ISETP.GE.AND P0, PT, R5, R228.reuse, PT ;  /* 0x000000e40500720c */ /* 0x080fe40003f06270 */
[-C--:B------:R-:W-:Y:S02]  /*25be0*/  ISETP.GE.AND P4, PT, R109, R228.reuse, PT ;  /* 0x000000e46d00720c */ /* 0x080fe40003f86270 */
[-C--:B------:R-:W-:Y:S02]  /*25bf0*/  ISETP.GE.AND P3, PT, R108, R228.reuse, PT ;  /* 0x000000e46c00720c */ /* 0x080fe40003f66270 */
[----:B------:R-:W-:Y:S01]  /*25c00*/  FSEL R24, R4, -INF , !P0 ;  /* 0xff80000004187808 */ /* 0x000fe20004000000 */
[----:B------:R-:W-:Y:S01]  /*25c10*/  VIADD R4, R0, 0xf9 ;  /* 0x000000f900047836 */ /* 0x000fe20000000000 */
[----:B------:R-:W-:Y:S01]  /*25c20*/  FSEL R21, R101, -INF , !P4 ;  /* 0xff80000065157808 */ /* 0x000fe20006000000 */
[----:B------:R-:W-:Y:S01]  /*25c30*/  IMAD.MOV.U32 R101, RZ, RZ, R40 ;  /* 0x000000ffff657224 */ /* 0x000fe200078e0028 */
[----:B------:R-:W-:Y:S02]  /*25c40*/  ISETP.GE.AND P2, PT, R105, R228, PT ;  /* 0x000000e46900720c */ /* 0x000fe40003f46270 */
[----:B------:R-:W-:Y:S02]  /*25c50*/  FMNMX3.FTZ R37, R37, R28, R25, !PT ;  /* 0x0000001c25257276 */ /* 0x000fe40007810019 */
[----:B------:R-:W-:Y:S01]  /*25c60*/  FSEL R20, R116, -INF , !P3 ;  /* 0xff80000074147808 */ /* 0x000fe20005800000 */
[----:B------:R-:W-:Y:S01]  /*25c70*/  IMAD.MOV.U32 R116, RZ, RZ, R8 ;  /* 0x000000ffff747224 */ /* 0x000fe200078e0008 */
[----:B------:R-:W-:Y:S01]  /*25c80*/  FSEL R17, R104, -INF , !P2 ;  /* 0xff80000068117808 */ /* 0x000fe20005000000 */
[----:B------:R-:W-:Y:S01]  /*25c90*/  IMAD.MOV.U32 R104, RZ, RZ, R3 ;  /* 0x000000ffff687224 */ /* 0x000fe200078e0003 */
[----:B------:R-:W-:Y:S02]  /*25ca0*/  FMNMX3.FTZ R37, R37, R24, R21, !PT ;  /* 0x0000001825257276 */ /* 0x000fe40007810015 */
[-C--:B------:R-:W-:Y:S02]  /*25cb0*/  ISETP.GE.AND P6, PT, R3, R228.reuse, PT ;  /* 0x000000e40300720c */ /* 0x080fe40003fc6270 */
[-C--:B------:R-:W-:Y:S02]  /*25cc0*/  ISETP.GE.AND P5, PT, R40, R228.reuse, PT ;  /* 0x000000e42800720c */ /* 0x080fe40003fa6270 */
        /* <DEDUP_REMOVED lines=8> */
[----:B------:R-:W-:Y:S01]  /*25d50*/  FSEL R12, R186, -INF , !P4 ;  /* 0xff800000ba0c7808 */ /* 0x000fe20006000000 */
[----:B------:R-:W-:Y:S01]  /*25d60*/  IMAD.MOV.U32 R186, RZ, RZ, R9 ;  /* 0x000000ffffba7224 */ /* 0x000fe200078e0009 */
[----:B------:R-:W-:Y:S02]  /*25d70*/  ISETP.GE.AND P2, PT, R9, R228, PT ;  /* 0x000000e40900720c */ /* 0x000fe40003f46270 */
[----:B------:R-:W-:Y:S01]  /*25d80*/  FSEL R9, R185, -INF , !P3 ;  /* 0xff800000b9097808 */ /* 0x000fe20005800000 */
[----:B------:R-:W-:Y:S01]  /*25d90*/  IMAD.MOV.U32 R185, RZ, RZ, R56 ;  /* 0x000000ffffb97224 */ /* 0x000fe200078e0038 */
[----:B------:R-:W-:Y:S02]  /*25da0*/  FMNMX3.FTZ R37, R37, R16, R13, !PT ;  /* 0x0000001025257276 */ /* 0x000fe4000781000d */
[----:B------:R-:W-:Y:S02]  /*25db0*/  ISETP.GE.AND P1, PT, R4, R228, PT ;  /* 0x000000e40400720c */ /* 0x000fe40003f26270 */
[----:B------:R-:W-:Y:S02]  /*25dc0*/  FSEL R129, R129, -INF , P0 ;  /* 0xff80000081817808 */ /* 0x000fe40000000000 */
[----:B------:R-:W-:Y:S01]  /*25dd0*/  FSEL R8, R187, -INF , !P2 ;  /* 0xff800000bb087808 */ /* 0x000fe20005000000 */
[----:B------:R-:W-:Y:S01]  /*25de0*/  IMAD.MOV.U32 R187, RZ, RZ, R44 ;  /* 0x000000ffffbb7224 */ /* 0x000fe200078e002c */
[----:B------:R-:W-:Y:S02]  /*25df0*/  FSEL R129, R129, -INF , !P1 ;  /* 0xff80000081817808 */ /* 0x000fe40004800000 */
[----:B------:R-:W-:Y:S02]  /*25e00*/  FMNMX3.FTZ R37, R37, R12, R9, !PT ;  /* 0x0000000c25257276 */ /* 0x000fe40007810009 */
[C---:B------:R-:W-:Y:S02]  /*25e10*/  ISETP.GE.AND P2, PT, R0.reuse, R229, PT ;  /* 0x000000e50000720c */ /* 0x040fe40003f46270 */
[----:B------:R-:W-:Y:S02]  /*25e20*/  FMNMX3.FTZ R37, R37, R8, R129, !PT ;  /* 0x0000000825257276 */ /* 0x000fe40007810081 */
[-C--:B------:R-:W-:Y:S02]  /*25e30*/  ISETP.GE.AND P1, PT, R0, R227.reuse, PT ;  /* 0x000000e30000720c */ /* 0x080fe40003f26270 */
[-C--:B------:R-:W-:Y:S01]  /*25e40*/  ISETP.GE.AND P0, PT, R189, R227.reuse, PT ;  /* 0x000000e3bd00720c */ /* 0x080fe20003f06270 */
[----:B------:R-:W1:Y:S01]  /*25e50*/  SHFL.BFLY PT, R3, R37, 0x2, 0x1f ;  /* 0x0c401f0025037f89 */ /* 0x000e6200000e0000 */
[----:B------:R-:W-:Y:S02]  /*25e60*/  FSEL R40, R6, -INF , P1 ;  /* 0xff80000006287808 */ /* 0x000fe40000800000 */
[-C--:B------:R-:W-:Y:S02]  /*25e70*/  ISETP.GE.AND P1, PT, R192, R227.reuse, PT ;  /* 0x000000e3c000720c */ /* 0x080fe40003f26270 */
[----:B------:R-:W-:Y:S02]  /*25e80*/  FSEL R44, R7, -INF , P0 ;  /* 0xff800000072c7808 */ /* 0x000fe40000000000 */
[----:B------:R-:W-:Y:S02]  /*25e90*/  FSEL R7, R14, -INF , P1 ;  /* 0xff8000000e077808 */ /* 0x000fe40000800000 */
[-C--:B------:R-:W-:Y:S02]  /*25ea0*/  ISETP.GE.AND P1, PT, R196, R227.reuse, PT ;  /* 0x000000e3c400720c */ /* 0x080fe40003f26270 */
[----:B------:R-:W-:Y:S02]  /*25eb0*/  @P2 LOP3.LUT R231, R231, 0x1, RZ, 0xfc, !PT ;  /* 0x00000001e7e72812 */ /* 0x000fe400078efcff */
[-C--:B------:R-:W-:Y:S02]  /*25ec0*/  ISETP.GE.AND P2, PT, R191, R227.reuse, PT ;  /* 0x000000e3bf00720c */ /* 0x080fe40003f46270 */
[----:B------:R-:W-:Y:S02]  /*25ed0*/  FSEL R22, R22, -INF , P1 ;  /* 0xff80000016167808 */ /* 0x000fe40000800000 */
[----:B------:R-:W-:Y:S02]  /*25ee0*/  FSEL R11, R11, -INF , P2 ;  /* 0xff8000000b0b7808 */ /* 0x000fe40001000000 */
[-C--:B------:R-:W-:Y:S02]  /*25ef0*/  ISETP.GE.AND P1, PT, R200, R227.reuse, PT ;  /* 0x000000e3c800720c */ /* 0x080fe40003f26270 */
[-C--:B------:R-:W-:Y:S02]  /*25f00*/  ISETP.GE.AND P2, PT, R195, R227.reuse, PT ;  /* 0x000000e3c300720c */ /* 0x080fe40003f46270 */
[----:B------:R-:W-:Y:S02]  /*25f10*/  ISETP.GE.AND P3, PT, R190, R227, PT ;  /* 0x000000e3be00720c */ /* 0x000fe40003f66270 */
[----:B-1----:R-:W-:Y:S01]  /*25f20*/  FMNMX.FTZ R37, R37, R3, !PT ;  /* 0x0000000325257209 */ /* 0x002fe20007810000 */
[----:B------:R-:W-:Y:S01]  /*25f30*/  IMAD.MOV.U32 R3, RZ, RZ, R5 ;  /* 0x000000ffff037224 */ /* 0x000fe200078e0005 */
[----:B------:R-:W-:Y:S01]  /*25f40*/  FSEL R5, R30, -INF , P1 ;  /* 0xff8000001e057808 */ /* 0x000fe20000800000 */
[----:B------:R-:W-:Y:S01]  /*25f50*/  IMAD.MOV.U32 R30, RZ, RZ, R183 ;  /* 0x000000ffff1e7224 */ /* 0x000fe200078e00b7 */
[----:B------:R-:W-:Y:S01]  /*25f60*/  FSEL R57, R19, -INF , P2 ;  /* 0xff80000013397808 */ /* 0x000fe20001000000 */
[----:B------:R-:W-:Y:S01]  /*25f70*/  IMAD.MOV.U32 R183, RZ, RZ, R4 ;  /* 0x000000ffffb77224 */ /* 0x000fe200078e0004 */
        /* <DEDUP_REMOVED lines=32> */
[----:B------:R-:W-:Y:S01]  /*26180*/  IMAD.MOV.U32 R26, RZ, RZ, R36 ;  /* 0x000000ffff1a7224 */ /* 0x000fe200078e0024 */
[-C--:B------:R-:W-:Y:S01]  /*26190*/  ISETP.GE.AND P3, PT, R203, R227.reuse, PT ;  /* 0x000000e3cb00720c */ /* 0x080fe20003f66270 */
[----:B------:R-:W2:Y:S01]  /*261a0*/  LD.E R36, desc[UR4][R134.64+0xdc] ;  /* 0x0000dc0486247980 */ /* 0x000ea2000c101900 */
        /* <DEDUP_REMOVED lines=46> */
[----:B------:R-:W-:Y:S01]  /*26490*/  ISETP.GE.AND P6, PT, R189, R229, PT ;  /* 0x000000e5bd00720c */ /* 0x000fe20003fc6270 */
[----:B------:R-:W-:Y:S01]  /*264a0*/  IMAD.MOV.U32 R189, RZ, RZ, R3 ;  /* 0x000000ffffbd7224 */ /* 0x000fe200078e0003 */
        /* <DEDUP_REMOVED lines=20> */
[----:B------:R-:W-:Y:S02]  /*265f0*/  ISETP.GE.AND P2, PT, R191, R229, PT ;  /* 0x000000e5bf00720c */ /* 0x000fe40003f46270 */
[----:B------:R-:W-:Y:S02]  /*26600*/  FSEL R123, R123, -INF , P3 ;  /* 0xff8000007b7b7808 */ /* 0x000fe40001800000 */
[----:B------:R-:W-:Y:S02]  /*26610*/  FSEL R23, R23, -INF , P0 ;  /* 0xff80000017177808 */ /* 0x000fe40000000000 */
[----:B------:R-:W-:Y:S02]  /*26620*/  ISETP.GE.AND P4, PT, R202, R227, PT ;  /* 0x000000e3ca00720c */ /* 0x000fe40003f86270 */
[----:B------:R-:W-:Y:S02]  /*26630*/  ISETP.GE.AND P3, PT, R192, R229, PT ;  /* 0x000000e5c000720c */ /* 0x000fe40003f66270 */
[-C--:B------:R-:W-:Y:S02]  /*26640*/  ISETP.GE.AND P0, PT, R201, R227.reuse, PT ;  /* 0x000000e3c900720c */ /* 0x080fe40003f06270 */
[----:B------:R-:W-:Y:S02]  /*26650*/  ISETP.GE.AND P5, PT, R108, R227, PT ;  /* 0x000000e36c00720c */ /* 0x000fe40003fa6270 */
[----:B------:R-:W-:Y:S02]  /*26660*/  FSEL R38, R130, -INF , P1 ;  /* 0xff80000082267808 */ /* 0x000fe40000800000 */
[----:B-1----:R-:W-:Y:S02]  /*26670*/  FMNMX.FTZ R37, R37, R0, !PT ;  /* 0x0000000025257209 */ /* 0x002fe40007810000 */
[-C--:B------:R-:W-:Y:S02]  /*26680*/  ISETP.GE.AND P1, PT, R193, R229.reuse, PT ;  /* 0x000000e5c100720c */ /* 0x080fe40003f26270 */
[----:B------:R-:W-:Y:S01]  /*26690*/  FSEL R19, R11, -INF , !P2 ;  /* 0xff8000000b137808 */ /* 0x000fe20005000000 */
[----:B------:R-:W-:Y:S01]  /*266a0*/  IMAD.MOV.U32 R11, RZ, RZ, R26 ;  /* 0x000000ffff0b7224 */ /* 0x000fe200078e001a */
[----:B------:R-:W-:Y:S02]  /*266b0*/  FSEL R34, R34, -INF , P4 ;  /* 0xff80000022227808 */ /* 0x000fe40002000000 */
[----:B------:R-:W-:Y:S02]  /*266c0*/  FSEL R118, R118, -INF , P5 ;  /* 0xff80000076767808 */ /* 0x000fe40002800000 */
[----:B------:R-:W-:Y:S02]  /*266d0*/  ISETP.GE.AND P2, PT, R196, R229, PT ;  /* 0x000000e5c400720c */ /* 0x000fe40003f46270 */
[----:B------:R-:W-:Y:S01]  /*266e0*/  FSEL R26, R7, -INF , !P3 ;  /* 0xff800000071a7808 */ /* 0x000fe20005800000 */
[----:B------:R-:W-:Y:S01]  /*266f0*/  IMAD.MOV.U32 R7, RZ, RZ, R30 ;  /* 0x000000ffff077224 */ /* 0x000fe200078e001e */
[----:B------:R-:W-:Y:S02]  /*26700*/  FSEL R31, R31, -INF , P0 ;  /* 0xff8000001f1f7808 */ /* 0x000fe40000000000 */
[----:B------:R-:W-:Y:S02]  /*26710*/  ISETP.GE.AND P4, PT, R252, R227, PT ;  /* 0x000000e3fc00720c */ /* 0x000fe40003f86270 */
[-C--:B------:R-:W-:Y:S02]  /*26720*/  ISETP.GE.AND P5, PT, R194, R229.reuse, PT ;  /* 0x000000e5c200720c */ /* 0x080fe40003fa6270 */
[----:B------:R-:W-:Y:S02]  /*26730*/  FSETP.NEU.FTZ.AND P0, PT, R37, -INF , PT ;  /* 0xff8000002500780b */ /* 0x000fe40003f1d000 */
[----:B------:R-:W-:Y:S01]  /*26740*/  FSEL R30, R15, -INF , !P1 ;  /* 0xff8000000f1e7808 */ /* 0x000fe20004800000 */
[----:B------:R-:W-:Y:S01]  /*26750*/  IMAD.MOV.U32 R15, RZ, RZ, R101 ;  /* 0x000000ffff0f7224 */ /* 0x000fe200078e0065 */
[-C--:B------:R-:W-:Y:S02]  /*26760*/  ISETP.GE.AND P3, PT, R197, R229.reuse, PT ;  /* 0x000000e5c500720c */ /* 0x080fe40003f66270 */
[----:B------:R-:W-:Y:S02]  /*26770*/  FSEL R110, R110, -INF , P4 ;  /* 0xff8000006e6e7808 */ /* 0x000fe40002000000 */
[----:B------:R-:W-:Y:S02]  /*26780*/  ISETP.GE.AND P1, PT, R198, R229, PT ;  /* 0x000000e5c600720c */ /* 0x000fe40003f26270 */
[----:B------:R-:W-:Y:S01]  /*26790*/  FSEL R101, R22, -INF , !P2 ;  /* 0xff80000016657808 */ /* 0x000fe20005000000 */
[----:B------:R-:W-:Y:S01]  /*267a0*/  IMAD.MOV.U32 R22, RZ, RZ, R104 ;  /* 0x000000ffff167224 */ /* 0x000fe200078e0068 */
[----:B------:R-:W-:Y:S02]  /*267b0*/  FSEL R56, R56, -INF , !P5 ;  /* 0xff80000038387808 */ /* 0x000fe40006800000 */
[----:B------:R-:W-:Y:S02]  /*267c0*/  FSEL R0, R37, RZ, P0 ;  /* 0x000000ff25007208 */ /* 0x000fe40000000000 */
[----:B------:R-:W-:Y:S02]  /*267d0*/  ISETP.GE.AND P4, PT, R104, R227, PT ;  /* 0x000000e36800720c */ /* 0x000fe40003f86270 */
[----:B------:R-:W-:Y:S01]  /*267e0*/  FSEL R104, R23, -INF , !P3 ;  /* 0xff80000017687808 */ /* 0x000fe20005800000 */
[----:B------:R-:W-:Y:S01]  /*267f0*/  IMAD.MOV.U32 R23, RZ, RZ, R105 ;  /* 0x000000ffff177224 */ /* 0x000fe200078e0069 */
[-C--:B------:R-:W-:Y:S01]  /*26800*/  ISETP.GE.AND P5, PT, R199, R229.reuse, PT ;  /* 0x000000e5c700720c */ /* 0x080fe20003fa6270 */
[----:B------:R-:W-:Y:S01]  /*26810*/  FADD.FTZ R3, -R0, R2 ;  /* 0x0000000200037221 */ /* 0x000fe20000010100 */
[----:B------:R-:W-:Y:S01]  /*26820*/  FSEL R105, R6, -INF , !P1 ;  /* 0xff80000006697808 */ /* 0x000fe20004800000 */
[----:B------:R-:W-:Y:S01]  /*26830*/  IMAD.MOV.U32 R6, RZ, RZ, R108 ;  /* 0x000000ffff067224 */ /* 0x000fe200078e006c */
[-C--:B------:R-:W-:Y:S01]  /*26840*/  ISETP.GE.AND P2, PT, R201, R229.reuse, PT ;  /* 0x000000e5c900720c */ /* 0x080fe20003f46270 */
[----:B------:R-:W-:Y:S01]  /*26850*/  IMAD.MOV.U32 R2, RZ, RZ, R116 ;  /* 0x000000ffff027224 */ /* 0x000fe200078e0074 */
        /* <DEDUP_REMOVED lines=31> */
[----:B------:R-:W3:Y:S01]  /*26a50*/  LDL.LU R7, [R1+0x24] ;  /* 0x0000240001077983 */ /* 0x000ee20000300800 */
[----:B------:R-:W-:Y:S02]  /*26a60*/  LOP3.LUT R231, R231, 0xfffff7ff, RZ, 0xc0, !PT ;  /* 0xfffff7ffe7e77812 */ /* 0x000fe400078ec0ff */
[----:B------:R-:W-:Y:S02]  /*26a70*/  FSEL R57, R57, -INF , !P4 ;  /* 0xff80000039397808 */ /* 0x000fe40006000000 */
[----:B------:R-:W-:Y:S02]  /*26a80*/  @P0 LOP3.LUT R231, R231, 0x800, RZ, 0xfc, !PT ;  /* 0x00000800e7e70812 */ /* 0x000fe400078efcff */
[-C--:B------:R-:W-:Y:S02]  /*26a90*/  ISETP.GE.AND P4, PT, R200, R229.reuse, PT ;  /* 0x000000e5c800720c */ /* 0x080fe40003f86270 */
[----:B------:R-:W-:Y:S02]  /*26aa0*/  LOP3.LUT P0, RZ, R231, 0x1, RZ, 0xc0, !PT ;  /* 0x00000001e7ff7812 */ /* 0x000fe4000780c0ff */
[-C--:B------:R-:W-:Y:S02]  /*26ab0*/  ISETP.GE.AND P3, PT, R202, R229.reuse, PT ;  /* 0x000000e5ca00720c */ /* 0x080fe40003f66270 */
[----:B------:R-:W-:Y:S01]  /*26ac0*/  FSEL R10, R40, -INF , !P0 ;  /* 0xff800000280a7808 */ /* 0x000fe20004000000 */
[----:B------:R-:W-:Y:S01]  /*26ad0*/  IMAD.MOV.U32 R40, RZ, RZ, R187 ;  /* 0x000000ffff287224 */ /* 0x000fe200078e00bb */
[----:B------:R-:W-:Y:S01]  /*26ae0*/  FSEL R109, R5, -INF , !P4 ;  /* 0xff800000056d7808 */ /* 0x000fe20006000000 */
[----:B------:R-:W-:Y:S01]  /*26af0*/  IMAD.MOV.U32 R5, RZ, RZ, R189 ;  /* 0x000000ffff057224 */ /* 0x000fe200078e00bd */
[----:B------:R-:W-:Y:S02]  /*26b00*/  FMNMX3.FTZ R0, R132, R10, R14, !PT ;  /* 0x0000000a84007276 */ /* 0x000fe4000781000e */
        /* <DEDUP_REMOVED lines=12> */
[----:B------:R-:W-:Y:S02]  /*26bd0*/  FSEL R189, R46, -INF , !P1 ;  /* 0xff8000002ebd7808 */ /* 0x000fe40004800000 */
[----:B------:R-:W-:Y:S02]  /*26be0*/  FMNMX3.FTZ R0, R0, R130, R183, !PT ;  /* 0x0000008200007276 */ /* 0x000fe400078100b7 */
[-C--:B------:R-:W-:Y:S02]  /*26bf0*/  ISETP.GE.AND P4, PT, R210, R229.reuse, PT ;  /* 0x000000e5d200720c */ /* 0x080fe40003f86270 */
[----:B------:R-:W-:Y:S02]  /*26c00*/  FMNMX3.FTZ R0, R0, R184, R185, !PT ;  /* 0x000000b800007276 */ /* 0x000fe400078100b9 */
        /* <DEDUP_REMOVED lines=41> */
[----:B------:R-:W-:Y:S02]  /*26ea0*/  FSEL R87, R87, -INF , !P6 ;  /* 0xff80000057577808 */ /* 0x000fe40007000000 */
[----:B------:R-:W-:Y:S02]  /*26eb0*/  FMNMX3.FTZ R0, R0, R82, R83, !PT ;  /* 0x0000005200007276 */ /* 0x000fe40007810053 */
[-C--:B------:R-:W-:Y:S02]  /*26ec0*/  ISETP.GE.AND P3, PT, R243, R229.reuse, PT ;  /* 0x000000e5f300720c */ /* 0x080fe40003f66270 */
[----:B------:R-:W-:Y:S02]  /*26ed0*/  FSEL R86, R86, -INF , !P1 ;  /* 0xff80000056567808 */ /* 0x000fe40004800000 */
[-C--:B------:R-:W-:Y:S02]  /*26ee0*/  ISETP.GE.AND P2, PT, R247, R229.reuse, PT ;  /* 0x000000e5f700720c */ /* 0x080fe40003f46270 */
[----:B------:R-:W-:Y:S02]  /*26ef0*/  FSEL R202, R91, -INF , !P3 ;  /* 0xff8000005bca7808 */ /* 0x000fe40005800000 */
[-C--:B------:R-:W-:Y:S01]  /*26f00*/  ISETP.GE.AND P4, PT, R245, R229.reuse, PT ;  /* 0x000000e5f500720c */ /* 0x080fe20003f86270 */
[----:B------:R-:W-:Y:S01]  /*26f10*/  IMAD.MOV.U32 R245, RZ, RZ, R40 ;  /* 0x000000fffff57224 */ /* 0x000fe200078e0028 */
[----:B------:R-:W-:Y:S02]  /*26f20*/  FMNMX3.FTZ R0, R0, R86, R87, !PT ;  /* 0x0000005600007276 */ /* 0x000fe40007810057 */
[-C--:B------:R-:W-:Y:S02]  /*26f30*/  ISETP.GE.AND P0, PT, R246, R229.reuse, PT ;  /* 0x000000e5f600720c */ /* 0x080fe40003f06270 */
[----:B------:R-:W-:Y:S01]  /*26f40*/  FSEL R204, R95, -INF , !P2 ;  /* 0xff8000005fcc7808 */ /* 0x000fe20005000000 */
[----:B------:R-:W4:Y:S01]  /*26f50*/  LDL.LU R246, [R1+0x40] ;  /* 0x0000400001f67983 */ /* 0x000f220000300800 */
[----:B------:R-:W-:Y:S02]  /*26f60*/  FMNMX3.FTZ R0, R0, R90, R202, !PT ;  /* 0x0000005a00007276 */ /* 0x000fe400078100ca */
[-C--:B------:R-:W-:Y:S02]  /*26f70*/  ISETP.GE.AND P6, PT, R248, R229.reuse, PT ;  /* 0x000000e5f800720c */ /* 0x080fe40003fc6270 */
[----:B------:R-:W-:Y:S02]  /*26f80*/  FSEL R203, R94, -INF , !P4 ;  /* 0xff8000005ecb7808 */ /* 0x000fe40006000000 */
[----:B------:R-:W-:Y:S02]  /*26f90*/  FSEL R205, R98, -INF , !P0 ;  /* 0xff80000062cd7808 */ /* 0x000fe40004000000 */
[-C--:B------:R-:W-:Y:S02]  /*26fa0*/  ISETP.GE.AND P0, PT, R206, R229.reuse, PT ;  /* 0x000000e5ce00720c */ /* 0x080fe40003f06270 */
[----:B------:R-:W-:Y:S02]  /*26fb0*/  FSEL R206, R99, -INF , !P6 ;  /* 0xff80000063ce7808 */ /* 0x000fe40007000000 */
[----:B------:R-:W-:Y:S02]  /*26fc0*/  ISETP.GE.AND P1, PT, R250, R229, PT ;  /* 0x000000e5fa00720c */ /* 0x000fe40003f26270 */
        /* <DEDUP_REMOVED lines=11> */
[----:B------:R-:W-:Y:S01]  /*27080*/  ISETP.GE.AND P2, PT, R5, R229, PT ;  /* 0x000000e50500720c */ /* 0x000fe20003f46270 */
[----:B--2---:R-:W-:Y:S01]  /*27090*/  FMUL.FTZ R5, R36, R37 ;  /* 0x0000002524057220 */ /* 0x004fe20000410000 */
        /* <DEDUP_REMOVED lines=13> */
[----:B------:R-:W-:Y:S02]  /*27170*/  ISETP.GE.AND P1, PT, R44, R227, PT ;  /* 0x000000e32c00720c */ /* 0x000fe40003f26270 */
[----:B------:R-:W-:Y:S02]  /*27180*/  FSEL R218, R123, -INF , !P2 ;  /* 0xff8000007bda7808 */ /* 0x000fe40005000000 */
[----:B------:R-:W-:Y:S02]  /*27190*/  ISETP.GE.AND P4, PT, R11, R229, PT ;  /* 0x000000e50b00720c */ /* 0x000fe40003f86270 */
[----:B------:R-:W-:Y:S02]  /*271a0*/  FMNMX3.FTZ R0, R0, R215, R216, !PT ;  /* 0x000000d700007276 */ /* 0x000fe400078100d8 */
[-C--:B------:R-:W-:Y:S02]  /*271b0*/  ISETP.GE.AND P3, PT, R41, R229.reuse, PT ;  /* 0x000000e52900720c */ /* 0x080fe40003f66270 */
[----:B------:R-:W-:Y:S01]  /*271c0*/  ISETP.GE.AND P2, PT, R44, R229, PT ;  /* 0x000000e52c00720c */ /* 0x000fe20003f46270 */
[----:B------:R-:W-:Y:S01]  /*271d0*/  IMAD.MOV.U32 R44, RZ, RZ, R2 ;  /* 0x000000ffff2c7224 */ /* 0x000fe200078e0002 */
[----:B------:R-:W-:Y:S02]  /*271e0*/  FSEL R219, R126, -INF , !P5 ;  /* 0xff8000007edb7808 */ /* 0x000fe40006800000 */
[----:B------:R-:W-:Y:S01]  /*271f0*/  FSEL R39, R131, -INF , P1 ;  /* 0xff80000083277808 */ /* 0x000fe20000800000 */
[----:B------:R-:W-:Y:S01]  /*27200*/  IMAD.MOV.U32 R247, RZ, RZ, R44 ;  /* 0x000000fffff77224 */ /* 0x000fe200078e002c */
[----:B------:R-:W-:Y:S02]  /*27210*/  FSEL R221, R127, -INF , !P4 ;  /* 0xff8000007fdd7808 */ /* 0x000fe40006000000 */
[----:B------:R-:W-:Y:S02]  /*27220*/  FMNMX3.FTZ R0, R0, R217, R218, !PT ;  /* 0x000000d900007276 */ /* 0x000fe400078100da */
[----:B------:R-:W-:Y:S02]  /*27230*/  FSEL R39, R39, -INF , !P2 ;  /* 0xff80000027277808 */ /* 0x000fe40005000000 */
[----:B------:R-:W-:Y:S02]  /*27240*/  FSEL R38, R38, -INF , !P3 ;  /* 0xff80000026267808 */ /* 0x000fe40005800000 */
[----:B------:R-:W-:Y:S02]  /*27250*/  FMNMX3.FTZ R0, R0, R219, R221, !PT ;  /* 0x000000db00007276 */ /* 0x000fe400078100dd */
[----:B------:R-:W-:Y:S02]  /*27260*/  LOP3.LUT P0, RZ, R231, 0x800, RZ, 0xc0, !PT ;  /* 0x00000800e7ff7812 */ /* 0x000fe4000780c0ff */
[----:B------:R-:W-:Y:S02]  /*27270*/  FMNMX3.FTZ R0, R0, R38, R39, !PT ;  /* 0x0000002600007276 */ /* 0x000fe40007810027 */
[----:B------:R-:W-:Y:S03]  /*27280*/  FSEL R5, R5, RZ, P0 ;  /* 0x000000ff05057208 */ /* 0x000fe60000000000 */
[----:B------:R-:W1:Y:S02]  /*27290*/  SHFL.BFLY PT, R2, R0, 0x2, 0x1f ;  /* 0x0c401f0000027f89 */ /* 0x000e6400000e0000 */
        /* <DEDUP_REMOVED lines=20> */
[--C-:B------:R-:W-:Y:S02]  /*273e0*/  FFMA.FTZ R110, R68, R36, -R5.reuse ;  /* 0x00000024446e7223 */ /* 0x100fe40000010805 */
        /* <DEDUP_REMOVED lines=72> */
[----:B------:R1:W2:Y:S01]  /*27870*/  MUFU.EX2 R3, R6 ;  /* 0x0000000600037308 */ /* 0x0002a20000000800 */
[----:B------:R-:W3:Y:S01]  /*27880*/  LDSM.16.MT88.4 R44, [R168+0xa000] ;  /* 0x00a00000a82c783b */ /* 0x000ee20000004200 */
[----:B------:R-:W-:Y:S02]  /*27890*/  IMAD.IADD R152, R168, 0x1, R220 ;  /* 0x00000001a8987824 */ /* 0x000fe400078e02dc */
[-CC-:B------:R-:W-:Y:S06]  /*278a0*/  FFMA.FTZ R34, R57, R36.reuse, -R61.reuse ;  /* 0x0000002439227223 */ /* 0x180fec000001083d */
[----:B------:R5:W-:Y:S01]  /*278b0*/  MUFU.EX2 R244, R0 ;  /* 0x0000000000f47308 */ /* 0x000be20000000800 */
[----:B------:R-:W3:Y:S09]  /*278c0*/  LDSM.16.MT88.4 R48, [R152+0xa000] ;  /* 0x00a000009830783b */ /* 0x000ef20000004200 */
[----:B------:R-:W-:Y:S01]  /*278d0*/  MUFU.EX2 R60, R11 ;  /* 0x0000000b003c7308 */ /* 0x000fe20000000800 */
[-CC-:B-1----:R-:W-:Y:S01]  /*278e0*/  FFMA.FTZ R6, R18, R36.reuse, -R61.reuse ;  /* 0x0000002412067223 */ /* 0x182fe2000001083d */
[----:B------:R-:W-:Y:S01]  /*278f0*/  FFMA.FTZ R18, R26, R36, -R61 ;  /* 0x000000241a127223 */ /* 0x000fe2000001083d */
[C---:B--2---:R-:W-:Y:S01]  /*27900*/  FADD.FTZ R62, R3.reuse, R7 ;  /* 0x00000007033e7221 */ /* 0x044fe20000010000 */
[----:B------:R-:W1:Y:S01]  /*27910*/  LDSM.16.MT88.4 R52, [R133] ;  /* 0x000000008534783b */ /* 0x000e620000004200 */
[----:B------:R-:W-:Y:S01]  /*27920*/  F2FP.F16.F32.PACK_AB R40, R3, R40 ;  /* 0x000000280328723e */ /* 0x000fe200000000ff */
[----:B------:R-:W-:Y:S04]  /*27930*/  IMAD.IADD R3, R220, 0x1, R133 ;  /* 0x00000001dc037824 */ /* 0x000fe800078e0285 */
[----:B------:R2:W-:Y:S01]  /*27940*/  MUFU.EX2 R157, R6 ;  /* 0x00000006009d7308 */ /* 0x0005e20000000800 */
[-CC-:B-----5:R-:W-:Y:S09]  /*27950*/  FFMA.FTZ R0, R14, R36.reuse, -R61.reuse ;  /* 0x000000240e007223 */ /* 0x1a0ff2000001083d */
[----:B------:R5:W3:Y:S10]  /*27960*/  MUFU.EX2 R160, R0 ;  /* 0x0000000000a07308 */ /* 0x000af40000000800 */
[----:B------:R-:W1:Y:S01]  /*27970*/  MUFU.EX2 R164, R15 ;  /* 0x0000000f00a47308 */ /* 0x000e620000000800 */
[--C-:B--2---:R-:W-:Y:S09]  /*27980*/  FFMA.FTZ R6, R19, R36, -R61.reuse ;  /* 0x0000002413067223 */ /* 0x104ff2000001083d */
[----:B------:R-:W2:Y:S01]  /*27990*/  MUFU.EX2 R161, R6 ;  /* 0x0000000600a17308 */ /* 0x000ea20000000800 */
[----:B-----5:R-:W-:Y:S02]  /*279a0*/  FSEL R0, R2, RZ, P0 ;  /* 0x000000ff02007208 */ /* 0x020fe40000000000 */
[----:B---3--:R-:W-:Y:S02]  /*279b0*/  F2FP.F16.F32.PACK_AB R41, R160, R244 ;  /* 0x000000f4a029723e */ /* 0x008fe400000000ff */
[C---:B------:R-:W-:Y:S01]  /*279c0*/  ISETP.GT.AND P0, PT, R245.reuse, R247, PT ;  /* 0x000000f7f500720c */ /* 0x040fe20003f04270 */
[----:B------:R-:W-:Y:S01]  /*279d0*/  FADD.FTZ R0, -R0, R132 ;  /* 0x0000008400007221 */ /* 0x000fe20000010100 */
[----:B------:R-:W-:Y:S03]  /*279e0*/  VIADD R245, R245, 0xffffffff ;  /* 0xfffffffff5f57836 */ /* 0x000fe60000000000 */
[----:B------:R3:W-:Y:S01]  /*279f0*/  MUFU.EX2 R73, R22 ;  /* 0x0000001600497308 */ /* 0x0007e20000000800 */
[----:B-1----:R-:W-:Y:S01]  /*27a00*/  F2FP.F16.F32.PACK_AB R42, R164, R60 ;  /* 0x0000003ca42a723e */ /* 0x002fe200000000ff */
[----:B------:R-:W-:Y:S08]  /*27a10*/  FMUL.FTZ R0, R36, R0 ;  /* 0x0000000024007220 */ /* 0x000ff00000410000 */
[----:B------:R-:W1:Y:S01]  /*27a20*/  MUFU.EX2 R0, R0 ;  /* 0x0000000000007308 */ /* 0x000e620000000800 */
[----:B--2---:R-:W-:Y:S09]  /*27a30*/  F2FP.F16.F32.PACK_AB R43, R161, R157 ;  /* 0x0000009da12b723e */ /* 0x004ff200000000ff */
[----:B------:R2:W-:Y:S01]  /*27a40*/  MUFU.EX2 R72, R18 ;  /* 0x0000001200487308 */ /* 0x0005e20000000800 */
[-CC-:B---3--:R-:W-:Y:S01]  /*27a50*/  FFMA.FTZ R22, R30, R36.reuse, -R61.reuse ;  /* 0x000000241e167223 */ /* 0x188fe2000001083d */
[--C-:B------:R-:W-:Y:S02]  /*27a60*/  FFMA.FTZ R30, R56, R36, -R61.reuse ;  /* 0x00000024381e7223 */ /* 0x100fe4000001083d */
[----:B------:R-:W-:Y:S06]  /*27a70*/  LDSM.16.MT88.4 R56, [R133+0x800] ;  /* 0x000800008538783b */ /* 0x000fec0000004200 */
[----:B------:R3:W-:Y:S01]  /*27a80*/  MUFU.EX2 R156, R23 ;  /* 0x00000017009c7308 */ /* 0x0007e20000000800 */
        /* <DEDUP_REMOVED lines=9> */
[----:B--2---:R-:W-:Y:S01]  /*27b20*/  FMUL.FTZ R18, R0, R154 ;  /* 0x0000009a00127220 */ /* 0x004fe20000410000 */
[----:B------:R-:W-:Y:S03]  /*27b30*/  FADD.FTZ R155, R60, R62 ;  /* 0x0000003e3c9b7221 */ /* 0x000fe60000010000 */
[----:B------:R2:W5:Y:S01]  /*27b40*/  MUFU.EX2 R154, R22 ;  /* 0x00000016009a7308 */ /* 0x0005620000000800 */
[C---:B------:R-:W-:Y:S01]  /*27b50*/  HMMA.16816.F32 R8, R40.reuse, R46, R8 ;  /* 0x0000002e2808723c */ /* 0x040fe20000001808 */
[----:B------:R-:W4:Y:S02]  /*27b60*/  LDSM.16.MT88.4 R44, [R3] ;  /* 0x00000000032c783b */ /* 0x000f240000004200 */
[C---:B---3--:R-:W-:Y:S01]  /*27b70*/  FMUL.FTZ R23, R0.reuse, R151 ;  /* 0x0000009700177220 */ /* 0x048fe20000410000 */
[C---:B------:R-:W-:Y:S01]  /*27b80*/  FMUL.FTZ R26, R0.reuse, R146 ;  /* 0x00000092001a7220 */ /* 0x040fe20000410000 */
[----:B------:R-:W-:Y:S01]  /*27b90*/  FMUL.FTZ R35, R0, R139 ;  /* 0x0000008b00237220 */ /* 0x000fe20000410000 */
[--C-:B------:R-:W-:Y:S03]  /*27ba0*/  FFMA.FTZ R60, R184, R36, -R61.reuse ;  /* 0x00000024b83c7223 */ /* 0x100fe6000001083d */
[----:B------:R-:W-:Y:S01]  /*27bb0*/  MUFU.EX2 R162, R99 ;  /* 0x0000006300a27308 */ /* 0x000fe20000000800 */
[C---:B------:R-:W-:Y:S03]  /*27bc0*/  HMMA.16816.F32 R12, R40.reuse, R48, R12 ;  /* 0x00000030280c723c */ /* 0x040fe6000000180c */
[C---:B-1----:R-:W-:Y:S06]  /*27bd0*/  FMUL.FTZ R27, R0.reuse, R147 ;  /* 0x00000093001b7220 */ /* 0x042fec0000410000 */
[----:B------:R1:W3:Y:S01]  /*27be0*/  MUFU.EX2 R151, R31 ;  /* 0x0000001f00977308 */ /* 0x0002e20000000800 */
[C---:B------:R-:W-:Y:S01]  /*27bf0*/  HMMA.16816.F32 R16, R40.reuse, R50, R16 ;  /* 0x000000322810723c */ /* 0x040fe20000001810 */
[----:B------:R-:W3:Y:S02]  /*27c00*/  LDSM.16.MT88.4 R48, [R168+0xa800] ;  /* 0x00a80000a830783b */ /* 0x000ee40000004200 */
[C---:B--2---:R-:W-:Y:S06]  /*27c10*/  FMUL.FTZ R22, R0.reuse, R150 ;  /* 0x0000009600167220 */ /* 0x044fec0000410000 */
[----:B------:R2:W-:Y:S01]  /*27c20*/  MUFU.EX2 R149, R30 ;  /* 0x0000001e00957308 */ /* 0x0005e20000000800 */
[C---:B------:R-:W-:Y:S09]  /*27c30*/  HMMA.16816.F32 R20, R40.reuse, R52, R20 ;  /* 0x000000342814723c */ /* 0x040ff20000001814 */
[----:B------:R5:W3:Y:S01]  /*27c40*/  MUFU.EX2 R150, R34 ;  /* 0x0000002200967308 */ /* 0x000ae20000000800 */
[C---:B-1----:R-:W-:Y:S01]  /*27c50*/  FMUL.FTZ R31, R0.reuse, R143 ;  /* 0x0000008f001f7220 */ /* 0x042fe20000410000 */
[C---:B------:R-:W-:Y:S01]  /*27c60*/  HMMA.16816.F32 R24, R40.reuse, R54, R24 ;  /* 0x000000362818723c */ /* 0x040fe20000001818 */
[----:B------:R-:W1:Y:S07]  /*27c70*/  LDSM.16.MT88.4 R52, [R152+0xa800] ;  /* 0x00a800009834783b */ /* 0x000e6e0000004200 */
[----:B------:R-:W-:Y:S01]  /*27c80*/  MUFU.EX2 R148, R63 ;  /* 0x0000003f00947308 */ /* 0x000fe20000000800 */
[C---:B--2---:R-:W-:Y:S07]  /*27c90*/  FMUL.FTZ R30, R0.reuse, R142 ;  /* 0x0000008e001e7220 */ /* 0x044fee0000410000 */
[C---:B----4-:R-:W-:Y:S02]  /*27ca0*/  HMMA.16816.F32 R28, R40.reuse, R44, R28 ;  /* 0x0000002c281c723c */ /* 0x050fe4000000181c */
[----:B------:R-:W-:Y:S01]  /*27cb0*/  MUFU.EX2 R174, R174 ;  /* 0x000000ae00ae7308 */ /* 0x000fe20000000800 */
[C---:B-----5:R-:W-:Y:S01]  /*27cc0*/  FMUL.FTZ R34, R0.reuse, R138 ;  /* 0x0000008a00227220 */ /* 0x060fe20000410000 */
[----:B------:R-:W-:Y:S04]  /*27cd0*/  FFMA.FTZ R0, R0, R246, R244 ;  /* 0x000000f600007223 */ /* 0x000fe800000100f4 */
[----:B------:R-:W-:Y:S04]  /*27ce0*/  FADD.FTZ R0, R160, R0 ;  /* 0x00000000a0007221 */ /* 0x000fe80000010000 */
[----:B------:R-:W-:Y:S01]  /*27cf0*/  MUFU.EX2 R143, R128 ;  /* 0x00000080008f7308 */ /* 0x000fe20000000800 */
[----:B------:R-:W-:Y:S01]  /*27d00*/  HMMA.16816.F32 R32, R40, R46, R32 ;  /* 0x0000002e2820723c */ /* 0x000fe20000001820 */
[----:B------:R-:W2:Y:S02]  /*27d10*/  LDSM.16.MT88.4 R44, [R3+0x800] ;  /* 0x00080000032c783b */ /* 0x000ea40000004200 */
[----:B------:R-:W-:Y:S01]  /*27d20*/  F2FP.F16.F32.PACK_AB R41, R154, R72 ;  /* 0x000000489a29723e */ /* 0x000fe200000000ff */
[----:B------:R-:W-:Y:S01]  /*27d30*/  FADD.FTZ R0, R157, R0 ;  /* 0x000000009d007221 */ /* 0x000fe20000010000 */
[----:B---3--:R-:W-:Y:S02]  /*27d40*/  F2FP.F16.F32.PACK_AB R42, R151, R153 ;  /* 0x00000099972a723e */ /* 0x008fe400000000ff */
[----:B------:R-:W-:Y:S02]  /*27d50*/  F2FP.F16.F32.PACK_AB R40, R156, R73 ;  /* 0x000000499c28723e */ /* 0x000fe400000000ff */
[----:B------:R-:W-:Y:S01]  /*27d60*/  MUFU.EX2 R173, R173 ;  /* 0x000000ad00ad7308 */ /* 0x000fe20000000800 */
[----:B------:R-:W-:Y:S01]  /*27d70*/  F2FP.F16.F32.PACK_AB R43, R150, R149 ;  /* 0x00000095962b723e */ /* 0x000fe200000000ff */
[----:B------:R-:W-:Y:S04]  /*27d80*/  FADD.FTZ R0, R161, R0 ;  /* 0x00000000a1007221 */ /* 0x000fe80000010000 */
[----:B------:R-:W-:Y:S02]  /*27d90*/  FADD.FTZ R0, R72, R0 ;  /* 0x0000000048007221 */ /* 0x000fe40000010000 */
[C---:B------:R-:W-:Y:S02]  /*27da0*/  HMMA.16816.F32 R4, R40.reuse, R48, R4 ;  /* 0x000000302804723c */ /* 0x040fe40000001804 */
[----:B------:R-:W-:Y:S01]  /*27db0*/  MUFU.EX2 R138, R125 ;  /* 0x0000007d008a7308 */ /* 0x000fe20000000800 */
[-CC-:B------:R-:W-:Y:S01]  /*27dc0*/  FFMA.FTZ R48, R101, R36.reuse, -R61.reuse ;  /* 0x0000002465307223 */ /* 0x180fe2000001083d */
[----:B------:R-:W-:Y:S04]  /*27dd0*/  FADD.FTZ R0, R154, R0 ;  /* 0x000000009a007221 */ /* 0x000fe80000010000 */
[C---:B------:R-:W-:Y:S04]  /*27de0*/  HMMA.16816.F32 R8, R40.reuse, R50, R8 ;  /* 0x000000322808723c */ /* 0x040fe80000001808 */
[----:B------:R3:W4:Y:S01]  /*27df0*/  MUFU.EX2 R147, R48 ;  /* 0x0000003000937308 */ /* 0x0007220000000800 */
[----:B------:R-:W-:Y:S04]  /*27e00*/  FADD.FTZ R0, R149, R0 ;  /* 0x0000000095007221 */ /* 0x000fe80000010000 */
[----:B------:R-:W-:Y:S01]  /*27e10*/  FADD.FTZ R0, R150, R0 ;  /* 0x0000000096007221 */ /* 0x000fe20000010000 */
[C---:B-1----:R-:W-:Y:S04]  /*27e20*/  HMMA.16816.F32 R12, R40.reuse, R52, R12 ;  /* 0x00000034280c723c */ /* 0x042fe8000000180c */
[----:B------:R-:W-:Y:S01]  /*27e30*/  MUFU.EX2 R136, R121 ;  /* 0x0000007900887308 */ /* 0x000fe20000000800 */
[-CC-:B------:R-:W-:Y:S03]  /*27e40*/  FFMA.FTZ R52, R105, R36.reuse, -R61.reuse ;  /* 0x0000002469347223 */ /* 0x180fe6000001083d */
[C---:B------:R-:W-:Y:S06]  /*27e50*/  HMMA.16816.F32 R16, R40.reuse, R54, R16 ;  /* 0x000000362810723c */ /* 0x040fec0000001810 */
[----:B------:R1:W-:Y:S01]  /*27e60*/  MUFU.EX2 R145, R52 ;  /* 0x0000003400917308 */ /* 0x0003e20000000800 */
[-CC-:B---3--:R-:W-:Y:S01]  /*27e70*/  FFMA.FTZ R48, R104, R36.reuse, -R61.reuse ;  /* 0x0000002468307223 */ /* 0x188fe2000001083d */
[----:B----4-:R-:W-:Y:S01]  /*27e80*/  FADD.FTZ R0, R147, R0 ;  /* 0x0000000093007221 */ /* 0x010fe20000010000 */
[C---:B------:R-:W-:Y:S07]  /*27e90*/  HMMA.16816.F32 R20, R40.reuse, R56, R20 ;  /* 0x000000382814723c */ /* 0x040fee0000001814 */
[----:B------:R3:W4:Y:S01]  /*27ea0*/  MUFU.EX2 R146, R48 ;  /* 0x0000003000927308 */ /* 0x0007220000000800 */
[--C-:B------:R-:W-:Y:S01]  /*27eb0*/  FFMA.FTZ R56, R108, R36, -R61.reuse ;  /* 0x000000246c387223 */ /* 0x100fe2000001083d */
[C---:B------:R-:W-:Y:S08]  /*27ec0*/  HMMA.16816.F32 R24, R40.reuse, R58, R24 ;  /* 0x0000003a2818723c */ /* 0x040ff00000001818 */
[----:B------:R5:W5:Y:S01]  /*27ed0*/  MUFU.EX2 R69, R56 ;  /* 0x0000003800457308 */ /* 0x000b620000000800 */
[----:B-1----:R-:W-:Y:S01]  /*27ee0*/  LDSM.16.MT88.4 R52, [R152+0xb000] ;  /* 0x00b000009834783b */ /* 0x002fe20000004200 */
[C---:B--2---:R-:W-:Y:S08]  /*27ef0*/  HMMA.16816.F32 R28, R40.reuse, R44, R28 ;  /* 0x0000002c281c723c */ /* 0x044ff0000000181c */
[----:B------:R-:W1:Y:S01]  /*27f00*/  MUFU.EX2 R172, R172 ;  /* 0x000000ac00ac7308 */ /* 0x000e620000000800 */
[----:B---3--:R-:W2:Y:S01]  /*27f10*/  LDSM.16.MT88.4 R48, [R168+0xb000] ;  /* 0x00b00000a830783b */ /* 0x008ea20000004200 */
[C---:B----4-:R-:W-:Y:S04]  /*27f20*/  FADD.FTZ R0, R146.reuse, R0 ;  /* 0x0000000092007221 */ /* 0x050fe80000010000 */
[----:B------:R-:W-:Y:S01]  /*27f30*/  FADD.FTZ R0, R145, R0 ;  /* 0x0000000091007221 */ /* 0x000fe20000010000 */
[----:B------:R-:W-:Y:S03]  /*27f40*/  HMMA.16816.F32 R32, R40, R46, R32 ;  /* 0x0000002e2820723c */ /* 0x000fe60000001820 */
[----:B------:R-:W-:Y:S01]  /*27f50*/  MUFU.EX2 R171, R171 ;  /* 0x000000ab00ab7308 */ /* 0x000fe20000000800 */
[----:B-----5:R-:W3:Y:S01]  /*27f60*/  LDSM.16.MT88.4 R56, [R133+0x1000] ;  /* 0x001000008538783b */ /* 0x020ee20000004200 */
[----:B------:R-:W-:Y:S01]  /*27f70*/  F2FP.F16.F32.PACK_AB R41, R146, R147 ;  /* 0x000000939229723e */ /* 0x000fe200000000ff */
[C---:B------:R-:W-:Y:S01]  /*27f80*/  FADD.FTZ R0, R69.reuse, R0 ;  /* 0x0000000045007221 */ /* 0x040fe20000010000 */
[----:B------:R-:W-:Y:S02]  /*27f90*/  F2FP.F16.F32.PACK_AB R43, R69, R145 ;  /* 0x00000091452b723e */ /* 0x000fe400000000ff */
[----:B------:R-:W-:Y:S04]  /*27fa0*/  F2FP.F16.F32.PACK_AB R40, R174, R148 ;  /* 0x00000094ae28723e */ /* 0x000fe800000000ff */
[----:B------:R-:W-:Y:S01]  /*27fb0*/  MUFU.EX2 R170, R170 ;  /* 0x000000aa00aa7308 */ /* 0x000fe20000000800 */
[----:B-1----:R-:W-:Y:S01]  /*27fc0*/  F2FP.F16.F32.PACK_AB R42, R172, R173 ;  /* 0x000000adac2a723e */ /* 0x002fe200000000ff */
[----:B------:R-:W1:Y:S08]  /*27fd0*/  LDSM.16.MT88.4 R44, [R3+0x1000] ;  /* 0x00100000032c783b */ /* 0x000e700000004200 */
[----:B------:R-:W-:Y:S10]  /*27fe0*/  MUFU.EX2 R132, R120 ;  /* 0x0000007800847308 */ /* 0x000ff40000000800 */
[----:B------:R-:W-:Y:S10]  /*27ff0*/  MUFU.EX2 R129, R117 ;  /* 0x0000007500817308 */ /* 0x000ff40000000800 */
[----:B------:R-:W-:Y:S01]  /*28000*/  MUFU.EX2 R121, R74 ;  /* 0x0000004a00797308 */ /* 0x000fe20000000800 */
[C---:B--2---:R-:W-:Y:S03]  /*28010*/  HMMA.16816.F32 R4, R40.reuse, R48, R4 ;  /* 0x000000302804723c */ /* 0x044fe60000001804 */
[-CC-:B------:R-:W-:Y:S06]  /*28020*/  FFMA.FTZ R48, R109, R36.reuse, -R61.reuse ;  /* 0x000000246d307223 */ /* 0x180fec000001083d */
[----:B------:R2:W-:Y:S01]  /*28030*/  MUFU.EX2 R144, R48 ;  /* 0x0000003000907308 */ /* 0x0005e20000000800 */
[C---:B------:R-:W-:Y:S09]  /*28040*/  HMMA.16816.F32 R8, R40.reuse, R50, R8 ;  /* 0x000000322808723c */ /* 0x040ff20000001808 */
[----:B------:R-:W-:Y:S01]  /*28050*/  MUFU.EX2 R109, R98 ;  /* 0x00000062006d7308 */ /* 0x000fe20000000800 */
[C---:B------:R-:W-:Y:S09]  /*28060*/  HMMA.16816.F32 R12, R40.reuse, R52, R12 ;  /* 0x00000034280c723c */ /* 0x040ff2000000180c */
[----:B------:R-:W-:Y:S01]  /*28070*/  MUFU.EX2 R107, R107 ;  /* 0x0000006b006b7308 */ /* 0x000fe20000000800 */
[C---:B------:R-:W-:Y:S01]  /*28080*/  HMMA.16816.F32 R16, R40.reuse, R54, R16 ;  /* 0x000000362810723c */ /* 0x040fe20000001810 */
[----:B------:R-:W-:Y:S02]  /*28090*/  LDSM.16.MT88.4 R52, [R152+0xb800] ;  /* 0x00b800009834783b */ /* 0x000fe40000004200 */
[-CC-:B--2---:R-:W-:Y:S06]  /*280a0*/  FFMA.FTZ R48, R116, R36.reuse, -R61.reuse ;  /* 0x0000002474307223 */ /* 0x184fec000001083d */
[----:B------:R2:W4:Y:S01]  /*280b0*/  MUFU.EX2 R68, R48 ;  /* 0x0000003000447308 */ /* 0x0005220000000800 */
[C---:B---3--:R-:W-:Y:S03]  /*280c0*/  HMMA.16816.F32 R20, R40.reuse, R56, R20 ;  /* 0x000000382814723c */ /* 0x048fe60000001814 */
[-CC-:B------:R-:W-:Y:S06]  /*280d0*/  FFMA.FTZ R56, R130, R36.reuse, -R61.reuse ;  /* 0x0000002482387223 */ /* 0x180fec000001083d */
[----:B------:R3:W-:Y:S01]  /*280e0*/  MUFU.EX2 R142, R56 ;  /* 0x00000038008e7308 */ /* 0x0007e20000000800 */
[C---:B------:R-:W-:Y:S09]  /*280f0*/  HMMA.16816.F32 R24, R40.reuse, R58, R24 ;  /* 0x0000003a2818723c */ /* 0x040ff20000001818 */
[----:B------:R-:W5:Y:S01]  /*28100*/  MUFU.EX2 R169, R169 ;  /* 0x000000a900a97308 */ /* 0x000f620000000800 */
[C---:B-1----:R-:W-:Y:S01]  /*28110*/  HMMA.16816.F32 R28, R40.reuse, R44, R28 ;  /* 0x0000002c281c723c */ /* 0x042fe2000000181c */
[----:B--2---:R-:W1:Y:S08]  /*28120*/  LDSM.16.MT88.4 R48, [R168+0xb800] ;  /* 0x00b80000a830783b */ /* 0x004e700000004200 */
[----:B------:R-:W-:Y:S01]  /*28130*/  MUFU.EX2 R166, R89 ;  /* 0x0000005900a67308 */ /* 0x000fe20000000800 */
[----:B------:R-:W-:Y:S01]  /*28140*/  HMMA.16816.F32 R32, R40, R46, R32 ;  /* 0x0000002e2820723c */ /* 0x000fe20000001820 */
[----:B------:R-:W-:Y:S02]  /*28150*/  LDSM.16.MT88.4 R44, [R3+0x1800] ;  /* 0x00180000032c783b */ /* 0x000fe40000004200 */
[--C-:B---3--:R-:W-:Y:S01]  /*28160*/  FFMA.FTZ R56, R183, R36, -R61.reuse ;  /* 0x00000024b7387223 */ /* 0x108fe2000001083d */
[----:B----4-:R-:W-:Y:S02]  /*28170*/  F2FP.F16.F32.PACK_AB R41, R68, R144 ;  /* 0x000000904429723e */ /* 0x010fe400000000ff */
[----:B------:R-:W-:Y:S03]  /*28180*/  F2FP.F16.F32.PACK_AB R40, R170, R171 ;  /* 0x000000abaa28723e */ /* 0x000fe600000000ff */
[----:B------:R2:W3:Y:S01]  /*28190*/  MUFU.EX2 R141, R56 ;  /* 0x00000038008d7308 */ /* 0x0004e20000000800 */
[----:B-----5:R-:W-:Y:S09]  /*281a0*/  F2FP.F16.F32.PACK_AB R42, R143, R169 ;  /* 0x000000a98f2a723e */ /* 0x020ff200000000ff */
[----:B------:R4:W-:Y:S10]  /*281b0*/  MUFU.EX2 R139, R60 ;  /* 0x0000003c008b7308 */ /* 0x0009f40000000800 */
[----:B------:R-:W5:Y:S01]  /*281c0*/  MUFU.EX2 R140, R124 ;  /* 0x0000007c008c7308 */ /* 0x000f620000000800 */
[----:B--2---:R-:W2:Y:S01]  /*281d0*/  LDSM.16.MT88.4 R56, [R133+0x1800] ;  /* 0x001800008538783b */ /* 0x004ea20000004200 */
[----:B---3--:R-:W-:Y:S08]  /*281e0*/  F2FP.F16.F32.PACK_AB R43, R141, R142 ;  /* 0x0000008e8d2b723e */ /* 0x008ff000000000ff */
[----:B------:R-:W-:Y:S01]  /*281f0*/  MUFU.EX2 R124, R70 ;  /* 0x00000046007c7308 */ /* 0x000fe20000000800 */
[-CC-:B----4-:R-:W-:Y:S01]  /*28200*/  FFMA.FTZ R60, R186, R36.reuse, -R61.reuse ;  /* 0x00000024ba3c7223 */ /* 0x190fe2000001083d */
[C---:B-1----:R-:W-:Y:S03]  /*28210*/  HMMA.16816.F32 R4, R40.reuse, R48, R4 ;  /* 0x000000302804723c */ /* 0x042fe60000001804 */
[-CC-:B------:R-:W-:Y:S05]  /*28220*/  FFMA.FTZ R48, R185, R36.reuse, -R61.reuse ;  /* 0x00000024b9307223 */ /* 0x180fea000001083d */
[----:B------:R-:W-:Y:S01]  /*28230*/  MUFU.EX2 R167, R84 ;  /* 0x0000005400a77308 */ /* 0x000fe20000000800 */
[C---:B------:R-:W-:Y:S09]  /*28240*/  HMMA.16816.F32 R8, R40.reuse, R50, R8 ;  /* 0x000000322808723c */ /* 0x040ff20000001808 */
[----:B------:R1:W3:Y:S01]  /*28250*/  MUFU.EX2 R137, R48 ;  /* 0x0000003000897308 */ /* 0x0002e20000000800 */
[C---:B------:R-:W-:Y:S09]  /*28260*/  HMMA.16816.F32 R12, R40.reuse, R52, R12 ;  /* 0x00000034280c723c */ /* 0x040ff2000000180c */
[----:B------:R-:W-:Y:S01]  /*28270*/  MUFU.EX2 R165, R176 ;  /* 0x000000b000a57308 */ /* 0x000fe20000000800 */
[C---:B------:R-:W-:Y:S01]  /*28280*/  HMMA.16816.F32 R16, R40.reuse, R54, R16 ;  /* 0x000000362810723c */ /* 0x040fe20000001810 */
[----:B------:R-:W-:Y:S08]  /*28290*/  LDSM.16.MT88.4 R52, [R152+0xc000] ;  /* 0x00c000009834783b */ /* 0x000ff00000004200 */
[----:B------:R4:W-:Y:S01]  /*282a0*/  MUFU.EX2 R131, R60 ;  /* 0x0000003c00837308 */ /* 0x0009e20000000800 */
[C---:B--2---:R-:W-:Y:S01]  /*282b0*/  HMMA.16816.F32 R20, R40.reuse, R56, R20 ;  /* 0x000000382814723c */ /* 0x044fe20000001814 */
[----:B-1----:R-:W1:Y:S02]  /*282c0*/  LDSM.16.MT88.4 R48, [R168+0xc000] ;  /* 0x00c00000a830783b */ /* 0x002e640000004200 */
[-CC-:B------:R-:W-:Y:S06]  /*282d0*/  FFMA.FTZ R56, R187, R36.reuse, -R61.reuse ;  /* 0x00000024bb387223 */ /* 0x180fec000001083d */
[----:B------:R-:W-:Y:S01]  /*282e0*/  MUFU.EX2 R128, R113 ;  /* 0x0000007100807308 */ /* 0x000fe20000000800 */
[C---:B------:R-:W-:Y:S09]  /*282f0*/  HMMA.16816.F32 R24, R40.reuse, R58, R24 ;  /* 0x0000003a2818723c */ /* 0x040ff20000001818 */
[----:B------:R2:W2:Y:S01]  /*28300*/  MUFU.EX2 R130, R56 ;  /* 0x0000003800827308 */ /* 0x0004a20000000800 */
[--C-:B----4-:R-:W-:Y:S01]  /*28310*/  FFMA.FTZ R60, R189, R36, -R61.reuse ;  /* 0x00000024bd3c7223 */ /* 0x110fe2000001083d */
[C---:B------:R-:W-:Y:S08]  /*28320*/  HMMA.16816.F32 R28, R40.reuse, R44, R28 ;  /* 0x0000002c281c723c */ /* 0x040ff0000000181c */
[----:B------:R-:W-:Y:S01]  /*28330*/  MUFU.EX2 R113, R94 ;  /* 0x0000005e00717308 */ /* 0x000fe20000000800 */
[----:B------:R-:W-:Y:S01]  /*28340*/  HMMA.16816.F32 R32, R40, R46, R32 ;  /* 0x0000002e2820723c */ /* 0x000fe20000001820 */
[----:B------:R-:W-:Y:S02]  /*28350*/  LDSM.16.MT88.4 R44, [R3+0x2000] ;  /* 0x00200000032c783b */ /* 0x000fe40000004200 */
[----:B-----5:R-:W-:Y:S02]  /*28360*/  F2FP.F16.F32.PACK_AB R40, R140, R138 ;  /* 0x0000008a8c28723e */ /* 0x020fe400000000ff */
[----:B---3--:R-:W-:Y:S04]  /*28370*/  F2FP.F16.F32.PACK_AB R41, R137, R139 ;  /* 0x0000008b8929723e */ /* 0x008fe800000000ff */
[----:B------:R3:W-:Y:S01]  /*28380*/  MUFU.EX2 R127, R60 ;  /* 0x0000003c007f7308 */ /* 0x0007e20000000800 */
[----:B------:R-:W-:Y:S01]  /*28390*/  F2FP.F16.F32.PACK_AB R42, R132, R136 ;  /* 0x00000088842a723e */ /* 0x000fe200000000ff */
[----:B--2---:R-:W2:Y:S01]  /*283a0*/  LDSM.16.MT88.4 R56, [R133+0x2000] ;  /* 0x002000008538783b */ /* 0x004ea20000004200 */
[----:B------:R-:W-:Y:S07]  /*283b0*/  F2FP.F16.F32.PACK_AB R43, R130, R131 ;  /* 0x00000083822b723e */ /* 0x000fee00000000ff */
[----:B------:R-:W-:Y:S01]  /*283c0*/  MUFU.EX2 R125, R112 ;  /* 0x00000070007d7308 */ /* 0x000fe20000000800 */
[C---:B-1----:R-:W-:Y:S03]  /*283d0*/  HMMA.16816.F32 R4, R40.reuse, R48, R4 ;  /* 0x000000302804723c */ /* 0x042fe60000001804 */
[-CC-:B------:R-:W-:Y:S06]  /*283e0*/  FFMA.FTZ R48, R190, R36.reuse, -R61.reuse ;  /* 0x00000024be307223 */ /* 0x180fec000001083d */
[----:B------:R-:W-:Y:S01]  /*283f0*/  MUFU.EX2 R112, R95 ;  /* 0x0000005f00707308 */ /* 0x000fe20000000800 */
[-CC-:B---3--:R-:W-:Y:S01]  /*28400*/  FFMA.FTZ R60, R199, R36.reuse, -R61.reuse ;  /* 0x00000024c73c7223 */ /* 0x188fe2000001083d */
[C---:B------:R-:W-:Y:S08]  /*28410*/  HMMA.16816.F32 R8, R40.reuse, R50, R8 ;  /* 0x000000322808723c */ /* 0x040ff00000001808 */
[----:B------:R1:W3:Y:S01]  /*28420*/  MUFU.EX2 R126, R48 ;  /* 0x00000030007e7308 */ /* 0x0002e20000000800 */
[C---:B------:R-:W-:Y:S03]  /*28430*/  HMMA.16816.F32 R12, R40.reuse, R52, R12 ;  /* 0x00000034280c723c */ /* 0x040fe6000000180c */
[-CC-:B------:R-:W-:Y:S06]  /*28440*/  FFMA.FTZ R52, R191, R36.reuse, -R61.reuse ;  /* 0x00000024bf347223 */ /* 0x180fec000001083d */
[----:B------:R-:W-:Y:S01]  /*28450*/  MUFU.EX2 R120, R79 ;  /* 0x0000004f00787308 */ /* 0x000fe20000000800 */
[C---:B------:R-:W-:Y:S09]  /*28460*/  HMMA.16816.F32 R16, R40.reuse, R54, R16 ;  /* 0x000000362810723c */ /* 0x040ff20000001810 */
[----:B------:R4:W-:Y:S01]  /*28470*/  MUFU.EX2 R65, R52 ;  /* 0x0000003400417308 */ /* 0x0009e20000000800 */
[----:B-1----:R-:W1:Y:S01]  /*28480*/  LDSM.16.MT88.4 R48, [R168+0xc800] ;  /* 0x00c80000a830783b */ /* 0x002e620000004200 */
[C---:B--2---:R-:W-:Y:S03]  /*28490*/  HMMA.16816.F32 R20, R40.reuse, R56, R20 ;  /* 0x000000382814723c */ /* 0x044fe60000001814 */
[-CC-:B------:R-:W-:Y:S05]  /*284a0*/  FFMA.FTZ R56, R192, R36.reuse, -R61.reuse ;  /* 0x00000024c0387223 */ /* 0x180fea000001083d */
[----:B------:R-:W-:Y:S01]  /*284b0*/  MUFU.EX2 R118, R118 ;  /* 0x0000007600767308 */ /* 0x000fe20000000800 */
[C---:B------:R-:W-:Y:S09]  /*284c0*/  HMMA.16816.F32 R24, R40.reuse, R58, R24 ;  /* 0x0000003a2818723c */ /* 0x040ff20000001818 */
[----:B------:R-:W2:Y:S01]  /*284d0*/  MUFU.EX2 R123, R56 ;  /* 0x00000038007b7308 */ /* 0x000ea20000000800 */
[----:B----4-:R-:W4:Y:S01]  /*284e0*/  LDSM.16.MT88.4 R52, [R152+0xc800] ;  /* 0x00c800009834783b */ /* 0x010f220000004200 */
[C---:B------:R-:W-:Y:S08]  /*284f0*/  HMMA.16816.F32 R28, R40.reuse, R44, R28 ;  /* 0x0000002c281c723c */ /* 0x040ff0000000181c */
[----:B------:R-:W-:Y:S01]  /*28500*/  MUFU.EX2 R115, R115 ;  /* 0x0000007300737308 */ /* 0x000fe20000000800 */
[----:B------:R-:W-:Y:S01]  /*28510*/  HMMA.16816.F32 R32, R40, R46, R32 ;  /* 0x0000002e2820723c */ /* 0x000fe20000001820 */
[----:B------:R-:W-:Y:S02]  /*28520*/  LDSM.16.MT88.4 R44, [R3+0x2800] ;  /* 0x00280000032c783b */ /* 0x000fe40000004200 */
[----:B------:R-:W-:Y:S02]  /*28530*/  F2FP.F16.F32.PACK_AB R40, R128, R129 ;  /* 0x000000818028723e */ /* 0x000fe400000000ff */
[----:B---3--:R-:W-:Y:S04]  /*28540*/  F2FP.F16.F32.PACK_AB R41, R126, R127 ;  /* 0x0000007f7e29723e */ /* 0x008fe800000000ff */
[----:B------:R-:W-:Y:S01]  /*28550*/  MUFU.EX2 R116, R91 ;  /* 0x0000005b00747308 */ /* 0x000fe20000000800 */
[----:B------:R-:W-:Y:S02]  /*28560*/  F2FP.F16.F32.PACK_AB R42, R124, R125 ;  /* 0x0000007d7c2a723e */ /* 0x000fe400000000ff */
[----:B--2---:R-:W-:Y:S01]  /*28570*/  F2FP.F16.F32.PACK_AB R43, R123, R65 ;  /* 0x000000417b2b723e */ /* 0x004fe200000000ff */
[----:B------:R-:W2:Y:S06]  /*28580*/  LDSM.16.MT88.4 R56, [R133+0x2800] ;  /* 0x002800008538783b */ /* 0x000eac0000004200 */
[----:B------:R3:W-:Y:S01]  /*28590*/  MUFU.EX2 R106, R60 ;  /* 0x0000003c006a7308 */ /* 0x0007e20000000800 */
[C---:B-1----:R-:W-:Y:S03]  /*285a0*/  HMMA.16816.F32 R4, R40.reuse, R48, R4 ;  /* 0x000000302804723c */ /* 0x042fe60000001804 */
[-CC-:B------:R-:W-:Y:S06]  /*285b0*/  FFMA.FTZ R48, R193, R36.reuse, -R61.reuse ;  /* 0x00000024c1307223 */ /* 0x180fec000001083d */
[----:B------:R-:W-:Y:S01]  /*285c0*/  MUFU.EX2 R110, R110 ;  /* 0x0000006e006e7308 */ /* 0x000fe20000000800 */
[C---:B------:R-:W-:Y:S09]  /*285d0*/  HMMA.16816.F32 R8, R40.reuse, R50, R8 ;  /* 0x000000322808723c */ /* 0x040ff20000001808 */
[----:B------:R1:W-:Y:S01]  /*285e0*/  MUFU.EX2 R64, R48 ;  /* 0x0000003000407308 */ /* 0x0003e20000000800 */
[-CC-:B---3--:R-:W-:Y:S01]  /*285f0*/  FFMA.FTZ R60, R200, R36.reuse, -R61.reuse ;  /* 0x00000024c83c7223 */ /* 0x188fe2000001083d */
[C---:B----4-:R-:W-:Y:S03]  /*28600*/  HMMA.16816.F32 R12, R40.reuse, R52, R12 ;  /* 0x00000034280c723c */ /* 0x050fe6000000180c */
[-CC-:B------:R-:W-:Y:S05]  /*28610*/  FFMA.FTZ R52, R195, R36.reuse, -R61.reuse ;  /* 0x00000024c3347223 */ /* 0x180fea000001083d */
[----:B------:R3:W-:Y:S01]  /*28620*/  MUFU.EX2 R103, R60 ;  /* 0x0000003c00677308 */ /* 0x0007e20000000800 */
[C---:B------:R-:W-:Y:S09]  /*28630*/  HMMA.16816.F32 R16, R40.reuse, R54, R16 ;  /* 0x000000362810723c */ /* 0x040ff20000001810 */
[----:B------:R4:W-:Y:S01]  /*28640*/  MUFU.EX2 R63, R52 ;  /* 0x00000034003f7308 */ /* 0x0009e20000000800 */
[-CC-:B-1----:R-:W-:Y:S01]  /*28650*/  FFMA.FTZ R48, R194, R36.reuse, -R61.reuse ;  /* 0x00000024c2307223 */ /* 0x182fe2000001083d */
[C---:B--2---:R-:W-:Y:S03]  /*28660*/  HMMA.16816.F32 R20, R40.reuse, R56, R20 ;  /* 0x000000382814723c */ /* 0x044fe60000001814 */
[-CC-:B------:R-:W-:Y:S05]  /*28670*/  FFMA.FTZ R56, R196, R36.reuse, -R61.reuse ;  /* 0x00000024c4387223 */ /* 0x180fea000001083d */
[----:B------:R1:W2:Y:S01]  /*28680*/  MUFU.EX2 R119, R48 ;  /* 0x0000003000777308 */ /* 0x0002a20000000800 */
[--C-:B---3--:R-:W-:Y:S01]  /*28690*/  FFMA.FTZ R60, R78, R36, -R61.reuse ;  /* 0x000000244e3c7223 */ /* 0x108fe2000001083d */
[C---:B------:R-:W-:Y:S08]  /*286a0*/  HMMA.16816.F32 R24, R40.reuse, R58, R24 ;  /* 0x0000003a2818723c */ /* 0x040ff00000001818 */
[----:B------:R3:W5:Y:S01]  /*286b0*/  MUFU.EX2 R117, R56 ;  /* 0x0000003800757308 */ /* 0x0007620000000800 */
[----:B----4-:R-:W-:Y:S01]  /*286c0*/  LDSM.16.MT88.4 R52, [R152+0xd000] ;  /* 0x00d000009834783b */ /* 0x010fe20000004200 */
[C---:B------:R-:W-:Y:S08]  /*286d0*/  HMMA.16816.F32 R28, R40.reuse, R44, R28 ;  /* 0x0000002c281c723c */ /* 0x040ff0000000181c */
[----:B------:R-:W-:Y:S01]  /*286e0*/  MUFU.EX2 R101, R77 ;  /* 0x0000004d00657308 */ /* 0x000fe20000000800 */
[----:B-1----:R-:W1:Y:S01]  /*286f0*/  LDSM.16.MT88.4 R48, [R168+0xd000] ;  /* 0x00d00000a830783b */ /* 0x002e620000004200 */
[----:B------:R-:W-:Y:S03]  /*28700*/  HMMA.16816.F32 R32, R40, R46, R32 ;  /* 0x0000002e2820723c */ /* 0x000fe60000001820 */
[----:B------:R-:W-:Y:S05]  /*28710*/  F2FP.F16.F32.PACK_AB R40, R122, R121 ;  /* 0x000000797a28723e */ /* 0x000fea00000000ff */
[----:B------:R4:W-:Y:S01]  /*28720*/  MUFU.EX2 R100, R60 ;  /* 0x0000003c00647308 */ /* 0x0009e20000000800 */
[----:B---3--:R-:W3:Y:S01]  /*28730*/  LDSM.16.MT88.4 R56, [R133+0x3000] ;  /* 0x003000008538783b */ /* 0x008ee20000004200 */
[----:B--2---:R-:W-:Y:S02]  /*28740*/  F2FP.F16.F32.PACK_AB R41, R119, R64 ;  /* 0x000000407729723e */ /* 0x004fe400000000ff */
[----:B------:R-:W-:Y:S02]  /*28750*/  F2FP.F16.F32.PACK_AB R42, R118, R120 ;  /* 0x00000078762a723e */ /* 0x000fe400000000ff */
[----:B-----5:R-:W-:Y:S04]  /*28760*/  F2FP.F16.F32.PACK_AB R43, R117, R63 ;  /* 0x0000003f752b723e */ /* 0x020fe800000000ff */
[----:B------:R-:W-:Y:S01]  /*28770*/  MUFU.EX2 R98, R80 ;  /* 0x0000005000627308 */ /* 0x000fe20000000800 */
[----:B------:R-:W2:Y:S09]  /*28780*/  LDSM.16.MT88.4 R44, [R3+0x3000] ;  /* 0x00300000032c783b */ /* 0x000eb20000004200 */
[----:B------:R-:W-:Y:S01]  /*28790*/  MUFU.EX2 R97, R81 ;  /* 0x0000005100617308 */ /* 0x000fe20000000800 */
[-CC-:B----4-:R-:W-:Y:S09]  /*287a0*/  FFMA.FTZ R60, R207, R36.reuse, -R61.reuse ;  /* 0x00000024cf3c7223 */ /* 0x190ff2000001083d */
[----:B------:R-:W-:Y:S10]  /*287b0*/  MUFU.EX2 R81, R179 ;  /* 0x000000b300517308 */ /* 0x000ff40000000800 */
[----:B------:R-:W-:Y:S01]  /*287c0*/  MUFU.EX2 R94, R85 ;  /* 0x00000055005e7308 */ /* 0x000fe20000000800 */
[C---:B-1----:R-:W-:Y:S03]  /*287d0*/  HMMA.16816.F32 R4, R40.reuse, R48, R4 ;  /* 0x000000302804723c */ /* 0x042fe60000001804 */
        /* <DEDUP_REMOVED lines=8> */
[-CC-:B-1----:R-:W-:Y:S06]  /*28860*/  FFMA.FTZ R48, R198, R36.reuse, -R61.reuse ;  /* 0x00000024c6307223 */ /* 0x182fec000001083d */
[----:B------:R1:W4:Y:S01]  /*28870*/  MUFU.EX2 R114, R48 ;  /* 0x0000003000727308 */ /* 0x0003220000000800 */
[C---:B---3--:R-:W-:Y:S03]  /*28880*/  HMMA.16816.F32 R20, R40.reuse, R56, R20 ;  /* 0x000000382814723c */ /* 0x048fe60000001814 */
[-CC-:B------:R-:W-:Y:S06]  /*28890*/  FFMA.FTZ R56, R66, R36.reuse, -R61.reuse ;  /* 0x0000002442387223 */ /* 0x180fec000001083d */
[----:B------:R3:W-:Y:S01]  /*288a0*/  MUFU.EX2 R108, R56 ;  /* 0x00000038006c7308 */ /* 0x0007e20000000800 */
[C---:B------:R-:W-:Y:S09]  /*288b0*/  HMMA.16816.F32 R24, R40.reuse, R58, R24 ;  /* 0x0000003a2818723c */ /* 0x040ff20000001818 */
[----:B------:R-:W-:Y:S01]  /*288c0*/  MUFU.EX2 R85, R177 ;  /* 0x000000b100557308 */ /* 0x000fe20000000800 */
[C---:B--2---:R-:W-:Y:S01]  /*288d0*/  HMMA.16816.F32 R28, R40.reuse, R44, R28 ;  /* 0x0000002c281c723c */ /* 0x044fe2000000181c */
[----:B-1----:R-:W1:Y:S08]  /*288e0*/  LDSM.16.MT88.4 R48, [R168+0xd800] ;  /* 0x00d80000a830783b */ /* 0x002e700000004200 */
[----:B------:R-:W-:Y:S01]  /*288f0*/  MUFU.EX2 R80, R60 ;  /* 0x0000003c00507308 */ /* 0x000fe20000000800 */
[----:B------:R-:W-:Y:S01]  /*28900*/  HMMA.16816.F32 R32, R40, R46, R32 ;  /* 0x0000002e2820723c */ /* 0x000fe20000001820 */
[----:B------:R-:W-:Y:S02]  /*28910*/  LDSM.16.MT88.4 R44, [R3+0x3800] ;  /* 0x00380000032c783b */ /* 0x000fe40000004200 */
[--C-:B---3--:R-:W-:Y:S01]  /*28920*/  FFMA.FTZ R56, R67, R36, -R61.reuse ;  /* 0x0000002443387223 */ /* 0x108fe2000001083d */
[----:B------:R-:W-:Y:S02]  /*28930*/  F2FP.F16.F32.PACK_AB R40, R116, R115 ;  /* 0x000000737428723e */ /* 0x000fe400000000ff */
[----:B----4-:R-:W-:Y:S03]  /*28940*/  F2FP.F16.F32.PACK_AB R41, R114, R62 ;  /* 0x0000003e7229723e */ /* 0x010fe600000000ff */
[----:B------:R2:W3:Y:S01]  /*28950*/  MUFU.EX2 R111, R56 ;  /* 0x00000038006f7308 */ /* 0x0004e20000000800 */
[----:B------:R-:W-:Y:S09]  /*28960*/  F2FP.F16.F32.PACK_AB R42, R112, R113 ;  /* 0x00000071702a723e */ /* 0x000ff200000000ff */
[----:B------:R-:W-:Y:S10]  /*28970*/  MUFU.EX2 R79, R180 ;  /* 0x000000b4004f7308 */ /* 0x000ff40000000800 */
[----:B------:R-:W-:Y:S01]  /*28980*/  MUFU.EX2 R77, R181 ;  /* 0x000000b5004d7308 */ /* 0x000fe20000000800 */
[----:B--2---:R-:W2:Y:S01]  /*28990*/  LDSM.16.MT88.4 R56, [R133+0x3800] ;  /* 0x003800008538783b */ /* 0x004ea20000004200 */
[----:B---3--:R-:W-:Y:S08]  /*289a0*/  F2FP.F16.F32.PACK_AB R43, R111, R108 ;  /* 0x0000006c6f2b723e */ /* 0x008ff000000000ff */
[----:B------:R-:W-:Y:S01]  /*289b0*/  MUFU.EX2 R74, R182 ;  /* 0x000000b6004a7308 */ /* 0x000fe20000000800 */
[C---:B-1----:R-:W-:Y:S03]  /*289c0*/  HMMA.16816.F32 R4, R40.reuse, R48, R4 ;  /* 0x000000302804723c */ /* 0x042fe60000001804 */
[-CC-:B------:R-:W-:Y:S06]  /*289d0*/  FFMA.FTZ R48, R71, R36.reuse, -R61.reuse ;  /* 0x0000002447307223 */ /* 0x180fec000001083d */
[----:B------:R-:W-:Y:S01]  /*289e0*/  MUFU.EX2 R71, R224 ;  /* 0x000000e000477308 */ /* 0x000fe20000000800 */
[C---:B------:R-:W-:Y:S09]  /*289f0*/  HMMA.16816.F32 R8, R40.reuse, R50, R8 ;  /* 0x000000322808723c */ /* 0x040ff20000001808 */
[----:B------:R1:W3:Y:S01]  /*28a00*/  MUFU.EX2 R105, R48 ;  /* 0x0000003000697308 */ /* 0x0002e20000000800 */
[C---:B------:R-:W-:Y:S09]  /*28a10*/  HMMA.16816.F32 R12, R40.reuse, R52, R12 ;  /* 0x00000034280c723c */ /* 0x040ff2000000180c */
[----:B------:R-:W-:Y:S01]  /*28a20*/  MUFU.EX2 R70, R230 ;  /* 0x000000e600467308 */ /* 0x000fe20000000800 */
[C---:B------:R-:W-:Y:S01]  /*28a30*/  HMMA.16816.F32 R16, R40.reuse, R54, R16 ;  /* 0x000000362810723c */ /* 0x040fe20000001810 */
[----:B------:R-:W-:Y:S08]  /*28a40*/  LDSM.16.MT88.4 R52, [R152+0xe000] ;  /* 0x00e000009834783b */ /* 0x000ff00000004200 */
[----:B------:R-:W-:Y:S01]  /*28a50*/  MUFU.EX2 R67, R236 ;  /* 0x000000ec00437308 */ /* 0x000fe20000000800 */
[C---:B--2---:R-:W-:Y:S01]  /*28a60*/  HMMA.16816.F32 R20, R40.reuse, R56, R20 ;  /* 0x000000382814723c */ /* 0x044fe20000001814 */
[----:B-1----:R-:W1:Y:S02]  /*28a70*/  LDSM.16.MT88.4 R48, [R168+0xe000] ;  /* 0x00e00000a830783b */ /* 0x002e640000004200 */
[--C-:B------:R-:W-:Y:S06]  /*28a80*/  FFMA.FTZ R56, R75, R36, -R61.reuse ;  /* 0x000000244b387223 */ /* 0x100fec000001083d */
[----:B------:R-:W-:Y:S01]  /*28a90*/  MUFU.EX2 R75, R188 ;  /* 0x000000bc004b7308 */ /* 0x000fe20000000800 */
[C---:B------:R-:W-:Y:S09]  /*28aa0*/  HMMA.16816.F32 R24, R40.reuse, R58, R24 ;  /* 0x0000003a2818723c */ /* 0x040ff20000001818 */
[----:B------:R2:W4:Y:S01]  /*28ab0*/  MUFU.EX2 R104, R56 ;  /* 0x0000003800687308 */ /* 0x0005220000000800 */
[C---:B------:R-:W-:Y:S09]  /*28ac0*/  HMMA.16816.F32 R28, R40.reuse, R44, R28 ;  /* 0x0000002c281c723c */ /* 0x040ff2000000181c */
[----:B------:R-:W-:Y:S01]  /*28ad0*/  MUFU.EX2 R60, R240 ;  /* 0x000000f0003c7308 */ /* 0x000fe20000000800 */
[----:B------:R-:W-:Y:S01]  /*28ae0*/  HMMA.16816.F32 R32, R40, R46, R32 ;  /* 0x0000002e2820723c */ /* 0x000fe20000001820 */
[----:B------:R-:W-:Y:S02]  /*28af0*/  LDSM.16.MT88.4 R44, [R3+0x4000] ;  /* 0x00400000032c783b */ /* 0x000fe40000004200 */
[----:B------:R-:W-:Y:S02]  /*28b00*/  F2FP.F16.F32.PACK_AB R42, R107, R162 ;  /* 0x000000a26b2a723e */ /* 0x000fe400000000ff */
[----:B------:R-:W-:Y:S02]  /*28b10*/  F2FP.F16.F32.PACK_AB R40, R109, R110 ;  /* 0x0000006e6d28723e */ /* 0x000fe400000000ff */
[----:B---3--:R-:W-:Y:S02]  /*28b20*/  F2FP.F16.F32.PACK_AB R41, R105, R106 ;  /* 0x0000006a6929723e */ /* 0x008fe400000000ff */
[----:B--2---:R-:W2:Y:S01]  /*28b30*/  LDSM.16.MT88.4 R56, [R133+0x4000] ;  /* 0x004000008538783b */ /* 0x004ea20000004200 */
[----:B----4-:R-:W-:Y:S07]  /*28b40*/  F2FP.F16.F32.PACK_AB R43, R104, R103 ;  /* 0x00000067682b723e */ /* 0x010fee00000000ff */
[C---:B-1----:R-:W-:Y:S03]  /*28b50*/  HMMA.16816.F32 R4, R40.reuse, R48, R4 ;  /* 0x000000302804723c */ /* 0x042fe60000001804 */
[-CC-:B------:R-:W-:Y:S04]  /*28b60*/  FFMA.FTZ R48, R201, R36.reuse, -R61.reuse ;  /* 0x00000024c9307223 */ /* 0x180fe8000001083d */
[----:B------:R1:W3:Y:S01]  /*28b70*/  MUFU.EX2 R99, R48 ;  /* 0x0000003000637308 */ /* 0x0002e20000000800 */
[C---:B------:R-:W-:Y:S08]  /*28b80*/  HMMA.16816.F32 R8, R40.reuse, R50, R8 ;  /* 0x000000322808723c */ /* 0x040ff00000001808 */
[C---:B------:R-:W-:Y:S03]  /*28b90*/  HMMA.16816.F32 R12, R40.reuse, R52, R12 ;  /* 0x00000034280c723c */ /* 0x040fe6000000180c */
[-CC-:B------:R-:W-:Y:S02]  /*28ba0*/  FFMA.FTZ R52, R82, R36.reuse, -R61.reuse ;  /* 0x0000002452347223 */ /* 0x180fe4000001083d */
[----:B------:R-:W-:Y:S03]  /*28bb0*/  MUFU.EX2 R82, R178 ;  /* 0x000000b200527308 */ /* 0x000fe60000000800 */
[C---:B------:R-:W-:Y:S01]  /*28bc0*/  HMMA.16816.F32 R16, R40.reuse, R54, R16 ;  /* 0x000000362810723c */ /* 0x040fe20000001810 */
[----:B-1----:R-:W1:Y:S06]  /*28bd0*/  LDSM.16.MT88.4 R48, [R168+0xe800] ;  /* 0x00e80000a830783b */ /* 0x002e6c0000004200 */
[----:B------:R4:W-:Y:S01]  /*28be0*/  MUFU.EX2 R96, R52 ;  /* 0x0000003400607308 */ /* 0x0009e20000000800 */
[C---:B--2---:R-:W-:Y:S03]  /*28bf0*/  HMMA.16816.F32 R20, R40.reuse, R56, R20 ;  /* 0x000000382814723c */ /* 0x044fe60000001814 */
[--C-:B------:R-:W-:Y:S06]  /*28c00*/  FFMA.FTZ R56, R83, R36, -R61.reuse ;  /* 0x0000002453387223 */ /* 0x100fec000001083d */
[----:B------:R2:W5:Y:S01]  /*28c10*/  MUFU.EX2 R95, R56 ;  /* 0x00000038005f7308 */ /* 0x0005620000000800 */
[C---:B------:R-:W-:Y:S01]  /*28c20*/  HMMA.16816.F32 R24, R40.reuse, R58, R24 ;  /* 0x0000003a2818723c */ /* 0x040fe20000001818 */
[----:B----4-:R-:W4:Y:S07]  /*28c30*/  LDSM.16.MT88.4 R52, [R152+0xe800] ;  /* 0x00e800009834783b */ /* 0x010f2e0000004200 */
[C---:B------:R-:W-:Y:S08]  /*28c40*/  HMMA.16816.F32 R28, R40.reuse, R44, R28 ;  /* 0x0000002c281c723c */ /* 0x040ff0000000181c */
[----:B------:R-:W-:Y:S01]  /*28c50*/  HMMA.16816.F32 R32, R40, R46, R32 ;  /* 0x0000002e2820723c */ /* 0x000fe20000001820 */
[----:B--2---:R-:W2:Y:S02]  /*28c60*/  LDSM.16.MT88.4 R56, [R133+0x4800] ;  /* 0x004800008538783b */ /* 0x004ea40000004200 */
[----:B------:R-:W-:Y:S02]  /*28c70*/  F2FP.F16.F32.PACK_AB R40, R101, R102 ;  /* 0x000000666528723e */ /* 0x000fe400000000ff */
[----:B---3--:R-:W-:Y:S02]  /*28c80*/  F2FP.F16.F32.PACK_AB R41, R99, R100 ;  /* 0x000000646329723e */ /* 0x008fe400000000ff */
[----:B------:R-:W-:Y:S02]  /*28c90*/  F2FP.F16.F32.PACK_AB R42, R97, R98 ;  /* 0x00000062612a723e */ /* 0x000fe400000000ff */
[----:B-----5:R-:W-:Y:S01]  /*28ca0*/  F2FP.F16.F32.PACK_AB R43, R95, R96 ;  /* 0x000000605f2b723e */ /* 0x020fe200000000ff */
[----:B------:R-:W3:Y:S06]  /*28cb0*/  LDSM.16.MT88.4 R44, [R3+0x4800] ;  /* 0x00480000032c783b */ /* 0x000eec0000004200 */
[C---:B-1----:R-:W-:Y:S03]  /*28cc0*/  HMMA.16816.F32 R4, R40.reuse, R48, R4 ;  /* 0x000000302804723c */ /* 0x042fe60000001804 */
[-CC-:B------:R-:W-:Y:S04]  /*28cd0*/  FFMA.FTZ R48, R86, R36.reuse, -R61.reuse ;  /* 0x0000002456307223 */ /* 0x180fe8000001083d */
[----:B------:R1:W-:Y:S01]  /*28ce0*/  MUFU.EX2 R93, R48 ;  /* 0x00000030005d7308 */ /* 0x0003e20000000800 */
[C---:B------:R-:W-:Y:S08]  /*28cf0*/  HMMA.16816.F32 R8, R40.reuse, R50, R8 ;  /* 0x000000322808723c */ /* 0x040ff00000001808 */
[C---:B----4-:R-:W-:Y:S03]  /*28d00*/  HMMA.16816.F32 R12, R40.reuse, R52, R12 ;  /* 0x00000034280c723c */ /* 0x050fe6000000180c */
[-CC-:B------:R-:W-:Y:S04]  /*28d10*/  FFMA.FTZ R52, R90, R36.reuse, -R61.reuse ;  /* 0x000000245a347223 */ /* 0x180fe8000001083d */
[----:B------:R4:W-:Y:S01]  /*28d20*/  MUFU.EX2 R89, R52 ;  /* 0x0000003400597308 */ /* 0x0009e20000000800 */
[C---:B------:R-:W-:Y:S03]  /*28d30*/  HMMA.16816.F32 R16, R40.reuse, R54, R16 ;  /* 0x000000362810723c */ /* 0x040fe60000001810 */
[-CC-:B-1----:R-:W-:Y:S06]  /*28d40*/  FFMA.FTZ R48, R87, R36.reuse, -R61.reuse ;  /* 0x0000002457307223 */ /* 0x182fec000001083d */
[----:B------:R1:W5:Y:S01]  /*28d50*/  MUFU.EX2 R92, R48 ;  /* 0x00000030005c7308 */ /* 0x0003620000000800 */
[C---:B--2---:R-:W-:Y:S03]  /*28d60*/  HMMA.16816.F32 R20, R40.reuse, R56, R20 ;  /* 0x000000382814723c */ /* 0x044fe60000001814 */
[-CC-:B------:R-:W-:Y:S06]  /*28d70*/  FFMA.FTZ R56, R202, R36.reuse, -R61.reuse ;  /* 0x00000024ca387223 */ /* 0x180fec000001083d */
[----:B------:R2:W5:Y:S01]  /*28d80*/  MUFU.EX2 R90, R56 ;  /* 0x00000038005a7308 */ /* 0x0005620000000800 */
[C---:B------:R-:W-:Y:S01]  /*28d90*/  HMMA.16816.F32 R24, R40.reuse, R58, R24 ;  /* 0x0000003a2818723c */ /* 0x040fe20000001818 */
[----:B----4-:R-:W-:Y:S08]  /*28da0*/  LDSM.16.MT88.4 R52, [R152+0xf000] ;  /* 0x00f000009834783b */ /* 0x010ff00000004200 */
[----:B------:R-:W4:Y:S01]  /*28db0*/  MUFU.EX2 R87, R76 ;  /* 0x0000004c00577308 */ /* 0x000f220000000800 */
[C---:B---3--:R-:W-:Y:S01]  /*28dc0*/  HMMA.16816.F32 R28, R40.reuse, R44, R28 ;  /* 0x0000002c281c723c */ /* 0x048fe2000000181c */
[----:B-1----:R-:W1:Y:S07]  /*28dd0*/  LDSM.16.MT88.4 R48, [R168+0xf000] ;  /* 0x00f00000a830783b */ /* 0x002e6e0000004200 */
[----:B------:R-:W-:Y:S01]  /*28de0*/  HMMA.16816.F32 R32, R40, R46, R32 ;  /* 0x0000002e2820723c */ /* 0x000fe20000001820 */
[----:B--2---:R-:W2:Y:S02]  /*28df0*/  LDSM.16.MT88.4 R56, [R133+0x5000] ;  /* 0x005000008538783b */ /* 0x004ea40000004200 */
[----:B------:R-:W-:Y:S02]  /*28e00*/  F2FP.F16.F32.PACK_AB R40, R94, R167 ;  /* 0x000000a75e28723e */ /* 0x000fe400000000ff */
[----:B-----5:R-:W-:Y:S02]  /*28e10*/  F2FP.F16.F32.PACK_AB R41, R92, R93 ;  /* 0x0000005d5c29723e */ /* 0x020fe400000000ff */
[----:B------:R-:W-:Y:S02]  /*28e20*/  F2FP.F16.F32.PACK_AB R42, R166, R91 ;  /* 0x0000005ba62a723e */ /* 0x000fe400000000ff */
[----:B------:R-:W-:Y:S01]  /*28e30*/  F2FP.F16.F32.PACK_AB R43, R90, R89 ;  /* 0x000000595a2b723e */ /* 0x000fe200000000ff */
[----:B------:R-:W3:Y:S06]  /*28e40*/  LDSM.16.MT88.4 R44, [R3+0x5000] ;  /* 0x00500000032c783b */ /* 0x000eec0000004200 */
[C---:B-1----:R-:W-:Y:S03]  /*28e50*/  HMMA.16816.F32 R4, R40.reuse, R48, R4 ;  /* 0x000000302804723c */ /* 0x042fe60000001804 */
[-CC-:B------:R-:W-:Y:S04]  /*28e60*/  FFMA.FTZ R48, R203, R36.reuse, -R61.reuse ;  /* 0x00000024cb307223 */ /* 0x180fe8000001083d */
[----:B------:R1:W-:Y:S01]  /*28e70*/  MUFU.EX2 R86, R48 ;  /* 0x0000003000567308 */ /* 0x0003e20000000800 */
[C---:B------:R-:W-:Y:S08]  /*28e80*/  HMMA.16816.F32 R8, R40.reuse, R50, R8 ;  /* 0x000000322808723c */ /* 0x040ff00000001808 */
[C---:B------:R-:W-:Y:S08]  /*28e90*/  HMMA.16816.F32 R12, R40.reuse, R52, R12 ;  /* 0x00000034280c723c */ /* 0x040ff0000000180c */
[C---:B------:R-:W-:Y:S01]  /*28ea0*/  HMMA.16816.F32 R16, R40.reuse, R54, R16 ;  /* 0x000000362810723c */ /* 0x040fe20000001810 */
[----:B------:R-:W-:Y:S02]  /*28eb0*/  LDSM.16.MT88.4 R52, [R152+0xf800] ;  /* 0x00f800009834783b */ /* 0x000fe40000004200 */
[-CC-:B-1----:R-:W-:Y:S04]  /*28ec0*/  FFMA.FTZ R48, R204, R36.reuse, -R61.reuse ;  /* 0x00000024cc307223 */ /* 0x182fe8000001083d */
[----:B------:R1:W5:Y:S01]  /*28ed0*/  MUFU.EX2 R84, R48 ;  /* 0x0000003000547308 */ /* 0x0003620000000800 */
[C---:B--2---:R-:W-:Y:S03]  /*28ee0*/  HMMA.16816.F32 R20, R40.reuse, R56, R20 ;  /* 0x000000382814723c */ /* 0x044fe60000001814 */
[-CC-:B------:R-:W-:Y:S06]  /*28ef0*/  FFMA.FTZ R56, R205, R36.reuse, -R61.reuse ;  /* 0x00000024cd387223 */ /* 0x180fec000001083d */
[----:B------:R2:W-:Y:S01]  /*28f00*/  MUFU.EX2 R159, R56 ;  /* 0x00000038009f7308 */ /* 0x0005e20000000800 */
[C---:B------:R-:W-:Y:S08]  /*28f10*/  HMMA.16816.F32 R24, R40.reuse, R58, R24 ;  /* 0x0000003a2818723c */ /* 0x040ff00000001818 */
[C---:B---3--:R-:W-:Y:S01]  /*28f20*/  HMMA.16816.F32 R28, R40.reuse, R44, R28 ;  /* 0x0000002c281c723c */ /* 0x048fe2000000181c */
[----:B-1----:R-:W1:Y:S07]  /*28f30*/  LDSM.16.MT88.4 R48, [R168+0xf800] ;  /* 0x00f80000a830783b */ /* 0x002e6e0000004200 */
[----:B------:R-:W-:Y:S01]  /*28f40*/  HMMA.16816.F32 R32, R40, R46, R32 ;  /* 0x0000002e2820723c */ /* 0x000fe20000001820 */
[----:B------:R-:W-:Y:S02]  /*28f50*/  LDSM.16.MT88.4 R44, [R3+0x5800] ;  /* 0x00580000032c783b */ /* 0x000fe40000004200 */
[--C-:B--2---:R-:W-:Y:S01]  /*28f60*/  FFMA.FTZ R56, R206, R36, -R61.reuse ;  /* 0x00000024ce387223 */ /* 0x104fe2000001083d */
[----:B----4-:R-:W-:Y:S02]  /*28f70*/  F2FP.F16.F32.PACK_AB R40, R88, R87 ;  /* 0x000000575828723e */ /* 0x010fe400000000ff */
[----:B-----5:R-:W-:Y:S01]  /*28f80*/  F2FP.F16.F32.PACK_AB R41, R84, R86 ;  /* 0x000000565429723e */ /* 0x020fe200000000ff */
[----:B------:R-:W2:Y:S01]  /*28f90*/  MUFU.EX2 R83, R56 ;  /* 0x0000003800537308 */ /* 0x000ea20000000800 */
[----:B------:R-:W-:Y:S02]  /*28fa0*/  F2FP.F16.F32.PACK_AB R42, R85, R165 ;  /* 0x000000a5552a723e */ /* 0x000fe400000000ff */
[----:B--2---:R-:W-:Y:S01]  /*28fb0*/  F2FP.F16.F32.PACK_AB R43, R83, R159 ;  /* 0x0000009f532b723e */ /* 0x004fe200000000ff */
[----:B------:R-:W2:Y:S06]  /*28fc0*/  LDSM.16.MT88.4 R56, [R133+0x5800] ;  /* 0x005800008538783b */ /* 0x000eac0000004200 */
[C---:B-1----:R-:W-:Y:S03]  /*28fd0*/  HMMA.16816.F32 R4, R40.reuse, R48, R4 ;  /* 0x000000302804723c */ /* 0x042fe60000001804 */
[-CC-:B------:R-:W-:Y:S04]  /*28fe0*/  FFMA.FTZ R48, R208, R36.reuse, -R61.reuse ;  /* 0x00000024d0307223 */ /* 0x180fe8000001083d */
[----:B------:R1:W3:Y:S01]  /*28ff0*/  MUFU.EX2 R78, R48 ;  /* 0x00000030004e7308 */ /* 0x0002e20000000800 */
[C---:B------:R-:W-:Y:S08]  /*29000*/  HMMA.16816.F32 R8, R40.reuse, R50, R8 ;  /* 0x000000322808723c */ /* 0x040ff00000001808 */
[C---:B------:R-:W-:Y:S03]  /*29010*/  HMMA.16816.F32 R12, R40.reuse, R52, R12 ;  /* 0x00000034280c723c */ /* 0x040fe6000000180c */
[-CC-:B------:R-:W-:Y:S04]  /*29020*/  FFMA.FTZ R52, R209, R36.reuse, -R61.reuse ;  /* 0x00000024d1347223 */ /* 0x180fe8000001083d */
[----:B------:R4:W-:Y:S01]  /*29030*/  MUFU.EX2 R76, R52 ;  /* 0x00000034004c7308 */ /* 0x0009e20000000800 */
[C---:B------:R-:W-:Y:S01]  /*29040*/  HMMA.16816.F32 R16, R40.reuse, R54, R16 ;  /* 0x000000362810723c */ /* 0x040fe20000001810 */
[----:B-1----:R-:W1:Y:S07]  /*29050*/  LDSM.16.MT88.4 R48, [R168+0x10000] ;  /* 0x01000000a830783b */ /* 0x002e6e0000004200 */
[C---:B--2---:R-:W-:Y:S03]  /*29060*/  HMMA.16816.F32 R20, R40.reuse, R56, R20 ;  /* 0x000000382814723c */ /* 0x044fe60000001814 */
[-CC-:B------:R-:W-:Y:S04]  /*29070*/  FFMA.FTZ R57, R212, R36.reuse, -R61.reuse ;  /* 0x00000024d4397223 */ /* 0x180fe8000001083d */
[----:B------:R-:W-:Y:S01]  /*29080*/  MUFU.EX2 R72, R57 ;  /* 0x0000003900487308 */ /* 0x000fe20000000800 */
[C---:B------:R-:W-:Y:S03]  /*29090*/  HMMA.16816.F32 R24, R40.reuse, R58, R24 ;  /* 0x0000003a2818723c */ /* 0x040fe60000001818 */
[----:B----4-:R-:W-:Y:S06]  /*290a0*/  FFMA.FTZ R52, R210, R36, -R61 ;  /* 0x00000024d2347223 */ /* 0x010fec000001083d */
[----:B------:R2:W4:Y:S01]  /*290b0*/  MUFU.EX2 R158, R52 ;  /* 0x00000034009e7308 */ /* 0x0005220000000800 */
[C---:B------:R-:W-:Y:S09]  /*290c0*/  HMMA.16816.F32 R28, R40.reuse, R44, R28 ;  /* 0x0000002c281c723c */ /* 0x040ff2000000181c */
[----:B------:R-:W-:Y:S01]  /*290d0*/  MUFU.EX2 R59, R241 ;  /* 0x000000f1003b7308 */ /* 0x000fe20000000800 */
[----:B------:R-:W-:Y:S01]  /*290e0*/  HMMA.16816.F32 R32, R40, R46, R32 ;  /* 0x0000002e2820723c */ /* 0x000fe20000001820 */
[----:B------:R-:W-:Y:S02]  /*290f0*/  LDSM.16.MT88.4 R44, [R133+0x6000] ;  /* 0x00600000852c783b */ /* 0x000fe40000004200 */
[----:B------:R-:W-:Y:S02]  /*29100*/  F2FP.F16.F32.PACK_AB R40, R81, R82 ;  /* 0x000000525128723e */ /* 0x000fe400000000ff */
[----:B---3--:R-:W-:Y:S02]  /*29110*/  F2FP.F16.F32.PACK_AB R41, R78, R80 ;  /* 0x000000504e29723e */ /* 0x008fe400000000ff */
[----:B------:R-:W-:Y:S02]  /*29120*/  F2FP.F16.F32.PACK_AB R42, R77, R79 ;  /* 0x0000004f4d2a723e */ /* 0x000fe400000000ff */
[----:B--2---:R-:W2:Y:S01]  /*29130*/  LDSM.16.MT88.4 R52, [R152+0x10000] ;  /* 0x010000009834783b */ /* 0x004ea20000004200 */
[----:B----4-:R-:W-:Y:S07]  /*29140*/  F2FP.F16.F32.PACK_AB R43, R158, R76 ;  /* 0x0000004c9e2b723e */ /* 0x010fee00000000ff */
[C---:B-1----:R-:W-:Y:S03]  /*29150*/  HMMA.16816.F32 R4, R40.reuse, R48, R4 ;  /* 0x000000302804723c */ /* 0x042fe60000001804 */
[----:B------:R-:W-:Y:S01]  /*29160*/  FADD.FTZ R48, R164, R155 ;  /* 0x0000009ba4307221 */ /* 0x000fe20000010000 */
[-CC-:B------:R-:W-:Y:S03]  /*29170*/  FFMA.FTZ R49, R211, R36.reuse, -R61.reuse ;  /* 0x00000024d3317223 */ /* 0x180fe6000001083d */
[----:B------:R-:W-:Y:S01]  /*29180*/  FADD.FTZ R56, R73, R48 ;  /* 0x0000003049387221 */ /* 0x000fe20000010000 */
[C---:B------:R-:W-:Y:S01]  /*29190*/  HMMA.16816.F32 R8, R40.reuse, R50, R8 ;  /* 0x000000322808723c */ /* 0x040fe20000001808 */
[----:B------:R1:W3:Y:S02]  /*291a0*/  MUFU.EX2 R73, R49 ;  /* 0x0000003100497308 */ /* 0x0002e40000000800 */
[----:B------:R-:W-:Y:S04]  /*291b0*/  FADD.FTZ R56, R156, R56 ;  /* 0x000000389c387221 */ /* 0x000fe80000010000 */
[----:B------:R-:W-:Y:S01]  /*291c0*/  FADD.FTZ R56, R153, R56 ;  /* 0x0000003899387221 */ /* 0x000fe20000010000 */
[----:B-1----:R-:W1:Y:S01]  /*291d0*/  LDSM.16.MT88.4 R48, [R3+0x6000] ;  /* 0x006000000330783b */ /* 0x002e620000004200 */
[C---:B--2---:R-:W-:Y:S03]  /*291e0*/  HMMA.16816.F32 R12, R40.reuse, R52, R12 ;  /* 0x00000034280c723c */ /* 0x044fe6000000180c */
[----:B------:R-:W-:Y:S04]  /*291f0*/  FADD.FTZ R52, R151, R56 ;  /* 0x0000003897347221 */ /* 0x000fe80000010000 */
[----:B------:R-:W-:Y:S01]  /*29200*/  FADD.FTZ R52, R148, R52 ;  /* 0x0000003494347221 */ /* 0x000fe20000010000 */
[C---:B------:R-:W-:Y:S03]  /*29210*/  HMMA.16816.F32 R16, R40.reuse, R54, R16 ;  /* 0x000000362810723c */ /* 0x040fe60000001810 */
[----:B------:R-:W-:Y:S02]  /*29220*/  FADD.FTZ R56, R174, R52 ;  /* 0x00000034ae387221 */ /* 0x000fe40000010000 */
[----:B------:R-:W2:Y:S02]  /*29230*/  LDSM.16.MT88.4 R52, [R168+0x10800] ;  /* 0x01080000a834783b */ /* 0x000ea40000004200 */
[----:B------:R-:W-:Y:S01]  /*29240*/  FADD.FTZ R56, R173, R56 ;  /* 0x00000038ad387221 */ /* 0x000fe20000010000 */
[C---:B------:R-:W-:Y:S03]  /*29250*/  HMMA.16816.F32 R20, R40.reuse, R44, R20 ;  /* 0x0000002c2814723c */ /* 0x040fe60000001814 */
[-CC-:B------:R-:W-:Y:S01]  /*29260*/  FFMA.FTZ R45, R213, R36.reuse, -R61.reuse ;  /* 0x00000024d52d7223 */ /* 0x180fe2000001083d */
[----:B------:R-:W-:Y:S03]  /*29270*/  FADD.FTZ R44, R172, R56 ;  /* 0x00000038ac2c7221 */ /* 0x000fe60000010000 */
[----:B------:R4:W-:Y:S01]  /*29280*/  MUFU.EX2 R69, R45 ;  /* 0x0000002d00457308 */ /* 0x0009e20000000800 */
[C---:B------:R-:W-:Y:S03]  /*29290*/  HMMA.16816.F32 R24, R40.reuse, R46, R24 ;  /* 0x0000002e2818723c */ /* 0x040fe60000001818 */
[----:B------:R-:W-:Y:S01]  /*292a0*/  FADD.FTZ R56, R171, R44 ;  /* 0x0000002cab387221 */ /* 0x000fe20000010000 */
[----:B------:R-:W-:Y:S04]  /*292b0*/  FFMA.FTZ R44, R214, R36, -R61 ;  /* 0x00000024d62c7223 */ /* 0x000fe8000001083d */
[C---:B-1----:R-:W-:Y:S03]  /*292c0*/  HMMA.16816.F32 R28, R40.reuse, R48, R28 ;  /* 0x00000030281c723c */ /* 0x042fe6000000181c */
[----:B----4-:R-:W-:Y:S01]  /*292d0*/  FADD.FTZ R45, R144, R0 ;  /* 0x00000000902d7221 */ /* 0x010fe20000010000 */
[----:B------:R-:W-:Y:S04]  /*292e0*/  FADD.FTZ R0, R170, R56 ;  /* 0x00000038aa007221 */ /* 0x000fe80000010000 */
[----:B------:R-:W-:Y:S01]  /*292f0*/  HMMA.16816.F32 R32, R40, R50, R32 ;  /* 0x000000322820723c */ /* 0x000fe20000001820 */
[----:B------:R-:W-:Y:S02]  /*29300*/  LDSM.16.MT88.4 R144, [R133+0x7800] ;  /* 0x007800008590783b */ /* 0x000fe40000004200 */
[----:B------:R-:W-:Y:S01]  /*29310*/  FADD.FTZ R57, R68, R45 ;  /* 0x0000002d44397221 */ /* 0x000fe20000010000 */
[----:B------:R-:W-:Y:S01]  /*29320*/  FADD.FTZ R56, R169, R0 ;  /* 0x00000000a9387221 */ /* 0x000fe20000010000 */
[----:B------:R1:W4:Y:S01]  /*29330*/  MUFU.EX2 R68, R44 ;  /* 0x0000002c00447308 */ /* 0x0003220000000800 */
[----:B------:R-:W-:Y:S01]  /*29340*/  F2FP.F16.F32.PACK_AB R40, R75, R74 ;  /* 0x0000004a4b28723e */ /* 0x000fe200000000ff */
[----:B------:R-:W-:Y:S01]  /*29350*/  FADD.FTZ R0, R142, R57 ;  /* 0x000000398e007221 */ /* 0x000fe20000010000 */
[----:B------:R-:W-:Y:S01]  /*29360*/  FADD.FTZ R48, R143, R56 ;  /* 0x000000388f307221 */ /* 0x000fe20000010000 */
[----:B---3--:R-:W-:Y:S01]  /*29370*/  F2FP.F16.F32.PACK_AB R41, R72, R73 ;  /* 0x000000494829723e */ /* 0x008fe200000000ff */
[-CC-:B------:R-:W-:Y:S01]  /*29380*/  FFMA.FTZ R57, R216, R36.reuse, -R61.reuse ;  /* 0x00000024d8397223 */ /* 0x180fe2000001083d */
[----:B------:R-:W-:Y:S01]  /*29390*/  FADD.FTZ R0, R141, R0 ;  /* 0x000000008d007221 */ /* 0x000fe20000010000 */
[----:B------:R-:W-:Y:S01]  /*293a0*/  FADD.FTZ R56, R138, R48 ;  /* 0x000000308a387221 */ /* 0x000fe20000010000 */
[----:B------:R-:W-:Y:S01]  /*293b0*/  F2FP.F16.F32.PACK_AB R42, R70, R71 ;  /* 0x00000047462a723e */ /* 0x000fe200000000ff */
[----:B------:R-:W-:Y:S01]  /*293c0*/  LDSM.16.MT88.4 R48, [R133+0x6800] ;  /* 0x006800008530783b */ /* 0x000fe20000004200 */
[----:B------:R-:W-:Y:S01]  /*293d0*/  FADD.FTZ R0, R139, R0 ;  /* 0x000000008b007221 */ /* 0x000fe20000010000 */
[----:B------:R-:W-:Y:S02]  /*293e0*/  FADD.FTZ R56, R140, R56 ;  /* 0x000000388c387221 */ /* 0x000fe40000010000 */
[----:B------:R-:W3:Y:S01]  /*293f0*/  MUFU.EX2 R140, R237 ;  /* 0x000000ed008c7308 */ /* 0x000ee20000000800 */
[----:B------:R-:W-:Y:S03]  /*29400*/  FADD.FTZ R0, R137, R0 ;  /* 0x0000000089007221 */ /* 0x000fe60000010000 */
[----:B-1----:R-:W1:Y:S01]  /*29410*/  LDSM.16.MT88.4 R44, [R152+0x10800] ;  /* 0x01080000982c783b */ /* 0x002e620000004200 */
[----:B----4-:R-:W-:Y:S01]  /*29420*/  F2FP.F16.F32.PACK_AB R43, R68, R69 ;  /* 0x00000045442b723e */ /* 0x010fe200000000ff */
[----:B------:R-:W-:Y:S04]  /*29430*/  FADD.FTZ R0, R131, R0 ;  /* 0x0000000083007221 */ /* 0x000fe80000010000 */
[----:B------:R-:W-:Y:S02]  /*29440*/  FADD.FTZ R0, R130, R0 ;  /* 0x0000000082007221 */ /* 0x000fe40000010000 */
[C---:B--2---:R-:W-:Y:S03]  /*29450*/  HMMA.16816.F32 R4, R40.reuse, R52, R4 ;  /* 0x000000342804723c */ /* 0x044fe60000001804 */
[--C-:B------:R-:W-:Y:S01]  /*29460*/  FFMA.FTZ R53, R215, R36, -R61.reuse ;  /* 0x00000024d7357223 */ /* 0x100fe2000001083d */
[----:B------:R-:W-:Y:S01]  /*29470*/  FADD.FTZ R52, R136, R56 ;  /* 0x0000003888347221 */ /* 0x000fe20000010000 */
[----:B------:R-:W-:Y:S01]  /*29480*/  F2FP.F16.F32.PACK_AB R136, R59, R60 ;  /* 0x0000003c3b88723e */ /* 0x000fe200000000ff */
[----:B------:R-:W-:Y:S01]  /*29490*/  FADD.FTZ R0, R127, R0 ;  /* 0x000000007f007221 */ /* 0x000fe20000010000 */
[----:B------:R2:W-:Y:S01]  /*294a0*/  MUFU.EX2 R66, R53 ;  /* 0x0000003500427308 */ /* 0x0005e20000000800 */
[C---:B------:R-:W-:Y:S03]  /*294b0*/  HMMA.16816.F32 R8, R40.reuse, R54, R8 ;  /* 0x000000362808723c */ /* 0x040fe60000001808 */
[----:B------:R-:W-:Y:S01]  /*294c0*/  FADD.FTZ R0, R126, R0 ;  /* 0x000000007e007221 */ /* 0x000fe20000010000 */
[----:B------:R-:W-:Y:S01]  /*294d0*/  FADD.FTZ R56, R132, R52 ;  /* 0x0000003484387221 */ /* 0x000fe20000010000 */
[----:B------:R-:W-:Y:S04]  /*294e0*/  IMAD.MOV.U32 R132, RZ, RZ, R2 ;  /* 0x000000ffff847224 */ /* 0x000fe800078e0002 */
[----:B------:R-:W4:Y:S01]  /*294f0*/  MUFU.EX2 R127, R57 ;  /* 0x00000039007f7308 */ /* 0x000f220000000800 */
[----:B------:R-:W-:Y:S01]  /*29500*/  FADD.FTZ R56, R129, R56 ;  /* 0x0000003881387221 */ /* 0x000fe20000010000 */
[----:B------:R-:W-:Y:S03]  /*29510*/  FADD.FTZ R0, R65, R0 ;  /* 0x0000000041007221 */ /* 0x000fe60000010000 */
[----:B------:R-:W-:Y:S01]  /*29520*/  FADD.FTZ R56, R128, R56 ;  /* 0x0000003880387221 */ /* 0x000fe20000010000 */
[----:B------:R-:W-:Y:S04]  /*29530*/  FADD.FTZ R0, R123, R0 ;  /* 0x000000007b007221 */ /* 0x000fe80000010000 */
[----:B------:R-:W-:Y:S01]  /*29540*/  MUFU.EX2 R65, R238 ;  /* 0x000000ee00417308 */ /* 0x000fe20000000800 */
[----:B--2---:R-:W2:Y:S01]  /*29550*/  LDSM.16.MT88.4 R52, [R3+0x6800] ;  /* 0x006800000334783b */ /* 0x004ea20000004200 */
[----:B------:R-:W-:Y:S04]  /*29560*/  FADD.FTZ R0, R64, R0 ;  /* 0x0000000040007221 */ /* 0x000fe80000010000 */
[----:B------:R-:W-:Y:S04]  /*29570*/  FADD.FTZ R0, R119, R0 ;  /* 0x0000000077007221 */ /* 0x000fe80000010000 */
[----:B------:R-:W5:Y:S01]  /*29580*/  MUFU.EX2 R64, R239 ;  /* 0x000000ef00407308 */ /* 0x000f620000000800 */
[C---:B-1----:R-:W-:Y:S03]  /*29590*/  HMMA.16816.F32 R12, R40.reuse, R44, R12 ;  /* 0x0000002c280c723c */ /* 0x042fe6000000180c */
[----:B------:R-:W-:Y:S01]  /*295a0*/  FADD.FTZ R44, R125, R56 ;  /* 0x000000387d2c7221 */ /* 0x000fe20000010000 */
[----:B------:R-:W-:Y:S03]  /*295b0*/  FADD.FTZ R0, R63, R0 ;  /* 0x000000003f007221 */ /* 0x000fe60000010000 */
[----:B------:R-:W-:Y:S01]  /*295c0*/  FADD.FTZ R44, R124, R44 ;  /* 0x0000002c7c2c7221 */ /* 0x000fe20000010000 */
[C---:B------:R-:W-:Y:S03]  /*295d0*/  HMMA.16816.F32 R16, R40.reuse, R46, R16 ;  /* 0x0000002e2810723c */ /* 0x040fe60000001810 */
[----:B------:R-:W-:Y:S02]  /*295e0*/  FADD.FTZ R56, R121, R44 ;  /* 0x0000002c79387221 */ /* 0x000fe40000010000 */
[----:B------:R-:W1:Y:S02]  /*295f0*/  LDSM.16.MT88.4 R44, [R168+0x11000] ;  /* 0x01100000a82c783b */ /* 0x000e640000004200 */
        /* <DEDUP_REMOVED lines=8> */
[C---:B--2---:R-:W-:Y:S08]  /*29680*/  HMMA.16816.F32 R28, R40.reuse, R52, R28 ;  /* 0x00000034281c723c */ /* 0x044ff0000000181c */
[----:B------:R-:W-:Y:S03]  /*29690*/  HMMA.16816.F32 R32, R40, R54, R32 ;  /* 0x000000362820723c */ /* 0x000fe60000001820 */
[----:B---3--:R-:W-:Y:S01]  /*296a0*/  FADD.FTZ R49, R117, R0 ;  /* 0x0000000075317221 */ /* 0x008fe20000010000 */
[----:B------:R-:W-:Y:S01]  /*296b0*/  FADD.FTZ R0, R115, R56 ;  /* 0x0000003873007221 */ /* 0x000fe20000010000 */
[----:B------:R-:W-:Y:S02]  /*296c0*/  F2FP.F16.F32.PACK_AB R40, R140, R67 ;  /* 0x000000438c28723e */ /* 0x000fe400000000ff */
[----:B------:R-:W-:Y:S01]  /*296d0*/  FADD.FTZ R57, R62, R49 ;  /* 0x000000313e397221 */ /* 0x000fe20000010000 */
[----:B----4-:R-:W-:Y:S01]  /*296e0*/  F2FP.F16.F32.PACK_AB R41, R127, R66 ;  /* 0x000000427f29723e */ /* 0x010fe200000000ff */
[----:B------:R-:W2:Y:S01]  /*296f0*/  MUFU.EX2 R62, R48 ;  /* 0x00000030003e7308 */ /* 0x000ea20000000800 */
[----:B-----5:R-:W-:Y:S01]  /*29700*/  F2FP.F16.F32.PACK_AB R42, R64, R65 ;  /* 0x00000041402a723e */ /* 0x020fe200000000ff */
[----:B------:R-:W-:Y:S01]  /*29710*/  FADD.FTZ R56, R116, R0 ;  /* 0x0000000074387221 */ /* 0x000fe20000010000 */
[----:B------:R-:W-:Y:S01]  /*29720*/  FADD.FTZ R0, R114, R57 ;  /* 0x0000003972007221 */ /* 0x000fe20000010000 */
[-CC-:B------:R-:W-:Y:S02]  /*29730*/  FFMA.FTZ R57, R221, R36.reuse, -R61.reuse ;  /* 0x00000024dd397223 */ /* 0x180fe4000001083d */
[----:B------:R-:W-:Y:S01]  /*29740*/  FADD.FTZ R52, R113, R56 ;  /* 0x0000003871347221 */ /* 0x000fe20000010000 */
[----:B------:R-:W-:Y:S03]  /*29750*/  FADD.FTZ R0, R108, R0 ;  /* 0x000000006c007221 */ /* 0x000fe60000010000 */
[----:B------:R-:W-:Y:S01]  /*29760*/  FADD.FTZ R56, R112, R52 ;  /* 0x0000003470387221 */ /* 0x000fe20000010000 */
[----:B------:R-:W-:Y:S01]  /*29770*/  FADD.FTZ R0, R111, R0 ;  /* 0x000000006f007221 */ /* 0x000fe20000010000 */
[----:B------:R-:W-:Y:S01]  /*29780*/  LDSM.16.MT88.4 R52, [R133+0x7000] ;  /* 0x007000008534783b */ /* 0x000fe20000004200 */
[----:B------:R-:W-:Y:S01]  /*29790*/  MUFU.EX2 R57, R57 ;  /* 0x0000003900397308 */ /* 0x000fe20000000800 */
[----:B------:R-:W-:Y:S01]  /*297a0*/  FADD.FTZ R56, R110, R56 ;  /* 0x000000386e387221 */ /* 0x000fe20000010000 */
[----:B------:R-:W-:Y:S01]  /*297b0*/  FADD.FTZ R0, R106, R0 ;  /* 0x000000006a007221 */ /* 0x000fe20000010000 */
[----:B--2---:R-:W-:Y:S03]  /*297c0*/  F2FP.F16.F32.PACK_AB R43, R62, R63 ;  /* 0x0000003f3e2b723e */ /* 0x004fe600000000ff */
[----:B------:R-:W-:Y:S01]  /*297d0*/  FADD.FTZ R0, R105, R0 ;  /* 0x0000000069007221 */ /* 0x000fe20000010000 */
[----:B------:R-:W2:Y:S03]  /*297e0*/  LDSM.16.MT88.4 R48, [R152+0x11000] ;  /* 0x011000009830783b */ /* 0x000ea60000004200 */
[----:B------:R-:W-:Y:S01]  /*297f0*/  FADD.FTZ R0, R103, R0 ;  /* 0x0000000067007221 */ /* 0x000fe20000010000 */
[C---:B-1----:R-:W-:Y:S03]  /*29800*/  HMMA.16816.F32 R4, R40.reuse, R44, R4 ;  /* 0x0000002c2804723c */ /* 0x042fe60000001804 */
[--C-:B------:R-:W-:Y:S01]  /*29810*/  FFMA.FTZ R45, R219, R36, -R61.reuse ;  /* 0x00000024db2d7223 */ /* 0x100fe2000001083d */
[----:B------:R-:W-:Y:S01]  /*29820*/  FADD.FTZ R44, R109, R56 ;  /* 0x000000386d2c7221 */ /* 0x000fe20000010000 */
[----:B------:R-:W-:Y:S01]  /*29830*/  LDSM.16.MT88.4 R152, [R152+0x11800] ;  /* 0x011800009898783b */ /* 0x000fe20000004200 */
[----:B------:R-:W-:Y:S01]  /*29840*/  FADD.FTZ R0, R104, R0 ;  /* 0x0000000068007221 */ /* 0x000fe20000010000 */
[----:B------:R1:W3:Y:S01]  /*29850*/  MUFU.EX2 R58, R45 ;  /* 0x0000002d003a7308 */ /* 0x0002e20000000800 */
[C---:B------:R-:W-:Y:S03]  /*29860*/  HMMA.16816.F32 R8, R40.reuse, R46, R8 ;  /* 0x0000002e2808723c */ /* 0x040fe60000001808 */
[----:B------:R-:W-:Y:S01]  /*29870*/  FADD.FTZ R56, R162, R44 ;  /* 0x0000002ca2387221 */ /* 0x000fe20000010000 */
[----:B------:R-:W-:Y:S01]  /*29880*/  FADD.FTZ R0, R100, R0 ;  /* 0x0000000064007221 */ /* 0x000fe20000010000 */
[----:B------:R-:W-:Y:S02]  /*29890*/  LDSM.16.MT88.4 R160, [R168+0x11800] ;  /* 0x01180000a8a0783b */ /* 0x000fe40000004200 */
[----:B------:R-:W-:Y:S01]  /*298a0*/  FADD.FTZ R56, R107, R56 ;  /* 0x000000386b387221 */ /* 0x000fe20000010000 */
[----:B------:R-:W-:Y:S03]  /*298b0*/  FADD.FTZ R0, R99, R0 ;  /* 0x0000000063007221 */ /* 0x000fe60000010000 */
[----:B------:R-:W-:Y:S01]  /*298c0*/  FADD.FTZ R56, R102, R56 ;  /* 0x0000003866387221 */ /* 0x000fe20000010000 */
[----:B------:R-:W-:Y:S01]  /*298d0*/  FADD.FTZ R0, R96, R0 ;  /* 0x0000000060007221 */ /* 0x000fe20000010000 */
[----:B-1----:R-:W1:Y:S01]  /*298e0*/  LDSM.16.MT88.4 R44, [R3+0x7000] ;  /* 0x00700000032c783b */ /* 0x002e620000004200 */
[----:B---3--:R-:W-:Y:S02]  /*298f0*/  F2FP.F16.F32.PACK_AB R137, R57, R58 ;  /* 0x0000003a3989723e */ /* 0x008fe400000000ff */
[----:B------:R-:W-:Y:S04]  /*29900*/  FADD.FTZ R0, R95, R0 ;  /* 0x000000005f007221 */ /* 0x000fe80000010000 */
[----:B------:R-:W-:Y:S04]  /*29910*/  FADD.FTZ R0, R93, R0 ;  /* 0x000000005d007221 */ /* 0x000fe80000010000 */
[----:B------:R-:W-:Y:S01]  /*29920*/  FADD.FTZ R0, R92, R0 ;  /* 0x000000005c007221 */ /* 0x000fe20000010000 */
[C---:B--2---:R-:W-:Y:S03]  /*29930*/  HMMA.16816.F32 R12, R40.reuse, R48, R12 ;  /* 0x00000030280c723c */ /* 0x044fe6000000180c */
[----:B------:R-:W-:Y:S02]  /*29940*/  FADD.FTZ R48, R101, R56 ;  /* 0x0000003865307221 */ /* 0x000fe40000010000 */
[----:B------:R-:W-:Y:S02]  /*29950*/  MUFU.EX2 R56, R242 ;  /* 0x000000f200387308 */ /* 0x000fe40000000800 */
[----:B------:R-:W-:Y:S01]  /*29960*/  FADD.FTZ R48, R98, R48 ;  /* 0x0000003062307221 */ /* 0x000fe20000010000 */
[C---:B------:R-:W-:Y:S03]  /*29970*/  HMMA.16816.F32 R16, R40.reuse, R50, R16 ;  /* 0x000000322810723c */ /* 0x040fe60000001810 */
[----:B------:R-:W-:Y:S04]  /*29980*/  FADD.FTZ R48, R97, R48 ;  /* 0x0000003061307221 */ /* 0x000fe80000010000 */
[----:B------:R-:W2:Y:S01]  /*29990*/  MUFU.EX2 R50, R243 ;  /* 0x000000f300327308 */ /* 0x000ea20000000800 */
[----:B------:R-:W-:Y:S01]  /*299a0*/  FADD.FTZ R49, R167, R48 ;  /* 0x00000030a7317221 */ /* 0x000fe20000010000 */
[C---:B------:R-:W-:Y:S03]  /*299b0*/  HMMA.16816.F32 R20, R40.reuse, R52, R20 ;  /* 0x000000342814723c */ /* 0x040fe60000001814 */
[-CC-:B------:R-:W-:Y:S01]  /*299c0*/  FFMA.FTZ R48, R38, R36.reuse, -R61.reuse ;  /* 0x0000002426307223 */ /* 0x180fe2000001083d */
[----:B------:R-:W-:Y:S01]  /*299d0*/  FFMA.FTZ R61, R39, R36, -R61 ;  /* 0x00000024273d7223 */ /* 0x000fe2000001083d */
[----:B------:R-:W-:Y:S01]  /*299e0*/  FADD.FTZ R38, R94, R49 ;  /* 0x000000315e267221 */ /* 0x000fe20000010000 */
[----:B------:R-:W-:Y:S02]  /*299f0*/  FADD.FTZ R36, R89, R0 ;  /* 0x0000000059247221 */ /* 0x000fe40000010000 */
[C---:B------:R-:W-:Y:S01]  /*29a00*/  HMMA.16816.F32 R24, R40.reuse, R54, R24 ;  /* 0x000000362818723c */ /* 0x040fe20000001818 */
[----:B------:R-:W-:Y:S02]  /*29a10*/  MUFU.EX2 R48, R48 ;  /* 0x0000003000307308 */ /* 0x000fe40000000800 */
[----:B------:R-:W-:Y:S01]  /*29a20*/  FADD.FTZ R38, R91, R38 ;  /* 0x000000265b267221 */ /* 0x000fe20000010000 */
[----:B------:R-:W-:Y:S01]  /*29a30*/  FADD.FTZ R36, R90, R36 ;  /* 0x000000245a247221 */ /* 0x000fe20000010000 */
[----:B--2---:R-:W-:Y:S02]  /*29a40*/  F2FP.F16.F32.PACK_AB R138, R50, R56 ;  /* 0x00000038328a723e */ /* 0x004fe400000000ff */
        /* <DEDUP_REMOVED lines=8> */
[----:B------:R-:W-:Y:S01]  /*29ad0*/  FADD.FTZ R0, R84, R0 ;  /* 0x0000000054007221 */ /* 0x000fe20000010000 */
[----:B------:R-:W-:Y:S02]  /*29ae0*/  IMAD.SHL.U32 R46, R225, 0x8, RZ ;  /* 0x00000008e12e7824 */ /* 0x000fe400078e00ff */
        /* <DEDUP_REMOVED lines=12> */
[----:B------:R-:W-:Y:S02]  /*29bb0*/  FADD.FTZ R0, R158, R0 ;  /* 0x000000009e007221 */ /* 0x000fe40000010000 */
[C---:B------:R-:W-:Y:S03]  /*29bc0*/  HMMA.16816.F32 R156, R136.reuse, R152, R12 ;  /* 0x00000098889c723c */ /* 0x040fe6000000180c */
[----:B------:R-:W-:Y:S04]  /*29bd0*/  FADD.FTZ R0, R73, R0 ;  /* 0x0000000049007221 */ /* 0x000fe80000010000 */
[----:B------:R-:W-:Y:S01]  /*29be0*/  FADD.FTZ R0, R72, R0 ;  /* 0x0000000048007221 */ /* 0x000fe20000010000 */
[C---:B------:R-:W-:Y:S03]  /*29bf0*/  HMMA.16816.F32 R152, R136.reuse, R154, R16 ;  /* 0x0000009a8898723c */ /* 0x040fe60000001810 */
[----:B------:R-:W-:Y:S04]  /*29c00*/  FADD.FTZ R0, R69, R0 ;  /* 0x0000000045007221 */ /* 0x000fe80000010000 */
[----:B------:R-:W-:Y:S01]  /*29c10*/  FADD.FTZ R0, R68, R0 ;  /* 0x0000000044007221 */ /* 0x000fe20000010000 */
[C---:B------:R-:W-:Y:S03]  /*29c20*/  HMMA.16816.F32 R148, R136.reuse, R144, R20 ;  /* 0x000000908894723c */ /* 0x040fe60000001814 */
[----:B-1----:R-:W-:Y:S01]  /*29c30*/  FADD.FTZ R3, R79, R36 ;  /* 0x000000244f037221 */ /* 0x002fe20000010000 */
[----:B------:R-:W-:Y:S01]  /*29c40*/  FADD.FTZ R0, R66, R0 ;  /* 0x0000000042007221 */ /* 0x000fe20000010000 */
[----:B------:R-:W-:Y:S02]  /*29c50*/  IMAD.MOV.U32 R66, RZ, RZ, R2 ;  /* 0x000000ffff427224 */ /* 0x000fe400078e0002 */
[----:B------:R-:W-:Y:S01]  /*29c60*/  FADD.FTZ R3, R77, R3 ;  /* 0x000000034d037221 */ /* 0x000fe20000010000 */
[C---:B------:R-:W-:Y:S03]  /*29c70*/  HMMA.16816.F32 R144, R136.reuse, R146, R24 ;  /* 0x000000928890723c */ /* 0x040fe60000001818 */
[----:B------:R-:W-:Y:S01]  /*29c80*/  FADD.FTZ R0, R127, R0 ;  /* 0x000000007f007221 */ /* 0x000fe20000010000 */
[----:B------:R-:W-:Y:S01]  /*29c90*/  FADD.FTZ R3, R74, R3 ;  /* 0x000000034a037221 */ /* 0x000fe20000010000 */
[----:B------:R-:W-:Y:S02]  /*29ca0*/  IMAD.MOV.U32 R2, RZ, RZ, R37 ;  /* 0x000000ffff027224 */ /* 0x000fe400078e0025 */
        /* <DEDUP_REMOVED lines=9> */
[----:B------:R-:W-:Y:S02]  /*29d40*/  FADD.FTZ R3, R140, R3 ;  /* 0x000000038c037221 */ /* 0x000fe40000010000 */
[C---:B--2---:R-:W-:Y:S03]  /*29d50*/  HMMA.16816.F32 R140, R136.reuse, R4, R28 ;  /* 0x00000004888c723c */ /* 0x044fe6000000181c */
[----:B------:R-:W-:Y:S01]  /*29d60*/  FADD.FTZ R3, R65, R3 ;  /* 0x0000000341037221 */ /* 0x000fe20000010000 */
[----:B------:R-:W-:Y:S03]  /*29d70*/  FADD.FTZ R0, R61, R0 ;  /* 0x000000003d007221 */ /* 0x000fe60000010000 */
[----:B------:R-:W-:Y:S01]  /*29d80*/  FADD.FTZ R3, R64, R3 ;  /* 0x0000000340037221 */ /* 0x000fe20000010000 */
[----:B------:R-:W-:Y:S03]  /*29d90*/  HMMA.16816.F32 R136, R136, R6, R32 ;  /* 0x000000068888723c */ /* 0x000fe60000001820 */
        /* <DEDUP_REMOVED lines=8> */
.L_x_7694:
        /* <DEDUP_REMOVED lines=14> */
.L_x_7709:
        /* <DEDUP_REMOVED lines=12> */
[----:B------:R-:W2:Y:S01]  /*29fc0*/  LDL R52, [R1+0x6c] ;  /* 0x00006c0001347983 */ /* 0x000ea20000100800 */
        /* <DEDUP_REMOVED lines=8> */
[C---:B------:R-:W-:Y:S01]  /*2a050*/  FMUL.FTZ R157, R0.reuse, R157 ;  /* 0x0000009d009d7220 */ /* 0x040fe20000410000 */
[C---:B------:R-:W-:Y:S01]  /*2a060*/  FMUL.FTZ R166, R3.reuse, R166 ;  /* 0x000000a603a67220 */ /* 0x040fe20000410000 */
[C---:B------:R-:W-:Y:S01]  /*2a070*/  FMUL.FTZ R167, R3.reuse, R167 ;  /* 0x000000a703a77220 */ /* 0x040fe20000410000 */
[----:B------:R-:W-:Y:S01]  /*2a080*/  FMUL.FTZ R162, R3, R162 ;  /* 0x000000a203a27220 */ /* 0x000fe20000410000 */
[----:B------:R-:W-:Y:S01]  /*2a090*/  SHF.L.U32 R17, R51, 0x4, RZ ;  /* 0x0000000433117819 */ /* 0x000fe200000006ff */
[----:B------:R-:W-:Y:S01]  /*2a0a0*/  FMUL.FTZ R163, R3, R163 ;  /* 0x000000a303a37220 */ /* 0x000fe20000410000 */
[----:B------:R-:W-:Y:S01]  /*2a0b0*/  R2P PR, R51, 0x1c ;  /* 0x0000001c33007804 */ /* 0x000fe20000000000 */
[----:B------:R-:W-:Y:S01]  /*2a0c0*/  FMUL.FTZ R158, R3, R158 ;  /* 0x0000009e039e7220 */ /* 0x000fe20000410000 */
[----:B------:R-:W-:Y:S01]  /*2a0d0*/  LOP3.LUT R2, R17, 0x1c0, RZ, 0xc0, !PT ;  /* 0x000001c011027812 */ /* 0x000fe200078ec0ff */
[----:B------:R-:W-:Y:S01]  /*2a0e0*/  FMUL.FTZ R159, R3, R159 ;  /* 0x0000009f039f7220 */ /* 0x000fe20000410000 */
        /* <DEDUP_REMOVED lines=26> */
[-C--:B------:R-:W-:Y:S01]  /*2a290*/  IADD3 R3, PT, PT, R5, R2.reuse, RZ ;  /* 0x0000000205037210 */ /* 0x080fe20007ffe0ff */
[C---:B------:R-:W-:Y:S01]  /*2a2a0*/  VIADD R0, R2.reuse, 0x80 ;  /* 0x0000008002007836 */ /* 0x040fe20000000000 */
[----:B------:R-:W-:Y:S02]  /*2a2b0*/  @P4 IADD3 R0, PT, PT, R2, -0x80, RZ ;  /* 0xffffff8002004810 */ /* 0x000fe40007ffe0ff */
[C---:B------:R-:W-:Y:S01]  /*2a2c0*/  IADD3 R4, PT, PT, R7.reuse, R2, RZ ;  /* 0x0000000207047210 */ /* 0x040fe20007ffe0ff */
[----:B------:R-:W-:Y:S01]  /*2a2d0*/  STS.64 [R2], R164 ;  /* 0x000000a402007388 */ /* 0x000fe20000000a00 */
[----:B------:R-:W-:-:S03]  /*2a2e0*/  IADD3 R6, PT, PT, R7, R3, RZ ;  /* 0x0000000307067210 */ /* 0x000fc60007ffe0ff */
[----:B------:R1:W-:Y:S04]  /*2a2f0*/  STS.64 [R2+0x800], R166 ;  /* 0x000800a602007388 */ /* 0x0003e80000000a00 */
[----:B------:R-:W-:Y:S04]  /*2a300*/  STS.64 [R4], R160 ;  /* 0x000000a004007388 */ /* 0x000fe80000000a00 */
[----:B------:R-:W-:Y:S04]  /*2a310*/  STS.64 [R4+0x800], R162 ;  /* 0x000800a204007388 */ /* 0x000fe80000000a00 */
[----:B------:R-:W-:Y:S04]  /*2a320*/  STS.64 [R3], R156 ;  /* 0x0000009c03007388 */ /* 0x000fe80000000a00 */
[----:B------:R2:W-:Y:S04]  /*2a330*/  STS.64 [R3+0x800], R158 ;  /* 0x0008009e03007388 */ /* 0x0005e80000000a00 */
[----:B------:R-:W-:Y:S04]  /*2a340*/  STS.64 [R6], R152 ;  /* 0x0000009806007388 */ /* 0x000fe80000000a00 */
[----:B------:R-:W-:Y:S01]  /*2a350*/  STS.64 [R6+0x800], R154 ;  /* 0x0008009a06007388 */ /* 0x000fe20000000a00 */
[----:B-1----:R-:W-:-:S03]  /*2a360*/  IMAD.IADD R2, R5, 0x1, R0 ;  /* 0x0000000105027824 */ /* 0x002fc600078e0200 */
[----:B------:R-:W-:Y:S04]  /*2a370*/  STS.64 [R0], R148 ;  /* 0x0000009400007388 */ /* 0x000fe80000000a00 */
[----:B------:R1:W-:Y:S01]  /*2a380*/  STS.64 [R0+0x800], R150 ;  /* 0x0008009600007388 */ /* 0x0003e20000000a00 */
[----:B--2---:R-:W-:-:S05]  /*2a390*/  IADD3 R3, PT, PT, R7, R0, RZ ;  /* 0x0000000007037210 */ /* 0x004fca0007ffe0ff */
[----:B------:R-:W-:Y:S04]  /*2a3a0*/  STS.64 [R3], R144 ;  /* 0x0000009003007388 */ /* 0x000fe80000000a00 */
[----:B------:R2:W-:Y:S01]  /*2a3b0*/  STS.64 [R3+0x800], R146 ;  /* 0x0008009203007388 */ /* 0x0005e20000000a00 */
[----:B-1----:R-:W-:-:S03]  /*2a3c0*/  IADD3 R0, PT, PT, R7, R2, RZ ;  /* 0x0000000207007210 */ /* 0x002fc60007ffe0ff */
[----:B------:R-:W-:Y:S04]  /*2a3d0*/  STS.64 [R2], R140 ;  /* 0x0000008c02007388 */ /* 0x000fe80000000a00 */
[----:B------:R-:W-:Y:S04]  /*2a3e0*/  STS.64 [R2+0x800], R142 ;  /* 0x0008008e02007388 */ /* 0x000fe80000000a00 */
[----:B------:R-:W-:Y:S04]  /*2a3f0*/  STS.64 [R0], R136 ;  /* 0x0000008800007388 */ /* 0x000fe80000000a00 */
[----:B------:R1:W-:Y:S04]  /*2a400*/  STS.64 [R0+0x800], R138 ;  /* 0x0008008a00007388 */ /* 0x0003e80000000a00 */
[----:B------:R-:W3:Y:S04]  /*2a410*/  LD.E.64 R4, desc[UR4][R134.64+0xb0] ;  /* 0x0000b00486047980 */ /* 0x000ee8000c101b00 */
[----:B--2---:R-:W2:Y:S04]  /*2a420*/  LD.E R3, desc[UR4][R134.64+0x60] ;  /* 0x0000600486037980 */ /* 0x004ea8000c101900 */
[----:B------:R-:W4:Y:S04]  /*2a430*/  LD.E R7, desc[UR4][R134.64+0xcc] ;  /* 0x0000cc0486077980 */ /* 0x000f28000c101900 */
[----:B------:R-:W4:Y:S01]  /*2a440*/  LD.E.64 R8, desc[UR4][R134.64+0x78] ;  /* 0x0000780486087980 */ /* 0x000f22000c101b00 */
[----:B------:R-:W1:Y:S01]  /*2a450*/  S2R R14, SR_CTAID.X ;  /* 0x00000000000e7919 */ /* 0x000e620000002500 */
[----:B------:R-:W-:-:S02]  /*2a460*/  SHF.R.U32.HI R49, RZ, 0x4, R51 ;  /* 0x00000004ff317819 */ /* 0x000fc40000011633 */
[----:B------:R2:W5:Y:S01]  /*2a470*/  LD.E.64 R12, desc[UR4][R134.64+0xa8] ;  /* 0x0000a804860c7980 */ /* 0x000562000c101b00 */
[----:B-1----:R-:W1:Y:S01]  /*2a480*/  @P0 MUFU.LG2 R0, R10 ;  /* 0x0000000a00000308 */ /* 0x002e620000000c00 */
[----:B------:R-:W-:Y:S01]  /*2a490*/  IADD3 R2, PT, PT, R49, 0x8, RZ ;  /* 0x0000000831027810 */ /* 0x000fe20007ffe0ff */
[----:B------:R-:W-:Y:S02]  /*2a4a0*/  IMAD.SHL.U32 R16, R51, 0x4, RZ ;  /* 0x0000000433107824 */ /* 0x000fe400078e00ff */
[----:B-1----:R-:W-:Y:S01]  /*2a4b0*/  @P0 FMUL.FTZ R0, R0, 0.69314718246459960938 ;  /* 0x3f31721800000820 */ /* 0x002fe20000410000 */
[----:B------:R-:W-:Y:S01]  /*2a4c0*/  IMAD.SHL.U32 R50, R14, 0x40, RZ ;  /* 0x000000400e327824 */ /* 0x000fe200078e00ff */
[----:B------:R-:W-:Y:S02]  /*2a4d0*/  MOV R14, 0xff800000 ;  /* 0xff800000000e7802 */ /* 0x000fe40000000f00 */
[----:B------:R-:W-:Y:S02]  /*2a4e0*/  @P0 FFMA.FTZ R14, R48, R37, R0 ;  /* 0x00000025300e0223 */ /* 0x000fe40000010000 */
[----:B------:R-:W-:-:S02]  /*2a4f0*/  IADD3 R6, PT, PT, -R50, R52, RZ ;  /* 0x0000003432067210 */ /* 0x000fc40007ffe1ff */
[C---:B------:R-:W-:Y:S01]  /*2a500*/  IADD3 R10, PT, PT, R49.reuse, 0x10, RZ ;  /* 0x00000010310a7810 */ /* 0x040fe20007ffe0ff */
[----:B------:R-:W-:Y:S01]  /*2a510*/  BAR.SYNC.DEFER_BLOCKING 0x0 ;  /* 0x0000000000007b1d */ /* 0x000fe20000010000 */
[-C--:B------:R-:W-:Y:S02]  /*2a520*/  ISETP.GE.AND P0, PT, R2, R6.reuse, PT ;  /* 0x000000060200720c */ /* 0x080fe40003f06270 */
[-C--:B------:R-:W-:Y:S02]  /*2a530*/  ISETP.GE.AND P6, PT, R10, R6.reuse, PT ;  /* 0x000000060a00720c */ /* 0x080fe40003fc6270 */
[----:B------:R-:W-:Y:S02]  /*2a540*/  IADD3 R10, PT, PT, R49, 0x18, RZ ;  /* 0x00000018310a7810 */ /* 0x000fe40007ffe0ff */
[----:B------:R-:W-:Y:S02]  /*2a550*/  LOP3.LUT R0, R16, 0x1f8, RZ, 0xc0, !PT ;  /* 0x000001f810007812 */ /* 0x000fe400078ec0ff */
[----:B------:R-:W-:-:S02]  /*2a560*/  ISETP.GE.AND P5, PT, R10, R6, PT ;  /* 0x000000060a00720c */ /* 0x000fc40003fa6270 */
[----:B------:R-:W-:Y:S02]  /*2a570*/  LOP3.LUT R0, R0, 0x38, R222, 0x78, !PT ;  /* 0x0000003800007812 */ /* 0x000fe400078e78de */
[----:B------:R-:W-:Y:S01]  /*2a580*/  P2R R15, PR, RZ, 0x1 ;  /* 0x00000001ff0f7803 */ /* 0x000fe20000000000 */
[----:B------:R-:W-:Y:S01]  /*2a590*/  BSSY.RECONVERGENT B0, `(.L_x_7703) ;  /* 0x000002d000007945 */ /* 0x000fe20003800200 */
[----:B------:R-:W-:Y:S01]  /*2a5a0*/  ISETP.GE.AND P2, PT, R49, R6, PT ;  /* 0x000000063100720c */ /* 0x000fe20003f46270 */
[----:B---3--:R-:W-:-:S04]  /*2a5b0*/  IMAD R2, R4, UR8, R19 ;  /* 0x0000000804027c24 */ /* 0x008fc8000f8e0213 */
[----:B--2---:R-:W-:Y:S01]  /*2a5c0*/  IMAD R2, R2, R3, R18 ;  /* 0x0000000302027224 */ /* 0x004fe200078e0212 */
[----:B------:R-:W-:-:S03]  /*2a5d0*/  LOP3.LUT R4, R17, 0x10, RZ, 0xc0, !PT ;  /* 0x0000001011047812 */ /* 0x000fc600078ec0ff */
[----:B------:R-:W-:Y:S01]  /*2a5e0*/  IMAD R10, R5, R2, R50 ;  /* 0x00000002050a7224 */ /* 0x000fe200078e0232 */
[----:B------:R-:W-:-:S03]  /*2a5f0*/  LOP3.LUT R3, R16, 0xffc, RZ, 0xc0, !PT ;  /* 0x00000ffc10037812 */ /* 0x000fc600078ec0ff */
[----:B----4-:R-:W-:Y:S01]  /*2a600*/  IMAD R2, R10, R7, RZ ;  /* 0x000000070a027224 */ /* 0x010fe200078e02ff */
[----:B------:R-:W-:-:S04]  /*2a610*/  LEA R0, R0, R4, 0x2 ;  /* 0x0000000400007211 */ /* 0x000fc800078e10ff */
[----:B------:R-:W-:Y:S01]  /*2a620*/  IADD3 R3, P0, PT, R2, R3, RZ ;  /* 0x0000000302037210 */ /* 0x000fe20007f1e0ff */
[----:B------:R-:W1:Y:S01]  /*2a630*/  LDS.128 R44, [R0+UR6] ;  /* 0x00000006002c7984 */ /* 0x000e620008000c00 */
[----:B------:R-:W2:Y:S03]  /*2a640*/  @P1 MUFU.LG2 R4, R11 ;  /* 0x0000000b00041308 */ /* 0x000ea60000000c00 */
[----:B------:R-:W3:Y:S04]  /*2a650*/  LDS.128 R40, [R0+UR6+0x800] ;  /* 0x0008000600287984 */ /* 0x000ee80008000c00 */
[----:B------:R-:W4:Y:S04]  /*2a660*/  LDS.128 R36, [R0+UR6+0x1000] ;  /* 0x0010000600247984 */ /* 0x000f280008000c00 */
[----:B------:R-:W1:Y:S04]  /*2a670*/  LDS.128 R32, [R0+UR6+0x1800] ;  /* 0x0018000600207984 */ /* 0x000e680008000c00 */
[----:B------:R-:W1:Y:S04]  /*2a680*/  LDS.128 R28, [R0+UR6+0x2000] ;  /* 0x00200006001c7984 */ /* 0x000e680008000c00 */
[----:B------:R-:W1:Y:S04]  /*2a690*/  LDS.128 R24, [R0+UR6+0x2800] ;  /* 0x0028000600187984 */ /* 0x000e680008000c00 */
[----:B------:R-:W1:Y:S04]  /*2a6a0*/  LDS.128 R20, [R0+UR6+0x3000] ;  /* 0x0030000600147984 */ /* 0x000e680008000c00 */
[----:B------:R3:W1:Y:S01]  /*2a6b0*/  LDS.128 R16, [R0+UR6+0x3800] ;  /* 0x0038000600107984 */ /* 0x0006620008000c00 */
[C---:B------:R-:W-:Y:S01]  /*2a6c0*/  IADD3 R7, PT, PT, R49.reuse, 0x20, RZ ;  /* 0x0000002031077810 */ /* 0x040fe20007ffe0ff */
[----:B--2---:R-:W-:Y:S01]  /*2a6d0*/  @P1 FMUL.FTZ R4, R4, 0.69314718246459960938 ;  /* 0x3f31721804041820 */ /* 0x004fe20000410000 */
[----:B------:R-:W-:-:S02]  /*2a6e0*/  IADD3 R5, PT, PT, R49, 0x28, RZ ;  /* 0x0000002831057810 */ /* 0x000fc40007ffe0ff */
[----:B------:R-:W-:Y:S02]  /*2a6f0*/  ISETP.GE.AND P4, PT, R7, R6, PT ;  /* 0x000000060700720c */ /* 0x000fe40003f86270 */
[----:B---3--:R-:W-:Y:S02]  /*2a700*/  LEA.HI.X.SX32 R0, R2, RZ, 0x1, P0 ;  /* 0x000000ff02007211 */ /* 0x008fe400000f0eff */
[----:B------:R-:W-:-:S04]  /*2a710*/  LEA R2, P0, R3, R8, 0x2 ;  /* 0x0000000803027211 */ /* 0x000fc800078010ff */
[----:B------:R-:W-:Y:S02]  /*2a720*/  LEA.HI.X R3, R3, R9, R0, 0x2, P0 ;  /* 0x0000000903037211 */ /* 0x000fe400000f1400 */
[----:B------:R-:W-:Y:S02]  /*2a730*/  LOP3.LUT P0, RZ, R51, 0x3, RZ, 0xc0, !PT ;  /* 0x0000000333ff7812 */ /* 0x000fe4000780c0ff */
[----:B------:R-:W-:Y:S02]  /*2a740*/  LOP3.LUT R0, R222, 0x30, RZ, 0xc0, !PT ;  /* 0x00000030de007812 */ /* 0x000fe400078ec0ff */
[----:B------:R-:W-:Y:S01]  /*2a750*/  SHF.R.U32.HI R7, RZ, 0x2, R51 ;  /* 0x00000002ff077819 */ /* 0x000fe20000011633 */
[----:B------:R-:W-:Y:S02]  /*2a760*/  IMAD.MOV.U32 R11, RZ, RZ, -0x800000 ;  /* 0xff800000ff0b7424 */ /* 0x000fe400078e00ff */
[----:B------:R-:W-:Y:S01]  /*2a770*/  @P1 FFMA.FTZ R11, R48, R66, R4 ;  /* 0x00000042300b1223 */ /* 0x000fe20000010004 */
[----:B------:R-:W-:-:S02]  /*2a780*/  ISETP.GE.AND P3, PT, R5, R6, PT ;  /* 0x000000060500720c */ /* 0x000fc40003f66270 */
[----:B------:R-:W-:Y:S02]  /*2a790*/  IADD3 R9, PT, PT, R49, 0x30, RZ ;  /* 0x0000003031097810 */ /* 0x000fe40007ffe0ff */
[----:B------:R-:W-:Y:S01]  /*2a7a0*/  LOP3.LUT R7, R0, 0x7, R7, 0xf8, !PT ;  /* 0x0000000700077812 */ /* 0x000fe200078ef807 */
[----:B-1--4-:R-:W-:Y:S08]  /*2a7b0*/  @P0 BRA `(.L_x_7704) ;  /* 0x0000000000280947 */ /* 0x012ff00003800000 */
[----:B------:R-:W-:Y:S01]  /*2a7c0*/  IADD3 R5, P0, PT, R10, R7, RZ ;  /* 0x000000070a057210 */ /* 0x000fe20007f1e0ff */
[----:B------:R-:W-:-:S03]  /*2a7d0*/  IMAD.IADD R0, R52, 0x1, -R50 ;  /* 0x0000000134007824 */ /* 0x000fc600078e0a32 */
[----:B------:R-:W-:Y:S02]  /*2a7e0*/  LEA.HI.X.SX32 R8, R10, RZ, 0x1, P0 ;  /* 0x000000ff0a087211 */ /* 0x000fe400000f0eff */
[----:B-----5:R-:W-:-:S04]  /*2a7f0*/  LEA R4, P0, R5, R12, 0x2 ;  /* 0x0000000c05047211 */ /* 0x020fc800078010ff */
[----:B------:R-:W-:Y:S02]  /*2a800*/  LEA.HI.X R5, R5, R13, R8, 0x2, P0 ;  /* 0x0000000d05057211 */ /* 0x000fe400000f1408 */
[C---:B------:R-:W-:Y:S01]  /*2a810*/  ISETP.GE.AND P0, PT, R7.reuse, R0, PT ;  /* 0x000000000700720c */ /* 0x040fe20003f06270 */
[----:B------:R-:W-:-:S12]  /*2a820*/  VIADD R7, R7, 0x8 ;  /* 0x0000000807077836 */ /* 0x000fd80000000000 */
[----:B------:R1:W-:Y:S01]  /*2a830*/  @!P0 ST.E desc[UR4][R4.64], R14 ;  /* 0x0000000e04008985 */ /* 0x0003e2000c101904 */
[----:B------:R-:W-:-:S13]  /*2a840*/  ISETP.GE.AND P0, PT, R7, R0, PT ;  /* 0x000000000700720c */ /* 0x000fda0003f06270 */
[----:B------:R1:W-:Y:S02]  /*2a850*/  @!P0 ST.E desc[UR4][R4.64+0x20], R11 ;  /* 0x0000200b04008985 */ /* 0x0003e4000c101904 */
.L_x_7704:
[----:B------:R-:W-:Y:S05]  /*2a860*/  BSYNC.RECONVERGENT B0 ;  /* 0x0000000000007941 */ /* 0x000fea0003800200 */
.L_x_7703:
[----:B------:R-:W-:Y:S01]  /*2a870*/  VIADD R49, R49, 0x38 ;  /* 0x0000003831317836 */ /* 0x000fe20000000000 */
[----:B------:R-:W-:Y:S01]  /*2a880*/  @!P2 ST.E.128 desc[UR4][R2.64], R44 ;  /* 0x0000002c0200a985 */ /* 0x000fe2000c101d04 */
[-C--:B------:R-:W-:Y:S01]  /*2a890*/  ISETP.GE.AND P1, PT, R9, R6.reuse, PT ;  /* 0x000000060900720c */ /* 0x080fe20003f26270 */
[----:B-1----:R-:W-:Y:S01]  /*2a8a0*/  IMAD.MOV.U32 R5, RZ, RZ, 0x0 ;  /* 0x00000000ff057424 */ /* 0x002fe200078e00ff */
[----:B------:R-:W-:Y:S01]  /*2a8b0*/  ISETP.NE.AND P2, PT, R15, RZ, PT ;  /* 0x000000ff0f00720c */ /* 0x000fe20003f45270 */
        /* <DEDUP_REMOVED lines=8> */
[----:B------:R1:W-:Y:S02]  /*2a940*/  @!P1 ST.E.128 desc[UR4][R2.64+0x3000], R20 ;  /* 0x0030001402009985 */ /* 0x0003e4000c101d04 */
[----:B-1---5:R-:W-:Y:S05]  /*2a950*/  @P0 RET.REL.NODEC R4 `(_ZN5flash24flash_fwd_splitkv_kernelI23Flash_fwd_kernel_traitsILi64ELi64ELi256ELi4ELb0ELb0EN7cutlass6half_tE19Flash_kernel_traitsILi64ELi64ELi256ELi4ES3_EELb0ELb1ELb0ELb0ELb1ELb0ELb1ELb1EEEvNS_16Flash_fwd_paramsE) ;  /* 0xfffffd5404a80950 */ /* 0x022fea0003c3ffff */
[----:B------:R1:W-:Y:S02]  /*2a960*/  ST.E.128 desc[UR4][R2.64+0x3800], R16 ;  /* 0x0038001002007985 */ /* 0x0003e4000c101d04 */
[----:B-1----:R-:W-:Y:S02]  /*2a970*/  MOV R2, R0 ;  /* 0x0000000000027202 */ /* 0x002fe40000000f00 */
[----:B------:R-:W-:-:S04]  /*2a980*/  MOV R3, 0x0 ;  /* 0x0000000000037802 */ /* 0x000fc80000000f00 */
[----:B------:R-:W-:Y:S05]  /*2a990*/  RET.REL.NODEC R2 `(_ZN5flash24flash_fwd_splitkv_kernelI23Flash_fwd_kernel_traitsILi64ELi64ELi256ELi4ELb0ELb0EN7cutlass6half_tE19Flash_kernel_traitsILi64ELi64ELi256ELi4ES3_EELb0ELb1ELb0ELb0ELb1ELb0ELb1ELb1EEEvNS_16Flash_fwd_paramsE) ;  /* 0xfffffd5402987950 */ /* 0x000fea0003c3ffff */
.L_x_7702:
[----:B-1----:R-:W-:Y:S01]  /*2a9a0*/  IMAD.MOV.U32 R0, RZ, RZ, 0x2 ;  /* 0x00000002ff007424 */ /* 0x002fe200078e00ff */
[----:B-----5:R-:W-:Y:S01]  /*2a9b0*/  MOV R2, R9 ;  /* 0x0000000900027202 */ /* 0x020fe20000000f00 */
[----:B------:R-:W-:Y:S01]  /*2a9c0*/  IMAD.MOV.U32 R4, RZ, RZ, -0x1 ;  /* 0xffffffffff047424 */ /* 0x000fe200078e00ff */
[----:B------:R-:W-:-:S07]  /*2a9d0*/  MOV R3, 0x1f ;  /* 0x0000001f00037802 */ /* 0x000fce0000000f00 */
[----:B--2---:R-:W-:Y:S05]  /*2a9e0*/  WARPSYNC.COLLECTIVE R4, `(.L_x_7705) ;  /* 0x0000000004087348 */ /* 0x004fea0003c00000 */
[----:B------:R1:W3:Y:S02]  /*2a9f0*/  SHFL.BFLY P0, R0, R2, R0, R3 ;  /* 0x0c00000002007389 */ /* 0x0002e40000000003 */
[----:B-123--:R-:W-:Y:S05]  /*2aa00*/  ENDCOLLECTIVE ;  /* 0x000000000000791b */ /* 0x00efea0003800000 */
.L_x_7705:
[----:B------:R-:W-:Y:S02]  /*2aa10*/  MOV R5, R0 ;  /* 0x0000000000057202 */ /* 0x000fe40000000f00 */
[----:B------:R-:W-:-:S03]  /*2aa20*/  MOV R0, 0x1 ;  /* 0x0000000100007802 */ /* 0x000fc60000000f00 */
[----:B------:R-:W-:-:S04]  /*2aa30*/  FADD.FTZ R5, R5, R9 ;  /* 0x0000000905057221 */ /* 0x000fc80000010000 */
[----:B------:R-:W-:-:S07]  /*2aa40*/  IMAD.MOV.U32 R2, RZ, RZ, R5 ;  /* 0x000000ffff027224 */ /* 0x000fce00078e0005 */
[----:B------:R-:W-:Y:S05]  /*2aa50*/  WARPSYNC.COLLECTIVE R4, `(.L_x_7706) ;  /* 0x0000000004087348 */ /* 0x000fea0003c00000 */
[----:B------:R1:W2:Y:S02]  /*2aa60*/  SHFL.BFLY P0, R0, R2, R0, R3 ;  /* 0x0c00000002007389 */ /* 0x0002a40000000003 */
[----:B-12---:R-:W-:Y:S05]  /*2aa70*/  ENDCOLLECTIVE ;  /* 0x000000000000791b */ /* 0x006fea0003800000 */
.L_x_7706:
[----:B------:R-:W-:Y:S01]  /*2aa80*/  IMAD.MOV.U32 R10, RZ, RZ, R0 ;  /* 0x000000ffff0a7224 */ /* 0x000fe200078e0000 */
[----:B------:R-:W-:Y:S02]  /*2aa90*/  MOV R0, 0x2 ;  /* 0x0000000200007802 */ /* 0x000fe40000000f00 */
[----:B------:R-:W-:Y:S01]  /*2aaa0*/  MOV R2, R8 ;  /* 0x0000000800027202 */ /* 0x000fe20000000f00 */
[----:B------:R-:W-:-:S07]  /*2aab0*/  FADD.FTZ R10, R5, R10 ;  /* 0x0000000a050a7221 */ /* 0x000fce0000010000 */
[----:B------:R-:W-:Y:S05]  /*2aac0*/  WARPSYNC.COLLECTIVE R4, `(.L_x_7707) ;  /* 0x0000000004087348 */ /* 0x000fea0003c00000 */
[----:B------:R1:W2:Y:S02]  /*2aad0*/  SHFL.BFLY P0, R0, R2, R0, R3 ;  /* 0x0c00000002007389 */ /* 0x0002a40000000003 */
[----:B-12---:R-:W-:Y:S05]  /*2aae0*/  ENDCOLLECTIVE ;  /* 0x000000000000791b */ /* 0x006fea0003800000 */
.L_x_7707:
[----:B------:R-:W-:Y:S01]  /*2aaf0*/  IMAD.MOV.U32 R2, RZ, RZ, R0 ;  /* 0x000000ffff027224 */ /* 0x000fe200078e0000 */
[----:B------:R-:W-:-:S03]  /*2ab00*/  MOV R0, 0x1 ;  /* 0x0000000100007802 */ /* 0x000fc60000000f00 */
[----:B------:R-:W-:-:S07]  /*2ab10*/  FADD.FTZ R2, R2, R8 ;  /* 0x0000000802027221 */ /* 0x000fce0000010000 */
[----:B------:R-:W-:Y:S05]  /*2ab20*/  WARPSYNC.COLLECTIVE R4, `(.L_x_7708) ;  /* 0x0000000004087348 */ /* 0x000fea0003c00000 */
[----:B------:R1:W2:Y:S02]  /*2ab30*/  SHFL.BFLY P0, R0, R2, R0, R3 ;  /* 0x0c00000002007389 */ /* 0x0002a40000000003 */
[----:B-12---:R-:W-:Y:S05]  /*2ab40*/  ENDCOLLECTIVE ;  /* 0x000000000000791b */ /* 0x006fea0003800000 */
.L_x_7708:
[----:B------:R-:W-:Y:S01]  /*2ab50*/  MOV R11, R0 ;  /* 0x00000000000b7202 */ /* 0x000fe20000000f00 */
[----:B------:R-:W-:Y:S06]  /*2ab60*/  BRA `(.L_x_7709) ;  /* 0xfffffff000e47947 */ /* 0x000fec000383ffff */
.L_x_7710:
        /* <DEDUP_REMOVED lines=9> */
.L_x_14768:


//--------------------- .text._ZN5flash24flash_fwd_splitkv_kernelI23Flash_fwd_kernel_traitsILi64ELi64ELi256ELi4ELb0ELb0EN7cutlass6half_tE19Flash_kernel_traitsILi64ELi64ELi256ELi4ES3_EELb0ELb1ELb0ELb0ELb1ELb1ELb1ELb1EEEvNS_16Flash_fwd_paramsE --------------------------
	.section	.text._ZN5flash24flash_fwd_splitkv_kernelI23Flash_fwd_kernel_traitsILi64ELi64ELi256ELi4ELb0ELb0EN7cutlass6half_tE19Flash_kernel_traitsILi64ELi64ELi256ELi4ES3_EELb0ELb1ELb0ELb0ELb1ELb1ELb1ELb1EEEvNS_16Flash_fwd_paramsE,"ax",@progbits
	.align	128
        .global         _ZN5flash24flash_fwd_splitkv_kernelI23Flash_fwd_kernel_traitsILi64ELi64ELi256ELi4ELb0ELb0EN7cutlass6half_tE19Flash_kernel_traitsILi64ELi64ELi256ELi4ES3_EELb0ELb1ELb0ELb0ELb1ELb1ELb1ELb1EEEvNS_16Flash_fwd_paramsE
        .type           _ZN5flash24flash_fwd_splitkv_kernelI23Flash_fwd_kernel_traitsILi64ELi64ELi256ELi4ELb0ELb0EN7cutlass6half_tE19Flash_kernel_traitsILi64ELi64ELi256ELi4ES3_EELb0ELb1ELb0ELb0ELb1ELb1ELb1ELb1EEEvNS_16Flash_fwd_paramsE,@function
        .size           _ZN5flash24flash_fwd_splitkv_kernelI23Flash_fwd_kernel_traitsILi64ELi64ELi256ELi4ELb0ELb0EN7cutlass6half_tE19Flash_kernel_traitsILi64ELi64ELi256ELi4ES3_EELb0ELb1ELb0ELb0ELb1ELb1ELb1ELb1EEEvNS_16Flash_fwd_paramsE,(.L_x_14769 - _ZN5flash24flash_fwd_splitkv_kernelI23Flash_fwd_kernel_traitsILi64ELi64ELi256ELi4ELb0ELb0EN7cutlass6half_tE19Flash_kernel_traitsILi64ELi64ELi256ELi4ES3_EELb0ELb1ELb0ELb0ELb1ELb1ELb1ELb1EEEvNS_16Flash_fwd_paramsE)
        .other          _ZN5flash24flash_fwd_splitkv_kernelI23Flash_fwd_kernel_traitsILi64ELi64ELi256ELi4ELb0ELb0EN7cutlass6half_tE19Flash_kernel_traitsILi64ELi64ELi256ELi4ES3_EELb0ELb1ELb0ELb0ELb1ELb1ELb1ELb1EEEvNS_16Flash_fwd_paramsE,@"STO_CUDA_ENTRY STV_DEFAULT"
_ZN5flash24flash_fwd_splitkv_kernelI23Flash_fwd_kernel_traitsILi64ELi64ELi256ELi4ELb0ELb0EN7cutlass6half_tE19Flash_kernel_traitsILi64ELi64ELi256ELi4ES3_EELb0ELb1ELb0ELb0ELb1ELb1ELb1ELb1EEEvNS_16Flash_fwd_paramsE:
.text._ZN5flash24flash_fwd_splitkv_kernelI23Flash_fwd_kernel_traitsILi64ELi64ELi256ELi4ELb0ELb0EN7cutlass6half_tE19Flash_kernel_traitsILi64ELi64ELi256ELi4ES3_EELb0ELb1ELb0ELb0ELb1ELb1ELb1ELb1EEEvNS_16Flash_fwd_paramsE:
        /* <DEDUP_REMOVED lines=30> */
[----:B-1----:R-:W-:Y:S05]  /*01e0*/  CALL.REL.NOINC `($_ZN5flash24flash_fwd_splitkv_kernelI23Flash_fwd_kernel_traitsILi64ELi64ELi256ELi4ELb0ELb0EN7cutlass6half_tE19Flash_kernel_traitsILi64ELi64ELi256ELi4ES3_EELb0ELb1ELb0ELb0ELb1ELb1ELb1ELb1EEEvNS_16Flash_fwd_paramsE$_ZN5flash30compute_attn_1rowblock_splitkvI23Flash_fwd_kernel_traitsILi64ELi64ELi256ELi4ELb0ELb0EN7cutlass6half_tE19Flash_kernel_traitsILi64ELi64ELi256ELi4ES3_EELb0ELb1ELb0ELb0ELb1ELb1ELb1ELb1ENS_16Flash_fwd_paramsEEEvRKT8_iiiii) ;  /* 0x0000000000087944 */ /* 0x002fea0003c00000 */
[----:B------:R-:W-:Y:S05]  /*01f0*/  BSYNC.RECONVERGENT B3 ;  /* 0x0000000000037941 */ /* 0x000fea0003800200 */
.L_x_7711:
[----:B------:R-:W-:Y:S05]  /*0200*/  EXIT ;  /* 0x000000000000794d */ /* 0x000fea0003800000 */
        .type           $_ZN5flash24flash_fwd_splitkv_kernelI23Flash_fwd_kernel_traitsILi64ELi64ELi256ELi4ELb0ELb0EN7cutlass6half_tE19Flash_kernel_traitsILi64ELi64ELi256ELi4ES3_EELb0ELb1ELb0ELb0ELb1ELb1ELb1ELb1EEEvNS_16Flash_fwd_paramsE$_ZN5flash30compute_attn_1rowblock_splitkvI23Flash_fwd_kernel_traitsILi64ELi64ELi256ELi4ELb0ELb0EN7cutlass6half_tE19Flash_kernel_traitsILi64ELi64ELi256ELi4ES3_EELb0ELb1ELb0ELb0ELb1ELb1ELb1ELb1ENS_16Flash_fwd_paramsEEEvRKT8_iiiii,@function
        .size           $_ZN5flash24flash_fwd_splitkv_kernelI23Flash_fwd_kernel_traitsILi64ELi64ELi256ELi4ELb0ELb0EN7cutlass6half_tE19Flash_kernel_traitsILi64ELi64ELi256ELi4ES3_EELb0ELb1ELb0ELb0ELb1ELb1ELb1ELb1EEEvNS_16Flash_fwd_paramsE$_ZN5flash30compute_attn_1rowblock_splitkvI23Flash_fwd_kernel_traitsILi64ELi64ELi256ELi4ELb0ELb0EN7cutlass6half_tE19Flash_kernel_traitsILi64ELi64ELi256ELi4ES3_EELb0ELb1ELb0ELb0ELb1ELb1ELb1ELb1ENS_16Flash_fwd_paramsEEEvRKT8_iiiii,(.L_x_14769 - $_ZN5flash24flash_fwd_splitkv_kernelI23Flash_fwd_kernel_traitsILi64ELi64ELi256ELi4ELb0ELb0EN7cutlass6half_tE19Flash_kernel_traitsILi64ELi64ELi256ELi4ES3_EELb0ELb1ELb0ELb0ELb1ELb1ELb1ELb1EEEvNS_16Flash_fwd_paramsE$_ZN5flash30compute_attn_1rowblock_splitkvI23Flash_fwd_kernel_traitsILi64ELi64ELi256ELi4ELb0ELb0EN7cutlass6half_tE19Flash_kernel_traitsILi64ELi64ELi256ELi4ES3_EELb0ELb1ELb0ELb0ELb1ELb1ELb1ELb1ENS_16Flash_fwd_paramsEEEvRKT8_iiiii)
$_ZN5flash24flash_fwd_splitkv_kernelI23Flash_fwd_kernel_traitsILi64ELi64ELi256ELi4ELb0ELb0EN7cutlass6half_tE19Flash_kernel_traitsILi64ELi64ELi256ELi4ES3_EELb0ELb1ELb0ELb0ELb1ELb1ELb1ELb1EEEvNS_16Flash_fwd_paramsE$_ZN5flash30compute_attn_1rowblock_splitkvI23Flash_fwd_kernel_traitsILi64ELi64ELi256ELi4ELb0ELb0EN7cutlass6half_tE19Flash_kernel_traitsILi64ELi64ELi256ELi4ES3_EELb0ELb1ELb0ELb0ELb1ELb1ELb1ELb1ENS_16Flash_fwd_paramsEEEvRKT8_iiiii:
        /* <DEDUP_REMOVED lines=40> */
.L_x_7713:
[----:B------:R-:W-:Y:S05]  /*0490*/  BSYNC.RECONVERGENT B0 ;  /* 0x0000000000007941 */ /* 0x000fea0003800200 */
.L_x_7712:
[----:B------:R-:W-:Y:S04]  /*04a0*/  BSSY.RECONVERGENT B0, `(.L_x_7714) ;  /* 0x0000007000007945 */ /* 0x000fe80003800200 */
[----:B------:R-:W-:Y:S05]  /*04b0*/  @!P4 BRA `(.L_x_7715) ;  /* 0x000000000014c947 */ /* 0x000fea0003800000 */
[----:B-----5:R-:W3:Y:S02]  /*04c0*/  LD.E.U8 R0, desc[UR4][R134.64+0x1b2] ;  /* 0x0001b20486007980 */ /* 0x020ee4000c101100 */
[----:B---3--:R-:W-:-:S13]  /*04d0*/  ISETP.NE.AND P0, PT, R0, RZ, PT ;  /* 0x000000ff0000720c */ /* 0x008fda0003f05270 */
[----:B------:R-:W3:Y:S02]  /*04e0*/  @P0 LD.E R0, desc[UR4][R2.64+0x4] ;  /* 0x0000040402000980 */ /* 0x000ee4000c101900 */
[----:B---3--:R-:W-:-:S06]  /*04f0*/  @P0 IADD3 R0, PT, PT, R0, -R20, RZ ;  /* 0x8000001400000210 */ /* 0x008fcc0007ffe0ff */
[----:B------:R3:W5:Y:S02]  /*0500*/  @!P0 LD.E R0, desc[UR4][R2.64] ;  /* 0x0000000402008980 */ /* 0x000764000c101900 */
.L_x_7715:
[----:B------:R-:W-:Y:S05]  /*0510*/  BSYNC.RECONVERGENT B0 ;  /* 0x0000000000007941 */ /* 0x000fea0003800200 */
.L_x_7714:
        /* <DEDUP_REMOVED lines=11> */
.L_x_7717:
[----:B--23--:R-:W2:Y:S01]  /*05d0*/  LD.E.64 R2, desc[UR4][R134.64+0x108] ;  /* 0x0001080486027980 */ /* 0x00cea2000c101b00 */
[----:B------:R-:W-:Y:S01]  /*05e0*/  BSSY.RECONVERGENT B0, `(.L_x_7719) ;  /* 0x0000006000007945 */ /* 0x000fe20003800200 */
[----:B------:R-:W-:Y:S01]  /*05f0*/  IMAD.MOV.U32 R0, RZ, RZ, RZ ;  /* 0x000000ffff007224 */ /* 0x000fe200078e00ff */
[----:B--2---:R-:W-:-:S04]  /*0600*/  ISETP.NE.U32.AND P0, PT, R2, RZ, PT ;  /* 0x000000ff0200720c */ /* 0x004fc80003f05070 */
[----:B------:R-:W-:-:S13]  /*0610*/  ISETP.NE.AND.EX P0, PT, R3, RZ, PT, P0 ;  /* 0x000000ff0300720c */ /* 0x000fda0003f05300 */
[----:B------:R-:W-:Y:S05]  /*0620*/  @!P0 BRA `(.L_x_7720) ;  /* 0x0000000000048947 */ /* 0x000fea0003800000 */
[----:B------:R2:W5:Y:S02]  /*0630*/  LD.E R0, desc[UR4][R134.64+0xbc] ;  /* 0x0000bc0486007980 */ /* 0x000564000c101900 */
.L_x_7720:
[----:B------:R-:W-:Y:S05]  /*0640*/  BSYNC.RECONVERGENT B0 ;  /* 0x0000000000007941 */ /* 0x000fea0003800200 */
.L_x_7719:
[----:B-----5:R-:W-:Y:S02]  /*0650*/  IADD3 R155, PT, PT, R117, R0, RZ ;  /* 0x00000000759b7210 */ /* 0x020fe40007ffe0ff */
.L_x_7718:
[----:B------:R-:W-:Y:S05]  /*0660*/  BSYNC.RECONVERGENT B1 ;  /* 0x0000000000017941 */ /* 0x000fea0003800200 */
.L_x_7716:
[----:B------:R-:W3:Y:S01]  /*0670*/  S2R R36, SR_CTAID.X ;  /* 0x0000000000247919 */ /* 0x000ee20000002500 */
[----:B------:R-:W-:Y:S01]  /*0680*/  MOV R12, 0x1f0 ;  /* 0x000001f0000c7802 */ /* 0x000fe20000000f00 */
[----:B------:R-:W-:-:S03]  /*0690*/  IMAD.MOV.U32 R3, RZ, RZ, 0x0 ;  /* 0x00000000ff037424 */ /* 0x000fc600078e00ff */
[----:B------:R-:W-:Y:S01]  /*06a0*/  MOV R2, R12 ;  /* 0x0000000c00027202 */ /* 0x000fe20000000f00 */
[----:B---3--:R-:W-:-:S05]  /*06b0*/  IMAD.SHL.U32 R169, R36, 0x40, RZ ;  /* 0x0000004024a97824 */ /* 0x008fca00078e00ff */
[----:B------:R-:W-:-:S13]  /*06c0*/  ISETP.GT.AND P0, PT, R14, R169, PT ;  /* 0x000000a90e00720c */ /* 0x000fda0003f04270 */
[----:B-12-4-:R-:W-:Y:S05]  /*06d0*/  @!P0 RET.REL.NODEC R2 `(_ZN5flash24flash_fwd_splitkv_kernelI23Flash_fwd_kernel_traitsILi64ELi64ELi256ELi4ELb0ELb0EN7cutlass6half_tE19Flash_kernel_traitsILi64ELi64ELi256ELi4ES3_EELb0ELb1ELb0ELb0ELb1ELb1ELb1ELb1EEEvNS_16Flash_fwd_paramsE) ;  /* 0xfffffff802488950 */ /* 0x016fea0003c3ffff */
        /* <DEDUP_REMOVED lines=130> */
[----:B-1----:R-:W-:Y:S05]  /*0f00*/  @P0 RET.REL.NODEC R4 `(_ZN5flash24flash_fwd_splitkv_kernelI23Flash_fwd_kernel_traitsILi64ELi64ELi256ELi4ELb0ELb0EN7cutlass6half_tE19Flash_kernel_traitsILi64ELi64ELi256ELi4ES3_EELb0ELb1ELb0ELb0ELb1ELb1ELb1ELb1EEEvNS_16Flash_fwd_paramsE) ;  /* 0xfffffff0043c0950 */ /* 0x002fea0003c3ffff */
[----:B------:R-:W-:-:S05]  /*0f10*/  MOV R0, 0xff800000 ;  /* 0xff80000000007802 */ /* 0x000fca0000000f00 */
[----:B------:R1:W-:Y:S02]  /*0f20*/  ST.E desc[UR4][R2.64+0xe0], R0 ;  /* 0x0000e00002007985 */ /* 0x0003e4000c101904 */
[----:B-1----:R-:W-:Y:S02]  /*0f30*/  MOV R2, R12 ;  /* 0x0000000c00027202 */ /* 0x002fe40000000f00 */
[----:B------:R-:W-:-:S04]  /*0f40*/  MOV R3, 0x0 ;  /* 0x0000000000037802 */ /* 0x000fc80000000f00 */
[----:B------:R-:W-:Y:S05]  /*0f50*/  RET.REL.NODEC R2 `(_ZN5flash24flash_fwd_splitkv_kernelI23Flash_fwd_kernel_traitsILi64ELi64ELi256ELi4ELb0ELb0EN7cutlass6half_tE19Flash_kernel_traitsILi64ELi64ELi256ELi4ES3_EELb0ELb1ELb0ELb0ELb1ELb1ELb1ELb1EEEvNS_16Flash_fwd_paramsE) ;  /* 0xfffffff002287950 */ /* 0x000fea0003c3ffff */
.L_x_7721:
        /* <DEDUP_REMOVED lines=111> */
.L_x_7723:
        /* <DEDUP_REMOVED lines=83> */
.L_x_7724:
[----:B------:R-:W-:Y:S05]  /*1b80*/  BSYNC.RECONVERGENT B0 ;  /* 0x0000000000007941 */ /* 0x000fea0003800200 */
.L_x_7722:
        /* <DEDUP_REMOVED lines=265> */
.L_x_7796:
        /* <DEDUP_REMOVED lines=310> */
.L_x_7727:
        /* <DEDUP_REMOVED lines=69> */
.L_x_7731:
[----:B------:R-:W-:Y:S05]  /*43d0*/  BSYNC.RECONVERGENT B0 ;  /* 0x0000000000007941 */ /* 0x000fea0003800200 */
.L_x_7730:
        /* <DEDUP_REMOVED lines=54> */
.L_x_7733:
[----:B------:R-:W-:Y:S05]  /*4740*/  BSYNC.RECONVERGENT B0 ;  /* 0x0000000000007941 */ /* 0x000fea0003800200 */
.L_x_7732:
        /* <DEDUP_REMOVED lines=60> */
.L_x_7735:
[----:B------:R-:W-:Y:S05]  /*4b10*/  BSYNC.RECONVERGENT B0 ;  /* 0x0000000000007941 */ /* 0x000fea0003800200 */
.L_x_7734:
        /* <DEDUP_REMOVED lines=60> */
.L_x_7737:
[----:B------:R-:W-:Y:S05]  /*4ee0*/  BSYNC.RECONVERGENT B0 ;  /* 0x0000000000007941 */ /* 0x000fea0003800200 */
.L_x_7736:
        /* <DEDUP_REMOVED lines=60> */
.L_x_7739:
[----:B------:R-:W-:Y:S05]  /*52b0*/  BSYNC.RECONVERGENT B0 ;  /* 0x0000000000007941 */ /* 0x000fea0003800200 */
.L_x_7738:
        /* <DEDUP_REMOVED lines=60> */
.L_x_7741:
[----:B------:R-:W-:Y:S05]  /*5680*/  BSYNC.RECONVERGENT B0 ;  /* 0x0000000000007941 */ /* 0x000fea0003800200 */
.L_x_7740:
        /* <DEDUP_REMOVED lines=60> */
.L_x_7743:
[----:B------:R-:W-:Y:S05]  /*5a50*/  BSYNC.RECONVERGENT B0 ;  /* 0x0000000000007941 */ /* 0x000fea0003800200 */
.L_x_7742:
        /* <DEDUP_REMOVED lines=60> */
.L_x_7745:
[----:B------:R-:W-:Y:S05]  /*5e20*/  BSYNC.RECONVERGENT B0 ;  /* 0x0000000000007941 */ /* 0x000fea0003800200 */
.L_x_7744:
        /* <DEDUP_REMOVED lines=60> */
.L_x_7747:
[----:B------:R-:W-:Y:S05]  /*61f0*/  BSYNC.RECONVERGENT B0 ;  /* 0x0000000000007941 */ /* 0x000fea0003800200 */
.L_x_7746:
        /* <DEDUP_REMOVED lines=60> */
.L_x_7749:
[----:B------:R-:W-:Y:S05]  /*65c0*/  BSYNC.RECONVERGENT B0 ;  /* 0x0000000000007941 */ /* 0x000fea0003800200 */
.L_x_7748:
        /* <DEDUP_REMOVED lines=66> */
.L_x_7751:
[----:B------:R-:W-:Y:S05]  /*69f0*/  BSYNC.RECONVERGENT B0 ;  /* 0x0000000000007941 */ /* 0x000fea0003800200 */
.L_x_7750:
        /* <DEDUP_REMOVED lines=66> */
.L_x_7753:
[----:B------:R-:W-:Y:S05]  /*6e20*/  BSYNC.RECONVERGENT B0 ;  /* 0x0000000000007941 */ /* 0x000fea0003800200 */
.L_x_7752:
        /* <DEDUP_REMOVED lines=66> */
.L_x_7755:
[----:B------:R-:W-:Y:S05]  /*7250*/  BSYNC.RECONVERGENT B0 ;  /* 0x0000000000007941 */ /* 0x000fea0003800200 */
.L_x_7754:
        /* <DEDUP_REMOVED lines=66> */
.L_x_7757:
[----:B------:R-:W-:Y:S05]  /*7680*/  BSYNC.RECONVERGENT B0 ;  /* 0x0000000000007941 */ /* 0x000fea0003800200 */
.L_x_7756:
        /* <DEDUP_REMOVED lines=66> */
.L_x_7759:
[----:B------:R-:W-:Y:S05]  /*7ab0*/  BSYNC.RECONVERGENT B0 ;  /* 0x0000000000007941 */ /* 0x000fea0003800200 */
.L_x_7758:
        /* <DEDUP_REMOVED lines=66> */
.L_x_7761:
[----:B------:R-:W-:Y:S05]  /*7ee0*/  BSYNC.RECONVERGENT B0 ;  /* 0x0000000000007941 */ /* 0x000fea0003800200 */
.L_x_7760:
[----:B------:R-:W5:Y:S02]  /*7ef0*/  LD.E R0, desc[UR4][R134.64+0xd0] ;  /* 0x0000d00486007980 */ /* 0x000f64000c101900 */
[----:B-----5:R-:W-:Y:S05]  /*7f00*/  IMAD.U32 R0, R0, -0x80, RZ ;  /* 0xffffff8000007824 */ /* 0x020fea00078e00ff */
[C---:B------:R-:W-:Y:S02]  /*7f10*/  LEA R28, P1, R0.reuse, R28, 0x1 ;  /* 0x0000001c001c7211 */ /* 0x040fe400078208ff */
[C---:B------:R-:W-:Y:S02]  /*7f20*/  LEA R44, P0, R0.reuse, R44, 0x1 ;  /* 0x0000002c002c7211 */ /* 0x040fe400078008ff */
[C---:B------:R-:W-:Y:S02]  /*7f30*/  LEA.HI.X.SX32 R29, R0.reuse, R29, 0x1, P1 ;  /* 0x0000001d001d7211 */ /* 0x040fe400008f0eff */
[----:B------:R-:W-:Y:S01]  /*7f40*/  LEA.HI.X.SX32 R45, R0, R45, 0x1, P0 ;  /* 0x0000002d002d7211 */ /* 0x000fe200000f0eff */
[----:B------:R-:W-:Y:S05]  /*7f50*/  BRA `(.L_x_7728) ;  /* 0x0000006400007947 */ /* 0x000fea0003800000 */
.L_x_7729:
        /* <DEDUP_REMOVED lines=101> */
.L_x_7763:
[----:B------:R-:W-:Y:S05]  /*85b0*/  BSYNC.RECONVERGENT B0 ;  /* 0x0000000000007941 */ /* 0x000fea0003800200 */
.L_x_7762:
        /* <DEDUP_REMOVED lines=92> */
.L_x_7765:
[----:B------:R-:W-:Y:S05]  /*8b80*/  BSYNC.RECONVERGENT B0 ;  /* 0x0000000000007941 */ /* 0x000fea0003800200 */
.L_x_7764:
        /* <DEDUP_REMOVED lines=96> */
.L_x_7767:
[----:B------:R-:W-:Y:S05]  /*9190*/  BSYNC.RECONVERGENT B0 ;  /* 0x0000000000007941 */ /* 0x000fea0003800200 */
.L_x_7766:
        /* <DEDUP_REMOVED lines=96> */
.L_x_7769:
[----:B------:R-:W-:Y:S05]  /*97a0*/  BSYNC.RECONVERGENT B0 ;  /* 0x0000000000007941 */ /* 0x000fea0003800200 */
.L_x_7768:
        /* <DEDUP_REMOVED lines=96> */
.L_x_7771:
[----:B------:R-:W-:Y:S05]  /*9db0*/  BSYNC.RECONVERGENT B0 ;  /* 0x0000000000007941 */ /* 0x000fea0003800200 */
.L_x_7770:
        /* <DEDUP_REMOVED lines=96> */
.L_x_7773:
[----:B------:R-:W-:Y:S05]  /*a3c0*/  BSYNC.RECONVERGENT B0 ;  /* 0x0000000000007941 */ /* 0x000fea0003800200 */
.L_x_7772:
        /* <DEDUP_REMOVED lines=96> */
.L_x_7775:
[----:B------:R-:W-:Y:S05]  /*a9d0*/  BSYNC.RECONVERGENT B0 ;  /* 0x0000000000007941 */ /* 0x000fea0003800200 */
.L_x_7774:
        /* <DEDUP_REMOVED lines=96> */
.L_x_7777:
[----:B------:R-:W-:Y:S05]  /*afe0*/  BSYNC.RECONVERGENT B0 ;  /* 0x0000000000007941 */ /* 0x000fea0003800200 */
.L_x_7776:
        /* <DEDUP_REMOVED lines=96> */
.L_x_7779:
[----:B------:R-:W-:Y:S05]  /*b5f0*/  BSYNC.RECONVERGENT B0 ;  /* 0x0000000000007941 */ /* 0x000fea0003800200 */
.L_x_7778:
        /* <DEDUP_REMOVED lines=96> */
.L_x_7781:
[----:B------:R-:W-:Y:S05]  /*bc00*/  BSYNC.RECONVERGENT B0 ;  /* 0x0000000000007941 */ /* 0x000fea0003800200 */
.L_x_7780:
        /* <DEDUP_REMOVED lines=103> */
.L_x_7783:
[----:B------:R-:W-:Y:S05]  /*c280*/  BSYNC.RECONVERGENT B0 ;  /* 0x0000000000007941 */ /* 0x000fea0003800200 */
.L_x_7782:
        /* <DEDUP_REMOVED lines=102> */
.L_x_7785:
[----:B------:R-:W-:Y:S05]  /*c8f0*/  BSYNC.RECONVERGENT B0 ;  /* 0x0000000000007941 */ /* 0x000fea0003800200 */
.L_x_7784:
        /* <DEDUP_REMOVED lines=102> */
.L_x_7787:
[----:B------:R-:W-:Y:S05]  /*cf60*/  BSYNC.RECONVERGENT B0 ;  /* 0x0000000000007941 */ /* 0x000fea0003800200 */
.L_x_7786:
        /* <DEDUP_REMOVED lines=102> */
.L_x_7789:
[----:B------:R-:W-:Y:S05]  /*d5d0*/  BSYNC.RECONVERGENT B0 ;  /* 0x0000000000007941 */ /* 0x000fea0003800200 */
.L_x_7788:
        /* <DEDUP_REMOVED lines=102> */
.L_x_7791:
[----:B------:R-:W-:Y:S05]  /*dc40*/  BSYNC.RECONVERGENT B0 ;  /* 0x0000000000007941 */ /* 0x000fea0003800200 */
.L_x_7790:
        /* <DEDUP_REMOVED lines=102> */
.L_x_7793:
[----:B------:R-:W-:Y:S05]  /*e2b0*/  BSYNC.RECONVERGENT B0 ;  /* 0x0000000000007941 */ /* 0x000fea0003800200 */
.L_x_7792:
        /* <DEDUP_REMOVED lines=10> */
.L_x_7728:
[----:B------:R-:W-:Y:S05]  /*e360*/  BSYNC.RECONVERGENT B1 ;  /* 0x0000000000017941 */ /* 0x000fea0003800200 */
.L_x_7726:
        /* <DEDUP_REMOVED lines=103> */
.L_x_7795:
[----:B------:R-:W-:Y:S05]  /*e9e0*/  BSYNC.RECONVERGENT B0 ;  /* 0x0000000000007941 */ /* 0x000fea0003800200 */
.L_x_7794:
[----:B------:R-:W-:Y:S11]  /*e9f0*/  ISETP.GT.AND P0, PT, R85, R93, PT ;  /* 0x0000005d5500720c */ /* 0x000ff60003f04270 */
[----:B------:R-:W-:Y:S02]  /*ea00*/  @!UPT UIADD3 URZ, UPT, UPT, URZ, URZ, URZ ;  /* 0x000000fffffff290 */ /* 0x000fe4000fffe0ff */
[----:B------:R-:W-:Y:S05]  /*ea10*/  @P0 BRA `(.L_x_7796) ;  /* 0xffffff4000800947 */ /* 0x000fea000383ffff */
.L_x_7725:
        /* <DEDUP_REMOVED lines=32> */
.L_x_7800:
[----:B------:R-:W-:Y:S05]  /*ec20*/  BSYNC.RECONVERGENT B0 ;  /* 0x0000000000007941 */ /* 0x000fea0003800200 */
.L_x_7799:
        /* <DEDUP_REMOVED lines=8> */
.L_x_7798:
        /* <DEDUP_REMOVED lines=88> */
.L_x_7806:
[----:B------:R-:W-:Y:S05]  /*f230*/  BSYNC.RECONVERGENT B0 ;  /* 0x0000000000007941 */ /* 0x000fea0003800200 */
.L_x_7805:
[----:B-----5:R1:W-:Y:S02]  /*f240*/  STS.128 [R91], R4 ;  /* 0x000000045b007388 */ /* 0x0203e40000000c00 */
.L_x_7804:
[----:B------:R-:W-:Y:S05]  /*f250*/  BSYNC.RECONVERGENT B1 ;  /* 0x0000000000017941 */ /* 0x000fea0003800200 */
.L_x_7803:
        /* <DEDUP_REMOVED lines=66> */
.L_x_7810:
[----:B------:R-:W-:Y:S05]  /*f680*/  BSYNC.RECONVERGENT B0 ;  /* 0x0000000000007941 */ /* 0x000fea0003800200 */
.L_x_7809:
[----:B-----5:R2:W-:Y:S02]  /*f690*/  STS.128 [R91+0x800], R4 ;  /* 0x000800045b007388 */ /* 0x0205e40000000c00 */
.L_x_7808:
[----:B------:R-:W-:Y:S05]  /*f6a0*/  BSYNC.RECONVERGENT B1 ;  /* 0x0000000000017941 */ /* 0x000fea0003800200 */
.L_x_7807:
        /* <DEDUP_REMOVED lines=67> */
.L_x_7814:
[----:B------:R-:W-:Y:S05]  /*fae0*/  BSYNC.RECONVERGENT B0 ;  /* 0x0000000000007941 */ /* 0x000fea0003800200 */
.L_x_7813:
[----:B-----5:R3:W-:Y:S02]  /*faf0*/  STS.128 [R91+0x1000], R4 ;  /* 0x001000045b007388 */ /* 0x0207e40000000c00 */
.L_x_7812:
[----:B------:R-:W-:Y:S05]  /*fb00*/  BSYNC.RECONVERGENT B1 ;  /* 0x0000000000017941 */ /* 0x000fea0003800200 */
.L_x_7811:
        /* <DEDUP_REMOVED lines=64> */
.L_x_7816:
[----:B------:R-:W-:Y:S05]  /*ff10*/  BSYNC.RECONVERGENT B0 ;  /* 0x0000000000007941 */ /* 0x000fea0003800200 */
.L_x_7815:
[----:B-----5:R1:W-:Y:S01]  /*ff20*/  STS.128 [R91+0x1800], R4 ;  /* 0x001800045b007388 */ /* 0x0203e20000000c00 */
[----:B------:R-:W-:Y:S05]  /*ff30*/  BRA `(.L_x_7801) ;  /* 0x00000018004c7947 */ /* 0x000fea0003800000 */
.L_x_7802:
        /* <DEDUP_REMOVED lines=100> */
.L_x_7820:
[----:B------:R-:W-:Y:S05]  /*10580*/  BSYNC.RECONVERGENT B0 ;  /* 0x0000000000007941 */ /* 0x000fea0003800200 */
.L_x_7819:
[----:B-----5:R1:W-:Y:S02]  /*10590*/  STS.128 [R91], R4 ;  /* 0x000000045b007388 */ /* 0x0203e40000000c00 */
.L_x_7818:
[----:B------:R-:W-:Y:S05]  /*105a0*/  BSYNC.RECONVERGENT B1 ;  /* 0x0000000000017941 */ /* 0x000fea0003800200 */
.L_x_7817:
        /* <DEDUP_REMOVED lines=96> */
.L_x_7824:
[----:B------:R-:W-:Y:S05]  /*10bb0*/  BSYNC.RECONVERGENT B0 ;  /* 0x0000000000007941 */ /* 0x000fea0003800200 */
.L_x_7823:
[----:B-----5:R2:W-:Y:S02]  /*10bc0*/  STS.128 [R91+0x800], R4 ;  /* 0x000800045b007388 */ /* 0x0205e40000000c00 */
.L_x_7822:
[----:B------:R-:W-:Y:S05]  /*10bd0*/  BSYNC.RECONVERGENT B1 ;  /* 0x0000000000017941 */ /* 0x000fea0003800200 */
.L_x_7821:
        /* <DEDUP_REMOVED lines=97> */
.L_x_7828:
[----:B------:R-:W-:Y:S05]  /*111f0*/  BSYNC.RECONVERGENT B0 ;  /* 0x0000000000007941 */ /* 0x000fea0003800200 */
.L_x_7827:
[----:B-----5:R3:W-:Y:S02]  /*11200*/  STS.128 [R91+0x1000], R4 ;  /* 0x001000045b007388 */ /* 0x0207e40000000c00 */
.L_x_7826:
[----:B------:R-:W-:Y:S05]  /*11210*/  BSYNC.RECONVERGENT B1 ;  /* 0x0000000000017941 */ /* 0x000fea0003800200 */
.L_x_7825:
        /* <DEDUP_REMOVED lines=99> */
.L_x_7830:
[----:B------:R-:W-:Y:S05]  /*11850*/  BSYNC.RECONVERGENT B0 ;  /* 0x0000000000007941 */ /* 0x000fea0003800200 */
.L_x_7829:
[----:B-----5:R4:W-:Y:S02]  /*11860*/  STS.128 [R91+0x1800], R4 ;  /* 0x001800045b007388 */ /* 0x0209e40000000c00 */
.L_x_7801:
[----:B------:R-:W-:Y:S05]  /*11870*/  BSYNC.RECONVERGENT B2 ;  /* 0x0000000000027941 */ /* 0x000fea0003800200 */
.L_x_7797:
[----:B------:R-:W2:Y:S04]  /*11880*/  LDL R202, [R1+0x60] ;  /* 0x0000600001ca7983 */ /* 0x000ea80000100800 */
[----:B------:R-:W5:Y:S04]  /*11890*/  LDL R201, [R1+0x64] ;  /* 0x0000640001c97983 */ /* 0x000f680000100800 */
[----:B------:R-:W5:Y:S04]  /*118a0*/  LDL R35, [R1+0x70] ;  /* 0x0000700001237983 */ /* 0x000f680000100800 */
[----:B------:R-:W5:Y:S01]  /*118b0*/  LDL R36, [R1+0x6c] ;  /* 0x00006c0001247983 */ /* 0x000f620000100800 */
[----:B------:R-:W-:-:S04]  /*118c0*/  IADD3 R19, PT, PT, -R116, R155, RZ ;  /* 0x0000009b74137210 */ /* 0x000fc80007ffe1ff */
[-C--:B------:R-:W-:Y:S02]  /*118d0*/  ISETP.GE.AND P4, PT, R78, R19.reuse, PT ;  /* 0x000000134e00720c */ /* 0x080fe40003f86270 */
[-C--:B------:R-:W-:Y:S02]  /*118e0*/  ISETP.GE.AND P0, PT, R40, R19.reuse, PT ;  /* 0x000000132800720c */ /* 0x080fe40003f06270 */
[----:B-1----:R-:W-:Y:S02]  /*118f0*/  P2R R15, PR, RZ, 0x10 ;  /* 0x00000010ff0f7803 */ /* 0x002fe40000000000 */
[----:B------:R-:W-:Y:S02]  /*11900*/  IADD3 R28, PT, PT, R78, 0x40, RZ ;  /* 0x000000404e1c7810 */ /* 0x000fe40007ffe0ff */
[-C--:B------:R-:W-:Y:S02]  /*11910*/  ISETP.GE.AND P2, PT, R47, R19.reuse, PT ;  /* 0x000000132f00720c */ /* 0x080fe40003f46270 */
[----:B------:R-:W-:-:S02]  /*11920*/  ISETP.GE.AND P3, PT, R28, R19, PT ;  /* 0x000000131c00720c */ /* 0x000fc40003f66270 */
[C---:B------:R-:W-:Y:S02]  /*11930*/  IADD3 R32, PT, PT, R78.reuse, 0x70, RZ ;  /* 0x000000704e207810 */ /* 0x040fe40007ffe0ff */
[C---:B------:R-:W-:Y:S02]  /*11940*/  IADD3 R31, PT, PT, R78.reuse, 0x60, RZ ;  /* 0x000000604e1f7810 */ /* 0x040fe40007ffe0ff */
[C---:B------:R-:W-:Y:S02]  /*11950*/  LOP3.LUT R33, R78.reuse, 0x80, RZ, 0xfc, !PT ;  /* 0x000000804e217812 */ /* 0x040fe400078efcff */
[----:B------:R-:W-:-:S05]  /*11960*/  IADD3 R30, PT, PT, R78, 0x50, RZ ;  /* 0x000000504e1e7810 */ /* 0x000fca0007ffe0ff */
[----:B------:R-:W-:Y:S01]  /*11970*/  @!P3 IMAD R0, R233, 0x60, RZ ;  /* 0x00000060e900b824 */ /* 0x000fe200078e02ff */
[C---:B------:R-:W-:Y:S02]  /*11980*/  IADD3 R34, PT, PT, R78.reuse, 0x90, RZ ;  /* 0x000000904e227810 */ /* 0x040fe40007ffe0ff */
[----:B------:R-:W-:Y:S02]  /*11990*/  IADD3 R24, PT, PT, R78, 0xa0, RZ ;  /* 0x000000a04e187810 */ /* 0x000fe40007ffe0ff */
[----:B------:R-:W-:Y:S02]  /*119a0*/  ISETP.GE.AND P6, PT, R34, R19, PT ;  /* 0x000000132200720c */ /* 0x000fe40003fc6270 */
[C---:B------:R-:W-:Y:S01]  /*119b0*/  IADD3 R23, PT, PT, R78.reuse, 0xb0, RZ ;  /* 0x000000b04e177810 */ /* 0x040fe20007ffe0ff */
[C---:B------:R-:W-:Y:S01]  /*119c0*/  VIADD R27, R78.reuse, 0xe0 ;  /* 0x000000e04e1b7836 */ /* 0x040fe20000000000 */
[C---:B------:R-:W-:Y:S02]  /*119d0*/  IADD3 R25, PT, PT, R78.reuse, 0xd0, RZ ;  /* 0x000000d04e197810 */ /* 0x040fe40007ffe0ff */
[----:B------:R-:W-:-:S02]  /*119e0*/  IADD3 R29, PT, PT, R78, 0xf0, RZ ;  /* 0x000000f04e1d7810 */ /* 0x000fc40007ffe0ff */
[----:B------:R-:W-:Y:S02]  /*119f0*/  IADD3 R22, PT, PT, R78, 0xc0, RZ ;  /* 0x000000c04e167810 */ /* 0x000fe40007ffe0ff */
[----:B--234-:R-:W-:Y:S02]  /*11a00*/  @!P4 MOV R7, R202 ;  /* 0x000000ca0007c202 */ /* 0x01cfe40000000f00 */
[----:B-----5:R-:W-:-:S05]  /*11a10*/  @!P4 MOV R6, R201 ;  /* 0x000000c90006c202 */ /* 0x020fca0000000f00 */
        /* <DEDUP_REMOVED lines=18> */
[----:B--2---:R-:W-:Y:S02]  /*11b40*/  @!P3 MOV R4, R2 ;  /* 0x000000020004b202 */ /* 0x004fe40000000f00 */
[----:B------:R-:W-:-:S03]  /*11b50*/  @!P3 MOV R5, R3 ;  /* 0x000000030005b202 */ /* 0x000fc60000000f00 */
[----:B------:R-:W-:Y:S01]  /*11b60*/  @!P3 IMAD.WIDE.U32 R4, R232, 0x60, R4 ;  /* 0x00000060e804b825 */ /* 0x000fe200078e0004 */
[-C--:B------:R-:W-:Y:S02]  /*11b70*/  @!P2 MOV R8, R2.reuse ;  /* 0x000000020008a202 */ /* 0x080fe40000000f00 */
[----:B------:R-:W-:Y:S02]  /*11b80*/  @!P2 MOV R9, R3 ;  /* 0x000000030009a202 */ /* 0x000fe40000000f00 */
[----:B------:R-:W-:Y:S01]  /*11b90*/  @!P3 IADD3 R5, PT, PT, R0, R5, RZ ;  /* 0x000000050005b210 */ /* 0x000fe20007ffe0ff */
[----:B------:R-:W-:Y:S01]  /*11ba0*/  @!P1 IMAD R13, R233, 0xc0, RZ ;  /* 0x000000c0e90d9824 */ /* 0x000fe200078e02ff */
[-C--:B------:R-:W-:Y:S02]  /*11bb0*/  @!P0 MOV R10, R2.reuse ;  /* 0x00000002000a8202 */ /* 0x080fe40000000f00 */
[-C--:B-1----:R-:W-:Y:S01]  /*11bc0*/  @!P1 MOV R7, R3.reuse ;  /* 0x0000000300079202 */ /* 0x082fe20000000f00 */
[----:B------:R-:W-:Y:S01]  /*11bd0*/  @!P1 IMAD.MOV.U32 R6, RZ, RZ, R2 ;  /* 0x000000ffff069224 */ /* 0x000fe200078e0002 */
[----:B------:R-:W-:Y:S01]  /*11be0*/  @!P0 MOV R11, R3 ;  /* 0x00000003000b8202 */ /* 0x000fe20000000f00 */
[----:B------:R1:W-:Y:S02]  /*11bf0*/  @!P3 LDGSTS.E.BYPASS.LTC128B.128 [R91+0x4000], desc[UR4][R4.64] ;  /* 0x04000000045bbfae */ /* 0x0003e4000b981a04 */
[C---:B------:R-:W-:Y:S01]  /*11c00*/  @!P1 IMAD.WIDE.U32 R6, R232.reuse, 0xc0, R6 ;  /* 0x000000c0e8069825 */ /* 0x040fe200078e0006 */
[----:B------:R-:W-:-:S02]  /*11c10*/  @!P4 LEA R12, P3, R232, R2, 0x7 ;  /* 0x00000002e80cc211 */ /* 0x000fc400078638ff */
[----:B------:R-:W-:Y:S01]  /*11c20*/  ISETP.GE.AND P5, PT, R24, R19, PT ;  /* 0x000000131800720c */ /* 0x000fe20003fa6270 */
[----:B------:R-:W-:Y:S02]  /*11c30*/  @!P2 IMAD R0, R233, 0xa0, RZ ;  /* 0x000000a0e900a824 */ /* 0x000fe400078e02ff */
[----:B------:R-:W-:Y:S01]  /*11c40*/  @!P2 IMAD.WIDE.U32 R8, R232, 0xa0, R8 ;  /* 0x000000a0e808a825 */ /* 0x000fe200078e0008 */
[----:B------:R-:W-:-:S03]  /*11c50*/  @!P1 IADD3 R7, PT, PT, R13, R7, RZ ;  /* 0x000000070d079210 */ /* 0x000fc60007ffe0ff */
[----:B------:R-:W-:Y:S02]  /*11c60*/  @!P0 IMAD R14, R233, 0xe0, RZ ;  /* 0x000000e0e90e8824 */ /* 0x000fe400078e02ff */
[C---:B------:R-:W-:Y:S01]  /*11c70*/  @!P0 IMAD.WIDE.U32 R10, R232.reuse, 0xe0, R10 ;  /* 0x000000e0e80a8825 */ /* 0x040fe200078e000a */
[----:B------:R-:W-:Y:S02]  /*11c80*/  @!P4 LEA.HI.X R13, R232, R3, R233, 0x7, P3 ;  /* 0x00000003e80dc211 */ /* 0x000fe400018f3ce9 */
[----:B------:R-:W-:-:S03]  /*11c90*/  @!P2 IADD3 R9, PT, PT, R0, R9, RZ ;  /* 0x000000090009a210 */ /* 0x000fc60007ffe0ff */
[----:B------:R-:W-:Y:S01]  /*11ca0*/  @!P4 LDGSTS.E.BYPASS.LTC128B.128 [R91+0x4800], desc[UR4][R12.64] ;  /* 0x048000000c5bcfae */ /* 0x000fe2000b981a04 */
[----:B------:R-:W-:-:S03]  /*11cb0*/  ISETP.GE.AND P4, PT, R23, R19, PT ;  /* 0x000000131700720c */ /* 0x000fc60003f86270 */
[----:B------:R-:W-:Y:S01]  /*11cc0*/  @!P2 LDGSTS.E.BYPASS.LTC128B.128 [R91+0x5000], desc[UR4][R8.64] ;  /* 0x05000000085bafae */ /* 0x000fe2000b981a04 */
[----:B-1----:R-:W-:-:S03]  /*11cd0*/  @!P0 IADD3 R5, PT, PT, R14, R11, RZ ;  /* 0x0000000b0e058210 */ /* 0x002fc60007ffe0ff */
[----:B------:R-:W-:Y:S01]  /*11ce0*/  @!P1 LDGSTS.E.BYPASS.LTC128B.128 [R91+0x5800], desc[UR4][R6.64] ;  /* 0x05800000065b9fae */ /* 0x000fe2000b981a04 */
[----:B------:R-:W-:Y:S02]  /*11cf0*/  @!P0 MOV R4, R10 ;  /* 0x0000000a00048202 */ /* 0x000fe40000000f00 */
[----:B------:R-:W-:-:S03]  /*11d00*/  @!P6 LEA R10, P3, R232, R2, 0x8 ;  /* 0x00000002e80ae211 */ /* 0x000fc600078640ff */
[----:B------:R1:W-:Y:S01]  /*11d10*/  @!P0 LDGSTS.E.BYPASS.LTC128B.128 [R91+0x6000], desc[UR4][R4.64] ;  /* 0x06000000045b8fae */ /* 0x0003e2000b981a04 */
[----:B------:R-:W-:Y:S02]  /*11d20*/  ISETP.GE.AND P2, PT, R25, R19, PT ;  /* 0x000000131900720c */ /* 0x000fe40003f46270 */
[----:B------:R-:W-:Y:S02]  /*11d30*/  @!P6 LEA.HI.X R11, R232, R3, R233, 0x8, P3 ;  /* 0x00000003e80be211 */ /* 0x000fe400018f44e9 */
[-C--:B------:R-:W-:Y:S01]  /*11d40*/  ISETP.GE.AND P1, PT, R27, R19.reuse, PT ;  /* 0x000000131b00720c */ /* 0x080fe20003f26270 */
[----:B------:R-:W-:Y:S01]  /*11d50*/  @!P5 IMAD R14, R233, 0x120, RZ ;  /* 0x00000120e90ed824 */ /* 0x000fe200078e02ff */
[-C--:B------:R-:W-:Y:S01]  /*11d60*/  ISETP.GE.AND P0, PT, R29, R19.reuse, PT ;  /* 0x000000131d00720c */ /* 0x080fe20003f06270 */
[----:B------:R2:W-:Y:S01]  /*11d70*/  @!P6 LDGSTS.E.BYPASS.LTC128B.128 [R91+0x6800], desc[UR4][R10.64] ;  /* 0x068000000a5befae */ /* 0x0005e2000b981a04 */
[----:B------:R-:W-:Y:S02]  /*11d80*/  ISETP.GE.AND P3, PT, R22, R19, PT ;  /* 0x000000131600720c */ /* 0x000fe40003f66270 */
[----:B------:R-:W-:-:S02]  /*11d90*/  ISETP.NE.AND P6, PT, R15, RZ, PT ;  /* 0x000000ff0f00720c */ /* 0x000fc40003fc5270 */
[----:B-1----:R-:W-:Y:S02]  /*11da0*/  @!P5 MOV R4, R2 ;  /* 0x000000020004d202 */ /* 0x002fe40000000f00 */
[----:B------:R-:W-:-:S03]  /*11db0*/  @!P5 MOV R5, R3 ;  /* 0x000000030005d202 */ /* 0x000fc60000000f00 */
[----:B------:R-:W-:-:S05]  /*11dc0*/  @!P5 IMAD.WIDE.U32 R4, R232, 0x120, R4 ;  /* 0x00000120e804d825 */ /* 0x000fca00078e0004 */
[----:B------:R-:W-:Y:S02]  /*11dd0*/  @!P5 IADD3 R15, PT, PT, R14, R5, RZ ;  /* 0x000000050e0fd210 */ /* 0x000fe40007ffe0ff */
[----:B------:R-:W-:Y:S02]  /*11de0*/  @!P5 MOV R14, R4 ;  /* 0x00000004000ed202 */ /* 0x000fe40000000f00 */
[-C--:B------:R-:W-:Y:S02]  /*11df0*/  @!P4 MOV R4, R2.reuse ;  /* 0x000000020004c202 */ /* 0x080fe40000000f00 */
[-C--:B------:R-:W-:Y:S02]  /*11e00*/  @!P4 MOV R5, R3.reuse ;  /* 0x000000030005c202 */ /* 0x080fe40000000f00 */
[-C--:B------:R-:W-:Y:S02]  /*11e10*/  @!P2 MOV R6, R2.reuse ;  /* 0x000000020006a202 */ /* 0x080fe40000000f00 */
[-C--:B------:R-:W-:Y:S01]  /*11e20*/  @!P2 MOV R7, R3.reuse ;  /* 0x000000030007a202 */ /* 0x080fe20000000f00 */
[----:B------:R-:W-:Y:S01]  /*11e30*/  @!P0 IMAD.MOV.U32 R16, RZ, RZ, R2 ;  /* 0x000000ffff108224 */ /* 0x000fe200078e0002 */
[----:B------:R-:W-:Y:S01]  /*11e40*/  @!P1 MOV R12, R2 ;  /* 0x00000002000c9202 */ /* 0x000fe20000000f00 */
[C---:B--2---:R-:W-:Y:S01]  /*11e50*/  @!P4 IMAD R10, R233.reuse, 0x140, RZ ;  /* 0x00000140e90ac824 */ /* 0x044fe200078e02ff */
[-C--:B------:R-:W-:Y:S01]  /*11e60*/  @!P1 MOV R13, R3.reuse ;  /* 0x00000003000d9202 */ /* 0x080fe20000000f00 */
[----:B------:R-:W-:Y:S01]  /*11e70*/  @!P4 IMAD.WIDE.U32 R4, R232, 0x140, R4 ;  /* 0x00000140e804c825 */ /* 0x000fe200078e0004 */
[----:B------:R-:W-:Y:S01]  /*11e80*/  @!P0 MOV R17, R3 ;  /* 0x0000000300118202 */ /* 0x000fe20000000f00 */
[----:B------:R-:W-:Y:S02]  /*11e90*/  @!P5 LDGSTS.E.BYPASS.LTC128B.128 [R91+0x7000], desc[UR4][R14.64] ;  /* 0x070000000e5bdfae */ /* 0x000fe4000b981a04 */
[----:B------:R-:W-:-:S02]  /*11ea0*/  @!P3 IMAD R8, R233, 0x160, RZ ;  /* 0x00000160e908b824 */ /* 0x000fc400078e02ff */
[----:B------:R-:W-:Y:S01]  /*11eb0*/  @!P3 IMAD.WIDE.U32 R2, R232, 0x160, R2 ;  /* 0x00000160e802b825 */ /* 0x000fe200078e0002 */
[----:B------:R-:W-:-:S03]  /*11ec0*/  @!P4 IADD3 R11, PT, PT, R10, R5, RZ ;  /* 0x000000050a0bc210 */ /* 0x000fc60007ffe0ff */
[----:B------:R-:W-:Y:S02]  /*11ed0*/  @!P2 IMAD R0, R233, 0x180, RZ ;  /* 0x00000180e900a824 */ /* 0x000fe400078e02ff */
[----:B------:R-:W-:Y:S01]  /*11ee0*/  @!P2 IMAD.WIDE.U32 R6, R232, 0x180, R6 ;  /* 0x00000180e806a825 */ /* 0x000fe200078e0006 */
[----:B------:R-:W-:-:S03]  /*11ef0*/  @!P3 IADD3 R9, PT, PT, R8, R3, RZ ;  /* 0x000000030809b210 */ /* 0x000fc60007ffe0ff */
[----:B------:R-:W-:Y:S02]  /*11f00*/  @!P1 IMAD R20, R233, 0x1a0, RZ ;  /* 0x000001a0e9149824 */ /* 0x000fe400078e02ff */
[----:B------:R-:W-:Y:S01]  /*11f10*/  @!P1 IMAD.WIDE.U32 R12, R232, 0x1a0, R12 ;  /* 0x000001a0e80c9825 */ /* 0x000fe200078e000c */
[----:B------:R-:W-:-:S03]  /*11f20*/  @!P4 MOV R10, R4 ;  /* 0x00000004000ac202 */ /* 0x000fc60000000f00 */
[----:B------:R-:W-:Y:S02]  /*11f30*/  @!P0 IMAD R21, R233, 0x1c0, RZ ;  /* 0x000001c0e9158824 */ /* 0x000fe400078e02ff */
[----:B------:R-:W-:Y:S01]  /*11f40*/  @!P0 IMAD.WIDE.U32 R16, R232, 0x1c0, R16 ;  /* 0x000001c0e8108825 */ /* 0x000fe200078e0010 */
[----:B------:R-:W-:Y:S01]  /*11f50*/  @!P3 MOV R8, R2 ;  /* 0x000000020008b202 */ /* 0x000fe20000000f00 */
[----:B------:R-:W-:Y:S01]  /*11f60*/  @!P4 LDGSTS.E.BYPASS.LTC128B.128 [R91+0x7800], desc[UR4][R10.64] ;  /* 0x078000000a5bcfae */ /* 0x000fe2000b981a04 */
[----:B------:R-:W-:Y:S02]  /*11f70*/  @!P2 IADD3 R7, PT, PT, R0, R7, RZ ;  /* 0x000000070007a210 */ /* 0x000fe40007ffe0ff */
[----:B------:R-:W-:Y:S01]  /*11f80*/  @!P1 IADD3 R5, PT, PT, R20, R13, RZ ;  /* 0x0000000d14059210 */ /* 0x000fe20007ffe0ff */
[----:B------:R-:W-:Y:S01]  /*11f90*/  @!P3 LDGSTS.E.BYPASS.LTC128B.128 [R91+0x8000], desc[UR4][R8.64] ;  /* 0x08000000085bbfae */ /* 0x000fe2000b981a04 */
[----:B------:R-:W-:Y:S02]  /*11fa0*/  @!P1 MOV R4, R12 ;  /* 0x0000000c00049202 */ /* 0x000fe40000000f00 */
[----:B------:R-:W-:Y:S01]  /*11fb0*/  @!P0 IADD3 R3, PT, PT, R21, R17, RZ ;  /* 0x0000001115038210 */ /* 0x000fe20007ffe0ff */
[----:B------:R-:W-:Y:S01]  /*11fc0*/  @!P2 LDGSTS.E.BYPASS.LTC128B.128 [R91+0x8800], desc[UR4][R6.64] ;  /* 0x08800000065bafae */ /* 0x000fe2000b981a04 */
[----:B------:R-:W-:-:S03]  /*11fd0*/  @!P0 MOV R2, R16 ;  /* 0x0000001000028202 */ /* 0x000fc60000000f00 */
[----:B------:R-:W-:Y:S04]  /*11fe0*/  @!P1 LDGSTS.E.BYPASS.LTC128B.128 [R91+0x9000], desc[UR4][R4.64] ;  /* 0x09000000045b9fae */ /* 0x000fe8000b981a04 */
[----:B------:R1:W-:Y:S04]  /*11ff0*/  @!P0 LDGSTS.E.BYPASS.LTC128B.128 [R91+0x9800], desc[UR4][R2.64] ;  /* 0x09800000025b8fae */ /* 0x0003e8000b981a04 */
[----:B------:R-:W0:Y:S04]  /*12000*/  LDGDEPBAR ;  /* 0x00000000000079af */ /* 0x000e280000000000 */
[----:B------:R-:W2:Y:S04]  /*12010*/  LD.E R196, desc[UR4][R134.64+0x184] ;  /* 0x0001840486c47980 */ /* 0x000ea8000c101900 */
[----:B------:R-:W3:Y:S01]  /*12020*/  LD.E R231, desc[UR4][R134.64+0x188] ;  /* 0x0001880486e77980 */ /* 0x000ee2000c101900 */
[----:B------:R-:W-:Y:S01]  /*12030*/  ISETP.GE.AND P3, PT, R47, R19, PT ;  /* 0x000000132f00720c */ /* 0x000fe20003f66270 */
[----:B------:R-:W-:-:S04]  /*12040*/  DEPBAR.LE SB0, 0x0 ;  /* 0x000080000000791a */ /* 0x000fc80000000000 */
[----:B------:R-:W-:Y:S02]  /*12050*/  ISETP.GE.AND P2, PT, R40, R19, PT ;  /* 0x000000132800720c */ /* 0x000fe40003f46270 */
[CC--:B-1----:R-:W-:Y:S01]  /*12060*/  LEA R2, P0, R109.reuse, R35.reuse, 0x1 ;  /* 0x000000236d027211 */ /* 0x0c2fe200078008ff */
[----:B------:R-:W-:Y:S01]  /*12070*/  @!P6 IMAD.MOV.U32 R5, RZ, RZ, R36 ;  /* 0x000000ffff05e224 */ /* 0x000fe200078e0024 */
[----:B------:R-:W-:Y:S01]  /*12080*/  @!P6 MOV R4, R35 ;  /* 0x000000230004e202 */ /* 0x000fe20000000f00 */
        /* <DEDUP_REMOVED lines=15> */
[----:B------:R-:W-:Y:S02]  /*12180*/  @!P2 LEA.HI.X R9, R66, R3, R67, 0x5, P3 ;  /* 0x000000034209a211 */ /* 0x000fe400018f2c43 */
[-C--:B------:R-:W-:Y:S02]  /*12190*/  ISETP.GE.AND P3, PT, R30, R19.reuse, PT ;  /* 0x000000131e00720c */ /* 0x080fe40003f66270 */
[-C--:B------:R-:W-:Y:S02]  /*121a0*/  @!P1 LEA R6, P4, R66, R2.reuse, 0x6 ;  /* 0x0000000242069211 */ /* 0x080fe400078830ff */
[----:B------:R-:W-:Y:S02]  /*121b0*/  ISETP.GE.AND P6, PT, R31, R19, PT ;  /* 0x000000131f00720c */ /* 0x000fe40003fc6270 */
[----:B-1----:R-:W-:Y:S02]  /*121c0*/  @!P0 MOV R4, R2 ;  /* 0x0000000200048202 */ /* 0x002fe40000000f00 */
[----:B------:R-:W-:-:S02]  /*121d0*/  @!P0 MOV R5, R3 ;  /* 0x0000000300058202 */ /* 0x000fc40000000f00 */
[C---:B------:R-:W-:Y:S01]  /*121e0*/  @!P1 LEA.HI.X R7, R66.reuse, R3, R67, 0x6, P4 ;  /* 0x0000000342079211 */ /* 0x040fe200020f3443 */
[----:B------:R-:W-:Y:S01]  /*121f0*/  @!P0 IMAD R0, R67, 0x60, RZ ;  /* 0x0000006043008824 */ /* 0x000fe200078e02ff */
[----:B------:R-:W-:Y:S01]  /*12200*/  @P2 STS.128 [R91+0xb000], RZ ;  /* 0x00b000ff5b002388 */ /* 0x000fe20000000c00 */
[----:B------:R-:W-:-:S03]  /*12210*/  @!P0 IMAD.WIDE.U32 R4, R66, 0x60, R4 ;  /* 0x0000006042048825 */ /* 0x000fc600078e0004 */
[----:B------:R-:W-:Y:S01]  /*12220*/  @!PT LDS RZ, [RZ] ;  /* 0x00000000fffff984 */ /* 0x000fe20000000800 */
[----:B------:R-:W-:Y:S01]  /*12230*/  @!PT LDS RZ, [RZ] ;  /* 0x00000000fffff984 */ /* 0x000fe20000000800 */
[----:B------:R-:W-:Y:S01]  /*12240*/  @!PT LDS RZ, [RZ] ;  /* 0x00000000fffff984 */ /* 0x000fe20000000800 */
[----:B------:R-:W-:Y:S04]  /*12250*/  @!P2 LDGSTS.E.BYPASS.LTC128B.128 [R91+0xb000], desc[UR4][R8.64] ;  /* 0x0b000000085bafae */ /* 0x000fe8000b981a04 */
[----:B------:R-:W-:Y:S01]  /*12260*/  @P1 STS.128 [R91+0xb800], RZ ;  /* 0x00b800ff5b001388 */ /* 0x000fe20000000c00 */
[----:B------:R-:W-:-:S03]  /*12270*/  @!P0 IADD3 R5, PT, PT, R0, R5, RZ ;  /* 0x0000000500058210 */ /* 0x000fc60007ffe0ff */
        /* <DEDUP_REMOVED lines=14> */
[-C--:B----4-:R-:W-:Y:S02]  /*12360*/  @!P6 MOV R4, R2.reuse ;  /* 0x000000020004e202 */ /* 0x090fe40000000f00 */
[----:B------:R-:W-:Y:S01]  /*12370*/  @!P6 MOV R5, R3 ;  /* 0x000000030005e202 */ /* 0x000fe20000000f00 */
[----:B------:R-:W-:Y:S02]  /*12380*/  @P3 STS.128 [R91+0xc800], RZ ;  /* 0x00c800ff5b003388 */ /* 0x000fe40000000c00 */
[----:B------:R-:W-:Y:S02]  /*12390*/  @!P6 IMAD.WIDE.U32 R4, R66, 0xa0, R4 ;  /* 0x000000a04204e825 */ /* 0x000fe400078e0004 */
[----:B------:R-:W-:Y:S01]  /*123a0*/  @!PT LDS RZ, [RZ] ;  /* 0x00000000fffff984 */ /* 0x000fe20000000800 */
[----:B------:R-:W-:Y:S01]  /*123b0*/  @!PT LDS RZ, [RZ] ;  /* 0x00000000fffff984 */ /* 0x000fe20000000800 */
[----:B------:R-:W-:Y:S01]  /*123c0*/  @!PT LDS RZ, [RZ] ;  /* 0x00000000fffff984 */ /* 0x000fe20000000800 */
[----:B------:R1:W-:Y:S01]  /*123d0*/  @!P3 LDGSTS.E.BYPASS.LTC128B.128 [R91+0xc800], desc[UR4][R6.64] ;  /* 0x0c800000065bbfae */ /* 0x0003e2000b981a04 */
[----:B------:R-:W-:-:S02]  /*123e0*/  @!P0 MOV R8, R2 ;  /* 0x0000000200088202 */ /* 0x000fc40000000f00 */
[----:B------:R-:W-:Y:S01]  /*123f0*/  @!P6 IADD3 R5, PT, PT, R0, R5, RZ ;  /* 0x000000050005e210 */ /* 0x000fe20007ffe0ff */
[----:B------:R-:W-:Y:S01]  /*12400*/  @P6 STS.128 [R91+0xd000], RZ ;  /* 0x00d000ff5b006388 */ /* 0x000fe20000000c00 */
[----:B------:R-:W-:Y:S01]  /*12410*/  @!P0 MOV R9, R3 ;  /* 0x0000000300098202 */ /* 0x000fe20000000f00 */
[C---:B------:R-:W-:Y:S02]  /*12420*/  @!P1 IMAD R10, R67.reuse, 0xc0, RZ ;  /* 0x000000c0430a9824 */ /* 0x040fe400078e02ff */
        /* <DEDUP_REMOVED lines=8> */
[----:B-1----:R-:W-:-:S02]  /*124b0*/  @!P1 MOV R6, R2 ;  /* 0x0000000200069202 */ /* 0x002fc40000000f00 */
[----:B------:R-:W-:-:S03]  /*124c0*/  @!P1 MOV R7, R3 ;  /* 0x0000000300079202 */ /* 0x000fc60000000f00 */
[----:B------:R-:W-:Y:S01]  /*124d0*/  @!P1 IMAD.WIDE.U32 R6, R66, 0xc0, R6 ;  /* 0x000000c042069825 */ /* 0x000fe200078e0006 */
[----:B----4-:R-:W-:-:S04]  /*124e0*/  @!P0 IADD3 R5, PT, PT, R0, R9, RZ ;  /* 0x0000000900058210 */ /* 0x010fc80007ffe0ff */
[----:B------:R-:W-:Y:S01]  /*124f0*/  @!P1 IADD3 R7, PT, PT, R10, R7, RZ ;  /* 0x000000070a079210 */ /* 0x000fe20007ffe0ff */
[----:B------:R-:W-:Y:S01]  /*12500*/  @!P0 IMAD.MOV.U32 R4, RZ, RZ, R8 ;  /* 0x000000ffff048224 */ /* 0x000fe200078e0008 */
[----:B------:R-:W-:Y:S01]  /*12510*/  @P1 STS.128 [R91+0xd800], RZ ;  /* 0x00d800ff5b001388 */ /* 0x000fe20000000c00 */
[----:B------:R-:W-:-:S03]  /*12520*/  ISETP.GE.AND P4, PT, R23, R19, PT ;  /* 0x000000131700720c */ /* 0x000fc60003f86270 */
        /* <DEDUP_REMOVED lines=9> */
[----:B------:R-:W-:Y:S02]  /*125c0*/  @!P6 LEA R20, P0, R66, R2, 0x8 ;  /* 0x000000024214e211 */ /* 0x000fe400078040ff */
[----:B------:R-:W-:-:S02]  /*125d0*/  ISETP.GE.AND P2, PT, R25, R19, PT ;  /* 0x000000131900720c */ /* 0x000fc40003f46270 */
[----:B------:R-:W-:Y:S01]  /*125e0*/  @!P6 LEA.HI.X R21, R66, R3, R67, 0x8, P0 ;  /* 0x000000034215e211 */ /* 0x000fe200000f4443 */
[----:B------:R-:W-:Y:S01]  /*125f0*/  @!P5 IMAD R14, R67, 0x120, RZ ;  /* 0x00000120430ed824 */ /* 0x000fe200078e02ff */
[-C--:B------:R-:W-:Y:S02]  /*12600*/  ISETP.GE.AND P1, PT, R27, R19.reuse, PT ;  /* 0x000000131b00720c */ /* 0x080fe40003f26270 */
[-C--:B------:R-:W-:Y:S02]  /*12610*/  ISETP.GE.AND P0, PT, R29, R19.reuse, PT ;  /* 0x000000131d00720c */ /* 0x080fe40003f06270 */
[----:B------:R-:W-:Y:S02]  /*12620*/  ISETP.GE.AND P3, PT, R22, R19, PT ;  /* 0x000000131600720c */ /* 0x000fe40003f66270 */
[----:B-1----:R-:W-:Y:S02]  /*12630*/  @!P5 MOV R4, R2 ;  /* 0x000000020004d202 */ /* 0x002fe40000000f00 */
[----:B------:R-:W-:-:S03]  /*12640*/  @!P5 MOV R5, R3 ;  /* 0x000000030005d202 */ /* 0x000fc60000000f00 */
[----:B------:R-:W-:-:S05]  /*12650*/  @!P5 IMAD.WIDE.U32 R4, R66, 0x120, R4 ;  /* 0x000001204204d825 */ /* 0x000fca00078e0004 */
[----:B------:R-:W-:Y:S02]  /*12660*/  @!P5 IADD3 R15, PT, PT, R14, R5, RZ ;  /* 0x000000050e0fd210 */ /* 0x000fe40007ffe0ff */
[----:B------:R-:W-:Y:S02]  /*12670*/  @!P5 MOV R14, R4 ;  /* 0x00000004000ed202 */ /* 0x000fe40000000f00 */
[-C--:B------:R-:W-:Y:S02]  /*12680*/  @!P4 MOV R4, R2.reuse ;  /* 0x000000020004c202 */ /* 0x080fe40000000f00 */
[-C--:B------:R-:W-:Y:S01]  /*12690*/  @!P4 MOV R5, R3.reuse ;  /* 0x000000030005c202 */ /* 0x080fe20000000f00 */
[----:B------:R-:W-:Y:S01]  /*126a0*/  @!P4 IMAD R10, R67, 0x140, RZ ;  /* 0x00000140430ac824 */ /* 0x000fe200078e02ff */
[-C--:B------:R-:W-:Y:S02]  /*126b0*/  @!P2 MOV R6, R2.reuse ;  /* 0x000000020006a202 */ /* 0x080fe40000000f00 */
[----:B------:R-:W-:Y:S01]  /*126c0*/  @!P2 MOV R7, R3 ;  /* 0x000000030007a202 */ /* 0x000fe20000000f00 */
[----:B------:R-:W-:Y:S01]  /*126d0*/  @!P4 IMAD.WIDE.U32 R4, R66, 0x140, R4 ;  /* 0x000001404204c825 */ /* 0x000fe200078e0004 */
[----:B------:R-:W-:-:S02]  /*126e0*/  @!P1 MOV R12, R2 ;  /* 0x00000002000c9202 */ /* 0x000fc40000000f00 */
[-C--:B------:R-:W-:Y:S01]  /*126f0*/  @!P1 MOV R13, R3.reuse ;  /* 0x00000003000d9202 */ /* 0x080fe20000000f00 */
[C---:B------:R-:W-:Y:S01]  /*12700*/  @!P3 IMAD R8, R67.reuse, 0x160, RZ ;  /* 0x000001604308b824 */ /* 0x040fe200078e02ff */
[----:B------:R-:W-:Y:S02]  /*12710*/  @!P0 MOV R16, R2 ;  /* 0x0000000200108202 */ /* 0x000fe40000000f00 */
[----:B------:R-:W-:Y:S01]  /*12720*/  @!P0 MOV R17, R3 ;  /* 0x0000000300118202 */ /* 0x000fe20000000f00 */
[C---:B------:R-:W-:Y:S01]  /*12730*/  @!P3 IMAD.WIDE.U32 R2, R66.reuse, 0x160, R2 ;  /* 0x000001604202b825 */ /* 0x040fe200078e0002 */
[----:B------:R-:W-:Y:S03]  /*12740*/  @P6 STS.128 [R91+0xe800], RZ ;  /* 0x00e800ff5b006388 */ /* 0x000fe60000000c00 */
[C---:B------:R-:W-:Y:S02]  /*12750*/  @!P2 IMAD R0, R67.reuse, 0x180, RZ ;  /* 0x000001804300a824 */ /* 0x040fe400078e02ff */
[----:B------:R-:W-:Y:S01]  /*12760*/  @!P2 IMAD.WIDE.U32 R6, R66, 0x180, R6 ;  /* 0x000001804206a825 */ /* 0x000fe200078e0006 */
[----:B------:R-:W-:Y:S01]  /*12770*/  @!P3 IADD3 R9, PT, PT, R8, R3, RZ ;  /* 0x000000030809b210 */ /* 0x000fe20007ffe0ff */
[----:B------:R-:W-:Y:S01]  /*12780*/  @!PT LDS RZ, [RZ] ;  /* 0x00000000fffff984 */ /* 0x000fe20000000800 */
[----:B------:R-:W-:Y:S01]  /*12790*/  @!PT LDS RZ, [RZ] ;  /* 0x00000000fffff984 */ /* 0x000fe20000000800 */
[----:B------:R-:W-:Y:S01]  /*127a0*/  @!PT LDS RZ, [RZ] ;  /* 0x00000000fffff984 */ /* 0x000fe20000000800 */
[----:B------:R-:W-:Y:S02]  /*127b0*/  @!P6 LDGSTS.E.BYPASS.LTC128B.128 [R91+0xe800], desc[UR4][R20.64] ;  /* 0x0e800000145befae */ /* 0x000fe4000b981a04 */
[----:B------:R-:W-:Y:S01]  /*127c0*/  @!P4 IMAD.IADD R11, R10, 0x1, R5 ;  /* 0x000000010a0bc824 */ /* 0x000fe200078e0205 */
[----:B------:R-:W-:Y:S01]  /*127d0*/  @!P4 MOV R10, R4 ;  /* 0x00000004000ac202 */ /* 0x000fe20000000f00 */
[----:B------:R-:W-:Y:S01]  /*127e0*/  @!P1 IMAD R19, R67, 0x1a0, RZ ;  /* 0x000001a043139824 */ /* 0x000fe200078e02ff */
[----:B------:R-:W-:Y:S01]  /*127f0*/  @!P3 MOV R8, R2 ;  /* 0x000000020008b202 */ /* 0x000fe20000000f00 */
[----:B------:R-:W-:Y:S01]  /*12800*/  @!P1 IMAD.WIDE.U32 R12, R66, 0x1a0, R12 ;  /* 0x000001a0420c9825 */ /* 0x000fe200078e000c */
[----:B------:R-:W-:Y:S01]  /*12810*/  @P5 STS.128 [R91+0xf000], RZ ;  /* 0x00f000ff5b005388 */ /* 0x000fe20000000c00 */
[----:B------:R-:W-:-:S02]  /*12820*/  @!P2 IADD3 R7, PT, PT, R0, R7, RZ ;  /* 0x000000070007a210 */ /* 0x000fc40007ffe0ff */
[----:B------:R-:W-:Y:S01]  /*12830*/  @!P0 IMAD R22, R67, 0x1c0, RZ ;  /* 0x000001c043168824 */ /* 0x000fe200078e02ff */
[----:B------:R-:W-:Y:S01]  /*12840*/  @!PT LDS RZ, [RZ] ;  /* 0x00000000fffff984 */ /* 0x000fe20000000800 */
[----:B------:R-:W-:Y:S01]  /*12850*/  @!PT LDS RZ, [RZ] ;  /* 0x00000000fffff984 */ /* 0x000fe20000000800 */
[----:B------:R-:W-:Y:S01]  /*12860*/  @!PT LDS RZ, [RZ] ;  /* 0x00000000fffff984 */ /* 0x000fe20000000800 */
[----:B------:R-:W-:Y:S01]  /*12870*/  @!P5 LDGSTS.E.BYPASS.LTC128B.128 [R91+0xf000], desc[UR4][R14.64] ;  /* 0x0f0000000e5bdfae */ /* 0x000fe2000b981a04 */
[----:B------:R-:W-:Y:S01]  /*12880*/  @!P0 IMAD.WIDE.U32 R16, R66, 0x1c0, R16 ;  /* 0x000001c042108825 */ /* 0x000fe200078e0010 */
[----:B------:R-:W-:Y:S02]  /*12890*/  @!P1 IADD3 R5, PT, PT, R19, R13, RZ ;  /* 0x0000000d13059210 */ /* 0x000fe40007ffe0ff */
[----:B------:R-:W-:Y:S01]  /*128a0*/  @P4 STS.128 [R91+0xf800], RZ ;  /* 0x00f800ff5b004388 */ /* 0x000fe20000000c00 */
[----:B------:R-:W-:-:S03]  /*128b0*/  @!P1 MOV R4, R12 ;  /* 0x0000000c00049202 */ /* 0x000fc60000000f00 */
[----:B------:R-:W-:Y:S01]  /*128c0*/  @!PT LDS RZ, [RZ] ;  /* 0x00000000fffff984 */ /* 0x000fe20000000800 */
[----:B------:R-:W-:Y:S01]  /*128d0*/  @!PT LDS RZ, [RZ] ;  /* 0x00000000fffff984 */ /* 0x000fe20000000800 */
[----:B------:R-:W-:Y:S01]  /*128e0*/  @!PT LDS RZ, [RZ] ;  /* 0x00000000fffff984 */ /* 0x000fe20000000800 */
[----:B------:R-:W-:Y:S01]  /*128f0*/  @!P4 LDGSTS.E.BYPASS.LTC128B.128 [R91+0xf800], desc[UR4][R10.64] ;  /* 0x0f8000000a5bcfae */ /* 0x000fe2000b981a04 */
[----:B------:R-:W-:-:S03]  /*12900*/  @!P0 IADD3 R3, PT, PT, R22, R17, RZ ;  /* 0x0000001116038210 */ /* 0x000fc60007ffe0ff */
        /* <DEDUP_REMOVED lines=22> */
[----:B------:R-:W2:Y:S01]  /*12a70*/  S2R R221, SR_CgaCtaId ;  /* 0x0000000000dd7919 */ /* 0x000ea20000008800 */
[----:B------:R-:W-:-:S02]  /*12a80*/  SHF.R.U32.HI R222, RZ, 0x1, R225 ;  /* 0x00000001ffde7819 */ /* 0x000fc400000116e1 */
[C---:B------:R-:W-:Y:S02]  /*12a90*/  SHF.L.U32 R26, R225.reuse, 0x6, RZ ;  /* 0x00000006e11a7819 */ /* 0x040fe400000006ff */
[----:B------:R-:W-:Y:S02]  /*12aa0*/  SHF.L.U32 R223, R225, 0x5, RZ ;  /* 0x00000005e1df7819 */ /* 0x000fe400000006ff */
[----:B------:R-:W-:Y:S01]  /*12ab0*/  MOV R220, 0x400 ;  /* 0x0000040000dc7802 */ /* 0x000fe20000000f00 */
[----:B------:R-:W3:Y:S01]  /*12ac0*/  S2R R128, SR_CTAID.X ;  /* 0x0000000000807919 */ /* 0x000ee20000002500 */
[----:B-1----:R-:W-:Y:S01]  /*12ad0*/  LOP3.LUT R4, R26, 0x1c0, RZ, 0xc0, !PT ;  /* 0x000001c01a047812 */ /* 0x002fe200078ec0ff */
[----:B------:R-:W0:Y:S01]  /*12ae0*/  LDGDEPBAR ;  /* 0x00000000000079af */ /* 0x000e220000000000 */
[----:B------:R-:W-:Y:S02]  /*12af0*/  LOP3.LUT R223, R223, 0x7c00, RZ, 0xc0, !PT ;  /* 0x00007c00dfdf7812 */ /* 0x000fe400078ec0ff */
[----:B----4-:R-:W-:-:S04]  /*12b00*/  LOP3.LUT R2, R222, 0x8, RZ, 0xc0, !PT ;  /* 0x00000008de027812 */ /* 0x010fc800078ec0ff */
[--C-:B------:R-:W-:Y:S02]  /*12b10*/  LOP3.LUT R3, R2, 0x1c0, R26.reuse, 0xf8, !PT ;  /* 0x000001c002037812 */ /* 0x100fe400078ef81a */
[----:B------:R-:W-:Y:S02]  /*12b20*/  LOP3.LUT R2, R4, 0x8, R225, 0xf8, !PT ;  /* 0x0000000804027812 */ /* 0x000fe400078ef8e1 */
[-C--:B------:R-:W-:Y:S02]  /*12b30*/  LOP3.LUT R215, R3, R18.reuse, RZ, 0x3c, !PT ;  /* 0x0000001203d77212 */ /* 0x080fe400078e3cff */
[----:B------:R-:W-:Y:S02]  /*12b40*/  LOP3.LUT R18, R2, R18, RZ, 0x3c, !PT ;  /* 0x0000001202127212 */ /* 0x000fe400078e3cff */
[----:B------:R-:W-:Y:S02]  /*12b50*/  LOP3.LUT R3, R26, 0x400, RZ, 0xc0, !PT ;  /* 0x000004001a037812 */ /* 0x000fe400078ec0ff */
[----:B------:R-:W-:-:S02]  /*12b60*/  LOP3.LUT R2, R223, 0x200, R26, 0xf8, !PT ;  /* 0x00000200df027812 */ /* 0x000fc400078ef81a */
[----:B--2---:R-:W-:Y:S02]  /*12b70*/  LEA R220, R221, R220, 0x18 ;  /* 0x000000dcdddc7211 */ /* 0x004fe400078ec0ff */
[----:B------:R-:W-:Y:S02]  /*12b80*/  LEA R18, R18, R3, 0x1 ;  /* 0x0000000312127211 */ /* 0x000fe400078e08ff */
[----:B------:R-:W-:-:S03]  /*12b90*/  LOP3.LUT R2, R2, R215, RZ, 0xfc, !PT ;  /* 0x000000d702027212 */ /* 0x000fc600078efcff */
[----:B------:R-:W-:Y:S01]  /*12ba0*/  IMAD.IADD R64, R220, 0x1, R18 ;  /* 0x00000001dc407824 */ /* 0x000fe200078e0212 */
[----:B------:R-:W-:-:S04]  /*12bb0*/  LEA R230, R2, R220, 0x1 ;  /* 0x000000dc02e67211 */ /* 0x000fc800078e08ff */
[----:B------:R-:W-:Y:S04]  /*12bc0*/  LDSM.16.M88.4 R20, [R64+0x2000] ;  /* 0x002000004014783b */ /* 0x000fe80000000200 */
[----:B------:R-:W1:Y:S01]  /*12bd0*/  LDSM.16.M88.4 R16, [R230] ;  /* 0x00000000e610783b */ /* 0x000e620000000200 */
[----:B------:R-:W-:Y:S02]  /*12be0*/  LOP3.LUT P0, R3, R225, 0x2, RZ, 0xc0, !PT ;  /* 0x00000002e1037812 */ /* 0x000fe4000780c0ff */
[----:B------:R-:W-:Y:S01]  /*12bf0*/  MOV R2, 0x20 ;  /* 0x0000002000027802 */ /* 0x000fe20000000f00 */
[----:B------:R-:W-:Y:S03]  /*12c00*/  STL [R1+0x10], R215 ;  /* 0x000010d701007387 */ /* 0x000fe60000100800 */
[----:B------:R-:W-:Y:S01]  /*12c10*/  SEL R112, R2, 0xffffffe0, !P0 ;  /* 0xffffffe002707807 */ /* 0x000fe20004000000 */
[----:B------:R-:W-:Y:S03]  /*12c20*/  LDSM.16.M88.4 R40, [R64+0x2800] ;  /* 0x002800004028783b */ /* 0x000fe60000000200 */
[-C--:B------:R-:W-:Y:S01]  /*12c30*/  IADD3 R2, PT, PT, R230, R112.reuse, RZ ;  /* 0x00000070e6027210 */ /* 0x080fe20007ffe0ff */
[----:B------:R-:W-:Y:S01]  /*12c40*/  LDSM.16.M88.4 R76, [R64+0x3000] ;  /* 0x00300000404c783b */ /* 0x000fe20000000200 */
[----:B------:R-:W-:-:S03]  /*12c50*/  IADD3 R45, PT, PT, R64, R112, RZ ;  /* 0x00000070402d7210 */ /* 0x000fc60007ffe0ff */
[----:B------:R2:W-:Y:S04]  /*12c60*/  LDSM.16.M88.4 R12, [R2] ;  /* 0x00000000020c783b */ /* 0x0005e80000000200 */
[----:B------:R-:W4:Y:S04]  /*12c70*/  LDSM.16.M88.4 R32, [R45+0x2000] ;  /* 0x002000002d20783b */ /* 0x000f280000000200 */
[----:B------:R3:W-:Y:S04]  /*12c80*/  STL [R1+0x14], R3 ;  /* 0x0000140301007387 */ /* 0x0007e80000100800 */
[----:B------:R-:W-:Y:S04]  /*12c90*/  LDSM.16.M88.4 R56, [R45+0x2800] ;  /* 0x002800002d38783b */ /* 0x000fe80000000200 */
[----:B------:R-:W-:Y:S01]  /*12ca0*/  LDSM.16.M88.4 R60, [R45+0x3000] ;  /* 0x003000002d3c783b */ /* 0x000fe20000000200 */
[----:B--2---:R-:W-:-:S02]  /*12cb0*/  MOV R2, 0x40 ;  /* 0x0000004000027802 */ /* 0x004fc40000000f00 */
[----:B---3--:R-:W-:-:S04]  /*12cc0*/  LOP3.LUT P0, R3, R225, 0x4, RZ, 0xc0, !PT ;  /* 0x00000004e1037812 */ /* 0x008fc8000780c0ff */
[----:B------:R-:W-:-:S04]  /*12cd0*/  SEL R165, R2, 0xffffffc0, !P0 ;  /* 0xffffffc002a57807 */ /* 0x000fc80004000000 */
[-C--:B------:R-:W-:Y:S02]  /*12ce0*/  IADD3 R2, PT, PT, R230, R165.reuse, RZ ;  /* 0x000000a5e6027210 */ /* 0x080fe40007ffe0ff */
[----:B------:R-:W-:Y:S01]  /*12cf0*/  IADD3 R44, PT, PT, R64, R165, RZ ;  /* 0x000000a5402c7210 */ /* 0x000fe20007ffe0ff */
[C---:B-1----:R-:W-:Y:S02]  /*12d00*/  HMMA.16816.F32 R4, R16.reuse, R20, RZ ;  /* 0x000000141004723c */ /* 0x042fe400000018ff */
[----:B------:R1:W-:Y:S04]  /*12d10*/  LDSM.16.M88.4 R8, [R2] ;  /* 0x000000000208783b */ /* 0x0003e80000000200 */
[----:B------:R-:W2:Y:S04]  /*12d20*/  LDSM.16.M88.4 R52, [R44+0x2000] ;  /* 0x002000002c34783b */ /* 0x000ea80000000200 */
[----:B------:R3:W-:Y:S01]  /*12d30*/  STL [R1+0x18], R3 ;  /* 0x0000180301007387 */ /* 0x0007e20000100800 */
[----:B------:R-:W-:Y:S03]  /*12d40*/  HMMA.16816.F32 R28, R16, R22, RZ ;  /* 0x00000016101c723c */ /* 0x000fe600000018ff */
[----:B------:R-:W-:Y:S04]  /*12d50*/  LDSM.16.M88.4 R72, [R44+0x2800] ;  /* 0x002800002c48783b */ /* 0x000fe80000000200 */
[----:B------:R-:W-:Y:S02]  /*12d60*/  LDSM.16.M88.4 R80, [R44+0x4000] ;  /* 0x004000002c50783b */ /* 0x000fe40000000200 */
[----:B----4-:R-:W-:Y:S02]  /*12d70*/  HMMA.16816.F32 R24, R12, R32, R4 ;  /* 0x000000200c18723c */ /* 0x010fe40000001804 */
[----:B------:R-:W4:Y:S01]  /*12d80*/  LDL R106, [R1+0x8] ;  /* 0x00000800016a7983 */ /* 0x000f220000100800 */
[----:B-1----:R-:W-:-:S03]  /*12d90*/  IADD3 R2, PT, PT, R112, R2, RZ ;  /* 0x0000000270027210 */ /* 0x002fc60007ffe0ff */
[----:B------:R-:W4:Y:S04]  /*12da0*/  LDL R221, [R1+0x88] ;  /* 0x0000880001dd7983 */ /* 0x000f280000100800 */
[----:B------:R-:W-:Y:S01]  /*12db0*/  LDSM.16.M88.4 R4, [R2] ;  /* 0x000000000204783b */ /* 0x000fe20000000200 */
[----:B---3--:R-:W-:-:S05]  /*12dc0*/  IADD3 R3, PT, PT, R112, R44, RZ ;  /* 0x0000002c70037210 */ /* 0x008fca0007ffe0ff */
[----:B------:R-:W1:Y:S01]  /*12dd0*/  LDSM.16.M88.4 R68, [R3+0x2000] ;  /* 0x002000000344783b */ /* 0x000e620000000200 */
[----:B------:R-:W-:Y:S08]  /*12de0*/  HMMA.16816.F32 R36, R16, R40, RZ ;  /* 0x000000281024723c */ /* 0x000ff000000018ff */
[----:B--2---:R-:W-:Y:S08]  /*12df0*/  HMMA.16816.F32 R20, R8, R52, R24 ;  /* 0x000000340814723c */ /* 0x004ff00000001818 */
[----:B------:R-:W-:Y:S08]  /*12e00*/  HMMA.16816.F32 R24, R12, R34, R28 ;  /* 0x000000220c18723c */ /* 0x000ff0000000181c */
[----:B------:R-:W-:Y:S08]  /*12e10*/  HMMA.16816.F32 R28, R16, R42, RZ ;  /* 0x0000002a101c723c */ /* 0x000ff000000018ff */
[----:B------:R-:W-:Y:S08]  /*12e20*/  HMMA.16816.F32 R48, R12, R56, R36 ;  /* 0x000000380c30723c */ /* 0x000ff00000001824 */
        /* <DEDUP_REMOVED lines=8> */
[----:B------:R-:W-:Y:S01]  /*12eb0*/  HMMA.16816.F32 R20, R8, R72, R48 ;  /* 0x000000480814723c */ /* 0x000fe20000001830 */
[----:B------:R-:W-:Y:S07]  /*12ec0*/  LDSM.16.M88.4 R48, [R45+0x3800] ;  /* 0x003800002d30783b */ /* 0x000fee0000000200 */
[----:B------:R-:W-:Y:S08]  /*12ed0*/  HMMA.16816.F32 R40, R12, R60, R24 ;  /* 0x0000003c0c28723c */ /* 0x000ff00000001818 */
[----:B------:R-:W-:Y:S01]  /*12ee0*/  HMMA.16816.F32 R24, R16, R78, RZ ;  /* 0x0000004e1018723c */ /* 0x000fe200000018ff */
[----:B------:R-:W3:Y:S01]  /*12ef0*/  LDSM.16.M88.4 R76, [R44+0x3000] ;  /* 0x003000002c4c783b */ /* 0x000ee20000000200 */
[-C--:B-----5:R-:W-:Y:S01]  /*12f00*/  FMUL.FTZ R2, R34, R0.reuse ;  /* 0x0000000022027220 */ /* 0x0a0fe20000410000 */
[-C--:B------:R-:W-:Y:S01]  /*12f10*/  FMUL.FTZ R32, R32, R0.reuse ;  /* 0x0000000020207220 */ /* 0x080fe20000410000 */
[----:B------:R-:W-:-:S02]  /*12f20*/  FMUL.FTZ R33, R33, R0 ;  /* 0x0000000021217220 */ /* 0x000fc40000410000 */
[----:B------:R5:W1:Y:S08]  /*12f30*/  MUFU.TANH R214, R2 ;  /* 0x0000000200d67308 */ /* 0x000a700000002400 */
[----:B------:R-:W1:Y:S08]  /*12f40*/  MUFU.TANH R85, R32 ;  /* 0x0000002000557308 */ /* 0x000e700000002400 */
[----:B------:R1:W1:Y:S01]  /*12f50*/  MUFU.TANH R192, R33 ;  /* 0x0000002100c07308 */ /* 0x0002620000002400 */
[----:B-----5:R-:W-:-:S07]  /*12f60*/  FMUL.FTZ R2, R35, R0 ;  /* 0x0000000023027220 */ /* 0x020fce0000410000 */
[----:B------:R5:W2:Y:S01]  /*12f70*/  MUFU.TANH R213, R2 ;  /* 0x0000000200d57308 */ /* 0x000aa20000002400 */
[----:B-1----:R-:W-:Y:S08]  /*12f80*/  HMMA.16816.F32 R32, R4, R52, R20 ;  /* 0x000000340420723c */ /* 0x002ff00000001814 */
[----:B------:R-:W-:Y:S01]  /*12f90*/  HMMA.16816.F32 R20, R8, R74, R36 ;  /* 0x0000004a0814723c */ /* 0x000fe20000001824 */
[-C--:B-----5:R-:W-:Y:S01]  /*12fa0*/  FMUL.FTZ R2, R28, R0.reuse ;  /* 0x000000001c027220 */ /* 0x0a0fe20000410000 */
[----:B------:R-:W-:Y:S03]  /*12fb0*/  LDSM.16.M88.4 R72, [R44+0x4800] ;  /* 0x004800002c48783b */ /* 0x000fe60000000200 */
[----:B------:R1:W1:Y:S03]  /*12fc0*/  MUFU.TANH R189, R2 ;  /* 0x0000000200bd7308 */ /* 0x0002660000002400 */
[----:B------:R-:W-:Y:S01]  /*12fd0*/  HMMA.16816.F32 R36, R12, R62, R24 ;  /* 0x0000003e0c24723c */ /* 0x000fe20000001818 */
[----:B------:R-:W5:Y:S01]  /*12fe0*/  LDSM.16.M88.4 R60, [R64+0x4000] ;  /* 0x00400000403c783b */ /* 0x000f620000000200 */
[----:B-1----:R-:W-:-:S04]  /*12ff0*/  FMUL.FTZ R2, R29, R0 ;  /* 0x000000001d027220 */ /* 0x002fc80000410000 */
[----:B------:R1:W1:Y:S02]  /*13000*/  MUFU.TANH R176, R2 ;  /* 0x0000000200b07308 */ /* 0x0002640000002400 */
[----:B--2---:R-:W-:Y:S01]  /*13010*/  HMMA.16816.F32 R24, R16, R68, RZ ;  /* 0x000000441018723c */ /* 0x004fe200000018ff */
[----:B-1----:R-:W-:-:S05]  /*13020*/  FMUL.FTZ R2, R30, R0 ;  /* 0x000000001e027220 */ /* 0x002fca0000410000 */
[----:B------:R1:W2:Y:S02]  /*13030*/  MUFU.TANH R211, R2 ;  /* 0x0000000200d37308 */ /* 0x0002a40000002400 */
[-C--:B-1----:R-:W-:Y:S02]  /*13040*/  FMUL.FTZ R2, R31, R0.reuse ;  /* 0x000000001f027220 */ /* 0x082fe40000410000 */
[----:B------:R-:W-:Y:S01]  /*13050*/  HMMA.16816.F32 R28, R4, R54, R20 ;  /* 0x00000036041c723c */ /* 0x000fe20000001814 */
[----:B------:R-:W-:Y:S03]  /*13060*/  LDSM.16.M88.4 R52, [R45+0x4000] ;  /* 0x004000002d34783b */ /* 0x000fe60000000200 */
[----:B------:R1:W1:Y:S04]  /*13070*/  MUFU.TANH R207, R2 ;  /* 0x0000000200cf7308 */ /* 0x0002680000002400 */
[----:B---3--:R-:W-:Y:S01]  /*13080*/  HMMA.16816.F32 R20, R8, R76, R40 ;  /* 0x0000004c0814723c */ /* 0x008fe20000001828 */
[----:B-1----:R-:W-:-:S04]  /*13090*/  FMUL.FTZ R2, R32, R0 ;  /* 0x0000000020027220 */ /* 0x002fc80000410000 */
[----:B------:R1:W3:Y:S03]  /*130a0*/  MUFU.TANH R65, R2 ;  /* 0x0000000200417308 */ /* 0x0002e60000002400 */
[----:B------:R-:W-:Y:S08]  /*130b0*/  HMMA.16816.F32 R40, R12, R48, R24 ;  /* 0x000000300c28723c */ /* 0x000ff00000001818 */
[----:B------:R-:W-:Y:S01]  /*130c0*/  HMMA.16816.F32 R24, R16, R70, RZ ;  /* 0x000000461018723c */ /* 0x000fe200000018ff */
[----:B------:R-:W2:Y:S01]  /*130d0*/  LDSM.16.M88.4 R68, [R44+0x3800] ;  /* 0x003800002c44783b */ /* 0x000ea20000000200 */
[----:B-1----:R-:W-:-:S04]  /*130e0*/  FMUL.FTZ R2, R33, R0 ;  /* 0x0000000021027220 */ /* 0x002fc80000410000 */
[----:B------:R1:W1:Y:S02]  /*130f0*/  MUFU.TANH R170, R2 ;  /* 0x0000000200aa7308 */ /* 0x0002640000002400 */
[----:B-1----:R-:W-:-:S06]  /*13100*/  FMUL.FTZ R2, R34, R0 ;  /* 0x0000000022027220 */ /* 0x002fcc0000410000 */
[----:B------:R1:W1:Y:S02]  /*13110*/  MUFU.TANH R206, R2 ;  /* 0x0000000200ce7308 */ /* 0x0002640000002400 */
[-C--:B-1----:R-:W-:Y:S02]  /*13120*/  FMUL.FTZ R2, R35, R0.reuse ;  /* 0x0000000023027220 */ /* 0x082fe40000410000 */
[----:B------:R-:W-:Y:S04]  /*13130*/  HMMA.16816.F32 R32, R4, R56, R20 ;  /* 0x000000380420723c */ /* 0x000fe80000001814 */
[----:B------:R1:W1:Y:S04]  /*13140*/  MUFU.TANH R205, R2 ;  /* 0x0000000200cd7308 */ /* 0x0002680000002400 */
[----:B------:R-:W-:Y:S01]  /*13150*/  HMMA.16816.F32 R20, R8, R78, R36 ;  /* 0x0000004e0814723c */ /* 0x000fe20000001824 */
[----:B------:R-:W-:Y:S01]  /*13160*/  LDSM.16.M88.4 R76, [R64+0x5000] ;  /* 0x00500000404c783b */ /* 0x000fe20000000200 */
[----:B-1----:R-:W-:-:S04]  /*13170*/  FMUL.FTZ R2, R28, R0 ;  /* 0x000000001c027220 */ /* 0x002fc80000410000 */
[----:B------:R1:W1:Y:S02]  /*13180*/  MUFU.TANH R168, R2 ;  /* 0x0000000200a87308 */ /* 0x0002640000002400 */
[----:B------:R-:W-:Y:S01]  /*13190*/  HMMA.16816.F32 R36, R12, R50, R24 ;  /* 0x000000320c24723c */ /* 0x000fe20000001818 */
[----:B------:R-:W4:Y:S01]  /*131a0*/  LDSM.16.M88.4 R48, [R3+0x3800] ;  /* 0x003800000330783b */ /* 0x000f220000000200 */
[----:B-1----:R-:W-:-:S04]  /*131b0*/  FMUL.FTZ R2, R29, R0 ;  /* 0x000000001d027220 */ /* 0x002fc80000410000 */
[----:B------:R1:W1:Y:S02]  /*131c0*/  MUFU.TANH R166, R2 ;  /* 0x0000000200a67308 */ /* 0x0002640000002400 */
[----:B-----5:R-:W-:Y:S01]  /*131d0*/  HMMA.16816.F32 R24, R16, R60, RZ ;  /* 0x0000003c1018723c */ /* 0x020fe200000018ff */
[----:B-1----:R-:W-:-:S05]  /*131e0*/  FMUL.FTZ R2, R30, R0 ;  /* 0x000000001e027220 */ /* 0x002fca0000410000 */
[----:B------:R1:W1:Y:S02]  /*131f0*/  MUFU.TANH R204, R2 ;  /* 0x0000000200cc7308 */ /* 0x0002640000002400 */
[-C--:B-1----:R-:W-:Y:S02]  /*13200*/  FMUL.FTZ R2, R31, R0.reuse ;  /* 0x000000001f027220 */ /* 0x082fe40000410000 */
[----:B------:R-:W-:Y:S01]  /*13210*/  HMMA.16816.F32 R28, R4, R58, R20 ;  /* 0x0000003a041c723c */ /* 0x000fe20000001814 */
[----:B------:R-:W1:Y:S03]  /*13220*/  LDSM.16.M88.4 R56, [R64+0x4800] ;  /* 0x004800004038783b */ /* 0x000e660000000200 */
[----:B------:R5:W1:Y:S04]  /*13230*/  MUFU.TANH R200, R2 ;  /* 0x0000000200c87308 */ /* 0x000a680000002400 */
[----:B--2---:R-:W-:Y:S08]  /*13240*/  HMMA.16816.F32 R20, R8, R68, R40 ;  /* 0x000000440814723c */ /* 0x004ff00000001828 */
[----:B------:R-:W-:Y:S01]  /*13250*/  HMMA.16816.F32 R40, R12, R52, R24 ;  /* 0x000000340c28723c */ /* 0x000fe20000001818 */
[----:B-----5:R-:W-:-:S07]  /*13260*/  FMUL.FTZ R2, R32, R0 ;  /* 0x0000000020027220 */ /* 0x020fce0000410000 */
[----:B------:R-:W-:Y:S01]  /*13270*/  HMMA.16816.F32 R24, R16, R62, RZ ;  /* 0x0000003e1018723c */ /* 0x000fe200000018ff */
[----:B------:R-:W2:Y:S01]  /*13280*/  LDSM.16.M88.4 R60, [R45+0x4800] ;  /* 0x004800002d3c783b */ /* 0x000ea20000000200 */
[----:B------:R5:W1:Y:S02]  /*13290*/  MUFU.TANH R86, R2 ;  /* 0x0000000200567308 */ /* 0x000a640000002400 */
[----:B-----5:R-:W-:-:S06]  /*132a0*/  FMUL.FTZ R2, R33, R0 ;  /* 0x0000000021027220 */ /* 0x020fcc0000410000 */
[----:B------:R5:W1:Y:S02]  /*132b0*/  MUFU.TANH R92, R2 ;  /* 0x00000002005c7308 */ /* 0x000a640000002400 */
[----:B-----5:R-:W-:-:S06]  /*132c0*/  FMUL.FTZ R2, R34, R0 ;  /* 0x0000000022027220 */ /* 0x020fcc0000410000 */
[----:B------:R5:W1:Y:S02]  /*132d0*/  MUFU.TANH R199, R2 ;  /* 0x0000000200c77308 */ /* 0x000a640000002400 */
[-C--:B-----5:R-:W-:Y:S02]  /*132e0*/  FMUL.FTZ R2, R35, R0.reuse ;  /* 0x0000000023027220 */ /* 0x0a0fe40000410000 */
[----:B----4-:R-:W-:Y:S04]  /*132f0*/  HMMA.16816.F32 R32, R4, R48, R20 ;  /* 0x000000300420723c */ /* 0x010fe80000001814 */
[----:B------:R4:W1:Y:S04]  /*13300*/  MUFU.TANH R198, R2 ;  /* 0x0000000200c67308 */ /* 0x0008680000002400 */
[----:B------:R-:W-:Y:S01]  /*13310*/  HMMA.16816.F32 R20, R8, R70, R36 ;  /* 0x000000460814723c */ /* 0x000fe20000001824 */
[----:B------:R-:W-:Y:S07]  /*13320*/  LDSM.16.M88.4 R68, [R64+0x5800] ;  /* 0x005800004044783b */ /* 0x000fee0000000200 */
[----:B------:R-:W-:Y:S01]  /*13330*/  HMMA.16816.F32 R36, R12, R54, R24 ;  /* 0x000000360c24723c */ /* 0x000fe20000001818 */
[----:B------:R-:W5:Y:S01]  /*13340*/  LDSM.16.M88.4 R52, [R3+0x4000] ;  /* 0x004000000334783b */ /* 0x000f620000000200 */
[----:B----4-:R-:W-:-:S06]  /*13350*/  FMUL.FTZ R2, R28, R0 ;  /* 0x000000001c027220 */ /* 0x010fcc0000410000 */
[----:B-1----:R-:W-:Y:S01]  /*13360*/  HMMA.16816.F32 R24, R16, R56, RZ ;  /* 0x000000381018723c */ /* 0x002fe200000018ff */
[----:B------:R1:W4:Y:S02]  /*13370*/  MUFU.TANH R90, R2 ;  /* 0x00000002005a7308 */ /* 0x0003240000002400 */
[----:B-1----:R-:W-:-:S06]  /*13380*/  FMUL.FTZ R2, R29, R0 ;  /* 0x000000001d027220 */ /* 0x002fcc0000410000 */
[----:B------:R1:W1:Y:S02]  /*13390*/  MUFU.TANH R96, R2 ;  /* 0x0000000200607308 */ /* 0x0002640000002400 */
[----:B-1----:R-:W-:-:S06]  /*133a0*/  FMUL.FTZ R2, R30, R0 ;  /* 0x000000001e027220 */ /* 0x002fcc0000410000 */
[----:B------:R1:W1:Y:S02]  /*133b0*/  MUFU.TANH R197, R2 ;  /* 0x0000000200c57308 */ /* 0x0002640000002400 */
[-C--:B-1----:R-:W-:Y:S02]  /*133c0*/  FMUL.FTZ R2, R31, R0.reuse ;  /* 0x000000001f027220 */ /* 0x082fe40000410000 */
[----:B------:R-:W-:Y:S01]  /*133d0*/  HMMA.16816.F32 R28, R4, R50, R20 ;  /* 0x00000032041c723c */ /* 0x000fe20000001814 */
[----:B------:R-:W-:Y:S03]  /*133e0*/  LDSM.16.M88.4 R48, [R3+0x4800] ;  /* 0x004800000330783b */ /* 0x000fe60000000200 */
[----:B------:R1:W1:Y:S04]  /*133f0*/  MUFU.TANH R195, R2 ;  /* 0x0000000200c37308 */ /* 0x0002680000002400 */
[----:B------:R-:W-:Y:S08]  /*13400*/  HMMA.16816.F32 R20, R8, R80, R40 ;  /* 0x000000500814723c */ /* 0x000ff00000001828 */
[----:B--2---:R-:W-:Y:S01]  /*13410*/  HMMA.16816.F32 R40, R12, R60, R24 ;  /* 0x0000003c0c28723c */ /* 0x004fe20000001818 */
[----:B-1----:R-:W-:-:S07]  /*13420*/  FMUL.FTZ R2, R32, R0 ;  /* 0x0000000020027220 */ /* 0x002fce0000410000 */
[----:B------:R-:W-:Y:S01]  /*13430*/  HMMA.16816.F32 R24, R16, R58, RZ ;  /* 0x0000003a1018723c */ /* 0x000fe200000018ff */
[----:B------:R-:W1:Y:S01]  /*13440*/  LDSM.16.M88.4 R56, [R45+0x5000] ;  /* 0x005000002d38783b */ /* 0x000e620000000200 */
[----:B------:R2:W1:Y:S02]  /*13450*/  MUFU.TANH R94, R2 ;  /* 0x00000002005e7308 */ /* 0x0004640000002400 */
[----:B--2---:R-:W-:-:S06]  /*13460*/  FMUL.FTZ R2, R33, R0 ;  /* 0x0000000021027220 */ /* 0x004fcc0000410000 */
[----:B------:R2:W1:Y:S02]  /*13470*/  MUFU.TANH R100, R2 ;  /* 0x0000000200647308 */ /* 0x0004640000002400 */
[----:B--2---:R-:W-:-:S06]  /*13480*/  FMUL.FTZ R2, R34, R0 ;  /* 0x0000000022027220 */ /* 0x004fcc0000410000 */
[----:B------:R2:W1:Y:S02]  /*13490*/  MUFU.TANH R194, R2 ;  /* 0x0000000200c27308 */ /* 0x0004640000002400 */
[-C--:B--2---:R-:W-:Y:S02]  /*134a0*/  FMUL.FTZ R2, R35, R0.reuse ;  /* 0x0000000023027220 */ /* 0x084fe40000410000 */
[----:B-----5:R-:W-:Y:S04]  /*134b0*/  HMMA.16816.F32 R32, R4, R52, R20 ;  /* 0x000000340420723c */ /* 0x020fe80000001814 */
[----:B------:R2:W1:Y:S04]  /*134c0*/  MUFU.TANH R193, R2 ;  /* 0x0000000200c17308 */ /* 0x0004680000002400 */
[----:B------:R-:W-:Y:S01]  /*134d0*/  HMMA.16816.F32 R20, R8, R82, R36 ;  /* 0x000000520814723c */ /* 0x000fe20000001824 */
[----:B------:R-:W5:Y:S07]  /*134e0*/  LDSM.16.M88.4 R80, [R44+0x5000] ;  /* 0x005000002c50783b */ /* 0x000f6e0000000200 */
[----:B------:R-:W-:Y:S01]  /*134f0*/  HMMA.16816.F32 R36, R12, R62, R24 ;  /* 0x0000003e0c24723c */ /* 0x000fe20000001818 */
[----:B------:R-:W3:Y:S01]  /*13500*/  LDSM.16.M88.4 R60, [R45+0x5800] ;  /* 0x005800002d3c783b */ /* 0x000ee20000000200 */
[----:B--2---:R-:W-:-:S06]  /*13510*/  FMUL.FTZ R2, R28, R0 ;  /* 0x000000001c027220 */ /* 0x004fcc0000410000 */
[----:B------:R-:W-:Y:S01]  /*13520*/  HMMA.16816.F32 R24, R16, R76, RZ ;  /* 0x0000004c1018723c */ /* 0x000fe200000018ff */
[----:B------:R2:W1:Y:S02]  /*13530*/  MUFU.TANH R98, R2 ;  /* 0x0000000200627308 */ /* 0x0004640000002400 */
[----:B--2---:R-:W-:-:S06]  /*13540*/  FMUL.FTZ R2, R29, R0 ;  /* 0x000000001d027220 */ /* 0x004fcc0000410000 */
[----:B------:R2:W1:Y:S02]  /*13550*/  MUFU.TANH R104, R2 ;  /* 0x0000000200687308 */ /* 0x0004640000002400 */
[----:B--2---:R-:W-:-:S06]  /*13560*/  FMUL.FTZ R2, R30, R0 ;  /* 0x000000001e027220 */ /* 0x004fcc0000410000 */
[----:B------:R2:W1:Y:S02]  /*13570*/  MUFU.TANH R191, R2 ;  /* 0x0000000200bf7308 */ /* 0x0004640000002400 */
[-C--:B--2---:R-:W-:Y:S02]  /*13580*/  FMUL.FTZ R2, R31, R0.reuse ;  /* 0x000000001f027220 */ /* 0x084fe40000410000 */
[----:B------:R-:W-:Y:S01]  /*13590*/  HMMA.16816.F32 R28, R4, R54, R20 ;  /* 0x00000036041c723c */ /* 0x000fe20000001814 */
[----:B------:R-:W2:Y:S03]  /*135a0*/  LDSM.16.M88.4 R52, [R3+0x5000] ;  /* 0x005000000334783b */ /* 0x000ea60000000200 */
[----:B------:R4:W2:Y:S04]  /*135b0*/  MUFU.TANH R190, R2 ;  /* 0x0000000200be7308 */ /* 0x0008a80000002400 */
[----:B------:R-:W-:Y:S08]  /*135c0*/  HMMA.16816.F32 R20, R8, R72, R40 ;  /* 0x000000480814723c */ /* 0x000ff00000001828 */
[----:B-1----:R-:W-:Y:S01]  /*135d0*/  HMMA.16816.F32 R40, R12, R56, R24 ;  /* 0x000000380c28723c */ /* 0x002fe20000001818 */
[----:B----4-:R-:W-:-:S07]  /*135e0*/  FMUL.FTZ R2, R32, R0 ;  /* 0x0000000020027220 */ /* 0x010fce0000410000 */
[----:B------:R-:W-:Y:S01]  /*135f0*/  HMMA.16816.F32 R24, R16, R78, RZ ;  /* 0x0000004e1018723c */ /* 0x000fe200000018ff */
[----:B------:R1:W4:Y:S01]  /*13600*/  MUFU.TANH R102, R2 ;  /* 0x0000000200667308 */ /* 0x0003220000002400 */
[----:B------:R-:W4:Y:S01]  /*13610*/  LDSM.16.M88.4 R76, [R64+0x6000] ;  /* 0x00600000404c783b */ /* 0x000f220000000200 */
[----:B-1----:R-:W-:-:S06]  /*13620*/  FMUL.FTZ R2, R33, R0 ;  /* 0x0000000021027220 */ /* 0x002fcc0000410000 */
[----:B------:R1:W1:Y:S02]  /*13630*/  MUFU.TANH R109, R2 ;  /* 0x00000002006d7308 */ /* 0x0002640000002400 */
[----:B-1----:R-:W-:-:S06]  /*13640*/  FMUL.FTZ R2, R34, R0 ;  /* 0x0000000022027220 */ /* 0x002fcc0000410000 */
[----:B------:R1:W1:Y:S02]  /*13650*/  MUFU.TANH R188, R2 ;  /* 0x0000000200bc7308 */ /* 0x0002640000002400 */
[-C--:B-1----:R-:W-:Y:S02]  /*13660*/  FMUL.FTZ R2, R35, R0.reuse ;  /* 0x0000000023027220 */ /* 0x082fe40000410000 */
[----:B------:R-:W-:Y:S04]  /*13670*/  HMMA.16816.F32 R32, R4, R48, R20 ;  /* 0x000000300420723c */ /* 0x000fe80000001814 */
[----:B------:R1:W1:Y:S04]  /*13680*/  MUFU.TANH R187, R2 ;  /* 0x0000000200bb7308 */ /* 0x0002680000002400 */
[----:B------:R-:W-:Y:S01]  /*13690*/  HMMA.16816.F32 R20, R8, R74, R36 ;  /* 0x0000004a0814723c */ /* 0x000fe20000001824 */
[----:B------:R-:W4:Y:S07]  /*136a0*/  LDSM.16.M88.4 R72, [R44+0x5800] ;  /* 0x005800002c48783b */ /* 0x000f2e0000000200 */
[----:B------:R-:W-:Y:S01]  /*136b0*/  HMMA.16816.F32 R36, R12, R58, R24 ;  /* 0x0000003a0c24723c */ /* 0x000fe20000001818 */
[----:B------:R-:W4:Y:S01]  /*136c0*/  LDSM.16.M88.4 R56, [R45+0x6000] ;  /* 0x006000002d38783b */ /* 0x000f220000000200 */
[----:B-1----:R-:W-:-:S06]  /*136d0*/  FMUL.FTZ R2, R28, R0 ;  /* 0x000000001c027220 */ /* 0x002fcc0000410000 */
[----:B------:R-:W-:Y:S01]  /*136e0*/  HMMA.16816.F32 R24, R16, R68, RZ ;  /* 0x000000441018723c */ /* 0x000fe200000018ff */
[----:B------:R1:W1:Y:S02]  /*136f0*/  MUFU.TANH R107, R2 ;  /* 0x00000002006b7308 */ /* 0x0002640000002400 */
[----:B-1----:R-:W-:-:S06]  /*13700*/  FMUL.FTZ R2, R29, R0 ;  /* 0x000000001d027220 */ /* 0x002fcc0000410000 */
[----:B------:R1:W1:Y:S02]  /*13710*/  MUFU.TANH R113, R2 ;  /* 0x0000000200717308 */ /* 0x0002640000002400 */
[----:B-1----:R-:W-:-:S06]  /*13720*/  FMUL.FTZ R2, R30, R0 ;  /* 0x000000001e027220 */ /* 0x002fcc0000410000 */
[----:B------:R1:W1:Y:S02]  /*13730*/  MUFU.TANH R186, R2 ;  /* 0x0000000200ba7308 */ /* 0x0002640000002400 */
[-C--:B-1----:R-:W-:Y:S02]  /*13740*/  FMUL.FTZ R2, R31, R0.reuse ;  /* 0x000000001f027220 */ /* 0x082fe40000410000 */
[----:B------:R-:W-:Y:S01]  /*13750*/  HMMA.16816.F32 R28, R4, R50, R20 ;  /* 0x00000032041c723c */ /* 0x000fe20000001814 */
[----:B------:R-:W1:Y:S03]  /*13760*/  LDSM.16.M88.4 R48, [R3+0x5800] ;  /* 0x005800000330783b */ /* 0x000e660000000200 */
[----:B------:R2:W1:Y:S04]  /*13770*/  MUFU.TANH R185, R2 ;  /* 0x0000000200b97308 */ /* 0x0004680000002400 */
[----:B-----5:R-:W-:Y:S08]  /*13780*/  HMMA.16816.F32 R20, R8, R80, R40 ;  /* 0x000000500814723c */ /* 0x020ff00000001828 */
[----:B---3--:R-:W-:Y:S01]  /*13790*/  HMMA.16816.F32 R40, R12, R60, R24 ;  /* 0x0000003c0c28723c */ /* 0x008fe20000001818 */
[----:B--2---:R-:W-:-:S07]  /*137a0*/  FMUL.FTZ R2, R32, R0 ;  /* 0x0000000020027220 */ /* 0x004fce0000410000 */
[----:B------:R-:W-:Y:S01]  /*137b0*/  HMMA.16816.F32 R24, R16, R70, RZ ;  /* 0x000000461018723c */ /* 0x000fe200000018ff */
[----:B------:R2:W3:Y:S01]  /*137c0*/  MUFU.TANH R111, R2 ;  /* 0x00000002006f7308 */ /* 0x0004e20000002400 */
[----:B------:R-:W5:Y:S01]  /*137d0*/  LDSM.16.M88.4 R68, [R64+0x6800] ;  /* 0x006800004044783b */ /* 0x000f620000000200 */
[----:B--2---:R-:W-:-:S06]  /*137e0*/  FMUL.FTZ R2, R33, R0 ;  /* 0x0000000021027220 */ /* 0x004fcc0000410000 */
[----:B------:R2:W1:Y:S02]  /*137f0*/  MUFU.TANH R116, R2 ;  /* 0x0000000200747308 */ /* 0x0004640000002400 */
[----:B--2---:R-:W-:-:S06]  /*13800*/  FMUL.FTZ R2, R34, R0 ;  /* 0x0000000022027220 */ /* 0x004fcc0000410000 */
[----:B------:R2:W1:Y:S02]  /*13810*/  MUFU.TANH R184, R2 ;  /* 0x0000000200b87308 */ /* 0x0004640000002400 */
[-C--:B--2---:R-:W-:Y:S02]  /*13820*/  FMUL.FTZ R2, R35, R0.reuse ;  /* 0x0000000023027220 */ /* 0x084fe40000410000 */
[----:B------:R-:W-:Y:S04]  /*13830*/  HMMA.16816.F32 R32, R4, R52, R20 ;  /* 0x000000340420723c */ /* 0x000fe80000001814 */
[----:B------:R2:W1:Y:S04]  /*13840*/  MUFU.TANH R183, R2 ;  /* 0x0000000200b77308 */ /* 0x0004680000002400 */
[----:B------:R-:W-:Y:S01]  /*13850*/  HMMA.16816.F32 R20, R8, R82, R36 ;  /* 0x000000520814723c */ /* 0x000fe20000001824 */
[----:B------:R-:W3:Y:S07]  /*13860*/  LDSM.16.M88.4 R80, [R44+0x6000] ;  /* 0x006000002c50783b */ /* 0x000eee0000000200 */
[----:B------:R-:W-:Y:S01]  /*13870*/  HMMA.16816.F32 R36, R12, R62, R24 ;  /* 0x0000003e0c24723c */ /* 0x000fe20000001818 */
[----:B------:R-:W3:Y:S01]  /*13880*/  LDSM.16.M88.4 R60, [R45+0x6800] ;  /* 0x006800002d3c783b */ /* 0x000ee20000000200 */
[----:B--2---:R-:W-:-:S06]  /*13890*/  FMUL.FTZ R2, R28, R0 ;  /* 0x000000001c027220 */ /* 0x004fcc0000410000 */
[----:B----4-:R-:W-:Y:S01]  /*138a0*/  HMMA.16816.F32 R24, R16, R76, RZ ;  /* 0x0000004c1018723c */ /* 0x010fe200000018ff */
[----:B------:R2:W4:Y:S02]  /*138b0*/  MUFU.TANH R115, R2 ;  /* 0x0000000200737308 */ /* 0x0005240000002400 */
[----:B--2---:R-:W-:-:S06]  /*138c0*/  FMUL.FTZ R2, R29, R0 ;  /* 0x000000001d027220 */ /* 0x004fcc0000410000 */
[----:B------:R2:W1:Y:S02]  /*138d0*/  MUFU.TANH R121, R2 ;  /* 0x0000000200797308 */ /* 0x0004640000002400 */
[----:B--2---:R-:W-:-:S06]  /*138e0*/  FMUL.FTZ R2, R30, R0 ;  /* 0x000000001e027220 */ /* 0x004fcc0000410000 */
[----:B------:R2:W1:Y:S02]  /*138f0*/  MUFU.TANH R182, R2 ;  /* 0x0000000200b67308 */ /* 0x0004640000002400 */
[-C--:B--2---:R-:W-:Y:S02]  /*13900*/  FMUL.FTZ R2, R31, R0.reuse ;  /* 0x000000001f027220 */ /* 0x084fe40000410000 */
[----:B------:R-:W-:Y:S01]  /*13910*/  HMMA.16816.F32 R28, R4, R54, R20 ;  /* 0x00000036041c723c */ /* 0x000fe20000001814 */
[----:B------:R-:W2:Y:S03]  /*13920*/  LDSM.16.M88.4 R52, [R3+0x6000] ;  /* 0x006000000334783b */ /* 0x000ea60000000200 */
[----:B------:R5:W1:Y:S04]  /*13930*/  MUFU.TANH R181, R2 ;  /* 0x0000000200b57308 */ /* 0x000a680000002400 */
[----:B------:R-:W-:Y:S08]  /*13940*/  HMMA.16816.F32 R20, R8, R72, R40 ;  /* 0x000000480814723c */ /* 0x000ff00000001828 */
[----:B------:R-:W-:Y:S01]  /*13950*/  HMMA.16816.F32 R40, R12, R56, R24 ;  /* 0x000000380c28723c */ /* 0x000fe20000001818 */
[----:B-----5:R-:W-:-:S07]  /*13960*/  FMUL.FTZ R2, R32, R0 ;  /* 0x0000000020027220 */ /* 0x020fce0000410000 */
[----:B------:R-:W-:Y:S01]  /*13970*/  HMMA.16816.F32 R24, R16, R78, RZ ;  /* 0x0000004e1018723c */ /* 0x000fe200000018ff */
[----:B------:R5:W1:Y:S01]  /*13980*/  MUFU.TANH R118, R2 ;  /* 0x0000000200767308 */ /* 0x000a620000002400 */
[----:B------:R-:W4:Y:S01]  /*13990*/  LDSM.16.M88.4 R76, [R64+0x7000] ;  /* 0x00700000404c783b */ /* 0x000f220000000200 */
[----:B-----5:R-:W-:-:S06]  /*139a0*/  FMUL.FTZ R2, R33, R0 ;  /* 0x0000000021027220 */ /* 0x020fcc0000410000 */
[----:B------:R5:W1:Y:S02]  /*139b0*/  MUFU.TANH R124, R2 ;  /* 0x00000002007c7308 */ /* 0x000a640000002400 */
[----:B-----5:R-:W-:-:S06]  /*139c0*/  FMUL.FTZ R2, R34, R0 ;  /* 0x0000000022027220 */ /* 0x020fcc0000410000 */
[----:B------:R5:W1:Y:S02]  /*139d0*/  MUFU.TANH R180, R2 ;  /* 0x0000000200b47308 */ /* 0x000a640000002400 */
[-C--:B-----5:R-:W-:Y:S02]  /*139e0*/  FMUL.FTZ R2, R35, R0.reuse ;  /* 0x0000000023027220 */ /* 0x0a0fe40000410000 */
[----:B-1----:R-:W-:Y:S04]  /*139f0*/  HMMA.16816.F32 R32, R4, R48, R20 ;  /* 0x000000300420723c */ /* 0x002fe80000001814 */
[----:B------:R1:W1:Y:S04]  /*13a00*/  MUFU.TANH R179, R2 ;  /* 0x0000000200b37308 */ /* 0x0002680000002400 */
[----:B------:R-:W-:Y:S01]  /*13a10*/  HMMA.16816.F32 R20, R8, R74, R36 ;  /* 0x0000004a0814723c */ /* 0x000fe20000001824 */
[----:B------:R-:W5:Y:S07]  /*13a20*/  LDSM.16.M88.4 R72, [R44+0x6800] ;  /* 0x006800002c48783b */ /* 0x000f6e0000000200 */
[----:B------:R-:W-:Y:S01]  /*13a30*/  HMMA.16816.F32 R36, R12, R58, R24 ;  /* 0x0000003a0c24723c */ /* 0x000fe20000001818 */
[----:B------:R-:W5:Y:S01]  /*13a40*/  LDSM.16.M88.4 R56, [R45+0x7000] ;  /* 0x007000002d38783b */ /* 0x000f620000000200 */
        /* <DEDUP_REMOVED lines=11> */
[----:B---3--:R-:W-:Y:S08]  /*13b00*/  HMMA.16816.F32 R20, R8, R80, R40 ;  /* 0x000000500814723c */ /* 0x008ff00000001828 */
[----:B------:R-:W-:Y:S01]  /*13b10*/  HMMA.16816.F32 R40, R12, R60, R24 ;  /* 0x0000003c0c28723c */ /* 0x000fe20000001818 */
[----:B--2---:R-:W-:-:S07]  /*13b20*/  FMUL.FTZ R2, R32, R0 ;  /* 0x0000000020027220 */ /* 0x004fce0000410000 */
[----:B------:R-:W-:Y:S01]  /*13b30*/  HMMA.16816.F32 R24, R16, R70, RZ ;  /* 0x000000461018723c */ /* 0x000fe200000018ff */
[----:B------:R2:W3:Y:S01]  /*13b40*/  MUFU.TANH R126, R2 ;  /* 0x00000002007e7308 */ /* 0x0004e20000002400 */
[----:B------:R-:W3:Y:S01]  /*13b50*/  LDSM.16.M88.4 R68, [R64+0x7800] ;  /* 0x007800004044783b */ /* 0x000ee20000000200 */
        /* <DEDUP_REMOVED lines=8> */
[----:B------:R-:W-:Y:S07]  /*13be0*/  LDSM.16.M88.4 R80, [R44+0x8000] ;  /* 0x008000002c50783b */ /* 0x000fee0000000200 */
[----:B------:R-:W-:Y:S01]  /*13bf0*/  HMMA.16816.F32 R36, R12, R62, R24 ;  /* 0x0000003e0c24723c */ /* 0x000fe20000001818 */
[----:B------:R-:W-:Y:S01]  /*13c00*/  LDSM.16.M88.4 R60, [R45+0x7800] ;  /* 0x007800002d3c783b */ /* 0x000fe20000000200 */
        /* <DEDUP_REMOVED lines=9> */
[----:B------:R-:W-:Y:S03]  /*13ca0*/  LDSM.16.M88.4 R52, [R3+0x7000] ;  /* 0x007000000334783b */ /* 0x000fe60000000200 */
[----:B------:R2:W1:Y:S04]  /*13cb0*/  MUFU.TANH R153, R2 ;  /* 0x0000000200997308 */ /* 0x0004680000002400 */
[----:B-----5:R-:W-:Y:S08]  /*13cc0*/  HMMA.16816.F32 R20, R8, R72, R40 ;  /* 0x000000480814723c */ /* 0x020ff00000001828 */
[----:B------:R-:W-:Y:S01]  /*13cd0*/  HMMA.16816.F32 R40, R12, R56, R24 ;  /* 0x000000380c28723c */ /* 0x000fe20000001818 */
[----:B--2---:R-:W-:-:S07]  /*13ce0*/  FMUL.FTZ R2, R32, R0 ;  /* 0x0000000020027220 */ /* 0x004fce0000410000 */
        /* <DEDUP_REMOVED lines=13> */
[----:B------:R-:W-:Y:S01]  /*13dc0*/  LDSM.16.M88.4 R56, [R45+0x8000] ;  /* 0x008000002d38783b */ /* 0x000fe20000000200 */
[----:B-1----:R-:W-:-:S06]  /*13dd0*/  FMUL.FTZ R2, R28, R0 ;  /* 0x000000001c027220 */ /* 0x002fcc0000410000 */
[----:B---3--:R-:W-:Y:S01]  /*13de0*/  HMMA.16816.F32 R24, R16, R68, RZ ;  /* 0x000000441018723c */ /* 0x008fe200000018ff */
[----:B------:R1:W3:Y:S02]  /*13df0*/  MUFU.TANH R125, R2 ;  /* 0x00000002007d7308 */ /* 0x0002e40000002400 */
        /* <DEDUP_REMOVED lines=8> */
[----:B--2---:R-:W-:Y:S08]  /*13e80*/  HMMA.16816.F32 R20, R8, R76, R40 ;  /* 0x0000004c0814723c */ /* 0x004ff00000001828 */
[----:B------:R-:W-:Y:S01]  /*13e90*/  HMMA.16816.F32 R40, R12, R60, R24 ;  /* 0x0000003c0c28723c */ /* 0x000fe20000001818 */
        /* <DEDUP_REMOVED lines=14> */
[----:B------:R-:W4:Y:S01]  /*13f80*/  LDSM.16.M88.4 R60, [R64+0x8800] ;  /* 0x00880000403c783b */ /* 0x000f220000000200 */
[----:B--2---:R-:W-:-:S06]  /*13f90*/  FMUL.FTZ R2, R28, R0 ;  /* 0x000000001c027220 */ /* 0x004fcc0000410000 */
[----:B-----5:R-:W-:Y:S01]  /*13fa0*/  HMMA.16816.F32 R24, R16, R72, RZ ;  /* 0x000000481018723c */ /* 0x020fe200000018ff */
[----:B------:R2:W1:Y:S02]  /*13fb0*/  MUFU.TANH R119, R2 ;  /* 0x0000000200777308 */ /* 0x0004640000002400 */
[----:B--2---:R-:W-:-:S06]  /*13fc0*/  FMUL.FTZ R2, R29, R0 ;  /* 0x000000001d027220 */ /* 0x004fcc0000410000 */
[----:B------:R2:W1:Y:S02]  /*13fd0*/  MUFU.TANH R117, R2 ;  /* 0x0000000200757308 */ /* 0x0004640000002400 */
[----:B--2---:R-:W-:-:S06]  /*13fe0*/  FMUL.FTZ R2, R30, R0 ;  /* 0x000000001e027220 */ /* 0x004fcc0000410000 */
[----:B------:R2:W1:Y:S02]  /*13ff0*/  MUFU.TANH R157, R2 ;  /* 0x00000002009d7308 */ /* 0x0004640000002400 */
[-C--:B--2---:R-:W-:Y:S02]  /*14000*/  FMUL.FTZ R2, R31, R0.reuse ;  /* 0x000000001f027220 */ /* 0x084fe40000410000 */
[----:B------:R-:W-:Y:S01]  /*14010*/  HMMA.16816.F32 R28, R4, R54, R20 ;  /* 0x00000036041c723c */ /* 0x000fe20000001814 */
[----:B------:R-:W-:Y:S03]  /*14020*/  LDSM.16.M88.4 R52, [R64+0x9000] ;  /* 0x009000004034783b */ /* 0x000fe60000000200 */
[----:B------:R2:W2:Y:S04]  /*14030*/  MUFU.TANH R167, R2 ;  /* 0x0000000200a77308 */ /* 0x0004a80000002400 */
[----:B-1----:R-:W-:Y:S08]  /*14040*/  HMMA.16816.F32 R20, R8, R68, R40 ;  /* 0x000000440814723c */ /* 0x002ff00000001828 */
[----:B------:R-:W-:Y:S01]  /*14050*/  HMMA.16816.F32 R40, R12, R56, R24 ;  /* 0x000000380c28723c */ /* 0x000fe20000001818 */
[----:B--2---:R-:W-:-:S07]  /*14060*/  FMUL.FTZ R2, R32, R0 ;  /* 0x0000000020027220 */ /* 0x004fce0000410000 */
[----:B------:R-:W-:Y:S01]  /*14070*/  HMMA.16816.F32 R24, R16, R74, RZ ;  /* 0x0000004a1018723c */ /* 0x000fe200000018ff */
[----:B------:R1:W2:Y:S01]  /*14080*/  MUFU.TANH R114, R2 ;  /* 0x0000000200727308 */ /* 0x0002a20000002400 */
[----:B------:R-:W-:Y:S01]  /*14090*/  LDSM.16.M88.4 R72, [R44+0x8800] ;  /* 0x008800002c48783b */ /* 0x000fe20000000200 */
        /* <DEDUP_REMOVED lines=8> */
[----:B------:R-:W-:Y:S07]  /*14120*/  LDSM.16.M88.4 R68, [R3+0x8800] ;  /* 0x008800000344783b */ /* 0x000fee0000000200 */
[----:B------:R-:W-:Y:S01]  /*14130*/  HMMA.16816.F32 R36, R12, R58, R24 ;  /* 0x0000003a0c24723c */ /* 0x000fe20000001818 */
[----:B------:R-:W5:Y:S01]  /*14140*/  LDSM.16.M88.4 R56, [R3+0x8000] ;  /* 0x008000000338783b */ /* 0x000f620000000200 */
[----:B-1----:R-:W-:-:S04]  /*14150*/  FMUL.FTZ R2, R28, R0 ;  /* 0x000000001c027220 */ /* 0x002fc80000410000 */
[----:B------:R1:W1:Y:S02]  /*14160*/  MUFU.TANH R108, R2 ;  /* 0x00000002006c7308 */ /* 0x0002640000002400 */
[----:B----4-:R-:W-:Y:S01]  /*14170*/  HMMA.16816.F32 R24, R16, R60, RZ ;  /* 0x0000003c1018723c */ /* 0x010fe200000018ff */
[----:B-1----:R-:W-:-:S05]  /*14180*/  FMUL.FTZ R2, R29, R0 ;  /* 0x000000001d027220 */ /* 0x002fca0000410000 */
[----:B------:R1:W4:Y:S02]  /*14190*/  MUFU.TANH R105, R2 ;  /* 0x0000000200697308 */ /* 0x0003240000002400 */
[----:B-1----:R-:W-:-:S06]  /*141a0*/  FMUL.FTZ R2, R30, R0 ;  /* 0x000000001e027220 */ /* 0x002fcc0000410000 */
[----:B------:R1:W1:Y:S02]  /*141b0*/  MUFU.TANH R162, R2 ;  /* 0x0000000200a27308 */ /* 0x0002640000002400 */
[-C--:B-1----:R-:W-:Y:S02]  /*141c0*/  FMUL.FTZ R2, R31, R0.reuse ;  /* 0x000000001f027220 */ /* 0x082fe40000410000 */
[----:B------:R-:W-:Y:S08]  /*141d0*/  HMMA.16816.F32 R28, R4, R50, R20 ;  /* 0x00000032041c723c */ /* 0x000ff00000001814 */
[----:B------:R-:W-:Y:S01]  /*141e0*/  HMMA.16816.F32 R20, R8, R80, R40 ;  /* 0x000000500814723c */ /* 0x000fe20000001828 */
[----:B------:R1:W1:Y:S07]  /*141f0*/  MUFU.TANH R161, R2 ;  /* 0x0000000200a17308 */ /* 0x00026e0000002400 */
[----:B------:R-:W-:Y:S01]  /*14200*/  HMMA.16816.F32 R48, R12, R76, R24 ;  /* 0x0000004c0c30723c */ /* 0x000fe20000001818 */
[----:B------:R-:W-:-:S07]  /*14210*/  FMUL.FTZ R35, R35, R0 ;  /* 0x0000000023237220 */ /* 0x000fce0000410000 */
[----:B------:R-:W-:Y:S01]  /*14220*/  HMMA.16816.F32 R24, R16, R62, RZ ;  /* 0x0000003e1018723c */ /* 0x000fe200000018ff */
[----:B------:R-:W3:Y:S01]  /*14230*/  LDSM.16.M88.4 R60, [R45+0x9000] ;  /* 0x009000002d3c783b */ /* 0x000ee20000000200 */
[----:B-1----:R-:W-:-:S04]  /*14240*/  FMUL.FTZ R2, R32, R0 ;  /* 0x0000000020027220 */ /* 0x002fc80000410000 */
[----:B------:R1:W1:Y:S08]  /*14250*/  MUFU.TANH R103, R2 ;  /* 0x0000000200677308 */ /* 0x0002700000002400 */
[----:B------:R-:W2:Y:S01]  /*14260*/  MUFU.TANH R159, R35 ;  /* 0x00000023009f7308 */ /* 0x000ea20000002400 */
[----:B-1----:R-:W-:-:S07]  /*14270*/  FMUL.FTZ R2, R33, R0 ;  /* 0x0000000021027220 */ /* 0x002fce0000410000 */
[----:B------:R1:W1:Y:S01]  /*14280*/  MUFU.TANH R101, R2 ;  /* 0x0000000200657308 */ /* 0x0002620000002400 */
[----:B------:R-:W-:Y:S01]  /*14290*/  HMMA.16816.F32 R40, R12, R78, R24 ;  /* 0x0000004e0c28723c */ /* 0x000fe20000001818 */
[-C--:B------:R-:W-:Y:S01]  /*142a0*/  FMUL.FTZ R31, R31, R0.reuse ;  /* 0x000000001f1f7220 */ /* 0x080fe20000410000 */
[----:B------:R-:W-:Y:S01]  /*142b0*/  LDSM.16.M88.4 R76, [R45+0x9800] ;  /* 0x009800002d4c783b */ /* 0x000fe20000000200 */
[----:B-1----:R-:W-:-:S05]  /*142c0*/  FMUL.FTZ R2, R34, R0 ;  /* 0x0000000022027220 */ /* 0x002fca0000410000 */
[----:B-----5:R-:W-:Y:S08]  /*142d0*/  HMMA.16816.F32 R32, R4, R56, R20 ;  /* 0x000000380420723c */ /* 0x020ff00000001814 */
[----:B------:R-:W-:Y:S01]  /*142e0*/  HMMA.16816.F32 R20, R8, R82, R36 ;  /* 0x000000520814723c */ /* 0x000fe20000001824 */
[----:B------:R1:W1:Y:S01]  /*142f0*/  MUFU.TANH R160, R2 ;  /* 0x0000000200a07308 */ /* 0x0002620000002400 */
[----:B------:R-:W5:Y:S06]  /*14300*/  LDSM.16.M88.4 R80, [R64+0x9800] ;  /* 0x009800004050783b */ /* 0x000f6c0000000200 */
[----:B------:R-:W-:Y:S01]  /*14310*/  HMMA.16816.F32 R24, R16, R52, RZ ;  /* 0x000000341018723c */ /* 0x000fe200000018ff */
[----:B-1----:R-:W-:-:S04]  /*14320*/  FMUL.FTZ R2, R28, R0 ;  /* 0x000000001c027220 */ /* 0x002fc80000410000 */
[----:B------:R1:W1:Y:S08]  /*14330*/  MUFU.TANH R99, R2 ;  /* 0x0000000200637308 */ /* 0x0002700000002400 */
[----:B------:R-:W2:Y:S01]  /*14340*/  MUFU.TANH R152, R31 ;  /* 0x0000001f00987308 */ /* 0x000ea20000002400 */
[----:B-1----:R-:W-:-:S07]  /*14350*/  FMUL.FTZ R2, R29, R0 ;  /* 0x000000001d027220 */ /* 0x002fce0000410000 */
[----:B------:R1:W1:Y:S02]  /*14360*/  MUFU.TANH R97, R2 ;  /* 0x0000000200617308 */ /* 0x0002640000002400 */
[-C--:B-1----:R-:W-:Y:S02]  /*14370*/  FMUL.FTZ R2, R30, R0.reuse ;  /* 0x000000001e027220 */ /* 0x082fe40000410000 */
[----:B------:R-:W-:Y:S01]  /*14380*/  HMMA.16816.F32 R28, R4, R58, R20 ;  /* 0x0000003a041c723c */ /* 0x000fe20000001814 */
[----:B------:R-:W-:-:S03]  /*14390*/  FMUL.FTZ R32, R32, R0 ;  /* 0x0000000020207220 */ /* 0x000fc60000410000 */
[----:B------:R1:W1:Y:S01]  /*143a0*/  MUFU.TANH R156, R2 ;  /* 0x00000002009c7308 */ /* 0x0002620000002400 */
[----:B------:R-:W-:Y:S03]  /*143b0*/  LDSM.16.M88.4 R56, [R3+0x9000] ;  /* 0x009000000338783b */ /* 0x000fe60000000200 */
[----:B------:R-:W-:Y:S01]  /*143c0*/  HMMA.16816.F32 R20, R8, R72, R48 ;  /* 0x000000480814723c */ /* 0x000fe20000001830 */
[----:B-1----:R-:W-:-:S07]  /*143d0*/  FMUL.FTZ R2, R33, R0 ;  /* 0x0000000021027220 */ /* 0x002fce0000410000 */
[----:B---3--:R-:W-:Y:S01]  /*143e0*/  HMMA.16816.F32 R48, R12, R60, R24 ;  /* 0x0000003c0c30723c */ /* 0x008fe20000001818 */
[----:B------:R1:W3:Y:S07]  /*143f0*/  MUFU.TANH R93, R2 ;  /* 0x00000002005d7308 */ /* 0x0002ee0000002400 */
[----:B------:R-:W-:Y:S01]  /*14400*/  HMMA.16816.F32 R24, R16, R54, RZ ;  /* 0x000000361018723c */ /* 0x000fe200000018ff */
[----:B------:R-:W4:Y:S01]  /*14410*/  LDSM.16.M88.4 R52, [R44+0x9000] ;  /* 0x009000002c34783b */ /* 0x000f220000000200 */
[----:B-1----:R-:W-:-:S04]  /*14420*/  FMUL.FTZ R2, R34, R0 ;  /* 0x0000000022027220 */ /* 0x002fc80000410000 */
[----:B------:R1:W1:Y:S02]  /*14430*/  MUFU.TANH R149, R2 ;  /* 0x0000000200957308 */ /* 0x0002640000002400 */
[----:B------:R-:W-:Y:S01]  /*14440*/  HMMA.16816.F32 R36, R4, R68, R20 ;  /* 0x000000440424723c */ /* 0x000fe20000001814 */
[----:B-1----:R-:W-:-:S05]  /*14450*/  FMUL.FTZ R2, R35, R0 ;  /* 0x0000000023027220 */ /* 0x002fca0000410000 */
[----:B------:R1:W1:Y:S02]  /*14460*/  MUFU.TANH R147, R2 ;  /* 0x0000000200937308 */ /* 0x0002640000002400 */
[----:B------:R-:W-:Y:S01]  /*14470*/  HMMA.16816.F32 R20, R8, R74, R40 ;  /* 0x0000004a0814723c */ /* 0x000fe20000001828 */
[----:B-1----:R-:W-:-:S05]  /*14480*/  FMUL.FTZ R2, R28, R0 ;  /* 0x000000001c027220 */ /* 0x002fca0000410000 */
[----:B------:R1:W1:Y:S08]  /*14490*/  MUFU.TANH R89, R2 ;  /* 0x0000000200597308 */ /* 0x0002700000002400 */
[----:B------:R5:W2:Y:S01]  /*144a0*/  MUFU.TANH R95, R32 ;  /* 0x00000020005f7308 */ /* 0x000aa20000002400 */
[----:B-1----:R-:W-:-:S07]  /*144b0*/  FMUL.FTZ R2, R29, R0 ;  /* 0x000000001d027220 */ /* 0x002fce0000410000 */
[----:B------:R1:W1:Y:S01]  /*144c0*/  MUFU.TANH R88, R2 ;  /* 0x0000000200587308 */ /* 0x0002620000002400 */
[----:B-----5:R-:W-:Y:S01]  /*144d0*/  HMMA.16816.F32 R32, R12, R62, R24 ;  /* 0x0000003e0c20723c */ /* 0x020fe20000001818 */
[----:B------:R-:W5:Y:S01]  /*144e0*/  LDSM.16.M88.4 R60, [R44+0x9800] ;  /* 0x009800002c3c783b */ /* 0x000f620000000200 */
[----:B-1----:R-:W-:-:S06]  /*144f0*/  FMUL.FTZ R2, R30, R0 ;  /* 0x000000001e027220 */ /* 0x002fcc0000410000 */
[----:B------:R-:W-:Y:S01]  /*14500*/  HMMA.16816.F32 R24, R16, R80, RZ ;  /* 0x000000501018723c */ /* 0x000fe200000018ff */
[----:B------:R1:W1:Y:S02]  /*14510*/  MUFU.TANH R146, R2 ;  /* 0x0000000200927308 */ /* 0x0002640000002400 */
[----:B-1----:R-:W-:-:S06]  /*14520*/  FMUL.FTZ R2, R31, R0 ;  /* 0x000000001f027220 */ /* 0x002fcc0000410000 */
[----:B------:R1:W1:Y:S01]  /*14530*/  MUFU.TANH R145, R2 ;  /* 0x0000000200917308 */ /* 0x0002620000002400 */
[----:B------:R-:W-:Y:S01]  /*14540*/  HMMA.16816.F32 R40, R4, R70, R20 ;  /* 0x000000460428723c */ /* 0x000fe20000001814 */
[----:B-1----:R-:W-:-:S06]  /*14550*/  FMUL.FTZ R2, R36, R0 ;  /* 0x0000000024027220 */ /* 0x002fcc0000410000 */
[----:B------:R1:W1:Y:S01]  /*14560*/  MUFU.TANH R87, R2 ;  /* 0x0000000200577308 */ /* 0x0002620000002400 */
[----:B----4-:R-:W-:Y:S01]  /*14570*/  HMMA.16816.F32 R20, R8, R52, R48 ;  /* 0x000000340814723c */ /* 0x010fe20000001830 */
[----:B-1----:R-:W-:-:S06]  /*14580*/  FMUL.FTZ R2, R37, R0 ;  /* 0x0000000025027220 */ /* 0x002fcc0000410000 */
[----:B------:R1:W4:Y:S01]  /*14590*/  MUFU.TANH R84, R2 ;  /* 0x0000000200547308 */ /* 0x0003220000002400 */
[----:B------:R-:W-:Y:S08]  /*145a0*/  HMMA.16816.F32 R24, R12, R76, R24 ;  /* 0x0000004c0c18723c */ /* 0x000ff00000001818 */
[----:B------:R-:W-:Y:S01]  /*145b0*/  HMMA.16816.F32 R16, R16, R82, RZ ;  /* 0x000000521010723c */ /* 0x000fe200000018ff */
[----:B-1----:R-:W-:-:S04]  /*145c0*/  FMUL.FTZ R2, R38, R0 ;  /* 0x0000000026027220 */ /* 0x002fc80000410000 */
[----:B------:R1:W1:Y:S03]  /*145d0*/  MUFU.TANH R144, R2 ;  /* 0x0000000200907308 */ /* 0x0002660000002400 */
[----:B------:R-:W-:Y:S01]  /*145e0*/  HMMA.16816.F32 R28, R8, R54, R32 ;  /* 0x00000036081c723c */ /* 0x000fe20000001820 */
[-C--:B-1----:R-:W-:Y:S02]  /*145f0*/  FMUL.FTZ R2, R39, R0.reuse ;  /* 0x0000000027027220 */ /* 0x082fe40000410000 */
[----:B------:R-:W1:Y:S05]  /*14600*/  LDSM.16.M88.4 R36, [R3+0x9800] ;  /* 0x009800000324783b */ /* 0x000e6a0000000200 */
[----:B------:R-:W-:Y:S01]  /*14610*/  HMMA.16816.F32 R32, R4, R56, R20 ;  /* 0x000000380420723c */ /* 0x000fe20000001814 */
[----:B------:R3:W1:Y:S01]  /*14620*/  MUFU.TANH R143, R2 ;  /* 0x00000002008f7308 */ /* 0x0006620000002400 */
[----:B------:R-:W-:Y:S01]  /*14630*/  IADD3 R106, PT, PT, R106, -0x1, RZ ;  /* 0xffffffff6a6a7810 */ /* 0x000fe20007ffe0ff */
[----:B------:R-:W-:Y:S01]  /*14640*/  FMUL.FTZ R43, R43, R0 ;  /* 0x000000002b2b7220 */ /* 0x000fe20000410000 */
[----:B------:R-:W-:Y:S01]  /*14650*/  IADD3 R231, PT, PT, R231, R155, -R203 ;  /* 0x0000009be7e77210 */ /* 0x000fe20007ffe8cb */
[----:B------:R-:W-:-:S04]  /*14660*/  DEPBAR.LE SB0, 0x0 ;  /* 0x000080000000791a */ /* 0x000fc80000000000 */
[----:B-----5:R-:W-:Y:S08]  /*14670*/  HMMA.16816.F32 R20, R8, R60, R24 ;  /* 0x0000003c0814723c */ /* 0x020ff00000001818 */
[----:B------:R-:W-:Y:S01]  /*14680*/  HMMA.16816.F32 R12, R12, R78, R16 ;  /* 0x0000004e0c0c723c */ /* 0x000fe20000001810 */
[----:B---3--:R-:W-:-:S04]  /*14690*/  FMUL.FTZ R2, R40, R0 ;  /* 0x0000000028027220 */ /* 0x008fc80000410000 */
[----:B------:R3:W1:Y:S03]  /*146a0*/  MUFU.TANH R81, R2 ;  /* 0x0000000200517308 */ /* 0x0006660000002400 */
[----:B------:R-:W-:Y:S01]  /*146b0*/  HMMA.16816.F32 R24, R4, R58, R28 ;  /* 0x0000003a0418723c */ /* 0x000fe2000000181c */
[----:B---3--:R-:W-:-:S04]  /*146c0*/  FMUL.FTZ R2, R41, R0 ;  /* 0x0000000029027220 */ /* 0x008fc80000410000 */
[----:B------:R3:W2:Y:S03]  /*146d0*/  MUFU.TANH R71, R2 ;  /* 0x0000000200477308 */ /* 0x0006a60000002400 */
[----:B-1----:R-:W-:Y:S01]  /*146e0*/  HMMA.16816.F32 R16, R4, R36, R20 ;  /* 0x000000240410723c */ /* 0x002fe20000001814 */
[----:B---3--:R-:W-:-:S04]  /*146f0*/  FMUL.FTZ R2, R42, R0 ;  /* 0x000000002a027220 */ /* 0x008fc80000410000 */
[----:B------:R1:W3:Y:S03]  /*14700*/  MUFU.TANH R142, R2 ;  /* 0x00000002008e7308 */ /* 0x0002e60000002400 */
[----:B------:R-:W-:Y:S01]  /*14710*/  HMMA.16816.F32 R8, R8, R62, R12 ;  /* 0x0000003e0808723c */ /* 0x000fe2000000180c */
[----:B-1----:R-:W-:-:S04]  /*14720*/  FMUL.FTZ R2, R34, R0 ;  /* 0x0000000022027220 */ /* 0x002fc80000410000 */
[----:B------:R1:W1:Y:S02]  /*14730*/  MUFU.TANH R138, R2 ;  /* 0x00000002008a7308 */ /* 0x0002640000002400 */
[----:B-1----:R-:W-:-:S06]  /*14740*/  FMUL.FTZ R2, R35, R0 ;  /* 0x0000000023027220 */ /* 0x002fcc0000410000 */
[----:B------:R1:W1:Y:S07]  /*14750*/  MUFU.TANH R139, R2 ;  /* 0x00000002008b7308 */ /* 0x00026e0000002400 */
[----:B------:R-:W-:Y:S01]  /*14760*/  HMMA.16816.F32 R4, R4, R38, R8 ;  /* 0x000000260404723c */ /* 0x000fe20000001808 */
[----:B-1----:R-:W-:-:S04]  /*14770*/  FMUL.FTZ R2, R25, R0 ;  /* 0x0000000019027220 */ /* 0x002fc80000410000 */
[----:B------:R1:W1:Y:S02]  /*14780*/  MUFU.TANH R79, R2 ;  /* 0x00000002004f7308 */ /* 0x0002640000002400 */
[----:B-1----:R-:W-:-:S06]  /*14790*/  FMUL.FTZ R2, R26, R0 ;  /* 0x000000001a027220 */ /* 0x002fcc0000410000 */
[----:B------:R1:W1:Y:S02]  /*147a0*/  MUFU.TANH R133, R2 ;  /* 0x0000000200857308 */ /* 0x0002640000002400 */
[----:B-1----:R-:W-:-:S06]  /*147b0*/  FMUL.FTZ R2, R27, R0 ;  /* 0x000000001b027220 */ /* 0x002fcc0000410000 */
[----:B------:R1:W1:Y:S01]  /*147c0*/  MUFU.TANH R136, R2 ;  /* 0x0000000200887308 */ /* 0x0002620000002400 */
[----:B------:R-:W-:Y:S01]  /*147d0*/  SHF.R.U32.HI R3, RZ, 0x2, R225 ;  /* 0x00000002ff037819 */ /* 0x000fe200000116e1 */
[----:B-1----:R-:W-:-:S06]  /*147e0*/  FMUL.FTZ R2, R17, R0 ;  /* 0x0000000011027220 */ /* 0x002fcc0000410000 */
[----:B------:R1:W1:Y:S01]  /*147f0*/  MUFU.TANH R74, R2 ;  /* 0x00000002004a7308 */ /* 0x0002620000002400 */
[-C--:B------:R-:W-:Y:S01]  /*14800*/  FMUL.FTZ R32, R32, R0.reuse ;  /* 0x0000000020207220 */ /* 0x080fe20000410000 */
[-C--:B------:R-:W-:Y:S01]  /*14810*/  FMUL.FTZ R33, R33, R0.reuse ;  /* 0x0000000021217220 */ /* 0x080fe20000410000 */
[----:B-1----:R-:W-:-:S05]  /*14820*/  FMUL.FTZ R2, R18, R0 ;  /* 0x0000000012027220 */ /* 0x002fca0000410000 */
[----:B------:R1:W1:Y:S01]  /*14830*/  MUFU.TANH R131, R2 ;  /* 0x0000000200837308 */ /* 0x0002620000002400 */
[-C--:B------:R-:W-:Y:S01]  /*14840*/  FMUL.FTZ R24, R24, R0.reuse ;  /* 0x0000000018187220 */ /* 0x080fe20000410000 */
[-C--:B------:R-:W-:Y:S01]  /*14850*/  FMUL.FTZ R16, R16, R0.reuse ;  /* 0x0000000010107220 */ /* 0x080fe20000410000 */
[-C--:B------:R-:W-:Y:S01]  /*14860*/  FMUL.FTZ R4, R4, R0.reuse ;  /* 0x0000000004047220 */ /* 0x080fe20000410000 */
[-C--:B------:R-:W-:Y:S01]  /*14870*/  FMUL.FTZ R5, R5, R0.reuse ;  /* 0x0000000005057220 */ /* 0x080fe20000410000 */
[-C--:B------:R-:W-:Y:S01]  /*14880*/  FMUL.FTZ R6, R6, R0.reuse ;  /* 0x0000000006067220 */ /* 0x080fe20000410000 */
[-C--:B------:R-:W-:Y:S01]  /*14890*/  FMUL.FTZ R7, R7, R0.reuse ;  /* 0x0000000007077220 */ /* 0x080fe20000410000 */
[----:B-1----:R-:W-:-:S04]  /*148a0*/  FMUL.FTZ R2, R19, R0 ;  /* 0x0000000013027220 */ /* 0x002fc80000410000 */
[----:B------:R1:W1:Y:S01]  /*148b0*/  MUFU.TANH R130, R2 ;  /* 0x0000000200827308 */ /* 0x0002620000002400 */
[----:B------:R-:W-:-:S07]  /*148c0*/  ISETP.GT.AND P0, PT, R106, R221, PT ;  /* 0x000000dd6a00720c */ /* 0x000fce0003f04270 */
[----:B------:R2:W2:Y:S01]  /*148d0*/  MUFU.TANH R141, R43 ;  /* 0x0000002b008d7308 */ /* 0x0004a20000002400 */
[----:B-1----:R-:W-:-:S04]  /*148e0*/  LOP3.LUT R2, R222, 0x1f0, RZ, 0xc0, !PT ;  /* 0x000001f0de027812 */ /* 0x002fc800078ec0ff */
[----:B------:R-:W-:-:S03]  /*148f0*/  LOP3.LUT R2, R2, 0x7, R3, 0xf8, !PT ;  /* 0x0000000702027812 */ /* 0x000fc600078ef803 */
[----:B------:R1:W1:Y:S01]  /*14900*/  MUFU.TANH R80, R32 ;  /* 0x0000002000507308 */ /* 0x0002620000002400 */
[----:B------:R-:W-:-:S07]  /*14910*/  LEA R0, R128, R2, 0x6 ;  /* 0x0000000280007211 */ /* 0x000fce00078e30ff */
[----:B------:R1:W1:Y:S01]  /*14920*/  MUFU.TANH R73, R33 ;  /* 0x0000002100497308 */ /* 0x0002620000002400 */
[----:B------:R-:W-:-:S07]  /*14930*/  IADD3 R2, PT, PT, R155, -R203, -R196 ;  /* 0x800000cb9b027210 */ /* 0x000fce0007ffe8c4 */
[----:B------:R1:W1:Y:S01]  /*14940*/  MUFU.TANH R76, R24 ;  /* 0x00000018004c7308 */ /* 0x0002620000002400 */
[----:B------:R-:W-:-:S07]  /*14950*/  IADD3 R231, PT, PT, R0, R231, RZ ;  /* 0x000000e700e77210 */ /* 0x000fce0007ffe0ff */
[----:B------:R1:W1:Y:S08]  /*14960*/  MUFU.TANH R77, R16 ;  /* 0x00000010004d7308 */ /* 0x0002700000002400 */
[----:B------:R1:W1:Y:S08]  /*14970*/  MUFU.TANH R72, R4 ;  /* 0x0000000400487308 */ /* 0x0002700000002400 */
[----:B------:R1:W1:Y:S08]  /*14980*/  MUFU.TANH R58, R5 ;  /* 0x00000005003a7308 */ /* 0x0002700000002400 */
[----:B------:R1:W1:Y:S08]  /*14990*/  MUFU.TANH R129, R6 ;  /* 0x0000000600817308 */ /* 0x0002700000002400 */
[----:B------:R1:W1:Y:S01]  /*149a0*/  MUFU.TANH R128, R7 ;  /* 0x0000000700807308 */ /* 0x0002620000002400 */
[----:B------:R-:W-:Y:S01]  /*149b0*/  IADD3 R0, PT, PT, R0, R2, RZ ;  /* 0x0000000200007210 */ /* 0x000fe20007ffe0ff */
[----:B------:R-:W-:Y:S01]  /*149c0*/  BSSY.RECONVERGENT B1, `(.L_x_7831) ;  /* 0x0000096000017945 */ /* 0x000fe20003800200 */
[----:B------:R-:W-:-:S02]  /*149d0*/  VIADDMNMX R229, R231, 0x1, R155, PT ;  /* 0x00000001e7e57846 */ /* 0x000fc4000380019b */
[----:B------:R-:W-:Y:S02]  /*149e0*/  VIADDMNMX R231, R231, 0x9, R155, PT ;  /* 0x00000009e7e77846 */ /* 0x000fe4000380019b */
[----:B------:R-:W-:Y:S02]  /*149f0*/  VIMNMX R227, PT, PT, RZ, R0, !PT ;  /* 0x00000000ffe37248 */ /* 0x000fe40007fe0100 */
[----:B------:R-:W-:Y:S01]  /*14a00*/  VIADDMNMX R228, R0, 0x8, RZ, !PT ;  /* 0x0000000800e47846 */ /* 0x000fe200078001ff */
[----:B------:R-:W-:Y:S06]  /*14a10*/  BAR.SYNC.DEFER_BLOCKING 0x0 ;  /* 0x0000000000007b1d */ /* 0x000fec0000010000 */
[----:B--234-:R-:W-:Y:S05]  /*14a20*/  @!P0 BRA `(.L_x_7832) ;  /* 0x00000008003c8947 */ /* 0x01cfea0003800000 */
        /* <DEDUP_REMOVED lines=16> */
.L_x_7834:
[----:B------:R-:W1:Y:S04]  /*14b30*/  LDL.64 R2, [R1+0x58] ;  /* 0x0000580001027983 */ /* 0x000e680000100a00 */
[----:B------:R-:W2:Y:S01]  /*14b40*/  LDL R8, [R1+0x1c] ;  /* 0x00001c0001087983 */ /* 0x000ea20000100800 */
[----:B-1----:R-:W-:-:S03]  /*14b50*/  IMAD.MOV.U32 R6, RZ, RZ, R2 ;  /* 0x000000ffff067224 */ /* 0x002fc600078e0002 */
[----:B------:R-:W3:Y:S01]  /*14b60*/  LD.E R2, desc[UR4][R134.64+0x170] ;  /* 0x0001700486027980 */ /* 0x000ee2000c101900 */
[----:B------:R-:W-:Y:S01]  /*14b70*/  IMAD.MOV.U32 R7, RZ, RZ, R3 ;  /* 0x000000ffff077224 */ /* 0x000fe200078e0003 */
[----:B--2---:R-:W-:Y:S01]  /*14b80*/  IADD3 R8, PT, PT, R8, -0x200, RZ ;  /* 0xfffffe0008087810 */ /* 0x004fe20007ffe0ff */
[----:B------:R-:W-:Y:S01]  /*14b90*/  IMAD.SHL.U32 R9, R106, 0x100, RZ ;  /* 0x000001006a097824 */ /* 0x000fe200078e00ff */
[----:B------:R-:W-:Y:S02]  /*14ba0*/  MOV R14, R6 ;  /* 0x00000006000e7202 */ /* 0x000fe40000000f00 */
[----:B------:R-:W-:Y:S01]  /*14bb0*/  IABS R6, R8 ;  /* 0x0000000800067213 */ /* 0x000fe20000000000 */
[----:B------:R-:W-:Y:S01]  /*14bc0*/  IMAD.MOV.U32 R15, RZ, RZ, R7 ;  /* 0x000000ffff0f7224 */ /* 0x000fe200078e0007 */
[----:B------:R-:W-:Y:S02]  /*14bd0*/  IABS R7, R9 ;  /* 0x0000000900077213 */ /* 0x000fe40000000000 */
[----:B---3--:R-:W-:-:S04]  /*14be0*/  IABS R0, R2 ;  /* 0x0000000200007213 */ /* 0x008fc80000000000 */
        /* <DEDUP_REMOVED lines=60> */
.L_x_7835:
[----:B------:R-:W-:Y:S05]  /*14fb0*/  BSYNC.RECONVERGENT B0 ;  /* 0x0000000000007941 */ /* 0x000fea0003800200 */
.L_x_7833:
[----:B-1----:R-:W4:Y:S04]  /*14fc0*/  LDL R6, [R1+0x64] ;  /* 0x0000640001067983 */ /* 0x002f280000100800 */
[----:B------:R-:W5:Y:S01]  /*14fd0*/  LDL R7, [R1+0x60] ;  /* 0x0000600001077983 */ /* 0x000f620000100800 */
[C---:B------:R-:W-:Y:S01]  /*14fe0*/  IMAD.SHL.U32 R14, R232.reuse, 0x20, RZ ;  /* 0x00000020e80e7824 */ /* 0x040fe200078e00ff */
[----:B------:R-:W-:-:S04]  /*14ff0*/  SHF.L.U64.HI R0, R232, 0x5, R233 ;  /* 0x00000005e8007819 */ /* 0x000fc800000102e9 */
[----:B----4-:R-:W-:-:S04]  /*15000*/  IADD3 R4, P0, PT, R14, R6, RZ ;  /* 0x000000060e047210 */ /* 0x010fc80007f1e0ff */
        /* <DEDUP_REMOVED lines=12> */
[-C--:B---3--:R-:W-:Y:S01]  /*150d0*/  IADD3 R12, P0, PT, R10, R14.reuse, RZ ;  /* 0x0000000e0a0c7210 */ /* 0x088fe20007f1e0ff */
[--C-:B------:R-:W-:Y:S01]  /*150e0*/  IMAD.X R11, R9, 0x1, R0.reuse, P1 ;  /* 0x00000001090b7824 */ /* 0x100fe200008e0600 */
[----:B------:R-:W-:Y:S03]  /*150f0*/  LDGSTS.E.BYPASS.LTC128B.128 [R91+0x3800], desc[UR4][R8.64] ;  /* 0x03800000085b7fae */ /* 0x000fe6000b981a04 */
[----:B------:R-:W-:Y:S01]  /*15100*/  IMAD.X R13, R11, 0x1, R0, P0 ;  /* 0x000000010b0d7824 */ /* 0x000fe200000e0600 */
[----:B------:R3:W-:Y:S04]  /*15110*/  LDGSTS.E.BYPASS.LTC128B.128 [R91+0x4000], desc[UR4][R10.64] ;  /* 0x040000000a5b7fae */ /* 0x0007e8000b981a04 */
[----:B------:R2:W-:Y:S01]  /*15120*/  LDGSTS.E.BYPASS.LTC128B.128 [R91+0x4800], desc[UR4][R12.64] ;  /* 0x048000000c5b7fae */ /* 0x0005e2000b981a04 */
[----:B-1----:R-:W-:-:S04]  /*15130*/  IADD3 R6, P1, PT, R12, R14, RZ ;  /* 0x0000000e0c067210 */ /* 0x002fc80007f3e0ff */
[----:B----4-:R-:W-:Y:S01]  /*15140*/  IADD3 R4, P0, PT, R6, R14, RZ ;  /* 0x0000000e06047210 */ /* 0x010fe20007f1e0ff */
[----:B------:R-:W-:-:S03]  /*15150*/  IMAD.X R7, R13, 0x1, R0, P1 ;  /* 0x000000010d077824 */ /* 0x000fc600008e0600 */
[-C--:B-----5:R-:W-:Y:S01]  /*15160*/  IADD3 R2, P1, PT, R4, R14.reuse, RZ ;  /* 0x0000000e04027210 */ /* 0x0a0fe20007f3e0ff */
[--C-:B------:R-:W-:Y:S01]  /*15170*/  IMAD.X R5, R7, 0x1, R0.reuse, P0 ;  /* 0x0000000107057824 */ /* 0x100fe200000e0600 */
[----:B------:R1:W-:Y:S03]  /*15180*/  LDGSTS.E.BYPASS.LTC128B.128 [R91+0x5000], desc[UR4][R6.64] ;  /* 0x05000000065b7fae */ /* 0x0003e6000b981a04 */
[----:B------:R-:W-:Y:S01]  /*15190*/  IMAD.X R3, R5, 0x1, R0, P1 ;  /* 0x0000000105037824 */ /* 0x000fe200008e0600 */
[----:B------:R4:W-:Y:S01]  /*151a0*/  LDGSTS.E.BYPASS.LTC128B.128 [R91+0x5800], desc[UR4][R4.64] ;  /* 0x05800000045b7fae */ /* 0x0009e2000b981a04 */
[----:B---3--:R-:W-:-:S03]  /*151b0*/  IADD3 R10, P0, PT, R2, R14, RZ ;  /* 0x0000000e020a7210 */ /* 0x008fc60007f1e0ff */
        /* <DEDUP_REMOVED lines=10> */
[----:B----4-:R-:W-:Y:S01]  /*15260*/  IADD3 R4, P0, PT, R6, R14, RZ ;  /* 0x0000000e06047210 */ /* 0x010fe20007f1e0ff */
[----:B------:R-:W-:-:S03]  /*15270*/  IMAD.X R7, R9, 0x1, R0, P1 ;  /* 0x0000000109077824 */ /* 0x000fc600008e0600 */
[-C--:B---3--:R-:W-:Y:S01]  /*15280*/  IADD3 R2, P1, PT, R4, R14.reuse, RZ ;  /* 0x0000000e04027210 */ /* 0x088fe20007f3e0ff */
        /* <DEDUP_REMOVED lines=9> */
.L_x_7832:
[----:B------:R-:W-:Y:S05]  /*15320*/  BSYNC.RECONVERGENT B1 ;  /* 0x0000000000017941 */ /* 0x000fea0003800200 */
.L_x_7831:
[----:B------:R-:W-:-:S05]  /*15330*/  IMAD.SHL.U32 R0, R225, 0x2, RZ ;  /* 0x00000002e1007824 */ /* 0x000fca00078e00ff */
[----:B------:R2:W-:Y:S02]  /*15340*/  STL [R1+0x7c], R0 ;  /* 0x00007c0001007387 */ /* 0x0005e40000100800 */
[----:B--2---:R-:W-:-:S05]  /*15350*/  LOP3.LUT R0, R0, 0x6, RZ, 0xc0, !PT ;  /* 0x0000000600007812 */ /* 0x004fca00078ec0ff */
[----:B------:R2:W-:Y:S02]  /*15360*/  STL [R1+0x78], R0 ;  /* 0x0000780001007387 */ /* 0x0005e40000100800 */
[----:B--2---:R-:W-:-:S04]  /*15370*/  IMAD R0, R106, 0x100, R0 ;  /* 0x000001006a007824 */ /* 0x004fc800078e0200 */
[C---:B---3--:R-:W-:Y:S01]  /*15380*/  VIADD R2, R0.reuse, 0x1 ;  /* 0x0000000100027836 */ /* 0x048fe20000000000 */
[C---:B------:R-:W-:Y:S01]  /*15390*/  ISETP.GE.AND P0, PT, R0.reuse, R227, PT ;  /* 0x000000e30000720c */ /* 0x040fe20003f06270 */
[C---:B-1----:R-:W-:Y:S01]  /*153a0*/  VIADD R4, R0.reuse, 0x8 ;  /* 0x0000000800047836 */ /* 0x042fe20000000000 */
[C---:B------:R-:W-:Y:S01]  /*153b0*/  ISETP.GE.AND P1, PT, R0.reuse, R229, PT ;  /* 0x000000e50000720c */ /* 0x040fe20003f26270 */
        /* <DEDUP_REMOVED lines=11> */
[-C--:B------:R-:W-:Y:S01]  /*15470*/  ISETP.GE.AND P0, PT, R4, R227.reuse, PT ;  /* 0x000000e30400720c */ /* 0x080fe20003f06270 */
[----:B------:R-:W-:Y:S01]  /*15480*/  VIADD R13, R0, 0x21 ;  /* 0x00000021000d7836 */ /* 0x000fe20000000000 */
[----:B------:R-:W-:Y:S01]  /*15490*/  FSEL R69, R2, -INF , !P1 ;  /* 0xff80000002457808 */ /* 0x000fe20004800000 */
[----:B------:R-:W-:Y:S01]  /*154a0*/  VIADD R14, R0, 0x28 ;  /* 0x00000028000e7836 */ /* 0x000fe20000000000 */
[----:B------:R-:W-:Y:S01]  /*154b0*/  FSEL R3, R192, -INF , P2 ;  /* 0xff800000c0037808 */ /* 0x000fe20001000000 */
[C---:B------:R-:W-:Y:S01]  /*154c0*/  VIADD R15, R0.reuse, 0x29 ;  /* 0x00000029000f7836 */ /* 0x040fe20000000000 */
[----:B------:R-:W-:Y:S01]  /*154d0*/  ISETP.GE.AND P1, PT, R5, R227, PT ;  /* 0x000000e30500720c */ /* 0x000fe20003f26270 */
[----:B------:R-:W-:Y:S01]  /*154e0*/  VIADD R16, R0, 0x30 ;  /* 0x0000003000107836 */ /* 0x000fe20000000000 */
[----:B------:R-:W-:Y:S01]  /*154f0*/  ISETP.GE.AND P2, PT, R4, R229, PT ;  /* 0x000000e50400720c */ /* 0x000fe20003f46270 */
[C---:B------:R-:W-:Y:S01]  /*15500*/  VIADD R17, R0.reuse, 0x31 ;  /* 0x0000003100117836 */ /* 0x040fe20000000000 */
[----:B------:R-:W-:Y:S01]  /*15510*/  FSEL R2, R189, -INF , P0 ;  /* 0xff800000bd027808 */ /* 0x000fe20000000000 */
[C---:B------:R-:W-:Y:S01]  /*15520*/  VIADD R18, R0.reuse, 0x38 ;  /* 0x0000003800127836 */ /* 0x040fe20000000000 */
[----:B------:R-:W-:Y:S01]  /*15530*/  FSEL R85, R3, -INF , !P3 ;  /* 0xff80000003557808 */ /* 0x000fe20005800000 */
[----:B------:R-:W-:Y:S01]  /*15540*/  VIADD R19, R0, 0x39 ;  /* 0x0000003900137836 */ /* 0x000fe20000000000 */
[----:B------:R-:W-:Y:S01]  /*15550*/  ISETP.GE.AND P0, PT, R6, R227, PT ;  /* 0x000000e30600720c */ /* 0x000fe20003f06270 */
[C---:B------:R-:W-:Y:S01]  /*15560*/  VIADD R20, R0.reuse, 0x40 ;  /* 0x0000004000147836 */ /* 0x040fe20000000000 */
[----:B------:R-:W-:Y:S01]  /*15570*/  ISETP.GE.AND P3, PT, R5, R229, PT ;  /* 0x000000e50500720c */ /* 0x000fe20003f66270 */
[----:B------:R-:W-:Y:S01]  /*15580*/  VIADD R21, R0, 0x41 ;  /* 0x0000004100157836 */ /* 0x000fe20000000000 */
[----:B------:R-:W-:Y:S01]  /*15590*/  FSEL R3, R176, -INF , P1 ;  /* 0xff800000b0037808 */ /* 0x000fe20000800000 */
[C---:B------:R-:W-:Y:S01]  /*155a0*/  VIADD R22, R0.reuse, 0x48 ;  /* 0x0000004800167836 */ /* 0x040fe20000000000 */
[----:B------:R-:W-:Y:S01]  /*155b0*/  ISETP.GE.AND P1, PT, R7, R227, PT ;  /* 0x000000e30700720c */ /* 0x000fe20003f26270 */
[----:B------:R-:W-:Y:S01]  /*155c0*/  VIADD R23, R0, 0x49 ;  /* 0x0000004900177836 */ /* 0x000fe20000000000 */
[----:B------:R-:W-:Y:S01]  /*155d0*/  FSEL R68, R2, -INF , !P2 ;  /* 0xff80000002447808 */ /* 0x000fe20005000000 */
        /* <DEDUP_REMOVED lines=75> */
[----:B------:R-:W-:-:S02]  /*15a90*/  FSEL R3, R100, -INF , P1 ;  /* 0xff80000064037808 */ /* 0x000fc40000800000 */
[----:B------:R-:W-:Y:S02]  /*15aa0*/  ISETP.GE.AND P1, PT, R19, R227, PT ;  /* 0x000000e31300720c */ /* 0x000fe40003f26270 */
[----:B------:R-:W-:Y:S02]  /*15ab0*/  FSEL R96, R2, -INF , !P2 ;  /* 0xff80000002607808 */ /* 0x000fe40005000000 */
[----:B------:R-:W-:Y:S02]  /*15ac0*/  ISETP.GE.AND P2, PT, R18, R229, PT ;  /* 0x000000e51200720c */ /* 0x000fe40003f46270 */
[----:B------:R-:W-:Y:S02]  /*15ad0*/  FSEL R2, R98, -INF , P0 ;  /* 0xff80000062027808 */ /* 0x000fe40000000000 */
[----:B------:R-:W-:Y:S02]  /*15ae0*/  FSEL R98, R3, -INF , !P3 ;  /* 0xff80000003627808 */ /* 0x000fe40005800000 */
[----:B------:R-:W-:-:S02]  /*15af0*/  ISETP.GE.AND P0, PT, R20, R227, PT ;  /* 0x000000e31400720c */ /* 0x000fc40003f06270 */
[----:B------:R-:W-:Y:S02]  /*15b00*/  ISETP.GE.AND P3, PT, R19, R229, PT ;  /* 0x000000e51300720c */ /* 0x000fe40003f66270 */
[----:B------:R-:W-:Y:S02]  /*15b10*/  FSEL R3, R104, -INF , P1 ;  /* 0xff80000068037808 */ /* 0x000fe40000800000 */
[----:B------:R-:W-:Y:S02]  /*15b20*/  ISETP.GE.AND P1, PT, R21, R227, PT ;  /* 0x000000e31500720c */ /* 0x000fe40003f26270 */
[----:B------:R-:W-:Y:S02]  /*15b30*/  FSEL R100, R2, -INF , !P2 ;  /* 0xff80000002647808 */ /* 0x000fe40005000000 */
[----:B------:R-:W-:Y:S02]  /*15b40*/  ISETP.GE.AND P2, PT, R20, R229, PT ;  /* 0x000000e51400720c */ /* 0x000fe40003f46270 */
[----:B------:R-:W-:-:S02]  /*15b50*/  FSEL R2, R102, -INF , P0 ;  /* 0xff80000066027808 */ /* 0x000fc40000000000 */
[----:B------:R-:W-:Y:S02]  /*15b60*/  FSEL R102, R3, -INF , !P3 ;  /* 0xff80000003667808 */ /* 0x000fe40005800000 */
[----:B------:R-:W-:Y:S02]  /*15b70*/  ISETP.GE.AND P0, PT, R22, R227, PT ;  /* 0x000000e31600720c */ /* 0x000fe40003f06270 */
[----:B------:R-:W-:Y:S02]  /*15b80*/  ISETP.GE.AND P3, PT, R21, R229, PT ;  /* 0x000000e51500720c */ /* 0x000fe40003f66270 */
[----:B------:R-:W-:Y:S02]  /*15b90*/  FSEL R3, R109, -INF , P1 ;  /* 0xff8000006d037808 */ /* 0x000fe40000800000 */
[----:B------:R-:W-:Y:S02]  /*15ba0*/  ISETP.GE.AND P1, PT, R23, R227, PT ;  /* 0x000000e31700720c */ /* 0x000fe40003f26270 */
[----:B------:R-:W-:-:S02]  /*15bb0*/  FSEL R104, R2, -INF , !P2 ;  /* 0xff80000002687808 */ /* 0x000fc40005000000 */
[----:B------:R-:W-:Y:S02]  /*15bc0*/  ISETP.GE.AND P2, PT, R22, R229, PT ;  /* 0x000000e51600720c */ /* 0x000fe40003f46270 */
        /* <DEDUP_REMOVED lines=53> */
[----:B------:R-:W-:Y:S02]  /*15f20*/  ISETP.GE.AND P1, PT, R51, R227, PT ;  /* 0x000000e33300720c */ /* 0x000fe40003f26270 */
[----:B------:R-:W-:Y:S02]  /*15f30*/  FSEL R150, R2, -INF , !P2 ;  /* 0xff80000002967808 */ /* 0x000fe40005000000 */
[----:B------:R-:W-:Y:S02]  /*15f40*/  FSEL R155, R3, -INF , !P3 ;  /* 0xff800000039b7808 */ /* 0x000fe40005800000 */
[-C--:B------:R-:W-:Y:S02]  /*15f50*/  ISETP.GE.AND P2, PT, R52, R229.reuse, PT ;  /* 0x000000e53400720c */ /* 0x080fe40003f46270 */
[----:B------:R-:W-:Y:S02]  /*15f60*/  FSEL R2, R137, -INF , P0 ;  /* 0xff80000089027808 */ /* 0x000fe40000000000 */
[----:B------:R-:W-:-:S02]  /*15f70*/  ISETP.GE.AND P3, PT, R51, R229, PT ;  /* 0x000000e53300720c */ /* 0x000fc40003f66270 */
[----:B------:R-:W-:Y:S02]  /*15f80*/  FSEL R3, R127, -INF , P1 ;  /* 0xff8000007f037808 */ /* 0x000fe40000800000 */
[-C--:B------:R-:W-:Y:S02]  /*15f90*/  ISETP.GE.AND P0, PT, R50, R227.reuse, PT ;  /* 0x000000e33200720c */ /* 0x080fe40003f06270 */
[----:B------:R-:W-:Y:S02]  /*15fa0*/  ISETP.GE.AND P1, PT, R48, R227, PT ;  /* 0x000000e33000720c */ /* 0x000fe40003f26270 */
[----:B------:R-:W-:Y:S02]  /*15fb0*/  FSEL R166, R2, -INF , !P2 ;  /* 0xff80000002a67808 */ /* 0x000fe40005000000 */
[----:B------:R-:W-:Y:S02]  /*15fc0*/  FSEL R168, R3, -INF , !P3 ;  /* 0xff80000003a87808 */ /* 0x000fe40005800000 */
[----:B------:R-:W-:-:S02]  /*15fd0*/  ISETP.GE.AND P2, PT, R50, R229, PT ;  /* 0x000000e53200720c */ /* 0x000fc40003f46270 */
[----:B------:R-:W-:Y:S02]  /*15fe0*/  FSEL R2, R125, -INF , P0 ;  /* 0xff8000007d027808 */ /* 0x000fe40000000000 */
[----:B------:R-:W-:Y:S02]  /*15ff0*/  ISETP.GE.AND P3, PT, R48, R229, PT ;  /* 0x000000e53000720c */ /* 0x000fe40003f66270 */
[----:B------:R-:W-:Y:S02]  /*16000*/  FSEL R3, R122, -INF , P1 ;  /* 0xff8000007a037808 */ /* 0x000fe40000800000 */
[-C--:B------:R-:W-:Y:S02]  /*16010*/  ISETP.GE.AND P0, PT, R44, R227.reuse, PT ;  /* 0x000000e32c00720c */ /* 0x080fe40003f06270 */
[----:B------:R-:W-:Y:S02]  /*16020*/  ISETP.GE.AND P1, PT, R43, R227, PT ;  /* 0x000000e32b00720c */ /* 0x000fe40003f26270 */
[----:B------:R-:W-:-:S02]  /*16030*/  FSEL R170, R2, -INF , !P2 ;  /* 0xff80000002aa7808 */ /* 0x000fc40005000000 */
[----:B------:R-:W-:Y:S02]  /*16040*/  FSEL R176, R3, -INF , !P3 ;  /* 0xff80000003b07808 */ /* 0x000fe40005800000 */
[-C--:B------:R-:W-:Y:S02]  /*16050*/  ISETP.GE.AND P2, PT, R44, R229.reuse, PT ;  /* 0x000000e52c00720c */ /* 0x080fe40003f46270 */
[----:B------:R-:W-:Y:S02]  /*16060*/  FSEL R2, R120, -INF , P0 ;  /* 0xff80000078027808 */ /* 0x000fe40000000000 */
[----:B------:R-:W-:Y:S02]  /*16070*/  ISETP.GE.AND P3, PT, R43, R229, PT ;  /* 0x000000e52b00720c */ /* 0x000fe40003f66270 */
[----:B------:R-:W-:Y:S01]  /*16080*/  FSEL R3, R47, -INF , P1 ;  /* 0xff8000002f037808 */ /* 0x000fe20000800000 */
[----:B------:R-:W-:Y:S01]  /*16090*/  VIADD R47, R0, 0xc1 ;  /* 0x000000c1002f7836 */ /* 0x000fe20000000000 */
        /* <DEDUP_REMOVED lines=63> */
[----:B------:R-:W-:Y:S01]  /*16490*/  FSEL R3, R84, -INF , P1 ;  /* 0xff80000054037808 */ /* 0x000fe20000800000 */
[----:B------:R-:W-:Y:S01]  /*164a0*/  VIADD R84, R0, 0xf9 ;  /* 0x000000f900547836 */ /* 0x000fe20000000000 */
        /* <DEDUP_REMOVED lines=13> */
[----:B------:R-:W-:Y:S02]  /*16580*/  ISETP.GE.AND P2, PT, R62, R229, PT ;  /* 0x000000e53e00720c */ /* 0x000fe40003f46270 */
[----:B------:R-:W-:Y:S02]  /*16590*/  FSEL R2, R80, -INF , P0 ;  /* 0xff80000050027808 */ /* 0x000fe40000000000 */
[----:B------:R-:W-:Y:S01]  /*165a0*/  FSEL R3, R73, -INF , P1 ;  /* 0xff80000049037808 */ /* 0x000fe20000800000 */
[----:B------:R-:W-:Y:S01]  /*165b0*/  VIADD R73, R0, 0xe9 ;  /* 0x000000e900497836 */ /* 0x000fe20000000000 */
[----:B------:R-:W-:-:S02]  /*165c0*/  ISETP.GE.AND P0, PT, R71, R227, PT ;  /* 0x000000e34700720c */ /* 0x000fc40003f06270 */
[----:B------:R-:W-:Y:S02]  /*165d0*/  FSEL R246, R2, -INF , !P2 ;  /* 0xff80000002f67808 */ /* 0x000fe40005000000 */
[----:B------:R-:W-:Y:S02]  /*165e0*/  ISETP.GE.AND P1, PT, R71, R229, PT ;  /* 0x000000e54700720c */ /* 0x000fe40003f26270 */
[----:B------:R-:W-:Y:S01]  /*165f0*/  FSEL R2, R76, -INF , P0 ;  /* 0xff8000004c027808 */ /* 0x000fe20000000000 */
[----:B------:R-:W-:Y:S01]  /*16600*/  VIADD R76, R0, 0xf0 ;  /* 0x000000f0004c7836 */ /* 0x000fe20000000000 */
[----:B------:R-:W-:Y:S02]  /*16610*/  ISETP.GE.AND P0, PT, R73, R227, PT ;  /* 0x000000e34900720c */ /* 0x000fe40003f06270 */
[----:B------:R-:W-:Y:S02]  /*16620*/  ISETP.GE.AND P3, PT, R63, R229, PT ;  /* 0x000000e53f00720c */ /* 0x000fe40003f66270 */
[----:B------:R-:W-:-:S02]  /*16630*/  FSEL R250, R2, -INF , !P1 ;  /* 0xff80000002fa7808 */ /* 0x000fc40004800000 */
[----:B------:R-:W-:Y:S01]  /*16640*/  FSEL R2, R79, -INF , P0 ;  /* 0xff8000004f027808 */ /* 0x000fe20000000000 */
[----:B------:R-:W-:Y:S01]  /*16650*/  VIADD R79, R0, 0xf1 ;  /* 0x000000f1004f7836 */ /* 0x000fe20000000000 */
[----:B------:R-:W-:Y:S02]  /*16660*/  FSEL R249, R3, -INF , !P3 ;  /* 0xff80000003f97808 */ /* 0x000fe40005800000 */
[----:B------:R-:W-:Y:S02]  /*16670*/  ISETP.GE.AND P3, PT, R73, R229, PT ;  /* 0x000000e54900720c */ /* 0x000fe40003f66270 */
[-C--:B------:R-:W-:Y:S02]  /*16680*/  ISETP.GE.AND P2, PT, R76, R227.reuse, PT ;  /* 0x000000e34c00720c */ /* 0x080fe40003f46270 */
[----:B------:R-:W-:Y:S02]  /*16690*/  ISETP.GE.AND P0, PT, R79, R227, PT ;  /* 0x000000e34f00720c */ /* 0x000fe40003f06270 */
[----:B------:R-:W-:-:S02]  /*166a0*/  P2R R8, PR, RZ, 0x20 ;  /* 0x00000020ff087803 */ /* 0x000fc40000000000 */
[----:B------:R-:W-:Y:S02]  /*166b0*/  FSEL R251, R2, -INF , !P3 ;  /* 0xff80000002fb7808 */ /* 0x000fe40005800000 */
[C---:B------:R-:W-:Y:S02]  /*166c0*/  ISETP.GE.AND P6, PT, R0.reuse, R231, PT ;  /* 0x000000e70000720c */ /* 0x040fe40003fc6270 */
[----:B------:R-:W-:Y:S02]  /*166d0*/  ISETP.GE.AND P5, PT, R0, R228, PT ;  /* 0x000000e40000720c */ /* 0x000fe40003fa6270 */
[----:B------:R-:W-:Y:S02]  /*166e0*/  FSEL R2, R77, -INF , P2 ;  /* 0xff8000004d027808 */ /* 0x000fe40001000000 */
[----:B------:R-:W-:Y:S02]  /*166f0*/  ISETP.GE.AND P2, PT, R79, R229, PT ;  /* 0x000000e54f00720c */ /* 0x000fe40003f46270 */
[----:B------:R-:W-:-:S02]  /*16700*/  FSEL R0, R74, -INF , P0 ;  /* 0xff8000004a007808 */ /* 0x000fc40000000000 */
[----:B------:R-:W-:Y:S02]  /*16710*/  ISETP.GE.AND P1, PT, R76, R229, PT ;  /* 0x000000e54c00720c */ /* 0x000fe40003f26270 */
[----:B------:R-:W-:Y:S02]  /*16720*/  FSEL R196, R0, -INF , !P2 ;  /* 0xff80000000c47808 */ /* 0x000fe40005000000 */
[----:B------:R-:W-:Y:S02]  /*16730*/  FSEL R0, R214, -INF , P5 ;  /* 0xff800000d6007808 */ /* 0x000fe40002800000 */
[----:B------:R-:W-:Y:S02]  /*16740*/  FSEL R224, R2, -INF , !P1 ;  /* 0xff80000002e07808 */ /* 0x000fe40004800000 */
[-C--:B------:R-:W-:Y:S02]  /*16750*/  ISETP.GE.AND P0, PT, R84, R227.reuse, PT ;  /* 0x000000e35400720c */ /* 0x080fe40003f06270 */
[----:B------:R-:W-:-:S02]  /*16760*/  ISETP.GE.AND P1, PT, R83, R227, PT ;  /* 0x000000e35300720c */ /* 0x000fc40003f26270 */
[----:B------:R-:W-:Y:S02]  /*16770*/  FSEL R74, R0, -INF , !P6 ;  /* 0xff800000004a7808 */ /* 0x000fe40007000000 */
[----:B------:R-:W-:Y:S02]  /*16780*/  P2R R9, PR, RZ, 0x10 ;  /* 0x00000010ff097803 */ /* 0x000fe40000000000 */
[----:B------:R-:W-:Y:S02]  /*16790*/  FSEL R3, R58, -INF , P0 ;  /* 0xff8000003a037808 */ /* 0x000fe40000000000 */
[----:B------:R-:W-:Y:S02]  /*167a0*/  ISETP.NE.AND P6, PT, R8, RZ, PT ;  /* 0x000000ff0800720c */ /* 0x000fe40003fc5270 */
[----:B------:R-:W-:Y:S02]  /*167b0*/  FSEL R2, R72, -INF , P1 ;  /* 0xff80000048027808 */ /* 0x000fe40000800000 */
[----:B------:R-:W-:-:S02]  /*167c0*/  ISETP.GE.AND P0, PT, R83, R229, PT ;  /* 0x000000e55300720c */ /* 0x000fc40003f06270 */
[----:B------:R-:W-:Y:S02]  /*167d0*/  ISETP.NE.AND P5, PT, R9, RZ, PT ;  /* 0x000000ff0900720c */ /* 0x000fe40003fa5270 */
[----:B------:R-:W-:Y:S02]  /*167e0*/  FSEL R0, R213, -INF , P6 ;  /* 0xff800000d5007808 */ /* 0x000fe40003000000 */
[-C--:B------:R-:W-:Y:S02]  /*167f0*/  ISETP.GE.AND P2, PT, R4, R228.reuse, PT ;  /* 0x000000e40400720c */ /* 0x080fe40003f46270 */
[----:B------:R-:W-:Y:S02]  /*16800*/  FSEL R236, R2, -INF , !P0 ;  /* 0xff80000002ec7808 */ /* 0x000fe40004000000 */
[----:B------:R-:W-:Y:S02]  /*16810*/  ISETP.GE.AND P0, PT, R84, R229, PT ;  /* 0x000000e55400720c */ /* 0x000fe40003f06270 */
[----:B------:R-:W-:-:S02]  /*16820*/  ISETP.GE.AND P1, PT, R5, R228, PT ;  /* 0x000000e40500720c */ /* 0x000fc40003f26270 */
[----:B------:R-:W-:Y:S02]  /*16830*/  FSEL R8, R0, -INF , !P5 ;  /* 0xff80000000087808 */ /* 0x000fe40006800000 */
[-C--:B------:R-:W-:Y:S02]  /*16840*/  ISETP.GE.AND P4, PT, R4, R231.reuse, PT ;  /* 0x000000e70400720c */ /* 0x080fe40003f86270 */
[----:B------:R-:W-:Y:S02]  /*16850*/  FSEL R2, R211, -INF , P2 ;  /* 0xff800000d3027808 */ /* 0x000fe40001000000 */
[-C--:B------:R-:W-:Y:S02]  /*16860*/  ISETP.GE.AND P5, PT, R7, R231.reuse, PT ;  /* 0x000000e70700720c */ /* 0x080fe40003fa6270 */
[----:B------:R-:W-:Y:S02]  /*16870*/  FSEL R226, R3, -INF , !P0 ;  /* 0xff80000003e27808 */ /* 0x000fe40004000000 */
[----:B------:R-:W-:-:S02]  /*16880*/  ISETP.GE.AND P3, PT, R5, R231, PT ;  /* 0x000000e70500720c */ /* 0x000fc40003f66270 */
[-C--:B------:R-:W-:Y:S02]  /*16890*/  ISETP.GE.AND P0, PT, R6, R228.reuse, PT ;  /* 0x000000e40600720c */ /* 0x080fe40003f06270 */
[----:B------:R-:W-:Y:S02]  /*168a0*/  FSEL R0, R207, -INF , P1 ;  /* 0xff800000cf007808 */ /* 0x000fe40000800000 */
[-C--:B------:R-:W-:Y:S02]  /*168b0*/  ISETP.GE.AND P2, PT, R7, R228.reuse, PT ;  /* 0x000000e40700720c */ /* 0x080fe40003f46270 */
[----:B------:R-:W-:Y:S02]  /*168c0*/  ISETP.GE.AND P1, PT, R10, R228, PT ;  /* 0x000000e40a00720c */ /* 0x000fe40003f26270 */
[----:B------:R-:W-:Y:S02]  /*168d0*/  FSEL R9, R2, -INF , !P4 ;  /* 0xff80000002097808 */ /* 0x000fe40006000000 */
[----:B------:R-:W-:-:S02]  /*168e0*/  P2R R4, PR, RZ, 0x20 ;  /* 0x00000020ff047803 */ /* 0x000fc40000000000 */
[-C--:B------:R-:W-:Y:S02]  /*168f0*/  ISETP.GE.AND P4, PT, R10, R231.reuse, PT ;  /* 0x000000e70a00720c */ /* 0x080fe40003f86270 */
[----:B------:R-:W-:Y:S02]  /*16900*/  ISETP.GE.AND P6, PT, R6, R231, PT ;  /* 0x000000e70600720c */ /* 0x000fe40003fc6270 */
[----:B------:R-:W-:Y:S02]  /*16910*/  FSEL R3, R206, -INF , P0 ;  /* 0xff800000ce037808 */ /* 0x000fe40000000000 */
[----:B------:R-:W-:Y:S02]  /*16920*/  FSEL R10, R0, -INF , !P3 ;  /* 0xff800000000a7808 */ /* 0x000fe40005800000 */
[----:B------:R-:W-:Y:S02]  /*16930*/  ISETP.GE.AND P0, PT, R11, R228, PT ;  /* 0x000000e40b00720c */ /* 0x000fe40003f06270 */
[----:B------:R-:W-:-:S02]  /*16940*/  FSEL R2, R205, -INF , P2 ;  /* 0xff800000cd027808 */ /* 0x000fc40001000000 */
[----:B------:R-:W-:Y:S02]  /*16950*/  FSEL R0, R204, -INF , P1 ;  /* 0xff800000cc007808 */ /* 0x000fe40000800000 */
[----:B------:R-:W-:Y:S02]  /*16960*/  ISETP.NE.AND P2, PT, R4, RZ, PT ;  /* 0x000000ff0400720c */ /* 0x000fe40003f45270 */
[-C--:B------:R-:W-:Y:S02]  /*16970*/  ISETP.GE.AND P1, PT, R13, R231.reuse, PT ;  /* 0x000000e70d00720c */ /* 0x080fe40003f26270 */
[----:B------:R-:W-:Y:S02]  /*16980*/  FSEL R72, R3, -INF , !P6 ;  /* 0xff80000003487808 */ /* 0x000fe40007000000 */
[----:B------:R-:W-:Y:S02]  /*16990*/  ISETP.GE.AND P5, PT, R11, R231, PT ;  /* 0x000000e70b00720c */ /* 0x000fe40003fa6270 */
[----:B------:R-:W-:-:S02]  /*169a0*/  FSEL R3, R200, -INF , P0 ;  /* 0xff800000c8037808 */ /* 0x000fc40000000000 */
[----:B------:R-:W-:Y:S02]  /*169b0*/  FSEL R77, R0, -INF , !P4 ;  /* 0xff800000004d7808 */ /* 0x000fe40006000000 */
[----:B------:R-:W-:Y:S02]  /*169c0*/  FSEL R58, R2, -INF , !P2 ;  /* 0xff800000023a7808 */ /* 0x000fe40005000000 */
[----:B------:R-:W-:Y:S02]  /*169d0*/  P2R R0, PR, RZ, 0x2 ;  /* 0x00000002ff007803 */ /* 0x000fe40000000000 */
[-C--:B------:R-:W-:Y:S02]  /*169e0*/  ISETP.GE.AND P2, PT, R13, R228.reuse, PT ;  /* 0x000000e40d00720c */ /* 0x080fe40003f46270 */
[----:B------:R-:W-:Y:S02]  /*169f0*/  ISETP.GE.AND P3, PT, R12, R228, PT ;  /* 0x000000e40c00720c */ /* 0x000fe40003f66270 */
[----:B------:R-:W-:-:S02]  /*16a00*/  FSEL R80, R3, -INF , !P5 ;  /* 0xff80000003507808 */ /* 0x000fc40006800000 */
[----:B------:R-:W-:Y:S02]  /*16a10*/  ISETP.NE.AND P5, PT, R0, RZ, PT ;  /* 0x000000ff0000720c */ /* 0x000fe40003fa5270 */
[----:B------:R-:W-:Y:S02]  /*16a20*/  FSEL R0, R198, -INF , P2 ;  /* 0xff800000c6007808 */ /* 0x000fe40001000000 */
[----:B------:R-:W-:Y:S02]  /*16a30*/  ISETP.GE.AND P6, PT, R12, R231, PT ;  /* 0x000000e70c00720c */ /* 0x000fe40003fc6270 */
[----:B------:R-:W-:Y:S02]  /*16a40*/  FSEL R2, R199, -INF , P3 ;  /* 0xff800000c7027808 */ /* 0x000fe40001800000 */
[----:B------:R-:W-:Y:S02]  /*16a50*/  ISETP.GE.AND P2, PT, R16, R228, PT ;  /* 0x000000e41000720c */ /* 0x000fe40003f46270 */
[----:B------:R-:W-:-:S02]  /*16a60*/  FSEL R81, R0, -INF , !P5 ;  /* 0xff80000000517808 */ /* 0x000fc40006800000 */
[----:B------:R-:W-:Y:S02]  /*16a70*/  FSEL R87, R2, -INF , !P6 ;  /* 0xff80000002577808 */ /* 0x000fe40007000000 */
[----:B------:R-:W-:Y:S02]  /*16a80*/  FSEL R0, R194, -INF , P2 ;  /* 0xff800000c2007808 */ /* 0x000fe40001000000 */
[----:B------:R-:W-:Y:S02]  /*16a90*/  ISETP.GE.AND P6, PT, R16, R231, PT ;  /* 0x000000e71000720c */ /* 0x000fe40003fc6270 */
[-C--:B------:R-:W-:Y:S02]  /*16aa0*/  ISETP.GE.AND P1, PT, R14, R228.reuse, PT ;  /* 0x000000e40e00720c */ /* 0x080fe40003f26270 */
[----:B------:R-:W-:Y:S02]  /*16ab0*/  FSEL R97, R0, -INF , !P6 ;  /* 0xff80000000617808 */ /* 0x000fe40007000000 */
[----:B------:R-:W2:Y:S01]  /*16ac0*/  LD.E R0, desc[UR4][R134.64+0xdc] ;  /* 0x0000dc0486007980 */ /* 0x000ea2000c101900 */
[----:B------:R-:W-:-:S02]  /*16ad0*/  ISETP.GE.AND P0, PT, R15, R228, PT ;  /* 0x000000e40f00720c */ /* 0x000fc40003f06270 */
[-C--:B------:R-:W-:Y:S02]  /*16ae0*/  ISETP.GE.AND P4, PT, R14, R231.reuse, PT ;  /* 0x000000e70e00720c */ /* 0x080fe40003f86270 */
[----:B------:R-:W-:Y:S02]  /*16af0*/  FSEL R3, R197, -INF , P1 ;  /* 0xff800000c5037808 */ /* 0x000fe40000800000 */
[-C--:B------:R-:W-:Y:S02]  /*16b00*/  ISETP.GE.AND P1, PT, R17, R231.reuse, PT ;  /* 0x000000e71100720c */ /* 0x080fe40003f26270 */
[----:B------:R-:W-:Y:S02]  /*16b10*/  ISETP.GE.AND P3, PT, R15, R231, PT ;  /* 0x000000e70f00720c */ /* 0x000fe40003f66270 */
[----:B------:R-:W-:Y:S02]  /*16b20*/  FSEL R2, R195, -INF , P0 ;  /* 0xff800000c3027808 */ /* 0x000fe40000000000 */
[----:B------:R-:W-:-:S02]  /*16b30*/  ISETP.GE.AND P5, PT, R17, R228, PT ;  /* 0x000000e41100720c */ /* 0x000fc40003fa6270 */
[----:B------:R-:W-:Y:S02]  /*16b40*/  FSEL R89, R3, -INF , !P4 ;  /* 0xff80000003597808 */ /* 0x000fe40006000000 */
[----:B------:R-:W-:Y:S02]  /*16b50*/  P2R R3, PR, RZ, 0x2 ;  /* 0x00000002ff037803 */ /* 0x000fe40000000000 */
[----:B------:R-:W-:Y:S02]  /*16b60*/  ISETP.GE.AND P1, PT, R18, R228, PT ;  /* 0x000000e41200720c */ /* 0x000fe40003f26270 */
[----:B------:R-:W-:Y:S02]  /*16b70*/  FSEL R93, R2, -INF , !P3 ;  /* 0xff800000025d7808 */ /* 0x000fe40005800000 */
[----:B------:R-:W-:Y:S02]  /*16b80*/  FSEL R2, R193, -INF , P5 ;  /* 0xff800000c1027808 */ /* 0x000fe40002800000 */
[----:B------:R-:W-:-:S02]  /*16b90*/  ISETP.NE.AND P5, PT, R3, RZ, PT ;  /* 0x000000ff0300720c */ /* 0x000fc40003fa5270 */
[-C--:B------:R-:W-:Y:S02]  /*16ba0*/  ISETP.GE.AND P4, PT, R18, R231.reuse, PT ;  /* 0x000000e71200720c */ /* 0x080fe40003f86270 */
[----:B------:R-:W-:Y:S02]  /*16bb0*/  FSEL R3, R191, -INF , P1 ;  /* 0xff800000bf037808 */ /* 0x000fe40000800000 */
[-C--:B------:R-:W-:Y:S02]  /*16bc0*/  ISETP.GE.AND P0, PT, R19, R228.reuse, PT ;  /* 0x000000e41300720c */ /* 0x080fe40003f06270 */
[----:B------:R-:W-:Y:S02]  /*16bd0*/  ISETP.GE.AND P2, PT, R20, R228, PT ;  /* 0x000000e41400720c */ /* 0x000fe40003f46270 */
[----:B------:R-:W-:Y:S02]  /*16be0*/  ISETP.GE.AND P1, PT, R21, R231, PT ;  /* 0x000000e71500720c */ /* 0x000fe40003f26270 */
[----:B------:R-:W-:-:S02]  /*16bf0*/  FSEL R88, R2, -INF , !P5 ;  /* 0xff80000002587808 */ /* 0x000fc40006800000 */
[----:B------:R-:W-:Y:S02]  /*16c00*/  FSEL R99, R3, -INF , !P4 ;  /* 0xff80000003637808 */ /* 0x000fe40006000000 */
[-C--:B------:R-:W-:Y:S02]  /*16c10*/  ISETP.GE.AND P3, PT, R19, R231.reuse, PT ;  /* 0x000000e71300720c */ /* 0x080fe40003f66270 */
[----:B------:R-:W-:Y:S02]  /*16c20*/  ISETP.GE.AND P6, PT, R20, R231, PT ;  /* 0x000000e71400720c */ /* 0x000fe40003fc6270 */
[----:B------:R-:W-:Y:S02]  /*16c30*/  FSEL R2, R190, -INF , P0 ;  /* 0xff800000be027808 */ /* 0x000fe40000000000 */
[----:B------:R-:W-:Y:S02]  /*16c40*/  FSEL R3, R188, -INF , P2 ;  /* 0xff800000bc037808 */ /* 0x000fe40001000000 */
[----:B------:R-:W-:-:S02]  /*16c50*/  ISETP.GE.AND P5, PT, R21, R228, PT ;  /* 0x000000e41500720c */ /* 0x000fc40003fa6270 */
[----:B------:R-:W-:Y:S02]  /*16c60*/  P2R R4, PR, RZ, 0x2 ;  /* 0x00000002ff047803 */ /* 0x000fe40000000000 */
[----:B------:R-:W-:Y:S02]  /*16c70*/  FSEL R101, R2, -INF , !P3 ;  /* 0xff80000002657808 */ /* 0x000fe40005800000 */
[----:B------:R-:W-:Y:S02]  /*16c80*/  FSEL R105, R3, -INF , !P6 ;  /* 0xff80000003697808 */ /* 0x000fe40007000000 */
[----:B------:R-:W-:Y:S02]  /*16c90*/  FSEL R2, R187, -INF , P5 ;  /* 0xff800000bb027808 */ /* 0x000fe40002800000 */
[----:B------:R-:W-:Y:S02]  /*16ca0*/  ISETP.NE.AND P6, PT, R4, RZ, PT ;  /* 0x000000ff0400720c */ /* 0x000fe40003fc5270 */
[----:B------:R-:W-:-:S02]  /*16cb0*/  ISETP.GE.AND P0, PT, R22, R228, PT ;  /* 0x000000e41600720c */ /* 0x000fc40003f06270 */
[-C--:B------:R-:W-:Y:S02]  /*16cc0*/  ISETP.GE.AND P2, PT, R24, R228.reuse, PT ;  /* 0x000000e41800720c */ /* 0x080fe40003f46270 */
[----:B------:R-:W-:Y:S02]  /*16cd0*/  FSEL R95, R2, -INF , !P6 ;  /* 0xff800000025f7808 */ /* 0x000fe40007000000 */
[-C--:B------:R-:W-:Y:S02]  /*16ce0*/  ISETP.GE.AND P6, PT, R25, R231.reuse, PT ;  /* 0x000000e71900720c */ /* 0x080fe40003fc6270 */
[-C--:B------:R-:W-:Y:S02]  /*16cf0*/  ISETP.GE.AND P4, PT, R22, R231.reuse, PT ;  /* 0x000000e71600720c */ /* 0x080fe40003f86270 */
[----:B------:R-:W-:Y:S02]  /*16d00*/  ISETP.GE.AND P1, PT, R23, R228, PT ;  /* 0x000000e41700720c */ /* 0x000fe40003f26270 */
[----:B------:R-:W-:-:S02]  /*16d10*/  ISETP.GE.AND P5, PT, R24, R231, PT ;  /* 0x000000e71800720c */ /* 0x000fc40003fa6270 */
[----:B------:R-:W-:Y:S02]  /*16d20*/  FSEL R3, R186, -INF , P0 ;  /* 0xff800000ba037808 */ /* 0x000fe40000000000 */
[----:B------:R-:W-:Y:S02]  /*16d30*/  FSEL R4, R184, -INF , P2 ;  /* 0xff800000b8047808 */ /* 0x000fe40001000000 */
[----:B------:R-:W-:Y:S02]  /*16d40*/  ISETP.GE.AND P0, PT, R25, R228, PT ;  /* 0x000000e41900720c */ /* 0x000fe40003f06270 */
[----:B------:R-:W-:Y:S02]  /*16d50*/  P2R R5, PR, RZ, 0x40 ;  /* 0x00000040ff057803 */ /* 0x000fe40000000000 */
[----:B------:R-:W-:Y:S02]  /*16d60*/  ISETP.GE.AND P3, PT, R23, R231, PT ;  /* 0x000000e71700720c */ /* 0x000fe40003f66270 */
[----:B------:R-:W-:-:S02]  /*16d70*/  FSEL R2, R185, -INF , P1 ;  /* 0xff800000b9027808 */ /* 0x000fc40000800000 */
[----:B------:R-:W-:Y:S02]  /*16d80*/  FSEL R108, R3, -INF , !P4 ;  /* 0xff800000036c7808 */ /* 0x000fe40006000000 */
[----:B------:R-:W-:Y:S02]  /*16d90*/  FSEL R114, R4, -INF , !P5 ;  /* 0xff80000004727808 */ /* 0x000fe40006800000 */
[----:B------:R-:W-:Y:S02]  /*16da0*/  ISETP.GE.AND P1, PT, R26, R228, PT ;  /* 0x000000e41a00720c */ /* 0x000fe40003f26270 */
[----:B------:R-:W-:Y:S02]  /*16db0*/  FSEL R3, R183, -INF , P0 ;  /* 0xff800000b7037808 */ /* 0x000fe40000000000 */
[----:B------:R-:W-:Y:S02]  /*16dc0*/  ISETP.NE.AND P5, PT, R5, RZ, PT ;  /* 0x000000ff0500720c */ /* 0x000fe40003fa5270 */
[----:B------:R-:W-:-:S02]  /*16dd0*/  FSEL R110, R2, -INF , !P3 ;  /* 0xff800000026e7808 */ /* 0x000fc40005800000 */
[-C--:B------:R-:W-:Y:S02]  /*16de0*/  ISETP.GE.AND P4, PT, R26, R231.reuse, PT ;  /* 0x000000e71a00720c */ /* 0x080fe40003f86270 */
[----:B------:R-:W-:Y:S02]  /*16df0*/  ISETP.GE.AND P2, PT, R27, R228, PT ;  /* 0x000000e41b00720c */ /* 0x000fe40003f46270 */
[----:B------:R-:W-:Y:S02]  /*16e00*/  FSEL R2, R182, -INF , P1 ;  /* 0xff800000b6027808 */ /* 0x000fe40000800000 */
[----:B------:R-:W-:Y:S02]  /*16e10*/  FSEL R103, R3, -INF , !P5 ;  /* 0xff80000003677808 */ /* 0x000fe40006800000 */
[-C--:B------:R-:W-:Y:S02]  /*16e20*/  ISETP.GE.AND P5, PT, R30, R231.reuse, PT ;  /* 0x000000e71e00720c */ /* 0x080fe40003fa6270 */
[----:B------:R-:W-:-:S02]  /*16e30*/  ISETP.GE.AND P3, PT, R27, R231, PT ;  /* 0x000000e71b00720c */ /* 0x000fc40003f66270 */
[----:B------:R-:W-:Y:S02]  /*16e40*/  FSEL R3, R181, -INF , P2 ;  /* 0xff800000b5037808 */ /* 0x000fe40001000000 */
[----:B------:R-:W-:Y:S02]  /*16e50*/  FSEL R117, R2, -INF , !P4 ;  /* 0xff80000002757808 */ /* 0x000fe40006000000 */
[-C--:B------:R-:W-:Y:S02]  /*16e60*/  ISETP.GE.AND P0, PT, R28, R228.reuse, PT ;  /* 0x000000e41c00720c */ /* 0x080fe40003f06270 */
[----:B------:R-:W-:Y:S02]  /*16e70*/  P2R R2, PR, RZ, 0x20 ;  /* 0x00000020ff027803 */ /* 0x000fe40000000000 */
[-C--:B------:R-:W-:Y:S02]  /*16e80*/  ISETP.GE.AND P2, PT, R36, R228.reuse, PT ;  /* 0x000000e42400720c */ /* 0x080fe40003f46270 */
[----:B------:R-:W-:-:S02]  /*16e90*/  ISETP.GE.AND P1, PT, R30, R228, PT ;  /* 0x000000e41e00720c */ /* 0x000fc40003f26270 */
[----:B------:R-:W-:Y:S02]  /*16ea0*/  FSEL R119, R3, -INF , !P3 ;  /* 0xff80000003777808 */ /* 0x000fe40005800000 */
[-C--:B------:R-:W-:Y:S02]  /*16eb0*/  ISETP.GE.AND P6, PT, R28, R231.reuse, PT ;  /* 0x000000e71c00720c */ /* 0x080fe40003fc6270 */
[----:B------:R-:W-:Y:S02]  /*16ec0*/  FSEL R4, R180, -INF , P0 ;  /* 0xff800000b4047808 */ /* 0x000fe40000000000 */
[----:B------:R-:W-:Y:S02]  /*16ed0*/  ISETP.NE.AND P3, PT, R2, RZ, PT ;  /* 0x000000ff0200720c */ /* 0x000fe40003f65270 */
[----:B------:R-:W-:Y:S02]  /*16ee0*/  ISETP.GE.AND P5, PT, R36, R231, PT ;  /* 0x000000e72400720c */ /* 0x000fe40003fa6270 */
[----:B------:R-:W-:-:S02]  /*16ef0*/  FSEL R2, R178, -INF , P2 ;  /* 0xff800000b2027808 */ /* 0x000fc40001000000 */
[----:B------:R-:W-:Y:S02]  /*16f00*/  FSEL R3, R179, -INF , P1 ;  /* 0xff800000b3037808 */ /* 0x000fe40000800000 */
[-C--:B------:R-:W-:Y:S02]  /*16f10*/  ISETP.GE.AND P2, PT, R49, R231.reuse, PT ;  /* 0x000000e73100720c */ /* 0x080fe40003f46270 */
[-C--:B------:R-:W-:Y:S02]  /*16f20*/  ISETP.GE.AND P0, PT, R40, R228.reuse, PT ;  /* 0x000000e42800720c */ /* 0x080fe40003f06270 */
[----:B------:R-:W-:Y:S02]  /*16f30*/  FSEL R122, R4, -INF , !P6 ;  /* 0xff800000047a7808 */ /* 0x000fe40007000000 */
[C---:B------:R-:W-:Y:S02]  /*16f40*/  ISETP.GE.AND P1, PT, R45.reuse, R228, PT ;  /* 0x000000e42d00720c */ /* 0x040fe40003f26270 */
[----:B------:R-:W-:-:S02]  /*16f50*/  ISETP.GE.AND P6, PT, R45, R231, PT ;  /* 0x000000e72d00720c */ /* 0x000fc40003fc6270 */
[----:B------:R-:W-:Y:S02]  /*16f60*/  FSEL R125, R2, -INF , !P5 ;  /* 0xff800000027d7808 */ /* 0x000fe40006800000 */
[----:B------:R-:W-:Y:S02]  /*16f70*/  FSEL R45, R3, -INF , !P3 ;  /* 0xff800000032d7808 */ /* 0x000fe40005800000 */
[----:B------:R-:W-:Y:S02]  /*16f80*/  P2R R2, PR, RZ, 0x4 ;  /* 0x00000004ff027803 */ /* 0x000fe40000000000 */
[----:B------:R-:W-:Y:S02]  /*16f90*/  ISETP.GE.AND P3, PT, R49, R228, PT ;  /* 0x000000e43100720c */ /* 0x000fe40003f66270 */
[----:B------:R-:W-:Y:S02]  /*16fa0*/  FSEL R4, R177, -INF , P0 ;  /* 0xff800000b1047808 */ /* 0x000fe40000000000 */
[----:B------:R-:W-:-:S02]  /*16fb0*/  FSEL R3, R175, -INF , P1 ;  /* 0xff800000af037808 */ /* 0x000fc40000800000 */
[----:B------:R-:W-:Y:S02]  /*16fc0*/  ISETP.GE.AND P0, PT, R54, R228, PT ;  /* 0x000000e43600720c */ /* 0x000fe40003f06270 */
[----:B------:R-:W-:Y:S02]  /*16fd0*/  ISETP.NE.AND P1, PT, R2, RZ, PT ;  /* 0x000000ff0200720c */ /* 0x000fe40003f25270 */
[----:B------:R-:W-:Y:S02]  /*16fe0*/  FSEL R2, R151, -INF , P3 ;  /* 0xff80000097027808 */ /* 0x000fe40001800000 */
[----:B------:R-:W-:Y:S02]  /*16ff0*/  FSEL R151, R3, -INF , !P6 ;  /* 0xff80000003977808 */ /* 0x000fe40007000000 */
[----:B------:R-:W-:Y:S02]  /*17000*/  FSEL R3, R174, -INF , P0 ;  /* 0xff800000ae037808 */ /* 0x000fe40000000000 */
[----:B------:R-:W-:-:S02]  /*17010*/  ISETP.GE.AND P0, PT, R51, R231, PT ;  /* 0x000000e73300720c */ /* 0x000fc40003f06270 */
[-C--:B------:R-:W-:Y:S02]  /*17020*/  ISETP.GE.AND P4, PT, R40, R231.reuse, PT ;  /* 0x000000e72800720c */ /* 0x080fe40003f86270 */
[-C--:B------:R-:W-:Y:S02]  /*17030*/  ISETP.GE.AND P2, PT, R53, R228.reuse, PT ;  /* 0x000000e43500720c */ /* 0x080fe40003f46270 */
[----:B------:R-:W-:Y:S02]  /*17040*/  FSEL R120, R2, -INF , !P1 ;  /* 0xff80000002787808 */ /* 0x000fe40004800000 */
[----:B------:R-:W-:Y:S02]  /*17050*/  ISETP.GE.AND P6, PT, R52, R231, PT ;  /* 0x000000e73400720c */ /* 0x000fe40003fc6270 */
[----:B------:R-:W-:Y:S02]  /*17060*/  P2R R2, PR, RZ, 0x1 ;  /* 0x00000001ff027803 */ /* 0x000fe40000000000 */
[----:B------:R-:W-:-:S02]  /*17070*/  ISETP.GE.AND P1, PT, R51, R228, PT ;  /* 0x000000e43300720c */ /* 0x000fc40003f26270 */
[-C--:B------:R-:W-:Y:S02]  /*17080*/  ISETP.GE.AND P5, PT, R54, R231.reuse, PT ;  /* 0x000000e73600720c */ /* 0x080fe40003fa6270 */
[----:B------:R-:W-:Y:S02]  /*17090*/  FSEL R127, R4, -INF , !P4 ;  /* 0xff800000047f7808 */ /* 0x000fe40006000000 */
[----:B------:R-:W-:Y:S02]  /*170a0*/  ISETP.GE.AND P3, PT, R52, R228, PT ;  /* 0x000000e43400720c */ /* 0x000fe40003f66270 */
[----:B------:R-:W-:Y:S02]  /*170b0*/  FSEL R4, R153, -INF , P2 ;  /* 0xff80000099047808 */ /* 0x000fe40001000000 */
[----:B------:R-:W-:Y:S02]  /*170c0*/  ISETP.GE.AND P4, PT, R53, R231, PT ;  /* 0x000000e73500720c */ /* 0x000fe40003f86270 */
[----:B------:R-:W-:-:S02]  /*170d0*/  P2R R5, PR, RZ, 0x40 ;  /* 0x00000040ff057803 */ /* 0x000fc40000000000 */
[----:B------:R-:W-:Y:S02]  /*170e0*/  ISETP.NE.AND P2, PT, R2, RZ, PT ;  /* 0x000000ff0200720c */ /* 0x000fe40003f45270 */
[----:B------:R-:W-:Y:S02]  /*170f0*/  FSEL R2, R173, -INF , P1 ;  /* 0xff800000ad027808 */ /* 0x000fe40000800000 */
[----:B------:R-:W-:Y:S02]  /*17100*/  FSEL R153, R3, -INF , !P5 ;  /* 0xff80000003997808 */ /* 0x000fe40006800000 */
[----:B------:R-:W-:Y:S02]  /*17110*/  ISETP.GE.AND P0, PT, R50, R228, PT ;  /* 0x000000e43200720c */ /* 0x000fe40003f06270 */
[----:B------:R-:W-:Y:S02]  /*17120*/  ISETP.GE.AND P1, PT, R44, R231, PT ;  /* 0x000000e72c00720c */ /* 0x000fe40003f26270 */
[----:B------:R-:W-:-:S02]  /*17130*/  FSEL R3, R158, -INF , P3 ;  /* 0xff8000009e037808 */ /* 0x000fc40001800000 */
[----:B------:R-:W-:Y:S02]  /*17140*/  ISETP.NE.AND P3, PT, R5, RZ, PT ;  /* 0x000000ff0500720c */ /* 0x000fe40003f65270 */
[----:B------:R-:W-:Y:S02]  /*17150*/  FSEL R158, R4, -INF , !P4 ;  /* 0xff800000049e7808 */ /* 0x000fe40006000000 */
        /* <DEDUP_REMOVED lines=11> */
[-C--:B------:R-:W-:Y:S02]  /*17210*/  ISETP.GE.AND P1, PT, R42, R228.reuse, PT ;  /* 0x000000e42a00720c */ /* 0x080fe40003f26270 */
        /* <DEDUP_REMOVED lines=10> */
[C---:B------:R-:W-:Y:S02]  /*172c0*/  ISETP.GE.AND P2, PT, R35.reuse, R231, PT ;  /* 0x000000e72300720c */ /* 0x040fe40003f46270 */
[----:B------:R-:W-:Y:S02]  /*172d0*/  FSEL R204, R2, -INF , !P6 ;  /* 0xff80000002cc7808 */ /* 0x000fe40007000000 */
[----:B------:R-:W-:Y:S02]  /*172e0*/  FSEL R154, R4, -INF , !P4 ;  /* 0xff800000049a7808 */ /* 0x000fe40006000000 */
[----:B------:R-:W-:Y:S02]  /*172f0*/  P2R R2, PR, RZ, 0x2 ;  /* 0x00000002ff027803 */ /* 0x000fe40000000000 */
[----:B------:R-:W-:Y:S02]  /*17300*/  ISETP.GE.AND P4, PT, R35, R228, PT ;  /* 0x000000e42300720c */ /* 0x000fe40003f86270 */
[----:B------:R-:W-:-:S02]  /*17310*/  P2R R4, PR, RZ, 0x4 ;  /* 0x00000004ff047803 */ /* 0x000fc40000000000 */
[----:B------:R-:W-:Y:S02]  /*17320*/  ISETP.NE.AND P6, PT, R2, RZ, PT ;  /* 0x000000ff0200720c */ /* 0x000fe40003fc5270 */
[----:B------:R-:W-:Y:S02]  /*17330*/  FSEL R2, R164, -INF , P4 ;  /* 0xff800000a4027808 */ /* 0x000fe40002000000 */
[----:B------:R-:W-:Y:S02]  /*17340*/  ISETP.GE.AND P0, PT, R39, R228, PT ;  /* 0x000000e42700720c */ /* 0x000fe40003f06270 */
[----:B------:R-:W-:Y:S02]  /*17350*/  ISETP.NE.AND P4, PT, R4, RZ, PT ;  /* 0x000000ff0400720c */ /* 0x000fe40003f85270 */
[----:B------:R-:W-:Y:S02]  /*17360*/  FSEL R157, R3, -INF , !P3 ;  /* 0xff800000039d7808 */ /* 0x000fe40005800000 */
[----:B------:R-:W-:-:S02]  /*17370*/  ISETP.GE.AND P5, PT, R39, R231, PT ;  /* 0x000000e72700720c */ /* 0x000fc40003fa6270 */
[----:B------:R-:W-:Y:S02]  /*17380*/  FSEL R3, R167, -INF , P0 ;  /* 0xff800000a7037808 */ /* 0x000fe40000000000 */
[----:B------:R-:W-:Y:S02]  /*17390*/  FSEL R169, R2, -INF , !P4 ;  /* 0xff80000002a97808 */ /* 0x000fe40006000000 */
[----:B------:R-:W-:Y:S02]  /*173a0*/  ISETP.GE.AND P3, PT, R34, R228, PT ;  /* 0x000000e42200720c */ /* 0x000fe40003f66270 */
[----:B------:R-:W-:Y:S02]  /*173b0*/  FMNMX3.FTZ R2, R69, R85, R68, !PT ;  /* 0x0000005545027276 */ /* 0x000fe40007810044 */
[----:B------:R-:W-:Y:S02]  /*173c0*/  FSEL R205, R3, -INF , !P5 ;  /* 0xff80000003cd7808 */ /* 0x000fe40006800000 */
[----:B------:R-:W-:-:S02]  /*173d0*/  FSEL R3, R163, -INF , P3 ;  /* 0xff800000a3037808 */ /* 0x000fc40001800000 */
[----:B------:R-:W-:Y:S02]  /*173e0*/  FMNMX3.FTZ R2, R2, R65, R70, !PT ;  /* 0x0000004102027276 */ /* 0x000fe40007810046 */
[-C--:B------:R-:W-:Y:S02]  /*173f0*/  ISETP.GE.AND P1, PT, R33, R228.reuse, PT ;  /* 0x000000e42100720c */ /* 0x080fe40003f26270 */
[----:B------:R-:W-:Y:S02]  /*17400*/  FSEL R173, R3, -INF , !P6 ;  /* 0xff80000003ad7808 */ /* 0x000fe40007000000 */
[----:B------:R-:W-:Y:S02]  /*17410*/  FMNMX3.FTZ R2, R2, R75, R78, !PT ;  /* 0x0000004b02027276 */ /* 0x000fe4000781004e */
[----:B------:R-:W-:Y:S02]  /*17420*/  ISETP.GE.AND P2, PT, R33, R231, PT ;  /* 0x000000e72100720c */ /* 0x000fe40003f46270 */
[----:B------:R-:W-:-:S02]  /*17430*/  ISETP.GE.AND P0, PT, R31, R228, PT ;  /* 0x000000e41f00720c */ /* 0x000fc40003f06270 */
[----:B------:R-:W-:Y:S02]  /*17440*/  FSEL R3, R162, -INF , P1 ;  /* 0xff800000a2037808 */ /* 0x000fe40000800000 */
[-C--:B------:R-:W-:Y:S02]  /*17450*/  ISETP.GE.AND P1, PT, R32, R231.reuse, PT ;  /* 0x000000e72000720c */ /* 0x080fe40003f26270 */
[----:B------:R-:W-:Y:S02]  /*17460*/  FMNMX3.FTZ R2, R2, R82, R86, !PT ;  /* 0x0000005202027276 */ /* 0x000fe40007810056 */
[----:B------:R-:W-:Y:S02]  /*17470*/  ISETP.GE.AND P5, PT, R31, R231, PT ;  /* 0x000000e71f00720c */ /* 0x000fe40003fa6270 */
[----:B------:R-:W-:Y:S02]  /*17480*/  FSEL R4, R161, -INF , P0 ;  /* 0xff800000a1047808 */ /* 0x000fe40000000000 */
[----:B------:R-:W-:-:S02]  /*17490*/  FSEL R214, R3, -INF , !P2 ;  /* 0xff80000003d67808 */ /* 0x000fc40005000000 */
[----:B------:R-:W-:Y:S01]  /*174a0*/  P2R R3, PR, RZ, 0x2 ;  /* 0x00000002ff037803 */ /* 0x000fe20000000000 */
[----:B------:R-:W-:Y:S01]  /*174b0*/  IMAD.MOV.U32 R13, RZ, RZ, R215 ;  /* 0x000000ffff0d7224 */ /* 0x000fe200078e00d7 */
[----:B------:R-:W-:Y:S02]  /*174c0*/  ISETP.GE.AND P6, PT, R32, R228, PT ;  /* 0x000000e42000720c */ /* 0x000fe40003fc6270 */
[----:B------:R-:W-:Y:S02]  /*174d0*/  FMNMX3.FTZ R2, R2, R90, R92, !PT ;  /* 0x0000005a02027276 */ /* 0x000fe4000781005c */
[----:B------:R-:W-:Y:S02]  /*174e0*/  FSEL R215, R4, -INF , !P5 ;  /* 0xff80000004d77808 */ /* 0x000fe40006800000 */
[----:B------:R-:W-:Y:S02]  /*174f0*/  ISETP.NE.AND P5, PT, R3, RZ, PT ;  /* 0x000000ff0300720c */ /* 0x000fe40003fa5270 */
[----:B------:R-:W-:-:S02]  /*17500*/  FSEL R3, R159, -INF , P6 ;  /* 0xff8000009f037808 */ /* 0x000fc40003000000 */
[----:B------:R-:W-:Y:S02]  /*17510*/  FMNMX3.FTZ R2, R2, R94, R96, !PT ;  /* 0x0000005e02027276 */ /* 0x000fe40007810060 */
[----:B------:R-:W-:Y:S02]  /*17520*/  FSEL R197, R3, -INF , !P5 ;  /* 0xff80000003c57808 */ /* 0x000fe40006800000 */
[----:B------:R-:W-:Y:S02]  /*17530*/  FMNMX3.FTZ R3, R2, R98, R100, !PT ;  /* 0x0000006202037276 */ /* 0x000fe40007810064 */
[----:B------:R-:W-:Y:S02]  /*17540*/  FMNMX3.FTZ R2, R74, R8, R9, !PT ;  /* 0x000000084a027276 */ /* 0x000fe40007810009 */
[----:B------:R-:W-:Y:S02]  /*17550*/  FMNMX3.FTZ R3, R3, R102, R104, !PT ;  /* 0x0000006603037276 */ /* 0x000fe40007810068 */
[----:B------:R-:W-:-:S02]  /*17560*/  FMNMX3.FTZ R2, R2, R10, R72, !PT ;  /* 0x0000000a02027276 */ /* 0x000fc40007810048 */
[C---:B------:R-:W-:Y:S02]  /*17570*/  ISETP.GE.AND P0, PT, R37.reuse, R228, PT ;  /* 0x000000e42500720c */ /* 0x040fe40003f06270 */
[----:B------:R-:W-:Y:S02]  /*17580*/  ISETP.GE.AND P2, PT, R37, R231, PT ;  /* 0x000000e72500720c */ /* 0x000fe40003f46270 */
        /* <DEDUP_REMOVED lines=13> */
[C---:B------:R-:W-:Y:S02]  /*17660*/  ISETP.GE.AND P3, PT, R29.reuse, R231, PT ;  /* 0x000000e71d00720c */ /* 0x040fe40003f66270 */
[----:B------:R-:W-:Y:S02]  /*17670*/  FMNMX3.FTZ R2, R2, R95, R108, !PT ;  /* 0x0000005f02027276 */ /* 0x000fe4000781006c */
[----:B------:R-:W-:-:S02]  /*17680*/  ISETP.GE.AND P4, PT, R29, R228, PT ;  /* 0x000000e41d00720c */ /* 0x000fc40003f86270 */
[----:B------:R-:W-:Y:S02]  /*17690*/  FMNMX3.FTZ R37, R37, R155, R166, !PT ;  /* 0x0000009b25257276 */ /* 0x000fe400078100a6 */
[----:B------:R-:W-:Y:S02]  /*176a0*/  P2R R5, PR, RZ, 0x8 ;  /* 0x00000008ff057803 */ /* 0x000fe40000000000 */
[----:B------:R-:W-:Y:S02]  /*176b0*/  FMNMX3.FTZ R2, R2, R110, R114, !PT ;  /* 0x0000006e02027276 */ /* 0x000fe40007810072 */
[----:B------:R-:W-:Y:S02]  /*176c0*/  FSEL R4, R160, -INF , P4 ;  /* 0xff800000a0047808 */ /* 0x000fe40002000000 */
[----:B------:R-:W-:Y:S02]  /*176d0*/  FMNMX3.FTZ R37, R37, R168, R170, !PT ;  /* 0x000000a825257276 */ /* 0x000fe400078100aa */
[----:B------:R-:W-:-:S02]  /*176e0*/  ISETP.NE.AND P4, PT, R5, RZ, PT ;  /* 0x000000ff0500720c */ /* 0x000fc40003f85270 */
[----:B------:R-:W-:Y:S02]  /*176f0*/  FMNMX3.FTZ R2, R2, R103, R117, !PT ;  /* 0x0000006702027276 */ /* 0x000fe40007810075 */
[----:B------:R-:W-:Y:S02]  /*17700*/  ISETP.GE.AND P1, PT, R38, R228, PT ;  /* 0x000000e42600720c */ /* 0x000fe40003f26270 */
[----:B------:R-:W-:Y:S02]  /*17710*/  FMNMX3.FTZ R37, R37, R176, R189, !PT ;  /* 0x000000b025257276 */ /* 0x000fe400078100bd */
[----:B------:R-:W-:Y:S02]  /*17720*/  FSEL R193, R4, -INF , !P4 ;  /* 0xff80000004c17808 */ /* 0x000fe40006000000 */
[----:B------:R-:W-:Y:S02]  /*17730*/  FMNMX3.FTZ R2, R2, R119, R122, !PT ;  /* 0x0000007702027276 */ /* 0x000fe4000781007a */
[----:B------:R-:W-:-:S02]  /*17740*/  FSEL R4, R156, -INF , P1 ;  /* 0xff8000009c047808 */ /* 0x000fc40000800000 */
[CC--:B------:R-:W-:Y:S02]  /*17750*/  ISETP.GE.AND P5, PT, R47.reuse, R228.reuse, PT ;  /* 0x000000e42f00720c */ /* 0x0c0fe40003fa6270 */
[----:B------:R-:W-:Y:S02]  /*17760*/  ISETP.GE.AND P1, PT, R47, R231, PT ;  /* 0x000000e72f00720c */ /* 0x000fe40003f26270 */
[----:B------:R-:W-:Y:S02]  /*17770*/  FMNMX3.FTZ R37, R37, R201, R202, !PT ;  /* 0x000000c925257276 */ /* 0x000fe400078100ca */
[----:B------:R-:W-:Y:S02]  /*17780*/  FSEL R3, R152, -INF , P0 ;  /* 0xff80000098037808 */ /* 0x000fe40000000000 */
[----:B------:R-:W-:Y:S02]  /*17790*/  FMNMX3.FTZ R2, R2, R45, R125, !PT ;  /* 0x0000002d02027276 */ /* 0x000fe4000781007d */
[----:B------:R-:W-:Y:S01]  /*177a0*/  ISETP.GE.AND P4, PT, R41, R228, PT ;  /* 0x000000e42900720c */ /* 0x000fe20003f86270 */
[----:B------:R-:W-:Y:S01]  /*177b0*/  IMAD.MOV.U32 R163, RZ, RZ, R226 ;  /* 0x000000ffffa37224 */ /* 0x000fe200078e00e2 */
[----:B------:R-:W-:-:S02]  /*177c0*/  ISETP.GE.AND P3, PT, R38, R231, PT ;  /* 0x000000e72600720c */ /* 0x000fc40003f66270 */
[----:B------:R-:W-:Y:S02]  /*177d0*/  P2R R5, PR, RZ, 0x20 ;  /* 0x00000020ff057803 */ /* 0x000fe40000000000 */
[----:B------:R-:W-:Y:S02]  /*177e0*/  P2R R6, PR, RZ, 0x2 ;  /* 0x00000002ff067803 */ /* 0x000fe40000000000 */
[----:B------:R-:W-:Y:S02]  /*177f0*/  ISETP.GE.AND P1, PT, R55, R228, PT ;  /* 0x000000e43700720c */ /* 0x000fe40003f26270 */
[----:B------:R-:W-:Y:S01]  /*17800*/  FMNMX3.FTZ R37, R37, R203, R208, !PT ;  /* 0x000000cb25257276 */ /* 0x000fe200078100d0 */
[----:B------:R-:W-:Y:S01]  /*17810*/  IMAD.MOV.U32 R11, RZ, RZ, R220 ;  /* 0x000000ffff0b7224 */ /* 0x000fe200078e00dc */
[----:B------:R-:W-:Y:S02]  /*17820*/  FSEL R226, R3, -INF , !P2 ;  /* 0xff80000003e27808 */ /* 0x000fe40005000000 */
[----:B------:R-:W-:-:S02]  /*17830*/  FMNMX3.FTZ R2, R2, R127, R151, !PT ;  /* 0x0000007f02027276 */ /* 0x000fc40007810097 */
[----:B------:R-:W-:Y:S02]  /*17840*/  ISETP.GE.AND P6, PT, R41, R231, PT ;  /* 0x000000e72900720c */ /* 0x000fe40003fc6270 */
[----:B------:R-:W-:Y:S02]  /*17850*/  FSEL R3, R149, -INF , P4 ;  /* 0xff80000095037808 */ /* 0x000fe40002000000 */
[----:B------:R-:W-:Y:S02]  /*17860*/  FSEL R220, R4, -INF , !P3 ;  /* 0xff80000004dc7808 */ /* 0x000fe40005800000 */
[----:B------:R-:W-:Y:S02]  /*17870*/  ISETP.NE.AND P2, PT, R5, RZ, PT ;  /* 0x000000ff0500720c */ /* 0x000fe40003f45270 */
[----:B------:R-:W-:Y:S02]  /*17880*/  P2R R4, PR, RZ, 0x2 ;  /* 0x00000002ff047803 */ /* 0x000fe40000000000 */
[----:B------:R-:W-:-:S02]  /*17890*/  FMNMX3.FTZ R37, R37, R209, R210, !PT ;  /* 0x000000d125257276 */ /* 0x000fc400078100d2 */
[----:B------:R-:W-:Y:S02]  /*178a0*/  FMNMX3.FTZ R2, R2, R120, R153, !PT ;  /* 0x0000007802027276 */ /* 0x000fe40007810099 */
[----:B------:R-:W-:Y:S02]  /*178b0*/  FSEL R238, R3, -INF , !P6 ;  /* 0xff80000003ee7808 */ /* 0x000fe40007000000 */
[----:B------:R-:W-:Y:S02]  /*178c0*/  ISETP.NE.AND P4, PT, R6, RZ, PT ;  /* 0x000000ff0600720c */ /* 0x000fe40003f85270 */
[----:B------:R-:W-:Y:S02]  /*178d0*/  FSEL R3, R147, -INF , P2 ;  /* 0xff80000093037808 */ /* 0x000fe40001000000 */
[----:B------:R-:W-:Y:S02]  /*178e0*/  ISETP.NE.AND P6, PT, R4, RZ, PT ;  /* 0x000000ff0400720c */ /* 0x000fe40003fc5270 */
[----:B------:R-:W-:-:S02]  /*178f0*/  FMNMX3.FTZ R37, R37, R212, R216, !PT ;  /* 0x000000d425257276 */ /* 0x000fc400078100d8 */
[----:B------:R-:W-:Y:S02]  /*17900*/  FMNMX3.FTZ R2, R2, R158, R137, !PT ;  /* 0x0000009e02027276 */ /* 0x000fe40007810089 */
[----:B------:R-:W-:Y:S02]  /*17910*/  FSEL R207, R3, -INF , !P4 ;  /* 0xff80000003cf7808 */ /* 0x000fe40006000000 */
[----:B------:R-:W-:Y:S02]  /*17920*/  ISETP.GE.AND P5, PT, R55, R231, PT ;  /* 0x000000e73700720c */ /* 0x000fe40003fa6270 */
[----:B------:R-:W-:Y:S02]  /*17930*/  FSEL R3, R146, -INF , P6 ;  /* 0xff80000092037808 */ /* 0x000fe40003000000 */
[----:B------:R-:W-:Y:S02]  /*17940*/  FMNMX3.FTZ R37, R37, R217, R218, !PT ;  /* 0x000000d925257276 */ /* 0x000fe400078100da */
[----:B------:R-:W-:-:S02]  /*17950*/  ISETP.GE.AND P1, PT, R56, R228, PT ;  /* 0x000000e43800720c */ /* 0x000fc40003f26270 */
[----:B------:R-:W-:Y:S02]  /*17960*/  FMNMX3.FTZ R2, R2, R140, R177, !PT ;  /* 0x0000008c02027276 */ /* 0x000fe400078100b1 */
[----:B------:R-:W-:Y:S02]  /*17970*/  FSEL R206, R3, -INF , !P5 ;  /* 0xff80000003ce7808 */ /* 0x000fe40006800000 */
[----:B------:R-:W-:Y:S02]  /*17980*/  FMNMX3.FTZ R37, R37, R219, R234, !PT ;  /* 0x000000db25257276 */ /* 0x000fe400078100ea */
[----:B------:R-:W-:Y:S02]  /*17990*/  ISETP.GE.AND P3, PT, R56, R231, PT ;  /* 0x000000e73800720c */ /* 0x000fe40003f66270 */
[----:B------:R-:W-:Y:S02]  /*179a0*/  FSEL R3, R145, -INF , P1 ;  /* 0xff80000091037808 */ /* 0x000fe40000800000 */
[----:B------:R-:W-:-:S02]  /*179b0*/  FMNMX3.FTZ R2, R2, R178, R154, !PT ;  /* 0x000000b202027276 */ /* 0x000fc4000781009a */
[-C--:B------:R-:W-:Y:S01]  /*179c0*/  ISETP.GE.AND P0, PT, R57, R228.reuse, PT ;  /* 0x000000e43900720c */ /* 0x080fe20003f06270 */
[----:B------:R-:W-:Y:S01]  /*179d0*/  IMAD.MOV.U32 R164, RZ, RZ, R236 ;  /* 0x000000ffffa47224 */ /* 0x000fe200078e00ec */
[----:B------:R-:W-:Y:S02]  /*179e0*/  ISETP.GE.AND P6, PT, R59, R231, PT ;  /* 0x000000e73b00720c */ /* 0x000fe40003fc6270 */
[----:B------:R-:W-:Y:S02]  /*179f0*/  ISETP.GE.AND P5, PT, R60, R228, PT ;  /* 0x000000e43c00720c */ /* 0x000fe40003fa6270 */
[----:B------:R-:W-:Y:S02]  /*17a00*/  FMNMX3.FTZ R37, R37, R235, R237, !PT ;  /* 0x000000eb25257276 */ /* 0x000fe400078100ed */
[----:B------:R-:W-:Y:S02]  /*17a10*/  FSEL R236, R3, -INF , !P3 ;  /* 0xff80000003ec7808 */ /* 0x000fe40005800000 */
[----:B------:R-:W-:-:S02]  /*17a20*/  FMNMX3.FTZ R2, R2, R157, R204, !PT ;  /* 0x0000009d02027276 */ /* 0x000fc400078100cc */
[-C--:B------:R-:W-:Y:S02]  /*17a30*/  ISETP.GE.AND P2, PT, R57, R231.reuse, PT ;  /* 0x000000e73900720c */ /* 0x080fe40003f46270 */
[----:B------:R-:W-:Y:S02]  /*17a40*/  FSEL R3, R144, -INF , P0 ;  /* 0xff80000090037808 */ /* 0x000fe40000000000 */
[----:B------:R-:W-:Y:S02]  /*17a50*/  ISETP.GE.AND P4, PT, R59, R228, PT ;  /* 0x000000e43b00720c */ /* 0x000fe40003f86270 */
[----:B------:R-:W-:Y:S02]  /*17a60*/  P2R R6, PR, RZ, 0x40 ;  /* 0x00000040ff067803 */ /* 0x000fe40000000000 */
[----:B------:R-:W-:Y:S02]  /*17a70*/  P2R R4, PR, RZ, 0x20 ;  /* 0x00000020ff047803 */ /* 0x000fe40000000000 */
[----:B------:R-:W-:-:S02]  /*17a80*/  ISETP.GE.AND P1, PT, R60, R231, PT ;  /* 0x000000e73c00720c */ /* 0x000fc40003f26270 */
[----:B------:R-:W-:Y:S02]  /*17a90*/  FMNMX3.FTZ R37, R37, R239, R240, !PT ;  /* 0x000000ef25257276 */ /* 0x000fe400078100f0 */
[----:B------:R-:W-:Y:S02]  /*17aa0*/  FMNMX3.FTZ R2, R2, R205, R169, !PT ;  /* 0x000000cd02027276 */ /* 0x000fe400078100a9 */
[----:B------:R-:W-:Y:S02]  /*17ab0*/  FSEL R241, R3, -INF , !P2 ;  /* 0xff80000003f17808 */ /* 0x000fe40005000000 */
[----:B------:R-:W-:Y:S02]  /*17ac0*/  ISETP.NE.AND P0, PT, R6, RZ, PT ;  /* 0x000000ff0600720c */ /* 0x000fe40003f05270 */
[----:B------:R-:W-:Y:S02]  /*17ad0*/  FSEL R3, R143, -INF , P4 ;  /* 0xff8000008f037808 */ /* 0x000fe40002000000 */
[----:B------:R-:W-:-:S02]  /*17ae0*/  P2R R5, PR, RZ, 0x2 ;  /* 0x00000002ff057803 */ /* 0x000fc40000000000 */
[----:B------:R-:W-:Y:S02]  /*17af0*/  ISETP.NE.AND P2, PT, R4, RZ, PT ;  /* 0x000000ff0400720c */ /* 0x000fe40003f45270 */
[----:B------:R-:W-:Y:S02]  /*17b00*/  FMNMX3.FTZ R37, R37, R243, R244, !PT ;  /* 0x000000f325257276 */ /* 0x000fe400078100f4 */
[----:B------:R-:W-:Y:S02]  /*17b10*/  FMNMX3.FTZ R2, R2, R173, R214, !PT ;  /* 0x000000ad02027276 */ /* 0x000fe400078100d6 */
[----:B------:R-:W-:Y:S02]  /*17b20*/  FSEL R211, R3, -INF , !P0 ;  /* 0xff80000003d37808 */ /* 0x000fe40004000000 */
[----:B------:R-:W-:Y:S02]  /*17b30*/  ISETP.NE.AND P4, PT, R5, RZ, PT ;  /* 0x000000ff0500720c */ /* 0x000fe40003f85270 */
[----:B------:R-:W-:-:S02]  /*17b40*/  FSEL R3, R142, -INF , P2 ;  /* 0xff8000008e037808 */ /* 0x000fc40001000000 */
[----:B------:R-:W-:Y:S02]  /*17b50*/  FMNMX3.FTZ R37, R37, R245, R246, !PT ;  /* 0x000000f525257276 */ /* 0x000fe400078100f6 */
[----:B------:R-:W-:Y:S02]  /*17b60*/  ISETP.GE.AND P6, PT, R61, R228, PT ;  /* 0x000000e43d00720c */ /* 0x000fe40003fc6270 */
[----:B------:R-:W-:Y:S01]  /*17b70*/  FMNMX3.FTZ R2, R2, R215, R193, !PT ;  /* 0x000000d702027276 */ /* 0x000fe200078100c1 */
[----:B------:R-:W-:Y:S01]  /*17b80*/  IMAD.MOV.U32 R162, RZ, RZ, R224 ;  /* 0x000000ffffa27224 */ /* 0x000fe200078e00e0 */
[----:B------:R-:W-:Y:S02]  /*17b90*/  FSEL R213, R3, -INF , !P4 ;  /* 0xff80000003d57808 */ /* 0x000fe40006000000 */
[----:B------:R-:W-:Y:S02]  /*17ba0*/  FMNMX3.FTZ R37, R37, R249, R250, !PT ;  /* 0x000000f925257276 */ /* 0x000fe400078100fa */
[----:B------:R-:W-:-:S02]  /*17bb0*/  ISETP.GE.AND P5, PT, R61, R231, PT ;  /* 0x000000e73d00720c */ /* 0x000fc40003fa6270 */
[----:B------:R-:W-:Y:S02]  /*17bc0*/  FSEL R3, R141, -INF , P6 ;  /* 0xff8000008d037808 */ /* 0x000fe40003000000 */
[----:B------:R-:W-:Y:S01]  /*17bd0*/  FMNMX3.FTZ R2, R2, R197, R220, !PT ;  /* 0x000000c502027276 */ /* 0x000fe200078100dc */
[----:B------:R-:W-:Y:S01]  /*17be0*/  IMAD.MOV.U32 R179, RZ, RZ, R196 ;  /* 0x000000ffffb37224 */ /* 0x000fe200078e00c4 */
[----:B------:R-:W-:Y:S02]  /*17bf0*/  ISETP.GE.AND P1, PT, R62, R228, PT ;  /* 0x000000e43e00720c */ /* 0x000fe40003f26270 */
[----:B------:R-:W-:Y:S02]  /*17c00*/  FMNMX3.FTZ R37, R37, R251, R162, !PT ;  /* 0x000000fb25257276 */ /* 0x000fe400078100a2 */
[----:B------:R-:W-:Y:S02]  /*17c10*/  FSEL R242, R3, -INF , !P5 ;  /* 0xff80000003f27808 */ /* 0x000fe40006800000 */
[----:B------:R-:W-:-:S02]  /*17c20*/  FMNMX3.FTZ R2, R2, R226, R238, !PT ;  /* 0x000000e202027276 */ /* 0x000fc400078100ee */
[-C--:B------:R-:W-:Y:S02]  /*17c30*/  ISETP.GE.AND P3, PT, R62, R231.reuse, PT ;  /* 0x000000e73e00720c */ /* 0x080fe40003f66270 */
[----:B------:R-:W-:Y:S02]  /*17c40*/  FSEL R3, R138, -INF , P1 ;  /* 0xff8000008a037808 */ /* 0x000fe40000800000 */
[----:B------:R-:W-:Y:S02]  /*17c50*/  ISETP.GE.AND P0, PT, R63, R228, PT ;  /* 0x000000e43f00720c */ /* 0x000fe40003f06270 */
[----:B------:R-:W-:Y:S02]  /*17c60*/  ISETP.GE.AND P6, PT, R71, R231, PT ;  /* 0x000000e74700720c */ /* 0x000fe40003fc6270 */
[----:B------:R-:W-:Y:S02]  /*17c70*/  FMNMX3.FTZ R37, R37, R179, R164, !PT ;  /* 0x000000b325257276 */ /* 0x000fe400078100a4 */
[----:B------:R-:W-:-:S02]  /*17c80*/  FMNMX3.FTZ R2, R2, R207, R206, !PT ;  /* 0x000000cf02027276 */ /* 0x000fc400078100ce */
[----:B------:R-:W-:Y:S02]  /*17c90*/  FSEL R247, R3, -INF , !P3 ;  /* 0xff80000003f77808 */ /* 0x000fe40005800000 */
[-C--:B------:R-:W-:Y:S02]  /*17ca0*/  ISETP.GE.AND P2, PT, R63, R231.reuse, PT ;  /* 0x000000e73f00720c */ /* 0x080fe40003f46270 */
[----:B------:R-:W-:Y:S02]  /*17cb0*/  FSEL R3, R139, -INF , P0 ;  /* 0xff8000008b037808 */ /* 0x000fe40000000000 */
[----:B------:R-:W-:Y:S02]  /*17cc0*/  ISETP.GE.AND P4, PT, R71, R228, PT ;  /* 0x000000e44700720c */ /* 0x000fe40003f86270 */
[----:B------:R-:W-:Y:S02]  /*17cd0*/  P2R R4, PR, RZ, 0x40 ;  /* 0x00000040ff047803 */ /* 0x000fe40000000000 */
[----:B------:R-:W-:-:S02]  /*17ce0*/  ISETP.GE.AND P1, PT, R73, R231, PT ;  /* 0x000000e74900720c */ /* 0x000fc40003f26270 */
[----:B------:R-:W-:Y:S02]  /*17cf0*/  FMNMX.FTZ R37, R163, R37, !PT ;  /* 0x00000025a3257209 */ /* 0x000fe40007810000 */
[----:B------:R-:W-:Y:S02]  /*17d00*/  FMNMX3.FTZ R2, R2, R236, R241, !PT ;  /* 0x000000ec02027276 */ /* 0x000fe400078100f1 */
[----:B------:R-:W-:Y:S01]  /*17d10*/  FSEL R248, R3, -INF , !P2 ;  /* 0xff80000003f87808 */ /* 0x000fe20005000000 */
[----:B------:R-:W1:Y:S01]  /*17d20*/  SHFL.BFLY PT, R7, R37, 0x2, 0x1f ;  /* 0x0c401f0025077f89 */ /* 0x000e6200000e0000 */
[----:B------:R-:W-:Y:S02]  /*17d30*/  ISETP.GE.AND P5, PT, R73, R228, PT ;  /* 0x000000e44900720c */ /* 0x000fe40003fa6270 */
[----:B------:R-:W-:Y:S02]  /*17d40*/  P2R R5, PR, RZ, 0x2 ;  /* 0x00000002ff057803 */ /* 0x000fe40000000000 */
[----:B------:R-:W-:-:S02]  /*17d50*/  ISETP.NE.AND P3, PT, R4, RZ, PT ;  /* 0x000000ff0400720c */ /* 0x000fc40003f65270 */
[----:B------:R-:W-:Y:S02]  /*17d60*/  FSEL R3, R133, -INF , P4 ;  /* 0xff80000085037808 */ /* 0x000fe40002000000 */
[----:B------:R-:W-:Y:S02]  /*17d70*/  ISETP.GE.AND P1, PT, R76, R228, PT ;  /* 0x000000e44c00720c */ /* 0x000fe40003f26270 */
[----:B------:R-:W-:Y:S02]  /*17d80*/  FMNMX3.FTZ R2, R2, R211, R213, !PT ;  /* 0x000000d302027276 */ /* 0x000fe400078100d5 */
[----:B------:R-:W-:Y:S02]  /*17d90*/  FSEL R224, R3, -INF , !P3 ;  /* 0xff80000003e07808 */ /* 0x000fe40005800000 */
[----:B------:R-:W-:Y:S02]  /*17da0*/  FSEL R6, R136, -INF , P5 ;  /* 0xff80000088067808 */ /* 0x000fe40002800000 */
[----:B------:R-:W-:-:S02]  /*17db0*/  ISETP.GE.AND P6, PT, R76, R231, PT ;  /* 0x000000e74c00720c */ /* 0x000fc40003fc6270 */
[-C--:B------:R-:W-:Y:S02]  /*17dc0*/  ISETP.GE.AND P0, PT, R79, R228.reuse, PT ;  /* 0x000000e44f00720c */ /* 0x080fe40003f06270 */
[----:B------:R-:W-:Y:S02]  /*17dd0*/  ISETP.GE.AND P2, PT, R83, R228, PT ;  /* 0x000000e45300720c */ /* 0x000fe40003f46270 */
[----:B------:R-:W-:Y:S02]  /*17de0*/  ISETP.NE.AND P5, PT, R5, RZ, PT ;  /* 0x000000ff0500720c */ /* 0x000fe40003fa5270 */
[----:B------:R-:W-:Y:S02]  /*17df0*/  FSEL R3, R131, -INF , P1 ;  /* 0xff80000083037808 */ /* 0x000fe40000800000 */
[----:B------:R-:W-:Y:S01]  /*17e00*/  FMNMX3.FTZ R2, R2, R242, R247, !PT ;  /* 0x000000f202027276 */ /* 0x000fe200078100f7 */
[----:B------:R-:W-:Y:S01]  /*17e10*/  IMAD.MOV.U32 R192, RZ, RZ, R221 ;  /* 0x000000ffffc07224 */ /* 0x000fe200078e00dd */
[----:B------:R-:W-:-:S02]  /*17e20*/  ISETP.GE.AND P4, PT, R79, R231, PT ;  /* 0x000000e74f00720c */ /* 0x000fc40003f86270 */
[----:B------:R-:W-:Y:S02]  /*17e30*/  ISETP.GE.AND P3, PT, R83, R231, PT ;  /* 0x000000e75300720c */ /* 0x000fe40003f66270 */
[----:B------:R-:W-:Y:S02]  /*17e40*/  ISETP.GE.AND P1, PT, R84, R228, PT ;  /* 0x000000e45400720c */ /* 0x000fe40003f26270 */
[----:B------:R-:W-:Y:S02]  /*17e50*/  FSEL R5, R130, -INF , P0 ;  /* 0xff80000082057808 */ /* 0x000fe40000000000 */
[----:B------:R-:W-:Y:S02]  /*17e60*/  FSEL R4, R129, -INF , P2 ;  /* 0xff80000081047808 */ /* 0x000fe40001000000 */
[----:B------:R-:W-:Y:S02]  /*17e70*/  FSEL R221, R6, -INF , !P5 ;  /* 0xff80000006dd7808 */ /* 0x000fe40006800000 */
[----:B------:R-:W-:-:S02]  /*17e80*/  FSEL R252, R3, -INF , !P6 ;  /* 0xff80000003fc7808 */ /* 0x000fc40007000000 */
[----:B------:R-:W-:Y:S02]  /*17e90*/  FMNMX3.FTZ R2, R2, R248, R224, !PT ;  /* 0x000000f802027276 */ /* 0x000fe400078100e0 */
[----:B------:R-:W-:Y:S02]  /*17ea0*/  ISETP.GE.AND P0, PT, R84, R231, PT ;  /* 0x000000e75400720c */ /* 0x000fe40003f06270 */
[----:B------:R-:W-:Y:S02]  /*17eb0*/  FSEL R3, R128, -INF , P1 ;  /* 0xff80000080037808 */ /* 0x000fe40000800000 */
[----:B------:R-:W-:Y:S02]  /*17ec0*/  FSEL R44, R5, -INF , !P4 ;  /* 0xff800000052c7808 */ /* 0x000fe40006000000 */
[----:B------:R-:W-:Y:S02]  /*17ed0*/  FSEL R161, R4, -INF , !P3 ;  /* 0xff80000004a17808 */ /* 0x000fe40005800000 */
[----:B------:R-:W-:-:S02]  /*17ee0*/  FMNMX3.FTZ R2, R2, R221, R252, !PT ;  /* 0x000000dd02027276 */ /* 0x000fc400078100fc */
        /* <DEDUP_REMOVED lines=14> */
[----:B------:R-:W-:Y:S01]  /*17fd0*/  IMAD.SHL.U32 R12, R225, 0x40, RZ ;  /* 0x00000040e10c7824 */ /* 0x000fe200078e00ff */
[----:B-1----:R-:W-:Y:S01]  /*17fe0*/  FMNMX.FTZ R84, R2, R4, !PT ;  /* 0x0000000402547209 */ /* 0x002fe20007810000 */
[-CC-:B------:R-:W-:Y:S01]  /*17ff0*/  FFMA.FTZ R2, R65, R0.reuse, -R5.reuse ;  /* 0x0000000041027223 */ /* 0x180fe20000010805 */
[----:B--2---:R-:W-:-:S04]  /*18000*/  FFMA.FTZ R3, R85, R0, -R5 ;  /* 0x0000000055037223 */ /* 0x004fc80000010805 */
[----:B------:R1:W2:Y:S01]  /*18010*/  MUFU.EX2 R181, R3 ;  /* 0x0000000300b57308 */ /* 0x0002a20000000800 */
[----:B------:R-:W-:Y:S02]  /*18020*/  FSETP.NEU.FTZ.AND P0, PT, R84, -INF , PT ;  /* 0xff8000005400780b */ /* 0x000fe40003f1d000 */
[----:B------:R-:W-:-:S05]  /*18030*/  LOP3.LUT R12, R12, 0x200, RZ, 0xc0, !PT ;  /* 0x000002000c0c7812 */ /* 0x000fca00078ec0ff */
        /* <DEDUP_REMOVED lines=8> */
[-C--:B------:R-:W-:Y:S01]  /*180c0*/  FFMA.FTZ R4, R74, R0.reuse, -R3 ;  /* 0x000000004a047223 */ /* 0x080fe20000010803 */
[----:B------:R-:W-:Y:S02]  /*180d0*/  IMAD R160, R2, 0x2, R11 ;  /* 0x0000000202a07824 */ /* 0x000fe400078e020b */
[----:B------:R-:W-:Y:S01]  /*180e0*/  FFMA.FTZ R2, R8, R0, -R3 ;  /* 0x0000000008027223 */ /* 0x000fe20000010803 */
[----:B------:R-:W-:Y:S01]  /*180f0*/  MUFU.EX2 R6, R4 ;  /* 0x0000000400067308 */ /* 0x000fe20000000800 */
[----:B------:R-:W-:Y:S01]  /*18100*/  IMAD.IADD R39, R112, 0x1, R160 ;  /* 0x0000000170277824 */ /* 0x000fe200078e02a0 */
[----:B------:R-:W1:Y:S01]  /*18110*/  LDSM.16.MT88.4 R24, [R160+0xa000] ;  /* 0x00a00000a018783b */ /* 0x000e620000004200 */
[----:B------:R-:W-:-:S03]  /*18120*/  IMAD.MOV.U32 R180, RZ, RZ, R192 ;  /* 0x000000ffffb47224 */ /* 0x000fc600078e00c0 */
[----:B------:R-:W3:Y:S02]  /*18130*/  LDSM.16.MT88.4 R20, [R39+0xa000] ;  /* 0x00a000002714783b */ /* 0x000ee40000004200 */
[----:B------:R5:W4:Y:S01]  /*18140*/  MUFU.EX2 R4, R2 ;  /* 0x0000000200047308 */ /* 0x000b220000000800 */
[----:B------:R-:W-:Y:S01]  /*18150*/  IMAD.IADD R36, R165, 0x1, R160 ;  /* 0x00000001a5247824 */ /* 0x000fe200078e02a0 */
[----:B------:R-:W-:Y:S01]  /*18160*/  LDSM.16.MT88.4 R28, [R160+0xa800] ;  /* 0x00a80000a01c783b */ /* 0x000fe20000004200 */
[-CC-:B-----5:R-:W-:Y:S02]  /*18170*/  FFMA.FTZ R2, R9, R0.reuse, -R3.reuse ;  /* 0x0000000009027223 */ /* 0x1a0fe40000010803 */
[----:B------:R-:W-:Y:S01]  /*18180*/  IMAD.IADD R7, R112, 0x1, R36 ;  /* 0x0000000170077824 */ /* 0x000fe200078e0224 */
[----:B------:R-:W-:Y:S02]  /*18190*/  LDSM.16.MT88.4 R12, [R36+0xa000] ;  /* 0x00a00000240c783b */ /* 0x000fe40000004200 */
[----:B------:R5:W-:Y:S02]  /*181a0*/  MUFU.EX2 R186, R2 ;  /* 0x0000000200ba7308 */ /* 0x000be40000000800 */
[----:B------:R-:W3:Y:S01]  /*181b0*/  LDSM.16.MT88.4 R16, [R7+0xa000] ;  /* 0x00a000000710783b */ /* 0x000ee20000004200 */
[----:B-----5:R-:W-:-:S05]  /*181c0*/  FFMA.FTZ R2, R10, R0, -R3 ;  /* 0x000000000a027223 */ /* 0x020fca0000010803 */
[----:B------:R5:W1:Y:S02]  /*181d0*/  MUFU.EX2 R192, R2 ;  /* 0x0000000200c07308 */ /* 0x000a640000000800 */
[----:B-----5:R-:W-:-:S06]  /*181e0*/  FFMA.FTZ R2, R75, R0, -R5 ;  /* 0x000000004b027223 */ /* 0x020fcc0000010805 */
[----:B------:R5:W-:Y:S02]  /*181f0*/  MUFU.EX2 R194, R2 ;  /* 0x0000000200c27308 */ /* 0x000be40000000800 */
[----:B-----5:R-:W-:-:S06]  /*18200*/  FFMA.FTZ R2, R78, R0, -R5 ;  /* 0x000000004e027223 */ /* 0x020fcc0000010805 */
[----:B------:R5:W-:Y:S02]  /*18210*/  MUFU.EX2 R199, R2 ;  /* 0x0000000200c77308 */ /* 0x000be40000000800 */
[----:B-----5:R-:W-:-:S06]  /*18220*/  FFMA.FTZ R2, R82, R0, -R5 ;  /* 0x0000000052027223 */ /* 0x020fcc0000010805 */
[----:B------:R5:W-:Y:S02]  /*18230*/  MUFU.EX2 R198, R2 ;  /* 0x0000000200c67308 */ /* 0x000be40000000800 */
[----:B-----5:R-:W-:-:S06]  /*18240*/  FFMA.FTZ R2, R72, R0, -R3 ;  /* 0x0000000048027223 */ /* 0x020fcc0000010803 */
[----:B------:R5:W-:Y:S01]  /*18250*/  MUFU.EX2 R185, R2 ;  /* 0x0000000200b97308 */ /* 0x000be20000000800 */
[----:B--2---:R-:W-:Y:S02]  /*18260*/  F2FP.F16.F32.PACK_AB R8, R181, R182 ;  /* 0x000000b6b508723e */ /* 0x004fe400000000ff */
[----:B----4-:R-:W-:Y:S02]  /*18270*/  F2FP.F16.F32.PACK_AB R10, R195, R196 ;  /* 0x000000c4c30a723e */ /* 0x010fe400000000ff */
[----:B------:R-:W-:Y:S01]  /*18280*/  F2FP.F16.F32.PACK_AB R9, R4, R6 ;  /* 0x000000060409723e */ /* 0x000fe200000000ff */
[----:B-----5:R-:W-:-:S04]  /*18290*/  FFMA.FTZ R2, R58, R0, -R3 ;  /* 0x000000003a027223 */ /* 0x020fc80000010803 */
[----:B------:R2:W4:Y:S01]  /*182a0*/  MUFU.EX2 R47, R2 ;  /* 0x00000002002f7308 */ /* 0x0005220000000800 */
[----:B-1----:R-:W-:Y:S01]  /*182b0*/  F2FP.F16.F32.PACK_AB R11, R192, R186 ;  /* 0x000000bac00b723e */ /* 0x002fe200000000ff */
[----:B--2---:R-:W-:-:S06]  /*182c0*/  FFMA.FTZ R2, R77, R0, -R3 ;  /* 0x000000004d027223 */ /* 0x004fcc0000010803 */
[----:B------:R1:W-:Y:S01]  /*182d0*/  MUFU.EX2 R187, R2 ;  /* 0x0000000200bb7308 */ /* 0x0003e20000000800 */
[----:B------:R-:W-:Y:S01]  /*182e0*/  HMMA.16816.F32 R40, R8, R24, RZ ;  /* 0x000000180828723c */ /* 0x000fe200000018ff */
[----:B-1----:R-:W-:-:S06]  /*182f0*/  FFMA.FTZ R2, R80, R0, -R3 ;  /* 0x0000000050027223 */ /* 0x002fcc0000010803 */
[----:B------:R1:W2:Y:S01]  /*18300*/  MUFU.EX2 R190, R2 ;  /* 0x0000000200be7308 */ /* 0x0002a20000000800 */
[C---:B------:R-:W-:Y:S08]  /*18310*/  HMMA.16816.F32 R48, R8.reuse, R26, RZ ;  /* 0x0000001a0830723c */ /* 0x040ff000000018ff */
[----:B---3--:R-:W-:Y:S01]  /*18320*/  HMMA.16816.F32 R32, R8, R20, RZ ;  /* 0x000000140820723c */ /* 0x008fe200000018ff */
        /* <DEDUP_REMOVED lines=15> */
[----:B------:R2:W3:Y:S01]  /*18420*/  MUFU.EX2 R191, R2 ;  /* 0x0000000200bf7308 */ /* 0x0004e20000000800 */
[----:B----4-:R-:W-:Y:S02]  /*18430*/  IMAD.MOV.U32 R86, RZ, RZ, R47 ;  /* 0x000000ffff567224 */ /* 0x010fe400078e002f */
[----:B--2---:R-:W-:Y:S01]  /*18440*/  FFMA.FTZ R2, R87, R0, -R3 ;  /* 0x0000000057027223 */ /* 0x004fe20000010803 */
[----:B------:R-:W-:-:S04]  /*18450*/  IMAD.MOV.U32 R87, RZ, RZ, R179 ;  /* 0x000000ffff577224 */ /* 0x000fc800078e00b3 */
[----:B------:R2:W-:Y:S01]  /*18460*/  MUFU.EX2 R179, R2 ;  /* 0x0000000200b37308 */ /* 0x0005e20000000800 */
[----:B------:R-:W-:Y:S02]  /*18470*/  F2FP.F16.F32.PACK_AB R8, R194, R200 ;  /* 0x000000c8c208723e */ /* 0x000fe400000000ff */
[----:B------:R-:W-:Y:S01]  /*18480*/  F2FP.F16.F32.PACK_AB R10, R198, R199 ;  /* 0x000000c7c60a723e */ /* 0x000fe200000000ff */
[----:B--2---:R-:W-:-:S04]  /*18490*/  FFMA.FTZ R2, R81, R0, -R3 ;  /* 0x0000000051027223 */ /* 0x004fc80000010803 */
[----:B------:R2:W4:Y:S01]  /*184a0*/  MUFU.EX2 R90, R2 ;  /* 0x00000002005a7308 */ /* 0x0005220000000800 */
[----:B------:R-:W-:Y:S02]  /*184b0*/  F2FP.F16.F32.PACK_AB R9, R86, R185 ;  /* 0x000000b95609723e */ /* 0x000fe400000000ff */
[----:B------:R-:W-:Y:S01]  /*184c0*/  F2FP.F16.F32.PACK_AB R11, R190, R187 ;  /* 0x000000bbbe0b723e */ /* 0x000fe200000000ff */
[----:B--2---:R-:W-:Y:S01]  /*184d0*/  FFMA.FTZ R2, R89, R0, -R3 ;  /* 0x0000000059027223 */ /* 0x004fe20000010803 */
[----:B------:R-:W-:-:S03]  /*184e0*/  IMAD.MOV.U32 R89, RZ, RZ, R44 ;  /* 0x000000ffff597224 */ /* 0x000fc600078e002c */
[----:B------:R2:W-:Y:S01]  /*184f0*/  MUFU.EX2 R85, R2 ;  /* 0x0000000200557308 */ /* 0x0005e20000000800 */
[----:B------:R-:W-:Y:S01]  /*18500*/  IMAD.MOV.U32 R44, RZ, RZ, R180 ;  /* 0x000000ffff2c7224 */ /* 0x000fe200078e00b4 */
[----:B------:R-:W-:Y:S01]  /*18510*/  HMMA.16816.F32 R72, R8, R28, R40 ;  /* 0x0000001c0848723c */ /* 0x000fe20000001828 */
[----:B--2---:R-:W-:-:S05]  /*18520*/  FFMA.FTZ R2, R93, R0, -R3 ;  /* 0x000000005d027223 */ /* 0x004fca0000010803 */
[----:B------:R2:W4:Y:S02]  /*18530*/  MUFU.EX2 R180, R2 ;  /* 0x0000000200b47308 */ /* 0x0005240000000800 */
[C---:B-1----:R-:W-:Y:S08]  /*18540*/  HMMA.16816.F32 R40, R8.reuse, R20, R32 ;  /* 0x000000140828723c */ /* 0x042ff00000001820 */
[----:B------:R-:W-:Y:S01]  /*18550*/  HMMA.16816.F32 R76, R8, R30, R48 ;  /* 0x0000001e084c723c */ /* 0x000fe20000001830 */
[----:B------:R-:W1:Y:S01]  /*18560*/  LDSM.16.MT88.4 R28, [R160+0xb000] ;  /* 0x00b00000a01c783b */ /* 0x000e620000004200 */
[----:B--2---:R-:W-:-:S06]  /*18570*/  FFMA.FTZ R2, R96, R0, -R5 ;  /* 0x0000000060027223 */ /* 0x004fcc0000010805 */
[----:B------:R-:W-:Y:S01]  /*18580*/  HMMA.16816.F32 R32, R8, R22, R24 ;  /* 0x000000160820723c */ /* 0x000fe20000001818 */
[----:B------:R-:W2:Y:S01]  /*18590*/  LDSM.16.MT88.4 R24, [R39+0xb000] ;  /* 0x00b000002718783b */ /* 0x000ea20000004200 */
[----:B------:R5:W-:Y:S02]  /*185a0*/  MUFU.EX2 R172, R2 ;  /* 0x0000000200ac7308 */ /* 0x000be40000000800 */
[----:B-----5:R-:W-:-:S06]  /*185b0*/  FFMA.FTZ R2, R98, R0, -R5 ;  /* 0x0000000062027223 */ /* 0x020fcc0000010805 */
[----:B------:R5:W2:Y:S01]  /*185c0*/  MUFU.EX2 R175, R2 ;  /* 0x0000000200af7308 */ /* 0x000aa20000000800 */
[----:B------:R-:W-:Y:S01]  /*185d0*/  HMMA.16816.F32 R60, R8, R16, R60 ;  /* 0x00000010083c723c */ /* 0x000fe2000000183c */
[----:B-----5:R-:W-:-:S06]  /*185e0*/  FFMA.FTZ R2, R100, R0, -R5 ;  /* 0x0000000064027223 */ /* 0x020fcc0000010805 */
[----:B------:R5:W-:Y:S01]  /*185f0*/  MUFU.EX2 R171, R2 ;  /* 0x0000000200ab7308 */ /* 0x000be20000000800 */
[C---:B------:R-:W-:Y:S01]  /*18600*/  HMMA.16816.F32 R68, R8.reuse, R18, R68 ;  /* 0x000000120844723c */ /* 0x040fe20000001844 */
[----:B------:R-:W2:Y:S07]  /*18610*/  LDSM.16.MT88.4 R16, [R36+0xb000] ;  /* 0x00b000002410783b */ /* 0x000eae0000004200 */
[----:B---3--:R-:W-:Y:S01]  /*18620*/  HMMA.16816.F32 R48, R8, R12, R56 ;  /* 0x0000000c0830723c */ /* 0x008fe20000001838 */
[----:B-----5:R-:W-:-:S07]  /*18630*/  FFMA.FTZ R2, R102, R0, -R5 ;  /* 0x0000000066027223 */ /* 0x020fce0000010805 */
[----:B------:R-:W-:Y:S01]  /*18640*/  HMMA.16816.F32 R20, R8, R14, R52 ;  /* 0x0000000e0814723c */ /* 0x000fe20000001834 */
[----:B------:R-:W3:Y:S01]  /*18650*/  LDSM.16.MT88.4 R12, [R7+0xb000] ;  /* 0x00b00000070c783b */ /* 0x000ee20000004200 */
[----:B------:R5:W3:Y:S02]  /*18660*/  MUFU.EX2 R174, R2 ;  /* 0x0000000200ae7308 */ /* 0x000ae40000000800 */
[----:B-----5:R-:W-:-:S06]  /*18670*/  FFMA.FTZ R2, R97, R0, -R3 ;  /* 0x0000000061027223 */ /* 0x020fcc0000010803 */
[----:B------:R5:W-:Y:S01]  /*18680*/  MUFU.EX2 R167, R2 ;  /* 0x0000000200a77308 */ /* 0x000be20000000800 */
[----:B------:R-:W-:Y:S02]  /*18690*/  IMAD.MOV.U32 R130, RZ, RZ, R164 ;  /* 0x000000ffff827224 */ /* 0x000fe400078e00a4 */
[----:B-----5:R-:W-:-:S05]  /*186a0*/  FFMA.FTZ R2, R88, R0, -R3 ;  /* 0x0000000058027223 */ /* 0x020fca0000010803 */
[----:B------:R5:W3:Y:S01]  /*186b0*/  MUFU.EX2 R94, R2 ;  /* 0x00000002005e7308 */ /* 0x000ae20000000800 */
[----:B------:R-:W-:Y:S02]  /*186c0*/  F2FP.F16.F32.PACK_AB R8, R188, R184 ;  /* 0x000000b8bc08723e */ /* 0x000fe400000000ff */
[----:B------:R-:W-:Y:S02]  /*186d0*/  F2FP.F16.F32.PACK_AB R10, R191, R183 ;  /* 0x000000b7bf0a723e */ /* 0x000fe400000000ff */
[----:B----4-:R-:W-:Y:S01]  /*186e0*/  F2FP.F16.F32.PACK_AB R9, R90, R179 ;  /* 0x000000b35a09723e */ /* 0x010fe200000000ff */
[----:B-----5:R-:W-:-:S04]  /*186f0*/  FFMA.FTZ R2, R99, R0, -R3 ;  /* 0x0000000063027223 */ /* 0x020fc80000010803 */
[----:B------:R4:W-:Y:S01]  /*18700*/  MUFU.EX2 R165, R2 ;  /* 0x0000000200a57308 */ /* 0x0009e20000000800 */
[----:B------:R-:W-:Y:S01]  /*18710*/  F2FP.F16.F32.PACK_AB R11, R180, R85 ;  /* 0x00000055b40b723e */ /* 0x000fe200000000ff */
[----:B------:R-:W-:Y:S02]  /*18720*/  IMAD.MOV.U32 R133, RZ, RZ, R162 ;  /* 0x000000ffff857224 */ /* 0x000fe400078e00a2 */
[----:B------:R-:W-:Y:S02]  /*18730*/  IMAD.MOV.U32 R131, RZ, RZ, R163 ;  /* 0x000000ffff837224 */ /* 0x000fe400078e00a3 */
[----:B----4-:R-:W-:-:S04]  /*18740*/  FFMA.FTZ R2, R101, R0, -R3 ;  /* 0x0000000065027223 */ /* 0x010fc80000010803 */
[----:B------:R4:W5:Y:S01]  /*18750*/  MUFU.EX2 R164, R2 ;  /* 0x0000000200a47308 */ /* 0x0009620000000800 */
[----:B-1----:R-:W-:Y:S01]  /*18760*/  HMMA.16816.F32 R56, R8, R28, R72 ;  /* 0x0000001c0838723c */ /* 0x002fe20000001848 */
[----:B------:R-:W-:-:S07]  /*18770*/  IMAD.MOV.U32 R88, RZ, RZ, R161 ;  /* 0x000000ffff587224 */ /* 0x000fce00078e00a1 */
[----:B------:R-:W-:Y:S01]  /*18780*/  HMMA.16816.F32 R76, R8, R30, R76 ;  /* 0x0000001e084c723c */ /* 0x000fe2000000184c */
[----:B------:R-:W1:Y:S01]  /*18790*/  LDSM.16.MT88.4 R28, [R160+0xb800] ;  /* 0x00b80000a01c783b */ /* 0x000e620000004200 */
[----:B----4-:R-:W-:-:S04]  /*187a0*/  FFMA.FTZ R2, R104, R0, -R5 ;  /* 0x0000000068027223 */ /* 0x010fc80000010805 */
[----:B------:R4:W-:Y:S02]  /*187b0*/  MUFU.EX2 R162, R2 ;  /* 0x0000000200a27308 */ /* 0x0009e40000000800 */
[C---:B--2---:R-:W-:Y:S08]  /*187c0*/  HMMA.16816.F32 R40, R8.reuse, R24, R40 ;  /* 0x000000180828723c */ /* 0x044ff00000001828 */
[----:B------:R-:W-:Y:S01]  /*187d0*/  HMMA.16816.F32 R32, R8, R26, R32 ;  /* 0x0000001a0820723c */ /* 0x000fe20000001820 */
[----:B------:R-:W2:Y:S01]  /*187e0*/  LDSM.16.MT88.4 R24, [R39+0xb800] ;  /* 0x00b800002718783b */ /* 0x000ea20000004200 */
[----:B----4-:R-:W-:-:S04]  /*187f0*/  FFMA.FTZ R2, R107, R0, -R5 ;  /* 0x000000006b027223 */ /* 0x010fc80000010805 */
[----:B------:R4:W2:Y:S02]  /*18800*/  MUFU.EX2 R163, R2 ;  /* 0x0000000200a37308 */ /* 0x0008a40000000800 */
[----:B------:R-:W-:Y:S01]  /*18810*/  HMMA.16816.F32 R60, R8, R16, R60 ;  /* 0x00000010083c723c */ /* 0x000fe2000000183c */
[----:B----4-:R-:W-:-:S05]  /*18820*/  FFMA.FTZ R2, R109, R0, -R5 ;  /* 0x000000006d027223 */ /* 0x010fca0000010805 */
[----:B------:R4:W-:Y:S02]  /*18830*/  MUFU.EX2 R161, R2 ;  /* 0x0000000200a17308 */ /* 0x0009e40000000800 */
[C---:B------:R-:W-:Y:S01]  /*18840*/  HMMA.16816.F32 R80, R8.reuse, R18, R68 ;  /* 0x000000120850723c */ /* 0x040fe20000001844 */
[----:B------:R-:W2:Y:S07]  /*18850*/  LDSM.16.MT88.4 R16, [R36+0xb800] ;  /* 0x00b800002410783b */ /* 0x000eae0000004200 */
[----:B---3--:R-:W-:Y:S01]  /*18860*/  HMMA.16816.F32 R52, R8, R12, R48 ;  /* 0x0000000c0834723c */ /* 0x008fe20000001830 */
[----:B----4-:R-:W-:-:S07]  /*18870*/  FFMA.FTZ R2, R111, R0, -R5 ;  /* 0x000000006f027223 */ /* 0x010fce0000010805 */
[----:B------:R-:W-:Y:S01]  /*18880*/  HMMA.16816.F32 R20, R8, R14, R20 ;  /* 0x0000000e0814723c */ /* 0x000fe20000001814 */
[----:B------:R-:W3:Y:S01]  /*18890*/  LDSM.16.MT88.4 R12, [R7+0xb800] ;  /* 0x00b80000070c783b */ /* 0x000ee20000004200 */
[----:B------:R4:W3:Y:S02]  /*188a0*/  MUFU.EX2 R159, R2 ;  /* 0x00000002009f7308 */ /* 0x0008e40000000800 */
[----:B----4-:R-:W-:-:S06]  /*188b0*/  FFMA.FTZ R2, R105, R0, -R3 ;  /* 0x0000000069027223 */ /* 0x010fcc0000010803 */
[----:B------:R4:W-:Y:S02]  /*188c0*/  MUFU.EX2 R156, R2 ;  /* 0x00000002009c7308 */ /* 0x0009e40000000800 */
[----:B----4-:R-:W-:-:S06]  /*188d0*/  FFMA.FTZ R2, R95, R0, -R3 ;  /* 0x000000005f027223 */ /* 0x010fcc0000010803 */
[----:B------:R4:W3:Y:S01]  /*188e0*/  MUFU.EX2 R72, R2 ;  /* 0x0000000200487308 */ /* 0x0008e20000000800 */
[----:B------:R-:W-:Y:S02]  /*188f0*/  F2FP.F16.F32.PACK_AB R8, R175, R172 ;  /* 0x000000acaf08723e */ /* 0x000fe400000000ff */
[----:B------:R-:W-:Y:S02]  /*18900*/  F2FP.F16.F32.PACK_AB R10, R174, R171 ;  /* 0x000000abae0a723e */ /* 0x000fe400000000ff */
[----:B------:R-:W-:Y:S01]  /*18910*/  F2FP.F16.F32.PACK_AB R9, R94, R167 ;  /* 0x000000a75e09723e */ /* 0x000fe200000000ff */
[----:B----4-:R-:W-:-:S04]  /*18920*/  FFMA.FTZ R2, R108, R0, -R3 ;  /* 0x000000006c027223 */ /* 0x010fc80000010803 */
[----:B------:R4:W-:Y:S01]  /*18930*/  MUFU.EX2 R152, R2 ;  /* 0x0000000200987308 */ /* 0x0009e20000000800 */
[----:B-----5:R-:W-:Y:S01]  /*18940*/  F2FP.F16.F32.PACK_AB R11, R164, R165 ;  /* 0x000000a5a40b723e */ /* 0x020fe200000000ff */
[----:B----4-:R-:W-:-:S06]  /*18950*/  FFMA.FTZ R2, R110, R0, -R3 ;  /* 0x000000006e027223 */ /* 0x010fcc0000010803 */
[----:B------:R4:W5:Y:S01]  /*18960*/  MUFU.EX2 R65, R2 ;  /* 0x0000000200417308 */ /* 0x0009620000000800 */
[----:B-1----:R-:W-:Y:S01]  /*18970*/  HMMA.16816.F32 R56, R8, R28, R56 ;  /* 0x0000001c0838723c */ /* 0x002fe20000001838 */
[----:B----4-:R-:W-:-:S06]  /*18980*/  FFMA.FTZ R2, R113, R0, -R5 ;  /* 0x0000000071027223 */ /* 0x010fcc0000010805 */
[----:B------:R1:W-:Y:S01]  /*18990*/  MUFU.EX2 R147, R2 ;  /* 0x0000000200937308 */ /* 0x0003e20000000800 */
        /* <DEDUP_REMOVED lines=10> */
[C---:B------:R-:W-:Y:S01]  /*18a40*/  HMMA.16816.F32 R80, R8.reuse, R18, R80 ;  /* 0x000000120850723c */ /* 0x040fe20000001850 */
[----:B------:R-:W1:Y:S07]  /*18a50*/  LDSM.16.MT88.4 R16, [R36+0xc000] ;  /* 0x00c000002410783b */ /* 0x000e6e0000004200 */
[----:B---3--:R-:W-:Y:S01]  /*18a60*/  HMMA.16816.F32 R52, R8, R12, R52 ;  /* 0x0000000c0834723c */ /* 0x008fe20000001834 */
[----:B--2---:R-:W-:-:S04]  /*18a70*/  FFMA.FTZ R2, R118, R0, -R5 ;  /* 0x0000000076027223 */ /* 0x004fc80000010805 */
[----:B------:R2:W3:Y:S03]  /*18a80*/  MUFU.EX2 R143, R2 ;  /* 0x00000002008f7308 */ /* 0x0004e60000000800 */
        /* <DEDUP_REMOVED lines=11> */
[----:B-----5:R-:W-:Y:S01]  /*18b40*/  F2FP.F16.F32.PACK_AB R11, R65, R152 ;  /* 0x00000098410b723e */ /* 0x020fe200000000ff */
        /* <DEDUP_REMOVED lines=8> */
[----:B--2---:R-:W-:-:S07]  /*18bd0*/  FFMA.FTZ R2, R123, R0, -R5 ;  /* 0x000000007b027223 */ /* 0x004fce0000010805 */
[----:B------:R-:W-:Y:S01]  /*18be0*/  HMMA.16816.F32 R32, R8, R26, R32 ;  /* 0x0000001a0820723c */ /* 0x000fe20000001820 */
[----:B------:R-:W1:Y:S01]  /*18bf0*/  LDSM.16.MT88.4 R24, [R39+0xc800] ;  /* 0x00c800002718783b */ /* 0x000e620000004200 */
[----:B------:R2:W1:Y:S02]  /*18c00*/  MUFU.EX2 R139, R2 ;  /* 0x00000002008b7308 */ /* 0x0004640000000800 */
[----:B--2---:R-:W-:-:S06]  /*18c10*/  FFMA.FTZ R2, R124, R0, -R5 ;  /* 0x000000007c027223 */ /* 0x004fcc0000010805 */
[----:B------:R2:W-:Y:S01]  /*18c20*/  MUFU.EX2 R138, R2 ;  /* 0x00000002008a7308 */ /* 0x0005e20000000800 */
[C---:B------:R-:W-:Y:S08]  /*18c30*/  HMMA.16816.F32 R68, R8.reuse, R16, R68 ;  /* 0x000000100844723c */ /* 0x040ff00000001844 */
[----:B------:R-:W-:Y:S01]  /*18c40*/  HMMA.16816.F32 R80, R8, R18, R80 ;  /* 0x000000120850723c */ /* 0x000fe20000001850 */
[----:B------:R-:W1:Y:S01]  /*18c50*/  LDSM.16.MT88.4 R16, [R36+0xc800] ;  /* 0x00c800002410783b */ /* 0x000e620000004200 */
[----:B--2---:R-:W-:-:S04]  /*18c60*/  FFMA.FTZ R2, R126, R0, -R5 ;  /* 0x000000007e027223 */ /* 0x004fc80000010805 */
[----:B------:R2:W1:Y:S02]  /*18c70*/  MUFU.EX2 R145, R2 ;  /* 0x0000000200917308 */ /* 0x0004640000000800 */
[C---:B---3--:R-:W-:Y:S08]  /*18c80*/  HMMA.16816.F32 R52, R8.reuse, R12, R52 ;  /* 0x0000000c0834723c */ /* 0x048ff00000001834 */
[----:B------:R-:W-:Y:S01]  /*18c90*/  HMMA.16816.F32 R20, R8, R14, R20 ;  /* 0x0000000e0814723c */ /* 0x000fe20000001814 */
[----:B------:R-:W3:Y:S01]  /*18ca0*/  LDSM.16.MT88.4 R12, [R7+0xc800] ;  /* 0x00c80000070c783b */ /* 0x000ee20000004200 */
[----:B--2---:R-:W-:-:S04]  /*18cb0*/  FFMA.FTZ R2, R122, R0, -R3 ;  /* 0x000000007a027223 */ /* 0x004fc80000010803 */
[----:B------:R2:W-:Y:S01]  /*18cc0*/  MUFU.EX2 R136, R2 ;  /* 0x0000000200887308 */ /* 0x0005e20000000800 */
[----:B------:R-:W-:Y:S02]  /*18cd0*/  IMAD.MOV.U32 R75, RZ, RZ, R44 ;  /* 0x000000ffff4b7224 */ /* 0x000fe400078e002c */
[----:B------:R-:W-:Y:S02]  /*18ce0*/  IMAD.MOV.U32 R96, RZ, RZ, R133 ;  /* 0x000000ffff607224 */ /* 0x000fe400078e0085 */
[----:B--2---:R-:W-:-:S04]  /*18cf0*/  FFMA.FTZ R2, R45, R0, -R3 ;  /* 0x000000002d027223 */ /* 0x004fc80000010803 */
        /* <DEDUP_REMOVED lines=10> */
[----:B------:R-:W-:Y:S02]  /*18da0*/  IMAD.MOV.U32 R112, RZ, RZ, R131 ;  /* 0x000000ffff707224 */ /* 0x000fe400078e0083 */
[----:B--2---:R-:W-:-:S04]  /*18db0*/  FFMA.FTZ R2, R132, R0, -R5 ;  /* 0x0000000084027223 */ /* 0x004fc80000010805 */
[----:B------:R2:W-:Y:S01]  /*18dc0*/  MUFU.EX2 R129, R2 ;  /* 0x0000000200817308 */ /* 0x0005e20000000800 */
        /* <DEDUP_REMOVED lines=8> */
[----:B------:R-:W-:Y:S02]  /*18e50*/  IMAD.MOV.U32 R98, RZ, RZ, R38 ;  /* 0x000000ffff627224 */ /* 0x000fe400078e0026 */
[----:B--2---:R-:W-:-:S04]  /*18e60*/  FFMA.FTZ R2, R150, R0, -R5 ;  /* 0x0000000096027223 */ /* 0x004fc80000010805 */
        /* <DEDUP_REMOVED lines=28> */
[----:B------:R-:W-:Y:S01]  /*19030*/  HMMA.16816.F32 R32, R8, R26, R32 ;  /* 0x0000001a0820723c */ /* 0x000fe20000001820 */
[----:B------:R-:W1:Y:S01]  /*19040*/  LDSM.16.MT88.4 R24, [R39+0xd800] ;  /* 0x00d800002718783b */ /* 0x000e620000004200 */
[----:B------:R3:W1:Y:S02]  /*19050*/  MUFU.EX2 R126, R2 ;  /* 0x00000002007e7308 */ /* 0x0006640000000800 */
[----:B---3--:R-:W-:-:S06]  /*19060*/  FFMA.FTZ R2, R170, R0, -R5 ;  /* 0x00000000aa027223 */ /* 0x008fcc0000010805 */
[----:B------:R3:W-:Y:S01]  /*19070*/  MUFU.EX2 R125, R2 ;  /* 0x00000002007d7308 */ /* 0x0007e20000000800 */
[----:B------:R-:W-:Y:S01]  /*19080*/  HMMA.16816.F32 R68, R8, R16, R68 ;  /* 0x000000100844723c */ /* 0x000fe20000001844 */
[----:B---3--:R-:W-:-:S06]  /*19090*/  FFMA.FTZ R2, R176, R0, -R5 ;  /* 0x00000000b0027223 */ /* 0x008fcc0000010805 */
[----:B------:R3:W1:Y:S01]  /*190a0*/  MUFU.EX2 R124, R2 ;  /* 0x00000002007c7308 */ /* 0x0006620000000800 */
        /* <DEDUP_REMOVED lines=30> */
[----:B-1----:R-:W-:-:S05]  /*19290*/  FFMA.FTZ R2, R203, R0, -R5 ;  /* 0x00000000cb027223 */ /* 0x002fca0000010805 */
[----:B------:R1:W3:Y:S02]  /*192a0*/  MUFU.EX2 R118, R2 ;  /* 0x0000000200767308 */ /* 0x0002e40000000800 */
        /* <DEDUP_REMOVED lines=17> */
[----:B--2---:R-:W-:-:S06]  /*193c0*/  FFMA.FTZ R2, R208, R0, -R5 ;  /* 0x00000000d0027223 */ /* 0x004fcc0000010805 */
        /* <DEDUP_REMOVED lines=22> */
[----:B-1----:R-:W-:-:S04]  /*19530*/  FFMA.FTZ R2, R173, R0, -R3 ;  /* 0x00000000ad027223 */ /* 0x002fc80000010803 */
[----:B------:R1:W3:Y:S02]  /*19540*/  MUFU.EX2 R157, R2 ;  /* 0x00000002009d7308 */ /* 0x0002e40000000800 */
        /* <DEDUP_REMOVED lines=13> */
[C---:B--2---:R-:W-:Y:S01]  /*19620*/  HMMA.16816.F32 R60, R8.reuse, R24, R52 ;  /* 0x00000018083c723c */ /* 0x044fe20000001834 */
[----:B------:R-:W-:Y:S01]  /*19630*/  IMAD.MOV.U32 R168, RZ, RZ, R75 ;  /* 0x000000ffffa87224 */ /* 0x000fe200078e004b */
[----:B------:R-:W-:Y:S06]  /*19640*/  LDSM.16.MT88.4 R52, [R39+0xf000] ;  /* 0x00f000002734783b */ /* 0x000fec0000004200 */
[----:B------:R-:W-:Y:S01]  /*19650*/  HMMA.16816.F32 R56, R8, R26, R48 ;  /* 0x0000001a0838723c */ /* 0x000fe20000001830 */
[----:B------:R-:W2:Y:S01]  /*19660*/  LDSM.16.MT88.4 R24, [R160+0xf000] ;  /* 0x00f00000a018783b */ /* 0x000ea20000004200 */
[----:B-1----:R-:W-:-:S04]  /*19670*/  FFMA.FTZ R2, R218, R0, -R5 ;  /* 0x00000000da027223 */ /* 0x002fc80000010805 */
[----:B------:R1:W-:Y:S01]  /*19680*/  MUFU.EX2 R107, R2 ;  /* 0x00000002006b7308 */ /* 0x0003e20000000800 */
[----:B------:R-:W-:Y:S01]  /*19690*/  IMAD.MOV.U32 R176, RZ, RZ, R73 ;  /* 0x000000ffffb07224 */ /* 0x000fe200078e0049 */
[----:B----4-:R-:W-:Y:S01]  /*196a0*/  HMMA.16816.F32 R80, R8, R18, R80 ;  /* 0x000000120850723c */ /* 0x010fe20000001850 */
[----:B------:R-:W-:Y:S02]  /*196b0*/  IMAD.MOV.U32 R177, RZ, RZ, R72 ;  /* 0x000000ffffb17224 */ /* 0x000fe400078e0048 */
[----:B-1----:R-:W-:-:S04]  /*196c0*/  FFMA.FTZ R2, R219, R0, -R5 ;  /* 0x00000000db027223 */ /* 0x002fc80000010805 */
[----:B------:R1:W4:Y:S01]  /*196d0*/  MUFU.EX2 R105, R2 ;  /* 0x0000000200697308 */ /* 0x0003220000000800 */
[----:B------:R-:W-:Y:S01]  /*196e0*/  HMMA.16816.F32 R72, R8, R16, R68 ;  /* 0x000000100848723c */ /* 0x000fe20000001844 */
[----:B------:R-:W5:Y:S01]  /*196f0*/  LDSM.16.MT88.4 R16, [R36+0xf000] ;  /* 0x00f000002410783b */ /* 0x000f620000004200 */
[----:B-1----:R-:W-:-:S05]  /*19700*/  FFMA.FTZ R2, R193, R0, -R3 ;  /* 0x00000000c1027223 */ /* 0x002fca0000010803 */
[----:B------:R1:W-:Y:S01]  /*19710*/  MUFU.EX2 R151, R2 ;  /* 0x0000000200977308 */ /* 0x0003e20000000800 */
[C---:B---3--:R-:W-:Y:S01]  /*19720*/  HMMA.16816.F32 R68, R8.reuse, R12, R40 ;  /* 0x0000000c0844723c */ /* 0x048fe20000001828 */
[----:B------:R-:W-:Y:S01]  /*19730*/  IMAD.MOV.U32 R170, RZ, RZ, R98 ;  /* 0x000000ffffaa7224 */ /* 0x000fe200078e0062 */
[----:B------:R-:W-:Y:S06]  /*19740*/  LDSM.16.MT88.4 R40, [R39+0xf800] ;  /* 0x00f800002728783b */ /* 0x000fec0000004200 */
[----:B------:R-:W-:Y:S01]  /*19750*/  HMMA.16816.F32 R20, R8, R14, R20 ;  /* 0x0000000e0814723c */ /* 0x000fe20000001814 */
[----:B------:R-:W3:Y:S01]  /*19760*/  LDSM.16.MT88.4 R12, [R7+0xf000] ;  /* 0x00f00000070c783b */ /* 0x000ee20000004200 */
[----:B-1----:R-:W-:-:S04]  /*19770*/  FFMA.FTZ R2, R197, R0, -R3 ;  /* 0x00000000c5027223 */ /* 0x002fc80000010803 */
[----:B------:R1:W4:Y:S02]  /*19780*/  MUFU.EX2 R150, R2 ;  /* 0x0000000200967308 */ /* 0x0003240000000800 */
[----:B------:R-:W-:Y:S01]  /*19790*/  HMMA.16816.F32 R76, R8, R30, R76 ;  /* 0x0000001e084c723c */ /* 0x000fe2000000184c */
[----:B-1----:R-:W-:-:S05]  /*197a0*/  FFMA.FTZ R2, R220, R0, -R3 ;  /* 0x00000000dc027223 */ /* 0x002fca0000010803 */
[----:B------:R1:W-:Y:S01]  /*197b0*/  MUFU.EX2 R103, R2 ;  /* 0x0000000200677308 */ /* 0x0003e20000000800 */
[----:B------:R-:W-:Y:S01]  /*197c0*/  F2FP.F16.F32.PACK_AB R8, R113, R111 ;  /* 0x0000006f7108723e */ /* 0x000fe200000000ff */
[----:B-1----:R-:W-:-:S06]  /*197d0*/  FFMA.FTZ R2, R226, R0, -R3 ;  /* 0x00000000e2027223 */ /* 0x002fcc0000010803 */
[----:B------:R1:W4:Y:S01]  /*197e0*/  MUFU.EX2 R102, R2 ;  /* 0x0000000200667308 */ /* 0x0003220000000800 */
        /* <DEDUP_REMOVED lines=8> */
[----:B------:R-:W-:Y:S01]  /*19870*/  HMMA.16816.F32 R32, R8, R26, R76 ;  /* 0x0000001a0820723c */ /* 0x000fe2000000184c */
[----:B------:R-:W2:Y:S01]  /*19880*/  LDSM.16.MT88.4 R24, [R160+0xf800] ;  /* 0x00f80000a018783b */ /* 0x000ea20000004200 */
[----:B-1----:R-:W-:-:S04]  /*19890*/  FFMA.FTZ R2, R237, R0, -R5 ;  /* 0x00000000ed027223 */ /* 0x002fc80000010805 */
[----:B------:R1:W-:Y:S02]  /*198a0*/  MUFU.EX2 R99, R2 ;  /* 0x0000000200637308 */ /* 0x0003e40000000800 */
[----:B------:R-:W-:Y:S01]  /*198b0*/  HMMA.16816.F32 R48, R8, R52, R60 ;  /* 0x000000340830723c */ /* 0x000fe2000000183c */
[----:B-1----:R-:W-:-:S05]  /*198c0*/  FFMA.FTZ R2, R239, R0, -R5 ;  /* 0x00000000ef027223 */ /* 0x002fca0000010805 */
[----:B------:R1:W2:Y:S02]  /*198d0*/  MUFU.EX2 R98, R2 ;  /* 0x0000000200627308 */ /* 0x0002a40000000800 */
[----:B-----5:R-:W-:Y:S01]  /*198e0*/  HMMA.16816.F32 R60, R8, R16, R72 ;  /* 0x00000010083c723c */ /* 0x020fe20000001848 */
[----:B------:R-:W-:Y:S02]  /*198f0*/  IMAD.MOV.U32 R166, RZ, RZ, R96 ;  /* 0x000000ffffa67224 */ /* 0x000fe400078e0060 */
[----:B-1----:R-:W-:-:S04]  /*19900*/  FFMA.FTZ R2, R238, R0, -R3 ;  /* 0x00000000ee027223 */ /* 0x002fc80000010803 */
[----:B------:R1:W-:Y:S01]  /*19910*/  MUFU.EX2 R97, R2 ;  /* 0x0000000200617308 */ /* 0x0003e20000000800 */
[C---:B------:R-:W-:Y:S01]  /*19920*/  HMMA.16816.F32 R52, R8.reuse, R54, R56 ;  /* 0x000000360834723c */ /* 0x040fe20000001838 */
[----:B------:R-:W5:Y:S07]  /*19930*/  LDSM.16.MT88.4 R56, [R36+0xf800] ;  /* 0x00f800002438783b */ /* 0x000f6e0000004200 */
[----:B---3--:R-:W-:Y:S01]  /*19940*/  HMMA.16816.F32 R72, R8, R12, R68 ;  /* 0x0000000c0848723c */ /* 0x008fe20000001844 */
[----:B-1----:R-:W-:-:S07]  /*19950*/  FFMA.FTZ R2, R207, R0, -R3 ;  /* 0x00000000cf027223 */ /* 0x002fce0000010803 */
[C---:B------:R-:W-:Y:S01]  /*19960*/  HMMA.16816.F32 R68, R8.reuse, R14, R20 ;  /* 0x0000000e0844723c */ /* 0x040fe20000001814 */
[----:B------:R-:W1:Y:S01]  /*19970*/  LDSM.16.MT88.4 R12, [R7+0xf800] ;  /* 0x00f80000070c783b */ /* 0x000e620000004200 */
[----:B------:R3:W1:Y:S01]  /*19980*/  MUFU.EX2 R148, R2 ;  /* 0x0000000200947308 */ /* 0x0006620000000800 */
[----:B------:R-:W-:Y:S02]  /*19990*/  IMAD.MOV.U32 R203, RZ, RZ, R177 ;  /* 0x000000ffffcb7224 */ /* 0x000fe400078e00b1 */
[----:B------:R-:W-:Y:S03]  /*199a0*/  LDSM.16.MT88.4 R20, [R39+0x10000] ;  /* 0x010000002714783b */ /* 0x000fe60000004200 */
[----:B------:R-:W-:Y:S01]  /*199b0*/  HMMA.16816.F32 R80, R8, R18, R80 ;  /* 0x000000120850723c */ /* 0x000fe20000001850 */
[----:B------:R-:W1:Y:S01]  /*199c0*/  LDSM.16.MT88.4 R16, [R160+0x10000] ;  /* 0x01000000a010783b */ /* 0x000e620000004200 */
[----:B---3--:R-:W-:-:S04]  /*199d0*/  FFMA.FTZ R2, R206, R0, -R3 ;  /* 0x00000000ce027223 */ /* 0x008fc80000010803 */
[----:B------:R3:W-:Y:S01]  /*199e0*/  MUFU.EX2 R96, R2 ;  /* 0x0000000200607308 */ /* 0x0007e20000000800 */
[----:B------:R-:W-:Y:S02]  /*199f0*/  IMAD.MOV.U32 R177, RZ, RZ, R93 ;  /* 0x000000ffffb17224 */ /* 0x000fe400078e005d */
[----:B------:R-:W-:Y:S02]  /*19a00*/  IMAD.MOV.U32 R204, RZ, RZ, R94 ;  /* 0x000000ffffcc7224 */ /* 0x000fe400078e005e */
[----:B---3--:R-:W-:-:S04]  /*19a10*/  FFMA.FTZ R2, R236, R0, -R3 ;  /* 0x00000000ec027223 */ /* 0x008fc80000010803 */
[----:B------:R3:W1:Y:S01]  /*19a20*/  MUFU.EX2 R95, R2 ;  /* 0x00000002005f7308 */ /* 0x0006620000000800 */
[----:B------:R-:W-:Y:S01]  /*19a30*/  F2FP.F16.F32.PACK_AB R8, R108, R104 ;  /* 0x000000686c08723e */ /* 0x000fe200000000ff */
[----:B------:R-:W-:Y:S01]  /*19a40*/  IMAD.MOV.U32 R202, RZ, RZ, R92 ;  /* 0x000000ffffca7224 */ /* 0x000fe200078e005c */
[----:B----4-:R-:W-:Y:S02]  /*19a50*/  F2FP.F16.F32.PACK_AB R10, R105, R107 ;  /* 0x0000006b690a723e */ /* 0x010fe400000000ff */
[----:B------:R-:W-:Y:S01]  /*19a60*/  F2FP.F16.F32.PACK_AB R9, R150, R151 ;  /* 0x000000979609723e */ /* 0x000fe200000000ff */
[----:B---3--:R-:W-:-:S04]  /*19a70*/  FFMA.FTZ R2, R240, R0, -R5 ;  /* 0x00000000f0027223 */ /* 0x008fc80000010805 */
[----:B------:R3:W-:Y:S01]  /*19a80*/  MUFU.EX2 R93, R2 ;  /* 0x00000002005d7308 */ /* 0x0007e20000000800 */
[----:B------:R-:W-:Y:S01]  /*19a90*/  F2FP.F16.F32.PACK_AB R11, R102, R103 ;  /* 0x00000067660b723e */ /* 0x000fe200000000ff */
[----:B------:R-:W-:Y:S02]  /*19aa0*/  IMAD.MOV.U32 R178, RZ, RZ, R4 ;  /* 0x000000ffffb27224 */ /* 0x000fe400078e0004 */
[----:B------:R-:W-:Y:S02]  /*19ab0*/  IMAD.MOV.U32 R205, RZ, RZ, R90 ;  /* 0x000000ffffcd7224 */ /* 0x000fe400078e005a */
[----:B---3--:R-:W-:-:S04]  /*19ac0*/  FFMA.FTZ R2, R243, R0, -R5 ;  /* 0x00000000f3027223 */ /* 0x008fc80000010805 */
[----:B------:R3:W4:Y:S01]  /*19ad0*/  MUFU.EX2 R94, R2 ;  /* 0x00000002005e7308 */ /* 0x0007220000000800 */
[----:B--2---:R-:W-:Y:S01]  /*19ae0*/  HMMA.16816.F32 R76, R8, R24, R28 ;  /* 0x00000018084c723c */ /* 0x004fe2000000181c */
[----:B------:R-:W-:Y:S01]  /*19af0*/  FADD.FTZ R6, R6, R178 ;  /* 0x000000b206067221 */ /* 0x000fe20000010000 */
[----:B------:R-:W-:Y:S01]  /*19b00*/  FADD.FTZ R4, R182, R181 ;  /* 0x000000b5b6047221 */ /* 0x000fe20000010000 */
[----:B------:R-:W-:Y:S02]  /*19b10*/  IMAD.MOV.U32 R178, RZ, RZ, R140 ;  /* 0x000000ffffb27224 */ /* 0x000fe400078e008c */
[----:B---3--:R-:W-:-:S04]  /*19b20*/  FFMA.FTZ R2, R244, R0, -R5 ;  /* 0x00000000f4027223 */ /* 0x008fc80000010805 */
[----:B------:R2:W-:Y:S01]  /*19b30*/  MUFU.EX2 R92, R2 ;  /* 0x00000002005c7308 */ /* 0x0005e20000000800 */
[----:B------:R-:W-:Y:S01]  /*19b40*/  HMMA.16816.F32 R28, R8, R26, R32 ;  /* 0x0000001a081c723c */ /* 0x000fe20000001820 */
[----:B------:R-:W-:Y:S02]  /*19b50*/  IMAD.MOV.U32 R140, RZ, RZ, R89 ;  /* 0x000000ffff8c7224 */ /* 0x000fe400078e0059 */
[----:B------:R-:W-:Y:S01]  /*19b60*/  FADD.FTZ R4, R196, R4 ;  /* 0x00000004c4047221 */ /* 0x000fe20000010000 */
[----:B--2---:R-:W-:-:S04]  /*19b70*/  FFMA.FTZ R2, R245, R0, -R5 ;  /* 0x00000000f5027223 */ /* 0x004fc80000010805 */
[----:B------:R2:W3:Y:S01]  /*19b80*/  MUFU.EX2 R90, R2 ;  /* 0x00000002005a7308 */ /* 0x0004e20000000800 */
[----:B------:R-:W-:Y:S01]  /*19b90*/  HMMA.16816.F32 R24, R8, R40, R48 ;  /* 0x000000280818723c */ /* 0x000fe20000001830 */
[----:B------:R-:W-:Y:S01]  /*19ba0*/  FADD.FTZ R4, R195, R4 ;  /* 0x00000004c3047221 */ /* 0x000fe20000010000 */
[----:B--2---:R-:W-:-:S05]  /*19bb0*/  FFMA.FTZ R2, R241, R0, -R3 ;  /* 0x00000000f1027223 */ /* 0x004fca0000010803 */
[----:B------:R2:W-:Y:S01]  /*19bc0*/  MUFU.EX2 R89, R2 ;  /* 0x0000000200597308 */ /* 0x0005e20000000800 */
[C---:B------:R-:W-:Y:S01]  /*19bd0*/  HMMA.16816.F32 R32, R8.reuse, R42, R52 ;  /* 0x0000002a0820723c */ /* 0x040fe20000001834 */
[----:B------:R-:W-:Y:S01]  /*19be0*/  FADD.FTZ R4, R200, R4 ;  /* 0x00000004c8047221 */ /* 0x000fe20000010000 */
[----:B------:R-:W-:Y:S01]  /*19bf0*/  IMAD.MOV.U32 R201, RZ, RZ, R176 ;  /* 0x000000ffffc97224 */ /* 0x000fe200078e00b0 */
[----:B------:R-:W-:Y:S05]  /*19c00*/  LDSM.16.MT88.4 R40, [R36+0x10000] ;  /* 0x010000002428783b */ /* 0x000fea0000004200 */
[----:B-----5:R-:W-:Y:S01]  /*19c10*/  HMMA.16816.F32 R48, R8, R56, R60 ;  /* 0x000000380830723c */ /* 0x020fe2000000183c */
[----:B--2---:R-:W-:-:S07]  /*19c20*/  FADD.FTZ R2, R186, R6 ;  /* 0x00000006ba027221 */ /* 0x004fce0000010000 */
[----:B------:R-:W-:Y:S01]  /*19c30*/  HMMA.16816.F32 R56, R8, R58, R80 ;  /* 0x0000003a0838723c */ /* 0x000fe20000001850 */
[----:B------:R-:W-:-:S04]  /*19c40*/  FADD.FTZ R2, R192, R2 ;  /* 0x00000002c0027221 */ /* 0x000fc80000010000 */
[----:B------:R-:W-:-:S03]  /*19c50*/  FADD.FTZ R2, R185, R2 ;  /* 0x00000002b9027221 */ /* 0x000fc60000010000 */
[----:B-1----:R-:W-:Y:S01]  /*19c60*/  HMMA.16816.F32 R60, R8, R12, R72 ;  /* 0x0000000c083c723c */ /* 0x002fe20000001848 */
[----:B------:R-:W-:Y:S01]  /*19c70*/  FADD.FTZ R4, R194, R4 ;  /* 0x00000004c2047221 */ /* 0x000fe20000010000 */
[----:B------:R-:W-:-:S06]  /*19c80*/  FADD.FTZ R2, R86, R2 ;  /* 0x0000000256027221 */ /* 0x000fcc0000010000 */
[----:B------:R-:W-:Y:S01]  /*19c90*/  HMMA.16816.F32 R52, R8, R14, R68 ;  /* 0x0000000e0834723c */ /* 0x000fe20000001844 */
[----:B------:R-:W-:Y:S01]  /*19ca0*/  F2FP.F16.F32.PACK_AB R8, R101, R100 ;  /* 0x000000646508723e */ /* 0x000fe200000000ff */
[----:B------:R-:W-:Y:S01]  /*19cb0*/  FFMA.FTZ R6, R211, R0, -R3 ;  /* 0x00000000d3067223 */ /* 0x000fe20000010803 */
[----:B------:R-:W-:Y:S01]  /*19cc0*/  F2FP.F16.F32.PACK_AB R10, R98, R99 ;  /* 0x00000063620a723e */ /* 0x000fe200000000ff */
[----:B------:R-:W-:Y:S01]  /*19cd0*/  FADD.FTZ R2, R187, R2 ;  /* 0x00000002bb027221 */ /* 0x000fe20000010000 */
[----:B------:R-:W-:Y:S01]  /*19ce0*/  F2FP.F16.F32.PACK_AB R9, R148, R97 ;  /* 0x000000619409723e */ /* 0x000fe200000000ff */
[----:B------:R-:W-:Y:S01]  /*19cf0*/  IMAD.MOV.U32 R176, RZ, RZ, R88 ;  /* 0x000000ffffb07224 */ /* 0x000fe200078e0058 */
[----:B------:R-:W-:Y:S01]  /*19d00*/  F2FP.F16.F32.PACK_AB R11, R95, R96 ;  /* 0x000000605f0b723e */ /* 0x000fe200000000ff */
[----:B------:R-:W-:Y:S01]  /*19d10*/  FADD.FTZ R4, R199, R4 ;  /* 0x00000004c7047221 */ /* 0x000fe20000010000 */
[----:B------:R1:W2:Y:S01]  /*19d20*/  MUFU.EX2 R88, R6 ;  /* 0x0000000600587308 */ /* 0x0002a20000000800 */
[----:B------:R-:W-:Y:S01]  /*19d30*/  IMAD.MOV.U32 R189, RZ, RZ, R45 ;  /* 0x000000ffffbd7224 */ /* 0x000fe200078e002d */
[----:B------:R-:W-:Y:S03]  /*19d40*/  LDSM.16.MT88.4 R12, [R160+0x10800] ;  /* 0x01080000a00c783b */ /* 0x000fe60000004200 */
[----:B------:R-:W-:Y:S01]  /*19d50*/  HMMA.16816.F32 R76, R8, R16, R76 ;  /* 0x00000010084c723c */ /* 0x000fe2000000184c */
[----:B------:R-:W-:Y:S01]  /*19d60*/  FADD.FTZ R2, R190, R2 ;  /* 0x00000002be027221 */ /* 0x000fe20000010000 */
[----:B------:R-:W-:-:S06]  /*19d70*/  FADD.FTZ R4, R198, R4 ;  /* 0x00000004c6047221 */ /* 0x000fcc0000010000 */
[----:B------:R-:W-:Y:S01]  /*19d80*/  HMMA.16816.F32 R28, R8, R18, R28 ;  /* 0x00000012081c723c */ /* 0x000fe2000000181c */
[----:B------:R-:W5:Y:S01]  /*19d90*/  LDSM.16.MT88.4 R16, [R7+0x10000] ;  /* 0x010000000710783b */ /* 0x000f620000004200 */
[----:B-1----:R-:W-:Y:S01]  /*19da0*/  FFMA.FTZ R6, R213, R0, -R3 ;  /* 0x00000000d5067223 */ /* 0x002fe20000010803 */
[----:B------:R-:W-:Y:S02]  /*19db0*/  IMAD.MOV.U32 R45, RZ, RZ, R87 ;  /* 0x000000ffff2d7224 */ /* 0x000fe400078e0057 */
[----:B------:R-:W-:Y:S01]  /*19dc0*/  FADD.FTZ R2, R179, R2 ;  /* 0x00000002b3027221 */ /* 0x000fe20000010000 */
[----:B------:R1:W-:Y:S01]  /*19dd0*/  MUFU.EX2 R87, R6 ;  /* 0x0000000600577308 */ /* 0x0003e20000000800 */
[----:B------:R-:W-:Y:S02]  /*19de0*/  FADD.FTZ R4, R184, R4 ;  /* 0x00000004b8047221 */ /* 0x000fe40000010000 */
        /* <DEDUP_REMOVED lines=50> */
[----:B------:R-:W-:Y:S01]  /*1a110*/  FADD.FTZ R4, R143, R4 ;  /* 0x000000048f047221 */ /* 0x000fe20000010000 */
[----:B------:R-:W-:-:S02]  /*1a120*/  IMAD.MOV.U32 R203, RZ, RZ, R202 ;  /* 0x000000ffffcb7224 */ /* 0x000fc400078e00ca */
        /* <DEDUP_REMOVED lines=16> */
[C---:B------:R-:W-:Y:S01]  /*1a230*/  HMMA.16816.F32 R40, R8.reuse, R22, R68 ;  /* 0x000000160828723c */ /* 0x040fe20000001844 */
[----:B------:R-:W-:Y:S02]  /*1a240*/  IMAD.MOV.U32 R201, RZ, RZ, R177 ;  /* 0x000000ffffc97224 */ /* 0x000fe400078e00b1 */
[----:B------:R-:W-:Y:S01]  /*1a250*/  FADD.FTZ R2, R38, R2 ;  /* 0x0000000226027221 */ /* 0x000fe20000010000 */
[-C--:B---3--:R-:W-:Y:S01]  /*1a260*/  FFMA.FTZ R6, R247, R0.reuse, -R3 ;  /* 0x00000000f7067223 */ /* 0x088fe20000010803 */
[----:B------:R-:W-:Y:S01]  /*1a270*/  FADD.FTZ R4, R129, R4 ;  /* 0x0000000481047221 */ /* 0x000fe20000010000 */
[----:B------:R-:W-:Y:S01]  /*1a280*/  IMAD.MOV.U32 R202, RZ, RZ, R45 ;  /* 0x000000ffffca7224 */ /* 0x000fe200078e002d */
[----:B------:R-:W-:Y:S01]  /*1a290*/  LDSM.16.MT88.4 R20, [R160+0x11000] ;  /* 0x01100000a014783b */ /* 0x000fe20000004200 */
[----:B------:R3:W-:Y:S01]  /*1a2a0*/  MUFU.EX2 R68, R6 ;  /* 0x0000000600447308 */ /* 0x0007e20000000800 */
[----:B------:R-:W-:Y:S02]  /*1a2b0*/  IMAD.MOV.U32 R177, RZ, RZ, R140 ;  /* 0x000000ffffb17224 */ /* 0x000fe400078e008c */
[C---:B--2---:R-:W-:Y:S01]  /*1a2c0*/  HMMA.16816.F32 R140, R8.reuse, R12, R60 ;  /* 0x0000000c088c723c */ /* 0x044fe2000000183c */
[----:B------:R-:W-:Y:S01]  /*1a2d0*/  FADD.FTZ R2, R201, R2 ;  /* 0x00000002c9027221 */ /* 0x000fe20000010000 */
[----:B------:R-:W-:Y:S01]  /*1a2e0*/  FADD.FTZ R4, R132, R4 ;  /* 0x0000000484047221 */ /* 0x000fe20000010000 */
[----:B------:R-:W-:Y:S04]  /*1a2f0*/  LDSM.16.MT88.4 R160, [R160+0x11800] ;  /* 0x01180000a0a0783b */ /* 0x000fe80000004200 */
[----:B------:R-:W-:Y:S01]  /*1a300*/  LDSM.16.MT88.4 R144, [R36+0x11800] ;  /* 0x011800002490783b */ /* 0x000fe20000004200 */
[----:B---3--:R-:W-:Y:S01]  /*1a310*/  FFMA.FTZ R6, R248, R0, -R3 ;  /* 0x00000000f8067223 */ /* 0x008fe20000010803 */
[----:B------:R-:W-:Y:S02]  /*1a320*/  HMMA.16816.F32 R60, R8, R14, R24 ;  /* 0x0000000e083c723c */ /* 0x000fe40000001818 */
[----:B------:R-:W2:Y:S01]  /*1a330*/  LDSM.16.MT88.4 R12, [R36+0x11000] ;  /* 0x01100000240c783b */ /* 0x000ea20000004200 */
        /* <DEDUP_REMOVED lines=19> */
[----:B------:R1:W-:Y:S01]  /*1a470*/  MUFU.EX2 R44, R6 ;  /* 0x00000006002c7308 */ /* 0x0003e20000000800 */
[----:B--2---:R-:W-:Y:S01]  /*1a480*/  F2FP.F16.F32.PACK_AB R11, R45, R47 ;  /* 0x0000002f2d0b723e */ /* 0x004fe200000000ff */
        /* <DEDUP_REMOVED lines=65> */
[----:B------:R-:W-:-:S05]  /*1a8a0*/  FADD.FTZ R2, R76, R2 ;  /* 0x000000024c027221 */ /* 0x000fca0000010000 */
[----:B------:R5:W1:Y:S01]  /*1a8b0*/  MUFU.EX2 R32, R6 ;  /* 0x0000000600207308 */ /* 0x000a620000000800 */
[----:B------:R-:W-:Y:S01]  /*1a8c0*/  FADD.FTZ R0, R45, R0 ;  /* 0x000000002d007221 */ /* 0x000fe20000010000 */
[----:B------:R-:W-:-:S06]  /*1a8d0*/  FADD.FTZ R2, R72, R2 ;  /* 0x0000000248027221 */ /* 0x000fcc0000010000 */
[----:B------:R-:W1:Y:S01]  /*1a8e0*/  MUFU.EX2 R3, R3 ;  /* 0x0000000300037308 */ /* 0x000e620000000800 */
[----:B--2---:R-:W-:Y:S01]  /*1a8f0*/  FADD.FTZ R0, R16, R0 ;  /* 0x0000000010007221 */ /* 0x004fe20000010000 */
[----:B------:R-:W-:Y:S01]  /*1a900*/  FADD.FTZ R2, R44, R2 ;  /* 0x000000022c027221 */ /* 0x000fe20000010000 */
[----:B-----5:R-:W2:Y:S02]  /*1a910*/  LDSM.16.MT88.4 R4, [R7+0x11800] ;  /* 0x011800000704783b */ /* 0x020ea40000004200 */
[----:B---3--:R-:W-:Y:S01]  /*1a920*/  FADD.FTZ R0, R13, R0 ;  /* 0x000000000d007221 */ /* 0x008fe20000010000 */
[----:B------:R-:W-:-:S03]  /*1a930*/  FADD.FTZ R2, R38, R2 ;  /* 0x0000000226027221 */ /* 0x000fc60000010000 */
[----:B----4-:R-:W-:Y:S01]  /*1a940*/  FADD.FTZ R0, R12, R0 ;  /* 0x000000000c007221 */ /* 0x010fe20000010000 */
[----:B-1----:R-:W-:Y:S01]  /*1a950*/  FADD.FTZ R2, R32, R2 ;  /* 0x0000000220027221 */ /* 0x002fe20000010000 */
[----:B------:R-:W-:Y:S02]  /*1a960*/  HMMA.16816.F32 R40, R8, R18, R40 ;  /* 0x000000120828723c */ /* 0x000fe40000001828 */
[----:B------:R-:W-:Y:S01]  /*1a970*/  FADD.FTZ R251, R3, R0 ;  /* 0x0000000003fb7221 */ /* 0x000fe20000010000 */
[----:B------:R-:W-:Y:S01]  /*1a980*/  FADD.FTZ R252, R17, R2 ;  /* 0x0000000211fc7221 */ /* 0x000fe20000010000 */
        /* <DEDUP_REMOVED lines=101> */
.L_x_7839:
        /* <DEDUP_REMOVED lines=12> */
.L_x_7840:
[----:B------:R-:W-:Y:S05]  /*1b0a0*/  BSYNC.RECONVERGENT B0 ;  /* 0x0000000000007941 */ /* 0x000fea0003800200 */
.L_x_7838:
[----:B------:R-:W1:Y:S04]  /*1b0b0*/  LDL R6, [R1+0x70] ;  /* 0x0000700001067983 */ /* 0x000e680000100800 */
[----:B------:R-:W3:Y:S04]  /*1b0c0*/  LDL R7, [R1+0x6c] ;  /* 0x00006c0001077983 */ /* 0x000ee80000100800 */
[----:B------:R-:W4:Y:S04]  /*1b0d0*/  LDL R16, [R1+0x64] ;  /* 0x0000640001107983 */ /* 0x000f280000100800 */
[----:B------:R-:W5:Y:S04]  /*1b0e0*/  LDL R15, [R1+0x60] ;  /* 0x00006000010f7983 */ /* 0x000f680000100800 */
[----:B------:R-:W2:Y:S04]  /*1b0f0*/  LDL.LU R12, [R1+0x18] ;  /* 0x00001800010c7983 */ /* 0x000ea80000300800 */
[----:B------:R-:W4:Y:S01]  /*1b100*/  LDL.LU R10, [R1+0x14] ;  /* 0x00001400010a7983 */ /* 0x000f220000300800 */
[----:B------:R-:W-:-:S02]  /*1b110*/  SHF.L.U32 R14, R66, 0x5, RZ ;  /* 0x00000005420e7819 */ /* 0x000fc400000006ff */
[----:B------:R-:W-:Y:S02]  /*1b120*/  SHF.L.U64.HI R0, R66, 0x5, R67 ;  /* 0x0000000542007819 */ /* 0x000fe40000010243 */
[----:B-1----:R-:W-:-:S04]  /*1b130*/  IADD3 R4, P0, PT, R14, R6, RZ ;  /* 0x000000060e047210 */ /* 0x002fc80007f1e0ff */
[-C--:B------:R-:W-:Y:S01]  /*1b140*/  IADD3 R2, P1, PT, R4, R14.reuse, RZ ;  /* 0x0000000e04027210 */ /* 0x080fe20007f3e0ff */
[----:B------:R-:W-:Y:S01]  /*1b150*/  @!PT LDS RZ, [RZ] ;  /* 0x00000000fffff984 */ /* 0x000fe20000000800 */
[----:B------:R-:W-:Y:S01]  /*1b160*/  @!PT LDS RZ, [RZ] ;  /* 0x00000000fffff984 */ /* 0x000fe20000000800 */
[----:B------:R-:W-:Y:S01]  /*1b170*/  @!PT LDS RZ, [RZ] ;  /* 0x00000000fffff984 */ /* 0x000fe20000000800 */
[----:B---3--:R1:W-:Y:S01]  /*1b180*/  LDGSTS.E.BYPASS.LTC128B.128 [R91+0xa000], desc[UR4][R6.64] ;  /* 0x0a000000065b7fae */ /* 0x0083e2000b981a04 */
[----:B------:R-:W-:Y:S02]  /*1b190*/  IADD3.X R5, PT, PT, R0, R7, RZ, P0, !PT ;  /* 0x0000000700057210 */ /* 0x000fe400007fe4ff */
[----:B------:R-:W-:Y:S02]  /*1b1a0*/  IADD3 R8, P0, PT, R2, R14, RZ ;  /* 0x0000000e02087210 */ /* 0x000fe40007f1e0ff */
[-C--:B------:R-:W-:Y:S01]  /*1b1b0*/  IADD3.X R3, PT, PT, R5, R0.reuse, RZ, P1, !PT ;  /* 0x0000000005037210 */ /* 0x080fe20000ffe4ff */
[----:B------:R3:W-:Y:S03]  /*1b1c0*/  LDGSTS.E.BYPASS.LTC128B.128 [R91+0xa800], desc[UR4][R4.64] ;  /* 0x0a800000045b7fae */ /* 0x0007e6000b981a04 */
[----:B------:R-:W-:Y:S01]  /*1b1d0*/  IADD3.X R9, PT, PT, R3, R0, RZ, P0, !PT ;  /* 0x0000000003097210 */ /* 0x000fe200007fe4ff */
[----:B------:R5:W-:Y:S01]  /*1b1e0*/  LDGSTS.E.BYPASS.LTC128B.128 [R91+0xb000], desc[UR4][R2.64] ;  /* 0x0b000000025b7fae */ /* 0x000be2000b981a04 */
[----:B--2---:R-:W-:-:S03]  /*1b1f0*/  MOV R23, R12 ;  /* 0x0000000c00177202 */ /* 0x004fc60000000f00 */
[----:B------:R-:W-:Y:S01]  /*1b200*/  LDGSTS.E.BYPASS.LTC128B.128 [R91+0xb800], desc[UR4][R8.64] ;  /* 0x0b800000085b7fae */ /* 0x000fe2000b981a04 */
[----:B----4-:R-:W-:Y:S02]  /*1b210*/  MOV R22, R10 ;  /* 0x0000000a00167202 */ /* 0x010fe40000000f00 */
[----:B------:R-:W-:-:S04]  /*1b220*/  IADD3 R10, P1, PT, R8, R14, RZ ;  /* 0x0000000e080a7210 */ /* 0x000fc80007f3e0ff */
[----:B------:R-:W-:Y:S02]  /*1b230*/  IADD3 R12, P0, PT, R10, R14, RZ ;  /* 0x0000000e0a0c7210 */ /* 0x000fe40007f1e0ff */
[----:B------:R-:W-:Y:S02]  /*1b240*/  IADD3.X R11, PT, PT, R9, R0, RZ, P1, !PT ;  /* 0x00000000090b7210 */ /* 0x000fe40000ffe4ff */
[----:B-1----:R-:W-:-:S03]  /*1b250*/  IADD3 R6, P1, PT, R12, R14, RZ ;  /* 0x0000000e0c067210 */ /* 0x002fc60007f3e0ff */
[----:B------:R1:W-:Y:S01]  /*1b260*/  LDGSTS.E.BYPASS.LTC128B.128 [R91+0xc000], desc[UR4][R10.64] ;  /* 0x0c0000000a5b7fae */ /* 0x0003e2000b981a04 */
[----:B------:R-:W-:Y:S02]  /*1b270*/  IADD3.X R13, PT, PT, R11, R0, RZ, P0, !PT ;  /* 0x000000000b0d7210 */ /* 0x000fe400007fe4ff */
[----:B---3--:R-:W-:-:S03]  /*1b280*/  IADD3 R4, P0, PT, R6, R14, RZ ;  /* 0x0000000e06047210 */ /* 0x008fc60007f1e0ff */
[----:B------:R2:W-:Y:S01]  /*1b290*/  LDGSTS.E.BYPASS.LTC128B.128 [R91+0xc800], desc[UR4][R12.64] ;  /* 0x0c8000000c5b7fae */ /* 0x0005e2000b981a04 */
[----:B------:R-:W-:Y:S02]  /*1b2a0*/  IADD3.X R7, PT, PT, R13, R0, RZ, P1, !PT ;  /* 0x000000000d077210 */ /* 0x000fe40000ffe4ff */
[----:B-----5:R-:W-:Y:S02]  /*1b2b0*/  IADD3 R2, P1, PT, R4, R14, RZ ;  /* 0x0000000e04027210 */ /* 0x020fe40007f3e0ff */
[-C--:B------:R-:W-:Y:S01]  /*1b2c0*/  IADD3.X R5, PT, PT, R7, R0.reuse, RZ, P0, !PT ;  /* 0x0000000007057210 */ /* 0x080fe200007fe4ff */
[----:B------:R3:W-:Y:S03]  /*1b2d0*/  LDGSTS.E.BYPASS.LTC128B.128 [R91+0xd000], desc[UR4][R6.64] ;  /* 0x0d000000065b7fae */ /* 0x0007e6000b981a04 */
[----:B------:R-:W-:Y:S01]  /*1b2e0*/  IADD3.X R3, PT, PT, R5, R0, RZ, P1, !PT ;  /* 0x0000000005037210 */ /* 0x000fe20000ffe4ff */
[----:B------:R4:W-:Y:S04]  /*1b2f0*/  LDGSTS.E.BYPASS.LTC128B.128 [R91+0xd800], desc[UR4][R4.64] ;  /* 0x0d800000045b7fae */ /* 0x0009e8000b981a04 */
[----:B------:R5:W-:Y:S01]  /*1b300*/  LDGSTS.E.BYPASS.LTC128B.128 [R91+0xe000], desc[UR4][R2.64] ;  /* 0x0e000000025b7fae */ /* 0x000be2000b981a04 */
[----:B-1----:R-:W-:-:S04]  /*1b310*/  IADD3 R10, P0, PT, R2, R14, RZ ;  /* 0x0000000e020a7210 */ /* 0x002fc80007f1e0ff */
[----:B------:R-:W-:Y:S02]  /*1b320*/  IADD3.X R11, PT, PT, R3, R0, RZ, P0, !PT ;  /* 0x00000000030b7210 */ /* 0x000fe400007fe4ff */
[----:B--2---:R-:W-:-:S03]  /*1b330*/  IADD3 R12, P1, PT, R10, R14, RZ ;  /* 0x0000000e0a0c7210 */ /* 0x004fc60007f3e0ff */
[----:B------:R1:W-:Y:S01]  /*1b340*/  LDGSTS.E.BYPASS.LTC128B.128 [R91+0xe800], desc[UR4][R10.64] ;  /* 0x0e8000000a5b7fae */ /* 0x0003e2000b981a04 */
[----:B------:R-:W-:Y:S02]  /*1b350*/  IADD3 R8, P0, PT, R12, R14, RZ ;  /* 0x0000000e0c087210 */ /* 0x000fe40007f1e0ff */
[----:B------:R-:W-:Y:S02]  /*1b360*/  IADD3.X R13, PT, PT, R11, R0, RZ, P1, !PT ;  /* 0x000000000b0d7210 */ /* 0x000fe40000ffe4ff */
[----:B---3--:R-:W-:Y:S02]  /*1b370*/  IADD3 R6, P1, PT, R8, R14, RZ ;  /* 0x0000000e08067210 */ /* 0x008fe40007f3e0ff */
[----:B------:R-:W-:Y:S01]  /*1b380*/  IADD3.X R9, PT, PT, R13, R0, RZ, P0, !PT ;  /* 0x000000000d097210 */ /* 0x000fe200007fe4ff */
[----:B------:R-:W-:Y:S01]  /*1b390*/  LDGSTS.E.BYPASS.LTC128B.128 [R91+0xf000], desc[UR4][R12.64] ;  /* 0x0f0000000c5b7fae */ /* 0x000fe2000b981a04 */
[----:B----4-:R-:W-:Y:S02]  /*1b3a0*/  IADD3 R4, P0, PT, R6, R14, RZ ;  /* 0x0000000e06047210 */ /* 0x010fe40007f1e0ff */
        /* <DEDUP_REMOVED lines=12> */
[----:B------:R-:W-:-:S03]  /*1b470*/  MOV R20, R16 ;  /* 0x0000001000147202 */ /* 0x000fc60000000f00 */
[----:B------:R-:W-:Y:S04]  /*1b480*/  LDSM.16.M88.4 R16, [R230] ;  /* 0x00000000e610783b */ /* 0x000fe80000000200 */
[----:B------:R-:W4:Y:S01]  /*1b490*/  LDSM.16.M88.4 R24, [R64+0x2000] ;  /* 0x002000004018783b */ /* 0x000f220000000200 */
[----:B------:R-:W-:Y:S02]  /*1b4a0*/  MOV R21, R15 ;  /* 0x0000000f00157202 */ /* 0x000fe40000000f00 */
[----:B------:R-:W-:Y:S01]  /*1b4b0*/  MOV R15, 0x20 ;  /* 0x00000020000f7802 */ /* 0x000fe20000000f00 */
[----:B------:R-:W-:Y:S01]  /*1b4c0*/  LDSM.16.M88.4 R40, [R64+0x2800] ;  /* 0x002800004028783b */ /* 0x000fe20000000200 */
[----:B------:R-:W-:-:S03]  /*1b4d0*/  ISETP.NE.AND P0, PT, R22, RZ, PT ;  /* 0x000000ff1600720c */ /* 0x000fc60003f05270 */
[----:B------:R-:W-:Y:S01]  /*1b4e0*/  LDSM.16.M88.4 R76, [R64+0x3000] ;  /* 0x00300000404c783b */ /* 0x000fe20000000200 */
[----:B--2---:R-:W-:-:S03]  /*1b4f0*/  SEL R2, R15, 0xffffffe0, !P0 ;  /* 0xffffffe00f027807 */ /* 0x004fc60004000000 */
[----:B------:R-:W-:Y:S01]  /*1b500*/  LDSM.16.M88.4 R72, [R64+0x3800] ;  /* 0x003800004048783b */ /* 0x000fe20000000200 */
[-C--:B------:R-:W-:Y:S02]  /*1b510*/  IADD3 R3, PT, PT, R230, R2.reuse, RZ ;  /* 0x00000002e6037210 */ /* 0x080fe40007ffe0ff */
[----:B------:R-:W-:Y:S01]  /*1b520*/  IADD3 R38, PT, PT, R64, R2, RZ ;  /* 0x0000000240267210 */ /* 0x000fe20007ffe0ff */
[----:B------:R-:W0:Y:S04]  /*1b530*/  LDGDEPBAR ;  /* 0x00000000000079af */ /* 0x000e280000000000 */
[----:B------:R2:W-:Y:S04]  /*1b540*/  LDSM.16.M88.4 R12, [R3] ;  /* 0x00000000030c783b */ /* 0x0005e80000000200 */
[----:B------:R-:W5:Y:S01]  /*1b550*/  LDSM.16.M88.4 R32, [R38+0x2000] ;  /* 0x002000002620783b */ /* 0x000f620000000200 */
[----:B------:R-:W-:-:S02]  /*1b560*/  MOV R22, 0x40 ;  /* 0x0000004000167802 */ /* 0x000fc40000000f00 */
[----:B------:R-:W-:Y:S01]  /*1b570*/  ISETP.NE.AND P0, PT, R23, RZ, PT ;  /* 0x000000ff1700720c */ /* 0x000fe20003f05270 */
[----:B------:R-:W-:Y:S01]  /*1b580*/  LDSM.16.M88.4 R52, [R38+0x2800] ;  /* 0x002800002634783b */ /* 0x000fe20000000200 */
[----:B------:R-:W-:Y:S02]  /*1b590*/  MOV R234, R21 ;  /* 0x0000001500ea7202 */ /* 0x000fe40000000f00 */
[----:B------:R-:W-:Y:S01]  /*1b5a0*/  MOV R235, R20 ;  /* 0x0000001400eb7202 */ /* 0x000fe20000000f00 */
[----:B------:R-:W-:Y:S01]  /*1b5b0*/  LDSM.16.M88.4 R56, [R38+0x3000] ;  /* 0x003000002638783b */ /* 0x000fe20000000200 */
[----:B--2---:R-:W-:-:S04]  /*1b5c0*/  SEL R3, R22, 0xffffffc0, !P0 ;  /* 0xffffffc016037807 */ /* 0x004fc80004000000 */
[-C--:B------:R-:W-:Y:S02]  /*1b5d0*/  IADD3 R4, PT, PT, R230, R3.reuse, RZ ;  /* 0x00000003e6047210 */ /* 0x080fe40007ffe0ff */
[----:B------:R-:W-:Y:S01]  /*1b5e0*/  IADD3 R36, PT, PT, R64, R3, RZ ;  /* 0x0000000340247210 */ /* 0x000fe20007ffe0ff */
[----:B----4-:R-:W-:Y:S02]  /*1b5f0*/  HMMA.16816.F32 R20, R16, R24, RZ ;  /* 0x000000181014723c */ /* 0x010fe400000018ff */
[----:B-1----:R-:W-:Y:S04]  /*1b600*/  LDSM.16.M88.4 R8, [R4] ;  /* 0x000000000408783b */ /* 0x002fe80000000200 */
[----:B------:R-:W1:Y:S01]  /*1b610*/  LDSM.16.M88.4 R48, [R36+0x2000] ;  /* 0x002000002430783b */ /* 0x000e620000000200 */
[----:B------:R-:W-:-:S02]  /*1b620*/  IADD3 R3, PT, PT, R2, R4, RZ ;  /* 0x0000000402037210 */ /* 0x000fc40007ffe0ff */
[----:B------:R-:W-:Y:S01]  /*1b630*/  IADD3 R2, PT, PT, R2, R36, RZ ;  /* 0x0000002402027210 */ /* 0x000fe20007ffe0ff */
[----:B------:R-:W-:Y:S01]  /*1b640*/  HMMA.16816.F32 R24, R16, R26, RZ ;  /* 0x0000001a1018723c */ /* 0x000fe200000018ff */
[----:B------:R-:W-:Y:S04]  /*1b650*/  LDSM.16.M88.4 R68, [R36+0x2800] ;  /* 0x002800002444783b */ /* 0x000fe80000000200 */
[----:B------:R-:W-:Y:S04]  /*1b660*/  LDSM.16.M88.4 R4, [R3] ;  /* 0x000000000304783b */ /* 0x000fe80000000200 */
[----:B------:R-:W2:Y:S01]  /*1b670*/  LDSM.16.M88.4 R60, [R2+0x2000] ;  /* 0x00200000023c783b */ /* 0x000ea20000000200 */
[----:B-----5:R-:W-:Y:S03]  /*1b680*/  HMMA.16816.F32 R20, R12, R32, R20 ;  /* 0x000000200c14723c */ /* 0x020fe60000001814 */
[----:B------:R-:W-:Y:S05]  /*1b690*/  LDSM.16.M88.4 R80, [R36+0x3000] ;  /* 0x003000002450783b */ /* 0x000fea0000000200 */
[----:B------:R-:W-:Y:S08]  /*1b6a0*/  HMMA.16816.F32 R28, R16, R40, RZ ;  /* 0x00000028101c723c */ /* 0x000ff000000018ff */
[----:B------:R-:W-:Y:S08]  /*1b6b0*/  HMMA.16816.F32 R24, R12, R34, R24 ;  /* 0x000000220c18723c */ /* 0x000ff00000001818 */
[----:B-1----:R-:W-:Y:S08]  /*1b6c0*/  HMMA.16816.F32 R20, R8, R48, R20 ;  /* 0x000000300814723c */ /* 0x002ff00000001814 */
[----:B------:R-:W-:Y:S08]  /*1b6d0*/  HMMA.16816.F32 R44, R12, R52, R28 ;  /* 0x000000340c2c723c */ /* 0x000ff0000000181c */
[----:B------:R-:W-:Y:S08]  /*1b6e0*/  HMMA.16816.F32 R28, R16, R42, RZ ;  /* 0x0000002a101c723c */ /* 0x000ff000000018ff */
        /* <DEDUP_REMOVED lines=16> */
[----:B------:R-:W3:Y:S08]  /*1b7f0*/  MUFU.TANH R226, R32 ;  /* 0x0000002000e27308 */ /* 0x000ef00000002400 */
[----:B------:R-:W1:Y:S08]  /*1b800*/  MUFU.TANH R224, R33 ;  /* 0x0000002100e07308 */ /* 0x000e700000002400 */
[----:B------:R-:W1:Y:S08]  /*1b810*/  MUFU.TANH R221, R34 ;  /* 0x0000002200dd7308 */ /* 0x000e700000002400 */
[----:B------:R1:W1:Y:S01]  /*1b820*/  MUFU.TANH R220, R35 ;  /* 0x0000002300dc7308 */ /* 0x0002620000002400 */
[-C--:B------:R-:W-:Y:S01]  /*1b830*/  FMUL.FTZ R28, R28, R0.reuse ;  /* 0x000000001c1c7220 */ /* 0x080fe20000410000 */
[----:B-1----:R-:W-:Y:S08]  /*1b840*/  HMMA.16816.F32 R32, R4, R48, R20 ;  /* 0x000000300420723c */ /* 0x002ff00000001814 */
[----:B------:R-:W-:Y:S01]  /*1b850*/  HMMA.16816.F32 R20, R8, R70, R40 ;  /* 0x000000460814723c */ /* 0x000fe20000001828 */
[-C--:B------:R-:W-:Y:S01]  /*1b860*/  FMUL.FTZ R29, R29, R0.reuse ;  /* 0x000000001d1d7220 */ /* 0x080fe20000410000 */
[-C--:B------:R-:W-:Y:S01]  /*1b870*/  FMUL.FTZ R30, R30, R0.reuse ;  /* 0x000000001e1e7220 */ /* 0x080fe20000410000 */
[-C--:B------:R-:W-:Y:S01]  /*1b880*/  FMUL.FTZ R31, R31, R0.reuse ;  /* 0x000000001f1f7220 */ /* 0x080fe20000410000 */
[----:B------:R-:W1:Y:S01]  /*1b890*/  MUFU.TANH R219, R28 ;  /* 0x0000001c00db7308 */ /* 0x000e620000002400 */
[----:B------:R-:W-:Y:S03]  /*1b8a0*/  LDSM.16.M88.4 R68, [R64+0x4800] ;  /* 0x004800004044783b */ /* 0x000fe60000000200 */
[----:B------:R-:W-:Y:S01]  /*1b8b0*/  HMMA.16816.F32 R40, R12, R58, R24 ;  /* 0x0000003a0c28723c */ /* 0x000fe20000001818 */
[----:B------:R-:W-:Y:S07]  /*1b8c0*/  LDSM.16.M88.4 R56, [R38+0x4000] ;  /* 0x004000002638783b */ /* 0x000fee0000000200 */
[----:B------:R-:W-:Y:S01]  /*1b8d0*/  HMMA.16816.F32 R24, R16, R72, RZ ;  /* 0x000000481018723c */ /* 0x000fe200000018ff */
[----:B------:R-:W1:Y:S08]  /*1b8e0*/  MUFU.TANH R218, R29 ;  /* 0x0000001d00da7308 */ /* 0x000e700000002400 */
[----:B------:R-:W1:Y:S08]  /*1b8f0*/  MUFU.TANH R217, R30 ;  /* 0x0000001e00d97308 */ /* 0x000e700000002400 */
[----:B------:R5:W1:Y:S02]  /*1b900*/  MUFU.TANH R216, R31 ;  /* 0x0000001f00d87308 */ /* 0x000a640000002400 */
[----:B-----5:R-:W-:Y:S01]  /*1b910*/  HMMA.16816.F32 R28, R4, R50, R20 ;  /* 0x00000032041c723c */ /* 0x020fe20000001814 */
[-C--:B------:R-:W-:Y:S01]  /*1b920*/  FMUL.FTZ R32, R32, R0.reuse ;  /* 0x0000000020207220 */ /* 0x080fe20000410000 */
[-C--:B------:R-:W-:Y:S01]  /*1b930*/  FMUL.FTZ R33, R33, R0.reuse ;  /* 0x0000000021217220 */ /* 0x080fe20000410000 */
[-C--:B------:R-:W-:Y:S01]  /*1b940*/  FMUL.FTZ R34, R34, R0.reuse ;  /* 0x0000000022227220 */ /* 0x080fe20000410000 */
[-C--:B------:R-:W-:Y:S01]  /*1b950*/  FMUL.FTZ R35, R35, R0.reuse ;  /* 0x0000000023237220 */ /* 0x080fe20000410000 */
[----:B------:R-:W-:Y:S03]  /*1b960*/  LDSM.16.M88.4 R48, [R2+0x3800] ;  /* 0x003800000230783b */ /* 0x000fe60000000200 */
[----:B------:R-:W-:Y:S08]  /*1b970*/  HMMA.16816.F32 R20, R8, R80, R44 ;  /* 0x000000500814723c */ /* 0x000ff0000000182c */
[----:B--2---:R-:W-:Y:S08]  /*1b980*/  HMMA.16816.F32 R44, R12, R60, R24 ;  /* 0x0000003c0c2c723c */ /* 0x004ff00000001818 */
[----:B------:R-:W-:Y:S01]  /*1b990*/  HMMA.16816.F32 R24, R16, R74, RZ ;  /* 0x0000004a1018723c */ /* 0x000fe200000018ff */
[----:B------:R-:W2:Y:S01]  /*1b9a0*/  LDSM.16.M88.4 R72, [R36+0x3800] ;  /* 0x003800002448783b */ /* 0x000ea20000000200 */
[----:B------:R-:W1:Y:S08]  /*1b9b0*/  MUFU.TANH R215, R32 ;  /* 0x0000002000d77308 */ /* 0x000e700000002400 */
[----:B------:R-:W1:Y:S08]  /*1b9c0*/  MUFU.TANH R214, R33 ;  /* 0x0000002100d67308 */ /* 0x000e700000002400 */
[----:B------:R-:W1:Y:S08]  /*1b9d0*/  MUFU.TANH R213, R34 ;  /* 0x0000002200d57308 */ /* 0x000e700000002400 */
[----:B------:R5:W1:Y:S01]  /*1b9e0*/  MUFU.TANH R212, R35 ;  /* 0x0000002300d47308 */ /* 0x000a620000002400 */
[-C--:B------:R-:W-:Y:S01]  /*1b9f0*/  FMUL.FTZ R28, R28, R0.reuse ;  /* 0x000000001c1c7220 */ /* 0x080fe20000410000 */
[----:B-----5:R-:W-:Y:S08]  /*1ba00*/  HMMA.16816.F32 R32, R4, R52, R20 ;  /* 0x000000340420723c */ /* 0x020ff00000001814 */
[----:B------:R-:W-:Y:S01]  /*1ba10*/  HMMA.16816.F32 R20, R8, R82, R40 ;  /* 0x000000520814723c */ /* 0x000fe20000001828 */
[-C--:B------:R-:W-:Y:S01]  /*1ba20*/  FMUL.FTZ R29, R29, R0.reuse ;  /* 0x000000001d1d7220 */ /* 0x080fe20000410000 */
[-C--:B------:R-:W-:Y:S01]  /*1ba30*/  FMUL.FTZ R30, R30, R0.reuse ;  /* 0x000000001e1e7220 */ /* 0x080fe20000410000 */
[-C--:B------:R-:W-:Y:S01]  /*1ba40*/  FMUL.FTZ R31, R31, R0.reuse ;  /* 0x000000001f1f7220 */ /* 0x080fe20000410000 */
[----:B------:R-:W1:Y:S01]  /*1ba50*/  MUFU.TANH R211, R28 ;  /* 0x0000001c00d37308 */ /* 0x000e620000002400 */
[----:B------:R-:W5:Y:S03]  /*1ba60*/  LDSM.16.M88.4 R80, [R36+0x4000] ;  /* 0x004000002450783b */ /* 0x000f660000000200 */
[----:B------:R-:W-:Y:S01]  /*1ba70*/  HMMA.16816.F32 R40, R12, R62, R24 ;  /* 0x0000003e0c28723c */ /* 0x000fe20000001818 */
[----:B------:R-:W3:Y:S07]  /*1ba80*/  LDSM.16.M88.4 R60, [R38+0x4800] ;  /* 0x00480000263c783b */ /* 0x000eee0000000200 */
[----:B----4-:R-:W-:Y:S01]  /*1ba90*/  HMMA.16816.F32 R24, R16, R76, RZ ;  /* 0x0000004c1018723c */ /* 0x010fe200000018ff */
[----:B------:R-:W4:Y:S08]  /*1baa0*/  MUFU.TANH R210, R29 ;  /* 0x0000001d00d27308 */ /* 0x000f300000002400 */
[----:B------:R-:W1:Y:S08]  /*1bab0*/  MUFU.TANH R209, R30 ;  /* 0x0000001e00d17308 */ /* 0x000e700000002400 */
[----:B------:R2:W1:Y:S01]  /*1bac0*/  MUFU.TANH R208, R31 ;  /* 0x0000001f00d07308 */ /* 0x0004620000002400 */
[-C--:B------:R-:W-:Y:S01]  /*1bad0*/  FMUL.FTZ R32, R32, R0.reuse ;  /* 0x0000000020207220 */ /* 0x080fe20000410000 */
[----:B--2---:R-:W-:Y:S01]  /*1bae0*/  HMMA.16816.F32 R28, R4, R54, R20 ;  /* 0x00000036041c723c */ /* 0x004fe20000001814 */
[-C--:B------:R-:W-:Y:S01]  /*1baf0*/  FMUL.FTZ R33, R33, R0.reuse ;  /* 0x0000000021217220 */ /* 0x080fe20000410000 */
[-C--:B------:R-:W-:Y:S01]  /*1bb00*/  FMUL.FTZ R34, R34, R0.reuse ;  /* 0x0000000022227220 */ /* 0x080fe20000410000 */
[----:B------:R-:W-:-:S03]  /*1bb10*/  FMUL.FTZ R35, R35, R0 ;  /* 0x0000000023237220 */ /* 0x000fc60000410000 */
[----:B------:R-:W2:Y:S01]  /*1bb20*/  MUFU.TANH R207, R32 ;  /* 0x0000002000cf7308 */ /* 0x000ea20000002400 */
[----:B------:R-:W4:Y:S01]  /*1bb30*/  LDSM.16.M88.4 R52, [R2+0x4000] ;  /* 0x004000000234783b */ /* 0x000f220000000200 */
[----:B------:R-:W-:Y:S08]  /*1bb40*/  HMMA.16816.F32 R20, R8, R72, R44 ;  /* 0x000000480814723c */ /* 0x000ff0000000182c */
[----:B------:R-:W-:Y:S08]  /*1bb50*/  HMMA.16816.F32 R44, R12, R56, R24 ;  /* 0x000000380c2c723c */ /* 0x000ff00000001818 */
[----:B------:R-:W-:Y:S01]  /*1bb60*/  HMMA.16816.F32 R24, R16, R78, RZ ;  /* 0x0000004e1018723c */ /* 0x000fe200000018ff */
[----:B------:R-:W1:Y:S01]  /*1bb70*/  MUFU.TANH R206, R33 ;  /* 0x0000002100ce7308 */ /* 0x000e620000002400 */
[----:B------:R-:W2:Y:S07]  /*1bb80*/  LDSM.16.M88.4 R76, [R64+0x5000] ;  /* 0x00500000404c783b */ /* 0x000eae0000000200 */
        /* <DEDUP_REMOVED lines=11> */
[----:B------:R-:W1:Y:S07]  /*1bc40*/  LDSM.16.M88.4 R56, [R38+0x5000] ;  /* 0x005000002638783b */ /* 0x000e6e0000000200 */
[----:B------:R-:W-:Y:S01]  /*1bc50*/  HMMA.16816.F32 R24, R16, R68, RZ ;  /* 0x000000441018723c */ /* 0x000fe200000018ff */
[----:B------:R-:W1:Y:S08]  /*1bc60*/  MUFU.TANH R202, R29 ;  /* 0x0000001d00ca7308 */ /* 0x000e700000002400 */
[----:B------:R-:W1:Y:S08]  /*1bc70*/  MUFU.TANH R201, R30 ;  /* 0x0000001e00c97308 */ /* 0x000e700000002400 */
[----:B------:R3:W1:Y:S01]  /*1bc80*/  MUFU.TANH R200, R31 ;  /* 0x0000001f00c87308 */ /* 0x0006620000002400 */
[-C--:B------:R-:W-:Y:S01]  /*1bc90*/  FMUL.FTZ R32, R32, R0.reuse ;  /* 0x0000000020207220 */ /* 0x080fe20000410000 */
[----:B---3--:R-:W-:Y:S01]  /*1bca0*/  HMMA.16816.F32 R28, R4, R50, R20 ;  /* 0x00000032041c723c */ /* 0x008fe20000001814 */
[-C--:B------:R-:W-:Y:S01]  /*1bcb0*/  FMUL.FTZ R33, R33, R0.reuse ;  /* 0x0000000021217220 */ /* 0x080fe20000410000 */
[-C--:B------:R-:W-:Y:S01]  /*1bcc0*/  FMUL.FTZ R34, R34, R0.reuse ;  /* 0x0000000022227220 */ /* 0x080fe20000410000 */
[----:B------:R-:W-:-:S03]  /*1bcd0*/  FMUL.FTZ R35, R35, R0 ;  /* 0x0000000023237220 */ /* 0x000fc60000410000 */
[----:B------:R-:W3:Y:S01]  /*1bce0*/  MUFU.TANH R199, R32 ;  /* 0x0000002000c77308 */ /* 0x000ee20000002400 */
[----:B------:R-:W3:Y:S01]  /*1bcf0*/  LDSM.16.M88.4 R48, [R2+0x4800] ;  /* 0x004800000230783b */ /* 0x000ee20000000200 */
[----:B------:R-:W-:Y:S08]  /*1bd00*/  HMMA.16816.F32 R20, R8, R80, R44 ;  /* 0x000000500814723c */ /* 0x000ff0000000182c */
[----:B------:R-:W-:Y:S08]  /*1bd10*/  HMMA.16816.F32 R44, R12, R60, R24 ;  /* 0x0000003c0c2c723c */ /* 0x000ff00000001818 */
[----:B------:R-:W-:Y:S01]  /*1bd20*/  HMMA.16816.F32 R24, R16, R70, RZ ;  /* 0x000000461018723c */ /* 0x000fe200000018ff */
[----:B------:R-:W1:Y:S01]  /*1bd30*/  MUFU.TANH R198, R33 ;  /* 0x0000002100c67308 */ /* 0x000e620000002400 */
[----:B------:R-:W3:Y:S07]  /*1bd40*/  LDSM.16.M88.4 R68, [R64+0x5800] ;  /* 0x005800004044783b */ /* 0x000eee0000000200 */
[----:B------:R-:W1:Y:S08]  /*1bd50*/  MUFU.TANH R197, R34 ;  /* 0x0000002200c57308 */ /* 0x000e700000002400 */
[----:B------:R4:W1:Y:S01]  /*1bd60*/  MUFU.TANH R196, R35 ;  /* 0x0000002300c47308 */ /* 0x0008620000002400 */
[-C--:B------:R-:W-:Y:S01]  /*1bd70*/  FMUL.FTZ R28, R28, R0.reuse ;  /* 0x000000001c1c7220 */ /* 0x080fe20000410000 */
[----:B----4-:R-:W-:Y:S08]  /*1bd80*/  HMMA.16816.F32 R32, R4, R52, R20 ;  /* 0x000000340420723c */ /* 0x010ff00000001814 */
[----:B------:R-:W-:Y:S01]  /*1bd90*/  HMMA.16816.F32 R20, R8, R82, R40 ;  /* 0x000000520814723c */ /* 0x000fe20000001828 */
[-C--:B------:R-:W-:Y:S01]  /*1bda0*/  FMUL.FTZ R29, R29, R0.reuse ;  /* 0x000000001d1d7220 */ /* 0x080fe20000410000 */
[-C--:B------:R-:W-:Y:S01]  /*1bdb0*/  FMUL.FTZ R30, R30, R0.reuse ;  /* 0x000000001e1e7220 */ /* 0x080fe20000410000 */
[-C--:B------:R-:W-:Y:S01]  /*1bdc0*/  FMUL.FTZ R31, R31, R0.reuse ;  /* 0x000000001f1f7220 */ /* 0x080fe20000410000 */
[----:B------:R-:W4:Y:S01]  /*1bdd0*/  MUFU.TANH R195, R28 ;  /* 0x0000001c00c37308 */ /* 0x000f220000002400 */
[----:B------:R-:W4:Y:S03]  /*1bde0*/  LDSM.16.M88.4 R80, [R36+0x5000] ;  /* 0x005000002450783b */ /* 0x000f260000000200 */
[----:B------:R-:W-:Y:S01]  /*1bdf0*/  HMMA.16816.F32 R40, R12, R62, R24 ;  /* 0x0000003e0c28723c */ /* 0x000fe20000001818 */
[----:B------:R-:W4:Y:S07]  /*1be00*/  LDSM.16.M88.4 R60, [R38+0x5800] ;  /* 0x00580000263c783b */ /* 0x000f2e0000000200 */
[----:B--2---:R-:W-:Y:S01]  /*1be10*/  HMMA.16816.F32 R24, R16, R76, RZ ;  /* 0x0000004c1018723c */ /* 0x004fe200000018ff */
[----:B------:R-:W2:Y:S08]  /*1be20*/  MUFU.TANH R194, R29 ;  /* 0x0000001d00c27308 */ /* 0x000eb00000002400 */
[----:B------:R-:W1:Y:S08]  /*1be30*/  MUFU.TANH R193, R30 ;  /* 0x0000001e00c17308 */ /* 0x000e700000002400 */
[----:B------:R5:W1:Y:S01]  /*1be40*/  MUFU.TANH R192, R31 ;  /* 0x0000001f00c07308 */ /* 0x000a620000002400 */
[-C--:B------:R-:W-:Y:S01]  /*1be50*/  FMUL.FTZ R32, R32, R0.reuse ;  /* 0x0000000020207220 */ /* 0x080fe20000410000 */
[----:B-----5:R-:W-:Y:S01]  /*1be60*/  HMMA.16816.F32 R28, R4, R54, R20 ;  /* 0x00000036041c723c */ /* 0x020fe20000001814 */
[-C--:B------:R-:W-:Y:S01]  /*1be70*/  FMUL.FTZ R33, R33, R0.reuse ;  /* 0x0000000021217220 */ /* 0x080fe20000410000 */
[-C--:B------:R-:W-:Y:S01]  /*1be80*/  FMUL.FTZ R34, R34, R0.reuse ;  /* 0x0000000022227220 */ /* 0x080fe20000410000 */
[----:B------:R-:W-:-:S03]  /*1be90*/  FMUL.FTZ R35, R35, R0 ;  /* 0x0000000023237220 */ /* 0x000fc60000410000 */
[----:B------:R-:W2:Y:S01]  /*1bea0*/  MUFU.TANH R191, R32 ;  /* 0x0000002000bf7308 */ /* 0x000ea20000002400 */
[----:B------:R-:W5:Y:S01]  /*1beb0*/  LDSM.16.M88.4 R52, [R2+0x5000] ;  /* 0x005000000234783b */ /* 0x000f620000000200 */
[----:B------:R-:W-:Y:S08]  /*1bec0*/  HMMA.16816.F32 R20, R8, R72, R44 ;  /* 0x000000480814723c */ /* 0x000ff0000000182c */
[----:B-1----:R-:W-:Y:S08]  /*1bed0*/  HMMA.16816.F32 R44, R12, R56, R24 ;  /* 0x000000380c2c723c */ /* 0x002ff00000001818 */
[----:B------:R-:W-:Y:S01]  /*1bee0*/  HMMA.16816.F32 R24, R16, R78, RZ ;  /* 0x0000004e1018723c */ /* 0x000fe200000018ff */
[----:B------:R-:W1:Y:S01]  /*1bef0*/  MUFU.TANH R90, R33 ;  /* 0x00000021005a7308 */ /* 0x000e620000002400 */
[----:B------:R-:W2:Y:S07]  /*1bf00*/  LDSM.16.M88.4 R76, [R64+0x6000] ;  /* 0x00600000404c783b */ /* 0x000eae0000000200 */
[----:B------:R-:W1:Y:S08]  /*1bf10*/  MUFU.TANH R88, R34 ;  /* 0x0000002200587308 */ /* 0x000e700000002400 */
[----:B------:R3:W1:Y:S01]  /*1bf20*/  MUFU.TANH R85, R35 ;  /* 0x0000002300557308 */ /* 0x0006620000002400 */
[-C--:B------:R-:W-:Y:S01]  /*1bf30*/  FMUL.FTZ R28, R28, R0.reuse ;  /* 0x000000001c1c7220 */ /* 0x080fe20000410000 */
[----:B---3--:R-:W-:Y:S08]  /*1bf40*/  HMMA.16816.F32 R32, R4, R48, R20 ;  /* 0x000000300420723c */ /* 0x008ff00000001814 */
[----:B------:R-:W-:Y:S01]  /*1bf50*/  HMMA.16816.F32 R20, R8, R74, R40 ;  /* 0x0000004a0814723c */ /* 0x000fe20000001828 */
[-C--:B------:R-:W-:Y:S01]  /*1bf60*/  FMUL.FTZ R29, R29, R0.reuse ;  /* 0x000000001d1d7220 */ /* 0x080fe20000410000 */
[-C--:B------:R-:W-:Y:S01]  /*1bf70*/  FMUL.FTZ R30, R30, R0.reuse ;  /* 0x000000001e1e7220 */ /* 0x080fe20000410000 */
[-C--:B------:R-:W-:Y:S01]  /*1bf80*/  FMUL.FTZ R31, R31, R0.reuse ;  /* 0x000000001f1f7220 */ /* 0x080fe20000410000 */
[----:B------:R-:W3:Y:S01]  /*1bf90*/  MUFU.TANH R89, R28 ;  /* 0x0000001c00597308 */ /* 0x000ee20000002400 */
[----:B------:R-:W1:Y:S03]  /*1bfa0*/  LDSM.16.M88.4 R72, [R36+0x5800] ;  /* 0x005800002448783b */ /* 0x000e660000000200 */
[----:B------:R-:W-:Y:S01]  /*1bfb0*/  HMMA.16816.F32 R40, R12, R58, R24 ;  /* 0x0000003a0c28723c */ /* 0x000fe20000001818 */
[----:B------:R-:W3:Y:S07]  /*1bfc0*/  LDSM.16.M88.4 R56, [R38+0x6000] ;  /* 0x006000002638783b */ /* 0x000eee0000000200 */
[----:B------:R-:W-:Y:S01]  /*1bfd0*/  HMMA.16816.F32 R24, R16, R68, RZ ;  /* 0x000000441018723c */ /* 0x000fe200000018ff */
[----:B------:R-:W1:Y:S08]  /*1bfe0*/  MUFU.TANH R190, R29 ;  /* 0x0000001d00be7308 */ /* 0x000e700000002400 */
[----:B------:R-:W1:Y:S08]  /*1bff0*/  MUFU.TANH R65, R30 ;  /* 0x0000001e00417308 */ /* 0x000e700000002400 */
[----:B------:R4:W1:Y:S01]  /*1c000*/  MUFU.TANH R87, R31 ;  /* 0x0000001f00577308 */ /* 0x0008620000002400 */
[-C--:B------:R-:W-:Y:S01]  /*1c010*/  FMUL.FTZ R32, R32, R0.reuse ;  /* 0x0000000020207220 */ /* 0x080fe20000410000 */
[----:B----4-:R-:W-:Y:S01]  /*1c020*/  HMMA.16816.F32 R28, R4, R50, R20 ;  /* 0x00000032041c723c */ /* 0x010fe20000001814 */
[-C--:B------:R-:W-:Y:S01]  /*1c030*/  FMUL.FTZ R33, R33, R0.reuse ;  /* 0x0000000021217220 */ /* 0x080fe20000410000 */
[-C--:B------:R-:W-:Y:S01]  /*1c040*/  FMUL.FTZ R34, R34, R0.reuse ;  /* 0x0000000022227220 */ /* 0x080fe20000410000 */
[----:B------:R-:W-:-:S03]  /*1c050*/  FMUL.FTZ R35, R35, R0 ;  /* 0x0000000023237220 */ /* 0x000fc60000410000 */
[----:B------:R-:W4:Y:S01]  /*1c060*/  MUFU.TANH R189, R32 ;  /* 0x0000002000bd7308 */ /* 0x000f220000002400 */
[----:B------:R-:W4:Y:S01]  /*1c070*/  LDSM.16.M88.4 R48, [R2+0x5800] ;  /* 0x005800000230783b */ /* 0x000f220000000200 */
[----:B------:R-:W-:Y:S08]  /*1c080*/  HMMA.16816.F32 R20, R8, R80, R44 ;  /* 0x000000500814723c */ /* 0x000ff0000000182c */
[----:B------:R-:W-:Y:S08]  /*1c090*/  HMMA.16816.F32 R44, R12, R60, R24 ;  /* 0x0000003c0c2c723c */ /* 0x000ff00000001818 */
[----:B------:R-:W-:Y:S01]  /*1c0a0*/  HMMA.16816.F32 R24, R16, R70, RZ ;  /* 0x000000461018723c */ /* 0x000fe200000018ff */
[----:B------:R-:W1:Y:S01]  /*1c0b0*/  MUFU.TANH R188, R33 ;  /* 0x0000002100bc7308 */ /* 0x000e620000002400 */
[----:B------:R-:W4:Y:S07]  /*1c0c0*/  LDSM.16.M88.4 R68, [R64+0x6800] ;  /* 0x006800004044783b */ /* 0x000f2e0000000200 */
        /* <DEDUP_REMOVED lines=11> */
[----:B------:R-:W5:Y:S07]  /*1c180*/  LDSM.16.M88.4 R60, [R38+0x6800] ;  /* 0x00680000263c783b */ /* 0x000f6e0000000200 */
[----:B--2---:R-:W-:Y:S01]  /*1c190*/  HMMA.16816.F32 R24, R16, R76, RZ ;  /* 0x0000004c1018723c */ /* 0x004fe200000018ff */
[----:B------:R-:W2:Y:S08]  /*1c1a0*/  MUFU.TANH R187, R29 ;  /* 0x0000001d00bb7308 */ /* 0x000eb00000002400 */
        /* <DEDUP_REMOVED lines=8> */
[----:B------:R-:W2:Y:S01]  /*1c230*/  LDSM.16.M88.4 R52, [R2+0x6000] ;  /* 0x006000000234783b */ /* 0x000ea20000000200 */
[----:B-1----:R-:W-:Y:S08]  /*1c240*/  HMMA.16816.F32 R20, R8, R72, R44 ;  /* 0x000000480814723c */ /* 0x002ff0000000182c */
        /* <DEDUP_REMOVED lines=13> */
[----:B------:R-:W1:Y:S03]  /*1c320*/  LDSM.16.M88.4 R72, [R36+0x6800] ;  /* 0x006800002448783b */ /* 0x000e660000000200 */
[----:B------:R-:W-:Y:S01]  /*1c330*/  HMMA.16816.F32 R40, R12, R58, R24 ;  /* 0x0000003a0c28723c */ /* 0x000fe20000001818 */
[----:B------:R-:W4:Y:S07]  /*1c340*/  LDSM.16.M88.4 R56, [R38+0x7000] ;  /* 0x007000002638783b */ /* 0x000f2e0000000200 */
[----:B------:R-:W-:Y:S01]  /*1c350*/  HMMA.16816.F32 R24, R16, R68, RZ ;  /* 0x000000441018723c */ /* 0x000fe200000018ff */
[----:B------:R-:W1:Y:S08]  /*1c360*/  MUFU.TANH R170, R29 ;  /* 0x0000001d00aa7308 */ /* 0x000e700000002400 */
[----:B------:R-:W1:Y:S08]  /*1c370*/  MUFU.TANH R86, R30 ;  /* 0x0000001e00567308 */ /* 0x000e700000002400 */
[----:B------:R5:W1:Y:S01]  /*1c380*/  MUFU.TANH R106, R31 ;  /* 0x0000001f006a7308 */ /* 0x000a620000002400 */
[-C--:B------:R-:W-:Y:S01]  /*1c390*/  FMUL.FTZ R32, R32, R0.reuse ;  /* 0x0000000020207220 */ /* 0x080fe20000410000 */
[----:B-----5:R-:W-:Y:S01]  /*1c3a0*/  HMMA.16816.F32 R28, R4, R50, R20 ;  /* 0x00000032041c723c */ /* 0x020fe20000001814 */
[-C--:B------:R-:W-:Y:S01]  /*1c3b0*/  FMUL.FTZ R33, R33, R0.reuse ;  /* 0x0000000021217220 */ /* 0x080fe20000410000 */
[-C--:B------:R-:W-:Y:S01]  /*1c3c0*/  FMUL.FTZ R34, R34, R0.reuse ;  /* 0x0000000022227220 */ /* 0x080fe20000410000 */
[----:B------:R-:W-:-:S03]  /*1c3d0*/  FMUL.FTZ R35, R35, R0 ;  /* 0x0000000023237220 */ /* 0x000fc60000410000 */
[----:B------:R-:W1:Y:S01]  /*1c3e0*/  MUFU.TANH R115, R32 ;  /* 0x0000002000737308 */ /* 0x000e620000002400 */
[----:B------:R-:W5:Y:S01]  /*1c3f0*/  LDSM.16.M88.4 R48, [R2+0x6800] ;  /* 0x006800000230783b */ /* 0x000f620000000200 */
[----:B------:R-:W-:Y:S08]  /*1c400*/  HMMA.16816.F32 R20, R8, R80, R44 ;  /* 0x000000500814723c */ /* 0x000ff0000000182c */
[----:B------:R-:W-:Y:S08]  /*1c410*/  HMMA.16816.F32 R44, R12, R60, R24 ;  /* 0x0000003c0c2c723c */ /* 0x000ff00000001818 */
[----:B------:R-:W-:Y:S01]  /*1c420*/  HMMA.16816.F32 R24, R16, R70, RZ ;  /* 0x000000461018723c */ /* 0x000fe200000018ff */
[----:B------:R-:W1:Y:S01]  /*1c430*/  MUFU.TANH R173, R33 ;  /* 0x0000002100ad7308 */ /* 0x000e620000002400 */
[----:B------:R-:W5:Y:S07]  /*1c440*/  LDSM.16.M88.4 R68, [R64+0x7800] ;  /* 0x007800004044783b */ /* 0x000f6e0000000200 */
[----:B------:R-:W1:Y:S08]  /*1c450*/  MUFU.TANH R93, R34 ;  /* 0x00000022005d7308 */ /* 0x000e700000002400 */
[----:B------:R2:W1:Y:S01]  /*1c460*/  MUFU.TANH R120, R35 ;  /* 0x0000002300787308 */ /* 0x0004620000002400 */
[-C--:B------:R-:W-:Y:S01]  /*1c470*/  FMUL.FTZ R28, R28, R0.reuse ;  /* 0x000000001c1c7220 */ /* 0x080fe20000410000 */
[----:B--2---:R-:W-:Y:S08]  /*1c480*/  HMMA.16816.F32 R32, R4, R52, R20 ;  /* 0x000000340420723c */ /* 0x004ff00000001814 */
[----:B------:R-:W-:Y:S01]  /*1c490*/  HMMA.16816.F32 R20, R8, R82, R40 ;  /* 0x000000520814723c */ /* 0x000fe20000001828 */
[-C--:B------:R-:W-:Y:S01]  /*1c4a0*/  FMUL.FTZ R29, R29, R0.reuse ;  /* 0x000000001d1d7220 */ /* 0x080fe20000410000 */
[-C--:B------:R-:W-:Y:S01]  /*1c4b0*/  FMUL.FTZ R30, R30, R0.reuse ;  /* 0x000000001e1e7220 */ /* 0x080fe20000410000 */
[-C--:B------:R-:W-:Y:S01]  /*1c4c0*/  FMUL.FTZ R31, R31, R0.reuse ;  /* 0x000000001f1f7220 */ /* 0x080fe20000410000 */
[----:B------:R-:W2:Y:S01]  /*1c4d0*/  MUFU.TANH R172, R28 ;  /* 0x0000001c00ac7308 */ /* 0x000ea20000002400 */
[----:B------:R-:W-:Y:S03]  /*1c4e0*/  LDSM.16.M88.4 R80, [R36+0x8000] ;  /* 0x008000002450783b */ /* 0x000fe60000000200 */
[----:B------:R-:W-:Y:S01]  /*1c4f0*/  HMMA.16816.F32 R40, R12, R62, R24 ;  /* 0x0000003e0c28723c */ /* 0x000fe20000001818 */
[----:B------:R-:W-:Y:S07]  /*1c500*/  LDSM.16.M88.4 R60, [R38+0x7800] ;  /* 0x00780000263c783b */ /* 0x000fee0000000200 */
[----:B---3--:R-:W-:Y:S01]  /*1c510*/  HMMA.16816.F32 R24, R16, R76, RZ ;  /* 0x0000004c1018723c */ /* 0x008fe200000018ff */
[----:B------:R-:W3:Y:S08]  /*1c520*/  MUFU.TANH R185, R29 ;  /* 0x0000001d00b97308 */ /* 0x000ef00000002400 */
[----:B------:R-:W1:Y:S08]  /*1c530*/  MUFU.TANH R95, R30 ;  /* 0x0000001e005f7308 */ /* 0x000e700000002400 */
[----:B------:R4:W1:Y:S02]  /*1c540*/  MUFU.TANH R122, R31 ;  /* 0x0000001f007a7308 */ /* 0x0008640000002400 */
[----:B----4-:R-:W-:Y:S01]  /*1c550*/  HMMA.16816.F32 R28, R4, R54, R20 ;  /* 0x00000036041c723c */ /* 0x010fe20000001814 */
[-C--:B------:R-:W-:Y:S01]  /*1c560*/  FMUL.FTZ R32, R32, R0.reuse ;  /* 0x0000000020207220 */ /* 0x080fe20000410000 */
[-C--:B------:R-:W-:Y:S01]  /*1c570*/  FMUL.FTZ R33, R33, R0.reuse ;  /* 0x0000000021217220 */ /* 0x080fe20000410000 */
[-C--:B------:R-:W-:Y:S01]  /*1c580*/  FMUL.FTZ R34, R34, R0.reuse ;  /* 0x0000000022227220 */ /* 0x080fe20000410000 */
[-C--:B------:R-:W-:Y:S01]  /*1c590*/  FMUL.FTZ R35, R35, R0.reuse ;  /* 0x0000000023237220 */ /* 0x080fe20000410000 */
[----:B------:R-:W-:Y:S03]  /*1c5a0*/  LDSM.16.M88.4 R52, [R2+0x7000] ;  /* 0x007000000234783b */ /* 0x000fe60000000200 */
[----:B-1----:R-:W-:Y:S08]  /*1c5b0*/  HMMA.16816.F32 R20, R8, R72, R44 ;  /* 0x000000480814723c */ /* 0x002ff0000000182c */
[----:B------:R-:W-:Y:S08]  /*1c5c0*/  HMMA.16816.F32 R44, R12, R56, R24 ;  /* 0x000000380c2c723c */ /* 0x000ff00000001818 */
[----:B------:R-:W-:Y:S01]  /*1c5d0*/  HMMA.16816.F32 R24, R16, R78, RZ ;  /* 0x0000004e1018723c */ /* 0x000fe200000018ff */
[----:B------:R-:W1:Y:S01]  /*1c5e0*/  LDSM.16.M88.4 R76, [R36+0x7000] ;  /* 0x00700000244c783b */ /* 0x000e620000000200 */
[----:B------:R-:W4:Y:S08]  /*1c5f0*/  MUFU.TANH R174, R32 ;  /* 0x0000002000ae7308 */ /* 0x000f300000002400 */
[----:B------:R-:W1:Y:S08]  /*1c600*/  MUFU.TANH R186, R33 ;  /* 0x0000002100ba7308 */ /* 0x000e700000002400 */
[----:B------:R-:W1:Y:S08]  /*1c610*/  MUFU.TANH R101, R34 ;  /* 0x0000002200657308 */ /* 0x000e700000002400 */
[----:B------:R5:W1:Y:S01]  /*1c620*/  MUFU.TANH R181, R35 ;  /* 0x0000002300b57308 */ /* 0x000a620000002400 */
[-C--:B------:R-:W-:Y:S01]  /*1c630*/  FMUL.FTZ R28, R28, R0.reuse ;  /* 0x000000001c1c7220 */ /* 0x080fe20000410000 */
[----:B-----5:R-:W-:Y:S08]  /*1c640*/  HMMA.16816.F32 R32, R4, R48, R20 ;  /* 0x000000300420723c */ /* 0x020ff00000001814 */
[----:B------:R-:W-:Y:S01]  /*1c650*/  HMMA.16816.F32 R20, R8, R74, R40 ;  /* 0x0000004a0814723c */ /* 0x000fe20000001828 */
[----:B------:R-:W5:Y:S07]  /*1c660*/  LDSM.16.M88.4 R72, [R64+0x8000] ;  /* 0x008000004048783b */ /* 0x000f6e0000000200 */
[----:B------:R-:W-:Y:S01]  /*1c670*/  HMMA.16816.F32 R40, R12, R58, R24 ;  /* 0x0000003a0c28723c */ /* 0x000fe20000001818 */
[-C--:B------:R-:W-:Y:S01]  /*1c680*/  FMUL.FTZ R29, R29, R0.reuse ;  /* 0x000000001d1d7220 */ /* 0x080fe20000410000 */
[-C--:B------:R-:W-:Y:S01]  /*1c690*/  FMUL.FTZ R30, R30, R0.reuse ;  /* 0x000000001e1e7220 */ /* 0x080fe20000410000 */
[-C--:B------:R-:W-:Y:S01]  /*1c6a0*/  FMUL.FTZ R31, R31, R0.reuse ;  /* 0x000000001f1f7220 */ /* 0x080fe20000410000 */
[----:B------:R-:W1:Y:S01]  /*1c6b0*/  MUFU.TANH R184, R28 ;  /* 0x0000001c00b87308 */ /* 0x000e620000002400 */
[----:B------:R-:W-:Y:S03]  /*1c6c0*/  LDSM.16.M88.4 R56, [R38+0x8000] ;  /* 0x008000002638783b */ /* 0x000fe60000000200 */
[----:B------:R-:W-:Y:S04]  /*1c6d0*/  HMMA.16816.F32 R24, R16, R68, RZ ;  /* 0x000000441018723c */ /* 0x000fe800000018ff */
[----:B------:R-:W1:Y:S08]  /*1c6e0*/  MUFU.TANH R183, R29 ;  /* 0x0000001d00b77308 */ /* 0x000e700000002400 */
[----:B------:R-:W1:Y:S08]  /*1c6f0*/  MUFU.TANH R103, R30 ;  /* 0x0000001e00677308 */ /* 0x000e700000002400 */
[----:B------:R2:W1:Y:S02]  /*1c700*/  MUFU.TANH R182, R31 ;  /* 0x0000001f00b67308 */ /* 0x0004640000002400 */
[----:B--2---:R-:W-:Y:S01]  /*1c710*/  HMMA.16816.F32 R28, R4, R50, R20 ;  /* 0x00000032041c723c */ /* 0x004fe20000001814 */
        /* <DEDUP_REMOVED lines=9> */
[----:B------:R-:W2:Y:S08]  /*1c7b0*/  MUFU.TANH R180, R32 ;  /* 0x0000002000b47308 */ /* 0x000eb00000002400 */
[----:B------:R-:W1:Y:S08]  /*1c7c0*/  MUFU.TANH R179, R33 ;  /* 0x0000002100b37308 */ /* 0x000e700000002400 */
        /* <DEDUP_REMOVED lines=9> */
[----:B------:R-:W-:Y:S03]  /*1c860*/  LDSM.16.M88.4 R76, [R38+0x8800] ;  /* 0x00880000264c783b */ /* 0x000fe60000000200 */
[----:B------:R-:W-:Y:S01]  /*1c870*/  HMMA.16816.F32 R40, R12, R62, R24 ;  /* 0x0000003e0c28723c */ /* 0x000fe20000001818 */
[----:B------:R-:W4:Y:S07]  /*1c880*/  LDSM.16.M88.4 R60, [R64+0x8800] ;  /* 0x00880000403c783b */ /* 0x000f2e0000000200 */
[----:B-----5:R-:W-:Y:S01]  /*1c890*/  HMMA.16816.F32 R24, R16, R72, RZ ;  /* 0x000000481018723c */ /* 0x020fe200000018ff */
        /* <DEDUP_REMOVED lines=10> */
[----:B-1----:R-:W-:Y:S08]  /*1c940*/  HMMA.16816.F32 R20, R8, R68, R44 ;  /* 0x000000440814723c */ /* 0x002ff0000000182c */
[----:B------:R-:W-:Y:S08]  /*1c950*/  HMMA.16816.F32 R44, R12, R56, R24 ;  /* 0x000000380c2c723c */ /* 0x000ff00000001818 */
[----:B------:R-:W-:Y:S01]  /*1c960*/  HMMA.16816.F32 R24, R16, R74, RZ ;  /* 0x0000004a1018723c */ /* 0x000fe200000018ff */
[----:B------:R-:W1:Y:S01]  /*1c970*/  MUFU.TANH R171, R33 ;  /* 0x0000002100ab7308 */ /* 0x000e620000002400 */
[-C--:B------:R-:W-:Y:S01]  /*1c980*/  FMUL.FTZ R28, R28, R0.reuse ;  /* 0x000000001c1c7220 */ /* 0x080fe20000410000 */
[-C--:B------:R-:W-:Y:S01]  /*1c990*/  FMUL.FTZ R29, R29, R0.reuse ;  /* 0x000000001d1d7220 */ /* 0x080fe20000410000 */
[-C--:B------:R-:W-:Y:S01]  /*1c9a0*/  FMUL.FTZ R30, R30, R0.reuse ;  /* 0x000000001e1e7220 */ /* 0x080fe20000410000 */
[-C--:B------:R-:W-:Y:S01]  /*1c9b0*/  FMUL.FTZ R31, R31, R0.reuse ;  /* 0x000000001f1f7220 */ /* 0x080fe20000410000 */
[----:B------:R-:W-:Y:S03]  /*1c9c0*/  LDSM.16.M88.4 R72, [R36+0x8800] ;  /* 0x008800002448783b */ /* 0x000fe60000000200 */
[----:B------:R-:W1:Y:S08]  /*1c9d0*/  MUFU.TANH R133, R34 ;  /* 0x0000002200857308 */ /* 0x000e700000002400 */
[----:B------:R3:W1:Y:S02]  /*1c9e0*/  MUFU.TANH R132, R35 ;  /* 0x0000002300847308 */ /* 0x0006640000002400 */
[----:B---3--:R-:W-:Y:S08]  /*1c9f0*/  HMMA.16816.F32 R32, R4, R48, R20 ;  /* 0x000000300420723c */ /* 0x008ff00000001814 */
[----:B------:R-:W-:Y:S01]  /*1ca00*/  HMMA.16816.F32 R20, R8, R70, R40 ;  /* 0x000000460814723c */ /* 0x000fe20000001828 */
[----:B------:R-:W3:Y:S01]  /*1ca10*/  MUFU.TANH R131, R28 ;  /* 0x0000001c00837308 */ /* 0x000ee20000002400 */
[----:B------:R-:W-:Y:S06]  /*1ca20*/  LDSM.16.M88.4 R68, [R2+0x8800] ;  /* 0x008800000244783b */ /* 0x000fec0000000200 */
[----:B------:R-:W-:Y:S01]  /*1ca30*/  HMMA.16816.F32 R40, R12, R58, R24 ;  /* 0x0000003a0c28723c */ /* 0x000fe20000001818 */
[----:B------:R-:W2:Y:S07]  /*1ca40*/  LDSM.16.M88.4 R56, [R2+0x8000] ;  /* 0x008000000238783b */ /* 0x000eae0000000200 */
[----:B----4-:R-:W-:Y:S01]  /*1ca50*/  HMMA.16816.F32 R24, R16, R60, RZ ;  /* 0x0000003c1018723c */ /* 0x010fe200000018ff */
[----:B------:R-:W4:Y:S08]  /*1ca60*/  MUFU.TANH R130, R29 ;  /* 0x0000001d00827308 */ /* 0x000f300000002400 */
[----:B------:R-:W1:Y:S08]  /*1ca70*/  MUFU.TANH R129, R30 ;  /* 0x0000001e00817308 */ /* 0x000e700000002400 */
[----:B------:R5:W1:Y:S01]  /*1ca80*/  MUFU.TANH R128, R31 ;  /* 0x0000001f00807308 */ /* 0x000a620000002400 */
[-C--:B------:R-:W-:Y:S01]  /*1ca90*/  FMUL.FTZ R32, R32, R0.reuse ;  /* 0x0000000020207220 */ /* 0x080fe20000410000 */
[----:B-----5:R-:W-:Y:S08]  /*1caa0*/  HMMA.16816.F32 R28, R4, R50, R20 ;  /* 0x00000032041c723c */ /* 0x020ff00000001814 */
[----:B------:R-:W-:Y:S08]  /*1cab0*/  HMMA.16816.F32 R20, R8, R80, R44 ;  /* 0x000000500814723c */ /* 0x000ff0000000182c */
[----:B------:R-:W-:Y:S08]  /*1cac0*/  HMMA.16816.F32 R48, R12, R76, R24 ;  /* 0x0000004c0c30723c */ /* 0x000ff00000001818 */
[----:B------:R-:W-:Y:S01]  /*1cad0*/  HMMA.16816.F32 R24, R16, R62, RZ ;  /* 0x0000003e1018723c */ /* 0x000fe200000018ff */
[----:B------:R-:W5:Y:S01]  /*1cae0*/  LDSM.16.M88.4 R60, [R38+0x9000] ;  /* 0x00900000263c783b */ /* 0x000f620000000200 */
[-C--:B------:R-:W-:Y:S01]  /*1caf0*/  FMUL.FTZ R33, R33, R0.reuse ;  /* 0x0000000021217220 */ /* 0x080fe20000410000 */
[-C--:B------:R-:W-:Y:S01]  /*1cb00*/  FMUL.FTZ R34, R34, R0.reuse ;  /* 0x0000000022227220 */ /* 0x080fe20000410000 */
[-C--:B------:R-:W-:Y:S01]  /*1cb10*/  FMUL.FTZ R35, R35, R0.reuse ;  /* 0x0000000023237220 */ /* 0x080fe20000410000 */
[----:B------:R-:W1:Y:S08]  /*1cb20*/  MUFU.TANH R127, R32 ;  /* 0x00000020007f7308 */ /* 0x000e700000002400 */
[----:B------:R-:W1:Y:S08]  /*1cb30*/  MUFU.TANH R126, R33 ;  /* 0x00000021007e7308 */ /* 0x000e700000002400 */
[----:B------:R-:W1:Y:S01]  /*1cb40*/  MUFU.TANH R125, R34 ;  /* 0x00000022007d7308 */ /* 0x000e620000002400 */
[----:B------:R-:W-:Y:S01]  /*1cb50*/  HMMA.16816.F32 R44, R12, R78, R24 ;  /* 0x0000004e0c2c723c */ /* 0x000fe20000001818 */
[-C--:B------:R-:W-:Y:S01]  /*1cb60*/  FMUL.FTZ R28, R28, R0.reuse ;  /* 0x000000001c1c7220 */ /* 0x080fe20000410000 */
[-C--:B------:R-:W-:Y:S01]  /*1cb70*/  FMUL.FTZ R29, R29, R0.reuse ;  /* 0x000000001d1d7220 */ /* 0x080fe20000410000 */
[-C--:B------:R-:W-:Y:S01]  /*1cb80*/  FMUL.FTZ R30, R30, R0.reuse ;  /* 0x000000001e1e7220 */ /* 0x080fe20000410000 */
[-C--:B------:R-:W-:Y:S01]  /*1cb90*/  FMUL.FTZ R31, R31, R0.reuse ;  /* 0x000000001f1f7220 */ /* 0x080fe20000410000 */
[----:B------:R-:W-:Y:S02]  /*1cba0*/  LDSM.16.M88.4 R76, [R38+0x9800] ;  /* 0x00980000264c783b */ /* 0x000fe40000000200 */
[----:B------:R2:W1:Y:S01]  /*1cbb0*/  MUFU.TANH R124, R35 ;  /* 0x00000023007c7308 */ /* 0x0004620000002400 */
[----:B------:R-:W-:Y:S08]  /*1cbc0*/  HMMA.16816.F32 R24, R16, R52, RZ ;  /* 0x000000341018723c */ /* 0x000ff000000018ff */
[----:B--2---:R-:W-:Y:S08]  /*1cbd0*/  HMMA.16816.F32 R32, R4, R56, R20 ;  /* 0x000000380420723c */ /* 0x004ff00000001814 */
[----:B------:R-:W-:Y:S01]  /*1cbe0*/  HMMA.16816.F32 R20, R8, R82, R40 ;  /* 0x000000520814723c */ /* 0x000fe20000001828 */
[----:B------:R-:W2:Y:S01]  /*1cbf0*/  LDSM.16.M88.4 R80, [R64+0x9800] ;  /* 0x009800004050783b */ /* 0x000ea20000000200 */
[----:B------:R-:W1:Y:S08]  /*1cc00*/  MUFU.TANH R123, R28 ;  /* 0x0000001c007b7308 */ /* 0x000e700000002400 */
[----:B------:R-:W1:Y:S08]  /*1cc10*/  MUFU.TANH R121, R29 ;  /* 0x0000001d00797308 */ /* 0x000e700000002400 */
[----:B------:R-:W1:Y:S08]  /*1cc20*/  MUFU.TANH R119, R30 ;  /* 0x0000001e00777308 */ /* 0x000e700000002400 */
[----:B------:R3:W1:Y:S02]  /*1cc30*/  MUFU.TANH R118, R31 ;  /* 0x0000001f00767308 */ /* 0x0006640000002400 */
[----:B---3--:R-:W-:Y:S01]  /*1cc40*/  HMMA.16816.F32 R28, R4, R58, R20 ;  /* 0x0000003a041c723c */ /* 0x008fe20000001814 */
[-C--:B------:R-:W-:Y:S01]  /*1cc50*/  FMUL.FTZ R32, R32, R0.reuse ;  /* 0x0000000020207220 */ /* 0x080fe20000410000 */
[-C--:B------:R-:W-:Y:S01]  /*1cc60*/  FMUL.FTZ R33, R33, R0.reuse ;  /* 0x0000000021217220 */ /* 0x080fe20000410000 */
[-C--:B------:R-:W-:Y:S01]  /*1cc70*/  FMUL.FTZ R34, R34, R0.reuse ;  /* 0x0000000022227220 */ /* 0x080fe20000410000 */
[-C--:B------:R-:W-:Y:S01]  /*1cc80*/  FMUL.FTZ R35, R35, R0.reuse ;  /* 0x0000000023237220 */ /* 0x080fe20000410000 */
[----:B------:R-:W-:Y:S03]  /*1cc90*/  LDSM.16.M88.4 R56, [R2+0x9000] ;  /* 0x009000000238783b */ /* 0x000fe60000000200 */
[----:B------:R-:W-:Y:S08]  /*1cca0*/  HMMA.16816.F32 R20, R8, R72, R48 ;  /* 0x000000480814723c */ /* 0x000ff00000001830 */
[----:B-----5:R-:W-:Y:S08]  /*1ccb0*/  HMMA.16816.F32 R48, R12, R60, R24 ;  /* 0x0000003c0c30723c */ /* 0x020ff00000001818 */
[----:B------:R-:W-:Y:S01]  /*1ccc0*/  HMMA.16816.F32 R24, R16, R54, RZ ;  /* 0x000000361018723c */ /* 0x000fe200000018ff */
[----:B------:R-:W3:Y:S01]  /*1ccd0*/  LDSM.16.M88.4 R52, [R36+0x9000] ;  /* 0x009000002434783b */ /* 0x000ee20000000200 */
[----:B------:R-:W1:Y:S06]  /*1cce0*/  MUFU.TANH R117, R32 ;  /* 0x0000002000757308 */ /* 0x000e6c0000002400 */
[----:B------:R-:W-:Y:S02]  /*1ccf0*/  HMMA.16816.F32 R40, R4, R68, R20 ;  /* 0x000000440428723c */ /* 0x000fe40000001814 */
[----:B------:R-:W1:Y:S06]  /*1cd00*/  MUFU.TANH R116, R33 ;  /* 0x0000002100747308 */ /* 0x000e6c0000002400 */
[----:B------:R-:W-:Y:S02]  /*1cd10*/  HMMA.16816.F32 R20, R8, R74, R44 ;  /* 0x0000004a0814723c */ /* 0x000fe4000000182c */
[----:B------:R-:W1:Y:S08]  /*1cd20*/  MUFU.TANH R110, R34 ;  /* 0x00000022006e7308 */ /* 0x000e700000002400 */
[----:B------:R5:W1:Y:S01]  /*1cd30*/  MUFU.TANH R109, R35 ;  /* 0x00000023006d7308 */ /* 0x000a620000002400 */
[-C--:B------:R-:W-:Y:S01]  /*1cd40*/  FMUL.FTZ R40, R40, R0.reuse ;  /* 0x0000000028287220 */ /* 0x080fe20000410000 */
[-C--:B------:R-:W-:Y:S01]  /*1cd50*/  FMUL.FTZ R41, R41, R0.reuse ;  /* 0x0000000029297220 */ /* 0x080fe20000410000 */
[----:B-----5:R-:W-:Y:S01]  /*1cd60*/  HMMA.16816.F32 R32, R12, R62, R24 ;  /* 0x0000003e0c20723c */ /* 0x020fe20000001818 */
[----:B------:R-:W5:Y:S07]  /*1cd70*/  LDSM.16.M88.4 R60, [R36+0x9800] ;  /* 0x00980000243c783b */ /* 0x000f6e0000000200 */
[C---:B--2---:R-:W-:Y:S08]  /*1cd80*/  HMMA.16816.F32 R24, R16.reuse, R80, RZ ;  /* 0x000000501018723c */ /* 0x044ff000000018ff */
[----:B------:R-:W-:Y:S01]  /*1cd90*/  HMMA.16816.F32 R16, R16, R82, RZ ;  /* 0x000000521010723c */ /* 0x000fe200000018ff */
[-C--:B------:R-:W-:Y:S01]  /*1cda0*/  FMUL.FTZ R42, R42, R0.reuse ;  /* 0x000000002a2a7220 */ /* 0x080fe20000410000 */
[-C--:B------:R-:W-:Y:S01]  /*1cdb0*/  FMUL.FTZ R43, R43, R0.reuse ;  /* 0x000000002b2b7220 */ /* 0x080fe20000410000 */
[----:B------:R-:W2:Y:S05]  /*1cdc0*/  MUFU.TANH R92, R40 ;  /* 0x00000028005c7308 */ /* 0x000eaa0000002400 */
[----:B------:R-:W-:Y:S03]  /*1cdd0*/  HMMA.16816.F32 R44, R4, R70, R20 ;  /* 0x00000046042c723c */ /* 0x000fe60000001814 */
[----:B------:R-:W1:Y:S05]  /*1cde0*/  MUFU.TANH R80, R41 ;  /* 0x0000002900507308 */ /* 0x000e6a0000002400 */
[----:B---3--:R-:W-:Y:S03]  /*1cdf0*/  HMMA.16816.F32 R20, R8, R52, R48 ;  /* 0x000000340814723c */ /* 0x008fe60000001830 */
[----:B------:R-:W3:Y:S05]  /*1ce00*/  MUFU.TANH R50, R42 ;  /* 0x0000002a00327308 */ /* 0x000eea0000002400 */
[C---:B------:R-:W-:Y:S03]  /*1ce10*/  HMMA.16816.F32 R24, R12.reuse, R76, R24 ;  /* 0x0000004c0c18723c */ /* 0x040fe60000001818 */
[----:B------:R4:W1:Y:S05]  /*1ce20*/  MUFU.TANH R49, R43 ;  /* 0x0000002b00317308 */ /* 0x00086a0000002400 */
[----:B------:R-:W-:Y:S01]  /*1ce30*/  HMMA.16816.F32 R12, R12, R78, R16 ;  /* 0x0000004e0c0c723c */ /* 0x000fe20000001810 */
[----:B----4-:R-:W4:Y:S01]  /*1ce40*/  LDSM.16.M88.4 R40, [R2+0x9800] ;  /* 0x009800000228783b */ /* 0x010f220000000200 */
[-C--:B------:R-:W-:Y:S01]  /*1ce50*/  FMUL.FTZ R28, R28, R0.reuse ;  /* 0x000000001c1c7220 */ /* 0x080fe20000410000 */
[-C--:B------:R-:W-:Y:S01]  /*1ce60*/  FMUL.FTZ R29, R29, R0.reuse ;  /* 0x000000001d1d7220 */ /* 0x080fe20000410000 */
[-C--:B------:R-:W-:Y:S01]  /*1ce70*/  FMUL.FTZ R30, R30, R0.reuse ;  /* 0x000000001e1e7220 */ /* 0x080fe20000410000 */
[-C--:B------:R-:W-:Y:S01]  /*1ce80*/  FMUL.FTZ R31, R31, R0.reuse ;  /* 0x000000001f1f7220 */ /* 0x080fe20000410000 */
[----:B------:R-:W1:Y:S01]  /*1ce90*/  MUFU.TANH R108, R28 ;  /* 0x0000001c006c7308 */ /* 0x000e620000002400 */
[----:B------:R-:W-:Y:S01]  /*1cea0*/  IADD3 R236, PT, PT, R249, -0x2, RZ ;  /* 0xfffffffef9ec7810 */ /* 0x000fe20007ffe0ff */
[-C--:B------:R-:W-:Y:S01]  /*1ceb0*/  FMUL.FTZ R44, R44, R0.reuse ;  /* 0x000000002c2c7220 */ /* 0x080fe20000410000 */
[-C--:B------:R-:W-:Y:S01]  /*1cec0*/  FMUL.FTZ R45, R45, R0.reuse ;  /* 0x000000002d2d7220 */ /* 0x080fe20000410000 */
[-C--:B------:R-:W-:Y:S01]  /*1ced0*/  FMUL.FTZ R46, R46, R0.reuse ;  /* 0x000000002e2e7220 */ /* 0x080fe20000410000 */
[----:B------:R-:W-:Y:S01]  /*1cee0*/  FMUL.FTZ R47, R47, R0 ;  /* 0x000000002f2f7220 */ /* 0x000fe20000410000 */
[----:B------:R-:W-:-:S04]  /*1cef0*/  DEPBAR.LE SB0, 0x0 ;  /* 0x000080000000791a */ /* 0x000fc80000000000 */
[----:B------:R-:W1:Y:S08]  /*1cf00*/  MUFU.TANH R107, R29 ;  /* 0x0000001d006b7308 */ /* 0x000e700000002400 */
[----:B------:R-:W1:Y:S08]  /*1cf10*/  MUFU.TANH R104, R30 ;  /* 0x0000001e00687308 */ /* 0x000e700000002400 */
[----:B------:R2:W1:Y:S02]  /*1cf20*/  MUFU.TANH R102, R31 ;  /* 0x0000001f00667308 */ /* 0x0004640000002400 */
[----:B--2---:R-:W-:Y:S08]  /*1cf30*/  HMMA.16816.F32 R28, R8, R54, R32 ;  /* 0x00000036081c723c */ /* 0x004ff00000001820 */
[----:B------:R-:W-:Y:S08]  /*1cf40*/  HMMA.16816.F32 R32, R4, R56, R20 ;  /* 0x000000380420723c */ /* 0x000ff00000001814 */
[C---:B-----5:R-:W-:Y:S08]  /*1cf50*/  HMMA.16816.F32 R20, R8.reuse, R60, R24 ;  /* 0x0000003c0814723c */ /* 0x060ff00000001818 */
[----:B------:R-:W-:Y:S08]  /*1cf60*/  HMMA.16816.F32 R8, R8, R62, R12 ;  /* 0x0000003e0808723c */ /* 0x000ff0000000180c */
[C---:B------:R-:W-:Y:S08]  /*1cf70*/  HMMA.16816.F32 R24, R4.reuse, R58, R28 ;  /* 0x0000003a0418723c */ /* 0x040ff0000000181c */
[C---:B----4-:R-:W-:Y:S08]  /*1cf80*/  HMMA.16816.F32 R16, R4.reuse, R40, R20 ;  /* 0x000000280410723c */ /* 0x050ff00000001814 */
[----:B------:R-:W-:Y:S01]  /*1cf90*/  HMMA.16816.F32 R4, R4, R42, R8 ;  /* 0x0000002a0404723c */ /* 0x000fe20000001808 */
        /* <DEDUP_REMOVED lines=8> */
[----:B------:R-:W-:-:S02]  /*1d020*/  ISETP.GT.AND P0, PT, R236, R250, PT ;  /* 0x000000faec00720c */ /* 0x000fc40003f04270 */
[-C--:B------:R-:W-:Y:S01]  /*1d030*/  FMUL.FTZ R16, R16, R0.reuse ;  /* 0x0000000010107220 */ /* 0x080fe20000410000 */
[-C--:B------:R-:W-:Y:S01]  /*1d040*/  FMUL.FTZ R17, R17, R0.reuse ;  /* 0x0000000011117220 */ /* 0x080fe20000410000 */
[-C--:B------:R-:W-:Y:S01]  /*1d050*/  FMUL.FTZ R18, R18, R0.reuse ;  /* 0x0000000012127220 */ /* 0x080fe20000410000 */
[-C--:B------:R-:W-:Y:S01]  /*1d060*/  FMUL.FTZ R19, R19, R0.reuse ;  /* 0x0000000013137220 */ /* 0x080fe20000410000 */
[----:B------:R2:W4:Y:S04]  /*1d070*/  MUFU.TANH R48, R44 ;  /* 0x0000002c00307308 */ /* 0x0005280000002400 */
[-C--:B------:R-:W-:Y:S01]  /*1d080*/  FMUL.FTZ R4, R4, R0.reuse ;  /* 0x0000000004047220 */ /* 0x080fe20000410000 */
[-C--:B------:R-:W-:Y:S01]  /*1d090*/  FMUL.FTZ R5, R5, R0.reuse ;  /* 0x0000000005057220 */ /* 0x080fe20000410000 */
[-C--:B------:R-:W-:Y:S01]  /*1d0a0*/  FMUL.FTZ R6, R6, R0.reuse ;  /* 0x0000000006067220 */ /* 0x080fe20000410000 */
[----:B------:R-:W-:Y:S01]  /*1d0b0*/  FMUL.FTZ R7, R7, R0 ;  /* 0x0000000007077220 */ /* 0x000fe20000410000 */
[----:B------:R2:W1:Y:S08]  /*1d0c0*/  MUFU.TANH R38, R35 ;  /* 0x0000002300267308 */ /* 0x0004700000002400 */
[----:B------:R2:W1:Y:S08]  /*1d0d0*/  MUFU.TANH R39, R27 ;  /* 0x0000001b00277308 */ /* 0x0004700000002400 */
[----:B------:R-:W1:Y:S08]  /*1d0e0*/  MUFU.TANH R45, R45 ;  /* 0x0000002d002d7308 */ /* 0x000e700000002400 */
[----:B------:R-:W1:Y:S08]  /*1d0f0*/  MUFU.TANH R46, R46 ;  /* 0x0000002e002e7308 */ /* 0x000e700000002400 */
[----:B------:R-:W1:Y:S08]  /*1d100*/  MUFU.TANH R47, R47 ;  /* 0x0000002f002f7308 */ /* 0x000e700000002400 */
[----:B------:R-:W1:Y:S08]  /*1d110*/  MUFU.TANH R32, R32 ;  /* 0x0000002000207308 */ /* 0x000e700000002400 */
[----:B------:R2:W1:Y:S08]  /*1d120*/  MUFU.TANH R31, R33 ;  /* 0x00000021001f7308 */ /* 0x0004700000002400 */
[----:B------:R2:W1:Y:S08]  /*1d130*/  MUFU.TANH R30, R34 ;  /* 0x00000022001e7308 */ /* 0x0004700000002400 */
[----:B------:R-:W1:Y:S08]  /*1d140*/  MUFU.TANH R24, R24 ;  /* 0x0000001800187308 */ /* 0x000e700000002400 */
[----:B------:R-:W1:Y:S08]  /*1d150*/  MUFU.TANH R25, R25 ;  /* 0x0000001900197308 */ /* 0x000e700000002400 */
[----:B------:R-:W1:Y:S08]  /*1d160*/  MUFU.TANH R26, R26 ;  /* 0x0000001a001a7308 */ /* 0x000e700000002400 */
[----:B------:R2:W1:Y:S08]  /*1d170*/  MUFU.TANH R40, R16 ;  /* 0x0000001000287308 */ /* 0x0004700000002400 */
[----:B------:R2:W1:Y:S08]  /*1d180*/  MUFU.TANH R36, R17 ;  /* 0x0000001100247308 */ /* 0x0004700000002400 */
[----:B------:R2:W1:Y:S08]  /*1d190*/  MUFU.TANH R44, R18 ;  /* 0x00000012002c7308 */ /* 0x0004700000002400 */
[----:B------:R2:W1:Y:S08]  /*1d1a0*/  MUFU.TANH R43, R19 ;  /* 0x00000013002b7308 */ /* 0x0004700000002400 */
[----:B------:R2:W1:Y:S08]  /*1d1b0*/  MUFU.TANH R27, R4 ;  /* 0x00000004001b7308 */ /* 0x0004700000002400 */
[----:B------:R2:W1:Y:S08]  /*1d1c0*/  MUFU.TANH R35, R5 ;  /* 0x0000000500237308 */ /* 0x0004700000002400 */
[----:B------:R2:W1:Y:S08]  /*1d1d0*/  MUFU.TANH R42, R6 ;  /* 0x00000006002a7308 */ /* 0x0004700000002400 */
[----:B------:R2:W1:Y:S01]  /*1d1e0*/  MUFU.TANH R41, R7 ;  /* 0x0000000700297308 */ /* 0x0004620000002400 */
[----:B------:R-:W-:Y:S01]  /*1d1f0*/  BSSY.RECONVERGENT B1, `(.L_x_7841) ;  /* 0x000008c000017945 */ /* 0x000fe20003800200 */
[----:B------:R-:W-:Y:S06]  /*1d200*/  BAR.SYNC.DEFER_BLOCKING 0x0 ;  /* 0x0000000000007b1d */ /* 0x000fec0000010000 */
[----:B---34-:R-:W-:Y:S05]  /*1d210*/  @!P0 BRA `(.L_x_7842) ;  /* 0x0000000800248947 */ /* 0x018fea0003800000 */
[----:B------:R-:W-:Y:S04]  /*1d220*/  BSSY.RECONVERGENT B0, `(.L_x_7843) ;  /* 0x0000052000007945 */ /* 0x000fe80003800200 */
[----:B------:R-:W-:Y:S05]  /*1d230*/  @!P6 BRA `(.L_x_7844) ;  /* 0x000000040010e947 */ /* 0x000fea0003800000 */
[----:B------:R-:W3:Y:S04]  /*1d240*/  LD.E R2, desc[UR4][R134.64+0x170] ;  /* 0x0001700486027980 */ /* 0x000ee8000c101900 */
[----:B------:R-:W4:Y:S01]  /*1d250*/  LDL.64 R238, [R1+0x58] ;  /* 0x0000580001ee7983 */ /* 0x000f220000100a00 */
[----:B------:R-:W-:-:S05]  /*1d260*/  SHF.L.U32 R3, R249, 0x8, RZ ;  /* 0x00000008f9037819 */ /* 0x000fca00000006ff */
[C---:B------:R-:W-:Y:S02]  /*1d270*/  VIADD R8, R3.reuse, 0xfffffd00 ;  /* 0xfffffd0003087836 */ /* 0x040fe40000000000 */
[----:B------:R-:W-:-:S03]  /*1d280*/  VIADD R9, R3, 0xfffffe00 ;  /* 0xfffffe0003097836 */ /* 0x000fc60000000000 */
[----:B--2---:R-:W-:Y:S02]  /*1d290*/  IABS R6, R8 ;  /* 0x0000000800067213 */ /* 0x004fe40000000000 */
[----:B------:R-:W-:Y:S02]  /*1d2a0*/  IABS R10, R9 ;  /* 0x00000009000a7213 */ /* 0x000fe40000000000 */
[----:B---3--:R-:W-:-:S04]  /*1d2b0*/  IABS R0, R2 ;  /* 0x0000000200007213 */ /* 0x008fc80000000000 */
[----:B------:R-:W2:Y:S08]  /*1d2c0*/  I2F.RP R4, R0 ;  /* 0x0000000000047306 */ /* 0x000eb00000209400 */
[----:B--2---:R-:W2:Y:S02]  /*1d2d0*/  MUFU.RCP R4, R4 ;  /* 0x0000000400047308 */ /* 0x004ea40000001000 */
[----:B--2---:R-:W-:-:S06]  /*1d2e0*/  VIADD R4, R4, 0xffffffe ;  /* 0x0ffffffe04047836 */ /* 0x004fcc0000000000 */
[----:B------:R-:W2:Y:S01]  /*1d2f0*/  F2I.FTZ.U32.TRUNC.NTZ R5, R4 ;  /* 0x0000000400057305 */ /* 0x000ea2000021f000 */
[----:B------:R-:W-:Y:S01]  /*1d300*/  IABS R7, R2 ;  /* 0x0000000200077213 */ /* 0x000fe20000000000 */
[----:B--2---:R-:W-:-:S04]  /*1d310*/  IMAD.MOV R4, RZ, RZ, -R5 ;  /* 0x000000ffff047224 */ /* 0x004fc800078e0a05 */
[----:B------:R-:W-:Y:S01]  /*1d320*/  IMAD R3, R4, R0, RZ ;  /* 0x0000000004037224 */ /* 0x000fe200078e02ff */
[----:B------:R-:W-:-:S05]  /*1d330*/  MOV R4, RZ ;  /* 0x000000ff00047202 */ /* 0x000fca0000000f00 */
[----:B------:R-:W-:-:S04]  /*1d340*/  IMAD.HI.U32 R4, R5, R3, R4 ;  /* 0x0000000305047227 */ /* 0x000fc800078e0004 */
[----:B------:R-:W-:Y:S01]  /*1d350*/  IMAD.MOV.U32 R5, RZ, RZ, R6 ;  /* 0x000000ffff057224 */ /* 0x000fe200078e0006 */
[----:B------:R-:W-:Y:S01]  /*1d360*/  MOV R6, R10 ;  /* 0x0000000a00067202 */ /* 0x000fe20000000f00 */
        /* <DEDUP_REMOVED lines=49> */
.L_x_7844:
[----:B------:R-:W3:Y:S01]  /*1d680*/  LD.E R0, desc[UR4][R134.64+0x38] ;  /* 0x0000380486007980 */ /* 0x000ee2000c101900 */
[----:B------:R-:W-:Y:S01]  /*1d690*/  UMOV UR6, URZ ;  /* 0x000000ff00067c82 */ /* 0x000fe20008000000 */
[----:B--2---:R-:W-:Y:S01]  /*1d6a0*/  IMAD.MOV.U32 R4, RZ, RZ, R235 ;  /* 0x000000ffff047224 */ /* 0x004fe200078e00eb */
[----:B------:R-:W-:Y:S01]  /*1d6b0*/  IADD3 R2, P0, PT, RZ, -UR6, RZ ;  /* 0x80000006ff027c10 */ /* 0x000fe2000ff1e0ff */
[----:B------:R-:W-:Y:S02]  /*1d6c0*/  IMAD.MOV.U32 R3, RZ, RZ, R234 ;  /* 0x000000ffff037224 */ /* 0x000fe400078e00ea */
[----:B---3--:R-:W-:-:S04]  /*1d6d0*/  IMAD.SHL.U32 R0, R0, 0x100, RZ ;  /* 0x0000010000007824 */ /* 0x008fc800078e00ff */
[----:B------:R-:W-:-:S05]  /*1d6e0*/  IMAD.X R0, RZ, RZ, ~R0, P0 ;  /* 0x000000ffff007224 */ /* 0x000fca00000e0e00 */
[----:B------:R-:W-:-:S04]  /*1d6f0*/  SHF.R.S64 R2, R2, 0x1f, R0 ;  /* 0x0000001f02027819 */ /* 0x000fc80000001000 */
[----:B------:R-:W-:-:S04]  /*1d700*/  IADD3 R4, P0, PT, R2, R4, RZ ;  /* 0x0000000402047210 */ /* 0x000fc80007f1e0ff */
[----:B------:R-:W-:-:S05]  /*1d710*/  LEA.HI.X.SX32 R3, R0, R3, 0x1, P0 ;  /* 0x0000000300037211 */ /* 0x000fca00000f0eff */
[----:B------:R3:W-:Y:S04]  /*1d720*/  STL [R1+0x60], R3 ;  /* 0x0000600301007387 */ /* 0x0007e80000100800 */
[----:B------:R3:W-:Y:S02]  /*1d730*/  STL [R1+0x64], R4 ;  /* 0x0000640401007387 */ /* 0x0007e40000100800 */
.L_x_7845:
[----:B------:R-:W-:Y:S05]  /*1d740*/  BSYNC.RECONVERGENT B0 ;  /* 0x0000000000007941 */ /* 0x000fea0003800200 */
.L_x_7843:
        /* <DEDUP_REMOVED lines=54> */
.L_x_7842:
[----:B------:R-:W-:Y:S05]  /*1dab0*/  BSYNC.RECONVERGENT B1 ;  /* 0x0000000000017941 */ /* 0x000fea0003800200 */
.L_x_7841:
[----:B------:R-:W4:Y:S04]  /*1dac0*/  LDL.LU R0, [R1+0x10] ;  /* 0x0000100001007983 */ /* 0x000f280000300800 */
[----:B---3--:R-:W3:Y:S01]  /*1dad0*/  LDL R2, [R1+0x78] ;  /* 0x0000780001027983 */ /* 0x008ee20000100800 */
[----:B----4-:R-:W-:Y:S02]  /*1dae0*/  IMAD.MOV.U32 R51, RZ, RZ, R0 ;  /* 0x000000ffff337224 */ /* 0x010fe400078e0000 */
[----:B---3--:R-:W-:-:S04]  /*1daf0*/  IMAD R2, R249, 0x100, R2 ;  /* 0x00000100f9027824 */ /* 0x008fc800078e0202 */
[C---:B------:R-:W-:Y:S02]  /*1db00*/  VIADD R3, R2.reuse, 0xfffffe00 ;  /* 0xfffffe0002037836 */ /* 0x040fe40000000000 */
[C---:B------:R-:W-:Y:S02]  /*1db10*/  VIADD R0, R2.reuse, 0xfffffe01 ;  /* 0xfffffe0102007836 */ /* 0x040fe40000000000 */
[C---:B--2---:R-:W-:Y:S01]  /*1db20*/  VIADD R5, R2.reuse, 0xfffffe08 ;  /* 0xfffffe0802057836 */ /* 0x044fe20000000000 */
        /* <DEDUP_REMOVED lines=33> */
[C---:B------:R-:W-:Y:S02]  /*1dd40*/  ISETP.GE.AND P0, PT, R7.reuse, R229, PT ;  /* 0x000000e50700720c */ /* 0x040fe40003f06270 */
        /* <DEDUP_REMOVED lines=374> */
[----:B-1----:R-:W-:Y:S02]  /*1f4b0*/  FSEL R0, R133, -INF , P4 ;  /* 0xff80000085007808 */ /* 0x002fe40002000000 */
[C---:B------:R-:W-:Y:S02]  /*1f4c0*/  ISETP.GE.AND P3, PT, R6.reuse, R231, PT ;  /* 0x000000e70600720c */ /* 0x040fe40003f66270 */
[----:B------:R-:W-:Y:S02]  /*1f4d0*/  ISETP.GE.AND P2, PT, R6, R227, PT ;  /* 0x000000e30600720c */ /* 0x000fe40003f46270 */
[----:B------:R-:W-:-:S02]  /*1f4e0*/  FSEL R204, R0, -INF , !P3 ;  /* 0xff80000000cc7808 */ /* 0x000fc40005800000 */
[----:B------:R-:W2:Y:S01]  /*1f4f0*/  LD.E R0, desc[UR4][R134.64+0xdc] ;  /* 0x0000dc0486007980 */ /* 0x000ea2000c101900 */
[----:B------:R-:W-:Y:S02]  /*1f500*/  FSEL R4, R169, -INF , P2 ;  /* 0xff800000a9047808 */ /* 0x000fe40001000000 */
        /* <DEDUP_REMOVED lines=11> */
[CC--:B------:R-:W-:Y:S02]  /*1f5c0*/  ISETP.GE.AND P3, PT, R3.reuse, R228.reuse, PT ;  /* 0x000000e40300720c */ /* 0x0c0fe40003f66270 */
[-C--:B------:R-:W-:Y:S01]  /*1f5d0*/  ISETP.GE.AND P5, PT, R3, R231.reuse, PT ;  /* 0x000000e70300720c */ /* 0x080fe20003fa6270 */
[----:B------:R-:W-:Y:S01]  /*1f5e0*/  VIADD R3, R2, 0xfffffeb0 ;  /* 0xfffffeb002037836 */ /* 0x000fe20000000000 */
[----:B------:R-:W-:Y:S02]  /*1f5f0*/  ISETP.GE.AND P2, PT, R7, R228, PT ;  /* 0x000000e40700720c */ /* 0x000fe40003f46270 */
        /* <DEDUP_REMOVED lines=92> */
[----:B------:R-:W-:Y:S01]  /*1fbc0*/  FSEL R5, R107, -INF , P1 ;  /* 0xff8000006b057808 */ /* 0x000fe20000800000 */
[C---:B------:R-:W-:Y:S01]  /*1fbd0*/  VIADD R6, R2.reuse, 0xfffffed1 ;  /* 0xfffffed102067836 */ /* 0x040fe20000000000 */
[----:B------:R-:W-:Y:S01]  /*1fbe0*/  FSEL R224, R3, -INF , !P5 ;  /* 0xff80000003e07808 */ /* 0x000fe20006800000 */
[----:B------:R-:W-:Y:S01]  /*1fbf0*/  VIADD R3, R2, 0xfffffed8 ;  /* 0xfffffed802037836 */ /* 0x000fe20000000000 */
[----:B------:R-:W-:Y:S02]  /*1fc00*/  FSEL R220, R5, -INF , !P6 ;  /* 0xff80000005dc7808 */ /* 0x000fe40007000000 */
[----:B------:R-:W-:-:S02]  /*1fc10*/  FSEL R5, R92, -INF , P4 ;  /* 0xff8000005c057808 */ /* 0x000fc40002000000 */
[----:B------:R-:W-:Y:S02]  /*1fc20*/  ISETP.NE.AND P4, PT, R4, RZ, PT ;  /* 0x000000ff0400720c */ /* 0x000fe40003f85270 */
[----:B------:R-:W-:Y:S02]  /*1fc30*/  FSEL R4, R50, -INF , P0 ;  /* 0xff80000032047808 */ /* 0x000fe40000000000 */
[C---:B------:R-:W-:Y:S02]  /*1fc40*/  ISETP.GE.AND P1, PT, R6.reuse, R227, PT ;  /* 0x000000e30600720c */ /* 0x040fe40003f26270 */
[-C--:B------:R-:W-:Y:S02]  /*1fc50*/  ISETP.GE.AND P0, PT, R3, R229.reuse, PT ;  /* 0x000000e50300720c */ /* 0x080fe40003f06270 */
[C---:B------:R-:W-:Y:S02]  /*1fc60*/  ISETP.GE.AND P3, PT, R6.reuse, R228, PT ;  /* 0x000000e40600720c */ /* 0x040fe40003f66270 */
[----:B------:R-:W-:-:S02]  /*1fc70*/  ISETP.GE.AND P6, PT, R6, R229, PT ;  /* 0x000000e50600720c */ /* 0x000fc40003fc6270 */
[----:B------:R-:W-:Y:S02]  /*1fc80*/  ISETP.GE.AND P5, PT, R6, R231, PT ;  /* 0x000000e70600720c */ /* 0x000fe40003fa6270 */
[----:B------:R-:W-:Y:S02]  /*1fc90*/  FSEL R193, R5, -INF , !P4 ;  /* 0xff80000005c17808 */ /* 0x000fe40006000000 */
[----:B------:R-:W-:Y:S02]  /*1fca0*/  FSEL R5, R80, -INF , P1 ;  /* 0xff80000050057808 */ /* 0x000fe40000800000 */
[----:B------:R-:W-:Y:S02]  /*1fcb0*/  P2R R6, PR, RZ, 0x1 ;  /* 0x00000001ff067803 */ /* 0x000fe40000000000 */
[C---:B------:R-:W-:Y:S02]  /*1fcc0*/  ISETP.GE.AND P4, PT, R3.reuse, R227, PT ;  /* 0x000000e30300720c */ /* 0x040fe40003f86270 */
[----:B------:R-:W-:-:S02]  /*1fcd0*/  ISETP.GE.AND P0, PT, R3, R228, PT ;  /* 0x000000e40300720c */ /* 0x000fc40003f06270 */
[----:B------:R-:W-:Y:S02]  /*1fce0*/  ISETP.GE.AND P1, PT, R3, R231, PT ;  /* 0x000000e70300720c */ /* 0x000fe40003f26270 */
[----:B------:R-:W-:Y:S01]  /*1fcf0*/  FSEL R3, R49, -INF , P3 ;  /* 0xff80000031037808 */ /* 0x000fe20001800000 */
[----:B------:R-:W-:-:S03]  /*1fd00*/  VIADD R7, R2, 0xfffffed9 ;  /* 0xfffffed902077836 */ /* 0x000fc60000000000 */
[----:B------:R-:W-:Y:S02]  /*1fd10*/  FSEL R238, R3, -INF , !P5 ;  /* 0xff80000003ee7808 */ /* 0x000fe40006800000 */
[----:B------:R-:W-:Y:S02]  /*1fd20*/  FMNMX3.FTZ R3, R37, R19, R15, !PT ;  /* 0x0000001325037276 */ /* 0x000fe4000781000f */
[----:B------:R-:W-:Y:S02]  /*1fd30*/  FSEL R237, R4, -INF , !P2 ;  /* 0xff80000004ed7808 */ /* 0x000fe40005000000 */
[----:B------:R-:W-:Y:S02]  /*1fd40*/  FMNMX3.FTZ R3, R3, R13, R14, !PT ;  /* 0x0000000d03037276 */ /* 0x000fe4000781000e */
[----:B------:R-:W-:Y:S02]  /*1fd50*/  FSEL R4, R48, -INF , P4 ;  /* 0xff80000030047808 */ /* 0x000fe40002000000 */
[----:B------:R-:W-:-:S02]  /*1fd60*/  ISETP.NE.AND P4, PT, R6, RZ, PT ;  /* 0x000000ff0600720c */ /* 0x000fc40003f85270 */
[----:B------:R-:W-:Y:S02]  /*1fd70*/  ISETP.GE.AND P2, PT, R7, R227, PT ;  /* 0x000000e30700720c */ /* 0x000fe40003f46270 */
[----:B------:R-:W-:Y:S02]  /*1fd80*/  FMNMX3.FTZ R3, R3, R16, R22, !PT ;  /* 0x0000001003037276 */ /* 0x000fe40007810016 */
[----:B------:R-:W-:Y:S02]  /*1fd90*/  FSEL R234, R5, -INF , !P6 ;  /* 0xff80000005ea7808 */ /* 0x000fe40007000000 */
        /* <DEDUP_REMOVED lines=11> */
[----:B------:R-:W-:Y:S01]  /*1fe50*/  FMNMX3.FTZ R4, R4, R54, R72, !PT ;  /* 0x0000003604047276 */ /* 0x000fe20007810048 */
[----:B------:R-:W-:Y:S01]  /*1fe60*/  VIADD R5, R2, 0xfffffee0 ;  /* 0xfffffee002057836 */ /* 0x000fe20000000000 */
        /* <DEDUP_REMOVED lines=8> */
[----:B------:R-:W-:-:S02]  /*1fef0*/  P2R R6, PR, RZ, 0x1 ;  /* 0x00000001ff067803 */ /* 0x000fc40000000000 */
[----:B------:R-:W-:Y:S02]  /*1ff00*/  FMNMX3.FTZ R3, R3, R59, R69, !PT ;  /* 0x0000003b03037276 */ /* 0x000fe40007810045 */
[C---:B------:R-:W-:Y:S02]  /*1ff10*/  ISETP.GE.AND P4, PT, R5.reuse, R227, PT ;  /* 0x000000e30500720c */ /* 0x040fe40003f86270 */
[C---:B------:R-:W-:Y:S02]  /*1ff20*/  ISETP.GE.AND P0, PT, R5.reuse, R228, PT ;  /* 0x000000e40500720c */ /* 0x040fe40003f06270 */
[-C--:B------:R-:W-:Y:S02]  /*1ff30*/  ISETP.GE.AND P2, PT, R5, R231.reuse, PT ;  /* 0x000000e70500720c */ /* 0x080fe40003f46270 */
[----:B------:R-:W-:Y:S02]  /*1ff40*/  FMNMX3.FTZ R4, R4, R70, R94, !PT ;  /* 0x0000004604047276 */ /* 0x000fe4000781005e */
[----:B------:R-:W-:Y:S01]  /*1ff50*/  ISETP.GE.AND P5, PT, R7, R231, PT ;  /* 0x000000e70700720c */ /* 0x000fe20003fa6270 */
[----:B------:R-:W-:Y:S01]  /*1ff60*/  VIADD R7, R2, 0xfffffee1 ;  /* 0xfffffee102077836 */ /* 0x000fe20000000000 */
[----:B------:R-:W-:-:S02]  /*1ff70*/  FSEL R5, R47, -INF , P3 ;  /* 0xff8000002f057808 */ /* 0x000fc40001800000 */
[----:B------:R-:W-:Y:S02]  /*1ff80*/  FMNMX3.FTZ R3, R3, R74, R81, !PT ;  /* 0x0000004a03037276 */ /* 0x000fe40007810051 */
[----:B------:R-:W-:Y:S02]  /*1ff90*/  FMNMX3.FTZ R4, R4, R73, R96, !PT ;  /* 0x0000004904047276 */ /* 0x000fe40007810060 */
[----:B------:R-:W-:Y:S02]  /*1ffa0*/  FSEL R239, R5, -INF , !P5 ;  /* 0xff80000005ef7808 */ /* 0x000fe40006800000 */
[----:B------:R-:W-:Y:S02]  /*1ffb0*/  ISETP.NE.AND P6, PT, R6, RZ, PT ;  /* 0x000000ff0600720c */ /* 0x000fe40003fc5270 */
[----:B------:R-:W-:Y:S02]  /*1ffc0*/  FSEL R5, R32, -INF , P4 ;  /* 0xff80000020057808 */ /* 0x000fe40002000000 */
[----:B------:R-:W-:-:S02]  /*1ffd0*/  ISETP.GE.AND P3, PT, R7, R229, PT ;  /* 0x000000e50700720c */ /* 0x000fc40003f66270 */
[----:B------:R-:W-:Y:S02]  /*1ffe0*/  FMNMX3.FTZ R3, R3, R75, R82, !PT ;  /* 0x0000004b03037276 */ /* 0x000fe40007810052 */
[----:B------:R-:W-:Y:S02]  /*1fff0*/  FMNMX3.FTZ R4, R4, R83, R105, !PT ;  /* 0x0000005304047276 */ /* 0x000fe40007810069 */
[----:B------:R-:W-:Y:S02]  /*20000*/  FSEL R206, R5, -INF , !P6 ;  /* 0xff80000005ce7808 */ /* 0x000fe40007000000 */
[----:B------:R-:W-:Y:S02]  /*20010*/  P2R R6, PR, RZ, 0x8 ;  /* 0x00000008ff067803 */ /* 0x000fe40000000000 */
[----:B------:R-:W-:Y:S02]  /*20020*/  FSEL R5, R30, -INF , P0 ;  /* 0xff8000001e057808 */ /* 0x000fe40000000000 */
[----:B------:R-:W-:-:S02]  /*20030*/  FMNMX3.FTZ R3, R3, R88, R90, !PT ;  /* 0x0000005803037276 */ /* 0x000fc4000781005a */
[C---:B------:R-:W-:Y:S02]  /*20040*/  ISETP.GE.AND P1, PT, R7.reuse, R227, PT ;  /* 0x000000e30700720c */ /* 0x040fe40003f26270 */
[C---:B------:R-:W-:Y:S02]  /*20050*/  ISETP.GE.AND P3, PT, R7.reuse, R228, PT ;  /* 0x000000e40700720c */ /* 0x040fe40003f66270 */
[----:B------:R-:W-:Y:S01]  /*20060*/  ISETP.GE.AND P5, PT, R7, R231, PT ;  /* 0x000000e70700720c */ /* 0x000fe20003fa6270 */
[----:B------:R-:W-:Y:S01]  /*20070*/  VIADD R7, R2, 0xfffffee8 ;  /* 0xfffffee802077836 */ /* 0x000fe20000000000 */
[----:B------:R-:W-:Y:S02]  /*20080*/  FMNMX3.FTZ R4, R4, R86, R106, !PT ;  /* 0x0000005604047276 */ /* 0x000fe4000781006a */
[----:B------:R-:W-:Y:S02]  /*20090*/  FSEL R244, R5, -INF , !P2 ;  /* 0xff80000005f47808 */ /* 0x000fe40005000000 */
[----:B------:R-:W-:-:S02]  /*200a0*/  FMNMX3.FTZ R3, R3, R89, R91, !PT ;  /* 0x0000005903037276 */ /* 0x000fc4000781005b */
[----:B------:R-:W-:Y:S02]  /*200b0*/  ISETP.NE.AND P0, PT, R6, RZ, PT ;  /* 0x000000ff0600720c */ /* 0x000fe40003f05270 */
[----:B------:R-:W-:Y:S02]  /*200c0*/  FSEL R5, R31, -INF , P1 ;  /* 0xff8000001f057808 */ /* 0x000fe40000800000 */
[----:B------:R-:W-:Y:S02]  /*200d0*/  FMNMX3.FTZ R4, R4, R93, R120, !PT ;  /* 0x0000005d04047276 */ /* 0x000fe40007810078 */
[----:B------:R-:W-:Y:S02]  /*200e0*/  ISETP.GE.AND P4, PT, R7, R227, PT ;  /* 0x000000e30700720c */ /* 0x000fe40003f86270 */
[----:B------:R-:W-:Y:S02]  /*200f0*/  FMNMX3.FTZ R3, R3, R97, R99, !PT ;  /* 0x0000006103037276 */ /* 0x000fe40007810063 */
[----:B------:R-:W-:-:S02]  /*20100*/  FSEL R205, R5, -INF , !P0 ;  /* 0xff80000005cd7808 */ /* 0x000fc40004000000 */
[----:B------:R-:W-:Y:S02]  /*20110*/  FMNMX3.FTZ R4, R4, R95, R122, !PT ;  /* 0x0000005f04047276 */ /* 0x000fe4000781007a */
[----:B------:R-:W-:Y:S02]  /*20120*/  FSEL R5, R38, -INF , P3 ;  /* 0xff80000026057808 */ /* 0x000fe40001800000 */
[----:B------:R-:W-:Y:S02]  /*20130*/  P2R R8, PR, RZ, 0x10 ;  /* 0x00000010ff087803 */ /* 0x000fe40000000000 */
[----:B------:R-:W-:Y:S02]  /*20140*/  FMNMX3.FTZ R3, R3, R98, R100, !PT ;  /* 0x0000006203037276 */ /* 0x000fe40007810064 */
[----:B------:R-:W-:Y:S02]  /*20150*/  FMNMX3.FTZ R4, R4, R101, R181, !PT ;  /* 0x0000006504047276 */ /* 0x000fe400078100b5 */
[----:B------:R-:W-:-:S02]  /*20160*/  FSEL R243, R5, -INF , !P5 ;  /* 0xff80000005f37808 */ /* 0x000fc40006800000 */
[----:B------:R-:W-:Y:S02]  /*20170*/  ISETP.NE.AND P5, PT, R8, RZ, PT ;  /* 0x000000ff0800720c */ /* 0x000fe40003fa5270 */
[----:B------:R-:W-:Y:S02]  /*20180*/  FMNMX3.FTZ R3, R3, R111, R114, !PT ;  /* 0x0000006f03037276 */ /* 0x000fe40007810072 */
[----:B------:R-:W-:Y:S01]  /*20190*/  FMNMX3.FTZ R4, R4, R103, R183, !PT ;  /* 0x0000006704047276 */ /* 0x000fe200078100b7 */
[----:B------:R-:W-:Y:S01]  /*201a0*/  VIADD R6, R2, 0xfffffee9 ;  /* 0xfffffee902067836 */ /* 0x000fe20000000000 */
[C---:B------:R-:W-:Y:S02]  /*201b0*/  ISETP.GE.AND P6, PT, R7.reuse, R229, PT ;  /* 0x000000e50700720c */ /* 0x040fe40003fc6270 */
[----:B------:R-:W-:Y:S02]  /*201c0*/  FSEL R5, R24, -INF , P5 ;  /* 0xff80000018057808 */ /* 0x000fe40002800000 */
[----:B------:R-:W-:-:S02]  /*201d0*/  ISETP.GE.AND P4, PT, R7, R228, PT ;  /* 0x000000e40700720c */ /* 0x000fc40003f86270 */
[----:B------:R-:W-:Y:S02]  /*201e0*/  FMNMX3.FTZ R3, R3, R113, R115, !PT ;  /* 0x0000007103037276 */ /* 0x000fe40007810073 */
[----:B------:R-:W-:Y:S02]  /*201f0*/  FMNMX3.FTZ R4, R4, R112, R191, !PT ;  /* 0x0000007004047276 */ /* 0x000fe400078100bf */
[----:B------:R-:W-:Y:S02]  /*20200*/  FSEL R202, R5, -INF , !P6 ;  /* 0xff80000005ca7808 */ /* 0x000fe40007000000 */
[----:B------:R-:W-:Y:S02]  /*20210*/  ISETP.GE.AND P1, PT, R7, R231, PT ;  /* 0x000000e70700720c */ /* 0x000fe40003f26270 */
[C---:B------:R-:W-:Y:S02]  /*20220*/  ISETP.GE.AND P0, PT, R6.reuse, R227, PT ;  /* 0x000000e30600720c */ /* 0x040fe40003f06270 */
        /* <DEDUP_REMOVED lines=31> */
[----:B------:R-:W-:Y:S02]  /*20420*/  P2R R8, PR, RZ, 0x1 ;  /* 0x00000001ff087803 */ /* 0x000fe40000000000 */
[----:B------:R-:W-:Y:S02]  /*20430*/  FSEL R3, R40, -INF , P5 ;  /* 0xff80000028037808 */ /* 0x000fe40002800000 */
[----:B------:R-:W-:Y:S02]  /*20440*/  ISETP.GE.AND P0, PT, R7, R227, PT ;  /* 0x000000e30700720c */ /* 0x000fe40003f06270 */
[----:B------:R-:W-:-:S02]  /*20450*/  FMNMX3.FTZ R2, R2, R211, R213, !PT ;  /* 0x000000d302027276 */ /* 0x000fc400078100d5 */
[----:B------:R-:W-:Y:S02]  /*20460*/  FMNMX3.FTZ R4, R4, R194, R235, !PT ;  /* 0x000000c204047276 */ /* 0x000fe400078100eb */
[----:B------:R-:W-:Y:S02]  /*20470*/  FSEL R245, R3, -INF , !P4 ;  /* 0xff80000003f57808 */ /* 0x000fe40006000000 */
[----:B------:R-:W-:Y:S02]  /*20480*/  FSEL R241, R5, -INF , !P2 ;  /* 0xff80000005f17808 */ /* 0x000fe40005000000 */
[----:B------:R-:W-:Y:S02]  /*20490*/  ISETP.GE.AND P1, PT, R7, R229, PT ;  /* 0x000000e50700720c */ /* 0x000fe40003f26270 */
[----:B------:R-:W-:Y:S02]  /*204a0*/  FSEL R3, R36, -INF , P0 ;  /* 0xff80000024037808 */ /* 0x000fe40000000000 */
[----:B------:R-:W-:-:S02]  /*204b0*/  FMNMX3.FTZ R2, R2, R212, R214, !PT ;  /* 0x000000d402027276 */ /* 0x000fc400078100d6 */
[-C--:B------:R-:W-:Y:S02]  /*204c0*/  ISETP.GE.AND P2, PT, R6, R227.reuse, PT ;  /* 0x000000e30600720c */ /* 0x080fe40003f46270 */
[----:B------:R-:W-:Y:S02]  /*204d0*/  ISETP.GE.AND P0, PT, R10, R227, PT ;  /* 0x000000e30a00720c */ /* 0x000fe40003f06270 */
[----:B------:R-:W-:Y:S02]  /*204e0*/  FMNMX3.FTZ R4, R4, R206, R205, !PT ;  /* 0x000000ce04047276 */ /* 0x000fe400078100cd */
[----:B------:R-:W-:Y:S02]  /*204f0*/  FSEL R9, R39, -INF , P3 ;  /* 0xff80000027097808 */ /* 0x000fe40001800000 */
[----:B------:R-:W-:Y:S02]  /*20500*/  FSEL R215, R3, -INF , !P1 ;  /* 0xff80000003d77808 */ /* 0x000fe40004800000 */
[----:B------:R-:W-:-:S02]  /*20510*/  FMNMX3.FTZ R2, R2, R221, R230, !PT ;  /* 0x000000dd02027276 */ /* 0x000fc400078100e6 */
[-C--:B------:R-:W-:Y:S02]  /*20520*/  ISETP.GE.AND P3, PT, R6, R229.reuse, PT ;  /* 0x000000e50600720c */ /* 0x080fe40003f66270 */
[----:B------:R-:W-:Y:S02]  /*20530*/  FSEL R5, R27, -INF , P2 ;  /* 0xff8000001b057808 */ /* 0x000fe40001000000 */
[----:B------:R-:W-:Y:S02]  /*20540*/  ISETP.GE.AND P1, PT, R10, R229, PT ;  /* 0x000000e50a00720c */ /* 0x000fe40003f26270 */
[----:B------:R-:W-:Y:S02]  /*20550*/  FSEL R3, R35, -INF , P0 ;  /* 0xff80000023037808 */ /* 0x000fe40000000000 */
[----:B------:R-:W-:Y:S02]  /*20560*/  FMNMX3.FTZ R4, R4, R202, R241, !PT ;  /* 0x000000ca04047276 */ /* 0x000fe400078100f1 */
[----:B------:R-:W-:-:S02]  /*20570*/  FMNMX3.FTZ R2, R2, R226, R224, !PT ;  /* 0x000000e202027276 */ /* 0x000fc400078100e0 */
[----:B------:R-:W-:Y:S02]  /*20580*/  FSEL R216, R5, -INF , !P3 ;  /* 0xff80000005d87808 */ /* 0x000fe40005800000 */
[----:B------:R-:W-:Y:S02]  /*20590*/  FSEL R218, R3, -INF , !P1 ;  /* 0xff80000003da7808 */ /* 0x000fe40004800000 */
[----:B------:R-:W-:Y:S02]  /*205a0*/  FMNMX3.FTZ R4, R4, R245, R215, !PT ;  /* 0x000000f504047276 */ /* 0x000fe400078100d7 */
[----:B------:R-:W-:Y:S02]  /*205b0*/  ISETP.GE.AND P5, PT, R7, R228, PT ;  /* 0x000000e40700720c */ /* 0x000fe40003fa6270 */
[----:B------:R-:W-:Y:S02]  /*205c0*/  FMNMX3.FTZ R3, R2, R237, R238, !PT ;  /* 0x000000ed02037276 */ /* 0x000fe400078100ee */
[----:B------:R-:W-:-:S02]  /*205d0*/  FMNMX3.FTZ R2, R4, R216, R218, !PT ;  /* 0x000000d804027276 */ /* 0x000fc400078100da */
[-C--:B------:R-:W-:Y:S02]  /*205e0*/  ISETP.GE.AND P4, PT, R7, R231.reuse, PT ;  /* 0x000000e70700720c */ /* 0x080fe40003f86270 */
[C---:B------:R-:W-:Y:S02]  /*205f0*/  ISETP.GE.AND P1, PT, R6.reuse, R228, PT ;  /* 0x000000e40600720c */ /* 0x040fe40003f26270 */
[----:B------:R-:W-:Y:S02]  /*20600*/  ISETP.GE.AND P3, PT, R6, R231, PT ;  /* 0x000000e70600720c */ /* 0x000fe40003f66270 */
[----:B------:R-:W-:Y:S02]  /*20610*/  FSEL R7, R44, -INF , P6 ;  /* 0xff8000002c077808 */ /* 0x000fe40003000000 */
[----:B------:R-:W-:Y:S02]  /*20620*/  FSEL R6, R43, -INF , P5 ;  /* 0xff8000002b067808 */ /* 0x000fe40002800000 */
[----:B------:R-:W-:-:S02]  /*20630*/  ISETP.NE.AND P6, PT, R8, RZ, PT ;  /* 0x000000ff0800720c */ /* 0x000fc40003fc5270 */
[----:B------:R-:W-:Y:S01]  /*20640*/  ISETP.NE.AND P5, PT, R11, RZ, PT ;  /* 0x000000ff0b00720c */ /* 0x000fe20003fa5270 */
[----:B------:R-:W1:Y:S01]  /*20650*/  SHFL.BFLY PT, R8, R2, 0x2, 0x1f ;  /* 0x0c401f0002087f89 */ /* 0x000e6200000e0000 */
[----:B------:R-:W-:Y:S02]  /*20660*/  FMNMX3.FTZ R3, R3, R240, R239, !PT ;  /* 0x000000f003037276 */ /* 0x000fe400078100ef */
[C---:B------:R-:W-:Y:S02]  /*20670*/  ISETP.GE.AND P0, PT, R10.reuse, R228, PT ;  /* 0x000000e40a00720c */ /* 0x040fe40003f06270 */
[----:B------:R-:W-:Y:S02]  /*20680*/  FSEL R201, R9, -INF , !P5 ;  /* 0xff80000009c97808 */ /* 0x000fe40006800000 */
[----:B------:R-:W-:Y:S02]  /*20690*/  FMNMX3.FTZ R3, R3, R244, R243, !PT ;  /* 0x000000f403037276 */ /* 0x000fe400078100f3 */
[----:B------:R-:W-:-:S02]  /*206a0*/  ISETP.GE.AND P2, PT, R10, R231, PT ;  /* 0x000000e70a00720c */ /* 0x000fc40003f46270 */
[----:B------:R-:W-:Y:S02]  /*206b0*/  FSEL R5, R42, -INF , P1 ;  /* 0xff8000002a057808 */ /* 0x000fe40000800000 */
[----:B------:R-:W-:Y:S02]  /*206c0*/  FSEL R4, R41, -INF , P0 ;  /* 0xff80000029047808 */ /* 0x000fe40000000000 */
        /* <DEDUP_REMOVED lines=35> */
[----:B------:R-:W-:Y:S01]  /*20900*/  FMUL.FTZ R4, R0, R4 ;  /* 0x0000000400047220 */ /* 0x000fe20000410000 */
[----:B------:R-:W-:Y:S02]  /*20910*/  IMAD.SHL.U32 R60, R225, 0x40, RZ ;  /* 0x00000040e13c7824 */ /* 0x000fe400078e00ff */
[----:B-1----:R-:W-:-:S04]  /*20920*/  FFMA.FTZ R2, R18, R0, -R3 ;  /* 0x0000000012027223 */ /* 0x002fc80000010803 */
[----:B------:R1:W-:Y:S01]  /*20930*/  MUFU.EX2 R177, R2 ;  /* 0x0000000200b17308 */ /* 0x0003e20000000800 */
[----:B------:R-:W-:Y:S01]  /*20940*/  UMOV UR7, 0x400 ;  /* 0x0000040000077882 */ /* 0x000fe20000000000 */
[----:B------:R-:W-:Y:S01]  /*20950*/  R2P PR, R225, 0x6 ;  /* 0x00000006e1007804 */ /* 0x000fe20000000000 */
[----:B---3--:R-:W-:Y:S01]  /*20960*/  ULEA UR6, UR6, UR7, 0x18 ;  /* 0x0000000706067291 */ /* 0x008fe2000f8ec0ff */
[----:B-1----:R-:W-:-:S04]  /*20970*/  FFMA.FTZ R2, R17, R0, -R3 ;  /* 0x0000000011027223 */ /* 0x002fc80000010803 */
[----:B------:R1:W-:Y:S01]  /*20980*/  MUFU.EX2 R176, R2 ;  /* 0x0000000200b07308 */ /* 0x0003e20000000800 */
[----:B------:R-:W-:-:S07]  /*20990*/  LOP3.LUT R5, R51, 0x200, R60, 0xf8, !PT ;  /* 0x0000020033057812 */ /* 0x000fce00078ef83c */
[----:B------:R3:W4:Y:S01]  /*209a0*/  MUFU.EX2 R35, R4 ;  /* 0x0000000400237308 */ /* 0x0007220000000800 */
[----:B-1----:R-:W-:-:S05]  /*209b0*/  FSEL R2, R116, RZ, P0 ;  /* 0x000000ff74027208 */ /* 0x002fca0000000000 */
[----:B------:R-:W-:Y:S01]  /*209c0*/  FADD.FTZ R2, R84, -R2 ;  /* 0x8000000254027221 */ /* 0x000fe20000010000 */
[----:B---3--:R-:W-:-:S03]  /*209d0*/  IMAD.MOV.U32 R4, RZ, RZ, 0x20 ;  /* 0x00000020ff047424 */ /* 0x008fc600078e00ff */
[----:B------:R-:W-:Y:S01]  /*209e0*/  FMUL.FTZ R2, R0, R2 ;  /* 0x0000000200027220 */ /* 0x000fe20000410000 */
[----:B------:R-:W-:-:S03]  /*209f0*/  LEA R92, R5, UR6, 0x1 ;  /* 0x00000006055c7c11 */ /* 0x000fc6000f8e08ff */
[----:B------:R1:W3:Y:S02]  /*20a00*/  MUFU.EX2 R11, R2 ;  /* 0x00000002000b7308 */ /* 0x0002e40000000800 */
[----:B------:R-:W5:Y:S01]  /*20a10*/  LDSM.16.MT88.4 R12, [R92+0xa000] ;  /* 0x00a000005c0c783b */ /* 0x000f620000004200 */
[----:B-1----:R-:W-:-:S05]  /*20a20*/  SEL R2, R4, 0xffffffe0, !P1 ;  /* 0xffffffe004027807 */ /* 0x002fca0004800000 */
[----:B------:R-:W-:-:S05]  /*20a30*/  IMAD.IADD R80, R92, 0x1, R2 ;  /* 0x000000015c507824 */ /* 0x000fca00078e0202 */
[----:B------:R-:W1:Y:S01]  /*20a40*/  LDSM.16.MT88.4 R24, [R80+0xa000] ;  /* 0x00a000005018783b */ /* 0x000e620000004200 */
[C---:B------:R-:W-:Y:S02]  /*20a50*/  VIADD R8, R92.reuse, 0xa000 ;  /* 0x0000a0005c087836 */ /* 0x040fe40000000000 */
[----:B------:R-:W-:Y:S02]  /*20a60*/  VIADD R32, R92, 0xa040 ;  /* 0x0000a0405c207836 */ /* 0x000fe40000000000 */
[----:B------:R-:W-:Y:S02]  /*20a70*/  @P2 VIADD R32, R8, 0xffffffc0 ;  /* 0xffffffc008202836 */ /* 0x000fe40000000000 */
[----:B------:R-:W-:-:S03]  /*20a80*/  FFMA.FTZ R8, R16, R0, -R9 ;  /* 0x0000000010087223 */ /* 0x000fc60000010809 */
[----:B------:R-:W1:Y:S01]  /*20a90*/  LDSM.16.MT88.4 R16, [R32] ;  /* 0x000000002010783b */ /* 0x000e620000004200 */
[----:B--2---:R-:W-:Y:S01]  /*20aa0*/  F2FP.F16.F32.PACK_AB R4, R178, R179 ;  /* 0x000000b3b204723e */ /* 0x004fe200000000ff */
[----:B----4-:R-:W-:Y:S01]  /*20ab0*/  FMUL.FTZ R160, R160, R35 ;  /* 0x00000023a0a07220 */ /* 0x010fe20000410000 */
[----:B------:R-:W-:Y:S01]  /*20ac0*/  F2FP.F16.F32.PACK_AB R6, R180, R107 ;  /* 0x0000006bb406723e */ /* 0x000fe200000000ff */
[----:B------:R-:W-:Y:S01]  /*20ad0*/  FMUL.FTZ R161, R161, R35 ;  /* 0x00000023a1a17220 */ /* 0x000fe20000410000 */
[----:B------:R-:W-:Y:S01]  /*20ae0*/  F2FP.F16.F32.PACK_AB R5, R108, R175 ;  /* 0x000000af6c05723e */ /* 0x000fe200000000ff */
[----:B---3--:R-:W-:Y:S01]  /*20af0*/  FMUL.FTZ R162, R162, R11 ;  /* 0x0000000ba2a27220 */ /* 0x008fe20000410000 */
[----:B------:R-:W-:Y:S01]  /*20b00*/  F2FP.F16.F32.PACK_AB R7, R176, R177 ;  /* 0x000000b1b007723e */ /* 0x000fe200000000ff */
[----:B------:R-:W-:Y:S01]  /*20b10*/  FMUL.FTZ R163, R163, R11 ;  /* 0x0000000ba3a37220 */ /* 0x000fe20000410000 */
[-C--:B------:R-:W-:Y:S01]  /*20b20*/  FMUL.FTZ R156, R156, R35.reuse ;  /* 0x000000239c9c7220 */ /* 0x080fe20000410000 */
[----:B------:R-:W-:Y:S01]  /*20b30*/  FMUL.FTZ R157, R157, R35 ;  /* 0x000000239d9d7220 */ /* 0x000fe20000410000 */
[-C--:B------:R-:W-:Y:S01]  /*20b40*/  FMUL.FTZ R158, R158, R11.reuse ;  /* 0x0000000b9e9e7220 */ /* 0x080fe20000410000 */
[----:B------:R-:W-:Y:S01]  /*20b50*/  FMUL.FTZ R159, R159, R11 ;  /* 0x0000000b9f9f7220 */ /* 0x000fe20000410000 */
[----:B------:R2:W-:Y:S01]  /*20b60*/  MUFU.EX2 R110, R8 ;  /* 0x00000008006e7308 */ /* 0x0005e20000000800 */
[----:B------:R-:W-:-:S02]  /*20b70*/  IMAD.IADD R104, R2, 0x1, R32 ;  /* 0x0000000102687824 */ /* 0x000fc400078e0220 */
[-C--:B------:R-:W-:Y:S01]  /*20b80*/  FFMA.FTZ R2, R28, R0.reuse, -R3 ;  /* 0x000000001c027223 */ /* 0x080fe20000010803 */
[----:B-----5:R-:W-:Y:S01]  /*20b90*/  HMMA.16816.F32 R48, R4, R14, R160 ;  /* 0x0000000e0430723c */ /* 0x020fe200000018a0 */
[-CC-:B------:R-:W-:Y:S01]  /*20ba0*/  FFMA.FTZ R10, R20, R0.reuse, -R9.reuse ;  /* 0x00000000140a7223 */ /* 0x180fe20000010809 */
[----:B--2---:R-:W-:-:S06]  /*20bb0*/  FFMA.FTZ R8, R22, R0, -R9 ;  /* 0x0000000016087223 */ /* 0x004fcc0000010809 */
[----:B-1----:R-:W-:Y:S01]  /*20bc0*/  HMMA.16816.F32 R36, R4, R24, R156 ;  /* 0x000000180424723c */ /* 0x002fe2000000189c */
[----:B------:R1:W-:Y:S08]  /*20bd0*/  MUFU.EX2 R159, R2 ;  /* 0x00000002009f7308 */ /* 0x0003f00000000800 */
[----:B------:R2:W3:Y:S01]  /*20be0*/  MUFU.EX2 R161, R8 ;  /* 0x0000000800a17308 */ /* 0x0004e20000000800 */
[----:B-1----:R-:W-:Y:S01]  /*20bf0*/  FFMA.FTZ R2, R29, R0, -R3 ;  /* 0x000000001d027223 */ /* 0x002fe20000010803 */
[-C--:B------:R-:W-:Y:S01]  /*20c00*/  FMUL.FTZ R164, R164, R35.reuse ;  /* 0x00000023a4a47220 */ /* 0x080fe20000410000 */
[----:B------:R-:W-:Y:S01]  /*20c10*/  FMUL.FTZ R165, R165, R35 ;  /* 0x00000023a5a57220 */ /* 0x000fe20000410000 */
[----:B------:R-:W-:-:S04]  /*20c20*/  FMUL.FTZ R166, R166, R11 ;  /* 0x0000000ba6a67220 */ /* 0x000fc80000410000 */
[----:B------:R1:W-:Y:S01]  /*20c30*/  MUFU.EX2 R158, R2 ;  /* 0x00000002009e7308 */ /* 0x0003e20000000800 */
[----:B------:R-:W-:Y:S01]  /*20c40*/  FMUL.FTZ R167, R167, R11 ;  /* 0x0000000ba7a77220 */ /* 0x000fe20000410000 */
[-C--:B------:R-:W-:Y:S01]  /*20c50*/  FMUL.FTZ R152, R152, R35.reuse ;  /* 0x0000002398987220 */ /* 0x080fe20000410000 */
[----:B------:R-:W-:Y:S01]  /*20c60*/  FMUL.FTZ R153, R153, R35 ;  /* 0x0000002399997220 */ /* 0x000fe20000410000 */
[-C--:B--2---:R-:W-:Y:S01]  /*20c70*/  FFMA.FTZ R8, R23, R0.reuse, -R9 ;  /* 0x0000000017087223 */ /* 0x084fe20000010809 */
[-C--:B------:R-:W-:Y:S01]  /*20c80*/  FMUL.FTZ R154, R154, R11.reuse ;  /* 0x0000000b9a9a7220 */ /* 0x080fe20000410000 */
[----:B------:R-:W2:Y:S01]  /*20c90*/  LDSM.16.MT88.4 R20, [R104] ;  /* 0x000000006814783b */ /* 0x000ea20000004200 */
        /* <DEDUP_REMOVED lines=9> */
[----:B------:R-:W4:Y:S01]  /*20d30*/  LDSM.16.MT88.4 R28, [R92+0xa800] ;  /* 0x00a800005c1c783b */ /* 0x000f220000004200 */
[----:B-1----:R-:W-:-:S04]  /*20d40*/  FFMA.FTZ R2, R53, R0, -R3 ;  /* 0x0000000035027223 */ /* 0x002fc80000010803 */
[----:B------:R1:W-:Y:S01]  /*20d50*/  MUFU.EX2 R157, R2 ;  /* 0x00000002009d7308 */ /* 0x0003e20000000800 */
[----:B------:R-:W-:Y:S01]  /*20d60*/  HMMA.16816.F32 R40, R4, R12, R164 ;  /* 0x0000000c0428723c */ /* 0x000fe200000018a4 */
[----:B------:R-:W5:Y:S01]  /*20d70*/  LDSM.16.MT88.4 R12, [R104+0x800] ;  /* 0x00080000680c783b */ /* 0x000f620000004200 */
[----:B-1----:R-:W-:-:S05]  /*20d80*/  FFMA.FTZ R2, R55, R0, -R3 ;  /* 0x0000000037027223 */ /* 0x002fca0000010803 */
[----:B------:R1:W-:Y:S01]  /*20d90*/  MUFU.EX2 R156, R2 ;  /* 0x00000002009c7308 */ /* 0x0003e20000000800 */
[----:B------:R-:W-:Y:S01]  /*20da0*/  HMMA.16816.F32 R44, R4, R26, R152 ;  /* 0x0000001a042c723c */ /* 0x000fe20000001898 */
[----:B------:R-:W5:Y:S01]  /*20db0*/  LDSM.16.MT88.4 R24, [R80+0xa800] ;  /* 0x00a800005018783b */ /* 0x000f620000004200 */
[----:B-1----:R-:W-:-:S05]  /*20dc0*/  FFMA.FTZ R2, R33, R0, -R9 ;  /* 0x0000000021027223 */ /* 0x002fca0000010809 */
[----:B------:R1:W-:Y:S01]  /*20dd0*/  MUFU.EX2 R166, R2 ;  /* 0x0000000200a67308 */ /* 0x0003e20000000800 */
[C---:B------:R-:W-:Y:S08]  /*20de0*/  HMMA.16816.F32 R60, R4.reuse, R16, R148 ;  /* 0x00000010043c723c */ /* 0x040ff00000001894 */
[----:B------:R-:W-:Y:S01]  /*20df0*/  HMMA.16816.F32 R144, R4, R18, R144 ;  /* 0x000000120490723c */ /* 0x000fe20000001890 */
[----:B------:R-:W5:Y:S01]  /*20e00*/  LDSM.16.MT88.4 R16, [R32+0x800] ;  /* 0x000800002010783b */ /* 0x000f620000004200 */
        /* <DEDUP_REMOVED lines=9> */
[----:B-1----:R-:W-:-:S04]  /*20ea0*/  FFMA.FTZ R2, R34, R0, -R9 ;  /* 0x0000000022027223 */ /* 0x002fc80000010809 */
[----:B------:R1:W-:Y:S01]  /*20eb0*/  MUFU.EX2 R84, R2 ;  /* 0x0000000200547308 */ /* 0x0003e20000000800 */
[----:B------:R-:W-:Y:S01]  /*20ec0*/  FMUL.FTZ R139, R139, R11 ;  /* 0x0000000b8b8b7220 */ /* 0x000fe20000410000 */
[----:B--2---:R-:W-:Y:S06]  /*20ed0*/  HMMA.16816.F32 R140, R4, R20, R140 ;  /* 0x00000014048c723c */ /* 0x004fec000000188c */
[----:B------:R-:W-:Y:S01]  /*20ee0*/  MUFU.EX2 R102, R10 ;  /* 0x0000000a00667308 */ /* 0x000fe20000000800 */
[----:B-1----:R-:W-:-:S07]  /*20ef0*/  FFMA.FTZ R2, R57, R0, -R9 ;  /* 0x0000000039027223 */ /* 0x002fce0000010809 */
[----:B------:R-:W1:Y:S08]  /*20f00*/  MUFU.EX2 R160, R8 ;  /* 0x0000000800a07308 */ /* 0x000e700000000800 */
[----:B------:R2:W5:Y:S01]  /*20f10*/  MUFU.EX2 R154, R2 ;  /* 0x00000002009a7308 */ /* 0x0005620000000800 */
[----:B------:R-:W-:Y:S01]  /*20f20*/  HMMA.16816.F32 R20, R4, R22, R136 ;  /* 0x000000160414723c */ /* 0x000fe20000001888 */
[----:B--2---:R-:W-:-:S06]  /*20f30*/  FFMA.FTZ R2, R58, R0, -R3 ;  /* 0x000000003a027223 */ /* 0x004fcc0000010803 */
[----:B------:R2:W-:Y:S01]  /*20f40*/  MUFU.EX2 R153, R2 ;  /* 0x0000000200997308 */ /* 0x0005e20000000800 */
[----:B---3--:R-:W-:Y:S02]  /*20f50*/  F2FP.F16.F32.PACK_AB R4, R161, R110 ;  /* 0x0000006ea104723e */ /* 0x008fe400000000ff */
[----:B-1----:R-:W-:Y:S01]  /*20f60*/  F2FP.F16.F32.PACK_AB R6, R160, R102 ;  /* 0x00000066a006723e */ /* 0x002fe200000000ff */
[----:B--2---:R-:W-:-:S04]  /*20f70*/  FFMA.FTZ R2, R68, R0, -R3 ;  /* 0x0000000044027223 */ /* 0x004fc80000010803 */
[----:B------:R1:W2:Y:S01]  /*20f80*/  MUFU.EX2 R152, R2 ;  /* 0x0000000200987308 */ /* 0x0002a20000000800 */
[----:B------:R-:W-:Y:S02]  /*20f90*/  F2FP.F16.F32.PACK_AB R5, R158, R159 ;  /* 0x0000009f9e05723e */ /* 0x000fe400000000ff */
[----:B------:R-:W-:Y:S01]  /*20fa0*/  F2FP.F16.F32.PACK_AB R7, R156, R157 ;  /* 0x0000009d9c07723e */ /* 0x000fe200000000ff */
[----:B-1----:R-:W-:-:S04]  /*20fb0*/  FFMA.FTZ R2, R59, R0, -R3 ;  /* 0x000000003b027223 */ /* 0x002fc80000010803 */
[----:B------:R1:W-:Y:S02]  /*20fc0*/  MUFU.EX2 R151, R2 ;  /* 0x0000000200977308 */ /* 0x0003e40000000800 */
[----:B----4-:R-:W-:Y:S01]  /*20fd0*/  HMMA.16816.F32 R40, R4, R28, R40 ;  /* 0x0000001c0428723c */ /* 0x010fe20000001828 */
[----:B-1----:R-:W-:-:S05]  /*20fe0*/  FFMA.FTZ R2, R69, R0, -R3 ;  /* 0x0000000045027223 */ /* 0x002fca0000010803 */
[----:B------:R1:W3:Y:S02]  /*20ff0*/  MUFU.EX2 R149, R2 ;  /* 0x0000000200957308 */ /* 0x0002e40000000800 */
[C---:B------:R-:W-:Y:S01]  /*21000*/  HMMA.16816.F32 R48, R4.reuse, R30, R48 ;  /* 0x0000001e0430723c */ /* 0x040fe20000001830 */
[----:B------:R-:W4:Y:S07]  /*21010*/  LDSM.16.MT88.4 R28, [R92+0xb000] ;  /* 0x00b000005c1c783b */ /* 0x000f2e0000004200 */
[----:B-----5:R-:W-:Y:S01]  /*21020*/  HMMA.16816.F32 R140, R4, R12, R140 ;  /* 0x0000000c048c723c */ /* 0x020fe2000000188c */
[----:B-1----:R-:W-:-:S07]  /*21030*/  FFMA.FTZ R2, R52, R0, -R9 ;  /* 0x0000000034027223 */ /* 0x002fce0000010809 */
[C---:B------:R-:W-:Y:S01]  /*21040*/  HMMA.16816.F32 R20, R4.reuse, R14, R20 ;  /* 0x0000000e0414723c */ /* 0x040fe20000001814 */
[----:B------:R-:W1:Y:S01]  /*21050*/  LDSM.16.MT88.4 R12, [R104+0x1000] ;  /* 0x00100000680c783b */ /* 0x000e620000004200 */
[----:B------:R5:W1:Y:S06]  /*21060*/  MUFU.EX2 R117, R2 ;  /* 0x0000000200757308 */ /* 0x000a6c0000000800 */
[C---:B------:R-:W-:Y:S08]  /*21070*/  HMMA.16816.F32 R36, R4.reuse, R24, R36 ;  /* 0x000000180424723c */ /* 0x040ff00000001824 */
[----:B------:R-:W-:Y:S01]  /*21080*/  HMMA.16816.F32 R44, R4, R26, R44 ;  /* 0x0000001a042c723c */ /* 0x000fe2000000182c */
[----:B------:R-:W1:Y:S01]  /*21090*/  LDSM.16.MT88.4 R24, [R80+0xb000] ;  /* 0x00b000005018783b */ /* 0x000e620000004200 */
[----:B-----5:R-:W-:-:S04]  /*210a0*/  FFMA.FTZ R2, R71, R0, -R9 ;  /* 0x0000000047027223 */ /* 0x020fc80000010809 */
[----:B------:R5:W1:Y:S02]  /*210b0*/  MUFU.EX2 R150, R2 ;  /* 0x0000000200967308 */ /* 0x000a640000000800 */
[C---:B------:R-:W-:Y:S08]  /*210c0*/  HMMA.16816.F32 R60, R4.reuse, R16, R60 ;  /* 0x00000010043c723c */ /* 0x040ff0000000183c */
[----:B------:R-:W-:Y:S01]  /*210d0*/  HMMA.16816.F32 R76, R4, R18, R144 ;  /* 0x00000012044c723c */ /* 0x000fe20000001890 */
[----:B------:R-:W1:Y:S01]  /*210e0*/  LDSM.16.MT88.4 R16, [R32+0x1000] ;  /* 0x001000002010783b */ /* 0x000e620000004200 */
[----:B-----5:R-:W-:-:S04]  /*210f0*/  FFMA.FTZ R2, R54, R0, -R9 ;  /* 0x0000000036027223 */ /* 0x020fc80000010809 */
[----:B------:R5:W-:Y:S02]  /*21100*/  MUFU.EX2 R109, R2 ;  /* 0x00000002006d7308 */ /* 0x000be40000000800 */
[----:B-----5:R-:W-:-:S06]  /*21110*/  FFMA.FTZ R2, R72, R0, -R9 ;  /* 0x0000000048027223 */ /* 0x020fcc0000010809 */
[----:B------:R5:W1:Y:S02]  /*21120*/  MUFU.EX2 R148, R2 ;  /* 0x0000000200947308 */ /* 0x000a640000000800 */
[----:B-----5:R-:W-:-:S06]  /*21130*/  FFMA.FTZ R2, R74, R0, -R3 ;  /* 0x000000004a027223 */ /* 0x020fcc0000010803 */
[----:B------:R5:W-:Y:S01]  /*21140*/  MUFU.EX2 R147, R2 ;  /* 0x0000000200937308 */ /* 0x000be20000000800 */
[----:B------:R-:W-:Y:S01]  /*21150*/  F2FP.F16.F32.PACK_AB R4, R155, R166 ;  /* 0x000000a69b04723e */ /* 0x000fe200000000ff */
[----:B-----5:R-:W-:-:S06]  /*21160*/  FFMA.FTZ R2, R81, R0, -R3 ;  /* 0x0000000051027223 */ /* 0x020fcc0000010803 */
[----:B------:R5:W1:Y:S01]  /*21170*/  MUFU.EX2 R146, R2 ;  /* 0x0000000200927308 */ /* 0x000a620000000800 */
[----:B------:R-:W-:Y:S02]  /*21180*/  F2FP.F16.F32.PACK_AB R6, R154, R84 ;  /* 0x000000549a06723e */ /* 0x000fe400000000ff */
[----:B--2---:R-:W-:Y:S02]  /*21190*/  F2FP.F16.F32.PACK_AB R5, R152, R153 ;  /* 0x000000999805723e */ /* 0x004fe400000000ff */
[----:B---3--:R-:W-:Y:S01]  /*211a0*/  F2FP.F16.F32.PACK_AB R7, R149, R151 ;  /* 0x000000979507723e */ /* 0x008fe200000000ff */
[----:B-----5:R-:W-:-:S04]  /*211b0*/  FFMA.FTZ R2, R75, R0, -R3 ;  /* 0x000000004b027223 */ /* 0x020fc80000010803 */
[----:B------:R2:W-:Y:S02]  /*211c0*/  MUFU.EX2 R145, R2 ;  /* 0x0000000200917308 */ /* 0x0005e40000000800 */
[----:B----4-:R-:W-:Y:S01]  /*211d0*/  HMMA.16816.F32 R52, R4, R30, R48 ;  /* 0x0000001e0434723c */ /* 0x010fe20000001830 */
[----:B--2---:R-:W-:-:S05]  /*211e0*/  FFMA.FTZ R2, R82, R0, -R3 ;  /* 0x0000000052027223 */ /* 0x004fca0000010803 */
[----:B------:R2:W3:Y:S02]  /*211f0*/  MUFU.EX2 R144, R2 ;  /* 0x0000000200907308 */ /* 0x0004e40000000800 */
[C---:B------:R-:W-:Y:S01]  /*21200*/  HMMA.16816.F32 R56, R4.reuse, R28, R40 ;  /* 0x0000001c0438723c */ /* 0x040fe20000001828 */
[----:B------:R-:W4:Y:S07]  /*21210*/  LDSM.16.MT88.4 R28, [R92+0xb800] ;  /* 0x00b800005c1c783b */ /* 0x000f2e0000004200 */
[----:B-1----:R-:W-:Y:S01]  /*21220*/  HMMA.16816.F32 R48, R4, R12, R140 ;  /* 0x0000000c0430723c */ /* 0x002fe2000000188c */
[----:B--2---:R-:W-:-:S04]  /*21230*/  FFMA.FTZ R2, R64, R0, -R9 ;  /* 0x0000000040027223 */ /* 0x004fc80000010809 */
        /* <DEDUP_REMOVED lines=16> */
[----:B------:R1:W-:Y:S01]  /*21340*/  MUFU.EX2 R140, R2 ;  /* 0x00000002008c7308 */ /* 0x0003e20000000800 */
[----:B------:R-:W-:Y:S02]  /*21350*/  IMAD.MOV.U32 R82, RZ, RZ, R117 ;  /* 0x000000ffff527224 */ /* 0x000fe400078e0075 */
[----:B-1----:R-:W-:-:S05]  /*21360*/  FFMA.FTZ R2, R90, R0, -R3 ;  /* 0x000000005a027223 */ /* 0x002fca0000010803 */
        /* <DEDUP_REMOVED lines=40> */
[----:B------:R2:W3:Y:S02]  /*215f0*/  MUFU.EX2 R131, R2 ;  /* 0x0000000200837308 */ /* 0x0004e40000000800 */
[C---:B----4-:R-:W-:Y:S01]  /*21600*/  HMMA.16816.F32 R56, R4.reuse, R28, R56 ;  /* 0x0000001c0438723c */ /* 0x050fe20000001838 */
[----:B------:R-:W-:Y:S02]  /*21610*/  IMAD.MOV.U32 R117, RZ, RZ, R252 ;  /* 0x000000ffff757224 */ /* 0x000fe400078e00fc */
[-C--:B--2---:R-:W-:Y:S01]  /*21620*/  FFMA.FTZ R2, R83, R0.reuse, -R9 ;  /* 0x0000000053027223 */ /* 0x084fe20000010809 */
[----:B------:R-:W-:Y:S02]  /*21630*/  IMAD.MOV.U32 R83, RZ, RZ, R110 ;  /* 0x000000ffff537224 */ /* 0x000fe400078e006e */
[----:B------:R-:W-:Y:S02]  /*21640*/  IMAD.MOV.U32 R110, RZ, RZ, R251 ;  /* 0x000000ffff6e7224 */ /* 0x000fe400078e00fb */
[----:B------:R2:W-:Y:S01]  /*21650*/  MUFU.EX2 R251, R2 ;  /* 0x0000000200fb7308 */ /* 0x0005e20000000800 */
        /* <DEDUP_REMOVED lines=21> */
[----:B------:R-:W-:Y:S02]  /*217b0*/  IMAD.MOV.U32 R165, RZ, RZ, R250 ;  /* 0x000000ffffa57224 */ /* 0x000fe400078e00fa */
[----:B--2---:R-:W-:-:S05]  /*217c0*/  FFMA.FTZ R2, R113, R0, -R3 ;  /* 0x0000000071027223 */ /* 0x004fca0000010803 */
[----:B------:R2:W-:Y:S01]  /*217d0*/  MUFU.EX2 R127, R2 ;  /* 0x00000002007f7308 */ /* 0x0005e20000000800 */
[----:B------:R-:W-:Y:S02]  /*217e0*/  F2FP.F16.F32.PACK_AB R4, R137, R85 ;  /* 0x000000558904723e */ /* 0x000fe400000000ff */
[----:B------:R-:W-:Y:S02]  /*217f0*/  F2FP.F16.F32.PACK_AB R6, R136, R8 ;  /* 0x000000088806723e */ /* 0x000fe400000000ff */
[----:B------:R-:W-:Y:S01]  /*21800*/  F2FP.F16.F32.PACK_AB R5, R133, R65 ;  /* 0x000000418505723e */ /* 0x000fe200000000ff */
[----:B--2---:R-:W-:-:S04]  /*21810*/  FFMA.FTZ R2, R115, R0, -R3 ;  /* 0x0000000073027223 */ /* 0x004fc80000010803 */
[----:B------:R2:W5:Y:S01]  /*21820*/  MUFU.EX2 R126, R2 ;  /* 0x00000002007e7308 */ /* 0x0005620000000800 */
[----:B---3--:R-:W-:Y:S01]  /*21830*/  F2FP.F16.F32.PACK_AB R7, R131, R132 ;  /* 0x000000848307723e */ /* 0x008fe200000000ff */
[----:B------:R-:W-:Y:S02]  /*21840*/  IMAD.MOV.U32 R164, RZ, RZ, R249 ;  /* 0x000000ffffa47224 */ /* 0x000fe400078e00f9 */
[----:B--2---:R-:W-:-:S04]  /*21850*/  FFMA.FTZ R2, R93, R0, -R9 ;  /* 0x000000005d027223 */ /* 0x004fc80000010809 */
[----:B------:R2:W-:Y:S01]  /*21860*/  MUFU.EX2 R250, R2 ;  /* 0x0000000200fa7308 */ /* 0x0005e20000000800 */
[C---:B----4-:R-:W-:Y:S08]  /*21870*/  HMMA.16816.F32 R56, R4.reuse, R28, R56 ;  /* 0x0000001c0438723c */ /* 0x050ff00000001838 */
[----:B------:R-:W-:Y:S01]  /*21880*/  HMMA.16816.F32 R68, R4, R30, R68 ;  /* 0x0000001e0444723c */ /* 0x000fe20000001844 */
[----:B------:R-:W3:Y:S01]  /*21890*/  LDSM.16.MT88.4 R28, [R92+0xd000] ;  /* 0x00d000005c1c783b */ /* 0x000ee20000004200 */
[----:B--2---:R-:W-:-:S04]  /*218a0*/  FFMA.FTZ R2, R120, R0, -R9 ;  /* 0x0000000078027223 */ /* 0x004fc80000010809 */
[----:B------:R2:W4:Y:S02]  /*218b0*/  MUFU.EX2 R125, R2 ;  /* 0x00000002007d7308 */ /* 0x0005240000000800 */
[C---:B-1----:R-:W-:Y:S08]  /*218c0*/  HMMA.16816.F32 R40, R4.reuse, R24, R40 ;  /* 0x000000180428723c */ /* 0x042ff00000001828 */
[----:B------:R-:W-:Y:S01]  /*218d0*/  HMMA.16816.F32 R36, R4, R26, R36 ;  /* 0x0000001a0424723c */ /* 0x000fe20000001824 */
[----:B------:R-:W1:Y:S01]  /*218e0*/  LDSM.16.MT88.4 R24, [R80+0xd000] ;  /* 0x00d000005018783b */ /* 0x000e620000004200 */
[----:B--2---:R-:W-:-:S06]  /*218f0*/  FFMA.FTZ R2, R95, R0, -R9 ;  /* 0x000000005f027223 */ /* 0x004fcc0000010809 */
[C---:B-----5:R-:W-:Y:S01]  /*21900*/  HMMA.16816.F32 R60, R4.reuse, R16, R60 ;  /* 0x00000010043c723c */ /* 0x060fe2000000183c */
[----:B------:R2:W-:Y:S07]  /*21910*/  MUFU.EX2 R249, R2 ;  /* 0x0000000200f97308 */ /* 0x0005ee0000000800 */
[C---:B------:R-:W-:Y:S01]  /*21920*/  HMMA.16816.F32 R76, R4.reuse, R18, R76 ;  /* 0x00000012044c723c */ /* 0x040fe2000000184c */
[----:B------:R-:W5:Y:S07]  /*21930*/  LDSM.16.MT88.4 R16, [R32+0x3000] ;  /* 0x003000002010783b */ /* 0x000f6e0000004200 */
[----:B------:R-:W-:Y:S01]  /*21940*/  HMMA.16816.F32 R48, R4, R12, R48 ;  /* 0x0000000c0430723c */ /* 0x000fe20000001830 */
[----:B--2---:R-:W-:-:S07]  /*21950*/  FFMA.FTZ R2, R122, R0, -R9 ;  /* 0x000000007a027223 */ /* 0x004fce0000010809 */
[----:B------:R-:W-:Y:S01]  /*21960*/  HMMA.16816.F32 R20, R4, R14, R20 ;  /* 0x0000000e0414723c */ /* 0x000fe20000001814 */
[----:B------:R-:W2:Y:S01]  /*21970*/  LDSM.16.MT88.4 R12, [R104+0x3000] ;  /* 0x00300000680c783b */ /* 0x000ea20000004200 */
[----:B------:R4:W2:Y:S02]  /*21980*/  MUFU.EX2 R124, R2 ;  /* 0x00000002007c7308 */ /* 0x0008a40000000800 */
[----:B----4-:R-:W-:-:S06]  /*21990*/  FFMA.FTZ R2, R170, R0, -R3 ;  /* 0x00000000aa027223 */ /* 0x010fcc0000010803 */
[----:B------:R4:W-:Y:S02]  /*219a0*/  MUFU.EX2 R33, R2 ;  /* 0x0000000200217308 */ /* 0x0009e40000000800 */
[----:B----4-:R-:W-:-:S06]  /*219b0*/  FFMA.FTZ R2, R173, R0, -R3 ;  /* 0x00000000ad027223 */ /* 0x010fcc0000010803 */
[----:B------:R4:W2:Y:S02]  /*219c0*/  MUFU.EX2 R123, R2 ;  /* 0x00000002007b7308 */ /* 0x0008a40000000800 */
[----:B----4-:R-:W-:-:S06]  /*219d0*/  FFMA.FTZ R2, R172, R0, -R3 ;  /* 0x00000000ac027223 */ /* 0x010fcc0000010803 */
[----:B------:R4:W-:Y:S01]  /*219e0*/  MUFU.EX2 R122, R2 ;  /* 0x00000002007a7308 */ /* 0x0009e20000000800 */
[----:B------:R-:W-:Y:S02]  /*219f0*/  F2FP.F16.F32.PACK_AB R4, R130, R251 ;  /* 0x000000fb8204723e */ /* 0x000fe400000000ff */
[----:B------:R-:W-:Y:S02]  /*21a00*/  F2FP.F16.F32.PACK_AB R6, R129, R252 ;  /* 0x000000fc8106723e */ /* 0x000fe400000000ff */
[----:B------:R-:W-:Y:S01]  /*21a10*/  F2FP.F16.F32.PACK_AB R5, R128, R34 ;  /* 0x000000228005723e */ /* 0x000fe200000000ff */
[----:B----4-:R-:W-:-:S04]  /*21a20*/  FFMA.FTZ R2, R174, R0, -R3 ;  /* 0x00000000ae027223 */ /* 0x010fc80000010803 */
[----:B------:R4:W2:Y:S01]  /*21a30*/  MUFU.EX2 R121, R2 ;  /* 0x0000000200797308 */ /* 0x0008a20000000800 */
[----:B------:R-:W-:Y:S01]  /*21a40*/  F2FP.F16.F32.PACK_AB R7, R126, R127 ;  /* 0x0000007f7e07723e */ /* 0x000fe200000000ff */
[----:B----4-:R-:W-:-:S06]  /*21a50*/  FFMA.FTZ R2, R101, R0, -R9 ;  /* 0x0000000065027223 */ /* 0x010fcc0000010809 */
[----:B------:R4:W-:Y:S01]  /*21a60*/  MUFU.EX2 R167, R2 ;  /* 0x0000000200a77308 */ /* 0x0009e20000000800 */
[----:B---3--:R-:W-:Y:S01]  /*21a70*/  HMMA.16816.F32 R56, R4, R28, R56 ;  /* 0x0000001c0438723c */ /* 0x008fe20000001838 */
[----:B----4-:R-:W-:-:S06]  /*21a80*/  FFMA.FTZ R2, R181, R0, -R9 ;  /* 0x00000000b5027223 */ /* 0x010fcc0000010809 */
[----:B------:R3:W4:Y:S01]  /*21a90*/  MUFU.EX2 R120, R2 ;  /* 0x0000000200787308 */ /* 0x0007220000000800 */
[C---:B------:R-:W-:Y:S01]  /*21aa0*/  HMMA.16816.F32 R68, R4.reuse, R30, R68 ;  /* 0x0000001e0444723c */ /* 0x040fe20000001844 */
[----:B------:R-:W4:Y:S07]  /*21ab0*/  LDSM.16.MT88.4 R28, [R92+0xd800] ;  /* 0x00d800005c1c783b */ /* 0x000f2e0000004200 */
[----:B-1----:R-:W-:Y:S01]  /*21ac0*/  HMMA.16816.F32 R40, R4, R24, R40 ;  /* 0x000000180428723c */ /* 0x002fe20000001828 */
[----:B---3--:R-:W-:-:S07]  /*21ad0*/  FFMA.FTZ R2, R103, R0, -R9 ;  /* 0x0000000067027223 */ /* 0x008fce0000010809 */
[C---:B------:R-:W-:Y:S01]  /*21ae0*/  HMMA.16816.F32 R36, R4.reuse, R26, R36 ;  /* 0x0000001a0424723c */ /* 0x040fe20000001824 */
[----:B------:R-:W1:Y:S01]  /*21af0*/  LDSM.16.MT88.4 R24, [R80+0xd800] ;  /* 0x00d800005018783b */ /* 0x000e620000004200 */
[----:B------:R3:W-:Y:S06]  /*21b00*/  MUFU.EX2 R172, R2 ;  /* 0x0000000200ac7308 */ /* 0x0007ec0000000800 */
[C---:B-----5:R-:W-:Y:S08]  /*21b10*/  HMMA.16816.F32 R60, R4.reuse, R16, R60 ;  /* 0x00000010043c723c */ /* 0x060ff0000000183c */
[----:B------:R-:W-:Y:S01]  /*21b20*/  HMMA.16816.F32 R76, R4, R18, R76 ;  /* 0x00000012044c723c */ /* 0x000fe2000000184c */
[----:B------:R-:W5:Y:S01]  /*21b30*/  LDSM.16.MT88.4 R16, [R32+0x3800] ;  /* 0x003800002010783b */ /* 0x000f620000004200 */
[----:B---3--:R-:W-:-:S06]  /*21b40*/  FFMA.FTZ R2, R183, R0, -R9 ;  /* 0x00000000b7027223 */ /* 0x008fcc0000010809 */
[C---:B--2---:R-:W-:Y:S01]  /*21b50*/  HMMA.16816.F32 R48, R4.reuse, R12, R48 ;  /* 0x0000000c0430723c */ /* 0x044fe20000001830 */
[----:B------:R2:W3:Y:S07]  /*21b60*/  MUFU.EX2 R119, R2 ;  /* 0x0000000200777308 */ /* 0x0004ee0000000800 */
[----:B------:R-:W-:Y:S01]  /*21b70*/  HMMA.16816.F32 R20, R4, R14, R20 ;  /* 0x0000000e0414723c */ /* 0x000fe20000001814 */
[----:B------:R-:W3:Y:S01]  /*21b80*/  LDSM.16.MT88.4 R12, [R104+0x3800] ;  /* 0x00380000680c783b */ /* 0x000ee20000004200 */
[----:B------:R-:W-:-:S02]  /*21b90*/  IMAD.MOV.U32 R174, RZ, RZ, R109 ;  /* 0x000000ffffae7224 */ /* 0x000fc400078e006d */
[----:B--2---:R-:W-:Y:S01]  /*21ba0*/  FFMA.FTZ R2, R185, R0, -R3 ;  /* 0x00000000b9027223 */ /* 0x004fe20000010803 */
[----:B------:R-:W-:-:S03]  /*21bb0*/  IMAD.MOV.U32 R109, RZ, RZ, R110 ;  /* 0x000000ffff6d7224 */ /* 0x000fc600078e006e */
[----:B------:R2:W-:Y:S01]  /*21bc0*/  MUFU.EX2 R113, R2 ;  /* 0x0000000200717308 */ /* 0x0005e20000000800 */
[----:B------:R-:W-:Y:S02]  /*21bd0*/  IMAD.MOV.U32 R110, RZ, RZ, R117 ;  /* 0x000000ffff6e7224 */ /* 0x000fe400078e0075 */
[----:B--2---:R-:W-:-:S05]  /*21be0*/  FFMA.FTZ R2, R187, R0, -R3 ;  /* 0x00000000bb027223 */ /* 0x004fca0000010803 */
        /* <DEDUP_REMOVED lines=11> */
[----:B----4-:R-:W-:Y:S01]  /*21ca0*/  HMMA.16816.F32 R56, R4, R28, R56 ;  /* 0x0000001c0438723c */ /* 0x010fe20000001838 */
[----:B--2---:R-:W-:-:S05]  /*21cb0*/  FFMA.FTZ R2, R191, R0, -R9 ;  /* 0x00000000bf027223 */ /* 0x004fca0000010809 */
[----:B------:R2:W4:Y:S02]  /*21cc0*/  MUFU.EX2 R112, R2 ;  /* 0x0000000200707308 */ /* 0x0005240000000800 */
[C---:B------:R-:W-:Y:S01]  /*21cd0*/  HMMA.16816.F32 R68, R4.reuse, R30, R68 ;  /* 0x0000001e0444723c */ /* 0x040fe20000001844 */
[----:B------:R-:W4:Y:S07]  /*21ce0*/  LDSM.16.MT88.4 R28, [R92+0xe000] ;  /* 0x00e000005c1c783b */ /* 0x000f2e0000004200 */
[----:B-1----:R-:W-:Y:S01]  /*21cf0*/  HMMA.16816.F32 R44, R4, R24, R40 ;  /* 0x00000018042c723c */ /* 0x002fe20000001828 */
[----:B--2---:R-:W-:-:S07]  /*21d00*/  FFMA.FTZ R2, R168, R0, -R9 ;  /* 0x00000000a8027223 */ /* 0x004fce0000010809 */
[C---:B------:R-:W-:Y:S01]  /*21d10*/  HMMA.16816.F32 R36, R4.reuse, R26, R36 ;  /* 0x0000001a0424723c */ /* 0x040fe20000001824 */
[----:B------:R-:W1:Y:S01]  /*21d20*/  LDSM.16.MT88.4 R24, [R80+0xe000] ;  /* 0x00e000005018783b */ /* 0x000e620000004200 */
[----:B------:R2:W-:Y:S06]  /*21d30*/  MUFU.EX2 R162, R2 ;  /* 0x0000000200a27308 */ /* 0x0005ec0000000800 */
[----:B-----5:R-:W-:Y:S01]  /*21d40*/  HMMA.16816.F32 R60, R4, R16, R60 ;  /* 0x00000010043c723c */ /* 0x020fe2000000183c */
[----:B------:R-:W-:-:S07]  /*21d50*/  IMAD.MOV.U32 R188, RZ, RZ, R110 ;  /* 0x000000ffffbc7224 */ /* 0x000fce00078e006e */
[----:B------:R-:W-:Y:S01]  /*21d60*/  HMMA.16816.F32 R76, R4, R18, R76 ;  /* 0x00000012044c723c */ /* 0x000fe2000000184c */
[----:B------:R-:W5:Y:S01]  /*21d70*/  LDSM.16.MT88.4 R16, [R32+0x4000] ;  /* 0x004000002010783b */ /* 0x000f620000004200 */
[----:B--2---:R-:W-:-:S06]  /*21d80*/  FFMA.FTZ R2, R192, R0, -R9 ;  /* 0x00000000c0027223 */ /* 0x004fcc0000010809 */
[C---:B---3--:R-:W-:Y:S01]  /*21d90*/  HMMA.16816.F32 R40, R4.reuse, R12, R48 ;  /* 0x0000000c0428723c */ /* 0x048fe20000001830 */
[----:B------:R2:W3:Y:S07]  /*21da0*/  MUFU.EX2 R111, R2 ;  /* 0x00000002006f7308 */ /* 0x0004ee0000000800 */
[----:B------:R-:W-:Y:S01]  /*21db0*/  HMMA.16816.F32 R20, R4, R14, R20 ;  /* 0x0000000e0414723c */ /* 0x000fe20000001814 */
[----:B------:R-:W3:Y:S01]  /*21dc0*/  LDSM.16.MT88.4 R12, [R104+0x4000] ;  /* 0x00400000680c783b */ /* 0x000ee20000004200 */
[----:B------:R-:W-:-:S02]  /*21dd0*/  IMAD.MOV.U32 R187, RZ, RZ, R10 ;  /* 0x000000ffffbb7224 */ /* 0x000fc400078e000a */
[----:B--2---:R-:W-:-:S04]  /*21de0*/  FFMA.FTZ R2, R195, R0, -R3 ;  /* 0x00000000c3027223 */ /* 0x004fc80000010803 */
[----:B------:R2:W-:Y:S01]  /*21df0*/  MUFU.EX2 R110, R2 ;  /* 0x00000002006e7308 */ /* 0x0005e20000000800 */
[----:B------:R-:W-:Y:S02]  /*21e00*/  IMAD.MOV.U32 R10, RZ, RZ, R109 ;  /* 0x000000ffff0a7224 */ /* 0x000fe400078e006d */
[----:B------:R-:W-:Y:S02]  /*21e10*/  IMAD.MOV.U32 R192, RZ, RZ, R108 ;  /* 0x000000ffffc07224 */ /* 0x000fe400078e006c */
[----:B--2---:R-:W-:-:S04]  /*21e20*/  FFMA.FTZ R2, R197, R0, -R3 ;  /* 0x00000000c5027223 */ /* 0x004fc80000010803 */
[----:B------:R2:W3:Y:S01]  /*21e30*/  MUFU.EX2 R109, R2 ;  /* 0x00000002006d7308 */ /* 0x0004e20000000800 */
[----:B------:R-:W-:Y:S02]  /*21e40*/  IMAD.MOV.U32 R191, RZ, RZ, R107 ;  /* 0x000000ffffbf7224 */ /* 0x000fe400078e006b */
        /* <DEDUP_REMOVED lines=21> */
[C---:B-----5:R-:W-:Y:S08]  /*21fa0*/  HMMA.16816.F32 R60, R4.reuse, R16, R60 ;  /* 0x00000010043c723c */ /* 0x060ff0000000183c */
[----:B------:R-:W-:Y:S01]  /*21fb0*/  HMMA.16816.F32 R76, R4, R18, R76 ;  /* 0x00000012044c723c */ /* 0x000fe2000000184c */
[----:B------:R-:W5:Y:S01]  /*21fc0*/  LDSM.16.MT88.4 R16, [R32+0x4800] ;  /* 0x004800002010783b */ /* 0x000f620000004200 */
[----:B--2---:R-:W-:-:S06]  /*21fd0*/  FFMA.FTZ R2, R200, R0, -R9 ;  /* 0x00000000c8027223 */ /* 0x004fcc0000010809 */
[C---:B---3--:R-:W-:Y:S01]  /*21fe0*/  HMMA.16816.F32 R48, R4.reuse, R12, R40 ;  /* 0x0000000c0430723c */ /* 0x048fe20000001828 */
[----:B------:R2:W3:Y:S07]  /*21ff0*/  MUFU.EX2 R105, R2 ;  /* 0x0000000200697308 */ /* 0x0004ee0000000800 */
[----:B------:R-:W-:Y:S01]  /*22000*/  HMMA.16816.F32 R20, R4, R14, R20 ;  /* 0x0000000e0414723c */ /* 0x000fe20000001814 */
[----:B------:R-:W3:Y:S01]  /*22010*/  LDSM.16.MT88.4 R12, [R104+0x4800] ;  /* 0x00480000680c783b */ /* 0x000ee20000004200 */
[----:B--2---:R-:W-:-:S04]  /*22020*/  FFMA.FTZ R2, R204, R0, -R3 ;  /* 0x00000000cc027223 */ /* 0x004fc80000010803 */
[----:B------:R2:W-:Y:S01]  /*22030*/  MUFU.EX2 R103, R2 ;  /* 0x0000000200677308 */ /* 0x0005e20000000800 */
[----:B------:R-:W-:Y:S02]  /*22040*/  IMAD.MOV.U32 R183, RZ, RZ, R102 ;  /* 0x000000ffffb77224 */ /* 0x000fe400078e0066 */
[----:B--2---:R-:W-:-:S05]  /*22050*/  FFMA.FTZ R2, R207, R0, -R3 ;  /* 0x00000000cf027223 */ /* 0x004fca0000010803 */
[----:B------:R2:W3:Y:S01]  /*22060*/  MUFU.EX2 R101, R2 ;  /* 0x0000000200657308 */ /* 0x0004e20000000800 */
[----:B------:R-:W-:Y:S02]  /*22070*/  IMAD.MOV.U32 R81, RZ, RZ, R164 ;  /* 0x000000ffff517224 */ /* 0x000fe400078e00a4 */
[----:B--2---:R-:W-:-:S05]  /*22080*/  FFMA.FTZ R2, R203, R0, -R3 ;  /* 0x00000000cb027223 */ /* 0x004fca0000010803 */
        /* <DEDUP_REMOVED lines=8> */
[----:B------:R2:W-:Y:S01]  /*22110*/  MUFU.EX2 R164, R2 ;  /* 0x0000000200a47308 */ /* 0x0005e20000000800 */
[----:B------:R-:W-:Y:S01]  /*22120*/  IMAD.MOV.U32 R173, RZ, RZ, R165 ;  /* 0x000000ffffad7224 */ /* 0x000fe200078e00a5 */
[----:B----4-:R-:W-:Y:S01]  /*22130*/  HMMA.16816.F32 R44, R4, R28, R56 ;  /* 0x0000001c042c723c */ /* 0x010fe20000001838 */
[----:B------:R-:W-:Y:S02]  /*22140*/  IMAD.MOV.U32 R185, RZ, RZ, R72 ;  /* 0x000000ffffb97224 */ /* 0x000fe400078e0048 */
[----:B--2---:R-:W-:-:S04]  /*22150*/  FFMA.FTZ R2, R209, R0, -R9 ;  /* 0x00000000d1027223 */ /* 0x004fc80000010809 */
[----:B------:R2:W4:Y:S01]  /*22160*/  MUFU.EX2 R98, R2 ;  /* 0x0000000200627308 */ /* 0x0005220000000800 */
[C---:B-1----:R-:W-:Y:S01]  /*22170*/  HMMA.16816.F32 R40, R4.reuse, R26, R36 ;  /* 0x0000001a0428723c */ /* 0x042fe20000001824 */
[----:B------:R-:W1:Y:S07]  /*22180*/  LDSM.16.MT88.4 R36, [R80+0xf000] ;  /* 0x00f000005024783b */ /* 0x000e6e0000004200 */
[----:B------:R-:W-:Y:S01]  /*22190*/  HMMA.16816.F32 R52, R4, R24, R52 ;  /* 0x000000180434723c */ /* 0x000fe20000001834 */
[----:B------:R-:W4:Y:S01]  /*221a0*/  LDSM.16.MT88.4 R24, [R92+0xf000] ;  /* 0x00f000005c18783b */ /* 0x000f220000004200 */
[----:B--2---:R-:W-:-:S04]  /*221b0*/  FFMA.FTZ R2, R184, R0, -R9 ;  /* 0x00000000b8027223 */ /* 0x004fc80000010809 */
[----:B------:R2:W-:Y:S02]  /*221c0*/  MUFU.EX2 R165, R2 ;  /* 0x0000000200a57308 */ /* 0x0005e40000000800 */
        /* <DEDUP_REMOVED lines=9> */
[----:B------:R2:W-:Y:S02]  /*22260*/  MUFU.EX2 R96, R2 ;  /* 0x0000000200607308 */ /* 0x0005e40000000800 */
[----:B--2---:R-:W-:-:S06]  /*22270*/  FFMA.FTZ R2, R213, R0, -R3 ;  /* 0x00000000d5027223 */ /* 0x004fcc0000010803 */
[----:B------:R2:W3:Y:S02]  /*22280*/  MUFU.EX2 R97, R2 ;  /* 0x0000000200617308 */ /* 0x0004e40000000800 */
[----:B--2---:R-:W-:-:S06]  /*22290*/  FFMA.FTZ R2, R212, R0, -R3 ;  /* 0x00000000d4027223 */ /* 0x004fcc0000010803 */
[----:B------:R2:W-:Y:S01]  /*222a0*/  MUFU.EX2 R95, R2 ;  /* 0x00000002005f7308 */ /* 0x0005e20000000800 */
[----:B------:R-:W-:Y:S01]  /*222b0*/  HMMA.16816.F32 R68, R4, R30, R68 ;  /* 0x0000001e0444723c */ /* 0x000fe20000001844 */
[----:B--2---:R-:W-:-:S06]  /*222c0*/  FFMA.FTZ R2, R214, R0, -R3 ;  /* 0x00000000d6027223 */ /* 0x004fcc0000010803 */
[----:B------:R2:W3:Y:S01]  /*222d0*/  MUFU.EX2 R94, R2 ;  /* 0x00000002005e7308 */ /* 0x0004e20000000800 */
[----:B------:R-:W-:Y:S02]  /*222e0*/  F2FP.F16.F32.PACK_AB R4, R106, R166 ;  /* 0x000000a66a04723e */ /* 0x000fe400000000ff */
[----:B------:R-:W-:Y:S02]  /*222f0*/  F2FP.F16.F32.PACK_AB R6, R105, R143 ;  /* 0x0000008f6906723e */ /* 0x000fe400000000ff */
[----:B------:R-:W-:Y:S01]  /*22300*/  F2FP.F16.F32.PACK_AB R5, R101, R103 ;  /* 0x000000676505723e */ /* 0x000fe200000000ff */
[----:B--2---:R-:W-:-:S04]  /*22310*/  FFMA.FTZ R2, R189, R0, -R9 ;  /* 0x00000000bd027223 */ /* 0x004fc80000010809 */
[----:B------:R2:W-:Y:S01]  /*22320*/  MUFU.EX2 R170, R2 ;  /* 0x0000000200aa7308 */ /* 0x0005e20000000800 */
[----:B------:R-:W-:Y:S01]  /*22330*/  F2FP.F16.F32.PACK_AB R7, R100, R102 ;  /* 0x000000666407723e */ /* 0x000fe200000000ff */
[----:B--2---:R-:W-:-:S06]  /*22340*/  FFMA.FTZ R2, R219, R0, -R9 ;  /* 0x00000000db027223 */ /* 0x004fcc0000010809 */
[----:B------:R2:W3:Y:S01]  /*22350*/  MUFU.EX2 R93, R2 ;  /* 0x00000002005d7308 */ /* 0x0004e20000000800 */
[----:B-1----:R-:W-:Y:S01]  /*22360*/  HMMA.16816.F32 R48, R4, R36, R52 ;  /* 0x000000240430723c */ /* 0x002fe20000001834 */
[----:B--2---:R-:W-:-:S06]  /*22370*/  FFMA.FTZ R2, R190, R0, -R9 ;  /* 0x00000000be027223 */ /* 0x004fcc0000010809 */
[----:B------:R1:W-:Y:S01]  /*22380*/  MUFU.EX2 R171, R2 ;  /* 0x0000000200ab7308 */ /* 0x0003e20000000800 */
[C---:B----4-:R-:W-:Y:S01]  /*22390*/  HMMA.16816.F32 R28, R4.reuse, R24, R44 ;  /* 0x00000018041c723c */ /* 0x050fe2000000182c */
[----:B------:R-:W-:Y:S07]  /*223a0*/  LDSM.16.MT88.4 R44, [R32+0x5800] ;  /* 0x00580000202c783b */ /* 0x000fee0000004200 */
[----:B------:R-:W-:Y:S01]  /*223b0*/  HMMA.16816.F32 R40, R4, R38, R40 ;  /* 0x000000260428723c */ /* 0x000fe20000001828 */
[----:B------:R-:W2:Y:S01]  /*223c0*/  LDSM.16.MT88.4 R36, [R80+0xf800] ;  /* 0x00f800005024783b */ /* 0x000ea20000004200 */
[----:B-1----:R-:W-:-:S06]  /*223d0*/  FFMA.FTZ R2, R220, R0, -R9 ;  /* 0x00000000dc027223 */ /* 0x002fcc0000010809 */
[C---:B-----5:R-:W-:Y:S01]  /*223e0*/  HMMA.16816.F32 R52, R4.reuse, R16, R56 ;  /* 0x000000100434723c */ /* 0x060fe20000001838 */
[----:B------:R1:W4:Y:S07]  /*223f0*/  MUFU.EX2 R91, R2 ;  /* 0x00000002005b7308 */ /* 0x00032e0000000800 */
[C---:B------:R-:W-:Y:S08]  /*22400*/  HMMA.16816.F32 R56, R4.reuse, R18, R76 ;  /* 0x000000120438723c */ /* 0x040ff0000000184c */
[----:B---3--:R-:W-:Y:S01]  /*22410*/  HMMA.16816.F32 R72, R4, R12, R72 ;  /* 0x0000000c0448723c */ /* 0x008fe20000001848 */
[----:B-1----:R-:W-:-:S07]  /*22420*/  FFMA.FTZ R2, R221, R0, -R3 ;  /* 0x00000000dd027223 */ /* 0x002fce0000010803 */
[----:B------:R-:W-:Y:S01]  /*22430*/  HMMA.16816.F32 R16, R4, R14, R20 ;  /* 0x0000000e0410723c */ /* 0x000fe20000001814 */
[----:B------:R-:W1:Y:S01]  /*22440*/  LDSM.16.MT88.4 R12, [R104+0x5800] ;  /* 0x00580000680c783b */ /* 0x000e620000004200 */
[----:B------:R3:W-:Y:S01]  /*22450*/  MUFU.EX2 R89, R2 ;  /* 0x0000000200597308 */ /* 0x0007e20000000800 */
[----:B------:R-:W-:Y:S01]  /*22460*/  FFMA.FTZ R10, R10, R11, R175 ;  /* 0x0000000b0a0a7223 */ /* 0x000fe200000100af */
[----:B------:R-:W-:Y:S01]  /*22470*/  IMAD.MOV.U32 R181, RZ, RZ, R8 ;  /* 0x000000ffffb57224 */ /* 0x000fe200078e0008 */
[----:B------:R-:W-:Y:S01]  /*22480*/  LDSM.16.MT88.4 R20, [R92+0x10000] ;  /* 0x010000005c14783b */ /* 0x000fe20000004200 */
[----:B---3--:R-:W-:-:S04]  /*22490*/  FFMA.FTZ R2, R230, R0, -R3 ;  /* 0x00000000e6027223 */ /* 0x008fc80000010803 */
[----:B------:R3:W5:Y:S02]  /*224a0*/  MUFU.EX2 R90, R2 ;  /* 0x00000002005a7308 */ /* 0x0007640000000800 */
[----:B---3--:R-:W-:-:S06]  /*224b0*/  FFMA.FTZ R2, R226, R0, -R3 ;  /* 0x00000000e2027223 */ /* 0x008fcc0000010803 */
[----:B------:R3:W-:Y:S01]  /*224c0*/  MUFU.EX2 R88, R2 ;  /* 0x0000000200587308 */ /* 0x0007e20000000800 */
[----:B------:R-:W-:Y:S01]  /*224d0*/  HMMA.16816.F32 R60, R4, R26, R68 ;  /* 0x0000001a043c723c */ /* 0x000fe20000001844 */
[----:B------:R-:W4:Y:S01]  /*224e0*/  LDSM.16.MT88.4 R24, [R92+0xf800] ;  /* 0x00f800005c18783b */ /* 0x000f220000004200 */
[----:B---3--:R-:W-:-:S05]  /*224f0*/  FFMA.FTZ R2, R224, R0, -R3 ;  /* 0x00000000e0027223 */ /* 0x008fca0000010803 */
[----:B------:R3:W5:Y:S01]  /*22500*/  MUFU.EX2 R87, R2 ;  /* 0x0000000200577308 */ /* 0x0007620000000800 */
[----:B------:R-:W-:Y:S02]  /*22510*/  F2FP.F16.F32.PACK_AB R4, R98, R164 ;  /* 0x000000a46204723e */ /* 0x000fe400000000ff */
[----:B------:R-:W-:Y:S01]  /*22520*/  F2FP.F16.F32.PACK_AB R6, R99, R165 ;  /* 0x000000a56306723e */ /* 0x000fe200000000ff */
[----:B---3--:R-:W-:-:S04]  /*22530*/  FFMA.FTZ R2, R193, R0, -R9 ;  /* 0x00000000c1027223 */ /* 0x008fc80000010809 */
[----:B------:R3:W-:Y:S01]  /*22540*/  MUFU.EX2 R169, R2 ;  /* 0x0000000200a97308 */ /* 0x0007e20000000800 */
[----:B------:R-:W-:Y:S02]  /*22550*/  F2FP.F16.F32.PACK_AB R5, R97, R96 ;  /* 0x000000606105723e */ /* 0x000fe400000000ff */
[----:B------:R-:W-:Y:S01]  /*22560*/  F2FP.F16.F32.PACK_AB R7, R94, R95 ;  /* 0x0000005f5e07723e */ /* 0x000fe200000000ff */
[-CC-:B------:R-:W-:Y:S01]  /*22570*/  FFMA.FTZ R8, R235, R0.reuse, -R9.reuse ;  /* 0x00000000eb087223 */ /* 0x180fe20000010809 */
[----:B---3--:R-:W-:-:S04]  /*22580*/  FFMA.FTZ R2, R234, R0, -R9 ;  /* 0x00000000ea027223 */ /* 0x008fc80000010809 */
[----:B------:R3:W5:Y:S01]  /*22590*/  MUFU.EX2 R86, R2 ;  /* 0x0000000200567308 */ /* 0x0007620000000800 */
[----:B--2---:R-:W-:Y:S01]  /*225a0*/  HMMA.16816.F32 R48, R4, R36, R48 ;  /* 0x000000240430723c */ /* 0x004fe20000001830 */
[----:B------:R-:W-:Y:S01]  /*225b0*/  FADD.FTZ R11, R192, R10 ;  /* 0x0000000ac00b7221 */ /* 0x000fe20000010000 */
[----:B---3--:R-:W-:-:S05]  /*225c0*/  FFMA.FTZ R2, R194, R0, -R9 ;  /* 0x00000000c2027223 */ /* 0x008fca0000010809 */
[----:B------:R2:W-:Y:S01]  /*225d0*/  MUFU.EX2 R168, R2 ;  /* 0x0000000200a87308 */ /* 0x0005e20000000800 */
[C---:B------:R-:W-:Y:S01]  /*225e0*/  HMMA.16816.F32 R40, R4.reuse, R38, R40 ;  /* 0x000000260428723c */ /* 0x040fe20000001828 */
[----:B------:R-:W3:Y:S07]  /*225f0*/  LDSM.16.MT88.4 R36, [R80+0x10000] ;  /* 0x010000005024783b */ /* 0x000eee0000004200 */
[----:B------:R-:W-:Y:S01]  /*22600*/  HMMA.16816.F32 R52, R4, R44, R52 ;  /* 0x0000002c0434723c */ /* 0x000fe20000001834 */
[----:B--2---:R-:W-:Y:S01]  /*22610*/  FFMA.FTZ R2, R188, R35, R179 ;  /* 0x00000023bc027223 */ /* 0x004fe200000100b3 */
[----:B------:R-:W-:-:S06]  /*22620*/  IMAD.MOV.U32 R188, RZ, RZ, R183 ;  /* 0x000000ffffbc7224 */ /* 0x000fcc00078e00b7 */
[C---:B------:R-:W-:Y:S01]  /*22630*/  HMMA.16816.F32 R44, R4.reuse, R46, R56 ;  /* 0x0000002e042c723c */ /* 0x040fe20000001838 */
[----:B------:R-:W-:Y:S01]  /*22640*/  FADD.FTZ R2, R178, R2 ;  /* 0x00000002b2027221 */ /* 0x000fe20000010000 */
[----:B------:R-:W-:Y:S02]  /*22650*/  IMAD.MOV.U32 R183, RZ, RZ, R85 ;  /* 0x000000ffffb77224 */ /* 0x000fe400078e0055 */
[----:B------:R2:W3:Y:S04]  /*22660*/  MUFU.EX2 R85, R8 ;  /* 0x0000000800557308 */ /* 0x0004e80000000800 */
[C---:B-1----:R-:W-:Y:S01]  /*22670*/  HMMA.16816.F32 R56, R4.reuse, R14, R16 ;  /* 0x0000000e0438723c */ /* 0x042fe20000001810 */
[----:B------:R-:W1:Y:S07]  /*22680*/  LDSM.16.MT88.4 R16, [R32+0x6000] ;  /* 0x006000002010783b */ /* 0x000e6e0000004200 */
[----:B------:R-:W-:Y:S01]  /*22690*/  HMMA.16816.F32 R72, R4, R12, R72 ;  /* 0x0000000c0448723c */ /* 0x000fe20000001848 */
[----:B------:R-:W1:Y:S01]  /*226a0*/  LDSM.16.MT88.4 R12, [R104+0x6000] ;  /* 0x00600000680c783b */ /* 0x000e620000004200 */
[----:B--2---:R-:W-:Y:S01]  /*226b0*/  FADD.FTZ R8, R191, R2 ;  /* 0x00000002bf087221 */ /* 0x004fe20000010000 */
        /* <DEDUP_REMOVED lines=11> */
[C---:B----4-:R-:W-:Y:S02]  /*22770*/  HMMA.16816.F32 R28, R4.reuse, R24, R28 ;  /* 0x00000018041c723c */ /* 0x050fe4000000181c */
[----:B------:R-:W-:Y:S01]  /*22780*/  FADD.FTZ R8, R186, R8 ;  /* 0x00000008ba087221 */ /* 0x000fe20000010000 */
[----:B------:R-:W-:Y:S01]  /*22790*/  FADD.FTZ R2, R153, R2 ;  /* 0x0000000299027221 */ /* 0x000fe20000010000 */
[----:B------:R-:W-:Y:S02]  /*227a0*/  IMAD.MOV.U32 R191, RZ, RZ, R84 ;  /* 0x000000ffffbf7224 */ /* 0x000fe400078e0054 */
[----:B------:R-:W-:Y:S01]  /*227b0*/  FADD.FTZ R8, R155, R8 ;  /* 0x000000089b087221 */ /* 0x000fe20000010000 */
[----:B------:R-:W-:Y:S01]  /*227c0*/  FADD.FTZ R2, R152, R2 ;  /* 0x0000000298027221 */ /* 0x000fe20000010000 */
[----:B------:R-:W-:Y:S01]  /*227d0*/  HMMA.16816.F32 R24, R4, R26, R60 ;  /* 0x0000001a0418723c */ /* 0x000fe2000000183c */
[----:B------:R-:W-:-:S02]  /*227e0*/  F2FP.F16.F32.PACK_AB R4, R93, R170 ;  /* 0x000000aa5d04723e */ /* 0x000fc400000000ff */
[----:B------:R-:W-:Y:S02]  /*227f0*/  F2FP.F16.F32.PACK_AB R6, R91, R171 ;  /* 0x000000ab5b06723e */ /* 0x000fe400000000ff */
[----:B-----5:R-:W-:Y:S02]  /*22800*/  F2FP.F16.F32.PACK_AB R5, R90, R89 ;  /* 0x000000595a05723e */ /* 0x020fe400000000ff */
[----:B------:R-:W-:Y:S01]  /*22810*/  F2FP.F16.F32.PACK_AB R7, R87, R88 ;  /* 0x000000585707723e */ /* 0x000fe200000000ff */
[----:B------:R-:W-:Y:S01]  /*22820*/  FADD.FTZ R2, R151, R2 ;  /* 0x0000000297027221 */ /* 0x000fe20000010000 */
[----:B------:R-:W-:Y:S01]  /*22830*/  FADD.FTZ R8, R191, R8 ;  /* 0x00000008bf087221 */ /* 0x000fe20000010000 */
[----:B------:R-:W-:Y:S02]  /*22840*/  IMAD.MOV.U32 R188, RZ, RZ, R82 ;  /* 0x000000ffffbc7224 */ /* 0x000fe400078e0052 */
[----:B------:R-:W-:Y:S01]  /*22850*/  FADD.FTZ R11, R149, R2 ;  /* 0x00000002950b7221 */ /* 0x000fe20000010000 */
[----:B------:R-:W-:Y:S01]  /*22860*/  FADD.FTZ R8, R154, R8 ;  /* 0x000000089a087221 */ /* 0x000fe20000010000 */
[C---:B---3--:R-:W-:Y:S01]  /*22870*/  HMMA.16816.F32 R76, R4.reuse, R36, R48 ;  /* 0x00000024044c723c */ /* 0x048fe20000001830 */
[-C--:B------:R-:W-:Y:S01]  /*22880*/  FFMA.FTZ R2, R206, R0.reuse, -R9 ;  /* 0x00000000ce027223 */ /* 0x080fe20000010809 */
[----:B------:R-:W-:Y:S01]  /*22890*/  FFMA.FTZ R10, R237, R0, -R3 ;  /* 0x00000000ed0a7223 */ /* 0x000fe20000010803 */
[----:B------:R-:W-:Y:S01]  /*228a0*/  FADD.FTZ R8, R188, R8 ;  /* 0x00000008bc087221 */ /* 0x000fe20000010000 */
[----:B------:R-:W-:Y:S01]  /*228b0*/  IMAD.MOV.U32 R186, RZ, RZ, R174 ;  /* 0x000000ffffba7224 */ /* 0x000fe200078e00ae */
[----:B------:R-:W-:Y:S03]  /*228c0*/  LDSM.16.MT88.4 R152, [R80+0x11800] ;  /* 0x011800005098783b */ /* 0x000fe60000004200 */
[----:B------:R-:W-:Y:S01]  /*228d0*/  HMMA.16816.F32 R48, R4, R38, R40 ;  /* 0x000000260430723c */ /* 0x000fe20000001828 */
[----:B------:R-:W-:-:S07]  /*228e0*/  FADD.FTZ R8, R150, R8 ;  /* 0x0000000896087221 */ /* 0x000fce0000010000 */
[C---:B-1----:R-:W-:Y:S08]  /*228f0*/  HMMA.16816.F32 R36, R4.reuse, R18, R44 ;  /* 0x000000120424723c */ /* 0x042ff0000000182c */
[----:B------:R-:W-:Y:S01]  /*22900*/  HMMA.16816.F32 R44, R4, R12, R72 ;  /* 0x0000000c042c723c */ /* 0x000fe20000001848 */
[----:B------:R1:W-:Y:S01]  /*22910*/  MUFU.EX2 R73, R2 ;  /* 0x0000000200497308 */ /* 0x0003e20000000800 */
[----:B------:R-:W-:-:S06]  /*22920*/  FADD.FTZ R8, R186, R8 ;  /* 0x00000008ba087221 */ /* 0x000fcc0000010000 */
        /* <DEDUP_REMOVED lines=11> */
[C---:B------:R-:W-:Y:S01]  /*229e0*/  HMMA.16816.F32 R60, R4.reuse, R20, R28 ;  /* 0x00000014043c723c */ /* 0x040fe2000000181c */
[----:B------:R-:W-:Y:S01]  /*229f0*/  FADD.FTZ R2, R140, R2 ;  /* 0x000000028c027221 */ /* 0x000fe20000010000 */
[----:B------:R-:W-:Y:S02]  /*22a00*/  IMAD.MOV.U32 R174, RZ, RZ, R173 ;  /* 0x000000ffffae7224 */ /* 0x000fe400078e00ad */
[----:B------:R-:W-:Y:S01]  /*22a10*/  FADD.FTZ R8, R142, R8 ;  /* 0x000000088e087221 */ /* 0x000fe20000010000 */
[----:B------:R-:W-:Y:S02]  /*22a20*/  IMAD.MOV.U32 R173, RZ, RZ, R81 ;  /* 0x000000ffffad7224 */ /* 0x000fe400078e0051 */
[----:B------:R-:W-:Y:S01]  /*22a30*/  FADD.FTZ R2, R139, R2 ;  /* 0x000000028b027221 */ /* 0x000fe20000010000 */
[----:B------:R-:W4:Y:S01]  /*22a40*/  LDSM.16.MT88.4 R20, [R80+0x10800] ;  /* 0x010800005014783b */ /* 0x000f220000004200 */
[----:B------:R-:W-:Y:S03]  /*22a50*/  HMMA.16816.F32 R40, R4, R16, R52 ;  /* 0x000000100428723c */ /* 0x000fe60000001834 */
[----:B------:R-:W-:Y:S01]  /*22a60*/  LDSM.16.MT88.4 R144, [R32+0x7800] ;  /* 0x007800002090783b */ /* 0x000fe20000004200 */
[----:B-1----:R-:W-:Y:S01]  /*22a70*/  FFMA.FTZ R10, R240, R0, -R3 ;  /* 0x00000000f00a7223 */ /* 0x002fe20000010803 */
[----:B------:R-:W-:Y:S01]  /*22a80*/  FADD.FTZ R8, R185, R8 ;  /* 0x00000008b9087221 */ /* 0x000fe20000010000 */
[----:B------:R-:W-:-:S02]  /*22a90*/  FADD.FTZ R2, R64, R2 ;  /* 0x0000000240027221 */ /* 0x000fc40000010000 */
[----:B------:R-:W-:Y:S01]  /*22aa0*/  HMMA.16816.F32 R28, R4, R14, R56 ;  /* 0x0000000e041c723c */ /* 0x000fe20000001838 */
[----:B------:R1:W-:Y:S01]  /*22ab0*/  MUFU.EX2 R82, R10 ;  /* 0x0000000a00527308 */ /* 0x0003e20000000800 */
[----:B------:R-:W-:Y:S01]  /*22ac0*/  FADD.FTZ R8, R141, R8 ;  /* 0x000000088d087221 */ /* 0x000fe20000010000 */
[----:B------:R-:W-:Y:S01]  /*22ad0*/  FADD.FTZ R2, R138, R2 ;  /* 0x000000028a027221 */ /* 0x000fe20000010000 */
[----:B------:R-:W-:Y:S01]  /*22ae0*/  F2FP.F16.F32.PACK_AB R4, R86, R169 ;  /* 0x000000a95604723e */ /* 0x000fe200000000ff */
[----:B------:R-:W5:Y:S01]  /*22af0*/  LDSM.16.MT88.4 R16, [R32+0x6800] ;  /* 0x006800002010783b */ /* 0x000f620000004200 */
[----:B------:R-:W-:Y:S02]  /*22b00*/  F2FP.F16.F32.PACK_AB R6, R85, R168 ;  /* 0x000000a85506723e */ /* 0x000fe400000000ff */
[----:B---3--:R-:W-:Y:S01]  /*22b10*/  F2FP.F16.F32.PACK_AB R5, R83, R84 ;  /* 0x000000545305723e */ /* 0x008fe200000000ff */
[----:B------:R-:W3:Y:S01]  /*22b20*/  LDSM.16.MT88.4 R12, [R104+0x6800] ;  /* 0x00680000680c783b */ /* 0x000ee20000004200 */
[----:B-1----:R-:W-:-:S04]  /*22b30*/  FFMA.FTZ R10, R239, R0, -R3 ;  /* 0x00000000ef0a7223 */ /* 0x002fc80000010803 */
[----:B------:R1:W2:Y:S01]  /*22b40*/  MUFU.EX2 R81, R10 ;  /* 0x0000000a00517308 */ /* 0x0002a20000000800 */
[----:B------:R-:W-:Y:S01]  /*22b50*/  FADD.FTZ R8, R183, R8 ;  /* 0x00000008b7087221 */ /* 0x000fe20000010000 */
[----:B------:R-:W-:-:S03]  /*22b60*/  FADD.FTZ R2, R65, R2 ;  /* 0x0000000241027221 */ /* 0x000fc60000010000 */
[----:B------:R-:W-:Y:S01]  /*22b70*/  FADD.FTZ R8, R137, R8 ;  /* 0x0000000889087221 */ /* 0x000fe20000010000 */
[----:B------:R-:W-:-:S03]  /*22b80*/  FADD.FTZ R2, R133, R2 ;  /* 0x0000000285027221 */ /* 0x000fc60000010000 */
[----:B------:R-:W-:Y:S01]  /*22b90*/  FADD.FTZ R8, R181, R8 ;  /* 0x00000008b5087221 */ /* 0x000fe20000010000 */
[----:B------:R-:W-:Y:S01]  /*22ba0*/  FADD.FTZ R2, R132, R2 ;  /* 0x0000000284027221 */ /* 0x000fe20000010000 */
[--C-:B-1----:R-:W-:Y:S01]  /*22bb0*/  FFMA.FTZ R10, R205, R0, -R9.reuse ;  /* 0x00000000cd0a7223 */ /* 0x102fe20000010809 */
[----:B--2---:R-:W-:Y:S01]  /*22bc0*/  F2FP.F16.F32.PACK_AB R7, R81, R82 ;  /* 0x000000525107723e */ /* 0x004fe200000000ff */
[----:B------:R-:W-:Y:S02]  /*22bd0*/  FADD.FTZ R8, R136, R8 ;  /* 0x0000000888087221 */ /* 0x000fe40000010000 */
[----:B------:R1:W2:Y:S01]  /*22be0*/  MUFU.EX2 R72, R10 ;  /* 0x0000000a00487308 */ /* 0x0002a20000000800 */
[----:B------:R-:W-:Y:S01]  /*22bf0*/  FADD.FTZ R2, R131, R2 ;  /* 0x0000000283027221 */ /* 0x000fe20000010000 */
[----:B------:R-:W-:Y:S02]  /*22c00*/  FADD.FTZ R8, R251, R8 ;  /* 0x00000008fb087221 */ /* 0x000fe40000010000 */
[----:B------:R-:W-:Y:S01]  /*22c10*/  HMMA.16816.F32 R52, R4, R26, R68 ;  /* 0x0000001a0434723c */ /* 0x000fe20000001844 */
        /* <DEDUP_REMOVED lines=10> */
[----:B------:R1:W2:Y:S01]  /*22cc0*/  MUFU.EX2 R68, R10 ;  /* 0x0000000a00447308 */ /* 0x0002a20000000800 */
        /* <DEDUP_REMOVED lines=31> */
[----:B------:R-:W5:Y:S01]  /*22ec0*/  LDSM.16.MT88.4 R16, [R32+0x7000] ;  /* 0x007000002010783b */ /* 0x000f620000004200 */
[----:B-1----:R-:W-:-:S04]  /*22ed0*/  FFMA.FTZ R10, R245, R0, -R9 ;  /* 0x00000000f50a7223 */ /* 0x002fc80000010809 */
[C---:B---3--:R-:W-:Y:S01]  /*22ee0*/  HMMA.16816.F32 R44, R4.reuse, R12, R44 ;  /* 0x0000000c042c723c */ /* 0x048fe2000000182c */
[----:B------:R1:W3:Y:S07]  /*22ef0*/  MUFU.EX2 R33, R10 ;  /* 0x0000000a00217308 */ /* 0x0002ee0000000800 */
[----:B------:R-:W-:Y:S01]  /*22f00*/  HMMA.16816.F32 R28, R4, R14, R28 ;  /* 0x0000000e041c723c */ /* 0x000fe2000000181c */
[----:B--2---:R-:W-:Y:S01]  /*22f10*/  F2FP.F16.F32.PACK_AB R4, R72, R73 ;  /* 0x000000494804723e */ /* 0x004fe200000000ff */
[----:B------:R-:W-:Y:S01]  /*22f20*/  FADD.FTZ R8, R163, R8 ;  /* 0x00000008a3087221 */ /* 0x000fe20000010000 */
[----:B------:R-:W-:Y:S01]  /*22f30*/  F2FP.F16.F32.PACK_AB R6, R68, R69 ;  /* 0x000000454406723e */ /* 0x000fe200000000ff */
[----:B------:R-:W-:Y:S01]  /*22f40*/  FADD.FTZ R2, R110, R2 ;  /* 0x000000026e027221 */ /* 0x000fe20000010000 */
[----:B------:R-:W-:-:S02]  /*22f50*/  F2FP.F16.F32.PACK_AB R5, R65, R64 ;  /* 0x000000404105723e */ /* 0x000fc400000000ff */
[----:B----4-:R-:W-:Y:S01]  /*22f60*/  F2FP.F16.F32.PACK_AB R7, R34, R35 ;  /* 0x000000232207723e */ /* 0x010fe200000000ff */
        /* <DEDUP_REMOVED lines=10> */
[----:B------:R-:W-:-:S05]  /*23010*/  FFMA.FTZ R9, R218, R0, -R9 ;  /* 0x00000000da097223 */ /* 0x000fca0000010809 */
[----:B------:R-:W-:Y:S01]  /*23020*/  HMMA.16816.F32 R52, R4, R26, R52 ;  /* 0x0000001a0434723c */ /* 0x000fe20000001834 */
[----:B------:R-:W2:Y:S01]  /*23030*/  LDSM.16.MT88.4 R160, [R92+0x11800] ;  /* 0x011800005ca0783b */ /* 0x000ea20000004200 */
[----:B------:R4:W-:Y:S01]  /*23040*/  MUFU.EX2 R20, R9 ;  /* 0x0000000900147308 */ /* 0x0009e20000000800 */
[----:B------:R-:W-:Y:S01]  /*23050*/  FADD.FTZ R8, R111, R8 ;  /* 0x000000086f087221 */ /* 0x000fe20000010000 */
[----:B------:R-:W-:-:S03]  /*23060*/  FADD.FTZ R2, R107, R2 ;  /* 0x000000026b027221 */ /* 0x000fc60000010000 */
[----:B------:R-:W-:Y:S01]  /*23070*/  FADD.FTZ R8, R166, R8 ;  /* 0x00000008a6087221 */ /* 0x000fe20000010000 */
[----:B------:R-:W-:Y:S02]  /*23080*/  FADD.FTZ R2, R103, R2 ;  /* 0x0000000267027221 */ /* 0x000fe40000010000 */
[----:B------:R-:W-:Y:S01]  /*23090*/  MUFU.EX2 R24, R10 ;  /* 0x0000000a00187308 */ /* 0x000fe20000000800 */
[----:B----4-:R-:W-:-:S07]  /*230a0*/  FFMA.FTZ R9, R217, R0, -R3 ;  /* 0x00000000d9097223 */ /* 0x010fce0000010803 */
[----:B------:R4:W5:Y:S01]  /*230b0*/  MUFU.EX2 R11, R9 ;  /* 0x00000009000b7308 */ /* 0x0009620000000800 */
[----:B------:R-:W-:Y:S01]  /*230c0*/  FADD.FTZ R8, R106, R8 ;  /* 0x000000086a087221 */ /* 0x000fe20000010000 */
[----:B----4-:R-:W-:-:S06]  /*230d0*/  FFMA.FTZ R9, R246, R0, -R3 ;  /* 0x00000000f6097223 */ /* 0x010fcc0000010803 */
[----:B------:R4:W1:Y:S02]  /*230e0*/  MUFU.EX2 R10, R9 ;  /* 0x00000009000a7308 */ /* 0x0008640000000800 */
        /* <DEDUP_REMOVED lines=35> */
[----:B------:R-:W4:Y:S01]  /*23320*/  MUFU.EX2 R9, R9 ;  /* 0x0000000900097308 */ /* 0x000f220000000800 */
[----:B------:R-:W-:Y:S02]  /*23330*/  FADD.FTZ R2, R69, R2 ;  /* 0x0000000245027221 */ /* 0x000fe40000010000 */
[----:B------:R-:W-:Y:S02]  /*23340*/  FADD.FTZ R0, R35, R0 ;  /* 0x0000000023007221 */ /* 0x000fe40000010000 */
[----:B------:R-:W-:Y:S02]  /*23350*/  FADD.FTZ R2, R68, R2 ;  /* 0x0000000244027221 */ /* 0x000fe40000010000 */
[----:B------:R-:W-:Y:S01]  /*23360*/  FADD.FTZ R0, R34, R0 ;  /* 0x0000000022007221 */ /* 0x000fe20000010000 */
[----:B------:R-:W2:Y:S01]  /*23370*/  MUFU.EX2 R3, R3 ;  /* 0x0000000300037308 */ /* 0x000ea20000000800 */
[----:B------:R-:W-:Y:S01]  /*23380*/  HMMA.16816.F32 R48, R4, R22, R48 ;  /* 0x000000160430723c */ /* 0x000fe20000001830 */
[----:B---3--:R-:W-:Y:S01]  /*23390*/  FADD.FTZ R2, R33, R2 ;  /* 0x0000000221027221 */ /* 0x008fe20000010000 */
[----:B-----5:R-:W-:-:S06]  /*233a0*/  FADD.FTZ R0, R11, R0 ;  /* 0x000000000b007221 */ /* 0x020fcc0000010000 */
[----:B------:R-:W-:Y:S01]  /*233b0*/  HMMA.16816.F32 R40, R4, R16, R40 ;  /* 0x000000100428723c */ /* 0x000fe20000001828 */
[----:B------:R-:W-:Y:S01]  /*233c0*/  FADD.FTZ R2, R25, R2 ;  /* 0x0000000219027221 */ /* 0x000fe20000010000 */
[----:B-1----:R-:W-:-:S06]  /*233d0*/  FADD.FTZ R0, R10, R0 ;  /* 0x000000000a007221 */ /* 0x002fcc0000010000 */
[----:B------:R-:W-:Y:S01]  /*233e0*/  HMMA.16816.F32 R36, R4, R18, R36 ;  /* 0x000000120424723c */ /* 0x000fe20000001824 */
[----:B------:R-:W-:-:S07]  /*233f0*/  ISETP.GT.AND P0, PT, R236, R174, PT ;  /* 0x000000aeec00720c */ /* 0x000fce0003f04270 */
[C---:B------:R-:W-:Y:S08]  /*23400*/  HMMA.16816.F32 R140, R4.reuse, R12, R44 ;  /* 0x0000000c048c723c */ /* 0x040ff0000000182c */
[----:B------:R-:W-:Y:S01]  /*23410*/  HMMA.16816.F32 R28, R4, R14, R28 ;  /* 0x0000000e041c723c */ /* 0x000fe2000000181c */
[----:B------:R-:W1:Y:S01]  /*23420*/  LDSM.16.MT88.4 R4, [R104+0x7800] ;  /* 0x007800006804783b */ /* 0x000e620000004200 */
[----:B------:R-:W-:Y:S01]  /*23430*/  FADD.FTZ R2, R24, R2 ;  /* 0x0000000218027221 */ /* 0x000fe20000010000 */
[----:B----4-:R-:W-:-:S03]  /*23440*/  FADD.FTZ R0, R9, R0 ;  /* 0x0000000009007221 */ /* 0x010fc60000010000 */
[----:B------:R-:W-:Y:S01]  /*23450*/  FADD.FTZ R2, R20, R2 ;  /* 0x0000000214027221 */ /* 0x000fe20000010000 */
[----:B--2---:R-:W-:-:S04]  /*23460*/  FADD.FTZ R0, R3, R0 ;  /* 0x0000000003007221 */ /* 0x004fc80000010000 */
        /* <DEDUP_REMOVED lines=24> */
.L_x_7837:
[----:B------:R-:W-:-:S05]  /*235f0*/  IADD3 R0, PT, PT, R106, -0x1, RZ ;  /* 0xffffffff6a007810 */ /* 0x000fca0007ffe0ff */
[----:B------:R1:W-:Y:S02]  /*23600*/  STL [R1+0x20], R0 ;  /* 0x0000200001007387 */ /* 0x0003e40000100800 */
.L_x_7846:
[----:B------:R-:W-:Y:S05]  /*23610*/  BSYNC B2 ;  /* 0x0000000000027941 */ /* 0x000fea0003800000 */
.L_x_7836:
        /* <DEDUP_REMOVED lines=13> */
.L_x_7854:
        /* <DEDUP_REMOVED lines=88> */
.L_x_7849:
[----:B------:R-:W-:Y:S05]  /*23c70*/  BSYNC.RECONVERGENT B0 ;  /* 0x0000000000007941 */ /* 0x000fea0003800200 */
.L_x_7848:
[----:B------:R-:W1:Y:S01]  /*23c80*/  LDL R3, [R1+0x6c] ;  /* 0x00006c0001037983 */ /* 0x000e620000100800 */
[----:B------:R-:W3:Y:S01]  /*23c90*/  S2UR UR6, SR_CgaCtaId ;  /* 0x00000000000679c3 */ /* 0x000ee20000008800 */
[----:B------:R-:W-:Y:S01]  /*23ca0*/  UMOV UR7, 0x400 ;  /* 0x0000040000077882 */ /* 0x000fe20000000000 */
[----:B------:R-:W-:Y:S01]  /*23cb0*/  IADD3 R4, P0, PT, R234, R16, RZ ;  /* 0x00000010ea047210 */ /* 0x000fe20007f1e0ff */
[----:B--2---:R-:W2:Y:S01]  /*23cc0*/  LDL R0, [R1+0x8c] ;  /* 0x00008c0001007983 */ /* 0x004ea20000100800 */
[--C-:B------:R-:W-:Y:S01]  /*23cd0*/  SHF.R.U32.HI R222, RZ, 0x1, R225.reuse ;  /* 0x00000001ffde7819 */ /* 0x100fe200000116e1 */
[----:B------:R-:W-:Y:S01]  /*23ce0*/  BSSY.RECONVERGENT B1, `(.L_x_7850) ;  /* 0x00002c2000017945 */ /* 0x000fe20003800200 */
[C---:B------:R-:W-:Y:S02]  /*23cf0*/  SHF.L.U32 R224, R225.reuse, 0x6, RZ ;  /* 0x00000006e1e07819 */ /* 0x040fe400000006ff */
[----:B------:R-:W-:Y:S02]  /*23d00*/  SHF.L.U32 R223, R225, 0x5, RZ ;  /* 0x00000005e1df7819 */ /* 0x000fe400000006ff */
[----:B------:R-:W-:Y:S02]  /*23d10*/  LOP3.LUT R168, R224, 0x1c0, RZ, 0xc0, !PT ;  /* 0x000001c0e0a87812 */ /* 0x000fe400078ec0ff */
[----:B------:R-:W-:Y:S02]  /*23d20*/  LOP3.LUT R223, R223, 0x7c00, RZ, 0xc0, !PT ;  /* 0x00007c00dfdf7812 */ /* 0x000fe400078ec0ff */
[--C-:B------:R-:W-:Y:S02]  /*23d30*/  LOP3.LUT R168, R168, 0x8, R225.reuse, 0xf8, !PT ;  /* 0x00000008a8a87812 */ /* 0x100fe400078ef8e1 */
[----:B------:R-:W-:Y:S02]  /*23d40*/  MOV R220, 0x20 ;  /* 0x0000002000dc7802 */ /* 0x000fe40000000f00 */
[--C-:B------:R-:W-:Y:S01]  /*23d50*/  LOP3.LUT R168, R168, 0x38, R46.reuse, 0x78, !PT ;  /* 0x00000038a8a87812 */ /* 0x100fe200078e782e */
[----:B---3--:R-:W-:Y:S01]  /*23d60*/  ULEA UR6, UR6, UR7, 0x18 ;  /* 0x0000000706067291 */ /* 0x008fe2000f8ec0ff */
[----:B-1----:R-:W-:Y:S02]  /*23d70*/  MOV R6, R3 ;  /* 0x0000000300067202 */ /* 0x002fe40000000f00 */
[----:B--2---:R-:W-:Y:S02]  /*23d80*/  LOP3.LUT R3, R0, 0x38, R225, 0xf8, !PT ;  /* 0x0000003800037812 */ /* 0x004fe400078ef8e1 */
[-C--:B------:R-:W-:Y:S02]  /*23d90*/  MOV R17, R6.reuse ;  /* 0x0000000600117202 */ /* 0x080fe40000000f00 */
[--C-:B------:R-:W-:Y:S02]  /*23da0*/  LOP3.LUT R3, R3, 0x38, R46.reuse, 0x78, !PT ;  /* 0x0000003803037812 */ /* 0x100fe400078e782e */
[----:B------:R-:W-:Y:S02]  /*23db0*/  IADD3.X R5, PT, PT, R235, R6, RZ, P0, !PT ;  /* 0x00000006eb057210 */ /* 0x000fe400007fe4ff */
[----:B------:R-:W-:Y:S02]  /*23dc0*/  LOP3.LUT R3, R3, 0x1e00, R46, 0xf8, !PT ;  /* 0x00001e0003037812 */ /* 0x000fe400078ef82e */
[-C--:B------:R-:W-:Y:S02]  /*23dd0*/  IADD3 R8, P0, PT, R4, R234.reuse, RZ ;  /* 0x000000ea04087210 */ /* 0x080fe40007f1e0ff */
[----:B------:R-:W-:Y:S02]  /*23de0*/  LEA R230, R3, UR6, 0x1 ;  /* 0x0000000603e67c11 */ /* 0x000fe4000f8e08ff */
[-C--:B------:R-:W-:Y:S02]  /*23df0*/  IADD3.X R9, PT, PT, R5, R235.reuse, RZ, P0, !PT ;  /* 0x000000eb05097210 */ /* 0x080fe400007fe4ff */
[-C--:B------:R-:W-:Y:S01]  /*23e00*/  IADD3 R14, P0, PT, R8, R234.reuse, RZ ;  /* 0x000000ea080e7210 */ /* 0x080fe20007f1e0ff */
[----:B------:R-:W-:Y:S01]  /*23e10*/  @!PT LDS RZ, [RZ] ;  /* 0x00000000fffff984 */ /* 0x000fe20000000800 */
[----:B------:R-:W-:Y:S01]  /*23e20*/  @!PT LDS RZ, [RZ] ;  /* 0x00000000fffff984 */ /* 0x000fe20000000800 */
[----:B------:R-:W-:Y:S01]  /*23e30*/  @!PT LDS RZ, [RZ] ;  /* 0x00000000fffff984 */ /* 0x000fe20000000800 */
[----:B------:R-:W-:Y:S01]  /*23e40*/  LDGSTS.E.BYPASS.LTC128B.128 [R230+0xa000], desc[UR4][R16.64] ;  /* 0x0a00000010e67fae */ /* 0x000fe2000b981a04 */
[----:B------:R-:W-:Y:S02]  /*23e50*/  LOP3.LUT R0, R222, 0x8, RZ, 0xc0, !PT ;  /* 0x00000008de007812 */ /* 0x000fe400078ec0ff */
[-C--:B------:R-:W-:Y:S02]  /*23e60*/  IADD3.X R15, PT, PT, R9, R235.reuse, RZ, P0, !PT ;  /* 0x000000eb090f7210 */ /* 0x080fe400007fe4ff */
[-C--:B------:R-:W-:Y:S02]  /*23e70*/  IADD3 R12, P0, PT, R14, R234.reuse, RZ ;  /* 0x000000ea0e0c7210 */ /* 0x080fe40007f1e0ff */
[----:B------:R-:W-:Y:S01]  /*23e80*/  LOP3.LUT R0, R0, 0x1c0, R224, 0xf8, !PT ;  /* 0x000001c000007812 */ /* 0x000fe200078ef8e0 */
[----:B------:R1:W-:Y:S01]  /*23e90*/  LDGSTS.E.BYPASS.LTC128B.128 [R230+0xa800], desc[UR4][R4.64] ;  /* 0x0a80000004e67fae */ /* 0x0003e2000b981a04 */
[-C--:B------:R-:W-:Y:S02]  /*23ea0*/  IADD3.X R13, PT, PT, R15, R235.reuse, RZ, P0, !PT ;  /* 0x000000eb0f0d7210 */ /* 0x080fe400007fe4ff */
[-C--:B------:R-:W-:Y:S02]  /*23eb0*/  IADD3 R10, P0, PT, R12, R234.reuse, RZ ;  /* 0x000000ea0c0a7210 */ /* 0x080fe40007f1e0ff */
[----:B------:R-:W-:Y:S02]  /*23ec0*/  LOP3.LUT R221, R0, 0x38, R46, 0x78, !PT ;  /* 0x0000003800dd7812 */ /* 0x000fe400078e782e */
[-C--:B------:R-:W-:Y:S01]  /*23ed0*/  IADD3.X R11, PT, PT, R13, R235.reuse, RZ, P0, !PT ;  /* 0x000000eb0d0b7210 */ /* 0x080fe200007fe4ff */
[----:B------:R2:W-:Y:S01]  /*23ee0*/  LDGSTS.E.BYPASS.LTC128B.128 [R230+0xb000], desc[UR4][R8.64] ;  /* 0x0b00000008e67fae */ /* 0x0005e2000b981a04 */
[----:B------:R-:W-:Y:S02]  /*23ef0*/  IADD3 R6, P0, PT, R10, R234, RZ ;  /* 0x000000ea0a067210 */ /* 0x000fe40007f1e0ff */
[----:B------:R-:W-:Y:S02]  /*23f00*/  LOP3.LUT R0, R224, 0x400, RZ, 0xc0, !PT ;  /* 0x00000400e0007812 */ /* 0x000fe400078ec0ff */
[----:B------:R-:W-:Y:S02]  /*23f10*/  IADD3.X R7, PT, PT, R11, R235, RZ, P0, !PT ;  /* 0x000000eb0b077210 */ /* 0x000fe400007fe4ff */
[----:B------:R-:W-:Y:S01]  /*23f20*/  LEA R168, R168, R0, 0x1 ;  /* 0x00000000a8a87211 */ /* 0x000fe200078e08ff */
[----:B------:R-:W-:Y:S01]  /*23f30*/  LDGSTS.E.BYPASS.LTC128B.128 [R230+0xb800], desc[UR4][R14.64] ;  /* 0x0b8000000ee67fae */ /* 0x000fe2000b981a04 */
[----:B------:R-:W-:Y:S02]  /*23f40*/  LOP3.LUT R0, R223, 0x200, R224, 0xf8, !PT ;  /* 0x00000200df007812 */ /* 0x000fe400078ef8e0 */
[----:B------:R-:W-:Y:S02]  /*23f50*/  IADD3 R208, PT, PT, R168, UR6, RZ ;  /* 0x00000006a8d07c10 */ /* 0x000fe4000fffe0ff */
[----:B------:R-:W-:Y:S03]  /*23f60*/  LOP3.LUT R0, R0, R221, RZ, 0xfc, !PT ;  /* 0x000000dd00007212 */ /* 0x000fe600078efcff */
[----:B------:R3:W-:Y:S01]  /*23f70*/  LDGSTS.E.BYPASS.LTC128B.128 [R230+0xc000], desc[UR4][R12.64] ;  /* 0x0c0000000ce67fae */ /* 0x0007e2000b981a04 */
[----:B------:R-:W-:Y:S02]  /*23f80*/  LEA R133, R0, UR6, 0x1 ;  /* 0x0000000600857c11 */ /* 0x000fe4000f8e08ff */
[-C--:B-1----:R-:W-:Y:S02]  /*23f90*/  IADD3 R4, P0, PT, R6, R234.reuse, RZ ;  /* 0x000000ea06047210 */ /* 0x082fe40007f1e0ff */
[----:B------:R-:W-:Y:S02]  /*23fa0*/  MOV R0, 0x40 ;  /* 0x0000004000007802 */ /* 0x000fe40000000f00 */
[-C--:B------:R-:W-:Y:S01]  /*23fb0*/  IADD3.X R5, PT, PT, R7, R235.reuse, RZ, P0, !PT ;  /* 0x000000eb07057210 */ /* 0x080fe200007fe4ff */
[----:B------:R1:W-:Y:S01]  /*23fc0*/  LDGSTS.E.BYPASS.LTC128B.128 [R230+0xc800], desc[UR4][R10.64] ;  /* 0x0c8000000ae67fae */ /* 0x0003e2000b981a04 */
[-C--:B--2---:R-:W-:Y:S04]  /*23fd0*/  IADD3 R8, P0, PT, R4, R234.reuse, RZ ;  /* 0x000000ea04087210 */ /* 0x084fe80007f1e0ff */
[-C--:B------:R-:W-:Y:S03]  /*23fe0*/  IADD3.X R9, PT, PT, R5, R235.reuse, RZ, P0, !PT ;  /* 0x000000eb05097210 */ /* 0x080fe600007fe4ff */
[----:B------:R-:W-:Y:S08]  /*23ff0*/  LDGSTS.E.BYPASS.LTC128B.128 [R230+0xd000], desc[UR4][R6.64] ;  /* 0x0d00000006e67fae */ /* 0x000ff0000b981a04 */
[----:B------:R2:W-:Y:S01]  /*24000*/  LDGSTS.E.BYPASS.LTC128B.128 [R230+0xd800], desc[UR4][R4.64] ;  /* 0x0d80000004e67fae */ /* 0x0005e2000b981a04 */
[-C--:B---3--:R-:W-:Y:S04]  /*24010*/  IADD3 R12, P0, PT, R8, R234.reuse, RZ ;  /* 0x000000ea080c7210 */ /* 0x088fe80007f1e0ff */
[-C--:B------:R-:W-:Y:S03]  /*24020*/  IADD3.X R13, PT, PT, R9, R235.reuse, RZ, P0, !PT ;  /* 0x000000eb090d7210 */ /* 0x080fe600007fe4ff */
[----:B------:R-:W-:Y:S01]  /*24030*/  LDGSTS.E.BYPASS.LTC128B.128 [R230+0xe000], desc[UR4][R8.64] ;  /* 0x0e00000008e67fae */ /* 0x000fe2000b981a04 */
[-C--:B-1----:R-:W-:Y:S04]  /*24040*/  IADD3 R10, P0, PT, R12, R234.reuse, RZ ;  /* 0x000000ea0c0a7210 */ /* 0x082fe80007f1e0ff */
[-C--:B------:R-:W-:Y:S03]  /*24050*/  IADD3.X R11, PT, PT, R13, R235.reuse, RZ, P0, !PT ;  /* 0x000000eb0d0b7210 */ /* 0x080fe600007fe4ff */
[----:B------:R1:W-:Y:S08]  /*24060*/  LDGSTS.E.BYPASS.LTC128B.128 [R230+0xe800], desc[UR4][R12.64] ;  /* 0x0e8000000ce67fae */ /* 0x0003f0000b981a04 */
[----:B------:R-:W-:Y:S01]  /*24070*/  LDGSTS.E.BYPASS.LTC128B.128 [R230+0xf000], desc[UR4][R10.64] ;  /* 0x0f0000000ae67fae */ /* 0x000fe2000b981a04 */
[-C--:B--2---:R-:W-:Y:S04]  /*24080*/  IADD3 R4, P0, PT, R10, R234.reuse, RZ ;  /* 0x000000ea0a047210 */ /* 0x084fe80007f1e0ff */
[-C--:B------:R-:W-:Y:S02]  /*24090*/  IADD3.X R5, PT, PT, R11, R235.reuse, RZ, P0, !PT ;  /* 0x000000eb0b057210 */ /* 0x080fe400007fe4ff */
[-C--:B------:R-:W-:Y:S03]  /*240a0*/  IADD3 R6, P0, PT, R4, R234.reuse, RZ ;  /* 0x000000ea04067210 */ /* 0x080fe60007f1e0ff */
[----:B------:R2:W-:Y:S01]  /*240b0*/  LDGSTS.E.BYPASS.LTC128B.128 [R230+0xf800], desc[UR4][R4.64] ;  /* 0x0f80000004e67fae */ /* 0x0005e2000b981a04 */
[-C--:B------:R-:W-:Y:S02]  /*240c0*/  IADD3.X R7, PT, PT, R5, R235.reuse, RZ, P0, !PT ;  /* 0x000000eb05077210 */ /* 0x080fe400007fe4ff */
[-C--:B-1----:R-:W-:Y:S05]  /*240d0*/  IADD3 R12, P0, PT, R6, R234.reuse, RZ ;  /* 0x000000ea060c7210 */ /* 0x082fea0007f1e0ff */
[----:B------:R-:W-:Y:S01]  /*240e0*/  LDGSTS.E.BYPASS.LTC128B.128 [R230+0x10000], desc[UR4][R6.64] ;  /* 0x1000000006e67fae */ /* 0x000fe2000b981a04 */
[-C--:B------:R-:W-:Y:S02]  /*240f0*/  IADD3.X R13, PT, PT, R7, R235.reuse, RZ, P0, !PT ;  /* 0x000000eb070d7210 */ /* 0x080fe400007fe4ff */
[-C--:B------:R-:W-:Y:S05]  /*24100*/  IADD3 R8, P0, PT, R12, R234.reuse, RZ ;  /* 0x000000ea0c087210 */ /* 0x080fea0007f1e0ff */
[----:B------:R-:W-:Y:S01]  /*24110*/  LDGSTS.E.BYPASS.LTC128B.128 [R230+0x10800], desc[UR4][R12.64] ;  /* 0x108000000ce67fae */ /* 0x000fe2000b981a04 */
[-C--:B------:R-:W-:Y:S07]  /*24120*/  IADD3.X R9, PT, PT, R13, R235.reuse, RZ, P0, !PT ;  /* 0x000000eb0d097210 */ /* 0x080fee00007fe4ff */
[----:B------:R1:W-:Y:S01]  /*24130*/  LDGSTS.E.BYPASS.LTC128B.128 [R230+0x11000], desc[UR4][R8.64] ;  /* 0x1100000008e67fae */ /* 0x0003e2000b981a04 */
[----:B--2---:R-:W-:Y:S04]  /*24140*/  IADD3 R4, P0, PT, R8, R234, RZ ;  /* 0x000000ea08047210 */ /* 0x004fe80007f1e0ff */
[----:B------:R-:W-:Y:S02]  /*24150*/  IADD3.X R5, PT, PT, R9, R235, RZ, P0, !PT ;  /* 0x000000eb09057210 */ /* 0x000fe400007fe4ff */
[C---:B------:R-:W-:Y:S03]  /*24160*/  LOP3.LUT P0, RZ, R225.reuse, 0x2, RZ, 0xc0, !PT ;  /* 0x00000002e1ff7812 */ /* 0x040fe6000780c0ff */
[----:B------:R2:W-:Y:S01]  /*24170*/  LDGSTS.E.BYPASS.LTC128B.128 [R230+0x11800], desc[UR4][R4.64] ;  /* 0x1180000004e67fae */ /* 0x0005e2000b981a04 */
[----:B------:R-:W-:Y:S02]  /*24180*/  SEL R220, R220, 0xffffffe0, !P0 ;  /* 0xffffffe0dcdc7807 */ /* 0x000fe40004000000 */
[----:B------:R-:W-:Y:S02]  /*24190*/  LOP3.LUT P0, RZ, R225, 0x4, RZ, 0xc0, !PT ;  /* 0x00000004e1ff7812 */ /* 0x000fe4000780c0ff */
[CC--:B------:R-:W-:Y:S02]  /*241a0*/  IADD3 R172, PT, PT, R133.reuse, R220.reuse, RZ ;  /* 0x000000dc85ac7210 */ /* 0x0c0fe40007ffe0ff */
[----:B------:R-:W-:Y:S01]  /*241b0*/  IADD3 R3, PT, PT, R208, R220, RZ ;  /* 0x000000dcd0037210 */ /* 0x000fe20007ffe0ff */
[----:B------:R3:W-:Y:S01]  /*241c0*/  LDSM.16.M88.4 R128, [R133] ;  /* 0x000000008580783b */ /* 0x0007e20000000200 */
[----:B------:R-:W-:Y:S07]  /*241d0*/  SEL R0, R0, 0xffffffc0, !P0 ;  /* 0xffffffc000007807 */ /* 0x000fee0004000000 */
[----:B-1----:R-:W2:Y:S08]  /*241e0*/  LDSM.16.M88.4 R8, [R168+UR6+0x2000] ;  /* 0x00200006a808783b */ /* 0x002eb00008000200 */
[----:B------:R-:W1:Y:S01]  /*241f0*/  LDSM.16.M88.4 R16, [R168+UR6+0x2800] ;  /* 0x00280006a810783b */ /* 0x000e620008000200 */
[-C--:B---3--:R-:W-:Y:S07]  /*24200*/  IADD3 R133, PT, PT, R133, R0.reuse, RZ ;  /* 0x0000000085857210 */ /* 0x088fee0007ffe0ff */
[----:B------:R-:W3:Y:S01]  /*24210*/  LDSM.16.M88.4 R24, [R168+UR6+0x3000] ;  /* 0x00300006a818783b */ /* 0x000ee20008000200 */
[----:B------:R-:W-:Y:S07]  /*24220*/  IADD3 R0, PT, PT, R208, R0, RZ ;  /* 0x00000000d0007210 */ /* 0x000fee0007ffe0ff */
[----:B------:R-:W4:Y:S08]  /*24230*/  LDSM.16.M88.4 R32, [R168+UR6+0x3800] ;  /* 0x00380006a820783b */ /* 0x000f300008000200 */
        /* <DEDUP_REMOVED lines=17> */
[C---:B------:R-:W-:Y:S07]  /*24350*/  HMMA.16816.F32 R36, R128.reuse, R40, RZ ;  /* 0x000000288024723c */ /* 0x040fee00000018ff */
[----:B------:R-:W4:Y:S01]  /*24360*/  LDSM.16.M88.4 R112, [R168+UR6+0x8800] ;  /* 0x00880006a870783b */ /* 0x000f220008000200 */
[C---:B------:R-:W-:Y:S07]  /*24370*/  HMMA.16816.F32 R40, R128.reuse, R42, RZ ;  /* 0x0000002a8028723c */ /* 0x040fee00000018ff */
[----:B------:R-:W4:Y:S01]  /*24380*/  LDSM.16.M88.4 R120, [R168+UR6+0x9000] ;  /* 0x00900006a878783b */ /* 0x000f220008000200 */
[C---:B--2---:R-:W-:Y:S07]  /*24390*/  HMMA.16816.F32 R44, R128.reuse, R48, RZ ;  /* 0x00000030802c723c */ /* 0x044fee00000018ff */
[----:B------:R-:W2:Y:S01]  /*243a0*/  LDSM.16.M88.4 R168, [R168+UR6+0x9800] ;  /* 0x00980006a8a8783b */ /* 0x000ea20008000200 */
        /* <DEDUP_REMOVED lines=19> */
[----:B------:R-:W3:Y:S04]  /*244e0*/  LD.E R226, desc[UR4][R134.64+0x18c] ;  /* 0x00018c0486e27980 */ /* 0x000ee8000c101900 */
[----:B------:R-:W-:Y:S01]  /*244f0*/  LDSM.16.M88.4 R208, [R0+0x3800] ;  /* 0x0038000000d0783b */ /* 0x000fe20000000200 */
[C---:B------:R-:W-:Y:S07]  /*24500*/  HMMA.16816.F32 R88, R128.reuse, R90, RZ ;  /* 0x0000005a8058723c */ /* 0x040fee00000018ff */
[----:B------:R-:W-:Y:S01]  /*24510*/  LDSM.16.M88.4 R212, [R0+0x4000] ;  /* 0x0040000000d4783b */ /* 0x000fe20000000200 */
[C---:B----4-:R-:W-:Y:S07]  /*24520*/  HMMA.16816.F32 R92, R128.reuse, R96, RZ ;  /* 0x00000060805c723c */ /* 0x050fee00000018ff */
[----:B------:R-:W-:Y:S01]  /*24530*/  LDSM.16.M88.4 R216, [R0+0x4800] ;  /* 0x0048000000d8783b */ /* 0x000fe20000000200 */
[C---:B------:R-:W-:Y:S07]  /*24540*/  HMMA.16816.F32 R96, R128.reuse, R98, RZ ;  /* 0x000000628060723c */ /* 0x040fee00000018ff */
[----:B------:R-:W0:Y:S01]  /*24550*/  LDGDEPBAR ;  /* 0x00000000000079af */ /* 0x000e220000000000 */
        /* <DEDUP_REMOVED lines=118> */
[----:B-1----:R1:W-:Y:S01]  /*24cc0*/  STL [R1+0x50], R0 ;  /* 0x0000500001007387 */ /* 0x0023e20000100800 */
[-C--:B------:R-:W-:Y:S01]  /*24cd0*/  FMUL.FTZ R16, R16, R226.reuse ;  /* 0x000000e210107220 */ /* 0x080fe20000410000 */
[-C--:B------:R-:W-:Y:S01]  /*24ce0*/  FMUL.FTZ R18, R18, R226.reuse ;  /* 0x000000e212127220 */ /* 0x080fe20000410000 */
[-C--:B------:R-:W-:Y:S01]  /*24cf0*/  FMUL.FTZ R19, R19, R226.reuse ;  /* 0x000000e213137220 */ /* 0x080fe20000410000 */
[-C--:B------:R-:W-:Y:S05]  /*24d00*/  FMUL.FTZ R17, R17, R226.reuse ;  /* 0x000000e211117220 */ /* 0x080fea0000410000 */
[----:B------:R-:W-:Y:S10]  /*24d10*/  MUFU.TANH R173, R8 ;  /* 0x0000000800ad7308 */ /* 0x000ff40000002400 */
[----:B------:R-:W-:Y:S10]  /*24d20*/  MUFU.TANH R174, R9 ;  /* 0x0000000900ae7308 */ /* 0x000ff40000002400 */
[----:B------:R-:W-:Y:S10]  /*24d30*/  MUFU.TANH R192, R10 ;  /* 0x0000000a00c07308 */ /* 0x000ff40000002400 */
[----:B-1----:R1:W2:Y:S10]  /*24d40*/  MUFU.TANH R0, R7 ;  /* 0x0000000700007308 */ /* 0x0022b40000002400 */
[----:B------:R3:W-:Y:S10]  /*24d50*/  MUFU.TANH R190, R11 ;  /* 0x0000000b00be7308 */ /* 0x0007f40000002400 */
[----:B------:R-:W-:Y:S01]  /*24d60*/  MUFU.TANH R177, R16 ;  /* 0x0000001000b17308 */ /* 0x000fe20000002400 */
[----:B-1----:R-:W1:Y:S09]  /*24d70*/  LDSM.16.M88.4 R4, [R3+0x3000] ;  /* 0x003000000304783b */ /* 0x002e720000000200 */
[----:B------:R-:W-:Y:S01]  /*24d80*/  MUFU.TANH R179, R18 ;  /* 0x0000001200b37308 */ /* 0x000fe20000002400 */
[----:B---3--:R-:W3:Y:S09]  /*24d90*/  LDSM.16.M88.4 R8, [R3+0x3800] ;  /* 0x003800000308783b */ /* 0x008ef20000000200 */
[----:B------:R-:W-:Y:S01]  /*24da0*/  MUFU.TANH R181, R19 ;  /* 0x0000001300b57308 */ /* 0x000fe20000002400 */
[----:B--2---:R2:W-:Y:S09]  /*24db0*/  STL [R1+0x4c], R0 ;  /* 0x00004c0001007387 */ /* 0x0045f20000100800 */
[----:B------:R-:W-:Y:S10]  /*24dc0*/  MUFU.TANH R178, R17 ;  /* 0x0000001100b27308 */ /* 0x000ff40000002400 */
[----:B------:R-:W-:Y:S10]  /*24dd0*/  MUFU.TANH R175, R12 ;  /* 0x0000000c00af7308 */ /* 0x000ff40000002400 */
[----:B------:R-:W-:Y:S01]  /*24de0*/  MUFU.TANH R176, R13 ;  /* 0x0000000d00b07308 */ /* 0x000fe20000002400 */
[C---:B-1----:R-:W-:Y:S09]  /*24df0*/  HMMA.16816.F32 R20, R212.reuse, R4, R20 ;  /* 0x00000004d414723c */ /* 0x042ff20000001814 */
[----:B------:R-:W-:Y:S01]  /*24e00*/  MUFU.TANH R194, R14 ;  /* 0x0000000e00c27308 */ /* 0x000fe20000002400 */
[C---:B------:R-:W-:Y:S01]  /*24e10*/  HMMA.16816.F32 R24, R212.reuse, R6, R24 ;  /* 0x00000006d418723c */ /* 0x040fe20000001818 */
[----:B------:R-:W1:Y:S08]  /*24e20*/  LDSM.16.M88.4 R4, [R3+0x4000] ;  /* 0x004000000304783b */ /* 0x000e700000000200 */
[----:B------:R-:W-:Y:S01]  /*24e30*/  MUFU.TANH R185, R15 ;  /* 0x0000000f00b97308 */ /* 0x000fe20000002400 */
[C---:B---3--:R-:W-:Y:S03]  /*24e40*/  HMMA.16816.F32 R28, R212.reuse, R8, R28 ;  /* 0x00000008d41c723c */ /* 0x048fe6000000181c */
[-C--:B------:R-:W-:Y:S01]  /*24e50*/  FMUL.FTZ R23, R23, R226.reuse ;  /* 0x000000e217177220 */ /* 0x080fe20000410000 */
[-C--:B------:R-:W-:Y:S01]  /*24e60*/  FMUL.FTZ R20, R20, R226.reuse ;  /* 0x000000e214147220 */ /* 0x080fe20000410000 */
[-C--:B------:R-:W-:Y:S01]  /*24e70*/  FMUL.FTZ R21, R21, R226.reuse ;  /* 0x000000e215157220 */ /* 0x080fe20000410000 */
[-C--:B------:R-:W-:Y:S03]  /*24e80*/  FMUL.FTZ R22, R22, R226.reuse ;  /* 0x000000e216167220 */ /* 0x080fe60000410000 */
[----:B--2---:R-:W2:Y:S01]  /*24e90*/  MUFU.TANH R0, R23 ;  /* 0x0000001700007308 */ /* 0x004ea20000002400 */
[C---:B------:R-:W-:Y:S01]  /*24ea0*/  HMMA.16816.F32 R32, R212.reuse, R10, R32 ;  /* 0x0000000ad420723c */ /* 0x040fe20000001820 */
[----:B------:R-:W3:Y:S02]  /*24eb0*/  LDSM.16.M88.4 R8, [R3+0x4800] ;  /* 0x004800000308783b */ /* 0x000ee40000000200 */
        /* <DEDUP_REMOVED lines=10> */
[----:B--2---:R2:W-:Y:S01]  /*24f60*/  STL [R1+0x48], R0 ;  /* 0x0000480001007387 */ /* 0x0045e20000100800 */
[-C--:B------:R-:W-:Y:S01]  /*24f70*/  FMUL.FTZ R35, R35, R226.reuse ;  /* 0x000000e223237220 */ /* 0x080fe20000410000 */
[-C--:B------:R-:W-:Y:S01]  /*24f80*/  FMUL.FTZ R32, R32, R226.reuse ;  /* 0x000000e220207220 */ /* 0x080fe20000410000 */
[-C--:B------:R-:W-:Y:S01]  /*24f90*/  FMUL.FTZ R34, R34, R226.reuse ;  /* 0x000000e222227220 */ /* 0x080fe20000410000 */
[-C--:B------:R-:W-:Y:S05]  /*24fa0*/  FMUL.FTZ R33, R33, R226.reuse ;  /* 0x000000e221217220 */ /* 0x080fea0000410000 */
        /* <DEDUP_REMOVED lines=10> */
[----:B--2---:R-:W2:Y:S01]  /*25050*/  MUFU.TANH R0, R26 ;  /* 0x0000001a00007308 */ /* 0x004ea20000002400 */
[-C--:B------:R-:W-:Y:S01]  /*25060*/  FMUL.FTZ R39, R39, R226.reuse ;  /* 0x000000e227277220 */ /* 0x080fe20000410000 */
[C---:B------:R-:W-:Y:S01]  /*25070*/  HMMA.16816.F32 R48, R212.reuse, R10, R48 ;  /* 0x0000000ad430723c */ /* 0x040fe20000001830 */
[----:B------:R-:W3:Y:S02]  /*25080*/  LDSM.16.M88.4 R8, [R3+0x5800] ;  /* 0x005800000308783b */ /* 0x000ee40000000200 */
        /* <DEDUP_REMOVED lines=15> */
[-C--:B------:R-:W-:Y:S01]  /*25180*/  FMUL.FTZ R49, R49, R226.reuse ;  /* 0x000000e231317220 */ /* 0x080fe20000410000 */
[C---:B-1----:R-:W-:Y:S08]  /*25190*/  HMMA.16816.F32 R52, R212.reuse, R4, R52 ;  /* 0x00000004d434723c */ /* 0x042ff00000001834 */
[----:B------:R-:W-:Y:S01]  /*251a0*/  MUFU.TANH R4, R50 ;  /* 0x0000003200047308 */ /* 0x000fe20000002400 */
[C---:B------:R-:W-:Y:S09]  /*251b0*/  HMMA.16816.F32 R56, R212.reuse, R6, R56 ;  /* 0x00000006d438723c */ /* 0x040ff20000001838 */
[----:B------:R-:W-:Y:S01]  /*251c0*/  MUFU.TANH R171, R24 ;  /* 0x0000001800ab7308 */ /* 0x000fe20000002400 */
[C---:B---3--:R-:W-:Y:S03]  /*251d0*/  HMMA.16816.F32 R60, R212.reuse, R8, R60 ;  /* 0x00000008d43c723c */ /* 0x048fe6000000183c */
[-C--:B------:R-:W-:Y:S01]  /*251e0*/  FMUL.FTZ R54, R54, R226.reuse ;  /* 0x000000e236367220 */ /* 0x080fe20000410000 */
[-C--:B------:R-:W-:Y:S05]  /*251f0*/  FMUL.FTZ R55, R55, R226.reuse ;  /* 0x000000e237377220 */ /* 0x080fea0000410000 */
[----:B--2---:R-:W1:Y:S01]  /*25200*/  MUFU.TANH R0, R30 ;  /* 0x0000001e00007308 */ /* 0x004e620000002400 */
[-C--:B------:R-:W-:Y:S01]  /*25210*/  FMUL.FTZ R52, R52, R226.reuse ;  /* 0x000000e234347220 */ /* 0x080fe20000410000 */
[-C--:B------:R-:W-:Y:S01]  /*25220*/  FMUL.FTZ R53, R53, R226.reuse ;  /* 0x000000e235357220 */ /* 0x080fe20000410000 */
[C---:B------:R-:W-:Y:S01]  /*25230*/  HMMA.16816.F32 R64, R212.reuse, R10, R64 ;  /* 0x0000000ad440723c */ /* 0x040fe20000001840 */
[----:B------:R-:W-:Y:S02]  /*25240*/  LDSM.16.M88.4 R8, [R3+0x6800] ;  /* 0x006800000308783b */ /* 0x000fe40000000200 */
        /* <DEDUP_REMOVED lines=8> */
[----:B-1----:R1:W-:Y:S01]  /*252d0*/  STL [R1+0x40], R0 ;  /* 0x0000400001007387 */ /* 0x0023e20000100800 */
[-C--:B------:R-:W-:Y:S01]  /*252e0*/  FMUL.FTZ R60, R60, R226.reuse ;  /* 0x000000e23c3c7220 */ /* 0x080fe20000410000 */
[-C--:B------:R-:W-:Y:S01]  /*252f0*/  FMUL.FTZ R61, R61, R226.reuse ;  /* 0x000000e23d3d7220 */ /* 0x080fe20000410000 */
[-C--:B------:R-:W-:Y:S01]  /*25300*/  FMUL.FTZ R66, R66, R226.reuse ;  /* 0x000000e242427220 */ /* 0x080fe20000410000 */
[-C--:B------:R-:W-:Y:S05]  /*25310*/  FMUL.FTZ R64, R64, R226.reuse ;  /* 0x000000e240407220 */ /* 0x080fea0000410000 */
[----:B------:R-:W-:Y:S01]  /*25320*/  MUFU.TANH R193, R62 ;  /* 0x0000003e00c17308 */ /* 0x000fe20000002400 */
[-C--:B------:R-:W-:Y:S01]  /*25330*/  FMUL.FTZ R65, R65, R226.reuse ;  /* 0x000000e241417220 */ /* 0x080fe20000410000 */
[-C--:B------:R-:W-:Y:S08]  /*25340*/  FMUL.FTZ R67, R67, R226.reuse ;  /* 0x000000e243437220 */ /* 0x080ff00000410000 */
        /* <DEDUP_REMOVED lines=23> */
[----:B------:R-:W-:Y:S10]  /*254c0*/  MUFU.TANH R23, R45 ;  /* 0x0000002d00177308 */ /* 0x000ff40000002400 */
[----:B-1----:R-:W1:Y:S10]  /*254d0*/  MUFU.TANH R0, R51 ;  /* 0x0000003300007308 */ /* 0x002e740000002400 */
[----:B--2---:R-:W2:Y:S10]  /*254e0*/  MUFU.TANH R4, R54 ;  /* 0x0000003600047308 */ /* 0x004eb40000002400 */
[----:B------:R-:W-:Y:S01]  /*254f0*/  MUFU.TANH R24, R49 ;  /* 0x0000003100187308 */ /* 0x000fe20000002400 */
[----:B-1----:R1:W-:Y:S09]  /*25500*/  STL [R1+0x2c], R0 ;  /* 0x00002c0001007387 */ /* 0x0023f20000100800 */
[----:B------:R-:W-:Y:S01]  /*25510*/  MUFU.TANH R26, R52 ;  /* 0x00000034001a7308 */ /* 0x000fe20000002400 */
[----:B--2---:R-:W-:Y:S04]  /*25520*/  STL [R1+0x28], R4 ;  /* 0x0000280401007387 */ /* 0x004fe80000100800 */
[----:B------:R-:W2:Y:S05]  /*25530*/  LDSM.16.M88.4 R4, [R3+0x6000] ;  /* 0x006000000304783b */ /* 0x000eaa0000000200 */
[----:B------:R-:W-:Y:S10]  /*25540*/  MUFU.TANH R28, R53 ;  /* 0x00000035001c7308 */ /* 0x000ff40000002400 */
[----:B------:R-:W-:Y:S10]  /*25550*/  MUFU.TANH R29, R57 ;  /* 0x00000039001d7308 */ /* 0x000ff40000002400 */
[----:B-1----:R-:W1:Y:S10]  /*25560*/  MUFU.TANH R0, R55 ;  /* 0x0000003700007308 */ /* 0x002e740000002400 */
[----:B------:R-:W-:Y:S10]  /*25570*/  MUFU.TANH R20, R59 ;  /* 0x0000003b00147308 */ /* 0x000ff40000002400 */
[----:B------:R-:W-:Y:S01]  /*25580*/  MUFU.TANH R65, R67 ;  /* 0x0000004300417308 */ /* 0x000fe20000002400 */
[----:B-1----:R1:W-:Y:S01]  /*25590*/  STL [R1+0x24], R0 ;  /* 0x0000240001007387 */ /* 0x0023e20000100800 */
[C---:B--2---:R-:W-:Y:S08]  /*255a0*/  HMMA.16816.F32 R68, R212.reuse, R4, R68 ;  /* 0x00000004d444723c */ /* 0x044ff00000001844 */
[----:B------:R-:W-:Y:S01]  /*255b0*/  MUFU.TANH R31, R60 ;  /* 0x0000003c001f7308 */ /* 0x000fe20000002400 */
[C---:B------:R-:W-:Y:S01]  /*255c0*/  HMMA.16816.F32 R72, R212.reuse, R6, R72 ;  /* 0x00000006d448723c */ /* 0x040fe20000001848 */
[----:B------:R-:W2:Y:S08]  /*255d0*/  LDSM.16.M88.4 R4, [R3+0x7000] ;  /* 0x007000000304783b */ /* 0x000eb00000000200 */
[----:B------:R-:W-:Y:S01]  /*255e0*/  MUFU.TANH R30, R61 ;  /* 0x0000003d001e7308 */ /* 0x000fe20000002400 */
[C---:B------:R-:W-:Y:S03]  /*255f0*/  HMMA.16816.F32 R76, R212.reuse, R8, R76 ;  /* 0x00000008d44c723c */ /* 0x040fe6000000184c */
[-C--:B------:R-:W-:Y:S01]  /*25600*/  FMUL.FTZ R69, R69, R226.reuse ;  /* 0x000000e245457220 */ /* 0x080fe20000410000 */
[-C--:B------:R-:W-:Y:S05]  /*25610*/  FMUL.FTZ R71, R71, R226.reuse ;  /* 0x000000e247477220 */ /* 0x080fea0000410000 */
[----:B-1----:R-:W1:Y:S01]  /*25620*/  MUFU.TANH R0, R66 ;  /* 0x0000004200007308 */ /* 0x002e620000002400 */
[-C--:B------:R-:W-:Y:S01]  /*25630*/  FMUL.FTZ R68, R68, R226.reuse ;  /* 0x000000e244447220 */ /* 0x080fe20000410000 */
[-C--:B------:R-:W-:Y:S01]  /*25640*/  FMUL.FTZ R70, R70, R226.reuse ;  /* 0x000000e246467220 */ /* 0x080fe20000410000 */
[C---:B------:R-:W-:Y:S03]  /*25650*/  HMMA.16816.F32 R80, R212.reuse, R10, R80 ;  /* 0x0000000ad450723c */ /* 0x040fe60000001850 */
[-C--:B------:R-:W-:Y:S01]  /*25660*/  FMUL.FTZ R74, R74, R226.reuse ;  /* 0x000000e24a4a7220 */ /* 0x080fe20000410000 */
[-C--:B------:R-:W-:Y:S03]  /*25670*/  FMUL.FTZ R75, R75, R226.reuse ;  /* 0x000000e24b4b7220 */ /* 0x080fe60000410000 */
[----:B------:R-:W-:Y:S01]  /*25680*/  MUFU.TANH R35, R69 ;  /* 0x0000004500237308 */ /* 0x000fe20000002400 */
[-C--:B------:R-:W-:Y:S01]  /*25690*/  FMUL.FTZ R72, R72, R226.reuse ;  /* 0x000000e248487220 */ /* 0x080fe20000410000 */
[-C--:B------:R-:W-:Y:S01]  /*256a0*/  FMUL.FTZ R73, R73, R226.reuse ;  /* 0x000000e249497220 */ /* 0x080fe20000410000 */
[-C--:B------:R-:W-:Y:S01]  /*256b0*/  FMUL.FTZ R78, R78, R226.reuse ;  /* 0x000000e24e4e7220 */ /* 0x080fe20000410000 */
[-C--:B------:R-:W-:Y:S06]  /*256c0*/  FMUL.FTZ R79, R79, R226.reuse ;  /* 0x000000e24f4f7220 */ /* 0x080fec0000410000 */
[----:B------:R-:W3:Y:S01]  /*256d0*/  MUFU.TANH R8, R74 ;  /* 0x0000004a00087308 */ /* 0x000ee20000002400 */
[----:B-1----:R1:W-:Y:S01]  /*256e0*/  STL [R1+0x10], R0 ;  /* 0x0000100001007387 */ /* 0x0023e20000100800 */
[-C--:B------:R-:W-:Y:S01]  /*256f0*/  FMUL.FTZ R76, R76, R226.reuse ;  /* 0x000000e24c4c7220 */ /* 0x080fe20000410000 */
[-C--:B------:R-:W-:Y:S01]  /*25700*/  FMUL.FTZ R77, R77, R226.reuse ;  /* 0x000000e24d4d7220 */ /* 0x080fe20000410000 */
[-C--:B------:R-:W-:Y:S01]  /*25710*/  FMUL.FTZ R82, R82, R226.reuse ;  /* 0x000000e252527220 */ /* 0x080fe20000410000 */
[-C--:B------:R-:W-:Y:S05]  /*25720*/  FMUL.FTZ R81, R81, R226.reuse ;  /* 0x000000e251517220 */ /* 0x080fea0000410000 */
[----:B------:R-:W-:Y:S01]  /*25730*/  MUFU.TANH R63, R71 ;  /* 0x00000047003f7308 */ /* 0x000fe20000002400 */
[-C--:B------:R-:W-:Y:S01]  /*25740*/  FMUL.FTZ R83, R83, R226.reuse ;  /* 0x000000e253537220 */ /* 0x080fe20000410000 */
[-C--:B------:R-:W-:Y:S01]  /*25750*/  FMUL.FTZ R80, R80, R226.reuse ;  /* 0x000000e250507220 */ /* 0x080fe20000410000 */
[C---:B--2---:R-:W-:Y:S07]  /*25760*/  HMMA.16816.F32 R84, R212.reuse, R4, R84 ;  /* 0x00000004d454723c */ /* 0x044fee0000001854 */
[----:B------:R-:W-:Y:S01]  /*25770*/  MUFU.TANH R42, R81 ;  /* 0x00000051002a7308 */ /* 0x000fe20000002400 */
[----:B---3--:R-:W-:Y:S01]  /*25780*/  STL [R1+0xc], R8 ;  /* 0x00000c0801007387 */ /* 0x008fe20000100800 */
[C---:B------:R-:W-:Y:S03]  /*25790*/  HMMA.16816.F32 R88, R212.reuse, R6, R88 ;  /* 0x00000006d458723c */ /* 0x040fe60000001858 */
[----:B------:R-:W2:Y:S05]  /*257a0*/  LDSM.16.M88.4 R8, [R3+0x7800] ;  /* 0x007800000308783b */ /* 0x000eaa0000000200 */
[----:B------:R-:W-:Y:S03]  /*257b0*/  MUFU.TANH R38, R72 ;  /* 0x0000004800267308 */ /* 0x000fe60000002400 */
[----:B------:R-:W3:Y:S01]  /*257c0*/  LDSM.16.M88.4 R4, [R3+0x8000] ;  /* 0x008000000304783b */ /* 0x000ee20000000200 */
[-C--:B------:R-:W-:Y:S06]  /*257d0*/  FMUL.FTZ R85, R85, R226.reuse ;  /* 0x000000e255557220 */ /* 0x080fec0000410000 */
[----:B-1----:R-:W1:Y:S01]  /*257e0*/  MUFU.TANH R0, R75 ;  /* 0x0000004b00007308 */ /* 0x002e620000002400 */
        /* <DEDUP_REMOVED lines=9> */
[----:B-1----:R1:W-:Y:S09]  /*25880*/  STL [R1+0x8], R0 ;  /* 0x0000080001007387 */ /* 0x0023f20000100800 */
[----:B------:R-:W-:Y:S01]  /*25890*/  MUFU.TANH R58, R79 ;  /* 0x0000004f003a7308 */ /* 0x000fe20000002400 */
[C---:B--2---:R-:W-:Y:S09]  /*258a0*/  HMMA.16816.F32 R92, R212.reuse, R8, R92 ;  /* 0x00000008d45c723c */ /* 0x044ff2000000185c */
[----:B------:R-:W-:Y:S01]  /*258b0*/  MUFU.TANH R252, R83 ;  /* 0x0000005300fc7308 */ /* 0x000fe20000002400 */
[C---:B------:R-:W-:Y:S01]  /*258c0*/  HMMA.16816.F32 R96, R212.reuse, R10, R96 ;  /* 0x0000000ad460723c */ /* 0x040fe20000001860 */
[----:B------:R-:W2:Y:S08]  /*258d0*/  LDSM.16.M88.4 R8, [R3+0x8800] ;  /* 0x008800000308783b */ /* 0x000eb00000000200 */
[----:B------:R-:W-:Y:S01]  /*258e0*/  MUFU.TANH R47, R89 ;  /* 0x00000059002f7308 */ /* 0x000fe20000002400 */
[C---:B---3--:R-:W-:Y:S09]  /*258f0*/  HMMA.16816.F32 R100, R212.reuse, R4, R100 ;  /* 0x00000004d464723c */ /* 0x048ff20000001864 */
[----:B-1----:R-:W1:Y:S01]  /*25900*/  MUFU.TANH R0, R78 ;  /* 0x0000004e00007308 */ /* 0x002e620000002400 */
[-C--:B------:R-:W-:Y:S01]  /*25910*/  FMUL.FTZ R92, R92, R226.reuse ;  /* 0x000000e25c5c7220 */ /* 0x080fe20000410000 */
[-C--:B------:R-:W-:Y:S01]  /*25920*/  FMUL.FTZ R93, R93, R226.reuse ;  /* 0x000000e25d5d7220 */ /* 0x080fe20000410000 */
[-C--:B------:R-:W-:Y:S01]  /*25930*/  FMUL.FTZ R94, R94, R226.reuse ;  /* 0x000000e25e5e7220 */ /* 0x080fe20000410000 */
[-C--:B------:R-:W-:Y:S01]  /*25940*/  FMUL.FTZ R95, R95, R226.reuse ;  /* 0x000000e25f5f7220 */ /* 0x080fe20000410000 */
[C---:B------:R-:W-:Y:S01]  /*25950*/  HMMA.16816.F32 R104, R212.reuse, R6, R104 ;  /* 0x00000006d468723c */ /* 0x040fe20000001868 */
[----:B------:R-:W3:Y:S04]  /*25960*/  LDSM.16.M88.4 R4, [R3+0x9000] ;  /* 0x009000000304783b */ /* 0x000ee80000000200 */
        /* <DEDUP_REMOVED lines=21> */
[----:B------:R-:W-:Y:S04]  /*25ac0*/  DEPBAR.LE SB0, 0x0 ;  /* 0x000080000000791a */ /* 0x000fe80000000000 */
[C---:B---3--:R-:W-:Y:S05]  /*25ad0*/  HMMA.16816.F32 R116, R212.reuse, R4, R116 ;  /* 0x00000004d474723c */ /* 0x048fea0000001874 */
[----:B-1----:R-:W1:Y:S01]  /*25ae0*/  MUFU.TANH R0, R82 ;  /* 0x0000005200007308 */ /* 0x002e620000002400 */
[----:B------:R-:W-:Y:S01]  /*25af0*/  BAR.SYNC.DEFER_BLOCKING 0x0 ;  /* 0x0000000000007b1d */ /* 0x000fe20000010000 */
[-C--:B------:R-:W-:Y:S01]  /*25b00*/  FMUL.FTZ R108, R108, R226.reuse ;  /* 0x000000e26c6c7220 */ /* 0x080fe20000410000 */
[-C--:B------:R-:W-:Y:S01]  /*25b10*/  FMUL.FTZ R110, R110, R226.reuse ;  /* 0x000000e26e6e7220 */ /* 0x080fe20000410000 */
[-C--:B------:R-:W-:Y:S01]  /*25b20*/  FMUL.FTZ R109, R109, R226.reuse ;  /* 0x000000e26d6d7220 */ /* 0x080fe20000410000 */
[C---:B------:R-:W-:Y:S05]  /*25b30*/  HMMA.16816.F32 R120, R212.reuse, R6, R120 ;  /* 0x00000006d478723c */ /* 0x040fea0000001878 */
[----:B------:R-:W3:Y:S01]  /*25b40*/  MUFU.TANH R81, R103 ;  /* 0x0000006700517308 */ /* 0x000ee20000002400 */
[-C--:B------:R-:W-:Y:S01]  /*25b50*/  FMUL.FTZ R111, R111, R226.reuse ;  /* 0x000000e26f6f7220 */ /* 0x080fe20000410000 */
[-C--:B------:R-:W-:Y:S01]  /*25b60*/  FMUL.FTZ R112, R112, R226.reuse ;  /* 0x000000e270707220 */ /* 0x080fe20000410000 */
[-C--:B------:R-:W-:Y:S01]  /*25b70*/  FMUL.FTZ R113, R113, R226.reuse ;  /* 0x000000e271717220 */ /* 0x080fe20000410000 */
[-C--:B------:R-:W-:Y:S01]  /*25b80*/  FMUL.FTZ R114, R114, R226.reuse ;  /* 0x000000e272727220 */ /* 0x080fe20000410000 */
[-C--:B------:R-:W-:Y:S05]  /*25b90*/  FMUL.FTZ R115, R115, R226.reuse ;  /* 0x000000e273737220 */ /* 0x080fea0000410000 */
[----:B------:R-:W4:Y:S01]  /*25ba0*/  MUFU.TANH R86, R107 ;  /* 0x0000006b00567308 */ /* 0x000f220000002400 */
[----:B-1----:R1:W-:Y:S01]  /*25bb0*/  STL [R1], R0 ;  /* 0x0000000001007387 */ /* 0x0023e20000100800 */
        /* <DEDUP_REMOVED lines=8> */
[----:B------:R-:W-:Y:S01]  /*25c40*/  FMUL.FTZ R123, R123, R226 ;  /* 0x000000e27b7b7220 */ /* 0x000fe20000410000 */
[C---:B--2---:R-:W-:Y:S05]  /*25c50*/  HMMA.16816.F32 R124, R212.reuse, R8, R124 ;  /* 0x00000008d47c723c */ /* 0x044fea000000187c */
[----:B------:R2:W2:Y:S03]  /*25c60*/  MUFU.TANH R51, R108 ;  /* 0x0000006c00337308 */ /* 0x0004a60000002400 */
[----:B------:R-:W-:Y:S07]  /*25c70*/  HMMA.16816.F32 R128, R212, R10, R128 ;  /* 0x0000000ad480723c */ /* 0x000fee0000001880 */
[----:B------:R2:W2:Y:S01]  /*25c80*/  MUFU.TANH R85, R110 ;  /* 0x0000006e00557308 */ /* 0x0004a20000002400 */
[----:B-1----:R-:W4:Y:S01]  /*25c90*/  LDL R0, [R1+0x88] ;  /* 0x0000880001007983 */ /* 0x002f220000100800 */
[----:B---3-5:R-:W-:Y:S08]  /*25ca0*/  MOV R116, R240 ;  /* 0x000000f000747202 */ /* 0x028ff00000000f00 */
[----:B------:R1:W3:Y:S01]  /*25cb0*/  MUFU.TANH R33, R68 ;  /* 0x0000004400217308 */ /* 0x0002e20000002400 */
        /* <DEDUP_REMOVED lines=44> */
[----:B----4-:R-:W-:Y:S09]  /*25f80*/  ISETP.GT.AND P1, PT, R116, R0, PT ;  /* 0x000000007400720c */ /* 0x010ff20003f24270 */
[----:B------:R4:W1:Y:S10]  /*25f90*/  MUFU.TANH R74, R128 ;  /* 0x00000080004a7308 */ /* 0x0008740000002400 */
[----:B------:R4:W1:Y:S10]  /*25fa0*/  MUFU.TANH R79, R129 ;  /* 0x00000081004f7308 */ /* 0x0008740000002400 */
[----:B------:R4:W1:Y:S10]  /*25fb0*/  MUFU.TANH R110, R130 ;  /* 0x00000082006e7308 */ /* 0x0008740000002400 */
[----:B------:R4:W1:Y:S01]  /*25fc0*/  MUFU.TANH R242, R131 ;  /* 0x0000008300f27308 */ /* 0x0008620000002400 */
[----:B--23--:R-:W-:Y:S05]  /*25fd0*/  @!P1 BRA `(.L_x_7851) ;  /* 0x0000000800489947 */ /* 0x00cfea0003800000 */
[----:B------:R-:W2:Y:S01]  /*25fe0*/  LDL.64 R6, [R1+0x80] ;  /* 0x0000800001067983 */ /* 0x000ea20000100a00 */
[----:B------:R-:W-:Y:S01]  /*25ff0*/  LOP3.LUT R241, R241, 0xfffffff7, RZ, 0xc0, !PT ;  /* 0xfffffff7f1f17812 */ /* 0x000fe200078ec0ff */
[----:B------:R-:W-:Y:S02]  /*26000*/  BSSY.RECONVERGENT B0, `(.L_x_7852) ;  /* 0x0000056000007945 */ /* 0x000fe40003800200 */
[----:B------:R-:W3:Y:S04]  /*26010*/  LDL R5, [R1+0x64] ;  /* 0x0000640001057983 */ /* 0x000ee80000100800 */
[----:B------:R-:W5:Y:S01]  /*26020*/  LDL R4, [R1+0x60] ;  /* 0x0000600001047983 */ /* 0x000f620000100800 */
        /* <DEDUP_REMOVED lines=18> */
[----:B------:R-:W-:Y:S01]  /*26150*/  SHF.L.U32 R11, R116, 0x8, RZ ;  /* 0x00000008740b7819 */ /* 0x000fe200000006ff */
[----:B--2---:R-:W2:Y:S03]  /*26160*/  LD.E R4, desc[UR4][R134.64+0x170] ;  /* 0x0001700486047980 */ /* 0x004ea6000c101900 */
[----:B------:R-:W-:Y:S01]  /*26170*/  IABS R8, R11 ;  /* 0x0000000b00087213 */ /* 0x000fe20000000000 */
[C---:B------:R-:W-:Y:S05]  /*26180*/  VIADD R12, R11.reuse, 0xffffff00 ;  /* 0xffffff000b0c7836 */ /* 0x040fea0000000000 */
        /* <DEDUP_REMOVED lines=42> */
[----:B------:R3:W5:Y:S02]  /*26430*/  LD.E R12, desc[UR4][R10.64] ;  /* 0x000000040a0c7980 */ /* 0x000764000c101900 */
[----:B------:R-:W-:Y:S02]  /*26440*/  IMAD R4, R4, R3, -0x100 ;  /* 0xffffff0004047424 */ /* 0x000fe400078e0203 */
[----:B------:R-:W5:Y:S03]  /*26450*/  LD.E R11, desc[UR4][R8.64] ;  /* 0x00000004080b7980 */ /* 0x000f66000c101900 */
[----:B---3--:R-:W-:Y:S01]  /*26460*/  SHF.R.S32.HI R10, RZ, 0x1f, R4 ;  /* 0x0000001fff0a7819 */ /* 0x008fe20000011404 */
[----:B------:R-:W3:Y:S01]  /*26470*/  LD.E.64 R8, desc[UR4][R134.64+0x20] ;  /* 0x0000200486087980 */ /* 0x000ee2000c101b00 */
[-C--:B--2---:R-:W-:Y:S02]  /*26480*/  IMAD R3, R7, R4.reuse, RZ ;  /* 0x0000000407037224 */ /* 0x084fe400078e02ff */
[C---:B------:R-:W-:Y:S04]  /*26490*/  IMAD.WIDE.U32 R4, R6.reuse, R4, RZ ;  /* 0x0000000406047225 */ /* 0x040fe800078e00ff */
[----:B------:R-:W-:Y:S05]  /*264a0*/  IMAD R6, R6, R10, R3 ;  /* 0x0000000a06067224 */ /* 0x000fea00078e0203 */
[----:B------:R-:W-:Y:S01]  /*264b0*/  IADD3 R5, PT, PT, R5, R6, RZ ;  /* 0x0000000605057210 */ /* 0x000fe20007ffe0ff */
[----:B-----5:R-:W-:Y:S05]  /*264c0*/  IMAD.IADD R11, R12, 0x1, -R11 ;  /* 0x000000010c0b7824 */ /* 0x020fea00078e0a0b */
        /* <DEDUP_REMOVED lines=9> */
.L_x_7853:
[----:B------:R-:W-:Y:S05]  /*26560*/  BSYNC.RECONVERGENT B0 ;  /* 0x0000000000007941 */ /* 0x000fea0003800200 */
.L_x_7852:
[----:B------:R-:W5:Y:S01]  /*26570*/  LDL R8, [R1+0x60] ;  /* 0x0000600001087983 */ /* 0x000f620000100800 */
[----:B------:R-:W-:Y:S01]  /*26580*/  IADD3 R6, P1, PT, R0, R14, RZ ;  /* 0x0000000e00067210 */ /* 0x000fe20007f3e0ff */
[----:B------:R-:W-:Y:S01]  /*26590*/  IMAD.SHL.U32 R225, R225, 0x8, RZ ;  /* 0x00000008e1e17824 */ /* 0x000fe200078e00ff */
[----:B------:R-:W-:Y:S02]  /*265a0*/  SHF.L.U64.HI R3, R232, 0x5, R233 ;  /* 0x00000005e8037819 */ /* 0x000fe400000102e9 */
[-C--:B--2---:R-:W-:Y:S03]  /*265b0*/  IADD3 R4, P2, PT, R6, R0.reuse, RZ ;  /* 0x0000000006047210 */ /* 0x084fe60007f5e0ff */
[--C-:B-----5:R-:W-:Y:S01]  /*265c0*/  IMAD.X R7, R3, 0x1, R8.reuse, P1 ;  /* 0x0000000103077824 */ /* 0x120fe200008e0608 */
        /* <DEDUP_REMOVED lines=21> */
[-C--:B-----5:R-:W-:Y:S01]  /*26720*/  IADD3 R4, P2, PT, R6, R0.reuse, RZ ;  /* 0x0000000006047210 */ /* 0x0a0fe20007f5e0ff */
[--C-:B------:R-:W-:Y:S01]  /*26730*/  IMAD.X R7, R9, 0x1, R3.reuse, P1 ;  /* 0x0000000109077824 */ /* 0x100fe200008e0603 */
[----:B------:R2:W-:Y:S04]  /*26740*/  LDGSTS.E.BYPASS.LTC128B.128 [R230+0x5000], desc[UR4][R8.64] ;  /* 0x0500000008e67fae */ /* 0x0005e8000b981a04 */
[----:B------:R3:W-:Y:S01]  /*26750*/  LDGSTS.E.BYPASS.LTC128B.128 [R230+0x5800], desc[UR4][R6.64] ;  /* 0x0580000006e67fae */ /* 0x0007e2000b981a04 */
[-C--:B------:R-:W-:Y:S02]  /*26760*/  IADD3.X R5, PT, PT, R7, R3.reuse, RZ, P2, !PT ;  /* 0x0000000307057210 */ /* 0x080fe400017fe4ff */
[-C--:B-1----:R-:W-:Y:S03]  /*26770*/  IADD3 R12, P1, PT, R4, R0.reuse, RZ ;  /* 0x00000000040c7210 */ /* 0x082fe60007f3e0ff */
[----:B------:R1:W-:Y:S01]  /*26780*/  LDGSTS.E.BYPASS.LTC128B.128 [R230+0x6000], desc[UR4][R4.64] ;  /* 0x0600000004e67fae */ /* 0x0003e2000b981a04 */
[-C--:B----4-:R-:W-:Y:S01]  /*26790*/  IADD3 R14, P2, PT, R12, R0.reuse, RZ ;  /* 0x000000000c0e7210 */ /* 0x090fe20007f5e0ff */
[--C-:B------:R-:W-:Y:S03]  /*267a0*/  IMAD.X R13, R5, 0x1, R3.reuse, P1 ;  /* 0x00000001050d7824 */ /* 0x100fe600008e0603 */
[-C--:B------:R-:W-:Y:S01]  /*267b0*/  IADD3 R10, P1, PT, R14, R0.reuse, RZ ;  /* 0x000000000e0a7210 */ /* 0x080fe20007f3e0ff */
[--C-:B------:R-:W-:Y:S01]  /*267c0*/  IMAD.X R15, R13, 0x1, R3.reuse, P2 ;  /* 0x000000010d0f7824 */ /* 0x100fe200010e0603 */
[----:B------:R4:W-:Y:S03]  /*267d0*/  LDGSTS.E.BYPASS.LTC128B.128 [R230+0x6800], desc[UR4][R12.64] ;  /* 0x068000000ce67fae */ /* 0x0009e6000b981a04 */
[--C-:B------:R-:W-:Y:S01]  /*267e0*/  IMAD.X R11, R15, 0x1, R3.reuse, P1 ;  /* 0x000000010f0b7824 */ /* 0x100fe200008e0603 */
[----:B------:R4:W-:Y:S04]  /*267f0*/  LDGSTS.E.BYPASS.LTC128B.128 [R230+0x7000], desc[UR4][R14.64] ;  /* 0x070000000ee67fae */ /* 0x0009e8000b981a04 */
[----:B------:R4:W-:Y:S01]  /*26800*/  LDGSTS.E.BYPASS.LTC128B.128 [R230+0x7800], desc[UR4][R10.64] ;  /* 0x078000000ae67fae */ /* 0x0009e2000b981a04 */
[-C--:B--2---:R-:W-:Y:S04]  /*26810*/  IADD3 R8, P2, PT, R10, R0.reuse, RZ ;  /* 0x000000000a087210 */ /* 0x084fe80007f5e0ff */
[-C--:B---3--:R-:W-:Y:S01]  /*26820*/  IADD3 R6, P1, PT, R8, R0.reuse, RZ ;  /* 0x0000000008067210 */ /* 0x088fe20007f3e0ff */
[--C-:B------:R-:W-:Y:S05]  /*26830*/  IMAD.X R9, R11, 0x1, R3.reuse, P2 ;  /* 0x000000010b097824 */ /* 0x100fea00010e0603 */
[----:B------:R2:W-:Y:S01]  /*26840*/  LDGSTS.E.BYPASS.LTC128B.128 [R230+0x8000], desc[UR4][R8.64] ;  /* 0x0800000008e67fae */ /* 0x0005e2000b981a04 */
[-C--:B-1----:R-:W-:Y:S02]  /*26850*/  IADD3 R4, P2, PT, R6, R0.reuse, RZ ;  /* 0x0000000006047210 */ /* 0x082fe40007f5e0ff */
        /* <DEDUP_REMOVED lines=10> */
.L_x_7851:
[----:B------:R-:W-:Y:S05]  /*26900*/  BSYNC.RECONVERGENT B1 ;  /* 0x0000000000017941 */ /* 0x000fea0003800200 */
.L_x_7850:
[----:B--2---:R-:W-:Y:S01]  /*26910*/  LOP3.LUT R0, R221, 0x200, R224, 0xf8, !PT ;  /* 0x00000200dd007812 */ /* 0x004fe200078ef8e0 */
[----:B------:R-:W2:Y:S01]  /*26920*/  S2R R225, SR_TID.X ;  /* 0x0000000000e17919 */ /* 0x000ea20000002100 */
[----:B------:R-:W-:Y:S01]  /*26930*/  LOP3.LUT R241, R241, 0xfffff7ff, RZ, 0xc0, !PT ;  /* 0xfffff7fff1f17812 */ /* 0x000fe200078ec0ff */
[----:B------:R-:W3:Y:S01]  /*26940*/  S2UR UR6, SR_CgaCtaId ;  /* 0x00000000000679c3 */ /* 0x000ee20000008800 */
[----:B------:R-:W-:Y:S01]  /*26950*/  UMOV UR7, 0x400 ;  /* 0x0000040000077882 */ /* 0x000fe20000000000 */
[----:B-1----:R-:W-:Y:S02]  /*26960*/  IMAD.MOV.U32 R98, RZ, RZ, R236 ;  /* 0x000000ffff627224 */ /* 0x002fe400078e00ec */
        /* <DEDUP_REMOVED lines=13> */
[----:B--2---:R-:W-:Y:S01]  /*26a40*/  IMAD.SHL.U32 R3, R225, 0x2, RZ ;  /* 0x00000002e1037824 */ /* 0x004fe200078e00ff */
[----:B---3--:R-:W-:Y:S01]  /*26a50*/  ULEA UR6, UR6, UR7, 0x18 ;  /* 0x0000000706067291 */ /* 0x008fe2000f8ec0ff */
[----:B------:R-:W-:Y:S02]  /*26a60*/  IMAD.MOV.U32 R75, RZ, RZ, R189 ;  /* 0x000000ffff4b7224 */ /* 0x000fe400078e00bd */
[----:B------:R-:W-:Y:S01]  /*26a70*/  IMAD.MOV.U32 R70, RZ, RZ, R191 ;  /* 0x000000ffff467224 */ /* 0x000fe200078e00bf */
[----:B------:R-:W-:Y:S01]  /*26a80*/  LOP3.LUT R4, R3, 0x6, RZ, 0xc0, !PT ;  /* 0x0000000603047812 */ /* 0x000fe200078ec0ff */
[----:B------:R1:W-:Y:S01]  /*26a90*/  STL [R1+0x7c], R3 ;  /* 0x00007c0301007387 */ /* 0x0003e20000100800 */
[----:B------:R-:W-:Y:S01]  /*26aa0*/  LEA R61, R0, UR6, 0x1 ;  /* 0x00000006003d7c11 */ /* 0x000fe2000f8e08ff */
[----:B------:R-:W-:Y:S02]  /*26ab0*/  IMAD.MOV.U32 R12, RZ, RZ, R182 ;  /* 0x000000ffff0c7224 */ /* 0x000fe400078e00b6 */
[----:B------:R-:W-:Y:S01]  /*26ac0*/  IMAD R0, R116, 0x100, R4 ;  /* 0x0000010074007824 */ /* 0x000fe200078e0204 */
[----:B------:R2:W-:Y:S01]  /*26ad0*/  STL [R1+0x78], R4 ;  /* 0x0000780401007387 */ /* 0x0005e20000100800 */
[C---:B------:R-:W-:Y:S02]  /*26ae0*/  VIADD R60, R61.reuse, 0xa040 ;  /* 0x0000a0403d3c7836 */ /* 0x040fe40000000000 */
[C---:B------:R-:W-:Y:S01]  /*26af0*/  VIADD R104, R0.reuse, 0x11 ;  /* 0x0000001100687836 */ /* 0x040fe20000000000 */
[C---:B------:R-:W-:Y:S01]  /*26b00*/  ISETP.GE.AND P6, PT, R0.reuse, R229, PT ;  /* 0x000000e50000720c */ /* 0x040fe20003fc6270 */
[C---:B------:R-:W-:Y:S02]  /*26b10*/  VIADD R94, R0.reuse, 0x9 ;  /* 0x00000009005e7836 */ /* 0x040fe40000000000 */
[C---:B------:R-:W-:Y:S02]  /*26b20*/  VIADD R175, R0.reuse, 0x28 ;  /* 0x0000002800af7836 */ /* 0x040fe40000000000 */
[----:B------:R-:W-:Y:S01]  /*26b30*/  VIADD R174, R0, 0x21 ;  /* 0x0000002100ae7836 */ /* 0x000fe20000000000 */
[-C--:B------:R-:W-:Y:S01]  /*26b40*/  ISETP.GE.AND P3, PT, R94, R227.reuse, PT ;  /* 0x000000e35e00720c */ /* 0x080fe20003f66270 */
[C---:B------:R-:W-:Y:S02]  /*26b50*/  VIADD R180, R0.reuse, 0x39 ;  /* 0x0000003900b47836 */ /* 0x040fe40000000000 */
        /* <DEDUP_REMOVED lines=8> */
[----:B-1----:R-:W-:Y:S01]  /*26be0*/  VIADD R3, R61, 0xa000 ;  /* 0x0000a0003d037836 */ /* 0x002fe20000000000 */
[-C--:B------:R-:W-:Y:S01]  /*26bf0*/  ISETP.GE.AND P5, PT, R179, R227.reuse, PT ;  /* 0x000000e3b300720c */ /* 0x080fe20003fa6270 */
[C---:B------:R-:W-:Y:S02]  /*26c00*/  VIADD R182, R0.reuse, 0x41 ;  /* 0x0000004100b67836 */ /* 0x040fe40000000000 */
[----:B------:R-:W-:Y:S01]  /*26c10*/  @P0 VIADD R60, R3, 0xffffffc0 ;  /* 0xffffffc0033c0836 */ /* 0x000fe20000000000 */
[-C--:B------:R-:W-:Y:S01]  /*26c20*/  ISETP.GE.AND P0, PT, R0, R227.reuse, PT ;  /* 0x000000e30000720c */ /* 0x080fe20003f06270 */
[----:B--2---:R-:W-:Y:S02]  /*26c30*/  IMAD.MOV.U32 R4, RZ, RZ, R58 ;  /* 0x000000ffff047224 */ /* 0x004fe400078e003a */
        /* <DEDUP_REMOVED lines=14> */
[----:B------:R-:W2:Y:S01]  /*26d20*/  LDL.LU R63, [R1+0x4c] ;  /* 0x00004c00013f7983 */ /* 0x000ea20000300800 */
[----:B------:R-:W-:Y:S02]  /*26d30*/  IMAD.MOV.U32 R96, RZ, RZ, R91 ;  /* 0x000000ffff607224 */ /* 0x000fe400078e005b */
[----:B------:R-:W-:Y:S02]  /*26d40*/  IMAD.MOV.U32 R91, RZ, RZ, R90 ;  /* 0x000000ffff5b7224 */ /* 0x000fe400078e005a */
[----:B------:R-:W-:Y:S02]  /*26d50*/  IMAD.MOV.U32 R90, RZ, RZ, R87 ;  /* 0x000000ffff5a7224 */ /* 0x000fe400078e0057 */
[----:B------:R-:W3:Y:S01]  /*26d60*/  LDL.LU R87, [R1+0x28] ;  /* 0x0000280001577983 */ /* 0x000ee20000300800 */
        /* <DEDUP_REMOVED lines=18> */
[C---:B------:R-:W-:Y:S02]  /*26e90*/  VIADD R173, R0.reuse, 0x20 ;  /* 0x0000002000ad7836 */ /* 0x040fe40000000000 */
[----:B------:R-:W-:Y:S01]  /*26ea0*/  IMAD.MOV.U32 R113, RZ, RZ, R111 ;  /* 0x000000ffff717224 */ /* 0x000fe200078e006f */
[----:B------:R-:W-:Y:S01]  /*26eb0*/  FSEL R19, R19, -INF , P2 ;  /* 0xff80000013137808 */ /* 0x000fe20001000000 */
[C---:B------:R-:W-:Y:S01]  /*26ec0*/  VIADD R201, R0.reuse, 0x91 ;  /* 0x0000009100c97836 */ /* 0x040fe20000000000 */
        /* <DEDUP_REMOVED lines=8> */
[C---:B------:R-:W-:Y:S02]  /*26f50*/  VIADD R184, R0.reuse, 0x49 ;  /* 0x0000004900b87836 */ /* 0x040fe40000000000 */
[C---:B------:R-:W-:Y:S01]  /*26f60*/  VIADD R187, R0.reuse, 0x58 ;  /* 0x0000005800bb7836 */ /* 0x040fe20000000000 */
[-C--:B------:R-:W-:Y:S01]  /*26f70*/  ISETP.GE.AND P2, PT, R171, R227.reuse, PT ;  /* 0x000000e3ab00720c */ /* 0x080fe20003f46270 */
[----:B------:R-:W-:Y:S02]  /*26f80*/  IMAD.MOV.U32 R20, RZ, RZ, R237 ;  /* 0x000000ffff147224 */ /* 0x000fe400078e00ed */
[----:B------:R-:W-:Y:S02]  /*26f90*/  VIADD R193, R0, 0x69 ;  /* 0x0000006900c17836 */ /* 0x000fe40000000000 */
[----:B------:R-:W-:Y:S01]  /*26fa0*/  IMAD.MOV.U32 R14, RZ, RZ, R178 ;  /* 0x000000ffff0e7224 */ /* 0x000fe200078e00b2 */
[----:B------:R-:W-:Y:S01]  /*26fb0*/  FSEL R20, R20, -INF , P1 ;  /* 0xff80000014147808 */ /* 0x000fe20000800000 */
[----:B------:R-:W-:Y:S02]  /*26fc0*/  VIADD R117, R0, 0x18 ;  /* 0x0000001800757836 */ /* 0x000fe40000000000 */
[----:B------:R-:W-:Y:S01]  /*26fd0*/  IMAD.MOV.U32 R15, RZ, RZ, R177 ;  /* 0x000000ffff0f7224 */ /* 0x000fe200078e00b1 */
[----:B------:R-:W-:Y:S01]  /*26fe0*/  FSEL R14, R14, -INF , P2 ;  /* 0xff8000000e0e7808 */ /* 0x000fe20001000000 */
[----:B------:R-:W-:Y:S01]  /*26ff0*/  IMAD.MOV.U32 R119, RZ, RZ, R4 ;  /* 0x000000ffff777224 */ /* 0x000fe200078e0004 */
[----:B------:R-:W-:Y:S01]  /*27000*/  FSEL R4, R133, -INF , P3 ;  /* 0xff80000085047808 */ /* 0x000fe20001800000 */
[C---:B------:R-:W-:Y:S01]  /*27010*/  VIADD R95, R0.reuse, 0x10 ;  /* 0x00000010005f7836 */ /* 0x040fe20000000000 */
[-C--:B------:R-:W-:Y:S01]  /*27020*/  ISETP.GE.AND P3, PT, R187, R227.reuse, PT ;  /* 0x000000e3bb00720c */ /* 0x080fe20003f66270 */
[C---:B------:R-:W-:Y:S01]  /*27030*/  VIADD R177, R0.reuse, 0x30 ;  /* 0x0000003000b17836 */ /* 0x040fe20000000000 */
[-C--:B------:R-:W-:Y:S01]  /*27040*/  ISETP.GE.AND P1, PT, R117, R227.reuse, PT ;  /* 0x000000e37500720c */ /* 0x080fe20003f26270 */
[----:B------:R-:W-:Y:S01]  /*27050*/  IMAD.MOV.U32 R68, RZ, RZ, R192 ;  /* 0x000000ffff447224 */ /* 0x000fe200078e00c0 */
[-C--:B------:R-:W-:Y:S01]  /*27060*/  ISETP.GE.AND P4, PT, R95, R227.reuse, PT ;  /* 0x000000e35f00720c */ /* 0x080fe20003f86270 */
[C---:B------:R-:W-:Y:S01]  /*27070*/  VIADD R189, R0.reuse, 0x61 ;  /* 0x0000006100bd7836 */ /* 0x040fe20000000000 */
[-C--:B------:R-:W-:Y:S01]  /*27080*/  ISETP.GE.AND P2, PT, R177, R227.reuse, PT ;  /* 0x000000e3b100720c */ /* 0x080fe20003f46270 */
[C---:B------:R-:W-:Y:S01]  /*27090*/  VIADD R192, R0.reuse, 0x70 ;  /* 0x0000007000c07836 */ /* 0x040fe20000000000 */
[----:B------:R-:W-:Y:S01]  /*270a0*/  FSEL R25, R25, -INF , P3 ;  /* 0xff80000019197808 */ /* 0x000fe20001800000 */
[C---:B------:R-:W-:Y:S01]  /*270b0*/  VIADD R198, R0.reuse, 0x88 ;  /* 0x0000008800c67836 */ /* 0x040fe20000000000 */
[----:B------:R-:W-:Y:S01]  /*270c0*/  FSEL R15, R15, -INF , P1 ;  /* 0xff8000000f0f7808 */ /* 0x000fe20000800000 */
[----:B------:R-:W-:Y:S01]  /*270d0*/  VIADD R176, R0, 0x29 ;  /* 0x0000002900b07836 */ /* 0x000fe20000000000 */
[-C--:B------:R-:W-:Y:S01]  /*270e0*/  ISETP.GE.AND P3, PT, R192, R227.reuse, PT ;  /* 0x000000e3c000720c */ /* 0x080fe20003f66270 */
[----:B------:R-:W-:Y:S01]  /*270f0*/  IMAD.MOV.U32 R9, RZ, RZ, R181 ;  /* 0x000000ffff097224 */ /* 0x000fe200078e00b5 */
[----:B------:R-:W-:Y:S01]  /*27100*/  FSEL R17, R17, -INF , P4 ;  /* 0xff80000011117808 */ /* 0x000fe20002000000 */
        /* <DEDUP_REMOVED lines=8> */
[C---:B------:R-:W-:Y:S02]  /*27190*/  VIADD R195, R0.reuse, 0x79 ;  /* 0x0000007900c37836 */ /* 0x040fe40000000000 */
[C---:B------:R-:W-:Y:S02]  /*271a0*/  VIADD R203, R0.reuse, 0x98 ;  /* 0x0000009800cb7836 */ /* 0x040fe40000000000 */
[C---:B------:R-:W-:Y:S02]  /*271b0*/  VIADD R208, R0.reuse, 0xa8 ;  /* 0x000000a800d07836 */ /* 0x040fe40000000000 */
[----:B------:R-:W-:Y:S01]  /*271c0*/  IMAD.MOV.U32 R8, RZ, RZ, R183 ;  /* 0x000000ffff087224 */ /* 0x000fe200078e00b7 */
[-C--:B------:R-:W-:Y:S01]  /*271d0*/  ISETP.GE.AND P3, PT, R203, R227.reuse, PT ;  /* 0x000000e3cb00720c */ /* 0x080fe20003f66270 */
[----:B------:R-:W-:Y:S02]  /*271e0*/  VIADD R181, R0, 0x40 ;  /* 0x0000004000b57836 */ /* 0x000fe40000000000 */
[----:B------:R-:W-:Y:S01]  /*271f0*/  IMAD.MOV.U32 R77, RZ, RZ, R194 ;  /* 0x000000ffff4d7224 */ /* 0x000fe200078e00c2 */
[----:B------:R-:W-:Y:S01]  /*27200*/  FSEL R40, R40, -INF , P3 ;  /* 0xff80000028287808 */ /* 0x000fe20001800000 */
[C---:B------:R-:W-:Y:S01]  /*27210*/  VIADD R197, R0.reuse, 0x80 ;  /* 0x0000008000c57836 */ /* 0x040fe20000000000 */
[-C--:B------:R-:W-:Y:S01]  /*27220*/  ISETP.GE.AND P1, PT, R181, R227.reuse, PT ;  /* 0x000000e3b500720c */ /* 0x080fe20003f26270 */
[C---:B------:R-:W-:Y:S02]  /*27230*/  VIADD R194, R0.reuse, 0x71 ;  /* 0x0000007100c27836 */ /* 0x040fe40000000000 */
[C---:B------:R-:W-:Y:S02]  /*27240*/  VIADD R211, R0.reuse, 0xb1 ;  /* 0x000000b100d37836 */ /* 0x040fe40000000000 */
[C---:B------:R-:W-:Y:S02]  /*27250*/  VIADD R213, R0.reuse, 0xc1 ;  /* 0x000000c100d57836 */ /* 0x040fe40000000000 */
[C---:B------:R-:W-:Y:S01]  /*27260*/  VIADD R191, R0.reuse, 0x68 ;  /* 0x0000006800bf7836 */ /* 0x040fe20000000000 */
[-C--:B------:R-:W-:Y:S01]  /*27270*/  ISETP.GE.AND P3, PT, R211, R227.reuse, PT ;  /* 0x000000e3d300720c */ /* 0x080fe20003f66270 */
[C---:B------:R-:W-:Y:S02]  /*27280*/  VIADD R205, R0.reuse, 0x99 ;  /* 0x0000009900cd7836 */ /* 0x040fe40000000000 */
[----:B------:R-:W-:Y:S01]  /*27290*/  VIADD R200, R0, 0x89 ;  /* 0x0000008900c87836 */ /* 0x000fe20000000000 */
[----:B------:R-:W-:Y:S01]  /*272a0*/  FSEL R48, R48, -INF , P3 ;  /* 0xff80000030307808 */ /* 0x000fe20001800000 */
        /* <DEDUP_REMOVED lines=11> */
[----:B------:R-:W-:Y:S01]  /*27360*/  VIADD R204, R0, 0xa0 ;  /* 0x000000a000cc7836 */ /* 0x000fe20000000000 */
[----:B------:R-:W-:Y:S01]  /*27370*/  ISETP.GE.AND P3, PT, R230, R227, PT ;  /* 0x000000e3e600720c */ /* 0x000fe20003f66270 */
[C---:B------:R-:W-:Y:S02]  /*27380*/  VIADD R216, R0.reuse, 0xd0 ;  /* 0x000000d000d87836 */ /* 0x040fe40000000000 */
[----:B------:R-:W-:Y:S01]  /*27390*/  VIADD R238, R0, 0xf0 ;  /* 0x000000f000ee7836 */ /* 0x000fe20000000000 */
[----:B------:R-:W-:Y:S01]  /*273a0*/  FSEL R66, R66, -INF , P3 ;  /* 0xff80000042427808 */ /* 0x000fe20001800000 */
[C---:B------:R-:W-:Y:S01]  /*273b0*/  VIADD R212, R0.reuse, 0xb9 ;  /* 0x000000b900d47836 */ /* 0x040fe20000000000 */
[-C--:B------:R-:W-:Y:S01]  /*273c0*/  ISETP.GE.AND P3, PT, R117, R229.reuse, PT ;  /* 0x000000e57500720c */ /* 0x080fe20003f66270 */
[C---:B------:R-:W-:Y:S02]  /*273d0*/  VIADD R214, R0.reuse, 0xc0 ;  /* 0x000000c000d67836 */ /* 0x040fe40000000000 */
[C---:B------:R-:W-:Y:S01]  /*273e0*/  VIADD R226, R0.reuse, 0xe8 ;  /* 0x000000e800e27836 */ /* 0x040fe20000000000 */
[----:B----4-:R-:W-:Y:S01]  /*273f0*/  FSEL R129, R15, -INF , !P3 ;  /* 0xff8000000f817808 */ /* 0x010fe20005800000 */
[C---:B------:R-:W-:Y:S01]  /*27400*/  VIADD R218, R0.reuse, 0xd1 ;  /* 0x000000d100da7836 */ /* 0x040fe20000000000 */
[----:B------:R-:W-:Y:S01]  /*27410*/  ISETP.GE.AND P3, PT, R177, R229, PT ;  /* 0x000000e5b100720c */ /* 0x000fe20003f66270 */
[C---:B------:R-:W-:Y:S02]  /*27420*/  VIADD R183, R0.reuse, 0x48 ;  /* 0x0000004800b77836 */ /* 0x040fe40000000000 */
[C---:B------:R-:W-:Y:S02]  /*27430*/  VIADD R236, R0.reuse, 0xe9 ;  /* 0x000000e900ec7836 */ /* 0x040fe40000000000 */
[----:B------:R-:W-:Y:S02]  /*27440*/  IMAD.MOV.U32 R73, RZ, RZ, R190 ;  /* 0x000000ffff497224 */ /* 0x000fe400078e00be */
[C---:B------:R-:W-:Y:S02]  /*27450*/  VIADD R190, R0.reuse, 0x60 ;  /* 0x0000006000be7836 */ /* 0x040fe40000000000 */
[C---:B------:R-:W-:Y:S02]  /*27460*/  VIADD R196, R0.reuse, 0x78 ;  /* 0x0000007800c47836 */ /* 0x040fe40000000000 */
[C---:B------:R-:W-:Y:S02]  /*27470*/  VIADD R202, R0.reuse, 0x90 ;  /* 0x0000009000ca7836 */ /* 0x040fe40000000000 */
[C---:B------:R-:W-:Y:S02]  /*27480*/  VIADD R209, R0.reuse, 0xb0 ;  /* 0x000000b000d17836 */ /* 0x040fe40000000000 */
[C---:B------:R-:W-:Y:S02]  /*27490*/  VIADD R215, R0.reuse, 0xc8 ;  /* 0x000000c800d77836 */ /* 0x040fe40000000000 */
[C---:B------:R-:W-:Y:S02]  /*274a0*/  VIADD R224, R0.reuse, 0xe0 ;  /* 0x000000e000e07836 */ /* 0x040fe40000000000 */
[C---:B------:R-:W-:Y:S02]  /*274b0*/  VIADD R239, R0.reuse, 0xf8 ;  /* 0x000000f800ef7836 */ /* 0x040fe40000000000 */
[----:B------:R-:W-:Y:S02]  /*274c0*/  VIADD R240, R0, 0xf9 ;  /* 0x000000f900f07836 */ /* 0x000fe40000000000 */
[----:B---3--:R-:W-:Y:S02]  /*274d0*/  IMAD.MOV.U32 R90, RZ, RZ, R87 ;  /* 0x000000ffff5a7224 */ /* 0x008fe400078e0057 */
[----:B------:R-:W-:Y:S02]  /*274e0*/  IMAD.MOV.U32 R87, RZ, RZ, R58 ;  /* 0x000000ffff577224 */ /* 0x000fe400078e003a */
[----:B------:R-:W3:Y:S01]  /*274f0*/  LDL.LU R58, [R1+0x50] ;  /* 0x00005000013a7983 */ /* 0x000ee20000300800 */
[----:B------:R-:W-:Y:S02]  /*27500*/  IMAD.MOV.U32 R91, RZ, RZ, R90 ;  /* 0x000000ffff5b7224 */ /* 0x000fe400078e005a */
[----:B------:R-:W-:Y:S02]  /*27510*/  IMAD.MOV.U32 R90, RZ, RZ, R87 ;  /* 0x000000ffff5a7224 */ /* 0x000fe400078e0057 */
[----:B------:R-:W-:Y:S02]  /*27520*/  IMAD.MOV.U32 R87, RZ, RZ, R7 ;  /* 0x000000ffff577224 */ /* 0x000fe400078e0007 */
[----:B------:R-:W4:Y:S01]  /*27530*/  LDL.LU R7, [R1+0x3c] ;  /* 0x00003c0001077983 */ /* 0x000f220000300800 */
        /* <DEDUP_REMOVED lines=12> */
[----:B------:R-:W-:Y:S04]  /*27600*/  IMAD.MOV.U32 R111, RZ, RZ, R106 ;  /* 0x000000ffff6f7224 */ /* 0x000fe800078e006a */
[----:B------:R-:W-:Y:S02]  /*27610*/  IMAD.MOV.U32 R115, RZ, RZ, R111 ;  /* 0x000000ffff737224 */ /* 0x000fe400078e006f */
[----:B----4-:R-:W-:Y:S02]  /*27620*/  IMAD.MOV.U32 R87, RZ, RZ, R7 ;  /* 0x000000ffff577224 */ /* 0x010fe400078e0007 */
        /* <DEDUP_REMOVED lines=19> */
[-C--:B------:R-:W-:Y:S02]  /*27760*/  ISETP.GE.AND P2, PT, R197, R227.reuse, PT ;  /* 0x000000e3c500720c */ /* 0x080fe40003f46270 */
[-C--:B------:R-:W-:Y:S02]  /*27770*/  ISETP.GE.AND P4, PT, R183, R227.reuse, PT ;  /* 0x000000e3b700720c */ /* 0x080fe40003f86270 */
[----:B------:R-:W-:Y:S02]  /*27780*/  FSEL R33, R33, -INF , P2 ;  /* 0xff80000021217808 */ /* 0x000fe40001000000 */
[-C--:B------:R-:W-:Y:S02]  /*27790*/  ISETP.GE.AND P2, PT, R205, R227.reuse, PT ;  /* 0x000000e3cd00720c */ /* 0x080fe40003f46270 */
[----:B------:R-:W-:Y:S01]  /*277a0*/  FSEL R123, R9, -INF , !P3 ;  /* 0xff800000097b7808 */ /* 0x000fe20005800000 */
[----:B------:R-:W-:Y:S01]  /*277b0*/  IMAD.MOV.U32 R9, RZ, RZ, R101 ;  /* 0x000000ffff097224 */ /* 0x000fe200078e0065 */
[----:B------:R-:W-:Y:S02]  /*277c0*/  FSEL R42, R42, -INF , P2 ;  /* 0xff8000002a2a7808 */ /* 0x000fe40001000000 */
[----:B------:R-:W-:Y:S02]  /*277d0*/  ISETP.GE.AND P2, PT, R210, R227, PT ;  /* 0x000000e3d200720c */ /* 0x000fe40003f46270 */
[----:B------:R-:W-:Y:S02]  /*277e0*/  ISETP.GE.AND P3, PT, R183, R229, PT ;  /* 0x000000e5b700720c */ /* 0x000fe40003f66270 */
[----:B------:R-:W-:Y:S02]  /*277f0*/  FSEL R57, R57, -INF , P2 ;  /* 0xff80000039397808 */ /* 0x000fe40001000000 */
[-C--:B------:R-:W-:Y:S04]  /*27800*/  ISETP.GE.AND P2, PT, R216, R227.reuse, PT ;  /* 0x000000e3d800720c */ /* 0x080fe80003f46270 */
[----:B------:R-:W-:Y:S02]  /*27810*/  FSEL R51, R51, -INF , P2 ;  /* 0xff80000033337808 */ /* 0x000fe40001000000 */
[----:B------:R-:W-:Y:S04]  /*27820*/  ISETP.GE.AND P2, PT, R226, R227, PT ;  /* 0x000000e3e200720c */ /* 0x000fe80003f46270 */
[----:B------:R-:W-:Y:S02]  /*27830*/  FSEL R67, R67, -INF , P2 ;  /* 0xff80000043437808 */ /* 0x000fe40001000000 */
[----:B------:R-:W-:Y:S01]  /*27840*/  ISETP.GE.AND P2, PT, R76, R229, PT ;  /* 0x000000e54c00720c */ /* 0x000fe20003f46270 */
[----:B----4-:R-:W-:Y:S02]  /*27850*/  IMAD.MOV.U32 R7, RZ, RZ, R6 ;  /* 0x000000ffff077224 */ /* 0x010fe400078e0006 */
[----:B------:R-:W-:Y:S02]  /*27860*/  IMAD.MOV.U32 R6, RZ, RZ, R5 ;  /* 0x000000ffff067224 */ /* 0x000fe400078e0005 */
[----:B------:R-:W4:Y:S01]  /*27870*/  LDL.LU R5, [R1+0x40] ;  /* 0x0000400001057983 */ /* 0x000f220000300800 */
[----:B------:R-:W-:Y:S01]  /*27880*/  IMAD.MOV.U32 R118, RZ, RZ, R7 ;  /* 0x000000ffff767224 */ /* 0x000fe200078e0007 */
[----:B------:R-:W-:Y:S01]  /*27890*/  FSEL R7, R170, -INF , P5 ;  /* 0xff800000aa077808 */ /* 0x000fe20002800000 */
[----:B------:R-:W-:Y:S01]  /*278a0*/  IMAD.MOV.U32 R111, RZ, RZ, R6 ;  /* 0x000000ffff6f7224 */ /* 0x000fe200078e0006 */
[----:B------:R-:W-:Y:S01]  /*278b0*/  FSEL R6, R169, -INF , P0 ;  /* 0xff800000a9067808 */ /* 0x000fe20000000000 */
[----:B------:R-:W5:Y:S01]  /*278c0*/  LDL.LU R87, [R1+0x4] ;  /* 0x0000040001577983 */ /* 0x000f620000300800 */
[-C--:B------:R-:W-:Y:S02]  /*278d0*/  ISETP.GE.AND P0, PT, R185, R227.reuse, PT ;  /* 0x000000e3b900720c */ /* 0x080fe40003f06270 */
[-C--:B------:R-:W-:Y:S01]  /*278e0*/  ISETP.GE.AND P5, PT, R184, R227.reuse, PT ;  /* 0x000000e3b800720c */ /* 0x080fe20003fa6270 */
[----:B------:R-:W2:Y:S01]  /*278f0*/  LDL.LU R90, [R1+0x8] ;  /* 0x00000800015a7983 */ /* 0x000ea20000300800 */
[----:B------:R-:W-:Y:S02]  /*27900*/  FSEL R21, R21, -INF , P0 ;  /* 0xff80000015157808 */ /* 0x000fe40000000000 */
[-C--:B------:R-:W-:Y:S02]  /*27910*/  ISETP.GE.AND P0, PT, R193, R227.reuse, PT ;  /* 0x000000e3c100720c */ /* 0x080fe40003f06270 */
[----:B------:R-:W-:Y:S02]  /*27920*/  FSEL R22, R22, -INF , P5 ;  /* 0xff80000016167808 */ /* 0x000fe40002800000 */
        /* <DEDUP_REMOVED lines=31> */
[----:B------:R-:W-:Y:S02]  /*27b20*/  FSEL R72, R72, -INF , P0 ;  /* 0xff80000048487808 */ /* 0x000fe40000000000 */
[----:B------:R-:W-:Y:S02]  /*27b30*/  ISETP.GE.AND P0, PT, R104, R229, PT ;  /* 0x000000e56800720c */ /* 0x000fe40003f06270 */
[----:B------:R-:W-:Y:S02]  /*27b40*/  FSEL R56, R56, -INF , P6 ;  /* 0xff80000038387808 */ /* 0x000fe40003000000 */
[----:B------:R-:W-:Y:S02]  /*27b50*/  FSEL R71, R71, -INF , P5 ;  /* 0xff80000047477808 */ /* 0x000fe40002800000 */
[----:B------:R-:W-:Y:S02]  /*27b60*/  ISETP.GE.AND P6, PT, R218, R227, PT ;  /* 0x000000e3da00720c */ /* 0x000fe40003fc6270 */
        /* <DEDUP_REMOVED lines=8> */
[----:B------:R-:W-:Y:S02]  /*27bf0*/  ISETP.GE.AND P5, PT, R178, R229, PT ;  /* 0x000000e5b200720c */ /* 0x000fe40003fa6270 */
[----:B------:R-:W-:Y:S02]  /*27c00*/  FSEL R3, R37, -INF , P4 ;  /* 0xff80000025037808 */ /* 0x000fe40002000000 */
[----:B------:R-:W-:Y:S01]  /*27c10*/  FSEL R124, R10, -INF , !P0 ;  /* 0xff8000000a7c7808 */ /* 0x000fe20004000000 */
[----:B------:R-:W-:Y:S01]  /*27c20*/  IMAD.MOV.U32 R10, RZ, RZ, R102 ;  /* 0x000000ffff0a7224 */ /* 0x000fe200078e0066 */
[----:B------:R-:W-:Y:S02]  /*27c30*/  ISETP.GE.AND P4, PT, R190, R227, PT ;  /* 0x000000e3be00720c */ /* 0x000fe40003f86270 */
        /* <DEDUP_REMOVED lines=8> */
[----:B------:R-:W-:Y:S02]  /*27cc0*/  FSEL R26, R26, -INF , P4 ;  /* 0xff8000001a1a7808 */ /* 0x000fe40002000000 */
[----:B------:R-:W-:Y:S02]  /*27cd0*/  ISETP.GE.AND P3, PT, R190, R229, PT ;  /* 0x000000e5be00720c */ /* 0x000fe40003f66270 */
[-C--:B------:R-:W-:Y:S02]  /*27ce0*/  ISETP.GE.AND P4, PT, R196, R227.reuse, PT ;  /* 0x000000e3c400720c */ /* 0x080fe40003f86270 */
[----:B------:R-:W-:Y:S01]  /*27cf0*/  FSEL R128, R14, -INF , !P6 ;  /* 0xff8000000e807808 */ /* 0x000fe20007000000 */
[----:B------:R-:W-:Y:S01]  /*27d00*/  IMAD.MOV.U32 R14, RZ, RZ, R111 ;  /* 0x000000ffff0e7224 */ /* 0x000fe200078e006f */
[----:B------:R-:W-:Y:S02]  /*27d10*/  FSEL R32, R32, -INF , P4 ;  /* 0xff80000020207808 */ /* 0x000fe40002000000 */
[C---:B------:R-:W-:Y:S02]  /*27d20*/  ISETP.GE.AND P4, PT, R202.reuse, R227, PT ;  /* 0x000000e3ca00720c */ /* 0x040fe40003f86270 */
[----:B------:R-:W-:Y:S02]  /*27d30*/  ISETP.GE.AND P6, PT, R202, R229, PT ;  /* 0x000000e5ca00720c */ /* 0x000fe40003fc6270 */
[----:B------:R-:W-:Y:S02]  /*27d40*/  FSEL R39, R39, -INF , P4 ;  /* 0xff80000027277808 */ /* 0x000fe40002000000 */
[-C--:B------:R-:W-:Y:S02]  /*27d50*/  ISETP.GE.AND P4, PT, R209, R227.reuse, PT ;  /* 0x000000e3d100720c */ /* 0x080fe40003f86270 */
[----:B------:R-:W-:Y:S02]  /*27d60*/  FMNMX3.FTZ R37, R2, R170, R169, !PT ;  /* 0x000000aa02257276 */ /* 0x000fe400078100a9 */
[----:B------:R-:W-:Y:S02]  /*27d70*/  FSEL R46, R46, -INF , P4 ;  /* 0xff8000002e2e7808 */ /* 0x000fe40002000000 */
[-C--:B------:R-:W-:Y:S04]  /*27d80*/  ISETP.GE.AND P4, PT, R215, R227.reuse, PT ;  /* 0x000000e3d700720c */ /* 0x080fe80003f86270 */
[----:B------:R-:W-:Y:S02]  /*27d90*/  FSEL R53, R53, -INF , P4 ;  /* 0xff80000035357808 */ /* 0x000fe40002000000 */
[-C--:B------:R-:W-:Y:S04]  /*27da0*/  ISETP.GE.AND P4, PT, R224, R227.reuse, PT ;  /* 0x000000e3e000720c */ /* 0x080fe80003f86270 */
[----:B------:R-:W-:Y:S02]  /*27db0*/  FSEL R64, R64, -INF , P4 ;  /* 0xff80000040407808 */ /* 0x000fe40002000000 */
[----:B------:R-:W-:Y:S04]  /*27dc0*/  ISETP.GE.AND P4, PT, R239, R227, PT ;  /* 0x000000e3ef00720c */ /* 0x000fe80003f86270 */
[----:B------:R-:W-:Y:S02]  /*27dd0*/  FSEL R74, R74, -INF , P4 ;  /* 0xff8000004a4a7808 */ /* 0x000fe40002000000 */
[-C--:B------:R-:W-:Y:S04]  /*27de0*/  ISETP.GE.AND P4, PT, R175, R229.reuse, PT ;  /* 0x000000e5af00720c */ /* 0x080fe80003f86270 */
[----:B------:R-:W-:Y:S01]  /*27df0*/  FSEL R125, R11, -INF , !P4 ;  /* 0xff8000000b7d7808 */ /* 0x000fe20006000000 */
[----:B------:R-:W-:Y:S01]  /*27e00*/  IMAD.MOV.U32 R11, RZ, RZ, R105 ;  /* 0x000000ffff0b7224 */ /* 0x000fe200078e0069 */
[----:B------:R-:W-:Y:S01]  /*27e10*/  ISETP.GE.AND P4, PT, R181, R229, PT ;  /* 0x000000e5b500720c */ /* 0x000fe20003f86270 */
[----:B----4-:R-:W-:Y:S01]  /*27e20*/  IMAD.MOV.U32 R112, RZ, RZ, R5 ;  /* 0x000000ffff707224 */ /* 0x010fe200078e0005 */
[----:B------:R-:W-:Y:S02]  /*27e30*/  FSEL R5, R168, -INF , P1 ;  /* 0xff800000a8057808 */ /* 0x000fe40000800000 */
[-C--:B------:R-:W-:Y:S01]  /*27e40*/  ISETP.GE.AND P1, PT, R191, R227.reuse, PT ;  /* 0x000000e3bf00720c */ /* 0x080fe20003f26270 */
[----:B------:R-:W-:Y:S01]  /*27e50*/  IMAD.MOV.U32 R15, RZ, RZ, R112 ;  /* 0x000000ffff0f7224 */ /* 0x000fe200078e0070 */
[----:B------:R-:W-:Y:S01]  /*27e60*/  FSEL R168, R19, -INF , !P2 ;  /* 0xff80000013a87808 */ /* 0x000fe20005000000 */
[----:B------:R-:W-:Y:S01]  /*27e70*/  IMAD.MOV.U32 R19, RZ, RZ, R118 ;  /* 0x000000ffff137224 */ /* 0x000fe200078e0076 */
[----:B------:R-:W-:Y:S02]  /*27e80*/  FSEL R27, R27, -INF , P1 ;  /* 0xff8000001b1b7808 */ /* 0x000fe40000800000 */
[----:B------:R-:W-:Y:S02]  /*27e90*/  ISETP.GE.AND P1, PT, R199, R227, PT ;  /* 0x000000e3c700720c */ /* 0x000fe40003f26270 */
[----:B------:R-:W-:Y:S02]  /*27ea0*/  ISETP.GE.AND P2, PT, R173, R229, PT ;  /* 0x000000e5ad00720c */ /* 0x000fe40003f46270 */
[----:B------:R-:W-:Y:S02]  /*27eb0*/  FSEL R35, R35, -INF , P1 ;  /* 0xff80000023237808 */ /* 0x000fe40000800000 */
[-C--:B------:R-:W-:Y:S02]  /*27ec0*/  ISETP.GE.AND P1, PT, R204, R227.reuse, PT ;  /* 0x000000e3cc00720c */ /* 0x080fe40003f26270 */
[----:B------:R-:W-:Y:S02]  /*27ed0*/  FSEL R118, R4, -INF , !P0 ;  /* 0xff80000004767808 */ /* 0x000fe40004000000 */
[----:B------:R-:W-:Y:S02]  /*27ee0*/  FSEL R44, R44, -INF , P1 ;  /* 0xff8000002c2c7808 */ /* 0x000fe40000800000 */
[----:B------:R-:W-:Y:S02]  /*27ef0*/  ISETP.GE.AND P1, PT, R214, R227, PT ;  /* 0x000000e3d600720c */ /* 0x000fe40003f26270 */
[----:B------:R-:W-:Y:S02]  /*27f00*/  ISETP.GE.AND P0, PT, R188, R229, PT ;  /* 0x000000e5bc00720c */ /* 0x000fe40003f06270 */
[----:B------:R-:W-:Y:S02]  /*27f10*/  FSEL R55, R55, -INF , P1 ;  /* 0xff80000037377808 */ /* 0x000fe40000800000 */
[----:B------:R-:W-:Y:S02]  /*27f20*/  ISETP.GE.AND P1, PT, R236, R227, PT ;  /* 0x000000e3ec00720c */ /* 0x000fe40003f26270 */
[----:B------:R-:W-:Y:S01]  /*27f30*/  FSEL R127, R13, -INF , !P2 ;  /* 0xff8000000d7f7808 */ /* 0x000fe20005000000 */
[----:B------:R-:W-:Y:S01]  /*27f40*/  IMAD.MOV.U32 R13, RZ, RZ, R109 ;  /* 0x000000ffff0d7224 */ /* 0x000fe200078e006d */
[----:B------:R-:W-:Y:S02]  /*27f50*/  FSEL R69, R69, -INF , P1 ;  /* 0xff80000045457808 */ /* 0x000fe40000800000 */
[-C--:B------:R-:W-:Y:S02]  /*27f60*/  ISETP.GE.AND P1, PT, R94, R229.reuse, PT ;  /* 0x000000e55e00720c */ /* 0x080fe40003f26270 */
        /* <DEDUP_REMOVED lines=18> */
[----:B-----5:R-:W-:Y:S01]  /*28090*/  IMAD.MOV.U32 R9, RZ, RZ, R87 ;  /* 0x000000ffff097224 */ /* 0x020fe200078e0057 */
[----:B------:R-:W-:Y:S01]  /*280a0*/  FSEL R96, R32, -INF , !P3 ;  /* 0xff80000020607808 */ /* 0x000fe20005800000 */
        /* <DEDUP_REMOVED lines=8> */
[----:B------:R-:W4:Y:S01]  /*28130*/  LDL.LU R30, [R1+0x38] ;  /* 0x00003800011e7983 */ /* 0x000f220000300800 */
[----:B------:R-:W-:Y:S01]  /*28140*/  FSEL R121, R7, -INF , !P2 ;  /* 0xff80000007797808 */ /* 0x000fe20005000000 */
[----:B------:R-:W-:Y:S01]  /*28150*/  IMAD.MOV.U32 R8, RZ, RZ, R13 ;  /* 0x000000ffff087224 */ /* 0x000fe200078e000d */
[-C--:B------:R-:W-:Y:S01]  /*28160*/  ISETP.GE.AND P2, PT, R185, R229.reuse, PT ;  /* 0x000000e5b900720c */ /* 0x080fe20003f46270 */
[----:B------:R-:W-:Y:S01]  /*28170*/  IMAD.MOV.U32 R7, RZ, RZ, R11 ;  /* 0x000000ffff077224 */ /* 0x000fe200078e000b */
[-C--:B------:R-:W-:Y:S01]  /*28180*/  ISETP.GE.AND P4, PT, R187, R229.reuse, PT ;  /* 0x000000e5bb00720c */ /* 0x080fe20003f86270 */
[----:B------:R-:W-:Y:S01]  /*28190*/  IMAD.MOV.U32 R13, RZ, RZ, R18 ;  /* 0x000000ffff0d7224 */ /* 0x000fe200078e0012 */
[----:B------:R-:W-:Y:S01]  /*281a0*/  FSEL R114, R21, -INF , !P2 ;  /* 0xff80000015727808 */ /* 0x000fe20005000000 */
[----:B------:R-:W-:Y:S01]  /*281b0*/  IMAD.MOV.U32 R11, RZ, RZ, R65 ;  /* 0x000000ffff0b7224 */ /* 0x000fe200078e0041 */
[-C--:B------:R-:W-:Y:S01]  /*281c0*/  ISETP.GE.AND P2, PT, R191, R229.reuse, PT ;  /* 0x000000e5bf00720c */ /* 0x080fe20003f46270 */
[----:B------:R-:W-:Y:S01]  /*281d0*/  IMAD.MOV.U32 R18, RZ, RZ, R88 ;  /* 0x000000ffff127224 */ /* 0x000fe200078e0058 */
[----:B------:R-:W-:Y:S01]  /*281e0*/  FSEL R112, R25, -INF , !P4 ;  /* 0xff80000019707808 */ /* 0x000fe20006000000 */
[----:B--2---:R-:W-:Y:S01]  /*281f0*/  IMAD.MOV.U32 R25, RZ, RZ, R90 ;  /* 0x000000ffff197224 */ /* 0x004fe200078e005a */
[-C--:B------:R-:W-:Y:S01]  /*28200*/  ISETP.GE.AND P4, PT, R192, R229.reuse, PT ;  /* 0x000000e5c000720c */ /* 0x080fe20003f86270 */
        /* <DEDUP_REMOVED lines=22> */
[----:B---3--:R-:W-:Y:S01]  /*28370*/  IMAD.MOV.U32 R6, RZ, RZ, R58 ;  /* 0x000000ffff067224 */ /* 0x008fe200078e003a */
        /* <DEDUP_REMOVED lines=21> */
[-C--:B------:R-:W-:Y:S02]  /*284d0*/  ISETP.GE.AND P0, PT, R211, R229.reuse, PT ;  /* 0x000000e5d300720c */ /* 0x080fe40003f06270 */
[-C--:B------:R-:W-:Y:S02]  /*284e0*/  ISETP.GE.AND P2, PT, R210, R229.reuse, PT ;  /* 0x000000e5d200720c */ /* 0x080fe40003f46270 */
[-C--:B------:R-:W-:Y:S02]  /*284f0*/  ISETP.GE.AND P3, PT, R217, R229.reuse, PT ;  /* 0x000000e5d900720c */ /* 0x080fe40003f66270 */
[-C--:B------:R-:W-:Y:S02]  /*28500*/  ISETP.GE.AND P6, PT, R204, R229.reuse, PT ;  /* 0x000000e5cc00720c */ /* 0x080fe40003fc6270 */
[-C--:B------:R-:W-:Y:S02]  /*28510*/  ISETP.GE.AND P4, PT, R219, R229.reuse, PT ;  /* 0x000000e5db00720c */ /* 0x080fe40003f86270 */
[----:B------:R-:W-:Y:S02]  /*28520*/  FSEL R58, R48, -INF , !P0 ;  /* 0xff800000303a7808 */ /* 0x000fe40004000000 */
[----:B------:R-:W-:Y:S02]  /*28530*/  FSEL R57, R57, -INF , !P2 ;  /* 0xff80000039397808 */ /* 0x000fe40005000000 */
        /* <DEDUP_REMOVED lines=43> */
[----:B------:R-:W-:Y:S02]  /*287f0*/  ISETP.GE.AND P4, PT, R238, R229, PT ;  /* 0x000000e5ee00720c */ /* 0x000fe40003f86270 */
[----:B------:R-:W-:Y:S02]  /*28800*/  FMNMX3.FTZ R37, R37, R101, R98, !PT ;  /* 0x0000006525257276 */ /* 0x000fe40007810062 */
[-C--:B------:R-:W-:Y:S02]  /*28810*/  ISETP.GE.AND P3, PT, R237, R229.reuse, PT ;  /* 0x000000e5ed00720c */ /* 0x080fe40003f66270 */
[----:B------:R-:W-:Y:S02]  /*28820*/  FMNMX3.FTZ R37, R37, R96, R91, !PT ;  /* 0x0000006025257276 */ /* 0x000fe4000781005b */
[-C--:B------:R-:W-:Y:S02]  /*28830*/  ISETP.GE.AND P2, PT, R239, R229.reuse, PT ;  /* 0x000000e5ef00720c */ /* 0x080fe40003f46270 */
[----:B------:R-:W-:Y:S02]  /*28840*/  FMNMX3.FTZ R37, R37, R90, R88, !PT ;  /* 0x0000005a25257276 */ /* 0x000fe40007810058 */
[----:B------:R-:W-:Y:S02]  /*28850*/  ISETP.GE.AND P1, PT, R240, R229, PT ;  /* 0x000000e5f000720c */ /* 0x000fe40003f26270 */
[----:B------:R-:W-:Y:S02]  /*28860*/  FMNMX3.FTZ R37, R37, R87, R84, !PT ;  /* 0x0000005725257276 */ /* 0x000fe40007810054 */
[----:B------:R-:W-:Y:S02]  /*28870*/  FSEL R3, R79, -INF , P0 ;  /* 0xff8000004f037808 */ /* 0x000fe40000000000 */
[----:B------:R-:W-:Y:S02]  /*28880*/  FMNMX3.FTZ R37, R37, R80, R77, !PT ;  /* 0x0000005025257276 */ /* 0x000fe4000781004d */
[----:B------:R-:W-:Y:S02]  /*28890*/  FSEL R43, R71, -INF , !P4 ;  /* 0xff800000472b7808 */ /* 0x000fe40006000000 */
        /* <DEDUP_REMOVED lines=11> */
[-C--:B------:R-:W-:Y:S02]  /*28950*/  ISETP.GE.AND P2, PT, R76, R228.reuse, PT ;  /* 0x000000e44c00720c */ /* 0x080fe40003f46270 */
[----:B------:R-:W-:Y:S02]  /*28960*/  FMNMX3.FTZ R37, R37, R53, R52, !PT ;  /* 0x0000003525257276 */ /* 0x000fe40007810034 */
[----:B------:R-:W-:Y:S02]  /*28970*/  FSEL R6, R6, -INF , P0 ;  /* 0xff80000006067808 */ /* 0x000fe40000000000 */
        /* <DEDUP_REMOVED lines=12> */
[----:B------:R-:W-:Y:S01]  /*28a40*/  FSEL R20, R20, -INF , P1 ;  /* 0xff80000014147808 */ /* 0x000fe20000800000 */
[----:B------:R-:W1:Y:S01]  /*28a50*/  SHFL.BFLY PT, R3, R37, 0x2, 0x1f ;  /* 0x0c401f0025037f89 */ /* 0x000e6200000e0000 */
        /* <DEDUP_REMOVED lines=12> */
[----:B-1----:R-:W-:Y:S02]  /*28b20*/  FMNMX.FTZ R37, R37, R3, !PT ;  /* 0x0000000325257209 */ /* 0x002fe40007810000 */
[-C--:B------:R-:W-:Y:S02]  /*28b30*/  ISETP.GE.AND P4, PT, R0, R231.reuse, PT ;  /* 0x000000e70000720c */ /* 0x080fe40003f86270 */
[----:B------:R-:W-:Y:S01]  /*28b40*/  FSEL R5, R5, -INF , P1 ;  /* 0xff80000005057808 */ /* 0x000fe20000800000 */
[----:B------:R-:W1:Y:S01]  /*28b50*/  SHFL.BFLY PT, R3, R37, 0x1, 0x1f ;  /* 0x0c201f0025037f89 */ /* 0x000e6200000e0000 */
[-C--:B------:R-:W-:Y:S02]  /*28b60*/  ISETP.GE.AND P3, PT, R104, R228.reuse, PT ;  /* 0x000000e46800720c */ /* 0x080fe40003f66270 */
        /* <DEDUP_REMOVED lines=9> */
[----:B------:R-:W-:Y:S02]  /*28c00*/  FSEL R23, R23, -INF , !P5 ;  /* 0xff80000017177808 */ /* 0x000fe40006800000 */
[----:B------:R-:W-:Y:S02]  /*28c10*/  ISETP.GE.AND P5, PT, R171, R231, PT ;  /* 0x000000e7ab00720c */ /* 0x000fe40003fa6270 */
[----:B-1----:R-:W-:Y:S01]  /*28c20*/  FMNMX.FTZ R37, R37, R3, !PT ;  /* 0x0000000325257209 */ /* 0x002fe20007810000 */
[----:B----4-:R-:W-:Y:S01]  /*28c30*/  IMAD.MOV.U32 R32, RZ, RZ, R30 ;  /* 0x000000ffff207224 */ /* 0x010fe200078e001e */
[----:B------:R-:W-:Y:S01]  /*28c40*/  FSEL R171, R17, -INF , !P5 ;  /* 0xff80000011ab7808 */ /* 0x000fe20006800000 */
[----:B------:R-:W-:Y:S01]  /*28c50*/  IMAD.MOV.U32 R30, RZ, RZ, R31 ;  /* 0x000000ffff1e7224 */ /* 0x000fe200078e001f */
[-C--:B------:R-:W-:Y:S01]  /*28c60*/  ISETP.GE.AND P5, PT, R177, R231.reuse, PT ;  /* 0x000000e7b100720c */ /* 0x080fe20003fa6270 */
[----:B------:R-:W2:Y:S01]  /*28c70*/  LDL.LU R31, [R1+0x10] ;  /* 0x00001000011f7983 */ /* 0x000ea20000300800 */
[----:B------:R-:W-:Y:S02]  /*28c80*/  IMAD.MOV.U32 R35, RZ, RZ, R32 ;  /* 0x000000ffff237224 */ /* 0x000fe400078e0020 */
[----:B------:R-:W-:Y:S02]  /*28c90*/  FSEL R177, R12, -INF , !P5 ;  /* 0xff8000000cb17808 */ /* 0x000fe40006800000 */
[----:B------:R-:W-:Y:S01]  /*28ca0*/  IMAD.MOV.U32 R38, RZ, RZ, R35 ;  /* 0x000000ffff267224 */ /* 0x000fe200078e0023 */
[-C--:B------:R-:W-:Y:S03]  /*28cb0*/  ISETP.GE.AND P5, PT, R182, R231.reuse, PT ;  /* 0x000000e7b600720c */ /* 0x080fe60003fa6270 */
[----:B------:R-:W-:Y:S02]  /*28cc0*/  IMAD.MOV.U32 R36, RZ, RZ, R38 ;  /* 0x000000ffff247224 */ /* 0x000fe400078e0026 */
[----:B--2---:R-:W-:Y:S02]  /*28cd0*/  IMAD.MOV.U32 R32, RZ, RZ, R31 ;  /* 0x000000ffff207224 */ /* 0x004fe400078e001f */
[----:B------:R-:W-:Y:S02]  /*28ce0*/  IMAD.MOV.U32 R31, RZ, RZ, R11 ;  /* 0x000000ffff1f7224 */ /* 0x000fe400078e000b */
[----:B------:R-:W2:Y:S02]  /*28cf0*/  LDL.LU R11, [R1] ;  /* 0x00000000010b7983 */ /* 0x000ea40000300800 */
[----:B--2---:R-:W-:Y:S02]  /*28d00*/  IMAD.MOV.U32 R35, RZ, RZ, R11 ;  /* 0x000000ffff237224 */ /* 0x004fe400078e000b */
[----:B------:R-:W-:Y:S02]  /*28d10*/  IMAD.MOV.U32 R11, RZ, RZ, R172 ;  /* 0x000000ffff0b7224 */ /* 0x000fe400078e00ac */
[----:B------:R-:W-:Y:S01]  /*28d20*/  IMAD.MOV.U32 R38, RZ, RZ, R35 ;  /* 0x000000ffff267224 */ /* 0x000fe200078e0023 */
[----:B------:R-:W2:Y:S01]  /*28d30*/  LDL.LU R172, [R1+0x24] ;  /* 0x0000240001ac7983 */ /* 0x000ea20000300800 */
[----:B------:R-:W-:Y:S01]  /*28d40*/  IMAD.MOV.U32 R35, RZ, RZ, R10 ;  /* 0x000000ffff237224 */ /* 0x000fe200078e000a */
[----:B------:R-:W-:Y:S01]  /*28d50*/  FSEL R11, R11, -INF , P2 ;  /* 0xff8000000b0b7808 */ /* 0x000fe20001000000 */
[----:B------:R-:W-:Y:S01]  /*28d60*/  IMAD.MOV.U32 R39, RZ, RZ, R38 ;  /* 0x000000ffff277224 */ /* 0x000fe200078e0026 */
[----:B------:R-:W3:Y:S01]  /*28d70*/  LDL.LU R10, [R1+0x34] ;  /* 0x00003400010a7983 */ /* 0x000ee20000300800 */
[----:B------:R-:W-:Y:S01]  /*28d80*/  IMAD.MOV.U32 R38, RZ, RZ, R35 ;  /* 0x000000ffff267224 */ /* 0x000fe200078e0023 */
[-C--:B------:R-:W-:Y:S01]  /*28d90*/  ISETP.GE.AND P2, PT, R180, R228.reuse, PT ;  /* 0x000000e4b400720c */ /* 0x080fe20003f46270 */
[----:B------:R-:W-:Y:S02]  /*28da0*/  IMAD.MOV.U32 R35, RZ, RZ, R34 ;  /* 0x000000ffff237224 */ /* 0x000fe400078e0022 */
[----:B------:R-:W-:Y:S01]  /*28db0*/  IMAD.MOV.U32 R59, RZ, RZ, R39 ;  /* 0x000000ffff3b7224 */ /* 0x000fe200078e0027 */
[----:B------:R-:W4:Y:S01]  /*28dc0*/  LDL.LU R34, [R1+0xc] ;  /* 0x00000c0001227983 */ /* 0x000f220000300800 */
[----:B------:R-:W-:Y:S01]  /*28dd0*/  IMAD.MOV.U32 R39, RZ, RZ, R38 ;  /* 0x000000ffff277224 */ /* 0x000fe200078e0026 */
[----:B------:R-:W-:Y:S01]  /*28de0*/  FSEL R4, R4, -INF , P2 ;  /* 0xff80000004047808 */ /* 0x000fe20001000000 */
[----:B------:R-:W-:Y:S01]  /*28df0*/  IMAD.MOV.U32 R38, RZ, RZ, R9 ;  /* 0x000000ffff267224 */ /* 0x000fe200078e0009 */
[-C--:B------:R-:W-:Y:S01]  /*28e00*/  ISETP.GE.AND P2, PT, R182, R228.reuse, PT ;  /* 0x000000e4b600720c */ /* 0x080fe20003f46270 */
[----:B------:R-:W-:Y:S01]  /*28e10*/  IMAD.MOV.U32 R64, RZ, RZ, R59 ;  /* 0x000000ffff407224 */ /* 0x000fe200078e003b */
[----:B------:R-:W5:Y:S01]  /*28e20*/  LDL.LU R9, [R1+0x30] ;  /* 0x0000300001097983 */ /* 0x000f620000300800 */
[----:B------:R-:W-:Y:S02]  /*28e30*/  IMAD.MOV.U32 R59, RZ, RZ, R39 ;  /* 0x000000ffff3b7224 */ /* 0x000fe400078e0027 */
[----:B------:R-:W-:Y:S02]  /*28e40*/  IMAD.MOV.U32 R39, RZ, RZ, R38 ;  /* 0x000000ffff277224 */ /* 0x000fe400078e0026 */
[----:B------:R-:W-:Y:S02]  /*28e50*/  IMAD.MOV.U32 R38, RZ, RZ, R25 ;  /* 0x000000ffff267224 */ /* 0x000fe400078e0019 */
[----:B------:R-:W-:Y:S01]  /*28e60*/  IMAD.MOV.U32 R66, RZ, RZ, R59 ;  /* 0x000000ffff427224 */ /* 0x000fe200078e003b */
[----:B------:R-:W2:Y:S01]  /*28e70*/  LDL R25, [R1+0x88] ;  /* 0x0000880001197983 */ /* 0x000ea20000100800 */
[----:B------:R-:W-:Y:S02]  /*28e80*/  IMAD.MOV.U32 R59, RZ, RZ, R39 ;  /* 0x000000ffff3b7224 */ /* 0x000fe400078e0027 */
        /* <DEDUP_REMOVED lines=8> */
[----:B------:R-:W5:Y:S01]  /*28f10*/  LD.E R36, desc[UR4][R134.64+0xdc] ;  /* 0x0000dc0486247980 */ /* 0x000f62000c101900 */
[----:B---3--:R-:W-:Y:S02]  /*28f20*/  FSEL R24, R24, -INF , P3 ;  /* 0xff80000018187808 */ /* 0x008fe40001800000 */
[-C--:B------:R-:W-:Y:S04]  /*28f30*/  ISETP.GE.AND P3, PT, R191, R228.reuse, PT ;  /* 0x000000e4bf00720c */ /* 0x080fe80003f66270 */
[----:B------:R-:W-:Y:S02]  /*28f40*/  FSEL R27, R27, -INF , P3 ;  /* 0xff8000001b1b7808 */ /* 0x000fe40001800000 */
[----:B----4-:R-:W-:Y:S02]  /*28f50*/  FSEL R14, R14, -INF , P0 ;  /* 0xff8000000e0e7808 */ /* 0x010fe40000000000 */
[C---:B------:R-:W-:Y:S02]  /*28f60*/  FSETP.NEU.FTZ.AND P0, PT, R37.reuse, -INF , PT ;  /* 0xff8000002500780b */ /* 0x040fe40003f1d000 */
[-C--:B------:R-:W-:Y:S02]  /*28f70*/  ISETP.GE.AND P3, PT, R194, R228.reuse, PT ;  /* 0x000000e4c200720c */ /* 0x080fe40003f66270 */
[----:B------:R-:W-:Y:S02]  /*28f80*/  FSEL R0, R37, RZ, P0 ;  /* 0x000000ff25007208 */ /* 0x000fe40000000000 */
[----:B------:R-:W-:Y:S02]  /*28f90*/  FSEL R30, R30, -INF , P3 ;  /* 0xff8000001e1e7808 */ /* 0x000fe40001800000 */
[-C--:B------:R-:W-:Y:S01]  /*28fa0*/  ISETP.GE.AND P3, PT, R197, R228.reuse, PT ;  /* 0x000000e4c500720c */ /* 0x080fe20003f66270 */
[----:B------:R-:W-:Y:S01]  /*28fb0*/  FADD.FTZ R3, -R0, R2 ;  /* 0x0000000200037221 */ /* 0x000fe20000010100 */
[----:B------:R-:W-:Y:S02]  /*28fc0*/  FSEL R2, R69, -INF , P1 ;  /* 0xff80000045027808 */ /* 0x000fe40000800000 */
[-C--:B------:R-:W-:Y:S02]  /*28fd0*/  ISETP.GE.AND P1, PT, R183, R228.reuse, PT ;  /* 0x000000e4b700720c */ /* 0x080fe40003f26270 */
[----:B------:R-:W-:Y:S01]  /*28fe0*/  FSEL R0, R66, -INF , P2 ;  /* 0xff80000042007808 */ /* 0x000fe20001000000 */
[----:B--2---:R-:W-:Y:S01]  /*28ff0*/  IMAD.MOV.U32 R66, RZ, RZ, R25 ;  /* 0x000000ffff427224 */ /* 0x004fe200078e0019 */
[-C--:B------:R-:W-:Y:S01]  /*29000*/  ISETP.GE.AND P2, PT, R184, R228.reuse, PT ;  /* 0x000000e4b800720c */ /* 0x080fe20003f46270 */
[----:B------:R-:W-:Y:S01]  /*29010*/  IMAD.MOV.U32 R25, RZ, RZ, R172 ;  /* 0x000000ffff197224 */ /* 0x000fe200078e00ac */
[----:B------:R-:W-:Y:S02]  /*29020*/  FSEL R7, R7, -INF , P1 ;  /* 0xff80000007077808 */ /* 0x000fe40000800000 */
[----:B------:R-:W-:Y:S02]  /*29030*/  FSEL R172, R6, -INF , !P4 ;  /* 0xff80000006ac7808 */ /* 0x000fe40006000000 */
[-C--:B------:R-:W-:Y:S02]  /*29040*/  ISETP.GE.AND P1, PT, R186, R228.reuse, PT ;  /* 0x000000e4ba00720c */ /* 0x080fe40003f26270 */
[----:B------:R-:W-:Y:S02]  /*29050*/  FSEL R6, R67, -INF , P2 ;  /* 0xff80000043067808 */ /* 0x000fe40001000000 */
[-C--:B------:R-:W-:Y:S02]  /*29060*/  ISETP.GE.AND P2, PT, R187, R228.reuse, PT ;  /* 0x000000e4bb00720c */ /* 0x080fe40003f46270 */
[----:B------:R-:W-:Y:S02]  /*29070*/  FSEL R10, R10, -INF , P1 ;  /* 0xff8000000a0a7808 */ /* 0x000fe40000800000 */
[-C--:B------:R-:W-:Y:S02]  /*29080*/  ISETP.GE.AND P1, PT, R190, R228.reuse, PT ;  /* 0x000000e4be00720c */ /* 0x080fe40003f26270 */
[----:B-----5:R-:W-:Y:S02]  /*29090*/  FSEL R9, R9, -INF , P2 ;  /* 0xff80000009097808 */ /* 0x020fe40001000000 */
        /* <DEDUP_REMOVED lines=55> */
[----:B------:R-:W-:Y:S02]  /*29410*/  FSEL R95, R22, -INF , !P6 ;  /* 0xff800000165f7808 */ /* 0x000fe40007000000 */
[----:B------:R-:W-:Y:S02]  /*29420*/  FSEL R22, R21, -INF , !P3 ;  /* 0xff80000015167808 */ /* 0x000fe40005800000 */
[-C--:B------:R-:W-:Y:S02]  /*29430*/  ISETP.GE.AND P3, PT, R173, R231.reuse, PT ;  /* 0x000000e7ad00720c */ /* 0x080fe40003f66270 */
[-C--:B------:R-:W-:Y:S02]  /*29440*/  ISETP.GE.AND P1, PT, R208, R228.reuse, PT ;  /* 0x000000e4d000720c */ /* 0x080fe40003f26270 */
[----:B------:R-:W-:Y:S02]  /*29450*/  FSEL R173, R16, -INF , !P3 ;  /* 0xff80000010ad7808 */ /* 0x000fe40005800000 */
[-C--:B------:R-:W-:Y:S02]  /*29460*/  ISETP.GE.AND P3, PT, R178, R231.reuse, PT ;  /* 0x000000e7b200720c */ /* 0x080fe40003f66270 */
[----:B------:R-:W-:Y:S02]  /*29470*/  FSEL R72, R248, -INF , P1 ;  /* 0xff800000f8487808 */ /* 0x000fe40000800000 */
[----:B------:R-:W-:Y:S02]  /*29480*/  FSEL R178, R11, -INF , !P3 ;  /* 0xff8000000bb27808 */ /* 0x000fe40005800000 */
[-C--:B------:R-:W-:Y:S02]  /*29490*/  ISETP.GE.AND P3, PT, R183, R231.reuse, PT ;  /* 0x000000e7b700720c */ /* 0x080fe40003f66270 */
[-C--:B------:R-:W-:Y:S02]  /*294a0*/  ISETP.GE.AND P1, PT, R211, R228.reuse, PT ;  /* 0x000000e4d300720c */ /* 0x080fe40003f26270 */
[----:B------:R-:W-:Y:S02]  /*294b0*/  FSEL R183, R7, -INF , !P3 ;  /* 0xff80000007b77808 */ /* 0x000fe40005800000 */
[----:B------:R-:W2:Y:S01]  /*294c0*/  LDL.LU R7, [R1+0x68] ;  /* 0x0000680001077983 */ /* 0x000ea20000300800 */
        /* <DEDUP_REMOVED lines=15> */
[----:B------:R-:W-:Y:S02]  /*295c0*/  FSEL R182, R0, -INF , !P5 ;  /* 0xff80000000b67808 */ /* 0x000fe40006800000 */
[----:B------:R-:W-:Y:S02]  /*295d0*/  FSEL R110, R110, -INF , P1 ;  /* 0xff8000006e6e7808 */ /* 0x000fe40000800000 */
[----:B------:R-:W-:Y:S02]  /*295e0*/  FMNMX3.FTZ R0, R132, R172, R23, !PT ;  /* 0x000000ac84007276 */ /* 0x000fe40007810017 */
[----:B------:R-:W-:Y:S02]  /*295f0*/  ISETP.GE.AND P1, PT, R104, R231, PT ;  /* 0x000000e76800720c */ /* 0x000fe40003f26270 */
[----:B------:R-:W-:Y:S02]  /*29600*/  FSEL R103, R103, -INF , P4 ;  /* 0xff80000067677808 */ /* 0x000fe40002000000 */
[----:B------:R-:W-:Y:S02]  /*29610*/  FSEL R94, R20, -INF , !P2 ;  /* 0xff800000145e7808 */ /* 0x000fe40005000000 */
[----:B------:R-:W-:Y:S01]  /*29620*/  FSEL R104, R19, -INF , !P1 ;  /* 0xff80000013687808 */ /* 0x000fe20004800000 */
[----:B------:R-:W-:Y:S01]  /*29630*/  IMAD.MOV.U32 R19, RZ, RZ, R252 ;  /* 0x000000ffff137224 */ /* 0x000fe200078e00fc */
[----:B------:R-:W-:Y:S02]  /*29640*/  FMNMX3.FTZ R0, R0, R95, R22, !PT ;  /* 0x0000005f00007276 */ /* 0x000fe40007810016 */
[-C--:B------:R-:W-:Y:S02]  /*29650*/  ISETP.GE.AND P4, PT, R117, R231.reuse, PT ;  /* 0x000000e77500720c */ /* 0x080fe40003f86270 */
[----:B------:R-:W-:Y:S02]  /*29660*/  FMNMX3.FTZ R0, R0, R94, R104, !PT ;  /* 0x0000005e00007276 */ /* 0x000fe40007810068 */
[----:B------:R-:W-:Y:S02]  /*29670*/  ISETP.GE.AND P2, PT, R174, R231, PT ;  /* 0x000000e7ae00720c */ /* 0x000fe40003f46270 */
[----:B------:R-:W-:Y:S02]  /*29680*/  FSEL R117, R18, -INF , !P4 ;  /* 0xff80000012757808 */ /* 0x000fe40006000000 */
[----:B------:R-:W-:Y:S01]  /*29690*/  FSEL R174, R15, -INF , !P2 ;  /* 0xff8000000fae7808 */ /* 0x000fe20005000000 */
[----:B------:R-:W-:Y:S01]  /*296a0*/  IMAD.MOV.U32 R15, RZ, RZ, R251 ;  /* 0x000000ffff0f7224 */ /* 0x000fe200078e00fb */
        /* <DEDUP_REMOVED lines=11> */
[----:B------:R-:W-:Y:S01]  /*29760*/  FMUL.FTZ R5, R36, R37 ;  /* 0x0000002524057220 */ /* 0x000fe20000410000 */
        /* <DEDUP_REMOVED lines=81> */
[-C--:B------:R-:W-:Y:S02]  /*29c80*/  ISETP.GE.AND P1, PT, R215, R231.reuse, PT ;  /* 0x000000e7d700720c */ /* 0x080fe40003f26270 */
[----:B------:R-:W-:Y:S02]  /*29c90*/  FSEL R82, R82, -INF , !P3 ;  /* 0xff80000052527808 */ /* 0x000fe40005800000 */
[----:B------:R-:W-:Y:S02]  /*29ca0*/  FMNMX3.FTZ R0, R0, R76, R79, !PT ;  /* 0x0000004c00007276 */ /* 0x000fe4000781004f */
[----:B------:R-:W-:Y:S02]  /*29cb0*/  FSEL R211, R86, -INF , !P5 ;  /* 0xff80000056d37808 */ /* 0x000fe40006800000 */
[-C--:B------:R-:W-:Y:S02]  /*29cc0*/  ISETP.GE.AND P5, PT, R230, R231.reuse, PT ;  /* 0x000000e7e600720c */ /* 0x080fe40003fa6270 */
[----:B------:R-:W-:Y:S02]  /*29cd0*/  FMNMX3.FTZ R0, R0, R82, R81, !PT ;  /* 0x0000005200007276 */ /* 0x000fe40007810051 */
[-C--:B------:R-:W-:Y:S02]  /*29ce0*/  ISETP.GE.AND P6, PT, R216, R231.reuse, PT ;  /* 0x000000e7d800720c */ /* 0x080fe40003fc6270 */
[-C--:B------:R-:W-:Y:S02]  /*29cf0*/  ISETP.GE.AND P4, PT, R218, R231.reuse, PT ;  /* 0x000000e7da00720c */ /* 0x080fe40003f86270 */
[----:B------:R-:W-:Y:S02]  /*29d00*/  FSEL R210, R83, -INF , !P1 ;  /* 0xff80000053d27808 */ /* 0x000fe40004800000 */
[-C--:B------:R-:W-:Y:S02]  /*29d10*/  ISETP.GE.AND P3, PT, R221, R231.reuse, PT ;  /* 0x000000e7dd00720c */ /* 0x080fe40003f66270 */
[----:B------:R-:W-:Y:S02]  /*29d20*/  FSEL R212, R85, -INF , !P6 ;  /* 0xff80000055d47808 */ /* 0x000fe40007000000 */
[-C--:B------:R-:W-:Y:S02]  /*29d30*/  ISETP.GE.AND P2, PT, R219, R231.reuse, PT ;  /* 0x000000e7db00720c */ /* 0x080fe40003f46270 */
[----:B------:R-:W-:Y:S02]  /*29d40*/  FSEL R213, R89, -INF , !P4 ;  /* 0xff80000059d57808 */ /* 0x000fe40006000000 */
[----:B------:R-:W-:Y:S02]  /*29d50*/  P2R R2, PR, RZ, 0x20 ;  /* 0x00000020ff027803 */ /* 0x000fe40000000000 */
[----:B------:R-:W-:Y:S02]  /*29d60*/  FMNMX3.FTZ R0, R0, R210, R211, !PT ;  /* 0x000000d200007276 */ /* 0x000fe400078100d3 */
[----:B------:R-:W-:Y:S02]  /*29d70*/  FSEL R214, R93, -INF , !P3 ;  /* 0xff8000005dd67808 */ /* 0x000fe40005800000 */
[----:B------:R-:W-:Y:S02]  /*29d80*/  FSEL R215, R92, -INF , !P2 ;  /* 0xff8000005cd77808 */ /* 0x000fe40005000000 */
[-C--:B------:R-:W-:Y:S02]  /*29d90*/  ISETP.GE.AND P1, PT, R224, R231.reuse, PT ;  /* 0x000000e7e000720c */ /* 0x080fe40003f26270 */
[----:B------:R-:W-:Y:S02]  /*29da0*/  ISETP.NE.AND P3, PT, R2, RZ, PT ;  /* 0x000000ff0200720c */ /* 0x000fe40003f65270 */
[----:B------:R-:W-:Y:S02]  /*29db0*/  FMNMX3.FTZ R0, R0, R212, R213, !PT ;  /* 0x000000d400007276 */ /* 0x000fe400078100d5 */
[----:B------:R-:W-:Y:S02]  /*29dc0*/  @P0 LOP3.LUT R241, R241, 0x800, RZ, 0xfc, !PT ;  /* 0x00000800f1f10812 */ /* 0x000fe400078efcff */
        /* <DEDUP_REMOVED lines=10> */
[----:B------:R-:W-:Y:S02]  /*29e70*/  FMNMX3.FTZ R0, R0, R216, R217, !PT ;  /* 0x000000d800007276 */ /* 0x000fe400078100d9 */
[-C--:B------:R-:W-:Y:S02]  /*29e80*/  ISETP.GE.AND P3, PT, R239, R231.reuse, PT ;  /* 0x000000e7ef00720c */ /* 0x080fe40003f66270 */
[----:B------:R-:W-:Y:S02]  /*29e90*/  ISETP.GE.AND P2, PT, R240, R231, PT ;  /* 0x000000e7f000720c */ /* 0x000fe40003f46270 */
[----:B------:R-:W-:Y:S02]  /*29ea0*/  FSEL R39, R242, -INF , P1 ;  /* 0xff800000f2277808 */ /* 0x000fe40000800000 */
[----:B------:R-:W-:Y:S02]  /*29eb0*/  FSEL R221, R108, -INF , !P5 ;  /* 0xff8000006cdd7808 */ /* 0x000fe40006800000 */
        /* <DEDUP_REMOVED lines=100> */
[----:B--2---:R-:W-:Y:S01]  /*2a500*/  FFMA.FTZ R7, R0, R7, R40 ;  /* 0x0000000700077223 */ /* 0x004fe20000010028 */
[-CC-:B------:R-:W-:Y:S01]  /*2a510*/  FFMA.FTZ R0, R172, R36.reuse, -R63.reuse ;  /* 0x00000024ac007223 */ /* 0x180fe2000001083f */
[----:B------:R1:W2:Y:S01]  /*2a520*/  MUFU.EX2 R3, R6 ;  /* 0x0000000600037308 */ /* 0x0002a20000000800 */
[----:B------:R-:W3:Y:S01]  /*2a530*/  LDSM.16.MT88.4 R44, [R61+0xa000] ;  /* 0x00a000003d2c783b */ /* 0x000ee20000004200 */
[----:B------:R-:W-:Y:S02]  /*2a540*/  IMAD.IADD R152, R61, 0x1, R220 ;  /* 0x000000013d987824 */ /* 0x000fe400078e02dc */
[-C--:B------:R-:W-:Y:S01]  /*2a550*/  FFMA.FTZ R30, R117, R36.reuse, -R63 ;  /* 0x00000024751e7223 */ /* 0x080fe2000001083f */
[----:B------:R-:W-:Y:S02]  /*2a560*/  IMAD.MOV.U32 R172, RZ, RZ, R15 ;  /* 0x000000ffffac7224 */ /* 0x000fe400078e000f */
[-CC-:B------:R-:W-:Y:S03]  /*2a570*/  FFMA.FTZ R34, R171, R36.reuse, -R63.reuse ;  /* 0x00000024ab227223 */ /* 0x180fe6000001083f */
[----:B------:R4:W-:Y:S01]  /*2a580*/  MUFU.EX2 R75, R0 ;  /* 0x00000000004b7308 */ /* 0x0009e20000000800 */
[----:B------:R-:W5:Y:S09]  /*2a590*/  LDSM.16.MT88.4 R48, [R152+0xa000] ;  /* 0x00a000009830783b */ /* 0x000f720000004200 */
[----:B------:R-:W-:Y:S01]  /*2a5a0*/  MUFU.EX2 R62, R10 ;  /* 0x0000000a003e7308 */ /* 0x000fe20000000800 */
[----:B-1----:R-:W-:Y:S01]  /*2a5b0*/  FFMA.FTZ R6, R95, R36, -R63 ;  /* 0x000000245f067223 */ /* 0x002fe2000001083f */
[C---:B--2---:R-:W-:Y:S01]  /*2a5c0*/  FADD.FTZ R64, R3.reuse, R7 ;  /* 0x0000000703407221 */ /* 0x044fe20000010000 */
[----:B------:R-:W1:Y:S01]  /*2a5d0*/  LDSM.16.MT88.4 R52, [R60] ;  /* 0x000000003c34783b */ /* 0x000e620000004200 */
[----:B------:R-:W-:Y:S01]  /*2a5e0*/  F2FP.F16.F32.PACK_AB R40, R3, R40 ;  /* 0x000000280328723e */ /* 0x000fe200000000ff */
[----:B------:R-:W-:Y:S02]  /*2a5f0*/  IMAD.IADD R3, R220, 0x1, R60 ;  /* 0x00000001dc037824 */ /* 0x000fe400078e023c */
[----:B------:R-:W-:Y:S03]  /*2a600*/  IMAD.MOV.U32 R220, RZ, RZ, R19 ;  /* 0x000000ffffdc7224 */ /* 0x000fe600078e0013 */
[----:B------:R2:W-:Y:S01]  /*2a610*/  MUFU.EX2 R164, R6 ;  /* 0x0000000600a47308 */ /* 0x0005e20000000800 */
[-CC-:B----4-:R-:W-:Y:S01]  /*2a620*/  FFMA.FTZ R0, R23, R36.reuse, -R63.reuse ;  /* 0x0000002417007223 */ /* 0x190fe2000001083f */
[----:B------:R-:W-:Y:S08]  /*2a630*/  LDSM.16.MT88.4 R56, [R60+0x800] ;  /* 0x000800003c38783b */ /* 0x000ff00000004200 */
[----:B------:R4:W3:Y:S10]  /*2a640*/  MUFU.EX2 R77, R0 ;  /* 0x00000000004d7308 */ /* 0x0008f40000000800 */
[----:B------:R-:W5:Y:S01]  /*2a650*/  MUFU.EX2 R168, R11 ;  /* 0x0000000b00a87308 */ /* 0x000f620000000800 */
[-CC-:B--2---:R-:W-:Y:S01]  /*2a660*/  FFMA.FTZ R6, R22, R36.reuse, -R63.reuse ;  /* 0x0000002416067223 */ /* 0x184fe2000001083f */
[--C-:B------:R-:W-:Y:S08]  /*2a670*/  FFMA.FTZ R22, R104, R36, -R63.reuse ;  /* 0x0000002468167223 */ /* 0x100ff0000001083f */
[----:B------:R-:W2:Y:S01]  /*2a680*/  MUFU.EX2 R165, R6 ;  /* 0x0000000600a57308 */ /* 0x000ea20000000800 */
[----:B----4-:R-:W-:Y:S02]  /*2a690*/  FSEL R0, R2, RZ, P0 ;  /* 0x000000ff02007208 */ /* 0x010fe40000000000 */
[----:B---3--:R-:W-:Y:S02]  /*2a6a0*/  F2FP.F16.F32.PACK_AB R41, R77, R75 ;  /* 0x0000004b4d29723e */ /* 0x008fe400000000ff */
[----:B------:R-:W-:Y:S01]  /*2a6b0*/  ISETP.GT.AND P0, PT, R172, R220, PT ;  /* 0x000000dcac00720c */ /* 0x000fe20003f04270 */
[----:B------:R-:W-:Y:S01]  /*2a6c0*/  FADD.FTZ R0, -R0, R132 ;  /* 0x0000008400007221 */ /* 0x000fe20000010100 */
[----:B------:R-:W-:Y:S03]  /*2a6d0*/  VIADD R172, R172, 0xffffffff ;  /* 0xffffffffacac7836 */ /* 0x000fe60000000000 */
[----:B------:R3:W-:Y:S01]  /*2a6e0*/  MUFU.EX2 R161, R18 ;  /* 0x0000001200a17308 */ /* 0x0007e20000000800 */
[----:B-----5:R-:W-:Y:S01]  /*2a6f0*/  F2FP.F16.F32.PACK_AB R42, R168, R62 ;  /* 0x0000003ea82a723e */ /* 0x020fe200000000ff */
[----:B------:R-:W-:Y:S08]  /*2a700*/  FMUL.FTZ R0, R36, R0 ;  /* 0x0000000024007220 */ /* 0x000ff00000410000 */
[----:B------:R-:W4:Y:S01]  /*2a710*/  MUFU.EX2 R0, R0 ;  /* 0x0000000000007308 */ /* 0x000f220000000800 */
[----:B--2---:R-:W-:Y:S09]  /*2a720*/  F2FP.F16.F32.PACK_AB R43, R165, R164 ;  /* 0x000000a4a52b723e */ /* 0x004ff200000000ff */
[----:B------:R2:W5:Y:S01]  /*2a730*/  MUFU.EX2 R160, R14 ;  /* 0x0000000e00a07308 */ /* 0x0005620000000800 */
[--C-:B---3--:R-:W-:Y:S09]  /*2a740*/  FFMA.FTZ R18, R94, R36, -R63.reuse ;  /* 0x000000245e127223 */ /* 0x108ff2000001083f */
[----:B------:R3:W-:Y:S01]  /*2a750*/  MUFU.EX2 R74, R18 ;  /* 0x00000012004a7308 */ /* 0x0007e20000000800 */
[C---:B----4-:R-:W-:Y:S01]  /*2a760*/  FMUL.FTZ R6, R0.reuse, R166 ;  /* 0x000000a600067220 */ /* 0x050fe20000410000 */
[C---:B------:R-:W-:Y:S01]  /*2a770*/  FMUL.FTZ R7, R0.reuse, R167 ;  /* 0x000000a700077220 */ /* 0x040fe20000410000 */
[----:B------:R-:W-:Y:S01]  /*2a780*/  FMUL.FTZ R10, R0, R162 ;  /* 0x000000a2000a7220 */ /* 0x000fe20000410000 */
[----:B------:R-:W-:Y:S01]  /*2a790*/  FADD.FTZ R162, R62, R64 ;  /* 0x000000403ea27221 */ /* 0x000fe20000010000 */
[C---:B------:R-:W-:Y:S01]  /*2a7a0*/  FMUL.FTZ R11, R0.reuse, R163 ;  /* 0x000000a3000b7220 */ /* 0x040fe20000410000 */
[C---:B------:R-:W-:Y:S01]  /*2a7b0*/  FMUL.FTZ R15, R0.reuse, R159 ;  /* 0x0000009f000f7220 */ /* 0x040fe20000410000 */
[C---:B------:R-:W-:Y:S03]  /*2a7c0*/  FMUL.FTZ R19, R0.reuse, R155 ;  /* 0x0000009b00137220 */ /* 0x040fe60000410000 */
[----:B------:R-:W-:Y:S01]  /*2a7d0*/  MUFU.EX2 R144, R121 ;  /* 0x0000007900907308 */ /* 0x000fe20000000800 */
[C---:B------:R-:W-:Y:S05]  /*2a7e0*/  HMMA.16816.F32 R4, R40.reuse, R44, R4 ;  /* 0x0000002c2804723c */ /* 0x040fea0000001804 */
[C---:B--2---:R-:W-:Y:S01]  /*2a7f0*/  FMUL.FTZ R14, R0.reuse, R158 ;  /* 0x0000009e000e7220 */ /* 0x044fe20000410000 */
[C---:B------:R-:W-:Y:S03]  /*2a800*/  FMUL.FTZ R23, R0.reuse, R151 ;  /* 0x0000009700177220 */ /* 0x040fe60000410000 */
[----:B------:R-:W-:Y:S01]  /*2a810*/  MUFU.EX2 R155, R126 ;  /* 0x0000007e009b7308 */ /* 0x000fe20000000800 */
[C---:B------:R-:W-:Y:S01]  /*2a820*/  HMMA.16816.F32 R8, R40.reuse, R46, R8 ;  /* 0x0000002e2808723c */ /* 0x040fe20000001808 */
[----:B------:R-:W2:Y:S02]  /*2a830*/  LDSM.16.MT88.4 R44, [R3] ;  /* 0x00000000032c783b */ /* 0x000ea40000004200 */
[C---:B---3--:R-:W-:Y:S01]  /*2a840*/  FMUL.FTZ R18, R0.reuse, R154 ;  /* 0x0000009a00127220 */ /* 0x048fe20000410000 */
[C---:B------:R-:W-:Y:S01]  /*2a850*/  FMUL.FTZ R27, R0.reuse, R147 ;  /* 0x00000093001b7220 */ /* 0x040fe20000410000 */
[C---:B------:R-:W-:Y:S01]  /*2a860*/  FMUL.FTZ R31, R0.reuse, R143 ;  /* 0x0000008f001f7220 */ /* 0x040fe20000410000 */
[C---:B------:R-:W-:Y:S03]  /*2a870*/  FMUL.FTZ R35, R0.reuse, R139 ;  /* 0x0000008b00237220 */ /* 0x040fe60000410000 */
[----:B------:R3:W4:Y:S01]  /*2a880*/  MUFU.EX2 R159, R22 ;  /* 0x00000016009f7308 */ /* 0x0007220000000800 */
[C---:B------:R-:W-:Y:S03]  /*2a890*/  HMMA.16816.F32 R12, R40.reuse, R48, R12 ;  /* 0x00000030280c723c */ /* 0x040fe6000000180c */
[--C-:B------:R-:W-:Y:S06]  /*2a8a0*/  FFMA.FTZ R62, R181, R36, -R63.reuse ;  /* 0x00000024b53e7223 */ /* 0x100fec000001083f */
[----:B------:R5:W-:Y:S01]  /*2a8b0*/  MUFU.EX2 R158, R26 ;  /* 0x0000001a009e7308 */ /* 0x000be20000000800 */
[C---:B------:R-:W-:Y:S01]  /*2a8c0*/  HMMA.16816.F32 R16, R40.reuse, R50, R16 ;  /* 0x000000322810723c */ /* 0x040fe20000001810 */
[----:B------:R-:W4:Y:S08]  /*2a8d0*/  LDSM.16.MT88.4 R48, [R61+0xa800] ;  /* 0x00a800003d30783b */ /* 0x000f300000004200 */
[----:B------:R2:W-:Y:S01]  /*2a8e0*/  MUFU.EX2 R73, R30 ;  /* 0x0000001e00497308 */ /* 0x0005e20000000800 */
[C---:B---3--:R-:W-:Y:S07]  /*2a8f0*/  FMUL.FTZ R22, R0.reuse, R150 ;  /* 0x0000009600167220 */ /* 0x048fee0000410000 */
[C---:B-1----:R-:W-:Y:S02]  /*2a900*/  HMMA.16816.F32 R20, R40.reuse, R52, R20 ;  /* 0x000000342814723c */ /* 0x042fe40000001814 */
[----:B------:R1:W-:Y:S01]  /*2a910*/  MUFU.EX2 R156, R34 ;  /* 0x00000022009c7308 */ /* 0x0003e20000000800 */
[C---:B-----5:R-:W-:Y:S09]  /*2a920*/  FMUL.FTZ R26, R0.reuse, R146 ;  /* 0x00000092001a7220 */ /* 0x060ff20000410000 */
[----:B------:R-:W-:Y:S01]  /*2a930*/  MUFU.EX2 R154, R127 ;  /* 0x0000007f009a7308 */ /* 0x000fe20000000800 */
[C---:B------:R-:W-:Y:S01]  /*2a940*/  HMMA.16816.F32 R24, R40.reuse, R54, R24 ;  /* 0x000000362818723c */ /* 0x040fe20000001818 */
[----:B------:R-:W3:Y:S02]  /*2a950*/  LDSM.16.MT88.4 R52, [R152+0xa800] ;  /* 0x00a800009834783b */ /* 0x000ee40000004200 */
[C---:B--2---:R-:W-:Y:S06]  /*2a960*/  FMUL.FTZ R30, R0.reuse, R142 ;  /* 0x0000008e001e7220 */ /* 0x044fec0000410000 */
[----:B------:R-:W2:Y:S01]  /*2a970*/  MUFU.EX2 R157, R128 ;  /* 0x00000080009d7308 */ /* 0x000ea20000000800 */
[----:B-1----:R-:W-:Y:S01]  /*2a980*/  FMUL.FTZ R34, R0, R138 ;  /* 0x0000008a00227220 */ /* 0x002fe20000410000 */
[C---:B------:R-:W-:Y:S08]  /*2a990*/  HMMA.16816.F32 R28, R40.reuse, R44, R28 ;  /* 0x0000002c281c723c */ /* 0x040ff0000000181c */
[----:B------:R-:W-:Y:S01]  /*2a9a0*/  MUFU.EX2 R147, R123 ;  /* 0x0000007b00937308 */ /* 0x000fe20000000800 */
[----:B------:R-:W-:Y:S01]  /*2a9b0*/  HMMA.16816.F32 R32, R40, R46, R32 ;  /* 0x0000002e2820723c */ /* 0x000fe20000001820 */
[----:B------:R-:W1:Y:S02]  /*2a9c0*/  LDSM.16.MT88.4 R44, [R3+0x800] ;  /* 0x00080000032c783b */ /* 0x000e640000004200 */
[----:B------:R-:W-:Y:S02]  /*2a9d0*/  F2FP.F16.F32.PACK_AB R40, R161, R160 ;  /* 0x000000a0a128723e */ /* 0x000fe400000000ff */
[----:B----4-:R-:W-:Y:S04]  /*2a9e0*/  F2FP.F16.F32.PACK_AB R41, R159, R74 ;  /* 0x0000004a9f29723e */ /* 0x010fe800000000ff */
[----:B------:R-:W-:Y:S01]  /*2a9f0*/  MUFU.EX2 R150, R124 ;  /* 0x0000007c00967308 */ /* 0x000fe20000000800 */
[----:B--2---:R-:W-:Y:S02]  /*2aa00*/  F2FP.F16.F32.PACK_AB R42, R157, R158 ;  /* 0x0000009e9d2a723e */ /* 0x004fe400000000ff */
[----:B------:R-:W-:Y:S07]  /*2aa10*/  F2FP.F16.F32.PACK_AB R43, R156, R73 ;  /* 0x000000499c2b723e */ /* 0x000fee00000000ff */
[----:B------:R-:W-:Y:S01]  /*2aa20*/  MUFU.EX2 R145, R120 ;  /* 0x0000007800917308 */ /* 0x000fe20000000800 */
[C---:B------:R-:W-:Y:S03]  /*2aa30*/  HMMA.16816.F32 R4, R40.reuse, R48, R4 ;  /* 0x000000302804723c */ /* 0x040fe60000001804 */
[-CC-:B------:R-:W-:Y:S02]  /*2aa40*/  FFMA.FTZ R48, R173, R36.reuse, -R63.reuse ;  /* 0x00000024ad307223 */ /* 0x180fe4000001083f */
[----:B------:R-:W2:Y:S04]  /*2aa50*/  LDL.LU R173, [R1+0x74] ;  /* 0x0000740001ad7983 */ /* 0x000ea80000300800 */
[----:B------:R-:W-:Y:S01]  /*2aa60*/  MUFU.EX2 R163, R87 ;  /* 0x0000005700a37308 */ /* 0x000fe20000000800 */
[C---:B------:R-:W-:Y:S09]  /*2aa70*/  HMMA.16816.F32 R8, R40.reuse, R50, R8 ;  /* 0x000000322808723c */ /* 0x040ff20000001808 */
[----:B------:R4:W-:Y:S01]  /*2aa80*/  MUFU.EX2 R153, R48 ;  /* 0x0000003000997308 */ /* 0x0009e20000000800 */
[C---:B---3--:R-:W-:Y:S03]  /*2aa90*/  HMMA.16816.F32 R12, R40.reuse, R52, R12 ;  /* 0x00000034280c723c */ /* 0x048fe6000000180c */
[-CC-:B------:R-:W-:Y:S06]  /*2aaa0*/  FFMA.FTZ R52, R175, R36.reuse, -R63.reuse ;  /* 0x00000024af347223 */ /* 0x180fec000001083f */
[----:B------:R-:W-:Y:S01]  /*2aab0*/  MUFU.EX2 R148, R122 ;  /* 0x0000007a00947308 */ /* 0x000fe20000000800 */
[C---:B------:R-:W-:Y:S09]  /*2aac0*/  HMMA.16816.F32 R16, R40.reuse, R54, R16 ;  /* 0x000000362810723c */ /* 0x040ff20000001810 */
[----:B------:R3:W-:Y:S01]  /*2aad0*/  MUFU.EX2 R149, R52 ;  /* 0x0000003400957308 */ /* 0x0007e20000000800 */
[-CC-:B----4-:R-:W-:Y:S01]  /*2aae0*/  FFMA.FTZ R48, R174, R36.reuse, -R63.reuse ;  /* 0x00000024ae307223 */ /* 0x190fe2000001083f */
[C---:B------:R-:W-:Y:S03]  /*2aaf0*/  HMMA.16816.F32 R20, R40.reuse, R56, R20 ;  /* 0x000000382814723c */ /* 0x040fe60000001814 */
[--C-:B------:R-:W-:Y:S05]  /*2ab00*/  FFMA.FTZ R56, R176, R36, -R63.reuse ;  /* 0x00000024b0387223 */ /* 0x100fea000001083f */
[----:B------:R4:W5:Y:S01]  /*2ab10*/  MUFU.EX2 R72, R48 ;  /* 0x0000003000487308 */ /* 0x0009620000000800 */
[C---:B------:R-:W-:Y:S09]  /*2ab20*/  HMMA.16816.F32 R24, R40.reuse, R58, R24 ;  /* 0x0000003a2818723c */ /* 0x040ff20000001818 */
[----:B------:R5:W5:Y:S01]  /*2ab30*/  MUFU.EX2 R71, R56 ;  /* 0x0000003800477308 */ /* 0x000b620000000800 */
[----:B---3--:R-:W-:Y:S01]  /*2ab40*/  LDSM.16.MT88.4 R52, [R152+0xb000] ;  /* 0x00b000009834783b */ /* 0x008fe20000004200 */
[C---:B-1----:R-:W-:Y:S08]  /*2ab50*/  HMMA.16816.F32 R28, R40.reuse, R44, R28 ;  /* 0x0000002c281c723c */ /* 0x042ff0000000181c */
[----:B------:R-:W1:Y:S01]  /*2ab60*/  MUFU.EX2 R151, R125 ;  /* 0x0000007d00977308 */ /* 0x000e620000000800 */
[----:B----4-:R-:W3:Y:S01]  /*2ab70*/  LDSM.16.MT88.4 R48, [R61+0xb000] ;  /* 0x00b000003d30783b */ /* 0x010ee20000004200 */
[----:B------:R-:W-:Y:S03]  /*2ab80*/  HMMA.16816.F32 R32, R40, R46, R32 ;  /* 0x0000002e2820723c */ /* 0x000fe60000001820 */
[----:B------:R-:W-:Y:S02]  /*2ab90*/  F2FP.F16.F32.PACK_AB R40, R155, R154 ;  /* 0x0000009a9b28723e */ /* 0x000fe400000000ff */
[----:B-----5:R-:W-:Y:S03]  /*2aba0*/  F2FP.F16.F32.PACK_AB R41, R72, R153 ;  /* 0x000000994829723e */ /* 0x020fe600000000ff */
[----:B------:R4:W-:Y:S01]  /*2abb0*/  MUFU.EX2 R69, R62 ;  /* 0x0000003e00457308 */ /* 0x0009e20000000800 */
[----:B------:R-:W5:Y:S01]  /*2abc0*/  LDSM.16.MT88.4 R56, [R60+0x1000] ;  /* 0x001000003c38783b */ /* 0x000f620000004200 */
[----:B------:R-:W-:Y:S08]  /*2abd0*/  F2FP.F16.F32.PACK_AB R43, R71, R149 ;  /* 0x00000095472b723e */ /* 0x000ff000000000ff */
[----:B------:R-:W-:Y:S01]  /*2abe0*/  MUFU.EX2 R140, R119 ;  /* 0x00000077008c7308 */ /* 0x000fe20000000800 */
[----:B-1----:R-:W-:Y:S01]  /*2abf0*/  F2FP.F16.F32.PACK_AB R42, R150, R151 ;  /* 0x00000097962a723e */ /* 0x002fe200000000ff */
[----:B------:R-:W1:Y:S08]  /*2ac00*/  LDSM.16.MT88.4 R44, [R3+0x1000] ;  /* 0x00100000032c783b */ /* 0x000e700000004200 */
[----:B------:R-:W-:Y:S01]  /*2ac10*/  MUFU.EX2 R141, R118 ;  /* 0x00000076008d7308 */ /* 0x000fe20000000800 */
[-CC-:B----4-:R-:W-:Y:S09]  /*2ac20*/  FFMA.FTZ R62, R183, R36.reuse, -R63.reuse ;  /* 0x00000024b73e7223 */ /* 0x190ff2000001083f */
[----:B------:R-:W-:Y:S10]  /*2ac30*/  MUFU.EX2 R138, R116 ;  /* 0x00000074008a7308 */ /* 0x000ff40000000800 */
[----:B------:R-:W-:Y:S01]  /*2ac40*/  MUFU.EX2 R137, R115 ;  /* 0x0000007300897308 */ /* 0x000fe20000000800 */
[C---:B---3--:R-:W-:Y:S03]  /*2ac50*/  HMMA.16816.F32 R4, R40.reuse, R48, R4 ;  /* 0x000000302804723c */ /* 0x048fe60000001804 */
[-CC-:B------:R-:W-:Y:S06]  /*2ac60*/  FFMA.FTZ R48, R177, R36.reuse, -R63.reuse ;  /* 0x00000024b1307223 */ /* 0x180fec000001083f */
[----:B------:R3:W-:Y:S01]  /*2ac70*/  MUFU.EX2 R146, R48 ;  /* 0x0000003000927308 */ /* 0x0007e20000000800 */
[C---:B------:R-:W-:Y:S09]  /*2ac80*/  HMMA.16816.F32 R8, R40.reuse, R50, R8 ;  /* 0x000000322808723c */ /* 0x040ff20000001808 */
[----:B------:R4:W-:Y:S01]  /*2ac90*/  MUFU.EX2 R68, R62 ;  /* 0x0000003e00447308 */ /* 0x0009e20000000800 */
[C---:B------:R-:W-:Y:S09]  /*2aca0*/  HMMA.16816.F32 R12, R40.reuse, R52, R12 ;  /* 0x00000034280c723c */ /* 0x040ff2000000180c */
[----:B------:R-:W-:Y:S01]  /*2acb0*/  MUFU.EX2 R126, R109 ;  /* 0x0000006d007e7308 */ /* 0x000fe20000000800 */
[C---:B------:R-:W-:Y:S01]  /*2acc0*/  HMMA.16816.F32 R16, R40.reuse, R54, R16 ;  /* 0x000000362810723c */ /* 0x040fe20000001810 */
[----:B------:R-:W-:Y:S02]  /*2acd0*/  LDSM.16.MT88.4 R52, [R152+0xb800] ;  /* 0x00b800009834783b */ /* 0x000fe40000004200 */
[-CC-:B---3--:R-:W-:Y:S06]  /*2ace0*/  FFMA.FTZ R48, R178, R36.reuse, -R63.reuse ;  /* 0x00000024b2307223 */ /* 0x188fec000001083f */
[----:B------:R3:W3:Y:S01]  /*2acf0*/  MUFU.EX2 R70, R48 ;  /* 0x0000003000467308 */ /* 0x0006e20000000800 */
[C---:B-----5:R-:W-:Y:S03]  /*2ad00*/  HMMA.16816.F32 R20, R40.reuse, R56, R20 ;  /* 0x000000382814723c */ /* 0x060fe60000001814 */
[-CC-:B------:R-:W-:Y:S01]  /*2ad10*/  FFMA.FTZ R56, R179, R36.reuse, -R63.reuse ;  /* 0x00000024b3387223 */ /* 0x180fe2000001083f */
[-CC-:B----4-:R-:W-:Y:S05]  /*2ad20*/  FFMA.FTZ R62, R185, R36.reuse, -R63.reuse ;  /* 0x00000024b93e7223 */ /* 0x190fea000001083f */
[----:B------:R4:W-:Y:S01]  /*2ad30*/  MUFU.EX2 R143, R56 ;  /* 0x00000038008f7308 */ /* 0x0009e20000000800 */
[C---:B------:R-:W-:Y:S09]  /*2ad40*/  HMMA.16816.F32 R24, R40.reuse, R58, R24 ;  /* 0x0000003a2818723c */ /* 0x040ff20000001818 */
[----:B------:R-:W-:Y:S01]  /*2ad50*/  MUFU.EX2 R117, R96 ;  /* 0x0000006000757308 */ /* 0x000fe20000000800 */
[C---:B-1----:R-:W-:Y:S01]  /*2ad60*/  HMMA.16816.F32 R28, R40.reuse, R44, R28 ;  /* 0x0000002c281c723c */ /* 0x042fe2000000181c */
[----:B---3--:R-:W1:Y:S08]  /*2ad70*/  LDSM.16.MT88.4 R48, [R61+0xb800] ;  /* 0x00b800003d30783b */ /* 0x008e700000004200 */
[----:B------:R-:W-:Y:S01]  /*2ad80*/  MUFU.EX2 R116, R91 ;  /* 0x0000005b00747308 */ /* 0x000fe20000000800 */
[----:B------:R-:W-:Y:S01]  /*2ad90*/  HMMA.16816.F32 R32, R40, R46, R32 ;  /* 0x0000002e2820723c */ /* 0x000fe20000001820 */
[----:B------:R-:W-:Y:S02]  /*2ada0*/  LDSM.16.MT88.4 R44, [R3+0x1800] ;  /* 0x00180000032c783b */ /* 0x000fe40000004200 */
[--C-:B----4-:R-:W-:Y:S01]  /*2adb0*/  FFMA.FTZ R56, R180, R36, -R63.reuse ;  /* 0x00000024b4387223 */ /* 0x110fe2000001083f */
[----:B------:R-:W-:Y:S02]  /*2adc0*/  F2FP.F16.F32.PACK_AB R40, R148, R147 ;  /* 0x000000939428723e */ /* 0x000fe400000000ff */
[----:B------:R-:W-:Y:S03]  /*2add0*/  F2FP.F16.F32.PACK_AB R41, R70, R146 ;  /* 0x000000924629723e */ /* 0x000fe600000000ff */
[----:B------:R3:W4:Y:S01]  /*2ade0*/  MUFU.EX2 R142, R56 ;  /* 0x00000038008e7308 */ /* 0x0007220000000800 */
[----:B------:R-:W-:Y:S09]  /*2adf0*/  F2FP.F16.F32.PACK_AB R42, R145, R144 ;  /* 0x00000090912a723e */ /* 0x000ff200000000ff */
[----:B------:R-:W-:Y:S10]  /*2ae00*/  MUFU.EX2 R133, R114 ;  /* 0x0000007200857308 */ /* 0x000ff40000000800 */
[----:B------:R-:W-:Y:S01]  /*2ae10*/  MUFU.EX2 R132, R113 ;  /* 0x0000007100847308 */ /* 0x000fe20000000800 */
[----:B---3--:R-:W3:Y:S01]  /*2ae20*/  LDSM.16.MT88.4 R56, [R60+0x1800] ;  /* 0x001800003c38783b */ /* 0x008ee20000004200 */
[----:B----4-:R-:W-:Y:S08]  /*2ae30*/  F2FP.F16.F32.PACK_AB R43, R142, R143 ;  /* 0x0000008f8e2b723e */ /* 0x010ff000000000ff */
[----:B------:R-:W-:Y:S01]  /*2ae40*/  MUFU.EX2 R113, R88 ;  /* 0x0000005800717308 */ /* 0x000fe20000000800 */
[C---:B-1----:R-:W-:Y:S03]  /*2ae50*/  HMMA.16816.F32 R4, R40.reuse, R48, R4 ;  /* 0x000000302804723c */ /* 0x042fe60000001804 */
[-CC-:B------:R-:W-:Y:S06]  /*2ae60*/  FFMA.FTZ R48, R182, R36.reuse, -R63.reuse ;  /* 0x00000024b6307223 */ /* 0x180fec000001083f */
[----:B------:R-:W-:Y:S01]  /*2ae70*/  MUFU.EX2 R167, R93 ;  /* 0x0000005d00a77308 */ /* 0x000fe20000000800 */
[C---:B------:R-:W-:Y:S09]  /*2ae80*/  HMMA.16816.F32 R8, R40.reuse, R50, R8 ;  /* 0x000000322808723c */ /* 0x040ff20000001808 */
[----:B------:R1:W4:Y:S01]  /*2ae90*/  MUFU.EX2 R139, R48 ;  /* 0x00000030008b7308 */ /* 0x0003220000000800 */
[C---:B------:R-:W-:Y:S09]  /*2aea0*/  HMMA.16816.F32 R12, R40.reuse, R52, R12 ;  /* 0x00000034280c723c */ /* 0x040ff2000000180c */
[----:B------:R-:W-:Y:S01]  /*2aeb0*/  MUFU.EX2 R171, R86 ;  /* 0x0000005600ab7308 */ /* 0x000fe20000000800 */
[C---:B------:R-:W-:Y:S01]  /*2aec0*/  HMMA.16816.F32 R16, R40.reuse, R54, R16 ;  /* 0x000000362810723c */ /* 0x040fe20000001810 */
[----:B------:R-:W-:Y:S08]  /*2aed0*/  LDSM.16.MT88.4 R52, [R152+0xc000] ;  /* 0x00c000009834783b */ /* 0x000ff00000004200 */
[----:B------:R-:W-:Y:S01]  /*2aee0*/  MUFU.EX2 R166, R226 ;  /* 0x000000e200a67308 */ /* 0x000fe20000000800 */
[C---:B---3--:R-:W-:Y:S01]  /*2aef0*/  HMMA.16816.F32 R20, R40.reuse, R56, R20 ;  /* 0x000000382814723c */ /* 0x048fe20000001814 */
[----:B-1----:R-:W1:Y:S02]  /*2af00*/  LDSM.16.MT88.4 R48, [R61+0xc000] ;  /* 0x00c000003d30783b */ /* 0x002e640000004200 */
[-CC-:B------:R-:W-:Y:S06]  /*2af10*/  FFMA.FTZ R56, R184, R36.reuse, -R63.reuse ;  /* 0x00000024b8387223 */ /* 0x180fec000001083f */
[----:B------:R3:W-:Y:S01]  /*2af20*/  MUFU.EX2 R67, R62 ;  /* 0x0000003e00437308 */ /* 0x0007e20000000800 */
[C---:B------:R-:W-:Y:S09]  /*2af30*/  HMMA.16816.F32 R24, R40.reuse, R58, R24 ;  /* 0x0000003a2818723c */ /* 0x040ff20000001818 */
[----:B------:R5:W2:Y:S01]  /*2af40*/  MUFU.EX2 R136, R56 ;  /* 0x0000003800887308 */ /* 0x000aa20000000800 */
[C---:B------:R-:W-:Y:S09]  /*2af50*/  HMMA.16816.F32 R28, R40.reuse, R44, R28 ;  /* 0x0000002c281c723c */ /* 0x040ff2000000181c */
[----:B------:R-:W-:Y:S01]  /*2af60*/  MUFU.EX2 R130, R112 ;  /* 0x0000007000827308 */ /* 0x000fe20000000800 */
[--C-:B---3--:R-:W-:Y:S01]  /*2af70*/  FFMA.FTZ R62, R197, R36, -R63.reuse ;  /* 0x00000024c53e7223 */ /* 0x108fe2000001083f */
[----:B------:R-:W-:Y:S01]  /*2af80*/  HMMA.16816.F32 R32, R40, R46, R32 ;  /* 0x0000002e2820723c */ /* 0x000fe20000001820 */
[----:B------:R-:W-:Y:S02]  /*2af90*/  LDSM.16.MT88.4 R44, [R3+0x2000] ;  /* 0x00200000032c783b */ /* 0x000fe40000004200 */
[----:B------:R-:W-:Y:S02]  /*2afa0*/  F2FP.F16.F32.PACK_AB R40, R141, R140 ;  /* 0x0000008c8d28723e */ /* 0x000fe400000000ff */
[----:B----4-:R-:W-:Y:S03]  /*2afb0*/  F2FP.F16.F32.PACK_AB R41, R139, R69 ;  /* 0x000000458b29723e */ /* 0x010fe600000000ff */
[----:B------:R-:W-:Y:S01]  /*2afc0*/  MUFU.EX2 R127, R106 ;  /* 0x0000006a007f7308 */ /* 0x000fe20000000800 */
[----:B------:R-:W-:Y:S01]  /*2afd0*/  F2FP.F16.F32.PACK_AB R42, R137, R138 ;  /* 0x0000008a892a723e */ /* 0x000fe200000000ff */
[----:B-----5:R-:W3:Y:S01]  /*2afe0*/  LDSM.16.MT88.4 R56, [R60+0x2000] ;  /* 0x002000003c38783b */ /* 0x020ee20000004200 */
[----:B--2---:R-:W-:Y:S07]  /*2aff0*/  F2FP.F16.F32.PACK_AB R43, R136, R68 ;  /* 0x00000044882b723e */ /* 0x004fee00000000ff */
[----:B------:R-:W-:Y:S01]  /*2b000*/  MUFU.EX2 R125, R105 ;  /* 0x00000069007d7308 */ /* 0x000fe20000000800 */
[C---:B-1----:R-:W-:Y:S03]  /*2b010*/  HMMA.16816.F32 R4, R40.reuse, R48, R4 ;  /* 0x000000302804723c */ /* 0x042fe60000001804 */
[-CC-:B------:R-:W-:Y:S06]  /*2b020*/  FFMA.FTZ R48, R186, R36.reuse, -R63.reuse ;  /* 0x00000024ba307223 */ /* 0x180fec000001083f */
[----:B------:R-:W-:Y:S01]  /*2b030*/  MUFU.EX2 R123, R102 ;  /* 0x00000066007b7308 */ /* 0x000fe20000000800 */
[C---:B------:R-:W-:Y:S09]  /*2b040*/  HMMA.16816.F32 R8, R40.reuse, R50, R8 ;  /* 0x000000322808723c */ /* 0x040ff20000001808 */
[----:B------:R1:W2:Y:S01]  /*2b050*/  MUFU.EX2 R131, R48 ;  /* 0x0000003000837308 */ /* 0x0002a20000000800 */
[C---:B------:R-:W-:Y:S03]  /*2b060*/  HMMA.16816.F32 R12, R40.reuse, R52, R12 ;  /* 0x00000034280c723c */ /* 0x040fe6000000180c */
[-CC-:B------:R-:W-:Y:S06]  /*2b070*/  FFMA.FTZ R52, R187, R36.reuse, -R63.reuse ;  /* 0x00000024bb347223 */ /* 0x180fec000001083f */
[----:B------:R-:W-:Y:S01]  /*2b080*/  MUFU.EX2 R119, R101 ;  /* 0x0000006500777308 */ /* 0x000fe20000000800 */
[C---:B------:R-:W-:Y:S09]  /*2b090*/  HMMA.16816.F32 R16, R40.reuse, R54, R16 ;  /* 0x000000362810723c */ /* 0x040ff20000001810 */
[----:B------:R4:W-:Y:S01]  /*2b0a0*/  MUFU.EX2 R66, R52 ;  /* 0x0000003400427308 */ /* 0x0009e20000000800 */
[----:B-1----:R-:W1:Y:S01]  /*2b0b0*/  LDSM.16.MT88.4 R48, [R61+0xc800] ;  /* 0x00c800003d30783b */ /* 0x002e620000004200 */
[C---:B---3--:R-:W-:Y:S03]  /*2b0c0*/  HMMA.16816.F32 R20, R40.reuse, R56, R20 ;  /* 0x000000382814723c */ /* 0x048fe60000001814 */
[----:B------:R-:W-:Y:S05]  /*2b0d0*/  FFMA.FTZ R56, R188, R36, -R63 ;  /* 0x00000024bc387223 */ /* 0x000fea000001083f */
[----:B------:R-:W-:Y:S01]  /*2b0e0*/  MUFU.EX2 R120, R98 ;  /* 0x0000006200787308 */ /* 0x000fe20000000800 */
[C---:B------:R-:W-:Y:S09]  /*2b0f0*/  HMMA.16816.F32 R24, R40.reuse, R58, R24 ;  /* 0x0000003a2818723c */ /* 0x040ff20000001818 */
[----:B------:R-:W3:Y:S01]  /*2b100*/  MUFU.EX2 R128, R56 ;  /* 0x0000003800807308 */ /* 0x000ee20000000800 */
[----:B----4-:R-:W4:Y:S01]  /*2b110*/  LDSM.16.MT88.4 R52, [R152+0xc800] ;  /* 0x00c800009834783b */ /* 0x010f220000004200 */
[C---:B------:R-:W-:Y:S03]  /*2b120*/  HMMA.16816.F32 R28, R40.reuse, R44, R28 ;  /* 0x0000002c281c723c */ /* 0x040fe6000000181c */
[----:B------:R-:W-:Y:S05]  /*2b130*/  FFMA.FTZ R0, R0, R173, R75 ;  /* 0x000000ad00007223 */ /* 0x000fea000001004b */
[----:B------:R5:W-:Y:S01]  /*2b140*/  MUFU.EX2 R110, R62 ;  /* 0x0000003e006e7308 */ /* 0x000be20000000800 */
[----:B------:R-:W-:Y:S01]  /*2b150*/  FADD.FTZ R0, R77, R0 ;  /* 0x000000004d007221 */ /* 0x000fe20000010000 */
[----:B------:R-:W-:Y:S01]  /*2b160*/  HMMA.16816.F32 R32, R40, R46, R32 ;  /* 0x0000002e2820723c */ /* 0x000fe20000001820 */
[----:B------:R-:W-:Y:S02]  /*2b170*/  LDSM.16.MT88.4 R44, [R3+0x2800] ;  /* 0x00280000032c783b */ /* 0x000fe40000004200 */
[----:B------:R-:W-:Y:S01]  /*2b180*/  F2FP.F16.F32.PACK_AB R40, R132, R133 ;  /* 0x000000858428723e */ /* 0x000fe200000000ff */
[----:B------:R-:W-:Y:S01]  /*2b190*/  FADD.FTZ R0, R164, R0 ;  /* 0x00000000a4007221 */ /* 0x000fe20000010000 */
[----:B--2---:R-:W-:Y:S03]  /*2b1a0*/  F2FP.F16.F32.PACK_AB R41, R131, R67 ;  /* 0x000000438329723e */ /* 0x004fe600000000ff */
[----:B------:R-:W-:Y:S01]  /*2b1b0*/  MUFU.EX2 R114, R90 ;  /* 0x0000005a00727308 */ /* 0x000fe20000000800 */
[----:B------:R-:W-:Y:S01]  /*2b1c0*/  F2FP.F16.F32.PACK_AB R42, R129, R130 ;  /* 0x00000082812a723e */ /* 0x000fe200000000ff */
[----:B------:R-:W-:Y:S01]  /*2b1d0*/  FADD.FTZ R0, R165, R0 ;  /* 0x00000000a5007221 */ /* 0x000fe20000010000 */
[----:B---3--:R-:W-:Y:S01]  /*2b1e0*/  F2FP.F16.F32.PACK_AB R43, R128, R66 ;  /* 0x00000042802b723e */ /* 0x008fe200000000ff */
[----:B------:R-:W2:Y:S02]  /*2b1f0*/  LDSM.16.MT88.4 R56, [R60+0x2800] ;  /* 0x002800003c38783b */ /* 0x000ea40000004200 */
[----:B------:R-:W-:Y:S04]  /*2b200*/  FADD.FTZ R0, R74, R0 ;  /* 0x000000004a007221 */ /* 0x000fe80000010000 */
[----:B------:R-:W-:Y:S01]  /*2b210*/  MUFU.EX2 R106, R80 ;  /* 0x00000050006a7308 */ /* 0x000fe20000000800 */
[-CC-:B-----5:R-:W-:Y:S01]  /*2b220*/  FFMA.FTZ R62, R199, R36.reuse, -R63.reuse ;  /* 0x00000024c73e7223 */ /* 0x1a0fe2000001083f */
[C---:B-1----:R-:W-:Y:S03]  /*2b230*/  HMMA.16816.F32 R4, R40.reuse, R48, R4 ;  /* 0x000000302804723c */ /* 0x042fe60000001804 */
[-CC-:B------:R-:W-:Y:S01]  /*2b240*/  FFMA.FTZ R48, R189, R36.reuse, -R63.reuse ;  /* 0x00000024bd307223 */ /* 0x180fe2000001083f */
[----:B------:R-:W-:Y:S04]  /*2b250*/  FADD.FTZ R0, R159, R0 ;  /* 0x000000009f007221 */ /* 0x000fe80000010000 */
[----:B------:R1:W-:Y:S01]  /*2b260*/  MUFU.EX2 R107, R62 ;  /* 0x0000003e006b7308 */ /* 0x0003e20000000800 */
[C---:B------:R-:W-:Y:S03]  /*2b270*/  HMMA.16816.F32 R8, R40.reuse, R50, R8 ;  /* 0x000000322808723c */ /* 0x040fe60000001808 */
[----:B------:R-:W-:Y:S06]  /*2b280*/  FADD.FTZ R0, R73, R0 ;  /* 0x0000000049007221 */ /* 0x000fec0000010000 */
[----:B------:R3:W-:Y:S01]  /*2b290*/  MUFU.EX2 R65, R48 ;  /* 0x0000003000417308 */ /* 0x0007e20000000800 */
[----:B------:R-:W-:Y:S01]  /*2b2a0*/  FADD.FTZ R0, R156, R0 ;  /* 0x000000009c007221 */ /* 0x000fe20000010000 */
[C---:B----4-:R-:W-:Y:S03]  /*2b2b0*/  HMMA.16816.F32 R12, R40.reuse, R52, R12 ;  /* 0x00000034280c723c */ /* 0x050fe6000000180c */
[-CC-:B------:R-:W-:Y:S01]  /*2b2c0*/  FFMA.FTZ R52, R191, R36.reuse, -R63.reuse ;  /* 0x00000024bf347223 */ /* 0x180fe2000001083f */
[----:B------:R-:W-:Y:S04]  /*2b2d0*/  FADD.FTZ R0, R153, R0 ;  /* 0x0000000099007221 */ /* 0x000fe80000010000 */
[----:B------:R-:W-:Y:S01]  /*2b2e0*/  MUFU.EX2 R105, R83 ;  /* 0x0000005300697308 */ /* 0x000fe20000000800 */
[-CC-:B-1----:R-:W-:Y:S01]  /*2b2f0*/  FFMA.FTZ R62, R201, R36.reuse, -R63.reuse ;  /* 0x00000024c93e7223 */ /* 0x182fe2000001083f */
[C---:B------:R-:W-:Y:S03]  /*2b300*/  HMMA.16816.F32 R16, R40.reuse, R54, R16 ;  /* 0x000000362810723c */ /* 0x040fe60000001810 */
[----:B------:R-:W-:Y:S05]  /*2b310*/  FADD.FTZ R0, R72, R0 ;  /* 0x0000000048007221 */ /* 0x000fea0000010000 */
[----:B------:R1:W-:Y:S01]  /*2b320*/  MUFU.EX2 R122, R52 ;  /* 0x00000034007a7308 */ /* 0x0003e20000000800 */
[-CC-:B---3--:R-:W-:Y:S01]  /*2b330*/  FFMA.FTZ R48, R190, R36.reuse, -R63.reuse ;  /* 0x00000024be307223 */ /* 0x188fe2000001083f */
[----:B------:R-:W-:Y:S01]  /*2b340*/  FADD.FTZ R0, R149, R0 ;  /* 0x0000000095007221 */ /* 0x000fe20000010000 */
[C---:B--2---:R-:W-:Y:S03]  /*2b350*/  HMMA.16816.F32 R20, R40.reuse, R56, R20 ;  /* 0x000000382814723c */ /* 0x044fe60000001814 */
[--C-:B------:R-:W-:Y:S04]  /*2b360*/  FFMA.FTZ R56, R192, R36, -R63.reuse ;  /* 0x00000024c0387223 */ /* 0x100fe8000001083f */
[----:B------:R2:W3:Y:S01]  /*2b370*/  MUFU.EX2 R124, R48 ;  /* 0x00000030007c7308 */ /* 0x0004e20000000800 */
[----:B------:R-:W-:Y:S01]  /*2b380*/  FADD.FTZ R0, R71, R0 ;  /* 0x0000000047007221 */ /* 0x000fe20000010000 */
[C---:B------:R-:W-:Y:S08]  /*2b390*/  HMMA.16816.F32 R24, R40.reuse, R58, R24 ;  /* 0x0000003a2818723c */ /* 0x040ff00000001818 */
[----:B------:R4:W5:Y:S01]  /*2b3a0*/  MUFU.EX2 R121, R56 ;  /* 0x0000003800797308 */ /* 0x0009620000000800 */
[----:B-1----:R-:W-:Y:S01]  /*2b3b0*/  LDSM.16.MT88.4 R52, [R152+0xd000] ;  /* 0x00d000009834783b */ /* 0x002fe20000004200 */
[C---:B------:R-:W-:Y:S08]  /*2b3c0*/  HMMA.16816.F32 R28, R40.reuse, R44, R28 ;  /* 0x0000002c281c723c */ /* 0x040ff0000000181c */
[----:B------:R1:W-:Y:S01]  /*2b3d0*/  MUFU.EX2 R104, R62 ;  /* 0x0000003e00687308 */ /* 0x0003e20000000800 */
[----:B--2---:R-:W2:Y:S01]  /*2b3e0*/  LDSM.16.MT88.4 R48, [R61+0xd000] ;  /* 0x00d000003d30783b */ /* 0x004ea20000004200 */
[----:B------:R-:W-:Y:S03]  /*2b3f0*/  HMMA.16816.F32 R32, R40, R46, R32 ;  /* 0x0000002e2820723c */ /* 0x000fe60000001820 */
[----:B------:R-:W-:Y:S05]  /*2b400*/  F2FP.F16.F32.PACK_AB R40, R127, R126 ;  /* 0x0000007e7f28723e */ /* 0x000fea00000000ff */
[----:B------:R-:W-:Y:S01]  /*2b410*/  MUFU.EX2 R102, R84 ;  /* 0x0000005400667308 */ /* 0x000fe20000000800 */
[----:B----4-:R-:W4:Y:S01]  /*2b420*/  LDSM.16.MT88.4 R56, [R60+0x3000] ;  /* 0x003000003c38783b */ /* 0x010f220000004200 */
[----:B---3--:R-:W-:Y:S02]  /*2b430*/  F2FP.F16.F32.PACK_AB R41, R124, R65 ;  /* 0x000000417c29723e */ /* 0x008fe400000000ff */
[----:B------:R-:W-:Y:S02]  /*2b440*/  F2FP.F16.F32.PACK_AB R42, R123, R125 ;  /* 0x0000007d7b2a723e */ /* 0x000fe400000000ff */
[----:B-----5:R-:W-:Y:S04]  /*2b450*/  F2FP.F16.F32.PACK_AB R43, R121, R122 ;  /* 0x0000007a792b723e */ /* 0x020fe800000000ff */
[----:B------:R-:W-:Y:S01]  /*2b460*/  MUFU.EX2 R84, R237 ;  /* 0x000000ed00547308 */ /* 0x000fe20000000800 */
[----:B------:R-:W3:Y:S01]  /*2b470*/  LDSM.16.MT88.4 R44, [R3+0x3000] ;  /* 0x00300000032c783b */ /* 0x000ee20000004200 */
[-CC-:B-1----:R-:W-:Y:S08]  /*2b480*/  FFMA.FTZ R62, R82, R36.reuse, -R63.reuse ;  /* 0x00000024523e7223 */ /* 0x182ff0000001083f */
        /* <DEDUP_REMOVED lines=13> */
[----:B------:R1:W2:Y:S01]  /*2b560*/  MUFU.EX2 R118, R48 ;  /* 0x0000003000767308 */ /* 0x0002a20000000800 */
[C---:B----4-:R-:W-:Y:S03]  /*2b570*/  HMMA.16816.F32 R20, R40.reuse, R56, R20 ;  /* 0x000000382814723c */ /* 0x050fe60000001814 */
[-CC-:B------:R-:W-:Y:S06]  /*2b580*/  FFMA.FTZ R56, R195, R36.reuse, -R63.reuse ;  /* 0x00000024c3387223 */ /* 0x180fec000001083f */
[----:B------:R4:W-:Y:S01]  /*2b590*/  MUFU.EX2 R112, R56 ;  /* 0x0000003800707308 */ /* 0x0009e20000000800 */
[C---:B------:R-:W-:Y:S09]  /*2b5a0*/  HMMA.16816.F32 R24, R40.reuse, R58, R24 ;  /* 0x0000003a2818723c */ /* 0x040ff20000001818 */
[----:B------:R-:W-:Y:S01]  /*2b5b0*/  MUFU.EX2 R92, R170 ;  /* 0x000000aa005c7308 */ /* 0x000fe20000000800 */
[C---:B---3--:R-:W-:Y:S01]  /*2b5c0*/  HMMA.16816.F32 R28, R40.reuse, R44, R28 ;  /* 0x0000002c281c723c */ /* 0x048fe2000000181c */
[----:B-1----:R-:W1:Y:S08]  /*2b5d0*/  LDSM.16.MT88.4 R48, [R61+0xd800] ;  /* 0x00d800003d30783b */ /* 0x002e700000004200 */
[----:B------:R-:W-:Y:S01]  /*2b5e0*/  MUFU.EX2 R89, R230 ;  /* 0x000000e600597308 */ /* 0x000fe20000000800 */
[----:B------:R-:W-:Y:S01]  /*2b5f0*/  HMMA.16816.F32 R32, R40, R46, R32 ;  /* 0x0000002e2820723c */ /* 0x000fe20000001820 */
[----:B------:R-:W-:Y:S02]  /*2b600*/  LDSM.16.MT88.4 R44, [R3+0x3800] ;  /* 0x00380000032c783b */ /* 0x000fe40000004200 */
[--C-:B----4-:R-:W-:Y:S01]  /*2b610*/  FFMA.FTZ R56, R196, R36, -R63.reuse ;  /* 0x00000024c4387223 */ /* 0x110fe2000001083f */
[----:B------:R-:W-:Y:S02]  /*2b620*/  F2FP.F16.F32.PACK_AB R40, R120, R119 ;  /* 0x000000777828723e */ /* 0x000fe400000000ff */
[----:B--2---:R-:W-:Y:S03]  /*2b630*/  F2FP.F16.F32.PACK_AB R41, R118, R64 ;  /* 0x000000407629723e */ /* 0x004fe600000000ff */
        /* <DEDUP_REMOVED lines=23> */
[C---:B------:R-:W-:Y:S08]  /*2b7b0*/  HMMA.16816.F32 R28, R40.reuse, R44, R28 ;  /* 0x0000002c281c723c */ /* 0x040ff0000000181c */
        /* <DEDUP_REMOVED lines=17> */
[--C-:B------:R-:W-:Y:S04]  /*2b8d0*/  FFMA.FTZ R56, R204, R36, -R63.reuse ;  /* 0x00000024cc387223 */ /* 0x100fe8000001083f */
        /* <DEDUP_REMOVED lines=25> */
[----:B----4-:R-:W-:Y:S07]  /*2ba70*/  LDSM.16.MT88.4 R52, [R152+0xf000] ;  /* 0x00f000009834783b */ /* 0x010fee0000004200 */
        /* <DEDUP_REMOVED lines=17> */
[----:B------:R1:W4:Y:S01]  /*2bb90*/  MUFU.EX2 R88, R48 ;  /* 0x0000003000587308 */ /* 0x0003220000000800 */
[C---:B--2---:R-:W-:Y:S03]  /*2bba0*/  HMMA.16816.F32 R20, R40.reuse, R56, R20 ;  /* 0x000000382814723c */ /* 0x044fe60000001814 */
[-CC-:B------:R-:W-:Y:S06]  /*2bbb0*/  FFMA.FTZ R56, R76, R36.reuse, -R63.reuse ;  /* 0x000000244c387223 */ /* 0x180fec000001083f */
[----:B------:R2:W-:Y:S01]  /*2bbc0*/  MUFU.EX2 R87, R56 ;  /* 0x0000003800577308 */ /* 0x0005e20000000800 */
[C---:B------:R-:W-:Y:S09]  /*2bbd0*/  HMMA.16816.F32 R24, R40.reuse, R58, R24 ;  /* 0x0000003a2818723c */ /* 0x040ff20000001818 */
[----:B------:R-:W-:Y:S01]  /*2bbe0*/  MUFU.EX2 R76, R240 ;  /* 0x000000f0004c7308 */ /* 0x000fe20000000800 */
[C---:B---3--:R-:W-:Y:S01]  /*2bbf0*/  HMMA.16816.F32 R28, R40.reuse, R44, R28 ;  /* 0x0000002c281c723c */ /* 0x048fe2000000181c */
[----:B-1----:R-:W1:Y:S07]  /*2bc00*/  LDSM.16.MT88.4 R48, [R61+0xf800] ;  /* 0x00f800003d30783b */ /* 0x002e6e0000004200 */
[----:B------:R-:W-:Y:S01]  /*2bc10*/  HMMA.16816.F32 R32, R40, R46, R32 ;  /* 0x0000002e2820723c */ /* 0x000fe20000001820 */
[----:B------:R-:W-:Y:S02]  /*2bc20*/  LDSM.16.MT88.4 R44, [R3+0x5800] ;  /* 0x00580000032c783b */ /* 0x000fe40000004200 */
[--C-:B--2---:R-:W-:Y:S01]  /*2bc30*/  FFMA.FTZ R56, R79, R36, -R63.reuse ;  /* 0x000000244f387223 */ /* 0x104fe2000001083f */
[----:B------:R-:W-:Y:S02]  /*2bc40*/  F2FP.F16.F32.PACK_AB R40, R92, R91 ;  /* 0x0000005b5c28723e */ /* 0x000fe400000000ff */
[----:B----4-:R-:W-:Y:S01]  /*2bc50*/  F2FP.F16.F32.PACK_AB R41, R88, R90 ;  /* 0x0000005a5829723e */ /* 0x010fe200000000ff */
        /* <DEDUP_REMOVED lines=17> */
[--C-:B----4-:R-:W-:Y:S06]  /*2bd70*/  FFMA.FTZ R52, R211, R36, -R63.reuse ;  /* 0x00000024d3347223 */ /* 0x110fec000001083f */
        /* <DEDUP_REMOVED lines=36> */
[----:B------:R-:W-:Y:S03]  /*2bfc0*/  HMMA.16816.F32 R32, R40, R50, R32 ;  /* 0x000000322820723c */ /* 0x000fe60000001820 */
[----:B------:R-:W-:Y:S01]  /*2bfd0*/  FADD.FTZ R57, R70, R45 ;  /* 0x0000002d46397221 */ /* 0x000fe20000010000 */
[----:B------:R-:W-:Y:S01]  /*2bfe0*/  FADD.FTZ R56, R144, R0 ;  /* 0x0000000090387221 */ /* 0x000fe20000010000 */
[----:B------:R1:W4:Y:S01]  /*2bff0*/  MUFU.EX2 R70, R44 ;  /* 0x0000002c00467308 */ /* 0x0003220000000800 */
[----:B------:R-:W-:Y:S01]  /*2c000*/  F2FP.F16.F32.PACK_AB R40, R77, R76 ;  /* 0x0000004c4d28723e */ /* 0x000fe200000000ff */
[----:B------:R-:W-:Y:S01]  /*2c010*/  FADD.FTZ R0, R143, R57 ;  /* 0x000000398f007221 */ /* 0x000fe20000010000 */
[----:B------:R-:W-:Y:S01]  /*2c020*/  FADD.FTZ R48, R145, R56 ;  /* 0x0000003891307221 */ /* 0x000fe20000010000 */
[----:B---3--:R-:W-:Y:S01]  /*2c030*/  F2FP.F16.F32.PACK_AB R41, R74, R75 ;  /* 0x0000004b4a29723e */ /* 0x008fe200000000ff */
[--C-:B------:R-:W-:Y:S01]  /*2c040*/  FFMA.FTZ R57, R217, R36, -R63.reuse ;  /* 0x00000024d9397223 */ /* 0x100fe2000001083f */
[----:B------:R-:W-:Y:S01]  /*2c050*/  FADD.FTZ R0, R142, R0 ;  /* 0x000000008e007221 */ /* 0x000fe20000010000 */
[----:B------:R-:W-:Y:S01]  /*2c060*/  FADD.FTZ R56, R140, R48 ;  /* 0x000000308c387221 */ /* 0x000fe20000010000 */
[----:B------:R-:W-:Y:S01]  /*2c070*/  F2FP.F16.F32.PACK_AB R42, R72, R73 ;  /* 0x00000049482a723e */ /* 0x000fe200000000ff */
[----:B------:R-:W-:Y:S01]  /*2c080*/  LDSM.16.MT88.4 R48, [R60+0x6800] ;  /* 0x006800003c30783b */ /* 0x000fe20000004200 */
[----:B------:R-:W-:Y:S01]  /*2c090*/  FADD.FTZ R0, R69, R0 ;  /* 0x0000000045007221 */ /* 0x000fe20000010000 */
[----:B------:R-:W-:Y:S01]  /*2c0a0*/  FADD.FTZ R56, R141, R56 ;  /* 0x000000388d387221 */ /* 0x000fe20000010000 */
[----:B------:R-:W-:Y:S02]  /*2c0b0*/  MUFU.EX2 R140, R245 ;  /* 0x000000f5008c7308 */ /* 0x000fe40000000800 */
[----:B------:R-:W-:Y:S03]  /*2c0c0*/  FADD.FTZ R0, R139, R0 ;  /* 0x000000008b007221 */ /* 0x000fe60000010000 */
[----:B-1----:R-:W1:Y:S01]  /*2c0d0*/  LDSM.16.MT88.4 R44, [R152+0x10800] ;  /* 0x01080000982c783b */ /* 0x002e620000004200 */
[----:B----4-:R-:W-:Y:S01]  /*2c0e0*/  F2FP.F16.F32.PACK_AB R43, R70, R71 ;  /* 0x00000047462b723e */ /* 0x010fe200000000ff */
[----:B------:R-:W-:Y:S03]  /*2c0f0*/  FADD.FTZ R0, R68, R0 ;  /* 0x0000000044007221 */ /* 0x000fe60000010000 */
[----:B------:R-:W3:Y:S01]  /*2c100*/  MUFU.EX2 R69, R246 ;  /* 0x000000f600457308 */ /* 0x000ee20000000800 */
[----:B------:R-:W-:Y:S01]  /*2c110*/  FADD.FTZ R0, R136, R0 ;  /* 0x0000000088007221 */ /* 0x000fe20000010000 */
[----:B------:R-:W-:Y:S01]  /*2c120*/  F2FP.F16.F32.PACK_AB R136, R59, R62 ;  /* 0x0000003e3b88723e */ /* 0x000fe200000000ff */
[C---:B--2---:R-:W-:Y:S01]  /*2c130*/  HMMA.16816.F32 R4, R40.reuse, R52, R4 ;  /* 0x000000342804723c */ /* 0x044fe20000001804 */
[----:B------:R-:W-:Y:S02]  /*2c140*/  LDSM.16.MT88.4 R144, [R60+0x7800] ;  /* 0x007800003c90783b */ /* 0x000fe40000004200 */
[-CC-:B------:R-:W-:Y:S01]  /*2c150*/  FFMA.FTZ R53, R216, R36.reuse, -R63.reuse ;  /* 0x00000024d8357223 */ /* 0x180fe2000001083f */
[----:B------:R-:W-:Y:S01]  /*2c160*/  FADD.FTZ R52, R138, R56 ;  /* 0x000000388a347221 */ /* 0x000fe20000010000 */
[----:B------:R-:W-:Y:S02]  /*2c170*/  FADD.FTZ R0, R67, R0 ;  /* 0x0000000043007221 */ /* 0x000fe40000010000 */
[----:B------:R2:W-:Y:S01]  /*2c180*/  MUFU.EX2 R68, R53 ;  /* 0x0000003500447308 */ /* 0x0005e20000000800 */
[C---:B------:R-:W-:Y:S03]  /*2c190*/  HMMA.16816.F32 R8, R40.reuse, R54, R8 ;  /* 0x000000362808723c */ /* 0x040fe60000001808 */
[----:B------:R-:W-:Y:S01]  /*2c1a0*/  FADD.FTZ R0, R131, R0 ;  /* 0x0000000083007221 */ /* 0x000fe20000010000 */
[----:B------:R-:W-:Y:S05]  /*2c1b0*/  FADD.FTZ R56, R137, R52 ;  /* 0x0000003489387221 */ /* 0x000fea0000010000 */
[----:B------:R-:W4:Y:S01]  /*2c1c0*/  MUFU.EX2 R67, R57 ;  /* 0x0000003900437308 */ /* 0x000f220000000800 */
[----:B------:R-:W-:Y:S01]  /*2c1d0*/  FADD.FTZ R56, R133, R56 ;  /* 0x0000003885387221 */ /* 0x000fe20000010000 */
[----:B------:R-:W-:Y:S03]  /*2c1e0*/  FADD.FTZ R0, R66, R0 ;  /* 0x0000000042007221 */ /* 0x000fe60000010000 */
[----:B------:R-:W-:Y:S01]  /*2c1f0*/  FADD.FTZ R56, R132, R56 ;  /* 0x0000003884387221 */ /* 0x000fe20000010000 */
[----:B------:R-:W-:Y:S01]  /*2c200*/  FADD.FTZ R0, R128, R0 ;  /* 0x0000000080007221 */ /* 0x000fe20000010000 */
[----:B------:R-:W-:Y:S03]  /*2c210*/  IMAD.MOV.U32 R132, RZ, RZ, R2 ;  /* 0x000000ffff847224 */ /* 0x000fe600078e0002 */
        /* <DEDUP_REMOVED lines=31> */
[--C-:B------:R-:W-:Y:S02]  /*2c410*/  FFMA.FTZ R57, R224, R36, -R63.reuse ;  /* 0x00000024e0397223 */ /* 0x100fe4000001083f */
        /* <DEDUP_REMOVED lines=70> */
[----:B------:R1:W2:Y:S01]  /*2c880*/  LDSM.16.MT88.4 R4, [R3+0x7800] ;  /* 0x007800000304783b */ /* 0x0002a20000004200 */
[----:B------:R-:W-:Y:S02]  /*2c890*/  IMAD.MOV.U32 R84, RZ, RZ, R2 ;  /* 0x000000ffff547224 */ /* 0x000fe400078e0002 */
[C---:B------:R-:W-:Y:S03]  /*2c8a0*/  HMMA.16816.F32 R156, R136.reuse, R152, R12 ;  /* 0x00000098889c723c */ /* 0x040fe6000000180c */
[----:B------:R-:W-:Y:S01]  /*2c8b0*/  FADD.FTZ R0, R78, R0 ;  /* 0x000000004e007221 */ /* 0x000fe20000010000 */
[----:B------:R-:W-:Y:S03]  /*2c8c0*/  IMAD.MOV.U32 R2, RZ, RZ, R37 ;  /* 0x000000ffff027224 */ /* 0x000fe600078e0025 */
        /* <DEDUP_REMOVED lines=35> */
.L_x_7847:
        /* <DEDUP_REMOVED lines=14> */
.L_x_7862:
        /* <DEDUP_REMOVED lines=150> */
.L_x_7857:
[----:B------:R-:W-:Y:S05]  /*2d540*/  BSYNC.RECONVERGENT B0 ;  /* 0x0000000000007941 */ /* 0x000fea0003800200 */
.L_x_7856:
        /* <DEDUP_REMOVED lines=14> */
[----:B-1---5:R-:W-:Y:S05]  /*2d630*/  @P0 RET.REL.NODEC R4 `(_ZN5flash24flash_fwd_splitkv_kernelI23Flash_fwd_kernel_traitsILi64ELi64ELi256ELi4ELb0ELb0EN7cutlass6half_tE19Flash_kernel_traitsILi64ELi64ELi256ELi4ES3_EELb0ELb1ELb0ELb0ELb1ELb1ELb1ELb1EEEvNS_16Flash_fwd_paramsE) ;  /* 0xfffffd2804700950 */ /* 0x022fea0003c3ffff */
[----:B------:R1:W-:Y:S02]  /*2d640*/  ST.E.128 desc[UR4][R2.64+0x3800], R16 ;  /* 0x0038001002007985 */ /* 0x0003e4000c101d04 */
[----:B-1----:R-:W-:Y:S02]  /*2d650*/  MOV R2, R0 ;  /* 0x0000000000027202 */ /* 0x002fe40000000f00 */
[----:B------:R-:W-:-:S04]  /*2d660*/  MOV R3, 0x0 ;  /* 0x0000000000037802 */ /* 0x000fc80000000f00 */
[----:B------:R-:W-:Y:S05]  /*2d670*/  RET.REL.NODEC R2 `(_ZN5flash24flash_fwd_splitkv_kernelI23Flash_fwd_kernel_traitsILi64ELi64ELi256ELi4ELb0ELb0EN7cutlass6half_tE19Flash_kernel_traitsILi64ELi64ELi256ELi4ES3_EELb0ELb1ELb0ELb0ELb1ELb1ELb1ELb1EEEvNS_16Flash_fwd_paramsE) ;  /* 0xfffffd2802607950 */ /* 0x000fea0003c3ffff */
.L_x_7855:
[----:B-1----:R-:W-:Y:S01]  /*2d680*/  IMAD.MOV.U32 R0, RZ, RZ, 0x2 ;  /* 0x00000002ff007424 */ /* 0x002fe200078e00ff */
[----:B-----5:R-:W-:Y:S01]  /*2d690*/  MOV R2, R9 ;  /* 0x0000000900027202 */ /* 0x020fe20000000f00 */
[----:B------:R-:W-:Y:S01]  /*2d6a0*/  IMAD.MOV.U32 R4, RZ, RZ, -0x1 ;  /* 0xffffffffff047424 */ /* 0x000fe200078e00ff */
[----:B------:R-:W-:-:S07]  /*2d6b0*/  MOV R3, 0x1f ;  /* 0x0000001f00037802 */ /* 0x000fce0000000f00 */
[----:B--2---:R-:W-:Y:S05]  /*2d6c0*/  WARPSYNC.COLLECTIVE R4, `(.L_x_7858) ;  /* 0x0000000004087348 */ /* 0x004fea0003c00000 */
[----:B------:R1:W3:Y:S02]  /*2d6d0*/  SHFL.BFLY P0, R0, R2, R0, R3 ;  /* 0x0c00000002007389 */ /* 0x0002e40000000003 */
[----:B-123--:R-:W-:Y:S05]  /*2d6e0*/  ENDCOLLECTIVE ;  /* 0x000000000000791b */ /* 0x00efea0003800000 */
.L_x_7858:
[----:B------:R-:W-:Y:S02]  /*2d6f0*/  MOV R5, R0 ;  /* 0x0000000000057202 */ /* 0x000fe40000000f00 */
[----:B------:R-:W-:-:S03]  /*2d700*/  MOV R0, 0x1 ;  /* 0x0000000100007802 */ /* 0x000fc60000000f00 */
[----:B------:R-:W-:-:S04]  /*2d710*/  FADD.FTZ R5, R5, R9 ;  /* 0x0000000905057221 */ /* 0x000fc80000010000 */
[----:B------:R-:W-:-:S07]  /*2d720*/  IMAD.MOV.U32 R2, RZ, RZ, R5 ;  /* 0x000000ffff027224 */ /* 0x000fce00078e0005 */
[----:B------:R-:W-:Y:S05]  /*2d730*/  WARPSYNC.COLLECTIVE R4, `(.L_x_7859) ;  /* 0x0000000004087348 */ /* 0x000fea0003c00000 */
[----:B------:R1:W2:Y:S02]  /*2d740*/  SHFL.BFLY P0, R0, R2, R0, R3 ;  /* 0x0c00000002007389 */ /* 0x0002a40000000003 */
[----:B-12---:R-:W-:Y:S05]  /*2d750*/  ENDCOLLECTIVE ;  /* 0x000000000000791b */ /* 0x006fea0003800000 */
.L_x_7859:
[----:B------:R-:W-:Y:S01]  /*2d760*/  IMAD.MOV.U32 R10, RZ, RZ, R0 ;  /* 0x000000ffff0a7224 */ /* 0x000fe200078e0000 */
[----:B------:R-:W-:Y:S02]  /*2d770*/  MOV R0, 0x2 ;  /* 0x0000000200007802 */ /* 0x000fe40000000f00 */
[----:B------:R-:W-:Y:S01]  /*2d780*/  MOV R2, R8 ;  /* 0x0000000800027202 */ /* 0x000fe20000000f00 */
[----:B------:R-:W-:-:S07]  /*2d790*/  FADD.FTZ R10, R5, R10 ;  /* 0x0000000a050a7221 */ /* 0x000fce0000010000 */
[----:B------:R-:W-:Y:S05]  /*2d7a0*/  WARPSYNC.COLLECTIVE R4, `(.L_x_7860) ;  /* 0x0000000004087348 */ /* 0x000fea0003c00000 */
[----:B------:R1:W2:Y:S02]  /*2d7b0*/  SHFL.BFLY P0, R0, R2, R0, R3 ;  /* 0x0c00000002007389 */ /* 0x0002a40000000003 */
[----:B-12---:R-:W-:Y:S05]  /*2d7c0*/  ENDCOLLECTIVE ;  /* 0x000000000000791b */ /* 0x006fea0003800000 */
.L_x_7860:
[----:B------:R-:W-:Y:S01]  /*2d7d0*/  IMAD.MOV.U32 R2, RZ, RZ, R0 ;  /* 0x000000ffff027224 */ /* 0x000fe200078e0000 */
[----:B------:R-:W-:-:S03]  /*2d7e0*/  MOV R0, 0x1 ;  /* 0x0000000100007802 */ /* 0x000fc60000000f00 */
[----:B------:R-:W-:-:S07]  /*2d7f0*/  FADD.FTZ R2, R2, R8 ;  /* 0x0000000802027221 */ /* 0x000fce0000010000 */
[----:B------:R-:W-:Y:S05]  /*2d800*/  WARPSYNC.COLLECTIVE R4, `(.L_x_7861) ;  /* 0x0000000004087348 */ /* 0x000fea0003c00000 */
[----:B------:R1:W2:Y:S02]  /*2d810*/  SHFL.BFLY P0, R0, R2, R0, R3 ;  /* 0x0c00000002007389 */ /* 0x0002a40000000003 */
[----:B-12---:R-:W-:Y:S05]  /*2d820*/  ENDCOLLECTIVE ;  /* 0x000000000000791b */ /* 0x006fea0003800000 */
.L_x_7861:
[----:B------:R-:W-:Y:S01]  /*2d830*/  MOV R11, R0 ;  /* 0x00000000000b7202 */ /* 0x000fe20000000f00 */
[----:B------:R-:W-:Y:S06]  /*2d840*/  BRA `(.L_x_7862) ;  /* 0xfffffff000e47947 */ /* 0x000fec000383ffff */
.L_x_7863:
        /* <DEDUP_REMOVED lines=11> */
.L_x_14769:


//--------------------- .text._ZN5flash24flash_fwd_splitkv_kernelI23Flash_fwd_kernel_traitsILi64ELi64ELi256ELi4ELb0ELb0EN7cutlass6half_tE19Flash_kernel_traitsILi64ELi64ELi256ELi4ES3_EELb0ELb1ELb1ELb0ELb0ELb0ELb1ELb1EEEvNS_16Flash_fwd_paramsE --------------------------
	.section	.text._ZN5flash24flash_fwd_splitkv_kernelI23Flash_fwd_kernel_traitsILi64ELi64ELi256ELi4ELb0ELb0EN7cutlass6half_tE19Flash_kernel_traitsILi64ELi64ELi256ELi4ES3_EELb0ELb1ELb1ELb0ELb0ELb0ELb1ELb1EEEvNS_16Flash_fwd_paramsE,"ax",@progbits
	.align	128
        .global         _ZN5flash24flash_fwd_splitkv_kernelI23Flash_fwd_kernel_traitsILi64ELi64ELi256ELi4ELb0ELb0EN7cutlass6half_tE19Flash_kernel_traitsILi64ELi64ELi256ELi4ES3_EELb0ELb1ELb1ELb0ELb0ELb0ELb1ELb1EEEvNS_16Flash_fwd_paramsE
        .type           _ZN5flash24flash_fwd_splitkv_kernelI23Flash_fwd_kernel_traitsILi64ELi64ELi256ELi4ELb0ELb0EN7cutlass6half_tE19Flash_kernel_traitsILi64ELi64ELi256ELi4ES3_EELb0ELb1ELb1ELb0ELb0ELb0ELb1ELb1EEEvNS_16Flash_fwd_paramsE,@function
        .size           _ZN5flash24flash_fwd_splitkv_kernelI23Flash_fwd_kernel_traitsILi64ELi64ELi256ELi4ELb0ELb0EN7cutlass6half_tE19Flash_kernel_traitsILi64ELi64ELi256ELi4ES3_EELb0ELb1ELb1ELb0ELb0ELb0ELb1ELb1EEEvNS_16Flash_fwd_paramsE,(.L_x_14770 - _ZN5flash24flash_fwd_splitkv_kernelI23Flash_fwd_kernel_traitsILi64ELi64ELi256ELi4ELb0ELb0EN7cutlass6half_tE19Flash_kernel_traitsILi64ELi64ELi256ELi4ES3_EELb0ELb1ELb1ELb0ELb0ELb0ELb1ELb1EEEvNS_16Flash_fwd_paramsE)
        .other          _ZN5flash24flash_fwd_splitkv_kernelI23Flash_fwd_kernel_traitsILi64ELi64ELi256ELi4ELb0ELb0EN7cutlass6half_tE19Flash_kernel_traitsILi64ELi64ELi256ELi4ES3_EELb0ELb1ELb1ELb0ELb0ELb0ELb1ELb1EEEvNS_16Flash_fwd_paramsE,@"STO_CUDA_ENTRY STV_DEFAULT"
_ZN5flash24flash_fwd_splitkv_kernelI23Flash_fwd_kernel_traitsILi64ELi64ELi256ELi4ELb0ELb0EN7cutlass6half_tE19Flash_kernel_traitsILi64ELi64ELi256ELi4ES3_EELb0ELb1ELb1ELb0ELb0ELb0ELb1ELb1EEEvNS_16Flash_fwd_paramsE:
.text._ZN5flash24flash_fwd_splitkv_kernelI23Flash_fwd_kernel_traitsILi64ELi64ELi256ELi4ELb0ELb0EN7cutlass6half_tE19Flash_kernel_traitsILi64ELi64ELi256ELi4ES3_EELb0ELb1ELb1ELb0ELb0ELb0ELb1ELb1EEEvNS_16Flash_fwd_paramsE:
        /* <DEDUP_REMOVED lines=30> */
[----:B------:R-:W-:Y:S05]  /*01e0*/  CALL.REL.NOINC `($_ZN5flash24flash_fwd_splitkv_kernelI23Flash_fwd_kernel_traitsILi64ELi64ELi256ELi4ELb0ELb0EN7cutlass6half_tE19Flash_kernel_traitsILi64ELi64ELi256ELi4ES3_EELb0ELb1ELb1ELb0ELb0ELb0ELb1ELb1EEEvNS_16Flash_fwd_paramsE$_ZN5flash30compute_attn_1rowblock_splitkvI23Flash_fwd_kernel_traitsILi64ELi64ELi256ELi4ELb0ELb0EN7cutlass6half_tE19Flash_kernel_traitsILi64ELi64ELi256ELi4ES3_EELb0ELb1ELb1ELb0ELb0ELb0ELb1ELb1ENS_16Flash_fwd_paramsEEEvRKT8_iiiii) ;  /* 0x0000000000087944 */ /* 0x000fea0003c00000 */
[----:B------:R-:W-:Y:S05]  /*01f0*/  BSYNC.RECONVERGENT B3 ;  /* 0x0000000000037941 */ /* 0x000fea0003800200 */
.L_x_7864:
[----:B------:R-:W-:Y:S05]  /*0200*/  EXIT ;  /* 0x000000000000794d */ /* 0x000fea0003800000 */
        .type           $_ZN5flash24flash_fwd_splitkv_kernelI23Flash_fwd_kernel_traitsILi64ELi64ELi256ELi4ELb0ELb0EN7cutlass6half_tE19Flash_kernel_traitsILi64ELi64ELi256ELi4ES3_EELb0ELb1ELb1ELb0ELb0ELb0ELb1ELb1EEEvNS_16Flash_fwd_paramsE$_ZN5flash30compute_attn_1rowblock_splitkvI23Flash_fwd_kernel_traitsILi64ELi64ELi256ELi4ELb0ELb0EN7cutlass6half_tE19Flash_kernel_traitsILi64ELi64ELi256ELi4ES3_EELb0ELb1ELb1ELb0ELb0ELb0ELb1ELb1ENS_16Flash_fwd_paramsEEEvRKT8_iiiii,@function
        .size           $_ZN5flash24flash_fwd_splitkv_kernelI23Flash_fwd_kernel_traitsILi64ELi64ELi256ELi4ELb0ELb0EN7cutlass6half_tE19Flash_kernel_traitsILi64ELi64ELi256ELi4ES3_EELb0ELb1ELb1ELb0ELb0ELb0ELb1ELb1EEEvNS_16Flash_fwd_paramsE$_ZN5flash30compute_attn_1rowblock_splitkvI23Flash_fwd_kernel_traitsILi64ELi64ELi256ELi4ELb0ELb0EN7cutlass6half_tE19Flash_kernel_traitsILi64ELi64ELi256ELi4ES3_EELb0ELb1ELb1ELb0ELb0ELb0ELb1ELb1ENS_16Flash_fwd_paramsEEEvRKT8_iiiii,(.L_x_14770 - $_ZN5flash24flash_fwd_splitkv_kernelI23Flash_fwd_kernel_traitsILi64ELi64ELi256ELi4ELb0ELb0EN7cutlass6half_tE19Flash_kernel_traitsILi64ELi64ELi256ELi4ES3_EELb0ELb1ELb1ELb0ELb0ELb0ELb1ELb1EEEvNS_16Flash_fwd_paramsE$_ZN5flash30compute_attn_1rowblock_splitkvI23Flash_fwd_kernel_traitsILi64ELi64ELi256ELi4ELb0ELb0EN7cutlass6half_tE19Flash_kernel_traitsILi64ELi64ELi256ELi4ES3_EELb0ELb1ELb1ELb0ELb0ELb0ELb1ELb1ENS_16Flash_fwd_paramsEEEvRKT8_iiiii)
$_ZN5flash24flash_fwd_splitkv_kernelI23Flash_fwd_kernel_traitsILi64ELi64ELi256ELi4ELb0ELb0EN7cutlass6half_tE19Flash_kernel_traitsILi64ELi64ELi256ELi4ES3_EELb0ELb1ELb1ELb0ELb0ELb0ELb1ELb1EEEvNS_16Flash_fwd_paramsE$_ZN5flash30compute_attn_1rowblock_splitkvI23Flash_fwd_kernel_traitsILi64ELi64ELi256ELi4ELb0ELb0EN7cutlass6half_tE19Flash_kernel_traitsILi64ELi64ELi256ELi4ES3_EELb0ELb1ELb1ELb0ELb0ELb0ELb1ELb1ENS_16Flash_fwd_paramsEEEvRKT8_iiiii:
        /* <DEDUP_REMOVED lines=38> */
.L_x_7866:
[----:B------:R-:W-:Y:S05]  /*0470*/  BSYNC.RECONVERGENT B0 ;  /* 0x0000000000007941 */ /* 0x000fea0003800200 */
.L_x_7865:
[----:B------:R-:W-:Y:S04]  /*0480*/  BSSY.RECONVERGENT B0, `(.L_x_7867) ;  /* 0x0000007000007945 */ /* 0x000fe80003800200 */
[----:B------:R-:W-:Y:S05]  /*0490*/  @!P3 BRA `(.L_x_7868) ;  /* 0x000000000014b947 */ /* 0x000fea0003800000 */
[----:B------:R-:W2:Y:S02]  /*04a0*/  LD.E.U8 R2, desc[UR4][R164.64+0x1b2] ;  /* 0x0001b204a4027980 */ /* 0x000ea4000c101100 */
[----:B--2---:R-:W-:-:S13]  /*04b0*/  ISETP.NE.AND P1, PT, R2, RZ, PT ;  /* 0x000000ff0200720c */ /* 0x004fda0003f25270 */
[----:B-----5:R-:W2:Y:S02]  /*04c0*/  @P1 LD.E R57, desc[UR4][R12.64+0x4] ;  /* 0x000004040c391980 */ /* 0x020ea4000c101900 */
[----:B--2---:R-:W-:-:S06]  /*04d0*/  @P1 IADD3 R57, PT, PT, R57, -R11, RZ ;  /* 0x8000000b39391210 */ /* 0x004fcc0007ffe0ff */
[----:B------:R2:W5:Y:S02]  /*04e0*/  @!P1 LD.E R57, desc[UR4][R12.64] ;  /* 0x000000040c399980 */ /* 0x000564000c101900 */
.L_x_7868:
[----:B------:R-:W-:Y:S05]  /*04f0*/  BSYNC.RECONVERGENT B0 ;  /* 0x0000000000007941 */ /* 0x000fea0003800200 */
.L_x_7867:
        /* <DEDUP_REMOVED lines=9> */
.L_x_7870:
[----:B------:R-:W3:Y:S01]  /*0590*/  LD.E.64 R2, desc[UR4][R164.64+0x108] ;  /* 0x00010804a4027980 */ /* 0x000ee2000c101b00 */
[----:B------:R-:W-:Y:S01]  /*05a0*/  BSSY.RECONVERGENT B0, `(.L_x_7872) ;  /* 0x0000006000007945 */ /* 0x000fe20003800200 */
[----:B------:R-:W-:Y:S01]  /*05b0*/  IMAD.MOV.U32 R50, RZ, RZ, RZ ;  /* 0x000000ffff327224 */ /* 0x000fe200078e00ff */
[----:B---3--:R-:W-:-:S04]  /*05c0*/  ISETP.NE.U32.AND P0, PT, R2, RZ, PT ;  /* 0x000000ff0200720c */ /* 0x008fc80003f05070 */
[----:B------:R-:W-:-:S13]  /*05d0*/  ISETP.NE.AND.EX P0, PT, R3, RZ, PT, P0 ;  /* 0x000000ff0300720c */ /* 0x000fda0003f05300 */
[----:B------:R-:W-:Y:S05]  /*05e0*/  @!P0 BRA `(.L_x_7873) ;  /* 0x0000000000048947 */ /* 0x000fea0003800000 */
[----:B------:R3:W5:Y:S02]  /*05f0*/  LD.E R50, desc[UR4][R164.64+0xbc] ;  /* 0x0000bc04a4327980 */ /* 0x000764000c101900 */
.L_x_7873:
[----:B------:R-:W-:Y:S05]  /*0600*/  BSYNC.RECONVERGENT B0 ;  /* 0x0000000000007941 */ /* 0x000fea0003800200 */
.L_x_7872:
[----:B-----5:R-:W-:Y:S02]  /*0610*/  IADD3 R50, PT, PT, R57, R50, RZ ;  /* 0x0000003239327210 */ /* 0x020fe40007ffe0ff */
.L_x_7871:
[----:B------:R-:W-:Y:S05]  /*0620*/  BSYNC.RECONVERGENT B1 ;  /* 0x0000000000017941 */ /* 0x000fea0003800200 */
.L_x_7869:
[----:B------:R-:W-:Y:S01]  /*0630*/  IMAD.SHL.U32 R61, R233, 0x40, RZ ;  /* 0x00000040e93d7824 */ /* 0x000fe200078e00ff */
[----:B------:R-:W-:Y:S01]  /*0640*/  MOV R2, R232 ;  /* 0x000000e800027202 */ /* 0x000fe20000000f00 */
[----:B------:R-:W-:-:S03]  /*0650*/  IMAD.MOV.U32 R3, RZ, RZ, 0x0 ;  /* 0x00000000ff037424 */ /* 0x000fc600078e00ff */
[----:B------:R-:W-:-:S13]  /*0660*/  ISETP.GT.AND P0, PT, R235, R61, PT ;  /* 0x0000003deb00720c */ /* 0x000fda0003f04270 */
[----:B-123--:R-:W-:Y:S05]  /*0670*/  @!P0 RET.REL.NODEC R2 `(_ZN5flash24flash_fwd_splitkv_kernelI23Flash_fwd_kernel_traitsILi64ELi64ELi256ELi4ELb0ELb0EN7cutlass6half_tE19Flash_kernel_traitsILi64ELi64ELi256ELi4ES3_EELb0ELb1ELb1ELb0ELb0ELb0ELb1ELb1EEEvNS_16Flash_fwd_paramsE) ;  /* 0xfffffff802608950 */ /* 0x00efea0003c3ffff */
        /* <DEDUP_REMOVED lines=126> */
[----:B-1----:R-:W-:Y:S05]  /*0e60*/  @P6 RET.REL.NODEC R2 `(_ZN5flash24flash_fwd_splitkv_kernelI23Flash_fwd_kernel_traitsILi64ELi64ELi256ELi4ELb0ELb0EN7cutlass6half_tE19Flash_kernel_traitsILi64ELi64ELi256ELi4ES3_EELb0ELb1ELb1ELb0ELb0ELb0ELb1ELb1EEEvNS_16Flash_fwd_paramsE) ;  /* 0xfffffff002646950 */ /* 0x002fea0003c3ffff */
[----:B------:R-:W-:Y:S02]  /*0e70*/  MOV R0, 0xff800000 ;  /* 0xff80000000007802 */ /* 0x000fe40000000f00 */
[----:B------:R-:W-:-:S03]  /*0e80*/  MOV R233, 0x0 ;  /* 0x0000000000e97802 */ /* 0x000fc60000000f00 */
[----:B------:R1:W-:Y:S02]  /*0e90*/  ST.E desc[UR4][R12.64+0xe0], R0 ;  /* 0x0000e0000c007985 */ /* 0x0003e4000c101904 */
[----:B-1----:R-:W-:Y:S05]  /*0ea0*/  RET.REL.NODEC R232 `(_ZN5flash24flash_fwd_splitkv_kernelI23Flash_fwd_kernel_traitsILi64ELi64ELi256ELi4ELb0ELb0EN7cutlass6half_tE19Flash_kernel_traitsILi64ELi64ELi256ELi4ES3_EELb0ELb1ELb1ELb0ELb0ELb0ELb1ELb1EEEvNS_16Flash_fwd_paramsE) ;  /* 0xfffffff0e8547950 */ /* 0x002fea0003c3ffff */
.L_x_7874:
        /* <DEDUP_REMOVED lines=105> */
.L_x_7876:
        /* <DEDUP_REMOVED lines=31> */
[----:B------:R-:W-:Y:S01]  /*1730*/  @!P1 IMAD.IADD R4, R4, 0x1, -R3 ;  /* 0x0000000104049824 */ /* 0x000fe200078e0a03 */
[----:B------:R-:W-:Y:S01]  /*1740*/  @!P2 SHF.R.S32.HI R2, RZ, 0x1f, R9 ;  /* 0x0000001fff02a819 */ /* 0x000fe20000011409 */
[----:B------:R-:W-:-:S03]  /*1750*/  @!P2 IMAD.WIDE.U32 R16, R12, R9, R16 ;  /* 0x000000090c10a225 */ /* 0x000fc600078e0010 */
[----:B------:R-:W-:Y:S02]  /*1760*/  ISETP.GE.U32.AND P5, PT, R4, R3, PT ;  /* 0x000000030400720c */ /* 0x000fe40003fa6070 */
[----:B------:R-:W-:Y:S01]  /*1770*/  LOP3.LUT R3, R236, R0, RZ, 0x3c, !PT ;  /* 0x00000000ec037212 */ /* 0x000fe200078e3cff */
[----:B------:R-:W-:Y:S01]  /*1780*/  @!P2 IMAD R5, R12, R2, R5 ;  /* 0x000000020c05a224 */ /* 0x000fe200078e0205 */
[----:B------:R-:W-:Y:S01]  /*1790*/  ISETP.NE.AND P3, PT, R0, RZ, PT ;  /* 0x000000ff0000720c */ /* 0x000fe20003f65270 */
[-C--:B------:R-:W-:Y:S01]  /*17a0*/  @P2 IMAD R2, R225, R6.reuse, RZ ;  /* 0x00000006e1022224 */ /* 0x080fe200078e02ff */
[----:B------:R-:W-:Y:S01]  /*17b0*/  ISETP.GE.AND P0, PT, R3, RZ, PT ;  /* 0x000000ff0300720c */ /* 0x000fe20003f06270 */
[----:B------:R-:W-:Y:S01]  /*17c0*/  @P2 IMAD.WIDE.U32 R12, R224, R6, RZ ;  /* 0x00000006e00c2225 */ /* 0x000fe200078e00ff */
[----:B------:R-:W-:Y:S02]  /*17d0*/  @!P2 IADD3 R5, PT, PT, R17, R5, RZ ;  /* 0x000000051105a210 */ /* 0x000fe40007ffe0ff */
[----:B------:R-:W-:Y:S01]  /*17e0*/  @!P2 MOV R6, R16 ;  /* 0x000000100006a202 */ /* 0x000fe20000000f00 */
[----:B------:R-:W-:Y:S01]  /*17f0*/  @P2 IMAD.IADD R5, R13, 0x1, R2 ;  /* 0x000000010d052824 */ /* 0x000fe200078e0202 */
[----:B------:R-:W-:-:S02]  /*1800*/  LEA R16, R45, 0xffffff00, 0x8 ;  /* 0xffffff002d107811 */ /* 0x000fc400078e40ff */
[----:B------:R-:W-:Y:S02]  /*1810*/  @P2 MOV R6, R12 ;  /* 0x0000000c00062202 */ /* 0x000fe40000000f00 */
[----:B------:R-:W-:Y:S01]  /*1820*/  @!P1 IADD3 R8, PT, PT, R8, 0x1, RZ ;  /* 0x0000000108089810 */ /* 0x000fe20007ffe0ff */
[----:B------:R-:W-:Y:S01]  /*1830*/  @!P2 IMAD R3, R227, R10, RZ ;  /* 0x0000000ae303a224 */ /* 0x000fe200078e02ff */
[----:B------:R-:W-:Y:S01]  /*1840*/  @!P2 SHF.R.S32.HI R2, RZ, 0x1f, R10 ;  /* 0x0000001fff02a819 */ /* 0x000fe2000001140a */
[----:B------:R-:W-:Y:S01]  /*1850*/  IMAD R4, R225, R16, RZ ;  /* 0x00000010e1047224 */ /* 0x000fe200078e02ff */
[----:B------:R-:W-:Y:S01]  /*1860*/  SHF.R.S32.HI R13, RZ, 0x1f, R16 ;  /* 0x0000001fff0d7819 */ /* 0x000fe20000011410 */
[----:B------:R-:W-:Y:S01]  /*1870*/  IMAD.MOV.U32 R22, RZ, RZ, R6 ;  /* 0x000000ffff167224 */ /* 0x000fe200078e0006 */
[----:B------:R-:W-:Y:S02]  /*1880*/  MOV R23, R5 ;  /* 0x0000000500177202 */ /* 0x000fe40000000f00 */
[----:B------:R-:W-:Y:S01]  /*1890*/  @P5 IADD3 R8, PT, PT, R8, 0x1, RZ ;  /* 0x0000000108085810 */ /* 0x000fe20007ffe0ff */
[----:B------:R-:W-:-:S02]  /*18a0*/  @!P2 IMAD R2, R2, R226, R3 ;  /* 0x000000e20202a224 */ /* 0x000fc400078e0203 */
[----:B------:R-:W-:Y:S01]  /*18b0*/  @!P2 IMAD.WIDE.U32 R24, R226, R10, RZ ;  /* 0x0000000ae218a225 */ /* 0x000fe200078e00ff */
[----:B------:R-:W-:Y:S02]  /*18c0*/  @!P0 IADD3 R8, PT, PT, -R8, RZ, RZ ;  /* 0x000000ff08088210 */ /* 0x000fe40007ffe1ff */
[----:B------:R-:W-:Y:S01]  /*18d0*/  @!P3 LOP3.LUT R8, RZ, R0, RZ, 0x33, !PT ;  /* 0x00000000ff08b212 */ /* 0x000fe200078e33ff */
[----:B------:R-:W-:Y:S02]  /*18e0*/  IMAD R4, R13, R224, R4 ;  /* 0x000000e00d047224 */ /* 0x000fe400078e0204 */
[----:B------:R-:W-:Y:S01]  /*18f0*/  IMAD.WIDE.U32 R22, R224, R16, R22 ;  /* 0x00000010e0167225 */ /* 0x000fe200078e0016 */
[----:B------:R-:W-:-:S03]  /*1900*/  SHF.R.S32.HI R5, RZ, 0x1f, R8 ;  /* 0x0000001fff057819 */ /* 0x000fc60000011408 */
[----:B------:R-:W-:Y:S01]  /*1910*/  @!P2 IMAD.IADD R25, R25, 0x1, R2 ;  /* 0x000000011919a824 */ /* 0x000fe200078e0202 */
[----:B------:R-:W-:Y:S01]  /*1920*/  @!P2 SHF.R.S32.HI R2, RZ, 0x1f, R9 ;  /* 0x0000001fff02a819 */ /* 0x000fe20000011409 */
[----:B------:R-:W-:Y:S01]  /*1930*/  IMAD.IADD R23, R23, 0x1, R4 ;  /* 0x0000000117177824 */ /* 0x000fe200078e0204 */
[----:B------:R-:W-:Y:S01]  /*1940*/  @P2 IADD3 R10, PT, PT, R10, R11, RZ ;  /* 0x0000000b0a0a2210 */ /* 0x000fe20007ffe0ff */
[----:B----4-:R-:W-:Y:S02]  /*1950*/  @!P2 IMAD R3, R19, R9, RZ ;  /* 0x000000091303a224 */ /* 0x010fe400078e02ff */
[----:B------:R-:W-:Y:S02]  /*1960*/  IMAD R4, R15, R8, RZ ;  /* 0x000000080f047224 */ /* 0x000fe400078e02ff */
[----:B------:R-:W-:Y:S02]  /*1970*/  @!P2 IMAD R2, R18, R2, R3 ;  /* 0x000000021202a224 */ /* 0x000fe400078e0203 */
[----:B------:R-:W-:-:S02]  /*1980*/  IMAD R5, R14, R5, R4 ;  /* 0x000000050e057224 */ /* 0x000fc400078e0204 */
[----:B------:R-:W-:-:S04]  /*1990*/  @!P2 IMAD.WIDE.U32 R18, R18, R9, R24 ;  /* 0x000000091212a225 */ /* 0x000fc800078e0018 */
[----:B------:R-:W-:Y:S02]  /*19a0*/  @P2 IMAD R4, R227, R10, RZ ;  /* 0x0000000ae3042224 */ /* 0x000fe400078e02ff */
[----:B------:R-:W-:-:S04]  /*19b0*/  IMAD.WIDE.U32 R8, R14, R8, R22 ;  /* 0x000000080e087225 */ /* 0x000fc800078e0016 */
[----:B------:R-:W-:Y:S01]  /*19c0*/  @P2 IMAD.WIDE.U32 R10, R226, R10, RZ ;  /* 0x0000000ae20a2225 */ /* 0x000fe200078e00ff */
[----:B------:R-:W-:Y:S02]  /*19d0*/  @!P2 IADD3 R17, PT, PT, R19, R2, RZ ;  /* 0x000000021311a210 */ /* 0x000fe40007ffe0ff */
[----:B------:R-:W-:Y:S01]  /*19e0*/  MOV R3, R8 ;  /* 0x0000000800037202 */ /* 0x000fe20000000f00 */
[----:B------:R-:W-:Y:S01]  /*19f0*/  IMAD.IADD R2, R9, 0x1, R5 ;  /* 0x0000000109027824 */ /* 0x000fe200078e0205 */
[----:B------:R-:W-:Y:S02]  /*1a00*/  @P2 IADD3 R17, PT, PT, R11, R4, RZ ;  /* 0x000000040b112210 */ /* 0x000fe40007ffe0ff */
[----:B------:R-:W-:Y:S02]  /*1a10*/  @P2 MOV R18, R10 ;  /* 0x0000000a00122202 */ /* 0x000fe40000000f00 */
.L_x_7877:
[----:B------:R-:W-:Y:S05]  /*1a20*/  BSYNC.RECONVERGENT B0 ;  /* 0x0000000000007941 */ /* 0x000fea0003800200 */
.L_x_7875:
        /* <DEDUP_REMOVED lines=34> */
[----:B------:R-:W-:Y:S01]  /*1c50*/  ISETP.GE.AND P1, PT, R18, RZ, PT ;  /* 0x000000ff1200720c */ /* 0x000fe20003f26270 */
[----:B-----5:R-:W-:Y:S01]  /*1c60*/  IMAD R6, R13, R226, RZ ;  /* 0x000000e20d067224 */ /* 0x020fe200078e02ff */
[----:B------:R-:W-:-:S03]  /*1c70*/  ISETP.NE.AND P2, PT, R0, RZ, PT ;  /* 0x000000ff0000720c */ /* 0x000fc60003f45270 */
[----:B------:R-:W-:Y:S01]  /*1c80*/  @P3 IADD3 R20, PT, PT, R20, 0x1, RZ ;  /* 0x0000000114143810 */ /* 0x000fe20007ffe0ff */
[C---:B------:R-:W-:Y:S02]  /*1c90*/  IMAD R17, R16.reuse, R227, R6 ;  /* 0x000000e310117224 */ /* 0x040fe400078e0206 */
[----:B------:R-:W-:Y:S01]  /*1ca0*/  IMAD.WIDE.U32 R30, R16, R226, R30 ;  /* 0x000000e2101e7225 */ /* 0x000fe200078e001e */
[----:B------:R-:W1:Y:S03]  /*1cb0*/  S2R R48, SR_CgaCtaId ;  /* 0x0000000000307919 */ /* 0x000e660000008800 */
[----:B------:R-:W-:Y:S02]  /*1cc0*/  IMAD.MOV.U32 R6, RZ, RZ, R20 ;  /* 0x000000ffff067224 */ /* 0x000fe400078e0014 */
[----:B------:R-:W-:Y:S02]  /*1cd0*/  IMAD.IADD R21, R31, 0x1, R17 ;  /* 0x000000011f157824 */ /* 0x000fe400078e0211 */
[----:B------:R-:W-:Y:S01]  /*1ce0*/  IMAD.MOV.U32 R20, RZ, RZ, R30 ;  /* 0x000000ffff147224 */ /* 0x000fe200078e001e */
[----:B------:R-:W-:-:S02]  /*1cf0*/  @!P1 IADD3 R6, PT, PT, -R6, RZ, RZ ;  /* 0x000000ff06069210 */ /* 0x000fc40007ffe1ff */
[----:B------:R-:W-:-:S04]  /*1d00*/  @!P2 LOP3.LUT R6, RZ, R0, RZ, 0x33, !PT ;  /* 0x00000000ff06a212 */ /* 0x000fc800078e33ff */
[----:B------:R-:W-:Y:S01]  /*1d10*/  SHF.R.S32.HI R0, RZ, 0x1f, R6 ;  /* 0x0000001fff007819 */ /* 0x000fe20000011406 */
[----:B------:R-:W-:Y:S01]  /*1d20*/  IMAD.WIDE.U32 R20, R6, R26, R20 ;  /* 0x0000001a06147225 */ /* 0x000fe200078e0014 */
[----:B------:R-:W-:Y:S02]  /*1d30*/  SHF.R.U32.HI R140, RZ, 0x3, R46 ;  /* 0x00000003ff8c7819 */ /* 0x000fe4000001162e */
[----:B------:R-:W-:-:S03]  /*1d40*/  SHF.R.S32.HI R137, RZ, 0x1f, R236 ;  /* 0x0000001fff897819 */ /* 0x000fc600000114ec */
[----:B------:R-:W-:Y:S02]  /*1d50*/  IMAD R230, R227, R140, RZ ;  /* 0x0000008ce3e67224 */ /* 0x000fe400078e02ff */
[----:B------:R-:W-:Y:S01]  /*1d60*/  IMAD.MOV.U32 R141, RZ, RZ, RZ ;  /* 0x000000ffff8d7224 */ /* 0x000fe200078e00ff */
[----:B------:R-:W-:-:S04]  /*1d70*/  LOP3.LUT R47, R49, 0x1c0, RZ, 0xc0, !PT ;  /* 0x000001c0312f7812 */ /* 0x000fc800078ec0ff */
[----:B------:R-:W-:Y:S01]  /*1d80*/  LOP3.LUT R47, R47, 0x38, R46, 0xf8, !PT ;  /* 0x000000382f2f7812 */ /* 0x000fe200078ef82e */
[----:B------:R-:W-:Y:S01]  /*1d90*/  IMAD R228, R225, R140, RZ ;  /* 0x0000008ce1e47224 */ /* 0x000fe200078e02ff */
[-C--:B------:R-:W-:Y:S02]  /*1da0*/  LOP3.LUT R239, R239, R238.reuse, RZ, 0x3c, !PT ;  /* 0x000000eeefef7212 */ /* 0x080fe400078e3cff */
[--C-:B------:R-:W-:Y:S01]  /*1db0*/  LOP3.LUT R47, R47, 0x38, R49.reuse, 0x78, !PT ;  /* 0x000000382f2f7812 */ /* 0x100fe200078e7831 */
[----:B------:R-:W-:Y:S01]  /*1dc0*/  IMAD.SHL.U32 R60, R46, 0x4, RZ ;  /* 0x000000042e3c7824 */ /* 0x000fe200078e00ff */
[----:B------:R-:W-:Y:S02]  /*1dd0*/  SHF.L.U32 R44, R45, 0x8, RZ ;  /* 0x000000082d2c7819 */ /* 0x000fe400000006ff */
[----:B------:R-:W-:Y:S02]  /*1de0*/  LOP3.LUT R47, R47, 0x1e00, R49, 0xf8, !PT ;  /* 0x00001e002f2f7812 */ /* 0x000fe400078ef831 */
[----:B------:R-:W-:Y:S01]  /*1df0*/  LOP3.LUT R238, R239, R238, RZ, 0x3c, !PT ;  /* 0x000000eeefee7212 */ /* 0x000fe200078e3cff */
[C---:B------:R-:W-:Y:S01]  /*1e00*/  IMAD.SHL.U32 R53, R224.reuse, 0x10, RZ ;  /* 0x00000010e0357824 */ /* 0x040fe200078e00ff */
[----:B------:R-:W-:Y:S01]  /*1e10*/  SHF.L.U64.HI R54, R224, 0x4, R225 ;  /* 0x00000004e0367819 */ /* 0x000fe200000102e1 */
[C---:B------:R-:W-:Y:S01]  /*1e20*/  IMAD.SHL.U32 R51, R226.reuse, 0x10, RZ ;  /* 0x00000010e2337824 */ /* 0x040fe200078e00ff */
[----:B------:R-:W-:-:S02]  /*1e30*/  SHF.L.U64.HI R52, R226, 0x4, R227 ;  /* 0x00000004e2347819 */ /* 0x000fc400000102e3 */
[----:B------:R-:W-:Y:S02]  /*1e40*/  LOP3.LUT R60, R60, 0x1c, RZ, 0xc0, !PT ;  /* 0x0000001c3c3c7812 */ /* 0x000fe400078ec0ff */
[----:B------:R-:W-:Y:S02]  /*1e50*/  IADD3 R56, PT, PT, R44, -0x100, RZ ;  /* 0xffffff002c387810 */ /* 0x000fe40007ffe0ff */
[----:B------:R-:W-:Y:S01]  /*1e60*/  LOP3.LUT R239, R239, R238, RZ, 0x3c, !PT ;  /* 0x000000eeefef7212 */ /* 0x000fe200078e3cff */
[----:B--2---:R-:W-:-:S04]  /*1e70*/  @P0 IMAD.WIDE.U32 R30, R22, R7, RZ ;  /* 0x00000007161e0225 */ /* 0x004fc800078e00ff */
[----:B------:R-:W-:Y:S02]  /*1e80*/  @P0 IMAD R16, R23, R7, RZ ;  /* 0x0000000717100224 */ /* 0x000fe400078e02ff */
[----:B---3--:R-:W-:-:S04]  /*1e90*/  @!P0 IMAD.WIDE.U32 R18, R28, R237, RZ ;  /* 0x000000ed1c128225 */ /* 0x008fc800078e00ff */
[----:B------:R-:W-:Y:S02]  /*1ea0*/  @!P0 IMAD R28, R29, R237, RZ ;  /* 0x000000ed1d1c8224 */ /* 0x000fe400078e02ff */
[----:B------:R-:W-:Y:S02]  /*1eb0*/  @!P0 IMAD.MOV.U32 R17, RZ, RZ, R18 ;  /* 0x000000ffff118224 */ /* 0x000fe400078e0012 */
[----:B------:R-:W-:Y:S01]  /*1ec0*/  @P0 IMAD.MOV.U32 R17, RZ, RZ, R30 ;  /* 0x000000ffff110224 */ /* 0x000fe200078e001e */
[----:B------:R-:W-:Y:S01]  /*1ed0*/  @!P0 IADD3 R7, PT, PT, R19, R28, RZ ;  /* 0x0000001c13078210 */ /* 0x000fe20007ffe0ff */
[----:B------:R-:W-:Y:S02]  /*1ee0*/  IMAD R18, R27, R6, RZ ;  /* 0x000000061b127224 */ /* 0x000fe400078e02ff */
[----:B------:R-:W-:Y:S01]  /*1ef0*/  @P0 IMAD.IADD R7, R31, 0x1, R16 ;  /* 0x000000011f070824 */ /* 0x000fe200078e0210 */
[----:B------:R-:W-:Y:S01]  /*1f00*/  IADD3 R28, P1, PT, R12, R17, RZ ;  /* 0x000000110c1c7210 */ /* 0x000fe20007f3e0ff */
[----:B------:R-:W-:-:S02]  /*1f10*/  IMAD R26, R0, R26, R18 ;  /* 0x0000001a001a7224 */ /* 0x000fc400078e0212 */
[----:B------:R-:W-:Y:S01]  /*1f20*/  IMAD.MOV.U32 R18, RZ, RZ, R20 ;  /* 0x000000ffff127224 */ /* 0x000fe200078e0014 */
[----:B------:R-:W-:Y:S02]  /*1f30*/  IADD3.X R29, PT, PT, RZ, R7, RZ, P1, !PT ;  /* 0x00000007ff1d7210 */ /* 0x000fe40000ffe4ff */
[----:B------:R-:W-:Y:S02]  /*1f40*/  IADD3 R20, P1, PT, R12, R3, RZ ;  /* 0x000000030c147210 */ /* 0x000fe40007f3e0ff */
[----:B------:R-:W-:Y:S01]  /*1f50*/  SHF.R.S32.HI R3, RZ, 0x1f, R57 ;  /* 0x0000001fff037819 */ /* 0x000fe20000011439 */
[----:B------:R-:W-:-:S03]  /*1f60*/  IMAD.IADD R19, R21, 0x1, R26 ;  /* 0x0000000115137824 */ /* 0x000fc600078e021a */
[----:B------:R-:W-:Y:S01]  /*1f70*/  LEA.HI R3, R3, R57, RZ, 0x8 ;  /* 0x0000003903037211 */ /* 0x000fe200078f40ff */
[----:B------:R-:W-:Y:S01]  /*1f80*/  IMAD.WIDE.U32 R18, R140, R226, R18 ;  /* 0x000000e28c127225 */ /* 0x000fe200078e0012 */
[----:B------:R-:W-:Y:S02]  /*1f90*/  @!P0 MOV R147, R23 ;  /* 0x0000001700938202 */ /* 0x000fe40000000f00 */
[----:B------:R-:W-:Y:S01]  /*1fa0*/  SHF.R.S32.HI R3, RZ, 0x8, R3 ;  /* 0x00000008ff037819 */ /* 0x000fe20000011403 */
[----:B------:R-:W-:Y:S01]  /*1fb0*/  @!P0 IMAD.MOV.U32 R146, RZ, RZ, R22 ;  /* 0x000000ffff928224 */ /* 0x000fe200078e0016 */
[----:B------:R-:W-:Y:S01]  /*1fc0*/  @P0 MOV R146, R22 ;  /* 0x0000001600920202 */ /* 0x000fe20000000f00 */
[----:B------:R-:W-:Y:S01]  /*1fd0*/  IMAD R16, R25, R236, RZ ;  /* 0x000000ec19107224 */ /* 0x000fe200078e02ff */
[----:B------:R-:W-:Y:S01]  /*1fe0*/  IADD3 R230, PT, PT, R19, R230, RZ ;  /* 0x000000e613e67210 */ /* 0x000fe20007ffe0ff */
[----:B------:R-:W-:Y:S01]  /*1ff0*/  @P0 IMAD.MOV.U32 R147, RZ, RZ, R23 ;  /* 0x000000ffff930224 */ /* 0x000fe200078e0017 */
[----:B----4-:R-:W-:-:S02]  /*2000*/  LEA R231, P0, R18, R8, 0x1 ;  /* 0x0000000812e77211 */ /* 0x010fc400078008ff */
[----:B------:R-:W-:Y:S01]  /*2010*/  VIMNMX R55, PT, PT, R223, R3, !PT ;  /* 0x00000003df377248 */ /* 0x000fe20007fe0100 */
[----:B------:R-:W-:Y:S01]  /*2020*/  IMAD R7, R24, R137, R16 ;  /* 0x0000008918077224 */ /* 0x000fe200078e0210 */
[----:B------:R-:W-:Y:S01]  /*2030*/  MOV R17, 0x400 ;  /* 0x0000040000117802 */ /* 0x000fe20000000f00 */
[----:B------:R-:W-:Y:S01]  /*2040*/  IMAD.WIDE.U32 R28, R236, R24, R28 ;  /* 0x00000018ec1c7225 */ /* 0x000fe200078e001c */
[----:B------:R-:W-:-:S03]  /*2050*/  LEA.HI.X R230, R18, R9, R230, 0x1, P0 ;  /* 0x0000000912e67211 */ /* 0x000fc600000f0ce6 */
[----:B------:R-:W-:Y:S01]  /*2060*/  IMAD.WIDE.U32 R22, R233, 0x40, R140 ;  /* 0x00000040e9167825 */ /* 0x000fe200078e008c */
[----:B------:R-:W-:Y:S02]  /*2070*/  ISETP.GT.AND P0, PT, R45, R55, PT ;  /* 0x000000372d00720c */ /* 0x000fe40003f04270 */
[----:B-1----:R-:W-:Y:S01]  /*2080*/  LEA R48, R48, R17, 0x18 ;  /* 0x0000001130307211 */ /* 0x002fe200078ec0ff */
[----:B------:R-:W-:Y:S01]  /*2090*/  IMAD.IADD R17, R29, 0x1, R7 ;  /* 0x000000011d117824 */ /* 0x000fe200078e0207 */
[----:B------:R-:W-:Y:S01]  /*20a0*/  IADD3.X R21, PT, PT, RZ, R2, RZ, P1, !PT ;  /* 0x00000002ff157210 */ /* 0x000fe20000ffe4ff */
[----:B------:R-:W-:Y:S02]  /*20b0*/  IMAD.MOV.U32 R16, RZ, RZ, R28 ;  /* 0x000000ffff107224 */ /* 0x000fe400078e001c */
[----:B------:R-:W-:Y:S02]  /*20c0*/  IMAD R2, R23, R146, RZ ;  /* 0x0000009217027224 */ /* 0x000fe400078e02ff */
[----:B------:R-:W-:-:S04]  /*20d0*/  IMAD.WIDE.U32 R20, R140, R224, R20 ;  /* 0x000000e08c147225 */ /* 0x000fc800078e0014 */
[C---:B------:R-:W-:Y:S02]  /*20e0*/  IMAD R2, R22.reuse, R147, R2 ;  /* 0x0000009316027224 */ /* 0x040fe400078e0202 */
[----:B------:R-:W-:Y:S01]  /*20f0*/  IMAD.WIDE.U32 R16, R22, R146, R16 ;  /* 0x0000009216107225 */ /* 0x000fe200078e0010 */
[----:B------:R-:W-:-:S03]  /*2100*/  LEA R229, P1, R20, R14, 0x1 ;  /* 0x0000000e14e57211 */ /* 0x000fc600078208ff */
[----:B------:R-:W-:Y:S01]  /*2110*/  IMAD.IADD R228, R21, 0x1, R228 ;  /* 0x0000000115e47824 */ /* 0x000fe200078e02e4 */
[----:B------:R-:W-:Y:S01]  /*2120*/  LEA R138, P2, R16, R4, 0x1 ;  /* 0x00000004108a7211 */ /* 0x000fe200078408ff */
[----:B------:R-:W-:Y:S01]  /*2130*/  IMAD.IADD R2, R17, 0x1, R2 ;  /* 0x0000000111027824 */ /* 0x000fe200078e0202 */
        /* <DEDUP_REMOVED lines=81> */
[----:B-----5:R-:W-:Y:S01]  /*2650*/  SHF.L.U64.HI R68, R144, 0x5, R145 ;  /* 0x0000000590447819 */ /* 0x020fe20000010291 */
        /* <DEDUP_REMOVED lines=8> */
[----:B------:R-:W-:Y:S01]  /*26e0*/  SHF.L.U64.HI R72, R144, 0x7, R145 ;  /* 0x0000000790487819 */ /* 0x000fe20000010291 */
        /* <DEDUP_REMOVED lines=63> */
.L_x_7949:
[----:B------:R-:W-:Y:S01]  /*2ae0*/  VIADD R103, R103, 0x100 ;  /* 0x0000010067677836 */ /* 0x000fe20000000000 */
[----:B------:R-:W-:Y:S01]  /*2af0*/  UMOV UR6, URZ ;  /* 0x000000ff00067c82 */ /* 0x000fe20008000000 */
[----:B------:R-:W-:Y:S01]  /*2b00*/  VIADD R104, R104, 0x100 ;  /* 0x0000010068687836 */ /* 0x000fe20000000000 */
[----:B------:R-:W-:Y:S01]  /*2b10*/  BSSY.RECONVERGENT B1, `(.L_x_7879) ;  /* 0x0000b46000017945 */ /* 0x000fe20003800200 */
[----:B------:R-:W-:Y:S01]  /*2b20*/  IMAD.MOV.U32 R135, RZ, RZ, R102 ;  /* 0x000000ffff877224 */ /* 0x000fe200078e0066 */
[-C--:B------:R-:W-:Y:S01]  /*2b30*/  ISETP.GE.OR P4, PT, R140, R103.reuse, P2 ;  /* 0x000000678c00720c */ /* 0x080fe20001786670 */
[----:B------:R-:W-:Y:S01]  /*2b40*/  VIADD R101, R101, 0xffffffff ;  /* 0xffffffff65657836 */ /* 0x000fe20000000000 */
[----:B------:R-:W-:Y:S01]  /*2b50*/  ISETP.GE.AND P2, PT, R12, R234, PT ;  /* 0x000000ea0c00720c */ /* 0x000fe20003f46270 */
[----:B------:R-:W-:Y:S01]  /*2b60*/  VIADD R102, R102, 0xffffff00 ;  /* 0xffffff0066667836 */ /* 0x000fe20000000000 */
        /* <DEDUP_REMOVED lines=11> */
[----:B------:R-:W-:Y:S02]  /*2c20*/  @!P4 IMAD.MOV.U32 R16, RZ, RZ, R83 ;  /* 0x000000ffff10c224 */ /* 0x000fe400078e0053 */
[----:B------:R-:W-:Y:S01]  /*2c30*/  @!P4 IMAD.MOV.U32 R17, RZ, RZ, R82 ;  /* 0x000000ffff11c224 */ /* 0x000fe200078e0052 */
[----:B------:R1:W2:Y:S01]  /*2c40*/  @!P4 LD.E.128 R4, desc[UR4][R2.64] ;  /* 0x000000040204c980 */ /* 0x0002a2000c101d00 */
[--C-:B------:R-:W-:Y:S01]  /*2c50*/  IMAD.X R27, R74, 0x1, R62.reuse, P0 ;  /* 0x000000014a1b7824 */ /* 0x100fe200000e063e */
[----:B------:R-:W-:Y:S05]  /*2c60*/  @!P5 IADD3 R38, P0, PT, R26, R63, RZ ;  /* 0x0000003f1a26d210 */ /* 0x000fea0007f1e0ff */
[----:B------:R-:W-:Y:S01]  /*2c70*/  @!P5 IMAD.X R39, R27, 0x1, R62, P0 ;  /* 0x000000011b27d824 */ /* 0x000fe200000e063e */
[----:B-1----:R-:W-:Y:S02]  /*2c80*/  P2R R3, PR, RZ, 0x2 ;  /* 0x00000002ff037803 */ /* 0x002fe40000000000 */
[----:B----4-:R-:W-:Y:S02]  /*2c90*/  LEA R24, P1, R51, R83, 0x1 ;  /* 0x0000005333187211 */ /* 0x010fe400078208ff */
[----:B------:R-:W-:Y:S02]  /*2ca0*/  ISETP.NE.AND P3, PT, R3, RZ, PT ;  /* 0x000000ff0300720c */ /* 0x000fe40003f65270 */
[----:B------:R-:W-:Y:S02]  /*2cb0*/  LEA.HI.X R25, R51, R82, R52, 0x1, P1 ;  /* 0x0000005233197211 */ /* 0x000fe400008f0c34 */
[C---:B------:R-:W-:Y:S02]  /*2cc0*/  @!P5 LEA R36, P1, R226.reuse, R24, 0x5 ;  /* 0x00000018e224d211 */ /* 0x040fe400078228ff */
[----:B------:R-:W-:Y:S02]  /*2cd0*/  P2R R2, PR, RZ, 0x40 ;  /* 0x00000040ff027803 */ /* 0x000fe40000000000 */
[----:B------:R-:W-:Y:S02]  /*2ce0*/  @!P5 LEA.HI.X R37, R226, R25, R227, 0x5, P1 ;  /* 0x00000019e225d211 */ /* 0x000fe400008f2ce3 */
[C---:B------:R-:W-:Y:S03]  /*2cf0*/  ISETP.GE.OR P1, PT, R125.reuse, R103, P2 ;  /* 0x000000677d00720c */ /* 0x040fe60001726670 */
        /* <DEDUP_REMOVED lines=40> */
[----:B------:R-:W-:Y:S02]  /*2f80*/  ISETP.LT.OR P3, PT, R127, R104, P0 ;  /* 0x000000687f00720c */ /* 0x000fe40000761670 */
[-C--:B------:R-:W-:Y:S05]  /*2f90*/  ISETP.GE.OR P0, PT, R126, R103.reuse, P2 ;  /* 0x000000677e00720c */ /* 0x080fea0001706670 */
[----:B------:R-:W-:Y:S02]  /*2fa0*/  @!P1 IMAD R16, R143, 0xa0, RZ ;  /* 0x000000a08f109824 */ /* 0x000fe400078e02ff */
[----:B------:R-:W-:Y:S02]  /*2fb0*/  @!P1 IMAD R18, R227, 0xa0, RZ ;  /* 0x000000a0e3129824 */ /* 0x000fe400078e02ff */
[----:B-1----:R-:W-:Y:S01]  /*2fc0*/  @!P1 IMAD.WIDE.U32 R34, R142, 0xa0, R26 ;  /* 0x000000a08e229825 */ /* 0x002fe200078e001a */
[----:B------:R1:W2:Y:S03]  /*2fd0*/  @!P6 LD.E.128 R4, desc[UR4][R20.64] ;  /* 0x000000041404e980 */ /* 0x0002a6000c101d00 */
[----:B------:R-:W-:Y:S02]  /*2fe0*/  @!P1 IMAD.IADD R35, R35, 0x1, R16 ;  /* 0x0000000123239824 */ /* 0x000fe400078e0210 */
[----:B------:R-:W-:Y:S04]  /*2ff0*/  @!P1 IMAD.WIDE.U32 R36, R226, 0xa0, R24 ;  /* 0x000000a0e2249825 */ /* 0x000fe800078e0018 */
[----:B------:R-:W-:Y:S01]  /*3000*/  @!P3 IMAD R16, R143, 0xc0, RZ ;  /* 0x000000c08f10b824 */ /* 0x000fe200078e02ff */
[----:B------:R-:W-:Y:S01]  /*3010*/  @!P1 IADD3 R37, PT, PT, R37, R18, RZ ;  /* 0x0000001225259210 */ /* 0x000fe20007ffe0ff */
[----:B------:R-:W-:Y:S01]  /*3020*/  @!P3 IMAD R18, R227, 0xc0, RZ ;  /* 0x000000c0e312b824 */ /* 0x000fe200078e02ff */
[----:B-1----:R-:W-:Y:S01]  /*3030*/  P2R R21, PR, RZ, 0x2 ;  /* 0x00000002ff157803 */ /* 0x002fe20000000000 */
[----:B--2---:R1:W-:Y:S01]  /*3040*/  @!P6 ST.E.128 desc[UR4][R22.64], R4 ;  /* 0x000000041600e985 */ /* 0x0043e2000c101d04 */
[CC--:B------:R-:W-:Y:S04]  /*3050*/  ISETP.GE.OR P6, PT, R122.reuse, R103.reuse, P2 ;  /* 0x000000677a00720c */ /* 0x0c0fe800017c6670 */
[-C--:B------:R-:W-:Y:S01]  /*3060*/  ISETP.LT.OR P6, PT, R122, R104.reuse, P6 ;  /* 0x000000687a00720c */ /* 0x080fe200037c1670 */
[----:B-1----:R1:W2:Y:S01]  /*3070*/  @!P1 LD.E.128 R4, desc[UR4][R34.64] ;  /* 0x0000000422049980 */ /* 0x0022a2000c101d00 */
[----:B------:R-:W-:Y:S01]  /*3080*/  P2R R22, PR, RZ, 0x8 ;  /* 0x00000008ff167803 */ /* 0x000fe20000000000 */
[----:B-1----:R-:W-:Y:S04]  /*3090*/  @!P3 IMAD.WIDE.U32 R34, R142, 0xc0, R26 ;  /* 0x000000c08e22b825 */ /* 0x002fe800078e001a */
[----:B------:R-:W-:Y:S01]  /*30a0*/  @!P3 IMAD.IADD R35, R35, 0x1, R16 ;  /* 0x000000012323b824 */ /* 0x000fe200078e0210 */
        /* <DEDUP_REMOVED lines=38> */
[CC--:B------:R-:W-:Y:S04]  /*3310*/  ISETP.GE.OR P3, PT, R121.reuse, R103.reuse, P2 ;  /* 0x000000677900720c */ /* 0x0c0fe80001766670 */
[----:B------:R-:W-:Y:S01]  /*3320*/  ISETP.LT.OR P3, PT, R121, R104, P3 ;  /* 0x000000687900720c */ /* 0x000fe20001f61670 */
        /* <DEDUP_REMOVED lines=32> */
[----:B------:R-:W-:Y:S05]  /*3530*/  @!P0 IMAD.WIDE.U32 R24, R226, 0x1c0, R24 ;  /* 0x000001c0e2188825 */ /* 0x000fea00078e0018 */
[----:B------:R-:W-:Y:S01]  /*3540*/  @!P0 IADD3 R25, PT, PT, R25, R16, RZ ;  /* 0x0000001019198210 */ /* 0x000fe20007ffe0ff */
[----:B--2---:R1:W-:Y:S04]  /*3550*/  @!P1 ST.E.128 desc[UR4][R30.64], R4 ;  /* 0x000000041e009985 */ /* 0x0043e8000c101d04 */
[----:B-1----:R-:W2:Y:S04]  /*3560*/  @!P0 LD.E.128 R4, desc[UR4][R26.64] ;  /* 0x000000041a048980 */ /* 0x002ea8000c101d00 */
[----:B--2---:R1:W-:Y:S04]  /*3570*/  @!P0 ST.E.128 desc[UR4][R24.64], R4 ;  /* 0x0000000418008985 */ /* 0x0043e8000c101d04 */
[----:B------:R-:W2:Y:S01]  /*3580*/  LD.E R16, desc[UR4][R164.64+0xd0] ;  /* 0x0000d004a4107980 */ /* 0x000ea2000c101900 */
[----:B-1----:R-:W-:Y:S03]  /*3590*/  IADD3 R5, P5, PT, RZ, -UR6, RZ ;  /* 0x80000006ff057c10 */ /* 0x002fe6000ffbe0ff */
[----:B------:R-:W3:Y:S02]  /*35a0*/  LD.E R4, desc[UR4][R164.64+0x130] ;  /* 0x00013004a4047980 */ /* 0x000ee4000c101900 */
[----:B---3--:R-:W-:Y:S04]  /*35b0*/  IMAD.SHL.U32 R4, R4, 0x100, RZ ;  /* 0x0000010004047824 */ /* 0x008fe800078e00ff */
        /* <DEDUP_REMOVED lines=40> */
[----:B------:R-:W-:Y:S01]  /*3840*/  @!P3 LEA.HI.X R31, R224, R23, R225, 0x6, P4 ;  /* 0x00000017e01fb211 */ /* 0x000fe200020f34e1 */
        /* <DEDUP_REMOVED lines=104> */
.L_x_7880:
        /* <DEDUP_REMOVED lines=77> */
.L_x_7884:
[----:B------:R-:W-:Y:S05]  /*43a0*/  BSYNC.RECONVERGENT B0 ;  /* 0x0000000000007941 */ /* 0x000fea0003800200 */
.L_x_7883:
        /* <DEDUP_REMOVED lines=57> */
.L_x_7886:
[----:B------:R-:W-:Y:S05]  /*4740*/  BSYNC.RECONVERGENT B0 ;  /* 0x0000000000007941 */ /* 0x000fea0003800200 */
.L_x_7885:
        /* <DEDUP_REMOVED lines=57> */
.L_x_7888:
[----:B------:R-:W-:Y:S05]  /*4ae0*/  BSYNC.RECONVERGENT B0 ;  /* 0x0000000000007941 */ /* 0x000fea0003800200 */
.L_x_7887:
        /* <DEDUP_REMOVED lines=58> */
.L_x_7890:
[----:B------:R-:W-:Y:S05]  /*4e90*/  BSYNC.RECONVERGENT B0 ;  /* 0x0000000000007941 */ /* 0x000fea0003800200 */
.L_x_7889:
        /* <DEDUP_REMOVED lines=61> */
.L_x_7892:
[----:B------:R-:W-:Y:S05]  /*5270*/  BSYNC.RECONVERGENT B0 ;  /* 0x0000000000007941 */ /* 0x000fea0003800200 */
.L_x_7891:
        /* <DEDUP_REMOVED lines=58> */
.L_x_7894:
[----:B------:R-:W-:Y:S05]  /*5620*/  BSYNC.RECONVERGENT B0 ;  /* 0x0000000000007941 */ /* 0x000fea0003800200 */
.L_x_7893:
        /* <DEDUP_REMOVED lines=61> */
.L_x_7896:
[----:B------:R-:W-:Y:S05]  /*5a00*/  BSYNC.RECONVERGENT B0 ;  /* 0x0000000000007941 */ /* 0x000fea0003800200 */
.L_x_7895:
        /* <DEDUP_REMOVED lines=60> */
.L_x_7898:
[----:B------:R-:W-:Y:S05]  /*5dd0*/  BSYNC.RECONVERGENT B0 ;  /* 0x0000000000007941 */ /* 0x000fea0003800200 */
.L_x_7897:
        /* <DEDUP_REMOVED lines=61> */
.L_x_7900:
[----:B------:R-:W-:Y:S05]  /*61b0*/  BSYNC.RECONVERGENT B0 ;  /* 0x0000000000007941 */ /* 0x000fea0003800200 */
.L_x_7899:
        /* <DEDUP_REMOVED lines=58> */
.L_x_7902:
[----:B------:R-:W-:Y:S05]  /*6560*/  BSYNC.RECONVERGENT B0 ;  /* 0x0000000000007941 */ /* 0x000fea0003800200 */
.L_x_7901:
        /* <DEDUP_REMOVED lines=70> */
.L_x_7904:
[----:B------:R-:W-:Y:S05]  /*69d0*/  BSYNC.RECONVERGENT B0 ;  /* 0x0000000000007941 */ /* 0x000fea0003800200 */
.L_x_7903:
        /* <DEDUP_REMOVED lines=59> */
.L_x_7906:
[----:B------:R-:W-:Y:S05]  /*6d90*/  BSYNC.RECONVERGENT B0 ;  /* 0x0000000000007941 */ /* 0x000fea0003800200 */
.L_x_7905:
        /* <DEDUP_REMOVED lines=59> */
.L_x_7908:
[----:B------:R-:W-:Y:S05]  /*7150*/  BSYNC.RECONVERGENT B0 ;  /* 0x0000000000007941 */ /* 0x000fea0003800200 */
.L_x_7907:
        /* <DEDUP_REMOVED lines=59> */
.L_x_7910:
[----:B------:R-:W-:Y:S05]  /*7510*/  BSYNC.RECONVERGENT B0 ;  /* 0x0000000000007941 */ /* 0x000fea0003800200 */
.L_x_7909:
        /* <DEDUP_REMOVED lines=59> */
.L_x_7912:
[----:B------:R-:W-:Y:S05]  /*78d0*/  BSYNC.RECONVERGENT B0 ;  /* 0x0000000000007941 */ /* 0x000fea0003800200 */
.L_x_7911:
        /* <DEDUP_REMOVED lines=59> */
.L_x_7914:
[----:B------:R-:W-:Y:S05]  /*7c90*/  BSYNC.RECONVERGENT B0 ;  /* 0x0000000000007941 */ /* 0x000fea0003800200 */
.L_x_7913:
[----:B------:R-:W5:Y:S02]  /*7ca0*/  LD.E R0, desc[UR4][R164.64+0xd0] ;  /* 0x0000d004a4007980 */ /* 0x000f64000c101900 */
[----:B-----5:R-:W-:Y:S05]  /*7cb0*/  IMAD.U32 R0, R0, -0x80, RZ ;  /* 0xffffff8000007824 */ /* 0x020fea00078e00ff */
[C---:B------:R-:W-:Y:S02]  /*7cc0*/  LEA R14, P1, R0.reuse, R14, 0x1 ;  /* 0x0000000e000e7211 */ /* 0x040fe400078208ff */
[C---:B------:R-:W-:Y:S02]  /*7cd0*/  LEA R32, P0, R0.reuse, R32, 0x1 ;  /* 0x0000002000207211 */ /* 0x040fe400078008ff */
[C---:B------:R-:W-:Y:S02]  /*7ce0*/  LEA.HI.X.SX32 R15, R0.reuse, R15, 0x1, P1 ;  /* 0x0000000f000f7211 */ /* 0x040fe400008f0eff */
[----:B------:R-:W-:Y:S01]  /*7cf0*/  LEA.HI.X.SX32 R33, R0, R33, 0x1, P0 ;  /* 0x0000002100217211 */ /* 0x000fe200000f0eff */
[----:B------:R-:W-:Y:S05]  /*7d00*/  BRA `(.L_x_7881) ;  /* 0x0000006000987947 */ /* 0x000fea0003800000 */
.L_x_7882:
        /* <DEDUP_REMOVED lines=101> */
.L_x_7916:
[----:B------:R-:W-:Y:S05]  /*8360*/  BSYNC.RECONVERGENT B0 ;  /* 0x0000000000007941 */ /* 0x000fea0003800200 */
.L_x_7915:
        /* <DEDUP_REMOVED lines=96> */
.L_x_7918:
[----:B------:R-:W-:Y:S05]  /*8970*/  BSYNC.RECONVERGENT B0 ;  /* 0x0000000000007941 */ /* 0x000fea0003800200 */
.L_x_7917:
        /* <DEDUP_REMOVED lines=99> */
.L_x_7920:
[----:B------:R-:W-:Y:S05]  /*8fb0*/  BSYNC.RECONVERGENT B0 ;  /* 0x0000000000007941 */ /* 0x000fea0003800200 */
.L_x_7919:
        /* <DEDUP_REMOVED lines=93> */
.L_x_7922:
[----:B------:R-:W-:Y:S05]  /*9590*/  BSYNC.RECONVERGENT B0 ;  /* 0x0000000000007941 */ /* 0x000fea0003800200 */
.L_x_7921:
        /* <DEDUP_REMOVED lines=94> */
.L_x_7924:
[----:B------:R-:W-:Y:S05]  /*9b80*/  BSYNC.RECONVERGENT B0 ;  /* 0x0000000000007941 */ /* 0x000fea0003800200 */
.L_x_7923:
        /* <DEDUP_REMOVED lines=97> */
.L_x_7926:
[----:B------:R-:W-:Y:S05]  /*a1a0*/  BSYNC.RECONVERGENT B0 ;  /* 0x0000000000007941 */ /* 0x000fea0003800200 */
.L_x_7925:
        /* <DEDUP_REMOVED lines=94> */
.L_x_7928:
[----:B------:R-:W-:Y:S05]  /*a790*/  BSYNC.RECONVERGENT B0 ;  /* 0x0000000000007941 */ /* 0x000fea0003800200 */
.L_x_7927:
        /* <DEDUP_REMOVED lines=97> */
.L_x_7930:
[----:B------:R-:W-:Y:S05]  /*adb0*/  BSYNC.RECONVERGENT B0 ;  /* 0x0000000000007941 */ /* 0x000fea0003800200 */
.L_x_7929:
        /* <DEDUP_REMOVED lines=97> */
.L_x_7932:
[----:B------:R-:W-:Y:S05]  /*b3d0*/  BSYNC.RECONVERGENT B0 ;  /* 0x0000000000007941 */ /* 0x000fea0003800200 */
.L_x_7931:
        /* <DEDUP_REMOVED lines=97> */
.L_x_7934:
[----:B------:R-:W-:Y:S05]  /*b9f0*/  BSYNC.RECONVERGENT B0 ;  /* 0x0000000000007941 */ /* 0x000fea0003800200 */
.L_x_7933:
        /* <DEDUP_REMOVED lines=95> */
.L_x_7936:
[----:B------:R-:W-:Y:S05]  /*bff0*/  BSYNC.RECONVERGENT B0 ;  /* 0x0000000000007941 */ /* 0x000fea0003800200 */
.L_x_7935:
        /* <DEDUP_REMOVED lines=98> */
.L_x_7938:
[----:B------:R-:W-:Y:S05]  /*c620*/  BSYNC.RECONVERGENT B0 ;  /* 0x0000000000007941 */ /* 0x000fea0003800200 */
.L_x_7937:
        /* <DEDUP_REMOVED lines=98> */
.L_x_7940:
[----:B------:R-:W-:Y:S05]  /*cc50*/  BSYNC.RECONVERGENT B0 ;  /* 0x0000000000007941 */ /* 0x000fea0003800200 */
.L_x_7939:
        /* <DEDUP_REMOVED lines=98> */
.L_x_7942:
[----:B------:R-:W-:Y:S05]  /*d280*/  BSYNC.RECONVERGENT B0 ;  /* 0x0000000000007941 */ /* 0x000fea0003800200 */
.L_x_7941:
        /* <DEDUP_REMOVED lines=99> */
.L_x_7944:
[----:B------:R-:W-:Y:S05]  /*d8c0*/  BSYNC.RECONVERGENT B0 ;  /* 0x0000000000007941 */ /* 0x000fea0003800200 */
.L_x_7943:
        /* <DEDUP_REMOVED lines=95> */
.L_x_7946:
[----:B------:R-:W-:Y:S05]  /*dec0*/  BSYNC.RECONVERGENT B0 ;  /* 0x0000000000007941 */ /* 0x000fea0003800200 */
.L_x_7945:
        /* <DEDUP_REMOVED lines=10> */
.L_x_7881:
[----:B------:R-:W-:Y:S05]  /*df70*/  BSYNC.RECONVERGENT B1 ;  /* 0x0000000000017941 */ /* 0x000fea0003800200 */
.L_x_7879:
        /* <DEDUP_REMOVED lines=101> */
.L_x_7948:
[----:B------:R-:W-:Y:S05]  /*e5d0*/  BSYNC.RECONVERGENT B0 ;  /* 0x0000000000007941 */ /* 0x000fea0003800200 */
.L_x_7947:
[----:B------:R-:W-:Y:S11]  /*e5e0*/  ISETP.GT.AND P0, PT, R101, R55, PT ;  /* 0x000000376500720c */ /* 0x000ff60003f04270 */
[----:B------:R-:W-:Y:S02]  /*e5f0*/  @!UPT UIADD3 URZ, UPT, UPT, URZ, URZ, URZ ;  /* 0x000000fffffff290 */ /* 0x000fe4000fffe0ff */
[----:B------:R-:W-:Y:S05]  /*e600*/  @P0 BRA `(.L_x_7949) ;  /* 0xffffff4400340947 */ /* 0x000fea000383ffff */
.L_x_7878:
        /* <DEDUP_REMOVED lines=19> */
.L_x_7954:
[----:B------:R2:W-:Y:S02]  /*e740*/  STS.128 [R47], RZ ;  /* 0x000000ff2f007388 */ /* 0x0005e40000000c00 */
.L_x_7953:
[----:B------:R-:W-:Y:S05]  /*e750*/  BSYNC.RECONVERGENT B0 ;  /* 0x0000000000007941 */ /* 0x000fea0003800200 */
.L_x_7952:
        /* <DEDUP_REMOVED lines=17> */
.L_x_7956:
[----:B------:R-:W-:Y:S05]  /*e870*/  BSYNC.RECONVERGENT B0 ;  /* 0x0000000000007941 */ /* 0x000fea0003800200 */
.L_x_7955:
        /* <DEDUP_REMOVED lines=11> */
.L_x_7958:
[----:B------:R-:W-:Y:S05]  /*e930*/  BSYNC.RECONVERGENT B0 ;  /* 0x0000000000007941 */ /* 0x000fea0003800200 */
.L_x_7957:
        /* <DEDUP_REMOVED lines=11> */
.L_x_7951:
        /* <DEDUP_REMOVED lines=48> */
[----:B------:R-:W-:Y:S02]  /*ecf0*/  HADD2.F32 R21, -RZ, R21.H1_H1 ;  /* 0x30000015ff157230 */ /* 0x000fe40000004100 */
[--C-:B------:R-:W-:Y:S01]  /*ed00*/  HADD2.F32 R23, -RZ, R9.reuse.H0_H0 ;  /* 0x20000009ff177230 */ /* 0x100fe20000004100 */
[----:B---3--:R-:W-:Y:S01]  /*ed10*/  MOV R19, R10 ;  /* 0x0000000a00137202 */ /* 0x008fe20000000f00 */
[----:B------:R-:W-:Y:S02]  /*ed20*/  HADD2.F32 R18, -RZ, R9.H1_H1 ;  /* 0x30000009ff127230 */ /* 0x000fe40000004100 */
        /* <DEDUP_REMOVED lines=11> */
[C---:B------:R-:W-:Y:S01]  /*ede0*/  FFMA.FTZ R21, R20.reuse, R11, R21 ;  /* 0x0000000b14157223 */ /* 0x040fe20000010015 */
[----:B------:R-:W-:Y:S02]  /*edf0*/  HADD2.F32 R4, -RZ, R4.H0_H0 ;  /* 0x20000004ff047230 */ /* 0x000fe40000004100 */
[----:B------:R-:W-:Y:S02]  /*ee00*/  HADD2.F32 R5, -RZ, R5.H0_H0 ;  /* 0x20000005ff057230 */ /* 0x000fe40000004100 */
[----:B------:R-:W-:Y:S02]  /*ee10*/  HADD2.F32 R11, -RZ, R19.H1_H1 ;  /* 0x30000013ff0b7230 */ /* 0x000fe40000004100 */
[----:B------:R-:W-:Y:S01]  /*ee20*/  FFMA.FTZ R22, R20, R17, -R22 ;  /* 0x0000001114167223 */ /* 0x000fe20000010816 */
[----:B------:R-:W-:-:S02]  /*ee30*/  HADD2.F32 R7, -RZ, R7.H0_H0 ;  /* 0x20000007ff077230 */ /* 0x000fc40000004100 */
[----:B------:R-:W-:Y:S01]  /*ee40*/  FFMA.FTZ R9, R23, R14, -R9 ;  /* 0x0000000e17097223 */ /* 0x000fe20000010809 */
[----:B------:R-:W-:Y:S02]  /*ee50*/  HADD2.F32 R8, -RZ, R8.H0_H0 ;  /* 0x20000008ff087230 */ /* 0x000fe40000004100 */
        /* <DEDUP_REMOVED lines=16> */
.L_x_7965:
[----:B------:R-:W-:Y:S05]  /*ef60*/  BSYNC.RECONVERGENT B0 ;  /* 0x0000000000007941 */ /* 0x000fea0003800200 */
.L_x_7964:
[----:B-----5:R3:W-:Y:S01]  /*ef70*/  STS.128 [R47], R8 ;  /* 0x000000082f007388 */ /* 0x0207e20000000c00 */
[----:B------:R-:W-:Y:S05]  /*ef80*/  BRA `(.L_x_7962) ;  /* 0x0000000000047947 */ /* 0x000fea0003800000 */
.L_x_7963:
[----:B------:R2:W-:Y:S02]  /*ef90*/  STS.128 [R47], RZ ;  /* 0x000000ff2f007388 */ /* 0x0005e40000000c00 */
.L_x_7962:
[----:B------:R-:W-:Y:S05]  /*efa0*/  BSYNC.RECONVERGENT B1 ;  /* 0x0000000000017941 */ /* 0x000fea0003800200 */
.L_x_7961:
        /* <DEDUP_REMOVED lines=65> */
.L_x_7969:
[----:B------:R-:W-:Y:S05]  /*f3c0*/  BSYNC.RECONVERGENT B0 ;  /* 0x0000000000007941 */ /* 0x000fea0003800200 */
.L_x_7968:
[----:B-----5:R1:W-:Y:S02]  /*f3d0*/  STS.128 [R47+0x800], R8 ;  /* 0x000800082f007388 */ /* 0x0203e40000000c00 */
.L_x_7967:
[----:B------:R-:W-:Y:S05]  /*f3e0*/  BSYNC.RECONVERGENT B1 ;  /* 0x0000000000017941 */ /* 0x000fea0003800200 */
.L_x_7966:
        /* <DEDUP_REMOVED lines=27> */
[----:B------:R-:W-:Y:S02]  /*f5a0*/  HADD2.F32 R23, -RZ, R23.H1_H1 ;  /* 0x30000017ff177230 */ /* 0x000fe40000004100 */
[--C-:B------:R-:W-:Y:S01]  /*f5b0*/  HADD2.F32 R26, -RZ, R9.reuse.H0_H0 ;  /* 0x20000009ff1a7230 */ /* 0x100fe20000004100 */
[----:B-1----:R-:W-:Y:S01]  /*f5c0*/  MOV R21, R10 ;  /* 0x0000000a00157202 */ /* 0x002fe20000000f00 */
[----:B------:R-:W-:Y:S02]  /*f5d0*/  HADD2.F32 R20, -RZ, R9.H1_H1 ;  /* 0x30000009ff147230 */ /* 0x000fe40000004100 */
        /* <DEDUP_REMOVED lines=9> */
[----:B------:R-:W-:Y:S01]  /*f670*/  FMUL.FTZ R20, R20, R14 ;  /* 0x0000000e14147220 */ /* 0x000fe20000410000 */
[----:B------:R-:W-:Y:S02]  /*f680*/  HADD2.F32 R7, -RZ, R7.H0_H0 ;  /* 0x20000007ff077230 */ /* 0x000fe40000004100 */
[-C--:B------:R-:W-:Y:S01]  /*f690*/  FMUL.FTZ R23, R23, R17.reuse ;  /* 0x0000001117177220 */ /* 0x080fe20000410000 */
[----:B------:R-:W-:Y:S01]  /*f6a0*/  FFMA.FTZ R24, R22, R17, -R24 ;  /* 0x0000001116187223 */ /* 0x000fe20000010818 */
[----:B------:R-:W-:Y:S01]  /*f6b0*/  FFMA.FTZ R20, R26, R10, R20 ;  /* 0x0000000a1a147223 */ /* 0x000fe20000010014 */
[--C-:B------:R-:W-:Y:S02]  /*f6c0*/  HADD2.F32 R10, -RZ, R8.reuse.H1_H1 ;  /* 0x30000008ff0a7230 */ /* 0x100fe40000004100 */
[----:B------:R-:W-:Y:S01]  /*f6d0*/  FFMA.FTZ R23, R22, R11, R23 ;  /* 0x0000000b16177223 */ /* 0x000fe20000010017 */
[----:B------:R-:W-:Y:S02]  /*f6e0*/  HADD2.F32 R11, -RZ, R21.H1_H1 ;  /* 0x30000015ff0b7230 */ /* 0x000fe40000004100 */
        /* <DEDUP_REMOVED lines=18> */
.L_x_7973:
[----:B------:R-:W-:Y:S05]  /*f810*/  BSYNC.RECONVERGENT B0 ;  /* 0x0000000000007941 */ /* 0x000fea0003800200 */
.L_x_7972:
[----:B-----5:R1:W-:Y:S02]  /*f820*/  STS.128 [R47+0x1000], R8 ;  /* 0x001000082f007388 */ /* 0x0203e40000000c00 */
.L_x_7971:
[----:B------:R-:W-:Y:S05]  /*f830*/  BSYNC.RECONVERGENT B1 ;  /* 0x0000000000017941 */ /* 0x000fea0003800200 */
.L_x_7970:
        /* <DEDUP_REMOVED lines=24> */
[----:B-1----:R-:W-:Y:S02]  /*f9c0*/  MOV R7, R9 ;  /* 0x0000000900077202 */ /* 0x002fe40000000f00 */
[----:B------:R-:W-:Y:S02]  /*f9d0*/  MOV R6, R8 ;  /* 0x0000000800067202 */ /* 0x000fe40000000f00 */
[----:B------:R-:W-:Y:S01]  /*f9e0*/  MOV R9, R10 ;  /* 0x0000000a00097202 */ /* 0x000fe20000000f00 */
[----:B------:R-:W-:-:S02]  /*f9f0*/  HADD2.F32 R11, -RZ, R7.H0_H0 ;  /* 0x20000007ff0b7230 */ /* 0x000fc40000004100 */
[----:B------:R-:W-:Y:S02]  /*fa00*/  HADD2.F32 R10, -RZ, R7.H1_H1 ;  /* 0x30000007ff0a7230 */ /* 0x000fe40000004100 */
[--C-:B------:R-:W-:Y:S02]  /*fa10*/  HADD2.F32 R14, -RZ, R6.reuse.H1_H1 ;  /* 0x30000006ff0e7230 */ /* 0x100fe40000004100 */
[----:B------:R-:W-:Y:S02]  /*fa20*/  HADD2.F32 R15, -RZ, R6.H0_H0 ;  /* 0x20000006ff0f7230 */ /* 0x000fe40000004100 */
[--C-:B---3--:R-:W-:Y:S02]  /*fa30*/  HADD2.F32 R8, -RZ, R4.reuse.H1_H1 ;  /* 0x30000004ff087230 */ /* 0x108fe40000004100 */
[----:B------:R-:W-:Y:S02]  /*fa40*/  HADD2.F32 R4, -RZ, R4.H0_H0 ;  /* 0x20000004ff047230 */ /* 0x000fe40000004100 */
[----:B--2---:R-:W-:-:S02]  /*fa50*/  HADD2.F32 R7, -RZ, R2.H1_H1 ;  /* 0x30000002ff077230 */ /* 0x004fc40000004100 */
        /* <DEDUP_REMOVED lines=33> */
.L_x_7975:
[----:B------:R-:W-:Y:S05]  /*fc70*/  BSYNC.RECONVERGENT B0 ;  /* 0x0000000000007941 */ /* 0x000fea0003800200 */
.L_x_7974:
[----:B-----5:R1:W-:Y:S01]  /*fc80*/  STS.128 [R47+0x1800], R8 ;  /* 0x001800082f007388 */ /* 0x0203e20000000c00 */
[----:B------:R-:W-:Y:S05]  /*fc90*/  BRA `(.L_x_7959) ;  /* 0x0000001800587947 */ /* 0x000fea0003800000 */
.L_x_7960:
        /* <DEDUP_REMOVED lines=100> */
.L_x_7980:
[----:B------:R-:W-:Y:S05]  /*102e0*/  BSYNC.RECONVERGENT B0 ;  /* 0x0000000000007941 */ /* 0x000fea0003800200 */
.L_x_7979:
[----:B-----5:R2:W-:Y:S01]  /*102f0*/  STS.128 [R47], R20 ;  /* 0x000000142f007388 */ /* 0x0205e20000000c00 */
[----:B------:R-:W-:Y:S05]  /*10300*/  BRA `(.L_x_7977) ;  /* 0x0000000000047947 */ /* 0x000fea0003800000 */
.L_x_7978:
[----:B------:R3:W-:Y:S02]  /*10310*/  STS.128 [R47], RZ ;  /* 0x000000ff2f007388 */ /* 0x0007e40000000c00 */
.L_x_7977:
[----:B------:R-:W-:Y:S05]  /*10320*/  BSYNC.RECONVERGENT B1 ;  /* 0x0000000000017941 */ /* 0x000fea0003800200 */
.L_x_7976:
        /* <DEDUP_REMOVED lines=96> */
.L_x_7984:
[----:B------:R-:W-:Y:S05]  /*10930*/  BSYNC.RECONVERGENT B0 ;  /* 0x0000000000007941 */ /* 0x000fea0003800200 */
.L_x_7983:
[----:B-----5:R1:W-:Y:S02]  /*10940*/  STS.128 [R47+0x800], R20 ;  /* 0x000800142f007388 */ /* 0x0203e40000000c00 */
.L_x_7982:
[----:B------:R-:W-:Y:S05]  /*10950*/  BSYNC.RECONVERGENT B1 ;  /* 0x0000000000017941 */ /* 0x000fea0003800200 */
.L_x_7981:
        /* <DEDUP_REMOVED lines=97> */
.L_x_7988:
[----:B------:R-:W-:Y:S05]  /*10f70*/  BSYNC.RECONVERGENT B0 ;  /* 0x0000000000007941 */ /* 0x000fea0003800200 */
.L_x_7987:
[----:B-----5:R2:W-:Y:S02]  /*10f80*/  STS.128 [R47+0x1000], R20 ;  /* 0x001000142f007388 */ /* 0x0205e40000000c00 */
.L_x_7986:
[----:B------:R-:W-:Y:S05]  /*10f90*/  BSYNC.RECONVERGENT B1 ;  /* 0x0000000000017941 */ /* 0x000fea0003800200 */
.L_x_7985:
        /* <DEDUP_REMOVED lines=100> */
.L_x_7990:
[----:B------:R-:W-:Y:S05]  /*115e0*/  BSYNC.RECONVERGENT B0 ;  /* 0x0000000000007941 */ /* 0x000fea0003800200 */
.L_x_7989:
[----:B-----5:R1:W-:Y:S02]  /*115f0*/  STS.128 [R47+0x1800], R20 ;  /* 0x001800142f007388 */ /* 0x0203e40000000c00 */
.L_x_7959:
[----:B------:R-:W-:Y:S05]  /*11600*/  BSYNC.RECONVERGENT B2 ;  /* 0x0000000000027941 */ /* 0x000fea0003800200 */
.L_x_7950:
        /* <DEDUP_REMOVED lines=13> */
.L_x_7993:
[----:B------:R1:W-:Y:S02]  /*116e0*/  STS.128 [R47+0x2000], RZ ;  /* 0x002000ff2f007388 */ /* 0x0003e40000000c00 */
.L_x_7992:
[----:B------:R-:W-:Y:S05]  /*116f0*/  BSYNC.RECONVERGENT B0 ;  /* 0x0000000000007941 */ /* 0x000fea0003800200 */
.L_x_7991:
        /* <DEDUP_REMOVED lines=12> */
.L_x_7996:
[----:B------:R1:W-:Y:S02]  /*117c0*/  STS.128 [R47+0x2800], RZ ;  /* 0x002800ff2f007388 */ /* 0x0003e40000000c00 */
.L_x_7995:
[----:B------:R-:W-:Y:S05]  /*117d0*/  BSYNC.RECONVERGENT B0 ;  /* 0x0000000000007941 */ /* 0x000fea0003800200 */
.L_x_7994:
        /* <DEDUP_REMOVED lines=12> */
.L_x_7999:
[----:B------:R1:W-:Y:S02]  /*118a0*/  STS.128 [R47+0x3000], RZ ;  /* 0x003000ff2f007388 */ /* 0x0003e40000000c00 */
.L_x_7998:
[----:B------:R-:W-:Y:S05]  /*118b0*/  BSYNC.RECONVERGENT B0 ;  /* 0x0000000000007941 */ /* 0x000fea0003800200 */
.L_x_7997:
        /* <DEDUP_REMOVED lines=12> */
.L_x_8002:
[----:B------:R1:W-:Y:S02]  /*11980*/  STS.128 [R47+0x3800], RZ ;  /* 0x003800ff2f007388 */ /* 0x0003e40000000c00 */
.L_x_8001:
[----:B------:R-:W-:Y:S05]  /*11990*/  BSYNC.RECONVERGENT B0 ;  /* 0x0000000000007941 */ /* 0x000fea0003800200 */
.L_x_8000:
        /* <DEDUP_REMOVED lines=16> */
.L_x_8005:
[----:B------:R1:W-:Y:S02]  /*11aa0*/  STS.128 [R47+0x4000], RZ ;  /* 0x004000ff2f007388 */ /* 0x0003e40000000c00 */
.L_x_8004:
[----:B------:R-:W-:Y:S05]  /*11ab0*/  BSYNC.RECONVERGENT B0 ;  /* 0x0000000000007941 */ /* 0x000fea0003800200 */
.L_x_8003:
[----:B------:R-:W-:Y:S01]  /*11ac0*/  IADD3 R14, PT, PT, R140, 0x50, RZ ;  /* 0x000000508c0e7810 */ /* 0x000fe20007ffe0ff */
[----:B------:R-:W-:Y:S03]  /*11ad0*/  BSSY.RECONVERGENT B0, `(.L_x_8006) ;  /* 0x000000d000007945 */ /* 0x000fe60003800200 */
[----:B------:R-:W-:-:S13]  /*11ae0*/  ISETP.GE.AND P0, PT, R14, R56, PT ;  /* 0x000000380e00720c */ /* 0x000fda0003f06270 */
        /* <DEDUP_REMOVED lines=10> */
.L_x_8008:
[----:B------:R1:W-:Y:S02]  /*11b90*/  STS.128 [R47+0x4800], RZ ;  /* 0x004800ff2f007388 */ /* 0x0003e40000000c00 */
.L_x_8007:
[----:B------:R-:W-:Y:S05]  /*11ba0*/  BSYNC.RECONVERGENT B0 ;  /* 0x0000000000007941 */ /* 0x000fea0003800200 */
.L_x_8006:
        /* <DEDUP_REMOVED lines=16> */
.L_x_8011:
[----:B------:R3:W-:Y:S02]  /*11cb0*/  STS.128 [R47+0x5000], RZ ;  /* 0x005000ff2f007388 */ /* 0x0007e40000000c00 */
.L_x_8010:
[----:B------:R-:W-:Y:S05]  /*11cc0*/  BSYNC.RECONVERGENT B0 ;  /* 0x0000000000007941 */ /* 0x000fea0003800200 */
.L_x_8009:
        /* <DEDUP_REMOVED lines=16> */
.L_x_8014:
[----:B------:R1:W-:Y:S02]  /*11dd0*/  STS.128 [R47+0x5800], RZ ;  /* 0x005800ff2f007388 */ /* 0x0003e40000000c00 */
.L_x_8013:
[----:B------:R-:W-:Y:S05]  /*11de0*/  BSYNC.RECONVERGENT B0 ;  /* 0x0000000000007941 */ /* 0x000fea0003800200 */
.L_x_8012:
        /* <DEDUP_REMOVED lines=16> */
.L_x_8017:
[----:B------:R1:W-:Y:S02]  /*11ef0*/  STS.128 [R47+0x6000], RZ ;  /* 0x006000ff2f007388 */ /* 0x0003e40000000c00 */
.L_x_8016:
[----:B------:R-:W-:Y:S05]  /*11f00*/  BSYNC.RECONVERGENT B0 ;  /* 0x0000000000007941 */ /* 0x000fea0003800200 */
.L_x_8015:
        /* <DEDUP_REMOVED lines=13> */
.L_x_8020:
[----:B------:R1:W-:Y:S02]  /*11fe0*/  STS.128 [R47+0x6800], RZ ;  /* 0x006800ff2f007388 */ /* 0x0003e40000000c00 */
.L_x_8019:
[----:B------:R-:W-:Y:S05]  /*11ff0*/  BSYNC.RECONVERGENT B0 ;  /* 0x0000000000007941 */ /* 0x000fea0003800200 */
.L_x_8018:
        /* <DEDUP_REMOVED lines=16> */
.L_x_8023:
[----:B------:R1:W-:Y:S02]  /*12100*/  STS.128 [R47+0x7000], RZ ;  /* 0x007000ff2f007388 */ /* 0x0003e40000000c00 */
.L_x_8022:
[----:B------:R-:W-:Y:S05]  /*12110*/  BSYNC.RECONVERGENT B0 ;  /* 0x0000000000007941 */ /* 0x000fea0003800200 */
.L_x_8021:
        /* <DEDUP_REMOVED lines=16> */
.L_x_8026:
[----:B------:R1:W-:Y:S02]  /*12220*/  STS.128 [R47+0x7800], RZ ;  /* 0x007800ff2f007388 */ /* 0x0003e40000000c00 */
.L_x_8025:
[----:B------:R-:W-:Y:S05]  /*12230*/  BSYNC.RECONVERGENT B0 ;  /* 0x0000000000007941 */ /* 0x000fea0003800200 */
.L_x_8024:
        /* <DEDUP_REMOVED lines=16> */
.L_x_8029:
[----:B------:R1:W-:Y:S02]  /*12340*/  STS.128 [R47+0x8000], RZ ;  /* 0x008000ff2f007388 */ /* 0x0003e40000000c00 */
.L_x_8028:
[----:B------:R-:W-:Y:S05]  /*12350*/  BSYNC.RECONVERGENT B0 ;  /* 0x0000000000007941 */ /* 0x000fea0003800200 */
.L_x_8027:
        /* <DEDUP_REMOVED lines=16> */
.L_x_8032:
[----:B------:R1:W-:Y:S02]  /*12460*/  STS.128 [R47+0x8800], RZ ;  /* 0x008800ff2f007388 */ /* 0x0003e40000000c00 */
.L_x_8031:
[----:B------:R-:W-:Y:S05]  /*12470*/  BSYNC.RECONVERGENT B0 ;  /* 0x0000000000007941 */ /* 0x000fea0003800200 */
.L_x_8030:
        /* <DEDUP_REMOVED lines=16> */
.L_x_8035:
[----:B------:R1:W-:Y:S02]  /*12580*/  STS.128 [R47+0x9000], RZ ;  /* 0x009000ff2f007388 */ /* 0x0003e40000000c00 */
.L_x_8034:
[----:B------:R-:W-:Y:S05]  /*12590*/  BSYNC.RECONVERGENT B0 ;  /* 0x0000000000007941 */ /* 0x000fea0003800200 */
.L_x_8033:
        /* <DEDUP_REMOVED lines=14> */
.L_x_8038:
[----:B------:R1:W-:Y:S02]  /*12680*/  STS.128 [R47+0x9800], RZ ;  /* 0x009800ff2f007388 */ /* 0x0003e40000000c00 */
.L_x_8037:
[----:B------:R-:W-:Y:S05]  /*12690*/  BSYNC.RECONVERGENT B0 ;  /* 0x0000000000007941 */ /* 0x000fea0003800200 */
.L_x_8036:
[----:B--2---:R-:W2:Y:S04]  /*126a0*/  LD.E.64 R22, desc[UR4][R164.64+0x1c0] ;  /* 0x0001c004a4167980 */ /* 0x004ea8000c101b00 */
[----:B----4-:R-:W4:Y:S01]  /*126b0*/  LD.E.64 R18, desc[UR4][R164.64+0x1b8] ;  /* 0x0001b804a4127980 */ /* 0x010f22000c101b00 */
[----:B------:R-:W-:-:S03]  /*126c0*/  MOV R136, R236 ;  /* 0x000000ec00887202 */ /* 0x000fc60000000f00 */
[----:B-1----:R-:W3:Y:S04]  /*126d0*/  LD.E R16, desc[UR4][R164.64+0xd8] ;  /* 0x0000d804a4107980 */ /* 0x002ee8000c101900 */
        /* <DEDUP_REMOVED lines=24> */
.L_x_8041:
[----:B------:R2:W-:Y:S01]  /*12860*/  STS.128 [R47+0xa000], RZ ;  /* 0x00a000ff2f007388 */ /* 0x0005e20000000c00 */
[----:B------:R-:W-:Y:S05]  /*12870*/  BRA `(.L_x_8042) ;  /* 0x0000000000047947 */ /* 0x000fea0003800000 */
.L_x_8040:
[----:B------:R3:W-:Y:S02]  /*12880*/  STS.128 [R47+0xa000], RZ ;  /* 0x00a000ff2f007388 */ /* 0x0007e40000000c00 */
.L_x_8042:
[----:B------:R-:W-:Y:S05]  /*12890*/  BSYNC.RECONVERGENT B0 ;  /* 0x0000000000007941 */ /* 0x000fea0003800200 */
.L_x_8039:
        /* <DEDUP_REMOVED lines=13> */
.L_x_8045:
[----:B------:R4:W-:Y:S02]  /*12970*/  STS.128 [R47+0xa800], RZ ;  /* 0x00a800ff2f007388 */ /* 0x0009e40000000c00 */
.L_x_8044:
[----:B------:R-:W-:Y:S05]  /*12980*/  BSYNC.RECONVERGENT B0 ;  /* 0x0000000000007941 */ /* 0x000fea0003800200 */
.L_x_8043:
        /* <DEDUP_REMOVED lines=13> */
.L_x_8048:
[----:B------:R1:W-:Y:S02]  /*12a60*/  STS.128 [R47+0xb000], RZ ;  /* 0x00b000ff2f007388 */ /* 0x0003e40000000c00 */
.L_x_8047:
[----:B------:R-:W-:Y:S05]  /*12a70*/  BSYNC.RECONVERGENT B0 ;  /* 0x0000000000007941 */ /* 0x000fea0003800200 */
.L_x_8046:
        /* <DEDUP_REMOVED lines=13> */
.L_x_8051:
[----:B------:R1:W-:Y:S02]  /*12b50*/  STS.128 [R47+0xb800], RZ ;  /* 0x00b800ff2f007388 */ /* 0x0003e40000000c00 */
.L_x_8050:
[----:B------:R-:W-:Y:S05]  /*12b60*/  BSYNC.RECONVERGENT B0 ;  /* 0x0000000000007941 */ /* 0x000fea0003800200 */
.L_x_8049:
        /* <DEDUP_REMOVED lines=16> */
.L_x_8054:
[----:B------:R1:W-:Y:S02]  /*12c70*/  STS.128 [R47+0xc000], RZ ;  /* 0x00c000ff2f007388 */ /* 0x0003e40000000c00 */
.L_x_8053:
[----:B------:R-:W-:Y:S05]  /*12c80*/  BSYNC.RECONVERGENT B0 ;  /* 0x0000000000007941 */ /* 0x000fea0003800200 */
.L_x_8052:
        /* <DEDUP_REMOVED lines=13> */
.L_x_8057:
[----:B------:R1:W-:Y:S02]  /*12d60*/  STS.128 [R47+0xc800], RZ ;  /* 0x00c800ff2f007388 */ /* 0x0003e40000000c00 */
.L_x_8056:
[----:B------:R-:W-:Y:S05]  /*12d70*/  BSYNC.RECONVERGENT B0 ;  /* 0x0000000000007941 */ /* 0x000fea0003800200 */
.L_x_8055:
        /* <DEDUP_REMOVED lines=16> */
.L_x_8060:
[----:B------:R1:W-:Y:S02]  /*12e80*/  STS.128 [R47+0xd000], RZ ;  /* 0x00d000ff2f007388 */ /* 0x0003e40000000c00 */
.L_x_8059:
[----:B------:R-:W-:Y:S05]  /*12e90*/  BSYNC.RECONVERGENT B0 ;  /* 0x0000000000007941 */ /* 0x000fea0003800200 */
.L_x_8058:
        /* <DEDUP_REMOVED lines=17> */
.L_x_8063:
[----:B------:R1:W-:Y:S02]  /*12fb0*/  STS.128 [R47+0xd800], RZ ;  /* 0x00d800ff2f007388 */ /* 0x0003e40000000c00 */
.L_x_8062:
[----:B------:R-:W-:Y:S05]  /*12fc0*/  BSYNC.RECONVERGENT B0 ;  /* 0x0000000000007941 */ /* 0x000fea0003800200 */
.L_x_8061:
        /* <DEDUP_REMOVED lines=16> */
.L_x_8066:
[----:B------:R1:W-:Y:S02]  /*130d0*/  STS.128 [R47+0xe000], RZ ;  /* 0x00e000ff2f007388 */ /* 0x0003e40000000c00 */
.L_x_8065:
[----:B------:R-:W-:Y:S05]  /*130e0*/  BSYNC.RECONVERGENT B0 ;  /* 0x0000000000007941 */ /* 0x000fea0003800200 */
.L_x_8064:
        /* <DEDUP_REMOVED lines=13> */
.L_x_8069:
[----:B------:R1:W-:Y:S02]  /*131c0*/  STS.128 [R47+0xe800], RZ ;  /* 0x00e800ff2f007388 */ /* 0x0003e40000000c00 */
.L_x_8068:
[----:B------:R-:W-:Y:S05]  /*131d0*/  BSYNC.RECONVERGENT B0 ;  /* 0x0000000000007941 */ /* 0x000fea0003800200 */
.L_x_8067:
        /* <DEDUP_REMOVED lines=16> */
.L_x_8072:
[----:B------:R1:W-:Y:S02]  /*132e0*/  STS.128 [R47+0xf000], RZ ;  /* 0x00f000ff2f007388 */ /* 0x0003e40000000c00 */
.L_x_8071:
[----:B------:R-:W-:Y:S05]  /*132f0*/  BSYNC.RECONVERGENT B0 ;  /* 0x0000000000007941 */ /* 0x000fea0003800200 */
.L_x_8070:
        /* <DEDUP_REMOVED lines=17> */
.L_x_8075:
[----:B------:R1:W-:Y:S02]  /*13410*/  STS.128 [R47+0xf800], RZ ;  /* 0x00f800ff2f007388 */ /* 0x0003e40000000c00 */
.L_x_8074:
[----:B------:R-:W-:Y:S05]  /*13420*/  BSYNC.RECONVERGENT B0 ;  /* 0x0000000000007941 */ /* 0x000fea0003800200 */
.L_x_8073:
        /* <DEDUP_REMOVED lines=16> */
.L_x_8078:
[----:B------:R1:W-:Y:S02]  /*13530*/  STS.128 [R47+0x10000], RZ ;  /* 0x010000ff2f007388 */ /* 0x0003e40000000c00 */
.L_x_8077:
[----:B------:R-:W-:Y:S05]  /*13540*/  BSYNC.RECONVERGENT B0 ;  /* 0x0000000000007941 */ /* 0x000fea0003800200 */
.L_x_8076:
        /* <DEDUP_REMOVED lines=17> */
.L_x_8081:
[----:B------:R1:W-:Y:S02]  /*13660*/  STS.128 [R47+0x10800], RZ ;  /* 0x010800ff2f007388 */ /* 0x0003e40000000c00 */
.L_x_8080:
[----:B------:R-:W-:Y:S05]  /*13670*/  BSYNC.RECONVERGENT B0 ;  /* 0x0000000000007941 */ /* 0x000fea0003800200 */
.L_x_8079:
        /* <DEDUP_REMOVED lines=16> */
.L_x_8084:
[----:B------:R1:W-:Y:S02]  /*13780*/  STS.128 [R47+0x11000], RZ ;  /* 0x011000ff2f007388 */ /* 0x0003e40000000c00 */
.L_x_8083:
[----:B------:R-:W-:Y:S05]  /*13790*/  BSYNC.RECONVERGENT B0 ;  /* 0x0000000000007941 */ /* 0x000fea0003800200 */
.L_x_8082:
        /* <DEDUP_REMOVED lines=14> */
.L_x_8087:
[----:B------:R1:W-:Y:S02]  /*13880*/  STS.128 [R47+0x11800], RZ ;  /* 0x011800ff2f007388 */ /* 0x0003e40000000c00 */
.L_x_8086:
[----:B------:R-:W-:Y:S05]  /*13890*/  BSYNC.RECONVERGENT B0 ;  /* 0x0000000000007941 */ /* 0x000fea0003800200 */
.L_x_8085:
[--C-:B------:R-:W-:Y:S01]  /*138a0*/  SHF.R.U32.HI R216, RZ, 0x1, R46.reuse ;  /* 0x00000001ffd87819 */ /* 0x100fe2000001162e */
[C---:B-1----:R-:W-:Y:S01]  /*138b0*/  IMAD.SHL.U32 R15, R46.reuse, 0x40, RZ ;  /* 0x000000402e0f7824 */ /* 0x042fe200078e00ff */
[C---:B------:R-:W-:Y:S01]  /*138c0*/  LOP3.LUT P4, RZ, R46.reuse, 0x2, RZ, 0xc0, !PT ;  /* 0x000000022eff7812 */ /* 0x040fe2000788c0ff */
[----:B------:R-:W-:Y:S01]  /*138d0*/  IMAD.SHL.U32 R217, R46, 0x20, RZ ;  /* 0x000000202ed97824 */ /* 0x000fe200078e00ff */
[----:B------:R-:W-:Y:S01]  /*138e0*/  LOP3.LUT R14, R216, 0x8, RZ, 0xc0, !PT ;  /* 0x00000008d80e7812 */ /* 0x000fe200078ec0ff */
[----:B------:R-:W-:Y:S01]  /*138f0*/  IMAD.MOV.U32 R205, RZ, RZ, 0x20 ;  /* 0x00000020ffcd7424 */ /* 0x000fe200078e00ff */
[----:B------:R-:W-:Y:S01]  /*13900*/  LOP3.LUT R4, R15, 0x1c0, RZ, 0xc0, !PT ;  /* 0x000001c00f047812 */ /* 0x000fe200078ec0ff */
[----:B------:R-:W0:Y:S01]  /*13910*/  LDGDEPBAR ;  /* 0x00000000000079af */ /* 0x000e220000000000 */
[----:B------:R-:W-:Y:S01]  /*13920*/  LOP3.LUT R14, R14, 0x1c0, R15, 0xf8, !PT ;  /* 0x000001c00e0e7812 */ /* 0x000fe200078ef80f */
[----:B------:R-:W-:Y:S01]  /*13930*/  BSSY.RECONVERGENT B1, `(.L_x_8088) ;  /* 0x00001ad000017945 */ /* 0x000fe20003800200 */
[----:B------:R-:W-:-:S02]  /*13940*/  LOP3.LUT R4, R4, 0x8, R46, 0xf8, !PT ;  /* 0x0000000804047812 */ /* 0x000fc400078ef82e */
[----:B------:R-:W-:Y:S02]  /*13950*/  LOP3.LUT R217, R217, 0x7c00, RZ, 0xc0, !PT ;  /* 0x00007c00d9d97812 */ /* 0x000fe400078ec0ff */
[--C-:B------:R-:W-:Y:S02]  /*13960*/  LOP3.LUT R14, R14, 0x38, R49.reuse, 0x78, !PT ;  /* 0x000000380e0e7812 */ /* 0x100fe400078e7831 */
[----:B------:R-:W-:Y:S02]  /*13970*/  LOP3.LUT R49, R4, 0x38, R49, 0x78, !PT ;  /* 0x0000003804317812 */ /* 0x000fe400078e7831 */
[----:B------:R-:W-:Y:S02]  /*13980*/  LOP3.LUT R3, R217, 0x200, R15, 0xf8, !PT ;  /* 0x00000200d9037812 */ /* 0x000fe400078ef80f */
[----:B------:R-:W-:Y:S02]  /*13990*/  LOP3.LUT R4, R15, 0x400, RZ, 0xc0, !PT ;  /* 0x000004000f047812 */ /* 0x000fe400078ec0ff */
[----:B------:R-:W-:-:S02]  /*139a0*/  LOP3.LUT R3, R3, R14, RZ, 0xfc, !PT ;  /* 0x0000000e03037212 */ /* 0x000fc400078efcff */
[----:B------:R-:W-:Y:S01]  /*139b0*/  SEL R205, R205, 0xffffffe0, !P4 ;  /* 0xffffffe0cdcd7807 */ /* 0x000fe20006000000 */
[----:B------:R-:W-:Y:S01]  /*139c0*/  IMAD R4, R49, 0x2, R4 ;  /* 0x0000000231047824 */ /* 0x000fe200078e0204 */
[----:B------:R-:W-:Y:S01]  /*139d0*/  LOP3.LUT P2, RZ, R46, 0x4, RZ, 0xc0, !PT ;  /* 0x000000042eff7812 */ /* 0x000fe2000784c0ff */
        /* <DEDUP_REMOVED lines=8> */
[----:B------:R-:W-:Y:S01]  /*13a60*/  IMAD.MOV.U32 R48, RZ, RZ, 0x40 ;  /* 0x00000040ff307424 */ /* 0x000fe200078e00ff */
[----:B------:R-:W1:Y:S01]  /*13a70*/  LDSM.16.M88.4 R24, [R206+0x3000] ;  /* 0x00300000ce18783b */ /* 0x000e620000000200 */
[----:B-----5:R-:W-:Y:S01]  /*13a80*/  IADD3 R245, PT, PT, R0, R50, -R235 ;  /* 0x0000003200f57210 */ /* 0x020fe20007ffe8eb */
[C---:B------:R-:W-:Y:S01]  /*13a90*/  IMAD R0, R233.reuse, 0x40, R50 ;  /* 0x00000040e9007824 */ /* 0x040fe200078e0232 */
[----:B------:R-:W-:Y:S01]  /*13aa0*/  IADD3 R2, PT, PT, R50, -R235, -R2 ;  /* 0x800000eb32027210 */ /* 0x000fe20007ffe802 */
[----:B----4-:R-:W4:Y:S01]  /*13ab0*/  LDSM.16.M88.4 R16, [R206+0x3800] ;  /* 0x00380000ce10783b */ /* 0x010f220000000200 */
[----:B------:R-:W-:Y:S01]  /*13ac0*/  SEL R48, R48, 0xffffffc0, !P2 ;  /* 0xffffffc030307807 */ /* 0x000fe20005000000 */
[----:B------:R-:W-:-:S02]  /*13ad0*/  IMAD R246, R233, 0x40, R243 ;  /* 0x00000040e9f67824 */ /* 0x000fc400078e02f3 */
[----:B------:R-:W-:Y:S01]  /*13ae0*/  LDSM.16.M88.4 R160, [R160] ;  /* 0x00000000a0a0783b */ /* 0x000fe20000000200 */
[----:B------:R-:W-:Y:S02]  /*13af0*/  IMAD.IADD R243, R243, 0x1, R0 ;  /* 0x00000001f3f37824 */ /* 0x000fe400078e0200 */
[--C-:B------:R-:W-:Y:S01]  /*13b00*/  IMAD.IADD R212, R204, 0x1, R48.reuse ;  /* 0x00000001ccd47824 */ /* 0x100fe200078e0230 */
[----:B------:R-:W2:Y:S01]  /*13b10*/  LDSM.16.M88.4 R148, [R3+0x3000] ;  /* 0x003000000394783b */ /* 0x000ea20000000200 */
[----:B------:R-:W-:Y:S02]  /*13b20*/  IMAD.IADD R166, R206, 0x1, R48 ;  /* 0x00000001cea67824 */ /* 0x000fe400078e0230 */
[----:B------:R-:W-:Y:S01]  /*13b30*/  IMAD.IADD R167, R205, 0x1, R212 ;  /* 0x00000001cda77824 */ /* 0x000fe200078e02d4 */
[----:B------:R-:W3:Y:S01]  /*13b40*/  LDSM.16.M88.4 R144, [R3+0x3800] ;  /* 0x003800000390783b */ /* 0x000ee20000000200 */
[C---:B------:R-:W-:Y:S02]  /*13b50*/  IMAD.IADD R245, R246.reuse, 0x1, R245 ;  /* 0x00000001f6f57824 */ /* 0x040fe400078e02f5 */
[----:B------:R-:W-:Y:S01]  /*13b60*/  IMAD.IADD R246, R246, 0x1, R2 ;  /* 0x00000001f6f67824 */ /* 0x000fe200078e0202 */
[----:B------:R-:W3:Y:S02]  /*13b70*/  LDSM.16.M88.4 R40, [R206+0x2000] ;  /* 0x00200000ce28783b */ /* 0x000ee40000000200 */
[----:B------:R-:W-:-:S02]  /*13b80*/  VIADDMNMX R244, R245, 0x1, R50, PT ;  /* 0x00000001f5f47846 */ /* 0x000fc40003800132 */
[----:B------:R-:W3:Y:S01]  /*13b90*/  LDSM.16.M88.4 R32, [R206+0x2800] ;  /* 0x00280000ce20783b */ /* 0x000ee20000000200 */
[----:B------:R-:W-:Y:S02]  /*13ba0*/  VIMNMX R247, PT, PT, RZ, R246, !PT ;  /* 0x000000f6fff77248 */ /* 0x000fe40007fe0100 */
[----:B------:R-:W-:Y:S01]  /*13bb0*/  VIADDMNMX R245, R245, 0x9, R50, PT ;  /* 0x00000009f5f57846 */ /* 0x000fe20003800132 */
[----:B------:R-:W3:Y:S01]  /*13bc0*/  LDSM.16.M88.4 R4, [R206+0x4000] ;  /* 0x00400000ce04783b */ /* 0x000ee20000000200 */
[----:B------:R-:W-:-:S03]  /*13bd0*/  VIADDMNMX R246, R246, 0x8, RZ, !PT ;  /* 0x00000008f6f67846 */ /* 0x000fc600078001ff */
[----:B------:R-:W3:Y:S04]  /*13be0*/  LDSM.16.M88.4 R104, [R206+0x6800] ;  /* 0x00680000ce68783b */ /* 0x000ee80000000200 */
[----:B------:R-:W3:Y:S01]  /*13bf0*/  LDSM.16.M88.4 R96, [R206+0x7000] ;  /* 0x00700000ce60783b */ /* 0x000ee20000000200 */
[C---:B-1----:R-:W-:Y:S03]  /*13c00*/  HMMA.16816.F32 R28, R56.reuse, R24, RZ ;  /* 0x00000018381c723c */ /* 0x042fe600000018ff */
[----:B------:R-:W1:Y:S04]  /*13c10*/  LDSM.16.M88.4 R168, [R3+0x2000] ;  /* 0x0020000003a8783b */ /* 0x000e680000000200 */
[----:B------:R-:W1:Y:S01]  /*13c20*/  LDSM.16.M88.4 R136, [R206+0x4800] ;  /* 0x00480000ce88783b */ /* 0x000e620000000200 */
[C---:B----4-:R-:W-:Y:S03]  /*13c30*/  HMMA.16816.F32 R20, R56.reuse, R16, RZ ;  /* 0x000000103814723c */ /* 0x050fe600000018ff */
        /* <DEDUP_REMOVED lines=8> */
[C---:B--2---:R-:W-:Y:S03]  /*13cc0*/  HMMA.16816.F32 R28, R160.reuse, R148, R28 ;  /* 0x00000094a01c723c */ /* 0x044fe6000000181c */
[----:B------:R-:W2:Y:S04]  /*13cd0*/  LDSM.16.M88.4 R64, [R206+0x9000] ;  /* 0x00900000ce40783b */ /* 0x000ea80000000200 */
[----:B------:R-:W2:Y:S01]  /*13ce0*/  LDSM.16.M88.4 R172, [R206+0x9800] ;  /* 0x00980000ceac783b */ /* 0x000ea20000000200 */
[C---:B------:R-:W-:Y:S03]  /*13cf0*/  HMMA.16816.F32 R24, R160.reuse, R150, R24 ;  /* 0x00000096a018723c */ /* 0x040fe60000001818 */
[----:B------:R-:W2:Y:S04]  /*13d00*/  LDSM.16.M88.4 R156, [R3+0x2800] ;  /* 0x00280000039c783b */ /* 0x000ea80000000200 */
[----:B------:R-:W2:Y:S01]  /*13d10*/  LDSM.16.M88.4 R152, [R3+0x4000] ;  /* 0x004000000398783b */ /* 0x000ea20000000200 */
[C---:B---3--:R-:W-:Y:S03]  /*13d20*/  HMMA.16816.F32 R20, R160.reuse, R144, R20 ;  /* 0x00000090a014723c */ /* 0x048fe60000001814 */
[----:B------:R-:W3:Y:S04]  /*13d30*/  LDSM.16.M88.4 R148, [R3+0x6800] ;  /* 0x006800000394783b */ /* 0x000ee80000000200 */
[----:B------:R-:W-:Y:S01]  /*13d40*/  LDSM.16.M88.4 R176, [R3+0x4800] ;  /* 0x0048000003b0783b */ /* 0x000fe20000000200 */
[----:B------:R-:W-:Y:S03]  /*13d50*/  HMMA.16816.F32 R16, R160, R146, R16 ;  /* 0x00000092a010723c */ /* 0x000fe60000001810 */
[----:B------:R-:W3:Y:S04]  /*13d60*/  LDSM.16.M88.4 R144, [R3+0x7000] ;  /* 0x007000000390783b */ /* 0x000ee80000000200 */
[----:B------:R-:W-:Y:S01]  /*13d70*/  LDSM.16.M88.4 R196, [R166+0x5000] ;  /* 0x00500000a6c4783b */ /* 0x000fe20000000200 */
[C---:B------:R-:W-:Y:S03]  /*13d80*/  HMMA.16816.F32 R52, R56.reuse, R40, RZ ;  /* 0x000000283834723c */ /* 0x040fe600000018ff */
[----:B------:R-:W-:Y:S04]  /*13d90*/  LDSM.16.M88.4 R188, [R166+0x5800] ;  /* 0x00580000a6bc783b */ /* 0x000fe80000000200 */
[----:B------:R-:W-:Y:S01]  /*13da0*/  LDSM.16.M88.4 R184, [R166+0x6000] ;  /* 0x00600000a6b8783b */ /* 0x000fe20000000200 */
[C---:B------:R-:W-:Y:S03]  /*13db0*/  HMMA.16816.F32 R40, R56.reuse, R42, RZ ;  /* 0x0000002a3828723c */ /* 0x040fe600000018ff */
[----:B------:R-:W-:Y:S04]  /*13dc0*/  LDSM.16.M88.4 R180, [R166+0x7800] ;  /* 0x00780000a6b4783b */ /* 0x000fe80000000200 */
[----:B------:R-:W-:Y:S01]  /*13dd0*/  LDSM.16.M88.4 R192, [R167] ;  /* 0x00000000a7c0783b */ /* 0x000fe20000000200 */
        /* <DEDUP_REMOVED lines=9> */
[----:B------:R-:W-:Y:S01]  /*13e70*/  HMMA.16816.F32 R40, R160, R170, R40 ;  /* 0x000000aaa028723c */ /* 0x000fe20000001828 */
[----:B------:R-:W1:Y:S07]  /*13e80*/  LDSM.16.M88.4 R168, [R3+0x5800] ;  /* 0x0058000003a8783b */ /* 0x000e6e0000000200 */
[C---:B------:R-:W-:Y:S08]  /*13e90*/  HMMA.16816.F32 R140, R56.reuse, R136, RZ ;  /* 0x00000088388c723c */ /* 0x040ff000000018ff */
[C---:B----4-:R-:W-:Y:S08]  /*13ea0*/  HMMA.16816.F32 R132, R56.reuse, R128, RZ ;  /* 0x000000803884723c */ /* 0x050ff000000018ff */
        /* <DEDUP_REMOVED lines=23> */
[C---:B---3--:R-:W-:Y:S08]  /*14020*/  HMMA.16816.F32 R108, R160.reuse, R148, R108 ;  /* 0x00000094a06c723c */ /* 0x048ff0000000186c */
        /* <DEDUP_REMOVED lines=10> */
[----:B------:R2:W1:Y:S07]  /*140d0*/  LDSM.16.M88.4 R172, [R3+0x9800] ;  /* 0x0098000003ac783b */ /* 0x00046e0000000200 */
[C---:B----4-:R-:W-:Y:S08]  /*140e0*/  HMMA.16816.F32 R116, R160.reuse, R156, R116 ;  /* 0x0000009ca074723c */ /* 0x050ff00000001874 */
[C---:B------:R-:W-:Y:S01]  /*140f0*/  HMMA.16816.F32 R112, R160.reuse, R158, R112 ;  /* 0x0000009ea070723c */ /* 0x040fe20000001870 */
[----:B------:R-:W-:Y:S07]  /*14100*/  LDSM.16.M88.4 R156, [R212] ;  /* 0x00000000d49c783b */ /* 0x000fee0000000200 */
[----:B------:R-:W-:Y:S01]  /*14110*/  HMMA.16816.F32 R92, R160, R152, R92 ;  /* 0x00000098a05c723c */ /* 0x000fe2000000185c */
[----:B--2---:R-:W-:-:S05]  /*14120*/  IMAD.IADD R3, R205, 0x1, R166 ;  /* 0x00000001cd037824 */ /* 0x004fca00078e02a6 */
[----:B------:R-:W-:Y:S02]  /*14130*/  LDSM.16.M88.4 R200, [R3+0x3800] ;  /* 0x0038000003c8783b */ /* 0x000fe40000000200 */
[C---:B------:R-:W-:Y:S02]  /*14140*/  HMMA.16816.F32 R88, R160.reuse, R154, R88 ;  /* 0x0000009aa058723c */ /* 0x040fe40000001858 */
[----:B------:R-:W2:Y:S06]  /*14150*/  LDSM.16.M88.4 R152, [R166+0x2000] ;  /* 0x00200000a698783b */ /* 0x000eac0000000200 */
[C---:B---3--:R-:W-:Y:S08]  /*14160*/  HMMA.16816.F32 R76, R160.reuse, R148, R76 ;  /* 0x00000094a04c723c */ /* 0x048ff0000000184c */
        /* <DEDUP_REMOVED lines=61> */
[----:B------:R-:W-:Y:S01]  /*14540*/  HMMA.16816.F32 R56, R156, R162, R56 ;  /* 0x000000a29c38723c */ /* 0x000fe20000001838 */
[----:B------:R-:W1:Y:S04]  /*14550*/  LDSM.16.M88.4 R160, [R3+0x7800] ;  /* 0x0078000003a0783b */ /* 0x000e680000000200 */
[----:B------:R-:W1:Y:S03]  /*14560*/  LDSM.16.M88.4 R156, [R3+0x8000] ;  /* 0x00800000039c783b */ /* 0x000e660000000200 */
        /* <DEDUP_REMOVED lines=9> */
[----:B------:R-:W-:-:S06]  /*14600*/  DEPBAR.LE SB0, 0x0 ;  /* 0x000080000000791a */ /* 0x000fcc0000000000 */
[----:B-1----:R-:W-:Y:S01]  /*14610*/  HMMA.16816.F32 R96, R192, R170, R96 ;  /* 0x000000aac060723c */ /* 0x002fe20000001860 */
[----:B------:R-:W-:-:S05]  /*14620*/  VIADD R170, R45, 0xffffffff ;  /* 0xffffffff2daa7836 */ /* 0x000fca0000000000 */
[----:B------:R-:W-:Y:S02]  /*14630*/  ISETP.GT.AND P0, PT, R170, R223, PT ;  /* 0x000000dfaa00720c */ /* 0x000fe40003f04270 */
        /* <DEDUP_REMOVED lines=23> */
[C---:B----4-:R-:W-:Y:S08]  /*147b0*/  HMMA.16816.F32 R60, R192.reuse, R144, R60 ;  /* 0x00000090c03c723c */ /* 0x050ff0000000183c */
[----:B------:R-:W-:Y:S01]  /*147c0*/  HMMA.16816.F32 R56, R192, R146, R56 ;  /* 0x00000092c038723c */ /* 0x000fe20000001838 */
[----:B------:R-:W-:Y:S06]  /*147d0*/  BAR.SYNC.DEFER_BLOCKING 0x0 ;  /* 0x0000000000007b1d */ /* 0x000fec0000010000 */
[----:B------:R-:W-:-:S13]  /*147e0*/  @!P0 BRA `(.L_x_8089) ;  /* 0x0000000c00048947 */ /* 0x000fda0003800000 */
[----:B------:R-:W-:Y:S01]  /*147f0*/  ISETP.NE.U32.AND P0, PT, R240, RZ, PT ;  /* 0x000000fff000720c */ /* 0x000fe20003f05070 */
[----:B------:R-:W-:Y:S01]  /*14800*/  BSSY.RECONVERGENT B0, `(.L_x_8090) ;  /* 0x000004b000007945 */ /* 0x000fe20003800200 */
[----:B------:R-:W-:Y:S02]  /*14810*/  VIADD R0, R44, 0xffffff00 ;  /* 0xffffff002c007836 */ /* 0x000fe40000000000 */
        /* <DEDUP_REMOVED lines=11> */
.L_x_8091:
        /* <DEDUP_REMOVED lines=35> */
[----:B------:R-:W-:Y:S02]  /*14b00*/  IMAD.MOV.U32 R49, RZ, RZ, R51 ;  /* 0x000000ffff317224 */ /* 0x000fe400078e0033 */
[----:B------:R-:W2:Y:S01]  /*14b10*/  LD.E.64 R50, desc[UR4][R164.64+0x38] ;  /* 0x00003804a4327980 */ /* 0x000ea2000c101b00 */
[----:B------:R-:W-:Y:S02]  /*14b20*/  @!P3 IMAD.MOV R145, RZ, RZ, -R145 ;  /* 0x000000ffff91b224 */ /* 0x000fe400078e0a91 */
        /* <DEDUP_REMOVED lines=24> */
.L_x_8092:
[----:B------:R-:W-:Y:S05]  /*14cb0*/  BSYNC.RECONVERGENT B0 ;  /* 0x0000000000007941 */ /* 0x000fea0003800200 */
.L_x_8090:
        /* <DEDUP_REMOVED lines=116> */
.L_x_8089:
[----:B------:R-:W-:Y:S05]  /*15400*/  BSYNC.RECONVERGENT B1 ;  /* 0x0000000000017941 */ /* 0x000fea0003800200 */
.L_x_8088:
[----:B------:R-:W1:Y:S01]  /*15410*/  S2R R219, SR_TID.X ;  /* 0x0000000000db7919 */ /* 0x000e620000002100 */
[----:B------:R-:W-:Y:S02]  /*15420*/  VIADD R221, R243, 0x8 ;  /* 0x00000008f3dd7836 */ /* 0x000fe40000000000 */
[----:B-1----:R-:W-:-:S05]  /*15430*/  IMAD.SHL.U32 R169, R219, 0x2, RZ ;  /* 0x00000002dba97824 */ /* 0x002fca00078e00ff */
[----:B------:R-:W-:-:S05]  /*15440*/  LOP3.LUT R168, R169, 0x6, RZ, 0xc0, !PT ;  /* 0x00000006a9a87812 */ /* 0x000fca00078ec0ff */
[----:B------:R-:W-:-:S04]  /*15450*/  IMAD R220, R170, 0x100, R168 ;  /* 0x00000100aadc7824 */ /* 0x000fc800078e02a8 */
[C---:B------:R-:W-:Y:S01]  /*15460*/  IMAD.IADD R0, R220.reuse, 0x1, R235 ;  /* 0x00000001dc007824 */ /* 0x040fe200078e02eb */
[C---:B------:R-:W-:Y:S01]  /*15470*/  ISETP.GE.AND P1, PT, R220.reuse, R246, PT ;  /* 0x000000f6dc00720c */ /* 0x040fe20003f26270 */
[----:B--2---:R-:W-:Y:S02]  /*15480*/  VIADD R12, R220, 0x1 ;  /* 0x00000001dc0c7836 */ /* 0x004fe40000000000 */
[--C-:B------:R-:W-:Y:S01]  /*15490*/  IMAD.IADD R46, R221, 0x1, -R0.reuse ;  /* 0x00000001dd2e7824 */ /* 0x100fe200078e0a00 */
[--C-:B------:R-:W-:Y:S02]  /*154a0*/  IADD3 R13, PT, PT, R243, -0x1, -R0.reuse ;  /* 0xfffffffff30d7810 */ /* 0x100fe40007ffe800 */
[----:B------:R-:W-:Y:S02]  /*154b0*/  IADD3 R2, PT, PT, R221, -0x1, -R0 ;  /* 0xffffffffdd027810 */ /* 0x000fe40007ffe800 */
[----:B------:R-:W-:Y:S02]  /*154c0*/  IABS R46, R46 ;  /* 0x0000002e002e7213 */ /* 0x000fe40000000000 */
[----:B------:R-:W-:-:S02]  /*154d0*/  IABS R13, R13 ;  /* 0x0000000d000d7213 */ /* 0x000fc40000000000 */
[----:B------:R-:W-:Y:S02]  /*154e0*/  I2FP.F32.S32 R46, R46 ;  /* 0x0000002e002e7245 */ /* 0x000fe40000201400 */
[C---:B------:R-:W-:Y:S02]  /*154f0*/  ISETP.GE.AND P6, PT, R12.reuse, R247, PT ;  /* 0x000000f70c00720c */ /* 0x040fe40003fc6270 */
[----:B------:R-:W-:Y:S01]  /*15500*/  ISETP.GE.AND P5, PT, R12, R244, PT ;  /* 0x000000f40c00720c */ /* 0x000fe20003fa6270 */
[----:B------:R-:W-:Y:S01]  /*15510*/  FFMA.FTZ R54, -R242, R46, R54 ;  /* 0x0000002ef2367223 */ /* 0x000fe20000010136 */
[C---:B------:R-:W-:Y:S02]  /*15520*/  ISETP.GE.AND P0, PT, R12.reuse, R246, PT ;  /* 0x000000f60c00720c */ /* 0x040fe40003f06270 */
[----:B------:R-:W-:Y:S01]  /*15530*/  ISETP.GE.AND P3, PT, R12, R245, PT ;  /* 0x000000f50c00720c */ /* 0x000fe20003f66270 */
[----:B------:R-:W-:Y:S01]  /*15540*/  IMAD.IADD R12, R243, 0x1, -R0 ;  /* 0x00000001f30c7824 */ /* 0x000fe200078e0a00 */
[----:B------:R-:W-:-:S02]  /*15550*/  IABS R2, R2 ;  /* 0x0000000200027213 */ /* 0x000fc40000000000 */
[----:B------:R-:W-:Y:S01]  /*15560*/  I2FP.F32.S32 R13, R13 ;  /* 0x0000000d000d7245 */ /* 0x000fe20000201400 */
[----:B------:R-:W-:Y:S01]  /*15570*/  VIADD R46, R12, 0xfffffff8 ;  /* 0xfffffff80c2e7836 */ /* 0x000fe20000000000 */
[----:B------:R-:W-:Y:S02]  /*15580*/  I2FP.F32.S32 R2, R2 ;  /* 0x0000000200027245 */ /* 0x000fe40000201400 */
[----:B------:R-:W-:Y:S01]  /*15590*/  IABS R222, R12 ;  /* 0x0000000c00de7213 */ /* 0x000fe20000000000 */
[C---:B------:R-:W-:Y:S01]  /*155a0*/  FFMA.FTZ R47, -R242.reuse, R13, R53 ;  /* 0x0000000df22f7223 */ /* 0x040fe20000010135 */
[----:B------:R-:W-:Y:S01]  /*155b0*/  IABS R53, R46 ;  /* 0x0000002e00357213 */ /* 0x000fe20000000000 */
[----:B------:R-:W-:Y:S01]  /*155c0*/  FFMA.FTZ R2, -R242, R2, R55 ;  /* 0x00000002f2027223 */ /* 0x000fe20000010137 */
[----:B------:R-:W-:Y:S01]  /*155d0*/  FSEL R46, R54, -INF , P1 ;  /* 0xff800000362e7808 */ /* 0x000fe20000800000 */
[C---:B------:R-:W-:Y:S01]  /*155e0*/  VIADD R13, R220.reuse, 0x8 ;  /* 0x00000008dc0d7836 */ /* 0x040fe20000000000 */
[C---:B------:R-:W-:Y:S01]  /*155f0*/  ISETP.GE.AND P1, PT, R220.reuse, R245, PT ;  /* 0x000000f5dc00720c */ /* 0x040fe20003f26270 */
[----:B------:R-:W-:Y:S01]  /*15600*/  VIADD R12, R220, 0x9 ;  /* 0x00000009dc0c7836 */ /* 0x000fe20000000000 */
[----:B------:R-:W-:-:S02]  /*15610*/  FSEL R54, R47, -INF , P6 ;  /* 0xff8000002f367808 */ /* 0x000fc40003000000 */
[----:B------:R-:W-:Y:S02]  /*15620*/  FSEL R47, R46, -INF , !P1 ;  /* 0xff8000002e2f7808 */ /* 0x000fe40004800000 */
[----:B------:R-:W-:Y:S02]  /*15630*/  I2FP.F32.S32 R53, R53 ;  /* 0x0000003500357245 */ /* 0x000fe40000201400 */
[----:B------:R-:W-:Y:S02]  /*15640*/  FSEL R54, R54, -INF , !P5 ;  /* 0xff80000036367808 */ /* 0x000fe40006800000 */
[----:B------:R-:W-:Y:S01]  /*15650*/  FSEL R2, R2, -INF , P0 ;  /* 0xff80000002027808 */ /* 0x000fe20000000000 */
[----:B------:R-:W-:Y:S01]  /*15660*/  FFMA.FTZ R53, -R242, R53, R40 ;  /* 0x00000035f2357223 */ /* 0x000fe20000010128 */
[C---:B------:R-:W-:Y:S02]  /*15670*/  ISETP.GE.AND P6, PT, R13.reuse, R247, PT ;  /* 0x000000f70d00720c */ /* 0x040fe40003fc6270 */
[----:B------:R-:W-:-:S02]  /*15680*/  ISETP.GE.AND P1, PT, R13, R244, PT ;  /* 0x000000f40d00720c */ /* 0x000fc40003f26270 */
[C---:B------:R-:W-:Y:S02]  /*15690*/  ISETP.GE.AND P5, PT, R13.reuse, R246, PT ;  /* 0x000000f60d00720c */ /* 0x040fe40003fa6270 */
[----:B------:R-:W-:Y:S02]  /*156a0*/  ISETP.GE.AND P0, PT, R13, R245, PT ;  /* 0x000000f50d00720c */ /* 0x000fe40003f06270 */
[--C-:B------:R-:W-:Y:S02]  /*156b0*/  IADD3 R13, PT, PT, R243, -0x9, -R0.reuse ;  /* 0xfffffff7f30d7810 */ /* 0x100fe40007ffe800 */
[----:B------:R-:W-:Y:S02]  /*156c0*/  IADD3 R40, PT, PT, R221, -0x9, -R0 ;  /* 0xfffffff7dd287810 */ /* 0x000fe40007ffe800 */
[----:B------:R-:W-:Y:S02]  /*156d0*/  IABS R13, R13 ;  /* 0x0000000d000d7213 */ /* 0x000fe40000000000 */
[----:B------:R-:W-:-:S02]  /*156e0*/  I2FP.F32.S32 R222, R222 ;  /* 0x000000de00de7245 */ /* 0x000fc40000201400 */
[----:B------:R-:W-:Y:S02]  /*156f0*/  IABS R40, R40 ;  /* 0x0000002800287213 */ /* 0x000fe40000000000 */
[----:B------:R-:W-:Y:S01]  /*15700*/  I2FP.F32.S32 R13, R13 ;  /* 0x0000000d000d7245 */ /* 0x000fe20000201400 */
[C---:B------:R-:W-:Y:S01]  /*15710*/  FFMA.FTZ R55, -R242.reuse, R222, R42 ;  /* 0x000000def2377223 */ /* 0x040fe2000001012a */
[----:B------:R-:W-:Y:S02]  /*15720*/  FSEL R53, R53, -INF , P6 ;  /* 0xff80000035357808 */ /* 0x000fe40003000000 */
[----:B------:R-:W-:Y:S01]  /*15730*/  I2FP.F32.S32 R42, R40 ;  /* 0x00000028002a7245 */ /* 0x000fe20000201400 */
[----:B------:R-:W-:Y:S01]  /*15740*/  FFMA.FTZ R13, -R242, R13, R41 ;  /* 0x0000000df20d7223 */ /* 0x000fe20000010129 */
[----:B------:R-:W-:Y:S02]  /*15750*/  FSEL R2, R2, -INF , !P3 ;  /* 0xff80000002027808 */ /* 0x000fe40005800000 */
[----:B------:R-:W-:Y:S01]  /*15760*/  ISETP.GE.AND P3, PT, R12, R247, PT ;  /* 0x000000f70c00720c */ /* 0x000fe20003f66270 */
[----:B------:R-:W-:Y:S01]  /*15770*/  FFMA.FTZ R42, -R242, R42, R43 ;  /* 0x0000002af22a7223 */ /* 0x000fe2000001012b */
[----:B------:R-:W-:-:S02]  /*15780*/  FSEL R53, R53, -INF , !P1 ;  /* 0xff80000035357808 */ /* 0x000fc40004800000 */
[----:B------:R-:W-:Y:S02]  /*15790*/  FSEL R55, R55, -INF , P5 ;  /* 0xff80000037377808 */ /* 0x000fe40002800000 */
[C---:B------:R-:W-:Y:S02]  /*157a0*/  ISETP.GE.AND P6, PT, R12.reuse, R244, PT ;  /* 0x000000f40c00720c */ /* 0x040fe40003fc6270 */
[C---:B------:R-:W-:Y:S02]  /*157b0*/  ISETP.GE.AND P1, PT, R12.reuse, R246, PT ;  /* 0x000000f60c00720c */ /* 0x040fe40003f26270 */
[----:B------:R-:W-:Y:S01]  /*157c0*/  ISETP.GE.AND P5, PT, R12, R245, PT ;  /* 0x000000f50c00720c */ /* 0x000fe20003fa6270 */
[----:B------:R-:W-:Y:S01]  /*157d0*/  VIADD R12, R220, 0x10 ;  /* 0x00000010dc0c7836 */ /* 0x000fe20000000000 */
[----:B------:R-:W-:Y:S02]  /*157e0*/  FSEL R13, R13, -INF , P3 ;  /* 0xff8000000d0d7808 */ /* 0x000fe40001800000 */
[----:B------:R-:W-:-:S02]  /*157f0*/  FSEL R55, R55, -INF , !P0 ;  /* 0xff80000037377808 */ /* 0x000fc40004000000 */
[----:B------:R-:W-:Y:S02]  /*15800*/  FSEL R13, R13, -INF , !P6 ;  /* 0xff8000000d0d7808 */ /* 0x000fe40007000000 */
[----:B------:R-:W-:Y:S02]  /*15810*/  FSEL R42, R42, -INF , P1 ;  /* 0xff8000002a2a7808 */ /* 0x000fe40000800000 */
[C---:B------:R-:W-:Y:S02]  /*15820*/  ISETP.GE.AND P0, PT, R12.reuse, R247, PT ;  /* 0x000000f70c00720c */ /* 0x040fe40003f06270 */
[C---:B------:R-:W-:Y:S02]  /*15830*/  ISETP.GE.AND P3, PT, R12.reuse, R244, PT ;  /* 0x000000f40c00720c */ /* 0x040fe40003f66270 */
[C---:B------:R-:W-:Y:S02]  /*15840*/  ISETP.GE.AND P6, PT, R12.reuse, R246, PT ;  /* 0x000000f60c00720c */ /* 0x040fe40003fc6270 */
[----:B------:R-:W-:-:S02]  /*15850*/  ISETP.GE.AND P1, PT, R12, R245, PT ;  /* 0x000000f50c00720c */ /* 0x000fc40003f26270 */
[--C-:B------:R-:W-:Y:S02]  /*15860*/  IADD3 R12, PT, PT, R221, -0x11, -R0.reuse ;  /* 0xffffffefdd0c7810 */ /* 0x100fe40007ffe800 */
[--C-:B------:R-:W-:Y:S02]  /*15870*/  IADD3 R41, PT, PT, R243, -0x10, -R0.reuse ;  /* 0xfffffff0f3297810 */ /* 0x100fe40007ffe800 */
[----:B------:R-:W-:Y:S02]  /*15880*/  IABS R12, R12 ;  /* 0x0000000c000c7213 */ /* 0x000fe40000000000 */
[----:B------:R-:W-:Y:S02]  /*15890*/  IADD3 R40, PT, PT, R221, -0x10, -R0 ;  /* 0xfffffff0dd287810 */ /* 0x000fe40007ffe800 */
[----:B------:R-:W-:Y:S02]  /*158a0*/  IABS R41, R41 ;  /* 0x0000002900297213 */ /* 0x000fe40000000000 */
[----:B------:R-:W-:-:S02]  /*158b0*/  I2FP.F32.S32 R12, R12 ;  /* 0x0000000c000c7245 */ /* 0x000fc40000201400 */
[----:B------:R-:W-:Y:S02]  /*158c0*/  IADD3 R50, PT, PT, R243, -0x11, -R0 ;  /* 0xffffffeff3327810 */ /* 0x000fe40007ffe800 */
[----:B------:R-:W-:Y:S01]  /*158d0*/  IABS R40, R40 ;  /* 0x0000002800287213 */ /* 0x000fe20000000000 */
[C---:B------:R-:W-:Y:S01]  /*158e0*/  FFMA.FTZ R39, -R242.reuse, R12, R39 ;  /* 0x0000000cf2277223 */ /* 0x040fe20000010127 */
[----:B------:R-:W-:Y:S02]  /*158f0*/  I2FP.F32.S32 R41, R41 ;  /* 0x0000002900297245 */ /* 0x000fe40000201400 */
[----:B------:R-:W-:Y:S02]  /*15900*/  IABS R50, R50 ;  /* 0x0000003200327213 */ /* 0x000fe40000000000 */
[----:B------:R-:W-:Y:S01]  /*15910*/  I2FP.F32.S32 R40, R40 ;  /* 0x0000002800287245 */ /* 0x000fe20000201400 */
[----:B------:R-:W-:Y:S01]  /*15920*/  FFMA.FTZ R36, -R242, R41, R36 ;  /* 0x00000029f2247223 */ /* 0x000fe20000010124 */
[--C-:B------:R-:W-:Y:S01]  /*15930*/  IADD3 R12, PT, PT, R221, -0x18, -R0.reuse ;  /* 0xffffffe8dd0c7810 */ /* 0x100fe20007ffe800 */
[----:B------:R-:W-:Y:S01]  /*15940*/  VIADD R41, R220, 0x11 ;  /* 0x00000011dc297836 */ /* 0x000fe20000000000 */
[----:B------:R-:W-:Y:S01]  /*15950*/  IADD3 R49, PT, PT, R243, -0x18, -R0 ;  /* 0xffffffe8f3317810 */ /* 0x000fe20007ffe800 */
[----:B------:R-:W-:Y:S01]  /*15960*/  FFMA.FTZ R40, -R242, R40, R38 ;  /* 0x00000028f2287223 */ /* 0x000fe20000010126 */
[----:B------:R-:W-:-:S02]  /*15970*/  I2FP.F32.S32 R50, R50 ;  /* 0x0000003200327245 */ /* 0x000fc40000201400 */
[----:B------:R-:W-:Y:S02]  /*15980*/  IABS R12, R12 ;  /* 0x0000000c000c7213 */ /* 0x000fe40000000000 */
[----:B------:R-:W-:Y:S01]  /*15990*/  IABS R49, R49 ;  /* 0x0000003100317213 */ /* 0x000fe20000000000 */
[----:B------:R-:W-:Y:S01]  /*159a0*/  FFMA.FTZ R50, -R242, R50, R37 ;  /* 0x00000032f2327223 */ /* 0x000fe20000010125 */
[----:B------:R-:W-:Y:S01]  /*159b0*/  FSEL R38, R42, -INF , !P5 ;  /* 0xff8000002a267808 */ /* 0x000fe20006800000 */
[----:B------:R-:W-:Y:S01]  /*159c0*/  VIADD R37, R220, 0x18 ;  /* 0x00000018dc257836 */ /* 0x000fe20000000000 */
[----:B------:R-:W-:Y:S02]  /*159d0*/  FSEL R51, R36, -INF , P0 ;  /* 0xff80000024337808 */ /* 0x000fe40000000000 */
[----:B------:R-:W-:Y:S02]  /*159e0*/  I2FP.F32.S32 R12, R12 ;  /* 0x0000000c000c7245 */ /* 0x000fe40000201400 */
[----:B------:R-:W-:-:S02]  /*159f0*/  ISETP.GE.AND P5, PT, R41, R247, PT ;  /* 0x000000f72900720c */ /* 0x000fc40003fa6270 */
[----:B------:R-:W-:Y:S01]  /*15a00*/  I2FP.F32.S32 R49, R49 ;  /* 0x0000003100317245 */ /* 0x000fe20000201400 */
[----:B------:R-:W-:Y:S01]  /*15a10*/  FFMA.FTZ R12, -R242, R12, R34 ;  /* 0x0000000cf20c7223 */ /* 0x000fe20000010122 */
[----:B------:R-:W-:Y:S02]  /*15a20*/  FSEL R36, R40, -INF , P6 ;  /* 0xff80000028247808 */ /* 0x000fe40003000000 */
[----:B------:R-:W-:Y:S01]  /*15a30*/  IADD3 R43, PT, PT, R243, -0x19, -R0 ;  /* 0xffffffe7f32b7810 */ /* 0x000fe20007ffe800 */
[----:B------:R-:W-:Y:S01]  /*15a40*/  FFMA.FTZ R49, -R242, R49, R32 ;  /* 0x00000031f2317223 */ /* 0x000fe20000010120 */
[----:B------:R-:W-:Y:S02]  /*15a50*/  FSEL R51, R51, -INF , !P3 ;  /* 0xff80000033337808 */ /* 0x000fe40005800000 */
[C---:B------:R-:W-:Y:S02]  /*15a60*/  ISETP.GE.AND P0, PT, R41.reuse, R244, PT ;  /* 0x000000f42900720c */ /* 0x040fe40003f06270 */
[----:B------:R-:W-:-:S02]  /*15a70*/  ISETP.GE.AND P3, PT, R41, R246, PT ;  /* 0x000000f62900720c */ /* 0x000fc40003f66270 */
[----:B------:R-:W-:Y:S02]  /*15a80*/  FSEL R50, R50, -INF , P5 ;  /* 0xff80000032327808 */ /* 0x000fe40002800000 */
[----:B------:R-:W-:Y:S02]  /*15a90*/  FSEL R36, R36, -INF , !P1 ;  /* 0xff80000024247808 */ /* 0x000fe40004800000 */
[----:B------:R-:W-:Y:S02]  /*15aa0*/  IADD3 R34, PT, PT, R221, -0x19, -R0 ;  /* 0xffffffe7dd227810 */ /* 0x000fe40007ffe800 */
[----:B------:R-:W-:Y:S02]  /*15ab0*/  IABS R43, R43 ;  /* 0x0000002b002b7213 */ /* 0x000fe40000000000 */
[----:B------:R-:W-:Y:S02]  /*15ac0*/  ISETP.GE.AND P1, PT, R37, R247, PT ;  /* 0x000000f72500720c */ /* 0x000fe40003f26270 */
[----:B------:R-:W-:-:S02]  /*15ad0*/  FSEL R50, R50, -INF , !P0 ;  /* 0xff80000032327808 */ /* 0x000fc40004000000 */
[----:B------:R-:W-:Y:S02]  /*15ae0*/  FSEL R39, R39, -INF , P3 ;  /* 0xff80000027277808 */ /* 0x000fe40001800000 */
[C---:B------:R-:W-:Y:S02]  /*15af0*/  ISETP.GE.AND P5, PT, R37.reuse, R244, PT ;  /* 0x000000f42500720c */ /* 0x040fe40003fa6270 */
[C---:B------:R-:W-:Y:S02]  /*15b00*/  ISETP.GE.AND P0, PT, R37.reuse, R246, PT ;  /* 0x000000f62500720c */ /* 0x040fe40003f06270 */
[----:B------:R-:W-:Y:S01]  /*15b10*/  ISETP.GE.AND P3, PT, R37, R245, PT ;  /* 0x000000f52500720c */ /* 0x000fe20003f66270 */
[----:B------:R-:W-:Y:S01]  /*15b20*/  VIADD R37, R220, 0x19 ;  /* 0x00000019dc257836 */ /* 0x000fe20000000000 */
[----:B------:R-:W-:Y:S02]  /*15b30*/  IABS R32, R34 ;  /* 0x0000002200207213 */ /* 0x000fe40000000000 */
[----:B------:R-:W-:-:S02]  /*15b40*/  I2FP.F32.S32 R43, R43 ;  /* 0x0000002b002b7245 */ /* 0x000fc40000201400 */
[----:B------:R-:W-:Y:S02]  /*15b50*/  ISETP.GE.AND P6, PT, R41, R245, PT ;  /* 0x000000f52900720c */ /* 0x000fe40003fc6270 */
[----:B------:R-:W-:Y:S01]  /*15b60*/  FSEL R49, R49, -INF , P1 ;  /* 0xff80000031317808 */ /* 0x000fe20000800000 */
[C---:B------:R-:W-:Y:S01]  /*15b70*/  FFMA.FTZ R43, -R242.reuse, R43, R33 ;  /* 0x0000002bf22b7223 */ /* 0x040fe20000010121 */
[----:B------:R-:W-:Y:S02]  /*15b80*/  I2FP.F32.S32 R32, R32 ;  /* 0x0000002000207245 */ /* 0x000fe40000201400 */
[----:B------:R-:W-:Y:S02]  /*15b90*/  FSEL R34, R39, -INF , !P6 ;  /* 0xff80000027227808 */ /* 0x000fe40007000000 */
[----:B------:R-:W-:Y:S01]  /*15ba0*/  FSEL R49, R49, -INF , !P5 ;  /* 0xff80000031317808 */ /* 0x000fe20006800000 */
[----:B------:R-:W-:Y:S01]  /*15bb0*/  FFMA.FTZ R32, -R242, R32, R35 ;  /* 0x00000020f2207223 */ /* 0x000fe20000010123 */
[----:B------:R-:W-:Y:S01]  /*15bc0*/  FSEL R12, R12, -INF , P0 ;  /* 0xff8000000c0c7808 */ /* 0x000fe20000000000 */
[----:B------:R-:W-:Y:S01]  /*15bd0*/  VIADD R35, R220, 0x20 ;  /* 0x00000020dc237836 */ /* 0x000fe20000000000 */
[----:B------:R-:W-:-:S02]  /*15be0*/  ISETP.GE.AND P6, PT, R37, R247, PT ;  /* 0x000000f72500720c */ /* 0x000fc40003fc6270 */
[C---:B------:R-:W-:Y:S02]  /*15bf0*/  ISETP.GE.AND P1, PT, R37.reuse, R244, PT ;  /* 0x000000f42500720c */ /* 0x040fe40003f26270 */
[C---:B------:R-:W-:Y:S02]  /*15c00*/  ISETP.GE.AND P5, PT, R37.reuse, R246, PT ;  /* 0x000000f62500720c */ /* 0x040fe40003fa6270 */
[----:B------:R-:W-:Y:S02]  /*15c10*/  ISETP.GE.AND P0, PT, R37, R245, PT ;  /* 0x000000f52500720c */ /* 0x000fe40003f06270 */
[--C-:B------:R-:W-:Y:S02]  /*15c20*/  IADD3 R215, PT, PT, R243, -0x20, -R0.reuse ;  /* 0xffffffe0f3d77810 */ /* 0x100fe40007ffe800 */
[----:B------:R-:W-:Y:S02]  /*15c30*/  IADD3 R37, PT, PT, R221, -0x20, -R0 ;  /* 0xffffffe0dd257810 */ /* 0x000fe40007ffe800 */
[----:B------:R-:W-:-:S02]  /*15c40*/  IABS R215, R215 ;  /* 0x000000d700d77213 */ /* 0x000fc40000000000 */
[----:B------:R-:W-:Y:S02]  /*15c50*/  FSEL R43, R43, -INF , P6 ;  /* 0xff8000002b2b7808 */ /* 0x000fe40003000000 */
[----:B------:R-:W-:Y:S02]  /*15c60*/  IABS R33, R37 ;  /* 0x0000002500217213 */ /* 0x000fe40000000000 */
[----:B------:R-:W-:Y:S02]  /*15c70*/  IADD3 R213, PT, PT, R243, -0x21, -R0 ;  /* 0xffffffdff3d57810 */ /* 0x000fe40007ffe800 */
[----:B------:R-:W-:Y:S02]  /*15c80*/  FSEL R12, R12, -INF , !P3 ;  /* 0xff8000000c0c7808 */ /* 0x000fe40005800000 */
[----:B------:R-:W-:Y:S02]  /*15c90*/  FSEL R43, R43, -INF , !P1 ;  /* 0xff8000002b2b7808 */ /* 0x000fe40004800000 */
[----:B------:R-:W-:-:S02]  /*15ca0*/  I2FP.F32.S32 R215, R215 ;  /* 0x000000d700d77245 */ /* 0x000fc40000201400 */
[----:B------:R-:W-:Y:S02]  /*15cb0*/  FSEL R32, R32, -INF , P5 ;  /* 0xff80000020207808 */ /* 0x000fe40002800000 */
[C---:B------:R-:W-:Y:S01]  /*15cc0*/  ISETP.GE.AND P3, PT, R35.reuse, R247, PT ;  /* 0x000000f72300720c */ /* 0x040fe20003f66270 */
[C---:B------:R-:W-:Y:S01]  /*15cd0*/  FFMA.FTZ R215, -R242.reuse, R215, R28 ;  /* 0x000000d7f2d77223 */ /* 0x040fe2000001011c */
[C---:B------:R-:W-:Y:S02]  /*15ce0*/  ISETP.GE.AND P6, PT, R35.reuse, R244, PT ;  /* 0x000000f42300720c */ /* 0x040fe40003fc6270 */
[----:B------:R-:W-:Y:S02]  /*15cf0*/  I2FP.F32.S32 R33, R33 ;  /* 0x0000002100217245 */ /* 0x000fe40000201400 */
[C---:B------:R-:W-:Y:S02]  /*15d00*/  ISETP.GE.AND P1, PT, R35.reuse, R246, PT ;  /* 0x000000f62300720c */ /* 0x040fe40003f26270 */
[----:B------:R-:W-:Y:S01]  /*15d10*/  ISETP.GE.AND P5, PT, R35, R245, PT ;  /* 0x000000f52300720c */ /* 0x000fe20003fa6270 */
[----:B------:R-:W-:Y:S01]  /*15d20*/  FFMA.FTZ R30, -R242, R33, R30 ;  /* 0x00000021f21e7223 */ /* 0x000fe2000001011e */
[----:B------:R-:W-:Y:S01]  /*15d30*/  IADD3 R35, PT, PT, R221, -0x21, -R0 ;  /* 0xffffffdfdd237810 */ /* 0x000fe20007ffe800 */
[----:B------:R-:W-:Y:S01]  /*15d40*/  VIADD R33, R220, 0x21 ;  /* 0x00000021dc217836 */ /* 0x000fe20000000000 */
[----:B------:R-:W-:-:S02]  /*15d50*/  IABS R213, R213 ;  /* 0x000000d500d57213 */ /* 0x000fc40000000000 */
[----:B------:R-:W-:Y:S02]  /*15d60*/  IABS R28, R35 ;  /* 0x00000023001c7213 */ /* 0x000fe40000000000 */
[----:B------:R-:W-:Y:S02]  /*15d70*/  I2FP.F32.S32 R213, R213 ;  /* 0x000000d500d57245 */ /* 0x000fe40000201400 */
[----:B------:R-:W-:Y:S02]  /*15d80*/  I2FP.F32.S32 R28, R28 ;  /* 0x0000001c001c7245 */ /* 0x000fe40000201400 */
[----:B------:R-:W-:Y:S01]  /*15d90*/  FSEL R32, R32, -INF , !P0 ;  /* 0xff80000020207808 */ /* 0x000fe20004000000 */
[C---:B------:R-:W-:Y:S01]  /*15da0*/  FFMA.FTZ R213, -R242.reuse, R213, R29 ;  /* 0x000000d5f2d57223 */ /* 0x040fe2000001011d */
[----:B------:R-:W-:Y:S01]  /*15db0*/  FSEL R215, R215, -INF , P3 ;  /* 0xff800000d7d77808 */ /* 0x000fe20001800000 */
[----:B------:R-:W-:Y:S01]  /*15dc0*/  FFMA.FTZ R31, -R242, R28, R31 ;  /* 0x0000001cf21f7223 */ /* 0x000fe2000001011f */
[----:B------:R-:W-:Y:S01]  /*15dd0*/  ISETP.GE.AND P0, PT, R33, R247, PT ;  /* 0x000000f72100720c */ /* 0x000fe20003f06270 */
[----:B------:R-:W-:Y:S01]  /*15de0*/  VIADD R29, R220, 0x28 ;  /* 0x00000028dc1d7836 */ /* 0x000fe20000000000 */
[----:B------:R-:W-:-:S02]  /*15df0*/  IADD3 R214, PT, PT, R243, -0x28, -R0 ;  /* 0xffffffd8f3d67810 */ /* 0x000fc40007ffe800 */
[----:B------:R-:W-:Y:S02]  /*15e00*/  FSEL R215, R215, -INF , !P6 ;  /* 0xff800000d7d77808 */ /* 0x000fe40007000000 */
[C---:B------:R-:W-:Y:S02]  /*15e10*/  ISETP.GE.AND P3, PT, R33.reuse, R244, PT ;  /* 0x000000f42100720c */ /* 0x040fe40003f66270 */
[----:B------:R-:W-:Y:S02]  /*15e20*/  ISETP.GE.AND P6, PT, R33, R246, PT ;  /* 0x000000f62100720c */ /* 0x000fe40003fc6270 */
[----:B------:R-:W-:Y:S02]  /*15e30*/  FSEL R42, R30, -INF , P1 ;  /* 0xff8000001e2a7808 */ /* 0x000fe40000800000 */
[----:B------:R-:W-:Y:S02]  /*15e40*/  IADD3 R28, PT, PT, R221, -0x28, -R0 ;  /* 0xffffffd8dd1c7810 */ /* 0x000fe40007ffe800 */
[----:B------:R-:W-:-:S02]  /*15e50*/  IABS R214, R214 ;  /* 0x000000d600d67213 */ /* 0x000fc40000000000 */
[----:B------:R-:W-:Y:S02]  /*15e60*/  FSEL R213, R213, -INF , P0 ;  /* 0xff800000d5d57808 */ /* 0x000fe40000000000 */
[----:B------:R-:W-:Y:S02]  /*15e70*/  IABS R28, R28 ;  /* 0x0000001c001c7213 */ /* 0x000fe40000000000 */
[----:B------:R-:W-:Y:S02]  /*15e80*/  FSEL R42, R42, -INF , !P5 ;  /* 0xff8000002a2a7808 */ /* 0x000fe40006800000 */
[----:B------:R-:W-:Y:S02]  /*15e90*/  FSEL R213, R213, -INF , !P3 ;  /* 0xff800000d5d57808 */ /* 0x000fe40005800000 */
[----:B------:R-:W-:Y:S02]  /*15ea0*/  I2FP.F32.S32 R214, R214 ;  /* 0x000000d600d67245 */ /* 0x000fe40000201400 */
[----:B------:R-:W-:-:S02]  /*15eb0*/  FSEL R41, R31, -INF , P6 ;  /* 0xff8000001f297808 */ /* 0x000fc40003000000 */
[C---:B------:R-:W-:Y:S01]  /*15ec0*/  ISETP.GE.AND P5, PT, R29.reuse, R247, PT ;  /* 0x000000f71d00720c */ /* 0x040fe20003fa6270 */
[----:B------:R-:W-:Y:S01]  /*15ed0*/  FFMA.FTZ R214, -R242, R214, R24 ;  /* 0x000000d6f2d67223 */ /* 0x000fe20000010118 */
[C---:B------:R-:W-:Y:S02]  /*15ee0*/  ISETP.GE.AND P0, PT, R29.reuse, R244, PT ;  /* 0x000000f41d00720c */ /* 0x040fe40003f06270 */
[C---:B------:R-:W-:Y:S02]  /*15ef0*/  ISETP.GE.AND P3, PT, R29.reuse, R246, PT ;  /* 0x000000f61d00720c */ /* 0x040fe40003f66270 */
[----:B------:R-:W-:Y:S02]  /*15f00*/  ISETP.GE.AND P6, PT, R29, R245, PT ;  /* 0x000000f51d00720c */ /* 0x000fe40003fc6270 */
[--C-:B------:R-:W-:Y:S02]  /*15f10*/  IADD3 R211, PT, PT, R243, -0x29, -R0.reuse ;  /* 0xffffffd7f3d37810 */ /* 0x100fe40007ffe800 */
[----:B------:R-:W-:-:S02]  /*15f20*/  IADD3 R29, PT, PT, R221, -0x29, -R0 ;  /* 0xffffffd7dd1d7810 */ /* 0x000fc40007ffe800 */
[----:B------:R-:W-:Y:S02]  /*15f30*/  I2FP.F32.S32 R28, R28 ;  /* 0x0000001c001c7245 */ /* 0x000fe40000201400 */
[----:B------:R-:W-:Y:S02]  /*15f40*/  IABS R211, R211 ;  /* 0x000000d300d37213 */ /* 0x000fe40000000000 */
[----:B------:R-:W-:Y:S01]  /*15f50*/  IABS R24, R29 ;  /* 0x0000001d00187213 */ /* 0x000fe20000000000 */
[----:B------:R-:W-:Y:S01]  /*15f60*/  FFMA.FTZ R26, -R242, R28, R26 ;  /* 0x0000001cf21a7223 */ /* 0x000fe2000001011a */
[----:B------:R-:W-:Y:S01]  /*15f70*/  I2FP.F32.S32 R211, R211 ;  /* 0x000000d300d37245 */ /* 0x000fe20000201400 */
[----:B------:R-:W-:Y:S01]  /*15f80*/  VIADD R28, R220, 0x29 ;  /* 0x00000029dc1c7836 */ /* 0x000fe20000000000 */
[----:B------:R-:W-:Y:S02]  /*15f90*/  ISETP.GE.AND P1, PT, R33, R245, PT ;  /* 0x000000f52100720c */ /* 0x000fe40003f26270 */
[----:B------:R-:W-:Y:S01]  /*15fa0*/  I2FP.F32.S32 R24, R24 ;  /* 0x0000001800187245 */ /* 0x000fe20000201400 */
[----:B------:R-:W-:Y:S01]  /*15fb0*/  FFMA.FTZ R211, -R242, R211, R25 ;  /* 0x000000d3f2d37223 */ /* 0x000fe20000010119 */
[----:B------:R-:W-:Y:S01]  /*15fc0*/  FSEL R41, R41, -INF , !P1 ;  /* 0xff80000029297808 */ /* 0x000fe20004800000 */
[----:B------:R-:W-:Y:S01]  /*15fd0*/  VIADD R25, R220, 0x30 ;  /* 0x00000030dc197836 */ /* 0x000fe20000000000 */
[----:B------:R-:W-:Y:S01]  /*15fe0*/  FSEL R214, R214, -INF , P5 ;  /* 0xff800000d6d67808 */ /* 0x000fe20002800000 */
[----:B------:R-:W-:Y:S01]  /*15ff0*/  FFMA.FTZ R27, -R242, R24, R27 ;  /* 0x00000018f21b7223 */ /* 0x000fe2000001011b */
[----:B------:R-:W-:-:S02]  /*16000*/  ISETP.GE.AND P1, PT, R28, R247, PT ;  /* 0x000000f71c00720c */ /* 0x000fc40003f26270 */
[--C-:B------:R-:W-:Y:S02]  /*16010*/  IADD3 R203, PT, PT, R243, -0x30, -R0.reuse ;  /* 0xffffffd0f3cb7810 */ /* 0x100fe40007ffe800 */
[----:B------:R-:W-:Y:S02]  /*16020*/  IADD3 R24, PT, PT, R221, -0x30, -R0 ;  /* 0xffffffd0dd187810 */ /* 0x000fe40007ffe800 */
[----:B------:R-:W-:Y:S02]  /*16030*/  FSEL R214, R214, -INF , !P0 ;  /* 0xff800000d6d67808 */ /* 0x000fe40004000000 */
[C---:B------:R-:W-:Y:S02]  /*16040*/  ISETP.GE.AND P5, PT, R28.reuse, R244, PT ;  /* 0x000000f41c00720c */ /* 0x040fe40003fa6270 */
[----:B------:R-:W-:Y:S02]  /*16050*/  ISETP.GE.AND P0, PT, R28, R246, PT ;  /* 0x000000f61c00720c */ /* 0x000fe40003f06270 */
[----:B------:R-:W-:-:S02]  /*16060*/  FSEL R40, R26, -INF , P3 ;  /* 0xff8000001a287808 */ /* 0x000fc40001800000 */
[----:B------:R-:W-:Y:S02]  /*16070*/  IABS R203, R203 ;  /* 0x000000cb00cb7213 */ /* 0x000fe40000000000 */
[----:B------:R-:W-:Y:S02]  /*16080*/  FSEL R211, R211, -INF , P1 ;  /* 0xff800000d3d37808 */ /* 0x000fe40000800000 */
[----:B------:R-:W-:Y:S02]  /*16090*/  IABS R24, R24 ;  /* 0x0000001800187213 */ /* 0x000fe40000000000 */
[----:B------:R-:W-:Y:S02]  /*160a0*/  IADD3 R201, PT, PT, R243, -0x31, -R0 ;  /* 0xffffffcff3c97810 */ /* 0x000fe40007ffe800 */
[----:B------:R-:W-:Y:S02]  /*160b0*/  FSEL R40, R40, -INF , !P6 ;  /* 0xff80000028287808 */ /* 0x000fe40007000000 */
[----:B------:R-:W-:-:S02]  /*160c0*/  FSEL R211, R211, -INF , !P5 ;  /* 0xff800000d3d37808 */ /* 0x000fc40006800000 */
[----:B------:R-:W-:Y:S02]  /*160d0*/  I2FP.F32.S32 R203, R203 ;  /* 0x000000cb00cb7245 */ /* 0x000fe40000201400 */
[----:B------:R-:W-:Y:S02]  /*160e0*/  FSEL R218, R27, -INF , P0 ;  /* 0xff8000001bda7808 */ /* 0x000fe40000000000 */
[C---:B------:R-:W-:Y:S01]  /*160f0*/  ISETP.GE.AND P6, PT, R25.reuse, R247, PT ;  /* 0x000000f71900720c */ /* 0x040fe20003fc6270 */
[----:B------:R-:W-:Y:S01]  /*16100*/  FFMA.FTZ R203, -R242, R203, R20 ;  /* 0x000000cbf2cb7223 */ /* 0x000fe20000010114 */
[C---:B------:R-:W-:Y:S02]  /*16110*/  ISETP.GE.AND P1, PT, R25.reuse, R244, PT ;  /* 0x000000f41900720c */ /* 0x040fe40003f26270 */
[----:B------:R-:W-:Y:S02]  /*16120*/  I2FP.F32.S32 R24, R24 ;  /* 0x0000001800187245 */ /* 0x000fe40000201400 */
[----:B------:R-:W-:-:S02]  /*16130*/  ISETP.GE.AND P5, PT, R25, R246, PT ;  /* 0x000000f61900720c */ /* 0x000fc40003fa6270 */
[----:B------:R-:W-:Y:S01]  /*16140*/  ISETP.GE.AND P0, PT, R25, R245, PT ;  /* 0x000000f51900720c */ /* 0x000fe20003f06270 */
[----:B------:R-:W-:Y:S01]  /*16150*/  FFMA.FTZ R22, -R242, R24, R22 ;  /* 0x00000018f2167223 */ /* 0x000fe20000010116 */
[----:B------:R-:W-:Y:S01]  /*16160*/  IADD3 R25, PT, PT, R221, -0x31, -R0 ;  /* 0xffffffcfdd197810 */ /* 0x000fe20007ffe800 */
[----:B------:R-:W-:Y:S01]  /*16170*/  VIADD R24, R220, 0x31 ;  /* 0x00000031dc187836 */ /* 0x000fe20000000000 */
[----:B------:R-:W-:Y:S02]  /*16180*/  IABS R201, R201 ;  /* 0x000000c900c97213 */ /* 0x000fe40000000000 */
[----:B------:R-:W-:Y:S02]  /*16190*/  IABS R20, R25 ;  /* 0x0000001900147213 */ /* 0x000fe40000000000 */
[----:B------:R-:W-:Y:S02]  /*161a0*/  I2FP.F32.S32 R201, R201 ;  /* 0x000000c900c97245 */ /* 0x000fe40000201400 */
[----:B------:R-:W-:-:S02]  /*161b0*/  ISETP.GE.AND P3, PT, R28, R245, PT ;  /* 0x000000f51c00720c */ /* 0x000fc40003f66270 */
[----:B------:R-:W-:Y:S01]  /*161c0*/  I2FP.F32.S32 R20, R20 ;  /* 0x0000001400147245 */ /* 0x000fe20000201400 */
[----:B------:R-:W-:Y:S01]  /*161d0*/  FFMA.FTZ R201, -R242, R201, R21 ;  /* 0x000000c9f2c97223 */ /* 0x000fe20000010115 */
[----:B------:R-:W-:Y:S01]  /*161e0*/  FSEL R218, R218, -INF , !P3 ;  /* 0xff800000dada7808 */ /* 0x000fe20005800000 */
[----:B------:R-:W-:Y:S01]  /*161f0*/  VIADD R21, R220, 0x38 ;  /* 0x00000038dc157836 */ /* 0x000fe20000000000 */
[----:B------:R-:W-:Y:S01]  /*16200*/  FSEL R203, R203, -INF , P6 ;  /* 0xff800000cbcb7808 */ /* 0x000fe20003000000 */
[----:B------:R-:W-:Y:S01]  /*16210*/  FFMA.FTZ R23, -R242, R20, R23 ;  /* 0x00000014f2177223 */ /* 0x000fe20000010117 */
[----:B------:R-:W-:Y:S02]  /*16220*/  ISETP.GE.AND P3, PT, R24, R247, PT ;  /* 0x000000f71800720c */ /* 0x000fe40003f66270 */
[----:B------:R-:W-:Y:S02]  /*16230*/  IADD3 R202, PT, PT, R243, -0x38, -R0 ;  /* 0xffffffc8f3ca7810 */ /* 0x000fe40007ffe800 */
[----:B------:R-:W-:-:S02]  /*16240*/  FSEL R203, R203, -INF , !P1 ;  /* 0xff800000cbcb7808 */ /* 0x000fc40004800000 */
[C---:B------:R-:W-:Y:S02]  /*16250*/  ISETP.GE.AND P6, PT, R24.reuse, R244, PT ;  /* 0x000000f41800720c */ /* 0x040fe40003fc6270 */
[----:B------:R-:W-:Y:S02]  /*16260*/  ISETP.GE.AND P1, PT, R24, R246, PT ;  /* 0x000000f61800720c */ /* 0x000fe40003f26270 */
[----:B------:R-:W-:Y:S02]  /*16270*/  FSEL R210, R22, -INF , P5 ;  /* 0xff80000016d27808 */ /* 0x000fe40002800000 */
[----:B------:R-:W-:Y:S02]  /*16280*/  IADD3 R20, PT, PT, R221, -0x38, -R0 ;  /* 0xffffffc8dd147810 */ /* 0x000fe40007ffe800 */
[----:B------:R-:W-:Y:S02]  /*16290*/  IABS R202, R202 ;  /* 0x000000ca00ca7213 */ /* 0x000fe40000000000 */
[----:B------:R-:W-:-:S02]  /*162a0*/  FSEL R201, R201, -INF , P3 ;  /* 0xff800000c9c97808 */ /* 0x000fc40001800000 */
[----:B------:R-:W-:Y:S02]  /*162b0*/  IABS R20, R20 ;  /* 0x0000001400147213 */ /* 0x000fe40000000000 */
[----:B------:R-:W-:Y:S02]  /*162c0*/  FSEL R210, R210, -INF , !P0 ;  /* 0xff800000d2d27808 */ /* 0x000fe40004000000 */
[----:B------:R-:W-:Y:S02]  /*162d0*/  FSEL R201, R201, -INF , !P6 ;  /* 0xff800000c9c97808 */ /* 0x000fe40007000000 */
[----:B------:R-:W-:Y:S02]  /*162e0*/  I2FP.F32.S32 R202, R202 ;  /* 0x000000ca00ca7245 */ /* 0x000fe40000201400 */
[----:B------:R-:W-:Y:S02]  /*162f0*/  FSEL R209, R23, -INF , P1 ;  /* 0xff80000017d17808 */ /* 0x000fe40000800000 */
[C---:B------:R-:W-:Y:S01]  /*16300*/  ISETP.GE.AND P0, PT, R21.reuse, R247, PT ;  /* 0x000000f71500720c */ /* 0x040fe20003f06270 */
[----:B------:R-:W-:Y:S01]  /*16310*/  FFMA.FTZ R202, -R242, R202, R16 ;  /* 0x000000caf2ca7223 */ /* 0x000fe20000010110 */
[----:B------:R-:W-:-:S02]  /*16320*/  ISETP.GE.AND P3, PT, R21, R244, PT ;  /* 0x000000f41500720c */ /* 0x000fc40003f66270 */
[C---:B------:R-:W-:Y:S02]  /*16330*/  ISETP.GE.AND P6, PT, R21.reuse, R246, PT ;  /* 0x000000f61500720c */ /* 0x040fe40003fc6270 */
[----:B------:R-:W-:Y:S02]  /*16340*/  ISETP.GE.AND P1, PT, R21, R245, PT ;  /* 0x000000f51500720c */ /* 0x000fe40003f26270 */
[--C-:B------:R-:W-:Y:S02]  /*16350*/  IADD3 R144, PT, PT, R243, -0x39, -R0.reuse ;  /* 0xffffffc7f3907810 */ /* 0x100fe40007ffe800 */
[----:B------:R-:W-:Y:S02]  /*16360*/  IADD3 R21, PT, PT, R221, -0x39, -R0 ;  /* 0xffffffc7dd157810 */ /* 0x000fe40007ffe800 */
[----:B------:R-:W-:Y:S02]  /*16370*/  I2FP.F32.S32 R20, R20 ;  /* 0x0000001400147245 */ /* 0x000fe40000201400 */
[----:B------:R-:W-:-:S02]  /*16380*/  IABS R144, R144 ;  /* 0x0000009000907213 */ /* 0x000fc40000000000 */
        /* <DEDUP_REMOVED lines=51> */
[----:B------:R-:W-:Y:S02]  /*166c0*/  IABS R156, R156 ;  /* 0x0000009c009c7213 */ /* 0x000fe40000000000 */
[----:B------:R-:W-:Y:S02]  /*166d0*/  FSEL R155, R155, -INF , P6 ;  /* 0xff8000009b9b7808 */ /* 0x000fe40003000000 */
[----:B------:R-:W-:-:S02]  /*166e0*/  FSEL R150, R150, -INF , !P3 ;  /* 0xff80000096967808 */ /* 0x000fc40005800000 */
[----:B------:R-:W-:Y:S02]  /*166f0*/  FSEL R155, R155, -INF , !P1 ;  /* 0xff8000009b9b7808 */ /* 0x000fe40004800000 */
[----:B------:R-:W-:Y:S02]  /*16700*/  I2FP.F32.S32 R156, R156 ;  /* 0x0000009c009c7245 */ /* 0x000fe40000201400 */
[----:B------:R-:W-:Y:S02]  /*16710*/  FSEL R149, R11, -INF , P5 ;  /* 0xff8000000b957808 */ /* 0x000fe40002800000 */
[C---:B------:R-:W-:Y:S01]  /*16720*/  ISETP.GE.AND P3, PT, R9.reuse, R247, PT ;  /* 0x000000f70900720c */ /* 0x040fe20003f66270 */
[----:B------:R-:W-:Y:S01]  /*16730*/  FFMA.FTZ R156, -R242, R156, R4 ;  /* 0x0000009cf29c7223 */ /* 0x000fe20000010104 */
[C---:B------:R-:W-:Y:S02]  /*16740*/  ISETP.GE.AND P6, PT, R9.reuse, R244, PT ;  /* 0x000000f40900720c */ /* 0x040fe40003fc6270 */
[----:B------:R-:W-:-:S02]  /*16750*/  ISETP.GE.AND P1, PT, R9, R246, PT ;  /* 0x000000f60900720c */ /* 0x000fc40003f26270 */
[----:B------:R-:W-:Y:S02]  /*16760*/  ISETP.GE.AND P5, PT, R9, R245, PT ;  /* 0x000000f50900720c */ /* 0x000fe40003fa6270 */
[--C-:B------:R-:W-:Y:S02]  /*16770*/  IADD3 R9, PT, PT, R221, -0x49, -R0.reuse ;  /* 0xffffffb7dd097810 */ /* 0x100fe40007ffe800 */
[----:B------:R-:W-:Y:S02]  /*16780*/  IADD3 R158, PT, PT, R243, -0x49, -R0 ;  /* 0xffffffb7f39e7810 */ /* 0x000fe40007ffe800 */
[----:B------:R-:W-:Y:S02]  /*16790*/  IABS R4, R9 ;  /* 0x0000000900047213 */ /* 0x000fe40000000000 */
[----:B------:R-:W-:Y:S02]  /*167a0*/  IABS R158, R158 ;  /* 0x0000009e009e7213 */ /* 0x000fe40000000000 */
[----:B------:R-:W-:-:S02]  /*167b0*/  I2FP.F32.S32 R4, R4 ;  /* 0x0000000400047245 */ /* 0x000fc40000201400 */
[----:B------:R-:W-:Y:S02]  /*167c0*/  I2FP.F32.S32 R158, R158 ;  /* 0x0000009e009e7245 */ /* 0x000fe40000201400 */
[C-C-:B------:R-:W-:Y:S01]  /*167d0*/  IADD3 R8, PT, PT, R221.reuse, -0x48, -R0.reuse ;  /* 0xffffffb8dd087810 */ /* 0x140fe20007ffe800 */
[C---:B------:R-:W-:Y:S01]  /*167e0*/  FFMA.FTZ R7, -R242.reuse, R4, R7 ;  /* 0x00000004f2077223 */ /* 0x040fe20000010107 */
[--C-:B------:R-:W-:Y:S01]  /*167f0*/  IADD3 R4, PT, PT, R221, -0x50, -R0.reuse ;  /* 0xffffffb0dd047810 */ /* 0x100fe20007ffe800 */
[----:B------:R-:W-:Y:S01]  /*16800*/  FFMA.FTZ R158, -R242, R158, R5 ;  /* 0x0000009ef29e7223 */ /* 0x000fe20000010105 */
[----:B------:R-:W-:Y:S02]  /*16810*/  IADD3 R5, PT, PT, R243, -0x50, -R0 ;  /* 0xffffffb0f3057810 */ /* 0x000fe40007ffe800 */
[----:B------:R-:W-:Y:S02]  /*16820*/  IABS R4, R4 ;  /* 0x0000000400047213 */ /* 0x000fe40000000000 */
[----:B------:R-:W-:-:S02]  /*16830*/  IABS R5, R5 ;  /* 0x0000000500057213 */ /* 0x000fc40000000000 */
[----:B------:R-:W-:Y:S02]  /*16840*/  I2FP.F32.S32 R4, R4 ;  /* 0x0000000400047245 */ /* 0x000fe40000201400 */
[----:B------:R-:W-:Y:S02]  /*16850*/  I2FP.F32.S32 R5, R5 ;  /* 0x0000000500057245 */ /* 0x000fe40000201400 */
[----:B------:R-:W-:Y:S01]  /*16860*/  IABS R8, R8 ;  /* 0x0000000800087213 */ /* 0x000fe20000000000 */
[C---:B------:R-:W-:Y:S01]  /*16870*/  FFMA.FTZ R142, -R242.reuse, R4, R142 ;  /* 0x00000004f28e7223 */ /* 0x040fe2000001018e */
[----:B------:R-:W-:Y:S01]  /*16880*/  IADD3 R4, PT, PT, R221, -0x51, -R0 ;  /* 0xffffffafdd047810 */ /* 0x000fe20007ffe800 */
[----:B------:R-:W-:Y:S01]  /*16890*/  FFMA.FTZ R140, -R242, R5, R140 ;  /* 0x00000005f28c7223 */ /* 0x000fe2000001018c */
[----:B------:R-:W-:Y:S02]  /*168a0*/  IADD3 R5, PT, PT, R243, -0x51, -R0 ;  /* 0xffffffaff3057810 */ /* 0x000fe40007ffe800 */
[----:B------:R-:W-:-:S02]  /*168b0*/  IABS R4, R4 ;  /* 0x0000000400047213 */ /* 0x000fc40000000000 */
        /* <DEDUP_REMOVED lines=14> */
[----:B------:R-:W-:Y:S01]  /*169a0*/  ISETP.GE.AND P0, PT, R16, R245, PT ;  /* 0x000000f51000720c */ /* 0x000fe20003f06270 */
        /* <DEDUP_REMOVED lines=8> */
[----:B------:R-:W-:Y:S01]  /*16a30*/  FSEL R149, R149, -INF , !P0 ;  /* 0xff80000095957808 */ /* 0x000fe20004000000 */
        /* <DEDUP_REMOVED lines=8> */
[----:B------:R-:W-:Y:S01]  /*16ac0*/  FSEL R156, R156, -INF , P3 ;  /* 0xff8000009c9c7808 */ /* 0x000fe20001800000 */
        /* <DEDUP_REMOVED lines=8> */
[----:B------:R-:W-:Y:S01]  /*16b50*/  ISETP.GE.AND P0, PT, R8, R247, PT ;  /* 0x000000f70800720c */ /* 0x000fe20003f06270 */
        /* <DEDUP_REMOVED lines=8> */
[----:B------:R-:W-:Y:S01]  /*16be0*/  FSEL R156, R156, -INF , !P6 ;  /* 0xff8000009c9c7808 */ /* 0x000fe20007000000 */
        /* <DEDUP_REMOVED lines=10> */
[--C-:B------:R-:W-:Y:S01]  /*16c90*/  IADD3 R4, PT, PT, R221, -0x70, -R0.reuse ;  /* 0xffffff90dd047810 */ /* 0x100fe20007ffe800 */
[----:B------:R-:W-:Y:S01]  /*16ca0*/  FFMA.FTZ R129, -R242, R5, R129 ;  /* 0x00000005f2817223 */ /* 0x000fe20000010181 */
[----:B------:R-:W-:Y:S01]  /*16cb0*/  IADD3 R5, PT, PT, R243, -0x70, -R0 ;  /* 0xffffff90f3057810 */ /* 0x000fe20007ffe800 */
[----:B------:R-:W-:Y:S01]  /*16cc0*/  VIADD R6, R220, 0x50 ;  /* 0x00000050dc067836 */ /* 0x000fe20000000000 */
[----:B------:R-:W-:-:S02]  /*16cd0*/  IABS R4, R4 ;  /* 0x0000000400047213 */ /* 0x000fc40000000000 */
[----:B------:R-:W-:Y:S02]  /*16ce0*/  IABS R5, R5 ;  /* 0x0000000500057213 */ /* 0x000fe40000000000 */
[----:B------:R-:W-:Y:S02]  /*16cf0*/  I2FP.F32.S32 R4, R4 ;  /* 0x0000000400047245 */ /* 0x000fe40000201400 */
[----:B------:R-:W-:Y:S02]  /*16d00*/  I2FP.F32.S32 R5, R5 ;  /* 0x0000000500057245 */ /* 0x000fe40000201400 */
[----:B------:R-:W-:Y:S01]  /*16d10*/  ISETP.GE.AND P3, PT, R8, R244, PT ;  /* 0x000000f40800720c */ /* 0x000fe20003f66270 */
[C---:B------:R-:W-:Y:S01]  /*16d20*/  FFMA.FTZ R126, -R242.reuse, R4, R126 ;  /* 0x00000004f27e7223 */ /* 0x040fe2000001017e */
[----:B------:R-:W-:Y:S01]  /*16d30*/  IADD3 R4, PT, PT, R221, -0x71, -R0 ;  /* 0xffffff8fdd047810 */ /* 0x000fe20007ffe800 */
[----:B------:R-:W-:Y:S01]  /*16d40*/  FFMA.FTZ R124, -R242, R5, R124 ;  /* 0x00000005f27c7223 */ /* 0x000fe2000001017c */
[----:B------:R-:W-:-:S02]  /*16d50*/  IADD3 R5, PT, PT, R243, -0x71, -R0 ;  /* 0xffffff8ff3057810 */ /* 0x000fc40007ffe800 */
[----:B------:R-:W-:Y:S02]  /*16d60*/  IABS R4, R4 ;  /* 0x0000000400047213 */ /* 0x000fe40000000000 */
[----:B------:R-:W-:Y:S02]  /*16d70*/  IABS R5, R5 ;  /* 0x0000000500057213 */ /* 0x000fe40000000000 */
[----:B------:R-:W-:Y:S02]  /*16d80*/  I2FP.F32.S32 R4, R4 ;  /* 0x0000000400047245 */ /* 0x000fe40000201400 */
[----:B------:R-:W-:Y:S02]  /*16d90*/  ISETP.GE.AND P6, PT, R8, R246, PT ;  /* 0x000000f60800720c */ /* 0x000fe40003fc6270 */
[----:B------:R-:W-:Y:S01]  /*16da0*/  FSEL R158, R158, -INF , P0 ;  /* 0xff8000009e9e7808 */ /* 0x000fe20000000000 */
[----:B------:R-:W-:Y:S01]  /*16db0*/  FFMA.FTZ R127, -R242, R4, R127 ;  /* 0x00000004f27f7223 */ /* 0x000fe2000001017f */
[----:B------:R-:W-:-:S02]  /*16dc0*/  IADD3 R4, PT, PT, R221, -0x78, -R0 ;  /* 0xffffff88dd047810 */ /* 0x000fc40007ffe800 */
[----:B------:R-:W-:Y:S02]  /*16dd0*/  I2FP.F32.S32 R5, R5 ;  /* 0x0000000500057245 */ /* 0x000fe40000201400 */
[----:B------:R-:W-:Y:S02]  /*16de0*/  IABS R4, R4 ;  /* 0x0000000400047213 */ /* 0x000fe40000000000 */
[----:B------:R-:W-:Y:S01]  /*16df0*/  FSEL R151, R151, -INF , !P5 ;  /* 0xff80000097977808 */ /* 0x000fe20006800000 */
[----:B------:R-:W-:Y:S01]  /*16e00*/  FFMA.FTZ R125, -R242, R5, R125 ;  /* 0x00000005f27d7223 */ /* 0x000fe2000001017d */
[----:B------:R-:W-:Y:S02]  /*16e10*/  I2FP.F32.S32 R4, R4 ;  /* 0x0000000400047245 */ /* 0x000fe40000201400 */
[----:B------:R-:W-:Y:S02]  /*16e20*/  FSEL R158, R158, -INF , !P3 ;  /* 0xff8000009e9e7808 */ /* 0x000fe40005800000 */
[----:B------:R-:W-:Y:S01]  /*16e30*/  FSEL R153, R7, -INF , P6 ;  /* 0xff80000007997808 */ /* 0x000fe20003000000 */
[----:B------:R-:W-:Y:S01]  /*16e40*/  FFMA.FTZ R122, -R242, R4, R122 ;  /* 0x00000004f27a7223 */ /* 0x000fe2000001017a */
[----:B------:R-:W-:-:S02]  /*16e50*/  IADD3 R4, PT, PT, R221, -0x79, -R0 ;  /* 0xffffff87dd047810 */ /* 0x000fc40007ffe800 */
[C---:B------:R-:W-:Y:S02]  /*16e60*/  ISETP.GE.AND P5, PT, R6.reuse, R247, PT ;  /* 0x000000f70600720c */ /* 0x040fe40003fa6270 */
[C---:B------:R-:W-:Y:S02]  /*16e70*/  ISETP.GE.AND P0, PT, R6.reuse, R244, PT ;  /* 0x000000f40600720c */ /* 0x040fe40003f06270 */
[C---:B------:R-:W-:Y:S02]  /*16e80*/  ISETP.GE.AND P3, PT, R6.reuse, R246, PT ;  /* 0x000000f60600720c */ /* 0x040fe40003f66270 */
[-C--:B------:R-:W-:Y:S01]  /*16e90*/  ISETP.GE.AND P6, PT, R6, R245.reuse, PT ;  /* 0x000000f50600720c */ /* 0x080fe20003fc6270 */
[----:B------:R-:W-:Y:S01]  /*16ea0*/  VIADD R6, R220, 0x51 ;  /* 0x00000051dc067836 */ /* 0x000fe20000000000 */
[----:B------:R-:W-:Y:S02]  /*16eb0*/  ISETP.GE.AND P1, PT, R8, R245, PT ;  /* 0x000000f50800720c */ /* 0x000fe40003f26270 */
[----:B------:R-:W-:-:S02]  /*16ec0*/  IADD3 R5, PT, PT, R243, -0x78, -R0 ;  /* 0xffffff88f3057810 */ /* 0x000fc40007ffe800 */
[----:B------:R-:W-:Y:S02]  /*16ed0*/  IABS R4, R4 ;  /* 0x0000000400047213 */ /* 0x000fe40000000000 */
[----:B------:R-:W-:Y:S02]  /*16ee0*/  FSEL R175, R140, -INF , P5 ;  /* 0xff8000008caf7808 */ /* 0x000fe40002800000 */
[----:B------:R-:W-:Y:S02]  /*16ef0*/  FSEL R153, R153, -INF , !P1 ;  /* 0xff80000099997808 */ /* 0x000fe40004800000 */
[----:B------:R-:W-:Y:S02]  /*16f00*/  IABS R5, R5 ;  /* 0x0000000500057213 */ /* 0x000fe40000000000 */
[----:B------:R-:W-:Y:S02]  /*16f10*/  ISETP.GE.AND P1, PT, R6, R247, PT ;  /* 0x000000f70600720c */ /* 0x000fe40003f26270 */
        /* <DEDUP_REMOVED lines=8> */
[----:B------:R-:W-:-:S02]  /*16fa0*/  I2FP.F32.S32 R5, R5 ;  /* 0x0000000500057245 */ /* 0x000fc40000201400 */
[----:B------:R-:W-:Y:S02]  /*16fb0*/  FSEL R178, R141, -INF , P1 ;  /* 0xff8000008db27808 */ /* 0x000fe40000800000 */
[----:B------:R-:W-:Y:S01]  /*16fc0*/  IADD3 R4, PT, PT, R221, -0x80, -R0 ;  /* 0xffffff80dd047810 */ /* 0x000fe20007ffe800 */
[----:B------:R-:W-:Y:S01]  /*16fd0*/  FFMA.FTZ R120, -R242, R5, R120 ;  /* 0x00000005f2787223 */ /* 0x000fe20000010178 */
        /* <DEDUP_REMOVED lines=8> */
[----:B------:R-:W-:Y:S02]  /*17060*/  IADD3 R5, PT, PT, R243, -0x79, -R0 ;  /* 0xffffff87f3057810 */ /* 0x000fe40007ffe800 */
[----:B------:R-:W-:Y:S02]  /*17070*/  IABS R4, R4 ;  /* 0x0000000400047213 */ /* 0x000fe40000000000 */
[----:B------:R-:W-:-:S02]  /*17080*/  FSEL R179, R136, -INF , P6 ;  /* 0xff80000088b37808 */ /* 0x000fc40003000000 */
[----:B------:R-:W-:Y:S02]  /*17090*/  IABS R5, R5 ;  /* 0x0000000500057213 */ /* 0x000fe40000000000 */
[----:B------:R-:W-:Y:S02]  /*170a0*/  FSEL R161, R161, -INF , !P3 ;  /* 0xff800000a1a17808 */ /* 0x000fe40005800000 */
[----:B------:R-:W-:Y:S02]  /*170b0*/  ISETP.GE.AND P3, PT, R6, R247, PT ;  /* 0x000000f70600720c */ /* 0x000fe40003f66270 */
        /* <DEDUP_REMOVED lines=10> */
[----:B------:R-:W-:Y:S02]  /*17160*/  FSEL R180, R137, -INF , P3 ;  /* 0xff80000089b47808 */ /* 0x000fe40001800000 */
[----:B------:R-:W-:Y:S02]  /*17170*/  IADD3 R4, PT, PT, R221, -0x81, -R0 ;  /* 0xffffff7fdd047810 */ /* 0x000fe40007ffe800 */
[----:B------:R-:W-:-:S02]  /*17180*/  FSEL R163, R163, -INF , !P0 ;  /* 0xff800000a3a37808 */ /* 0x000fc40004000000 */
[----:B------:R-:W-:Y:S02]  /*17190*/  FSEL R180, R180, -INF , !P6 ;  /* 0xff800000b4b47808 */ /* 0x000fe40007000000 */
[----:B------:R-:W-:Y:S02]  /*171a0*/  FSEL R171, R139, -INF , P1 ;  /* 0xff8000008bab7808 */ /* 0x000fe40000800000 */
[----:B------:R-:W-:Y:S02]  /*171b0*/  IADD3 R5, PT, PT, R243, -0x80, -R0 ;  /* 0xffffff80f3057810 */ /* 0x000fe40007ffe800 */
[C---:B------:R-:W-:Y:S02]  /*171c0*/  ISETP.GE.AND P0, PT, R6.reuse, R247, PT ;  /* 0x000000f70600720c */ /* 0x040fe40003f06270 */
[C---:B------:R-:W-:Y:S02]  /*171d0*/  ISETP.GE.AND P3, PT, R6.reuse, R244, PT ;  /* 0x000000f40600720c */ /* 0x040fe40003f66270 */
[----:B------:R-:W-:-:S02]  /*171e0*/  ISETP.GE.AND P6, PT, R6, R246, PT ;  /* 0x000000f60600720c */ /* 0x000fc40003fc6270 */
[----:B------:R-:W-:Y:S01]  /*171f0*/  ISETP.GE.AND P1, PT, R6, R245, PT ;  /* 0x000000f50600720c */ /* 0x000fe20003f26270 */
[----:B------:R-:W-:Y:S01]  /*17200*/  VIADD R6, R220, 0x61 ;  /* 0x00000061dc067836 */ /* 0x000fe20000000000 */
[----:B------:R-:W-:Y:S02]  /*17210*/  IABS R4, R4 ;  /* 0x0000000400047213 */ /* 0x000fe40000000000 */
[----:B------:R-:W-:Y:S02]  /*17220*/  IABS R5, R5 ;  /* 0x0000000500057213 */ /* 0x000fe40000000000 */
[----:B------:R-:W-:Y:S02]  /*17230*/  FSEL R189, R132, -INF , P0 ;  /* 0xff80000084bd7808 */ /* 0x000fe40000000000 */
[----:B------:R-:W-:Y:S02]  /*17240*/  FSEL R171, R171, -INF , !P5 ;  /* 0xff800000abab7808 */ /* 0x000fe40006800000 */
[----:B------:R-:W-:-:S02]  /*17250*/  I2FP.F32.S32 R4, R4 ;  /* 0x0000000400047245 */ /* 0x000fc40000201400 */
[----:B------:R-:W-:Y:S02]  /*17260*/  ISETP.GE.AND P5, PT, R6, R247, PT ;  /* 0x000000f70600720c */ /* 0x000fe40003fa6270 */
[----:B------:R-:W-:Y:S01]  /*17270*/  I2FP.F32.S32 R5, R5 ;  /* 0x0000000500057245 */ /* 0x000fe20000201400 */
[----:B------:R-:W-:Y:S01]  /*17280*/  FFMA.FTZ R119, -R242, R4, R119 ;  /* 0x00000004f2777223 */ /* 0x000fe20000010177 */
[----:B------:R-:W-:Y:S02]  /*17290*/  FSEL R189, R189, -INF , !P3 ;  /* 0xff800000bdbd7808 */ /* 0x000fe40005800000 */
[----:B------:R-:W-:Y:S01]  /*172a0*/  FSEL R183, R134, -INF , P6 ;  /* 0xff80000086b77808 */ /* 0x000fe20003000000 */
[----:B------:R-:W-:Y:S01]  /*172b0*/  FFMA.FTZ R116, -R242, R5, R116 ;  /* 0x00000005f2747223 */ /* 0x000fe20000010174 */
[C---:B------:R-:W-:Y:S02]  /*172c0*/  ISETP.GE.AND P0, PT, R6.reuse, R244, PT ;  /* 0x000000f40600720c */ /* 0x040fe40003f06270 */
[----:B------:R-:W-:-:S02]  /*172d0*/  ISETP.GE.AND P3, PT, R6, R246, PT ;  /* 0x000000f60600720c */ /* 0x000fc40003f66270 */
[----:B------:R-:W-:Y:S01]  /*172e0*/  ISETP.GE.AND P6, PT, R6, R245, PT ;  /* 0x000000f50600720c */ /* 0x000fe20003fc6270 */
[----:B------:R-:W-:Y:S01]  /*172f0*/  VIADD R6, R220, 0x68 ;  /* 0x00000068dc067836 */ /* 0x000fe20000000000 */
[----:B------:R-:W-:Y:S02]  /*17300*/  FSEL R191, R133, -INF , P5 ;  /* 0xff80000085bf7808 */ /* 0x000fe40002800000 */
[--C-:B------:R-:W-:Y:S02]  /*17310*/  IADD3 R4, PT, PT, R221, -0x88, -R0.reuse ;  /* 0xffffff78dd047810 */ /* 0x100fe40007ffe800 */
[----:B------:R-:W-:Y:S02]  /*17320*/  IADD3 R5, PT, PT, R243, -0x81, -R0 ;  /* 0xffffff7ff3057810 */ /* 0x000fe40007ffe800 */
        /* <DEDUP_REMOVED lines=8> */
[----:B------:R-:W-:-:S02]  /*173b0*/  IABS R4, R4 ;  /* 0x0000000400047213 */ /* 0x000fc40000000000 */
[----:B------:R-:W-:Y:S02]  /*173c0*/  IABS R5, R5 ;  /* 0x0000000500057213 */ /* 0x000fe40000000000 */
[----:B------:R-:W-:Y:S02]  /*173d0*/  FSEL R193, R128, -INF , P1 ;  /* 0xff80000080c17808 */ /* 0x000fe40000800000 */
[----:B------:R-:W-:Y:S02]  /*173e0*/  I2FP.F32.S32 R4, R4 ;  /* 0x0000000400047245 */ /* 0x000fe40000201400 */
[----:B------:R-:W-:Y:S02]  /*173f0*/  FSEL R182, R182, -INF , !P6 ;  /* 0xff800000b6b67808 */ /* 0x000fe40007000000 */
[----:B------:R-:W-:Y:S01]  /*17400*/  ISETP.GE.AND P6, PT, R6, R247, PT ;  /* 0x000000f70600720c */ /* 0x000fe20003fc6270 */
        /* <DEDUP_REMOVED lines=9> */
[----:B------:R-:W-:-:S02]  /*174a0*/  FSEL R196, R129, -INF , P6 ;  /* 0xff80000081c47808 */ /* 0x000fc40003000000 */
[--C-:B------:R-:W-:Y:S02]  /*174b0*/  IADD3 R4, PT, PT, R221, -0x89, -R0.reuse ;  /* 0xffffff77dd047810 */ /* 0x100fe40007ffe800 */
[----:B------:R-:W-:Y:S02]  /*174c0*/  IADD3 R5, PT, PT, R243, -0x88, -R0 ;  /* 0xffffff78f3057810 */ /* 0x000fe40007ffe800 */
[----:B------:R-:W-:Y:S02]  /*174d0*/  FSEL R186, R186, -INF , !P3 ;  /* 0xff800000baba7808 */ /* 0x000fe40005800000 */
[----:B------:R-:W-:Y:S02]  /*174e0*/  FSEL R196, R196, -INF , !P1 ;  /* 0xff800000c4c47808 */ /* 0x000fe40004800000 */
[----:B------:R-:W-:Y:S02]  /*174f0*/  FSEL R187, R131, -INF , P5 ;  /* 0xff80000083bb7808 */ /* 0x000fe40002800000 */
[----:B------:R-:W-:-:S02]  /*17500*/  IABS R4, R4 ;  /* 0x0000000400047213 */ /* 0x000fc40000000000 */
[C---:B------:R-:W-:Y:S02]  /*17510*/  ISETP.GE.AND P3, PT, R6.reuse, R247, PT ;  /* 0x000000f70600720c */ /* 0x040fe40003f66270 */
[C---:B------:R-:W-:Y:S02]  /*17520*/  ISETP.GE.AND P6, PT, R6.reuse, R244, PT ;  /* 0x000000f40600720c */ /* 0x040fe40003fc6270 */
[C---:B------:R-:W-:Y:S02]  /*17530*/  ISETP.GE.AND P1, PT, R6.reuse, R246, PT ;  /* 0x000000f60600720c */ /* 0x040fe40003f26270 */
[----:B------:R-:W-:Y:S01]  /*17540*/  ISETP.GE.AND P5, PT, R6, R245, PT ;  /* 0x000000f50600720c */ /* 0x000fe20003fa6270 */
[----:B------:R-:W-:Y:S01]  /*17550*/  VIADD R6, R220, 0x71 ;  /* 0x00000071dc067836 */ /* 0x000fe20000000000 */
[----:B------:R-:W-:Y:S02]  /*17560*/  IABS R5, R5 ;  /* 0x0000000500057213 */ /* 0x000fe40000000000 */
[----:B------:R-:W-:-:S02]  /*17570*/  I2FP.F32.S32 R4, R4 ;  /* 0x0000000400047245 */ /* 0x000fc40000201400 */
[----:B------:R-:W-:Y:S02]  /*17580*/  FSEL R195, R124, -INF , P3 ;  /* 0xff8000007cc37808 */ /* 0x000fe40001800000 */
[----:B------:R-:W-:Y:S01]  /*17590*/  FSEL R187, R187, -INF , !P0 ;  /* 0xff800000bbbb7808 */ /* 0x000fe20004000000 */
[----:B------:R-:W-:Y:S01]  /*175a0*/  FFMA.FTZ R115, -R242, R4, R115 ;  /* 0x00000004f2737223 */ /* 0x000fe20000010173 */
[----:B------:R-:W-:Y:S02]  /*175b0*/  I2FP.F32.S32 R5, R5 ;  /* 0x0000000500057245 */ /* 0x000fe40000201400 */
[----:B------:R-:W-:Y:S02]  /*175c0*/  ISETP.GE.AND P0, PT, R6, R247, PT ;  /* 0x000000f70600720c */ /* 0x000fe40003f06270 */
[----:B------:R-:W-:Y:S01]  /*175d0*/  FSEL R195, R195, -INF , !P6 ;  /* 0xff800000c3c37808 */ /* 0x000fe20007000000 */
[----:B------:R-:W-:Y:S01]  /*175e0*/  FFMA.FTZ R112, -R242, R5, R112 ;  /* 0x00000005f2707223 */ /* 0x000fe20000010170 */
[----:B------:R-:W-:-:S02]  /*175f0*/  FSEL R198, R126, -INF , P1 ;  /* 0xff8000007ec67808 */ /* 0x000fc40000800000 */
[C---:B------:R-:W-:Y:S02]  /*17600*/  ISETP.GE.AND P3, PT, R6.reuse, R244, PT ;  /* 0x000000f40600720c */ /* 0x040fe40003f66270 */
[C---:B------:R-:W-:Y:S02]  /*17610*/  ISETP.GE.AND P6, PT, R6.reuse, R246, PT ;  /* 0x000000f60600720c */ /* 0x040fe40003fc6270 */
[----:B------:R-:W-:Y:S01]  /*17620*/  ISETP.GE.AND P1, PT, R6, R245, PT ;  /* 0x000000f50600720c */ /* 0x000fe20003f26270 */
[----:B------:R-:W-:Y:S01]  /*17630*/  VIADD R6, R220, 0x78 ;  /* 0x00000078dc067836 */ /* 0x000fe20000000000 */
[--C-:B------:R-:W-:Y:S02]  /*17640*/  IADD3 R4, PT, PT, R221, -0x90, -R0.reuse ;  /* 0xffffff70dd047810 */ /* 0x100fe40007ffe800 */
[----:B------:R-:W-:Y:S02]  /*17650*/  FSEL R192, R125, -INF , P0 ;  /* 0xff8000007dc07808 */ /* 0x000fe40000000000 */
[----:B------:R-:W-:-:S02]  /*17660*/  IADD3 R5, PT, PT, R243, -0x89, -R0 ;  /* 0xffffff77f3057810 */ /* 0x000fc40007ffe800 */
[----:B------:R-:W-:Y:S02]  /*17670*/  IABS R4, R4 ;  /* 0x0000000400047213 */ /* 0x000fe40000000000 */
[----:B------:R-:W-:Y:S02]  /*17680*/  FSEL R198, R198, -INF , !P5 ;  /* 0xff800000c6c67808 */ /* 0x000fe40006800000 */
[----:B------:R-:W-:Y:S02]  /*17690*/  FSEL R192, R192, -INF , !P3 ;  /* 0xff800000c0c07808 */ /* 0x000fe40005800000 */
[----:B------:R-:W-:Y:S02]  /*176a0*/  FSEL R197, R127, -INF , P6 ;  /* 0xff8000007fc57808 */ /* 0x000fe40003000000 */
[C---:B------:R-:W-:Y:S02]  /*176b0*/  ISETP.GE.AND P5, PT, R6.reuse, R247, PT ;  /* 0x000000f70600720c */ /* 0x040fe40003fa6270 */
[----:B------:R-:W-:-:S02]  /*176c0*/  ISETP.GE.AND P0, PT, R6, R244, PT ;  /* 0x000000f40600720c */ /* 0x000fc40003f06270 */
[C---:B------:R-:W-:Y:S02]  /*176d0*/  ISETP.GE.AND P3, PT, R6.reuse, R246, PT ;  /* 0x000000f60600720c */ /* 0x040fe40003f66270 */
        /* <DEDUP_REMOVED lines=10> */
[----:B------:R-:W-:Y:S02]  /*17780*/  FSEL R194, R194, -INF , !P0 ;  /* 0xff800000c2c27808 */ /* 0x000fe40004000000 */
[----:B------:R-:W-:Y:S02]  /*17790*/  FSEL R199, R122, -INF , P3 ;  /* 0xff8000007ac77808 */ /* 0x000fe40001800000 */
[----:B------:R-:W-:Y:S02]  /*177a0*/  IADD3 R4, PT, PT, R221, -0x91, -R0 ;  /* 0xffffff6fdd047810 */ /* 0x000fe40007ffe800 */
[C---:B------:R-:W-:Y:S02]  /*177b0*/  ISETP.GE.AND P5, PT, R6.reuse, R244, PT ;  /* 0x000000f40600720c */ /* 0x040fe40003fa6270 */
[----:B------:R-:W-:-:S02]  /*177c0*/  ISETP.GE.AND P0, PT, R6, R246, PT ;  /* 0x000000f60600720c */ /* 0x000fc40003f06270 */
[----:B------:R-:W-:Y:S01]  /*177d0*/  ISETP.GE.AND P3, PT, R6, R245, PT ;  /* 0x000000f50600720c */ /* 0x000fe20003f66270 */
[----:B------:R-:W-:Y:S01]  /*177e0*/  VIADD R6, R220, 0x80 ;  /* 0x00000080dc067836 */ /* 0x000fe20000000000 */
[----:B------:R-:W-:Y:S02]  /*177f0*/  FSEL R190, R121, -INF , P1 ;  /* 0xff80000079be7808 */ /* 0x000fe40000800000 */
[----:B------:R-:W-:Y:S02]  /*17800*/  IADD3 R5, PT, PT, R243, -0x90, -R0 ;  /* 0xffffff70f3057810 */ /* 0x000fe40007ffe800 */
[----:B------:R-:W-:Y:S02]  /*17810*/  IABS R4, R4 ;  /* 0x0000000400047213 */ /* 0x000fe40000000000 */
[----:B------:R-:W-:Y:S02]  /*17820*/  FSEL R199, R199, -INF , !P6 ;  /* 0xff800000c7c77808 */ /* 0x000fe40007000000 */
[----:B------:R-:W-:-:S02]  /*17830*/  FSEL R190, R190, -INF , !P5 ;  /* 0xff800000bebe7808 */ /* 0x000fc40006800000 */
[----:B------:R-:W-:Y:S02]  /*17840*/  FSEL R200, R123, -INF , P0 ;  /* 0xff8000007bc87808 */ /* 0x000fe40000000000 */
[----:B------:R-:W-:Y:S02]  /*17850*/  IABS R5, R5 ;  /* 0x0000000500057213 */ /* 0x000fe40000000000 */
[C---:B------:R-:W-:Y:S02]  /*17860*/  ISETP.GE.AND P6, PT, R6.reuse, R247, PT ;  /* 0x000000f70600720c */ /* 0x040fe40003fc6270 */
        /* <DEDUP_REMOVED lines=8> */
[----:B------:R-:W-:Y:S01]  /*178f0*/  FSEL R200, R200, -INF , !P3 ;  /* 0xff800000c8c87808 */ /* 0x000fe20005800000 */
[----:B------:R-:W-:Y:S01]  /*17900*/  FFMA.FTZ R108, -R242, R5, R108 ;  /* 0x00000005f26c7223 */ /* 0x000fe2000001016c */
[----:B------:R-:W-:Y:S02]  /*17910*/  ISETP.GE.AND P3, PT, R6, R247, PT ;  /* 0x000000f70600720c */ /* 0x000fe40003f66270 */
[----:B------:R-:W-:Y:S02]  /*17920*/  IADD3 R4, PT, PT, R221, -0x98, -R0 ;  /* 0xffffff68dd047810 */ /* 0x000fe40007ffe800 */
[----:B------:R-:W-:-:S02]  /*17930*/  FSEL R177, R177, -INF , !P1 ;  /* 0xff800000b1b17808 */ /* 0x000fc40004800000 */
[----:B------:R-:W-:Y:S02]  /*17940*/  FSEL R188, R118, -INF , P5 ;  /* 0xff80000076bc7808 */ /* 0x000fe40002800000 */
[C---:B------:R-:W-:Y:S02]  /*17950*/  ISETP.GE.AND P6, PT, R6.reuse, R244, PT ;  /* 0x000000f40600720c */ /* 0x040fe40003fc6270 */
[C---:B------:R-:W-:Y:S02]  /*17960*/  ISETP.GE.AND P1, PT, R6.reuse, R246, PT ;  /* 0x000000f60600720c */ /* 0x040fe40003f26270 */
[----:B------:R-:W-:Y:S01]  /*17970*/  ISETP.GE.AND P5, PT, R6, R245, PT ;  /* 0x000000f50600720c */ /* 0x000fe20003fa6270 */
[----:B------:R-:W-:Y:S01]  /*17980*/  VIADD R6, R220, 0x88 ;  /* 0x00000088dc067836 */ /* 0x000fe20000000000 */
[----:B------:R-:W-:Y:S02]  /*17990*/  IADD3 R5, PT, PT, R243, -0x91, -R0 ;  /* 0xffffff6ff3057810 */ /* 0x000fe40007ffe800 */
[----:B------:R-:W-:-:S02]  /*179a0*/  FSEL R174, R117, -INF , P3 ;  /* 0xff80000075ae7808 */ /* 0x000fc40001800000 */
[----:B------:R-:W-:Y:S02]  /*179b0*/  IABS R4, R4 ;  /* 0x0000000400047213 */ /* 0x000fe40000000000 */
[----:B------:R-:W-:Y:S02]  /*179c0*/  IABS R5, R5 ;  /* 0x0000000500057213 */ /* 0x000fe40000000000 */
        /* <DEDUP_REMOVED lines=8> */
[----:B------:R-:W-:Y:S02]  /*17a50*/  I2FP.F32.S32 R4, R4 ;  /* 0x0000000400047245 */ /* 0x000fe40000201400 */
[----:B------:R-:W-:Y:S02]  /*17a60*/  I2FP.F32.S32 R5, R5 ;  /* 0x0000000500057245 */ /* 0x000fe40000201400 */
[----:B------:R-:W-:Y:S01]  /*17a70*/  FSEL R176, R112, -INF , P0 ;  /* 0xff80000070b07808 */ /* 0x000fe20000000000 */
[C---:B------:R-:W-:Y:S01]  /*17a80*/  FFMA.FTZ R106, -R242.reuse, R4, R106 ;  /* 0x00000004f26a7223 */ /* 0x040fe2000001016a */
[----:B------:R-:W-:Y:S01]  /*17a90*/  FSEL R185, R185, -INF , !P5 ;  /* 0xff800000b9b97808 */ /* 0x000fe20006800000 */
[----:B------:R-:W-:Y:S01]  /*17aa0*/  FFMA.FTZ R109, -R242, R5, R109 ;  /* 0x00000005f26d7223 */ /* 0x000fe2000001016d */
[----:B------:R-:W-:-:S02]  /*17ab0*/  ISETP.GE.AND P5, PT, R6, R247, PT ;  /* 0x000000f70600720c */ /* 0x000fc40003fa6270 */
[--C-:B------:R-:W-:Y:S02]  /*17ac0*/  IADD3 R4, PT, PT, R221, -0x99, -R0.reuse ;  /* 0xffffff67dd047810 */ /* 0x100fe40007ffe800 */
        /* <DEDUP_REMOVED lines=8> */
[----:B------:R-:W-:Y:S02]  /*17b50*/  IABS R4, R4 ;  /* 0x0000000400047213 */ /* 0x000fe40000000000 */
[----:B------:R-:W-:Y:S02]  /*17b60*/  IABS R5, R5 ;  /* 0x0000000500057213 */ /* 0x000fe40000000000 */
[----:B------:R-:W-:Y:S02]  /*17b70*/  FSEL R184, R184, -INF , !P1 ;  /* 0xff800000b8b87808 */ /* 0x000fe40004800000 */
[----:B------:R-:W-:-:S02]  /*17b80*/  FSEL R173, R173, -INF , !P0 ;  /* 0xff800000adad7808 */ /* 0x000fc40004000000 */
[----:B------:R-:W-:Y:S02]  /*17b90*/  FSEL R181, R115, -INF , P3 ;  /* 0xff80000073b57808 */ /* 0x000fe40001800000 */
[----:B------:R-:W-:Y:S02]  /*17ba0*/  I2FP.F32.S32 R4, R4 ;  /* 0x0000000400047245 */ /* 0x000fe40000201400 */
[C---:B------:R-:W-:Y:S02]  /*17bb0*/  ISETP.GE.AND P1, PT, R6.reuse, R247, PT ;  /* 0x000000f70600720c */ /* 0x040fe40003f26270 */
[----:B------:R-:W-:Y:S01]  /*17bc0*/  ISETP.GE.AND P5, PT, R6, R244, PT ;  /* 0x000000f40600720c */ /* 0x000fe20003fa6270 */
[----:B------:R-:W-:Y:S01]  /*17bd0*/  FFMA.FTZ R107, -R242, R4, R107 ;  /* 0x00000004f26b7223 */ /* 0x000fe2000001016b */
[C---:B------:R-:W-:Y:S02]  /*17be0*/  ISETP.GE.AND P0, PT, R6.reuse, R246, PT ;  /* 0x000000f60600720c */ /* 0x040fe40003f06270 */
[----:B------:R-:W-:Y:S01]  /*17bf0*/  ISETP.GE.AND P3, PT, R6, R245, PT ;  /* 0x000000f50600720c */ /* 0x000fe20003f66270 */
[----:B------:R-:W-:Y:S01]  /*17c00*/  VIADD R6, R220, 0x91 ;  /* 0x00000091dc067836 */ /* 0x000fe20000000000 */
[----:B------:R-:W-:-:S02]  /*17c10*/  I2FP.F32.S32 R5, R5 ;  /* 0x0000000500057245 */ /* 0x000fc40000201400 */
[----:B------:R-:W-:Y:S02]  /*17c20*/  FSEL R152, R108, -INF , P1 ;  /* 0xff8000006c987808 */ /* 0x000fe40000800000 */
[----:B------:R-:W-:Y:S01]  /*17c30*/  FSEL R181, R181, -INF , !P6 ;  /* 0xff800000b5b57808 */ /* 0x000fe20007000000 */
[----:B------:R-:W-:Y:S01]  /*17c40*/  FFMA.FTZ R104, -R242, R5, R104 ;  /* 0x00000005f2687223 */ /* 0x000fe20000010168 */
[--C-:B------:R-:W-:Y:S02]  /*17c50*/  IADD3 R4, PT, PT, R221, -0xa0, -R0.reuse ;  /* 0xffffff60dd047810 */ /* 0x100fe40007ffe800 */
        /* <DEDUP_REMOVED lines=8> */
[----:B------:R-:W-:Y:S02]  /*17ce0*/  IABS R4, R4 ;  /* 0x0000000400047213 */ /* 0x000fe40000000000 */
[----:B------:R-:W-:-:S02]  /*17cf0*/  FSEL R147, R109, -INF , P6 ;  /* 0xff8000006d937808 */ /* 0x000fc40003000000 */
[----:B------:R-:W-:Y:S02]  /*17d00*/  IABS R5, R5 ;  /* 0x0000000500057213 */ /* 0x000fe40000000000 */
[----:B------:R-:W-:Y:S02]  /*17d10*/  IADD3 R46, PT, PT, R243, -0xa0, -R0 ;  /* 0xffffff60f32e7810 */ /* 0x000fe40007ffe800 */
[----:B------:R-:W-:Y:S02]  /*17d20*/  I2FP.F32.S32 R4, R4 ;  /* 0x0000000400047245 */ /* 0x000fe40000201400 */
[----:B------:R-:W-:Y:S02]  /*17d30*/  FSEL R172, R172, -INF , !P3 ;  /* 0xff800000acac7808 */ /* 0x000fe40005800000 */
[----:B------:R-:W-:Y:S01]  /*17d40*/  FSEL R147, R147, -INF , !P1 ;  /* 0xff80000093937808 */ /* 0x000fe20004800000 */
[----:B------:R-:W-:Y:S01]  /*17d50*/  FFMA.FTZ R102, -R242, R4, R102 ;  /* 0x00000004f2667223 */ /* 0x000fe20000010166 */
[----:B------:R-:W-:-:S02]  /*17d60*/  FSEL R160, R111, -INF , P5 ;  /* 0xff8000006fa07808 */ /* 0x000fc40002800000 */
[C---:B------:R-:W-:Y:S02]  /*17d70*/  ISETP.GE.AND P3, PT, R6.reuse, R247, PT ;  /* 0x000000f70600720c */ /* 0x040fe40003f66270 */
[C---:B------:R-:W-:Y:S02]  /*17d80*/  ISETP.GE.AND P6, PT, R6.reuse, R244, PT ;  /* 0x000000f40600720c */ /* 0x040fe40003fc6270 */
[C---:B------:R-:W-:Y:S02]  /*17d90*/  ISETP.GE.AND P1, PT, R6.reuse, R246, PT ;  /* 0x000000f60600720c */ /* 0x040fe40003f26270 */
[----:B------:R-:W-:Y:S01]  /*17da0*/  ISETP.GE.AND P5, PT, R6, R245, PT ;  /* 0x000000f50600720c */ /* 0x000fe20003fa6270 */
[----:B------:R-:W-:Y:S01]  /*17db0*/  VIADD R6, R220, 0x99 ;  /* 0x00000099dc067836 */ /* 0x000fe20000000000 */
[----:B------:R-:W-:Y:S02]  /*17dc0*/  I2FP.F32.S32 R5, R5 ;  /* 0x0000000500057245 */ /* 0x000fe40000201400 */
[----:B------:R-:W-:-:S02]  /*17dd0*/  IABS R46, R46 ;  /* 0x0000002e002e7213 */ /* 0x000fc40000000000 */
[----:B------:R-:W-:Y:S01]  /*17de0*/  IADD3 R4, PT, PT, R221, -0xa1, -R0 ;  /* 0xffffff5fdd047810 */ /* 0x000fe20007ffe800 */
[----:B------:R-:W-:Y:S01]  /*17df0*/  FFMA.FTZ R105, -R242, R5, R105 ;  /* 0x00000005f2697223 */ /* 0x000fe20000010169 */
[----:B------:R-:W-:Y:S01]  /*17e00*/  FSEL R160, R160, -INF , !P0 ;  /* 0xff800000a0a07808 */ /* 0x000fe20004000000 */
[----:B------:R-:W-:Y:S01]  /*17e10*/  VIADD R5, R220, 0xa0 ;  /* 0x000000a0dc057836 */ /* 0x000fe20000000000 */
[----:B------:R-:W-:Y:S02]  /*17e20*/  FSEL R148, R104, -INF , P3 ;  /* 0xff80000068947808 */ /* 0x000fe40001800000 */
[----:B------:R-:W-:Y:S02]  /*17e30*/  ISETP.GE.AND P0, PT, R6, R247, PT ;  /* 0x000000f70600720c */ /* 0x000fe40003f06270 */
[----:B------:R-:W-:Y:S02]  /*17e40*/  I2FP.F32.S32 R46, R46 ;  /* 0x0000002e002e7245 */ /* 0x000fe40000201400 */
[----:B------:R-:W-:-:S02]  /*17e50*/  FSEL R159, R106, -INF , P1 ;  /* 0xff8000006a9f7808 */ /* 0x000fc40000800000 */
[----:B------:R-:W-:Y:S01]  /*17e60*/  IABS R4, R4 ;  /* 0x0000000400047213 */ /* 0x000fe20000000000 */
[----:B------:R-:W-:Y:S01]  /*17e70*/  FFMA.FTZ R46, -R242, R46, R100 ;  /* 0x0000002ef22e7223 */ /* 0x000fe20000010164 */
[----:B------:R-:W-:Y:S02]  /*17e80*/  FSEL R148, R148, -INF , !P6 ;  /* 0xff80000094947808 */ /* 0x000fe40007000000 */
[C---:B------:R-:W-:Y:S02]  /*17e90*/  ISETP.GE.AND P3, PT, R6.reuse, R244, PT ;  /* 0x000000f40600720c */ /* 0x040fe40003f66270 */
[----:B------:R-:W-:Y:S02]  /*17ea0*/  ISETP.GE.AND P6, PT, R6, R246, PT ;  /* 0x000000f60600720c */ /* 0x000fe40003fc6270 */
[----:B------:R-:W-:Y:S02]  /*17eb0*/  FSEL R146, R105, -INF , P0 ;  /* 0xff80000069927808 */ /* 0x000fe40000000000 */
[----:B------:R-:W-:-:S02]  /*17ec0*/  FSEL R159, R159, -INF , !P5 ;  /* 0xff8000009f9f7808 */ /* 0x000fc40006800000 */
[----:B------:R-:W-:Y:S02]  /*17ed0*/  ISETP.GE.AND P5, PT, R5, R247, PT ;  /* 0x000000f70500720c */ /* 0x000fe40003fa6270 */
[----:B------:R-:W-:Y:S02]  /*17ee0*/  I2FP.F32.S32 R4, R4 ;  /* 0x0000000400047245 */ /* 0x000fe40000201400 */
[----:B------:R-:W-:Y:S02]  /*17ef0*/  FSEL R146, R146, -INF , !P3 ;  /* 0xff80000092927808 */ /* 0x000fe40005800000 */
[----:B------:R-:W-:Y:S01]  /*17f00*/  FSEL R157, R107, -INF , P6 ;  /* 0xff8000006b9d7808 */ /* 0x000fe20003000000 */
[----:B------:R-:W-:Y:S01]  /*17f10*/  FFMA.FTZ R103, -R242, R4, R103 ;  /* 0x00000004f2677223 */ /* 0x000fe20000010167 */
[C---:B------:R-:W-:Y:S02]  /*17f20*/  ISETP.GE.AND P0, PT, R5.reuse, R244, PT ;  /* 0x000000f40500720c */ /* 0x040fe40003f06270 */
[----:B------:R-:W-:-:S02]  /*17f30*/  ISETP.GE.AND P3, PT, R5, R246, PT ;  /* 0x000000f60500720c */ /* 0x000fc40003f66270 */
[-C--:B------:R-:W-:Y:S01]  /*17f40*/  ISETP.GE.AND P6, PT, R5, R245.reuse, PT ;  /* 0x000000f50500720c */ /* 0x080fe20003fc6270 */
[----:B------:R-:W-:Y:S01]  /*17f50*/  VIADD R5, R220, 0xa1 ;  /* 0x000000a1dc057836 */ /* 0x000fe20000000000 */
[----:B------:R-:W-:Y:S01]  /*17f60*/  ISETP.GE.AND P1, PT, R6, R245, PT ;  /* 0x000000f50600720c */ /* 0x000fe20003f26270 */
[----:B------:R-:W-:Y:S01]  /*17f70*/  VIADD R6, R220, 0xa8 ;  /* 0x000000a8dc067836 */ /* 0x000fe20000000000 */
[----:B------:R-:W-:Y:S02]  /*17f80*/  FSEL R46, R46, -INF , P5 ;  /* 0xff8000002e2e7808 */ /* 0x000fe40002800000 */
[C-C-:B------:R-:W-:Y:S02]  /*17f90*/  IADD3 R100, PT, PT, R243.reuse, -0xa1, -R0.reuse ;  /* 0xffffff5ff3647810 */ /* 0x140fe40007ffe800 */
[----:B------:R-:W-:Y:S02]  /*17fa0*/  IADD3 R4, PT, PT, R243, -0xa8, -R0 ;  /* 0xffffff58f3047810 */ /* 0x000fe40007ffe800 */
[----:B------:R-:W-:-:S02]  /*17fb0*/  FSEL R157, R157, -INF , !P1 ;  /* 0xff8000009d9d7808 */ /* 0x000fc40004800000 */
[----:B------:R-:W-:Y:S02]  /*17fc0*/  FSEL R46, R46, -INF , !P0 ;  /* 0xff8000002e2e7808 */ /* 0x000fe40004000000 */
[----:B------:R-:W-:Y:S02]  /*17fd0*/  FSEL R145, R102, -INF , P3 ;  /* 0xff80000066917808 */ /* 0x000fe40001800000 */
[C---:B------:R-:W-:Y:S02]  /*17fe0*/  ISETP.GE.AND P1, PT, R5.reuse, R247, PT ;  /* 0x000000f70500720c */ /* 0x040fe40003f26270 */
[----:B------:R-:W-:Y:S02]  /*17ff0*/  IABS R100, R100 ;  /* 0x0000006400647213 */ /* 0x000fe40000000000 */
[C---:B------:R-:W-:Y:S02]  /*18000*/  ISETP.GE.AND P5, PT, R5.reuse, R244, PT ;  /* 0x000000f40500720c */ /* 0x040fe40003fa6270 */
[----:B------:R-:W-:-:S02]  /*18010*/  ISETP.GE.AND P0, PT, R5, R246, PT ;  /* 0x000000f60500720c */ /* 0x000fc40003f06270 */
[----:B------:R-:W-:Y:S02]  /*18020*/  ISETP.GE.AND P3, PT, R5, R245, PT ;  /* 0x000000f50500720c */ /* 0x000fe40003f66270 */
[----:B------:R-:W-:Y:S02]  /*18030*/  IADD3 R5, PT, PT, R221, -0xa8, -R0 ;  /* 0xffffff58dd057810 */ /* 0x000fe40007ffe800 */
[----:B------:R-:W-:Y:S02]  /*18040*/  IABS R4, R4 ;  /* 0x0000000400047213 */ /* 0x000fe40000000000 */
[----:B------:R-:W-:Y:S02]  /*18050*/  I2FP.F32.S32 R100, R100 ;  /* 0x0000006400647245 */ /* 0x000fe40000201400 */
[----:B------:R-:W-:Y:S02]  /*18060*/  IABS R5, R5 ;  /* 0x0000000500057213 */ /* 0x000fe40000000000 */
[----:B------:R-:W-:Y:S01]  /*18070*/  I2FP.F32.S32 R4, R4 ;  /* 0x0000000400047245 */ /* 0x000fe20000201400 */
[----:B------:R-:W-:Y:S01]  /*18080*/  FFMA.FTZ R100, -R242, R100, R101 ;  /* 0x00000064f2647223 */ /* 0x000fe20000010165 */
[----:B------:R-:W-:-:S02]  /*18090*/  I2FP.F32.S32 R5, R5 ;  /* 0x0000000500057245 */ /* 0x000fc40000201400 */
[----:B------:R-:W-:Y:S01]  /*180a0*/  FSEL R145, R145, -INF , !P6 ;  /* 0xff80000091917808 */ /* 0x000fe20007000000 */
[C---:B------:R-:W-:Y:S01]  /*180b0*/  FFMA.FTZ R96, -R242.reuse, R4, R96 ;  /* 0x00000004f2607223 */ /* 0x040fe20000010160 */
[----:B------:R-:W-:Y:S01]  /*180c0*/  IADD3 R4, PT, PT, R243, -0xa9, -R0 ;  /* 0xffffff57f3047810 */ /* 0x000fe20007ffe800 */
[----:B------:R-:W-:Y:S01]  /*180d0*/  FFMA.FTZ R98, -R242, R5, R98 ;  /* 0x00000005f2627223 */ /* 0x000fe20000010162 */
[----:B------:R-:W-:Y:S02]  /*180e0*/  FSEL R100, R100, -INF , P1 ;  /* 0xff80000064647808 */ /* 0x000fe40000800000 */
[----:B------:R-:W-:Y:S02]  /*180f0*/  IADD3 R5, PT, PT, R221, -0xa9, -R0 ;  /* 0xffffff57dd057810 */ /* 0x000fe40007ffe800 */
[----:B------:R-:W-:Y:S02]  /*18100*/  IABS R4, R4 ;  /* 0x0000000400047213 */ /* 0x000fe40000000000 */
        /* <DEDUP_REMOVED lines=8> */
[----:B------:R-:W-:Y:S02]  /*18190*/  I2FP.F32.S32 R4, R4 ;  /* 0x0000000400047245 */ /* 0x000fe40000201400 */
[----:B------:R-:W-:Y:S02]  /*181a0*/  FSEL R96, R96, -INF , P6 ;  /* 0xff80000060607808 */ /* 0x000fe40003000000 */
[----:B------:R-:W-:Y:S01]  /*181b0*/  I2FP.F32.S32 R5, R5 ;  /* 0x0000000500057245 */ /* 0x000fe20000201400 */
[----:B------:R-:W-:Y:S01]  /*181c0*/  FFMA.FTZ R97, -R242, R4, R97 ;  /* 0x00000004f2617223 */ /* 0x000fe20000010161 */
[----:B------:R-:W-:Y:S02]  /*181d0*/  FSEL R136, R136, -INF , !P3 ;  /* 0xff80000088887808 */ /* 0x000fe40005800000 */
[----:B------:R-:W-:Y:S01]  /*181e0*/  IADD3 R7, PT, PT, R221, -0xb0, -R0 ;  /* 0xffffff50dd077810 */ /* 0x000fe20007ffe800 */
[----:B------:R-:W-:Y:S01]  /*181f0*/  FFMA.FTZ R5, -R242, R5, R99 ;  /* 0x00000005f2057223 */ /* 0x000fe20000010163 */
[----:B------:R-:W-:-:S02]  /*18200*/  ISETP.GE.AND P3, PT, R6, R247, PT ;  /* 0x000000f70600720c */ /* 0x000fc40003f66270 */
[----:B------:R-:W-:Y:S02]  /*18210*/  IADD3 R4, PT, PT, R243, -0xb0, -R0 ;  /* 0xffffff50f3047810 */ /* 0x000fe40007ffe800 */
        /* <DEDUP_REMOVED lines=11> */
[----:B------:R-:W-:Y:S01]  /*182d0*/  FSEL R97, R97, -INF , !P6 ;  /* 0xff80000061617808 */ /* 0x000fe20007000000 */
[----:B------:R-:W-:Y:S01]  /*182e0*/  FFMA.FTZ R7, -R242, R7, R94 ;  /* 0x00000007f2077223 */ /* 0x000fe2000001015e */
[----:B------:R-:W-:-:S02]  /*182f0*/  I2FP.F32.S32 R4, R4 ;  /* 0x0000000400047245 */ /* 0x000fc40000201400 */
[----:B------:R-:W-:Y:S02]  /*18300*/  FSEL R5, R5, -INF , P1 ;  /* 0xff80000005057808 */ /* 0x000fe40000800000 */
[----:B------:R-:W-:Y:S01]  /*18310*/  ISETP.GE.AND P0, PT, R6, R247, PT ;  /* 0x000000f70600720c */ /* 0x000fe20003f06270 */
[----:B------:R-:W-:Y:S01]  /*18320*/  FFMA.FTZ R94, -R242, R4, R92 ;  /* 0x00000004f25e7223 */ /* 0x000fe2000001015c */
[----:B------:R-:W-:Y:S01]  /*18330*/  ISETP.GE.AND P3, PT, R6, R244, PT ;  /* 0x000000f40600720c */ /* 0x000fe20003f66270 */
[----:B------:R-:W-:Y:S01]  /*18340*/  VIADD R4, R220, 0xb1 ;  /* 0x000000b1dc047836 */ /* 0x000fe20000000000 */
[C---:B------:R-:W-:Y:S02]  /*18350*/  ISETP.GE.AND P6, PT, R6.reuse, R246, PT ;  /* 0x000000f60600720c */ /* 0x040fe40003fc6270 */
[----:B------:R-:W-:Y:S02]  /*18360*/  ISETP.GE.AND P1, PT, R6, R245, PT ;  /* 0x000000f50600720c */ /* 0x000fe40003f26270 */
[----:B------:R-:W-:-:S02]  /*18370*/  IADD3 R6, PT, PT, R221, -0xb1, -R0 ;  /* 0xffffff4fdd067810 */ /* 0x000fc40007ffe800 */
[----:B------:R-:W-:Y:S02]  /*18380*/  IADD3 R8, PT, PT, R243, -0xb1, -R0 ;  /* 0xffffff4ff3087810 */ /* 0x000fe40007ffe800 */
[----:B------:R-:W-:Y:S02]  /*18390*/  IABS R6, R6 ;  /* 0x0000000600067213 */ /* 0x000fe40000000000 */
[----:B------:R-:W-:Y:S02]  /*183a0*/  FSEL R92, R5, -INF , !P5 ;  /* 0xff800000055c7808 */ /* 0x000fe40006800000 */
[----:B------:R-:W-:Y:S02]  /*183b0*/  IABS R5, R8 ;  /* 0x0000000800057213 */ /* 0x000fe40000000000 */
[----:B------:R-:W-:Y:S02]  /*183c0*/  FSEL R94, R94, -INF , P0 ;  /* 0xff8000005e5e7808 */ /* 0x000fe40000000000 */
[----:B------:R-:W-:-:S02]  /*183d0*/  I2FP.F32.S32 R6, R6 ;  /* 0x0000000600067245 */ /* 0x000fc40000201400 */
[----:B------:R-:W-:Y:S02]  /*183e0*/  I2FP.F32.S32 R5, R5 ;  /* 0x0000000500057245 */ /* 0x000fe40000201400 */
[----:B------:R-:W-:Y:S01]  /*183f0*/  FSEL R94, R94, -INF , !P3 ;  /* 0xff8000005e5e7808 */ /* 0x000fe20005800000 */
[C---:B------:R-:W-:Y:S01]  /*18400*/  FFMA.FTZ R6, -R242.reuse, R6, R95 ;  /* 0x00000006f2067223 */ /* 0x040fe2000001015f */
[----:B------:R-:W-:Y:S01]  /*18410*/  FSEL R7, R7, -INF , P6 ;  /* 0xff80000007077808 */ /* 0x000fe20003000000 */
[----:B------:R-:W-:Y:S01]  /*18420*/  FFMA.FTZ R95, -R242, R5, R93 ;  /* 0x00000005f25f7223 */ /* 0x000fe2000001015d */
[----:B------:R-:W-:Y:S01]  /*18430*/  ISETP.GE.AND P5, PT, R4, R247, PT ;  /* 0x000000f70400720c */ /* 0x000fe20003fa6270 */
[----:B------:R-:W-:Y:S01]  /*18440*/  VIADD R5, R220, 0xb8 ;  /* 0x000000b8dc057836 */ /* 0x000fe20000000000 */
        /* <DEDUP_REMOVED lines=8> */
[----:B------:R-:W-:Y:S02]  /*184d0*/  FSEL R95, R95, -INF , P5 ;  /* 0xff8000005f5f7808 */ /* 0x000fe40002800000 */
[----:B------:R-:W-:Y:S02]  /*184e0*/  I2FP.F32.S32 R4, R4 ;  /* 0x0000000400047245 */ /* 0x000fe40000201400 */
[----:B------:R-:W-:Y:S02]  /*184f0*/  FSEL R95, R95, -INF , !P0 ;  /* 0xff8000005f5f7808 */ /* 0x000fe40004000000 */
[----:B------:R-:W-:Y:S01]  /*18500*/  I2FP.F32.S32 R7, R7 ;  /* 0x0000000700077245 */ /* 0x000fe20000201400 */
[----:B------:R-:W-:Y:S01]  /*18510*/  FFMA.FTZ R4, -R242, R4, R90 ;  /* 0x00000004f2047223 */ /* 0x000fe2000001015a */
[----:B------:R-:W-:Y:S02]  /*18520*/  FSEL R6, R6, -INF , P3 ;  /* 0xff80000006067808 */ /* 0x000fe40001800000 */
[C---:B------:R-:W-:Y:S01]  /*18530*/  ISETP.GE.AND P1, PT, R5.reuse, R247, PT ;  /* 0x000000f70500720c */ /* 0x040fe20003f26270 */
[----:B------:R-:W-:Y:S01]  /*18540*/  FFMA.FTZ R90, -R242, R7, R88 ;  /* 0x00000007f25a7223 */ /* 0x000fe20000010158 */
[C---:B------:R-:W-:Y:S01]  /*18550*/  ISETP.GE.AND P5, PT, R5.reuse, R244, PT ;  /* 0x000000f40500720c */ /* 0x040fe20003fa6270 */
[----:B------:R-:W-:Y:S01]  /*18560*/  VIADD R7, R220, 0xb9 ;  /* 0x000000b9dc077836 */ /* 0x000fe20000000000 */
        /* <DEDUP_REMOVED lines=9> */
[----:B------:R-:W-:Y:S02]  /*18600*/  I2FP.F32.S32 R6, R6 ;  /* 0x0000000600067245 */ /* 0x000fe40000201400 */
[----:B------:R-:W-:Y:S01]  /*18610*/  FSEL R90, R90, -INF , !P5 ;  /* 0xff8000005a5a7808 */ /* 0x000fe20006800000 */
[----:B------:R-:W-:Y:S01]  /*18620*/  FFMA.FTZ R5, -R242, R5, R91 ;  /* 0x00000005f2057223 */ /* 0x000fe2000001015b */
[----:B------:R-:W-:Y:S01]  /*18630*/  FSEL R4, R4, -INF , P0 ;  /* 0xff80000004047808 */ /* 0x000fe20000000000 */
[----:B------:R-:W-:Y:S01]  /*18640*/  FFMA.FTZ R91, -R242, R6, R89 ;  /* 0x00000006f25b7223 */ /* 0x000fe20000010159 */
[C---:B------:R-:W-:Y:S01]  /*18650*/  ISETP.GE.AND P6, PT, R7.reuse, R247, PT ;  /* 0x000000f70700720c */ /* 0x040fe20003fc6270 */
[----:B------:R-:W-:Y:S01]  /*18660*/  VIADD R6, R220, 0xc0 ;  /* 0x000000c0dc067836 */ /* 0x000fe20000000000 */
[----:B------:R-:W-:-:S02]  /*18670*/  ISETP.GE.AND P1, PT, R7, R244, PT ;  /* 0x000000f40700720c */ /* 0x000fc40003f26270 */
[C---:B------:R-:W-:Y:S02]  /*18680*/  ISETP.GE.AND P5, PT, R7.reuse, R246, PT ;  /* 0x000000f60700720c */ /* 0x040fe40003fa6270 */
[----:B------:R-:W-:Y:S02]  /*18690*/  ISETP.GE.AND P0, PT, R7, R245, PT ;  /* 0x000000f50700720c */ /* 0x000fe40003f06270 */
[--C-:B------:R-:W-:Y:S02]  /*186a0*/  IADD3 R7, PT, PT, R221, -0xc0, -R0.reuse ;  /* 0xffffff40dd077810 */ /* 0x100fe40007ffe800 */
[----:B------:R-:W-:Y:S02]  /*186b0*/  IADD3 R8, PT, PT, R243, -0xc0, -R0 ;  /* 0xffffff40f3087810 */ /* 0x000fe40007ffe800 */
[----:B------:R-:W-:Y:S02]  /*186c0*/  IABS R7, R7 ;  /* 0x0000000700077213 */ /* 0x000fe40000000000 */
[----:B------:R-:W-:-:S02]  /*186d0*/  FSEL R89, R4, -INF , !P3 ;  /* 0xff80000004597808 */ /* 0x000fc40005800000 */
[----:B------:R-:W-:Y:S02]  /*186e0*/  IABS R4, R8 ;  /* 0x0000000800047213 */ /* 0x000fe40000000000 */
[----:B------:R-:W-:Y:S02]  /*186f0*/  FSEL R91, R91, -INF , P6 ;  /* 0xff8000005b5b7808 */ /* 0x000fe40003000000 */
[----:B------:R-:W-:Y:S02]  /*18700*/  I2FP.F32.S32 R7, R7 ;  /* 0x0000000700077245 */ /* 0x000fe40000201400 */
[----:B------:R-:W-:Y:S02]  /*18710*/  FSEL R91, R91, -INF , !P1 ;  /* 0xff8000005b5b7808 */ /* 0x000fe40004800000 */
[----:B------:R-:W-:Y:S01]  /*18720*/  I2FP.F32.S32 R4, R4 ;  /* 0x0000000400047245 */ /* 0x000fe20000201400 */
[----:B------:R-:W-:Y:S01]  /*18730*/  FFMA.FTZ R7, -R242, R7, R86 ;  /* 0x00000007f2077223 */ /* 0x000fe20000010156 */
[----:B------:R-:W-:-:S02]  /*18740*/  FSEL R5, R5, -INF , P5 ;  /* 0xff80000005057808 */ /* 0x000fc40002800000 */
[----:B------:R-:W-:Y:S01]  /*18750*/  ISETP.GE.AND P3, PT, R6, R247, PT ;  /* 0x000000f70600720c */ /* 0x000fe20003f66270 */
[----:B------:R-:W-:Y:S01]  /*18760*/  FFMA.FTZ R86, -R242, R4, R84 ;  /* 0x00000004f2567223 */ /* 0x000fe20000010154 */
[----:B------:R-:W-:Y:S01]  /*18770*/  ISETP.GE.AND P6, PT, R6, R244, PT ;  /* 0x000000f40600720c */ /* 0x000fe20003fc6270 */
[----:B------:R-:W-:Y:S01]  /*18780*/  VIADD R4, R220, 0xc1 ;  /* 0x000000c1dc047836 */ /* 0x000fe20000000000 */
[C---:B------:R-:W-:Y:S02]  /*18790*/  ISETP.GE.AND P1, PT, R6.reuse, R246, PT ;  /* 0x000000f60600720c */ /* 0x040fe40003f26270 */
[----:B------:R-:W-:Y:S02]  /*187a0*/  ISETP.GE.AND P5, PT, R6, R245, PT ;  /* 0x000000f50600720c */ /* 0x000fe40003fa6270 */
[--C-:B------:R-:W-:Y:S02]  /*187b0*/  IADD3 R6, PT, PT, R221, -0xc1, -R0.reuse ;  /* 0xffffff3fdd067810 */ /* 0x100fe40007ffe800 */
[----:B------:R-:W-:-:S02]  /*187c0*/  IADD3 R8, PT, PT, R243, -0xc1, -R0 ;  /* 0xffffff3ff3087810 */ /* 0x000fc40007ffe800 */
[----:B------:R-:W-:Y:S02]  /*187d0*/  IABS R6, R6 ;  /* 0x0000000600067213 */ /* 0x000fe40000000000 */
[----:B------:R-:W-:Y:S02]  /*187e0*/  FSEL R84, R5, -INF , !P0 ;  /* 0xff80000005547808 */ /* 0x000fe40004000000 */
[----:B------:R-:W-:Y:S02]  /*187f0*/  IABS R5, R8 ;  /* 0x0000000800057213 */ /* 0x000fe40000000000 */
[----:B------:R-:W-:Y:S02]  /*18800*/  FSEL R86, R86, -INF , P3 ;  /* 0xff80000056567808 */ /* 0x000fe40001800000 */
[----:B------:R-:W-:Y:S02]  /*18810*/  I2FP.F32.S32 R6, R6 ;  /* 0x0000000600067245 */ /* 0x000fe40000201400 */
[----:B------:R-:W-:-:S02]  /*18820*/  I2FP.F32.S32 R5, R5 ;  /* 0x0000000500057245 */ /* 0x000fc40000201400 */
[----:B------:R-:W-:Y:S01]  /*18830*/  FSEL R86, R86, -INF , !P6 ;  /* 0xff80000056567808 */ /* 0x000fe20007000000 */
[C---:B------:R-:W-:Y:S01]  /*18840*/  FFMA.FTZ R6, -R242.reuse, R6, R87 ;  /* 0x00000006f2067223 */ /* 0x040fe20000010157 */
[----:B------:R-:W-:Y:S01]  /*18850*/  FSEL R7, R7, -INF , P1 ;  /* 0xff80000007077808 */ /* 0x000fe20000800000 */
[----:B------:R-:W-:Y:S01]  /*18860*/  FFMA.FTZ R87, -R242, R5, R85 ;  /* 0x00000005f2577223 */ /* 0x000fe20000010155 */
[----:B------:R-:W-:Y:S01]  /*18870*/  ISETP.GE.AND P0, PT, R4, R247, PT ;  /* 0x000000f70400720c */ /* 0x000fe20003f06270 */
[----:B------:R-:W-:Y:S01]  /*18880*/  VIADD R5, R220, 0xc8 ;  /* 0x000000c8dc057836 */ /* 0x000fe20000000000 */
[C---:B------:R-:W-:Y:S02]  /*18890*/  ISETP.GE.AND P3, PT, R4.reuse, R244, PT ;  /* 0x000000f40400720c */ /* 0x040fe40003f66270 */
[C---:B------:R-:W-:Y:S02]  /*188a0*/  ISETP.GE.AND P6, PT, R4.reuse, R246, PT ;  /* 0x000000f60400720c */ /* 0x040fe40003fc6270 */
[----:B------:R-:W-:-:S02]  /*188b0*/  ISETP.GE.AND P1, PT, R4, R245, PT ;  /* 0x000000f50400720c */ /* 0x000fc40003f26270 */
[--C-:B------:R-:W-:Y:S02]  /*188c0*/  IADD3 R98, PT, PT, R243, -0xd1, -R0.reuse ;  /* 0xffffff2ff3627810 */ /* 0x100fe40007ffe800 */
[--C-:B------:R-:W-:Y:S02]  /*188d0*/  IADD3 R4, PT, PT, R221, -0xc8, -R0.reuse ;  /* 0xffffff38dd047810 */ /* 0x100fe40007ffe800 */
[----:B------:R-:W-:Y:S02]  /*188e0*/  IADD3 R8, PT, PT, R243, -0xc8, -R0 ;  /* 0xffffff38f3087810 */ /* 0x000fe40007ffe800 */
[----:B------:R-:W-:Y:S02]  /*188f0*/  IABS R98, R98 ;  /* 0x0000006200627213 */ /* 0x000fe40000000000 */
[----:B------:R-:W-:Y:S02]  /*18900*/  IABS R4, R4 ;  /* 0x0000000400047213 */ /* 0x000fe40000000000 */
[----:B------:R-:W-:-:S02]  /*18910*/  FSEL R85, R7, -INF , !P5 ;  /* 0xff80000007557808 */ /* 0x000fc40006800000 */
[----:B------:R-:W-:Y:S02]  /*18920*/  IABS R7, R8 ;  /* 0x0000000800077213 */ /* 0x000fe40000000000 */
[----:B------:R-:W-:Y:S02]  /*18930*/  FSEL R87, R87, -INF , P0 ;  /* 0xff80000057577808 */ /* 0x000fe40000000000 */
[----:B------:R-:W-:Y:S02]  /*18940*/  I2FP.F32.S32 R98, R98 ;  /* 0x0000006200627245 */ /* 0x000fe40000201400 */
[----:B------:R-:W-:Y:S02]  /*18950*/  I2FP.F32.S32 R4, R4 ;  /* 0x0000000400047245 */ /* 0x000fe40000201400 */
[----:B------:R-:W-:Y:S01]  /*18960*/  FSEL R87, R87, -INF , !P3 ;  /* 0xff80000057577808 */ /* 0x000fe20005800000 */
[C---:B------:R-:W-:Y:S01]  /*18970*/  FFMA.FTZ R98, -R242.reuse, R98, R77 ;  /* 0x00000062f2627223 */ /* 0x040fe2000001014d */
[----:B------:R-:W-:Y:S01]  /*18980*/  I2FP.F32.S32 R7, R7 ;  /* 0x0000000700077245 */ /* 0x000fe20000201400 */
[----:B------:R-:W-:Y:S01]  /*18990*/  FFMA.FTZ R4, -R242, R4, R82 ;  /* 0x00000004f2047223 */ /* 0x000fe20000010152 */
[----:B------:R-:W-:Y:S01]  /*189a0*/  FSEL R6, R6, -INF , P6 ;  /* 0xff80000006067808 */ /* 0x000fe20003000000 */
[----:B------:R-:W2:Y:S01]  /*189b0*/  LD.E R77, desc[UR4][R164.64+0xdc] ;  /* 0x0000dc04a44d7980 */ /* 0x000ea2000c101900 */
        /* <DEDUP_REMOVED lines=13> */
[----:B------:R-:W-:Y:S01]  /*18a90*/  FSEL R82, R82, -INF , P5 ;  /* 0xff80000052527808 */ /* 0x000fe20002800000 */
[----:B------:R-:W-:Y:S01]  /*18aa0*/  FFMA.FTZ R5, -R242, R5, R83 ;  /* 0x00000005f2057223 */ /* 0x000fe20000010153 */
[----:B------:R-:W-:Y:S01]  /*18ab0*/  FSEL R4, R4, -INF , P3 ;  /* 0xff80000004047808 */ /* 0x000fe20001800000 */
[----:B------:R-:W-:Y:S01]  /*18ac0*/  FFMA.FTZ R83, -R242, R6, R81 ;  /* 0x00000006f2537223 */ /* 0x000fe20000010151 */
[----:B------:R-:W-:Y:S01]  /*18ad0*/  FSEL R82, R82, -INF , !P0 ;  /* 0xff80000052527808 */ /* 0x000fe20004000000 */
[----:B------:R-:W-:Y:S01]  /*18ae0*/  VIADD R6, R220, 0xd0 ;  /* 0x000000d0dc067836 */ /* 0x000fe20000000000 */
[----:B------:R-:W-:-:S02]  /*18af0*/  ISETP.GE.AND P1, PT, R7, R247, PT ;  /* 0x000000f70700720c */ /* 0x000fc40003f26270 */
[C---:B------:R-:W-:Y:S02]  /*18b00*/  ISETP.GE.AND P5, PT, R7.reuse, R244, PT ;  /* 0x000000f40700720c */ /* 0x040fe40003fa6270 */
[C---:B------:R-:W-:Y:S02]  /*18b10*/  ISETP.GE.AND P0, PT, R7.reuse, R246, PT ;  /* 0x000000f60700720c */ /* 0x040fe40003f06270 */
[----:B------:R-:W-:Y:S02]  /*18b20*/  ISETP.GE.AND P3, PT, R7, R245, PT ;  /* 0x000000f50700720c */ /* 0x000fe40003f66270 */
[--C-:B------:R-:W-:Y:S02]  /*18b30*/  IADD3 R7, PT, PT, R221, -0xd0, -R0.reuse ;  /* 0xffffff30dd077810 */ /* 0x100fe40007ffe800 */
[----:B------:R-:W-:Y:S02]  /*18b40*/  IADD3 R8, PT, PT, R243, -0xd0, -R0 ;  /* 0xffffff30f3087810 */ /* 0x000fe40007ffe800 */
[----:B------:R-:W-:-:S02]  /*18b50*/  FSEL R83, R83, -INF , P1 ;  /* 0xff80000053537808 */ /* 0x000fc40000800000 */
[----:B------:R-:W-:Y:S02]  /*18b60*/  IABS R7, R7 ;  /* 0x0000000700077213 */ /* 0x000fe40000000000 */
[----:B------:R-:W-:Y:S02]  /*18b70*/  FSEL R81, R4, -INF , !P6 ;  /* 0xff80000004517808 */ /* 0x000fe40007000000 */
[----:B------:R-:W-:Y:S02]  /*18b80*/  IABS R4, R8 ;  /* 0x0000000800047213 */ /* 0x000fe40000000000 */
[----:B------:R-:W-:Y:S02]  /*18b90*/  FSEL R83, R83, -INF , !P5 ;  /* 0xff80000053537808 */ /* 0x000fe40006800000 */
[----:B------:R-:W-:Y:S02]  /*18ba0*/  FSEL R5, R5, -INF , P0 ;  /* 0xff80000005057808 */ /* 0x000fe40000000000 */
[----:B------:R-:W-:-:S02]  /*18bb0*/  ISETP.GE.AND P6, PT, R6, R247, PT ;  /* 0x000000f70600720c */ /* 0x000fc40003fc6270 */
[C---:B------:R-:W-:Y:S02]  /*18bc0*/  ISETP.GE.AND P1, PT, R6.reuse, R244, PT ;  /* 0x000000f40600720c */ /* 0x040fe40003f26270 */
[----:B------:R-:W-:Y:S02]  /*18bd0*/  I2FP.F32.S32 R7, R7 ;  /* 0x0000000700077245 */ /* 0x000fe40000201400 */
[C---:B------:R-:W-:Y:S02]  /*18be0*/  ISETP.GE.AND P5, PT, R6.reuse, R246, PT ;  /* 0x000000f60600720c */ /* 0x040fe40003fa6270 */
[----:B------:R-:W-:Y:S01]  /*18bf0*/  ISETP.GE.AND P0, PT, R6, R245, PT ;  /* 0x000000f50600720c */ /* 0x000fe20003f06270 */
[----:B------:R-:W-:Y:S01]  /*18c00*/  FFMA.FTZ R7, -R242, R7, R78 ;  /* 0x00000007f2077223 */ /* 0x000fe2000001014e */
[----:B------:R-:W-:Y:S02]  /*18c10*/  I2FP.F32.S32 R4, R4 ;  /* 0x0000000400047245 */ /* 0x000fe40000201400 */
[----:B------:R-:W-:-:S02]  /*18c20*/  IADD3 R6, PT, PT, R221, -0xd1, -R0 ;  /* 0xffffff2fdd067810 */ /* 0x000fc40007ffe800 */
[----:B------:R-:W-:Y:S01]  /*18c30*/  FSEL R7, R7, -INF , P5 ;  /* 0xff80000007077808 */ /* 0x000fe20002800000 */
[----:B------:R-:W-:Y:S01]  /*18c40*/  FFMA.FTZ R78, -R242, R4, R76 ;  /* 0x00000004f24e7223 */ /* 0x000fe2000001014c */
[----:B------:R-:W-:Y:S01]  /*18c50*/  IABS R6, R6 ;  /* 0x0000000600067213 */ /* 0x000fe20000000000 */
[----:B------:R-:W-:Y:S01]  /*18c60*/  VIADD R4, R220, 0xd1 ;  /* 0x000000d1dc047836 */ /* 0x000fe20000000000 */
[----:B------:R-:W-:Y:S02]  /*18c70*/  FSEL R76, R5, -INF , !P3 ;  /* 0xff800000054c7808 */ /* 0x000fe40005800000 */
[----:B------:R-:W-:Y:S01]  /*18c80*/  FSEL R78, R78, -INF , P6 ;  /* 0xff8000004e4e7808 */ /* 0x000fe20003000000 */
[----:B------:R-:W-:Y:S01]  /*18c90*/  IMAD.MOV.U32 R5, RZ, RZ, R6 ;  /* 0x000000ffff057224 */ /* 0x000fe200078e0006 */
[----:B------:R-:W-:Y:S02]  /*18ca0*/  ISETP.GE.AND P3, PT, R4, R247, PT ;  /* 0x000000f70400720c */ /* 0x000fe40003f66270 */
[----:B------:R-:W-:-:S02]  /*18cb0*/  FSEL R78, R78, -INF , !P1 ;  /* 0xff8000004e4e7808 */ /* 0x000fc40004800000 */
[----:B------:R-:W-:Y:S02]  /*18cc0*/  I2FP.F32.S32 R5, R5 ;  /* 0x0000000500057245 */ /* 0x000fe40000201400 */
[C---:B------:R-:W-:Y:S02]  /*18cd0*/  ISETP.GE.AND P6, PT, R4.reuse, R244, PT ;  /* 0x000000f40400720c */ /* 0x040fe40003fc6270 */
[----:B------:R-:W-:Y:S01]  /*18ce0*/  ISETP.GE.AND P1, PT, R4, R246, PT ;  /* 0x000000f60400720c */ /* 0x000fe20003f26270 */
[----:B------:R-:W-:Y:S01]  /*18cf0*/  FFMA.FTZ R5, -R242, R5, R79 ;  /* 0x00000005f2057223 */ /* 0x000fe2000001014f */
[----:B------:R-:W-:Y:S02]  /*18d00*/  ISETP.GE.AND P5, PT, R4, R245, PT ;  /* 0x000000f50400720c */ /* 0x000fe40003fa6270 */
[--C-:B------:R-:W-:Y:S02]  /*18d10*/  IADD3 R4, PT, PT, R221, -0xd8, -R0.reuse ;  /* 0xffffff28dd047810 */ /* 0x100fe40007ffe800 */
[----:B------:R-:W-:-:S02]  /*18d20*/  IADD3 R8, PT, PT, R243, -0xd8, -R0 ;  /* 0xffffff28f3087810 */ /* 0x000fc40007ffe800 */
[----:B------:R-:W-:Y:S02]  /*18d30*/  IABS R4, R4 ;  /* 0x0000000400047213 */ /* 0x000fe40000000000 */
[----:B------:R-:W-:Y:S02]  /*18d40*/  FSEL R79, R7, -INF , !P0 ;  /* 0xff800000074f7808 */ /* 0x000fe40004000000 */
[----:B------:R-:W-:Y:S01]  /*18d50*/  IABS R7, R8 ;  /* 0x0000000800077213 */ /* 0x000fe20000000000 */
[----:B------:R-:W-:Y:S01]  /*18d60*/  VIADD R6, R220, 0xd8 ;  /* 0x000000d8dc067836 */ /* 0x000fe20000000000 */
[----:B------:R-:W-:Y:S02]  /*18d70*/  FSEL R98, R98, -INF , P3 ;  /* 0xff80000062627808 */ /* 0x000fe40001800000 */
[----:B------:R-:W-:Y:S02]  /*18d80*/  I2FP.F32.S32 R4, R4 ;  /* 0x0000000400047245 */ /* 0x000fe40000201400 */
[----:B------:R-:W-:-:S02]  /*18d90*/  I2FP.F32.S32 R7, R7 ;  /* 0x0000000700077245 */ /* 0x000fc40000201400 */
[----:B------:R-:W-:Y:S01]  /*18da0*/  FSEL R98, R98, -INF , !P6 ;  /* 0xff80000062627808 */ /* 0x000fe20007000000 */
[C---:B------:R-:W-:Y:S01]  /*18db0*/  FFMA.FTZ R4, -R242.reuse, R4, R74 ;  /* 0x00000004f2047223 */ /* 0x040fe2000001014a */
[----:B------:R-:W-:Y:S01]  /*18dc0*/  FSEL R5, R5, -INF , P1 ;  /* 0xff80000005057808 */ /* 0x000fe20000800000 */
[----:B------:R-:W-:Y:S01]  /*18dd0*/  FFMA.FTZ R74, -R242, R7, R72 ;  /* 0x00000007f24a7223 */ /* 0x000fe20000010148 */
[C---:B------:R-:W-:Y:S02]  /*18de0*/  ISETP.GE.AND P0, PT, R6.reuse, R247, PT ;  /* 0x000000f70600720c */ /* 0x040fe40003f06270 */
[C---:B------:R-:W-:Y:S02]  /*18df0*/  ISETP.GE.AND P3, PT, R6.reuse, R244, PT ;  /* 0x000000f40600720c */ /* 0x040fe40003f66270 */
[C---:B------:R-:W-:Y:S02]  /*18e00*/  ISETP.GE.AND P6, PT, R6.reuse, R246, PT ;  /* 0x000000f60600720c */ /* 0x040fe40003fc6270 */
[----:B------:R-:W-:-:S02]  /*18e10*/  ISETP.GE.AND P1, PT, R6, R245, PT ;  /* 0x000000f50600720c */ /* 0x000fc40003f26270 */
[--C-:B------:R-:W-:Y:S02]  /*18e20*/  IADD3 R6, PT, PT, R221, -0xd9, -R0.reuse ;  /* 0xffffff27dd067810 */ /* 0x100fe40007ffe800 */
[----:B------:R-:W-:Y:S01]  /*18e30*/  IADD3 R8, PT, PT, R243, -0xd9, -R0 ;  /* 0xffffff27f3087810 */ /* 0x000fe20007ffe800 */
[----:B------:R-:W-:Y:S01]  /*18e40*/  VIADD R7, R220, 0xd9 ;  /* 0x000000d9dc077836 */ /* 0x000fe20000000000 */
[----:B------:R-:W-:Y:S02]  /*18e50*/  IABS R6, R6 ;  /* 0x0000000600067213 */ /* 0x000fe40000000000 */
[----:B------:R-:W-:Y:S02]  /*18e60*/  FSEL R72, R5, -INF , !P5 ;  /* 0xff80000005487808 */ /* 0x000fe40006800000 */
[----:B------:R-:W-:Y:S02]  /*18e70*/  IABS R5, R8 ;  /* 0x0000000800057213 */ /* 0x000fe40000000000 */
[----:B------:R-:W-:-:S02]  /*18e80*/  FSEL R74, R74, -INF , P0 ;  /* 0xff8000004a4a7808 */ /* 0x000fc40000000000 */
[----:B------:R-:W-:Y:S02]  /*18e90*/  I2FP.F32.S32 R6, R6 ;  /* 0x0000000600067245 */ /* 0x000fe40000201400 */
[----:B------:R-:W-:Y:S02]  /*18ea0*/  FSEL R74, R74, -INF , !P3 ;  /* 0xff8000004a4a7808 */ /* 0x000fe40005800000 */
[----:B------:R-:W-:Y:S02]  /*18eb0*/  I2FP.F32.S32 R5, R5 ;  /* 0x0000000500057245 */ /* 0x000fe40000201400 */
[----:B------:R-:W-:Y:S02]  /*18ec0*/  FSEL R4, R4, -INF , P6 ;  /* 0xff80000004047808 */ /* 0x000fe40003000000 */
[C---:B------:R-:W-:Y:S02]  /*18ed0*/  ISETP.GE.AND P5, PT, R7.reuse, R247, PT ;  /* 0x000000f70700720c */ /* 0x040fe40003fa6270 */
[----:B------:R-:W-:-:S02]  /*18ee0*/  ISETP.GE.AND P0, PT, R7, R244, PT ;  /* 0x000000f40700720c */ /* 0x000fc40003f06270 */
[C---:B------:R-:W-:Y:S02]  /*18ef0*/  ISETP.GE.AND P3, PT, R7.reuse, R246, PT ;  /* 0x000000f60700720c */ /* 0x040fe40003f66270 */
[----:B------:R-:W-:Y:S02]  /*18f00*/  ISETP.GE.AND P6, PT, R7, R245, PT ;  /* 0x000000f50700720c */ /* 0x000fe40003fc6270 */
[--C-:B------:R-:W-:Y:S01]  /*18f10*/  IADD3 R7, PT, PT, R221, -0xe0, -R0.reuse ;  /* 0xffffff20dd077810 */ /* 0x100fe20007ffe800 */
[C---:B------:R-:W-:Y:S01]  /*18f20*/  FFMA.FTZ R6, -R242.reuse, R6, R75 ;  /* 0x00000006f2067223 */ /* 0x040fe2000001014b */
[----:B------:R-:W-:Y:S01]  /*18f30*/  IADD3 R8, PT, PT, R243, -0xe0, -R0 ;  /* 0xffffff20f3087810 */ /* 0x000fe20007ffe800 */
[----:B------:R-:W-:Y:S01]  /*18f40*/  FFMA.FTZ R75, -R242, R5, R73 ;  /* 0x00000005f24b7223 */ /* 0x000fe20000010149 */
[----:B------:R-:W-:Y:S02]  /*18f50*/  IABS R7, R7 ;  /* 0x0000000700077213 */ /* 0x000fe40000000000 */
[----:B------:R-:W-:-:S02]  /*18f60*/  FSEL R73, R4, -INF , !P1 ;  /* 0xff80000004497808 */ /* 0x000fc40004800000 */
[----:B------:R-:W-:Y:S01]  /*18f70*/  IABS R4, R8 ;  /* 0x0000000800047213 */ /* 0x000fe20000000000 */
[----:B------:R-:W-:Y:S01]  /*18f80*/  VIADD R5, R220, 0xe0 ;  /* 0x000000e0dc057836 */ /* 0x000fe20000000000 */
[----:B------:R-:W-:Y:S02]  /*18f90*/  I2FP.F32.S32 R7, R7 ;  /* 0x0000000700077245 */ /* 0x000fe40000201400 */
[----:B------:R-:W-:Y:S02]  /*18fa0*/  FSEL R75, R75, -INF , P5 ;  /* 0xff8000004b4b7808 */ /* 0x000fe40002800000 */
[----:B------:R-:W-:Y:S01]  /*18fb0*/  I2FP.F32.S32 R4, R4 ;  /* 0x0000000400047245 */ /* 0x000fe20000201400 */
[----:B------:R-:W-:Y:S01]  /*18fc0*/  FFMA.FTZ R7, -R242, R7, R70 ;  /* 0x00000007f2077223 */ /* 0x000fe20000010146 */
[----:B------:R-:W-:Y:S02]  /*18fd0*/  FSEL R75, R75, -INF , !P0 ;  /* 0xff8000004b4b7808 */ /* 0x000fe40004000000 */
[----:B------:R-:W-:Y:S01]  /*18fe0*/  FSEL R6, R6, -INF , P3 ;  /* 0xff80000006067808 */ /* 0x000fe20001800000 */
[----:B------:R-:W-:Y:S01]  /*18ff0*/  FFMA.FTZ R70, -R242, R4, R68 ;  /* 0x00000004f2467223 */ /* 0x000fe20000010144 */
[----:B------:R-:W-:-:S02]  /*19000*/  ISETP.GE.AND P1, PT, R5, R247, PT ;  /* 0x000000f70500720c */ /* 0x000fc40003f26270 */
[C---:B------:R-:W-:Y:S02]  /*19010*/  ISETP.GE.AND P5, PT, R5.reuse, R244, PT ;  /* 0x000000f40500720c */ /* 0x040fe40003fa6270 */
[C---:B------:R-:W-:Y:S02]  /*19020*/  ISETP.GE.AND P0, PT, R5.reuse, R246, PT ;  /* 0x000000f60500720c */ /* 0x040fe40003f06270 */
[----:B------:R-:W-:Y:S02]  /*19030*/  ISETP.GE.AND P3, PT, R5, R245, PT ;  /* 0x000000f50500720c */ /* 0x000fe40003f66270 */
[--C-:B------:R-:W-:Y:S02]  /*19040*/  IADD3 R5, PT, PT, R221, -0xe1, -R0.reuse ;  /* 0xffffff1fdd057810 */ /* 0x100fe40007ffe800 */
[----:B------:R-:W-:Y:S01]  /*19050*/  IADD3 R8, PT, PT, R243, -0xe1, -R0 ;  /* 0xffffff1ff3087810 */ /* 0x000fe20007ffe800 */
[----:B------:R-:W-:Y:S01]  /*19060*/  VIADD R4, R220, 0xe1 ;  /* 0x000000e1dc047836 */ /* 0x000fe20000000000 */
[----:B------:R-:W-:-:S02]  /*19070*/  IABS R5, R5 ;  /* 0x0000000500057213 */ /* 0x000fc40000000000 */
[----:B------:R-:W-:Y:S02]  /*19080*/  FSEL R68, R6, -INF , !P6 ;  /* 0xff80000006447808 */ /* 0x000fe40007000000 */
[----:B------:R-:W-:Y:S02]  /*19090*/  FSEL R70, R70, -INF , P1 ;  /* 0xff80000046467808 */ /* 0x000fe40000800000 */
[----:B------:R-:W-:Y:S02]  /*190a0*/  IABS R6, R8 ;  /* 0x0000000800067213 */ /* 0x000fe40000000000 */
[----:B------:R-:W-:Y:S02]  /*190b0*/  I2FP.F32.S32 R5, R5 ;  /* 0x0000000500057245 */ /* 0x000fe40000201400 */
[----:B------:R-:W-:Y:S02]  /*190c0*/  FSEL R70, R70, -INF , !P5 ;  /* 0xff80000046467808 */ /* 0x000fe40006800000 */
[----:B------:R-:W-:-:S02]  /*190d0*/  FSEL R7, R7, -INF , P0 ;  /* 0xff80000007077808 */ /* 0x000fc40000000000 */
[C---:B------:R-:W-:Y:S02]  /*190e0*/  ISETP.GE.AND P6, PT, R4.reuse, R247, PT ;  /* 0x000000f70400720c */ /* 0x040fe40003fc6270 */
[C---:B------:R-:W-:Y:S02]  /*190f0*/  ISETP.GE.AND P1, PT, R4.reuse, R244, PT ;  /* 0x000000f40400720c */ /* 0x040fe40003f26270 */
[C---:B------:R-:W-:Y:S02]  /*19100*/  ISETP.GE.AND P5, PT, R4.reuse, R246, PT ;  /* 0x000000f60400720c */ /* 0x040fe40003fa6270 */
[----:B------:R-:W-:Y:S02]  /*19110*/  I2FP.F32.S32 R6, R6 ;  /* 0x0000000600067245 */ /* 0x000fe40000201400 */
[----:B------:R-:W-:Y:S02]  /*19120*/  ISETP.GE.AND P0, PT, R4, R245, PT ;  /* 0x000000f50400720c */ /* 0x000fe40003f06270 */
[--C-:B------:R-:W-:Y:S01]  /*19130*/  IADD3 R4, PT, PT, R221, -0xe8, -R0.reuse ;  /* 0xffffff18dd047810 */ /* 0x100fe20007ffe800 */
[C---:B------:R-:W-:Y:S01]  /*19140*/  FFMA.FTZ R5, -R242.reuse, R5, R71 ;  /* 0x00000005f2057223 */ /* 0x040fe20000010147 */
[----:B------:R-:W-:Y:S01]  /*19150*/  FFMA.FTZ R71, -R242, R6, R69 ;  /* 0x00000006f2477223 */ /* 0x000fe20000010145 */
[----:B------:R-:W-:-:S02]  /*19160*/  IADD3 R9, PT, PT, R243, -0xe8, -R0 ;  /* 0xffffff18f3097810 */ /* 0x000fc40007ffe800 */
[----:B------:R-:W-:Y:S01]  /*19170*/  IABS R4, R4 ;  /* 0x0000000400047213 */ /* 0x000fe20000000000 */
[----:B------:R-:W-:Y:S01]  /*19180*/  VIADD R6, R220, 0xe8 ;  /* 0x000000e8dc067836 */ /* 0x000fe20000000000 */
[----:B------:R-:W-:Y:S02]  /*19190*/  IABS R9, R9 ;  /* 0x0000000900097213 */ /* 0x000fe40000000000 */
[----:B------:R-:W-:Y:S02]  /*191a0*/  I2FP.F32.S32 R4, R4 ;  /* 0x0000000400047245 */ /* 0x000fe40000201400 */
[----:B------:R-:W-:Y:S02]  /*191b0*/  IADD3 R8, PT, PT, R243, -0xe9, -R0 ;  /* 0xffffff17f3087810 */ /* 0x000fe40007ffe800 */
[----:B------:R-:W-:Y:S02]  /*191c0*/  FSEL R71, R71, -INF , P6 ;  /* 0xff80000047477808 */ /* 0x000fe40003000000 */
[----:B------:R-:W-:Y:S01]  /*191d0*/  FSEL R69, R7, -INF , !P3 ;  /* 0xff80000007457808 */ /* 0x000fe20005800000 */
[----:B------:R-:W-:Y:S01]  /*191e0*/  FFMA.FTZ R4, -R242, R4, R66 ;  /* 0x00000004f2047223 */ /* 0x000fe20000010142 */
[----:B------:R-:W-:-:S02]  /*191f0*/  I2FP.F32.S32 R9, R9 ;  /* 0x0000000900097245 */ /* 0x000fc40000201400 */
[----:B------:R-:W-:Y:S02]  /*19200*/  IADD3 R7, PT, PT, R221, -0xe9, -R0 ;  /* 0xffffff17dd077810 */ /* 0x000fe40007ffe800 */
[----:B------:R-:W-:Y:S02]  /*19210*/  IABS R8, R8 ;  /* 0x0000000800087213 */ /* 0x000fe40000000000 */
[----:B------:R-:W-:Y:S02]  /*19220*/  FSEL R71, R71, -INF , !P1 ;  /* 0xff80000047477808 */ /* 0x000fe40004800000 */
[----:B------:R-:W-:Y:S02]  /*19230*/  ISETP.GE.AND P1, PT, R6, R246, PT ;  /* 0x000000f60600720c */ /* 0x000fe40003f26270 */
[----:B------:R-:W-:Y:S01]  /*19240*/  FSEL R5, R5, -INF , P5 ;  /* 0xff80000005057808 */ /* 0x000fe20002800000 */
[----:B------:R-:W-:Y:S01]  /*19250*/  FFMA.FTZ R9, -R242, R9, R64 ;  /* 0x00000009f2097223 */ /* 0x000fe20000010140 */
[----:B------:R-:W-:-:S02]  /*19260*/  ISETP.GE.AND P3, PT, R6, R247, PT ;  /* 0x000000f70600720c */ /* 0x000fc40003f66270 */
[C---:B------:R-:W-:Y:S02]  /*19270*/  ISETP.GE.AND P6, PT, R6.reuse, R244, PT ;  /* 0x000000f40600720c */ /* 0x040fe40003fc6270 */
[----:B------:R-:W-:Y:S01]  /*19280*/  ISETP.GE.AND P5, PT, R6, R245, PT ;  /* 0x000000f50600720c */ /* 0x000fe20003fa6270 */
[----:B------:R-:W-:Y:S01]  /*19290*/  VIADD R6, R220, 0xe9 ;  /* 0x000000e9dc067836 */ /* 0x000fe20000000000 */
[----:B------:R-:W-:Y:S02]  /*192a0*/  IABS R7, R7 ;  /* 0x0000000700077213 */ /* 0x000fe40000000000 */
[----:B------:R-:W-:Y:S02]  /*192b0*/  I2FP.F32.S32 R8, R8 ;  /* 0x0000000800087245 */ /* 0x000fe40000201400 */
[----:B------:R-:W-:Y:S02]  /*192c0*/  FSEL R64, R5, -INF , !P0 ;  /* 0xff80000005407808 */ /* 0x000fe40004000000 */
[----:B------:R-:W-:-:S02]  /*192d0*/  FSEL R4, R4, -INF , P1 ;  /* 0xff80000004047808 */ /* 0x000fc40000800000 */
[----:B------:R-:W-:Y:S01]  /*192e0*/  FMNMX3.FTZ R5, R47, R2, R55, !PT ;  /* 0x000000022f057276 */ /* 0x000fe20007810037 */
[----:B------:R-:W-:Y:S01]  /*192f0*/  FFMA.FTZ R8, -R242, R8, R65 ;  /* 0x00000008f2087223 */ /* 0x000fe20000010141 */
[----:B------:R-:W-:Y:S02]  /*19300*/  I2FP.F32.S32 R7, R7 ;  /* 0x0000000700077245 */ /* 0x000fe40000201400 */
[----:B------:R-:W-:Y:S02]  /*19310*/  ISETP.GE.AND P0, PT, R6, R247, PT ;  /* 0x000000f70600720c */ /* 0x000fe40003f06270 */
[----:B------:R-:W-:Y:S02]  /*19320*/  FSEL R65, R4, -INF , !P5 ;  /* 0xff80000004417808 */ /* 0x000fe40006800000 */
[----:B------:R-:W-:Y:S01]  /*19330*/  FMNMX3.FTZ R4, R5, R38, R36, !PT ;  /* 0x0000002605047276 */ /* 0x000fe20007810024 */
[----:B------:R-:W-:Y:S01]  /*19340*/  FFMA.FTZ R7, -R242, R7, R67 ;  /* 0x00000007f2077223 */ /* 0x000fe20000010143 */
[----:B------:R-:W-:-:S02]  /*19350*/  FSEL R67, R8, -INF , P0 ;  /* 0xff80000008437808 */ /* 0x000fc40000000000 */
[----:B------:R-:W-:-:S04]  /*19360*/  FMNMX3.FTZ R8, R4, R34, R12, !PT ;  /* 0x0000002204087276 */ /* 0x000fc8000781000c */
[----:B------:R-:W-:Y:S01]  /*19370*/  FMNMX3.FTZ R8, R8, R32, R42, !PT ;  /* 0x0000002008087276 */ /* 0x000fe2000781002a */
[----:B------:R-:W-:Y:S01]  /*19380*/  FFMA.FTZ R52, -R242, R222, R52 ;  /* 0x000000def2347223 */ /* 0x000fe20000010134 */
[----:B------:R-:W-:Y:S02]  /*19390*/  IADD3 R4, PT, PT, R221, -0xf1, -R0 ;  /* 0xffffff0fdd047810 */ /* 0x000fe40007ffe800 */
[----:B------:R-:W-:Y:S02]  /*193a0*/  FMNMX3.FTZ R8, R8, R41, R40, !PT ;  /* 0x0000002908087276 */ /* 0x000fe40007810028 */
[----:B------:R-:W-:Y:S02]  /*193b0*/  ISETP.GE.AND P5, PT, R220, R247, PT ;  /* 0x000000f7dc00720c */ /* 0x000fe40003fa6270 */
[----:B------:R-:W-:Y:S02]  /*193c0*/  FSEL R9, R9, -INF , P3 ;  /* 0xff80000009097808 */ /* 0x000fe40001800000 */
[----:B------:R-:W-:-:S02]  /*193d0*/  FMNMX3.FTZ R8, R8, R218, R210, !PT ;  /* 0x000000da08087276 */ /* 0x000fc400078100d2 */
[----:B------:R-:W-:Y:S02]  /*193e0*/  IABS R4, R4 ;  /* 0x0000000400047213 */ /* 0x000fe40000000000 */
[-C--:B------:R-:W-:Y:S02]  /*193f0*/  ISETP.GE.AND P0, PT, R220, R244.reuse, PT ;  /* 0x000000f4dc00720c */ /* 0x080fe40003f06270 */
[----:B------:R-:W-:Y:S01]  /*19400*/  FSEL R52, R52, -INF , P5 ;  /* 0xff80000034347808 */ /* 0x000fe20002800000 */
[----:B------:R-:W-:Y:S01]  /*19410*/  VIADD R5, R220, 0xf0 ;  /* 0x000000f0dc057836 */ /* 0x000fe20000000000 */
[----:B------:R-:W-:Y:S02]  /*19420*/  FSEL R66, R9, -INF , !P6 ;  /* 0xff80000009427808 */ /* 0x000fe40007000000 */
[C---:B------:R-:W-:Y:S02]  /*19430*/  ISETP.GE.AND P3, PT, R6.reuse, R244, PT ;  /* 0x000000f40600720c */ /* 0x040fe40003f66270 */
[----:B------:R-:W-:-:S02]  /*19440*/  ISETP.GE.AND P6, PT, R6, R246, PT ;  /* 0x000000f60600720c */ /* 0x000fc40003fc6270 */
[----:B------:R-:W-:Y:S02]  /*19450*/  FMNMX3.FTZ R8, R8, R209, R208, !PT ;  /* 0x000000d108087276 */ /* 0x000fe400078100d0 */
[----:B------:R-:W-:Y:S02]  /*19460*/  I2FP.F32.S32 R9, R4 ;  /* 0x0000000400097245 */ /* 0x000fe40000201400 */
[----:B------:R-:W-:Y:S02]  /*19470*/  FSEL R4, R52, -INF , !P0 ;  /* 0xff80000034047808 */ /* 0x000fe40004000000 */
[----:B------:R-:W-:Y:S02]  /*19480*/  FSEL R67, R67, -INF , !P3 ;  /* 0xff80000043437808 */ /* 0x000fe40005800000 */
[----:B------:R-:W-:Y:S02]  /*19490*/  FSEL R7, R7, -INF , P6 ;  /* 0xff80000007077808 */ /* 0x000fe40003000000 */
[----:B------:R-:W-:-:S02]  /*194a0*/  FMNMX3.FTZ R8, R8, R207, R150, !PT ;  /* 0x000000cf08087276 */ /* 0x000fc40007810096 */
        /* <DEDUP_REMOVED lines=12> */
[----:B------:R-:W-:Y:S02]  /*19570*/  ISETP.GE.AND P1, PT, R6, R245, PT ;  /* 0x000000f50600720c */ /* 0x000fe40003f26270 */
[----:B------:R-:W-:Y:S02]  /*19580*/  FMNMX3.FTZ R11, R11, R213, R214, !PT ;  /* 0x000000d50b0b7276 */ /* 0x000fe400078100d6 */
[----:B------:R-:W-:Y:S02]  /*19590*/  IADD3 R6, PT, PT, R221, -0xf0, -R0 ;  /* 0xffffff10dd067810 */ /* 0x000fe40007ffe800 */
[----:B------:R-:W-:Y:S02]  /*195a0*/  FMNMX3.FTZ R8, R8, R182, R186, !PT ;  /* 0x000000b608087276 */ /* 0x000fe400078100ba */
[----:B------:R-:W-:Y:S02]  /*195b0*/  FMNMX3.FTZ R11, R11, R211, R203, !PT ;  /* 0x000000d30b0b7276 */ /* 0x000fe400078100cb */
[----:B------:R-:W-:-:S02]  /*195c0*/  IABS R6, R6 ;  /* 0x0000000600067213 */ /* 0x000fc40000000000 */
[----:B------:R-:W-:Y:S02]  /*195d0*/  FMNMX3.FTZ R8, R8, R187, R198, !PT ;  /* 0x000000bb08087276 */ /* 0x000fe400078100c6 */
[----:B------:R-:W-:Y:S02]  /*195e0*/  FMNMX3.FTZ R11, R11, R201, R202, !PT ;  /* 0x000000c90b0b7276 */ /* 0x000fe400078100ca */
[----:B------:R-:W-:Y:S02]  /*195f0*/  I2FP.F32.S32 R6, R6 ;  /* 0x0000000600067245 */ /* 0x000fe40000201400 */
[----:B------:R-:W-:Y:S02]  /*19600*/  FMNMX3.FTZ R8, R8, R197, R199, !PT ;  /* 0x000000c508087276 */ /* 0x000fe400078100c7 */
[----:B------:R-:W-:Y:S01]  /*19610*/  FMNMX3.FTZ R11, R11, R144, R154, !PT ;  /* 0x000000900b0b7276 */ /* 0x000fe2000781009a */
[----:B------:R-:W-:Y:S01]  /*19620*/  FFMA.FTZ R6, -R242, R6, R62 ;  /* 0x00000006f2067223 */ /* 0x000fe2000001013e */
[----:B------:R-:W-:-:S02]  /*19630*/  FMNMX3.FTZ R8, R8, R200, R188, !PT ;  /* 0x000000c808087276 */ /* 0x000fc400078100bc */
[----:B------:R-:W-:Y:S01]  /*19640*/  FMNMX3.FTZ R11, R11, R155, R156, !PT ;  /* 0x0000009b0b0b7276 */ /* 0x000fe2000781009c */
[----:B------:R-:W-:Y:S01]  /*19650*/  VIADD R10, R220, 0xf1 ;  /* 0x000000f1dc0a7836 */ /* 0x000fe20000000000 */
[----:B------:R-:W-:Y:S02]  /*19660*/  FMNMX3.FTZ R8, R8, R185, R184, !PT ;  /* 0x000000b908087276 */ /* 0x000fe400078100b8 */
[----:B------:R-:W-:Y:S02]  /*19670*/  FSEL R6, R6, -INF , P5 ;  /* 0xff80000006067808 */ /* 0x000fe40002800000 */
[----:B------:R-:W-:Y:S01]  /*19680*/  FMNMX3.FTZ R11, R11, R158, R175, !PT ;  /* 0x0000009e0b0b7276 */ /* 0x000fe200078100af */
[----:B------:R-:W-:Y:S01]  /*19690*/  FFMA.FTZ R9, -R242, R9, R63 ;  /* 0x00000009f2097223 */ /* 0x000fe2000001013f */
[----:B------:R-:W-:Y:S02]  /*196a0*/  FMNMX3.FTZ R8, R8, R181, R172, !PT ;  /* 0x000000b508087276 */ /* 0x000fe400078100ac */
[----:B------:R-:W-:-:S02]  /*196b0*/  IADD3 R5, PT, PT, R221, -0xf8, -R0 ;  /* 0xffffff08dd057810 */ /* 0x000fc40007ffe800 */
[----:B------:R-:W-:Y:S02]  /*196c0*/  FSEL R63, R7, -INF , !P1 ;  /* 0xff800000073f7808 */ /* 0x000fe40004800000 */
[----:B------:R-:W-:Y:S02]  /*196d0*/  FSEL R62, R6, -INF , !P0 ;  /* 0xff800000063e7808 */ /* 0x000fe40004000000 */
[----:B------:R-:W-:Y:S02]  /*196e0*/  ISETP.GE.AND P0, PT, R10, R246, PT ;  /* 0x000000f60a00720c */ /* 0x000fe40003f06270 */
[----:B------:R-:W-:Y:S02]  /*196f0*/  FMNMX3.FTZ R7, R11, R178, R179, !PT ;  /* 0x000000b20b077276 */ /* 0x000fe400078100b3 */
[----:B------:R-:W-:Y:S02]  /*19700*/  FMNMX3.FTZ R8, R8, R160, R159, !PT ;  /* 0x000000a008087276 */ /* 0x000fe4000781009f */
[----:B------:R-:W-:-:S02]  /*19710*/  IABS R5, R5 ;  /* 0x0000000500057213 */ /* 0x000fc40000000000 */
[----:B------:R-:W-:Y:S02]  /*19720*/  FSEL R9, R9, -INF , P0 ;  /* 0xff80000009097808 */ /* 0x000fe40000000000 */
[----:B------:R-:W-:Y:S02]  /*19730*/  FMNMX3.FTZ R7, R7, R180, R189, !PT ;  /* 0x000000b407077276 */ /* 0x000fe400078100bd */
[C---:B------:R-:W-:Y:S02]  /*19740*/  ISETP.GE.AND P1, PT, R10.reuse, R247, PT ;  /* 0x000000f70a00720c */ /* 0x040fe40003f26270 */
[C---:B------:R-:W-:Y:S02]  /*19750*/  ISETP.GE.AND P5, PT, R10.reuse, R244, PT ;  /* 0x000000f40a00720c */ /* 0x040fe40003fa6270 */
[----:B------:R-:W-:Y:S02]  /*19760*/  ISETP.GE.AND P0, PT, R10, R245, PT ;  /* 0x000000f50a00720c */ /* 0x000fe40003f06270 */
[----:B------:R-:W-:Y:S01]  /*19770*/  FMNMX3.FTZ R10, R8, R157, R145, !PT ;  /* 0x0000009d080a7276 */ /* 0x000fe20007810091 */
[----:B------:R-:W-:Y:S01]  /*19780*/  VIADD R6, R220, 0xf8 ;  /* 0x000000f8dc067836 */ /* 0x000fe20000000000 */
[----:B------:R-:W-:-:S02]  /*19790*/  I2FP.F32.S32 R5, R5 ;  /* 0x0000000500057245 */ /* 0x000fc40000201400 */
[----:B------:R-:W-:Y:S02]  /*197a0*/  FMNMX3.FTZ R7, R7, R191, R193, !PT ;  /* 0x000000bf07077276 */ /* 0x000fe400078100c1 */
[----:B------:R-:W-:Y:S02]  /*197b0*/  FSEL R101, R9, -INF , !P0 ;  /* 0xff80000009657808 */ /* 0x000fe40004000000 */
        /* <DEDUP_REMOVED lines=17> */
[----:B------:R-:W-:Y:S02]  /*198d0*/  IADD3 R8, PT, PT, R243, -0xf0, -R0 ;  /* 0xffffff10f3087810 */ /* 0x000fe40007ffe800 */
[----:B------:R-:W-:Y:S01]  /*198e0*/  FMNMX3.FTZ R5, R5, R72, R73, !PT ;  /* 0x0000004805057276 */ /* 0x000fe20007810049 */
[----:B------:R-:W-:Y:S01]  /*198f0*/  VIADD R220, R220, 0xf9 ;  /* 0x000000f9dcdc7836 */ /* 0x000fe20000000000 */
[----:B------:R-:W-:Y:S02]  /*19900*/  I2FP.F32.S32 R221, R221 ;  /* 0x000000dd00dd7245 */ /* 0x000fe40000201400 */
[----:B------:R-:W-:Y:S02]  /*19910*/  ISETP.GE.AND P0, PT, R6, R245, PT ;  /* 0x000000f50600720c */ /* 0x000fe40003f06270 */
[----:B------:R-:W-:Y:S02]  /*19920*/  FMNMX3.FTZ R9, R7, R146, R46, !PT ;  /* 0x0000009207097276 */ /* 0x000fe4000781002e */
[----:B------:R-:W-:-:S02]  /*19930*/  IABS R8, R8 ;  /* 0x0000000800087213 */ /* 0x000fc40000000000 */
[----:B------:R-:W-:Y:S01]  /*19940*/  FMNMX3.FTZ R5, R5, R68, R69, !PT ;  /* 0x0000004405057276 */ /* 0x000fe20007810045 */
[----:B------:R-:W-:Y:S01]  /*19950*/  FFMA.FTZ R59, -R242, R221, R59 ;  /* 0x000000ddf23b7223 */ /* 0x000fe2000001013b */
[----:B------:R-:W-:Y:S02]  /*19960*/  FSEL R99, R99, -INF , !P0 ;  /* 0xff80000063637808 */ /* 0x000fe40004000000 */
[----:B------:R-:W-:Y:S02]  /*19970*/  FMNMX3.FTZ R9, R9, R100, R96, !PT ;  /* 0x0000006409097276 */ /* 0x000fe40007810060 */
[----:B------:R-:W-:Y:S02]  /*19980*/  ISETP.GE.AND P0, PT, R220, R246, PT ;  /* 0x000000f6dc00720c */ /* 0x000fe40003f06270 */
[----:B------:R-:W-:Y:S02]  /*19990*/  I2FP.F32.S32 R8, R8 ;  /* 0x0000000800087245 */ /* 0x000fe40000201400 */
[----:B------:R-:W-:-:S02]  /*199a0*/  FMNMX3.FTZ R5, R5, R64, R65, !PT ;  /* 0x0000004005057276 */ /* 0x000fc40007810041 */
[----:B------:R-:W-:Y:S02]  /*199b0*/  FMNMX3.FTZ R9, R9, R97, R94, !PT ;  /* 0x0000006109097276 */ /* 0x000fe4000781005e */
[----:B------:R-:W-:Y:S01]  /*199c0*/  FSEL R59, R59, -INF , P0 ;  /* 0xff8000003b3b7808 */ /* 0x000fe20000000000 */
[----:B------:R-:W-:Y:S01]  /*199d0*/  FFMA.FTZ R60, -R242, R8, R60 ;  /* 0x00000008f23c7223 */ /* 0x000fe2000001013c */
[----:B------:R-:W-:Y:S02]  /*199e0*/  ISETP.GE.AND P0, PT, R220, R245, PT ;  /* 0x000000f5dc00720c */ /* 0x000fe40003f06270 */
[----:B------:R-:W-:Y:S02]  /*199f0*/  FMNMX3.FTZ R5, R5, R63, R62, !PT ;  /* 0x0000003f05057276 */ /* 0x000fe4000781003e */
[C-C-:B------:R-:W-:Y:S02]  /*19a00*/  IADD3 R8, PT, PT, R243.reuse, -0xf1, -R0.reuse ;  /* 0xffffff0ff3087810 */ /* 0x140fe40007ffe800 */
[----:B------:R-:W-:-:S02]  /*19a10*/  IADD3 R7, PT, PT, R243, -0xf8, -R0 ;  /* 0xffffff08f3077810 */ /* 0x000fc40007ffe800 */
[----:B------:R-:W-:Y:S02]  /*19a20*/  FMNMX3.FTZ R9, R9, R95, R90, !PT ;  /* 0x0000005f09097276 */ /* 0x000fe4000781005a */
[----:B------:R-:W-:Y:S02]  /*19a30*/  IADD3 R0, PT, PT, R243, -0xf9, -R0 ;  /* 0xffffff07f3007810 */ /* 0x000fe40007ffe800 */
[----:B------:R-:W-:Y:S02]  /*19a40*/  FSEL R102, R59, -INF , !P0 ;  /* 0xff8000003b667808 */ /* 0x000fe40004000000 */
[----:B------:R-:W-:Y:S02]  /*19a50*/  FMNMX3.FTZ R5, R5, R101, R99, !PT ;  /* 0x0000006505057276 */ /* 0x000fe40007810063 */
[----:B------:R-:W-:Y:S02]  /*19a60*/  FMNMX3.FTZ R9, R9, R91, R86, !PT ;  /* 0x0000005b09097276 */ /* 0x000fe40007810056 */
[----:B------:R-:W-:-:S02]  /*19a70*/  IABS R0, R0 ;  /* 0x0000000000007213 */ /* 0x000fc40000000000 */
[----:B------:R-:W-:Y:S02]  /*19a80*/  FMNMX.FTZ R5, R102, R5, !PT ;  /* 0x0000000566057209 */ /* 0x000fe40007810000 */
[----:B------:R-:W-:Y:S02]  /*19a90*/  FMNMX3.FTZ R9, R9, R87, R82, !PT ;  /* 0x0000005709097276 */ /* 0x000fe40007810052 */
[----:B------:R-:W-:Y:S02]  /*19aa0*/  IABS R8, R8 ;  /* 0x0000000800087213 */ /* 0x000fe40000000000 */
[----:B------:R-:W-:Y:S02]  /*19ab0*/  IABS R7, R7 ;  /* 0x0000000700077213 */ /* 0x000fe40000000000 */
[----:B------:R-:W-:Y:S02]  /*19ac0*/  I2FP.F32.S32 R10, R0 ;  /* 0x00000000000a7245 */ /* 0x000fe40000201400 */
[----:B------:R-:W1:Y:S01]  /*19ad0*/  SHFL.BFLY PT, R0, R5, 0x2, 0x1f ;  /* 0x0c401f0005007f89 */ /* 0x000e6200000e0000 */
[----:B------:R-:W-:-:S02]  /*19ae0*/  FMNMX3.FTZ R9, R9, R83, R78, !PT ;  /* 0x0000005309097276 */ /* 0x000fc4000781004e */
[----:B------:R-:W-:Y:S02]  /*19af0*/  I2FP.F32.S32 R8, R8 ;  /* 0x0000000800087245 */ /* 0x000fe40000201400 */
[----:B------:R-:W-:Y:S02]  /*19b00*/  I2FP.F32.S32 R7, R7 ;  /* 0x0000000700077245 */ /* 0x000fe40000201400 */
[----:B------:R-:W-:Y:S01]  /*19b10*/  FMNMX3.FTZ R9, R9, R98, R74, !PT ;  /* 0x0000006209097276 */ /* 0x000fe2000781004a */
[----:B------:R-:W-:Y:S01]  /*19b20*/  FFMA.FTZ R8, -R242, R8, R61 ;  /* 0x00000008f2087223 */ /* 0x000fe2000001013d */
[----:B------:R-:W-:Y:S01]  /*19b30*/  FSEL R60, R60, -INF , P3 ;  /* 0xff8000003c3c7808 */ /* 0x000fe20001800000 */
[----:B------:R-:W-:Y:S01]  /*19b40*/  FFMA.FTZ R7, -R242, R7, R56 ;  /* 0x00000007f2077223 */ /* 0x000fe20000010138 */
[----:B------:R-:W-:Y:S02]  /*19b50*/  ISETP.GE.AND P0, PT, R6, R247, PT ;  /* 0x000000f70600720c */ /* 0x000fe40003f06270 */
[----:B------:R-:W-:Y:S01]  /*19b60*/  FMNMX3.FTZ R9, R9, R75, R70, !PT ;  /* 0x0000004b09097276 */ /* 0x000fe20007810046 */
[----:B------:R-:W-:Y:S01]  /*19b70*/  FFMA.FTZ R10, -R242, R10, R57 ;  /* 0x0000000af20a7223 */ /* 0x000fe20000010139 */
[----:B------:R-:W-:-:S02]  /*19b80*/  FSEL R112, R60, -INF , !P6 ;  /* 0xff8000003c707808 */ /* 0x000fc40007000000 */
[-C--:B------:R-:W-:Y:S02]  /*19b90*/  ISETP.GE.AND P3, PT, R6, R244.reuse, PT ;  /* 0x000000f40600720c */ /* 0x080fe40003f66270 */
[----:B------:R-:W-:Y:S02]  /*19ba0*/  ISETP.GE.AND P6, PT, R220, R247, PT ;  /* 0x000000f7dc00720c */ /* 0x000fe40003fc6270 */
[----:B------:R-:W-:Y:S02]  /*19bb0*/  FSEL R8, R8, -INF , P1 ;  /* 0xff80000008087808 */ /* 0x000fe40000800000 */
[----:B------:R-:W-:Y:S02]  /*19bc0*/  FSEL R7, R7, -INF , P0 ;  /* 0xff80000007077808 */ /* 0x000fe40000000000 */
[----:B------:R-:W-:Y:S02]  /*19bd0*/  FMNMX3.FTZ R9, R9, R71, R66, !PT ;  /* 0x0000004709097276 */ /* 0x000fe40007810042 */
[----:B------:R-:W-:-:S02]  /*19be0*/  ISETP.GE.AND P1, PT, R220, R244, PT ;  /* 0x000000f4dc00720c */ /* 0x000fc40003f26270 */
[----:B------:R-:W-:Y:S02]  /*19bf0*/  FSEL R10, R10, -INF , P6 ;  /* 0xff8000000a0a7808 */ /* 0x000fe40003000000 */
[----:B------:R-:W-:Y:S02]  /*19c00*/  FSEL R111, R8, -INF , !P5 ;  /* 0xff800000086f7808 */ /* 0x000fe40006800000 */
[----:B------:R-:W-:Y:S02]  /*19c10*/  FSEL R109, R7, -INF , !P3 ;  /* 0xff800000076d7808 */ /* 0x000fe40005800000 */
[----:B------:R-:W-:Y:S02]  /*19c20*/  FMNMX3.FTZ R6, R9, R67, R112, !PT ;  /* 0x0000004309067276 */ /* 0x000fe40007810070 */
[----:B------:R-:W-:Y:S02]  /*19c30*/  FSEL R107, R10, -INF , !P1 ;  /* 0xff8000000a6b7808 */ /* 0x000fe40004800000 */
[----:B------:R-:W-:-:S02]  /*19c40*/  FMNMX3.FTZ R6, R6, R111, R109, !PT ;  /* 0x0000006f06067276 */ /* 0x000fc4000781006d */
[----:B-1----:R-:W-:Y:S02]  /*19c50*/  FMNMX.FTZ R7, R5, R0, !PT ;  /* 0x0000000005077209 */ /* 0x002fe40007810000 */
[----:B------:R-:W-:-:S05]  /*19c60*/  FMNMX.FTZ R5, R107, R6, !PT ;  /* 0x000000066b057209 */ /* 0x000fca0007810000 */
[----:B------:R-:W1:Y:S04]  /*19c70*/  SHFL.BFLY PT, R6, R5, 0x2, 0x1f ;  /* 0x0c401f0005067f89 */ /* 0x000e6800000e0000 */
[----:B------:R-:W3:Y:S01]  /*19c80*/  SHFL.BFLY PT, R0, R7, 0x1, 0x1f ;  /* 0x0c201f0007007f89 */ /* 0x000ee200000e0000 */
[----:B------:R-:W4:Y:S01]  /*19c90*/  S2UR UR6, SR_CgaCtaId ;  /* 0x00000000000679c3 */ /* 0x000f220000008800 */
[----:B------:R-:W-:Y:S01]  /*19ca0*/  UMOV UR7, 0x400 ;  /* 0x0000040000077882 */ /* 0x000fe20000000000 */
[----:B-1----:R-:W-:Y:S02]  /*19cb0*/  FMNMX.FTZ R6, R5, R6, !PT ;  /* 0x0000000605067209 */ /* 0x002fe40007810000 */
[----:B---3--:R-:W-:-:S03]  /*19cc0*/  FMNMX.FTZ R0, R7, R0, !PT ;  /* 0x0000000007007209 */ /* 0x008fc60007810000 */
[----:B------:R-:W1:Y:S01]  /*19cd0*/  SHFL.BFLY PT, R5, R6, 0x1, 0x1f ;  /* 0x0c201f0006057f89 */ /* 0x000e6200000e0000 */
[----:B------:R-:W-:Y:S01]  /*19ce0*/  FSETP.NEU.FTZ.AND P0, PT, R0, -INF , PT ;  /* 0xff8000000000780b */ /* 0x000fe20003f1d000 */
[----:B--2---:R-:W-:Y:S01]  /*19cf0*/  FMUL.FTZ R108, R77, R0 ;  /* 0x000000004d6c7220 */ /* 0x004fe20000410000 */
[----:B----4-:R-:W-:-:S04]  /*19d00*/  ULEA UR6, UR6, UR7, 0x18 ;  /* 0x0000000706067291 */ /* 0x010fc8000f8ec0ff */
[----:B------:R-:W-:-:S05]  /*19d10*/  FSEL R108, R108, RZ, P0 ;  /* 0x000000ff6c6c7208 */ /* 0x000fca0000000000 */
[----:B------:R-:W-:Y:S01]  /*19d20*/  FFMA.FTZ R106, R47, R77, -R108 ;  /* 0x0000004d2f6a7223 */ /* 0x000fe2000001086c */
[----:B------:R-:W-:-:S04]  /*19d30*/  LOP3.LUT R47, R14, 0x200, R15, 0xf8, !PT ;  /* 0x000002000e2f7812 */ /* 0x000fc800078ef80f */
[----:B------:R-:W-:Y:S01]  /*19d40*/  LEA R114, R47, UR6, 0x1 ;  /* 0x000000062f727c11 */ /* 0x000fe2000f8e08ff */
[----:B------:R-:W-:Y:S01]  /*19d50*/  FFMA.FTZ R105, R2, R77, -R108 ;  /* 0x0000004d02697223 */ /* 0x000fe2000001086c */
[----:B-1----:R-:W-:-:S03]  /*19d60*/  FMNMX.FTZ R2, R6, R5, !PT ;  /* 0x0000000506027209 */ /* 0x002fc60007810000 */
[----:B------:R-:W-:Y:S02]  /*19d70*/  IMAD.IADD R113, R205, 0x1, R114 ;  /* 0x00000001cd717824 */ /* 0x000fe400078e0272 */
[-CC-:B------:R-:W-:Y:S01]  /*19d80*/  FFMA.FTZ R104, R55, R77.reuse, -R108.reuse ;  /* 0x0000004d37687223 */ /* 0x180fe2000001086c */
[----:B------:R-:W-:Y:S01]  /*19d90*/  FFMA.FTZ R103, R38, R77, -R108 ;  /* 0x0000004d26677223 */ /* 0x000fe2000001086c */
[----:B------:R-:W-:Y:S01]  /*19da0*/  FSETP.NEU.FTZ.AND P0, PT, R2, -INF , PT ;  /* 0xff8000000200780b */ /* 0x000fe20003f1d000 */
[----:B------:R-:W-:Y:S01]  /*19db0*/  FMUL.FTZ R110, R77, R2 ;  /* 0x000000024d6e7220 */ /* 0x000fe20000410000 */
[----:B------:R-:W1:Y:S01]  /*19dc0*/  LDSM.16.MT88.4 R28, [R113+0xa000] ;  /* 0x00a00000711c783b */ /* 0x000e620000004200 */
[----:B------:R-:W-:-:S03]  /*19dd0*/  IMAD.IADD R119, R48, 0x1, R114 ;  /* 0x0000000130777824 */ /* 0x000fc600078e0272 */
[----:B------:R-:W-:Y:S01]  /*19de0*/  FSEL R110, R110, RZ, P0 ;  /* 0x000000ff6e6e7208 */ /* 0x000fe20000000000 */
[----:B------:R-:W-:Y:S02]  /*19df0*/  IMAD.IADD R60, R205, 0x1, R119 ;  /* 0x00000001cd3c7824 */ /* 0x000fe400078e0277 */
[-C--:B------:R-:W-:Y:S01]  /*19e00*/  FFMA.FTZ R61, R36, R77.reuse, -R108 ;  /* 0x0000004d243d7223 */ /* 0x080fe2000001086c */
[----:B------:R-:W-:Y:S01]  /*19e10*/  LDSM.16.MT88.4 R20, [R119+0xa000] ;  /* 0x00a000007714783b */ /* 0x000fe20000004200 */
[-CC-:B------:R-:W-:Y:S01]  /*19e20*/  FFMA.FTZ R118, R4, R77.reuse, -R110.reuse ;  /* 0x0000004d04767223 */ /* 0x180fe2000001086e */
[-CC-:B------:R-:W-:Y:S01]  /*19e30*/  FFMA.FTZ R117, R54, R77.reuse, -R110.reuse ;  /* 0x0000004d36757223 */ /* 0x180fe2000001086e */
[-CC-:B------:R-:W-:Y:S01]  /*19e40*/  FFMA.FTZ R116, R53, R77.reuse, -R110.reuse ;  /* 0x0000004d35747223 */ /* 0x180fe2000001086e */
[-CC-:B------:R-:W-:Y:S01]  /*19e50*/  FFMA.FTZ R115, R13, R77.reuse, -R110.reuse ;  /* 0x0000004d0d737223 */ /* 0x180fe2000001086e */
[----:B------:R-:W2:Y:S04]  /*19e60*/  LDSM.16.MT88.4 R4, [R114+0xa000] ;  /* 0x00a000007204783b */ /* 0x000ea80000004200 */
[----:B------:R-:W3:Y:S01]  /*19e70*/  LDSM.16.MT88.4 R36, [R60+0xa000] ;  /* 0x00a000003c24783b */ /* 0x000ee20000004200 */
[----:B------:R-:W-:Y:S01]  /*19e80*/  MUFU.EX2 R106, R106 ;  /* 0x0000006a006a7308 */ /* 0x000fe20000000800 */
[-CC-:B------:R-:W-:Y:S01]  /*19e90*/  FFMA.FTZ R128, R51, R77.reuse, -R110.reuse ;  /* 0x0000004d33807223 */ /* 0x180fe2000001086e */
[-CC-:B------:R-:W-:Y:S01]  /*19ea0*/  FFMA.FTZ R127, R50, R77.reuse, -R110.reuse ;  /* 0x0000004d327f7223 */ /* 0x180fe2000001086e */
[-C--:B------:R-:W-:Y:S01]  /*19eb0*/  FFMA.FTZ R126, R49, R77.reuse, -R110 ;  /* 0x0000004d317e7223 */ /* 0x080fe2000001086e */
[-CC-:B------:R-:W-:Y:S01]  /*19ec0*/  FFMA.FTZ R124, R34, R77.reuse, -R108.reuse ;  /* 0x0000004d227c7223 */ /* 0x180fe2000001086c */
[----:B------:R-:W4:Y:S03]  /*19ed0*/  LDSM.16.MT88.4 R48, [R113+0xa800] ;  /* 0x00a800007130783b */ /* 0x000f260000004200 */
[----:B------:R-:W5:Y:S01]  /*19ee0*/  MUFU.EX2 R105, R105 ;  /* 0x0000006900697308 */ /* 0x000f620000000800 */
[-CC-:B------:R-:W-:Y:S01]  /*19ef0*/  FFMA.FTZ R123, R12, R77.reuse, -R108.reuse ;  /* 0x0000004d0c7b7223 */ /* 0x180fe2000001086c */
[-C--:B------:R-:W-:Y:S01]  /*19f00*/  FFMA.FTZ R122, R32, R77.reuse, -R108 ;  /* 0x0000004d207a7223 */ /* 0x080fe2000001086c */
[----:B------:R-:W4:Y:S05]  /*19f10*/  LDSM.16.MT88.4 R56, [R114+0xa800] ;  /* 0x00a800007238783b */ /* 0x000f2a0000004200 */
[----:B------:R-:W-:Y:S08]  /*19f20*/  MUFU.EX2 R104, R104 ;  /* 0x0000006800687308 */ /* 0x000ff00000000800 */
[----:B------:R-:W1:Y:S01]  /*19f30*/  MUFU.EX2 R103, R103 ;  /* 0x0000006700677308 */ /* 0x000e620000000800 */
[-C--:B------:R-:W-:Y:S01]  /*19f40*/  FFMA.FTZ R125, R43, R77.reuse, -R110 ;  /* 0x0000004d2b7d7223 */ /* 0x080fe2000001086e */
[-CC-:B------:R-:W-:Y:S01]  /*19f50*/  FFMA.FTZ R121, R42, R77.reuse, -R108.reuse ;  /* 0x0000004d2a797223 */ /* 0x180fe2000001086c */
[-CC-:B------:R-:W-:Y:S01]  /*19f60*/  FFMA.FTZ R120, R41, R77.reuse, -R108.reuse ;  /* 0x0000004d29787223 */ /* 0x180fe2000001086c */
[----:B------:R-:W-:Y:S01]  /*19f70*/  FFMA.FTZ R129, R40, R77, -R108 ;  /* 0x0000004d28817223 */ /* 0x000fe2000001086c */
[----:B------:R-:W4:Y:S03]  /*19f80*/  LDSM.16.MT88.4 R52, [R119+0xa800] ;  /* 0x00a800007734783b */ /* 0x000f260000004200 */
[----:B------:R-:W-:Y:S08]  /*19f90*/  MUFU.EX2 R118, R118 ;  /* 0x0000007600767308 */ /* 0x000ff00000000800 */
[----:B------:R-:W2:Y:S08]  /*19fa0*/  MUFU.EX2 R117, R117 ;  /* 0x0000007500757308 */ /* 0x000eb00000000800 */
[----:B------:R-:W-:Y:S08]  /*19fb0*/  MUFU.EX2 R116, R116 ;  /* 0x0000007400747308 */ /* 0x000ff00000000800 */
[----:B------:R-:W3:Y:S01]  /*19fc0*/  MUFU.EX2 R115, R115 ;  /* 0x0000007300737308 */ /* 0x000ee20000000800 */
[----:B-----5:R-:W-:Y:S01]  /*19fd0*/  F2FP.F16.F32.PACK_AB R13, R105, R106 ;  /* 0x0000006a690d723e */ /* 0x020fe200000000ff */
[----:B------:R-:W5:Y:S01]  /*19fe0*/  LDSM.16.MT88.4 R40, [R60+0xa800] ;  /* 0x00a800003c28783b */ /* 0x000f620000004200 */
[----:B-1----:R-:W-:-:S02]  /*19ff0*/  F2FP.F16.F32.PACK_AB R15, R103, R104 ;  /* 0x00000068670f723e */ /* 0x002fc400000000ff */
        /* <DEDUP_REMOVED lines=22> */
[C---:B----4-:R-:W-:Y:S08]  /*1a160*/  HMMA.16816.F32 R32, R36.reuse, R48, R32 ;  /* 0x000000302420723c */ /* 0x050ff00000001820 */
        /* <DEDUP_REMOVED lines=18> */
[C---:B------:R-:W-:Y:S08]  /*1a290*/  HMMA.16816.F32 R24, R36.reuse, R52, R24 ;  /* 0x000000342418723c */ /* 0x040ff00000001818 */
[C---:B------:R-:W-:Y:S01]  /*1a2a0*/  HMMA.16816.F32 R20, R36.reuse, R54, R20 ;  /* 0x000000362414723c */ /* 0x040fe20000001814 */
[----:B------:R-:W3:Y:S07]  /*1a2b0*/  LDSM.16.MT88.4 R52, [R119+0xb000] ;  /* 0x00b000007734783b */ /* 0x000eee0000004200 */
[C---:B-----5:R-:W-:Y:S08]  /*1a2c0*/  HMMA.16816.F32 R16, R36.reuse, R40, R16 ;  /* 0x000000282410723c */ /* 0x060ff00000001810 */
        /* <DEDUP_REMOVED lines=224> */
[----:B------:R-:W-:-:S07]  /*1b0d0*/  F2FP.F16.F32.PACK_AB R55, R157, R159 ;  /* 0x0000009f9d37723e */ /* 0x000fce00000000ff */
[----:B--2---:R-:W-:Y:S01]  /*1b0e0*/  HMMA.16816.F32 R16, R36, R40, R16 ;  /* 0x000000282410723c */ /* 0x004fe20000001810 */
        /* <DEDUP_REMOVED lines=27> */
[----:B----4-:R-:W-:-:S02]  /*1b2a0*/  F2FP.F16.F32.PACK_AB R41, R136, R145 ;  /* 0x000000918829723e */ /* 0x010fc400000000ff */
[----:B--2---:R-:W-:-:S05]  /*1b2b0*/  F2FP.F16.F32.PACK_AB R40, R100, R46 ;  /* 0x0000002e6428723e */ /* 0x004fca00000000ff */
[----:B------:R-:W-:Y:S01]  /*1b2c0*/  HMMA.16816.F32 R20, R52, R42, R20 ;  /* 0x0000002a3414723c */ /* 0x000fe20000001814 */
[----:B------:R-:W-:-:S07]  /*1b2d0*/  F2FP.F16.F32.PACK_AB R43, R92, R135 ;  /* 0x000000875c2b723e */ /* 0x000fce00000000ff */
[----:B------:R-:W-:Y:S01]  /*1b2e0*/  HMMA.16816.F32 R16, R52, R36, R16 ;  /* 0x000000243410723c */ /* 0x000fe20000001810 */
[----:B---3--:R-:W-:-:S07]  /*1b2f0*/  F2FP.F16.F32.PACK_AB R42, R97, R96 ;  /* 0x00000060612a723e */ /* 0x008fce00000000ff */
[----:B------:R-:W-:Y:S01]  /*1b300*/  HMMA.16816.F32 R12, R52, R38, R12 ;  /* 0x00000026340c723c */ /* 0x000fe2000000180c */
[----:B------:R-:W1:Y:S04]  /*1b310*/  LDSM.16.MT88.4 R36, [R119+0xf000] ;  /* 0x00f000007724783b */ /* 0x000e680000004200 */
[----:B------:R-:W2:Y:S01]  /*1b320*/  LDSM.16.MT88.4 R52, [R60+0xf000] ;  /* 0x00f000003c34783b */ /* 0x000ea20000004200 */
[----:B------:R-:W-:Y:S02]  /*1b330*/  FADD.FTZ R105, R106, R105 ;  /* 0x000000696a697221 */ /* 0x000fe40000010000 */
[----:B------:R-:W-:Y:S01]  /*1b340*/  HMMA.16816.F32 R8, R40, R48, R8 ;  /* 0x000000302808723c */ /* 0x000fe20000001808 */
[----:B------:R-:W-:Y:S01]  /*1b350*/  FADD.FTZ R117, R118, R117 ;  /* 0x0000007576757221 */ /* 0x000fe20000010000 */
[----:B------:R-:W-:-:S06]  /*1b360*/  FADD.FTZ R105, R104, R105 ;  /* 0x0000006968697221 */ /* 0x000fcc0000010000 */
[C---:B------:R-:W-:Y:S01]  /*1b370*/  HMMA.16816.F32 R4, R40.reuse, R50, R4 ;  /* 0x000000322804723c */ /* 0x040fe20000001804 */
[----:B------:R-:W3:Y:S01]  /*1b380*/  LDSM.16.MT88.4 R48, [R114+0xf800] ;  /* 0x00f800007230783b */ /* 0x000ee20000004200 */
        /* <DEDUP_REMOVED lines=17> */
[----:B------:R-:W4:Y:S01]  /*1b4a0*/  MUFU.EX2 R88, R88 ;  /* 0x0000005800587308 */ /* 0x000f220000000800 */
[----:B------:R-:W-:Y:S01]  /*1b4b0*/  HMMA.16816.F32 R28, R40, R58, R28 ;  /* 0x0000003a281c723c */ /* 0x000fe2000000181c */
[----:B------:R-:W5:Y:S01]  /*1b4c0*/  LDSM.16.MT88.4 R56, [R113+0xf800] ;  /* 0x00f800007138783b */ /* 0x000f620000004200 */
[----:B------:R-:W-:-:S05]  /*1b4d0*/  FADD.FTZ R123, R123, R61 ;  /* 0x0000003d7b7b7221 */ /* 0x000fca0000010000 */
[----:B------:R-:W-:Y:S01]  /*1b4e0*/  MUFU.EX2 R89, R89 ;  /* 0x0000005900597308 */ /* 0x000fe20000000800 */
[----:B------:R-:W-:-:S07]  /*1b4f0*/  FADD.FTZ R127, R126, R127 ;  /* 0x0000007f7e7f7221 */ /* 0x000fce0000010000 */
[----:B------:R-:W3:Y:S08]  /*1b500*/  MUFU.EX2 R84, R84 ;  /* 0x0000005400547308 */ /* 0x000ef00000000800 */
[----:B------:R-:W-:Y:S08]  /*1b510*/  MUFU.EX2 R94, R94 ;  /* 0x0000005e005e7308 */ /* 0x000ff00000000800 */
[----:B------:R-:W5:Y:S08]  /*1b520*/  MUFU.EX2 R95, R95 ;  /* 0x0000005f005f7308 */ /* 0x000f700000000800 */
[----:B------:R-:W-:Y:S08]  /*1b530*/  MUFU.EX2 R90, R90 ;  /* 0x0000005a005a7308 */ /* 0x000ff00000000800 */
        /* <DEDUP_REMOVED lines=12> */
[C---:B--2---:R-:W-:Y:S08]  /*1b600*/  HMMA.16816.F32 R16, R40.reuse, R52, R16 ;  /* 0x000000342810723c */ /* 0x044ff00000001810 */
[----:B------:R-:W-:Y:S01]  /*1b610*/  HMMA.16816.F32 R12, R40, R54, R12 ;  /* 0x00000036280c723c */ /* 0x000fe2000000180c */
[----:B----4-:R-:W-:Y:S01]  /*1b620*/  F2FP.F16.F32.PACK_AB R41, R88, R93 ;  /* 0x0000005d5829723e */ /* 0x010fe200000000ff */
[----:B------:R-:W2:Y:S01]  /*1b630*/  LDSM.16.MT88.4 R52, [R60+0xf800] ;  /* 0x00f800003c34783b */ /* 0x000ea20000004200 */
[----:B---3--:R-:W-:-:S02]  /*1b640*/  F2FP.F16.F32.PACK_AB R43, R84, R89 ;  /* 0x00000059542b723e */ /* 0x008fc400000000ff */
[----:B-----5:R-:W-:Y:S02]  /*1b650*/  F2FP.F16.F32.PACK_AB R40, R95, R94 ;  /* 0x0000005e5f28723e */ /* 0x020fe400000000ff */
        /* <DEDUP_REMOVED lines=10> */
[-C--:B------:R-:W-:Y:S01]  /*1b700*/  FFMA.FTZ R201, R86, R77.reuse, -R110 ;  /* 0x0000004d56c97223 */ /* 0x080fe2000001086e */
[-CC-:B------:R-:W-:Y:S01]  /*1b710*/  FFMA.FTZ R85, R85, R77.reuse, -R108.reuse ;  /* 0x0000004d55557223 */ /* 0x180fe2000001086c */
[-CC-:B------:R-:W-:Y:S01]  /*1b720*/  FFMA.FTZ R80, R80, R77.reuse, -R108.reuse ;  /* 0x0000004d50507223 */ /* 0x180fe2000001086c */
[-CC-:B------:R-:W-:Y:S01]  /*1b730*/  FFMA.FTZ R81, R81, R77.reuse, -R108.reuse ;  /* 0x0000004d51517223 */ /* 0x180fe2000001086c */
[-C--:B------:R-:W-:Y:S01]  /*1b740*/  FFMA.FTZ R76, R76, R77.reuse, -R108 ;  /* 0x0000004d4c4c7223 */ /* 0x080fe2000001086c */
        /* <DEDUP_REMOVED lines=10> */
[----:B------:R-:W-:-:S03]  /*1b7f0*/  FADD.FTZ R140, R150, R140 ;  /* 0x0000008c968c7221 */ /* 0x000fc60000010000 */
[----:B------:R-:W-:Y:S01]  /*1b800*/  HMMA.16816.F32 R28, R40, R58, R28 ;  /* 0x0000003a281c723c */ /* 0x000fe2000000181c */
[----:B------:R-:W5:Y:S03]  /*1b810*/  LDSM.16.MT88.4 R56, [R113+0x10000] ;  /* 0x010000007138783b */ /* 0x000f660000004200 */
[----:B------:R-:W-:Y:S01]  /*1b820*/  MUFU.EX2 R81, R81 ;  /* 0x0000005100517308 */ /* 0x000fe20000000800 */
[----:B------:R-:W-:-:S07]  /*1b830*/  FADD.FTZ R154, R154, R143 ;  /* 0x0000008f9a9a7221 */ /* 0x000fce0000010000 */
[----:B------:R-:W3:Y:S01]  /*1b840*/  MUFU.EX2 R76, R76 ;  /* 0x0000004c004c7308 */ /* 0x000ee20000000800 */
[----:B------:R-:W-:-:S07]  /*1b850*/  FADD.FTZ R140, R149, R140 ;  /* 0x0000008c958c7221 */ /* 0x000fce0000010000 */
[----:B------:R-:W-:Y:S08]  /*1b860*/  MUFU.EX2 R201, R201 ;  /* 0x000000c900c97308 */ /* 0x000ff00000000800 */
[----:B------:R-:W5:Y:S08]  /*1b870*/  MUFU.EX2 R86, R86 ;  /* 0x0000005600567308 */ /* 0x000f700000000800 */
[----:B------:R-:W-:Y:S08]  /*1b880*/  MUFU.EX2 R82, R82 ;  /* 0x0000005200527308 */ /* 0x000ff00000000800 */
[----:B------:R-:W5:Y:S01]  /*1b890*/  MUFU.EX2 R83, R83 ;  /* 0x0000005300537308 */ /* 0x000f620000000800 */
[----:B------:R-:W-:Y:S01]  /*1b8a0*/  FADD.FTZ R154, R155, R154 ;  /* 0x0000009a9b9a7221 */ /* 0x000fe20000010000 */
[----:B------:R-:W-:Y:S01]  /*1b8b0*/  FADD.FTZ R151, R151, R140 ;  /* 0x0000008c97977221 */ /* 0x000fe20000010000 */
[C---:B-1----:R-:W-:Y:S08]  /*1b8c0*/  HMMA.16816.F32 R24, R40.reuse, R36, R24 ;  /* 0x000000242818723c */ /* 0x042ff00000001818 */
[----:B------:R-:W-:Y:S01]  /*1b8d0*/  HMMA.16816.F32 R20, R40, R38, R20 ;  /* 0x000000262814723c */ /* 0x000fe20000001814 */
[----:B------:R-:W-:Y:S01]  /*1b8e0*/  FADD.FTZ R156, R156, R154 ;  /* 0x0000009a9c9c7221 */ /* 0x000fe20000010000 */
[----:B------:R-:W-:Y:S01]  /*1b8f0*/  FADD.FTZ R151, R153, R151 ;  /* 0x0000009799977221 */ /* 0x000fe20000010000 */
[----:B------:R-:W-:Y:S02]  /*1b900*/  LDSM.16.MT88.4 R36, [R119+0x10000] ;  /* 0x010000007724783b */ /* 0x000fe40000004200 */
[----:B------:R-:W-:-:S03]  /*1b910*/  FADD.FTZ R156, R158, R156 ;  /* 0x0000009c9e9c7221 */ /* 0x000fc60000010000 */
[----:B--2---:R-:W-:Y:S01]  /*1b920*/  HMMA.16816.F32 R16, R40, R52, R16 ;  /* 0x000000342810723c */ /* 0x004fe20000001810 */
[----:B------:R-:W-:Y:S01]  /*1b930*/  FADD.FTZ R162, R162, R151 ;  /* 0x00000097a2a27221 */ /* 0x000fe20000010000 */
[----:B------:R-:W-:-:S06]  /*1b940*/  FADD.FTZ R175, R175, R156 ;  /* 0x0000009cafaf7221 */ /* 0x000fcc0000010000 */
[----:B------:R-:W-:Y:S01]  /*1b950*/  HMMA.16816.F32 R12, R40, R54, R12 ;  /* 0x00000036280c723c */ /* 0x000fe2000000180c */
[----:B----4-:R-:W-:Y:S01]  /*1b960*/  F2FP.F16.F32.PACK_AB R41, R80, R85 ;  /* 0x000000555029723e */ /* 0x010fe200000000ff */
[----:B------:R-:W-:Y:S01]  /*1b970*/  FADD.FTZ R162, R161, R162 ;  /* 0x000000a2a1a27221 */ /* 0x000fe20000010000 */
[----:B---3--:R-:W-:Y:S01]  /*1b980*/  F2FP.F16.F32.PACK_AB R43, R76, R81 ;  /* 0x000000514c2b723e */ /* 0x008fe200000000ff */
[----:B------:R-:W-:Y:S01]  /*1b990*/  FADD.FTZ R175, R178, R175 ;  /* 0x000000afb2af7221 */ /* 0x000fe20000010000 */
[----:B-----5:R-:W-:Y:S01]  /*1b9a0*/  F2FP.F16.F32.PACK_AB R40, R86, R201 ;  /* 0x000000c95628723e */ /* 0x020fe200000000ff */
[-C--:B------:R-:W-:Y:S01]  /*1b9b0*/  FFMA.FTZ R79, R79, R77.reuse, -R108 ;  /* 0x0000004d4f4f7223 */ /* 0x080fe2000001086c */
[----:B------:R-:W-:Y:S01]  /*1b9c0*/  F2FP.F16.F32.PACK_AB R42, R83, R82 ;  /* 0x00000052532a723e */ /* 0x000fe200000000ff */
[----:B------:R-:W-:Y:S01]  /*1b9d0*/  FADD.FTZ R163, R163, R162 ;  /* 0x000000a2a3a37221 */ /* 0x000fe20000010000 */
[----:B------:R-:W-:Y:S01]  /*1b9e0*/  FADD.FTZ R179, R179, R175 ;  /* 0x000000afb3b37221 */ /* 0x000fe20000010000 */
[----:B------:R-:W-:Y:S04]  /*1b9f0*/  LDSM.16.MT88.4 R52, [R114+0x10800] ;  /* 0x010800007234783b */ /* 0x000fe80000004200 */
[C---:B------:R-:W-:Y:S01]  /*1ba00*/  HMMA.16816.F32 R8, R40.reuse, R48, R8 ;  /* 0x000000302808723c */ /* 0x040fe20000001808 */
[----:B------:R-:W-:Y:S01]  /*1ba10*/  FADD.FTZ R163, R171, R163 ;  /* 0x000000a3aba37221 */ /* 0x000fe20000010000 */
[-CC-:B------:R-:W-:Y:S01]  /*1ba20*/  FFMA.FTZ R72, R72, R77.reuse, -R108.reuse ;  /* 0x0000004d48487223 */ /* 0x180fe2000001086c */
[-CC-:B------:R-:W-:Y:S01]  /*1ba30*/  FFMA.FTZ R73, R73, R77.reuse, -R108.reuse ;  /* 0x0000004d49497223 */ /* 0x180fe2000001086c */
[-CC-:B------:R-:W-:Y:S01]  /*1ba40*/  FFMA.FTZ R68, R68, R77.reuse, -R108.reuse ;  /* 0x0000004d44447223 */ /* 0x180fe2000001086c */
[-CC-:B------:R-:W-:Y:S01]  /*1ba50*/  FFMA.FTZ R69, R69, R77.reuse, -R108.reuse ;  /* 0x0000004d45457223 */ /* 0x180fe2000001086c */
[-CC-:B------:R-:W-:Y:S01]  /*1ba60*/  FFMA.FTZ R64, R64, R77.reuse, -R108.reuse ;  /* 0x0000004d40407223 */ /* 0x180fe2000001086c */
[-C--:B------:R-:W-:Y:S01]  /*1ba70*/  FFMA.FTZ R65, R65, R77.reuse, -R108 ;  /* 0x0000004d41417223 */ /* 0x080fe2000001086c */
[C---:B------:R-:W-:Y:S01]  /*1ba80*/  HMMA.16816.F32 R4, R40.reuse, R50, R4 ;  /* 0x000000322804723c */ /* 0x040fe20000001804 */
[----:B------:R-:W1:Y:S01]  /*1ba90*/  LDSM.16.MT88.4 R48, [R60+0x10000] ;  /* 0x010000003c30783b */ /* 0x000e620000004200 */
        /* <DEDUP_REMOVED lines=9> */
[-CC-:B------:R-:W-:Y:S01]  /*1bb30*/  FFMA.FTZ R56, R78, R77.reuse, -R110.reuse ;  /* 0x0000004d4e387223 */ /* 0x180fe2000001086e */
[-CC-:B------:R-:W-:Y:S01]  /*1bb40*/  FFMA.FTZ R57, R98, R77.reuse, -R110.reuse ;  /* 0x0000004d62397223 */ /* 0x180fe2000001086e */
[----:B------:R-:W-:Y:S01]  /*1bb50*/  FADD.FTZ R186, R186, R183 ;  /* 0x000000b7baba7221 */ /* 0x000fe20000010000 */
[----:B------:R-:W-:Y:S01]  /*1bb60*/  FADD.FTZ R193, R193, R189 ;  /* 0x000000bdc1c17221 */ /* 0x000fe20000010000 */
[-CC-:B------:R-:W-:Y:S01]  /*1bb70*/  FFMA.FTZ R67, R67, R77.reuse, -R110.reuse ;  /* 0x0000004d43437223 */ /* 0x180fe2000001086e */
[----:B------:R-:W-:Y:S01]  /*1bb80*/  HMMA.16816.F32 R28, R40, R58, R28 ;  /* 0x0000003a281c723c */ /* 0x000fe2000000181c */
[-CC-:B------:R-:W-:Y:S01]  /*1bb90*/  FFMA.FTZ R58, R74, R77.reuse, -R110.reuse ;  /* 0x0000004d4a3a7223 */ /* 0x180fe2000001086e */
[-C--:B------:R-:W-:Y:S01]  /*1bba0*/  FFMA.FTZ R59, R75, R77.reuse, -R110 ;  /* 0x0000004d4b3b7223 */ /* 0x080fe2000001086e */
[----:B------:R-:W-:Y:S01]  /*1bbb0*/  FADD.FTZ R186, R187, R186 ;  /* 0x000000babbba7221 */ /* 0x000fe20000010000 */
[----:B------:R-:W-:Y:S01]  /*1bbc0*/  FADD.FTZ R193, R196, R193 ;  /* 0x000000c1c4c17221 */ /* 0x000fe20000010000 */
[----:B------:R-:W-:Y:S01]  /*1bbd0*/  MUFU.EX2 R79, R79 ;  /* 0x0000004f004f7308 */ /* 0x000fe20000000800 */
[----:B------:R-:W-:Y:S01]  /*1bbe0*/  FFMA.FTZ R87, R99, R77, -R108 ;  /* 0x0000004d63577223 */ /* 0x000fe2000001086c */
[----:B------:R-:W-:Y:S01]  /*1bbf0*/  FADD.FTZ R186, R198, R186 ;  /* 0x000000bac6ba7221 */ /* 0x000fe20000010000 */
[----:B------:R-:W-:Y:S01]  /*1bc00*/  FADD.FTZ R195, R195, R193 ;  /* 0x000000c1c3c37221 */ /* 0x000fe20000010000 */
[----:B------:R-:W-:Y:S04]  /*1bc10*/  LDSM.16.MT88.4 R140, [R119+0x11800] ;  /* 0x01180000778c783b */ /* 0x000fe80000004200 */
[----:B------:R-:W2:Y:S01]  /*1bc20*/  MUFU.EX2 R72, R72 ;  /* 0x0000004800487308 */ /* 0x000ea20000000800 */
[----:B------:R-:W-:-:S07]  /*1bc30*/  FADD.FTZ R197, R197, R186 ;  /* 0x000000bac5c57221 */ /* 0x000fce0000010000 */
[----:B------:R-:W-:Y:S01]  /*1bc40*/  MUFU.EX2 R73, R73 ;  /* 0x0000004900497308 */ /* 0x000fe20000000800 */
[----:B------:R-:W-:-:S07]  /*1bc50*/  FADD.FTZ R195, R192, R195 ;  /* 0x000000c3c0c37221 */ /* 0x000fce0000010000 */
[----:B------:R-:W-:Y:S08]  /*1bc60*/  MUFU.EX2 R68, R68 ;  /* 0x0000004400447308 */ /* 0x000ff00000000800 */
[----:B------:R-:W-:Y:S08]  /*1bc70*/  MUFU.EX2 R56, R56 ;  /* 0x0000003800387308 */ /* 0x000ff00000000800 */
[----:B------:R-:W3:Y:S08]  /*1bc80*/  MUFU.EX2 R57, R57 ;  /* 0x0000003900397308 */ /* 0x000ef00000000800 */
[----:B------:R-:W-:Y:S08]  /*1bc90*/  MUFU.EX2 R58, R58 ;  /* 0x0000003a003a7308 */ /* 0x000ff00000000800 */
[----:B------:R-:W4:Y:S01]  /*1bca0*/  MUFU.EX2 R59, R59 ;  /* 0x0000003b003b7308 */ /* 0x000f220000000800 */
[----:B------:R-:W-:Y:S01]  /*1bcb0*/  FADD.FTZ R197, R199, R197 ;  /* 0x000000c5c7c57221 */ /* 0x000fe20000010000 */
[----:B------:R-:W-:Y:S01]  /*1bcc0*/  FADD.FTZ R194, R194, R195 ;  /* 0x000000c3c2c27221 */ /* 0x000fe20000010000 */
[----:B-1----:R-:W-:Y:S02]  /*1bcd0*/  HMMA.16816.F32 R16, R40, R48, R16 ;  /* 0x000000302810723c */ /* 0x002fe40000001810 */
[----:B------:R-:W-:Y:S01]  /*1bce0*/  FADD.FTZ R200, R200, R197 ;  /* 0x000000c5c8c87221 */ /* 0x000fe20000010000 */
[----:B------:R-:W-:Y:S01]  /*1bcf0*/  FADD.FTZ R194, R190, R194 ;  /* 0x000000c2bec27221 */ /* 0x000fe20000010000 */
[----:B--2---:R-:W-:-:S02]  /*1bd00*/  F2FP.F16.F32.PACK_AB R49, R72, R79 ;  /* 0x0000004f4831723e */ /* 0x004fc400000000ff */
[----:B---3--:R-:W-:Y:S02]  /*1bd10*/  F2FP.F16.F32.PACK_AB R48, R57, R56 ;  /* 0x000000383930723e */ /* 0x008fe400000000ff */
[C---:B------:R-:W-:Y:S01]  /*1bd20*/  HMMA.16816.F32 R12, R40.reuse, R50, R12 ;  /* 0x00000032280c723c */ /* 0x040fe2000000180c */
[----:B------:R-:W-:Y:S01]  /*1bd30*/  F2FP.F16.F32.PACK_AB R51, R68, R73 ;  /* 0x000000494433723e */ /* 0x000fe200000000ff */
[----:B------:R-:W-:Y:S01]  /*1bd40*/  FADD.FTZ R200, R188, R200 ;  /* 0x000000c8bcc87221 */ /* 0x000fe20000010000 */
[----:B------:R-:W-:Y:S01]  /*1bd50*/  FADD.FTZ R177, R177, R194 ;  /* 0x000000c2b1b17221 */ /* 0x000fe20000010000 */
[----:B----4-:R-:W-:Y:S02]  /*1bd60*/  F2FP.F16.F32.PACK_AB R50, R59, R58 ;  /* 0x0000003a3b32723e */ /* 0x010fe400000000ff */
[----:B------:R-:W-:Y:S02]  /*1bd70*/  FADD.FTZ R185, R185, R200 ;  /* 0x000000c8b9b97221 */ /* 0x000fe40000010000 */
[----:B------:R-:W-:Y:S01]  /*1bd80*/  HMMA.16816.F32 R24, R40, R36, R24 ;  /* 0x000000242818723c */ /* 0x000fe20000001818 */
[----:B------:R-:W-:Y:S01]  /*1bd90*/  FADD.FTZ R177, R174, R177 ;  /* 0x000000b1aeb17221 */ /* 0x000fe20000010000 */
[----:B------:R-:W-:-:S06]  /*1bda0*/  FADD.FTZ R185, R184, R185 ;  /* 0x000000b9b8b97221 */ /* 0x000fcc0000010000 */
[----:B------:R-:W-:Y:S01]  /*1bdb0*/  HMMA.16816.F32 R20, R40, R38, R20 ;  /* 0x000000262814723c */ /* 0x000fe20000001814 */
[----:B------:R-:W1:Y:S01]  /*1bdc0*/  LDSM.16.MT88.4 R36, [R113+0x10800] ;  /* 0x010800007124783b */ /* 0x000e620000004200 */
[----:B------:R-:W-:-:S03]  /*1bdd0*/  FADD.FTZ R176, R176, R177 ;  /* 0x000000b1b0b07221 */ /* 0x000fc60000010000 */
[----:B------:R-:W2:Y:S03]  /*1bde0*/  LDSM.16.MT88.4 R40, [R119+0x10800] ;  /* 0x010800007728783b */ /* 0x000ea60000004200 */
        /* <DEDUP_REMOVED lines=18> */
[----:B------:R-:W-:Y:S01]  /*1bf10*/  FADD.FTZ R145, R136, R145 ;  /* 0x0000009188917221 */ /* 0x000fe20000010000 */
[C---:B-1----:R-:W-:Y:S05]  /*1bf20*/  HMMA.16816.F32 R32, R48.reuse, R36, R32 ;  /* 0x000000243020723c */ /* 0x042fea0000001820 */
[----:B------:R-:W-:Y:S01]  /*1bf30*/  MUFU.EX2 R65, R65 ;  /* 0x0000004100417308 */ /* 0x000fe20000000800 */
[----:B------:R-:W-:Y:S01]  /*1bf40*/  FADD.FTZ R100, R100, R146 ;  /* 0x0000009264647221 */ /* 0x000fe20000010000 */
[----:B------:R-:W-:Y:S01]  /*1bf50*/  FADD.FTZ R135, R135, R145 ;  /* 0x0000009187877221 */ /* 0x000fe20000010000 */
[----:B------:R-:W-:Y:S01]  /*1bf60*/  HMMA.16816.F32 R28, R48, R38, R28 ;  /* 0x00000026301c723c */ /* 0x000fe2000000181c */
[----:B------:R-:W1:Y:S01]  /*1bf70*/  LDSM.16.MT88.4 R36, [R114+0x11000] ;  /* 0x011000007224783b */ /* 0x000e620000004200 */
[----:B------:R-:W-:Y:S01]  /*1bf80*/  FADD.FTZ R100, R96, R100 ;  /* 0x0000006460647221 */ /* 0x000fe20000010000 */
[----:B------:R-:W-:-:S02]  /*1bf90*/  FADD.FTZ R135, R92, R135 ;  /* 0x000000875c877221 */ /* 0x000fc40000010000 */
[----:B------:R-:W-:Y:S01]  /*1bfa0*/  MUFU.EX2 R70, R70 ;  /* 0x0000004600467308 */ /* 0x000fe20000000800 */
[----:B------:R-:W-:Y:S01]  /*1bfb0*/  FADD.FTZ R97, R97, R100 ;  /* 0x0000006461617221 */ /* 0x000fe20000010000 */
[----:B------:R-:W-:Y:S01]  /*1bfc0*/  FADD.FTZ R93, R93, R135 ;  /* 0x000000875d5d7221 */ /* 0x000fe20000010000 */
[C---:B--2---:R-:W-:Y:S05]  /*1bfd0*/  HMMA.16816.F32 R24, R48.reuse, R40, R24 ;  /* 0x000000283018723c */ /* 0x044fea0000001818 */
[----:B------:R-:W-:Y:S01]  /*1bfe0*/  MUFU.EX2 R71, R71 ;  /* 0x0000004700477308 */ /* 0x000fe20000000800 */
[----:B------:R-:W-:Y:S02]  /*1bff0*/  FADD.FTZ R97, R94, R97 ;  /* 0x000000615e617221 */ /* 0x000fe40000010000 */
[C---:B------:R-:W-:Y:S01]  /*1c000*/  HMMA.16816.F32 R20, R48.reuse, R42, R20 ;  /* 0x0000002a3014723c */ /* 0x040fe20000001814 */
[----:B------:R-:W-:Y:S01]  /*1c010*/  FADD.FTZ R93, R88, R93 ;  /* 0x0000005d585d7221 */ /* 0x000fe20000010000 */
[----:B------:R-:W-:Y:S01]  /*1c020*/  FADD.FTZ R97, R95, R97 ;  /* 0x000000615f617221 */ /* 0x000fe20000010000 */
[----:B------:R-:W-:Y:S05]  /*1c030*/  LDSM.16.MT88.4 R40, [R113+0x11000] ;  /* 0x011000007128783b */ /* 0x000fea0000004200 */
[C---:B---3--:R-:W-:Y:S08]  /*1c040*/  HMMA.16816.F32 R16, R48.reuse, R52, R16 ;  /* 0x000000343010723c */ /* 0x048ff00000001810 */
[----:B------:R-:W-:Y:S01]  /*1c050*/  HMMA.16816.F32 R12, R48, R54, R12 ;  /* 0x00000036300c723c */ /* 0x000fe2000000180c */
[----:B------:R-:W2:Y:S01]  /*1c060*/  LDSM.16.MT88.4 R48, [R119+0x11000] ;  /* 0x011000007730783b */ /* 0x000ea20000004200 */
[----:B------:R-:W-:Y:S01]  /*1c070*/  FADD.FTZ R89, R89, R93 ;  /* 0x0000005d59597221 */ /* 0x000fe20000010000 */
[----:B------:R-:W-:Y:S01]  /*1c080*/  FADD.FTZ R90, R90, R97 ;  /* 0x000000615a5a7221 */ /* 0x000fe20000010000 */
[----:B------:R-:W3:Y:S08]  /*1c090*/  MUFU.EX2 R74, R74 ;  /* 0x0000004a004a7308 */ /* 0x000ef00000000800 */
[----:B------:R-:W-:Y:S01]  /*1c0a0*/  MUFU.EX2 R66, R66 ;  /* 0x0000004200427308 */ /* 0x000fe20000000800 */
[----:B------:R-:W-:Y:S01]  /*1c0b0*/  FADD.FTZ R89, R84, R89 ;  /* 0x0000005954597221 */ /* 0x000fe20000010000 */
[----:B------:R-:W-:-:S06]  /*1c0c0*/  FADD.FTZ R90, R91, R90 ;  /* 0x0000005a5b5a7221 */ /* 0x000fcc0000010000 */
[----:B------:R-:W5:Y:S01]  /*1c0d0*/  MUFU.EX2 R67, R67 ;  /* 0x0000004300437308 */ /* 0x000f620000000800 */
[----:B------:R-:W-:Y:S01]  /*1c0e0*/  FADD.FTZ R85, R85, R89 ;  /* 0x0000005955557221 */ /* 0x000fe20000010000 */
[----:B------:R-:W-:Y:S01]  /*1c0f0*/  FADD.FTZ R201, R201, R90 ;  /* 0x0000005ac9c97221 */ /* 0x000fe20000010000 */
[-CC-:B------:R-:W-:Y:S01]  /*1c100*/  FFMA.FTZ R75, R62, R77.reuse, -R108.reuse ;  /* 0x0000004d3e4b7223 */ /* 0x180fe2000001086c */
[-C--:B------:R-:W-:Y:S01]  /*1c110*/  FFMA.FTZ R78, R101, R77.reuse, -R108 ;  /* 0x0000004d654e7223 */ /* 0x080fe2000001086c */
[----:B------:R-:W-:Y:S01]  /*1c120*/  FADD.FTZ R85, R80, R85 ;  /* 0x0000005550557221 */ /* 0x000fe20000010000 */
[----:B------:R-:W-:Y:S01]  /*1c130*/  FADD.FTZ R201, R86, R201 ;  /* 0x000000c956c97221 */ /* 0x000fe20000010000 */
[-C--:B------:R-:W-:Y:S01]  /*1c140*/  FFMA.FTZ R99, R112, R77.reuse, -R110 ;  /* 0x0000004d70637223 */ /* 0x080fe2000001086e */
[----:B------:R-:W-:Y:S01]  /*1c150*/  FFMA.FTZ R98, R102, R77, -R108 ;  /* 0x0000004d66627223 */ /* 0x000fe2000001086c */
[----:B------:R-:W-:Y:S01]  /*1c160*/  FADD.FTZ R81, R81, R85 ;  /* 0x0000005551517221 */ /* 0x000fe20000010000 */
[----:B------:R-:W-:Y:S01]  /*1c170*/  FADD.FTZ R82, R82, R201 ;  /* 0x000000c952527221 */ /* 0x000fe20000010000 */
[----:B----4-:R-:W-:Y:S01]  /*1c180*/  F2FP.F16.F32.PACK_AB R53, R64, R69 ;  /* 0x000000454035723e */ /* 0x010fe200000000ff */
[----:B------:R-:W-:Y:S01]  /*1c190*/  MUFU.EX2 R87, R87 ;  /* 0x0000005700577308 */ /* 0x000fe20000000800 */
[----:B------:R-:W-:Y:S01]  /*1c1a0*/  FADD.FTZ R81, R76, R81 ;  /* 0x000000514c517221 */ /* 0x000fe20000010000 */
[----:B------:R-:W-:Y:S01]  /*1c1b0*/  FADD.FTZ R82, R83, R82 ;  /* 0x0000005253527221 */ /* 0x000fe20000010000 */
[----:B---3--:R-:W-:Y:S01]  /*1c1c0*/  F2FP.F16.F32.PACK_AB R55, R74, R65 ;  /* 0x000000414a37723e */ /* 0x008fe200000000ff */
[----:B------:R-:W-:Y:S01]  /*1c1d0*/  LDSM.16.MT88.4 R148, [R113+0x11800] ;  /* 0x011800007194783b */ /* 0x000fe20000004200 */
[----:B------:R-:W-:-:S02]  /*1c1e0*/  F2FP.F16.F32.PACK_AB R52, R71, R70 ;  /* 0x000000464734723e */ /* 0x000fc400000000ff */
[----:B-----5:R-:W-:Y:S01]  /*1c1f0*/  F2FP.F16.F32.PACK_AB R54, R67, R66 ;  /* 0x000000424336723e */ /* 0x020fe200000000ff */
[----:B------:R-:W-:Y:S01]  /*1c200*/  FADD.FTZ R79, R79, R81 ;  /* 0x000000514f4f7221 */ /* 0x000fe20000010000 */
[----:B------:R-:W-:-:S03]  /*1c210*/  FADD.FTZ R56, R56, R82 ;  /* 0x0000005238387221 */ /* 0x000fc60000010000 */
[----:B------:R-:W-:Y:S01]  /*1c220*/  FADD.FTZ R79, R72, R79 ;  /* 0x0000004f484f7221 */ /* 0x000fe20000010000 */
[----:B------:R-:W-:Y:S01]  /*1c230*/  FADD.FTZ R56, R57, R56 ;  /* 0x0000003839387221 */ /* 0x000fe20000010000 */
[----:B-1----:R-:W-:Y:S02]  /*1c240*/  HMMA.16816.F32 R8, R52, R36, R8 ;  /* 0x000000243408723c */ /* 0x002fe40000001808 */
[----:B------:R-:W-:Y:S01]  /*1c250*/  FADD.FTZ R73, R73, R79 ;  /* 0x0000004f49497221 */ /* 0x000fe20000010000 */
[----:B------:R-:W-:-:S05]  /*1c260*/  FADD.FTZ R58, R58, R56 ;  /* 0x000000383a3a7221 */ /* 0x000fca0000010000 */
[C---:B------:R-:W-:Y:S01]  /*1c270*/  HMMA.16816.F32 R4, R52.reuse, R38, R4 ;  /* 0x000000263404723c */ /* 0x040fe20000001804 */
[----:B------:R-:W1:Y:S01]  /*1c280*/  LDSM.16.MT88.4 R36, [R60+0x11000] ;  /* 0x011000003c24783b */ /* 0x000e620000004200 */
[----:B------:R-:W-:Y:S01]  /*1c290*/  FADD.FTZ R73, R68, R73 ;  /* 0x0000004944497221 */ /* 0x000fe20000010000 */
[----:B------:R-:W-:Y:S01]  /*1c2a0*/  FADD.FTZ R58, R59, R58 ;  /* 0x0000003a3b3a7221 */ /* 0x000fe20000010000 */
[----:B------:R-:W-:Y:S01]  /*1c2b0*/  MUFU.EX2 R75, R75 ;  /* 0x0000004b004b7308 */ /* 0x000fe20000000800 */
[----:B------:R-:W-:Y:S03]  /*1c2c0*/  LDSM.16.MT88.4 R60, [R60+0x11800] ;  /* 0x011800003c3c783b */ /* 0x000fe60000004200 */
[----:B--2---:R-:W-:Y:S01]  /*1c2d0*/  HMMA.16816.F32 R24, R52, R48, R24 ;  /* 0x000000303418723c */ /* 0x004fe20000001818 */
[----:B------:R-:W-:Y:S01]  /*1c2e0*/  FFMA.FTZ R48, R111, R77, -R110 ;  /* 0x0000004d6f307223 */ /* 0x000fe2000001086e */
[----:B------:R-:W-:-:S02]  /*1c2f0*/  FADD.FTZ R69, R69, R73 ;  /* 0x0000004945457221 */ /* 0x000fc40000010000 */
[----:B------:R-:W2:Y:S01]  /*1c300*/  MUFU.EX2 R78, R78 ;  /* 0x0000004e004e7308 */ /* 0x000ea20000000800 */
[----:B------:R-:W-:Y:S01]  /*1c310*/  FADD.FTZ R70, R70, R58 ;  /* 0x0000003a46467221 */ /* 0x000fe20000010000 */
[----:B------:R-:W-:Y:S01]  /*1c320*/  FFMA.FTZ R49, R109, R77, -R110 ;  /* 0x0000004d6d317223 */ /* 0x000fe2000001086e */
[----:B------:R-:W-:-:S05]  /*1c330*/  FADD.FTZ R69, R64, R69 ;  /* 0x0000004540457221 */ /* 0x000fca0000010000 */
[----:B------:R-:W-:Y:S01]  /*1c340*/  MUFU.EX2 R99, R99 ;  /* 0x0000006300637308 */ /* 0x000fe20000000800 */
[----:B------:R-:W-:Y:S01]  /*1c350*/  HMMA.16816.F32 R20, R52, R50, R20 ;  /* 0x000000323414723c */ /* 0x000fe20000001814 */
[----:B------:R-:W-:-:S06]  /*1c360*/  FADD.FTZ R70, R71, R70 ;  /* 0x0000004647467221 */ /* 0x000fcc0000010000 */
[----:B------:R-:W3:Y:S01]  /*1c370*/  MUFU.EX2 R48, R48 ;  /* 0x0000003000307308 */ /* 0x000ee20000000800 */
[----:B------:R-:W-:Y:S01]  /*1c380*/  FFMA.FTZ R50, R107, R77, -R110 ;  /* 0x0000004d6b327223 */ /* 0x000fe2000001086e */
[----:B------:R-:W-:Y:S01]  /*1c390*/  FADD.FTZ R65, R65, R69 ;  /* 0x0000004541417221 */ /* 0x000fe20000010000 */
[----:B------:R-:W-:Y:S01]  /*1c3a0*/  HMMA.16816.F32 R32, R52, R40, R32 ;  /* 0x000000283420723c */ /* 0x000fe20000001820 */
[----:B------:R-:W-:-:S04]  /*1c3b0*/  FADD.FTZ R66, R66, R70 ;  /* 0x0000004642427221 */ /* 0x000fc80000010000 */
[----:B------:R-:W4:Y:S03]  /*1c3c0*/  MUFU.EX2 R49, R49 ;  /* 0x0000003100317308 */ /* 0x000f260000000800 */
[----:B------:R-:W-:Y:S01]  /*1c3d0*/  HMMA.16816.F32 R28, R52, R42, R28 ;  /* 0x0000002a341c723c */ /* 0x000fe2000000181c */
[----:B------:R-:W5:Y:S01]  /*1c3e0*/  LDSM.16.MT88.4 R40, [R114+0x11800] ;  /* 0x011800007228783b */ /* 0x000f620000004200 */
[----:B------:R-:W-:Y:S01]  /*1c3f0*/  FADD.FTZ R65, R74, R65 ;  /* 0x000000414a417221 */ /* 0x000fe20000010000 */
[----:B------:R-:W-:Y:S02]  /*1c400*/  FADD.FTZ R66, R67, R66 ;  /* 0x0000004243427221 */ /* 0x000fe40000010000 */
[----:B------:R-:W1:Y:S01]  /*1c410*/  MUFU.EX2 R98, R98 ;  /* 0x0000006200627308 */ /* 0x000e620000000800 */
[----:B--2---:R-:W-:Y:S01]  /*1c420*/  F2FP.F16.F32.PACK_AB R133, R78, R75 ;  /* 0x0000004b4e85723e */ /* 0x004fe200000000ff */
[----:B------:R-:W-:Y:S01]  /*1c430*/  FADD.FTZ R75, R75, R65 ;  /* 0x000000414b4b7221 */ /* 0x000fe20000010000 */
[----:B---3--:R-:W-:-:S05]  /*1c440*/  F2FP.F16.F32.PACK_AB R132, R48, R99 ;  /* 0x000000633084723e */ /* 0x008fca00000000ff */
[----:B------:R-:W2:Y:S01]  /*1c450*/  MUFU.EX2 R50, R50 ;  /* 0x0000003200327308 */ /* 0x000ea20000000800 */
[----:B------:R-:W-:Y:S01]  /*1c460*/  FADD.FTZ R99, R99, R66 ;  /* 0x0000004263637221 */ /* 0x000fe20000010000 */
[----:B------:R-:W-:-:S03]  /*1c470*/  FADD.FTZ R75, R78, R75 ;  /* 0x0000004b4e4b7221 */ /* 0x000fc60000010000 */
[----:B------:R-:W-:Y:S01]  /*1c480*/  FADD.FTZ R99, R48, R99 ;  /* 0x0000006330637221 */ /* 0x000fe20000010000 */
[----:B------:R-:W-:-:S03]  /*1c490*/  FADD.FTZ R75, R87, R75 ;  /* 0x0000004b574b7221 */ /* 0x000fc60000010000 */
[----:B----4-:R-:W-:Y:S01]  /*1c4a0*/  FADD.FTZ R99, R49, R99 ;  /* 0x0000006331637221 */ /* 0x010fe20000010000 */
[----:B-1----:R-:W-:Y:S01]  /*1c4b0*/  FADD.FTZ R249, R98, R75 ;  /* 0x0000004b62f97221 */ /* 0x002fe20000010000 */
[----:B------:R-:W-:Y:S02]  /*1c4c0*/  HMMA.16816.F32 R16, R52, R36, R16 ;  /* 0x000000243410723c */ /* 0x000fe40000001810 */
[----:B--2---:R-:W-:-:S06]  /*1c4d0*/  FADD.FTZ R248, R50, R99 ;  /* 0x0000006332f87221 */ /* 0x004fcc0000010000 */
[----:B------:R-:W-:Y:S01]  /*1c4e0*/  HMMA.16816.F32 R12, R52, R38, R12 ;  /* 0x00000026340c723c */ /* 0x000fe2000000180c */
[----:B------:R1:W-:Y:S04]  /*1c4f0*/  STL [R1], R249 ;  /* 0x000000f901007387 */ /* 0x0003e80000100800 */
[----:B------:R1:W-:Y:S01]  /*1c500*/  STL [R1+0x4], R248 ;  /* 0x000004f801007387 */ /* 0x0003e20000100800 */
[----:B------:R-:W-:Y:S02]  /*1c510*/  ISETP.GT.AND P0, PT, R170, R223, PT ;  /* 0x000000dfaa00720c */ /* 0x000fe40003f04270 */
[----:B------:R-:W-:Y:S02]  /*1c520*/  F2FP.F16.F32.PACK_AB R135, R98, R87 ;  /* 0x000000576287723e */ /* 0x000fe400000000ff */
[----:B------:R-:W-:Y:S01]  /*1c530*/  F2FP.F16.F32.PACK_AB R134, R50, R49 ;  /* 0x000000313286723e */ /* 0x000fe200000000ff */
[----:B------:R-:W-:Y:S01]  /*1c540*/  IMAD.SHL.U32 R46, R219, 0x8, RZ ;  /* 0x00000008db2e7824 */ /* 0x000fe200078e00ff */
[----:B------:R-:W-:Y:S05]  /*1c550*/  BSSY B2, `(.L_x_8093) ;  /* 0x00009de000027945 */ /* 0x000fea0003800000 */
[----:B------:R-:W-:Y:S01]  /*1c560*/  HMMA.16816.F32 R152, R132, R148, R32 ;  /* 0x000000948498723c */ /* 0x000fe20000001820 */
[----:B------:R-:W-:-:S07]  /*1c570*/  LOP3.LUT R218, R46, 0x38, RZ, 0xc0, !PT ;  /* 0x000000382eda7812 */ /* 0x000fce00078ec0ff */
[C---:B------:R-:W-:Y:S08]  /*1c580*/  HMMA.16816.F32 R144, R132.reuse, R140, R24 ;  /* 0x0000008c8490723c */ /* 0x040ff00000001818 */
[C---:B-----5:R-:W-:Y:S08]  /*1c590*/  HMMA.16816.F32 R160, R132.reuse, R40, R8 ;  /* 0x0000002884a0723c */ /* 0x060ff00000001808 */
[C---:B------:R-:W-:Y:S08]  /*1c5a0*/  HMMA.16816.F32 R156, R132.reuse, R42, R4 ;  /* 0x0000002a849c723c */ /* 0x040ff00000001804 */
[C---:B------:R-:W-:Y:S08]  /*1c5b0*/  HMMA.16816.F32 R148, R132.reuse, R150, R28 ;  /* 0x000000968494723c */ /* 0x040ff0000000181c */
[C---:B------:R-:W-:Y:S08]  /*1c5c0*/  HMMA.16816.F32 R140, R132.reuse, R142, R20 ;  /* 0x0000008e848c723c */ /* 0x040ff00000001814 */
[----:B------:R-:W-:Y:S01]  /*1c5d0*/  HMMA.16816.F32 R136, R132, R60, R16 ;  /* 0x0000003c8488723c */ /* 0x000fe20000001810 */
[----:B------:R-:W-:-:S07]  /*1c5e0*/  IMAD.MOV.U32 R16, RZ, RZ, R170 ;  /* 0x000000ffff107224 */ /* 0x000fce00078e00aa */
[----:B------:R-:W-:Y:S01]  /*1c5f0*/  HMMA.16816.F32 R132, R132, R62, R12 ;  /* 0x0000003e8484723c */ /* 0x000fe2000000180c */
[----:B------:R-:W-:-:S04]  /*1c600*/  NOP ;  /* 0x0000000000007918 */ /* 0x000fc80000000000 */
[----:B-1----:R-:W-:-:S15]  /*1c610*/  @!P0 BRA `(.L_x_8094) ;  /* 0x0000009c00408947 */ /* 0x002fde0003800000 */
        /* <DEDUP_REMOVED lines=34> */
[----:B------:R-:W-:Y:S02]  /*1c840*/  ISETP.GE.AND P3, PT, R44, RZ, PT ;  /* 0x000000ff2c00720c */ /* 0x000fe40003f66270 */
[-C--:B------:R-:W-:Y:S01]  /*1c850*/  ISETP.GE.U32.AND P5, PT, R7, R4.reuse, PT ;  /* 0x000000040700720c */ /* 0x080fe20003fa6070 */
[----:B------:R-:W-:Y:S01]  /*1c860*/  @!P0 IMAD.IADD R8, R8, 0x1, -R4 ;  /* 0x0000000108088824 */ /* 0x000fe200078e0a04 */
[----:B------:R-:W-:Y:S02]  /*1c870*/  @!P0 IADD3 R11, PT, PT, R11, 0x1, RZ ;  /* 0x000000010b0b8810 */ /* 0x000fe40007ffe0ff */
[----:B------:R-:W-:Y:S02]  /*1c880*/  ISETP.GE.AND P0, PT, R6, RZ, PT ;  /* 0x000000ff0600720c */ /* 0x000fe40003f06270 */
[----:B------:R-:W-:-:S02]  /*1c890*/  ISETP.GE.U32.AND P6, PT, R8, R4, PT ;  /* 0x000000040800720c */ /* 0x000fc40003fc6070 */
[----:B------:R-:W-:-:S05]  /*1c8a0*/  LOP3.LUT R7, RZ, R5, RZ, 0x33, !PT ;  /* 0x00000005ff077212 */ /* 0x000fca00078e33ff */
[----:B------:R-:W-:Y:S02]  /*1c8b0*/  @P5 IADD3 R10, PT, PT, R10, 0x1, RZ ;  /* 0x000000010a0a5810 */ /* 0x000fe40007ffe0ff */
[----:B------:R-:W-:Y:S02]  /*1c8c0*/  ISETP.NE.AND P5, PT, R5, RZ, PT ;  /* 0x000000ff0500720c */ /* 0x000fe40003fa5270 */
        /* <DEDUP_REMOVED lines=28> */
.L_x_8096:
        /* <DEDUP_REMOVED lines=8> */
.L_x_8097:
[----:B------:R-:W-:Y:S05]  /*1cb10*/  BSYNC.RECONVERGENT B0 ;  /* 0x0000000000007941 */ /* 0x000fea0003800200 */
.L_x_8095:
[C---:B------:R-:W-:Y:S01]  /*1cb20*/  IMAD.SHL.U32 R4, R226.reuse, 0x20, RZ ;  /* 0x00000020e2047824 */ /* 0x040fe200078e00ff */
[----:B------:R-:W-:Y:S01]  /*1cb30*/  SHF.L.U64.HI R5, R226, 0x5, R227 ;  /* 0x00000005e2057819 */ /* 0x000fe200000102e3 */
[----:B------:R-:W-:Y:S01]  /*1cb40*/  IMAD.IADD R200, R206, 0x1, R205 ;  /* 0x00000001cec87824 */ /* 0x000fe200078e02cd */
[----:B------:R-:W-:Y:S01]  /*1cb50*/  LOP3.LUT R44, R46, 0x1c0, RZ, 0xc0, !PT ;  /* 0x000001c02e2c7812 */ /* 0x000fe200078ec0ff */
[----:B------:R-:W-:Y:S01]  /*1cb60*/  BSSY.RECONVERGENT B1, `(.L_x_8098) ;  /* 0x0000672000017945 */ /* 0x000fe20003800200 */
[----:B------:R-:W-:Y:S02]  /*1cb70*/  IADD3 R10, P0, PT, R4, R231, RZ ;  /* 0x000000e7040a7210 */ /* 0x000fe40007f1e0ff */
[----:B------:R-:W-:-:S03]  /*1cb80*/  LOP3.LUT R44, R44, 0x38, R219, 0xf8, !PT ;  /* 0x000000382c2c7812 */ /* 0x000fc600078ef8db */
[----:B------:R-:W-:Y:S01]  /*1cb90*/  IMAD.X R11, R5, 0x1, R230, P0 ;  /* 0x00000001050b7824 */ /* 0x000fe200000e06e6 */
[----:B------:R-:W-:Y:S02]  /*1cba0*/  IADD3 R8, P0, PT, R10, R4, RZ ;  /* 0x000000040a087210 */ /* 0x000fe40007f1e0ff */
[----:B------:R-:W-:-:S03]  /*1cbb0*/  LOP3.LUT R44, R44, R218, RZ, 0x3c, !PT ;  /* 0x000000da2c2c7212 */ /* 0x000fc600078e3cff */
[--C-:B------:R-:W-:Y:S01]  /*1cbc0*/  IMAD.X R9, R11, 0x1, R5.reuse, P0 ;  /* 0x000000010b097824 */ /* 0x100fe200000e0605 */
[-C--:B------:R-:W-:Y:S02]  /*1cbd0*/  IADD3 R6, P0, PT, R8, R4.reuse, RZ ;  /* 0x0000000408067210 */ /* 0x080fe40007f1e0ff */
[----:B------:R-:W-:Y:S02]  /*1cbe0*/  LOP3.LUT R44, R44, 0x1e00, R46, 0xf8, !PT ;  /* 0x00001e002c2c7812 */ /* 0x000fe400078ef82e */
[----:B------:R-:W-:Y:S01]  /*1cbf0*/  IADD3 R12, P3, PT, R6, R4, RZ ;  /* 0x00000004060c7210 */ /* 0x000fe20007f7e0ff */
[--C-:B------:R-:W-:Y:S01]  /*1cc00*/  IMAD.X R7, R9, 0x1, R5.reuse, P0 ;  /* 0x0000000109077824 */ /* 0x100fe200000e0605 */
[----:B------:R-:W-:Y:S02]  /*1cc10*/  ISETP.GE.AND P0, PT, R218, R234, PT ;  /* 0x000000eada00720c */ /* 0x000fe40003f06270 */
[----:B------:R-:W-:Y:S01]  /*1cc20*/  LEA R44, R44, UR6, 0x1 ;  /* 0x000000062c2c7c11 */ /* 0x000fe2000f8e08ff */
        /* <DEDUP_REMOVED lines=55> */
[----:B------:R-:W-:Y:S01]  /*1cfa0*/  @!P0 LDGSTS.E.BYPASS.LTC128B.128 [R44+0xd800], desc[UR4][R20.64] ;  /* 0x0d800000142c8fae */ /* 0x000fe2000b981a04 */
        /* <DEDUP_REMOVED lines=15> */
[----:B------:R-:W-:Y:S01]  /*1d0a0*/  @P0 STS.128 [R44+0xe800], RZ ;  /* 0x00e800ff2c000388 */ /* 0x000fe20000000c00 */
[----:B------:R-:W-:Y:S01]  /*1d0b0*/  @!P0 IADD3 R4, P3, PT, R16, R4, RZ ;  /* 0x0000000410048210 */ /* 0x000fe20007f7e0ff */
[--C-:B------:R-:W-:Y:S02]  /*1d0c0*/  IMAD.X R17, R15, 0x1, R5.reuse, P5 ;  /* 0x000000010f117824 */ /* 0x100fe400028e0605 */
[----:B------:R-:W-:Y:S01]  /*1d0d0*/  @!PT LDS RZ, [RZ] ;  /* 0x00000000fffff984 */ /* 0x000fe20000000800 */
[----:B------:R-:W-:Y:S01]  /*1d0e0*/  @!PT LDS RZ, [RZ] ;  /* 0x00000000fffff984 */ /* 0x000fe20000000800 */
[----:B------:R-:W-:Y:S01]  /*1d0f0*/  @!PT LDS RZ, [RZ] ;  /* 0x00000000fffff984 */ /* 0x000fe20000000800 */
[----:B------:R-:W-:Y:S02]  /*1d100*/  @!P0 LDGSTS.E.BYPASS.LTC128B.128 [R44+0xf000], desc[UR4][R8.64] ;  /* 0x0f000000082c8fae */ /* 0x000fe4000b981a04 */
[----:B------:R-:W-:Y:S02]  /*1d110*/  @!P0 IMAD.X R5, R17, 0x1, R5, P3 ;  /* 0x0000000111058824 */ /* 0x000fe400018e0605 */
        /* <DEDUP_REMOVED lines=26> */
[----:B------:R-:W-:Y:S04]  /*1d2c0*/  LDSM.16.M88.4 R128, [R206+0x2000] ;  /* 0x00200000ce80783b */ /* 0x000fe80000000200 */
[----:B------:R-:W-:Y:S04]  /*1d2d0*/  LDSM.16.M88.4 R120, [R206+0x2800] ;  /* 0x00280000ce78783b */ /* 0x000fe80000000200 */
[----:B------:R-:W-:Y:S04]  /*1d2e0*/  LDSM.16.M88.4 R112, [R206+0x3000] ;  /* 0x00300000ce70783b */ /* 0x000fe80000000200 */
[----:B-1----:R1:W3:Y:S04]  /*1d2f0*/  LDSM.16.M88.4 R16, [R204] ;  /* 0x00000000cc10783b */ /* 0x0022e80000000200 */
[----:B------:R-:W4:Y:S04]  /*1d300*/  LDSM.16.M88.4 R104, [R206+0x3800] ;  /* 0x00380000ce68783b */ /* 0x000f280000000200 */
[----:B------:R-:W5:Y:S04]  /*1d310*/  LDSM.16.M88.4 R96, [R206+0x4000] ;  /* 0x00400000ce60783b */ /* 0x000f680000000200 */
[----:B------:R-:W5:Y:S04]  /*1d320*/  LDSM.16.M88.4 R88, [R206+0x4800] ;  /* 0x00480000ce58783b */ /* 0x000f680000000200 */
[----:B------:R-:W5:Y:S04]  /*1d330*/  LDSM.16.M88.4 R80, [R206+0x5000] ;  /* 0x00500000ce50783b */ /* 0x000f680000000200 */
[----:B------:R-:W5:Y:S01]  /*1d340*/  LDSM.16.M88.4 R72, [R206+0x5800] ;  /* 0x00580000ce48783b */ /* 0x000f620000000200 */
[----:B-1----:R-:W-:-:S03]  /*1d350*/  IMAD.IADD R204, R204, 0x1, R205 ;  /* 0x00000001cccc7824 */ /* 0x002fc600078e02cd */
[----:B------:R-:W1:Y:S04]  /*1d360*/  LDSM.16.M88.4 R64, [R206+0x6000] ;  /* 0x00600000ce40783b */ /* 0x000e680000000200 */
[----:B------:R-:W1:Y:S04]  /*1d370*/  LDSM.16.M88.4 R56, [R206+0x6800] ;  /* 0x00680000ce38783b */ /* 0x000e680000000200 */
[----:B------:R-:W1:Y:S04]  /*1d380*/  LDSM.16.M88.4 R48, [R206+0x7000] ;  /* 0x00700000ce30783b */ /* 0x000e680000000200 */
[----:B------:R-:W1:Y:S04]  /*1d390*/  LDSM.16.M88.4 R36, [R206+0x7800] ;  /* 0x00780000ce24783b */ /* 0x000e680000000200 */
[----:B------:R-:W1:Y:S01]  /*1d3a0*/  LDSM.16.M88.4 R28, [R206+0x8000] ;  /* 0x00800000ce1c783b */ /* 0x000e620000000200 */
[C---:B---3--:R-:W-:Y:S03]  /*1d3b0*/  HMMA.16816.F32 R172, R16.reuse, R128, RZ ;  /* 0x0000008010ac723c */ /* 0x048fe600000018ff */
[----:B------:R-:W3:Y:S04]  /*1d3c0*/  LDSM.16.M88.4 R20, [R206+0x8800] ;  /* 0x00880000ce14783b */ /* 0x000ee80000000200 */
[----:B------:R-:W3:Y:S01]  /*1d3d0*/  LDSM.16.M88.4 R192, [R206+0x9000] ;  /* 0x00900000cec0783b */ /* 0x000ee20000000200 */
[C---:B------:R-:W-:Y:S03]  /*1d3e0*/  HMMA.16816.F32 R128, R16.reuse, R130, RZ ;  /* 0x000000821080723c */ /* 0x040fe600000018ff */
[----:B------:R-:W3:Y:S04]  /*1d3f0*/  LDSM.16.M88.4 R12, [R206+0x9800] ;  /* 0x00980000ce0c783b */ /* 0x000ee80000000200 */
[----:B------:R-:W-:Y:S01]  /*1d400*/  LDSM.16.M88.4 R204, [R204] ;  /* 0x00000000cccc783b */ /* 0x000fe20000000200 */
[C---:B------:R-:W-:Y:S03]  /*1d410*/  HMMA.16816.F32 R124, R16.reuse, R120, RZ ;  /* 0x00000078107c723c */ /* 0x040fe600000018ff */
[----:B--2---:R-:W2:Y:S04]  /*1d420*/  LDSM.16.M88.4 R4, [R200+0x2000] ;  /* 0x00200000c804783b */ /* 0x004ea80000000200 */
[----:B------:R-:W2:Y:S01]  /*1d430*/  LDSM.16.M88.4 R8, [R200+0x2800] ;  /* 0x00280000c808783b */ /* 0x000ea20000000200 */
[C---:B------:R-:W-:Y:S03]  /*1d440*/  HMMA.16816.F32 R120, R16.reuse, R122, RZ ;  /* 0x0000007a1078723c */ /* 0x040fe600000018ff */
[----:B------:R-:W2:Y:S04]  /*1d450*/  LDSM.16.M88.4 R184, [R200+0x3000] ;  /* 0x00300000c8b8783b */ /* 0x000ea80000000200 */
[----:B------:R-:W2:Y:S01]  /*1d460*/  LDSM.16.M88.4 R176, [R200+0x4000] ;  /* 0x00400000c8b0783b */ /* 0x000ea20000000200 */
[C---:B------:R-:W-:Y:S03]  /*1d470*/  HMMA.16816.F32 R116, R16.reuse, R112, RZ ;  /* 0x000000701074723c */ /* 0x040fe600000018ff */
[----:B------:R-:W2:Y:S04]  /*1d480*/  LDSM.16.M88.4 R180, [R200+0x3800] ;  /* 0x00380000c8b4783b */ /* 0x000ea80000000200 */
[----:B------:R-:W-:Y:S01]  /*1d490*/  LDSM.16.M88.4 R208, [R200+0x9800] ;  /* 0x00980000c8d0783b */ /* 0x000fe20000000200 */
[C---:B----4-:R-:W-:Y:S03]  /*1d4a0*/  HMMA.16816.F32 R108, R16.reuse, R104, RZ ;  /* 0x00000068106c723c */ /* 0x050fe600000018ff */
[----:B------:R-:W0:Y:S05]  /*1d4b0*/  LDGDEPBAR ;  /* 0x00000000000079af */ /* 0x000e2a0000000000 */
[C---:B-----5:R-:W-:Y:S08]  /*1d4c0*/  HMMA.16816.F32 R100, R16.reuse, R96, RZ ;  /* 0x000000601064723c */ /* 0x060ff000000018ff */
        /* <DEDUP_REMOVED lines=53> */
[----:B------:R-:W-:Y:S07]  /*1d820*/  LDSM.16.M88.4 R184, [R212] ;  /* 0x00000000d4b8783b */ /* 0x000fee0000000200 */
        /* <DEDUP_REMOVED lines=8> */
[----:B------:R1:W-:Y:S07]  /*1d8b0*/  LDSM.16.M88.4 R12, [R167] ;  /* 0x00000000a70c783b */ /* 0x0003ee0000000200 */
[C---:B--2---:R-:W-:Y:S08]  /*1d8c0*/  HMMA.16816.F32 R32, R204.reuse, R4, R32 ;  /* 0x00000004cc20723c */ /* 0x044ff00000001820 */
[C---:B------:R-:W-:Y:S01]  /*1d8d0*/  HMMA.16816.F32 R28, R204.reuse, R6, R28 ;  /* 0x00000006cc1c723c */ /* 0x040fe2000000181c */
[----:B------:R-:W2:Y:S07]  /*1d8e0*/  LDSM.16.M88.4 R4, [R3+0x9800] ;  /* 0x009800000304783b */ /* 0x000eae0000000200 */
[----:B------:R-:W-:Y:S01]  /*1d8f0*/  HMMA.16816.F32 R16, R204, R210, R16 ;  /* 0x000000d2cc10723c */ /* 0x000fe20000001810 */
[----:B-1----:R-:W-:-:S05]  /*1d900*/  IMAD.SHL.U32 R167, R45, 0x100, RZ ;  /* 0x000001002da77824 */ /* 0x002fca00078e00ff */
[----:B------:R-:W-:Y:S02]  /*1d910*/  LOP3.LUT R167, R167, R168, RZ, 0xfc, !PT ;  /* 0x000000a8a7a77212 */ /* 0x000fe400078efcff */
[----:B---3--:R-:W-:Y:S03]  /*1d920*/  HMMA.16816.F32 R24, R204, R8, R24 ;  /* 0x00000008cc18723c */ /* 0x008fe60000001818 */
[C---:B------:R-:W-:Y:S02]  /*1d930*/  IMAD.IADD R170, R167.reuse, 0x1, R235 ;  /* 0x00000001a7aa7824 */ /* 0x040fe400078e02eb */
[----:B------:R-:W-:-:S03]  /*1d940*/  VIADD R171, R167, 0xfffffef9 ;  /* 0xfffffef9a7ab7836 */ /* 0x000fc60000000000 */
[----:B------:R-:W-:Y:S01]  /*1d950*/  HMMA.16816.F32 R20, R204, R10, R20 ;  /* 0x0000000acc14723c */ /* 0x000fe20000001814 */
[----:B------:R-:W1:Y:S01]  /*1d960*/  LDSM.16.M88.4 R8, [R3+0x2000] ;  /* 0x002000000308783b */ /* 0x000e620000000200 */
[C---:B------:R-:W-:Y:S02]  /*1d970*/  ISETP.GE.AND P3, PT, R171.reuse, R247, PT ;  /* 0x000000f7ab00720c */ /* 0x040fe40003f66270 */
[C---:B------:R-:W-:Y:S02]  /*1d980*/  ISETP.GE.AND P5, PT, R171.reuse, R244, PT ;  /* 0x000000f4ab00720c */ /* 0x040fe40003fa6270 */
[----:B------:R-:W-:Y:S02]  /*1d990*/  ISETP.GE.AND P6, PT, R171, R245, PT ;  /* 0x000000f5ab00720c */ /* 0x000fe40003fc6270 */
[----:B----4-:R-:W-:Y:S01]  /*1d9a0*/  HMMA.16816.F32 R16, R184, R178, R16 ;  /* 0x000000b2b810723c */ /* 0x010fe20000001810 */
[----:B------:R-:W-:-:S07]  /*1d9b0*/  VIADD R178, R167, 0xfffffe01 ;  /* 0xfffffe01a7b27836 */ /* 0x000fce0000000000 */
[C---:B-----5:R-:W-:Y:S08]  /*1d9c0*/  HMMA.16816.F32 R172, R184.reuse, R180, R172 ;  /* 0x000000b4b8ac723c */ /* 0x060ff000000018ac */
[----:B------:R-:W-:Y:S01]  /*1d9d0*/  HMMA.16816.F32 R128, R184, R182, R128 ;  /* 0x000000b6b880723c */ /* 0x000fe20000001880 */
[----:B------:R-:W3:Y:S07]  /*1d9e0*/  LDSM.16.M88.4 R180, [R166+0x2800] ;  /* 0x00280000a6b4783b */ /* 0x000eee0000000200 */
[----:B--2---:R-:W-:Y:S01]  /*1d9f0*/  HMMA.16816.F32 R16, R12, R6, R16 ;  /* 0x000000060c10723c */ /* 0x004fe20000001810 */
[C---:B------:R-:W-:Y:S01]  /*1da00*/  IADD3 R6, PT, PT, R243.reuse, 0x107, -R170 ;  /* 0x00000107f3067810 */ /* 0x040fe20007ffe8aa */
[----:B------:R-:W-:-:S03]  /*1da10*/  VIADD R7, R243, 0x8 ;  /* 0x00000008f3077836 */ /* 0x000fc60000000000 */
[----:B------:R-:W-:Y:S02]  /*1da20*/  IABS R6, R6 ;  /* 0x0000000600067213 */ /* 0x000fe40000000000 */
[C---:B------:R-:W-:Y:S01]  /*1da30*/  IADD3 R179, PT, PT, R7.reuse, 0x1ff, -R170 ;  /* 0x000001ff07b37810 */ /* 0x040fe20007ffe8aa */
[----:B------:R-:W-:Y:S08]  /*1da40*/  HMMA.16816.F32 R196, R204, R200, R196 ;  /* 0x000000c8ccc4723c */ /* 0x000ff000000018c4 */
[----:B-1----:R-:W-:Y:S01]  /*1da50*/  HMMA.16816.F32 R172, R12, R8, R172 ;  /* 0x000000080cac723c */ /* 0x002fe200000018ac */
        /* <DEDUP_REMOVED lines=8> */
[----:B------:R-:W-:Y:S02]  /*1dae0*/  I2FP.F32.S32 R8, R6 ;  /* 0x0000000600087245 */ /* 0x000fe40000201400 */
[----:B------:R-:W-:-:S02]  /*1daf0*/  I2FP.F32.S32 R6, R9 ;  /* 0x0000000900067245 */ /* 0x000fc40000201400 */
[----:B------:R-:W-:Y:S01]  /*1db00*/  FSEL R17, R17, -INF , P3 ;  /* 0xff80000011117808 */ /* 0x000fe20001800000 */
[C---:B------:R-:W-:Y:S01]  /*1db10*/  FFMA.FTZ R19, -R242.reuse, R8, R19 ;  /* 0x00000008f2137223 */ /* 0x040fe20000010113 */
[----:B------:R-:W-:Y:S01]  /*1db20*/  VIADD R8, R167, 0xfffffe00 ;  /* 0xfffffe00a7087836 */ /* 0x000fe20000000000 */
[----:B------:R-:W-:Y:S01]  /*1db30*/  ISETP.GE.AND P3, PT, R171, R246, PT ;  /* 0x000000f6ab00720c */ /* 0x000fe20003f66270 */
[----:B------:R-:W-:Y:S01]  /*1db40*/  FFMA.FTZ R172, -R242, R6, R172 ;  /* 0x00000006f2ac7223 */ /* 0x000fe200000101ac */
[----:B------:R-:W-:Y:S01]  /*1db50*/  IADD3 R9, PT, PT, R7, 0x200, -R170 ;  /* 0x0000020007097810 */ /* 0x000fe20007ffe8aa */
[----:B---3--:R-:W-:Y:S01]  /*1db60*/  HMMA.16816.F32 R124, R184, R180, R124 ;  /* 0x000000b4b87c723c */ /* 0x008fe2000000187c */
[----:B------:R-:W-:Y:S02]  /*1db70*/  FSEL R17, R17, -INF , !P5 ;  /* 0xff80000011117808 */ /* 0x000fe40006800000 */
[----:B------:R-:W-:Y:S02]  /*1db80*/  ISETP.GE.AND P5, PT, R8, R247, PT ;  /* 0x000000f70800720c */ /* 0x000fe40003fa6270 */
[----:B------:R-:W-:-:S02]  /*1db90*/  IABS R9, R9 ;  /* 0x0000000900097213 */ /* 0x000fc40000000000 */
[----:B------:R-:W-:Y:S01]  /*1dba0*/  FSEL R6, R19, -INF , P3 ;  /* 0xff80000013067808 */ /* 0x000fe20001800000 */
[----:B------:R-:W-:Y:S01]  /*1dbb0*/  HMMA.16816.F32 R120, R184, R182, R120 ;  /* 0x000000b6b878723c */ /* 0x000fe20000001878 */
[----:B------:R-:W-:Y:S01]  /*1dbc0*/  FSEL R172, R172, -INF , P5 ;  /* 0xff800000acac7808 */ /* 0x000fe20002800000 */
[----:B------:R-:W-:Y:S01]  /*1dbd0*/  IMAD.MOV.U32 R19, RZ, RZ, R9 ;  /* 0x000000ffff137224 */ /* 0x000fe200078e0009 */
[----:B------:R-:W-:Y:S01]  /*1dbe0*/  FSEL R6, R6, -INF , !P6 ;  /* 0xff80000006067808 */ /* 0x000fe20007000000 */
[----:B------:R-:W-:Y:S01]  /*1dbf0*/  VIADD R182, R167, 0xfffffe11 ;  /* 0xfffffe11a7b67836 */ /* 0x000fe20000000000 */
[C---:B------:R-:W-:Y:S02]  /*1dc00*/  ISETP.GE.AND P3, PT, R8.reuse, R244, PT ;  /* 0x000000f40800720c */ /* 0x040fe40003f66270 */
[C---:B------:R-:W-:Y:S01]  /*1dc10*/  ISETP.GE.AND P6, PT, R8.reuse, R245, PT ;  /* 0x000000f50800720c */ /* 0x040fe20003fc6270 */
[----:B------:R-:W-:Y:S01]  /*1dc20*/  HMMA.16816.F32 R192, R204, R202, R192 ;  /* 0x000000caccc0723c */ /* 0x000fe200000018c0 */
[----:B------:R-:W-:-:S02]  /*1dc30*/  ISETP.GE.AND P5, PT, R8, R246, PT ;  /* 0x000000f60800720c */ /* 0x000fc40003fa6270 */
[----:B------:R-:W1:Y:S01]  /*1dc40*/  LDSM.16.M88.4 R8, [R3+0x2800] ;  /* 0x002800000308783b */ /* 0x000e620000000200 */
[C-C-:B------:R-:W-:Y:S02]  /*1dc50*/  IADD3 R171, PT, PT, R243.reuse, 0x1ff, -R170.reuse ;  /* 0x000001fff3ab7810 */ /* 0x140fe40007ffe8aa */
[----:B------:R-:W-:Y:S02]  /*1dc60*/  I2FP.F32.S32 R19, R19 ;  /* 0x0000001300137245 */ /* 0x000fe40000201400 */
[----:B------:R-:W-:Y:S01]  /*1dc70*/  IABS R171, R171 ;  /* 0x000000ab00ab7213 */ /* 0x000fe20000000000 */
[----:B------:R-:W-:Y:S01]  /*1dc80*/  HMMA.16816.F32 R188, R204, R208, R188 ;  /* 0x000000d0ccbc723c */ /* 0x000fe200000018bc */
[----:B------:R-:W-:Y:S01]  /*1dc90*/  IADD3 R180, PT, PT, R243, 0x1ef, -R170 ;  /* 0x000001eff3b47810 */ /* 0x000fe20007ffe8aa */
[----:B------:R-:W-:Y:S01]  /*1dca0*/  FFMA.FTZ R19, -R242, R19, R174 ;  /* 0x00000013f2137223 */ /* 0x000fe200000101ae */
[----:B------:R-:W-:Y:S02]  /*1dcb0*/  I2FP.F32.S32 R171, R171 ;  /* 0x000000ab00ab7245 */ /* 0x000fe40000201400 */
[----:B------:R-:W-:-:S02]  /*1dcc0*/  IABS R180, R180 ;  /* 0x000000b400b47213 */ /* 0x000fc40000000000 */
[----:B------:R-:W-:Y:S01]  /*1dcd0*/  FSEL R19, R19, -INF , P5 ;  /* 0xff80000013137808 */ /* 0x000fe20002800000 */
[----:B------:R-:W-:Y:S01]  /*1dce0*/  FFMA.FTZ R174, -R242, R171, R173 ;  /* 0x000000abf2ae7223 */ /* 0x000fe200000101ad */
[----:B------:R-:W-:Y:S02]  /*1dcf0*/  IADD3 R173, PT, PT, R243, 0x1f8, -R170 ;  /* 0x000001f8f3ad7810 */ /* 0x000fe40007ffe8aa */
[----:B------:R-:W-:Y:S02]  /*1dd00*/  FSEL R171, R172, -INF , !P3 ;  /* 0xff800000acab7808 */ /* 0x000fe40005800000 */
[----:B------:R-:W-:Y:S02]  /*1dd10*/  IABS R172, R179 ;  /* 0x000000b300ac7213 */ /* 0x000fe40000000000 */
[----:B------:R-:W-:Y:S02]  /*1dd20*/  IABS R173, R173 ;  /* 0x000000ad00ad7213 */ /* 0x000fe40000000000 */
[----:B------:R-:W-:-:S02]  /*1dd30*/  I2FP.F32.S32 R172, R172 ;  /* 0x000000ac00ac7245 */ /* 0x000fc40000201400 */
[----:B------:R-:W-:Y:S01]  /*1dd40*/  I2FP.F32.S32 R173, R173 ;  /* 0x000000ad00ad7245 */ /* 0x000fe20000201400 */
[----:B------:R-:W-:Y:S01]  /*1dd50*/  HMMA.16816.F32 R188, R184, R176, R188 ;  /* 0x000000b0b8bc723c */ /* 0x000fe200000018bc */
[----:B------:R-:W-:Y:S01]  /*1dd60*/  ISETP.GE.AND P3, PT, R178, R247, PT ;  /* 0x000000f7b200720c */ /* 0x000fe20003f66270 */
[C---:B------:R-:W-:Y:S01]  /*1dd70*/  FFMA.FTZ R172, -R242.reuse, R172, R175 ;  /* 0x000000acf2ac7223 */ /* 0x040fe200000101af */
[----:B------:R-:W-:Y:S01]  /*1dd80*/  FSEL R19, R19, -INF , !P6 ;  /* 0xff80000013137808 */ /* 0x000fe20007000000 */
[----:B------:R-:W-:Y:S01]  /*1dd90*/  FFMA.FTZ R175, -R242, R173, R128 ;  /* 0x000000adf2af7223 */ /* 0x000fe20000010180 */
[----:B------:R-:W-:Y:S02]  /*1dda0*/  IADD3 R128, PT, PT, R7, 0x1f8, -R170 ;  /* 0x000001f807807810 */ /* 0x000fe40007ffe8aa */
[----:B------:R-:W-:Y:S02]  /*1ddb0*/  FSEL R174, R174, -INF , P3 ;  /* 0xff800000aeae7808 */ /* 0x000fe40001800000 */
[----:B------:R-:W-:-:S02]  /*1ddc0*/  ISETP.GE.AND P5, PT, R178, R244, PT ;  /* 0x000000f4b200720c */ /* 0x000fc40003fa6270 */
[C---:B------:R-:W-:Y:S02]  /*1ddd0*/  ISETP.GE.AND P6, PT, R178.reuse, R245, PT ;  /* 0x000000f5b200720c */ /* 0x040fe40003fc6270 */
[----:B------:R-:W-:Y:S01]  /*1dde0*/  ISETP.GE.AND P3, PT, R178, R246, PT ;  /* 0x000000f6b200720c */ /* 0x000fe20003f66270 */
[----:B------:R-:W-:Y:S01]  /*1ddf0*/  VIADD R178, R167, 0xfffffe08 ;  /* 0xfffffe08a7b27836 */ /* 0x000fe20000000000 */
[----:B------:R-:W-:Y:S01]  /*1de00*/  IABS R128, R128 ;  /* 0x0000008000807213 */ /* 0x000fe20000000000 */
[----:B-1----:R-:W-:Y:S01]  /*1de10*/  HMMA.16816.F32 R124, R12, R8, R124 ;  /* 0x000000080c7c723c */ /* 0x002fe2000000187c */
[----:B------:R-:W-:Y:S02]  /*1de20*/  IADD3 R179, PT, PT, R243, 0x1f7, -R170 ;  /* 0x000001f7f3b37810 */ /* 0x000fe40007ffe8aa */
[----:B------:R-:W-:Y:S02]  /*1de30*/  FSEL R173, R174, -INF , !P5 ;  /* 0xff800000aead7808 */ /* 0x000fe40006800000 */
[----:B------:R-:W-:-:S02]  /*1de40*/  I2FP.F32.S32 R128, R128 ;  /* 0x0000008000807245 */ /* 0x000fc40000201400 */
[----:B------:R-:W-:Y:S01]  /*1de50*/  IABS R174, R179 ;  /* 0x000000b300ae7213 */ /* 0x000fe20000000000 */
[C---:B------:R-:W-:Y:S01]  /*1de60*/  HMMA.16816.F32 R120, R12.reuse, R10, R120 ;  /* 0x0000000a0c78723c */ /* 0x040fe20000001878 */
[----:B------:R-:W-:Y:S01]  /*1de70*/  ISETP.GE.AND P5, PT, R178, R247, PT ;  /* 0x000000f7b200720c */ /* 0x000fe20003fa6270 */
[----:B------:R-:W-:Y:S01]  /*1de80*/  FFMA.FTZ R130, -R242, R128, R130 ;  /* 0x00000080f2827223 */ /* 0x000fe20000010182 */
[----:B------:R-:W-:Y:S01]  /*1de90*/  IADD3 R9, PT, PT, R7, 0x1f7, -R170 ;  /* 0x000001f707097810 */ /* 0x000fe20007ffe8aa */
[----:B------:R-:W-:Y:S01]  /*1dea0*/  VIADD R128, R167, 0xfffffe09 ;  /* 0xfffffe09a7807836 */ /* 0x000fe20000000000 */
[----:B------:R-:W-:Y:S02]  /*1deb0*/  FSEL R172, R172, -INF , P3 ;  /* 0xff800000acac7808 */ /* 0x000fe40001800000 */
[----:B------:R-:W-:Y:S01]  /*1dec0*/  I2FP.F32.S32 R174, R174 ;  /* 0x000000ae00ae7245 */ /* 0x000fe20000201400 */
[----:B------:R-:W-:Y:S01]  /*1ded0*/  HMMA.16816.F32 R188, R12, R4, R188 ;  /* 0x000000040cbc723c */ /* 0x000fe200000018bc */
[----:B------:R-:W-:-:S02]  /*1dee0*/  ISETP.GE.AND P3, PT, R178, R244, PT ;  /* 0x000000f4b200720c */ /* 0x000fc40003f66270 */
[----:B------:R-:W-:Y:S01]  /*1def0*/  FSEL R175, R175, -INF , P5 ;  /* 0xff800000afaf7808 */ /* 0x000fe20002800000 */
[----:B------:R-:W-:Y:S01]  /*1df00*/  FFMA.FTZ R129, -R242, R174, R129 ;  /* 0x000000aef2817223 */ /* 0x000fe20000010181 */
[----:B------:R-:W-:Y:S02]  /*1df10*/  ISETP.GE.AND P5, PT, R178, R246, PT ;  /* 0x000000f6b200720c */ /* 0x000fe40003fa6270 */
[----:B------:R-:W-:Y:S02]  /*1df20*/  IABS R9, R9 ;  /* 0x0000000900097213 */ /* 0x000fe40000000000 */
[----:B------:R-:W-:Y:S02]  /*1df30*/  FSEL R172, R172, -INF , !P6 ;  /* 0xff800000acac7808 */ /* 0x000fe40007000000 */
[----:B------:R-:W-:Y:S02]  /*1df40*/  FSEL R175, R175, -INF , !P3 ;  /* 0xff800000afaf7808 */ /* 0x000fe40005800000 */
[----:B------:R-:W-:-:S02]  /*1df50*/  ISETP.GE.AND P6, PT, R178, R245, PT ;  /* 0x000000f5b200720c */ /* 0x000fc40003fc6270 */
[----:B------:R-:W-:Y:S02]  /*1df60*/  ISETP.GE.AND P3, PT, R128, R247, PT ;  /* 0x000000f78000720c */ /* 0x000fe40003f66270 */
[----:B------:R-:W-:Y:S02]  /*1df70*/  FSEL R130, R130, -INF , P5 ;  /* 0xff80000082827808 */ /* 0x000fe40002800000 */
[----:B------:R-:W-:Y:S02]  /*1df80*/  I2FP.F32.S32 R9, R9 ;  /* 0x0000000900097245 */ /* 0x000fe40000201400 */
[----:B------:R-:W-:Y:S02]  /*1df90*/  IADD3 R8, PT, PT, R243, 0x1f0, -R170 ;  /* 0x000001f0f3087810 */ /* 0x000fe40007ffe8aa */
[----:B------:R-:W-:Y:S01]  /*1dfa0*/  FSEL R174, R130, -INF , !P6 ;  /* 0xff80000082ae7808 */ /* 0x000fe20007000000 */
[----:B------:R-:W-:Y:S01]  /*1dfb0*/  FFMA.FTZ R9, -R242, R9, R131 ;  /* 0x00000009f2097223 */ /* 0x000fe20000010183 */
[----:B------:R-:W-:-:S02]  /*1dfc0*/  FSEL R178, R129, -INF , P3 ;  /* 0xff80000081b27808 */ /* 0x000fc40001800000 */
[----:B------:R-:W-:Y:S02]  /*1dfd0*/  IABS R8, R8 ;  /* 0x0000000800087213 */ /* 0x000fe40000000000 */
[C---:B------:R-:W-:Y:S02]  /*1dfe0*/  ISETP.GE.AND P5, PT, R128.reuse, R244, PT ;  /* 0x000000f48000720c */ /* 0x040fe40003fa6270 */
[C---:B------:R-:W-:Y:S02]  /*1dff0*/  ISETP.GE.AND P6, PT, R128.reuse, R245, PT ;  /* 0x000000f58000720c */ /* 0x040fe40003fc6270 */
[----:B------:R-:W-:Y:S02]  /*1e000*/  ISETP.GE.AND P3, PT, R128, R246, PT ;  /* 0x000000f68000720c */ /* 0x000fe40003f66270 */
[----:B------:R-:W1:Y:S01]  /*1e010*/  LDSM.16.M88.4 R128, [R166+0x3000] ;  /* 0x00300000a680783b */ /* 0x000e620000000200 */
[----:B------:R-:W-:Y:S02]  /*1e020*/  I2FP.F32.S32 R8, R8 ;  /* 0x0000000800087245 */ /* 0x000fe40000201400 */
[----:B------:R-:W-:-:S02]  /*1e030*/  IADD3 R179, PT, PT, R7, 0x1f0, -R170 ;  /* 0x000001f007b37810 */ /* 0x000fc40007ffe8aa */
[----:B------:R-:W-:Y:S01]  /*1e040*/  FSEL R178, R178, -INF , !P5 ;  /* 0xff800000b2b27808 */ /* 0x000fe20006800000 */
[----:B------:R-:W-:Y:S01]  /*1e050*/  FFMA.FTZ R181, -R242, R8, R124 ;  /* 0x00000008f2b57223 */ /* 0x000fe2000001017c */
[----:B------:R-:W-:Y:S01]  /*1e060*/  VIADD R8, R167, 0xfffffe10 ;  /* 0xfffffe10a7087836 */ /* 0x000fe20000000000 */
[----:B------:R-:W-:Y:S02]  /*1e070*/  IABS R179, R179 ;  /* 0x000000b300b37213 */ /* 0x000fe40000000000 */
        /* <DEDUP_REMOVED lines=9> */
[C---:B------:R-:W-:Y:S02]  /*1e110*/  ISETP.GE.AND P6, PT, R8.reuse, R245, PT ;  /* 0x000000f50800720c */ /* 0x040fe40003fc6270 */
[----:B------:R-:W-:Y:S02]  /*1e120*/  ISETP.GE.AND P5, PT, R8, R246, PT ;  /* 0x000000f60800720c */ /* 0x000fe40003fa6270 */
[----:B------:R-:W-:Y:S01]  /*1e130*/  IADD3 R125, PT, PT, R7, 0x1ef, -R170 ;  /* 0x000001ef077d7810 */ /* 0x000fe20007ffe8aa */
[----:B------:R-:W2:Y:S01]  /*1e140*/  LDSM.16.M88.4 R8, [R3+0x3000] ;  /* 0x003000000308783b */ /* 0x000ea20000000200 */
[----:B------:R-:W-:-:S02]  /*1e150*/  FSEL R126, R181, -INF , !P3 ;  /* 0xff800000b57e7808 */ /* 0x000fc40005800000 */
[----:B------:R-:W-:Y:S02]  /*1e160*/  IABS R181, R125 ;  /* 0x0000007d00b57213 */ /* 0x000fe40000000000 */
[----:B------:R-:W-:Y:S02]  /*1e170*/  IADD3 R180, PT, PT, R243, 0x1e8, -R170 ;  /* 0x000001e8f3b47810 */ /* 0x000fe40007ffe8aa */
[----:B------:R-:W-:Y:S01]  /*1e180*/  FSEL R125, R179, -INF , P5 ;  /* 0xff800000b37d7808 */ /* 0x000fe20002800000 */
[----:B------:R-:W-:Y:S01]  /*1e190*/  IMAD.MOV.U32 R179, RZ, RZ, R181 ;  /* 0x000000ffffb37224 */ /* 0x000fe200078e00b5 */
[----:B------:R-:W-:Y:S01]  /*1e1a0*/  IABS R180, R180 ;  /* 0x000000b400b47213 */ /* 0x000fe20000000000 */
[----:B-1----:R-:W-:Y:S01]  /*1e1b0*/  HMMA.16816.F32 R116, R184, R128, R116 ;  /* 0x00000080b874723c */ /* 0x002fe20000001874 */
[----:B------:R-:W-:Y:S02]  /*1e1c0*/  ISETP.GE.AND P3, PT, R182, R247, PT ;  /* 0x000000f7b600720c */ /* 0x000fe40003f66270 */
[----:B------:R-:W-:-:S02]  /*1e1d0*/  I2FP.F32.S32 R179, R179 ;  /* 0x000000b300b37245 */ /* 0x000fc40000201400 */
[----:B------:R-:W-:Y:S02]  /*1e1e0*/  I2FP.F32.S32 R180, R180 ;  /* 0x000000b400b47245 */ /* 0x000fe40000201400 */
[----:B------:R-:W-:Y:S01]  /*1e1f0*/  ISETP.GE.AND P5, PT, R182, R244, PT ;  /* 0x000000f4b600720c */ /* 0x000fe20003fa6270 */
[C---:B------:R-:W-:Y:S01]  /*1e200*/  FFMA.FTZ R127, -R242.reuse, R179, R127 ;  /* 0x000000b3f27f7223 */ /* 0x040fe2000001017f */
[----:B------:R-:W-:Y:S01]  /*1e210*/  FSEL R181, R183, -INF , P3 ;  /* 0xff800000b7b57808 */ /* 0x000fe20001800000 */
[----:B------:R-:W-:Y:S01]  /*1e220*/  FFMA.FTZ R179, -R242, R180, R120 ;  /* 0x000000b4f2b37223 */ /* 0x000fe20000010178 */
[--C-:B------:R-:W-:Y:S01]  /*1e230*/  IADD3 R120, PT, PT, R7, 0x1e8, -R170.reuse ;  /* 0x000001e807787810 */ /* 0x100fe20007ffe8aa */
[----:B------:R-:W-:Y:S01]  /*1e240*/  VIADD R180, R167, 0xfffffe18 ;  /* 0xfffffe18a7b47836 */ /* 0x000fe20000000000 */
[----:B------:R-:W-:Y:S01]  /*1e250*/  IADD3 R129, PT, PT, R243, 0x1e7, -R170 ;  /* 0x000001e7f3817810 */ /* 0x000fe20007ffe8aa */
[----:B------:R-:W-:Y:S01]  /*1e260*/  HMMA.16816.F32 R112, R184, R130, R112 ;  /* 0x00000082b870723c */ /* 0x000fe20000001870 */
[----:B------:R-:W-:-:S02]  /*1e270*/  IABS R120, R120 ;  /* 0x0000007800787213 */ /* 0x000fc40000000000 */
[----:B------:R-:W-:Y:S02]  /*1e280*/  FSEL R128, R181, -INF , !P5 ;  /* 0xff800000b5807808 */ /* 0x000fe40006800000 */
[----:B------:R-:W-:Y:S02]  /*1e290*/  I2FP.F32.S32 R120, R120 ;  /* 0x0000007800787245 */ /* 0x000fe40000201400 */
[----:B------:R-:W-:Y:S02]  /*1e2a0*/  IABS R129, R129 ;  /* 0x0000008100817213 */ /* 0x000fe40000000000 */
[----:B------:R-:W-:Y:S01]  /*1e2b0*/  ISETP.GE.AND P5, PT, R180, R247, PT ;  /* 0x000000f7b400720c */ /* 0x000fe20003fa6270 */
[----:B------:R-:W-:Y:S01]  /*1e2c0*/  FFMA.FTZ R120, -R242, R120, R122 ;  /* 0x00000078f2787223 */ /* 0x000fe2000001017a */
[----:B------:R-:W-:Y:S02]  /*1e2d0*/  IADD3 R122, PT, PT, R7, 0x1e7, -R170 ;  /* 0x000001e7077a7810 */ /* 0x000fe40007ffe8aa */
[----:B------:R-:W-:-:S02]  /*1e2e0*/  I2FP.F32.S32 R129, R129 ;  /* 0x0000008100817245 */ /* 0x000fc40000201400 */
[----:B------:R-:W-:Y:S01]  /*1e2f0*/  FSEL R179, R179, -INF , P5 ;  /* 0xff800000b3b37808 */ /* 0x000fe20002800000 */
[C---:B--2---:R-:W-:Y:S01]  /*1e300*/  HMMA.16816.F32 R116, R12.reuse, R8, R116 ;  /* 0x000000080c74723c */ /* 0x044fe20000001874 */
[-C--:B------:R-:W-:Y:S01]  /*1e310*/  ISETP.GE.AND P3, PT, R182, R246.reuse, PT ;  /* 0x000000f6b600720c */ /* 0x080fe20003f66270 */
[----:B------:R-:W-:Y:S01]  /*1e320*/  FFMA.FTZ R9, -R242, R129, R121 ;  /* 0x00000081f2097223 */ /* 0x000fe20000010179 */
[----:B------:R-:W-:Y:S01]  /*1e330*/  ISETP.GE.AND P5, PT, R180, R246, PT ;  /* 0x000000f6b400720c */ /* 0x000fe20003fa6270 */
[----:B------:R-:W-:Y:S01]  /*1e340*/  VIADD R121, R167, 0xfffffe19 ;  /* 0xfffffe19a7797836 */ /* 0x000fe20000000000 */
[----:B------:R-:W-:Y:S02]  /*1e350*/  IABS R122, R122 ;  /* 0x0000007a007a7213 */ /* 0x000fe40000000000 */
[----:B------:R-:W-:Y:S01]  /*1e360*/  FSEL R125, R125, -INF , !P6 ;  /* 0xff8000007d7d7808 */ /* 0x000fe20007000000 */
[----:B------:R-:W-:Y:S01]  /*1e370*/  HMMA.16816.F32 R112, R12, R10, R112 ;  /* 0x0000000a0c70723c */ /* 0x000fe20000001870 */
[----:B------:R-:W-:-:S02]  /*1e380*/  FSEL R127, R127, -INF , P3 ;  /* 0xff8000007f7f7808 */ /* 0x000fc40001800000 */
[----:B------:R-:W-:Y:S01]  /*1e390*/  FSEL R129, R120, -INF , P5 ;  /* 0xff80000078817808 */ /* 0x000fe20002800000 */
[----:B------:R-:W-:Y:S01]  /*1e3a0*/  IMAD.MOV.U32 R120, RZ, RZ, R122 ;  /* 0x000000ffff787224 */ /* 0x000fe200078e007a */
[----:B------:R-:W-:Y:S01]  /*1e3b0*/  ISETP.GE.AND P6, PT, R182, R245, PT ;  /* 0x000000f5b600720c */ /* 0x000fe20003fc6270 */
[----:B------:R-:W-:Y:S01]  /*1e3c0*/  VIADD R182, R167, 0xfffffe21 ;  /* 0xfffffe21a7b67836 */ /* 0x000fe20000000000 */
[----:B------:R-:W-:Y:S02]  /*1e3d0*/  ISETP.GE.AND P3, PT, R180, R244, PT ;  /* 0x000000f4b400720c */ /* 0x000fe40003f66270 */
[----:B------:R-:W-:Y:S02]  /*1e3e0*/  IADD3 R8, PT, PT, R243, 0x1e0, -R170 ;  /* 0x000001e0f3087810 */ /* 0x000fe40007ffe8aa */
[----:B------:R-:W-:Y:S02]  /*1e3f0*/  FSEL R127, R127, -INF , !P6 ;  /* 0xff8000007f7f7808 */ /* 0x000fe40007000000 */
[----:B------:R-:W-:-:S02]  /*1e400*/  FSEL R179, R179, -INF , !P3 ;  /* 0xff800000b3b37808 */ /* 0x000fc40005800000 */
[----:B------:R-:W-:Y:S02]  /*1e410*/  ISETP.GE.AND P6, PT, R180, R245, PT ;  /* 0x000000f5b400720c */ /* 0x000fe40003fc6270 */
[----:B------:R-:W-:Y:S02]  /*1e420*/  ISETP.GE.AND P3, PT, R121, R247, PT ;  /* 0x000000f77900720c */ /* 0x000fe40003f66270 */
[----:B------:R-:W-:Y:S02]  /*1e430*/  I2FP.F32.S32 R120, R120 ;  /* 0x0000007800787245 */ /* 0x000fe40000201400 */
[----:B------:R-:W-:Y:S02]  /*1e440*/  IABS R8, R8 ;  /* 0x0000000800087213 */ /* 0x000fe40000000000 */
[----:B------:R-:W-:Y:S01]  /*1e450*/  FSEL R129, R129, -INF , !P6 ;  /* 0xff80000081817808 */ /* 0x000fe20007000000 */
[----:B------:R-:W-:Y:S01]  /*1e460*/  FFMA.FTZ R131, -R242, R120, R123 ;  /* 0x00000078f2837223 */ /* 0x000fe2000001017b */
[----:B------:R-:W-:-:S02]  /*1e470*/  FSEL R9, R9, -INF , P3 ;  /* 0xff80000009097808 */ /* 0x000fc40001800000 */
[C---:B------:R-:W-:Y:S02]  /*1e480*/  ISETP.GE.AND P5, PT, R121.reuse, R244, PT ;  /* 0x000000f47900720c */ /* 0x040fe40003fa6270 */
[C---:B------:R-:W-:Y:S02]  /*1e490*/  ISETP.GE.AND P6, PT, R121.reuse, R245, PT ;  /* 0x000000f57900720c */ /* 0x040fe40003fc6270 */
[----:B------:R-:W-:Y:S02]  /*1e4a0*/  ISETP.GE.AND P3, PT, R121, R246, PT ;  /* 0x000000f67900720c */ /* 0x000fe40003f66270 */
[----:B------:R-:W-:Y:S01]  /*1e4b0*/  I2FP.F32.S32 R8, R8 ;  /* 0x0000000800087245 */ /* 0x000fe20000201400 */
[----:B------:R-:W1:Y:S01]  /*1e4c0*/  LDSM.16.M88.4 R120, [R166+0x3800] ;  /* 0x00380000a678783b */ /* 0x000e620000000200 */
[----:B------:R-:W-:Y:S02]  /*1e4d0*/  IADD3 R180, PT, PT, R243, 0x1df, -R170 ;  /* 0x000001dff3b47810 */ /* 0x000fe40007ffe8aa */
[----:B------:R-:W-:Y:S01]  /*1e4e0*/  FSEL R130, R9, -INF , !P5 ;  /* 0xff80000009827808 */ /* 0x000fe20006800000 */
[----:B------:R-:W-:Y:S01]  /*1e4f0*/  FFMA.FTZ R181, -R242, R8, R116 ;  /* 0x00000008f2b57223 */ /* 0x000fe20000010174 */
[----:B------:R-:W-:Y:S01]  /*1e500*/  IADD3 R116, PT, PT, R7, 0x1e0, -R170 ;  /* 0x000001e007747810 */ /* 0x000fe20007ffe8aa */
[----:B------:R-:W-:Y:S01]  /*1e510*/  VIADD R8, R167, 0xfffffe20 ;  /* 0xfffffe20a7087836 */ /* 0x000fe20000000000 */
[----:B------:R-:W-:-:S02]  /*1e520*/  IABS R180, R180 ;  /* 0x000000b400b47213 */ /* 0x000fc40000000000 */
[----:B------:R-:W-:Y:S02]  /*1e530*/  IABS R9, R116 ;  /* 0x0000007400097213 */ /* 0x000fe40000000000 */
        /* <DEDUP_REMOVED lines=10> */
[----:B------:R-:W-:Y:S01]  /*1e5e0*/  I2FP.F32.S32 R131, R131 ;  /* 0x0000008300837245 */ /* 0x000fe20000201400 */
[----:B------:R-:W2:Y:S01]  /*1e5f0*/  LDSM.16.M88.4 R8, [R3+0x3800] ;  /* 0x003800000308783b */ /* 0x000ea20000000200 */
[--C-:B------:R-:W-:Y:S02]  /*1e600*/  IADD3 R117, PT, PT, R7, 0x1df, -R170.reuse ;  /* 0x000001df07757810 */ /* 0x100fe40007ffe8aa */
[----:B------:R-:W-:Y:S01]  /*1e610*/  IADD3 R180, PT, PT, R243, 0x1d8, -R170 ;  /* 0x000001d8f3b47810 */ /* 0x000fe20007ffe8aa */
[----:B------:R-:W-:Y:S01]  /*1e620*/  FFMA.FTZ R131, -R242, R131, R118 ;  /* 0x00000083f2837223 */ /* 0x000fe20000010176 */
[----:B------:R-:W-:-:S02]  /*1e630*/  FSEL R118, R181, -INF , !P3 ;  /* 0xff800000b5767808 */ /* 0x000fc40005800000 */
[----:B------:R-:W-:Y:S02]  /*1e640*/  IABS R181, R117 ;  /* 0x0000007500b57213 */ /* 0x000fe40000000000 */
[----:B------:R-:W-:Y:S02]  /*1e650*/  FSEL R117, R131, -INF , P5 ;  /* 0xff80000083757808 */ /* 0x000fe40002800000 */
[----:B------:R-:W-:Y:S01]  /*1e660*/  IABS R180, R180 ;  /* 0x000000b400b47213 */ /* 0x000fe20000000000 */
[----:B------:R-:W-:Y:S01]  /*1e670*/  IMAD.MOV.U32 R131, RZ, RZ, R181 ;  /* 0x000000ffff837224 */ /* 0x000fe200078e00b5 */
[----:B-1----:R-:W-:Y:S01]  /*1e680*/  HMMA.16816.F32 R108, R184, R120, R108 ;  /* 0x00000078b86c723c */ /* 0x002fe2000000186c */
[----:B------:R-:W-:Y:S02]  /*1e690*/  ISETP.GE.AND P3, PT, R182, R247, PT ;  /* 0x000000f7b600720c */ /* 0x000fe40003f66270 */
[----:B------:R-:W-:Y:S02]  /*1e6a0*/  I2FP.F32.S32 R180, R180 ;  /* 0x000000b400b47245 */ /* 0x000fe40000201400 */
[----:B------:R-:W-:-:S02]  /*1e6b0*/  I2FP.F32.S32 R131, R131 ;  /* 0x0000008300837245 */ /* 0x000fc40000201400 */
[----:B------:R-:W-:Y:S01]  /*1e6c0*/  ISETP.GE.AND P5, PT, R182, R244, PT ;  /* 0x000000f4b600720c */ /* 0x000fe20003fa6270 */
[----:B------:R-:W-:Y:S01]  /*1e6d0*/  HMMA.16816.F32 R104, R184, R122, R104 ;  /* 0x0000007ab868723c */ /* 0x000fe20000001868 */
[----:B------:R-:W-:Y:S01]  /*1e6e0*/  FSEL R181, R183, -INF , P3 ;  /* 0xff800000b7b57808 */ /* 0x000fe20001800000 */
[C---:B------:R-:W-:Y:S01]  /*1e6f0*/  FFMA.FTZ R119, -R242.reuse, R131, R119 ;  /* 0x00000083f2777223 */ /* 0x040fe20000010177 */
[----:B------:R-:W-:Y:S01]  /*1e700*/  FFMA.FTZ R131, -R242, R180, R112 ;  /* 0x000000b4f2837223 */ /* 0x000fe20000010170 */
[--C-:B------:R-:W-:Y:S01]  /*1e710*/  IADD3 R112, PT, PT, R7, 0x1d8, -R170.reuse ;  /* 0x000001d807707810 */ /* 0x100fe20007ffe8aa */
[----:B------:R-:W-:Y:S01]  /*1e720*/  VIADD R180, R167, 0xfffffe28 ;  /* 0xfffffe28a7b47836 */ /* 0x000fe20000000000 */
[----:B------:R-:W-:Y:S02]  /*1e730*/  IADD3 R121, PT, PT, R243, 0x1d7, -R170 ;  /* 0x000001d7f3797810 */ /* 0x000fe40007ffe8aa */
[----:B------:R-:W-:Y:S02]  /*1e740*/  IABS R112, R112 ;  /* 0x0000007000707213 */ /* 0x000fe40000000000 */
[----:B------:R-:W-:-:S02]  /*1e750*/  FSEL R120, R181, -INF , !P5 ;  /* 0xff800000b5787808 */ /* 0x000fc40006800000 */
[----:B------:R-:W-:Y:S02]  /*1e760*/  I2FP.F32.S32 R112, R112 ;  /* 0x0000007000707245 */ /* 0x000fe40000201400 */
[----:B------:R-:W-:Y:S02]  /*1e770*/  IABS R121, R121 ;  /* 0x0000007900797213 */ /* 0x000fe40000000000 */
[----:B------:R-:W-:Y:S01]  /*1e780*/  ISETP.GE.AND P5, PT, R180, R247, PT ;  /* 0x000000f7b400720c */ /* 0x000fe20003fa6270 */
[----:B------:R-:W-:Y:S01]  /*1e790*/  FFMA.FTZ R112, -R242, R112, R114 ;  /* 0x00000070f2707223 */ /* 0x000fe20000010172 */
[----:B------:R-:W-:Y:S01]  /*1e7a0*/  IADD3 R114, PT, PT, R7, 0x1d7, -R170 ;  /* 0x000001d707727810 */ /* 0x000fe20007ffe8aa */
[----:B--2---:R-:W-:Y:S01]  /*1e7b0*/  HMMA.16816.F32 R108, R12, R8, R108 ;  /* 0x000000080c6c723c */ /* 0x004fe2000000186c */
[----:B------:R-:W-:Y:S02]  /*1e7c0*/  I2FP.F32.S32 R121, R121 ;  /* 0x0000007900797245 */ /* 0x000fe40000201400 */
[----:B------:R-:W-:-:S02]  /*1e7d0*/  FSEL R131, R131, -INF , P5 ;  /* 0xff80000083837808 */ /* 0x000fc40002800000 */
[-C--:B------:R-:W-:Y:S01]  /*1e7e0*/  ISETP.GE.AND P3, PT, R182, R246.reuse, PT ;  /* 0x000000f6b600720c */ /* 0x080fe20003f66270 */
[----:B------:R-:W-:Y:S01]  /*1e7f0*/  FFMA.FTZ R9, -R242, R121, R113 ;  /* 0x00000079f2097223 */ /* 0x000fe20000010171 */
[----:B------:R-:W-:Y:S01]  /*1e800*/  ISETP.GE.AND P5, PT, R180, R246, PT ;  /* 0x000000f6b400720c */ /* 0x000fe20003fa6270 */
[----:B------:R-:W-:Y:S01]  /*1e810*/  VIADD R113, R167, 0xfffffe29 ;  /* 0xfffffe29a7717836 */ /* 0x000fe20000000000 */
[----:B------:R-:W-:Y:S01]  /*1e820*/  IABS R114, R114 ;  /* 0x0000007200727213 */ /* 0x000fe20000000000 */
[----:B------:R-:W-:Y:S01]  /*1e830*/  HMMA.16816.F32 R104, R12, R10, R104 ;  /* 0x0000000a0c68723c */ /* 0x000fe20000001868 */
[----:B------:R-:W-:Y:S02]  /*1e840*/  FSEL R117, R117, -INF , !P6 ;  /* 0xff80000075757808 */ /* 0x000fe40007000000 */
[----:B------:R-:W-:Y:S02]  /*1e850*/  FSEL R119, R119, -INF , P3 ;  /* 0xff80000077777808 */ /* 0x000fe40001800000 */
[----:B------:R-:W-:-:S02]  /*1e860*/  IADD3 R8, PT, PT, R243, 0x1d0, -R170 ;  /* 0x000001d0f3087810 */ /* 0x000fc40007ffe8aa */
[----:B------:R-:W-:Y:S01]  /*1e870*/  FSEL R121, R112, -INF , P5 ;  /* 0xff80000070797808 */ /* 0x000fe20002800000 */
[----:B------:R-:W-:Y:S01]  /*1e880*/  IMAD.MOV.U32 R112, RZ, RZ, R114 ;  /* 0x000000ffff707224 */ /* 0x000fe200078e0072 */
[----:B------:R-:W-:Y:S01]  /*1e890*/  ISETP.GE.AND P6, PT, R182, R245, PT ;  /* 0x000000f5b600720c */ /* 0x000fe20003fc6270 */
[----:B------:R-:W-:Y:S01]  /*1e8a0*/  VIADD R182, R167, 0xfffffe31 ;  /* 0xfffffe31a7b67836 */ /* 0x000fe20000000000 */
[----:B------:R-:W-:Y:S02]  /*1e8b0*/  ISETP.GE.AND P3, PT, R180, R244, PT ;  /* 0x000000f4b400720c */ /* 0x000fe40003f66270 */
[----:B------:R-:W-:Y:S02]  /*1e8c0*/  IABS R8, R8 ;  /* 0x0000000800087213 */ /* 0x000fe40000000000 */
[----:B------:R-:W-:Y:S02]  /*1e8d0*/  FSEL R119, R119, -INF , !P6 ;  /* 0xff80000077777808 */ /* 0x000fe40007000000 */
[----:B------:R-:W-:-:S02]  /*1e8e0*/  FSEL R131, R131, -INF , !P3 ;  /* 0xff80000083837808 */ /* 0x000fc40005800000 */
[----:B------:R-:W-:Y:S02]  /*1e8f0*/  ISETP.GE.AND P6, PT, R180, R245, PT ;  /* 0x000000f5b400720c */ /* 0x000fe40003fc6270 */
[----:B------:R-:W-:Y:S02]  /*1e900*/  ISETP.GE.AND P3, PT, R113, R247, PT ;  /* 0x000000f77100720c */ /* 0x000fe40003f66270 */
        /* <DEDUP_REMOVED lines=8> */
[----:B------:R-:W-:-:S02]  /*1e990*/  ISETP.GE.AND P6, PT, R113, R245, PT ;  /* 0x000000f57100720c */ /* 0x000fc40003fc6270 */
[----:B------:R-:W-:Y:S02]  /*1e9a0*/  ISETP.GE.AND P3, PT, R113, R246, PT ;  /* 0x000000f67100720c */ /* 0x000fe40003f66270 */
[----:B------:R-:W1:Y:S01]  /*1e9b0*/  LDSM.16.M88.4 R112, [R166+0x4000] ;  /* 0x00400000a670783b */ /* 0x000e620000000200 */
[--C-:B------:R-:W-:Y:S02]  /*1e9c0*/  IADD3 R108, PT, PT, R7, 0x1d0, -R170.reuse ;  /* 0x000001d0076c7810 */ /* 0x100fe40007ffe8aa */
[----:B------:R-:W-:Y:S02]  /*1e9d0*/  IADD3 R180, PT, PT, R243, 0x1cf, -R170 ;  /* 0x000001cff3b47810 */ /* 0x000fe40007ffe8aa */
[----:B------:R-:W-:Y:S02]  /*1e9e0*/  FSEL R122, R9, -INF , !P5 ;  /* 0xff800000097a7808 */ /* 0x000fe40006800000 */
[----:B------:R-:W-:Y:S02]  /*1e9f0*/  IABS R9, R108 ;  /* 0x0000006c00097213 */ /* 0x000fe40000000000 */
[----:B------:R-:W-:-:S02]  /*1ea00*/  IABS R180, R180 ;  /* 0x000000b400b47213 */ /* 0x000fc40000000000 */
[----:B------:R-:W-:Y:S01]  /*1ea10*/  FSEL R108, R123, -INF , P3 ;  /* 0xff8000007b6c7808 */ /* 0x000fe20001800000 */
[----:B------:R-:W-:Y:S01]  /*1ea20*/  IMAD.MOV.U32 R123, RZ, RZ, R9 ;  /* 0x000000ffff7b7224 */ /* 0x000fe200078e0009 */
[----:B------:R-:W-:Y:S02]  /*1ea30*/  I2FP.F32.S32 R180, R180 ;  /* 0x000000b400b47245 */ /* 0x000fe40000201400 */
[----:B------:R-:W-:Y:S02]  /*1ea40*/  ISETP.GE.AND P5, PT, R8, R247, PT ;  /* 0x000000f70800720c */ /* 0x000fe40003fa6270 */
[----:B------:R-:W-:Y:S01]  /*1ea50*/  I2FP.F32.S32 R123, R123 ;  /* 0x0000007b007b7245 */ /* 0x000fe20000201400 */
[----:B------:R-:W-:Y:S01]  /*1ea60*/  FFMA.FTZ R183, -R242, R180, R109 ;  /* 0x000000b4f2b77223 */ /* 0x000fe2000001016d */
[----:B------:R-:W-:Y:S02]  /*1ea70*/  ISETP.GE.AND P3, PT, R8, R244, PT ;  /* 0x000000f40800720c */ /* 0x000fe40003f66270 */
[----:B------:R-:W-:Y:S01]  /*1ea80*/  FSEL R108, R108, -INF , !P6 ;  /* 0xff8000006c6c7808 */ /* 0x000fe20007000000 */
[----:B------:R-:W-:Y:S01]  /*1ea90*/  FFMA.FTZ R123, -R242, R123, R110 ;  /* 0x0000007bf27b7223 */ /* 0x000fe2000001016e */
[----:B------:R-:W-:-:S02]  /*1eaa0*/  FSEL R181, R181, -INF , P5 ;  /* 0xff800000b5b57808 */ /* 0x000fc40002800000 */
[C---:B------:R-:W-:Y:S02]  /*1eab0*/  ISETP.GE.AND P6, PT, R8.reuse, R245, PT ;  /* 0x000000f50800720c */ /* 0x040fe40003fc6270 */
[----:B------:R-:W-:Y:S02]  /*1eac0*/  ISETP.GE.AND P5, PT, R8, R246, PT ;  /* 0x000000f60800720c */ /* 0x000fe40003fa6270 */
[--C-:B------:R-:W-:Y:S01]  /*1ead0*/  IADD3 R109, PT, PT, R7, 0x1cf, -R170.reuse ;  /* 0x000001cf076d7810 */ /* 0x100fe20007ffe8aa */
[----:B------:R-:W2:Y:S01]  /*1eae0*/  LDSM.16.M88.4 R8, [R3+0x4000] ;  /* 0x004000000308783b */ /* 0x000ea20000000200 */
[----:B------:R-:W-:Y:S02]  /*1eaf0*/  FSEL R110, R181, -INF , !P3 ;  /* 0xff800000b56e7808 */ /* 0x000fe40005800000 */
[----:B------:R-:W-:Y:S02]  /*1eb00*/  IABS R181, R109 ;  /* 0x0000006d00b57213 */ /* 0x000fe40000000000 */
[----:B------:R-:W-:-:S02]  /*1eb10*/  IADD3 R180, PT, PT, R243, 0x1c8, -R170 ;  /* 0x000001c8f3b47810 */ /* 0x000fc40007ffe8aa */
[----:B------:R-:W-:Y:S01]  /*1eb20*/  FSEL R109, R123, -INF , P5 ;  /* 0xff8000007b6d7808 */ /* 0x000fe20002800000 */
[----:B------:R-:W-:Y:S01]  /*1eb30*/  IMAD.MOV.U32 R123, RZ, RZ, R181 ;  /* 0x000000ffff7b7224 */ /* 0x000fe200078e00b5 */
[----:B------:R-:W-:Y:S01]  /*1eb40*/  IABS R180, R180 ;  /* 0x000000b400b47213 */ /* 0x000fe20000000000 */
[C---:B-1----:R-:W-:Y:S01]  /*1eb50*/  HMMA.16816.F32 R100, R184.reuse, R112, R100 ;  /* 0x00000070b864723c */ /* 0x042fe20000001864 */
[C---:B------:R-:W-:Y:S02]  /*1eb60*/  ISETP.GE.AND P3, PT, R182.reuse, R247, PT ;  /* 0x000000f7b600720c */ /* 0x040fe40003f66270 */
        /* <DEDUP_REMOVED lines=646> */
[-C--:B------:R-:W-:Y:S01]  /*213d0*/  ISETP.GE.AND P6, PT, R182, R245.reuse, PT ;  /* 0x000000f5b600720c */ /* 0x080fe20003fc6270 */
[----:B------:R-:W-:Y:S01]  /*213e0*/  VIADD R182, R167, 0xfffffec1 ;  /* 0xfffffec1a7b67836 */ /* 0x000fe20000000000 */
[C---:B------:R-:W-:Y:S02]  /*213f0*/  ISETP.GE.AND P3, PT, R180.reuse, R244, PT ;  /* 0x000000f4b400720c */ /* 0x040fe40003f66270 */
[----:B------:R-:W-:Y:S02]  /*21400*/  FSEL R43, R43, -INF , !P6 ;  /* 0xff8000002b2b7808 */ /* 0x000fe40007000000 */
[----:B------:R-:W-:Y:S02]  /*21410*/  FSEL R59, R59, -INF , !P3 ;  /* 0xff8000003b3b7808 */ /* 0x000fe40005800000 */
[----:B------:R-:W-:-:S02]  /*21420*/  ISETP.GE.AND P6, PT, R180, R245, PT ;  /* 0x000000f5b400720c */ /* 0x000fc40003fc6270 */
[----:B------:R-:W-:Y:S02]  /*21430*/  ISETP.GE.AND P3, PT, R37, R247, PT ;  /* 0x000000f72500720c */ /* 0x000fe40003f66270 */
[----:B------:R-:W-:Y:S02]  /*21440*/  I2FP.F32.S32 R36, R36 ;  /* 0x0000002400247245 */ /* 0x000fe40000201400 */
[----:B------:R-:W-:Y:S02]  /*21450*/  IADD3 R8, PT, PT, R243, 0x140, -R170 ;  /* 0x00000140f3087810 */ /* 0x000fe40007ffe8aa */
[----:B------:R-:W-:Y:S01]  /*21460*/  FSEL R49, R49, -INF , !P6 ;  /* 0xff80000031317808 */ /* 0x000fe20007000000 */
[----:B------:R-:W-:Y:S01]  /*21470*/  FFMA.FTZ R50, -R242, R36, R39 ;  /* 0x00000024f2327223 */ /* 0x000fe20000010127 */
[----:B------:R-:W-:Y:S02]  /*21480*/  FSEL R9, R9, -INF , P3 ;  /* 0xff80000009097808 */ /* 0x000fe40001800000 */
[----:B------:R-:W-:-:S02]  /*21490*/  IABS R8, R8 ;  /* 0x0000000800087213 */ /* 0x000fc40000000000 */
[C---:B------:R-:W-:Y:S02]  /*214a0*/  ISETP.GE.AND P5, PT, R37.reuse, R244, PT ;  /* 0x000000f42500720c */ /* 0x040fe40003fa6270 */
[C---:B------:R-:W-:Y:S02]  /*214b0*/  ISETP.GE.AND P6, PT, R37.reuse, R245, PT ;  /* 0x000000f52500720c */ /* 0x040fe40003fc6270 */
[----:B------:R-:W-:Y:S02]  /*214c0*/  ISETP.GE.AND P3, PT, R37, R246, PT ;  /* 0x000000f62500720c */ /* 0x000fe40003f66270 */
[----:B------:R-:W1:Y:S01]  /*214d0*/  LDSM.16.M88.4 R36, [R166+0x8800] ;  /* 0x00880000a624783b */ /* 0x000e620000000200 */
[----:B------:R-:W-:Y:S02]  /*214e0*/  I2FP.F32.S32 R8, R8 ;  /* 0x0000000800087245 */ /* 0x000fe40000201400 */
[----:B------:R-:W-:Y:S02]  /*214f0*/  IADD3 R180, PT, PT, R243, 0x13f, -R170 ;  /* 0x0000013ff3b47810 */ /* 0x000fe40007ffe8aa */
[----:B------:R-:W-:Y:S01]  /*21500*/  FSEL R51, R9, -INF , !P5 ;  /* 0xff80000009337808 */ /* 0x000fe20006800000 */
[----:B------:R-:W-:Y:S01]  /*21510*/  FFMA.FTZ R181, -R242, R8, R32 ;  /* 0x00000008f2b57223 */ /* 0x000fe20000010120 */
[----:B------:R-:W-:Y:S01]  /*21520*/  VIADD R8, R167, 0xfffffec0 ;  /* 0xfffffec0a7087836 */ /* 0x000fe20000000000 */
[----:B------:R-:W-:-:S02]  /*21530*/  IADD3 R32, PT, PT, R7, 0x140, -R170 ;  /* 0x0000014007207810 */ /* 0x000fc40007ffe8aa */
[----:B------:R-:W-:Y:S02]  /*21540*/  FSEL R50, R50, -INF , P3 ;  /* 0xff80000032327808 */ /* 0x000fe40001800000 */
[----:B------:R-:W-:Y:S02]  /*21550*/  ISETP.GE.AND P5, PT, R8, R247, PT ;  /* 0x000000f70800720c */ /* 0x000fe40003fa6270 */
[----:B------:R-:W-:Y:S02]  /*21560*/  IABS R32, R32 ;  /* 0x0000002000207213 */ /* 0x000fe40000000000 */
[----:B------:R-:W-:Y:S02]  /*21570*/  IABS R180, R180 ;  /* 0x000000b400b47213 */ /* 0x000fe40000000000 */
[----:B------:R-:W-:Y:S02]  /*21580*/  FSEL R50, R50, -INF , !P6 ;  /* 0xff80000032327808 */ /* 0x000fe40007000000 */
[----:B------:R-:W-:-:S02]  /*21590*/  I2FP.F32.S32 R32, R32 ;  /* 0x0000002000207245 */ /* 0x000fc40000201400 */
[----:B------:R-:W-:Y:S02]  /*215a0*/  FSEL R181, R181, -INF , P5 ;  /* 0xff800000b5b57808 */ /* 0x000fe40002800000 */
[----:B------:R-:W-:Y:S01]  /*215b0*/  ISETP.GE.AND P3, PT, R8, R244, PT ;  /* 0x000000f40800720c */ /* 0x000fe20003f66270 */
[----:B------:R-:W-:Y:S01]  /*215c0*/  FFMA.FTZ R32, -R242, R32, R34 ;  /* 0x00000020f2207223 */ /* 0x000fe20000010122 */
[C---:B------:R-:W-:Y:S02]  /*215d0*/  ISETP.GE.AND P6, PT, R8.reuse, R245, PT ;  /* 0x000000f50800720c */ /* 0x040fe40003fc6270 */
[----:B------:R-:W-:Y:S02]  /*215e0*/  I2FP.F32.S32 R180, R180 ;  /* 0x000000b400b47245 */ /* 0x000fe40000201400 */
[----:B------:R-:W-:Y:S02]  /*215f0*/  ISETP.GE.AND P5, PT, R8, R246, PT ;  /* 0x000000f60800720c */ /* 0x000fe40003fa6270 */
[----:B------:R-:W2:Y:S01]  /*21600*/  LDSM.16.M88.4 R8, [R3+0x8800] ;  /* 0x008800000308783b */ /* 0x000ea20000000200 */
[--C-:B------:R-:W-:Y:S01]  /*21610*/  IADD3 R183, PT, PT, R7, 0x13f, -R170.reuse ;  /* 0x0000013f07b77810 */ /* 0x100fe20007ffe8aa */
[----:B------:R-:W-:Y:S01]  /*21620*/  FFMA.FTZ R34, -R242, R180, R33 ;  /* 0x000000b4f2227223 */ /* 0x000fe20000010121 */
[----:B------:R-:W-:-:S02]  /*21630*/  IADD3 R33, PT, PT, R243, 0x138, -R170 ;  /* 0x00000138f3217810 */ /* 0x000fc40007ffe8aa */
[----:B------:R-:W-:Y:S02]  /*21640*/  IABS R183, R183 ;  /* 0x000000b700b77213 */ /* 0x000fe40000000000 */
[----:B------:R-:W-:Y:S01]  /*21650*/  IABS R33, R33 ;  /* 0x0000002100217213 */ /* 0x000fe20000000000 */
[C---:B-1----:R-:W-:Y:S01]  /*21660*/  HMMA.16816.F32 R24, R184.reuse, R36, R24 ;  /* 0x00000024b818723c */ /* 0x042fe20000001818 */
[----:B------:R-:W-:Y:S01]  /*21670*/  FSEL R180, R32, -INF , P5 ;  /* 0xff80000020b47808 */ /* 0x000fe20002800000 */
[----:B------:R-:W-:Y:S01]  /*21680*/  IMAD.MOV.U32 R32, RZ, RZ, R183 ;  /* 0x000000ffff207224 */ /* 0x000fe200078e00b7 */
[----:B------:R-:W-:Y:S02]  /*21690*/  I2FP.F32.S32 R33, R33 ;  /* 0x0000002100217245 */ /* 0x000fe40000201400 */
[----:B------:R-:W-:Y:S02]  /*216a0*/  FSEL R181, R181, -INF , !P3 ;  /* 0xff800000b5b57808 */ /* 0x000fe40005800000 */
[----:B------:R-:W-:Y:S01]  /*216b0*/  I2FP.F32.S32 R32, R32 ;  /* 0x0000002000207245 */ /* 0x000fe20000201400 */
[----:B------:R-:W-:Y:S01]  /*216c0*/  FFMA.FTZ R183, -R242, R33, R28 ;  /* 0x00000021f2b77223 */ /* 0x000fe2000001011c */
[----:B------:R-:W-:Y:S01]  /*216d0*/  ISETP.GE.AND P3, PT, R182, R247, PT ;  /* 0x000000f7b600720c */ /* 0x000fe20003f66270 */
[----:B------:R-:W-:Y:S01]  /*216e0*/  VIADD R33, R167, 0xfffffec8 ;  /* 0xfffffec8a7217836 */ /* 0x000fe20000000000 */
[----:B------:R-:W-:Y:S01]  /*216f0*/  IADD3 R28, PT, PT, R7, 0x138, -R170 ;  /* 0x00000138071c7810 */ /* 0x000fe20007ffe8aa */
[----:B------:R-:W-:Y:S01]  /*21700*/  FFMA.FTZ R32, -R242, R32, R35 ;  /* 0x00000020f2207223 */ /* 0x000fe20000010123 */
[----:B------:R-:W-:Y:S01]  /*21710*/  ISETP.GE.AND P5, PT, R182, R244, PT ;  /* 0x000000f4b600720c */ /* 0x000fe20003fa6270 */
[----:B------:R-:W-:Y:S01]  /*21720*/  HMMA.16816.F32 R20, R184, R38, R20 ;  /* 0x00000026b814723c */ /* 0x000fe20000001814 */
[----:B------:R-:W-:-:S02]  /*21730*/  FSEL R34, R34, -INF , P3 ;  /* 0xff80000022227808 */ /* 0x000fc40001800000 */
[----:B------:R-:W-:Y:S02]  /*21740*/  IADD3 R35, PT, PT, R243, 0x137, -R170 ;  /* 0x00000137f3237810 */ /* 0x000fe40007ffe8aa */
[----:B------:R-:W-:Y:S02]  /*21750*/  IABS R28, R28 ;  /* 0x0000001c001c7213 */ /* 0x000fe40000000000 */
[----:B------:R-:W-:Y:S02]  /*21760*/  FSEL R37, R34, -INF , !P5 ;  /* 0xff80000022257808 */ /* 0x000fe40006800000 */
[----:B------:R-:W-:Y:S02]  /*21770*/  ISETP.GE.AND P3, PT, R182, R246, PT ;  /* 0x000000f6b600720c */ /* 0x000fe40003f66270 */
[----:B------:R-:W-:Y:S02]  /*21780*/  IABS R34, R35 ;  /* 0x0000002300227213 */ /* 0x000fe40000000000 */
[----:B------:R-:W-:-:S02]  /*21790*/  I2FP.F32.S32 R28, R28 ;  /* 0x0000001c001c7245 */ /* 0x000fc40000201400 */
[----:B------:R-:W-:Y:S01]  /*217a0*/  FSEL R36, R32, -INF , P3 ;  /* 0xff80000020247808 */ /* 0x000fe20001800000 */
[----:B------:R-:W-:Y:S01]  /*217b0*/  IMAD.MOV.U32 R32, RZ, RZ, R34 ;  /* 0x000000ffff207224 */ /* 0x000fe200078e0022 */
[----:B------:R-:W-:Y:S01]  /*217c0*/  ISETP.GE.AND P5, PT, R33, R247, PT ;  /* 0x000000f72100720c */ /* 0x000fe20003fa6270 */
[C---:B------:R-:W-:Y:S01]  /*217d0*/  FFMA.FTZ R28, -R242.reuse, R28, R30 ;  /* 0x0000001cf21c7223 */ /* 0x040fe2000001011e */
[----:B------:R-:W-:Y:S01]  /*217e0*/  IADD3 R30, PT, PT, R7, 0x137, -R170 ;  /* 0x00000137071e7810 */ /* 0x000fe20007ffe8aa */
[C---:B--2---:R-:W-:Y:S01]  /*217f0*/  HMMA.16816.F32 R24, R12.reuse, R8, R24 ;  /* 0x000000080c18723c */ /* 0x044fe20000001818 */
[----:B------:R-:W-:Y:S02]  /*21800*/  I2FP.F32.S32 R32, R32 ;  /* 0x0000002000207245 */ /* 0x000fe40000201400 */
[----:B------:R-:W-:Y:S02]  /*21810*/  FSEL R183, R183, -INF , P5 ;  /* 0xff800000b7b77808 */ /* 0x000fe40002800000 */
[----:B------:R-:W-:Y:S01]  /*21820*/  ISETP.GE.AND P5, PT, R33, R246, PT ;  /* 0x000000f62100720c */ /* 0x000fe20003fa6270 */
[----:B------:R-:W-:Y:S01]  /*21830*/  FFMA.FTZ R9, -R242, R32, R29 ;  /* 0x00000020f2097223 */ /* 0x000fe2000001011d */
[----:B------:R-:W-:Y:S01]  /*21840*/  IABS R30, R30 ;  /* 0x0000001e001e7213 */ /* 0x000fe20000000000 */
[----:B------:R-:W-:Y:S01]  /*21850*/  VIADD R29, R167, 0xfffffec9 ;  /* 0xfffffec9a71d7836 */ /* 0x000fe20000000000 */
[----:B------:R-:W-:Y:S01]  /*21860*/  FSEL R180, R180, -INF , !P6 ;  /* 0xff800000b4b47808 */ /* 0x000fe20007000000 */
[----:B------:R-:W-:Y:S01]  /*21870*/  HMMA.16816.F32 R20, R12, R10, R20 ;  /* 0x0000000a0c14723c */ /* 0x000fe20000001814 */
[----:B------:R-:W-:-:S02]  /*21880*/  ISETP.GE.AND P6, PT, R182, R245, PT ;  /* 0x000000f5b600720c */ /* 0x000fc40003fc6270 */
[----:B------:R-:W-:Y:S01]  /*21890*/  FSEL R182, R28, -INF , P5 ;  /* 0xff8000001cb67808 */ /* 0x000fe20002800000 */
[----:B------:R-:W-:Y:S01]  /*218a0*/  IMAD.MOV.U32 R28, RZ, RZ, R30 ;  /* 0x000000ffff1c7224 */ /* 0x000fe200078e001e */
[----:B------:R-:W-:Y:S02]  /*218b0*/  ISETP.GE.AND P3, PT, R33, R244, PT ;  /* 0x000000f42100720c */ /* 0x000fe40003f66270 */
[----:B------:R-:W-:Y:S02]  /*218c0*/  FSEL R36, R36, -INF , !P6 ;  /* 0xff80000024247808 */ /* 0x000fe40007000000 */
[----:B------:R-:W-:Y:S02]  /*218d0*/  FSEL R183, R183, -INF , !P3 ;  /* 0xff800000b7b77808 */ /* 0x000fe40005800000 */
[----:B------:R-:W-:Y:S02]  /*218e0*/  ISETP.GE.AND P6, PT, R33, R245, PT ;  /* 0x000000f52100720c */ /* 0x000fe40003fc6270 */
[----:B------:R-:W-:-:S02]  /*218f0*/  ISETP.GE.AND P3, PT, R29, R247, PT ;  /* 0x000000f71d00720c */ /* 0x000fc40003f66270 */
[----:B------:R-:W-:Y:S02]  /*21900*/  I2FP.F32.S32 R28, R28 ;  /* 0x0000001c001c7245 */ /* 0x000fe40000201400 */
[----:B------:R-:W-:Y:S02]  /*21910*/  IADD3 R8, PT, PT, R243, 0x130, -R170 ;  /* 0x00000130f3087810 */ /* 0x000fe40007ffe8aa */
[----:B------:R-:W-:Y:S01]  /*21920*/  FSEL R182, R182, -INF , !P6 ;  /* 0xff800000b6b67808 */ /* 0x000fe20007000000 */
[----:B------:R-:W-:Y:S01]  /*21930*/  FFMA.FTZ R32, -R242, R28, R31 ;  /* 0x0000001cf2207223 */ /* 0x000fe2000001011f */
[----:B------:R-:W-:Y:S02]  /*21940*/  FSEL R9, R9, -INF , P3 ;  /* 0xff80000009097808 */ /* 0x000fe40001800000 */
[----:B------:R-:W-:Y:S02]  /*21950*/  IABS R8, R8 ;  /* 0x0000000800087213 */ /* 0x000fe40000000000 */
[----:B------:R-:W-:-:S02]  /*21960*/  ISETP.GE.AND P5, PT, R29, R244, PT ;  /* 0x000000f41d00720c */ /* 0x000fc40003fa6270 */
[C---:B------:R-:W-:Y:S02]  /*21970*/  ISETP.GE.AND P6, PT, R29.reuse, R245, PT ;  /* 0x000000f51d00720c */ /* 0x040fe40003fc6270 */
[----:B------:R-:W-:Y:S02]  /*21980*/  ISETP.GE.AND P3, PT, R29, R246, PT ;  /* 0x000000f61d00720c */ /* 0x000fe40003f66270 */
[----:B------:R1:W2:Y:S01]  /*21990*/  LDSM.16.M88.4 R28, [R166+0x9000] ;  /* 0x00900000a61c783b */ /* 0x0002a20000000200 */
[----:B------:R-:W-:Y:S02]  /*219a0*/  I2FP.F32.S32 R8, R8 ;  /* 0x0000000800087245 */ /* 0x000fe40000201400 */
[----:B------:R-:W-:Y:S02]  /*219b0*/  IADD3 R33, PT, PT, R243, 0x12f, -R170 ;  /* 0x0000012ff3217810 */ /* 0x000fe40007ffe8aa */
[----:B------:R-:W-:Y:S02]  /*219c0*/  FSEL R39, R9, -INF , !P5 ;  /* 0xff80000009277808 */ /* 0x000fe40006800000 */
[----:B------:R-:W-:-:S02]  /*219d0*/  IABS R9, R33 ;  /* 0x0000002100097213 */ /* 0x000fc40000000000 */
[----:B------:R-:W-:Y:S02]  /*219e0*/  FSEL R38, R32, -INF , P3 ;  /* 0xff80000020267808 */ /* 0x000fe40001800000 */
[C-C-:B------:R-:W-:Y:S01]  /*219f0*/  IADD3 R33, PT, PT, R7.reuse, 0x12f, -R170.reuse ;  /* 0x0000012f07217810 */ /* 0x140fe20007ffe8aa */
[----:B------:R-:W-:Y:S01]  /*21a00*/  IMAD.MOV.U32 R32, RZ, RZ, R9 ;  /* 0x000000ffff207224 */ /* 0x000fe200078e0009 */
[----:B------:R-:W-:Y:S02]  /*21a10*/  FSEL R38, R38, -INF , !P6 ;  /* 0xff80000026267808 */ /* 0x000fe40007000000 */
[----:B------:R-:W-:Y:S02]  /*21a20*/  IABS R33, R33 ;  /* 0x0000002100217213 */ /* 0x000fe40000000000 */
[----:B------:R-:W-:Y:S02]  /*21a30*/  I2FP.F32.S32 R32, R32 ;  /* 0x0000002000207245 */ /* 0x000fe40000201400 */
[----:B------:R-:W-:-:S03]  /*21a40*/  IADD3 R4, PT, PT, R7, 0x117, -R170 ;  /* 0x0000011707047810 */ /* 0x000fc60007ffe8aa */
[C---:B------:R-:W-:Y:S01]  /*21a50*/  FFMA.FTZ R32, -R242.reuse, R32, R25 ;  /* 0x00000020f2207223 */ /* 0x040fe20000010119 */
[----:B-1----:R-:W-:Y:S01]  /*21a60*/  FFMA.FTZ R166, -R242, R8, R24 ;  /* 0x00000008f2a67223 */ /* 0x002fe20000010118 */
[----:B------:R-:W-:Y:S01]  /*21a70*/  VIADD R8, R167, 0xfffffed0 ;  /* 0xfffffed0a7087836 */ /* 0x000fe20000000000 */
[--C-:B------:R-:W-:Y:S02]  /*21a80*/  IADD3 R24, PT, PT, R7, 0x130, -R170.reuse ;  /* 0x0000013007187810 */ /* 0x100fe40007ffe8aa */
[----:B------:R-:W-:Y:S02]  /*21a90*/  IADD3 R25, PT, PT, R243, 0x128, -R170 ;  /* 0x00000128f3197810 */ /* 0x000fe40007ffe8aa */
[C---:B------:R-:W-:Y:S02]  /*21aa0*/  ISETP.GE.AND P5, PT, R8.reuse, R247, PT ;  /* 0x000000f70800720c */ /* 0x040fe40003fa6270 */
[----:B------:R-:W-:Y:S02]  /*21ab0*/  ISETP.GE.AND P3, PT, R8, R244, PT ;  /* 0x000000f40800720c */ /* 0x000fe40003f66270 */
[----:B------:R-:W-:-:S02]  /*21ac0*/  FSEL R166, R166, -INF , P5 ;  /* 0xff800000a6a67808 */ /* 0x000fc40002800000 */
[C---:B------:R-:W-:Y:S02]  /*21ad0*/  ISETP.GE.AND P6, PT, R8.reuse, R245, PT ;  /* 0x000000f50800720c */ /* 0x040fe40003fc6270 */
[----:B------:R-:W-:Y:S02]  /*21ae0*/  ISETP.GE.AND P5, PT, R8, R246, PT ;  /* 0x000000f60800720c */ /* 0x000fe40003fa6270 */
[----:B------:R1:W3:Y:S01]  /*21af0*/  LDSM.16.M88.4 R8, [R3+0x9000] ;  /* 0x009000000308783b */ /* 0x0002e20000000200 */
[----:B------:R-:W-:Y:S01]  /*21b00*/  IABS R24, R24 ;  /* 0x0000001800187213 */ /* 0x000fe20000000000 */
[----:B--2---:R-:W-:Y:S01]  /*21b10*/  HMMA.16816.F32 R196, R184, R28, R196 ;  /* 0x0000001cb8c4723c */ /* 0x004fe200000018c4 */
[----:B------:R-:W-:Y:S01]  /*21b20*/  IABS R25, R25 ;  /* 0x0000001900197213 */ /* 0x000fe20000000000 */
[----:B------:R-:W-:-:S04]  /*21b30*/  DEPBAR.LE SB0, 0x0 ;  /* 0x000080000000791a */ /* 0x000fc80000000000 */
[----:B------:R-:W-:Y:S02]  /*21b40*/  I2FP.F32.S32 R24, R24 ;  /* 0x0000001800187245 */ /* 0x000fe40000201400 */
[----:B------:R-:W-:Y:S01]  /*21b50*/  I2FP.F32.S32 R25, R25 ;  /* 0x0000001900197245 */ /* 0x000fe20000201400 */
[----:B------:R-:W-:Y:S01]  /*21b60*/  HMMA.16816.F32 R192, R184, R30, R192 ;  /* 0x0000001eb8c0723c */ /* 0x000fe200000018c0 */
[----:B------:R-:W-:Y:S01]  /*21b70*/  FSEL R166, R166, -INF , !P3 ;  /* 0xff800000a6a67808 */ /* 0x000fe20005800000 */
[C---:B------:R-:W-:Y:S01]  /*21b80*/  FFMA.FTZ R24, -R242.reuse, R24, R26 ;  /* 0x00000018f2187223 */ /* 0x040fe2000001011a */
[----:B------:R-:W-:Y:S02]  /*21b90*/  VIADD R26, R167, 0xfffffed1 ;  /* 0xfffffed1a71a7836 */ /* 0x000fe40000000000 */
[----:B------:R-:W-:Y:S01]  /*21ba0*/  FFMA.FTZ R203, -R242, R25, R20 ;  /* 0x00000019f2cb7223 */ /* 0x000fe20000010114 */
[----:B------:R-:W-:Y:S01]  /*21bb0*/  IADD3 R20, PT, PT, R7, 0x128, -R170 ;  /* 0x0000012807147810 */ /* 0x000fe20007ffe8aa */
[----:B------:R-:W-:Y:S01]  /*21bc0*/  VIADD R25, R167, 0xfffffed8 ;  /* 0xfffffed8a7197836 */ /* 0x000fe20000000000 */
[----:B------:R-:W-:Y:S01]  /*21bd0*/  IABS R4, R4 ;  /* 0x0000000400047213 */ /* 0x000fe20000000000 */
[----:B------:R-:W-:Y:S01]  /*21be0*/  BAR.SYNC.DEFER_BLOCKING 0x0 ;  /* 0x0000000000007b1d */ /* 0x000fe20000010000 */
[----:B------:R-:W-:-:S02]  /*21bf0*/  ISETP.GE.AND P3, PT, R26, R247, PT ;  /* 0x000000f71a00720c */ /* 0x000fc40003f66270 */
[----:B------:R-:W-:Y:S02]  /*21c00*/  IABS R20, R20 ;  /* 0x0000001400147213 */ /* 0x000fe40000000000 */
[----:B-1----:R-:W-:Y:S01]  /*21c10*/  FSEL R3, R24, -INF , P5 ;  /* 0xff80000018037808 */ /* 0x002fe20002800000 */
[----:B------:R-:W-:Y:S01]  /*21c20*/  IMAD.MOV.U32 R24, RZ, RZ, R33 ;  /* 0x000000ffff187224 */ /* 0x000fe200078e0021 */
[----:B------:R-:W-:Y:S02]  /*21c30*/  FSEL R201, R32, -INF , P3 ;  /* 0xff80000020c97808 */ /* 0x000fe40001800000 */
[----:B------:R-:W-:Y:S02]  /*21c40*/  FSEL R3, R3, -INF , !P6 ;  /* 0xff80000003037808 */ /* 0x000fe40007000000 */
[----:B------:R-:W-:Y:S02]  /*21c50*/  I2FP.F32.S32 R24, R24 ;  /* 0x0000001800187245 */ /* 0x000fe40000201400 */
[----:B------:R-:W-:-:S02]  /*21c60*/  ISETP.GE.AND P5, PT, R26, R244, PT ;  /* 0x000000f41a00720c */ /* 0x000fc40003fa6270 */
[----:B------:R-:W-:Y:S01]  /*21c70*/  ISETP.GE.AND P6, PT, R26, R245, PT ;  /* 0x000000f51a00720c */ /* 0x000fe20003fc6270 */
[----:B------:R-:W-:Y:S01]  /*21c80*/  FFMA.FTZ R24, -R242, R24, R27 ;  /* 0x00000018f2187223 */ /* 0x000fe2000001011b */
[----:B------:R-:W-:Y:S02]  /*21c90*/  ISETP.GE.AND P3, PT, R26, R246, PT ;  /* 0x000000f61a00720c */ /* 0x000fe40003f66270 */
[----:B------:R-:W-:Y:S02]  /*21ca0*/  IADD3 R26, PT, PT, R243, 0x127, -R170 ;  /* 0x00000127f31a7810 */ /* 0x000fe40007ffe8aa */
[----:B------:R-:W-:Y:S01]  /*21cb0*/  FSEL R201, R201, -INF , !P5 ;  /* 0xff800000c9c97808 */ /* 0x000fe20006800000 */
[----:B---3--:R-:W-:Y:S01]  /*21cc0*/  HMMA.16816.F32 R196, R12, R8, R196 ;  /* 0x000000080cc4723c */ /* 0x008fe200000018c4 */
[----:B------:R-:W-:Y:S02]  /*21cd0*/  IABS R26, R26 ;  /* 0x0000001a001a7213 */ /* 0x000fe40000000000 */
[----:B------:R-:W-:-:S02]  /*21ce0*/  I2FP.F32.S32 R20, R20 ;  /* 0x0000001400147245 */ /* 0x000fc40000201400 */
[----:B------:R-:W-:Y:S02]  /*21cf0*/  ISETP.GE.AND P5, PT, R25, R247, PT ;  /* 0x000000f71900720c */ /* 0x000fe40003fa6270 */
[----:B------:R-:W-:Y:S01]  /*21d00*/  FSEL R200, R24, -INF , P3 ;  /* 0xff80000018c87808 */ /* 0x000fe20001800000 */
[----:B------:R-:W-:Y:S01]  /*21d10*/  IMAD.MOV.U32 R24, RZ, RZ, R26 ;  /* 0x000000ffff187224 */ /* 0x000fe200078e001a */
[----:B------:R-:W-:Y:S01]  /*21d20*/  FSEL R203, R203, -INF , P5 ;  /* 0xff800000cbcb7808 */ /* 0x000fe20002800000 */
[----:B------:R-:W-:Y:S01]  /*21d30*/  FFMA.FTZ R22, -R242, R20, R22 ;  /* 0x00000014f2167223 */ /* 0x000fe20000010116 */
[--C-:B------:R-:W-:Y:S01]  /*21d40*/  IADD3 R8, PT, PT, R7, 0x127, -R170.reuse ;  /* 0x0000012707087810 */ /* 0x100fe20007ffe8aa */
[----:B------:R-:W-:Y:S01]  /*21d50*/  VIADD R20, R167, 0xfffffed9 ;  /* 0xfffffed9a7147836 */ /* 0x000fe20000000000 */
[----:B------:R-:W-:Y:S01]  /*21d60*/  ISETP.GE.AND P5, PT, R25, R246, PT ;  /* 0x000000f61900720c */ /* 0x000fe20003fa6270 */
[----:B------:R-:W-:Y:S01]  /*21d70*/  HMMA.16816.F32 R192, R12, R10, R192 ;  /* 0x0000000a0cc0723c */ /* 0x000fe200000018c0 */
[----:B------:R-:W-:Y:S01]  /*21d80*/  I2FP.F32.S32 R24, R24 ;  /* 0x0000001800187245 */ /* 0x000fe20000201400 */
[----:B------:R-:W-:Y:S01]  /*21d90*/  VIADD R11, R167, 0xfffffee1 ;  /* 0xfffffee1a70b7836 */ /* 0x000fe20000000000 */
[----:B------:R-:W-:Y:S01]  /*21da0*/  ISETP.GE.AND P3, PT, R25, R244, PT ;  /* 0x000000f41900720c */ /* 0x000fe20003f66270 */
[----:B------:R-:W-:Y:S01]  /*21db0*/  VIADD R13, R167, 0xfffffef0 ;  /* 0xfffffef0a70d7836 */ /* 0x000fe20000000000 */
[----:B------:R-:W-:Y:S01]  /*21dc0*/  FSEL R200, R200, -INF , !P6 ;  /* 0xff800000c8c87808 */ /* 0x000fe20007000000 */
[----:B------:R-:W-:Y:S01]  /*21dd0*/  FFMA.FTZ R21, -R242, R24, R21 ;  /* 0x00000018f2157223 */ /* 0x000fe20000010115 */
[----:B------:R-:W-:-:S02]  /*21de0*/  IADD3 R9, PT, PT, R243, 0x120, -R170 ;  /* 0x00000120f3097810 */ /* 0x000fc40007ffe8aa */
[----:B------:R-:W-:Y:S02]  /*21df0*/  IABS R8, R8 ;  /* 0x0000000800087213 */ /* 0x000fe40000000000 */
[----:B------:R-:W-:Y:S02]  /*21e00*/  ISETP.GE.AND P6, PT, R25, R245, PT ;  /* 0x000000f51900720c */ /* 0x000fe40003fc6270 */
[----:B------:R-:W-:Y:S02]  /*21e10*/  FSEL R22, R22, -INF , P5 ;  /* 0xff80000016167808 */ /* 0x000fe40002800000 */
[----:B------:R-:W-:Y:S02]  /*21e20*/  FSEL R203, R203, -INF , !P3 ;  /* 0xff800000cbcb7808 */ /* 0x000fe40005800000 */
[----:B------:R-:W-:Y:S02]  /*21e30*/  IABS R9, R9 ;  /* 0x0000000900097213 */ /* 0x000fe40000000000 */
[----:B------:R-:W-:-:S02]  /*21e40*/  I2FP.F32.S32 R8, R8 ;  /* 0x0000000800087245 */ /* 0x000fc40000201400 */
[----:B------:R-:W-:Y:S02]  /*21e50*/  ISETP.GE.AND P3, PT, R20, R247, PT ;  /* 0x000000f71400720c */ /* 0x000fe40003f66270 */
[----:B------:R-:W-:Y:S01]  /*21e60*/  FSEL R202, R22, -INF , !P6 ;  /* 0xff80000016ca7808 */ /* 0x000fe20007000000 */
[----:B------:R-:W-:Y:S01]  /*21e70*/  FFMA.FTZ R8, -R242, R8, R23 ;  /* 0x00000008f2087223 */ /* 0x000fe20000010117 */
[----:B------:R-:W-:Y:S02]  /*21e80*/  IADD3 R22, PT, PT, R7, 0x120, -R170 ;  /* 0x0000012007167810 */ /* 0x000fe40007ffe8aa */
[----:B------:R-:W-:Y:S02]  /*21e90*/  I2FP.F32.S32 R9, R9 ;  /* 0x0000000900097245 */ /* 0x000fe40000201400 */
[----:B------:R-:W-:Y:S01]  /*21ea0*/  FSEL R204, R21, -INF , P3 ;  /* 0xff80000015cc7808 */ /* 0x000fe20001800000 */
[----:B------:R-:W-:Y:S01]  /*21eb0*/  VIADD R21, R167, 0xfffffee0 ;  /* 0xfffffee0a7157836 */ /* 0x000fe20000000000 */
[----:B------:R-:W-:-:S02]  /*21ec0*/  ISETP.GE.AND P3, PT, R20, R246, PT ;  /* 0x000000f61400720c */ /* 0x000fc40003f66270 */
[----:B------:R-:W-:Y:S02]  /*21ed0*/  IABS R22, R22 ;  /* 0x0000001600167213 */ /* 0x000fe40000000000 */
[C---:B------:R-:W-:Y:S02]  /*21ee0*/  ISETP.GE.AND P5, PT, R20.reuse, R244, PT ;  /* 0x000000f41400720c */ /* 0x040fe40003fa6270 */
[----:B------:R-:W-:Y:S01]  /*21ef0*/  ISETP.GE.AND P6, PT, R20, R245, PT ;  /* 0x000000f51400720c */ /* 0x000fe20003fc6270 */
[----:B------:R-:W-:Y:S01]  /*21f00*/  FFMA.FTZ R20, -R242, R9, R196 ;  /* 0x00000009f2147223 */ /* 0x000fe200000101c4 */
[----:B------:R-:W-:Y:S01]  /*21f10*/  FSEL R196, R8, -INF , P3 ;  /* 0xff80000008c47808 */ /* 0x000fe20001800000 */
[----:B------:R-:W-:Y:S01]  /*21f20*/  IMAD.MOV.U32 R8, RZ, RZ, R22 ;  /* 0x000000ffff087224 */ /* 0x000fe200078e0016 */
[----:B------:R-:W-:Y:S02]  /*21f30*/  FSEL R204, R204, -INF , !P5 ;  /* 0xff800000cccc7808 */ /* 0x000fe40006800000 */
[----:B------:R-:W-:-:S02]  /*21f40*/  IADD3 R9, PT, PT, R243, 0x11f, -R170 ;  /* 0x0000011ff3097810 */ /* 0x000fc40007ffe8aa */
[C---:B------:R-:W-:Y:S02]  /*21f50*/  ISETP.GE.AND P5, PT, R21.reuse, R247, PT ;  /* 0x000000f71500720c */ /* 0x040fe40003fa6270 */
[----:B------:R-:W-:Y:S02]  /*21f60*/  I2FP.F32.S32 R8, R8 ;  /* 0x0000000800087245 */ /* 0x000fe40000201400 */
[----:B------:R-:W-:Y:S02]  /*21f70*/  IABS R9, R9 ;  /* 0x0000000900097213 */ /* 0x000fe40000000000 */
[----:B------:R-:W-:Y:S01]  /*21f80*/  FSEL R196, R196, -INF , !P6 ;  /* 0xff800000c4c47808 */ /* 0x000fe20007000000 */
[----:B------:R-:W-:Y:S01]  /*21f90*/  FFMA.FTZ R8, -R242, R8, R198 ;  /* 0x00000008f2087223 */ /* 0x000fe200000101c6 */
[----:B------:R-:W-:Y:S02]  /*21fa0*/  FSEL R20, R20, -INF , P5 ;  /* 0xff80000014147808 */ /* 0x000fe40002800000 */
        /* <DEDUP_REMOVED lines=9> */
[----:B------:R-:W-:Y:S01]  /*22040*/  ISETP.GE.AND P3, PT, R11, R247, PT ;  /* 0x000000f70b00720c */ /* 0x000fe20003f66270 */
[----:B------:R-:W-:Y:S01]  /*22050*/  IMAD.MOV.U32 R8, RZ, RZ, R20 ;  /* 0x000000ffff087224 */ /* 0x000fe200078e0014 */
[--C-:B------:R-:W-:Y:S02]  /*22060*/  IADD3 R9, PT, PT, R243, 0x118, -R170.reuse ;  /* 0x00000118f3097810 */ /* 0x100fe40007ffe8aa */
[----:B------:R-:W-:Y:S02]  /*22070*/  ISETP.GE.AND P5, PT, R11, R244, PT ;  /* 0x000000f40b00720c */ /* 0x000fe40003fa6270 */
[----:B------:R-:W-:Y:S02]  /*22080*/  I2FP.F32.S32 R8, R8 ;  /* 0x0000000800087245 */ /* 0x000fe40000201400 */
[----:B------:R-:W-:Y:S02]  /*22090*/  FSEL R10, R10, -INF , P3 ;  /* 0xff8000000a0a7808 */ /* 0x000fe40001800000 */
[----:B------:R-:W-:Y:S01]  /*220a0*/  IADD3 R20, PT, PT, R7, 0x118, -R170 ;  /* 0x0000011807147810 */ /* 0x000fe20007ffe8aa */
[----:B------:R-:W-:Y:S01]  /*220b0*/  FFMA.FTZ R8, -R242, R8, R199 ;  /* 0x00000008f2087223 */ /* 0x000fe200000101c7 */
[----:B------:R-:W-:-:S02]  /*220c0*/  IABS R9, R9 ;  /* 0x0000000900097213 */ /* 0x000fc40000000000 */
[----:B------:R-:W-:Y:S02]  /*220d0*/  FSEL R177, R10, -INF , !P5 ;  /* 0xff8000000ab17808 */ /* 0x000fe40006800000 */
[----:B------:R-:W-:Y:S02]  /*220e0*/  ISETP.GE.AND P3, PT, R11, R246, PT ;  /* 0x000000f60b00720c */ /* 0x000fe40003f66270 */
[----:B------:R-:W-:Y:S02]  /*220f0*/  IABS R10, R20 ;  /* 0x00000014000a7213 */ /* 0x000fe40000000000 */
[----:B------:R-:W-:Y:S02]  /*22100*/  I2FP.F32.S32 R9, R9 ;  /* 0x0000000900097245 */ /* 0x000fe40000201400 */
[----:B------:R-:W-:Y:S02]  /*22110*/  FSEL R197, R197, -INF , !P6 ;  /* 0xff800000c5c57808 */ /* 0x000fe40007000000 */
[----:B------:R-:W-:Y:S01]  /*22120*/  FSEL R176, R8, -INF , P3 ;  /* 0xff80000008b07808 */ /* 0x000fe20001800000 */
[----:B------:R-:W-:Y:S01]  /*22130*/  IMAD.MOV.U32 R8, RZ, RZ, R10 ;  /* 0x000000ffff087224 */ /* 0x000fe200078e000a */
[----:B------:R-:W-:Y:S01]  /*22140*/  ISETP.GE.AND P6, PT, R11, R245, PT ;  /* 0x000000f50b00720c */ /* 0x000fe20003fc6270 */
[----:B------:R-:W-:-:S02]  /*22150*/  VIADD R11, R167, 0xfffffee8 ;  /* 0xfffffee8a70b7836 */ /* 0x000fc40000000000 */
[C---:B------:R-:W-:Y:S01]  /*22160*/  FFMA.FTZ R192, -R242.reuse, R9, R192 ;  /* 0x00000009f2c07223 */ /* 0x040fe200000101c0 */
[----:B------:R-:W-:Y:S02]  /*22170*/  IADD3 R9, PT, PT, R243, 0x117, -R170 ;  /* 0x00000117f3097810 */ /* 0x000fe40007ffe8aa */
[----:B------:R-:W-:Y:S02]  /*22180*/  I2FP.F32.S32 R8, R8 ;  /* 0x0000000800087245 */ /* 0x000fe40000201400 */
[----:B------:R-:W-:Y:S02]  /*22190*/  ISETP.GE.AND P5, PT, R11, R247, PT ;  /* 0x000000f70b00720c */ /* 0x000fe40003fa6270 */
        /* <DEDUP_REMOVED lines=11> */
[----:B------:R-:W-:-:S02]  /*22250*/  FSEL R5, R10, -INF , !P3 ;  /* 0xff8000000a057808 */ /* 0x000fc40005800000 */
[----:B------:R-:W-:Y:S02]  /*22260*/  FSEL R8, R8, -INF , P5 ;  /* 0xff80000008087808 */ /* 0x000fe40002800000 */
[----:B------:R-:W-:Y:S02]  /*22270*/  I2FP.F32.S32 R10, R4 ;  /* 0x00000004000a7245 */ /* 0x000fe40000201400 */
[----:B------:R-:W-:Y:S02]  /*22280*/  ISETP.GE.AND P3, PT, R11, R247, PT ;  /* 0x000000f70b00720c */ /* 0x000fe40003f66270 */
[----:B------:R-:W-:Y:S01]  /*22290*/  IABS R12, R12 ;  /* 0x0000000c000c7213 */ /* 0x000fe20000000000 */
[----:B------:R-:W-:Y:S01]  /*222a0*/  FFMA.FTZ R10, -R242, R10, R195 ;  /* 0x0000000af20a7223 */ /* 0x000fe200000101c3 */
[----:B------:R-:W-:Y:S02]  /*222b0*/  FSEL R4, R8, -INF , !P6 ;  /* 0xff80000008047808 */ /* 0x000fe40007000000 */
[----:B------:R-:W-:-:S02]  /*222c0*/  IADD3 R8, PT, PT, R7, 0x110, -R170 ;  /* 0x0000011007087810 */ /* 0x000fc40007ffe8aa */
[----:B------:R-:W-:Y:S02]  /*222d0*/  FSEL R9, R9, -INF , P3 ;  /* 0xff80000009097808 */ /* 0x000fe40001800000 */
[----:B------:R-:W-:Y:S02]  /*222e0*/  I2FP.F32.S32 R12, R12 ;  /* 0x0000000c000c7245 */ /* 0x000fe40000201400 */
[C---:B------:R-:W-:Y:S02]  /*222f0*/  ISETP.GE.AND P3, PT, R11.reuse, R246, PT ;  /* 0x000000f60b00720c */ /* 0x040fe40003f66270 */
[C---:B------:R-:W-:Y:S01]  /*22300*/  ISETP.GE.AND P5, PT, R11.reuse, R244, PT ;  /* 0x000000f40b00720c */ /* 0x040fe20003fa6270 */
[----:B------:R-:W-:Y:S01]  /*22310*/  FFMA.FTZ R12, -R242, R12, R188 ;  /* 0x0000000cf20c7223 */ /* 0x000fe200000101bc */
[----:B------:R-:W-:Y:S02]  /*22320*/  ISETP.GE.AND P6, PT, R11, R245, PT ;  /* 0x000000f50b00720c */ /* 0x000fe40003fc6270 */
[----:B------:R-:W-:-:S02]  /*22330*/  IABS R8, R8 ;  /* 0x0000000800087213 */ /* 0x000fc40000000000 */
[----:B------:R-:W-:Y:S02]  /*22340*/  IADD3 R11, PT, PT, R243, 0x10f, -R170 ;  /* 0x0000010ff30b7810 */ /* 0x000fe40007ffe8aa */
[----:B------:R-:W-:Y:S02]  /*22350*/  FSEL R10, R10, -INF , P3 ;  /* 0xff8000000a0a7808 */ /* 0x000fe40001800000 */
[----:B------:R-:W-:Y:S01]  /*22360*/  FSEL R185, R9, -INF , !P5 ;  /* 0xff80000009b97808 */ /* 0x000fe20006800000 */
[----:B------:R-:W-:Y:S01]  /*22370*/  VIADD R9, R167, 0xfffffef1 ;  /* 0xfffffef1a7097836 */ /* 0x000fe20000000000 */
[----:B------:R-:W-:Y:S02]  /*22380*/  ISETP.GE.AND P5, PT, R13, R247, PT ;  /* 0x000000f70d00720c */ /* 0x000fe40003fa6270 */
[----:B------:R-:W-:Y:S02]  /*22390*/  I2FP.F32.S32 R8, R8 ;  /* 0x0000000800087245 */ /* 0x000fe40000201400 */
[----:B------:R-:W-:-:S02]  /*223a0*/  IABS R11, R11 ;  /* 0x0000000b000b7213 */ /* 0x000fc40000000000 */
[----:B------:R-:W-:Y:S01]  /*223b0*/  FSEL R184, R10, -INF , !P6 ;  /* 0xff8000000ab87808 */ /* 0x000fe20007000000 */
[----:B------:R-:W-:Y:S01]  /*223c0*/  FFMA.FTZ R8, -R242, R8, R190 ;  /* 0x00000008f2087223 */ /* 0x000fe200000101be */
[C-C-:B------:R-:W-:Y:S02]  /*223d0*/  IADD3 R10, PT, PT, R7.reuse, 0x10f, -R170.reuse ;  /* 0x0000010f070a7810 */ /* 0x140fe40007ffe8aa */
[----:B------:R-:W-:Y:S02]  /*223e0*/  FSEL R12, R12, -INF , P5 ;  /* 0xff8000000c0c7808 */ /* 0x000fe40002800000 */
[----:B------:R-:W-:Y:S02]  /*223f0*/  IADD3 R7, PT, PT, R7, 0x108, -R170 ;  /* 0x0000010807077810 */ /* 0x000fe40007ffe8aa */
[----:B------:R-:W-:Y:S02]  /*22400*/  ISETP.GE.AND P3, PT, R13, R244, PT ;  /* 0x000000f40d00720c */ /* 0x000fe40003f66270 */
[----:B------:R-:W-:-:S02]  /*22410*/  I2FP.F32.S32 R11, R11 ;  /* 0x0000000b000b7245 */ /* 0x000fc40000201400 */
[C---:B------:R-:W-:Y:S02]  /*22420*/  ISETP.GE.AND P6, PT, R13.reuse, R245, PT ;  /* 0x000000f50d00720c */ /* 0x040fe40003fc6270 */
[----:B------:R-:W-:Y:S01]  /*22430*/  ISETP.GE.AND P5, PT, R13, R246, PT ;  /* 0x000000f60d00720c */ /* 0x000fe20003fa6270 */
[----:B------:R-:W-:Y:S01]  /*22440*/  FFMA.FTZ R11, -R242, R11, R189 ;  /* 0x0000000bf20b7223 */ /* 0x000fe200000101bd */
[----:B------:R-:W-:Y:S02]  /*22450*/  IADD3 R13, PT, PT, R243, 0x108, -R170 ;  /* 0x00000108f30d7810 */ /* 0x000fe40007ffe8aa */
[----:B------:R-:W-:Y:S02]  /*22460*/  IABS R7, R7 ;  /* 0x0000000700077213 */ /* 0x000fe40000000000 */
[----:B------:R-:W-:Y:S02]  /*22470*/  IABS R10, R10 ;  /* 0x0000000a000a7213 */ /* 0x000fe40000000000 */
[----:B------:R-:W-:Y:S01]  /*22480*/  FSEL R170, R12, -INF , !P3 ;  /* 0xff8000000caa7808 */ /* 0x000fe20005800000 */
[----:B------:R-:W-:Y:S01]  /*22490*/  IMAD.MOV.U32 R12, RZ, RZ, R7 ;  /* 0x000000ffff0c7224 */ /* 0x000fe200078e0007 */
[----:B------:R-:W-:-:S02]  /*224a0*/  IABS R13, R13 ;  /* 0x0000000d000d7213 */ /* 0x000fc40000000000 */
[----:B------:R-:W-:Y:S02]  /*224b0*/  FSEL R8, R8, -INF , P5 ;  /* 0xff80000008087808 */ /* 0x000fe40002800000 */
[----:B------:R-:W-:Y:S02]  /*224c0*/  ISETP.GE.AND P3, PT, R9, R247, PT ;  /* 0x000000f70900720c */ /* 0x000fe40003f66270 */
[----:B------:R-:W-:Y:S02]  /*224d0*/  I2FP.F32.S32 R10, R10 ;  /* 0x0000000a000a7245 */ /* 0x000fe40000201400 */
[----:B------:R-:W-:Y:S01]  /*224e0*/  FSEL R7, R8, -INF , !P6 ;  /* 0xff80000008077808 */ /* 0x000fe20007000000 */
[----:B------:R-:W-:Y:S01]  /*224f0*/  VIADD R8, R167, 0xfffffef8 ;  /* 0xfffffef8a7087836 */ /* 0x000fe20000000000 */
[----:B------:R-:W-:Y:S01]  /*22500*/  I2FP.F32.S32 R13, R13 ;  /* 0x0000000d000d7245 */ /* 0x000fe20000201400 */
[----:B------:R-:W-:Y:S01]  /*22510*/  FFMA.FTZ R10, -R242, R10, R191 ;  /* 0x0000000af20a7223 */ /* 0x000fe200000101bf */
[----:B------:R-:W-:-:S02]  /*22520*/  ISETP.GE.AND P5, PT, R9, R244, PT ;  /* 0x000000f40900720c */ /* 0x000fc40003fa6270 */
[----:B------:R-:W-:Y:S01]  /*22530*/  FSEL R11, R11, -INF , P3 ;  /* 0xff8000000b0b7808 */ /* 0x000fe20001800000 */
[----:B------:R-:W-:Y:S01]  /*22540*/  FFMA.FTZ R13, -R242, R13, R16 ;  /* 0x0000000df20d7223 */ /* 0x000fe20000010110 */
[----:B------:R-:W-:Y:S01]  /*22550*/  ISETP.GE.AND P3, PT, R9, R246, PT ;  /* 0x000000f60900720c */ /* 0x000fe20003f66270 */
[----:B------:R-:W-:Y:S01]  /*22560*/  VIADD R16, R45, 0xfffffffe ;  /* 0xfffffffe2d107836 */ /* 0x000fe20000000000 */
[----:B------:R-:W-:Y:S02]  /*22570*/  FSEL R187, R11, -INF , !P5 ;  /* 0xff8000000bbb7808 */ /* 0x000fe40006800000 */
[----:B------:R-:W-:Y:S02]  /*22580*/  ISETP.GE.AND P5, PT, R8, R247, PT ;  /* 0x000000f70800720c */ /* 0x000fe40003fa6270 */
[----:B------:R-:W-:Y:S02]  /*22590*/  FSEL R10, R10, -INF , P3 ;  /* 0xff8000000a0a7808 */ /* 0x000fe40001800000 */
[----:B------:R-:W-:-:S02]  /*225a0*/  ISETP.GE.AND P3, PT, R8, R244, PT ;  /* 0x000000f40800720c */ /* 0x000fc40003f66270 */
[----:B------:R-:W-:Y:S02]  /*225b0*/  FSEL R13, R13, -INF , P5 ;  /* 0xff8000000d0d7808 */ /* 0x000fe40002800000 */
[----:B------:R-:W-:Y:S02]  /*225c0*/  I2FP.F32.S32 R12, R12 ;  /* 0x0000000c000c7245 */ /* 0x000fe40000201400 */
[----:B------:R-:W-:Y:S02]  /*225d0*/  FSEL R186, R13, -INF , !P3 ;  /* 0xff8000000dba7808 */ /* 0x000fe40005800000 */
[----:B------:R-:W-:Y:S01]  /*225e0*/  ISETP.GT.AND P3, PT, R16, R223, PT ;  /* 0x000000df1000720c */ /* 0x000fe20003f64270 */
[----:B------:R-:W-:Y:S01]  /*225f0*/  FFMA.FTZ R12, -R242, R12, R18 ;  /* 0x0000000cf20c7223 */ /* 0x000fe20000010112 */
[----:B------:R-:W-:Y:S02]  /*22600*/  ISETP.GE.AND P6, PT, R9, R245, PT ;  /* 0x000000f50900720c */ /* 0x000fe40003fc6270 */
[----:B------:R-:W-:-:S02]  /*22610*/  ISETP.GE.AND P5, PT, R8, R246, PT ;  /* 0x000000f60800720c */ /* 0x000fc40003fa6270 */
[----:B------:R-:W-:Y:S02]  /*22620*/  FSEL R167, R10, -INF , !P6 ;  /* 0xff8000000aa77808 */ /* 0x000fe40007000000 */
[----:B------:R-:W-:Y:S02]  /*22630*/  ISETP.GE.AND P6, PT, R8, R245, PT ;  /* 0x000000f50800720c */ /* 0x000fe40003fc6270 */
[----:B------:R-:W-:-:S04]  /*22640*/  FSEL R12, R12, -INF , P5 ;  /* 0xff8000000c0c7808 */ /* 0x000fc80002800000 */
[----:B------:R-:W-:Y:S01]  /*22650*/  FSEL R18, R12, -INF , !P6 ;  /* 0xff8000000c127808 */ /* 0x000fe20007000000 */
[----:B------:R-:W-:Y:S05]  /*22660*/  @!P3 BRA `(.L_x_8099) ;  /* 0x0000000c0004b947 */ /* 0x000fea0003800000 */
        /* <DEDUP_REMOVED lines=34> */
[----:B------:R-:W-:-:S02]  /*22890*/  ISETP.GE.U32.AND P6, PT, R8, R12, PT ;  /* 0x0000000c0800720c */ /* 0x000fc40003fc6070 */
[----:B------:R-:W-:-:S05]  /*228a0*/  LOP3.LUT R10, RZ, R20, RZ, 0x33, !PT ;  /* 0x00000014ff0a7212 */ /* 0x000fca00078e33ff */
[----:B------:R-:W-:Y:S01]  /*228b0*/  @P5 VIADD R13, R13, 0x1 ;  /* 0x000000010d0d5836 */ /* 0x000fe20000000000 */
[----:B------:R-:W-:-:S03]  /*228c0*/  ISETP.NE.AND P5, PT, R20, RZ, PT ;  /* 0x000000ff1400720c */ /* 0x000fc60003fa5270 */
        /* <DEDUP_REMOVED lines=29> */
.L_x_8101:
        /* <DEDUP_REMOVED lines=8> */
.L_x_8102:
[----:B------:R-:W-:Y:S05]  /*22b20*/  BSYNC.RECONVERGENT B0 ;  /* 0x0000000000007941 */ /* 0x000fea0003800200 */
.L_x_8100:
[C---:B------:R-:W-:Y:S01]  /*22b30*/  IMAD.SHL.U32 R10, R224.reuse, 0x10, RZ ;  /* 0x00000010e00a7824 */ /* 0x040fe200078e00ff */
[C-C-:B------:R-:W-:Y:S01]  /*22b40*/  SHF.L.U64.HI R11, R224.reuse, 0x4, R225.reuse ;  /* 0x00000004e00b7819 */ /* 0x140fe200000102e1 */
[C---:B------:R-:W-:Y:S01]  /*22b50*/  IMAD.SHL.U32 R8, R224.reuse, 0x20, RZ ;  /* 0x00000020e0087824 */ /* 0x040fe200078e00ff */
[----:B------:R-:W-:Y:S02]  /*22b60*/  SHF.L.U64.HI R9, R224, 0x5, R225 ;  /* 0x00000005e0097819 */ /* 0x000fe400000102e1 */
[----:B------:R-:W-:-:S04]  /*22b70*/  LEA R12, P1, R10, R229, 0x1 ;  /* 0x000000e50a0c7211 */ /* 0x000fc800078208ff */
[----:B------:R-:W-:Y:S01]  /*22b80*/  LEA.HI.X R13, R10, R228, R11, 0x1, P1 ;  /* 0x000000e40a0d7211 */ /* 0x000fe200008f0c0b */
[----:B------:R-:W-:Y:S01]  /*22b90*/  @!P0 IMAD.MOV.U32 R10, RZ, RZ, R229 ;  /* 0x000000ffff0a8224 */ /* 0x000fe200078e00e5 */
[----:B------:R-:W-:Y:S01]  /*22ba0*/  IADD3 R26, P1, PT, R8, R12, RZ ;  /* 0x0000000c081a7210 */ /* 0x000fe20007f3e0ff */
[----:B------:R-:W-:-:S04]  /*22bb0*/  @!P0 IMAD.MOV.U32 R11, RZ, RZ, R228 ;  /* 0x000000ffff0b8224 */ /* 0x000fc800078e00e4 */
[----:B------:R-:W-:Y:S01]  /*22bc0*/  IMAD.X R27, R9, 0x1, R13, P1 ;  /* 0x00000001091b7824 */ /* 0x000fe200008e060d */
        /* <DEDUP_REMOVED lines=107> */
.L_x_8099:
[----:B------:R-:W-:Y:S05]  /*23280*/  BSYNC.RECONVERGENT B1 ;  /* 0x0000000000017941 */ /* 0x000fea0003800200 */
.L_x_8098:
        /* <DEDUP_REMOVED lines=65> */
[----:B------:R-:W-:Y:S01]  /*236a0*/  LEA R47, R47, UR6, 0x1 ;  /* 0x000000062f2f7c11 */ /* 0x000fe2000f8e08ff */
[----:B------:R-:W1:Y:S01]  /*236b0*/  SHFL.BFLY PT, R10, R11, 0x2, 0x1f ;  /* 0x0c401f000b0a7f89 */ /* 0x000e6200000e0000 */
[----:B------:R-:W-:-:S02]  /*236c0*/  MOV R28, 0x20 ;  /* 0x00000020001c7802 */ /* 0x000fc40000000f00 */
[C---:B------:R-:W-:Y:S01]  /*236d0*/  IADD3 R24, PT, PT, R47.reuse, 0xa000, RZ ;  /* 0x0000a0002f187810 */ /* 0x040fe20007ffe0ff */
[----:B------:R-:W2:Y:S01]  /*236e0*/  SHFL.BFLY PT, R9, R8, 0x2, 0x1f ;  /* 0x0c401f0008097f89 */ /* 0x000ea200000e0000 */
[----:B------:R-:W-:Y:S02]  /*236f0*/  SEL R28, R28, 0xffffffe0, !P4 ;  /* 0xffffffe01c1c7807 */ /* 0x000fe40006000000 */
[----:B------:R-:W-:Y:S02]  /*23700*/  IADD3 R193, PT, PT, R47, 0xa040, RZ ;  /* 0x0000a0402fc17810 */ /* 0x000fe40007ffe0ff */
[----:B------:R-:W-:-:S05]  /*23710*/  @P2 IADD3 R193, PT, PT, R24, -0x40, RZ ;  /* 0xffffffc018c12810 */ /* 0x000fca0007ffe0ff */
[----:B------:R-:W-:Y:S01]  /*23720*/  LDSM.16.MT88.4 R24, [R193] ;  /* 0x00000000c118783b */ /* 0x000fe20000004200 */
[----:B-1----:R-:W-:Y:S02]  /*23730*/  FMNMX.FTZ R10, R11, R10, !PT ;  /* 0x0000000a0b0a7209 */ /* 0x002fe40007810000 */
[----:B--2---:R-:W-:-:S03]  /*23740*/  FMNMX.FTZ R9, R8, R9, !PT ;  /* 0x0000000908097209 */ /* 0x004fc60007810000 */
[----:B------:R-:W1:Y:S04]  /*23750*/  SHFL.BFLY PT, R44, R10, 0x1, 0x1f ;  /* 0x0c201f000a2c7f89 */ /* 0x000e6800000e0000 */
[----:B------:R-:W2:Y:S01]  /*23760*/  SHFL.BFLY PT, R8, R9, 0x1, 0x1f ;  /* 0x0c201f0009087f89 */ /* 0x000ea200000e0000 */
[----:B-1----:R-:W-:-:S04]  /*23770*/  FMNMX.FTZ R44, R10, R44, !PT ;  /* 0x0000002c0a2c7209 */ /* 0x002fc80007810000 */
[----:B------:R-:W-:-:S04]  /*23780*/  FSETP.NEU.FTZ.AND P0, PT, R44, -INF , PT ;  /* 0xff8000002c00780b */ /* 0x000fc80003f1d000 */
[----:B------:R-:W-:-:S05]  /*23790*/  FSEL R12, R44, RZ, P0 ;  /* 0x000000ff2c0c7208 */ /* 0x000fca0000000000 */
[----:B------:R-:W-:Y:S01]  /*237a0*/  FADD.FTZ R12, R0, -R12 ;  /* 0x8000000c000c7221 */ /* 0x000fe20000010000 */
[----:B---3--:R-:W-:-:S03]  /*237b0*/  FMUL.FTZ R188, R189, R44 ;  /* 0x0000002cbdbc7220 */ /* 0x008fc60000410000 */
[----:B------:R-:W-:Y:S02]  /*237c0*/  FMUL.FTZ R12, R189, R12 ;  /* 0x0000000cbd0c7220 */ /* 0x000fe40000410000 */
[----:B------:R-:W-:Y:S02]  /*237d0*/  FSEL R188, R188, RZ, P0 ;  /* 0x000000ffbcbc7208 */ /* 0x000fe40000000000 */
[----:B------:R-:W-:-:S03]  /*237e0*/  ISETP.GT.AND P0, PT, R16, R223, PT ;  /* 0x000000df1000720c */ /* 0x000fc60003f04270 */
[-CC-:B------:R-:W-:Y:S01]  /*237f0*/  FFMA.FTZ R190, R19, R189.reuse, -R188.reuse ;  /* 0x000000bd13be7223 */ /* 0x180fe200000108bc */
[----:B--2---:R-:W-:Y:S01]  /*23800*/  FMNMX.FTZ R19, R9, R8, !PT ;  /* 0x0000000809137209 */ /* 0x004fe20007810000 */
[-CC-:B------:R-:W-:Y:S01]  /*23810*/  FFMA.FTZ R172, R172, R189.reuse, -R188.reuse ;  /* 0x000000bdacac7223 */ /* 0x180fe200000108bc */
[----:B------:R-:W1:Y:S01]  /*23820*/  LDSM.16.MT88.4 R8, [R47+0xa000] ;  /* 0x00a000002f08783b */ /* 0x000e620000004200 */
[--C-:B------:R-:W-:Y:S01]  /*23830*/  FFMA.FTZ R174, R174, R189, -R188.reuse ;  /* 0x000000bdaeae7223 */ /* 0x100fe200000108bc */
[----:B------:R-:W-:Y:S01]  /*23840*/  FSETP.NEU.FTZ.AND P1, PT, R19, -INF , PT ;  /* 0xff8000001300780b */ /* 0x000fe20003f3d000 */
[----:B------:R-:W-:Y:S01]  /*23850*/  FMUL.FTZ R192, R189, R19 ;  /* 0x00000013bdc07220 */ /* 0x000fe20000410000 */
[-CC-:B------:R-:W-:Y:S01]  /*23860*/  FFMA.FTZ R124, R124, R189.reuse, -R188.reuse ;  /* 0x000000bd7c7c7223 */ /* 0x180fe200000108bc */
[----:B------:R-:W-:Y:S01]  /*23870*/  MUFU.EX2 R190, R190 ;  /* 0x000000be00be7308 */ /* 0x000fe20000000800 */
[----:B------:R-:W-:Y:S01]  /*23880*/  FSEL R13, R19, RZ, P1 ;  /* 0x000000ff130d7208 */ /* 0x000fe20000800000 */
[-CC-:B------:R-:W-:Y:S01]  /*23890*/  FFMA.FTZ R125, R125, R189.reuse, -R188.reuse ;  /* 0x000000bd7d7d7223 */ /* 0x180fe200000108bc */
[----:B------:R-:W-:Y:S01]  /*238a0*/  FSEL R192, R192, RZ, P1 ;  /* 0x000000ffc0c07208 */ /* 0x000fe20000800000 */
[-CC-:B------:R-:W-:Y:S01]  /*238b0*/  FFMA.FTZ R127, R127, R189.reuse, -R188.reuse ;  /* 0x000000bd7f7f7223 */ /* 0x180fe200000108bc */
[----:B------:R-:W-:Y:S01]  /*238c0*/  FFMA.FTZ R129, R129, R189, -R188 ;  /* 0x000000bd81817223 */ /* 0x000fe200000108bc */
[----:B------:R-:W-:Y:S01]  /*238d0*/  FADD.FTZ R13, R2, -R13 ;  /* 0x8000000d020d7221 */ /* 0x000fe20000010000 */
[----:B------:R-:W-:Y:S01]  /*238e0*/  IADD3 R2, PT, PT, R28, R47, RZ ;  /* 0x0000002f1c027210 */ /* 0x000fe20007ffe0ff */
[-CC-:B------:R-:W-:Y:S01]  /*238f0*/  FFMA.FTZ R171, R171, R189.reuse, -R192.reuse ;  /* 0x000000bdabab7223 */ /* 0x180fe200000108c0 */
[-CC-:B------:R-:W-:Y:S01]  /*23900*/  FFMA.FTZ R173, R173, R189.reuse, -R192.reuse ;  /* 0x000000bdadad7223 */ /* 0x180fe200000108c0 */
[-CC-:B------:R-:W-:Y:S01]  /*23910*/  FFMA.FTZ R175, R175, R189.reuse, -R192.reuse ;  /* 0x000000bdafaf7223 */ /* 0x180fe200000108c0 */
[--C-:B------:R-:W-:Y:S01]  /*23920*/  FFMA.FTZ R0, R178, R189, -R192.reuse ;  /* 0x000000bdb2007223 */ /* 0x100fe200000108c0 */
[----:B------:R-:W-:Y:S01]  /*23930*/  FMUL.FTZ R191, R189, R13 ;  /* 0x0000000dbdbf7220 */ /* 0x000fe20000410000 */
[----:B------:R-:W2:Y:S01]  /*23940*/  MUFU.EX2 R172, R172 ;  /* 0x000000ac00ac7308 */ /* 0x000ea20000000800 */
[--C-:B------:R-:W-:Y:S01]  /*23950*/  FFMA.FTZ R194, R126, R189, -R192.reuse ;  /* 0x000000bd7ec27223 */ /* 0x100fe200000108c0 */
[----:B------:R-:W-:Y:S01]  /*23960*/  IADD3 R126, PT, PT, R28, R193, RZ ;  /* 0x000000c11c7e7210 */ /* 0x000fe20007ffe0ff */
[-CC-:B------:R-:W-:Y:S01]  /*23970*/  FFMA.FTZ R128, R128, R189.reuse, -R192.reuse ;  /* 0x000000bd80807223 */ /* 0x180fe200000108c0 */
[-C--:B------:R-:W-:Y:S01]  /*23980*/  FFMA.FTZ R130, R130, R189.reuse, -R192 ;  /* 0x000000bd82827223 */ /* 0x080fe200000108c0 */
[-CC-:B------:R-:W-:Y:S01]  /*23990*/  FFMA.FTZ R116, R116, R189.reuse, -R188.reuse ;  /* 0x000000bd74747223 */ /* 0x180fe200000108bc */
[----:B------:R-:W-:Y:S01]  /*239a0*/  LDSM.16.MT88.4 R28, [R47+0xa800] ;  /* 0x00a800002f1c783b */ /* 0x000fe20000004200 */
[-CC-:B------:R-:W-:Y:S01]  /*239b0*/  FFMA.FTZ R117, R117, R189.reuse, -R188.reuse ;  /* 0x000000bd75757223 */ /* 0x180fe200000108bc */
[----:B------:R-:W-:Y:S01]  /*239c0*/  MUFU.EX2 R174, R174 ;  /* 0x000000ae00ae7308 */ /* 0x000fe20000000800 */
[-CC-:B------:R-:W-:Y:S01]  /*239d0*/  FFMA.FTZ R119, R119, R189.reuse, -R188.reuse ;  /* 0x000000bd77777223 */ /* 0x180fe200000108bc */
[----:B------:R-:W-:Y:S01]  /*239e0*/  LDSM.16.MT88.4 R32, [R126+0x800] ;  /* 0x000800007e20783b */ /* 0x000fe20000004200 */
[-C--:B------:R-:W-:Y:S01]  /*239f0*/  FFMA.FTZ R121, R121, R189.reuse, -R188 ;  /* 0x000000bd79797223 */ /* 0x080fe200000108bc */
[-CC-:B------:R-:W-:Y:S01]  /*23a00*/  FFMA.FTZ R118, R118, R189.reuse, -R192.reuse ;  /* 0x000000bd76767223 */ /* 0x180fe200000108c0 */
        /* <DEDUP_REMOVED lines=34> */
[--C-:B------:R-:W-:Y:S01]  /*23c30*/  FFMA.FTZ R85, R85, R189, -R188.reuse ;  /* 0x000000bd55557223 */ /* 0x100fe200000108bc */
        /* <DEDUP_REMOVED lines=8> */
[----:B------:R2:W4:Y:S01]  /*23cc0*/  MUFU.EX2 R178, R12 ;  /* 0x0000000c00b27308 */ /* 0x0005220000000800 */
        /* <DEDUP_REMOVED lines=14> */
[--C-:B------:R-:W-:Y:S01]  /*23db0*/  FFMA.FTZ R70, R70, R189, -R192.reuse ;  /* 0x000000bd46467223 */ /* 0x100fe200000108c0 */
[----:B------:R-:W-:Y:S01]  /*23dc0*/  MUFU.EX2 R125, R125 ;  /* 0x0000007d007d7308 */ /* 0x000fe20000000800 */
[----:B--2---:R-:W2:Y:S01]  /*23dd0*/  LDSM.16.MT88.4 R12, [R2+0xa000] ;  /* 0x00a00000020c783b */ /* 0x004ea20000004200 */
[-C--:B----4-:R-:W-:Y:S01]  /*23de0*/  FMUL.FTZ R162, R162, R178.reuse ;  /* 0x000000b2a2a27220 */ /* 0x090fe20000410000 */
[-C--:B------:R-:W-:Y:S01]  /*23df0*/  FMUL.FTZ R163, R163, R178.reuse ;  /* 0x000000b2a3a37220 */ /* 0x080fe20000410000 */
[-C--:B------:R-:W-:Y:S01]  /*23e00*/  FMUL.FTZ R158, R158, R178.reuse ;  /* 0x000000b29e9e7220 */ /* 0x080fe20000410000 */
[-C--:B------:R-:W-:Y:S01]  /*23e10*/  FMUL.FTZ R159, R159, R178.reuse ;  /* 0x000000b29f9f7220 */ /* 0x080fe20000410000 */
[-C--:B------:R-:W-:Y:S01]  /*23e20*/  FMUL.FTZ R154, R154, R178.reuse ;  /* 0x000000b29a9a7220 */ /* 0x080fe20000410000 */
[-C--:B------:R-:W-:Y:S01]  /*23e30*/  FMUL.FTZ R155, R155, R178.reuse ;  /* 0x000000b29b9b7220 */ /* 0x080fe20000410000 */
[-C--:B------:R-:W-:Y:S01]  /*23e40*/  FMUL.FTZ R150, R150, R178.reuse ;  /* 0x000000b296967220 */ /* 0x080fe20000410000 */
[-C--:B-----5:R-:W-:Y:S01]  /*23e50*/  FMUL.FTZ R160, R160, R191.reuse ;  /* 0x000000bfa0a07220 */ /* 0x0a0fe20000410000 */
        /* <DEDUP_REMOVED lines=14> */
[-C--:B------:R-:W-:Y:S01]  /*23f40*/  FMUL.FTZ R139, R139, R178.reuse ;  /* 0x000000b28b8b7220 */ /* 0x080fe20000410000 */
[C---:B------:R-:W-:Y:S01]  /*23f50*/  HMMA.16816.F32 R156, R20.reuse, R10, R156 ;  /* 0x0000000a149c723c */ /* 0x040fe2000000189c */
[----:B------:R-:W1:Y:S01]  /*23f60*/  LDSM.16.MT88.4 R8, [R126] ;  /* 0x000000007e08783b */ /* 0x000e620000004200 */
[-C--:B------:R-:W-:Y:S01]  /*23f70*/  FMUL.FTZ R136, R136, R191.reuse ;  /* 0x000000bf88887220 */ /* 0x080fe20000410000 */
[-C--:B------:R-:W-:Y:S01]  /*23f80*/  FMUL.FTZ R137, R137, R191.reuse ;  /* 0x000000bf89897220 */ /* 0x080fe20000410000 */
[-C--:B------:R-:W-:Y:S01]  /*23f90*/  FMUL.FTZ R134, R134, R178.reuse ;  /* 0x000000b286867220 */ /* 0x080fe20000410000 */
[-C--:B------:R-:W-:Y:S01]  /*23fa0*/  FMUL.FTZ R135, R135, R178.reuse ;  /* 0x000000b287877220 */ /* 0x080fe20000410000 */
[-C--:B------:R-:W-:Y:S01]  /*23fb0*/  FMUL.FTZ R132, R132, R191.reuse ;  /* 0x000000bf84847220 */ /* 0x080fe20000410000 */
[----:B------:R-:W-:Y:S01]  /*23fc0*/  FMUL.FTZ R133, R133, R191 ;  /* 0x000000bf85857220 */ /* 0x000fe20000410000 */
[C---:B------:R-:W-:Y:S01]  /*23fd0*/  HMMA.16816.F32 R140, R20.reuse, R26, R140 ;  /* 0x0000001a148c723c */ /* 0x040fe2000000188c */
[----:B------:R-:W3:Y:S01]  /*23fe0*/  MUFU.EX2 R127, R127 ;  /* 0x0000007f007f7308 */ /* 0x000ee20000000800 */
[-CC-:B------:R-:W-:Y:S01]  /*23ff0*/  FFMA.FTZ R72, R72, R189.reuse, -R192.reuse ;  /* 0x000000bd48487223 */ /* 0x180fe200000108c0 */
[-CC-:B------:R-:W-:Y:S01]  /*24000*/  FFMA.FTZ R83, R83, R189.reuse, -R192.reuse ;  /* 0x000000bd53537223 */ /* 0x180fe200000108c0 */
[-C--:B------:R-:W-:Y:S01]  /*24010*/  FFMA.FTZ R74, R74, R189.reuse, -R192 ;  /* 0x000000bd4a4a7223 */ /* 0x080fe200000108c0 */
[-CC-:B------:R-:W-:Y:S01]  /*24020*/  FFMA.FTZ R60, R60, R189.reuse, -R188.reuse ;  /* 0x000000bd3c3c7223 */ /* 0x180fe200000108bc */
[-CC-:B------:R-:W-:Y:S01]  /*24030*/  FFMA.FTZ R61, R61, R189.reuse, -R188.reuse ;  /* 0x000000bd3d3d7223 */ /* 0x180fe200000108bc */
[----:B------:R-:W-:Y:S01]  /*24040*/  FFMA.FTZ R63, R63, R189, -R188 ;  /* 0x000000bd3f3f7223 */ /* 0x000fe200000108bc */
[C---:B--2---:R-:W-:Y:S01]  /*24050*/  HMMA.16816.F32 R152, R20.reuse, R12, R152 ;  /* 0x0000000c1498723c */ /* 0x044fe20000001898 */
[-C--:B------:R-:W-:Y:S01]  /*24060*/  FMUL.FTZ R12, R144, R191.reuse ;  /* 0x000000bf900c7220 */ /* 0x080fe20000410000 */
[----:B------:R-:W-:Y:S01]  /*24070*/  FMUL.FTZ R13, R145, R191 ;  /* 0x000000bf910d7220 */ /* 0x000fe20000410000 */
[-C--:B------:R-:W-:Y:S01]  /*24080*/  FFMA.FTZ R144, R179, R189.reuse, -R192 ;  /* 0x000000bdb3907223 */ /* 0x080fe200000108c0 */
[----:B------:R-:W-:Y:S01]  /*24090*/  MUFU.EX2 R129, R129 ;  /* 0x0000008100817308 */ /* 0x000fe20000000800 */
[-C--:B------:R-:W-:Y:S01]  /*240a0*/  FFMA.FTZ R65, R65, R189.reuse, -R188 ;  /* 0x000000bd41417223 */ /* 0x080fe200000108bc */
[-CC-:B------:R-:W-:Y:S01]  /*240b0*/  FFMA.FTZ R62, R62, R189.reuse, -R192.reuse ;  /* 0x000000bd3e3e7223 */ /* 0x180fe200000108c0 */
[-CC-:B------:R-:W-:Y:S01]  /*240c0*/  FFMA.FTZ R64, R64, R189.reuse, -R192.reuse ;  /* 0x000000bd40407223 */ /* 0x180fe200000108c0 */
[C---:B------:R-:W-:Y:S01]  /*240d0*/  HMMA.16816.F32 R148, R20.reuse, R14, R148 ;  /* 0x0000000e1494723c */ /* 0x040fe20000001894 */
[-C--:B------:R-:W-:Y:S01]  /*240e0*/  FMUL.FTZ R14, R146, R178.reuse ;  /* 0x000000b2920e7220 */ /* 0x080fe20000410000 */
[-C--:B------:R-:W-:Y:S01]  /*240f0*/  FMUL.FTZ R15, R147, R178.reuse ;  /* 0x000000b2930f7220 */ /* 0x080fe20000410000 */
[-CC-:B------:R-:W-:Y:S01]  /*24100*/  FFMA.FTZ R75, R75, R189.reuse, -R192.reuse ;  /* 0x000000bd4b4b7223 */ /* 0x180fe200000108c0 */
[----:B------:R-:W-:Y:S01]  /*24110*/  MUFU.EX2 R194, R194 ;  /* 0x000000c200c27308 */ /* 0x000fe20000000800 */
[-C--:B------:R-:W-:Y:S01]  /*24120*/  FFMA.FTZ R66, R66, R189.reuse, -R192 ;  /* 0x000000bd42427223 */ /* 0x080fe200000108c0 */
[-CC-:B------:R-:W-:Y:S01]  /*24130*/  FFMA.FTZ R52, R52, R189.reuse, -R188.reuse ;  /* 0x000000bd34347223 */ /* 0x180fe200000108bc */
[-CC-:B------:R-:W-:Y:S01]  /*24140*/  FFMA.FTZ R53, R53, R189.reuse, -R188.reuse ;  /* 0x000000bd35357223 */ /* 0x180fe200000108bc */
[-CC-:B------:R-:W-:Y:S01]  /*24150*/  FFMA.FTZ R55, R55, R189.reuse, -R188.reuse ;  /* 0x000000bd37377223 */ /* 0x180fe200000108bc */
[C---:B------:R-:W-:Y:S01]  /*24160*/  HMMA.16816.F32 R12, R20.reuse, R24, R12 ;  /* 0x00000018140c723c */ /* 0x040fe2000000180c */
[----:B------:R-:W2:Y:S01]  /*24170*/  LDSM.16.MT88.4 R24, [R2+0xa800] ;  /* 0x00a800000218783b */ /* 0x000ea20000004200 */
[-C--:B------:R-:W-:Y:S01]  /*24180*/  FFMA.FTZ R57, R57, R189.reuse, -R188 ;  /* 0x000000bd39397223 */ /* 0x080fe200000108bc */
[----:B------:R-:W4:Y:S01]  /*24190*/  MUFU.EX2 R128, R128 ;  /* 0x0000008000807308 */ /* 0x000f220000000800 */
[-CC-:B------:R-:W-:Y:S01]  /*241a0*/  FFMA.FTZ R54, R54, R189.reuse, -R192.reuse ;  /* 0x000000bd36367223 */ /* 0x180fe200000108c0 */
[-CC-:B------:R-:W-:Y:S01]  /*241b0*/  FFMA.FTZ R56, R56, R189.reuse, -R192.reuse ;  /* 0x000000bd38387223 */ /* 0x180fe200000108c0 */
[-CC-:B------:R-:W-:Y:S01]  /*241c0*/  FFMA.FTZ R67, R67, R189.reuse, -R192.reuse ;  /* 0x000000bd43437223 */ /* 0x180fe200000108c0 */
[-C--:B------:R-:W-:Y:S01]  /*241d0*/  FFMA.FTZ R58, R58, R189.reuse, -R192 ;  /* 0x000000bd3a3a7223 */ /* 0x080fe200000108c0 */
[C---:B-1----:R-:W-:Y:S01]  /*241e0*/  HMMA.16816.F32 R136, R20.reuse, R8, R136 ;  /* 0x000000081488723c */ /* 0x042fe20000001888 */
[----:B------:R-:W-:Y:S01]  /*241f0*/  FFMA.FTZ R40, R40, R189, -R188 ;  /* 0x000000bd28287223 */ /* 0x000fe200000108bc */
[----:B------:R-:W-:Y:S01]  /*24200*/  FFMA.FTZ R178, R249, R178, R190 ;  /* 0x000000b2f9b27223 */ /* 0x000fe200000100be */
[----:B------:R-:W-:Y:S01]  /*24210*/  MUFU.EX2 R144, R144 ;  /* 0x0000009000907308 */ /* 0x000fe20000000800 */
[----:B------:R-:W-:Y:S01]  /*24220*/  FFMA.FTZ R191, R248, R191, R171 ;  /* 0x000000bff8bf7223 */ /* 0x000fe200000100ab */
[-C--:B------:R-:W-:Y:S01]  /*24230*/  FFMA.FTZ R41, R41, R189.reuse, -R188 ;  /* 0x000000bd29297223 */ /* 0x080fe200000108bc */
[----:B------:R-:W-:Y:S01]  /*24240*/  FADD.FTZ R178, R172, R178 ;  /* 0x000000b2acb27221 */ /* 0x000fe20000010000 */
[----:B------:R-:W-:Y:S01]  /*24250*/  FFMA.FTZ R43, R43, R189, -R188 ;  /* 0x000000bd2b2b7223 */ /* 0x000fe200000108bc */
[----:B------:R-:W-:Y:S01]  /*24260*/  HMMA.16816.F32 R132, R20, R10, R132 ;  /* 0x0000000a1484723c */ /* 0x000fe20000001884 */
[----:B------:R-:W1:Y:S01]  /*24270*/  LDSM.16.MT88.4 R8, [R193+0x800] ;  /* 0x00080000c108783b */ /* 0x000e620000004200 */
[----:B---3--:R-:W-:Y:S01]  /*24280*/  F2FP.F16.F32.PACK_AB R21, R127, R125 ;  /* 0x0000007d7f15723e */ /* 0x008fe200000000ff */
[----:B------:R-:W3:Y:S01]  /*24290*/  MUFU.EX2 R130, R130 ;  /* 0x0000008200827308 */ /* 0x000ee20000000800 */
[----:B----4-:R-:W-:Y:S01]  /*242a0*/  F2FP.F16.F32.PACK_AB R20, R128, R194 ;  /* 0x000000c28014723e */ /* 0x010fe200000000ff */
[----:B------:R-:W-:Y:S01]  /*242b0*/  FADD.FTZ R191, R173, R191 ;  /* 0x000000bfadbf7221 */ /* 0x000fe20000010000 */
[----:B------:R-:W-:Y:S01]  /*242c0*/  FADD.FTZ R174, R174, R178 ;  /* 0x000000b2aeae7221 */ /* 0x000fe20000010000 */
[-C--:B------:R-:W-:Y:S01]  /*242d0*/  FFMA.FTZ R49, R49, R189.reuse, -R188 ;  /* 0x000000bd31317223 */ /* 0x080fe200000108bc */
[-C--:B------:R-:W-:Y:S01]  /*242e0*/  FFMA.FTZ R42, R42, R189.reuse, -R192 ;  /* 0x000000bd2a2a7223 */ /* 0x080fe200000108c0 */
[----:B------:R-:W-:Y:S01]  /*242f0*/  FADD.FTZ R175, R175, R191 ;  /* 0x000000bfafaf7221 */ /* 0x000fe20000010000 */
[----:B------:R-:W-:Y:S01]  /*24300*/  FADD.FTZ R174, R124, R174 ;  /* 0x000000ae7cae7221 */ /* 0x000fe20000010000 */
[----:B------:R-:W4:Y:S01]  /*24310*/  MUFU.EX2 R116, R116 ;  /* 0x0000007400747308 */ /* 0x000f220000000800 */
[-C--:B------:R-:W-:Y:S01]  /*24320*/  FFMA.FTZ R48, R48, R189.reuse, -R192 ;  /* 0x000000bd30307223 */ /* 0x080fe200000108c0 */
[----:B------:R-:W-:Y:S01]  /*24330*/  FADD.FTZ R175, R0, R175 ;  /* 0x000000af00af7221 */ /* 0x000fe20000010000 */
[----:B------:R-:W-:Y:S01]  /*24340*/  FADD.FTZ R174, R125, R174 ;  /* 0x000000ae7dae7221 */ /* 0x000fe20000010000 */
[-CC-:B------:R-:W-:Y:S01]  /*24350*/  FFMA.FTZ R59, R59, R189.reuse, -R192.reuse ;  /* 0x000000bd3b3b7223 */ /* 0x180fe200000108c0 */
[-C--:B------:R-:W-:Y:S01]  /*24360*/  FFMA.FTZ R51, R51, R189.reuse, -R192 ;  /* 0x000000bd33337223 */ /* 0x080fe200000108c0 */
[----:B------:R-:W-:Y:S01]  /*24370*/  FADD.FTZ R175, R194, R175 ;  /* 0x000000afc2af7221 */ /* 0x000fe20000010000 */
[----:B------:R-:W-:Y:S01]  /*24380*/  FADD.FTZ R127, R127, R174 ;  /* 0x000000ae7f7f7221 */ /* 0x000fe20000010000 */
[----:B------:R-:W-:Y:S01]  /*24390*/  MUFU.EX2 R117, R117 ;  /* 0x0000007500757308 */ /* 0x000fe20000000800 */
[----:B---3--:R-:W-:Y:S01]  /*243a0*/  F2FP.F16.F32.PACK_AB R22, R130, R144 ;  /* 0x000000908216723e */ /* 0x008fe200000000ff */
[----:B------:R-:W-:Y:S01]  /*243b0*/  FADD.FTZ R128, R128, R175 ;  /* 0x000000af80807221 */ /* 0x000fe20000010000 */
[----:B------:R-:W-:Y:S01]  /*243c0*/  FADD.FTZ R127, R129, R127 ;  /* 0x0000007f817f7221 */ /* 0x000fe20000010000 */
[-CC-:B------:R-:W-:Y:S01]  /*243d0*/  FFMA.FTZ R50, R50, R189.reuse, -R188.reuse ;  /* 0x000000bd32327223 */ /* 0x180fe200000108bc */
[-C--:B------:R-:W-:Y:S01]  /*243e0*/  FFMA.FTZ R4, R4, R189.reuse, -R188 ;  /* 0x000000bd04047223 */ /* 0x080fe200000108bc */
[----:B------:R-:W-:Y:S01]  /*243f0*/  FADD.FTZ R144, R144, R128 ;  /* 0x0000008090907221 */ /* 0x000fe20000010000 */
[----:B------:R-:W-:Y:S01]  /*24400*/  FFMA.FTZ R145, R180, R189, -R188 ;  /* 0x000000bdb4917223 */ /* 0x000fe200000108bc */
[----:B------:R-:W-:Y:S01]  /*24410*/  MUFU.EX2 R119, R119 ;  /* 0x0000007700777308 */ /* 0x000fe20000000800 */
[C---:B----4-:R-:W-:Y:S01]  /*24420*/  F2FP.F16.F32.PACK_AB R23, R116.reuse, R129 ;  /* 0x000000817417723e */ /* 0x050fe200000000ff */
[----:B------:R-:W-:Y:S01]  /*24430*/  FADD.FTZ R116, R116, R127 ;  /* 0x0000007f74747221 */ /* 0x000fe20000010000 */
[----:B------:R-:W-:Y:S01]  /*24440*/  FADD.FTZ R130, R130, R144 ;  /* 0x0000009082827221 */ /* 0x000fe20000010000 */
[-CC-:B------:R-:W-:Y:S01]  /*24450*/  FFMA.FTZ R36, R36, R189.reuse, -R188.reuse ;  /* 0x000000bd24247223 */ /* 0x180fe200000108bc */
[-C--:B------:R-:W-:Y:S01]  /*24460*/  FFMA.FTZ R146, R182, R189.reuse, -R188 ;  /* 0x000000bdb6927223 */ /* 0x080fe200000108bc */
[-CC-:B------:R-:W-:Y:S01]  /*24470*/  FFMA.FTZ R147, R181, R189.reuse, -R192.reuse ;  /* 0x000000bdb5937223 */ /* 0x180fe200000108c0 */
[-CC-:B------:R-:W-:Y:S01]  /*24480*/  FFMA.FTZ R37, R37, R189.reuse, -R192.reuse ;  /* 0x000000bd25257223 */ /* 0x180fe200000108c0 */
[C---:B--2---:R-:W-:Y:S01]  /*24490*/  HMMA.16816.F32 R152, R20.reuse, R24, R152 ;  /* 0x000000181498723c */ /* 0x044fe20000001898 */
[----:B------:R-:W-:Y:S01]  /*244a0*/  MUFU.EX2 R121, R121 ;  /* 0x0000007900797308 */ /* 0x000fe20000000800 */
[-CC-:B------:R-:W-:Y:S01]  /*244b0*/  FFMA.FTZ R171, R183, R189.reuse, -R192.reuse ;  /* 0x000000bdb7ab7223 */ /* 0x180fe200000108c0 */
[-C--:B------:R-:W-:Y:S01]  /*244c0*/  FFMA.FTZ R39, R39, R189.reuse, -R192 ;  /* 0x000000bd27277223 */ /* 0x080fe200000108c0 */
[-C--:B------:R-:W-:Y:S01]  /*244d0*/  FFMA.FTZ R38, R38, R189.reuse, -R188 ;  /* 0x000000bd26267223 */ /* 0x080fe200000108bc */
[-CC-:B------:R-:W-:Y:S01]  /*244e0*/  FFMA.FTZ R0, R203, R189.reuse, -R192.reuse ;  /* 0x000000bdcb007223 */ /* 0x180fe200000108c0 */
[-C--:B------:R-:W-:Y:S01]  /*244f0*/  FFMA.FTZ R204, R204, R189.reuse, -R192 ;  /* 0x000000bdcccc7223 */ /* 0x080fe200000108c0 */
[-C--:B------:R-:W-:Y:S01]  /*24500*/  FFMA.FTZ R196, R196, R189.reuse, -R188 ;  /* 0x000000bdc4c47223 */ /* 0x080fe200000108bc */
[C---:B------:R-:W-:Y:S01]  /*24510*/  HMMA.16816.F32 R148, R20.reuse, R26, R148 ;  /* 0x0000001a1494723c */ /* 0x040fe20000001894 */
[----:B------:R-:W2:Y:S01]  /*24520*/  LDSM.16.MT88.4 R24, [R47+0xb000] ;  /* 0x00b000002f18783b */ /* 0x000ea20000004200 */
[----:B------:R-:W3:Y:S01]  /*24530*/  MUFU.EX2 R118, R118 ;  /* 0x0000007600767308 */ /* 0x000ee20000000800 */
[-CC-:B------:R-:W-:Y:S01]  /*24540*/  FFMA.FTZ R198, R198, R189.reuse, -R192.reuse ;  /* 0x000000bdc6c67223 */ /* 0x180fe200000108c0 */
[-CC-:B------:R-:W-:Y:S01]  /*24550*/  FFMA.FTZ R185, R185, R189.reuse, -R192.reuse ;  /* 0x000000bdb9b97223 */ /* 0x180fe200000108c0 */
[-C--:B------:R-:W-:Y:S01]  /*24560*/  FFMA.FTZ R187, R187, R189.reuse, -R192 ;  /* 0x000000bdbbbb7223 */ /* 0x080fe200000108c0 */
[-C--:B------:R-:W-:Y:S01]  /*24570*/  FFMA.FTZ R18, R18, R189.reuse, -R188 ;  /* 0x000000bd12127223 */ /* 0x080fe200000108bc */
[-CC-:B------:R-:W-:Y:S01]  /*24580*/  FFMA.FTZ R17, R17, R189.reuse, -R192.reuse ;  /* 0x000000bd11117223 */ /* 0x180fe200000108c0 */
[----:B-1----:R-:W-:Y:S01]  /*24590*/  HMMA.16816.F32 R12, R20, R8, R12 ;  /* 0x00000008140c723c */ /* 0x002fe2000000180c */
[----:B------:R-:W-:Y:S01]  /*245a0*/  FFMA.FTZ R186, R186, R189, -R192 ;  /* 0x000000bdbaba7223 */ /* 0x000fe200000108c0 */
[----:B------:R-:W1:Y:S01]  /*245b0*/  MUFU.EX2 R120, R120 ;  /* 0x0000007800787308 */ /* 0x000e620000000800 */
[----:B------:R-:W-:-:S05]  /*245c0*/  @P0 IADD3 R250, PT, PT, R45, -0x3, RZ ;  /* 0xfffffffd2dfa0810 */ /* 0x000fca0007ffe0ff */
[----:B------:R-:W-:Y:S01]  /*245d0*/  HMMA.16816.F32 R140, R20, R10, R140 ;  /* 0x0000000a148c723c */ /* 0x000fe2000000188c */
[----:B------:R-:W4:Y:S01]  /*245e0*/  LDSM.16.MT88.4 R8, [R193+0x1000] ;  /* 0x00100000c108783b */ /* 0x000f220000004200 */
[----:B------:R-:W-:Y:S01]  /*245f0*/  MUFU.EX2 R131, R131 ;  /* 0x0000008300837308 */ /* 0x000fe20000000800 */
[----:B---3--:R-:W-:-:S05]  /*24600*/  FADD.FTZ R130, R118, R130 ;  /* 0x0000008276827221 */ /* 0x008fca0000010000 */
[C---:B------:R-:W-:Y:S02]  /*24610*/  HMMA.16816.F32 R160, R20.reuse, R28, R160 ;  /* 0x0000001c14a0723c */ /* 0x040fe400000018a0 */
[----:B------:R-:W3:Y:S06]  /*24620*/  MUFU.EX2 R122, R122 ;  /* 0x0000007a007a7308 */ /* 0x000eec0000000800 */
[C---:B------:R-:W-:Y:S01]  /*24630*/  HMMA.16816.F32 R156, R20.reuse, R30, R156 ;  /* 0x0000001e149c723c */ /* 0x040fe2000000189c */
[----:B------:R-:W5:Y:S01]  /*24640*/  LDSM.16.MT88.4 R28, [R2+0xb000] ;  /* 0x00b00000021c783b */ /* 0x000f620000004200 */
[----:B------:R-:W2:Y:S06]  /*24650*/  MUFU.EX2 R108, R108 ;  /* 0x0000006c006c7308 */ /* 0x000eac0000000800 */
[C---:B------:R-:W-:Y:S02]  /*24660*/  HMMA.16816.F32 R136, R20.reuse, R32, R136 ;  /* 0x000000201488723c */ /* 0x040fe40000001888 */
[----:B------:R-:W4:Y:S06]  /*24670*/  MUFU.EX2 R109, R109 ;  /* 0x0000006d006d7308 */ /* 0x000f2c0000000800 */
[----:B------:R-:W-:Y:S01]  /*24680*/  HMMA.16816.F32 R132, R20, R34, R132 ;  /* 0x000000221484723c */ /* 0x000fe20000001884 */
[----:B------:R-:W5:Y:S01]  /*24690*/  LDSM.16.MT88.4 R32, [R126+0x1000] ;  /* 0x001000007e20783b */ /* 0x000f620000004200 */
[----:B-1----:R-:W-:Y:S01]  /*246a0*/  F2FP.F16.F32.PACK_AB R20, R120, R118 ;  /* 0x000000767814723e */ /* 0x002fe200000000ff */
[----:B------:R-:W1:Y:S01]  /*246b0*/  MUFU.EX2 R111, R111 ;  /* 0x0000006f006f7308 */ /* 0x000e620000000800 */
[----:B------:R-:W-:Y:S01]  /*246c0*/  F2FP.F16.F32.PACK_AB R21, R119, R117 ;  /* 0x000000757715723e */ /* 0x000fe200000000ff */
[----:B------:R-:W-:Y:S01]  /*246d0*/  FADD.FTZ R117, R117, R116 ;  /* 0x0000007475757221 */ /* 0x000fe20000010000 */
[----:B---3--:R-:W-:Y:S01]  /*246e0*/  F2FP.F16.F32.PACK_AB R22, R122, R131 ;  /* 0x000000837a16723e */ /* 0x008fe200000000ff */
[----:B------:R-:W-:Y:S01]  /*246f0*/  FADD.FTZ R120, R120, R130 ;  /* 0x0000008278787221 */ /* 0x000fe20000010000 */
[----:B--2---:R-:W-:Y:S01]  /*24700*/  F2FP.F16.F32.PACK_AB R23, R108, R121 ;  /* 0x000000796c17723e */ /* 0x004fe200000000ff */
[----:B------:R-:W-:-:S02]  /*24710*/  FADD.FTZ R119, R119, R117 ;  /* 0x0000007577777221 */ /* 0x000fc40000010000 */
[----:B------:R-:W-:Y:S01]  /*24720*/  MUFU.EX2 R113, R113 ;  /* 0x0000007100717308 */ /* 0x000fe20000000800 */
[----:B------:R-:W-:Y:S01]  /*24730*/  FADD.FTZ R120, R131, R120 ;  /* 0x0000007883787221 */ /* 0x000fe20000010000 */
[----:B------:R-:W-:Y:S02]  /*24740*/  FADD.FTZ R117, R121, R119 ;  /* 0x0000007779757221 */ /* 0x000fe40000010000 */
[----:B------:R-:W-:Y:S01]  /*24750*/  HMMA.16816.F32 R160, R20, R24, R160 ;  /* 0x0000001814a0723c */ /* 0x000fe200000018a0 */
[----:B------:R-:W-:Y:S01]  /*24760*/  FADD.FTZ R122, R122, R120 ;  /* 0x000000787a7a7221 */ /* 0x000fe20000010000 */
[----:B------:R-:W-:Y:S01]  /*24770*/  FADD.FTZ R117, R108, R117 ;  /* 0x000000756c757221 */ /* 0x000fe20000010000 */
[----:B------:R-:W-:Y:S01]  /*24780*/  FFMA.FTZ R108, R197, R189, -R188 ;  /* 0x000000bdc56c7223 */ /* 0x000fe200000108bc */
[----:B------:R-:W2:Y:S02]  /*24790*/  MUFU.EX2 R110, R110 ;  /* 0x0000006e006e7308 */ /* 0x000ea40000000800 */
[----:B----4-:R-:W-:-:S02]  /*247a0*/  FADD.FTZ R117, R109, R117 ;  /* 0x000000756d757221 */ /* 0x010fc40000010000 */
[C---:B------:R-:W-:Y:S01]  /*247b0*/  HMMA.16816.F32 R156, R20.reuse, R26, R156 ;  /* 0x0000001a149c723c */ /* 0x040fe2000000189c */
[----:B------:R-:W3:Y:S01]  /*247c0*/  LDSM.16.MT88.4 R24, [R47+0xb800] ;  /* 0x00b800002f18783b */ /* 0x000ee20000004200 */
[----:B-1----:R-:W-:Y:S02]  /*247d0*/  FADD.FTZ R117, R111, R117 ;  /* 0x000000756f757221 */ /* 0x002fe40000010000 */
[----:B------:R-:W1:Y:S04]  /*247e0*/  MUFU.EX2 R112, R112 ;  /* 0x0000007000707308 */ /* 0x000e680000000800 */
[----:B------:R-:W-:Y:S04]  /*247f0*/  HMMA.16816.F32 R12, R20, R8, R12 ;  /* 0x00000008140c723c */ /* 0x000fe8000000180c */
[----:B------:R-:W-:Y:S01]  /*24800*/  MUFU.EX2 R123, R123 ;  /* 0x0000007b007b7308 */ /* 0x000fe20000000800 */
[----:B--2---:R-:W-:-:S03]  /*24810*/  FADD.FTZ R122, R110, R122 ;  /* 0x0000007a6e7a7221 */ /* 0x004fc60000010000 */
[----:B------:R-:W-:Y:S01]  /*24820*/  HMMA.16816.F32 R140, R20, R10, R140 ;  /* 0x0000000a148c723c */ /* 0x000fe2000000188c */
[----:B------:R-:W2:Y:S03]  /*24830*/  LDSM.16.MT88.4 R8, [R193+0x1800] ;  /* 0x00180000c108783b */ /* 0x000ea60000004200 */
[----:B------:R-:W4:Y:S01]  /*24840*/  MUFU.EX2 R114, R114 ;  /* 0x0000007200727308 */ /* 0x000f220000000800 */
[----:B-1----:R-:W-:-:S03]  /*24850*/  FADD.FTZ R122, R112, R122 ;  /* 0x0000007a707a7221 */ /* 0x002fc60000010000 */
[C---:B-----5:R-:W-:Y:S04]  /*24860*/  HMMA.16816.F32 R152, R20.reuse, R28, R152 ;  /* 0x0000001c1498723c */ /* 0x060fe80000001898 */
[----:B------:R-:W1:Y:S04]  /*24870*/  MUFU.EX2 R100, R100 ;  /* 0x0000006400647308 */ /* 0x000e680000000800 */
[C---:B------:R-:W-:Y:S01]  /*24880*/  HMMA.16816.F32 R148, R20.reuse, R30, R148 ;  /* 0x0000001e1494723c */ /* 0x040fe20000001894 */
[----:B------:R-:W5:Y:S03]  /*24890*/  LDSM.16.MT88.4 R28, [R2+0xb800] ;  /* 0x00b80000021c783b */ /* 0x000f660000004200 */
[----:B------:R-:W-:Y:S04]  /*248a0*/  MUFU.EX2 R101, R101 ;  /* 0x0000006500657308 */ /* 0x000fe80000000800 */
[C---:B------:R-:W-:Y:S04]  /*248b0*/  HMMA.16816.F32 R136, R20.reuse, R32, R136 ;  /* 0x000000201488723c */ /* 0x040fe80000001888 */
[----:B------:R-:W-:Y:S04]  /*248c0*/  MUFU.EX2 R103, R103 ;  /* 0x0000006700677308 */ /* 0x000fe80000000800 */
[----:B------:R-:W-:Y:S01]  /*248d0*/  HMMA.16816.F32 R132, R20, R34, R132 ;  /* 0x000000221484723c */ /* 0x000fe20000001884 */
[----:B------:R-:W5:Y:S01]  /*248e0*/  LDSM.16.MT88.4 R32, [R126+0x1800] ;  /* 0x001800007e20783b */ /* 0x000f620000004200 */
[----:B------:R-:W-:-:S02]  /*248f0*/  F2FP.F16.F32.PACK_AB R20, R112, R110 ;  /* 0x0000006e7014723e */ /* 0x000fc400000000ff */
[----:B------:R-:W-:Y:S01]  /*24900*/  F2FP.F16.F32.PACK_AB R21, R111, R109 ;  /* 0x0000006d6f15723e */ /* 0x000fe200000000ff */
[----:B------:R-:W-:Y:S01]  /*24910*/  MUFU.EX2 R105, R105 ;  /* 0x0000006900697308 */ /* 0x000fe20000000800 */
[----:B----4-:R-:W-:Y:S01]  /*24920*/  F2FP.F16.F32.PACK_AB R22, R114, R123 ;  /* 0x0000007b7216723e */ /* 0x010fe200000000ff */
[----:B------:R-:W-:Y:S01]  /*24930*/  FADD.FTZ R123, R123, R122 ;  /* 0x0000007a7b7b7221 */ /* 0x000fe20000010000 */
[----:B-1----:R-:W-:Y:S01]  /*24940*/  F2FP.F16.F32.PACK_AB R23, R100, R113 ;  /* 0x000000716417723e */ /* 0x002fe200000000ff */
[----:B------:R-:W-:Y:S01]  /*24950*/  FADD.FTZ R113, R113, R117 ;  /* 0x0000007571717221 */ /* 0x000fe20000010000 */
[----:B------:R-:W-:Y:S01]  /*24960*/  FFMA.FTZ R109, R176, R189, -R188 ;  /* 0x000000bdb06d7223 */ /* 0x000fe200000108bc */
[----:B------:R-:W-:Y:S02]  /*24970*/  FADD.FTZ R123, R114, R123 ;  /* 0x0000007b727b7221 */ /* 0x000fe40000010000 */
[----:B------:R-:W-:Y:S01]  /*24980*/  MUFU.EX2 R102, R102 ;  /* 0x0000006600667308 */ /* 0x000fe20000000800 */
[----:B------:R-:W-:Y:S01]  /*24990*/  FADD.FTZ R113, R100, R113 ;  /* 0x0000007164717221 */ /* 0x000fe20000010000 */
[C---:B---3--:R-:W-:Y:S06]  /*249a0*/  HMMA.16816.F32 R160, R20.reuse, R24, R160 ;  /* 0x0000001814a0723c */ /* 0x048fec00000018a0 */
[----:B------:R-:W1:Y:S02]  /*249b0*/  MUFU.EX2 R104, R104 ;  /* 0x0000006800687308 */ /* 0x000e640000000800 */
[C---:B------:R-:W-:Y:S01]  /*249c0*/  HMMA.16816.F32 R156, R20.reuse, R26, R156 ;  /* 0x0000001a149c723c */ /* 0x040fe2000000189c */
[----:B------:R-:W3:Y:S05]  /*249d0*/  LDSM.16.MT88.4 R24, [R47+0xc000] ;  /* 0x00c000002f18783b */ /* 0x000eea0000004200 */
[----:B------:R-:W-:Y:S02]  /*249e0*/  MUFU.EX2 R115, R115 ;  /* 0x0000007300737308 */ /* 0x000fe40000000800 */
[C---:B--2---:R-:W-:Y:S06]  /*249f0*/  HMMA.16816.F32 R12, R20.reuse, R8, R12 ;  /* 0x00000008140c723c */ /* 0x044fec000000180c */
[----:B------:R-:W2:Y:S02]  /*24a00*/  MUFU.EX2 R106, R106 ;  /* 0x0000006a006a7308 */ /* 0x000ea40000000800 */
[C---:B------:R-:W-:Y:S01]  /*24a10*/  HMMA.16816.F32 R140, R20.reuse, R10, R140 ;  /* 0x0000000a148c723c */ /* 0x040fe2000000188c */
[----:B------:R-:W4:Y:S05]  /*24a20*/  LDSM.16.MT88.4 R8, [R193+0x2000] ;  /* 0x00200000c108783b */ /* 0x000f2a0000004200 */
[----:B------:R-:W2:Y:S02]  /*24a30*/  MUFU.EX2 R92, R92 ;  /* 0x0000005c005c7308 */ /* 0x000ea40000000800 */
[C---:B-----5:R-:W-:Y:S06]  /*24a40*/  HMMA.16816.F32 R152, R20.reuse, R28, R152 ;  /* 0x0000001c1498723c */ /* 0x060fec0000001898 */
[----:B------:R-:W-:Y:S02]  /*24a50*/  MUFU.EX2 R93, R93 ;  /* 0x0000005d005d7308 */ /* 0x000fe40000000800 */
[C---:B------:R-:W-:Y:S01]  /*24a60*/  HMMA.16816.F32 R148, R20.reuse, R30, R148 ;  /* 0x0000001e1494723c */ /* 0x040fe20000001894 */
[----:B------:R-:W5:Y:S05]  /*24a70*/  LDSM.16.MT88.4 R28, [R2+0xc000] ;  /* 0x00c00000021c783b */ /* 0x000f6a0000004200 */
[----:B------:R-:W-:Y:S02]  /*24a80*/  MUFU.EX2 R95, R95 ;  /* 0x0000005f005f7308 */ /* 0x000fe40000000800 */
[C---:B------:R-:W-:Y:S06]  /*24a90*/  HMMA.16816.F32 R136, R20.reuse, R32, R136 ;  /* 0x000000201488723c */ /* 0x040fec0000001888 */
[----:B------:R-:W-:Y:S02]  /*24aa0*/  MUFU.EX2 R97, R97 ;  /* 0x0000006100617308 */ /* 0x000fe40000000800 */
[----:B------:R-:W-:Y:S01]  /*24ab0*/  HMMA.16816.F32 R132, R20, R34, R132 ;  /* 0x000000221484723c */ /* 0x000fe20000001884 */
[----:B------:R-:W5:Y:S01]  /*24ac0*/  LDSM.16.MT88.4 R32, [R126+0x2000] ;  /* 0x002000007e20783b */ /* 0x000f620000004200 */
[----:B-1----:R-:W-:Y:S01]  /*24ad0*/  F2FP.F16.F32.PACK_AB R20, R104, R102 ;  /* 0x000000666814723e */ /* 0x002fe200000000ff */
[----:B------:R-:W-:Y:S01]  /*24ae0*/  FADD.FTZ R102, R102, R123 ;  /* 0x0000007b66667221 */ /* 0x000fe20000010000 */
[----:B------:R-:W-:-:S02]  /*24af0*/  F2FP.F16.F32.PACK_AB R21, R103, R101 ;  /* 0x000000656715723e */ /* 0x000fc400000000ff */
[----:B--2---:R-:W-:Y:S01]  /*24b00*/  F2FP.F16.F32.PACK_AB R22, R106, R115 ;  /* 0x000000736a16723e */ /* 0x004fe200000000ff */
[----:B------:R-:W-:Y:S01]  /*24b10*/  MUFU.EX2 R94, R94 ;  /* 0x0000005e005e7308 */ /* 0x000fe20000000800 */
[----:B------:R-:W-:Y:S01]  /*24b20*/  F2FP.F16.F32.PACK_AB R23, R92, R105 ;  /* 0x000000695c17723e */ /* 0x000fe200000000ff */
[----:B------:R-:W-:Y:S01]  /*24b30*/  FADD.FTZ R104, R104, R102 ;  /* 0x0000006668687221 */ /* 0x000fe20000010000 */
[----:B------:R-:W-:-:S03]  /*24b40*/  FFMA.FTZ R102, R177, R189, -R192 ;  /* 0x000000bdb1667223 */ /* 0x000fc600000108c0 */
[----:B------:R-:W-:Y:S02]  /*24b50*/  FADD.FTZ R115, R115, R104 ;  /* 0x0000006873737221 */ /* 0x000fe40000010000 */
[----:B---3--:R-:W-:Y:S01]  /*24b60*/  HMMA.16816.F32 R160, R20, R24, R160 ;  /* 0x0000001814a0723c */ /* 0x008fe200000018a0 */
        /* <DEDUP_REMOVED lines=9> */
[----:B------:R-:W3:Y:S06]  /*24c00*/  MUFU.EX2 R84, R84 ;  /* 0x0000005400547308 */ /* 0x000eec0000000800 */
[C---:B-----5:R-:W-:Y:S02]  /*24c10*/  HMMA.16816.F32 R152, R20.reuse, R28, R152 ;  /* 0x0000001c1498723c */ /* 0x060fe40000001898 */
[----:B------:R-:W-:Y:S06]  /*24c20*/  MUFU.EX2 R85, R85 ;  /* 0x0000005500557308 */ /* 0x000fec0000000800 */
[C---:B------:R-:W-:Y:S01]  /*24c30*/  HMMA.16816.F32 R148, R20.reuse, R30, R148 ;  /* 0x0000001e1494723c */ /* 0x040fe20000001894 */
[----:B------:R-:W5:Y:S01]  /*24c40*/  LDSM.16.MT88.4 R28, [R2+0xc800] ;  /* 0x00c80000021c783b */ /* 0x000f620000004200 */
[----:B------:R-:W-:Y:S06]  /*24c50*/  MUFU.EX2 R87, R87 ;  /* 0x0000005700577308 */ /* 0x000fec0000000800 */
[C---:B------:R-:W-:Y:S02]  /*24c60*/  HMMA.16816.F32 R136, R20.reuse, R32, R136 ;  /* 0x000000201488723c */ /* 0x040fe40000001888 */
[----:B------:R-:W-:Y:S06]  /*24c70*/  MUFU.EX2 R89, R89 ;  /* 0x0000005900597308 */ /* 0x000fec0000000800 */
[----:B------:R-:W-:Y:S01]  /*24c80*/  HMMA.16816.F32 R132, R20, R34, R132 ;  /* 0x000000221484723c */ /* 0x000fe20000001884 */
[----:B------:R-:W5:Y:S01]  /*24c90*/  LDSM.16.MT88.4 R32, [R126+0x2800] ;  /* 0x002800007e20783b */ /* 0x000f620000004200 */
[----:B-1----:R-:W-:Y:S01]  /*24ca0*/  F2FP.F16.F32.PACK_AB R20, R96, R94 ;  /* 0x0000005e6014723e */ /* 0x002fe200000000ff */
[----:B------:R-:W-:Y:S01]  /*24cb0*/  MUFU.EX2 R86, R86 ;  /* 0x0000005600567308 */ /* 0x000fe20000000800 */
[----:B------:R-:W-:Y:S01]  /*24cc0*/  F2FP.F16.F32.PACK_AB R21, R95, R93 ;  /* 0x0000005d5f15723e */ /* 0x000fe200000000ff */
[----:B------:R-:W-:Y:S01]  /*24cd0*/  FADD.FTZ R94, R94, R115 ;  /* 0x000000735e5e7221 */ /* 0x000fe20000010000 */
[----:B---3--:R-:W-:-:S02]  /*24ce0*/  F2FP.F16.F32.PACK_AB R22, R98, R107 ;  /* 0x0000006b6216723e */ /* 0x008fc400000000ff */
[----:B------:R-:W-:Y:S01]  /*24cf0*/  F2FP.F16.F32.PACK_AB R23, R84, R97 ;  /* 0x000000615417723e */ /* 0x000fe200000000ff */
        /* <DEDUP_REMOVED lines=12> */
[----:B------:R-:W2:Y:S03]  /*24dc0*/  LDSM.16.MT88.4 R8, [R193+0x3000] ;  /* 0x00300000c108783b */ /* 0x000ea60000004200 */
[----:B------:R-:W-:Y:S04]  /*24dd0*/  MUFU.EX2 R77, R77 ;  /* 0x0000004d004d7308 */ /* 0x000fe80000000800 */
[C---:B-----5:R-:W-:Y:S04]  /*24de0*/  HMMA.16816.F32 R152, R20.reuse, R28, R152 ;  /* 0x0000001c1498723c */ /* 0x060fe80000001898 */
        /* <DEDUP_REMOVED lines=23> */
[C---:B------:R-:W-:Y:S06]  /*24f60*/  HMMA.16816.F32 R12, R20.reuse, R8, R12 ;  /* 0x00000008140c723c */ /* 0x040fec000000180c */
[----:B------:R-:W-:Y:S02]  /*24f70*/  MUFU.EX2 R69, R69 ;  /* 0x0000004500457308 */ /* 0x000fe40000000800 */
[C---:B------:R-:W-:Y:S01]  /*24f80*/  HMMA.16816.F32 R140, R20.reuse, R10, R140 ;  /* 0x0000000a148c723c */ /* 0x040fe2000000188c */
[----:B------:R-:W3:Y:S05]  /*24f90*/  LDSM.16.MT88.4 R8, [R193+0x3800] ;  /* 0x00380000c108783b */ /* 0x000eea0000004200 */
[----:B------:R-:W-:Y:S02]  /*24fa0*/  MUFU.EX2 R71, R71 ;  /* 0x0000004700477308 */ /* 0x000fe40000000800 */
[C---:B-----5:R-:W-:Y:S06]  /*24fb0*/  HMMA.16816.F32 R152, R20.reuse, R28, R152 ;  /* 0x0000001c1498723c */ /* 0x060fec0000001898 */
        /* <DEDUP_REMOVED lines=22> */
[C---:B------:R-:W-:Y:S02]  /*25120*/  HMMA.16816.F32 R12, R20.reuse, R8, R12 ;  /* 0x00000008140c723c */ /* 0x040fe4000000180c */
[----:B------:R-:W-:Y:S06]  /*25130*/  MUFU.EX2 R61, R61 ;  /* 0x0000003d003d7308 */ /* 0x000fec0000000800 */
[C---:B------:R-:W-:Y:S01]  /*25140*/  HMMA.16816.F32 R140, R20.reuse, R10, R140 ;  /* 0x0000000a148c723c */ /* 0x040fe2000000188c */
[----:B------:R-:W4:Y:S01]  /*25150*/  LDSM.16.MT88.4 R8, [R193+0x4000] ;  /* 0x00400000c108783b */ /* 0x000f220000004200 */
[----:B------:R-:W-:Y:S06]  /*25160*/  MUFU.EX2 R63, R63 ;  /* 0x0000003f003f7308 */ /* 0x000fec0000000800 */
[C---:B-----5:R-:W-:Y:S02]  /*25170*/  HMMA.16816.F32 R152, R20.reuse, R28, R152 ;  /* 0x0000001c1498723c */ /* 0x060fe40000001898 */
        /* <DEDUP_REMOVED lines=10> */
[----:B------:R-:W-:Y:S01]  /*25220*/  F2FP.F16.F32.PACK_AB R21, R71, R69 ;  /* 0x000000454715723e */ /* 0x000fe200000000ff */
[----:B------:R-:W-:Y:S01]  /*25230*/  FADD.FTZ R70, R70, R91 ;  /* 0x0000005b46467221 */ /* 0x000fe20000010000 */
[----:B-1----:R-:W-:-:S02]  /*25240*/  F2FP.F16.F32.PACK_AB R22, R74, R83 ;  /* 0x000000534a16723e */ /* 0x002fc400000000ff */
[----:B---3--:R-:W-:Y:S01]  /*25250*/  F2FP.F16.F32.PACK_AB R23, R60, R73 ;  /* 0x000000493c17723e */ /* 0x008fe200000000ff */
[----:B------:R-:W-:Y:S02]  /*25260*/  FADD.FTZ R70, R72, R70 ;  /* 0x0000004648467221 */ /* 0x000fe40000010000 */
[----:B------:R-:W1:Y:S02]  /*25270*/  MUFU.EX2 R66, R66 ;  /* 0x0000004200427308 */ /* 0x000e640000000800 */
[----:B------:R-:W-:Y:S02]  /*25280*/  FADD.FTZ R83, R83, R70 ;  /* 0x0000004653537221 */ /* 0x000fe40000010000 */
[C---:B--2---:R-:W-:Y:S02]  /*25290*/  HMMA.16816.F32 R160, R20.reuse, R24, R160 ;  /* 0x0000001814a0723c */ /* 0x044fe400000018a0 */
[----:B------:R-:W-:Y:S02]  /*252a0*/  FADD.FTZ R83, R74, R83 ;  /* 0x000000534a537221 */ /* 0x000fe40000010000 */
        /* <DEDUP_REMOVED lines=12> */
[----:B------:R-:W4:Y:S03]  /*25370*/  LDSM.16.MT88.4 R28, [R2+0xe800] ;  /* 0x00e80000021c783b */ /* 0x000f260000004200 */
[----:B------:R-:W4:Y:S04]  /*25380*/  MUFU.EX2 R56, R56 ;  /* 0x0000003800387308 */ /* 0x000f280000000800 */
[C---:B------:R-:W-:Y:S04]  /*25390*/  HMMA.16816.F32 R136, R20.reuse, R32, R136 ;  /* 0x000000201488723c */ /* 0x040fe80000001888 */
[----:B------:R-:W-:Y:S04]  /*253a0*/  MUFU.EX2 R67, R67 ;  /* 0x0000004300437308 */ /* 0x000fe80000000800 */
[----:B------:R-:W-:Y:S01]  /*253b0*/  HMMA.16816.F32 R132, R20, R34, R132 ;  /* 0x000000221484723c */ /* 0x000fe20000001884 */
[----:B------:R-:W4:Y:S01]  /*253c0*/  LDSM.16.MT88.4 R32, [R126+0x4800] ;  /* 0x004800007e20783b */ /* 0x000f220000004200 */
[----:B------:R-:W-:Y:S01]  /*253d0*/  F2FP.F16.F32.PACK_AB R20, R64, R62 ;  /* 0x0000003e4014723e */ /* 0x000fe200000000ff */
[----:B------:R-:W-:Y:S01]  /*253e0*/  FADD.FTZ R62, R62, R83 ;  /* 0x000000533e3e7221 */ /* 0x000fe20000010000 */
[----:B------:R-:W-:Y:S01]  /*253f0*/  F2FP.F16.F32.PACK_AB R21, R63, R61 ;  /* 0x0000003d3f15723e */ /* 0x000fe200000000ff */
[----:B------:R-:W4:Y:S01]  /*25400*/  MUFU.EX2 R58, R58 ;  /* 0x0000003a003a7308 */ /* 0x000f220000000800 */
[----:B-1----:R-:W-:Y:S01]  /*25410*/  F2FP.F16.F32.PACK_AB R22, R66, R75 ;  /* 0x0000004b4216723e */ /* 0x002fe200000000ff */
[----:B------:R-:W-:Y:S01]  /*25420*/  FADD.FTZ R62, R64, R62 ;  /* 0x0000003e403e7221 */ /* 0x000fe20000010000 */
[----:B--2---:R-:W-:-:S03]  /*25430*/  F2FP.F16.F32.PACK_AB R23, R52, R65 ;  /* 0x000000413417723e */ /* 0x004fc600000000ff */
[----:B------:R-:W-:Y:S02]  /*25440*/  FADD.FTZ R62, R75, R62 ;  /* 0x0000003e4b3e7221 */ /* 0x000fe40000010000 */
[----:B------:R-:W1:Y:S02]  /*25450*/  MUFU.EX2 R40, R40 ;  /* 0x0000002800287308 */ /* 0x000e640000000800 */
[----:B---3--:R-:W-:Y:S01]  /*25460*/  HMMA.16816.F32 R160, R20, R24, R160 ;  /* 0x0000001814a0723c */ /* 0x008fe200000018a0 */
[----:B------:R-:W-:-:S04]  /*25470*/  FADD.FTZ R66, R66, R62 ;  /* 0x0000003e42427221 */ /* 0x000fc80000010000 */
[----:B-----5:R-:W-:Y:S01]  /*25480*/  FADD.FTZ R66, R54, R66 ;  /* 0x0000004236427221 */ /* 0x020fe20000010000 */
        /* <DEDUP_REMOVED lines=8> */
[----:B------:R-:W4:Y:S02]  /*25510*/  MUFU.EX2 R42, R42 ;  /* 0x0000002a002a7308 */ /* 0x000f240000000800 */
[C---:B------:R-:W-:Y:S06]  /*25520*/  HMMA.16816.F32 R152, R20.reuse, R28, R152 ;  /* 0x0000001c1498723c */ /* 0x040fec0000001898 */
[----:B------:R-:W5:Y:S02]  /*25530*/  MUFU.EX2 R48, R48 ;  /* 0x0000003000307308 */ /* 0x000f640000000800 */
[C---:B------:R-:W-:Y:S01]  /*25540*/  HMMA.16816.F32 R148, R20.reuse, R30, R148 ;  /* 0x0000001e1494723c */ /* 0x040fe20000001894 */
[----:B------:R-:W3:Y:S05]  /*25550*/  LDSM.16.MT88.4 R28, [R2+0xf000] ;  /* 0x00f00000021c783b */ /* 0x000eea0000004200 */
[----:B------:R-:W-:Y:S02]  /*25560*/  MUFU.EX2 R59, R59 ;  /* 0x0000003b003b7308 */ /* 0x000fe40000000800 */
[C---:B------:R-:W-:Y:S06]  /*25570*/  HMMA.16816.F32 R136, R20.reuse, R32, R136 ;  /* 0x000000201488723c */ /* 0x040fec0000001888 */
[----:B------:R-:W3:Y:S02]  /*25580*/  MUFU.EX2 R51, R51 ;  /* 0x0000003300337308 */ /* 0x000ee40000000800 */
[----:B------:R-:W-:Y:S01]  /*25590*/  HMMA.16816.F32 R132, R20, R34, R132 ;  /* 0x000000221484723c */ /* 0x000fe20000001884 */
[----:B------:R-:W3:Y:S01]  /*255a0*/  LDSM.16.MT88.4 R32, [R126+0x5000] ;  /* 0x005000007e20783b */ /* 0x000ee20000004200 */
[C---:B------:R-:W-:Y:S01]  /*255b0*/  F2FP.F16.F32.PACK_AB R20, R56.reuse, R54 ;  /* 0x000000363814723e */ /* 0x040fe200000000ff */
[----:B------:R-:W-:Y:S01]  /*255c0*/  FADD.FTZ R56, R56, R66 ;  /* 0x0000004238387221 */ /* 0x000fe20000010000 */
[----:B------:R-:W-:-:S02]  /*255d0*/  F2FP.F16.F32.PACK_AB R21, R55, R53 ;  /* 0x000000353715723e */ /* 0x000fc400000000ff */
[----:B------:R-:W-:Y:S01]  /*255e0*/  F2FP.F16.F32.PACK_AB R22, R58, R67 ;  /* 0x000000433a16723e */ /* 0x000fe200000000ff */
[----:B------:R-:W3:Y:S01]  /*255f0*/  MUFU.EX2 R50, R50 ;  /* 0x0000003200327308 */ /* 0x000ee20000000800 */
[----:B-1----:R-:W-:Y:S01]  /*25600*/  F2FP.F16.F32.PACK_AB R23, R40, R57 ;  /* 0x000000392817723e */ /* 0x002fe200000000ff */
[----:B------:R-:W-:-:S04]  /*25610*/  FADD.FTZ R56, R67, R56 ;  /* 0x0000003843387221 */ /* 0x000fc80000010000 */
[----:B------:R-:W-:Y:S02]  /*25620*/  FADD.FTZ R58, R58, R56 ;  /* 0x000000383a3a7221 */ /* 0x000fe40000010000 */
[----:B--2---:R-:W-:Y:S01]  /*25630*/  HMMA.16816.F32 R160, R20, R24, R160 ;  /* 0x0000001814a0723c */ /* 0x004fe200000018a0 */
[----:B------:R1:W-:Y:S01]  /*25640*/  MUFU.EX2 R100, R4 ;  /* 0x0000000400647308 */ /* 0x0003e20000000800 */
[----:B----4-:R-:W-:-:S04]  /*25650*/  FADD.FTZ R58, R42, R58 ;  /* 0x0000003a2a3a7221 */ /* 0x010fc80000010000 */
[----:B-----5:R-:W-:Y:S02]  /*25660*/  FADD.FTZ R58, R48, R58 ;  /* 0x0000003a303a7221 */ /* 0x020fe40000010000 */
[C---:B------:R-:W-:Y:S01]  /*25670*/  HMMA.16816.F32 R156, R20.reuse, R26, R156 ;  /* 0x0000001a149c723c */ /* 0x040fe2000000189c */
[----:B------:R-:W2:Y:S01]  /*25680*/  LDSM.16.MT88.4 R24, [R47+0xf800] ;  /* 0x00f800002f18783b */ /* 0x000ea20000004200 */
[----:B------:R-:W-:Y:S06]  /*25690*/  MUFU.EX2 R145, R145 ;  /* 0x0000009100917308 */ /* 0x000fec0000000800 */
[----:B---3--:R-:W-:Y:S01]  /*256a0*/  HMMA.16816.F32 R12, R20, R8, R12 ;  /* 0x00000008140c723c */ /* 0x008fe2000000180c */
[----:B-1----:R-:W-:Y:S01]  /*256b0*/  FADD.FTZ R4, R101, R113 ;  /* 0x0000007165047221 */ /* 0x002fe20000010000 */
[----:B------:R-:W-:Y:S03]  /*256c0*/  MUFU.EX2 R36, R36 ;  /* 0x0000002400247308 */ /* 0x000fe60000000800 */
[----:B------:R-:W-:-:S03]  /*256d0*/  FADD.FTZ R4, R103, R4 ;  /* 0x0000000467047221 */ /* 0x000fc60000010000 */
[C---:B------:R-:W-:Y:S01]  /*256e0*/  HMMA.16816.F32 R140, R20.reuse, R10, R140 ;  /* 0x0000000a148c723c */ /* 0x040fe2000000188c */
[----:B------:R-:W1:Y:S01]  /*256f0*/  LDSM.16.MT88.4 R8, [R193+0x5800] ;  /* 0x00580000c108783b */ /* 0x000e620000004200 */
[----:B------:R-:W-:Y:S01]  /*25700*/  FADD.FTZ R105, R105, R4 ;  /* 0x0000000469697221 */ /* 0x000fe20000010000 */
[----:B------:R-:W-:Y:S03]  /*25710*/  MUFU.EX2 R146, R146 ;  /* 0x0000009200927308 */ /* 0x000fe60000000800 */
[----:B------:R-:W-:Y:S01]  /*25720*/  FADD.FTZ R105, R92, R105 ;  /* 0x000000695c697221 */ /* 0x000fe20000010000 */
[----:B------:R-:W-:Y:S01]  /*25730*/  FFMA.FTZ R92, R5, R189, -R192 ;  /* 0x000000bd055c7223 */ /* 0x000fe200000108c0 */
[----:B------:R-:W-:Y:S02]  /*25740*/  HMMA.16816.F32 R152, R20, R28, R152 ;  /* 0x0000001c1498723c */ /* 0x000fe40000001898 */
[----:B------:R-:W-:Y:S01]  /*25750*/  FADD.FTZ R93, R93, R105 ;  /* 0x000000695d5d7221 */ /* 0x000fe20000010000 */
[----:B------:R-:W-:Y:S03]  /*25760*/  MUFU.EX2 R147, R147 ;  /* 0x0000009300937308 */ /* 0x000fe60000000800 */
[----:B------:R-:W-:-:S02]  /*25770*/  FADD.FTZ R93, R95, R93 ;  /* 0x0000005d5f5d7221 */ /* 0x000fc40000010000 */
[C---:B------:R-:W-:Y:S01]  /*25780*/  HMMA.16816.F32 R148, R20.reuse, R30, R148 ;  /* 0x0000001e1494723c */ /* 0x040fe20000001894 */
[----:B------:R-:W3:Y:S01]  /*25790*/  LDSM.16.MT88.4 R28, [R2+0xf800] ;  /* 0x00f80000021c783b */ /* 0x000ee20000004200 */
[----:B------:R-:W-:Y:S01]  /*257a0*/  FADD.FTZ R97, R97, R93 ;  /* 0x0000005d61617221 */ /* 0x000fe20000010000 */
[----:B------:R-:W4:Y:S03]  /*257b0*/  MUFU.EX2 R37, R37 ;  /* 0x0000002500257308 */ /* 0x000f260000000800 */
[----:B------:R-:W-:Y:S01]  /*257c0*/  FADD.FTZ R97, R84, R97 ;  /* 0x0000006154617221 */ /* 0x000fe20000010000 */
[----:B------:R-:W-:Y:S01]  /*257d0*/  FFMA.FTZ R84, R184, R189, -R188 ;  /* 0x000000bdb8547223 */ /* 0x000fe200000108bc */
[----:B------:R-:W-:Y:S02]  /*257e0*/  HMMA.16816.F32 R136, R20, R32, R136 ;  /* 0x000000201488723c */ /* 0x000fe40000001888 */
[----:B------:R-:W-:Y:S01]  /*257f0*/  FADD.FTZ R85, R85, R97 ;  /* 0x0000006155557221 */ /* 0x000fe20000010000 */
[----:B------:R-:W-:Y:S03]  /*25800*/  MUFU.EX2 R171, R171 ;  /* 0x000000ab00ab7308 */ /* 0x000fe60000000800 */
[----:B------:R-:W-:-:S02]  /*25810*/  FADD.FTZ R85, R87, R85 ;  /* 0x0000005557557221 */ /* 0x000fc40000010000 */
[----:B------:R-:W-:Y:S01]  /*25820*/  HMMA.16816.F32 R132, R20, R34, R132 ;  /* 0x000000221484723c */ /* 0x000fe20000001884 */
[----:B------:R-:W5:Y:S01]  /*25830*/  LDSM.16.MT88.4 R32, [R126+0x5800] ;  /* 0x005800007e20783b */ /* 0x000f620000004200 */
[----:B------:R-:W-:Y:S01]  /*25840*/  F2FP.F16.F32.PACK_AB R20, R48, R42 ;  /* 0x0000002a3014723e */ /* 0x000fe200000000ff */
[----:B------:R-:W4:Y:S01]  /*25850*/  MUFU.EX2 R39, R39 ;  /* 0x0000002700277308 */ /* 0x000f220000000800 */
[----:B------:R-:W-:Y:S01]  /*25860*/  F2FP.F16.F32.PACK_AB R21, R43, R41 ;  /* 0x000000292b15723e */ /* 0x000fe200000000ff */
[----:B------:R-:W-:Y:S01]  /*25870*/  FADD.FTZ R89, R89, R85 ;  /* 0x0000005559597221 */ /* 0x000fe20000010000 */
[----:B------:R-:W-:Y:S01]  /*25880*/  F2FP.F16.F32.PACK_AB R22, R51, R59 ;  /* 0x0000003b3316723e */ /* 0x000fe200000000ff */
[----:B------:R-:W-:Y:S01]  /*25890*/  FADD.FTZ R59, R59, R58 ;  /* 0x0000003a3b3b7221 */ /* 0x000fe20000010000 */
[----:B------:R-:W-:Y:S01]  /*258a0*/  F2FP.F16.F32.PACK_AB R23, R50, R49 ;  /* 0x000000313217723e */ /* 0x000fe200000000ff */
[----:B------:R-:W-:Y:S01]  /*258b0*/  FADD.FTZ R89, R76, R89 ;  /* 0x000000594c597221 */ /* 0x000fe20000010000 */
[-CC-:B------:R-:W-:Y:S01]  /*258c0*/  FFMA.FTZ R76, R7, R189.reuse, -R188.reuse ;  /* 0x000000bd074c7223 */ /* 0x180fe200000108bc */
[----:B------:R-:W4:Y:S01]  /*258d0*/  MUFU.EX2 R38, R38 ;  /* 0x0000002600267308 */ /* 0x000f220000000800 */
[----:B------:R-:W-:Y:S01]  /*258e0*/  FADD.FTZ R59, R51, R59 ;  /* 0x0000003b333b7221 */ /* 0x000fe20000010000 */
[----:B------:R-:W-:Y:S01]  /*258f0*/  FADD.FTZ R89, R77, R89 ;  /* 0x000000594d597221 */ /* 0x000fe20000010000 */
[----:B------:R-:W-:Y:S01]  /*25900*/  FFMA.FTZ R77, R167, R189, -R188 ;  /* 0x000000bda74d7223 */ /* 0x000fe200000108bc */
[----:B--2---:R-:W-:Y:S02]  /*25910*/  HMMA.16816.F32 R160, R20, R24, R160 ;  /* 0x0000001814a0723c */ /* 0x004fe400000018a0 */
[----:B------:R-:W-:-:S02]  /*25920*/  FADD.FTZ R79, R79, R89 ;  /* 0x000000594f4f7221 */ /* 0x000fc40000010000 */
[----:B------:R-:W-:Y:S02]  /*25930*/  MUFU.EX2 R0, R0 ;  /* 0x0000000000007308 */ /* 0x000fe40000000800 */
[----:B------:R-:W-:Y:S02]  /*25940*/  FADD.FTZ R79, R81, R79 ;  /* 0x0000004f514f7221 */ /* 0x000fe40000010000 */
[----:B------:R-:W-:Y:S01]  /*25950*/  HMMA.16816.F32 R156, R20, R26, R156 ;  /* 0x0000001a149c723c */ /* 0x000fe2000000189c */
[----:B------:R-:W2:Y:S01]  /*25960*/  LDSM.16.MT88.4 R24, [R47+0x10000] ;  /* 0x010000002f18783b */ /* 0x000ea20000004200 */
[----:B------:R-:W-:Y:S02]  /*25970*/  FADD.FTZ R68, R68, R79 ;  /* 0x0000004f44447221 */ /* 0x000fe40000010000 */
[----:B------:R-:W-:Y:S02]  /*25980*/  MUFU.EX2 R128, R204 ;  /* 0x000000cc00807308 */ /* 0x000fe40000000800 */
[----:B------:R-:W-:-:S02]  /*25990*/  FADD.FTZ R68, R69, R68 ;  /* 0x0000004445447221 */ /* 0x000fc40000010000 */
[C---:B-1----:R-:W-:Y:S02]  /*259a0*/  HMMA.16816.F32 R12, R20.reuse, R8, R12 ;  /* 0x00000008140c723c */ /* 0x042fe4000000180c */
[----:B------:R-:W-:Y:S01]  /*259b0*/  FADD.FTZ R71, R71, R68 ;  /* 0x0000004447477221 */ /* 0x000fe20000010000 */
[----:B------:R-:W-:Y:S01]  /*259c0*/  FFMA.FTZ R68, R170, R189, -R192 ;  /* 0x000000bdaa447223 */ /* 0x000fe200000108c0 */
[----:B------:R-:W-:Y:S02]  /*259d0*/  MUFU.EX2 R116, R196 ;  /* 0x000000c400747308 */ /* 0x000fe40000000800 */
[----:B------:R-:W-:Y:S02]  /*259e0*/  FADD.FTZ R71, R73, R71 ;  /* 0x0000004749477221 */ /* 0x000fe40000010000 */
[----:B------:R-:W-:Y:S01]  /*259f0*/  HMMA.16816.F32 R140, R20, R10, R140 ;  /* 0x0000000a148c723c */ /* 0x000fe2000000188c */
[----:B------:R-:W1:Y:S01]  /*25a00*/  LDSM.16.MT88.4 R8, [R2+0x10000] ;  /* 0x010000000208783b */ /* 0x000e620000004200 */
[----:B------:R-:W-:-:S02]  /*25a10*/  FADD.FTZ R60, R60, R71 ;  /* 0x000000473c3c7221 */ /* 0x000fc40000010000 */
[----:B------:R-:W-:Y:S02]  /*25a20*/  MUFU.EX2 R108, R108 ;  /* 0x0000006c006c7308 */ /* 0x000fe40000000800 */
[----:B------:R-:W-:Y:S02]  /*25a30*/  FADD.FTZ R61, R61, R60 ;  /* 0x0000003c3d3d7221 */ /* 0x000fe40000010000 */
[----:B---3--:R-:W-:Y:S01]  /*25a40*/  HMMA.16816.F32 R152, R20, R28, R152 ;  /* 0x0000001c1498723c */ /* 0x008fe20000001898 */
[----:B----4-:R-:W-:Y:S01]  /*25a50*/  F2FP.F16.F32.PACK_AB R28, R37, R147 ;  /* 0x00000093251c723e */ /* 0x010fe200000000ff */
[----:B------:R-:W-:Y:S01]  /*25a60*/  FADD.FTZ R63, R63, R61 ;  /* 0x0000003d3f3f7221 */ /* 0x000fe20000010000 */
[----:B------:R-:W-:Y:S01]  /*25a70*/  F2FP.F16.F32.PACK_AB R29, R36, R145 ;  /* 0x00000091241d723e */ /* 0x000fe200000000ff */
[----:B------:R-:W-:Y:S01]  /*25a80*/  MUFU.EX2 R109, R109 ;  /* 0x0000006d006d7308 */ /* 0x000fe20000000800 */
[----:B------:R-:W-:Y:S01]  /*25a90*/  FADD.FTZ R147, R147, R59 ;  /* 0x0000003b93937221 */ /* 0x000fe20000010000 */
[----:B------:R-:W-:-:S02]  /*25aa0*/  FADD.FTZ R63, R65, R63 ;  /* 0x0000003f413f7221 */ /* 0x000fc40000010000 */
[C---:B------:R-:W-:Y:S01]  /*25ab0*/  HMMA.16816.F32 R148, R20.reuse, R30, R148 ;  /* 0x0000001e1494723c */ /* 0x040fe20000001894 */
[----:B------:R-:W-:Y:S01]  /*25ac0*/  F2FP.F16.F32.PACK_AB R30, R39, R171 ;  /* 0x000000ab271e723e */ /* 0x000fe200000000ff */
[----:B------:R-:W-:Y:S01]  /*25ad0*/  FADD.FTZ R63, R52, R63 ;  /* 0x0000003f343f7221 */ /* 0x000fe20000010000 */
[----:B------:R-:W-:Y:S01]  /*25ae0*/  F2FP.F16.F32.PACK_AB R31, R38, R146 ;  /* 0x00000092261f723e */ /* 0x000fe200000000ff */
[----:B------:R-:W-:Y:S01]  /*25af0*/  MUFU.EX2 R101, R198 ;  /* 0x000000c600657308 */ /* 0x000fe20000000800 */
[----:B------:R-:W-:Y:S01]  /*25b00*/  FADD.FTZ R147, R37, R147 ;  /* 0x0000009325937221 */ /* 0x000fe20000010000 */
[----:B------:R-:W-:Y:S01]  /*25b10*/  FADD.FTZ R53, R53, R63 ;  /* 0x0000003f35357221 */ /* 0x000fe20000010000 */
[-CC-:B------:R-:W-:Y:S01]  /*25b20*/  FFMA.FTZ R52, R6, R189.reuse, -R188.reuse ;  /* 0x000000bd06347223 */ /* 0x180fe200000108bc */
[C---:B-----5:R-:W-:Y:S01]  /*25b30*/  HMMA.16816.F32 R136, R20.reuse, R32, R136 ;  /* 0x000000201488723c */ /* 0x060fe20000001888 */
[-CC-:B------:R-:W-:Y:S01]  /*25b40*/  FFMA.FTZ R32, R3, R189.reuse, -R188.reuse ;  /* 0x000000bd03207223 */ /* 0x180fe200000108bc */
[-CC-:B------:R-:W-:Y:S01]  /*25b50*/  FFMA.FTZ R3, R200, R189.reuse, -R188.reuse ;  /* 0x000000bdc8037223 */ /* 0x180fe200000108bc */
[-C--:B------:R-:W-:Y:S01]  /*25b60*/  FFMA.FTZ R33, R202, R189.reuse, -R188 ;  /* 0x000000bdca217223 */ /* 0x080fe200000108bc */
[----:B------:R-:W-:Y:S01]  /*25b70*/  FADD.FTZ R53, R55, R53 ;  /* 0x0000003537357221 */ /* 0x000fe20000010000 */
[----:B------:R-:W-:Y:S01]  /*25b80*/  MUFU.EX2 R102, R102 ;  /* 0x0000006600667308 */ /* 0x000fe20000000800 */
[----:B------:R-:W-:Y:S01]  /*25b90*/  FADD.FTZ R171, R171, R147 ;  /* 0x00000093abab7221 */ /* 0x000fe20000010000 */
[----:B------:R-:W-:Y:S01]  /*25ba0*/  LDSM.16.MT88.4 R4, [R2+0x11800] ;  /* 0x011800000204783b */ /* 0x000fe20000004200 */
[----:B------:R-:W-:Y:S01]  /*25bb0*/  HMMA.16816.F32 R132, R20, R34, R132 ;  /* 0x000000221484723c */ /* 0x000fe20000001884 */
[-CC-:B------:R-:W-:Y:S01]  /*25bc0*/  FFMA.FTZ R34, R166, R189.reuse, -R192.reuse ;  /* 0x000000bda6227223 */ /* 0x180fe200000108c0 */
[----:B------:R-:W-:Y:S01]  /*25bd0*/  FFMA.FTZ R35, R201, R189, -R192 ;  /* 0x000000bdc9237223 */ /* 0x000fe200000108c0 */
[----:B------:R-:W3:Y:S01]  /*25be0*/  LDSM.16.MT88.4 R20, [R193+0x6000] ;  /* 0x00600000c114783b */ /* 0x000ee20000004200 */
[----:B------:R-:W-:Y:S01]  /*25bf0*/  FADD.FTZ R57, R57, R53 ;  /* 0x0000003539397221 */ /* 0x000fe20000010000 */
[----:B------:R-:W-:Y:S01]  /*25c00*/  MUFU.EX2 R32, R32 ;  /* 0x0000002000207308 */ /* 0x000fe20000000800 */
[----:B------:R-:W-:-:S02]  /*25c10*/  FADD.FTZ R171, R39, R171 ;  /* 0x000000ab27ab7221 */ /* 0x000fc40000010000 */
[----:B--2---:R-:W-:Y:S01]  /*25c20*/  HMMA.16816.F32 R160, R28, R24, R160 ;  /* 0x000000181ca0723c */ /* 0x004fe200000018a0 */
[----:B------:R-:W-:-:S04]  /*25c30*/  FADD.FTZ R57, R40, R57 ;  /* 0x0000003928397221 */ /* 0x000fc80000010000 */
[----:B------:R-:W-:Y:S01]  /*25c40*/  MUFU.EX2 R3, R3 ;  /* 0x0000000300037308 */ /* 0x000fe20000000800 */
[----:B------:R-:W-:Y:S02]  /*25c50*/  FADD.FTZ R41, R41, R57 ;  /* 0x0000003929297221 */ /* 0x000fe40000010000 */
[----:B------:R-:W-:Y:S01]  /*25c60*/  HMMA.16816.F32 R156, R28, R26, R156 ;  /* 0x0000001a1c9c723c */ /* 0x000fe2000000189c */
[----:B------:R-:W2:Y:S01]  /*25c70*/  LDSM.16.MT88.4 R24, [R126+0x6000] ;  /* 0x006000007e18783b */ /* 0x000ea20000004200 */
[----:B------:R-:W-:-:S03]  /*25c80*/  FADD.FTZ R41, R43, R41 ;  /* 0x000000292b297221 */ /* 0x000fc60000010000 */
[----:B------:R-:W-:Y:S01]  /*25c90*/  MUFU.EX2 R33, R33 ;  /* 0x0000002100217308 */ /* 0x000fe20000000800 */
[----:B------:R-:W-:Y:S02]  /*25ca0*/  FADD.FTZ R49, R49, R41 ;  /* 0x0000002931317221 */ /* 0x000fe40000010000 */
[----:B-1----:R-:W-:Y:S02]  /*25cb0*/  HMMA.16816.F32 R152, R28, R8, R152 ;  /* 0x000000081c98723c */ /* 0x002fe40000001898 */
[----:B------:R-:W-:-:S03]  /*25cc0*/  FADD.FTZ R49, R50, R49 ;  /* 0x0000003132317221 */ /* 0x000fc60000010000 */
[----:B------:R-:W-:Y:S01]  /*25cd0*/  MUFU.EX2 R34, R34 ;  /* 0x0000002200227308 */ /* 0x000fe20000000800 */
[----:B------:R-:W-:Y:S02]  /*25ce0*/  FADD.FTZ R145, R145, R49 ;  /* 0x0000003191917221 */ /* 0x000fe40000010000 */
[----:B------:R-:W-:Y:S01]  /*25cf0*/  HMMA.16816.F32 R148, R28, R10, R148 ;  /* 0x0000000a1c94723c */ /* 0x000fe20000001894 */
[----:B------:R-:W1:Y:S01]  /*25d00*/  LDSM.16.MT88.4 R8, [R47+0x10800] ;  /* 0x010800002f08783b */ /* 0x000e620000004200 */
[----:B------:R-:W-:-:S03]  /*25d10*/  FADD.FTZ R145, R36, R145 ;  /* 0x0000009124917221 */ /* 0x000fc60000010000 */
[----:B------:R-:W4:Y:S01]  /*25d20*/  MUFU.EX2 R35, R35 ;  /* 0x0000002300237308 */ /* 0x000f220000000800 */
[----:B------:R-:W-:-:S04]  /*25d30*/  FADD.FTZ R146, R146, R145 ;  /* 0x0000009192927221 */ /* 0x000fc80000010000 */
[----:B------:R-:W-:Y:S01]  /*25d40*/  FADD.FTZ R146, R38, R146 ;  /* 0x0000009226927221 */ /* 0x000fe20000010000 */
[C---:B---3--:R-:W-:Y:S02]  /*25d50*/  HMMA.16816.F32 R12, R28.reuse, R20, R12 ;  /* 0x000000141c0c723c */ /* 0x048fe4000000180c */
[----:B------:R-:W-:Y:S06]  /*25d60*/  MUFU.EX2 R92, R92 ;  /* 0x0000005c005c7308 */ /* 0x000fec0000000800 */
[C---:B------:R-:W-:Y:S01]  /*25d70*/  HMMA.16816.F32 R140, R28.reuse, R22, R140 ;  /* 0x000000161c8c723c */ /* 0x040fe2000000188c */
[----:B------:R-:W3:Y:S01]  /*25d80*/  LDSM.16.MT88.4 R20, [R2+0x10800] ;  /* 0x010800000214783b */ /* 0x000ee20000004200 */
[----:B------:R-:W5:Y:S06]  /*25d90*/  MUFU.EX2 R93, R185 ;  /* 0x000000b9005d7308 */ /* 0x000f6c0000000800 */
[C---:B--2---:R-:W-:Y:S02]  /*25da0*/  HMMA.16816.F32 R136, R28.reuse, R24, R136 ;  /* 0x000000181c88723c */ /* 0x044fe40000001888 */
[----:B------:R-:W2:Y:S06]  /*25db0*/  MUFU.EX2 R84, R84 ;  /* 0x0000005400547308 */ /* 0x000eac0000000800 */
[----:B------:R-:W-:Y:S01]  /*25dc0*/  HMMA.16816.F32 R132, R28, R26, R132 ;  /* 0x0000001a1c84723c */ /* 0x000fe20000001884 */
[----:B------:R-:W5:Y:S01]  /*25dd0*/  LDSM.16.MT88.4 R24, [R193+0x6800] ;  /* 0x00680000c118783b */ /* 0x000f620000004200 */
[----:B----4-:R-:W-:Y:S01]  /*25de0*/  F2FP.F16.F32.PACK_AB R28, R35, R34 ;  /* 0x00000022231c723e */ /* 0x010fe200000000ff */
[----:B------:R-:W-:Y:S01]  /*25df0*/  FADD.FTZ R34, R34, R171 ;  /* 0x000000ab22227221 */ /* 0x000fe20000010000 */
[----:B------:R-:W-:Y:S01]  /*25e00*/  F2FP.F16.F32.PACK_AB R29, R3, R32 ;  /* 0x00000020031d723e */ /* 0x000fe200000000ff */
[----:B------:R-:W-:Y:S01]  /*25e10*/  FADD.FTZ R32, R32, R146 ;  /* 0x0000009220207221 */ /* 0x000fe20000010000 */
[----:B------:R-:W-:Y:S01]  /*25e20*/  F2FP.F16.F32.PACK_AB R30, R128, R0 ;  /* 0x00000000801e723e */ /* 0x000fe200000000ff */
[----:B------:R-:W-:Y:S01]  /*25e30*/  FADD.FTZ R34, R35, R34 ;  /* 0x0000002223227221 */ /* 0x000fe20000010000 */
[----:B------:R-:W-:Y:S01]  /*25e40*/  F2FP.F16.F32.PACK_AB R31, R116, R33 ;  /* 0x00000021741f723e */ /* 0x000fe200000000ff */
[----:B------:R-:W-:Y:S01]  /*25e50*/  FADD.FTZ R32, R3, R32 ;  /* 0x0000002003207221 */ /* 0x000fe20000010000 */
[----:B------:R-:W-:Y:S01]  /*25e60*/  MUFU.EX2 R76, R76 ;  /* 0x0000004c004c7308 */ /* 0x000fe20000000800 */
[----:B------:R-:W-:-:S02]  /*25e70*/  FADD.FTZ R0, R0, R34 ;  /* 0x0000002200007221 */ /* 0x000fc40000010000 */
[----:B------:R-:W-:Y:S02]  /*25e80*/  FADD.FTZ R33, R33, R32 ;  /* 0x0000002021217221 */ /* 0x000fe40000010000 */
[C---:B-1----:R-:W-:Y:S01]  /*25e90*/  HMMA.16816.F32 R160, R28.reuse, R8, R160 ;  /* 0x000000081ca0723c */ /* 0x042fe200000018a0 */
[----:B------:R-:W-:Y:S01]  /*25ea0*/  FADD.FTZ R0, R128, R0 ;  /* 0x0000000080007221 */ /* 0x000fe20000010000 */
[----:B------:R-:W-:Y:S01]  /*25eb0*/  FADD.FTZ R33, R116, R33 ;  /* 0x0000002174217221 */ /* 0x000fe20000010000 */
[----:B------:R-:W1:Y:S05]  /*25ec0*/  MUFU.EX2 R77, R77 ;  /* 0x0000004d004d7308 */ /* 0x000e6a0000000800 */
[C---:B------:R-:W-:Y:S01]  /*25ed0*/  HMMA.16816.F32 R156, R28.reuse, R10, R156 ;  /* 0x0000000a1c9c723c */ /* 0x040fe2000000189c */
[----:B------:R-:W4:Y:S02]  /*25ee0*/  LDSM.16.MT88.4 R8, [R126+0x6800] ;  /* 0x006800007e08783b */ /* 0x000f240000004200 */
[----:B------:R-:W-:Y:S05]  /*25ef0*/  MUFU.EX2 R68, R68 ;  /* 0x0000004400447308 */ /* 0x000fea0000000800 */
[C---:B---3--:R-:W-:Y:S03]  /*25f00*/  HMMA.16816.F32 R152, R28.reuse, R20, R152 ;  /* 0x000000141c98723c */ /* 0x048fe60000001898 */
[----:B------:R-:W3:Y:S05]  /*25f10*/  MUFU.EX2 R60, R187 ;  /* 0x000000bb003c7308 */ /* 0x000eea0000000800 */
[C---:B------:R-:W-:Y:S01]  /*25f20*/  HMMA.16816.F32 R148, R28.reuse, R22, R148 ;  /* 0x000000161c94723c */ /* 0x040fe20000001894 */
[----:B------:R-:W1:Y:S02]  /*25f30*/  LDSM.16.MT88.4 R20, [R47+0x11000] ;  /* 0x011000002f14783b */ /* 0x000e640000004200 */
[----:B------:R-:W-:Y:S05]  /*25f40*/  MUFU.EX2 R18, R18 ;  /* 0x0000001200127308 */ /* 0x000fea0000000800 */
[C---:B-----5:R-:W-:Y:S03]  /*25f50*/  HMMA.16816.F32 R12, R28.reuse, R24, R12 ;  /* 0x000000181c0c723c */ /* 0x060fe6000000180c */
[----:B------:R-:W-:Y:S05]  /*25f60*/  MUFU.EX2 R17, R17 ;  /* 0x0000001100117308 */ /* 0x000fea0000000800 */
[C---:B------:R-:W-:Y:S01]  /*25f70*/  HMMA.16816.F32 R140, R28.reuse, R26, R140 ;  /* 0x0000001a1c8c723c */ /* 0x040fe2000000188c */
[----:B------:R5:W3:Y:S02]  /*25f80*/  LDSM.16.MT88.4 R24, [R2+0x11000] ;  /* 0x011000000218783b */ /* 0x000ae40000004200 */
[----:B------:R-:W3:Y:S05]  /*25f90*/  MUFU.EX2 R52, R52 ;  /* 0x0000003400347308 */ /* 0x000eea0000000800 */
[C---:B----4-:R-:W-:Y:S08]  /*25fa0*/  HMMA.16816.F32 R136, R28.reuse, R8, R136 ;  /* 0x000000081c88723c */ /* 0x050ff00000001888 */
[----:B------:R-:W-:Y:S01]  /*25fb0*/  HMMA.16816.F32 R132, R28, R10, R132 ;  /* 0x0000000a1c84723c */ /* 0x000fe20000001884 */
[----:B------:R-:W4:Y:S01]  /*25fc0*/  LDSM.16.MT88.4 R8, [R193+0x7000] ;  /* 0x00700000c108783b */ /* 0x000f220000004200 */
[----:B------:R-:W-:Y:S01]  /*25fd0*/  F2FP.F16.F32.PACK_AB R28, R102, R101 ;  /* 0x00000065661c723e */ /* 0x000fe200000000ff */
[----:B------:R-:W-:Y:S01]  /*25fe0*/  FADD.FTZ R101, R101, R0 ;  /* 0x0000000065657221 */ /* 0x000fe20000010000 */
[----:B------:R-:W-:Y:S01]  /*25ff0*/  F2FP.F16.F32.PACK_AB R29, R109, R108 ;  /* 0x0000006c6d1d723e */ /* 0x000fe200000000ff */
[----:B------:R-:W-:Y:S01]  /*26000*/  FADD.FTZ R108, R108, R33 ;  /* 0x000000216c6c7221 */ /* 0x000fe20000010000 */
[----:B------:R-:W-:Y:S01]  /*26010*/  F2FP.F16.F32.PACK_AB R30, R93, R92 ;  /* 0x0000005c5d1e723e */ /* 0x000fe200000000ff */
[----:B------:R-:W-:Y:S01]  /*26020*/  FADD.FTZ R101, R102, R101 ;  /* 0x0000006566657221 */ /* 0x000fe20000010000 */
[----:B--2---:R-:W-:Y:S01]  /*26030*/  F2FP.F16.F32.PACK_AB R31, R84, R100 ;  /* 0x00000064541f723e */ /* 0x004fe200000000ff */
[----:B------:R-:W-:Y:S01]  /*26040*/  FADD.FTZ R108, R109, R108 ;  /* 0x0000006c6d6c7221 */ /* 0x000fe20000010000 */
[----:B------:R-:W-:Y:S01]  /*26050*/  LDSM.16.MT88.4 R192, [R193+0x7800] ;  /* 0x00780000c1c0783b */ /* 0x000fe20000004200 */
[----:B------:R-:W-:Y:S01]  /*26060*/  FADD.FTZ R92, R92, R101 ;  /* 0x000000655c5c7221 */ /* 0x000fe20000010000 */
[-C--:B------:R-:W-:Y:S01]  /*26070*/  MOV R0, R44.reuse ;  /* 0x0000002c00007202 */ /* 0x080fe20000000f00 */
[----:B------:R-:W-:Y:S01]  /*26080*/  FADD.FTZ R100, R100, R108 ;  /* 0x0000006c64647221 */ /* 0x000fe20000010000 */
[----:B-----5:R-:W-:Y:S01]  /*26090*/  MOV R2, R19 ;  /* 0x0000001300027202 */ /* 0x020fe20000000f00 */
[----:B-1----:R-:W-:Y:S01]  /*260a0*/  HMMA.16816.F32 R160, R28, R20, R160 ;  /* 0x000000141ca0723c */ /* 0x002fe200000018a0 */
[----:B------:R-:W-:Y:S01]  /*260b0*/  FADD.FTZ R92, R93, R92 ;  /* 0x0000005c5d5c7221 */ /* 0x000fe20000010000 */
[----:B------:R-:W-:Y:S01]  /*260c0*/  FADD.FTZ R100, R84, R100 ;  /* 0x0000006454647221 */ /* 0x000fe20000010000 */
[----:B------:R-:W-:-:S02]  /*260d0*/  @P0 MOV R0, R44 ;  /* 0x0000002c00000202 */ /* 0x000fc40000000f00 */
[----:B------:R-:W-:-:S03]  /*260e0*/  @P0 MOV R2, R19 ;  /* 0x0000001300020202 */ /* 0x000fc60000000f00 */
[C---:B------:R-:W-:Y:S01]  /*260f0*/  HMMA.16816.F32 R156, R28.reuse, R22, R156 ;  /* 0x000000161c9c723c */ /* 0x040fe2000000189c */
[----:B------:R-:W1:Y:S04]  /*26100*/  LDSM.16.MT88.4 R20, [R126+0x7000] ;  /* 0x007000007e14783b */ /* 0x000e680000004200 */
[----:B------:R-:W-:Y:S03]  /*26110*/  LDSM.16.MT88.4 R124, [R126+0x7800] ;  /* 0x007800007e7c783b */ /* 0x000fe60000004200 */
[C---:B---3--:R-:W-:Y:S08]  /*26120*/  HMMA.16816.F32 R152, R28.reuse, R24, R152 ;  /* 0x000000181c98723c */ /* 0x048ff00000001898 */
[C---:B------:R-:W-:Y:S01]  /*26130*/  HMMA.16816.F32 R148, R28.reuse, R26, R148 ;  /* 0x0000001a1c94723c */ /* 0x040fe20000001894 */
[----:B------:R2:W3:Y:S07]  /*26140*/  LDSM.16.MT88.4 R24, [R47+0x11800] ;  /* 0x011800002f18783b */ /* 0x0004ee0000004200 */
[----:B----4-:R-:W-:Y:S01]  /*26150*/  HMMA.16816.F32 R12, R28, R8, R12 ;  /* 0x000000081c0c723c */ /* 0x010fe2000000180c */
[----:B------:R-:W-:Y:S01]  /*26160*/  F2FP.F16.F32.PACK_AB R9, R77, R76 ;  /* 0x0000004c4d09723e */ /* 0x000fe200000000ff */
[----:B------:R-:W-:Y:S01]  /*26170*/  FADD.FTZ R76, R76, R100 ;  /* 0x000000644c4c7221 */ /* 0x000fe20000010000 */
[----:B------:R-:W-:Y:S01]  /*26180*/  F2FP.F16.F32.PACK_AB R8, R60, R68 ;  /* 0x000000443c08723e */ /* 0x000fe200000000ff */
[----:B------:R-:W-:-:S02]  /*26190*/  FADD.FTZ R68, R68, R92 ;  /* 0x0000005c44447221 */ /* 0x000fc40000010000 */
[----:B------:R-:W-:Y:S02]  /*261a0*/  FADD.FTZ R76, R77, R76 ;  /* 0x0000004c4d4c7221 */ /* 0x000fe40000010000 */
[C---:B------:R-:W-:Y:S01]  /*261b0*/  HMMA.16816.F32 R140, R28.reuse, R10, R140 ;  /* 0x0000000a1c8c723c */ /* 0x040fe2000000188c */
[----:B------:R-:W-:Y:S01]  /*261c0*/  F2FP.F16.F32.PACK_AB R11, R52, R18 ;  /* 0x00000012340b723e */ /* 0x000fe200000000ff */
[----:B------:R-:W-:Y:S01]  /*261d0*/  FADD.FTZ R68, R60, R68 ;  /* 0x000000443c447221 */ /* 0x000fe20000010000 */
[----:B------:R-:W-:Y:S01]  /*261e0*/  FADD.FTZ R76, R18, R76 ;  /* 0x0000004c124c7221 */ /* 0x000fe20000010000 */
[----:B--2---:R-:W2:Y:S04]  /*261f0*/  MUFU.EX2 R47, R186 ;  /* 0x000000ba002f7308 */ /* 0x004ea80000000800 */
[C---:B-1----:R-:W-:Y:S08]  /*26200*/  HMMA.16816.F32 R136, R28.reuse, R20, R136 ;  /* 0x000000141c88723c */ /* 0x042ff00000001888 */
[----:B------:R-:W-:Y:S01]  /*26210*/  HMMA.16816.F32 R132, R28, R22, R132 ;  /* 0x000000161c84723c */ /* 0x000fe20000001884 */
[----:B--2---:R-:W-:Y:S01]  /*26220*/  F2FP.F16.F32.PACK_AB R10, R17, R47 ;  /* 0x0000002f110a723e */ /* 0x004fe200000000ff */
[----:B------:R-:W-:-:S04]  /*26230*/  FADD.FTZ R68, R47, R68 ;  /* 0x000000442f447221 */ /* 0x000fc80000010000 */
[----:B------:R-:W-:Y:S02]  /*26240*/  FADD.FTZ R3, R17, R68 ;  /* 0x0000004411037221 */ /* 0x000fe40000010000 */
[----:B------:R-:W-:Y:S01]  /*26250*/  HMMA.16816.F32 R152, R8, R4, R152 ;  /* 0x000000040898723c */ /* 0x000fe20000001898 */
[----:B------:R-:W-:-:S05]  /*26260*/  FADD.FTZ R4, R52, R76 ;  /* 0x0000004c34047221 */ /* 0x000fca0000010000 */
[----:B------:R1:W-:Y:S02]  /*26270*/  STL [R1], R4 ;  /* 0x0000000401007387 */ /* 0x0003e40000100800 */
[C---:B---3--:R-:W-:Y:S02]  /*26280*/  HMMA.16816.F32 R160, R8.reuse, R24, R160 ;  /* 0x0000001808a0723c */ /* 0x048fe400000018a0 */
[----:B------:R1:W-:Y:S06]  /*26290*/  STL [R1+0x4], R3 ;  /* 0x0000040301007387 */ /* 0x0003ec0000100800 */
[C---:B------:R-:W-:Y:S08]  /*262a0*/  HMMA.16816.F32 R156, R8.reuse, R26, R156 ;  /* 0x0000001a089c723c */ /* 0x040ff0000000189c */
[C---:B------:R-:W-:Y:S08]  /*262b0*/  HMMA.16816.F32 R148, R8.reuse, R6, R148 ;  /* 0x000000060894723c */ /* 0x040ff00000001894 */
[C---:B------:R-:W-:Y:S08]  /*262c0*/  HMMA.16816.F32 R144, R8.reuse, R192, R12 ;  /* 0x000000c00890723c */ /* 0x040ff0000000180c */
[C---:B------:R-:W-:Y:S08]  /*262d0*/  HMMA.16816.F32 R140, R8.reuse, R194, R140 ;  /* 0x000000c2088c723c */ /* 0x040ff0000000188c */
[C---:B------:R-:W-:Y:S08]  /*262e0*/  HMMA.16816.F32 R136, R8.reuse, R124, R136 ;  /* 0x0000007c0888723c */ /* 0x040ff00000001888 */
[----:B------:R-:W-:Y:S01]  /*262f0*/  HMMA.16816.F32 R132, R8, R126, R132 ;  /* 0x0000007e0884723c */ /* 0x000fe20000001884 */
[----:B------:R-:W-:-:S04]  /*26300*/  NOP ;  /* 0x0000000000007918 */ /* 0x000fc80000000000 */
[----:B-1----:R-:W-:-:S15]  /*26310*/  @P0 BRA `(.L_x_8103) ;  /* 0x0000000000040947 */ /* 0x002fde0003800000 */
.L_x_8094:
[----:B------:R-:W-:-:S07]  /*26320*/  IADD3 R250, PT, PT, R16, -0x1, RZ ;  /* 0xffffffff10fa7810 */ /* 0x000fce0007ffe0ff */
.L_x_8103:
[----:B------:R-:W-:Y:S05]  /*26330*/  BSYNC B2 ;  /* 0x0000000000027941 */ /* 0x000fea0003800000 */
.L_x_8093:
[----:B------:R-:W-:-:S13]  /*26340*/  ISETP.GE.AND P0, PT, R250, R223, PT ;  /* 0x000000dffa00720c */ /* 0x000fda0003f06270 */
[----:B------:R-:W-:Y:S05]  /*26350*/  @!P0 BRA `(.L_x_8104) ;  /* 0x000000b000fc8947 */ /* 0x000fea0003800000 */
[----:B------:R-:W-:Y:S01]  /*26360*/  LOP3.LUT R249, R219, 0x38, RZ, 0xc0, !PT ;  /* 0x00000038dbf97812 */ /* 0x000fe200078ec0ff */
[----:B------:R-:W-:Y:S01]  /*26370*/  IMAD.MOV.U32 R167, RZ, RZ, R0 ;  /* 0x000000ffffa77224 */ /* 0x000fe200078e0000 */
[----:B------:R-:W-:Y:S01]  /*26380*/  ISETP.NE.U32.AND P3, PT, R240, RZ, PT ;  /* 0x000000fff000720c */ /* 0x000fe20003f65070 */
[----:B------:R-:W-:Y:S01]  /*26390*/  IMAD.MOV.U32 R166, RZ, RZ, R2 ;  /* 0x000000ffffa67224 */ /* 0x000fe200078e0002 */
[----:B------:R-:W-:Y:S02]  /*263a0*/  LOP3.LUT R3, R249, 0x1c0, R46, 0xf8, !PT ;  /* 0x000001c0f9037812 */ /* 0x000fe400078ef82e */
[----:B------:R-:W-:Y:S02]  /*263b0*/  ISETP.NE.AND.EX P3, PT, R241, RZ, PT, P3 ;  /* 0x000000fff100720c */ /* 0x000fe40003f65330 */
[----:B------:R-:W-:-:S04]  /*263c0*/  LOP3.LUT R3, R3, R218, RZ, 0x3c, !PT ;  /* 0x000000da03037212 */ /* 0x000fc800078e3cff */
[----:B------:R-:W-:-:S04]  /*263d0*/  LOP3.LUT R46, R3, 0x1e00, R46, 0xf8, !PT ;  /* 0x00001e00032e7812 */ /* 0x000fc800078ef82e */
[----:B------:R-:W-:-:S07]  /*263e0*/  LEA R248, R46, UR6, 0x1 ;  /* 0x000000062ef87c11 */ /* 0x000fce000f8e08ff */
.L_x_8111:
[----:B------:R-:W-:Y:S04]  /*263f0*/  DEPBAR.LE SB0, 0x0 ;  /* 0x000080000000791a */ /* 0x000fe80000000000 */
[----:B------:R-:W-:Y:S05]  /*26400*/  WARPSYNC.ALL ;  /* 0x0000000000007948 */ /* 0x000fea0003800000 */
[----:B------:R-:W-:Y:S01]  /*26410*/  BAR.SYNC.DEFER_BLOCKING 0x0 ;  /* 0x0000000000007b1d */ /* 0x000fe20000010000 */
[----:B-----5:R-:W-:Y:S01]  /*26420*/  ISETP.GE.AND P1, PT, R218, R234, PT ;  /* 0x000000eada00720c */ /* 0x020fe20003f26270 */
[----:B------:R-:W-:Y:S02]  /*26430*/  @!P3 IMAD.MOV.U32 R0, RZ, RZ, RZ ;  /* 0x000000ffff00b224 */ /* 0x000fe400078e00ff */
[----:B------:R-:W-:Y:S02]  /*26440*/  IMAD.SHL.U32 R2, R219, 0x8, RZ ;  /* 0x00000008db027824 */ /* 0x000fe400078e00ff */
[----:B-1----:R-:W-:Y:S01]  /*26450*/  IMAD.MOV.U32 R4, RZ, RZ, R231 ;  /* 0x000000ffff047224 */ /* 0x002fe200078e00e7 */
[----:B------:R-:W-:Y:S01]  /*26460*/  @!P3 IADD3 R0, P0, PT, RZ, -R0, RZ ;  /* 0x80000000ff00b210 */ /* 0x000fe20007f1e0ff */
[----:B------:R-:W-:Y:S01]  /*26470*/  IMAD.MOV.U32 R3, RZ, RZ, R230 ;  /* 0x000000ffff037224 */ /* 0x000fe200078e00e6 */
[----:B------:R-:W-:Y:S01]  /*26480*/  LOP3.LUT R218, R2, 0x38, RZ, 0xc0, !PT ;  /* 0x0000003802da7812 */ /* 0x000fe200078ec0ff */
[----:B------:R-:W1:Y:S01]  /*26490*/  S2R R219, SR_TID.X ;  /* 0x0000000000db7919 */ /* 0x000e620000002100 */
[----:B------:R-:W-:Y:S01]  /*264a0*/  BSSY.RECONVERGENT B0, `(.L_x_8105) ;  /* 0x0000048000007945 */ /* 0x000fe20003800200 */
[----:B------:R-:W2:Y:S02]  /*264b0*/  @!P3 LD.E R5, desc[UR4][R164.64+0x40] ;  /* 0x00004004a405b980 */ /* 0x000ea4000c101900 */
[----:B--2---:R-:W-:Y:S04]  /*264c0*/  @!P3 IMAD.SHL.U32 R5, R5, 0x100, RZ ;  /* 0x000001000505b824 */ /* 0x004fe800078e00ff */
[----:B------:R-:W-:Y:S05]  /*264d0*/  @!P3 IMAD.X R5, RZ, RZ, ~R5, P0 ;  /* 0x000000ffff05b224 */ /* 0x000fea00000e0e05 */
[----:B------:R-:W-:Y:S04]  /*264e0*/  @!P3 SHF.R.S64 R0, R0, 0x1f, R5 ;  /* 0x0000001f0000b819 */ /* 0x000fe80000001005 */
[----:B------:R-:W-:Y:S02]  /*264f0*/  @!P3 IADD3 R231, P0, PT, R231, R0, RZ ;  /* 0x00000000e7e7b210 */ /* 0x000fe40007f1e0ff */
[----:B------:R-:W-:Y:S02]  /*26500*/  LOP3.LUT R0, R249, 0x1c0, R2, 0xf8, !PT ;  /* 0x000001c0f9007812 */ /* 0x000fe400078ef802 */
[----:B------:R-:W-:Y:S01]  /*26510*/  @!P3 LEA.HI.X.SX32 R230, R5, R230, 0x1, P0 ;  /* 0x000000e605e6b211 */ /* 0x000fe200000f0eff */
[----:B-1----:R-:W-:Y:S08]  /*26520*/  @!P3 BRA `(.L_x_8106) ;  /* 0x0000000000fcb947 */ /* 0x002ff00003800000 */
        /* <DEDUP_REMOVED lines=11> */
[-C--:B------:R-:W-:Y:S02]  /*265e0*/  LOP3.LUT R13, R13, R12.reuse, RZ, 0x3c, !PT ;  /* 0x0000000c0d0d7212 */ /* 0x080fe400078e3cff */
[----:B------:R-:W-:Y:S02]  /*265f0*/  ISETP.GE.AND P0, PT, R5, RZ, PT ;  /* 0x000000ff0500720c */ /* 0x000fe40003f06270 */
[----:B------:R-:W-:Y:S02]  /*26600*/  LOP3.LUT R5, RZ, R12, RZ, 0x33, !PT ;  /* 0x0000000cff057212 */ /* 0x000fe400078e33ff */
        /* <DEDUP_REMOVED lines=49> */
.L_x_8106:
[----:B------:R-:W-:Y:S05]  /*26920*/  BSYNC.RECONVERGENT B0 ;  /* 0x0000000000007941 */ /* 0x000fea0003800200 */
.L_x_8105:
[----:B------:R-:W-:Y:S01]  /*26930*/  @!P1 IMAD.MOV.U32 R10, RZ, RZ, R231 ;  /* 0x000000ffff0a9224 */ /* 0x000fe200078e00e7 */
[----:B------:R-:W-:Y:S01]  /*26940*/  LOP3.LUT R5, R0, R218, RZ, 0x3c, !PT ;  /* 0x000000da00057212 */ /* 0x000fe200078e3cff */
[----:B------:R-:W-:Y:S01]  /*26950*/  @!P1 IMAD.MOV.U32 R11, RZ, RZ, R230 ;  /* 0x000000ffff0b9224 */ /* 0x000fe200078e00e6 */
[C---:B------:R-:W-:Y:S01]  /*26960*/  SHF.L.U64.HI R3, R226.reuse, 0x5, R227 ;  /* 0x00000005e2037819 */ /* 0x040fe200000102e3 */
[----:B------:R-:W-:Y:S01]  /*26970*/  IMAD.SHL.U32 R4, R226, 0x20, RZ ;  /* 0x00000020e2047824 */ /* 0x000fe200078e00ff */
[----:B------:R-:W-:Y:S01]  /*26980*/  LOP3.LUT R5, R5, 0x1e00, R2, 0xf8, !PT ;  /* 0x00001e0005057812 */ /* 0x000fe200078ef802 */
[C---:B------:R-:W-:Y:S01]  /*26990*/  IMAD.SHL.U32 R222, R219.reuse, 0x40, RZ ;  /* 0x00000040dbde7824 */ /* 0x040fe200078e00ff */
[----:B------:R-:W-:Y:S01]  /*269a0*/  @!PT LDS RZ, [RZ] ;  /* 0x00000000fffff984 */ /* 0x000fe20000000800 */
[----:B------:R-:W-:Y:S01]  /*269b0*/  @!PT LDS RZ, [RZ] ;  /* 0x00000000fffff984 */ /* 0x000fe20000000800 */
[----:B------:R-:W-:Y:S01]  /*269c0*/  @!PT LDS RZ, [RZ] ;  /* 0x00000000fffff984 */ /* 0x000fe20000000800 */
[----:B------:R1:W-:Y:S01]  /*269d0*/  @!P1 LDGSTS.E.BYPASS.LTC128B.128 [R248+0xa000], desc[UR4][R10.64] ;  /* 0x0a0000000af89fae */ /* 0x0003e2000b981a04 */
[C---:B------:R-:W-:Y:S01]  /*269e0*/  LOP3.LUT R0, R219.reuse, 0x8, RZ, 0xc0, !PT ;  /* 0x00000008db007812 */ /* 0x040fe200078ec0ff */
[----:B------:R-:W-:Y:S01]  /*269f0*/  IMAD.SHL.U32 R217, R219, 0x20, RZ ;  /* 0x00000020dbd97824 */ /* 0x000fe200078e00ff */
[----:B------:R-:W-:Y:S02]  /*26a00*/  IADD3 R6, P0, PT, R4, R231, RZ ;  /* 0x000000e704067210 */ /* 0x000fe40007f1e0ff */
[----:B------:R1:W-:Y:S01]  /*26a10*/  @P1 STS.128 [R248+0xa000], RZ ;  /* 0x00a000fff8001388 */ /* 0x0003e20000000c00 */
[----:B------:R-:W-:Y:S01]  /*26a20*/  SHF.R.U32.HI R216, RZ, 0x1, R219 ;  /* 0x00000001ffd87819 */ /* 0x000fe200000116db */
[----:B------:R-:W-:Y:S01]  /*26a30*/  IMAD.MOV.U32 R220, RZ, RZ, 0x20 ;  /* 0x00000020ffdc7424 */ /* 0x000fe200078e00ff */
[----:B------:R-:W-:Y:S01]  /*26a40*/  LOP3.LUT R0, R0, 0x1c0, R222, 0xf8, !PT ;  /* 0x000001c000007812 */ /* 0x000fe200078ef8de */
[----:B------:R-:W-:Y:S01]  /*26a50*/  IMAD.X R7, R3, 0x1, R230, P0 ;  /* 0x0000000103077824 */ /* 0x000fe200000e06e6 */
[----:B------:R-:W-:Y:S01]  /*26a60*/  IADD3 R8, P0, PT, R6, R4, RZ ;  /* 0x0000000406087210 */ /* 0x000fe20007f1e0ff */
[----:B------:R-:W-:Y:S01]  /*26a70*/  BSSY.RECONVERGENT B1, `(.L_x_8107) ;  /* 0x0000209000017945 */ /* 0x000fe20003800200 */
[----:B------:R-:W-:Y:S02]  /*26a80*/  LOP3.LUT R221, R216, 0x8, RZ, 0xc0, !PT ;  /* 0x00000008d8dd7812 */ /* 0x000fe400078ec0ff */
[----:B------:R-:W-:Y:S01]  /*26a90*/  LOP3.LUT R2, R222, 0x400, RZ, 0xc0, !PT ;  /* 0x00000400de027812 */ /* 0x000fe200078ec0ff */
[--C-:B------:R-:W-:Y:S01]  /*26aa0*/  IMAD.X R9, R7, 0x1, R3.reuse, P0 ;  /* 0x0000000107097824 */ /* 0x100fe200000e0603 */
[-C--:B------:R-:W-:Y:S02]  /*26ab0*/  LOP3.LUT R0, R0, R218.reuse, RZ, 0x3c, !PT ;  /* 0x000000da00007212 */ /* 0x080fe400078e3cff */
[----:B------:R-:W-:Y:S02]  /*26ac0*/  LOP3.LUT R217, R217, 0x7c00, RZ, 0xc0, !PT ;  /* 0x00007c00d9d97812 */ /* 0x000fe400078ec0ff */
[----:B------:R-:W-:Y:S01]  /*26ad0*/  LOP3.LUT R221, R221, 0x1c0, R222, 0xf8, !PT ;  /* 0x000001c0dddd7812 */ /* 0x000fe200078ef8de */
[----:B------:R-:W-:Y:S01]  /*26ae0*/  IMAD R2, R0, 0x2, R2 ;  /* 0x0000000200027824 */ /* 0x000fe200078e0202 */
[----:B------:R-:W-:Y:S02]  /*26af0*/  LOP3.LUT R0, R217, 0x200, R222, 0xf8, !PT ;  /* 0x00000200d9007812 */ /* 0x000fe400078ef8de */
[----:B------:R-:W-:Y:S02]  /*26b00*/  LOP3.LUT R221, R221, R218, RZ, 0x3c, !PT ;  /* 0x000000dadddd7212 */ /* 0x000fe400078e3cff */
[----:B------:R-:W-:Y:S02]  /*26b10*/  LOP3.LUT P2, RZ, R219, 0x4, RZ, 0xc0, !PT ;  /* 0x00000004dbff7812 */ /* 0x000fe4000784c0ff */
[----:B-1----:R-:W-:Y:S02]  /*26b20*/  LEA R248, R5, UR6, 0x1 ;  /* 0x0000000605f87c11 */ /* 0x002fe4000f8e08ff */
[-C--:B------:R-:W-:Y:S02]  /*26b30*/  IADD3 R10, P0, PT, R8, R4.reuse, RZ ;  /* 0x00000004080a7210 */ /* 0x080fe40007f1e0ff */
[----:B------:R-:W-:Y:S01]  /*26b40*/  LOP3.LUT R0, R0, R221, RZ, 0xfc, !PT ;  /* 0x000000dd00007212 */ /* 0x000fe200078efcff */
[----:B------:R-:W-:Y:S01]  /*26b50*/  @!PT LDS RZ, [RZ] ;  /* 0x00000000fffff984 */ /* 0x000fe20000000800 */
[----:B------:R-:W-:Y:S01]  /*26b60*/  @!PT LDS RZ, [RZ] ;  /* 0x00000000fffff984 */ /* 0x000fe20000000800 */
[----:B------:R-:W-:Y:S01]  /*26b70*/  @!PT LDS RZ, [RZ] ;  /* 0x00000000fffff984 */ /* 0x000fe20000000800 */
[----:B------:R1:W-:Y:S02]  /*26b80*/  @!P1 LDGSTS.E.BYPASS.LTC128B.128 [R248+0xa800], desc[UR4][R6.64] ;  /* 0x0a80000006f89fae */ /* 0x0003e4000b981a04 */
[--C-:B------:R-:W-:Y:S01]  /*26b90*/  IMAD.X R11, R9, 0x1, R3.reuse, P0 ;  /* 0x00000001090b7824 */ /* 0x100fe200000e0603 */
[-C--:B------:R-:W-:Y:S02]  /*26ba0*/  IADD3 R12, P0, PT, R10, R4.reuse, RZ ;  /* 0x000000040a0c7210 */ /* 0x080fe40007f1e0ff */
[----:B------:R-:W-:Y:S01]  /*26bb0*/  @P1 STS.128 [R248+0xa800], RZ ;  /* 0x00a800fff8001388 */ /* 0x000fe20000000c00 */
[----:B------:R-:W-:Y:S04]  /*26bc0*/  LEA R0, R0, UR6, 0x1 ;  /* 0x0000000600007c11 */ /* 0x000fe8000f8e08ff */
        /* <DEDUP_REMOVED lines=38> */
[-C--:B----4-:R-:W-:Y:S03]  /*26e30*/  IADD3 R12, P0, PT, R14, R4.reuse, RZ ;  /* 0x000000040e0c7210 */ /* 0x090fe60007f1e0ff */
        /* <DEDUP_REMOVED lines=11> */
[-C--:B-1----:R-:W-:Y:S04]  /*26ef0*/  IADD3 R8, P0, PT, R12, R4.reuse, RZ ;  /* 0x000000040c087210 */ /* 0x082fe80007f1e0ff */
        /* <DEDUP_REMOVED lines=36> */
[----:B------:R-:W-:Y:S03]  /*27140*/  LOP3.LUT P0, RZ, R219, 0x2, RZ, 0xc0, !PT ;  /* 0x00000002dbff7812 */ /* 0x000fe6000780c0ff */
[----:B------:R-:W-:Y:S01]  /*27150*/  @P1 STS.128 [R248+0x11000], RZ ;  /* 0x011000fff8001388 */ /* 0x000fe20000000c00 */
[----:B------:R-:W-:Y:S04]  /*27160*/  SEL R220, R220, 0xffffffe0, !P0 ;  /* 0xffffffe0dcdc7807 */ /* 0x000fe80004000000 */
[----:B------:R-:W-:Y:S01]  /*27170*/  @!PT LDS RZ, [RZ] ;  /* 0x00000000fffff984 */ /* 0x000fe20000000800 */
[----:B------:R-:W-:Y:S01]  /*27180*/  @!PT LDS RZ, [RZ] ;  /* 0x00000000fffff984 */ /* 0x000fe20000000800 */
[----:B------:R-:W-:Y:S01]  /*27190*/  @!PT LDS RZ, [RZ] ;  /* 0x00000000fffff984 */ /* 0x000fe20000000800 */
[----:B------:R2:W-:Y:S01]  /*271a0*/  @!P1 LDGSTS.E.BYPASS.LTC128B.128 [R248+0x11800], desc[UR4][R4.64] ;  /* 0x1180000004f89fae */ /* 0x0005e2000b981a04 */
[----:B------:R-:W-:Y:S01]  /*271b0*/  ISETP.GT.AND P0, PT, R250, R223, PT ;  /* 0x000000dffa00720c */ /* 0x000fe20003f04270 */
[--C-:B------:R-:W-:Y:S03]  /*271c0*/  IMAD.IADD R172, R0, 0x1, R220.reuse ;  /* 0x0000000100ac7824 */ /* 0x100fe600078e02dc */
[----:B------:R-:W-:Y:S05]  /*271d0*/  @P1 STS.128 [R248+0x11800], RZ ;  /* 0x011800fff8001388 */ /* 0x000fea0000000c00 */
[----:B------:R-:W-:Y:S05]  /*271e0*/  LDSM.16.M88.4 R128, [R0] ;  /* 0x000000000080783b */ /* 0x000fea0000000200 */
[----:B------:R-:W-:Y:S05]  /*271f0*/  LDSM.16.M88.4 R16, [R2+UR6+0x2800] ;  /* 0x002800060210783b */ /* 0x000fea0008000200 */
[----:B------:R-:W-:Y:S05]  /*27200*/  LDSM.16.M88.4 R24, [R2+UR6+0x3000] ;  /* 0x003000060218783b */ /* 0x000fea0008000200 */
[----:B-1----:R-:W2:Y:S05]  /*27210*/  LDSM.16.M88.4 R8, [R2+UR6+0x2000] ;  /* 0x002000060208783b */ /* 0x002eaa0008000200 */
[----:B------:R-:W0:Y:S05]  /*27220*/  LDGDEPBAR ;  /* 0x00000000000079af */ /* 0x000e2a0000000000 */
[----:B------:R-:W1:Y:S05]  /*27230*/  LDSM.16.M88.4 R32, [R2+UR6+0x3800] ;  /* 0x003800060220783b */ /* 0x000e6a0008000200 */
[----:B------:R-:W3:Y:S05]  /*27240*/  LDSM.16.M88.4 R40, [R2+UR6+0x4000] ;  /* 0x004000060228783b */ /* 0x000eea0008000200 */
[----:B------:R-:W4:Y:S05]  /*27250*/  LDSM.16.M88.4 R48, [R2+UR6+0x4800] ;  /* 0x004800060230783b */ /* 0x000f2a0008000200 */
[----:B------:R-:W5:Y:S05]  /*27260*/  LDSM.16.M88.4 R56, [R2+UR6+0x5000] ;  /* 0x005000060238783b */ /* 0x000f6a0008000200 */
[----:B------:R-:W5:Y:S05]  /*27270*/  LDSM.16.M88.4 R64, [R2+UR6+0x5800] ;  /* 0x005800060240783b */ /* 0x000f6a0008000200 */
[----:B------:R-:W5:Y:S05]  /*27280*/  LDSM.16.M88.4 R72, [R2+UR6+0x6000] ;  /* 0x006000060248783b */ /* 0x000f6a0008000200 */
[----:B------:R-:W5:Y:S01]  /*27290*/  LDSM.16.M88.4 R80, [R2+UR6+0x6800] ;  /* 0x006800060250783b */ /* 0x000f620008000200 */
[C---:B--2---:R-:W-:Y:S04]  /*272a0*/  HMMA.16816.F32 R4, R128.reuse, R8, RZ ;  /* 0x000000088004723c */ /* 0x044fe800000018ff */
[----:B------:R-:W2:Y:S04]  /*272b0*/  LDSM.16.M88.4 R88, [R2+UR6+0x7000] ;  /* 0x007000060258783b */ /* 0x000ea80008000200 */
[C---:B------:R-:W-:Y:S01]  /*272c0*/  HMMA.16816.F32 R8, R128.reuse, R10, RZ ;  /* 0x0000000a8008723c */ /* 0x040fe200000018ff */
[----:B------:R-:W2:Y:S05]  /*272d0*/  LDSM.16.M88.4 R96, [R2+UR6+0x7800] ;  /* 0x007800060260783b */ /* 0x000eaa0008000200 */
[----:B------:R-:W2:Y:S02]  /*272e0*/  LDSM.16.M88.4 R104, [R2+UR6+0x8000] ;  /* 0x008000060268783b */ /* 0x000ea40008000200 */
[C---:B------:R-:W-:Y:S03]  /*272f0*/  HMMA.16816.F32 R12, R128.reuse, R16, RZ ;  /* 0x00000010800c723c */ /* 0x040fe600000018ff */
[----:B------:R-:W2:Y:S05]  /*27300*/  LDSM.16.M88.4 R112, [R2+UR6+0x8800] ;  /* 0x008800060270783b */ /* 0x000eaa0008000200 */
[C---:B------:R-:W-:Y:S01]  /*27310*/  HMMA.16816.F32 R16, R128.reuse, R18, RZ ;  /* 0x000000128010723c */ /* 0x040fe200000018ff */
[----:B------:R-:W2:Y:S05]  /*27320*/  LDSM.16.M88.4 R120, [R2+UR6+0x9000] ;  /* 0x009000060278783b */ /* 0x000eaa0008000200 */
[----:B------:R3:W2:Y:S02]  /*27330*/  LDSM.16.M88.4 R168, [R2+UR6+0x9800] ;  /* 0x0098000602a8783b */ /* 0x0006a40008000200 */
[C---:B------:R-:W-:Y:S03]  /*27340*/  HMMA.16816.F32 R20, R128.reuse, R24, RZ ;  /* 0x000000188014723c */ /* 0x040fe600000018ff */
[----:B------:R-:W-:Y:S05]  /*27350*/  LDSM.16.M88.4 R172, [R172] ;  /* 0x00000000acac783b */ /* 0x000fea0000000200 */
[C---:B------:R-:W-:Y:S08]  /*27360*/  HMMA.16816.F32 R24, R128.reuse, R26, RZ ;  /* 0x0000001a8018723c */ /* 0x040ff000000018ff */
[C---:B-1----:R-:W-:Y:S01]  /*27370*/  HMMA.16816.F32 R28, R128.reuse, R32, RZ ;  /* 0x00000020801c723c */ /* 0x042fe200000018ff */
[----:B---3--:R-:W-:Y:S07]  /*27380*/  VIADD R2, R2, UR6 ;  /* 0x0000000602027c36 */ /* 0x008fee0008000000 */
[C---:B------:R-:W-:Y:S01]  /*27390*/  HMMA.16816.F32 R32, R128.reuse, R34, RZ ;  /* 0x000000228020723c */ /* 0x040fe200000018ff */
[----:B------:R-:W-:Y:S05]  /*273a0*/  IMAD.IADD R3, R2, 0x1, R220 ;  /* 0x0000000102037824 */ /* 0x000fea00078e02dc */
[----:B------:R-:W1:Y:S02]  /*273b0*/  LDSM.16.M88.4 R176, [R3+0x2000] ;  /* 0x0020000003b0783b */ /* 0x000e640000000200 */
[C---:B------:R-:W-:Y:S03]  /*273c0*/  HMMA.16816.F32 R36, R128.reuse, R40, RZ ;  /* 0x000000288024723c */ /* 0x040fe600000018ff */
[----:B------:R-:W3:Y:S05]  /*273d0*/  LDSM.16.M88.4 R180, [R3+0x2800] ;  /* 0x0028000003b4783b */ /* 0x000eea0000000200 */
[C---:B------:R-:W-:Y:S01]  /*273e0*/  HMMA.16816.F32 R40, R128.reuse, R42, RZ ;  /* 0x0000002a8028723c */ /* 0x040fe200000018ff */
[----:B------:R-:W3:Y:S05]  /*273f0*/  LDSM.16.M88.4 R184, [R3+0x3000] ;  /* 0x0030000003b8783b */ /* 0x000eea0000000200 */
[----:B------:R-:W-:Y:S02]  /*27400*/  LDSM.16.M88.4 R188, [R3+0x4800] ;  /* 0x0048000003bc783b */ /* 0x000fe40000000200 */
[C---:B----4-:R-:W-:Y:S03]  /*27410*/  HMMA.16816.F32 R44, R128.reuse, R48, RZ ;  /* 0x00000030802c723c */ /* 0x050fe600000018ff */
[----:B------:R-:W-:Y:S05]  /*27420*/  LDSM.16.M88.4 R192, [R3+0x5000] ;  /* 0x0050000003c0783b */ /* 0x000fea0000000200 */
[C---:B------:R-:W-:Y:S01]  /*27430*/  HMMA.16816.F32 R48, R128.reuse, R50, RZ ;  /* 0x000000328030723c */ /* 0x040fe200000018ff */
[----:B------:R-:W-:Y:S05]  /*27440*/  LDSM.16.M88.4 R196, [R3+0x6000] ;  /* 0x0060000003c4783b */ /* 0x000fea0000000200 */
[----:B------:R-:W-:Y:S02]  /*27450*/  LDSM.16.M88.4 R200, [R3+0x6800] ;  /* 0x0068000003c8783b */ /* 0x000fe40000000200 */
[C---:B-----5:R-:W-:Y:S03]  /*27460*/  HMMA.16816.F32 R52, R128.reuse, R56, RZ ;  /* 0x000000388034723c */ /* 0x060fe600000018ff */
        /* <DEDUP_REMOVED lines=36> */
[C---:B------:R-:W-:Y:S01]  /*276b0*/  HMMA.16816.F32 R44, R172.reuse, R188, R44 ;  /* 0x000000bcac2c723c */ /* 0x040fe2000000182c */
[----:B------:R-:W-:Y:S05]  /*276c0*/  IMAD.MOV.U32 R188, RZ, RZ, 0x40 ;  /* 0x00000040ffbc7424 */ /* 0x000fea00078e00ff */
[----:B------:R-:W-:Y:S02]  /*276d0*/  SEL R188, R188, 0xffffffc0, !P2 ;  /* 0xffffffc0bcbc7807 */ /* 0x000fe40005000000 */
[C---:B------:R-:W-:Y:S03]  /*276e0*/  HMMA.16816.F32 R48, R172.reuse, R190, R48 ;  /* 0x000000beac30723c */ /* 0x040fe60000001830 */
[--C-:B------:R-:W-:Y:S02]  /*276f0*/  IMAD.IADD R0, R0, 0x1, R188.reuse ;  /* 0x0000000100007824 */ /* 0x100fe400078e02bc */
[----:B------:R-:W-:Y:S03]  /*27700*/  IMAD.IADD R2, R2, 0x1, R188 ;  /* 0x0000000102027824 */ /* 0x000fe600078e02bc */
[C---:B------:R-:W-:Y:S02]  /*27710*/  HMMA.16816.F32 R52, R172.reuse, R192, R52 ;  /* 0x000000c0ac34723c */ /* 0x040fe40000001834 */
[----:B------:R-:W-:Y:S05]  /*27720*/  LDSM.16.M88.4 R188, [R2+0x2000] ;  /* 0x0020000002bc783b */ /* 0x000fea0000000200 */
[----:B------:R-:W-:Y:S01]  /*27730*/  LDSM.16.M88.4 R208, [R2+0x5800] ;  /* 0x0058000002d0783b */ /* 0x000fe20000000200 */
[C---:B------:R-:W-:Y:S04]  /*27740*/  HMMA.16816.F32 R56, R172.reuse, R194, R56 ;  /* 0x000000c2ac38723c */ /* 0x040fe80000001838 */
[----:B------:R-:W-:Y:S04]  /*27750*/  LDSM.16.M88.4 R192, [R2+0x2800] ;  /* 0x0028000002c0783b */ /* 0x000fe80000000200 */
[C---:B---3--:R-:W-:Y:S01]  /*27760*/  HMMA.16816.F32 R60, R172.reuse, R180, R60 ;  /* 0x000000b4ac3c723c */ /* 0x048fe2000000183c */
[----:B------:R-:W-:Y:S07]  /*27770*/  LDSM.16.M88.4 R212, [R2+0x6000] ;  /* 0x0060000002d4783b */ /* 0x000fee0000000200 */
        /* <DEDUP_REMOVED lines=13> */
[----:B------:R-:W4:Y:S07]  /*27850*/  LDSM.16.M88.4 R184, [R3+0x9800] ;  /* 0x0098000003b8783b */ /* 0x000f2e0000000200 */
[C---:B--2---:R-:W-:Y:S08]  /*27860*/  HMMA.16816.F32 R100, R172.reuse, R168, R100 ;  /* 0x000000a8ac64723c */ /* 0x044ff00000001864 */
[C---:B------:R-:W-:Y:S01]  /*27870*/  HMMA.16816.F32 R104, R172.reuse, R170, R104 ;  /* 0x000000aaac68723c */ /* 0x040fe20000001868 */
[----:B------:R-:W2:Y:S07]  /*27880*/  LDSM.16.M88.4 R168, [R0] ;  /* 0x0000000000a8783b */ /* 0x000eae0000000200 */
[C---:B-1----:R-:W-:Y:S08]  /*27890*/  HMMA.16816.F32 R108, R172.reuse, R176, R108 ;  /* 0x000000b0ac6c723c */ /* 0x042ff0000000186c */
[C---:B------:R-:W-:Y:S01]  /*278a0*/  HMMA.16816.F32 R112, R172.reuse, R178, R112 ;  /* 0x000000b2ac70723c */ /* 0x040fe20000001870 */
[----:B------:R-:W1:Y:S07]  /*278b0*/  LDSM.16.M88.4 R176, [R2+0x4800] ;  /* 0x0048000002b0783b */ /* 0x000e6e0000000200 */
[C---:B---3--:R-:W-:Y:S08]  /*278c0*/  HMMA.16816.F32 R116, R172.reuse, R180, R116 ;  /* 0x000000b4ac74723c */ /* 0x048ff00000001874 */
[C---:B------:R-:W-:Y:S01]  /*278d0*/  HMMA.16816.F32 R120, R172.reuse, R182, R120 ;  /* 0x000000b6ac78723c */ /* 0x040fe20000001878 */
[----:B------:R-:W3:Y:S07]  /*278e0*/  LDSM.16.M88.4 R180, [R2+0x5000] ;  /* 0x0050000002b4783b */ /* 0x000eee0000000200 */
[C---:B----4-:R-:W-:Y:S08]  /*278f0*/  HMMA.16816.F32 R124, R172.reuse, R184, R124 ;  /* 0x000000b8ac7c723c */ /* 0x050ff0000000187c */
[----:B------:R-:W-:Y:S01]  /*27900*/  HMMA.16816.F32 R128, R172, R186, R128 ;  /* 0x000000baac80723c */ /* 0x000fe20000001880 */
[----:B------:R-:W4:Y:S05]  /*27910*/  LDSM.16.M88.4 R172, [R2+0x6800] ;  /* 0x0068000002ac783b */ /* 0x000f2a0000000200 */
[----:B------:R-:W5:Y:S02]  /*27920*/  LDSM.16.M88.4 R184, [R2+0x7000] ;  /* 0x0070000002b8783b */ /* 0x000f640000000200 */
        /* <DEDUP_REMOVED lines=9> */
[C---:B------:R-:W-:Y:S03]  /*279c0*/  HMMA.16816.F32 R28, R168.reuse, R200, R28 ;  /* 0x000000c8a81c723c */ /* 0x040fe6000000181c */
[C---:B------:R-:W-:Y:S02]  /*279d0*/  IMAD.IADD R200, R220.reuse, 0x1, R0 ;  /* 0x00000001dcc87824 */ /* 0x040fe400078e0200 */
[----:B------:R-:W-:Y:S03]  /*279e0*/  IMAD.IADD R0, R220, 0x1, R2 ;  /* 0x00000001dc007824 */ /* 0x000fe600078e0202 */
        /* <DEDUP_REMOVED lines=23> */
[C---:B--2---:R-:W-:Y:S08]  /*27b60*/  HMMA.16816.F32 R92, R168.reuse, R188, R92 ;  /* 0x000000bca85c723c */ /* 0x044ff0000000185c */
[C---:B------:R-:W-:Y:S01]  /*27b70*/  HMMA.16816.F32 R96, R168.reuse, R190, R96 ;  /* 0x000000bea860723c */ /* 0x040fe20000001860 */
[----:B------:R-:W-:Y:S07]  /*27b80*/  LDSM.16.M88.4 R188, [R0+0x6000] ;  /* 0x0060000000bc783b */ /* 0x000fee0000000200 */
[C---:B-1----:R-:W-:Y:S08]  /*27b90*/  HMMA.16816.F32 R100, R168.reuse, R176, R100 ;  /* 0x000000b0a864723c */ /* 0x042ff00000001864 */
        /* <DEDUP_REMOVED lines=11> */
[----:B------:R-:W-:Y:S02]  /*27c50*/  LDSM.16.M88.4 R196, [R0+0x7800] ;  /* 0x0078000000c4783b */ /* 0x000fe40000000200 */
        /* <DEDUP_REMOVED lines=12> */
[C---:B-----5:R-:W-:Y:S08]  /*27d20*/  HMMA.16816.F32 R36, R200.reuse, R184, R36 ;  /* 0x000000b8c824723c */ /* 0x060ff00000001824 */
[C---:B------:R-:W-:Y:S01]  /*27d30*/  HMMA.16816.F32 R40, R200.reuse, R186, R40 ;  /* 0x000000bac828723c */ /* 0x040fe20000001828 */
[----:B------:R-:W3:Y:S01]  /*27d40*/  LDSM.16.M88.4 R184, [R0+0x9800] ;  /* 0x0098000000b8783b */ /* 0x000ee20000000200 */
[----:B------:R-:W-:Y:S04]  /*27d50*/  DEPBAR.LE SB0, 0x0 ;  /* 0x000080000000791a */ /* 0x000fe80000000000 */
[----:B------:R-:W-:Y:S02]  /*27d60*/  BAR.SYNC.DEFER_BLOCKING 0x0 ;  /* 0x0000000000007b1d */ /* 0x000fe40000010000 */
        /* <DEDUP_REMOVED lines=101> */
.L_x_8110:
[----:B------:R-:W-:Y:S05]  /*283c0*/  BSYNC.RECONVERGENT B0 ;  /* 0x0000000000007941 */ /* 0x000fea0003800200 */
.L_x_8109:
[----:B------:R-:W-:Y:S01]  /*283d0*/  @!P1 IMAD.MOV.U32 R172, RZ, RZ, R229 ;  /* 0x000000ffffac9224 */ /* 0x000fe200078e00e5 */
[-C--:B------:R-:W-:Y:S01]  /*283e0*/  @!P1 LEA R170, P0, R224, R229.reuse, 0x5 ;  /* 0x000000e5e0aa9211 */ /* 0x080fe200078028ff */
[----:B------:R-:W-:Y:S01]  /*283f0*/  @!P1 IMAD.MOV.U32 R173, RZ, RZ, R228 ;  /* 0x000000ffffad9224 */ /* 0x000fe200078e00e4 */
[--C-:B------:R-:W-:Y:S02]  /*28400*/  IADD3 R168, P6, P5, R0, R229, R0.reuse ;  /* 0x000000e500a87210 */ /* 0x100fe40007dde000 */
[--C-:B------:R-:W-:Y:S02]  /*28410*/  @!P1 LEA.HI.X R171, R224, R228, R225.reuse, 0x5, P0 ;  /* 0x000000e4e0ab9211 */ /* 0x100fe400000f2ce1 */
[----:B------:R-:W-:Y:S01]  /*28420*/  @!PT LDS RZ, [RZ] ;  /* 0x00000000fffff984 */ /* 0x000fe20000000800 */
[----:B------:R-:W-:Y:S01]  /*28430*/  @!PT LDS RZ, [RZ] ;  /* 0x00000000fffff984 */ /* 0x000fe20000000800 */
[----:B------:R-:W-:Y:S01]  /*28440*/  @!PT LDS RZ, [RZ] ;  /* 0x00000000fffff984 */ /* 0x000fe20000000800 */
[----:B------:R1:W-:Y:S01]  /*28450*/  @!P1 LDGSTS.E.BYPASS.LTC128B.128 [R248+0x2000], desc[UR4][R172.64] ;  /* 0x02000000acf89fae */ /* 0x0003e2000b981a04 */
[----:B------:R-:W-:Y:S02]  /*28460*/  IADD3 R176, P4, P0, R0, R168, R0 ;  /* 0x000000a800b07210 */ /* 0x000fe4000789e000 */
[----:B------:R-:W-:Y:S01]  /*28470*/  SHF.L.U64.HI R2, R224, 0x5, R225 ;  /* 0x00000005e0027819 */ /* 0x000fe200000102e1 */
[----:B------:R2:W-:Y:S01]  /*28480*/  @P1 STS.128 [R248+0x2000], RZ ;  /* 0x002000fff8001388 */ /* 0x0005e20000000c00 */
[----:B------:R-:W-:Y:S02]  /*28490*/  LOP3.LUT R249, R219, 0x38, RZ, 0xc0, !PT ;  /* 0x00000038dbf97812 */ /* 0x000fe400078ec0ff */
[--C-:B------:R-:W-:Y:S01]  /*284a0*/  IADD3.X R169, PT, PT, R2, R228, R2.reuse, P6, P5 ;  /* 0x000000e402a97210 */ /* 0x100fe200037ea402 */
[----:B------:R-:W-:Y:S01]  /*284b0*/  @!PT LDS RZ, [RZ] ;  /* 0x00000000fffff984 */ /* 0x000fe20000000800 */
[----:B------:R-:W-:Y:S01]  /*284c0*/  @!PT LDS RZ, [RZ] ;  /* 0x00000000fffff984 */ /* 0x000fe20000000800 */
[----:B------:R-:W-:Y:S01]  /*284d0*/  @!PT LDS RZ, [RZ] ;  /* 0x00000000fffff984 */ /* 0x000fe20000000800 */
[----:B------:R3:W-:Y:S01]  /*284e0*/  @!P1 LDGSTS.E.BYPASS.LTC128B.128 [R248+0x2800], desc[UR4][R170.64] ;  /* 0x02800000aaf89fae */ /* 0x0007e2000b981a04 */
[-C--:B------:R-:W-:Y:S02]  /*284f0*/  IADD3 R174, P5, PT, R176, R0.reuse, RZ ;  /* 0x00000000b0ae7210 */ /* 0x080fe40007fbe0ff */
[--C-:B------:R-:W-:Y:S01]  /*28500*/  IADD3.X R177, PT, PT, R2, R169, R2.reuse, P4, P0 ;  /* 0x000000a902b17210 */ /* 0x100fe200027e0402 */
[----:B------:R2:W-:Y:S01]  /*28510*/  @P1 STS.128 [R248+0x2800], RZ ;  /* 0x002800fff8001388 */ /* 0x0005e20000000c00 */
[-C--:B------:R-:W-:Y:S03]  /*28520*/  @!P1 IADD3 R178, P4, PT, R168, R0.reuse, RZ ;  /* 0x00000000a8b29210 */ /* 0x080fe60007f9e0ff */
[----:B------:R-:W-:Y:S01]  /*28530*/  @!PT LDS RZ, [RZ] ;  /* 0x00000000fffff984 */ /* 0x000fe20000000800 */
[----:B------:R-:W-:Y:S01]  /*28540*/  @!PT LDS RZ, [RZ] ;  /* 0x00000000fffff984 */ /* 0x000fe20000000800 */
[----:B------:R-:W-:Y:S01]  /*28550*/  @!PT LDS RZ, [RZ] ;  /* 0x00000000fffff984 */ /* 0x000fe20000000800 */
[----:B------:R4:W-:Y:S01]  /*28560*/  @!P1 LDGSTS.E.BYPASS.LTC128B.128 [R248+0x3000], desc[UR4][R168.64] ;  /* 0x03000000a8f89fae */ /* 0x0009e2000b981a04 */
[--C-:B------:R-:W-:Y:S02]  /*28570*/  IMAD.X R175, R177, 0x1, R2.reuse, P5 ;  /* 0x00000001b1af7824 */ /* 0x100fe400028e0602 */
[--C-:B------:R-:W-:Y:S01]  /*28580*/  @!P1 IMAD.X R179, R169, 0x1, R2.reuse, P4 ;  /* 0x00000001a9b39824 */ /* 0x100fe200020e0602 */
        /* <DEDUP_REMOVED lines=87> */
.L_x_8108:
[----:B------:R-:W-:Y:S05]  /*28b00*/  BSYNC.RECONVERGENT B1 ;  /* 0x0000000000017941 */ /* 0x000fea0003800200 */
.L_x_8107:
[----:B------:R-:W-:Y:S01]  /*28b10*/  LOP3.LUT R252, R252, 0xfffffffd, RZ, 0xc0, !PT ;  /* 0xfffffffdfcfc7812 */ /* 0x000fe200078ec0ff */
[----:B--2---:R-:W-:Y:S01]  /*28b20*/  IMAD.SHL.U32 R169, R219, 0x2, RZ ;  /* 0x00000002dba97824 */ /* 0x004fe200078e00ff */
[----:B------:R-:W-:Y:S01]  /*28b30*/  LOP3.LUT R251, R251, 0x7fffffff, RZ, 0xc0, !PT ;  /* 0x7ffffffffbfb7812 */ /* 0x000fe200078ec0ff */
[----:B------:R-:W-:Y:S01]  /*28b40*/  STL [R1+0x14], R224 ;  /* 0x000014e001007387 */ /* 0x000fe20000100800 */
[----:B------:R-:W-:Y:S01]  /*28b50*/  @P2 LOP3.LUT R252, R252, 0x2, RZ, 0xfc, !PT ;  /* 0x00000002fcfc2812 */ /* 0x000fe200078efcff */
[----:B------:R-:W1:Y:S01]  /*28b60*/  S2UR UR7, SR_CgaCtaId ;  /* 0x00000000000779c3 */ /* 0x000e620000008800 */
[----:B------:R-:W-:Y:S01]  /*28b70*/  LOP3.LUT R168, R169, 0x6, RZ, 0xc0, !PT ;  /* 0x00000006a9a87812 */ /* 0x000fe200078ec0ff */
[----:B------:R-:W-:Y:S01]  /*28b80*/  STL [R1+0x10], R218 ;  /* 0x000010da01007387 */ /* 0x000fe20000100800 */
[----:B------:R-:W-:Y:S01]  /*28b90*/  LOP3.LUT R252, R252, 0xfffffffe, RZ, 0xc0, !PT ;  /* 0xfffffffefcfc7812 */ /* 0x000fe200078ec0ff */
[----:B------:R-:W-:Y:S02]  /*28ba0*/  UMOV UR9, 0x400 ;  /* 0x0000040000097882 */ /* 0x000fe40000000000 */
[----:B------:R-:W-:Y:S01]  /*28bb0*/  IMAD R3, R250, 0x100, R168 ;  /* 0x00000100fa037824 */ /* 0x000fe200078e02a8 */
[----:B------:R-:W-:Y:S01]  /*28bc0*/  @P3 LOP3.LUT R252, R252, 0x1, RZ, 0xfc, !PT ;  /* 0x00000001fcfc3812 */ /* 0x000fe200078efcff */
[----:B------:R2:W-:Y:S02]  /*28bd0*/  STL [R1+0xc], R217 ;  /* 0x00000cd901007387 */ /* 0x0005e40000100800 */
[C---:B------:R-:W-:Y:S01]  /*28be0*/  IMAD.IADD R0, R3.reuse, 0x1, R235 ;  /* 0x0000000103007824 */ /* 0x040fe200078e02eb */
[----:B------:R-:W-:Y:S01]  /*28bf0*/  LOP3.LUT R252, R252, 0xfffffffb, RZ, 0xc0, !PT ;  /* 0xfffffffbfcfc7812 */ /* 0x000fe200078ec0ff */
[----:B------:R3:W-:Y:S01]  /*28c00*/  STL [R1+0x8], R216 ;  /* 0x000008d801007387 */ /* 0x0007e20000100800 */
[----:B------:R-:W-:Y:S02]  /*28c10*/  VIADD R172, R3, 0x1 ;  /* 0x0000000103ac7836 */ /* 0x000fe40000000000 */
[--C-:B------:R-:W-:Y:S01]  /*28c20*/  IADD3 R2, PT, PT, R243, -0x10, -R0.reuse ;  /* 0xfffffff0f3027810 */ /* 0x100fe20007ffe800 */
[----:B------:R-:W-:Y:S01]  /*28c30*/  VIADD R175, R3, 0x9 ;  /* 0x0000000903af7836 */ /* 0x000fe20000000000 */
[--C-:B------:R-:W-:Y:S01]  /*28c40*/  IADD3 R170, PT, PT, R243, -0x9, -R0.reuse ;  /* 0xfffffff7f3aa7810 */ /* 0x100fe20007ffe800 */
[C---:B------:R-:W-:Y:S01]  /*28c50*/  VIADD R177, R3.reuse, 0x10 ;  /* 0x0000001003b17836 */ /* 0x040fe20000000000 */
[----:B------:R-:W-:Y:S01]  /*28c60*/  IABS R2, R2 ;  /* 0x0000000200027213 */ /* 0x000fe20000000000 */
[C---:B------:R-:W-:Y:S01]  /*28c70*/  VIADD R186, R3.reuse, 0x11 ;  /* 0x0000001103ba7836 */ /* 0x040fe20000000000 */
[----:B------:R-:W-:Y:S01]  /*28c80*/  IABS R170, R170 ;  /* 0x000000aa00aa7213 */ /* 0x000fe20000000000 */
[C---:B------:R-:W-:Y:S01]  /*28c90*/  VIADD R214, R3.reuse, 0x18 ;  /* 0x0000001803d67836 */ /* 0x040fe20000000000 */
[----:B------:R-:W-:Y:S01]  /*28ca0*/  I2FP.F32.S32 R2, R2 ;  /* 0x0000000200027245 */ /* 0x000fe20000201400 */
[----:B------:R-:W-:Y:S01]  /*28cb0*/  VIADD R207, R3, 0x19 ;  /* 0x0000001903cf7836 */ /* 0x000fe20000000000 */
[----:B------:R-:W-:Y:S01]  /*28cc0*/  IADD3 R171, PT, PT, R243, -0x1, -R0 ;  /* 0xfffffffff3ab7810 */ /* 0x000fe20007ffe800 */
[C---:B------:R-:W-:Y:S01]  /*28cd0*/  VIADD R206, R3.reuse, 0x20 ;  /* 0x0000002003ce7836 */ /* 0x040fe20000000000 */
[----:B------:R-:W-:Y:S01]  /*28ce0*/  I2FP.F32.S32 R170, R170 ;  /* 0x000000aa00aa7245 */ /* 0x000fe20000201400 */
[C---:B------:R-:W-:Y:S01]  /*28cf0*/  FFMA.FTZ R12, -R242.reuse, R2, R12 ;  /* 0x00000002f20c7223 */ /* 0x040fe2000001010c */
[----:B------:R-:W-:Y:S01]  /*28d00*/  IABS R171, R171 ;  /* 0x000000ab00ab7213 */ /* 0x000fe20000000000 */
[----:B------:R-:W-:Y:S01]  /*28d10*/  VIADD R198, R3, 0x21 ;  /* 0x0000002103c67836 */ /* 0x000fe20000000000 */
[--C-:B------:R-:W-:Y:S01]  /*28d20*/  IADD3 R2, PT, PT, R243, -0x18, -R0.reuse ;  /* 0xffffffe8f3027810 */ /* 0x100fe20007ffe800 */
[C---:B------:R-:W-:Y:S01]  /*28d30*/  VIADD R184, R3.reuse, 0x30 ;  /* 0x0000003003b87836 */ /* 0x040fe20000000000 */
[----:B------:R-:W-:Y:S01]  /*28d40*/  I2FP.F32.S32 R171, R171 ;  /* 0x000000ab00ab7245 */ /* 0x000fe20000201400 */
[----:B------:R-:W-:Y:S01]  /*28d50*/  VIADD R183, R3, 0x31 ;  /* 0x0000003103b77836 */ /* 0x000fe20000000000 */
[--C-:B------:R-:W-:Y:S01]  /*28d60*/  IADD3 R173, PT, PT, R243, -0x11, -R0.reuse ;  /* 0xffffffeff3ad7810 */ /* 0x100fe20007ffe800 */
        /* <DEDUP_REMOVED lines=8> */
[C---:B------:R-:W-:Y:S01]  /*28df0*/  VIADD R192, R3.reuse, 0x59 ;  /* 0x0000005903c07836 */ /* 0x040fe20000000000 */
[----:B------:R-:W-:Y:S01]  /*28e00*/  I2FP.F32.S32 R2, R2 ;  /* 0x0000000200027245 */ /* 0x000fe20000201400 */
[C---:B------:R-:W-:Y:S01]  /*28e10*/  VIADD R191, R3.reuse, 0x60 ;  /* 0x0000006003bf7836 */ /* 0x040fe20000000000 */
[C---:B------:R-:W-:Y:S01]  /*28e20*/  ISETP.GE.AND P1, PT, R172.reuse, R247, PT ;  /* 0x000000f7ac00720c */ /* 0x040fe20003f26270 */
[C---:B------:R-:W-:Y:S01]  /*28e30*/  VIADD R190, R3.reuse, 0x61 ;  /* 0x0000006103be7836 */ /* 0x040fe20000000000 */
[C---:B------:R-:W-:Y:S01]  /*28e40*/  ISETP.GE.AND P4, PT, R172.reuse, R246, PT ;  /* 0x000000f6ac00720c */ /* 0x040fe20003f86270 */
[----:B------:R-:W-:Y:S01]  /*28e50*/  VIADD R189, R3, 0x68 ;  /* 0x0000006803bd7836 */ /* 0x000fe20000000000 */
[----:B------:R-:W-:Y:S01]  /*28e60*/  ISETP.GE.AND P0, PT, R172, R245, PT ;  /* 0x000000f5ac00720c */ /* 0x000fe20003f06270 */
[----:B-1----:R-:W-:Y:S01]  /*28e70*/  ULEA UR6, UR7, UR9, 0x18 ;  /* 0x0000000907067291 */ /* 0x002fe2000f8ec0ff */
[----:B------:R-:W-:Y:S01]  /*28e80*/  IABS R170, R170 ;  /* 0x000000aa00aa7213 */ /* 0x000fe20000000000 */
[C---:B------:R-:W-:Y:S01]  /*28e90*/  FFMA.FTZ R5, -R242.reuse, R171, R5 ;  /* 0x000000abf2057223 */ /* 0x040fe20000010105 */
[C---:B------:R-:W-:Y:S01]  /*28ea0*/  IADD3 R172, PT, PT, R243.reuse, -0x19, -R0 ;  /* 0xffffffe7f3ac7810 */ /* 0x040fe20007ffe800 */
[C---:B------:R-:W-:Y:S01]  /*28eb0*/  FFMA.FTZ R16, -R242.reuse, R2, R16 ;  /* 0x00000002f2107223 */ /* 0x040fe20000010110 */
[C-C-:B------:R-:W-:Y:S01]  /*28ec0*/  IADD3 R171, PT, PT, R243.reuse, -0x20, -R0.reuse ;  /* 0xffffffe0f3ab7810 */ /* 0x140fe20007ffe800 */
[C---:B------:R-:W-:Y:S01]  /*28ed0*/  VIADD R2, R243.reuse, 0x8 ;  /* 0x00000008f3027836 */ /* 0x040fe20000000000 */
[----:B------:R-:W-:Y:S01]  /*28ee0*/  I2FP.F32.S32 R173, R173 ;  /* 0x000000ad00ad7245 */ /* 0x000fe20000201400 */
[--C-:B------:R-:W-:Y:S01]  /*28ef0*/  IMAD.IADD R178, R243, 0x1, -R0.reuse ;  /* 0x00000001f3b27824 */ /* 0x100fe200078e0a00 */
[----:B------:R-:W-:Y:S02]  /*28f00*/  I2FP.F32.S32 R170, R170 ;  /* 0x000000aa00aa7245 */ /* 0x000fe40000201400 */
[----:B------:R-:W-:Y:S01]  /*28f10*/  IABS R172, R172 ;  /* 0x000000ac00ac7213 */ /* 0x000fe20000000000 */
[C---:B------:R-:W-:Y:S01]  /*28f20*/  FFMA.FTZ R13, -R242.reuse, R173, R13 ;  /* 0x000000adf20d7223 */ /* 0x040fe2000001010d */
[----:B------:R-:W-:Y:S01]  /*28f30*/  IABS R171, R171 ;  /* 0x000000ab00ab7213 */ /* 0x000fe20000000000 */
[----:B------:R-:W-:Y:S01]  /*28f40*/  FFMA.FTZ R21, -R242, R170, R21 ;  /* 0x000000aaf2157223 */ /* 0x000fe20000010115 */
[----:B------:R-:W-:Y:S01]  /*28f50*/  I2FP.F32.S32 R172, R172 ;  /* 0x000000ac00ac7245 */ /* 0x000fe20000201400 */
[C-C-:B------:R-:W-:Y:S01]  /*28f60*/  IMAD.IADD R173, R2.reuse, 0x1, -R0.reuse ;  /* 0x0000000102ad7824 */ /* 0x140fe200078e0a00 */
[----:B------:R-:W-:Y:S02]  /*28f70*/  I2FP.F32.S32 R171, R171 ;  /* 0x000000ab00ab7245 */ /* 0x000fe40000201400 */
[----:B------:R-:W-:Y:S01]  /*28f80*/  IADD3 R174, PT, PT, R2, -0x1, -R0 ;  /* 0xffffffff02ae7810 */ /* 0x000fe20007ffe800 */
[C---:B------:R-:W-:Y:S01]  /*28f90*/  FFMA.FTZ R17, -R242.reuse, R172, R17 ;  /* 0x000000acf2117223 */ /* 0x040fe20000010111 */
[----:B------:R-:W-:Y:S01]  /*28fa0*/  IABS R170, R178 ;  /* 0x000000b200aa7213 */ /* 0x000fe20000000000 */
[----:B------:R-:W-:Y:S01]  /*28fb0*/  FFMA.FTZ R20, -R242, R171, R20 ;  /* 0x000000abf2147223 */ /* 0x000fe20000010114 */
[----:B------:R-:W-:Y:S01]  /*28fc0*/  @P2 LOP3.LUT R251, R251, 0x80000000, RZ, 0xfc, !PT ;  /* 0x80000000fbfb2812 */ /* 0x000fe200078efcff */
[----:B------:R-:W-:Y:S01]  /*28fd0*/  VIADD R178, R178, 0xfffffff8 ;  /* 0xfffffff8b2b27836 */ /* 0x000fe20000000000 */
[----:B------:R-:W-:Y:S02]  /*28fe0*/  IABS R174, R174 ;  /* 0x000000ae00ae7213 */ /* 0x000fe40000000000 */
[----:B------:R-:W-:Y:S02]  /*28ff0*/  IABS R173, R173 ;  /* 0x000000ad00ad7213 */ /* 0x000fe40000000000 */
[----:B------:R-:W-:Y:S02]  /*29000*/  I2FP.F32.S32 R170, R170 ;  /* 0x000000aa00aa7245 */ /* 0x000fe40000201400 */
[----:B------:R-:W-:Y:S02]  /*29010*/  LOP3.LUT R251, R251, 0xffffdfff, RZ, 0xc0, !PT ;  /* 0xffffdffffbfb7812 */ /* 0x000fe400078ec0ff */
[C---:B------:R-:W-:Y:S01]  /*29020*/  IADD3 R172, PT, PT, R243.reuse, -0x28, -R0 ;  /* 0xffffffd8f3ac7810 */ /* 0x040fe20007ffe800 */
[CC--:B------:R-:W-:Y:S01]  /*29030*/  FFMA.FTZ R4, -R242.reuse, R170.reuse, R4 ;  /* 0x000000aaf2047223 */ /* 0x0c0fe20000010104 */
[----:B------:R-:W-:Y:S01]  /*29040*/  IADD3 R171, PT, PT, R243, -0x29, -R0 ;  /* 0xffffffd7f3ab7810 */ /* 0x000fe20007ffe800 */
[C---:B------:R-:W-:Y:S01]  /*29050*/  FFMA.FTZ R10, -R242.reuse, R170, R10 ;  /* 0x000000aaf20a7223 */ /* 0x040fe2000001010a */
[----:B------:R-:W-:Y:S02]  /*29060*/  I2FP.F32.S32 R174, R174 ;  /* 0x000000ae00ae7245 */ /* 0x000fe40000201400 */
[----:B------:R-:W-:Y:S02]  /*29070*/  I2FP.F32.S32 R173, R173 ;  /* 0x000000ad00ad7245 */ /* 0x000fe40000201400 */
[----:B------:R-:W-:Y:S01]  /*29080*/  @P0 LOP3.LUT R251, R251, 0x2000, RZ, 0xfc, !PT ;  /* 0x00002000fbfb0812 */ /* 0x000fe200078efcff */
[C---:B------:R-:W-:Y:S01]  /*29090*/  FFMA.FTZ R7, -R242.reuse, R174, R7 ;  /* 0x000000aef2077223 */ /* 0x040fe20000010107 */
[----:B------:R-:W-:Y:S01]  /*290a0*/  IABS R172, R172 ;  /* 0x000000ac00ac7213 */ /* 0x000fe20000000000 */
[C---:B------:R-:W-:Y:S01]  /*290b0*/  FFMA.FTZ R6, -R242.reuse, R173, R6 ;  /* 0x000000adf2067223 */ /* 0x040fe20000010106 */
[----:B------:R-:W-:Y:S02]  /*290c0*/  IABS R171, R171 ;  /* 0x000000ab00ab7213 */ /* 0x000fe40000000000 */
[----:B------:R-:W-:Y:S02]  /*290d0*/  ISETP.GE.AND P0, PT, R3, R247, PT ;  /* 0x000000f70300720c */ /* 0x000fe40003f06270 */
[----:B------:R-:W-:Y:S02]  /*290e0*/  I2FP.F32.S32 R172, R172 ;  /* 0x000000ac00ac7245 */ /* 0x000fe40000201400 */
[----:B------:R-:W-:Y:S02]  /*290f0*/  I2FP.F32.S32 R171, R171 ;  /* 0x000000ab00ab7245 */ /* 0x000fe40000201400 */
[----:B------:R-:W-:Y:S01]  /*29100*/  FSEL R174, R5, -INF , P1 ;  /* 0xff80000005ae7808 */ /* 0x000fe20000800000 */
[----:B------:R-:W-:Y:S01]  /*29110*/  FFMA.FTZ R24, -R242, R172, R24 ;  /* 0x000000acf2187223 */ /* 0x000fe20000010118 */
[----:B------:R-:W-:Y:S01]  /*29120*/  FSEL R173, R4, -INF , P0 ;  /* 0xff80000004ad7808 */ /* 0x000fe20000000000 */
[----:B------:R-:W-:Y:S01]  /*29130*/  VIADD R4, R3, 0x8 ;  /* 0x0000000803047836 */ /* 0x000fe20000000000 */
[----:B------:R-:W-:Y:S01]  /*29140*/  ISETP.GE.AND P1, PT, R175, R247, PT ;  /* 0x000000f7af00720c */ /* 0x000fe20003f26270 */
[----:B------:R-:W-:Y:S01]  /*29150*/  FFMA.FTZ R25, -R242, R171, R25 ;  /* 0x000000abf2197223 */ /* 0x000fe20000010119 */
[-C--:B------:R-:W-:Y:S02]  /*29160*/  ISETP.GE.AND P0, PT, R177, R247.reuse, PT ;  /* 0x000000f7b100720c */ /* 0x080fe40003f06270 */
[----:B------:R-:W-:Y:S02]  /*29170*/  FSEL R172, R9, -INF , P1 ;  /* 0xff80000009ac7808 */ /* 0x000fe40000800000 */
[----:B------:R-:W-:Y:S01]  /*29180*/  FSEL R171, R12, -INF , P0 ;  /* 0xff8000000cab7808 */ /* 0x000fe20000000000 */
[----:B------:R-:W-:Y:S01]  /*29190*/  VIADD R12, R3, 0x29 ;  /* 0x00000029030c7836 */ /* 0x000fe20000000000 */
[-C--:B------:R-:W-:Y:S02]  /*291a0*/  ISETP.GE.AND P1, PT, R186, R247.reuse, PT ;  /* 0x000000f7ba00720c */ /* 0x080fe40003f26270 */
        /* <DEDUP_REMOVED lines=8> */
[-C--:B------:R-:W-:Y:S02]  /*29230*/  ISETP.GE.AND P1, PT, R3, R246.reuse, PT ;  /* 0x000000f60300720c */ /* 0x080fe40003f26270 */
[-C--:B------:R-:W-:Y:S02]  /*29240*/  ISETP.GE.AND P0, PT, R198, R247.reuse, PT ;  /* 0x000000f7c600720c */ /* 0x080fe40003f06270 */
[--C-:B------:R-:W-:Y:S02]  /*29250*/  IADD3 R176, PT, PT, R243, -0x31, -R0.reuse ;  /* 0xffffffcff3b07810 */ /* 0x100fe40007ffe800 */
[----:B------:R-:W-:Y:S02]  /*29260*/  FSEL R21, R21, -INF , P0 ;  /* 0xff80000015157808 */ /* 0x000fe40000000000 */
[----:B------:R-:W-:Y:S02]  /*29270*/  FSEL R6, R6, -INF , P1 ;  /* 0xff80000006067808 */ /* 0x000fe40000800000 */
[----:B------:R-:W-:Y:S02]  /*29280*/  ISETP.GE.AND P0, PT, R13, R247, PT ;  /* 0x000000f70d00720c */ /* 0x000fe40003f06270 */
[----:B------:R-:W-:Y:S02]  /*29290*/  ISETP.GE.AND P1, PT, R4, R246, PT ;  /* 0x000000f60400720c */ /* 0x000fe40003f26270 */
[--C-:B------:R-:W-:Y:S02]  /*292a0*/  IADD3 R179, PT, PT, R243, -0x30, -R0.reuse ;  /* 0xffffffd0f3b37810 */ /* 0x100fe40007ffe800 */
[----:B------:R-:W-:Y:S02]  /*292b0*/  IABS R176, R176 ;  /* 0x000000b000b07213 */ /* 0x000fe40000000000 */
[----:B------:R-:W-:Y:S02]  /*292c0*/  FSEL R5, R7, -INF , P4 ;  /* 0xff80000007057808 */ /* 0x000fe40002000000 */
[--C-:B------:R-:W-:Y:S02]  /*292d0*/  IADD3 R17, PT, PT, R2, -0x10, -R0.reuse ;  /* 0xfffffff002117810 */ /* 0x100fe40007ffe800 */
[----:B------:R-:W-:Y:S02]  /*292e0*/  FSEL R24, R24, -INF , P0 ;  /* 0xff80000018187808 */ /* 0x000fe40000000000 */
[----:B------:R-:W-:Y:S02]  /*292f0*/  FSEL R7, R10, -INF , P1 ;  /* 0xff8000000a077808 */ /* 0x000fe40000800000 */
[C---:B------:R-:W-:Y:S02]  /*29300*/  ISETP.GE.AND P0, PT, R175.reuse, R246, PT ;  /* 0x000000f6af00720c */ /* 0x040fe40003f06270 */
[C---:B------:R-:W-:Y:S02]  /*29310*/  ISETP.GE.AND P2, PT, R175.reuse, R244, PT ;  /* 0x000000f4af00720c */ /* 0x040fe40003f46270 */
[----:B------:R-:W-:Y:S02]  /*29320*/  IABS R179, R179 ;  /* 0x000000b300b37213 */ /* 0x000fe40000000000 */
[----:B------:R-:W-:Y:S02]  /*29330*/  I2FP.F32.S32 R176, R176 ;  /* 0x000000b000b07245 */ /* 0x000fe40000201400 */
[----:B------:R-:W-:Y:S02]  /*29340*/  ISETP.GE.AND P1, PT, R175, R245, PT ;  /* 0x000000f5af00720c */ /* 0x000fe40003f26270 */
[C---:B------:R-:W-:Y:S01]  /*29350*/  IADD3 R175, PT, PT, R243.reuse, -0x39, -R0 ;  /* 0xffffffc7f3af7810 */ /* 0x040fe20007ffe800 */
[C---:B------:R-:W-:Y:S01]  /*29360*/  FFMA.FTZ R29, -R242.reuse, R176, R29 ;  /* 0x000000b0f21d7223 */ /* 0x040fe2000001011d */
[----:B------:R-:W-:Y:S02]  /*29370*/  IABS R17, R17 ;  /* 0x0000001100117213 */ /* 0x000fe40000000000 */
[----:B------:R-:W-:Y:S02]  /*29380*/  I2FP.F32.S32 R179, R179 ;  /* 0x000000b300b37245 */ /* 0x000fe40000201400 */
[----:B------:R-:W-:Y:S02]  /*29390*/  IABS R175, R175 ;  /* 0x000000af00af7213 */ /* 0x000fe40000000000 */
[----:B------:R-:W-:Y:S01]  /*293a0*/  I2FP.F32.S32 R17, R17 ;  /* 0x0000001100117245 */ /* 0x000fe20000201400 */
[C---:B------:R-:W-:Y:S01]  /*293b0*/  FFMA.FTZ R28, -R242.reuse, R179, R28 ;  /* 0x000000b3f21c7223 */ /* 0x040fe2000001011c */
[C---:B------:R-:W-:Y:S02]  /*293c0*/  IADD3 R176, PT, PT, R243.reuse, -0x38, -R0 ;  /* 0xffffffc8f3b07810 */ /* 0x040fe40007ffe800 */
[----:B------:R-:W-:Y:S01]  /*293d0*/  I2FP.F32.S32 R175, R175 ;  /* 0x000000af00af7245 */ /* 0x000fe20000201400 */
[----:B------:R-:W-:Y:S01]  /*293e0*/  FFMA.FTZ R14, -R242, R17, R14 ;  /* 0x00000011f20e7223 */ /* 0x000fe2000001010e */
[--C-:B------:R-:W-:Y:S02]  /*293f0*/  IADD3 R179, PT, PT, R2, -0x11, -R0.reuse ;  /* 0xffffffef02b37810 */ /* 0x100fe40007ffe800 */
[----:B------:R-:W-:Y:S01]  /*29400*/  IABS R176, R176 ;  /* 0x000000b000b07213 */ /* 0x000fe20000000000 */
[----:B------:R-:W-:Y:S01]  /*29410*/  FFMA.FTZ R33, -R242, R175, R33 ;  /* 0x000000aff2217223 */ /* 0x000fe20000010121 */
[C-C-:B------:R-:W-:Y:S02]  /*29420*/  IADD3 R17, PT, PT, R2.reuse, -0x18, -R0.reuse ;  /* 0xffffffe802117810 */ /* 0x140fe40007ffe800 */
[----:B------:R-:W-:Y:S02]  /*29430*/  IABS R179, R179 ;  /* 0x000000b300b37213 */ /* 0x000fe40000000000 */
[----:B------:R-:W-:Y:S02]  /*29440*/  I2FP.F32.S32 R176, R176 ;  /* 0x000000b000b07245 */ /* 0x000fe40000201400 */
[----:B------:R-:W-:Y:S02]  /*29450*/  IADD3 R175, PT, PT, R2, -0x20, -R0 ;  /* 0xffffffe002af7810 */ /* 0x000fe40007ffe800 */
[----:B------:R-:W-:Y:S01]  /*29460*/  IABS R17, R17 ;  /* 0x0000001100117213 */ /* 0x000fe20000000000 */
[C---:B------:R-:W-:Y:S01]  /*29470*/  FFMA.FTZ R32, -R242.reuse, R176, R32 ;  /* 0x000000b0f2207223 */ /* 0x040fe20000010120 */
[----:B------:R-:W-:Y:S02]  /*29480*/  I2FP.F32.S32 R179, R179 ;  /* 0x000000b300b37245 */ /* 0x000fe40000201400 */
[----:B------:R-:W-:Y:S02]  /*29490*/  IABS R175, R175 ;  /* 0x000000af00af7213 */ /* 0x000fe40000000000 */
[----:B------:R-:W-:Y:S01]  /*294a0*/  I2FP.F32.S32 R17, R17 ;  /* 0x0000001100117245 */ /* 0x000fe20000201400 */
[----:B------:R-:W-:Y:S01]  /*294b0*/  FFMA.FTZ R15, -R242, R179, R15 ;  /* 0x000000b3f20f7223 */ /* 0x000fe2000001010f */
[C-C-:B------:R-:W-:Y:S02]  /*294c0*/  IADD3 R176, PT, PT, R243.reuse, -0x41, -R0.reuse ;  /* 0xffffffbff3b07810 */ /* 0x140fe40007ffe800 */
[----:B------:R-:W-:Y:S01]  /*294d0*/  IADD3 R10, PT, PT, R2, -0x19, -R0 ;  /* 0xffffffe7020a7810 */ /* 0x000fe20007ffe800 */
[C---:B------:R-:W-:Y:S01]  /*294e0*/  FFMA.FTZ R18, -R242.reuse, R17, R18 ;  /* 0x00000011f2127223 */ /* 0x040fe20000010112 */
[----:B------:R-:W-:Y:S02]  /*294f0*/  I2FP.F32.S32 R175, R175 ;  /* 0x000000af00af7245 */ /* 0x000fe40000201400 */
[C---:B------:R-:W-:Y:S02]  /*29500*/  IADD3 R179, PT, PT, R243.reuse, -0x40, -R0 ;  /* 0xffffffc0f3b37810 */ /* 0x040fe40007ffe800 */
[----:B------:R-:W-:Y:S01]  /*29510*/  IABS R176, R176 ;  /* 0x000000b000b07213 */ /* 0x000fe20000000000 */
[----:B------:R-:W-:Y:S01]  /*29520*/  FFMA.FTZ R22, -R242, R175, R22 ;  /* 0x000000aff2167223 */ /* 0x000fe20000010116 */
[C-C-:B------:R-:W-:Y:S02]  /*29530*/  IADD3 R17, PT, PT, R2.reuse, -0x21, -R0.reuse ;  /* 0xffffffdf02117810 */ /* 0x140fe40007ffe800 */
[----:B------:R-:W-:Y:S02]  /*29540*/  IABS R10, R10 ;  /* 0x0000000a000a7213 */ /* 0x000fe40000000000 */
[----:B------:R-:W-:Y:S02]  /*29550*/  IABS R179, R179 ;  /* 0x000000b300b37213 */ /* 0x000fe40000000000 */
[----:B------:R-:W-:Y:S02]  /*29560*/  I2FP.F32.S32 R176, R176 ;  /* 0x000000b000b07245 */ /* 0x000fe40000201400 */
[----:B------:R-:W-:Y:S02]  /*29570*/  IADD3 R175, PT, PT, R2, -0x29, -R0 ;  /* 0xffffffd702af7810 */ /* 0x000fe40007ffe800 */
[----:B------:R-:W-:Y:S01]  /*29580*/  IABS R17, R17 ;  /* 0x0000001100117213 */ /* 0x000fe20000000000 */
[C---:B------:R-:W-:Y:S01]  /*29590*/  FFMA.FTZ R37, -R242.reuse, R176, R37 ;  /* 0x000000b0f2257223 */ /* 0x040fe20000010125 */
[----:B------:R-:W-:Y:S02]  /*295a0*/  I2FP.F32.S32 R10, R10 ;  /* 0x0000000a000a7245 */ /* 0x000fe40000201400 */
[----:B------:R-:W-:Y:S02]  /*295b0*/  I2FP.F32.S32 R179, R179 ;  /* 0x000000b300b37245 */ /* 0x000fe40000201400 */
[----:B------:R-:W-:Y:S01]  /*295c0*/  IABS R175, R175 ;  /* 0x000000af00af7213 */ /* 0x000fe20000000000 */
[C---:B------:R-:W-:Y:S01]  /*295d0*/  FFMA.FTZ R19, -R242.reuse, R10, R19 ;  /* 0x0000000af2137223 */ /* 0x040fe20000010113 */
[----:B------:R-:W-:Y:S01]  /*295e0*/  I2FP.F32.S32 R17, R17 ;  /* 0x0000001100117245 */ /* 0x000fe20000201400 */
[----:B------:R-:W-:Y:S01]  /*295f0*/  FFMA.FTZ R36, -R242, R179, R36 ;  /* 0x000000b3f2247223 */ /* 0x000fe20000010124 */
[--C-:B------:R-:W-:Y:S02]  /*29600*/  IADD3 R176, PT, PT, R2, -0x28, -R0.reuse ;  /* 0xffffffd802b07810 */ /* 0x100fe40007ffe800 */
[C-C-:B------:R-:W-:Y:S01]  /*29610*/  IADD3 R10, PT, PT, R243.reuse, -0x48, -R0.reuse ;  /* 0xffffffb8f30a7810 */ /* 0x140fe20007ffe800 */
[C---:B------:R-:W-:Y:S01]  /*29620*/  FFMA.FTZ R23, -R242.reuse, R17, R23 ;  /* 0x00000011f2177223 */ /* 0x040fe20000010117 */
[----:B------:R-:W-:Y:S02]  /*29630*/  I2FP.F32.S32 R175, R175 ;  /* 0x000000af00af7245 */ /* 0x000fe40000201400 */
[C-C-:B------:R-:W-:Y:S02]  /*29640*/  IADD3 R179, PT, PT, R243.reuse, -0x49, -R0.reuse ;  /* 0xffffffb7f3b37810 */ /* 0x140fe40007ffe800 */
[----:B------:R-:W-:Y:S01]  /*29650*/  IABS R176, R176 ;  /* 0x000000b000b07213 */ /* 0x000fe20000000000 */
[C---:B------:R-:W-:Y:S01]  /*29660*/  FFMA.FTZ R27, -R242.reuse, R175, R27 ;  /* 0x000000aff21b7223 */ /* 0x040fe2000001011b */
[C-C-:B------:R-:W-:Y:S02]  /*29670*/  IADD3 R17, PT, PT, R243.reuse, -0x50, -R0.reuse ;  /* 0xffffffb0f3117810 */ /* 0x140fe40007ffe800 */
[----:B------:R-:W-:Y:S02]  /*29680*/  IABS R10, R10 ;  /* 0x0000000a000a7213 */ /* 0x000fe40000000000 */
[----:B------:R-:W-:Y:S02]  /*29690*/  IABS R179, R179 ;  /* 0x000000b300b37213 */ /* 0x000fe40000000000 */
[----:B------:R-:W-:Y:S02]  /*296a0*/  I2FP.F32.S32 R176, R176 ;  /* 0x000000b000b07245 */ /* 0x000fe40000201400 */
[C---:B------:R-:W-:Y:S02]  /*296b0*/  IADD3 R175, PT, PT, R243.reuse, -0x58, -R0 ;  /* 0xffffffa8f3af7810 */ /* 0x040fe40007ffe800 */
        /* <DEDUP_REMOVED lines=9> */
[C---:B------:R-:W-:Y:S01]  /*29750*/  IADD3 R10, PT, PT, R243.reuse, -0x51, -R0 ;  /* 0xffffffaff30a7810 */ /* 0x040fe20007ffe800 */
[----:B------:R-:W-:Y:S01]  /*29760*/  FFMA.FTZ R44, -R242, R17, R44 ;  /* 0x00000011f22c7223 */ /* 0x000fe2000001012c */
[----:B------:R-:W-:Y:S02]  /*29770*/  I2FP.F32.S32 R175, R175 ;  /* 0x000000af00af7245 */ /* 0x000fe40000201400 */
[----:B------:R-:W-:Y:S02]  /*29780*/  IADD3 R179, PT, PT, R2, -0x30, -R0 ;  /* 0xffffffd002b37810 */ /* 0x000fe40007ffe800 */
        /* <DEDUP_REMOVED lines=15> */
[C-C-:B------:R-:W-:Y:S02]  /*29880*/  IADD3 R176, PT, PT, R243.reuse, -0x60, -R0.reuse ;  /* 0xffffffa0f3b07810 */ /* 0x140fe40007ffe800 */
[--C-:B------:R-:W-:Y:S01]  /*29890*/  IADD3 R10, PT, PT, R2, -0x38, -R0.reuse ;  /* 0xffffffc8020a7810 */ /* 0x100fe20007ffe800 */
[----:B------:R-:W-:Y:S01]  /*298a0*/  FFMA.FTZ R49, -R242, R17, R49 ;  /* 0x00000011f2317223 */ /* 0x000fe20000010131 */
[----:B------:R-:W-:Y:S02]  /*298b0*/  I2FP.F32.S32 R175, R175 ;  /* 0x000000af00af7245 */ /* 0x000fe40000201400 */
[--C-:B------:R-:W-:Y:S02]  /*298c0*/  IADD3 R179, PT, PT, R2, -0x39, -R0.reuse ;  /* 0xffffffc702b37810 */ /* 0x100fe40007ffe800 */
        /* <DEDUP_REMOVED lines=176> */
[C---:B------:R-:W-:Y:S01]  /*2a3d0*/  FFMA.FTZ R75, -R242.reuse, R179, R75 ;  /* 0x000000b3f24b7223 */ /* 0x040fe2000001014b */
[C---:B------:R-:W-:Y:S02]  /*2a3e0*/  IADD3 R176, PT, PT, R243.reuse, -0xb9, -R0 ;  /* 0xffffff47f3b07810 */ /* 0x040fe40007ffe800 */
[----:B------:R-:W-:Y:S01]  /*2a3f0*/  I2FP.F32.S32 R180, R180 ;  /* 0x000000b400b47245 */ /* 0x000fe20000201400 */
[----:B------:R-:W-:Y:S01]  /*2a400*/  FFMA.FTZ R78, -R242, R17, R78 ;  /* 0x00000011f24e7223 */ /* 0x000fe2000001014e */
[--C-:B------:R-:W-:Y:S02]  /*2a410*/  IADD3 R10, PT, PT, R2, -0x91, -R0.reuse ;  /* 0xffffff6f020a7810 */ /* 0x100fe40007ffe800 */
[----:B------:R-:W-:Y:S01]  /*2a420*/  I2FP.F32.S32 R175, R175 ;  /* 0x000000af00af7245 */ /* 0x000fe20000201400 */
[C---:B------:R-:W-:Y:S01]  /*2a430*/  FFMA.FTZ R11, -R242.reuse, R180, R11 ;  /* 0x000000b4f20b7223 */ /* 0x040fe2000001010b */
[----:B------:R-:W-:Y:S02]  /*2a440*/  IADD3 R179, PT, PT, R243, -0xb8, -R0 ;  /* 0xffffff48f3b37810 */ /* 0x000fe40007ffe800 */
        /* <DEDUP_REMOVED lines=11> */
[----:B------:R-:W-:Y:S01]  /*2a500*/  FSEL R185, R11, -INF , P0 ;  /* 0xff8000000bb97808 */ /* 0x000fe20000000000 */
[C---:B------:R-:W-:Y:S01]  /*2a510*/  FFMA.FTZ R79, -R242.reuse, R10, R79 ;  /* 0x0000000af24f7223 */ /* 0x040fe2000001014f */
[----:B------:R-:W-:Y:S01]  /*2a520*/  IABS R175, R175 ;  /* 0x000000af00af7213 */ /* 0x000fe20000000000 */
[----:B------:R-:W-:Y:S01]  /*2a530*/  FFMA.FTZ R96, -R242, R179, R96 ;  /* 0x000000b3f2607223 */ /* 0x000fe20000010160 */
[----:B------:R-:W-:Y:S02]  /*2a540*/  ISETP.GE.AND P0, PT, R184, R247, PT ;  /* 0x000000f7b800720c */ /* 0x000fe40003f06270 */
[----:B------:R-:W-:Y:S02]  /*2a550*/  I2FP.F32.S32 R17, R17 ;  /* 0x0000001100117245 */ /* 0x000fe40000201400 */
[--C-:B------:R-:W-:Y:S02]  /*2a560*/  IADD3 R176, PT, PT, R2, -0xa0, -R0.reuse ;  /* 0xffffff6002b07810 */ /* 0x100fe40007ffe800 */
[C-C-:B------:R-:W-:Y:S01]  /*2a570*/  IADD3 R10, PT, PT, R243.reuse, -0xc0, -R0.reuse ;  /* 0xffffff40f30a7810 */ /* 0x140fe20007ffe800 */
[----:B------:R-:W-:Y:S01]  /*2a580*/  FFMA.FTZ R83, -R242, R17, R83 ;  /* 0x00000011f2537223 */ /* 0x000fe20000010153 */
[----:B------:R-:W-:Y:S02]  /*2a590*/  I2FP.F32.S32 R175, R175 ;  /* 0x000000af00af7245 */ /* 0x000fe40000201400 */
[----:B------:R-:W-:Y:S02]  /*2a5a0*/  FSEL R182, R28, -INF , P0 ;  /* 0xff8000001cb67808 */ /* 0x000fe40000000000 */
[--C-:B------:R-:W-:Y:S01]  /*2a5b0*/  IADD3 R179, PT, PT, R243, -0xc1, -R0.reuse ;  /* 0xffffff3ff3b37810 */ /* 0x100fe20007ffe800 */
[----:B------:R-:W-:Y:S01]  /*2a5c0*/  FFMA.FTZ R87, -R242, R175, R87 ;  /* 0x000000aff2577223 */ /* 0x000fe20000010157 */
[----:B------:R-:W-:Y:S02]  /*2a5d0*/  IABS R176, R176 ;  /* 0x000000b000b07213 */ /* 0x000fe40000000000 */
[----:B------:R-:W-:Y:S02]  /*2a5e0*/  ISETP.GE.AND P0, PT, R183, R247, PT ;  /* 0x000000f7b700720c */ /* 0x000fe40003f06270 */
[--C-:B------:R-:W-:Y:S02]  /*2a5f0*/  IADD3 R17, PT, PT, R243, -0xc8, -R0.reuse ;  /* 0xffffff38f3117810 */ /* 0x100fe40007ffe800 */
[----:B------:R-:W-:Y:S02]  /*2a600*/  IABS R10, R10 ;  /* 0x0000000a000a7213 */ /* 0x000fe40000000000 */
[----:B------:R-:W-:Y:S02]  /*2a610*/  IABS R179, R179 ;  /* 0x000000b300b37213 */ /* 0x000fe40000000000 */
[----:B------:R-:W-:Y:S02]  /*2a620*/  I2FP.F32.S32 R176, R176 ;  /* 0x000000b000b07245 */ /* 0x000fe40000201400 */
[----:B------:R-:W-:Y:S02]  /*2a630*/  FSEL R194, R29, -INF , P0 ;  /* 0xff8000001dc27808 */ /* 0x000fe40000000000 */
[----:B------:R-:W-:Y:S01]  /*2a640*/  IADD3 R175, PT, PT, R2, -0xa9, -R0 ;  /* 0xffffff5702af7810 */ /* 0x000fe20007ffe800 */
[C---:B------:R-:W-:Y:S01]  /*2a650*/  FFMA.FTZ R86, -R242.reuse, R176, R86 ;  /* 0x000000b0f2567223 */ /* 0x040fe20000010156 */
[----:B------:R-:W-:Y:S01]  /*2a660*/  ISETP.GE.AND P0, PT, R177, R246, PT ;  /* 0x000000f6b100720c */ /* 0x000fe20003f06270 */
[C---:B------:R-:W-:Y:S01]  /*2a670*/  VIADD R176, R3.reuse, 0x38 ;  /* 0x0000003803b07836 */ /* 0x040fe20000000000 */
[----:B------:R-:W-:Y:S02]  /*2a680*/  IABS R17, R17 ;  /* 0x0000001100117213 */ /* 0x000fe40000000000 */
[----:B------:R-:W-:Y:S02]  /*2a690*/  I2FP.F32.S32 R10, R10 ;  /* 0x0000000a000a7245 */ /* 0x000fe40000201400 */
[----:B------:R-:W-:Y:S02]  /*2a6a0*/  I2FP.F32.S32 R179, R179 ;  /* 0x000000b300b37245 */ /* 0x000fe40000201400 */
[----:B------:R-:W-:Y:S01]  /*2a6b0*/  IABS R175, R175 ;  /* 0x000000af00af7213 */ /* 0x000fe20000000000 */
[----:B------:R-:W-:Y:S01]  /*2a6c0*/  FFMA.FTZ R100, -R242, R10, R100 ;  /* 0x0000000af2647223 */ /* 0x000fe20000010164 */
[----:B------:R-:W-:Y:S01]  /*2a6d0*/  FSEL R181, R14, -INF , P0 ;  /* 0xff8000000eb57808 */ /* 0x000fe20000000000 */
[----:B------:R-:W-:Y:S01]  /*2a6e0*/  FFMA.FTZ R101, -R242, R179, R101 ;  /* 0x000000b3f2657223 */ /* 0x000fe20000010165 */
[----:B------:R-:W-:Y:S01]  /*2a6f0*/  I2FP.F32.S32 R17, R17 ;  /* 0x0000001100117245 */ /* 0x000fe20000201400 */
[----:B------:R-:W-:Y:S01]  /*2a700*/  IMAD.MOV.U32 R11, RZ, RZ, R175 ;  /* 0x000000ffff0b7224 */ /* 0x000fe200078e00af */
[----:B------:R-:W-:Y:S01]  /*2a710*/  ISETP.GE.AND P0, PT, R186, R246, PT ;  /* 0x000000f6ba00720c */ /* 0x000fe20003f06270 */
[----:B------:R-:W-:Y:S01]  /*2a720*/  VIADD R175, R3, 0x39 ;  /* 0x0000003903af7836 */ /* 0x000fe20000000000 */
[----:B------:R-:W-:Y:S01]  /*2a730*/  IADD3 R10, PT, PT, R243, -0xc9, -R0 ;  /* 0xffffff37f30a7810 */ /* 0x000fe20007ffe800 */
[----:B------:R-:W-:Y:S01]  /*2a740*/  FFMA.FTZ R104, -R242, R17, R104 ;  /* 0x00000011f2687223 */ /* 0x000fe20000010168 */
[----:B------:R-:W-:Y:S02]  /*2a750*/  FSEL R179, R15, -INF , P0 ;  /* 0xff8000000fb37808 */ /* 0x000fe40000000000 */
[----:B------:R-:W-:Y:S02]  /*2a760*/  ISETP.GE.AND P0, PT, R176, R247, PT ;  /* 0x000000f7b000720c */ /* 0x000fe40003f06270 */
        /* <DEDUP_REMOVED lines=9> */
[-C--:B------:R-:W-:Y:S01]  /*2a800*/  ISETP.GE.AND P0, PT, R214, R246.reuse, PT ;  /* 0x000000f6d600720c */ /* 0x080fe20003f06270 */
[----:B------:R-:W-:Y:S01]  /*2a810*/  FFMA.FTZ R90, -R242, R17, R90 ;  /* 0x00000011f25a7223 */ /* 0x000fe2000001015a */
[--C-:B------:R-:W-:Y:S01]  /*2a820*/  IADD3 R10, PT, PT, R243, -0xd0, -R0.reuse ;  /* 0xffffff30f30a7810 */ /* 0x100fe20007ffe800 */
[----:B------:R-:W-:Y:S01]  /*2a830*/  VIADD R17, R3, 0x40 ;  /* 0x0000004003117836 */ /* 0x000fe20000000000 */
[----:B------:R-:W-:Y:S02]  /*2a840*/  I2FP.F32.S32 R11, R11 ;  /* 0x0000000b000b7245 */ /* 0x000fe40000201400 */
[----:B------:R-:W-:Y:S02]  /*2a850*/  FSEL R33, R18, -INF , P0 ;  /* 0xff80000012217808 */ /* 0x000fe40000000000 */
[----:B------:R-:W-:Y:S01]  /*2a860*/  ISETP.GE.AND P0, PT, R207, R246, PT ;  /* 0x000000f6cf00720c */ /* 0x000fe20003f06270 */
[----:B------:R-:W-:Y:S01]  /*2a870*/  FFMA.FTZ R91, -R242, R11, R91 ;  /* 0x0000000bf25b7223 */ /* 0x000fe2000001015b */
[----:B------:R-:W-:Y:S01]  /*2a880*/  IABS R10, R10 ;  /* 0x0000000a000a7213 */ /* 0x000fe20000000000 */
[----:B------:R-:W-:Y:S01]  /*2a890*/  VIADD R11, R3, 0x41 ;  /* 0x00000041030b7836 */ /* 0x000fe20000000000 */
[----:B------:R-:W-:Y:S02]  /*2a8a0*/  FSEL R32, R19, -INF , P0 ;  /* 0xff80000013207808 */ /* 0x000fe40000000000 */
[----:B------:R-:W-:Y:S02]  /*2a8b0*/  I2FP.F32.S32 R10, R10 ;  /* 0x0000000a000a7245 */ /* 0x000fe40000201400 */
[-C--:B------:R-:W-:Y:S02]  /*2a8c0*/  ISETP.GE.AND P0, PT, R17, R247.reuse, PT ;  /* 0x000000f71100720c */ /* 0x080fe40003f06270 */
[----:B------:R-:W-:Y:S01]  /*2a8d0*/  IADD3 R14, PT, PT, R2, -0xb0, -R0 ;  /* 0xffffff50020e7810 */ /* 0x000fe20007ffe800 */
[----:B------:R-:W-:Y:S01]  /*2a8e0*/  FFMA.FTZ R108, -R242, R10, R108 ;  /* 0x0000000af26c7223 */ /* 0x000fe2000001016c */
[----:B------:R-:W-:Y:S01]  /*2a8f0*/  FSEL R28, R36, -INF , P0 ;  /* 0xff800000241c7808 */ /* 0x000fe20000000000 */
[----:B------:R-:W-:Y:S01]  /*2a900*/  IMAD.MOV.U32 R36, RZ, RZ, R182 ;  /* 0x000000ffff247224 */ /* 0x000fe200078e00b6 */
[----:B------:R-:W-:Y:S01]  /*2a910*/  IABS R14, R14 ;  /* 0x0000000e000e7213 */ /* 0x000fe20000000000 */
[----:B------:R-:W-:Y:S01]  /*2a920*/  VIADD R182, R3, 0x71 ;  /* 0x0000007103b67836 */ /* 0x000fe20000000000 */
[-C--:B------:R-:W-:Y:S02]  /*2a930*/  ISETP.GE.AND P0, PT, R11, R247.reuse, PT ;  /* 0x000000f70b00720c */ /* 0x080fe40003f06270 */
[----:B------:R-:W-:Y:S02]  /*2a940*/  IADD3 R10, PT, PT, R2, -0xb1, -R0 ;  /* 0xffffff4f020a7810 */ /* 0x000fe40007ffe800 */
[----:B------:R-:W-:Y:S02]  /*2a950*/  I2FP.F32.S32 R14, R14 ;  /* 0x0000000e000e7245 */ /* 0x000fe40000201400 */
[----:B------:R-:W-:Y:S02]  /*2a960*/  FSEL R29, R37, -INF , P0 ;  /* 0xff800000251d7808 */ /* 0x000fe40000000000 */
[----:B------:R-:W-:Y:S01]  /*2a970*/  IABS R10, R10 ;  /* 0x0000000a000a7213 */ /* 0x000fe20000000000 */
[----:B------:R-:W-:Y:S01]  /*2a980*/  FFMA.FTZ R94, -R242, R14, R94 ;  /* 0x0000000ef25e7223 */ /* 0x000fe2000001015e */
[----:B------:R-:W-:Y:S01]  /*2a990*/  ISETP.GE.AND P0, PT, R206, R246, PT ;  /* 0x000000f6ce00720c */ /* 0x000fe20003f06270 */
[----:B------:R-:W-:Y:S01]  /*2a9a0*/  VIADD R14, R3, 0x48 ;  /* 0x00000048030e7836 */ /* 0x000fe20000000000 */
[----:B------:R-:W-:Y:S02]  /*2a9b0*/  I2FP.F32.S32 R10, R10 ;  /* 0x0000000a000a7245 */ /* 0x000fe40000201400 */
[----:B------:R-:W-:Y:S02]  /*2a9c0*/  FSEL R22, R22, -INF , P0 ;  /* 0xff80000016167808 */ /* 0x000fe40000000000 */
[----:B------:R-:W-:Y:S01]  /*2a9d0*/  ISETP.GE.AND P0, PT, R198, R246, PT ;  /* 0x000000f6c600720c */ /* 0x000fe20003f06270 */
[----:B------:R-:W-:Y:S01]  /*2a9e0*/  FFMA.FTZ R95, -R242, R10, R95 ;  /* 0x0000000af25f7223 */ /* 0x000fe2000001015f */
[----:B------:R-:W-:Y:S01]  /*2a9f0*/  IADD3 R19, PT, PT, R243, -0xd8, -R0 ;  /* 0xffffff28f3137810 */ /* 0x000fe20007ffe800 */
[----:B------:R-:W-:Y:S01]  /*2aa00*/  VIADD R10, R3, 0x49 ;  /* 0x00000049030a7836 */ /* 0x000fe20000000000 */
[----:B------:R-:W-:Y:S01]  /*2aa10*/  FSEL R219, R23, -INF , P0 ;  /* 0xff80000017db7808 */ /* 0x000fe20000000000 */
[----:B------:R-:W-:Y:S01]  /*2aa20*/  IMAD.MOV.U32 R23, RZ, RZ, R194 ;  /* 0x000000ffff177224 */ /* 0x000fe200078e00c2 */
[----:B------:R-:W-:Y:S02]  /*2aa30*/  ISETP.GE.AND P0, PT, R14, R247, PT ;  /* 0x000000f70e00720c */ /* 0x000fe40003f06270 */
[----:B------:R-:W-:Y:S02]  /*2aa40*/  IABS R19, R19 ;  /* 0x0000001300137213 */ /* 0x000fe40000000000 */
[----:B------:R-:W-:Y:S02]  /*2aa50*/  FSEL R193, R40, -INF , P0 ;  /* 0xff80000028c17808 */ /* 0x000fe40000000000 */
[----:B------:R-:W-:Y:S02]  /*2aa60*/  ISETP.GE.AND P0, PT, R10, R247, PT ;  /* 0x000000f70a00720c */ /* 0x000fe40003f06270 */
[----:B------:R-:W-:Y:S02]  /*2aa70*/  IADD3 R18, PT, PT, R243, -0xd9, -R0 ;  /* 0xffffff27f3127810 */ /* 0x000fe40007ffe800 */
[----:B------:R-:W-:Y:S02]  /*2aa80*/  FSEL R41, R41, -INF , P0 ;  /* 0xff80000029297808 */ /* 0x000fe40000000000 */
[-C--:B------:R-:W-:Y:S02]  /*2aa90*/  ISETP.GE.AND P0, PT, R13, R246.reuse, PT ;  /* 0x000000f60d00720c */ /* 0x080fe40003f06270 */
[----:B------:R-:W-:Y:S02]  /*2aaa0*/  I2FP.F32.S32 R19, R19 ;  /* 0x0000001300137245 */ /* 0x000fe40000201400 */
[----:B------:R-:W-:Y:S01]  /*2aab0*/  FSEL R180, R26, -INF , P0 ;  /* 0xff8000001ab47808 */ /* 0x000fe20000000000 */
[----:B------:R-:W-:Y:S01]  /*2aac0*/  IMAD.MOV.U32 R26, RZ, RZ, R181 ;  /* 0x000000ffff1a7224 */ /* 0x000fe200078e00b5 */
[----:B------:R-:W-:Y:S01]  /*2aad0*/  ISETP.GE.AND P0, PT, R12, R246, PT ;  /* 0x000000f60c00720c */ /* 0x000fe20003f06270 */
[----:B------:R-:W-:Y:S01]  /*2aae0*/  VIADD R181, R3, 0x78 ;  /* 0x0000007803b57836 */ /* 0x000fe20000000000 */
[----:B------:R-:W-:Y:S01]  /*2aaf0*/  IABS R18, R18 ;  /* 0x0000001200127213 */ /* 0x000fe20000000000 */
[----:B------:R-:W-:Y:S01]  /*2ab00*/  FFMA.FTZ R112, -R242, R19, R112 ;  /* 0x00000013f2707223 */ /* 0x000fe20000010170 */
[----:B------:R-:W-:Y:S02]  /*2ab10*/  FSEL R187, R27, -INF , P0 ;  /* 0xff8000001bbb7808 */ /* 0x000fe40000000000 */
[-C--:B------:R-:W-:Y:S02]  /*2ab20*/  ISETP.GE.AND P0, PT, R205, R247.reuse, PT ;  /* 0x000000f7cd00720c */ /* 0x080fe40003f06270 */
[--C-:B------:R-:W-:Y:S02]  /*2ab30*/  IADD3 R19, PT, PT, R2, -0xb9, -R0.reuse ;  /* 0xffffff4702137810 */ /* 0x100fe40007ffe800 */
[----:B------:R-:W-:Y:S02]  /*2ab40*/  FSEL R44, R44, -INF , P0 ;  /* 0xff8000002c2c7808 */ /* 0x000fe40000000000 */
[----:B------:R-:W-:Y:S02]  /*2ab50*/  ISETP.GE.AND P0, PT, R199, R247, PT ;  /* 0x000000f7c700720c */ /* 0x000fe40003f06270 */
[----:B------:R-:W-:Y:S02]  /*2ab60*/  I2FP.F32.S32 R18, R18 ;  /* 0x0000001200127245 */ /* 0x000fe40000201400 */
[----:B------:R-:W-:Y:S01]  /*2ab70*/  FSEL R215, R45, -INF , P0 ;  /* 0xff8000002dd77808 */ /* 0x000fe20000000000 */
[C---:B------:R-:W-:Y:S01]  /*2ab80*/  VIADD R45, R3.reuse, 0xa8 ;  /* 0x000000a8032d7836 */ /* 0x040fe20000000000 */
[----:B------:R-:W-:Y:S01]  /*2ab90*/  ISETP.GE.AND P0, PT, R184, R246, PT ;  /* 0x000000f6b800720c */ /* 0x000fe20003f06270 */
[----:B------:R-:W-:Y:S01]  /*2aba0*/  VIADD R184, R3, 0x69 ;  /* 0x0000006903b87836 */ /* 0x000fe20000000000 */
[----:B------:R-:W-:Y:S01]  /*2abb0*/  IABS R19, R19 ;  /* 0x0000001300137213 */ /* 0x000fe20000000000 */
[----:B------:R-:W-:Y:S01]  /*2abc0*/  FFMA.FTZ R113, -R242, R18, R113 ;  /* 0x00000012f2717223 */ /* 0x000fe20000010171 */
[----:B------:R-:W-:Y:S02]  /*2abd0*/  FSEL R30, R30, -INF , P0 ;  /* 0xff8000001e1e7808 */ /* 0x000fe40000000000 */
[----:B------:R-:W-:Y:S01]  /*2abe0*/  ISETP.GE.AND P0, PT, R183, R246, PT ;  /* 0x000000f6b700720c */ /* 0x000fe20003f06270 */
[----:B------:R-:W-:Y:S01]  /*2abf0*/  VIADD R183, R3, 0x70 ;  /* 0x0000007003b77836 */ /* 0x000fe20000000000 */
[----:B------:R-:W-:Y:S02]  /*2ac00*/  IADD3 R18, PT, PT, R243, -0xe0, -R0 ;  /* 0xffffff20f3127810 */ /* 0x000fe40007ffe800 */
[----:B------:R-:W-:Y:S01]  /*2ac10*/  FSEL R213, R31, -INF , P0 ;  /* 0xff8000001fd57808 */ /* 0x000fe20000000000 */
[----:B------:R-:W-:Y:S01]  /*2ac20*/  IMAD.MOV.U32 R31, RZ, RZ, R41 ;  /* 0x000000ffff1f7224 */ /* 0x000fe200078e0029 */
[----:B------:R-:W-:Y:S02]  /*2ac30*/  ISETP.GE.AND P0, PT, R197, R247, PT ;  /* 0x000000f7c500720c */ /* 0x000fe40003f06270 */
[----:B------:R-:W-:Y:S02]  /*2ac40*/  I2FP.F32.S32 R19, R19 ;  /* 0x0000001300137245 */ /* 0x000fe40000201400 */
[----:B------:R-:W-:Y:S01]  /*2ac50*/  FSEL R232, R48, -INF , P0 ;  /* 0xff80000030e87808 */ /* 0x000fe20000000000 */
[----:B------:R-:W-:Y:S01]  /*2ac60*/  IMAD.MOV.U32 R48, RZ, RZ, R29 ;  /* 0x000000ffff307224 */ /* 0x000fe200078e001d */
[----:B------:R-:W-:Y:S01]  /*2ac70*/  ISETP.GE.AND P0, PT, R192, R247, PT ;  /* 0x000000f7c000720c */ /* 0x000fe20003f06270 */
[----:B------:R-:W-:Y:S01]  /*2ac80*/  FFMA.FTZ R99, -R242, R19, R99 ;  /* 0x00000013f2637223 */ /* 0x000fe20000010163 */
[----:B------:R-:W-:Y:S02]  /*2ac90*/  IABS R18, R18 ;  /* 0x0000001200127213 */ /* 0x000fe40000000000 */
[----:B------:R-:W-:Y:S01]  /*2aca0*/  FSEL R222, R49, -INF , P0 ;  /* 0xff80000031de7808 */ /* 0x000fe20000000000 */
[----:B------:R-:W-:Y:S01]  /*2acb0*/  IMAD.MOV.U32 R49, RZ, RZ, R28 ;  /* 0x000000ffff317224 */ /* 0x000fe200078e001c */
[-C--:B------:R-:W-:Y:S01]  /*2acc0*/  ISETP.GE.AND P0, PT, R176, R246.reuse, PT ;  /* 0x000000f6b000720c */ /* 0x080fe20003f06270 */
[----:B------:R-:W-:Y:S01]  /*2acd0*/  VIADD R176, R3, 0x79 ;  /* 0x0000007903b07836 */ /* 0x000fe20000000000 */
[----:B------:R-:W-:Y:S02]  /*2ace0*/  IADD3 R19, PT, PT, R2, -0xc0, -R0 ;  /* 0xffffff4002137810 */ /* 0x000fe40007ffe800 */
[----:B------:R-:W-:Y:S02]  /*2acf0*/  FSEL R40, R34, -INF , P0 ;  /* 0xff80000022287808 */ /* 0x000fe40000000000 */
[----:B------:R-:W-:Y:S01]  /*2ad00*/  ISETP.GE.AND P0, PT, R175, R246, PT ;  /* 0x000000f6af00720c */ /* 0x000fe20003f06270 */
[----:B------:R-:W-:Y:S01]  /*2ad10*/  VIADD R175, R3, 0x80 ;  /* 0x0000008003af7836 */ /* 0x000fe20000000000 */
[----:B------:R-:W-:Y:S02]  /*2ad20*/  I2FP.F32.S32 R18, R18 ;  /* 0x0000001200127245 */ /* 0x000fe40000201400 */
[----:B------:R-:W-:Y:S02]  /*2ad30*/  FSEL R27, R35, -INF , P0 ;  /* 0xff800000231b7808 */ /* 0x000fe40000000000 */
[----:B------:R-:W-:Y:S01]  /*2ad40*/  ISETP.GE.AND P0, PT, R191, R247, PT ;  /* 0x000000f7bf00720c */ /* 0x000fe20003f06270 */
[----:B------:R-:W-:Y:S01]  /*2ad50*/  FFMA.FTZ R116, -R242, R18, R116 ;  /* 0x00000012f2747223 */ /* 0x000fe20000010174 */
[----:B------:R-:W-:Y:S02]  /*2ad60*/  IABS R19, R19 ;  /* 0x0000001300137213 */ /* 0x000fe40000000000 */
[----:B------:R-:W-:Y:S01]  /*2ad70*/  FSEL R208, R52, -INF , P0 ;  /* 0xff80000034d07808 */ /* 0x000fe20000000000 */
[----:B------:R-:W-:Y:S01]  /*2ad80*/  VIADD R52, R3, 0x98 ;  /* 0x0000009803347836 */ /* 0x000fe20000000000 */
[----:B------:R-:W-:Y:S02]  /*2ad90*/  ISETP.GE.AND P0, PT, R190, R247, PT ;  /* 0x000000f7be00720c */ /* 0x000fe40003f06270 */
[----:B------:R-:W-:Y:S02]  /*2ada0*/  IADD3 R18, PT, PT, R2, -0xc1, -R0 ;  /* 0xffffff3f02127810 */ /* 0x000fe40007ffe800 */
[----:B--2---:R-:W-:Y:S01]  /*2adb0*/  FSEL R217, R53, -INF , P0 ;  /* 0xff80000035d97808 */ /* 0x004fe20000000000 */
[----:B------:R-:W-:Y:S01]  /*2adc0*/  VIADD R53, R3, 0x91 ;  /* 0x0000009103357836 */ /* 0x000fe20000000000 */
[-C--:B------:R-:W-:Y:S02]  /*2add0*/  ISETP.GE.AND P0, PT, R17, R246.reuse, PT ;  /* 0x000000f61100720c */ /* 0x080fe40003f06270 */
[----:B------:R-:W-:Y:S02]  /*2ade0*/  I2FP.F32.S32 R19, R19 ;  /* 0x0000001300137245 */ /* 0x000fe40000201400 */
[----:B---3--:R-:W-:Y:S01]  /*2adf0*/  FSEL R216, R38, -INF , P0 ;  /* 0xff80000026d87808 */ /* 0x008fe20000000000 */
        /* <DEDUP_REMOVED lines=8> */
[----:B------:R-:W-:Y:S01]  /*2ae80*/  FSEL R28, R56, -INF , P0 ;  /* 0xff800000381c7808 */ /* 0x000fe20000000000 */
[----:B------:R-:W-:Y:S01]  /*2ae90*/  IMAD.MOV.U32 R56, RZ, RZ, R185 ;  /* 0x000000ffff387224 */ /* 0x000fe200078e00b9 */
[----:B------:R-:W-:Y:S02]  /*2aea0*/  ISETP.GE.AND P0, PT, R184, R247, PT ;  /* 0x000000f7b800720c */ /* 0x000fe40003f06270 */
[----:B------:R-:W-:Y:S02]  /*2aeb0*/  IABS R15, R15 ;  /* 0x0000000f000f7213 */ /* 0x000fe40000000000 */
[----:B------:R-:W-:Y:S02]  /*2aec0*/  FSEL R41, R57, -INF , P0 ;  /* 0xff80000039297808 */ /* 0x000fe40000000000 */
[-C--:B------:R-:W-:Y:S02]  /*2aed0*/  ISETP.GE.AND P0, PT, R14, R246.reuse, PT ;  /* 0x000000f60e00720c */ /* 0x080fe40003f06270 */
[--C-:B------:R-:W-:Y:S02]  /*2aee0*/  IADD3 R19, PT, PT, R243, -0xe9, -R0.reuse ;  /* 0xffffff17f3137810 */ /* 0x100fe40007ffe800 */
        /* <DEDUP_REMOVED lines=8> */
[----:B------:R-:W-:Y:S02]  /*2af70*/  I2FP.F32.S32 R15, R15 ;  /* 0x0000000f000f7245 */ /* 0x000fe40000201400 */
[----:B------:R-:W-:Y:S01]  /*2af80*/  FSEL R29, R60, -INF , P0 ;  /* 0xff8000003c1d7808 */ /* 0x000fe20000000000 */
[----:B------:R-:W-:Y:S01]  /*2af90*/  VIADD R60, R3, 0x89 ;  /* 0x00000089033c7836 */ /* 0x000fe20000000000 */
[----:B------:R-:W-:Y:S01]  /*2afa0*/  ISETP.GE.AND P0, PT, R182, R247, PT ;  /* 0x000000f7b600720c */ /* 0x000fe20003f06270 */
[----:B------:R-:W-:Y:S01]  /*2afb0*/  FFMA.FTZ R109, -R242, R15, R109 ;  /* 0x0000000ff26d7223 */ /* 0x000fe2000001016d */
[----:B------:R-:W-:Y:S02]  /*2afc0*/  IABS R19, R19 ;  /* 0x0000001300137213 */ /* 0x000fe40000000000 */
[----:B------:R-:W-:Y:S01]  /*2afd0*/  FSEL R35, R61, -INF , P0 ;  /* 0xff8000003d237808 */ /* 0x000fe20000000000 */
[----:B------:R-:W-:Y:S01]  /*2afe0*/  VIADD R61, R3, 0x88 ;  /* 0x00000088033d7836 */ /* 0x000fe20000000000 */
[-C--:B------:R-:W-:Y:S02]  /*2aff0*/  ISETP.GE.AND P0, PT, R205, R246.reuse, PT ;  /* 0x000000f6cd00720c */ /* 0x080fe40003f06270 */
[----:B------:R-:W-:Y:S02]  /*2b000*/  IADD3 R18, PT, PT, R2, -0xc8, -R0 ;  /* 0xffffff3802127810 */ /* 0x000fe40007ffe800 */
[----:B------:R-:W-:Y:S01]  /*2b010*/  FSEL R212, R46, -INF , P0 ;  /* 0xff8000002ed47808 */ /* 0x000fe20000000000 */
[----:B------:R-:W-:Y:S01]  /*2b020*/  IMAD.MOV.U32 R46, RZ, RZ, R44 ;  /* 0x000000ffff2e7224 */ /* 0x000fe200078e002c */
[----:B------:R-:W-:Y:S01]  /*2b030*/  ISETP.GE.AND P0, PT, R199, R246, PT ;  /* 0x000000f6c700720c */ /* 0x000fe20003f06270 */
[----:B------:R-:W-:Y:S01]  /*2b040*/  VIADD R44, R3, 0xb0 ;  /* 0x000000b0032c7836 */ /* 0x000fe20000000000 */
[----:B------:R-:W-:Y:S02]  /*2b050*/  I2FP.F32.S32 R19, R19 ;  /* 0x0000001300137245 */ /* 0x000fe40000201400 */
[----:B------:R-:W-:Y:S01]  /*2b060*/  FSEL R211, R47, -INF , P0 ;  /* 0xff8000002fd37808 */ /* 0x000fe20000000000 */
[----:B------:R-:W-:Y:S01]  /*2b070*/  VIADD R47, R3, 0xa0 ;  /* 0x000000a0032f7836 */ /* 0x000fe20000000000 */
[----:B------:R-:W-:Y:S01]  /*2b080*/  ISETP.GE.AND P0, PT, R181, R247, PT ;  /* 0x000000f7b500720c */ /* 0x000fe20003f06270 */
[----:B------:R-:W-:Y:S01]  /*2b090*/  FFMA.FTZ R121, -R242, R19, R121 ;  /* 0x00000013f2797223 */ /* 0x000fe20000010179 */
[----:B------:R-:W-:Y:S02]  /*2b0a0*/  IADD3 R15, PT, PT, R2, -0xb8, -R0 ;  /* 0xffffff48020f7810 */ /* 0x000fe40007ffe800 */
[----:B------:R-:W-:Y:S01]  /*2b0b0*/  FSEL R210, R64, -INF , P0 ;  /* 0xff80000040d27808 */ /* 0x000fe20000000000 */
[----:B------:R-:W-:Y:S01]  /*2b0c0*/  VIADD R64, R3, 0x81 ;  /* 0x0000008103407836 */ /* 0x000fe20000000000 */
[----:B------:R-:W-:Y:S02]  /*2b0d0*/  ISETP.GE.AND P0, PT, R176, R247, PT ;  /* 0x000000f7b000720c */ /* 0x000fe40003f06270 */
[----:B------:R-:W-:Y:S02]  /*2b0e0*/  IABS R18, R18 ;  /* 0x0000001200127213 */ /* 0x000fe40000000000 */
[----:B------:R-:W-:Y:S01]  /*2b0f0*/  FSEL R209, R65, -INF , P0 ;  /* 0xff80000041d17808 */ /* 0x000fe20000000000 */
[----:B------:R-:W-:Y:S01]  /*2b100*/  IMAD.MOV.U32 R65, RZ, RZ, R180 ;  /* 0x000000ffff417224 */ /* 0x000fe200078e00b4 */
[-C--:B------:R-:W-:Y:S02]  /*2b110*/  ISETP.GE.AND P0, PT, R197, R246.reuse, PT ;  /* 0x000000f6c500720c */ /* 0x080fe40003f06270 */
[----:B------:R-:W-:Y:S02]  /*2b120*/  IABS R15, R15 ;  /* 0x0000000f000f7213 */ /* 0x000fe40000000000 */
[----:B------:R-:W-:Y:S02]  /*2b130*/  FSEL R224, R50, -INF , P0 ;  /* 0xff80000032e07808 */ /* 0x000fe40000000000 */
[----:B------:R-:W-:Y:S02]  /*2b140*/  ISETP.GE.AND P0, PT, R192, R246, PT ;  /* 0x000000f6c000720c */ /* 0x000fe40003f06270 */
[----:B------:R-:W-:Y:S02]  /*2b150*/  IADD3 R19, PT, PT, R243, -0xf0, -R0 ;  /* 0xffffff10f3137810 */ /* 0x000fe40007ffe800 */
[----:B------:R-:W-:Y:S01]  /*2b160*/  FSEL R50, R51, -INF , P0 ;  /* 0xff80000033327808 */ /* 0x000fe20000000000 */
[----:B------:R-:W-:Y:S01]  /*2b170*/  VIADD R51, R3, 0x99 ;  /* 0x0000009903337836 */ /* 0x000fe20000000000 */
[-C--:B------:R-:W-:Y:S02]  /*2b180*/  ISETP.GE.AND P0, PT, R175, R247.reuse, PT ;  /* 0x000000f7af00720c */ /* 0x080fe40003f06270 */
[----:B------:R-:W-:Y:S02]  /*2b190*/  I2FP.F32.S32 R18, R18 ;  /* 0x0000001200127245 */ /* 0x000fe40000201400 */
[----:B------:R-:W-:Y:S02]  /*2b1a0*/  FSEL R68, R68, -INF , P0 ;  /* 0xff80000044447808 */ /* 0x000fe40000000000 */
[----:B------:R-:W-:Y:S01]  /*2b1b0*/  ISETP.GE.AND P0, PT, R64, R247, PT ;  /* 0x000000f74000720c */ /* 0x000fe20003f06270 */
[C---:B------:R-:W-:Y:S01]  /*2b1c0*/  FFMA.FTZ R106, -R242.reuse, R18, R106 ;  /* 0x00000012f26a7223 */ /* 0x040fe2000001016a */
[----:B------:R-:W-:Y:S02]  /*2b1d0*/  I2FP.F32.S32 R15, R15 ;  /* 0x0000000f000f7245 */ /* 0x000fe40000201400 */
[----:B------:R-:W-:Y:S02]  /*2b1e0*/  FSEL R22, R69, -INF , P0 ;  /* 0xff80000045167808 */ /* 0x000fe40000000000 */
[-C--:B------:R-:W-:Y:S01]  /*2b1f0*/  ISETP.GE.AND P0, PT, R191, R246.reuse, PT ;  /* 0x000000f6bf00720c */ /* 0x080fe20003f06270 */
[----:B------:R-:W-:Y:S01]  /*2b200*/  FFMA.FTZ R98, -R242, R15, R98 ;  /* 0x0000000ff2627223 */ /* 0x000fe20000010162 */
[----:B------:R-:W-:Y:S02]  /*2b210*/  IABS R19, R19 ;  /* 0x0000001300137213 */ /* 0x000fe40000000000 */
[----:B------:R-:W-:Y:S01]  /*2b220*/  FSEL R204, R54, -INF , P0 ;  /* 0xff80000036cc7808 */ /* 0x000fe20000000000 */
[----:B------:R-:W-:Y:S01]  /*2b230*/  VIADD R54, R3, 0x90 ;  /* 0x0000009003367836 */ /* 0x000fe20000000000 */
[-C--:B------:R-:W-:Y:S02]  /*2b240*/  ISETP.GE.AND P0, PT, R190, R246.reuse, PT ;  /* 0x000000f6be00720c */ /* 0x080fe40003f06270 */
[----:B------:R-:W-:Y:S02]  /*2b250*/  IADD3 R18, PT, PT, R243, -0xf1, -R0 ;  /* 0xffffff0ff3127810 */ /* 0x000fe40007ffe800 */
        /* <DEDUP_REMOVED lines=8> */
[----:B------:R-:W-:Y:S02]  /*2b2e0*/  FSEL R37, R73, -INF , P0 ;  /* 0xff80000049257808 */ /* 0x000fe40000000000 */
[----:B------:R-:W-:Y:S02]  /*2b2f0*/  ISETP.GE.AND P0, PT, R189, R246, PT ;  /* 0x000000f6bd00720c */ /* 0x000fe40003f06270 */
[----:B------:R-:W-:Y:S02]  /*2b300*/  IABS R18, R18 ;  /* 0x0000001200127213 */ /* 0x000fe40000000000 */
[----:B------:R-:W-:Y:S01]  /*2b310*/  FSEL R202, R58, -INF , P0 ;  /* 0xff8000003aca7808 */ /* 0x000fe20000000000 */
[----:B------:R-:W-:Y:S01]  /*2b320*/  IMAD.MOV.U32 R58, RZ, RZ, R41 ;  /* 0x000000ffff3a7224 */ /* 0x000fe200078e0029 */
[----:B------:R-:W-:Y:S01]  /*2b330*/  ISETP.GE.AND P0, PT, R184, R246, PT ;  /* 0x000000f6b800720c */ /* 0x000fe20003f06270 */
[----:B------:R-:W-:Y:S01]  /*2b340*/  VIADD R41, R3, 0xb8 ;  /* 0x000000b803297836 */ /* 0x000fe20000000000 */
[----:B------:R-:W-:Y:S02]  /*2b350*/  IABS R15, R15 ;  /* 0x0000000f000f7213 */ /* 0x000fe40000000000 */
[----:B------:R-:W-:Y:S02]  /*2b360*/  FSEL R201, R59, -INF , P0 ;  /* 0xff8000003bc97808 */ /* 0x000fe40000000000 */
        /* <DEDUP_REMOVED lines=8> */
[----:B------:R-:W-:Y:S01]  /*2b3f0*/  IMAD.MOV.U32 R77, RZ, RZ, R188 ;  /* 0x000000ffff4d7224 */ /* 0x000fe200078e00bc */
[----:B------:R-:W-:Y:S01]  /*2b400*/  ISETP.GE.AND P0, PT, R183, R246, PT ;  /* 0x000000f6b700720c */ /* 0x000fe20003f06270 */
[----:B------:R-:W-:Y:S01]  /*2b410*/  FFMA.FTZ R125, -R242, R18, R125 ;  /* 0x00000012f27d7223 */ /* 0x000fe2000001017d */
[----:B------:R-:W-:Y:S02]  /*2b420*/  I2FP.F32.S32 R15, R15 ;  /* 0x0000000f000f7245 */ /* 0x000fe40000201400 */
[----:B------:R-:W-:Y:S02]  /*2b430*/  FSEL R73, R62, -INF , P0 ;  /* 0xff8000003e497808 */ /* 0x000fe40000000000 */
[-C--:B------:R-:W-:Y:S01]  /*2b440*/  ISETP.GE.AND P0, PT, R182, R246.reuse, PT ;  /* 0x000000f6b600720c */ /* 0x080fe20003f06270 */
[----:B------:R-:W-:Y:S01]  /*2b450*/  FFMA.FTZ R117, -R242, R15, R117 ;  /* 0x0000000ff2757223 */ /* 0x000fe20000010175 */
[----:B------:R-:W-:Y:S02]  /*2b460*/  IABS R19, R19 ;  /* 0x0000001300137213 */ /* 0x000fe40000000000 */
[----:B------:R-:W-:Y:S02]  /*2b470*/  FSEL R69, R63, -INF , P0 ;  /* 0xff8000003f457808 */ /* 0x000fe40000000000 */
[-C--:B------:R-:W-:Y:S02]  /*2b480*/  ISETP.GE.AND P0, PT, R52, R247.reuse, PT ;  /* 0x000000f73400720c */ /* 0x080fe40003f06270 */
[--C-:B------:R-:W-:Y:S02]  /*2b490*/  IADD3 R18, PT, PT, R2, -0xd8, -R0.reuse ;  /* 0xffffff2802127810 */ /* 0x100fe40007ffe800 */
[----:B------:R-:W-:Y:S01]  /*2b4a0*/  FSEL R57, R80, -INF , P0 ;  /* 0xff80000050397808 */ /* 0x000fe20000000000 */
[----:B------:R-:W-:Y:S01]  /*2b4b0*/  IMAD.MOV.U32 R80, RZ, RZ, R187 ;  /* 0x000000ffff507224 */ /* 0x000fe200078e00bb */
[----:B------:R-:W-:Y:S02]  /*2b4c0*/  ISETP.GE.AND P0, PT, R51, R247, PT ;  /* 0x000000f73300720c */ /* 0x000fe40003f06270 */
[----:B------:R-:W-:Y:S02]  /*2b4d0*/  I2FP.F32.S32 R19, R19 ;  /* 0x0000001300137245 */ /* 0x000fe40000201400 */
[----:B------:R-:W-:Y:S02]  /*2b4e0*/  FSEL R81, R81, -INF , P0 ;  /* 0xff80000051517808 */ /* 0x000fe40000000000 */
[-C--:B------:R-:W-:Y:S01]  /*2b4f0*/  ISETP.GE.AND P0, PT, R181, R246.reuse, PT ;  /* 0x000000f6b500720c */ /* 0x080fe20003f06270 */
[----:B------:R-:W-:Y:S01]  /*2b500*/  FFMA.FTZ R111, -R242, R19, R111 ;  /* 0x00000013f26f7223 */ /* 0x000fe2000001016f */
[----:B------:R-:W-:Y:S02]  /*2b510*/  IADD3 R15, PT, PT, R243, -0xe8, -R0 ;  /* 0xffffff18f30f7810 */ /* 0x000fe40007ffe800 */
[----:B------:R-:W-:Y:S01]  /*2b520*/  FSEL R194, R66, -INF , P0 ;  /* 0xff80000042c27808 */ /* 0x000fe20000000000 */
[----:B------:R-:W-:Y:S01]  /*2b530*/  IMAD.MOV.U32 R66, RZ, RZ, R186 ;  /* 0x000000ffff427224 */ /* 0x000fe200078e00ba */
[----:B------:R-:W-:Y:S02]  /*2b540*/  ISETP.GE.AND P0, PT, R176, R246, PT ;  /* 0x000000f6b000720c */ /* 0x000fe40003f06270 */
[----:B------:R-:W-:Y:S02]  /*2b550*/  LOP3.LUT R251, R251, 0xbfffffff, RZ, 0xc0, !PT ;  /* 0xbffffffffbfb7812 */ /* 0x000fe400078ec0ff */
[----:B------:R-:W-:Y:S01]  /*2b560*/  FSEL R193, R67, -INF , P0 ;  /* 0xff80000043c17808 */ /* 0x000fe20000000000 */
[----:B------:R-:W-:Y:S01]  /*2b570*/  IMAD.MOV.U32 R67, RZ, RZ, R179 ;  /* 0x000000ffff437224 */ /* 0x000fe200078e00b3 */
[-C--:B------:R-:W-:Y:S02]  /*2b580*/  ISETP.GE.AND P0, PT, R47, R247.reuse, PT ;  /* 0x000000f72f00720c */ /* 0x080fe40003f06270 */
[----:B------:R-:W-:Y:S02]  /*2b590*/  IABS R18, R18 ;  /* 0x0000001200127213 */ /* 0x000fe40000000000 */
[----:B------:R-:W-:Y:S01]  /*2b5a0*/  FSEL R188, R84, -INF , P0 ;  /* 0xff80000054bc7808 */ /* 0x000fe20000000000 */
[----:B------:R-:W-:Y:S01]  /*2b5b0*/  IMAD.MOV.U32 R84, RZ, RZ, R66 ;  /* 0x000000ffff547224 */ /* 0x000fe200078e0042 */
[----:B------:R-:W-:Y:S01]  /*2b5c0*/  ISETP.GE.AND P0, PT, R40, R247, PT ;  /* 0x000000f72800720c */ /* 0x000fe20003f06270 */
[----:B------:R-:W-:Y:S01]  /*2b5d0*/  IMAD.MOV.U32 R66, RZ, RZ, R46 ;  /* 0x000000ffff427224 */ /* 0x000fe200078e002e */
[----:B------:R-:W-:Y:S02]  /*2b5e0*/  IABS R15, R15 ;  /* 0x0000000f000f7213 */ /* 0x000fe40000000000 */
[----:B------:R-:W-:Y:S02]  /*2b5f0*/  FSEL R63, R85, -INF , P0 ;  /* 0xff800000553f7808 */ /* 0x000fe40000000000 */
[-C--:B------:R-:W-:Y:S02]  /*2b600*/  ISETP.GE.AND P0, PT, R175, R246.reuse, PT ;  /* 0x000000f6af00720c */ /* 0x080fe40003f06270 */
[----:B------:R-:W-:Y:S02]  /*2b610*/  IADD3 R19, PT, PT, R2, -0xe0, -R0 ;  /* 0xffffff2002137810 */ /* 0x000fe40007ffe800 */
[----:B------:R-:W-:Y:S02]  /*2b620*/  FSEL R70, R70, -INF , P0 ;  /* 0xff80000046467808 */ /* 0x000fe40000000000 */
[----:B------:R-:W-:Y:S02]  /*2b630*/  ISETP.GE.AND P0, PT, R64, R246, PT ;  /* 0x000000f64000720c */ /* 0x000fe40003f06270 */
[----:B------:R-:W-:Y:S02]  /*2b640*/  @P2 LOP3.LUT R251, R251, 0x40000000, RZ, 0xfc, !PT ;  /* 0x40000000fbfb2812 */ /* 0x000fe400078efcff */
[----:B------:R-:W-:Y:S01]  /*2b650*/  FSEL R187, R71, -INF , P0 ;  /* 0xff80000047bb7808 */ /* 0x000fe20000000000 */
[----:B------:R-:W-:Y:S01]  /*2b660*/  IMAD.MOV.U32 R71, RZ, RZ, R49 ;  /* 0x000000ffff477224 */ /* 0x000fe200078e0031 */
        /* <DEDUP_REMOVED lines=11> */
[----:B------:R-:W-:Y:S01]  /*2b720*/  IMAD.MOV.U32 R74, RZ, RZ, R80 ;  /* 0x000000ffff4a7224 */ /* 0x000fe200078e0050 */
[-C--:B------:R-:W-:Y:S01]  /*2b730*/  ISETP.GE.AND P0, PT, R60, R246.reuse, PT ;  /* 0x000000f63c00720c */ /* 0x080fe20003f06270 */
[----:B------:R-:W-:Y:S01]  /*2b740*/  IMAD.MOV.U32 R80, RZ, RZ, R58 ;  /* 0x000000ffff507224 */ /* 0x000fe200078e003a */
[----:B------:R-:W-:Y:S01]  /*2b750*/  LOP3.LUT R251, R251, 0xffffefff, RZ, 0xc0, !PT ;  /* 0xffffeffffbfb7812 */ /* 0x000fe200078ec0ff */
[----:B------:R-:W-:Y:S01]  /*2b760*/  IMAD.MOV.U32 R58, RZ, RZ, R30 ;  /* 0x000000ffff3a7224 */ /* 0x000fe200078e001e */
[----:B------:R-:W-:Y:S01]  /*2b770*/  FSEL R185, R75, -INF , P0 ;  /* 0xff8000004bb97808 */ /* 0x000fe20000000000 */
[C---:B------:R-:W-:Y:S01]  /*2b780*/  VIADD R30, R3.reuse, 0xd1 ;  /* 0x000000d1031e7836 */ /* 0x040fe20000000000 */
[-C--:B------:R-:W-:Y:S01]  /*2b790*/  ISETP.GE.AND P0, PT, R44, R247.reuse, PT ;  /* 0x000000f72c00720c */ /* 0x080fe20003f06270 */
[----:B------:R-:W-:Y:S01]  /*2b7a0*/  IMAD.MOV.U32 R75, RZ, RZ, R77 ;  /* 0x000000ffff4b7224 */ /* 0x000fe200078e004d */
[----:B------:R-:W-:Y:S01]  /*2b7b0*/  IADD3 R18, PT, PT, R2, -0xe1, -R0 ;  /* 0xffffff1f02127810 */ /* 0x000fe20007ffe800 */
[----:B------:R-:W-:Y:S01]  /*2b7c0*/  IMAD.MOV.U32 R77, RZ, RZ, R72 ;  /* 0x000000ffff4d7224 */ /* 0x000fe200078e0048 */
[----:B------:R-:W-:Y:S01]  /*2b7d0*/  FSEL R62, R92, -INF , P0 ;  /* 0xff8000005c3e7808 */ /* 0x000fe20000000000 */
[----:B------:R-:W-:Y:S01]  /*2b7e0*/  IMAD.MOV.U32 R72, RZ, RZ, R68 ;  /* 0x000000ffff487224 */ /* 0x000fe200078e0044 */
[----:B------:R-:W-:Y:S01]  /*2b7f0*/  ISETP.GE.AND P0, PT, R42, R247, PT ;  /* 0x000000f72a00720c */ /* 0x000fe20003f06270 */
[----:B------:R-:W-:Y:S01]  /*2b800*/  IMAD.MOV.U32 R68, RZ, RZ, R38 ;  /* 0x000000ffff447224 */ /* 0x000fe200078e0026 */
[----:B------:R-:W-:Y:S01]  /*2b810*/  I2FP.F32.S32 R19, R19 ;  /* 0x0000001300137245 */ /* 0x000fe20000201400 */
[----:B------:R-:W-:Y:S01]  /*2b820*/  VIADD R38, R3, 0xc0 ;  /* 0x000000c003267836 */ /* 0x000fe20000000000 */
[----:B------:R-:W-:Y:S02]  /*2b830*/  FSEL R93, R93, -INF , P0 ;  /* 0xff8000005d5d7808 */ /* 0x000fe40000000000 */
[-C--:B------:R-:W-:Y:S01]  /*2b840*/  ISETP.GE.AND P0, PT, R54, R246.reuse, PT ;  /* 0x000000f63600720c */ /* 0x080fe20003f06270 */
[----:B------:R-:W-:Y:S01]  /*2b850*/  FFMA.FTZ R118, -R242, R19, R118 ;  /* 0x00000013f2767223 */ /* 0x000fe20000010176 */
[----:B------:R-:W-:Y:S02]  /*2b860*/  @P1 LOP3.LUT R251, R251, 0x1000, RZ, 0xfc, !PT ;  /* 0x00001000fbfb1812 */ /* 0x000fe400078efcff */
[----:B------:R-:W-:Y:S01]  /*2b870*/  FSEL R180, R78, -INF , P0 ;  /* 0xff8000004eb47808 */ /* 0x000fe20000000000 */
[----:B------:R-:W-:Y:S01]  /*2b880*/  IMAD.MOV.U32 R78, RZ, RZ, R57 ;  /* 0x000000ffff4e7224 */ /* 0x000fe200078e0039 */
[----:B------:R-:W-:Y:S01]  /*2b890*/  ISETP.GE.AND P0, PT, R53, R246, PT ;  /* 0x000000f63500720c */ /* 0x000fe20003f06270 */
[----:B------:R-:W-:Y:S01]  /*2b8a0*/  IMAD.MOV.U32 R57, RZ, RZ, R36 ;  /* 0x000000ffff397224 */ /* 0x000fe200078e0024 */
[----:B------:R-:W-:Y:S01]  /*2b8b0*/  IADD3 R15, PT, PT, R2, -0xc9, -R0 ;  /* 0xffffff37020f7810 */ /* 0x000fe20007ffe800 */
[----:B------:R-:W-:Y:S01]  /*2b8c0*/  VIADD R36, R3, 0xc1 ;  /* 0x000000c103247836 */ /* 0x000fe20000000000 */
[----:B------:R-:W-:Y:S01]  /*2b8d0*/  FSEL R179, R79, -INF , P0 ;  /* 0xff8000004fb37808 */ /* 0x000fe20000000000 */
[----:B------:R-:W-:Y:S01]  /*2b8e0*/  IMAD.MOV.U32 R79, RZ, RZ, R29 ;  /* 0x000000ffff4f7224 */ /* 0x000fe200078e001d */
[----:B------:R-:W-:Y:S01]  /*2b8f0*/  ISETP.GE.AND P0, PT, R41, R247, PT ;  /* 0x000000f72900720c */ /* 0x000fe20003f06270 */
[----:B------:R-:W-:Y:S01]  /*2b900*/  VIADD R29, R3, 0xd8 ;  /* 0x000000d8031d7836 */ /* 0x000fe20000000000 */
[----:B------:R-:W-:Y:S02]  /*2b910*/  IABS R18, R18 ;  /* 0x0000001200127213 */ /* 0x000fe40000000000 */
[----:B------:R-:W-:Y:S01]  /*2b920*/  FSEL R59, R96, -INF , P0 ;  /* 0xff800000603b7808 */ /* 0x000fe20000000000 */
[----:B------:R-:W-:Y:S01]  /*2b930*/  IMAD.MOV.U32 R96, RZ, RZ, R48 ;  /* 0x000000ffff607224 */ /* 0x000fe200078e0030 */
[----:B------:R-:W-:Y:S01]  /*2b940*/  ISETP.GE.AND P0, PT, R177, R244, PT ;  /* 0x000000f4b100720c */ /* 0x000fe20003f06270 */
[----:B------:R-:W-:Y:S01]  /*2b950*/  IMAD.MOV.U32 R48, RZ, RZ, R31 ;  /* 0x000000ffff307224 */ /* 0x000fe200078e001f */
[----:B------:R-:W-:Y:S01]  /*2b960*/  LOP3.LUT R251, R251, 0xdfffffff, RZ, 0xc0, !PT ;  /* 0xdffffffffbfb7812 */ /* 0x000fe200078ec0ff */
[----:B------:R-:W-:Y:S01]  /*2b970*/  VIADD R31, R3, 0xd0 ;  /* 0x000000d0031f7836 */ /* 0x000fe20000000000 */
[----:B------:R-:W-:Y:S02]  /*2b980*/  IABS R15, R15 ;  /* 0x0000000f000f7213 */ /* 0x000fe40000000000 */
[--C-:B------:R-:W-:Y:S02]  /*2b990*/  IADD3 R19, PT, PT, R2, -0xe9, -R0.reuse ;  /* 0xffffff1702137810 */ /* 0x100fe40007ffe800 */
[----:B------:R-:W-:Y:S02]  /*2b9a0*/  I2FP.F32.S32 R18, R18 ;  /* 0x0000001200127245 */ /* 0x000fe40000201400 */
[----:B------:R-:W-:Y:S02]  /*2b9b0*/  IABS R178, R178 ;  /* 0x000000b200b27213 */ /* 0x000fe40000000000 */
[----:B------:R-:W-:Y:S01]  /*2b9c0*/  I2FP.F32.S32 R15, R15 ;  /* 0x0000000f000f7245 */ /* 0x000fe20000201400 */
[C---:B------:R-:W-:Y:S01]  /*2b9d0*/  FFMA.FTZ R119, -R242.reuse, R18, R119 ;  /* 0x00000012f2777223 */ /* 0x040fe20000010177 */
[----:B------:R-:W-:Y:S02]  /*2b9e0*/  @P0 LOP3.LUT R251, R251, 0x20000000, RZ, 0xfc, !PT ;  /* 0x20000000fbfb0812 */ /* 0x000fe400078efcff */
[----:B------:R-:W-:Y:S01]  /*2b9f0*/  IABS R19, R19 ;  /* 0x0000001300137213 */ /* 0x000fe20000000000 */
[----:B------:R-:W-:Y:S01]  /*2ba00*/  FFMA.FTZ R107, -R242, R15, R107 ;  /* 0x0000000ff26b7223 */ /* 0x000fe2000001016b */
[----:B------:R-:W-:Y:S02]  /*2ba10*/  ISETP.GE.AND P0, PT, R39, R247, PT ;  /* 0x000000f72700720c */ /* 0x000fe40003f06270 */
[--C-:B------:R-:W-:Y:S02]  /*2ba20*/  IADD3 R18, PT, PT, R2, -0xf0, -R0.reuse ;  /* 0xffffff1002127810 */ /* 0x100fe40007ffe800 */
[----:B------:R-:W-:Y:S02]  /*2ba30*/  I2FP.F32.S32 R178, R178 ;  /* 0x000000b200b27245 */ /* 0x000fe40000201400 */
[----:B------:R-:W-:Y:S02]  /*2ba40*/  I2FP.F32.S32 R19, R19 ;  /* 0x0000001300137245 */ /* 0x000fe40000201400 */
[----:B------:R-:W-:Y:S01]  /*2ba50*/  FSEL R55, R97, -INF , P0 ;  /* 0xff80000061377808 */ /* 0x000fe20000000000 */
[C---:B------:R-:W-:Y:S01]  /*2ba60*/  VIADD R97, R3.reuse, 0x30 ;  /* 0x0000003003617836 */ /* 0x040fe20000000000 */
[----:B------:R-:W-:Y:S01]  /*2ba70*/  ISETP.GE.AND P0, PT, R52, R246, PT ;  /* 0x000000f63400720c */ /* 0x000fe20003f06270 */
[----:B------:R-:W-:Y:S01]  /*2ba80*/  FFMA.FTZ R123, -R242, R19, R123 ;  /* 0x00000013f27b7223 */ /* 0x000fe2000001017b */
[----:B------:R-:W-:Y:S01]  /*2ba90*/  IADD3 R15, PT, PT, R2, -0xd0, -R0 ;  /* 0xffffff30020f7810 */ /* 0x000fe20007ffe800 */
[----:B------:R-:W-:Y:S01]  /*2baa0*/  VIADD R19, R3, 0x11 ;  /* 0x0000001103137836 */ /* 0x000fe20000000000 */
[----:B------:R-:W-:Y:S01]  /*2bab0*/  IABS R18, R18 ;  /* 0x0000001200127213 */ /* 0x000fe20000000000 */
[----:B------:R-:W-:Y:S01]  /*2bac0*/  FFMA.FTZ R8, -R242, R178, R8 ;  /* 0x000000b2f2087223 */ /* 0x000fe20000010108 */
[----:B------:R-:W-:Y:S02]  /*2bad0*/  ISETP.GE.AND P1, PT, R177, R245, PT ;  /* 0x000000f5b100720c */ /* 0x000fe40003f26270 */
[----:B------:R-:W-:Y:S01]  /*2bae0*/  FSEL R178, R82, -INF , P0 ;  /* 0xff80000052b27808 */ /* 0x000fe20000000000 */
[----:B------:R-:W-:Y:S01]  /*2baf0*/  IMAD.MOV.U32 R82, RZ, RZ, R75 ;  /* 0x000000ffff527224 */ /* 0x000fe200078e004b */
[----:B------:R-:W-:Y:S01]  /*2bb00*/  IABS R15, R15 ;  /* 0x0000000f000f7213 */ /* 0x000fe20000000000 */
[----:B------:R-:W-:Y:S01]  /*2bb10*/  IMAD.MOV.U32 R75, RZ, RZ, R74 ;  /* 0x000000ffff4b7224 */ /* 0x000fe200078e004a */
[----:B------:R-:W-:Y:S01]  /*2bb20*/  ISETP.GE.AND P0, PT, R51, R246, PT ;  /* 0x000000f63300720c */ /* 0x000fe20003f06270 */
[----:B------:R-:W-:Y:S01]  /*2bb30*/  IMAD.MOV.U32 R74, RZ, RZ, R84 ;  /* 0x000000ffff4a7224 */ /* 0x000fe200078e0054 */
[----:B------:R-:W-:Y:S02]  /*2bb40*/  I2FP.F32.S32 R18, R18 ;  /* 0x0000001200127245 */ /* 0x000fe40000201400 */
[----:B------:R-:W-:Y:S02]  /*2bb50*/  I2FP.F32.S32 R15, R15 ;  /* 0x0000000f000f7245 */ /* 0x000fe40000201400 */
[----:B------:R-:W-:Y:S01]  /*2bb60*/  FSEL R177, R83, -INF , P0 ;  /* 0xff80000053b17808 */ /* 0x000fe20000000000 */
[----:B------:R-:W-:Y:S01]  /*2bb70*/  VIADD R83, R3, 0x31 ;  /* 0x0000003103537836 */ /* 0x000fe20000000000 */
[----:B------:R-:W-:Y:S01]  /*2bb80*/  ISETP.GE.AND P0, PT, R19, R244, PT ;  /* 0x000000f41300720c */ /* 0x000fe20003f06270 */
[C---:B------:R-:W-:Y:S01]  /*2bb90*/  FFMA.FTZ R126, -R242.reuse, R18, R126 ;  /* 0x00000012f27e7223 */ /* 0x040fe2000001017e */
[----:B------:R-:W-:Y:S01]  /*2bba0*/  LOP3.LUT R251, R251, 0xfffff7ff, RZ, 0xc0, !PT ;  /* 0xfffff7fffbfb7812 */ /* 0x000fe200078ec0ff */
[----:B------:R-:W-:Y:S01]  /*2bbb0*/  FFMA.FTZ R110, -R242, R15, R110 ;  /* 0x0000000ff26e7223 */ /* 0x000fe2000001016e */
[--C-:B------:R-:W-:Y:S02]  /*2bbc0*/  IADD3 R18, PT, PT, R243, -0xf8, -R0.reuse ;  /* 0xffffff08f3127810 */ /* 0x100fe40007ffe800 */
[----:B------:R-:W-:Y:S02]  /*2bbd0*/  IADD3 R15, PT, PT, R2, -0xd9, -R0 ;  /* 0xffffff27020f7810 */ /* 0x000fe40007ffe800 */
[----:B------:R-:W-:Y:S02]  /*2bbe0*/  @P1 LOP3.LUT R251, R251, 0x800, RZ, 0xfc, !PT ;  /* 0x00000800fbfb1812 */ /* 0x000fe400078efcff */
[----:B------:R-:W-:Y:S02]  /*2bbf0*/  IABS R18, R18 ;  /* 0x0000001200127213 */ /* 0x000fe40000000000 */
[----:B------:R-:W-:Y:S02]  /*2bc00*/  IABS R15, R15 ;  /* 0x0000000f000f7213 */ /* 0x000fe40000000000 */
[----:B------:R-:W-:Y:S02]  /*2bc10*/  LOP3.LUT R251, R251, 0xefffffff, RZ, 0xc0, !PT ;  /* 0xeffffffffbfb7812 */ /* 0x000fe400078ec0ff */
[----:B------:R-:W-:Y:S02]  /*2bc20*/  I2FP.F32.S32 R18, R18 ;  /* 0x0000001200127245 */ /* 0x000fe40000201400 */
[----:B------:R-:W-:Y:S01]  /*2bc30*/  ISETP.GE.AND P1, PT, R19, R245, PT ;  /* 0x000000f51300720c */ /* 0x000fe20003f26270 */
[----:B------:R-:W-:Y:S01]  /*2bc40*/  IMAD.MOV.U32 R19, RZ, RZ, R35 ;  /* 0x000000ffff137224 */ /* 0x000fe200078e0023 */
[----:B------:R-:W-:Y:S01]  /*2bc50*/  I2FP.F32.S32 R15, R15 ;  /* 0x0000000f000f7245 */ /* 0x000fe20000201400 */
        /* <DEDUP_REMOVED lines=8> */
[----:B------:R-:W-:Y:S01]  /*2bce0*/  FFMA.FTZ R115, -R242, R15, R115 ;  /* 0x0000000ff2737223 */ /* 0x000fe20000010173 */
[----:B------:R-:W-:Y:S02]  /*2bcf0*/  IADD3 R15, PT, PT, R2, -0xe8, -R0 ;  /* 0xffffff18020f7810 */ /* 0x000fe40007ffe800 */
[C---:B------:R-:W-:Y:S02]  /*2bd00*/  ISETP.GE.AND P0, PT, R214.reuse, R244, PT ;  /* 0x000000f4d600720c */ /* 0x040fe40003f06270 */
[----:B------:R-:W-:Y:S02]  /*2bd10*/  IABS R15, R15 ;  /* 0x0000000f000f7213 */ /* 0x000fe40000000000 */
[----:B------:R-:W-:Y:S02]  /*2bd20*/  @P1 LOP3.LUT R251, R251, 0x400, RZ, 0xfc, !PT ;  /* 0x00000400fbfb1812 */ /* 0x000fe400078efcff */
[----:B------:R-:W-:Y:S02]  /*2bd30*/  I2FP.F32.S32 R15, R15 ;  /* 0x0000000f000f7245 */ /* 0x000fe40000201400 */
[----:B------:R-:W-:Y:S02]  /*2bd40*/  LOP3.LUT R251, R251, 0xf7ffffff, RZ, 0xc0, !PT ;  /* 0xf7fffffffbfb7812 */ /* 0x000fe400078ec0ff */
[-C--:B------:R-:W-:Y:S01]  /*2bd50*/  ISETP.GE.AND P1, PT, R214, R245.reuse, PT ;  /* 0x000000f5d600720c */ /* 0x080fe20003f26270 */
[----:B------:R-:W-:Y:S01]  /*2bd60*/  VIADD R214, R3, 0x38 ;  /* 0x0000003803d67836 */ /* 0x000fe20000000000 */
[----:B------:R-:W-:Y:S01]  /*2bd70*/  ISETP.GE.AND P6, PT, R17, R245, PT ;  /* 0x000000f51100720c */ /* 0x000fe20003fc6270 */
[----:B------:R-:W-:Y:S01]  /*2bd80*/  FFMA.FTZ R122, -R242, R15, R122 ;  /* 0x0000000ff27a7223 */ /* 0x000fe2000001017a */
[----:B------:R-:W-:Y:S02]  /*2bd90*/  @P0 LOP3.LUT R251, R251, 0x8000000, RZ, 0xfc, !PT ;  /* 0x08000000fbfb0812 */ /* 0x000fe400078efcff */
[--C-:B------:R-:W-:Y:S02]  /*2bda0*/  IADD3 R15, PT, PT, R2, -0xf1, -R0.reuse ;  /* 0xffffff0f020f7810 */ /* 0x100fe40007ffe800 */
        /* <DEDUP_REMOVED lines=11> */
[----:B------:R-:W-:Y:S02]  /*2be60*/  LOP3.LUT R251, R251, 0xfffffdff, RZ, 0xc0, !PT ;  /* 0xfffffdfffbfb7812 */ /* 0x000fe400078ec0ff */
[----:B------:R-:W-:Y:S02]  /*2be70*/  IABS R15, R15 ;  /* 0x0000000f000f7213 */ /* 0x000fe40000000000 */
[----:B------:R-:W-:Y:S02]  /*2be80*/  @P1 LOP3.LUT R251, R251, 0x200, RZ, 0xfc, !PT ;  /* 0x00000200fbfb1812 */ /* 0x000fe400078efcff */
[----:B------:R-:W-:Y:S02]  /*2be90*/  I2FP.F32.S32 R15, R15 ;  /* 0x0000000f000f7245 */ /* 0x000fe40000201400 */
[----:B------:R-:W-:Y:S02]  /*2bea0*/  LOP3.LUT R251, R251, 0xfbffffff, RZ, 0xc0, !PT ;  /* 0xfbfffffffbfb7812 */ /* 0x000fe400078ec0ff */
[----:B------:R-:W-:Y:S01]  /*2beb0*/  ISETP.GE.AND P1, PT, R207, R245, PT ;  /* 0x000000f5cf00720c */ /* 0x000fe20003f26270 */
[----:B------:R-:W-:Y:S01]  /*2bec0*/  FFMA.FTZ R130, -R242, R15, R130 ;  /* 0x0000000ff2827223 */ /* 0x000fe20000010182 */
[----:B------:R-:W-:Y:S01]  /*2bed0*/  IADD3 R15, PT, PT, R243, -0xf9, -R0 ;  /* 0xffffff07f30f7810 */ /* 0x000fe20007ffe800 */
[----:B------:R-:W-:Y:S01]  /*2bee0*/  IMAD.MOV.U32 R207, RZ, RZ, R78 ;  /* 0x000000ffffcf7224 */ /* 0x000fe200078e004e */
[----:B------:R-:W-:Y:S02]  /*2bef0*/  @P0 LOP3.LUT R251, R251, 0x4000000, RZ, 0xfc, !PT ;  /* 0x04000000fbfb0812 */ /* 0x000fe400078efcff */
        /* <DEDUP_REMOVED lines=26> */
[-C--:B------:R-:W-:Y:S02]  /*2c0a0*/  ISETP.GE.AND P1, PT, R198, R245.reuse, PT ;  /* 0x000000f5c600720c */ /* 0x080fe40003f26270 */
[----:B------:R-:W-:Y:S02]  /*2c0b0*/  ISETP.GE.AND P3, PT, R105, R245, PT ;  /* 0x000000f56900720c */ /* 0x000fe40003f66270 */
[----:B------:R-:W-:Y:S02]  /*2c0c0*/  @P2 LOP3.LUT R252, R252, 0x4, RZ, 0xfc, !PT ;  /* 0x00000004fcfc2812 */ /* 0x000fe400078efcff */
[-C--:B------:R-:W-:Y:S02]  /*2c0d0*/  ISETP.GE.AND P4, PT, R12, R247.reuse, PT ;  /* 0x000000f70c00720c */ /* 0x080fe40003f86270 */
[----:B------:R-:W-:Y:S02]  /*2c0e0*/  LOP3.LUT R252, R252, 0xfffffff7, RZ, 0xc0, !PT ;  /* 0xfffffff7fcfc7812 */ /* 0x000fe400078ec0ff */
[----:B------:R-:W-:Y:S02]  /*2c0f0*/  FSEL R25, R25, -INF , P4 ;  /* 0xff80000019197808 */ /* 0x000fe40002000000 */
[----:B------:R-:W-:Y:S02]  /*2c100*/  @P0 LOP3.LUT R251, R251, 0x1000000, RZ, 0xfc, !PT ;  /* 0x01000000fbfb0812 */ /* 0x000fe400078efcff */
[----:B------:R-:W-:Y:S02]  /*2c110*/  ISETP.GE.AND P0, PT, R31, R247, PT ;  /* 0x000000f71f00720c */ /* 0x000fe40003f06270 */
[----:B------:R-:W-:Y:S02]  /*2c120*/  LOP3.LUT R251, R251, 0xffffffbf, RZ, 0xc0, !PT ;  /* 0xffffffbffbfb7812 */ /* 0x000fe400078ec0ff */
[----:B------:R-:W-:Y:S01]  /*2c130*/  FSEL R92, R108, -INF , P0 ;  /* 0xff8000006c5c7808 */ /* 0x000fe20000000000 */
[----:B------:R-:W-:Y:S01]  /*2c140*/  IMAD.MOV.U32 R108, RZ, RZ, R207 ;  /* 0x000000ffff6c7224 */ /* 0x000fe200078e00cf */
[----:B------:R-:W-:Y:S01]  /*2c150*/  ISETP.GE.AND P0, PT, R13, R244, PT ;  /* 0x000000f40d00720c */ /* 0x000fe20003f06270 */
[----:B------:R-:W-:Y:S01]  /*2c160*/  IMAD.MOV.U32 R207, RZ, RZ, R77 ;  /* 0x000000ffffcf7224 */ /* 0x000fe200078e004d */
[----:B------:R-:W-:Y:S02]  /*2c170*/  @P1 LOP3.LUT R251, R251, 0x40, RZ, 0xfc, !PT ;  /* 0x00000040fbfb1812 */ /* 0x000fe400078efcff */
[-C--:B------:R-:W-:Y:S02]  /*2c180*/  ISETP.GE.AND P1, PT, R13, R245.reuse, PT ;  /* 0x000000f50d00720c */ /* 0x080fe40003f26270 */
[----:B------:R-:W-:Y:S02]  /*2c190*/  LOP3.LUT R251, R251, 0xff7fffff, RZ, 0xc0, !PT ;  /* 0xff7ffffffbfb7812 */ /* 0x000fe400078ec0ff */
[----:B------:R-:W-:Y:S02]  /*2c1a0*/  @P3 LOP3.LUT R252, R252, 0x8, RZ, 0xfc, !PT ;  /* 0x00000008fcfc3812 */ /* 0x000fe400078efcff */
[----:B------:R-:W-:Y:S02]  /*2c1b0*/  ISETP.GE.AND P4, PT, R14, R245, PT ;  /* 0x000000f50e00720c */ /* 0x000fe40003f86270 */
[----:B------:R-:W-:Y:S02]  /*2c1c0*/  LOP3.LUT R252, R252, 0xffffffef, RZ, 0xc0, !PT ;  /* 0xffffffeffcfc7812 */ /* 0x000fe400078ec0ff */
        /* <DEDUP_REMOVED lines=11> */
[----:B------:R-:W-:Y:S02]  /*2c280*/  ISETP.GE.AND P1, PT, R12, R245, PT ;  /* 0x000000f50c00720c */ /* 0x000fe40003f26270 */
[----:B------:R-:W-:Y:S02]  /*2c290*/  @P6 LOP3.LUT R252, R252, 0x10, RZ, 0xfc, !PT ;  /* 0x00000010fcfc6812 */ /* 0x000fe400078efcff */
[-C--:B------:R-:W-:Y:S02]  /*2c2a0*/  ISETP.GE.AND P6, PT, R10, R244.reuse, PT ;  /* 0x000000f40a00720c */ /* 0x080fe40003fc6270 */
[----:B------:R-:W-:Y:S02]  /*2c2b0*/  LOP3.LUT R252, R252, 0xffffffdf, RZ, 0xc0, !PT ;  /* 0xffffffdffcfc7812 */ /* 0x000fe400078ec0ff */
[----:B------:R-:W-:Y:S02]  /*2c2c0*/  IADD3 R0, PT, PT, R2, -0xf9, -R0 ;  /* 0xffffff0702007810 */ /* 0x000fe40007ffe800 */
[----:B------:R-:W-:Y:S02]  /*2c2d0*/  @P5 LOP3.LUT R252, R252, 0x20, RZ, 0xfc, !PT ;  /* 0x00000020fcfc5812 */ /* 0x000fe400078efcff */
[----:B------:R-:W-:Y:S02]  /*2c2e0*/  @P0 LOP3.LUT R251, R251, 0x400000, RZ, 0xfc, !PT ;  /* 0x00400000fbfb0812 */ /* 0x000fe400078efcff */
[----:B------:R-:W-:Y:S02]  /*2c2f0*/  ISETP.GE.AND P0, PT, R29, R247, PT ;  /* 0x000000f71d00720c */ /* 0x000fe40003f06270 */
[----:B------:R-:W-:Y:S02]  /*2c300*/  LOP3.LUT R251, R251, 0xffffffef, RZ, 0xc0, !PT ;  /* 0xffffffeffbfb7812 */ /* 0x000fe400078ec0ff */
[----:B------:R-:W-:Y:S01]  /*2c310*/  FSEL R85, R112, -INF , P0 ;  /* 0xff80000070557808 */ /* 0x000fe20000000000 */
[----:B------:R-:W-:Y:S01]  /*2c320*/  IMAD.MOV.U32 R112, RZ, RZ, R207 ;  /* 0x000000ffff707224 */ /* 0x000fe200078e00cf */
[-C--:B------:R-:W-:Y:S02]  /*2c330*/  ISETP.GE.AND P0, PT, R97, R244.reuse, PT ;  /* 0x000000f46100720c */ /* 0x080fe40003f06270 */
[----:B------:R-:W-:Y:S02]  /*2c340*/  @P1 LOP3.LUT R251, R251, 0x10, RZ, 0xfc, !PT ;  /* 0x00000010fbfb1812 */ /* 0x000fe400078efcff */
[----:B------:R-:W-:Y:S01]  /*2c350*/  ISETP.GE.AND P1, PT, R97, R245, PT ;  /* 0x000000f56100720c */ /* 0x000fe20003f26270 */
[----:B------:R-:W-:Y:S01]  /*2c360*/  IMAD.MOV.U32 R97, RZ, RZ, R69 ;  /* 0x000000ffff617224 */ /* 0x000fe200078e0045 */
[----:B------:R-:W-:Y:S01]  /*2c370*/  LOP3.LUT R251, R251, 0xffdfffff, RZ, 0xc0, !PT ;  /* 0xffdffffffbfb7812 */ /* 0x000fe200078ec0ff */
[----:B------:R-:W-:Y:S01]  /*2c380*/  IMAD.MOV.U32 R69, RZ, RZ, R28 ;  /* 0x000000ffff457224 */ /* 0x000fe200078e001c */
[----:B------:R-:W-:Y:S01]  /*2c390*/  ISETP.GE.AND P5, PT, R14, R244, PT ;  /* 0x000000f40e00720c */ /* 0x000fe20003fa6270 */
[C---:B------:R-:W-:Y:S01]  /*2c3a0*/  VIADD R28, R3.reuse, 0xd9 ;  /* 0x000000d9031c7836 */ /* 0x040fe20000000000 */
[----:B------:R-:W-:Y:S01]  /*2c3b0*/  LOP3.LUT R252, R252, 0xffffffbf, RZ, 0xc0, !PT ;  /* 0xffffffbffcfc7812 */ /* 0x000fe200078ec0ff */
[----:B------:R-:W-:Y:S01]  /*2c3c0*/  VIADD R14, R3, 0xf8 ;  /* 0x000000f8030e7836 */ /* 0x000fe20000000000 */
[----:B------:R-:W-:Y:S01]  /*2c3d0*/  IABS R0, R0 ;  /* 0x0000000000007213 */ /* 0x000fe20000000000 */
        /* <DEDUP_REMOVED lines=11> */
[----:B------:R-:W-:Y:S02]  /*2c490*/  @P1 LOP3.LUT R251, R251, 0x8, RZ, 0xfc, !PT ;  /* 0x00000008fbfb1812 */ /* 0x000fe400078efcff */
[----:B------:R-:W-:Y:S02]  /*2c4a0*/  FSEL R98, R98, -INF , P0 ;  /* 0xff80000062627808 */ /* 0x000fe40000000000 */
[----:B------:R-:W-:Y:S02]  /*2c4b0*/  ISETP.GE.AND P0, PT, R39, R246, PT ;  /* 0x000000f62700720c */ /* 0x000fe40003f06270 */
[----:B------:R-:W-:Y:S02]  /*2c4c0*/  ISETP.GE.AND P1, PT, R83, R245, PT ;  /* 0x000000f55300720c */ /* 0x000fe40003f26270 */
[----:B------:R-:W-:Y:S02]  /*2c4d0*/  FSEL R99, R99, -INF , P0 ;  /* 0xff80000063637808 */ /* 0x000fe40000000000 */
[----:B------:R-:W-:Y:S01]  /*2c4e0*/  ISETP.GE.AND P0, PT, R83, R244, PT ;  /* 0x000000f45300720c */ /* 0x000fe20003f06270 */
[----:B------:R-:W-:Y:S01]  /*2c4f0*/  IMAD.MOV.U32 R83, RZ, RZ, R82 ;  /* 0x000000ffff537224 */ /* 0x000fe200078e0052 */
[----:B------:R-:W-:Y:S01]  /*2c500*/  LOP3.LUT R251, R251, 0xffefffff, RZ, 0xc0, !PT ;  /* 0xffeffffffbfb7812 */ /* 0x000fe200078ec0ff */
[----:B------:R-:W-:Y:S01]  /*2c510*/  IMAD.MOV.U32 R82, RZ, RZ, R27 ;  /* 0x000000ffff527224 */ /* 0x000fe200078e001b */
[----:B------:R-:W-:Y:S01]  /*2c520*/  @P5 LOP3.LUT R252, R252, 0x40, RZ, 0xfc, !PT ;  /* 0x00000040fcfc5812 */ /* 0x000fe200078efcff */
[----:B------:R-:W-:Y:S01]  /*2c530*/  VIADD R27, R3, 0xe0 ;  /* 0x000000e0031b7836 */ /* 0x000fe20000000000 */
[----:B------:R-:W-:Y:S02]  /*2c540*/  I2FP.F32.S32 R0, R0 ;  /* 0x0000000000007245 */ /* 0x000fe40000201400 */
[----:B------:R-:W-:Y:S03]  /*2c550*/  LOP3.LUT R252, R252, 0xffffff7f, RZ, 0xc0, !PT ;  /* 0xffffff7ffcfc7812 */ /* 0x000fe600078ec0ff */
[----:B------:R-:W-:Y:S01]  /*2c560*/  FFMA.FTZ R131, -R242, R0, R131 ;  /* 0x00000000f2837223 */ /* 0x000fe20000010183 */
[----:B------:R-:W-:Y:S02]  /*2c570*/  @P4 LOP3.LUT R252, R252, 0x80, RZ, 0xfc, !PT ;  /* 0x00000080fcfc4812 */ /* 0x000fe400078efcff */
        /* <DEDUP_REMOVED lines=10> */
[----:B------:R-:W-:Y:S01]  /*2c620*/  VIADD R26, R3, 0xe1 ;  /* 0x000000e1031a7836 */ /* 0x000fe20000000000 */
[----:B------:R-:W-:Y:S01]  /*2c630*/  LOP3.LUT R251, R251, 0xfff7ffff, RZ, 0xc0, !PT ;  /* 0xfff7fffffbfb7812 */ /* 0x000fe200078ec0ff */
[----:B------:R-:W-:Y:S01]  /*2c640*/  IMAD.MOV.U32 R198, RZ, RZ, R214 ;  /* 0x000000ffffc67224 */ /* 0x000fe200078e00d6 */
[----:B------:R-:W-:Y:S01]  /*2c650*/  LOP3.LUT R252, R252, 0xfffffeff, RZ, 0xc0, !PT ;  /* 0xfffffefffcfc7812 */ /* 0x000fe200078ec0ff */
[----:B------:R-:W-:Y:S02]  /*2c660*/  IMAD.MOV.U32 R214, RZ, RZ, R83 ;  /* 0x000000ffffd67224 */ /* 0x000fe400078e0053 */
[----:B------:R-:W-:Y:S01]  /*2c670*/  IMAD.MOV.U32 R83, RZ, RZ, R76 ;  /* 0x000000ffff537224 */ /* 0x000fe200078e004c */
[----:B------:R-:W-:Y:S01]  /*2c680*/  @P6 LOP3.LUT R252, R252, 0x100, RZ, 0xfc, !PT ;  /* 0x00000100fcfc6812 */ /* 0x000fe200078efcff */
[----:B------:R-:W-:Y:S01]  /*2c690*/  VIADD R19, R3, 0xf0 ;  /* 0x000000f003137836 */ /* 0x000fe20000000000 */
[----:B------:R-:W-:Y:S01]  /*2c6a0*/  @P0 LOP3.LUT R251, R251, 0x80000, RZ, 0xfc, !PT ;  /* 0x00080000fbfb0812 */ /* 0x000fe200078efcff */
[----:B------:R-:W-:Y:S01]  /*2c6b0*/  IMAD.MOV.U32 R207, RZ, RZ, R83 ;  /* 0x000000ffffcf7224 */ /* 0x000fe200078e0053 */
[-C--:B------:R-:W-:Y:S02]  /*2c6c0*/  ISETP.GE.AND P0, PT, R26, R247.reuse, PT ;  /* 0x000000f71a00720c */ /* 0x080fe40003f06270 */
[----:B------:R-:W-:Y:S02]  /*2c6d0*/  LOP3.LUT R251, R251, 0xfffbffff, RZ, 0xc0, !PT ;  /* 0xfffbfffffbfb7812 */ /* 0x000fe400078ec0ff */
[----:B------:R-:W-:Y:S02]  /*2c6e0*/  FSEL R78, R117, -INF , P0 ;  /* 0xff800000754e7808 */ /* 0x000fe40000000000 */
[-C--:B------:R-:W-:Y:S02]  /*2c6f0*/  ISETP.GE.AND P0, PT, R38, R246.reuse, PT ;  /* 0x000000f62600720c */ /* 0x080fe40003f06270 */
[----:B------:R-:W-:Y:S02]  /*2c700*/  LOP3.LUT R252, R252, 0xfffffdff, RZ, 0xc0, !PT ;  /* 0xfffffdfffcfc7812 */ /* 0x000fe400078ec0ff */
[----:B------:R-:W-:Y:S02]  /*2c710*/  FSEL R102, R102, -INF , P0 ;  /* 0xff80000066667808 */ /* 0x000fe40000000000 */
[----:B------:R-:W-:Y:S02]  /*2c720*/  ISETP.GE.AND P0, PT, R36, R246, PT ;  /* 0x000000f62400720c */ /* 0x000fe40003f06270 */
[----:B------:R-:W-:Y:S02]  /*2c730*/  @P1 LOP3.LUT R252, R252, 0x200, RZ, 0xfc, !PT ;  /* 0x00000200fcfc1812 */ /* 0x000fe400078efcff */
[----:B------:R-:W-:Y:S01]  /*2c740*/  FSEL R100, R103, -INF , P0 ;  /* 0xff80000067647808 */ /* 0x000fe20000000000 */
[----:B------:R-:W-:Y:S01]  /*2c750*/  IMAD.MOV.U32 R103, RZ, RZ, R206 ;  /* 0x000000ffff677224 */ /* 0x000fe200078e00ce */
[-C--:B------:R-:W-:Y:S01]  /*2c760*/  ISETP.GE.AND P0, PT, R105, R244.reuse, PT ;  /* 0x000000f46900720c */ /* 0x080fe20003f06270 */
[----:B------:R-:W-:Y:S01]  /*2c770*/  IMAD.MOV.U32 R105, RZ, RZ, R18 ;  /* 0x000000ffff697224 */ /* 0x000fe200078e0012 */
[----:B------:R-:W-:Y:S01]  /*2c780*/  LOP3.LUT R252, R252, 0xffdfffff, RZ, 0xc0, !PT ;  /* 0xffdffffffcfc7812 */ /* 0x000fe200078ec0ff */
[----:B------:R-:W-:Y:S02]  /*2c790*/  IMAD.MOV.U32 R18, RZ, RZ, R23 ;  /* 0x000000ffff127224 */ /* 0x000fe400078e0017 */
[C---:B------:R-:W-:Y:S02]  /*2c7a0*/  VIADD R23, R3.reuse, 0xe8 ;  /* 0x000000e803177836 */ /* 0x040fe40000000000 */
[----:B------:R-:W-:Y:S02]  /*2c7b0*/  IMAD.MOV.U32 R206, RZ, RZ, R80 ;  /* 0x000000ffffce7224 */ /* 0x000fe400078e0050 */
[----:B------:R-:W-:Y:S02]  /*2c7c0*/  IMAD.MOV.U32 R80, RZ, RZ, R22 ;  /* 0x000000ffff507224 */ /* 0x000fe400078e0016 */
[----:B------:R-:W-:Y:S02]  /*2c7d0*/  VIADD R22, R3, 0xe9 ;  /* 0x000000e903167836 */ /* 0x000fe40000000000 */
[----:B------:R-:W-:Y:S01]  /*2c7e0*/  @P0 LOP3.LUT R251, R251, 0x40000, RZ, 0xfc, !PT ;  /* 0x00040000fbfb0812 */ /* 0x000fe200078efcff */
[----:B------:R-:W-:Y:S01]  /*2c7f0*/  IMAD.MOV.U32 R13, RZ, RZ, R105 ;  /* 0x000000ffff0d7224 */ /* 0x000fe200078e0069 */
[-C--:B------:R-:W-:Y:S01]  /*2c800*/  ISETP.GE.AND P0, PT, R23, R247.reuse, PT ;  /* 0x000000f71700720c */ /* 0x080fe20003f06270 */
[----:B------:R-:W-:Y:S01]  /*2c810*/  IMAD.MOV.U32 R105, RZ, RZ, R96 ;  /* 0x000000ffff697224 */ /* 0x000fe200078e0060 */
[----:B------:R-:W-:Y:S01]  /*2c820*/  LOP3.LUT R251, R251, 0xfffdffff, RZ, 0xc0, !PT ;  /* 0xfffdfffffbfb7812 */ /* 0x000fe200078ec0ff */
[----:B------:R-:W-:Y:S01]  /*2c830*/  IMAD.MOV.U32 R12, RZ, RZ, R206 ;  /* 0x000000ffff0c7224 */ /* 0x000fe200078e00ce */
[----:B------:R-:W-:Y:S01]  /*2c840*/  FSEL R77, R120, -INF , P0 ;  /* 0xff800000784d7808 */ /* 0x000fe20000000000 */
[----:B------:R-:W-:Y:S01]  /*2c850*/  IMAD.MOV.U32 R206, RZ, RZ, R71 ;  /* 0x000000ffffce7224 */ /* 0x000fe200078e0047 */
[----:B------:R-:W-:Y:S01]  /*2c860*/  ISETP.GE.AND P0, PT, R17, R244, PT ;  /* 0x000000f41100720c */ /* 0x000fe20003f06270 */
[----:B------:R-:W-:Y:S02]  /*2c870*/  IMAD.MOV.U32 R120, RZ, RZ, R198 ;  /* 0x000000ffff787224 */ /* 0x000fe400078e00c6 */
[----:B------:R-:W-:Y:S02]  /*2c880*/  IMAD.MOV.U32 R198, RZ, RZ, R73 ;  /* 0x000000ffffc67224 */ /* 0x000fe400078e0049 */
[----:B------:R-:W-:Y:S02]  /*2c890*/  IMAD.MOV.U32 R73, RZ, RZ, R69 ;  /* 0x000000ffff497224 */ /* 0x000fe400078e0045 */
[----:B------:R-:W-:Y:S02]  /*2c8a0*/  IMAD.MOV.U32 R17, RZ, RZ, R112 ;  /* 0x000000ffff117224 */ /* 0x000fe400078e0070 */
[----:B------:R-:W-:Y:S02]  /*2c8b0*/  IMAD.MOV.U32 R112, RZ, RZ, R214 ;  /* 0x000000ffff707224 */ /* 0x000fe400078e00d6 */
[----:B------:R-:W-:Y:S02]  /*2c8c0*/  IMAD.MOV.U32 R214, RZ, RZ, R75 ;  /* 0x000000ffffd67224 */ /* 0x000fe400078e004b */
[----:B------:R-:W-:Y:S01]  /*2c8d0*/  @P0 LOP3.LUT R251, R251, 0x20000, RZ, 0xfc, !PT ;  /* 0x00020000fbfb0812 */ /* 0x000fe200078efcff */
[----:B------:R-:W-:Y:S01]  /*2c8e0*/  IMAD.MOV.U32 R75, RZ, RZ, R74 ;  /* 0x000000ffff4b7224 */ /* 0x000fe200078e004a */
[-C--:B------:R-:W-:Y:S01]  /*2c8f0*/  ISETP.GE.AND P0, PT, R22, R247.reuse, PT ;  /* 0x000000f71600720c */ /* 0x080fe20003f06270 */
[----:B------:R-:W-:Y:S01]  /*2c900*/  IMAD.MOV.U32 R74, RZ, RZ, R67 ;  /* 0x000000ffff4a7224 */ /* 0x000fe200078e0043 */
[----:B------:R-:W-:Y:S01]  /*2c910*/  LOP3.LUT P2, RZ, R251, 0x80000000, RZ, 0xc0, !PT ;  /* 0x80000000fbff7812 */ /* 0x000fe2000784c0ff */
[----:B------:R-:W-:Y:S01]  /*2c920*/  IMAD.MOV.U32 R117, RZ, RZ, R12 ;  /* 0x000000ffff757224 */ /* 0x000fe200078e000c */
[----:B------:R-:W-:Y:S01]  /*2c930*/  FSEL R76, R121, -INF , P0 ;  /* 0xff800000794c7808 */ /* 0x000fe20000000000 */
        /* <DEDUP_REMOVED lines=12> */
[----:B------:R-:W-:Y:S02]  /*2ca00*/  ISETP.GE.AND P0, PT, R11, R244, PT ;  /* 0x000000f40b00720c */ /* 0x000fe40003f06270 */
[----:B------:R-:W-:Y:S01]  /*2ca10*/  FSEL R11, R174, -INF , !P2 ;  /* 0xff800000ae0b7808 */ /* 0x000fe20005000000 */
[----:B------:R-:W-:Y:S10]  /*2ca20*/  IMAD.MOV.U32 R174, RZ, RZ, R56 ;  /* 0x000000ffffae7224 */ /* 0x000ff400078e0038 */
[----:B------:R-:W-:Y:S02]  /*2ca30*/  @P0 LOP3.LUT R251, R251, 0x10000, RZ, 0xfc, !PT ;  /* 0x00010000fbfb0812 */ /* 0x000fe400078efcff */
[-C--:B------:R-:W-:Y:S02]  /*2ca40*/  ISETP.GE.AND P0, PT, R19, R247.reuse, PT ;  /* 0x000000f71300720c */ /* 0x080fe40003f06270 */
[C---:B------:R-:W-:Y:S02]  /*2ca50*/  LOP3.LUT P2, RZ, R251.reuse, 0x2000000, RZ, 0xc0, !PT ;  /* 0x02000000fbff7812 */ /* 0x040fe4000784c0ff */
[----:B------:R-:W-:Y:S02]  /*2ca60*/  LOP3.LUT P1, RZ, R251, 0x20000, RZ, 0xc0, !PT ;  /* 0x00020000fbff7812 */ /* 0x000fe4000782c0ff */
[----:B------:R-:W-:Y:S01]  /*2ca70*/  FSEL R71, R124, -INF , P0 ;  /* 0xff8000007c477808 */ /* 0x000fe20000000000 */
[----:B------:R-:W-:Y:S01]  /*2ca80*/  IMAD.MOV.U32 R124, RZ, RZ, R37 ;  /* 0x000000ffff7c7224 */ /* 0x000fe200078e0025 */
[-C--:B------:R-:W-:Y:S02]  /*2ca90*/  ISETP.GE.AND P0, PT, R15, R247.reuse, PT ;  /* 0x000000f70f00720c */ /* 0x080fe40003f06270 */
[----:B------:R-:W-:Y:S02]  /*2caa0*/  LOP3.LUT P3, RZ, R251, 0x40000000, RZ, 0xc0, !PT ;  /* 0x40000000fbff7812 */ /* 0x000fe4000786c0ff */
[----:B------:R-:W-:Y:S01]  /*2cab0*/  FSEL R69, R125, -INF , P0 ;  /* 0xff8000007d457808 */ /* 0x000fe20000000000 */
[----:B------:R-:W-:Y:S01]  /*2cac0*/  IMAD.MOV.U32 R125, RZ, RZ, R207 ;  /* 0x000000ffff7d7224 */ /* 0x000fe200078e00cf */
[-C--:B------:R-:W-:Y:S01]  /*2cad0*/  ISETP.GE.AND P0, PT, R31, R246.reuse, PT ;  /* 0x000000f61f00720c */ /* 0x080fe20003f06270 */
[----:B------:R-:W-:Y:S01]  /*2cae0*/  IMAD.MOV.U32 R207, RZ, RZ, R58 ;  /* 0x000000ffffcf7224 */ /* 0x000fe200078e003a */
[----:B------:R-:W-:Y:S02]  /*2caf0*/  @P2 LOP3.LUT R252, R252, 0x200000, RZ, 0xfc, !PT ;  /* 0x00200000fcfc2812 */ /* 0x000fe400078efcff */
[----:B------:R-:W-:Y:S02]  /*2cb00*/  LOP3.LUT P2, RZ, R251, 0x4000000, RZ, 0xc0, !PT ;  /* 0x04000000fbff7812 */ /* 0x000fe4000784c0ff */
[----:B------:R-:W-:Y:S02]  /*2cb10*/  LOP3.LUT R252, R252, 0xffbfffff, RZ, 0xc0, !PT ;  /* 0xffbffffffcfc7812 */ /* 0x000fe400078ec0ff */
[----:B------:R-:W-:Y:S01]  /*2cb20*/  FSEL R83, R110, -INF , P0 ;  /* 0xff8000006e537808 */ /* 0x000fe20000000000 */
[----:B------:R-:W-:Y:S01]  /*2cb30*/  IMAD.MOV.U32 R110, RZ, RZ, R206 ;  /* 0x000000ffff6e7224 */ /* 0x000fe200078e00ce */
[-C--:B------:R-:W-:Y:S01]  /*2cb40*/  ISETP.GE.AND P0, PT, R30, R246.reuse, PT ;  /* 0x000000f61e00720c */ /* 0x080fe20003f06270 */
[----:B------:R-:W-:Y:S01]  /*2cb50*/  IMAD.MOV.U32 R206, RZ, RZ, R73 ;  /* 0x000000ffffce7224 */ /* 0x000fe200078e0049 */
[----:B------:R-:W-:Y:S02]  /*2cb60*/  FSEL R10, R172, -INF , !P3 ;  /* 0xff800000ac0a7808 */ /* 0x000fe40005800000 */
[----:B------:R-:W-:Y:S01]  /*2cb70*/  FSEL R82, R111, -INF , P0 ;  /* 0xff8000006f527808 */ /* 0x000fe20000000000 */
[----:B------:R-:W-:Y:S01]  /*2cb80*/  IMAD.MOV.U32 R111, RZ, RZ, R116 ;  /* 0x000000ffff6f7224 */ /* 0x000fe200078e0074 */
[-C--:B------:R-:W-:Y:S01]  /*2cb90*/  ISETP.GE.AND P0, PT, R14, R247.reuse, PT ;  /* 0x000000f70e00720c */ /* 0x080fe20003f06270 */
[----:B------:R-:W-:Y:S01]  /*2cba0*/  IMAD.MOV.U32 R116, RZ, RZ, R13 ;  /* 0x000000ffff747224 */ /* 0x000fe200078e000d */
[----:B------:R-:W-:Y:S01]  /*2cbb0*/  @P2 LOP3.LUT R252, R252, 0x400000, RZ, 0xfc, !PT ;  /* 0x00400000fcfc2812 */ /* 0x000fe200078efcff */
[----:B------:R-:W-:Y:S01]  /*2cbc0*/  VIADD R13, R3, 0xf9 ;  /* 0x000000f9030d7836 */ /* 0x000fe20000000000 */
[----:B------:R-:W-:Y:S02]  /*2cbd0*/  LOP3.LUT P2, RZ, R251, 0x8000000, RZ, 0xc0, !PT ;  /* 0x08000000fbff7812 */ /* 0x000fe4000784c0ff */
[----:B------:R-:W-:Y:S02]  /*2cbe0*/  LOP3.LUT R252, R252, 0xff7fffff, RZ, 0xc0, !PT ;  /* 0xff7ffffffcfc7812 */ /* 0x000fe400078ec0ff */
[----:B------:R-:W-:Y:S02]  /*2cbf0*/  FSEL R68, R128, -INF , P0 ;  /* 0xff80000080447808 */ /* 0x000fe40000000000 */
[-C--:B------:R-:W-:Y:S02]  /*2cc00*/  ISETP.GE.AND P0, PT, R13, R247.reuse, PT ;  /* 0x000000f70d00720c */ /* 0x080fe40003f06270 */
[----:B------:R-:W-:Y:S02]  /*2cc10*/  LOP3.LUT P5, RZ, R251, 0x40, RZ, 0xc0, !PT ;  /* 0x00000040fbff7812 */ /* 0x000fe400078ac0ff */
[----:B------:R-:W-:Y:S01]  /*2cc20*/  FSEL R67, R129, -INF , P0 ;  /* 0xff80000081437808 */ /* 0x000fe20000000000 */
[----:B------:R-:W-:Y:S01]  /*2cc30*/  IMAD.MOV.U32 R129, RZ, RZ, R18 ;  /* 0x000000ffff817224 */ /* 0x000fe200078e0012 */
[-C--:B------:R-:W-:Y:S02]  /*2cc40*/  ISETP.GE.AND P0, PT, R29, R246.reuse, PT ;  /* 0x000000f61d00720c */ /* 0x080fe40003f06270 */
[----:B------:R-:W-:Y:S02]  /*2cc50*/  @P2 LOP3.LUT R252, R252, 0x800000, RZ, 0xfc, !PT ;  /* 0x00800000fcfc2812 */ /* 0x000fe400078efcff */
[C---:B------:R-:W-:Y:S02]  /*2cc60*/  LOP3.LUT P2, RZ, R251.reuse, 0x10000000, RZ, 0xc0, !PT ;  /* 0x10000000fbff7812 */ /* 0x040fe4000784c0ff */
[----:B------:R-:W-:Y:S02]  /*2cc70*/  LOP3.LUT R252, R252, 0xfeffffff, RZ, 0xc0, !PT ;  /* 0xfefffffffcfc7812 */ /* 0x000fe400078ec0ff */
        /* <DEDUP_REMOVED lines=8> */
[----:B------:R-:W-:Y:S01]  /*2cd00*/  FSEL R80, R115, -INF , P0 ;  /* 0xff80000073507808 */ /* 0x000fe20000000000 */
[----:B------:R-:W-:Y:S01]  /*2cd10*/  IMAD.MOV.U32 R115, RZ, RZ, R17 ;  /* 0x000000ffff737224 */ /* 0x000fe200078e0011 */
[----:B------:R-:W-:Y:S01]  /*2cd20*/  @P2 LOP3.LUT R252, R252, 0x1000000, RZ, 0xfc, !PT ;  /* 0x01000000fcfc2812 */ /* 0x000fe200078efcff */
[----:B------:R-:W-:Y:S01]  /*2cd30*/  IMAD.MOV.U32 R17, RZ, RZ, R116 ;  /* 0x000000ffff117224 */ /* 0x000fe200078e0074 */
[-C--:B------:R-:W-:Y:S01]  /*2cd40*/  ISETP.GE.AND P0, PT, R27, R246.reuse, PT ;  /* 0x000000f61b00720c */ /* 0x080fe20003f06270 */
[----:B------:R-:W-:Y:S01]  /*2cd50*/  IMAD.MOV.U32 R116, RZ, RZ, R75 ;  /* 0x000000ffff747224 */ /* 0x000fe200078e004b */
[----:B------:R-:W-:Y:S02]  /*2cd60*/  LOP3.LUT R252, R252, 0xfffffbff, RZ, 0xc0, !PT ;  /* 0xfffffbfffcfc7812 */ /* 0x000fe400078ec0ff */
[----:B------:R-:W-:Y:S01]  /*2cd70*/  FSEL R75, R118, -INF , P0 ;  /* 0xff800000764b7808 */ /* 0x000fe20000000000 */
[----:B------:R-:W-:Y:S01]  /*2cd80*/  IMAD.MOV.U32 R128, RZ, RZ, R116 ;  /* 0x000000ffff807224 */ /* 0x000fe200078e0074 */
[----:B------:R-:W-:Y:S01]  /*2cd90*/  @P1 LOP3.LUT R252, R252, 0x400, RZ, 0xfc, !PT ;  /* 0x00000400fcfc1812 */ /* 0x000fe200078efcff */
[----:B------:R-:W-:Y:S01]  /*2cda0*/  IMAD.MOV.U32 R116, RZ, RZ, R65 ;  /* 0x000000ffff747224 */ /* 0x000fe200078e0041 */
[C---:B------:R-:W-:Y:S01]  /*2cdb0*/  LOP3.LUT P1, RZ, R251.reuse, 0x100, RZ, 0xc0, !PT ;  /* 0x00000100fbff7812 */ /* 0x040fe2000782c0ff */
[----:B------:R-:W-:Y:S01]  /*2cdc0*/  IMAD.MOV.U32 R118, RZ, RZ, R17 ;  /* 0x000000ffff767224 */ /* 0x000fe200078e0011 */
[----:B------:R-:W-:Y:S02]  /*2cdd0*/  LOP3.LUT R252, R252, 0xfffff7ff, RZ, 0xc0, !PT ;  /* 0xfffff7fffcfc7812 */ /* 0x000fe400078ec0ff */
[-C--:B------:R-:W-:Y:S02]  /*2cde0*/  ISETP.GE.AND P0, PT, R26, R246.reuse, PT ;  /* 0x000000f61a00720c */ /* 0x080fe40003f06270 */
[----:B------:R-:W-:Y:S02]  /*2cdf0*/  LOP3.LUT P2, RZ, R251, 0x20000000, RZ, 0xc0, !PT ;  /* 0x20000000fbff7812 */ /* 0x000fe4000784c0ff */
[----:B------:R-:W-:Y:S01]  /*2ce00*/  FSEL R74, R119, -INF , P0 ;  /* 0xff800000774a7808 */ /* 0x000fe20000000000 */
[----:B------:R-:W-:Y:S01]  /*2ce10*/  IMAD.MOV.U32 R119, RZ, RZ, R107 ;  /* 0x000000ffff777224 */ /* 0x000fe200078e006b */
[-C--:B------:R-:W-:Y:S01]  /*2ce20*/  ISETP.GE.AND P0, PT, R23, R246.reuse, PT ;  /* 0x000000f61700720c */ /* 0x080fe20003f06270 */
[----:B------:R-:W-:Y:S01]  /*2ce30*/  IMAD.MOV.U32 R107, RZ, RZ, R57 ;  /* 0x000000ffff6b7224 */ /* 0x000fe200078e0039 */
[----:B------:R-:W-:Y:S02]  /*2ce40*/  FSEL R105, R105, -INF , !P6 ;  /* 0xff80000069697808 */ /* 0x000fe40007000000 */
[----:B------:R-:W-:Y:S02]  /*2ce50*/  @P1 LOP3.LUT R252, R252, 0x800, RZ, 0xfc, !PT ;  /* 0x00000800fcfc1812 */ /* 0x000fe400078efcff */
[C---:B------:R-:W-:Y:S02]  /*2ce60*/  LOP3.LUT P1, RZ, R251.reuse, 0x200, RZ, 0xc0, !PT ;  /* 0x00000200fbff7812 */ /* 0x040fe4000782c0ff */
[----:B------:R-:W-:Y:S02]  /*2ce70*/  LOP3.LUT R252, R252, 0xffffefff, RZ, 0xc0, !PT ;  /* 0xffffeffffcfc7812 */ /* 0x000fe400078ec0ff */
[----:B------:R-:W-:Y:S01]  /*2ce80*/  FSEL R73, R122, -INF , P0 ;  /* 0xff8000007a497808 */ /* 0x000fe20000000000 */
[----:B------:R-:W-:Y:S01]  /*2ce90*/  IMAD.MOV.U32 R122, RZ, RZ, R72 ;  /* 0x000000ffff7a7224 */ /* 0x000fe200078e0048 */
[-C--:B------:R-:W-:Y:S02]  /*2cea0*/  ISETP.GE.AND P0, PT, R22, R246.reuse, PT ;  /* 0x000000f61600720c */ /* 0x080fe40003f06270 */
[----:B------:R-:W-:Y:S02]  /*2ceb0*/  LOP3.LUT P3, RZ, R251, 0x20, RZ, 0xc0, !PT ;  /* 0x00000020fbff7812 */ /* 0x000fe4000786c0ff */
        /* <DEDUP_REMOVED lines=8> */
[-C--:B------:R-:W-:Y:S01]  /*2cf40*/  ISETP.GE.AND P0, PT, R15, R246.reuse, PT ;  /* 0x000000f60f00720c */ /* 0x080fe20003f06270 */
[----:B------:R-:W-:Y:S03]  /*2cf50*/  IMAD.MOV.U32 R106, RZ, RZ, R117 ;  /* 0x000000ffff6a7224 */ /* 0x000fe600078e0075 */
[----:B------:R-:W-:Y:S01]  /*2cf60*/  FSEL R65, R127, -INF , P0 ;  /* 0xff8000007f417808 */ /* 0x000fe20000000000 */
[----:B------:R-:W-:Y:S01]  /*2cf70*/  IMAD.MOV.U32 R127, RZ, RZ, R112 ;  /* 0x000000ffff7f7224 */ /* 0x000fe200078e0070 */
[----:B------:R-:W-:Y:S01]  /*2cf80*/  ISETP.GE.AND P0, PT, R14, R246, PT ;  /* 0x000000f60e00720c */ /* 0x000fe20003f06270 */
[----:B------:R-:W-:Y:S01]  /*2cf90*/  IMAD.MOV.U32 R112, RZ, RZ, R48 ;  /* 0x000000ffff707224 */ /* 0x000fe200078e0030 */
[----:B------:R-:W-:Y:S02]  /*2cfa0*/  @P1 LOP3.LUT R252, R252, 0x2000, RZ, 0xfc, !PT ;  /* 0x00002000fcfc1812 */ /* 0x000fe400078efcff */
[----:B------:R-:W-:Y:S02]  /*2cfb0*/  LOP3.LUT P1, RZ, R251, 0x80000, RZ, 0xc0, !PT ;  /* 0x00080000fbff7812 */ /* 0x000fe4000782c0ff */
[----:B------:R-:W-:Y:S02]  /*2cfc0*/  LOP3.LUT R252, R252, 0xffffbfff, RZ, 0xc0, !PT ;  /* 0xffffbffffcfc7812 */ /* 0x000fe400078ec0ff */
[----:B------:R-:W-:Y:S01]  /*2cfd0*/  FSEL R37, R130, -INF , P0 ;  /* 0xff80000082257808 */ /* 0x000fe20000000000 */
[----:B------:R-:W-:Y:S01]  /*2cfe0*/  IMAD.MOV.U32 R130, RZ, RZ, R12 ;  /* 0x000000ffff827224 */ /* 0x000fe200078e000c */
[----:B------:R-:W-:Y:S04]  /*2cff0*/  ISETP.GE.AND P0, PT, R4, R247, PT ;  /* 0x000000f70400720c */ /* 0x000fe80003f06270 */
[----:B------:R-:W-:Y:S02]  /*2d000*/  FSEL R48, R8, -INF , P0 ;  /* 0xff80000008307808 */ /* 0x000fe40000000000 */
[-C--:B------:R-:W-:Y:S02]  /*2d010*/  ISETP.GE.AND P0, PT, R3, R244.reuse, PT ;  /* 0x000000f40300720c */ /* 0x080fe40003f06270 */
        /* <DEDUP_REMOVED lines=8> */
[----:B------:R-:W-:Y:S02]  /*2d0a0*/  LOP3.LUT P1, RZ, R251, 0x800, RZ, 0xc0, !PT ;  /* 0x00000800fbff7812 */ /* 0x000fe4000782c0ff */
[----:B------:R-:W-:Y:S02]  /*2d0b0*/  LOP3.LUT R252, R252, 0xfffeffff, RZ, 0xc0, !PT ;  /* 0xfffefffffcfc7812 */ /* 0x000fe400078ec0ff */
[-C--:B------:R-:W-:Y:S02]  /*2d0c0*/  ISETP.GE.AND P0, PT, R3, R245.reuse, PT ;  /* 0x000000f50300720c */ /* 0x080fe40003f06270 */
[----:B------:R-:W2:Y:S07]  /*2d0d0*/  LD.E R3, desc[UR4][R164.64+0xdc] ;  /* 0x0000dc04a4037980 */ /* 0x000eae000c101900 */
        /* <DEDUP_REMOVED lines=18> */
[----:B------:R-:W-:Y:S02]  /*2d200*/  LOP3.LUT P2, RZ, R252, 0x800000, RZ, 0xc0, !PT ;  /* 0x00800000fcff7812 */ /* 0x000fe4000784c0ff */
[----:B------:R-:W-:Y:S02]  /*2d210*/  FSEL R56, R24, -INF , !P1 ;  /* 0xff80000018387808 */ /* 0x000fe40004800000 */
[----:B------:R-:W-:Y:S02]  /*2d220*/  LOP3.LUT P1, RZ, R252, 0x80000, RZ, 0xc0, !PT ;  /* 0x00080000fcff7812 */ /* 0x000fe4000782c0ff */
[----:B------:R-:W-:Y:S02]  /*2d230*/  FSEL R17, R9, -INF , !P2 ;  /* 0xff80000009117808 */ /* 0x000fe40005000000 */
[----:B------:R-:W-:Y:S02]  /*2d240*/  FSEL R9, R6, -INF , !P0 ;  /* 0xff80000006097808 */ /* 0x000fe40004000000 */
        /* <DEDUP_REMOVED lines=40> */
[-C--:B------:R-:W-:Y:S01]  /*2d4d0*/  ISETP.GE.AND P4, PT, R182, R244.reuse, PT ;  /* 0x000000f4b600720c */ /* 0x080fe20003f86270 */
        /* <DEDUP_REMOVED lines=26> */
[C---:B------:R-:W-:Y:S01]  /*2d680*/  LOP3.LUT P1, RZ, R252.reuse, 0x1000, RZ, 0xc0, !PT ;  /* 0x00001000fcff7812 */ /* 0x040fe2000782c0ff */
        /* <DEDUP_REMOVED lines=15> */
[----:B------:R-:W-:Y:S01]  /*2d780*/  IMAD.MOV.U32 R125, RZ, RZ, R124 ;  /* 0x000000ffff7d7224 */ /* 0x000fe200078e007c */
[----:B------:R-:W-:Y:S01]  /*2d790*/  FSEL R126, R126, -INF , !P0 ;  /* 0xff8000007e7e7808 */ /* 0x000fe20004000000 */
[----:B------:R-:W-:Y:S01]  /*2d7a0*/  IMAD.MOV.U32 R124, RZ, RZ, R219 ;  /* 0x000000ffff7c7224 */ /* 0x000fe200078e00db */
[-C--:B------:R-:W-:Y:S01]  /*2d7b0*/  ISETP.GE.AND P0, PT, R205, R244.reuse, PT ;  /* 0x000000f4cd00720c */ /* 0x080fe20003f06270 */
[----:B------:R-:W-:Y:S01]  /*2d7c0*/  IMAD.MOV.U32 R20, RZ, RZ, R170 ;  /* 0x000000ffff147224 */ /* 0x000fe200078e00aa */
[----:B------:R-:W3:Y:S01]  /*2d7d0*/  S2R R219, SR_TID.X ;  /* 0x0000000000db7919 */ /* 0x000ee20000002100 */
        /* <DEDUP_REMOVED lines=24> */
[----:B------:R1:W5:Y:S01]  /*2d960*/  LDL.LU R218, [R1+0x10] ;  /* 0x0000100001da7983 */ /* 0x0003620000300800 */
[----:B------:R-:W-:Y:S02]  /*2d970*/  FSEL R214, R214, -INF , !P0 ;  /* 0xff800000d6d67808 */ /* 0x000fe40004000000 */
[-C--:B------:R-:W-:Y:S01]  /*2d980*/  ISETP.GE.AND P0, PT, R192, R244.reuse, PT ;  /* 0x000000f4c000720c */ /* 0x080fe20003f06270 */
[----:B------:R1:W5:Y:S01]  /*2d990*/  LDL.LU R217, [R1+0xc] ;  /* 0x00000c0001d97983 */ /* 0x0003620000300800 */
[-C--:B------:R-:W-:Y:S02]  /*2d9a0*/  ISETP.GE.AND P5, PT, R189, R244.reuse, PT ;  /* 0x000000f4bd00720c */ /* 0x080fe40003fa6270 */
[----:B------:R-:W-:Y:S01]  /*2d9b0*/  FSEL R213, R170, -INF , !P0 ;  /* 0xff800000aad57808 */ /* 0x000fe20004000000 */
[----:B---3--:R-:W-:Y:S01]  /*2d9c0*/  IMAD.SHL.U32 R222, R219, 0x40, RZ ;  /* 0x00000040dbde7824 */ /* 0x008fe200078e00ff */
[-C--:B------:R-:W-:Y:S01]  /*2d9d0*/  ISETP.GE.AND P0, PT, R191, R244.reuse, PT ;  /* 0x000000f4bf00720c */ /* 0x080fe20003f06270 */
[----:B------:R1:W5:Y:S01]  /*2d9e0*/  LDL.LU R216, [R1+0x8] ;  /* 0x0000080001d87983 */ /* 0x0003620000300800 */
[----:B------:R-:W-:Y:S02]  /*2d9f0*/  LOP3.LUT P6, RZ, R252, 0x10, RZ, 0xc0, !PT ;  /* 0x00000010fcff7812 */ /* 0x000fe400078cc0ff */
[----:B------:R-:W-:Y:S01]  /*2da00*/  FSEL R208, R208, -INF , !P0 ;  /* 0xff800000d0d07808 */ /* 0x000fe20004000000 */
[----:B------:R-:W3:Y:S01]  /*2da10*/  S2R R233, SR_CTAID.X ;  /* 0x0000000000e97919 */ /* 0x000ee20000002500 */
        /* <DEDUP_REMOVED lines=56> */
[----:B------:R-:W-:Y:S02]  /*2dda0*/  ISETP.GE.AND P6, PT, R4, R244, PT ;  /* 0x000000f40400720c */ /* 0x000fe40003fc6270 */
[----:B------:R-:W-:Y:S02]  /*2ddb0*/  FMNMX3.FTZ R4, R166, R12, R11, !PT ;  /* 0x0000000ca6047276 */ /* 0x000fe4000781000b */
[----:B------:R-:W-:Y:S02]  /*2ddc0*/  FSEL R48, R48, -INF , !P6 ;  /* 0xff80000030307808 */ /* 0x000fe40007000000 */
[----:B------:R-:W-:Y:S02]  /*2ddd0*/  FSEL R201, R201, -INF , !P0 ;  /* 0xff800000c9c97808 */ /* 0x000fe40004000000 */
[----:B------:R-:W-:Y:S02]  /*2dde0*/  ISETP.GE.AND P0, PT, R181, R245, PT ;  /* 0x000000f5b500720c */ /* 0x000fe40003f06270 */
[----:B------:R-:W-:Y:S02]  /*2ddf0*/  FSEL R196, R119, -INF , !P4 ;  /* 0xff80000077c47808 */ /* 0x000fe40006000000 */
[----:B------:R-:W-:Y:S02]  /*2de00*/  ISETP.GE.AND P4, PT, R51, R244, PT ;  /* 0x000000f43300720c */ /* 0x000fe40003f86270 */
[----:B------:R-:W-:Y:S02]  /*2de10*/  FMNMX3.FTZ R20, R167, R9, R5, !PT ;  /* 0x00000009a7147276 */ /* 0x000fe40007810005 */
[----:B------:R-:W-:Y:S02]  /*2de20*/  FMNMX3.FTZ R4, R4, R48, R10, !PT ;  /* 0x0000003004047276 */ /* 0x000fe4000781000a */
[----:B------:R-:W-:Y:S02]  /*2de30*/  FSEL R194, R194, -INF , !P0 ;  /* 0xff800000c2c27808 */ /* 0x000fe40004000000 */
[----:B------:R-:W-:Y:S02]  /*2de40*/  FSEL R181, R120, -INF , !P4 ;  /* 0xff80000078b57808 */ /* 0x000fe40006000000 */
[-C--:B------:R-:W-:Y:S02]  /*2de50*/  ISETP.GE.AND P0, PT, R40, R244.reuse, PT ;  /* 0x000000f42800720c */ /* 0x080fe40003f06270 */
[----:B------:R-:W-:Y:S02]  /*2de60*/  ISETP.GE.AND P4, PT, R47, R244, PT ;  /* 0x000000f42f00720c */ /* 0x000fe40003f86270 */
[----:B------:R-:W-:Y:S02]  /*2de70*/  FSEL R195, R114, -INF , !P1 ;  /* 0xff80000072c37808 */ /* 0x000fe40004800000 */
[----:B------:R-:W-:Y:S02]  /*2de80*/  FMNMX3.FTZ R20, R20, R7, R6, !PT ;  /* 0x0000000714147276 */ /* 0x000fe40007810006 */
[----:B------:R-:W-:Y:S02]  /*2de90*/  ISETP.GE.AND P1, PT, R175, R245, PT ;  /* 0x000000f5af00720c */ /* 0x000fe40003f26270 */
[----:B------:R-:W-:Y:S02]  /*2dea0*/  FMNMX3.FTZ R4, R4, R8, R18, !PT ;  /* 0x0000000804047276 */ /* 0x000fe40007810012 */
[----:B------:R-:W-:Y:S02]  /*2deb0*/  FSEL R175, R63, -INF , !P0 ;  /* 0xff8000003faf7808 */ /* 0x000fe40004000000 */
[-C--:B------:R-:W-:Y:S02]  /*2dec0*/  ISETP.GE.AND P0, PT, R45, R244.reuse, PT ;  /* 0x000000f42d00720c */ /* 0x080fe40003f06270 */
[----:B------:R-:W-:Y:S02]  /*2ded0*/  FSEL R176, R188, -INF , !P4 ;  /* 0xff800000bcb07808 */ /* 0x000fe40006000000 */
[----:B------:R-:W-:Y:S02]  /*2dee0*/  FMNMX3.FTZ R20, R20, R25, R24, !PT ;  /* 0x0000001914147276 */ /* 0x000fe40007810018 */
[----:B------:R-:W-:Y:S02]  /*2def0*/  FMNMX3.FTZ R4, R4, R17, R16, !PT ;  /* 0x0000001104047276 */ /* 0x000fe40007810010 */
[----:B------:R-:W-:Y:S02]  /*2df00*/  FSEL R188, R70, -INF , !P1 ;  /* 0xff80000046bc7808 */ /* 0x000fe40004800000 */
[----:B------:R-:W-:Y:S02]  /*2df10*/  ISETP.GE.AND P1, PT, R43, R244, PT ;  /* 0x000000f42b00720c */ /* 0x000fe40003f26270 */
[----:B------:R-:W-:Y:S02]  /*2df20*/  FSEL R174, R88, -INF , !P0 ;  /* 0xff80000058ae7808 */ /* 0x000fe40004000000 */
[----:B------:R-:W-:Y:S02]  /*2df30*/  FMNMX3.FTZ R20, R20, R33, R32, !PT ;  /* 0x0000002114147276 */ /* 0x000fe40007810020 */
[----:B------:R-:W-:Y:S02]  /*2df40*/  FMNMX3.FTZ R4, R4, R58, R57, !PT ;  /* 0x0000003a04047276 */ /* 0x000fe40007810039 */
[-C--:B------:R-:W-:Y:S01]  /*2df50*/  ISETP.GE.AND P0, PT, R53, R245.reuse, PT ;  /* 0x000000f53500720c */ /* 0x080fe20003f06270 */
[----:B------:R-:W-:Y:S01]  /*2df60*/  IMAD.MOV.U32 R53, RZ, RZ, R112 ;  /* 0x000000ffff357224 */ /* 0x000fe200078e0070 */
[----:B------:R-:W-:Y:S02]  /*2df70*/  FSEL R125, R125, -INF , !P3 ;  /* 0xff8000007d7d7808 */ /* 0x000fe40005800000 */
[----:B------:R-:W-:Y:S02]  /*2df80*/  FSEL R103, R103, -INF , !P2 ;  /* 0xff80000067677808 */ /* 0x000fe40005000000 */
[----:B------:R-:W-:Y:S02]  /*2df90*/  FSEL R173, R89, -INF , !P1 ;  /* 0xff80000059ad7808 */ /* 0x000fe40004800000 */
[----:B------:R-:W-:Y:S02]  /*2dfa0*/  LOP3.LUT P3, RZ, R252, 0x8, RZ, 0xc0, !PT ;  /* 0x00000008fcff7812 */ /* 0x000fe4000786c0ff */
[----:B------:R-:W-:Y:S02]  /*2dfb0*/  ISETP.GE.AND P1, PT, R44, R244, PT ;  /* 0x000000f42c00720c */ /* 0x000fe40003f26270 */
[----:B------:R-:W-:Y:S02]  /*2dfc0*/  FMNMX3.FTZ R20, R20, R122, R124, !PT ;  /* 0x0000007a14147276 */ /* 0x000fe4000781007c */
[----:B------:R-:W-:Y:S02]  /*2dfd0*/  FMNMX3.FTZ R4, R4, R56, R117, !PT ;  /* 0x0000003804047276 */ /* 0x000fe40007810075 */
[-C--:B------:R-:W-:Y:S01]  /*2dfe0*/  ISETP.GE.AND P4, PT, R60, R245.reuse, PT ;  /* 0x000000f53c00720c */ /* 0x080fe20003f86270 */
[----:B------:R-:W-:Y:S01]  /*2dff0*/  IMAD.MOV.U32 R60, RZ, RZ, R21 ;  /* 0x000000ffff3c7224 */ /* 0x000fe200078e0015 */
[----:B------:R-:W-:Y:S02]  /*2e000*/  FSEL R179, R179, -INF , !P0 ;  /* 0xff800000b3b37808 */ /* 0x000fe40004000000 */
[----:B------:R-:W-:Y:S02]  /*2e010*/  FSEL R109, R109, -INF , !P3 ;  /* 0xff8000006d6d7808 */ /* 0x000fe40005800000 */
[----:B------:R-:W-:Y:S01]  /*2e020*/  ISETP.GE.AND P0, PT, R47, R245, PT ;  /* 0x000000f52f00720c */ /* 0x000fe20003f06270 */
[----:B------:R-:W-:Y:S01]  /*2e030*/  IMAD.MOV.U32 R47, RZ, RZ, R103 ;  /* 0x000000ffff2f7224 */ /* 0x000fe200078e0067 */
[----:B------:R-:W-:Y:S01]  /*2e040*/  FSEL R127, R62, -INF , !P1 ;  /* 0xff8000003e7f7808 */ /* 0x000fe20004800000 */
[----:B------:R-:W-:Y:S01]  /*2e050*/  IMAD.MOV.U32 R62, RZ, RZ, R106 ;  /* 0x000000ffff3e7224 */ /* 0x000fe200078e006a */
[----:B------:R-:W-:Y:S02]  /*2e060*/  FMNMX3.FTZ R20, R20, R125, R126, !PT ;  /* 0x0000007d14147276 */ /* 0x000fe4000781007e */
[----:B------:R-:W-:Y:S02]  /*2e070*/  LOP3.LUT P2, RZ, R252, 0x4, RZ, 0xc0, !PT ;  /* 0x00000004fcff7812 */ /* 0x000fe4000784c0ff */
[----:B------:R-:W-:Y:S02]  /*2e080*/  FSEL R185, R185, -INF , !P4 ;  /* 0xff800000b9b97808 */ /* 0x000fe40006000000 */
[----:B------:R-:W-:Y:S02]  /*2e090*/  FMNMX3.FTZ R4, R4, R107, R129, !PT ;  /* 0x0000006b04047276 */ /* 0x000fe40007810081 */
[-C--:B------:R-:W-:Y:S01]  /*2e0a0*/  ISETP.GE.AND P4, PT, R52, R245.reuse, PT ;  /* 0x000000f53400720c */ /* 0x080fe20003f86270 */
[----:B------:R-:W-:Y:S01]  /*2e0b0*/  IMAD.MOV.U32 R52, RZ, RZ, R109 ;  /* 0x000000ffff347224 */ /* 0x000fe200078e006d */
[----:B------:R-:W-:Y:S01]  /*2e0c0*/  ISETP.GE.AND P1, PT, R51, R245, PT ;  /* 0x000000f53300720c */ /* 0x000fe20003f26270 */
[----:B------:R-:W-:Y:S01]  /*2e0d0*/  IMAD.MOV.U32 R51, RZ, RZ, R105 ;  /* 0x000000ffff337224 */ /* 0x000fe200078e0069 */
[----:B------:R-:W-:Y:S02]  /*2e0e0*/  FMNMX3.FTZ R20, R20, R47, R111, !PT ;  /* 0x0000002f14147276 */ /* 0x000fe4000781006f */
[----:B------:R-:W-:Y:S02]  /*2e0f0*/  FSEL R118, R118, -INF , !P2 ;  /* 0xff80000076767808 */ /* 0x000fe40005000000 */
[----:B------:R-:W-:Y:S02]  /*2e100*/  FMNMX3.FTZ R4, R4, R128, R62, !PT ;  /* 0x0000008004047276 */ /* 0x000fe4000781003e */
[-C--:B------:R-:W-:Y:S02]  /*2e110*/  ISETP.GE.AND P5, PT, R64, R245.reuse, PT ;  /* 0x000000f54000720c */ /* 0x080fe40003fa6270 */
[----:B------:R-:W-:Y:S02]  /*2e120*/  FMNMX3.FTZ R20, R20, R118, R52, !PT ;  /* 0x0000007614147276 */ /* 0x000fe40007810034 */
[----:B------:R-:W-:Y:S02]  /*2e130*/  FMNMX3.FTZ R4, R4, R110, R51, !PT ;  /* 0x0000006e04047276 */ /* 0x000fe40007810033 */
[----:B------:R-:W-:Y:S02]  /*2e140*/  FSEL R187, R187, -INF , !P5 ;  /* 0xff800000bbbb7808 */ /* 0x000fe40006800000 */
[----:B------:R-:W-:Y:S01]  /*2e150*/  ISETP.GE.AND P5, PT, R54, R245, PT ;  /* 0x000000f53600720c */ /* 0x000fe20003fa6270 */
        /* <DEDUP_REMOVED lines=25> */
[----:B------:R-:W-:Y:S02]  /*2e2f0*/  FSEL R178, R178, -INF , !P4 ;  /* 0xff800000b2b27808 */ /* 0x000fe40006000000 */
[----:B------:R-:W-:Y:S02]  /*2e300*/  ISETP.GE.AND P4, PT, R36, R244, PT ;  /* 0x000000f42400720c */ /* 0x000fe40003f86270 */
[----:B------:R-:W-:Y:S02]  /*2e310*/  FSEL R177, R177, -INF , !P1 ;  /* 0xff800000b1b17808 */ /* 0x000fe40004800000 */
[-C--:B------:R-:W-:Y:S02]  /*2e320*/  ISETP.GE.AND P1, PT, R40, R245.reuse, PT ;  /* 0x000000f52800720c */ /* 0x080fe40003f26270 */
[----:B------:R-:W-:Y:S02]  /*2e330*/  FMNMX3.FTZ R20, R20, R180, R179, !PT ;  /* 0x000000b414147276 */ /* 0x000fe400078100b3 */
[----:B------:R-:W-:Y:S02]  /*2e340*/  FSEL R109, R50, -INF , !P5 ;  /* 0xff800000326d7808 */ /* 0x000fe40006800000 */
[----:B------:R-:W-:Y:S02]  /*2e350*/  FMNMX3.FTZ R4, R4, R182, R181, !PT ;  /* 0x000000b604047276 */ /* 0x000fe400078100b5 */
[-C--:B------:R-:W-:Y:S02]  /*2e360*/  ISETP.GE.AND P5, PT, R45, R245.reuse, PT ;  /* 0x000000f52d00720c */ /* 0x080fe40003fa6270 */
[----:B------:R-:W-:Y:S02]  /*2e370*/  ISETP.GE.AND P6, PT, R35, R244, PT ;  /* 0x000000f42300720c */ /* 0x000fe40003fc6270 */
[----:B------:R-:W-:Y:S02]  /*2e380*/  FSEL R106, R101, -INF , !P4 ;  /* 0xff800000656a7808 */ /* 0x000fe40006000000 */
[----:B------:R-:W-:Y:S02]  /*2e390*/  FSEL R172, R49, -INF , !P0 ;  /* 0xff80000031ac7808 */ /* 0x000fe40004000000 */
        /* <DEDUP_REMOVED lines=8> */
[----:B------:R-:W-:Y:S02]  /*2e420*/  ISETP.GE.AND P5, PT, R31, R244, PT ;  /* 0x000000f41f00720c */ /* 0x000fe40003fa6270 */
        /* <DEDUP_REMOVED lines=33> */
[----:B------:R-:W-:Y:S02]  /*2e640*/  FSEL R78, R78, -INF , !P5 ;  /* 0xff8000004e4e7808 */ /* 0x000fe40006800000 */
[----:B------:R-:W-:Y:S02]  /*2e650*/  FMNMX3.FTZ R4, R4, R109, R106, !PT ;  /* 0x0000006d04047276 */ /* 0x000fe4000781006a */
[-C--:B------:R-:W-:Y:S02]  /*2e660*/  ISETP.GE.AND P5, PT, R31, R245.reuse, PT ;  /* 0x000000f51f00720c */ /* 0x080fe40003fa6270 */
[----:B------:R-:W-:Y:S02]  /*2e670*/  FSEL R97, R97, -INF , !P6 ;  /* 0xff80000061617808 */ /* 0x000fe40007000000 */
[-C--:B------:R-:W-:Y:S02]  /*2e680*/  ISETP.GE.AND P0, PT, R22, R244.reuse, PT ;  /* 0x000000f41600720c */ /* 0x080fe40003f06270 */
[----:B------:R-:W-:Y:S02]  /*2e690*/  FSEL R77, R77, -INF , !P4 ;  /* 0xff8000004d4d7808 */ /* 0x000fe40006000000 */
[-C--:B------:R-:W-:Y:S02]  /*2e6a0*/  ISETP.GE.AND P6, PT, R19, R244.reuse, PT ;  /* 0x000000f41300720c */ /* 0x080fe40003fc6270 */
[----:B------:R-:W-:Y:S02]  /*2e6b0*/  ISETP.GE.AND P4, PT, R30, R245, PT ;  /* 0x000000f51e00720c */ /* 0x000fe40003f86270 */
        /* <DEDUP_REMOVED lines=29> */
[----:B------:R-:W-:Y:S02]  /*2e890*/  FSEL R73, R73, -INF , !P4 ;  /* 0xff80000049497808 */ /* 0x000fe40006000000 */
[----:B------:R-:W-:Y:S02]  /*2e8a0*/  ISETP.GE.AND P1, PT, R15, R245, PT ;  /* 0x000000f50f00720c */ /* 0x000fe40003f26270 */
[----:B------:R-:W-:Y:S02]  /*2e8b0*/  ISETP.GE.AND P4, PT, R13, R246, PT ;  /* 0x000000f60d00720c */ /* 0x000fe40003f86270 */
[----:B------:R-:W-:Y:S02]  /*2e8c0*/  FSEL R72, R72, -INF , !P0 ;  /* 0xff80000048487808 */ /* 0x000fe40004000000 */
[----:B------:R-:W-:Y:S02]  /*2e8d0*/  FMNMX3.FTZ R0, R0, R75, R74, !PT ;  /* 0x0000004b00007276 */ /* 0x000fe4000781004a */
[----:B------:R-:W-:Y:S02]  /*2e8e0*/  ISETP.GE.AND P6, PT, R19, R245, PT ;  /* 0x000000f51300720c */ /* 0x000fe40003fc6270 */
[----:B------:R-:W-:Y:S02]  /*2e8f0*/  FMNMX3.FTZ R4, R4, R77, R76, !PT ;  /* 0x0000004d04047276 */ /* 0x000fe4000781004c */
[-C--:B------:R-:W-:Y:S02]  /*2e900*/  ISETP.GE.AND P0, PT, R13, R245.reuse, PT ;  /* 0x000000f50d00720c */ /* 0x080fe40003f06270 */
[----:B------:R-:W-:Y:S02]  /*2e910*/  ISETP.GE.AND P5, PT, R14, R245, PT ;  /* 0x000000f50e00720c */ /* 0x000fe40003fa6270 */
[----:B------:R-:W-:Y:S01]  /*2e920*/  FSEL R36, R131, -INF , P4 ;  /* 0xff80000083247808 */ /* 0x000fe20002000000 */
[----:B------:R-:W-:Y:S01]  /*2e930*/  IMAD.MOV.U32 R131, RZ, RZ, R62 ;  /* 0x000000ffff837224 */ /* 0x000fe200078e003e */
[----:B------:R-:W-:Y:S02]  /*2e940*/  FSEL R66, R66, -INF , !P6 ;  /* 0xff80000042427808 */ /* 0x000fe40007000000 */
[----:B------:R-:W-:Y:S02]  /*2e950*/  FSEL R65, R65, -INF , !P1 ;  /* 0xff80000041417808 */ /* 0x000fe40004800000 */
[----:B------:R-:W-:Y:S02]  /*2e960*/  FMNMX3.FTZ R0, R0, R73, R72, !PT ;  /* 0x0000004900007276 */ /* 0x000fe40007810048 */
[----:B------:R-:W-:Y:S02]  /*2e970*/  FMNMX3.FTZ R2, R4, R71, R69, !PT ;  /* 0x0000004704027276 */ /* 0x000fe40007810045 */
[----:B------:R-:W-:Y:S02]  /*2e980*/  FSEL R37, R37, -INF , !P5 ;  /* 0xff80000025257808 */ /* 0x000fe40006800000 */
[----:B------:R-:W-:Y:S02]  /*2e990*/  FSEL R36, R36, -INF , !P0 ;  /* 0xff80000024247808 */ /* 0x000fe40004000000 */
[----:B------:R-:W-:Y:S02]  /*2e9a0*/  FMNMX3.FTZ R0, R0, R66, R65, !PT ;  /* 0x0000004200007276 */ /* 0x000fe40007810041 */
[----:B------:R-:W-:Y:S02]  /*2e9b0*/  FMNMX3.FTZ R2, R2, R68, R67, !PT ;  /* 0x0000004402027276 */ /* 0x000fe40007810043 */
[----:B------:R-:W-:Y:S02]  /*2e9c0*/  FMNMX3.FTZ R0, R0, R37, R36, !PT ;  /* 0x0000002500007276 */ /* 0x000fe40007810024 */
[----:B------:R-:W-:Y:S01]  /*2e9d0*/  LOP3.LUT R63, R221, 0x200, R222, 0xf8, !PT ;  /* 0x00000200dd3f7812 */ /* 0x000fe200078ef8de */
[----:B------:R-:W4:Y:S01]  /*2e9e0*/  SHFL.BFLY PT, R14, R2, 0x2, 0x1f ;  /* 0x0c401f00020e7f89 */ /* 0x000f2200000e0000 */
[----:B------:R-:W-:Y:S01]  /*2e9f0*/  LOP3.LUT P2, RZ, R252, 0x2, RZ, 0xc0, !PT ;  /* 0x00000002fcff7812 */ /* 0x000fe2000784c0ff */
[----:B------:R-:W-:Y:S01]  /*2ea00*/  IMAD.MOV.U32 R221, RZ, RZ, R116 ;  /* 0x000000ffffdd7224 */ /* 0x000fe200078e0074 */
[----:B------:R-:W-:Y:S05]  /*2ea10*/  LEA R63, R63, UR6, 0x1 ;  /* 0x000000063f3f7c11 */ /* 0x000fea000f8e08ff */
[----:B------:R-:W1:Y:S01]  /*2ea20*/  SHFL.BFLY PT, R4, R0, 0x2, 0x1f ;  /* 0x0c401f0000047f89 */ /* 0x000e6200000e0000 */
[----:B------:R-:W-:Y:S01]  /*2ea30*/  IMAD.MOV.U32 R222, RZ, RZ, R108 ;  /* 0x000000ffffde7224 */ /* 0x000fe200078e006c */
[----:B------:R-:W-:Y:S01]  /*2ea40*/  MOV R232, 0x1f0 ;  /* 0x000001f000e87802 */ /* 0x000fe20000000f00 */
[----:B------:R-:W-:Y:S01]  /*2ea50*/  IMAD.IADD R61, R220, 0x1, R63 ;  /* 0x00000001dc3d7824 */ /* 0x000fe200078e023f */
[----:B------:R-:W-:Y:S04]  /*2ea60*/  LOP3.LUT P3, RZ, R252, 0x1, RZ, 0xc0, !PT ;  /* 0x00000001fcff7812 */ /* 0x000fe8000786c0ff */
[----:B------:R-:W-:Y:S01]  /*2ea70*/  LDSM.16.MT88.4 R20, [R61+0xa000] ;  /* 0x00a000003d14783b */ /* 0x000fe20000004200 */
[----:B----4-:R-:W-:Y:S02]  /*2ea80*/  FMNMX.FTZ R14, R2, R14, !PT ;  /* 0x0000000e020e7209 */ /* 0x010fe40007810000 */
[----:B-1----:R-:W-:Y:S05]  /*2ea90*/  FMNMX.FTZ R4, R0, R4, !PT ;  /* 0x0000000400047209 */ /* 0x002fea0007810000 */
[----:B------:R-:W1:Y:S08]  /*2eaa0*/  SHFL.BFLY PT, R2, R14, 0x1, 0x1f ;  /* 0x0c201f000e027f89 */ /* 0x000e7000000e0000 */
[----:B------:R-:W4:Y:S01]  /*2eab0*/  SHFL.BFLY PT, R0, R4, 0x1, 0x1f ;  /* 0x0c201f0004007f89 */ /* 0x000f2200000e0000 */
[----:B-1----:R-:W-:Y:S02]  /*2eac0*/  FMNMX.FTZ R2, R14, R2, !PT ;  /* 0x000000020e027209 */ /* 0x002fe40007810000 */
[----:B----4-:R-:W-:Y:S03]  /*2ead0*/  FMNMX.FTZ R0, R4, R0, !PT ;  /* 0x0000000004007209 */ /* 0x010fe60007810000 */
[C---:B--2---:R-:W-:Y:S01]  /*2eae0*/  FMUL.FTZ R70, R3.reuse, R2 ;  /* 0x0000000203467220 */ /* 0x044fe20000410000 */
[----:B------:R-:W-:Y:S02]  /*2eaf0*/  FSETP.NEU.FTZ.AND P1, PT, R2, -INF , PT ;  /* 0xff8000000200780b */ /* 0x000fe40003f3d000 */
[----:B------:R-:W-:Y:S01]  /*2eb00*/  FSETP.NEU.FTZ.AND P0, PT, R0, -INF , PT ;  /* 0xff8000000000780b */ /* 0x000fe20003f1d000 */
[----:B------:R-:W-:Y:S01]  /*2eb10*/  FMUL.FTZ R64, R3, R0 ;  /* 0x0000000003407220 */ /* 0x000fe20000410000 */
[----:B------:R-:W-:Y:S02]  /*2eb20*/  FSEL R70, R70, RZ, P1 ;  /* 0x000000ff46467208 */ /* 0x000fe40000800000 */
[----:B------:R-:W-:Y:S02]  /*2eb30*/  FSEL R4, R0, RZ, P0 ;  /* 0x000000ff00047208 */ /* 0x000fe40000000000 */
[----:B------:R-:W-:Y:S01]  /*2eb40*/  FSEL R64, R64, RZ, P0 ;  /* 0x000000ff40407208 */ /* 0x000fe20000000000 */
[-CC-:B------:R-:W-:Y:S01]  /*2eb50*/  FFMA.FTZ R93, R12, R3.reuse, -R70.reuse ;  /* 0x000000030c5d7223 */ /* 0x180fe20000010846 */
[-C--:B------:R-:W-:Y:S01]  /*2eb60*/  FFMA.FTZ R89, R48, R3.reuse, -R70 ;  /* 0x0000000330597223 */ /* 0x080fe20000010846 */
[----:B------:R-:W-:Y:S01]  /*2eb70*/  FADD.FTZ R4, -R4, R167 ;  /* 0x000000a704047221 */ /* 0x000fe20000010100 */
[----:B------:R-:W1:Y:S01]  /*2eb80*/  LDSM.16.MT88.4 R12, [R63+0xa000] ;  /* 0x00a000003f0c783b */ /* 0x000e620000004200 */
[-C--:B------:R-:W-:Y:S01]  /*2eb90*/  FFMA.FTZ R87, R5, R3.reuse, -R64 ;  /* 0x0000000305577223 */ /* 0x080fe20000010840 */
[----:B------:R-:W-:Y:S01]  /*2eba0*/  FSEL R5, R2, RZ, P1 ;  /* 0x000000ff02057208 */ /* 0x000fe20000800000 */
[----:B------:R-:W-:Y:S01]  /*2ebb0*/  MUFU.EX2 R93, R93 ;  /* 0x0000005d005d7308 */ /* 0x000fe20000000800 */
[----:B------:R-:W-:Y:S01]  /*2ebc0*/  FMUL.FTZ R4, R3, R4 ;  /* 0x0000000403047220 */ /* 0x000fe20000410000 */
[----:B------:R-:W-:Y:S02]  /*2ebd0*/  IMAD.MOV.U32 R167, RZ, RZ, R53 ;  /* 0x000000ffffa77224 */ /* 0x000fe400078e0035 */
[-C--:B------:R-:W-:Y:S01]  /*2ebe0*/  FFMA.FTZ R116, R56, R3.reuse, -R70 ;  /* 0x0000000338747223 */ /* 0x080fe20000010846 */
[----:B------:R-:W-:Y:S01]  /*2ebf0*/  FADD.FTZ R5, -R5, R166 ;  /* 0x000000a605057221 */ /* 0x000fe20000010100 */
[----:B------:R-:W-:Y:S02]  /*2ec00*/  IMAD.MOV.U32 R166, RZ, RZ, R54 ;  /* 0x000000ffffa67224 */ /* 0x000fe400078e0036 */
[-CC-:B------:R-:W-:Y:S01]  /*2ec10*/  FFMA.FTZ R95, R11, R3.reuse, -R70.reuse ;  /* 0x000000030b5f7223 */ /* 0x180fe20000010846 */
[-C--:B------:R-:W-:Y:S01]  /*2ec20*/  FFMA.FTZ R88, R10, R3.reuse, -R70 ;  /* 0x000000030a587223 */ /* 0x080fe20000010846 */
[----:B------:R-:W2:Y:S01]  /*2ec30*/  MUFU.EX2 R38, R4 ;  /* 0x0000000400267308 */ /* 0x000ea20000000800 */
[-CC-:B------:R-:W-:Y:S01]  /*2ec40*/  FFMA.FTZ R94, R9, R3.reuse, -R64.reuse ;  /* 0x00000003095e7223 */ /* 0x180fe20000010840 */
[-CC-:B------:R-:W-:Y:S01]  /*2ec50*/  FFMA.FTZ R91, R7, R3.reuse, -R64.reuse ;  /* 0x00000003075b7223 */ /* 0x180fe20000010840 */
[----:B------:R-:W-:Y:S01]  /*2ec60*/  FFMA.FTZ R90, R6, R3, -R64 ;  /* 0x00000003065a7223 */ /* 0x000fe20000010840 */
[----:B------:R-:W-:Y:S01]  /*2ec70*/  FMUL.FTZ R5, R3, R5 ;  /* 0x0000000503057220 */ /* 0x000fe20000410000 */
[----:B------:R-:W-:Y:S02]  /*2ec80*/  VIADD R9, R63, 0xa000 ;  /* 0x0000a0003f097836 */ /* 0x000fe40000000000 */
[-CC-:B------:R-:W-:Y:S01]  /*2ec90*/  FFMA.FTZ R99, R8, R3.reuse, -R70.reuse ;  /* 0x0000000308637223 */ /* 0x180fe20000010846 */
[-CC-:B------:R-:W-:Y:S02]  /*2eca0*/  FFMA.FTZ R98, R18, R3.reuse, -R70.reuse ;  /* 0x0000000312627223 */ /* 0x180fe40000010846 */
[----:B------:R-:W4:Y:S01]  /*2ecb0*/  MUFU.EX2 R95, R95 ;  /* 0x0000005f005f7308 */ /* 0x000f220000000800 */
[-CC-:B------:R-:W-:Y:S01]  /*2ecc0*/  FFMA.FTZ R101, R17, R3.reuse, -R70.reuse ;  /* 0x0000000311657223 */ /* 0x180fe20000010846 */
[-C--:B------:R-:W-:Y:S01]  /*2ecd0*/  FFMA.FTZ R102, R16, R3.reuse, -R70 ;  /* 0x0000000310667223 */ /* 0x080fe20000010846 */
[-C--:B------:R-:W-:Y:S01]  /*2ece0*/  FFMA.FTZ R108, R24, R3.reuse, -R64 ;  /* 0x00000003186c7223 */ /* 0x080fe20000010840 */
[-C--:B------:R-:W-:Y:S01]  /*2ecf0*/  FFMA.FTZ R117, R117, R3.reuse, -R70 ;  /* 0x0000000375757223 */ /* 0x080fe20000010846 */
[-CC-:B------:R-:W-:Y:S01]  /*2ed00*/  FFMA.FTZ R122, R122, R3.reuse, -R64.reuse ;  /* 0x000000037a7a7223 */ /* 0x180fe20000010840 */
[-CC-:B------:R-:W-:Y:S01]  /*2ed10*/  FFMA.FTZ R124, R124, R3.reuse, -R64.reuse ;  /* 0x000000037c7c7223 */ /* 0x180fe20000010840 */
[----:B------:R-:W-:Y:S03]  /*2ed20*/  FFMA.FTZ R125, R125, R3, -R64 ;  /* 0x000000037d7d7223 */ /* 0x000fe60000010840 */
[----:B------:R-:W-:Y:S01]  /*2ed30*/  MUFU.EX2 R89, R89 ;  /* 0x0000005900597308 */ /* 0x000fe20000000800 */
[C---:B--2---:R-:W-:Y:S01]  /*2ed40*/  FMUL.FTZ R6, R38.reuse, R162 ;  /* 0x000000a226067220 */ /* 0x044fe20000410000 */
[----:B------:R-:W-:Y:S02]  /*2ed50*/  IMAD.MOV.U32 R162, RZ, RZ, R60 ;  /* 0x000000ffffa27224 */ /* 0x000fe400078e003c */
[C---:B------:R-:W-:Y:S01]  /*2ed60*/  FMUL.FTZ R7, R38.reuse, R163 ;  /* 0x000000a326077220 */ /* 0x040fe20000410000 */
[----:B------:R-:W-:Y:S02]  /*2ed70*/  VIADD R60, R63, 0xa040 ;  /* 0x0000a0403f3c7836 */ /* 0x000fe40000000000 */
[C---:B------:R-:W-:Y:S01]  /*2ed80*/  FMUL.FTZ R10, R38.reuse, R158 ;  /* 0x0000009e260a7220 */ /* 0x040fe20000410000 */
[----:B------:R-:W-:Y:S02]  /*2ed90*/  @P2 VIADD R60, R9, 0xffffffc0 ;  /* 0xffffffc0093c2836 */ /* 0x000fe40000000000 */
[----:B------:R-:W-:Y:S01]  /*2eda0*/  FMUL.FTZ R11, R38, R159 ;  /* 0x0000009f260b7220 */ /* 0x000fe20000410000 */
[----:B------:R-:W2:Y:S01]  /*2edb0*/  MUFU.EX2 R88, R88 ;  /* 0x0000005800587308 */ /* 0x000ea20000000800 */
[----:B----4-:R-:W-:Y:S01]  /*2edc0*/  F2FP.F16.F32.PACK_AB R40, R95, R93 ;  /* 0x0000005d5f28723e */ /* 0x010fe200000000ff */
[----:B------:R-:W-:Y:S01]  /*2edd0*/  IMAD.IADD R62, R220, 0x1, R60 ;  /* 0x00000001dc3e7824 */ /* 0x000fe200078e023c */
[----:B------:R-:W4:Y:S01]  /*2ede0*/  LDSM.16.MT88.4 R28, [R60] ;  /* 0x000000003c1c783b */ /* 0x000f220000004200 */
[C---:B------:R-:W-:Y:S01]  /*2edf0*/  FMUL.FTZ R18, R38.reuse, R150 ;  /* 0x0000009626127220 */ /* 0x040fe20000410000 */
[C---:B------:R-:W-:Y:S01]  /*2ee00*/  FMUL.FTZ R19, R38.reuse, R151 ;  /* 0x0000009726137220 */ /* 0x040fe20000410000 */
[----:B------:R-:W-:Y:S02]  /*2ee10*/  IMAD.MOV.U32 R163, RZ, RZ, R51 ;  /* 0x000000ffffa37224 */ /* 0x000fe400078e0033 */
[C---:B------:R-:W-:Y:S02]  /*2ee20*/  FMUL.FTZ R26, R38.reuse, R142 ;  /* 0x0000008e261a7220 */ /* 0x040fe40000410000 */
[----:B------:R-:W-:Y:S01]  /*2ee30*/  MUFU.EX2 R94, R94 ;  /* 0x0000005e005e7308 */ /* 0x000fe20000000800 */
[----:B------:R-:W-:Y:S01]  /*2ee40*/  FFMA.FTZ R142, R221, R3, -R64 ;  /* 0x00000003dd8e7223 */ /* 0x000fe20000010840 */
[C---:B------:R-:W-:Y:S01]  /*2ee50*/  FMUL.FTZ R34, R38.reuse, R134 ;  /* 0x0000008626227220 */ /* 0x040fe20000410000 */
[----:B------:R-:W-:Y:S01]  /*2ee60*/  LDSM.16.MT88.4 R48, [R63+0xa800] ;  /* 0x00a800003f30783b */ /* 0x000fe20000004200 */
[----:B------:R-:W-:Y:S01]  /*2ee70*/  FMUL.FTZ R35, R38, R135 ;  /* 0x0000008726237220 */ /* 0x000fe20000410000 */
[----:B------:R-:W-:Y:S02]  /*2ee80*/  IMAD.MOV.U32 R158, RZ, RZ, R118 ;  /* 0x000000ffff9e7224 */ /* 0x000fe400078e0076 */
[-C--:B------:R-:W-:Y:S01]  /*2ee90*/  FFMA.FTZ R118, R58, R3.reuse, -R70 ;  /* 0x000000033a767223 */ /* 0x080fe20000010846 */
[----:B------:R-:W-:Y:S02]  /*2eea0*/  FFMA.FTZ R126, R126, R3, -R64 ;  /* 0x000000037e7e7223 */ /* 0x000fe40000010840 */
[----:B------:R-:W3:Y:S01]  /*2eeb0*/  MUFU.EX2 R87, R87 ;  /* 0x0000005700577308 */ /* 0x000ee20000000800 */
[----:B--2---:R-:W-:Y:S01]  /*2eec0*/  F2FP.F16.F32.PACK_AB R42, R88, R89 ;  /* 0x00000059582a723e */ /* 0x004fe200000000ff */
[-CC-:B------:R-:W-:Y:S01]  /*2eed0*/  FFMA.FTZ R129, R129, R3.reuse, -R70.reuse ;  /* 0x0000000381817223 */ /* 0x180fe20000010846 */
[----:B------:R-:W2:Y:S01]  /*2eee0*/  LDL.LU R221, [R1+0x4] ;  /* 0x0000040001dd7983 */ /* 0x000ea20000300800 */
[-CC-:B------:R-:W-:Y:S01]  /*2eef0*/  FFMA.FTZ R128, R128, R3.reuse, -R70.reuse ;  /* 0x0000000380807223 */ /* 0x180fe20000010846 */
[-C--:B------:R-:W-:Y:S01]  /*2ef00*/  FFMA.FTZ R131, R131, R3.reuse, -R70 ;  /* 0x0000000383837223 */ /* 0x080fe20000010846 */
[-CC-:B------:R-:W-:Y:S01]  /*2ef10*/  FFMA.FTZ R150, R211, R3.reuse, -R64.reuse ;  /* 0x00000003d3967223 */ /* 0x180fe20000010840 */
[----:B------:R-:W2:Y:S03]  /*2ef20*/  LDL.LU R220, [R1] ;  /* 0x0000000001dc7983 */ /* 0x000ea60000300800 */
        /* <DEDUP_REMOVED lines=8> */
[----:B------:R-:W1:Y:S01]  /*2efb0*/  MUFU.EX2 R90, R90 ;  /* 0x0000005a005a7308 */ /* 0x000e620000000800 */
[----:B---3--:R-:W-:Y:S01]  /*2efc0*/  F2FP.F16.F32.PACK_AB R41, R87, R94 ;  /* 0x0000005e5729723e */ /* 0x008fe200000000ff */
[-C--:B------:R-:W-:Y:S01]  /*2efd0*/  FFMA.FTZ R189, R189, R3.reuse, -R70 ;  /* 0x00000003bdbd7223 */ /* 0x080fe20000010846 */
[-CC-:B------:R-:W-:Y:S01]  /*2efe0*/  FFMA.FTZ R188, R188, R3.reuse, -R64.reuse ;  /* 0x00000003bcbc7223 */ /* 0x180fe20000010840 */
[-CC-:B------:R-:W-:Y:S01]  /*2eff0*/  FFMA.FTZ R187, R187, R3.reuse, -R64.reuse ;  /* 0x00000003bbbb7223 */ /* 0x180fe20000010840 */
[-CC-:B------:R-:W-:Y:S01]  /*2f000*/  FFMA.FTZ R186, R186, R3.reuse, -R64.reuse ;  /* 0x00000003baba7223 */ /* 0x180fe20000010840 */
[-C--:B------:R-:W-:Y:S01]  /*2f010*/  FFMA.FTZ R185, R185, R3.reuse, -R64 ;  /* 0x00000003b9b97223 */ /* 0x080fe20000010840 */
[-CC-:B------:R-:W-:Y:S03]  /*2f020*/  FFMA.FTZ R184, R184, R3.reuse, -R70.reuse ;  /* 0x00000003b8b87223 */ /* 0x180fe60000010846 */
[----:B------:R-:W3:Y:S01]  /*2f030*/  MUFU.EX2 R39, R5 ;  /* 0x0000000500277308 */ /* 0x000ee20000000800 */
[-CC-:B------:R-:W-:Y:S01]  /*2f040*/  FFMA.FTZ R183, R183, R3.reuse, -R70.reuse ;  /* 0x00000003b7b77223 */ /* 0x180fe20000010846 */
[-CC-:B------:R-:W-:Y:S01]  /*2f050*/  FFMA.FTZ R182, R182, R3.reuse, -R70.reuse ;  /* 0x00000003b6b67223 */ /* 0x180fe20000010846 */
[-C--:B------:R-:W-:Y:S01]  /*2f060*/  FFMA.FTZ R181, R181, R3.reuse, -R70 ;  /* 0x00000003b5b57223 */ /* 0x080fe20000010846 */
[-CC-:B------:R-:W-:Y:S01]  /*2f070*/  FFMA.FTZ R180, R180, R3.reuse, -R64.reuse ;  /* 0x00000003b4b47223 */ /* 0x180fe20000010840 */
[-CC-:B------:R-:W-:Y:S01]  /*2f080*/  FFMA.FTZ R179, R179, R3.reuse, -R64.reuse ;  /* 0x00000003b3b37223 */ /* 0x180fe20000010840 */
        /* <DEDUP_REMOVED lines=11> */
[C---:B---3--:R-:W-:Y:S01]  /*2f140*/  FMUL.FTZ R5, R39.reuse, R161 ;  /* 0x000000a127057220 */ /* 0x048fe20000410000 */
[C---:B------:R-:W-:Y:S01]  /*2f150*/  FMUL.FTZ R4, R39.reuse, R160 ;  /* 0x000000a027047220 */ /* 0x040fe20000410000 */
[----:B------:R-:W-:Y:S02]  /*2f160*/  IMAD.MOV.U32 R161, RZ, RZ, R59 ;  /* 0x000000ffffa17224 */ /* 0x000fe400078e003b */
[C---:B------:R-:W-:Y:S01]  /*2f170*/  FMUL.FTZ R9, R39.reuse, R157 ;  /* 0x0000009d27097220 */ /* 0x040fe20000410000 */
[----:B------:R-:W-:Y:S02]  /*2f180*/  IMAD.MOV.U32 R157, RZ, RZ, R52 ;  /* 0x000000ffff9d7224 */ /* 0x000fe400078e0034 */
[-C--:B------:R-:W-:Y:S01]  /*2f190*/  FFMA.FTZ R170, R170, R3.reuse, -R64 ;  /* 0x00000003aaaa7223 */ /* 0x080fe20000010840 */
[----:B------:R-:W-:Y:S01]  /*2f1a0*/  LDSM.16.MT88.4 R52, [R61+0xa800] ;  /* 0x00a800003d34783b */ /* 0x000fe20000004200 */
[----:B------:R-:W-:Y:S01]  /*2f1b0*/  IMAD.MOV.U32 R160, RZ, RZ, R115 ;  /* 0x000000ffffa07224 */ /* 0x000fe200078e0073 */
[C---:B------:R-:W-:Y:S01]  /*2f1c0*/  HMMA.16816.F32 R4, R40.reuse, R12, R4 ;  /* 0x0000000c2804723c */ /* 0x040fe20000001804 */
[----:B------:R-:W-:Y:S04]  /*2f1d0*/  MUFU.EX2 R151, R151 ;  /* 0x0000009700977308 */ /* 0x000fe80000000800 */
[C---:B------:R-:W-:Y:S01]  /*2f1e0*/  FMUL.FTZ R8, R39.reuse, R156 ;  /* 0x0000009c27087220 */ /* 0x040fe20000410000 */
[----:B------:R-:W-:Y:S01]  /*2f1f0*/  FMUL.FTZ R12, R39, R152 ;  /* 0x00000098270c7220 */ /* 0x000fe20000410000 */
[----:B------:R-:W-:Y:S02]  /*2f200*/  IMAD.MOV.U32 R152, RZ, RZ, R47 ;  /* 0x000000ffff987224 */ /* 0x000fe400078e002f */
[-C--:B------:R-:W-:Y:S01]  /*2f210*/  FFMA.FTZ R115, R57, R3.reuse, -R70 ;  /* 0x0000000339737223 */ /* 0x080fe20000010846 */
[----:B------:R-:W1:Y:S01]  /*2f220*/  LDSM.16.MT88.4 R44, [R62] ;  /* 0x000000003e2c783b */ /* 0x000e620000004200 */
[-CC-:B------:R-:W-:Y:S01]  /*2f230*/  FFMA.FTZ R130, R130, R3.reuse, -R64.reuse ;  /* 0x0000000382827223 */ /* 0x180fe20000010840 */
[--C-:B------:R-:W-:Y:S01]  /*2f240*/  FFMA.FTZ R134, R152, R3, -R64.reuse ;  /* 0x0000000398867223 */ /* 0x100fe20000010840 */
[C---:B------:R-:W-:Y:S01]  /*2f250*/  HMMA.16816.F32 R8, R40.reuse, R14, R8 ;  /* 0x0000000e2808723c */ /* 0x040fe20000001808 */
[----:B------:R-:W-:Y:S02]  /*2f260*/  MUFU.EX2 R99, R99 ;  /* 0x0000006300637308 */ /* 0x000fe40000000800 */
[----:B------:R-:W-:Y:S01]  /*2f270*/  FMUL.FTZ R13, R39, R153 ;  /* 0x00000099270d7220 */ /* 0x000fe20000410000 */
[C---:B------:R-:W-:Y:S01]  /*2f280*/  FMUL.FTZ R14, R38.reuse, R154 ;  /* 0x0000009a260e7220 */ /* 0x040fe20000410000 */
[----:B------:R-:W-:Y:S01]  /*2f290*/  FMUL.FTZ R15, R38, R155 ;  /* 0x0000009b260f7220 */ /* 0x000fe20000410000 */
[----:B------:R-:W-:Y:S01]  /*2f2a0*/  LDSM.16.MT88.4 R56, [R62+0x800] ;  /* 0x000800003e38783b */ /* 0x000fe20000004200 */
[-C--:B------:R-:W-:Y:S01]  /*2f2b0*/  FFMA.FTZ R152, R209, R3.reuse, -R64 ;  /* 0x00000003d1987223 */ /* 0x080fe20000010840 */
[-CC-:B------:R-:W-:Y:S01]  /*2f2c0*/  FFMA.FTZ R155, R208, R3.reuse, -R70.reuse ;  /* 0x00000003d09b7223 */ /* 0x180fe20000010846 */
[-CC-:B------:R-:W-:Y:S01]  /*2f2d0*/  FFMA.FTZ R154, R206, R3.reuse, -R70.reuse ;  /* 0x00000003ce9a7223 */ /* 0x180fe20000010846 */
[-CC-:B------:R-:W-:Y:S01]  /*2f2e0*/  FFMA.FTZ R127, R127, R3.reuse, -R70.reuse ;  /* 0x000000037f7f7223 */ /* 0x180fe20000010846 */
[--C-:B------:R-:W-:Y:S01]  /*2f2f0*/  FFMA.FTZ R123, R123, R3, -R70.reuse ;  /* 0x000000037b7b7223 */ /* 0x100fe20000010846 */
[C---:B------:R-:W-:Y:S01]  /*2f300*/  HMMA.16816.F32 R12, R40.reuse, R20, R12 ;  /* 0x00000014280c723c */ /* 0x040fe2000000180c */
[----:B------:R-:W3:Y:S02]  /*2f310*/  MUFU.EX2 R98, R98 ;  /* 0x0000006200627308 */ /* 0x000ee40000000800 */
[C---:B------:R-:W-:Y:S01]  /*2f320*/  FMUL.FTZ R16, R39.reuse, R148 ;  /* 0x0000009427107220 */ /* 0x040fe20000410000 */
[----:B------:R-:W-:Y:S01]  /*2f330*/  FMUL.FTZ R17, R39, R149 ;  /* 0x0000009527117220 */ /* 0x000fe20000410000 */
[-C--:B------:R-:W-:Y:S01]  /*2f340*/  FFMA.FTZ R148, R213, R3.reuse, -R70 ;  /* 0x00000003d5947223 */ /* 0x080fe20000010846 */
[-C--:B------:R-:W-:Y:S01]  /*2f350*/  FFMA.FTZ R149, R212, R3.reuse, -R64 ;  /* 0x00000003d4957223 */ /* 0x080fe20000010840 */
[-CC-:B------:R-:W-:Y:S01]  /*2f360*/  FFMA.FTZ R121, R121, R3.reuse, -R70.reuse ;  /* 0x0000000379797223 */ /* 0x180fe20000010846 */
[-C--:B------:R-:W-:Y:S03]  /*2f370*/  FFMA.FTZ R120, R120, R3.reuse, -R70 ;  /* 0x0000000378787223 */ /* 0x080fe60000010846 */
[----:B------:R-:W-:Y:S01]  /*2f380*/  MUFU.EX2 R152, R152 ;  /* 0x0000009800987308 */ /* 0x000fe20000000800 */
[--C-:B------:R-:W-:Y:S01]  /*2f390*/  FFMA.FTZ R119, R119, R3, -R64.reuse ;  /* 0x0000000377777223 */ /* 0x100fe20000010840 */
[C---:B------:R-:W-:Y:S03]  /*2f3a0*/  HMMA.16816.F32 R16, R40.reuse, R22, R16 ;  /* 0x000000162810723c */ /* 0x040fe60000001810 */
[C---:B------:R-:W-:Y:S01]  /*2f3b0*/  FMUL.FTZ R20, R39.reuse, R144 ;  /* 0x0000009027147220 */ /* 0x040fe20000410000 */
[----:B------:R-:W-:Y:S01]  /*2f3c0*/  FMUL.FTZ R21, R39, R145 ;  /* 0x0000009127157220 */ /* 0x000fe20000410000 */
[C---:B------:R-:W-:Y:S01]  /*2f3d0*/  FMUL.FTZ R22, R38.reuse, R146 ;  /* 0x0000009226167220 */ /* 0x040fe20000410000 */
[----:B------:R-:W-:Y:S01]  /*2f3e0*/  FMUL.FTZ R23, R38, R147 ;  /* 0x0000009326177220 */ /* 0x000fe20000410000 */
[----:B------:R-:W-:Y:S02]  /*2f3f0*/  IMAD.MOV.U32 R153, RZ, RZ, R107 ;  /* 0x000000ffff997224 */ /* 0x000fe400078e006b */
[-CC-:B------:R-:W-:Y:S01]  /*2f400*/  FFMA.FTZ R107, R25, R3.reuse, -R64.reuse ;  /* 0x00000003196b7223 */ /* 0x180fe20000010840 */
[-C--:B------:R-:W-:Y:S01]  /*2f410*/  FFMA.FTZ R144, R166, R3.reuse, -R64 ;  /* 0x00000003a6907223 */ /* 0x080fe20000010840 */
[-CC-:B------:R-:W-:Y:S01]  /*2f420*/  FFMA.FTZ R146, R222, R3.reuse, -R70.reuse ;  /* 0x00000003de927223 */ /* 0x180fe20000010846 */
[-CC-:B------:R-:W-:Y:S01]  /*2f430*/  FFMA.FTZ R145, R215, R3.reuse, -R70.reuse ;  /* 0x00000003d7917223 */ /* 0x180fe20000010846 */
[----:B------:R-:W-:Y:S01]  /*2f440*/  FFMA.FTZ R147, R214, R3, -R70 ;  /* 0x00000003d6937223 */ /* 0x000fe20000010846 */
[C---:B----4-:R-:W-:Y:S01]  /*2f450*/  HMMA.16816.F32 R20, R40.reuse, R28, R20 ;  /* 0x0000001c2814723c */ /* 0x050fe20000001814 */
[----:B------:R-:W-:Y:S02]  /*2f460*/  MUFU.EX2 R101, R101 ;  /* 0x0000006500657308 */ /* 0x000fe40000000800 */
[C---:B------:R-:W-:Y:S01]  /*2f470*/  FMUL.FTZ R24, R39.reuse, R140 ;  /* 0x0000008c27187220 */ /* 0x040fe20000410000 */
[----:B------:R-:W-:Y:S01]  /*2f480*/  FMUL.FTZ R25, R39, R141 ;  /* 0x0000008d27197220 */ /* 0x000fe20000410000 */
[----:B------:R-:W-:Y:S01]  /*2f490*/  FMUL.FTZ R27, R38, R143 ;  /* 0x0000008f261b7220 */ /* 0x000fe20000410000 */
[----:B------:R-:W-:Y:S02]  /*2f4a0*/  IMAD.MOV.U32 R159, RZ, RZ, R111 ;  /* 0x000000ffff9f7224 */ /* 0x000fe400078e006f */
[-C--:B------:R-:W-:Y:S01]  /*2f4b0*/  FFMA.FTZ R111, R32, R3.reuse, -R64 ;  /* 0x00000003206f7223 */ /* 0x080fe20000010840 */
[----:B------:R-:W-:Y:S02]  /*2f4c0*/  IMAD.MOV.U32 R156, RZ, RZ, R110 ;  /* 0x000000ffff9c7224 */ /* 0x000fe400078e006e */
[----:B------:R-:W-:Y:S01]  /*2f4d0*/  FFMA.FTZ R110, R33, R3, -R64 ;  /* 0x00000003216e7223 */ /* 0x000fe20000010840 */
[C---:B------:R-:W-:Y:S01]  /*2f4e0*/  FMUL.FTZ R28, R39.reuse, R136 ;  /* 0x00000088271c7220 */ /* 0x040fe20000410000 */
[C---:B------:R-:W-:Y:S01]  /*2f4f0*/  FMUL.FTZ R29, R39.reuse, R137 ;  /* 0x00000089271d7220 */ /* 0x040fe20000410000 */
[C---:B------:R-:W-:Y:S01]  /*2f500*/  HMMA.16816.F32 R24, R40.reuse, R30, R24 ;  /* 0x0000001e2818723c */ /* 0x040fe20000001818 */
[----:B------:R-:W4:Y:S02]  /*2f510*/  MUFU.EX2 R102, R102 ;  /* 0x0000006600667308 */ /* 0x000f240000000800 */
[C---:B------:R-:W-:Y:S01]  /*2f520*/  FMUL.FTZ R30, R38.reuse, R138 ;  /* 0x0000008a261e7220 */ /* 0x040fe20000410000 */
[----:B------:R-:W-:Y:S01]  /*2f530*/  FMUL.FTZ R31, R38, R139 ;  /* 0x0000008b261f7220 */ /* 0x000fe20000410000 */
[C---:B------:R-:W-:Y:S01]  /*2f540*/  FMUL.FTZ R32, R39.reuse, R132 ;  /* 0x0000008427207220 */ /* 0x040fe20000410000 */
[----:B------:R-:W-:Y:S01]  /*2f550*/  FMUL.FTZ R33, R39, R133 ;  /* 0x0000008527217220 */ /* 0x000fe20000410000 */
[-C--:B------:R-:W-:Y:S01]  /*2f560*/  FFMA.FTZ R132, R153, R3.reuse, -R70 ;  /* 0x0000000399847223 */ /* 0x080fe20000010846 */
[-CC-:B------:R-:W-:Y:S03]  /*2f570*/  FFMA.FTZ R135, R159, R3.reuse, -R64.reuse ;  /* 0x000000039f877223 */ /* 0x180fe60000010840 */
[----:B------:R-:W-:Y:S01]  /*2f580*/  MUFU.EX2 R107, R107 ;  /* 0x0000006b006b7308 */ /* 0x000fe20000000800 */
[-CC-:B------:R-:W-:Y:S01]  /*2f590*/  FFMA.FTZ R133, R158, R3.reuse, -R64.reuse ;  /* 0x000000039e857223 */ /* 0x180fe20000010840 */
[C---:B-1----:R-:W-:Y:S03]  /*2f5a0*/  HMMA.16816.F32 R28, R40.reuse, R44, R28 ;  /* 0x0000002c281c723c */ /* 0x042fe6000000181c */
[-C--:B------:R-:W-:Y:S01]  /*2f5b0*/  FFMA.FTZ R136, R157, R3.reuse, -R64 ;  /* 0x000000039d887223 */ /* 0x080fe20000010840 */
[-CC-:B------:R-:W-:Y:S01]  /*2f5c0*/  FFMA.FTZ R138, R156, R3.reuse, -R70.reuse ;  /* 0x000000039c8a7223 */ /* 0x180fe20000010846 */
[-CC-:B------:R-:W-:Y:S03]  /*2f5d0*/  FFMA.FTZ R137, R163, R3.reuse, -R70.reuse ;  /* 0x00000003a3897223 */ /* 0x180fe60000010846 */
[----:B------:R-:W1:Y:S01]  /*2f5e0*/  MUFU.EX2 R108, R108 ;  /* 0x0000006c006c7308 */ /* 0x000e620000000800 */
[--C-:B------:R-:W-:Y:S01]  /*2f5f0*/  FFMA.FTZ R139, R162, R3, -R70.reuse ;  /* 0x00000003a28b7223 */ /* 0x100fe20000010846 */
[----:B------:R-:W-:Y:S01]  /*2f600*/  HMMA.16816.F32 R32, R40, R46, R32 ;  /* 0x0000002e2820723c */ /* 0x000fe20000001820 */
[----:B------:R-:W1:Y:S02]  /*2f610*/  LDSM.16.MT88.4 R44, [R60+0x800] ;  /* 0x000800003c2c783b */ /* 0x000e640000004200 */
[----:B---3--:R-:W-:Y:S01]  /*2f620*/  F2FP.F16.F32.PACK_AB R40, R98, R99 ;  /* 0x000000636228723e */ /* 0x008fe200000000ff */
[----:B------:R-:W-:Y:S01]  /*2f630*/  FFMA.FTZ R140, R161, R3, -R70 ;  /* 0x00000003a18c7223 */ /* 0x000fe20000010846 */
[----:B----4-:R-:W-:Y:S03]  /*2f640*/  F2FP.F16.F32.PACK_AB R42, R102, R101 ;  /* 0x00000065662a723e */ /* 0x010fe600000000ff */
[----:B------:R-:W-:Y:S01]  /*2f650*/  MUFU.EX2 R110, R110 ;  /* 0x0000006e006e7308 */ /* 0x000fe20000000800 */
[-CC-:B------:R-:W-:Y:S01]  /*2f660*/  FFMA.FTZ R141, R160, R3.reuse, -R64.reuse ;  /* 0x00000003a08d7223 */ /* 0x180fe20000010840 */
[-C--:B------:R-:W-:Y:S01]  /*2f670*/  FFMA.FTZ R143, R167, R3.reuse, -R64 ;  /* 0x00000003a78f7223 */ /* 0x080fe20000010840 */
[-CC-:B------:R-:W-:Y:S01]  /*2f680*/  FFMA.FTZ R153, R207, R3.reuse, -R70.reuse ;  /* 0x00000003cf997223 */ /* 0x180fe20000010846 */
[-C--:B------:R-:W-:Y:S01]  /*2f690*/  FFMA.FTZ R156, R205, R3.reuse, -R70 ;  /* 0x00000003cd9c7223 */ /* 0x080fe20000010846 */
[-CC-:B------:R-:W-:Y:S01]  /*2f6a0*/  FFMA.FTZ R157, R204, R3.reuse, -R64.reuse ;  /* 0x00000003cc9d7223 */ /* 0x180fe20000010840 */
[-CC-:B------:R-:W-:Y:S01]  /*2f6b0*/  FFMA.FTZ R158, R203, R3.reuse, -R64.reuse ;  /* 0x00000003cb9e7223 */ /* 0x180fe20000010840 */
[--C-:B------:R-:W-:Y:S03]  /*2f6c0*/  FFMA.FTZ R159, R202, R3, -R64.reuse ;  /* 0x00000003ca9f7223 */ /* 0x100fe60000010840 */
[----:B------:R-:W3:Y:S01]  /*2f6d0*/  MUFU.EX2 R111, R111 ;  /* 0x0000006f006f7308 */ /* 0x000ee20000000800 */
        /* <DEDUP_REMOVED lines=16> */
[----:B---3--:R-:W-:Y:S01]  /*2f7e0*/  F2FP.F16.F32.PACK_AB R43, R111, R110 ;  /* 0x0000006e6f2b723e */ /* 0x008fe200000000ff */
[-CC-:B------:R-:W-:Y:S01]  /*2f7f0*/  FFMA.FTZ R103, R103, R3.reuse, -R64.reuse ;  /* 0x0000000367677223 */ /* 0x180fe20000010840 */
[-CC-:B------:R-:W-:Y:S01]  /*2f800*/  FFMA.FTZ R100, R100, R3.reuse, -R64.reuse ;  /* 0x0000000364647223 */ /* 0x180fe20000010840 */
[-CC-:B------:R-:W-:Y:S01]  /*2f810*/  FFMA.FTZ R97, R97, R3.reuse, -R64.reuse ;  /* 0x0000000361617223 */ /* 0x180fe20000010840 */
[-C--:B------:R-:W-:Y:S01]  /*2f820*/  FFMA.FTZ R96, R96, R3.reuse, -R64 ;  /* 0x0000000360607223 */ /* 0x080fe20000010840 */
[-CC-:B------:R-:W-:Y:S01]  /*2f830*/  FFMA.FTZ R85, R85, R3.reuse, -R70.reuse ;  /* 0x0000000355557223 */ /* 0x180fe20000010846 */
[-C--:B------:R-:W-:Y:S01]  /*2f840*/  FFMA.FTZ R84, R84, R3.reuse, -R70 ;  /* 0x0000000354547223 */ /* 0x080fe20000010846 */
[C---:B------:R-:W-:Y:S02]  /*2f850*/  HMMA.16816.F32 R4, R40.reuse, R48, R4 ;  /* 0x000000302804723c */ /* 0x040fe40000001804 */
[----:B------:R-:W-:Y:S01]  /*2f860*/  MUFU.EX2 R143, R143 ;  /* 0x0000008f008f7308 */ /* 0x000fe20000000800 */
[-CC-:B------:R-:W-:Y:S01]  /*2f870*/  FFMA.FTZ R83, R83, R3.reuse, -R64.reuse ;  /* 0x0000000353537223 */ /* 0x180fe20000010840 */
[-CC-:B------:R-:W-:Y:S01]  /*2f880*/  FFMA.FTZ R82, R82, R3.reuse, -R64.reuse ;  /* 0x0000000352527223 */ /* 0x180fe20000010840 */
[-CC-:B------:R-:W-:Y:S01]  /*2f890*/  FFMA.FTZ R81, R81, R3.reuse, -R64.reuse ;  /* 0x0000000351517223 */ /* 0x180fe20000010840 */
[-C--:B------:R-:W-:Y:S01]  /*2f8a0*/  FFMA.FTZ R80, R80, R3.reuse, -R64 ;  /* 0x0000000350507223 */ /* 0x080fe20000010840 */
[-CC-:B------:R-:W-:Y:S01]  /*2f8b0*/  FFMA.FTZ R79, R79, R3.reuse, -R70.reuse ;  /* 0x000000034f4f7223 */ /* 0x180fe20000010846 */
[C---:B------:R-:W-:Y:S01]  /*2f8c0*/  HMMA.16816.F32 R8, R40.reuse, R50, R8 ;  /* 0x000000322808723c */ /* 0x040fe20000001808 */
[----:B------:R-:W1:Y:S03]  /*2f8d0*/  LDSM.16.MT88.4 R48, [R63+0xb000] ;  /* 0x00b000003f30783b */ /* 0x000e660000004200 */
[----:B------:R-:W-:Y:S01]  /*2f8e0*/  MUFU.EX2 R144, R144 ;  /* 0x0000009000907308 */ /* 0x000fe20000000800 */
[-CC-:B------:R-:W-:Y:S01]  /*2f8f0*/  FFMA.FTZ R77, R77, R3.reuse, -R70.reuse ;  /* 0x000000034d4d7223 */ /* 0x180fe20000010846 */
[-C--:B------:R-:W-:Y:S01]  /*2f900*/  FFMA.FTZ R76, R76, R3.reuse, -R70 ;  /* 0x000000034c4c7223 */ /* 0x080fe20000010846 */
[-CC-:B------:R-:W-:Y:S01]  /*2f910*/  FFMA.FTZ R75, R75, R3.reuse, -R64.reuse ;  /* 0x000000034b4b7223 */ /* 0x180fe20000010840 */
[-CC-:B------:R-:W-:Y:S01]  /*2f920*/  FFMA.FTZ R74, R74, R3.reuse, -R64.reuse ;  /* 0x000000034a4a7223 */ /* 0x180fe20000010840 */
[-CC-:B------:R-:W-:Y:S01]  /*2f930*/  FFMA.FTZ R73, R73, R3.reuse, -R64.reuse ;  /* 0x0000000349497223 */ /* 0x180fe20000010840 */
[C---:B------:R-:W-:Y:S04]  /*2f940*/  HMMA.16816.F32 R12, R40.reuse, R52, R12 ;  /* 0x00000034280c723c */ /* 0x040fe8000000180c */
[----:B------:R-:W-:Y:S01]  /*2f950*/  MUFU.EX2 R146, R146 ;  /* 0x0000009200927308 */ /* 0x000fe20000000800 */
[-CC-:B------:R-:W-:Y:S01]  /*2f960*/  FFMA.FTZ R72, R72, R3.reuse, -R64.reuse ;  /* 0x0000000348487223 */ /* 0x180fe20000010840 */
[----:B------:R-:W-:Y:S01]  /*2f970*/  FFMA.FTZ R37, R37, R3, -R64 ;  /* 0x0000000325257223 */ /* 0x000fe20000010840 */
[C---:B------:R-:W-:Y:S01]  /*2f980*/  ISETP.GT.AND P0, PT, R250.reuse, R223, PT ;  /* 0x000000dffa00720c */ /* 0x040fe20003f04270 */
[----:B------:R-:W-:Y:S01]  /*2f990*/  VIADD R250, R250, 0xffffffff ;  /* 0xfffffffffafa7836 */ /* 0x000fe20000000000 */
[C---:B------:R-:W-:Y:S01]  /*2f9a0*/  HMMA.16816.F32 R16, R40.reuse, R54, R16 ;  /* 0x000000362810723c */ /* 0x040fe20000001810 */
[----:B------:R-:W3:Y:S04]  /*2f9b0*/  LDSM.16.MT88.4 R52, [R61+0xb000] ;  /* 0x00b000003d34783b */ /* 0x000ee80000004200 */
[----:B------:R-:W-:Y:S03]  /*2f9c0*/  MUFU.EX2 R145, R145 ;  /* 0x0000009100917308 */ /* 0x000fe60000000800 */
[C---:B------:R-:W-:Y:S07]  /*2f9d0*/  HMMA.16816.F32 R20, R40.reuse, R44, R20 ;  /* 0x0000002c2814723c */ /* 0x040fee0000001814 */
        /* <DEDUP_REMOVED lines=9> */
[----:B------:R-:W3:Y:S01]  /*2fa70*/  MUFU.EX2 R117, R117 ;  /* 0x0000007500757308 */ /* 0x000ee20000000800 */
[----:B-1----:R-:W-:Y:S09]  /*2fa80*/  F2FP.F16.F32.PACK_AB R40, R115, R118 ;  /* 0x000000767328723e */ /* 0x002ff200000000ff */
[----:B------:R-:W-:Y:S10]  /*2fa90*/  MUFU.EX2 R122, R122 ;  /* 0x0000007a007a7308 */ /* 0x000ff40000000800 */
[----:B------:R-:W1:Y:S01]  /*2faa0*/  MUFU.EX2 R124, R124 ;  /* 0x0000007c007c7308 */ /* 0x000e620000000800 */
[----:B---3--:R-:W-:Y:S09]  /*2fab0*/  F2FP.F16.F32.PACK_AB R42, R117, R116 ;  /* 0x00000074752a723e */ /* 0x008ff200000000ff */
[----:B------:R-:W-:Y:S10]  /*2fac0*/  MUFU.EX2 R125, R125 ;  /* 0x0000007d007d7308 */ /* 0x000ff40000000800 */
[----:B------:R-:W3:Y:S01]  /*2fad0*/  MUFU.EX2 R126, R126 ;  /* 0x0000007e007e7308 */ /* 0x000ee20000000800 */
[----:B-1----:R-:W-:Y:S09]  /*2fae0*/  F2FP.F16.F32.PACK_AB R41, R124, R122 ;  /* 0x0000007a7c29723e */ /* 0x002ff200000000ff */
[----:B------:R-:W-:Y:S10]  /*2faf0*/  MUFU.EX2 R155, R155 ;  /* 0x0000009b009b7308 */ /* 0x000ff40000000800 */
[----:B------:R-:W-:Y:S01]  /*2fb00*/  MUFU.EX2 R153, R153 ;  /* 0x0000009900997308 */ /* 0x000fe20000000800 */
[----:B---3--:R-:W-:Y:S07]  /*2fb10*/  F2FP.F16.F32.PACK_AB R43, R126, R125 ;  /* 0x0000007d7e2b723e */ /* 0x008fee00000000ff */
[C---:B------:R-:W-:Y:S02]  /*2fb20*/  HMMA.16816.F32 R4, R40.reuse, R48, R4 ;  /* 0x000000302804723c */ /* 0x040fe40000001804 */
[----:B------:R-:W-:Y:S06]  /*2fb30*/  MUFU.EX2 R157, R157 ;  /* 0x0000009d009d7308 */ /* 0x000fec0000000800 */
[C---:B------:R-:W-:Y:S01]  /*2fb40*/  HMMA.16816.F32 R8, R40.reuse, R50, R8 ;  /* 0x000000322808723c */ /* 0x040fe20000001808 */
[----:B------:R-:W1:Y:S03]  /*2fb50*/  LDSM.16.MT88.4 R48, [R63+0xb800] ;  /* 0x00b800003f30783b */ /* 0x000e660000004200 */
[----:B------:R-:W-:Y:S01]  /*2fb60*/  MUFU.EX2 R159, R159 ;  /* 0x0000009f009f7308 */ /* 0x000fe20000000800 */
[----:B--2---:R-:W-:Y:S03]  /*2fb70*/  FFMA.FTZ R93, R39, R221, R93 ;  /* 0x000000dd275d7223 */ /* 0x004fe6000001005d */
[C---:B------:R-:W-:Y:S06]  /*2fb80*/  HMMA.16816.F32 R12, R40.reuse, R52, R12 ;  /* 0x00000034280c723c */ /* 0x040fec000000180c */
[----:B------:R-:W-:Y:S01]  /*2fb90*/  MUFU.EX2 R160, R160 ;  /* 0x000000a000a07308 */ /* 0x000fe20000000800 */
[-C--:B------:R-:W-:Y:S01]  /*2fba0*/  FFMA.FTZ R39, R86, R3.reuse, -R70 ;  /* 0x0000000356277223 */ /* 0x080fe20000010846 */
[----:B------:R-:W-:Y:S01]  /*2fbb0*/  FFMA.FTZ R94, R38, R220, R94 ;  /* 0x000000dc265e7223 */ /* 0x000fe2000001005e */
[----:B------:R-:W-:Y:S01]  /*2fbc0*/  FFMA.FTZ R38, R92, R3, -R70 ;  /* 0x000000035c267223 */ /* 0x000fe20000010846 */
[----:B------:R-:W-:Y:S01]  /*2fbd0*/  FADD.FTZ R93, R95, R93 ;  /* 0x0000005d5f5d7221 */ /* 0x000fe20000010000 */
[C---:B------:R-:W-:Y:S01]  /*2fbe0*/  HMMA.16816.F32 R16, R40.reuse, R54, R16 ;  /* 0x000000362810723c */ /* 0x040fe20000001810 */
[----:B------:R-:W2:Y:S04]  /*2fbf0*/  LDSM.16.MT88.4 R52, [R61+0xb800] ;  /* 0x00b800003d34783b */ /* 0x000ea80000004200 */
        /* <DEDUP_REMOVED lines=10> */
[----:B------:R-:W3:Y:S03]  /*2fca0*/  LDSM.16.MT88.4 R44, [R60+0x1800] ;  /* 0x001800003c2c783b */ /* 0x000ee60000004200 */
[----:B------:R-:W-:Y:S01]  /*2fcb0*/  MUFU.EX2 R132, R132 ;  /* 0x0000008400847308 */ /* 0x000fe20000000800 */
[----:B------:R-:W-:Y:S01]  /*2fcc0*/  FADD.FTZ R101, R101, R88 ;  /* 0x0000005865657221 */ /* 0x000fe20000010000 */
[----:B------:R-:W-:Y:S03]  /*2fcd0*/  FADD.FTZ R91, R90, R91 ;  /* 0x0000005b5a5b7221 */ /* 0x000fe60000010000 */
[----:B------:R-:W-:Y:S01]  /*2fce0*/  FADD.FTZ R101, R102, R101 ;  /* 0x0000006566657221 */ /* 0x000fe20000010000 */
[C---:B------:R-:W-:Y:S04]  /*2fcf0*/  HMMA.16816.F32 R28, R40.reuse, R56, R28 ;  /* 0x00000038281c723c */ /* 0x040fe8000000181c */
[----:B------:R-:W4:Y:S01]  /*2fd00*/  MUFU.EX2 R129, R129 ;  /* 0x0000008100817308 */ /* 0x000f220000000800 */
[----:B------:R-:W-:Y:S01]  /*2fd10*/  FADD.FTZ R118, R118, R101 ;  /* 0x0000006576767221 */ /* 0x000fe20000010000 */
[----:B------:R-:W-:Y:S03]  /*2fd20*/  FADD.FTZ R107, R107, R91 ;  /* 0x0000005b6b6b7221 */ /* 0x000fe60000010000 */
[----:B------:R-:W-:Y:S01]  /*2fd30*/  FADD.FTZ R118, R115, R118 ;  /* 0x0000007673767221 */ /* 0x000fe20000010000 */
[----:B------:R-:W-:Y:S01]  /*2fd40*/  HMMA.16816.F32 R32, R40, R58, R32 ;  /* 0x0000003a2820723c */ /* 0x000fe20000001820 */
[----:B------:R-:W3:Y:S03]  /*2fd50*/  LDSM.16.MT88.4 R56, [R62+0x1800] ;  /* 0x001800003e38783b */ /* 0x000ee60000004200 */
[----:B------:R-:W1:Y:S01]  /*2fd60*/  MUFU.EX2 R128, R128 ;  /* 0x0000008000807308 */ /* 0x000e620000000800 */
[----:B------:R-:W-:Y:S01]  /*2fd70*/  FADD.FTZ R116, R116, R118 ;  /* 0x0000007674747221 */ /* 0x000fe20000010000 */
[----:B------:R-:W-:Y:S03]  /*2fd80*/  FADD.FTZ R107, R108, R107 ;  /* 0x0000006b6c6b7221 */ /* 0x000fe60000010000 */
[----:B------:R-:W-:Y:S01]  /*2fd90*/  FADD.FTZ R116, R117, R116 ;  /* 0x0000007475747221 */ /* 0x000fe20000010000 */
[----:B------:R-:W-:Y:S04]  /*2fda0*/  FADD.FTZ R110, R110, R107 ;  /* 0x0000006b6e6e7221 */ /* 0x000fe80000010000 */
[----:B------:R-:W2:Y:S01]  /*2fdb0*/  MUFU.EX2 R131, R131 ;  /* 0x0000008300837308 */ /* 0x000ea20000000800 */
[----:B----4-:R-:W-:Y:S01]  /*2fdc0*/  F2FP.F16.F32.PACK_AB R40, R129, R132 ;  /* 0x000000848128723e */ /* 0x010fe200000000ff */
[----:B------:R-:W-:Y:S01]  /*2fdd0*/  FADD.FTZ R132, R132, R116 ;  /* 0x0000007484847221 */ /* 0x000fe20000010000 */
[----:B------:R-:W-:Y:S03]  /*2fde0*/  FADD.FTZ R110, R111, R110 ;  /* 0x0000006e6f6e7221 */ /* 0x000fe60000010000 */
[----:B------:R-:W-:Y:S01]  /*2fdf0*/  FADD.FTZ R129, R129, R132 ;  /* 0x0000008481817221 */ /* 0x000fe20000010000 */
[----:B------:R-:W-:Y:S03]  /*2fe00*/  FADD.FTZ R122, R122, R110 ;  /* 0x0000006e7a7a7221 */ /* 0x000fe60000010000 */
[----:B------:R-:W-:Y:S01]  /*2fe10*/  MUFU.EX2 R134, R134 ;  /* 0x0000008600867308 */ /* 0x000fe20000000800 */
[----:B-1----:R-:W-:Y:S01]  /*2fe20*/  FADD.FTZ R129, R128, R129 ;  /* 0x0000008180817221 */ /* 0x002fe20000010000 */
[----:B------:R-:W-:Y:S04]  /*2fe30*/  FADD.FTZ R122, R124, R122 ;  /* 0x0000007a7c7a7221 */ /* 0x000fe80000010000 */
[----:B------:R-:W-:Y:S04]  /*2fe40*/  FADD.FTZ R125, R125, R122 ;  /* 0x0000007a7d7d7221 */ /* 0x000fe80000010000 */
[----:B------:R-:W1:Y:S01]  /*2fe50*/  MUFU.EX2 R135, R135 ;  /* 0x0000008700877308 */ /* 0x000e620000000800 */
[C---:B--2---:R-:W-:Y:S01]  /*2fe60*/  F2FP.F16.F32.PACK_AB R42, R131.reuse, R128 ;  /* 0x00000080832a723e */ /* 0x044fe200000000ff */
[----:B------:R-:W-:Y:S01]  /*2fe70*/  FADD.FTZ R131, R131, R129 ;  /* 0x0000008183837221 */ /* 0x000fe20000010000 */
[----:B------:R-:W-:Y:S07]  /*2fe80*/  FADD.FTZ R125, R126, R125 ;  /* 0x0000007d7e7d7221 */ /* 0x000fee0000010000 */
[----:B------:R-:W2:Y:S10]  /*2fe90*/  MUFU.EX2 R133, R133 ;  /* 0x0000008500857308 */ /* 0x000eb40000000800 */
[----:B------:R-:W4:Y:S01]  /*2fea0*/  MUFU.EX2 R136, R136 ;  /* 0x0000008800887308 */ /* 0x000f220000000800 */
[C---:B-1----:R-:W-:Y:S01]  /*2feb0*/  F2FP.F16.F32.PACK_AB R41, R135.reuse, R134 ;  /* 0x000000868729723e */ /* 0x042fe200000000ff */
[----:B------:R-:W-:Y:S04]  /*2fec0*/  FADD.FTZ R134, R134, R125 ;  /* 0x0000007d86867221 */ /* 0x000fe80000010000 */
[----:B------:R-:W-:Y:S04]  /*2fed0*/  FADD.FTZ R134, R135, R134 ;  /* 0x0000008687867221 */ /* 0x000fe80000010000 */
[----:B------:R-:W-:Y:S01]  /*2fee0*/  MUFU.EX2 R161, R161 ;  /* 0x000000a100a17308 */ /* 0x000fe20000000800 */
[----:B--2---:R-:W-:Y:S09]  /*2fef0*/  FADD.FTZ R134, R133, R134 ;  /* 0x0000008685867221 */ /* 0x004ff20000010000 */
[----:B------:R-:W1:Y:S01]  /*2ff00*/  MUFU.EX2 R138, R138 ;  /* 0x0000008a008a7308 */ /* 0x000e620000000800 */
[C---:B----4-:R-:W-:Y:S01]  /*2ff10*/  F2FP.F16.F32.PACK_AB R43, R136.reuse, R133 ;  /* 0x00000085882b723e */ /* 0x050fe200000000ff */
[----:B------:R-:W-:Y:S04]  /*2ff20*/  FADD.FTZ R136, R136, R134 ;  /* 0x0000008688887221 */ /* 0x000fe80000010000 */
[----:B------:R-:W-:Y:S02]  /*2ff30*/  FADD.FTZ R136, R141, R136 ;  /* 0x000000888d887221 */ /* 0x000fe40000010000 */
[C---:B------:R-:W-:Y:S02]  /*2ff40*/  HMMA.16816.F32 R4, R40.reuse, R48, R4 ;  /* 0x000000302804723c */ /* 0x040fe40000001804 */
[----:B------:R-:W2:Y:S06]  /*2ff50*/  MUFU.EX2 R137, R137 ;  /* 0x0000008900897308 */ /* 0x000eac0000000800 */
[C---:B------:R-:W-:Y:S01]  /*2ff60*/  HMMA.16816.F32 R8, R40.reuse, R50, R8 ;  /* 0x000000322808723c */ /* 0x040fe20000001808 */
[----:B------:R-:W4:Y:S03]  /*2ff70*/  LDSM.16.MT88.4 R48, [R63+0xc000] ;  /* 0x00c000003f30783b */ /* 0x000f260000004200 */
[----:B------:R-:W-:Y:S01]  /*2ff80*/  MUFU.EX2 R139, R139 ;  /* 0x0000008b008b7308 */ /* 0x000fe20000000800 */
[----:B-1----:R-:W-:Y:S03]  /*2ff90*/  FADD.FTZ R131, R138, R131 ;  /* 0x000000838a837221 */ /* 0x002fe60000010000 */
[C---:B------:R-:W-:Y:S06]  /*2ffa0*/  HMMA.16816.F32 R12, R40.reuse, R52, R12 ;  /* 0x00000034280c723c */ /* 0x040fec000000180c */
[----:B------:R-:W1:Y:S02]  /*2ffb0*/  MUFU.EX2 R140, R140 ;  /* 0x0000008c008c7308 */ /* 0x000e640000000800 */
[C---:B------:R-:W-:Y:S01]  /*2ffc0*/  HMMA.16816.F32 R16, R40.reuse, R54, R16 ;  /* 0x000000362810723c */ /* 0x040fe20000001810 */
[----:B------:R-:W4:Y:S07]  /*2ffd0*/  LDSM.16.MT88.4 R52, [R61+0xc000] ;  /* 0x00c000003d34783b */ /* 0x000f2e0000004200 */
[----:B------:R-:W-:Y:S01]  /*2ffe0*/  MUFU.EX2 R147, R147 ;  /* 0x0000009300937308 */ /* 0x000fe20000000800 */
[C---:B---3--:R-:W-:Y:S09]  /*2fff0*/  HMMA.16816.F32 R20, R40.reuse, R44, R20 ;  /* 0x0000002c2814723c */ /* 0x048ff20000001814 */
[----:B------:R-:W3:Y:S01]  /*30000*/  MUFU.EX2 R148, R148 ;  /* 0x0000009400947308 */ /* 0x000ee20000000800 */
[C---:B------:R-:W-:Y:S01]  /*30010*/  HMMA.16816.F32 R24, R40.reuse, R46, R24 ;  /* 0x0000002e2818723c */ /* 0x040fe20000001818 */
[----:B------:R-:W3:Y:S08]  /*30020*/  LDSM.16.MT88.4 R44, [R60+0x2000] ;  /* 0x002000003c2c783b */ /* 0x000ef00000004200 */
[----:B------:R-:W-:Y:S01]  /*30030*/  MUFU.EX2 R154, R154 ;  /* 0x0000009a009a7308 */ /* 0x000fe20000000800 */
        /* <DEDUP_REMOVED lines=8> */
[C---:B--2---:R-:W-:Y:S01]  /*300c0*/  F2FP.F16.F32.PACK_AB R40, R137.reuse, R138 ;  /* 0x0000008a8928723e */ /* 0x044fe200000000ff */
[----:B------:R-:W-:Y:S01]  /*300d0*/  FADD.FTZ R143, R144, R143 ;  /* 0x0000008f908f7221 */ /* 0x000fe20000010000 */
[----:B-1----:R-:W-:Y:S03]  /*300e0*/  F2FP.F16.F32.PACK_AB R42, R140, R139 ;  /* 0x0000008b8c2a723e */ /* 0x002fe600000000ff */
[----:B------:R-:W1:Y:S01]  /*300f0*/  MUFU.EX2 R167, R167 ;  /* 0x000000a700a77308 */ /* 0x000e620000000800 */
[----:B------:R-:W-:Y:S01]  /*30100*/  FADD.FTZ R137, R137, R131 ;  /* 0x0000008389897221 */ /* 0x000fe20000010000 */
[----:B------:R-:W-:Y:S03]  /*30110*/  FADD.FTZ R143, R142, R143 ;  /* 0x0000008f8e8f7221 */ /* 0x000fe60000010000 */
[----:B------:R-:W-:Y:S01]  /*30120*/  FADD.FTZ R137, R139, R137 ;  /* 0x000000898b897221 */ /* 0x000fe20000010000 */
[C---:B----4-:R-:W-:Y:S04]  /*30130*/  HMMA.16816.F32 R4, R40.reuse, R48, R4 ;  /* 0x000000302804723c */ /* 0x050fe80000001804 */
[----:B------:R-:W2:Y:S01]  /*30140*/  MUFU.EX2 R195, R195 ;  /* 0x000000c300c37308 */ /* 0x000ea20000000800 */
[----:B------:R-:W-:Y:S04]  /*30150*/  FADD.FTZ R140, R140, R137 ;  /* 0x000000898c8c7221 */ /* 0x000fe80000010000 */
[----:B------:R-:W-:Y:S01]  /*30160*/  FADD.FTZ R140, R146, R140 ;  /* 0x0000008c928c7221 */ /* 0x000fe20000010000 */
[C---:B------:R-:W-:Y:S01]  /*30170*/  HMMA.16816.F32 R8, R40.reuse, R50, R8 ;  /* 0x000000322808723c */ /* 0x040fe20000001808 */
[----:B------:R-:W4:Y:S03]  /*30180*/  LDSM.16.MT88.4 R48, [R63+0xc800] ;  /* 0x00c800003f30783b */ /* 0x000f260000004200 */
[----:B------:R-:W-:Y:S04]  /*30190*/  MUFU.EX2 R194, R194 ;  /* 0x000000c200c27308 */ /* 0x000fe80000000800 */
[C---:B------:R-:W-:Y:S06]  /*301a0*/  HMMA.16816.F32 R12, R40.reuse, R52, R12 ;  /* 0x00000034280c723c */ /* 0x040fec000000180c */
[----:B------:R-:W2:Y:S02]  /*301b0*/  MUFU.EX2 R193, R193 ;  /* 0x000000c100c17308 */ /* 0x000ea40000000800 */
[C---:B------:R-:W-:Y:S01]  /*301c0*/  HMMA.16816.F32 R16, R40.reuse, R54, R16 ;  /* 0x000000362810723c */ /* 0x040fe20000001810 */
[----:B------:R-:W1:Y:S07]  /*301d0*/  LDSM.16.MT88.4 R52, [R61+0xc800] ;  /* 0x00c800003d34783b */ /* 0x000e6e0000004200 */
        /* <DEDUP_REMOVED lines=9> */
[----:B------:R-:W2:Y:S08]  /*30270*/  LDSM.16.MT88.4 R56, [R62+0x2800] ;  /* 0x002800003e38783b */ /* 0x000eb00000004200 */
[----:B------:R-:W2:Y:S01]  /*30280*/  MUFU.EX2 R188, R188 ;  /* 0x000000bc00bc7308 */ /* 0x000ea20000000800 */
[----:B------:R-:W-:Y:S01]  /*30290*/  F2FP.F16.F32.PACK_AB R41, R150, R149 ;  /* 0x000000959629723e */ /* 0x000fe200000000ff */
[----:B------:R-:W-:Y:S01]  /*302a0*/  FADD.FTZ R149, R149, R143 ;  /* 0x0000008f95957221 */ /* 0x000fe20000010000 */
[C---:B------:R-:W-:Y:S01]  /*302b0*/  F2FP.F16.F32.PACK_AB R40, R145.reuse, R146 ;  /* 0x000000929128723e */ /* 0x040fe200000000ff */
[----:B------:R-:W-:Y:S01]  /*302c0*/  FADD.FTZ R145, R145, R140 ;  /* 0x0000008c91917221 */ /* 0x000fe20000010000 */
[----:B------:R-:W-:Y:S01]  /*302d0*/  F2FP.F16.F32.PACK_AB R42, R148, R147 ;  /* 0x00000093942a723e */ /* 0x000fe200000000ff */
[----:B------:R-:W-:Y:S01]  /*302e0*/  FADD.FTZ R149, R150, R149 ;  /* 0x0000009596957221 */ /* 0x000fe20000010000 */
[C---:B------:R-:W-:Y:S01]  /*302f0*/  F2FP.F16.F32.PACK_AB R43, R152.reuse, R151 ;  /* 0x00000097982b723e */ /* 0x040fe200000000ff */
[----:B------:R-:W-:Y:S02]  /*30300*/  LDSM.16.MT88.4 R140, [R60+0x7800] ;  /* 0x007800003c8c783b */ /* 0x000fe40000004200 */
[----:B------:R-:W2:Y:S01]  /*30310*/  MUFU.EX2 R187, R187 ;  /* 0x000000bb00bb7308 */ /* 0x000ea20000000800 */
[----:B------:R-:W-:Y:S01]  /*30320*/  FADD.FTZ R151, R151, R149 ;  /* 0x0000009597977221 */ /* 0x000fe20000010000 */
[----:B------:R-:W-:Y:S02]  /*30330*/  FADD.FTZ R145, R147, R145 ;  /* 0x0000009193917221 */ /* 0x000fe40000010000 */
[C---:B----4-:R-:W-:Y:S03]  /*30340*/  HMMA.16816.F32 R4, R40.reuse, R48, R4 ;  /* 0x000000302804723c */ /* 0x050fe60000001804 */
[----:B------:R-:W-:Y:S01]  /*30350*/  FADD.FTZ R151, R152, R151 ;  /* 0x0000009798977221 */ /* 0x000fe20000010000 */
[----:B------:R-:W-:Y:S02]  /*30360*/  FADD.FTZ R148, R148, R145 ;  /* 0x0000009194947221 */ /* 0x000fe40000010000 */
[----:B------:R-:W-:Y:S02]  /*30370*/  MUFU.EX2 R186, R186 ;  /* 0x000000ba00ba7308 */ /* 0x000fe40000000800 */
[C---:B------:R-:W-:Y:S01]  /*30380*/  HMMA.16816.F32 R8, R40.reuse, R50, R8 ;  /* 0x000000322808723c */ /* 0x040fe20000001808 */
[----:B------:R-:W4:Y:S02]  /*30390*/  LDSM.16.MT88.4 R48, [R63+0xd000] ;  /* 0x00d000003f30783b */ /* 0x000f240000004200 */
[----:B------:R-:W-:Y:S05]  /*303a0*/  FADD.FTZ R148, R155, R148 ;  /* 0x000000949b947221 */ /* 0x000fea0000010000 */
        /* <DEDUP_REMOVED lines=14> */
[----:B------:R-:W2:Y:S02]  /*30490*/  LDSM.16.MT88.4 R56, [R62+0x3000] ;  /* 0x003000003e38783b */ /* 0x000ea40000004200 */
[----:B------:R-:W-:Y:S01]  /*304a0*/  F2FP.F16.F32.PACK_AB R41, R158, R157 ;  /* 0x0000009d9e29723e */ /* 0x000fe200000000ff */
[----:B------:R-:W-:Y:S01]  /*304b0*/  FADD.FTZ R157, R157, R151 ;  /* 0x000000979d9d7221 */ /* 0x000fe20000010000 */
[C---:B------:R-:W-:Y:S01]  /*304c0*/  F2FP.F16.F32.PACK_AB R40, R153.reuse, R155 ;  /* 0x0000009b9928723e */ /* 0x040fe200000000ff */
[----:B------:R-:W-:Y:S01]  /*304d0*/  FADD.FTZ R153, R153, R148 ;  /* 0x0000009499997221 */ /* 0x000fe20000010000 */
[----:B------:R-:W-:Y:S01]  /*304e0*/  F2FP.F16.F32.PACK_AB R42, R156, R154 ;  /* 0x0000009a9c2a723e */ /* 0x000fe200000000ff */
[----:B------:R-:W-:Y:S01]  /*304f0*/  FADD.FTZ R157, R158, R157 ;  /* 0x0000009d9e9d7221 */ /* 0x000fe20000010000 */
[----:B------:R-:W-:Y:S01]  /*30500*/  F2FP.F16.F32.PACK_AB R43, R160, R159 ;  /* 0x0000009fa02b723e */ /* 0x000fe200000000ff */
[----:B------:R-:W-:Y:S01]  /*30510*/  LDSM.16.MT88.4 R148, [R61+0x11800] ;  /* 0x011800003d94783b */ /* 0x000fe20000004200 */
[----:B------:R-:W2:Y:S01]  /*30520*/  MUFU.EX2 R179, R179 ;  /* 0x000000b300b37308 */ /* 0x000ea20000000800 */
[----:B------:R-:W-:Y:S01]  /*30530*/  FADD.FTZ R159, R159, R157 ;  /* 0x0000009d9f9f7221 */ /* 0x000fe20000010000 */
[----:B------:R-:W-:Y:S03]  /*30540*/  FADD.FTZ R153, R154, R153 ;  /* 0x000000999a997221 */ /* 0x000fe60000010000 */
[C---:B----4-:R-:W-:Y:S03]  /*30550*/  HMMA.16816.F32 R4, R40.reuse, R48, R4 ;  /* 0x000000302804723c */ /* 0x050fe60000001804 */
[----:B------:R-:W-:Y:S02]  /*30560*/  FADD.FTZ R160, R160, R159 ;  /* 0x0000009fa0a07221 */ /* 0x000fe40000010000 */
[----:B------:R-:W-:Y:S01]  /*30570*/  MUFU.EX2 R178, R178 ;  /* 0x000000b200b27308 */ /* 0x000fe20000000800 */
[----:B------:R-:W-:Y:S01]  /*30580*/  FADD.FTZ R156, R156, R153 ;  /* 0x000000999c9c7221 */ /* 0x000fe20000010000 */
[----:B------:R-:W-:Y:S01]  /*30590*/  FADD.FTZ R160, R167, R160 ;  /* 0x000000a0a7a07221 */ /* 0x000fe20000010000 */
[C---:B------:R-:W-:Y:S01]  /*305a0*/  HMMA.16816.F32 R8, R40.reuse, R50, R8 ;  /* 0x000000322808723c */ /* 0x040fe20000001808 */
[----:B------:R-:W4:Y:S02]  /*305b0*/  LDSM.16.MT88.4 R48, [R63+0xd800] ;  /* 0x00d800003f30783b */ /* 0x000f240000004200 */
[----:B------:R-:W-:Y:S04]  /*305c0*/  FADD.FTZ R156, R166, R156 ;  /* 0x0000009ca69c7221 */ /* 0x000fe80000010000 */
[----:B------:R-:W4:Y:S01]  /*305d0*/  MUFU.EX2 R177, R177 ;  /* 0x000000b100b17308 */ /* 0x000f220000000800 */
[C---:B------:R-:W-:Y:S01]  /*305e0*/  FADD.FTZ R156, R162.reuse, R156 ;  /* 0x0000009ca29c7221 */ /* 0x040fe20000010000 */
[C---:B-1----:R-:W-:Y:S08]  /*305f0*/  HMMA.16816.F32 R12, R40.reuse, R52, R12 ;  /* 0x00000034280c723c */ /* 0x042ff0000000180c */
        /* <DEDUP_REMOVED lines=13> */
[----:B------:R-:W-:Y:S06]  /*306d0*/  F2FP.F16.F32.PACK_AB R40, R162, R166 ;  /* 0x000000a6a228723e */ /* 0x000fec00000000ff */
[----:B------:R-:W2:Y:S01]  /*306e0*/  MUFU.EX2 R171, R171 ;  /* 0x000000ab00ab7308 */ /* 0x000ea20000000800 */
[----:B------:R-:W-:Y:S01]  /*306f0*/  F2FP.F16.F32.PACK_AB R42, R161, R163 ;  /* 0x000000a3a12a723e */ /* 0x000fe200000000ff */
[----:B------:R-:W-:Y:S01]  /*30700*/  FADD.FTZ R163, R163, R156 ;  /* 0x0000009ca3a37221 */ /* 0x000fe20000010000 */
[C---:B------:R-:W-:Y:S01]  /*30710*/  F2FP.F16.F32.PACK_AB R41, R195.reuse, R167 ;  /* 0x000000a7c329723e */ /* 0x040fe200000000ff */
[----:B------:R-:W-:Y:S01]  /*30720*/  FADD.FTZ R195, R195, R160 ;  /* 0x000000a0c3c37221 */ /* 0x000fe20000010000 */
[----:B------:R-:W-:Y:S01]  /*30730*/  F2FP.F16.F32.PACK_AB R43, R193, R194 ;  /* 0x000000c2c12b723e */ /* 0x000fe200000000ff */
[----:B------:R-:W-:Y:S01]  /*30740*/  LDSM.16.MT88.4 R156, [R63+0x11800] ;  /* 0x011800003f9c783b */ /* 0x000fe20000004200 */
[----:B------:R-:W-:Y:S03]  /*30750*/  FADD.FTZ R163, R161, R163 ;  /* 0x000000a3a1a37221 */ /* 0x000fe60000010000 */
[----:B------:R-:W-:Y:S01]  /*30760*/  MUFU.EX2 R170, R170 ;  /* 0x000000aa00aa7308 */ /* 0x000fe20000000800 */
[----:B------:R-:W-:Y:S01]  /*30770*/  FADD.FTZ R195, R194, R195 ;  /* 0x000000c3c2c37221 */ /* 0x000fe20000010000 */
[----:B------:R-:W-:Y:S01]  /*30780*/  IMAD.MOV.U32 R167, RZ, RZ, R0 ;  /* 0x000000ffffa77224 */ /* 0x000fe200078e0000 */
[C---:B----4-:R-:W-:Y:S03]  /*30790*/  HMMA.16816.F32 R4, R40.reuse, R48, R4 ;  /* 0x000000302804723c */ /* 0x050fe60000001804 */
[----:B------:R-:W-:Y:S04]  /*307a0*/  FADD.FTZ R193, R193, R195 ;  /* 0x000000c3c1c17221 */ /* 0x000fe80000010000 */
[----:B------:R-:W4:Y:S01]  /*307b0*/  MUFU.EX2 R130, R130 ;  /* 0x0000008200827308 */ /* 0x000f220000000800 */
[----:B------:R-:W-:Y:S02]  /*307c0*/  IMAD.MOV.U32 R166, RZ, RZ, R2 ;  /* 0x000000ffffa67224 */ /* 0x000fe400078e0002 */
[----:B------:R-:W-:Y:S01]  /*307d0*/  FADD.FTZ R193, R188, R193 ;  /* 0x000000c1bcc17221 */ /* 0x000fe20000010000 */
[C---:B------:R-:W-:Y:S01]  /*307e0*/  HMMA.16816.F32 R8, R40.reuse, R50, R8 ;  /* 0x000000322808723c */ /* 0x040fe20000001808 */
[----:B------:R-:W4:Y:S05]  /*307f0*/  LDSM.16.MT88.4 R48, [R63+0xe000] ;  /* 0x00e000003f30783b */ /* 0x000f2a0000004200 */
[----:B------:R-:W4:Y:S02]  /*30800*/  MUFU.EX2 R127, R127 ;  /* 0x0000007f007f7308 */ /* 0x000f240000000800 */
[C---:B-1----:R-:W-:Y:S08]  /*30810*/  HMMA.16816.F32 R12, R40.reuse, R52, R12 ;  /* 0x00000034280c723c */ /* 0x042ff0000000180c */
        /* <DEDUP_REMOVED lines=8> */
[----:B------:R-:W3:Y:S01]  /*308a0*/  MUFU.EX2 R119, R119 ;  /* 0x0000007700777308 */ /* 0x000ee20000000800 */
[C---:B--2---:R-:W-:Y:S09]  /*308b0*/  HMMA.16816.F32 R28, R40.reuse, R56, R28 ;  /* 0x00000038281c723c */ /* 0x044ff2000000181c */
[----:B------:R-:W2:Y:S01]  /*308c0*/  MUFU.EX2 R114, R114 ;  /* 0x0000007200727308 */ /* 0x000ea20000000800 */
        /* <DEDUP_REMOVED lines=30> */
[----:B------:R-:W3:Y:S01]  /*30ab0*/  MUFU.EX2 R100, R100 ;  /* 0x0000006400647308 */ /* 0x000ee20000000800 */
        /* <DEDUP_REMOVED lines=19> */
[----:B------:R-:W-:Y:S01]  /*30bf0*/  FADD.FTZ R182, R176, R182 ;  /* 0x000000b6b0b67221 */ /* 0x000fe20000010000 */
[C---:B------:R-:W-:Y:S01]  /*30c00*/  HMMA.16816.F32 R8, R40.reuse, R50, R8 ;  /* 0x000000322808723c */ /* 0x040fe20000001808 */
[----:B------:R-:W4:Y:S02]  /*30c10*/  LDSM.16.MT88.4 R48, [R63+0xf000] ;  /* 0x00f000003f30783b */ /* 0x000f240000004200 */
[C---:B------:R-:W-:Y:S01]  /*30c20*/  FADD.FTZ R182, R175.reuse, R182 ;  /* 0x000000b6afb67221 */ /* 0x040fe20000010000 */
[----:B------:R-:W-:Y:S04]  /*30c30*/  FADD.FTZ R179, R172, R179 ;  /* 0x000000b3acb37221 */ /* 0x000fe80000010000 */
[----:B------:R-:W-:Y:S01]  /*30c40*/  MUFU.EX2 R85, R85 ;  /* 0x0000005500557308 */ /* 0x000fe20000000800 */
        /* <DEDUP_REMOVED lines=40> */
[----:B------:R-:W3:Y:S07]  /*30ed0*/  LDSM.16.MT88.4 R44, [R60+0x5800] ;  /* 0x005800003c2c783b */ /* 0x000eee0000004200 */
[C---:B--2---:R-:W-:Y:S08]  /*30ee0*/  HMMA.16816.F32 R28, R40.reuse, R56, R28 ;  /* 0x00000038281c723c */ /* 0x044ff0000000181c */
        /* <DEDUP_REMOVED lines=8> */
[----:B------:R-:W-:Y:S02]  /*30f70*/  FADD.FTZ R114, R114, R171 ;  /* 0x000000ab72727221 */ /* 0x000fe40000010000 */
[----:B------:R-:W-:Y:S02]  /*30f80*/  FADD.FTZ R120, R120, R123 ;  /* 0x0000007b78787221 */ /* 0x000fe40000010000 */
[----:B------:R-:W-:Y:S02]  /*30f90*/  FADD.FTZ R114, R113, R114 ;  /* 0x0000007271727221 */ /* 0x000fe40000010000 */
[C---:B----4-:R-:W-:Y:S03]  /*30fa0*/  HMMA.16816.F32 R4, R40.reuse, R48, R4 ;  /* 0x000000302804723c */ /* 0x050fe60000001804 */
[----:B------:R-:W-:Y:S01]  /*30fb0*/  FADD.FTZ R120, R109, R120 ;  /* 0x000000786d787221 */ /* 0x000fe20000010000 */
[----:B------:R-:W-:Y:S04]  /*30fc0*/  FADD.FTZ R114, R112, R114 ;  /* 0x0000007270727221 */ /* 0x000fe80000010000 */
[C---:B------:R-:W-:Y:S01]  /*30fd0*/  HMMA.16816.F32 R8, R40.reuse, R50, R8 ;  /* 0x000000322808723c */ /* 0x040fe20000001808 */
[----:B------:R-:W4:Y:S07]  /*30fe0*/  LDSM.16.MT88.4 R48, [R63+0x10000] ;  /* 0x010000003f30783b */ /* 0x000f2e0000004200 */
[C---:B-1----:R-:W-:Y:S08]  /*30ff0*/  HMMA.16816.F32 R12, R40.reuse, R52, R12 ;  /* 0x00000034280c723c */ /* 0x042ff0000000180c */
[C---:B------:R-:W-:Y:S01]  /*31000*/  HMMA.16816.F32 R16, R40.reuse, R54, R16 ;  /* 0x000000362810723c */ /* 0x040fe20000001810 */
[----:B------:R-:W-:Y:S07]  /*31010*/  LDSM.16.MT88.4 R52, [R60+0x6000] ;  /* 0x006000003c34783b */ /* 0x000fee0000004200 */
[C---:B---3--:R-:W-:Y:S08]  /*31020*/  HMMA.16816.F32 R20, R40.reuse, R44, R20 ;  /* 0x0000002c2814723c */ /* 0x048ff00000001814 */
[C---:B------:R-:W-:Y:S01]  /*31030*/  HMMA.16816.F32 R24, R40.reuse, R46, R24 ;  /* 0x0000002e2818723c */ /* 0x040fe20000001818 */
[----:B------:R-:W1:Y:S07]  /*31040*/  LDSM.16.MT88.4 R44, [R61+0x10000] ;  /* 0x010000003d2c783b */ /* 0x000e6e0000004200 */
        /* <DEDUP_REMOVED lines=16> */
[----:B------:R-:W-:Y:S02]  /*31150*/  LDSM.16.MT88.4 R48, [R61+0x10800] ;  /* 0x010800003d30783b */ /* 0x000fe40000004200 */
[----:B------:R-:W-:Y:S05]  /*31160*/  FADD.FTZ R97, R96, R97 ;  /* 0x0000006160617221 */ /* 0x000fea0000010000 */
[C---:B-1----:R-:W-:Y:S08]  /*31170*/  HMMA.16816.F32 R12, R40.reuse, R44, R12 ;  /* 0x0000002c280c723c */ /* 0x042ff0000000180c */
[C---:B------:R-:W-:Y:S01]  /*31180*/  HMMA.16816.F32 R16, R40.reuse, R46, R16 ;  /* 0x0000002e2810723c */ /* 0x040fe20000001810 */
[----:B------:R-:W1:Y:S07]  /*31190*/  LDSM.16.MT88.4 R44, [R63+0x10800] ;  /* 0x010800003f2c783b */ /* 0x000e6e0000004200 */
[C---:B------:R-:W-:Y:S08]  /*311a0*/  HMMA.16816.F32 R20, R40.reuse, R52, R20 ;  /* 0x000000342814723c */ /* 0x040ff00000001814 */
[C---:B------:R-:W-:Y:S01]  /*311b0*/  HMMA.16816.F32 R24, R40.reuse, R54, R24 ;  /* 0x000000362818723c */ /* 0x040fe20000001818 */
[----:B------:R-:W3:Y:S07]  /*311c0*/  LDSM.16.MT88.4 R52, [R60+0x6800] ;  /* 0x006800003c34783b */ /* 0x000eee0000004200 */
[C---:B--2---:R-:W-:Y:S03]  /*311d0*/  HMMA.16816.F32 R28, R40.reuse, R56, R28 ;  /* 0x00000038281c723c */ /* 0x044fe6000000181c */
[----:B------:R-:W-:Y:S02]  /*311e0*/  FFMA.FTZ R56, R78, R3, -R70 ;  /* 0x000000034e387223 */ /* 0x000fe40000010846 */
[----:B------:R-:W2:Y:S03]  /*311f0*/  MUFU.EX2 R78, R79 ;  /* 0x0000004f004e7308 */ /* 0x000ea60000000800 */
[----:B------:R-:W-:Y:S03]  /*31200*/  HMMA.16816.F32 R32, R40, R58, R32 ;  /* 0x0000003a2820723c */ /* 0x000fe60000001820 */
[C---:B------:R-:W-:Y:S01]  /*31210*/  F2FP.F16.F32.PACK_AB R40, R39.reuse, R38 ;  /* 0x000000262728723e */ /* 0x040fe200000000ff */
[----:B------:R-:W-:Y:S03]  /*31220*/  FADD.FTZ R39, R39, R104 ;  /* 0x0000006827277221 */ /* 0x000fe60000010000 */
[----:B------:R4:W3:Y:S01]  /*31230*/  MUFU.EX2 R79, R56 ;  /* 0x00000038004f7308 */ /* 0x0008e20000000800 */
[----:B------:R-:W-:Y:S02]  /*31240*/  F2FP.F16.F32.PACK_AB R42, R84, R85 ;  /* 0x00000055542a723e */ /* 0x000fe400000000ff */
[----:B------:R-:W-:Y:S01]  /*31250*/  F2FP.F16.F32.PACK_AB R41, R82, R83 ;  /* 0x000000535229723e */ /* 0x000fe200000000ff */
[----:B------:R-:W-:Y:S01]  /*31260*/  FADD.FTZ R39, R85, R39 ;  /* 0x0000002755277221 */ /* 0x000fe20000010000 */
[----:B------:R-:W-:Y:S01]  /*31270*/  F2FP.F16.F32.PACK_AB R43, R80, R81 ;  /* 0x00000051502b723e */ /* 0x000fe200000000ff */
[----:B------:R-:W-:Y:S02]  /*31280*/  FADD.FTZ R83, R83, R97 ;  /* 0x0000006153537221 */ /* 0x000fe40000010000 */
[----:B------:R-:W-:Y:S02]  /*31290*/  FADD.FTZ R84, R84, R39 ;  /* 0x0000002754547221 */ /* 0x000fe40000010000 */
[----:B------:R-:W-:Y:S02]  /*312a0*/  FADD.FTZ R83, R82, R83 ;  /* 0x0000005352537221 */ /* 0x000fe40000010000 */
[C---:B-1----:R-:W-:Y:S03]  /*312b0*/  HMMA.16816.F32 R4, R40.reuse, R44, R4 ;  /* 0x0000002c2804723c */ /* 0x042fe60000001804 */
[----:B--2---:R-:W-:Y:S01]  /*312c0*/  FADD.FTZ R84, R78, R84 ;  /* 0x000000544e547221 */ /* 0x004fe20000010000 */
[----:B------:R-:W-:Y:S01]  /*312d0*/  FADD.FTZ R81, R81, R83 ;  /* 0x0000005351517221 */ /* 0x000fe20000010000 */
[----:B----4-:R-:W1:Y:S03]  /*312e0*/  LDSM.16.MT88.4 R56, [R62+0x6800] ;  /* 0x006800003e38783b */ /* 0x010e660000004200 */
[C---:B------:R-:W-:Y:S03]  /*312f0*/  HMMA.16816.F32 R8, R40.reuse, R46, R8 ;  /* 0x0000002e2808723c */ /* 0x040fe60000001808 */
[----:B------:R-:W-:Y:S02]  /*31300*/  FADD.FTZ R81, R80, R81 ;  /* 0x0000005150517221 */ /* 0x000fe40000010000 */
[----:B------:R-:W2:Y:S03]  /*31310*/  LDSM.16.MT88.4 R44, [R63+0x11000] ;  /* 0x011000003f2c783b */ /* 0x000ea60000004200 */
[C---:B------:R-:W-:Y:S08]  /*31320*/  HMMA.16816.F32 R12, R40.reuse, R48, R12 ;  /* 0x00000030280c723c */ /* 0x040ff0000000180c */
[C---:B------:R-:W-:Y:S01]  /*31330*/  HMMA.16816.F32 R16, R40.reuse, R50, R16 ;  /* 0x000000322810723c */ /* 0x040fe20000001810 */
[----:B------:R-:W4:Y:S07]  /*31340*/  LDSM.16.MT88.4 R48, [R61+0x11000] ;  /* 0x011000003d30783b */ /* 0x000f2e0000004200 */
[C---:B---3--:R-:W-:Y:S08]  /*31350*/  HMMA.16816.F32 R20, R40.reuse, R52, R20 ;  /* 0x000000342814723c */ /* 0x048ff00000001814 */
[C---:B------:R-:W-:Y:S01]  /*31360*/  HMMA.16816.F32 R24, R40.reuse, R54, R24 ;  /* 0x000000362818723c */ /* 0x040fe20000001818 */
[----:B------:R-:W3:Y:S07]  /*31370*/  LDSM.16.MT88.4 R52, [R60+0x7000] ;  /* 0x007000003c34783b */ /* 0x000eee0000004200 */
[C---:B-1----:R-:W-:Y:S03]  /*31380*/  HMMA.16816.F32 R28, R40.reuse, R56, R28 ;  /* 0x00000038281c723c */ /* 0x042fe6000000181c */
[-CC-:B------:R-:W-:Y:S01]  /*31390*/  FFMA.FTZ R56, R71, R3.reuse, -R70.reuse ;  /* 0x0000000347387223 */ /* 0x180fe20000010846 */
[-CC-:B------:R-:W-:Y:S04]  /*313a0*/  FFMA.FTZ R57, R69, R3.reuse, -R70.reuse ;  /* 0x0000000345397223 */ /* 0x180fe80000010846 */
[----:B------:R-:W-:Y:S01]  /*313b0*/  HMMA.16816.F32 R32, R40, R58, R32 ;  /* 0x0000003a2820723c */ /* 0x000fe20000001820 */
[----:B------:R-:W1:Y:S02]  /*313c0*/  MUFU.EX2 R56, R56 ;  /* 0x0000003800387308 */ /* 0x000e640000000800 */
[----:B------:R-:W-:Y:S01]  /*313d0*/  F2FP.F16.F32.PACK_AB R40, R79, R78 ;  /* 0x0000004e4f28723e */ /* 0x000fe200000000ff */
[--C-:B------:R-:W-:Y:S01]  /*313e0*/  FFMA.FTZ R58, R68, R3, -R70.reuse ;  /* 0x00000003443a7223 */ /* 0x100fe20000010846 */
[----:B------:R-:W-:Y:S01]  /*313f0*/  F2FP.F16.F32.PACK_AB R42, R76, R77 ;  /* 0x0000004d4c2a723e */ /* 0x000fe200000000ff */
[----:B------:R-:W-:Y:S01]  /*31400*/  FFMA.FTZ R70, R67, R3, -R70 ;  /* 0x0000000343467223 */ /* 0x000fe20000010846 */
[----:B------:R-:W-:Y:S01]  /*31410*/  F2FP.F16.F32.PACK_AB R41, R74, R75 ;  /* 0x0000004b4a29723e */ /* 0x000fe200000000ff */
[----:B------:R-:W-:Y:S01]  /*31420*/  FADD.FTZ R79, R79, R84 ;  /* 0x000000544f4f7221 */ /* 0x000fe20000010000 */
[----:B------:R-:W-:Y:S02]  /*31430*/  F2FP.F16.F32.PACK_AB R43, R72, R73 ;  /* 0x00000049482b723e */ /* 0x000fe400000000ff */
[----:B------:R-:W4:Y:S01]  /*31440*/  MUFU.EX2 R57, R57 ;  /* 0x0000003900397308 */ /* 0x000f220000000800 */
[----:B------:R-:W-:Y:S01]  /*31450*/  FADD.FTZ R75, R75, R81 ;  /* 0x000000514b4b7221 */ /* 0x000fe20000010000 */
[----:B------:R-:W-:Y:S03]  /*31460*/  FADD.FTZ R79, R77, R79 ;  /* 0x0000004f4d4f7221 */ /* 0x000fe60000010000 */
[----:B------:R-:W-:Y:S01]  /*31470*/  FADD.FTZ R75, R74, R75 ;  /* 0x0000004b4a4b7221 */ /* 0x000fe20000010000 */
[C---:B--2---:R-:W-:Y:S04]  /*31480*/  HMMA.16816.F32 R4, R40.reuse, R44, R4 ;  /* 0x0000002c2804723c */ /* 0x044fe80000001804 */
[----:B------:R-:W-:Y:S01]  /*31490*/  MUFU.EX2 R70, R70 ;  /* 0x0000004600467308 */ /* 0x000fe20000000800 */
[----:B------:R-:W-:Y:S01]  /*314a0*/  FADD.FTZ R76, R76, R79 ;  /* 0x0000004f4c4c7221 */ /* 0x000fe20000010000 */
[----:B------:R-:W-:Y:S03]  /*314b0*/  FADD.FTZ R73, R73, R75 ;  /* 0x0000004b49497221 */ /* 0x000fe60000010000 */
[----:B-1----:R-:W-:Y:S01]  /*314c0*/  FADD.FTZ R76, R56, R76 ;  /* 0x0000004c384c7221 */ /* 0x002fe20000010000 */
[C---:B------:R-:W-:Y:S01]  /*314d0*/  HMMA.16816.F32 R8, R40.reuse, R46, R8 ;  /* 0x0000002e2808723c */ /* 0x040fe20000001808 */
[----:B------:R-:W1:Y:S03]  /*314e0*/  LDSM.16.MT88.4 R44, [R62+0x7000] ;  /* 0x007000003e2c783b */ /* 0x000e660000004200 */
[----:B------:R-:W2:Y:S01]  /*314f0*/  MUFU.EX2 R58, R58 ;  /* 0x0000003a003a7308 */ /* 0x000ea20000000800 */
[C---:B----4-:R-:W-:Y:S01]  /*31500*/  F2FP.F16.F32.PACK_AB R132, R57.reuse, R56 ;  /* 0x000000383984723e */ /* 0x050fe200000000ff */
[----:B------:R-:W-:Y:S01]  /*31510*/  FADD.FTZ R57, R57, R76 ;  /* 0x0000004c39397221 */ /* 0x000fe20000010000 */
[----:B------:R-:W-:Y:S01]  /*31520*/  FADD.FTZ R73, R72, R73 ;  /* 0x0000004948497221 */ /* 0x000fe20000010000 */
[C---:B------:R-:W-:Y:S03]  /*31530*/  HMMA.16816.F32 R12, R40.reuse, R48, R12 ;  /* 0x00000030280c723c */ /* 0x040fe6000000180c */
[-CC-:B------:R-:W-:Y:S01]  /*31540*/  FFMA.FTZ R48, R66, R3.reuse, -R64.reuse ;  /* 0x0000000342307223 */ /* 0x180fe20000010840 */
[-CC-:B------:R-:W-:Y:S01]  /*31550*/  FFMA.FTZ R49, R65, R3.reuse, -R64.reuse ;  /* 0x0000000341317223 */ /* 0x180fe20000010840 */
[----:B------:R-:W-:Y:S03]  /*31560*/  FFMA.FTZ R64, R36, R3, -R64 ;  /* 0x0000000324407223 */ /* 0x000fe60000010840 */
[C---:B------:R-:W-:Y:S01]  /*31570*/  HMMA.16816.F32 R16, R40.reuse, R50, R16 ;  /* 0x000000322810723c */ /* 0x040fe20000001810 */
[----:B------:R-:W-:Y:S02]  /*31580*/  MUFU.EX2 R48, R48 ;  /* 0x0000003000307308 */ /* 0x000fe40000000800 */
[----:B--2---:R-:W-:Y:S01]  /*31590*/  F2FP.F16.F32.PACK_AB R134, R70, R58 ;  /* 0x0000003a4686723e */ /* 0x004fe200000000ff */
[----:B------:R-:W-:Y:S04]  /*315a0*/  FADD.FTZ R57, R58, R57 ;  /* 0x000000393a397221 */ /* 0x000fe80000010000 */
[C---:B---3--:R-:W-:Y:S03]  /*315b0*/  HMMA.16816.F32 R20, R40.reuse, R52, R20 ;  /* 0x000000342814723c */ /* 0x048fe60000001814 */
[----:B------:R-:W2:Y:S05]  /*315c0*/  MUFU.EX2 R64, R64 ;  /* 0x0000004000407308 */ /* 0x000eaa0000000800 */
[C---:B------:R-:W-:Y:S05]  /*315d0*/  HMMA.16816.F32 R24, R40.reuse, R54, R24 ;  /* 0x000000362818723c */ /* 0x040fea0000001818 */
[----:B------:R-:W3:Y:S03]  /*315e0*/  MUFU.EX2 R49, R49 ;  /* 0x0000003100317308 */ /* 0x000ee60000000800 */
[C---:B-1----:R-:W-:Y:S03]  /*315f0*/  HMMA.16816.F32 R28, R40.reuse, R44, R28 ;  /* 0x0000002c281c723c */ /* 0x042fe6000000181c */
[----:B--2---:R-:W-:Y:S05]  /*31600*/  F2FP.F16.F32.PACK_AB R135, R64, R37 ;  /* 0x000000254087723e */ /* 0x004fea00000000ff */
[----:B------:R-:W-:Y:S03]  /*31610*/  HMMA.16816.F32 R32, R40, R46, R32 ;  /* 0x0000002e2820723c */ /* 0x000fe60000001820 */
[C---:B---3--:R-:W-:Y:S01]  /*31620*/  F2FP.F16.F32.PACK_AB R133, R49.reuse, R48 ;  /* 0x000000303185723e */ /* 0x048fe200000000ff */
[----:B------:R-:W-:Y:S04]  /*31630*/  FADD.FTZ R48, R48, R73 ;  /* 0x0000004930307221 */ /* 0x000fe80000010000 */
[----:B------:R-:W-:Y:S02]  /*31640*/  FADD.FTZ R48, R49, R48 ;  /* 0x0000003031307221 */ /* 0x000fe40000010000 */
[C---:B------:R-:W-:Y:S01]  /*31650*/  HMMA.16816.F32 R160, R132.reuse, R156, R4 ;  /* 0x0000009c84a0723c */ /* 0x040fe20000001804 */
[----:B------:R-:W1:Y:S04]  /*31660*/  LDSM.16.MT88.4 R4, [R62+0x7800] ;  /* 0x007800003e04783b */ /* 0x000e680000004200 */
[----:B------:R-:W-:Y:S03]  /*31670*/  FADD.FTZ R48, R37, R48 ;  /* 0x0000003025307221 */ /* 0x000fe60000010000 */
[C---:B------:R-:W-:Y:S03]  /*31680*/  HMMA.16816.F32 R156, R132.reuse, R158, R8 ;  /* 0x0000009e849c723c */ /* 0x040fe60000001808 */
[----:B------:R-:W-:Y:S05]  /*31690*/  FADD.FTZ R3, R64, R48 ;  /* 0x0000003040037221 */ /* 0x000fea0000010000 */
[C---:B------:R-:W-:Y:S08]  /*316a0*/  HMMA.16816.F32 R152, R132.reuse, R148, R12 ;  /* 0x000000948498723c */ /* 0x040ff0000000180c */
[C---:B------:R-:W-:Y:S08]  /*316b0*/  HMMA.16816.F32 R148, R132.reuse, R150, R16 ;  /* 0x000000968494723c */ /* 0x040ff00000001810 */
[C---:B------:R-:W-:Y:S08]  /*316c0*/  HMMA.16816.F32 R144, R132.reuse, R140, R20 ;  /* 0x0000008c8490723c */ /* 0x040ff00000001814 */
[C---:B------:R-:W-:Y:S08]  /*316d0*/  HMMA.16816.F32 R140, R132.reuse, R142, R24 ;  /* 0x0000008e848c723c */ /* 0x040ff00000001818 */
[C---:B-1----:R-:W-:Y:S03]  /*316e0*/  HMMA.16816.F32 R136, R132.reuse, R4, R28 ;  /* 0x000000048488723c */ /* 0x042fe6000000181c */
[----:B------:R-:W-:Y:S05]  /*316f0*/  FADD.FTZ R4, R70, R57 ;  /* 0x0000003946047221 */ /* 0x000fea0000010000 */
[----:B------:R-:W-:Y:S01]  /*31700*/  HMMA.16816.F32 R132, R132, R6, R32 ;  /* 0x000000068484723c */ /* 0x000fe20000001820 */
[----:B------:R1:W-:Y:S04]  /*31710*/  STL [R1+0x4], R4 ;  /* 0x0000040401007387 */ /* 0x0003e80000100800 */
[----:B------:R1:W-:Y:S03]  /*31720*/  STL [R1], R3 ;  /* 0x0000000301007387 */ /* 0x0003e60000100800 */
[----:B------:R-:W-:Y:S01]  /*31730*/  @!UPT UIADD3 URZ, UPT, UPT, URZ, URZ, URZ ;  /* 0x000000fffffff290 */ /* 0x000fe2000fffe0ff */
[----:B------:R-:W-:Y:S11]  /*31740*/  @P0 BRA `(.L_x_8111) ;  /* 0xffffff4c00280947 */ /* 0x000ff6000383ffff */
.L_x_8104:
[----:B------:R2:W5:Y:S04]  /*31750*/  LDL R13, [R1+0x4] ;  /* 0x00000400010d7983 */ /* 0x0005680000100800 */
[----:B------:R2:W5:Y:S04]  /*31760*/  LDL R12, [R1] ;  /* 0x00000000010c7983 */ /* 0x0005680000100800 */
[----:B------:R2:W5:Y:S01]  /*31770*/  LD.E R6, desc[UR4][R164.64+0xd8] ;  /* 0x0000d804a4067980 */ /* 0x000562000c101900 */
[----:B------:R-:W-:Y:S01]  /*31780*/  UMOV UR7, 0xffffffff ;  /* 0xffffffff00077882 */ /* 0x000fe20000000000 */
[----:B------:R-:W-:-:S02]  /*31790*/  MOV R5, 0x40 ;  /* 0x0000004000057802 */ /* 0x000fc40000000f00 */
[----:B-1----:R-:W-:Y:S01]  /*317a0*/  MOV R4, 0x20 ;  /* 0x0000002000047802 */ /* 0x002fe20000000f00 */
[----:B------:R-:W-:Y:S05]  /*317b0*/  BRA.DIV UR7, `(.L_x_8112) ;  /* 0x0000000a07a07947 */ /* 0x000fea000b800000 */
[----:B-----5:R-:W1:Y:S04]  /*317c0*/  SHFL.BFLY PT, R11, R13, 0x2, 0x1f ;  /* 0x0c401f000d0b7f89 */ /* 0x020e6800000e0000 */
[----:B------:R-:W3:Y:S01]  /*317d0*/  SHFL.BFLY PT, R9, R12, 0x2, 0x1f ;  /* 0x0c401f000c097f89 */ /* 0x000ee200000e0000 */
[----:B-1----:R-:W-:Y:S01]  /*317e0*/  FADD.FTZ R11, R11, R13 ;  /* 0x0000000d0b0b7221 */ /* 0x002fe20000010000 */
[----:B---3--:R-:W-:-:S04]  /*317f0*/  FADD.FTZ R9, R9, R12 ;  /* 0x0000000c09097221 */ /* 0x008fc80000010000 */
[----:B------:R-:W1:Y:S04]  /*31800*/  SHFL.BFLY PT, R10, R11, 0x1, 0x1f ;  /* 0x0c201f000b0a7f89 */ /* 0x000e6800000e0000 */
[----:B------:R3:W4:Y:S01]  /*31810*/  SHFL.BFLY PT, R3, R9, 0x1, 0x1f ;  /* 0x0c201f0009037f89 */ /* 0x00072200000e0000 */
[----:B-1----:R-:W-:-:S07]  /*31820*/  FADD.FTZ R11, R11, R10 ;  /* 0x0000000a0b0b7221 */ /* 0x002fce0000010000 */
.L_x_8119:
[----:B---34-:R-:W-:Y:S01]  /*31830*/  FADD.FTZ R9, R9, R3 ;  /* 0x0000000309097221 */ /* 0x018fe20000010000 */
[----:B------:R-:W-:Y:S01]  /*31840*/  FSETP.NE.FTZ.AND P1, PT, R11, RZ, PT ;  /* 0x000000ff0b00720b */ /* 0x000fe20003f35000 */
[----:B------:R-:W1:Y:S01]  /*31850*/  MUFU.RCP R12, R11 ;  /* 0x0000000b000c7308 */ /* 0x000e620000001000 */
[----:B------:R-:W-:Y:S01]  /*31860*/  SHF.L.U32 R7, R219, 0x4, RZ ;  /* 0x00000004db077819 */ /* 0x000fe200000006ff */
[----:B------:R-:W-:Y:S05]  /*31870*/  WARPSYNC.ALL ;  /* 0x0000000000007948 */ /* 0x000fea0003800000 */
[----:B------:R-:W-:Y:S01]  /*31880*/  FSETP.NE.FTZ.AND P0, PT, R9, RZ, PT ;  /* 0x000000ff0900720b */ /* 0x000fe20003f15000 */
[----:B------:R-:W3:Y:S01]  /*31890*/  MUFU.RCP R8, R9 ;  /* 0x0000000900087308 */ /* 0x000ee20000001000 */
[----:B------:R-:W-:-:S02]  /*318a0*/  LOP3.LUT R10, R7, 0x1c0, RZ, 0xc0, !PT ;  /* 0x000001c0070a7812 */ /* 0x000fc400078ec0ff */
[----:B------:R-:W-:Y:S02]  /*318b0*/  MOV R3, 0xff800000 ;  /* 0xff80000000037802 */ /* 0x000fe40000000f00 */
[----:B------:R-:W-:-:S03]  /*318c0*/  LOP3.LUT R169, R10, 0x38, R169, 0xf8, !PT ;  /* 0x000000380aa97812 */ /* 0x000fc600078ef8a9 */
[----:B------:R-:W4:Y:S01]  /*318d0*/  @P1 MUFU.LG2 R11, R11 ;  /* 0x0000000b000b1308 */ /* 0x000f220000000c00 */
[----:B-1----:R-:W-:Y:S02]  /*318e0*/  FSEL R10, R12, 1, P1 ;  /* 0x3f8000000c0a7808 */ /* 0x002fe40000800000 */
[----:B------:R-:W-:-:S03]  /*318f0*/  LOP3.LUT R168, R169, R168, R217, 0xfe, !PT ;  /* 0x000000a8a9a87212 */ /* 0x000fc600078efed9 */
[C---:B------:R-:W-:Y:S01]  /*31900*/  FMUL.FTZ R160, R10.reuse, R160 ;  /* 0x000000a00aa07220 */ /* 0x040fe20000410000 */
[----:B------:R-:W-:Y:S01]  /*31910*/  FMUL.FTZ R161, R10, R161 ;  /* 0x000000a10aa17220 */ /* 0x000fe20000410000 */
[----:B------:R-:W1:Y:S01]  /*31920*/  @P0 MUFU.LG2 R9, R9 ;  /* 0x0000000900090308 */ /* 0x000e620000000c00 */
[----:B---3--:R-:W-:Y:S01]  /*31930*/  FSEL R8, R8, 1, P0 ;  /* 0x3f80000008087808 */ /* 0x008fe20000000000 */
[C---:B------:R-:W-:Y:S01]  /*31940*/  FMUL.FTZ R156, R10.reuse, R156 ;  /* 0x0000009c0a9c7220 */ /* 0x040fe20000410000 */
[C---:B------:R-:W-:Y:S01]  /*31950*/  FMUL.FTZ R157, R10.reuse, R157 ;  /* 0x0000009d0a9d7220 */ /* 0x040fe20000410000 */
[C---:B------:R-:W-:Y:S01]  /*31960*/  FMUL.FTZ R152, R10.reuse, R152 ;  /* 0x000000980a987220 */ /* 0x040fe20000410000 */
[C---:B------:R-:W-:Y:S01]  /*31970*/  FMUL.FTZ R153, R10.reuse, R153 ;  /* 0x000000990a997220 */ /* 0x040fe20000410000 */
[C---:B------:R-:W-:Y:S01]  /*31980*/  FMUL.FTZ R148, R10.reuse, R148 ;  /* 0x000000940a947220 */ /* 0x040fe20000410000 */
[C---:B------:R-:W-:Y:S01]  /*31990*/  FMUL.FTZ R149, R10.reuse, R149 ;  /* 0x000000950a957220 */ /* 0x040fe20000410000 */
[C---:B------:R-:W-:Y:S01]  /*319a0*/  FMUL.FTZ R144, R10.reuse, R144 ;  /* 0x000000900a907220 */ /* 0x040fe20000410000 */
[----:B----4-:R-:W-:Y:S01]  /*319b0*/  @P1 FMUL.FTZ R11, R11, 0.69314718246459960938 ;  /* 0x3f3172180b0b1820 */ /* 0x010fe20000410000 */
[C---:B------:R-:W-:Y:S01]  /*319c0*/  FMUL.FTZ R145, R10.reuse, R145 ;  /* 0x000000910a917220 */ /* 0x040fe20000410000 */
[C---:B------:R-:W-:Y:S01]  /*319d0*/  FMUL.FTZ R140, R10.reuse, R140 ;  /* 0x0000008c0a8c7220 */ /* 0x040fe20000410000 */
[----:B------:R-:W-:Y:S01]  /*319e0*/  FMUL.FTZ R141, R10, R141 ;  /* 0x0000008d0a8d7220 */ /* 0x000fe20000410000 */
[----:B------:R-:W-:Y:S01]  /*319f0*/  @P1 FFMA.FTZ R3, R6, R2, R11 ;  /* 0x0000000206031223 */ /* 0x000fe2000001000b */
[----:B------:R-:W-:Y:S01]  /*31a00*/  MOV R2, 0xff800000 ;  /* 0xff80000000027802 */ /* 0x000fe20000000f00 */
[C---:B------:R-:W-:Y:S01]  /*31a10*/  FMUL.FTZ R136, R10.reuse, R136 ;  /* 0x000000880a887220 */ /* 0x040fe20000410000 */
[C---:B------:R-:W-:Y:S01]  /*31a20*/  FMUL.FTZ R137, R10.reuse, R137 ;  /* 0x000000890a897220 */ /* 0x040fe20000410000 */
[----:B-1----:R-:W-:Y:S01]  /*31a30*/  @P0 FMUL.FTZ R9, R9, 0.69314718246459960938 ;  /* 0x3f31721809090820 */ /* 0x002fe20000410000 */
        /* <DEDUP_REMOVED lines=18> */
[----:B------:R-:W-:Y:S01]  /*31b60*/  @P0 FFMA.FTZ R2, R6, R0, R9 ;  /* 0x0000000006020223 */ /* 0x000fe20000010009 */
[----:B------:R-:W-:Y:S01]  /*31b70*/  BAR.SYNC.DEFER_BLOCKING 0x0 ;  /* 0x0000000000007b1d */ /* 0x000fe20000010000 */
[----:B------:R-:W-:-:S02]  /*31b80*/  R2P PR, R219, 0x18 ;  /* 0x00000018db007804 */ /* 0x000fc40000000000 */
[----:B------:R-:W-:Y:S02]  /*31b90*/  SEL R4, R4, 0xffffffe0, !P2 ;  /* 0xffffffe004047807 */ /* 0x000fe40005000000 */
[----:B------:R-:W-:Y:S02]  /*31ba0*/  LEA R168, R168, UR6, 0x2 ;  /* 0x00000006a8a87c11 */ /* 0x000fe4000f8e10ff */
[----:B------:R-:W-:-:S03]  /*31bb0*/  SEL R5, R5, 0xffffffc0, !P3 ;  /* 0xffffffc005057807 */ /* 0x000fc60005800000 */
[--C-:B------:R-:W-:Y:S02]  /*31bc0*/  IMAD.IADD R0, R4, 0x1, R168.reuse ;  /* 0x0000000104007824 */ /* 0x100fe400078e02a8 */
[C---:B------:R-:W-:Y:S02]  /*31bd0*/  VIADD R6, R168.reuse, 0x80 ;  /* 0x00000080a8067836 */ /* 0x040fe40000000000 */
[----:B------:R-:W-:Y:S01]  /*31be0*/  @P4 IADD3 R6, PT, PT, R168, -0x80, RZ ;  /* 0xffffff80a8064810 */ /* 0x000fe20007ffe0ff */
[----:B------:R-:W-:-:S04]  /*31bf0*/  IMAD.IADD R8, R5, 0x1, R168 ;  /* 0x0000000105087824 */ /* 0x000fc800078e02a8 */
[----:B------:R-:W-:Y:S01]  /*31c00*/  IMAD.IADD R5, R5, 0x1, R6 ;  /* 0x0000000105057824 */ /* 0x000fe200078e0206 */
[----:B------:R-:W-:Y:S04]  /*31c10*/  STS.64 [R168], R160 ;  /* 0x000000a0a8007388 */ /* 0x000fe80000000a00 */
[----:B------:R-:W-:Y:S04]  /*31c20*/  STS.64 [R168+0x800], R162 ;  /* 0x000800a2a8007388 */ /* 0x000fe80000000a00 */
[----:B------:R-:W-:Y:S04]  /*31c30*/  STS.64 [R0], R156 ;  /* 0x0000009c00007388 */ /* 0x000fe80000000a00 */
[----:B------:R1:W-:Y:S04]  /*31c40*/  STS.64 [R0+0x800], R158 ;  /* 0x0008009e00007388 */ /* 0x0003e80000000a00 */
[----:B------:R-:W-:Y:S04]  /*31c50*/  STS.64 [R8], R152 ;  /* 0x0000009808007388 */ /* 0x000fe80000000a00 */
[----:B------:R3:W-:Y:S01]  /*31c60*/  STS.64 [R8+0x800], R154 ;  /* 0x0008009a08007388 */ /* 0x0007e20000000a00 */
[----:B-1----:R-:W-:-:S05]  /*31c70*/  IMAD.IADD R0, R4, 0x1, R8 ;  /* 0x0000000104007824 */ /* 0x002fca00078e0208 */
[----:B------:R-:W-:Y:S01]  /*31c80*/  STS.64 [R0], R148 ;  /* 0x0000009400007388 */ /* 0x000fe20000000a00 */
[C---:B---3--:R-:W-:Y:S01]  /*31c90*/  IADD3 R8, PT, PT, R4.reuse, R6, RZ ;  /* 0x0000000604087210 */ /* 0x048fe20007ffe0ff */
[----:B------:R-:W-:Y:S02]  /*31ca0*/  IMAD.IADD R4, R4, 0x1, R5 ;  /* 0x0000000104047824 */ /* 0x000fe400078e0205 */
        /* <DEDUP_REMOVED lines=9> */
[----:B------:R-:W4:Y:S04]  /*31d40*/  LD.E.64 R40, desc[UR4][R164.64+0xb0] ;  /* 0x0000b004a4287980 */ /* 0x000f28000c101b00 */
[----:B------:R2:W5:Y:S04]  /*31d50*/  LD.E.64 R44, desc[UR4][R164.64+0x78] ;  /* 0x00007804a42c7980 */ /* 0x000568000c101b00 */
[----:B------:R2:W5:Y:S04]  /*31d60*/  LD.E.64 R42, desc[UR4][R164.64+0xa8] ;  /* 0x0000a804a42a7980 */ /* 0x000568000c101b00 */
[----:B-1----:R-:W2:Y:S01]  /*31d70*/  LD.E R5, desc[UR4][R164.64+0x60] ;  /* 0x00006004a4057980 */ /* 0x002ea2000c101900 */
[----:B------:R-:W-:Y:S01]  /*31d80*/  IMAD.SHL.U32 R0, R219, 0x4, RZ ;  /* 0x00000004db007824 */ /* 0x000fe200078e00ff */
[----:B------:R-:W-:-:S02]  /*31d90*/  LOP3.LUT R7, R7, 0x10, RZ, 0xc0, !PT ;  /* 0x0000001007077812 */ /* 0x000fc400078ec0ff */
[----:B------:R-:W-:Y:S02]  /*31da0*/  SHF.L.U32 R233, R233, 0x6, RZ ;  /* 0x00000006e9e97819 */ /* 0x000fe400000006ff */
[----:B------:R-:W-:Y:S02]  /*31db0*/  LOP3.LUT P0, RZ, R219, 0x3, RZ, 0xc0, !PT ;  /* 0x00000003dbff7812 */ /* 0x000fe4000780c0ff */
[----:B---3--:R-:W-:Y:S02]  /*31dc0*/  LOP3.LUT R4, R0, 0x1f8, RZ, 0xc0, !PT ;  /* 0x000001f800047812 */ /* 0x008fe400078ec0ff */
[----:B------:R-:W-:Y:S02]  /*31dd0*/  SHF.R.U32.HI R39, RZ, 0x2, R219 ;  /* 0x00000002ff277819 */ /* 0x000fe400000116db */
[----:B------:R-:W-:Y:S01]  /*31de0*/  LOP3.LUT R4, R4, 0x38, R216, 0x78, !PT ;  /* 0x0000003804047812 */ /* 0x000fe200078e78d8 */
[----:B------:R-:W-:Y:S01]  /*31df0*/  BSSY.RECONVERGENT B0, `(.L_x_8113) ;  /* 0x000001c000007945 */ /* 0x000fe20003800200 */
[----:B------:R-:W-:-:S03]  /*31e00*/  LOP3.LUT R216, R216, 0x30, RZ, 0xc0, !PT ;  /* 0x00000030d8d87812 */ /* 0x000fc600078ec0ff */
[----:B------:R-:W-:Y:S01]  /*31e10*/  IMAD R4, R4, 0x4, R7 ;  /* 0x0000000404047824 */ /* 0x000fe200078e0207 */
[----:B------:R-:W-:Y:S01]  /*31e20*/  LOP3.LUT R39, R216, 0x7, R39, 0xf8, !PT ;  /* 0x00000007d8277812 */ /* 0x000fe200078ef827 */
[----:B----4-:R-:W-:-:S04]  /*31e30*/  IMAD R40, R40, UR8, R237 ;  /* 0x0000000828287c24 */ /* 0x010fc8000f8e02ed */
[----:B--2---:R-:W-:Y:S02]  /*31e40*/  IMAD R5, R40, R5, R236 ;  /* 0x0000000528057224 */ /* 0x004fe400078e02ec */
[----:B------:R1:W5:Y:S02]  /*31e50*/  LD.E R40, desc[UR4][R164.64+0xcc] ;  /* 0x0000cc04a4287980 */ /* 0x000364000c101900 */
[----:B------:R-:W-:Y:S01]  /*31e60*/  IMAD R41, R41, R5, R233 ;  /* 0x0000000529297224 */ /* 0x000fe200078e02e9 */
        /* <DEDUP_REMOVED lines=20> */
.L_x_8114:
[----:B------:R-:W-:Y:S05]  /*31fb0*/  BSYNC.RECONVERGENT B0 ;  /* 0x0000000000007941 */ /* 0x000fea0003800200 */
.L_x_8113:
[----:B-1----:R-:W2:Y:S01]  /*31fc0*/  LD.E R164, desc[UR4][R164.64+0xc0] ;  /* 0x0000c004a4a47980 */ /* 0x002ea2000c101900 */
[----:B------:R-:W-:Y:S01]  /*31fd0*/  LOP3.LUT R2, R0, 0xfc0, RZ, 0xc0, !PT ;  /* 0x00000fc000027812 */ /* 0x000fe200078ec0ff */
[----:B-----5:R-:W-:Y:S01]  /*31fe0*/  IMAD R40, R41, R40, RZ ;  /* 0x0000002829287224 */ /* 0x020fe200078e02ff */
[----:B------:R-:W-:Y:S01]  /*31ff0*/  SHF.R.U32.HI R219, RZ, 0x4, R219 ;  /* 0x00000004ffdb7819 */ /* 0x000fe200000116db */
[----:B------:R-:W-:Y:S01]  /*32000*/  IMAD.IADD R233, R235, 0x1, -R233 ;  /* 0x00000001ebe97824 */ /* 0x000fe200078e0ae9 */
[----:B------:R-:W-:Y:S02]  /*32010*/  LOP3.LUT R2, R2, 0x3c, R0, 0xf8, !PT ;  /* 0x0000003c02027812 */ /* 0x000fe400078ef800 */
[----:B------:R-:W-:Y:S01]  /*32020*/  LOP3.LUT R0, R0, 0x3c, RZ, 0xc0, !PT ;  /* 0x0000003c00007812 */ /* 0x000fe200078ec0ff */
[----:B------:R-:W-:Y:S01]  /*32030*/  VIADD R3, R219, 0x18 ;  /* 0x00000018db037836 */ /* 0x000fe20000000000 */
[----:B------:R-:W-:-:S04]  /*32040*/  IADD3 R2, P1, PT, R40, R2, RZ ;  /* 0x0000000228027210 */ /* 0x000fc80007f3e0ff */
[----:B------:R-:W-:Y:S02]  /*32050*/  LEA.HI.X.SX32 R40, R40, RZ, 0x1, P1 ;  /* 0x000000ff28287211 */ /* 0x000fe400008f0eff */
[----:B------:R-:W-:-:S04]  /*32060*/  LEA R36, P2, R2, R44, 0x2 ;  /* 0x0000002c02247211 */ /* 0x000fc800078410ff */
[----:B------:R-:W-:Y:S01]  /*32070*/  LEA.HI.X R37, R2, R45, R40, 0x2, P2 ;  /* 0x0000002d02257211 */ /* 0x000fe200010f1428 */
[C---:B------:R-:W-:Y:S01]  /*32080*/  VIADD R2, R219.reuse, 0x10 ;  /* 0x00000010db027836 */ /* 0x040fe20000000000 */
[----:B--2---:R-:W-:Y:S01]  /*32090*/  ISETP.GE.AND P0, PT, R0, R164, PT ;  /* 0x000000a40000720c */ /* 0x004fe20003f06270 */
[----:B------:R-:W-:-:S03]  /*320a0*/  VIADD R0, R219, 0x8 ;  /* 0x00000008db007836 */ /* 0x000fc60000000000 */
[CC--:B------:R-:W-:Y:S02]  /*320b0*/  ISETP.GE.OR P1, PT, R219.reuse, R233.reuse, P0 ;  /* 0x000000e9db00720c */ /* 0x0c0fe40000726670 */
[-C--:B------:R-:W-:Y:S01]  /*320c0*/  ISETP.GE.OR P6, PT, R0, R233.reuse, P0 ;  /* 0x000000e90000720c */ /* 0x080fe200007c6670 */
[C---:B------:R-:W-:Y:S01]  /*320d0*/  VIADD R0, R219.reuse, 0x20 ;  /* 0x00000020db007836 */ /* 0x040fe20000000000 */
[-C--:B------:R-:W-:Y:S01]  /*320e0*/  ISETP.GE.OR P5, PT, R2, R233.reuse, P0 ;  /* 0x000000e90200720c */ /* 0x080fe200007a6670 */
[----:B------:R-:W-:Y:S01]  /*320f0*/  VIADD R2, R219, 0x28 ;  /* 0x00000028db027836 */ /* 0x000fe20000000000 */
[-C--:B------:R-:W-:Y:S01]  /*32100*/  ISETP.GE.OR P4, PT, R3, R233.reuse, P0 ;  /* 0x000000e90300720c */ /* 0x080fe20000786670 */
[----:B------:R-:W-:Y:S01]  /*32110*/  IMAD.MOV.U32 R3, RZ, RZ, 0x0 ;  /* 0x00000000ff037424 */ /* 0x000fe200078e00ff */
[-C--:B------:R-:W-:Y:S01]  /*32120*/  ISETP.GE.OR P3, PT, R0, R233.reuse, P0 ;  /* 0x000000e90000720c */ /* 0x080fe20000766670 */
[C---:B------:R-:W-:Y:S01]  /*32130*/  VIADD R0, R219.reuse, 0x30 ;  /* 0x00000030db007836 */ /* 0x040fe20000000000 */
        /* <DEDUP_REMOVED lines=8> */
[----:B------:R-:W-:Y:S04]  /*321c0*/  @!P4 ST.E.128 desc[UR4][R36.64+0x1800], R20 ;  /* 0x001800142400c985 */ /* 0x000fe8000c101d04 */
[----:B------:R-:W-:Y:S04]  /*321d0*/  @!P3 ST.E.128 desc[UR4][R36.64+0x2000], R16 ;  /* 0x002000102400b985 */ /* 0x000fe8000c101d04 */
[----:B------:R-:W-:Y:S04]  /*321e0*/  @!P2 ST.E.128 desc[UR4][R36.64+0x2800], R12 ;  /* 0x0028000c2400a985 */ /* 0x000fe8000c101d04 */
[----:B------:R1:W-:Y:S02]  /*321f0*/  @!P1 ST.E.128 desc[UR4][R36.64+0x3000], R8 ;  /* 0x0030000824009985 */ /* 0x0003e4000c101d04 */
[----:B-1----:R-:W-:Y:S05]  /*32200*/  @P0 RET.REL.NODEC R2 `(_ZN5flash24flash_fwd_splitkv_kernelI23Flash_fwd_kernel_traitsILi64ELi64ELi256ELi4ELb0ELb0EN7cutlass6half_tE19Flash_kernel_traitsILi64ELi64ELi256ELi4ES3_EELb0ELb1ELb1ELb0ELb0ELb0ELb1ELb1EEEvNS_16Flash_fwd_paramsE) ;  /* 0xfffffcdc027c0950 */ /* 0x002fea0003c3ffff */
[----:B------:R-:W-:Y:S01]  /*32210*/  MOV R233, 0x0 ;  /* 0x0000000000e97802 */ /* 0x000fe20000000f00 */
[----:B------:R1:W-:Y:S03]  /*32220*/  ST.E.128 desc[UR4][R36.64+0x3800], R4 ;  /* 0x0038000424007985 */ /* 0x0003e6000c101d04 */
[----:B-1----:R-:W-:Y:S05]  /*32230*/  RET.REL.NODEC R232 `(_ZN5flash24flash_fwd_splitkv_kernelI23Flash_fwd_kernel_traitsILi64ELi64ELi256ELi4ELb0ELb0EN7cutlass6half_tE19Flash_kernel_traitsILi64ELi64ELi256ELi4ES3_EELb0ELb1ELb1ELb0ELb0ELb0ELb1ELb1EEEvNS_16Flash_fwd_paramsE) ;  /* 0xfffffcdce8707950 */ /* 0x002fea0003c3ffff */
.L_x_8112:
[----:B------:R-:W-:Y:S01]  /*32240*/  MOV R3, 0x1f ;  /* 0x0000001f00037802 */ /* 0x000fe20000000f00 */
[----:B------:R-:W-:Y:S01]  /*32250*/  IMAD.MOV.U32 R7, RZ, RZ, 0x2 ;  /* 0x00000002ff077424 */ /* 0x000fe200078e00ff */
[----:B-----5:R-:W-:Y:S01]  /*32260*/  MOV R9, R13 ;  /* 0x0000000d00097202 */ /* 0x020fe20000000f00 */
[----:B------:R-:W-:-:S07]  /*32270*/  IMAD.MOV.U32 R8, RZ, RZ, -0x1 ;  /* 0xffffffffff087424 */ /* 0x000fce00078e00ff */
[----:B--2---:R-:W-:Y:S05]  /*32280*/  WARPSYNC.COLLECTIVE R8, `(.L_x_8115) ;  /* 0x0000000008087348 */ /* 0x004fea0003c00000 */
[----:B------:R1:W3:Y:S02]  /*32290*/  SHFL.BFLY P0, R3, R9, R7, R3 ;  /* 0x0c00000709037389 */ /* 0x0002e40000000003 */
[----:B-123--:R-:W-:Y:S05]  /*322a0*/  ENDCOLLECTIVE ;  /* 0x000000000000791b */ /* 0x00efea0003800000 */
.L_x_8115:
[----:B------:R-:W-:Y:S01]  /*322b0*/  MOV R11, R3 ;  /* 0x00000003000b7202 */ /* 0x000fe20000000f00 */
[----:B------:R-:W-:Y:S01]  /*322c0*/  IMAD.MOV.U32 R3, RZ, RZ, 0x1f ;  /* 0x0000001fff037424 */ /* 0x000fe200078e00ff */
[----:B------:R-:W-:-:S03]  /*322d0*/  MOV R7, 0x1 ;  /* 0x0000000100077802 */ /* 0x000fc60000000f00 */
[----:B------:R-:W-:-:S04]  /*322e0*/  FADD.FTZ R11, R11, R13 ;  /* 0x0000000d0b0b7221 */ /* 0x000fc80000010000 */
[----:B------:R-:W-:-:S07]  /*322f0*/  IMAD.MOV.U32 R9, RZ, RZ, R11 ;  /* 0x000000ffff097224 */ /* 0x000fce00078e000b */
[----:B------:R-:W-:Y:S05]  /*32300*/  WARPSYNC.COLLECTIVE R8, `(.L_x_8116) ;  /* 0x0000000008087348 */ /* 0x000fea0003c00000 */
[----:B------:R1:W2:Y:S02]  /*32310*/  SHFL.BFLY P0, R3, R9, R7, R3 ;  /* 0x0c00000709037389 */ /* 0x0002a40000000003 */
[----:B-12---:R-:W-:Y:S05]  /*32320*/  ENDCOLLECTIVE ;  /* 0x000000000000791b */ /* 0x006fea0003800000 */
.L_x_8116:
        /* <DEDUP_REMOVED lines=8> */
.L_x_8117:
[----:B------:R-:W-:Y:S01]  /*323b0*/  IMAD.MOV.U32 R9, RZ, RZ, R3 ;  /* 0x000000ffff097224 */ /* 0x000fe200078e0003 */
[----:B------:R-:W-:Y:S02]  /*323c0*/  MOV R3, 0x1f ;  /* 0x0000001f00037802 */ /* 0x000fe40000000f00 */
[----:B------:R-:W-:Y:S01]  /*323d0*/  MOV R7, 0x1 ;  /* 0x0000000100077802 */ /* 0x000fe20000000f00 */
[----:B------:R-:W-:-:S07]  /*323e0*/  FADD.FTZ R9, R9, R12 ;  /* 0x0000000c09097221 */ /* 0x000fce0000010000 */
[----:B------:R-:W-:Y:S05]  /*323f0*/  WARPSYNC.COLLECTIVE R8, `(.L_x_8118) ;  /* 0x0000000008087348 */ /* 0x000fea0003c00000 */
[----:B------:R1:W2:Y:S02]  /*32400*/  SHFL.BFLY P0, R3, R9, R7, R3 ;  /* 0x0c00000709037389 */ /* 0x0002a40000000003 */
[----:B-12---:R-:W-:Y:S05]  /*32410*/  ENDCOLLECTIVE ;  /* 0x000000000000791b */ /* 0x006fea0003800000 */
.L_x_8118:
[----:B------:R-:W-:Y:S05]  /*32420*/  BRA `(.L_x_8119) ;  /* 0xfffffff400007947 */ /* 0x000fea000383ffff */
.L_x_8120:
        /* <DEDUP_REMOVED lines=13> */
.L_x_14770:


//--------------------- .text._ZN5flash24flash_fwd_splitkv_kernelI23Flash_fwd_kernel_traitsILi64ELi64ELi256ELi4ELb0ELb0EN7cutlass6half_tE19Flash_kernel_traitsILi64ELi64ELi256ELi4ES3_EELb0ELb1ELb1ELb0ELb0ELb1ELb1ELb1EEEvNS_16Flash_fwd_paramsE --------------------------
	.section	.text._ZN5flash24flash_fwd_splitkv_kernelI23Flash_fwd_kernel_traitsILi64ELi64ELi256ELi4ELb0ELb0EN7cutlass6half_tE19Flash_kernel_traitsILi64ELi64ELi256ELi4ES3_EELb0ELb1ELb1ELb0ELb0ELb1ELb1ELb1EEEvNS_16Flash_fwd_paramsE,"ax",@progbits
	.align	128
        .global         _ZN5flash24flash_fwd_splitkv_kernelI23Flash_fwd_kernel_traitsILi64ELi64ELi256ELi4ELb0ELb0EN7cutlass6half_tE19Flash_kernel_traitsILi64ELi64ELi256ELi4ES3_EELb0ELb1ELb1ELb0ELb0ELb1ELb1ELb1EEEvNS_16Flash_fwd_paramsE
        .type           _ZN5flash24flash_fwd_splitkv_kernelI23Flash_fwd_kernel_traitsILi64ELi64ELi256ELi4ELb0ELb0EN7cutlass6half_tE19Flash_kernel_traitsILi64ELi64ELi256ELi4ES3_EELb0ELb1ELb1ELb0ELb0ELb1ELb1ELb1EEEvNS_16Flash_fwd_paramsE,@function
        .size           _ZN5flash24flash_fwd_splitkv_kernelI23Flash_fwd_kernel_traitsILi64ELi64ELi256ELi4ELb0ELb0EN7cutlass6half_tE19Flash_kernel_traitsILi64ELi64ELi256ELi4ES3_EELb0ELb1ELb1ELb0ELb0ELb1ELb1ELb1EEEvNS_16Flash_fwd_paramsE,(.L_x_14771 - _ZN5flash24flash_fwd_splitkv_kernelI23Flash_fwd_kernel_traitsILi64ELi64ELi256ELi4ELb0ELb0EN7cutlass6half_tE19Flash_kernel_traitsILi64ELi64ELi256ELi4ES3_EELb0ELb1ELb1ELb0ELb0ELb1ELb1ELb1EEEvNS_16Flash_fwd_paramsE)
        .other          _ZN5flash24flash_fwd_splitkv_kernelI23Flash_fwd_kernel_traitsILi64ELi64ELi256ELi4ELb0ELb0EN7cutlass6half_tE19Flash_kernel_traitsILi64ELi64ELi256ELi4ES3_EELb0ELb1ELb1ELb0ELb0ELb1ELb1ELb1EEEvNS_16Flash_fwd_paramsE,@"STO_CUDA_ENTRY STV_DEFAULT"
_ZN5flash24flash_fwd_splitkv_kernelI23Flash_fwd_kernel_traitsILi64ELi64ELi256ELi4ELb0ELb0EN7cutlass6half_tE19Flash_kernel_traitsILi64ELi64ELi256ELi4ES3_EELb0ELb1ELb1ELb0ELb0ELb1ELb1ELb1EEEvNS_16Flash_fwd_paramsE:
.text._ZN5flash24flash_fwd_splitkv_kernelI23Flash_fwd_kernel_traitsILi64ELi64ELi256ELi4ELb0ELb0EN7cutlass6half_tE19Flash_kernel_traitsILi64ELi64ELi256ELi4ES3_EELb0ELb1ELb1ELb0ELb0ELb1ELb1ELb1EEEvNS_16Flash_fwd_paramsE:
        /* <DEDUP_REMOVED lines=30> */
[----:B-1----:R-:W-:Y:S05]  /*01e0*/  CALL.REL.NOINC `($_ZN5flash24flash_fwd_splitkv_kernelI23Flash_fwd_kernel_traitsILi64ELi64ELi256ELi4ELb0ELb0EN7cutlass6half_tE19Flash_kernel_traitsILi64ELi64ELi256ELi4ES3_EELb0ELb1ELb1ELb0ELb0ELb1ELb1ELb1EEEvNS_16Flash_fwd_paramsE$_ZN5flash30compute_attn_1rowblock_splitkvI23Flash_fwd_kernel_traitsILi64ELi64ELi256ELi4ELb0ELb0EN7cutlass6half_tE19Flash_kernel_traitsILi64ELi64ELi256ELi4ES3_EELb0ELb1ELb1ELb0ELb0ELb1ELb1ELb1ENS_16Flash_fwd_paramsEEEvRKT8_iiiii) ;  /* 0x0000000000087944 */ /* 0x002fea0003c00000 */
[----:B------:R-:W-:Y:S05]  /*01f0*/  BSYNC.RECONVERGENT B3 ;  /* 0x0000000000037941 */ /* 0x000fea0003800200 */
.L_x_8121:
[----:B------:R-:W-:Y:S05]  /*0200*/  EXIT ;  /* 0x000000000000794d */ /* 0x000fea0003800000 */
        .type           $_ZN5flash24flash_fwd_splitkv_kernelI23Flash_fwd_kernel_traitsILi64ELi64ELi256ELi4ELb0ELb0EN7cutlass6half_tE19Flash_kernel_traitsILi64ELi64ELi256ELi4ES3_EELb0ELb1ELb1ELb0ELb0ELb1ELb1ELb1EEEvNS_16Flash_fwd_paramsE$_ZN5flash30compute_attn_1rowblock_splitkvI23Flash_fwd_kernel_traitsILi64ELi64ELi256ELi4ELb0ELb0EN7cutlass6half_tE19Flash_kernel_traitsILi64ELi64ELi256ELi4ES3_EELb0ELb1ELb1ELb0ELb0ELb1ELb1ELb1ENS_16Flash_fwd_paramsEEEvRKT8_iiiii,@function
        .size           $_ZN5flash24flash_fwd_splitkv_kernelI23Flash_fwd_kernel_traitsILi64ELi64ELi256ELi4ELb0ELb0EN7cutlass6half_tE19Flash_kernel_traitsILi64ELi64ELi256ELi4ES3_EELb0ELb1ELb1ELb0ELb0ELb1ELb1ELb1EEEvNS_16Flash_fwd_paramsE$_ZN5flash30compute_attn_1rowblock_splitkvI23Flash_fwd_kernel_traitsILi64ELi64ELi256ELi4ELb0ELb0EN7cutlass6half_tE19Flash_kernel_traitsILi64ELi64ELi256ELi4ES3_EELb0ELb1ELb1ELb0ELb0ELb1ELb1ELb1ENS_16Flash_fwd_paramsEEEvRKT8_iiiii,(.L_x_14771 - $_ZN5flash24flash_fwd_splitkv_kernelI23Flash_fwd_kernel_traitsILi64ELi64ELi256ELi4ELb0ELb0EN7cutlass6half_tE19Flash_kernel_traitsILi64ELi64ELi256ELi4ES3_EELb0ELb1ELb1ELb0ELb0ELb1ELb1ELb1EEEvNS_16Flash_fwd_paramsE$_ZN5flash30compute_attn_1rowblock_splitkvI23Flash_fwd_kernel_traitsILi64ELi64ELi256ELi4ELb0ELb0EN7cutlass6half_tE19Flash_kernel_traitsILi64ELi64ELi256ELi4ES3_EELb0ELb1ELb1ELb0ELb0ELb1ELb1ELb1ENS_16Flash_fwd_paramsEEEvRKT8_iiiii)
$_ZN5flash24flash_fwd_splitkv_kernelI23Flash_fwd_kernel_traitsILi64ELi64ELi256ELi4ELb0ELb0EN7cutlass6half_tE19Flash_kernel_traitsILi64ELi64ELi256ELi4ES3_EELb0ELb1ELb1ELb0ELb0ELb1ELb1ELb1EEEvNS_16Flash_fwd_paramsE$_ZN5flash30compute_attn_1rowblock_splitkvI23Flash_fwd_kernel_traitsILi64ELi64ELi256ELi4ELb0ELb0EN7cutlass6half_tE19Flash_kernel_traitsILi64ELi64ELi256ELi4ES3_EELb0ELb1ELb1ELb0ELb0ELb1ELb1ELb1ENS_16Flash_fwd_paramsEEEvRKT8_iiiii:
        /* <DEDUP_REMOVED lines=40> */
.L_x_8123:
[----:B------:R-:W-:Y:S05]  /*0490*/  BSYNC.RECONVERGENT B0 ;  /* 0x0000000000007941 */ /* 0x000fea0003800200 */
.L_x_8122:
[----:B------:R-:W-:Y:S04]  /*04a0*/  BSSY.RECONVERGENT B0, `(.L_x_8124) ;  /* 0x0000007000007945 */ /* 0x000fe80003800200 */
[----:B------:R-:W-:Y:S05]  /*04b0*/  @!P3 BRA `(.L_x_8125) ;  /* 0x000000000014b947 */ /* 0x000fea0003800000 */
[----:B-----5:R-:W3:Y:S02]  /*04c0*/  LD.E.U8 R0, desc[UR4][R134.64+0x1b2] ;  /* 0x0001b20486007980 */ /* 0x020ee4000c101100 */
[----:B---3--:R-:W-:-:S13]  /*04d0*/  ISETP.NE.AND P1, PT, R0, RZ, PT ;  /* 0x000000ff0000720c */ /* 0x008fda0003f25270 */
[----:B------:R-:W3:Y:S02]  /*04e0*/  @P1 LD.E R0, desc[UR4][R2.64+0x4] ;  /* 0x0000040402001980 */ /* 0x000ee4000c101900 */
[----:B---3--:R-:W-:-:S06]  /*04f0*/  @P1 IADD3 R0, PT, PT, R0, -R21, RZ ;  /* 0x8000001500001210 */ /* 0x008fcc0007ffe0ff */
[----:B------:R3:W5:Y:S02]  /*0500*/  @!P1 LD.E R0, desc[UR4][R2.64] ;  /* 0x0000000402009980 */ /* 0x000764000c101900 */
.L_x_8125:
[----:B------:R-:W-:Y:S05]  /*0510*/  BSYNC.RECONVERGENT B0 ;  /* 0x0000000000007941 */ /* 0x000fea0003800200 */
.L_x_8124:
        /* <DEDUP_REMOVED lines=11> */
.L_x_8127:
[----:B--23--:R-:W2:Y:S01]  /*05d0*/  LD.E.64 R2, desc[UR4][R134.64+0x108] ;  /* 0x0001080486027980 */ /* 0x00cea2000c101b00 */
[----:B------:R-:W-:Y:S01]  /*05e0*/  BSSY.RECONVERGENT B0, `(.L_x_8129) ;  /* 0x0000006000007945 */ /* 0x000fe20003800200 */
[----:B------:R-:W-:Y:S01]  /*05f0*/  IMAD.MOV.U32 R0, RZ, RZ, RZ ;  /* 0x000000ffff007224 */ /* 0x000fe200078e00ff */
[----:B--2---:R-:W-:-:S04]  /*0600*/  ISETP.NE.U32.AND P0, PT, R2, RZ, PT ;  /* 0x000000ff0200720c */ /* 0x004fc80003f05070 */
[----:B------:R-:W-:-:S13]  /*0610*/  ISETP.NE.AND.EX P0, PT, R3, RZ, PT, P0 ;  /* 0x000000ff0300720c */ /* 0x000fda0003f05300 */
[----:B------:R-:W-:Y:S05]  /*0620*/  @!P0 BRA `(.L_x_8130) ;  /* 0x0000000000048947 */ /* 0x000fea0003800000 */
[----:B------:R2:W5:Y:S02]  /*0630*/  LD.E R0, desc[UR4][R134.64+0xbc] ;  /* 0x0000bc0486007980 */ /* 0x000564000c101900 */
.L_x_8130:
[----:B------:R-:W-:Y:S05]  /*0640*/  BSYNC.RECONVERGENT B0 ;  /* 0x0000000000007941 */ /* 0x000fea0003800200 */
.L_x_8129:
[----:B-----5:R-:W-:Y:S02]  /*0650*/  IADD3 R103, PT, PT, R102, R0, RZ ;  /* 0x0000000066677210 */ /* 0x020fe40007ffe0ff */
.L_x_8128:
[----:B------:R-:W-:Y:S05]  /*0660*/  BSYNC.RECONVERGENT B1 ;  /* 0x0000000000017941 */ /* 0x000fea0003800200 */
.L_x_8126:
[----:B------:R-:W3:Y:S01]  /*0670*/  S2R R37, SR_CTAID.X ;  /* 0x0000000000257919 */ /* 0x000ee20000002500 */
[----:B------:R-:W-:Y:S01]  /*0680*/  MOV R15, 0x1f0 ;  /* 0x000001f0000f7802 */ /* 0x000fe20000000f00 */
[----:B------:R-:W-:-:S03]  /*0690*/  IMAD.MOV.U32 R3, RZ, RZ, 0x0 ;  /* 0x00000000ff037424 */ /* 0x000fc600078e00ff */
[----:B------:R-:W-:Y:S01]  /*06a0*/  MOV R2, R15 ;  /* 0x0000000f00027202 */ /* 0x000fe20000000f00 */
[----:B---3--:R-:W-:-:S05]  /*06b0*/  IMAD.SHL.U32 R120, R37, 0x40, RZ ;  /* 0x0000004025787824 */ /* 0x008fca00078e00ff */
[----:B------:R-:W-:-:S13]  /*06c0*/  ISETP.GT.AND P0, PT, R12, R120, PT ;  /* 0x000000780c00720c */ /* 0x000fda0003f04270 */
[----:B-12-4-:R-:W-:Y:S05]  /*06d0*/  @!P0 RET.REL.NODEC R2 `(_ZN5flash24flash_fwd_splitkv_kernelI23Flash_fwd_kernel_traitsILi64ELi64ELi256ELi4ELb0ELb0EN7cutlass6half_tE19Flash_kernel_traitsILi64ELi64ELi256ELi4ES3_EELb0ELb1ELb1ELb0ELb0ELb1ELb1ELb1EEEvNS_16Flash_fwd_paramsE) ;  /* 0xfffffff802488950 */ /* 0x016fea0003c3ffff */
        /* <DEDUP_REMOVED lines=66> */
[----:B---3--:R-:W-:Y:S02]  /*0b00*/  IMAD R0, R0, R2, R14 ;  /* 0x0000000200007224 */ /* 0x008fe400078e020e */
[----:B------:R-:W-:Y:S02]  /*0b10*/  IMAD.SHL.U32 R2, R188, 0x4, RZ ;  /* 0x00000004bc027824 */ /* 0x000fe400078e00ff */
[----:B------:R-:W-:Y:S01]  /*0b20*/  IMAD R3, R7, R0, R120 ;  /* 0x0000000007037224 */ /* 0x000fe200078e0278 */
[----:B------:R-:W-:Y:S02]  /*0b30*/  SHF.R.U32.HI R7, RZ, 0x4, R188 ;  /* 0x00000004ff077819 */ /* 0x000fe400000116bc */
[C---:B------:R-:W-:Y:S01]  /*0b40*/  LOP3.LUT R10, R2.reuse, 0xffc, RZ, 0xc0, !PT ;  /* 0x00000ffc020a7812 */ /* 0x040fe200078ec0ff */
[----:B----4-:R-:W-:Y:S01]  /*0b50*/  IMAD R0, R3, R8, RZ ;  /* 0x0000000803007224 */ /* 0x010fe200078e02ff */
[----:B------:R-:W-:Y:S01]  /*0b60*/  LOP3.LUT R8, R2, 0x3c, RZ, 0xc0, !PT ;  /* 0x0000003c02087812 */ /* 0x000fe200078ec0ff */
[----:B------:R-:W-:-:S03]  /*0b70*/  IMAD.IADD R6, R12, 0x1, -R120 ;  /* 0x000000010c067824 */ /* 0x000fc600078e0a78 */
[----:B------:R-:W-:Y:S01]  /*0b80*/  IADD3 R2, P0, PT, R0, R10, RZ ;  /* 0x0000000a00027210 */ /* 0x000fe20007f1e0ff */
[C---:B------:R-:W-:Y:S01]  /*0b90*/  VIADD R13, R7.reuse, 0x8 ;  /* 0x00000008070d7836 */ /* 0x040fe20000000000 */
[----:B-----5:R-:W-:Y:S01]  /*0ba0*/  ISETP.GE.AND P1, PT, R8, R9, PT ;  /* 0x000000090800720c */ /* 0x020fe20003f26270 */
[C---:B------:R-:W-:Y:S01]  /*0bb0*/  VIADD R12, R7.reuse, 0x10 ;  /* 0x00000010070c7836 */ /* 0x040fe20000000000 */
[----:B------:R-:W-:Y:S01]  /*0bc0*/  LEA.HI.X.SX32 R0, R0, RZ, 0x1, P0 ;  /* 0x000000ff00007211 */ /* 0x000fe200000f0eff */
[C---:B------:R-:W-:Y:S01]  /*0bd0*/  VIADD R9, R7.reuse, 0x18 ;  /* 0x0000001807097836 */ /* 0x040fe20000000000 */
[----:B------:R-:W-:Y:S02]  /*0be0*/  LEA R4, P0, R2, R4, 0x2 ;  /* 0x0000000402047211 */ /* 0x000fe400078010ff */
[-C--:B------:R-:W-:Y:S02]  /*0bf0*/  ISETP.GE.OR P3, PT, R7, R6.reuse, P1 ;  /* 0x000000060700720c */ /* 0x080fe40000f66670 */
[----:B------:R-:W-:-:S02]  /*0c00*/  ISETP.GE.OR P2, PT, R13, R6, P1 ;  /* 0x000000060d00720c */ /* 0x000fc40000f46670 */
[-C--:B------:R-:W-:Y:S02]  /*0c10*/  ISETP.GE.OR P5, PT, R12, R6.reuse, P1 ;  /* 0x000000060c00720c */ /* 0x080fe40000fa6670 */
[----:B------:R-:W-:Y:S02]  /*0c20*/  LEA.HI.X R5, R2, R5, R0, 0x2, P0 ;  /* 0x0000000502057211 */ /* 0x000fe400000f1400 */
[----:B------:R-:W-:Y:S02]  /*0c30*/  ISETP.GE.OR P0, PT, R9, R6, P1 ;  /* 0x000000060900720c */ /* 0x000fe40000f06670 */
[----:B------:R-:W-:Y:S01]  /*0c40*/  ISETP.NE.AND P6, PT, R8, RZ, PT ;  /* 0x000000ff0800720c */ /* 0x000fe20003fc5270 */
[C---:B------:R-:W-:Y:S02]  /*0c50*/  VIADD R8, R7.reuse, 0x20 ;  /* 0x0000002007087836 */ /* 0x040fe40000000000 */
[C---:B------:R-:W-:Y:S02]  /*0c60*/  VIADD R11, R7.reuse, 0x28 ;  /* 0x00000028070b7836 */ /* 0x040fe40000000000 */
[----:B------:R-:W-:-:S02]  /*0c70*/  VIADD R10, R7, 0x30 ;  /* 0x00000030070a7836 */ /* 0x000fc40000000000 */
[----:B------:R-:W-:Y:S01]  /*0c80*/  VIADD R14, R7, 0x38 ;  /* 0x00000038070e7836 */ /* 0x000fe20000000000 */
[-C--:B------:R-:W-:Y:S01]  /*0c90*/  ISETP.GE.OR P4, PT, R8, R6.reuse, P1 ;  /* 0x000000060800720c */ /* 0x080fe20000f86670 */
        /* <DEDUP_REMOVED lines=8> */
[----:B------:R-:W-:-:S04]  /*0d20*/  IADD3 R0, P0, PT, R3, R7, RZ ;  /* 0x0000000703007210 */ /* 0x000fc80007f1e0ff */
[----:B------:R-:W-:Y:S02]  /*0d30*/  LEA.HI.X.SX32 R3, R3, RZ, 0x1, P0 ;  /* 0x000000ff03037211 */ /* 0x000fe400000f0eff */
[----:B------:R-:W-:Y:S01]  /*0d40*/  LEA R2, P0, R0, R134, 0x2 ;  /* 0x0000008600027211 */ /* 0x000fe200078010ff */
        /* <DEDUP_REMOVED lines=28> */
[----:B-1----:R-:W-:Y:S05]  /*0f10*/  @P6 RET.REL.NODEC R4 `(_ZN5flash24flash_fwd_splitkv_kernelI23Flash_fwd_kernel_traitsILi64ELi64ELi256ELi4ELb0ELb0EN7cutlass6half_tE19Flash_kernel_traitsILi64ELi64ELi256ELi4ES3_EELb0ELb1ELb1ELb0ELb0ELb1ELb1ELb1EEEvNS_16Flash_fwd_paramsE) ;  /* 0xfffffff004386950 */ /* 0x002fea0003c3ffff */
[----:B------:R-:W-:-:S05]  /*0f20*/  MOV R0, 0xff800000 ;  /* 0xff80000000007802 */ /* 0x000fca0000000f00 */
[----:B------:R1:W-:Y:S02]  /*0f30*/  ST.E desc[UR4][R2.64+0xe0], R0 ;  /* 0x0000e00002007985 */ /* 0x0003e4000c101904 */
[----:B-1----:R-:W-:Y:S02]  /*0f40*/  MOV R2, R15 ;  /* 0x0000000f00027202 */ /* 0x002fe40000000f00 */
[----:B------:R-:W-:-:S04]  /*0f50*/  MOV R3, 0x0 ;  /* 0x0000000000037802 */ /* 0x000fc80000000f00 */
[----:B------:R-:W-:Y:S05]  /*0f60*/  RET.REL.NODEC R2 `(_ZN5flash24flash_fwd_splitkv_kernelI23Flash_fwd_kernel_traitsILi64ELi64ELi256ELi4ELb0ELb0EN7cutlass6half_tE19Flash_kernel_traitsILi64ELi64ELi256ELi4ES3_EELb0ELb1ELb1ELb0ELb0ELb1ELb1ELb1EEEvNS_16Flash_fwd_paramsE) ;  /* 0xfffffff002247950 */ /* 0x000fea0003c3ffff */
.L_x_8131:
        /* <DEDUP_REMOVED lines=18> */
[----:B------:R-:W3:Y:S01]  /*1090*/  LD.E.64 R234, desc[UR4][R134.64+0x38] ;  /* 0x0000380486ea7980 */ /* 0x000ee2000c101b00 */
[----:B------:R-:W-:-:S03]  /*10a0*/  IABS R6, R14 ;  /* 0x0000000e00067213 */ /* 0x000fc60000000000 */
[----:B-----5:R-:W3:Y:S04]  /*10b0*/  LD.E.64 R12, desc[UR4][R134.64+0x50] ;  /* 0x00005004860c7980 */ /* 0x020ee8000c101b00 */
        /* <DEDUP_REMOVED lines=67> */
[----:B------:R-:W-:Y:S01]  /*14f0*/  @!P1 LOP3.LUT R0, RZ, R15, RZ, 0x33, !PT ;  /* 0x0000000fff009212 */ /* 0x000fe200078e33ff */
[----:B------:R4:W-:Y:S01]  /*1500*/  STL.64 [R1+0x20], R18 ;  /* 0x0000201201007387 */ /* 0x0009e20000100a00 */
        /* <DEDUP_REMOVED lines=18> */
[----:B----4-:R-:W-:Y:S01]  /*1630*/  IMAD.MOV.U32 R19, RZ, RZ, R2 ;  /* 0x000000ffff137224 */ /* 0x010fe200078e0002 */
[----:B------:R-:W-:Y:S02]  /*1640*/  MOV R7, R4 ;  /* 0x0000000400077202 */ /* 0x000fe40000000f00 */
[----:B------:R-:W-:Y:S01]  /*1650*/  IADD3 R13, PT, PT, R5, R0, RZ ;  /* 0x00000000050d7210 */ /* 0x000fe20007ffe0ff */
[----:B------:R-:W-:Y:S05]  /*1660*/  BRA `(.L_x_8134) ;  /* 0x0000000400547947 */ /* 0x000fea0003800000 */
.L_x_8133:
        /* <DEDUP_REMOVED lines=85> */
.L_x_8134:
[----:B------:R-:W-:Y:S05]  /*1bc0*/  BSYNC.RECONVERGENT B0 ;  /* 0x0000000000007941 */ /* 0x000fea0003800200 */
.L_x_8132:
[----:B------:R-:W2:Y:S01]  /*1bd0*/  LDL R42, [R1+0x20] ;  /* 0x00002000012a7983 */ /* 0x000ea20000100800 */
[----:B------:R-:W-:-:S03]  /*1be0*/  ISETP.NE.AND P0, PT, R32, -0x1, PT ;  /* 0xffffffff2000780c */ /* 0x000fc60003f05270 */
[----:B------:R-:W3:Y:S04]  /*1bf0*/  LDL R43, [R1+0x24] ;  /* 0x00002400012b7983 */ /* 0x000ee80000100800 */
[----:B------:R-:W4:Y:S04]  /*1c00*/  LD.E.64 R10, desc[UR4][R134.64+0x30] ;  /* 0x00003004860a7980 */ /* 0x000f28000c101b00 */
[----:B------:R-:W4:Y:S04]  /*1c10*/  LD.E.64 R8, desc[UR4][R134.64+0x48] ;  /* 0x0000480486087980 */ /* 0x000f28000c101b00 */
[----:B------:R-:W4:Y:S04]  /*1c20*/  @!P0 LD.E.64 R16, desc[UR4][R134.64+0x18] ;  /* 0x0000180486108980 */ /* 0x000f28000c101b00 */
[----:B------:R-:W4:Y:S04]  /*1c30*/  LD.E.64 R24, desc[UR4][R134.64+0x8] ;  /* 0x0000080486187980 */ /* 0x000f28000c101b00 */
[----:B------:R-:W4:Y:S04]  /*1c40*/  LD.E.64 R22, desc[UR4][R134.64+0x10] ;  /* 0x0000100486167980 */ /* 0x000f28000c101b00 */
[----:B------:R-:W4:Y:S04]  /*1c50*/  LD.E R40, desc[UR4][R134.64+0xc0] ;  /* 0x0000c00486287980 */ /* 0x000f28000c101900 */
[----:B------:R-:W4:Y:S04]  /*1c60*/  LD.E.64 R26, desc[UR4][R134.64] ;  /* 0x00000004861a7980 */ /* 0x000f28000c101b00 */
        /* <DEDUP_REMOVED lines=13> */
[----:B------:R-:W-:-:S03]  /*1d40*/  MOV R2, R0 ;  /* 0x0000000000027202 */ /* 0x000fc60000000f00 */
[----:B------:R-:W-:-:S04]  /*1d50*/  IMAD.MOV R0, RZ, RZ, -R6 ;  /* 0x000000ffff007224 */ /* 0x000fc800078e0a06 */
[----:B------:R-:W-:Y:S02]  /*1d60*/  IMAD.MOV.U32 R3, RZ, RZ, R0 ;  /* 0x000000ffff037224 */ /* 0x000fe400078e0000 */
[----:B------:R-:W-:-:S04]  /*1d70*/  IMAD.HI.U32 R0, R4, R2, RZ ;  /* 0x0000000204007227 */ /* 0x000fc800078e00ff */
[----:B------:R-:W-:-:S05]  /*1d80*/  IMAD R2, R0, R3, R2 ;  /* 0x0000000300027224 */ /* 0x000fca00078e0202 */
[----:B------:R-:W-:Y:S02]  /*1d90*/  ISETP.GT.U32.AND P2, PT, R5, R2, PT ;  /* 0x000000020500720c */ /* 0x000fe40003f44070 */
        /* <DEDUP_REMOVED lines=9> */
[----:B------:R-:W-:-:S05]  /*1e30*/  ISETP.NE.AND P2, PT, R15, RZ, PT ;  /* 0x000000ff0f00720c */ /* 0x000fca0003f45270 */
[----:B------:R-:W-:-:S04]  /*1e40*/  @P3 VIADD R0, R0, 0x1 ;  /* 0x0000000100003836 */ /* 0x000fc80000000000 */
[----:B------:R-:W-:-:S04]  /*1e50*/  IMAD.MOV.U32 R18, RZ, RZ, R0 ;  /* 0x000000ffff127224 */ /* 0x000fc800078e0000 */
[----:B------:R-:W-:Y:S01]  /*1e60*/  @!P1 IMAD.MOV R18, RZ, RZ, -R18 ;  /* 0x000000ffff129224 */ /* 0x000fe200078e0a12 */
[----:B------:R-:W-:Y:S02]  /*1e70*/  @!P2 LOP3.LUT R18, RZ, R15, RZ, 0x33, !PT ;  /* 0x0000000fff12a212 */ /* 0x000fe400078e33ff */
[----:B------:R-:W-:Y:S02]  /*1e80*/  SHF.R.S32.HI R121, RZ, 0x1f, R38 ;  /* 0x0000001fff797819 */ /* 0x000fe40000011426 */
[----:B------:R-:W-:Y:S02]  /*1e90*/  SHF.R.U32.HI R60, RZ, 0x3, R188 ;  /* 0x00000003ff3c7819 */ /* 0x000fe400000116bc */
[----:B------:R-:W-:Y:S01]  /*1ea0*/  MOV R61, RZ ;  /* 0x000000ff003d7202 */ /* 0x000fe20000000f00 */
[----:B------:R-:W-:-:S06]  /*1eb0*/  IMAD.MOV.U32 R33, RZ, RZ, RZ ;  /* 0x000000ffff217224 */ /* 0x000fcc00078e00ff */
[----:B------:R1:W5:Y:S01]  /*1ec0*/  @P4 LD.E R33, desc[UR4][R34.64] ;  /* 0x0000000422214980 */ /* 0x000362000c101900 */
[C---:B------:R-:W-:Y:S01]  /*1ed0*/  SHF.L.U64.HI R91, R234.reuse, 0x4, R235 ;  /* 0x00000004ea5b7819 */ /* 0x040fe200000102eb */
[----:B------:R-:W-:Y:S02]  /*1ee0*/  IMAD.SHL.U32 R81, R234, 0x10, RZ ;  /* 0x00000010ea517824 */ /* 0x000fe400078e00ff */
[-C--:B--2---:R-:W-:Y:S02]  /*1ef0*/  IMAD R2, R20, R42.reuse, RZ ;  /* 0x0000002a14027224 */ /* 0x084fe400078e02ff */
[----:B------:R-:W2:Y:S02]  /*1f00*/  S2R R20, SR_CgaCtaId ;  /* 0x0000000000147919 */ /* 0x000ea40000008800 */
[C---:B---3--:R-:W-:Y:S02]  /*1f10*/  IMAD R6, R14.reuse, R43, R2 ;  /* 0x0000002b0e067224 */ /* 0x048fe400078e0202 */
[----:B------:R-:W-:-:S05]  /*1f20*/  IMAD.WIDE.U32 R2, R14, R42, R4 ;  /* 0x0000002a0e027225 */ /* 0x000fca00078e0004 */
[----:B------:R-:W-:Y:S01]  /*1f30*/  IADD3 R3, PT, PT, R3, R6, RZ ;  /* 0x0000000603037210 */ /* 0x000fe20007ffe0ff */
[----:B----4-:R-:W-:-:S04]  /*1f40*/  @P0 IMAD.WIDE.U32 R6, R10, R32, RZ ;  /* 0x000000200a060225 */ /* 0x010fc800078e00ff */
[----:B------:R-:W-:Y:S01]  /*1f50*/  @!P0 IMAD.WIDE.U32 R4, R16, R41, RZ ;  /* 0x0000002910048225 */ /* 0x000fe200078e00ff */
[----:B------:R-:W-:-:S03]  /*1f60*/  @P0 MOV R4, R6 ;  /* 0x0000000600040202 */ /* 0x000fc60000000f00 */
[----:B------:R-:W-:Y:S02]  /*1f70*/  @!P0 IMAD R0, R17, R41, RZ ;  /* 0x0000002911008224 */ /* 0x000fe400078e02ff */
[----:B------:R-:W-:Y:S01]  /*1f80*/  @P0 IMAD R15, R11, R32, RZ ;  /* 0x000000200b0f0224 */ /* 0x000fe200078e02ff */
[----:B------:R-:W-:Y:S01]  /*1f90*/  IADD3 R4, P1, PT, R12, R4, RZ ;  /* 0x000000040c047210 */ /* 0x000fe20007f3e0ff */
[----:B------:R-:W-:Y:S02]  /*1fa0*/  @!P0 IMAD.IADD R5, R5, 0x1, R0 ;  /* 0x0000000105058824 */ /* 0x000fe400078e0200 */
[----:B------:R-:W-:Y:S01]  /*1fb0*/  @P0 IMAD.IADD R5, R7, 0x1, R15 ;  /* 0x0000000107050824 */ /* 0x000fe200078e020f */
[----:B------:R-:W-:Y:S01]  /*1fc0*/  SHF.R.S32.HI R32, RZ, 0x1f, R18 ;  /* 0x0000001fff207819 */ /* 0x000fe20000011412 */
[----:B------:R-:W-:Y:S02]  /*1fd0*/  IMAD R0, R9, R38, RZ ;  /* 0x0000002609007224 */ /* 0x000fe400078e02ff */
[----:B------:R-:W-:-:S02]  /*1fe0*/  IMAD.X R5, RZ, RZ, R5, P1 ;  /* 0x000000ffff057224 */ /* 0x000fc400008e0605 */
[----:B-----5:R-:W-:Y:S02]  /*1ff0*/  IMAD R14, R29, R18, RZ ;  /* 0x000000121d0e7224 */ /* 0x020fe400078e02ff */
[----:B------:R-:W-:Y:S02]  /*2000*/  IMAD R0, R8, R121, R0 ;  /* 0x0000007908007224 */ /* 0x000fe400078e0200 */
[----:B------:R-:W-:Y:S01]  /*2010*/  IMAD.WIDE.U32 R8, R38, R8, R4 ;  /* 0x0000000826087225 */ /* 0x000fe200078e0004 */
[----:B------:R-:W-:-:S03]  /*2020*/  IADD3 R4, P1, PT, R12, R19, RZ ;  /* 0x000000130c047210 */ /* 0x000fc60007f3e0ff */
[----:B------:R-:W-:-:S04]  /*2030*/  IMAD.WIDE.U32 R2, R18, R28, R2 ;  /* 0x0000001c12027225 */ /* 0x000fc800078e0002 */
[----:B------:R-:W-:Y:S02]  /*2040*/  IMAD R6, R32, R28, R14 ;  /* 0x0000001c20067224 */ /* 0x000fe400078e020e */
[--C-:B------:R-:W-:Y:S02]  /*2050*/  @!P0 IMAD.MOV.U32 R96, RZ, RZ, R10.reuse ;  /* 0x000000ffff608224 */ /* 0x100fe400078e000a */
[--C-:B------:R-:W-:Y:S01]  /*2060*/  @!P0 IMAD.MOV.U32 R97, RZ, RZ, R11.reuse ;  /* 0x000000ffff618224 */ /* 0x100fe200078e000b */
[----:B------:R-:W-:Y:S01]  /*2070*/  MOV R7, 0x400 ;  /* 0x0000040000077802 */ /* 0x000fe20000000f00 */
[----:B------:R-:W-:Y:S02]  /*2080*/  @P0 IMAD.MOV.U32 R96, RZ, RZ, R10 ;  /* 0x000000ffff600224 */ /* 0x000fe400078e000a */
[----:B------:R-:W-:Y:S01]  /*2090*/  @P0 IMAD.MOV.U32 R97, RZ, RZ, R11 ;  /* 0x000000ffff610224 */ /* 0x000fe200078e000b */
[----:B------:R-:W-:Y:S01]  /*20a0*/  IADD3 R3, PT, PT, R3, R6, RZ ;  /* 0x0000000603037210 */ /* 0x000fe20007ffe0ff */
[----:B------:R-:W-:Y:S01]  /*20b0*/  IMAD.WIDE.U32 R10, R37, 0x40, R60 ;  /* 0x00000040250a7825 */ /* 0x000fe200078e003c */
[----:B------:R-:W-:-:S03]  /*20c0*/  IADD3 R9, PT, PT, R9, R0, RZ ;  /* 0x0000000009097210 */ /* 0x000fc60007ffe0ff */
[----:B------:R-:W-:Y:S01]  /*20d0*/  IMAD.X R5, RZ, RZ, R21, P1 ;  /* 0x000000ffff057224 */ /* 0x000fe200008e0615 */
[----:B--2---:R-:W-:Y:S01]  /*20e0*/  LEA R156, R20, R7, 0x18 ;  /* 0x00000007149c7211 */ /* 0x004fe200078ec0ff */
[----:B------:R-:W-:Y:S02]  /*20f0*/  IMAD R0, R11, R96, RZ ;  /* 0x000000600b007224 */ /* 0x000fe400078e02ff */
[----:B------:R-:W-:Y:S02]  /*2100*/  IMAD R14, R235, R60, RZ ;  /* 0x0000003ceb0e7224 */ /* 0x000fe400078e02ff */
[----:B------:R-:W-:-:S04]  /*2110*/  IMAD.WIDE.U32 R6, R60, R234, R4 ;  /* 0x000000ea3c067225 */ /* 0x000fc800078e0004 */
[----:B------:R-:W-:Y:S02]  /*2120*/  IMAD R15, R43, R60, RZ ;  /* 0x0000003c2b0f7224 */ /* 0x000fe400078e02ff */
[----:B------:R-:W-:Y:S01]  /*2130*/  IMAD.WIDE.U32 R2, R60, R42, R2 ;  /* 0x0000002a3c027225 */ /* 0x000fe200078e0002 */
[----:B------:R-:W-:-:S03]  /*2140*/  LEA R38, P1, R6, R24, 0x1 ;  /* 0x0000001806267211 */ /* 0x000fc600078208ff */
[C---:B------:R-:W-:Y:S02]  /*2150*/  IMAD R11, R10.reuse, R97, R0 ;  /* 0x000000610a0b7224 */ /* 0x040fe400078e0200 */
[----:B------:R-:W-:Y:S01]  /*2160*/  IMAD.IADD R0, R7, 0x1, R14 ;  /* 0x0000000107007824 */ /* 0x000fe200078e020e */
[----:B------:R-:W-:Y:S01]  /*2170*/  IADD3 R3, PT, PT, R3, R15, RZ ;  /* 0x0000000f03037210 */ /* 0x000fe20007ffe0ff */
[----:B------:R-:W-:Y:S01]  /*2180*/  IMAD.WIDE.U32 R4, R10, R96, R8 ;  /* 0x000000600a047225 */ /* 0x000fe200078e0008 */
[----:B------:R-:W-:Y:S02]  /*2190*/  SHF.R.S32.HI R8, RZ, 0x1f, R102 ;  /* 0x0000001fff087819 */ /* 0x000fe40000011466 */
[----:B-1----:R-:W-:Y:S02]  /*21a0*/  LEA R35, P0, R2, R22, 0x1 ;  /* 0x0000001602237211 */ /* 0x002fe400078008ff */
[----:B------:R-:W-:Y:S02]  /*21b0*/  LEA.HI.X R37, R6, R25, R0, 0x1, P1 ;  /* 0x0000001906257211 */ /* 0x000fe400008f0c00 */
[----:B------:R-:W-:-:S02]  /*21c0*/  LEA.HI.X R34, R2, R23, R3, 0x1, P0 ;  /* 0x0000001702227211 */ /* 0x000fc400000f0c03 */
[----:B------:R-:W-:Y:S02]  /*21d0*/  LEA.HI R0, R8, R102, RZ, 0x8 ;  /* 0x0000006608007211 */ /* 0x000fe400078f40ff */
[----:B------:R-:W-:Y:S02]  /*21e0*/  LOP3.LUT R2, R158, 0x1c0, RZ, 0xc0, !PT ;  /* 0x000001c09e027812 */ /* 0x000fe400078ec0ff */
[----:B------:R-:W-:Y:S02]  /*21f0*/  SHF.R.S32.HI R0, RZ, 0x8, R0 ;  /* 0x00000008ff007819 */ /* 0x000fe40000011400 */
[----:B------:R-:W-:Y:S02]  /*2200*/  LOP3.LUT R2, R2, 0x38, R188, 0xf8, !PT ;  /* 0x0000003802027812 */ /* 0x000fe400078ef8bc */
[----:B------:R-:W-:Y:S02]  /*2210*/  VIMNMX R92, PT, PT, R44, R0, !PT ;  /* 0x000000002c5c7248 */ /* 0x000fe40007fe0100 */
[----:B------:R-:W-:Y:S01]  /*2220*/  LOP3.LUT R0, R2, 0x38, R158, 0x78, !PT ;  /* 0x0000003802007812 */ /* 0x000fe200078e789e */
[----:B------:R-:W-:-:S03]  /*2230*/  IMAD.SHL.U32 R3, R188, 0x4, RZ ;  /* 0x00000004bc037824 */ /* 0x000fc600078e00ff */
[----:B------:R-:W-:Y:S01]  /*2240*/  LOP3.LUT R2, R0, 0x1e00, R158, 0xf8, !PT ;  /* 0x00001e0000027812 */ /* 0x000fe200078ef89e */
[----:B------:R1:W-:Y:S01]  /*2250*/  STL [R1+0x58], R40 ;  /* 0x0000582801007387 */ /* 0x0003e20000100800 */
[----:B------:R-:W-:Y:S02]  /*2260*/  SHF.L.U32 R16, R39, 0x8, RZ ;  /* 0x0000000827107819 */ /* 0x000fe400000006ff */
[----:B------:R-:W-:Y:S01]  /*2270*/  LOP3.LUT R157, R3, 0x1c, RZ, 0xc0, !PT ;  /* 0x0000001c039d7812 */ /* 0x000fe200078ec0ff */
[----:B------:R1:W-:Y:S01]  /*2280*/  STL [R1+0x3c], R38 ;  /* 0x00003c2601007387 */ /* 0x0003e20000100800 */
[----:B------:R-:W-:Y:S01]  /*2290*/  LEA R79, R2, R156, 0x1 ;  /* 0x0000009c024f7211 */ /* 0x000fe200078e08ff */
[----:B------:R-:W-:Y:S01]  /*22a0*/  IMAD.MOV.U32 R2, RZ, RZ, R31 ;  /* 0x000000ffff027224 */ /* 0x000fe200078e001f */
[----:B------:R-:W-:Y:S01]  /*22b0*/  MOV R3, R30 ;  /* 0x0000001e00037202 */ /* 0x000fe20000000f00 */
[----:B------:R1:W-:Y:S04]  /*22c0*/  STL [R1+0x44], R35 ;  /* 0x0000442301007387 */ /* 0x0003e80000100800 */
[----:B------:R1:W-:Y:S04]  /*22d0*/  STL [R1+0x38], R37 ;  /* 0x0000382501007387 */ /* 0x0003e80000100800 */
[----:B------:R1:W-:Y:S04]  /*22e0*/  STL [R1+0x40], R34 ;  /* 0x0000402201007387 */ /* 0x0003e80000100800 */
[----:B------:R1:W-:Y:S04]  /*22f0*/  STL [R1+0x14], R16 ;  /* 0x0000141001007387 */ /* 0x0003e80000100800 */
[----:B------:R1:W-:Y:S01]  /*2300*/  STL.64 [R1+0x30], R2 ;  /* 0x0000300201007387 */ /* 0x0003e20000100a00 */
[----:B------:R-:W-:Y:S01]  /*2310*/  ISETP.GT.AND P0, PT, R39, R92, PT ;  /* 0x0000005c2700720c */ /* 0x000fe20003f04270 */
[----:B------:R-:W-:Y:S01]  /*2320*/  IMAD.IADD R5, R5, 0x1, R11 ;  /* 0x0000000105057824 */ /* 0x000fe200078e020b */
[----:B------:R-:W-:Y:S01]  /*2330*/  LEA R98, P2, R4, R26, 0x1 ;  /* 0x0000001a04627211 */ /* 0x000fe200078408ff */
[----:B------:R-:W-:Y:S01]  /*2340*/  VIADD R101, R16, 0xffffff00 ;  /* 0xffffff0010657836 */ /* 0x000fe20000000000 */
[----:B------:R-:W-:-:S02]  /*2350*/  SHF.L.U64.HI R100, R42, 0x4, R43 ;  /* 0x000000042a647819 */ /* 0x000fc4000001022b */
[----:B------:R-:W-:Y:S02]  /*2360*/  LEA.HI.X R99, R4, R27, R5, 0x1, P2 ;  /* 0x0000001b04637211 */ /* 0x000fe400010f0c05 */
[----:B------:R-:W-:Y:S02]  /*2370*/  SHF.L.U32 R94, R42, 0x4, RZ ;  /* 0x000000042a5e7819 */ /* 0x000fe400000006ff */
[----:B------:R-:W-:-:S03]  /*2380*/  LEA.HI R0, R36, R36, RZ, 0x1 ;  /* 0x0000002424007211 */ /* 0x000fc600078f08ff */
[----:B------:R-:W-:Y:S05]  /*2390*/  @!P0 BRA `(.L_x_8135) ;  /* 0x000000c800788947 */ /* 0x000fea0003800000 */
[----:B------:R-:W2:Y:S04]  /*23a0*/  LD.E.64 R4, desc[UR4][R134.64+0x120] ;  /* 0x0001200486047980 */ /* 0x000ea8000c101b00 */
[----:B------:R-:W3:Y:S04]  /*23b0*/  LD.E.64 R6, desc[UR4][R134.64+0x118] ;  /* 0x0001180486067980 */ /* 0x000ee8000c101b00 */
[----:B------:R-:W4:Y:S04]  /*23c0*/  LD.E.64 R52, desc[UR4][R134.64+0x130] ;  /* 0x0001300486347980 */ /* 0x000f28000c101b00 */
[----:B------:R-:W5:Y:S04]  /*23d0*/  LD.E.64 R46, desc[UR4][R134.64+0x128] ;  /* 0x00012804862e7980 */ /* 0x000f68000c101b00 */
[----:B------:R-:W5:Y:S04]  /*23e0*/  LD.E.64 R8, desc[UR4][R134.64+0x140] ;  /* 0x0001400486087980 */ /* 0x000f68000c101b00 */
[----:B------:R-:W5:Y:S04]  /*23f0*/  LD.E.64 R10, desc[UR4][R134.64+0x138] ;  /* 0x00013804860a7980 */ /* 0x000f68000c101b00 */
[----:B------:R-:W5:Y:S04]  /*2400*/  LD.E.64 R14, desc[UR4][R134.64+0x150] ;  /* 0x00015004860e7980 */ /* 0x000f68000c101b00 */
[----:B-1----:R-:W5:Y:S04]  /*2410*/  LD.E.64 R16, desc[UR4][R134.64+0x148] ;  /* 0x0001480486107980 */ /* 0x002f68000c101b00 */
        /* <DEDUP_REMOVED lines=60> */
[----:B---3--:R-:W-:-:S04]  /*27e0*/  IMAD.WIDE.U32 R2, R41, R6, R12 ;  /* 0x0000000629027225 */ /* 0x008fc800078e000c */
[----:B------:R-:W-:Y:S01]  /*27f0*/  IMAD R7, R7, R41, RZ ;  /* 0x0000002907077224 */ /* 0x000fe200078e02ff */
[----:B------:R-:W-:Y:S01]  /*2800*/  SHF.R.S32.HI R6, RZ, 0x1f, R101 ;  /* 0x0000001fff067819 */ /* 0x000fe20000011465 */
[----:B------:R-:W-:Y:S02]  /*2810*/  IMAD.IADD R5, R5, 0x1, R19 ;  /* 0x0000000105057824 */ /* 0x000fe400078e0213 */
[----:B----4-:R-:W-:Y:S01]  /*2820*/  IMAD R19, R53, R101, RZ ;  /* 0x0000006535137224 */ /* 0x010fe200078e02ff */
[----:B------:R-:W-:Y:S01]  /*2830*/  IADD3 R3, PT, PT, R3, R7, RZ ;  /* 0x0000000703037210 */ /* 0x000fe20007ffe0ff */
[----:B-----5:R-:W-:Y:S02]  /*2840*/  IMAD R7, R47, R101, RZ ;  /* 0x000000652f077224 */ /* 0x020fe400078e02ff */
[-C--:B------:R-:W-:Y:S02]  /*2850*/  IMAD R19, R52, R6.reuse, R19 ;  /* 0x0000000634137224 */ /* 0x080fe400078e0213 */
[----:B------:R-:W-:-:S02]  /*2860*/  IMAD R6, R46, R6, R7 ;  /* 0x000000062e067224 */ /* 0x000fc400078e0207 */
[----:B------:R-:W-:-:S04]  /*2870*/  IMAD.WIDE.U32 R2, R101, R46, R2 ;  /* 0x0000002e65027225 */ /* 0x000fc800078e0002 */
[----:B------:R-:W-:Y:S01]  /*2880*/  IMAD.WIDE.U32 R4, R101, R52, R4 ;  /* 0x0000003465047225 */ /* 0x000fe200078e0004 */
[----:B------:R-:W-:-:S03]  /*2890*/  IADD3 R3, PT, PT, R3, R6, RZ ;  /* 0x0000000603037210 */ /* 0x000fc60007ffe0ff */
[----:B------:R-:W-:Y:S02]  /*28a0*/  IMAD.IADD R5, R5, 0x1, R19 ;  /* 0x0000000105057824 */ /* 0x000fe400078e0213 */
[-C--:B------:R-:W-:Y:S02]  /*28b0*/  IMAD R7, R9, R18.reuse, RZ ;  /* 0x0000001209077224 */ /* 0x080fe400078e02ff */
        /* <DEDUP_REMOVED lines=65> */
.L_x_8206:
        /* <DEDUP_REMOVED lines=36> */
[----:B------:R-:W-:Y:S02]  /*2f10*/  ISETP.GE.OR P1, PT, R66, R50, P2 ;  /* 0x000000324200720c */ /* 0x000fe40001726670 */
        /* <DEDUP_REMOVED lines=284> */
.L_x_8137:
        /* <DEDUP_REMOVED lines=77> */
.L_x_8141:
[----:B------:R-:W-:Y:S05]  /*45b0*/  BSYNC.RECONVERGENT B0 ;  /* 0x0000000000007941 */ /* 0x000fea0003800200 */
.L_x_8140:
        /* <DEDUP_REMOVED lines=57> */
.L_x_8143:
[----:B------:R-:W-:Y:S05]  /*4950*/  BSYNC.RECONVERGENT B0 ;  /* 0x0000000000007941 */ /* 0x000fea0003800200 */
.L_x_8142:
        /* <DEDUP_REMOVED lines=57> */
.L_x_8145:
[----:B------:R-:W-:Y:S05]  /*4cf0*/  BSYNC.RECONVERGENT B0 ;  /* 0x0000000000007941 */ /* 0x000fea0003800200 */
.L_x_8144:
        /* <DEDUP_REMOVED lines=58> */
.L_x_8147:
[----:B------:R-:W-:Y:S05]  /*50a0*/  BSYNC.RECONVERGENT B0 ;  /* 0x0000000000007941 */ /* 0x000fea0003800200 */
.L_x_8146:
        /* <DEDUP_REMOVED lines=64> */
.L_x_8149:
[----:B------:R-:W-:Y:S05]  /*54b0*/  BSYNC.RECONVERGENT B0 ;  /* 0x0000000000007941 */ /* 0x000fea0003800200 */
.L_x_8148:
        /* <DEDUP_REMOVED lines=58> */
.L_x_8151:
[----:B------:R-:W-:Y:S05]  /*5860*/  BSYNC.RECONVERGENT B0 ;  /* 0x0000000000007941 */ /* 0x000fea0003800200 */
.L_x_8150:
        /* <DEDUP_REMOVED lines=64> */
.L_x_8153:
[----:B------:R-:W-:Y:S05]  /*5c70*/  BSYNC.RECONVERGENT B0 ;  /* 0x0000000000007941 */ /* 0x000fea0003800200 */
.L_x_8152:
        /* <DEDUP_REMOVED lines=63> */
.L_x_8155:
[----:B------:R-:W-:Y:S05]  /*6070*/  BSYNC.RECONVERGENT B0 ;  /* 0x0000000000007941 */ /* 0x000fea0003800200 */
.L_x_8154:
        /* <DEDUP_REMOVED lines=64> */
.L_x_8157:
[----:B------:R-:W-:Y:S05]  /*6480*/  BSYNC.RECONVERGENT B0 ;  /* 0x0000000000007941 */ /* 0x000fea0003800200 */
.L_x_8156:
        /* <DEDUP_REMOVED lines=58> */
.L_x_8159:
[----:B------:R-:W-:Y:S05]  /*6830*/  BSYNC.RECONVERGENT B0 ;  /* 0x0000000000007941 */ /* 0x000fea0003800200 */
.L_x_8158:
        /* <DEDUP_REMOVED lines=75> */
.L_x_8161:
[----:B------:R-:W-:Y:S05]  /*6cf0*/  BSYNC.RECONVERGENT B0 ;  /* 0x0000000000007941 */ /* 0x000fea0003800200 */
.L_x_8160:
        /* <DEDUP_REMOVED lines=64> */
.L_x_8163:
[----:B------:R-:W-:Y:S05]  /*7100*/  BSYNC.RECONVERGENT B0 ;  /* 0x0000000000007941 */ /* 0x000fea0003800200 */
.L_x_8162:
        /* <DEDUP_REMOVED lines=64> */
.L_x_8165:
[----:B------:R-:W-:Y:S05]  /*7510*/  BSYNC.RECONVERGENT B0 ;  /* 0x0000000000007941 */ /* 0x000fea0003800200 */
.L_x_8164:
        /* <DEDUP_REMOVED lines=64> */
.L_x_8167:
[----:B------:R-:W-:Y:S05]  /*7920*/  BSYNC.RECONVERGENT B0 ;  /* 0x0000000000007941 */ /* 0x000fea0003800200 */
.L_x_8166:
        /* <DEDUP_REMOVED lines=64> */
.L_x_8169:
[----:B------:R-:W-:Y:S05]  /*7d30*/  BSYNC.RECONVERGENT B0 ;  /* 0x0000000000007941 */ /* 0x000fea0003800200 */
.L_x_8168:
        /* <DEDUP_REMOVED lines=64> */
.L_x_8171:
[----:B------:R-:W-:Y:S05]  /*8140*/  BSYNC.RECONVERGENT B0 ;  /* 0x0000000000007941 */ /* 0x000fea0003800200 */
.L_x_8170:
[----:B------:R-:W5:Y:S02]  /*8150*/  LD.E R0, desc[UR4][R134.64+0xd0] ;  /* 0x0000d00486007980 */ /* 0x000f64000c101900 */
[----:B-----5:R-:W-:Y:S05]  /*8160*/  IMAD.U32 R0, R0, -0x80, RZ ;  /* 0xffffff8000007824 */ /* 0x020fea00078e00ff */
[C---:B------:R-:W-:Y:S02]  /*8170*/  LEA R28, P1, R0.reuse, R28, 0x1 ;  /* 0x0000001c001c7211 */ /* 0x040fe400078208ff */
[C---:B------:R-:W-:Y:S02]  /*8180*/  LEA R44, P0, R0.reuse, R44, 0x1 ;  /* 0x0000002c002c7211 */ /* 0x040fe400078008ff */
[C---:B------:R-:W-:Y:S02]  /*8190*/  LEA.HI.X.SX32 R29, R0.reuse, R29, 0x1, P1 ;  /* 0x0000001d001d7211 */ /* 0x040fe400008f0eff */
[----:B------:R-:W-:Y:S01]  /*81a0*/  LEA.HI.X.SX32 R45, R0, R45, 0x1, P0 ;  /* 0x0000002d002d7211 */ /* 0x000fe200000f0eff */
[----:B------:R-:W-:Y:S05]  /*81b0*/  BRA `(.L_x_8138) ;  /* 0x0000006400407947 */ /* 0x000fea0003800000 */
.L_x_8139:
        /* <DEDUP_REMOVED lines=101> */
.L_x_8173:
[----:B------:R-:W-:Y:S05]  /*8810*/  BSYNC.RECONVERGENT B0 ;  /* 0x0000000000007941 */ /* 0x000fea0003800200 */
.L_x_8172:
        /* <DEDUP_REMOVED lines=96> */
.L_x_8175:
[----:B------:R-:W-:Y:S05]  /*8e20*/  BSYNC.RECONVERGENT B0 ;  /* 0x0000000000007941 */ /* 0x000fea0003800200 */
.L_x_8174:
        /* <DEDUP_REMOVED lines=99> */
.L_x_8177:
[----:B------:R-:W-:Y:S05]  /*9460*/  BSYNC.RECONVERGENT B0 ;  /* 0x0000000000007941 */ /* 0x000fea0003800200 */
.L_x_8176:
        /* <DEDUP_REMOVED lines=93> */
.L_x_8179:
[----:B------:R-:W-:Y:S05]  /*9a40*/  BSYNC.RECONVERGENT B0 ;  /* 0x0000000000007941 */ /* 0x000fea0003800200 */
.L_x_8178:
        /* <DEDUP_REMOVED lines=97> */
.L_x_8181:
[----:B------:R-:W-:Y:S05]  /*a060*/  BSYNC.RECONVERGENT B0 ;  /* 0x0000000000007941 */ /* 0x000fea0003800200 */
.L_x_8180:
        /* <DEDUP_REMOVED lines=97> */
.L_x_8183:
[----:B------:R-:W-:Y:S05]  /*a680*/  BSYNC.RECONVERGENT B0 ;  /* 0x0000000000007941 */ /* 0x000fea0003800200 */
.L_x_8182:
        /* <DEDUP_REMOVED lines=97> */
.L_x_8185:
[----:B------:R-:W-:Y:S05]  /*aca0*/  BSYNC.RECONVERGENT B0 ;  /* 0x0000000000007941 */ /* 0x000fea0003800200 */
.L_x_8184:
        /* <DEDUP_REMOVED lines=100> */
.L_x_8187:
[----:B------:R-:W-:Y:S05]  /*b2f0*/  BSYNC.RECONVERGENT B0 ;  /* 0x0000000000007941 */ /* 0x000fea0003800200 */
.L_x_8186:
        /* <DEDUP_REMOVED lines=100> */
.L_x_8189:
[----:B------:R-:W-:Y:S05]  /*b940*/  BSYNC.RECONVERGENT B0 ;  /* 0x0000000000007941 */ /* 0x000fea0003800200 */
.L_x_8188:
        /* <DEDUP_REMOVED lines=97> */
.L_x_8191:
[----:B------:R-:W-:Y:S05]  /*bf60*/  BSYNC.RECONVERGENT B0 ;  /* 0x0000000000007941 */ /* 0x000fea0003800200 */
.L_x_8190:
        /* <DEDUP_REMOVED lines=100> */
.L_x_8193:
[----:B------:R-:W-:Y:S05]  /*c5b0*/  BSYNC.RECONVERGENT B0 ;  /* 0x0000000000007941 */ /* 0x000fea0003800200 */
.L_x_8192:
        /* <DEDUP_REMOVED lines=103> */
.L_x_8195:
[----:B------:R-:W-:Y:S05]  /*cc30*/  BSYNC.RECONVERGENT B0 ;  /* 0x0000000000007941 */ /* 0x000fea0003800200 */
.L_x_8194:
        /* <DEDUP_REMOVED lines=103> */
.L_x_8197:
[----:B------:R-:W-:Y:S05]  /*d2b0*/  BSYNC.RECONVERGENT B0 ;  /* 0x0000000000007941 */ /* 0x000fea0003800200 */
.L_x_8196:
        /* <DEDUP_REMOVED lines=103> */
.L_x_8199:
[----:B------:R-:W-:Y:S05]  /*d930*/  BSYNC.RECONVERGENT B0 ;  /* 0x0000000000007941 */ /* 0x000fea0003800200 */
.L_x_8198:
        /* <DEDUP_REMOVED lines=104> */
.L_x_8201:
[----:B------:R-:W-:Y:S05]  /*dfc0*/  BSYNC.RECONVERGENT B0 ;  /* 0x0000000000007941 */ /* 0x000fea0003800200 */
.L_x_8200:
        /* <DEDUP_REMOVED lines=100> */
.L_x_8203:
[----:B------:R-:W-:Y:S05]  /*e610*/  BSYNC.RECONVERGENT B0 ;  /* 0x0000000000007941 */ /* 0x000fea0003800200 */
.L_x_8202:
        /* <DEDUP_REMOVED lines=10> */
.L_x_8138:
[----:B------:R-:W-:Y:S05]  /*e6c0*/  BSYNC.RECONVERGENT B1 ;  /* 0x0000000000017941 */ /* 0x000fea0003800200 */
.L_x_8136:
        /* <DEDUP_REMOVED lines=103> */
.L_x_8205:
[----:B------:R-:W-:Y:S05]  /*ed40*/  BSYNC.RECONVERGENT B0 ;  /* 0x0000000000007941 */ /* 0x000fea0003800200 */
.L_x_8204:
[----:B------:R-:W-:Y:S11]  /*ed50*/  ISETP.GT.AND P0, PT, R86, R92, PT ;  /* 0x0000005c5600720c */ /* 0x000ff60003f04270 */
[----:B------:R-:W-:Y:S02]  /*ed60*/  @!UPT UIADD3 URZ, UPT, UPT, URZ, URZ, URZ ;  /* 0x000000fffffff290 */ /* 0x000fe4000fffe0ff */
[----:B------:R-:W-:Y:S05]  /*ed70*/  @P0 BRA `(.L_x_8206) ;  /* 0xffffff3c00d40947 */ /* 0x000fea000383ffff */
.L_x_8135:
[----:B------:R-:W-:Y:S05]  /*ed80*/  WARPSYNC.ALL ;  /* 0x0000000000007948 */ /* 0x000fea0003800000 */
[----:B------:R-:W-:Y:S06]  /*ed90*/  BAR.SYNC.DEFER_BLOCKING 0x0 ;  /* 0x0000000000007b1d */ /* 0x000fec0000010000 */
[----:B------:R2:W5:Y:S04]  /*eda0*/  LDL R191, [R1+0x68] ;  /* 0x0000680001bf7983 */ /* 0x0005680000100800 */
[----:B------:R-:W3:Y:S01]  /*edb0*/  LD.E R36, desc[UR4][R134.64+0xd0] ;  /* 0x0000d00486247980 */ /* 0x000ee2000c101900 */
[----:B------:R-:W-:Y:S01]  /*edc0*/  BSSY.RECONVERGENT B2, `(.L_x_8207) ;  /* 0x0000313000027945 */ /* 0x000fe20003800200 */
[C---:B-1----:R-:W-:Y:S01]  /*edd0*/  SHF.L.U64.HI R37, R96.reuse, 0x4, R97 ;  /* 0x0000000460257819 */ /* 0x042fe20000010261 */
        /* <DEDUP_REMOVED lines=15> */
.L_x_8211:
[----:B------:R2:W-:Y:S02]  /*eed0*/  STS.128 [R79], RZ ;  /* 0x000000ff4f007388 */ /* 0x0005e40000000c00 */
.L_x_8210:
[----:B------:R-:W-:Y:S05]  /*eee0*/  BSYNC.RECONVERGENT B0 ;  /* 0x0000000000007941 */ /* 0x000fea0003800200 */
.L_x_8209:
        /* <DEDUP_REMOVED lines=18> */
.L_x_8213:
[----:B------:R-:W-:Y:S05]  /*f010*/  BSYNC.RECONVERGENT B0 ;  /* 0x0000000000007941 */ /* 0x000fea0003800200 */
.L_x_8212:
        /* <DEDUP_REMOVED lines=12> */
.L_x_8215:
[----:B------:R-:W-:Y:S05]  /*f0e0*/  BSYNC.RECONVERGENT B0 ;  /* 0x0000000000007941 */ /* 0x000fea0003800200 */
.L_x_8214:
        /* <DEDUP_REMOVED lines=12> */
.L_x_8208:
        /* <DEDUP_REMOVED lines=90> */
.L_x_8222:
[----:B------:R-:W-:Y:S05]  /*f750*/  BSYNC.RECONVERGENT B0 ;  /* 0x0000000000007941 */ /* 0x000fea0003800200 */
.L_x_8221:
[----:B-----5:R3:W-:Y:S01]  /*f760*/  STS.128 [R79], R4 ;  /* 0x000000044f007388 */ /* 0x0207e20000000c00 */
[----:B------:R-:W-:Y:S05]  /*f770*/  BRA `(.L_x_8219) ;  /* 0x0000000000047947 */ /* 0x000fea0003800000 */
.L_x_8220:
[----:B------:R2:W-:Y:S02]  /*f780*/  STS.128 [R79], RZ ;  /* 0x000000ff4f007388 */ /* 0x0005e40000000c00 */
.L_x_8219:
[----:B------:R-:W-:Y:S05]  /*f790*/  BSYNC.RECONVERGENT B1 ;  /* 0x0000000000017941 */ /* 0x000fea0003800200 */
.L_x_8218:
        /* <DEDUP_REMOVED lines=68> */
.L_x_8226:
[----:B------:R-:W-:Y:S05]  /*fbe0*/  BSYNC.RECONVERGENT B0 ;  /* 0x0000000000007941 */ /* 0x000fea0003800200 */
.L_x_8225:
[----:B-----5:R1:W-:Y:S02]  /*fbf0*/  STS.128 [R79+0x800], R4 ;  /* 0x000800044f007388 */ /* 0x0203e40000000c00 */
.L_x_8224:
[----:B------:R-:W-:Y:S05]  /*fc00*/  BSYNC.RECONVERGENT B1 ;  /* 0x0000000000017941 */ /* 0x000fea0003800200 */
.L_x_8223:
        /* <DEDUP_REMOVED lines=69> */
.L_x_8230:
[----:B------:R-:W-:Y:S05]  /*10060*/  BSYNC.RECONVERGENT B0 ;  /* 0x0000000000007941 */ /* 0x000fea0003800200 */
.L_x_8229:
[----:B-----5:R1:W-:Y:S02]  /*10070*/  STS.128 [R79+0x1000], R4 ;  /* 0x001000044f007388 */ /* 0x0203e40000000c00 */
.L_x_8228:
[----:B------:R-:W-:Y:S05]  /*10080*/  BSYNC.RECONVERGENT B1 ;  /* 0x0000000000017941 */ /* 0x000fea0003800200 */
.L_x_8227:
        /* <DEDUP_REMOVED lines=66> */
.L_x_8232:
[----:B------:R-:W-:Y:S05]  /*104b0*/  BSYNC.RECONVERGENT B0 ;  /* 0x0000000000007941 */ /* 0x000fea0003800200 */
.L_x_8231:
[----:B-----5:R1:W-:Y:S01]  /*104c0*/  STS.128 [R79+0x1800], R4 ;  /* 0x001800044f007388 */ /* 0x0203e20000000c00 */
[----:B------:R-:W-:Y:S05]  /*104d0*/  BRA `(.L_x_8216) ;  /* 0x0000001800847947 */ /* 0x000fea0003800000 */
.L_x_8217:
        /* <DEDUP_REMOVED lines=103> */
.L_x_8237:
[----:B------:R-:W-:Y:S05]  /*10b50*/  BSYNC.RECONVERGENT B0 ;  /* 0x0000000000007941 */ /* 0x000fea0003800200 */
.L_x_8236:
[----:B-----5:R2:W-:Y:S01]  /*10b60*/  STS.128 [R79], R4 ;  /* 0x000000044f007388 */ /* 0x0205e20000000c00 */
[----:B------:R-:W-:Y:S05]  /*10b70*/  BRA `(.L_x_8234) ;  /* 0x0000000000047947 */ /* 0x000fea0003800000 */
.L_x_8235:
[----:B------:R3:W-:Y:S02]  /*10b80*/  STS.128 [R79], RZ ;  /* 0x000000ff4f007388 */ /* 0x0007e40000000c00 */
.L_x_8234:
[----:B------:R-:W-:Y:S05]  /*10b90*/  BSYNC.RECONVERGENT B1 ;  /* 0x0000000000017941 */ /* 0x000fea0003800200 */
.L_x_8233:
        /* <DEDUP_REMOVED lines=99> */
.L_x_8241:
[----:B------:R-:W-:Y:S05]  /*111d0*/  BSYNC.RECONVERGENT B0 ;  /* 0x0000000000007941 */ /* 0x000fea0003800200 */
.L_x_8240:
[----:B-----5:R1:W-:Y:S02]  /*111e0*/  STS.128 [R79+0x800], R4 ;  /* 0x000800044f007388 */ /* 0x0203e40000000c00 */
.L_x_8239:
[----:B------:R-:W-:Y:S05]  /*111f0*/  BSYNC.RECONVERGENT B1 ;  /* 0x0000000000017941 */ /* 0x000fea0003800200 */
.L_x_8238:
        /* <DEDUP_REMOVED lines=100> */
.L_x_8245:
[----:B------:R-:W-:Y:S05]  /*11840*/  BSYNC.RECONVERGENT B0 ;  /* 0x0000000000007941 */ /* 0x000fea0003800200 */
.L_x_8244:
[----:B-----5:R2:W-:Y:S02]  /*11850*/  STS.128 [R79+0x1000], R4 ;  /* 0x001000044f007388 */ /* 0x0205e40000000c00 */
.L_x_8243:
[----:B------:R-:W-:Y:S05]  /*11860*/  BSYNC.RECONVERGENT B1 ;  /* 0x0000000000017941 */ /* 0x000fea0003800200 */
.L_x_8242:
        /* <DEDUP_REMOVED lines=102> */
.L_x_8247:
[----:B------:R-:W-:Y:S05]  /*11ed0*/  BSYNC.RECONVERGENT B0 ;  /* 0x0000000000007941 */ /* 0x000fea0003800200 */
.L_x_8246:
[----:B-----5:R1:W-:Y:S02]  /*11ee0*/  STS.128 [R79+0x1800], R4 ;  /* 0x001800044f007388 */ /* 0x0203e40000000c00 */
.L_x_8216:
[----:B------:R-:W-:Y:S05]  /*11ef0*/  BSYNC.RECONVERGENT B2 ;  /* 0x0000000000027941 */ /* 0x000fea0003800200 */
.L_x_8207:
        /* <DEDUP_REMOVED lines=16> */
.L_x_8250:
[----:B------:R1:W-:Y:S02]  /*12000*/  STS.128 [R79+0x2000], RZ ;  /* 0x002000ff4f007388 */ /* 0x0003e40000000c00 */
.L_x_8249:
[----:B------:R-:W-:Y:S05]  /*12010*/  BSYNC.RECONVERGENT B0 ;  /* 0x0000000000007941 */ /* 0x000fea0003800200 */
.L_x_8248:
[----:B------:R-:W-:Y:S01]  /*12020*/  ISETP.GE.AND P1, PT, R47, R0, PT ;  /* 0x000000002f00720c */ /* 0x000fe20003f26270 */
[----:B------:R-:W-:Y:S01]  /*12030*/  BSSY.RECONVERGENT B0, `(.L_x_8251) ;  /* 0x000000d000007945 */ /* 0x000fe20003800200 */
[----:B-1--45:R-:W-:-:S04]  /*12040*/  LEA R2, P0, R81, R192, 0x1 ;  /* 0x000000c051027211 */ /* 0x032fc800078008ff */
[----:B------:R-:W-:-:S07]  /*12050*/  LEA.HI.X R3, R81, R193, R91, 0x1, P0 ;  /* 0x000000c151037211 */ /* 0x000fce00000f0c5b */
[----:B------:R-:W-:Y:S05]  /*12060*/  @P1 BRA `(.L_x_8252) ;  /* 0x0000000000241947 */ /* 0x000fea0003800000 */
        /* <DEDUP_REMOVED lines=8> */
.L_x_8253:
[----:B------:R4:W-:Y:S02]  /*120f0*/  STS.128 [R79+0x2800], RZ ;  /* 0x002800ff4f007388 */ /* 0x0009e40000000c00 */
.L_x_8252:
[----:B------:R-:W-:Y:S05]  /*12100*/  BSYNC.RECONVERGENT B0 ;  /* 0x0000000000007941 */ /* 0x000fea0003800200 */
.L_x_8251:
        /* <DEDUP_REMOVED lines=13> */
.L_x_8256:
[----:B------:R2:W-:Y:S02]  /*121e0*/  STS.128 [R79+0x3000], RZ ;  /* 0x003000ff4f007388 */ /* 0x0005e40000000c00 */
.L_x_8255:
[----:B------:R-:W-:Y:S05]  /*121f0*/  BSYNC.RECONVERGENT B0 ;  /* 0x0000000000007941 */ /* 0x000fea0003800200 */
.L_x_8254:
        /* <DEDUP_REMOVED lines=13> */
.L_x_8259:
[----:B------:R2:W-:Y:S02]  /*122d0*/  STS.128 [R79+0x3800], RZ ;  /* 0x003800ff4f007388 */ /* 0x0005e40000000c00 */
.L_x_8258:
[----:B------:R-:W-:Y:S05]  /*122e0*/  BSYNC.RECONVERGENT B0 ;  /* 0x0000000000007941 */ /* 0x000fea0003800200 */
.L_x_8257:
        /* <DEDUP_REMOVED lines=17> */
.L_x_8262:
[----:B------:R2:W-:Y:S02]  /*12400*/  STS.128 [R79+0x4000], RZ ;  /* 0x004000ff4f007388 */ /* 0x0005e40000000c00 */
.L_x_8261:
[----:B------:R-:W-:Y:S05]  /*12410*/  BSYNC.RECONVERGENT B0 ;  /* 0x0000000000007941 */ /* 0x000fea0003800200 */
.L_x_8260:
        /* <DEDUP_REMOVED lines=14> */
.L_x_8265:
[----:B------:R2:W-:Y:S02]  /*12500*/  STS.128 [R79+0x4800], RZ ;  /* 0x004800ff4f007388 */ /* 0x0005e40000000c00 */
.L_x_8264:
[----:B------:R-:W-:Y:S05]  /*12510*/  BSYNC.RECONVERGENT B0 ;  /* 0x0000000000007941 */ /* 0x000fea0003800200 */
.L_x_8263:
        /* <DEDUP_REMOVED lines=17> */
.L_x_8268:
[----:B------:R2:W-:Y:S02]  /*12630*/  STS.128 [R79+0x5000], RZ ;  /* 0x005000ff4f007388 */ /* 0x0005e40000000c00 */
.L_x_8267:
[----:B------:R-:W-:Y:S05]  /*12640*/  BSYNC.RECONVERGENT B0 ;  /* 0x0000000000007941 */ /* 0x000fea0003800200 */
.L_x_8266:
        /* <DEDUP_REMOVED lines=17> */
.L_x_8271:
[----:B------:R2:W-:Y:S02]  /*12760*/  STS.128 [R79+0x5800], RZ ;  /* 0x005800ff4f007388 */ /* 0x0005e40000000c00 */
.L_x_8270:
[----:B------:R-:W-:Y:S05]  /*12770*/  BSYNC.RECONVERGENT B0 ;  /* 0x0000000000007941 */ /* 0x000fea0003800200 */
.L_x_8269:
        /* <DEDUP_REMOVED lines=17> */
.L_x_8274:
[----:B------:R2:W-:Y:S02]  /*12890*/  STS.128 [R79+0x6000], RZ ;  /* 0x006000ff4f007388 */ /* 0x0005e40000000c00 */
.L_x_8273:
[----:B------:R-:W-:Y:S05]  /*128a0*/  BSYNC.RECONVERGENT B0 ;  /* 0x0000000000007941 */ /* 0x000fea0003800200 */
.L_x_8272:
        /* <DEDUP_REMOVED lines=14> */
.L_x_8277:
[----:B------:R2:W-:Y:S02]  /*12990*/  STS.128 [R79+0x6800], RZ ;  /* 0x006800ff4f007388 */ /* 0x0005e40000000c00 */
.L_x_8276:
[----:B------:R-:W-:Y:S05]  /*129a0*/  BSYNC.RECONVERGENT B0 ;  /* 0x0000000000007941 */ /* 0x000fea0003800200 */
.L_x_8275:
        /* <DEDUP_REMOVED lines=17> */
.L_x_8280:
[----:B------:R2:W-:Y:S02]  /*12ac0*/  STS.128 [R79+0x7000], RZ ;  /* 0x007000ff4f007388 */ /* 0x0005e40000000c00 */
.L_x_8279:
[----:B------:R-:W-:Y:S05]  /*12ad0*/  BSYNC.RECONVERGENT B0 ;  /* 0x0000000000007941 */ /* 0x000fea0003800200 */
.L_x_8278:
        /* <DEDUP_REMOVED lines=17> */
.L_x_8283:
[----:B------:R2:W-:Y:S02]  /*12bf0*/  STS.128 [R79+0x7800], RZ ;  /* 0x007800ff4f007388 */ /* 0x0005e40000000c00 */
.L_x_8282:
[----:B------:R-:W-:Y:S05]  /*12c00*/  BSYNC.RECONVERGENT B0 ;  /* 0x0000000000007941 */ /* 0x000fea0003800200 */
.L_x_8281:
        /* <DEDUP_REMOVED lines=17> */
.L_x_8286:
[----:B------:R2:W-:Y:S02]  /*12d20*/  STS.128 [R79+0x8000], RZ ;  /* 0x008000ff4f007388 */ /* 0x0005e40000000c00 */
.L_x_8285:
[----:B------:R-:W-:Y:S05]  /*12d30*/  BSYNC.RECONVERGENT B0 ;  /* 0x0000000000007941 */ /* 0x000fea0003800200 */
.L_x_8284:
        /* <DEDUP_REMOVED lines=17> */
.L_x_8289:
[----:B------:R2:W-:Y:S02]  /*12e50*/  STS.128 [R79+0x8800], RZ ;  /* 0x008800ff4f007388 */ /* 0x0005e40000000c00 */
.L_x_8288:
[----:B------:R-:W-:Y:S05]  /*12e60*/  BSYNC.RECONVERGENT B0 ;  /* 0x0000000000007941 */ /* 0x000fea0003800200 */
.L_x_8287:
        /* <DEDUP_REMOVED lines=17> */
.L_x_8292:
[----:B------:R2:W-:Y:S02]  /*12f80*/  STS.128 [R79+0x9000], RZ ;  /* 0x009000ff4f007388 */ /* 0x0005e40000000c00 */
.L_x_8291:
[----:B------:R-:W-:Y:S05]  /*12f90*/  BSYNC.RECONVERGENT B0 ;  /* 0x0000000000007941 */ /* 0x000fea0003800200 */
.L_x_8290:
        /* <DEDUP_REMOVED lines=15> */
.L_x_8295:
[----:B------:R2:W-:Y:S02]  /*13090*/  STS.128 [R79+0x9800], RZ ;  /* 0x009800ff4f007388 */ /* 0x0005e40000000c00 */
.L_x_8294:
[----:B------:R-:W-:Y:S05]  /*130a0*/  BSYNC.RECONVERGENT B0 ;  /* 0x0000000000007941 */ /* 0x000fea0003800200 */
.L_x_8293:
[----:B-1----:R-:W4:Y:S04]  /*130b0*/  LDL R2, [R1+0x70] ;  /* 0x0000700001027983 */ /* 0x002f280000100800 */
[----:B------:R-:W4:Y:S04]  /*130c0*/  LDL R23, [R1+0x6c] ;  /* 0x00006c0001177983 */ /* 0x000f280000100800 */
[----:B--23--:R-:W2:Y:S04]  /*130d0*/  LD.E.64 R4, desc[UR4][R134.64+0x1c0] ;  /* 0x0001c00486047980 */ /* 0x00cea8000c101b00 */
[----:B------:R-:W3:Y:S04]  /*130e0*/  LD.E.64 R6, desc[UR4][R134.64+0x1b8] ;  /* 0x0001b80486067980 */ /* 0x000ee8000c101b00 */
[----:B------:R-:W3:Y:S04]  /*130f0*/  LD.E R224, desc[UR4][R134.64+0xd8] ;  /* 0x0000d80486e07980 */ /* 0x000ee8000c101900 */
[----:B------:R1:W5:Y:S04]  /*13100*/  LDL R22, [R1+0x44] ;  /* 0x0000440001167983 */ /* 0x0003680000100800 */
[----:B------:R1:W5:Y:S04]  /*13110*/  LDL R21, [R1+0x40] ;  /* 0x0000400001157983 */ /* 0x0003680000100800 */
[----:B------:R-:W0:Y:S04]  /*13120*/  LDGDEPBAR ;  /* 0x00000000000079af */ /* 0x000e280000000000 */
[----:B------:R1:W5:Y:S04]  /*13130*/  LD.E R185, desc[UR4][R134.64+0x184] ;  /* 0x0001840486b97980 */ /* 0x000368000c101900 */
[----:B------:R1:W5:Y:S01]  /*13140*/  LD.E R231, desc[UR4][R134.64+0x188] ;  /* 0x0001880486e77980 */ /* 0x000362000c101900 */
        /* <DEDUP_REMOVED lines=23> */
.L_x_8298:
[----:B------:R2:W-:Y:S01]  /*132c0*/  STS.128 [R79+0xa000], RZ ;  /* 0x00a000ff4f007388 */ /* 0x0005e20000000c00 */
[----:B------:R-:W-:Y:S05]  /*132d0*/  BRA `(.L_x_8299) ;  /* 0x0000000000047947 */ /* 0x000fea0003800000 */
.L_x_8297:
[----:B------:R3:W-:Y:S02]  /*132e0*/  STS.128 [R79+0xa000], RZ ;  /* 0x00a000ff4f007388 */ /* 0x0007e40000000c00 */
.L_x_8299:
[----:B------:R-:W-:Y:S05]  /*132f0*/  BSYNC.RECONVERGENT B0 ;  /* 0x0000000000007941 */ /* 0x000fea0003800200 */
.L_x_8296:
[----:B------:R-:W-:Y:S01]  /*13300*/  ISETP.GE.AND P1, PT, R47, R0, PT ;  /* 0x000000002f00720c */ /* 0x000fe20003f26270 */
[----:B------:R-:W-:Y:S01]  /*13310*/  BSSY.RECONVERGENT B0, `(.L_x_8300) ;  /* 0x000000e000007945 */ /* 0x000fe20003800200 */
[----:B-1---5:R-:W-:-:S04]  /*13320*/  LEA R2, P0, R94, R22, 0x1 ;  /* 0x000000165e027211 */ /* 0x022fc800078008ff */
        /* <DEDUP_REMOVED lines=11> */
.L_x_8302:
[----:B------:R4:W-:Y:S02]  /*133e0*/  STS.128 [R79+0xa800], RZ ;  /* 0x00a800ff4f007388 */ /* 0x0009e40000000c00 */
.L_x_8301:
[----:B------:R-:W-:Y:S05]  /*133f0*/  BSYNC.RECONVERGENT B0 ;  /* 0x0000000000007941 */ /* 0x000fea0003800200 */
.L_x_8300:
        /* <DEDUP_REMOVED lines=16> */
.L_x_8305:
[----:B------:R1:W-:Y:S02]  /*13500*/  STS.128 [R79+0xb000], RZ ;  /* 0x00b000ff4f007388 */ /* 0x0003e40000000c00 */
.L_x_8304:
[----:B------:R-:W-:Y:S05]  /*13510*/  BSYNC.RECONVERGENT B0 ;  /* 0x0000000000007941 */ /* 0x000fea0003800200 */
.L_x_8303:
        /* <DEDUP_REMOVED lines=16> */
.L_x_8308:
[----:B------:R2:W-:Y:S02]  /*13620*/  STS.128 [R79+0xb800], RZ ;  /* 0x00b800ff4f007388 */ /* 0x0005e40000000c00 */
.L_x_8307:
[----:B------:R-:W-:Y:S05]  /*13630*/  BSYNC.RECONVERGENT B0 ;  /* 0x0000000000007941 */ /* 0x000fea0003800200 */
.L_x_8306:
        /* <DEDUP_REMOVED lines=20> */
.L_x_8311:
[----:B------:R2:W-:Y:S02]  /*13780*/  STS.128 [R79+0xc000], RZ ;  /* 0x00c000ff4f007388 */ /* 0x0005e40000000c00 */
.L_x_8310:
[----:B------:R-:W-:Y:S05]  /*13790*/  BSYNC.RECONVERGENT B0 ;  /* 0x0000000000007941 */ /* 0x000fea0003800200 */
.L_x_8309:
        /* <DEDUP_REMOVED lines=16> */
.L_x_8314:
[----:B------:R2:W-:Y:S02]  /*138a0*/  STS.128 [R79+0xc800], RZ ;  /* 0x00c800ff4f007388 */ /* 0x0005e40000000c00 */
.L_x_8313:
[----:B------:R-:W-:Y:S05]  /*138b0*/  BSYNC.RECONVERGENT B0 ;  /* 0x0000000000007941 */ /* 0x000fea0003800200 */
.L_x_8312:
        /* <DEDUP_REMOVED lines=20> */
.L_x_8317:
[----:B------:R2:W-:Y:S02]  /*13a00*/  STS.128 [R79+0xd000], RZ ;  /* 0x00d000ff4f007388 */ /* 0x0005e40000000c00 */
.L_x_8316:
[----:B------:R-:W-:Y:S05]  /*13a10*/  BSYNC.RECONVERGENT B0 ;  /* 0x0000000000007941 */ /* 0x000fea0003800200 */
.L_x_8315:
        /* <DEDUP_REMOVED lines=20> */
.L_x_8320:
[----:B------:R2:W-:Y:S02]  /*13b60*/  STS.128 [R79+0xd800], RZ ;  /* 0x00d800ff4f007388 */ /* 0x0005e40000000c00 */
.L_x_8319:
[----:B------:R-:W-:Y:S05]  /*13b70*/  BSYNC.RECONVERGENT B0 ;  /* 0x0000000000007941 */ /* 0x000fea0003800200 */
.L_x_8318:
        /* <DEDUP_REMOVED lines=20> */
.L_x_8323:
[----:B------:R2:W-:Y:S02]  /*13cc0*/  STS.128 [R79+0xe000], RZ ;  /* 0x00e000ff4f007388 */ /* 0x0005e40000000c00 */
.L_x_8322:
[----:B------:R-:W-:Y:S05]  /*13cd0*/  BSYNC.RECONVERGENT B0 ;  /* 0x0000000000007941 */ /* 0x000fea0003800200 */
.L_x_8321:
        /* <DEDUP_REMOVED lines=16> */
.L_x_8326:
[----:B------:R2:W-:Y:S02]  /*13de0*/  STS.128 [R79+0xe800], RZ ;  /* 0x00e800ff4f007388 */ /* 0x0005e40000000c00 */
.L_x_8325:
[----:B------:R-:W-:Y:S05]  /*13df0*/  BSYNC.RECONVERGENT B0 ;  /* 0x0000000000007941 */ /* 0x000fea0003800200 */
.L_x_8324:
        /* <DEDUP_REMOVED lines=20> */
.L_x_8329:
[----:B------:R2:W-:Y:S02]  /*13f40*/  STS.128 [R79+0xf000], RZ ;  /* 0x00f000ff4f007388 */ /* 0x0005e40000000c00 */
.L_x_8328:
[----:B------:R-:W-:Y:S05]  /*13f50*/  BSYNC.RECONVERGENT B0 ;  /* 0x0000000000007941 */ /* 0x000fea0003800200 */
.L_x_8327:
        /* <DEDUP_REMOVED lines=20> */
.L_x_8332:
[----:B------:R2:W-:Y:S02]  /*140a0*/  STS.128 [R79+0xf800], RZ ;  /* 0x00f800ff4f007388 */ /* 0x0005e40000000c00 */
.L_x_8331:
[----:B------:R-:W-:Y:S05]  /*140b0*/  BSYNC.RECONVERGENT B0 ;  /* 0x0000000000007941 */ /* 0x000fea0003800200 */
.L_x_8330:
        /* <DEDUP_REMOVED lines=20> */
.L_x_8335:
[----:B------:R2:W-:Y:S02]  /*14200*/  STS.128 [R79+0x10000], RZ ;  /* 0x010000ff4f007388 */ /* 0x0005e40000000c00 */
.L_x_8334:
[----:B------:R-:W-:Y:S05]  /*14210*/  BSYNC.RECONVERGENT B0 ;  /* 0x0000000000007941 */ /* 0x000fea0003800200 */
.L_x_8333:
        /* <DEDUP_REMOVED lines=20> */
.L_x_8338:
[----:B------:R2:W-:Y:S02]  /*14360*/  STS.128 [R79+0x10800], RZ ;  /* 0x010800ff4f007388 */ /* 0x0005e40000000c00 */
.L_x_8337:
[----:B------:R-:W-:Y:S05]  /*14370*/  BSYNC.RECONVERGENT B0 ;  /* 0x0000000000007941 */ /* 0x000fea0003800200 */
.L_x_8336:
        /* <DEDUP_REMOVED lines=20> */
.L_x_8341:
[----:B------:R2:W-:Y:S02]  /*144c0*/  STS.128 [R79+0x11000], RZ ;  /* 0x011000ff4f007388 */ /* 0x0005e40000000c00 */
.L_x_8340:
[----:B------:R-:W-:Y:S05]  /*144d0*/  BSYNC.RECONVERGENT B0 ;  /* 0x0000000000007941 */ /* 0x000fea0003800200 */
.L_x_8339:
        /* <DEDUP_REMOVED lines=17> */
.L_x_8344:
[----:B------:R2:W-:Y:S02]  /*145f0*/  STS.128 [R79+0x11800], RZ ;  /* 0x011800ff4f007388 */ /* 0x0005e40000000c00 */
.L_x_8343:
[----:B------:R-:W-:Y:S05]  /*14600*/  BSYNC.RECONVERGENT B0 ;  /* 0x0000000000007941 */ /* 0x000fea0003800200 */
.L_x_8342:
[----:B------:R-:W5:Y:S01]  /*14610*/  LD.E R0, desc[UR4][R134.64+0x18c] ;  /* 0x00018c0486007980 */ /* 0x000f62000c101900 */
[----:B------:R-:W-:Y:S02]  /*14620*/  SHF.R.U32.HI R219, RZ, 0x1, R188 ;  /* 0x00000001ffdb7819 */ /* 0x000fe400000116bc */
[C---:B--2---:R-:W-:Y:S01]  /*14630*/  SHF.L.U32 R5, R188.reuse, 0x6, RZ ;  /* 0x00000006bc057819 */ /* 0x044fe200000006ff */
[----:B------:R-:W0:Y:S01]  /*14640*/  LDGDEPBAR ;  /* 0x00000000000079af */ /* 0x000e220000000000 */
[----:B----4-:R-:W-:Y:S02]  /*14650*/  LOP3.LUT R2, R219, 0x8, RZ, 0xc0, !PT ;  /* 0x00000008db027812 */ /* 0x010fe400078ec0ff */
        /* <DEDUP_REMOVED lines=20> */
[----:B------:R-:W-:Y:S01]  /*147a0*/  STL [R1], R5 ;  /* 0x0000000501007387 */ /* 0x000fe20000100800 */
[-C--:B------:R-:W-:Y:S02]  /*147b0*/  IADD3 R3, PT, PT, R5, R190.reuse, RZ ;  /* 0x000000be05037210 */ /* 0x080fe40007ffe0ff */
[----:B------:R-:W-:Y:S01]  /*147c0*/  IADD3 R2, PT, PT, R92, R190, RZ ;  /* 0x000000be5c027210 */ /* 0x000fe20007ffe0ff */
[----:B------:R-:W4:Y:S01]  /*147d0*/  LDSM.16.M88.4 R44, [R92+0x2800] ;  /* 0x002800005c2c783b */ /* 0x000f220000000200 */
[----:B------:R-:W-:-:S03]  /*147e0*/  SEL R156, R156, 0xffffffc0, !P2 ;  /* 0xffffffc09c9c7807 */ /* 0x000fc60005000000 */
[----:B------:R3:W-:Y:S01]  /*147f0*/  LDSM.16.M88.4 R16, [R3] ;  /* 0x000000000310783b */ /* 0x0007e20000000200 */
[-C--:B------:R-:W-:Y:S02]  /*14800*/  IADD3 R14, PT, PT, R5, R156.reuse, RZ ;  /* 0x0000009c050e7210 */ /* 0x080fe40007ffe0ff */
[----:B------:R-:W-:Y:S01]  /*14810*/  IADD3 R93, PT, PT, R92, R156, RZ ;  /* 0x0000009c5c5d7210 */ /* 0x000fe20007ffe0ff */
[----:B------:R-:W1:Y:S03]  /*14820*/  LDSM.16.M88.4 R32, [R2+0x2000] ;  /* 0x002000000220783b */ /* 0x000e660000000200 */
[C---:B------:R-:W-:Y:S01]  /*14830*/  IADD3 R132, PT, PT, R190.reuse, R93, RZ ;  /* 0x0000005dbe847210 */ /* 0x040fe20007ffe0ff */
[----:B------:R-:W-:Y:S04]  /*14840*/  LDSM.16.M88.4 R8, [R14] ;  /* 0x000000000e08783b */ /* 0x000fe80000000200 */
[----:B------:R-:W1:Y:S04]  /*14850*/  LDSM.16.M88.4 R52, [R93+0x2000] ;  /* 0x002000005d34783b */ /* 0x000e680000000200 */
[----:B------:R-:W1:Y:S04]  /*14860*/  LDSM.16.M88.4 R56, [R2+0x2800] ;  /* 0x002800000238783b */ /* 0x000e680000000200 */
[----:B------:R-:W1:Y:S01]  /*14870*/  LDSM.16.M88.4 R72, [R92+0x3000] ;  /* 0x003000005c48783b */ /* 0x000e620000000200 */
[----:B---3--:R-:W-:-:S03]  /*14880*/  IADD3 R3, PT, PT, R190, R14, RZ ;  /* 0x0000000ebe037210 */ /* 0x008fc60007ffe0ff */
[----:B------:R-:W-:Y:S01]  /*14890*/  LDSM.16.M88.4 R64, [R132+0x2000] ;  /* 0x002000008440783b */ /* 0x000fe20000000200 */
[C---:B--2---:R-:W-:Y:S03]  /*148a0*/  HMMA.16816.F32 R4, R20.reuse, R24, RZ ;  /* 0x000000181404723c */ /* 0x044fe600000018ff */
[----:B------:R-:W-:Y:S04]  /*148b0*/  LDSM.16.M88.4 R68, [R93+0x2800] ;  /* 0x002800005d44783b */ /* 0x000fe80000000200 */
[----:B------:R-:W-:Y:S01]  /*148c0*/  LDSM.16.M88.4 R60, [R2+0x3000] ;  /* 0x00300000023c783b */ /* 0x000fe20000000200 */
[C---:B------:R-:W-:Y:S03]  /*148d0*/  HMMA.16816.F32 R24, R20.reuse, R26, RZ ;  /* 0x0000001a1418723c */ /* 0x040fe600000018ff */
[----:B------:R-:W-:Y:S04]  /*148e0*/  STL [R1+0x4], R190 ;  /* 0x000004be01007387 */ /* 0x000fe80000100800 */
[----:B------:R-:W-:Y:S01]  /*148f0*/  STL [R1+0xc], R14 ;  /* 0x00000c0e01007387 */ /* 0x000fe20000100800 */
[----:B----4-:R-:W-:Y:S03]  /*14900*/  HMMA.16816.F32 R40, R20, R44, RZ ;  /* 0x0000002c1428723c */ /* 0x010fe600000018ff */
[----:B------:R-:W-:Y:S04]  /*14910*/  STL [R1+0x10], R3 ;  /* 0x0000100301007387 */ /* 0x000fe80000100800 */
[----:B------:R-:W2:Y:S01]  /*14920*/  LDL R15, [R1+0x8] ;  /* 0x00000800010f7983 */ /* 0x000ea20000100800 */
[C---:B-1----:R-:W-:Y:S03]  /*14930*/  HMMA.16816.F32 R28, R16.reuse, R32, R4 ;  /* 0x00000020101c723c */ /* 0x042fe60000001804 */
[----:B------:R-:W1:Y:S04]  /*14940*/  LDSM.16.M88.4 R4, [R3] ;  /* 0x000000000304783b */ /* 0x000e680000000200 */
[----:B------:R-:W-:Y:S01]  /*14950*/  LDSM.16.M88.4 R80, [R92+0x9800] ;  /* 0x009800005c50783b */ /* 0x000fe20000000200 */
[----:B------:R-:W-:-:S12]  /*14960*/  HMMA.16816.F32 R24, R16, R34, R24 ;  /* 0x000000221018723c */ /* 0x000fd80000001818 */
[----:B------:R-:W-:Y:S08]  /*14970*/  HMMA.16816.F32 R36, R8, R52, R28 ;  /* 0x000000340824723c */ /* 0x000ff0000000181c */
[----:B------:R-:W-:Y:S08]  /*14980*/  HMMA.16816.F32 R28, R20, R46, RZ ;  /* 0x0000002e141c723c */ /* 0x000ff000000018ff */
[----:B------:R-:W-:Y:S01]  /*14990*/  HMMA.16816.F32 R24, R8, R54, R24 ;  /* 0x000000360818723c */ /* 0x000fe20000001818 */
[----:B------:R-:W3:Y:S07]  /*149a0*/  LDSM.16.M88.4 R52, [R132+0x2800] ;  /* 0x002800008434783b */ /* 0x000eee0000000200 */
[C---:B------:R-:W-:Y:S08]  /*149b0*/  HMMA.16816.F32 R48, R16.reuse, R56, R40 ;  /* 0x000000381030723c */ /* 0x040ff00000001828 */
[----:B------:R-:W-:Y:S01]  /*149c0*/  HMMA.16816.F32 R40, R16, R58, R28 ;  /* 0x0000003a1028723c */ /* 0x000fe2000000181c */
[----:B------:R-:W-:Y:S07]  /*149d0*/  LDSM.16.M88.4 R56, [R132+0x3000] ;  /* 0x003000008438783b */ /* 0x000fee0000000200 */
[----:B------:R-:W-:Y:S08]  /*149e0*/  HMMA.16816.F32 R28, R20, R72, RZ ;  /* 0x00000048141c723c */ /* 0x000ff000000018ff */
[C---:B-1----:R-:W-:Y:S08]  /*149f0*/  HMMA.16816.F32 R36, R4.reuse, R64, R36 ;  /* 0x000000400424723c */ /* 0x042ff00000001824 */
[----:B------:R-:W-:Y:S01]  /*14a00*/  HMMA.16816.F32 R32, R4, R66, R24 ;  /* 0x000000420420723c */ /* 0x000fe20000001818 */
[----:B------:R-:W1:Y:S07]  /*14a10*/  LDSM.16.M88.4 R64, [R92+0x3800] ;  /* 0x003800005c40783b */ /* 0x000e6e0000000200 */
[----:B------:R-:W-:Y:S01]  /*14a20*/  HMMA.16816.F32 R24, R8, R68, R48 ;  /* 0x000000440818723c */ /* 0x000fe20000001830 */
[----:B------:R-:W-:Y:S07]  /*14a30*/  LDSM.16.M88.4 R48, [R2+0x3800] ;  /* 0x003800000230783b */ /* 0x000fee0000000200 */
[----:B------:R-:W-:Y:S08]  /*14a40*/  HMMA.16816.F32 R44, R16, R60, R28 ;  /* 0x0000003c102c723c */ /* 0x000ff0000000181c */
[----:B------:R-:W-:Y:S01]  /*14a50*/  HMMA.16816.F32 R28, R20, R74, RZ ;  /* 0x0000004a141c723c */ /* 0x000fe200000018ff */
[----:B------:R-:W4:Y:S01]  /*14a60*/  LDSM.16.M88.4 R72, [R93+0x3000] ;  /* 0x003000005d48783b */ /* 0x000f220000000200 */
[-C--:B-----5:R-:W-:Y:S01]  /*14a70*/  FMUL.FTZ R3, R38, R0.reuse ;  /* 0x0000000026037220 */ /* 0x0a0fe20000410000 */
[-C--:B------:R-:W-:Y:S01]  /*14a80*/  FMUL.FTZ R36, R36, R0.reuse ;  /* 0x0000000024247220 */ /* 0x080fe20000410000 */
[----:B------:R-:W-:-:S02]  /*14a90*/  FMUL.FTZ R37, R37, R0 ;  /* 0x0000000025257220 */ /* 0x000fc40000410000 */
[----:B------:R5:W1:Y:S08]  /*14aa0*/  MUFU.TANH R94, R3 ;  /* 0x00000003005e7308 */ /* 0x000a700000002400 */
[----:B------:R-:W1:Y:S08]  /*14ab0*/  MUFU.TANH R205, R36 ;  /* 0x0000002400cd7308 */ /* 0x000e700000002400 */
[----:B------:R3:W1:Y:S01]  /*14ac0*/  MUFU.TANH R110, R37 ;  /* 0x00000025006e7308 */ /* 0x0006620000002400 */
[----:B-----5:R-:W-:-:S07]  /*14ad0*/  FMUL.FTZ R3, R39, R0 ;  /* 0x0000000027037220 */ /* 0x020fce0000410000 */
[----:B------:R5:W1:Y:S01]  /*14ae0*/  MUFU.TANH R84, R3 ;  /* 0x0000000300547308 */ /* 0x000a620000002400 */
[----:B---3--:R-:W-:Y:S08]  /*14af0*/  HMMA.16816.F32 R36, R4, R52, R24 ;  /* 0x000000340424723c */ /* 0x008ff00000001818 */
[----:B------:R-:W-:Y:S01]  /*14b00*/  HMMA.16816.F32 R24, R8, R70, R40 ;  /* 0x000000460818723c */ /* 0x000fe20000001828 */
[-C--:B-----5:R-:W-:Y:S01]  /*14b10*/  FMUL.FTZ R3, R32, R0.reuse ;  /* 0x0000000020037220 */ /* 0x0a0fe20000410000 */
[----:B------:R-:W-:Y:S06]  /*14b20*/  LDSM.16.M88.4 R68, [R93+0x3800] ;  /* 0x003800005d44783b */ /* 0x000fec0000000200 */
[----:B------:R-:W-:Y:S01]  /*14b30*/  HMMA.16816.F32 R40, R16, R62, R28 ;  /* 0x0000003e1028723c */ /* 0x000fe2000000181c */
[----:B------:R-:W3:Y:S01]  /*14b40*/  LDSM.16.M88.4 R60, [R92+0x4000] ;  /* 0x004000005c3c783b */ /* 0x000ee20000000200 */
[----:B------:R5:W2:Y:S06]  /*14b50*/  MUFU.TANH R96, R3 ;  /* 0x0000000300607308 */ /* 0x000aac0000002400 */
[----:B-1----:R-:W-:Y:S01]  /*14b60*/  HMMA.16816.F32 R28, R20, R64, RZ ;  /* 0x00000040141c723c */ /* 0x002fe200000018ff */
[----:B-----5:R-:W-:-:S04]  /*14b70*/  FMUL.FTZ R3, R33, R0 ;  /* 0x0000000021037220 */ /* 0x020fc80000410000 */
[----:B------:R1:W1:Y:S02]  /*14b80*/  MUFU.TANH R114, R3 ;  /* 0x0000000300727308 */ /* 0x0002640000002400 */
[----:B-1----:R-:W-:-:S06]  /*14b90*/  FMUL.FTZ R3, R34, R0 ;  /* 0x0000000022037220 */ /* 0x002fcc0000410000 */
[----:B------:R1:W1:Y:S02]  /*14ba0*/  MUFU.TANH R88, R3 ;  /* 0x0000000300587308 */ /* 0x0002640000002400 */
[-C--:B-1----:R-:W-:Y:S02]  /*14bb0*/  FMUL.FTZ R3, R35, R0.reuse ;  /* 0x0000000023037220 */ /* 0x082fe40000410000 */
[----:B------:R-:W-:Y:S01]  /*14bc0*/  HMMA.16816.F32 R32, R4, R54, R24 ;  /* 0x000000360420723c */ /* 0x000fe20000001818 */
[----:B------:R-:W1:Y:S03]  /*14bd0*/  LDSM.16.M88.4 R52, [R2+0x4000] ;  /* 0x004000000234783b */ /* 0x000e660000000200 */
[----:B------:R5:W1:Y:S04]  /*14be0*/  MUFU.TANH R85, R3 ;  /* 0x0000000300557308 */ /* 0x000a680000002400 */
[----:B----4-:R-:W-:Y:S08]  /*14bf0*/  HMMA.16816.F32 R24, R8, R72, R44 ;  /* 0x000000480818723c */ /* 0x010ff0000000182c */
[----:B------:R-:W-:Y:S01]  /*14c00*/  HMMA.16816.F32 R44, R16, R48, R28 ;  /* 0x00000030102c723c */ /* 0x000fe2000000181c */
[----:B-----5:R-:W-:-:S07]  /*14c10*/  FMUL.FTZ R3, R36, R0 ;  /* 0x0000000024037220 */ /* 0x020fce0000410000 */
[----:B------:R-:W-:Y:S01]  /*14c20*/  HMMA.16816.F32 R28, R20, R66, RZ ;  /* 0x00000042141c723c */ /* 0x000fe200000018ff */
[----:B------:R4:W1:Y:S01]  /*14c30*/  MUFU.TANH R104, R3 ;  /* 0x0000000300687308 */ /* 0x0008620000002400 */
[----:B------:R-:W-:Y:S01]  /*14c40*/  LDSM.16.M88.4 R64, [R92+0x4800] ;  /* 0x004800005c40783b */ /* 0x000fe20000000200 */
[----:B----4-:R-:W-:-:S06]  /*14c50*/  FMUL.FTZ R3, R37, R0 ;  /* 0x0000000025037220 */ /* 0x010fcc0000410000 */
[----:B------:R4:W1:Y:S02]  /*14c60*/  MUFU.TANH R118, R3 ;  /* 0x0000000300767308 */ /* 0x0008640000002400 */
[----:B----4-:R-:W-:-:S06]  /*14c70*/  FMUL.FTZ R3, R38, R0 ;  /* 0x0000000026037220 */ /* 0x010fcc0000410000 */
[----:B------:R4:W1:Y:S02]  /*14c80*/  MUFU.TANH R76, R3 ;  /* 0x00000003004c7308 */ /* 0x0008640000002400 */
[-C--:B----4-:R-:W-:Y:S02]  /*14c90*/  FMUL.FTZ R3, R39, R0.reuse ;  /* 0x0000000027037220 */ /* 0x090fe40000410000 */
[----:B------:R-:W-:Y:S04]  /*14ca0*/  HMMA.16816.F32 R36, R4, R56, R24 ;  /* 0x000000380424723c */ /* 0x000fe80000001818 */
[----:B------:R4:W1:Y:S04]  /*14cb0*/  MUFU.TANH R87, R3 ;  /* 0x0000000300577308 */ /* 0x0008680000002400 */
[----:B------:R-:W-:Y:S01]  /*14cc0*/  HMMA.16816.F32 R24, R8, R74, R40 ;  /* 0x0000004a0818723c */ /* 0x000fe20000001828 */
[----:B------:R-:W-:Y:S07]  /*14cd0*/  LDSM.16.M88.4 R72, [R93+0x4000] ;  /* 0x004000005d48783b */ /* 0x000fee0000000200 */
[----:B------:R-:W-:Y:S01]  /*14ce0*/  HMMA.16816.F32 R40, R16, R50, R28 ;  /* 0x000000321028723c */ /* 0x000fe2000000181c */
[----:B------:R-:W5:Y:S01]  /*14cf0*/  LDSM.16.M88.4 R48, [R132+0x3800] ;  /* 0x003800008430783b */ /* 0x000f620000000200 */
[----:B----4-:R-:W-:-:S06]  /*14d00*/  FMUL.FTZ R3, R32, R0 ;  /* 0x0000000020037220 */ /* 0x010fcc0000410000 */
[----:B---3--:R-:W-:Y:S01]  /*14d10*/  HMMA.16816.F32 R28, R20, R60, RZ ;  /* 0x0000003c141c723c */ /* 0x008fe200000018ff */
[----:B------:R3:W4:Y:S02]  /*14d20*/  MUFU.TANH R108, R3 ;  /* 0x00000003006c7308 */ /* 0x0007240000002400 */
[----:B---3--:R-:W-:-:S06]  /*14d30*/  FMUL.FTZ R3, R33, R0 ;  /* 0x0000000021037220 */ /* 0x008fcc0000410000 */
[----:B------:R3:W1:Y:S02]  /*14d40*/  MUFU.TANH R122, R3 ;  /* 0x00000003007a7308 */ /* 0x0006640000002400 */
[----:B---3--:R-:W-:-:S06]  /*14d50*/  FMUL.FTZ R3, R34, R0 ;  /* 0x0000000022037220 */ /* 0x008fcc0000410000 */
[----:B------:R3:W1:Y:S02]  /*14d60*/  MUFU.TANH R77, R3 ;  /* 0x00000003004d7308 */ /* 0x0006640000002400 */
[-C--:B---3--:R-:W-:Y:S02]  /*14d70*/  FMUL.FTZ R3, R35, R0.reuse ;  /* 0x0000000023037220 */ /* 0x088fe40000410000 */
[----:B------:R-:W-:Y:S01]  /*14d80*/  HMMA.16816.F32 R32, R4, R58, R24 ;  /* 0x0000003a0420723c */ /* 0x000fe20000001818 */
[----:B------:R-:W-:Y:S03]  /*14d90*/  LDSM.16.M88.4 R56, [R132+0x4000] ;  /* 0x004000008438783b */ /* 0x000fe60000000200 */
[----:B------:R3:W2:Y:S04]  /*14da0*/  MUFU.TANH R90, R3 ;  /* 0x00000003005a7308 */ /* 0x0006a80000002400 */
[----:B------:R-:W-:Y:S08]  /*14db0*/  HMMA.16816.F32 R24, R8, R68, R44 ;  /* 0x000000440818723c */ /* 0x000ff0000000182c */
[----:B-1----:R-:W-:Y:S01]  /*14dc0*/  HMMA.16816.F32 R44, R16, R52, R28 ;  /* 0x00000034102c723c */ /* 0x002fe2000000181c */
[----:B---3--:R-:W-:-:S07]  /*14dd0*/  FMUL.FTZ R3, R36, R0 ;  /* 0x0000000024037220 */ /* 0x008fce0000410000 */
[----:B------:R-:W-:Y:S01]  /*14de0*/  HMMA.16816.F32 R28, R20, R62, RZ ;  /* 0x0000003e141c723c */ /* 0x000fe200000018ff */
[----:B------:R-:W1:Y:S01]  /*14df0*/  LDSM.16.M88.4 R60, [R2+0x4800] ;  /* 0x00480000023c783b */ /* 0x000e620000000200 */
[----:B------:R3:W1:Y:S02]  /*14e00*/  MUFU.TANH R111, R3 ;  /* 0x00000003006f7308 */ /* 0x0006640000002400 */
[----:B---3--:R-:W-:-:S06]  /*14e10*/  FMUL.FTZ R3, R37, R0 ;  /* 0x0000000025037220 */ /* 0x008fcc0000410000 */
[----:B------:R3:W1:Y:S02]  /*14e20*/  MUFU.TANH R125, R3 ;  /* 0x00000003007d7308 */ /* 0x0006640000002400 */
[----:B---3--:R-:W-:-:S06]  /*14e30*/  FMUL.FTZ R3, R38, R0 ;  /* 0x0000000026037220 */ /* 0x008fcc0000410000 */
[----:B------:R3:W1:Y:S02]  /*14e40*/  MUFU.TANH R78, R3 ;  /* 0x00000003004e7308 */ /* 0x0006640000002400 */
[-C--:B---3--:R-:W-:Y:S02]  /*14e50*/  FMUL.FTZ R3, R39, R0.reuse ;  /* 0x0000000027037220 */ /* 0x088fe40000410000 */
[----:B-----5:R-:W-:Y:S04]  /*14e60*/  HMMA.16816.F32 R36, R4, R48, R24 ;  /* 0x000000300424723c */ /* 0x020fe80000001818 */
[----:B------:R3:W1:Y:S04]  /*14e70*/  MUFU.TANH R95, R3 ;  /* 0x00000003005f7308 */ /* 0x0006680000002400 */
[----:B------:R-:W-:Y:S01]  /*14e80*/  HMMA.16816.F32 R24, R8, R70, R40 ;  /* 0x000000460818723c */ /* 0x000fe20000001828 */
[----:B------:R-:W5:Y:S07]  /*14e90*/  LDSM.16.M88.4 R68, [R92+0x5000] ;  /* 0x005000005c44783b */ /* 0x000f6e0000000200 */
[----:B------:R-:W-:Y:S01]  /*14ea0*/  HMMA.16816.F32 R40, R16, R54, R28 ;  /* 0x000000361028723c */ /* 0x000fe2000000181c */
[----:B------:R-:W-:Y:S01]  /*14eb0*/  LDSM.16.M88.4 R52, [R132+0x4800] ;  /* 0x004800008434783b */ /* 0x000fe20000000200 */
[----:B---3--:R-:W-:-:S06]  /*14ec0*/  FMUL.FTZ R3, R32, R0 ;  /* 0x0000000020037220 */ /* 0x008fcc0000410000 */
[----:B------:R-:W-:Y:S01]  /*14ed0*/  HMMA.16816.F32 R28, R20, R64, RZ ;  /* 0x00000040141c723c */ /* 0x000fe200000018ff */
[----:B------:R3:W1:Y:S02]  /*14ee0*/  MUFU.TANH R116, R3 ;  /* 0x0000000300747308 */ /* 0x0006640000002400 */
        /* <DEDUP_REMOVED lines=19> */
[----:B------:R-:W-:Y:S04]  /*15020*/  HMMA.16816.F32 R36, R4, R56, R24 ;  /* 0x000000380424723c */ /* 0x000fe80000001818 */
[----:B------:R3:W1:Y:S04]  /*15030*/  MUFU.TANH R100, R3 ;  /* 0x0000000300647308 */ /* 0x0006680000002400 */
[----:B------:R-:W-:Y:S01]  /*15040*/  HMMA.16816.F32 R24, R8, R74, R40 ;  /* 0x0000004a0818723c */ /* 0x000fe20000001828 */
[----:B------:R-:W-:Y:S07]  /*15050*/  LDSM.16.M88.4 R72, [R93+0x5000] ;  /* 0x005000005d48783b */ /* 0x000fee0000000200 */
[----:B------:R-:W-:Y:S01]  /*15060*/  HMMA.16816.F32 R40, R16, R62, R28 ;  /* 0x0000003e1028723c */ /* 0x000fe2000000181c */
[----:B------:R-:W4:Y:S01]  /*15070*/  LDSM.16.M88.4 R60, [R92+0x5800] ;  /* 0x005800005c3c783b */ /* 0x000f220000000200 */
[----:B---3--:R-:W-:-:S06]  /*15080*/  FMUL.FTZ R3, R32, R0 ;  /* 0x0000000020037220 */ /* 0x008fcc0000410000 */
[----:B-----5:R-:W-:Y:S01]  /*15090*/  HMMA.16816.F32 R28, R20, R68, RZ ;  /* 0x00000044141c723c */ /* 0x020fe200000018ff */
[----:B------:R3:W1:Y:S02]  /*150a0*/  MUFU.TANH R123, R3 ;  /* 0x00000003007b7308 */ /* 0x0006640000002400 */
[----:B---3--:R-:W-:-:S06]  /*150b0*/  FMUL.FTZ R3, R33, R0 ;  /* 0x0000000021037220 */ /* 0x008fcc0000410000 */
[----:B------:R3:W1:Y:S02]  /*150c0*/  MUFU.TANH R141, R3 ;  /* 0x00000003008d7308 */ /* 0x0006640000002400 */
[----:B---3--:R-:W-:-:S06]  /*150d0*/  FMUL.FTZ R3, R34, R0 ;  /* 0x0000000022037220 */ /* 0x008fcc0000410000 */
[----:B------:R3:W1:Y:S02]  /*150e0*/  MUFU.TANH R91, R3 ;  /* 0x00000003005b7308 */ /* 0x0006640000002400 */
[-C--:B---3--:R-:W-:Y:S02]  /*150f0*/  FMUL.FTZ R3, R35, R0.reuse ;  /* 0x0000000023037220 */ /* 0x088fe40000410000 */
[----:B------:R-:W-:Y:S01]  /*15100*/  HMMA.16816.F32 R32, R4, R58, R24 ;  /* 0x0000003a0420723c */ /* 0x000fe20000001818 */
[----:B------:R-:W3:Y:S03]  /*15110*/  LDSM.16.M88.4 R56, [R2+0x5800] ;  /* 0x005800000238783b */ /* 0x000ee60000000200 */
[----:B------:R5:W2:Y:S04]  /*15120*/  MUFU.TANH R102, R3 ;  /* 0x0000000300667308 */ /* 0x000aa80000002400 */
[----:B-1----:R-:W-:Y:S08]  /*15130*/  HMMA.16816.F32 R24, R8, R64, R44 ;  /* 0x000000400818723c */ /* 0x002ff0000000182c */
[----:B------:R-:W-:Y:S01]  /*15140*/  HMMA.16816.F32 R44, R16, R48, R28 ;  /* 0x00000030102c723c */ /* 0x000fe2000000181c */
[----:B-----5:R-:W-:-:S07]  /*15150*/  FMUL.FTZ R3, R36, R0 ;  /* 0x0000000024037220 */ /* 0x020fce0000410000 */
[----:B------:R-:W-:Y:S01]  /*15160*/  HMMA.16816.F32 R28, R20, R70, RZ ;  /* 0x00000046141c723c */ /* 0x000fe200000018ff */
[----:B------:R1:W1:Y:S01]  /*15170*/  MUFU.TANH R126, R3 ;  /* 0x00000003007e7308 */ /* 0x0002620000002400 */
        /* <DEDUP_REMOVED lines=12> */
[----:B-1----:R-:W-:-:S06]  /*15240*/  FMUL.FTZ R3, R32, R0 ;  /* 0x0000000020037220 */ /* 0x002fcc0000410000 */
[----:B----4-:R-:W-:Y:S01]  /*15250*/  HMMA.16816.F32 R28, R20, R60, RZ ;  /* 0x0000003c141c723c */ /* 0x010fe200000018ff */
[----:B------:R1:W4:Y:S02]  /*15260*/  MUFU.TANH R133, R3 ;  /* 0x0000000300857308 */ /* 0x0003240000002400 */
        /* <DEDUP_REMOVED lines=8> */
[----:B------:R-:W-:Y:S08]  /*152f0*/  HMMA.16816.F32 R24, R8, R72, R44 ;  /* 0x000000480818723c */ /* 0x000ff0000000182c */
[----:B---3--:R-:W-:Y:S01]  /*15300*/  HMMA.16816.F32 R44, R16, R56, R28 ;  /* 0x00000038102c723c */ /* 0x008fe2000000181c */
[----:B--2---:R-:W-:-:S07]  /*15310*/  FMUL.FTZ R3, R36, R0 ;  /* 0x0000000024037220 */ /* 0x004fce0000410000 */
[----:B------:R-:W-:Y:S01]  /*15320*/  HMMA.16816.F32 R28, R20, R62, RZ ;  /* 0x0000003e141c723c */ /* 0x000fe200000018ff */
[----:B------:R2:W3:Y:S01]  /*15330*/  MUFU.TANH R139, R3 ;  /* 0x00000003008b7308 */ /* 0x0004e20000002400 */
[----:B------:R-:W-:Y:S01]  /*15340*/  LDSM.16.M88.4 R60, [R92+0x6800] ;  /* 0x006800005c3c783b */ /* 0x000fe20000000200 */
        /* <DEDUP_REMOVED lines=8> */
[----:B------:R-:W-:Y:S07]  /*153d0*/  LDSM.16.M88.4 R72, [R93+0x7000] ;  /* 0x007000005d48783b */ /* 0x000fee0000000200 */
[----:B------:R-:W-:Y:S01]  /*153e0*/  HMMA.16816.F32 R40, R16, R58, R28 ;  /* 0x0000003a1028723c */ /* 0x000fe2000000181c */
[----:B------:R-:W5:Y:S01]  /*153f0*/  LDSM.16.M88.4 R56, [R132+0x5800] ;  /* 0x005800008438783b */ /* 0x000f620000000200 */
        /* <DEDUP_REMOVED lines=11> */
[----:B------:R-:W-:Y:S08]  /*154b0*/  HMMA.16816.F32 R24, R8, R64, R44 ;  /* 0x000000400818723c */ /* 0x000ff0000000182c */
[----:B-1----:R-:W-:Y:S01]  /*154c0*/  HMMA.16816.F32 R44, R16, R52, R28 ;  /* 0x00000034102c723c */ /* 0x002fe2000000181c */
[----:B--2---:R-:W-:-:S07]  /*154d0*/  FMUL.FTZ R3, R36, R0 ;  /* 0x0000000024037220 */ /* 0x004fce0000410000 */
        /* <DEDUP_REMOVED lines=42> */
[----:B--2---:R-:W-:-:S04]  /*15780*/  FMUL.FTZ R3, R32, R0 ;  /* 0x0000000020037220 */ /* 0x004fc80000410000 */
[----:B------:R2:W1:Y:S02]  /*15790*/  MUFU.TANH R159, R3 ;  /* 0x00000003009f7308 */ /* 0x0004640000002400 */
[----:B------:R-:W-:Y:S01]  /*157a0*/  HMMA.16816.F32 R28, R20, R64, RZ ;  /* 0x00000040141c723c */ /* 0x000fe200000018ff */
[----:B--2---:R-:W-:-:S05]  /*157b0*/  FMUL.FTZ R3, R33, R0 ;  /* 0x0000000021037220 */ /* 0x004fca0000410000 */
[----:B------:R2:W1:Y:S02]  /*157c0*/  MUFU.TANH R169, R3 ;  /* 0x0000000300a97308 */ /* 0x0004640000002400 */
[----:B--2---:R-:W-:-:S06]  /*157d0*/  FMUL.FTZ R3, R34, R0 ;  /* 0x0000000022037220 */ /* 0x004fcc0000410000 */
[----:B------:R2:W1:Y:S02]  /*157e0*/  MUFU.TANH R121, R3 ;  /* 0x0000000300797308 */ /* 0x0004640000002400 */
[-C--:B--2---:R-:W-:Y:S02]  /*157f0*/  FMUL.FTZ R3, R35, R0.reuse ;  /* 0x0000000023037220 */ /* 0x084fe40000410000 */
[----:B------:R-:W-:Y:S01]  /*15800*/  HMMA.16816.F32 R32, R4, R54, R24 ;  /* 0x000000360420723c */ /* 0x000fe20000001818 */
[----:B------:R-:W2:Y:S07]  /*15810*/  LDSM.16.M88.4 R52, [R92+0x7800] ;  /* 0x007800005c34783b */ /* 0x000eae0000000200 */
[----:B-1----:R-:W-:Y:S01]  /*15820*/  HMMA.16816.F32 R24, R8, R60, R44 ;  /* 0x0000003c0818723c */ /* 0x002fe2000000182c */
[----:B------:R1:W1:Y:S01]  /*15830*/  MUFU.TANH R136, R3 ;  /* 0x0000000300887308 */ /* 0x0002620000002400 */
[----:B------:R-:W-:-:S06]  /*15840*/  FMUL.FTZ R39, R39, R0 ;  /* 0x0000000027277220 */ /* 0x000fcc0000410000 */
[----:B------:R-:W-:Y:S01]  /*15850*/  HMMA.16816.F32 R44, R16, R56, R28 ;  /* 0x00000038102c723c */ /* 0x000fe2000000181c */
[----:B-1----:R-:W-:-:S04]  /*15860*/  FMUL.FTZ R3, R36, R0 ;  /* 0x0000000024037220 */ /* 0x002fc80000410000 */
[----:B------:R1:W1:Y:S03]  /*15870*/  MUFU.TANH R162, R3 ;  /* 0x0000000300a27308 */ /* 0x0002660000002400 */
[----:B------:R-:W-:Y:S01]  /*15880*/  HMMA.16816.F32 R28, R20, R66, RZ ;  /* 0x00000042141c723c */ /* 0x000fe200000018ff */
[----:B------:R-:W4:Y:S04]  /*15890*/  LDSM.16.M88.4 R64, [R2+0x7800] ;  /* 0x007800000240783b */ /* 0x000f280000000200 */
[----:B------:R-:W2:Y:S01]  /*158a0*/  MUFU.TANH R140, R39 ;  /* 0x00000027008c7308 */ /* 0x000ea20000002400 */
[----:B-1----:R-:W-:-:S07]  /*158b0*/  FMUL.FTZ R3, R37, R0 ;  /* 0x0000000025037220 */ /* 0x002fce0000410000 */
[----:B------:R1:W1:Y:S02]  /*158c0*/  MUFU.TANH R171, R3 ;  /* 0x0000000300ab7308 */ /* 0x0002640000002400 */
[-C--:B-1----:R-:W-:Y:S02]  /*158d0*/  FMUL.FTZ R3, R38, R0.reuse ;  /* 0x0000000026037220 */ /* 0x082fe40000410000 */
[----:B-----5:R-:W-:Y:S04]  /*158e0*/  HMMA.16816.F32 R36, R4, R48, R24 ;  /* 0x000000300424723c */ /* 0x020fe80000001818 */
[----:B------:R1:W1:Y:S04]  /*158f0*/  MUFU.TANH R129, R3 ;  /* 0x0000000300817308 */ /* 0x0002680000002400 */
[----:B------:R-:W-:Y:S01]  /*15900*/  HMMA.16816.F32 R24, R8, R62, R40 ;  /* 0x0000003e0818723c */ /* 0x000fe20000001828 */
[----:B------:R-:W5:Y:S01]  /*15910*/  LDSM.16.M88.4 R60, [R132+0x7000] ;  /* 0x00700000843c783b */ /* 0x000f620000000200 */
[----:B-1----:R-:W-:-:S04]  /*15920*/  FMUL.FTZ R3, R32, R0 ;  /* 0x0000000020037220 */ /* 0x002fc80000410000 */
[----:B------:R1:W1:Y:S02]  /*15930*/  MUFU.TANH R165, R3 ;  /* 0x0000000300a57308 */ /* 0x0002640000002400 */
[----:B------:R-:W-:Y:S01]  /*15940*/  HMMA.16816.F32 R40, R16, R58, R28 ;  /* 0x0000003a1028723c */ /* 0x000fe2000000181c */
[----:B------:R-:W3:Y:S01]  /*15950*/  LDSM.16.M88.4 R56, [R93+0x7800] ;  /* 0x007800005d38783b */ /* 0x000ee20000000200 */
        /* <DEDUP_REMOVED lines=9> */
[----:B------:R-:W-:Y:S01]  /*159f0*/  HMMA.16816.F32 R24, R8, R72, R44 ;  /* 0x000000480818723c */ /* 0x000fe2000000182c */
[----:B-1----:R-:W-:-:S04]  /*15a00*/  FMUL.FTZ R3, R36, R0 ;  /* 0x0000000024037220 */ /* 0x002fc80000410000 */
[----:B------:R1:W1:Y:S03]  /*15a10*/  MUFU.TANH R168, R3 ;  /* 0x0000000300a87308 */ /* 0x0002660000002400 */
[----:B----4-:R-:W-:Y:S01]  /*15a20*/  HMMA.16816.F32 R44, R16, R64, R28 ;  /* 0x00000040102c723c */ /* 0x010fe2000000181c */
[----:B-1----:R-:W-:-:S04]  /*15a30*/  FMUL.FTZ R3, R37, R0 ;  /* 0x0000000025037220 */ /* 0x002fc80000410000 */
[----:B------:R1:W4:Y:S03]  /*15a40*/  MUFU.TANH R175, R3 ;  /* 0x0000000300af7308 */ /* 0x0003260000002400 */
[----:B------:R-:W-:Y:S01]  /*15a50*/  HMMA.16816.F32 R28, R20, R54, RZ ;  /* 0x00000036141c723c */ /* 0x000fe200000018ff */
[----:B------:R-:W2:Y:S01]  /*15a60*/  LDSM.16.M88.4 R52, [R2+0x8000] ;  /* 0x008000000234783b */ /* 0x000ea20000000200 */
[----:B-1----:R-:W-:-:S04]  /*15a70*/  FMUL.FTZ R3, R38, R0 ;  /* 0x0000000026037220 */ /* 0x002fc80000410000 */
[----:B------:R1:W1:Y:S02]  /*15a80*/  MUFU.TANH R131, R3 ;  /* 0x0000000300837308 */ /* 0x0002640000002400 */
[-C--:B-1----:R-:W-:Y:S02]  /*15a90*/  FMUL.FTZ R3, R39, R0.reuse ;  /* 0x0000000027037220 */ /* 0x082fe40000410000 */
[----:B-----5:R-:W-:Y:S04]  /*15aa0*/  HMMA.16816.F32 R36, R4, R60, R24 ;  /* 0x0000003c0424723c */ /* 0x020fe80000001818 */
[----:B------:R1:W1:Y:S04]  /*15ab0*/  MUFU.TANH R148, R3 ;  /* 0x0000000300947308 */ /* 0x0002680000002400 */
[----:B------:R-:W-:Y:S01]  /*15ac0*/  HMMA.16816.F32 R24, R8, R74, R40 ;  /* 0x0000004a0818723c */ /* 0x000fe20000001828 */
[----:B------:R-:W-:Y:S01]  /*15ad0*/  LDSM.16.M88.4 R72, [R93+0x8000] ;  /* 0x008000005d48783b */ /* 0x000fe20000000200 */
[----:B-1----:R-:W-:-:S04]  /*15ae0*/  FMUL.FTZ R3, R32, R0 ;  /* 0x0000000020037220 */ /* 0x002fc80000410000 */
[----:B------:R1:W1:Y:S02]  /*15af0*/  MUFU.TANH R170, R3 ;  /* 0x0000000300aa7308 */ /* 0x0002640000002400 */
[----:B------:R-:W-:Y:S01]  /*15b00*/  HMMA.16816.F32 R40, R16, R66, R28 ;  /* 0x000000421028723c */ /* 0x000fe2000000181c */
[----:B------:R-:W-:Y:S01]  /*15b10*/  LDSM.16.M88.4 R64, [R2+0x8800] ;  /* 0x008800000240783b */ /* 0x000fe20000000200 */
[----:B-1----:R-:W-:-:S04]  /*15b20*/  FMUL.FTZ R3, R33, R0 ;  /* 0x0000000021037220 */ /* 0x002fc80000410000 */
[----:B------:R1:W1:Y:S02]  /*15b30*/  MUFU.TANH R177, R3 ;  /* 0x0000000300b17308 */ /* 0x0002640000002400 */
[----:B------:R-:W-:Y:S01]  /*15b40*/  HMMA.16816.F32 R28, R20, R68, RZ ;  /* 0x00000044141c723c */ /* 0x000fe200000018ff */
[----:B-1----:R-:W-:-:S05]  /*15b50*/  FMUL.FTZ R3, R34, R0 ;  /* 0x0000000022037220 */ /* 0x002fca0000410000 */
[----:B------:R1:W1:Y:S02]  /*15b60*/  MUFU.TANH R138, R3 ;  /* 0x00000003008a7308 */ /* 0x0002640000002400 */
[-C--:B-1----:R-:W-:Y:S02]  /*15b70*/  FMUL.FTZ R3, R35, R0.reuse ;  /* 0x0000000023037220 */ /* 0x082fe40000410000 */
[----:B------:R-:W-:Y:S01]  /*15b80*/  HMMA.16816.F32 R32, R4, R62, R24 ;  /* 0x0000003e0420723c */ /* 0x000fe20000001818 */
[----:B------:R-:W1:Y:S07]  /*15b90*/  LDSM.16.M88.4 R60, [R92+0x8800] ;  /* 0x008800005c3c783b */ /* 0x000e6e0000000200 */
[----:B---3--:R-:W-:Y:S08]  /*15ba0*/  HMMA.16816.F32 R24, R8, R56, R44 ;  /* 0x000000380818723c */ /* 0x008ff0000000182c */
[----:B--2---:R-:W-:Y:S08]  /*15bb0*/  HMMA.16816.F32 R44, R16, R52, R28 ;  /* 0x00000034102c723c */ /* 0x004ff0000000181c */
[----:B------:R-:W-:Y:S01]  /*15bc0*/  HMMA.16816.F32 R28, R20, R70, RZ ;  /* 0x00000046141c723c */ /* 0x000fe200000018ff */
[----:B------:R2:W3:Y:S01]  /*15bd0*/  MUFU.TANH R152, R3 ;  /* 0x0000000300987308 */ /* 0x0004e20000002400 */
[-C--:B------:R-:W-:Y:S01]  /*15be0*/  FMUL.FTZ R36, R36, R0.reuse ;  /* 0x0000000024247220 */ /* 0x080fe20000410000 */
[-C--:B------:R-:W-:Y:S01]  /*15bf0*/  FMUL.FTZ R37, R37, R0.reuse ;  /* 0x0000000025257220 */ /* 0x080fe20000410000 */
[----:B------:R-:W-:Y:S05]  /*15c00*/  LDSM.16.M88.4 R68, [R93+0x8800] ;  /* 0x008800005d44783b */ /* 0x000fea0000000200 */
[----:B------:R-:W1:Y:S01]  /*15c10*/  MUFU.TANH R172, R36 ;  /* 0x0000002400ac7308 */ /* 0x000e620000002400 */
[----:B--2---:R-:W-:-:S07]  /*15c20*/  FMUL.FTZ R3, R38, R0 ;  /* 0x0000000026037220 */ /* 0x004fce0000410000 */
[----:B------:R-:W2:Y:S08]  /*15c30*/  MUFU.TANH R179, R37 ;  /* 0x0000002500b37308 */ /* 0x000eb00000002400 */
[----:B------:R5:W1:Y:S02]  /*15c40*/  MUFU.TANH R142, R3 ;  /* 0x00000003008e7308 */ /* 0x000a640000002400 */
[----:B-----5:R-:W-:-:S02]  /*15c50*/  FMUL.FTZ R3, R39, R0 ;  /* 0x0000000027037220 */ /* 0x020fc40000410000 */
[----:B------:R-:W-:Y:S04]  /*15c60*/  HMMA.16816.F32 R36, R4, R48, R24 ;  /* 0x000000300424723c */ /* 0x000fe80000001818 */
[----:B------:R5:W1:Y:S04]  /*15c70*/  MUFU.TANH R157, R3 ;  /* 0x00000003009d7308 */ /* 0x000a680000002400 */
[----:B------:R-:W-:Y:S01]  /*15c80*/  HMMA.16816.F32 R24, R8, R58, R40 ;  /* 0x0000003a0818723c */ /* 0x000fe20000001828 */
[----:B------:R-:W-:Y:S07]  /*15c90*/  LDSM.16.M88.4 R56, [R92+0x9000] ;  /* 0x009000005c38783b */ /* 0x000fee0000000200 */
[----:B------:R-:W-:Y:S01]  /*15ca0*/  HMMA.16816.F32 R40, R16, R54, R28 ;  /* 0x000000361028723c */ /* 0x000fe2000000181c */
[----:B------:R-:W4:Y:S01]  /*15cb0*/  LDSM.16.M88.4 R52, [R132+0x8000] ;  /* 0x008000008434783b */ /* 0x000f220000000200 */
[----:B-----5:R-:W-:-:S06]  /*15cc0*/  FMUL.FTZ R3, R32, R0 ;  /* 0x0000000020037220 */ /* 0x020fcc0000410000 */
[----:B-1----:R-:W-:Y:S01]  /*15cd0*/  HMMA.16816.F32 R28, R20, R60, RZ ;  /* 0x0000003c141c723c */ /* 0x002fe200000018ff */
[----:B------:R1:W1:Y:S02]  /*15ce0*/  MUFU.TANH R174, R3 ;  /* 0x0000000300ae7308 */ /* 0x0002640000002400 */
[----:B-1----:R-:W-:-:S06]  /*15cf0*/  FMUL.FTZ R3, R33, R0 ;  /* 0x0000000021037220 */ /* 0x002fcc0000410000 */
[----:B------:R1:W1:Y:S02]  /*15d00*/  MUFU.TANH R181, R3 ;  /* 0x0000000300b57308 */ /* 0x0002640000002400 */
[----:B-1----:R-:W-:-:S06]  /*15d10*/  FMUL.FTZ R3, R34, R0 ;  /* 0x0000000022037220 */ /* 0x002fcc0000410000 */
[----:B------:R1:W1:Y:S02]  /*15d20*/  MUFU.TANH R146, R3 ;  /* 0x0000000300927308 */ /* 0x0002640000002400 */
[-C--:B-1----:R-:W-:Y:S02]  /*15d30*/  FMUL.FTZ R3, R35, R0.reuse ;  /* 0x0000000023037220 */ /* 0x082fe40000410000 */
[----:B------:R-:W-:Y:S08]  /*15d40*/  HMMA.16816.F32 R32, R4, R50, R24 ;  /* 0x000000320420723c */ /* 0x000ff00000001818 */
[----:B------:R-:W-:Y:S08]  /*15d50*/  HMMA.16816.F32 R24, R8, R72, R44 ;  /* 0x000000480818723c */ /* 0x000ff0000000182c */
[----:B------:R-:W-:Y:S01]  /*15d60*/  HMMA.16816.F32 R48, R16, R64, R28 ;  /* 0x000000401030723c */ /* 0x000fe2000000181c */
[----:B------:R1:W1:Y:S07]  /*15d70*/  MUFU.TANH R160, R3 ;  /* 0x0000000300a07308 */ /* 0x00026e0000002400 */
[----:B------:R-:W-:Y:S01]  /*15d80*/  HMMA.16816.F32 R28, R20, R62, RZ ;  /* 0x0000003e141c723c */ /* 0x000fe200000018ff */
[-C--:B------:R-:W-:Y:S01]  /*15d90*/  FMUL.FTZ R39, R39, R0.reuse ;  /* 0x0000000027277220 */ /* 0x080fe20000410000 */
[-C--:B------:R-:W-:Y:S01]  /*15da0*/  FMUL.FTZ R35, R35, R0.reuse ;  /* 0x0000000023237220 */ /* 0x080fe20000410000 */
[----:B------:R-:W-:Y:S01]  /*15db0*/  LDSM.16.M88.4 R60, [R2+0x9000] ;  /* 0x00900000023c783b */ /* 0x000fe20000000200 */
[----:B-1----:R-:W-:-:S04]  /*15dc0*/  FMUL.FTZ R3, R36, R0 ;  /* 0x0000000024037220 */ /* 0x002fc80000410000 */
[----:B------:R1:W1:-:S12]  /*15dd0*/  MUFU.TANH R176, R3 ;  /* 0x0000000300b07308 */ /* 0x0002580000002400 */
[----:B------:R-:W-:Y:S01]  /*15de0*/  HMMA.16816.F32 R44, R16, R66, R28 ;  /* 0x00000042102c723c */ /* 0x000fe2000000181c */
[----:B------:R-:W5:Y:S01]  /*15df0*/  LDSM.16.M88.4 R64, [R132+0x8800] ;  /* 0x008800008440783b */ /* 0x000f620000000200 */
[----:B------:R-:W2:Y:S01]  /*15e00*/  MUFU.TANH R163, R39 ;  /* 0x0000002700a37308 */ /* 0x000ea20000002400 */
[----:B-1----:R-:W-:-:S07]  /*15e10*/  FMUL.FTZ R3, R37, R0 ;  /* 0x0000000025037220 */ /* 0x002fce0000410000 */
[----:B------:R1:W1:Y:S02]  /*15e20*/  MUFU.TANH R183, R3 ;  /* 0x0000000300b77308 */ /* 0x0002640000002400 */
[-C--:B-1----:R-:W-:Y:S02]  /*15e30*/  FMUL.FTZ R3, R38, R0.reuse ;  /* 0x0000000026037220 */ /* 0x082fe40000410000 */
[----:B----4-:R-:W-:Y:S08]  /*15e40*/  HMMA.16816.F32 R36, R4, R52, R24 ;  /* 0x000000340424723c */ /* 0x010ff00000001818 */
[----:B------:R-:W-:Y:S01]  /*15e50*/  HMMA.16816.F32 R24, R8, R74, R40 ;  /* 0x0000004a0818723c */ /* 0x000fe20000001828 */
[----:B------:R1:W4:Y:S01]  /*15e60*/  MUFU.TANH R150, R3 ;  /* 0x0000000300967308 */ /* 0x0003220000002400 */
[----:B------:R3:W-:Y:S01]  /*15e70*/  LDSM.16.M88.4 R72, [R2+0x9800] ;  /* 0x009800000248783b */ /* 0x0007e20000000200 */
[----:B-1----:R-:W-:-:S06]  /*15e80*/  FMUL.FTZ R3, R32, R0 ;  /* 0x0000000020037220 */ /* 0x002fcc0000410000 */
[----:B------:R1:W1:Y:S08]  /*15e90*/  MUFU.TANH R178, R3 ;  /* 0x0000000300b27308 */ /* 0x0002700000002400 */
[----:B------:R-:W2:Y:S01]  /*15ea0*/  MUFU.TANH R166, R35 ;  /* 0x0000002300a67308 */ /* 0x000ea20000002400 */
[----:B-1----:R-:W-:-:S07]  /*15eb0*/  FMUL.FTZ R3, R33, R0 ;  /* 0x0000000021037220 */ /* 0x002fce0000410000 */
[----:B------:R1:W1:Y:S02]  /*15ec0*/  MUFU.TANH R184, R3 ;  /* 0x0000000300b87308 */ /* 0x0002640000002400 */
[----:B-1----:R-:W-:Y:S02]  /*15ed0*/  FMUL.FTZ R3, R34, R0 ;  /* 0x0000000022037220 */ /* 0x002fe40000410000 */
[----:B------:R-:W-:Y:S01]  /*15ee0*/  HMMA.16816.F32 R32, R4, R54, R24 ;  /* 0x000000360420723c */ /* 0x000fe20000001818 */
[----:B------:R-:W1:Y:S07]  /*15ef0*/  LDSM.16.M88.4 R52, [R93+0x9000] ;  /* 0x009000005d34783b */ /* 0x000e6e0000000200 */
[----:B------:R-:W-:-:S15]  /*15f00*/  HMMA.16816.F32 R24, R8, R68, R48 ;  /* 0x000000440818723c */ /* 0x000fde0000001830 */
[----:B------:R-:W-:-:S05]  /*15f10*/  NOP ;  /* 0x0000000000007918 */ /* 0x000fca0000000000 */
[----:B-----5:R-:W-:Y:S08]  /*15f20*/  HMMA.16816.F32 R40, R4, R64, R24 ;  /* 0x000000400428723c */ /* 0x020ff00000001818 */
[----:B------:R-:W-:-:S15]  /*15f30*/  HMMA.16816.F32 R24, R8, R70, R44 ;  /* 0x000000460818723c */ /* 0x000fde000000182c */
[----:B------:R-:W-:-:S05]  /*15f40*/  NOP ;  /* 0x0000000000007918 */ /* 0x000fca0000000000 */
[----:B------:R-:W-:Y:S01]  /*15f50*/  HMMA.16816.F32 R44, R4, R66, R24 ;  /* 0x00000042042c723c */ /* 0x000fe20000001818 */
[----:B------:R-:W5:Y:S07]  /*15f60*/  LDL R67, [R1+0x64] ;  /* 0x0000640001437983 */ /* 0x000f6e0000100800 */
[----:B------:R-:W-:Y:S01]  /*15f70*/  HMMA.16816.F32 R28, R20, R56, RZ ;  /* 0x00000038141c723c */ /* 0x000fe200000018ff */
[----:B------:R4:W1:Y:S01]  /*15f80*/  MUFU.TANH R154, R3 ;  /* 0x00000003009a7308 */ /* 0x0008620000002400 */
[-C--:B---3--:R-:W-:Y:S01]  /*15f90*/  FMUL.FTZ R2, R33, R0.reuse ;  /* 0x0000000021027220 */ /* 0x088fe20000410000 */
[----:B------:R-:W-:-:S15]  /*15fa0*/  FMUL.FTZ R36, R36, R0 ;  /* 0x0000000024247220 */ /* 0x000fde0000410000 */
[----:B------:R-:W-:-:S02]  /*15fb0*/  NOP ;  /* 0x0000000000007918 */ /* 0x000fc40000000000 */
[----:B------:R-:W-:Y:S08]  /*15fc0*/  HMMA.16816.F32 R48, R16, R60, R28 ;  /* 0x0000003c1030723c */ /* 0x000ff0000000181c */
[----:B------:R-:W-:Y:S01]  /*15fd0*/  HMMA.16816.F32 R28, R20, R58, RZ ;  /* 0x0000003a141c723c */ /* 0x000fe200000018ff */
[-C--:B----4-:R-:W-:Y:S01]  /*15fe0*/  FMUL.FTZ R3, R37, R0.reuse ;  /* 0x0000000025037220 */ /* 0x090fe20000410000 */
[----:B------:R3:W4:Y:S01]  /*15ff0*/  MUFU.TANH R187, R2 ;  /* 0x0000000200bb7308 */ /* 0x0007220000002400 */
[----:B------:R-:W2:Y:S07]  /*16000*/  LDSM.16.M88.4 R56, [R132+0x9000] ;  /* 0x009000008438783b */ /* 0x000eae0000000200 */
[----:B------:R1:W1:Y:S01]  /*16010*/  MUFU.TANH R186, R3 ;  /* 0x0000000300ba7308 */ /* 0x0002620000002400 */
[----:B---3--:R-:W-:-:S07]  /*16020*/  FMUL.FTZ R2, R34, R0 ;  /* 0x0000000022027220 */ /* 0x008fce0000410000 */
[----:B------:R-:W3:Y:S01]  /*16030*/  MUFU.TANH R180, R36 ;  /* 0x0000002400b47308 */ /* 0x000ee20000002400 */
[----:B-1----:R-:W-:-:S07]  /*16040*/  FMUL.FTZ R3, R38, R0 ;  /* 0x0000000026037220 */ /* 0x002fce0000410000 */
[----:B------:R1:W1:Y:S08]  /*16050*/  MUFU.TANH R65, R2 ;  /* 0x0000000200417308 */ /* 0x0002700000002400 */
[----:B------:R4:W2:Y:S01]  /*16060*/  MUFU.TANH R68, R3 ;  /* 0x0000000300447308 */ /* 0x0008a20000002400 */
[-C--:B-1----:R-:W-:Y:S01]  /*16070*/  FMUL.FTZ R2, R35, R0.reuse ;  /* 0x0000000023027220 */ /* 0x082fe20000410000 */
[----:B----4-:R-:W-:-:S02]  /*16080*/  FMUL.FTZ R3, R39, R0 ;  /* 0x0000000027037220 */ /* 0x010fc40000410000 */
[----:B------:R-:W-:Y:S01]  /*16090*/  HMMA.16816.F32 R36, R16, R62, R28 ;  /* 0x0000003e1024723c */ /* 0x000fe2000000181c */
[----:B------:R-:W1:Y:S03]  /*160a0*/  LDSM.16.M88.4 R60, [R93+0x9800] ;  /* 0x009800005d3c783b */ /* 0x000e660000000200 */
[----:B------:R4:W1:Y:S04]  /*160b0*/  MUFU.TANH R70, R2 ;  /* 0x0000000200467308 */ /* 0x0008680000002400 */
[----:B------:R-:W-:Y:S01]  /*160c0*/  HMMA.16816.F32 R28, R20, R80, RZ ;  /* 0x00000050141c723c */ /* 0x000fe200000018ff */
[----:B----4-:R-:W-:-:S04]  /*160d0*/  FMUL.FTZ R2, R40, R0 ;  /* 0x0000000028027220 */ /* 0x010fc80000410000 */
[----:B------:R4:W1:Y:S03]  /*160e0*/  MUFU.TANH R71, R2 ;  /* 0x0000000200477308 */ /* 0x0008660000002400 */
[----:B------:R-:W-:Y:S01]  /*160f0*/  HMMA.16816.F32 R24, R8, R52, R48 ;  /* 0x000000340818723c */ /* 0x000fe20000001830 */
[----:B----4-:R-:W-:-:S04]  /*16100*/  FMUL.FTZ R2, R41, R0 ;  /* 0x0000000029027220 */ /* 0x010fc80000410000 */
[----:B------:R4:W1:Y:S03]  /*16110*/  MUFU.TANH R66, R2 ;  /* 0x0000000200427308 */ /* 0x0008660000002400 */
[----:B------:R-:W-:Y:S08]  /*16120*/  HMMA.16816.F32 R20, R20, R82, RZ ;  /* 0x000000521414723c */ /* 0x000ff000000018ff */
[----:B------:R-:W-:Y:S01]  /*16130*/  HMMA.16816.F32 R28, R16, R72, R28 ;  /* 0x00000048101c723c */ /* 0x000fe2000000181c */
[----:B----4-:R-:W-:-:S04]  /*16140*/  FMUL.FTZ R2, R42, R0 ;  /* 0x000000002a027220 */ /* 0x010fc80000410000 */
[----:B------:R4:W1:Y:S08]  /*16150*/  MUFU.TANH R51, R2 ;  /* 0x0000000200337308 */ /* 0x0008700000002400 */
[----:B------:R3:W1:Y:S01]  /*16160*/  MUFU.TANH R69, R3 ;  /* 0x0000000300457308 */ /* 0x0006620000002400 */
[-C--:B----4-:R-:W-:Y:S02]  /*16170*/  FMUL.FTZ R2, R43, R0.reuse ;  /* 0x000000002b027220 */ /* 0x090fe40000410000 */
[----:B------:R-:W4:Y:S01]  /*16180*/  LDSM.16.M88.4 R40, [R132+0x9800] ;  /* 0x009800008428783b */ /* 0x000f220000000200 */
[----:B------:R-:W-:Y:S01]  /*16190*/  HMMA.16816.F32 R16, R16, R74, R20 ;  /* 0x0000004a1010723c */ /* 0x000fe20000001814 */
[----:B---3--:R-:W-:-:S03]  /*161a0*/  FMUL.FTZ R3, R32, R0 ;  /* 0x0000000020037220 */ /* 0x008fc60000410000 */
[----:B------:R3:W1:Y:S01]  /*161b0*/  MUFU.TANH R52, R2 ;  /* 0x0000000200347308 */ /* 0x0006620000002400 */
[----:B------:R-:W5:Y:S03]  /*161c0*/  S2R R14, SR_CTAID.X ;  /* 0x00000000000e7919 */ /* 0x000f660000002500 */
[----:B------:R-:W-:Y:S01]  /*161d0*/  HMMA.16816.F32 R32, R8, R54, R36 ;  /* 0x000000360820723c */ /* 0x000fe20000001824 */
[----:B------:R-:W-:Y:S01]  /*161e0*/  FMUL.FTZ R47, R47, R0 ;  /* 0x000000002f2f7220 */ /* 0x000fe20000410000 */
[----:B------:R-:W-:Y:S01]  /*161f0*/  LOP3.LUT R227, R219, 0x1f0, RZ, 0xc0, !PT ;  /* 0x000001f0dbe37812 */ /* 0x000fe200078ec0ff */
[----:B------:R-:W-:-:S05]  /*16200*/  DEPBAR.LE SB0, 0x0 ;  /* 0x000080000000791a */ /* 0x000fca0000000000 */
[----:B--2---:R-:W-:Y:S01]  /*16210*/  HMMA.16816.F32 R36, R4, R56, R24 ;  /* 0x000000380424723c */ /* 0x004fe20000001818 */
[----:B---3--:R-:W-:-:S07]  /*16220*/  FMUL.FTZ R2, R44, R0 ;  /* 0x000000002c027220 */ /* 0x008fce0000410000 */
[----:B-1----:R-:W-:Y:S01]  /*16230*/  HMMA.16816.F32 R24, R8, R60, R28 ;  /* 0x0000003c0818723c */ /* 0x002fe2000000181c */
[----:B------:R1:W2:Y:S07]  /*16240*/  MUFU.TANH R53, R2 ;  /* 0x0000000200357308 */ /* 0x0002ae0000002400 */
[----:B------:R-:W-:Y:S01]  /*16250*/  HMMA.16816.F32 R28, R4, R58, R32 ;  /* 0x0000003a041c723c */ /* 0x000fe20000001820 */
[----:B-1----:R-:W-:-:S04]  /*16260*/  FMUL.FTZ R2, R45, R0 ;  /* 0x000000002d027220 */ /* 0x002fc80000410000 */
[----:B------:R1:W3:Y:S03]  /*16270*/  MUFU.TANH R45, R2 ;  /* 0x00000002002d7308 */ /* 0x0002e60000002400 */
[----:B------:R-:W-:Y:S01]  /*16280*/  HMMA.16816.F32 R8, R8, R62, R16 ;  /* 0x0000003e0808723c */ /* 0x000fe20000001810 */
[----:B-1----:R-:W-:-:S04]  /*16290*/  FMUL.FTZ R2, R46, R0 ;  /* 0x000000002e027220 */ /* 0x002fc80000410000 */
[----:B------:R1:W1:Y:S03]  /*162a0*/  MUFU.TANH R44, R2 ;  /* 0x00000002002c7308 */ /* 0x0002660000002400 */
[----:B----4-:R-:W-:Y:S01]  /*162b0*/  HMMA.16816.F32 R20, R4, R40, R24 ;  /* 0x000000280414723c */ /* 0x010fe20000001818 */
[----:B-1----:R-:W-:-:S04]  /*162c0*/  FMUL.FTZ R2, R38, R0 ;  /* 0x0000000026027220 */ /* 0x002fc80000410000 */
[----:B------:R1:W4:Y:S02]  /*162d0*/  MUFU.TANH R33, R2 ;  /* 0x0000000200217308 */ /* 0x0003240000002400 */
[----:B-1----:R-:W-:-:S06]  /*162e0*/  FMUL.FTZ R2, R39, R0 ;  /* 0x0000000027027220 */ /* 0x002fcc0000410000 */
[----:B------:R1:W1:Y:S01]  /*162f0*/  MUFU.TANH R34, R2 ;  /* 0x0000000200227308 */ /* 0x0002620000002400 */
[----:B------:R-:W-:Y:S01]  /*16300*/  HMMA.16816.F32 R4, R4, R42, R8 ;  /* 0x0000002a0404723c */ /* 0x000fe20000001808 */
[----:B-1----:R-:W-:-:S06]  /*16310*/  FMUL.FTZ R2, R29, R0 ;  /* 0x000000001d027220 */ /* 0x002fcc0000410000 */
[----:B------:R1:W1:Y:S02]  /*16320*/  MUFU.TANH R27, R2 ;  /* 0x00000002001b7308 */ /* 0x0002640000002400 */
[----:B-1----:R-:W-:-:S06]  /*16330*/  FMUL.FTZ R2, R30, R0 ;  /* 0x000000001e027220 */ /* 0x002fcc0000410000 */
[----:B------:R1:W1:Y:S02]  /*16340*/  MUFU.TANH R24, R2 ;  /* 0x0000000200187308 */ /* 0x0002640000002400 */
[----:B-1----:R-:W-:-:S06]  /*16350*/  FMUL.FTZ R2, R31, R0 ;  /* 0x000000001f027220 */ /* 0x002fcc0000410000 */
[----:B------:R1:W1:Y:S02]  /*16360*/  MUFU.TANH R25, R2 ;  /* 0x0000000200197308 */ /* 0x0002640000002400 */
[----:B-1----:R-:W-:-:S06]  /*16370*/  FMUL.FTZ R2, R21, R0 ;  /* 0x0000000015027220 */ /* 0x002fcc0000410000 */
[----:B------:R1:W1:Y:S01]  /*16380*/  MUFU.TANH R46, R2 ;  /* 0x00000002002e7308 */ /* 0x0002620000002400 */
[-C--:B------:R-:W-:Y:S01]  /*16390*/  FMUL.FTZ R36, R36, R0.reuse ;  /* 0x0000000024247220 */ /* 0x080fe20000410000 */
[-C--:B------:R-:W-:Y:S01]  /*163a0*/  FMUL.FTZ R37, R37, R0.reuse ;  /* 0x0000000025257220 */ /* 0x080fe20000410000 */
[-C--:B------:R-:W-:Y:S01]  /*163b0*/  FMUL.FTZ R28, R28, R0.reuse ;  /* 0x000000001c1c7220 */ /* 0x080fe20000410000 */
[----:B-1----:R-:W-:-:S04]  /*163c0*/  FMUL.FTZ R2, R22, R0 ;  /* 0x0000000016027220 */ /* 0x002fc80000410000 */
[----:B------:R1:W1:Y:S01]  /*163d0*/  MUFU.TANH R31, R2 ;  /* 0x00000002001f7308 */ /* 0x0002620000002400 */
[-C--:B------:R-:W-:Y:S01]  /*163e0*/  FMUL.FTZ R20, R20, R0.reuse ;  /* 0x0000000014147220 */ /* 0x080fe20000410000 */
[-C--:B------:R-:W-:Y:S01]  /*163f0*/  FMUL.FTZ R4, R4, R0.reuse ;  /* 0x0000000004047220 */ /* 0x080fe20000410000 */
[-C--:B------:R-:W-:Y:S01]  /*16400*/  FMUL.FTZ R5, R5, R0.reuse ;  /* 0x0000000005057220 */ /* 0x080fe20000410000 */
[-C--:B------:R-:W-:Y:S01]  /*16410*/  FMUL.FTZ R6, R6, R0.reuse ;  /* 0x0000000006067220 */ /* 0x080fe20000410000 */
[-C--:B------:R-:W-:Y:S01]  /*16420*/  FMUL.FTZ R7, R7, R0.reuse ;  /* 0x0000000007077220 */ /* 0x080fe20000410000 */
[----:B-1----:R-:W-:-:S04]  /*16430*/  FMUL.FTZ R2, R23, R0 ;  /* 0x0000000017027220 */ /* 0x002fc80000410000 */
[----:B------:R1:W1:Y:S01]  /*16440*/  MUFU.TANH R23, R2 ;  /* 0x0000000200177308 */ /* 0x0002620000002400 */
[----:B------:R-:W-:-:S07]  /*16450*/  IADD3 R231, PT, PT, R231, R103, -R191 ;  /* 0x00000067e7e77210 */ /* 0x000fce0007ffe8bf */
[----:B------:R-:W2:Y:S01]  /*16460*/  MUFU.TANH R47, R47 ;  /* 0x0000002f002f7308 */ /* 0x000ea20000002400 */
[----:B-1----:R-:W-:Y:S02]  /*16470*/  SHF.R.U32.HI R2, RZ, 0x2, R188 ;  /* 0x00000002ff027819 */ /* 0x002fe400000116bc */
[----:B------:R-:W-:-:S05]  /*16480*/  IADD3 R188, PT, PT, R15, -0x1, RZ ;  /* 0xffffffff0fbc7810 */ /* 0x000fca0007ffe0ff */
[----:B------:R-:W1:Y:S01]  /*16490*/  MUFU.TANH R36, R36 ;  /* 0x0000002400247308 */ /* 0x000e620000002400 */
[----:B------:R-:W-:Y:S02]  /*164a0*/  LOP3.LUT R227, R227, 0x7, R2, 0xf8, !PT ;  /* 0x00000007e3e37812 */ /* 0x000fe400078ef802 */
[----:B-----5:R-:W-:Y:S02]  /*164b0*/  ISETP.GT.AND P0, PT, R188, R67, PT ;  /* 0x00000043bc00720c */ /* 0x020fe40003f04270 */
[----:B------:R-:W-:-:S03]  /*164c0*/  LEA R0, R14, R227, 0x6 ;  /* 0x000000e30e007211 */ /* 0x000fc600078e30ff */
[----:B------:R-:W1:Y:S01]  /*164d0*/  MUFU.TANH R37, R37 ;  /* 0x0000002500257308 */ /* 0x000e620000002400 */
[----:B------:R-:W-:-:S07]  /*164e0*/  IADD3 R2, PT, PT, R103, -R191, -R185 ;  /* 0x800000bf67027210 */ /* 0x000fce0007ffe8b9 */
[----:B------:R-:W1:Y:S01]  /*164f0*/  MUFU.TANH R26, R28 ;  /* 0x0000001c001a7308 */ /* 0x000e620000002400 */
[----:B------:R-:W-:-:S07]  /*16500*/  IADD3 R231, PT, PT, R0, R231, RZ ;  /* 0x000000e700e77210 */ /* 0x000fce0007ffe0ff */
[----:B------:R-:W1:Y:S08]  /*16510*/  MUFU.TANH R41, R20 ;  /* 0x0000001400297308 */ /* 0x000e700000002400 */
[----:B------:R-:W1:Y:S08]  /*16520*/  MUFU.TANH R43, R4 ;  /* 0x00000004002b7308 */ /* 0x000e700000002400 */
[----:B------:R-:W1:Y:S08]  /*16530*/  MUFU.TANH R42, R5 ;  /* 0x00000005002a7308 */ /* 0x000e700000002400 */
[----:B------:R-:W1:Y:S08]  /*16540*/  MUFU.TANH R40, R6 ;  /* 0x0000000600287308 */ /* 0x000e700000002400 */
[----:B------:R-:W1:Y:S01]  /*16550*/  MUFU.TANH R35, R7 ;  /* 0x0000000700237308 */ /* 0x000e620000002400 */
[----:B------:R-:W-:Y:S01]  /*16560*/  IADD3 R0, PT, PT, R0, R2, RZ ;  /* 0x0000000200007210 */ /* 0x000fe20007ffe0ff */
[----:B------:R-:W-:Y:S01]  /*16570*/  BSSY.RECONVERGENT B1, `(.L_x_8345) ;  /* 0x00000d6000017945 */ /* 0x000fe20003800200 */
[----:B------:R-:W-:-:S05]  /*16580*/  VIADDMNMX R230, R231, 0x1, R103, PT ;  /* 0x00000001e7e67846 */ /* 0x000fca0003800167 */
[----:B------:R5:W1:Y:S01]  /*16590*/  MUFU.TANH R182, R3 ;  /* 0x0000000300b67308 */ /* 0x000a620000002400 */
[----:B------:R-:W-:Y:S02]  /*165a0*/  VIADDMNMX R231, R231, 0x9, R103, PT ;  /* 0x00000009e7e77846 */ /* 0x000fe40003800167 */
[----:B------:R-:W-:Y:S02]  /*165b0*/  VIMNMX R228, PT, PT, RZ, R0, !PT ;  /* 0x00000000ffe47248 */ /* 0x000fe40007fe0100 */
[----:B------:R-:W-:Y:S02]  /*165c0*/  VIADDMNMX R229, R0, 0x8, RZ, !PT ;  /* 0x0000000800e57846 */ /* 0x000fe400078001ff */
[----:B-----5:R-:W-:-:S04]  /*165d0*/  LEA R3, R14, R103, 0x6 ;  /* 0x000000670e037211 */ /* 0x020fc800078e30ff */
[----:B------:R-:W-:Y:S01]  /*165e0*/  IADD3 R227, PT, PT, R227, R3, RZ ;  /* 0x00000003e3e37210 */ /* 0x000fe20007ffe0ff */
[----:B------:R-:W-:Y:S06]  /*165f0*/  BAR.SYNC.DEFER_BLOCKING 0x0 ;  /* 0x0000000000007b1d */ /* 0x000fec0000010000 */
[----:B-1234-:R-:W-:Y:S05]  /*16600*/  @!P0 BRA `(.L_x_8346) ;  /* 0x0000000c00308947 */ /* 0x01efea0003800000 */
[----:B------:R-:W2:Y:S04]  /*16610*/  LDL.64 R194, [R1+0x50] ;  /* 0x0000500001c27983 */ /* 0x000ea80000100a00 */
[----:B------:R-:W3:Y:S01]  /*16620*/  LDL R14, [R1+0x14] ;  /* 0x00001400010e7983 */ /* 0x000ee20000100800 */
[----:B------:R-:W-:Y:S01]  /*16630*/  BSSY.RECONVERGENT B0, `(.L_x_8347) ;  /* 0x0000054000007945 */ /* 0x000fe20003800200 */
[----:B--2---:R-:W-:-:S04]  /*16640*/  ISETP.NE.U32.AND P0, PT, R194, RZ, PT ;  /* 0x000000ffc200720c */ /* 0x004fc80003f05070 */
[----:B------:R-:W-:Y:S01]  /*16650*/  ISETP.NE.AND.EX P0, PT, R195, RZ, PT, P0 ;  /* 0x000000ffc300720c */ /* 0x000fe20003f05300 */
[----:B---3--:R-:W-:-:S12]  /*16660*/  VIADD R9, R14, 0xffffff00 ;  /* 0xffffff000e097836 */ /* 0x008fd80000000000 */
        /* <DEDUP_REMOVED lines=12> */
.L_x_8348:
[----:B------:R-:W2:Y:S04]  /*16730*/  LD.E R2, desc[UR4][R134.64+0x170] ;  /* 0x0001700486027980 */ /* 0x000ea8000c101900 */
[----:B------:R-:W3:Y:S01]  /*16740*/  LDL.64 R6, [R1+0x30] ;  /* 0x0000300001067983 */ /* 0x000ee20000100a00 */
[----:B------:R-:W-:Y:S02]  /*16750*/  IADD3 R8, PT, PT, R14, -0x200, RZ ;  /* 0xfffffe000e087810 */ /* 0x000fe40007ffe0ff */
        /* <DEDUP_REMOVED lines=9> */
[----:B-1----:R-:W-:Y:S01]  /*167f0*/  IMAD.MOV R3, RZ, RZ, -R5 ;  /* 0x000000ffff037224 */ /* 0x002fe200078e0a05 */
[----:B------:R-:W-:-:S03]  /*16800*/  MOV R4, RZ ;  /* 0x000000ff00047202 */ /* 0x000fc60000000f00 */
[----:B------:R-:W-:Y:S01]  /*16810*/  IMAD R3, R3, R0, RZ ;  /* 0x0000000003037224 */ /* 0x000fe200078e02ff */
[----:B------:R-:W-:-:S03]  /*16820*/  IABS R7, R9 ;  /* 0x0000000900077213 */ /* 0x000fc60000000000 */
        /* <DEDUP_REMOVED lines=52> */
.L_x_8349:
[----:B------:R-:W-:Y:S05]  /*16b70*/  BSYNC.RECONVERGENT B0 ;  /* 0x0000000000007941 */ /* 0x000fea0003800200 */
.L_x_8347:
        /* <DEDUP_REMOVED lines=117> */
.L_x_8346:
[----:B------:R-:W-:Y:S05]  /*172d0*/  BSYNC.RECONVERGENT B1 ;  /* 0x0000000000017941 */ /* 0x000fea0003800200 */
.L_x_8345:
[----:B------:R-:W2:Y:S01]  /*172e0*/  S2R R222, SR_TID.X ;  /* 0x0000000000de7919 */ /* 0x000ea20000002100 */
[----:B-1----:R-:W-:Y:S02]  /*172f0*/  VIADD R13, R227, 0x8 ;  /* 0x00000008e30d7836 */ /* 0x002fe40000000000 */
[----:B------:R-:W-:Y:S02]  /*17300*/  IMAD.MOV.U32 R55, RZ, RZ, R190 ;  /* 0x000000ffff377224 */ /* 0x000fe400078e00be */
[----:B--2---:R-:W-:-:S05]  /*17310*/  IMAD.SHL.U32 R0, R222, 0x2, RZ ;  /* 0x00000002de007824 */ /* 0x004fca00078e00ff */
[----:B------:R1:W-:Y:S02]  /*17320*/  STL [R1+0x60], R0 ;  /* 0x0000600001007387 */ /* 0x0003e40000100800 */
[----:B-1----:R-:W-:-:S05]  /*17330*/  LOP3.LUT R0, R0, 0x6, RZ, 0xc0, !PT ;  /* 0x0000000600007812 */ /* 0x002fca00078ec0ff */
[----:B------:R-:W-:Y:S01]  /*17340*/  IMAD R10, R188, 0x100, R0 ;  /* 0x00000100bc0a7824 */ /* 0x000fe200078e0200 */
[----:B------:R1:W-:Y:S03]  /*17350*/  STL [R1+0x5c], R0 ;  /* 0x00005c0001007387 */ /* 0x0003e60000100800 */
[C---:B------:R-:W-:Y:S01]  /*17360*/  IMAD.IADD R8, R10.reuse, 0x1, R191 ;  /* 0x000000010a087824 */ /* 0x040fe200078e02bf */
[C---:B------:R-:W-:Y:S01]  /*17370*/  ISETP.GE.AND P1, PT, R10.reuse, R229, PT ;  /* 0x000000e50a00720c */ /* 0x040fe20003f26270 */
[----:B------:R-:W-:Y:S02]  /*17380*/  VIADD R3, R10, 0x1 ;  /* 0x000000010a037836 */ /* 0x000fe40000000000 */
[C-C-:B------:R-:W-:Y:S01]  /*17390*/  IMAD.IADD R4, R13.reuse, 0x1, -R8.reuse ;  /* 0x000000010d047824 */ /* 0x140fe200078e0a08 */
[----:B------:R-:W-:Y:S02]  /*173a0*/  IADD3 R2, PT, PT, R13, -0x1, -R8 ;  /* 0xffffffff0d027810 */ /* 0x000fe40007ffe808 */
[----:B------:R-:W-:-:S02]  /*173b0*/  ISETP.GE.AND P6, PT, R3, R228, PT ;  /* 0x000000e40300720c */ /* 0x000fc40003fc6270 */
[----:B------:R-:W-:Y:S02]  /*173c0*/  IABS R2, R2 ;  /* 0x0000000200027213 */ /* 0x000fe40000000000 */
[----:B------:R-:W-:Y:S02]  /*173d0*/  IABS R4, R4 ;  /* 0x0000000400047213 */ /* 0x000fe40000000000 */
[C---:B------:R-:W-:Y:S01]  /*173e0*/  ISETP.GE.AND P5, PT, R3.reuse, R230, PT ;  /* 0x000000e60300720c */ /* 0x040fe20003fa6270 */
[----:B------:R-:W-:Y:S01]  /*173f0*/  IMAD.MOV.U32 R5, RZ, RZ, R2 ;  /* 0x000000ffff057224 */ /* 0x000fe200078e0002 */
[C---:B------:R-:W-:Y:S02]  /*17400*/  ISETP.GE.AND P0, PT, R3.reuse, R229, PT ;  /* 0x000000e50300720c */ /* 0x040fe40003f06270 */
[----:B------:R-:W-:Y:S02]  /*17410*/  I2FP.F32.S32 R4, R4 ;  /* 0x0000000400047245 */ /* 0x000fe40000201400 */
[----:B------:R-:W-:-:S02]  /*17420*/  ISETP.GE.AND P3, PT, R3, R231, PT ;  /* 0x000000e70300720c */ /* 0x000fc40003f66270 */
[----:B------:R-:W-:Y:S01]  /*17430*/  I2FP.F32.S32 R5, R5 ;  /* 0x0000000500057245 */ /* 0x000fe20000201400 */
[----:B------:R-:W-:Y:S01]  /*17440*/  FFMA.FTZ R4, -R224, R4, R94 ;  /* 0x00000004e0047223 */ /* 0x000fe2000001015e */
[----:B-1----:R-:W-:-:S03]  /*17450*/  IADD3 R0, PT, PT, R227, -0x1, -R8 ;  /* 0xffffffffe3007810 */ /* 0x002fc60007ffe808 */
[----:B------:R-:W-:Y:S01]  /*17460*/  FFMA.FTZ R6, -R224, R5, R84 ;  /* 0x00000005e0067223 */ /* 0x000fe20000010154 */
[----:B------:R-:W-:-:S04]  /*17470*/  IABS R0, R0 ;  /* 0x0000000000007213 */ /* 0x000fc80000000000 */
[----:B------:R-:W-:Y:S01]  /*17480*/  FSEL R7, R6, -INF , P0 ;  /* 0xff80000006077808 */ /* 0x000fe20000000000 */
[----:B------:R-:W-:Y:S02]  /*17490*/  IMAD.MOV.U32 R2, RZ, RZ, R0 ;  /* 0x000000ffff027224 */ /* 0x000fe400078e0000 */
[----:B------:R-:W-:Y:S01]  /*174a0*/  IMAD.IADD R0, R227, 0x1, -R8 ;  /* 0x00000001e3007824 */ /* 0x000fe200078e0a08 */
[----:B------:R-:W-:Y:S01]  /*174b0*/  FSEL R19, R7, -INF , !P3 ;  /* 0xff80000007137808 */ /* 0x000fe20005800000 */
[----:B------:R-:W-:Y:S01]  /*174c0*/  VIADD R6, R10, 0x9 ;  /* 0x000000090a067836 */ /* 0x000fe20000000000 */
[----:B------:R-:W-:Y:S01]  /*174d0*/  I2FP.F32.S32 R3, R2 ;  /* 0x0000000200037245 */ /* 0x000fe20000201400 */
[----:B------:R-:W-:Y:S01]  /*174e0*/  VIADD R2, R0, 0xfffffff8 ;  /* 0xfffffff800027836 */ /* 0x000fe20000000000 */
[----:B------:R-:W-:Y:S02]  /*174f0*/  IABS R0, R0 ;  /* 0x0000000000007213 */ /* 0x000fe40000000000 */
[----:B------:R-:W-:Y:S01]  /*17500*/  ISETP.GE.AND P3, PT, R6, R228, PT ;  /* 0x000000e40600720c */ /* 0x000fe20003f66270 */
[----:B------:R-:W-:Y:S01]  /*17510*/  FFMA.FTZ R5, -R224, R3, R110 ;  /* 0x00000003e0057223 */ /* 0x000fe2000001016e */
[----:B------:R-:W-:-:S02]  /*17520*/  IABS R2, R2 ;  /* 0x0000000200027213 */ /* 0x000fc40000000000 */
[----:B------:R-:W-:Y:S01]  /*17530*/  FSEL R3, R4, -INF , P1 ;  /* 0xff80000004037808 */ /* 0x000fe20000800000 */
[C---:B------:R-:W-:Y:S01]  /*17540*/  VIADD R4, R10.reuse, 0x8 ;  /* 0x000000080a047836 */ /* 0x040fe20000000000 */
[----:B------:R-:W-:Y:S02]  /*17550*/  ISETP.GE.AND P1, PT, R10, R231, PT ;  /* 0x000000e70a00720c */ /* 0x000fe40003f26270 */
[----:B------:R-:W-:Y:S02]  /*17560*/  FSEL R5, R5, -INF , P6 ;  /* 0xff80000005057808 */ /* 0x000fe40003000000 */
[----:B------:R-:W-:Y:S02]  /*17570*/  I2FP.F32.S32 R2, R2 ;  /* 0x0000000200027245 */ /* 0x000fe40000201400 */
[----:B------:R-:W-:Y:S02]  /*17580*/  FSEL R12, R3, -INF , !P1 ;  /* 0xff800000030c7808 */ /* 0x000fe40004800000 */
[----:B------:R-:W-:-:S02]  /*17590*/  FSEL R21, R5, -INF , !P5 ;  /* 0xff80000005157808 */ /* 0x000fc40006800000 */
[C---:B------:R-:W-:Y:S02]  /*175a0*/  ISETP.GE.AND P6, PT, R4.reuse, R228, PT ;  /* 0x000000e40400720c */ /* 0x040fe40003fc6270 */
[C---:B------:R-:W-:Y:S02]  /*175b0*/  ISETP.GE.AND P1, PT, R4.reuse, R230, PT ;  /* 0x000000e60400720c */ /* 0x040fe40003f26270 */
[C---:B------:R-:W-:Y:S02]  /*175c0*/  ISETP.GE.AND P5, PT, R4.reuse, R229, PT ;  /* 0x000000e50400720c */ /* 0x040fe40003fa6270 */
[----:B------:R-:W-:Y:S01]  /*175d0*/  ISETP.GE.AND P0, PT, R4, R231, PT ;  /* 0x000000e70400720c */ /* 0x000fe20003f06270 */
[----:B------:R-:W-:Y:S01]  /*175e0*/  FFMA.FTZ R4, -R224, R2, R96 ;  /* 0x00000002e0047223 */ /* 0x000fe20000010160 */
[--C-:B------:R-:W-:Y:S02]  /*175f0*/  IADD3 R2, PT, PT, R13, -0x9, -R8.reuse ;  /* 0xfffffff70d027810 */ /* 0x100fe40007ffe808 */
[----:B------:R-:W-:-:S02]  /*17600*/  IADD3 R3, PT, PT, R227, -0x9, -R8 ;  /* 0xfffffff7e3037810 */ /* 0x000fc40007ffe808 */
[----:B------:R-:W-:Y:S01]  /*17610*/  IABS R5, R2 ;  /* 0x0000000200057213 */ /* 0x000fe20000000000 */
[----:B------:R-:W-:Y:S01]  /*17620*/  IMAD.MOV.U32 R2, RZ, RZ, R0 ;  /* 0x000000ffff027224 */ /* 0x000fe200078e0000 */
[----:B------:R-:W-:Y:S02]  /*17630*/  IABS R0, R3 ;  /* 0x0000000300007213 */ /* 0x000fe40000000000 */
[----:B------:R-:W-:Y:S01]  /*17640*/  FSEL R4, R4, -INF , P6 ;  /* 0xff80000004047808 */ /* 0x000fe20003000000 */
[----:B------:R-:W-:Y:S01]  /*17650*/  IMAD.MOV.U32 R3, RZ, RZ, R5 ;  /* 0x000000ffff037224 */ /* 0x000fe200078e0005 */
[----:B------:R-:W-:Y:S02]  /*17660*/  I2FP.F32.S32 R9, R2 ;  /* 0x0000000200097245 */ /* 0x000fe40000201400 */
[----:B------:R-:W-:Y:S02]  /*17670*/  I2FP.F32.S32 R0, R0 ;  /* 0x0000000000007245 */ /* 0x000fe40000201400 */
[----:B------:R-:W-:Y:S01]  /*17680*/  FSEL R20, R4, -INF , !P1 ;  /* 0xff80000004147808 */ /* 0x000fe20004800000 */
[----:B------:R-:W-:Y:S01]  /*17690*/  FFMA.FTZ R2, -R224, R9, R88 ;  /* 0x00000009e0027223 */ /* 0x000fe20000010158 */
[----:B------:R-:W-:-:S02]  /*176a0*/  IADD3 R4, PT, PT, R13, -0x10, -R8 ;  /* 0xfffffff00d047810 */ /* 0x000fc40007ffe808 */
[----:B------:R-:W-:Y:S02]  /*176b0*/  I2FP.F32.S32 R3, R3 ;  /* 0x0000000300037245 */ /* 0x000fe40000201400 */
[----:B------:R-:W-:Y:S01]  /*176c0*/  FSEL R7, R2, -INF , P5 ;  /* 0xff80000002077808 */ /* 0x000fe20002800000 */
[C---:B------:R-:W-:Y:S01]  /*176d0*/  FFMA.FTZ R2, -R224.reuse, R0, R114 ;  /* 0x00000000e0027223 */ /* 0x040fe20000010172 */
[----:B------:R-:W-:Y:S01]  /*176e0*/  IADD3 R0, PT, PT, R227, -0x10, -R8 ;  /* 0xfffffff0e3007810 */ /* 0x000fe20007ffe808 */
[----:B------:R-:W-:Y:S01]  /*176f0*/  FFMA.FTZ R5, -R224, R3, R85 ;  /* 0x00000003e0057223 */ /* 0x000fe20000010155 */
[----:B------:R-:W-:Y:S01]  /*17700*/  IABS R4, R4 ;  /* 0x0000000400047213 */ /* 0x000fe20000000000 */
[----:B------:R-:W-:Y:S01]  /*17710*/  VIADD R3, R10, 0x10 ;  /* 0x000000100a037836 */ /* 0x000fe20000000000 */
[----:B------:R-:W-:Y:S02]  /*17720*/  IABS R0, R0 ;  /* 0x0000000000007213 */ /* 0x000fe40000000000 */
[----:B------:R-:W-:-:S02]  /*17730*/  ISETP.GE.AND P6, PT, R6, R230, PT ;  /* 0x000000e60600720c */ /* 0x000fc40003fc6270 */
[C---:B------:R-:W-:Y:S02]  /*17740*/  ISETP.GE.AND P1, PT, R6.reuse, R229, PT ;  /* 0x000000e50600720c */ /* 0x040fe40003f26270 */
[----:B------:R-:W-:Y:S02]  /*17750*/  ISETP.GE.AND P5, PT, R6, R231, PT ;  /* 0x000000e70600720c */ /* 0x000fe40003fa6270 */
[----:B------:R-:W-:Y:S02]  /*17760*/  FSEL R6, R2, -INF , P3 ;  /* 0xff80000002067808 */ /* 0x000fe40001800000 */
[----:B------:R-:W-:Y:S02]  /*17770*/  I2FP.F32.S32 R2, R4 ;  /* 0x0000000400027245 */ /* 0x000fe40000201400 */
[----:B------:R-:W-:Y:S02]  /*17780*/  I2FP.F32.S32 R0, R0 ;  /* 0x0000000000007245 */ /* 0x000fe40000201400 */
[----:B------:R-:W-:-:S02]  /*17790*/  FSEL R29, R6, -INF , !P6 ;  /* 0xff800000061d7808 */ /* 0x000fc40007000000 */
[----:B------:R-:W-:Y:S01]  /*177a0*/  FSEL R6, R5, -INF , P1 ;  /* 0xff80000005067808 */ /* 0x000fe20000800000 */
[C---:B------:R-:W-:Y:S01]  /*177b0*/  FFMA.FTZ R5, -R224.reuse, R2, R76 ;  /* 0x00000002e0057223 */ /* 0x040fe2000001014c */
[----:B------:R-:W-:Y:S01]  /*177c0*/  IADD3 R4, PT, PT, R13, -0x11, -R8 ;  /* 0xffffffef0d047810 */ /* 0x000fe20007ffe808 */
[----:B------:R-:W-:Y:S01]  /*177d0*/  FFMA.FTZ R2, -R224, R0, R104 ;  /* 0x00000000e0027223 */ /* 0x000fe20000010168 */
[----:B------:R-:W-:Y:S02]  /*177e0*/  IADD3 R0, PT, PT, R227, -0x11, -R8 ;  /* 0xffffffefe3007810 */ /* 0x000fe40007ffe808 */
[----:B------:R-:W-:Y:S02]  /*177f0*/  FSEL R18, R7, -INF , !P0 ;  /* 0xff80000007127808 */ /* 0x000fe40004000000 */
[----:B------:R-:W-:Y:S02]  /*17800*/  ISETP.GE.AND P0, PT, R3, R228, PT ;  /* 0x000000e40300720c */ /* 0x000fe40003f06270 */
[----:B------:R-:W-:-:S02]  /*17810*/  IABS R4, R4 ;  /* 0x0000000400047213 */ /* 0x000fc40000000000 */
[----:B------:R-:W-:Y:S02]  /*17820*/  IABS R0, R0 ;  /* 0x0000000000007213 */ /* 0x000fe40000000000 */
[----:B------:R-:W-:Y:S02]  /*17830*/  FSEL R17, R6, -INF , !P5 ;  /* 0xff80000006117808 */ /* 0x000fe40006800000 */
[C---:B------:R-:W-:Y:S02]  /*17840*/  ISETP.GE.AND P3, PT, R3.reuse, R230, PT ;  /* 0x000000e60300720c */ /* 0x040fe40003f66270 */
[----:B------:R-:W-:Y:S02]  /*17850*/  FSEL R6, R2, -INF , P0 ;  /* 0xff80000002067808 */ /* 0x000fe40000000000 */
[----:B------:R-:W-:Y:S02]  /*17860*/  ISETP.GE.AND P6, PT, R3, R229, PT ;  /* 0x000000e50300720c */ /* 0x000fe40003fc6270 */
[----:B------:R-:W-:-:S02]  /*17870*/  I2FP.F32.S32 R2, R4 ;  /* 0x0000000400027245 */ /* 0x000fc40000201400 */
[----:B------:R-:W-:Y:S02]  /*17880*/  I2FP.F32.S32 R0, R0 ;  /* 0x0000000000007245 */ /* 0x000fe40000201400 */
[----:B------:R-:W-:Y:S01]  /*17890*/  ISETP.GE.AND P1, PT, R3, R231, PT ;  /* 0x000000e70300720c */ /* 0x000fe20003f26270 */
[----:B------:R-:W-:Y:S01]  /*178a0*/  VIADD R3, R10, 0x11 ;  /* 0x000000110a037836 */ /* 0x000fe20000000000 */
[----:B------:R-:W-:Y:S02]  /*178b0*/  FSEL R30, R6, -INF , !P3 ;  /* 0xff800000061e7808 */ /* 0x000fe40005800000 */
[----:B------:R-:W-:Y:S01]  /*178c0*/  FSEL R6, R5, -INF , P6 ;  /* 0xff80000005067808 */ /* 0x000fe20003000000 */
[C---:B------:R-:W-:Y:S01]  /*178d0*/  FFMA.FTZ R5, -R224.reuse, R2, R87 ;  /* 0x00000002e0057223 */ /* 0x040fe20000010157 */
[----:B------:R-:W-:Y:S01]  /*178e0*/  IADD3 R4, PT, PT, R13, -0x18, -R8 ;  /* 0xffffffe80d047810 */ /* 0x000fe20007ffe808 */
[----:B------:R-:W-:Y:S01]  /*178f0*/  FFMA.FTZ R2, -R224, R0, R118 ;  /* 0x00000000e0027223 */ /* 0x000fe20000010176 */
[----:B------:R-:W-:-:S02]  /*17900*/  IADD3 R0, PT, PT, R227, -0x18, -R8 ;  /* 0xffffffe8e3007810 */ /* 0x000fc40007ffe808 */
[C---:B------:R-:W-:Y:S02]  /*17910*/  ISETP.GE.AND P5, PT, R3.reuse, R228, PT ;  /* 0x000000e40300720c */ /* 0x040fe40003fa6270 */
[----:B------:R-:W-:Y:S02]  /*17920*/  IABS R4, R4 ;  /* 0x0000000400047213 */ /* 0x000fe40000000000 */
[----:B------:R-:W-:Y:S02]  /*17930*/  IABS R0, R0 ;  /* 0x0000000000007213 */ /* 0x000fe40000000000 */
[----:B------:R-:W-:Y:S02]  /*17940*/  FSEL R14, R6, -INF , !P1 ;  /* 0xff800000060e7808 */ /* 0x000fe40004800000 */
[----:B------:R-:W-:Y:S02]  /*17950*/  ISETP.GE.AND P0, PT, R3, R230, PT ;  /* 0x000000e60300720c */ /* 0x000fe40003f06270 */
[----:B------:R-:W-:-:S02]  /*17960*/  FSEL R6, R2, -INF , P5 ;  /* 0xff80000002067808 */ /* 0x000fc40002800000 */
[C---:B------:R-:W-:Y:S02]  /*17970*/  ISETP.GE.AND P3, PT, R3.reuse, R229, PT ;  /* 0x000000e50300720c */ /* 0x040fe40003f66270 */
[----:B------:R-:W-:Y:S02]  /*17980*/  I2FP.F32.S32 R2, R4 ;  /* 0x0000000400027245 */ /* 0x000fe40000201400 */
        /* <DEDUP_REMOVED lines=40> */
[--C-:B------:R-:W-:Y:S01]  /*17c10*/  IADD3 R4, PT, PT, R13, -0x21, -R8.reuse ;  /* 0xffffffdf0d047810 */ /* 0x100fe20007ffe808 */
        /* <DEDUP_REMOVED lines=724> */
[----:B------:R-:W-:Y:S01]  /*1a960*/  ISETP.GE.AND P6, PT, R3, R231, PT ;  /* 0x000000e70300720c */ /* 0x000fe20003fc6270 */
[----:B------:R-:W-:Y:S01]  /*1a970*/  VIADD R3, R10, 0xc9 ;  /* 0x000000c90a037836 */ /* 0x000fe20000000000 */
[----:B------:R-:W-:Y:S02]  /*1a980*/  I2FP.F32.S32 R0, R0 ;  /* 0x0000000000007245 */ /* 0x000fe40000201400 */
[----:B------:R-:W-:Y:S02]  /*1a990*/  FSEL R241, R6, -INF , !P0 ;  /* 0xff80000006f17808 */ /* 0x000fe40004000000 */
[----:B------:R-:W-:Y:S01]  /*1a9a0*/  FSEL R6, R5, -INF , P3 ;  /* 0xff80000005067808 */ /* 0x000fe20001800000 */
[C---:B------:R-:W-:Y:S01]  /*1a9b0*/  FFMA.FTZ R5, -R224.reuse, R2, R70 ;  /* 0x00000002e0057223 */ /* 0x040fe20000010146 */
[----:B------:R-:W-:Y:S01]  /*1a9c0*/  FFMA.FTZ R2, -R224, R0, R187 ;  /* 0x00000000e0027223 */ /* 0x000fe200000101bb */
[----:B------:R-:W-:-:S02]  /*1a9d0*/  ISETP.GE.AND P1, PT, R3, R228, PT ;  /* 0x000000e40300720c */ /* 0x000fc40003f26270 */
[--C-:B------:R-:W-:Y:S02]  /*1a9e0*/  IADD3 R0, PT, PT, R227, -0xd0, -R8.reuse ;  /* 0xffffff30e3007810 */ /* 0x100fe40007ffe808 */
[----:B------:R-:W-:Y:S02]  /*1a9f0*/  ISETP.GE.AND P5, PT, R3, R230, PT ;  /* 0x000000e60300720c */ /* 0x000fe40003fa6270 */
[----:B------:R-:W-:Y:S02]  /*1aa00*/  FSEL R2, R2, -INF , P1 ;  /* 0xff80000002027808 */ /* 0x000fe40000800000 */
[----:B------:R-:W-:Y:S02]  /*1aa10*/  IADD3 R4, PT, PT, R13, -0xd0, -R8 ;  /* 0xffffff300d047810 */ /* 0x000fe40007ffe808 */
[----:B------:R-:W-:Y:S02]  /*1aa20*/  IABS R0, R0 ;  /* 0x0000000000007213 */ /* 0x000fe40000000000 */
[----:B------:R-:W-:-:S02]  /*1aa30*/  FSEL R238, R2, -INF , !P5 ;  /* 0xff80000002ee7808 */ /* 0x000fc40006800000 */
[C---:B------:R-:W-:Y:S02]  /*1aa40*/  ISETP.GE.AND P0, PT, R3.reuse, R229, PT ;  /* 0x000000e50300720c */ /* 0x040fe40003f06270 */
[----:B------:R-:W-:Y:S01]  /*1aa50*/  ISETP.GE.AND P3, PT, R3, R231, PT ;  /* 0x000000e70300720c */ /* 0x000fe20003f66270 */
[----:B------:R-:W-:Y:S01]  /*1aa60*/  VIADD R3, R10, 0xd0 ;  /* 0x000000d00a037836 */ /* 0x000fe20000000000 */
[----:B------:R-:W-:Y:S02]  /*1aa70*/  IABS R4, R4 ;  /* 0x0000000400047213 */ /* 0x000fe40000000000 */
[----:B------:R-:W-:Y:S02]  /*1aa80*/  I2FP.F32.S32 R2, R0 ;  /* 0x0000000000027245 */ /* 0x000fe40000201400 */
[----:B------:R-:W-:Y:S02]  /*1aa90*/  IADD3 R0, PT, PT, R227, -0xd1, -R8 ;  /* 0xffffff2fe3007810 */ /* 0x000fe40007ffe808 */
[----:B------:R-:W-:Y:S01]  /*1aaa0*/  FSEL R213, R6, -INF , !P6 ;  /* 0xff80000006d57808 */ /* 0x000fe20007000000 */
[----:B------:R-:W-:Y:S01]  /*1aab0*/  FFMA.FTZ R2, -R224, R2, R71 ;  /* 0x00000002e0027223 */ /* 0x000fe20000010147 */
[----:B------:R-:W-:-:S02]  /*1aac0*/  I2FP.F32.S32 R4, R4 ;  /* 0x0000000400047245 */ /* 0x000fc40000201400 */
[----:B------:R-:W-:Y:S02]  /*1aad0*/  FSEL R6, R5, -INF , P0 ;  /* 0xff80000005067808 */ /* 0x000fe40000000000 */
[C---:B------:R-:W-:Y:S01]  /*1aae0*/  ISETP.GE.AND P6, PT, R3.reuse, R228, PT ;  /* 0x000000e40300720c */ /* 0x040fe20003fc6270 */
[----:B------:R-:W-:Y:S01]  /*1aaf0*/  FFMA.FTZ R5, -R224, R4, R51 ;  /* 0x00000004e0057223 */ /* 0x000fe20000010133 */
[----:B------:R-:W-:Y:S02]  /*1ab00*/  IABS R0, R0 ;  /* 0x0000000000007213 */ /* 0x000fe40000000000 */
[C---:B------:R-:W-:Y:S02]  /*1ab10*/  ISETP.GE.AND P1, PT, R3.reuse, R230, PT ;  /* 0x000000e60300720c */ /* 0x040fe40003f26270 */
[C---:B------:R-:W-:Y:S02]  /*1ab20*/  ISETP.GE.AND P5, PT, R3.reuse, R229, PT ;  /* 0x000000e50300720c */ /* 0x040fe40003fa6270 */
[----:B------:R-:W-:Y:S01]  /*1ab30*/  ISETP.GE.AND P0, PT, R3, R231, PT ;  /* 0x000000e70300720c */ /* 0x000fe20003f06270 */
[----:B------:R-:W-:Y:S01]  /*1ab40*/  VIADD R3, R10, 0xd1 ;  /* 0x000000d10a037836 */ /* 0x000fe20000000000 */
[----:B------:R-:W-:-:S02]  /*1ab50*/  FSEL R211, R6, -INF , !P3 ;  /* 0xff80000006d37808 */ /* 0x000fc40005800000 */
[----:B------:R-:W-:Y:S02]  /*1ab60*/  FSEL R6, R2, -INF , P6 ;  /* 0xff80000002067808 */ /* 0x000fe40003000000 */
[----:B------:R-:W-:Y:S02]  /*1ab70*/  I2FP.F32.S32 R0, R0 ;  /* 0x0000000000007245 */ /* 0x000fe40000201400 */
[----:B------:R-:W-:Y:S02]  /*1ab80*/  FSEL R251, R6, -INF , !P1 ;  /* 0xff80000006fb7808 */ /* 0x000fe40004800000 */
[----:B------:R-:W-:Y:S02]  /*1ab90*/  FSEL R7, R5, -INF , P5 ;  /* 0xff80000005077808 */ /* 0x000fe40002800000 */
[C---:B------:R-:W-:Y:S02]  /*1aba0*/  ISETP.GE.AND P3, PT, R3.reuse, R228, PT ;  /* 0x000000e40300720c */ /* 0x040fe40003f66270 */
[----:B------:R-:W-:-:S02]  /*1abb0*/  ISETP.GE.AND P6, PT, R3, R230, PT ;  /* 0x000000e60300720c */ /* 0x000fc40003fc6270 */
[C---:B------:R-:W-:Y:S02]  /*1abc0*/  ISETP.GE.AND P1, PT, R3.reuse, R229, PT ;  /* 0x000000e50300720c */ /* 0x040fe40003f26270 */
[----:B------:R-:W-:Y:S01]  /*1abd0*/  ISETP.GE.AND P5, PT, R3, R231, PT ;  /* 0x000000e70300720c */ /* 0x000fe20003fa6270 */
[----:B------:R-:W-:Y:S01]  /*1abe0*/  FFMA.FTZ R3, -R224, R0, R66 ;  /* 0x00000000e0037223 */ /* 0x000fe20000010142 */
[C-C-:B------:R-:W-:Y:S01]  /*1abf0*/  IADD3 R4, PT, PT, R13.reuse, -0xd1, -R8.reuse ;  /* 0xffffff2f0d047810 */ /* 0x140fe20007ffe808 */
[----:B------:R-:W2:Y:S01]  /*1ac00*/  LD.E R0, desc[UR4][R134.64+0xdc] ;  /* 0x0000dc0486007980 */ /* 0x000ea2000c101900 */
[----:B------:R-:W-:Y:S02]  /*1ac10*/  IADD3 R5, PT, PT, R13, -0xd8, -R8 ;  /* 0xffffff280d057810 */ /* 0x000fe40007ffe808 */
[----:B------:R-:W-:-:S04]  /*1ac20*/  IABS R4, R4 ;  /* 0x0000000400047213 */ /* 0x000fc80000000000 */
[----:B------:R-:W-:-:S05]  /*1ac30*/  I2FP.F32.S32 R2, R4 ;  /* 0x0000000400027245 */ /* 0x000fca0000201400 */
[----:B------:R-:W-:Y:S01]  /*1ac40*/  FFMA.FTZ R6, -R224, R2, R52 ;  /* 0x00000002e0067223 */ /* 0x000fe20000010134 */
[----:B------:R-:W-:Y:S02]  /*1ac50*/  IADD3 R2, PT, PT, R227, -0xd8, -R8 ;  /* 0xffffff28e3027810 */ /* 0x000fe40007ffe808 */
[----:B------:R-:W-:Y:S02]  /*1ac60*/  IABS R5, R5 ;  /* 0x0000000500057213 */ /* 0x000fe40000000000 */
[----:B------:R-:W-:Y:S02]  /*1ac70*/  IABS R2, R2 ;  /* 0x0000000200027213 */ /* 0x000fe40000000000 */
[----:B------:R-:W-:Y:S02]  /*1ac80*/  FSEL R236, R7, -INF , !P0 ;  /* 0xff80000007ec7808 */ /* 0x000fe40004000000 */
[----:B------:R-:W-:Y:S02]  /*1ac90*/  FSEL R7, R3, -INF , P3 ;  /* 0xff80000003077808 */ /* 0x000fe40001800000 */
[----:B------:R-:W-:-:S02]  /*1aca0*/  I2FP.F32.S32 R3, R5 ;  /* 0x0000000500037245 */ /* 0x000fc40000201400 */
[----:B------:R-:W-:Y:S01]  /*1acb0*/  I2FP.F32.S32 R2, R2 ;  /* 0x0000000200027245 */ /* 0x000fe20000201400 */
[----:B------:R-:W-:Y:S01]  /*1acc0*/  VIADD R4, R10, 0xd8 ;  /* 0x000000d80a047836 */ /* 0x000fe20000000000 */
[----:B------:R-:W-:Y:S02]  /*1acd0*/  FSEL R249, R7, -INF , !P6 ;  /* 0xff80000007f97808 */ /* 0x000fe40007000000 */
[----:B------:R-:W-:Y:S01]  /*1ace0*/  FSEL R7, R6, -INF , P1 ;  /* 0xff80000006077808 */ /* 0x000fe20000800000 */
[C---:B------:R-:W-:Y:S01]  /*1acf0*/  FFMA.FTZ R6, -R224.reuse, R3, R44 ;  /* 0x00000003e0067223 */ /* 0x040fe2000001012c */
[--C-:B------:R-:W-:Y:S01]  /*1ad00*/  IADD3 R5, PT, PT, R13, -0xd9, -R8.reuse ;  /* 0xffffff270d057810 */ /* 0x100fe20007ffe808 */
[----:B------:R-:W-:Y:S01]  /*1ad10*/  FFMA.FTZ R3, -R224, R2, R53 ;  /* 0x00000002e0037223 */ /* 0x000fe20000010135 */
[----:B------:R-:W-:Y:S02]  /*1ad20*/  IADD3 R2, PT, PT, R227, -0xd9, -R8 ;  /* 0xffffff27e3027810 */ /* 0x000fe40007ffe808 */
[----:B------:R-:W-:-:S02]  /*1ad30*/  ISETP.GE.AND P0, PT, R4, R228, PT ;  /* 0x000000e40400720c */ /* 0x000fc40003f06270 */
[----:B------:R-:W-:Y:S02]  /*1ad40*/  IABS R5, R5 ;  /* 0x0000000500057213 */ /* 0x000fe40000000000 */
[----:B------:R-:W-:Y:S02]  /*1ad50*/  IABS R2, R2 ;  /* 0x0000000200027213 */ /* 0x000fe40000000000 */
[----:B------:R-:W-:Y:S02]  /*1ad60*/  FSEL R237, R7, -INF , !P5 ;  /* 0xff80000007ed7808 */ /* 0x000fe40006800000 */
[C---:B------:R-:W-:Y:S02]  /*1ad70*/  ISETP.GE.AND P3, PT, R4.reuse, R230, PT ;  /* 0x000000e60400720c */ /* 0x040fe40003f66270 */
[----:B------:R-:W-:Y:S02]  /*1ad80*/  FSEL R7, R3, -INF , P0 ;  /* 0xff80000003077808 */ /* 0x000fe40000000000 */
[----:B------:R-:W-:-:S02]  /*1ad90*/  ISETP.GE.AND P6, PT, R4, R229, PT ;  /* 0x000000e50400720c */ /* 0x000fc40003fc6270 */
        /* <DEDUP_REMOVED lines=49> */
[----:B------:R-:W-:Y:S02]  /*1b0b0*/  IABS R5, R5 ;  /* 0x0000000500057213 */ /* 0x000fe40000000000 */
[----:B------:R-:W-:Y:S02]  /*1b0c0*/  I2FP.F32.S32 R3, R2 ;  /* 0x0000000200037245 */ /* 0x000fe40000201400 */
[----:B------:R-:W-:Y:S02]  /*1b0d0*/  IADD3 R2, PT, PT, R227, -0xe9, -R8 ;  /* 0xffffff17e3027810 */ /* 0x000fe40007ffe808 */
[C---:B------:R-:W-:Y:S02]  /*1b0e0*/  ISETP.GE.AND P5, PT, R4.reuse, R229, PT ;  /* 0x000000e50400720c */ /* 0x040fe40003fa6270 */
[----:B------:R-:W-:Y:S01]  /*1b0f0*/  ISETP.GE.AND P0, PT, R4, R231, PT ;  /* 0x000000e70400720c */ /* 0x000fe20003f06270 */
[----:B------:R-:W-:Y:S01]  /*1b100*/  VIADD R4, R10, 0xe8 ;  /* 0x000000e80a047836 */ /* 0x000fe20000000000 */
[----:B------:R-:W-:-:S02]  /*1b110*/  I2FP.F32.S32 R5, R5 ;  /* 0x0000000500057245 */ /* 0x000fc40000201400 */
[----:B------:R-:W-:Y:S01]  /*1b120*/  IABS R2, R2 ;  /* 0x0000000200027213 */ /* 0x000fe20000000000 */
[----:B------:R-:W-:Y:S01]  /*1b130*/  FFMA.FTZ R3, -R224, R3, R26 ;  /* 0x00000003e0037223 */ /* 0x000fe2000001011a */
[----:B------:R-:W-:Y:S02]  /*1b140*/  FSEL R245, R7, -INF , !P3 ;  /* 0xff80000007f57808 */ /* 0x000fe40005800000 */
[----:B------:R-:W-:Y:S01]  /*1b150*/  FSEL R7, R6, -INF , P5 ;  /* 0xff80000006077808 */ /* 0x000fe20002800000 */
[----:B------:R-:W-:Y:S01]  /*1b160*/  FFMA.FTZ R6, -R224, R5, R24 ;  /* 0x00000005e0067223 */ /* 0x000fe20000010118 */
[C---:B------:R-:W-:Y:S02]  /*1b170*/  ISETP.GE.AND P3, PT, R4.reuse, R228, PT ;  /* 0x000000e40400720c */ /* 0x040fe40003f66270 */
[C---:B------:R-:W-:Y:S02]  /*1b180*/  ISETP.GE.AND P6, PT, R4.reuse, R230, PT ;  /* 0x000000e60400720c */ /* 0x040fe40003fc6270 */
[----:B------:R-:W-:-:S02]  /*1b190*/  ISETP.GE.AND P1, PT, R4, R229, PT ;  /* 0x000000e50400720c */ /* 0x000fc40003f26270 */
[----:B------:R-:W-:Y:S01]  /*1b1a0*/  ISETP.GE.AND P5, PT, R4, R231, PT ;  /* 0x000000e70400720c */ /* 0x000fe20003fa6270 */
[----:B------:R-:W-:Y:S01]  /*1b1b0*/  VIADD R4, R10, 0xe9 ;  /* 0x000000e90a047836 */ /* 0x000fe20000000000 */
[----:B------:R-:W-:Y:S02]  /*1b1c0*/  I2FP.F32.S32 R2, R2 ;  /* 0x0000000200027245 */ /* 0x000fe40000201400 */
[----:B------:R-:W-:Y:S02]  /*1b1d0*/  IADD3 R5, PT, PT, R13, -0xe9, -R8 ;  /* 0xffffff170d057810 */ /* 0x000fe40007ffe808 */
[----:B------:R-:W-:Y:S01]  /*1b1e0*/  FSEL R248, R7, -INF , !P0 ;  /* 0xff80000007f87808 */ /* 0x000fe20004000000 */
[----:B------:R-:W-:Y:S01]  /*1b1f0*/  FFMA.FTZ R2, -R224, R2, R27 ;  /* 0x00000002e0027223 */ /* 0x000fe2000001011b */
[----:B------:R-:W-:Y:S02]  /*1b200*/  FSEL R7, R3, -INF , P3 ;  /* 0xff80000003077808 */ /* 0x000fe40001800000 */
[----:B------:R-:W-:-:S02]  /*1b210*/  FMNMX3.FTZ R36, R12, R19, R18, !PT ;  /* 0x000000130c247276 */ /* 0x000fc40007810012 */
[----:B------:R-:W-:Y:S02]  /*1b220*/  IABS R5, R5 ;  /* 0x0000000500057213 */ /* 0x000fe40000000000 */
[----:B------:R-:W-:Y:S02]  /*1b230*/  ISETP.GE.AND P0, PT, R4, R228, PT ;  /* 0x000000e40400720c */ /* 0x000fe40003f06270 */
[----:B------:R-:W-:Y:S02]  /*1b240*/  FSEL R141, R7, -INF , !P6 ;  /* 0xff800000078d7808 */ /* 0x000fe40007000000 */
[----:B------:R-:W-:Y:S02]  /*1b250*/  FSEL R6, R6, -INF , P1 ;  /* 0xff80000006067808 */ /* 0x000fe40000800000 */
[----:B------:R-:W-:Y:S02]  /*1b260*/  FMNMX3.FTZ R36, R36, R17, R14, !PT ;  /* 0x0000001124247276 */ /* 0x000fe4000781000e */
[----:B------:R-:W-:-:S02]  /*1b270*/  ISETP.GE.AND P3, PT, R4, R230, PT ;  /* 0x000000e60400720c */ /* 0x000fc40003f66270 */
[----:B------:R-:W-:Y:S02]  /*1b280*/  I2FP.F32.S32 R3, R5 ;  /* 0x0000000500037245 */ /* 0x000fe40000201400 */
[C---:B------:R-:W-:Y:S02]  /*1b290*/  ISETP.GE.AND P6, PT, R4.reuse, R229, PT ;  /* 0x000000e50400720c */ /* 0x040fe40003fc6270 */
[----:B------:R-:W-:Y:S02]  /*1b2a0*/  ISETP.GE.AND P1, PT, R4, R231, PT ;  /* 0x000000e70400720c */ /* 0x000fe40003f26270 */
[----:B------:R-:W-:Y:S02]  /*1b2b0*/  FSEL R4, R2, -INF , P0 ;  /* 0xff80000002047808 */ /* 0x000fe40000000000 */
[----:B------:R-:W-:Y:S02]  /*1b2c0*/  IADD3 R2, PT, PT, R13, -0xf0, -R8 ;  /* 0xffffff100d027810 */ /* 0x000fe40007ffe808 */
[----:B------:R-:W-:Y:S01]  /*1b2d0*/  FMNMX3.FTZ R36, R36, R15, R16, !PT ;  /* 0x0000000f24247276 */ /* 0x000fe20007810010 */
[C---:B------:R-:W-:Y:S01]  /*1b2e0*/  FFMA.FTZ R3, -R224.reuse, R3, R25 ;  /* 0x00000003e0037223 */ /* 0x040fe20000010119 */
[----:B------:R-:W-:Y:S01]  /*1b2f0*/  IABS R2, R2 ;  /* 0x0000000200027213 */ /* 0x000fe20000000000 */
[----:B------:R-:W-:Y:S01]  /*1b300*/  FFMA.FTZ R7, -R224, R9, R205 ;  /* 0x00000009e0077223 */ /* 0x000fe200000101cd */
[----:B------:R-:W-:-:S02]  /*1b310*/  FSEL R246, R6, -INF , !P5 ;  /* 0xff80000006f67808 */ /* 0x000fc40006800000 */
[----:B------:R-:W-:Y:S02]  /*1b320*/  FMNMX3.FTZ R36, R36, R28, R48, !PT ;  /* 0x0000001c24247276 */ /* 0x000fe40007810030 */
[----:B------:R-:W-:Y:S02]  /*1b330*/  ISETP.GE.AND P5, PT, R10, R228, PT ;  /* 0x000000e40a00720c */ /* 0x000fe40003fa6270 */
[----:B------:R-:W-:Y:S01]  /*1b340*/  FSEL R9, R3, -INF , P6 ;  /* 0xff80000003097808 */ /* 0x000fe20003000000 */
[----:B------:R-:W-:Y:S01]  /*1b350*/  IMAD.MOV.U32 R3, RZ, RZ, R2 ;  /* 0x000000ffff037224 */ /* 0x000fe200078e0002 */
[----:B------:R-:W-:Y:S02]  /*1b360*/  FMNMX3.FTZ R36, R36, R64, R39, !PT ;  /* 0x0000004024247276 */ /* 0x000fe40007810027 */
        /* <DEDUP_REMOVED lines=24> */
[----:B------:R-:W-:Y:S02]  /*1b4f0*/  IADD3 R5, PT, PT, R13, -0xf1, -R8 ;  /* 0xffffff0f0d057810 */ /* 0x000fe40007ffe808 */
[----:B------:R-:W-:-:S02]  /*1b500*/  FMNMX3.FTZ R36, R36, R122, R117, !PT ;  /* 0x0000007a24247276 */ /* 0x000fc40007810075 */
[----:B------:R-:W-:Y:S01]  /*1b510*/  FMNMX3.FTZ R2, R2, R116, R112, !PT ;  /* 0x0000007402027276 */ /* 0x000fe20007810070 */
[----:B------:R-:W-:Y:S01]  /*1b520*/  VIADD R6, R10, 0xf0 ;  /* 0x000000f00a067836 */ /* 0x000fe20000000000 */
[----:B------:R-:W-:Y:S02]  /*1b530*/  FSEL R137, R4, -INF , !P3 ;  /* 0xff80000004897808 */ /* 0x000fe40005800000 */
[----:B------:R-:W-:Y:S02]  /*1b540*/  I2FP.F32.S32 R3, R3 ;  /* 0x0000000300037245 */ /* 0x000fe40000201400 */
[----:B------:R-:W-:Y:S02]  /*1b550*/  IABS R4, R5 ;  /* 0x0000000500047213 */ /* 0x000fe40000000000 */
[----:B------:R-:W-:Y:S02]  /*1b560*/  FMNMX3.FTZ R36, R36, R115, R192, !PT ;  /* 0x0000007324247276 */ /* 0x000fe400078100c0 */
[----:B------:R-:W-:Y:S01]  /*1b570*/  FMNMX3.FTZ R2, R2, R110, R125, !PT ;  /* 0x0000006e02027276 */ /* 0x000fe2000781007d */
[----:B------:R-:W-:Y:S01]  /*1b580*/  FFMA.FTZ R3, -R224, R3, R31 ;  /* 0x00000003e0037223 */ /* 0x000fe2000001011f */
[----:B------:R-:W-:-:S02]  /*1b590*/  I2FP.F32.S32 R4, R4 ;  /* 0x0000000400047245 */ /* 0x000fc40000201400 */
[----:B------:R-:W-:Y:S02]  /*1b5a0*/  FMNMX3.FTZ R36, R36, R193, R191, !PT ;  /* 0x000000c124247276 */ /* 0x000fe400078100bf */
[----:B------:R-:W-:Y:S02]  /*1b5b0*/  ISETP.GE.AND P5, PT, R6, R229, PT ;  /* 0x000000e50600720c */ /* 0x000fe40003fa6270 */
[----:B------:R-:W-:Y:S01]  /*1b5c0*/  FMNMX3.FTZ R2, R2, R123, R120, !PT ;  /* 0x0000007b02027276 */ /* 0x000fe20007810078 */
[----:B------:R-:W-:Y:S01]  /*1b5d0*/  FFMA.FTZ R7, -R224, R4, R23 ;  /* 0x00000004e0077223 */ /* 0x000fe20000010117 */
[----:B------:R-:W-:Y:S02]  /*1b5e0*/  FMNMX3.FTZ R36, R36, R190, R198, !PT ;  /* 0x000000be24247276 */ /* 0x000fe400078100c6 */
[----:B------:R-:W-:Y:S02]  /*1b5f0*/  ISETP.GE.AND P0, PT, R6, R231, PT ;  /* 0x000000e70600720c */ /* 0x000fe40003f06270 */
[----:B------:R-:W-:-:S02]  /*1b600*/  FSEL R3, R3, -INF , P5 ;  /* 0xff80000003037808 */ /* 0x000fc40002800000 */
[----:B------:R-:W-:Y:S02]  /*1b610*/  FMNMX3.FTZ R2, R2, R118, R128, !PT ;  /* 0x0000007602027276 */ /* 0x000fe40007810080 */
[----:B------:R-:W-:Y:S02]  /*1b620*/  IADD3 R4, PT, PT, R13, -0xf8, -R8 ;  /* 0xffffff080d047810 */ /* 0x000fe40007ffe808 */
[----:B------:R-:W-:Y:S02]  /*1b630*/  FMNMX3.FTZ R36, R36, R199, R195, !PT ;  /* 0x000000c724247276 */ /* 0x000fe400078100c3 */
[----:B------:R-:W-:Y:S02]  /*1b640*/  FSEL R145, R3, -INF , !P0 ;  /* 0xff80000003917808 */ /* 0x000fe40004000000 */
[----:B------:R-:W-:Y:S02]  /*1b650*/  FMNMX3.FTZ R2, R2, R127, R126, !PT ;  /* 0x0000007f02027276 */ /* 0x000fe4000781007e */
[----:B------:R-:W-:-:S02]  /*1b660*/  IADD3 R5, PT, PT, R13, -0xf9, -R8 ;  /* 0xffffff070d057810 */ /* 0x000fc40007ffe808 */
[----:B------:R-:W-:Y:S02]  /*1b670*/  IABS R3, R4 ;  /* 0x0000000400037213 */ /* 0x000fe40000000000 */
[C---:B------:R-:W-:Y:S02]  /*1b680*/  ISETP.GE.AND P3, PT, R6.reuse, R228, PT ;  /* 0x000000e40600720c */ /* 0x040fe40003f66270 */
[----:B------:R-:W-:Y:S01]  /*1b690*/  ISETP.GE.AND P6, PT, R6, R230, PT ;  /* 0x000000e60600720c */ /* 0x000fe20003fc6270 */
[----:B------:R-:W-:Y:S01]  /*1b6a0*/  VIADD R6, R10, 0xf1 ;  /* 0x000000f10a067836 */ /* 0x000fe20000000000 */
[----:B------:R-:W-:Y:S02]  /*1b6b0*/  FMNMX3.FTZ R36, R36, R194, R209, !PT ;  /* 0x000000c224247276 */ /* 0x000fe400078100d1 */
[----:B------:R-:W-:Y:S01]  /*1b6c0*/  FMNMX3.FTZ R2, R2, R124, R204, !PT ;  /* 0x0000007c02027276 */ /* 0x000fe200078100cc */
[----:B------:R-:W-:Y:S01]  /*1b6d0*/  IMAD.MOV.U32 R4, RZ, RZ, R3 ;  /* 0x000000ffff047224 */ /* 0x000fe200078e0003 */
[----:B------:R-:W-:-:S02]  /*1b6e0*/  IABS R5, R5 ;  /* 0x0000000500057213 */ /* 0x000fc40000000000 */
[----:B------:R-:W-:Y:S02]  /*1b6f0*/  FMNMX3.FTZ R36, R36, R210, R202, !PT ;  /* 0x000000d224247276 */ /* 0x000fe400078100ca */
[----:B------:R-:W-:Y:S02]  /*1b700*/  ISETP.GE.AND P0, PT, R6, R229, PT ;  /* 0x000000e50600720c */ /* 0x000fe40003f06270 */
[----:B------:R-:W-:Y:S01]  /*1b710*/  FMNMX3.FTZ R2, R2, R201, R197, !PT ;  /* 0x000000c902027276 */ /* 0x000fe200078100c5 */
[----:B------:R-:W-:Y:S01]  /*1b720*/  IMAD.MOV.U32 R3, RZ, RZ, R5 ;  /* 0x000000ffff037224 */ /* 0x000fe200078e0005 */
[----:B------:R-:W-:Y:S02]  /*1b730*/  I2FP.F32.S32 R5, R4 ;  /* 0x0000000400057245 */ /* 0x000fe40000201400 */
[----:B------:R-:W-:Y:S02]  /*1b740*/  FMNMX3.FTZ R36, R36, R200, R218, !PT ;  /* 0x000000c824247276 */ /* 0x000fe400078100da */
[----:B------:R-:W-:Y:S01]  /*1b750*/  FSEL R242, R9, -INF , !P1 ;  /* 0xff80000009f27808 */ /* 0x000fe20004800000 */
[----:B------:R-:W-:Y:S01]  /*1b760*/  VIADD R9, R10, 0xf8 ;  /* 0x000000f80a097836 */ /* 0x000fe20000000000 */
[----:B------:R-:W-:-:S02]  /*1b770*/  FSEL R4, R7, -INF , P0 ;  /* 0xff80000007047808 */ /* 0x000fc40000000000 */
[----:B------:R-:W-:Y:S02]  /*1b780*/  FMNMX3.FTZ R2, R2, R196, R215, !PT ;  /* 0x000000c402027276 */ /* 0x000fe400078100d7 */
[----:B------:R-:W-:Y:S02]  /*1b790*/  ISETP.GE.AND P0, PT, R6, R231, PT ;  /* 0x000000e70600720c */ /* 0x000fe40003f06270 */
[----:B------:R-:W-:Y:S01]  /*1b7a0*/  FMNMX3.FTZ R36, R36, R217, R213, !PT ;  /* 0x000000d924247276 */ /* 0x000fe200078100d5 */
[----:B------:R-:W-:Y:S01]  /*1b7b0*/  FFMA.FTZ R5, -R224, R5, R40 ;  /* 0x00000005e0057223 */ /* 0x000fe20000010128 */
[----:B------:R-:W-:Y:S02]  /*1b7c0*/  FMNMX3.FTZ R2, R2, R212, R207, !PT ;  /* 0x000000d402027276 */ /* 0x000fe400078100cf */
[----:B------:R-:W-:Y:S02]  /*1b7d0*/  I2FP.F32.S32 R3, R3 ;  /* 0x0000000300037245 */ /* 0x000fe40000201400 */
[----:B------:R-:W-:-:S02]  /*1b7e0*/  FSEL R206, R4, -INF , !P0 ;  /* 0xff80000004ce7808 */ /* 0x000fc40004000000 */
[----:B------:R-:W-:Y:S02]  /*1b7f0*/  ISETP.GE.AND P0, PT, R9, R229, PT ;  /* 0x000000e50900720c */ /* 0x000fe40003f06270 */
[----:B------:R-:W-:Y:S02]  /*1b800*/  FMNMX3.FTZ R36, R36, R211, R236, !PT ;  /* 0x000000d324247276 */ /* 0x000fe400078100ec */
[----:B------:R-:W-:Y:S02]  /*1b810*/  FMNMX3.FTZ R2, R2, R203, R226, !PT ;  /* 0x000000cb02027276 */ /* 0x000fe400078100e2 */
[C---:B------:R-:W-:Y:S02]  /*1b820*/  ISETP.GE.AND P1, PT, R6.reuse, R228, PT ;  /* 0x000000e40600720c */ /* 0x040fe40003f26270 */
[----:B------:R-:W-:Y:S01]  /*1b830*/  ISETP.GE.AND P5, PT, R6, R230, PT ;  /* 0x000000e60600720c */ /* 0x000fe20003fa6270 */
[----:B------:R-:W-:Y:S01]  /*1b840*/  FFMA.FTZ R6, -R224, R3, R35 ;  /* 0x00000003e0067223 */ /* 0x000fe20000010123 */
[----:B------:R-:W-:Y:S01]  /*1b850*/  FSEL R4, R5, -INF , P0 ;  /* 0xff80000005047808 */ /* 0x000fe20000000000 */
[----:B------:R-:W-:Y:S01]  /*1b860*/  VIADD R10, R10, 0xf9 ;  /* 0x000000f90a0a7836 */ /* 0x000fe20000000000 */
[----:B------:R-:W-:-:S02]  /*1b870*/  IADD3 R3, PT, PT, R227, -0xf0, -R8 ;  /* 0xffffff10e3037810 */ /* 0x000fc40007ffe808 */
[----:B------:R-:W-:Y:S02]  /*1b880*/  ISETP.GE.AND P0, PT, R9, R231, PT ;  /* 0x000000e70900720c */ /* 0x000fe40003f06270 */
[----:B------:R-:W-:Y:S02]  /*1b890*/  FMNMX3.FTZ R36, R36, R237, R232, !PT ;  /* 0x000000ed24247276 */ /* 0x000fe400078100e8 */
[----:B------:R-:W-:Y:S02]  /*1b8a0*/  FMNMX3.FTZ R2, R2, R221, R216, !PT ;  /* 0x000000dd02027276 */ /* 0x000fe400078100d8 */
[----:B------:R-:W-:Y:S02]  /*1b8b0*/  IABS R3, R3 ;  /* 0x0000000300037213 */ /* 0x000fe40000000000 */
[----:B------:R-:W-:Y:S02]  /*1b8c0*/  FSEL R205, R4, -INF , !P0 ;  /* 0xff80000004cd7808 */ /* 0x000fe40004000000 */
[----:B------:R-:W-:-:S02]  /*1b8d0*/  FMNMX3.FTZ R36, R36, R223, R245, !PT ;  /* 0x000000df24247276 */ /* 0x000fc400078100f5 */
[----:B------:R-:W-:Y:S02]  /*1b8e0*/  ISETP.GE.AND P0, PT, R10, R229, PT ;  /* 0x000000e50a00720c */ /* 0x000fe40003f06270 */
[----:B------:R-:W-:Y:S02]  /*1b8f0*/  FMNMX3.FTZ R2, R2, R214, R240, !PT ;  /* 0x000000d602027276 */ /* 0x000fe400078100f0 */
[----:B------:R-:W-:Y:S02]  /*1b900*/  I2FP.F32.S32 R4, R3 ;  /* 0x0000000300047245 */ /* 0x000fe40000201400 */
[----:B------:R-:W-:Y:S02]  /*1b910*/  FMNMX3.FTZ R36, R36, R248, R246, !PT ;  /* 0x000000f824247276 */ /* 0x000fe400078100f6 */
[----:B------:R-:W-:Y:S02]  /*1b920*/  FSEL R3, R6, -INF , P0 ;  /* 0xff80000006037808 */ /* 0x000fe40000000000 */
[----:B------:R-:W-:-:S02]  /*1b930*/  FMNMX3.FTZ R2, R2, R239, R233, !PT ;  /* 0x000000ef02027276 */ /* 0x000fc400078100e9 */
[----:B------:R-:W-:Y:S02]  /*1b940*/  ISETP.GE.AND P0, PT, R10, R231, PT ;  /* 0x000000e70a00720c */ /* 0x000fe40003f06270 */
[----:B------:R-:W-:Y:S02]  /*1b950*/  FMNMX3.FTZ R36, R36, R242, R145, !PT ;  /* 0x000000f224247276 */ /* 0x000fe40007810091 */
[----:B------:R-:W-:Y:S02]  /*1b960*/  FMNMX3.FTZ R2, R2, R225, R244, !PT ;  /* 0x000000e102027276 */ /* 0x000fe400078100f4 */
[----:B------:R-:W-:Y:S02]  /*1b970*/  FSEL R208, R3, -INF , !P0 ;  /* 0xff80000003d07808 */ /* 0x000fe40004000000 */
[C-C-:B------:R-:W-:Y:S02]  /*1b980*/  IADD3 R5, PT, PT, R227.reuse, -0xf1, -R8.reuse ;  /* 0xffffff0fe3057810 */ /* 0x140fe40007ffe808 */
[----:B------:R-:W-:-:S02]  /*1b990*/  IADD3 R3, PT, PT, R227, -0xf8, -R8 ;  /* 0xffffff08e3037810 */ /* 0x000fc40007ffe808 */
[----:B------:R-:W-:Y:S01]  /*1b9a0*/  FMNMX3.FTZ R36, R36, R206, R205, !PT ;  /* 0x000000ce24247276 */ /* 0x000fe200078100cd */
[----:B------:R-:W-:Y:S01]  /*1b9b0*/  FFMA.FTZ R7, -R224, R4, R41 ;  /* 0x00000004e0077223 */ /* 0x000fe20000010129 */
[----:B------:R-:W-:Y:S02]  /*1b9c0*/  FMNMX3.FTZ R2, R2, R243, R241, !PT ;  /* 0x000000f302027276 */ /* 0x000fe400078100f1 */
[----:B------:R-:W-:Y:S02]  /*1b9d0*/  IADD3 R4, PT, PT, R227, -0xf9, -R8 ;  /* 0xffffff07e3047810 */ /* 0x000fe40007ffe808 */
[----:B------:R-:W-:Y:S02]  /*1b9e0*/  IABS R5, R5 ;  /* 0x0000000500057213 */ /* 0x000fe40000000000 */
[----:B------:R-:W-:Y:S02]  /*1b9f0*/  IABS R3, R3 ;  /* 0x0000000300037213 */ /* 0x000fe40000000000 */
[----:B------:R-:W-:-:S02]  /*1ba00*/  FMNMX.FTZ R36, R208, R36, !PT ;  /* 0x00000024d0247209 */ /* 0x000fc40007810000 */
[----:B------:R-:W-:Y:S02]  /*1ba10*/  FMNMX3.FTZ R2, R2, R238, R251, !PT ;  /* 0x000000ee02027276 */ /* 0x000fe400078100fb */
[----:B------:R-:W-:Y:S02]  /*1ba20*/  IABS R4, R4 ;  /* 0x0000000400047213 */ /* 0x000fe40000000000 */
[----:B------:R-:W-:Y:S02]  /*1ba30*/  I2FP.F32.S32 R5, R5 ;  /* 0x0000000500057245 */ /* 0x000fe40000201400 */
[----:B------:R-:W-:Y:S01]  /*1ba40*/  I2FP.F32.S32 R8, R3 ;  /* 0x0000000300087245 */ /* 0x000fe20000201400 */
[----:B------:R-:W1:Y:S01]  /*1ba50*/  SHFL.BFLY PT, R6, R36, 0x2, 0x1f ;  /* 0x0c401f0024067f89 */ /* 0x000e6200000e0000 */
[----:B------:R-:W-:Y:S01]  /*1ba60*/  FMNMX3.FTZ R2, R2, R249, R250, !PT ;  /* 0x000000f902027276 */ /* 0x000fe200078100fa */
[C---:B------:R-:W-:Y:S01]  /*1ba70*/  FFMA.FTZ R5, -R224.reuse, R5, R46 ;  /* 0x00000005e0057223 */ /* 0x040fe2000001012e */
[----:B------:R-:W-:Y:S01]  /*1ba80*/  I2FP.F32.S32 R3, R4 ;  /* 0x0000000400037245 */ /* 0x000fe20000201400 */
[----:B------:R-:W-:Y:S01]  /*1ba90*/  FFMA.FTZ R4, -R224, R8, R43 ;  /* 0x00000008e0047223 */ /* 0x000fe2000001012b */
[----:B------:R-:W-:-:S02]  /*1baa0*/  FSEL R7, R7, -INF , P3 ;  /* 0xff80000007077808 */ /* 0x000fc40001800000 */
[----:B------:R-:W-:Y:S02]  /*1bab0*/  ISETP.GE.AND P0, PT, R9, R228, PT ;  /* 0x000000e40900720c */ /* 0x000fe40003f06270 */
[----:B------:R-:W-:Y:S01]  /*1bac0*/  FMNMX3.FTZ R2, R2, R247, R54, !PT ;  /* 0x000000f702027276 */ /* 0x000fe20007810036 */
[----:B------:R-:W-:Y:S01]  /*1bad0*/  FFMA.FTZ R3, -R224, R3, R42 ;  /* 0x00000003e0037223 */ /* 0x000fe2000001012a */
[----:B------:R-:W-:Y:S02]  /*1bae0*/  FSEL R252, R7, -INF , !P6 ;  /* 0xff80000007fc7808 */ /* 0x000fe40007000000 */
[----:B------:R-:W-:Y:S02]  /*1baf0*/  ISETP.GE.AND P3, PT, R9, R230, PT ;  /* 0x000000e60900720c */ /* 0x000fe40003f66270 */
[----:B------:R-:W-:Y:S02]  /*1bb00*/  ISETP.GE.AND P6, PT, R10, R228, PT ;  /* 0x000000e40a00720c */ /* 0x000fe40003fc6270 */
[----:B------:R-:W-:-:S02]  /*1bb10*/  FSEL R5, R5, -INF , P1 ;  /* 0xff80000005057808 */ /* 0x000fc40000800000 */
[----:B------:R-:W-:Y:S02]  /*1bb20*/  FSEL R4, R4, -INF , P0 ;  /* 0xff80000004047808 */ /* 0x000fe40000000000 */
        /* <DEDUP_REMOVED lines=12> */
[----:B------:R-:W4:Y:S01]  /*1bbf0*/  S2R R22, SR_TID.X ;  /* 0x0000000000167919 */ /* 0x000f220000002100 */
[----:B-1----:R-:W-:Y:S02]  /*1bc00*/  FMNMX.FTZ R37, R37, R3, !PT ;  /* 0x0000000325257209 */ /* 0x002fe40007810000 */
[----:B---3--:R-:W-:-:S03]  /*1bc10*/  FMNMX.FTZ R36, R36, R2, !PT ;  /* 0x0000000224247209 */ /* 0x008fc60007810000 */
[----:B------:R-:W1:Y:S01]  /*1bc20*/  SHFL.BFLY PT, R4, R37, 0x1, 0x1f ;  /* 0x0c201f0025047f89 */ /* 0x000e6200000e0000 */
[----:B------:R-:W-:Y:S01]  /*1bc30*/  FSETP.NEU.FTZ.AND P0, PT, R36, -INF , PT ;  /* 0xff8000002400780b */ /* 0x000fe20003f1d000 */
[----:B--2---:R-:W-:-:S05]  /*1bc40*/  FMUL.FTZ R3, R0, R36 ;  /* 0x0000002400037220 */ /* 0x004fca0000410000 */
[----:B------:R-:W-:-:S05]  /*1bc50*/  FSEL R3, R3, RZ, P0 ;  /* 0x000000ff03037208 */ /* 0x000fca0000000000 */
[--C-:B------:R-:W-:Y:S01]  /*1bc60*/  FFMA.FTZ R2, R12, R0, -R3.reuse ;  /* 0x000000000c027223 */ /* 0x100fe20000010803 */
[----:B------:R-:W2:Y:S03]  /*1bc70*/  S2UR UR6, SR_CgaCtaId ;  /* 0x00000000000679c3 */ /* 0x000ea60000008800 */
[----:B------:R3:W-:Y:S01]  /*1bc80*/  MUFU.EX2 R77, R2 ;  /* 0x00000002004d7308 */ /* 0x0007e20000000800 */
[----:B-1----:R-:W-:Y:S01]  /*1bc90*/  FMNMX.FTZ R37, R37, R4, !PT ;  /* 0x0000000425257209 */ /* 0x002fe20007810000 */
[----:B---3--:R-:W-:-:S06]  /*1bca0*/  FFMA.FTZ R2, R19, R0, -R3 ;  /* 0x0000000013027223 */ /* 0x008fcc0000010803 */
[----:B------:R1:W3:Y:S01]  /*1bcb0*/  MUFU.EX2 R76, R2 ;  /* 0x00000002004c7308 */ /* 0x0002e20000000800 */
[----:B------:R-:W-:Y:S01]  /*1bcc0*/  FMUL.FTZ R5, R0, R37 ;  /* 0x0000002500057220 */ /* 0x000fe20000410000 */
[----:B------:R-:W-:-:S04]  /*1bcd0*/  FSETP.NEU.FTZ.AND P0, PT, R37, -INF , PT ;  /* 0xff8000002500780b */ /* 0x000fc80003f1d000 */
[----:B------:R-:W-:Y:S01]  /*1bce0*/  FSEL R5, R5, RZ, P0 ;  /* 0x000000ff05057208 */ /* 0x000fe20000000000 */
[----:B-1----:R-:W-:-:S04]  /*1bcf0*/  FFMA.FTZ R2, R18, R0, -R3 ;  /* 0x0000000012027223 */ /* 0x002fc80000010803 */
[----:B------:R1:W-:Y:S01]  /*1bd00*/  MUFU.EX2 R85, R2 ;  /* 0x0000000200557308 */ /* 0x0003e20000000800 */
[----:B----4-:R-:W-:Y:S01]  /*1bd10*/  IMAD.SHL.U32 R22, R22, 0x40, RZ ;  /* 0x0000004016167824 */ /* 0x010fe200078e00ff */
[----:B------:R-:W-:Y:S01]  /*1bd20*/  UMOV UR7, 0x400 ;  /* 0x0000040000077882 */ /* 0x000fe20000000000 */
[----:B-1----:R-:W-:-:S05]  /*1bd30*/  FFMA.FTZ R2, R17, R0, -R3 ;  /* 0x0000000011027223 */ /* 0x002fca0000010803 */
[----:B------:R1:W4:Y:S01]  /*1bd40*/  MUFU.EX2 R180, R2 ;  /* 0x0000000200b47308 */ /* 0x0003220000000800 */
[----:B--2---:R-:W-:Y:S01]  /*1bd50*/  ULEA UR6, UR6, UR7, 0x18 ;  /* 0x0000000706067291 */ /* 0x004fe2000f8ec0ff */
[----:B------:R-:W-:Y:S01]  /*1bd60*/  LOP3.LUT R22, R189, 0x200, R22, 0xf8, !PT ;  /* 0x00000200bd167812 */ /* 0x000fe200078ef816 */
[----:B-1----:R-:W-:-:S05]  /*1bd70*/  FFMA.FTZ R2, R14, R0, -R3 ;  /* 0x000000000e027223 */ /* 0x002fca0000010803 */
[----:B------:R1:W-:Y:S01]  /*1bd80*/  MUFU.EX2 R181, R2 ;  /* 0x0000000200b57308 */ /* 0x0003e20000000800 */
[----:B------:R-:W-:Y:S01]  /*1bd90*/  LEA R146, R22, UR6, 0x1 ;  /* 0x0000000616927c11 */ /* 0x000fe2000f8e08ff */
[----:B-1----:R-:W-:-:S04]  /*1bda0*/  FFMA.FTZ R2, R11, R0, -R5 ;  /* 0x000000000b027223 */ /* 0x002fc80000010805 */
[----:B------:R-:W-:Y:S01]  /*1bdb0*/  IMAD.IADD R148, R55, 0x1, R146 ;  /* 0x0000000137947824 */ /* 0x000fe200078e0292 */
[----:B------:R-:W-:Y:S01]  /*1bdc0*/  STL [R1+0x28], R22 ;  /* 0x0000281601007387 */ /* 0x000fe20000100800 */
[----:B------:R1:W-:Y:S03]  /*1bdd0*/  MUFU.EX2 R6, R2 ;  /* 0x0000000200067308 */ /* 0x0003e60000000800 */
[----:B------:R-:W2:Y:S01]  /*1bde0*/  LDSM.16.MT88.4 R24, [R146+0xa000] ;  /* 0x00a000009218783b */ /* 0x000ea20000004200 */
[----:B-1----:R-:W-:-:S04]  /*1bdf0*/  FFMA.FTZ R2, R21, R0, -R5 ;  /* 0x0000000015027223 */ /* 0x002fc80000010805 */
[----:B------:R1:W5:Y:S02]  /*1be00*/  MUFU.EX2 R7, R2 ;  /* 0x0000000200077308 */ /* 0x0003640000000800 */
[-CC-:B-1----:R-:W-:Y:S02]  /*1be10*/  FFMA.FTZ R2, R20, R0.reuse, -R5.reuse ;  /* 0x0000000014027223 */ /* 0x182fe40000010805 */
[----:B------:R-:W1:Y:S04]  /*1be20*/  LDSM.16.MT88.4 R20, [R148+0xa000] ;  /* 0x00a000009414783b */ /* 0x000e680000004200 */
[----:B------:R3:W-:Y:S01]  /*1be30*/  MUFU.EX2 R83, R2 ;  /* 0x0000000200537308 */ /* 0x0007e20000000800 */
[----:B------:R-:W-:Y:S02]  /*1be40*/  IMAD.IADD R156, R156, 0x1, R146 ;  /* 0x000000019c9c7824 */ /* 0x000fe400078e0292 */
[----:B---3--:R-:W-:-:S05]  /*1be50*/  FFMA.FTZ R2, R29, R0, -R5 ;  /* 0x000000001d027223 */ /* 0x008fca0000010805 */
[----:B------:R3:W2:Y:S02]  /*1be60*/  MUFU.EX2 R177, R2 ;  /* 0x0000000200b17308 */ /* 0x0006a40000000800 */
[-CC-:B---3--:R-:W-:Y:S02]  /*1be70*/  FFMA.FTZ R2, R15, R0.reuse, -R3.reuse ;  /* 0x000000000f027223 */ /* 0x188fe40000010803 */
[----:B------:R-:W3:Y:S04]  /*1be80*/  LDSM.16.MT88.4 R12, [R156+0xa000] ;  /* 0x00a000009c0c783b */ /* 0x000ee80000004200 */
[----:B------:R4:W3:Y:S01]  /*1be90*/  MUFU.EX2 R183, R2 ;  /* 0x0000000200b77308 */ /* 0x0008e20000000800 */
[----:B------:R-:W-:Y:S02]  /*1bea0*/  IMAD.IADD R80, R55, 0x1, R156 ;  /* 0x0000000137507824 */ /* 0x000fe400078e029c */
[----:B----4-:R-:W-:-:S03]  /*1beb0*/  FFMA.FTZ R2, R16, R0, -R3 ;  /* 0x0000000010027223 */ /* 0x010fc60000010803 */
[----:B------:R-:W4:Y:S02]  /*1bec0*/  LDSM.16.MT88.4 R16, [R80+0xa000] ;  /* 0x00a000005010783b */ /* 0x000f240000004200 */
[----:B------:R5:W-:Y:S02]  /*1bed0*/  MUFU.EX2 R187, R2 ;  /* 0x0000000200bb7308 */ /* 0x000be40000000800 */
[----:B-----5:R-:W-:-:S06]  /*1bee0*/  FFMA.FTZ R2, R28, R0, -R3 ;  /* 0x000000001c027223 */ /* 0x020fcc0000010803 */
[----:B------:R5:W4:Y:S02]  /*1bef0*/  MUFU.EX2 R189, R2 ;  /* 0x0000000200bd7308 */ /* 0x000b240000000800 */
[----:B-----5:R-:W-:Y:S01]  /*1bf00*/  FFMA.FTZ R2, R30, R0, -R5 ;  /* 0x000000001e027223 */ /* 0x020fe20000010805 */
[----:B------:R-:W-:Y:S01]  /*1bf10*/  F2FP.F16.F32.PACK_AB R9, R76, R77 ;  /* 0x0000004d4c09723e */ /* 0x000fe200000000ff */
[----:B------:R-:W5:Y:S04]  /*1bf20*/  LDSM.16.MT88.4 R28, [R146+0xa800] ;  /* 0x00a80000921c783b */ /* 0x000f680000004200 */
[----:B------:R1:W-:Y:S01]  /*1bf30*/  MUFU.EX2 R84, R2 ;  /* 0x0000000200547308 */ /* 0x0003e20000000800 */
[----:B------:R-:W-:Y:S02]  /*1bf40*/  F2FP.F16.F32.PACK_AB R11, R180, R85 ;  /* 0x00000055b40b723e */ /* 0x000fe400000000ff */
[----:B------:R-:W-:-:S02]  /*1bf50*/  F2FP.F16.F32.PACK_AB R8, R7, R6 ;  /* 0x000000060708723e */ /* 0x000fc400000000ff */
        /* <DEDUP_REMOVED lines=8> */
[----:B------:R1:W5:Y:S02]  /*1bfe0*/  MUFU.EX2 R184, R2 ;  /* 0x0000000200b87308 */ /* 0x0003640000000800 */
[C---:B------:R-:W-:Y:S08]  /*1bff0*/  HMMA.16816.F32 R32, R8.reuse, R20, RZ ;  /* 0x000000140820723c */ /* 0x040ff000000018ff */
[----:B------:R-:W-:Y:S01]  /*1c000*/  HMMA.16816.F32 R24, R8, R22, RZ ;  /* 0x000000160818723c */ /* 0x000fe200000018ff */
[----:B------:R-:W5:Y:S01]  /*1c010*/  LDSM.16.MT88.4 R20, [R148+0xa800] ;  /* 0x00a800009414783b */ /* 0x000f620000004200 */
[----:B-1----:R-:W-:-:S04]  /*1c020*/  FFMA.FTZ R2, R48, R0, -R3 ;  /* 0x0000000030027223 */ /* 0x002fc80000010803 */
[----:B------:R1:W-:Y:S02]  /*1c030*/  MUFU.EX2 R82, R2 ;  /* 0x0000000200527308 */ /* 0x0003e40000000800 */
[----:B---3--:R-:W-:Y:S01]  /*1c040*/  HMMA.16816.F32 R56, R8, R12, RZ ;  /* 0x0000000c0838723c */ /* 0x008fe200000018ff */
[----:B-1----:R-:W-:-:S05]  /*1c050*/  FFMA.FTZ R2, R64, R0, -R3 ;  /* 0x0000000040027223 */ /* 0x002fca0000010803 */
[----:B------:R1:W3:Y:S02]  /*1c060*/  MUFU.EX2 R186, R2 ;  /* 0x0000000200ba7308 */ /* 0x0002e40000000800 */
[----:B------:R-:W-:Y:S01]  /*1c070*/  HMMA.16816.F32 R60, R8, R14, RZ ;  /* 0x0000000e083c723c */ /* 0x000fe200000018ff */
[----:B------:R-:W3:Y:S01]  /*1c080*/  LDSM.16.MT88.4 R12, [R80+0xa800] ;  /* 0x00a80000500c783b */ /* 0x000ee20000004200 */
[----:B-1----:R-:W-:-:S04]  /*1c090*/  FFMA.FTZ R2, R39, R0, -R3 ;  /* 0x0000000027027223 */ /* 0x002fc80000010803 */
[----:B------:R1:W-:Y:S01]  /*1c0a0*/  MUFU.EX2 R182, R2 ;  /* 0x0000000200b67308 */ /* 0x0003e20000000800 */
[----:B------:R-:W-:Y:S01]  /*1c0b0*/  IMAD.MOV.U32 R4, RZ, RZ, R54 ;  /* 0x000000ffff047224 */ /* 0x000fe200078e0036 */
[----:B----4-:R-:W-:Y:S01]  /*1c0c0*/  HMMA.16816.F32 R48, R8, R18, RZ ;  /* 0x000000120830723c */ /* 0x010fe200000018ff */
[----:B-1----:R-:W-:-:S05]  /*1c0d0*/  FFMA.FTZ R2, R38, R0, -R3 ;  /* 0x0000000026027223 */ /* 0x002fca0000010803 */
[----:B------:R1:W4:Y:S02]  /*1c0e0*/  MUFU.EX2 R178, R2 ;  /* 0x0000000200b27308 */ /* 0x0003240000000800 */
[----:B------:R-:W-:Y:S01]  /*1c0f0*/  HMMA.16816.F32 R52, R8, R16, RZ ;  /* 0x000000100834723c */ /* 0x000fe200000018ff */
[----:B------:R-:W4:Y:S01]  /*1c100*/  LDSM.16.MT88.4 R16, [R156+0xa800] ;  /* 0x00a800009c10783b */ /* 0x000f220000004200 */
[----:B-1----:R-:W-:-:S04]  /*1c110*/  FFMA.FTZ R2, R79, R0, -R5 ;  /* 0x000000004f027223 */ /* 0x002fc80000010805 */
[----:B------:R1:W-:Y:S01]  /*1c120*/  MUFU.EX2 R79, R2 ;  /* 0x00000002004f7308 */ /* 0x0003e20000000800 */
[----:B------:R-:W-:Y:S02]  /*1c130*/  F2FP.F16.F32.PACK_AB R9, R183, R181 ;  /* 0x000000b5b709723e */ /* 0x000fe400000000ff */
[----:B------:R-:W-:Y:S01]  /*1c140*/  F2FP.F16.F32.PACK_AB R11, R189, R187 ;  /* 0x000000bbbd0b723e */ /* 0x000fe200000000ff */
[----:B-1----:R-:W-:-:S04]  /*1c150*/  FFMA.FTZ R2, R78, R0, -R5 ;  /* 0x000000004e027223 */ /* 0x002fc80000010805 */
[----:B------:R1:W4:Y:S01]  /*1c160*/  MUFU.EX2 R78, R2 ;  /* 0x00000002004e7308 */ /* 0x0003220000000800 */
[----:B--2---:R-:W-:Y:S02]  /*1c170*/  F2FP.F16.F32.PACK_AB R8, R179, R84 ;  /* 0x00000054b308723e */ /* 0x004fe400000000ff */
[----:B-----5:R-:W-:Y:S01]  /*1c180*/  F2FP.F16.F32.PACK_AB R10, R184, R185 ;  /* 0x000000b9b80a723e */ /* 0x020fe200000000ff */
[----:B-1----:R-:W-:-:S04]  /*1c190*/  FFMA.FTZ R2, R88, R0, -R5 ;  /* 0x0000000058027223 */ /* 0x002fc80000010805 */
[----:B------:R1:W-:Y:S01]  /*1c1a0*/  MUFU.EX2 R176, R2 ;  /* 0x0000000200b07308 */ /* 0x0003e20000000800 */
[----:B------:R-:W-:Y:S02]  /*1c1b0*/  IMAD.MOV.U32 R133, RZ, RZ, R67 ;  /* 0x000000ffff857224 */ /* 0x000fe400078e0043 */
[----:B------:R-:W-:Y:S01]  /*1c1c0*/  HMMA.16816.F32 R64, R8, R28, R40 ;  /* 0x0000001c0840723c */ /* 0x000fe20000001828 */
[----:B-1----:R-:W-:-:S04]  /*1c1d0*/  FFMA.FTZ R2, R81, R0, -R5 ;  /* 0x0000000051027223 */ /* 0x002fc80000010805 */
[----:B------:R1:W2:Y:S03]  /*1c1e0*/  MUFU.EX2 R81, R2 ;  /* 0x0000000200517308 */ /* 0x0002a60000000800 */
[C---:B------:R-:W-:Y:S08]  /*1c1f0*/  HMMA.16816.F32 R40, R8.reuse, R20, R32 ;  /* 0x000000140828723c */ /* 0x040ff00000001820 */
[----:B------:R-:W-:Y:S01]  /*1c200*/  HMMA.16816.F32 R68, R8, R30, R44 ;  /* 0x0000001e0844723c */ /* 0x000fe2000000182c */
[----:B------:R-:W5:Y:S01]  /*1c210*/  LDSM.16.MT88.4 R28, [R146+0xb000] ;  /* 0x00b00000921c783b */ /* 0x000f620000004200 */
[----:B-1----:R-:W-:-:S06]  /*1c220*/  FFMA.FTZ R2, R74, R0, -R3 ;  /* 0x000000004a027223 */ /* 0x002fcc0000010803 */
[----:B------:R-:W-:Y:S01]  /*1c230*/  HMMA.16816.F32 R32, R8, R22, R24 ;  /* 0x000000160820723c */ /* 0x000fe20000001818 */
[----:B------:R-:W1:Y:S01]  /*1c240*/  LDSM.16.MT88.4 R24, [R148+0xb000] ;  /* 0x00b000009418783b */ /* 0x000e620000004200 */
[----:B------:R3:W-:Y:S02]  /*1c250*/  MUFU.EX2 R173, R2 ;  /* 0x0000000200ad7308 */ /* 0x0007e40000000800 */
[----:B---3--:R-:W-:-:S06]  /*1c260*/  FFMA.FTZ R2, R75, R0, -R3 ;  /* 0x000000004b027223 */ /* 0x008fcc0000010803 */
[----:B------:R3:W1:Y:S01]  /*1c270*/  MUFU.EX2 R175, R2 ;  /* 0x0000000200af7308 */ /* 0x0006620000000800 */
[----:B------:R-:W-:Y:S01]  /*1c280*/  HMMA.16816.F32 R44, R8, R12, R52 ;  /* 0x0000000c082c723c */ /* 0x000fe20000001834 */
[----:B---3--:R-:W-:-:S06]  /*1c290*/  FFMA.FTZ R2, R73, R0, -R3 ;  /* 0x0000000049027223 */ /* 0x008fcc0000010803 */
[----:B------:R3:W-:Y:S01]  /*1c2a0*/  MUFU.EX2 R174, R2 ;  /* 0x0000000200ae7308 */ /* 0x0007e20000000800 */
        /* <DEDUP_REMOVED lines=16> */
[----:B--2---:R-:W-:Y:S01]  /*1c3b0*/  F2FP.F16.F32.PACK_AB R10, R81, R176 ;  /* 0x000000b0510a723e */ /* 0x004fe200000000ff */
[----:B---3--:R-:W-:-:S06]  /*1c3c0*/  FFMA.FTZ R2, R95, R0, -R5 ;  /* 0x000000005f027223 */ /* 0x008fcc0000010805 */
[----:B------:R2:W3:Y:S01]  /*1c3d0*/  MUFU.EX2 R168, R2 ;  /* 0x0000000200a87308 */ /* 0x0004e20000000800 */
[C---:B-----5:R-:W-:Y:S08]  /*1c3e0*/  HMMA.16816.F32 R52, R8.reuse, R28, R64 ;  /* 0x0000001c0834723c */ /* 0x060ff00000001840 */
[----:B------:R-:W-:Y:S01]  /*1c3f0*/  HMMA.16816.F32 R68, R8, R30, R68 ;  /* 0x0000001e0844723c */ /* 0x000fe20000001844 */
[----:B------:R-:W5:Y:S01]  /*1c400*/  LDSM.16.MT88.4 R28, [R146+0xb800] ;  /* 0x00b80000921c783b */ /* 0x000f620000004200 */
[----:B--2---:R-:W-:-:S04]  /*1c410*/  FFMA.FTZ R2, R89, R0, -R3 ;  /* 0x0000000059027223 */ /* 0x004fc80000010803 */
[----:B------:R2:W-:Y:S02]  /*1c420*/  MUFU.EX2 R164, R2 ;  /* 0x0000000200a47308 */ /* 0x0005e40000000800 */
[C---:B-1----:R-:W-:Y:S08]  /*1c430*/  HMMA.16816.F32 R40, R8.reuse, R24, R40 ;  /* 0x000000180828723c */ /* 0x042ff00000001828 */
[----:B------:R-:W-:Y:S01]  /*1c440*/  HMMA.16816.F32 R32, R8, R26, R32 ;  /* 0x0000001a0820723c */ /* 0x000fe20000001820 */
[----:B------:R-:W1:Y:S01]  /*1c450*/  LDSM.16.MT88.4 R24, [R148+0xb800] ;  /* 0x00b800009418783b */ /* 0x000e620000004200 */
[----:B--2---:R-:W-:-:S04]  /*1c460*/  FFMA.FTZ R2, R90, R0, -R3 ;  /* 0x000000005a027223 */ /* 0x004fc80000010803 */
[----:B------:R2:W1:Y:S02]  /*1c470*/  MUFU.EX2 R167, R2 ;  /* 0x0000000200a77308 */ /* 0x0004640000000800 */
[----:B------:R-:W-:Y:S01]  /*1c480*/  HMMA.16816.F32 R48, R8, R12, R44 ;  /* 0x0000000c0830723c */ /* 0x000fe2000000182c */
[----:B--2---:R-:W-:-:S05]  /*1c490*/  FFMA.FTZ R2, R87, R0, -R3 ;  /* 0x0000000057027223 */ /* 0x004fca0000010803 */
[----:B------:R2:W-:Y:S02]  /*1c4a0*/  MUFU.EX2 R166, R2 ;  /* 0x0000000200a67308 */ /* 0x0005e40000000800 */
[----:B------:R-:W-:Y:S01]  /*1c4b0*/  HMMA.16816.F32 R20, R8, R14, R20 ;  /* 0x0000000e0814723c */ /* 0x000fe20000001814 */
[----:B------:R-:W1:Y:S01]  /*1c4c0*/  LDSM.16.MT88.4 R12, [R80+0xb800] ;  /* 0x00b80000500c783b */ /* 0x000e620000004200 */
[----:B--2---:R-:W-:-:S04]  /*1c4d0*/  FFMA.FTZ R2, R86, R0, -R3 ;  /* 0x0000000056027223 */ /* 0x004fc80000010803 */
[----:B------:R2:W1:Y:S02]  /*1c4e0*/  MUFU.EX2 R165, R2 ;  /* 0x0000000200a57308 */ /* 0x0004640000000800 */
[----:B----4-:R-:W-:Y:S01]  /*1c4f0*/  HMMA.16816.F32 R56, R8, R16, R56 ;  /* 0x000000100838723c */ /* 0x010fe20000001838 */
[----:B--2---:R-:W-:-:S05]  /*1c500*/  FFMA.FTZ R2, R111, R0, -R5 ;  /* 0x000000006f027223 */ /* 0x004fca0000010805 */
[----:B------:R2:W-:Y:S02]  /*1c510*/  MUFU.EX2 R163, R2 ;  /* 0x0000000200a37308 */ /* 0x0005e40000000800 */
[----:B------:R-:W-:Y:S01]  /*1c520*/  HMMA.16816.F32 R72, R8, R18, R60 ;  /* 0x000000120848723c */ /* 0x000fe2000000183c */
[----:B------:R-:W4:Y:S01]  /*1c530*/  LDSM.16.MT88.4 R16, [R156+0xb800] ;  /* 0x00b800009c10783b */ /* 0x000f220000004200 */
[----:B--2---:R-:W-:-:S04]  /*1c540*/  FFMA.FTZ R2, R108, R0, -R5 ;  /* 0x000000006c027223 */ /* 0x004fc80000010805 */
[----:B------:R2:W4:Y:S01]  /*1c550*/  MUFU.EX2 R162, R2 ;  /* 0x0000000200a27308 */ /* 0x0005220000000800 */
[----:B------:R-:W-:Y:S02]  /*1c560*/  F2FP.F16.F32.PACK_AB R9, R175, R173 ;  /* 0x000000adaf09723e */ /* 0x000fe400000000ff */
[----:B------:R-:W-:Y:S02]  /*1c570*/  F2FP.F16.F32.PACK_AB R11, R172, R174 ;  /* 0x000000aeac0b723e */ /* 0x000fe400000000ff */
[----:B------:R-:W-:Y:S01]  /*1c580*/  F2FP.F16.F32.PACK_AB R8, R170, R171 ;  /* 0x000000abaa08723e */ /* 0x000fe200000000ff */
[----:B--2---:R-:W-:-:S04]  /*1c590*/  FFMA.FTZ R2, R104, R0, -R5 ;  /* 0x0000000068027223 */ /* 0x004fc80000010805 */
[----:B------:R2:W-:Y:S01]  /*1c5a0*/  MUFU.EX2 R161, R2 ;  /* 0x0000000200a17308 */ /* 0x0005e20000000800 */
[----:B---3--:R-:W-:Y:S01]  /*1c5b0*/  F2FP.F16.F32.PACK_AB R10, R168, R169 ;  /* 0x000000a9a80a723e */ /* 0x008fe200000000ff */
[----:B--2---:R-:W-:-:S06]  /*1c5c0*/  FFMA.FTZ R2, R102, R0, -R5 ;  /* 0x0000000066027223 */ /* 0x004fcc0000010805 */
[----:B------:R2:W3:Y:S01]  /*1c5d0*/  MUFU.EX2 R160, R2 ;  /* 0x0000000200a07308 */ /* 0x0004e20000000800 */
[----:B-----5:R-:W-:Y:S01]  /*1c5e0*/  HMMA.16816.F32 R52, R8, R28, R52 ;  /* 0x0000001c0834723c */ /* 0x020fe20000001834 */
[----:B--2---:R-:W-:-:S06]  /*1c5f0*/  FFMA.FTZ R2, R97, R0, -R3 ;  /* 0x0000000061027223 */ /* 0x004fcc0000010803 */
[----:B------:R2:W-:Y:S01]  /*1c600*/  MUFU.EX2 R155, R2 ;  /* 0x00000002009b7308 */ /* 0x0005e20000000800 */
        /* <DEDUP_REMOVED lines=10> */
[C---:B------:R-:W-:Y:S08]  /*1c6b0*/  HMMA.16816.F32 R48, R8.reuse, R12, R48 ;  /* 0x0000000c0830723c */ /* 0x040ff00000001830 */
        /* <DEDUP_REMOVED lines=16> */
[----:B---3--:R-:W-:Y:S01]  /*1c7c0*/  F2FP.F16.F32.PACK_AB R10, R160, R161 ;  /* 0x000000a1a00a723e */ /* 0x008fe200000000ff */
        /* <DEDUP_REMOVED lines=16> */
[----:B------:R-:W-:Y:S02]  /*1c8d0*/  IMAD.MOV.U32 R103, RZ, RZ, R145 ;  /* 0x000000ffff677224 */ /* 0x000fe400078e0091 */
[----:B--2---:R-:W-:-:S04]  /*1c8e0*/  FFMA.FTZ R2, R99, R0, -R3 ;  /* 0x0000000063027223 */ /* 0x004fc80000010803 */
[----:B------:R2:W1:Y:S01]  /*1c8f0*/  MUFU.EX2 R149, R2 ;  /* 0x0000000200957308 */ /* 0x0004620000000800 */
[----:B------:R-:W-:Y:S01]  /*1c900*/  HMMA.16816.F32 R20, R8, R14, R20 ;  /* 0x0000000e0814723c */ /* 0x000fe20000001814 */
[----:B------:R-:W1:Y:S01]  /*1c910*/  LDSM.16.MT88.4 R12, [R80+0xc800] ;  /* 0x00c80000500c783b */ /* 0x000e620000004200 */
        /* <DEDUP_REMOVED lines=17> */
[----:B------:R-:W-:Y:S02]  /*1ca30*/  IMAD.MOV.U32 R100, RZ, RZ, R141 ;  /* 0x000000ffff647224 */ /* 0x000fe400078e008d */
[----:B--2---:R-:W-:-:S04]  /*1ca40*/  FFMA.FTZ R2, R113, R0, -R3 ;  /* 0x0000000071027223 */ /* 0x004fc80000010803 */
        /* <DEDUP_REMOVED lines=45> */
[----:B------:R-:W-:Y:S01]  /*1cd20*/  HMMA.16816.F32 R48, R8, R12, R48 ;  /* 0x0000000c0830723c */ /* 0x000fe20000001830 */
[----:B--2---:R-:W-:-:S06]  /*1cd30*/  FFMA.FTZ R2, R115, R0, -R3 ;  /* 0x0000000073027223 */ /* 0x004fcc0000010803 */
[----:B------:R2:W1:Y:S01]  /*1cd40*/  MUFU.EX2 R129, R2 ;  /* 0x0000000200817308 */ /* 0x0004620000000800 */
        /* <DEDUP_REMOVED lines=16> */
[----:B---3--:R-:W-:Y:S01]  /*1ce50*/  F2FP.F16.F32.PACK_AB R10, R133, R136 ;  /* 0x00000088850a723e */ /* 0x008fe200000000ff */
[----:B--2---:R-:W-:-:S06]  /*1ce60*/  FFMA.FTZ R2, R192, R0, -R3 ;  /* 0x00000000c0027223 */ /* 0x004fcc0000010803 */
[----:B------:R2:W-:Y:S01]  /*1ce70*/  MUFU.EX2 R120, R2 ;  /* 0x0000000200787308 */ /* 0x0005e20000000800 */
[C---:B-----5:R-:W-:Y:S08]  /*1ce80*/  HMMA.16816.F32 R52, R8.reuse, R28, R52 ;  /* 0x0000001c0834723c */ /* 0x060ff00000001834 */
        /* <DEDUP_REMOVED lines=9> */
[----:B------:R-:W-:Y:S01]  /*1cf20*/  HMMA.16816.F32 R40, R8, R12, R48 ;  /* 0x0000000c0828723c */ /* 0x000fe20000001830 */
[----:B--2---:R-:W-:-:S05]  /*1cf30*/  FFMA.FTZ R2, R190, R0, -R3 ;  /* 0x00000000be027223 */ /* 0x004fca0000010803 */
[----:B------:R2:W5:Y:S02]  /*1cf40*/  MUFU.EX2 R121, R2 ;  /* 0x0000000200797308 */ /* 0x0005640000000800 */
        /* <DEDUP_REMOVED lines=55> */
[----:B------:R-:W-:Y:S01]  /*1d2c0*/  IMAD.MOV.U32 R192, RZ, RZ, R103 ;  /* 0x000000ffffc07224 */ /* 0x000fe200078e0067 */
[----:B------:R-:W-:Y:S06]  /*1d2d0*/  LDSM.16.MT88.4 R48, [R148+0xf000] ;  /* 0x00f000009430783b */ /* 0x000fec0000004200 */
[----:B------:R-:W-:Y:S01]  /*1d2e0*/  HMMA.16816.F32 R52, R8, R26, R44 ;  /* 0x0000001a0834723c */ /* 0x000fe2000000182c */
[----:B------:R-:W1:Y:S01]  /*1d2f0*/  LDSM.16.MT88.4 R24, [R146+0xf000] ;  /* 0x00f000009218783b */ /* 0x000e620000004200 */
[----:B--2---:R-:W-:-:S04]  /*1d300*/  FFMA.FTZ R2, R202, R0, -R3 ;  /* 0x00000000ca027223 */ /* 0x004fc80000010803 */
[----:B------:R2:W-:Y:S01]  /*1d310*/  MUFU.EX2 R107, R2 ;  /* 0x00000002006b7308 */ /* 0x0005e20000000800 */
[----:B------:R-:W-:Y:S01]  /*1d320*/  IMAD.MOV.U32 R204, RZ, RZ, R64 ;  /* 0x000000ffffcc7224 */ /* 0x000fe200078e0040 */
[----:B-----5:R-:W-:Y:S01]  /*1d330*/  HMMA.16816.F32 R20, R8, R14, R20 ;  /* 0x0000000e0814723c */ /* 0x020fe20000001814 */
[----:B------:R-:W-:Y:S02]  /*1d340*/  IMAD.MOV.U32 R201, RZ, RZ, R65 ;  /* 0x000000ffffc97224 */ /* 0x000fe400078e0041 */
[----:B--2---:R-:W-:-:S04]  /*1d350*/  FFMA.FTZ R2, R200, R0, -R3 ;  /* 0x00000000c8027223 */ /* 0x004fc80000010803 */
[----:B------:R2:W5:Y:S01]  /*1d360*/  MUFU.EX2 R106, R2 ;  /* 0x00000002006a7308 */ /* 0x0005620000000800 */
[----:B------:R-:W-:Y:S02]  /*1d370*/  IMAD.MOV.U32 R197, RZ, RZ, R66 ;  /* 0x000000ffffc57224 */ /* 0x000fe400078e0042 */
[----:B------:R-:W-:Y:S02]  /*1d380*/  IMAD.MOV.U32 R196, RZ, RZ, R67 ;  /* 0x000000ffffc47224 */ /* 0x000fe400078e0043 */
[----:B------:R-:W-:Y:S01]  /*1d390*/  HMMA.16816.F32 R64, R8, R12, R40 ;  /* 0x0000000c0840723c */ /* 0x000fe20000001828 */
[----:B------:R-:W3:Y:S01]  /*1d3a0*/  LDSM.16.MT88.4 R12, [R80+0xf000] ;  /* 0x00f00000500c783b */ /* 0x000ee20000004200 */
[----:B------:R-:W-:Y:S02]  /*1d3b0*/  IMAD.MOV.U32 R191, RZ, RZ, R100 ;  /* 0x000000ffffbf7224 */ /* 0x000fe400078e0064 */
[----:B------:R-:W-:Y:S01]  /*1d3c0*/  IMAD.MOV.U32 R193, RZ, RZ, R96 ;  /* 0x000000ffffc17224 */ /* 0x000fe200078e0060 */
[----:B------:R-:W-:Y:S01]  /*1d3d0*/  LDSM.16.MT88.4 R40, [R148+0xf800] ;  /* 0x00f800009428783b */ /* 0x000fe20000004200 */
[----:B--2---:R-:W-:-:S04]  /*1d3e0*/  FFMA.FTZ R2, R240, R0, -R5 ;  /* 0x00000000f0027223 */ /* 0x004fc80000010805 */
[----:B------:R2:W-:Y:S01]  /*1d3f0*/  MUFU.EX2 R102, R2 ;  /* 0x0000000200667308 */ /* 0x0005e20000000800 */
[----:B----4-:R-:W-:Y:S01]  /*1d400*/  HMMA.16816.F32 R60, R8, R16, R60 ;  /* 0x00000010083c723c */ /* 0x010fe2000000183c */
[----:B--2---:R-:W-:-:S06]  /*1d410*/  FFMA.FTZ R2, R239, R0, -R5 ;  /* 0x00000000ef027223 */ /* 0x004fcc0000010805 */
[----:B------:R2:W4:Y:S01]  /*1d420*/  MUFU.EX2 R103, R2 ;  /* 0x0000000200677308 */ /* 0x0005220000000800 */
[C---:B------:R-:W-:Y:S01]  /*1d430*/  HMMA.16816.F32 R72, R8.reuse, R18, R72 ;  /* 0x000000120848723c */ /* 0x040fe20000001848 */
[----:B------:R-:W5:Y:S07]  /*1d440*/  LDSM.16.MT88.4 R16, [R156+0xf000] ;  /* 0x00f000009c10783b */ /* 0x000f6e0000004200 */
[----:B------:R-:W-:Y:S01]  /*1d450*/  HMMA.16816.F32 R68, R8, R30, R68 ;  /* 0x0000001e0844723c */ /* 0x000fe20000001844 */
[----:B--2---:R-:W-:-:S04]  /*1d460*/  FFMA.FTZ R2, R233, R0, -R5 ;  /* 0x00000000e9027223 */ /* 0x004fc80000010805 */
[----:B------:R2:W-:Y:S01]  /*1d470*/  MUFU.EX2 R101, R2 ;  /* 0x0000000200657308 */ /* 0x0005e20000000800 */
[----:B------:R-:W-:Y:S01]  /*1d480*/  F2FP.F16.F32.PACK_AB R9, R115, R112 ;  /* 0x000000707309723e */ /* 0x000fe200000000ff */
[----:B--2---:R-:W-:-:S06]  /*1d490*/  FFMA.FTZ R2, R225, R0, -R5 ;  /* 0x00000000e1027223 */ /* 0x004fcc0000010805 */
[----:B------:R2:W4:Y:S01]  /*1d4a0*/  MUFU.EX2 R100, R2 ;  /* 0x0000000200647308 */ /* 0x0005220000000800 */
[----:B------:R-:W-:Y:S02]  /*1d4b0*/  F2FP.F16.F32.PACK_AB R11, R114, R113 ;  /* 0x00000071720b723e */ /* 0x000fe400000000ff */
[----:B------:R-:W-:Y:S02]  /*1d4c0*/  F2FP.F16.F32.PACK_AB R8, R109, R111 ;  /* 0x0000006f6d08723e */ /* 0x000fe400000000ff */
[----:B------:R-:W-:Y:S01]  /*1d4d0*/  F2FP.F16.F32.PACK_AB R10, R108, R110 ;  /* 0x0000006e6c0a723e */ /* 0x000fe200000000ff */
[----:B--2---:R-:W-:-:S04]  /*1d4e0*/  FFMA.FTZ R2, R218, R0, -R3 ;  /* 0x00000000da027223 */ /* 0x004fc80000010803 */
[----:B------:R2:W-:Y:S02]  /*1d4f0*/  MUFU.EX2 R96, R2 ;  /* 0x0000000200607308 */ /* 0x0005e40000000800 */
[----:B-1----:R-:W-:Y:S01]  /*1d500*/  HMMA.16816.F32 R28, R8, R24, R32 ;  /* 0x00000018081c723c */ /* 0x002fe20000001820 */
[----:B--2---:R-:W-:-:S05]  /*1d510*/  FFMA.FTZ R2, R217, R0, -R3 ;  /* 0x00000000d9027223 */ /* 0x004fca0000010803 */
[----:B------:R1:W2:Y:S02]  /*1d520*/  MUFU.EX2 R99, R2 ;  /* 0x0000000200637308 */ /* 0x0002a40000000800 */
[----:B------:R-:W-:Y:S01]  /*1d530*/  HMMA.16816.F32 R32, R8, R26, R68 ;  /* 0x0000001a0820723c */ /* 0x000fe20000001844 */
[----:B------:R-:W2:Y:S01]  /*1d540*/  LDSM.16.MT88.4 R24, [R146+0xf800] ;  /* 0x00f800009218783b */ /* 0x000ea20000004200 */
[----:B-1----:R-:W-:-:S04]  /*1d550*/  FFMA.FTZ R2, R213, R0, -R3 ;  /* 0x00000000d5027223 */ /* 0x002fc80000010803 */
[----:B------:R1:W-:Y:S02]  /*1d560*/  MUFU.EX2 R98, R2 ;  /* 0x0000000200627308 */ /* 0x0003e40000000800 */
[----:B------:R-:W-:Y:S01]  /*1d570*/  HMMA.16816.F32 R44, R8, R48, R56 ;  /* 0x00000030082c723c */ /* 0x000fe20000001838 */
[----:B------:R-:W2:Y:S01]  /*1d580*/  LDSM.16.MT88.4 R56, [R156+0xf800] ;  /* 0x00f800009c38783b */ /* 0x000ea20000004200 */
[----:B-1----:R-:W-:-:S04]  /*1d590*/  FFMA.FTZ R2, R211, R0, -R3 ;  /* 0x00000000d3027223 */ /* 0x002fc80000010803 */
[----:B------:R1:W2:Y:S02]  /*1d5a0*/  MUFU.EX2 R97, R2 ;  /* 0x0000000200617308 */ /* 0x0002a40000000800 */
[----:B------:R-:W-:Y:S01]  /*1d5b0*/  HMMA.16816.F32 R48, R8, R50, R52 ;  /* 0x000000320830723c */ /* 0x000fe20000001834 */
[----:B-1----:R-:W-:-:S05]  /*1d5c0*/  FFMA.FTZ R2, R244, R0, -R5 ;  /* 0x00000000f4027223 */ /* 0x002fca0000010805 */
[----:B------:R1:W-:Y:S02]  /*1d5d0*/  MUFU.EX2 R94, R2 ;  /* 0x00000002005e7308 */ /* 0x0003e40000000800 */
[C---:B---3--:R-:W-:Y:S08]  /*1d5e0*/  HMMA.16816.F32 R64, R8.reuse, R12, R64 ;  /* 0x0000000c0840723c */ /* 0x048ff00000001840 */
[----:B------:R-:W-:Y:S01]  /*1d5f0*/  HMMA.16816.F32 R52, R8, R14, R20 ;  /* 0x0000000e0834723c */ /* 0x000fe20000001814 */
[----:B------:R-:W3:Y:S01]  /*1d600*/  LDSM.16.MT88.4 R12, [R80+0xf800] ;  /* 0x00f80000500c783b */ /* 0x000ee20000004200 */
[----:B-1----:R-:W-:-:S04]  /*1d610*/  FFMA.FTZ R2, R243, R0, -R5 ;  /* 0x00000000f3027223 */ /* 0x002fc80000010805 */
[----:B------:R1:W3:Y:S02]  /*1d620*/  MUFU.EX2 R95, R2 ;  /* 0x00000002005f7308 */ /* 0x0002e40000000800 */
[----:B-----5:R-:W-:Y:S01]  /*1d630*/  HMMA.16816.F32 R60, R8, R16, R60 ;  /* 0x00000010083c723c */ /* 0x020fe2000000183c */
[----:B------:R-:W-:-:S07]  /*1d640*/  IMAD.MOV.U32 R190, RZ, RZ, R88 ;  /* 0x000000ffffbe7224 */ /* 0x000fce00078e0058 */
[----:B------:R-:W-:Y:S01]  /*1d650*/  HMMA.16816.F32 R72, R8, R18, R72 ;  /* 0x000000120848723c */ /* 0x000fe20000001848 */
[----:B------:R-:W5:Y:S01]  /*1d660*/  LDSM.16.MT88.4 R16, [R146+0x10000] ;  /* 0x010000009210783b */ /* 0x000f620000004200 */
[----:B-1----:R-:W-:-:S04]  /*1d670*/  FFMA.FTZ R2, R241, R0, -R5 ;  /* 0x00000000f1027223 */ /* 0x002fc80000010805 */
[----:B------:R1:W-:Y:S02]  /*1d680*/  MUFU.EX2 R91, R2 ;  /* 0x00000002005b7308 */ /* 0x0003e40000000800 */
[----:B-1----:R-:W-:-:S06]  /*1d690*/  FFMA.FTZ R2, R238, R0, -R5 ;  /* 0x00000000ee027223 */ /* 0x002fcc0000010805 */
[----:B------:R1:W5:Y:S01]  /*1d6a0*/  MUFU.EX2 R90, R2 ;  /* 0x00000002005a7308 */ /* 0x0003620000000800 */
[----:B------:R-:W-:Y:S02]  /*1d6b0*/  F2FP.F16.F32.PACK_AB R9, R105, R104 ;  /* 0x000000686909723e */ /* 0x000fe400000000ff */
[----:B------:R-:W-:Y:S02]  /*1d6c0*/  F2FP.F16.F32.PACK_AB R11, R106, R107 ;  /* 0x0000006b6a0b723e */ /* 0x000fe400000000ff */
[----:B----4-:R-:W-:Y:S01]  /*1d6d0*/  F2FP.F16.F32.PACK_AB R8, R103, R102 ;  /* 0x000000666708723e */ /* 0x010fe200000000ff */
[----:B-1----:R-:W-:-:S04]  /*1d6e0*/  FFMA.FTZ R2, R236, R0, -R3 ;  /* 0x00000000ec027223 */ /* 0x002fc80000010803 */
[----:B------:R1:W-:Y:S01]  /*1d6f0*/  MUFU.EX2 R88, R2 ;  /* 0x0000000200587308 */ /* 0x0003e20000000800 */
[----:B------:R-:W-:Y:S01]  /*1d700*/  F2FP.F16.F32.PACK_AB R10, R100, R101 ;  /* 0x00000065640a723e */ /* 0x000fe200000000ff */
[----:B------:R-:W-:Y:S02]  /*1d710*/  IMAD.MOV.U32 R215, RZ, RZ, R4 ;  /* 0x000000ffffd77224 */ /* 0x000fe400078e0004 */
[----:B------:R-:W-:Y:S01]  /*1d720*/  FADD.FTZ R4, R77, R76 ;  /* 0x0000004c4d047221 */ /* 0x000fe20000010000 */
[----:B------:R-:W-:Y:S01]  /*1d730*/  FADD.FTZ R7, R6, R7 ;  /* 0x0000000706077221 */ /* 0x000fe20000010000 */
[----:B-1----:R-:W-:-:S04]  /*1d740*/  FFMA.FTZ R2, R237, R0, -R3 ;  /* 0x00000000ed027223 */ /* 0x002fc80000010803 */
[----:B------:R1:W4:Y:S01]  /*1d750*/  MUFU.EX2 R89, R2 ;  /* 0x0000000200597308 */ /* 0x0003220000000800 */
[----:B--2---:R-:W-:Y:S01]  /*1d760*/  HMMA.16816.F32 R68, R8, R24, R28 ;  /* 0x000000180844723c */ /* 0x004fe2000000181c */
[----:B-1----:R-:W-:-:S06]  /*1d770*/  FFMA.FTZ R2, R232, R0, -R3 ;  /* 0x00000000e8027223 */ /* 0x002fcc0000010803 */
[----:B------:R1:W-:Y:S01]  /*1d780*/  MUFU.EX2 R87, R2 ;  /* 0x0000000200577308 */ /* 0x0003e20000000800 */
[----:B------:R-:W-:Y:S01]  /*1d790*/  HMMA.16816.F32 R20, R8, R26, R32 ;  /* 0x0000001a0814723c */ /* 0x000fe20000001820 */
[-C--:B------:R-:W-:Y:S01]  /*1d7a0*/  FFMA.FTZ R6, R251, R0.reuse, -R5 ;  /* 0x00000000fb067223 */ /* 0x080fe20000010805 */
[----:B------:R-:W2:Y:S01]  /*1d7b0*/  LDSM.16.MT88.4 R24, [R148+0x10000] ;  /* 0x010000009418783b */ /* 0x000ea20000004200 */
[----:B-1----:R-:W-:-:S04]  /*1d7c0*/  FFMA.FTZ R2, R223, R0, -R3 ;  /* 0x00000000df027223 */ /* 0x002fc80000010803 */
[----:B------:R1:W4:Y:S01]  /*1d7d0*/  MUFU.EX2 R86, R2 ;  /* 0x0000000200567308 */ /* 0x0003220000000800 */
[----:B------:R-:W-:Y:S01]  /*1d7e0*/  HMMA.16816.F32 R28, R8, R40, R44 ;  /* 0x00000028081c723c */ /* 0x000fe2000000182c */
[----:B-1----:R-:W-:Y:S01]  /*1d7f0*/  FADD.FTZ R2, R85, R4 ;  /* 0x0000000455027221 */ /* 0x002fe20000010000 */
[----:B------:R-:W-:-:S03]  /*1d800*/  FADD.FTZ R4, R83, R7 ;  /* 0x0000000753047221 */ /* 0x000fc60000010000 */
[----:B------:R-:W-:Y:S01]  /*1d810*/  FADD.FTZ R2, R180, R2 ;  /* 0x00000002b4027221 */ /* 0x000fe20000010000 */
[----:B------:R-:W-:Y:S02]  /*1d820*/  FADD.FTZ R4, R177, R4 ;  /* 0x00000004b1047221 */ /* 0x000fe40000010000 */
[C---:B------:R-:W-:Y:S01]  /*1d830*/  HMMA.16816.F32 R32, R8.reuse, R42, R48 ;  /* 0x0000002a0820723c */ /* 0x040fe20000001830 */
[----:B------:R1:W-:Y:S01]  /*1d840*/  MUFU.EX2 R85, R6 ;  /* 0x0000000600557308 */ /* 0x0003e20000000800 */
[----:B------:R-:W-:Y:S01]  /*1d850*/  FADD.FTZ R2, R181, R2 ;  /* 0x00000002b5027221 */ /* 0x000fe20000010000 */
[----:B------:R-:W-:Y:S01]  /*1d860*/  FADD.FTZ R4, R84, R4 ;  /* 0x0000000454047221 */ /* 0x000fe20000010000 */
[----:B------:R-:W-:Y:S02]  /*1d870*/  LDSM.16.MT88.4 R40, [R156+0x10000] ;  /* 0x010000009c28783b */ /* 0x000fe40000004200 */
[----:B------:R-:W-:Y:S02]  /*1d880*/  FADD.FTZ R2, R183, R2 ;  /* 0x00000002b7027221 */ /* 0x000fe40000010000 */
[----:B------:R-:W-:Y:S01]  /*1d890*/  HMMA.16816.F32 R44, R8, R56, R60 ;  /* 0x00000038082c723c */ /* 0x000fe2000000183c */
[----:B------:R-:W-:Y:S01]  /*1d8a0*/  FADD.FTZ R4, R179, R4 ;  /* 0x00000004b3047221 */ /* 0x000fe20000010000 */
[----:B------:R-:W-:-:S06]  /*1d8b0*/  FADD.FTZ R2, R187, R2 ;  /* 0x00000002bb027221 */ /* 0x000fcc0000010000 */
[----:B------:R-:W-:Y:S01]  /*1d8c0*/  HMMA.16816.F32 R56, R8, R58, R72 ;  /* 0x0000003a0838723c */ /* 0x000fe20000001848 */
[----:B------:R-:W-:Y:S01]  /*1d8d0*/  FADD.FTZ R4, R185, R4 ;  /* 0x00000004b9047221 */ /* 0x000fe20000010000 */
[----:B-1----:R-:W-:-:S06]  /*1d8e0*/  FFMA.FTZ R6, R249, R0, -R5 ;  /* 0x00000000f9067223 */ /* 0x002fcc0000010805 */
[C---:B---3--:R-:W-:Y:S08]  /*1d8f0*/  HMMA.16816.F32 R48, R8.reuse, R12, R64 ;  /* 0x0000000c0830723c */ /* 0x048ff00000001840 */
[----:B------:R-:W-:Y:S01]  /*1d900*/  HMMA.16816.F32 R52, R8, R14, R52 ;  /* 0x0000000e0834723c */ /* 0x000fe20000001834 */
[----:B------:R-:W-:Y:S01]  /*1d910*/  F2FP.F16.F32.PACK_AB R9, R99, R96 ;  /* 0x000000606309723e */ /* 0x000fe200000000ff */
[----:B------:R-:W-:Y:S01]  /*1d920*/  FADD.FTZ R2, R189, R2 ;  /* 0x00000002bd027221 */ /* 0x000fe20000010000 */
[----:B------:R-:W-:Y:S01]  /*1d930*/  F2FP.F16.F32.PACK_AB R11, R97, R98 ;  /* 0x00000062610b723e */ /* 0x000fe200000000ff */
[----:B------:R1:W3:Y:S01]  /*1d940*/  MUFU.EX2 R84, R6 ;  /* 0x0000000600547308 */ /* 0x0002e20000000800 */
[----:B------:R-:W-:-:S02]  /*1d950*/  F2FP.F16.F32.PACK_AB R8, R95, R94 ;  /* 0x0000005e5f08723e */ /* 0x000fc400000000ff */
[----:B-----5:R-:W-:Y:S01]  /*1d960*/  F2FP.F16.F32.PACK_AB R10, R90, R91 ;  /* 0x0000005b5a0a723e */ /* 0x020fe200000000ff */
[----:B------:R-:W-:Y:S01]  /*1d970*/  FADD.FTZ R4, R184, R4 ;  /* 0x00000004b8047221 */ /* 0x000fe20000010000 */
[----:B------:R-:W-:Y:S01]  /*1d980*/  FADD.FTZ R2, R82, R2 ;  /* 0x0000000252027221 */ /* 0x000fe20000010000 */
[----:B------:R-:W-:Y:S04]  /*1d990*/  LDSM.16.MT88.4 R12, [R146+0x10800] ;  /* 0x01080000920c783b */ /* 0x000fe80000004200 */
[----:B------:R-:W-:Y:S01]  /*1d9a0*/  HMMA.16816.F32 R68, R8, R16, R68 ;  /* 0x000000100844723c */ /* 0x000fe20000001844 */
[----:B------:R-:W-:-:S07]  /*1d9b0*/  FADD.FTZ R4, R79, R4 ;  /* 0x000000044f047221 */ /* 0x000fce0000010000 */
[----:B------:R-:W-:Y:S01]  /*1d9c0*/  HMMA.16816.F32 R60, R8, R18, R20 ;  /* 0x00000012083c723c */ /* 0x000fe20000001814 */
[----:B------:R-:W5:Y:S01]  /*1d9d0*/  LDSM.16.MT88.4 R16, [R80+0x10000] ;  /* 0x010000005010783b */ /* 0x000f620000004200 */
[-CC-:B-1----:R-:W-:Y:S01]  /*1d9e0*/  FFMA.FTZ R6, R250, R0.reuse, -R5.reuse ;  /* 0x00000000fa067223 */ /* 0x182fe20000010805 */
[----:B------:R-:W-:Y:S01]  /*1d9f0*/  FADD.FTZ R2, R186, R2 ;  /* 0x00000002ba027221 */ /* 0x000fe20000010000 */
[----:B------:R-:W-:Y:S01]  /*1da00*/  FADD.FTZ R4, R78, R4 ;  /* 0x000000044e047221 */ /* 0x000fe20000010000 */
[----:B------:R-:W1:Y:S01]  /*1da10*/  LDSM.16.MT88.4 R20, [R148+0x10800] ;  /* 0x010800009414783b */ /* 0x000e620000004200 */
[----:B------:R4:W-:Y:S02]  /*1da20*/  MUFU.EX2 R83, R6 ;  /* 0x0000000600537308 */ /* 0x0009e40000000800 */
[----:B----4-:R-:W-:-:S06]  /*1da30*/  FFMA.FTZ R6, R247, R0, -R5 ;  /* 0x00000000f7067223 */ /* 0x010fcc0000010805 */
[----:B------:R4:W1:Y:S02]  /*1da40*/  MUFU.EX2 R82, R6 ;  /* 0x0000000600527308 */ /* 0x0008640000000800 */
[----:B----4-:R-:W-:Y:S01]  /*1da50*/  FADD.FTZ R6, R182, R2 ;  /* 0x00000002b6067221 */ /* 0x010fe20000010000 */
[----:B------:R-:W-:Y:S01]  /*1da60*/  FADD.FTZ R2, R176, R4 ;  /* 0x00000004b0027221 */ /* 0x000fe20000010000 */
[----:B------:R-:W-:Y:S02]  /*1da70*/  FFMA.FTZ R4, R245, R0, -R3 ;  /* 0x00000000f5047223 */ /* 0x000fe40000010803 */
[----:B------:R-:W-:Y:S01]  /*1da80*/  FADD.FTZ R6, R178, R6 ;  /* 0x00000006b2067221 */ /* 0x000fe20000010000 */
[----:B------:R-:W-:Y:S02]  /*1da90*/  FADD.FTZ R7, R81, R2 ;  /* 0x0000000251077221 */ /* 0x000fe40000010000 */
[----:B------:R4:W-:Y:S01]  /*1daa0*/  MUFU.EX2 R81, R4 ;  /* 0x0000000400517308 */ /* 0x0009e20000000800 */
[----:B------:R-:W-:-:S04]  /*1dab0*/  FADD.FTZ R2, R173, R6 ;  /* 0x00000006ad027221 */ /* 0x000fc80000010000 */
[----:B------:R-:W-:-:S04]  /*1dac0*/  FADD.FTZ R2, R175, R2 ;  /* 0x00000002af027221 */ /* 0x000fc80000010000 */
[----:B------:R-:W-:Y:S01]  /*1dad0*/  FADD.FTZ R2, R174, R2 ;  /* 0x00000002ae027221 */ /* 0x000fe20000010000 */
[----:B----4-:R-:W-:-:S04]  /*1dae0*/  FADD.FTZ R4, R171, R7 ;  /* 0x00000007ab047221 */ /* 0x010fc80000010000 */
[----:B------:R-:W-:Y:S01]  /*1daf0*/  FADD.FTZ R4, R170, R4 ;  /* 0x00000004aa047221 */ /* 0x000fe20000010000 */
[----:B------:R-:W-:-:S03]  /*1db00*/  FADD.FTZ R2, R172, R2 ;  /* 0x00000002ac027221 */ /* 0x000fc60000010000 */
[----:B------:R-:W-:Y:S01]  /*1db10*/  FADD.FTZ R4, R169, R4 ;  /* 0x00000004a9047221 */ /* 0x000fe20000010000 */
[----:B------:R-:W-:-:S03]  /*1db20*/  FADD.FTZ R2, R164, R2 ;  /* 0x00000002a4027221 */ /* 0x000fc60000010000 */
[----:B------:R-:W-:Y:S01]  /*1db30*/  FADD.FTZ R4, R168, R4 ;  /* 0x00000004a8047221 */ /* 0x000fe20000010000 */
[----:B--2---:R-:W-:Y:S01]  /*1db40*/  HMMA.16816.F32 R72, R8, R24, R28 ;  /* 0x000000180848723c */ /* 0x004fe2000000181c */
[----:B------:R-:W-:Y:S02]  /*1db50*/  FADD.FTZ R2, R167, R2 ;  /* 0x00000002a7027221 */ /* 0x000fe40000010000 */
[----:B------:R-:W-:-:S05]  /*1db60*/  FADD.FTZ R4, R163, R4 ;  /* 0x00000004a3047221 */ /* 0x000fca0000010000 */
[----:B------:R-:W-:Y:S01]  /*1db70*/  HMMA.16816.F32 R28, R8, R26, R32 ;  /* 0x0000001a081c723c */ /* 0x000fe20000001820 */
[----:B------:R-:W-:Y:S01]  /*1db80*/  FADD.FTZ R4, R162, R4 ;  /* 0x00000004a2047221 */ /* 0x000fe20000010000 */
[----:B------:R-:W-:-:S06]  /*1db90*/  FADD.FTZ R2, R166, R2 ;  /* 0x00000002a6027221 */ /* 0x000fcc0000010000 */
[----:B-----5:R-:W-:Y:S01]  /*1dba0*/  HMMA.16816.F32 R76, R8, R16, R48 ;  /* 0x00000010084c723c */ /* 0x020fe20000001830 */
[----:B------:R-:W-:-:S07]  /*1dbb0*/  FADD.FTZ R4, R161, R4 ;  /* 0x00000004a1047221 */ /* 0x000fce0000010000 */
[----:B------:R-:W-:Y:S01]  /*1dbc0*/  HMMA.16816.F32 R24, R8, R18, R52 ;  /* 0x000000120818723c */ /* 0x000fe20000001834 */
[----:B------:R-:W2:Y:S01]  /*1dbd0*/  LDSM.16.MT88.4 R16, [R156+0x10800] ;  /* 0x010800009c10783b */ /* 0x000ea20000004200 */
[----:B------:R-:W-:-:S06]  /*1dbe0*/  FADD.FTZ R2, R165, R2 ;  /* 0x00000002a5027221 */ /* 0x000fcc0000010000 */
[----:B------:R-:W-:Y:S01]  /*1dbf0*/  HMMA.16816.F32 R64, R8, R40, R44 ;  /* 0x000000280840723c */ /* 0x000fe2000000182c */
[----:B------:R-:W-:-:S07]  /*1dc00*/  FADD.FTZ R4, R160, R4 ;  /* 0x00000004a0047221 */ /* 0x000fce0000010000 */
[----:B------:R-:W-:Y:S01]  /*1dc10*/  HMMA.16816.F32 R56, R8, R42, R56 ;  /* 0x0000002a0838723c */ /* 0x000fe20000001838 */
[----:B------:R-:W-:Y:S02]  /*1dc20*/  F2FP.F16.F32.PACK_AB R9, R89, R88 ;  /* 0x000000585909723e */ /* 0x000fe400000000ff */
[----:B------:R-:W-:Y:S02]  /*1dc30*/  F2FP.F16.F32.PACK_AB R11, R86, R87 ;  /* 0x00000057560b723e */ /* 0x000fe400000000ff */
[----:B---3--:R-:W-:Y:S02]  /*1dc40*/  F2FP.F16.F32.PACK_AB R8, R84, R85 ;  /* 0x000000555408723e */ /* 0x008fe400000000ff */
[----:B-1----:R-:W-:Y:S01]  /*1dc50*/  F2FP.F16.F32.PACK_AB R10, R82, R83 ;  /* 0x00000053520a723e */ /* 0x002fe200000000ff */
[----:B------:R-:W-:Y:S01]  /*1dc60*/  FADD.FTZ R2, R155, R2 ;  /* 0x000000029b027221 */ /* 0x000fe20000010000 */
[----:B------:R-:W-:Y:S01]  /*1dc70*/  FADD.FTZ R4, R153, R4 ;  /* 0x0000000499047221 */ /* 0x000fe20000010000 */
[----:B------:R-:W-:-:S04]  /*1dc80*/  FFMA.FTZ R6, R248, R0, -R3 ;  /* 0x00000000f8067223 */ /* 0x000fc80000010803 */
[----:B------:R-:W-:Y:S01]  /*1dc90*/  HMMA.16816.F32 R44, R8, R12, R68 ;  /* 0x0000000c082c723c */ /* 0x000fe20000001844 */
[----:B------:R-:W-:Y:S01]  /*1dca0*/  FADD.FTZ R2, R159, R2 ;  /* 0x000000029f027221 */ /* 0x000fe20000010000 */
[----:B------:R-:W-:-:S06]  /*1dcb0*/  FADD.FTZ R4, R154, R4 ;  /* 0x000000049a047221 */ /* 0x000fcc0000010000 */
[----:B------:R-:W-:Y:S01]  /*1dcc0*/  HMMA.16816.F32 R32, R8, R14, R60 ;  /* 0x0000000e0820723c */ /* 0x000fe2000000183c */
[----:B------:R-:W1:Y:S01]  /*1dcd0*/  LDSM.16.MT88.4 R12, [R80+0x10800] ;  /* 0x01080000500c783b */ /* 0x000e620000004200 */
[----:B------:R3:W4:Y:S01]  /*1dce0*/  MUFU.EX2 R68, R6 ;  /* 0x0000000600447308 */ /* 0x0007220000000800 */
[----:B------:R-:W-:Y:S01]  /*1dcf0*/  FADD.FTZ R2, R158, R2 ;  /* 0x000000029e027221 */ /* 0x000fe20000010000 */
[----:B------:R-:W-:-:S03]  /*1dd00*/  FADD.FTZ R4, R39, R4 ;  /* 0x0000000427047221 */ /* 0x000fc60000010000 */
        /* <DEDUP_REMOVED lines=8> */
[----:B------:R-:W-:Y:S01]  /*1dd90*/  FADD.FTZ R2, R150, R2 ;  /* 0x0000000296027221 */ /* 0x000fe20000010000 */
[----:B---3--:R-:W-:-:S04]  /*1dda0*/  FFMA.FTZ R6, R242, R0, -R3 ;  /* 0x00000000f2067223 */ /* 0x008fc80000010803 */
[----:B------:R3:W5:Y:S01]  /*1ddb0*/  MUFU.EX2 R62, R6 ;  /* 0x00000006003e7308 */ /* 0x0007620000000800 */
[----:B------:R-:W-:Y:S01]  /*1ddc0*/  FADD.FTZ R4, R144, R4 ;  /* 0x0000000490047221 */ /* 0x000fe20000010000 */
[----:B------:R-:W-:Y:S01]  /*1ddd0*/  HMMA.16816.F32 R40, R8, R22, R28 ;  /* 0x000000160828723c */ /* 0x000fe2000000181c */
[----:B------:R-:W-:Y:S02]  /*1dde0*/  FADD.FTZ R2, R149, R2 ;  /* 0x0000000295027221 */ /* 0x000fe40000010000 */
[----:B------:R-:W-:Y:S01]  /*1ddf0*/  FADD.FTZ R4, R143, R4 ;  /* 0x000000048f047221 */ /* 0x000fe20000010000 */
[----:B---3--:R-:W-:-:S04]  /*1de00*/  FFMA.FTZ R6, R215, R0, -R5 ;  /* 0x00000000d7067223 */ /* 0x008fc80000010805 */
[----:B------:R3:W-:Y:S01]  /*1de10*/  MUFU.EX2 R60, R6 ;  /* 0x00000006003c7308 */ /* 0x0007e20000000800 */
[----:B--2---:R-:W-:Y:S01]  /*1de20*/  HMMA.16816.F32 R28, R8, R16, R64 ;  /* 0x00000010081c723c */ /* 0x004fe20000001840 */
[----:B------:R-:W-:Y:S01]  /*1de30*/  FADD.FTZ R2, R140, R2 ;  /* 0x000000028c027221 */ /* 0x000fe20000010000 */
[----:B------:R-:W-:-:S06]  /*1de40*/  FADD.FTZ R4, R138, R4 ;  /* 0x000000048a047221 */ /* 0x000fcc0000010000 */
[----:B------:R-:W-:Y:S01]  /*1de50*/  HMMA.16816.F32 R52, R8, R18, R56 ;  /* 0x000000120834723c */ /* 0x000fe20000001838 */
[----:B------:R-:W2:Y:S01]  /*1de60*/  LDSM.16.MT88.4 R16, [R148+0x11000] ;  /* 0x011000009410783b */ /* 0x000ea20000004200 */
[----:B---3--:R-:W-:Y:S01]  /*1de70*/  FFMA.FTZ R6, R190, R0, -R5 ;  /* 0x00000000be067223 */ /* 0x008fe20000010805 */
[----:B------:R-:W-:Y:S01]  /*1de80*/  FADD.FTZ R2, R142, R2 ;  /* 0x000000028e027221 */ /* 0x000fe20000010000 */
[----:B------:R-:W-:-:S04]  /*1de90*/  FADD.FTZ R4, R137, R4 ;  /* 0x0000000489047221 */ /* 0x000fc80000010000 */
[C---:B-1----:R-:W-:Y:S01]  /*1dea0*/  HMMA.16816.F32 R56, R8.reuse, R14, R24 ;  /* 0x0000000e0838723c */ /* 0x042fe20000001818 */
[----:B------:R1:W3:Y:S01]  /*1deb0*/  MUFU.EX2 R61, R6 ;  /* 0x00000006003d7308 */ /* 0x0002e20000000800 */
        /* <DEDUP_REMOVED lines=9> */
[----:B------:R1:W-:Y:S01]  /*1df50*/  MUFU.EX2 R39, R6 ;  /* 0x0000000600277308 */ /* 0x0003e20000000800 */
[----:B------:R-:W-:Y:S01]  /*1df60*/  FADD.FTZ R2, R128, R2 ;  /* 0x0000000280027221 */ /* 0x000fe20000010000 */
[----:B------:R-:W-:Y:S01]  /*1df70*/  FADD.FTZ R4, R124, R4 ;  /* 0x000000047c047221 */ /* 0x000fe20000010000 */
[----:B----4-:R-:W-:Y:S01]  /*1df80*/  F2FP.F16.F32.PACK_AB R9, R68, R81 ;  /* 0x000000514409723e */ /* 0x010fe200000000ff */
[----:B------:R-:W4:Y:S01]  /*1df90*/  LDSM.16.MT88.4 R20, [R146+0x11000] ;  /* 0x011000009214783b */ /* 0x000f220000004200 */
[----:B-----5:R-:W-:Y:S02]  /*1dfa0*/  F2FP.F16.F32.PACK_AB R11, R62, R63 ;  /* 0x0000003f3e0b723e */ /* 0x020fe400000000ff */
[----:B---3--:R-:W-:Y:S01]  /*1dfb0*/  F2FP.F16.F32.PACK_AB R8, R61, R60 ;  /* 0x0000003c3d08723e */ /* 0x008fe200000000ff */
[----:B------:R-:W3:Y:S01]  /*1dfc0*/  LDSM.16.MT88.4 R12, [R156+0x11000] ;  /* 0x011000009c0c783b */ /* 0x000ee20000004200 */
[----:B-1----:R-:W-:Y:S01]  /*1dfd0*/  FFMA.FTZ R6, R193, R0, -R5 ;  /* 0x00000000c1067223 */ /* 0x002fe20000010805 */
[----:B------:R-:W-:-:S02]  /*1dfe0*/  FADD.FTZ R2, R130, R2 ;  /* 0x0000000282027221 */ /* 0x000fc40000010000 */
[----:B------:R-:W-:Y:S01]  /*1dff0*/  LDSM.16.MT88.4 R156, [R156+0x11800] ;  /* 0x011800009c9c783b */ /* 0x000fe20000004200 */
[----:B------:R1:W5:Y:S02]  /*1e000*/  MUFU.EX2 R38, R6 ;  /* 0x0000000600267308 */ /* 0x0003640000000800 */
[----:B-1----:R-:W-:-:S06]  /*1e010*/  FFMA.FTZ R6, R192, R0, -R3 ;  /* 0x00000000c0067223 */ /* 0x002fcc0000010803 */
[----:B------:R1:W3:Y:S01]  /*1e020*/  MUFU.EX2 R26, R6 ;  /* 0x00000006001a7308 */ /* 0x0002e20000000800 */
[----:B------:R-:W-:Y:S01]  /*1e030*/  FADD.FTZ R2, R131, R2 ;  /* 0x0000000283027221 */ /* 0x000fe20000010000 */
[----:B-1----:R-:W-:-:S06]  /*1e040*/  FFMA.FTZ R6, R206, R0, -R3 ;  /* 0x00000000ce067223 */ /* 0x002fcc0000010803 */
[----:B------:R1:W-:Y:S01]  /*1e050*/  MUFU.EX2 R25, R6 ;  /* 0x0000000600197308 */ /* 0x0003e20000000800 */
[----:B------:R-:W-:Y:S01]  /*1e060*/  FADD.FTZ R2, R129, R2 ;  /* 0x0000000281027221 */ /* 0x000fe20000010000 */
[----:B-----5:R-:W-:Y:S01]  /*1e070*/  F2FP.F16.F32.PACK_AB R10, R38, R39 ;  /* 0x00000027260a723e */ /* 0x020fe200000000ff */
[----:B-1----:R-:W-:-:S05]  /*1e080*/  FFMA.FTZ R6, R205, R0, -R3 ;  /* 0x00000000cd067223 */ /* 0x002fca0000010803 */
[----:B------:R1:W-:Y:S01]  /*1e090*/  MUFU.EX2 R24, R6 ;  /* 0x0000000600187308 */ /* 0x0003e20000000800 */
[----:B------:R-:W-:Y:S01]  /*1e0a0*/  FADD.FTZ R2, R120, R2 ;  /* 0x0000000278027221 */ /* 0x000fe20000010000 */
[----:B-1----:R-:W-:Y:S01]  /*1e0b0*/  FFMA.FTZ R6, R208, R0, -R3 ;  /* 0x00000000d0067223 */ /* 0x002fe20000010803 */
[----:B------:R-:W-:-:S04]  /*1e0c0*/  FADD.FTZ R3, R127, R4 ;  /* 0x000000047f037221 */ /* 0x000fc80000010000 */
[----:B------:R-:W-:-:S04]  /*1e0d0*/  FADD.FTZ R3, R126, R3 ;  /* 0x000000037e037221 */ /* 0x000fc80000010000 */
[----:B------:R-:W-:Y:S01]  /*1e0e0*/  FADD.FTZ R3, R125, R3 ;  /* 0x000000037d037221 */ /* 0x000fe20000010000 */
[----:B------:R-:W-:Y:S01]  /*1e0f0*/  FFMA.FTZ R4, R252, R0, -R5 ;  /* 0x00000000fc047223 */ /* 0x000fe20000010805 */
[----:B------:R-:W-:Y:S02]  /*1e100*/  FADD.FTZ R2, R123, R2 ;  /* 0x000000027b027221 */ /* 0x000fe40000010000 */
[----:B------:R-:W-:Y:S01]  /*1e110*/  FADD.FTZ R3, R119, R3 ;  /* 0x0000000377037221 */ /* 0x000fe20000010000 */
[----:B--2---:R-:W-:Y:S01]  /*1e120*/  HMMA.16816.F32 R48, R8, R16, R48 ;  /* 0x000000100830723c */ /* 0x004fe20000001830 */
[----:B------:R1:W2:Y:S02]  /*1e130*/  MUFU.EX2 R16, R4 ;  /* 0x0000000400107308 */ /* 0x0002a40000000800 */
[----:B------:R-:W-:Y:S01]  /*1e140*/  FADD.FTZ R3, R118, R3 ;  /* 0x0000000376037221 */ /* 0x000fe20000010000 */
[----:B------:R-:W-:-:S03]  /*1e150*/  FADD.FTZ R2, R122, R2 ;  /* 0x000000027a027221 */ /* 0x000fc60000010000 */
[----:B------:R-:W-:Y:S01]  /*1e160*/  FADD.FTZ R3, R117, R3 ;  /* 0x0000000375037221 */ /* 0x000fe20000010000 */
[----:B------:R-:W-:Y:S01]  /*1e170*/  FADD.FTZ R2, R121, R2 ;  /* 0x0000000279027221 */ /* 0x000fe20000010000 */
[----:B------:R-:W-:Y:S02]  /*1e180*/  MUFU.EX2 R17, R6 ;  /* 0x0000000600117308 */ /* 0x000fe40000000800 */
[----:B------:R-:W-:Y:S01]  /*1e190*/  FADD.FTZ R3, R116, R3 ;  /* 0x0000000374037221 */ /* 0x000fe20000010000 */
[----:B-1----:R-:W-:-:S05]  /*1e1a0*/  FFMA.FTZ R4, R196, R0, -R5 ;  /* 0x00000000c4047223 */ /* 0x002fca0000010805 */
[----:B------:R1:W5:Y:S01]  /*1e1b0*/  MUFU.EX2 R7, R4 ;  /* 0x0000000400077308 */ /* 0x0003620000000800 */
[----:B------:R-:W-:Y:S01]  /*1e1c0*/  FADD.FTZ R2, R112, R2 ;  /* 0x0000000270027221 */ /* 0x000fe20000010000 */
[----:B-1----:R-:W-:-:S06]  /*1e1d0*/  FFMA.FTZ R4, R197, R0, -R5 ;  /* 0x00000000c5047223 */ /* 0x002fcc0000010805 */
[----:B------:R1:W5:Y:S02]  /*1e1e0*/  MUFU.EX2 R6, R4 ;  /* 0x0000000400067308 */ /* 0x0003640000000800 */
[----:B-1----:R-:W-:Y:S01]  /*1e1f0*/  FADD.FTZ R4, R111, R3 ;  /* 0x000000036f047221 */ /* 0x002fe20000010000 */
[----:B------:R-:W-:Y:S01]  /*1e200*/  FADD.FTZ R3, R115, R2 ;  /* 0x0000000273037221 */ /* 0x000fe20000010000 */
[----:B------:R-:W-:Y:S02]  /*1e210*/  FFMA.FTZ R2, R201, R0, -R5 ;  /* 0x00000000c9027223 */ /* 0x000fe40000010805 */
[----:B------:R-:W-:Y:S01]  /*1e220*/  FADD.FTZ R0, R109, R4 ;  /* 0x000000046d007221 */ /* 0x000fe20000010000 */
[----:B------:R-:W-:Y:S01]  /*1e230*/  FADD.FTZ R3, R113, R3 ;  /* 0x0000000371037221 */ /* 0x000fe20000010000 */
[----:B------:R1:W5:Y:S02]  /*1e240*/  MUFU.EX2 R4, R2 ;  /* 0x0000000200047308 */ /* 0x0003640000000800 */
[----:B-1----:R-:W-:Y:S01]  /*1e250*/  FADD.FTZ R2, R110, R0 ;  /* 0x000000006e027221 */ /* 0x002fe20000010000 */
        /* <DEDUP_REMOVED lines=11> */
[----:B------:R-:W-:-:S03]  /*1e310*/  FADD.FTZ R0, R96, R0 ;  /* 0x0000000060007221 */ /* 0x000fc60000010000 */
[----:B------:R-:W-:Y:S02]  /*1e320*/  FADD.FTZ R2, R94, R2 ;  /* 0x000000025e027221 */ /* 0x000fe40000010000 */
        /* <DEDUP_REMOVED lines=20> */
[----:B---3--:R-:W-:Y:S02]  /*1e470*/  HMMA.16816.F32 R28, R8, R12, R28 ;  /* 0x0000000c081c723c */ /* 0x008fe4000000181c */
[----:B------:R-:W-:Y:S01]  /*1e480*/  FADD.FTZ R0, R63, R0 ;  /* 0x000000003f007221 */ /* 0x000fe20000010000 */
[----:B------:R-:W-:-:S05]  /*1e490*/  FADD.FTZ R2, R39, R2 ;  /* 0x0000000227027221 */ /* 0x000fca0000010000 */
[----:B-1----:R-:W-:Y:S01]  /*1e4a0*/  HMMA.16816.F32 R160, R8, R20, R76 ;  /* 0x0000001408a0723c */ /* 0x002fe2000000184c */
[----:B------:R-:W-:Y:S01]  /*1e4b0*/  FADD.FTZ R0, R62, R0 ;  /* 0x000000003e007221 */ /* 0x000fe20000010000 */
[----:B------:R-:W-:-:S06]  /*1e4c0*/  FADD.FTZ R2, R38, R2 ;  /* 0x0000000226027221 */ /* 0x000fcc0000010000 */
[----:B------:R-:W-:Y:S01]  /*1e4d0*/  HMMA.16816.F32 R40, R8, R18, R40 ;  /* 0x000000120828723c */ /* 0x000fe20000001828 */
[----:B------:R-:W-:-:S07]  /*1e4e0*/  FADD.FTZ R0, R26, R0 ;  /* 0x000000001a007221 */ /* 0x000fce0000010000 */
[C---:B------:R-:W-:Y:S08]  /*1e4f0*/  HMMA.16816.F32 R12, R8.reuse, R14, R52 ;  /* 0x0000000e080c723c */ /* 0x040ff00000001834 */
[----:B------:R-:W-:Y:S01]  /*1e500*/  HMMA.16816.F32 R20, R8, R22, R56 ;  /* 0x000000160814723c */ /* 0x000fe20000001838 */
[----:B------:R-:W1:Y:S01]  /*1e510*/  LDSM.16.MT88.4 R8, [R80+0x11800] ;  /* 0x011800005008783b */ /* 0x000e620000004200 */
[----:B--2---:R-:W-:Y:S01]  /*1e520*/  FADD.FTZ R2, R16, R2 ;  /* 0x0000000210027221 */ /* 0x004fe20000010000 */
[----:B------:R-:W-:-:S03]  /*1e530*/  FADD.FTZ R0, R25, R0 ;  /* 0x0000000019007221 */ /* 0x000fc60000010000 */
[----:B-----5:R-:W-:Y:S01]  /*1e540*/  FADD.FTZ R2, R7, R2 ;  /* 0x0000000207027221 */ /* 0x020fe20000010000 */
[----:B------:R-:W-:-:S03]  /*1e550*/  FADD.FTZ R0, R24, R0 ;  /* 0x0000000018007221 */ /* 0x000fc60000010000 */
[----:B------:R-:W-:Y:S01]  /*1e560*/  FADD.FTZ R2, R6, R2 ;  /* 0x0000000206027221 */ /* 0x000fe20000010000 */
[----:B------:R-:W-:-:S03]  /*1e570*/  FADD.FTZ R223, R17, R0 ;  /* 0x0000000011df7221 */ /* 0x000fc60000010000 */
[----:B------:R-:W-:Y:S01]  /*1e580*/  FADD.FTZ R217, R4, R2 ;  /* 0x0000000204d97221 */ /* 0x000fe20000010000 */
[----:B------:R-:W-:Y:S01]  /*1e590*/  IMAD.MOV.U32 R233, RZ, RZ, R204 ;  /* 0x000000ffffe97224 */ /* 0x000fe200078e00cc */
[----:B------:R2:W-:Y:S04]  /*1e5a0*/  STL [R1+0x4c], R223 ;  /* 0x00004cdf01007387 */ /* 0x0005e80000100800 */
[----:B------:R2:W-:Y:S01]  /*1e5b0*/  STL [R1+0x48], R217 ;  /* 0x000048d901007387 */ /* 0x0005e20000100800 */
[----:B------:R-:W-:Y:S02]  /*1e5c0*/  ISETP.GT.AND P0, PT, R188, R233, PT ;  /* 0x000000e9bc00720c */ /* 0x000fe40003f04270 */
[----:B------:R-:W-:Y:S02]  /*1e5d0*/  F2FP.F16.F32.PACK_AB R165, R25, R26 ;  /* 0x0000001a19a5723e */ /* 0x000fe400000000ff */
[----:B------:R-:W-:-:S02]  /*1e5e0*/  F2FP.F16.F32.PACK_AB R167, R17, R24 ;  /* 0x0000001811a7723e */ /* 0x000fc400000000ff */
[----:B------:R-:W-:Y:S02]  /*1e5f0*/  F2FP.F16.F32.PACK_AB R164, R7, R16 ;  /* 0x0000001007a4723e */ /* 0x000fe400000000ff */
[----:B------:R-:W-:Y:S01]  /*1e600*/  F2FP.F16.F32.PACK_AB R166, R4, R6 ;  /* 0x0000000604a6723e */ /* 0x000fe200000000ff */
[----:B------:R-:W-:Y:S01]  /*1e610*/  IMAD.SHL.U32 R52, R222, 0x8, RZ ;  /* 0x00000008de347824 */ /* 0x000fe200078e00ff */
[----:B------:R-:W-:Y:S05]  /*1e620*/  BSSY B2, `(.L_x_8350) ;  /* 0x0000b8c000027945 */ /* 0x000fea0003800000 */
[----:B------:R-:W-:Y:S01]  /*1e630*/  HMMA.16816.F32 R136, R164, R140, R44 ;  /* 0x0000008ca488723c */ /* 0x000fe2000000182c */
[----:B------:R-:W-:Y:S01]  /*1e640*/  IMAD.MOV.U32 R0, RZ, RZ, R188 ;  /* 0x000000ffff007224 */ /* 0x000fe200078e00bc */
[----:B------:R-:W-:-:S06]  /*1e650*/  LOP3.LUT R218, R52, 0x38, RZ, 0xc0, !PT ;  /* 0x0000003834da7812 */ /* 0x000fcc00078ec0ff */
        /* <DEDUP_REMOVED lines=88> */
.L_x_8353:
        /* <DEDUP_REMOVED lines=12> */
.L_x_8354:
[----:B------:R-:W-:Y:S05]  /*1eca0*/  BSYNC.RECONVERGENT B0 ;  /* 0x0000000000007941 */ /* 0x000fea0003800200 */
.L_x_8352:
[----:B------:R-:W3:Y:S04]  /*1ecb0*/  LDL R0, [R1+0x20] ;  /* 0x0000200001007983 */ /* 0x000ee80000100800 */
[----:B------:R-:W4:Y:S04]  /*1ecc0*/  LDL R2, [R1+0x24] ;  /* 0x0000240001027983 */ /* 0x000f280000100800 */
[----:B------:R-:W5:Y:S04]  /*1ecd0*/  LDL R10, [R1+0x44] ;  /* 0x00004400010a7983 */ /* 0x000f680000100800 */
[----:B------:R-:W5:Y:S04]  /*1ece0*/  LDL R11, [R1+0x40] ;  /* 0x00004000010b7983 */ /* 0x000f680000100800 */
[----:B------:R-:W5:Y:S04]  /*1ecf0*/  LDL R16, [R1+0x58] ;  /* 0x0000580001107983 */ /* 0x000f680000100800 */
[----:B------:R-:W5:Y:S04]  /*1ed00*/  LDL.LU R27, [R1+0xc] ;  /* 0x00000c00011b7983 */ /* 0x000f680000300800 */
[----:B------:R-:W5:Y:S04]  /*1ed10*/  LDL R26, [R1+0x38] ;  /* 0x00003800011a7983 */ /* 0x000f680000100800 */
[----:B------:R-:W5:Y:S04]  /*1ed20*/  LDL R23, [R1+0x3c] ;  /* 0x00003c0001177983 */ /* 0x000f680000100800 */
[----:B------:R-:W5:Y:S04]  /*1ed30*/  LDL.LU R22, [R1+0x10] ;  /* 0x0000100001167983 */ /* 0x000f680000300800 */
[----:B------:R-:W5:Y:S04]  /*1ed40*/  LDL R20, [R1+0x5c] ;  /* 0x00005c0001147983 */ /* 0x000f680000100800 */
[----:B------:R-:W5:Y:S04]  /*1ed50*/  LDL R21, [R1+0x68] ;  /* 0x0000680001157983 */ /* 0x000f680000100800 */
[----:B------:R-:W5:Y:S04]  /*1ed60*/  LDL.LU R15, [R1+0x4] ;  /* 0x00000400010f7983 */ /* 0x000f680000300800 */
[----:B------:R-:W5:Y:S01]  /*1ed70*/  LDL R14, [R1] ;  /* 0x00000000010e7983 */ /* 0x000f620000100800 */
[----:B--2---:R-:W-:-:S04]  /*1ed80*/  LOP3.LUT R4, R52, 0x1c0, RZ, 0xc0, !PT ;  /* 0x000001c034047812 */ /* 0x004fc800078ec0ff */
[----:B------:R-:W-:-:S04]  /*1ed90*/  LOP3.LUT R4, R4, 0x38, R222, 0xf8, !PT ;  /* 0x0000003804047812 */ /* 0x000fc800078ef8de */
[----:B------:R-:W-:-:S04]  /*1eda0*/  LOP3.LUT R4, R4, R218, RZ, 0x3c, !PT ;  /* 0x000000da04047212 */ /* 0x000fc800078e3cff */
[----:B------:R-:W-:-:S04]  /*1edb0*/  LOP3.LUT R4, R4, 0x1e00, R52, 0xf8, !PT ;  /* 0x00001e0004047812 */ /* 0x000fc800078ef834 */
[----:B------:R-:W-:Y:S01]  /*1edc0*/  LEA R4, R4, UR6, 0x1 ;  /* 0x0000000604047c11 */ /* 0x000fe2000f8e08ff */
[C---:B---3--:R-:W-:Y:S01]  /*1edd0*/  IMAD.SHL.U32 R5, R0.reuse, 0x20, RZ ;  /* 0x0000002000057824 */ /* 0x048fe200078e00ff */
[----:B----4-:R-:W-:-:S04]  /*1ede0*/  SHF.L.U64.HI R0, R0, 0x5, R2 ;  /* 0x0000000500007819 */ /* 0x010fc80000010202 */
[----:B-----5:R-:W-:-:S05]  /*1edf0*/  IADD3 R8, P0, PT, R5, R10, RZ ;  /* 0x0000000a05087210 */ /* 0x020fca0007f1e0ff */
[----:B------:R-:W-:Y:S01]  /*1ee00*/  IMAD.X R9, R0, 0x1, R11, P0 ;  /* 0x0000000100097824 */ /* 0x000fe200000e060b */
[----:B------:R-:W-:-:S05]  /*1ee10*/  IADD3 R6, P0, PT, R8, R5, RZ ;  /* 0x0000000508067210 */ /* 0x000fca0007f1e0ff */
[----:B------:R-:W-:Y:S01]  /*1ee20*/  IMAD.X R7, R9, 0x1, R0, P0 ;  /* 0x0000000109077824 */ /* 0x000fe200000e0600 */
[----:B------:R-:W-:-:S04]  /*1ee30*/  IADD3 R2, P0, PT, R6, R5, RZ ;  /* 0x0000000506027210 */ /* 0x000fc80007f1e0ff */
[----:B------:R-:W-:Y:S01]  /*1ee40*/  IADD3 R12, P3, PT, R2, R5, RZ ;  /* 0x00000005020c7210 */ /* 0x000fe20007f7e0ff */
[----:B------:R-:W-:-:S04]  /*1ee50*/  IMAD.X R3, R7, 0x1, R0, P0 ;  /* 0x0000000107037824 */ /* 0x000fc800000e0600 */
[----:B------:R-:W-:Y:S01]  /*1ee60*/  IMAD.X R13, R3, 0x1, R0, P3 ;  /* 0x00000001030d7824 */ /* 0x000fe200018e0600 */
[----:B------:R-:W-:Y:S02]  /*1ee70*/  IADD3 R18, P3, PT, R12, R5, RZ ;  /* 0x000000050c127210 */ /* 0x000fe40007f7e0ff */
        /* <DEDUP_REMOVED lines=12> */
[----:B------:R-:W-:Y:S01]  /*1ef40*/  IADD3 R22, P3, PT, R24, R5, RZ ;  /* 0x0000000518167210 */ /* 0x000fe20007f7e0ff */
[----:B------:R-:W-:-:S04]  /*1ef50*/  IMAD.MOV.U32 R94, RZ, RZ, R20 ;  /* 0x000000ffff5e7224 */ /* 0x000fc800078e0014 */
[----:B------:R-:W-:Y:S01]  /*1ef60*/  IMAD.X R23, R25, 0x1, R0, P3 ;  /* 0x0000000119177824 */ /* 0x000fe200018e0600 */
[-C--:B------:R-:W-:Y:S01]  /*1ef70*/  IADD3 R20, P3, PT, R22, R5.reuse, RZ ;  /* 0x0000000516147210 */ /* 0x080fe20007f7e0ff */
[----:B------:R-:W-:Y:S02]  /*1ef80*/  IMAD.MOV.U32 R95, RZ, RZ, R21 ;  /* 0x000000ffff5f7224 */ /* 0x000fe400078e0015 */
[----:B------:R-:W-:Y:S02]  /*1ef90*/  IMAD.MOV.U32 R198, RZ, RZ, R14 ;  /* 0x000000ffffc67224 */ /* 0x000fe400078e000e */
[--C-:B------:R-:W-:Y:S01]  /*1efa0*/  IMAD.X R21, R23, 0x1, R0.reuse, P3 ;  /* 0x0000000117157824 */ /* 0x100fe200018e0600 */
[-C--:B------:R-:W-:Y:S01]  /*1efb0*/  IADD3 R14, P3, PT, R20, R5.reuse, RZ ;  /* 0x00000005140e7210 */ /* 0x080fe20007f7e0ff */
[----:B------:R-:W-:Y:S01]  /*1efc0*/  IMAD.MOV.U32 R197, RZ, RZ, R15 ;  /* 0x000000ffffc57224 */ /* 0x000fe200078e000f */
[----:B------:R-:W-:Y:S03]  /*1efd0*/  @P0 STS.128 [R4+0xa000], RZ ;  /* 0x00a000ff04000388 */ /* 0x000fe60000000c00 */
[----:B------:R-:W-:Y:S01]  /*1efe0*/  IMAD.X R15, R21, 0x1, R0, P3 ;  /* 0x00000001150f7824 */ /* 0x000fe200018e0600 */
[----:B------:R-:W-:Y:S01]  /*1eff0*/  @!PT LDS RZ, [RZ] ;  /* 0x00000000fffff984 */ /* 0x000fe20000000800 */
[----:B------:R-:W-:Y:S01]  /*1f000*/  @!PT LDS RZ, [RZ] ;  /* 0x00000000fffff984 */ /* 0x000fe20000000800 */
[----:B------:R-:W-:Y:S01]  /*1f010*/  @!PT LDS RZ, [RZ] ;  /* 0x00000000fffff984 */ /* 0x000fe20000000800 */
[----:B------:R3:W-:Y:S04]  /*1f020*/  @!P0 LDGSTS.E.BYPASS.LTC128B.128 [R4+0xa800], desc[UR4][R8.64] ;  /* 0x0a80000008048fae */ /* 0x0007e8000b981a04 */
[----:B------:R-:W-:Y:S01]  /*1f030*/  @P0 STS.128 [R4+0xa800], RZ ;  /* 0x00a800ff04000388 */ /* 0x000fe20000000c00 */
[----:B--2---:R-:W-:-:S03]  /*1f040*/  IADD3 R10, P3, PT, R14, R5, RZ ;  /* 0x000000050e0a7210 */ /* 0x004fc60007f7e0ff */
[----:B------:R-:W-:Y:S01]  /*1f050*/  @!PT LDS RZ, [RZ] ;  /* 0x00000000fffff984 */ /* 0x000fe20000000800 */
[----:B------:R-:W-:Y:S01]  /*1f060*/  @!PT LDS RZ, [RZ] ;  /* 0x00000000fffff984 */ /* 0x000fe20000000800 */
[----:B------:R-:W-:Y:S01]  /*1f070*/  @!PT LDS RZ, [RZ] ;  /* 0x00000000fffff984 */ /* 0x000fe20000000800 */
[----:B------:R2:W-:Y:S04]  /*1f080*/  @!P0 LDGSTS.E.BYPASS.LTC128B.128 [R4+0xb000], desc[UR4][R6.64] ;  /* 0x0b00000006048fae */ /* 0x0005e8000b981a04 */
[----:B------:R-:W-:Y:S01]  /*1f090*/  @P0 STS.128 [R4+0xb000], RZ ;  /* 0x00b000ff04000388 */ /* 0x000fe20000000c00 */
[----:B------:R-:W-:-:S03]  /*1f0a0*/  IMAD.X R11, R15, 0x1, R0, P3 ;  /* 0x000000010f0b7824 */ /* 0x000fc600018e0600 */
        /* <DEDUP_REMOVED lines=15> */
[----:B------:R-:W-:Y:S01]  /*1f1a0*/  IMAD.X R9, R11, 0x1, R0, P3 ;  /* 0x000000010b097824 */ /* 0x000fe200018e0600 */
[-C--:B--2---:R-:W-:Y:S02]  /*1f1b0*/  IADD3 R6, P3, PT, R8, R5.reuse, RZ ;  /* 0x0000000508067210 */ /* 0x084fe40007f7e0ff */
[----:B------:R-:W-:Y:S04]  /*1f1c0*/  @P0 STS.128 [R4+0xc800], RZ ;  /* 0x00c800ff04000388 */ /* 0x000fe80000000c00 */
[----:B------:R-:W-:Y:S01]  /*1f1d0*/  @!PT LDS RZ, [RZ] ;  /* 0x00000000fffff984 */ /* 0x000fe20000000800 */
[----:B------:R-:W-:Y:S01]  /*1f1e0*/  @!PT LDS RZ, [RZ] ;  /* 0x00000000fffff984 */ /* 0x000fe20000000800 */
[----:B------:R-:W-:Y:S01]  /*1f1f0*/  @!PT LDS RZ, [RZ] ;  /* 0x00000000fffff984 */ /* 0x000fe20000000800 */
[----:B------:R-:W-:Y:S04]  /*1f200*/  @!P0 LDGSTS.E.BYPASS.LTC128B.128 [R4+0xd000], desc[UR4][R16.64] ;  /* 0x0d00000010048fae */ /* 0x000fe8000b981a04 */
[----:B------:R-:W-:Y:S01]  /*1f210*/  @P0 STS.128 [R4+0xd000], RZ ;  /* 0x00d000ff04000388 */ /* 0x000fe20000000c00 */
[----:B----4-:R-:W-:-:S03]  /*1f220*/  IADD3 R2, P5, PT, R6, R5, RZ ;  /* 0x0000000506027210 */ /* 0x010fc60007fbe0ff */
        /* <DEDUP_REMOVED lines=9> */
[----:B------:R-:W-:Y:S01]  /*1f2c0*/  @!P0 LDGSTS.E.BYPASS.LTC128B.128 [R4+0xe000], desc[UR4][R22.64] ;  /* 0x0e00000016048fae */ /* 0x000fe2000b981a04 */
[----:B-----5:R-:W-:-:S03]  /*1f2d0*/  @!P0 IADD3 R12, P3, PT, R2, R5, RZ ;  /* 0x00000005020c8210 */ /* 0x020fc60007f7e0ff */
[----:B------:R-:W-:Y:S01]  /*1f2e0*/  @P0 STS.128 [R4+0xe000], RZ ;  /* 0x00e000ff04000388 */ /* 0x000fe20000000c00 */
[----:B------:R-:W-:-:S03]  /*1f2f0*/  IMAD.X R3, R7, 0x1, R0, P5 ;  /* 0x0000000107037824 */ /* 0x000fc600028e0600 */
        /* <DEDUP_REMOVED lines=36> */
[----:B--2---:R-:W-:Y:S04]  /*1f540*/  LDSM.16.M88.4 R8, [R198] ;  /* 0x00000000c608783b */ /* 0x004fe80000000200 */
[----:B------:R-:W2:Y:S04]  /*1f550*/  LDSM.16.M88.4 R16, [R92+0x2000] ;  /* 0x002000005c10783b */ /* 0x000ea80000000200 */
[----:B------:R-:W-:Y:S04]  /*1f560*/  LDSM.16.M88.4 R52, [R92+0x3800] ;  /* 0x003800005c34783b */ /* 0x000fe80000000200 */
[----:B------:R-:W4:Y:S04]  /*1f570*/  LD.E R2, desc[UR4][R134.64+0x18c] ;  /* 0x00018c0486027980 */ /* 0x000f28000c101900 */
[----:B------:R-:W-:Y:S04]  /*1f580*/  LDSM.16.M88.4 R48, [R92+0x4000] ;  /* 0x004000005c30783b */ /* 0x000fe80000000200 */
[----:B---3--:R-:W3:Y:S04]  /*1f590*/  LDSM.16.M88.4 R12, [R92+0x2800] ;  /* 0x002800005c0c783b */ /* 0x008ee80000000200 */
[----:B------:R-:W5:Y:S04]  /*1f5a0*/  LDSM.16.M88.4 R32, [R92+0x6000] ;  /* 0x006000005c20783b */ /* 0x000f680000000200 */
[----:B------:R-:W-:Y:S01]  /*1f5b0*/  LDSM.16.M88.4 R28, [R92+0x3000] ;  /* 0x003000005c1c783b */ /* 0x000fe20000000200 */
[----:B------:R-:W-:-:S02]  /*1f5c0*/  IMAD.MOV.U32 R133, RZ, RZ, R27 ;  /* 0x000000ffff857224 */ /* 0x000fc400078e001b */
[----:B------:R-:W-:Y:S01]  /*1f5d0*/  IMAD.MOV.U32 R38, RZ, RZ, R26 ;  /* 0x000000ffff267224 */ /* 0x000fe200078e001a */
[----:B------:R-:W-:Y:S04]  /*1f5e0*/  LDSM.16.M88.4 R20, [R92+0x7000] ;  /* 0x007000005c14783b */ /* 0x000fe80000000200 */
[----:B------:R-:W-:Y:S04]  /*1f5f0*/  LDSM.16.M88.4 R56, [R92+0x4800] ;  /* 0x004800005c38783b */ /* 0x000fe80000000200 */
[----:B------:R-:W-:Y:S01]  /*1f600*/  LDSM.16.M88.4 R44, [R92+0x5000] ;  /* 0x005000005c2c783b */ /* 0x000fe20000000200 */
[C---:B--2---:R-:W-:Y:S03]  /*1f610*/  HMMA.16816.F32 R188, R8.reuse, R16, RZ ;  /* 0x0000001008bc723c */ /* 0x044fe600000018ff */
[----:B------:R-:W-:Y:S04]  /*1f620*/  LDSM.16.M88.4 R40, [R92+0x5800] ;  /* 0x005800005c28783b */ /* 0x000fe80000000200 */
[----:B------:R-:W-:Y:S01]  /*1f630*/  LDSM.16.M88.4 R24, [R92+0x6800] ;  /* 0x006800005c18783b */ /* 0x000fe20000000200 */
[C---:B------:R-:W-:Y:S03]  /*1f640*/  HMMA.16816.F32 R192, R8.reuse, R18, RZ ;  /* 0x0000001208c0723c */ /* 0x040fe600000018ff */
[----:B------:R-:W2:Y:S04]  /*1f650*/  LDSM.16.M88.4 R16, [R92+0x7800] ;  /* 0x007800005c10783b */ /* 0x000ea80000000200 */
[----:B------:R-:W-:Y:S01]  /*1f660*/  LDSM.16.M88.4 R60, [R92+0x9800] ;  /* 0x009800005c3c783b */ /* 0x000fe20000000200 */
[----:B---3--:R-:W-:Y:S01]  /*1f670*/  HMMA.16816.F32 R184, R8, R12, RZ ;  /* 0x0000000c08b8723c */ /* 0x008fe200000018ff */
[----:B------:R-:W-:-:S02]  /*1f680*/  IMAD.IADD R3, R198, 0x1, R197 ;  /* 0x00000001c6037824 */ /* 0x000fc400078e02c5 */
[----:B------:R-:W0:Y:S05]  /*1f690*/  LDGDEPBAR ;  /* 0x00000000000079af */ /* 0x000e2a0000000000 */
[C---:B------:R-:W-:Y:S01]  /*1f6a0*/  HMMA.16816.F32 R168, R8.reuse, R14, RZ ;  /* 0x0000000e08a8723c */ /* 0x040fe200000018ff */
[----:B------:R-:W3:Y:S07]  /*1f6b0*/  LDSM.16.M88.4 R12, [R92+0x8000] ;  /* 0x008000005c0c783b */ /* 0x000eee0000000200 */
[C---:B------:R-:W-:Y:S08]  /*1f6c0*/  HMMA.16816.F32 R108, R8.reuse, R52, RZ ;  /* 0x00000034086c723c */ /* 0x040ff000000018ff */
[C---:B------:R-:W-:Y:S01]  /*1f6d0*/  HMMA.16816.F32 R100, R8.reuse, R54, RZ ;  /* 0x000000360864723c */ /* 0x040fe200000018ff */
[----:B------:R-:W1:Y:S07]  /*1f6e0*/  LDSM.16.M88.4 R52, [R92+0x8800] ;  /* 0x008800005c34783b */ /* 0x000e6e0000000200 */
[C---:B------:R-:W-:Y:S08]  /*1f6f0*/  HMMA.16816.F32 R88, R8.reuse, R48, RZ ;  /* 0x000000300858723c */ /* 0x040ff000000018ff */
[----:B------:R-:W-:Y:S01]  /*1f700*/  HMMA.16816.F32 R72, R8, R50, RZ ;  /* 0x000000320848723c */ /* 0x000fe200000018ff */
[----:B------:R-:W1:Y:S01]  /*1f710*/  LDSM.16.M88.4 R48, [R92+0x9000] ;  /* 0x009000005c30783b */ /* 0x000e620000000200 */
[----:B------:R-:W-:-:S06]  /*1f720*/  IMAD.IADD R0, R92, 0x1, R197 ;  /* 0x000000015c007824 */ /* 0x000fcc00078e02c5 */
[C---:B-----5:R-:W-:Y:S08]  /*1f730*/  HMMA.16816.F32 R172, R8.reuse, R32, RZ ;  /* 0x0000002008ac723c */ /* 0x060ff000000018ff */
[C---:B------:R-:W-:Y:S01]  /*1f740*/  HMMA.16816.F32 R116, R8.reuse, R34, RZ ;  /* 0x000000220874723c */ /* 0x040fe200000018ff */
[----:B------:R-:W-:Y:S07]  /*1f750*/  LDSM.16.M88.4 R32, [R0+0x2000] ;  /* 0x002000000020783b */ /* 0x000fee0000000200 */
[C---:B--2---:R-:W-:Y:S08]  /*1f760*/  HMMA.16816.F32 R76, R8.reuse, R16, RZ ;  /* 0x00000010084c723c */ /* 0x044ff000000018ff */
[C---:B------:R-:W-:Y:S01]  /*1f770*/  HMMA.16816.F32 R112, R8.reuse, R18, RZ ;  /* 0x000000120870723c */ /* 0x040fe200000018ff */
[----:B------:R-:W2:Y:S07]  /*1f780*/  LDSM.16.M88.4 R16, [R3] ;  /* 0x000000000310783b */ /* 0x000eae0000000200 */
[C---:B------:R-:W-:Y:S08]  /*1f790*/  HMMA.16816.F32 R180, R8.reuse, R28, RZ ;  /* 0x0000001c08b4723c */ /* 0x040ff000000018ff */
[----:B------:R-:W-:Y:S01]  /*1f7a0*/  HMMA.16816.F32 R128, R8, R30, RZ ;  /* 0x0000001e0880723c */ /* 0x000fe200000018ff */
[----:B------:R-:W5:Y:S01]  /*1f7b0*/  LDSM.16.M88.4 R28, [R0+0x2800] ;  /* 0x00280000001c783b */ /* 0x000f620000000200 */
[----:B------:R-:W-:-:S06]  /*1f7c0*/  IMAD.MOV.U32 R216, RZ, RZ, R196 ;  /* 0x000000ffffd87224 */ /* 0x000fcc00078e00c4 */
[C---:B------:R-:W-:Y:S08]  /*1f7d0*/  HMMA.16816.F32 R80, R8.reuse, R20, RZ ;  /* 0x000000140850723c */ /* 0x040ff000000018ff */
[C---:B------:R-:W-:Y:S01]  /*1f7e0*/  HMMA.16816.F32 R68, R8.reuse, R22, RZ ;  /* 0x000000160844723c */ /* 0x040fe200000018ff */
[----:B------:R-:W5:Y:S07]  /*1f7f0*/  LDSM.16.M88.4 R20, [R0+0x3800] ;  /* 0x003800000014783b */ /* 0x000f6e0000000200 */
        /* <DEDUP_REMOVED lines=21> */
[----:B------:R-:W1:Y:S07]  /*1f950*/  LDSM.16.M88.4 R8, [R0+0x4800] ;  /* 0x004800000008783b */ /* 0x000e6e0000000200 */
[C---:B--2---:R-:W-:Y:S01]  /*1f960*/  HMMA.16816.F32 R60, R16.reuse, R32, R188 ;  /* 0x00000020103c723c */ /* 0x044fe200000018bc */
[----:B------:R-:W-:Y:S07]  /*1f970*/  LDSM.16.M88.4 R188, [R93+0x9800] ;  /* 0x009800005dbc783b */ /* 0x000fee0000000200 */
[C---:B------:R-:W-:Y:S01]  /*1f980*/  HMMA.16816.F32 R192, R16.reuse, R34, R192 ;  /* 0x0000002210c0723c */ /* 0x040fe200000018c0 */
[----:B------:R-:W2:Y:S07]  /*1f990*/  LDSM.16.M88.4 R32, [R0+0x5800] ;  /* 0x005800000020783b */ /* 0x000eae0000000200 */
[C---:B-----5:R-:W-:Y:S08]  /*1f9a0*/  HMMA.16816.F32 R184, R16.reuse, R28, R184 ;  /* 0x0000001c10b8723c */ /* 0x060ff000000018b8 */
        /* <DEDUP_REMOVED lines=13> */
[----:B------:R1:W4:Y:S07]  /*1fa80*/  LDSM.16.M88.4 R12, [R133] ;  /* 0x00000000850c783b */ /* 0x00032e0000000200 */
[C---:B--2---:R-:W-:Y:S08]  /*1fa90*/  HMMA.16816.F32 R176, R16.reuse, R32, R176 ;  /* 0x0000002010b0723c */ /* 0x044ff000000018b0 */
[C---:B------:R-:W-:Y:S08]  /*1faa0*/  HMMA.16816.F32 R120, R16.reuse, R34, R120 ;  /* 0x000000221078723c */ /* 0x040ff00000001878 */
[C---:B---3--:R-:W-:Y:S08]  /*1fab0*/  HMMA.16816.F32 R32, R16.reuse, R28, R76 ;  /* 0x0000001c1020723c */ /* 0x048ff0000000184c */
[C---:B-----5:R-:W-:Y:S08]  /*1fac0*/  HMMA.16816.F32 R104, R16.reuse, R20, R104 ;  /* 0x000000141068723c */ /* 0x060ff00000001868 */
[----:B------:R-:W-:Y:S03]  /*1fad0*/  HMMA.16816.F32 R96, R16, R22, R96 ;  /* 0x000000161060723c */ /* 0x000fe60000001860 */
[----:B------:R-:W-:-:S02]  /*1fae0*/  IMAD.MOV.U32 R76, RZ, RZ, R32 ;  /* 0x000000ffff4c7224 */ /* 0x000fc400078e0020 */
[----:B------:R-:W-:-:S03]  /*1faf0*/  IMAD.MOV.U32 R7, RZ, RZ, R33 ;  /* 0x000000ffff077224 */ /* 0x000fc600078e0021 */
[C---:B------:R-:W-:Y:S01]  /*1fb00*/  HMMA.16816.F32 R20, R16.reuse, R54, R44 ;  /* 0x000000361014723c */ /* 0x040fe2000000182c */
[----:B------:R-:W2:Y:S01]  /*1fb10*/  LDSM.16.M88.4 R44, [R93+0x2000] ;  /* 0x002000005d2c783b */ /* 0x000ea20000000200 */
[----:B------:R-:W-:Y:S02]  /*1fb20*/  IMAD.MOV.U32 R6, RZ, RZ, R34 ;  /* 0x000000ffff067224 */ /* 0x000fe400078e0022 */
[----:B-1----:R-:W-:Y:S02]  /*1fb30*/  IMAD.MOV.U32 R133, RZ, RZ, R35 ;  /* 0x000000ffff857224 */ /* 0x002fe400078e0023 */
[----:B------:R-:W-:Y:S02]  /*1fb40*/  LDSM.16.M88.4 R32, [R0+0x8800] ;  /* 0x008800000020783b */ /* 0x000fe40000000200 */
[C---:B------:R-:W-:Y:S08]  /*1fb50*/  HMMA.16816.F32 R244, R16.reuse, R8, R80 ;  /* 0x0000000810f4723c */ /* 0x040ff00000001850 */
[C---:B------:R-:W-:Y:S01]  /*1fb60*/  HMMA.16816.F32 R248, R16.reuse, R10, R68 ;  /* 0x0000000a10f8723c */ /* 0x040fe20000001844 */
[----:B------:R-:W-:Y:S04]  /*1fb70*/  LDSM.16.M88.4 R8, [R216] ;  /* 0x00000000d808783b */ /* 0x000fe80000000200 */
[----:B------:R-:W1:Y:S03]  /*1fb80*/  LDSM.16.M88.4 R68, [R132+0x9800] ;  /* 0x009800008444783b */ /* 0x000e660000000200 */
[C---:B----4-:R-:W-:Y:S08]  /*1fb90*/  HMMA.16816.F32 R172, R16.reuse, R24, R172 ;  /* 0x0000001810ac723c */ /* 0x050ff000000018ac */
[----:B------:R-:W-:Y:S08]  /*1fba0*/  HMMA.16816.F32 R116, R16, R26, R116 ;  /* 0x0000001a1074723c */ /* 0x000ff00000001874 */
[----:B------:R-:W-:Y:S01]  /*1fbb0*/  HMMA.16816.F32 R24, R12, R190, R20 ;  /* 0x000000be0c18723c */ /* 0x000fe20000001814 */
[----:B------:R-:W-:Y:S07]  /*1fbc0*/  LDSM.16.M88.4 R20, [R0+0x9000] ;  /* 0x009000000014783b */ /* 0x000fee0000000200 */
[C---:B------:R-:W-:Y:S08]  /*1fbd0*/  HMMA.16816.F32 R84, R16.reuse, R40, R84 ;  /* 0x000000281054723c */ /* 0x040ff00000001854 */
[C---:B------:R-:W-:Y:S01]  /*1fbe0*/  HMMA.16816.F32 R124, R16.reuse, R42, R124 ;  /* 0x0000002a107c723c */ /* 0x040fe2000000187c */
[----:B------:R-:W3:Y:S07]  /*1fbf0*/  LDSM.16.M88.4 R40, [R0+0x8000] ;  /* 0x008000000028783b */ /* 0x000eee0000000200 */
[----:B------:R-:W-:Y:S08]  /*1fc00*/  HMMA.16816.F32 R112, R16, R30, R112 ;  /* 0x0000001e1070723c */ /* 0x000ff00000001870 */
[----:B--2---:R-:W-:Y:S08]  /*1fc10*/  HMMA.16816.F32 R28, R12, R44, R60 ;  /* 0x0000002c0c1c723c */ /* 0x004ff0000000183c */
[----:B-1----:R-:W-:Y:S08]  /*1fc20*/  HMMA.16816.F32 R60, R8, R70, R24 ;  /* 0x00000046083c723c */ /* 0x002ff00000001818 */
[----:B------:R-:W-:Y:S01]  /*1fc30*/  HMMA.16816.F32 R24, R16, R34, R204 ;  /* 0x000000221018723c */ /* 0x000fe200000018cc */
[----:B------:R-:W-:-:S02]  /*1fc40*/  IMAD.MOV.U32 R221, RZ, RZ, R94 ;  /* 0x000000ffffdd7224 */ /* 0x000fc400078e005e */
[----:B------:R-:W-:-:S05]  /*1fc50*/  IMAD.SHL.U32 R3, R226, 0x100, RZ ;  /* 0x00000100e2037824 */ /* 0x000fca00078e00ff */
[----:B------:R-:W-:Y:S11]  /*1fc60*/  HMMA.16816.F32 R80, R16, R32, R208 ;  /* 0x000000201050723c */ /* 0x000ff600000018d0 */
[----:B------:R-:W-:-:S02]  /*1fc70*/  IMAD.MOV.U32 R70, RZ, RZ, R26 ;  /* 0x000000ffff467224 */ /* 0x000fc400078e001a */
[----:B------:R-:W-:Y:S02]  /*1fc80*/  IMAD.MOV.U32 R206, RZ, RZ, R27 ;  /* 0x000000ffffce7224 */ /* 0x000fe400078e001b */
[----:B------:R-:W-:Y:S02]  /*1fc90*/  IMAD.MOV.U32 R205, RZ, RZ, R24 ;  /* 0x000000ffffcd7224 */ /* 0x000fe400078e0018 */
[----:B------:R-:W-:Y:S01]  /*1fca0*/  IMAD.MOV.U32 R204, RZ, RZ, R25 ;  /* 0x000000ffffcc7224 */ /* 0x000fe200078e0019 */
[----:B---3--:R-:W-:Y:S01]  /*1fcb0*/  HMMA.16816.F32 R236, R16, R40, R236 ;  /* 0x0000002810ec723c */ /* 0x008fe200000018ec */
[----:B------:R-:W-:-:S07]  /*1fcc0*/  LOP3.LUT R3, R3, R221, RZ, 0xfc, !PT ;  /* 0x000000dd03037212 */ /* 0x000fce00078efcff */
[----:B------:R-:W-:Y:S01]  /*1fcd0*/  HMMA.16816.F32 R240, R16, R42, R240 ;  /* 0x0000002a10f0723c */ /* 0x000fe200000018f0 */
[----:B------:R-:W-:Y:S02]  /*1fce0*/  IMAD.MOV.U32 R216, RZ, RZ, R95 ;  /* 0x000000ffffd87224 */ /* 0x000fe400078e005f */
[----:B------:R-:W-:-:S05]  /*1fcf0*/  FMUL.FTZ R5, R61, R2 ;  /* 0x000000023d057220 */ /* 0x000fca0000410000 */
[----:B------:R-:W-:Y:S01]  /*1fd00*/  HMMA.16816.F32 R28, R8, R48, R28 ;  /* 0x00000030081c723c */ /* 0x000fe2000000181c */
[----:B------:R-:W-:Y:S01]  /*1fd10*/  IMAD.MOV.U32 R191, RZ, RZ, R6 ;  /* 0x000000ffffbf7224 */ /* 0x000fe200078e0006 */
[----:B------:R-:W1:Y:S01]  /*1fd20*/  LDSM.16.M88.4 R40, [R93+0x2800] ;  /* 0x002800005d28783b */ /* 0x000e620000000200 */
[----:B------:R-:W-:Y:S02]  /*1fd30*/  IMAD.MOV.U32 R225, RZ, RZ, R39 ;  /* 0x000000ffffe17224 */ /* 0x000fe400078e0027 */
[----:B------:R-:W-:Y:S01]  /*1fd40*/  IMAD.MOV.U32 R190, RZ, RZ, R7 ;  /* 0x000000ffffbe7224 */ /* 0x000fe200078e0007 */
[----:B------:R-:W2:Y:S02]  /*1fd50*/  LDSM.16.M88.4 R32, [R132+0x2800] ;  /* 0x002800008420783b */ /* 0x000ea40000000200 */
[C---:B------:R-:W-:Y:S08]  /*1fd60*/  HMMA.16816.F32 R24, R16.reuse, R20, R200 ;  /* 0x000000141018723c */ /* 0x040ff000000018c8 */
[C---:B------:R-:W-:Y:S08]  /*1fd70*/  HMMA.16816.F32 R20, R16.reuse, R22, R196 ;  /* 0x000000161014723c */ /* 0x040ff000000018c4 */
[----:B------:R-:W-:Y:S01]  /*1fd80*/  HMMA.16816.F32 R16, R16, R52, R212 ;  /* 0x000000341010723c */ /* 0x000fe200000018d4 */
[----:B------:R-:W-:-:S02]  /*1fd90*/  IMAD.IADD R0, R3, 0x1, R216 ;  /* 0x0000000103007824 */ /* 0x000fc400078e02d8 */
[----:B------:R-:W-:Y:S02]  /*1fda0*/  IMAD.MOV.U32 R202, RZ, RZ, R24 ;  /* 0x000000ffffca7224 */ /* 0x000fe400078e0018 */
[----:B------:R3:W4:Y:S01]  /*1fdb0*/  MUFU.TANH R24, R5 ;  /* 0x0000000500187308 */ /* 0x0007220000002400 */
[----:B------:R-:W-:Y:S01]  /*1fdc0*/  FMUL.FTZ R6, R63, R2 ;  /* 0x000000023f067220 */ /* 0x000fe20000410000 */
[C---:B------:R-:W-:Y:S02]  /*1fdd0*/  VIADD R39, R227.reuse, 0x8 ;  /* 0x00000008e3277836 */ /* 0x040fe40000000000 */
[----:B------:R-:W-:Y:S02]  /*1fde0*/  IMAD.MOV.U32 R95, RZ, RZ, R82 ;  /* 0x000000ffff5f7224 */ /* 0x000fe400078e0052 */
[----:B------:R-:W-:Y:S01]  /*1fdf0*/  IMAD.MOV.U32 R94, RZ, RZ, R83 ;  /* 0x000000ffff5e7224 */ /* 0x000fe200078e0053 */
[----:B------:R-:W-:-:S07]  /*1fe00*/  IADD3 R7, PT, PT, R227, 0x200, -R0 ;  /* 0x00000200e3077810 */ /* 0x000fce0007ffe800 */
[----:B------:R-:W-:Y:S01]  /*1fe10*/  IMAD.MOV.U32 R79, RZ, RZ, R19 ;  /* 0x000000ffff4f7224 */ /* 0x000fe200078e0013 */
[----:B---3--:R-:W-:Y:S01]  /*1fe20*/  IADD3 R5, PT, PT, R227, 0x107, -R0 ;  /* 0x00000107e3057810 */ /* 0x008fe20007ffe800 */
[----:B------:R3:W5:Y:S03]  /*1fe30*/  MUFU.TANH R19, R6 ;  /* 0x0000000600137308 */ /* 0x0007660000002400 */
[----:B------:R-:W-:Y:S01]  /*1fe40*/  IABS R5, R5 ;  /* 0x0000000500057213 */ /* 0x000fe20000000000 */
[----:B------:R-:W-:Y:S02]  /*1fe50*/  IMAD.MOV.U32 R83, RZ, RZ, R16 ;  /* 0x000000ffff537224 */ /* 0x000fe400078e0010 */
[----:B------:R-:W-:Y:S02]  /*1fe60*/  IMAD.MOV.U32 R82, RZ, RZ, R17 ;  /* 0x000000ffff527224 */ /* 0x000fe400078e0011 */
[----:B------:R-:W-:Y:S01]  /*1fe70*/  FMUL.FTZ R17, R28, R2 ;  /* 0x000000021c117220 */ /* 0x000fe20000410000 */
[----:B------:R-:W-:Y:S01]  /*1fe80*/  I2FP.F32.S32 R16, R5 ;  /* 0x0000000500107245 */ /* 0x000fe20000201400 */
[----:B------:R-:W-:-:S02]  /*1fe90*/  IMAD.MOV.U32 R55, RZ, RZ, R81 ;  /* 0x000000ffff377224 */ /* 0x000fc400078e0051 */
[----:B------:R-:W-:Y:S01]  /*1fea0*/  IMAD.MOV.U32 R81, RZ, RZ, R18 ;  /* 0x000000ffff517224 */ /* 0x000fe200078e0012 */
[----:B---3--:R-:W-:Y:S01]  /*1feb0*/  IADD3 R6, PT, PT, R39, 0x107, -R0 ;  /* 0x0000010727067810 */ /* 0x008fe20007ffe800 */
[----:B------:R4:W3:Y:S03]  /*1fec0*/  MUFU.TANH R18, R17 ;  /* 0x0000001100127308 */ /* 0x0008e60000002400 */
[----:B------:R-:W-:Y:S01]  /*1fed0*/  IABS R6, R6 ;  /* 0x0000000600067213 */ /* 0x000fe20000000000 */
[----:B------:R-:W-:Y:S01]  /*1fee0*/  VIADD R5, R3, 0xfffffef9 ;  /* 0xfffffef903057836 */ /* 0x000fe20000000000 */
[----:B------:R-:W-:Y:S01]  /*1fef0*/  IABS R7, R7 ;  /* 0x0000000700077213 */ /* 0x000fe20000000000 */
[----:B------:R-:W-:Y:S02]  /*1ff00*/  IMAD.MOV.U32 R198, RZ, RZ, R21 ;  /* 0x000000ffffc67224 */ /* 0x000fe400078e0015 */
[----:B------:R-:W-:-:S02]  /*1ff10*/  IMAD.MOV.U32 R197, RZ, RZ, R22 ;  /* 0x000000ffffc57224 */ /* 0x000fc400078e0016 */
[----:B------:R-:W-:Y:S02]  /*1ff20*/  IMAD.MOV.U32 R196, RZ, RZ, R20 ;  /* 0x000000ffffc47224 */ /* 0x000fe400078e0014 */
[----:B------:R-:W-:Y:S01]  /*1ff30*/  IMAD.MOV.U32 R232, RZ, RZ, R23 ;  /* 0x000000ffffe87224 */ /* 0x000fe200078e0017 */
[----:B------:R-:W-:Y:S01]  /*1ff40*/  ISETP.GE.AND P3, PT, R5, R228, PT ;  /* 0x000000e40500720c */ /* 0x000fe20003f66270 */
[----:B------:R-:W-:Y:S01]  /*1ff50*/  HMMA.16816.F32 R20, R12, R46, R192 ;  /* 0x0000002e0c14723c */ /* 0x000fe200000018c0 */
[----:B----4-:R-:W-:Y:S01]  /*1ff60*/  FFMA.FTZ R17, -R224, R16, R24 ;  /* 0x00000010e0117223 */ /* 0x010fe20000010118 */
[----:B------:R-:W-:Y:S02]  /*1ff70*/  IMAD.MOV.U32 R16, RZ, RZ, R6 ;  /* 0x000000ffff107224 */ /* 0x000fe400078e0006 */
[----:B------:R-:W-:-:S03]  /*1ff80*/  IMAD.MOV.U32 R6, RZ, RZ, R7 ;  /* 0x000000ffff067224 */ /* 0x000fc600078e0007 */
[----:B------:R-:W-:Y:S02]  /*1ff90*/  I2FP.F32.S32 R7, R16 ;  /* 0x0000001000077245 */ /* 0x000fe40000201400 */
[----:B------:R-:W-:Y:S02]  /*1ffa0*/  FSEL R16, R17, -INF , P3 ;  /* 0xff80000011107808 */ /* 0x000fe40001800000 */
[C---:B------:R-:W-:Y:S02]  /*1ffb0*/  ISETP.GE.AND P5, PT, R5.reuse, R230, PT ;  /* 0x000000e60500720c */ /* 0x040fe40003fa6270 */
[C---:B------:R-:W-:Y:S02]  /*1ffc0*/  ISETP.GE.AND P6, PT, R5.reuse, R231, PT ;  /* 0x000000e70500720c */ /* 0x040fe40003fc6270 */
[----:B------:R-:W-:Y:S01]  /*1ffd0*/  ISETP.GE.AND P3, PT, R5, R229, PT ;  /* 0x000000e50500720c */ /* 0x000fe20003f66270 */
[----:B------:R-:W-:Y:S01]  /*1ffe0*/  FMUL.FTZ R5, R30, R2 ;  /* 0x000000021e057220 */ /* 0x000fe20000410000 */
[C---:B-----5:R-:W-:Y:S01]  /*1fff0*/  FFMA.FTZ R7, -R224.reuse, R7, R19 ;  /* 0x00000007e0077223 */ /* 0x060fe20000010113 */
[----:B------:R-:W-:Y:S01]  /*20000*/  I2FP.F32.S32 R6, R6 ;  /* 0x0000000600067245 */ /* 0x000fe20000201400 */
[----:B------:R-:W-:Y:S01]  /*20010*/  FMUL.FTZ R19, R29, R2 ;  /* 0x000000021d137220 */ /* 0x000fe20000410000 */
[----:B------:R4:W5:Y:S03]  /*20020*/  MUFU.TANH R28, R5 ;  /* 0x00000005001c7308 */ /* 0x0009660000002400 */
[----:B---3--:R-:W-:Y:S01]  /*20030*/  FFMA.FTZ R18, -R224, R6, R18 ;  /* 0x00000006e0127223 */ /* 0x008fe20000010112 */
[----:B------:R-:W-:-:S04]  /*20040*/  IADD3 R6, PT, PT, R39, 0x200, -R0 ;  /* 0x0000020027067810 */ /* 0x000fc80007ffe800 */
[----:B------:R-:W3:Y:S01]  /*20050*/  MUFU.TANH R19, R19 ;  /* 0x0000001300137308 */ /* 0x000ee20000002400 */
[----:B------:R-:W-:Y:S01]  /*20060*/  IMAD.MOV.U32 R201, RZ, RZ, R25 ;  /* 0x000000ffffc97224 */ /* 0x000fe200078e0019 */
[----:B------:R-:W-:Y:S01]  /*20070*/  IADD3 R17, PT, PT, R227, 0x1ff, -R0 ;  /* 0x000001ffe3117810 */ /* 0x000fe20007ffe800 */
[----:B------:R-:W-:Y:S01]  /*20080*/  IMAD.MOV.U32 R200, RZ, RZ, R26 ;  /* 0x000000ffffc87224 */ /* 0x000fe200078e001a */
[----:B------:R-:W-:Y:S01]  /*20090*/  IABS R6, R6 ;  /* 0x0000000600067213 */ /* 0x000fe20000000000 */
[----:B------:R-:W-:Y:S01]  /*200a0*/  IMAD.MOV.U32 R92, RZ, RZ, R27 ;  /* 0x000000ffff5c7224 */ /* 0x000fe200078e001b */
[----:B------:R-:W-:Y:S01]  /*200b0*/  FSEL R252, R16, -INF , !P5 ;  /* 0xff80000010fc7808 */ /* 0x000fe20006800000 */
[----:B------:R-:W-:Y:S01]  /*200c0*/  HMMA.16816.F32 R24, R8, R50, R20 ;  /* 0x000000320818723c */ /* 0x000fe20000001814 */
[----:B----4-:R-:W-:Y:S01]  /*200d0*/  VIADD R5, R3, 0xfffffe00 ;  /* 0xfffffe0003057836 */ /* 0x010fe20000000000 */
[----:B------:R-:W-:Y:S02]  /*200e0*/  FSEL R16, R7, -INF , P3 ;  /* 0xff80000007107808 */ /* 0x000fe40001800000 */
[----:B------:R-:W-:-:S02]  /*200f0*/  IABS R7, R17 ;  /* 0x0000001100077213 */ /* 0x000fc40000000000 */
[----:B------:R-:W-:Y:S02]  /*20100*/  I2FP.F32.S32 R6, R6 ;  /* 0x0000000600067245 */ /* 0x000fe40000201400 */
[C---:B------:R-:W-:Y:S02]  /*20110*/  ISETP.GE.AND P5, PT, R5.reuse, R228, PT ;  /* 0x000000e40500720c */ /* 0x040fe40003fa6270 */
[----:B------:R-:W-:Y:S01]  /*20120*/  FSEL R216, R16, -INF , !P6 ;  /* 0xff80000010d87808 */ /* 0x000fe20007000000 */
[----:B-----5:R-:W-:Y:S01]  /*20130*/  FFMA.FTZ R6, -R224, R6, R28 ;  /* 0x00000006e0067223 */ /* 0x020fe2000001011c */
[----:B------:R-:W-:Y:S02]  /*20140*/  I2FP.F32.S32 R7, R7 ;  /* 0x0000000700077245 */ /* 0x000fe40000201400 */
[----:B------:R-:W-:Y:S02]  /*20150*/  FSEL R16, R18, -INF , P5 ;  /* 0xff80000012107808 */ /* 0x000fe40002800000 */
[C---:B------:R-:W-:Y:S01]  /*20160*/  ISETP.GE.AND P5, PT, R5.reuse, R229, PT ;  /* 0x000000e50500720c */ /* 0x040fe20003fa6270 */
[----:B-1----:R-:W-:Y:S01]  /*20170*/  HMMA.16816.F32 R20, R12, R40, R184 ;  /* 0x000000280c14723c */ /* 0x002fe200000018b8 */
[----:B------:R-:W-:Y:S01]  /*20180*/  ISETP.GE.AND P3, PT, R5, R230, PT ;  /* 0x000000e60500720c */ /* 0x000fe20003f66270 */
[----:B------:R-:W-:Y:S01]  /*20190*/  FMUL.FTZ R18, R31, R2 ;  /* 0x000000021f127220 */ /* 0x000fe20000410000 */
[----:B------:R-:W-:Y:S01]  /*201a0*/  ISETP.GE.AND P6, PT, R5, R231, PT ;  /* 0x000000e70500720c */ /* 0x000fe20003fc6270 */
[----:B------:R-:W-:-:S02]  /*201b0*/  VIADD R5, R3, 0xfffffe01 ;  /* 0xfffffe0103057836 */ /* 0x000fc40000000000 */
[----:B---3--:R-:W-:Y:S01]  /*201c0*/  FFMA.FTZ R17, -R224, R7, R19 ;  /* 0x00000007e0117223 */ /* 0x008fe20000010113 */
[----:B------:R-:W-:Y:S01]  /*201d0*/  FSEL R7, R6, -INF , P5 ;  /* 0xff80000006077808 */ /* 0x000fe20002800000 */
[----:B------:R-:W-:Y:S01]  /*201e0*/  IMAD.MOV.U32 R221, RZ, RZ, R38 ;  /* 0x000000ffffdd7224 */ /* 0x000fe200078e0026 */
[--C-:B------:R-:W-:Y:S01]  /*201f0*/  IADD3 R6, PT, PT, R39, 0x1ff, -R0.reuse ;  /* 0x000001ff27067810 */ /* 0x100fe20007ffe800 */
[----:B------:R1:W3:Y:S01]  /*20200*/  MUFU.TANH R38, R18 ;  /* 0x0000001200267308 */ /* 0x0002e20000002400 */
[----:B------:R-:W-:Y:S02]  /*20210*/  FSEL R214, R16, -INF , !P3 ;  /* 0xff80000010d67808 */ /* 0x000fe40005800000 */
[----:B------:R-:W-:Y:S02]  /*20220*/  IADD3 R16, PT, PT, R227, 0x1f8, -R0 ;  /* 0x000001f8e3107810 */ /* 0x000fe40007ffe800 */
[----:B------:R-:W-:Y:S02]  /*20230*/  ISETP.GE.AND P3, PT, R5, R228, PT ;  /* 0x000000e40500720c */ /* 0x000fe40003f66270 */
[----:B------:R-:W-:-:S02]  /*20240*/  IABS R6, R6 ;  /* 0x0000000600067213 */ /* 0x000fc40000000000 */
[----:B------:R-:W-:Y:S02]  /*20250*/  FSEL R78, R7, -INF , !P6 ;  /* 0xff800000074e7808 */ /* 0x000fe40007000000 */
[----:B------:R-:W-:Y:S02]  /*20260*/  IABS R7, R16 ;  /* 0x0000001000077213 */ /* 0x000fe40000000000 */
[----:B------:R-:W-:Y:S01]  /*20270*/  FSEL R16, R17, -INF , P3 ;  /* 0xff80000011107808 */ /* 0x000fe20001800000 */
[----:B-1----:R-:W-:Y:S01]  /*20280*/  FMUL.FTZ R18, R24, R2 ;  /* 0x0000000218127220 */ /* 0x002fe20000410000 */
[C---:B------:R-:W-:Y:S02]  /*20290*/  ISETP.GE.AND P5, PT, R5.reuse, R230, PT ;  /* 0x000000e60500720c */ /* 0x040fe40003fa6270 */
[C---:B------:R-:W-:Y:S02]  /*202a0*/  ISETP.GE.AND P6, PT, R5.reuse, R231, PT ;  /* 0x000000e70500720c */ /* 0x040fe40003fc6270 */
[----:B------:R-:W-:Y:S01]  /*202b0*/  ISETP.GE.AND P3, PT, R5, R229, PT ;  /* 0x000000e50500720c */ /* 0x000fe20003f66270 */
[----:B------:R-:W-:Y:S01]  /*202c0*/  IMAD.MOV.U32 R5, RZ, RZ, R6 ;  /* 0x000000ffff057224 */ /* 0x000fe200078e0006 */
[----:B------:R-:W1:Y:S01]  /*202d0*/  MUFU.TANH R18, R18 ;  /* 0x0000001200127308 */ /* 0x000e620000002400 */
[----:B------:R-:W-:-:S02]  /*202e0*/  IMAD.MOV.U32 R6, RZ, RZ, R7 ;  /* 0x000000ffff067224 */ /* 0x000fc400078e0007 */
[-C--:B------:R-:W-:Y:S01]  /*202f0*/  FMUL.FTZ R19, R26, R2.reuse ;  /* 0x000000021a137220 */ /* 0x080fe20000410000 */
[----:B------:R-:W-:Y:S01]  /*20300*/  FMUL.FTZ R17, R25, R2 ;  /* 0x0000000219117220 */ /* 0x000fe20000410000 */
[----:B------:R-:W-:Y:S02]  /*20310*/  I2FP.F32.S32 R7, R5 ;  /* 0x0000000500077245 */ /* 0x000fe40000201400 */
[----:B------:R-:W-:Y:S01]  /*20320*/  I2FP.F32.S32 R5, R6 ;  /* 0x0000000600057245 */ /* 0x000fe20000201400 */
[----:B--2---:R-:W-:Y:S01]  /*20330*/  HMMA.16816.F32 R28, R8, R32, R20 ;  /* 0x00000020081c723c */ /* 0x004fe20000001814 */
[----:B------:R-:W-:Y:S01]  /*20340*/  IADD3 R6, PT, PT, R39, 0x1f8, -R0 ;  /* 0x000001f827067810 */ /* 0x000fe20007ffe800 */
[----:B------:R3:W-:Y:S03]  /*20350*/  MUFU.TANH R24, R17 ;  /* 0x0000001100187308 */ /* 0x0007e60000002400 */
[----:B------:R-:W-:-:S05]  /*20360*/  IABS R6, R6 ;  /* 0x0000000600067213 */ /* 0x000fca0000000000 */
[----:B------:R-:W2:Y:S01]  /*20370*/  MUFU.TANH R19, R19 ;  /* 0x0000001300137308 */ /* 0x000ea20000002400 */
[----:B------:R-:W-:Y:S01]  /*20380*/  FSEL R63, R16, -INF , !P5 ;  /* 0xff800000103f7808 */ /* 0x000fe20006800000 */
[----:B------:R-:W-:Y:S02]  /*20390*/  IMAD.MOV.U32 R16, RZ, RZ, R6 ;  /* 0x000000ffff107224 */ /* 0x000fe400078e0006 */
[----:B---3--:R-:W-:Y:S01]  /*203a0*/  FFMA.FTZ R17, -R224, R7, R38 ;  /* 0x00000007e0117223 */ /* 0x008fe20000010126 */
[----:B------:R-:W-:-:S04]  /*203b0*/  IADD3 R7, PT, PT, R227, 0x1f7, -R0 ;  /* 0x000001f7e3077810 */ /* 0x000fc80007ffe800 */
[----:B------:R-:W-:Y:S01]  /*203c0*/  IABS R7, R7 ;  /* 0x0000000700077213 */ /* 0x000fe20000000000 */
[----:B-1----:R-:W-:Y:S01]  /*203d0*/  FFMA.FTZ R18, -R224, R5, R18 ;  /* 0x00000005e0127223 */ /* 0x002fe20000010112 */
[----:B------:R-:W-:Y:S01]  /*203e0*/  VIADD R5, R3, 0xfffffe08 ;  /* 0xfffffe0803057836 */ /* 0x000fe20000000000 */
[----:B------:R-:W-:Y:S02]  /*203f0*/  FSEL R17, R17, -INF , P3 ;  /* 0xff80000011117808 */ /* 0x000fe40001800000 */
[----:B------:R-:W-:Y:S01]  /*20400*/  IMAD.MOV.U32 R6, RZ, RZ, R7 ;  /* 0x000000ffff067224 */ /* 0x000fe200078e0007 */
[----:B------:R-:W-:Y:S02]  /*20410*/  I2FP.F32.S32 R7, R16 ;  /* 0x0000001000077245 */ /* 0x000fe40000201400 */
[----:B------:R-:W-:Y:S02]  /*20420*/  ISETP.GE.AND P5, PT, R5, R228, PT ;  /* 0x000000e40500720c */ /* 0x000fe40003fa6270 */
[----:B------:R-:W-:-:S02]  /*20430*/  I2FP.F32.S32 R6, R6 ;  /* 0x0000000600067245 */ /* 0x000fc40000201400 */
[----:B------:R-:W-:Y:S01]  /*20440*/  FSEL R46, R17, -INF , !P6 ;  /* 0xff800000112e7808 */ /* 0x000fe20007000000 */
[----:B--2---:R-:W-:Y:S01]  /*20450*/  FFMA.FTZ R17, -R224, R7, R19 ;  /* 0x00000007e0117223 */ /* 0x004fe20000010113 */
[----:B------:R-:W-:Y:S01]  /*20460*/  FMUL.FTZ R19, R28, R2 ;  /* 0x000000021c137220 */ /* 0x000fe20000410000 */
[----:B------:R-:W-:Y:S01]  /*20470*/  FSEL R16, R18, -INF , P5 ;  /* 0xff80000012107808 */ /* 0x000fe20002800000 */
[----:B------:R-:W-:Y:S01]  /*20480*/  FFMA.FTZ R18, -R224, R6, R24 ;  /* 0x00000006e0127223 */ /* 0x000fe20000010118 */
[--C-:B------:R-:W-:Y:S01]  /*20490*/  IADD3 R6, PT, PT, R39, 0x1f7, -R0.reuse ;  /* 0x000001f727067810 */ /* 0x100fe20007ffe800 */
[----:B------:R-:W-:Y:S01]  /*204a0*/  FMUL.FTZ R27, R27, R2 ;  /* 0x000000021b1b7220 */ /* 0x000fe20000410000 */
[----:B------:R-:W-:Y:S01]  /*204b0*/  IADD3 R7, PT, PT, R227, 0x1f0, -R0 ;  /* 0x000001f0e3077810 */ /* 0x000fe20007ffe800 */
[----:B------:R-:W-:Y:S01]  /*204c0*/  HMMA.16816.F32 R20, R12, R42, R168 ;  /* 0x0000002a0c14723c */ /* 0x000fe200000018a8 */
[----:B------:R-:W1:Y:S01]  /*204d0*/  MUFU.TANH R19, R19 ;  /* 0x0000001300137308 */ /* 0x000e620000002400 */
[----:B------:R-:W-:Y:S01]  /*204e0*/  ISETP.GE.AND P3, PT, R5, R230, PT ;  /* 0x000000e60500720c */ /* 0x000fe20003f66270 */
[----:B------:R-:W2:Y:S01]  /*204f0*/  LDSM.16.M88.4 R40, [R93+0x3000] ;  /* 0x003000005d28783b */ /* 0x000ea20000000200 */
[----:B------:R-:W-:-:S02]  /*20500*/  IABS R6, R6 ;  /* 0x0000000600067213 */ /* 0x000fc40000000000 */
[----:B------:R-:W-:Y:S01]  /*20510*/  IABS R7, R7 ;  /* 0x0000000700077213 */ /* 0x000fe20000000000 */
[----:B------:R-:W-:Y:S01]  /*20520*/  IMAD.MOV.U32 R54, RZ, RZ, R80 ;  /* 0x000000ffff367224 */ /* 0x000fe200078e0050 */
[C---:B------:R-:W-:Y:S01]  /*20530*/  ISETP.GE.AND P6, PT, R5.reuse, R231, PT ;  /* 0x000000e70500720c */ /* 0x040fe20003fc6270 */
[----:B------:R3:W4:Y:S01]  /*20540*/  MUFU.TANH R32, R27 ;  /* 0x0000001b00207308 */ /* 0x0007220000002400 */
[----:B------:R-:W-:Y:S01]  /*20550*/  ISETP.GE.AND P5, PT, R5, R229, PT ;  /* 0x000000e50500720c */ /* 0x000fe20003fa6270 */
[----:B------:R-:W-:Y:S01]  /*20560*/  VIADD R5, R3, 0xfffffe09 ;  /* 0xfffffe0903057836 */ /* 0x000fe20000000000 */
[----:B------:R-:W-:Y:S01]  /*20570*/  FSEL R80, R16, -INF , !P3 ;  /* 0xff80000010507808 */ /* 0x000fe20005800000 */
[----:B------:R-:W-:Y:S02]  /*20580*/  IMAD.MOV.U32 R16, RZ, RZ, R6 ;  /* 0x000000ffff107224 */ /* 0x000fe400078e0006 */
[----:B------:R-:W-:Y:S01]  /*20590*/  IMAD.MOV.U32 R6, RZ, RZ, R7 ;  /* 0x000000ffff067224 */ /* 0x000fe200078e0007 */
[----:B------:R-:W-:-:S02]  /*205a0*/  ISETP.GE.AND P3, PT, R5, R228, PT ;  /* 0x000000e40500720c */ /* 0x000fc40003f66270 */
[----:B------:R-:W-:Y:S02]  /*205b0*/  FSEL R17, R17, -INF , P5 ;  /* 0xff80000011117808 */ /* 0x000fe40002800000 */
[----:B------:R-:W-:Y:S02]  /*205c0*/  I2FP.F32.S32 R6, R6 ;  /* 0x0000000600067245 */ /* 0x000fe40000201400 */
[----:B------:R-:W-:Y:S02]  /*205d0*/  I2FP.F32.S32 R7, R16 ;  /* 0x0000001000077245 */ /* 0x000fe40000201400 */
[----:B------:R-:W-:Y:S02]  /*205e0*/  FSEL R77, R17, -INF , !P6 ;  /* 0xff800000114d7808 */ /* 0x000fe40007000000 */
[----:B------:R-:W-:Y:S02]  /*205f0*/  FSEL R16, R18, -INF , P3 ;  /* 0xff80000012107808 */ /* 0x000fe40001800000 */
[----:B------:R-:W-:-:S02]  /*20600*/  ISETP.GE.AND P5, PT, R5, R230, PT ;  /* 0x000000e60500720c */ /* 0x000fc40003fa6270 */
[C---:B------:R-:W-:Y:S02]  /*20610*/  ISETP.GE.AND P6, PT, R5.reuse, R231, PT ;  /* 0x000000e70500720c */ /* 0x040fe40003fc6270 */
[----:B------:R-:W-:Y:S01]  /*20620*/  ISETP.GE.AND P3, PT, R5, R229, PT ;  /* 0x000000e50500720c */ /* 0x000fe20003f66270 */
[----:B------:R-:W-:Y:S01]  /*20630*/  FMUL.FTZ R5, R30, R2 ;  /* 0x000000021e057220 */ /* 0x000fe20000410000 */
[C---:B-1----:R-:W-:Y:S01]  /*20640*/  FFMA.FTZ R18, -R224.reuse, R6, R19 ;  /* 0x00000006e0127223 */ /* 0x042fe20000010113 */
[----:B------:R-:W-:Y:S01]  /*20650*/  FMUL.FTZ R19, R29, R2 ;  /* 0x000000021d137220 */ /* 0x000fe20000410000 */
[----:B---3--:R-:W-:Y:S01]  /*20660*/  HMMA.16816.F32 R24, R8, R34, R20 ;  /* 0x000000220818723c */ /* 0x008fe20000001814 */
[----:B----4-:R-:W-:Y:S01]  /*20670*/  FFMA.FTZ R7, -R224, R7, R32 ;  /* 0x00000007e0077223 */ /* 0x010fe20000010120 */
[----:B------:R1:W3:Y:S01]  /*20680*/  MUFU.TANH R28, R5 ;  /* 0x00000005001c7308 */ /* 0x0002e20000002400 */
[----:B------:R-:W4:Y:S01]  /*20690*/  LDSM.16.M88.4 R32, [R132+0x3000] ;  /* 0x003000008420783b */ /* 0x000f220000000200 */
[----:B------:R-:W-:Y:S01]  /*206a0*/  IADD3 R6, PT, PT, R39, 0x1f0, -R0 ;  /* 0x000001f027067810 */ /* 0x000fe20007ffe800 */
[----:B------:R-:W-:Y:S01]  /*206b0*/  IMAD.MOV.U32 R207, RZ, RZ, R76 ;  /* 0x000000ffffcf7224 */ /* 0x000fe200078e004c */
[----:B------:R-:W-:-:S04]  /*206c0*/  IADD3 R17, PT, PT, R227, 0x1ef, -R0 ;  /* 0x000001efe3117810 */ /* 0x000fc80007ffe800 */
[----:B------:R-:W5:Y:S01]  /*206d0*/  MUFU.TANH R19, R19 ;  /* 0x0000001300137308 */ /* 0x000f620000002400 */
[----:B------:R-:W-:Y:S02]  /*206e0*/  IABS R6, R6 ;  /* 0x0000000600067213 */ /* 0x000fe40000000000 */
[----:B------:R-:W-:Y:S02]  /*206f0*/  FSEL R76, R16, -INF , !P5 ;  /* 0xff800000104c7808 */ /* 0x000fe40006800000 */
[----:B------:R-:W-:Y:S01]  /*20700*/  FSEL R16, R7, -INF , P3 ;  /* 0xff80000007107808 */ /* 0x000fe20001800000 */
[----:B-1----:R-:W-:Y:S01]  /*20710*/  VIADD R5, R3, 0xfffffe10 ;  /* 0xfffffe1003057836 */ /* 0x002fe20000000000 */
[----:B------:R-:W-:Y:S02]  /*20720*/  IABS R7, R17 ;  /* 0x0000001100077213 */ /* 0x000fe40000000000 */
[----:B------:R-:W-:Y:S02]  /*20730*/  I2FP.F32.S32 R6, R6 ;  /* 0x0000000600067245 */ /* 0x000fe40000201400 */
[----:B------:R-:W-:-:S02]  /*20740*/  ISETP.GE.AND P5, PT, R5, R228, PT ;  /* 0x000000e40500720c */ /* 0x000fc40003fa6270 */
[----:B------:R-:W-:Y:S01]  /*20750*/  FSEL R45, R16, -INF , !P6 ;  /* 0xff800000102d7808 */ /* 0x000fe20007000000 */
[----:B---3--:R-:W-:Y:S01]  /*20760*/  FFMA.FTZ R6, -R224, R6, R28 ;  /* 0x00000006e0067223 */ /* 0x008fe2000001011c */
[----:B------:R-:W-:Y:S02]  /*20770*/  I2FP.F32.S32 R7, R7 ;  /* 0x0000000700077245 */ /* 0x000fe40000201400 */
[----:B------:R-:W-:Y:S02]  /*20780*/  FSEL R16, R18, -INF , P5 ;  /* 0xff80000012107808 */ /* 0x000fe40002800000 */
[C---:B------:R-:W-:Y:S01]  /*20790*/  ISETP.GE.AND P5, PT, R5.reuse, R229, PT ;  /* 0x000000e50500720c */ /* 0x040fe20003fa6270 */
[----:B--2---:R-:W-:Y:S01]  /*207a0*/  HMMA.16816.F32 R20, R12, R40, R180 ;  /* 0x000000280c14723c */ /* 0x004fe200000018b4 */
[----:B------:R-:W-:Y:S01]  /*207b0*/  ISETP.GE.AND P3, PT, R5, R230, PT ;  /* 0x000000e60500720c */ /* 0x000fe20003f66270 */
[----:B------:R-:W-:Y:S01]  /*207c0*/  FMUL.FTZ R18, R31, R2 ;  /* 0x000000021f127220 */ /* 0x000fe20000410000 */
[----:B------:R-:W-:Y:S01]  /*207d0*/  ISETP.GE.AND P6, PT, R5, R231, PT ;  /* 0x000000e70500720c */ /* 0x000fe20003fc6270 */
[----:B------:R-:W-:-:S02]  /*207e0*/  VIADD R5, R3, 0xfffffe11 ;  /* 0xfffffe1103057836 */ /* 0x000fc40000000000 */
[----:B-----5:R-:W-:Y:S01]  /*207f0*/  FFMA.FTZ R17, -R224, R7, R19 ;  /* 0x00000007e0117223 */ /* 0x020fe20000010113 */
[----:B------:R-:W-:Y:S02]  /*20800*/  FSEL R7, R6, -INF , P5 ;  /* 0xff80000006077808 */ /* 0x000fe40002800000 */
[--C-:B------:R-:W-:Y:S01]  /*20810*/  IADD3 R6, PT, PT, R39, 0x1ef, -R0.reuse ;  /* 0x000001ef27067810 */ /* 0x100fe20007ffe800 */
[----:B------:R1:W2:Y:S01]  /*20820*/  MUFU.TANH R38, R18 ;  /* 0x0000001200267308 */ /* 0x0002a20000002400 */
        /* <DEDUP_REMOVED lines=18> */
[----:B----4-:R-:W-:Y:S01]  /*20950*/  HMMA.16816.F32 R28, R8, R32, R20 ;  /* 0x00000020081c723c */ /* 0x010fe20000001814 */
[----:B------:R-:W-:Y:S01]  /*20960*/  IADD3 R6, PT, PT, R39, 0x1e8, -R0 ;  /* 0x000001e827067810 */ /* 0x000fe20007ffe800 */
[----:B------:R2:W-:Y:S03]  /*20970*/  MUFU.TANH R24, R17 ;  /* 0x0000001100187308 */ /* 0x0005e60000002400 */
[----:B------:R-:W-:-:S05]  /*20980*/  IABS R6, R6 ;  /* 0x0000000600067213 */ /* 0x000fca0000000000 */
[----:B------:R-:W3:Y:S01]  /*20990*/  MUFU.TANH R19, R19 ;  /* 0x0000001300137308 */ /* 0x000ee20000002400 */
[----:B------:R-:W-:Y:S01]  /*209a0*/  FSEL R212, R16, -INF , !P5 ;  /* 0xff80000010d47808 */ /* 0x000fe20006800000 */
[----:B------:R-:W-:Y:S02]  /*209b0*/  IMAD.MOV.U32 R16, RZ, RZ, R6 ;  /* 0x000000ffff107224 */ /* 0x000fe400078e0006 */
[----:B--2---:R-:W-:Y:S01]  /*209c0*/  FFMA.FTZ R17, -R224, R7, R38 ;  /* 0x00000007e0117223 */ /* 0x004fe20000010126 */
        /* <DEDUP_REMOVED lines=10> */
[----:B---3--:R-:W-:Y:S01]  /*20a70*/  FFMA.FTZ R17, -R224, R7, R19 ;  /* 0x00000007e0117223 */ /* 0x008fe20000010113 */
        /* <DEDUP_REMOVED lines=11> */
[----:B------:R-:W-:Y:S02]  /*20b30*/  IABS R7, R7 ;  /* 0x0000000700077213 */ /* 0x000fe40000000000 */
        /* <DEDUP_REMOVED lines=8> */
[----:B------:R-:W-:Y:S01]  /*20bc0*/  FSEL R17, R17, -INF , P5 ;  /* 0xff80000011117808 */ /* 0x000fe20002800000 */
[----:B------:R-:W-:Y:S01]  /*20bd0*/  IMAD.MOV.U32 R128, RZ, RZ, R55 ;  /* 0x000000ffff807224 */ /* 0x000fe200078e0037 */
        /* <DEDUP_REMOVED lines=14> */
[----:B------:R-:W-:-:S02]  /*20cc0*/  IADD3 R6, PT, PT, R39, 0x1e0, -R0 ;  /* 0x000001e027067810 */ /* 0x000fc40007ffe800 */
        /* <DEDUP_REMOVED lines=55> */
[----:B------:R-:W-:Y:S01]  /*21040*/  I2FP.F32.S32 R7, R16 ;  /* 0x0000001000077245 */ /* 0x000fe20000201400 */
[----:B------:R-:W-:Y:S01]  /*21050*/  IMAD.MOV.U32 R203, RZ, RZ, R54 ;  /* 0x000000ffffcb7224 */ /* 0x000fe200078e0036 */
        /* <DEDUP_REMOVED lines=12> */
[C---:B------:R-:W-:Y:S01]  /*21120*/  ISETP.GE.AND P3, PT, R5.reuse, R230, PT ;  /* 0x000000e60500720c */ /* 0x040fe20003f66270 */
[----:B------:R-:W2:Y:S01]  /*21130*/  LDSM.16.M88.4 R40, [R93+0x4000] ;  /* 0x004000005d28783b */ /* 0x000ea20000000200 */
[----:B------:R-:W-:Y:S01]  /*21140*/  IABS R6, R6 ;  /* 0x0000000600067213 */ /* 0x000fe20000000000 */
[----:B------:R-:W-:Y:S01]  /*21150*/  IMAD.MOV.U32 R102, RZ, RZ, R203 ;  /* 0x000000ffff667224 */ /* 0x000fe200078e00cb */
[----:B------:R-:W-:Y:S01]  /*21160*/  IABS R7, R7 ;  /* 0x0000000700077213 */ /* 0x000fe20000000000 */
[----:B------:R-:W-:Y:S01]  /*21170*/  IMAD.MOV.U32 R203, RZ, RZ, R70 ;  /* 0x000000ffffcb7224 */ /* 0x000fe200078e0046 */
[C---:B------:R-:W-:Y:S01]  /*21180*/  ISETP.GE.AND P6, PT, R5.reuse, R231, PT ;  /* 0x000000e70500720c */ /* 0x040fe20003fc6270 */
[----:B------:R3:W4:Y:S01]  /*21190*/  MUFU.TANH R32, R27 ;  /* 0x0000001b00207308 */ /* 0x0007220000002400 */
[----:B------:R-:W-:Y:S01]  /*211a0*/  ISETP.GE.AND P5, PT, R5, R229, PT ;  /* 0x000000e50500720c */ /* 0x000fe20003fa6270 */
[----:B------:R-:W-:Y:S01]  /*211b0*/  VIADD R5, R3, 0xfffffe29 ;  /* 0xfffffe2903057836 */ /* 0x000fe20000000000 */
[----:B------:R-:W-:Y:S01]  /*211c0*/  FSEL R70, R16, -INF , !P3 ;  /* 0xff80000010467808 */ /* 0x000fe20005800000 */
[----:B------:R-:W-:-:S02]  /*211d0*/  IMAD.MOV.U32 R16, RZ, RZ, R6 ;  /* 0x000000ffff107224 */ /* 0x000fc400078e0006 */
[----:B------:R-:W-:Y:S01]  /*211e0*/  IMAD.MOV.U32 R6, RZ, RZ, R7 ;  /* 0x000000ffff067224 */ /* 0x000fe200078e0007 */
[----:B------:R-:W-:Y:S02]  /*211f0*/  ISETP.GE.AND P3, PT, R5, R228, PT ;  /* 0x000000e40500720c */ /* 0x000fe40003f66270 */
[----:B------:R-:W-:Y:S02]  /*21200*/  FSEL R17, R17, -INF , P5 ;  /* 0xff80000011117808 */ /* 0x000fe40002800000 */
[----:B------:R-:W-:Y:S02]  /*21210*/  I2FP.F32.S32 R6, R6 ;  /* 0x0000000600067245 */ /* 0x000fe40000201400 */
[----:B------:R-:W-:Y:S02]  /*21220*/  I2FP.F32.S32 R7, R16 ;  /* 0x0000001000077245 */ /* 0x000fe40000201400 */
[----:B------:R-:W-:Y:S02]  /*21230*/  FSEL R51, R17, -INF , !P6 ;  /* 0xff80000011337808 */ /* 0x000fe40007000000 */
[----:B------:R-:W-:-:S02]  /*21240*/  FSEL R16, R18, -INF , P3 ;  /* 0xff80000012107808 */ /* 0x000fc40001800000 */
[C---:B------:R-:W-:Y:S02]  /*21250*/  ISETP.GE.AND P5, PT, R5.reuse, R230, PT ;  /* 0x000000e60500720c */ /* 0x040fe40003fa6270 */
        /* <DEDUP_REMOVED lines=30> */
[----:B------:R-:W-:Y:S01]  /*21440*/  IMAD.MOV.U32 R90, RZ, RZ, R205 ;  /* 0x000000ffff5a7224 */ /* 0x000fe200078e00cd */
[----:B------:R-:W-:Y:S01]  /*21450*/  FSEL R7, R6, -INF , P5 ;  /* 0xff80000006077808 */ /* 0x000fe20002800000 */
[----:B------:R-:W-:Y:S01]  /*21460*/  IMAD.MOV.U32 R205, RZ, RZ, R207 ;  /* 0x000000ffffcd7224 */ /* 0x000fe200078e00cf */
[--C-:B------:R-:W-:Y:S01]  /*21470*/  IADD3 R6, PT, PT, R39, 0x1cf, -R0.reuse ;  /* 0x000001cf27067810 */ /* 0x100fe20007ffe800 */
[----:B------:R1:W2:Y:S01]  /*21480*/  MUFU.TANH R38, R18 ;  /* 0x0000001200267308 */ /* 0x0002a20000002400 */
[----:B------:R-:W-:Y:S02]  /*21490*/  FSEL R207, R16, -INF , !P3 ;  /* 0xff80000010cf7808 */ /* 0x000fe40005800000 */
[----:B------:R-:W-:Y:S02]  /*214a0*/  IADD3 R16, PT, PT, R227, 0x1c8, -R0 ;  /* 0x000001c8e3107810 */ /* 0x000fe40007ffe800 */
[----:B------:R-:W-:-:S02]  /*214b0*/  ISETP.GE.AND P3, PT, R5, R228, PT ;  /* 0x000000e40500720c */ /* 0x000fc40003f66270 */
[----:B------:R-:W-:Y:S02]  /*214c0*/  IABS R6, R6 ;  /* 0x0000000600067213 */ /* 0x000fe40000000000 */
[----:B------:R-:W-:Y:S02]  /*214d0*/  FSEL R50, R7, -INF , !P6 ;  /* 0xff80000007327808 */ /* 0x000fe40007000000 */
[----:B------:R-:W-:Y:S02]  /*214e0*/  IABS R7, R16 ;  /* 0x0000001000077213 */ /* 0x000fe40000000000 */
[----:B------:R-:W-:Y:S01]  /*214f0*/  FSEL R16, R17, -INF , P3 ;  /* 0xff80000011107808 */ /* 0x000fe20001800000 */
[----:B-1----:R-:W-:Y:S01]  /*21500*/  FMUL.FTZ R18, R24, R2 ;  /* 0x0000000218127220 */ /* 0x002fe20000410000 */
[C---:B------:R-:W-:Y:S02]  /*21510*/  ISETP.GE.AND P5, PT, R5.reuse, R230, PT ;  /* 0x000000e60500720c */ /* 0x040fe40003fa6270 */
[----:B------:R-:W-:-:S02]  /*21520*/  ISETP.GE.AND P6, PT, R5, R231, PT ;  /* 0x000000e70500720c */ /* 0x000fc40003fc6270 */
[----:B------:R-:W-:Y:S01]  /*21530*/  ISETP.GE.AND P3, PT, R5, R229, PT ;  /* 0x000000e50500720c */ /* 0x000fe20003f66270 */
[----:B------:R-:W-:Y:S01]  /*21540*/  IMAD.MOV.U32 R5, RZ, RZ, R6 ;  /* 0x000000ffff057224 */ /* 0x000fe200078e0006 */
[----:B------:R-:W1:Y:S01]  /*21550*/  MUFU.TANH R18, R18 ;  /* 0x0000001200127308 */ /* 0x000e620000002400 */
[----:B------:R-:W-:Y:S02]  /*21560*/  IMAD.MOV.U32 R6, RZ, RZ, R7 ;  /* 0x000000ffff067224 */ /* 0x000fe400078e0007 */
        /* <DEDUP_REMOVED lines=9> */
[----:B------:R-:W-:Y:S01]  /*21600*/  IMAD.MOV.U32 R91, RZ, RZ, R206 ;  /* 0x000000ffff5b7224 */ /* 0x000fe200078e00ce */
[----:B------:R-:W-:Y:S01]  /*21610*/  FSEL R206, R16, -INF , !P5 ;  /* 0xff80000010ce7808 */ /* 0x000fe20006800000 */
[----:B--2---:R-:W-:Y:S01]  /*21620*/  FFMA.FTZ R17, -R224, R7, R38 ;  /* 0x00000007e0117223 */ /* 0x004fe20000010126 */
[----:B------:R-:W-:Y:S01]  /*21630*/  IADD3 R7, PT, PT, R227, 0x1c7, -R0 ;  /* 0x000001c7e3077810 */ /* 0x000fe20007ffe800 */
[----:B------:R-:W-:-:S03]  /*21640*/  IMAD.MOV.U32 R16, RZ, RZ, R6 ;  /* 0x000000ffff107224 */ /* 0x000fc600078e0006 */
        /* <DEDUP_REMOVED lines=56> */
[----:B------:R-:W-:Y:S01]  /*219d0*/  ISETP.GE.AND P5, PT, R5, R228, PT ;  /* 0x000000e40500720c */ /* 0x000fe20003fa6270 */
[----:B------:R-:W-:Y:S01]  /*219e0*/  IMAD.MOV.U32 R89, RZ, RZ, R203 ;  /* 0x000000ffff597224 */ /* 0x000fe200078e00cb */
[----:B------:R-:W-:Y:S01]  /*219f0*/  FSEL R203, R16, -INF , !P6 ;  /* 0xff80000010cb7808 */ /* 0x000fe20007000000 */
[----:B---3--:R-:W-:Y:S01]  /*21a00*/  FFMA.FTZ R6, -R224, R6, R28 ;  /* 0x00000006e0067223 */ /* 0x008fe2000001011c */
[----:B------:R-:W-:-:S02]  /*21a10*/  I2FP.F32.S32 R7, R7 ;  /* 0x0000000700077245 */ /* 0x000fc40000201400 */
[----:B------:R-:W-:Y:S02]  /*21a20*/  FSEL R16, R18, -INF , P5 ;  /* 0xff80000012107808 */ /* 0x000fe40002800000 */
[C---:B------:R-:W-:Y:S01]  /*21a30*/  ISETP.GE.AND P5, PT, R5.reuse, R229, PT ;  /* 0x000000e50500720c */ /* 0x040fe20003fa6270 */
[----:B--2---:R-:W-:Y:S01]  /*21a40*/  HMMA.16816.F32 R20, R12, R40, R64 ;  /* 0x000000280c14723c */ /* 0x004fe20000001840 */
[----:B------:R-:W-:Y:S01]  /*21a50*/  ISETP.GE.AND P3, PT, R5, R230, PT ;  /* 0x000000e60500720c */ /* 0x000fe20003f66270 */
[----:B------:R-:W-:Y:S01]  /*21a60*/  FMUL.FTZ R18, R31, R2 ;  /* 0x000000021f127220 */ /* 0x000fe20000410000 */
[----:B------:R-:W-:Y:S01]  /*21a70*/  ISETP.GE.AND P6, PT, R5, R231, PT ;  /* 0x000000e70500720c */ /* 0x000fe20003fc6270 */
[----:B------:R-:W-:Y:S02]  /*21a80*/  VIADD R5, R3, 0xfffffe41 ;  /* 0xfffffe4103057836 */ /* 0x000fe40000000000 */
[----:B-----5:R-:W-:Y:S01]  /*21a90*/  FFMA.FTZ R17, -R224, R7, R19 ;  /* 0x00000007e0117223 */ /* 0x020fe20000010113 */
[----:B------:R-:W-:Y:S01]  /*21aa0*/  FSEL R7, R6, -INF , P5 ;  /* 0xff80000006077808 */ /* 0x000fe20002800000 */
[----:B------:R-:W-:Y:S01]  /*21ab0*/  IMAD.MOV.U32 R88, RZ, RZ, R204 ;  /* 0x000000ffff587224 */ /* 0x000fe200078e00cc */
[----:B------:R-:W-:Y:S01]  /*21ac0*/  IADD3 R6, PT, PT, R39, 0x1bf, -R0 ;  /* 0x000001bf27067810 */ /* 0x000fe20007ffe800 */
[----:B------:R1:W2:Y:S01]  /*21ad0*/  MUFU.TANH R38, R18 ;  /* 0x0000001200267308 */ /* 0x0002a20000002400 */
[----:B------:R-:W-:-:S02]  /*21ae0*/  FSEL R204, R16, -INF , !P3 ;  /* 0xff80000010cc7808 */ /* 0x000fc40005800000 */
[----:B------:R-:W-:Y:S01]  /*21af0*/  IADD3 R16, PT, PT, R227, 0x1b8, -R0 ;  /* 0x000001b8e3107810 */ /* 0x000fe20007ffe800 */
[----:B------:R-:W-:Y:S01]  /*21b00*/  IMAD.MOV.U32 R109, RZ, RZ, R200 ;  /* 0x000000ffff6d7224 */ /* 0x000fe200078e00c8 */
[----:B------:R-:W-:Y:S02]  /*21b10*/  ISETP.GE.AND P3, PT, R5, R228, PT ;  /* 0x000000e40500720c */ /* 0x000fe40003f66270 */
[----:B------:R-:W-:Y:S02]  /*21b20*/  IABS R6, R6 ;  /* 0x0000000600067213 */ /* 0x000fe40000000000 */
[----:B------:R-:W-:Y:S02]  /*21b30*/  FSEL R200, R7, -INF , !P6 ;  /* 0xff80000007c87808 */ /* 0x000fe40007000000 */
[----:B------:R-:W-:Y:S02]  /*21b40*/  IABS R7, R16 ;  /* 0x0000001000077213 */ /* 0x000fe40000000000 */
[----:B------:R-:W-:Y:S01]  /*21b50*/  FSEL R16, R17, -INF , P3 ;  /* 0xff80000011107808 */ /* 0x000fe20001800000 */
[----:B-1----:R-:W-:Y:S01]  /*21b60*/  FMUL.FTZ R18, R24, R2 ;  /* 0x0000000218127220 */ /* 0x002fe20000410000 */
[----:B------:R-:W-:-:S02]  /*21b70*/  ISETP.GE.AND P5, PT, R5, R230, PT ;  /* 0x000000e60500720c */ /* 0x000fc40003fa6270 */
[C---:B------:R-:W-:Y:S02]  /*21b80*/  ISETP.GE.AND P6, PT, R5.reuse, R231, PT ;  /* 0x000000e70500720c */ /* 0x040fe40003fc6270 */
        /* <DEDUP_REMOVED lines=91> */
[----:B------:R-:W-:Y:S02]  /*22140*/  IADD3 R16, PT, PT, R227, 0x1a8, -R0 ;  /* 0x000001a8e3107810 */ /* 0x000fe40007ffe800 */
        /* <DEDUP_REMOVED lines=93> */
[----:B------:R-:W-:-:S02]  /*22720*/  FSEL R7, R6, -INF , P5 ;  /* 0xff80000006077808 */ /* 0x000fc40002800000 */
[--C-:B------:R-:W-:Y:S01]  /*22730*/  IADD3 R6, PT, PT, R39, 0x19f, -R0.reuse ;  /* 0x0000019f27067810 */ /* 0x100fe20007ffe800 */
[----:B------:R1:W2:Y:S01]  /*22740*/  MUFU.TANH R38, R18 ;  /* 0x0000001200267308 */ /* 0x0002a20000002400 */
[----:B------:R-:W-:Y:S02]  /*22750*/  FSEL R192, R16, -INF , !P3 ;  /* 0xff80000010c07808 */ /* 0x000fe40005800000 */
[----:B------:R-:W-:Y:S02]  /*22760*/  IADD3 R16, PT, PT, R227, 0x198, -R0 ;  /* 0x00000198e3107810 */ /* 0x000fe40007ffe800 */
[----:B------:R-:W-:Y:S02]  /*22770*/  ISETP.GE.AND P3, PT, R5, R228, PT ;  /* 0x000000e40500720c */ /* 0x000fe40003f66270 */
[----:B------:R-:W-:Y:S02]  /*22780*/  IABS R6, R6 ;  /* 0x0000000600067213 */ /* 0x000fe40000000000 */
[----:B------:R-:W-:-:S02]  /*22790*/  FSEL R186, R7, -INF , !P6 ;  /* 0xff80000007ba7808 */ /* 0x000fc40007000000 */
        /* <DEDUP_REMOVED lines=377> */
[----:B------:R-:W-:Y:S01]  /*23f30*/  FSEL R7, R6, -INF , P5 ;  /* 0xff80000006077808 */ /* 0x000fe20002800000 */
[----:B------:R-:W-:Y:S01]  /*23f40*/  IMAD.MOV.U32 R85, RZ, RZ, R128 ;  /* 0x000000ffff557224 */ /* 0x000fe200078e0080 */
[--C-:B------:R-:W-:Y:S01]  /*23f50*/  IADD3 R6, PT, PT, R39, 0x15f, -R0.reuse ;  /* 0x0000015f27067810 */ /* 0x100fe20007ffe800 */
[----:B------:R1:W2:Y:S01]  /*23f60*/  MUFU.TANH R38, R18 ;  /* 0x0000001200267308 */ /* 0x0002a20000002400 */
[----:B------:R-:W-:Y:S02]  /*23f70*/  FSEL R128, R16, -INF , !P3 ;  /* 0xff80000010807808 */ /* 0x000fe40005800000 */
[----:B------:R-:W-:Y:S01]  /*23f80*/  IADD3 R16, PT, PT, R227, 0x158, -R0 ;  /* 0x00000158e3107810 */ /* 0x000fe20007ffe800 */
[----:B------:R-:W-:Y:S01]  /*23f90*/  IMAD.MOV.U32 R84, RZ, RZ, R102 ;  /* 0x000000ffff547224 */ /* 0x000fe200078e0066 */
        /* <DEDUP_REMOVED lines=179> */
[----:B------:R-:W-:Y:S01]  /*24ad0*/  I2FP.F32.S32 R6, R6 ;  /* 0x0000000600067245 */ /* 0x000fe20000201400 */
[----:B------:R-:W-:Y:S01]  /*24ae0*/  IMAD.MOV.U32 R87, RZ, RZ, R94 ;  /* 0x000000ffff577224 */ /* 0x000fe200078e005e */
        /* <DEDUP_REMOVED lines=56> */
[----:B------:R-:W-:Y:S02]  /*24e70*/  IMAD.MOV.U32 R84, RZ, RZ, R73 ;  /* 0x000000ffff547224 */ /* 0x000fe400078e0049 */
[----:B------:R-:W-:Y:S01]  /*24e80*/  FFMA.FTZ R18, -R224, R6, R24 ;  /* 0x00000006e0127223 */ /* 0x000fe20000010118 */
[----:B------:R-:W-:Y:S01]  /*24e90*/  IMAD.MOV.U32 R85, RZ, RZ, R74 ;  /* 0x000000ffff557224 */ /* 0x000fe200078e004a */
[--C-:B------:R-:W-:Y:S02]  /*24ea0*/  IADD3 R6, PT, PT, R39, 0x137, -R0.reuse ;  /* 0x0000013727067810 */ /* 0x100fe40007ffe800 */
[----:B------:R-:W-:Y:S01]  /*24eb0*/  IADD3 R7, PT, PT, R227, 0x130, -R0 ;  /* 0x00000130e3077810 */ /* 0x000fe20007ffe800 */
[----:B------:R-:W1:Y:S01]  /*24ec0*/  MUFU.TANH R19, R19 ;  /* 0x0000001300137308 */ /* 0x000e620000002400 */
[----:B------:R-:W-:Y:S01]  /*24ed0*/  ISETP.GE.AND P3, PT, R5, R230, PT ;  /* 0x000000e60500720c */ /* 0x000fe20003f66270 */
[----:B------:R-:W-:Y:S01]  /*24ee0*/  FMUL.FTZ R27, R27, R2 ;  /* 0x000000021b1b7220 */ /* 0x000fe20000410000 */
[----:B------:R-:W-:Y:S01]  /*24ef0*/  IABS R6, R6 ;  /* 0x0000000600067213 */ /* 0x000fe20000000000 */
[----:B------:R-:W-:Y:S01]  /*24f00*/  HMMA.16816.F32 R20, R12, R42, R84 ;  /* 0x0000002a0c14723c */ /* 0x000fe20000001854 */
[----:B------:R-:W-:Y:S01]  /*24f10*/  IABS R7, R7 ;  /* 0x0000000700077213 */ /* 0x000fe20000000000 */
[----:B------:R-:W-:Y:S01]  /*24f20*/  IMAD.MOV.U32 R72, RZ, RZ, R75 ;  /* 0x000000ffff487224 */ /* 0x000fe200078e004b */
[C---:B------:R-:W-:Y:S01]  /*24f30*/  ISETP.GE.AND P6, PT, R5.reuse, R231, PT ;  /* 0x000000e70500720c */ /* 0x040fe20003fc6270 */
[----:B------:R-:W-:Y:S01]  /*24f40*/  IMAD.MOV.U32 R75, RZ, RZ, R92 ;  /* 0x000000ffff4b7224 */ /* 0x000fe200078e005c */
[----:B------:R-:W-:Y:S01]  /*24f50*/  ISETP.GE.AND P5, PT, R5, R229, PT ;  /* 0x000000e50500720c */ /* 0x000fe20003fa6270 */
[----:B------:R2:W3:Y:S01]  /*24f60*/  LDSM.16.M88.4 R40, [R93+0x9000] ;  /* 0x009000005d28783b */ /* 0x0004e20000000200 */
[----:B------:R-:W-:Y:S01]  /*24f70*/  VIADD R5, R3, 0xfffffec9 ;  /* 0xfffffec903057836 */ /* 0x000fe20000000000 */
[----:B------:R-:W-:Y:S01]  /*24f80*/  FSEL R92, R16, -INF , !P3 ;  /* 0xff800000105c7808 */ /* 0x000fe20005800000 */
[----:B------:R4:W5:Y:S01]  /*24f90*/  MUFU.TANH R32, R27 ;  /* 0x0000001b00207308 */ /* 0x0009620000002400 */
        /* <DEDUP_REMOVED lines=13> */
[----:B------:R-:W-:Y:S02]  /*25070*/  FMUL.FTZ R19, R29, R2 ;  /* 0x000000021d137220 */ /* 0x000fe40000410000 */
[----:B------:R1:W2:Y:S01]  /*25080*/  MUFU.TANH R28, R5 ;  /* 0x00000005001c7308 */ /* 0x0002a20000002400 */
[----:B----4-:R-:W-:Y:S01]  /*25090*/  HMMA.16816.F32 R24, R8, R34, R20 ;  /* 0x000000220818723c */ /* 0x010fe20000001814 */
[----:B-----5:R-:W-:Y:S01]  /*250a0*/  FFMA.FTZ R7, -R224, R7, R32 ;  /* 0x00000007e0077223 */ /* 0x020fe20000010120 */
[--C-:B------:R-:W-:Y:S01]  /*250b0*/  IADD3 R6, PT, PT, R39, 0x130, -R0.reuse ;  /* 0x0000013027067810 */ /* 0x100fe20007ffe800 */
[----:B------:R-:W4:Y:S01]  /*250c0*/  LDSM.16.M88.4 R32, [R132+0x9000] ;  /* 0x009000008420783b */ /* 0x000f220000000200 */
[----:B------:R-:W-:Y:S01]  /*250d0*/  IADD3 R17, PT, PT, R227, 0x12f, -R0 ;  /* 0x0000012fe3117810 */ /* 0x000fe20007ffe800 */
[----:B------:R-:W-:-:S02]  /*250e0*/  IMAD.MOV.U32 R73, RZ, RZ, R88 ;  /* 0x000000ffff497224 */ /* 0x000fc400078e0058 */
[----:B------:R-:W5:Y:S01]  /*250f0*/  MUFU.TANH R19, R19 ;  /* 0x0000001300137308 */ /* 0x000f620000002400 */
[----:B------:R-:W-:Y:S01]  /*25100*/  IABS R6, R6 ;  /* 0x0000000600067213 */ /* 0x000fe20000000000 */
[----:B------:R-:W-:Y:S01]  /*25110*/  IMAD.MOV.U32 R74, RZ, RZ, R109 ;  /* 0x000000ffff4a7224 */ /* 0x000fe200078e006d */
[----:B------:R-:W-:Y:S01]  /*25120*/  FSEL R88, R16, -INF , !P5 ;  /* 0xff80000010587808 */ /* 0x000fe20006800000 */
[----:B------:R-:W-:Y:S01]  /*25130*/  IMAD.MOV.U32 R244, RZ, RZ, R110 ;  /* 0x000000fffff47224 */ /* 0x000fe200078e006e */
[----:B------:R-:W-:Y:S01]  /*25140*/  FSEL R16, R7, -INF , P3 ;  /* 0xff80000007107808 */ /* 0x000fe20001800000 */
[----:B------:R-:W-:Y:S02]  /*25150*/  IMAD.MOV.U32 R245, RZ, RZ, R111 ;  /* 0x000000fffff57224 */ /* 0x000fe400078e006f */
[----:B-1----:R-:W-:Y:S01]  /*25160*/  VIADD R5, R3, 0xfffffed0 ;  /* 0xfffffed003057836 */ /* 0x002fe20000000000 */
[----:B------:R-:W-:Y:S01]  /*25170*/  IABS R7, R17 ;  /* 0x0000001100077213 */ /* 0x000fe20000000000 */
[----:B------:R-:W-:Y:S01]  /*25180*/  IMAD.MOV.U32 R246, RZ, RZ, R215 ;  /* 0x000000fffff67224 */ /* 0x000fe200078e00d7 */
[----:B------:R-:W-:Y:S01]  /*25190*/  I2FP.F32.S32 R6, R6 ;  /* 0x0000000600067245 */ /* 0x000fe20000201400 */
[----:B------:R-:W-:Y:S01]  /*251a0*/  IMAD.MOV.U32 R247, RZ, RZ, R232 ;  /* 0x000000fffff77224 */ /* 0x000fe200078e00e8 */
[----:B------:R-:W-:Y:S01]  /*251b0*/  ISETP.GE.AND P5, PT, R5, R228, PT ;  /* 0x000000e40500720c */ /* 0x000fe20003fa6270 */
[----:B------:R-:W-:Y:S01]  /*251c0*/  FMUL.FTZ R27, R27, R2 ;  /* 0x000000021b1b7220 */ /* 0x000fe20000410000 */
[----:B------:R-:W-:Y:S01]  /*251d0*/  FSEL R87, R16, -INF , !P6 ;  /* 0xff80000010577808 */ /* 0x000fe20007000000 */
[----:B--2---:R-:W-:Y:S01]  /*251e0*/  FFMA.FTZ R6, -R224, R6, R28 ;  /* 0x00000006e0067223 */ /* 0x004fe2000001011c */
[----:B------:R-:W-:Y:S01]  /*251f0*/  I2FP.F32.S32 R7, R7 ;  /* 0x0000000700077245 */ /* 0x000fe20000201400 */
[----:B------:R-:W-:Y:S01]  /*25200*/  VIADD R93, R226, 0xfffffffe ;  /* 0xfffffffee25d7836 */ /* 0x000fe20000000000 */
[----:B------:R-:W-:Y:S01]  /*25210*/  FSEL R16, R18, -INF , P5 ;  /* 0xff80000012107808 */ /* 0x000fe20002800000 */
[----:B------:R-:W-:-:S04]  /*25220*/  DEPBAR.LE SB0, 0x0 ;  /* 0x000080000000791a */ /* 0x000fc80000000000 */
[----:B------:R-:W-:Y:S01]  /*25230*/  BAR.SYNC.DEFER_BLOCKING 0x0 ;  /* 0x0000000000007b1d */ /* 0x000fe20000010000 */
[----:B------:R-:W-:Y:S01]  /*25240*/  ISETP.GE.AND P5, PT, R5, R229, PT ;  /* 0x000000e50500720c */ /* 0x000fe20003fa6270 */
[----:B------:R-:W-:Y:S01]  /*25250*/  FMUL.FTZ R18, R31, R2 ;  /* 0x000000021f127220 */ /* 0x000fe20000410000 */
[C---:B------:R-:W-:Y:S01]  /*25260*/  ISETP.GE.AND P3, PT, R5.reuse, R230, PT ;  /* 0x000000e60500720c */ /* 0x040fe20003f66270 */
[----:B-----5:R-:W-:Y:S01]  /*25270*/  FFMA.FTZ R17, -R224, R7, R19 ;  /* 0x00000007e0117223 */ /* 0x020fe20000010113 */
[----:B------:R-:W-:Y:S01]  /*25280*/  ISETP.GE.AND P6, PT, R5, R231, PT ;  /* 0x000000e70500720c */ /* 0x000fe20003fc6270 */
[----:B------:R-:W-:Y:S01]  /*25290*/  VIADD R5, R3, 0xfffffed1 ;  /* 0xfffffed103057836 */ /* 0x000fe20000000000 */
[----:B------:R-:W-:Y:S01]  /*252a0*/  FSEL R7, R6, -INF , P5 ;  /* 0xff80000006077808 */ /* 0x000fe20002800000 */
[----:B---3--:R-:W-:Y:S01]  /*252b0*/  HMMA.16816.F32 R20, R12, R40, R72 ;  /* 0x000000280c14723c */ /* 0x008fe20000001848 */
        /* <DEDUP_REMOVED lines=17> */
[----:B------:R-:W-:Y:S01]  /*253d0*/  I2FP.F32.S32 R7, R5 ;  /* 0x0000000500077245 */ /* 0x000fe20000201400 */
[----:B------:R-:W-:Y:S01]  /*253e0*/  FMUL.FTZ R19, R25, R2 ;  /* 0x0000000219137220 */ /* 0x000fe20000410000 */
[----:B------:R-:W-:-:S02]  /*253f0*/  I2FP.F32.S32 R5, R6 ;  /* 0x0000000600057245 */ /* 0x000fc40000201400 */
[----:B------:R2:W-:Y:S01]  /*25400*/  MUFU.TANH R24, R17 ;  /* 0x0000001100187308 */ /* 0x0005e20000002400 */
[----:B------:R-:W-:Y:S01]  /*25410*/  IADD3 R6, PT, PT, R39, 0x128, -R0 ;  /* 0x0000012827067810 */ /* 0x000fe20007ffe800 */
[----:B----4-:R-:W-:Y:S03]  /*25420*/  HMMA.16816.F32 R28, R8, R32, R20 ;  /* 0x00000020081c723c */ /* 0x010fe60000001814 */
[----:B------:R-:W-:-:S03]  /*25430*/  IABS R6, R6 ;  /* 0x0000000600067213 */ /* 0x000fc60000000000 */
[----:B------:R-:W3:Y:S01]  /*25440*/  MUFU.TANH R19, R19 ;  /* 0x0000001300137308 */ /* 0x000ee20000002400 */
[----:B------:R-:W-:Y:S01]  /*25450*/  FSEL R117, R16, -INF , !P5 ;  /* 0xff80000010757808 */ /* 0x000fe20006800000 */
[----:B--2---:R-:W-:Y:S01]  /*25460*/  FFMA.FTZ R17, -R224, R7, R38 ;  /* 0x00000007e0117223 */ /* 0x004fe20000010126 */
[----:B------:R-:W-:-:S04]  /*25470*/  IADD3 R7, PT, PT, R227, 0x127, -R0 ;  /* 0x00000127e3077810 */ /* 0x000fc80007ffe800 */
[----:B------:R-:W-:Y:S01]  /*25480*/  IABS R7, R7 ;  /* 0x0000000700077213 */ /* 0x000fe20000000000 */
[----:B-1----:R-:W-:Y:S01]  /*25490*/  FFMA.FTZ R18, -R224, R5, R18 ;  /* 0x00000005e0127223 */ /* 0x002fe20000010112 */
[----:B------:R-:W-:Y:S02]  /*254a0*/  IMAD.MOV.U32 R16, RZ, RZ, R6 ;  /* 0x000000ffff107224 */ /* 0x000fe400078e0006 */
[----:B------:R-:W-:Y:S02]  /*254b0*/  VIADD R5, R3, 0xfffffed8 ;  /* 0xfffffed803057836 */ /* 0x000fe40000000000 */
[----:B------:R-:W-:-:S03]  /*254c0*/  IMAD.MOV.U32 R6, RZ, RZ, R7 ;  /* 0x000000ffff067224 */ /* 0x000fc600078e0007 */
[----:B------:R-:W-:Y:S02]  /*254d0*/  ISETP.GE.AND P5, PT, R5, R228, PT ;  /* 0x000000e40500720c */ /* 0x000fe40003fa6270 */
[----:B------:R-:W-:Y:S02]  /*254e0*/  I2FP.F32.S32 R6, R6 ;  /* 0x0000000600067245 */ /* 0x000fe40000201400 */
[----:B------:R-:W-:Y:S02]  /*254f0*/  I2FP.F32.S32 R7, R16 ;  /* 0x0000001000077245 */ /* 0x000fe40000201400 */
[----:B------:R-:W-:Y:S02]  /*25500*/  FSEL R17, R17, -INF , P3 ;  /* 0xff80000011117808 */ /* 0x000fe40001800000 */
[----:B------:R-:W-:Y:S01]  /*25510*/  FSEL R16, R18, -INF , P5 ;  /* 0xff80000012107808 */ /* 0x000fe20002800000 */
[----:B---3--:R-:W-:Y:S01]  /*25520*/  FFMA.FTZ R18, -R224, R6, R19 ;  /* 0x00000006e0127223 */ /* 0x008fe20000010113 */
[----:B------:R-:W-:Y:S01]  /*25530*/  FMUL.FTZ R19, R28, R2 ;  /* 0x000000021c137220 */ /* 0x000fe20000410000 */
[----:B------:R-:W-:Y:S01]  /*25540*/  FSEL R75, R17, -INF , !P6 ;  /* 0xff800000114b7808 */ /* 0x000fe20007000000 */
[----:B------:R-:W-:Y:S01]  /*25550*/  FFMA.FTZ R17, -R224, R7, R24 ;  /* 0x00000007e0117223 */ /* 0x000fe20000010118 */
[----:B------:R-:W-:-:S02]  /*25560*/  IADD3 R6, PT, PT, R39, 0x127, -R0 ;  /* 0x0000012727067810 */ /* 0x000fc40007ffe800 */
[----:B------:R-:W-:Y:S01]  /*25570*/  IADD3 R7, PT, PT, R227, 0x120, -R0 ;  /* 0x00000120e3077810 */ /* 0x000fe20007ffe800 */
[----:B------:R-:W1:Y:S01]  /*25580*/  MUFU.TANH R19, R19 ;  /* 0x0000001300137308 */ /* 0x000e620000002400 */
[C---:B------:R-:W-:Y:S01]  /*25590*/  ISETP.GE.AND P3, PT, R5.reuse, R230, PT ;  /* 0x000000e60500720c */ /* 0x040fe20003f66270 */
[----:B------:R-:W-:Y:S01]  /*255a0*/  HMMA.16816.F32 R20, R12, R42, R244 ;  /* 0x0000002a0c14723c */ /* 0x000fe200000018f4 */
[----:B------:R-:W-:Y:S02]  /*255b0*/  IABS R6, R6 ;  /* 0x0000000600067213 */ /* 0x000fe40000000000 */
[----:B------:R-:W-:Y:S02]  /*255c0*/  IABS R7, R7 ;  /* 0x0000000700077213 */ /* 0x000fe40000000000 */
[----:B------:R-:W-:Y:S01]  /*255d0*/  FSEL R111, R16, -INF , !P3 ;  /* 0xff800000106f7808 */ /* 0x000fe20005800000 */
[----:B------:R-:W-:Y:S01]  /*255e0*/  IMAD.MOV.U32 R16, RZ, RZ, R6 ;  /* 0x000000ffff107224 */ /* 0x000fe200078e0006 */
[C---:B------:R-:W-:Y:S01]  /*255f0*/  ISETP.GE.AND P6, PT, R5.reuse, R231, PT ;  /* 0x000000e70500720c */ /* 0x040fe20003fc6270 */
[----:B------:R-:W-:Y:S01]  /*25600*/  IMAD.MOV.U32 R6, RZ, RZ, R7 ;  /* 0x000000ffff067224 */ /* 0x000fe200078e0007 */
[----:B------:R-:W-:Y:S01]  /*25610*/  ISETP.GE.AND P5, PT, R5, R229, PT ;  /* 0x000000e50500720c */ /* 0x000fe20003fa6270 */
[----:B------:R-:W-:Y:S01]  /*25620*/  VIADD R5, R3, 0xfffffed9 ;  /* 0xfffffed903057836 */ /* 0x000fe20000000000 */
[----:B------:R2:W3:Y:S02]  /*25630*/  MUFU.TANH R32, R27 ;  /* 0x0000001b00207308 */ /* 0x0004e40000002400 */
[----:B------:R-:W-:-:S02]  /*25640*/  FSEL R17, R17, -INF , P5 ;  /* 0xff80000011117808 */ /* 0x000fc40002800000 */
[----:B------:R-:W-:Y:S02]  /*25650*/  ISETP.GE.AND P3, PT, R5, R228, PT ;  /* 0x000000e40500720c */ /* 0x000fe40003f66270 */
[----:B------:R-:W-:Y:S02]  /*25660*/  I2FP.F32.S32 R6, R6 ;  /* 0x0000000600067245 */ /* 0x000fe40000201400 */
[----:B------:R-:W-:Y:S01]  /*25670*/  FSEL R74, R17, -INF , !P6 ;  /* 0xff800000114a7808 */ /* 0x000fe20007000000 */
[----:B------:R-:W-:Y:S01]  /*25680*/  FMUL.FTZ R17, R30, R2 ;  /* 0x000000021e117220 */ /* 0x000fe20000410000 */
[----:B------:R-:W-:Y:S02]  /*25690*/  I2FP.F32.S32 R7, R16 ;  /* 0x0000001000077245 */ /* 0x000fe40000201400 */
[----:B------:R-:W-:Y:S01]  /*256a0*/  FSEL R16, R18, -INF , P3 ;  /* 0xff80000012107808 */ /* 0x000fe20001800000 */
[----:B-1----:R-:W-:Y:S01]  /*256b0*/  FFMA.FTZ R18, -R224, R6, R19 ;  /* 0x00000006e0127223 */ /* 0x002fe20000010113 */
[----:B------:R-:W-:Y:S01]  /*256c0*/  FMUL.FTZ R19, R29, R2 ;  /* 0x000000021d137220 */ /* 0x000fe20000410000 */
[----:B------:R1:W4:Y:S01]  /*256d0*/  MUFU.TANH R28, R17 ;  /* 0x00000011001c7308 */ /* 0x0003220000002400 */
[----:B--2---:R-:W-:Y:S01]  /*256e0*/  HMMA.16816.F32 R24, R8, R34, R20 ;  /* 0x000000220818723c */ /* 0x004fe20000001814 */
[----:B------:R-:W-:Y:S01]  /*256f0*/  IADD3 R6, PT, PT, R39, 0x120, -R0 ;  /* 0x0000012027067810 */ /* 0x000fe20007ffe800 */
[----:B------:R-:W-:Y:S01]  /*25700*/  IMAD.MOV.U32 R244, RZ, RZ, R83 ;  /* 0x000000fffff47224 */ /* 0x000fe200078e0053 */
[----:B------:R-:W-:Y:S01]  /*25710*/  ISETP.GE.AND P5, PT, R5, R230, PT ;  /* 0x000000e60500720c */ /* 0x000fe20003fa6270 */
[----:B------:R-:W-:-:S03]  /*25720*/  IMAD.MOV.U32 R245, RZ, RZ, R82 ;  /* 0x000000fffff57224 */ /* 0x000fc600078e0052 */
[----:B------:R-:W2:Y:S01]  /*25730*/  MUFU.TANH R19, R19 ;  /* 0x0000001300137308 */ /* 0x000ea20000002400 */
[----:B------:R-:W-:Y:S02]  /*25740*/  IMAD.MOV.U32 R246, RZ, RZ, R81 ;  /* 0x000000fffff67224 */ /* 0x000fe400078e0051 */
[----:B---3--:R-:W-:Y:S01]  /*25750*/  FFMA.FTZ R7, -R224, R7, R32 ;  /* 0x00000007e0077223 */ /* 0x008fe20000010120 */
[----:B------:R-:W-:Y:S01]  /*25760*/  IMAD.MOV.U32 R247, RZ, RZ, R79 ;  /* 0x000000fffff77224 */ /* 0x000fe200078e004f */
[C---:B------:R-:W-:Y:S02]  /*25770*/  ISETP.GE.AND P6, PT, R5.reuse, R231, PT ;  /* 0x000000e70500720c */ /* 0x040fe40003fc6270 */
[----:B------:R-:W-:Y:S01]  /*25780*/  ISETP.GE.AND P3, PT, R5, R229, PT ;  /* 0x000000e50500720c */ /* 0x000fe20003f66270 */
[----:B------:R-:W-:Y:S01]  /*25790*/  VIADD R5, R3, 0xfffffee0 ;  /* 0xfffffee003057836 */ /* 0x000fe20000000000 */
[----:B------:R-:W-:Y:S02]  /*257a0*/  IABS R6, R6 ;  /* 0x0000000600067213 */ /* 0x000fe40000000000 */
[----:B-1----:R-:W-:-:S02]  /*257b0*/  IADD3 R17, PT, PT, R227, 0x11f, -R0 ;  /* 0x0000011fe3117810 */ /* 0x002fc40007ffe800 */
[----:B------:R-:W-:Y:S02]  /*257c0*/  FSEL R84, R16, -INF , !P5 ;  /* 0xff80000010547808 */ /* 0x000fe40006800000 */
[----:B------:R-:W-:Y:S01]  /*257d0*/  FSEL R16, R7, -INF , P3 ;  /* 0xff80000007107808 */ /* 0x000fe20001800000 */
[----:B------:R-:W-:Y:S01]  /*257e0*/  HMMA.16816.F32 R20, R12, R188, R244 ;  /* 0x000000bc0c14723c */ /* 0x000fe200000018f4 */
[----:B------:R-:W-:Y:S02]  /*257f0*/  IABS R7, R17 ;  /* 0x0000001100077213 */ /* 0x000fe40000000000 */
[----:B------:R-:W-:Y:S02]  /*25800*/  I2FP.F32.S32 R6, R6 ;  /* 0x0000000600067245 */ /* 0x000fe40000201400 */
[----:B------:R-:W-:Y:S02]  /*25810*/  ISETP.GE.AND P5, PT, R5, R228, PT ;  /* 0x000000e40500720c */ /* 0x000fe40003fa6270 */
[----:B------:R-:W-:Y:S01]  /*25820*/  FSEL R83, R16, -INF , !P6 ;  /* 0xff80000010537808 */ /* 0x000fe20007000000 */
[----:B----4-:R-:W-:Y:S01]  /*25830*/  FFMA.FTZ R6, -R224, R6, R28 ;  /* 0x00000006e0067223 */ /* 0x010fe2000001011c */
[----:B------:R-:W-:-:S02]  /*25840*/  I2FP.F32.S32 R7, R7 ;  /* 0x0000000700077245 */ /* 0x000fc40000201400 */
[----:B------:R-:W-:Y:S02]  /*25850*/  FSEL R16, R18, -INF , P5 ;  /* 0xff80000012107808 */ /* 0x000fe40002800000 */
[C---:B------:R-:W-:Y:S01]  /*25860*/  ISETP.GE.AND P5, PT, R5.reuse, R229, PT ;  /* 0x000000e50500720c */ /* 0x040fe20003fa6270 */
[----:B------:R-:W-:Y:S01]  /*25870*/  FMUL.FTZ R14, R24, R2 ;  /* 0x00000002180e7220 */ /* 0x000fe20000410000 */
[----:B------:R-:W-:Y:S01]  /*25880*/  ISETP.GE.AND P3, PT, R5, R230, PT ;  /* 0x000000e60500720c */ /* 0x000fe20003f66270 */
[----:B------:R-:W-:Y:S01]  /*25890*/  FMUL.FTZ R12, R31, R2 ;  /* 0x000000021f0c7220 */ /* 0x000fe20000410000 */
[----:B------:R-:W-:Y:S01]  /*258a0*/  ISETP.GE.AND P6, PT, R5, R231, PT ;  /* 0x000000e70500720c */ /* 0x000fe20003fc6270 */
[----:B------:R-:W-:Y:S02]  /*258b0*/  VIADD R5, R3, 0xfffffee1 ;  /* 0xfffffee103057836 */ /* 0x000fe40000000000 */
[----:B--2---:R-:W-:Y:S01]  /*258c0*/  FFMA.FTZ R13, -R224, R7, R19 ;  /* 0x00000007e00d7223 */ /* 0x004fe20000010113 */
[----:B------:R-:W-:-:S02]  /*258d0*/  FSEL R7, R6, -INF , P5 ;  /* 0xff80000006077808 */ /* 0x000fc40002800000 */
[----:B------:R-:W-:Y:S01]  /*258e0*/  IADD3 R6, PT, PT, R39, 0x11f, -R0 ;  /* 0x0000011f27067810 */ /* 0x000fe20007ffe800 */
[----:B------:R1:W2:Y:S01]  /*258f0*/  MUFU.TANH R17, R12 ;  /* 0x0000000c00117308 */ /* 0x0002a20000002400 */
[----:B------:R-:W-:Y:S02]  /*25900*/  FSEL R120, R16, -INF , !P3 ;  /* 0xff80000010787808 */ /* 0x000fe40005800000 */
[----:B------:R-:W-:Y:S02]  /*25910*/  ISETP.GE.AND P3, PT, R5, R228, PT ;  /* 0x000000e40500720c */ /* 0x000fe40003f66270 */
[----:B------:R-:W-:-:S03]  /*25920*/  IABS R6, R6 ;  /* 0x0000000600067213 */ /* 0x000fc60000000000 */
[----:B------:R-:W3:Y:S01]  /*25930*/  MUFU.TANH R14, R14 ;  /* 0x0000000e000e7308 */ /* 0x000ee20000002400 */
[----:B------:R-:W-:Y:S02]  /*25940*/  FSEL R109, R7, -INF , !P6 ;  /* 0xff800000076d7808 */ /* 0x000fe40007000000 */
[----:B------:R-:W-:Y:S02]  /*25950*/  FSEL R13, R13, -INF , P3 ;  /* 0xff8000000d0d7808 */ /* 0x000fe40001800000 */
[C---:B------:R-:W-:Y:S02]  /*25960*/  ISETP.GE.AND P5, PT, R5.reuse, R230, PT ;  /* 0x000000e60500720c */ /* 0x040fe40003fa6270 */
[----:B------:R-:W-:Y:S02]  /*25970*/  ISETP.GE.AND P6, PT, R5, R231, PT ;  /* 0x000000e70500720c */ /* 0x000fe40003fc6270 */
[----:B-1----:R-:W-:Y:S02]  /*25980*/  IADD3 R12, PT, PT, R227, 0x118, -R0 ;  /* 0x00000118e30c7810 */ /* 0x002fe40007ffe800 */
[----:B------:R-:W-:Y:S01]  /*25990*/  ISETP.GE.AND P3, PT, R5, R229, PT ;  /* 0x000000e50500720c */ /* 0x000fe20003f66270 */
[----:B------:R-:W-:Y:S01]  /*259a0*/  IMAD.MOV.U32 R5, RZ, RZ, R6 ;  /* 0x000000ffff057224 */ /* 0x000fe200078e0006 */
[----:B------:R-:W-:Y:S01]  /*259b0*/  HMMA.16816.F32 R20, R8, R68, R20 ;  /* 0x000000440814723c */ /* 0x000fe20000001814 */
[----:B------:R-:W-:Y:S01]  /*259c0*/  IABS R7, R12 ;  /* 0x0000000c00077213 */ /* 0x000fe20000000000 */
[----:B------:R-:W-:-:S02]  /*259d0*/  FMUL.FTZ R10, R25, R2 ;  /* 0x00000002190a7220 */ /* 0x000fc40000410000 */
[----:B------:R-:W-:Y:S02]  /*259e0*/  I2FP.F32.S32 R5, R5 ;  /* 0x0000000500057245 */ /* 0x000fe40000201400 */
[----:B------:R-:W-:Y:S01]  /*259f0*/  I2FP.F32.S32 R7, R7 ;  /* 0x0000000700077245 */ /* 0x000fe20000201400 */
[----:B------:R-:W-:Y:S01]  /*25a00*/  FMUL.FTZ R6, R26, R2 ;  /* 0x000000021a067220 */ /* 0x000fe20000410000 */
[----:B------:R-:W1:Y:S01]  /*25a10*/  MUFU.TANH R10, R10 ;  /* 0x0000000a000a7308 */ /* 0x000e620000002400 */
[C---:B--2---:R-:W-:Y:S02]  /*25a20*/  FFMA.FTZ R8, -R224.reuse, R5, R17 ;  /* 0x00000005e0087223 */ /* 0x044fe40000010111 */
[----:B---3--:R-:W-:Y:S01]  /*25a30*/  FFMA.FTZ R9, -R224, R7, R14 ;  /* 0x00000007e0097223 */ /* 0x008fe2000001010e */
[----:B------:R-:W-:-:S04]  /*25a40*/  IADD3 R7, PT, PT, R227, 0x117, -R0 ;  /* 0x00000117e3077810 */ /* 0x000fc80007ffe800 */
[----:B------:R2:W3:Y:S01]  /*25a50*/  MUFU.TANH R11, R6 ;  /* 0x00000006000b7308 */ /* 0x0004e20000002400 */
[----:B------:R-:W-:Y:S02]  /*25a60*/  FSEL R8, R8, -INF , P3 ;  /* 0xff80000008087808 */ /* 0x000fe40001800000 */
[----:B------:R-:W-:Y:S01]  /*25a70*/  IABS R7, R7 ;  /* 0x0000000700077213 */ /* 0x000fe20000000000 */
[----:B------:R-:W-:Y:S01]  /*25a80*/  VIADD R5, R3, 0xfffffee8 ;  /* 0xfffffee803057836 */ /* 0x000fe20000000000 */
[----:B------:R-:W-:Y:S02]  /*25a90*/  FSEL R82, R8, -INF , !P6 ;  /* 0xff80000008527808 */ /* 0x000fe40007000000 */
[----:B------:R-:W-:Y:S02]  /*25aa0*/  I2FP.F32.S32 R8, R7 ;  /* 0x0000000700087245 */ /* 0x000fe40000201400 */
[----:B------:R-:W-:Y:S02]  /*25ab0*/  FSEL R118, R13, -INF , !P5 ;  /* 0xff8000000d767808 */ /* 0x000fe40006800000 */
[----:B--2---:R-:W-:-:S04]  /*25ac0*/  IADD3 R6, PT, PT, R39, 0x118, -R0 ;  /* 0x0000011827067810 */ /* 0x004fc80007ffe800 */
[----:B------:R-:W-:Y:S01]  /*25ad0*/  IABS R6, R6 ;  /* 0x0000000600067213 */ /* 0x000fe20000000000 */
[----:B-1----:R-:W-:Y:S01]  /*25ae0*/  FFMA.FTZ R10, -R224, R8, R10 ;  /* 0x00000008e00a7223 */ /* 0x002fe2000001010a */
[----:B------:R-:W-:Y:S02]  /*25af0*/  ISETP.GE.AND P5, PT, R5, R228, PT ;  /* 0x000000e40500720c */ /* 0x000fe40003fa6270 */
[----:B------:R-:W-:Y:S01]  /*25b00*/  I2FP.F32.S32 R6, R6 ;  /* 0x0000000600067245 */ /* 0x000fe20000201400 */
[----:B------:R-:W-:Y:S01]  /*25b10*/  FMUL.FTZ R8, R20, R2 ;  /* 0x0000000214087220 */ /* 0x000fe20000410000 */
[----:B------:R-:W-:Y:S02]  /*25b20*/  FSEL R9, R9, -INF , P5 ;  /* 0xff80000009097808 */ /* 0x000fe40002800000 */
[C---:B------:R-:W-:Y:S01]  /*25b30*/  ISETP.GE.AND P3, PT, R5.reuse, R230, PT ;  /* 0x000000e60500720c */ /* 0x040fe20003f66270 */
[----:B---3--:R-:W-:Y:S01]  /*25b40*/  FFMA.FTZ R7, -R224, R6, R11 ;  /* 0x00000006e0077223 */ /* 0x008fe2000001010b */
[C---:B------:R-:W-:Y:S01]  /*25b50*/  ISETP.GE.AND P6, PT, R5.reuse, R231, PT ;  /* 0x000000e70500720c */ /* 0x040fe20003fc6270 */
[----:B------:R1:W2:Y:S01]  /*25b60*/  MUFU.TANH R12, R8 ;  /* 0x00000008000c7308 */ /* 0x0002a20000002400 */
[----:B------:R-:W-:Y:S01]  /*25b70*/  ISETP.GE.AND P5, PT, R5, R229, PT ;  /* 0x000000e50500720c */ /* 0x000fe20003fa6270 */
[----:B------:R-:W-:-:S02]  /*25b80*/  VIADD R5, R3, 0xfffffee9 ;  /* 0xfffffee903057836 */ /* 0x000fc40000000000 */
[----:B------:R-:W-:Y:S01]  /*25b90*/  FMUL.FTZ R15, R27, R2 ;  /* 0x000000021b0f7220 */ /* 0x000fe20000410000 */
[----:B------:R-:W-:Y:S02]  /*25ba0*/  FSEL R114, R9, -INF , !P3 ;  /* 0xff80000009727808 */ /* 0x000fe40005800000 */
[--C-:B------:R-:W-:Y:S02]  /*25bb0*/  IADD3 R6, PT, PT, R39, 0x117, -R0.reuse ;  /* 0x0000011727067810 */ /* 0x100fe40007ffe800 */
[----:B------:R-:W-:Y:S02]  /*25bc0*/  IADD3 R9, PT, PT, R227, 0x110, -R0 ;  /* 0x00000110e3097810 */ /* 0x000fe40007ffe800 */
[----:B------:R-:W-:Y:S02]  /*25bd0*/  ISETP.GE.AND P3, PT, R5, R228, PT ;  /* 0x000000e40500720c */ /* 0x000fe40003f66270 */
[----:B------:R-:W-:Y:S02]  /*25be0*/  IABS R6, R6 ;  /* 0x0000000600067213 */ /* 0x000fe40000000000 */
[----:B-1----:R-:W-:Y:S01]  /*25bf0*/  FSEL R8, R7, -INF , P5 ;  /* 0xff80000007087808 */ /* 0x002fe20002800000 */
[----:B------:R-:W1:Y:S01]  /*25c00*/  MUFU.TANH R15, R15 ;  /* 0x0000000f000f7308 */ /* 0x000e620000002400 */
[----:B------:R-:W-:-:S02]  /*25c10*/  IABS R7, R9 ;  /* 0x0000000900077213 */ /* 0x000fc40000000000 */
[----:B------:R-:W-:Y:S02]  /*25c20*/  FSEL R81, R8, -INF , !P6 ;  /* 0xff80000008517808 */ /* 0x000fe40007000000 */
[----:B------:R-:W-:Y:S02]  /*25c30*/  FSEL R8, R10, -INF , P3 ;  /* 0xff8000000a087808 */ /* 0x000fe40001800000 */
[C---:B------:R-:W-:Y:S02]  /*25c40*/  ISETP.GE.AND P5, PT, R5.reuse, R230, PT ;  /* 0x000000e60500720c */ /* 0x040fe40003fa6270 */
[C---:B------:R-:W-:Y:S02]  /*25c50*/  ISETP.GE.AND P6, PT, R5.reuse, R231, PT ;  /* 0x000000e70500720c */ /* 0x040fe40003fc6270 */
[----:B------:R-:W-:Y:S02]  /*25c60*/  ISETP.GE.AND P3, PT, R5, R229, PT ;  /* 0x000000e50500720c */ /* 0x000fe40003f66270 */
[----:B------:R-:W-:-:S02]  /*25c70*/  I2FP.F32.S32 R5, R6 ;  /* 0x0000000600057245 */ /* 0x000fc40000201400 */
[----:B------:R-:W-:Y:S01]  /*25c80*/  I2FP.F32.S32 R6, R7 ;  /* 0x0000000700067245 */ /* 0x000fe20000201400 */
[-C--:B------:R-:W-:Y:S01]  /*25c90*/  FMUL.FTZ R9, R22, R2.reuse ;  /* 0x0000000216097220 */ /* 0x080fe20000410000 */
[----:B------:R-:W-:-:S03]  /*25ca0*/  FMUL.FTZ R11, R21, R2 ;  /* 0x00000002150b7220 */ /* 0x000fc60000410000 */
[----:B--2---:R-:W-:Y:S01]  /*25cb0*/  FFMA.FTZ R10, -R224, R6, R12 ;  /* 0x00000006e00a7223 */ /* 0x004fe2000001010c */
[--C-:B------:R-:W-:Y:S01]  /*25cc0*/  IADD3 R6, PT, PT, R39, 0x110, -R0.reuse ;  /* 0x0000011027067810 */ /* 0x100fe20007ffe800 */
[----:B------:R1:W2:Y:S01]  /*25cd0*/  MUFU.TANH R13, R9 ;  /* 0x00000009000d7308 */ /* 0x0002a20000002400 */
[----:B------:R-:W-:Y:S02]  /*25ce0*/  IADD3 R7, PT, PT, R227, 0x10f, -R0 ;  /* 0x0000010fe3077810 */ /* 0x000fe40007ffe800 */
[----:B------:R-:W-:Y:S02]  /*25cf0*/  IABS R6, R6 ;  /* 0x0000000600067213 */ /* 0x000fe40000000000 */
[----:B------:R-:W-:-:S03]  /*25d00*/  IABS R7, R7 ;  /* 0x0000000700077213 */ /* 0x000fc60000000000 */
[----:B------:R3:W4:Y:S01]  /*25d10*/  MUFU.TANH R12, R11 ;  /* 0x0000000b000c7308 */ /* 0x0007220000002400 */
[----:B------:R-:W-:Y:S01]  /*25d20*/  FSEL R110, R8, -INF , !P5 ;  /* 0xff800000086e7808 */ /* 0x000fe20006800000 */
[----:B------:R-:W-:Y:S02]  /*25d30*/  IMAD.MOV.U32 R8, RZ, RZ, R6 ;  /* 0x000000ffff087224 */ /* 0x000fe400078e0006 */
[----:B------:R-:W-:Y:S02]  /*25d40*/  IMAD.MOV.U32 R6, RZ, RZ, R7 ;  /* 0x000000ffff067224 */ /* 0x000fe400078e0007 */
[----:B-1----:R-:W-:Y:S01]  /*25d50*/  FFMA.FTZ R9, -R224, R5, R15 ;  /* 0x00000005e0097223 */ /* 0x002fe2000001010f */
[----:B------:R-:W-:Y:S01]  /*25d60*/  VIADD R5, R3, 0xfffffef0 ;  /* 0xfffffef003057836 */ /* 0x000fe20000000000 */
[----:B------:R-:W-:Y:S01]  /*25d70*/  I2FP.F32.S32 R7, R8 ;  /* 0x0000000800077245 */ /* 0x000fe20000201400 */
[----:B------:R-:W-:Y:S02]  /*25d80*/  FMUL.FTZ R14, R23, R2 ;  /* 0x00000002170e7220 */ /* 0x000fe40000410000 */
[----:B------:R-:W-:-:S02]  /*25d90*/  FSEL R9, R9, -INF , P3 ;  /* 0xff80000009097808 */ /* 0x000fc40001800000 */
[----:B------:R-:W-:Y:S01]  /*25da0*/  ISETP.GE.AND P5, PT, R5, R228, PT ;  /* 0x000000e40500720c */ /* 0x000fe20003fa6270 */
[----:B---3--:R-:W-:Y:S01]  /*25db0*/  FMUL.FTZ R11, R60, R2 ;  /* 0x000000023c0b7220 */ /* 0x008fe20000410000 */
[----:B------:R-:W-:Y:S02]  /*25dc0*/  FSEL R112, R9, -INF , !P6 ;  /* 0xff80000009707808 */ /* 0x000fe40007000000 */
[----:B------:R-:W-:Y:S01]  /*25dd0*/  I2FP.F32.S32 R6, R6 ;  /* 0x0000000600067245 */ /* 0x000fe20000201400 */
[----:B--2---:R-:W-:Y:S01]  /*25de0*/  FFMA.FTZ R8, -R224, R7, R13 ;  /* 0x00000007e0087223 */ /* 0x004fe2000001010d */
[----:B------:R-:W-:Y:S02]  /*25df0*/  FSEL R9, R10, -INF , P5 ;  /* 0xff8000000a097808 */ /* 0x000fe40002800000 */
[C---:B------:R-:W-:Y:S02]  /*25e00*/  ISETP.GE.AND P3, PT, R5.reuse, R230, PT ;  /* 0x000000e60500720c */ /* 0x040fe40003f66270 */
[----:B------:R-:W-:-:S02]  /*25e10*/  ISETP.GE.AND P6, PT, R5, R231, PT ;  /* 0x000000e70500720c */ /* 0x000fc40003fc6270 */
[----:B------:R-:W-:Y:S01]  /*25e20*/  ISETP.GE.AND P5, PT, R5, R229, PT ;  /* 0x000000e50500720c */ /* 0x000fe20003fa6270 */
[----:B------:R-:W-:Y:S01]  /*25e30*/  FMUL.FTZ R5, R62, R2 ;  /* 0x000000023e057220 */ /* 0x000fe20000410000 */
[----:B------:R-:W-:Y:S01]  /*25e40*/  IADD3 R7, PT, PT, R227, 0x108, -R0 ;  /* 0x00000108e3077810 */ /* 0x000fe20007ffe800 */
[----:B------:R-:W1:Y:S01]  /*25e50*/  MUFU.TANH R14, R14 ;  /* 0x0000000e000e7308 */ /* 0x000e620000002400 */
[----:B----4-:R-:W-:Y:S01]  /*25e60*/  FFMA.FTZ R10, -R224, R6, R12 ;  /* 0x00000006e00a7223 */ /* 0x010fe2000001010c */
[----:B------:R-:W-:Y:S02]  /*25e70*/  IADD3 R6, PT, PT, R39, 0x108, -R0 ;  /* 0x0000010827067810 */ /* 0x000fe40007ffe800 */
[----:B------:R-:W-:-:S04]  /*25e80*/  IABS R7, R7 ;  /* 0x0000000700077213 */ /* 0x000fc80000000000 */
[----:B------:R-:W2:Y:S01]  /*25e90*/  MUFU.TANH R11, R11 ;  /* 0x0000000b000b7308 */ /* 0x000ea20000002400 */
[----:B------:R-:W-:Y:S01]  /*25ea0*/  VIADD R2, R3, 0xfffffef1 ;  /* 0xfffffef103027836 */ /* 0x000fe20000000000 */
[----:B------:R-:W-:-:S06]  /*25eb0*/  FSEL R125, R9, -INF , !P3 ;  /* 0xff800000097d7808 */ /* 0x000fcc0005800000 */
[----:B------:R3:W4:Y:S01]  /*25ec0*/  MUFU.TANH R12, R5 ;  /* 0x00000005000c7308 */ /* 0x0007220000002400 */
[----:B------:R-:W-:Y:S01]  /*25ed0*/  ISETP.GE.AND P3, PT, R2, R228, PT ;  /* 0x000000e40200720c */ /* 0x000fe20003f66270 */
[----:B------:R-:W-:Y:S01]  /*25ee0*/  VIADD R3, R3, 0xfffffef8 ;  /* 0xfffffef803037836 */ /* 0x000fe20000000000 */
[----:B---3--:R-:W-:Y:S02]  /*25ef0*/  IADD3 R5, PT, PT, R39, 0x10f, -R0 ;  /* 0x0000010f27057810 */ /* 0x008fe40007ffe800 */
[----:B------:R-:W-:Y:S02]  /*25f00*/  IABS R0, R6 ;  /* 0x0000000600007213 */ /* 0x000fe40000000000 */
[----:B------:R-:W-:Y:S01]  /*25f10*/  FSEL R6, R8, -INF , P5 ;  /* 0xff80000008067808 */ /* 0x000fe20002800000 */
[----:B------:R-:W-:Y:S01]  /*25f20*/  IMAD.MOV.U32 R8, RZ, RZ, R7 ;  /* 0x000000ffff087224 */ /* 0x000fe200078e0007 */
[----:B------:R-:W-:Y:S02]  /*25f30*/  IABS R5, R5 ;  /* 0x0000000500057213 */ /* 0x000fe40000000000 */
[----:B------:R-:W-:-:S02]  /*25f40*/  ISETP.GE.AND P5, PT, R2, R230, PT ;  /* 0x000000e60200720c */ /* 0x000fc40003fa6270 */
[----:B------:R-:W-:Y:S02]  /*25f50*/  I2FP.F32.S32 R5, R5 ;  /* 0x0000000500057245 */ /* 0x000fe40000201400 */
[----:B------:R-:W-:Y:S02]  /*25f60*/  I2FP.F32.S32 R8, R8 ;  /* 0x0000000800087245 */ /* 0x000fe40000201400 */
[----:B------:R-:W-:Y:S02]  /*25f70*/  FSEL R7, R10, -INF , P3 ;  /* 0xff8000000a077808 */ /* 0x000fe40001800000 */
[----:B------:R-:W-:Y:S02]  /*25f80*/  FSEL R116, R6, -INF , !P6 ;  /* 0xff80000006747808 */ /* 0x000fe40007000000 */
[----:B------:R-:W-:Y:S02]  /*25f90*/  ISETP.GE.AND P6, PT, R2, R231, PT ;  /* 0x000000e70200720c */ /* 0x000fe40003fc6270 */
[----:B------:R-:W-:-:S02]  /*25fa0*/  I2FP.F32.S32 R0, R0 ;  /* 0x0000000000007245 */ /* 0x000fc40000201400 */
[----:B------:R-:W-:Y:S01]  /*25fb0*/  ISETP.GE.AND P3, PT, R2, R229, PT ;  /* 0x000000e50200720c */ /* 0x000fe20003f66270 */
[C---:B-1----:R-:W-:Y:S01]  /*25fc0*/  FFMA.FTZ R2, -R224.reuse, R5, R14 ;  /* 0x00000005e0027223 */ /* 0x042fe2000001010e */
[C---:B--2---:R-:W-:Y:S01]  /*25fd0*/  FFMA.FTZ R5, -R224.reuse, R8, R11 ;  /* 0x00000008e0057223 */ /* 0x044fe2000001010b */
[----:B------:R-:W-:Y:S02]  /*25fe0*/  FSEL R122, R7, -INF , !P5 ;  /* 0xff800000077a7808 */ /* 0x000fe40006800000 */
[C---:B------:R-:W-:Y:S01]  /*25ff0*/  ISETP.GE.AND P5, PT, R3.reuse, R228, PT ;  /* 0x000000e40300720c */ /* 0x040fe20003fa6270 */
[----:B----4-:R-:W-:Y:S01]  /*26000*/  FFMA.FTZ R6, -R224, R0, R12 ;  /* 0x00000000e0067223 */ /* 0x010fe2000001010c */
[----:B------:R-:W-:Y:S02]  /*26010*/  FSEL R0, R2, -INF , P3 ;  /* 0xff80000002007808 */ /* 0x000fe40001800000 */
[----:B------:R-:W-:Y:S02]  /*26020*/  ISETP.GE.AND P3, PT, R3, R230, PT ;  /* 0x000000e60300720c */ /* 0x000fe40003f66270 */
[----:B------:R-:W-:-:S04]  /*26030*/  FSEL R2, R5, -INF , P5 ;  /* 0xff80000005027808 */ /* 0x000fc80002800000 */
        /* <DEDUP_REMOVED lines=12> */
[----:B------:R-:W3:Y:S01]  /*26100*/  LDL.64 R72, [R1+0x30] ;  /* 0x0000300001487983 */ /* 0x000ee20000100a00 */
[----:B------:R-:W-:-:S05]  /*26110*/  SHF.L.U32 R3, R226, 0x8, RZ ;  /* 0x00000008e2037819 */ /* 0x000fca00000006ff */
[C---:B------:R-:W-:Y:S02]  /*26120*/  VIADD R9, R3.reuse, 0xfffffd00 ;  /* 0xfffffd0003097836 */ /* 0x040fe40000000000 */
[----:B------:R-:W-:-:S03]  /*26130*/  VIADD R10, R3, 0xfffffe00 ;  /* 0xfffffe00030a7836 */ /* 0x000fc60000000000 */
        /* <DEDUP_REMOVED lines=11> */
[----:B------:R-:W-:Y:S01]  /*261f0*/  IMAD.HI.U32 R5, R7, R5, R6 ;  /* 0x0000000507057227 */ /* 0x000fe200078e0006 */
[----:B------:R-:W-:-:S03]  /*26200*/  MOV R7, R11 ;  /* 0x0000000b00077202 */ /* 0x000fc60000000f00 */
[----:B------:R-:W-:Y:S02]  /*26210*/  IMAD.MOV.U32 R6, RZ, RZ, R3 ;  /* 0x000000ffff067224 */ /* 0x000fe400078e0003 */
[----:B------:R-:W-:Y:S02]  /*26220*/  IMAD.MOV R8, RZ, RZ, -R8 ;  /* 0x000000ffff087224 */ /* 0x000fe400078e0a08 */
        /* <DEDUP_REMOVED lines=9> */
[-C--:B------:R-:W-:Y:S01]  /*262c0*/  ISETP.GE.U32.AND P5, PT, R6, R0.reuse, PT ;  /* 0x000000000600720c */ /* 0x080fe20003fa6070 */
[----:B------:R-:W-:Y:S01]  /*262d0*/  @!P1 VIADD R5, R5, 0x1 ;  /* 0x0000000105059836 */ /* 0x000fe20000000000 */
[----:B------:R-:W-:Y:S02]  /*262e0*/  ISETP.GE.U32.AND P6, PT, R7, R0, PT ;  /* 0x000000000700720c */ /* 0x000fe40003fc6070 */
[----:B------:R-:W-:Y:S01]  /*262f0*/  LOP3.LUT R10, R10, R2, RZ, 0x3c, !PT ;  /* 0x000000020a0a7212 */ /* 0x000fe200078e3cff */
[----:B------:R-:W2:Y:S01]  /*26300*/  LD.E.64 R6, desc[UR4][R134.64+0x38] ;  /* 0x0000380486067980 */ /* 0x000ea2000c101b00 */
        /* <DEDUP_REMOVED lines=10> */
[----:B------:R-:W-:-:S03]  /*263b0*/  SEL R5, R0, R5, !P5 ;  /* 0x0000000500057207 */ /* 0x000fc60006800000 */
[----:B---3--:R-:W-:-:S04]  /*263c0*/  IMAD.WIDE R10, R3, 0x4, R72 ;  /* 0x00000004030a7825 */ /* 0x008fc800078e0248 */
        /* <DEDUP_REMOVED lines=22> */
.L_x_8358:
        /* <DEDUP_REMOVED lines=12> */
.L_x_8359:
[----:B------:R-:W-:Y:S05]  /*265f0*/  BSYNC.RECONVERGENT B0 ;  /* 0x0000000000007941 */ /* 0x000fea0003800200 */
.L_x_8357:
[----:B------:R-:W3:Y:S04]  /*26600*/  LDL R12, [R1+0x3c] ;  /* 0x00003c00010c7983 */ /* 0x000ee80000100800 */
[----:B------:R-:W4:Y:S01]  /*26610*/  LDL R13, [R1+0x38] ;  /* 0x00003800010d7983 */ /* 0x000f220000100800 */
[C---:B------:R-:W-:Y:S01]  /*26620*/  IMAD.SHL.U32 R0, R234.reuse, 0x10, RZ ;  /* 0x00000010ea007824 */ /* 0x040fe200078e00ff */
[C-C-:B------:R-:W-:Y:S01]  /*26630*/  SHF.L.U64.HI R2, R234.reuse, 0x4, R235.reuse ;  /* 0x00000004ea027819 */ /* 0x140fe200000102eb */
[C---:B------:R-:W-:Y:S01]  /*26640*/  IMAD.SHL.U32 R24, R234.reuse, 0x20, RZ ;  /* 0x00000020ea187824 */ /* 0x040fe200078e00ff */
[----:B--2---:R-:W-:Y:S02]  /*26650*/  SHF.L.U64.HI R5, R234, 0x5, R235 ;  /* 0x00000005ea057819 */ /* 0x004fe400000102eb */
[----:B---3--:R-:W-:-:S04]  /*26660*/  LEA R10, P1, R0, R12, 0x1 ;  /* 0x0000000c000a7211 */ /* 0x008fc800078208ff */
[----:B----4-:R-:W-:Y:S01]  /*26670*/  LEA.HI.X R11, R0, R13, R2, 0x1, P1 ;  /* 0x0000000d000b7211 */ /* 0x010fe200008f0c02 */
[----:B------:R-:W-:Y:S01]  /*26680*/  @!PT LDS RZ, [RZ] ;  /* 0x00000000fffff984 */ /* 0x000fe20000000800 */
[----:B------:R-:W-:Y:S01]  /*26690*/  @!PT LDS RZ, [RZ] ;  /* 0x00000000fffff984 */ /* 0x000fe20000000800 */
[----:B------:R-:W-:Y:S01]  /*266a0*/  @!PT LDS RZ, [RZ] ;  /* 0x00000000fffff984 */ /* 0x000fe20000000800 */
[----:B------:R2:W-:Y:S01]  /*266b0*/  @!P0 LDGSTS.E.BYPASS.LTC128B.128 [R4+0x2000], desc[UR4][R12.64] ;  /* 0x020000000c048fae */ /* 0x0005e2000b981a04 */
        /* <DEDUP_REMOVED lines=105> */
.L_x_8356:
[----:B------:R-:W-:Y:S05]  /*26d50*/  BSYNC.RECONVERGENT B1 ;  /* 0x0000000000017941 */ /* 0x000fea0003800200 */
.L_x_8355:
[----:B------:R-:W3:Y:S04]  /*26d60*/  LD.E R0, desc[UR4][R134.64+0xdc] ;  /* 0x0000dc0486007980 */ /* 0x000ee8000c101900 */
[----:B--2---:R-:W2:Y:S01]  /*26d70*/  LDL.LU R6, [R1+0x28] ;  /* 0x0000280001067983 */ /* 0x004ea20000300800 */
        /* <DEDUP_REMOVED lines=63> */
[----:B------:R-:W-:-:S04]  /*27170*/  FMNMX3.FTZ R4, R4, R125, R122, !PT ;  /* 0x0000007d04047276 */ /* 0x000fc8000781007a */
[----:B------:R-:W-:-:S05]  /*27180*/  FMNMX3.FTZ R4, R4, R123, R252, !PT ;  /* 0x0000007b04047276 */ /* 0x000fca00078100fc */
[----:B------:R-:W4:Y:S01]  /*27190*/  SHFL.BFLY PT, R5, R4, 0x2, 0x1f ;  /* 0x0c401f0004057f89 */ /* 0x000f2200000e0000 */
[----:B-1----:R-:W-:-:S05]  /*271a0*/  FMNMX.FTZ R2, R2, R3, !PT ;  /* 0x0000000302027209 */ /* 0x002fca0007810000 */
[----:B------:R-:W1:Y:S01]  /*271b0*/  SHFL.BFLY PT, R3, R2, 0x1, 0x1f ;  /* 0x0c201f0002037f89 */ /* 0x000e6200000e0000 */
[----:B----4-:R-:W-:-:S05]  /*271c0*/  FMNMX.FTZ R4, R4, R5, !PT ;  /* 0x0000000504047209 */ /* 0x010fca0007810000 */
[----:B------:R-:W4:Y:S01]  /*271d0*/  SHFL.BFLY PT, R5, R4, 0x1, 0x1f ;  /* 0x0c201f0004057f89 */ /* 0x000f2200000e0000 */
[----:B-1----:R-:W-:-:S04]  /*271e0*/  FMNMX.FTZ R79, R2, R3, !PT ;  /* 0x00000003024f7209 */ /* 0x002fc80007810000 */
[----:B------:R-:W-:Y:S02]  /*271f0*/  FSETP.NEU.FTZ.AND P0, PT, R79, -INF , PT ;  /* 0xff8000004f00780b */ /* 0x000fe40003f1d000 */
[----:B------:R-:W-:-:S04]  /*27200*/  MOV R10, 0x20 ;  /* 0x00000020000a7802 */ /* 0x000fc80000000f00 */
[----:B------:R-:W-:Y:S01]  /*27210*/  SEL R10, R10, 0xffffffe0, !P4 ;  /* 0xffffffe00a0a7807 */ /* 0x000fe20006000000 */
[----:B---3--:R-:W-:-:S05]  /*27220*/  FMUL.FTZ R3, R0, R79 ;  /* 0x0000004f00037220 */ /* 0x008fca0000410000 */
[----:B------:R-:W-:-:S05]  /*27230*/  FSEL R3, R3, RZ, P0 ;  /* 0x000000ff03037208 */ /* 0x000fca0000000000 */
[----:B------:R-:W-:Y:S01]  /*27240*/  FFMA.FTZ R2, R78, R0, -R3 ;  /* 0x000000004e027223 */ /* 0x000fe20000010803 */
[----:B----4-:R-:W-:-:S03]  /*27250*/  FMNMX.FTZ R78, R4, R5, !PT ;  /* 0x00000005044e7209 */ /* 0x010fc60007810000 */
[----:B------:R1:W-:Y:S01]  /*27260*/  MUFU.EX2 R232, R2 ;  /* 0x0000000200e87308 */ /* 0x0003e20000000800 */
[----:B------:R-:W-:Y:S01]  /*27270*/  FSETP.NEU.FTZ.AND P1, PT, R78, -INF , PT ;  /* 0xff8000004e00780b */ /* 0x000fe20003f3d000 */
[----:B------:R-:W-:-:S05]  /*27280*/  FMUL.FTZ R9, R0, R78 ;  /* 0x0000004e00097220 */ /* 0x000fca0000410000 */
[----:B------:R-:W-:Y:S01]  /*27290*/  FSEL R9, R9, RZ, P1 ;  /* 0x000000ff09097208 */ /* 0x000fe20000800000 */
[----:B-1----:R-:W-:-:S04]  /*272a0*/  FFMA.FTZ R2, R46, R0, -R3 ;  /* 0x000000002e027223 */ /* 0x002fc80000010803 */
[----:B------:R1:W3:Y:S02]  /*272b0*/  MUFU.EX2 R246, R2 ;  /* 0x0000000200f67308 */ /* 0x0002e40000000800 */
[----:B-1----:R-:W-:-:S06]  /*272c0*/  FFMA.FTZ R2, R77, R0, -R3 ;  /* 0x000000004d027223 */ /* 0x002fcc0000010803 */
[----:B------:R1:W-:Y:S02]  /*272d0*/  MUFU.EX2 R245, R2 ;  /* 0x0000000200f57308 */ /* 0x0003e40000000800 */
[----:B-1----:R-:W-:-:S06]  /*272e0*/  FFMA.FTZ R2, R45, R0, -R3 ;  /* 0x000000002d027223 */ /* 0x002fcc0000010803 */
[----:B------:R1:W-:Y:S01]  /*272f0*/  MUFU.EX2 R251, R2 ;  /* 0x0000000200fb7308 */ /* 0x0003e20000000800 */
[----:B------:R-:W-:Y:S01]  /*27300*/  FSEL R5, R78, RZ, P1 ;  /* 0x000000ff4e057208 */ /* 0x000fe20000800000 */
[----:B-1----:R-:W-:-:S06]  /*27310*/  FFMA.FTZ R2, R214, R0, -R9 ;  /* 0x00000000d6027223 */ /* 0x002fcc0000010809 */
[----:B------:R1:W-:Y:S02]  /*27320*/  MUFU.EX2 R221, R2 ;  /* 0x0000000200dd7308 */ /* 0x0003e40000000800 */
[----:B-1----:R-:W-:-:S06]  /*27330*/  FFMA.FTZ R2, R63, R0, -R9 ;  /* 0x000000003f027223 */ /* 0x002fcc0000010809 */
[----:B------:R1:W-:Y:S02]  /*27340*/  MUFU.EX2 R243, R2 ;  /* 0x0000000200f37308 */ /* 0x0003e40000000800 */
[----:B-1----:R-:W-:-:S06]  /*27350*/  FFMA.FTZ R2, R80, R0, -R9 ;  /* 0x0000000050027223 */ /* 0x002fcc0000010809 */
[----:B------:R1:W-:Y:S01]  /*27360*/  MUFU.EX2 R244, R2 ;  /* 0x0000000200f47308 */ /* 0x0003e20000000800 */
[----:B--2---:R-:W-:Y:S01]  /*27370*/  LEA R80, R6, UR6, 0x1 ;  /* 0x0000000606507c11 */ /* 0x004fe2000f8e08ff */
[----:B-1----:R-:W-:-:S04]  /*27380*/  FFMA.FTZ R2, R76, R0, -R9 ;  /* 0x000000004c027223 */ /* 0x002fc80000010809 */
[----:B------:R-:W1:Y:S02]  /*27390*/  LDSM.16.MT88.4 R12, [R80+0xa000] ;  /* 0x00a00000500c783b */ /* 0x000e640000004200 */
[----:B------:R2:W-:Y:S01]  /*273a0*/  MUFU.EX2 R250, R2 ;  /* 0x0000000200fa7308 */ /* 0x0005e20000000800 */
[----:B------:R-:W-:Y:S01]  /*273b0*/  IADD3 R11, PT, PT, R80, 0xa040, RZ ;  /* 0x0000a040500b7810 */ /* 0x000fe20007ffe0ff */
[----:B------:R-:W-:Y:S01]  /*273c0*/  LDSM.16.MT88.4 R28, [R80+0xa800] ;  /* 0x00a80000501c783b */ /* 0x000fe20000004200 */
[----:B------:R-:W-:Y:S02]  /*273d0*/  IADD3 R76, PT, PT, R10, R80, RZ ;  /* 0x000000500a4c7210 */ /* 0x000fe40007ffe0ff */
[----:B------:R-:W-:-:S03]  /*273e0*/  FSEL R4, R79, RZ, P0 ;  /* 0x000000ff4f047208 */ /* 0x000fc60000000000 */
[----:B------:R-:W4:Y:S01]  /*273f0*/  LDSM.16.MT88.4 R24, [R76+0xa000] ;  /* 0x00a000004c18783b */ /* 0x000f220000004200 */
[----:B--2---:R-:W-:-:S04]  /*27400*/  FADD.FTZ R2, R37, -R5 ;  /* 0x8000000525027221 */ /* 0x004fc80000010000 */
[----:B------:R-:W-:-:S04]  /*27410*/  FMUL.FTZ R2, R0, R2 ;  /* 0x0000000200027220 */ /* 0x000fc80000410000 */
[----:B------:R2:W5:Y:S01]  /*27420*/  MUFU.EX2 R73, R2 ;  /* 0x0000000200497308 */ /* 0x0005620000000800 */
[----:B------:R-:W-:Y:S01]  /*27430*/  FADD.FTZ R4, R36, -R4 ;  /* 0x8000000424047221 */ /* 0x000fe20000010000 */
[----:B--2---:R-:W-:-:S04]  /*27440*/  IADD3 R2, PT, PT, R80, 0xa000, RZ ;  /* 0x0000a00050027810 */ /* 0x004fc80007ffe0ff */
[----:B------:R-:W-:Y:S01]  /*27450*/  @P2 IADD3 R11, PT, PT, R2, -0x40, RZ ;  /* 0xffffffc0020b2810 */ /* 0x000fe20007ffe0ff */
[----:B------:R-:W-:-:S04]  /*27460*/  FFMA.FTZ R2, R47, R0, -R3 ;  /* 0x000000002f027223 */ /* 0x000fc80000010803 */
[----:B------:R2:W-:Y:S01]  /*27470*/  MUFU.EX2 R249, R2 ;  /* 0x0000000200f97308 */ /* 0x0005e20000000800 */
[----:B------:R-:W-:Y:S01]  /*27480*/  FMUL.FTZ R4, R0, R4 ;  /* 0x0000000400047220 */ /* 0x000fe20000410000 */
[----:B------:R-:W-:Y:S01]  /*27490*/  IADD3 R77, PT, PT, R10, R11, RZ ;  /* 0x0000000b0a4d7210 */ /* 0x000fe20007ffe0ff */
[----:B------:R-:W-:Y:S01]  /*274a0*/  LDSM.16.MT88.4 R16, [R11] ;  /* 0x000000000b10783b */ /* 0x000fe20000004200 */
[----:B---3--:R-:W-:Y:S01]  /*274b0*/  F2FP.F16.F32.PACK_AB R5, R246, R232 ;  /* 0x000000e8f605723e */ /* 0x008fe200000000ff */
[----:B-----5:R-:W-:Y:S02]  /*274c0*/  FMUL.FTZ R136, R136, R73 ;  /* 0x0000004988887220 */ /* 0x020fe40000410000 */
[----:B------:R-:W3:Y:S01]  /*274d0*/  LDSM.16.MT88.4 R20, [R77] ;  /* 0x000000004d14783b */ /* 0x000ee20000004200 */
[----:B------:R-:W5:Y:S01]  /*274e0*/  MUFU.EX2 R72, R4 ;  /* 0x0000000400487308 */ /* 0x000f620000000800 */
[----:B--2---:R-:W-:-:S07]  /*274f0*/  FFMA.FTZ R2, R44, R0, -R3 ;  /* 0x000000002c027223 */ /* 0x004fce0000010803 */
[----:B------:R2:W-:Y:S02]  /*27500*/  MUFU.EX2 R247, R2 ;  /* 0x0000000200f77308 */ /* 0x0005e40000000800 */
[----:B--2---:R-:W-:-:S06]  /*27510*/  FFMA.FTZ R2, R213, R0, -R9 ;  /* 0x00000000d5027223 */ /* 0x004fcc0000010809 */
[----:B------:R2:W-:Y:S01]  /*27520*/  MUFU.EX2 R242, R2 ;  /* 0x0000000200f27308 */ /* 0x0005e20000000800 */
[----:B------:R-:W-:Y:S01]  /*27530*/  F2FP.F16.F32.PACK_AB R4, R243, R221 ;  /* 0x000000ddf304723e */ /* 0x000fe200000000ff */
[----:B-----5:R-:W-:Y:S01]  /*27540*/  FMUL.FTZ R138, R138, R72 ;  /* 0x000000488a8a7220 */ /* 0x020fe20000410000 */
[----:B--2---:R-:W-:-:S05]  /*27550*/  FFMA.FTZ R2, R212, R0, -R9 ;  /* 0x00000000d4027223 */ /* 0x004fca0000010809 */
[----:B------:R2:W5:Y:S01]  /*27560*/  MUFU.EX2 R241, R2 ;  /* 0x0000000200f17308 */ /* 0x0005620000000800 */
[----:B------:R-:W-:Y:S01]  /*27570*/  F2FP.F16.F32.PACK_AB R6, R250, R244 ;  /* 0x000000f4fa06723e */ /* 0x000fe200000000ff */
[----:B------:R-:W-:Y:S01]  /*27580*/  FMUL.FTZ R139, R139, R72 ;  /* 0x000000488b8b7220 */ /* 0x000fe20000410000 */
[----:B------:R-:W-:Y:S01]  /*27590*/  F2FP.F16.F32.PACK_AB R7, R251, R245 ;  /* 0x000000f5fb07723e */ /* 0x000fe200000000ff */
[----:B------:R-:W-:Y:S01]  /*275a0*/  FMUL.FTZ R137, R137, R73 ;  /* 0x0000004989897220 */ /* 0x000fe20000410000 */
[----:B--2---:R-:W-:-:S04]  /*275b0*/  FFMA.FTZ R2, R61, R0, -R9 ;  /* 0x000000003d027223 */ /* 0x004fc80000010809 */
[----:B------:R2:W-:Y:S02]  /*275c0*/  MUFU.EX2 R240, R2 ;  /* 0x0000000200f07308 */ /* 0x0005e40000000800 */
[----:B-1----:R-:W-:Y:S01]  /*275d0*/  HMMA.16816.F32 R36, R4, R12, R136 ;  /* 0x0000000c0424723c */ /* 0x002fe20000001888 */
[-C--:B------:R-:W-:Y:S01]  /*275e0*/  FMUL.FTZ R146, R146, R72.reuse ;  /* 0x0000004892927220 */ /* 0x080fe20000410000 */
[----:B------:R-:W-:Y:S01]  /*275f0*/  FMUL.FTZ R147, R147, R72 ;  /* 0x0000004893937220 */ /* 0x000fe20000410000 */
[-C--:B------:R-:W-:Y:S01]  /*27600*/  FMUL.FTZ R144, R144, R73.reuse ;  /* 0x0000004990907220 */ /* 0x080fe20000410000 */
[----:B------:R-:W-:Y:S01]  /*27610*/  FMUL.FTZ R145, R145, R73 ;  /* 0x0000004991917220 */ /* 0x000fe20000410000 */
[----:B--2---:R-:W-:-:S04]  /*27620*/  FFMA.FTZ R2, R208, R0, -R9 ;  /* 0x00000000d0027223 */ /* 0x004fc80000010809 */
[----:B------:R1:W2:Y:S01]  /*27630*/  MUFU.EX2 R239, R2 ;  /* 0x0000000200ef7308 */ /* 0x0002a20000000800 */
[-C--:B------:R-:W-:Y:S01]  /*27640*/  FMUL.FTZ R150, R150, R72.reuse ;  /* 0x0000004896967220 */ /* 0x080fe20000410000 */
[-C--:B------:R-:W-:Y:S01]  /*27650*/  FMUL.FTZ R151, R151, R72.reuse ;  /* 0x0000004897977220 */ /* 0x080fe20000410000 */
[-C--:B------:R-:W-:Y:S01]  /*27660*/  FMUL.FTZ R148, R148, R73.reuse ;  /* 0x0000004994947220 */ /* 0x080fe20000410000 */
[----:B------:R-:W-:Y:S01]  /*27670*/  FMUL.FTZ R149, R149, R73 ;  /* 0x0000004995957220 */ /* 0x000fe20000410000 */
[----:B------:R-:W-:Y:S01]  /*27680*/  MOV R139, R233 ;  /* 0x000000e9008b7202 */ /* 0x000fe20000000f00 */
        /* <DEDUP_REMOVED lines=8> */
[----:B------:R1:W-:Y:S03]  /*27710*/  MUFU.EX2 R233, R2 ;  /* 0x0000000200e97308 */ /* 0x0003e60000000800 */
[----:B------:R-:W-:Y:S01]  /*27720*/  HMMA.16816.F32 R40, R4, R26, R148 ;  /* 0x0000001a0428723c */ /* 0x000fe20000001894 */
[----:B------:R-:W4:Y:S01]  /*27730*/  LDSM.16.MT88.4 R24, [R76+0xa800] ;  /* 0x00a800004c18783b */ /* 0x000f220000004200 */
[----:B------:R-:W-:-:S06]  /*27740*/  MOV R138, R226 ;  /* 0x000000e2008a7202 */ /* 0x000fcc0000000f00 */
[----:B------:R-:W-:Y:S01]  /*27750*/  HMMA.16816.F32 R44, R4, R14, R140 ;  /* 0x0000000e042c723c */ /* 0x000fe2000000188c */
[----:B------:R-:W4:Y:S01]  /*27760*/  LDSM.16.MT88.4 R12, [R77+0x800] ;  /* 0x000800004d0c783b */ /* 0x000f220000004200 */
[----:B-1----:R-:W-:-:S04]  /*27770*/  FFMA.FTZ R2, R54, R0, -R3 ;  /* 0x0000000036027223 */ /* 0x002fc80000010803 */
[----:B------:R1:W-:Y:S01]  /*27780*/  MUFU.EX2 R237, R2 ;  /* 0x0000000200ed7308 */ /* 0x0003e20000000800 */
[-CC-:B------:R-:W-:Y:S01]  /*27790*/  FFMA.FTZ R8, R55, R0.reuse, -R3.reuse ;  /* 0x0000000037087223 */ /* 0x180fe20000010803 */
[----:B-1----:R-:W-:-:S06]  /*277a0*/  FFMA.FTZ R2, R51, R0, -R3 ;  /* 0x0000000033027223 */ /* 0x002fcc0000010803 */
[----:B------:R1:W-:Y:S01]  /*277b0*/  MUFU.EX2 R236, R2 ;  /* 0x0000000200ec7308 */ /* 0x0003e20000000800 */
[-C--:B------:R-:W-:Y:S01]  /*277c0*/  FMUL.FTZ R162, R162, R72.reuse ;  /* 0x00000048a2a27220 */ /* 0x080fe20000410000 */
[-C--:B------:R-:W-:Y:S01]  /*277d0*/  FMUL.FTZ R163, R163, R72.reuse ;  /* 0x00000048a3a37220 */ /* 0x080fe20000410000 */
[-C--:B------:R-:W-:Y:S01]  /*277e0*/  FMUL.FTZ R160, R160, R73.reuse ;  /* 0x00000049a0a07220 */ /* 0x080fe20000410000 */
[----:B------:R-:W-:Y:S01]  /*277f0*/  FMUL.FTZ R161, R161, R73 ;  /* 0x00000049a1a17220 */ /* 0x000fe20000410000 */
[----:B------:R-:W-:Y:S01]  /*27800*/  FMUL.FTZ R154, R154, R72 ;  /* 0x000000489a9a7220 */ /* 0x000fe20000410000 */
[----:B-1----:R-:W-:-:S04]  /*27810*/  FFMA.FTZ R2, R211, R0, -R9 ;  /* 0x00000000d3027223 */ /* 0x002fc80000010809 */
[----:B------:R1:W-:Y:S01]  /*27820*/  MUFU.EX2 R226, R2 ;  /* 0x0000000200e27308 */ /* 0x0003e20000000800 */
[-C--:B------:R-:W-:Y:S01]  /*27830*/  FMUL.FTZ R155, R155, R72.reuse ;  /* 0x000000489b9b7220 */ /* 0x080fe20000410000 */
[-C--:B------:R-:W-:Y:S01]  /*27840*/  FMUL.FTZ R152, R152, R73.reuse ;  /* 0x0000004998987220 */ /* 0x080fe20000410000 */
[-C--:B------:R-:W-:Y:S01]  /*27850*/  FMUL.FTZ R153, R153, R73.reuse ;  /* 0x0000004999997220 */ /* 0x080fe20000410000 */
[-C--:B------:R-:W-:Y:S01]  /*27860*/  FMUL.FTZ R158, R158, R72.reuse ;  /* 0x000000489e9e7220 */ /* 0x080fe20000410000 */
[-C--:B------:R-:W-:Y:S01]  /*27870*/  FMUL.FTZ R159, R159, R72.reuse ;  /* 0x000000489f9f7220 */ /* 0x080fe20000410000 */
[-C--:B------:R-:W-:Y:S02]  /*27880*/  FMUL.FTZ R156, R156, R73.reuse ;  /* 0x000000499c9c7220 */ /* 0x080fe40000410000 */
[----:B------:R-:W4:Y:S01]  /*27890*/  MUFU.EX2 R248, R8 ;  /* 0x0000000800f87308 */ /* 0x000f220000000800 */
[----:B------:R-:W-:Y:S01]  /*278a0*/  FMUL.FTZ R157, R157, R73 ;  /* 0x000000499d9d7220 */ /* 0x000fe20000410000 */
[----:B------:R-:W-:Y:S01]  /*278b0*/  FMUL.FTZ R166, R166, R72 ;  /* 0x00000048a6a67220 */ /* 0x000fe20000410000 */
[----:B-1----:R-:W-:Y:S01]  /*278c0*/  FFMA.FTZ R2, R209, R0, -R9 ;  /* 0x00000000d1027223 */ /* 0x002fe20000010809 */
[----:B------:R-:W-:-:S04]  /*278d0*/  FMUL.FTZ R167, R167, R72 ;  /* 0x00000048a7a77220 */ /* 0x000fc80000410000 */
[----:B------:R1:W4:Y:S01]  /*278e0*/  MUFU.EX2 R225, R2 ;  /* 0x0000000200e17308 */ /* 0x0003220000000800 */
[-C--:B------:R-:W-:Y:S01]  /*278f0*/  FMUL.FTZ R164, R164, R73.reuse ;  /* 0x00000049a4a47220 */ /* 0x080fe20000410000 */
[----:B------:R-:W-:Y:S01]  /*27900*/  FMUL.FTZ R165, R165, R73 ;  /* 0x00000049a5a57220 */ /* 0x000fe20000410000 */
[----:B------:R-:W-:Y:S01]  /*27910*/  MOV R132, R223 ;  /* 0x000000df00847202 */ /* 0x000fe20000000f00 */
[----:B---3--:R-:W-:Y:S01]  /*27920*/  HMMA.16816.F32 R160, R4, R20, R160 ;  /* 0x0000001404a0723c */ /* 0x008fe200000018a0 */
[----:B------:R-:W-:Y:S01]  /*27930*/  MOV R188, R217 ;  /* 0x000000d900bc7202 */ /* 0x000fe20000000f00 */
[----:B-1----:R-:W-:-:S04]  /*27940*/  FFMA.FTZ R2, R70, R0, -R9 ;  /* 0x0000000046027223 */ /* 0x002fc80000010809 */
[----:B------:R1:W-:Y:S02]  /*27950*/  MUFU.EX2 R223, R2 ;  /* 0x0000000200df7308 */ /* 0x0003e40000000800 */
[C---:B------:R-:W-:Y:S08]  /*27960*/  HMMA.16816.F32 R60, R4.reuse, R16, R152 ;  /* 0x00000010043c723c */ /* 0x040ff00000001898 */
[----:B------:R-:W-:Y:S01]  /*27970*/  HMMA.16816.F32 R156, R4, R18, R156 ;  /* 0x00000012049c723c */ /* 0x000fe2000000189c */
[----:B------:R-:W3:Y:S01]  /*27980*/  LDSM.16.MT88.4 R16, [R11+0x800] ;  /* 0x000800000b10783b */ /* 0x000ee20000004200 */
[----:B-1----:R-:W-:-:S06]  /*27990*/  FFMA.FTZ R2, R52, R0, -R9 ;  /* 0x0000000034027223 */ /* 0x002fcc0000010809 */
[----:B------:R-:W-:Y:S01]  /*279a0*/  HMMA.16816.F32 R20, R4, R22, R164 ;  /* 0x000000160414723c */ /* 0x000fe200000018a4 */
[----:B------:R1:W3:Y:S01]  /*279b0*/  MUFU.EX2 R217, R2 ;  /* 0x0000000200d97308 */ /* 0x0002e20000000800 */
[----:B-----5:R-:W-:Y:S02]  /*279c0*/  F2FP.F16.F32.PACK_AB R4, R241, R242 ;  /* 0x000000f2f104723e */ /* 0x020fe400000000ff */
[----:B------:R-:W-:Y:S02]  /*279d0*/  F2FP.F16.F32.PACK_AB R5, R247, R249 ;  /* 0x000000f9f705723e */ /* 0x000fe400000000ff */
[----:B--2---:R-:W-:Y:S02]  /*279e0*/  F2FP.F16.F32.PACK_AB R6, R239, R240 ;  /* 0x000000f0ef06723e */ /* 0x004fe400000000ff */
[----:B----4-:R-:W-:Y:S01]  /*279f0*/  F2FP.F16.F32.PACK_AB R7, R238, R248 ;  /* 0x000000f8ee07723e */ /* 0x010fe200000000ff */
[----:B-1----:R-:W-:-:S04]  /*27a00*/  FFMA.FTZ R2, R53, R0, -R3 ;  /* 0x0000000035027223 */ /* 0x002fc80000010803 */
[----:B------:R1:W2:Y:S01]  /*27a10*/  MUFU.EX2 R215, R2 ;  /* 0x0000000200d77308 */ /* 0x0002a20000000800 */
[----:B------:R-:W-:Y:S01]  /*27a20*/  MOV R137, R216 ;  /* 0x000000d800897202 */ /* 0x000fe20000000f00 */
[----:B------:R-:W-:Y:S01]  /*27a30*/  HMMA.16816.F32 R36, R4, R28, R36 ;  /* 0x0000001c0424723c */ /* 0x000fe20000001824 */
[----:B-1----:R-:W-:-:S05]  /*27a40*/  FFMA.FTZ R2, R50, R0, -R3 ;  /* 0x0000000032027223 */ /* 0x002fca0000010803 */
[----:B------:R1:W-:Y:S02]  /*27a50*/  MUFU.EX2 R214, R2 ;  /* 0x0000000200d67308 */ /* 0x0003e40000000800 */
[C---:B------:R-:W-:Y:S01]  /*27a60*/  HMMA.16816.F32 R44, R4.reuse, R30, R44 ;  /* 0x0000001e042c723c */ /* 0x040fe2000000182c */
[----:B------:R-:W4:Y:S07]  /*27a70*/  LDSM.16.MT88.4 R28, [R80+0xb000] ;  /* 0x00b00000501c783b */ /* 0x000f2e0000004200 */
[----:B------:R-:W-:Y:S01]  /*27a80*/  HMMA.16816.F32 R32, R4, R24, R32 ;  /* 0x000000180420723c */ /* 0x000fe20000001820 */
[----:B-1----:R-:W-:-:S07]  /*27a90*/  FFMA.FTZ R2, R49, R0, -R3 ;  /* 0x0000000031027223 */ /* 0x002fce0000010803 */
        /* <DEDUP_REMOVED lines=8> */
[----:B-----5:R-:W-:-:S06]  /*27b20*/  FFMA.FTZ R2, R207, R0, -R9 ;  /* 0x00000000cf027223 */ /* 0x020fcc0000010809 */
[----:B------:R5:W-:Y:S01]  /*27b30*/  MUFU.EX2 R212, R2 ;  /* 0x0000000200d47308 */ /* 0x000be20000000800 */
[----:B---3--:R-:W-:Y:S01]  /*27b40*/  HMMA.16816.F32 R60, R4, R16, R60 ;  /* 0x00000010043c723c */ /* 0x008fe2000000183c */
[----:B-----5:R-:W-:-:S06]  /*27b50*/  FFMA.FTZ R2, R206, R0, -R9 ;  /* 0x00000000ce027223 */ /* 0x020fcc0000010809 */
[----:B------:R3:W5:Y:S01]  /*27b60*/  MUFU.EX2 R211, R2 ;  /* 0x0000000200d37308 */ /* 0x0007620000000800 */
[----:B------:R-:W-:Y:S01]  /*27b70*/  HMMA.16816.F32 R68, R4, R18, R156 ;  /* 0x000000120444723c */ /* 0x000fe2000000189c */
[----:B------:R-:W5:Y:S01]  /*27b80*/  LDSM.16.MT88.4 R16, [R11+0x1000] ;  /* 0x001000000b10783b */ /* 0x000f620000004200 */
[----:B---3--:R-:W-:-:S05]  /*27b90*/  FFMA.FTZ R2, R205, R0, -R9 ;  /* 0x00000000cd027223 */ /* 0x008fca0000010809 */
[----:B------:R3:W-:Y:S01]  /*27ba0*/  MUFU.EX2 R210, R2 ;  /* 0x0000000200d27308 */ /* 0x0007e20000000800 */
[----:B------:R-:W-:Y:S02]  /*27bb0*/  F2FP.F16.F32.PACK_AB R4, R225, R226 ;  /* 0x000000e2e104723e */ /* 0x000fe400000000ff */
[----:B------:R-:W-:Y:S01]  /*27bc0*/  F2FP.F16.F32.PACK_AB R5, R237, R233 ;  /* 0x000000e9ed05723e */ /* 0x000fe200000000ff */
[----:B---3--:R-:W-:-:S04]  /*27bd0*/  FFMA.FTZ R2, R202, R0, -R9 ;  /* 0x00000000ca027223 */ /* 0x008fc80000010809 */
[----:B------:R3:W5:Y:S01]  /*27be0*/  MUFU.EX2 R209, R2 ;  /* 0x0000000200d17308 */ /* 0x0007620000000800 */
[----:B------:R-:W-:Y:S02]  /*27bf0*/  F2FP.F16.F32.PACK_AB R6, R217, R223 ;  /* 0x000000dfd906723e */ /* 0x000fe400000000ff */
[----:B--2---:R-:W-:Y:S01]  /*27c00*/  F2FP.F16.F32.PACK_AB R7, R215, R236 ;  /* 0x000000ecd707723e */ /* 0x004fe200000000ff */
[----:B---3--:R-:W-:-:S04]  /*27c10*/  FFMA.FTZ R2, R203, R0, -R3 ;  /* 0x00000000cb027223 */ /* 0x008fc80000010803 */
[----:B------:R2:W3:Y:S02]  /*27c20*/  MUFU.EX2 R208, R2 ;  /* 0x0000000200d07308 */ /* 0x0004e40000000800 */
        /* <DEDUP_REMOVED lines=9> */
[----:B------:R2:W-:Y:S06]  /*27cc0*/  MUFU.EX2 R207, R2 ;  /* 0x0000000200cf7308 */ /* 0x0005ec0000000800 */
[----:B------:R-:W-:Y:S01]  /*27cd0*/  HMMA.16816.F32 R44, R4, R12, R160 ;  /* 0x0000000c042c723c */ /* 0x000fe200000018a0 */
[----:B--2---:R-:W-:-:S07]  /*27ce0*/  FFMA.FTZ R2, R59, R0, -R3 ;  /* 0x000000003b027223 */ /* 0x004fce0000010803 */
[----:B------:R-:W-:Y:S01]  /*27cf0*/  HMMA.16816.F32 R20, R4, R14, R20 ;  /* 0x0000000e0414723c */ /* 0x000fe20000001814 */
[----:B------:R-:W2:Y:S01]  /*27d00*/  LDSM.16.MT88.4 R12, [R77+0x1800] ;  /* 0x001800004d0c783b */ /* 0x000ea20000004200 */
[----:B------:R5:W-:Y:S02]  /*27d10*/  MUFU.EX2 R205, R2 ;  /* 0x0000000200cd7308 */ /* 0x000be40000000800 */
[----:B-----5:R-:W-:-:S06]  /*27d20*/  FFMA.FTZ R2, R204, R0, -R9 ;  /* 0x00000000cc027223 */ /* 0x020fcc0000010809 */
[----:B------:R5:W-:Y:S01]  /*27d30*/  MUFU.EX2 R204, R2 ;  /* 0x0000000200cc7308 */ /* 0x000be20000000800 */
[----:B------:R-:W-:Y:S01]  /*27d40*/  HMMA.16816.F32 R60, R4, R16, R60 ;  /* 0x00000010043c723c */ /* 0x000fe2000000183c */
[----:B-----5:R-:W-:-:S06]  /*27d50*/  FFMA.FTZ R2, R201, R0, -R9 ;  /* 0x00000000c9027223 */ /* 0x020fcc0000010809 */
[----:B------:R5:W2:Y:S01]  /*27d60*/  MUFU.EX2 R203, R2 ;  /* 0x0000000200cb7308 */ /* 0x000aa20000000800 */
[----:B------:R-:W-:Y:S01]  /*27d70*/  HMMA.16816.F32 R68, R4, R18, R68 ;  /* 0x000000120444723c */ /* 0x000fe20000001844 */
[----:B------:R-:W2:Y:S01]  /*27d80*/  LDSM.16.MT88.4 R16, [R11+0x1800] ;  /* 0x001800000b10783b */ /* 0x000ea20000004200 */
[----:B-----5:R-:W-:-:S05]  /*27d90*/  FFMA.FTZ R2, R199, R0, -R9 ;  /* 0x00000000c7027223 */ /* 0x020fca0000010809 */
[----:B------:R5:W-:Y:S01]  /*27da0*/  MUFU.EX2 R202, R2 ;  /* 0x0000000200ca7308 */ /* 0x000be20000000800 */
[----:B------:R-:W-:Y:S01]  /*27db0*/  F2FP.F16.F32.PACK_AB R4, R211, R212 ;  /* 0x000000d4d304723e */ /* 0x000fe200000000ff */
[----:B-----5:R-:W-:-:S06]  /*27dc0*/  FFMA.FTZ R2, R195, R0, -R9 ;  /* 0x00000000c3027223 */ /* 0x020fcc0000010809 */
[----:B------:R5:W2:Y:S01]  /*27dd0*/  MUFU.EX2 R201, R2 ;  /* 0x0000000200c97308 */ /* 0x000aa20000000800 */
[----:B------:R-:W-:Y:S02]  /*27de0*/  F2FP.F16.F32.PACK_AB R5, R216, R214 ;  /* 0x000000d6d805723e */ /* 0x000fe400000000ff */
[----:B------:R-:W-:Y:S02]  /*27df0*/  F2FP.F16.F32.PACK_AB R6, R209, R210 ;  /* 0x000000d2d106723e */ /* 0x000fe400000000ff */
[----:B---3--:R-:W-:Y:S01]  /*27e00*/  F2FP.F16.F32.PACK_AB R7, R208, R213 ;  /* 0x000000d5d007723e */ /* 0x008fe200000000ff */
[----:B-----5:R-:W-:-:S04]  /*27e10*/  FFMA.FTZ R2, R196, R0, -R3 ;  /* 0x00000000c4027223 */ /* 0x020fc80000010803 */
        /* <DEDUP_REMOVED lines=8> */
[----:B------:R1:W-:Y:S03]  /*27ea0*/  MUFU.EX2 R199, R2 ;  /* 0x0000000200c77308 */ /* 0x0003e60000000800 */
        /* <DEDUP_REMOVED lines=8> */
[----:B------:R2:W-:Y:S01]  /*27f30*/  MUFU.EX2 R195, R2 ;  /* 0x0000000200c37308 */ /* 0x0005e20000000800 */
[----:B------:R-:W-:Y:S01]  /*27f40*/  MOV R10, R188 ;  /* 0x000000bc000a7202 */ /* 0x000fe20000000f00 */
[----:B--2---:R-:W-:-:S06]  /*27f50*/  FFMA.FTZ R2, R194, R0, -R9 ;  /* 0x00000000c2027223 */ /* 0x004fcc0000010809 */
[----:B------:R2:W1:Y:S01]  /*27f60*/  MUFU.EX2 R194, R2 ;  /* 0x0000000200c27308 */ /* 0x0004620000000800 */
[----:B------:R-:W-:Y:S01]  /*27f70*/  HMMA.16816.F32 R60, R4, R16, R60 ;  /* 0x00000010043c723c */ /* 0x000fe2000000183c */
[----:B--2---:R-:W-:-:S06]  /*27f80*/  FFMA.FTZ R2, R193, R0, -R9 ;  /* 0x00000000c1027223 */ /* 0x004fcc0000010809 */
[----:B------:R2:W-:Y:S01]  /*27f90*/  MUFU.EX2 R189, R2 ;  /* 0x0000000200bd7308 */ /* 0x0005e20000000800 */
[----:B------:R-:W-:Y:S01]  /*27fa0*/  HMMA.16816.F32 R68, R4, R18, R68 ;  /* 0x000000120444723c */ /* 0x000fe20000001844 */
[----:B------:R-:W1:Y:S01]  /*27fb0*/  LDSM.16.MT88.4 R16, [R11+0x2000] ;  /* 0x002000000b10783b */ /* 0x000e620000004200 */
[----:B--2---:R-:W-:-:S05]  /*27fc0*/  FFMA.FTZ R2, R190, R0, -R9 ;  /* 0x00000000be027223 */ /* 0x004fca0000010809 */
[----:B------:R2:W1:Y:S01]  /*27fd0*/  MUFU.EX2 R188, R2 ;  /* 0x0000000200bc7308 */ /* 0x0004620000000800 */
        /* <DEDUP_REMOVED lines=22> */
[----:B------:R1:W-:Y:S02]  /*28140*/  MUFU.EX2 R162, R2 ;  /* 0x0000000200a27308 */ /* 0x0003e40000000800 */
[----:B-1----:R-:W-:-:S06]  /*28150*/  FFMA.FTZ R2, R187, R0, -R9 ;  /* 0x00000000bb027223 */ /* 0x002fcc0000010809 */
[----:B------:R1:W5:Y:S01]  /*28160*/  MUFU.EX2 R163, R2 ;  /* 0x0000000200a37308 */ /* 0x0003620000000800 */
[----:B------:R-:W-:Y:S01]  /*28170*/  HMMA.16816.F32 R60, R4, R16, R60 ;  /* 0x00000010043c723c */ /* 0x000fe2000000183c */
[----:B-1----:R-:W-:-:S06]  /*28180*/  FFMA.FTZ R2, R185, R0, -R9 ;  /* 0x00000000b9027223 */ /* 0x002fcc0000010809 */
[----:B------:R1:W-:Y:S01]  /*28190*/  MUFU.EX2 R161, R2 ;  /* 0x0000000200a17308 */ /* 0x0003e20000000800 */
[----:B------:R-:W-:Y:S01]  /*281a0*/  HMMA.16816.F32 R68, R4, R18, R68 ;  /* 0x000000120444723c */ /* 0x000fe20000001844 */
[----:B------:R-:W5:Y:S01]  /*281b0*/  LDSM.16.MT88.4 R16, [R11+0x2800] ;  /* 0x002800000b10783b */ /* 0x000f620000004200 */
[----:B-1----:R-:W-:-:S05]  /*281c0*/  FFMA.FTZ R2, R181, R0, -R9 ;  /* 0x00000000b5027223 */ /* 0x002fca0000010809 */
[----:B------:R1:W5:Y:S01]  /*281d0*/  MUFU.EX2 R160, R2 ;  /* 0x0000000200a07308 */ /* 0x0003620000000800 */
[----:B------:R-:W-:Y:S02]  /*281e0*/  F2FP.F16.F32.PACK_AB R4, R194, R195 ;  /* 0x000000c3c204723e */ /* 0x000fe400000000ff */
[----:B------:R-:W-:Y:S02]  /*281f0*/  F2FP.F16.F32.PACK_AB R5, R199, R196 ;  /* 0x000000c4c705723e */ /* 0x000fe400000000ff */
[----:B------:R-:W-:Y:S01]  /*28200*/  F2FP.F16.F32.PACK_AB R6, R188, R189 ;  /* 0x000000bdbc06723e */ /* 0x000fe200000000ff */
[----:B-1----:R-:W-:-:S04]  /*28210*/  FFMA.FTZ R2, R182, R0, -R3 ;  /* 0x00000000b6027223 */ /* 0x002fc80000010803 */
[----:B------:R1:W5:Y:S01]  /*28220*/  MUFU.EX2 R159, R2 ;  /* 0x00000002009f7308 */ /* 0x0003620000000800 */
[----:B------:R-:W-:Y:S01]  /*28230*/  F2FP.F16.F32.PACK_AB R7, R167, R197 ;  /* 0x000000c5a707723e */ /* 0x000fe200000000ff */
[----:B-1----:R-:W-:-:S06]  /*28240*/  FFMA.FTZ R2, R178, R0, -R3 ;  /* 0x00000000b2027223 */ /* 0x002fcc0000010803 */
[----:B------:R1:W-:Y:S01]  /*28250*/  MUFU.EX2 R157, R2 ;  /* 0x00000002009d7308 */ /* 0x0003e20000000800 */
[----:B----4-:R-:W-:Y:S01]  /*28260*/  HMMA.16816.F32 R52, R4, R28, R52 ;  /* 0x0000001c0434723c */ /* 0x010fe20000001834 */
[----:B-1----:R-:W-:-:S06]  /*28270*/  FFMA.FTZ R2, R175, R0, -R3 ;  /* 0x00000000af027223 */ /* 0x002fcc0000010803 */
[----:B------:R1:W-:Y:S01]  /*28280*/  MUFU.EX2 R158, R2 ;  /* 0x00000002009e7308 */ /* 0x0003e20000000800 */
[C---:B------:R-:W-:Y:S01]  /*28290*/  HMMA.16816.F32 R56, R4.reuse, R30, R56 ;  /* 0x0000001e0438723c */ /* 0x040fe20000001838 */
[----:B------:R-:W4:Y:S07]  /*282a0*/  LDSM.16.MT88.4 R28, [R80+0xd000] ;  /* 0x00d00000501c783b */ /* 0x000f2e0000004200 */
[----:B---3--:R-:W-:Y:S01]  /*282b0*/  HMMA.16816.F32 R36, R4, R24, R36 ;  /* 0x000000180424723c */ /* 0x008fe20000001824 */
[----:B-1----:R-:W-:-:S07]  /*282c0*/  FFMA.FTZ R2, R171, R0, -R3 ;  /* 0x00000000ab027223 */ /* 0x002fce0000010803 */
[C---:B------:R-:W-:Y:S01]  /*282d0*/  HMMA.16816.F32 R32, R4.reuse, R26, R32 ;  /* 0x0000001a0420723c */ /* 0x040fe20000001820 */
[----:B------:R-:W1:Y:S01]  /*282e0*/  LDSM.16.MT88.4 R24, [R76+0xd000] ;  /* 0x00d000004c18783b */ /* 0x000e620000004200 */
[----:B------:R3:W-:Y:S06]  /*282f0*/  MUFU.EX2 R156, R2 ;  /* 0x00000002009c7308 */ /* 0x0007ec0000000800 */
[C---:B--2---:R-:W-:Y:S08]  /*28300*/  HMMA.16816.F32 R44, R4.reuse, R12, R44 ;  /* 0x0000000c042c723c */ /* 0x044ff0000000182c */
[----:B------:R-:W-:Y:S01]  /*28310*/  HMMA.16816.F32 R20, R4, R14, R20 ;  /* 0x0000000e0414723c */ /* 0x000fe20000001814 */
[----:B------:R-:W2:Y:S01]  /*28320*/  LDSM.16.MT88.4 R12, [R77+0x3000] ;  /* 0x003000004d0c783b */ /* 0x000ea20000004200 */
[----:B---3--:R-:W-:-:S04]  /*28330*/  FFMA.FTZ R2, R184, R0, -R9 ;  /* 0x00000000b8027223 */ /* 0x008fc80000010809 */
[----:B------:R3:W-:Y:S02]  /*28340*/  MUFU.EX2 R155, R2 ;  /* 0x00000002009b7308 */ /* 0x0007e40000000800 */
[----:B---3--:R-:W-:-:S06]  /*28350*/  FFMA.FTZ R2, R180, R0, -R9 ;  /* 0x00000000b4027223 */ /* 0x008fcc0000010809 */
[----:B------:R3:W2:Y:S01]  /*28360*/  MUFU.EX2 R154, R2 ;  /* 0x00000002009a7308 */ /* 0x0006a20000000800 */
[----:B-----5:R-:W-:Y:S01]  /*28370*/  HMMA.16816.F32 R60, R4, R16, R60 ;  /* 0x00000010043c723c */ /* 0x020fe2000000183c */
[----:B---3--:R-:W-:-:S06]  /*28380*/  FFMA.FTZ R2, R176, R0, -R9 ;  /* 0x00000000b0027223 */ /* 0x008fcc0000010809 */
[----:B------:R3:W-:Y:S01]  /*28390*/  MUFU.EX2 R153, R2 ;  /* 0x0000000200997308 */ /* 0x0007e20000000800 */
[----:B------:R-:W-:Y:S01]  /*283a0*/  HMMA.16816.F32 R68, R4, R18, R68 ;  /* 0x000000120444723c */ /* 0x000fe20000001844 */
[----:B------:R-:W5:Y:S01]  /*283b0*/  LDSM.16.MT88.4 R16, [R11+0x3000] ;  /* 0x003000000b10783b */ /* 0x000f620000004200 */
[----:B---3--:R-:W-:-:S05]  /*283c0*/  FFMA.FTZ R2, R172, R0, -R9 ;  /* 0x00000000ac027223 */ /* 0x008fca0000010809 */
[----:B------:R3:W5:Y:S01]  /*283d0*/  MUFU.EX2 R152, R2 ;  /* 0x0000000200987308 */ /* 0x0007620000000800 */
        /* <DEDUP_REMOVED lines=41> */
[----:B------:R-:W-:Y:S01]  /*28670*/  MOV R193, R139 ;  /* 0x0000008b00c17202 */ /* 0x000fe20000000f00 */
[----:B---3--:R-:W-:-:S04]  /*28680*/  FFMA.FTZ R2, R108, R0, -R3 ;  /* 0x000000006c027223 */ /* 0x008fc80000010803 */
[----:B------:R3:W-:Y:S02]  /*28690*/  MUFU.EX2 R142, R2 ;  /* 0x00000002008e7308 */ /* 0x0007e40000000800 */
[----:B------:R-:W-:Y:S01]  /*286a0*/  HMMA.16816.F32 R56, R4, R30, R56 ;  /* 0x0000001e0438723c */ /* 0x000fe20000001838 */
[----:B------:R-:W4:Y:S01]  /*286b0*/  LDSM.16.MT88.4 R28, [R80+0xe000] ;  /* 0x00e00000501c783b */ /* 0x000f220000004200 */
[----:B------:R-:W-:-:S06]  /*286c0*/  MOV R198, R138 ;  /* 0x0000008a00c67202 */ /* 0x000fcc0000000f00 */
[----:B-1----:R-:W-:Y:S01]  /*286d0*/  HMMA.16816.F32 R40, R4, R24, R36 ;  /* 0x000000180428723c */ /* 0x002fe20000001824 */
[----:B---3--:R-:W-:-:S07]  /*286e0*/  FFMA.FTZ R2, R103, R0, -R3 ;  /* 0x0000000067027223 */ /* 0x008fce0000010803 */
[C---:B------:R-:W-:Y:S01]  /*286f0*/  HMMA.16816.F32 R32, R4.reuse, R26, R32 ;  /* 0x0000001a0420723c */ /* 0x040fe20000001820 */
[----:B------:R-:W1:Y:S01]  /*28700*/  LDSM.16.MT88.4 R24, [R76+0xe000] ;  /* 0x00e000004c18783b */ /* 0x000e620000004200 */
[----:B------:R3:W-:Y:S06]  /*28710*/  MUFU.EX2 R140, R2 ;  /* 0x00000002008c7308 */ /* 0x0007ec0000000800 */
[----:B--2---:R-:W-:Y:S01]  /*28720*/  HMMA.16816.F32 R36, R4, R12, R44 ;  /* 0x0000000c0424723c */ /* 0x004fe2000000182c */
[----:B---3--:R-:W-:-:S07]  /*28730*/  FFMA.FTZ R2, R169, R0, -R9 ;  /* 0x00000000a9027223 */ /* 0x008fce0000010809 */
[----:B------:R-:W-:Y:S01]  /*28740*/  HMMA.16816.F32 R20, R4, R14, R20 ;  /* 0x0000000e0414723c */ /* 0x000fe20000001814 */
[----:B------:R-:W2:Y:S01]  /*28750*/  LDSM.16.MT88.4 R12, [R77+0x4000] ;  /* 0x004000004d0c783b */ /* 0x000ea20000004200 */
[----:B------:R3:W-:Y:S01]  /*28760*/  MUFU.EX2 R139, R2 ;  /* 0x00000002008b7308 */ /* 0x0007e20000000800 */
[----:B------:R-:W-:Y:S01]  /*28770*/  MOV R190, R137 ;  /* 0x0000008900be7202 */ /* 0x000fe20000000f00 */
        /* <DEDUP_REMOVED lines=9> */
[----:B------:R-:W-:Y:S01]  /*28810*/  MOV R8, R132 ;  /* 0x0000008400087202 */ /* 0x000fe20000000f00 */
[----:B---3--:R-:W-:-:S06]  /*28820*/  FFMA.FTZ R2, R106, R0, -R3 ;  /* 0x000000006a027223 */ /* 0x008fcc0000010803 */
[----:B------:R3:W5:Y:S01]  /*28830*/  MUFU.EX2 R133, R2 ;  /* 0x0000000200857308 */ /* 0x0007620000000800 */
[----:B------:R-:W-:Y:S02]  /*28840*/  F2FP.F16.F32.PACK_AB R4, R147, R146 ;  /* 0x000000929304723e */ /* 0x000fe400000000ff */
[----:B------:R-:W-:Y:S02]  /*28850*/  F2FP.F16.F32.PACK_AB R5, R149, R148 ;  /* 0x000000949505723e */ /* 0x000fe400000000ff */
        /* <DEDUP_REMOVED lines=28> */
[----:B--2---:R-:W-:-:S05]  /*28a20*/  FFMA.FTZ R2, R66, R0, -R3 ;  /* 0x0000000042027223 */ /* 0x004fca0000010803 */
[----:B------:R2:W5:Y:S01]  /*28a30*/  MUFU.EX2 R119, R2 ;  /* 0x0000000200777308 */ /* 0x0005620000000800 */
[----:B------:R-:W-:Y:S02]  /*28a40*/  F2FP.F16.F32.PACK_AB R4, R138, R139 ;  /* 0x0000008b8a04723e */ /* 0x000fe400000000ff */
[----:B------:R-:W-:Y:S02]  /*28a50*/  F2FP.F16.F32.PACK_AB R5, R142, R141 ;  /* 0x0000008d8e05723e */ /* 0x000fe400000000ff */
[----:B------:R-:W-:Y:S01]  /*28a60*/  F2FP.F16.F32.PACK_AB R6, R136, R137 ;  /* 0x000000898806723e */ /* 0x000fe200000000ff */
[----:B--2---:R-:W-:-:S04]  /*28a70*/  FFMA.FTZ R2, R99, R0, -R3 ;  /* 0x0000000063027223 */ /* 0x004fc80000010803 */
[----:B------:R2:W-:Y:S01]  /*28a80*/  MUFU.EX2 R106, R2 ;  /* 0x00000002006a7308 */ /* 0x0005e20000000800 */
[----:B------:R-:W-:Y:S01]  /*28a90*/  F2FP.F16.F32.PACK_AB R7, R133, R140 ;  /* 0x0000008c8507723e */ /* 0x000fe200000000ff */
[----:B--2---:R-:W-:-:S06]  /*28aa0*/  FFMA.FTZ R2, R95, R0, -R3 ;  /* 0x000000005f027223 */ /* 0x004fcc0000010803 */
[----:B------:R2:W-:Y:S01]  /*28ab0*/  MUFU.EX2 R107, R2 ;  /* 0x00000002006b7308 */ /* 0x0005e20000000800 */
[----:B----4-:R-:W-:Y:S01]  /*28ac0*/  HMMA.16816.F32 R36, R4, R28, R52 ;  /* 0x0000001c0424723c */ /* 0x010fe20000001834 */
[----:B--2---:R-:W-:-:S06]  /*28ad0*/  FFMA.FTZ R2, R90, R0, -R3 ;  /* 0x000000005a027223 */ /* 0x004fcc0000010803 */
[----:B------:R2:W-:Y:S01]  /*28ae0*/  MUFU.EX2 R108, R2 ;  /* 0x00000002006c7308 */ /* 0x0005e20000000800 */
[C---:B------:R-:W-:Y:S01]  /*28af0*/  HMMA.16816.F32 R52, R4.reuse, R30, R56 ;  /* 0x0000001e0434723c */ /* 0x040fe20000001838 */
[----:B------:R-:W4:Y:S07]  /*28b00*/  LDSM.16.MT88.4 R28, [R80+0xf000] ;  /* 0x00f00000501c783b */ /* 0x000f2e0000004200 */
[----:B---3--:R-:W-:Y:S01]  /*28b10*/  HMMA.16816.F32 R32, R4, R24, R48 ;  /* 0x000000180420723c */ /* 0x008fe20000001830 */
[----:B--2---:R-:W-:-:S07]  /*28b20*/  FFMA.FTZ R2, R105, R0, -R9 ;  /* 0x0000000069027223 */ /* 0x004fce0000010809 */
[C---:B------:R-:W-:Y:S01]  /*28b30*/  HMMA.16816.F32 R40, R4.reuse, R26, R40 ;  /* 0x0000001a0428723c */ /* 0x040fe20000001828 */
[----:B------:R-:W2:Y:S01]  /*28b40*/  LDSM.16.MT88.4 R24, [R76+0xf000] ;  /* 0x00f000004c18783b */ /* 0x000ea20000004200 */
[----:B------:R3:W-:Y:S06]  /*28b50*/  MUFU.EX2 R104, R2 ;  /* 0x0000000200687308 */ /* 0x0007ec0000000800 */
[C---:B-1----:R-:W-:Y:S01]  /*28b60*/  HMMA.16816.F32 R64, R4.reuse, R12, R44 ;  /* 0x0000000c0440723c */ /* 0x042fe2000000182c */
[----:B------:R-:W1:Y:S07]  /*28b70*/  LDSM.16.MT88.4 R44, [R11+0x5000] ;  /* 0x005000000b2c783b */ /* 0x000e6e0000004200 */
[----:B------:R-:W-:Y:S01]  /*28b80*/  HMMA.16816.F32 R56, R4, R14, R20 ;  /* 0x0000000e0438723c */ /* 0x000fe20000001814 */
[----:B------:R-:W1:Y:S01]  /*28b90*/  LDSM.16.MT88.4 R12, [R77+0x5000] ;  /* 0x005000004d0c783b */ /* 0x000e620000004200 */
[----:B---3--:R-:W-:-:S03]  /*28ba0*/  FFMA.FTZ R2, R100, R0, -R9 ;  /* 0x0000000064027223 */ /* 0x008fc60000010809 */
[----:B------:R-:W-:Y:S01]  /*28bb0*/  LDSM.16.MT88.4 R20, [R76+0xf800] ;  /* 0x00f800004c14783b */ /* 0x000fe20000004200 */
[----:B------:R3:W1:Y:S02]  /*28bc0*/  MUFU.EX2 R105, R2 ;  /* 0x0000000200697308 */ /* 0x0006640000000800 */
[----:B---3--:R-:W-:-:S06]  /*28bd0*/  FFMA.FTZ R2, R98, R0, -R9 ;  /* 0x0000000062027223 */ /* 0x008fcc0000010809 */
[----:B------:R3:W-:Y:S01]  /*28be0*/  MUFU.EX2 R103, R2 ;  /* 0x0000000200677308 */ /* 0x0007e20000000800 */
[----:B-----5:R-:W-:Y:S01]  /*28bf0*/  HMMA.16816.F32 R60, R4, R16, R60 ;  /* 0x00000010043c723c */ /* 0x020fe2000000183c */
[----:B---3--:R-:W-:-:S06]  /*28c00*/  FFMA.FTZ R2, R96, R0, -R9 ;  /* 0x0000000060027223 */ /* 0x008fcc0000010809 */
[----:B------:R3:W5:Y:S02]  /*28c10*/  MUFU.EX2 R102, R2 ;  /* 0x0000000200667308 */ /* 0x0007640000000800 */
[----:B---3--:R-:W-:-:S06]  /*28c20*/  FFMA.FTZ R2, R94, R0, -R3 ;  /* 0x000000005e027223 */ /* 0x008fcc0000010803 */
[----:B------:R3:W5:Y:S01]  /*28c30*/  MUFU.EX2 R101, R2 ;  /* 0x0000000200657308 */ /* 0x0007620000000800 */
[----:B------:R-:W-:Y:S01]  /*28c40*/  HMMA.16816.F32 R68, R4, R18, R68 ;  /* 0x000000120444723c */ /* 0x000fe20000001844 */
[----:B------:R-:W-:Y:S01]  /*28c50*/  F2FP.F16.F32.PACK_AB R4, R127, R129 ;  /* 0x000000817f04723e */ /* 0x000fe200000000ff */
[----:B------:R-:W-:Y:S01]  /*28c60*/  LDSM.16.MT88.4 R16, [R80+0xf800] ;  /* 0x00f800005010783b */ /* 0x000fe20000004200 */
[----:B------:R-:W-:Y:S01]  /*28c70*/  F2FP.F16.F32.PACK_AB R5, R132, R131 ;  /* 0x000000838405723e */ /* 0x000fe200000000ff */
[----:B---3--:R-:W-:-:S04]  /*28c80*/  FFMA.FTZ R2, R91, R0, -R3 ;  /* 0x000000005b027223 */ /* 0x008fc80000010803 */
[----:B------:R3:W-:Y:S01]  /*28c90*/  MUFU.EX2 R98, R2 ;  /* 0x0000000200627308 */ /* 0x0007e20000000800 */
[----:B------:R-:W-:Y:S02]  /*28ca0*/  F2FP.F16.F32.PACK_AB R6, R124, R128 ;  /* 0x000000807c06723e */ /* 0x000fe400000000ff */
[----:B------:R-:W-:Y:S01]  /*28cb0*/  F2FP.F16.F32.PACK_AB R7, R119, R130 ;  /* 0x000000827707723e */ /* 0x000fe200000000ff */
[----:B---3--:R-:W-:-:S04]  /*28cc0*/  FFMA.FTZ R2, R89, R0, -R3 ;  /* 0x0000000059027223 */ /* 0x008fc80000010803 */
[----:B------:R3:W-:Y:S02]  /*28cd0*/  MUFU.EX2 R100, R2 ;  /* 0x0000000200647308 */ /* 0x0007e40000000800 */
[----:B----4-:R-:W-:Y:S01]  /*28ce0*/  HMMA.16816.F32 R48, R4, R28, R36 ;  /* 0x0000001c0430723c */ /* 0x010fe20000001824 */
[----:B---3--:R-:W-:-:S05]  /*28cf0*/  FFMA.FTZ R2, R85, R0, -R3 ;  /* 0x0000000055027223 */ /* 0x008fca0000010803 */
[----:B------:R3:W-:Y:S02]  /*28d00*/  MUFU.EX2 R99, R2 ;  /* 0x0000000200637308 */ /* 0x0007e40000000800 */
[C---:B------:R-:W-:Y:S08]  /*28d10*/  HMMA.16816.F32 R52, R4.reuse, R30, R52 ;  /* 0x0000001e0434723c */ /* 0x040ff00000001834 */
[----:B--2---:R-:W-:Y:S01]  /*28d20*/  HMMA.16816.F32 R28, R4, R24, R32 ;  /* 0x00000018041c723c */ /* 0x004fe20000001820 */
[----:B------:R-:W2:Y:S01]  /*28d30*/  LDSM.16.MT88.4 R32, [R11+0x5800] ;  /* 0x005800000b20783b */ /* 0x000ea20000004200 */
[----:B---3--:R-:W-:-:S06]  /*28d40*/  FFMA.FTZ R2, R126, R0, -R9 ;  /* 0x000000007e027223 */ /* 0x008fcc0000010809 */
[C---:B------:R-:W-:Y:S01]  /*28d50*/  HMMA.16816.F32 R24, R4.reuse, R26, R40 ;  /* 0x0000001a0418723c */ /* 0x040fe20000001828 */
[----:B------:R3:W-:Y:S07]  /*28d60*/  MUFU.EX2 R96, R2 ;  /* 0x0000000200607308 */ /* 0x0007ee0000000800 */
[C---:B-1----:R-:W-:Y:S08]  /*28d70*/  HMMA.16816.F32 R40, R4.reuse, R44, R60 ;  /* 0x0000002c0428723c */ /* 0x042ff0000000183c */
[----:B------:R-:W-:Y:S01]  /*28d80*/  HMMA.16816.F32 R60, R4, R12, R64 ;  /* 0x0000000c043c723c */ /* 0x000fe20000001840 */
[----:B---3--:R-:W-:-:S07]  /*28d90*/  FFMA.FTZ R2, R97, R0, -R9 ;  /* 0x0000000061027223 */ /* 0x008fce0000010809 */
[----:B------:R-:W-:Y:S01]  /*28da0*/  HMMA.16816.F32 R56, R4, R14, R56 ;  /* 0x0000000e0438723c */ /* 0x000fe20000001838 */
[----:B------:R1:W3:Y:S01]  /*28db0*/  MUFU.EX2 R97, R2 ;  /* 0x0000000200617308 */ /* 0x0002e20000000800 */
[----:B------:R-:W4:Y:S01]  /*28dc0*/  LDSM.16.MT88.4 R12, [R77+0x5800] ;  /* 0x005800004d0c783b */ /* 0x000f220000004200 */
[----:B------:R-:W-:Y:S01]  /*28dd0*/  FFMA.FTZ R8, R8, R72, R232 ;  /* 0x0000004808087223 */ /* 0x000fe200000100e8 */
[----:B------:R-:W-:Y:S01]  /*28de0*/  FFMA.FTZ R10, R10, R73, R221 ;  /* 0x000000490a0a7223 */ /* 0x000fe200000100dd */
[----:B-1----:R-:W-:-:S04]  /*28df0*/  FFMA.FTZ R2, R92, R0, -R9 ;  /* 0x000000005c027223 */ /* 0x002fc80000010809 */
[----:B------:R1:W-:Y:S01]  /*28e00*/  MUFU.EX2 R95, R2 ;  /* 0x00000002005f7308 */ /* 0x0003e20000000800 */
[----:B------:R-:W-:Y:S01]  /*28e10*/  HMMA.16816.F32 R36, R4, R46, R68 ;  /* 0x0000002e0424723c */ /* 0x000fe20000001844 */
[----:B-1----:R-:W-:-:S06]  /*28e20*/  FFMA.FTZ R2, R88, R0, -R9 ;  /* 0x0000000058027223 */ /* 0x002fcc0000010809 */
[----:B------:R1:W3:Y:S02]  /*28e30*/  MUFU.EX2 R94, R2 ;  /* 0x00000002005e7308 */ /* 0x0002e40000000800 */
[----:B-1----:R-:W-:-:S06]  /*28e40*/  FFMA.FTZ R2, R87, R0, -R3 ;  /* 0x0000000057027223 */ /* 0x002fcc0000010803 */
[----:B------:R1:W3:Y:S02]  /*28e50*/  MUFU.EX2 R92, R2 ;  /* 0x00000002005c7308 */ /* 0x0002e40000000800 */
[----:B-1----:R-:W-:Y:S01]  /*28e60*/  FADD.FTZ R2, R246, R8 ;  /* 0x00000008f6027221 */ /* 0x002fe20000010000 */
[----:B------:R-:W-:-:S03]  /*28e70*/  FADD.FTZ R8, R243, R10 ;  /* 0x0000000af3087221 */ /* 0x000fc60000010000 */
[----:B------:R-:W-:Y:S01]  /*28e80*/  FADD.FTZ R10, R245, R2 ;  /* 0x00000002f50a7221 */ /* 0x000fe20000010000 */
[----:B------:R-:W-:-:S04]  /*28e90*/  FFMA.FTZ R2, R86, R0, -R3 ;  /* 0x0000000056027223 */ /* 0x000fc80000010803 */
[----:B------:R1:W-:Y:S01]  /*28ea0*/  MUFU.EX2 R90, R2 ;  /* 0x00000002005a7308 */ /* 0x0003e20000000800 */
[----:B------:R-:W-:Y:S02]  /*28eb0*/  F2FP.F16.F32.PACK_AB R4, R105, R104 ;  /* 0x000000686904723e */ /* 0x000fe400000000ff */
[----:B------:R-:W-:Y:S02]  /*28ec0*/  F2FP.F16.F32.PACK_AB R5, R107, R106 ;  /* 0x0000006a6b05723e */ /* 0x000fe400000000ff */
[----:B-----5:R-:W-:Y:S02]  /*28ed0*/  F2FP.F16.F32.PACK_AB R6, R102, R103 ;  /* 0x000000676606723e */ /* 0x020fe400000000ff */
[----:B------:R-:W-:Y:S01]  /*28ee0*/  F2FP.F16.F32.PACK_AB R7, R101, R108 ;  /* 0x0000006c6507723e */ /* 0x000fe200000000ff */
[----:B-1----:R-:W-:-:S04]  /*28ef0*/  FFMA.FTZ R2, R75, R0, -R3 ;  /* 0x000000004b027223 */ /* 0x002fc80000010803 */
[----:B------:R1:W-:Y:S02]  /*28f00*/  MUFU.EX2 R91, R2 ;  /* 0x00000002005b7308 */ /* 0x0003e40000000800 */
[----:B--2---:R-:W-:Y:S01]  /*28f10*/  HMMA.16816.F32 R40, R4, R32, R40 ;  /* 0x000000200428723c */ /* 0x004fe20000001828 */
[----:B-1----:R-:W-:-:S05]  /*28f20*/  FFMA.FTZ R2, R74, R0, -R3 ;  /* 0x000000004a027223 */ /* 0x002fca0000010803 */
[----:B------:R1:W-:Y:S02]  /*28f30*/  MUFU.EX2 R89, R2 ;  /* 0x0000000200597308 */ /* 0x0003e40000000800 */
[C---:B------:R-:W-:Y:S08]  /*28f40*/  HMMA.16816.F32 R36, R4.reuse, R34, R36 ;  /* 0x000000220424723c */ /* 0x040ff00000001824 */
[----:B----4-:R-:W-:Y:S01]  /*28f50*/  HMMA.16816.F32 R32, R4, R12, R60 ;  /* 0x0000000c0420723c */ /* 0x010fe2000000183c */
[----:B------:R-:W-:Y:S01]  /*28f60*/  FADD.FTZ R60, R244, R8 ;  /* 0x00000008f43c7221 */ /* 0x000fe20000010000 */
[----:B-1----:R-:W-:-:S06]  /*28f70*/  FFMA.FTZ R2, R121, R0, -R9 ;  /* 0x0000000079027223 */ /* 0x002fcc0000010809 */
[----:B------:R-:W-:Y:S01]  /*28f80*/  HMMA.16816.F32 R48, R4, R16, R48 ;  /* 0x000000100430723c */ /* 0x000fe20000001830 */
[----:B------:R1:W-:Y:S01]  /*28f90*/  MUFU.EX2 R88, R2 ;  /* 0x0000000200587308 */ /* 0x0003e20000000800 */
[----:B------:R-:W-:Y:S01]  /*28fa0*/  FADD.FTZ R8, R251, R10 ;  /* 0x0000000afb087221 */ /* 0x000fe20000010000 */
[----:B------:R-:W-:-:S05]  /*28fb0*/  FADD.FTZ R10, R250, R60 ;  /* 0x0000003cfa0a7221 */ /* 0x000fca0000010000 */
[----:B------:R-:W-:Y:S01]  /*28fc0*/  HMMA.16816.F32 R52, R4, R18, R52 ;  /* 0x000000120434723c */ /* 0x000fe20000001834 */
[----:B------:R-:W2:Y:S01]  /*28fd0*/  LDSM.16.MT88.4 R16, [R80+0x10000] ;  /* 0x010000005010783b */ /* 0x000ea20000004200 */
[----:B------:R-:W-:Y:S01]  /*28fe0*/  FADD.FTZ R8, R249, R8 ;  /* 0x00000008f9087221 */ /* 0x000fe20000010000 */
[----:B------:R-:W-:Y:S01]  /*28ff0*/  FADD.FTZ R10, R242, R10 ;  /* 0x0000000af20a7221 */ /* 0x000fe20000010000 */
[----:B-1----:R-:W-:-:S04]  /*29000*/  FFMA.FTZ R2, R117, R0, -R9 ;  /* 0x0000000075027223 */ /* 0x002fc80000010809 */
[----:B------:R1:W4:Y:S01]  /*29010*/  MUFU.EX2 R87, R2 ;  /* 0x0000000200577308 */ /* 0x0003220000000800 */
[C---:B------:R-:W-:Y:S08]  /*29020*/  HMMA.16816.F32 R44, R4.reuse, R20, R28 ;  /* 0x00000014042c723c */ /* 0x040ff0000000181c */
[----:B------:R-:W-:Y:S01]  /*29030*/  HMMA.16816.F32 R24, R4, R22, R24 ;  /* 0x000000160418723c */ /* 0x000fe20000001818 */
[----:B------:R-:W5:Y:S01]  /*29040*/  LDSM.16.MT88.4 R20, [R76+0x10000] ;  /* 0x010000004c14783b */ /* 0x000f620000004200 */
[----:B-1----:R-:W-:-:S04]  /*29050*/  FFMA.FTZ R2, R111, R0, -R9 ;  /* 0x000000006f027223 */ /* 0x002fc80000010809 */
[----:B------:R1:W-:Y:S02]  /*29060*/  MUFU.EX2 R86, R2 ;  /* 0x0000000200567308 */ /* 0x0003e40000000800 */
[----:B-1----:R-:W-:Y:S01]  /*29070*/  FADD.FTZ R2, R247, R8 ;  /* 0x00000008f7027221 */ /* 0x002fe20000010000 */
        /* <DEDUP_REMOVED lines=13> */
[----:B------:R-:W-:Y:S01]  /*29150*/  HMMA.16816.F32 R28, R4, R14, R56 ;  /* 0x0000000e041c723c */ /* 0x000fe20000001838 */
[----:B---3--:R-:W-:Y:S01]  /*29160*/  F2FP.F16.F32.PACK_AB R4, R97, R96 ;  /* 0x000000606104723e */ /* 0x008fe200000000ff */
[----:B------:R-:W3:Y:S01]  /*29170*/  LDSM.16.MT88.4 R12, [R11+0x6000] ;  /* 0x006000000b0c783b */ /* 0x000ee20000004200 */
[----:B-1----:R-:W-:Y:S01]  /*29180*/  FFMA.FTZ R10, R83, R0, -R3 ;  /* 0x00000000530a7223 */ /* 0x002fe20000010803 */
[----:B------:R-:W-:-:S03]  /*29190*/  F2FP.F16.F32.PACK_AB R5, R100, R98 ;  /* 0x000000626405723e */ /* 0x000fc600000000ff */
[----:B------:R1:W4:Y:S01]  /*291a0*/  MUFU.EX2 R84, R10 ;  /* 0x0000000a00547308 */ /* 0x0003220000000800 */
[----:B------:R-:W-:Y:S01]  /*291b0*/  F2FP.F16.F32.PACK_AB R6, R94, R95 ;  /* 0x0000005f5e06723e */ /* 0x000fe200000000ff */
[----:B------:R-:W-:Y:S01]  /*291c0*/  FADD.FTZ R8, R217, R8 ;  /* 0x00000008d9087221 */ /* 0x000fe20000010000 */
[----:B------:R-:W-:-:S03]  /*291d0*/  F2FP.F16.F32.PACK_AB R7, R92, R99 ;  /* 0x000000635c07723e */ /* 0x000fc600000000ff */
[----:B------:R-:W-:Y:S01]  /*291e0*/  FADD.FTZ R8, R212, R8 ;  /* 0x00000008d4087221 */ /* 0x000fe20000010000 */
[----:B-1----:R-:W-:Y:S01]  /*291f0*/  FADD.FTZ R10, R215, R2 ;  /* 0x00000002d70a7221 */ /* 0x002fe20000010000 */
[----:B------:R-:W-:-:S04]  /*29200*/  FFMA.FTZ R2, R109, R0, -R3 ;  /* 0x000000006d027223 */ /* 0x000fc80000010803 */
[----:B------:R1:W-:Y:S01]  /*29210*/  MUFU.EX2 R83, R2 ;  /* 0x0000000200537308 */ /* 0x0003e20000000800 */
[----:B--2---:R-:W-:Y:S01]  /*29220*/  HMMA.16816.F32 R48, R4, R16, R48 ;  /* 0x000000100430723c */ /* 0x004fe20000001830 */
[----:B------:R-:W-:-:S07]  /*29230*/  FADD.FTZ R8, R211, R8 ;  /* 0x00000008d3087221 */ /* 0x000fce0000010000 */
[----:B------:R-:W-:Y:S01]  /*29240*/  HMMA.16816.F32 R52, R4, R18, R52 ;  /* 0x000000120434723c */ /* 0x000fe20000001834 */
[----:B------:R-:W2:Y:S01]  /*29250*/  LDSM.16.MT88.4 R16, [R77+0x6000] ;  /* 0x006000004d10783b */ /* 0x000ea20000004200 */
[----:B-1----:R-:W-:-:S04]  /*29260*/  FADD.FTZ R2, R214, R10 ;  /* 0x0000000ad6027221 */ /* 0x002fc80000010000 */
[----:B------:R-:W-:Y:S01]  /*29270*/  FADD.FTZ R2, R216, R2 ;  /* 0x00000002d8027221 */ /* 0x000fe20000010000 */
[----:B------:R-:W-:-:S03]  /*29280*/  FADD.FTZ R8, R210, R8 ;  /* 0x00000008d2087221 */ /* 0x000fc60000010000 */
[----:B------:R-:W-:Y:S01]  /*29290*/  FADD.FTZ R2, R213, R2 ;  /* 0x00000002d5027221 */ /* 0x000fe20000010000 */
[----:B-----5:R-:W-:Y:S01]  /*292a0*/  HMMA.16816.F32 R56, R4, R22, R24 ;  /* 0x000000160438723c */ /* 0x020fe20000001818 */
[----:B------:R-:W1:Y:S01]  /*292b0*/  LDSM.16.MT88.4 R24, [R80+0x10800] ;  /* 0x010800005018783b */ /* 0x000e620000004200 */
[----:B------:R-:W-:Y:S01]  /*292c0*/  FADD.FTZ R8, R209, R8 ;  /* 0x00000008d1087221 */ /* 0x000fe20000010000 */
[----:B------:R-:W-:-:S05]  /*292d0*/  FADD.FTZ R2, R208, R2 ;  /* 0x00000002d0027221 */ /* 0x000fca0000010000 */
[----:B------:R-:W-:Y:S01]  /*292e0*/  HMMA.16816.F32 R64, R4, R20, R44 ;  /* 0x000000140440723c */ /* 0x000fe2000000182c */
[----:B------:R-:W5:Y:S01]  /*292f0*/  LDSM.16.MT88.4 R20, [R76+0x10800] ;  /* 0x010800004c14783b */ /* 0x000f620000004200 */
        /* <DEDUP_REMOVED lines=15> */
[----:B---3--:R-:W-:Y:S01]  /*293f0*/  HMMA.16816.F32 R72, R4, R12, R40 ;  /* 0x0000000c0448723c */ /* 0x008fe20000001828 */
[----:B------:R3:W-:Y:S01]  /*29400*/  MUFU.EX2 R82, R10 ;  /* 0x0000000a00527308 */ /* 0x0007e20000000800 */
[----:B------:R-:W-:Y:S01]  /*29410*/  FADD.FTZ R2, R167, R2 ;  /* 0x00000002a7027221 */ /* 0x000fe20000010000 */
[----:B------:R-:W-:-:S05]  /*29420*/  FADD.FTZ R8, R188, R8 ;  /* 0x00000008bc087221 */ /* 0x000fca0000010000 */
[C---:B------:R-:W-:Y:S01]  /*29430*/  HMMA.16816.F32 R44, R4.reuse, R14, R36 ;  /* 0x0000000e042c723c */ /* 0x040fe20000001824 */
[----:B------:R-:W-:Y:S01]  /*29440*/  FADD.FTZ R2, R164, R2 ;  /* 0x00000002a4027221 */ /* 0x000fe20000010000 */
[----:B------:R-:W-:Y:S01]  /*29450*/  FADD.FTZ R8, R162, R8 ;  /* 0x00000008a2087221 */ /* 0x000fe20000010000 */
[----:B------:R-:W-:Y:S05]  /*29460*/  LDSM.16.MT88.4 R12, [R77+0x6800] ;  /* 0x006800004d0c783b */ /* 0x000fea0000004200 */
[----:B--2---:R-:W-:Y:S01]  /*29470*/  HMMA.16816.F32 R68, R4, R16, R32 ;  /* 0x000000100444723c */ /* 0x004fe20000001820 */
[----:B---3--:R-:W-:-:S07]  /*29480*/  FFMA.FTZ R10, R81, R0, -R3 ;  /* 0x00000000510a7223 */ /* 0x008fce0000010803 */
[----:B------:R-:W-:Y:S01]  /*29490*/  HMMA.16816.F32 R28, R4, R18, R28 ;  /* 0x00000012041c723c */ /* 0x000fe2000000181c */
[----:B----4-:R-:W-:Y:S01]  /*294a0*/  F2FP.F16.F32.PACK_AB R4, R87, R88 ;  /* 0x000000585704723e */ /* 0x010fe200000000ff */
[----:B------:R2:W-:Y:S01]  /*294b0*/  MUFU.EX2 R81, R10 ;  /* 0x0000000a00517308 */ /* 0x0005e20000000800 */
[----:B------:R-:W-:Y:S01]  /*294c0*/  F2FP.F16.F32.PACK_AB R5, R91, R90 ;  /* 0x0000005a5b05723e */ /* 0x000fe200000000ff */
[----:B------:R-:W3:Y:S01]  /*294d0*/  LDSM.16.MT88.4 R16, [R11+0x6800] ;  /* 0x006800000b10783b */ /* 0x000ee20000004200 */
[----:B------:R-:W-:Y:S02]  /*294e0*/  F2FP.F16.F32.PACK_AB R6, R85, R86 ;  /* 0x000000565506723e */ /* 0x000fe400000000ff */
[----:B------:R-:W-:Y:S01]  /*294f0*/  F2FP.F16.F32.PACK_AB R7, R84, R89 ;  /* 0x000000595407723e */ /* 0x000fe200000000ff */
[----:B------:R-:W-:Y:S01]  /*29500*/  FADD.FTZ R2, R166, R2 ;  /* 0x00000002a6027221 */ /* 0x000fe20000010000 */
[----:B------:R-:W-:-:S05]  /*29510*/  FADD.FTZ R8, R163, R8 ;  /* 0x00000008a3087221 */ /* 0x000fca0000010000 */
[----:B-1----:R-:W-:Y:S01]  /*29520*/  HMMA.16816.F32 R60, R4, R24, R48 ;  /* 0x00000018043c723c */ /* 0x002fe20000001830 */
[----:B--2---:R-:W-:-:S07]  /*29530*/  FFMA.FTZ R10, R120, R0, -R9 ;  /* 0x00000000780a7223 */ /* 0x004fce0000010809 */
[----:B-----5:R-:W-:Y:S01]  /*29540*/  HMMA.16816.F32 R48, R4, R20, R64 ;  /* 0x000000140430723c */ /* 0x020fe20000001840 */
        /* <DEDUP_REMOVED lines=8> */
[----:B------:R-:W-:Y:S01]  /*295d0*/  HMMA.16816.F32 R36, R4, R22, R56 ;  /* 0x000000160424723c */ /* 0x000fe20000001838 */
[----:B------:R-:W-:Y:S01]  /*295e0*/  FADD.FTZ R2, R157, R2 ;  /* 0x000000029d027221 */ /* 0x000fe20000010000 */
[----:B------:R-:W-:Y:S01]  /*295f0*/  FADD.FTZ R8, R155, R8 ;  /* 0x000000089b087221 */ /* 0x000fe20000010000 */
[----:B------:R1:W4:Y:S01]  /*29600*/  MUFU.EX2 R56, R10 ;  /* 0x0000000a00387308 */ /* 0x0003220000000800 */
[----:B------:R-:W5:Y:S01]  /*29610*/  LDSM.16.MT88.4 R20, [R76+0x11000] ;  /* 0x011000004c14783b */ /* 0x000f620000004200 */
[----:B------:R-:W-:Y:S01]  /*29620*/  FADD.FTZ R2, R158, R2 ;  /* 0x000000029e027221 */ /* 0x000fe20000010000 */
[----:B------:R-:W-:Y:S01]  /*29630*/  FADD.FTZ R8, R154, R8 ;  /* 0x000000089a087221 */ /* 0x000fe20000010000 */
[----:B-1----:R-:W-:-:S04]  /*29640*/  FFMA.FTZ R10, R114, R0, -R9 ;  /* 0x00000000720a7223 */ /* 0x002fc80000010809 */
[----:B------:R1:W-:Y:S01]  /*29650*/  MUFU.EX2 R55, R10 ;  /* 0x0000000a00377308 */ /* 0x0003e20000000800 */
[----:B------:R-:W-:Y:S01]  /*29660*/  FADD.FTZ R2, R156, R2 ;  /* 0x000000029c027221 */ /* 0x000fe20000010000 */
[----:B------:R-:W-:Y:S01]  /*29670*/  FADD.FTZ R8, R153, R8 ;  /* 0x0000000899087221 */ /* 0x000fe20000010000 */
[----:B---3--:R-:W-:Y:S01]  /*29680*/  HMMA.16816.F32 R32, R4, R16, R72 ;  /* 0x000000100420723c */ /* 0x008fe20000001848 */
[----:B------:R-:W-:Y:S01]  /*29690*/  LDSM.16.MT88.4 R156, [R11+0x7800] ;  /* 0x007800000b9c783b */ /* 0x000fe20000004200 */
        /* <DEDUP_REMOVED lines=10> */
[C---:B------:R-:W-:Y:S01]  /*29740*/  HMMA.16816.F32 R44, R4.reuse, R18, R44 ;  /* 0x00000012042c723c */ /* 0x040fe2000000182c */
[----:B------:R-:W5:Y:S01]  /*29750*/  LDSM.16.MT88.4 R16, [R11+0x7000] ;  /* 0x007000000b10783b */ /* 0x000f620000004200 */
[----:B------:R-:W-:Y:S01]  /*29760*/  FADD.FTZ R2, R150, R2 ;  /* 0x0000000296027221 */ /* 0x000fe20000010000 */
[----:B------:R-:W-:Y:S02]  /*29770*/  FADD.FTZ R8, R145, R8 ;  /* 0x0000000891087221 */ /* 0x000fe40000010000 */
[----:B------:R-:W-:Y:S01]  /*29780*/  LDSM.16.MT88.4 R148, [R76+0x11800] ;  /* 0x011800004c94783b */ /* 0x000fe20000004200 */
[----:B------:R-:W-:Y:S02]  /*29790*/  FADD.FTZ R2, R143, R2 ;  /* 0x000000028f027221 */ /* 0x000fe40000010000 */
[----:B------:R-:W-:Y:S01]  /*297a0*/  HMMA.16816.F32 R68, R4, R12, R68 ;  /* 0x0000000c0444723c */ /* 0x000fe20000001844 */
[----:B------:R-:W-:Y:S01]  /*297b0*/  FADD.FTZ R8, R144, R8 ;  /* 0x0000000890087221 */ /* 0x000fe20000010000 */
[----:B-1----:R-:W-:-:S06]  /*297c0*/  FFMA.FTZ R10, R116, R0, -R3 ;  /* 0x00000000740a7223 */ /* 0x002fcc0000010803 */
[----:B------:R-:W-:Y:S01]  /*297d0*/  HMMA.16816.F32 R28, R4, R14, R28 ;  /* 0x0000000e041c723c */ /* 0x000fe2000000181c */
[----:B----4-:R-:W-:Y:S01]  /*297e0*/  F2FP.F16.F32.PACK_AB R4, R56, R64 ;  /* 0x000000403804723e */ /* 0x010fe200000000ff */
[----:B------:R1:W4:Y:S01]  /*297f0*/  MUFU.EX2 R52, R10 ;  /* 0x0000000a00347308 */ /* 0x0003220000000800 */
[----:B------:R-:W-:Y:S01]  /*29800*/  F2FP.F16.F32.PACK_AB R5, R82, R83 ;  /* 0x000000535205723e */ /* 0x000fe200000000ff */
[----:B------:R-:W-:Y:S01]  /*29810*/  FADD.FTZ R2, R141, R2 ;  /* 0x000000028d027221 */ /* 0x000fe20000010000 */
[----:B---3--:R-:W-:Y:S01]  /*29820*/  F2FP.F16.F32.PACK_AB R6, R54, R55 ;  /* 0x000000373606723e */ /* 0x008fe200000000ff */
[----:B------:R-:W-:Y:S01]  /*29830*/  FADD.FTZ R8, R139, R8 ;  /* 0x000000088b087221 */ /* 0x000fe20000010000 */
[----:B--2---:R-:W-:Y:S01]  /*29840*/  F2FP.F16.F32.PACK_AB R7, R53, R81 ;  /* 0x000000513507723e */ /* 0x004fe200000000ff */
[----:B------:R-:W-:Y:S01]  /*29850*/  FADD.FTZ R2, R142, R2 ;  /* 0x000000028e027221 */ /* 0x000fe20000010000 */
[----:B------:R-:W2:Y:S01]  /*29860*/  LDSM.16.MT88.4 R12, [R77+0x7000] ;  /* 0x007000004d0c783b */ /* 0x000ea20000004200 */
[----:B------:R-:W-:-:S04]  /*29870*/  FADD.FTZ R8, R138, R8 ;  /* 0x000000088a087221 */ /* 0x000fc80000010000 */
[----:B------:R-:W-:Y:S01]  /*29880*/  HMMA.16816.F32 R60, R4, R24, R60 ;  /* 0x00000018043c723c */ /* 0x000fe2000000183c */
[----:B-1----:R-:W-:-:S04]  /*29890*/  FFMA.FTZ R10, R113, R0, -R3 ;  /* 0x00000000710a7223 */ /* 0x002fc80000010803 */
[----:B------:R1:W-:Y:S01]  /*298a0*/  MUFU.EX2 R25, R10 ;  /* 0x0000000a00197308 */ /* 0x0003e20000000800 */
[----:B------:R-:W-:Y:S01]  /*298b0*/  FADD.FTZ R2, R140, R2 ;  /* 0x000000028c027221 */ /* 0x000fe20000010000 */
[----:B------:R-:W-:Y:S01]  /*298c0*/  FADD.FTZ R8, R137, R8 ;  /* 0x0000000889087221 */ /* 0x000fe20000010000 */
[----:B-----5:R-:W-:Y:S01]  /*298d0*/  HMMA.16816.F32 R48, R4, R20, R48 ;  /* 0x000000140430723c */ /* 0x020fe20000001830 */
[----:B------:R-:W-:Y:S01]  /*298e0*/  LDSM.16.MT88.4 R140, [R80+0x11800] ;  /* 0x01180000508c783b */ /* 0x000fe20000004200 */
[----:B------:R-:W-:Y:S01]  /*298f0*/  FADD.FTZ R2, R133, R2 ;  /* 0x0000000285027221 */ /* 0x000fe20000010000 */
[----:B------:R-:W-:Y:S01]  /*29900*/  FADD.FTZ R8, R136, R8 ;  /* 0x0000000888087221 */ /* 0x000fe20000010000 */
[----:B-1----:R-:W-:-:S04]  /*29910*/  FFMA.FTZ R10, R115, R0, -R3 ;  /* 0x00000000730a7223 */ /* 0x002fc80000010803 */
[----:B------:R1:W-:Y:S01]  /*29920*/  MUFU.EX2 R24, R10 ;  /* 0x0000000a00187308 */ /* 0x0003e20000000800 */
[----:B------:R-:W-:Y:S01]  /*29930*/  FADD.FTZ R2, R131, R2 ;  /* 0x0000000283027221 */ /* 0x000fe20000010000 */
[----:B------:R-:W-:Y:S01]  /*29940*/  FADD.FTZ R8, R129, R8 ;  /* 0x0000000881087221 */ /* 0x000fe20000010000 */
[-C--:B------:R-:W-:Y:S02]  /*29950*/  FFMA.FTZ R3, R190, R0.reuse, -R3 ;  /* 0x00000000be037223 */ /* 0x080fe40000010803 */
[----:B------:R-:W-:Y:S01]  /*29960*/  FADD.FTZ R2, R132, R2 ;  /* 0x0000000284027221 */ /* 0x000fe20000010000 */
[----:B-1----:R-:W-:-:S04]  /*29970*/  FFMA.FTZ R10, R125, R0, -R9 ;  /* 0x000000007d0a7223 */ /* 0x002fc80000010809 */
[----:B------:R1:W3:Y:S02]  /*29980*/  MUFU.EX2 R21, R10 ;  /* 0x0000000a00157308 */ /* 0x0002e40000000800 */
[----:B-1----:R-:W-:-:S06]  /*29990*/  FFMA.FTZ R10, R122, R0, -R9 ;  /* 0x000000007a0a7223 */ /* 0x002fcc0000010809 */
[----:B------:R1:W5:Y:S02]  /*299a0*/  MUFU.EX2 R20, R10 ;  /* 0x0000000a00147308 */ /* 0x0003640000000800 */
        /* <DEDUP_REMOVED lines=30> */
[----:B------:R-:W-:Y:S01]  /*29b90*/  HMMA.16816.F32 R36, R4, R22, R36 ;  /* 0x000000160424723c */ /* 0x000fe20000001824 */
[----:B------:R-:W-:-:S07]  /*29ba0*/  FADD.FTZ R2, R86, R2 ;  /* 0x0000000256027221 */ /* 0x000fce0000010000 */
[C---:B------:R-:W-:Y:S08]  /*29bb0*/  HMMA.16816.F32 R16, R4.reuse, R18, R44 ;  /* 0x000000120410723c */ /* 0x040ff0000000182c */
[C---:B--2---:R-:W-:Y:S08]  /*29bc0*/  HMMA.16816.F32 R160, R4.reuse, R12, R68 ;  /* 0x0000000c04a0723c */ /* 0x044ff00000001844 */
[----:B------:R-:W-:Y:S01]  /*29bd0*/  HMMA.16816.F32 R28, R4, R14, R28 ;  /* 0x0000000e041c723c */ /* 0x000fe2000000181c */
[----:B------:R-:W1:Y:S01]  /*29be0*/  LDSM.16.MT88.4 R4, [R77+0x7800] ;  /* 0x007800004d04783b */ /* 0x000e620000004200 */
[----:B------:R-:W-:Y:S01]  /*29bf0*/  FADD.FTZ R0, R84, R0 ;  /* 0x0000000054007221 */ /* 0x000fe20000010000 */
[----:B------:R-:W-:-:S03]  /*29c00*/  FADD.FTZ R2, R85, R2 ;  /* 0x0000000255027221 */ /* 0x000fc60000010000 */
[----:B------:R-:W-:Y:S01]  /*29c10*/  FADD.FTZ R0, R83, R0 ;  /* 0x0000000053007221 */ /* 0x000fe20000010000 */
[----:B------:R-:W-:Y:S01]  /*29c20*/  FADD.FTZ R2, R64, R2 ;  /* 0x0000000240027221 */ /* 0x000fe20000010000 */
[----:B------:R-:W-:Y:S02]  /*29c30*/  MUFU.EX2 R10, R10 ;  /* 0x0000000a000a7308 */ /* 0x000fe40000000800 */
[----:B------:R-:W-:Y:S01]  /*29c40*/  FADD.FTZ R0, R82, R0 ;  /* 0x0000000052007221 */ /* 0x000fe20000010000 */
[----:B------:R-:W-:-:S05]  /*29c50*/  FADD.FTZ R2, R56, R2 ;  /* 0x0000000238027221 */ /* 0x000fca0000010000 */
[----:B------:R-:W2:Y:S01]  /*29c60*/  MUFU.EX2 R9, R9 ;  /* 0x0000000900097308 */ /* 0x000ea20000000800 */
[----:B------:R-:W-:Y:S01]  /*29c70*/  FADD.FTZ R0, R81, R0 ;  /* 0x0000000051007221 */ /* 0x000fe20000010000 */
[----:B------:R-:W-:-:S06]  /*29c80*/  FADD.FTZ R2, R55, R2 ;  /* 0x0000000237027221 */ /* 0x000fcc0000010000 */
[----:B------:R-:W1:Y:S01]  /*29c90*/  MUFU.EX2 R3, R3 ;  /* 0x0000000300037308 */ /* 0x000e620000000800 */
[----:B------:R-:W-:Y:S01]  /*29ca0*/  FADD.FTZ R0, R53, R0 ;  /* 0x0000000035007221 */ /* 0x000fe20000010000 */
[----:B------:R-:W-:Y:S01]  /*29cb0*/  FADD.FTZ R2, R54, R2 ;  /* 0x0000000236027221 */ /* 0x000fe20000010000 */
[----:B------:R-:W-:Y:S02]  /*29cc0*/  ISETP.GT.AND P0, PT, R93, R193, PT ;  /* 0x000000c15d00720c */ /* 0x000fe40003f04270 */
[----:B----4-:R-:W-:Y:S01]  /*29cd0*/  FADD.FTZ R0, R52, R0 ;  /* 0x0000000034007221 */ /* 0x010fe20000010000 */
[----:B---3--:R-:W-:Y:S01]  /*29ce0*/  FADD.FTZ R2, R21, R2 ;  /* 0x0000000215027221 */ /* 0x008fe20000010000 */
[C---:B-----5:R-:W-:Y:S02]  /*29cf0*/  F2FP.F16.F32.PACK_AB R164, R20.reuse, R21 ;  /* 0x0000001514a4723e */ /* 0x060fe400000000ff */
[C---:B------:R-:W-:Y:S01]  /*29d00*/  F2FP.F16.F32.PACK_AB R165, R25.reuse, R52 ;  /* 0x0000003419a5723e */ /* 0x040fe200000000ff */
[----:B------:R-:W-:Y:S01]  /*29d10*/  FADD.FTZ R0, R25, R0 ;  /* 0x0000000019007221 */ /* 0x000fe20000010000 */
[----:B--2---:R-:W-:Y:S01]  /*29d20*/  F2FP.F16.F32.PACK_AB R166, R9, R10 ;  /* 0x0000000a09a6723e */ /* 0x004fe200000000ff */
[----:B------:R-:W-:Y:S01]  /*29d30*/  FADD.FTZ R2, R20, R2 ;  /* 0x0000000214027221 */ /* 0x000fe20000010000 */
[----:B-1----:R-:W-:Y:S01]  /*29d40*/  F2FP.F16.F32.PACK_AB R167, R3, R24 ;  /* 0x0000001803a7723e */ /* 0x002fe200000000ff */
[----:B------:R-:W-:-:S02]  /*29d50*/  FADD.FTZ R0, R24, R0 ;  /* 0x0000000018007221 */ /* 0x000fc40000010000 */
[----:B------:R-:W-:-:S04]  /*29d60*/  FADD.FTZ R2, R10, R2 ;  /* 0x000000020a027221 */ /* 0x000fc80000010000 */
[----:B------:R-:W-:Y:S01]  /*29d70*/  HMMA.16816.F32 R160, R164, R4, R160 ;  /* 0x00000004a4a0723c */ /* 0x000fe200000018a0 */
[----:B------:R-:W-:Y:S01]  /*29d80*/  FADD.FTZ R4, R3, R0 ;  /* 0x0000000003047221 */ /* 0x000fe20000010000 */
[----:B------:R-:W-:Y:S01]  /*29d90*/  FADD.FTZ R3, R9, R2 ;  /* 0x0000000209037221 */ /* 0x000fe20000010000 */
[----:B------:R-:W-:-:S03]  /*29da0*/  @P0 IADD3 R2, PT, PT, R198, -0x3, RZ ;  /* 0xfffffffdc6020810 */ /* 0x000fc60007ffe0ff */
[----:B------:R1:W-:Y:S04]  /*29db0*/  STL [R1+0x4c], R4 ;  /* 0x00004c0401007387 */ /* 0x0003e80000100800 */
[----:B------:R1:W-:Y:S04]  /*29dc0*/  STL [R1+0x48], R3 ;  /* 0x0000480301007387 */ /* 0x0003e80000100800 */
[----:B------:R1:W-:Y:S01]  /*29dd0*/  @P0 STL [R1+0x1c], R2 ;  /* 0x00001c0201000387 */ /* 0x0003e20000100800 */
[----:B------:R-:W-:Y:S01]  /*29de0*/  HMMA.16816.F32 R136, R164, R140, R60 ;  /* 0x0000008ca488723c */ /* 0x000fe2000000183c */
[----:B------:R-:W-:-:S07]  /*29df0*/  MOV R0, R93 ;  /* 0x0000005d00007202 */ /* 0x000fce0000000f00 */
        /* <DEDUP_REMOVED lines=9> */
[----:B------:R-:W-:Y:S01]  /*29e90*/  HMMA.16816.F32 R164, R164, R6, R28 ;  /* 0x00000006a4a4723c */ /* 0x000fe2000000181c */
[----:B------:R-:W-:-:S04]  /*29ea0*/  NOP ;  /* 0x0000000000007918 */ /* 0x000fc80000000000 */
[----:B-1----:R-:W-:-:S15]  /*29eb0*/  @P0 BRA `(.L_x_8360) ;  /* 0x0000000000080947 */ /* 0x002fde0003800000 */
.L_x_8351:
[----:B------:R-:W-:-:S05]  /*29ec0*/  IADD3 R0, PT, PT, R0, -0x1, RZ ;  /* 0xffffffff00007810 */ /* 0x000fca0007ffe0ff */
[----:B------:R1:W-:Y:S02]  /*29ed0*/  STL [R1+0x1c], R0 ;  /* 0x00001c0001007387 */ /* 0x0003e40000100800 */
.L_x_8360:
[----:B------:R-:W-:Y:S05]  /*29ee0*/  BSYNC B2 ;  /* 0x0000000000027941 */ /* 0x000fea0003800000 */
.L_x_8350:
[----:B------:R-:W2:Y:S04]  /*29ef0*/  LDL R2, [R1+0x64] ;  /* 0x0000640001027983 */ /* 0x000ea80000100800 */
[----:B-1----:R-:W2:Y:S02]  /*29f00*/  LDL R0, [R1+0x1c] ;  /* 0x00001c0001007983 */ /* 0x002ea40000100800 */
[----:B--2---:R-:W-:-:S13]  /*29f10*/  ISETP.GE.AND P0, PT, R0, R2, PT ;  /* 0x000000020000720c */ /* 0x004fda0003f06270 */
[----:B------:R-:W-:Y:S05]  /*29f20*/  @!P0 BRA `(.L_x_8361) ;  /* 0x000000bc00ac8947 */ /* 0x000fea0003800000 */
[----:B------:R-:W2:Y:S01]  /*29f30*/  LDL.64 R4, [R1+0x50] ;  /* 0x0000500001047983 */ /* 0x000ea20000100a00 */
[C---:B------:R-:W-:Y:S01]  /*29f40*/  LOP3.LUT R0, R222.reuse, 0x38, RZ, 0xc0, !PT ;  /* 0x00000038de007812 */ /* 0x040fe200078ec0ff */
[----:B------:R-:W-:Y:S02]  /*29f50*/  IMAD.SHL.U32 R2, R222, 0x8, RZ ;  /* 0x00000008de027824 */ /* 0x000fe400078e00ff */
[----:B------:R-:W-:Y:S02]  /*29f60*/  IMAD.MOV.U32 R133, RZ, RZ, R36 ;  /* 0x000000ffff857224 */ /* 0x000fe400078e0024 */
[----:B------:R1:W-:Y:S01]  /*29f70*/  STL [R1+0x2c], R0 ;  /* 0x00002c0001007387 */ /* 0x0003e20000100800 */
[----:B------:R-:W-:Y:S01]  /*29f80*/  IMAD.MOV.U32 R132, RZ, RZ, R37 ;  /* 0x000000ffff847224 */ /* 0x000fe200078e0025 */
[----:B-1----:R-:W-:-:S04]  /*29f90*/  LOP3.LUT R0, R0, 0x1c0, R2, 0xf8, !PT ;  /* 0x000001c000007812 */ /* 0x002fc800078ef802 */
[----:B------:R-:W-:-:S04]  /*29fa0*/  LOP3.LUT R0, R0, R218, RZ, 0x3c, !PT ;  /* 0x000000da00007212 */ /* 0x000fc800078e3cff */
[----:B------:R-:W-:-:S04]  /*29fb0*/  LOP3.LUT R0, R0, 0x1e00, R2, 0xf8, !PT ;  /* 0x00001e0000007812 */ /* 0x000fc800078ef802 */
[----:B------:R-:W-:Y:S02]  /*29fc0*/  LEA R232, R0, UR6, 0x1 ;  /* 0x0000000600e87c11 */ /* 0x000fe4000f8e08ff */
[----:B--2---:R-:W-:-:S04]  /*29fd0*/  ISETP.NE.U32.AND P3, PT, R4, RZ, PT ;  /* 0x000000ff0400720c */ /* 0x004fc80003f65070 */
[----:B------:R-:W-:-:S13]  /*29fe0*/  ISETP.NE.AND.EX P3, PT, R5, RZ, PT, P3 ;  /* 0x000000ff0500720c */ /* 0x000fda0003f65330 */
.L_x_8368:
        /* <DEDUP_REMOVED lines=8> */
[----:B------:R-:W3:Y:S01]  /*2a070*/  LDL R6, [R1+0x2c] ;  /* 0x00002c0001067983 */ /* 0x000ee20000100800 */
[----:B------:R-:W-:Y:S01]  /*2a080*/  BAR.SYNC.DEFER_BLOCKING 0x0 ;  /* 0x0000000000007b1d */ /* 0x000fe20000010000 */
[----:B------:R-:W-:Y:S05]  /*2a090*/  @!P3 IADD3 R3, P0, PT, RZ, -R0, RZ ;  /* 0x80000000ff03b210 */ /* 0x000fea0007f1e0ff */
[----:B-----5:R1:W5:Y:S01]  /*2a0a0*/  LDL R238, [R1+0x1c] ;  /* 0x00001c0001ee7983 */ /* 0x0203620000100800 */
[----:B------:R-:W1:Y:S03]  /*2a0b0*/  S2R R222, SR_TID.X ;  /* 0x0000000000de7919 */ /* 0x000e660000002100 */
[----:B------:R-:W3:Y:S01]  /*2a0c0*/  @!P3 LD.E R2, desc[UR4][R134.64+0x40] ;  /* 0x000040048602b980 */ /* 0x000ee2000c101900 */
[----:B----4-:R-:W-:Y:S01]  /*2a0d0*/  ISETP.GE.AND P1, PT, R218, R7, PT ;  /* 0x00000007da00720c */ /* 0x010fe20003f26270 */
[----:B--2---:R-:W-:Y:S01]  /*2a0e0*/  IMAD.MOV.U32 R12, RZ, RZ, R5 ;  /* 0x000000ffff0c7224 */ /* 0x004fe200078e0005 */
[----:B------:R-:W-:Y:S01]  /*2a0f0*/  LOP3.LUT R218, R15, 0x38, RZ, 0xc0, !PT ;  /* 0x000000380fda7812 */ /* 0x000fe200078ec0ff */
[----:B---3--:R-:W-:Y:S01]  /*2a100*/  IMAD.MOV.U32 R11, RZ, RZ, R4 ;  /* 0x000000ffff0b7224 */ /* 0x008fe200078e0004 */
        /* <DEDUP_REMOVED lines=10> */
[----:B-----5:R-:W-:Y:S01]  /*2a1b0*/  IMAD.SHL.U32 R8, R238, 0x100, RZ ;  /* 0x00000100ee087824 */ /* 0x020fe200078e00ff */
[----:B------:R-:W3:Y:S04]  /*2a1c0*/  LD.E R2, desc[UR4][R134.64+0x170] ;  /* 0x0001700486027980 */ /* 0x000ee8000c101900 */
[----:B------:R-:W4:Y:S01]  /*2a1d0*/  LDL.64 R18, [R1+0x30] ;  /* 0x0000300001127983 */ /* 0x000f220000100a00 */
[----:B------:R-:W-:Y:S02]  /*2a1e0*/  IADD3 R10, PT, PT, R8, 0x100, RZ ;  /* 0x00000100080a7810 */ /* 0x000fe40007ffe0ff */
[----:B------:R-:W-:Y:S02]  /*2a1f0*/  IABS R9, R8 ;  /* 0x0000000800097213 */ /* 0x000fe40000000000 */
[----:B------:R-:W-:Y:S02]  /*2a200*/  IABS R6, R10 ;  /* 0x0000000a00067213 */ /* 0x000fe40000000000 */
[-C--:B---3--:R-:W-:Y:S02]  /*2a210*/  IABS R0, R2.reuse ;  /* 0x0000000200007213 */ /* 0x088fe40000000000 */
[-C--:B------:R-:W-:Y:S02]  /*2a220*/  IABS R7, R2.reuse ;  /* 0x0000000200077213 */ /* 0x080fe40000000000 */
[----:B--2---:R-:W1:Y:S01]  /*2a230*/  I2F.RP R4, R0 ;  /* 0x0000000000047306 */ /* 0x004e620000209400 */
        /* <DEDUP_REMOVED lines=57> */
.L_x_8363:
[----:B------:R-:W-:Y:S05]  /*2a5d0*/  BSYNC.RECONVERGENT B0 ;  /* 0x0000000000007941 */ /* 0x000fea0003800200 */
.L_x_8362:
[----:B-1----:R-:W3:Y:S01]  /*2a5e0*/  LDL R0, [R1+0x40] ;  /* 0x0000400001007983 */ /* 0x002ee20000100800 */
[----:B------:R-:W-:Y:S01]  /*2a5f0*/  LOP3.LUT R2, R14, R218, RZ, 0x3c, !PT ;  /* 0x000000da0e027212 */ /* 0x000fe200078e3cff */
[----:B------:R-:W-:Y:S01]  /*2a600*/  BSSY.RECONVERGENT B1, `(.L_x_8364) ;  /* 0x000032d000017945 */ /* 0x000fe20003800200 */
[C---:B------:R-:W-:Y:S01]  /*2a610*/  SHF.L.U32 R221, R222.reuse, 0x6, RZ ;  /* 0x00000006dedd7819 */ /* 0x040fe200000006ff */
[----:B--2---:R-:W2:Y:S01]  /*2a620*/  LDL R4, [R1+0x24] ;  /* 0x0000240001047983 */ /* 0x004ea20000100800 */
[----:B------:R-:W-:Y:S02]  /*2a630*/  SHF.R.U32.HI R219, RZ, 0x1, R222 ;  /* 0x00000001ffdb7819 */ /* 0x000fe400000116de */
[----:B------:R-:W-:Y:S01]  /*2a640*/  SHF.L.U32 R220, R222, 0x5, RZ ;  /* 0x00000005dedc7819 */ /* 0x000fe200000006ff */
[----:B------:R-:W2:Y:S01]  /*2a650*/  LDL R3, [R1+0x20] ;  /* 0x0000200001037983 */ /* 0x000ea20000100800 */
[----:B------:R-:W-:Y:S02]  /*2a660*/  MOV R216, 0x20 ;  /* 0x0000002000d87802 */ /* 0x000fe40000000f00 */
[----:B------:R-:W-:Y:S02]  /*2a670*/  LOP3.LUT R220, R220, 0x7c00, RZ, 0xc0, !PT ;  /* 0x00007c00dcdc7812 */ /* 0x000fe400078ec0ff */
[----:B------:R-:W-:Y:S02]  /*2a680*/  LOP3.LUT P2, RZ, R222, 0x4, RZ, 0xc0, !PT ;  /* 0x00000004deff7812 */ /* 0x000fe4000784c0ff */
[C---:B--2---:R-:W-:Y:S02]  /*2a690*/  SHF.L.U64.HI R12, R3.reuse, 0x5, R4 ;  /* 0x00000005030c7819 */ /* 0x044fe40000010204 */
[----:B---3--:R-:W-:Y:S02]  /*2a6a0*/  MOV R5, R0 ;  /* 0x0000000000057202 */ /* 0x008fe40000000f00 */
[----:B------:R-:W-:Y:S02]  /*2a6b0*/  SHF.L.U32 R13, R3, 0x5, RZ ;  /* 0x00000005030d7819 */ /* 0x000fe400000006ff */
[----:B------:R-:W-:Y:S02]  /*2a6c0*/  LOP3.LUT R4, R2, 0x1e00, R15, 0xf8, !PT ;  /* 0x00001e0002047812 */ /* 0x000fe400078ef80f */
[-C--:B------:R-:W-:Y:S02]  /*2a6d0*/  @!P1 MOV R2, R16.reuse ;  /* 0x0000001000029202 */ /* 0x080fe40000000f00 */
[-C--:B------:R-:W-:Y:S02]  /*2a6e0*/  @!P1 MOV R3, R5.reuse ;  /* 0x0000000500039202 */ /* 0x080fe40000000f00 */
[----:B------:R-:W-:Y:S02]  /*2a6f0*/  IADD3 R10, P0, PT, R13, R16, RZ ;  /* 0x000000100d0a7210 */ /* 0x000fe40007f1e0ff */
[----:B------:R-:W-:Y:S01]  /*2a700*/  LOP3.LUT R0, R222, 0x8, RZ, 0xc0, !PT ;  /* 0x00000008de007812 */ /* 0x000fe200078ec0ff */
[----:B------:R-:W-:Y:S01]  /*2a710*/  @!PT LDS RZ, [RZ] ;  /* 0x00000000fffff984 */ /* 0x000fe20000000800 */
[----:B------:R-:W-:Y:S01]  /*2a720*/  @!PT LDS RZ, [RZ] ;  /* 0x00000000fffff984 */ /* 0x000fe20000000800 */
[----:B------:R-:W-:Y:S01]  /*2a730*/  @!PT LDS RZ, [RZ] ;  /* 0x00000000fffff984 */ /* 0x000fe20000000800 */
[----:B------:R1:W-:Y:S01]  /*2a740*/  @!P1 LDGSTS.E.BYPASS.LTC128B.128 [R232+0xa000], desc[UR4][R2.64] ;  /* 0x0a00000002e89fae */ /* 0x0003e2000b981a04 */
[----:B------:R-:W-:Y:S02]  /*2a750*/  IADD3.X R11, PT, PT, R12, R5, RZ, P0, !PT ;  /* 0x000000050c0b7210 */ /* 0x000fe400007fe4ff */
[-C--:B------:R-:W-:Y:S02]  /*2a760*/  IADD3 R8, P0, PT, R10, R13.reuse, RZ ;  /* 0x0000000d0a087210 */ /* 0x080fe40007f1e0ff */
[--C-:B------:R-:W-:Y:S02]  /*2a770*/  LOP3.LUT R0, R0, 0x1c0, R221.reuse, 0xf8, !PT ;  /* 0x000001c000007812 */ /* 0x100fe400078ef8dd */
[----:B------:R-:W-:Y:S01]  /*2a780*/  IADD3.X R9, PT, PT, R11, R12, RZ, P0, !PT ;  /* 0x0000000c0b097210 */ /* 0x000fe200007fe4ff */
[----:B------:R2:W-:Y:S01]  /*2a790*/  @P1 STS.128 [R232+0xa000], RZ ;  /* 0x00a000ffe8001388 */ /* 0x0005e20000000c00 */
[-C--:B------:R-:W-:Y:S02]  /*2a7a0*/  IADD3 R6, P0, PT, R8, R13.reuse, RZ ;  /* 0x0000000d08067210 */ /* 0x080fe40007f1e0ff */
[----:B------:R-:W-:Y:S02]  /*2a7b0*/  LOP3.LUT R0, R0, R218, RZ, 0x3c, !PT ;  /* 0x000000da00007212 */ /* 0x000fe400078e3cff */
[----:B------:R-:W-:Y:S02]  /*2a7c0*/  IADD3.X R7, PT, PT, R9, R12, RZ, P0, !PT ;  /* 0x0000000c09077210 */ /* 0x000fe400007fe4ff */
[----:B-1----:R-:W-:Y:S02]  /*2a7d0*/  LOP3.LUT R2, R221, 0x400, RZ, 0xc0, !PT ;  /* 0x00000400dd027812 */ /* 0x002fe400078ec0ff */
[----:B--2---:R-:W-:Y:S02]  /*2a7e0*/  LEA R232, R4, UR6, 0x1 ;  /* 0x0000000604e87c11 */ /* 0x004fe4000f8e08ff */
[-C--:B------:R-:W-:Y:S02]  /*2a7f0*/  IADD3 R4, P0, PT, R6, R13.reuse, RZ ;  /* 0x0000000d06047210 */ /* 0x080fe40007f1e0ff */
[----:B------:R-:W-:Y:S01]  /*2a800*/  LEA R0, R0, R2, 0x1 ;  /* 0x0000000200007211 */ /* 0x000fe200078e08ff */
[----:B------:R-:W-:Y:S01]  /*2a810*/  @!PT LDS RZ, [RZ] ;  /* 0x00000000fffff984 */ /* 0x000fe20000000800 */
[----:B------:R-:W-:Y:S01]  /*2a820*/  @!PT LDS RZ, [RZ] ;  /* 0x00000000fffff984 */ /* 0x000fe20000000800 */
[----:B------:R-:W-:Y:S01]  /*2a830*/  @!PT LDS RZ, [RZ] ;  /* 0x00000000fffff984 */ /* 0x000fe20000000800 */
[----:B------:R1:W-:Y:S01]  /*2a840*/  @!P1 LDGSTS.E.BYPASS.LTC128B.128 [R232+0xa800], desc[UR4][R10.64] ;  /* 0x0a8000000ae89fae */ /* 0x0003e2000b981a04 */
[-C--:B------:R-:W-:Y:S02]  /*2a850*/  IADD3.X R5, PT, PT, R7, R12.reuse, RZ, P0, !PT ;  /* 0x0000000c07057210 */ /* 0x080fe400007fe4ff */
[-C--:B------:R-:W-:Y:S02]  /*2a860*/  IADD3 R2, P0, PT, R4, R13.reuse, RZ ;  /* 0x0000000d04027210 */ /* 0x080fe40007f1e0ff */
[----:B------:R-:W-:Y:S02]  /*2a870*/  IADD3 R208, PT, PT, R0, UR6, RZ ;  /* 0x0000000600d07c10 */ /* 0x000fe4000fffe0ff */
[-C--:B------:R-:W-:Y:S01]  /*2a880*/  IADD3.X R3, PT, PT, R5, R12.reuse, RZ, P0, !PT ;  /* 0x0000000c05037210 */ /* 0x080fe200007fe4ff */
        /* <DEDUP_REMOVED lines=39> */
[-C--:B------:R-:W-:Y:S03]  /*2ab00*/  IADD3.X R5, PT, PT, R3, R12.reuse, RZ, P0, !PT ;  /* 0x0000000c03057210 */ /* 0x080fe600007fe4ff */
        /* <DEDUP_REMOVED lines=24> */
[----:B------:R2:W-:Y:S01]  /*2ac90*/  @!P1 LDGSTS.E.BYPASS.LTC128B.128 [R232+0xf800], desc[UR4][R6.64] ;  /* 0x0f80000006e89fae */ /* 0x0005e2000b981a04 */
[----:B------:R-:W-:Y:S04]  /*2aca0*/  LOP3.LUT R217, R2, R218, RZ, 0x3c, !PT ;  /* 0x000000da02d97212 */ /* 0x000fe800078e3cff */
[----:B------:R-:W-:Y:S03]  /*2acb0*/  LOP3.LUT R2, R3, R217, RZ, 0xfc, !PT ;  /* 0x000000d903027212 */ /* 0x000fe600078efcff */
[----:B------:R-:W-:Y:S01]  /*2acc0*/  @P1 STS.128 [R232+0xf800], RZ ;  /* 0x00f800ffe8001388 */ /* 0x000fe20000000c00 */
[-C--:B-1----:R-:W-:Y:S02]  /*2acd0*/  IADD3 R4, P0, PT, R6, R13.reuse, RZ ;  /* 0x0000000d06047210 */ /* 0x082fe40007f1e0ff */
[----:B------:R-:W-:Y:S02]  /*2ace0*/  LEA R3, R2, UR6, 0x1 ;  /* 0x0000000602037c11 */ /* 0x000fe4000f8e08ff */
[-C--:B------:R-:W-:Y:S05]  /*2acf0*/  IADD3.X R5, PT, PT, R7, R12.reuse, RZ, P0, !PT ;  /* 0x0000000c07057210 */ /* 0x080fea00007fe4ff */
[----:B------:R-:W-:Y:S01]  /*2ad00*/  @!PT LDS RZ, [RZ] ;  /* 0x00000000fffff984 */ /* 0x000fe20000000800 */
[----:B------:R-:W-:Y:S01]  /*2ad10*/  @!PT LDS RZ, [RZ] ;  /* 0x00000000fffff984 */ /* 0x000fe20000000800 */
[----:B------:R-:W-:Y:S01]  /*2ad20*/  @!PT LDS RZ, [RZ] ;  /* 0x00000000fffff984 */ /* 0x000fe20000000800 */
[----:B------:R1:W-:Y:S01]  /*2ad30*/  @!P1 LDGSTS.E.BYPASS.LTC128B.128 [R232+0x10000], desc[UR4][R4.64] ;  /* 0x1000000004e89fae */ /* 0x0003e2000b981a04 */
[-C--:B--2---:R-:W-:Y:S07]  /*2ad40*/  IADD3 R6, P0, PT, R4, R13.reuse, RZ ;  /* 0x0000000d04067210 */ /* 0x084fee0007f1e0ff */
[----:B------:R-:W-:Y:S01]  /*2ad50*/  @P1 STS.128 [R232+0x10000], RZ ;  /* 0x010000ffe8001388 */ /* 0x000fe20000000c00 */
[-C--:B------:R-:W-:Y:S07]  /*2ad60*/  IADD3.X R7, PT, PT, R5, R12.reuse, RZ, P0, !PT ;  /* 0x0000000c05077210 */ /* 0x080fee00007fe4ff */
[----:B------:R-:W-:Y:S01]  /*2ad70*/  @!PT LDS RZ, [RZ] ;  /* 0x00000000fffff984 */ /* 0x000fe20000000800 */
[----:B------:R-:W-:Y:S01]  /*2ad80*/  @!PT LDS RZ, [RZ] ;  /* 0x00000000fffff984 */ /* 0x000fe20000000800 */
[----:B------:R-:W-:Y:S01]  /*2ad90*/  @!PT LDS RZ, [RZ] ;  /* 0x00000000fffff984 */ /* 0x000fe20000000800 */
[----:B------:R-:W-:Y:S08]  /*2ada0*/  @!P1 LDGSTS.E.BYPASS.LTC128B.128 [R232+0x10800], desc[UR4][R6.64] ;  /* 0x1080000006e89fae */ /* 0x000ff0000b981a04 */
[----:B------:R-:W-:Y:S01]  /*2adb0*/  @P1 STS.128 [R232+0x10800], RZ ;  /* 0x010800ffe8001388 */ /* 0x000fe20000000c00 */
[-C--:B-1----:R-:W-:Y:S04]  /*2adc0*/  IADD3 R4, P0, PT, R6, R13.reuse, RZ ;  /* 0x0000000d06047210 */ /* 0x082fe80007f1e0ff */
        /* <DEDUP_REMOVED lines=10> */
[CC--:B------:R-:W-:Y:S02]  /*2ae70*/  IADD3 R172, PT, PT, R3.reuse, R216.reuse, RZ ;  /* 0x000000d803ac7210 */ /* 0x0c0fe40007ffe0ff */
[----:B------:R-:W-:Y:S03]  /*2ae80*/  IADD3 R2, PT, PT, R208, R216, RZ ;  /* 0x000000d8d0027210 */ /* 0x000fe60007ffe0ff */
[----:B------:R-:W-:Y:S01]  /*2ae90*/  @!PT LDS RZ, [RZ] ;  /* 0x00000000fffff984 */ /* 0x000fe20000000800 */
[----:B------:R-:W-:Y:S01]  /*2aea0*/  @!PT LDS RZ, [RZ] ;  /* 0x00000000fffff984 */ /* 0x000fe20000000800 */
[----:B------:R-:W-:Y:S01]  /*2aeb0*/  @!PT LDS RZ, [RZ] ;  /* 0x00000000fffff984 */ /* 0x000fe20000000800 */
[----:B------:R1:W-:Y:S08]  /*2aec0*/  @!P1 LDGSTS.E.BYPASS.LTC128B.128 [R232+0x11800], desc[UR4][R8.64] ;  /* 0x1180000008e89fae */ /* 0x0003f0000b981a04 */
[----:B------:R-:W-:Y:S08]  /*2aed0*/  @P1 STS.128 [R232+0x11800], RZ ;  /* 0x011800ffe8001388 */ /* 0x000ff00000000c00 */
[----:B------:R-:W-:Y:S08]  /*2aee0*/  LDSM.16.M88.4 R128, [R3] ;  /* 0x000000000380783b */ /* 0x000ff00000000200 */
[----:B------:R-:W-:Y:S08]  /*2aef0*/  LDSM.16.M88.4 R16, [R0+UR6+0x2800] ;  /* 0x002800060010783b */ /* 0x000ff00008000200 */
[----:B-1----:R-:W1:Y:S08]  /*2af00*/  LDSM.16.M88.4 R8, [R0+UR6+0x2000] ;  /* 0x002000060008783b */ /* 0x002e700008000200 */
[----:B------:R-:W2:Y:S08]  /*2af10*/  LDSM.16.M88.4 R24, [R0+UR6+0x3000] ;  /* 0x003000060018783b */ /* 0x000eb00008000200 */
[----:B------:R-:W3:Y:S08]  /*2af20*/  LDSM.16.M88.4 R32, [R0+UR6+0x3800] ;  /* 0x003800060020783b */ /* 0x000ef00008000200 */
[----:B------:R-:W4:Y:S08]  /*2af30*/  LDSM.16.M88.4 R40, [R0+UR6+0x4000] ;  /* 0x004000060028783b */ /* 0x000f300008000200 */
[----:B------:R-:W4:Y:S01]  /*2af40*/  LDSM.16.M88.4 R48, [R0+UR6+0x4800] ;  /* 0x004800060030783b */ /* 0x000f220008000200 */
        /* <DEDUP_REMOVED lines=19> */
[----:B------:R2:W4:Y:S01]  /*2b080*/  LDSM.16.M88.4 R168, [R0+UR6+0x9800] ;  /* 0x0098000600a8783b */ /* 0x0005220008000200 */
[C---:B------:R-:W-:Y:S07]  /*2b090*/  HMMA.16816.F32 R44, R128.reuse, R48, RZ ;  /* 0x00000030802c723c */ /* 0x040fee00000018ff */
[----:B------:R-:W-:Y:S01]  /*2b0a0*/  LDSM.16.M88.4 R172, [R172] ;  /* 0x00000000acac783b */ /* 0x000fe20000000200 */
[C---:B------:R-:W-:Y:S07]  /*2b0b0*/  HMMA.16816.F32 R48, R128.reuse, R50, RZ ;  /* 0x000000328030723c */ /* 0x040fee00000018ff */
[----:B------:R-:W4:Y:S01]  /*2b0c0*/  LDSM.16.M88.4 R176, [R2+0x2000] ;  /* 0x0020000002b0783b */ /* 0x000f220000000200 */
[C---:B-1----:R-:W-:Y:S07]  /*2b0d0*/  HMMA.16816.F32 R52, R128.reuse, R56, RZ ;  /* 0x000000388034723c */ /* 0x042fee00000018ff */
[----:B------:R-:W1:Y:S01]  /*2b0e0*/  LDSM.16.M88.4 R180, [R2+0x2800] ;  /* 0x0028000002b4783b */ /* 0x000e620000000200 */
[----:B--2---:R-:W-:Y:S04]  /*2b0f0*/  MOV R0, 0x40 ;  /* 0x0000004000007802 */ /* 0x004fe80000000f00 */
[----:B------:R-:W-:Y:S01]  /*2b100*/  SEL R0, R0, 0xffffffc0, !P2 ;  /* 0xffffffc000007807 */ /* 0x000fe20005000000 */
[C---:B------:R-:W-:Y:S02]  /*2b110*/  HMMA.16816.F32 R56, R128.reuse, R58, RZ ;  /* 0x0000003a8038723c */ /* 0x040fe400000018ff */
[----:B------:R-:W2:Y:S01]  /*2b120*/  LDSM.16.M88.4 R184, [R2+0x3000] ;  /* 0x0030000002b8783b */ /* 0x000ea20000000200 */
[-C--:B------:R-:W-:Y:S02]  /*2b130*/  IADD3 R3, PT, PT, R3, R0.reuse, RZ ;  /* 0x0000000003037210 */ /* 0x080fe40007ffe0ff */
[----:B------:R-:W-:Y:S03]  /*2b140*/  IADD3 R0, PT, PT, R208, R0, RZ ;  /* 0x00000000d0007210 */ /* 0x000fe60007ffe0ff */
[C---:B------:R-:W-:Y:S02]  /*2b150*/  HMMA.16816.F32 R60, R128.reuse, R64, RZ ;  /* 0x00000040803c723c */ /* 0x040fe400000018ff */
[----:B------:R-:W2:Y:S06]  /*2b160*/  LDSM.16.M88.4 R188, [R2+0x3800] ;  /* 0x0038000002bc783b */ /* 0x000eac0000000200 */
[C---:B------:R-:W-:Y:S02]  /*2b170*/  HMMA.16816.F32 R64, R128.reuse, R66, RZ ;  /* 0x000000428040723c */ /* 0x040fe400000018ff */
[----:B------:R-:W2:Y:S06]  /*2b180*/  LDSM.16.M88.4 R192, [R2+0x4000] ;  /* 0x0040000002c0783b */ /* 0x000eac0000000200 */
[C---:B------:R-:W-:Y:S02]  /*2b190*/  HMMA.16816.F32 R68, R128.reuse, R72, RZ ;  /* 0x000000488044723c */ /* 0x040fe400000018ff */
[----:B------:R-:W-:Y:S06]  /*2b1a0*/  LDSM.16.M88.4 R196, [R2+0x5800] ;  /* 0x0058000002c4783b */ /* 0x000fec0000000200 */
[C---:B------:R-:W-:Y:S02]  /*2b1b0*/  HMMA.16816.F32 R72, R128.reuse, R74, RZ ;  /* 0x0000004a8048723c */ /* 0x040fe400000018ff */
[----:B------:R-:W-:Y:S06]  /*2b1c0*/  LDSM.16.M88.4 R200, [R2+0x6000] ;  /* 0x0060000002c8783b */ /* 0x000fec0000000200 */
[C---:B------:R-:W-:Y:S02]  /*2b1d0*/  HMMA.16816.F32 R76, R128.reuse, R80, RZ ;  /* 0x00000050804c723c */ /* 0x040fe400000018ff */
[----:B------:R-:W-:Y:S06]  /*2b1e0*/  LDSM.16.M88.4 R204, [R2+0x7000] ;  /* 0x0070000002cc783b */ /* 0x000fec0000000200 */
[C---:B------:R-:W-:Y:S02]  /*2b1f0*/  HMMA.16816.F32 R80, R128.reuse, R82, RZ ;  /* 0x000000528050723c */ /* 0x040fe400000018ff */
[----:B------:R-:W0:Y:S08]  /*2b200*/  LDGDEPBAR ;  /* 0x00000000000079af */ /* 0x000e300000000000 */
[----:B------:R-:W2:Y:S01]  /*2b210*/  LD.E R223, desc[UR4][R134.64+0x18c] ;  /* 0x00018c0486df7980 */ /* 0x000ea2000c101900 */
[C---:B------:R-:W-:Y:S03]  /*2b220*/  HMMA.16816.F32 R84, R128.reuse, R88, RZ ;  /* 0x000000588054723c */ /* 0x040fe600000018ff */
[----:B------:R-:W-:Y:S05]  /*2b230*/  LDSM.16.M88.4 R208, [R0+0x4800] ;  /* 0x0048000000d0783b */ /* 0x000fea0000000200 */
[C---:B------:R-:W-:Y:S03]  /*2b240*/  HMMA.16816.F32 R88, R128.reuse, R90, RZ ;  /* 0x0000005a8058723c */ /* 0x040fe600000018ff */
[----:B------:R-:W-:Y:S05]  /*2b250*/  LDSM.16.M88.4 R212, [R0+0x5000] ;  /* 0x0050000000d4783b */ /* 0x000fea0000000200 */
[C---:B------:R-:W-:Y:S08]  /*2b260*/  HMMA.16816.F32 R92, R128.reuse, R96, RZ ;  /* 0x00000060805c723c */ /* 0x040ff000000018ff */
[C---:B------:R-:W-:Y:S08]  /*2b270*/  HMMA.16816.F32 R96, R128.reuse, R98, RZ ;  /* 0x000000628060723c */ /* 0x040ff000000018ff */
[C---:B---3--:R-:W-:Y:S08]  /*2b280*/  HMMA.16816.F32 R100, R128.reuse, R104, RZ ;  /* 0x000000688064723c */ /* 0x048ff000000018ff */
[C---:B------:R-:W-:Y:S08]  /*2b290*/  HMMA.16816.F32 R104, R128.reuse, R106, RZ ;  /* 0x0000006a8068723c */ /* 0x040ff000000018ff */
[C---:B------:R-:W-:Y:S08]  /*2b2a0*/  HMMA.16816.F32 R108, R128.reuse, R112, RZ ;  /* 0x00000070806c723c */ /* 0x040ff000000018ff */
[C---:B------:R-:W-:Y:S08]  /*2b2b0*/  HMMA.16816.F32 R112, R128.reuse, R114, RZ ;  /* 0x000000728070723c */ /* 0x040ff000000018ff */
[C---:B----4-:R-:W-:Y:S08]  /*2b2c0*/  HMMA.16816.F32 R116, R128.reuse, R120, RZ ;  /* 0x000000788074723c */ /* 0x050ff000000018ff */
[C---:B------:R-:W-:Y:S08]  /*2b2d0*/  HMMA.16816.F32 R120, R128.reuse, R122, RZ ;  /* 0x0000007a8078723c */ /* 0x040ff000000018ff */
[C---:B------:R-:W-:Y:S08]  /*2b2e0*/  HMMA.16816.F32 R124, R128.reuse, R168, RZ ;  /* 0x000000a8807c723c */ /* 0x040ff000000018ff */
[----:B------:R-:W-:Y:S01]  /*2b2f0*/  HMMA.16816.F32 R128, R128, R170, RZ ;  /* 0x000000aa8080723c */ /* 0x000fe200000018ff */
        /* <DEDUP_REMOVED lines=43> */
[----:B------:R-:W2:Y:S07]  /*2b5b0*/  LDSM.16.M88.4 R176, [R0+0x5800] ;  /* 0x0058000000b0783b */ /* 0x000eae0000000200 */
[C---:B-1----:R-:W-:Y:S08]  /*2b5c0*/  HMMA.16816.F32 R116, R172.reuse, R180, R116 ;  /* 0x000000b4ac74723c */ /* 0x042ff00000001874 */
        /* <DEDUP_REMOVED lines=12> */
[C---:B---3--:R-:W-:Y:S08]  /*2b690*/  HMMA.16816.F32 R20, R188.reuse, R168, R20 ;  /* 0x000000a8bc14723c */ /* 0x048ff00000001814 */
        /* <DEDUP_REMOVED lines=15> */
[C---:B--2---:R-:W-:Y:S08]  /*2b790*/  HMMA.16816.F32 R60, R188.reuse, R176, R60 ;  /* 0x000000b0bc3c723c */ /* 0x044ff0000000183c */
        /* <DEDUP_REMOVED lines=48> */
[----:B------:R-:W1:Y:S10]  /*2baa0*/  MUFU.TANH R212, R19 ;  /* 0x0000001300d47308 */ /* 0x000e740000002400 */
[----:B------:R-:W3:Y:S01]  /*2bab0*/  MUFU.TANH R171, R12 ;  /* 0x0000000c00ab7308 */ /* 0x000ee20000002400 */
[----:B--2---:R-:W2:Y:S09]  /*2bac0*/  LDSM.16.M88.4 R8, [R2+0x3800] ;  /* 0x003800000208783b */ /* 0x004eb20000000200 */
[----:B------:R-:W2:Y:S01]  /*2bad0*/  MUFU.TANH R183, R13 ;  /* 0x0000000d00b77308 */ /* 0x000ea20000002400 */
[C---:B-1----:R-:W-:Y:S09]  /*2bae0*/  HMMA.16816.F32 R20, R208.reuse, R4, R20 ;  /* 0x00000004d014723c */ /* 0x042ff20000001814 */
[----:B------:R-:W1:Y:S01]  /*2baf0*/  MUFU.TANH R202, R14 ;  /* 0x0000000e00ca7308 */ /* 0x000e620000002400 */
[C---:B------:R-:W-:Y:S01]  /*2bb00*/  HMMA.16816.F32 R24, R208.reuse, R6, R24 ;  /* 0x00000006d018723c */ /* 0x040fe20000001818 */
[----:B------:R-:W4:Y:S08]  /*2bb10*/  LDSM.16.M88.4 R4, [R2+0x4000] ;  /* 0x004000000204783b */ /* 0x000f300000000200 */
        /* <DEDUP_REMOVED lines=12> */
[----:B------:R2:W1:Y:S01]  /*2bbe0*/  MUFU.TANH R233, R23 ;  /* 0x0000001700e97308 */ /* 0x0004620000002400 */
[C---:B------:R-:W-:Y:S01]  /*2bbf0*/  HMMA.16816.F32 R32, R208.reuse, R10, R32 ;  /* 0x0000000ad020723c */ /* 0x040fe20000001820 */
[----:B------:R-:W3:Y:S08]  /*2bc00*/  LDSM.16.M88.4 R8, [R2+0x4800] ;  /* 0x004800000208783b */ /* 0x000ef00000000200 */
[----:B------:R-:W1:Y:S01]  /*2bc10*/  MUFU.TANH R168, R21 ;  /* 0x0000001500a87308 */ /* 0x000e620000002400 */
[C---:B----4-:R-:W-:Y:S03]  /*2bc20*/  HMMA.16816.F32 R36, R208.reuse, R4, R36 ;  /* 0x00000004d024723c */ /* 0x050fe60000001824 */
[-C--:B------:R-:W-:Y:S01]  /*2bc30*/  FMUL.FTZ R31, R31, R223.reuse ;  /* 0x000000df1f1f7220 */ /* 0x080fe20000410000 */
[-C--:B------:R-:W-:Y:S01]  /*2bc40*/  FMUL.FTZ R29, R29, R223.reuse ;  /* 0x000000df1d1d7220 */ /* 0x080fe20000410000 */
[-C--:B------:R-:W-:Y:S04]  /*2bc50*/  FMUL.FTZ R28, R28, R223.reuse ;  /* 0x000000df1c1c7220 */ /* 0x080fe80000410000 */
[----:B------:R-:W4:Y:S01]  /*2bc60*/  MUFU.TANH R240, R26 ;  /* 0x0000001a00f07308 */ /* 0x000f220000002400 */
[----:B--2--5:R-:W-:Y:S01]  /*2bc70*/  MOV R23, R238 ;  /* 0x000000ee00177202 */ /* 0x024fe20000000f00 */
[C---:B------:R-:W-:Y:S01]  /*2bc80*/  HMMA.16816.F32 R40, R208.reuse, R6, R40 ;  /* 0x00000006d028723c */ /* 0x040fe20000001828 */
[----:B------:R-:W2:Y:S02]  /*2bc90*/  LDSM.16.M88.4 R4, [R2+0x5000] ;  /* 0x005000000204783b */ /* 0x000ea40000000200 */
[-C--:B------:R-:W-:Y:S01]  /*2bca0*/  FMUL.FTZ R33, R33, R223.reuse ;  /* 0x000000df21217220 */ /* 0x080fe20000410000 */
[-C--:B------:R-:W-:Y:S01]  /*2bcb0*/  FMUL.FTZ R30, R30, R223.reuse ;  /* 0x000000df1e1e7220 */ /* 0x080fe20000410000 */
[-C--:B------:R-:W-:Y:S03]  /*2bcc0*/  FMUL.FTZ R32, R32, R223.reuse ;  /* 0x000000df20207220 */ /* 0x080fe60000410000 */
[----:B------:R1:W1:Y:S01]  /*2bcd0*/  MUFU.TANH R22, R31 ;  /* 0x0000001f00167308 */ /* 0x0002620000002400 */
[-C--:B------:R-:W-:Y:S01]  /*2bce0*/  FMUL.FTZ R34, R34, R223.reuse ;  /* 0x000000df22227220 */ /* 0x080fe20000410000 */
        /* <DEDUP_REMOVED lines=9> */
[----:B------:R1:W1:Y:S01]  /*2bd80*/  MUFU.TANH R190, R39 ;  /* 0x0000002700be7308 */ /* 0x0002620000002400 */
[-C--:B------:R-:W-:Y:S01]  /*2bd90*/  FMUL.FTZ R43, R43, R223.reuse ;  /* 0x000000df2b2b7220 */ /* 0x080fe20000410000 */
[C---:B---3--:R-:W-:Y:S08]  /*2bda0*/  HMMA.16816.F32 R44, R208.reuse, R8, R44 ;  /* 0x00000008d02c723c */ /* 0x048ff0000000182c */
[----:B------:R3:W1:Y:S01]  /*2bdb0*/  MUFU.TANH R39, R41 ;  /* 0x0000002900277308 */ /* 0x0006620000002400 */
[C---:B------:R-:W-:Y:S01]  /*2bdc0*/  HMMA.16816.F32 R48, R208.reuse, R10, R48 ;  /* 0x0000000ad030723c */ /* 0x040fe20000001830 */
[----:B------:R-:W4:Y:S08]  /*2bdd0*/  LDSM.16.M88.4 R8, [R2+0x5800] ;  /* 0x005800000208783b */ /* 0x000f300000000200 */
[----:B------:R3:W1:Y:S01]  /*2bde0*/  MUFU.TANH R185, R33 ;  /* 0x0000002100b97308 */ /* 0x0006620000002400 */
[C---:B--2---:R-:W-:Y:S03]  /*2bdf0*/  HMMA.16816.F32 R52, R208.reuse, R4, R52 ;  /* 0x00000004d034723c */ /* 0x044fe60000001834 */
[-C--:B------:R-:W-:Y:S01]  /*2be00*/  FMUL.FTZ R45, R45, R223.reuse ;  /* 0x000000df2d2d7220 */ /* 0x080fe20000410000 */
[-C--:B------:R-:W-:Y:S05]  /*2be10*/  FMUL.FTZ R44, R44, R223.reuse ;  /* 0x000000df2c2c7220 */ /* 0x080fea0000410000 */
[----:B------:R3:W2:Y:S01]  /*2be20*/  MUFU.TANH R196, R36 ;  /* 0x0000002400c47308 */ /* 0x0006a20000002400 */
[-C--:B------:R-:W-:Y:S01]  /*2be30*/  FMUL.FTZ R46, R46, R223.reuse ;  /* 0x000000df2e2e7220 */ /* 0x080fe20000410000 */
[-C--:B------:R-:W-:Y:S01]  /*2be40*/  FMUL.FTZ R47, R47, R223.reuse ;  /* 0x000000df2f2f7220 */ /* 0x080fe20000410000 */
[C---:B------:R-:W-:Y:S01]  /*2be50*/  HMMA.16816.F32 R56, R208.reuse, R6, R56 ;  /* 0x00000006d038723c */ /* 0x040fe20000001838 */
[----:B------:R-:W1:Y:S02]  /*2be60*/  LDSM.16.M88.4 R4, [R2+0x6000] ;  /* 0x006000000204783b */ /* 0x000e640000000200 */
[-C--:B------:R-:W-:Y:S01]  /*2be70*/  FMUL.FTZ R48, R48, R223.reuse ;  /* 0x000000df30307220 */ /* 0x080fe20000410000 */
[-C--:B------:R-:W-:Y:S03]  /*2be80*/  FMUL.FTZ R49, R49, R223.reuse ;  /* 0x000000df31317220 */ /* 0x080fe60000410000 */
        /* <DEDUP_REMOVED lines=13> */
[C---:B----4-:R-:W-:Y:S07]  /*2bf60*/  HMMA.16816.F32 R60, R208.reuse, R8, R60 ;  /* 0x00000008d03c723c */ /* 0x050fee000000183c */
[----:B------:R3:W4:Y:S01]  /*2bf70*/  MUFU.TANH R203, R49 ;  /* 0x0000003100cb7308 */ /* 0x0007220000002400 */
[C---:B------:R-:W-:Y:S01]  /*2bf80*/  HMMA.16816.F32 R64, R208.reuse, R10, R64 ;  /* 0x0000000ad040723c */ /* 0x040fe20000001840 */
[----:B------:R-:W2:Y:S08]  /*2bf90*/  LDSM.16.M88.4 R8, [R2+0x6800] ;  /* 0x006800000208783b */ /* 0x000eb00000000200 */
[----:B------:R3:W2:Y:S01]  /*2bfa0*/  MUFU.TANH R249, R50 ;  /* 0x0000003200f97308 */ /* 0x0006a20000002400 */
[C---:B-1----:R-:W-:Y:S03]  /*2bfb0*/  HMMA.16816.F32 R68, R208.reuse, R4, R68 ;  /* 0x00000004d044723c */ /* 0x042fe60000001844 */
[-C--:B------:R-:W-:Y:S06]  /*2bfc0*/  FMUL.FTZ R60, R60, R223.reuse ;  /* 0x000000df3c3c7220 */ /* 0x080fec0000410000 */
[----:B------:R3:W1:Y:S01]  /*2bfd0*/  MUFU.TANH R246, R59 ;  /* 0x0000003b00f67308 */ /* 0x0006620000002400 */
[-C--:B------:R-:W-:Y:S01]  /*2bfe0*/  FMUL.FTZ R61, R61, R223.reuse ;  /* 0x000000df3d3d7220 */ /* 0x080fe20000410000 */
[-C--:B------:R-:W-:Y:S01]  /*2bff0*/  FMUL.FTZ R62, R62, R223.reuse ;  /* 0x000000df3e3e7220 */ /* 0x080fe20000410000 */
[-C--:B------:R-:W-:Y:S01]  /*2c000*/  FMUL.FTZ R63, R63, R223.reuse ;  /* 0x000000df3f3f7220 */ /* 0x080fe20000410000 */
[C---:B------:R-:W-:Y:S01]  /*2c010*/  HMMA.16816.F32 R72, R208.reuse, R6, R72 ;  /* 0x00000006d048723c */ /* 0x040fe20000001848 */
[----:B------:R-:W4:Y:S02]  /*2c020*/  LDSM.16.M88.4 R4, [R2+0x7000] ;  /* 0x007000000204783b */ /* 0x000f240000000200 */
        /* <DEDUP_REMOVED lines=15> */
[C---:B--2---:R-:W-:Y:S06]  /*2c120*/  HMMA.16816.F32 R76, R208.reuse, R8, R76 ;  /* 0x00000008d04c723c */ /* 0x044fec000000184c */
[----:B------:R3:W2:Y:S02]  /*2c130*/  MUFU.TANH R252, R62 ;  /* 0x0000003e00fc7308 */ /* 0x0006a40000002400 */
[C---:B------:R-:W-:Y:S01]  /*2c140*/  HMMA.16816.F32 R80, R208.reuse, R10, R80 ;  /* 0x0000000ad050723c */ /* 0x040fe20000001850 */
[----:B------:R-:W1:Y:S07]  /*2c150*/  LDSM.16.M88.4 R8, [R2+0x7800] ;  /* 0x007800000208783b */ /* 0x000e6e0000000200 */
[----:B------:R3:W1:Y:S01]  /*2c160*/  MUFU.TANH R41, R71 ;  /* 0x0000004700297308 */ /* 0x0006620000002400 */
[C---:B----4-:R-:W-:Y:S09]  /*2c170*/  HMMA.16816.F32 R84, R208.reuse, R4, R84 ;  /* 0x00000004d054723c */ /* 0x050ff20000001854 */
[----:B------:R3:W4:Y:S01]  /*2c180*/  MUFU.TANH R70, R73 ;  /* 0x0000004900467308 */ /* 0x0007220000002400 */
[-C--:B------:R-:W-:Y:S01]  /*2c190*/  FMUL.FTZ R76, R76, R223.reuse ;  /* 0x000000df4c4c7220 */ /* 0x080fe20000410000 */
[-C--:B------:R-:W-:Y:S01]  /*2c1a0*/  FMUL.FTZ R77, R77, R223.reuse ;  /* 0x000000df4d4d7220 */ /* 0x080fe20000410000 */
[-C--:B------:R-:W-:Y:S01]  /*2c1b0*/  FMUL.FTZ R78, R78, R223.reuse ;  /* 0x000000df4e4e7220 */ /* 0x080fe20000410000 */
[-C--:B------:R-:W-:Y:S01]  /*2c1c0*/  FMUL.FTZ R79, R79, R223.reuse ;  /* 0x000000df4f4f7220 */ /* 0x080fe20000410000 */
[C---:B------:R-:W-:Y:S01]  /*2c1d0*/  HMMA.16816.F32 R88, R208.reuse, R6, R88 ;  /* 0x00000006d058723c */ /* 0x040fe20000001858 */
[----:B------:R-:W2:Y:S04]  /*2c1e0*/  LDSM.16.M88.4 R4, [R2+0x8000] ;  /* 0x008000000204783b */ /* 0x000ea80000000200 */
[----:B------:R3:W1:Y:S01]  /*2c1f0*/  MUFU.TANH R169, R20 ;  /* 0x0000001400a97308 */ /* 0x0006620000002400 */
[-C--:B------:R-:W-:Y:S01]  /*2c200*/  FMUL.FTZ R80, R80, R223.reuse ;  /* 0x000000df50507220 */ /* 0x080fe20000410000 */
[-C--:B------:R-:W-:Y:S01]  /*2c210*/  FMUL.FTZ R81, R81, R223.reuse ;  /* 0x000000df51517220 */ /* 0x080fe20000410000 */
[-C--:B------:R-:W-:Y:S01]  /*2c220*/  FMUL.FTZ R82, R82, R223.reuse ;  /* 0x000000df52527220 */ /* 0x080fe20000410000 */
[-C--:B------:R-:W-:Y:S06]  /*2c230*/  FMUL.FTZ R83, R83, R223.reuse ;  /* 0x000000df53537220 */ /* 0x080fec0000410000 */
[----:B------:R3:W2:Y:S01]  /*2c240*/  MUFU.TANH R174, R24 ;  /* 0x0000001800ae7308 */ /* 0x0006a20000002400 */
        /* <DEDUP_REMOVED lines=8> */
[-C--:B------:R-:W-:Y:S01]  /*2c2d0*/  FMUL.FTZ R91, R91, R223.reuse ;  /* 0x000000df5b5b7220 */ /* 0x080fe20000410000 */
[C---:B-1----:R-:W-:Y:S05]  /*2c2e0*/  HMMA.16816.F32 R92, R208.reuse, R8, R92 ;  /* 0x00000008d05c723c */ /* 0x042fea000000185c */
[----:B------:R3:W1:Y:S03]  /*2c2f0*/  MUFU.TANH R181, R28 ;  /* 0x0000001c00b57308 */ /* 0x0006660000002400 */
[C---:B------:R-:W-:Y:S01]  /*2c300*/  HMMA.16816.F32 R96, R208.reuse, R10, R96 ;  /* 0x0000000ad060723c */ /* 0x040fe20000001860 */
[----:B------:R-:W4:Y:S06]  /*2c310*/  LDSM.16.M88.4 R8, [R2+0x8800] ;  /* 0x008800000208783b */ /* 0x000f2c0000000200 */
[----:B------:R3:W1:Y:S01]  /*2c320*/  MUFU.TANH R21, R30 ;  /* 0x0000001e00157308 */ /* 0x0006620000002400 */
[C---:B--2---:R-:W-:Y:S09]  /*2c330*/  HMMA.16816.F32 R100, R208.reuse, R4, R100 ;  /* 0x00000004d064723c */ /* 0x044ff20000001864 */
[----:B------:R3:W2:Y:S01]  /*2c340*/  MUFU.TANH R188, R32 ;  /* 0x0000002000bc7308 */ /* 0x0006a20000002400 */
[-C--:B------:R-:W-:Y:S01]  /*2c350*/  FMUL.FTZ R92, R92, R223.reuse ;  /* 0x000000df5c5c7220 */ /* 0x080fe20000410000 */
[-C--:B------:R-:W-:Y:S01]  /*2c360*/  FMUL.FTZ R93, R93, R223.reuse ;  /* 0x000000df5d5d7220 */ /* 0x080fe20000410000 */
[-C--:B------:R-:W-:Y:S01]  /*2c370*/  FMUL.FTZ R94, R94, R223.reuse ;  /* 0x000000df5e5e7220 */ /* 0x080fe20000410000 */
[-C--:B------:R-:W-:Y:S01]  /*2c380*/  FMUL.FTZ R95, R95, R223.reuse ;  /* 0x000000df5f5f7220 */ /* 0x080fe20000410000 */
[C---:B------:R-:W-:Y:S01]  /*2c390*/  HMMA.16816.F32 R104, R208.reuse, R6, R104 ;  /* 0x00000006d068723c */ /* 0x040fe20000001868 */
[----:B------:R-:W1:Y:S04]  /*2c3a0*/  LDSM.16.M88.4 R4, [R2+0x9000] ;  /* 0x009000000204783b */ /* 0x000e680000000200 */
        /* <DEDUP_REMOVED lines=16> */
[----:B------:R3:W4:Y:S03]  /*2c4b0*/  MUFU.TANH R184, R42 ;  /* 0x0000002a00b87308 */ /* 0x0007260000002400 */
[C---:B------:R-:W-:Y:S01]  /*2c4c0*/  HMMA.16816.F32 R112, R208.reuse, R10, R112 ;  /* 0x0000000ad070723c */ /* 0x040fe20000001870 */
[----:B------:R-:W2:Y:S06]  /*2c4d0*/  LDSM.16.M88.4 R8, [R2+0x9800] ;  /* 0x009800000208783b */ /* 0x000eac0000000200 */
[----:B------:R3:W2:Y:S01]  /*2c4e0*/  MUFU.TANH R182, R43 ;  /* 0x0000002b00b67308 */ /* 0x0006a20000002400 */
[----:B------:R-:W-:Y:S09]  /*2c4f0*/  DEPBAR.LE SB0, 0x0 ;  /* 0x000080000000791a */ /* 0x000ff20000000000 */
[----:B------:R3:W2:Y:S01]  /*2c500*/  MUFU.TANH R194, R44 ;  /* 0x0000002c00c27308 */ /* 0x0006a20000002400 */
[----:B------:R-:W-:Y:S01]  /*2c510*/  BAR.SYNC.DEFER_BLOCKING 0x0 ;  /* 0x0000000000007b1d */ /* 0x000fe20000010000 */
[C---:B-1----:R-:W-:Y:S05]  /*2c520*/  HMMA.16816.F32 R116, R208.reuse, R4, R116 ;  /* 0x00000004d074723c */ /* 0x042fea0000001874 */
[-C--:B------:R-:W-:Y:S03]  /*2c530*/  FMUL.FTZ R108, R108, R223.reuse ;  /* 0x000000df6c6c7220 */ /* 0x080fe60000410000 */
[----:B------:R3:W1:Y:S01]  /*2c540*/  MUFU.TANH R173, R46 ;  /* 0x0000002e00ad7308 */ /* 0x0006620000002400 */
[-C--:B------:R-:W-:Y:S01]  /*2c550*/  FMUL.FTZ R109, R109, R223.reuse ;  /* 0x000000df6d6d7220 */ /* 0x080fe20000410000 */
[C---:B------:R-:W-:Y:S03]  /*2c560*/  HMMA.16816.F32 R120, R208.reuse, R6, R120 ;  /* 0x00000006d078723c */ /* 0x040fe60000001878 */
        /* <DEDUP_REMOVED lines=8> */
[-C--:B------:R-:W-:Y:S01]  /*2c5f0*/  FMUL.FTZ R116, R116, R223.reuse ;  /* 0x000000df74747220 */ /* 0x080fe20000410000 */
[-C--:B------:R-:W-:Y:S04]  /*2c600*/  FMUL.FTZ R118, R118, R223.reuse ;  /* 0x000000df76767220 */ /* 0x080fe80000410000 */
[----:B------:R3:W1:Y:S01]  /*2c610*/  MUFU.TANH R247, R51 ;  /* 0x0000003300f77308 */ /* 0x0006620000002400 */
[-C--:B------:R-:W-:Y:S01]  /*2c620*/  FMUL.FTZ R119, R119, R223.reuse ;  /* 0x000000df77777220 */ /* 0x080fe20000410000 */
[-C--:B------:R-:W-:Y:S01]  /*2c630*/  FMUL.FTZ R120, R120, R223.reuse ;  /* 0x000000df78787220 */ /* 0x080fe20000410000 */
[-C--:B------:R-:W-:Y:S01]  /*2c640*/  FMUL.FTZ R121, R121, R223.reuse ;  /* 0x000000df79797220 */ /* 0x080fe20000410000 */
[C---:B--2---:R-:W-:Y:S06]  /*2c650*/  HMMA.16816.F32 R124, R208.reuse, R8, R124 ;  /* 0x00000008d07c723c */ /* 0x044fec000000187c */
[----:B------:R3:W2:Y:S01]  /*2c660*/  MUFU.TANH R198, R52 ;  /* 0x0000003400c67308 */ /* 0x0006a20000002400 */
[-C--:B------:R-:W-:Y:S01]  /*2c670*/  FMUL.FTZ R122, R122, R223.reuse ;  /* 0x000000df7a7a7220 */ /* 0x080fe20000410000 */
[-C--:B------:R-:W-:Y:S01]  /*2c680*/  FMUL.FTZ R123, R123, R223.reuse ;  /* 0x000000df7b7b7220 */ /* 0x080fe20000410000 */
[----:B------:R-:W-:Y:S07]  /*2c690*/  HMMA.16816.F32 R128, R208, R10, R128 ;  /* 0x0000000ad080723c */ /* 0x000fee0000001880 */
[----:B------:R3:W1:Y:S01]  /*2c6a0*/  MUFU.TANH R197, R53 ;  /* 0x0000003500c57308 */ /* 0x0006620000002400 */
[----:B------:R-:W4:Y:S09]  /*2c6b0*/  LDL R210, [R1+0x64] ;  /* 0x0000640001d27983 */ /* 0x000f320000100800 */
        /* <DEDUP_REMOVED lines=46> */
[----:B------:R3:W4:Y:S10]  /*2c9a0*/  MUFU.TANH R80, R93 ;  /* 0x0000005d00507308 */ /* 0x0007340000002400 */
        /* <DEDUP_REMOVED lines=36> */
[----:B------:R3:W1:Y:S01]  /*2cbf0*/  MUFU.TANH R211, R131 ;  /* 0x0000008300d37308 */ /* 0x0006620000002400 */
[----:B--2-4-:R-:W-:Y:S05]  /*2cc00*/  @!P0 BRA `(.L_x_8365) ;  /* 0x0000000c00308947 */ /* 0x014fea0003800000 */
[----:B------:R-:W2:Y:S01]  /*2cc10*/  LDL.64 R14, [R1+0x50] ;  /* 0x00005000010e7983 */ /* 0x000ea20000100a00 */
[----:B------:R-:W-:Y:S03]  /*2cc20*/  BSSY.RECONVERGENT B0, `(.L_x_8366) ;  /* 0x0000055000007945 */ /* 0x000fe60003800200 */
        /* <DEDUP_REMOVED lines=11> */
[----:B----4-:R-:W-:Y:S01]  /*2cce0*/  @!P3 IADD3 R12, P0, PT, R0, R12, RZ ;  /* 0x0000000c000cb210 */ /* 0x010fe20007f1e0ff */
[----:B------:R-:W-:Y:S03]  /*2ccf0*/  IMAD.SHL.U32 R0, R234, 0x20, RZ ;  /* 0x00000020ea007824 */ /* 0x000fe600078e00ff */
[----:B-----5:R-:W-:Y:S01]  /*2cd00*/  @!P3 LEA.HI.X.SX32 R3, R2, R3, 0x1, P0 ;  /* 0x000000030203b211 */ /* 0x020fe200000f0eff */
[----:B------:R2:W-:Y:S04]  /*2cd10*/  @!P3 STL [R1+0x3c], R12 ;  /* 0x00003c0c0100b387 */ /* 0x0005e80000100800 */
[----:B------:R2:W-:Y:S01]  /*2cd20*/  @!P3 STL [R1+0x38], R3 ;  /* 0x000038030100b387 */ /* 0x0005e20000100800 */
[----:B------:R-:W-:Y:S05]  /*2cd30*/  @!P3 BRA `(.L_x_8367) ;  /* 0x00000004000cb947 */ /* 0x000fea0003800000 */
[----:B------:R-:W-:Y:S01]  /*2cd40*/  IMAD.MOV.U32 R13, RZ, RZ, R3 ;  /* 0x000000ffff0d7224 */ /* 0x000fe200078e0003 */
[----:B------:R-:W4:Y:S01]  /*2cd50*/  LDL.64 R14, [R1+0x30] ;  /* 0x00003000010e7983 */ /* 0x000f220000100a00 */
[----:B------:R-:W-:Y:S04]  /*2cd60*/  SHF.L.U32 R9, R23, 0x8, RZ ;  /* 0x0000000817097819 */ /* 0x000fe800000006ff */
[----:B------:R-:W-:Y:S01]  /*2cd70*/  IABS R7, R9 ;  /* 0x0000000900077213 */ /* 0x000fe20000000000 */
[C---:B------:R-:W-:Y:S01]  /*2cd80*/  VIADD R10, R9.reuse, 0xffffff00 ;  /* 0xffffff00090a7836 */ /* 0x040fe20000000000 */
[----:B--2---:R-:W2:Y:S04]  /*2cd90*/  LD.E R3, desc[UR4][R134.64+0x170] ;  /* 0x0001700486037980 */ /* 0x004ea8000c101900 */
        /* <DEDUP_REMOVED lines=28> */
[----:B------:R-:W-:Y:S04]  /*2cf60*/  LOP3.LUT R2, RZ, R3, RZ, 0x33, !PT ;  /* 0x00000003ff027212 */ /* 0x000fe800078e33ff */
[----:B------:R-:W-:Y:S02]  /*2cf70*/  @P5 IADD3 R4, PT, PT, R4, 0x1, RZ ;  /* 0x0000000104045810 */ /* 0x000fe40007ffe0ff */
[----:B------:R-:W-:Y:S03]  /*2cf80*/  ISETP.NE.AND P5, PT, R3, RZ, PT ;  /* 0x000000ff0300720c */ /* 0x000fe60003fa5270 */
[----:B------:R-:W-:Y:S02]  /*2cf90*/  @!P0 IMAD.MOV R4, RZ, RZ, -R4 ;  /* 0x000000ffff048224 */ /* 0x000fe400078e0a04 */
[----:B------:R-:W-:Y:S03]  /*2cfa0*/  @P6 VIADD R5, R5, 0x1 ;  /* 0x0000000105056836 */ /* 0x000fe60000000000 */
[----:B------:R-:W-:Y:S02]  /*2cfb0*/  SEL R10, R2, R4, !P5 ;  /* 0x00000004020a7207 */ /* 0x000fe40006800000 */
[----:B------:R-:W-:Y:S02]  /*2cfc0*/  @!P4 IADD3 R5, PT, PT, -R5, RZ, RZ ;  /* 0x000000ff0505c210 */ /* 0x000fe40007ffe1ff */
[-C--:B----4-:R-:W-:Y:S02]  /*2cfd0*/  LEA R8, P4, R10, R14.reuse, 0x2 ;  /* 0x0000000e0a087211 */ /* 0x090fe400078810ff */
[----:B------:R-:W-:Y:S02]  /*2cfe0*/  SEL R2, R2, R5, !P5 ;  /* 0x0000000502027207 */ /* 0x000fe40006800000 */
[----:B------:R-:W2:Y:S01]  /*2cff0*/  LD.E.64 R4, desc[UR4][R134.64+0x38] ;  /* 0x0000380486047980 */ /* 0x000ea2000c101b00 */
        /* <DEDUP_REMOVED lines=9> */
[-C--:B--2---:R-:W-:Y:S02]  /*2d090*/  IMAD R5, R5, R3.reuse, RZ ;  /* 0x0000000305057224 */ /* 0x084fe400078e02ff */
        /* <DEDUP_REMOVED lines=13> */
.L_x_8367:
[----:B------:R-:W-:Y:S05]  /*2d170*/  BSYNC.RECONVERGENT B0 ;  /* 0x0000000000007941 */ /* 0x000fea0003800200 */
.L_x_8366:
[----:B------:R-:W5:Y:S01]  /*2d180*/  LDL R10, [R1+0x38] ;  /* 0x00003800010a7983 */ /* 0x000f620000100800 */
[----:B------:R-:W-:Y:S01]  /*2d190*/  @!P1 IMAD.MOV.U32 R4, RZ, RZ, R12 ;  /* 0x000000ffff049224 */ /* 0x000fe200078e000c */
[-C--:B------:R-:W-:Y:S02]  /*2d1a0*/  @!P1 LEA R8, P0, R234, R12.reuse, 0x5 ;  /* 0x0000000cea089211 */ /* 0x080fe400078028ff */
[----:B------:R-:W-:Y:S02]  /*2d1b0*/  IADD3 R2, P6, P5, R0, R12, R0 ;  /* 0x0000000c00027210 */ /* 0x000fe40007dde000 */
[C-C-:B---3--:R-:W-:Y:S01]  /*2d1c0*/  SHF.L.U64.HI R18, R234.reuse, 0x5, R235.reuse ;  /* 0x00000005ea127819 */ /* 0x148fe200000102eb */
[----:B-----5:R-:W-:Y:S01]  /*2d1d0*/  @!P1 IMAD.MOV.U32 R5, RZ, RZ, R10 ;  /* 0x000000ffff059224 */ /* 0x020fe200078e000a */
[----:B------:R-:W-:Y:S02]  /*2d1e0*/  @!P1 LEA.HI.X R9, R234, R10, R235, 0x5, P0 ;  /* 0x0000000aea099211 */ /* 0x000fe400000f2ceb */
[----:B------:R-:W-:Y:S02]  /*2d1f0*/  IADD3 R6, P4, P0, R0, R2, R0 ;  /* 0x0000000200067210 */ /* 0x000fe4000789e000 */
[----:B------:R-:W-:Y:S01]  /*2d200*/  @!PT LDS RZ, [RZ] ;  /* 0x00000000fffff984 */ /* 0x000fe20000000800 */
[----:B------:R-:W-:Y:S01]  /*2d210*/  @!PT LDS RZ, [RZ] ;  /* 0x00000000fffff984 */ /* 0x000fe20000000800 */
[----:B------:R-:W-:Y:S01]  /*2d220*/  @!PT LDS RZ, [RZ] ;  /* 0x00000000fffff984 */ /* 0x000fe20000000800 */
[----:B------:R3:W-:Y:S01]  /*2d230*/  @!P1 LDGSTS.E.BYPASS.LTC128B.128 [R232+0x2000], desc[UR4][R4.64] ;  /* 0x0200000004e89fae */ /* 0x0007e2000b981a04 */
[C-C-:B--2---:R-:W-:Y:S03]  /*2d240*/  IADD3.X R3, PT, PT, R18.reuse, R10, R18.reuse, P6, P5 ;  /* 0x0000000a12037210 */ /* 0x144fe600037ea412 */
        /* <DEDUP_REMOVED lines=16> */
[--C-:B------:R-:W-:Y:S02]  /*2d350*/  IMAD.X R11, R5, 0x1, R18.reuse, P0 ;  /* 0x00000001050b7824 */ /* 0x100fe400000e0612 */
        /* <DEDUP_REMOVED lines=28> */
[-C--:B---3--:R-:W-:Y:S03]  /*2d520*/  IADD3 R8, P4, PT, R12, R0.reuse, RZ ;  /* 0x000000000c087210 */ /* 0x088fe60007f9e0ff */
        /* <DEDUP_REMOVED lines=58> */
.L_x_8365:
[----:B------:R-:W-:Y:S05]  /*2d8d0*/  BSYNC.RECONVERGENT B1 ;  /* 0x0000000000017941 */ /* 0x000fea0003800200 */
.L_x_8364:
[----:B------:R-:W-:Y:S01]  /*2d8e0*/  LOP3.LUT R226, R226, 0xfffffffd, RZ, 0xc0, !PT ;  /* 0xfffffffde2e27812 */ /* 0x000fe200078ec0ff */
[----:B--2---:R-:W2:Y:S01]  /*2d8f0*/  LDL.LU R2, [R1+0x18] ;  /* 0x0000180001027983 */ /* 0x004ea20000300800 */
[----:B------:R-:W-:Y:S01]  /*2d900*/  LOP3.LUT R225, R225, 0x7fffffff, RZ, 0xc0, !PT ;  /* 0x7fffffffe1e17812 */ /* 0x000fe200078ec0ff */
[----:B------:R-:W-:Y:S01]  /*2d910*/  IMAD.SHL.U32 R3, R222, 0x2, RZ ;  /* 0x00000002de037824 */ /* 0x000fe200078e00ff */
[----:B------:R-:W-:Y:S01]  /*2d920*/  @P2 LOP3.LUT R226, R226, 0x2, RZ, 0xfc, !PT ;  /* 0x00000002e2e22812 */ /* 0x000fe200078efcff */
[----:B------:R-:W4:Y:S01]  /*2d930*/  LDL R0, [R1+0x68] ;  /* 0x0000680001007983 */ /* 0x000f220000100800 */
[----:B------:R-:W-:Y:S01]  /*2d940*/  IMAD.MOV.U32 R222, RZ, RZ, R23 ;  /* 0x000000ffffde7224 */ /* 0x000fe200078e0017 */
[----:B------:R-:W4:Y:S01]  /*2d950*/  S2UR UR7, SR_CgaCtaId ;  /* 0x00000000000779c3 */ /* 0x000f220000008800 */
[----:B------:R-:W-:Y:S01]  /*2d960*/  LOP3.LUT R226, R226, 0xfffffffe, RZ, 0xc0, !PT ;  /* 0xfffffffee2e27812 */ /* 0x000fe200078ec0ff */
[----:B------:R1:W-:Y:S01]  /*2d970*/  STL [R1+0x78], R219 ;  /* 0x000078db01007387 */ /* 0x0003e20000100800 */
[----:B---3--:R-:W-:Y:S01]  /*2d980*/  VIADD R55, R227, 0x8 ;  /* 0x00000008e3377836 */ /* 0x008fe20000000000 */
[----:B------:R-:W-:Y:S01]  /*2d990*/  UMOV UR9, 0x400 ;  /* 0x0000040000097882 */ /* 0x000fe20000000000 */
[----:B------:R-:W-:Y:S01]  /*2d9a0*/  @P3 LOP3.LUT R226, R226, 0x1, RZ, 0xfc, !PT ;  /* 0x00000001e2e23812 */ /* 0x000fe200078efcff */
[----:B------:R3:W-:Y:S01]  /*2d9b0*/  STL [R1+0x74], R218 ;  /* 0x000074da01007387 */ /* 0x0007e20000100800 */
[----:B-1----:R-:W-:Y:S02]  /*2d9c0*/  IMAD.MOV.U32 R208, RZ, RZ, R63 ;  /* 0x000000ffffd07224 */ /* 0x002fe400078e003f */
[----:B------:R-:W-:Y:S01]  /*2d9d0*/  LOP3.LUT R226, R226, 0xfffffffb, RZ, 0xc0, !PT ;  /* 0xfffffffbe2e27812 */ /* 0x000fe200078ec0ff */
[----:B------:R1:W-:Y:S01]  /*2d9e0*/  STL [R1+0x60], R3 ;  /* 0x0000600301007387 */ /* 0x0003e20000100800 */
[----:B------:R-:W-:Y:S02]  /*2d9f0*/  IMAD.MOV.U32 R209, RZ, RZ, R64 ;  /* 0x000000ffffd17224 */ /* 0x000fe400078e0040 */
[----:B------:R-:W-:Y:S02]  /*2da00*/  IMAD.MOV.U32 R130, RZ, RZ, R62 ;  /* 0x000000ffff827224 */ /* 0x000fe400078e003e */
[----:B------:R-:W-:Y:S02]  /*2da10*/  IMAD.MOV.U32 R219, RZ, RZ, R48 ;  /* 0x000000ffffdb7224 */ /* 0x000fe400078e0030 */
[----:B---3--:R-:W-:Y:S01]  /*2da20*/  IMAD.MOV.U32 R218, RZ, RZ, R211 ;  /* 0x000000ffffda7224 */ /* 0x008fe200078e00d3 */
[----:B-1----:R-:W-:Y:S05]  /*2da30*/  LOP3.LUT R3, R3, 0x6, RZ, 0xc0, !PT ;  /* 0x0000000603037812 */ /* 0x002fea00078ec0ff */
[----:B------:R1:W-:Y:S01]  /*2da40*/  STL [R1+0x5c], R3 ;  /* 0x00005c0301007387 */ /* 0x0003e20000100800 */
[----:B------:R-:W-:Y:S04]  /*2da50*/  IMAD R23, R222, 0x100, R3 ;  /* 0x00000100de177824 */ /* 0x000fe800078e0203 */
[C---:B------:R-:W-:Y:S02]  /*2da60*/  VIADD R6, R23.reuse, 0x1 ;  /* 0x0000000117067836 */ /* 0x040fe40000000000 */
[C---:B------:R-:W-:Y:S02]  /*2da70*/  VIADD R104, R23.reuse, 0x10 ;  /* 0x0000001017687836 */ /* 0x040fe40000000000 */
[C---:B------:R-:W-:Y:S01]  /*2da80*/  VIADD R106, R23.reuse, 0x18 ;  /* 0x00000018176a7836 */ /* 0x040fe20000000000 */
[C---:B------:R-:W-:Y:S01]  /*2da90*/  ISETP.GE.AND P1, PT, R6.reuse, R228, PT ;  /* 0x000000e40600720c */ /* 0x040fe20003f26270 */
[C---:B------:R-:W-:Y:S01]  /*2daa0*/  VIADD R112, R23.reuse, 0x20 ;  /* 0x0000002017707836 */ /* 0x040fe20000000000 */
[C---:B------:R-:W-:Y:S01]  /*2dab0*/  ISETP.GE.AND P4, PT, R6.reuse, R229, PT ;  /* 0x000000e50600720c */ /* 0x040fe20003f86270 */
[C---:B------:R-:W-:Y:S01]  /*2dac0*/  VIADD R115, R23.reuse, 0x21 ;  /* 0x0000002117737836 */ /* 0x040fe20000000000 */
[C---:B------:R-:W-:Y:S01]  /*2dad0*/  ISETP.GE.AND P2, PT, R6.reuse, R230, PT ;  /* 0x000000e60600720c */ /* 0x040fe20003f46270 */
[C---:B------:R-:W-:Y:S01]  /*2dae0*/  VIADD R114, R23.reuse, 0x28 ;  /* 0x0000002817727836 */ /* 0x040fe20000000000 */
[----:B------:R-:W-:Y:S01]  /*2daf0*/  ISETP.GE.AND P0, PT, R6, R231, PT ;  /* 0x000000e70600720c */ /* 0x000fe20003f06270 */
[C---:B------:R-:W-:Y:S02]  /*2db00*/  VIADD R116, R23.reuse, 0x29 ;  /* 0x0000002917747836 */ /* 0x040fe40000000000 */
[C---:B------:R-:W-:Y:S02]  /*2db10*/  VIADD R105, R23.reuse, 0x11 ;  /* 0x0000001117697836 */ /* 0x040fe40000000000 */
[C---:B------:R-:W-:Y:S02]  /*2db20*/  VIADD R113, R23.reuse, 0x19 ;  /* 0x0000001917717836 */ /* 0x040fe40000000000 */
[----:B------:R-:W-:Y:S04]  /*2db30*/  VIADD R65, R23, 0x8 ;  /* 0x0000000817417836 */ /* 0x000fe80000000000 */
[----:B------:R-:W-:Y:S04]  /*2db40*/  @P2 LOP3.LUT R225, R225, 0x80000000, RZ, 0xfc, !PT ;  /* 0x80000000e1e12812 */ /* 0x000fe800078efcff */
[----:B------:R-:W-:Y:S04]  /*2db50*/  LOP3.LUT R225, R225, 0xffffdfff, RZ, 0xc0, !PT ;  /* 0xffffdfffe1e17812 */ /* 0x000fe800078ec0ff */
[----:B------:R-:W-:Y:S02]  /*2db60*/  @P0 LOP3.LUT R225, R225, 0x2000, RZ, 0xfc, !PT ;  /* 0x00002000e1e10812 */ /* 0x000fe400078efcff */
[----:B------:R-:W-:Y:S02]  /*2db70*/  ISETP.GE.AND P0, PT, R23, R228, PT ;  /* 0x000000e41700720c */ /* 0x000fe40003f06270 */
[----:B------:R-:W-:Y:S01]  /*2db80*/  LOP3.LUT R225, R225, 0xbfffffff, RZ, 0xc0, !PT ;  /* 0xbfffffffe1e17812 */ /* 0x000fe200078ec0ff */
[----:B----4-:R-:W-:Y:S01]  /*2db90*/  IMAD.IADD R0, R23, 0x1, R0 ;  /* 0x0000000117007824 */ /* 0x010fe200078e0200 */
[----:B------:R-:W-:Y:S01]  /*2dba0*/  ULEA UR6, UR7, UR9, 0x18 ;  /* 0x0000000907067291 */ /* 0x000fe2000f8ec0ff */
[----:B--2---:R-:W-:Y:S02]  /*2dbb0*/  IMAD.MOV.U32 R18, RZ, RZ, R2 ;  /* 0x000000ffff127224 */ /* 0x004fe400078e0002 */
[C-C-:B------:R-:W-:Y:S01]  /*2dbc0*/  IMAD.IADD R102, R227.reuse, 0x1, -R0.reuse ;  /* 0x00000001e3667824 */ /* 0x140fe200078e0a00 */
[C-C-:B-1----:R-:W-:Y:S02]  /*2dbd0*/  IADD3 R3, PT, PT, R227.reuse, -0x1, -R0.reuse ;  /* 0xffffffffe3037810 */ /* 0x142fe40007ffe800 */
[C-C-:B------:R-:W-:Y:S02]  /*2dbe0*/  IADD3 R2, PT, PT, R227.reuse, -0x9, -R0.reuse ;  /* 0xfffffff7e3027810 */ /* 0x140fe40007ffe800 */
[C---:B------:R-:W-:Y:S02]  /*2dbf0*/  IADD3 R5, PT, PT, R227.reuse, -0x10, -R0 ;  /* 0xfffffff0e3057810 */ /* 0x040fe40007ffe800 */
[----:B------:R-:W-:Y:S02]  /*2dc00*/  IABS R4, R3 ;  /* 0x0000000300047213 */ /* 0x000fe40000000000 */
[----:B------:R-:W-:Y:S02]  /*2dc10*/  IABS R3, R2 ;  /* 0x0000000200037213 */ /* 0x000fe40000000000 */
[----:B------:R-:W-:Y:S02]  /*2dc20*/  IABS R2, R5 ;  /* 0x0000000500027213 */ /* 0x000fe40000000000 */
[----:B------:R-:W-:Y:S02]  /*2dc30*/  I2FP.F32.S32 R4, R4 ;  /* 0x0000000400047245 */ /* 0x000fe40000201400 */
[----:B------:R-:W-:Y:S02]  /*2dc40*/  I2FP.F32.S32 R2, R2 ;  /* 0x0000000200027245 */ /* 0x000fe40000201400 */
[----:B------:R-:W-:Y:S01]  /*2dc50*/  I2FP.F32.S32 R3, R3 ;  /* 0x0000000300037245 */ /* 0x000fe20000201400 */
[C---:B------:R-:W-:Y:S01]  /*2dc60*/  FFMA.FTZ R17, -R224.reuse, R4, R186 ;  /* 0x00000004e0117223 */ /* 0x040fe200000101ba */
[C-C-:B------:R-:W-:Y:S01]  /*2dc70*/  IADD3 R4, PT, PT, R227.reuse, -0x18, -R0.reuse ;  /* 0xffffffe8e3047810 */ /* 0x140fe20007ffe800 */
[C---:B------:R-:W-:Y:S01]  /*2dc80*/  FFMA.FTZ R15, -R224.reuse, R2, R171 ;  /* 0x00000002e00f7223 */ /* 0x040fe200000101ab */
[C-C-:B------:R-:W-:Y:S01]  /*2dc90*/  IADD3 R2, PT, PT, R227.reuse, -0x11, -R0.reuse ;  /* 0xffffffefe3027810 */ /* 0x140fe20007ffe800 */
[C---:B------:R-:W-:Y:S01]  /*2dca0*/  FFMA.FTZ R16, -R224.reuse, R3, R179 ;  /* 0x00000003e0107223 */ /* 0x040fe200000101b3 */
[--C-:B------:R-:W-:Y:S01]  /*2dcb0*/  IADD3 R3, PT, PT, R227, -0x19, -R0.reuse ;  /* 0xffffffe7e3037810 */ /* 0x100fe20007ffe800 */
[----:B------:R-:W-:Y:S01]  /*2dcc0*/  VIADD R179, R23, 0x70 ;  /* 0x0000007017b37836 */ /* 0x000fe20000000000 */
[----:B------:R-:W-:Y:S02]  /*2dcd0*/  IABS R2, R2 ;  /* 0x0000000200027213 */ /* 0x000fe40000000000 */
[----:B------:R-:W-:Y:S02]  /*2dce0*/  IABS R5, R4 ;  /* 0x0000000400057213 */ /* 0x000fe40000000000 */
[C---:B------:R-:W-:Y:S01]  /*2dcf0*/  IADD3 R6, PT, PT, R227.reuse, -0x21, -R0 ;  /* 0xffffffdfe3067810 */ /* 0x040fe20007ffe800 */
[----:B------:R-:W-:Y:S01]  /*2dd00*/  IMAD.MOV.U32 R4, RZ, RZ, R2 ;  /* 0x000000ffff047224 */ /* 0x000fe200078e0002 */
[----:B------:R-:W-:Y:S02]  /*2dd10*/  IABS R8, R3 ;  /* 0x0000000300087213 */ /* 0x000fe40000000000 */
[----:B------:R-:W-:Y:S02]  /*2dd20*/  IADD3 R7, PT, PT, R227, -0x20, -R0 ;  /* 0xffffffe0e3077810 */ /* 0x000fe40007ffe800 */
[----:B------:R-:W-:Y:S02]  /*2dd30*/  IABS R3, R6 ;  /* 0x0000000600037213 */ /* 0x000fe40000000000 */
[----:B------:R-:W-:Y:S01]  /*2dd40*/  I2FP.F32.S32 R6, R4 ;  /* 0x0000000400067245 */ /* 0x000fe20000201400 */
[----:B------:R-:W-:Y:S01]  /*2dd50*/  IMAD.MOV.U32 R4, RZ, RZ, R8 ;  /* 0x000000ffff047224 */ /* 0x000fe200078e0008 */
[----:B------:R-:W-:Y:S01]  /*2dd60*/  IABS R2, R7 ;  /* 0x0000000700027213 */ /* 0x000fe20000000000 */
[----:B------:R-:W-:Y:S01]  /*2dd70*/  IMAD.IADD R7, R55, 0x1, -R0 ;  /* 0x0000000137077824 */ /* 0x000fe200078e0a00 */
[----:B------:R-:W-:Y:S01]  /*2dd80*/  I2FP.F32.S32 R3, R3 ;  /* 0x0000000300037245 */ /* 0x000fe20000201400 */
[C---:B------:R-:W-:Y:S01]  /*2dd90*/  FFMA.FTZ R14, -R224.reuse, R6, R183 ;  /* 0x00000006e00e7223 */ /* 0x040fe200000101b7 */
[----:B------:R-:W-:Y:S01]  /*2dda0*/  I2FP.F32.S32 R2, R2 ;  /* 0x0000000200027245 */ /* 0x000fe20000201400 */
[----:B------:R-:W-:Y:S01]  /*2ddb0*/  VIADD R8, R23, 0x9 ;  /* 0x0000000917087836 */ /* 0x000fe20000000000 */
[----:B------:R-:W-:Y:S01]  /*2ddc0*/  I2FP.F32.S32 R4, R4 ;  /* 0x0000000400047245 */ /* 0x000fe20000201400 */
[C---:B------:R-:W-:Y:S01]  /*2ddd0*/  FFMA.FTZ R10, -R224.reuse, R3, R168 ;  /* 0x00000003e00a7223 */ /* 0x040fe200000101a8 */
[----:B------:R-:W-:Y:S01]  /*2dde0*/  I2FP.F32.S32 R5, R5 ;  /* 0x0000000500057245 */ /* 0x000fe20000201400 */
[C---:B------:R-:W-:Y:S01]  /*2ddf0*/  FFMA.FTZ R11, -R224.reuse, R2, R169 ;  /* 0x00000002e00b7223 */ /* 0x040fe200000101a9 */
[C---:B------:R-:W-:Y:S01]  /*2de00*/  IADD3 R2, PT, PT, R227.reuse, -0x28, -R0 ;  /* 0xffffffd8e3027810 */ /* 0x040fe20007ffe800 */
[C---:B------:R-:W-:Y:S01]  /*2de10*/  FFMA.FTZ R12, -R224.reuse, R4, R176 ;  /* 0x00000004e00c7223 */ /* 0x040fe200000101b0 */
[----:B------:R-:W-:Y:S01]  /*2de20*/  IADD3 R4, PT, PT, R227, -0x29, -R0 ;  /* 0xffffffd7e3047810 */ /* 0x000fe20007ffe800 */
[C---:B------:R-:W-:Y:S01]  /*2de30*/  FFMA.FTZ R13, -R224.reuse, R5, R178 ;  /* 0x00000005e00d7223 */ /* 0x040fe200000101b2 */
[----:B------:R-:W-:Y:S01]  /*2de40*/  IABS R3, R2 ;  /* 0x0000000200037213 */ /* 0x000fe20000000000 */
[----:B------:R-:W-:Y:S01]  /*2de50*/  VIADD R178, R23, 0x71 ;  /* 0x0000007117b27836 */ /* 0x000fe20000000000 */
[----:B------:R-:W-:Y:S02]  /*2de60*/  IABS R2, R4 ;  /* 0x0000000400027213 */ /* 0x000fe40000000000 */
[----:B------:R-:W-:Y:S02]  /*2de70*/  IABS R4, R102 ;  /* 0x0000006600047213 */ /* 0x000fe40000000000 */
[----:B------:R-:W-:Y:S02]  /*2de80*/  I2FP.F32.S32 R5, R3 ;  /* 0x0000000300057245 */ /* 0x000fe40000201400 */
[----:B------:R-:W-:Y:S02]  /*2de90*/  I2FP.F32.S32 R3, R2 ;  /* 0x0000000200037245 */ /* 0x000fe40000201400 */
[----:B------:R-:W-:Y:S01]  /*2dea0*/  I2FP.F32.S32 R2, R4 ;  /* 0x0000000400027245 */ /* 0x000fe20000201400 */
[C---:B------:R-:W-:Y:S01]  /*2deb0*/  FFMA.FTZ R5, -R224.reuse, R5, R174 ;  /* 0x00000005e0057223 */ /* 0x040fe200000101ae */
[----:B------:R-:W-:Y:S01]  /*2dec0*/  IADD3 R6, PT, PT, R55, -0x1, -R0 ;  /* 0xffffffff37067810 */ /* 0x000fe20007ffe800 */
[C---:B------:R-:W-:Y:S01]  /*2ded0*/  FFMA.FTZ R3, -R224.reuse, R3, R172 ;  /* 0x00000003e0037223 */ /* 0x040fe200000101ac */
[----:B------:R-:W-:Y:S01]  /*2dee0*/  FSEL R119, R17, -INF , P1 ;  /* 0xff80000011777808 */ /* 0x000fe20000800000 */
[C---:B------:R-:W-:Y:S01]  /*2def0*/  FFMA.FTZ R4, -R224.reuse, R2, R215 ;  /* 0x00000002e0047223 */ /* 0x040fe200000101d7 */
[----:B------:R-:W-:Y:S01]  /*2df00*/  IABS R6, R6 ;  /* 0x0000000600067213 */ /* 0x000fe20000000000 */
[----:B------:R-:W-:Y:S01]  /*2df10*/  FFMA.FTZ R9, -R224, R2, R199 ;  /* 0x00000002e0097223 */ /* 0x000fe200000101c7 */
[-C--:B------:R-:W-:Y:S02]  /*2df20*/  ISETP.GE.AND P1, PT, R8, R228.reuse, PT ;  /* 0x000000e40800720c */ /* 0x080fe40003f26270 */
        /* <DEDUP_REMOVED lines=15> */
[--C-:B------:R-:W-:Y:S02]  /*2e020*/  IADD3 R4, PT, PT, R227, -0x31, -R0.reuse ;  /* 0xffffffcfe3047810 */ /* 0x100fe40007ffe800 */
[----:B------:R-:W-:Y:S02]  /*2e030*/  FSEL R223, R5, -INF , P0 ;  /* 0xff80000005df7808 */ /* 0x000fe40000000000 */
[--C-:B------:R-:W-:Y:S02]  /*2e040*/  IADD3 R6, PT, PT, R55, -0x10, -R0.reuse ;  /* 0xfffffff037067810 */ /* 0x100fe40007ffe800 */
[----:B------:R-:W-:Y:S02]  /*2e050*/  FSEL R108, R16, -INF , P1 ;  /* 0xff800000106c7808 */ /* 0x000fe40000800000 */
[----:B------:R-:W-:Y:S02]  /*2e060*/  FSEL R168, R3, -INF , P4 ;  /* 0xff80000003a87808 */ /* 0x000fe40002000000 */
[----:B------:R-:W-:Y:S02]  /*2e070*/  IADD3 R5, PT, PT, R55, -0x9, -R0 ;  /* 0xfffffff737057810 */ /* 0x000fe40007ffe800 */
[----:B------:R-:W-:Y:S02]  /*2e080*/  IABS R7, R7 ;  /* 0x0000000700077213 */ /* 0x000fe40000000000 */
[----:B------:R-:W-:Y:S02]  /*2e090*/  ISETP.GE.AND P1, PT, R105, R228, PT ;  /* 0x000000e46900720c */ /* 0x000fe40003f26270 */
[----:B------:R-:W-:Y:S02]  /*2e0a0*/  IABS R3, R2 ;  /* 0x0000000200037213 */ /* 0x000fe40000000000 */
[----:B------:R-:W-:Y:S02]  /*2e0b0*/  IABS R2, R4 ;  /* 0x0000000400027213 */ /* 0x000fe40000000000 */
[----:B------:R-:W-:Y:S02]  /*2e0c0*/  IABS R4, R6 ;  /* 0x0000000600047213 */ /* 0x000fe40000000000 */
[----:B------:R-:W-:Y:S02]  /*2e0d0*/  IABS R5, R5 ;  /* 0x0000000500057213 */ /* 0x000fe40000000000 */
[----:B------:R-:W-:Y:S02]  /*2e0e0*/  I2FP.F32.S32 R7, R7 ;  /* 0x0000000700077245 */ /* 0x000fe40000201400 */
[----:B------:R-:W-:Y:S02]  /*2e0f0*/  FSEL R110, R14, -INF , P1 ;  /* 0xff8000000e6e7808 */ /* 0x000fe40000800000 */
[----:B------:R-:W-:Y:S01]  /*2e100*/  ISETP.GE.AND P1, PT, R113, R228, PT ;  /* 0x000000e47100720c */ /* 0x000fe20003f26270 */
[C---:B------:R-:W-:Y:S01]  /*2e110*/  FFMA.FTZ R7, -R224.reuse, R7, R205 ;  /* 0x00000007e0077223 */ /* 0x040fe200000101cd */
[----:B------:R-:W-:Y:S01]  /*2e120*/  I2FP.F32.S32 R2, R2 ;  /* 0x0000000200027245 */ /* 0x000fe20000201400 */
[C---:B------:R-:W-:Y:S01]  /*2e130*/  VIADD R205, R23.reuse, 0x50 ;  /* 0x0000005017cd7836 */ /* 0x040fe20000000000 */
[----:B------:R-:W-:Y:S02]  /*2e140*/  I2FP.F32.S32 R4, R4 ;  /* 0x0000000400047245 */ /* 0x000fe40000201400 */
[----:B------:R-:W-:Y:S01]  /*2e150*/  I2FP.F32.S32 R5, R5 ;  /* 0x0000000500057245 */ /* 0x000fe20000201400 */
[----:B------:R-:W-:Y:S01]  /*2e160*/  FFMA.FTZ R97, -R224, R2, R180 ;  /* 0x00000002e0617223 */ /* 0x000fe200000101b4 */
[----:B------:R-:W-:Y:S01]  /*2e170*/  FSEL R118, R12, -INF , P1 ;  /* 0xff8000000c767808 */ /* 0x000fe20000800000 */
[C---:B------:R-:W-:Y:S01]  /*2e180*/  VIADD R180, R23.reuse, 0x69 ;  /* 0x0000006917b47836 */ /* 0x040fe20000000000 */
[----:B------:R-:W-:Y:S01]  /*2e190*/  I2FP.F32.S32 R3, R3 ;  /* 0x0000000300037245 */ /* 0x000fe20000201400 */
[C---:B------:R-:W-:Y:S01]  /*2e1a0*/  FFMA.FTZ R93, -R224.reuse, R5, R213 ;  /* 0x00000005e05d7223 */ /* 0x040fe200000101d5 */
[----:B------:R-:W-:Y:S01]  /*2e1b0*/  ISETP.GE.AND P1, PT, R23, R229, PT ;  /* 0x000000e51700720c */ /* 0x000fe20003f26270 */
[C---:B------:R-:W-:Y:S01]  /*2e1c0*/  FFMA.FTZ R98, -R224.reuse, R4, R202 ;  /* 0x00000004e0627223 */ /* 0x040fe200000101ca */
[C-C-:B------:R-:W-:Y:S01]  /*2e1d0*/  IADD3 R2, PT, PT, R227.reuse, -0x38, -R0.reuse ;  /* 0xffffffc8e3027810 */ /* 0x140fe20007ffe800 */
[C---:B------:R-:W-:Y:S01]  /*2e1e0*/  FFMA.FTZ R95, -R224.reuse, R3, R181 ;  /* 0x00000003e05f7223 */ /* 0x040fe200000101b5 */
[--C-:B------:R-:W-:Y:S01]  /*2e1f0*/  IADD3 R4, PT, PT, R227, -0x39, -R0.reuse ;  /* 0xffffffc7e3047810 */ /* 0x100fe20007ffe800 */
[----:B------:R-:W-:Y:S01]  /*2e200*/  VIADD R181, R23, 0x68 ;  /* 0x0000006817b57836 */ /* 0x000fe20000000000 */
[--C-:B------:R-:W-:Y:S02]  /*2e210*/  IADD3 R5, PT, PT, R55, -0x18, -R0.reuse ;  /* 0xffffffe837057810 */ /* 0x100fe40007ffe800 */
[----:B------:R-:W-:Y:S02]  /*2e220*/  FSEL R128, R7, -INF , P1 ;  /* 0xff80000007807808 */ /* 0x000fe40000800000 */
[C---:B------:R-:W-:Y:S02]  /*2e230*/  IADD3 R7, PT, PT, R55.reuse, -0x19, -R0 ;  /* 0xffffffe737077810 */ /* 0x040fe40007ffe800 */
        /* <DEDUP_REMOVED lines=14> */
[C---:B------:R-:W-:Y:S01]  /*2e320*/  IADD3 R2, PT, PT, R227.reuse, -0x41, -R0 ;  /* 0xffffffbfe3027810 */ /* 0x040fe20007ffe800 */
[----:B------:R-:W-:Y:S01]  /*2e330*/  IMAD.MOV.U32 R214, RZ, RZ, R118 ;  /* 0x000000ffffd67224 */ /* 0x000fe200078e0076 */
[--C-:B------:R-:W-:Y:S02]  /*2e340*/  IADD3 R5, PT, PT, R227, -0x48, -R0.reuse ;  /* 0xffffffb8e3057810 */ /* 0x100fe40007ffe800 */
[----:B------:R-:W-:Y:S02]  /*2e350*/  IABS R7, R7 ;  /* 0x0000000700077213 */ /* 0x000fe40000000000 */
[----:B------:R-:W-:Y:S02]  /*2e360*/  IABS R4, R3 ;  /* 0x0000000300047213 */ /* 0x000fe40000000000 */
[----:B------:R-:W-:Y:S02]  /*2e370*/  IABS R3, R2 ;  /* 0x0000000200037213 */ /* 0x000fe40000000000 */
[----:B------:R-:W-:Y:S01]  /*2e380*/  IABS R2, R5 ;  /* 0x0000000500027213 */ /* 0x000fe20000000000 */
[----:B------:R-:W-:Y:S01]  /*2e390*/  IMAD.MOV.U32 R5, RZ, RZ, R7 ;  /* 0x000000ffff057224 */ /* 0x000fe200078e0007 */
[----:B------:R-:W-:Y:S02]  /*2e3a0*/  I2FP.F32.S32 R3, R3 ;  /* 0x0000000300037245 */ /* 0x000fe40000201400 */
[----:B------:R-:W-:Y:S02]  /*2e3b0*/  I2FP.F32.S32 R2, R2 ;  /* 0x0000000200027245 */ /* 0x000fe40000201400 */
[----:B------:R-:W-:Y:S02]  /*2e3c0*/  I2FP.F32.S32 R5, R5 ;  /* 0x0000000500057245 */ /* 0x000fe40000201400 */
[----:B------:R-:W-:Y:S01]  /*2e3d0*/  ISETP.GE.AND P1, PT, R65, R229, PT ;  /* 0x000000e54100720c */ /* 0x000fe20003f26270 */
[C---:B------:R-:W-:Y:S01]  /*2e3e0*/  FFMA.FTZ R65, -R224.reuse, R3, R193 ;  /* 0x00000003e0417223 */ /* 0x040fe200000101c1 */
[----:B------:R-:W-:Y:S01]  /*2e3f0*/  I2FP.F32.S32 R4, R4 ;  /* 0x0000000400047245 */ /* 0x000fe20000201400 */
[----:B------:R-:W-:Y:S01]  /*2e400*/  VIADD R193, R23, 0x60 ;  /* 0x0000006017c17836 */ /* 0x000fe20000000000 */
[----:B------:R-:W-:Y:S01]  /*2e410*/  IADD3 R7, PT, PT, R55, -0x29, -R0 ;  /* 0xffffffd737077810 */ /* 0x000fe20007ffe800 */
[C---:B------:R-:W-:Y:S01]  /*2e420*/  FFMA.FTZ R99, -R224.reuse, R2, R40 ;  /* 0x00000002e0637223 */ /* 0x040fe20000010128 */
[C-C-:B------:R-:W-:Y:S01]  /*2e430*/  IADD3 R3, PT, PT, R227.reuse, -0x49, -R0.reuse ;  /* 0xffffffb7e3037810 */ /* 0x140fe20007ffe800 */
[C---:B------:R-:W-:Y:S01]  /*2e440*/  FFMA.FTZ R83, -R224.reuse, R5, R233 ;  /* 0x00000005e0537223 */ /* 0x040fe200000101e9 */
[C---:B------:R-:W-:Y:S01]  /*2e450*/  IADD3 R2, PT, PT, R227.reuse, -0x50, -R0 ;  /* 0xffffffb0e3027810 */ /* 0x040fe20007ffe800 */
[C---:B------:R-:W-:Y:S01]  /*2e460*/  FFMA.FTZ R63, -R224.reuse, R4, R196 ;  /* 0x00000004e03f7223 */ /* 0x040fe200000101c4 */
[----:B------:R-:W-:Y:S01]  /*2e470*/  IADD3 R5, PT, PT, R227, -0x51, -R0 ;  /* 0xffffffafe3057810 */ /* 0x000fe20007ffe800 */
[----:B------:R-:W-:Y:S01]  /*2e480*/  IMAD.MOV.U32 R233, RZ, RZ, R110 ;  /* 0x000000ffffe97224 */ /* 0x000fe200078e006e */
[----:B------:R-:W-:Y:S01]  /*2e490*/  IABS R7, R7 ;  /* 0x0000000700077213 */ /* 0x000fe20000000000 */
[----:B------:R-:W-:Y:S01]  /*2e4a0*/  VIADD R110, R23, 0x81 ;  /* 0x00000081176e7836 */ /* 0x000fe20000000000 */
        /* <DEDUP_REMOVED lines=13> */
[----:B------:R-:W-:Y:S01]  /*2e580*/  VIADD R192, R23, 0x61 ;  /* 0x0000006117c07836 */ /* 0x000fe20000000000 */
        /* <DEDUP_REMOVED lines=15> */
[C---:B------:R-:W-:Y:S01]  /*2e680*/  IADD3 R2, PT, PT, R227.reuse, -0x60, -R0 ;  /* 0xffffffa0e3027810 */ /* 0x040fe20007ffe800 */
[C---:B------:R-:W-:Y:S01]  /*2e690*/  FFMA.FTZ R22, -R224.reuse, R5, R22 ;  /* 0x00000005e0167223 */ /* 0x040fe20000010116 */
[--C-:B------:R-:W-:Y:S01]  /*2e6a0*/  IADD3 R4, PT, PT, R227, -0x61, -R0.reuse ;  /* 0xffffff9fe3047810 */ /* 0x100fe20007ffe800 */
[C---:B------:R-:W-:Y:S01]  /*2e6b0*/  FFMA.FTZ R29, -R224.reuse, R3, R29 ;  /* 0x00000003e01d7223 */ /* 0x040fe2000001011d */
[C-C-:B------:R-:W-:Y:S02]  /*2e6c0*/  IADD3 R5, PT, PT, R55.reuse, -0x40, -R0.reuse ;  /* 0xffffffc037057810 */ /* 0x140fe40007ffe800 */
        /* <DEDUP_REMOVED lines=11> */
[--C-:B------:R-:W-:Y:S01]  /*2e780*/  IADD3 R7, PT, PT, R55, -0x49, -R0.reuse ;  /* 0xffffffb737077810 */ /* 0x100fe20007ffe800 */
[C---:B------:R-:W-:Y:S01]  /*2e790*/  FFMA.FTZ R189, -R224.reuse, R5, R189 ;  /* 0x00000005e0bd7223 */ /* 0x040fe200000101bd */
[C---:B------:R-:W-:Y:S01]  /*2e7a0*/  IADD3 R3, PT, PT, R227.reuse, -0x68, -R0 ;  /* 0xffffff98e3037810 */ /* 0x040fe20007ffe800 */
[C---:B------:R-:W-:Y:S01]  /*2e7b0*/  FFMA.FTZ R190, -R224.reuse, R4, R190 ;  /* 0x00000004e0be7223 */ /* 0x040fe200000101be */
[C-C-:B------:R-:W-:Y:S02]  /*2e7c0*/  IADD3 R2, PT, PT, R227.reuse, -0x69, -R0.reuse ;  /* 0xffffff97e3027810 */ /* 0x140fe40007ffe800 */
[--C-:B------:R-:W-:Y:S02]  /*2e7d0*/  IADD3 R5, PT, PT, R227, -0x70, -R0.reuse ;  /* 0xffffff90e3057810 */ /* 0x100fe40007ffe800 */
[----:B------:R-:W-:Y:S02]  /*2e7e0*/  IABS R7, R7 ;  /* 0x0000000700077213 */ /* 0x000fe40000000000 */
[----:B------:R-:W-:Y:S02]  /*2e7f0*/  IABS R4, R3 ;  /* 0x0000000300047213 */ /* 0x000fe40000000000 */
[----:B------:R-:W-:Y:S02]  /*2e800*/  IABS R3, R2 ;  /* 0x0000000200037213 */ /* 0x000fe40000000000 */
[----:B------:R-:W-:Y:S01]  /*2e810*/  IABS R2, R5 ;  /* 0x0000000500027213 */ /* 0x000fe20000000000 */
[----:B------:R-:W-:Y:S01]  /*2e820*/  IMAD.MOV.U32 R5, RZ, RZ, R7 ;  /* 0x000000ffff057224 */ /* 0x000fe200078e0007 */
[C---:B------:R-:W-:Y:S02]  /*2e830*/  IADD3 R6, PT, PT, R55.reuse, -0x11, -R0 ;  /* 0xffffffef37067810 */ /* 0x040fe40007ffe800 */
        /* <DEDUP_REMOVED lines=13> */
[C-C-:B------:R-:W-:Y:S01]  /*2e910*/  IADD3 R2, PT, PT, R227.reuse, -0x78, -R0.reuse ;  /* 0xffffff88e3027810 */ /* 0x140fe20007ffe800 */
[----:B------:R-:W-:Y:S01]  /*2e920*/  IMAD.MOV.U32 R236, RZ, RZ, R129 ;  /* 0x000000ffffec7224 */ /* 0x000fe200078e0081 */
[--C-:B------:R-:W-:Y:S01]  /*2e930*/  IADD3 R5, PT, PT, R227, -0x79, -R0.reuse ;  /* 0xffffff87e3057810 */ /* 0x100fe20007ffe800 */
[----:B------:R-:W-:Y:S01]  /*2e940*/  VIADD R129, R23, 0x79 ;  /* 0x0000007917817836 */ /* 0x000fe20000000000 */
[----:B------:R-:W-:Y:S02]  /*2e950*/  IABS R7, R7 ;  /* 0x0000000700077213 */ /* 0x000fe40000000000 */
[----:B------:R-:W-:Y:S02]  /*2e960*/  IABS R4, R3 ;  /* 0x0000000300047213 */ /* 0x000fe40000000000 */
[----:B------:R-:W-:Y:S02]  /*2e970*/  IADD3 R6, PT, PT, R55, -0x20, -R0 ;  /* 0xffffffe037067810 */ /* 0x000fe40007ffe800 */
        /* <DEDUP_REMOVED lines=12> */
[C---:B------:R-:W-:Y:S01]  /*2ea40*/  IADD3 R2, PT, PT, R227.reuse, -0x80, -R0 ;  /* 0xffffff80e3027810 */ /* 0x040fe20007ffe800 */
[C---:B------:R-:W-:Y:S01]  /*2ea50*/  FFMA.FTZ R170, -R224.reuse, R5, R170 ;  /* 0x00000005e0aa7223 */ /* 0x040fe200000101aa */
[--C-:B------:R-:W-:Y:S01]  /*2ea60*/  IADD3 R4, PT, PT, R227, -0x81, -R0.reuse ;  /* 0xffffff7fe3047810 */ /* 0x100fe20007ffe800 */
[----:B------:R-:W-:Y:S01]  /*2ea70*/  IMAD.MOV.U32 R237, RZ, RZ, R111 ;  /* 0x000000ffffed7224 */ /* 0x000fe200078e006f */
[--C-:B------:R-:W-:Y:S01]  /*2ea80*/  IADD3 R7, PT, PT, R55, -0x60, -R0.reuse ;  /* 0xffffffa037077810 */ /* 0x100fe20007ffe800 */
[----:B------:R-:W-:Y:S01]  /*2ea90*/  VIADD R111, R23, 0x80 ;  /* 0x00000080176f7836 */ /* 0x000fe20000000000 */
[C-C-:B------:R-:W-:Y:S01]  /*2eaa0*/  IADD3 R6, PT, PT, R55.reuse, -0x28, -R0.reuse ;  /* 0xffffffd837067810 */ /* 0x140fe20007ffe800 */
[C---:B------:R-:W-:Y:S01]  /*2eab0*/  FFMA.FTZ R131, -R224.reuse, R3, R201 ;  /* 0x00000003e0837223 */ /* 0x040fe200000101c9 */
[----:B------:R-:W-:Y:S02]  /*2eac0*/  IADD3 R5, PT, PT, R55, -0x59, -R0 ;  /* 0xffffffa737057810 */ /* 0x000fe40007ffe800 */
        /* <DEDUP_REMOVED lines=15> */
[--C-:B------:R-:W-:Y:S01]  /*2ebc0*/  IADD3 R4, PT, PT, R227, -0x89, -R0.reuse ;  /* 0xffffff77e3047810 */ /* 0x100fe20007ffe800 */
[----:B------:R-:W-:Y:S01]  /*2ebd0*/  IMAD.MOV.U32 R240, RZ, RZ, R109 ;  /* 0x000000fffff07224 */ /* 0x000fe200078e006d */
[--C-:B------:R-:W-:Y:S01]  /*2ebe0*/  IADD3 R6, PT, PT, R55, -0x30, -R0.reuse ;  /* 0xffffffd037067810 */ /* 0x100fe20007ffe800 */
[----:B------:R-:W-:Y:S01]  /*2ebf0*/  VIADD R109, R23, 0x88 ;  /* 0x00000088176d7836 */ /* 0x000fe20000000000 */
[C-C-:B------:R-:W-:Y:S01]  /*2ec00*/  IADD3 R5, PT, PT, R55.reuse, -0x68, -R0.reuse ;  /* 0xffffff9837057810 */ /* 0x140fe20007ffe800 */
[C---:B------:R-:W-:Y:S01]  /*2ec10*/  FFMA.FTZ R125, -R224.reuse, R3, R207 ;  /* 0x00000003e07d7223 */ /* 0x040fe200000101cf */
[C---:B------:R-:W-:Y:S01]  /*2ec20*/  IADD3 R7, PT, PT, R55.reuse, -0x69, -R0 ;  /* 0xffffff9737077810 */ /* 0x040fe20007ffe800 */
[----:B------:R-:W-:Y:S01]  /*2ec30*/  IMAD.MOV.U32 R247, RZ, RZ, R119 ;  /* 0x000000fffff77224 */ /* 0x000fe200078e0077 */
        /* <DEDUP_REMOVED lines=29> */
[----:B------:R-:W-:Y:S01]  /*2ee10*/  I2FP.F32.S32 R5, R5 ;  /* 0x0000000500057245 */ /* 0x000fe20000201400 */
[C---:B------:R-:W-:Y:S01]  /*2ee20*/  FFMA.FTZ R77, -R224.reuse, R3, R77 ;  /* 0x00000003e04d7223 */ /* 0x040fe2000001014d */
[----:B------:R-:W-:Y:S01]  /*2ee30*/  FSEL R215, R9, -INF , P1 ;  /* 0xff80000009d77808 */ /* 0x000fe20000800000 */
[----:B------:R-:W-:Y:S01]  /*2ee40*/  FFMA.FTZ R73, -R224, R2, R73 ;  /* 0x00000002e0497223 */ /* 0x000fe20000010149 */
[----:B------:R-:W-:Y:S01]  /*2ee50*/  ISETP.GE.AND P0, PT, R8, R229, PT ;  /* 0x000000e50800720c */ /* 0x000fe20003f06270 */
[----:B------:R-:W-:Y:S01]  /*2ee60*/  FFMA.FTZ R70, -R224, R5, R250 ;  /* 0x00000005e0467223 */ /* 0x000fe200000101fa */
[C---:B------:R-:W-:Y:S02]  /*2ee70*/  ISETP.GE.AND P2, PT, R8.reuse, R230, PT ;  /* 0x000000e60800720c */ /* 0x040fe40003f46270 */
[----:B------:R-:W-:Y:S01]  /*2ee80*/  ISETP.GE.AND P1, PT, R8, R231, PT ;  /* 0x000000e70800720c */ /* 0x000fe20003f26270 */
[C---:B------:R-:W-:Y:S01]  /*2ee90*/  FFMA.FTZ R8, -R224.reuse, R6, R241 ;  /* 0x00000006e0087223 */ /* 0x040fe200000101f1 */
[----:B------:R-:W-:Y:S01]  /*2eea0*/  I2FP.F32.S32 R4, R4 ;  /* 0x0000000400047245 */ /* 0x000fe20000201400 */
[----:B------:R-:W-:Y:S01]  /*2eeb0*/  IMAD.MOV.U32 R241, RZ, RZ, R107 ;  /* 0x000000fffff17224 */ /* 0x000fe200078e006b */
[--C-:B------:R-:W-:Y:S02]  /*2eec0*/  IADD3 R6, PT, PT, R55, -0x48, -R0.reuse ;  /* 0xffffffb837067810 */ /* 0x100fe40007ffe800 */
[C---:B------:R-:W-:Y:S01]  /*2eed0*/  IADD3 R3, PT, PT, R227.reuse, -0x99, -R0 ;  /* 0xffffff67e3037810 */ /* 0x040fe20007ffe800 */
[C---:B------:R-:W-:Y:S01]  /*2eee0*/  FFMA.FTZ R81, -R224.reuse, R4, R238 ;  /* 0x00000004e0517223 */ /* 0x040fe200000101ee */
[C-C-:B------:R-:W-:Y:S02]  /*2eef0*/  IADD3 R2, PT, PT, R227.reuse, -0xa0, -R0.reuse ;  /* 0xffffff60e3027810 */ /* 0x140fe40007ffe800 */
[--C-:B------:R-:W-:Y:S02]  /*2ef00*/  IADD3 R5, PT, PT, R227, -0xa1, -R0.reuse ;  /* 0xffffff5fe3057810 */ /* 0x100fe40007ffe800 */
[----:B------:R-:W-:Y:S02]  /*2ef10*/  IABS R6, R6 ;  /* 0x0000000600067213 */ /* 0x000fe40000000000 */
[----:B------:R-:W-:Y:S02]  /*2ef20*/  IABS R4, R3 ;  /* 0x0000000300047213 */ /* 0x000fe40000000000 */
[----:B------:R-:W-:Y:S02]  /*2ef30*/  IABS R3, R2 ;  /* 0x0000000200037213 */ /* 0x000fe40000000000 */
[----:B------:R-:W-:Y:S02]  /*2ef40*/  IABS R2, R5 ;  /* 0x0000000500027213 */ /* 0x000fe40000000000 */
[----:B------:R-:W-:Y:S02]  /*2ef50*/  I2FP.F32.S32 R6, R6 ;  /* 0x0000000600067245 */ /* 0x000fe40000201400 */
[C---:B------:R-:W-:Y:S02]  /*2ef60*/  IADD3 R7, PT, PT, R55.reuse, -0x79, -R0 ;  /* 0xffffff8737077810 */ /* 0x040fe40007ffe800 */
[----:B------:R-:W-:Y:S01]  /*2ef70*/  I2FP.F32.S32 R2, R2 ;  /* 0x0000000200027245 */ /* 0x000fe20000201400 */
[C---:B------:R-:W-:Y:S01]  /*2ef80*/  FFMA.FTZ R184, -R224.reuse, R6, R184 ;  /* 0x00000006e0b87223 */ /* 0x040fe200000101b8 */
[----:B------:R-:W-:Y:S02]  /*2ef90*/  I2FP.F32.S32 R4, R4 ;  /* 0x0000000400047245 */ /* 0x000fe40000201400 */
[----:B------:R-:W-:Y:S01]  /*2efa0*/  IABS R7, R7 ;  /* 0x0000000700077213 */ /* 0x000fe20000000000 */
[C---:B------:R-:W-:Y:S01]  /*2efb0*/  FFMA.FTZ R49, -R224.reuse, R2, R49 ;  /* 0x00000002e0317223 */ /* 0x040fe20000010131 */
[--C-:B------:R-:W-:Y:S01]  /*2efc0*/  IADD3 R6, PT, PT, R55, -0x50, -R0.reuse ;  /* 0xffffffb037067810 */ /* 0x100fe20007ffe800 */
[C---:B------:R-:W-:Y:S01]  /*2efd0*/  FFMA.FTZ R69, -R224.reuse, R4, R69 ;  /* 0x00000004e0457223 */ /* 0x040fe20000010145 */
[----:B------:R-:W-:Y:S01]  /*2efe0*/  I2FP.F32.S32 R3, R3 ;  /* 0x0000000300037245 */ /* 0x000fe20000201400 */
[----:B------:R-:W-:Y:S01]  /*2eff0*/  IMAD.MOV.U32 R5, RZ, RZ, R7 ;  /* 0x000000ffff057224 */ /* 0x000fe200078e0007 */
[C-C-:B------:R-:W-:Y:S02]  /*2f000*/  IADD3 R2, PT, PT, R227.reuse, -0xa8, -R0.reuse ;  /* 0xffffff58e3027810 */ /* 0x140fe40007ffe800 */
[----:B------:R-:W-:Y:S01]  /*2f010*/  IADD3 R4, PT, PT, R227, -0xa9, -R0 ;  /* 0xffffff57e3047810 */ /* 0x000fe20007ffe800 */
[C---:B------:R-:W-:Y:S01]  /*2f020*/  FFMA.FTZ R50, -R224.reuse, R3, R50 ;  /* 0x00000003e0327223 */ /* 0x040fe20000010132 */
[----:B------:R-:W-:Y:S02]  /*2f030*/  IABS R6, R6 ;  /* 0x0000000600067213 */ /* 0x000fe40000000000 */
[C-C-:B------:R-:W-:Y:S02]  /*2f040*/  IADD3 R7, PT, PT, R55.reuse, -0x88, -R0.reuse ;  /* 0xffffff7837077810 */ /* 0x140fe40007ffe800 */
[----:B------:R-:W-:Y:S02]  /*2f050*/  IABS R3, R2 ;  /* 0x0000000200037213 */ /* 0x000fe40000000000 */
[----:B------:R-:W-:Y:S02]  /*2f060*/  IABS R2, R4 ;  /* 0x0000000400027213 */ /* 0x000fe40000000000 */
[----:B------:R-:W-:Y:S02]  /*2f070*/  I2FP.F32.S32 R6, R6 ;  /* 0x0000000600067245 */ /* 0x000fe40000201400 */
[----:B------:R-:W-:Y:S02]  /*2f080*/  IABS R4, R7 ;  /* 0x0000000700047213 */ /* 0x000fe40000000000 */
[----:B------:R-:W-:Y:S01]  /*2f090*/  I2FP.F32.S32 R2, R2 ;  /* 0x0000000200027245 */ /* 0x000fe20000201400 */
[C---:B------:R-:W-:Y:S01]  /*2f0a0*/  FFMA.FTZ R173, -R224.reuse, R6, R173 ;  /* 0x00000006e0ad7223 */ /* 0x040fe200000101ad */
[----:B------:R-:W-:Y:S02]  /*2f0b0*/  I2FP.F32.S32 R4, R4 ;  /* 0x0000000400047245 */ /* 0x000fe40000201400 */
[--C-:B------:R-:W-:Y:S01]  /*2f0c0*/  IADD3 R6, PT, PT, R55, -0x58, -R0.reuse ;  /* 0xffffffa837067810 */ /* 0x100fe20007ffe800 */
[C---:B------:R-:W-:Y:S01]  /*2f0d0*/  FFMA.FTZ R33, -R224.reuse, R2, R33 ;  /* 0x00000002e0217223 */ /* 0x040fe20000010121 */
[----:B------:R-:W-:Y:S01]  /*2f0e0*/  I2FP.F32.S32 R3, R3 ;  /* 0x0000000300037245 */ /* 0x000fe20000201400 */
[C---:B------:R-:W-:Y:S01]  /*2f0f0*/  FFMA.FTZ R61, -R224.reuse, R4, R61 ;  /* 0x00000004e03d7223 */ /* 0x040fe2000001013d */
[C-C-:B------:R-:W-:Y:S02]  /*2f100*/  IADD3 R2, PT, PT, R227.reuse, -0xb0, -R0.reuse ;  /* 0xffffff50e3027810 */ /* 0x140fe40007ffe800 */
[----:B------:R-:W-:Y:S01]  /*2f110*/  IABS R6, R6 ;  /* 0x0000000600067213 */ /* 0x000fe20000000000 */
[C---:B------:R-:W-:Y:S01]  /*2f120*/  FFMA.FTZ R37, -R224.reuse, R3, R37 ;  /* 0x00000003e0257223 */ /* 0x040fe20000010125 */
[--C-:B------:R-:W-:Y:S02]  /*2f130*/  IADD3 R4, PT, PT, R227, -0xb1, -R0.reuse ;  /* 0xffffff4fe3047810 */ /* 0x100fe40007ffe800 */
[C---:B------:R-:W-:Y:S02]  /*2f140*/  IADD3 R7, PT, PT, R55.reuse, -0x91, -R0 ;  /* 0xffffff6f37077810 */ /* 0x040fe40007ffe800 */
[----:B------:R-:W-:Y:S02]  /*2f150*/  IABS R3, R2 ;  /* 0x0000000200037213 */ /* 0x000fe40000000000 */
[----:B------:R-:W-:Y:S02]  /*2f160*/  I2FP.F32.S32 R6, R6 ;  /* 0x0000000600067245 */ /* 0x000fe40000201400 */
[----:B------:R-:W-:Y:S02]  /*2f170*/  IABS R2, R4 ;  /* 0x0000000400027213 */ /* 0x000fe40000000000 */
[----:B------:R-:W-:Y:S01]  /*2f180*/  IABS R4, R7 ;  /* 0x0000000700047213 */ /* 0x000fe20000000000 */
[C---:B------:R-:W-:Y:S01]  /*2f190*/  FFMA.FTZ R124, -R224.reuse, R6, R249 ;  /* 0x00000006e07c7223 */ /* 0x040fe200000101f9 */
[----:B------:R-:W-:Y:S01]  /*2f1a0*/  I2FP.F32.S32 R3, R3 ;  /* 0x0000000300037245 */ /* 0x000fe20000201400 */
[----:B------:R-:W-:Y:S01]  /*2f1b0*/  IMAD.MOV.U32 R249, RZ, RZ, R18 ;  /* 0x000000fffff97224 */ /* 0x000fe200078e0012 */
[----:B------:R-:W-:Y:S02]  /*2f1c0*/  I2FP.F32.S32 R2, R2 ;  /* 0x0000000200027245 */ /* 0x000fe40000201400 */
[----:B------:R-:W-:Y:S01]  /*2f1d0*/  IADD3 R6, PT, PT, R55, -0x61, -R0 ;  /* 0xffffff9f37067810 */ /* 0x000fe20007ffe800 */
[C---:B------:R-:W-:Y:S01]  /*2f1e0*/  FFMA.FTZ R19, -R224.reuse, R3, R19 ;  /* 0x00000003e0137223 */ /* 0x040fe20000010113 */
[----:B------:R-:W-:Y:S01]  /*2f1f0*/  I2FP.F32.S32 R4, R4 ;  /* 0x0000000400047245 */ /* 0x000fe20000201400 */
[C---:B------:R-:W-:Y:S01]  /*2f200*/  FFMA.FTZ R16, -R224.reuse, R2, R80 ;  /* 0x00000002e0107223 */ /* 0x040fe20000010150 */
[----:B------:R-:W-:Y:S01]  /*2f210*/  IADD3 R3, PT, PT, R227, -0xb8, -R0 ;  /* 0xffffff48e3037810 */ /* 0x000fe20007ffe800 */
[----:B------:R-:W-:Y:S01]  /*2f220*/  VIADD R80, R23, 0x30 ;  /* 0x0000003017507836 */ /* 0x000fe20000000000 */
[----:B------:R-:W-:Y:S01]  /*2f230*/  IABS R6, R6 ;  /* 0x0000000600067213 */ /* 0x000fe20000000000 */
[C---:B------:R-:W-:Y:S01]  /*2f240*/  FFMA.FTZ R36, -R224.reuse, R4, R36 ;  /* 0x00000004e0247223 */ /* 0x040fe20000010124 */
[--C-:B------:R-:W-:Y:S02]  /*2f250*/  IADD3 R2, PT, PT, R227, -0xb9, -R0.reuse ;  /* 0xffffff47e3027810 */ /* 0x100fe40007ffe800 */
[----:B------:R-:W-:Y:S02]  /*2f260*/  IABS R4, R3 ;  /* 0x0000000300047213 */ /* 0x000fe40000000000 */
[----:B------:R-:W-:Y:S02]  /*2f270*/  I2FP.F32.S32 R6, R6 ;  /* 0x0000000600067245 */ /* 0x000fe40000201400 */
[----:B------:R-:W-:Y:S02]  /*2f280*/  IABS R3, R2 ;  /* 0x0000000200037213 */ /* 0x000fe40000000000 */
[----:B------:R-:W-:Y:S01]  /*2f290*/  FSEL R213, R93, -INF , P0 ;  /* 0xff8000005dd57808 */ /* 0x000fe20000000000 */
[----:B------:R-:W-:Y:S01]  /*2f2a0*/  FFMA.FTZ R103, -R224, R6, R251 ;  /* 0x00000006e0677223 */ /* 0x000fe200000101fb */
[----:B------:R-:W-:Y:S01]  /*2f2b0*/  I2FP.F32.S32 R3, R3 ;  /* 0x0000000300037245 */ /* 0x000fe20000201400 */
[----:B------:R-:W-:Y:S01]  /*2f2c0*/  VIADD R93, R23, 0x38 ;  /* 0x00000038175d7836 */ /* 0x000fe20000000000 */
[----:B------:R-:W-:Y:S02]  /*2f2d0*/  IADD3 R6, PT, PT, R55, -0x70, -R0 ;  /* 0xffffff9037067810 */ /* 0x000fe40007ffe800 */
[----:B------:R-:W-:Y:S01]  /*2f2e0*/  ISETP.GE.AND P0, PT, R80, R228, PT ;  /* 0x000000e45000720c */ /* 0x000fe20003f06270 */
[----:B------:R-:W-:Y:S01]  /*2f2f0*/  FFMA.FTZ R11, -R224, R3, R84 ;  /* 0x00000003e00b7223 */ /* 0x000fe20000010154 */
[----:B------:R-:W-:Y:S01]  /*2f300*/  IABS R6, R6 ;  /* 0x0000000600067213 */ /* 0x000fe20000000000 */
[----:B------:R-:W-:Y:S01]  /*2f310*/  VIADD R84, R23, 0x31 ;  /* 0x0000003117547836 */ /* 0x000fe20000000000 */
[----:B------:R-:W-:Y:S01]  /*2f320*/  FSEL R176, R95, -INF , P0 ;  /* 0xff8000005fb07808 */ /* 0x000fe20000000000 */
[----:B------:R-:W-:Y:S01]  /*2f330*/  VIADD R95, R23, 0x39 ;  /* 0x00000039175f7836 */ /* 0x000fe20000000000 */
[----:B------:R-:W-:Y:S02]  /*2f340*/  I2FP.F32.S32 R6, R6 ;  /* 0x0000000600067245 */ /* 0x000fe40000201400 */
[----:B------:R-:W-:Y:S02]  /*2f350*/  ISETP.GE.AND P0, PT, R84, R228, PT ;  /* 0x000000e45400720c */ /* 0x000fe40003f06270 */
[----:B------:R-:W-:Y:S01]  /*2f360*/  I2FP.F32.S32 R5, R5 ;  /* 0x0000000500057245 */ /* 0x000fe20000201400 */
[C---:B------:R-:W-:Y:S01]  /*2f370*/  FFMA.FTZ R71, -R224.reuse, R6, R252 ;  /* 0x00000006e0477223 */ /* 0x040fe200000101fc */
[----:B------:R-:W-:Y:S01]  /*2f380*/  FSEL R183, R97, -INF , P0 ;  /* 0xff80000061b77808 */ /* 0x000fe20000000000 */
[----:B------:R-:W-:Y:S01]  /*2f390*/  VIADD R97, R23, 0x40 ;  /* 0x0000004017617836 */ /* 0x000fe20000000000 */
[----:B------:R-:W-:Y:S01]  /*2f3a0*/  IADD3 R6, PT, PT, R55, -0x78, -R0 ;  /* 0xffffff8837067810 */ /* 0x000fe20007ffe800 */
[----:B------:R-:W-:Y:S01]  /*2f3b0*/  FFMA.FTZ R54, -R224, R5, R54 ;  /* 0x00000005e0367223 */ /* 0x000fe20000010136 */
[-C--:B------:R-:W-:Y:S02]  /*2f3c0*/  ISETP.GE.AND P0, PT, R104, R229.reuse, PT ;  /* 0x000000e56800720c */ /* 0x080fe40003f06270 */
[----:B------:R-:W-:Y:S02]  /*2f3d0*/  IABS R6, R6 ;  /* 0x0000000600067213 */ /* 0x000fe40000000000 */
[----:B------:R-:W-:Y:S01]  /*2f3e0*/  FSEL R211, R98, -INF , P0 ;  /* 0xff80000062d37808 */ /* 0x000fe20000000000 */
[----:B------:R-:W-:Y:S01]  /*2f3f0*/  VIADD R98, R23, 0x41 ;  /* 0x0000004117627836 */ /* 0x000fe20000000000 */
[-C--:B------:R-:W-:Y:S02]  /*2f400*/  ISETP.GE.AND P0, PT, R105, R229.reuse, PT ;  /* 0x000000e56900720c */ /* 0x080fe40003f06270 */
        /* <DEDUP_REMOVED lines=8> */
[----:B------:R-:W-:Y:S02]  /*2f490*/  ISETP.GE.AND P0, PT, R95, R228, PT ;  /* 0x000000e45f00720c */ /* 0x000fe40003f06270 */
[----:B------:R-:W-:Y:S02]  /*2f4a0*/  IABS R6, R6 ;  /* 0x0000000600067213 */ /* 0x000fe40000000000 */
[----:B------:R-:W-:Y:S01]  /*2f4b0*/  FSEL R186, R94, -INF , P0 ;  /* 0xff8000005eba7808 */ /* 0x000fe20000000000 */
[----:B------:R-:W-:Y:S01]  /*2f4c0*/  VIADD R94, R23, 0x49 ;  /* 0x00000049175e7836 */ /* 0x000fe20000000000 */
[-C--:B------:R-:W-:Y:S02]  /*2f4d0*/  ISETP.GE.AND P0, PT, R106, R229.reuse, PT ;  /* 0x000000e56a00720c */ /* 0x080fe40003f06270 */
[----:B------:R-:W-:Y:S02]  /*2f4e0*/  I2FP.F32.S32 R6, R6 ;  /* 0x0000000600067245 */ /* 0x000fe40000201400 */
[----:B------:R-:W-:Y:S02]  /*2f4f0*/  FSEL R107, R100, -INF , P0 ;  /* 0xff800000646b7808 */ /* 0x000fe40000000000 */
[-C--:B------:R-:W-:Y:S01]  /*2f500*/  ISETP.GE.AND P0, PT, R113, R229.reuse, PT ;  /* 0x000000e57100720c */ /* 0x080fe20003f06270 */
[----:B------:R-:W-:Y:S01]  /*2f510*/  FFMA.FTZ R45, -R224, R6, R45 ;  /* 0x00000006e02d7223 */ /* 0x000fe2000001012d */
[----:B------:R-:W-:Y:S02]  /*2f520*/  IADD3 R6, PT, PT, R55, -0x89, -R0 ;  /* 0xffffff7737067810 */ /* 0x000fe40007ffe800 */
[----:B------:R-:W-:Y:S01]  /*2f530*/  FSEL R118, R101, -INF , P0 ;  /* 0xff80000065767808 */ /* 0x000fe20000000000 */
[----:B------:R-:W-:Y:S01]  /*2f540*/  VIADD R101, R23, 0xf0 ;  /* 0x000000f017657836 */ /* 0x000fe20000000000 */
[----:B------:R-:W-:Y:S02]  /*2f550*/  ISETP.GE.AND P0, PT, R97, R228, PT ;  /* 0x000000e46100720c */ /* 0x000fe40003f06270 */
[----:B------:R-:W-:Y:S02]  /*2f560*/  IABS R6, R6 ;  /* 0x0000000600067213 */ /* 0x000fe40000000000 */
[----:B------:R-:W-:Y:S01]  /*2f570*/  FSEL R198, R63, -INF , P0 ;  /* 0xff8000003fc67808 */ /* 0x000fe20000000000 */
[----:B------:R-:W-:Y:S01]  /*2f580*/  VIADD R63, R23, 0xa0 ;  /* 0x000000a0173f7836 */ /* 0x000fe20000000000 */
[----:B------:R-:W-:Y:S02]  /*2f590*/  ISETP.GE.AND P0, PT, R98, R228, PT ;  /* 0x000000e46200720c */ /* 0x000fe40003f06270 */
[----:B------:R-:W-:Y:S02]  /*2f5a0*/  I2FP.F32.S32 R6, R6 ;  /* 0x0000000600067245 */ /* 0x000fe40000201400 */
[----:B------:R-:W-:Y:S01]  /*2f5b0*/  FSEL R199, R65, -INF , P0 ;  /* 0xff80000041c77808 */ /* 0x000fe20000000000 */
[----:B------:R-:W-:Y:S01]  /*2f5c0*/  VIADD R65, R23, 0x98 ;  /* 0x0000009817417836 */ /* 0x000fe20000000000 */
[-C--:B------:R-:W-:Y:S01]  /*2f5d0*/  ISETP.GE.AND P0, PT, R112, R229.reuse, PT ;  /* 0x000000e57000720c */ /* 0x080fe20003f06270 */
[C---:B------:R-:W-:Y:S01]  /*2f5e0*/  FFMA.FTZ R26, -R224.reuse, R6, R26 ;  /* 0x00000006e01a7223 */ /* 0x040fe2000001011a */
[--C-:B------:R-:W-:Y:S02]  /*2f5f0*/  IADD3 R6, PT, PT, R55, -0x98, -R0.reuse ;  /* 0xffffff6837067810 */ /* 0x100fe40007ffe800 */
[----:B------:R-:W-:Y:S01]  /*2f600*/  FSEL R169, R67, -INF , P0 ;  /* 0xff80000043a97808 */ /* 0x000fe20000000000 */
[----:B------:R-:W-:Y:S01]  /*2f610*/  VIADD R67, R23, 0xd8 ;  /* 0x000000d817437836 */ /* 0x000fe20000000000 */
[----:B------:R-:W-:Y:S02]  /*2f620*/  ISETP.GE.AND P0, PT, R115, R229, PT ;  /* 0x000000e57300720c */ /* 0x000fe40003f06270 */
[----:B------:R-:W-:Y:S02]  /*2f630*/  IADD3 R5, PT, PT, R55, -0x81, -R0 ;  /* 0xffffff7f37057810 */ /* 0x000fe40007ffe800 */
        /* <DEDUP_REMOVED lines=19> */
[----:B------:R-:W-:Y:S02]  /*2f770*/  I2FP.F32.S32 R6, R6 ;  /* 0x0000000600067245 */ /* 0x000fe40000201400 */
[----:B------:R-:W-:Y:S01]  /*2f780*/  FSEL R172, R48, -INF , P0 ;  /* 0xff80000030ac7808 */ /* 0x000fe20000000000 */
[C---:B------:R-:W-:Y:S01]  /*2f790*/  VIADD R48, R23.reuse, 0xc9 ;  /* 0x000000c917307836 */ /* 0x040fe20000000000 */
[----:B------:R-:W-:Y:S01]  /*2f7a0*/  ISETP.GE.AND P0, PT, R116, R229, PT ;  /* 0x000000e57400720c */ /* 0x000fe20003f06270 */
[----:B------:R-:W-:Y:S01]  /*2f7b0*/  FFMA.FTZ R15, -R224, R6, R208 ;  /* 0x00000006e00f7223 */ /* 0x000fe200000101d0 */
[----:B------:R-:W-:Y:S01]  /*2f7c0*/  I2FP.F32.S32 R5, R5 ;  /* 0x0000000500057245 */ /* 0x000fe20000201400 */
[C---:B------:R-:W-:Y:S01]  /*2f7d0*/  VIADD R208, R23.reuse, 0x51 ;  /* 0x0000005117d07836 */ /* 0x040fe20000000000 */
[----:B------:R-:W-:Y:S01]  /*2f7e0*/  FSEL R174, R40, -INF , P0 ;  /* 0xff80000028ae7808 */ /* 0x000fe20000000000 */
[----:B------:R-:W-:Y:S01]  /*2f7f0*/  VIADD R40, R23, 0xa8 ;  /* 0x000000a817287836 */ /* 0x000fe20000000000 */
[----:B------:R-:W-:Y:S01]  /*2f800*/  IADD3 R7, PT, PT, R55, -0x99, -R0 ;  /* 0xffffff6737077810 */ /* 0x000fe20007ffe800 */
[----:B------:R-:W-:Y:S01]  /*2f810*/  FFMA.FTZ R13, -R224, R5, R219 ;  /* 0x00000005e00d7223 */ /* 0x000fe200000101db */
[-C--:B------:R-:W-:Y:S01]  /*2f820*/  ISETP.GE.AND P0, PT, R205, R228.reuse, PT ;  /* 0x000000e4cd00720c */ /* 0x080fe20003f06270 */
[----:B------:R-:W-:Y:S01]  /*2f830*/  IMAD.MOV.U32 R219, RZ, RZ, R210 ;  /* 0x000000ffffdb7224 */ /* 0x000fe200078e00d2 */
[----:B------:R-:W-:Y:S01]  /*2f840*/  IADD3 R5, PT, PT, R227, -0xc0, -R0 ;  /* 0xffffff40e3057810 */ /* 0x000fe20007ffe800 */
[C---:B------:R-:W-:Y:S01]  /*2f850*/  VIADD R210, R23.reuse, 0x58 ;  /* 0x0000005817d27836 */ /* 0x040fe20000000000 */
[----:B------:R-:W-:Y:S02]  /*2f860*/  IABS R7, R7 ;  /* 0x0000000700077213 */ /* 0x000fe40000000000 */
[----:B------:R-:W-:Y:S01]  /*2f870*/  FSEL R206, R62, -INF , P0 ;  /* 0xff8000003ece7808 */ /* 0x000fe20000000000 */
[C---:B------:R-:W-:Y:S01]  /*2f880*/  VIADD R62, R23.reuse, 0xa1 ;  /* 0x000000a1173e7836 */ /* 0x040fe20000000000 */
[----:B------:R-:W-:Y:S02]  /*2f890*/  ISETP.GE.AND P0, PT, R208, R228, PT ;  /* 0x000000e4d000720c */ /* 0x000fe40003f06270 */
[----:B------:R-:W-:Y:S01]  /*2f8a0*/  IABS R2, R5 ;  /* 0x0000000500027213 */ /* 0x000fe20000000000 */
[----:B------:R-:W-:Y:S01]  /*2f8b0*/  IMAD.MOV.U32 R5, RZ, RZ, R7 ;  /* 0x000000ffff057224 */ /* 0x000fe200078e0007 */
[----:B------:R-:W-:Y:S01]  /*2f8c0*/  FSEL R207, R64, -INF , P0 ;  /* 0xff80000040cf7808 */ /* 0x000fe20000000000 */
[----:B------:R-:W-:Y:S01]  /*2f8d0*/  VIADD R64, R23, 0x99 ;  /* 0x0000009917407836 */ /* 0x000fe20000000000 */
[----:B------:R-:W-:Y:S02]  /*2f8e0*/  ISETP.GE.AND P0, PT, R80, R229, PT ;  /* 0x000000e55000720c */ /* 0x000fe40003f06270 */
        /* <DEDUP_REMOVED lines=9> */
[----:B------:R-:W-:Y:S01]  /*2f980*/  ISETP.GE.AND P0, PT, R210, R228, PT ;  /* 0x000000e4d200720c */ /* 0x000fe20003f06270 */
[C---:B------:R-:W-:Y:S01]  /*2f990*/  FFMA.FTZ R34, -R224.reuse, R2, R34 ;  /* 0x00000002e0227223 */ /* 0x040fe20000010122 */
[----:B------:R-:W-:Y:S02]  /*2f9a0*/  I2FP.F32.S32 R4, R4 ;  /* 0x0000000400047245 */ /* 0x000fe40000201400 */
[----:B------:R-:W-:Y:S02]  /*2f9b0*/  FSEL R204, R29, -INF , P0 ;  /* 0xff8000001dcc7808 */ /* 0x000fe40000000000 */
[----:B------:R-:W-:Y:S01]  /*2f9c0*/  ISETP.GE.AND P0, PT, R209, R228, PT ;  /* 0x000000e4d100720c */ /* 0x000fe20003f06270 */
[----:B------:R-:W-:Y:S01]  /*2f9d0*/  FFMA.FTZ R12, -R224, R4, R243 ;  /* 0x00000004e00c7223 */ /* 0x000fe200000101f3 */
[--C-:B------:R-:W-:Y:S02]  /*2f9e0*/  IADD3 R7, PT, PT, R55, -0xa1, -R0.reuse ;  /* 0xffffff5f37077810 */ /* 0x100fe40007ffe800 */
[----:B------:R-:W-:Y:S02]  /*2f9f0*/  FSEL R203, R203, -INF , P0 ;  /* 0xff800000cbcb7808 */ /* 0x000fe40000000000 */
[-C--:B------:R-:W-:Y:S02]  /*2fa00*/  ISETP.GE.AND P0, PT, R93, R229.reuse, PT ;  /* 0x000000e55d00720c */ /* 0x080fe40003f06270 */
[--C-:B------:R-:W-:Y:S02]  /*2fa10*/  IADD3 R3, PT, PT, R227, -0xc1, -R0.reuse ;  /* 0xffffff3fe3037810 */ /* 0x100fe40007ffe800 */
[----:B------:R-:W-:Y:S02]  /*2fa20*/  FSEL R195, R195, -INF , P0 ;  /* 0xff800000c3c37808 */ /* 0x000fe40000000000 */
[----:B------:R-:W-:Y:S02]  /*2fa30*/  ISETP.GE.AND P0, PT, R95, R229, PT ;  /* 0x000000e55f00720c */ /* 0x000fe40003f06270 */
[--C-:B------:R-:W-:Y:S02]  /*2fa40*/  IADD3 R2, PT, PT, R227, -0xc8, -R0.reuse ;  /* 0xffffff38e3027810 */ /* 0x100fe40007ffe800 */
[----:B------:R-:W-:Y:S02]  /*2fa50*/  FSEL R196, R8, -INF , P0 ;  /* 0xff80000008c47808 */ /* 0x000fe40000000000 */
[-C--:B------:R-:W-:Y:S02]  /*2fa60*/  ISETP.GE.AND P0, PT, R193, R228.reuse, PT ;  /* 0x000000e4c100720c */ /* 0x080fe40003f06270 */
[----:B------:R-:W-:Y:S02]  /*2fa70*/  IADD3 R5, PT, PT, R227, -0xc9, -R0 ;  /* 0xffffff37e3057810 */ /* 0x000fe40007ffe800 */
[----:B------:R-:W-:Y:S01]  /*2fa80*/  FSEL R200, R17, -INF , P0 ;  /* 0xff80000011c87808 */ /* 0x000fe20000000000 */
[----:B------:R-:W-:Y:S01]  /*2fa90*/  VIADD R17, R23, 0xb9 ;  /* 0x000000b917117836 */ /* 0x000fe20000000000 */
        /* <DEDUP_REMOVED lines=9> */
[-C--:B------:R-:W-:Y:S02]  /*2fb30*/  ISETP.GE.AND P0, PT, R181, R228.reuse, PT ;  /* 0x000000e4b500720c */ /* 0x080fe40003f06270 */
[----:B------:R-:W-:Y:S01]  /*2fb40*/  IABS R2, R5 ;  /* 0x0000000500027213 */ /* 0x000fe20000000000 */
[----:B------:R-:W-:Y:S01]  /*2fb50*/  IMAD.MOV.U32 R5, RZ, RZ, R7 ;  /* 0x000000ffff057224 */ /* 0x000fe200078e0007 */
[----:B------:R-:W-:Y:S02]  /*2fb60*/  FSEL R191, R191, -INF , P0 ;  /* 0xff800000bfbf7808 */ /* 0x000fe40000000000 */
[----:B------:R-:W-:Y:S02]  /*2fb70*/  ISETP.GE.AND P0, PT, R180, R228, PT ;  /* 0x000000e4b400720c */ /* 0x000fe40003f06270 */
[----:B------:R-:W-:Y:S02]  /*2fb80*/  I2FP.F32.S32 R5, R5 ;  /* 0x0000000500057245 */ /* 0x000fe40000201400 */
[----:B------:R-:W-:Y:S02]  /*2fb90*/  FSEL R187, R187, -INF , P0 ;  /* 0xff800000bbbb7808 */ /* 0x000fe40000000000 */
[----:B------:R-:W-:Y:S01]  /*2fba0*/  ISETP.GE.AND P0, PT, R91, R229, PT ;  /* 0x000000e55b00720c */ /* 0x000fe20003f06270 */
[----:B------:R-:W-:Y:S01]  /*2fbb0*/  FFMA.FTZ R14, -R224, R5, R130 ;  /* 0x00000005e00e7223 */ /* 0x000fe20000010182 */
[----:B------:R-:W-:Y:S01]  /*2fbc0*/  I2FP.F32.S32 R2, R2 ;  /* 0x0000000200027245 */ /* 0x000fe20000201400 */
[----:B------:R-:W-:Y:S01]  /*2fbd0*/  VIADD R130, R23, 0x78 ;  /* 0x0000007817827836 */ /* 0x000fe20000000000 */
        /* <DEDUP_REMOVED lines=9> */
[-C--:B------:R-:W-:Y:S01]  /*2fc70*/  ISETP.GE.AND P0, PT, R178, R228.reuse, PT ;  /* 0x000000e4b200720c */ /* 0x080fe20003f06270 */
[----:B------:R-:W-:Y:S01]  /*2fc80*/  FFMA.FTZ R18, -R224, R3, R242 ;  /* 0x00000003e0127223 */ /* 0x000fe200000101f2 */
[--C-:B------:R-:W-:Y:S02]  /*2fc90*/  IADD3 R2, PT, PT, R227, -0xd0, -R0.reuse ;  /* 0xffffff30e3027810 */ /* 0x100fe40007ffe800 */
[----:B------:R-:W-:Y:S02]  /*2fca0*/  FSEL R175, R175, -INF , P0 ;  /* 0xff800000afaf7808 */ /* 0x000fe40000000000 */
        /* <DEDUP_REMOVED lines=39> */
[-C--:B------:R-:W-:Y:S02]  /*2ff20*/  ISETP.GE.AND P0, PT, R181, R229.reuse, PT ;  /* 0x000000e5b500720c */ /* 0x080fe40003f06270 */
        /* <DEDUP_REMOVED lines=9> */
[C---:B------:R-:W-:Y:S01]  /*2ffc0*/  FFMA.FTZ R32, -R224.reuse, R4, R32 ;  /* 0x00000004e0207223 */ /* 0x040fe20000010120 */
[----:B------:R-:W-:Y:S02]  /*2ffd0*/  I2FP.F32.S32 R3, R3 ;  /* 0x0000000300037245 */ /* 0x000fe40000201400 */
[C-C-:B------:R-:W-:Y:S02]  /*2ffe0*/  IADD3 R2, PT, PT, R227.reuse, -0xd8, -R0.reuse ;  /* 0xffffff28e3027810 */ /* 0x140fe40007ffe800 */
[--C-:B------:R-:W-:Y:S01]  /*2fff0*/  IADD3 R4, PT, PT, R227, -0xd9, -R0.reuse ;  /* 0xffffff27e3047810 */ /* 0x100fe20007ffe800 */
[----:B------:R-:W-:Y:S01]  /*30000*/  FFMA.FTZ R35, -R224, R3, R35 ;  /* 0x00000003e0237223 */ /* 0x000fe20000010123 */
[----:B------:R-:W-:Y:S02]  /*30010*/  FSEL R81, R81, -INF , P0 ;  /* 0xff80000051517808 */ /* 0x000fe40000000000 */
[--C-:B------:R-:W-:Y:S02]  /*30020*/  IADD3 R5, PT, PT, R55, -0xb8, -R0.reuse ;  /* 0xffffff4837057810 */ /* 0x100fe40007ffe800 */
[----:B------:R-:W-:Y:S02]  /*30030*/  ISETP.GE.AND P0, PT, R82, R228, PT ;  /* 0x000000e45200720c */ /* 0x000fe40003f06270 */
[----:B------:R-:W-:Y:S02]  /*30040*/  IABS R3, R2 ;  /* 0x0000000200037213 */ /* 0x000fe40000000000 */
[----:B------:R-:W-:Y:S02]  /*30050*/  IABS R2, R4 ;  /* 0x0000000400027213 */ /* 0x000fe40000000000 */
[----:B------:R-:W-:Y:S02]  /*30060*/  IABS R4, R5 ;  /* 0x0000000500047213 */ /* 0x000fe40000000000 */
[----:B------:R-:W-:Y:S02]  /*30070*/  FSEL R77, R77, -INF , P0 ;  /* 0xff8000004d4d7808 */ /* 0x000fe40000000000 */
[-C--:B------:R-:W-:Y:S02]  /*30080*/  ISETP.GE.AND P0, PT, R179, R229.reuse, PT ;  /* 0x000000e5b300720c */ /* 0x080fe40003f06270 */
[----:B------:R-:W-:Y:S02]  /*30090*/  I2FP.F32.S32 R2, R2 ;  /* 0x0000000200027245 */ /* 0x000fe40000201400 */
[----:B------:R-:W-:Y:S02]  /*300a0*/  I2FP.F32.S32 R4, R4 ;  /* 0x0000000400047245 */ /* 0x000fe40000201400 */
[----:B------:R-:W-:Y:S01]  /*300b0*/  FSEL R71, R71, -INF , P0 ;  /* 0xff80000047477808 */ /* 0x000fe20000000000 */
[C---:B------:R-:W-:Y:S01]  /*300c0*/  FFMA.FTZ R43, -R224.reuse, R2, R43 ;  /* 0x00000002e02b7223 */ /* 0x040fe2000001012b */
[--C-:B------:R-:W-:Y:S01]  /*300d0*/  IADD3 R5, PT, PT, R55, -0xb9, -R0.reuse ;  /* 0xffffff4737057810 */ /* 0x100fe20007ffe800 */
[----:B------:R-:W-:Y:S01]  /*300e0*/  FFMA.FTZ R47, -R224, R4, R47 ;  /* 0x00000004e02f7223 */ /* 0x000fe2000001012f */
[----:B------:R-:W-:Y:S02]  /*300f0*/  ISETP.GE.AND P0, PT, R178, R229, PT ;  /* 0x000000e5b200720c */ /* 0x000fe40003f06270 */
[----:B------:R-:W-:Y:S02]  /*30100*/  I2FP.F32.S32 R3, R3 ;  /* 0x0000000300037245 */ /* 0x000fe40000201400 */
[C-C-:B------:R-:W-:Y:S02]  /*30110*/  IADD3 R2, PT, PT, R227.reuse, -0xe0, -R0.reuse ;  /* 0xffffff20e3027810 */ /* 0x140fe40007ffe800 */
[----:B------:R-:W-:Y:S01]  /*30120*/  IADD3 R4, PT, PT, R227, -0xe1, -R0 ;  /* 0xffffff1fe3047810 */ /* 0x000fe20007ffe800 */
[----:B------:R-:W-:Y:S01]  /*30130*/  FFMA.FTZ R38, -R224, R3, R38 ;  /* 0x00000003e0267223 */ /* 0x000fe20000010126 */
        /* <DEDUP_REMOVED lines=13> */
[----:B------:R-:W-:Y:S01]  /*30210*/  FFMA.FTZ R52, -R224, R4, R52 ;  /* 0x00000004e0347223 */ /* 0x000fe20000010134 */
[----:B------:R-:W-:Y:S02]  /*30220*/  I2FP.F32.S32 R3, R3 ;  /* 0x0000000300037245 */ /* 0x000fe40000201400 */
[----:B------:R-:W-:Y:S02]  /*30230*/  IADD3 R2, PT, PT, R227, -0xe8, -R0 ;  /* 0xffffff18e3027810 */ /* 0x000fe40007ffe800 */
        /* <DEDUP_REMOVED lines=21> */
[-C--:B------:R-:W-:Y:S02]  /*30390*/  ISETP.GE.AND P0, PT, R111, R229.reuse, PT ;  /* 0x000000e56f00720c */ /* 0x080fe40003f06270 */
        /* <DEDUP_REMOVED lines=13> */
[C-C-:B------:R-:W-:Y:S01]  /*30470*/  IADD3 R2, PT, PT, R227.reuse, -0xf0, -R0.reuse ;  /* 0xffffff10e3027810 */ /* 0x140fe20007ffe800 */
[C---:B------:R-:W-:Y:S01]  /*30480*/  FFMA.FTZ R85, -R224.reuse, R3, R85 ;  /* 0x00000003e0557223 */ /* 0x040fe20000010155 */
[--C-:B------:R-:W-:Y:S02]  /*30490*/  IADD3 R4, PT, PT, R227, -0xf1, -R0.reuse ;  /* 0xffffff0fe3047810 */ /* 0x100fe40007ffe800 */
[----:B------:R-:W-:Y:S02]  /*304a0*/  FSEL R37, R37, -INF , P0 ;  /* 0xff80000025257808 */ /* 0x000fe40000000000 */
[----:B------:R-:W-:Y:S02]  /*304b0*/  ISETP.GE.AND P0, PT, R39, R228, PT ;  /* 0x000000e42700720c */ /* 0x000fe40003f06270 */
[----:B------:R-:W-:Y:S02]  /*304c0*/  IABS R3, R2 ;  /* 0x0000000200037213 */ /* 0x000fe40000000000 */
[----:B------:R-:W-:Y:S02]  /*304d0*/  IABS R2, R4 ;  /* 0x0000000400027213 */ /* 0x000fe40000000000 */
[----:B------:R-:W-:Y:S02]  /*304e0*/  FSEL R33, R33, -INF , P0 ;  /* 0xff80000021217808 */ /* 0x000fe40000000000 */
[----:B------:R-:W-:Y:S02]  /*304f0*/  ISETP.GE.AND P0, PT, R109, R229, PT ;  /* 0x000000e56d00720c */ /* 0x000fe40003f06270 */
[--C-:B------:R-:W-:Y:S02]  /*30500*/  IADD3 R5, PT, PT, R55, -0xd0, -R0.reuse ;  /* 0xffffff3037057810 */ /* 0x100fe40007ffe800 */
[----:B------:R-:W-:Y:S02]  /*30510*/  I2FP.F32.S32 R2, R2 ;  /* 0x0000000200027245 */ /* 0x000fe40000201400 */
[----:B------:R-:W-:Y:S01]  /*30520*/  FSEL R29, R61, -INF , P0 ;  /* 0xff8000003d1d7808 */ /* 0x000fe20000000000 */
[----:B------:R-:W-:Y:S01]  /*30530*/  VIADD R61, R23, 0xd1 ;  /* 0x000000d1173d7836 */ /* 0x000fe20000000000 */
[----:B------:R-:W-:Y:S01]  /*30540*/  IABS R4, R5 ;  /* 0x0000000500047213 */ /* 0x000fe20000000000 */
[----:B------:R-:W-:Y:S01]  /*30550*/  FFMA.FTZ R89, -R224, R2, R89 ;  /* 0x00000002e0597223 */ /* 0x000fe20000010159 */
[----:B------:R-:W-:Y:S02]  /*30560*/  ISETP.GE.AND P0, PT, R108, R229, PT ;  /* 0x000000e56c00720c */ /* 0x000fe40003f06270 */
[C-C-:B------:R-:W-:Y:S02]  /*30570*/  IADD3 R2, PT, PT, R55.reuse, -0xd1, -R0.reuse ;  /* 0xffffff2f37027810 */ /* 0x140fe40007ffe800 */
[----:B------:R-:W-:Y:S02]  /*30580*/  IADD3 R5, PT, PT, R55, -0xd9, -R0 ;  /* 0xffffff2737057810 */ /* 0x000fe40007ffe800 */
[----:B------:R-:W-:Y:S02]  /*30590*/  I2FP.F32.S32 R4, R4 ;  /* 0x0000000400047245 */ /* 0x000fe40000201400 */
[----:B------:R-:W-:Y:S02]  /*305a0*/  FSEL R26, R26, -INF , P0 ;  /* 0xff8000001a1a7808 */ /* 0x000fe40000000000 */
[----:B------:R-:W-:Y:S01]  /*305b0*/  ISETP.GE.AND P0, PT, R22, R228, PT ;  /* 0x000000e41600720c */ /* 0x000fe20003f06270 */
[C---:B------:R-:W-:Y:S01]  /*305c0*/  FFMA.FTZ R88, -R224.reuse, R4, R88 ;  /* 0x00000004e0587223 */ /* 0x040fe20000010158 */
[----:B------:R-:W-:Y:S02]  /*305d0*/  IABS R2, R2 ;  /* 0x0000000200027213 */ /* 0x000fe40000000000 */
[----:B------:R-:W-:Y:S02]  /*305e0*/  I2FP.F32.S32 R3, R3 ;  /* 0x0000000300037245 */ /* 0x000fe40000201400 */
[----:B------:R-:W-:Y:S02]  /*305f0*/  IABS R5, R5 ;  /* 0x0000000500057213 */ /* 0x000fe40000000000 */
[----:B------:R-:W-:Y:S01]  /*30600*/  FSEL R19, R19, -INF , P0 ;  /* 0xff80000013137808 */ /* 0x000fe20000000000 */
[C---:B------:R-:W-:Y:S01]  /*30610*/  FFMA.FTZ R87, -R224.reuse, R3, R87 ;  /* 0x00000003e0577223 */ /* 0x040fe20000010157 */
[----:B------:R-:W-:Y:S02]  /*30620*/  I2FP.F32.S32 R4, R2 ;  /* 0x0000000200047245 */ /* 0x000fe40000201400 */
[----:B------:R-:W-:Y:S02]  /*30630*/  ISETP.GE.AND P0, PT, R21, R228, PT ;  /* 0x000000e41500720c */ /* 0x000fe40003f06270 */
[----:B------:R-:W-:Y:S01]  /*30640*/  I2FP.F32.S32 R2, R5 ;  /* 0x0000000500027245 */ /* 0x000fe20000201400 */
[----:B------:R-:W-:Y:S01]  /*30650*/  FFMA.FTZ R78, -R224, R4, R78 ;  /* 0x00000004e04e7223 */ /* 0x000fe2000001014e */
[--C-:B------:R-:W-:Y:S02]  /*30660*/  IADD3 R3, PT, PT, R55, -0xd8, -R0.reuse ;  /* 0xffffff2837037810 */ /* 0x100fe40007ffe800 */
[----:B------:R-:W-:Y:S01]  /*30670*/  FSEL R16, R16, -INF , P0 ;  /* 0xff80000010107808 */ /* 0x000fe20000000000 */
[----:B------:R-:W-:Y:S01]  /*30680*/  FFMA.FTZ R75, -R224, R2, R75 ;  /* 0x00000002e04b7223 */ /* 0x000fe2000001014b */
[----:B------:R-:W-:Y:S02]  /*30690*/  ISETP.GE.AND P0, PT, R83, R229, PT ;  /* 0x000000e55300720c */ /* 0x000fe40003f06270 */
[----:B------:R-:W-:Y:S02]  /*306a0*/  IABS R3, R3 ;  /* 0x0000000300037213 */ /* 0x000fe40000000000 */
[C-C-:B------:R-:W-:Y:S02]  /*306b0*/  IADD3 R2, PT, PT, R55.reuse, -0xe0, -R0.reuse ;  /* 0xffffff2037027810 */ /* 0x140fe40007ffe800 */
[----:B------:R-:W-:Y:S02]  /*306c0*/  IADD3 R5, PT, PT, R55, -0xe8, -R0 ;  /* 0xffffff1837057810 */ /* 0x000fe40007ffe800 */
[----:B------:R-:W-:Y:S01]  /*306d0*/  FSEL R8, R13, -INF , P0 ;  /* 0xff8000000d087808 */ /* 0x000fe20000000000 */
[C---:B------:R-:W-:Y:S01]  /*306e0*/  VIADD R13, R23.reuse, 0xb8 ;  /* 0x000000b8170d7836 */ /* 0x040fe20000000000 */
[----:B------:R-:W-:Y:S02]  /*306f0*/  ISETP.GE.AND P0, PT, R82, R229, PT ;  /* 0x000000e55200720c */ /* 0x000fe40003f06270 */
[----:B------:R-:W-:Y:S02]  /*30700*/  I2FP.F32.S32 R3, R3 ;  /* 0x0000000300037245 */ /* 0x000fe40000201400 */
[----:B------:R-:W-:Y:S02]  /*30710*/  IABS R2, R2 ;  /* 0x0000000200027213 */ /* 0x000fe40000000000 */
[----:B------:R-:W-:Y:S01]  /*30720*/  IABS R5, R5 ;  /* 0x0000000500057213 */ /* 0x000fe20000000000 */
[----:B------:R-:W-:Y:S01]  /*30730*/  FFMA.FTZ R76, -R224, R3, R76 ;  /* 0x00000003e04c7223 */ /* 0x000fe2000001014c */
[----:B------:R-:W-:Y:S01]  /*30740*/  FSEL R7, R36, -INF , P0 ;  /* 0xff80000024077808 */ /* 0x000fe20000000000 */
[----:B------:R-:W-:Y:S01]  /*30750*/  VIADD R36, R23, 0xc8 ;  /* 0x000000c817247836 */ /* 0x000fe20000000000 */
[----:B------:R-:W-:Y:S02]  /*30760*/  I2FP.F32.S32 R4, R2 ;  /* 0x0000000200047245 */ /* 0x000fe40000201400 */
[----:B------:R-:W-:Y:S02]  /*30770*/  ISETP.GE.AND P0, PT, R13, R228, PT ;  /* 0x000000e40d00720c */ /* 0x000fe40003f06270 */
[----:B------:R-:W-:Y:S01]  /*30780*/  I2FP.F32.S32 R2, R5 ;  /* 0x0000000500027245 */ /* 0x000fe20000201400 */
[C---:B------:R-:W-:Y:S01]  /*30790*/  FFMA.FTZ R58, -R224.reuse, R4, R58 ;  /* 0x00000004e03a7223 */ /* 0x040fe2000001013a */
[----:B------:R-:W-:Y:S02]  /*307a0*/  @P2 LOP3.LUT R225, R225, 0x40000000, RZ, 0xfc, !PT ;  /* 0x40000000e1e12812 */ /* 0x000fe400078efcff */
[--C-:B------:R-:W-:Y:S01]  /*307b0*/  IADD3 R3, PT, PT, R55, -0xe1, -R0.reuse ;  /* 0xffffff1f37037810 */ /* 0x100fe20007ffe800 */
[----:B------:R-:W-:Y:S01]  /*307c0*/  FFMA.FTZ R53, -R224, R2, R53 ;  /* 0x00000002e0357223 */ /* 0x000fe20000010135 */
[----:B------:R-:W-:Y:S02]  /*307d0*/  FSEL R12, R12, -INF , P0 ;  /* 0xff8000000c0c7808 */ /* 0x000fe40000000000 */
[----:B------:R-:W-:Y:S02]  /*307e0*/  ISETP.GE.AND P0, PT, R104, R230, PT ;  /* 0x000000e66800720c */ /* 0x000fe40003f06270 */
[----:B------:R-:W-:Y:S02]  /*307f0*/  LOP3.LUT R225, R225, 0xffffefff, RZ, 0xc0, !PT ;  /* 0xffffefffe1e17812 */ /* 0x000fe400078ec0ff */
[----:B------:R-:W-:Y:S02]  /*30800*/  IABS R3, R3 ;  /* 0x0000000300037213 */ /* 0x000fe40000000000 */
[C-C-:B------:R-:W-:Y:S02]  /*30810*/  IADD3 R2, PT, PT, R55.reuse, -0xe9, -R0.reuse ;  /* 0xffffff1737027810 */ /* 0x140fe40007ffe800 */
[--C-:B------:R-:W-:Y:S02]  /*30820*/  IADD3 R5, PT, PT, R55, -0xf1, -R0.reuse ;  /* 0xffffff0f37057810 */ /* 0x100fe40007ffe800 */
[----:B------:R-:W-:Y:S02]  /*30830*/  @P1 LOP3.LUT R225, R225, 0x1000, RZ, 0xfc, !PT ;  /* 0x00001000e1e11812 */ /* 0x000fe400078efcff */
[----:B------:R-:W-:Y:S02]  /*30840*/  I2FP.F32.S32 R3, R3 ;  /* 0x0000000300037245 */ /* 0x000fe40000201400 */
[----:B------:R-:W-:Y:S02]  /*30850*/  IABS R2, R2 ;  /* 0x0000000200027213 */ /* 0x000fe40000000000 */
[----:B------:R-:W-:Y:S01]  /*30860*/  IABS R5, R5 ;  /* 0x0000000500057213 */ /* 0x000fe20000000000 */
[C---:B------:R-:W-:Y:S01]  /*30870*/  FFMA.FTZ R57, -R224.reuse, R3, R57 ;  /* 0x00000003e0397223 */ /* 0x040fe20000010139 */
[----:B------:R-:W-:Y:S02]  /*30880*/  LOP3.LUT R225, R225, 0xdfffffff, RZ, 0xc0, !PT ;  /* 0xdfffffffe1e17812 */ /* 0x000fe400078ec0ff */
[----:B------:R-:W-:Y:S02]  /*30890*/  I2FP.F32.S32 R4, R2 ;  /* 0x0000000200047245 */ /* 0x000fe40000201400 */
[----:B------:R-:W-:Y:S02]  /*308a0*/  IADD3 R3, PT, PT, R55, -0xf0, -R0 ;  /* 0xffffff1037037810 */ /* 0x000fe40007ffe800 */
[----:B------:R-:W-:Y:S01]  /*308b0*/  I2FP.F32.S32 R2, R5 ;  /* 0x0000000500027245 */ /* 0x000fe20000201400 */
[----:B------:R-:W-:Y:S01]  /*308c0*/  FFMA.FTZ R46, -R224, R4, R46 ;  /* 0x00000004e02e7223 */ /* 0x000fe2000001012e */
[----:B------:R-:W-:Y:S01]  /*308d0*/  @P0 LOP3.LUT R225, R225, 0x20000000, RZ, 0xfc, !PT ;  /* 0x20000000e1e10812 */ /* 0x000fe200078efcff */
[----:B------:R-:W-:Y:S01]  /*308e0*/  VIADD R4, R102, 0xfffffff8 ;  /* 0xfffffff866047836 */ /* 0x000fe20000000000 */
[----:B------:R-:W-:Y:S01]  /*308f0*/  ISETP.GE.AND P0, PT, R17, R228, PT ;  /* 0x000000e41100720c */ /* 0x000fe20003f06270 */
[----:B------:R-:W-:Y:S01]  /*30900*/  VIADD R102, R23, 0xe9 ;  /* 0x000000e917667836 */ /* 0x000fe20000000000 */
[----:B------:R-:W-:Y:S01]  /*30910*/  IABS R3, R3 ;  /* 0x0000000300037213 */ /* 0x000fe20000000000 */
[C---:B------:R-:W-:Y:S01]  /*30920*/  FFMA.FTZ R42, -R224.reuse, R2, R42 ;  /* 0x00000002e02a7223 */ /* 0x040fe2000001012a */
[--C-:B------:R-:W-:Y:S02]  /*30930*/  IADD3 R2, PT, PT, R227, -0xf8, -R0.reuse ;  /* 0xffffff08e3027810 */ /* 0x100fe40007ffe800 */
[----:B------:R-:W-:Y:S02]  /*30940*/  FSEL R11, R11, -INF , P0 ;  /* 0xff8000000b0b7808 */ /* 0x000fe40000000000 */
[----:B------:R-:W-:Y:S02]  /*30950*/  I2FP.F32.S32 R3, R3 ;  /* 0x0000000300037245 */ /* 0x000fe40000201400 */
[----:B------:R-:W-:Y:S02]  /*30960*/  IADD3 R5, PT, PT, R55, -0xf8, -R0 ;  /* 0xffffff0837057810 */ /* 0x000fe40007ffe800 */
[----:B------:R-:W-:Y:S01]  /*30970*/  ISETP.GE.AND P0, PT, R65, R229, PT ;  /* 0x000000e54100720c */ /* 0x000fe20003f06270 */
[----:B------:R-:W-:Y:S01]  /*30980*/  FFMA.FTZ R44, -R224, R3, R44 ;  /* 0x00000003e02c7223 */ /* 0x000fe2000001012c */
[----:B------:R-:W-:Y:S02]  /*30990*/  IABS R2, R2 ;  /* 0x0000000200027213 */ /* 0x000fe40000000000 */
[----:B------:R-:W-:Y:S02]  /*309a0*/  ISETP.GE.AND P1, PT, R104, R231, PT ;  /* 0x000000e76800720c */ /* 0x000fe40003f26270 */
[----:B------:R-:W-:Y:S02]  /*309b0*/  IABS R5, R5 ;  /* 0x0000000500057213 */ /* 0x000fe40000000000 */
[----:B------:R-:W-:Y:S01]  /*309c0*/  FSEL R6, R20, -INF , P0 ;  /* 0xff80000014067808 */ /* 0x000fe20000000000 */
[----:B------:R-:W-:Y:S01]  /*309d0*/  VIADD R20, R23, 0xc0 ;  /* 0x000000c017147836 */ /* 0x000fe20000000000 */
[----:B------:R-:W-:Y:S02]  /*309e0*/  ISETP.GE.AND P0, PT, R64, R229, PT ;  /* 0x000000e54000720c */ /* 0x000fe40003f06270 */
[----:B------:R-:W-:Y:S02]  /*309f0*/  I2FP.F32.S32 R3, R2 ;  /* 0x0000000200037245 */ /* 0x000fe40000201400 */
[----:B------:R-:W-:Y:S02]  /*30a00*/  IABS R2, R4 ;  /* 0x0000000400027213 */ /* 0x000fe40000000000 */
[----:B------:R-:W-:Y:S01]  /*30a10*/  I2FP.F32.S32 R4, R5 ;  /* 0x0000000500047245 */ /* 0x000fe20000201400 */
[----:B------:R-:W-:Y:S01]  /*30a20*/  FFMA.FTZ R31, -R224, R3, R31 ;  /* 0x00000003e01f7223 */ /* 0x000fe2000001011f */
[----:B------:R-:W-:Y:S02]  /*30a30*/  FSEL R5, R10, -INF , P0 ;  /* 0xff8000000a057808 */ /* 0x000fe40000000000 */
[----:B------:R-:W-:Y:S01]  /*30a40*/  ISETP.GE.AND P0, PT, R105, R230, PT ;  /* 0x000000e66900720c */ /* 0x000fe20003f06270 */
[----:B------:R-:W-:Y:S01]  /*30a50*/  FFMA.FTZ R27, -R224, R4, R27 ;  /* 0x00000004e01b7223 */ /* 0x000fe2000001011b */
[----:B------:R-:W-:Y:S02]  /*30a60*/  LOP3.LUT R225, R225, 0xfffff7ff, RZ, 0xc0, !PT ;  /* 0xfffff7ffe1e17812 */ /* 0x000fe400078ec0ff */
[-C--:B------:R-:W-:Y:S02]  /*30a70*/  ISETP.GE.AND P2, PT, R93, R231.reuse, PT ;  /* 0x000000e75d00720c */ /* 0x080fe40003f46270 */
[----:B------:R-:W-:Y:S02]  /*30a80*/  @P1 LOP3.LUT R225, R225, 0x800, RZ, 0xfc, !PT ;  /* 0x00000800e1e11812 */ /* 0x000fe400078efcff */
[-C--:B------:R-:W-:Y:S01]  /*30a90*/  ISETP.GE.AND P1, PT, R105, R231.reuse, PT ;  /* 0x000000e76900720c */ /* 0x080fe20003f26270 */
[----:B------:R-:W-:Y:S01]  /*30aa0*/  VIADD R105, R23, 0xf8 ;  /* 0x000000f817697836 */ /* 0x000fe20000000000 */
[----:B------:R-:W-:Y:S02]  /*30ab0*/  LOP3.LUT R225, R225, 0xefffffff, RZ, 0xc0, !PT ;  /* 0xefffffffe1e17812 */ /* 0x000fe400078ec0ff */
[-C--:B------:R-:W-:Y:S02]  /*30ac0*/  ISETP.GE.AND P3, PT, R95, R231.reuse, PT ;  /* 0x000000e75f00720c */ /* 0x080fe40003f66270 */
[----:B------:R-:W-:Y:S02]  /*30ad0*/  @P0 LOP3.LUT R225, R225, 0x10000000, RZ, 0xfc, !PT ;  /* 0x10000000e1e10812 */ /* 0x000fe400078efcff */
[----:B------:R-:W-:Y:S02]  /*30ae0*/  ISETP.GE.AND P0, PT, R20, R228, PT ;  /* 0x000000e41400720c */ /* 0x000fe40003f06270 */
[----:B------:R-:W-:Y:S02]  /*30af0*/  LOP3.LUT R225, R225, 0xfffffbff, RZ, 0xc0, !PT ;  /* 0xfffffbffe1e17812 */ /* 0x000fe400078ec0ff */
[----:B------:R-:W-:Y:S01]  /*30b00*/  FSEL R10, R34, -INF , P0 ;  /* 0xff800000220a7808 */ /* 0x000fe20000000000 */
[----:B------:R-:W-:Y:S01]  /*30b10*/  VIADD R34, R23, 0xc1 ;  /* 0x000000c117227836 */ /* 0x000fe20000000000 */
[C---:B------:R-:W-:Y:S02]  /*30b20*/  ISETP.GE.AND P0, PT, R106.reuse, R230, PT ;  /* 0x000000e66a00720c */ /* 0x040fe40003f06270 */
[----:B------:R-:W-:Y:S02]  /*30b30*/  @P1 LOP3.LUT R225, R225, 0x400, RZ, 0xfc, !PT ;  /* 0x00000400e1e11812 */ /* 0x000fe400078efcff */
[-C--:B------:R-:W-:Y:S01]  /*30b40*/  ISETP.GE.AND P1, PT, R106, R231.reuse, PT ;  /* 0x000000e76a00720c */ /* 0x080fe20003f26270 */
[----:B------:R-:W-:Y:S01]  /*30b50*/  VIADD R106, R23, 0xf1 ;  /* 0x000000f1176a7836 */ /* 0x000fe20000000000 */
        /* <DEDUP_REMOVED lines=15> */
[-C--:B------:R-:W-:Y:S02]  /*30c50*/  ISETP.GE.AND P1, PT, R113, R231.reuse, PT ;  /* 0x000000e77100720c */ /* 0x080fe40003f26270 */
[----:B------:R-:W-:Y:S02]  /*30c60*/  @P3 LOP3.LUT R226, R226, 0x8, RZ, 0xfc, !PT ;  /* 0x00000008e2e23812 */ /* 0x000fe400078efcff */
[----:B------:R-:W-:Y:S02]  /*30c70*/  ISETP.GE.AND P5, PT, R98, R231, PT ;  /* 0x000000e76200720c */ /* 0x000fe40003fa6270 */
[----:B------:R-:W-:Y:S02]  /*30c80*/  I2FP.F32.S32 R3, R2 ;  /* 0x0000000200037245 */ /* 0x000fe40000201400 */
[----:B------:R-:W-:Y:S02]  /*30c90*/  LOP3.LUT R226, R226, 0xffffffef, RZ, 0xc0, !PT ;  /* 0xffffffefe2e27812 */ /* 0x000fe400078ec0ff */
[----:B------:R-:W-:Y:S01]  /*30ca0*/  IADD3 R2, PT, PT, R227, -0xf9, -R0 ;  /* 0xffffff07e3027810 */ /* 0x000fe20007ffe800 */
[----:B------:R-:W-:Y:S01]  /*30cb0*/  FFMA.FTZ R3, -R224, R3, R249 ;  /* 0x00000003e0037223 */ /* 0x000fe200000101f9 */
        /* <DEDUP_REMOVED lines=8> */
[C---:B------:R-:W-:Y:S01]  /*30d40*/  ISETP.GE.AND P0, PT, R112.reuse, R230, PT ;  /* 0x000000e67000720c */ /* 0x040fe20003f06270 */
[----:B------:R-:W-:Y:S01]  /*30d50*/  IMAD.MOV.U32 R233, RZ, RZ, R237 ;  /* 0x000000ffffe97224 */ /* 0x000fe200078e00ed */
[----:B------:R-:W-:Y:S01]  /*30d60*/  @P1 LOP3.LUT R225, R225, 0x100, RZ, 0xfc, !PT ;  /* 0x00000100e1e11812 */ /* 0x000fe200078efcff */
[----:B------:R-:W-:Y:S01]  /*30d70*/  IMAD.MOV.U32 R237, RZ, RZ, R214 ;  /* 0x000000ffffed7224 */ /* 0x000fe200078e00d6 */
[----:B------:R-:W-:Y:S01]  /*30d80*/  ISETP.GE.AND P1, PT, R112, R231, PT ;  /* 0x000000e77000720c */ /* 0x000fe20003f26270 */
[----:B------:R-:W-:Y:S01]  /*30d90*/  IMAD.MOV.U32 R214, RZ, RZ, R236 ;  /* 0x000000ffffd67224 */ /* 0x000fe200078e00ec */
[----:B------:R-:W-:Y:S01]  /*30da0*/  LOP3.LUT R225, R225, 0xfdffffff, RZ, 0xc0, !PT ;  /* 0xfdffffffe1e17812 */ /* 0x000fe200078ec0ff */
[----:B------:R-:W-:Y:S01]  /*30db0*/  VIADD R236, R23, 0x8 ;  /* 0x0000000817ec7836 */ /* 0x000fe20000000000 */
[----:B------:R-:W-:Y:S02]  /*30dc0*/  @P6 LOP3.LUT R226, R226, 0x10, RZ, 0xfc, !PT ;  /* 0x00000010e2e26812 */ /* 0x000fe400078efcff */
[----:B------:R-:W-:Y:S02]  /*30dd0*/  IABS R2, R2 ;  /* 0x0000000200027213 */ /* 0x000fe40000000000 */
[----:B------:R-:W-:Y:S02]  /*30de0*/  LOP3.LUT R226, R226, 0xffffffdf, RZ, 0xc0, !PT ;  /* 0xffffffdfe2e27812 */ /* 0x000fe400078ec0ff */
        /* <DEDUP_REMOVED lines=13> */
[----:B------:R-:W-:Y:S02]  /*30ec0*/  I2FP.F32.S32 R2, R2 ;  /* 0x0000000200027245 */ /* 0x000fe40000201400 */
[----:B------:R-:W-:Y:S02]  /*30ed0*/  @P5 LOP3.LUT R226, R226, 0x20, RZ, 0xfc, !PT ;  /* 0x00000020e2e25812 */ /* 0x000fe400078efcff */
[C---:B------:R-:W-:Y:S01]  /*30ee0*/  ISETP.GE.AND P5, PT, R91.reuse, R230, PT ;  /* 0x000000e65b00720c */ /* 0x040fe20003fa6270 */
[----:B------:R-:W-:Y:S01]  /*30ef0*/  FFMA.FTZ R2, -R224, R2, R117 ;  /* 0x00000002e0027223 */ /* 0x000fe20000010175 */
[-C--:B------:R-:W-:Y:S02]  /*30f00*/  ISETP.GE.AND P4, PT, R91, R231.reuse, PT ;  /* 0x000000e75b00720c */ /* 0x080fe40003f86270 */
        /* <DEDUP_REMOVED lines=25> */
[----:B------:R-:W-:Y:S04]  /*310a0*/  @P4 LOP3.LUT R226, R226, 0x80, RZ, 0xfc, !PT ;  /* 0x00000080e2e24812 */ /* 0x000fe800078efcff */
[----:B------:R-:W-:Y:S04]  /*310b0*/  LOP3.LUT R226, R226, 0xfffffeff, RZ, 0xc0, !PT ;  /* 0xfffffeffe2e27812 */ /* 0x000fe800078ec0ff */
[----:B------:R-:W-:Y:S02]  /*310c0*/  @P6 LOP3.LUT R226, R226, 0x100, RZ, 0xfc, !PT ;  /* 0x00000100e2e26812 */ /* 0x000fe400078efcff */
        /* <DEDUP_REMOVED lines=9> */
[----:B------:R-:W-:Y:S05]  /*31160*/  LOP3.LUT R226, R226, 0xfffffdff, RZ, 0xc0, !PT ;  /* 0xfffffdffe2e27812 */ /* 0x000fea00078ec0ff */
        /* <DEDUP_REMOVED lines=12> */
[----:B------:R-:W-:Y:S11]  /*31230*/  LOP3.LUT R225, R225, 0xffefffff, RZ, 0xc0, !PT ;  /* 0xffefffffe1e17812 */ /* 0x000ff600078ec0ff */
[----:B------:R-:W-:Y:S02]  /*31240*/  @P0 LOP3.LUT R225, R225, 0x100000, RZ, 0xfc, !PT ;  /* 0x00100000e1e10812 */ /* 0x000fe400078efcff */
[----:B------:R-:W-:Y:S02]  /*31250*/  ISETP.GE.AND P0, PT, R84, R228, PT ;  /* 0x000000e45400720c */ /* 0x000fe40003f06270 */
[----:B------:R-:W-:Y:S02]  /*31260*/  LOP3.LUT R225, R225, 0xfffffffb, RZ, 0xc0, !PT ;  /* 0xfffffffbe1e17812 */ /* 0x000fe400078ec0ff */
[----:B------:R-:W-:Y:S02]  /*31270*/  FSEL R56, R56, -INF , P0 ;  /* 0xff80000038387808 */ /* 0x000fe40000000000 */
[----:B------:R-:W-:Y:S01]  /*31280*/  ISETP.GE.AND P0, PT, R93, R230, PT ;  /* 0x000000e65d00720c */ /* 0x000fe20003f06270 */
[----:B------:R-:W-:Y:S01]  /*31290*/  VIADD R93, R23, 0xe1 ;  /* 0x000000e1175d7836 */ /* 0x000fe20000000000 */
        /* <DEDUP_REMOVED lines=23> */
[C---:B------:R-:W-:Y:S02]  /*31410*/  LOP3.LUT P2, RZ, R225.reuse, 0x80000000, RZ, 0xc0, !PT ;  /* 0x80000000e1ff7812 */ /* 0x040fe4000784c0ff */
[----:B------:R-:W-:Y:S02]  /*31420*/  FSEL R74, R74, -INF , P0 ;  /* 0xff8000004a4a7808 */ /* 0x000fe40000000000 */
[-C--:B------:R-:W-:Y:S02]  /*31430*/  ISETP.GE.AND P0, PT, R36, R229.reuse, PT ;  /* 0x000000e52400720c */ /* 0x080fe40003f06270 */
[----:B------:R-:W-:Y:S02]  /*31440*/  LOP3.LUT R225, R225, 0xfffeffff, RZ, 0xc0, !PT ;  /* 0xfffeffffe1e17812 */ /* 0x000fe400078ec0ff */
[----:B------:R-:W-:Y:S02]  /*31450*/  FSEL R79, R79, -INF , P0 ;  /* 0xff8000004f4f7808 */ /* 0x000fe40000000000 */
[-C--:B------:R-:W-:Y:S04]  /*31460*/  ISETP.GE.AND P0, PT, R48, R229.reuse, PT ;  /* 0x000000e53000720c */ /* 0x080fe80003f06270 */
[----:B------:R-:W-:Y:S02]  /*31470*/  FSEL R85, R85, -INF , P0 ;  /* 0xff80000055557808 */ /* 0x000fe40000000000 */
[----:B------:R-:W-:Y:S11]  /*31480*/  ISETP.GE.AND P0, PT, R98, R230, PT ;  /* 0x000000e66200720c */ /* 0x000ff60003f06270 */
[----:B------:R-:W-:Y:S02]  /*31490*/  @!UPT UIADD3 URZ, UPT, UPT, URZ, URZ, URZ ;  /* 0x000000fffffff290 */ /* 0x000fe4000fffe0ff */
        /* <DEDUP_REMOVED lines=23> */
[----:B------:R-:W-:Y:S02]  /*31610*/  LOP3.LUT P3, RZ, R225, 0x40000000, RZ, 0xc0, !PT ;  /* 0x40000000e1ff7812 */ /* 0x000fe4000786c0ff */
[----:B------:R-:W-:Y:S02]  /*31620*/  FSEL R100, R75, -INF , P0 ;  /* 0xff8000004b647808 */ /* 0x000fe40000000000 */
[-C--:B------:R-:W-:Y:S04]  /*31630*/  ISETP.GE.AND P0, PT, R84, R229.reuse, PT ;  /* 0x000000e55400720c */ /* 0x080fe80003f06270 */
        /* <DEDUP_REMOVED lines=10> */
[----:B------:R-:W-:Y:S02]  /*316e0*/  FSEL R44, R241, -INF , !P3 ;  /* 0xff800000f12c7808 */ /* 0x000fe40005800000 */
[----:B------:R-:W-:Y:S02]  /*316f0*/  FSEL R116, R42, -INF , P0 ;  /* 0xff8000002a747808 */ /* 0x000fe40000000000 */
[----:B------:R-:W-:Y:S02]  /*31700*/  ISETP.GE.AND P0, PT, R105, R229, PT ;  /* 0x000000e56900720c */ /* 0x000fe40003f06270 */
[----:B------:R-:W-:Y:S02]  /*31710*/  LOP3.LUT P3, RZ, R225, 0x20, RZ, 0xc0, !PT ;  /* 0x00000020e1ff7812 */ /* 0x000fe4000786c0ff */
[----:B------:R-:W-:Y:S02]  /*31720*/  FSEL R115, R27, -INF , P0 ;  /* 0xff8000001b737808 */ /* 0x000fe40000000000 */
[----:B------:R-:W-:Y:S02]  /*31730*/  FSEL R27, R247, -INF , !P2 ;  /* 0xff800000f71b7808 */ /* 0x000fe40005000000 */
[----:B------:R-:W-:Y:S02]  /*31740*/  LOP3.LUT P2, RZ, R225, 0x2000000, RZ, 0xc0, !PT ;  /* 0x02000000e1ff7812 */ /* 0x000fe4000784c0ff */
[----:B------:R-:W-:Y:S02]  /*31750*/  ISETP.GE.AND P0, PT, R236, R228, PT ;  /* 0x000000e4ec00720c */ /* 0x000fe40003f06270 */
[----:B------:R-:W-:Y:S02]  /*31760*/  FSEL R172, R172, -INF , !P3 ;  /* 0xff800000acac7808 */ /* 0x000fe40005800000 */
[----:B------:R-:W-:Y:S02]  /*31770*/  FSEL R2, R3, -INF , P0 ;  /* 0xff80000003027808 */ /* 0x000fe40000000000 */
[-C--:B------:R-:W-:Y:S01]  /*31780*/  ISETP.GE.AND P0, PT, R23, R230.reuse, PT ;  /* 0x000000e61700720c */ /* 0x080fe20003f06270 */
[----:B------:R-:W2:Y:S03]  /*31790*/  LD.E R3, desc[UR4][R134.64+0xdc] ;  /* 0x0000dc0486037980 */ /* 0x000ea6000c101900 */
[----:B------:R-:W-:Y:S02]  /*317a0*/  FSEL R31, R249, -INF , !P0 ;  /* 0xff800000f91f7808 */ /* 0x000fe40004000000 */
[----:B------:R-:W-:Y:S02]  /*317b0*/  @P2 LOP3.LUT R226, R226, 0x200000, RZ, 0xfc, !PT ;  /* 0x00200000e2e22812 */ /* 0x000fe400078efcff */
[C---:B------:R-:W-:Y:S02]  /*317c0*/  LOP3.LUT P2, RZ, R225.reuse, 0x4000000, RZ, 0xc0, !PT ;  /* 0x04000000e1ff7812 */ /* 0x040fe4000784c0ff */
[----:B------:R-:W-:Y:S02]  /*317d0*/  LOP3.LUT R226, R226, 0xffbfffff, RZ, 0xc0, !PT ;  /* 0xffbfffffe2e27812 */ /* 0x000fe400078ec0ff */
[----:B------:R-:W-:Y:S04]  /*317e0*/  LOP3.LUT P0, RZ, R225, 0x2000, RZ, 0xc0, !PT ;  /* 0x00002000e1ff7812 */ /* 0x000fe8000780c0ff */
[----:B------:R-:W-:Y:S02]  /*317f0*/  FSEL R42, R214, -INF , !P0 ;  /* 0xff800000d62a7808 */ /* 0x000fe40004000000 */
[-C--:B------:R-:W-:Y:S03]  /*31800*/  ISETP.GE.AND P0, PT, R23, R231.reuse, PT ;  /* 0x000000e71700720c */ /* 0x080fe60003f06270 */
[----:B------:R-:W-:Y:S02]  /*31810*/  @P2 LOP3.LUT R226, R226, 0x400000, RZ, 0xfc, !PT ;  /* 0x00400000e2e22812 */ /* 0x000fe400078efcff */
[C---:B------:R-:W-:Y:S02]  /*31820*/  LOP3.LUT P2, RZ, R225.reuse, 0x8000000, RZ, 0xc0, !PT ;  /* 0x08000000e1ff7812 */ /* 0x040fe4000784c0ff */
[----:B------:R-:W-:Y:S02]  /*31830*/  LOP3.LUT R226, R226, 0xff7fffff, RZ, 0xc0, !PT ;  /* 0xff7fffffe2e27812 */ /* 0x000fe400078ec0ff */
[----:B------:R-:W-:Y:S02]  /*31840*/  FSEL R23, R128, -INF , !P0 ;  /* 0xff80000080177808 */ /* 0x000fe40004000000 */
[C---:B------:R-:W-:Y:S04]  /*31850*/  LOP3.LUT P0, RZ, R225.reuse, 0x400000, RZ, 0xc0, !PT ;  /* 0x00400000e1ff7812 */ /* 0x040fe8000780c0ff */
[----:B------:R-:W-:Y:S02]  /*31860*/  FSEL R168, R168, -INF , !P0 ;  /* 0xff800000a8a87808 */ /* 0x000fe40004000000 */
[-C--:B------:R-:W-:Y:S02]  /*31870*/  ISETP.GE.AND P0, PT, R236, R231.reuse, PT ;  /* 0x000000e7ec00720c */ /* 0x080fe40003f06270 */
[----:B------:R-:W-:Y:S02]  /*31880*/  @P2 LOP3.LUT R226, R226, 0x800000, RZ, 0xfc, !PT ;  /* 0x00800000e2e22812 */ /* 0x000fe400078efcff */
[----:B------:R-:W-:Y:S02]  /*31890*/  LOP3.LUT P2, RZ, R225, 0x10000000, RZ, 0xc0, !PT ;  /* 0x10000000e1ff7812 */ /* 0x000fe4000784c0ff */
[----:B------:R-:W-:Y:S02]  /*318a0*/  LOP3.LUT R226, R226, 0xfeffffff, RZ, 0xc0, !PT ;  /* 0xfeffffffe2e27812 */ /* 0x000fe400078ec0ff */
[----:B------:R-:W-:Y:S02]  /*318b0*/  FSEL R46, R215, -INF , !P0 ;  /* 0xff800000d72e7808 */ /* 0x000fe40004000000 */
[----:B------:R-:W-:Y:S04]  /*318c0*/  LOP3.LUT P0, RZ, R225, 0x10, RZ, 0xc0, !PT ;  /* 0x00000010e1ff7812 */ /* 0x000fe8000780c0ff */
[----:B------:R-:W-:Y:S02]  /*318d0*/  FSEL R174, R174, -INF , !P0 ;  /* 0xff800000aeae7808 */ /* 0x000fe40004000000 */
[-C--:B------:R-:W-:Y:S02]  /*318e0*/  ISETP.GE.AND P0, PT, R205, R230.reuse, PT ;  /* 0x000000e6cd00720c */ /* 0x080fe40003f06270 */
[----:B------:R-:W-:Y:S02]  /*318f0*/  @P2 LOP3.LUT R226, R226, 0x1000000, RZ, 0xfc, !PT ;  /* 0x01000000e2e22812 */ /* 0x000fe400078efcff */
[----:B------:R-:W-:Y:S02]  /*31900*/  FSEL R206, R206, -INF , !P0 ;  /* 0xff800000cece7808 */ /* 0x000fe40004000000 */
[----:B------:R-:W-:Y:S02]  /*31910*/  LOP3.LUT R226, R226, 0xfffffbff, RZ, 0xc0, !PT ;  /* 0xfffffbffe2e27812 */ /* 0x000fe400078ec0ff */
[-C--:B------:R-:W-:Y:S02]  /*31920*/  ISETP.GE.AND P0, PT, R208, R230.reuse, PT ;  /* 0x000000e6d000720c */ /* 0x080fe40003f06270 */
[----:B------:R-:W-:Y:S02]  /*31930*/  @P1 LOP3.LUT R226, R226, 0x400, RZ, 0xfc, !PT ;  /* 0x00000400e2e21812 */ /* 0x000fe400078efcff */
[----:B------:R-:W-:Y:S02]  /*31940*/  LOP3.LUT P1, RZ, R225, 0x100, RZ, 0xc0, !PT ;  /* 0x00000100e1ff7812 */ /* 0x000fe4000782c0ff */
[----:B------:R-:W-:Y:S02]  /*31950*/  LOP3.LUT R226, R226, 0xfffff7ff, RZ, 0xc0, !PT ;  /* 0xfffff7ffe2e27812 */ /* 0x000fe400078ec0ff */
[----:B------:R-:W-:Y:S02]  /*31960*/  FSEL R207, R207, -INF , !P0 ;  /* 0xff800000cfcf7808 */ /* 0x000fe40004000000 */
[C---:B------:R-:W-:Y:S02]  /*31970*/  LOP3.LUT P0, RZ, R225.reuse, 0x4, RZ, 0xc0, !PT ;  /* 0x00000004e1ff7812 */ /* 0x040fe4000780c0ff */
[C---:B------:R-:W-:Y:S02]  /*31980*/  LOP3.LUT P2, RZ, R225.reuse, 0x20000000, RZ, 0xc0, !PT ;  /* 0x20000000e1ff7812 */ /* 0x040fe4000784c0ff */
[----:B------:R-:W-:Y:S02]  /*31990*/  FSEL R194, R194, -INF , !P0 ;  /* 0xff800000c2c27808 */ /* 0x000fe40004000000 */
[-C--:B------:R-:W-:Y:S02]  /*319a0*/  ISETP.GE.AND P0, PT, R210, R230.reuse, PT ;  /* 0x000000e6d200720c */ /* 0x080fe40003f06270 */
[----:B------:R-:W-:Y:S02]  /*319b0*/  @P1 LOP3.LUT R226, R226, 0x800, RZ, 0xfc, !PT ;  /* 0x00000800e2e21812 */ /* 0x000fe400078efcff */
[----:B------:R-:W-:Y:S02]  /*319c0*/  LOP3.LUT P1, RZ, R225, 0x200, RZ, 0xc0, !PT ;  /* 0x00000200e1ff7812 */ /* 0x000fe4000782c0ff */
[----:B------:R-:W-:Y:S02]  /*319d0*/  LOP3.LUT R226, R226, 0xffffefff, RZ, 0xc0, !PT ;  /* 0xffffefffe2e27812 */ /* 0x000fe400078ec0ff */
[----:B------:R-:W-:Y:S02]  /*319e0*/  FSEL R204, R204, -INF , !P0 ;  /* 0xff800000cccc7808 */ /* 0x000fe40004000000 */
[-C--:B------:R-:W-:Y:S02]  /*319f0*/  ISETP.GE.AND P0, PT, R209, R230.reuse, PT ;  /* 0x000000e6d100720c */ /* 0x080fe40003f06270 */
[----:B------:R-:W-:Y:S02]  /*31a00*/  FSEL R57, R239, -INF , !P2 ;  /* 0xff800000ef397808 */ /* 0x000fe40005000000 */
[----:B------:R-:W-:Y:S02]  /*31a10*/  FSEL R203, R203, -INF , !P0 ;  /* 0xff800000cbcb7808 */ /* 0x000fe40004000000 */
[-C--:B------:R-:W-:Y:S02]  /*31a20*/  ISETP.GE.AND P0, PT, R193, R230.reuse, PT ;  /* 0x000000e6c100720c */ /* 0x080fe40003f06270 */
[----:B------:R-:W-:Y:S02]  /*31a30*/  @P1 LOP3.LUT R226, R226, 0x1000, RZ, 0xfc, !PT ;  /* 0x00001000e2e21812 */ /* 0x000fe400078efcff */
[----:B------:R-:W-:Y:S02]  /*31a40*/  LOP3.LUT P1, RZ, R225, 0x40000, RZ, 0xc0, !PT ;  /* 0x00040000e1ff7812 */ /* 0x000fe4000782c0ff */
[----:B------:R-:W-:Y:S02]  /*31a50*/  LOP3.LUT R226, R226, 0xffffdfff, RZ, 0xc0, !PT ;  /* 0xffffdfffe2e27812 */ /* 0x000fe400078ec0ff */
[----:B------:R-:W-:Y:S02]  /*31a60*/  FSEL R200, R200, -INF , !P0 ;  /* 0xff800000c8c87808 */ /* 0x000fe40004000000 */
[-C--:B------:R-:W-:Y:S04]  /*31a70*/  ISETP.GE.AND P0, PT, R192, R230.reuse, PT ;  /* 0x000000e6c000720c */ /* 0x080fe80003f06270 */
[----:B------:R-:W-:Y:S02]  /*31a80*/  FSEL R197, R197, -INF , !P0 ;  /* 0xff800000c5c57808 */ /* 0x000fe40004000000 */
[-C--:B------:R-:W-:Y:S02]  /*31a90*/  ISETP.GE.AND P0, PT, R205, R231.reuse, PT ;  /* 0x000000e7cd00720c */ /* 0x080fe40003f06270 */
[----:B------:R-:W-:Y:S02]  /*31aa0*/  @P1 LOP3.LUT R226, R226, 0x2000, RZ, 0xfc, !PT ;  /* 0x00002000e2e21812 */ /* 0x000fe400078efcff */
[----:B------:R-:W-:Y:S02]  /*31ab0*/  LOP3.LUT P1, RZ, R225, 0x80000, RZ, 0xc0, !PT ;  /* 0x00080000e1ff7812 */ /* 0x000fe4000782c0ff */
[----:B------:R-:W-:Y:S02]  /*31ac0*/  LOP3.LUT R226, R226, 0xffffbfff, RZ, 0xc0, !PT ;  /* 0xffffbfffe2e27812 */ /* 0x000fe400078ec0ff */
[----:B------:R-:W-:Y:S02]  /*31ad0*/  FSEL R173, R173, -INF , !P0 ;  /* 0xff800000adad7808 */ /* 0x000fe40004000000 */
[-C--:B------:R-:W-:Y:S07]  /*31ae0*/  ISETP.GE.AND P0, PT, R129, R230.reuse, PT ;  /* 0x000000e68100720c */ /* 0x080fee0003f06270 */
        /* <DEDUP_REMOVED lines=20> */
[----:B------:R-:W-:Y:S02]  /*31c30*/  LOP3.LUT P5, RZ, R226, 0x40, RZ, 0xc0, !PT ;  /* 0x00000040e2ff7812 */ /* 0x000fe400078ac0ff */
[----:B------:R-:W-:Y:S02]  /*31c40*/  FSEL R126, R126, -INF , !P1 ;  /* 0xff8000007e7e7808 */ /* 0x000fe40004800000 */
[C---:B------:R-:W-:Y:S02]  /*31c50*/  LOP3.LUT P1, RZ, R226.reuse, 0x100000, RZ, 0xc0, !PT ;  /* 0x00100000e2ff7812 */ /* 0x040fe4000782c0ff */
[----:B------:R-:W-:Y:S02]  /*31c60*/  FSEL R201, R201, -INF , !P5 ;  /* 0xff800000c9c97808 */ /* 0x000fe40006800000 */
[----:B------:R-:W-:Y:S02]  /*31c70*/  FSEL R128, R223, -INF , !P1 ;  /* 0xff800000df807808 */ /* 0x000fe40004800000 */
[C---:B------:R-:W-:Y:S02]  /*31c80*/  LOP3.LUT P1, RZ, R226.reuse, 0x80000, RZ, 0xc0, !PT ;  /* 0x00080000e2ff7812 */ /* 0x040fe4000782c0ff */
[C---:B------:R-:W-:Y:S02]  /*31c90*/  LOP3.LUT P5, RZ, R226.reuse, 0x20, RZ, 0xc0, !PT ;  /* 0x00000020e2ff7812 */ /* 0x040fe400078ac0ff */
        /* <DEDUP_REMOVED lines=8> */
[C---:B------:R-:W-:Y:S02]  /*31d20*/  LOP3.LUT P4, RZ, R226.reuse, 0x80, RZ, 0xc0, !PT ;  /* 0x00000080e2ff7812 */ /* 0x040fe4000788c0ff */
        /* <DEDUP_REMOVED lines=16> */
[----:B------:R-:W-:Y:S02]  /*31e30*/  LOP3.LUT P1, RZ, R226, 0x400, RZ, 0xc0, !PT ;  /* 0x00000400e2ff7812 */ /* 0x000fe4000782c0ff */
[-C--:B------:R-:W-:Y:S02]  /*31e40*/  ISETP.GE.AND P5, PT, R180, R230.reuse, PT ;  /* 0x000000e6b400720c */ /* 0x080fe40003fa6270 */
[-C--:B------:R-:W-:Y:S02]  /*31e50*/  ISETP.GE.AND P4, PT, R178, R230.reuse, PT ;  /* 0x000000e6b200720c */ /* 0x080fe40003f86270 */
[----:B------:R-:W-:Y:S02]  /*31e60*/  FSEL R189, R189, -INF , !P6 ;  /* 0xff800000bdbd7808 */ /* 0x000fe40007000000 */
[----:B------:R-:W-:Y:S02]  /*31e70*/  FSEL R198, R198, -INF , !P1 ;  /* 0xff800000c6c67808 */ /* 0x000fe40004800000 */
[-C--:B------:R-:W-:Y:S02]  /*31e80*/  ISETP.GE.AND P6, PT, R208, R231.reuse, PT ;  /* 0x000000e7d000720c */ /* 0x080fe40003fc6270 */
[----:B------:R-:W-:Y:S02]  /*31e90*/  FSEL R175, R175, -INF , !P4 ;  /* 0xff800000afaf7808 */ /* 0x000fe40006000000 */
[----:B------:R-:W-:Y:S02]  /*31ea0*/  LOP3.LUT P1, RZ, R226, 0x200, RZ, 0xc0, !PT ;  /* 0x00000200e2ff7812 */ /* 0x000fe4000782c0ff */
        /* <DEDUP_REMOVED lines=8> */
[----:B------:R-:W-:Y:S01]  /*31f30*/  FSEL R193, R131, -INF , !P4 ;  /* 0xff80000083c17808 */ /* 0x000fe20006000000 */
[----:B------:R-:W-:Y:S01]  /*31f40*/  IMAD.MOV.U32 R131, RZ, RZ, R222 ;  /* 0x000000ffff837224 */ /* 0x000fe200078e00de */
[-C--:B------:R-:W-:Y:S02]  /*31f50*/  ISETP.GE.AND P5, PT, R209, R231.reuse, PT ;  /* 0x000000e7d100720c */ /* 0x080fe40003fa6270 */
        /* <DEDUP_REMOVED lines=54> */
[----:B------:R-:W-:Y:S02]  /*322c0*/  FSEL R244, R12, -INF , !P6 ;  /* 0xff8000000cf47808 */ /* 0x000fe40007000000 */
[----:B------:R-:W-:Y:S02]  /*322d0*/  ISETP.GE.AND P4, PT, R65, R231, PT ;  /* 0x000000e74100720c */ /* 0x000fe40003f86270 */
[----:B------:R-:W-:Y:S02]  /*322e0*/  ISETP.GE.AND P6, PT, R236, R230, PT ;  /* 0x000000e6ec00720c */ /* 0x000fe40003fc6270 */
[----:B------:R-:W-:Y:S02]  /*322f0*/  FSEL R58, R240, -INF , !P2 ;  /* 0xff800000f03a7808 */ /* 0x000fe40005000000 */
[----:B------:R-:W-:Y:S02]  /*32300*/  FSEL R208, R6, -INF , !P4 ;  /* 0xff80000006d07808 */ /* 0x000fe40006000000 */
[----:B------:R-:W-:Y:S02]  /*32310*/  LOP3.LUT P2, RZ, R226, 0x800000, RZ, 0xc0, !PT ;  /* 0x00800000e2ff7812 */ /* 0x000fe4000784c0ff */
[----:B------:R-:W-:Y:S02]  /*32320*/  FSEL R6, R2, -INF , !P6 ;  /* 0xff80000002067808 */ /* 0x000fe40007000000 */
[----:B------:R-:W-:Y:S02]  /*32330*/  FMNMX3.FTZ R2, R132, R31, R27, !PT ;  /* 0x0000001f84027276 */ /* 0x000fe4000781001b */
[----:B------:R-:W-:Y:S02]  /*32340*/  FSEL R75, R233, -INF , !P2 ;  /* 0xff800000e94b7808 */ /* 0x000fe40005000000 */
[----:B------:R-:W-:Y:S02]  /*32350*/  LOP3.LUT P2, RZ, R226, 0x400000, RZ, 0xc0, !PT ;  /* 0x00400000e2ff7812 */ /* 0x000fe4000784c0ff */
[----:B------:R-:W-:Y:S02]  /*32360*/  FMNMX3.FTZ R2, R2, R6, R44, !PT ;  /* 0x0000000602027276 */ /* 0x000fe4000781002c */
[----:B------:R-:W-:Y:S02]  /*32370*/  FSEL R76, R237, -INF , !P2 ;  /* 0xff800000ed4c7808 */ /* 0x000fe40005000000 */
[----:B------:R-:W-:Y:S02]  /*32380*/  FMNMX3.FTZ R2, R2, R57, R58, !PT ;  /* 0x0000003902027276 */ /* 0x000fe4000781003a */
[----:B------:R-:W-:Y:S02]  /*32390*/  LOP3.LUT P2, RZ, R226, 0x200000, RZ, 0xc0, !PT ;  /* 0x00200000e2ff7812 */ /* 0x000fe4000784c0ff */
[----:B------:R-:W-:Y:S02]  /*323a0*/  FSEL R209, R7, -INF , !P0 ;  /* 0xff80000007d17808 */ /* 0x000fe40004000000 */
[----:B------:R-:W-:Y:S02]  /*323b0*/  ISETP.GE.AND P0, PT, R63, R231, PT ;  /* 0x000000e73f00720c */ /* 0x000fe40003f06270 */
[----:B------:R-:W-:Y:S02]  /*323c0*/  FSEL R121, R121, -INF , !P2 ;  /* 0xff80000079797808 */ /* 0x000fe40005000000 */
        /* <DEDUP_REMOVED lines=10> */
[----:B------:R-:W-:Y:S02]  /*32470*/  LOP3.LUT P2, RZ, R225, 0x8, RZ, 0xc0, !PT ;  /* 0x00000008e1ff7812 */ /* 0x000fe4000784c0ff */
[----:B------:R-:W-:Y:S02]  /*32480*/  FMNMX3.FTZ R2, R2, R169, R171, !PT ;  /* 0x000000a902027276 */ /* 0x000fe400078100ab */
[----:B------:R-:W-:Y:S02]  /*32490*/  FMNMX3.FTZ R4, R4, R198, R199, !PT ;  /* 0x000000c604047276 */ /* 0x000fe400078100c7 */
[----:B------:R-:W-:Y:S02]  /*324a0*/  FSEL R188, R188, -INF , !P2 ;  /* 0xff800000bcbc7808 */ /* 0x000fe40005000000 */
[C---:B------:R-:W-:Y:S02]  /*324b0*/  LOP3.LUT P3, RZ, R226.reuse, 0x8, RZ, 0xc0, !PT ;  /* 0x00000008e2ff7812 */ /* 0x040fe4000786c0ff */
[----:B------:R-:W-:Y:S02]  /*324c0*/  LOP3.LUT P2, RZ, R226, 0x4, RZ, 0xc0, !PT ;  /* 0x00000004e2ff7812 */ /* 0x000fe4000784c0ff */
[----:B------:R-:W-:Y:S02]  /*324d0*/  FMNMX3.FTZ R2, R2, R172, R174, !PT ;  /* 0x000000ac02027276 */ /* 0x000fe400078100ae */
        /* <DEDUP_REMOVED lines=24> */
[----:B------:R-:W-:Y:S02]  /*32660*/  IADD3 R5, PT, PT, R55, -0xf9, -R0 ;  /* 0xffffff0737057810 */ /* 0x000fe40007ffe800 */
[----:B------:R-:W-:Y:S02]  /*32670*/  FMNMX3.FTZ R0, R2, R90, R86, !PT ;  /* 0x0000005a02007276 */ /* 0x000fe40007810056 */
[----:B------:R-:W-:Y:S02]  /*32680*/  FMNMX3.FTZ R4, R4, R96, R178, !PT ;  /* 0x0000006004047276 */ /* 0x000fe400078100b2 */
[----:B------:R-:W-:Y:S02]  /*32690*/  FMNMX3.FTZ R0, R0, R71, R77, !PT ;  /* 0x0000004700007276 */ /* 0x000fe4000781004d */
[-C--:B------:R-:W-:Y:S02]  /*326a0*/  ISETP.GE.AND P4, PT, R34, R230.reuse, PT ;  /* 0x000000e62200720c */ /* 0x080fe40003f86270 */
[----:B------:R-:W-:Y:S02]  /*326b0*/  FSEL R109, R8, -INF , !P5 ;  /* 0xff800000086d7808 */ /* 0x000fe40006800000 */
[----:B------:R-:W-:Y:S02]  /*326c0*/  FMNMX3.FTZ R4, R4, R179, R205, !PT ;  /* 0x000000b304047276 */ /* 0x000fe400078100cd */
[-C--:B------:R-:W-:Y:S02]  /*326d0*/  ISETP.GE.AND P5, PT, R17, R230.reuse, PT ;  /* 0x000000e61100720c */ /* 0x080fe40003fa6270 */
[----:B------:R-:W-:Y:S02]  /*326e0*/  FMNMX3.FTZ R0, R0, R73, R81, !PT ;  /* 0x0000004900007276 */ /* 0x000fe40007810051 */
        /* <DEDUP_REMOVED lines=10> */
[----:B------:R-:W-:Y:S02]  /*32790*/  FMNMX3.FTZ R4, R4, R212, R215, !PT ;  /* 0x000000d404047276 */ /* 0x000fe400078100d7 */
[----:B------:R-:W-:Y:S02]  /*327a0*/  ISETP.GE.AND P4, PT, R61, R230, PT ;  /* 0x000000e63d00720c */ /* 0x000fe40003f86270 */
[----:B------:R-:W-:Y:S02]  /*327b0*/  FMNMX3.FTZ R0, R0, R82, R83, !PT ;  /* 0x0000005200007276 */ /* 0x000fe40007810053 */
[----:B------:R-:W-:Y:S02]  /*327c0*/  FSEL R250, R10, -INF , !P5 ;  /* 0xff8000000afa7808 */ /* 0x000fe40006800000 */
[----:B------:R-:W-:Y:S02]  /*327d0*/  ISETP.GE.AND P5, PT, R40, R231, PT ;  /* 0x000000e72800720c */ /* 0x000fe40003fa6270 */
[----:B------:R-:W-:Y:S02]  /*327e0*/  FSEL R65, R18, -INF , !P1 ;  /* 0xff80000012417808 */ /* 0x000fe40004800000 */
[----:B------:R-:W-:Y:S02]  /*327f0*/  FMNMX3.FTZ R4, R4, R223, R237, !PT ;  /* 0x000000df04047276 */ /* 0x000fe400078100ed */
[-C--:B------:R-:W-:Y:S02]  /*32800*/  ISETP.GE.AND P1, PT, R13, R231.reuse, PT ;  /* 0x000000e70d00720c */ /* 0x080fe40003f26270 */
[----:B------:R-:W-:Y:S02]  /*32810*/  FSEL R130, R30, -INF , !P4 ;  /* 0xff8000001e827808 */ /* 0x000fe40006000000 */
[----:B------:R-:W-:Y:S02]  /*32820*/  ISETP.GE.AND P4, PT, R20, R231, PT ;  /* 0x000000e71400720c */ /* 0x000fe40003f86270 */
        /* <DEDUP_REMOVED lines=9> */
[----:B------:R-:W-:Y:S02]  /*328c0*/  ISETP.GE.AND P4, PT, R99, R230, PT ;  /* 0x000000e66300720c */ /* 0x000fe40003f86270 */
        /* <DEDUP_REMOVED lines=24> */
[----:B------:R-:W-:Y:S02]  /*32a50*/  FSEL R12, R59, -INF , !P5 ;  /* 0xff8000003b0c7808 */ /* 0x000fe40006800000 */
[-C--:B------:R-:W-:Y:S02]  /*32a60*/  ISETP.GE.AND P0, PT, R34, R231.reuse, PT ;  /* 0x000000e72200720c */ /* 0x080fe40003f06270 */
[----:B------:R-:W-:Y:S02]  /*32a70*/  FMNMX3.FTZ R0, R0, R238, R242, !PT ;  /* 0x000000ee00007276 */ /* 0x000fe400078100f2 */
[----:B------:R-:W-:Y:S02]  /*32a80*/  FSEL R7, R43, -INF , !P6 ;  /* 0xff8000002b077808 */ /* 0x000fe40007000000 */
[----:B------:R-:W-:Y:S02]  /*32a90*/  FMNMX3.FTZ R4, R4, R218, R130, !PT ;  /* 0x000000da04047276 */ /* 0x000fe40007810082 */
[-C--:B------:R-:W-:Y:S02]  /*32aa0*/  ISETP.GE.AND P6, PT, R36, R231.reuse, PT ;  /* 0x000000e72400720c */ /* 0x080fe40003fc6270 */
[----:B------:R-:W-:Y:S02]  /*32ab0*/  FSEL R8, R95, -INF , !P4 ;  /* 0xff8000005f087808 */ /* 0x000fe40006000000 */
[-C--:B------:R-:W-:Y:S01]  /*32ac0*/  ISETP.GE.AND P4, PT, R99, R231.reuse, PT ;  /* 0x000000e76300720c */ /* 0x080fe20003f86270 */
[----:B------:R-:W-:Y:S01]  /*32ad0*/  IMAD.MOV.U32 R99, RZ, RZ, R12 ;  /* 0x000000ffff637224 */ /* 0x000fe200078e000c */
[----:B------:R-:W-:Y:S02]  /*32ae0*/  FSEL R249, R68, -INF , !P0 ;  /* 0xff80000044f97808 */ /* 0x000fe40004000000 */
[----:B------:R-:W-:Y:S02]  /*32af0*/  FMNMX3.FTZ R0, R0, R240, R239, !PT ;  /* 0x000000f000007276 */ /* 0x000fe400078100ef */
[----:B------:R-:W-:Y:S02]  /*32b00*/  ISETP.GE.AND P5, PT, R51, R231, PT ;  /* 0x000000e73300720c */ /* 0x000fe40003fa6270 */
[----:B------:R-:W-:Y:S02]  /*32b10*/  FSEL R246, R79, -INF , !P6 ;  /* 0xff8000004ff67808 */ /* 0x000fe40007000000 */
[----:B------:R-:W-:Y:S02]  /*32b20*/  FMNMX3.FTZ R4, R4, R110, R7, !PT ;  /* 0x0000006e04047276 */ /* 0x000fe40007810007 */
[-C--:B------:R-:W-:Y:S02]  /*32b30*/  ISETP.GE.AND P0, PT, R102, R230.reuse, PT ;  /* 0x000000e66600720c */ /* 0x080fe40003f06270 */
[-C--:B------:R-:W-:Y:S02]  /*32b40*/  ISETP.GE.AND P6, PT, R101, R230.reuse, PT ;  /* 0x000000e66500720c */ /* 0x080fe40003fc6270 */
        /* <DEDUP_REMOVED lines=9> */
[----:B------:R-:W-:Y:S02]  /*32be0*/  FMNMX3.FTZ R0, R0, R246, R248, !PT ;  /* 0x000000f600007276 */ /* 0x000fe400078100f8 */
[----:B------:R-:W-:Y:S02]  /*32bf0*/  FSEL R125, R89, -INF , !P1 ;  /* 0xff800000597d7808 */ /* 0x000fe40004800000 */
[----:B------:R-:W-:Y:S02]  /*32c00*/  FMNMX3.FTZ R4, R4, R72, R70, !PT ;  /* 0x0000004804047276 */ /* 0x000fe40007810046 */
[----:B------:R-:W-:Y:S02]  /*32c10*/  IABS R2, R5 ;  /* 0x0000000500027213 */ /* 0x000fe40000000000 */
[----:B------:R-:W-:Y:S02]  /*32c20*/  FSEL R91, R91, -INF , !P5 ;  /* 0xff8000005b5b7808 */ /* 0x000fe40006800000 */
[-C--:B------:R-:W-:Y:S02]  /*32c30*/  ISETP.GE.AND P1, PT, R84, R231.reuse, PT ;  /* 0x000000e75400720c */ /* 0x080fe40003f26270 */
[----:B------:R-:W-:Y:S02]  /*32c40*/  ISETP.GE.AND P5, PT, R93, R231, PT ;  /* 0x000000e75d00720c */ /* 0x000fe40003fa6270 */
[----:B------:R-:W-:Y:S02]  /*32c50*/  FSEL R100, R100, -INF , !P6 ;  /* 0xff80000064647808 */ /* 0x000fe40007000000 */
[----:B------:R-:W-:Y:S02]  /*32c60*/  FMNMX3.FTZ R0, R0, R69, R85, !PT ;  /* 0x0000004500007276 */ /* 0x000fe40007810055 */
[----:B------:R-:W-:Y:S01]  /*32c70*/  FSEL R222, R97, -INF , !P0 ;  /* 0xff80000061de7808 */ /* 0x000fe20004000000 */
[----:B------:R-:W-:Y:S01]  /*32c80*/  IMAD.MOV.U32 R97, RZ, RZ, R8 ;  /* 0x000000ffff617224 */ /* 0x000fe200078e0008 */
[----:B------:R-:W-:Y:S02]  /*32c90*/  FMNMX3.FTZ R4, R4, R122, R125, !PT ;  /* 0x0000007a04047276 */ /* 0x000fe4000781007d */
[----:B------:R-:W-:Y:S02]  /*32ca0*/  I2FP.F32.S32 R2, R2 ;  /* 0x0000000200027245 */ /* 0x000fe40000201400 */
[----:B------:R-:W-:Y:S02]  /*32cb0*/  FSEL R104, R104, -INF , !P1 ;  /* 0xff80000068687808 */ /* 0x000fe40004800000 */
[----:B------:R-:W-:Y:S01]  /*32cc0*/  ISETP.GE.AND P0, PT, R102, R231, PT ;  /* 0x000000e76600720c */ /* 0x000fe20003f06270 */
[----:B------:R-:W-:Y:S01]  /*32cd0*/  FFMA.FTZ R2, -R224, R2, R127 ;  /* 0x00000002e0027223 */ /* 0x000fe2000001017f */
[----:B------:R-:W-:Y:S01]  /*32ce0*/  FSEL R112, R112, -INF , !P5 ;  /* 0xff80000070707808 */ /* 0x000fe20006800000 */
[----:B------:R-:W-:Y:S01]  /*32cf0*/  IMAD.MOV.U32 R127, RZ, RZ, R219 ;  /* 0x000000ffff7f7224 */ /* 0x000fe200078e00db */
[----:B------:R-:W-:Y:S02]  /*32d00*/  FMNMX3.FTZ R0, R0, R222, R100, !PT ;  /* 0x000000de00007276 */ /* 0x000fe40007810064 */
[----:B------:R-:W-:Y:S02]  /*32d10*/  FMNMX3.FTZ R4, R4, R91, R97, !PT ;  /* 0x0000005b04047276 */ /* 0x000fe40007810061 */
[----:B------:R-:W-:Y:S02]  /*32d20*/  ISETP.GE.AND P6, PT, R101, R231, PT ;  /* 0x000000e76500720c */ /* 0x000fe40003fc6270 */
[----:B------:R-:W-:Y:S01]  /*32d30*/  FSEL R89, R113, -INF , !P4 ;  /* 0xff80000071597808 */ /* 0x000fe20006000000 */
[----:B------:R-:W1:Y:S01]  /*32d40*/  SHFL.BFLY PT, R5, R4, 0x2, 0x1f ;  /* 0x0c401f0004057f89 */ /* 0x000e6200000e0000 */
[----:B------:R-:W-:Y:S01]  /*32d50*/  ISETP.GE.AND P4, PT, R114, R229, PT ;  /* 0x000000e57200720c */ /* 0x000fe20003f86270 */
[----:B------:R-:W-:Y:S01]  /*32d60*/  IMAD.MOV.U32 R113, RZ, RZ, R7 ;  /* 0x000000ffff717224 */ /* 0x000fe200078e0007 */
[----:B------:R-:W-:Y:S02]  /*32d70*/  FSEL R101, R117, -INF , !P0 ;  /* 0xff80000075657808 */ /* 0x000fe40004000000 */
[----:B------:R-:W-:Y:S02]  /*32d80*/  FMNMX3.FTZ R0, R0, R104, R112, !PT ;  /* 0x0000006800007276 */ /* 0x000fe40007810070 */
        /* <DEDUP_REMOVED lines=22> */
[-CC-:B------:R-:W-:Y:S01]  /*32ef0*/  FFMA.FTZ R4, R31, R3.reuse, -R64.reuse ;  /* 0x000000031f047223 */ /* 0x180fe20000010840 */
[-CC-:B------:R-:W-:Y:S01]  /*32f00*/  FFMA.FTZ R16, R75, R3.reuse, -R64.reuse ;  /* 0x000000034b107223 */ /* 0x180fe20000010840 */
[-CC-:B------:R-:W-:Y:S02]  /*32f10*/  FFMA.FTZ R56, R121, R3.reuse, -R64.reuse ;  /* 0x0000000379387223 */ /* 0x180fe40000010840 */
[----:B------:R-:W-:Y:S10]  /*32f20*/  MUFU.EX2 R79, R4 ;  /* 0x00000004004f7308 */ /* 0x000ff40000000800 */
[----:B------:R2:W-:Y:S01]  /*32f30*/  MUFU.EX2 R87, R16 ;  /* 0x0000001000577308 */ /* 0x0005e20000000800 */
[----:B-1----:R-:W-:Y:S01]  /*32f40*/  FMNMX.FTZ R36, R0, R2, !PT ;  /* 0x0000000200247209 */ /* 0x002fe20007810000 */
[-CC-:B------:R-:W-:Y:S01]  /*32f50*/  FFMA.FTZ R0, R27, R3.reuse, -R64.reuse ;  /* 0x000000031b007223 */ /* 0x180fe20000010840 */
[----:B------:R-:W-:Y:S02]  /*32f60*/  LOP3.LUT R2, R217, 0x200, R221, 0xf8, !PT ;  /* 0x00000200d9027812 */ /* 0x000fe400078ef8dd */
[----:B------:R-:W-:Y:S05]  /*32f70*/  FSETP.NEU.FTZ.AND P0, PT, R36, -INF , PT ;  /* 0xff8000002400780b */ /* 0x000fea0003f1d000 */
[----:B------:R1:W3:Y:S01]  /*32f80*/  MUFU.EX2 R219, R0 ;  /* 0x0000000000db7308 */ /* 0x0002e20000000800 */
[----:B------:R-:W-:Y:S01]  /*32f90*/  FMUL.FTZ R66, R3, R36 ;  /* 0x0000002403427220 */ /* 0x000fe20000410000 */
[----:B------:R-:W-:Y:S04]  /*32fa0*/  LEA R63, R2, UR6, 0x1 ;  /* 0x00000006023f7c11 */ /* 0x000fe8000f8e08ff */
[----:B------:R-:W-:Y:S01]  /*32fb0*/  FSEL R66, R66, RZ, P0 ;  /* 0x000000ff42427208 */ /* 0x000fe20000000000 */
[----:B------:R-:W4:Y:S01]  /*32fc0*/  LDSM.16.MT88.4 R12, [R63+0xa000] ;  /* 0x00a000003f0c783b */ /* 0x000f220000004200 */
[----:B------:R-:W-:Y:S02]  /*32fd0*/  IMAD.IADD R61, R216, 0x1, R63 ;  /* 0x00000001d83d7824 */ /* 0x000fe400078e023f */
[-C--:B--2---:R-:W-:Y:S01]  /*32fe0*/  FFMA.FTZ R16, R76, R3.reuse, -R64 ;  /* 0x000000034c107223 */ /* 0x084fe20000010840 */
[C---:B------:R-:W-:Y:S02]  /*32ff0*/  VIADD R8, R63.reuse, 0xa000 ;  /* 0x0000a0003f087836 */ /* 0x040fe40000000000 */
[-CC-:B------:R-:W-:Y:S01]  /*33000*/  FFMA.FTZ R4, R46, R3.reuse, -R66.reuse ;  /* 0x000000032e047223 */ /* 0x180fe20000010842 */
[----:B------:R-:W-:Y:S01]  /*33010*/  VIADD R60, R63, 0xa040 ;  /* 0x0000a0403f3c7836 */ /* 0x000fe20000000000 */
[----:B------:R-:W-:Y:S01]  /*33020*/  MUFU.EX2 R67, R16 ;  /* 0x0000001000437308 */ /* 0x000fe20000000800 */
[----:B------:R-:W-:Y:S02]  /*33030*/  @P2 VIADD R60, R8, 0xffffffc0 ;  /* 0xffffffc0083c2836 */ /* 0x000fe40000000000 */
[-C--:B------:R-:W-:Y:S01]  /*33040*/  FFMA.FTZ R24, R98, R3.reuse, -R66 ;  /* 0x0000000362187223 */ /* 0x080fe20000010842 */
[----:B------:R-:W-:Y:S01]  /*33050*/  LDSM.16.MT88.4 R48, [R63+0xa800] ;  /* 0x00a800003f30783b */ /* 0x000fe20000004200 */
[----:B-1----:R-:W-:Y:S01]  /*33060*/  FFMA.FTZ R0, R6, R3, -R64 ;  /* 0x0000000306007223 */ /* 0x002fe20000010840 */
[----:B---3--:R-:W-:Y:S01]  /*33070*/  F2FP.F16.F32.PACK_AB R40, R219, R79 ;  /* 0x0000004fdb28723e */ /* 0x008fe200000000ff */
[----:B------:R-:W-:Y:S02]  /*33080*/  IMAD.IADD R62, R216, 0x1, R60 ;  /* 0x00000001d83e7824 */ /* 0x000fe400078e023c */
[-CC-:B------:R-:W-:Y:S01]  /*33090*/  FFMA.FTZ R32, R118, R3.reuse, -R66.reuse ;  /* 0x0000000376207223 */ /* 0x180fe20000010842 */
[----:B------:R1:W-:Y:S01]  /*330a0*/  MUFU.EX2 R80, R0 ;  /* 0x0000000000507308 */ /* 0x0003e20000000800 */
[-C--:B------:R-:W-:Y:S01]  /*330b0*/  FFMA.FTZ R38, R38, R3.reuse, -R66 ;  /* 0x0000000326267223 */ /* 0x080fe20000010842 */
[----:B------:R-:W-:Y:S08]  /*330c0*/  LDSM.16.MT88.4 R28, [R60] ;  /* 0x000000003c1c783b */ /* 0x000ff00000004200 */
[----:B------:R2:W-:Y:S10]  /*330d0*/  MUFU.EX2 R217, R4 ;  /* 0x0000000400d97308 */ /* 0x0005f40000000800 */
[----:B------:R-:W-:Y:S01]  /*330e0*/  MUFU.EX2 R221, R24 ;  /* 0x0000001800dd7308 */ /* 0x000fe20000000800 */
[-C--:B-1----:R-:W-:Y:S02]  /*330f0*/  FFMA.FTZ R0, R44, R3.reuse, -R64 ;  /* 0x000000032c007223 */ /* 0x082fe40000010840 */
[----:B------:R-:W-:Y:S07]  /*33100*/  LDSM.16.MT88.4 R44, [R62] ;  /* 0x000000003e2c783b */ /* 0x000fee0000004200 */
[----:B------:R1:W-:Y:S01]  /*33110*/  MUFU.EX2 R106, R0 ;  /* 0x00000000006a7308 */ /* 0x0003e20000000800 */
[-CC-:B--2---:R-:W-:Y:S02]  /*33120*/  FFMA.FTZ R4, R53, R3.reuse, -R66.reuse ;  /* 0x0000000335047223 */ /* 0x184fe40000010842 */
[----:B------:R-:W-:Y:S07]  /*33130*/  LDSM.16.MT88.4 R52, [R61+0xa800] ;  /* 0x00a800003d34783b */ /* 0x000fee0000004200 */
[----:B------:R-:W2:Y:S10]  /*33140*/  MUFU.EX2 R88, R4 ;  /* 0x0000000400587308 */ /* 0x000eb40000000800 */
[----:B------:R-:W-:Y:S01]  /*33150*/  MUFU.EX2 R38, R38 ;  /* 0x0000002600267308 */ /* 0x000fe20000000800 */
[--C-:B-1----:R-:W-:Y:S02]  /*33160*/  FFMA.FTZ R0, R23, R3, -R66.reuse ;  /* 0x0000000317007223 */ /* 0x102fe40000010842 */
[----:B------:R-:W1:Y:S07]  /*33170*/  LDSM.16.MT88.4 R20, [R61+0xa000] ;  /* 0x00a000003d14783b */ /* 0x000e6e0000004200 */
[----:B------:R3:W-:Y:S01]  /*33180*/  MUFU.EX2 R78, R0 ;  /* 0x00000000004e7308 */ /* 0x0007e20000000800 */
[----:B--2---:R-:W-:Y:S01]  /*33190*/  F2FP.F16.F32.PACK_AB R43, R88, R217 ;  /* 0x000000d9582b723e */ /* 0x004fe200000000ff */
[----:B---3--:R-:W-:Y:S01]  /*331a0*/  FFMA.FTZ R0, R42, R3, -R66 ;  /* 0x000000032a007223 */ /* 0x008fe20000010842 */
[----:B------:R-:W-:Y:S07]  /*331b0*/  F2FP.F16.F32.PACK_AB R42, R106, R80 ;  /* 0x000000506a2a723e */ /* 0x000fee00000000ff */
[----:B------:R2:W3:Y:S02]  /*331c0*/  MUFU.EX2 R102, R0 ;  /* 0x0000000000667308 */ /* 0x0004e40000000800 */
[----:B--2---:R-:W-:Y:S02]  /*331d0*/  FSEL R0, R37, RZ, P1 ;  /* 0x000000ff25007208 */ /* 0x004fe40000800000 */
[----:B---3--:R-:W-:Y:S03]  /*331e0*/  F2FP.F16.F32.PACK_AB R41, R102, R78 ;  /* 0x0000004e6629723e */ /* 0x008fe600000000ff */
[----:B------:R-:W-:Y:S01]  /*331f0*/  FADD.FTZ R2, -R0, R132 ;  /* 0x0000008400027221 */ /* 0x000fe20000010100 */
[----:B------:R-:W-:Y:S03]  /*33200*/  FSEL R0, R36, RZ, P0 ;  /* 0x000000ff24007208 */ /* 0x000fe60000000000 */
[C---:B------:R-:W-:Y:S02]  /*33210*/  FMUL.FTZ R2, R3.reuse, R2 ;  /* 0x0000000203027220 */ /* 0x040fe40000410000 */
[----:B------:R-:W-:Y:S04]  /*33220*/  FADD.FTZ R0, -R0, R133 ;  /* 0x0000008500007221 */ /* 0x000fe80000010100 */
[----:B------:R-:W-:Y:S01]  /*33230*/  FMUL.FTZ R0, R3, R0 ;  /* 0x0000000003007220 */ /* 0x000fe20000410000 */
[----:B------:R-:W2:Y:S10]  /*33240*/  MUFU.EX2 R2, R2 ;  /* 0x0000000200027308 */ /* 0x000eb40000000800 */
[----:B------:R-:W3:Y:S01]  /*33250*/  MUFU.EX2 R0, R0 ;  /* 0x0000000000007308 */ /* 0x000ee20000000800 */
        /* <DEDUP_REMOVED lines=8> */
[C---:B---3--:R-:W-:Y:S01]  /*332e0*/  FMUL.FTZ R6, R0.reuse, R138 ;  /* 0x0000008a00067220 */ /* 0x048fe20000410000 */
[C---:B------:R-:W-:Y:S01]  /*332f0*/  FMUL.FTZ R7, R0.reuse, R139 ;  /* 0x0000008b00077220 */ /* 0x040fe20000410000 */
[C---:B------:R-:W-:Y:S01]  /*33300*/  FMUL.FTZ R10, R0.reuse, R142 ;  /* 0x0000008e000a7220 */ /* 0x040fe20000410000 */
[C---:B------:R-:W-:Y:S01]  /*33310*/  FMUL.FTZ R11, R0.reuse, R143 ;  /* 0x0000008f000b7220 */ /* 0x040fe20000410000 */
[C---:B------:R-:W-:Y:S01]  /*33320*/  FMUL.FTZ R18, R0.reuse, R150 ;  /* 0x0000009600127220 */ /* 0x040fe20000410000 */
[C---:B------:R-:W-:Y:S01]  /*33330*/  FMUL.FTZ R19, R0.reuse, R151 ;  /* 0x0000009700137220 */ /* 0x040fe20000410000 */
[C---:B------:R-:W-:Y:S01]  /*33340*/  FMUL.FTZ R26, R0.reuse, R158 ;  /* 0x0000009e001a7220 */ /* 0x040fe20000410000 */
[----:B------:R-:W-:Y:S01]  /*33350*/  FMUL.FTZ R27, R0, R159 ;  /* 0x0000009f001b7220 */ /* 0x000fe20000410000 */
[C---:B----4-:R-:W-:Y:S01]  /*33360*/  HMMA.16816.F32 R4, R40.reuse, R12, R4 ;  /* 0x0000000c2804723c */ /* 0x050fe20000001804 */
[----:B------:R2:W-:Y:S04]  /*33370*/  MUFU.EX2 R159, R56 ;  /* 0x00000038009f7308 */ /* 0x0005e80000000800 */
[--C-:B------:R-:W-:Y:S01]  /*33380*/  FFMA.FTZ R12, R57, R3, -R64.reuse ;  /* 0x00000003390c7223 */ /* 0x100fe20000010840 */
[C---:B------:R-:W-:Y:S01]  /*33390*/  FMUL.FTZ R13, R2.reuse, R145 ;  /* 0x00000091020d7220 */ /* 0x040fe20000410000 */
[----:B------:R-:W-:Y:S01]  /*333a0*/  FMUL.FTZ R33, R2, R165 ;  /* 0x000000a502217220 */ /* 0x000fe20000410000 */
[C---:B------:R-:W-:Y:S03]  /*333b0*/  HMMA.16816.F32 R8, R40.reuse, R14, R8 ;  /* 0x0000000e2808723c */ /* 0x040fe60000001808 */
[----:B------:R3:W-:Y:S01]  /*333c0*/  MUFU.EX2 R68, R12 ;  /* 0x0000000c00447308 */ /* 0x0007e20000000800 */
[C---:B------:R-:W-:Y:S01]  /*333d0*/  FMUL.FTZ R14, R0.reuse, R146 ;  /* 0x00000092000e7220 */ /* 0x040fe20000410000 */
[C---:B------:R-:W-:Y:S01]  /*333e0*/  FMUL.FTZ R15, R0.reuse, R147 ;  /* 0x00000093000f7220 */ /* 0x040fe20000410000 */
[C---:B------:R-:W-:Y:S01]  /*333f0*/  FMUL.FTZ R34, R0.reuse, R166 ;  /* 0x000000a600227220 */ /* 0x040fe20000410000 */
[----:B------:R-:W-:Y:S01]  /*33400*/  FMUL.FTZ R35, R0, R167 ;  /* 0x000000a700237220 */ /* 0x000fe20000410000 */
[----:B------:R-:W-:Y:S02]  /*33410*/  IMAD.MOV.U32 R165, RZ, RZ, R131 ;  /* 0x000000ffffa57224 */ /* 0x000fe400078e0083 */
[----:B------:R-:W-:Y:S02]  /*33420*/  IMAD.MOV.U32 R167, RZ, RZ, R95 ;  /* 0x000000ffffa77224 */ /* 0x000fe400078e005f */
[-CC-:B--2---:R-:W-:Y:S01]  /*33430*/  FFMA.FTZ R56, R126, R3.reuse, -R64.reuse ;  /* 0x000000037e387223 */ /* 0x184fe20000010840 */
[----:B------:R-:W-:Y:S02]  /*33440*/  IMAD.MOV.U32 R166, RZ, RZ, R93 ;  /* 0x000000ffffa67224 */ /* 0x000fe400078e005d */
[-C--:B---3--:R-:W-:Y:S04]  /*33450*/  FFMA.FTZ R12, R58, R3.reuse, -R64 ;  /* 0x000000033a0c7223 */ /* 0x088fe80000010840 */
[----:B------:R2:W3:Y:S02]  /*33460*/  MUFU.EX2 R84, R12 ;  /* 0x0000000c00547308 */ /* 0x0004e40000000800 */
[----:B--2---:R-:W-:Y:S07]  /*33470*/  FMUL.FTZ R12, R2, R144 ;  /* 0x00000090020c7220 */ /* 0x004fee0000410000 */
[C---:B-1----:R-:W-:Y:S03]  /*33480*/  HMMA.16816.F32 R12, R40.reuse, R20, R12 ;  /* 0x00000014280c723c */ /* 0x042fe6000000180c */
[--C-:B------:R-:W-:Y:S01]  /*33490*/  FFMA.FTZ R20, R94, R3, -R66.reuse ;  /* 0x000000035e147223 */ /* 0x100fe20000010842 */
[----:B------:R-:W-:Y:S03]  /*334a0*/  FMUL.FTZ R21, R2, R153 ;  /* 0x0000009902157220 */ /* 0x000fe60000410000 */
[----:B------:R1:W2:Y:S01]  /*334b0*/  MUFU.EX2 R105, R20 ;  /* 0x0000001400697308 */ /* 0x0002a20000000800 */
[C---:B------:R-:W-:Y:S03]  /*334c0*/  HMMA.16816.F32 R16, R40.reuse, R22, R16 ;  /* 0x000000162810723c */ /* 0x040fe60000001810 */
[C---:B------:R-:W-:Y:S01]  /*334d0*/  FMUL.FTZ R22, R0.reuse, R154 ;  /* 0x0000009a00167220 */ /* 0x040fe20000410000 */
[----:B------:R-:W-:Y:S01]  /*334e0*/  FMUL.FTZ R23, R0, R155 ;  /* 0x0000009b00177220 */ /* 0x000fe20000410000 */
[C---:B-1----:R-:W-:Y:S07]  /*334f0*/  FMUL.FTZ R20, R2.reuse, R152 ;  /* 0x0000009802147220 */ /* 0x042fee0000410000 */
[C---:B------:R-:W-:Y:S03]  /*33500*/  HMMA.16816.F32 R20, R40.reuse, R28, R20 ;  /* 0x0000001c2814723c */ /* 0x040fe60000001814 */
[----:B------:R-:W-:Y:S01]  /*33510*/  FFMA.FTZ R28, R107, R3, -R66 ;  /* 0x000000036b1c7223 */ /* 0x000fe20000010842 */
[----:B------:R-:W-:Y:S03]  /*33520*/  FMUL.FTZ R29, R2, R161 ;  /* 0x000000a1021d7220 */ /* 0x000fe60000410000 */
[----:B------:R1:W-:Y:S01]  /*33530*/  MUFU.EX2 R216, R28 ;  /* 0x0000001c00d87308 */ /* 0x0003e20000000800 */
[C---:B------:R-:W-:Y:S03]  /*33540*/  HMMA.16816.F32 R24, R40.reuse, R30, R24 ;  /* 0x0000001e2818723c */ /* 0x040fe60000001818 */
[C---:B------:R-:W-:Y:S01]  /*33550*/  FMUL.FTZ R31, R0.reuse, R163 ;  /* 0x000000a3001f7220 */ /* 0x040fe20000410000 */
[----:B------:R-:W-:Y:S05]  /*33560*/  FMUL.FTZ R30, R0, R162 ;  /* 0x000000a2001e7220 */ /* 0x000fea0000410000 */
[----:B------:R4:W2:Y:S10]  /*33570*/  MUFU.EX2 R163, R32 ;  /* 0x0000002000a37308 */ /* 0x0008b40000000800 */
[----:B------:R3:W2:Y:S01]  /*33580*/  MUFU.EX2 R162, R56 ;  /* 0x0000003800a27308 */ /* 0x0006a20000000800 */
[C---:B-1----:R-:W-:Y:S07]  /*33590*/  FMUL.FTZ R28, R2.reuse, R160 ;  /* 0x000000a0021c7220 */ /* 0x042fee0000410000 */
[C---:B------:R-:W-:Y:S03]  /*335a0*/  HMMA.16816.F32 R28, R40.reuse, R44, R28 ;  /* 0x0000002c281c723c */ /* 0x040fe6000000181c */
[----:B----4-:R-:W-:Y:S01]  /*335b0*/  FMUL.FTZ R32, R2, R164 ;  /* 0x000000a402207220 */ /* 0x010fe20000410000 */
[----:B------:R-:W-:Y:S01]  /*335c0*/  IMAD.MOV.U32 R164, RZ, RZ, R127 ;  /* 0x000000ffffa47224 */ /* 0x000fe200078e007f */
[----:B---3--:R-:W-:Y:S05]  /*335d0*/  LDSM.16.MT88.4 R56, [R62+0x800] ;  /* 0x000800003e38783b */ /* 0x008fea0000004200 */
[----:B------:R-:W-:Y:S03]  /*335e0*/  HMMA.16816.F32 R32, R40, R46, R32 ;  /* 0x0000002e2820723c */ /* 0x000fe60000001820 */
[----:B------:R-:W-:Y:S02]  /*335f0*/  F2FP.F16.F32.PACK_AB R40, R84, R68 ;  /* 0x000000445428723e */ /* 0x000fe400000000ff */
[----:B------:R-:W-:Y:S02]  /*33600*/  F2FP.F16.F32.PACK_AB R42, R67, R87 ;  /* 0x00000057432a723e */ /* 0x000fe400000000ff */
[----:B--2---:R-:W-:Y:S01]  /*33610*/  F2FP.F16.F32.PACK_AB R41, R221, R105 ;  /* 0x00000069dd29723e */ /* 0x004fe200000000ff */
[----:B------:R-:W1:Y:S01]  /*33620*/  LDSM.16.MT88.4 R44, [R60+0x800] ;  /* 0x000800003c2c783b */ /* 0x000e620000004200 */
[----:B------:R-:W-:Y:S07]  /*33630*/  F2FP.F16.F32.PACK_AB R43, R163, R216 ;  /* 0x000000d8a32b723e */ /* 0x000fee00000000ff */
[C---:B------:R-:W-:Y:S03]  /*33640*/  HMMA.16816.F32 R4, R40.reuse, R48, R4 ;  /* 0x000000302804723c */ /* 0x040fe60000001804 */
[-C--:B------:R-:W-:Y:S04]  /*33650*/  FFMA.FTZ R48, R128, R3.reuse, -R64 ;  /* 0x0000000380307223 */ /* 0x080fe80000010840 */
        /* <DEDUP_REMOVED lines=9> */
[----:B------:R2:W4:Y:S01]  /*336f0*/  MUFU.EX2 R160, R48 ;  /* 0x0000003000a07308 */ /* 0x0005220000000800 */
[C---:B-1----:R-:W-:Y:S03]  /*33700*/  HMMA.16816.F32 R20, R40.reuse, R44, R20 ;  /* 0x0000002c2814723c */ /* 0x042fe60000001814 */
[-CC-:B------:R-:W-:Y:S01]  /*33710*/  FFMA.FTZ R44, R174, R3.reuse, -R66.reuse ;  /* 0x00000003ae2c7223 */ /* 0x180fe20000010842 */
[----:B------:R-:W-:Y:S05]  /*33720*/  IMAD.MOV.U32 R174, RZ, RZ, R101 ;  /* 0x000000ffffae7224 */ /* 0x000fea00078e0065 */
[----:B------:R1:W-:Y:S01]  /*33730*/  MUFU.EX2 R75, R44 ;  /* 0x0000002c004b7308 */ /* 0x0003e20000000800 */
[C---:B------:R-:W-:Y:S03]  /*33740*/  HMMA.16816.F32 R24, R40.reuse, R46, R24 ;  /* 0x0000002e2818723c */ /* 0x040fe60000001818 */
[-C--:B---3--:R-:W-:Y:S01]  /*33750*/  FFMA.FTZ R52, R172, R3.reuse, -R66 ;  /* 0x00000003ac347223 */ /* 0x088fe20000010842 */
[----:B------:R-:W-:Y:S05]  /*33760*/  IMAD.MOV.U32 R172, RZ, RZ, R122 ;  /* 0x000000ffffac7224 */ /* 0x000fea00078e007a */
[----:B------:R-:W3:Y:S01]  /*33770*/  MUFU.EX2 R157, R52 ;  /* 0x00000034009d7308 */ /* 0x000ee20000000800 */
[C---:B------:R-:W-:Y:S03]  /*33780*/  HMMA.16816.F32 R28, R40.reuse, R56, R28 ;  /* 0x00000038281c723c */ /* 0x040fe6000000181c */
[-C--:B--2---:R-:W-:Y:S01]  /*33790*/  FFMA.FTZ R48, R169, R3.reuse, -R66 ;  /* 0x00000003a9307223 */ /* 0x084fe20000010842 */
[--C-:B------:R-:W-:Y:S01]  /*337a0*/  FFMA.FTZ R56, R176, R3, -R64.reuse ;  /* 0x00000003b0387223 */ /* 0x100fe20000010840 */
[----:B------:R-:W-:Y:S04]  /*337b0*/  IMAD.MOV.U32 R169, RZ, RZ, R91 ;  /* 0x000000ffffa97224 */ /* 0x000fe800078e005b */
[----:B------:R-:W2:Y:S01]  /*337c0*/  MUFU.EX2 R158, R48 ;  /* 0x00000030009e7308 */ /* 0x000ea20000000800 */
[----:B------:R-:W-:Y:S01]  /*337d0*/  HMMA.16816.F32 R32, R40, R58, R32 ;  /* 0x0000003a2820723c */ /* 0x000fe20000001820 */
[----:B-1----:R-:W-:Y:S02]  /*337e0*/  LDSM.16.MT88.4 R44, [R60+0x1000] ;  /* 0x001000003c2c783b */ /* 0x002fe40000004200 */
[----:B------:R-:W-:Y:S01]  /*337f0*/  F2FP.F16.F32.PACK_AB R40, R162, R159 ;  /* 0x0000009fa228723e */ /* 0x000fe200000000ff */
[----:B------:R-:W-:Y:S01]  /*33800*/  IMAD.MOV.U32 R176, RZ, RZ, R89 ;  /* 0x000000ffffb07224 */ /* 0x000fe200078e0059 */
[----:B----4-:R-:W-:Y:S04]  /*33810*/  F2FP.F16.F32.PACK_AB R42, R160, R161 ;  /* 0x000000a1a02a723e */ /* 0x010fe800000000ff */
[----:B------:R1:W-:Y:S01]  /*33820*/  MUFU.EX2 R153, R56 ;  /* 0x0000003800997308 */ /* 0x0003e20000000800 */
[----:B---3--:R-:W-:Y:S01]  /*33830*/  F2FP.F16.F32.PACK_AB R43, R75, R157 ;  /* 0x0000009d4b2b723e */ /* 0x008fe200000000ff */
[----:B------:R-:W-:Y:S01]  /*33840*/  LDSM.16.MT88.4 R52, [R61+0xb000] ;  /* 0x00b000003d34783b */ /* 0x000fe20000004200 */
[----:B--2---:R-:W-:Y:S07]  /*33850*/  F2FP.F16.F32.PACK_AB R41, R76, R158 ;  /* 0x0000009e4c29723e */ /* 0x004fee00000000ff */
[----:B------:R-:W2:Y:S01]  /*33860*/  LDSM.16.MT88.4 R48, [R63+0xb000] ;  /* 0x00b000003f30783b */ /* 0x000ea20000004200 */
[-C--:B-1----:R-:W-:Y:S01]  /*33870*/  FFMA.FTZ R56, R183, R3.reuse, -R64 ;  /* 0x00000003b7387223 */ /* 0x082fe20000010840 */
[----:B------:R-:W-:Y:S03]  /*33880*/  IMAD.MOV.U32 R183, RZ, RZ, R112 ;  /* 0x000000ffffb77224 */ /* 0x000fe600078e0070 */
[----:B------:R1:W-:Y:S03]  /*33890*/  MUFU.EX2 R155, R56 ;  /* 0x00000038009b7308 */ /* 0x0003e60000000800 */
[----:B-1----:R-:W1:Y:S01]  /*338a0*/  LDSM.16.MT88.4 R56, [R62+0x1000] ;  /* 0x001000003e38783b */ /* 0x002e620000004200 */
[C---:B--2---:R-:W-:Y:S03]  /*338b0*/  HMMA.16816.F32 R4, R40.reuse, R48, R4 ;  /* 0x000000302804723c */ /* 0x044fe60000001804 */
        /* <DEDUP_REMOVED lines=12> */
[C---:B------:R-:W-:Y:S03]  /*33980*/  HMMA.16816.F32 R20, R40.reuse, R44, R20 ;  /* 0x0000002c2814723c */ /* 0x040fe60000001814 */
[-C--:B------:R-:W-:Y:S01]  /*33990*/  FFMA.FTZ R44, R196, R3.reuse, -R66 ;  /* 0x00000003c42c7223 */ /* 0x080fe20000010842 */
[----:B------:R-:W-:Y:S05]  /*339a0*/  IMAD.MOV.U32 R196, RZ, RZ, R100 ;  /* 0x000000ffffc47224 */ /* 0x000fea00078e0064 */
[----:B------:R4:W-:Y:S01]  /*339b0*/  MUFU.EX2 R150, R44 ;  /* 0x0000002c00967308 */ /* 0x0009e20000000800 */
[C---:B------:R-:W-:Y:S03]  /*339c0*/  HMMA.16816.F32 R24, R40.reuse, R46, R24 ;  /* 0x0000002e2818723c */ /* 0x040fe60000001818 */
[-CC-:B---3--:R-:W-:Y:S01]  /*339d0*/  FFMA.FTZ R52, R195, R3.reuse, -R66.reuse ;  /* 0x00000003c3347223 */ /* 0x188fe20000010842 */
[----:B------:R-:W-:Y:S05]  /*339e0*/  IMAD.MOV.U32 R195, RZ, RZ, R129 ;  /* 0x000000ffffc37224 */ /* 0x000fea00078e0081 */
[----:B------:R-:W3:Y:S01]  /*339f0*/  MUFU.EX2 R152, R52 ;  /* 0x0000003400987308 */ /* 0x000ee20000000800 */
[C---:B-1----:R-:W-:Y:S03]  /*33a00*/  HMMA.16816.F32 R28, R40.reuse, R56, R28 ;  /* 0x00000038281c723c */ /* 0x042fe6000000181c */
[-C--:B--2---:R-:W-:Y:S01]  /*33a10*/  FFMA.FTZ R48, R188, R3.reuse, -R66 ;  /* 0x00000003bc307223 */ /* 0x084fe20000010842 */
[----:B------:R-:W-:Y:S01]  /*33a20*/  FFMA.FTZ R56, R198, R3, -R64 ;  /* 0x00000003c6387223 */ /* 0x000fe20000010840 */
        /* <DEDUP_REMOVED lines=65> */
[-C--:B-1----:R-:W-:Y:S01]  /*33e40*/  FFMA.FTZ R48, R203, R3.reuse, -R64 ;  /* 0x00000003cb307223 */ /* 0x082fe20000010840 */
[----:B------:R-:W-:Y:S05]  /*33e50*/  IMAD.MOV.U32 R203, RZ, RZ, R65 ;  /* 0x000000ffffcb7224 */ /* 0x000fea00078e0041 */
        /* <DEDUP_REMOVED lines=21> */
[----:B------:R-:W-:Y:S01]  /*33fb0*/  IMAD.MOV.U32 R170, RZ, RZ, R173 ;  /* 0x000000ffffaa7224 */ /* 0x000fe200078e00ad */
[----:B-1----:R-:W-:Y:S06]  /*33fc0*/  F2FP.F16.F32.PACK_AB R41, R69, R139 ;  /* 0x0000008b4529723e */ /* 0x002fec00000000ff */
        /* <DEDUP_REMOVED lines=134> */
[----:B------:R-:W-:Y:S04]  /*34830*/  FFMA.FTZ R48, R223, R3, -R64 ;  /* 0x00000003df307223 */ /* 0x000fe80000010840 */
        /* <DEDUP_REMOVED lines=70> */
[-C--:B------:R-:W-:Y:S05]  /*34ca0*/  FFMA.FTZ R52, R249, R3.reuse, -R66 ;  /* 0x00000003f9347223 */ /* 0x080fea0000010842 */
[C---:B------:R-:W-:Y:S03]  /*34cb0*/  HMMA.16816.F32 R16, R40.reuse, R54, R16 ;  /* 0x000000362810723c */ /* 0x040fe60000001810 */
[-C--:B-1----:R-:W-:Y:S01]  /*34cc0*/  FFMA.FTZ R48, R203, R3.reuse, -R64 ;  /* 0x00000003cb307223 */ /* 0x082fe20000010840 */
[----:B------:R-:W-:Y:S02]  /*34cd0*/  IMAD.MOV.U32 R203, RZ, RZ, R182 ;  /* 0x000000ffffcb7224 */ /* 0x000fe400078e00b6 */
[----:B------:R-:W-:Y:S01]  /*34ce0*/  IMAD.MOV.U32 R182, RZ, RZ, R184 ;  /* 0x000000ffffb67224 */ /* 0x000fe200078e00b8 */
[----:B------:R1:W4:Y:S01]  /*34cf0*/  MUFU.EX2 R86, R48 ;  /* 0x0000003000567308 */ /* 0x0003220000000800 */
[C---:B--2---:R-:W-:Y:S03]  /*34d00*/  HMMA.16816.F32 R20, R40.reuse, R44, R20 ;  /* 0x0000002c2814723c */ /* 0x044fe60000001814 */
[----:B------:R-:W-:Y:S02]  /*34d10*/  IMAD.MOV.U32 R184, RZ, RZ, R199 ;  /* 0x000000ffffb87224 */ /* 0x000fe400078e00c7 */
[-C--:B------:R-:W-:Y:S01]  /*34d20*/  FFMA.FTZ R44, R246, R3.reuse, -R66 ;  /* 0x00000003f62c7223 */ /* 0x080fe20000010842 */
[----:B------:R-:W-:Y:S03]  /*34d30*/  IMAD.MOV.U32 R199, RZ, RZ, R85 ;  /* 0x000000ffffc77224 */ /* 0x000fe600078e0055 */
[----:B------:R2:W-:Y:S01]  /*34d40*/  MUFU.EX2 R85, R52 ;  /* 0x0000003400557308 */ /* 0x0005e20000000800 */
[C---:B------:R-:W-:Y:S03]  /*34d50*/  HMMA.16816.F32 R24, R40.reuse, R46, R24 ;  /* 0x0000002e2818723c */ /* 0x040fe60000001818 */
[----:B------:R-:W-:Y:S02]  /*34d60*/  IMAD.MOV.U32 R173, RZ, RZ, R203 ;  /* 0x000000ffffad7224 */ /* 0x000fe400078e00cb */
[----:B------:R-:W-:Y:S04]  /*34d70*/  IMAD.MOV.U32 R203, RZ, RZ, R204 ;  /* 0x000000ffffcb7224 */ /* 0x000fe800078e00cc */
[----:B------:R4:W-:Y:S01]  /*34d80*/  MUFU.EX2 R83, R44 ;  /* 0x0000002c00537308 */ /* 0x0009e20000000800 */
[C---:B---3--:R-:W-:Y:S03]  /*34d90*/  HMMA.16816.F32 R28, R40.reuse, R56, R28 ;  /* 0x00000038281c723c */ /* 0x048fe6000000181c */
[-C--:B-1----:R-:W-:Y:S01]  /*34da0*/  FFMA.FTZ R48, R247, R3.reuse, -R66 ;  /* 0x00000003f7307223 */ /* 0x082fe20000010842 */
[-C--:B------:R-:W-:Y:S01]  /*34db0*/  FFMA.FTZ R56, R170, R3.reuse, -R64 ;  /* 0x00000003aa387223 */ /* 0x080fe20000010840 */
[----:B------:R-:W-:Y:S04]  /*34dc0*/  IMAD.MOV.U32 R204, RZ, RZ, R207 ;  /* 0x000000ffffcc7224 */ /* 0x000fe800078e00cf */
[----:B------:R1:W3:Y:S01]  /*34dd0*/  MUFU.EX2 R84, R48 ;  /* 0x0000003000547308 */ /* 0x0002e20000000800 */
[----:B------:R-:W-:Y:S03]  /*34de0*/  HMMA.16816.F32 R32, R40, R58, R32 ;  /* 0x0000003a2820723c */ /* 0x000fe60000001820 */
[----:B--2---:R-:W-:Y:S01]  /*34df0*/  FFMA.FTZ R52, R248, R3, -R66 ;  /* 0x00000003f8347223 */ /* 0x004fe20000010842 */
[----:B----4-:R-:W-:Y:S01]  /*34e00*/  F2FP.F16.F32.PACK_AB R40, R88, R87 ;  /* 0x000000575828723e */ /* 0x010fe200000000ff */
[----:B------:R-:W-:Y:S01]  /*34e10*/  IMAD.MOV.U32 R207, RZ, RZ, R206 ;  /* 0x000000ffffcf7224 */ /* 0x000fe200078e00ce */
[----:B------:R-:W-:Y:S03]  /*34e20*/  F2FP.F16.F32.PACK_AB R42, R86, R89 ;  /* 0x00000059562a723e */ /* 0x000fe600000000ff */
[----:B------:R2:W4:Y:S01]  /*34e30*/  MUFU.EX2 R82, R52 ;  /* 0x0000003400527308 */ /* 0x0005220000000800 */
[----:B------:R-:W-:Y:S01]  /*34e40*/  LDSM.16.MT88.4 R44, [R61+0x10000] ;  /* 0x010000003d2c783b */ /* 0x000fe20000004200 */
[----:B------:R-:W-:Y:S02]  /*34e50*/  IMAD.MOV.U32 R206, RZ, RZ, R202 ;  /* 0x000000ffffce7224 */ /* 0x000fe400078e00ca */
[----:B------:R-:W-:Y:S02]  /*34e60*/  IMAD.MOV.U32 R202, RZ, RZ, R201 ;  /* 0x000000ffffca7224 */ /* 0x000fe400078e00c9 */
[----:B------:R-:W-:Y:S04]  /*34e70*/  IMAD.MOV.U32 R201, RZ, RZ, R198 ;  /* 0x000000ffffc97224 */ /* 0x000fe800078e00c6 */
[----:B------:R4:W-:Y:S01]  /*34e80*/  MUFU.EX2 R80, R56 ;  /* 0x0000003800507308 */ /* 0x0009e20000000800 */
[----:B-1----:R-:W1:Y:S01]  /*34e90*/  LDSM.16.MT88.4 R48, [R63+0x10000] ;  /* 0x010000003f30783b */ /* 0x002e620000004200 */
[----:B---3--:R-:W-:Y:S01]  /*34ea0*/  F2FP.F16.F32.PACK_AB R41, R85, R84 ;  /* 0x000000545529723e */ /* 0x008fe200000000ff */
[----:B------:R-:W-:Y:S06]  /*34eb0*/  IMAD.MOV.U32 R198, RZ, RZ, R222 ;  /* 0x000000ffffc67224 */ /* 0x000fec00078e00de */
[----:B--2---:R-:W2:Y:S01]  /*34ec0*/  LDL.LU R52, [R1+0x4c] ;  /* 0x00004c0001347983 */ /* 0x004ea20000300800 */
[----:B----4-:R-:W-:Y:S03]  /*34ed0*/  F2FP.F16.F32.PACK_AB R43, R82, R83 ;  /* 0x00000053522b723e */ /* 0x010fe600000000ff */
[----:B------:R3:W5:Y:S01]  /*34ee0*/  LDL.LU R219, [R1+0x78] ;  /* 0x0000780001db7983 */ /* 0x0007620000300800 */
[----:B------:R-:W-:Y:S01]  /*34ef0*/  FADD.FTZ R56, R203, R2 ;  /* 0x00000002cb387221 */ /* 0x000fe20000010000 */
[-CC-:B------:R-:W-:Y:S01]  /*34f00*/  FFMA.FTZ R2, R204, R3.reuse, -R64.reuse ;  /* 0x00000003cc027223 */ /* 0x180fe20000010840 */
[----:B------:R-:W4:Y:S03]  /*34f10*/  S2R R222, SR_TID.X ;  /* 0x0000000000de7919 */ /* 0x000f260000002100 */
[----:B------:R3:W-:Y:S01]  /*34f20*/  MUFU.EX2 R79, R2 ;  /* 0x00000002004f7308 */ /* 0x0007e20000000800 */
[C---:B-1----:R-:W-:Y:S03]  /*34f30*/  HMMA.16816.F32 R4, R40.reuse, R48, R4 ;  /* 0x000000302804723c */ /* 0x042fe60000001804 */
[-C--:B------:R-:W-:Y:S01]  /*34f40*/  FFMA.FTZ R48, R184, R3.reuse, -R64 ;  /* 0x00000003b8307223 */ /* 0x080fe20000010840 */
[----:B------:R-:W-:Y:S04]  /*34f50*/  FADD.FTZ R49, R206, R56 ;  /* 0x00000038ce317221 */ /* 0x000fe80000010000 */
[C---:B------:R-:W-:Y:S03]  /*34f60*/  HMMA.16816.F32 R8, R40.reuse, R50, R8 ;  /* 0x000000322808723c */ /* 0x040fe60000001808 */
[----:B---3--:R-:W-:Y:S04]  /*34f70*/  FADD.FTZ R2, R190, R49 ;  /* 0x00000031be027221 */ /* 0x008fe80000010000 */
[----:B------:R-:W-:Y:S01]  /*34f80*/  FADD.FTZ R2, R189, R2 ;  /* 0x00000002bd027221 */ /* 0x000fe20000010000 */
[C---:B------:R-:W-:Y:S03]  /*34f90*/  HMMA.16816.F32 R12, R40.reuse, R44, R12 ;  /* 0x0000002c280c723c */ /* 0x040fe6000000180c */
[----:B------:R-:W-:Y:S01]  /*34fa0*/  FADD.FTZ R2, R201, R2 ;  /* 0x00000002c9027221 */ /* 0x000fe20000010000 */
[-C--:B------:R-:W-:Y:S03]  /*34fb0*/  FFMA.FTZ R44, R202, R3.reuse, -R66 ;  /* 0x00000003ca2c7223 */ /* 0x080fe60000010842 */
[----:B------:R-:W-:Y:S01]  /*34fc0*/  FADD.FTZ R2, R159, R2 ;  /* 0x000000029f027221 */ /* 0x000fe20000010000 */
[C---:B------:R-:W-:Y:S01]  /*34fd0*/  HMMA.16816.F32 R16, R40.reuse, R46, R16 ;  /* 0x0000002e2810723c */ /* 0x040fe20000001810 */
[----:B------:R1:W-:Y:S02]  /*34fe0*/  MUFU.EX2 R77, R44 ;  /* 0x0000002c004d7308 */ /* 0x0003e40000000800 */
[----:B------:R-:W-:Y:S04]  /*34ff0*/  FADD.FTZ R2, R162, R2 ;  /* 0x00000002a2027221 */ /* 0x000fe80000010000 */
[----:B------:R-:W-:Y:S04]  /*35000*/  FADD.FTZ R2, R161, R2 ;  /* 0x00000002a1027221 */ /* 0x000fe80000010000 */
[----:B------:R-:W-:Y:S01]  /*35010*/  FADD.FTZ R2, R160, R2 ;  /* 0x00000002a0027221 */ /* 0x000fe20000010000 */
[----:B-1----:R-:W-:Y:S01]  /*35020*/  LDSM.16.MT88.4 R44, [R63+0x10800] ;  /* 0x010800003f2c783b */ /* 0x002fe20000004200 */
[----:B--2---:R-:W-:Y:S01]  /*35030*/  FFMA.FTZ R57, R0, R52, R78 ;  /* 0x0000003400397223 */ /* 0x004fe2000001004e */
[-C--:B------:R-:W-:Y:S01]  /*35040*/  FFMA.FTZ R0, R218, R3.reuse, -R64 ;  /* 0x00000003da007223 */ /* 0x080fe20000010840 */
[----:B------:R1:W-:Y:S05]  /*35050*/  MUFU.EX2 R78, R48 ;  /* 0x00000030004e7308 */ /* 0x0003ea0000000800 */
[----:B------:R-:W2:Y:S05]  /*35060*/  LDSM.16.MT88.4 R52, [R60+0x6000] ;  /* 0x006000003c34783b */ /* 0x000eaa0000004200 */
[----:B------:R3:W4:Y:S03]  /*35070*/  MUFU.EX2 R81, R0 ;  /* 0x0000000000517308 */ /* 0x0007260000000800 */
[----:B------:R2:W5:Y:S01]  /*35080*/  LDL.LU R218, [R1+0x74] ;  /* 0x0000740001da7983 */ /* 0x0005620000300800 */
[-C--:B-1----:R-:W-:Y:S01]  /*35090*/  FFMA.FTZ R48, R199, R3.reuse, -R66 ;  /* 0x00000003c7307223 */ /* 0x082fe20000010842 */
[----:B---3--:R-:W-:Y:S02]  /*350a0*/  FADD.FTZ R0, R173, R57 ;  /* 0x00000039ad007221 */ /* 0x008fe40000010000 */
[----:B------:R-:W1:Y:S02]  /*350b0*/  LDSM.16.MT88.4 R56, [R62+0x6000] ;  /* 0x006000003e38783b */ /* 0x000e640000004200 */
[----:B------:R-:W-:Y:S04]  /*350c0*/  FADD.FTZ R0, R217, R0 ;  /* 0x00000000d9007221 */ /* 0x000fe80000010000 */
[----:B------:R-:W-:Y:S04]  /*350d0*/  FADD.FTZ R0, R207, R0 ;  /* 0x00000000cf007221 */ /* 0x000fe80000010000 */
[----:B------:R-:W-:Y:S01]  /*350e0*/  FADD.FTZ R0, R182, R0 ;  /* 0x00000000b6007221 */ /* 0x000fe20000010000 */
[C---:B--2---:R-:W-:Y:S03]  /*350f0*/  HMMA.16816.F32 R20, R40.reuse, R52, R20 ;  /* 0x000000342814723c */ /* 0x044fe60000001814 */
[----:B------:R-:W-:Y:S04]  /*35100*/  FADD.FTZ R0, R221, R0 ;  /* 0x00000000dd007221 */ /* 0x000fe80000010000 */
[----:B------:R-:W-:Y:S01]  /*35110*/  FADD.FTZ R0, R216, R0 ;  /* 0x00000000d8007221 */ /* 0x000fe20000010000 */
[C---:B------:R-:W-:Y:S03]  /*35120*/  HMMA.16816.F32 R24, R40.reuse, R54, R24 ;  /* 0x000000362818723c */ /* 0x040fe60000001818 */
[----:B------:R-:W-:Y:S04]  /*35130*/  FADD.FTZ R0, R163, R0 ;  /* 0x00000000a3007221 */ /* 0x000fe80000010000 */
[----:B------:R-:W-:Y:S04]  /*35140*/  FADD.FTZ R0, R158, R0 ;  /* 0x000000009e007221 */ /* 0x000fe80000010000 */
[----:B------:R-:W-:Y:S02]  /*35150*/  FADD.FTZ R0, R76, R0 ;  /* 0x000000004c007221 */ /* 0x000fe40000010000 */
[----:B------:R2:W3:Y:S02]  /*35160*/  MUFU.EX2 R76, R48 ;  /* 0x00000030004c7308 */ /* 0x0004e40000000800 */
[----:B------:R-:W-:Y:S01]  /*35170*/  FADD.FTZ R0, R157, R0 ;  /* 0x000000009d007221 */ /* 0x000fe20000010000 */
[C---:B-1----:R-:W-:Y:S03]  /*35180*/  HMMA.16816.F32 R28, R40.reuse, R56, R28 ;  /* 0x00000038281c723c */ /* 0x042fe6000000181c */
[----:B------:R-:W-:Y:S01]  /*35190*/  FADD.FTZ R0, R75, R0 ;  /* 0x000000004b007221 */ /* 0x000fe20000010000 */
[----:B------:R-:W-:Y:S04]  /*351a0*/  FFMA.FTZ R56, R194, R3, -R64 ;  /* 0x00000003c2387223 */ /* 0x000fe80000010840 */
[----:B------:R-:W-:Y:S03]  /*351b0*/  HMMA.16816.F32 R32, R40, R58, R32 ;  /* 0x0000003a2820723c */ /* 0x000fe60000001820 */
[----:B----4-:R-:W-:Y:S01]  /*351c0*/  F2FP.F16.F32.PACK_AB R40, R80, R81 ;  /* 0x000000515028723e */ /* 0x010fe200000000ff */
[----:B--2---:R-:W-:Y:S01]  /*351d0*/  FFMA.FTZ R48, R198, R3, -R66 ;  /* 0x00000003c6307223 */ /* 0x004fe20000010842 */
[----:B------:R-:W-:Y:S02]  /*351e0*/  F2FP.F16.F32.PACK_AB R42, R78, R79 ;  /* 0x0000004f4e2a723e */ /* 0x000fe400000000ff */
[----:B---3--:R-:W-:Y:S01]  /*351f0*/  F2FP.F16.F32.PACK_AB R41, R76, R77 ;  /* 0x0000004d4c29723e */ /* 0x008fe200000000ff */
[----:B------:R1:W-:Y:S02]  /*35200*/  MUFU.EX2 R75, R48 ;  /* 0x00000030004b7308 */ /* 0x0003e40000000800 */
[----:B-1----:R-:W-:Y:S01]  /*35210*/  FADD.FTZ R48, R153, R2 ;  /* 0x0000000299307221 */ /* 0x002fe20000010000 */
[----:B------:R-:W-:Y:S01]  /*35220*/  FADD.FTZ R2, R151, R0 ;  /* 0x0000000097027221 */ /* 0x000fe20000010000 */
[----:B------:R-:W-:Y:S02]  /*35230*/  FFMA.FTZ R0, R196, R3, -R66 ;  /* 0x00000003c4007223 */ /* 0x000fe40000010842 */
[----:B------:R-:W-:Y:S01]  /*35240*/  FADD.FTZ R53, R155, R48 ;  /* 0x000000309b357221 */ /* 0x000fe20000010000 */
[----:B------:R-:W-:Y:S01]  /*35250*/  FADD.FTZ R52, R74, R2 ;  /* 0x000000024a347221 */ /* 0x000fe20000010000 */
[----:B------:R-:W1:Y:S02]  /*35260*/  LDSM.16.MT88.4 R48, [R61+0x10800] ;  /* 0x010800003d30783b */ /* 0x000e640000004200 */
[----:B------:R2:W3:Y:S01]  /*35270*/  MUFU.EX2 R74, R0 ;  /* 0x00000000004a7308 */ /* 0x0004e20000000800 */
[----:B------:R-:W-:Y:S04]  /*35280*/  FADD.FTZ R2, R156, R53 ;  /* 0x000000359c027221 */ /* 0x000fe80000010000 */
[----:B------:R-:W-:Y:S01]  /*35290*/  FADD.FTZ R2, R154, R2 ;  /* 0x000000029a027221 */ /* 0x000fe20000010000 */
[----:B------:R-:W-:Y:S03]  /*352a0*/  LDSM.16.MT88.4 R156, [R60+0x7800] ;  /* 0x007800003c9c783b */ /* 0x000fe60000004200 */
[----:B------:R-:W-:Y:S01]  /*352b0*/  FADD.FTZ R2, R148, R2 ;  /* 0x0000000294027221 */ /* 0x000fe20000010000 */
[----:B--2---:R-:W-:Y:S01]  /*352c0*/  FADD.FTZ R0, R152, R52 ;  /* 0x0000003498007221 */ /* 0x004fe20000010000 */
[----:B---3--:R-:W-:Y:S03]  /*352d0*/  F2FP.F16.F32.PACK_AB R43, R74, R75 ;  /* 0x0000004b4a2b723e */ /* 0x008fe600000000ff */
[----:B------:R-:W2:Y:S01]  /*352e0*/  LDSM.16.MT88.4 R52, [R60+0x6800] ;  /* 0x006800003c34783b */ /* 0x000ea20000004200 */
[----:B------:R-:W-:Y:S01]  /*352f0*/  FADD.FTZ R57, R150, R0 ;  /* 0x0000000096397221 */ /* 0x000fe20000010000 */
[-CC-:B------:R-:W-:Y:S02]  /*35300*/  FFMA.FTZ R0, R195, R3.reuse, -R64.reuse ;  /* 0x00000003c3007223 */ /* 0x180fe40000010840 */
[C---:B------:R-:W-:Y:S02]  /*35310*/  HMMA.16816.F32 R4, R40.reuse, R44, R4 ;  /* 0x0000002c2804723c */ /* 0x040fe40000001804 */
[----:B------:R3:W-:Y:S01]  /*35320*/  MUFU.EX2 R73, R0 ;  /* 0x0000000000497308 */ /* 0x0007e20000000800 */
[-C--:B------:R-:W-:Y:S05]  /*35330*/  FFMA.FTZ R44, R186, R3.reuse, -R64 ;  /* 0x00000003ba2c7223 */ /* 0x080fea0000010840 */
[C---:B------:R-:W-:Y:S08]  /*35340*/  HMMA.16816.F32 R8, R40.reuse, R46, R8 ;  /* 0x0000002e2808723c */ /* 0x040ff00000001808 */
[C---:B-1----:R-:W-:Y:S03]  /*35350*/  HMMA.16816.F32 R12, R40.reuse, R48, R12 ;  /* 0x00000030280c723c */ /* 0x042fe6000000180c */
[----:B---3--:R-:W-:Y:S01]  /*35360*/  FADD.FTZ R0, R72, R57 ;  /* 0x0000003948007221 */ /* 0x008fe20000010000 */
[----:B------:R-:W-:Y:S01]  /*35370*/  FADD.FTZ R57, R149, R2 ;  /* 0x0000000295397221 */ /* 0x000fe20000010000 */
[----:B------:R1:W3:Y:S01]  /*35380*/  MUFU.EX2 R72, R56 ;  /* 0x0000003800487308 */ /* 0x0002e20000000800 */
[-C--:B------:R-:W-:Y:S01]  /*35390*/  FFMA.FTZ R2, R188, R3.reuse, -R64 ;  /* 0x00000003bc027223 */ /* 0x080fe20000010840 */
[-C--:B------:R-:W-:Y:S01]  /*353a0*/  FFMA.FTZ R48, R183, R3.reuse, -R66 ;  /* 0x00000003b7307223 */ /* 0x080fe20000010842 */
[C---:B------:R-:W-:Y:S01]  /*353b0*/  HMMA.16816.F32 R16, R40.reuse, R50, R16 ;  /* 0x000000322810723c */ /* 0x040fe20000001810 */
[----:B------:R-:W-:Y:S06]  /*353c0*/  LDSM.16.MT88.4 R148, [R61+0x11800] ;  /* 0x011800003d94783b */ /* 0x000fec0000004200 */
[----:B------:R4:W-:Y:S01]  /*353d0*/  MUFU.EX2 R71, R2 ;  /* 0x0000000200477308 */ /* 0x0009e20000000800 */
[C---:B--2---:R-:W-:Y:S03]  /*353e0*/  HMMA.16816.F32 R20, R40.reuse, R52, R20 ;  /* 0x000000342814723c */ /* 0x044fe60000001814 */
[----:B-1----:R-:W-:Y:S01]  /*353f0*/  FADD.FTZ R56, R144, R0 ;  /* 0x0000000090387221 */ /* 0x002fe20000010000 */
[----:B------:R-:W-:Y:S04]  /*35400*/  FADD.FTZ R0, R147, R57 ;  /* 0x0000003993007221 */ /* 0x000fe80000010000 */
[C---:B------:R-:W-:Y:S03]  /*35410*/  HMMA.16816.F32 R24, R40.reuse, R54, R24 ;  /* 0x000000362818723c */ /* 0x040fe60000001818 */
[----:B------:R-:W-:Y:S01]  /*35420*/  FADD.FTZ R45, R143, R56 ;  /* 0x000000388f2d7221 */ /* 0x000fe20000010000 */
[----:B----4-:R-:W-:Y:S01]  /*35430*/  FADD.FTZ R2, R146, R0 ;  /* 0x0000000092027221 */ /* 0x010fe20000010000 */
[----:B------:R-:W1:Y:S02]  /*35440*/  LDSM.16.MT88.4 R56, [R62+0x6800] ;  /* 0x006800003e38783b */ /* 0x000e640000004200 */
[----:B------:R-:W-:Y:S01]  /*35450*/  FADD.FTZ R0, R145, R45 ;  /* 0x0000002d91007221 */ /* 0x000fe20000010000 */
[----:B------:R-:W-:Y:S02]  /*35460*/  FADD.FTZ R2, R70, R2 ;  /* 0x0000000246027221 */ /* 0x000fe40000010000 */
[----:B------:R2:W4:Y:S01]  /*35470*/  MUFU.EX2 R70, R44 ;  /* 0x0000002c00467308 */ /* 0x0005220000000800 */
[----:B------:R-:W-:Y:S01]  /*35480*/  FADD.FTZ R0, R139, R0 ;  /* 0x000000008b007221 */ /* 0x000fe20000010000 */
[----:B------:R-:W-:Y:S03]  /*35490*/  FADD.FTZ R2, R142, R2 ;  /* 0x000000028e027221 */ /* 0x000fe60000010000 */
[----:B------:R-:W-:Y:S01]  /*354a0*/  FADD.FTZ R0, R69, R0 ;  /* 0x0000000045007221 */ /* 0x000fe20000010000 */
[----:B------:R-:W-:Y:S03]  /*354b0*/  FADD.FTZ R2, R141, R2 ;  /* 0x000000028d027221 */ /* 0x000fe60000010000 */
[----:B------:R-:W-:Y:S01]  /*354c0*/  FADD.FTZ R0, R138, R0 ;  /* 0x000000008a007221 */ /* 0x000fe20000010000 */
[----:B------:R-:W-:Y:S02]  /*354d0*/  FADD.FTZ R2, R140, R2 ;  /* 0x000000028c027221 */ /* 0x000fe40000010000 */
[----:B------:R-:W-:Y:S01]  /*354e0*/  LDSM.16.MT88.4 R140, [R63+0x11800] ;  /* 0x011800003f8c783b */ /* 0x000fe20000004200 */
[----:B------:R-:W-:Y:S01]  /*354f0*/  FADD.FTZ R0, R137, R0 ;  /* 0x0000000089007221 */ /* 0x000fe20000010000 */
[----:B------:R-:W-:Y:S02]  /*35500*/  FADD.FTZ R2, R68, R2 ;  /* 0x0000000244027221 */ /* 0x000fe40000010000 */
[----:B------:R3:W-:Y:S01]  /*35510*/  MUFU.EX2 R68, R48 ;  /* 0x0000003000447308 */ /* 0x0007e20000000800 */
[----:B------:R-:W-:Y:S01]  /*35520*/  FADD.FTZ R0, R131, R0 ;  /* 0x0000000083007221 */ /* 0x000fe20000010000 */
[----:B------:R-:W-:Y:S01]  /*35530*/  FADD.FTZ R2, R136, R2 ;  /* 0x0000000288027221 */ /* 0x000fe20000010000 */
[-C--:B--2---:R-:W-:Y:S02]  /*35540*/  FFMA.FTZ R44, R185, R3.reuse, -R66 ;  /* 0x00000003b92c7223 */ /* 0x084fe40000010842 */
[----:B------:R-:W-:Y:S01]  /*35550*/  FADD.FTZ R0, R67, R0 ;  /* 0x0000000043007221 */ /* 0x000fe20000010000 */
[----:B------:R-:W-:Y:S01]  /*35560*/  FADD.FTZ R2, R133, R2 ;  /* 0x0000000285027221 */ /* 0x000fe20000010000 */
[----:B------:R-:W-:Y:S03]  /*35570*/  IMAD.MOV.U32 R133, RZ, RZ, R36 ;  /* 0x000000ffff857224 */ /* 0x000fe600078e0024 */
[----:B------:R2:W4:Y:S01]  /*35580*/  MUFU.EX2 R69, R44 ;  /* 0x0000002c00457308 */ /* 0x0005220000000800 */
[----:B------:R-:W-:Y:S01]  /*35590*/  FADD.FTZ R2, R132, R2 ;  /* 0x0000000284027221 */ /* 0x000fe20000010000 */
[----:B------:R-:W-:Y:S03]  /*355a0*/  IMAD.MOV.U32 R132, RZ, RZ, R37 ;  /* 0x000000ffff847224 */ /* 0x000fe600078e0025 */
[----:B------:R-:W-:Y:S01]  /*355b0*/  FADD.FTZ R2, R65, R2 ;  /* 0x0000000241027221 */ /* 0x000fe20000010000 */
[-C--:B---3--:R-:W-:Y:S03]  /*355c0*/  FFMA.FTZ R48, R176, R3.reuse, -R66 ;  /* 0x00000003b0307223 */ /* 0x088fe60000010842 */
[----:B------:R-:W-:Y:S01]  /*355d0*/  FADD.FTZ R2, R127, R2 ;  /* 0x000000027f027221 */ /* 0x000fe20000010000 */
[C---:B-1----:R-:W-:Y:S01]  /*355e0*/  HMMA.16816.F32 R28, R40.reuse, R56, R28 ;  /* 0x00000038281c723c */ /* 0x042fe2000000181c */
[----:B------:R1:W-:Y:S02]  /*355f0*/  MUFU.EX2 R67, R48 ;  /* 0x0000003000437308 */ /* 0x0003e40000000800 */
[----:B------:R-:W-:Y:S01]  /*35600*/  FFMA.FTZ R56, R171, R3, -R64 ;  /* 0x00000003ab387223 */ /* 0x000fe20000010840 */
[----:B------:R-:W-:Y:S01]  /*35610*/  FADD.FTZ R2, R126, R2 ;  /* 0x000000027e027221 */ /* 0x000fe20000010000 */
[----:B--2---:R-:W2:Y:S03]  /*35620*/  LDSM.16.MT88.4 R44, [R63+0x11000] ;  /* 0x011000003f2c783b */ /* 0x004ea60000004200 */
[----:B------:R-:W-:Y:S03]  /*35630*/  HMMA.16816.F32 R32, R40, R58, R32 ;  /* 0x0000003a2820723c */ /* 0x000fe60000001820 */
[----:B------:R-:W-:Y:S01]  /*35640*/  FADD.FTZ R2, R128, R2 ;  /* 0x0000000280027221 */ /* 0x000fe20000010000 */
[----:B------:R-:W-:Y:S02]  /*35650*/  F2FP.F16.F32.PACK_AB R40, R72, R73 ;  /* 0x000000494828723e */ /* 0x000fe400000000ff */
[----:B----4-:R-:W-:Y:S01]  /*35660*/  F2FP.F16.F32.PACK_AB R42, R70, R71 ;  /* 0x00000047462a723e */ /* 0x010fe200000000ff */
[----:B------:R-:W-:Y:S01]  /*35670*/  FADD.FTZ R2, R118, R2 ;  /* 0x0000000276027221 */ /* 0x000fe20000010000 */
[----:B------:R-:W-:Y:S01]  /*35680*/  F2FP.F16.F32.PACK_AB R41, R68, R69 ;  /* 0x000000454429723e */ /* 0x000fe200000000ff */
[----:B-1----:R-:W-:Y:S01]  /*35690*/  FADD.FTZ R48, R130, R0 ;  /* 0x0000000082307221 */ /* 0x002fe20000010000 */
[----:B------:R-:W-:Y:S01]  /*356a0*/  FFMA.FTZ R0, R174, R3, -R66 ;  /* 0x00000003ae007223 */ /* 0x000fe20000010842 */
[----:B------:R-:W-:Y:S02]  /*356b0*/  FADD.FTZ R2, R121, R2 ;  /* 0x0000000279027221 */ /* 0x000fe40000010000 */
        /* <DEDUP_REMOVED lines=16> */
[-C--:B------:R-:W-:Y:S01]  /*357c0*/  FFMA.FTZ R44, R169, R3.reuse, -R64 ;  /* 0x00000003a92c7223 */ /* 0x080fe20000010840 */
[----:B------:R-:W-:Y:S02]  /*357d0*/  IMAD.MOV.U32 R169, RZ, RZ, R164 ;  /* 0x000000ffffa97224 */ /* 0x000fe400078e00a4 */
[----:B------:R-:W-:Y:S01]  /*357e0*/  FFMA.FTZ R64, R168, R3, -R64 ;  /* 0x00000003a8407223 */ /* 0x000fe20000010840 */
[----:B------:R-:W-:Y:S02]  /*357f0*/  IMAD.MOV.U32 R168, RZ, RZ, R165 ;  /* 0x000000ffffa87224 */ /* 0x000fe400078e00a5 */
[----:B------:R-:W-:Y:S01]  /*35800*/  FADD.FTZ R2, R102, R2 ;  /* 0x0000000266027221 */ /* 0x000fe20000010000 */
[C---:B------:R-:W-:Y:S02]  /*35810*/  HMMA.16816.F32 R8, R40.reuse, R46, R8 ;  /* 0x0000002e2808723c */ /* 0x040fe40000001808 */
[----:B------:R-:W-:Y:S01]  /*35820*/  MUFU.EX2 R64, R64 ;  /* 0x0000004000407308 */ /* 0x000fe20000000800 */
[C---:B------:R-:W-:Y:S01]  /*35830*/  ISETP.GT.AND P0, PT, R168.reuse, R169, PT ;  /* 0x000000a9a800720c */ /* 0x040fe20003f04270 */
[----:B------:R-:W-:Y:S02]  /*35840*/  VIADD R168, R168, 0xffffffff ;  /* 0xffffffffa8a87836 */ /* 0x000fe40000000000 */
[----:B------:R-:W-:Y:S02]  /*35850*/  FADD.FTZ R2, R104, R2 ;  /* 0x0000000268027221 */ /* 0x000fe40000010000 */
[C---:B----4-:R-:W-:Y:S03]  /*35860*/  HMMA.16816.F32 R12, R40.reuse, R48, R12 ;  /* 0x00000030280c723c */ /* 0x050fe6000000180c */
[----:B--2---:R-:W-:Y:S01]  /*35870*/  FADD.FTZ R0, R125, R57 ;  /* 0x000000397d007221 */ /* 0x004fe20000010000 */
[-C--:B------:R-:W-:Y:S01]  /*35880*/  FFMA.FTZ R48, R167, R3.reuse, -R66 ;  /* 0x00000003a7307223 */ /* 0x080fe20000010842 */
[----:B------:R-:W2:Y:S01]  /*35890*/  MUFU.EX2 R57, R56 ;  /* 0x0000003800397308 */ /* 0x000ea20000000800 */
[----:B------:R-:W-:Y:S01]  /*358a0*/  FADD.FTZ R2, R103, R2 ;  /* 0x0000000267027221 */ /* 0x000fe20000010000 */
[----:B------:R-:W-:Y:S01]  /*358b0*/  FADD.FTZ R0, R124, R0 ;  /* 0x000000007c007221 */ /* 0x000fe20000010000 */
[C---:B------:R-:W-:Y:S03]  /*358c0*/  HMMA.16816.F32 R16, R40.reuse, R50, R16 ;  /* 0x000000322810723c */ /* 0x040fe60000001810 */
[----:B------:R-:W-:Y:S01]  /*358d0*/  FADD.FTZ R0, R117, R0 ;  /* 0x0000000075007221 */ /* 0x000fe20000010000 */
[----:B------:R-:W-:Y:S03]  /*358e0*/  FADD.FTZ R2, R105, R2 ;  /* 0x0000000269027221 */ /* 0x000fe60000010000 */
[----:B------:R3:W4:Y:S01]  /*358f0*/  MUFU.EX2 R56, R44 ;  /* 0x0000002c00387308 */ /* 0x0007220000000800 */
[----:B------:R-:W-:Y:S01]  /*35900*/  FADD.FTZ R0, R115, R0 ;  /* 0x0000000073007221 */ /* 0x000fe20000010000 */
[----:B------:R-:W-:Y:S01]  /*35910*/  FADD.FTZ R2, R94, R2 ;  /* 0x000000025e027221 */ /* 0x000fe20000010000 */
[C---:B-1----:R-:W-:Y:S03]  /*35920*/  HMMA.16816.F32 R20, R40.reuse, R52, R20 ;  /* 0x000000342814723c */ /* 0x042fe60000001814 */
[----:B------:R-:W-:Y:S04]  /*35930*/  FADD.FTZ R0, R116, R0 ;  /* 0x0000000074007221 */ /* 0x000fe80000010000 */
[----:B------:R1:W-:Y:S01]  /*35940*/  MUFU.EX2 R49, R48 ;  /* 0x0000003000317308 */ /* 0x0003e20000000800 */
[----:B--2---:R-:W-:Y:S01]  /*35950*/  F2FP.F16.F32.PACK_AB R164, R57, R58 ;  /* 0x0000003a39a4723e */ /* 0x004fe200000000ff */
[----:B------:R-:W-:Y:S01]  /*35960*/  FADD.FTZ R0, R114, R0 ;  /* 0x0000000072007221 */ /* 0x000fe20000010000 */
[C---:B------:R-:W-:Y:S03]  /*35970*/  HMMA.16816.F32 R24, R40.reuse, R54, R24 ;  /* 0x000000362818723c */ /* 0x040fe60000001818 */
[----:B------:R-:W-:Y:S01]  /*35980*/  FADD.FTZ R0, R109, R0 ;  /* 0x000000006d007221 */ /* 0x000fe20000010000 */
[----:B---3--:R-:W2:Y:S03]  /*35990*/  LDSM.16.MT88.4 R44, [R62+0x7000] ;  /* 0x007000003e2c783b */ /* 0x008ea60000004200 */
[----:B------:R-:W-:Y:S04]  /*359a0*/  FADD.FTZ R0, R108, R0 ;  /* 0x000000006c007221 */ /* 0x000fe80000010000 */
[----:B------:R-:W-:Y:S01]  /*359b0*/  FADD.FTZ R0, R107, R0 ;  /* 0x000000006b007221 */ /* 0x000fe20000010000 */
[-CC-:B-1----:R-:W-:Y:S01]  /*359c0*/  FFMA.FTZ R48, R166, R3.reuse, -R66.reuse ;  /* 0x00000003a6307223 */ /* 0x182fe20000010842 */
[----:B------:R-:W-:Y:S02]  /*359d0*/  FFMA.FTZ R66, R39, R3, -R66 ;  /* 0x0000000327427223 */ /* 0x000fe40000010842 */
[----:B------:R-:W-:Y:S01]  /*359e0*/  FADD.FTZ R0, R106, R0 ;  /* 0x000000006a007221 */ /* 0x000fe20000010000 */
[----:B------:R-:W-:Y:S01]  /*359f0*/  FADD.FTZ R3, R95, R2 ;  /* 0x000000025f037221 */ /* 0x000fe20000010000 */
[----:B----4-:R-:W-:Y:S02]  /*35a00*/  F2FP.F16.F32.PACK_AB R166, R64, R56 ;  /* 0x0000003840a6723e */ /* 0x010fe400000000ff */
[----:B------:R-:W-:Y:S01]  /*35a10*/  FADD.FTZ R0, R101, R0 ;  /* 0x0000000065007221 */ /* 0x000fe20000010000 */
[----:B------:R-:W1:Y:S03]  /*35a20*/  MUFU.EX2 R66, R66 ;  /* 0x0000004200427308 */ /* 0x000e660000000800 */
[----:B------:R-:W-:Y:S04]  /*35a30*/  FADD.FTZ R0, R100, R0 ;  /* 0x0000000064007221 */ /* 0x000fe80000010000 */
        /* <DEDUP_REMOVED lines=58> */
.L_x_8361:
        /* <DEDUP_REMOVED lines=14> */
.L_x_8376:
[----:B------:R-:W2:Y:S04]  /*35ec0*/  LDL.LU R12, [R1+0x60] ;  /* 0x00006000010c7983 */ /* 0x000ea80000300800 */
[----:B------:R-:W2:Y:S01]  /*35ed0*/  LDL.LU R10, [R1+0x5c] ;  /* 0x00005c00010a7983 */ /* 0x000ea20000300800 */
[----:B------:R-:W-:Y:S01]  /*35ee0*/  FSETP.NE.FTZ.AND P1, PT, R0, RZ, PT ;  /* 0x000000ff0000720b */ /* 0x000fe20003f35000 */
[----:B----4-:R-:W-:Y:S01]  /*35ef0*/  FADD.FTZ R3, R2, R3 ;  /* 0x0000000302037221 */ /* 0x010fe20000010000 */
[----:B------:R-:W-:Y:S01]  /*35f00*/  MUFU.RCP R4, R0 ;  /* 0x0000000000047308 */ /* 0x000fe20000001000 */
[----:B------:R-:W-:Y:S01]  /*35f10*/  SHF.L.U32 R8, R222, 0x4, RZ ;  /* 0x00000004de087819 */ /* 0x000fe200000006ff */
[----:B------:R-:W-:Y:S05]  /*35f20*/  WARPSYNC.ALL ;  /* 0x0000000000007948 */ /* 0x000fea0003800000 */
[----:B------:R-:W-:Y:S01]  /*35f30*/  FSETP.NE.FTZ.AND P0, PT, R3, RZ, PT ;  /* 0x000000ff0300720b */ /* 0x000fe20003f15000 */
[----:B------:R-:W-:Y:S01]  /*35f40*/  MUFU.RCP R5, R3 ;  /* 0x0000000300057308 */ /* 0x000fe20000001000 */
[----:B---3--:R-:W-:-:S02]  /*35f50*/  LOP3.LUT R2, R8, 0x1c0, RZ, 0xc0, !PT ;  /* 0x000001c008027812 */ /* 0x008fc400078ec0ff */
[----:B------:R-:W-:-:S05]  /*35f60*/  MOV R44, 0xff800000 ;  /* 0xff800000002c7802 */ /* 0x000fca0000000f00 */
[----:B------:R-:W1:Y:S08]  /*35f70*/  @P1 MUFU.LG2 R0, R0 ;  /* 0x0000000000001308 */ /* 0x000e700000000c00 */
[----:B------:R-:W3:Y:S01]  /*35f80*/  @P0 MUFU.LG2 R3, R3 ;  /* 0x0000000300030308 */ /* 0x000ee20000000c00 */
[----:B-1----:R-:W-:-:S04]  /*35f90*/  @P1 FMUL.FTZ R6, R0, 0.69314718246459960938 ;  /* 0x3f31721800061820 */ /* 0x002fc80000410000 */
[----:B------:R-:W-:Y:S01]  /*35fa0*/  @P1 FFMA.FTZ R44, R7, R37, R6 ;  /* 0x00000025072c1223 */ /* 0x000fe20000010006 */
[----:B--2---:R-:W-:Y:S02]  /*35fb0*/  LOP3.LUT R0, R2, 0x38, R12, 0xf8, !PT ;  /* 0x0000003802007812 */ /* 0x004fe400078ef80c */
[----:B------:R-:W-:Y:S02]  /*35fc0*/  FSEL R2, R4, 1, P1 ;  /* 0x3f80000004027808 */ /* 0x000fe40000800000 */
[----:B------:R-:W-:Y:S02]  /*35fd0*/  LOP3.LUT R220, R0, R10, R220, 0xfe, !PT ;  /* 0x0000000a00dc7212 */ /* 0x000fe400078efedc */
        /* <DEDUP_REMOVED lines=17> */
[----:B---3--:R-:W-:Y:S01]  /*360f0*/  @P0 FMUL.FTZ R2, R3, 0.69314718246459960938 ;  /* 0x3f31721803020820 */ /* 0x008fe20000410000 */
[----:B------:R-:W-:Y:S01]  /*36100*/  MOV R10, 0xff800000 ;  /* 0xff800000000a7802 */ /* 0x000fe20000000f00 */
        /* <DEDUP_REMOVED lines=21> */
[----:B------:R-:W-:Y:S01]  /*36260*/  SEL R5, R11, 0xffffffc0, !P3 ;  /* 0xffffffc00b057807 */ /* 0x000fe20005800000 */
[----:B------:R1:W5:Y:S02]  /*36270*/  LDL R47, [R1+0x68] ;  /* 0x00006800012f7983 */ /* 0x0003640000100800 */
[--C-:B------:R-:W-:Y:S02]  /*36280*/  IMAD.IADD R4, R6, 0x1, R2.reuse ;  /* 0x0000000106047824 */ /* 0x100fe400078e0202 */
[----:B------:R-:W-:Y:S01]  /*36290*/  IMAD.IADD R3, R5, 0x1, R2 ;  /* 0x0000000105037824 */ /* 0x000fe200078e0202 */
[----:B------:R-:W2:Y:S01]  /*362a0*/  LDL.LU R13, [R1+0x6c] ;  /* 0x00006c00010d7983 */ /* 0x000ea20000300800 */
[C---:B------:R-:W-:Y:S01]  /*362b0*/  VIADD R0, R2.reuse, 0x80 ;  /* 0x0000008002007836 */ /* 0x040fe20000000000 */
[----:B------:R-:W-:-:S02]  /*362c0*/  @P4 IADD3 R0, PT, PT, R2, -0x80, RZ ;  /* 0xffffff8002004810 */ /* 0x000fc40007ffe0ff */
[----:B------:R-:W3:Y:S04]  /*362d0*/  LDL.LU R7, [R1+0x70] ;  /* 0x0000700001077983 */ /* 0x000ee80000300800 */
[----:B------:R-:W-:Y:S04]  /*362e0*/  STS.64 [R2], R136 ;  /* 0x0000008802007388 */ /* 0x000fe80000000a00 */
[----:B------:R4:W-:Y:S04]  /*362f0*/  STS.64 [R2+0x800], R138 ;  /* 0x0008008a02007388 */ /* 0x0009e80000000a00 */
[----:B------:R-:W-:Y:S04]  /*36300*/  STS.64 [R4], R140 ;  /* 0x0000008c04007388 */ /* 0x000fe80000000a00 */
[----:B------:R1:W-:Y:S04]  /*36310*/  STS.64 [R4+0x800], R142 ;  /* 0x0008008e04007388 */ /* 0x0003e80000000a00 */
[----:B------:R-:W-:Y:S04]  /*36320*/  STS.64 [R3], R144 ;  /* 0x0000009003007388 */ /* 0x000fe80000000a00 */
[----:B------:R1:W-:Y:S01]  /*36330*/  STS.64 [R3+0x800], R146 ;  /* 0x0008009203007388 */ /* 0x0003e20000000a00 */
[----:B----4-:R-:W-:-:S02]  /*36340*/  IMAD.IADD R2, R5, 0x1, R0 ;  /* 0x0000000105027824 */ /* 0x010fc400078e0200 */
[----:B-1----:R-:W-:-:S05]  /*36350*/  IMAD.IADD R4, R6, 0x1, R3 ;  /* 0x0000000106047824 */ /* 0x002fca00078e0203 */
[----:B------:R-:W-:Y:S01]  /*36360*/  STS.64 [R4], R148 ;  /* 0x0000009404007388 */ /* 0x000fe20000000a00 */
[----:B------:R-:W-:-:S03]  /*36370*/  IADD3 R3, PT, PT, R6, R0, RZ ;  /* 0x0000000006037210 */ /* 0x000fc60007ffe0ff */
        /* <DEDUP_REMOVED lines=10> */
[----:B------:R-:W2:Y:S04]  /*36420*/  LD.E.64 R4, desc[UR4][R134.64+0xb0] ;  /* 0x0000b00486047980 */ /* 0x000ea8000c101b00 */
[----:B----4-:R-:W3:Y:S01]  /*36430*/  LD.E R2, desc[UR4][R134.64+0x60] ;  /* 0x0000600486027980 */ /* 0x010ee2000c101900 */
[----:B------:R-:W-:Y:S01]  /*36440*/  IMAD.SHL.U32 R45, R222, 0x4, RZ ;  /* 0x00000004de2d7824 */ /* 0x000fe200078e00ff */
[----:B------:R-:W-:Y:S01]  /*36450*/  LOP3.LUT R3, R8, 0x10, RZ, 0xc0, !PT ;  /* 0x0000001008037812 */ /* 0x000fe200078ec0ff */
[----:B------:R-:W4:Y:S01]  /*36460*/  S2R R12, SR_CTAID.X ;  /* 0x00000000000c7919 */ /* 0x000f220000002500 */
[----:B------:R-:W-:Y:S01]  /*36470*/  LOP3.LUT P0, RZ, R222, 0x3, RZ, 0xc0, !PT ;  /* 0x00000003deff7812 */ /* 0x000fe2000780c0ff */
[----:B------:R-:W-:Y:S01]  /*36480*/  BSSY.RECONVERGENT B0, `(.L_x_8370) ;  /* 0x0000022000007945 */ /* 0x000fe20003800200 */
[----:B------:R-:W-:Y:S01]  /*36490*/  SHF.R.U32.HI R9, RZ, 0x2, R222 ;  /* 0x00000002ff097819 */ /* 0x000fe200000116de */
[----:B------:R2:W5:Y:S01]  /*364a0*/  LD.E R8, desc[UR4][R134.64+0xcc] ;  /* 0x0000cc0486087980 */ /* 0x000562000c101900 */
[----:B-1----:R-:W-:-:S04]  /*364b0*/  LOP3.LUT R0, R45, 0x1f8, RZ, 0xc0, !PT ;  /* 0x000001f82d007812 */ /* 0x002fc800078ec0ff */
[----:B------:R-:W-:Y:S02]  /*364c0*/  LOP3.LUT R0, R0, 0x38, R219, 0x78, !PT ;  /* 0x0000003800007812 */ /* 0x000fe400078e78db */
[----:B------:R-:W-:-:S03]  /*364d0*/  LOP3.LUT R219, R219, 0x30, RZ, 0xc0, !PT ;  /* 0x00000030dbdb7812 */ /* 0x000fc600078ec0ff */
[----:B------:R-:W-:Y:S01]  /*364e0*/  IMAD R0, R0, 0x4, R3 ;  /* 0x0000000400007824 */ /* 0x000fe200078e0203 */
[----:B------:R-:W-:Y:S02]  /*364f0*/  LOP3.LUT R9, R219, 0x7, R9, 0xf8, !PT ;  /* 0x00000007db097812 */ /* 0x000fe400078ef809 */
[----:B----4-:R-:W-:Y:S01]  /*36500*/  SHF.L.U32 R46, R12, 0x6, RZ ;  /* 0x000000060c2e7819 */ /* 0x010fe200000006ff */
[----:B--2---:R-:W-:-:S04]  /*36510*/  IMAD R4, R4, UR8, R13 ;  /* 0x0000000804047c24 */ /* 0x004fc8000f8e020d */
[----:B---3--:R-:W-:Y:S02]  /*36520*/  IMAD R4, R4, R2, R7 ;  /* 0x0000000204047224 */ /* 0x008fe400078e0207 */
[----:B------:R1:W5:Y:S02]  /*36530*/  LD.E.64 R6, desc[UR4][R134.64+0x78] ;  /* 0x0000780486067980 */ /* 0x000364000c101b00 */
[----:B------:R-:W-:Y:S02]  /*36540*/  IMAD R4, R5, R4, R46 ;  /* 0x0000000405047224 */ /* 0x000fe400078e022e */
        /* <DEDUP_REMOVED lines=21> */
.L_x_8371:
[----:B------:R-:W-:Y:S05]  /*366a0*/  BSYNC.RECONVERGENT B0 ;  /* 0x0000000000007941 */ /* 0x000fea0003800200 */
.L_x_8370:
[----:B------:R-:W2:Y:S01]  /*366b0*/  LD.E R5, desc[UR4][R134.64+0xc0] ;  /* 0x0000c00486057980 */ /* 0x000ea2000c101900 */
[----:B-1---5:R-:W-:Y:S01]  /*366c0*/  LOP3.LUT R2, R45, 0xfc0, RZ, 0xc0, !PT ;  /* 0x00000fc02d027812 */ /* 0x022fe200078ec0ff */
[----:B------:R-:W-:Y:S01]  /*366d0*/  IMAD R0, R4, R8, RZ ;  /* 0x0000000804007224 */ /* 0x000fe200078e02ff */
[----:B------:R-:W-:Y:S01]  /*366e0*/  SHF.R.U32.HI R222, RZ, 0x4, R222 ;  /* 0x00000004ffde7819 */ /* 0x000fe200000116de */
[----:B------:R-:W-:Y:S01]  /*366f0*/  IMAD.IADD R4, R47, 0x1, -R46 ;  /* 0x000000012f047824 */ /* 0x000fe200078e0a2e */
[----:B------:R-:W-:Y:S02]  /*36700*/  LOP3.LUT R2, R2, 0x3c, R45, 0xf8, !PT ;  /* 0x0000003c02027812 */ /* 0x000fe400078ef82d */
[----:B------:R-:W-:Y:S02]  /*36710*/  LOP3.LUT R45, R45, 0x3c, RZ, 0xc0, !PT ;  /* 0x0000003c2d2d7812 */ /* 0x000fe400078ec0ff */
[----:B------:R-:W-:Y:S02]  /*36720*/  IADD3 R3, P1, PT, R0, R2, RZ ;  /* 0x0000000200037210 */ /* 0x000fe40007f3e0ff */
[----:B------:R-:W-:-:S02]  /*36730*/  MOV R9, 0x1f0 ;  /* 0x000001f000097802 */ /* 0x000fc40000000f00 */
[----:B------:R-:W-:Y:S02]  /*36740*/  LEA.HI.X.SX32 R0, R0, RZ, 0x1, P1 ;  /* 0x000000ff00007211 */ /* 0x000fe400008f0eff */
[----:B------:R-:W-:Y:S01]  /*36750*/  LEA R2, P2, R3, R6, 0x2 ;  /* 0x0000000603027211 */ /* 0x000fe200078410ff */
[----:B------:R-:W-:-:S03]  /*36760*/  VIADD R6, R222, 0x20 ;  /* 0x00000020de067836 */ /* 0x000fc60000000000 */
[----:B------:R-:W-:Y:S01]  /*36770*/  LEA.HI.X R3, R3, R7, R0, 0x2, P2 ;  /* 0x0000000703037211 */ /* 0x000fe200010f1400 */
[C---:B------:R-:W-:Y:S02]  /*36780*/  VIADD R0, R222.reuse, 0x10 ;  /* 0x00000010de007836 */ /* 0x040fe40000000000 */
[C---:B------:R-:W-:Y:S01]  /*36790*/  VIADD R7, R222.reuse, 0x18 ;  /* 0x00000018de077836 */ /* 0x040fe20000000000 */
[----:B--2---:R-:W-:Y:S01]  /*367a0*/  ISETP.GE.AND P0, PT, R45, R5, PT ;  /* 0x000000052d00720c */ /* 0x004fe20003f06270 */
[----:B------:R-:W-:-:S03]  /*367b0*/  VIADD R5, R222, 0x8 ;  /* 0x00000008de057836 */ /* 0x000fc60000000000 */
[CC--:B------:R-:W-:Y:S02]  /*367c0*/  ISETP.GE.OR P1, PT, R222.reuse, R4.reuse, P0 ;  /* 0x00000004de00720c */ /* 0x0c0fe40000726670 */
[-C--:B------:R-:W-:Y:S01]  /*367d0*/  ISETP.GE.OR P6, PT, R5, R4.reuse, P0 ;  /* 0x000000040500720c */ /* 0x080fe200007c6670 */
[----:B------:R-:W-:Y:S01]  /*367e0*/  VIADD R5, R222, 0x28 ;  /* 0x00000028de057836 */ /* 0x000fe20000000000 */
[-C--:B------:R-:W-:Y:S01]  /*367f0*/  ISETP.GE.OR P5, PT, R0, R4.reuse, P0 ;  /* 0x000000040000720c */ /* 0x080fe200007a6670 */
[C---:B------:R-:W-:Y:S01]  /*36800*/  VIADD R0, R222.reuse, 0x30 ;  /* 0x00000030de007836 */ /* 0x040fe20000000000 */
[-C--:B------:R-:W-:Y:S01]  /*36810*/  ISETP.GE.OR P4, PT, R7, R4.reuse, P0 ;  /* 0x000000040700720c */ /* 0x080fe20000786670 */
[----:B------:R-:W-:Y:S01]  /*36820*/  VIADD R222, R222, 0x38 ;  /* 0x00000038dede7836 */ /* 0x000fe20000000000 */
[-C--:B------:R-:W-:Y:S02]  /*36830*/  ISETP.GE.OR P3, PT, R6, R4.reuse, P0 ;  /* 0x000000040600720c */ /* 0x080fe40000766670 */
[----:B------:R-:W-:Y:S01]  /*36840*/  ISETP.GE.OR P2, PT, R5, R4, P0 ;  /* 0x000000040500720c */ /* 0x000fe20000746670 */
[----:B------:R-:W-:-:S02]  /*36850*/  IMAD.MOV.U32 R5, RZ, RZ, 0x0 ;  /* 0x00000000ff057424 */ /* 0x000fc400078e00ff */
[----:B------:R-:W-:Y:S01]  /*36860*/  @!P1 ST.E.128 desc[UR4][R2.64], R40 ;  /* 0x0000002802009985 */ /* 0x000fe2000c101d04 */
[-C--:B------:R-:W-:Y:S02]  /*36870*/  ISETP.GE.OR P1, PT, R0, R4.reuse, P0 ;  /* 0x000000040000720c */ /* 0x080fe40000726670 */
[----:B------:R-:W-:Y:S01]  /*36880*/  ISETP.GE.OR P0, PT, R222, R4, P0 ;  /* 0x00000004de00720c */ /* 0x000fe20000706670 */
[----:B------:R-:W-:Y:S01]  /*36890*/  IMAD.MOV.U32 R4, RZ, RZ, R9 ;  /* 0x000000ffff047224 */ /* 0x000fe200078e0009 */
[----:B---3--:R-:W-:Y:S04]  /*368a0*/  @!P6 ST.E.128 desc[UR4][R2.64+0x800], R36 ;  /* 0x000800240200e985 */ /* 0x008fe8000c101d04 */
[----:B----4-:R-:W-:Y:S04]  /*368b0*/  @!P5 ST.E.128 desc[UR4][R2.64+0x1000], R32 ;  /* 0x001000200200d985 */ /* 0x010fe8000c101d04 */
[----:B------:R-:W-:Y:S04]  /*368c0*/  @!P4 ST.E.128 desc[UR4][R2.64+0x1800], R28 ;  /* 0x0018001c0200c985 */ /* 0x000fe8000c101d04 */
[----:B------:R-:W-:Y:S04]  /*368d0*/  @!P3 ST.E.128 desc[UR4][R2.64+0x2000], R24 ;  /* 0x002000180200b985 */ /* 0x000fe8000c101d04 */
[----:B------:R-:W-:Y:S04]  /*368e0*/  @!P2 ST.E.128 desc[UR4][R2.64+0x2800], R20 ;  /* 0x002800140200a985 */ /* 0x000fe8000c101d04 */
[----:B------:R1:W-:Y:S02]  /*368f0*/  @!P1 ST.E.128 desc[UR4][R2.64+0x3000], R16 ;  /* 0x0030001002009985 */ /* 0x0003e4000c101d04 */
[----:B-1----:R-:W-:Y:S05]  /*36900*/  @P0 RET.REL.NODEC R4 `(_ZN5flash24flash_fwd_splitkv_kernelI23Flash_fwd_kernel_traitsILi64ELi64ELi256ELi4ELb0ELb0EN7cutlass6half_tE19Flash_kernel_traitsILi64ELi64ELi256ELi4ES3_EELb0ELb1ELb1ELb0ELb0ELb1ELb1ELb1EEEvNS_16Flash_fwd_paramsE) ;  /* 0xfffffc9404bc0950 */ /* 0x002fea0003c3ffff */
[----:B------:R1:W-:Y:S02]  /*36910*/  ST.E.128 desc[UR4][R2.64+0x3800], R12 ;  /* 0x0038000c02007985 */ /* 0x0003e4000c101d04 */
[----:B-1----:R-:W-:Y:S02]  /*36920*/  MOV R2, R9 ;  /* 0x0000000900027202 */ /* 0x002fe40000000f00 */
[----:B------:R-:W-:-:S04]  /*36930*/  MOV R3, 0x0 ;  /* 0x0000000000037802 */ /* 0x000fc80000000f00 */
[----:B------:R-:W-:Y:S05]  /*36940*/  RET.REL.NODEC R2 `(_ZN5flash24flash_fwd_splitkv_kernelI23Flash_fwd_kernel_traitsILi64ELi64ELi256ELi4ELb0ELb0EN7cutlass6half_tE19Flash_kernel_traitsILi64ELi64ELi256ELi4ES3_EELb0ELb1ELb1ELb0ELb0ELb1ELb1ELb1EEEvNS_16Flash_fwd_paramsE) ;  /* 0xfffffc9402ac7950 */ /* 0x000fea0003c3ffff */
.L_x_8369:
[----:B-1----:R-:W-:Y:S01]  /*36950*/  IMAD.MOV.U32 R0, RZ, RZ, 0x2 ;  /* 0x00000002ff007424 */ /* 0x002fe200078e00ff */
[----:B-----5:R-:W-:Y:S01]  /*36960*/  MOV R2, R10 ;  /* 0x0000000a00027202 */ /* 0x020fe20000000f00 */
[----:B------:R-:W-:Y:S01]  /*36970*/  IMAD.MOV.U32 R4, RZ, RZ, -0x1 ;  /* 0xffffffffff047424 */ /* 0x000fe200078e00ff */
[----:B------:R-:W-:-:S07]  /*36980*/  MOV R3, 0x1f ;  /* 0x0000001f00037802 */ /* 0x000fce0000000f00 */
[----:B--2---:R-:W-:Y:S05]  /*36990*/  WARPSYNC.COLLECTIVE R4, `(.L_x_8372) ;  /* 0x0000000004087348 */ /* 0x004fea0003c00000 */
[----:B------:R1:W3:Y:S02]  /*369a0*/  SHFL.BFLY P0, R0, R2, R0, R3 ;  /* 0x0c00000002007389 */ /* 0x0002e40000000003 */
[----:B-123--:R-:W-:Y:S05]  /*369b0*/  ENDCOLLECTIVE ;  /* 0x000000000000791b */ /* 0x00efea0003800000 */
.L_x_8372:
[----:B------:R-:W-:Y:S02]  /*369c0*/  MOV R5, R0 ;  /* 0x0000000000057202 */ /* 0x000fe40000000f00 */
[----:B------:R-:W-:-:S03]  /*369d0*/  MOV R0, 0x1 ;  /* 0x0000000100007802 */ /* 0x000fc60000000f00 */
[----:B------:R-:W-:-:S04]  /*369e0*/  FADD.FTZ R5, R5, R10 ;  /* 0x0000000a05057221 */ /* 0x000fc80000010000 */
[----:B------:R-:W-:-:S07]  /*369f0*/  IMAD.MOV.U32 R2, RZ, RZ, R5 ;  /* 0x000000ffff027224 */ /* 0x000fce00078e0005 */
[----:B------:R-:W-:Y:S05]  /*36a00*/  WARPSYNC.COLLECTIVE R4, `(.L_x_8373) ;  /* 0x0000000004087348 */ /* 0x000fea0003c00000 */
[----:B------:R1:W2:Y:S02]  /*36a10*/  SHFL.BFLY P0, R0, R2, R0, R3 ;  /* 0x0c00000002007389 */ /* 0x0002a40000000003 */
[----:B-12---:R-:W-:Y:S05]  /*36a20*/  ENDCOLLECTIVE ;  /* 0x000000000000791b */ /* 0x006fea0003800000 */
.L_x_8373:
[----:B------:R-:W-:Y:S01]  /*36a30*/  IMAD.MOV.U32 R6, RZ, RZ, R0 ;  /* 0x000000ffff067224 */ /* 0x000fe200078e0000 */
[----:B------:R-:W-:Y:S02]  /*36a40*/  MOV R0, 0x2 ;  /* 0x0000000200007802 */ /* 0x000fe40000000f00 */
[----:B------:R-:W-:-:S07]  /*36a50*/  MOV R2, R8 ;  /* 0x0000000800027202 */ /* 0x000fce0000000f00 */
[----:B------:R-:W-:Y:S05]  /*36a60*/  WARPSYNC.COLLECTIVE R4, `(.L_x_8374) ;  /* 0x0000000004087348 */ /* 0x000fea0003c00000 */
[----:B------:R1:W2:Y:S02]  /*36a70*/  SHFL.BFLY P0, R0, R2, R0, R3 ;  /* 0x0c00000002007389 */ /* 0x0002a40000000003 */
[----:B-12---:R-:W-:Y:S05]  /*36a80*/  ENDCOLLECTIVE ;  /* 0x000000000000791b */ /* 0x006fea0003800000 */
.L_x_8374:
[----:B------:R-:W-:Y:S01]  /*36a90*/  IMAD.MOV.U32 R2, RZ, RZ, R0 ;  /* 0x000000ffff027224 */ /* 0x000fe200078e0000 */
[----:B------:R-:W-:-:S03]  /*36aa0*/  MOV R0, 0x1 ;  /* 0x0000000100007802 */ /* 0x000fc60000000f00 */
[----:B------:R-:W-:-:S07]  /*36ab0*/  FADD.FTZ R2, R2, R8 ;  /* 0x0000000802027221 */ /* 0x000fce0000010000 */
[----:B------:R-:W-:Y:S05]  /*36ac0*/  WARPSYNC.COLLECTIVE R4, `(.L_x_8375) ;  /* 0x0000000004087348 */ /* 0x000fea0003c00000 */
[----:B------:R1:W2:Y:S02]  /*36ad0*/  SHFL.BFLY P0, R0, R2, R0, R3 ;  /* 0x0c00000002007389 */ /* 0x0002a40000000003 */
[----:B-12---:R-:W-:Y:S05]  /*36ae0*/  ENDCOLLECTIVE ;  /* 0x000000000000791b */ /* 0x006fea0003800000 */
.L_x_8375:
[----:B------:R-:W-:Y:S01]  /*36af0*/  MOV R3, R0 ;  /* 0x0000000000037202 */ /* 0x000fe20000000f00 */
[----:B------:R-:W-:Y:S01]  /*36b00*/  FADD.FTZ R0, R5, R6 ;  /* 0x0000000605007221 */ /* 0x000fe20000010000 */
[----:B------:R-:W-:Y:S06]  /*36b10*/  BRA `(.L_x_8376) ;  /* 0xfffffff000e87947 */ /* 0x000fec000383ffff */
.L_x_8377:
        /* <DEDUP_REMOVED lines=14> */
.L_x_14771:


//--------------------- .text._ZN5flash32flash_fwd_splitkv_combine_kernelI23Flash_fwd_kernel_traitsILi64ELi64ELi128ELi4ELb0ELb0EN7cutlass6half_tE19Flash_kernel_traitsILi64ELi64ELi128ELi4ES3_EELi8ELi7ELb0EEEvNS_16Flash_fwd_paramsE --------------------------
	.section	.text._ZN5flash32flash_fwd_splitkv_combine_kernelI23Flash_fwd_kernel_traitsILi64ELi64ELi128ELi4ELb0ELb0EN7cutlass6half_tE19Flash_kernel_traitsILi64ELi64ELi128ELi4ES3_EELi8ELi7ELb0EEEvNS_16Flash_fwd_paramsE,"ax",@progbits
	.align	128
        .global         _ZN5flash32flash_fwd_splitkv_combine_kernelI23Flash_fwd_kernel_traitsILi64ELi64ELi128ELi4ELb0ELb0EN7cutlass6half_tE19Flash_kernel_traitsILi64ELi64ELi128ELi4ES3_EELi8ELi7ELb0EEEvNS_16Flash_fwd_paramsE
        .type           _ZN5flash32flash_fwd_splitkv_combine_kernelI23Flash_fwd_kernel_traitsILi64ELi64ELi128ELi4ELb0ELb0EN7cutlass6half_tE19Flash_kernel_traitsILi64ELi64ELi128ELi4ES3_EELi8ELi7ELb0EEEvNS_16Flash_fwd_paramsE,@function
        .size           _ZN5flash32flash_fwd_splitkv_combine_kernelI23Flash_fwd_kernel_traitsILi64ELi64ELi128ELi4ELb0ELb0EN7cutlass6half_tE19Flash_kernel_traitsILi64ELi64ELi128ELi4ES3_EELi8ELi7ELb0EEEvNS_16Flash_fwd_paramsE,(.L_x_14772 - _ZN5flash32flash_fwd_splitkv_combine_kernelI23Flash_fwd_kernel_traitsILi64ELi64ELi128ELi4ELb0ELb0EN7cutlass6half_tE19Flash_kernel_traitsILi64ELi64ELi128ELi4ES3_EELi8ELi7ELb0EEEvNS_16Flash_fwd_paramsE)
        .other          _ZN5flash32flash_fwd_splitkv_combine_kernelI23Flash_fwd_kernel_traitsILi64ELi64ELi128ELi4ELb0ELb0EN7cutlass6half_tE19Flash_kernel_traitsILi64ELi64ELi128ELi4ES3_EELi8ELi7ELb0EEEvNS_16Flash_fwd_paramsE,@"STO_CUDA_ENTRY STV_DEFAULT"
_ZN5flash32flash_fwd_splitkv_combine_kernelI23Flash_fwd_kernel_traitsILi64ELi64ELi128ELi4ELb0ELb0EN7cutlass6half_tE19Flash_kernel_traitsILi64ELi64ELi128ELi4ES3_EELi8ELi7ELb0EEEvNS_16Flash_fwd_paramsE:
.text._ZN5flash32flash_fwd_splitkv_combine_kernelI23Flash_fwd_kernel_traitsILi64ELi64ELi128ELi4ELb0ELb0EN7cutlass6half_tE19Flash_kernel_traitsILi64ELi64ELi128ELi4ES3_EELi8ELi7ELb0EEEvNS_16Flash_fwd_paramsE:
        /* <DEDUP_REMOVED lines=38> */
.L_x_8378:
[----:B------:R-:W-:Y:S01]  /*0260*/  IMAD.U32 R22, RZ, RZ, UR21 ;  /* 0x00000015ff167e24 */ /* 0x000fe2000f8e00ff */
[----:B------:R-:W-:Y:S01]  /*0270*/  MOV R20, UR19 ;  /* 0x0000001300147c02 */ /* 0x000fe20008000f00 */
[----:B------:R-:W-:Y:S01]  /*0280*/  IMAD.U32 R21, RZ, RZ, UR15 ;  /* 0x0000000fff157e24 */ /* 0x000fe2000f8e00ff */
[----:B------:R-:W-:Y:S02]  /*0290*/  MOV R19, UR14 ;  /* 0x0000000e00137c02 */ /* 0x000fe40008000f00 */
[----:B------:R-:W-:Y:S02]  /*02a0*/  MOV R18, 0x2c0 ;  /* 0x000002c000127802 */ /* 0x000fe40000000f00 */
[----:B------:R-:W-:Y:S05]  /*02b0*/  CALL.REL.NOINC `($__internal_14_$__cuda_sm20_div_s64) ;  /* 0x0000004400f87944 */ /* 0x000fea0003c00000 */
[----:B------:R-:W-:-:S07]  /*02c0*/  MOV R13, R11 ;  /* 0x0000000b000d7202 */ /* 0x000fce0000000f00 */
.L_x_8379:
        /* <DEDUP_REMOVED lines=30> */
.L_x_8381:
[----:B------:R-:W-:Y:S01]  /*04b0*/  IMAD.MOV.U32 R22, RZ, RZ, R12 ;  /* 0x000000ffff167224 */ /* 0x000fe200078e000c */
[----:B------:R-:W-:Y:S02]  /*04c0*/  MOV R21, R13 ;  /* 0x0000000d00157202 */ /* 0x000fe40000000f00 */
[----:B------:R-:W-:Y:S02]  /*04d0*/  MOV R18, 0x4f0 ;  /* 0x000004f000127802 */ /* 0x000fe40000000f00 */
[----:B------:R-:W-:Y:S05]  /*04e0*/  CALL.REL.NOINC `($__internal_14_$__cuda_sm20_div_s64) ;  /* 0x00000044006c7944 */ /* 0x000fea0003c00000 */
[----:B------:R-:W-:Y:S02]  /*04f0*/  MOV R4, R12 ;  /* 0x0000000c00047202 */ /* 0x000fe40000000f00 */
[----:B------:R-:W-:Y:S02]  /*0500*/  MOV R5, R11 ;  /* 0x0000000b00057202 */ /* 0x000fe40000000f00 */
.L_x_8382:
[----:B------:R-:W-:Y:S05]  /*0510*/  BSYNC.RECONVERGENT B0 ;  /* 0x0000000000007941 */ /* 0x000fea0003800200 */
.L_x_8380:
        /* <DEDUP_REMOVED lines=58> */
.L_x_8384:
[----:B------:R-:W-:Y:S01]  /*08c0*/  IMAD.MOV.U32 R22, RZ, RZ, R20 ;  /* 0x000000ffff167224 */ /* 0x000fe200078e0014 */
[----:B------:R-:W-:Y:S01]  /*08d0*/  MOV R20, R10 ;  /* 0x0000000a00147202 */ /* 0x000fe20000000f00 */
[----:B------:R-:W-:Y:S01]  /*08e0*/  IMAD.MOV.U32 R21, RZ, RZ, R19 ;  /* 0x000000ffff157224 */ /* 0x000fe200078e0013 */
[----:B------:R-:W-:Y:S02]  /*08f0*/  MOV R19, R0 ;  /* 0x0000000000137202 */ /* 0x000fe40000000f00 */
[----:B------:R-:W-:Y:S02]  /*0900*/  MOV R18, 0x920 ;  /* 0x0000092000127802 */ /* 0x000fe40000000f00 */
[----:B------:R-:W-:Y:S05]  /*0910*/  CALL.REL.NOINC `($__internal_14_$__cuda_sm20_div_s64) ;  /* 0x0000004000607944 */ /* 0x000fea0003c00000 */
[----:B------:R-:W-:Y:S02]  /*0920*/  MOV R13, R11 ;  /* 0x0000000b000d7202 */ /* 0x000fe40000000f00 */
.L_x_8385:
[----:B------:R-:W-:Y:S05]  /*0930*/  BSYNC.RECONVERGENT B0 ;  /* 0x0000000000007941 */ /* 0x000fea0003800200 */
.L_x_8383:
        /* <DEDUP_REMOVED lines=124> */
.L_x_8387:
[----:B------:R-:W-:Y:S01]  /*1100*/  IMAD.MOV.U32 R22, RZ, RZ, R12 ;  /* 0x000000ffff167224 */ /* 0x000fe200078e000c */
[----:B------:R-:W-:Y:S01]  /*1110*/  MOV R20, R9 ;  /* 0x0000000900147202 */ /* 0x000fe20000000f00 */
[----:B------:R-:W-:Y:S01]  /*1120*/  IMAD.MOV.U32 R21, RZ, RZ, R13 ;  /* 0x000000ffff157224 */ /* 0x000fe200078e000d */
[----:B------:R-:W-:Y:S02]  /*1130*/  MOV R19, R37 ;  /* 0x0000002500137202 */ /* 0x000fe40000000f00 */
[----:B------:R-:W-:Y:S02]  /*1140*/  MOV R18, 0x1160 ;  /* 0x0000116000127802 */ /* 0x000fe40000000f00 */
[----:B------:R-:W-:Y:S05]  /*1150*/  CALL.REL.NOINC `($__internal_14_$__cuda_sm20_div_s64) ;  /* 0x0000003800507944 */ /* 0x000fea0003c00000 */
[----:B------:R-:W-:Y:S02]  /*1160*/  MOV R42, R12 ;  /* 0x0000000c002a7202 */ /* 0x000fe40000000f00 */
[----:B------:R-:W-:Y:S02]  /*1170*/  MOV R43, R11 ;  /* 0x0000000b002b7202 */ /* 0x000fe40000000f00 */
.L_x_8388:
[----:B------:R-:W-:Y:S05]  /*1180*/  BSYNC.RECONVERGENT B0 ;  /* 0x0000000000007941 */ /* 0x000fea0003800200 */
.L_x_8386:
        /* <DEDUP_REMOVED lines=57> */
.L_x_8390:
[----:B------:R-:W-:Y:S01]  /*1520*/  IMAD.MOV.U32 R22, RZ, RZ, R4 ;  /* 0x000000ffff167224 */ /* 0x000fe200078e0004 */
[----:B------:R-:W-:Y:S01]  /*1530*/  MOV R21, R5 ;  /* 0x0000000500157202 */ /* 0x000fe20000000f00 */
[----:B------:R-:W-:Y:S01]  /*1540*/  IMAD.MOV.U32 R20, RZ, RZ, R8 ;  /* 0x000000ffff147224 */ /* 0x000fe200078e0008 */
[----:B------:R-:W-:Y:S02]  /*1550*/  MOV R18, 0x1570 ;  /* 0x0000157000127802 */ /* 0x000fe40000000f00 */
[----:B------:R-:W-:Y:S05]  /*1560*/  CALL.REL.NOINC `($__internal_14_$__cuda_sm20_div_s64) ;  /* 0x00000034004c7944 */ /* 0x000fea0003c00000 */
[----:B------:R-:W-:Y:S02]  /*1570*/  MOV R18, R12 ;  /* 0x0000000c00127202 */ /* 0x000fe40000000f00 */
[----:B------:R-:W-:Y:S02]  /*1580*/  MOV R19, R11 ;  /* 0x0000000b00137202 */ /* 0x000fe40000000f00 */
.L_x_8391:
[----:B------:R-:W-:Y:S05]  /*1590*/  BSYNC.RECONVERGENT B0 ;  /* 0x0000000000007941 */ /* 0x000fea0003800200 */
.L_x_8389:
        /* <DEDUP_REMOVED lines=337> */
.L_x_8395:
[----:B------:R-:W-:Y:S01]  /*2ab0*/  IMAD.MOV.U32 R22, RZ, RZ, R2 ;  /* 0x000000ffff167224 */ /* 0x000fe200078e0002 */
[----:B------:R-:W-:Y:S01]  /*2ac0*/  MOV R21, RZ ;  /* 0x000000ff00157202 */ /* 0x000fe20000000f00 */
[----:B------:R-:W-:Y:S01]  /*2ad0*/  IMAD.MOV.U32 R20, RZ, RZ, R40 ;  /* 0x000000ffff147224 */ /* 0x000fe200078e0028 */
[----:B------:R-:W-:Y:S02]  /*2ae0*/  MOV R18, 0x2b00 ;  /* 0x00002b0000127802 */ /* 0x000fe40000000f00 */
[----:B------:R-:W-:Y:S05]  /*2af0*/  CALL.REL.NOINC `($__internal_14_$__cuda_sm20_div_s64) ;  /* 0x0000001c00e87944 */ /* 0x000fea0003c00000 */
[----:B------:R-:W-:Y:S02]  /*2b00*/  IADD3 R15, PT, PT, -R12, RZ, RZ ;  /* 0x000000ff0c0f7210 */ /* 0x000fe40007ffe1ff */
[----:B------:R-:W-:-:S03]  /*2b10*/  MOV R41, R11 ;  /* 0x0000000b00297202 */ /* 0x000fc60000000f00 */
[----:B------:R-:W-:Y:S01]  /*2b20*/  IMAD R14, R40, R15, R2 ;  /* 0x0000000f280e7224 */ /* 0x000fe200078e0202 */
[----:B------:R-:W-:-:S07]  /*2b30*/  MOV R40, R12 ;  /* 0x0000000c00287202 */ /* 0x000fce0000000f00 */
.L_x_8396:
        /* <DEDUP_REMOVED lines=59> */
.L_x_8398:
[----:B------:R-:W-:Y:S01]  /*2ef0*/  IMAD.MOV.U32 R22, RZ, RZ, R40 ;  /* 0x000000ffff167224 */ /* 0x000fe200078e0028 */
[----:B------:R-:W-:Y:S01]  /*2f00*/  MOV R21, R41 ;  /* 0x0000002900157202 */ /* 0x000fe20000000f00 */
[----:B------:R-:W-:Y:S01]  /*2f10*/  IMAD.MOV.U32 R20, RZ, RZ, R36 ;  /* 0x000000ffff147224 */ /* 0x000fe200078e0024 */
[----:B------:R-:W-:Y:S02]  /*2f20*/  MOV R18, 0x2f40 ;  /* 0x00002f4000127802 */ /* 0x000fe40000000f00 */
[----:B------:R-:W-:Y:S05]  /*2f30*/  CALL.REL.NOINC `($__internal_14_$__cuda_sm20_div_s64) ;  /* 0x0000001800d87944 */ /* 0x000fea0003c00000 */
[----:B------:R-:W-:-:S05]  /*2f40*/  IADD3 R37, PT, PT, -R12, RZ, RZ ;  /* 0x000000ff0c257210 */ /* 0x000fca0007ffe1ff */
[----:B------:R-:W-:Y:S02]  /*2f50*/  IMAD R37, R37, R36, R40 ;  /* 0x0000002425257224 */ /* 0x000fe400078e0228 */
.L_x_8399:
[----:B------:R-:W-:Y:S05]  /*2f60*/  BSYNC.RECONVERGENT B0 ;  /* 0x0000000000007941 */ /* 0x000fea0003800200 */
.L_x_8397:
        /* <DEDUP_REMOVED lines=160> */
.L_x_8394:
[----:B------:R-:W0:Y:S01]  /*3970*/  LDC.64 R2, c[0x0][0x420] ;  /* 0x00010800ff027b82 */ /* 0x000e220000000a00 */
[----:B------:R-:W-:-:S05]  /*3980*/  IADD3 R0, PT, PT, R13, UR20, RZ ;  /* 0x000000140d007c10 */ /* 0x000fca000fffe0ff */
[----:B0-----:R-:W-:-:S05]  /*3990*/  IMAD.WIDE.U32 R2, R0, 0x4, R2 ;  /* 0x0000000400027825 */ /* 0x001fca00078e0002 */
[----:B------:R1:W-:Y:S02]  /*39a0*/  STG.E desc[UR10][R2.64], R24 ;  /* 0x0000001802007986 */ /* 0x0003e4000c10190a */
.L_x_8393:
[----:B------:R-:W-:Y:S05]  /*39b0*/  BSYNC.RECONVERGENT B1 ;  /* 0x0000000000017941 */ /* 0x000fea0003800200 */
.L_x_8392:
        /* <DEDUP_REMOVED lines=98> */
.L_x_8410:
        /* <DEDUP_REMOVED lines=9> */
.L_x_8403:
[----:B------:R-:W-:Y:S05]  /*4070*/  BSYNC.RECONVERGENT B0 ;  /* 0x0000000000007941 */ /* 0x000fea0003800200 */
.L_x_8402:
        /* <DEDUP_REMOVED lines=12> */
.L_x_8405:
[----:B------:R-:W-:Y:S05]  /*4140*/  BSYNC.RECONVERGENT B0 ;  /* 0x0000000000007941 */ /* 0x000fea0003800200 */
.L_x_8404:
        /* <DEDUP_REMOVED lines=12> */
.L_x_8407:
[----:B------:R-:W-:Y:S05]  /*4210*/  BSYNC.RECONVERGENT B0 ;  /* 0x0000000000007941 */ /* 0x000fea0003800200 */
.L_x_8406:
        /* <DEDUP_REMOVED lines=12> */
.L_x_8409:
[----:B------:R-:W-:Y:S05]  /*42e0*/  BSYNC.RECONVERGENT B0 ;  /* 0x0000000000007941 */ /* 0x000fea0003800200 */
.L_x_8408:
        /* <DEDUP_REMOVED lines=11> */
.L_x_8401:
        /* <DEDUP_REMOVED lines=11> */
.L_x_8413:
        /* <DEDUP_REMOVED lines=8> */
.L_x_8412:
[----:B------:R-:W-:Y:S05]  /*44d0*/  BSYNC.RECONVERGENT B0 ;  /* 0x0000000000007941 */ /* 0x000fea0003800200 */
.L_x_8411:
        /* <DEDUP_REMOVED lines=9> */
.L_x_8400:
        /* <DEDUP_REMOVED lines=83> */
        .weak           $__internal_14_$__cuda_sm20_div_s64
        .type           $__internal_14_$__cuda_sm20_div_s64,@function
        .size           $__internal_14_$__cuda_sm20_div_s64,(.L_x_14772 - $__internal_14_$__cuda_sm20_div_s64)
$__internal_14_$__cuda_sm20_div_s64:
        /* <DEDUP_REMOVED lines=83> */
[----:B------:R-:W-:Y:S05]  /*4fd0*/  RET.REL.NODEC R14 `(_ZN5flash32flash_fwd_splitkv_combine_kernelI23Flash_fwd_kernel_traitsILi64ELi64ELi128ELi4ELb0ELb0EN7cutlass6half_tE19Flash_kernel_traitsILi64ELi64ELi128ELi4ES3_EELi8ELi7ELb0EEEvNS_16Flash_fwd_paramsE) ;  /* 0xffffffb00e087950 */ /* 0x000fea0003c3ffff */
.L_x_8414:
        /* <DEDUP_REMOVED lines=10> */
.L_x_14772:


//--------------------- .text._ZN5flash32flash_fwd_splitkv_combine_kernelI23Flash_fwd_kernel_traitsILi64ELi64ELi128ELi4ELb0ELb0EN7cutlass6half_tE19Flash_kernel_traitsILi64ELi64ELi128ELi4ES3_EELi8ELi6ELb0EEEvNS_16Flash_fwd_paramsE --------------------------
	.section	.text._ZN5flash32flash_fwd_splitkv_combine_kernelI23Flash_fwd_kernel_traitsILi64ELi64ELi128ELi4ELb0ELb0EN7cutlass6half_tE19Flash_kernel_traitsILi64ELi64ELi128ELi4ES3_EELi8ELi6ELb0EEEvNS_16Flash_fwd_paramsE,"ax",@progbits
	.align	128
        .global         _ZN5flash32flash_fwd_splitkv_combine_kernelI23Flash_fwd_kernel_traitsILi64ELi64ELi128ELi4ELb0ELb0EN7cutlass6half_tE19Flash_kernel_traitsILi64ELi64ELi128ELi4ES3_EELi8ELi6ELb0EEEvNS_16Flash_fwd_paramsE
        .type           _ZN5flash32flash_fwd_splitkv_combine_kernelI23Flash_fwd_kernel_traitsILi64ELi64ELi128ELi4ELb0ELb0EN7cutlass6half_tE19Flash_kernel_traitsILi64ELi64ELi128ELi4ES3_EELi8ELi6ELb0EEEvNS_16Flash_fwd_paramsE,@function
        .size           _ZN5flash32flash_fwd_splitkv_combine_kernelI23Flash_fwd_kernel_traitsILi64ELi64ELi128ELi4ELb0ELb0EN7cutlass6half_tE19Flash_kernel_traitsILi64ELi64ELi128ELi4ES3_EELi8ELi6ELb0EEEvNS_16Flash_fwd_paramsE,(.L_x_14773 - _ZN5flash32flash_fwd_splitkv_combine_kernelI23Flash_fwd_kernel_traitsILi64ELi64ELi128ELi4ELb0ELb0EN7cutlass6half_tE19Flash_kernel_traitsILi64ELi64ELi128ELi4ES3_EELi8ELi6ELb0EEEvNS_16Flash_fwd_paramsE)
        .other          _ZN5flash32flash_fwd_splitkv_combine_kernelI23Flash_fwd_kernel_traitsILi64ELi64ELi128ELi4ELb0ELb0EN7cutlass6half_tE19Flash_kernel_traitsILi64ELi64ELi128ELi4ES3_EELi8ELi6ELb0EEEvNS_16Flash_fwd_paramsE,@"STO_CUDA_ENTRY STV_DEFAULT"
_ZN5flash32flash_fwd_splitkv_combine_kernelI23Flash_fwd_kernel_traitsILi64ELi64ELi128ELi4ELb0ELb0EN7cutlass6half_tE19Flash_kernel_traitsILi64ELi64ELi128ELi4ES3_EELi8ELi6ELb0EEEvNS_16Flash_fwd_paramsE:
.text._ZN5flash32flash_fwd_splitkv_combine_kernelI23Flash_fwd_kernel_traitsILi64ELi64ELi128ELi4ELb0ELb0EN7cutlass6half_tE19Flash_kernel_traitsILi64ELi64ELi128ELi4ES3_EELi8ELi6ELb0EEEvNS_16Flash_fwd_paramsE:
        /* <DEDUP_REMOVED lines=38> */
.L_x_8415:
[----:B------:R-:W-:Y:S01]  /*0260*/  IMAD.U32 R26, RZ, RZ, UR21 ;  /* 0x00000015ff1a7e24 */ /* 0x000fe2000f8e00ff */
[----:B------:R-:W-:Y:S01]  /*0270*/  MOV R18, UR19 ;  /* 0x0000001300127c02 */ /* 0x000fe20008000f00 */
[----:B------:R-:W-:Y:S01]  /*0280*/  IMAD.U32 R19, RZ, RZ, UR15 ;  /* 0x0000000fff137e24 */ /* 0x000fe2000f8e00ff */
[----:B------:R-:W-:Y:S02]  /*0290*/  MOV R16, UR14 ;  /* 0x0000000e00107c02 */ /* 0x000fe40008000f00 */
[----:B------:R-:W-:Y:S02]  /*02a0*/  MOV R14, 0x2c0 ;  /* 0x000002c0000e7802 */ /* 0x000fe40000000f00 */
[----:B------:R-:W-:Y:S05]  /*02b0*/  CALL.REL.NOINC `($__internal_15_$__cuda_sm20_div_s64) ;  /* 0x0000004000c07944 */ /* 0x000fea0003c00000 */
[----:B------:R-:W-:-:S07]  /*02c0*/  MOV R13, R11 ;  /* 0x0000000b000d7202 */ /* 0x000fce0000000f00 */
.L_x_8416:
        /* <DEDUP_REMOVED lines=30> */
.L_x_8418:
[----:B------:R-:W-:Y:S01]  /*04b0*/  IMAD.MOV.U32 R26, RZ, RZ, R12 ;  /* 0x000000ffff1a7224 */ /* 0x000fe200078e000c */
[----:B------:R-:W-:Y:S02]  /*04c0*/  MOV R19, R13 ;  /* 0x0000000d00137202 */ /* 0x000fe40000000f00 */
[----:B------:R-:W-:Y:S02]  /*04d0*/  MOV R14, 0x4f0 ;  /* 0x000004f0000e7802 */ /* 0x000fe40000000f00 */
[----:B------:R-:W-:Y:S05]  /*04e0*/  CALL.REL.NOINC `($__internal_15_$__cuda_sm20_div_s64) ;  /* 0x0000004000347944 */ /* 0x000fea0003c00000 */
[----:B------:R-:W-:Y:S02]  /*04f0*/  MOV R4, R12 ;  /* 0x0000000c00047202 */ /* 0x000fe40000000f00 */
[----:B------:R-:W-:Y:S02]  /*0500*/  MOV R5, R11 ;  /* 0x0000000b00057202 */ /* 0x000fe40000000f00 */
.L_x_8419:
[----:B------:R-:W-:Y:S05]  /*0510*/  BSYNC.RECONVERGENT B0 ;  /* 0x0000000000007941 */ /* 0x000fea0003800200 */
.L_x_8417:
        /* <DEDUP_REMOVED lines=58> */
.L_x_8421:
[----:B------:R-:W-:Y:S01]  /*08c0*/  IMAD.MOV.U32 R26, RZ, RZ, R18 ;  /* 0x000000ffff1a7224 */ /* 0x000fe200078e0012 */
[----:B------:R-:W-:Y:S01]  /*08d0*/  MOV R18, R10 ;  /* 0x0000000a00127202 */ /* 0x000fe20000000f00 */
[----:B------:R-:W-:Y:S01]  /*08e0*/  IMAD.MOV.U32 R19, RZ, RZ, R16 ;  /* 0x000000ffff137224 */ /* 0x000fe200078e0010 */
[----:B------:R-:W-:Y:S02]  /*08f0*/  MOV R16, R0 ;  /* 0x0000000000107202 */ /* 0x000fe40000000f00 */
[----:B------:R-:W-:Y:S02]  /*0900*/  MOV R14, 0x920 ;  /* 0x00000920000e7802 */ /* 0x000fe40000000f00 */
[----:B------:R-:W-:Y:S05]  /*0910*/  CALL.REL.NOINC `($__internal_15_$__cuda_sm20_div_s64) ;  /* 0x0000003c00287944 */ /* 0x000fea0003c00000 */
[----:B------:R-:W-:Y:S02]  /*0920*/  MOV R13, R11 ;  /* 0x0000000b000d7202 */ /* 0x000fe40000000f00 */
.L_x_8422:
[----:B------:R-:W-:Y:S05]  /*0930*/  BSYNC.RECONVERGENT B0 ;  /* 0x0000000000007941 */ /* 0x000fea0003800200 */
.L_x_8420:
        /* <DEDUP_REMOVED lines=124> */
.L_x_8424:
[----:B------:R-:W-:Y:S01]  /*1100*/  IMAD.MOV.U32 R26, RZ, RZ, R12 ;  /* 0x000000ffff1a7224 */ /* 0x000fe200078e000c */
[----:B------:R-:W-:Y:S01]  /*1110*/  MOV R18, R9 ;  /* 0x0000000900127202 */ /* 0x000fe20000000f00 */
[----:B------:R-:W-:Y:S01]  /*1120*/  IMAD.MOV.U32 R19, RZ, RZ, R13 ;  /* 0x000000ffff137224 */ /* 0x000fe200078e000d */
[----:B------:R-:W-:Y:S02]  /*1130*/  MOV R16, R31 ;  /* 0x0000001f00107202 */ /* 0x000fe40000000f00 */
[----:B------:R-:W-:Y:S02]  /*1140*/  MOV R14, 0x1160 ;  /* 0x00001160000e7802 */ /* 0x000fe40000000f00 */
[----:B------:R-:W-:Y:S05]  /*1150*/  CALL.REL.NOINC `($__internal_15_$__cuda_sm20_div_s64) ;  /* 0x0000003400187944 */ /* 0x000fea0003c00000 */
[----:B------:R-:W-:Y:S02]  /*1160*/  MOV R34, R12 ;  /* 0x0000000c00227202 */ /* 0x000fe40000000f00 */
[----:B------:R-:W-:Y:S02]  /*1170*/  MOV R35, R11 ;  /* 0x0000000b00237202 */ /* 0x000fe40000000f00 */
.L_x_8425:
[----:B------:R-:W-:Y:S05]  /*1180*/  BSYNC.RECONVERGENT B0 ;  /* 0x0000000000007941 */ /* 0x000fea0003800200 */
.L_x_8423:
        /* <DEDUP_REMOVED lines=57> */
.L_x_8427:
[----:B------:R-:W-:Y:S01]  /*1520*/  IMAD.MOV.U32 R26, RZ, RZ, R4 ;  /* 0x000000ffff1a7224 */ /* 0x000fe200078e0004 */
[----:B------:R-:W-:Y:S01]  /*1530*/  MOV R19, R5 ;  /* 0x0000000500137202 */ /* 0x000fe20000000f00 */
[----:B------:R-:W-:Y:S01]  /*1540*/  IMAD.MOV.U32 R18, RZ, RZ, R8 ;  /* 0x000000ffff127224 */ /* 0x000fe200078e0008 */
[----:B------:R-:W-:Y:S02]  /*1550*/  MOV R14, 0x1570 ;  /* 0x00001570000e7802 */ /* 0x000fe40000000f00 */
[----:B------:R-:W-:Y:S05]  /*1560*/  CALL.REL.NOINC `($__internal_15_$__cuda_sm20_div_s64) ;  /* 0x0000003000147944 */ /* 0x000fea0003c00000 */
[----:B------:R-:W-:Y:S02]  /*1570*/  MOV R18, R12 ;  /* 0x0000000c00127202 */ /* 0x000fe40000000f00 */
[----:B------:R-:W-:Y:S02]  /*1580*/  MOV R19, R11 ;  /* 0x0000000b00137202 */ /* 0x000fe40000000f00 */
.L_x_8428:
[----:B------:R-:W-:Y:S05]  /*1590*/  BSYNC.RECONVERGENT B0 ;  /* 0x0000000000007941 */ /* 0x000fea0003800200 */
.L_x_8426:
        /* <DEDUP_REMOVED lines=285> */
.L_x_8432:
[----:B------:R-:W-:Y:S01]  /*2770*/  IMAD.MOV.U32 R26, RZ, RZ, R2 ;  /* 0x000000ffff1a7224 */ /* 0x000fe200078e0002 */
[----:B------:R-:W-:Y:S01]  /*2780*/  MOV R19, RZ ;  /* 0x000000ff00137202 */ /* 0x000fe20000000f00 */
[----:B------:R-:W-:Y:S01]  /*2790*/  IMAD.MOV.U32 R18, RZ, RZ, R32 ;  /* 0x000000ffff127224 */ /* 0x000fe200078e0020 */
[----:B------:R-:W-:Y:S02]  /*27a0*/  MOV R14, 0x27c0 ;  /* 0x000027c0000e7802 */ /* 0x000fe40000000f00 */
[----:B------:R-:W-:Y:S05]  /*27b0*/  CALL.REL.NOINC `($__internal_15_$__cuda_sm20_div_s64) ;  /* 0x0000001c00807944 */ /* 0x000fea0003c00000 */
[----:B------:R-:W-:Y:S02]  /*27c0*/  IADD3 R15, PT, PT, -R12, RZ, RZ ;  /* 0x000000ff0c0f7210 */ /* 0x000fe40007ffe1ff */
[----:B------:R-:W-:-:S03]  /*27d0*/  MOV R33, R11 ;  /* 0x0000000b00217202 */ /* 0x000fc60000000f00 */
[----:B------:R-:W-:Y:S01]  /*27e0*/  IMAD R14, R32, R15, R2 ;  /* 0x0000000f200e7224 */ /* 0x000fe200078e0202 */
[----:B------:R-:W-:-:S07]  /*27f0*/  MOV R32, R12 ;  /* 0x0000000c00207202 */ /* 0x000fce0000000f00 */
.L_x_8433:
        /* <DEDUP_REMOVED lines=59> */
.L_x_8435:
[----:B------:R-:W-:Y:S01]  /*2bb0*/  IMAD.MOV.U32 R26, RZ, RZ, R32 ;  /* 0x000000ffff1a7224 */ /* 0x000fe200078e0020 */
[----:B------:R-:W-:Y:S01]  /*2bc0*/  MOV R19, R33 ;  /* 0x0000002100137202 */ /* 0x000fe20000000f00 */
[----:B------:R-:W-:Y:S01]  /*2bd0*/  IMAD.MOV.U32 R18, RZ, RZ, R30 ;  /* 0x000000ffff127224 */ /* 0x000fe200078e001e */
[----:B------:R-:W-:Y:S02]  /*2be0*/  MOV R14, 0x2c00 ;  /* 0x00002c00000e7802 */ /* 0x000fe40000000f00 */
[----:B------:R-:W-:Y:S05]  /*2bf0*/  CALL.REL.NOINC `($__internal_15_$__cuda_sm20_div_s64) ;  /* 0x0000001800707944 */ /* 0x000fea0003c00000 */
[----:B------:R-:W-:-:S05]  /*2c00*/  IADD3 R31, PT, PT, -R12, RZ, RZ ;  /* 0x000000ff0c1f7210 */ /* 0x000fca0007ffe1ff */
[----:B------:R-:W-:Y:S02]  /*2c10*/  IMAD R31, R31, R30, R32 ;  /* 0x0000001e1f1f7224 */ /* 0x000fe400078e0220 */
.L_x_8436:
[----:B------:R-:W-:Y:S05]  /*2c20*/  BSYNC.RECONVERGENT B0 ;  /* 0x0000000000007941 */ /* 0x000fea0003800200 */
.L_x_8434:
        /* <DEDUP_REMOVED lines=161> */
.L_x_8431:
[----:B------:R-:W0:Y:S01]  /*3640*/  LDC.64 R2, c[0x0][0x420] ;  /* 0x00010800ff027b82 */ /* 0x000e220000000a00 */
[----:B------:R-:W-:-:S05]  /*3650*/  IADD3 R0, PT, PT, R13, UR20, RZ ;  /* 0x000000140d007c10 */ /* 0x000fca000fffe0ff */
[----:B0-----:R-:W-:-:S05]  /*3660*/  IMAD.WIDE.U32 R2, R0, 0x4, R2 ;  /* 0x0000000400027825 */ /* 0x001fca00078e0002 */
[----:B------:R1:W-:Y:S02]  /*3670*/  STG.E desc[UR8][R2.64], R22 ;  /* 0x0000001602007986 */ /* 0x0003e4000c101908 */
.L_x_8430:
[----:B------:R-:W-:Y:S05]  /*3680*/  BSYNC.RECONVERGENT B1 ;  /* 0x0000000000017941 */ /* 0x000fea0003800200 */
.L_x_8429:
        /* <DEDUP_REMOVED lines=74> */
.L_x_8447:
        /* <DEDUP_REMOVED lines=9> */
.L_x_8440:
[----:B0-----:R-:W-:Y:S05]  /*3bc0*/  BSYNC.RECONVERGENT B0 ;  /* 0x0000000000007941 */ /* 0x001fea0003800200 */
.L_x_8439:
        /* <DEDUP_REMOVED lines=12> */
.L_x_8442:
[----:B------:R-:W-:Y:S05]  /*3c90*/  BSYNC.RECONVERGENT B0 ;  /* 0x0000000000007941 */ /* 0x000fea0003800200 */
.L_x_8441:
        /* <DEDUP_REMOVED lines=12> */
.L_x_8444:
[----:B------:R-:W-:Y:S05]  /*3d60*/  BSYNC.RECONVERGENT B0 ;  /* 0x0000000000007941 */ /* 0x000fea0003800200 */
.L_x_8443:
        /* <DEDUP_REMOVED lines=12> */
.L_x_8446:
[----:B------:R-:W-:Y:S05]  /*3e30*/  BSYNC.RECONVERGENT B0 ;  /* 0x0000000000007941 */ /* 0x000fea0003800200 */
.L_x_8445:
        /* <DEDUP_REMOVED lines=11> */
.L_x_8438:
        /* <DEDUP_REMOVED lines=8> */
.L_x_8450:
        /* <DEDUP_REMOVED lines=8> */
.L_x_8449:
[----:B-1----:R-:W-:Y:S05]  /*3ff0*/  BSYNC.RECONVERGENT B0 ;  /* 0x0000000000007941 */ /* 0x002fea0003800200 */
.L_x_8448:
        /* <DEDUP_REMOVED lines=9> */
.L_x_8437:
        /* <DEDUP_REMOVED lines=83> */
        .weak           $__internal_15_$__cuda_sm20_div_s64
        .type           $__internal_15_$__cuda_sm20_div_s64,@function
        .size           $__internal_15_$__cuda_sm20_div_s64,(.L_x_14773 - $__internal_15_$__cuda_sm20_div_s64)
$__internal_15_$__cuda_sm20_div_s64:
        /* <DEDUP_REMOVED lines=82> */
[----:B------:R-:W-:Y:S06]  /*4ae0*/  RET.REL.NODEC R14 `(_ZN5flash32flash_fwd_splitkv_combine_kernelI23Flash_fwd_kernel_traitsILi64ELi64ELi128ELi4ELb0ELb0EN7cutlass6half_tE19Flash_kernel_traitsILi64ELi64ELi128ELi4ES3_EELi8ELi6ELb0EEEvNS_16Flash_fwd_paramsE) ;  /* 0xffffffb40e447950 */ /* 0x000fec0003c3ffff */
.L_x_8451:
        /* <DEDUP_REMOVED lines=9> */
.L_x_14773:


//--------------------- .text._ZN5flash32flash_fwd_splitkv_combine_kernelI23Flash_fwd_kernel_traitsILi64ELi64ELi128ELi4ELb0ELb0EN7cutlass6half_tE19Flash_kernel_traitsILi64ELi64ELi128ELi4ES3_EELi8ELi5ELb0EEEvNS_16Flash_fwd_paramsE --------------------------
	.section	.text._ZN5flash32flash_fwd_splitkv_combine_kernelI23Flash_fwd_kernel_traitsILi64ELi64ELi128ELi4ELb0ELb0EN7cutlass6half_tE19Flash_kernel_traitsILi64ELi64ELi128ELi4ES3_EELi8ELi5ELb0EEEvNS_16Flash_fwd_paramsE,"ax",@progbits
	.align	128
        .global         _ZN5flash32flash_fwd_splitkv_combine_kernelI23Flash_fwd_kernel_traitsILi64ELi64ELi128ELi4ELb0ELb0EN7cutlass6half_tE19Flash_kernel_traitsILi64ELi64ELi128ELi4ES3_EELi8ELi5ELb0EEEvNS_16Flash_fwd_paramsE
        .type           _ZN5flash32flash_fwd_splitkv_combine_kernelI23Flash_fwd_kernel_traitsILi64ELi64ELi128ELi4ELb0ELb0EN7cutlass6half_tE19Flash_kernel_traitsILi64ELi64ELi128ELi4ES3_EELi8ELi5ELb0EEEvNS_16Flash_fwd_paramsE,@function
        .size           _ZN5flash32flash_fwd_splitkv_combine_kernelI23Flash_fwd_kernel_traitsILi64ELi64ELi128ELi4ELb0ELb0EN7cutlass6half_tE19Flash_kernel_traitsILi64ELi64ELi128ELi4ES3_EELi8ELi5ELb0EEEvNS_16Flash_fwd_paramsE,(.L_x_14774 - _ZN5flash32flash_fwd_splitkv_combine_kernelI23Flash_fwd_kernel_traitsILi64ELi64ELi128ELi4ELb0ELb0EN7cutlass6half_tE19Flash_kernel_traitsILi64ELi64ELi128ELi4ES3_EELi8ELi5ELb0EEEvNS_16Flash_fwd_paramsE)
        .other          _ZN5flash32flash_fwd_splitkv_combine_kernelI23Flash_fwd_kernel_traitsILi64ELi64ELi128ELi4ELb0ELb0EN7cutlass6half_tE19Flash_kernel_traitsILi64ELi64ELi128ELi4ES3_EELi8ELi5ELb0EEEvNS_16Flash_fwd_paramsE,@"STO_CUDA_ENTRY STV_DEFAULT"
_ZN5flash32flash_fwd_splitkv_combine_kernelI23Flash_fwd_kernel_traitsILi64ELi64ELi128ELi4ELb0ELb0EN7cutlass6half_tE19Flash_kernel_traitsILi64ELi64ELi128ELi4ES3_EELi8ELi5ELb0EEEvNS_16Flash_fwd_paramsE:
.text._ZN5flash32flash_fwd_splitkv_combine_kernelI23Flash_fwd_kernel_traitsILi64ELi64ELi128ELi4ELb0ELb0EN7cutlass6half_tE19Flash_kernel_traitsILi64ELi64ELi128ELi4ES3_EELi8ELi5ELb0EEEvNS_16Flash_fwd_paramsE:
        /* <DEDUP_REMOVED lines=38> */
.L_x_8452:
[----:B------:R-:W-:Y:S01]  /*0260*/  IMAD.U32 R14, RZ, RZ, UR21 ;  /* 0x00000015ff0e7e24 */ /* 0x000fe2000f8e00ff */
[----:B------:R-:W-:Y:S01]  /*0270*/  MOV R20, UR19 ;  /* 0x0000001300147c02 */ /* 0x000fe20008000f00 */
[----:B------:R-:W-:Y:S01]  /*0280*/  IMAD.U32 R19, RZ, RZ, UR15 ;  /* 0x0000000fff137e24 */ /* 0x000fe2000f8e00ff */
[----:B------:R-:W-:Y:S02]  /*0290*/  MOV R18, UR14 ;  /* 0x0000000e00127c02 */ /* 0x000fe40008000f00 */
[----:B------:R-:W-:Y:S02]  /*02a0*/  MOV R16, 0x2c0 ;  /* 0x000002c000107802 */ /* 0x000fe40000000f00 */
[----:B------:R-:W-:Y:S05]  /*02b0*/  CALL.REL.NOINC `($__internal_16_$__cuda_sm20_div_s64) ;  /* 0x0000003c00b87944 */ /* 0x000fea0003c00000 */
[----:B------:R-:W-:-:S07]  /*02c0*/  MOV R13, R11 ;  /* 0x0000000b000d7202 */ /* 0x000fce0000000f00 */
.L_x_8453:
        /* <DEDUP_REMOVED lines=30> */
.L_x_8455:
[----:B------:R-:W-:Y:S01]  /*04b0*/  IMAD.MOV.U32 R14, RZ, RZ, R12 ;  /* 0x000000ffff0e7224 */ /* 0x000fe200078e000c */
[----:B------:R-:W-:Y:S02]  /*04c0*/  MOV R19, R13 ;  /* 0x0000000d00137202 */ /* 0x000fe40000000f00 */
[----:B------:R-:W-:Y:S02]  /*04d0*/  MOV R16, 0x4f0 ;  /* 0x000004f000107802 */ /* 0x000fe40000000f00 */
[----:B------:R-:W-:Y:S05]  /*04e0*/  CALL.REL.NOINC `($__internal_16_$__cuda_sm20_div_s64) ;  /* 0x0000003c002c7944 */ /* 0x000fea0003c00000 */
[----:B------:R-:W-:Y:S02]  /*04f0*/  MOV R4, R12 ;  /* 0x0000000c00047202 */ /* 0x000fe40000000f00 */
[----:B------:R-:W-:Y:S02]  /*0500*/  MOV R5, R11 ;  /* 0x0000000b00057202 */ /* 0x000fe40000000f00 */
.L_x_8456:
[----:B------:R-:W-:Y:S05]  /*0510*/  BSYNC.RECONVERGENT B0 ;  /* 0x0000000000007941 */ /* 0x000fea0003800200 */
.L_x_8454:
        /* <DEDUP_REMOVED lines=57> */
.L_x_8458:
[----:B------:R-:W-:Y:S01]  /*08b0*/  IMAD.MOV.U32 R14, RZ, RZ, R20 ;  /* 0x000000ffff0e7224 */ /* 0x000fe200078e0014 */
[----:B------:R-:W-:Y:S01]  /*08c0*/  MOV R20, R9 ;  /* 0x0000000900147202 */ /* 0x000fe20000000f00 */
[----:B------:R-:W-:Y:S01]  /*08d0*/  IMAD.MOV.U32 R19, RZ, RZ, R18 ;  /* 0x000000ffff137224 */ /* 0x000fe200078e0012 */
[----:B------:R-:W-:Y:S02]  /*08e0*/  MOV R18, R29 ;  /* 0x0000001d00127202 */ /* 0x000fe40000000f00 */
[----:B------:R-:W-:Y:S02]  /*08f0*/  MOV R16, 0x910 ;  /* 0x0000091000107802 */ /* 0x000fe40000000f00 */
[----:B------:R-:W-:Y:S05]  /*0900*/  CALL.REL.NOINC `($__internal_16_$__cuda_sm20_div_s64) ;  /* 0x0000003800247944 */ /* 0x000fea0003c00000 */
[----:B------:R-:W-:Y:S02]  /*0910*/  MOV R10, R12 ;  /* 0x0000000c000a7202 */ /* 0x000fe40000000f00 */
.L_x_8459:
[----:B------:R-:W-:Y:S05]  /*0920*/  BSYNC.RECONVERGENT B0 ;  /* 0x0000000000007941 */ /* 0x000fea0003800200 */
.L_x_8457:
        /* <DEDUP_REMOVED lines=124> */
.L_x_8461:
[----:B------:R-:W-:Y:S01]  /*10f0*/  IMAD.MOV.U32 R14, RZ, RZ, R10 ;  /* 0x000000ffff0e7224 */ /* 0x000fe200078e000a */
[----:B------:R-:W-:Y:S01]  /*1100*/  MOV R20, R8 ;  /* 0x0000000800147202 */ /* 0x000fe20000000f00 */
[----:B------:R-:W-:Y:S01]  /*1110*/  IMAD.MOV.U32 R19, RZ, RZ, R11 ;  /* 0x000000ffff137224 */ /* 0x000fe200078e000b */
[----:B------:R-:W-:Y:S02]  /*1120*/  MOV R18, R0 ;  /* 0x0000000000127202 */ /* 0x000fe40000000f00 */
[----:B------:R-:W-:Y:S02]  /*1130*/  MOV R16, 0x1150 ;  /* 0x0000115000107802 */ /* 0x000fe40000000f00 */
[----:B------:R-:W-:Y:S05]  /*1140*/  CALL.REL.NOINC `($__internal_16_$__cuda_sm20_div_s64) ;  /* 0x0000003000147944 */ /* 0x000fea0003c00000 */
[----:B------:R-:W-:Y:S02]  /*1150*/  MOV R32, R12 ;  /* 0x0000000c00207202 */ /* 0x000fe40000000f00 */
[----:B------:R-:W-:Y:S02]  /*1160*/  MOV R33, R11 ;  /* 0x0000000b00217202 */ /* 0x000fe40000000f00 */
.L_x_8462:
[----:B------:R-:W-:Y:S05]  /*1170*/  BSYNC.RECONVERGENT B0 ;  /* 0x0000000000007941 */ /* 0x000fea0003800200 */
.L_x_8460:
        /* <DEDUP_REMOVED lines=57> */
.L_x_8464:
[----:B------:R-:W-:Y:S01]  /*1510*/  IMAD.MOV.U32 R14, RZ, RZ, R4 ;  /* 0x000000ffff0e7224 */ /* 0x000fe200078e0004 */
[----:B------:R-:W-:Y:S01]  /*1520*/  MOV R19, R5 ;  /* 0x0000000500137202 */ /* 0x000fe20000000f00 */
[----:B------:R-:W-:Y:S01]  /*1530*/  IMAD.MOV.U32 R20, RZ, RZ, R7 ;  /* 0x000000ffff147224 */ /* 0x000fe200078e0007 */
[----:B------:R-:W-:Y:S02]  /*1540*/  MOV R16, 0x1560 ;  /* 0x0000156000107802 */ /* 0x000fe40000000f00 */
[----:B------:R-:W-:Y:S05]  /*1550*/  CALL.REL.NOINC `($__internal_16_$__cuda_sm20_div_s64) ;  /* 0x0000002c00107944 */ /* 0x000fea0003c00000 */
[----:B------:R-:W-:Y:S02]  /*1560*/  MOV R14, R12 ;  /* 0x0000000c000e7202 */ /* 0x000fe40000000f00 */
[----:B------:R-:W-:Y:S02]  /*1570*/  MOV R15, R11 ;  /* 0x0000000b000f7202 */ /* 0x000fe40000000f00 */
.L_x_8465:
[----:B------:R-:W-:Y:S05]  /*1580*/  BSYNC.RECONVERGENT B0 ;  /* 0x0000000000007941 */ /* 0x000fea0003800200 */
.L_x_8463:
        /* <DEDUP_REMOVED lines=232> */
.L_x_8469:
[----:B------:R-:W-:Y:S01]  /*2410*/  IMAD.MOV.U32 R14, RZ, RZ, R2 ;  /* 0x000000ffff0e7224 */ /* 0x000fe200078e0002 */
[----:B------:R-:W-:Y:S01]  /*2420*/  MOV R19, RZ ;  /* 0x000000ff00137202 */ /* 0x000fe20000000f00 */
[----:B------:R-:W-:Y:S01]  /*2430*/  IMAD.MOV.U32 R20, RZ, RZ, R30 ;  /* 0x000000ffff147224 */ /* 0x000fe200078e001e */
[----:B------:R-:W-:Y:S02]  /*2440*/  MOV R16, 0x2460 ;  /* 0x0000246000107802 */ /* 0x000fe40000000f00 */
[----:B------:R-:W-:Y:S05]  /*2450*/  CALL.REL.NOINC `($__internal_16_$__cuda_sm20_div_s64) ;  /* 0x0000001c00507944 */ /* 0x000fea0003c00000 */
[----:B------:R-:W-:Y:S02]  /*2460*/  IADD3 R15, PT, PT, -R12, RZ, RZ ;  /* 0x000000ff0c0f7210 */ /* 0x000fe40007ffe1ff */
[----:B------:R-:W-:-:S03]  /*2470*/  MOV R31, R11 ;  /* 0x0000000b001f7202 */ /* 0x000fc60000000f00 */
[----:B------:R-:W-:Y:S01]  /*2480*/  IMAD R10, R30, R15, R2 ;  /* 0x0000000f1e0a7224 */ /* 0x000fe200078e0202 */
[----:B------:R-:W-:-:S07]  /*2490*/  MOV R30, R12 ;  /* 0x0000000c001e7202 */ /* 0x000fce0000000f00 */
.L_x_8470:
        /* <DEDUP_REMOVED lines=59> */
.L_x_8472:
[----:B------:R-:W-:Y:S01]  /*2850*/  IMAD.MOV.U32 R14, RZ, RZ, R30 ;  /* 0x000000ffff0e7224 */ /* 0x000fe200078e001e */
[----:B------:R-:W-:Y:S01]  /*2860*/  MOV R19, R31 ;  /* 0x0000001f00137202 */ /* 0x000fe20000000f00 */
[----:B------:R-:W-:Y:S01]  /*2870*/  IMAD.MOV.U32 R20, RZ, RZ, R28 ;  /* 0x000000ffff147224 */ /* 0x000fe200078e001c */
[----:B------:R-:W-:Y:S02]  /*2880*/  MOV R16, 0x28a0 ;  /* 0x000028a000107802 */ /* 0x000fe40000000f00 */
[----:B------:R-:W-:Y:S05]  /*2890*/  CALL.REL.NOINC `($__internal_16_$__cuda_sm20_div_s64) ;  /* 0x0000001800407944 */ /* 0x000fea0003c00000 */
[----:B------:R-:W-:-:S05]  /*28a0*/  IADD3 R11, PT, PT, -R12, RZ, RZ ;  /* 0x000000ff0c0b7210 */ /* 0x000fca0007ffe1ff */
[----:B------:R-:W-:Y:S02]  /*28b0*/  IMAD R28, R11, R28, R30 ;  /* 0x0000001c0b1c7224 */ /* 0x000fe400078e021e */
.L_x_8473:
[----:B------:R-:W-:Y:S05]  /*28c0*/  BSYNC.RECONVERGENT B0 ;  /* 0x0000000000007941 */ /* 0x000fea0003800200 */
.L_x_8471:
        /* <DEDUP_REMOVED lines=160> */
.L_x_8468:
[----:B------:R-:W0:Y:S01]  /*32d0*/  LDC.64 R2, c[0x0][0x420] ;  /* 0x00010800ff027b82 */ /* 0x000e220000000a00 */
[----:B------:R-:W-:-:S05]  /*32e0*/  IADD3 R0, PT, PT, R13, UR20, RZ ;  /* 0x000000140d007c10 */ /* 0x000fca000fffe0ff */
[----:B0-----:R-:W-:-:S05]  /*32f0*/  IMAD.WIDE.U32 R2, R0, 0x4, R2 ;  /* 0x0000000400027825 */ /* 0x001fca00078e0002 */
[----:B------:R1:W-:Y:S02]  /*3300*/  STG.E desc[UR10][R2.64], R22 ;  /* 0x0000001602007986 */ /* 0x0003e4000c10190a */
.L_x_8467:
[----:B------:R-:W-:Y:S05]  /*3310*/  BSYNC.RECONVERGENT B1 ;  /* 0x0000000000017941 */ /* 0x000fea0003800200 */
.L_x_8466:
        /* <DEDUP_REMOVED lines=60> */
.L_x_8484:
        /* <DEDUP_REMOVED lines=9> */
.L_x_8477:
[----:B0-----:R-:W-:Y:S05]  /*3770*/  BSYNC.RECONVERGENT B0 ;  /* 0x0000000000007941 */ /* 0x001fea0003800200 */
.L_x_8476:
        /* <DEDUP_REMOVED lines=12> */
.L_x_8479:
[----:B------:R-:W-:Y:S05]  /*3840*/  BSYNC.RECONVERGENT B0 ;  /* 0x0000000000007941 */ /* 0x000fea0003800200 */
.L_x_8478:
        /* <DEDUP_REMOVED lines=12> */
.L_x_8481:
[----:B------:R-:W-:Y:S05]  /*3910*/  BSYNC.RECONVERGENT B0 ;  /* 0x0000000000007941 */ /* 0x000fea0003800200 */
.L_x_8480:
        /* <DEDUP_REMOVED lines=12> */
.L_x_8483:
[----:B------:R-:W-:Y:S05]  /*39e0*/  BSYNC.RECONVERGENT B0 ;  /* 0x0000000000007941 */ /* 0x000fea0003800200 */
.L_x_8482:
        /* <DEDUP_REMOVED lines=11> */
.L_x_8475:
        /* <DEDUP_REMOVED lines=11> */
.L_x_8487:
        /* <DEDUP_REMOVED lines=8> */
.L_x_8486:
[----:B------:R-:W-:Y:S05]  /*3bd0*/  BSYNC.RECONVERGENT B0 ;  /* 0x0000000000007941 */ /* 0x000fea0003800200 */
.L_x_8485:
        /* <DEDUP_REMOVED lines=9> */
.L_x_8474:
        /* <DEDUP_REMOVED lines=83> */
        .weak           $__internal_16_$__cuda_sm20_div_s64
        .type           $__internal_16_$__cuda_sm20_div_s64,@function
        .size           $__internal_16_$__cuda_sm20_div_s64,(.L_x_14774 - $__internal_16_$__cuda_sm20_div_s64)
$__internal_16_$__cuda_sm20_div_s64:
        /* <DEDUP_REMOVED lines=83> */
[----:B------:R-:W-:Y:S06]  /*46d0*/  RET.REL.NODEC R14 `(_ZN5flash32flash_fwd_splitkv_combine_kernelI23Flash_fwd_kernel_traitsILi64ELi64ELi128ELi4ELb0ELb0EN7cutlass6half_tE19Flash_kernel_traitsILi64ELi64ELi128ELi4ES3_EELi8ELi5ELb0EEEvNS_16Flash_fwd_paramsE) ;  /* 0xffffffb80e487950 */ /* 0x000fec0003c3ffff */
.L_x_8488:
        /* <DEDUP_REMOVED lines=10> */
.L_x_14774:


//--------------------- .text._ZN5flash32flash_fwd_splitkv_combine_kernelI23Flash_fwd_kernel_traitsILi64ELi64ELi128ELi4ELb0ELb0EN7cutlass6half_tE19Flash_kernel_traitsILi64ELi64ELi128ELi4ES3_EELi8ELi4ELb0EEEvNS_16Flash_fwd_paramsE --------------------------
	.section	.text._ZN5flash32flash_fwd_splitkv_combine_kernelI23Flash_fwd_kernel_traitsILi64ELi64ELi128ELi4ELb0ELb0EN7cutlass6half_tE19Flash_kernel_traitsILi64ELi64ELi128ELi4ES3_EELi8ELi4ELb0EEEvNS_16Flash_fwd_paramsE,"ax",@progbits
	.align	128
        .global         _ZN5flash32flash_fwd_splitkv_combine_kernelI23Flash_fwd_kernel_traitsILi64ELi64ELi128ELi4ELb0ELb0EN7cutlass6half_tE19Flash_kernel_traitsILi64ELi64ELi128ELi4ES3_EELi8ELi4ELb0EEEvNS_16Flash_fwd_paramsE
        .type           _ZN5flash32flash_fwd_splitkv_combine_kernelI23Flash_fwd_kernel_traitsILi64ELi64ELi128ELi4ELb0ELb0EN7cutlass6half_tE19Flash_kernel_traitsILi64ELi64ELi128ELi4ES3_EELi8ELi4ELb0EEEvNS_16Flash_fwd_paramsE,@function
        .size           _ZN5flash32flash_fwd_splitkv_combine_kernelI23Flash_fwd_kernel_traitsILi64ELi64ELi128ELi4ELb0ELb0EN7cutlass6half_tE19Flash_kernel_traitsILi64ELi64ELi128ELi4ES3_EELi8ELi4ELb0EEEvNS_16Flash_fwd_paramsE,(.L_x_14775 - _ZN5flash32flash_fwd_splitkv_combine_kernelI23Flash_fwd_kernel_traitsILi64ELi64ELi128ELi4ELb0ELb0EN7cutlass6half_tE19Flash_kernel_traitsILi64ELi64ELi128ELi4ES3_EELi8ELi4ELb0EEEvNS_16Flash_fwd_paramsE)
        .other          _ZN5flash32flash_fwd_splitkv_combine_kernelI23Flash_fwd_kernel_traitsILi64ELi64ELi128ELi4ELb0ELb0EN7cutlass6half_tE19Flash_kernel_traitsILi64ELi64ELi128ELi4ES3_EELi8ELi4ELb0EEEvNS_16Flash_fwd_paramsE,@"STO_CUDA_ENTRY STV_DEFAULT"
_ZN5flash32flash_fwd_splitkv_combine_kernelI23Flash_fwd_kernel_traitsILi64ELi64ELi128ELi4ELb0ELb0EN7cutlass6half_tE19Flash_kernel_traitsILi64ELi64ELi128ELi4ES3_EELi8ELi4ELb0EEEvNS_16Flash_fwd_paramsE:
.text._ZN5flash32flash_fwd_splitkv_combine_kernelI23Flash_fwd_kernel_traitsILi64ELi64ELi128ELi4ELb0ELb0EN7cutlass6half_tE19Flash_kernel_traitsILi64ELi64ELi128ELi4ES3_EELi8ELi4ELb0EEEvNS_16Flash_fwd_paramsE:
        /* <DEDUP_REMOVED lines=38> */
.L_x_8489:
[----:B------:R-:W-:Y:S01]  /*0260*/  IMAD.U32 R22, RZ, RZ, UR13 ;  /* 0x0000000dff167e24 */ /* 0x000fe2000f8e00ff */
[----:B------:R-:W-:Y:S01]  /*0270*/  MOV R20, UR11 ;  /* 0x0000000b00147c02 */ /* 0x000fe20008000f00 */
[----:B------:R-:W-:Y:S01]  /*0280*/  IMAD.U32 R21, RZ, RZ, UR15 ;  /* 0x0000000fff157e24 */ /* 0x000fe2000f8e00ff */
[----:B------:R-:W-:Y:S02]  /*0290*/  MOV R19, UR7 ;  /* 0x0000000700137c02 */ /* 0x000fe40008000f00 */
[----:B------:R-:W-:Y:S02]  /*02a0*/  MOV R18, 0x2c0 ;  /* 0x000002c000127802 */ /* 0x000fe40000000f00 */
[----:B------:R-:W-:Y:S05]  /*02b0*/  CALL.REL.NOINC `($__internal_17_$__cuda_sm20_div_s64) ;  /* 0x0000003c00607944 */ /* 0x000fea0003c00000 */
[----:B------:R-:W-:-:S07]  /*02c0*/  MOV R13, R11 ;  /* 0x0000000b000d7202 */ /* 0x000fce0000000f00 */
.L_x_8490:
        /* <DEDUP_REMOVED lines=30> */
.L_x_8492:
[----:B------:R-:W-:Y:S01]  /*04b0*/  IMAD.MOV.U32 R22, RZ, RZ, R12 ;  /* 0x000000ffff167224 */ /* 0x000fe200078e000c */
[----:B------:R-:W-:Y:S02]  /*04c0*/  MOV R21, R13 ;  /* 0x0000000d00157202 */ /* 0x000fe40000000f00 */
[----:B------:R-:W-:Y:S02]  /*04d0*/  MOV R18, 0x4f0 ;  /* 0x000004f000127802 */ /* 0x000fe40000000f00 */
[----:B------:R-:W-:Y:S05]  /*04e0*/  CALL.REL.NOINC `($__internal_17_$__cuda_sm20_div_s64) ;  /* 0x0000003800d47944 */ /* 0x000fea0003c00000 */
[----:B------:R-:W-:Y:S02]  /*04f0*/  MOV R4, R12 ;  /* 0x0000000c00047202 */ /* 0x000fe40000000f00 */
[----:B------:R-:W-:Y:S02]  /*0500*/  MOV R5, R11 ;  /* 0x0000000b00057202 */ /* 0x000fe40000000f00 */
.L_x_8493:
[----:B------:R-:W-:Y:S05]  /*0510*/  BSYNC.RECONVERGENT B0 ;  /* 0x0000000000007941 */ /* 0x000fea0003800200 */
.L_x_8491:
        /* <DEDUP_REMOVED lines=58> */
.L_x_8495:
[----:B------:R-:W-:Y:S01]  /*08c0*/  IMAD.MOV.U32 R22, RZ, RZ, R20 ;  /* 0x000000ffff167224 */ /* 0x000fe200078e0014 */
[----:B------:R-:W-:Y:S01]  /*08d0*/  MOV R20, R10 ;  /* 0x0000000a00147202 */ /* 0x000fe20000000f00 */
[----:B------:R-:W-:Y:S01]  /*08e0*/  IMAD.MOV.U32 R21, RZ, RZ, R19 ;  /* 0x000000ffff157224 */ /* 0x000fe200078e0013 */
[----:B------:R-:W-:Y:S02]  /*08f0*/  MOV R19, R0 ;  /* 0x0000000000137202 */ /* 0x000fe40000000f00 */
[----:B------:R-:W-:Y:S02]  /*0900*/  MOV R18, 0x920 ;  /* 0x0000092000127802 */ /* 0x000fe40000000f00 */
[----:B------:R-:W-:Y:S05]  /*0910*/  CALL.REL.NOINC `($__internal_17_$__cuda_sm20_div_s64) ;  /* 0x0000003400c87944 */ /* 0x000fea0003c00000 */
[----:B------:R-:W-:Y:S02]  /*0920*/  MOV R13, R11 ;  /* 0x0000000b000d7202 */ /* 0x000fe40000000f00 */
.L_x_8496:
[----:B------:R-:W-:Y:S05]  /*0930*/  BSYNC.RECONVERGENT B0 ;  /* 0x0000000000007941 */ /* 0x000fea0003800200 */
.L_x_8494:
        /* <DEDUP_REMOVED lines=124> */
.L_x_8498:
[----:B------:R-:W-:Y:S01]  /*1100*/  IMAD.MOV.U32 R22, RZ, RZ, R12 ;  /* 0x000000ffff167224 */ /* 0x000fe200078e000c */
[----:B------:R-:W-:Y:S01]  /*1110*/  MOV R20, R9 ;  /* 0x0000000900147202 */ /* 0x000fe20000000f00 */
[----:B------:R-:W-:Y:S01]  /*1120*/  IMAD.MOV.U32 R21, RZ, RZ, R13 ;  /* 0x000000ffff157224 */ /* 0x000fe200078e000d */
[----:B------:R-:W-:Y:S02]  /*1130*/  MOV R19, R29 ;  /* 0x0000001d00137202 */ /* 0x000fe40000000f00 */
[----:B------:R-:W-:Y:S02]  /*1140*/  MOV R18, 0x1160 ;  /* 0x0000116000127802 */ /* 0x000fe40000000f00 */
[----:B------:R-:W-:Y:S05]  /*1150*/  CALL.REL.NOINC `($__internal_17_$__cuda_sm20_div_s64) ;  /* 0x0000002c00b87944 */ /* 0x000fea0003c00000 */
[----:B------:R-:W-:Y:S02]  /*1160*/  MOV R34, R12 ;  /* 0x0000000c00227202 */ /* 0x000fe40000000f00 */
[----:B------:R-:W-:Y:S02]  /*1170*/  MOV R35, R11 ;  /* 0x0000000b00237202 */ /* 0x000fe40000000f00 */
.L_x_8499:
[----:B------:R-:W-:Y:S05]  /*1180*/  BSYNC.RECONVERGENT B0 ;  /* 0x0000000000007941 */ /* 0x000fea0003800200 */
.L_x_8497:
        /* <DEDUP_REMOVED lines=57> */
.L_x_8501:
[----:B------:R-:W-:Y:S01]  /*1520*/  IMAD.MOV.U32 R22, RZ, RZ, R4 ;  /* 0x000000ffff167224 */ /* 0x000fe200078e0004 */
[----:B------:R-:W-:Y:S01]  /*1530*/  MOV R21, R5 ;  /* 0x0000000500157202 */ /* 0x000fe20000000f00 */
[----:B------:R-:W-:Y:S01]  /*1540*/  IMAD.MOV.U32 R20, RZ, RZ, R8 ;  /* 0x000000ffff147224 */ /* 0x000fe200078e0008 */
[----:B------:R-:W-:Y:S02]  /*1550*/  MOV R18, 0x1570 ;  /* 0x0000157000127802 */ /* 0x000fe40000000f00 */
[----:B------:R-:W-:Y:S05]  /*1560*/  CALL.REL.NOINC `($__internal_17_$__cuda_sm20_div_s64) ;  /* 0x0000002800b47944 */ /* 0x000fea0003c00000 */
[----:B------:R-:W-:Y:S02]  /*1570*/  MOV R14, R12 ;  /* 0x0000000c000e7202 */ /* 0x000fe40000000f00 */
[----:B------:R-:W-:Y:S02]  /*1580*/  MOV R15, R11 ;  /* 0x0000000b000f7202 */ /* 0x000fe40000000f00 */
.L_x_8502:
[----:B------:R-:W-:Y:S05]  /*1590*/  BSYNC.RECONVERGENT B0 ;  /* 0x0000000000007941 */ /* 0x000fea0003800200 */
.L_x_8500:
        /* <DEDUP_REMOVED lines=71> */
.L_x_8504:
[----:B0-----:R-:W-:Y:S05]  /*1a10*/  BSYNC.RECONVERGENT B0 ;  /* 0x0000000000007941 */ /* 0x001fea0003800200 */
.L_x_8503:
        /* <DEDUP_REMOVED lines=139> */
.L_x_8508:
[----:B------:R-:W-:Y:S01]  /*22d0*/  IMAD.MOV.U32 R22, RZ, RZ, R2 ;  /* 0x000000ffff167224 */ /* 0x000fe200078e0002 */
[----:B------:R-:W-:Y:S01]  /*22e0*/  MOV R21, RZ ;  /* 0x000000ff00157202 */ /* 0x000fe20000000f00 */
[----:B------:R-:W-:Y:S01]  /*22f0*/  IMAD.MOV.U32 R20, RZ, RZ, R32 ;  /* 0x000000ffff147224 */ /* 0x000fe200078e0020 */
[----:B------:R-:W-:Y:S02]  /*2300*/  MOV R18, 0x2320 ;  /* 0x0000232000127802 */ /* 0x000fe40000000f00 */
[----:B------:R-:W-:Y:S05]  /*2310*/  CALL.REL.NOINC `($__internal_17_$__cuda_sm20_div_s64) ;  /* 0x0000001c00487944 */ /* 0x000fea0003c00000 */
[----:B------:R-:W-:Y:S02]  /*2320*/  IADD3 R15, PT, PT, -R12, RZ, RZ ;  /* 0x000000ff0c0f7210 */ /* 0x000fe40007ffe1ff */
[----:B------:R-:W-:-:S03]  /*2330*/  MOV R33, R11 ;  /* 0x0000000b00217202 */ /* 0x000fc60000000f00 */
[----:B------:R-:W-:Y:S01]  /*2340*/  IMAD R14, R32, R15, R2 ;  /* 0x0000000f200e7224 */ /* 0x000fe200078e0202 */
[----:B------:R-:W-:-:S07]  /*2350*/  MOV R32, R12 ;  /* 0x0000000c00207202 */ /* 0x000fce0000000f00 */
.L_x_8509:
        /* <DEDUP_REMOVED lines=59> */
.L_x_8511:
[----:B------:R-:W-:Y:S01]  /*2710*/  IMAD.MOV.U32 R22, RZ, RZ, R32 ;  /* 0x000000ffff167224 */ /* 0x000fe200078e0020 */
[----:B------:R-:W-:Y:S01]  /*2720*/  MOV R21, R33 ;  /* 0x0000002100157202 */ /* 0x000fe20000000f00 */
[----:B------:R-:W-:Y:S01]  /*2730*/  IMAD.MOV.U32 R20, RZ, RZ, R28 ;  /* 0x000000ffff147224 */ /* 0x000fe200078e001c */
[----:B------:R-:W-:Y:S02]  /*2740*/  MOV R18, 0x2760 ;  /* 0x0000276000127802 */ /* 0x000fe40000000f00 */
[----:B------:R-:W-:Y:S05]  /*2750*/  CALL.REL.NOINC `($__internal_17_$__cuda_sm20_div_s64) ;  /* 0x0000001800387944 */ /* 0x000fea0003c00000 */
[----:B------:R-:W-:-:S05]  /*2760*/  IADD3 R29, PT, PT, -R12, RZ, RZ ;  /* 0x000000ff0c1d7210 */ /* 0x000fca0007ffe1ff */
[----:B------:R-:W-:Y:S02]  /*2770*/  IMAD R29, R29, R28, R32 ;  /* 0x0000001c1d1d7224 */ /* 0x000fe400078e0220 */
.L_x_8512:
[----:B------:R-:W-:Y:S05]  /*2780*/  BSYNC.RECONVERGENT B0 ;  /* 0x0000000000007941 */ /* 0x000fea0003800200 */
.L_x_8510:
        /* <DEDUP_REMOVED lines=160> */
.L_x_8507:
[----:B------:R-:W0:Y:S01]  /*3190*/  LDC.64 R2, c[0x0][0x420] ;  /* 0x00010800ff027b82 */ /* 0x000e220000000a00 */
[----:B------:R-:W-:-:S05]  /*31a0*/  IADD3 R0, PT, PT, R13, UR12, RZ ;  /* 0x0000000c0d007c10 */ /* 0x000fca000fffe0ff */
[----:B0-----:R-:W-:-:S05]  /*31b0*/  IMAD.WIDE.U32 R2, R0, 0x4, R2 ;  /* 0x0000000400027825 */ /* 0x001fca00078e0002 */
[----:B------:R1:W-:Y:S02]  /*31c0*/  STG.E desc[UR8][R2.64], R24 ;  /* 0x0000001802007986 */ /* 0x0003e4000c101908 */
.L_x_8506:
[----:B------:R-:W-:Y:S05]  /*31d0*/  BSYNC.RECONVERGENT B1 ;  /* 0x0000000000017941 */ /* 0x000fea0003800200 */
.L_x_8505:
        /* <DEDUP_REMOVED lines=14> */
.L_x_8514:
[----:B------:R-:W-:Y:S05]  /*32c0*/  BSYNC.RECONVERGENT B0 ;  /* 0x0000000000007941 */ /* 0x000fea0003800200 */
.L_x_8513:
        /* <DEDUP_REMOVED lines=43> */
.L_x_8525:
        /* <DEDUP_REMOVED lines=9> */
.L_x_8518:
[----:B------:R-:W-:Y:S05]  /*3610*/  BSYNC.RECONVERGENT B0 ;  /* 0x0000000000007941 */ /* 0x000fea0003800200 */
.L_x_8517:
        /* <DEDUP_REMOVED lines=12> */
.L_x_8520:
[----:B------:R-:W-:Y:S05]  /*36e0*/  BSYNC.RECONVERGENT B0 ;  /* 0x0000000000007941 */ /* 0x000fea0003800200 */
.L_x_8519:
        /* <DEDUP_REMOVED lines=12> */
.L_x_8522:
[----:B------:R-:W-:Y:S05]  /*37b0*/  BSYNC.RECONVERGENT B0 ;  /* 0x0000000000007941 */ /* 0x000fea0003800200 */
.L_x_8521:
        /* <DEDUP_REMOVED lines=12> */
.L_x_8524:
[----:B------:R-:W-:Y:S05]  /*3880*/  BSYNC.RECONVERGENT B0 ;  /* 0x0000000000007941 */ /* 0x000fea0003800200 */
.L_x_8523:
        /* <DEDUP_REMOVED lines=11> */
.L_x_8516:
        /* <DEDUP_REMOVED lines=11> */
.L_x_8528:
        /* <DEDUP_REMOVED lines=8> */
.L_x_8527:
[----:B------:R-:W-:Y:S05]  /*3a70*/  BSYNC.RECONVERGENT B0 ;  /* 0x0000000000007941 */ /* 0x000fea0003800200 */
.L_x_8526:
        /* <DEDUP_REMOVED lines=9> */
.L_x_8515:
        /* <DEDUP_REMOVED lines=83> */
        .weak           $__internal_17_$__cuda_sm20_div_s64
        .type           $__internal_17_$__cuda_sm20_div_s64,@function
        .size           $__internal_17_$__cuda_sm20_div_s64,(.L_x_14775 - $__internal_17_$__cuda_sm20_div_s64)
$__internal_17_$__cuda_sm20_div_s64:
        /* <DEDUP_REMOVED lines=83> */
[----:B------:R-:W-:Y:S05]  /*4570*/  RET.REL.NODEC R14 `(_ZN5flash32flash_fwd_splitkv_combine_kernelI23Flash_fwd_kernel_traitsILi64ELi64ELi128ELi4ELb0ELb0EN7cutlass6half_tE19Flash_kernel_traitsILi64ELi64ELi128ELi4ES3_EELi8ELi4ELb0EEEvNS_16Flash_fwd_paramsE) ;  /* 0xffffffb80ea07950 */ /* 0x000fea0003c3ffff */
.L_x_8529:
        /* <DEDUP_REMOVED lines=16> */
.L_x_14775:


//--------------------- .text._ZN5flash32flash_fwd_splitkv_combine_kernelI23Flash_fwd_kernel_traitsILi64ELi64ELi128ELi4ELb0ELb0EN7cutlass6half_tE19Flash_kernel_traitsILi64ELi64ELi128ELi4ES3_EELi8ELi3ELb0EEEvNS_16Flash_fwd_paramsE --------------------------
	.section	.text._ZN5flash32flash_fwd_splitkv_combine_kernelI23Flash_fwd_kernel_traitsILi64ELi64ELi128ELi4ELb0ELb0EN7cutlass6half_tE19Flash_kernel_traitsILi64ELi64ELi128ELi4ES3_EELi8ELi3ELb0EEEvNS_16Flash_fwd_paramsE,"ax",@progbits
	.align	128
        .global         _ZN5flash32flash_fwd_splitkv_combine_kernelI23Flash_fwd_kernel_traitsILi64ELi64ELi128ELi4ELb0ELb0EN7cutlass6half_tE19Flash_kernel_traitsILi64ELi64ELi128ELi4ES3_EELi8ELi3ELb0EEEvNS_16Flash_fwd_paramsE
        .type           _ZN5flash32flash_fwd_splitkv_combine_kernelI23Flash_fwd_kernel_traitsILi64ELi64ELi128ELi4ELb0ELb0EN7cutlass6half_tE19Flash_kernel_traitsILi64ELi64ELi128ELi4ES3_EELi8ELi3ELb0EEEvNS_16Flash_fwd_paramsE,@function
        .size           _ZN5flash32flash_fwd_splitkv_combine_kernelI23Flash_fwd_kernel_traitsILi64ELi64ELi128ELi4ELb0ELb0EN7cutlass6half_tE19Flash_kernel_traitsILi64ELi64ELi128ELi4ES3_EELi8ELi3ELb0EEEvNS_16Flash_fwd_paramsE,(.L_x_14776 - _ZN5flash32flash_fwd_splitkv_combine_kernelI23Flash_fwd_kernel_traitsILi64ELi64ELi128ELi4ELb0ELb0EN7cutlass6half_tE19Flash_kernel_traitsILi64ELi64ELi128ELi4ES3_EELi8ELi3ELb0EEEvNS_16Flash_fwd_paramsE)
        .other          _ZN5flash32flash_fwd_splitkv_combine_kernelI23Flash_fwd_kernel_traitsILi64ELi64ELi128ELi4ELb0ELb0EN7cutlass6half_tE19Flash_kernel_traitsILi64ELi64ELi128ELi4ES3_EELi8ELi3ELb0EEEvNS_16Flash_fwd_paramsE,@"STO_CUDA_ENTRY STV_DEFAULT"
_ZN5flash32flash_fwd_splitkv_combine_kernelI23Flash_fwd_kernel_traitsILi64ELi64ELi128ELi4ELb0ELb0EN7cutlass6half_tE19Flash_kernel_traitsILi64ELi64ELi128ELi4ES3_EELi8ELi3ELb0EEEvNS_16Flash_fwd_paramsE:
.text._ZN5flash32flash_fwd_splitkv_combine_kernelI23Flash_fwd_kernel_traitsILi64ELi64ELi128ELi4ELb0ELb0EN7cutlass6half_tE19Flash_kernel_traitsILi64ELi64ELi128ELi4ES3_EELi8ELi3ELb0EEEvNS_16Flash_fwd_paramsE:
        /* <DEDUP_REMOVED lines=38> */
.L_x_8530:
[----:B------:R-:W-:Y:S01]  /*0260*/  IMAD.U32 R24, RZ, RZ, UR21 ;  /* 0x00000015ff187e24 */ /* 0x000fe2000f8e00ff */
[----:B------:R-:W-:Y:S01]  /*0270*/  MOV R16, UR19 ;  /* 0x0000001300107c02 */ /* 0x000fe20008000f00 */
[----:B------:R-:W-:Y:S01]  /*0280*/  IMAD.U32 R15, RZ, RZ, UR15 ;  /* 0x0000000fff0f7e24 */ /* 0x000fe2000f8e00ff */
[----:B------:R-:W-:Y:S02]  /*0290*/  MOV R13, UR14 ;  /* 0x0000000e000d7c02 */ /* 0x000fe40008000f00 */
[----:B------:R-:W-:Y:S02]  /*02a0*/  MOV R14, 0x2c0 ;  /* 0x000002c0000e7802 */ /* 0x000fe40000000f00 */
[----:B------:R-:W-:Y:S05]  /*02b0*/  CALL.REL.NOINC `($__internal_18_$__cuda_sm20_div_s64) ;  /* 0x0000003c005c7944 */ /* 0x000fea0003c00000 */
[----:B------:R-:W-:-:S07]  /*02c0*/  MOV R10, R0 ;  /* 0x00000000000a7202 */ /* 0x000fce0000000f00 */
.L_x_8531:
        /* <DEDUP_REMOVED lines=30> */
.L_x_8533:
[----:B------:R-:W-:Y:S01]  /*04b0*/  IMAD.MOV.U32 R24, RZ, RZ, R10 ;  /* 0x000000ffff187224 */ /* 0x000fe200078e000a */
[----:B------:R-:W-:Y:S02]  /*04c0*/  MOV R15, R11 ;  /* 0x0000000b000f7202 */ /* 0x000fe40000000f00 */
[----:B------:R-:W-:Y:S02]  /*04d0*/  MOV R14, 0x4f0 ;  /* 0x000004f0000e7802 */ /* 0x000fe40000000f00 */
[----:B------:R-:W-:Y:S05]  /*04e0*/  CALL.REL.NOINC `($__internal_18_$__cuda_sm20_div_s64) ;  /* 0x0000003800d07944 */ /* 0x000fea0003c00000 */
[----:B------:R-:W-:Y:S02]  /*04f0*/  MOV R6, R0 ;  /* 0x0000000000067202 */ /* 0x000fe40000000f00 */
[----:B------:R-:W-:Y:S02]  /*0500*/  MOV R7, R11 ;  /* 0x0000000b00077202 */ /* 0x000fe40000000f00 */
.L_x_8534:
[----:B------:R-:W-:Y:S05]  /*0510*/  BSYNC.RECONVERGENT B0 ;  /* 0x0000000000007941 */ /* 0x000fea0003800200 */
.L_x_8532:
        /* <DEDUP_REMOVED lines=58> */
.L_x_8536:
[----:B------:R-:W-:Y:S01]  /*08c0*/  IMAD.MOV.U32 R24, RZ, RZ, R16 ;  /* 0x000000ffff187224 */ /* 0x000fe200078e0010 */
[----:B------:R-:W-:Y:S01]  /*08d0*/  MOV R16, R10 ;  /* 0x0000000a00107202 */ /* 0x000fe20000000f00 */
[----:B------:R-:W-:Y:S01]  /*08e0*/  IMAD.MOV.U32 R15, RZ, RZ, R13 ;  /* 0x000000ffff0f7224 */ /* 0x000fe200078e000d */
[----:B------:R-:W-:Y:S02]  /*08f0*/  MOV R13, R4 ;  /* 0x00000004000d7202 */ /* 0x000fe40000000f00 */
[----:B------:R-:W-:Y:S02]  /*0900*/  MOV R14, 0x920 ;  /* 0x00000920000e7802 */ /* 0x000fe40000000f00 */
[----:B------:R-:W-:Y:S05]  /*0910*/  CALL.REL.NOINC `($__internal_18_$__cuda_sm20_div_s64) ;  /* 0x0000003400c47944 */ /* 0x000fea0003c00000 */
[----:B------:R-:W-:Y:S02]  /*0920*/  MOV R14, R0 ;  /* 0x00000000000e7202 */ /* 0x000fe40000000f00 */
[----:B------:R-:W-:Y:S02]  /*0930*/  MOV R15, R11 ;  /* 0x0000000b000f7202 */ /* 0x000fe40000000f00 */
.L_x_8537:
[----:B------:R-:W-:Y:S05]  /*0940*/  BSYNC.RECONVERGENT B0 ;  /* 0x0000000000007941 */ /* 0x000fea0003800200 */
.L_x_8535:
        /* <DEDUP_REMOVED lines=124> */
.L_x_8539:
[----:B------:R-:W-:Y:S01]  /*1110*/  IMAD.MOV.U32 R24, RZ, RZ, R14 ;  /* 0x000000ffff187224 */ /* 0x000fe200078e000e */
[----:B------:R-:W-:Y:S01]  /*1120*/  MOV R16, R9 ;  /* 0x0000000900107202 */ /* 0x000fe20000000f00 */
[----:B------:R-:W-:Y:S01]  /*1130*/  IMAD.MOV.U32 R13, RZ, RZ, R3 ;  /* 0x000000ffff0d7224 */ /* 0x000fe200078e0003 */
[----:B------:R-:W-:Y:S02]  /*1140*/  MOV R14, 0x1160 ;  /* 0x00001160000e7802 */ /* 0x000fe40000000f00 */
[----:B------:R-:W-:Y:S05]  /*1150*/  CALL.REL.NOINC `($__internal_18_$__cuda_sm20_div_s64) ;  /* 0x0000002c00b47944 */ /* 0x000fea0003c00000 */
[----:B------:R-:W-:Y:S02]  /*1160*/  MOV R30, R0 ;  /* 0x00000000001e7202 */ /* 0x000fe40000000f00 */
[----:B------:R-:W-:Y:S02]  /*1170*/  MOV R31, R11 ;  /* 0x0000000b001f7202 */ /* 0x000fe40000000f00 */
.L_x_8540:
[----:B------:R-:W-:Y:S05]  /*1180*/  BSYNC.RECONVERGENT B0 ;  /* 0x0000000000007941 */ /* 0x000fea0003800200 */
.L_x_8538:
        /* <DEDUP_REMOVED lines=57> */
.L_x_8542:
[----:B------:R-:W-:Y:S01]  /*1520*/  IMAD.MOV.U32 R24, RZ, RZ, R6 ;  /* 0x000000ffff187224 */ /* 0x000fe200078e0006 */
[----:B------:R-:W-:Y:S01]  /*1530*/  MOV R15, R7 ;  /* 0x00000007000f7202 */ /* 0x000fe20000000f00 */
[----:B------:R-:W-:Y:S01]  /*1540*/  IMAD.MOV.U32 R16, RZ, RZ, R8 ;  /* 0x000000ffff107224 */ /* 0x000fe200078e0008 */
[----:B------:R-:W-:Y:S02]  /*1550*/  MOV R14, 0x1570 ;  /* 0x00001570000e7802 */ /* 0x000fe40000000f00 */
[----:B------:R-:W-:Y:S05]  /*1560*/  CALL.REL.NOINC `($__internal_18_$__cuda_sm20_div_s64) ;  /* 0x0000002800b07944 */ /* 0x000fea0003c00000 */
[----:B------:R-:W-:Y:S02]  /*1570*/  MOV R22, R0 ;  /* 0x0000000000167202 */ /* 0x000fe40000000f00 */
[----:B------:R-:W-:Y:S02]  /*1580*/  MOV R23, R11 ;  /* 0x0000000b00177202 */ /* 0x000fe40000000f00 */
.L_x_8543:
[----:B------:R-:W-:Y:S05]  /*1590*/  BSYNC.RECONVERGENT B0 ;  /* 0x0000000000007941 */ /* 0x000fea0003800200 */
.L_x_8541:
        /* <DEDUP_REMOVED lines=81> */
.L_x_8545:
[----:B------:R-:W-:Y:S05]  /*1ab0*/  BSYNC.RECONVERGENT B0 ;  /* 0x0000000000007941 */ /* 0x000fea0003800200 */
.L_x_8544:
        /* <DEDUP_REMOVED lines=122> */
.L_x_8549:
[----:B------:R-:W-:Y:S01]  /*2260*/  LEA.HI R24, R17, UR20, RZ, 0x1d ;  /* 0x0000001411187c11 */ /* 0x000fe2000f8fe8ff */
[----:B------:R-:W-:Y:S01]  /*2270*/  IMAD.MOV.U32 R15, RZ, RZ, RZ ;  /* 0x000000ffff0f7224 */ /* 0x000fe200078e00ff */
[----:B------:R-:W-:Y:S01]  /*2280*/  MOV R14, 0x22b0 ;  /* 0x000022b0000e7802 */ /* 0x000fe20000000f00 */
[----:B------:R-:W-:Y:S02]  /*2290*/  IMAD.MOV.U32 R16, RZ, RZ, R26 ;  /* 0x000000ffff107224 */ /* 0x000fe400078e001a */
[----:B------:R-:W-:Y:S05]  /*22a0*/  CALL.REL.NOINC `($__internal_18_$__cuda_sm20_div_s64) ;  /* 0x0000001c00607944 */ /* 0x000fea0003c00000 */
[----:B------:R-:W-:Y:S02]  /*22b0*/  IADD3 R13, PT, PT, -R0, RZ, RZ ;  /* 0x000000ff000d7210 */ /* 0x000fe40007ffe1ff */
[----:B------:R-:W-:-:S03]  /*22c0*/  MOV R27, R11 ;  /* 0x0000000b001b7202 */ /* 0x000fc60000000f00 */
[----:B------:R-:W-:Y:S01]  /*22d0*/  IMAD R24, R26, R13, R24 ;  /* 0x0000000d1a187224 */ /* 0x000fe200078e0218 */
[----:B------:R-:W-:-:S07]  /*22e0*/  MOV R26, R0 ;  /* 0x00000000001a7202 */ /* 0x000fce0000000f00 */
.L_x_8550:
        /* <DEDUP_REMOVED lines=60> */
.L_x_8552:
[----:B------:R-:W-:Y:S01]  /*26b0*/  IMAD.MOV.U32 R24, RZ, RZ, R26 ;  /* 0x000000ffff187224 */ /* 0x000fe200078e001a */
[----:B------:R-:W-:Y:S01]  /*26c0*/  MOV R15, R27 ;  /* 0x0000001b000f7202 */ /* 0x000fe20000000f00 */
[----:B------:R-:W-:Y:S01]  /*26d0*/  IMAD.MOV.U32 R16, RZ, RZ, R32 ;  /* 0x000000ffff107224 */ /* 0x000fe200078e0020 */
[----:B------:R-:W-:Y:S02]  /*26e0*/  MOV R14, 0x2700 ;  /* 0x00002700000e7802 */ /* 0x000fe40000000f00 */
[----:B------:R-:W-:Y:S05]  /*26f0*/  CALL.REL.NOINC `($__internal_18_$__cuda_sm20_div_s64) ;  /* 0x00000018004c7944 */ /* 0x000fea0003c00000 */
[----:B------:R-:W-:-:S05]  /*2700*/  IADD3 R27, PT, PT, -R0, RZ, RZ ;  /* 0x000000ff001b7210 */ /* 0x000fca0007ffe1ff */
[----:B------:R-:W-:Y:S02]  /*2710*/  IMAD R27, R27, R32, R26 ;  /* 0x000000201b1b7224 */ /* 0x000fe400078e021a */
.L_x_8553:
[----:B------:R-:W-:Y:S05]  /*2720*/  BSYNC.RECONVERGENT B0 ;  /* 0x0000000000007941 */ /* 0x000fea0003800200 */
.L_x_8551:
        /* <DEDUP_REMOVED lines=162> */
.L_x_8548:
[----:B------:R-:W0:Y:S01]  /*3150*/  LDC.64 R2, c[0x0][0x420] ;  /* 0x00010800ff027b82 */ /* 0x000e220000000a00 */
[----:B------:R-:W-:-:S05]  /*3160*/  IADD3 R11, PT, PT, R11, UR20, RZ ;  /* 0x000000140b0b7c10 */ /* 0x000fca000fffe0ff */
[----:B0-----:R-:W-:-:S05]  /*3170*/  IMAD.WIDE.U32 R2, R11, 0x4, R2 ;  /* 0x000000040b027825 */ /* 0x001fca00078e0002 */
[----:B------:R1:W-:Y:S02]  /*3180*/  STG.E desc[UR10][R2.64], R20 ;  /* 0x0000001402007986 */ /* 0x0003e4000c10190a */
.L_x_8547:
[----:B------:R-:W-:Y:S05]  /*3190*/  BSYNC.RECONVERGENT B1 ;  /* 0x0000000000017941 */ /* 0x000fea0003800200 */
.L_x_8546:
        /* <DEDUP_REMOVED lines=17> */
.L_x_8555:
[----:B------:R-:W-:Y:S05]  /*32b0*/  BSYNC.RECONVERGENT B0 ;  /* 0x0000000000007941 */ /* 0x000fea0003800200 */
.L_x_8554:
        /* <DEDUP_REMOVED lines=43> */
.L_x_8566:
        /* <DEDUP_REMOVED lines=9> */
.L_x_8559:
[----:B------:R-:W-:Y:S05]  /*3600*/  BSYNC.RECONVERGENT B0 ;  /* 0x0000000000007941 */ /* 0x000fea0003800200 */
.L_x_8558:
        /* <DEDUP_REMOVED lines=12> */
.L_x_8561:
[----:B------:R-:W-:Y:S05]  /*36d0*/  BSYNC.RECONVERGENT B0 ;  /* 0x0000000000007941 */ /* 0x000fea0003800200 */
.L_x_8560:
        /* <DEDUP_REMOVED lines=12> */
.L_x_8563:
[----:B------:R-:W-:Y:S05]  /*37a0*/  BSYNC.RECONVERGENT B0 ;  /* 0x0000000000007941 */ /* 0x000fea0003800200 */
.L_x_8562:
        /* <DEDUP_REMOVED lines=12> */
.L_x_8565:
[----:B------:R-:W-:Y:S05]  /*3870*/  BSYNC.RECONVERGENT B0 ;  /* 0x0000000000007941 */ /* 0x000fea0003800200 */
.L_x_8564:
        /* <DEDUP_REMOVED lines=11> */
.L_x_8557:
        /* <DEDUP_REMOVED lines=11> */
.L_x_8569:
        /* <DEDUP_REMOVED lines=8> */
.L_x_8568:
[----:B------:R-:W-:Y:S05]  /*3a60*/  BSYNC.RECONVERGENT B0 ;  /* 0x0000000000007941 */ /* 0x000fea0003800200 */
.L_x_8567:
        /* <DEDUP_REMOVED lines=9> */
.L_x_8556:
        /* <DEDUP_REMOVED lines=83> */
        .weak           $__internal_18_$__cuda_sm20_div_s64
        .type           $__internal_18_$__cuda_sm20_div_s64,@function
        .size           $__internal_18_$__cuda_sm20_div_s64,(.L_x_14776 - $__internal_18_$__cuda_sm20_div_s64)
$__internal_18_$__cuda_sm20_div_s64:
        /* <DEDUP_REMOVED lines=82> */
[----:B------:R-:W-:Y:S06]  /*4550*/  RET.REL.NODEC R14 `(_ZN5flash32flash_fwd_splitkv_combine_kernelI23Flash_fwd_kernel_traitsILi64ELi64ELi128ELi4ELb0ELb0EN7cutlass6half_tE19Flash_kernel_traitsILi64ELi64ELi128ELi4ES3_EELi8ELi3ELb0EEEvNS_16Flash_fwd_paramsE) ;  /* 0xffffffb80ea87950 */ /* 0x000fec0003c3ffff */
.L_x_8570:
        /* <DEDUP_REMOVED lines=10> */
.L_x_14776:


//--------------------- .text._ZN5flash32flash_fwd_splitkv_combine_kernelI23Flash_fwd_kernel_traitsILi64ELi64ELi128ELi4ELb0ELb0EN7cutlass6half_tE19Flash_kernel_traitsILi64ELi64ELi128ELi4ES3_EELi8ELi2ELb0EEEvNS_16Flash_fwd_paramsE --------------------------
	.section	.text._ZN5flash32flash_fwd_splitkv_combine_kernelI23Flash_fwd_kernel_traitsILi64ELi64ELi128ELi4ELb0ELb0EN7cutlass6half_tE19Flash_kernel_traitsILi64ELi64ELi128ELi4ES3_EELi8ELi2ELb0EEEvNS_16Flash_fwd_paramsE,"ax",@progbits
	.align	128
        .global         _ZN5flash32flash_fwd_splitkv_combine_kernelI23Flash_fwd_kernel_traitsILi64ELi64ELi128ELi4ELb0ELb0EN7cutlass6half_tE19Flash_kernel_traitsILi64ELi64ELi128ELi4ES3_EELi8ELi2ELb0EEEvNS_16Flash_fwd_paramsE
        .type           _ZN5flash32flash_fwd_splitkv_combine_kernelI23Flash_fwd_kernel_traitsILi64ELi64ELi128ELi4ELb0ELb0EN7cutlass6half_tE19Flash_kernel_traitsILi64ELi64ELi128ELi4ES3_EELi8ELi2ELb0EEEvNS_16Flash_fwd_paramsE,@function
        .size           _ZN5flash32flash_fwd_splitkv_combine_kernelI23Flash_fwd_kernel_traitsILi64ELi64ELi128ELi4ELb0ELb0EN7cutlass6half_tE19Flash_kernel_traitsILi64ELi64ELi128ELi4ES3_EELi8ELi2ELb0EEEvNS_16Flash_fwd_paramsE,(.L_x_14777 - _ZN5flash32flash_fwd_splitkv_combine_kernelI23Flash_fwd_kernel_traitsILi64ELi64ELi128ELi4ELb0ELb0EN7cutlass6half_tE19Flash_kernel_traitsILi64ELi64ELi128ELi4ES3_EELi8ELi2ELb0EEEvNS_16Flash_fwd_paramsE)
        .other          _ZN5flash32flash_fwd_splitkv_combine_kernelI23Flash_fwd_kernel_traitsILi64ELi64ELi128ELi4ELb0ELb0EN7cutlass6half_tE19Flash_kernel_traitsILi64ELi64ELi128ELi4ES3_EELi8ELi2ELb0EEEvNS_16Flash_fwd_paramsE,@"STO_CUDA_ENTRY STV_DEFAULT"
_ZN5flash32flash_fwd_splitkv_combine_kernelI23Flash_fwd_kernel_traitsILi64ELi64ELi128ELi4ELb0ELb0EN7cutlass6half_tE19Flash_kernel_traitsILi64ELi64ELi128ELi4ES3_EELi8ELi2ELb0EEEvNS_16Flash_fwd_paramsE:
.text._ZN5flash32flash_fwd_splitkv_combine_kernelI23Flash_fwd_kernel_traitsILi64ELi64ELi128ELi4ELb0ELb0EN7cutlass6half_tE19Flash_kernel_traitsILi64ELi64ELi128ELi4ES3_EELi8ELi2ELb0EEEvNS_16Flash_fwd_paramsE:
        /* <DEDUP_REMOVED lines=38> */
.L_x_8571:
[----:B------:R-:W-:Y:S01]  /*0260*/  IMAD.U32 R22, RZ, RZ, UR15 ;  /* 0x0000000fff167e24 */ /* 0x000fe2000f8e00ff */
[----:B------:R-:W-:Y:S01]  /*0270*/  MOV R18, UR13 ;  /* 0x0000000d00127c02 */ /* 0x000fe20008000f00 */
[----:B------:R-:W-:Y:S01]  /*0280*/  IMAD.U32 R17, RZ, RZ, UR17 ;  /* 0x00000011ff117e24 */ /* 0x000fe2000f8e00ff */
[----:B------:R-:W-:Y:S02]  /*0290*/  MOV R16, UR10 ;  /* 0x0000000a00107c02 */ /* 0x000fe40008000f00 */
[----:B------:R-:W-:Y:S02]  /*02a0*/  MOV R14, 0x2c0 ;  /* 0x000002c0000e7802 */ /* 0x000fe40000000f00 */
[----:B------:R-:W-:Y:S05]  /*02b0*/  CALL.REL.NOINC `($__internal_19_$__cuda_sm20_div_s64) ;  /* 0x0000003c00407944 */ /* 0x000fea0003c00000 */
.L_x_8572:
        /* <DEDUP_REMOVED lines=30> */
.L_x_8574:
[----:B------:R-:W-:Y:S01]  /*04a0*/  IMAD.MOV.U32 R22, RZ, RZ, R10 ;  /* 0x000000ffff167224 */ /* 0x000fe200078e000a */
[----:B------:R-:W-:Y:S02]  /*04b0*/  MOV R17, R11 ;  /* 0x0000000b00117202 */ /* 0x000fe40000000f00 */
[----:B------:R-:W-:Y:S02]  /*04c0*/  MOV R14, 0x4e0 ;  /* 0x000004e0000e7802 */ /* 0x000fe40000000f00 */
[----:B------:R-:W-:Y:S05]  /*04d0*/  CALL.REL.NOINC `($__internal_19_$__cuda_sm20_div_s64) ;  /* 0x0000003800b87944 */ /* 0x000fea0003c00000 */
[----:B------:R-:W-:Y:S02]  /*04e0*/  MOV R4, R10 ;  /* 0x0000000a00047202 */ /* 0x000fe40000000f00 */
[----:B------:R-:W-:Y:S02]  /*04f0*/  MOV R5, R11 ;  /* 0x0000000b00057202 */ /* 0x000fe40000000f00 */
.L_x_8575:
[----:B------:R-:W-:Y:S05]  /*0500*/  BSYNC.RECONVERGENT B0 ;  /* 0x0000000000007941 */ /* 0x000fea0003800200 */
.L_x_8573:
        /* <DEDUP_REMOVED lines=58> */
.L_x_8577:
[----:B------:R-:W-:Y:S01]  /*08b0*/  IMAD.MOV.U32 R22, RZ, RZ, R18 ;  /* 0x000000ffff167224 */ /* 0x000fe200078e0012 */
[----:B------:R-:W-:Y:S01]  /*08c0*/  MOV R18, R8 ;  /* 0x0000000800127202 */ /* 0x000fe20000000f00 */
[----:B------:R-:W-:Y:S01]  /*08d0*/  IMAD.MOV.U32 R17, RZ, RZ, R16 ;  /* 0x000000ffff117224 */ /* 0x000fe200078e0010 */
[----:B------:R-:W-:Y:S02]  /*08e0*/  MOV R16, R0 ;  /* 0x0000000000107202 */ /* 0x000fe40000000f00 */
[----:B------:R-:W-:Y:S02]  /*08f0*/  MOV R14, 0x910 ;  /* 0x00000910000e7802 */ /* 0x000fe40000000f00 */
[----:B------:R-:W-:Y:S05]  /*0900*/  CALL.REL.NOINC `($__internal_19_$__cuda_sm20_div_s64) ;  /* 0x0000003400ac7944 */ /* 0x000fea0003c00000 */
.L_x_8578:
[----:B------:R-:W-:Y:S05]  /*0910*/  BSYNC.RECONVERGENT B0 ;  /* 0x0000000000007941 */ /* 0x000fea0003800200 */
.L_x_8576:
        /* <DEDUP_REMOVED lines=124> */
.L_x_8580:
[----:B------:R-:W-:Y:S01]  /*10e0*/  IMAD.MOV.U32 R22, RZ, RZ, R10 ;  /* 0x000000ffff167224 */ /* 0x000fe200078e000a */
[----:B------:R-:W-:Y:S01]  /*10f0*/  MOV R18, R7 ;  /* 0x0000000700127202 */ /* 0x000fe20000000f00 */
[----:B------:R-:W-:Y:S01]  /*1100*/  IMAD.MOV.U32 R17, RZ, RZ, R11 ;  /* 0x000000ffff117224 */ /* 0x000fe200078e000b */
[----:B------:R-:W-:Y:S02]  /*1110*/  MOV R16, R25 ;  /* 0x0000001900107202 */ /* 0x000fe40000000f00 */
[----:B------:R-:W-:Y:S02]  /*1120*/  MOV R14, 0x1140 ;  /* 0x00001140000e7802 */ /* 0x000fe40000000f00 */
[----:B------:R-:W-:Y:S05]  /*1130*/  CALL.REL.NOINC `($__internal_19_$__cuda_sm20_div_s64) ;  /* 0x0000002c00a07944 */ /* 0x000fea0003c00000 */
[----:B------:R-:W-:Y:S02]  /*1140*/  MOV R32, R10 ;  /* 0x0000000a00207202 */ /* 0x000fe40000000f00 */
[----:B------:R-:W-:Y:S02]  /*1150*/  MOV R33, R11 ;  /* 0x0000000b00217202 */ /* 0x000fe40000000f00 */
.L_x_8581:
[----:B------:R-:W-:Y:S05]  /*1160*/  BSYNC.RECONVERGENT B0 ;  /* 0x0000000000007941 */ /* 0x000fea0003800200 */
.L_x_8579:
        /* <DEDUP_REMOVED lines=57> */
.L_x_8583:
[----:B------:R-:W-:Y:S01]  /*1500*/  IMAD.MOV.U32 R22, RZ, RZ, R4 ;  /* 0x000000ffff167224 */ /* 0x000fe200078e0004 */
[----:B------:R-:W-:Y:S01]  /*1510*/  MOV R17, R5 ;  /* 0x0000000500117202 */ /* 0x000fe20000000f00 */
[----:B------:R-:W-:Y:S01]  /*1520*/  IMAD.MOV.U32 R18, RZ, RZ, R6 ;  /* 0x000000ffff127224 */ /* 0x000fe200078e0006 */
[----:B------:R-:W-:Y:S02]  /*1530*/  MOV R14, 0x1550 ;  /* 0x00001550000e7802 */ /* 0x000fe40000000f00 */
[----:B------:R-:W-:Y:S05]  /*1540*/  CALL.REL.NOINC `($__internal_19_$__cuda_sm20_div_s64) ;  /* 0x00000028009c7944 */ /* 0x000fea0003c00000 */
[----:B------:R-:W-:Y:S02]  /*1550*/  MOV R26, R10 ;  /* 0x0000000a001a7202 */ /* 0x000fe40000000f00 */
[----:B------:R-:W-:Y:S02]  /*1560*/  MOV R27, R11 ;  /* 0x0000000b001b7202 */ /* 0x000fe40000000f00 */
.L_x_8584:
[----:B------:R-:W-:Y:S05]  /*1570*/  BSYNC.RECONVERGENT B0 ;  /* 0x0000000000007941 */ /* 0x000fea0003800200 */
.L_x_8582:
        /* <DEDUP_REMOVED lines=72> */
.L_x_8586:
[----:B0-----:R-:W-:Y:S05]  /*1a00*/  BSYNC.RECONVERGENT B0 ;  /* 0x0000000000007941 */ /* 0x001fea0003800200 */
.L_x_8585:
        /* <DEDUP_REMOVED lines=132> */
.L_x_8590:
[----:B------:R-:W-:Y:S01]  /*2250*/  LEA.HI R2, R19, UR14, RZ, 0x1e ;  /* 0x0000000e13027c11 */ /* 0x000fe2000f8ff0ff */
[----:B------:R-:W-:Y:S01]  /*2260*/  IMAD.MOV.U32 R17, RZ, RZ, RZ ;  /* 0x000000ffff117224 */ /* 0x000fe200078e00ff */
[----:B------:R-:W-:Y:S02]  /*2270*/  MOV R18, R30 ;  /* 0x0000001e00127202 */ /* 0x000fe40000000f00 */
[----:B------:R-:W-:Y:S01]  /*2280*/  MOV R14, 0x22b0 ;  /* 0x000022b0000e7802 */ /* 0x000fe20000000f00 */
[----:B------:R-:W-:Y:S02]  /*2290*/  IMAD.MOV.U32 R22, RZ, RZ, R2 ;  /* 0x000000ffff167224 */ /* 0x000fe400078e0002 */
[----:B------:R-:W-:Y:S05]  /*22a0*/  CALL.REL.NOINC `($__internal_19_$__cuda_sm20_div_s64) ;  /* 0x0000001c00447944 */ /* 0x000fea0003c00000 */
[----:B------:R-:W-:Y:S02]  /*22b0*/  IADD3 R9, PT, PT, -R10, RZ, RZ ;  /* 0x000000ff0a097210 */ /* 0x000fe40007ffe1ff */
[----:B------:R-:W-:-:S03]  /*22c0*/  MOV R31, R11 ;  /* 0x0000000b001f7202 */ /* 0x000fc60000000f00 */
[----:B------:R-:W-:Y:S01]  /*22d0*/  IMAD R9, R30, R9, R2 ;  /* 0x000000091e097224 */ /* 0x000fe200078e0202 */
[----:B------:R-:W-:-:S07]  /*22e0*/  MOV R30, R10 ;  /* 0x0000000a001e7202 */ /* 0x000fce0000000f00 */
.L_x_8591:
        /* <DEDUP_REMOVED lines=59> */
.L_x_8593:
[----:B------:R-:W-:Y:S01]  /*26a0*/  IMAD.MOV.U32 R22, RZ, RZ, R30 ;  /* 0x000000ffff167224 */ /* 0x000fe200078e001e */
[----:B------:R-:W-:Y:S01]  /*26b0*/  MOV R17, R31 ;  /* 0x0000001f00117202 */ /* 0x000fe20000000f00 */
[----:B------:R-:W-:Y:S01]  /*26c0*/  IMAD.MOV.U32 R18, RZ, RZ, R34 ;  /* 0x000000ffff127224 */ /* 0x000fe200078e0022 */
[----:B------:R-:W-:Y:S02]  /*26d0*/  MOV R14, 0x26f0 ;  /* 0x000026f0000e7802 */ /* 0x000fe40000000f00 */
[----:B------:R-:W-:Y:S05]  /*26e0*/  CALL.REL.NOINC `($__internal_19_$__cuda_sm20_div_s64) ;  /* 0x0000001800347944 */ /* 0x000fea0003c00000 */
[----:B------:R-:W-:-:S05]  /*26f0*/  IADD3 R31, PT, PT, -R10, RZ, RZ ;  /* 0x000000ff0a1f7210 */ /* 0x000fca0007ffe1ff */
[----:B------:R-:W-:Y:S02]  /*2700*/  IMAD R31, R31, R34, R30 ;  /* 0x000000221f1f7224 */ /* 0x000fe400078e021e */
.L_x_8594:
[----:B------:R-:W-:Y:S05]  /*2710*/  BSYNC.RECONVERGENT B0 ;  /* 0x0000000000007941 */ /* 0x000fea0003800200 */
.L_x_8592:
        /* <DEDUP_REMOVED lines=157> */
.L_x_8589:
[----:B------:R-:W0:Y:S01]  /*30f0*/  LDC.64 R4, c[0x0][0x420] ;  /* 0x00010800ff047b82 */ /* 0x000e220000000a00 */
[----:B------:R-:W-:-:S05]  /*3100*/  IADD3 R2, PT, PT, R2, UR14, RZ ;  /* 0x0000000e02027c10 */ /* 0x000fca000fffe0ff */
[----:B0-----:R-:W-:-:S05]  /*3110*/  IMAD.WIDE.U32 R2, R2, 0x4, R4 ;  /* 0x0000000402027825 */ /* 0x001fca00078e0004 */
[----:B------:R1:W-:Y:S02]  /*3120*/  STG.E desc[UR8][R2.64], R21 ;  /* 0x0000001502007986 */ /* 0x0003e4000c101908 */
.L_x_8588:
[----:B------:R-:W-:Y:S05]  /*3130*/  BSYNC.RECONVERGENT B1 ;  /* 0x0000000000017941 */ /* 0x000fea0003800200 */
.L_x_8587:
        /* <DEDUP_REMOVED lines=16> */
.L_x_8596:
[----:B------:R-:W-:Y:S05]  /*3240*/  BSYNC.RECONVERGENT B0 ;  /* 0x0000000000007941 */ /* 0x000fea0003800200 */
.L_x_8595:
        /* <DEDUP_REMOVED lines=43> */
.L_x_8607:
        /* <DEDUP_REMOVED lines=9> */
.L_x_8600:
[----:B------:R-:W-:Y:S05]  /*3590*/  BSYNC.RECONVERGENT B0 ;  /* 0x0000000000007941 */ /* 0x000fea0003800200 */
.L_x_8599:
        /* <DEDUP_REMOVED lines=12> */
.L_x_8602:
[----:B------:R-:W-:Y:S05]  /*3660*/  BSYNC.RECONVERGENT B0 ;  /* 0x0000000000007941 */ /* 0x000fea0003800200 */
.L_x_8601:
        /* <DEDUP_REMOVED lines=12> */
.L_x_8604:
[----:B------:R-:W-:Y:S05]  /*3730*/  BSYNC.RECONVERGENT B0 ;  /* 0x0000000000007941 */ /* 0x000fea0003800200 */
.L_x_8603:
        /* <DEDUP_REMOVED lines=12> */
.L_x_8606:
[----:B------:R-:W-:Y:S05]  /*3800*/  BSYNC.RECONVERGENT B0 ;  /* 0x0000000000007941 */ /* 0x000fea0003800200 */
.L_x_8605:
        /* <DEDUP_REMOVED lines=11> */
.L_x_8598:
        /* <DEDUP_REMOVED lines=11> */
.L_x_8610:
        /* <DEDUP_REMOVED lines=8> */
.L_x_8609:
[----:B------:R-:W-:Y:S05]  /*39f0*/  BSYNC.RECONVERGENT B0 ;  /* 0x0000000000007941 */ /* 0x000fea0003800200 */
.L_x_8608:
        /* <DEDUP_REMOVED lines=9> */
.L_x_8597:
        /* <DEDUP_REMOVED lines=83> */
        .weak           $__internal_19_$__cuda_sm20_div_s64
        .type           $__internal_19_$__cuda_sm20_div_s64,@function
        .size           $__internal_19_$__cuda_sm20_div_s64,(.L_x_14777 - $__internal_19_$__cuda_sm20_div_s64)
$__internal_19_$__cuda_sm20_div_s64:
        /* <DEDUP_REMOVED lines=83> */
[----:B------:R-:W-:Y:S06]  /*44f0*/  RET.REL.NODEC R12 `(_ZN5flash32flash_fwd_splitkv_combine_kernelI23Flash_fwd_kernel_traitsILi64ELi64ELi128ELi4ELb0ELb0EN7cutlass6half_tE19Flash_kernel_traitsILi64ELi64ELi128ELi4ES3_EELi8ELi2ELb0EEEvNS_16Flash_fwd_paramsE) ;  /* 0xffffffb80cc07950 */ /* 0x000fec0003c3ffff */
.L_x_8611:
        /* <DEDUP_REMOVED lines=16> */
.L_x_14777:


//--------------------- .text._ZN5flash32flash_fwd_splitkv_combine_kernelI23Flash_fwd_kernel_traitsILi64ELi64ELi128ELi4ELb0ELb0EN7cutlass6half_tE19Flash_kernel_traitsILi64ELi64ELi128ELi4ES3_EELi8ELi1ELb0EEEvNS_16Flash_fwd_paramsE --------------------------
	.section	.text._ZN5flash32flash_fwd_splitkv_combine_kernelI23Flash_fwd_kernel_traitsILi64ELi64ELi128ELi4ELb0ELb0EN7cutlass6half_tE19Flash_kernel_traitsILi64ELi64ELi128ELi4ES3_EELi8ELi1ELb0EEEvNS_16Flash_fwd_paramsE,"ax",@progbits
	.align	128
        .global         _ZN5flash32flash_fwd_splitkv_combine_kernelI23Flash_fwd_kernel_traitsILi64ELi64ELi128ELi4ELb0ELb0EN7cutlass6half_tE19Flash_kernel_traitsILi64ELi64ELi128ELi4ES3_EELi8ELi1ELb0EEEvNS_16Flash_fwd_paramsE
        .type           _ZN5flash32flash_fwd_splitkv_combine_kernelI23Flash_fwd_kernel_traitsILi64ELi64ELi128ELi4ELb0ELb0EN7cutlass6half_tE19Flash_kernel_traitsILi64ELi64ELi128ELi4ES3_EELi8ELi1ELb0EEEvNS_16Flash_fwd_paramsE,@function
        .size           _ZN5flash32flash_fwd_splitkv_combine_kernelI23Flash_fwd_kernel_traitsILi64ELi64ELi128ELi4ELb0ELb0EN7cutlass6half_tE19Flash_kernel_traitsILi64ELi64ELi128ELi4ES3_EELi8ELi1ELb0EEEvNS_16Flash_fwd_paramsE,(.L_x_14778 - _ZN5flash32flash_fwd_splitkv_combine_kernelI23Flash_fwd_kernel_traitsILi64ELi64ELi128ELi4ELb0ELb0EN7cutlass6half_tE19Flash_kernel_traitsILi64ELi64ELi128ELi4ES3_EELi8ELi1ELb0EEEvNS_16Flash_fwd_paramsE)
        .other          _ZN5flash32flash_fwd_splitkv_combine_kernelI23Flash_fwd_kernel_traitsILi64ELi64ELi128ELi4ELb0ELb0EN7cutlass6half_tE19Flash_kernel_traitsILi64ELi64ELi128ELi4ES3_EELi8ELi1ELb0EEEvNS_16Flash_fwd_paramsE,@"STO_CUDA_ENTRY STV_DEFAULT"
_ZN5flash32flash_fwd_splitkv_combine_kernelI23Flash_fwd_kernel_traitsILi64ELi64ELi128ELi4ELb0ELb0EN7cutlass6half_tE19Flash_kernel_traitsILi64ELi64ELi128ELi4ES3_EELi8ELi1ELb0EEEvNS_16Flash_fwd_paramsE:
.text._ZN5flash32flash_fwd_splitkv_combine_kernelI23Flash_fwd_kernel_traitsILi64ELi64ELi128ELi4ELb0ELb0EN7cutlass6half_tE19Flash_kernel_traitsILi64ELi64ELi128ELi4ES3_EELi8ELi1ELb0EEEvNS_16Flash_fwd_paramsE:
        /* <DEDUP_REMOVED lines=38> */
.L_x_8612:
[----:B------:R-:W-:Y:S01]  /*0260*/  IMAD.U32 R22, RZ, RZ, UR15 ;  /* 0x0000000fff167e24 */ /* 0x000fe2000f8e00ff */
[----:B------:R-:W-:Y:S01]  /*0270*/  MOV R18, UR13 ;  /* 0x0000000d00127c02 */ /* 0x000fe20008000f00 */
[----:B------:R-:W-:Y:S01]  /*0280*/  IMAD.U32 R17, RZ, RZ, UR17 ;  /* 0x00000011ff117e24 */ /* 0x000fe2000f8e00ff */
[----:B------:R-:W-:Y:S02]  /*0290*/  MOV R16, UR10 ;  /* 0x0000000a00107c02 */ /* 0x000fe40008000f00 */
[----:B------:R-:W-:Y:S02]  /*02a0*/  MOV R14, 0x2c0 ;  /* 0x000002c0000e7802 */ /* 0x000fe40000000f00 */
[----:B------:R-:W-:Y:S05]  /*02b0*/  CALL.REL.NOINC `($__internal_20_$__cuda_sm20_div_s64) ;  /* 0x0000003c00307944 */ /* 0x000fea0003c00000 */
.L_x_8613:
        /* <DEDUP_REMOVED lines=30> */
.L_x_8615:
[----:B------:R-:W-:Y:S01]  /*04a0*/  IMAD.MOV.U32 R22, RZ, RZ, R10 ;  /* 0x000000ffff167224 */ /* 0x000fe200078e000a */
[----:B------:R-:W-:Y:S02]  /*04b0*/  MOV R17, R11 ;  /* 0x0000000b00117202 */ /* 0x000fe40000000f00 */
[----:B------:R-:W-:Y:S02]  /*04c0*/  MOV R14, 0x4e0 ;  /* 0x000004e0000e7802 */ /* 0x000fe40000000f00 */
[----:B------:R-:W-:Y:S05]  /*04d0*/  CALL.REL.NOINC `($__internal_20_$__cuda_sm20_div_s64) ;  /* 0x0000003800a87944 */ /* 0x000fea0003c00000 */
[----:B------:R-:W-:Y:S02]  /*04e0*/  MOV R4, R10 ;  /* 0x0000000a00047202 */ /* 0x000fe40000000f00 */
[----:B------:R-:W-:Y:S02]  /*04f0*/  MOV R5, R11 ;  /* 0x0000000b00057202 */ /* 0x000fe40000000f00 */
.L_x_8616:
[----:B------:R-:W-:Y:S05]  /*0500*/  BSYNC.RECONVERGENT B0 ;  /* 0x0000000000007941 */ /* 0x000fea0003800200 */
.L_x_8614:
        /* <DEDUP_REMOVED lines=58> */
.L_x_8618:
[----:B------:R-:W-:Y:S01]  /*08b0*/  IMAD.MOV.U32 R22, RZ, RZ, R18 ;  /* 0x000000ffff167224 */ /* 0x000fe200078e0012 */
[----:B------:R-:W-:Y:S01]  /*08c0*/  MOV R18, R8 ;  /* 0x0000000800127202 */ /* 0x000fe20000000f00 */
[----:B------:R-:W-:Y:S01]  /*08d0*/  IMAD.MOV.U32 R17, RZ, RZ, R16 ;  /* 0x000000ffff117224 */ /* 0x000fe200078e0010 */
[----:B------:R-:W-:Y:S02]  /*08e0*/  MOV R16, R0 ;  /* 0x0000000000107202 */ /* 0x000fe40000000f00 */
[----:B------:R-:W-:Y:S02]  /*08f0*/  MOV R14, 0x910 ;  /* 0x00000910000e7802 */ /* 0x000fe40000000f00 */
[----:B------:R-:W-:Y:S05]  /*0900*/  CALL.REL.NOINC `($__internal_20_$__cuda_sm20_div_s64) ;  /* 0x00000034009c7944 */ /* 0x000fea0003c00000 */
.L_x_8619:
[----:B------:R-:W-:Y:S05]  /*0910*/  BSYNC.RECONVERGENT B0 ;  /* 0x0000000000007941 */ /* 0x000fea0003800200 */
.L_x_8617:
        /* <DEDUP_REMOVED lines=124> */
.L_x_8621:
[----:B------:R-:W-:Y:S01]  /*10e0*/  IMAD.MOV.U32 R22, RZ, RZ, R10 ;  /* 0x000000ffff167224 */ /* 0x000fe200078e000a */
[----:B------:R-:W-:Y:S01]  /*10f0*/  MOV R18, R7 ;  /* 0x0000000700127202 */ /* 0x000fe20000000f00 */
[----:B------:R-:W-:Y:S01]  /*1100*/  IMAD.MOV.U32 R17, RZ, RZ, R11 ;  /* 0x000000ffff117224 */ /* 0x000fe200078e000b */
[----:B------:R-:W-:Y:S02]  /*1110*/  MOV R16, R25 ;  /* 0x0000001900107202 */ /* 0x000fe40000000f00 */
[----:B------:R-:W-:Y:S02]  /*1120*/  MOV R14, 0x1140 ;  /* 0x00001140000e7802 */ /* 0x000fe40000000f00 */
[----:B------:R-:W-:Y:S05]  /*1130*/  CALL.REL.NOINC `($__internal_20_$__cuda_sm20_div_s64) ;  /* 0x0000002c00907944 */ /* 0x000fea0003c00000 */
[----:B------:R-:W-:Y:S02]  /*1140*/  MOV R32, R10 ;  /* 0x0000000a00207202 */ /* 0x000fe40000000f00 */
[----:B------:R-:W-:Y:S02]  /*1150*/  MOV R33, R11 ;  /* 0x0000000b00217202 */ /* 0x000fe40000000f00 */
.L_x_8622:
[----:B------:R-:W-:Y:S05]  /*1160*/  BSYNC.RECONVERGENT B0 ;  /* 0x0000000000007941 */ /* 0x000fea0003800200 */
.L_x_8620:
        /* <DEDUP_REMOVED lines=57> */
.L_x_8624:
[----:B------:R-:W-:Y:S01]  /*1500*/  IMAD.MOV.U32 R22, RZ, RZ, R4 ;  /* 0x000000ffff167224 */ /* 0x000fe200078e0004 */
[----:B------:R-:W-:Y:S01]  /*1510*/  MOV R17, R5 ;  /* 0x0000000500117202 */ /* 0x000fe20000000f00 */
[----:B------:R-:W-:Y:S01]  /*1520*/  IMAD.MOV.U32 R18, RZ, RZ, R6 ;  /* 0x000000ffff127224 */ /* 0x000fe200078e0006 */
[----:B------:R-:W-:Y:S02]  /*1530*/  MOV R14, 0x1550 ;  /* 0x00001550000e7802 */ /* 0x000fe40000000f00 */
[----:B------:R-:W-:Y:S05]  /*1540*/  CALL.REL.NOINC `($__internal_20_$__cuda_sm20_div_s64) ;  /* 0x00000028008c7944 */ /* 0x000fea0003c00000 */
[----:B------:R-:W-:Y:S02]  /*1550*/  MOV R26, R10 ;  /* 0x0000000a001a7202 */ /* 0x000fe40000000f00 */
[----:B------:R-:W-:Y:S02]  /*1560*/  MOV R27, R11 ;  /* 0x0000000b001b7202 */ /* 0x000fe40000000f00 */
.L_x_8625:
[----:B------:R-:W-:Y:S05]  /*1570*/  BSYNC.RECONVERGENT B0 ;  /* 0x0000000000007941 */ /* 0x000fea0003800200 */
.L_x_8623:
        /* <DEDUP_REMOVED lines=73> */
.L_x_8627:
[----:B0-----:R-:W-:Y:S05]  /*1a10*/  BSYNC.RECONVERGENT B0 ;  /* 0x0000000000007941 */ /* 0x001fea0003800200 */
.L_x_8626:
        /* <DEDUP_REMOVED lines=126> */
.L_x_8631:
[----:B------:R-:W-:Y:S01]  /*2200*/  LEA.HI R2, R19, UR14, RZ, 0x1f ;  /* 0x0000000e13027c11 */ /* 0x000fe2000f8ff8ff */
[----:B------:R-:W-:Y:S01]  /*2210*/  IMAD.MOV.U32 R17, RZ, RZ, RZ ;  /* 0x000000ffff117224 */ /* 0x000fe200078e00ff */
[----:B------:R-:W-:Y:S02]  /*2220*/  MOV R18, R30 ;  /* 0x0000001e00127202 */ /* 0x000fe40000000f00 */
[----:B------:R-:W-:Y:S01]  /*2230*/  MOV R14, 0x2260 ;  /* 0x00002260000e7802 */ /* 0x000fe20000000f00 */
[----:B------:R-:W-:Y:S02]  /*2240*/  IMAD.MOV.U32 R22, RZ, RZ, R2 ;  /* 0x000000ffff167224 */ /* 0x000fe400078e0002 */
[----:B------:R-:W-:Y:S05]  /*2250*/  CALL.REL.NOINC `($__internal_20_$__cuda_sm20_div_s64) ;  /* 0x0000001c00487944 */ /* 0x000fea0003c00000 */
[----:B------:R-:W-:Y:S02]  /*2260*/  IADD3 R9, PT, PT, -R10, RZ, RZ ;  /* 0x000000ff0a097210 */ /* 0x000fe40007ffe1ff */
[----:B------:R-:W-:-:S03]  /*2270*/  MOV R31, R11 ;  /* 0x0000000b001f7202 */ /* 0x000fc60000000f00 */
[----:B------:R-:W-:Y:S01]  /*2280*/  IMAD R9, R30, R9, R2 ;  /* 0x000000091e097224 */ /* 0x000fe200078e0202 */
[----:B------:R-:W-:-:S07]  /*2290*/  MOV R30, R10 ;  /* 0x0000000a001e7202 */ /* 0x000fce0000000f00 */
.L_x_8632:
        /* <DEDUP_REMOVED lines=59> */
.L_x_8634:
[----:B------:R-:W-:Y:S01]  /*2650*/  IMAD.MOV.U32 R22, RZ, RZ, R30 ;  /* 0x000000ffff167224 */ /* 0x000fe200078e001e */
[----:B------:R-:W-:Y:S01]  /*2660*/  MOV R17, R31 ;  /* 0x0000001f00117202 */ /* 0x000fe20000000f00 */
[----:B------:R-:W-:Y:S01]  /*2670*/  IMAD.MOV.U32 R18, RZ, RZ, R34 ;  /* 0x000000ffff127224 */ /* 0x000fe200078e0022 */
[----:B------:R-:W-:Y:S02]  /*2680*/  MOV R14, 0x26a0 ;  /* 0x000026a0000e7802 */ /* 0x000fe40000000f00 */
[----:B------:R-:W-:Y:S05]  /*2690*/  CALL.REL.NOINC `($__internal_20_$__cuda_sm20_div_s64) ;  /* 0x0000001800387944 */ /* 0x000fea0003c00000 */
[----:B------:R-:W-:-:S05]  /*26a0*/  IADD3 R31, PT, PT, -R10, RZ, RZ ;  /* 0x000000ff0a1f7210 */ /* 0x000fca0007ffe1ff */
[----:B------:R-:W-:Y:S02]  /*26b0*/  IMAD R31, R31, R34, R30 ;  /* 0x000000221f1f7224 */ /* 0x000fe400078e021e */
.L_x_8635:
[----:B------:R-:W-:Y:S05]  /*26c0*/  BSYNC.RECONVERGENT B0 ;  /* 0x0000000000007941 */ /* 0x000fea0003800200 */
.L_x_8633:
        /* <DEDUP_REMOVED lines=157> */
.L_x_8630:
[----:B------:R-:W0:Y:S01]  /*30a0*/  LDC.64 R4, c[0x0][0x420] ;  /* 0x00010800ff047b82 */ /* 0x000e220000000a00 */
[----:B------:R-:W-:-:S05]  /*30b0*/  IADD3 R2, PT, PT, R2, UR14, RZ ;  /* 0x0000000e02027c10 */ /* 0x000fca000fffe0ff */
[----:B0-----:R-:W-:-:S05]  /*30c0*/  IMAD.WIDE.U32 R2, R2, 0x4, R4 ;  /* 0x0000000402027825 */ /* 0x001fca00078e0004 */
[----:B------:R1:W-:Y:S02]  /*30d0*/  STG.E desc[UR8][R2.64], R21 ;  /* 0x0000001502007986 */ /* 0x0003e4000c101908 */
.L_x_8629:
[----:B------:R-:W-:Y:S05]  /*30e0*/  BSYNC.RECONVERGENT B1 ;  /* 0x0000000000017941 */ /* 0x000fea0003800200 */
.L_x_8628:
        /* <DEDUP_REMOVED lines=17> */
.L_x_8637:
[----:B------:R-:W-:Y:S05]  /*3200*/  BSYNC.RECONVERGENT B0 ;  /* 0x0000000000007941 */ /* 0x000fea0003800200 */
.L_x_8636:
        /* <DEDUP_REMOVED lines=43> */
.L_x_8648:
        /* <DEDUP_REMOVED lines=9> */
.L_x_8641:
[----:B------:R-:W-:Y:S05]  /*3550*/  BSYNC.RECONVERGENT B0 ;  /* 0x0000000000007941 */ /* 0x000fea0003800200 */
.L_x_8640:
        /* <DEDUP_REMOVED lines=12> */
.L_x_8643:
[----:B------:R-:W-:Y:S05]  /*3620*/  BSYNC.RECONVERGENT B0 ;  /* 0x0000000000007941 */ /* 0x000fea0003800200 */
.L_x_8642:
        /* <DEDUP_REMOVED lines=12> */
.L_x_8645:
[----:B------:R-:W-:Y:S05]  /*36f0*/  BSYNC.RECONVERGENT B0 ;  /* 0x0000000000007941 */ /* 0x000fea0003800200 */
.L_x_8644:
        /* <DEDUP_REMOVED lines=12> */
.L_x_8647:
[----:B------:R-:W-:Y:S05]  /*37c0*/  BSYNC.RECONVERGENT B0 ;  /* 0x0000000000007941 */ /* 0x000fea0003800200 */
.L_x_8646:
        /* <DEDUP_REMOVED lines=11> */
.L_x_8639:
        /* <DEDUP_REMOVED lines=11> */
.L_x_8651:
        /* <DEDUP_REMOVED lines=8> */
.L_x_8650:
[----:B------:R-:W-:Y:S05]  /*39b0*/  BSYNC.RECONVERGENT B0 ;  /* 0x0000000000007941 */ /* 0x000fea0003800200 */
.L_x_8649:
        /* <DEDUP_REMOVED lines=9> */
.L_x_8638:
        /* <DEDUP_REMOVED lines=83> */
        .weak           $__internal_20_$__cuda_sm20_div_s64
        .type           $__internal_20_$__cuda_sm20_div_s64,@function
        .size           $__internal_20_$__cuda_sm20_div_s64,(.L_x_14778 - $__internal_20_$__cuda_sm20_div_s64)
$__internal_20_$__cuda_sm20_div_s64:
        /* <DEDUP_REMOVED lines=83> */
[----:B------:R-:W-:Y:S06]  /*44b0*/  RET.REL.NODEC R12 `(_ZN5flash32flash_fwd_splitkv_combine_kernelI23Flash_fwd_kernel_traitsILi64ELi64ELi128ELi4ELb0ELb0EN7cutlass6half_tE19Flash_kernel_traitsILi64ELi64ELi128ELi4ES3_EELi8ELi1ELb0EEEvNS_16Flash_fwd_paramsE) ;  /* 0xffffffb80cd07950 */ /* 0x000fec0003c3ffff */
.L_x_8652:
        /* <DEDUP_REMOVED lines=12> */
.L_x_14778:


//--------------------- .text._ZN5flash32flash_fwd_splitkv_combine_kernelI23Flash_fwd_kernel_traitsILi64ELi64ELi128ELi4ELb0ELb0EN7cutlass6half_tE19Flash_kernel_traitsILi64ELi64ELi128ELi4ES3_EELi8ELi7ELb1EEEvNS_16Flash_fwd_paramsE --------------------------
	.section	.text._ZN5flash32flash_fwd_splitkv_combine_kernelI23Flash_fwd_kernel_traitsILi64ELi64ELi128ELi4ELb0ELb0EN7cutlass6half_tE19Flash_kernel_traitsILi64ELi64ELi128ELi4ES3_EELi8ELi7ELb1EEEvNS_16Flash_fwd_paramsE,"ax",@progbits
	.align	128
        .global         _ZN5flash32flash_fwd_splitkv_combine_kernelI23Flash_fwd_kernel_traitsILi64ELi64ELi128ELi4ELb0ELb0EN7cutlass6half_tE19Flash_kernel_traitsILi64ELi64ELi128ELi4ES3_EELi8ELi7ELb1EEEvNS_16Flash_fwd_paramsE
        .type           _ZN5flash32flash_fwd_splitkv_combine_kernelI23Flash_fwd_kernel_traitsILi64ELi64ELi128ELi4ELb0ELb0EN7cutlass6half_tE19Flash_kernel_traitsILi64ELi64ELi128ELi4ES3_EELi8ELi7ELb1EEEvNS_16Flash_fwd_paramsE,@function
        .size           _ZN5flash32flash_fwd_splitkv_combine_kernelI23Flash_fwd_kernel_traitsILi64ELi64ELi128ELi4ELb0ELb0EN7cutlass6half_tE19Flash_kernel_traitsILi64ELi64ELi128ELi4ES3_EELi8ELi7ELb1EEEvNS_16Flash_fwd_paramsE,(.L_x_14779 - _ZN5flash32flash_fwd_splitkv_combine_kernelI23Flash_fwd_kernel_traitsILi64ELi64ELi128ELi4ELb0ELb0EN7cutlass6half_tE19Flash_kernel_traitsILi64ELi64ELi128ELi4ES3_EELi8ELi7ELb1EEEvNS_16Flash_fwd_paramsE)
        .other          _ZN5flash32flash_fwd_splitkv_combine_kernelI23Flash_fwd_kernel_traitsILi64ELi64ELi128ELi4ELb0ELb0EN7cutlass6half_tE19Flash_kernel_traitsILi64ELi64ELi128ELi4ES3_EELi8ELi7ELb1EEEvNS_16Flash_fwd_paramsE,@"STO_CUDA_ENTRY STV_DEFAULT"
_ZN5flash32flash_fwd_splitkv_combine_kernelI23Flash_fwd_kernel_traitsILi64ELi64ELi128ELi4ELb0ELb0EN7cutlass6half_tE19Flash_kernel_traitsILi64ELi64ELi128ELi4ES3_EELi8ELi7ELb1EEEvNS_16Flash_fwd_paramsE:
.text._ZN5flash32flash_fwd_splitkv_combine_kernelI23Flash_fwd_kernel_traitsILi64ELi64ELi128ELi4ELb0ELb0EN7cutlass6half_tE19Flash_kernel_traitsILi64ELi64ELi128ELi4ES3_EELi8ELi7ELb1EEEvNS_16Flash_fwd_paramsE:
        /* <DEDUP_REMOVED lines=38> */
.L_x_8653:
[----:B------:R-:W-:Y:S01]  /*0260*/  IMAD.U32 R16, RZ, RZ, UR21 ;  /* 0x00000015ff107e24 */ /* 0x000fe2000f8e00ff */
[----:B------:R-:W-:Y:S01]  /*0270*/  MOV R20, UR19 ;  /* 0x0000001300147c02 */ /* 0x000fe20008000f00 */
[----:B------:R-:W-:Y:S01]  /*0280*/  IMAD.U32 R21, RZ, RZ, UR15 ;  /* 0x0000000fff157e24 */ /* 0x000fe2000f8e00ff */
[----:B------:R-:W-:Y:S02]  /*0290*/  MOV R19, UR14 ;  /* 0x0000000e00137c02 */ /* 0x000fe40008000f00 */
[----:B------:R-:W-:Y:S02]  /*02a0*/  MOV R18, 0x2c0 ;  /* 0x000002c000127802 */ /* 0x000fe40000000f00 */
[----:B------:R-:W-:Y:S05]  /*02b0*/  CALL.REL.NOINC `($__internal_21_$__cuda_sm20_div_s64) ;  /* 0x0000005400047944 */ /* 0x000fea0003c00000 */
[----:B------:R-:W-:-:S07]  /*02c0*/  MOV R11, R13 ;  /* 0x0000000d000b7202 */ /* 0x000fce0000000f00 */
.L_x_8654:
        /* <DEDUP_REMOVED lines=30> */
.L_x_8656:
[----:B------:R-:W-:Y:S01]  /*04b0*/  IMAD.MOV.U32 R16, RZ, RZ, R10 ;  /* 0x000000ffff107224 */ /* 0x000fe200078e000a */
[----:B------:R-:W-:Y:S02]  /*04c0*/  MOV R21, R11 ;  /* 0x0000000b00157202 */ /* 0x000fe40000000f00 */
[----:B------:R-:W-:Y:S02]  /*04d0*/  MOV R18, 0x4f0 ;  /* 0x000004f000127802 */ /* 0x000fe40000000f00 */
[----:B------:R-:W-:Y:S05]  /*04e0*/  CALL.REL.NOINC `($__internal_21_$__cuda_sm20_div_s64) ;  /* 0x0000005000787944 */ /* 0x000fea0003c00000 */
[----:B------:R-:W-:Y:S02]  /*04f0*/  MOV R4, R10 ;  /* 0x0000000a00047202 */ /* 0x000fe40000000f00 */
[----:B------:R-:W-:Y:S02]  /*0500*/  MOV R5, R13 ;  /* 0x0000000d00057202 */ /* 0x000fe40000000f00 */
.L_x_8657:
[----:B------:R-:W-:Y:S05]  /*0510*/  BSYNC.RECONVERGENT B0 ;  /* 0x0000000000007941 */ /* 0x000fea0003800200 */
.L_x_8655:
        /* <DEDUP_REMOVED lines=57> */
.L_x_8659:
[----:B------:R-:W-:Y:S01]  /*08b0*/  IMAD.MOV.U32 R16, RZ, RZ, R20 ;  /* 0x000000ffff107224 */ /* 0x000fe200078e0014 */
[----:B------:R-:W-:Y:S01]  /*08c0*/  MOV R20, R11 ;  /* 0x0000000b00147202 */ /* 0x000fe20000000f00 */
[----:B------:R-:W-:Y:S01]  /*08d0*/  IMAD.MOV.U32 R21, RZ, RZ, R19 ;  /* 0x000000ffff157224 */ /* 0x000fe200078e0013 */
[----:B------:R-:W-:Y:S02]  /*08e0*/  MOV R19, R37 ;  /* 0x0000002500137202 */ /* 0x000fe40000000f00 */
[----:B------:R-:W-:Y:S02]  /*08f0*/  MOV R18, 0x910 ;  /* 0x0000091000127802 */ /* 0x000fe40000000f00 */
[----:B------:R-:W-:Y:S05]  /*0900*/  CALL.REL.NOINC `($__internal_21_$__cuda_sm20_div_s64) ;  /* 0x0000004c00707944 */ /* 0x000fea0003c00000 */
[----:B------:R-:W-:Y:S02]  /*0910*/  MOV R12, R10 ;  /* 0x0000000a000c7202 */ /* 0x000fe40000000f00 */
.L_x_8660:
[----:B------:R-:W-:Y:S05]  /*0920*/  BSYNC.RECONVERGENT B0 ;  /* 0x0000000000007941 */ /* 0x000fea0003800200 */
.L_x_8658:
        /* <DEDUP_REMOVED lines=124> */
.L_x_8662:
[----:B------:R-:W-:Y:S01]  /*10f0*/  IMAD.MOV.U32 R16, RZ, RZ, R12 ;  /* 0x000000ffff107224 */ /* 0x000fe200078e000c */
[----:B------:R-:W-:Y:S01]  /*1100*/  MOV R20, R8 ;  /* 0x0000000800147202 */ /* 0x000fe20000000f00 */
[----:B------:R-:W-:Y:S01]  /*1110*/  IMAD.MOV.U32 R21, RZ, RZ, R13 ;  /* 0x000000ffff157224 */ /* 0x000fe200078e000d */
[----:B------:R-:W-:Y:S02]  /*1120*/  MOV R19, R0 ;  /* 0x0000000000137202 */ /* 0x000fe40000000f00 */
[----:B------:R-:W-:Y:S02]  /*1130*/  MOV R18, 0x1150 ;  /* 0x0000115000127802 */ /* 0x000fe40000000f00 */
[----:B------:R-:W-:Y:S05]  /*1140*/  CALL.REL.NOINC `($__internal_21_$__cuda_sm20_div_s64) ;  /* 0x0000004400607944 */ /* 0x000fea0003c00000 */
[----:B------:R-:W-:Y:S02]  /*1150*/  MOV R42, R10 ;  /* 0x0000000a002a7202 */ /* 0x000fe40000000f00 */
[----:B------:R-:W-:Y:S02]  /*1160*/  MOV R43, R13 ;  /* 0x0000000d002b7202 */ /* 0x000fe40000000f00 */
.L_x_8663:
[----:B------:R-:W-:Y:S05]  /*1170*/  BSYNC.RECONVERGENT B0 ;  /* 0x0000000000007941 */ /* 0x000fea0003800200 */
.L_x_8661:
        /* <DEDUP_REMOVED lines=57> */
.L_x_8665:
[----:B------:R-:W-:Y:S01]  /*1510*/  IMAD.MOV.U32 R16, RZ, RZ, R4 ;  /* 0x000000ffff107224 */ /* 0x000fe200078e0004 */
[----:B------:R-:W-:Y:S01]  /*1520*/  MOV R21, R5 ;  /* 0x0000000500157202 */ /* 0x000fe20000000f00 */
[----:B------:R-:W-:Y:S01]  /*1530*/  IMAD.MOV.U32 R20, RZ, RZ, R7 ;  /* 0x000000ffff147224 */ /* 0x000fe200078e0007 */
[----:B------:R-:W-:Y:S02]  /*1540*/  MOV R18, 0x1560 ;  /* 0x0000156000127802 */ /* 0x000fe40000000f00 */
[----:B------:R-:W-:Y:S05]  /*1550*/  CALL.REL.NOINC `($__internal_21_$__cuda_sm20_div_s64) ;  /* 0x00000040005c7944 */ /* 0x000fea0003c00000 */
[----:B------:R-:W-:Y:S02]  /*1560*/  MOV R20, R10 ;  /* 0x0000000a00147202 */ /* 0x000fe40000000f00 */
[----:B------:R-:W-:Y:S02]  /*1570*/  MOV R21, R13 ;  /* 0x0000000d00157202 */ /* 0x000fe40000000f00 */
.L_x_8666:
[----:B------:R-:W-:Y:S05]  /*1580*/  BSYNC.RECONVERGENT B0 ;  /* 0x0000000000007941 */ /* 0x000fea0003800200 */
.L_x_8664:
        /* <DEDUP_REMOVED lines=337> */
.L_x_8670:
[----:B------:R-:W-:Y:S01]  /*2aa0*/  IMAD.MOV.U32 R16, RZ, RZ, R2 ;  /* 0x000000ffff107224 */ /* 0x000fe200078e0002 */
[----:B------:R-:W-:Y:S01]  /*2ab0*/  MOV R21, RZ ;  /* 0x000000ff00157202 */ /* 0x000fe20000000f00 */
[----:B------:R-:W-:Y:S01]  /*2ac0*/  IMAD.MOV.U32 R20, RZ, RZ, R40 ;  /* 0x000000ffff147224 */ /* 0x000fe200078e0028 */
[----:B------:R-:W-:Y:S02]  /*2ad0*/  MOV R18, 0x2af0 ;  /* 0x00002af000127802 */ /* 0x000fe40000000f00 */
[----:B------:R-:W-:Y:S05]  /*2ae0*/  CALL.REL.NOINC `($__internal_21_$__cuda_sm20_div_s64) ;  /* 0x0000002800f87944 */ /* 0x000fea0003c00000 */
[----:B------:R-:W-:Y:S02]  /*2af0*/  IADD3 R15, PT, PT, -R10, RZ, RZ ;  /* 0x000000ff0a0f7210 */ /* 0x000fe40007ffe1ff */
[----:B------:R-:W-:-:S03]  /*2b00*/  MOV R41, R13 ;  /* 0x0000000d00297202 */ /* 0x000fc60000000f00 */
[----:B------:R-:W-:Y:S01]  /*2b10*/  IMAD R14, R40, R15, R2 ;  /* 0x0000000f280e7224 */ /* 0x000fe200078e0202 */
[----:B------:R-:W-:-:S07]  /*2b20*/  MOV R40, R10 ;  /* 0x0000000a00287202 */ /* 0x000fce0000000f00 */
.L_x_8671:
        /* <DEDUP_REMOVED lines=59> */
.L_x_8673:
[----:B------:R-:W-:Y:S01]  /*2ee0*/  IMAD.MOV.U32 R16, RZ, RZ, R40 ;  /* 0x000000ffff107224 */ /* 0x000fe200078e0028 */
[----:B------:R-:W-:Y:S01]  /*2ef0*/  MOV R21, R41 ;  /* 0x0000002900157202 */ /* 0x000fe20000000f00 */
[----:B------:R-:W-:Y:S01]  /*2f00*/  IMAD.MOV.U32 R20, RZ, RZ, R36 ;  /* 0x000000ffff147224 */ /* 0x000fe200078e0024 */
[----:B------:R-:W-:Y:S02]  /*2f10*/  MOV R18, 0x2f30 ;  /* 0x00002f3000127802 */ /* 0x000fe40000000f00 */
[----:B------:R-:W-:Y:S05]  /*2f20*/  CALL.REL.NOINC `($__internal_21_$__cuda_sm20_div_s64) ;  /* 0x0000002400e87944 */ /* 0x000fea0003c00000 */
[----:B------:R-:W-:-:S05]  /*2f30*/  IADD3 R13, PT, PT, -R10, RZ, RZ ;  /* 0x000000ff0a0d7210 */ /* 0x000fca0007ffe1ff */
[----:B------:R-:W-:Y:S02]  /*2f40*/  IMAD R36, R13, R36, R40 ;  /* 0x000000240d247224 */ /* 0x000fe400078e0228 */
.L_x_8674:
[----:B------:R-:W-:Y:S05]  /*2f50*/  BSYNC.RECONVERGENT B0 ;  /* 0x0000000000007941 */ /* 0x000fea0003800200 */
.L_x_8672:
        /* <DEDUP_REMOVED lines=160> */
.L_x_8669:
[----:B------:R-:W0:Y:S01]  /*3960*/  LDC.64 R2, c[0x0][0x420] ;  /* 0x00010800ff027b82 */ /* 0x000e220000000a00 */
[----:B------:R-:W-:-:S05]  /*3970*/  IADD3 R0, PT, PT, R12, UR20, RZ ;  /* 0x000000140c007c10 */ /* 0x000fca000fffe0ff */
[----:B0-----:R-:W-:-:S05]  /*3980*/  IMAD.WIDE.U32 R2, R0, 0x4, R2 ;  /* 0x0000000400027825 */ /* 0x001fca00078e0002 */
[----:B------:R1:W-:Y:S02]  /*3990*/  STG.E desc[UR10][R2.64], R24 ;  /* 0x0000001802007986 */ /* 0x0003e4000c10190a */
.L_x_8668:
[----:B------:R-:W-:Y:S05]  /*39a0*/  BSYNC.RECONVERGENT B1 ;  /* 0x0000000000017941 */ /* 0x000fea0003800200 */
.L_x_8667:
        /* <DEDUP_REMOVED lines=104> */
.L_x_8679:
        /* <DEDUP_REMOVED lines=144> */
.L_x_8678:
        /* <DEDUP_REMOVED lines=74> */
.L_x_8680:
[----:B------:R-:W-:-:S09]  /*4dd0*/  UISETP.NE.OR UP1, UPT, UR6, URZ, UP1 ;  /* 0x000000ff0600728c */ /* 0x000fd20008f25670 */
[----:B------:R-:W-:Y:S05]  /*4de0*/  BRA.U !UP1, `(.L_x_8676) ;  /* 0x0000000109987547 */ /* 0x000fea000b800000 */
.L_x_8677:
[----:B------:R-:W-:-:S13]  /*4df0*/  ISETP.GE.AND P0, PT, R12, UR7, PT ;  /* 0x000000070c007c0c */ /* 0x000fda000bf06270 */
.L_x_8681:
        /* <DEDUP_REMOVED lines=37> */
.L_x_8676:
        /* <DEDUP_REMOVED lines=10> */
.L_x_8682:
        /* <DEDUP_REMOVED lines=13> */
.L_x_8675:
        /* <DEDUP_REMOVED lines=81> */
        .weak           $__internal_21_$__cuda_sm20_div_s64
        .type           $__internal_21_$__cuda_sm20_div_s64,@function
        .size           $__internal_21_$__cuda_sm20_div_s64,(.L_x_14779 - $__internal_21_$__cuda_sm20_div_s64)
$__internal_21_$__cuda_sm20_div_s64:
        /* <DEDUP_REMOVED lines=83> */
[----:B------:R-:W-:Y:S05]  /*5c00*/  RET.REL.NODEC R14 `(_ZN5flash32flash_fwd_splitkv_combine_kernelI23Flash_fwd_kernel_traitsILi64ELi64ELi128ELi4ELb0ELb0EN7cutlass6half_tE19Flash_kernel_traitsILi64ELi64ELi128ELi4ES3_EELi8ELi7ELb1EEEvNS_16Flash_fwd_paramsE) ;  /* 0xffffffa00efc7950 */ /* 0x000fea0003c3ffff */
.L_x_8683:
        /* <DEDUP_REMOVED lines=15> */
.L_x_14779:


//--------------------- .text._ZN5flash32flash_fwd_splitkv_combine_kernelI23Flash_fwd_kernel_traitsILi64ELi64ELi128ELi4ELb0ELb0EN7cutlass6half_tE19Flash_kernel_traitsILi64ELi64ELi128ELi4ES3_EELi8ELi6ELb1EEEvNS_16Flash_fwd_paramsE --------------------------
	.section	.text._ZN5flash32flash_fwd_splitkv_combine_kernelI23Flash_fwd_kernel_traitsILi64ELi64ELi128ELi4ELb0ELb0EN7cutlass6half_tE19Flash_kernel_traitsILi64ELi64ELi128ELi4ES3_EELi8ELi6ELb1EEEvNS_16Flash_fwd_paramsE,"ax",@progbits
	.align	128
        .global         _ZN5flash32flash_fwd_splitkv_combine_kernelI23Flash_fwd_kernel_traitsILi64ELi64ELi128ELi4ELb0ELb0EN7cutlass6half_tE19Flash_kernel_traitsILi64ELi64ELi128ELi4ES3_EELi8ELi6ELb1EEEvNS_16Flash_fwd_paramsE
        .type           _ZN5flash32flash_fwd_splitkv_combine_kernelI23Flash_fwd_kernel_traitsILi64ELi64ELi128ELi4ELb0ELb0EN7cutlass6half_tE19Flash_kernel_traitsILi64ELi64ELi128ELi4ES3_EELi8ELi6ELb1EEEvNS_16Flash_fwd_paramsE,@function
        .size           _ZN5flash32flash_fwd_splitkv_combine_kernelI23Flash_fwd_kernel_traitsILi64ELi64ELi128ELi4ELb0ELb0EN7cutlass6half_tE19Flash_kernel_traitsILi64ELi64ELi128ELi4ES3_EELi8ELi6ELb1EEEvNS_16Flash_fwd_paramsE,(.L_x_14780 - _ZN5flash32flash_fwd_splitkv_combine_kernelI23Flash_fwd_kernel_traitsILi64ELi64ELi128ELi4ELb0ELb0EN7cutlass6half_tE19Flash_kernel_traitsILi64ELi64ELi128ELi4ES3_EELi8ELi6ELb1EEEvNS_16Flash_fwd_paramsE)
        .other          _ZN5flash32flash_fwd_splitkv_combine_kernelI23Flash_fwd_kernel_traitsILi64ELi64ELi128ELi4ELb0ELb0EN7cutlass6half_tE19Flash_kernel_traitsILi64ELi64ELi128ELi4ES3_EELi8ELi6ELb1EEEvNS_16Flash_fwd_paramsE,@"STO_CUDA_ENTRY STV_DEFAULT"
_ZN5flash32flash_fwd_splitkv_combine_kernelI23Flash_fwd_kernel_traitsILi64ELi64ELi128ELi4ELb0ELb0EN7cutlass6half_tE19Flash_kernel_traitsILi64ELi64ELi128ELi4ES3_EELi8ELi6ELb1EEEvNS_16Flash_fwd_paramsE:
.text._ZN5flash32flash_fwd_splitkv_combine_kernelI23Flash_fwd_kernel_traitsILi64ELi64ELi128ELi4ELb0ELb0EN7cutlass6half_tE19Flash_kernel_traitsILi64ELi64ELi128ELi4ES3_EELi8ELi6ELb1EEEvNS_16Flash_fwd_paramsE:
        /* <DEDUP_REMOVED lines=38> */
.L_x_8684:
[----:B------:R-:W-:Y:S01]  /*0260*/  IMAD.U32 R20, RZ, RZ, UR21 ;  /* 0x00000015ff147e24 */ /* 0x000fe2000f8e00ff */
[----:B------:R-:W-:Y:S01]  /*0270*/  MOV R18, UR19 ;  /* 0x0000001300127c02 */ /* 0x000fe20008000f00 */
[----:B------:R-:W-:Y:S01]  /*0280*/  IMAD.U32 R19, RZ, RZ, UR15 ;  /* 0x0000000fff137e24 */ /* 0x000fe2000f8e00ff */
[----:B------:R-:W-:Y:S02]  /*0290*/  MOV R17, UR14 ;  /* 0x0000000e00117c02 */ /* 0x000fe40008000f00 */
[----:B------:R-:W-:Y:S02]  /*02a0*/  MOV R16, 0x2c0 ;  /* 0x000002c000107802 */ /* 0x000fe40000000f00 */
[----:B------:R-:W-:Y:S05]  /*02b0*/  CALL.REL.NOINC `($__internal_22_$__cuda_sm20_div_s64) ;  /* 0x0000004c00707944 */ /* 0x000fea0003c00000 */
[----:B------:R-:W-:-:S07]  /*02c0*/  MOV R11, R13 ;  /* 0x0000000d000b7202 */ /* 0x000fce0000000f00 */
.L_x_8685:
        /* <DEDUP_REMOVED lines=30> */
.L_x_8687:
[----:B------:R-:W-:Y:S01]  /*04b0*/  IMAD.MOV.U32 R20, RZ, RZ, R10 ;  /* 0x000000ffff147224 */ /* 0x000fe200078e000a */
[----:B------:R-:W-:Y:S02]  /*04c0*/  MOV R19, R11 ;  /* 0x0000000b00137202 */ /* 0x000fe40000000f00 */
[----:B------:R-:W-:Y:S02]  /*04d0*/  MOV R16, 0x4f0 ;  /* 0x000004f000107802 */ /* 0x000fe40000000f00 */
[----:B------:R-:W-:Y:S05]  /*04e0*/  CALL.REL.NOINC `($__internal_22_$__cuda_sm20_div_s64) ;  /* 0x0000004800e47944 */ /* 0x000fea0003c00000 */
[----:B------:R-:W-:Y:S02]  /*04f0*/  MOV R4, R10 ;  /* 0x0000000a00047202 */ /* 0x000fe40000000f00 */
[----:B------:R-:W-:Y:S02]  /*0500*/  MOV R5, R13 ;  /* 0x0000000d00057202 */ /* 0x000fe40000000f00 */
.L_x_8688:
[----:B------:R-:W-:Y:S05]  /*0510*/  BSYNC.RECONVERGENT B0 ;  /* 0x0000000000007941 */ /* 0x000fea0003800200 */
.L_x_8686:
        /* <DEDUP_REMOVED lines=57> */
.L_x_8690:
[----:B------:R-:W-:Y:S01]  /*08b0*/  IMAD.MOV.U32 R20, RZ, RZ, R18 ;  /* 0x000000ffff147224 */ /* 0x000fe200078e0012 */
[----:B------:R-:W-:Y:S01]  /*08c0*/  MOV R18, R11 ;  /* 0x0000000b00127202 */ /* 0x000fe20000000f00 */
[----:B------:R-:W-:Y:S01]  /*08d0*/  IMAD.MOV.U32 R19, RZ, RZ, R17 ;  /* 0x000000ffff137224 */ /* 0x000fe200078e0011 */
[----:B------:R-:W-:Y:S02]  /*08e0*/  MOV R17, R31 ;  /* 0x0000001f00117202 */ /* 0x000fe40000000f00 */
[----:B------:R-:W-:Y:S02]  /*08f0*/  MOV R16, 0x910 ;  /* 0x0000091000107802 */ /* 0x000fe40000000f00 */
[----:B------:R-:W-:Y:S05]  /*0900*/  CALL.REL.NOINC `($__internal_22_$__cuda_sm20_div_s64) ;  /* 0x0000004400dc7944 */ /* 0x000fea0003c00000 */
[----:B------:R-:W-:Y:S02]  /*0910*/  MOV R12, R10 ;  /* 0x0000000a000c7202 */ /* 0x000fe40000000f00 */
.L_x_8691:
[----:B------:R-:W-:Y:S05]  /*0920*/  BSYNC.RECONVERGENT B0 ;  /* 0x0000000000007941 */ /* 0x000fea0003800200 */
.L_x_8689:
        /* <DEDUP_REMOVED lines=124> */
.L_x_8693:
[----:B------:R-:W-:Y:S01]  /*10f0*/  IMAD.MOV.U32 R20, RZ, RZ, R12 ;  /* 0x000000ffff147224 */ /* 0x000fe200078e000c */
[----:B------:R-:W-:Y:S01]  /*1100*/  MOV R18, R8 ;  /* 0x0000000800127202 */ /* 0x000fe20000000f00 */
[----:B------:R-:W-:Y:S01]  /*1110*/  IMAD.MOV.U32 R19, RZ, RZ, R13 ;  /* 0x000000ffff137224 */ /* 0x000fe200078e000d */
[----:B------:R-:W-:Y:S02]  /*1120*/  MOV R17, R0 ;  /* 0x0000000000117202 */ /* 0x000fe40000000f00 */
[----:B------:R-:W-:Y:S02]  /*1130*/  MOV R16, 0x1150 ;  /* 0x0000115000107802 */ /* 0x000fe40000000f00 */
[----:B------:R-:W-:Y:S05]  /*1140*/  CALL.REL.NOINC `($__internal_22_$__cuda_sm20_div_s64) ;  /* 0x0000003c00cc7944 */ /* 0x000fea0003c00000 */
[----:B------:R-:W-:Y:S02]  /*1150*/  MOV R34, R10 ;  /* 0x0000000a00227202 */ /* 0x000fe40000000f00 */
[----:B------:R-:W-:Y:S02]  /*1160*/  MOV R35, R13 ;  /* 0x0000000d00237202 */ /* 0x000fe40000000f00 */
.L_x_8694:
[----:B------:R-:W-:Y:S05]  /*1170*/  BSYNC.RECONVERGENT B0 ;  /* 0x0000000000007941 */ /* 0x000fea0003800200 */
.L_x_8692:
        /* <DEDUP_REMOVED lines=57> */
.L_x_8696:
[----:B------:R-:W-:Y:S01]  /*1510*/  IMAD.MOV.U32 R20, RZ, RZ, R4 ;  /* 0x000000ffff147224 */ /* 0x000fe200078e0004 */
[----:B------:R-:W-:Y:S01]  /*1520*/  MOV R19, R5 ;  /* 0x0000000500137202 */ /* 0x000fe20000000f00 */
[----:B------:R-:W-:Y:S01]  /*1530*/  IMAD.MOV.U32 R18, RZ, RZ, R7 ;  /* 0x000000ffff127224 */ /* 0x000fe200078e0007 */
[----:B------:R-:W-:Y:S02]  /*1540*/  MOV R16, 0x1560 ;  /* 0x0000156000107802 */ /* 0x000fe40000000f00 */
[----:B------:R-:W-:Y:S05]  /*1550*/  CALL.REL.NOINC `($__internal_22_$__cuda_sm20_div_s64) ;  /* 0x0000003800c87944 */ /* 0x000fea0003c00000 */
[----:B------:R-:W-:Y:S02]  /*1560*/  MOV R20, R10 ;  /* 0x0000000a00147202 */ /* 0x000fe40000000f00 */
[----:B------:R-:W-:Y:S02]  /*1570*/  MOV R21, R13 ;  /* 0x0000000d00157202 */ /* 0x000fe40000000f00 */
.L_x_8697:
[----:B------:R-:W-:Y:S05]  /*1580*/  BSYNC.RECONVERGENT B0 ;  /* 0x0000000000007941 */ /* 0x000fea0003800200 */
.L_x_8695:
        /* <DEDUP_REMOVED lines=275> */
.L_x_8701:
[----:B------:R-:W-:Y:S01]  /*26c0*/  IMAD.MOV.U32 R20, RZ, RZ, R2 ;  /* 0x000000ffff147224 */ /* 0x000fe200078e0002 */
[----:B------:R-:W-:Y:S01]  /*26d0*/  MOV R19, RZ ;  /* 0x000000ff00137202 */ /* 0x000fe20000000f00 */
[----:B------:R-:W-:Y:S01]  /*26e0*/  IMAD.MOV.U32 R18, RZ, RZ, R32 ;  /* 0x000000ffff127224 */ /* 0x000fe200078e0020 */
[----:B------:R-:W-:Y:S02]  /*26f0*/  MOV R16, 0x2710 ;  /* 0x0000271000107802 */ /* 0x000fe40000000f00 */
[----:B------:R-:W-:Y:S05]  /*2700*/  CALL.REL.NOINC `($__internal_22_$__cuda_sm20_div_s64) ;  /* 0x00000028005c7944 */ /* 0x000fea0003c00000 */
[----:B------:R-:W-:Y:S02]  /*2710*/  IADD3 R17, PT, PT, -R10, RZ, RZ ;  /* 0x000000ff0a117210 */ /* 0x000fe40007ffe1ff */
[----:B------:R-:W-:-:S03]  /*2720*/  MOV R33, R13 ;  /* 0x0000000d00217202 */ /* 0x000fc60000000f00 */
[----:B------:R-:W-:Y:S01]  /*2730*/  IMAD R14, R32, R17, R2 ;  /* 0x00000011200e7224 */ /* 0x000fe200078e0202 */
[----:B------:R-:W-:-:S07]  /*2740*/  MOV R32, R10 ;  /* 0x0000000a00207202 */ /* 0x000fce0000000f00 */
.L_x_8702:
        /* <DEDUP_REMOVED lines=59> */
.L_x_8704:
[----:B------:R-:W-:Y:S01]  /*2b00*/  IMAD.MOV.U32 R20, RZ, RZ, R32 ;  /* 0x000000ffff147224 */ /* 0x000fe200078e0020 */
[----:B------:R-:W-:Y:S01]  /*2b10*/  MOV R19, R33 ;  /* 0x0000002100137202 */ /* 0x000fe20000000f00 */
[----:B------:R-:W-:Y:S01]  /*2b20*/  IMAD.MOV.U32 R18, RZ, RZ, R30 ;  /* 0x000000ffff127224 */ /* 0x000fe200078e001e */
[----:B------:R-:W-:Y:S02]  /*2b30*/  MOV R16, 0x2b50 ;  /* 0x00002b5000107802 */ /* 0x000fe40000000f00 */
[----:B------:R-:W-:Y:S05]  /*2b40*/  CALL.REL.NOINC `($__internal_22_$__cuda_sm20_div_s64) ;  /* 0x00000024004c7944 */ /* 0x000fea0003c00000 */
[----:B------:R-:W-:-:S05]  /*2b50*/  IADD3 R13, PT, PT, -R10, RZ, RZ ;  /* 0x000000ff0a0d7210 */ /* 0x000fca0007ffe1ff */
[----:B------:R-:W-:Y:S02]  /*2b60*/  IMAD R30, R13, R30, R32 ;  /* 0x0000001e0d1e7224 */ /* 0x000fe400078e0220 */
.L_x_8705:
[----:B------:R-:W-:Y:S05]  /*2b70*/  BSYNC.RECONVERGENT B0 ;  /* 0x0000000000007941 */ /* 0x000fea0003800200 */
.L_x_8703:
        /* <DEDUP_REMOVED lines=162> */
.L_x_8700:
[----:B------:R-:W0:Y:S01]  /*35a0*/  LDC.64 R2, c[0x0][0x420] ;  /* 0x00010800ff027b82 */ /* 0x000e220000000a00 */
[----:B------:R-:W-:-:S05]  /*35b0*/  IADD3 R0, PT, PT, R12, UR20, RZ ;  /* 0x000000140c007c10 */ /* 0x000fca000fffe0ff */
[----:B0-----:R-:W-:-:S05]  /*35c0*/  IMAD.WIDE.U32 R2, R0, 0x4, R2 ;  /* 0x0000000400027825 */ /* 0x001fca00078e0002 */
[----:B------:R1:W-:Y:S02]  /*35d0*/  STG.E desc[UR8][R2.64], R22 ;  /* 0x0000001602007986 */ /* 0x0003e4000c101908 */
.L_x_8699:
[----:B------:R-:W-:Y:S05]  /*35e0*/  BSYNC.RECONVERGENT B1 ;  /* 0x0000000000017941 */ /* 0x000fea0003800200 */
.L_x_8698:
        /* <DEDUP_REMOVED lines=80> */
.L_x_8710:
        /* <DEDUP_REMOVED lines=133> */
.L_x_8709:
        /* <DEDUP_REMOVED lines=73> */
.L_x_8711:
[----:B------:R-:W-:-:S09]  /*47d0*/  UISETP.NE.OR UP1, UPT, UR10, URZ, UP1 ;  /* 0x000000ff0a00728c */ /* 0x000fd20008f25670 */
[----:B------:R-:W-:Y:S05]  /*47e0*/  BRA.U !UP1, `(.L_x_8707) ;  /* 0x0000000109947547 */ /* 0x000fea000b800000 */
.L_x_8708:
[----:B------:R-:W-:-:S13]  /*47f0*/  ISETP.GE.AND P0, PT, R12, UR7, PT ;  /* 0x000000070c007c0c */ /* 0x000fda000bf06270 */
.L_x_8712:
        /* <DEDUP_REMOVED lines=36> */
.L_x_8707:
[----:B------:R-:W-:-:S09]  /*4a40*/  UISETP.NE.AND UP0, UPT, UR4, URZ, UPT ;  /* 0x000000ff0400728c */ /* 0x000fd2000bf05270 */
[----:B------:R-:W-:Y:S05]  /*4a50*/  BRA.U !UP0, `(.L_x_8706) ;  /* 0x0000000108447547 */ /* 0x000fea000b800000 */
[----:B------:R-:W-:Y:S01]  /*4a60*/  IMAD R13, R13, 0x24, R14 ;  /* 0x000000240d0d7824 */ /* 0x000fe200078e020e */
[----:B------:R-:W-:Y:S01]  /*4a70*/  ISETP.GE.AND P0, PT, R12, UR7, PT ;  /* 0x000000070c007c0c */ /* 0x000fe2000bf06270 */
[----:B------:R-:W-:Y:S02]  /*4a80*/  UIMAD.WIDE UR10, UR11, 0x4, URZ ;  /* 0x000000040b0a78a5 */ /* 0x000fe4000f8e02ff */
[----:B------:R-:W-:Y:S01]  /*4a90*/  UIADD3 UR4, UPT, UPT, -UR4, URZ, URZ ;  /* 0x000000ff04047290 */ /* 0x000fe2000fffe1ff */
[----:B------:R-:W-:-:S11]  /*4aa0*/  IADD3 R6, PT, PT, R13, UR6, RZ ;  /* 0x000000060d067c10 */ /* 0x000fd6000fffe0ff */
.L_x_8713:
        /* <DEDUP_REMOVED lines=12> */
.L_x_8706:
        /* <DEDUP_REMOVED lines=81> */
        .weak           $__internal_22_$__cuda_sm20_div_s64
        .type           $__internal_22_$__cuda_sm20_div_s64,@function
        .size           $__internal_22_$__cuda_sm20_div_s64,(.L_x_14780 - $__internal_22_$__cuda_sm20_div_s64)
$__internal_22_$__cuda_sm20_div_s64:
        /* <DEDUP_REMOVED lines=83> */
[----:B------:R-:W-:Y:S06]  /*55b0*/  RET.REL.NODEC R20 `(_ZN5flash32flash_fwd_splitkv_combine_kernelI23Flash_fwd_kernel_traitsILi64ELi64ELi128ELi4ELb0ELb0EN7cutlass6half_tE19Flash_kernel_traitsILi64ELi64ELi128ELi4ES3_EELi8ELi6ELb1EEEvNS_16Flash_fwd_paramsE) ;  /* 0xffffffa814907950 */ /* 0x000fec0003c3ffff */
.L_x_8714:
        /* <DEDUP_REMOVED lines=12> */
.L_x_14780:


//--------------------- .text._ZN5flash32flash_fwd_splitkv_combine_kernelI23Flash_fwd_kernel_traitsILi64ELi64ELi128ELi4ELb0ELb0EN7cutlass6half_tE19Flash_kernel_traitsILi64ELi64ELi128ELi4ES3_EELi8ELi5ELb1EEEvNS_16Flash_fwd_paramsE --------------------------
	.section	.text._ZN5flash32flash_fwd_splitkv_combine_kernelI23Flash_fwd_kernel_traitsILi64ELi64ELi128ELi4ELb0ELb0EN7cutlass6half_tE19Flash_kernel_traitsILi64ELi64ELi128ELi4ES3_EELi8ELi5ELb1EEEvNS_16Flash_fwd_paramsE,"ax",@progbits
	.align	128
        .global         _ZN5flash32flash_fwd_splitkv_combine_kernelI23Flash_fwd_kernel_traitsILi64ELi64ELi128ELi4ELb0ELb0EN7cutlass6half_tE19Flash_kernel_traitsILi64ELi64ELi128ELi4ES3_EELi8ELi5ELb1EEEvNS_16Flash_fwd_paramsE
        .type           _ZN5flash32flash_fwd_splitkv_combine_kernelI23Flash_fwd_kernel_traitsILi64ELi64ELi128ELi4ELb0ELb0EN7cutlass6half_tE19Flash_kernel_traitsILi64ELi64ELi128ELi4ES3_EELi8ELi5ELb1EEEvNS_16Flash_fwd_paramsE,@function
        .size           _ZN5flash32flash_fwd_splitkv_combine_kernelI23Flash_fwd_kernel_traitsILi64ELi64ELi128ELi4ELb0ELb0EN7cutlass6half_tE19Flash_kernel_traitsILi64ELi64ELi128ELi4ES3_EELi8ELi5ELb1EEEvNS_16Flash_fwd_paramsE,(.L_x_14781 - _ZN5flash32flash_fwd_splitkv_combine_kernelI23Flash_fwd_kernel_traitsILi64ELi64ELi128ELi4ELb0ELb0EN7cutlass6half_tE19Flash_kernel_traitsILi64ELi64ELi128ELi4ES3_EELi8ELi5ELb1EEEvNS_16Flash_fwd_paramsE)
        .other          _ZN5flash32flash_fwd_splitkv_combine_kernelI23Flash_fwd_kernel_traitsILi64ELi64ELi128ELi4ELb0ELb0EN7cutlass6half_tE19Flash_kernel_traitsILi64ELi64ELi128ELi4ES3_EELi8ELi5ELb1EEEvNS_16Flash_fwd_paramsE,@"STO_CUDA_ENTRY STV_DEFAULT"
_ZN5flash32flash_fwd_splitkv_combine_kernelI23Flash_fwd_kernel_traitsILi64ELi64ELi128ELi4ELb0ELb0EN7cutlass6half_tE19Flash_kernel_traitsILi64ELi64ELi128ELi4ES3_EELi8ELi5ELb1EEEvNS_16Flash_fwd_paramsE:
.text._ZN5flash32flash_fwd_splitkv_combine_kernelI23Flash_fwd_kernel_traitsILi64ELi64ELi128ELi4ELb0ELb0EN7cutlass6half_tE19Flash_kernel_traitsILi64ELi64ELi128ELi4ES3_EELi8ELi5ELb1EEEvNS_16Flash_fwd_paramsE:
        /* <DEDUP_REMOVED lines=38> */
.L_x_8715:
[----:B------:R-:W-:Y:S01]  /*0260*/  IMAD.U32 R22, RZ, RZ, UR21 ;  /* 0x00000015ff167e24 */ /* 0x000fe2000f8e00ff */
[----:B------:R-:W-:Y:S01]  /*0270*/  MOV R20, UR19 ;  /* 0x0000001300147c02 */ /* 0x000fe20008000f00 */
[----:B------:R-:W-:Y:S01]  /*0280*/  IMAD.U32 R19, RZ, RZ, UR15 ;  /* 0x0000000fff137e24 */ /* 0x000fe2000f8e00ff */
[----:B------:R-:W-:Y:S02]  /*0290*/  MOV R18, UR14 ;  /* 0x0000000e00127c02 */ /* 0x000fe40008000f00 */
[----:B------:R-:W-:Y:S02]  /*02a0*/  MOV R16, 0x2c0 ;  /* 0x000002c000107802 */ /* 0x000fe40000000f00 */
[----:B------:R-:W-:Y:S05]  /*02b0*/  CALL.REL.NOINC `($__internal_23_$__cuda_sm20_div_s64) ;  /* 0x00000048008c7944 */ /* 0x000fea0003c00000 */
.L_x_8716:
        /* <DEDUP_REMOVED lines=30> */
.L_x_8718:
[----:B------:R-:W-:Y:S01]  /*04a0*/  IMAD.MOV.U32 R22, RZ, RZ, R10 ;  /* 0x000000ffff167224 */ /* 0x000fe200078e000a */
[----:B------:R-:W-:Y:S02]  /*04b0*/  MOV R19, R11 ;  /* 0x0000000b00137202 */ /* 0x000fe40000000f00 */
[----:B------:R-:W-:Y:S02]  /*04c0*/  MOV R16, 0x4e0 ;  /* 0x000004e000107802 */ /* 0x000fe40000000f00 */
[----:B------:R-:W-:Y:S05]  /*04d0*/  CALL.REL.NOINC `($__internal_23_$__cuda_sm20_div_s64) ;  /* 0x0000004800047944 */ /* 0x000fea0003c00000 */
[----:B------:R-:W-:Y:S02]  /*04e0*/  MOV R4, R10 ;  /* 0x0000000a00047202 */ /* 0x000fe40000000f00 */
[----:B------:R-:W-:Y:S02]  /*04f0*/  MOV R5, R11 ;  /* 0x0000000b00057202 */ /* 0x000fe40000000f00 */
.L_x_8719:
[----:B------:R-:W-:Y:S05]  /*0500*/  BSYNC.RECONVERGENT B0 ;  /* 0x0000000000007941 */ /* 0x000fea0003800200 */
.L_x_8717:
        /* <DEDUP_REMOVED lines=57> */
.L_x_8721:
[----:B------:R-:W-:Y:S01]  /*08a0*/  IMAD.MOV.U32 R22, RZ, RZ, R20 ;  /* 0x000000ffff167224 */ /* 0x000fe200078e0014 */
[----:B------:R-:W-:Y:S01]  /*08b0*/  MOV R20, R9 ;  /* 0x0000000900147202 */ /* 0x000fe20000000f00 */
[----:B------:R-:W-:Y:S01]  /*08c0*/  IMAD.MOV.U32 R19, RZ, RZ, R18 ;  /* 0x000000ffff137224 */ /* 0x000fe200078e0012 */
[----:B------:R-:W-:Y:S02]  /*08d0*/  MOV R18, R29 ;  /* 0x0000001d00127202 */ /* 0x000fe40000000f00 */
[----:B------:R-:W-:Y:S02]  /*08e0*/  MOV R16, 0x900 ;  /* 0x0000090000107802 */ /* 0x000fe40000000f00 */
[----:B------:R-:W-:Y:S05]  /*08f0*/  CALL.REL.NOINC `($__internal_23_$__cuda_sm20_div_s64) ;  /* 0x0000004000fc7944 */ /* 0x000fea0003c00000 */
.L_x_8722:
[----:B------:R-:W-:Y:S05]  /*0900*/  BSYNC.RECONVERGENT B0 ;  /* 0x0000000000007941 */ /* 0x000fea0003800200 */
.L_x_8720:
        /* <DEDUP_REMOVED lines=124> */
.L_x_8724:
[----:B------:R-:W-:Y:S01]  /*10d0*/  IMAD.MOV.U32 R22, RZ, RZ, R10 ;  /* 0x000000ffff167224 */ /* 0x000fe200078e000a */
[----:B------:R-:W-:Y:S01]  /*10e0*/  MOV R20, R8 ;  /* 0x0000000800147202 */ /* 0x000fe20000000f00 */
[----:B------:R-:W-:Y:S01]  /*10f0*/  IMAD.MOV.U32 R19, RZ, RZ, R11 ;  /* 0x000000ffff137224 */ /* 0x000fe200078e000b */
[----:B------:R-:W-:Y:S02]  /*1100*/  MOV R18, R0 ;  /* 0x0000000000127202 */ /* 0x000fe40000000f00 */
[----:B------:R-:W-:Y:S02]  /*1110*/  MOV R16, 0x1130 ;  /* 0x0000113000107802 */ /* 0x000fe40000000f00 */
[----:B------:R-:W-:Y:S05]  /*1120*/  CALL.REL.NOINC `($__internal_23_$__cuda_sm20_div_s64) ;  /* 0x0000003800f07944 */ /* 0x000fea0003c00000 */
[----:B------:R-:W-:Y:S02]  /*1130*/  MOV R32, R10 ;  /* 0x0000000a00207202 */ /* 0x000fe40000000f00 */
[----:B------:R-:W-:Y:S02]  /*1140*/  MOV R33, R11 ;  /* 0x0000000b00217202 */ /* 0x000fe40000000f00 */
.L_x_8725:
[----:B------:R-:W-:Y:S05]  /*1150*/  BSYNC.RECONVERGENT B0 ;  /* 0x0000000000007941 */ /* 0x000fea0003800200 */
.L_x_8723:
        /* <DEDUP_REMOVED lines=57> */
.L_x_8727:
[----:B------:R-:W-:Y:S01]  /*14f0*/  IMAD.MOV.U32 R22, RZ, RZ, R4 ;  /* 0x000000ffff167224 */ /* 0x000fe200078e0004 */
[----:B------:R-:W-:Y:S01]  /*1500*/  MOV R19, R5 ;  /* 0x0000000500137202 */ /* 0x000fe20000000f00 */
[----:B------:R-:W-:Y:S01]  /*1510*/  IMAD.MOV.U32 R20, RZ, RZ, R7 ;  /* 0x000000ffff147224 */ /* 0x000fe200078e0007 */
[----:B------:R-:W-:Y:S02]  /*1520*/  MOV R16, 0x1540 ;  /* 0x0000154000107802 */ /* 0x000fe40000000f00 */
[----:B------:R-:W-:Y:S05]  /*1530*/  CALL.REL.NOINC `($__internal_23_$__cuda_sm20_div_s64) ;  /* 0x0000003400ec7944 */ /* 0x000fea0003c00000 */
[----:B------:R-:W-:Y:S02]  /*1540*/  MOV R14, R10 ;  /* 0x0000000a000e7202 */ /* 0x000fe40000000f00 */
[----:B------:R-:W-:Y:S02]  /*1550*/  MOV R15, R11 ;  /* 0x0000000b000f7202 */ /* 0x000fe40000000f00 */
.L_x_8728:
[----:B------:R-:W-:Y:S05]  /*1560*/  BSYNC.RECONVERGENT B0 ;  /* 0x0000000000007941 */ /* 0x000fea0003800200 */
.L_x_8726:
        /* <DEDUP_REMOVED lines=233> */
.L_x_8732:
[----:B------:R-:W-:Y:S01]  /*2400*/  IMAD.MOV.U32 R22, RZ, RZ, R2 ;  /* 0x000000ffff167224 */ /* 0x000fe200078e0002 */
[----:B------:R-:W-:Y:S01]  /*2410*/  MOV R19, RZ ;  /* 0x000000ff00137202 */ /* 0x000fe20000000f00 */
[----:B------:R-:W-:Y:S01]  /*2420*/  IMAD.MOV.U32 R20, RZ, RZ, R30 ;  /* 0x000000ffff147224 */ /* 0x000fe200078e001e */
[----:B------:R-:W-:Y:S02]  /*2430*/  MOV R16, 0x2450 ;  /* 0x0000245000107802 */ /* 0x000fe40000000f00 */
[----:B------:R-:W-:Y:S05]  /*2440*/  CALL.REL.NOINC `($__internal_23_$__cuda_sm20_div_s64) ;  /* 0x0000002800287944 */ /* 0x000fea0003c00000 */
[----:B------:R-:W-:Y:S02]  /*2450*/  IADD3 R13, PT, PT, -R10, RZ, RZ ;  /* 0x000000ff0a0d7210 */ /* 0x000fe40007ffe1ff */
[----:B------:R-:W-:-:S03]  /*2460*/  MOV R31, R11 ;  /* 0x0000000b001f7202 */ /* 0x000fc60000000f00 */
[----:B------:R-:W-:Y:S01]  /*2470*/  IMAD R13, R30, R13, R2 ;  /* 0x0000000d1e0d7224 */ /* 0x000fe200078e0202 */
[----:B------:R-:W-:-:S07]  /*2480*/  MOV R30, R10 ;  /* 0x0000000a001e7202 */ /* 0x000fce0000000f00 */
.L_x_8733:
        /* <DEDUP_REMOVED lines=59> */
.L_x_8735:
[----:B------:R-:W-:Y:S01]  /*2840*/  IMAD.MOV.U32 R22, RZ, RZ, R30 ;  /* 0x000000ffff167224 */ /* 0x000fe200078e001e */
[----:B------:R-:W-:Y:S01]  /*2850*/  MOV R19, R31 ;  /* 0x0000001f00137202 */ /* 0x000fe20000000f00 */
[----:B------:R-:W-:Y:S01]  /*2860*/  IMAD.MOV.U32 R20, RZ, RZ, R28 ;  /* 0x000000ffff147224 */ /* 0x000fe200078e001c */
[----:B------:R-:W-:Y:S02]  /*2870*/  MOV R16, 0x2890 ;  /* 0x0000289000107802 */ /* 0x000fe40000000f00 */
[----:B------:R-:W-:Y:S05]  /*2880*/  CALL.REL.NOINC `($__internal_23_$__cuda_sm20_div_s64) ;  /* 0x0000002400187944 */ /* 0x000fea0003c00000 */
[----:B------:R-:W-:-:S05]  /*2890*/  IADD3 R11, PT, PT, -R10, RZ, RZ ;  /* 0x000000ff0a0b7210 */ /* 0x000fca0007ffe1ff */
[----:B------:R-:W-:Y:S02]  /*28a0*/  IMAD R28, R11, R28, R30 ;  /* 0x0000001c0b1c7224 */ /* 0x000fe400078e021e */
.L_x_8736:
[----:B------:R-:W-:Y:S05]  /*28b0*/  BSYNC.RECONVERGENT B0 ;  /* 0x0000000000007941 */ /* 0x000fea0003800200 */
.L_x_8734:
        /* <DEDUP_REMOVED lines=160> */
.L_x_8731:
[----:B------:R-:W0:Y:S01]  /*32c0*/  LDC.64 R2, c[0x0][0x420] ;  /* 0x00010800ff027b82 */ /* 0x000e220000000a00 */
[----:B------:R-:W-:-:S05]  /*32d0*/  IADD3 R0, PT, PT, R12, UR20, RZ ;  /* 0x000000140c007c10 */ /* 0x000fca000fffe0ff */
[----:B0-----:R-:W-:-:S05]  /*32e0*/  IMAD.WIDE.U32 R2, R0, 0x4, R2 ;  /* 0x0000000400027825 */ /* 0x001fca00078e0002 */
[----:B------:R0:W-:Y:S02]  /*32f0*/  STG.E desc[UR10][R2.64], R23 ;  /* 0x0000001702007986 */ /* 0x0001e4000c10190a */
.L_x_8730:
[----:B------:R-:W-:Y:S05]  /*3300*/  BSYNC.RECONVERGENT B1 ;  /* 0x0000000000017941 */ /* 0x000fea0003800200 */
.L_x_8729:
        /* <DEDUP_REMOVED lines=66> */
.L_x_8741:
        /* <DEDUP_REMOVED lines=133> */
.L_x_8740:
        /* <DEDUP_REMOVED lines=73> */
.L_x_8742:
[----:B------:R-:W-:-:S09]  /*4410*/  UISETP.NE.OR UP1, UPT, UR5, URZ, UP1 ;  /* 0x000000ff0500728c */ /* 0x000fd20008f25670 */
[----:B------:R-:W-:Y:S05]  /*4420*/  BRA.U !UP1, `(.L_x_8738) ;  /* 0x0000000109947547 */ /* 0x000fea000b800000 */
.L_x_8739:
[----:B------:R-:W-:-:S13]  /*4430*/  ISETP.GE.AND P0, PT, R12, UR8, PT ;  /* 0x000000080c007c0c */ /* 0x000fda000bf06270 */
.L_x_8743:
        /* <DEDUP_REMOVED lines=36> */
.L_x_8738:
        /* <DEDUP_REMOVED lines=10> */
.L_x_8744:
        /* <DEDUP_REMOVED lines=12> */
.L_x_8737:
        /* <DEDUP_REMOVED lines=81> */
        .weak           $__internal_23_$__cuda_sm20_div_s64
        .type           $__internal_23_$__cuda_sm20_div_s64,@function
        .size           $__internal_23_$__cuda_sm20_div_s64,(.L_x_14781 - $__internal_23_$__cuda_sm20_div_s64)
$__internal_23_$__cuda_sm20_div_s64:
        /* <DEDUP_REMOVED lines=83> */
[----:B------:R-:W-:Y:S06]  /*5220*/  RET.REL.NODEC R14 `(_ZN5flash32flash_fwd_splitkv_combine_kernelI23Flash_fwd_kernel_traitsILi64ELi64ELi128ELi4ELb0ELb0EN7cutlass6half_tE19Flash_kernel_traitsILi64ELi64ELi128ELi4ES3_EELi8ELi5ELb1EEEvNS_16Flash_fwd_paramsE) ;  /* 0xffffffac0e747950 */ /* 0x000fec0003c3ffff */
.L_x_8745:
        /* <DEDUP_REMOVED lines=13> */
.L_x_14781:


//--------------------- .text._ZN5flash32flash_fwd_splitkv_combine_kernelI23Flash_fwd_kernel_traitsILi64ELi64ELi128ELi4ELb0ELb0EN7cutlass6half_tE19Flash_kernel_traitsILi64ELi64ELi128ELi4ES3_EELi8ELi4ELb1EEEvNS_16Flash_fwd_paramsE --------------------------
	.section	.text._ZN5flash32flash_fwd_splitkv_combine_kernelI23Flash_fwd_kernel_traitsILi64ELi64ELi128ELi4ELb0ELb0EN7cutlass6half_tE19Flash_kernel_traitsILi64ELi64ELi128ELi4ES3_EELi8ELi4ELb1EEEvNS_16Flash_fwd_paramsE,"ax",@progbits
	.align	128
        .global         _ZN5flash32flash_fwd_splitkv_combine_kernelI23Flash_fwd_kernel_traitsILi64ELi64ELi128ELi4ELb0ELb0EN7cutlass6half_tE19Flash_kernel_traitsILi64ELi64ELi128ELi4ES3_EELi8ELi4ELb1EEEvNS_16Flash_fwd_paramsE
        .type           _ZN5flash32flash_fwd_splitkv_combine_kernelI23Flash_fwd_kernel_traitsILi64ELi64ELi128ELi4ELb0ELb0EN7cutlass6half_tE19Flash_kernel_traitsILi64ELi64ELi128ELi4ES3_EELi8ELi4ELb1EEEvNS_16Flash_fwd_paramsE,@function
        .size           _ZN5flash32flash_fwd_splitkv_combine_kernelI23Flash_fwd_kernel_traitsILi64ELi64ELi128ELi4ELb0ELb0EN7cutlass6half_tE19Flash_kernel_traitsILi64ELi64ELi128ELi4ES3_EELi8ELi4ELb1EEEvNS_16Flash_fwd_paramsE,(.L_x_14782 - _ZN5flash32flash_fwd_splitkv_combine_kernelI23Flash_fwd_kernel_traitsILi64ELi64ELi128ELi4ELb0ELb0EN7cutlass6half_tE19Flash_kernel_traitsILi64ELi64ELi128ELi4ES3_EELi8ELi4ELb1EEEvNS_16Flash_fwd_paramsE)
        .other          _ZN5flash32flash_fwd_splitkv_combine_kernelI23Flash_fwd_kernel_traitsILi64ELi64ELi128ELi4ELb0ELb0EN7cutlass6half_tE19Flash_kernel_traitsILi64ELi64ELi128ELi4ES3_EELi8ELi4ELb1EEEvNS_16Flash_fwd_paramsE,@"STO_CUDA_ENTRY STV_DEFAULT"
_ZN5flash32flash_fwd_splitkv_combine_kernelI23Flash_fwd_kernel_traitsILi64ELi64ELi128ELi4ELb0ELb0EN7cutlass6half_tE19Flash_kernel_traitsILi64ELi64ELi128ELi4ES3_EELi8ELi4ELb1EEEvNS_16Flash_fwd_paramsE:
.text._ZN5flash32flash_fwd_splitkv_combine_kernelI23Flash_fwd_kernel_traitsILi64ELi64ELi128ELi4ELb0ELb0EN7cutlass6half_tE19Flash_kernel_traitsILi64ELi64ELi128ELi4ES3_EELi8ELi4ELb1EEEvNS_16Flash_fwd_paramsE:
        /* <DEDUP_REMOVED lines=38> */
.L_x_8746:
[----:B------:R-:W-:Y:S01]  /*0260*/  IMAD.U32 R16, RZ, RZ, UR14 ;  /* 0x0000000eff107e24 */ /* 0x000fe2000f8e00ff */
[----:B------:R-:W-:Y:S01]  /*0270*/  MOV R20, UR12 ;  /* 0x0000000c00147c02 */ /* 0x000fe20008000f00 */
[----:B------:R-:W-:Y:S01]  /*0280*/  IMAD.U32 R21, RZ, RZ, UR15 ;  /* 0x0000000fff157e24 */ /* 0x000fe2000f8e00ff */
[----:B------:R-:W-:Y:S02]  /*0290*/  MOV R19, UR7 ;  /* 0x0000000700137c02 */ /* 0x000fe40008000f00 */
[----:B------:R-:W-:Y:S02]  /*02a0*/  MOV R18, 0x2c0 ;  /* 0x000002c000127802 */ /* 0x000fe40000000f00 */
[----:B------:R-:W-:Y:S05]  /*02b0*/  CALL.REL.NOINC `($__internal_24_$__cuda_sm20_div_s64) ;  /* 0x0000004800307944 */ /* 0x000fea0003c00000 */
[----:B------:R-:W-:-:S07]  /*02c0*/  MOV R11, R13 ;  /* 0x0000000d000b7202 */ /* 0x000fce0000000f00 */
.L_x_8747:
        /* <DEDUP_REMOVED lines=30> */
.L_x_8749:
[----:B------:R-:W-:Y:S01]  /*04b0*/  IMAD.MOV.U32 R16, RZ, RZ, R10 ;  /* 0x000000ffff107224 */ /* 0x000fe200078e000a */
[----:B------:R-:W-:Y:S02]  /*04c0*/  MOV R21, R11 ;  /* 0x0000000b00157202 */ /* 0x000fe40000000f00 */
[----:B------:R-:W-:Y:S02]  /*04d0*/  MOV R18, 0x4f0 ;  /* 0x000004f000127802 */ /* 0x000fe40000000f00 */
[----:B------:R-:W-:Y:S05]  /*04e0*/  CALL.REL.NOINC `($__internal_24_$__cuda_sm20_div_s64) ;  /* 0x0000004400a47944 */ /* 0x000fea0003c00000 */
[----:B------:R-:W-:Y:S02]  /*04f0*/  MOV R4, R10 ;  /* 0x0000000a00047202 */ /* 0x000fe40000000f00 */
[----:B------:R-:W-:Y:S02]  /*0500*/  MOV R5, R13 ;  /* 0x0000000d00057202 */ /* 0x000fe40000000f00 */
.L_x_8750:
[----:B------:R-:W-:Y:S05]  /*0510*/  BSYNC.RECONVERGENT B0 ;  /* 0x0000000000007941 */ /* 0x000fea0003800200 */
.L_x_8748:
        /* <DEDUP_REMOVED lines=57> */
.L_x_8752:
[----:B------:R-:W-:Y:S01]  /*08b0*/  IMAD.MOV.U32 R16, RZ, RZ, R20 ;  /* 0x000000ffff107224 */ /* 0x000fe200078e0014 */
[----:B------:R-:W-:Y:S01]  /*08c0*/  MOV R20, R11 ;  /* 0x0000000b00147202 */ /* 0x000fe20000000f00 */
[----:B------:R-:W-:Y:S01]  /*08d0*/  IMAD.MOV.U32 R21, RZ, RZ, R19 ;  /* 0x000000ffff157224 */ /* 0x000fe200078e0013 */
[----:B------:R-:W-:Y:S02]  /*08e0*/  MOV R19, R29 ;  /* 0x0000001d00137202 */ /* 0x000fe40000000f00 */
[----:B------:R-:W-:Y:S02]  /*08f0*/  MOV R18, 0x910 ;  /* 0x0000091000127802 */ /* 0x000fe40000000f00 */
[----:B------:R-:W-:Y:S05]  /*0900*/  CALL.REL.NOINC `($__internal_24_$__cuda_sm20_div_s64) ;  /* 0x00000040009c7944 */ /* 0x000fea0003c00000 */
[----:B------:R-:W-:Y:S02]  /*0910*/  MOV R12, R10 ;  /* 0x0000000a000c7202 */ /* 0x000fe40000000f00 */
.L_x_8753:
[----:B------:R-:W-:Y:S05]  /*0920*/  BSYNC.RECONVERGENT B0 ;  /* 0x0000000000007941 */ /* 0x000fea0003800200 */
.L_x_8751:
        /* <DEDUP_REMOVED lines=124> */
.L_x_8755:
[----:B------:R-:W-:Y:S01]  /*10f0*/  IMAD.MOV.U32 R16, RZ, RZ, R12 ;  /* 0x000000ffff107224 */ /* 0x000fe200078e000c */
[----:B------:R-:W-:Y:S01]  /*1100*/  MOV R20, R8 ;  /* 0x0000000800147202 */ /* 0x000fe20000000f00 */
[----:B------:R-:W-:Y:S01]  /*1110*/  IMAD.MOV.U32 R21, RZ, RZ, R13 ;  /* 0x000000ffff157224 */ /* 0x000fe200078e000d */
[----:B------:R-:W-:Y:S02]  /*1120*/  MOV R19, R0 ;  /* 0x0000000000137202 */ /* 0x000fe40000000f00 */
[----:B------:R-:W-:Y:S02]  /*1130*/  MOV R18, 0x1150 ;  /* 0x0000115000127802 */ /* 0x000fe40000000f00 */
[----:B------:R-:W-:Y:S05]  /*1140*/  CALL.REL.NOINC `($__internal_24_$__cuda_sm20_div_s64) ;  /* 0x00000038008c7944 */ /* 0x000fea0003c00000 */
[----:B------:R-:W-:Y:S02]  /*1150*/  MOV R34, R10 ;  /* 0x0000000a00227202 */ /* 0x000fe40000000f00 */
[----:B------:R-:W-:Y:S02]  /*1160*/  MOV R35, R13 ;  /* 0x0000000d00237202 */ /* 0x000fe40000000f00 */
.L_x_8756:
[----:B------:R-:W-:Y:S05]  /*1170*/  BSYNC.RECONVERGENT B0 ;  /* 0x0000000000007941 */ /* 0x000fea0003800200 */
.L_x_8754:
        /* <DEDUP_REMOVED lines=57> */
.L_x_8758:
[----:B------:R-:W-:Y:S01]  /*1510*/  IMAD.MOV.U32 R16, RZ, RZ, R4 ;  /* 0x000000ffff107224 */ /* 0x000fe200078e0004 */
[----:B------:R-:W-:Y:S01]  /*1520*/  MOV R21, R5 ;  /* 0x0000000500157202 */ /* 0x000fe20000000f00 */
[----:B------:R-:W-:Y:S01]  /*1530*/  IMAD.MOV.U32 R20, RZ, RZ, R7 ;  /* 0x000000ffff147224 */ /* 0x000fe200078e0007 */
[----:B------:R-:W-:Y:S02]  /*1540*/  MOV R18, 0x1560 ;  /* 0x0000156000127802 */ /* 0x000fe40000000f00 */
[----:B------:R-:W-:Y:S05]  /*1550*/  CALL.REL.NOINC `($__internal_24_$__cuda_sm20_div_s64) ;  /* 0x0000003400887944 */ /* 0x000fea0003c00000 */
[----:B------:R-:W-:Y:S02]  /*1560*/  MOV R14, R10 ;  /* 0x0000000a000e7202 */ /* 0x000fe40000000f00 */
[----:B------:R-:W-:Y:S02]  /*1570*/  MOV R15, R13 ;  /* 0x0000000d000f7202 */ /* 0x000fe40000000f00 */
.L_x_8759:
[----:B------:R-:W-:Y:S05]  /*1580*/  BSYNC.RECONVERGENT B0 ;  /* 0x0000000000007941 */ /* 0x000fea0003800200 */
.L_x_8757:
        /* <DEDUP_REMOVED lines=70> */
.L_x_8761:
[----:B0-----:R-:W-:Y:S05]  /*19f0*/  BSYNC.RECONVERGENT B0 ;  /* 0x0000000000007941 */ /* 0x001fea0003800200 */
.L_x_8760:
        /* <DEDUP_REMOVED lines=139> */
.L_x_8765:
[----:B------:R-:W-:Y:S01]  /*22b0*/  IMAD.MOV.U32 R16, RZ, RZ, R2 ;  /* 0x000000ffff107224 */ /* 0x000fe200078e0002 */
[----:B------:R-:W-:Y:S01]  /*22c0*/  MOV R21, RZ ;  /* 0x000000ff00157202 */ /* 0x000fe20000000f00 */
[----:B------:R-:W-:Y:S01]  /*22d0*/  IMAD.MOV.U32 R20, RZ, RZ, R32 ;  /* 0x000000ffff147224 */ /* 0x000fe200078e0020 */
[----:B------:R-:W-:Y:S02]  /*22e0*/  MOV R18, 0x2300 ;  /* 0x0000230000127802 */ /* 0x000fe40000000f00 */
[----:B------:R-:W-:Y:S05]  /*22f0*/  CALL.REL.NOINC `($__internal_24_$__cuda_sm20_div_s64) ;  /* 0x0000002800207944 */ /* 0x000fea0003c00000 */
[----:B------:R-:W-:Y:S02]  /*2300*/  IADD3 R15, PT, PT, -R10, RZ, RZ ;  /* 0x000000ff0a0f7210 */ /* 0x000fe40007ffe1ff */
[----:B------:R-:W-:-:S03]  /*2310*/  MOV R33, R13 ;  /* 0x0000000d00217202 */ /* 0x000fc60000000f00 */
[----:B------:R-:W-:Y:S01]  /*2320*/  IMAD R14, R32, R15, R2 ;  /* 0x0000000f200e7224 */ /* 0x000fe200078e0202 */
[----:B------:R-:W-:-:S07]  /*2330*/  MOV R32, R10 ;  /* 0x0000000a00207202 */ /* 0x000fce0000000f00 */
.L_x_8766:
        /* <DEDUP_REMOVED lines=59> */
.L_x_8768:
[----:B------:R-:W-:Y:S01]  /*26f0*/  IMAD.MOV.U32 R16, RZ, RZ, R32 ;  /* 0x000000ffff107224 */ /* 0x000fe200078e0020 */
[----:B------:R-:W-:Y:S01]  /*2700*/  MOV R21, R33 ;  /* 0x0000002100157202 */ /* 0x000fe20000000f00 */
[----:B------:R-:W-:Y:S01]  /*2710*/  IMAD.MOV.U32 R20, RZ, RZ, R28 ;  /* 0x000000ffff147224 */ /* 0x000fe200078e001c */
[----:B------:R-:W-:Y:S02]  /*2720*/  MOV R18, 0x2740 ;  /* 0x0000274000127802 */ /* 0x000fe40000000f00 */
[----:B------:R-:W-:Y:S05]  /*2730*/  CALL.REL.NOINC `($__internal_24_$__cuda_sm20_div_s64) ;  /* 0x0000002400107944 */ /* 0x000fea0003c00000 */
[----:B------:R-:W-:-:S05]  /*2740*/  IADD3 R13, PT, PT, -R10, RZ, RZ ;  /* 0x000000ff0a0d7210 */ /* 0x000fca0007ffe1ff */
[----:B------:R-:W-:Y:S02]  /*2750*/  IMAD R28, R13, R28, R32 ;  /* 0x0000001c0d1c7224 */ /* 0x000fe400078e0220 */
.L_x_8769:
[----:B------:R-:W-:Y:S05]  /*2760*/  BSYNC.RECONVERGENT B0 ;  /* 0x0000000000007941 */ /* 0x000fea0003800200 */
.L_x_8767:
        /* <DEDUP_REMOVED lines=160> */
.L_x_8764:
[----:B------:R-:W0:Y:S01]  /*3170*/  LDC.64 R2, c[0x0][0x420] ;  /* 0x00010800ff027b82 */ /* 0x000e220000000a00 */
[----:B------:R-:W-:-:S05]  /*3180*/  IADD3 R0, PT, PT, R12, UR13, RZ ;  /* 0x0000000d0c007c10 */ /* 0x000fca000fffe0ff */
[----:B0-----:R-:W-:-:S05]  /*3190*/  IMAD.WIDE.U32 R2, R0, 0x4, R2 ;  /* 0x0000000400027825 */ /* 0x001fca00078e0002 */
[----:B------:R1:W-:Y:S02]  /*31a0*/  STG.E desc[UR10][R2.64], R24 ;  /* 0x0000001802007986 */ /* 0x0003e4000c10190a */
.L_x_8763:
[----:B------:R-:W-:Y:S05]  /*31b0*/  BSYNC.RECONVERGENT B1 ;  /* 0x0000000000017941 */ /* 0x000fea0003800200 */
.L_x_8762:
        /* <DEDUP_REMOVED lines=14> */
.L_x_8771:
[----:B------:R-:W-:Y:S05]  /*32a0*/  BSYNC.RECONVERGENT B0 ;  /* 0x0000000000007941 */ /* 0x000fea0003800200 */
.L_x_8770:
        /* <DEDUP_REMOVED lines=49> */
.L_x_8776:
        /* <DEDUP_REMOVED lines=133> */
.L_x_8775:
        /* <DEDUP_REMOVED lines=73> */
.L_x_8777:
[----:B------:R-:W-:-:S09]  /*42a0*/  UISETP.NE.OR UP1, UPT, UR5, URZ, UP1 ;  /* 0x000000ff0500728c */ /* 0x000fd20008f25670 */
[----:B------:R-:W-:Y:S05]  /*42b0*/  BRA.U !UP1, `(.L_x_8773) ;  /* 0x0000000109947547 */ /* 0x000fea000b800000 */
.L_x_8774:
[----:B------:R-:W-:-:S13]  /*42c0*/  ISETP.GE.AND P0, PT, R12, UR15, PT ;  /* 0x0000000f0c007c0c */ /* 0x000fda000bf06270 */
.L_x_8778:
        /* <DEDUP_REMOVED lines=36> */
.L_x_8773:
        /* <DEDUP_REMOVED lines=10> */
.L_x_8779:
        /* <DEDUP_REMOVED lines=12> */
.L_x_8772:
        /* <DEDUP_REMOVED lines=81> */
        .weak           $__internal_24_$__cuda_sm20_div_s64
        .type           $__internal_24_$__cuda_sm20_div_s64,@function
        .size           $__internal_24_$__cuda_sm20_div_s64,(.L_x_14782 - $__internal_24_$__cuda_sm20_div_s64)
$__internal_24_$__cuda_sm20_div_s64:
        /* <DEDUP_REMOVED lines=83> */
[----:B------:R-:W-:Y:S05]  /*50b0*/  RET.REL.NODEC R14 `(_ZN5flash32flash_fwd_splitkv_combine_kernelI23Flash_fwd_kernel_traitsILi64ELi64ELi128ELi4ELb0ELb0EN7cutlass6half_tE19Flash_kernel_traitsILi64ELi64ELi128ELi4ES3_EELi8ELi4ELb1EEEvNS_16Flash_fwd_paramsE) ;  /* 0xffffffac0ed07950 */ /* 0x000fea0003c3ffff */
.L_x_8780:
        /* <DEDUP_REMOVED lines=12> */
.L_x_14782:


//--------------------- .text._ZN5flash32flash_fwd_splitkv_combine_kernelI23Flash_fwd_kernel_traitsILi64ELi64ELi128ELi4ELb0ELb0EN7cutlass6half_tE19Flash_kernel_traitsILi64ELi64ELi128ELi4ES3_EELi8ELi3ELb1EEEvNS_16Flash_fwd_paramsE --------------------------
	.section	.text._ZN5flash32flash_fwd_splitkv_combine_kernelI23Flash_fwd_kernel_traitsILi64ELi64ELi128ELi4ELb0ELb0EN7cutlass6half_tE19Flash_kernel_traitsILi64ELi64ELi128ELi4ES3_EELi8ELi3ELb1EEEvNS_16Flash_fwd_paramsE,"ax",@progbits
	.align	128
        .global         _ZN5flash32flash_fwd_splitkv_combine_kernelI23Flash_fwd_kernel_traitsILi64ELi64ELi128ELi4ELb0ELb0EN7cutlass6half_tE19Flash_kernel_traitsILi64ELi64ELi128ELi4ES3_EELi8ELi3ELb1EEEvNS_16Flash_fwd_paramsE
        .type           _ZN5flash32flash_fwd_splitkv_combine_kernelI23Flash_fwd_kernel_traitsILi64ELi64ELi128ELi4ELb0ELb0EN7cutlass6half_tE19Flash_kernel_traitsILi64ELi64ELi128ELi4ES3_EELi8ELi3ELb1EEEvNS_16Flash_fwd_paramsE,@function
        .size           _ZN5flash32flash_fwd_splitkv_combine_kernelI23Flash_fwd_kernel_traitsILi64ELi64ELi128ELi4ELb0ELb0EN7cutlass6half_tE19Flash_kernel_traitsILi64ELi64ELi128ELi4ES3_EELi8ELi3ELb1EEEvNS_16Flash_fwd_paramsE,(.L_x_14783 - _ZN5flash32flash_fwd_splitkv_combine_kernelI23Flash_fwd_kernel_traitsILi64ELi64ELi128ELi4ELb0ELb0EN7cutlass6half_tE19Flash_kernel_traitsILi64ELi64ELi128ELi4ES3_EELi8ELi3ELb1EEEvNS_16Flash_fwd_paramsE)
        .other          _ZN5flash32flash_fwd_splitkv_combine_kernelI23Flash_fwd_kernel_traitsILi64ELi64ELi128ELi4ELb0ELb0EN7cutlass6half_tE19Flash_kernel_traitsILi64ELi64ELi128ELi4ES3_EELi8ELi3ELb1EEEvNS_16Flash_fwd_paramsE,@"STO_CUDA_ENTRY STV_DEFAULT"
_ZN5flash32flash_fwd_splitkv_combine_kernelI23Flash_fwd_kernel_traitsILi64ELi64ELi128ELi4ELb0ELb0EN7cutlass6half_tE19Flash_kernel_traitsILi64ELi64ELi128ELi4ES3_EELi8ELi3ELb1EEEvNS_16Flash_fwd_paramsE:
.text._ZN5flash32flash_fwd_splitkv_combine_kernelI23Flash_fwd_kernel_traitsILi64ELi64ELi128ELi4ELb0ELb0EN7cutlass6half_tE19Flash_kernel_traitsILi64ELi64ELi128ELi4ES3_EELi8ELi3ELb1EEEvNS_16Flash_fwd_paramsE:
        /* <DEDUP_REMOVED lines=38> */
.L_x_8781:
[----:B------:R-:W-:Y:S01]  /*0260*/  IMAD.U32 R24, RZ, RZ, UR21 ;  /* 0x00000015ff187e24 */ /* 0x000fe2000f8e00ff */
[----:B------:R-:W-:Y:S01]  /*0270*/  MOV R16, UR19 ;  /* 0x0000001300107c02 */ /* 0x000fe20008000f00 */
[----:B------:R-:W-:Y:S01]  /*0280*/  IMAD.U32 R17, RZ, RZ, UR15 ;  /* 0x0000000fff117e24 */ /* 0x000fe2000f8e00ff */
[----:B------:R-:W-:Y:S02]  /*0290*/  MOV R15, UR14 ;  /* 0x0000000e000f7c02 */ /* 0x000fe40008000f00 */
[----:B------:R-:W-:Y:S02]  /*02a0*/  MOV R14, 0x2c0 ;  /* 0x000002c0000e7802 */ /* 0x000fe40000000f00 */
[----:B------:R-:W-:Y:S05]  /*02b0*/  CALL.REL.NOINC `($__internal_25_$__cuda_sm20_div_s64) ;  /* 0x0000004800307944 */ /* 0x000fea0003c00000 */
[----:B------:R-:W-:-:S07]  /*02c0*/  MOV R12, R0 ;  /* 0x00000000000c7202 */ /* 0x000fce0000000f00 */
.L_x_8782:
        /* <DEDUP_REMOVED lines=30> */
.L_x_8784:
[----:B------:R-:W-:Y:S01]  /*04b0*/  IMAD.MOV.U32 R24, RZ, RZ, R12 ;  /* 0x000000ffff187224 */ /* 0x000fe200078e000c */
[----:B------:R-:W-:Y:S02]  /*04c0*/  MOV R17, R13 ;  /* 0x0000000d00117202 */ /* 0x000fe40000000f00 */
[----:B------:R-:W-:Y:S02]  /*04d0*/  MOV R14, 0x4f0 ;  /* 0x000004f0000e7802 */ /* 0x000fe40000000f00 */
[----:B------:R-:W-:Y:S05]  /*04e0*/  CALL.REL.NOINC `($__internal_25_$__cuda_sm20_div_s64) ;  /* 0x0000004400a47944 */ /* 0x000fea0003c00000 */
[----:B------:R-:W-:Y:S02]  /*04f0*/  MOV R6, R0 ;  /* 0x0000000000067202 */ /* 0x000fe40000000f00 */
[----:B------:R-:W-:Y:S02]  /*0500*/  MOV R7, R13 ;  /* 0x0000000d00077202 */ /* 0x000fe40000000f00 */
.L_x_8785:
[----:B------:R-:W-:Y:S05]  /*0510*/  BSYNC.RECONVERGENT B0 ;  /* 0x0000000000007941 */ /* 0x000fea0003800200 */
.L_x_8783:
        /* <DEDUP_REMOVED lines=57> */
.L_x_8787:
[----:B------:R-:W-:Y:S01]  /*08b0*/  IMAD.MOV.U32 R24, RZ, RZ, R16 ;  /* 0x000000ffff187224 */ /* 0x000fe200078e0010 */
[----:B------:R-:W-:Y:S01]  /*08c0*/  MOV R16, R11 ;  /* 0x0000000b00107202 */ /* 0x000fe20000000f00 */
[----:B------:R-:W-:Y:S01]  /*08d0*/  IMAD.MOV.U32 R17, RZ, RZ, R15 ;  /* 0x000000ffff117224 */ /* 0x000fe200078e000f */
[----:B------:R-:W-:Y:S02]  /*08e0*/  MOV R15, R3 ;  /* 0x00000003000f7202 */ /* 0x000fe40000000f00 */
[----:B------:R-:W-:Y:S02]  /*08f0*/  MOV R14, 0x910 ;  /* 0x00000910000e7802 */ /* 0x000fe40000000f00 */
[----:B------:R-:W-:Y:S05]  /*0900*/  CALL.REL.NOINC `($__internal_25_$__cuda_sm20_div_s64) ;  /* 0x00000040009c7944 */ /* 0x000fea0003c00000 */
[----:B------:R-:W-:Y:S02]  /*0910*/  MOV R12, R0 ;  /* 0x00000000000c7202 */ /* 0x000fe40000000f00 */
.L_x_8788:
[----:B------:R-:W-:Y:S05]  /*0920*/  BSYNC.RECONVERGENT B0 ;  /* 0x0000000000007941 */ /* 0x000fea0003800200 */
.L_x_8786:
        /* <DEDUP_REMOVED lines=124> */
.L_x_8790:
[----:B------:R-:W-:Y:S01]  /*10f0*/  IMAD.MOV.U32 R24, RZ, RZ, R12 ;  /* 0x000000ffff187224 */ /* 0x000fe200078e000c */
[----:B------:R-:W-:Y:S01]  /*1100*/  MOV R16, R10 ;  /* 0x0000000a00107202 */ /* 0x000fe20000000f00 */
[----:B------:R-:W-:Y:S01]  /*1110*/  IMAD.MOV.U32 R17, RZ, RZ, R13 ;  /* 0x000000ffff117224 */ /* 0x000fe200078e000d */
[----:B------:R-:W-:Y:S02]  /*1120*/  MOV R15, R4 ;  /* 0x00000004000f7202 */ /* 0x000fe40000000f00 */
[----:B------:R-:W-:Y:S02]  /*1130*/  MOV R14, 0x1150 ;  /* 0x00001150000e7802 */ /* 0x000fe40000000f00 */
[----:B------:R-:W-:Y:S05]  /*1140*/  CALL.REL.NOINC `($__internal_25_$__cuda_sm20_div_s64) ;  /* 0x00000038008c7944 */ /* 0x000fea0003c00000 */
[----:B------:R-:W-:Y:S02]  /*1150*/  MOV R30, R0 ;  /* 0x00000000001e7202 */ /* 0x000fe40000000f00 */
[----:B------:R-:W-:Y:S02]  /*1160*/  MOV R31, R13 ;  /* 0x0000000d001f7202 */ /* 0x000fe40000000f00 */
.L_x_8791:
[----:B------:R-:W-:Y:S05]  /*1170*/  BSYNC.RECONVERGENT B0 ;  /* 0x0000000000007941 */ /* 0x000fea0003800200 */
.L_x_8789:
        /* <DEDUP_REMOVED lines=57> */
.L_x_8793:
[----:B------:R-:W-:Y:S01]  /*1510*/  IMAD.MOV.U32 R24, RZ, RZ, R6 ;  /* 0x000000ffff187224 */ /* 0x000fe200078e0006 */
[----:B------:R-:W-:Y:S01]  /*1520*/  MOV R17, R7 ;  /* 0x0000000700117202 */ /* 0x000fe20000000f00 */
[----:B------:R-:W-:Y:S01]  /*1530*/  IMAD.MOV.U32 R16, RZ, RZ, R9 ;  /* 0x000000ffff107224 */ /* 0x000fe200078e0009 */
[----:B------:R-:W-:Y:S02]  /*1540*/  MOV R14, 0x1560 ;  /* 0x00001560000e7802 */ /* 0x000fe40000000f00 */
[----:B------:R-:W-:Y:S05]  /*1550*/  CALL.REL.NOINC `($__internal_25_$__cuda_sm20_div_s64) ;  /* 0x0000003400887944 */ /* 0x000fea0003c00000 */
[----:B------:R-:W-:Y:S02]  /*1560*/  MOV R22, R0 ;  /* 0x0000000000167202 */ /* 0x000fe40000000f00 */
[----:B------:R-:W-:Y:S02]  /*1570*/  MOV R23, R13 ;  /* 0x0000000d00177202 */ /* 0x000fe40000000f00 */
.L_x_8794:
[----:B------:R-:W-:Y:S05]  /*1580*/  BSYNC.RECONVERGENT B0 ;  /* 0x0000000000007941 */ /* 0x000fea0003800200 */
.L_x_8792:
        /* <DEDUP_REMOVED lines=81> */
.L_x_8796:
[----:B------:R-:W-:Y:S05]  /*1aa0*/  BSYNC.RECONVERGENT B0 ;  /* 0x0000000000007941 */ /* 0x000fea0003800200 */
.L_x_8795:
        /* <DEDUP_REMOVED lines=122> */
.L_x_8800:
[----:B------:R-:W-:Y:S01]  /*2250*/  LEA.HI R24, R7, UR20, RZ, 0x1d ;  /* 0x0000001407187c11 */ /* 0x000fe2000f8fe8ff */
[----:B------:R-:W-:Y:S01]  /*2260*/  IMAD.MOV.U32 R17, RZ, RZ, RZ ;  /* 0x000000ffff117224 */ /* 0x000fe200078e00ff */
[----:B------:R-:W-:Y:S01]  /*2270*/  MOV R14, 0x22a0 ;  /* 0x000022a0000e7802 */ /* 0x000fe20000000f00 */
[----:B------:R-:W-:Y:S02]  /*2280*/  IMAD.MOV.U32 R16, RZ, RZ, R26 ;  /* 0x000000ffff107224 */ /* 0x000fe400078e001a */
[----:B------:R-:W-:Y:S05]  /*2290*/  CALL.REL.NOINC `($__internal_25_$__cuda_sm20_div_s64) ;  /* 0x0000002800387944 */ /* 0x000fea0003c00000 */
[----:B------:R-:W-:Y:S02]  /*22a0*/  IADD3 R15, PT, PT, -R0, RZ, RZ ;  /* 0x000000ff000f7210 */ /* 0x000fe40007ffe1ff */
[----:B------:R-:W-:-:S03]  /*22b0*/  MOV R27, R13 ;  /* 0x0000000d001b7202 */ /* 0x000fc60000000f00 */
[----:B------:R-:W-:Y:S01]  /*22c0*/  IMAD R24, R26, R15, R24 ;  /* 0x0000000f1a187224 */ /* 0x000fe200078e0218 */
[----:B------:R-:W-:-:S07]  /*22d0*/  MOV R26, R0 ;  /* 0x00000000001a7202 */ /* 0x000fce0000000f00 */
.L_x_8801:
        /* <DEDUP_REMOVED lines=60> */
.L_x_8803:
[----:B------:R-:W-:Y:S01]  /*26a0*/  IMAD.MOV.U32 R24, RZ, RZ, R26 ;  /* 0x000000ffff187224 */ /* 0x000fe200078e001a */
[----:B------:R-:W-:Y:S01]  /*26b0*/  MOV R17, R27 ;  /* 0x0000001b00117202 */ /* 0x000fe20000000f00 */
[----:B------:R-:W-:Y:S01]  /*26c0*/  IMAD.MOV.U32 R16, RZ, RZ, R32 ;  /* 0x000000ffff107224 */ /* 0x000fe200078e0020 */
[----:B------:R-:W-:Y:S02]  /*26d0*/  MOV R14, 0x26f0 ;  /* 0x000026f0000e7802 */ /* 0x000fe40000000f00 */
[----:B------:R-:W-:Y:S05]  /*26e0*/  CALL.REL.NOINC `($__internal_25_$__cuda_sm20_div_s64) ;  /* 0x0000002400247944 */ /* 0x000fea0003c00000 */
[----:B------:R-:W-:-:S05]  /*26f0*/  IADD3 R13, PT, PT, -R0, RZ, RZ ;  /* 0x000000ff000d7210 */ /* 0x000fca0007ffe1ff */
[----:B------:R-:W-:Y:S02]  /*2700*/  IMAD R26, R13, R32, R26 ;  /* 0x000000200d1a7224 */ /* 0x000fe400078e021a */
.L_x_8804:
[----:B------:R-:W-:Y:S05]  /*2710*/  BSYNC.RECONVERGENT B0 ;  /* 0x0000000000007941 */ /* 0x000fea0003800200 */
.L_x_8802:
        /* <DEDUP_REMOVED lines=162> */
.L_x_8799:
[----:B------:R-:W0:Y:S01]  /*3140*/  LDC.64 R2, c[0x0][0x420] ;  /* 0x00010800ff027b82 */ /* 0x000e220000000a00 */
[----:B------:R-:W-:-:S05]  /*3150*/  IADD3 R12, PT, PT, R12, UR20, RZ ;  /* 0x000000140c0c7c10 */ /* 0x000fca000fffe0ff */
[----:B0-----:R-:W-:-:S05]  /*3160*/  IMAD.WIDE.U32 R2, R12, 0x4, R2 ;  /* 0x000000040c027825 */ /* 0x001fca00078e0002 */
[----:B------:R1:W-:Y:S02]  /*3170*/  STG.E desc[UR10][R2.64], R20 ;  /* 0x0000001402007986 */ /* 0x0003e4000c10190a */
.L_x_8798:
[----:B------:R-:W-:Y:S05]  /*3180*/  BSYNC.RECONVERGENT B1 ;  /* 0x0000000000017941 */ /* 0x000fea0003800200 */
.L_x_8797:
        /* <DEDUP_REMOVED lines=17> */
.L_x_8806:
[----:B------:R-:W-:Y:S05]  /*32a0*/  BSYNC.RECONVERGENT B0 ;  /* 0x0000000000007941 */ /* 0x000fea0003800200 */
.L_x_8805:
        /* <DEDUP_REMOVED lines=49> */
.L_x_8811:
        /* <DEDUP_REMOVED lines=133> */
.L_x_8810:
        /* <DEDUP_REMOVED lines=73> */
.L_x_8812:
[----:B------:R-:W-:-:S09]  /*42a0*/  UISETP.NE.OR UP1, UPT, UR5, URZ, UP1 ;  /* 0x000000ff0500728c */ /* 0x000fd20008f25670 */
[----:B------:R-:W-:Y:S05]  /*42b0*/  BRA.U !UP1, `(.L_x_8808) ;  /* 0x0000000109947547 */ /* 0x000fea000b800000 */
.L_x_8809:
[----:B------:R-:W-:-:S13]  /*42c0*/  ISETP.GE.AND P0, PT, R12, UR12, PT ;  /* 0x0000000c0c007c0c */ /* 0x000fda000bf06270 */
.L_x_8813:
        /* <DEDUP_REMOVED lines=36> */
.L_x_8808:
        /* <DEDUP_REMOVED lines=10> */
.L_x_8814:
        /* <DEDUP_REMOVED lines=12> */
.L_x_8807:
        /* <DEDUP_REMOVED lines=81> */
        .weak           $__internal_25_$__cuda_sm20_div_s64
        .type           $__internal_25_$__cuda_sm20_div_s64,@function
        .size           $__internal_25_$__cuda_sm20_div_s64,(.L_x_14783 - $__internal_25_$__cuda_sm20_div_s64)
$__internal_25_$__cuda_sm20_div_s64:
        /* <DEDUP_REMOVED lines=83> */
[----:B------:R-:W-:Y:S06]  /*50b0*/  RET.REL.NODEC R18 `(_ZN5flash32flash_fwd_splitkv_combine_kernelI23Flash_fwd_kernel_traitsILi64ELi64ELi128ELi4ELb0ELb0EN7cutlass6half_tE19Flash_kernel_traitsILi64ELi64ELi128ELi4ES3_EELi8ELi3ELb1EEEvNS_16Flash_fwd_paramsE) ;  /* 0xffffffac12d07950 */ /* 0x000fec0003c3ffff */
.L_x_8815:
        /* <DEDUP_REMOVED lines=12> */
.L_x_14783:


//--------------------- .text._ZN5flash32flash_fwd_splitkv_combine_kernelI23Flash_fwd_kernel_traitsILi64ELi64ELi128ELi4ELb0ELb0EN7cutlass6half_tE19Flash_kernel_traitsILi64ELi64ELi128ELi4ES3_EELi8ELi2ELb1EEEvNS_16Flash_fwd_paramsE --------------------------
	.section	.text._ZN5flash32flash_fwd_splitkv_combine_kernelI23Flash_fwd_kernel_traitsILi64ELi64ELi128ELi4ELb0ELb0EN7cutlass6half_tE19Flash_kernel_traitsILi64ELi64ELi128ELi4ES3_EELi8ELi2ELb1EEEvNS_16Flash_fwd_paramsE,"ax",@progbits
	.align	128
        .global         _ZN5flash32flash_fwd_splitkv_combine_kernelI23Flash_fwd_kernel_traitsILi64ELi64ELi128ELi4ELb0ELb0EN7cutlass6half_tE19Flash_kernel_traitsILi64ELi64ELi128ELi4ES3_EELi8ELi2ELb1EEEvNS_16Flash_fwd_paramsE
        .type           _ZN5flash32flash_fwd_splitkv_combine_kernelI23Flash_fwd_kernel_traitsILi64ELi64ELi128ELi4ELb0ELb0EN7cutlass6half_tE19Flash_kernel_traitsILi64ELi64ELi128ELi4ES3_EELi8ELi2ELb1EEEvNS_16Flash_fwd_paramsE,@function
        .size           _ZN5flash32flash_fwd_splitkv_combine_kernelI23Flash_fwd_kernel_traitsILi64ELi64ELi128ELi4ELb0ELb0EN7cutlass6half_tE19Flash_kernel_traitsILi64ELi64ELi128ELi4ES3_EELi8ELi2ELb1EEEvNS_16Flash_fwd_paramsE,(.L_x_14784 - _ZN5flash32flash_fwd_splitkv_combine_kernelI23Flash_fwd_kernel_traitsILi64ELi64ELi128ELi4ELb0ELb0EN7cutlass6half_tE19Flash_kernel_traitsILi64ELi64ELi128ELi4ES3_EELi8ELi2ELb1EEEvNS_16Flash_fwd_paramsE)
        .other          _ZN5flash32flash_fwd_splitkv_combine_kernelI23Flash_fwd_kernel_traitsILi64ELi64ELi128ELi4ELb0ELb0EN7cutlass6half_tE19Flash_kernel_traitsILi64ELi64ELi128ELi4ES3_EELi8ELi2ELb1EEEvNS_16Flash_fwd_paramsE,@"STO_CUDA_ENTRY STV_DEFAULT"
_ZN5flash32flash_fwd_splitkv_combine_kernelI23Flash_fwd_kernel_traitsILi64ELi64ELi128ELi4ELb0ELb0EN7cutlass6half_tE19Flash_kernel_traitsILi64ELi64ELi128ELi4ES3_EELi8ELi2ELb1EEEvNS_16Flash_fwd_paramsE:
.text._ZN5flash32flash_fwd_splitkv_combine_kernelI23Flash_fwd_kernel_traitsILi64ELi64ELi128ELi4ELb0ELb0EN7cutlass6half_tE19Flash_kernel_traitsILi64ELi64ELi128ELi4ES3_EELi8ELi2ELb1EEEvNS_16Flash_fwd_paramsE:
        /* <DEDUP_REMOVED lines=38> */
.L_x_8816:
[----:B------:R-:W-:Y:S01]  /*0260*/  IMAD.U32 R14, RZ, RZ, UR16 ;  /* 0x00000010ff0e7e24 */ /* 0x000fe2000f8e00ff */
[----:B------:R-:W-:Y:S01]  /*0270*/  MOV R18, UR14 ;  /* 0x0000000e00127c02 */ /* 0x000fe20008000f00 */
[----:B------:R-:W-:Y:S01]  /*0280*/  IMAD.U32 R19, RZ, RZ, UR17 ;  /* 0x00000011ff137e24 */ /* 0x000fe2000f8e00ff */
[----:B------:R-:W-:Y:S02]  /*0290*/  MOV R17, UR9 ;  /* 0x0000000900117c02 */ /* 0x000fe40008000f00 */
[----:B------:R-:W-:Y:S02]  /*02a0*/  MOV R16, 0x2c0 ;  /* 0x000002c000107802 */ /* 0x000fe40000000f00 */
[----:B------:R-:W-:Y:S05]  /*02b0*/  CALL.REL.NOINC `($__internal_26_$__cuda_sm20_div_s64) ;  /* 0x0000004800187944 */ /* 0x000fea0003c00000 */
.L_x_8817:
        /* <DEDUP_REMOVED lines=30> */
.L_x_8819:
[----:B------:R-:W-:Y:S01]  /*04a0*/  IMAD.MOV.U32 R14, RZ, RZ, R10 ;  /* 0x000000ffff0e7224 */ /* 0x000fe200078e000a */
[----:B------:R-:W-:Y:S02]  /*04b0*/  MOV R19, R11 ;  /* 0x0000000b00137202 */ /* 0x000fe40000000f00 */
[----:B------:R-:W-:Y:S02]  /*04c0*/  MOV R16, 0x4e0 ;  /* 0x000004e000107802 */ /* 0x000fe40000000f00 */
[----:B------:R-:W-:Y:S05]  /*04d0*/  CALL.REL.NOINC `($__internal_26_$__cuda_sm20_div_s64) ;  /* 0x0000004400907944 */ /* 0x000fea0003c00000 */
[----:B------:R-:W-:Y:S02]  /*04e0*/  MOV R4, R10 ;  /* 0x0000000a00047202 */ /* 0x000fe40000000f00 */
[----:B------:R-:W-:Y:S02]  /*04f0*/  MOV R5, R11 ;  /* 0x0000000b00057202 */ /* 0x000fe40000000f00 */
.L_x_8820:
[----:B------:R-:W-:Y:S05]  /*0500*/  BSYNC.RECONVERGENT B0 ;  /* 0x0000000000007941 */ /* 0x000fea0003800200 */
.L_x_8818:
        /* <DEDUP_REMOVED lines=57> */
.L_x_8822:
[----:B------:R-:W-:Y:S01]  /*08a0*/  IMAD.MOV.U32 R14, RZ, RZ, R18 ;  /* 0x000000ffff0e7224 */ /* 0x000fe200078e0012 */
[----:B------:R-:W-:Y:S01]  /*08b0*/  MOV R18, R9 ;  /* 0x0000000900127202 */ /* 0x000fe20000000f00 */
[----:B------:R-:W-:Y:S01]  /*08c0*/  IMAD.MOV.U32 R19, RZ, RZ, R17 ;  /* 0x000000ffff137224 */ /* 0x000fe200078e0011 */
[----:B------:R-:W-:Y:S02]  /*08d0*/  MOV R17, R25 ;  /* 0x0000001900117202 */ /* 0x000fe40000000f00 */
[----:B------:R-:W-:Y:S02]  /*08e0*/  MOV R16, 0x900 ;  /* 0x0000090000107802 */ /* 0x000fe40000000f00 */
[----:B------:R-:W-:Y:S05]  /*08f0*/  CALL.REL.NOINC `($__internal_26_$__cuda_sm20_div_s64) ;  /* 0x0000004000887944 */ /* 0x000fea0003c00000 */
.L_x_8823:
[----:B------:R-:W-:Y:S05]  /*0900*/  BSYNC.RECONVERGENT B0 ;  /* 0x0000000000007941 */ /* 0x000fea0003800200 */
.L_x_8821:
        /* <DEDUP_REMOVED lines=123> */
.L_x_8825:
[----:B------:R-:W-:Y:S01]  /*10c0*/  IMAD.MOV.U32 R14, RZ, RZ, R10 ;  /* 0x000000ffff0e7224 */ /* 0x000fe200078e000a */
[----:B------:R-:W-:Y:S01]  /*10d0*/  MOV R18, R8 ;  /* 0x0000000800127202 */ /* 0x000fe20000000f00 */
[----:B------:R-:W-:Y:S01]  /*10e0*/  IMAD.MOV.U32 R19, RZ, RZ, R11 ;  /* 0x000000ffff137224 */ /* 0x000fe200078e000b */
[----:B------:R-:W-:Y:S02]  /*10f0*/  MOV R17, R0 ;  /* 0x0000000000117202 */ /* 0x000fe40000000f00 */
[----:B------:R-:W-:Y:S02]  /*1100*/  MOV R16, 0x1120 ;  /* 0x0000112000107802 */ /* 0x000fe40000000f00 */
[----:B------:R-:W-:Y:S05]  /*1110*/  CALL.REL.NOINC `($__internal_26_$__cuda_sm20_div_s64) ;  /* 0x0000003800807944 */ /* 0x000fea0003c00000 */
[----:B------:R-:W-:Y:S02]  /*1120*/  MOV R32, R10 ;  /* 0x0000000a00207202 */ /* 0x000fe40000000f00 */
[----:B------:R-:W-:Y:S02]  /*1130*/  MOV R33, R11 ;  /* 0x0000000b00217202 */ /* 0x000fe40000000f00 */
.L_x_8826:
[----:B------:R-:W-:Y:S05]  /*1140*/  BSYNC.RECONVERGENT B0 ;  /* 0x0000000000007941 */ /* 0x000fea0003800200 */
.L_x_8824:
        /* <DEDUP_REMOVED lines=57> */
.L_x_8828:
[----:B------:R-:W-:Y:S01]  /*14e0*/  IMAD.MOV.U32 R14, RZ, RZ, R4 ;  /* 0x000000ffff0e7224 */ /* 0x000fe200078e0004 */
[----:B------:R-:W-:Y:S01]  /*14f0*/  MOV R19, R5 ;  /* 0x0000000500137202 */ /* 0x000fe20000000f00 */
[----:B------:R-:W-:Y:S01]  /*1500*/  IMAD.MOV.U32 R18, RZ, RZ, R6 ;  /* 0x000000ffff127224 */ /* 0x000fe200078e0006 */
[----:B------:R-:W-:Y:S02]  /*1510*/  MOV R16, 0x1530 ;  /* 0x0000153000107802 */ /* 0x000fe40000000f00 */
[----:B------:R-:W-:Y:S05]  /*1520*/  CALL.REL.NOINC `($__internal_26_$__cuda_sm20_div_s64) ;  /* 0x00000034007c7944 */ /* 0x000fea0003c00000 */
[----:B------:R-:W-:Y:S02]  /*1530*/  MOV R20, R10 ;  /* 0x0000000a00147202 */ /* 0x000fe40000000f00 */
[----:B------:R-:W-:Y:S02]  /*1540*/  MOV R21, R11 ;  /* 0x0000000b00157202 */ /* 0x000fe40000000f00 */
.L_x_8829:
[----:B------:R-:W-:Y:S05]  /*1550*/  BSYNC.RECONVERGENT B0 ;  /* 0x0000000000007941 */ /* 0x000fea0003800200 */
.L_x_8827:
        /* <DEDUP_REMOVED lines=72> */
.L_x_8831:
[----:B0-----:R-:W-:Y:S05]  /*19e0*/  BSYNC.RECONVERGENT B0 ;  /* 0x0000000000007941 */ /* 0x001fea0003800200 */
.L_x_8830:
        /* <DEDUP_REMOVED lines=132> */
.L_x_8835:
[----:B------:R-:W-:Y:S01]  /*2230*/  LEA.HI R2, R7, UR15, RZ, 0x1e ;  /* 0x0000000f07027c11 */ /* 0x000fe2000f8ff0ff */
[----:B------:R-:W-:Y:S01]  /*2240*/  IMAD.MOV.U32 R19, RZ, RZ, RZ ;  /* 0x000000ffff137224 */ /* 0x000fe200078e00ff */
[----:B------:R-:W-:Y:S02]  /*2250*/  MOV R18, R30 ;  /* 0x0000001e00127202 */ /* 0x000fe40000000f00 */
[----:B------:R-:W-:Y:S01]  /*2260*/  MOV R16, 0x2290 ;  /* 0x0000229000107802 */ /* 0x000fe20000000f00 */
[----:B------:R-:W-:Y:S02]  /*2270*/  IMAD.MOV.U32 R14, RZ, RZ, R2 ;  /* 0x000000ffff0e7224 */ /* 0x000fe400078e0002 */
[----:B------:R-:W-:Y:S05]  /*2280*/  CALL.REL.NOINC `($__internal_26_$__cuda_sm20_div_s64) ;  /* 0x0000002800247944 */ /* 0x000fea0003c00000 */
[----:B------:R-:W-:Y:S02]  /*2290*/  IADD3 R13, PT, PT, -R10, RZ, RZ ;  /* 0x000000ff0a0d7210 */ /* 0x000fe40007ffe1ff */
[----:B------:R-:W-:-:S03]  /*22a0*/  MOV R31, R11 ;  /* 0x0000000b001f7202 */ /* 0x000fc60000000f00 */
[----:B------:R-:W-:Y:S01]  /*22b0*/  IMAD R12, R30, R13, R2 ;  /* 0x0000000d1e0c7224 */ /* 0x000fe200078e0202 */
[----:B------:R-:W-:-:S07]  /*22c0*/  MOV R30, R10 ;  /* 0x0000000a001e7202 */ /* 0x000fce0000000f00 */
.L_x_8836:
        /* <DEDUP_REMOVED lines=59> */
.L_x_8838:
[----:B------:R-:W-:Y:S01]  /*2680*/  IMAD.MOV.U32 R14, RZ, RZ, R30 ;  /* 0x000000ffff0e7224 */ /* 0x000fe200078e001e */
[----:B------:R-:W-:Y:S01]  /*2690*/  MOV R19, R31 ;  /* 0x0000001f00137202 */ /* 0x000fe20000000f00 */
[----:B------:R-:W-:Y:S01]  /*26a0*/  IMAD.MOV.U32 R18, RZ, RZ, R34 ;  /* 0x000000ffff127224 */ /* 0x000fe200078e0022 */
[----:B------:R-:W-:Y:S02]  /*26b0*/  MOV R16, 0x26d0 ;  /* 0x000026d000107802 */ /* 0x000fe40000000f00 */
[----:B------:R-:W-:Y:S05]  /*26c0*/  CALL.REL.NOINC `($__internal_26_$__cuda_sm20_div_s64) ;  /* 0x0000002400147944 */ /* 0x000fea0003c00000 */
[----:B------:R-:W-:-:S05]  /*26d0*/  IADD3 R11, PT, PT, -R10, RZ, RZ ;  /* 0x000000ff0a0b7210 */ /* 0x000fca0007ffe1ff */
[----:B------:R-:W-:Y:S02]  /*26e0*/  IMAD R30, R11, R34, R30 ;  /* 0x000000220b1e7224 */ /* 0x000fe400078e021e */
.L_x_8839:
[----:B------:R-:W-:Y:S05]  /*26f0*/  BSYNC.RECONVERGENT B0 ;  /* 0x0000000000007941 */ /* 0x000fea0003800200 */
.L_x_8837:
        /* <DEDUP_REMOVED lines=159> */
.L_x_8834:
[----:B------:R-:W0:Y:S01]  /*30f0*/  LDC.64 R4, c[0x0][0x420] ;  /* 0x00010800ff047b82 */ /* 0x000e220000000a00 */
[----:B------:R-:W-:-:S05]  /*3100*/  IADD3 R2, PT, PT, R2, UR15, RZ ;  /* 0x0000000f02027c10 */ /* 0x000fca000fffe0ff */
[----:B0-----:R-:W-:-:S05]  /*3110*/  IMAD.WIDE.U32 R2, R2, 0x4, R4 ;  /* 0x0000000402027825 */ /* 0x001fca00078e0004 */
[----:B------:R1:W-:Y:S02]  /*3120*/  STG.E desc[UR10][R2.64], R22 ;  /* 0x0000001602007986 */ /* 0x0003e4000c10190a */
.L_x_8833:
[----:B------:R-:W-:Y:S05]  /*3130*/  BSYNC.RECONVERGENT B1 ;  /* 0x0000000000017941 */ /* 0x000fea0003800200 */
.L_x_8832:
        /* <DEDUP_REMOVED lines=16> */
.L_x_8841:
[----:B------:R-:W-:Y:S05]  /*3240*/  BSYNC.RECONVERGENT B0 ;  /* 0x0000000000007941 */ /* 0x000fea0003800200 */
.L_x_8840:
        /* <DEDUP_REMOVED lines=49> */
.L_x_8846:
        /* <DEDUP_REMOVED lines=133> */
.L_x_8845:
        /* <DEDUP_REMOVED lines=73> */
.L_x_8847:
[----:B------:R-:W-:-:S09]  /*4240*/  UISETP.NE.OR UP1, UPT, UR5, URZ, UP1 ;  /* 0x000000ff0500728c */ /* 0x000fd20008f25670 */
[----:B------:R-:W-:Y:S05]  /*4250*/  BRA.U !UP1, `(.L_x_8843) ;  /* 0x0000000109947547 */ /* 0x000fea000b800000 */
.L_x_8844:
[----:B------:R-:W-:-:S13]  /*4260*/  ISETP.GE.AND P0, PT, R12, UR13, PT ;  /* 0x0000000d0c007c0c */ /* 0x000fda000bf06270 */
.L_x_8848:
        /* <DEDUP_REMOVED lines=36> */
.L_x_8843:
        /* <DEDUP_REMOVED lines=10> */
.L_x_8849:
        /* <DEDUP_REMOVED lines=12> */
.L_x_8842:
        /* <DEDUP_REMOVED lines=81> */
        .weak           $__internal_26_$__cuda_sm20_div_s64
        .type           $__internal_26_$__cuda_sm20_div_s64,@function
        .size           $__internal_26_$__cuda_sm20_div_s64,(.L_x_14784 - $__internal_26_$__cuda_sm20_div_s64)
$__internal_26_$__cuda_sm20_div_s64:
        /* <DEDUP_REMOVED lines=83> */
[----:B------:R-:W-:Y:S05]  /*5050*/  RET.REL.NODEC R12 `(_ZN5flash32flash_fwd_splitkv_combine_kernelI23Flash_fwd_kernel_traitsILi64ELi64ELi128ELi4ELb0ELb0EN7cutlass6half_tE19Flash_kernel_traitsILi64ELi64ELi128ELi4ES3_EELi8ELi2ELb1EEEvNS_16Flash_fwd_paramsE) ;  /* 0xffffffac0ce87950 */ /* 0x000fea0003c3ffff */
.L_x_8850:
        /* <DEDUP_REMOVED lines=10> */
.L_x_14784:


//--------------------- .text._ZN5flash32flash_fwd_splitkv_combine_kernelI23Flash_fwd_kernel_traitsILi64ELi64ELi128ELi4ELb0ELb0EN7cutlass6half_tE19Flash_kernel_traitsILi64ELi64ELi128ELi4ES3_EELi8ELi1ELb1EEEvNS_16Flash_fwd_paramsE --------------------------
	.section	.text._ZN5flash32flash_fwd_splitkv_combine_kernelI23Flash_fwd_kernel_traitsILi64ELi64ELi128ELi4ELb0ELb0EN7cutlass6half_tE19Flash_kernel_traitsILi64ELi64ELi128ELi4ES3_EELi8ELi1ELb1EEEvNS_16Flash_fwd_paramsE,"ax",@progbits
	.align	128
        .global         _ZN5flash32flash_fwd_splitkv_combine_kernelI23Flash_fwd_kernel_traitsILi64ELi64ELi128ELi4ELb0ELb0EN7cutlass6half_tE19Flash_kernel_traitsILi64ELi64ELi128ELi4ES3_EELi8ELi1ELb1EEEvNS_16Flash_fwd_paramsE
        .type           _ZN5flash32flash_fwd_splitkv_combine_kernelI23Flash_fwd_kernel_traitsILi64ELi64ELi128ELi4ELb0ELb0EN7cutlass6half_tE19Flash_kernel_traitsILi64ELi64ELi128ELi4ES3_EELi8ELi1ELb1EEEvNS_16Flash_fwd_paramsE,@function
        .size           _ZN5flash32flash_fwd_splitkv_combine_kernelI23Flash_fwd_kernel_traitsILi64ELi64ELi128ELi4ELb0ELb0EN7cutlass6half_tE19Flash_kernel_traitsILi64ELi64ELi128ELi4ES3_EELi8ELi1ELb1EEEvNS_16Flash_fwd_paramsE,(.L_x_14785 - _ZN5flash32flash_fwd_splitkv_combine_kernelI23Flash_fwd_kernel_traitsILi64ELi64ELi128ELi4ELb0ELb0EN7cutlass6half_tE19Flash_kernel_traitsILi64ELi64ELi128ELi4ES3_EELi8ELi1ELb1EEEvNS_16Flash_fwd_paramsE)
        .other          _ZN5flash32flash_fwd_splitkv_combine_kernelI23Flash_fwd_kernel_traitsILi64ELi64ELi128ELi4ELb0ELb0EN7cutlass6half_tE19Flash_kernel_traitsILi64ELi64ELi128ELi4ES3_EELi8ELi1ELb1EEEvNS_16Flash_fwd_paramsE,@"STO_CUDA_ENTRY STV_DEFAULT"
_ZN5flash32flash_fwd_splitkv_combine_kernelI23Flash_fwd_kernel_traitsILi64ELi64ELi128ELi4ELb0ELb0EN7cutlass6half_tE19Flash_kernel_traitsILi64ELi64ELi128ELi4ES3_EELi8ELi1ELb1EEEvNS_16Flash_fwd_paramsE:
.text._ZN5flash32flash_fwd_splitkv_combine_kernelI23Flash_fwd_kernel_traitsILi64ELi64ELi128ELi4ELb0ELb0EN7cutlass6half_tE19Flash_kernel_traitsILi64ELi64ELi128ELi4ES3_EELi8ELi1ELb1EEEvNS_16Flash_fwd_paramsE:
        /* <DEDUP_REMOVED lines=38> */
.L_x_8851:
[----:B------:R-:W-:Y:S01]  /*0260*/  IMAD.U32 R14, RZ, RZ, UR16 ;  /* 0x00000010ff0e7e24 */ /* 0x000fe2000f8e00ff */
[----:B------:R-:W-:Y:S01]  /*0270*/  MOV R18, UR14 ;  /* 0x0000000e00127c02 */ /* 0x000fe20008000f00 */
[----:B------:R-:W-:Y:S01]  /*0280*/  IMAD.U32 R19, RZ, RZ, UR17 ;  /* 0x00000011ff137e24 */ /* 0x000fe2000f8e00ff */
[----:B------:R-:W-:Y:S02]  /*0290*/  MOV R17, UR9 ;  /* 0x0000000900117c02 */ /* 0x000fe40008000f00 */
[----:B------:R-:W-:Y:S02]  /*02a0*/  MOV R16, 0x2c0 ;  /* 0x000002c000107802 */ /* 0x000fe40000000f00 */
[----:B------:R-:W-:Y:S05]  /*02b0*/  CALL.REL.NOINC `($__internal_27_$__cuda_sm20_div_s64) ;  /* 0x00000048000c7944 */ /* 0x000fea0003c00000 */
.L_x_8852:
        /* <DEDUP_REMOVED lines=30> */
.L_x_8854:
[----:B------:R-:W-:Y:S01]  /*04a0*/  IMAD.MOV.U32 R14, RZ, RZ, R10 ;  /* 0x000000ffff0e7224 */ /* 0x000fe200078e000a */
[----:B------:R-:W-:Y:S02]  /*04b0*/  MOV R19, R11 ;  /* 0x0000000b00137202 */ /* 0x000fe40000000f00 */
[----:B------:R-:W-:Y:S02]  /*04c0*/  MOV R16, 0x4e0 ;  /* 0x000004e000107802 */ /* 0x000fe40000000f00 */
[----:B------:R-:W-:Y:S05]  /*04d0*/  CALL.REL.NOINC `($__internal_27_$__cuda_sm20_div_s64) ;  /* 0x0000004400847944 */ /* 0x000fea0003c00000 */
[----:B------:R-:W-:Y:S02]  /*04e0*/  MOV R4, R10 ;  /* 0x0000000a00047202 */ /* 0x000fe40000000f00 */
[----:B------:R-:W-:Y:S02]  /*04f0*/  MOV R5, R11 ;  /* 0x0000000b00057202 */ /* 0x000fe40000000f00 */
.L_x_8855:
[----:B------:R-:W-:Y:S05]  /*0500*/  BSYNC.RECONVERGENT B0 ;  /* 0x0000000000007941 */ /* 0x000fea0003800200 */
.L_x_8853:
        /* <DEDUP_REMOVED lines=57> */
.L_x_8857:
[----:B------:R-:W-:Y:S01]  /*08a0*/  IMAD.MOV.U32 R14, RZ, RZ, R18 ;  /* 0x000000ffff0e7224 */ /* 0x000fe200078e0012 */
[----:B------:R-:W-:Y:S01]  /*08b0*/  MOV R18, R9 ;  /* 0x0000000900127202 */ /* 0x000fe20000000f00 */
[----:B------:R-:W-:Y:S01]  /*08c0*/  IMAD.MOV.U32 R19, RZ, RZ, R17 ;  /* 0x000000ffff137224 */ /* 0x000fe200078e0011 */
[----:B------:R-:W-:Y:S02]  /*08d0*/  MOV R17, R25 ;  /* 0x0000001900117202 */ /* 0x000fe40000000f00 */
[----:B------:R-:W-:Y:S02]  /*08e0*/  MOV R16, 0x900 ;  /* 0x0000090000107802 */ /* 0x000fe40000000f00 */
[----:B------:R-:W-:Y:S05]  /*08f0*/  CALL.REL.NOINC `($__internal_27_$__cuda_sm20_div_s64) ;  /* 0x00000040007c7944 */ /* 0x000fea0003c00000 */
.L_x_8858:
[----:B------:R-:W-:Y:S05]  /*0900*/  BSYNC.RECONVERGENT B0 ;  /* 0x0000000000007941 */ /* 0x000fea0003800200 */
.L_x_8856:
        /* <DEDUP_REMOVED lines=123> */
.L_x_8860:
[----:B------:R-:W-:Y:S01]  /*10c0*/  IMAD.MOV.U32 R14, RZ, RZ, R10 ;  /* 0x000000ffff0e7224 */ /* 0x000fe200078e000a */
[----:B------:R-:W-:Y:S01]  /*10d0*/  MOV R18, R8 ;  /* 0x0000000800127202 */ /* 0x000fe20000000f00 */
[----:B------:R-:W-:Y:S01]  /*10e0*/  IMAD.MOV.U32 R19, RZ, RZ, R11 ;  /* 0x000000ffff137224 */ /* 0x000fe200078e000b */
[----:B------:R-:W-:Y:S02]  /*10f0*/  MOV R17, R0 ;  /* 0x0000000000117202 */ /* 0x000fe40000000f00 */
[----:B------:R-:W-:Y:S02]  /*1100*/  MOV R16, 0x1120 ;  /* 0x0000112000107802 */ /* 0x000fe40000000f00 */
[----:B------:R-:W-:Y:S05]  /*1110*/  CALL.REL.NOINC `($__internal_27_$__cuda_sm20_div_s64) ;  /* 0x0000003800747944 */ /* 0x000fea0003c00000 */
[----:B------:R-:W-:Y:S02]  /*1120*/  MOV R32, R10 ;  /* 0x0000000a00207202 */ /* 0x000fe40000000f00 */
[----:B------:R-:W-:Y:S02]  /*1130*/  MOV R33, R11 ;  /* 0x0000000b00217202 */ /* 0x000fe40000000f00 */
.L_x_8861:
[----:B------:R-:W-:Y:S05]  /*1140*/  BSYNC.RECONVERGENT B0 ;  /* 0x0000000000007941 */ /* 0x000fea0003800200 */
.L_x_8859:
        /* <DEDUP_REMOVED lines=57> */
.L_x_8863:
[----:B------:R-:W-:Y:S01]  /*14e0*/  IMAD.MOV.U32 R14, RZ, RZ, R4 ;  /* 0x000000ffff0e7224 */ /* 0x000fe200078e0004 */
[----:B------:R-:W-:Y:S01]  /*14f0*/  MOV R19, R5 ;  /* 0x0000000500137202 */ /* 0x000fe20000000f00 */
[----:B------:R-:W-:Y:S01]  /*1500*/  IMAD.MOV.U32 R18, RZ, RZ, R6 ;  /* 0x000000ffff127224 */ /* 0x000fe200078e0006 */
[----:B------:R-:W-:Y:S02]  /*1510*/  MOV R16, 0x1530 ;  /* 0x0000153000107802 */ /* 0x000fe40000000f00 */
[----:B------:R-:W-:Y:S05]  /*1520*/  CALL.REL.NOINC `($__internal_27_$__cuda_sm20_div_s64) ;  /* 0x0000003400707944 */ /* 0x000fea0003c00000 */
[----:B------:R-:W-:Y:S02]  /*1530*/  MOV R26, R10 ;  /* 0x0000000a001a7202 */ /* 0x000fe40000000f00 */
[----:B------:R-:W-:Y:S02]  /*1540*/  MOV R27, R11 ;  /* 0x0000000b001b7202 */ /* 0x000fe40000000f00 */
.L_x_8864:
[----:B------:R-:W-:Y:S05]  /*1550*/  BSYNC.RECONVERGENT B0 ;  /* 0x0000000000007941 */ /* 0x000fea0003800200 */
.L_x_8862:
        /* <DEDUP_REMOVED lines=73> */
.L_x_8866:
[----:B0-----:R-:W-:Y:S05]  /*19f0*/  BSYNC.RECONVERGENT B0 ;  /* 0x0000000000007941 */ /* 0x001fea0003800200 */
.L_x_8865:
        /* <DEDUP_REMOVED lines=127> */
.L_x_8870:
[----:B------:R-:W-:Y:S01]  /*21f0*/  LEA.HI R2, R7, UR15, RZ, 0x1f ;  /* 0x0000000f07027c11 */ /* 0x000fe2000f8ff8ff */
[----:B------:R-:W-:Y:S01]  /*2200*/  IMAD.MOV.U32 R19, RZ, RZ, RZ ;  /* 0x000000ffff137224 */ /* 0x000fe200078e00ff */
[----:B------:R-:W-:Y:S02]  /*2210*/  MOV R18, R30 ;  /* 0x0000001e00127202 */ /* 0x000fe40000000f00 */
[----:B------:R-:W-:Y:S01]  /*2220*/  MOV R16, 0x2250 ;  /* 0x0000225000107802 */ /* 0x000fe20000000f00 */
[----:B------:R-:W-:Y:S02]  /*2230*/  IMAD.MOV.U32 R14, RZ, RZ, R2 ;  /* 0x000000ffff0e7224 */ /* 0x000fe400078e0002 */
[----:B------:R-:W-:Y:S05]  /*2240*/  CALL.REL.NOINC `($__internal_27_$__cuda_sm20_div_s64) ;  /* 0x0000002800287944 */ /* 0x000fea0003c00000 */
[----:B------:R-:W-:Y:S02]  /*2250*/  IADD3 R13, PT, PT, -R10, RZ, RZ ;  /* 0x000000ff0a0d7210 */ /* 0x000fe40007ffe1ff */
[----:B------:R-:W-:-:S03]  /*2260*/  MOV R31, R11 ;  /* 0x0000000b001f7202 */ /* 0x000fc60000000f00 */
[----:B------:R-:W-:Y:S01]  /*2270*/  IMAD R12, R30, R13, R2 ;  /* 0x0000000d1e0c7224 */ /* 0x000fe200078e0202 */
[----:B------:R-:W-:-:S07]  /*2280*/  MOV R30, R10 ;  /* 0x0000000a001e7202 */ /* 0x000fce0000000f00 */
.L_x_8871:
        /* <DEDUP_REMOVED lines=59> */
.L_x_8873:
[----:B------:R-:W-:Y:S01]  /*2640*/  IMAD.MOV.U32 R14, RZ, RZ, R30 ;  /* 0x000000ffff0e7224 */ /* 0x000fe200078e001e */
[----:B------:R-:W-:Y:S01]  /*2650*/  MOV R19, R31 ;  /* 0x0000001f00137202 */ /* 0x000fe20000000f00 */
[----:B------:R-:W-:Y:S01]  /*2660*/  IMAD.MOV.U32 R18, RZ, RZ, R34 ;  /* 0x000000ffff127224 */ /* 0x000fe200078e0022 */
[----:B------:R-:W-:Y:S02]  /*2670*/  MOV R16, 0x2690 ;  /* 0x0000269000107802 */ /* 0x000fe40000000f00 */
[----:B------:R-:W-:Y:S05]  /*2680*/  CALL.REL.NOINC `($__internal_27_$__cuda_sm20_div_s64) ;  /* 0x0000002400187944 */ /* 0x000fea0003c00000 */
[----:B------:R-:W-:-:S05]  /*2690*/  IADD3 R11, PT, PT, -R10, RZ, RZ ;  /* 0x000000ff0a0b7210 */ /* 0x000fca0007ffe1ff */
[----:B------:R-:W-:Y:S02]  /*26a0*/  IMAD R30, R11, R34, R30 ;  /* 0x000000220b1e7224 */ /* 0x000fe400078e021e */
.L_x_8874:
[----:B------:R-:W-:Y:S05]  /*26b0*/  BSYNC.RECONVERGENT B0 ;  /* 0x0000000000007941 */ /* 0x000fea0003800200 */
.L_x_8872:
        /* <DEDUP_REMOVED lines=159> */
.L_x_8869:
[----:B------:R-:W0:Y:S01]  /*30b0*/  LDC.64 R4, c[0x0][0x420] ;  /* 0x00010800ff047b82 */ /* 0x000e220000000a00 */
[----:B------:R-:W-:-:S05]  /*30c0*/  IADD3 R2, PT, PT, R2, UR15, RZ ;  /* 0x0000000f02027c10 */ /* 0x000fca000fffe0ff */
[----:B0-----:R-:W-:-:S05]  /*30d0*/  IMAD.WIDE.U32 R2, R2, 0x4, R4 ;  /* 0x0000000402027825 */ /* 0x001fca00078e0004 */
[----:B------:R1:W-:Y:S02]  /*30e0*/  STG.E desc[UR10][R2.64], R22 ;  /* 0x0000001602007986 */ /* 0x0003e4000c10190a */
.L_x_8868:
[----:B------:R-:W-:Y:S05]  /*30f0*/  BSYNC.RECONVERGENT B1 ;  /* 0x0000000000017941 */ /* 0x000fea0003800200 */
.L_x_8867:
        /* <DEDUP_REMOVED lines=17> */
.L_x_8876:
[----:B------:R-:W-:Y:S05]  /*3210*/  BSYNC.RECONVERGENT B0 ;  /* 0x0000000000007941 */ /* 0x000fea0003800200 */
.L_x_8875:
        /* <DEDUP_REMOVED lines=49> */
.L_x_8881:
        /* <DEDUP_REMOVED lines=133> */
.L_x_8880:
        /* <DEDUP_REMOVED lines=73> */
.L_x_8882:
[----:B------:R-:W-:-:S09]  /*4210*/  UISETP.NE.OR UP1, UPT, UR5, URZ, UP1 ;  /* 0x000000ff0500728c */ /* 0x000fd20008f25670 */
[----:B------:R-:W-:Y:S05]  /*4220*/  BRA.U !UP1, `(.L_x_8878) ;  /* 0x0000000109947547 */ /* 0x000fea000b800000 */
.L_x_8879:
[----:B------:R-:W-:-:S13]  /*4230*/  ISETP.GE.AND P0, PT, R12, UR13, PT ;  /* 0x0000000d0c007c0c */ /* 0x000fda000bf06270 */
.L_x_8883:
        /* <DEDUP_REMOVED lines=36> */
.L_x_8878:
        /* <DEDUP_REMOVED lines=10> */
.L_x_8884:
        /* <DEDUP_REMOVED lines=12> */
.L_x_8877:
        /* <DEDUP_REMOVED lines=81> */
        .weak           $__internal_27_$__cuda_sm20_div_s64
        .type           $__internal_27_$__cuda_sm20_div_s64,@function
        .size           $__internal_27_$__cuda_sm20_div_s64,(.L_x_14785 - $__internal_27_$__cuda_sm20_div_s64)
$__internal_27_$__cuda_sm20_div_s64:
        /* <DEDUP_REMOVED lines=83> */
[----:B------:R-:W-:Y:S05]  /*5020*/  RET.REL.NODEC R12 `(_ZN5flash32flash_fwd_splitkv_combine_kernelI23Flash_fwd_kernel_traitsILi64ELi64ELi128ELi4ELb0ELb0EN7cutlass6half_tE19Flash_kernel_traitsILi64ELi64ELi128ELi4ES3_EELi8ELi1ELb1EEEvNS_16Flash_fwd_paramsE) ;  /* 0xffffffac0cf47950 */ /* 0x000fea0003c3ffff */
.L_x_8885:
        /* <DEDUP_REMOVED lines=13> */
.L_x_14785:


//--------------------- .text._ZN5flash24flash_fwd_splitkv_kernelI23Flash_fwd_kernel_traitsILi64ELi64ELi128ELi4ELb0ELb0EN7cutlass6half_tE19Flash_kernel_traitsILi64ELi64ELi128ELi4ES3_EELb0ELb0ELb0ELb0ELb1ELb0ELb0ELb0EEEvNS_16Flash_fwd_paramsE --------------------------
	.section	.text._ZN5flash24flash_fwd_splitkv_kernelI23Flash_fwd_kernel_traitsILi64ELi64ELi128ELi4ELb0ELb0EN7cutlass6half_tE19Flash_kernel_traitsILi64ELi64ELi128ELi4ES3_EELb0ELb0ELb0ELb0ELb1ELb0ELb0ELb0EEEvNS_16Flash_fwd_paramsE,"ax",@progbits
	.align	128
        .global         _ZN5flash24flash_fwd_splitkv_kernelI23Flash_fwd_kernel_traitsILi64ELi64ELi128ELi4ELb0ELb0EN7cutlass6half_tE19Flash_kernel_traitsILi64ELi64ELi128ELi4ES3_EELb0ELb0ELb0ELb0ELb1ELb0ELb0ELb0EEEvNS_16Flash_fwd_paramsE
        .type           _ZN5flash24flash_fwd_splitkv_kernelI23Flash_fwd_kernel_traitsILi64ELi64ELi128ELi4ELb0ELb0EN7cutlass6half_tE19Flash_kernel_traitsILi64ELi64ELi128ELi4ES3_EELb0ELb0ELb0ELb0ELb1ELb0ELb0ELb0EEEvNS_16Flash_fwd_paramsE,@function
        .size           _ZN5flash24flash_fwd_splitkv_kernelI23Flash_fwd_kernel_traitsILi64ELi64ELi128ELi4ELb0ELb0EN7cutlass6half_tE19Flash_kernel_traitsILi64ELi64ELi128ELi4ES3_EELb0ELb0ELb0ELb0ELb1ELb0ELb0ELb0EEEvNS_16Flash_fwd_paramsE,(.L_x_14786 - _ZN5flash24flash_fwd_splitkv_kernelI23Flash_fwd_kernel_traitsILi64ELi64ELi128ELi4ELb0ELb0EN7cutlass6half_tE19Flash_kernel_traitsILi64ELi64ELi128ELi4ES3_EELb0ELb0ELb0ELb0ELb1ELb0ELb0ELb0EEEvNS_16Flash_fwd_paramsE)
        .other          _ZN5flash24flash_fwd_splitkv_kernelI23Flash_fwd_kernel_traitsILi64ELi64ELi128ELi4ELb0ELb0EN7cutlass6half_tE19Flash_kernel_traitsILi64ELi64ELi128ELi4ES3_EELb0ELb0ELb0ELb0ELb1ELb0ELb0ELb0EEEvNS_16Flash_fwd_paramsE,@"STO_CUDA_ENTRY STV_DEFAULT"
_ZN5flash24flash_fwd_splitkv_kernelI23Flash_fwd_kernel_traitsILi64ELi64ELi128ELi4ELb0ELb0EN7cutlass6half_tE19Flash_kernel_traitsILi64ELi64ELi128ELi4ES3_EELb0ELb0ELb0ELb0ELb1ELb0ELb0ELb0EEEvNS_16Flash_fwd_paramsE:
.text._ZN5flash24flash_fwd_splitkv_kernelI23Flash_fwd_kernel_traitsILi64ELi64ELi128ELi4ELb0ELb0EN7cutlass6half_tE19Flash_kernel_traitsILi64ELi64ELi128ELi4ES3_EELb0ELb0ELb0ELb0ELb1ELb0ELb0ELb0EEEvNS_16Flash_fwd_paramsE:
[----:B------:R-:W-:Y:S01]  /*0000*/  LDC R1, c[0x0][0x37c] ;  /* 0x0000df00ff017b82 */ /* 0x000fe20000000800 */
[----:B------:R-:W1:Y:S07]  /*0010*/  S2R R19, SR_CTAID.X ;  /* 0x0000000000137919 */ /* 0x000e6e0000002500 */
[----:B------:R-:W2:Y:S01]  /*0020*/  LDC.64 R2, c[0x0][0x348] ;  /* 0x0000d200ff027b82 */ /* 0x000ea20000000a00 */
[----:B------:R-:W-:Y:S01]  /*0030*/  BSSY.RECONVERGENT B2, `(.L_x_8886) ;  /* 0x0000005000027945 */ /* 0x000fe20003800200 */
[----:B------:R-:W-:Y:S01]  /*0040*/  MOV R172, 0x80 ;  /* 0x0000008000ac7802 */ /* 0x000fe20000000f00 */
[----:B------:R-:W3:Y:S01]  /*0050*/  S2R R174, SR_CTAID.Y ;  /* 0x0000000000ae7919 */ /* 0x000ee20000002600 */
[----:B------:R-:W4:Y:S05]  /*0060*/  S2R R173, SR_CTAID.Z ;  /* 0x0000000000ad7919 */ /* 0x000f2a0000002700 */
[----:B-1234-:R-:W-:Y:S05]  /*0070*/  CALL.REL.NOINC `($_ZN5flash24flash_fwd_splitkv_kernelI23Flash_fwd_kernel_traitsILi64ELi64ELi128ELi4ELb0ELb0EN7cutlass6half_tE19Flash_kernel_traitsILi64ELi64ELi128ELi4ES3_EELb0ELb0ELb0ELb0ELb1ELb0ELb0ELb0EEEvNS_16Flash_fwd_paramsE$_ZN5flash30compute_attn_1rowblock_splitkvI23Flash_fwd_kernel_traitsILi64ELi64ELi128ELi4ELb0ELb0EN7cutlass6half_tE19Flash_kernel_traitsILi64ELi64ELi128ELi4ES3_EELb0ELb0ELb0ELb0ELb1ELb0ELb0ELb0ENS_16Flash_fwd_paramsEEEvRKT8_iiiii) ;  /* 0x0000000000087944 */ /* 0x01efea0003c00000 */
[----:B------:R-:W-:Y:S05]  /*0080*/  BSYNC.RECONVERGENT B2 ;  /* 0x0000000000027941 */ /* 0x000fea0003800200 */
.L_x_8886:
[----:B------:R-:W-:Y:S05]  /*0090*/  EXIT ;  /* 0x000000000000794d */ /* 0x000fea0003800000 */
        .type           $_ZN5flash24flash_fwd_splitkv_kernelI23Flash_fwd_kernel_traitsILi64ELi64ELi128ELi4ELb0ELb0EN7cutlass6half_tE19Flash_kernel_traitsILi64ELi64ELi128ELi4ES3_EELb0ELb0ELb0ELb0ELb1ELb0ELb0ELb0EEEvNS_16Flash_fwd_paramsE$_ZN5flash30compute_attn_1rowblock_splitkvI23Flash_fwd_kernel_traitsILi64ELi64ELi128ELi4ELb0ELb0EN7cutlass6half_tE19Flash_kernel_traitsILi64ELi64ELi128ELi4ES3_EELb0ELb0ELb0ELb0ELb1ELb0ELb0ELb0ENS_16Flash_fwd_paramsEEEvRKT8_iiiii,@function
        .size           $_ZN5flash24flash_fwd_splitkv_kernelI23Flash_fwd_kernel_traitsILi64ELi64ELi128ELi4ELb0ELb0EN7cutlass6half_tE19Flash_kernel_traitsILi64ELi64ELi128ELi4ES3_EELb0ELb0ELb0ELb0ELb1ELb0ELb0ELb0EEEvNS_16Flash_fwd_paramsE$_ZN5flash30compute_attn_1rowblock_splitkvI23Flash_fwd_kernel_traitsILi64ELi64ELi128ELi4ELb0ELb0EN7cutlass6half_tE19Flash_kernel_traitsILi64ELi64ELi128ELi4ES3_EELb0ELb0ELb0ELb0ELb1ELb0ELb0ELb0ENS_16Flash_fwd_paramsEEEvRKT8_iiiii,(.L_x_14786 - $_ZN5flash24flash_fwd_splitkv_kernelI23Flash_fwd_kernel_traitsILi64ELi64ELi128ELi4ELb0ELb0EN7cutlass6half_tE19Flash_kernel_traitsILi64ELi64ELi128ELi4ES3_EELb0ELb0ELb0ELb0ELb1ELb0ELb0ELb0EEEvNS_16Flash_fwd_paramsE$_ZN5flash30compute_attn_1rowblock_splitkvI23Flash_fwd_kernel_traitsILi64ELi64ELi128ELi4ELb0ELb0EN7cutlass6half_tE19Flash_kernel_traitsILi64ELi64ELi128ELi4ES3_EELb0ELb0ELb0ELb0ELb1ELb0ELb0ELb0ENS_16Flash_fwd_paramsEEEvRKT8_iiiii)
$_ZN5flash24flash_fwd_splitkv_kernelI23Flash_fwd_kernel_traitsILi64ELi64ELi128ELi4ELb0ELb0EN7cutlass6half_tE19Flash_kernel_traitsILi64ELi64ELi128ELi4ES3_EELb0ELb0ELb0ELb0ELb1ELb0ELb0ELb0EEEvNS_16Flash_fwd_paramsE$_ZN5flash30compute_attn_1rowblock_splitkvI23Flash_fwd_kernel_traitsILi64ELi64ELi128ELi4ELb0ELb0EN7cutlass6half_tE19Flash_kernel_traitsILi64ELi64ELi128ELi4ES3_EELb0ELb0ELb0ELb0ELb1ELb0ELb0ELb0ENS_16Flash_fwd_paramsEEEvRKT8_iiiii:
        /* <DEDUP_REMOVED lines=21> */
[----:B------:R-:W-:Y:S01]  /*01f0*/  IMAD.MOV.U32 R178, RZ, RZ, -0x1 ;  /* 0xffffffffffb27424 */ /* 0x000fe200078e00ff */
[----:B------:R-:W2:Y:S05]  /*0200*/  S2R R124, SR_TID.X ;  /* 0x00000000007c7919 */ /* 0x000eaa0000002100 */
        /* <DEDUP_REMOVED lines=12> */
[----:B------:R-:W3:Y:S02]  /*02d0*/  LD.E.U8 R4, desc[UR4][R2.64+0x1b2] ;  /* 0x0001b20402047980 */ /* 0x000ee4000c101100 */
[----:B---3--:R-:W-:-:S13]  /*02e0*/  ISETP.NE.AND P1, PT, R4, RZ, PT ;  /* 0x000000ff0400720c */ /* 0x008fda0003f25270 */
[----:B------:R-:W-:Y:S05]  /*02f0*/  @!P1 BRA `(.L_x_8888) ;  /* 0x0000000000049947 */ /* 0x000fea0003800000 */
[----:B------:R3:W5:Y:S02]  /*0300*/  LD.E R18, desc[UR4][R12.64] ;  /* 0x000000040c127980 */ /* 0x000764000c101900 */
.L_x_8888:
[----:B------:R-:W-:Y:S05]  /*0310*/  BSYNC.RECONVERGENT B0 ;  /* 0x0000000000007941 */ /* 0x000fea0003800200 */
.L_x_8887:
[----:B------:R-:W-:Y:S04]  /*0320*/  BSSY.RECONVERGENT B0, `(.L_x_8889) ;  /* 0x0000007000007945 */ /* 0x000fe80003800200 */
[----:B------:R-:W-:Y:S05]  /*0330*/  @!P3 BRA `(.L_x_8890) ;  /* 0x000000000014b947 */ /* 0x000fea0003800000 */
[----:B------:R-:W4:Y:S02]  /*0340*/  LD.E.U8 R4, desc[UR4][R2.64+0x1b2] ;  /* 0x0001b20402047980 */ /* 0x000f24000c101100 */
[----:B----4-:R-:W-:-:S13]  /*0350*/  ISETP.NE.AND P1, PT, R4, RZ, PT ;  /* 0x000000ff0400720c */ /* 0x010fda0003f25270 */
[----:B------:R-:W4:Y:S02]  /*0360*/  @P1 LD.E R11, desc[UR4][R12.64+0x4] ;  /* 0x000004040c0b1980 */ /* 0x000f24000c101900 */
[----:B----45:R-:W-:-:S06]  /*0370*/  @P1 IADD3 R122, PT, PT, R11, -R18, RZ ;  /* 0x800000120b7a1210 */ /* 0x030fcc0007ffe0ff */
[----:B------:R4:W5:Y:S02]  /*0380*/  @!P1 LD.E R122, desc[UR4][R12.64] ;  /* 0x000000040c7a9980 */ /* 0x000964000c101900 */
.L_x_8890:
[----:B------:R-:W-:Y:S05]  /*0390*/  BSYNC.RECONVERGENT B0 ;  /* 0x0000000000007941 */ /* 0x000fea0003800200 */
.L_x_8889:
[----:B------:R-:W-:Y:S01]  /*03a0*/  BSSY.RECONVERGENT B1, `(.L_x_8891) ;  /* 0x0000011000017945 */ /* 0x000fe20003800200 */
[----:B-----5:R-:W-:-:S03]  /*03b0*/  @P4 IADD3 R21, PT, PT, -R178, R7, RZ ;  /* 0x00000007b2154210 */ /* 0x020fc60007ffe1ff */
[----:B------:R-:W-:Y:S05]  /*03c0*/  @!P0 BRA `(.L_x_8892) ;  /* 0x0000000000148947 */ /* 0x000fea0003800000 */
[----:B------:R-:W-:-:S05]  /*03d0*/  IADD3 R6, P0, PT, R8, R5, RZ ;  /* 0x0000000508067210 */ /* 0x000fca0007f1e0ff */
[----:B------:R-:W-:-:S05]  /*03e0*/  IMAD.X R7, R9, 0x1, R0, P0 ;  /* 0x0000000109077824 */ /* 0x000fca00000e0600 */
[----:B------:R-:W5:Y:S02]  /*03f0*/  LD.E R122, desc[UR4][R6.64] ;  /* 0x00000004067a7980 */ /* 0x000f64000c101900 */
[----:B-----5:R-:W-:Y:S01]  /*0400*/  IADD3 R122, PT, PT, R122, -R15, RZ ;  /* 0x8000000f7a7a7210 */ /* 0x020fe20007ffe0ff */
[----:B------:R-:W-:Y:S05]  /*0410*/  BRA `(.L_x_8893) ;  /* 0x0000000000247947 */ /* 0x000fea0003800000 */
.L_x_8892:
[----:B------:R-:W5:Y:S01]  /*0420*/  LD.E.64 R6, desc[UR4][R2.64+0x108] ;  /* 0x0001080402067980 */ /* 0x000f62000c101b00 */
[----:B------:R-:W-:Y:S01]  /*0430*/  BSSY.RECONVERGENT B0, `(.L_x_8894) ;  /* 0x0000006000007945 */ /* 0x000fe20003800200 */
[----:B------:R-:W-:Y:S01]  /*0440*/  IMAD.MOV.U32 R4, RZ, RZ, RZ ;  /* 0x000000ffff047224 */ /* 0x000fe200078e00ff */
[----:B-----5:R-:W-:-:S04]  /*0450*/  ISETP.NE.U32.AND P0, PT, R6, RZ, PT ;  /* 0x000000ff0600720c */ /* 0x020fc80003f05070 */
[----:B------:R-:W-:-:S13]  /*0460*/  ISETP.NE.AND.EX P0, PT, R7, RZ, PT, P0 ;  /* 0x000000ff0700720c */ /* 0x000fda0003f05300 */
[----:B------:R-:W-:Y:S05]  /*0470*/  @!P0 BRA `(.L_x_8895) ;  /* 0x0000000000048947 */ /* 0x000fea0003800000 */
[----:B------:R1:W5:Y:S02]  /*0480*/  LD.E R4, desc[UR4][R2.64+0xbc] ;  /* 0x0000bc0402047980 */ /* 0x000364000c101900 */
.L_x_8895:
[----:B------:R-:W-:Y:S05]  /*0490*/  BSYNC.RECONVERGENT B0 ;  /* 0x0000000000007941 */ /* 0x000fea0003800200 */
.L_x_8894:
[----:B-----5:R-:W-:Y:S02]  /*04a0*/  IADD3 R122, PT, PT, R4, R122, -R15 ;  /* 0x0000007a047a7210 */ /* 0x020fe40007ffe80f */
.L_x_8893:
[----:B------:R-:W-:Y:S05]  /*04b0*/  BSYNC.RECONVERGENT B1 ;  /* 0x0000000000017941 */ /* 0x000fea0003800200 */
.L_x_8891:
[----:B------:R-:W-:Y:S01]  /*04c0*/  IMAD.SHL.U32 R176, R19, 0x40, RZ ;  /* 0x0000004013b07824 */ /* 0x000fe200078e00ff */
[----:B------:R-:W-:Y:S01]  /*04d0*/  MOV R6, R172 ;  /* 0x000000ac00067202 */ /* 0x000fe20000000f00 */
[----:B------:R-:W-:-:S03]  /*04e0*/  IMAD.MOV.U32 R7, RZ, RZ, 0x0 ;  /* 0x00000000ff077424 */ /* 0x000fc600078e00ff */
[----:B------:R-:W-:-:S13]  /*04f0*/  ISETP.GT.AND P0, PT, R21, R176, PT ;  /* 0x000000b01500720c */ /* 0x000fda0003f04270 */
[----:B-1234-:R-:W-:Y:S05]  /*0500*/  @!P0 RET.REL.NODEC R6 `(_ZN5flash24flash_fwd_splitkv_kernelI23Flash_fwd_kernel_traitsILi64ELi64ELi128ELi4ELb0ELb0EN7cutlass6half_tE19Flash_kernel_traitsILi64ELi64ELi128ELi4ES3_EELb0ELb0ELb0ELb0ELb1ELb0ELb0ELb0EEEvNS_16Flash_fwd_paramsE) ;  /* 0xfffffff806bc8950 */ /* 0x01efea0003c3ffff */
[----:B------:R-:W2:Y:S01]  /*0510*/  LD.E R9, desc[UR4][R2.64+0xb8] ;  /* 0x0000b80402097980 */ /* 0x000ea2000c101900 */
[----:B------:R-:W-:-:S05]  /*0520*/  VIADD R7, R122, 0x7f ;  /* 0x0000007f7a077836 */ /* 0x000fca0000000000 */
        /* <DEDUP_REMOVED lines=9> */
[----:B------:R-:W-:Y:S05]  /*05c0*/  @P0 BRA `(.L_x_8896) ;  /* 0x0000000400a80947 */ /* 0x000fea0003800000 */
        /* <DEDUP_REMOVED lines=22> */
[----:B-1----:R-:W-:Y:S01]  /*0730*/  IADD3 R2, P0, PT, R4, R16, RZ ;  /* 0x0000001004027210 */ /* 0x002fe20007f1e0ff */
[----:B------:R-:W-:Y:S01]  /*0740*/  IMAD R3, R9, R176, RZ ;  /* 0x000000b009037224 */ /* 0x000fe200078e02ff */
[----:B------:R-:W-:-:S04]  /*0750*/  SHF.R.U32.HI R4, RZ, 0x3, R124 ;  /* 0x00000003ff047819 */ /* 0x000fc8000001167c */
[----:B------:R-:W-:Y:S02]  /*0760*/  IADD3.X R3, PT, PT, R12, R17, R3, P0, !PT ;  /* 0x000000110c037210 */ /* 0x000fe400007fe403 */
[----:B------:R-:W-:Y:S01]  /*0770*/  ISETP.GE.AND P0, PT, R4, R21, PT ;  /* 0x000000150400720c */ /* 0x000fe20003f06270 */
[----:B---3--:R-:W-:Y:S02]  /*0780*/  IMAD R15, R15, R173, RZ ;  /* 0x000000ad0f0f7224 */ /* 0x008fe400078e02ff */
        /* <DEDUP_REMOVED lines=13> */
[-C--:B------:R-:W-:Y:S01]  /*0860*/  ISETP.GE.AND P2, PT, R16, R21.reuse, PT ;  /* 0x000000151000720c */ /* 0x080fe20003f46270 */
        /* <DEDUP_REMOVED lines=8> */
[----:B------:R-:W-:-:S02]  /*08f0*/  LEA R16, P0, R3, R10, 0x2 ;  /* 0x0000000a03107211 */ /* 0x000fc400078010ff */
[----:B------:R-:W-:Y:S01]  /*0900*/  ISETP.GE.AND P1, PT, R0, R21, PT ;  /* 0x000000150000720c */ /* 0x000fe20003f26270 */
[----:B------:R-:W-:Y:S01]  /*0910*/  @!P5 IMAD.MOV.U32 R2, RZ, RZ, 0x7f800000 ;  /* 0x7f800000ff02d424 */ /* 0x000fe200078e00ff */
[----:B------:R-:W-:Y:S01]  /*0920*/  LEA.HI.X R17, R3, R11, R5, 0x2, P0 ;  /* 0x0000000b03117211 */ /* 0x000fe200000f1405 */
[----:B------:R-:W-:Y:S01]  /*0930*/  @!P6 IMAD.MOV.U32 R3, RZ, RZ, 0x7f800000 ;  /* 0x7f800000ff03e424 */ /* 0x000fe200078e00ff */
[----:B------:R-:W-:Y:S02]  /*0940*/  ISETP.NE.OR P0, PT, R124, RZ, P1 ;  /* 0x000000ff7c00720c */ /* 0x000fe40000f05670 */
        /* <DEDUP_REMOVED lines=13> */
.L_x_8898:
[----:B------:R-:W-:Y:S05]  /*0a20*/  BSYNC.RECONVERGENT B0 ;  /* 0x0000000000007941 */ /* 0x000fea0003800200 */
.L_x_8897:
        /* <DEDUP_REMOVED lines=13> */
.L_x_8900:
[----:B------:R-:W-:Y:S05]  /*0b00*/  BSYNC.RECONVERGENT B0 ;  /* 0x0000000000007941 */ /* 0x000fea0003800200 */
.L_x_8899:
[----:B------:R-:W-:Y:S04]  /*0b10*/  BSSY.RECONVERGENT B0, `(.L_x_8901) ;  /* 0x000000c000007945 */ /* 0x000fe80003800200 */
[----:B------:R-:W-:Y:S05]  /*0b20*/  @P1 BRA `(.L_x_8902) ;  /* 0x0000000000281947 */ /* 0x000fea0003800000 */
[----:B--23--:R-:W-:Y:S02]  /*0b30*/  IADD3 R11, P1, PT, R4, 0x30, RZ ;  /* 0x00000030040b7810 */ /* 0x00cfe40007f3e0ff */
        /* <DEDUP_REMOVED lines=9> */
.L_x_8902:
[----:B------:R-:W-:Y:S05]  /*0bd0*/  BSYNC.RECONVERGENT B0 ;  /* 0x0000000000007941 */ /* 0x000fea0003800200 */
.L_x_8901:
[----:B------:R-:W-:Y:S01]  /*0be0*/  MOV R173, 0x0 ;  /* 0x0000000000ad7802 */ /* 0x000fe20000000f00 */
[----:B------:R-:W-:Y:S04]  /*0bf0*/  @!P6 ST.E desc[UR4][R16.64], R3 ;  /* 0x000000031000e985 */ /* 0x000fe8000c101904 */
[----:B------:R-:W-:Y:S04]  /*0c00*/  @!P5 ST.E desc[UR4][R16.64+0x40], R2 ;  /* 0x000040021000d985 */ /* 0x000fe8000c101904 */
[----:B------:R1:W-:Y:S02]  /*0c10*/  @!P4 ST.E desc[UR4][R16.64+0x80], R0 ;  /* 0x000080001000c985 */ /* 0x0003e4000c101904 */
[----:B-1234-:R-:W-:Y:S05]  /*0c20*/  @P0 RET.REL.NODEC R172 `(_ZN5flash24flash_fwd_splitkv_kernelI23Flash_fwd_kernel_traitsILi64ELi64ELi128ELi4ELb0ELb0EN7cutlass6half_tE19Flash_kernel_traitsILi64ELi64ELi128ELi4ES3_EELb0ELb0ELb0ELb0ELb1ELb0ELb0ELb0EEEvNS_16Flash_fwd_paramsE) ;  /* 0xfffffff0acf40950 */ /* 0x01efea0003c3ffff */
[----:B------:R-:W-:Y:S02]  /*0c30*/  MOV R3, 0x7f800000 ;  /* 0x7f80000000037802 */ /* 0x000fe40000000f00 */
[----:B------:R-:W-:-:S03]  /*0c40*/  MOV R173, 0x0 ;  /* 0x0000000000ad7802 */ /* 0x000fc60000000f00 */
[----:B------:R1:W-:Y:S02]  /*0c50*/  ST.E desc[UR4][R16.64+0xc0], R3 ;  /* 0x0000c00310007985 */ /* 0x0003e4000c101904 */
[----:B-1----:R-:W-:Y:S05]  /*0c60*/  RET.REL.NODEC R172 `(_ZN5flash24flash_fwd_splitkv_kernelI23Flash_fwd_kernel_traitsILi64ELi64ELi128ELi4ELb0ELb0EN7cutlass6half_tE19Flash_kernel_traitsILi64ELi64ELi128ELi4ES3_EELb0ELb0ELb0ELb0ELb1ELb0ELb0ELb0EEEvNS_16Flash_fwd_paramsE) ;  /* 0xfffffff0ace47950 */ /* 0x002fea0003c3ffff */
.L_x_8896:
        /* <DEDUP_REMOVED lines=12> */
[----:B------:R-:W1:Y:S04]  /*0d30*/  LD.E R15, desc[UR4][R2.64+0x170] ;  /* 0x00017004020f7980 */ /* 0x000e68000c101900 */
[----:B------:R-:W2:Y:S04]  /*0d40*/  LD.E.64 R10, desc[UR4][R2.64+0x168] ;  /* 0x00016804020a7980 */ /* 0x000ea8000c101b00 */
[----:B------:R-:W3:Y:S01]  /*0d50*/  LD.E R16, desc[UR4][R2.64+0x68] ;  /* 0x0000680402107980 */ /* 0x000ee2000c101900 */
[----:B------:R-:W-:-:S03]  /*0d60*/  LEA R0, R4, 0xffffff80, 0x7 ;  /* 0xffffff8004007811 */ /* 0x000fc600078e38ff */
[----:B------:R-:W4:Y:S04]  /*0d70*/  LD.E.64 R26, desc[UR4][R2.64+0x20] ;  /* 0x00002004021a7980 */ /* 0x000f28000c101b00 */
[----:B------:R-:W4:Y:S04]  /*0d80*/  LD.E.64 R164, desc[UR4][R2.64+0x38] ;  /* 0x0000380402a47980 */ /* 0x000f28000c101b00 */
[----:B------:R-:W4:Y:S04]  /*0d90*/  LD.E.64 R24, desc[UR4][R2.64+0x50] ;  /* 0x0000500402187980 */ /* 0x000f28000c101b00 */
[----:B------:R-:W4:Y:S04]  /*0da0*/  LD.E.64 R22, desc[UR4][R2.64+0x28] ;  /* 0x0000280402167980 */ /* 0x000f28000c101b00 */
[----:B------:R-:W5:Y:S01]  /*0db0*/  LD.E.64 R36, desc[UR4][R2.64+0x58] ;  /* 0x0000580402247980 */ /* 0x000f62000c101b00 */
[----:B-1----:R-:W-:-:S04]  /*0dc0*/  IABS R7, R15 ;  /* 0x0000000f00077213 */ /* 0x002fc80000000000 */
[----:B------:R-:W1:Y:S08]  /*0dd0*/  I2F.RP R8, R7 ;  /* 0x0000000700087306 */ /* 0x000e700000209400 */
[----:B-1----:R-:W1:Y:S02]  /*0de0*/  MUFU.RCP R12, R8 ;  /* 0x00000008000c7308 */ /* 0x002e640000001000 */
[----:B-1----:R-:W-:-:S06]  /*0df0*/  VIADD R12, R12, 0xffffffe ;  /* 0x0ffffffe0c0c7836 */ /* 0x002fcc0000000000 */
[----:B-----5:R-:W1:Y:S01]  /*0e00*/  F2I.FTZ.U32.TRUNC.NTZ R13, R12 ;  /* 0x0000000c000d7305 */ /* 0x020e62000021f000 */
        /* <DEDUP_REMOVED lines=11> */
[----:B------:R-:W-:-:S04]  /*0ec0*/  @!P2 IADD3 R6, PT, PT, R6, -R7, RZ ;  /* 0x800000070606a210 */ /* 0x000fc80007ffe0ff */
[----:B------:R-:W-:Y:S01]  /*0ed0*/  ISETP.GE.U32.AND P0, PT, R6, R7, PT ;  /* 0x000000070600720c */ /* 0x000fe20003f06070 */
[----:B------:R-:W-:Y:S01]  /*0ee0*/  @!P2 VIADD R13, R13, 0x1 ;  /* 0x000000010d0da836 */ /* 0x000fe20000000000 */
[----:B------:R-:W-:Y:S02]  /*0ef0*/  ISETP.GE.AND P1, PT, R5, RZ, PT ;  /* 0x000000ff0500720c */ /* 0x000fe40003f26270 */
[----:B------:R-:W-:Y:S01]  /*0f00*/  ISETP.NE.AND P2, PT, R15, RZ, PT ;  /* 0x000000ff0f00720c */ /* 0x000fe20003f45270 */
[-C--:B--2---:R-:W-:Y:S02]  /*0f10*/  IMAD R5, R11, R174.reuse, RZ ;  /* 0x000000ae0b057224 */ /* 0x084fe400078e02ff */
[----:B------:R-:W-:-:S04]  /*0f20*/  IMAD.WIDE.U32 R10, R10, R174, RZ ;  /* 0x000000ae0a0a7225 */ /* 0x000fc800078e00ff */
[----:B------:R-:W-:Y:S02]  /*0f30*/  IMAD.IADD R5, R11, 0x1, R5 ;  /* 0x000000010b057824 */ /* 0x000fe400078e0205 */
[----:B------:R-:W-:Y:S02]  /*0f40*/  @P0 IADD3 R13, PT, PT, R13, 0x1, RZ ;  /* 0x000000010d0d0810 */ /* 0x000fe40007ffe0ff */
[C---:B------:R-:W-:Y:S02]  /*0f50*/  LEA R180, P0, R10.reuse, R120, 0x2 ;  /* 0x000000780ab47211 */ /* 0x040fe400078010ff */
[----:B------:R-:W-:Y:S02]  /*0f60*/  @!P1 IADD3 R13, PT, PT, -R13, RZ, RZ ;  /* 0x000000ff0d0d9210 */ /* 0x000fe40007ffe1ff */
[----:B------:R-:W-:Y:S02]  /*0f70*/  LEA.HI.X R181, R10, R121, R5, 0x2, P0 ;  /* 0x000000790ab57211 */ /* 0x000fe400000f1405 */
[----:B------:R-:W-:Y:S01]  /*0f80*/  @!P2 LOP3.LUT R13, RZ, R15, RZ, 0x33, !PT ;  /* 0x0000000fff0da212 */ /* 0x000fe200078e33ff */
[----:B------:R-:W5:Y:S04]  /*0f90*/  LD.E.64 R10, desc[UR4][R2.64+0x40] ;  /* 0x00004004020a7980 */ /* 0x000f68000c101b00 */
[----:B------:R-:W-:-:S05]  /*0fa0*/  IMAD.WIDE R8, R13, 0x4, R180 ;  /* 0x000000040d087825 */ /* 0x000fca00078e02b4 */
[----:B------:R1:W2:Y:S01]  /*0fb0*/  LD.E R6, desc[UR4][R8.64] ;  /* 0x0000000408067980 */ /* 0x0002a2000c101900 */
[----:B---3--:R-:W-:-:S04]  /*0fc0*/  IABS R7, R16 ;  /* 0x0000001000077213 */ /* 0x008fc80000000000 */
[----:B------:R-:W3:Y:S08]  /*0fd0*/  I2F.RP R12, R7 ;  /* 0x00000007000c7306 */ /* 0x000ef00000209400 */
[----:B---3--:R-:W3:Y:S02]  /*0fe0*/  MUFU.RCP R28, R12 ;  /* 0x0000000c001c7308 */ /* 0x008ee40000001000 */
[----:B---3--:R-:W-:-:S06]  /*0ff0*/  VIADD R28, R28, 0xffffffe ;  /* 0x0ffffffe1c1c7836 */ /* 0x008fcc0000000000 */
[----:B------:R-:W1:Y:S01]  /*1000*/  F2I.FTZ.U32.TRUNC.NTZ R29, R28 ;  /* 0x0000001c001d7305 */ /* 0x000e62000021f000 */
[----:B------:R-:W-:Y:S02]  /*1010*/  IABS R14, R173 ;  /* 0x000000ad000e7213 */ /* 0x000fe40000000000 */
        /* <DEDUP_REMOVED lines=16> */
[----:B------:R-:W-:-:S06]  /*1120*/  IMAD R0, R15, R13, R0 ;  /* 0x0000000d0f007224 */ /* 0x000fcc00078e0200 */
[----:B------:R-:W-:Y:S02]  /*1130*/  @P2 IADD3 R9, PT, PT, R9, 0x1, RZ ;  /* 0x0000000109092810 */ /* 0x000fe40007ffe0ff */
[----:B------:R-:W-:Y:S02]  /*1140*/  SHF.R.S32.HI R7, RZ, 0x1f, R0 ;  /* 0x0000001fff077819 */ /* 0x000fe40000011400 */
[----:B------:R-:W-:-:S05]  /*1150*/  MOV R13, R9 ;  /* 0x00000009000d7202 */ /* 0x000fca0000000f00 */
[----:B------:R-:W-:Y:S01]  /*1160*/  @!P0 IMAD.MOV R13, RZ, RZ, -R13 ;  /* 0x000000ffff0d8224 */ /* 0x000fe200078e0a0d */
[----:B------:R-:W-:-:S05]  /*1170*/  @!P1 LOP3.LUT R13, RZ, R16, RZ, 0x33, !PT ;  /* 0x00000010ff0d9212 */ /* 0x000fca00078e33ff */
[----:B----4-:R-:W-:Y:S01]  /*1180*/  IMAD R9, R25, R13, RZ ;  /* 0x0000000d19097224 */ /* 0x010fe200078e02ff */
[----:B--2---:R-:W-:Y:S01]  /*1190*/  SHF.R.S32.HI R5, RZ, 0x1f, R6 ;  /* 0x0000001fff057819 */ /* 0x004fe20000011406 */
[----:B------:R-:W-:-:S04]  /*11a0*/  IMAD R8, R27, R6, RZ ;  /* 0x000000061b087224 */ /* 0x000fc800078e02ff */
[C---:B------:R-:W-:Y:S02]  /*11b0*/  IMAD R8, R26.reuse, R5, R8 ;  /* 0x000000051a087224 */ /* 0x040fe400078e0208 */
[----:B------:R-:W-:-:S04]  /*11c0*/  IMAD.WIDE.U32 R26, R26, R6, RZ ;  /* 0x000000061a1a7225 */ /* 0x000fc800078e00ff */
[----:B------:R-:W-:Y:S02]  /*11d0*/  IMAD.IADD R27, R27, 0x1, R8 ;  /* 0x000000011b1b7824 */ /* 0x000fe400078e0208 */
[----:B------:R-:W-:Y:S02]  /*11e0*/  IMAD R8, R165, R0, RZ ;  /* 0x00000000a5087224 */ /* 0x000fe400078e02ff */
[----:B------:R-:W-:-:S04]  /*11f0*/  IMAD.WIDE.U32 R26, R0, R164, R26 ;  /* 0x000000a4001a7225 */ /* 0x000fc800078e001a */
[----:B------:R-:W-:-:S05]  /*1200*/  IMAD R8, R164, R7, R8 ;  /* 0x00000007a4087224 */ /* 0x000fca00078e0208 */
[----:B------:R-:W-:Y:S02]  /*1210*/  IADD3 R27, PT, PT, R27, R8, RZ ;  /* 0x000000081b1b7210 */ /* 0x000fe40007ffe0ff */
[----:B------:R-:W-:-:S05]  /*1220*/  SHF.R.S32.HI R8, RZ, 0x1f, R13 ;  /* 0x0000001fff087819 */ /* 0x000fca000001140d */
[----:B------:R-:W-:Y:S02]  /*1230*/  IMAD R9, R24, R8, R9 ;  /* 0x0000000818097224 */ /* 0x000fe400078e0209 */
[----:B------:R-:W-:Y:S02]  /*1240*/  IMAD R8, R23, R6, RZ ;  /* 0x0000000617087224 */ /* 0x000fe400078e02ff */
[----:B------:R-:W-:-:S04]  /*1250*/  IMAD.WIDE.U32 R24, R13, R24, R26 ;  /* 0x000000180d187225 */ /* 0x000fc800078e001a */
[----:B------:R-:W-:-:S04]  /*1260*/  IMAD.WIDE.U32 R26, R22, R6, RZ ;  /* 0x00000006161a7225 */ /* 0x000fc800078e00ff */
[----:B------:R-:W-:Y:S01]  /*1270*/  IMAD R18, R22, R5, R8 ;  /* 0x0000000516127224 */ /* 0x000fe200078e0208 */
[----:B------:R-:W-:Y:S01]  /*1280*/  MOV R8, R24 ;  /* 0x0000001800087202 */ /* 0x000fe20000000f00 */
[----:B------:R-:W-:-:S03]  /*1290*/  IMAD.IADD R5, R25, 0x1, R9 ;  /* 0x0000000119057824 */ /* 0x000fc600078e0209 */
[----:B------:R-:W-:Y:S01]  /*12a0*/  IADD3 R18, PT, PT, R27, R18, RZ ;  /* 0x000000121b127210 */ /* 0x000fe20007ffe0ff */
[----:B------:R-:W-:Y:S05]  /*12b0*/  BRA `(.L_x_8905) ;  /* 0x0000000400387947 */ /* 0x000fea0003800000 */
.L_x_8904:
        /* <DEDUP_REMOVED lines=8> */
[----:B------:R-:W-:-:S02]  /*1340*/  IABS R14, R173 ;  /* 0x000000ad000e7213 */ /* 0x000fc40000000000 */
[----:B------:R-:W-:Y:S02]  /*1350*/  CS2R R180, SRZ ;  /* 0x0000000000b47805 */ /* 0x000fe4000001ff00 */
[----:B-1----:R-:W-:-:S04]  /*1360*/  IABS R6, R16 ;  /* 0x0000001000067213 */ /* 0x002fc80000000000 */
        /* <DEDUP_REMOVED lines=17> */
[----:B-----5:R-:W-:Y:S01]  /*1480*/  @!P3 SHF.R.S32.HI R8, RZ, 0x1f, R13 ;  /* 0x0000001fff08b819 */ /* 0x020fe2000001140d */
[----:B---3--:R-:W-:-:S03]  /*1490*/  @!P3 IMAD R9, R27, R13, RZ ;  /* 0x0000000d1b09b224 */ /* 0x008fc600078e02ff */
[----:B------:R-:W-:Y:S02]  /*14a0*/  @!P3 IADD3 R29, PT, PT, R29, R0, RZ ;  /* 0x000000001d1db210 */ /* 0x000fe40007ffe0ff */
[----:B------:R-:W-:Y:S01]  /*14b0*/  @!P0 IADD3 R5, PT, PT, R5, -R6, RZ ;  /* 0x8000000605058210 */ /* 0x000fe20007ffe0ff */
[----:B------:R-:W-:-:S03]  /*14c0*/  @P3 IMAD.IADD R0, R15, 0x1, R18 ;  /* 0x000000010f003824 */ /* 0x000fc600078e0212 */
[----:B------:R-:W-:Y:S01]  /*14d0*/  ISETP.GE.U32.AND P2, PT, R5, R6, PT ;  /* 0x000000060500720c */ /* 0x000fe20003f46070 */
[C---:B------:R-:W-:Y:S01]  /*14e0*/  @!P3 IMAD R9, R26.reuse, R8, R9 ;  /* 0x000000081a09b224 */ /* 0x040fe200078e0209 */
[----:B------:R-:W-:Y:S01]  /*14f0*/  LOP3.LUT R5, R173, R16, RZ, 0x3c, !PT ;  /* 0x00000010ad057212 */ /* 0x000fe200078e3cff */
[----:B------:R-:W-:-:S04]  /*1500*/  @!P3 IMAD.WIDE.U32 R28, R26, R13, R28 ;  /* 0x0000000d1a1cb225 */ /* 0x000fc800078e001c */
[-C--:B------:R-:W-:Y:S02]  /*1510*/  @P3 IMAD R6, R165, R0.reuse, RZ ;  /* 0x00000000a5063224 */ /* 0x080fe400078e02ff */
[----:B------:R-:W-:Y:S01]  /*1520*/  @P3 IMAD.WIDE.U32 R26, R164, R0, RZ ;  /* 0x00000000a41a3225 */ /* 0x000fe200078e00ff */
[----:B------:R-:W-:-:S03]  /*1530*/  ISETP.GE.AND P1, PT, R5, RZ, PT ;  /* 0x000000ff0500720c */ /* 0x000fc60003f26270 */
[----:B------:R-:W-:Y:S01]  /*1540*/  @!P0 VIADD R7, R7, 0x1 ;  /* 0x0000000107078836 */ /* 0x000fe20000000000 */
[----:B------:R-:W-:Y:S01]  /*1550*/  ISETP.NE.AND P0, PT, R16, RZ, PT ;  /* 0x000000ff1000720c */ /* 0x000fe20003f05270 */
[----:B------:R-:W-:Y:S01]  /*1560*/  @!P3 IMAD.MOV.U32 R12, RZ, RZ, R28 ;  /* 0x000000ffff0cb224 */ /* 0x000fe200078e001c */
[----:B------:R-:W-:Y:S02]  /*1570*/  @!P3 IADD3 R9, PT, PT, R29, R9, RZ ;  /* 0x000000091d09b210 */ /* 0x000fe40007ffe0ff */
[----:B------:R-:W-:Y:S02]  /*1580*/  @P3 IADD3 R9, PT, PT, R27, R6, RZ ;  /* 0x000000061b093210 */ /* 0x000fe40007ffe0ff */
[----:B------:R-:W-:Y:S01]  /*1590*/  @P3 MOV R12, R26 ;  /* 0x0000001a000c3202 */ /* 0x000fe20000000f00 */
[----:B------:R-:W-:Y:S01]  /*15a0*/  @!P3 IMAD R6, R11, R15, RZ ;  /* 0x0000000f0b06b224 */ /* 0x000fe200078e02ff */
[----:B------:R-:W-:Y:S01]  /*15b0*/  @!P3 SHF.R.S32.HI R5, RZ, 0x1f, R15 ;  /* 0x0000001fff05b819 */ /* 0x000fe2000001140f */
[----:B------:R-:W-:Y:S01]  /*15c0*/  @P2 VIADD R7, R7, 0x1 ;  /* 0x0000000107072836 */ /* 0x000fe20000000000 */
[----:B------:R-:W-:-:S02]  /*15d0*/  LEA R0, R4, 0xffffff80, 0x7 ;  /* 0xffffff8004007811 */ /* 0x000fc400078e38ff */
[----:B------:R-:W-:Y:S02]  /*15e0*/  MOV R26, R12 ;  /* 0x0000000c001a7202 */ /* 0x000fe40000000f00 */
[----:B------:R-:W-:Y:S01]  /*15f0*/  MOV R27, R9 ;  /* 0x00000009001b7202 */ /* 0x000fe20000000f00 */
[----:B------:R-:W-:Y:S02]  /*1600*/  @!P3 IMAD R5, R5, R10, R6 ;  /* 0x0000000a0505b224 */ /* 0x000fe400078e0206 */
[----:B------:R-:W-:Y:S01]  /*1610*/  @!P3 IMAD.WIDE.U32 R28, R10, R15, RZ ;  /* 0x0000000f0a1cb225 */ /* 0x000fe200078e00ff */
[----:B------:R-:W-:-:S03]  /*1620*/  @!P1 IADD3 R7, PT, PT, -R7, RZ, RZ ;  /* 0x000000ff07079210 */ /* 0x000fc60007ffe1ff */
[-C--:B------:R-:W-:Y:S02]  /*1630*/  IMAD R8, R165, R0.reuse, RZ ;  /* 0x00000000a5087224 */ /* 0x080fe400078e02ff */
[----:B------:R-:W-:Y:S01]  /*1640*/  IMAD.WIDE.U32 R26, R164, R0, R26 ;  /* 0x00000000a41a7225 */ /* 0x000fe200078e001a */
[----:B------:R-:W-:Y:S02]  /*1650*/  @!P0 LOP3.LUT R7, RZ, R16, RZ, 0x33, !PT ;  /* 0x00000010ff078212 */ /* 0x000fe400078e33ff */
[----:B------:R-:W-:Y:S01]  /*1660*/  @!P3 IADD3 R29, PT, PT, R29, R5, RZ ;  /* 0x000000051d1db210 */ /* 0x000fe20007ffe0ff */
[----:B----4-:R-:W-:Y:S01]  /*1670*/  @!P3 IMAD R6, R23, R13, RZ ;  /* 0x0000000d1706b224 */ /* 0x010fe200078e02ff */
[----:B------:R-:W-:Y:S02]  /*1680*/  @!P3 SHF.R.S32.HI R5, RZ, 0x1f, R13 ;  /* 0x0000001fff05b819 */ /* 0x000fe4000001140d */
[----:B------:R-:W-:Y:S01]  /*1690*/  IADD3 R27, PT, PT, R27, R8, RZ ;  /* 0x000000081b1b7210 */ /* 0x000fe20007ffe0ff */
[----:B------:R-:W-:Y:S01]  /*16a0*/  IMAD R9, R25, R7, RZ ;  /* 0x0000000719097224 */ /* 0x000fe200078e02ff */
[----:B------:R-:W-:Y:S01]  /*16b0*/  SHF.R.S32.HI R8, RZ, 0x1f, R7 ;  /* 0x0000001fff087819 */ /* 0x000fe20000011407 */
[----:B------:R-:W-:-:S02]  /*16c0*/  @P3 IMAD.IADD R15, R15, 0x1, R18 ;  /* 0x000000010f0f3824 */ /* 0x000fc400078e0212 */
[C---:B------:R-:W-:Y:S02]  /*16d0*/  @!P3 IMAD R5, R22.reuse, R5, R6 ;  /* 0x000000051605b224 */ /* 0x040fe400078e0206 */
        /* <DEDUP_REMOVED lines=12> */
.L_x_8905:
[----:B------:R-:W-:Y:S05]  /*17a0*/  BSYNC.RECONVERGENT B0 ;  /* 0x0000000000007941 */ /* 0x000fea0003800200 */
.L_x_8903:
[----:B------:R-:W-:Y:S01]  /*17b0*/  ISETP.NE.AND P3, PT, R178, -0x1, PT ;  /* 0xffffffffb200780c */ /* 0x000fe20003f65270 */
[----:B------:R-:W2:Y:S04]  /*17c0*/  LD.E.64 R24, desc[UR4][R2.64+0x30] ;  /* 0x0000300402187980 */ /* 0x000ea8000c101b00 */
[----:B------:R-:W3:Y:S04]  /*17d0*/  LD.E.64 R28, desc[UR4][R2.64+0x8] ;  /* 0x00000804021c7980 */ /* 0x000ee8000c101b00 */
[----:B------:R-:W4:Y:S04]  /*17e0*/  LD.E.64 R32, desc[UR4][R2.64+0x48] ;  /* 0x0000480402207980 */ /* 0x000f28000c101b00 */
[----:B------:R-:W3:Y:S04]  /*17f0*/  @!P3 LD.E.64 R34, desc[UR4][R2.64+0x18] ;  /* 0x000018040222b980 */ /* 0x000ee8000c101b00 */
[----:B------:R-:W4:Y:S04]  /*1800*/  LD.E.64 R22, desc[UR4][R2.64] ;  /* 0x0000000402167980 */ /* 0x000f28000c101b00 */
[----:B------:R-:W4:Y:S01]  /*1810*/  LD.E.64 R12, desc[UR4][R2.64+0x10] ;  /* 0x00001004020c7980 */ /* 0x000f22000c101b00 */
[----:B------:R-:W-:-:S04]  /*1820*/  IABS R6, R16 ;  /* 0x0000001000067213 */ /* 0x000fc80000000000 */
[----:B------:R-:W1:Y:S08]  /*1830*/  I2F.RP R15, R6 ;  /* 0x00000006000f7306 */ /* 0x000e700000209400 */
[----:B-1----:R-:W1:Y:S02]  /*1840*/  MUFU.RCP R17, R15 ;  /* 0x0000000f00117308 */ /* 0x002e640000001000 */
[----:B-1----:R-:W-:-:S06]  /*1850*/  VIADD R17, R17, 0xffffffe ;  /* 0x0ffffffe11117836 */ /* 0x002fcc0000000000 */
[----:B------:R-:W1:Y:S01]  /*1860*/  F2I.FTZ.U32.TRUNC.NTZ R31, R17 ;  /* 0x00000011001f7305 */ /* 0x000e62000021f000 */
[----:B------:R-:W-:Y:S02]  /*1870*/  IMAD.MOV.U32 R30, RZ, RZ, RZ ;  /* 0x000000ffff1e7224 */ /* 0x000fe400078e00ff */
        /* <DEDUP_REMOVED lines=11> */
[----:B------:R-:W-:Y:S01]  /*1930*/  LOP3.LUT R6, R173, R16, RZ, 0x3c, !PT ;  /* 0x00000010ad067212 */ /* 0x000fe200078e3cff */
[----:B------:R-:W-:Y:S01]  /*1940*/  @!P2 VIADD R20, R20, 0x1 ;  /* 0x000000011414a836 */ /* 0x000fe20000000000 */
[----:B------:R-:W-:Y:S02]  /*1950*/  ISETP.NE.AND P2, PT, R16, RZ, PT ;  /* 0x000000ff1000720c */ /* 0x000fe40003f45270 */
[----:B------:R-:W-:Y:S01]  /*1960*/  ISETP.GE.AND P0, PT, R6, RZ, PT ;  /* 0x000000ff0600720c */ /* 0x000fe20003f06270 */
[----:B-----5:R-:W-:Y:S02]  /*1970*/  IMAD R7, R7, R10, RZ ;  /* 0x0000000a07077224 */ /* 0x020fe400078e02ff */
[----:B------:R-:W-:Y:S01]  /*1980*/  IMAD.SHL.U32 R6, R124, 0x8, RZ ;  /* 0x000000087c067824 */ /* 0x000fe200078e00ff */
[----:B------:R-:W-:Y:S01]  /*1990*/  SHF.R.U32.HI R14, RZ, 0x3, R124 ;  /* 0x00000003ff0e7819 */ /* 0x000fe2000001167c */
[----:B------:R-:W-:-:S02]  /*19a0*/  IMAD R7, R0, R11, R7 ;  /* 0x0000000b00077224 */ /* 0x000fc400078e0207 */
[----:B------:R-:W-:Y:S02]  /*19b0*/  @P1 VIADD R20, R20, 0x1 ;  /* 0x0000000114141836 */ /* 0x000fe40000000000 */
[----:B------:R-:W-:Y:S01]  /*19c0*/  IMAD.WIDE.U32 R38, R0, R10, RZ ;  /* 0x0000000a00267225 */ /* 0x000fe200078e00ff */
[----:B------:R-:W-:-:S03]  /*19d0*/  LOP3.LUT R0, R6, 0x38, RZ, 0xc0, !PT ;  /* 0x0000003806007812 */ /* 0x000fc600078ec0ff */
[----:B------:R-:W-:Y:S01]  /*19e0*/  @!P0 IMAD.MOV R20, RZ, RZ, -R20 ;  /* 0x000000ffff148224 */ /* 0x000fe200078e0a14 */
[----:B------:R-:W-:Y:S01]  /*19f0*/  @!P2 LOP3.LUT R20, RZ, R16, RZ, 0x33, !PT ;  /* 0x00000010ff14a212 */ /* 0x000fe200078e33ff */
[----:B------:R-:W-:Y:S01]  /*1a00*/  IMAD.MOV.U32 R15, RZ, RZ, RZ ;  /* 0x000000ffff0f7224 */ /* 0x000fe200078e00ff */
[----:B------:R-:W-:Y:S01]  /*1a10*/  IADD3 R17, P1, P0, R38, R26, R0 ;  /* 0x0000001a26117210 */ /* 0x000fe2000783e000 */
[----:B------:R-:W-:Y:S02]  /*1a20*/  IMAD.IADD R7, R39, 0x1, R7 ;  /* 0x0000000127077824 */ /* 0x000fe400078e0207 */
[----:B------:R-:W-:Y:S01]  /*1a30*/  IMAD.WIDE.U32 R26, R19, 0x40, R14 ;  /* 0x00000040131a7825 */ /* 0x000fe200078e000e */
[----:B------:R-:W-:Y:S02]  /*1a40*/  SHF.R.S32.HI R19, RZ, 0x1f, R20 ;  /* 0x0000001fff137819 */ /* 0x000fe40000011414 */
[----:B------:R-:W-:Y:S01]  /*1a50*/  MOV R30, 0x400 ;  /* 0x00000400001e7802 */ /* 0x000fe20000000f00 */
[----:B------:R-:W-:Y:S01]  /*1a60*/  IMAD R16, R37, R20, RZ ;  /* 0x0000001425107224 */ /* 0x000fe200078e02ff */
[----:B------:R-:W-:-:S02]  /*1a70*/  IADD3.X R7, PT, PT, R7, R18, RZ, P1, P0 ;  /* 0x0000001207077210 */ /* 0x000fc40000fe04ff */
[----:B-1----:R-:W-:Y:S01]  /*1a80*/  LEA R9, R9, R30, 0x18 ;  /* 0x0000001e09097211 */ /* 0x002fe200078ec0ff */
[----:B------:R-:W-:Y:S02]  /*1a90*/  IMAD R16, R19, R36, R16 ;  /* 0x0000002413107224 */ /* 0x000fe400078e0210 */
[----:B------:R-:W-:-:S04]  /*1aa0*/  IMAD.WIDE.U32 R30, R36, R20, RZ ;  /* 0x00000014241e7225 */ /* 0x000fc800078e00ff */
[----:B------:R-:W-:Y:S01]  /*1ab0*/  IMAD.IADD R166, R21, 0x1, -R176 ;  /* 0x0000000115a67824 */ /* 0x000fe200078e0ab0 */
[----:B------:R-:W-:Y:S01]  /*1ac0*/  IADD3 R20, P5, PT, R17, R30, RZ ;  /* 0x0000001e11147210 */ /* 0x000fe20007fbe0ff */
[----:B------:R-:W-:-:S05]  /*1ad0*/  VIADD R17, R14, 0x10 ;  /* 0x000000100e117836 */ /* 0x000fca0000000000 */
[-C--:B------:R-:W-:Y:S02]  /*1ae0*/  ISETP.GE.AND P2, PT, R17, R166.reuse, PT ;  /* 0x000000a61100720c */ /* 0x080fe40003f46270 */
[----:B------:R-:W-:Y:S01]  /*1af0*/  ISETP.GE.AND P6, PT, R14, R166, PT ;  /* 0x000000a60e00720c */ /* 0x000fe20003fc6270 */
[----:B------:R-:W-:-:S04]  /*1b00*/  IMAD.IADD R16, R31, 0x1, R16 ;  /* 0x000000011f107824 */ /* 0x000fc800078e0210 */
[----:B------:R-:W-:-:S06]  /*1b10*/  IMAD.X R21, R7, 0x1, R16, P5 ;  /* 0x0000000107157824 */ /* 0x000fcc00028e0610 */
[----:B------:R-:W-:Y:S02]  /*1b20*/  @!P2 IADD3 R7, P5, PT, R26, 0x10, RZ ;  /* 0x000000101a07a810 */ /* 0x000fe40007fbe0ff */
[----:B------:R-:W-:Y:S01]  /*1b30*/  LEA R175, R4, 0xffffff80, 0x7 ;  /* 0xffffff8004af7811 */ /* 0x000fe200078e38ff */
[----:B------:R-:W-:Y:S02]  /*1b40*/  IMAD.SHL.U32 R125, R164, 0x10, RZ ;  /* 0x00000010a47d7824 */ /* 0x000fe400078e00ff */
[----:B--2---:R-:W-:-:S04]  /*1b50*/  @P3 IMAD.WIDE.U32 R36, R24, R178, RZ ;  /* 0x000000b218243225 */ /* 0x004fc800078e00ff */
[-C--:B---3--:R-:W-:Y:S02]  /*1b60*/  @!P3 IMAD R15, R35, R174.reuse, RZ ;  /* 0x000000ae230fb224 */ /* 0x088fe400078e02ff */
[----:B------:R-:W-:-:S04]  /*1b70*/  @!P3 IMAD.WIDE.U32 R34, R34, R174, RZ ;  /* 0x000000ae2222b225 */ /* 0x000fc800078e00ff */
[----:B------:R-:W-:Y:S01]  /*1b80*/  @!P3 IMAD.MOV.U32 R19, RZ, RZ, R34 ;  /* 0x000000ffff13b224 */ /* 0x000fe200078e0022 */
[----:B------:R-:W-:Y:S01]  /*1b90*/  IADD3 R34, P0, PT, R0, R8, RZ ;  /* 0x0000000800227210 */ /* 0x000fe20007f1e0ff */
[----:B------:R-:W-:Y:S02]  /*1ba0*/  @!P3 IMAD.IADD R18, R35, 0x1, R15 ;  /* 0x000000012312b824 */ /* 0x000fe400078e020f */
[----:B------:R-:W-:Y:S02]  /*1bb0*/  @P3 IMAD R15, R25, R178, RZ ;  /* 0x000000b2190f3224 */ /* 0x000fe400078e02ff */
[----:B------:R-:W-:Y:S02]  /*1bc0*/  IMAD.X R35, RZ, RZ, R5, P0 ;  /* 0x000000ffff237224 */ /* 0x000fe400000e0605 */
[----:B------:R-:W-:Y:S02]  /*1bd0*/  @P3 IMAD.IADD R18, R37, 0x1, R15 ;  /* 0x0000000125123824 */ /* 0x000fe400078e020f */
[----:B------:R-:W-:-:S02]  /*1be0*/  VIADD R15, R14, 0x20 ;  /* 0x000000200e0f7836 */ /* 0x000fc40000000000 */
[----:B------:R-:W-:Y:S02]  /*1bf0*/  VIADD R5, R14, 0x30 ;  /* 0x000000300e057836 */ /* 0x000fe40000000000 */
[----:B------:R-:W-:Y:S01]  /*1c00*/  @P3 IMAD.MOV.U32 R19, RZ, RZ, R36 ;  /* 0x000000ffff133224 */ /* 0x000fe200078e0024 */
[-C--:B------:R-:W-:Y:S02]  /*1c10*/  ISETP.GE.AND P1, PT, R15, R166.reuse, PT ;  /* 0x000000a60f00720c */ /* 0x080fe40003f26270 */
[----:B------:R-:W-:Y:S01]  /*1c20*/  ISETP.GE.AND P0, PT, R5, R166, PT ;  /* 0x000000a60500720c */ /* 0x000fe20003f06270 */
[----:B------:R-:W-:Y:S01]  /*1c30*/  IMAD R8, R165, R14, RZ ;  /* 0x0000000ea5087224 */ /* 0x000fe200078e02ff */
[----:B------:R-:W-:Y:S01]  /*1c40*/  IADD3 R36, P4, PT, R0, R19, RZ ;  /* 0x0000001300247210 */ /* 0x000fe20007f9e0ff */
[----:B------:R-:W-:-:S04]  /*1c50*/  IMAD.WIDE.U32 R34, R14, R164, R34 ;  /* 0x000000a40e227225 */ /* 0x000fc800078e0022 */
[----:B------:R-:W-:Y:S01]  /*1c60*/  IMAD.X R37, RZ, RZ, R18, P4 ;  /* 0x000000ffff257224 */ /* 0x000fe200020e0612 */
[C---:B------:R-:W-:Y:S01]  /*1c70*/  LEA R168, P4, R34.reuse, R28, 0x1 ;  /* 0x0000001c22a87211 */ /* 0x040fe200078808ff */
[----:B------:R-:W-:Y:S02]  /*1c80*/  IMAD.IADD R167, R35, 0x1, R8 ;  /* 0x0000000123a77824 */ /* 0x000fe400078e0208 */
[--C-:B------:R-:W-:Y:S02]  /*1c90*/  @!P3 IMAD.MOV.U32 R30, RZ, RZ, R24.reuse ;  /* 0x000000ffff1eb224 */ /* 0x100fe400078e0018 */
[----:B------:R-:W-:Y:S01]  /*1ca0*/  @!P3 IMAD.MOV.U32 R31, RZ, RZ, R25 ;  /* 0x000000ffff1fb224 */ /* 0x000fe200078e0019 */
[----:B------:R-:W-:Y:S01]  /*1cb0*/  LEA.HI.X R167, R34, R29, R167, 0x1, P4 ;  /* 0x0000001d22a77211 */ /* 0x000fe200020f0ca7 */
[----:B------:R-:W-:Y:S01]  /*1cc0*/  @P3 IMAD.MOV.U32 R30, RZ, RZ, R24 ;  /* 0x000000ffff1e3224 */ /* 0x000fe200078e0018 */
[C---:B------:R-:W-:Y:S01]  /*1cd0*/  @!P1 IADD3 R18, P4, PT, R26.reuse, 0x20, RZ ;  /* 0x000000201a129810 */ /* 0x040fe20007f9e0ff */
[----:B------:R-:W-:Y:S01]  /*1ce0*/  @P3 IMAD.MOV.U32 R31, RZ, RZ, R25 ;  /* 0x000000ffff1f3224 */ /* 0x000fe200078e0019 */
[----:B------:R-:W-:Y:S01]  /*1cf0*/  @!P0 IADD3 R24, P3, PT, R26, 0x30, RZ ;  /* 0x000000301a188810 */ /* 0x000fe20007f7e0ff */
[----:B----4-:R-:W-:-:S02]  /*1d00*/  IMAD R0, R33, R173, RZ ;  /* 0x000000ad21007224 */ /* 0x010fc400078e02ff */
[----:B------:R-:W-:-:S04]  /*1d10*/  IMAD.WIDE.U32 R36, R173, R32, R36 ;  /* 0x00000020ad247225 */ /* 0x000fc800078e0024 */
[----:B------:R-:W-:Y:S02]  /*1d20*/  IMAD.IADD R37, R37, 0x1, R0 ;  /* 0x0000000125257824 */ /* 0x000fe400078e0200 */
[----:B------:R-:W-:Y:S02]  /*1d30*/  @!P6 IMAD R25, R27, R30, RZ ;  /* 0x0000001e1b19e224 */ /* 0x000fe400078e02ff */
[--C-:B------:R-:W-:Y:S02]  /*1d40*/  @!P2 IMAD.X R0, RZ, RZ, R27.reuse, P5 ;  /* 0x000000ffff00a224 */ /* 0x100fe400028e061b */
[--C-:B------:R-:W-:Y:S02]  /*1d50*/  @!P1 IMAD.X R16, RZ, RZ, R27.reuse, P4 ;  /* 0x000000ffff109224 */ /* 0x100fe400020e061b */
[----:B------:R-:W-:Y:S01]  /*1d60*/  @!P0 IMAD.X R19, RZ, RZ, R27, P3 ;  /* 0x000000ffff138224 */ /* 0x000fe200018e061b */
[----:B------:R-:W-:Y:S01]  /*1d70*/  LOP3.LUT R27, R6, 0x1c0, RZ, 0xc0, !PT ;  /* 0x000001c0061b7812 */ /* 0x000fe200078ec0ff */
[----:B------:R-:W-:-:S02]  /*1d80*/  @!P2 IMAD.MOV.U32 R34, RZ, RZ, R36 ;  /* 0x000000ffff22a224 */ /* 0x000fc400078e0024 */
[--C-:B------:R-:W-:Y:S01]  /*1d90*/  @!P2 IMAD.MOV.U32 R35, RZ, RZ, R37.reuse ;  /* 0x000000ffff23a224 */ /* 0x100fe200078e0025 */
[----:B------:R-:W-:Y:S01]  /*1da0*/  LOP3.LUT R27, R27, 0x38, R124, 0xf8, !PT ;  /* 0x000000381b1b7812 */ /* 0x000fe200078ef87c */
[----:B------:R-:W-:Y:S02]  /*1db0*/  @!P2 IMAD R0, R0, R30, RZ ;  /* 0x0000001e0000a224 */ /* 0x000fe400078e02ff */
[--C-:B------:R-:W-:Y:S02]  /*1dc0*/  @!P1 IMAD.MOV.U32 R32, RZ, RZ, R36.reuse ;  /* 0x000000ffff209224 */ /* 0x100fe400078e0024 */
[--C-:B------:R-:W-:Y:S02]  /*1dd0*/  @!P1 IMAD.MOV.U32 R33, RZ, RZ, R37.reuse ;  /* 0x000000ffff219224 */ /* 0x100fe400078e0025 */
[----:B------:R-:W-:Y:S02]  /*1de0*/  @!P0 IMAD.MOV.U32 R28, RZ, RZ, R36 ;  /* 0x000000ffff1c8224 */ /* 0x000fe400078e0024 */
[----:B------:R-:W-:Y:S01]  /*1df0*/  @!P0 IMAD.MOV.U32 R29, RZ, RZ, R37 ;  /* 0x000000ffff1d8224 */ /* 0x000fe200078e0025 */
[----:B------:R-:W-:Y:S01]  /*1e00*/  LOP3.LUT R27, R27, 0x38, R6, 0x78, !PT ;  /* 0x000000381b1b7812 */ /* 0x000fe200078e7806 */
[----:B------:R-:W-:-:S02]  /*1e10*/  @!P6 IMAD R8, R26, R31, R25 ;  /* 0x0000001f1a08e224 */ /* 0x000fc400078e0219 */
[----:B------:R-:W-:-:S04]  /*1e20*/  @!P6 IMAD.WIDE.U32 R36, R26, R30, R36 ;  /* 0x0000001e1a24e225 */ /* 0x000fc800078e0024 */
[-C--:B------:R-:W-:Y:S02]  /*1e30*/  @!P2 IMAD R0, R31, R7.reuse, R0 ;  /* 0x000000071f00a224 */ /* 0x080fe400078e0200 */
[----:B------:R-:W-:-:S04]  /*1e40*/  @!P2 IMAD.WIDE.U32 R34, R30, R7, R34 ;  /* 0x000000071e22a225 */ /* 0x000fc800078e0022 */
[-C--:B------:R-:W-:Y:S02]  /*1e50*/  @!P1 IMAD R25, R16, R30.reuse, RZ ;  /* 0x0000001e10199224 */ /* 0x080fe400078e02ff */
[----:B------:R-:W-:Y:S02]  /*1e60*/  @!P0 IMAD R19, R19, R30, RZ ;  /* 0x0000001e13138224 */ /* 0x000fe400078e02ff */
[----:B------:R-:W-:Y:S01]  /*1e70*/  @!P1 IMAD.WIDE.U32 R38, R30, R18, R32 ;  /* 0x000000121e269225 */ /* 0x000fe200078e0020 */
[----:B------:R-:W-:-:S03]  /*1e80*/  @!P6 LEA R40, P4, R36, R22, 0x1 ;  /* 0x000000162428e211 */ /* 0x000fc600078808ff */
[----:B------:R-:W-:Y:S02]  /*1e90*/  @!P6 IMAD.IADD R7, R37, 0x1, R8 ;  /* 0x000000012507e824 */ /* 0x000fe400078e0208 */
[----:B------:R-:W-:Y:S01]  /*1ea0*/  @!P2 IMAD.IADD R33, R35, 0x1, R0 ;  /* 0x000000012321a824 */ /* 0x000fe200078e0200 */
[----:B------:R-:W-:Y:S01]  /*1eb0*/  LOP3.LUT R0, R27, 0x1e00, R6, 0xf8, !PT ;  /* 0x00001e001b007812 */ /* 0x000fe200078ef806 */
[C---:B------:R-:W-:Y:S01]  /*1ec0*/  @!P1 IMAD R25, R31.reuse, R18, R25 ;  /* 0x000000121f199224 */ /* 0x040fe200078e0219 */
[----:B------:R-:W-:Y:S01]  /*1ed0*/  @!P2 LEA R32, P3, R34, R22, 0x1 ;  /* 0x000000162220a211 */ /* 0x000fe200078608ff */
[-C--:B------:R-:W-:Y:S02]  /*1ee0*/  @!P0 IMAD R19, R31, R24.reuse, R19 ;  /* 0x000000181f138224 */ /* 0x080fe400078e0213 */
[----:B------:R-:W-:Y:S01]  /*1ef0*/  @!P0 IMAD.WIDE.U32 R28, R30, R24, R28 ;  /* 0x000000181e1c8225 */ /* 0x000fe200078e001c */
[-C--:B------:R-:W-:Y:S02]  /*1f00*/  @!P6 LEA.HI.X R41, R36, R23.reuse, R7, 0x1, P4 ;  /* 0x000000172429e211 */ /* 0x080fe400020f0c07 */
[----:B------:R-:W-:Y:S01]  /*1f10*/  @!P2 LEA.HI.X R33, R34, R23, R33, 0x1, P3 ;  /* 0x000000172221a211 */ /* 0x000fe200018f0c21 */
[----:B------:R-:W-:Y:S01]  /*1f20*/  @!P1 IMAD.IADD R25, R39, 0x1, R25 ;  /* 0x0000000127199824 */ /* 0x000fe200078e0219 */
[-C--:B------:R-:W-:Y:S01]  /*1f30*/  @!P1 LEA R26, P4, R38, R22.reuse, 0x1 ;  /* 0x00000016261a9211 */ /* 0x080fe200078808ff */
[----:B------:R-:W-:Y:S01]  /*1f40*/  @!P0 IMAD.IADD R19, R29, 0x1, R19 ;  /* 0x000000011d138824 */ /* 0x000fe200078e0213 */
[----:B------:R-:W-:Y:S01]  /*1f50*/  @!P0 LEA R22, P3, R28, R22, 0x1 ;  /* 0x000000161c168211 */ /* 0x000fe200078608ff */
[----:B------:R-:W-:-:S02]  /*1f60*/  IMAD R177, R0, 0x2, R9 ;  /* 0x0000000200b17824 */ /* 0x000fc400078e0209 */
[----:B------:R-:W-:Y:S01]  /*1f70*/  IMAD.IADD R0, R122, 0x1, -R175 ;  /* 0x000000017a007824 */ /* 0x000fe200078e0aaf */
[-C--:B------:R-:W-:Y:S02]  /*1f80*/  @!P1 LEA.HI.X R27, R38, R23.reuse, R25, 0x1, P4 ;  /* 0x00000017261b9211 */ /* 0x080fe400020f0c19 */
[----:B------:R-:W-:Y:S01]  /*1f90*/  @!P0 LEA.HI.X R23, R28, R23, R19, 0x1, P3 ;  /* 0x000000171c178211 */ /* 0x000fe200018f0c13 */
[----:B------:R-:W-:Y:S01]  /*1fa0*/  @!PT LDS RZ, [RZ] ;  /* 0x00000000fffff984 */ /* 0x000fe20000000800 */
[----:B------:R-:W-:Y:S01]  /*1fb0*/  @!PT LDS RZ, [RZ] ;  /* 0x00000000fffff984 */ /* 0x000fe20000000800 */
[----:B------:R-:W-:Y:S01]  /*1fc0*/  @!PT LDS RZ, [RZ] ;  /* 0x00000000fffff984 */ /* 0x000fe20000000800 */
[----:B------:R-:W-:Y:S01]  /*1fd0*/  @!P6 LDGSTS.E.BYPASS.LTC128B.128 [R177], desc[UR4][R40.64] ;  /* 0x0000000028b1efae */ /* 0x000fe2000b981a04 */
[----:B------:R-:W-:Y:S02]  /*1fe0*/  SHF.L.U64.HI R8, R164, 0x4, R165 ;  /* 0x00000004a4087819 */ /* 0x000fe400000102a5 */
[-C--:B------:R-:W-:Y:S01]  /*1ff0*/  ISETP.GE.AND P3, PT, R14, R0.reuse, PT ;  /* 0x000000000e00720c */ /* 0x080fe20003f66270 */
[----:B------:R-:W-:Y:S01]  /*2000*/  @!P2 LDGSTS.E.BYPASS.LTC128B.128 [R177+0x800], desc[UR4][R32.64] ;  /* 0x0080000020b1afae */ /* 0x000fe2000b981a04 */
[-C--:B------:R-:W-:Y:S02]  /*2010*/  ISETP.GE.AND P4, PT, R15, R0.reuse, PT ;  /* 0x000000000f00720c */ /* 0x080fe40003f86270 */
[C---:B------:R-:W-:Y:S01]  /*2020*/  SHF.L.U64.HI R8, R125.reuse, 0x1, R8 ;  /* 0x000000017d087819 */ /* 0x040fe20000010208 */
[----:B------:R-:W-:Y:S01]  /*2030*/  IMAD.SHL.U32 R125, R125, 0x2, RZ ;  /* 0x000000027d7d7824 */ /* 0x000fe200078e00ff */
[----:B------:R-:W-:Y:S01]  /*2040*/  ISETP.GE.AND P5, PT, R17, R0, PT ;  /* 0x000000001100720c */ /* 0x000fe20003fa6270 */
[----:B------:R1:W-:Y:S03]  /*2050*/  @!P1 LDGSTS.E.BYPASS.LTC128B.128 [R177+0x1000], desc[UR4][R26.64] ;  /* 0x010000001ab19fae */ /* 0x0003e6000b981a04 */
[----:B------:R-:W-:Y:S01]  /*2060*/  IADD3 R28, P1, PT, R125, R168, RZ ;  /* 0x000000a87d1c7210 */ /* 0x000fe20007f3e0ff */
[----:B------:R2:W-:Y:S02]  /*2070*/  @!P0 LDGSTS.E.BYPASS.LTC128B.128 [R177+0x1800], desc[UR4][R22.64] ;  /* 0x0180000016b18fae */ /* 0x0005e4000b981a04 */
[----:B------:R-:W-:-:S02]  /*2080*/  @!P3 IMAD.MOV.U32 R169, RZ, RZ, R167 ;  /* 0x000000ffffa9b224 */ /* 0x000fc400078e00a7 */
[----:B------:R-:W-:Y:S02]  /*2090*/  IMAD.X R29, R8, 0x1, R167, P1 ;  /* 0x00000001081d7824 */ /* 0x000fe400008e06a7 */
[C---:B------:R-:W-:Y:S01]  /*20a0*/  VIADD R25, R14.reuse, 0x40 ;  /* 0x000000400e197836 */ /* 0x040fe20000000000 */
[----:B------:R-:W-:Y:S01]  /*20b0*/  @!P3 LDGSTS.E.BYPASS.LTC128B.128 [R177+0x2000], desc[UR4][R168.64] ;  /* 0x02000000a8b1bfae */ /* 0x000fe2000b981a04 */
[C---:B------:R-:W-:Y:S02]  /*20c0*/  VIADD R19, R14.reuse, 0x60 ;  /* 0x000000600e137836 */ /* 0x040fe40000000000 */
[----:B------:R-:W-:Y:S01]  /*20d0*/  VIADD R7, R14, 0x70 ;  /* 0x000000700e077836 */ /* 0x000fe20000000000 */
[----:B------:R-:W-:Y:S01]  /*20e0*/  @!P5 LDGSTS.E.BYPASS.LTC128B.128 [R177+0x2800], desc[UR4][R28.64] ;  /* 0x028000001cb1dfae */ /* 0x000fe2000b981a04 */
[-C--:B------:R-:W-:Y:S02]  /*20f0*/  ISETP.GE.AND P5, PT, R25, R0.reuse, PT ;  /* 0x000000001900720c */ /* 0x080fe40003fa6270 */
[----:B------:R-:W-:-:S02]  /*2100*/  ISETP.GE.AND P6, PT, R5, R0, PT ;  /* 0x000000000500720c */ /* 0x000fc40003fc6270 */
[----:B------:R-:W-:Y:S02]  /*2110*/  ISETP.GE.AND P2, PT, R19, R0, PT ;  /* 0x000000001300720c */ /* 0x000fe40003f46270 */
[----:B-1----:R-:W-:-:S04]  /*2120*/  @!P4 LEA R26, P0, R164, R28, 0x5 ;  /* 0x0000001ca41ac211 */ /* 0x002fc800078028ff */
[----:B------:R-:W-:Y:S01]  /*2130*/  @!P4 LEA.HI.X R27, R164, R29, R165, 0x5, P0 ;  /* 0x0000001da41bc211 */ /* 0x000fe200000f2ca5 */
[----:B--2---:R-:W-:Y:S01]  /*2140*/  VIADD R23, R14, 0x50 ;  /* 0x000000500e177836 */ /* 0x004fe20000000000 */
[----:B------:R-:W-:-:S03]  /*2150*/  ISETP.GE.AND P1, PT, R7, R0, PT ;  /* 0x000000000700720c */ /* 0x000fc60003f26270 */
[----:B------:R1:W-:Y:S01]  /*2160*/  @!P4 LDGSTS.E.BYPASS.LTC128B.128 [R177+0x3000], desc[UR4][R26.64] ;  /* 0x030000001ab1cfae */ /* 0x0003e2000b981a04 */
[----:B------:R-:W-:Y:S01]  /*2170*/  ISETP.GE.AND P4, PT, R23, R0, PT ;  /* 0x000000001700720c */ /* 0x000fe20003f86270 */
[--C-:B------:R-:W-:Y:S01]  /*2180*/  @!P5 IMAD.MOV.U32 R32, RZ, RZ, R28.reuse ;  /* 0x000000ffff20d224 */ /* 0x100fe200078e001c */
[C---:B------:R-:W-:Y:S01]  /*2190*/  @!P6 LEA R34, P0, R164.reuse, R28, 0x6 ;  /* 0x0000001ca422e211 */ /* 0x040fe200078030ff */
[--C-:B------:R-:W-:Y:S02]  /*21a0*/  @!P5 IMAD.MOV.U32 R33, RZ, RZ, R29.reuse ;  /* 0x000000ffff21d224 */ /* 0x100fe400078e001d */
[----:B------:R-:W-:Y:S02]  /*21b0*/  @!P2 IMAD.MOV.U32 R30, RZ, RZ, R28 ;  /* 0x000000ffff1ea224 */ /* 0x000fe400078e001c */
[----:B------:R-:W-:Y:S01]  /*21c0*/  @!P2 IMAD.MOV.U32 R31, RZ, RZ, R29 ;  /* 0x000000ffff1fa224 */ /* 0x000fe200078e001d */
[----:B------:R-:W-:Y:S01]  /*21d0*/  @!P6 LEA.HI.X R35, R164, R29, R165, 0x6, P0 ;  /* 0x0000001da423e211 */ /* 0x000fe200000f34a5 */
[----:B------:R-:W-:-:S02]  /*21e0*/  @!P5 IMAD R22, R165, 0x60, RZ ;  /* 0x00000060a516d824 */ /* 0x000fc400078e02ff */
[C---:B------:R-:W-:Y:S02]  /*21f0*/  @!P5 IMAD.WIDE.U32 R32, R164.reuse, 0x60, R32 ;  /* 0x00000060a420d825 */ /* 0x040fe400078e0020 */
[----:B------:R2:W-:Y:S02]  /*2200*/  @!P6 LDGSTS.E.BYPASS.LTC128B.128 [R177+0x3800], desc[UR4][R34.64] ;  /* 0x0380000022b1efae */ /* 0x0005e4000b981a04 */
[----:B------:R-:W-:Y:S02]  /*2210*/  @!P2 IMAD R18, R165, 0xa0, RZ ;  /* 0x000000a0a512a824 */ /* 0x000fe400078e02ff */
[----:B------:R-:W-:-:S04]  /*2220*/  @!P2 IMAD.WIDE.U32 R30, R164, 0xa0, R30 ;  /* 0x000000a0a41ea825 */ /* 0x000fc800078e001e */
[----:B------:R-:W-:Y:S02]  /*2230*/  @!P1 IMAD R16, R165, 0xc0, RZ ;  /* 0x000000c0a5109824 */ /* 0x000fe400078e02ff */
[----:B-1----:R-:W-:Y:S02]  /*2240*/  @!P1 IMAD.MOV.U32 R26, RZ, RZ, R28 ;  /* 0x000000ffff1a9224 */ /* 0x002fe400078e001c */
[----:B------:R-:W-:Y:S01]  /*2250*/  @!P1 IMAD.MOV.U32 R27, RZ, RZ, R29 ;  /* 0x000000ffff1b9224 */ /* 0x000fe200078e001d */
[C---:B------:R-:W-:Y:S01]  /*2260*/  @!P4 LEA R28, P0, R164.reuse, R28, 0x7 ;  /* 0x0000001ca41cc211 */ /* 0x040fe200078038ff */
[----:B------:R-:W-:Y:S02]  /*2270*/  @!P5 IMAD.IADD R33, R33, 0x1, R22 ;  /* 0x000000012121d824 */ /* 0x000fe400078e0216 */
[C---:B------:R-:W-:Y:S01]  /*2280*/  @!P1 IMAD.WIDE.U32 R26, R164.reuse, 0xc0, R26 ;  /* 0x000000c0a41a9825 */ /* 0x040fe200078e001a */
[----:B------:R-:W-:Y:S02]  /*2290*/  @!P4 LEA.HI.X R29, R164, R29, R165, 0x7, P0 ;  /* 0x0000001da41dc211 */ /* 0x000fe400000f3ca5 */
[----:B------:R2:W-:Y:S01]  /*22a0*/  @!P5 LDGSTS.E.BYPASS.LTC128B.128 [R177+0x4000], desc[UR4][R32.64] ;  /* 0x0400000020b1dfae */ /* 0x0005e2000b981a04 */
[----:B------:R-:W-:-:S02]  /*22b0*/  @!P2 IMAD.IADD R31, R31, 0x1, R18 ;  /* 0x000000011f1fa824 */ /* 0x000fc400078e0212 */
[----:B------:R-:W-:Y:S01]  /*22c0*/  @!P1 IMAD.IADD R27, R27, 0x1, R16 ;  /* 0x000000011b1b9824 */ /* 0x000fe200078e0210 */
[----:B------:R2:W-:Y:S04]  /*22d0*/  @!P4 LDGSTS.E.BYPASS.LTC128B.128 [R177+0x4800], desc[UR4][R28.64] ;  /* 0x048000001cb1cfae */ /* 0x0005e8000b981a04 */
[----:B------:R2:W-:Y:S04]  /*22e0*/  @!P2 LDGSTS.E.BYPASS.LTC128B.128 [R177+0x5000], desc[UR4][R30.64] ;  /* 0x050000001eb1afae */ /* 0x0005e8000b981a04 */
[----:B------:R2:W-:Y:S04]  /*22f0*/  @!P1 LDGSTS.E.BYPASS.LTC128B.128 [R177+0x5800], desc[UR4][R26.64] ;  /* 0x058000001ab19fae */ /* 0x0005e8000b981a04 */
[----:B------:R-:W0:Y:S01]  /*2300*/  LDGDEPBAR ;  /* 0x00000000000079af */ /* 0x000e220000000000 */
[----:B------:R-:W-:-:S02]  /*2310*/  IMAD R16, R11, R14, RZ ;  /* 0x0000000e0b107224 */ /* 0x000fc400078e02ff */
[----:B------:R-:W-:Y:S01]  /*2320*/  IMAD.WIDE.U32 R20, R14, R10, R20 ;  /* 0x0000000a0e147225 */ /* 0x000fe200078e0014 */
[-C--:B------:R-:W-:Y:S02]  /*2330*/  ISETP.GE.AND P6, PT, R5, R0.reuse, PT ;  /* 0x000000000500720c */ /* 0x080fe40003fc6270 */
[----:B------:R-:W-:Y:S01]  /*2340*/  ISETP.GE.AND P0, PT, R17, R0, PT ;  /* 0x000000001100720c */ /* 0x000fe20003f06270 */
[----:B------:R-:W-:Y:S01]  /*2350*/  IMAD.IADD R171, R21, 0x1, R16 ;  /* 0x0000000115ab7824 */ /* 0x000fe200078e0210 */
[----:B------:R-:W-:Y:S01]  /*2360*/  LEA R170, P2, R20, R12, 0x1 ;  /* 0x0000000c14aa7211 */ /* 0x000fe200078408ff */
[----:B------:R-:W-:Y:S01]  /*2370*/  IMAD.SHL.U32 R5, R10, 0x10, RZ ;  /* 0x000000100a057824 */ /* 0x000fe200078e00ff */
[----:B------:R-:W-:-:S11]  /*2380*/  DEPBAR.LE SB0, 0x0 ;  /* 0x000080000000791a */ /* 0x000fd60000000000 */
[----:B------:R-:W-:Y:S05]  /*2390*/  WARPSYNC.ALL ;  /* 0x0000000000007948 */ /* 0x000fea0003800000 */
[----:B------:R-:W-:Y:S01]  /*23a0*/  BAR.SYNC.DEFER_BLOCKING 0x0 ;  /* 0x0000000000007b1d */ /* 0x000fe20000010000 */
[----:B------:R-:W-:Y:S02]  /*23b0*/  ISETP.GE.AND P1, PT, R15, R0, PT ;  /* 0x000000000f00720c */ /* 0x000fe40003f26270 */
[----:B------:R-:W-:Y:S02]  /*23c0*/  LEA.HI.X R171, R20, R13, R171, 0x1, P2 ;  /* 0x0000000d14ab7211 */ /* 0x000fe400010f0cab */
[----:B------:R-:W-:-:S02]  /*23d0*/  SHF.L.U64.HI R14, R10, 0x4, R11 ;  /* 0x000000040a0e7819 */ /* 0x000fc4000001020b */
[----:B------:R-:W-:Y:S01]  /*23e0*/  LEA R12, P2, R5, R170, 0x1 ;  /* 0x000000aa050c7211 */ /* 0x000fe200078408ff */
[----:B------:R-:W-:-:S03]  /*23f0*/  IMAD.SHL.U32 R123, R124, 0x40, RZ ;  /* 0x000000407c7b7824 */ /* 0x000fc600078e00ff */
[----:B------:R-:W-:Y:S02]  /*2400*/  LEA.HI.X R13, R5, R171, R14, 0x1, P2 ;  /* 0x000000ab050d7211 */ /* 0x000fe400010f0c0e */
[-C--:B------:R-:W-:Y:S02]  /*2410*/  ISETP.GE.AND P5, PT, R25, R0.reuse, PT ;  /* 0x000000001900720c */ /* 0x080fe40003fa6270 */
[----:B------:R-:W-:Y:S02]  /*2420*/  LOP3.LUT R17, R123, 0x1c0, RZ, 0xc0, !PT ;  /* 0x000001c07b117812 */ /* 0x000fe400078ec0ff */
[-C--:B------:R-:W-:Y:S02]  /*2430*/  ISETP.GE.AND P2, PT, R7, R0.reuse, PT ;  /* 0x000000000700720c */ /* 0x080fe40003f46270 */
[-C--:B------:R-:W-:Y:S01]  /*2440*/  ISETP.GE.AND P4, PT, R23, R0.reuse, PT ;  /* 0x000000001700720c */ /* 0x080fe20003f86270 */
        /* <DEDUP_REMOVED lines=10> */
[----:B------:R1:W-:Y:S01]  /*24f0*/  @!P0 LDGSTS.E.BYPASS.LTC128B.128 [R177+0x6800], desc[UR4][R12.64] ;  /* 0x068000000cb18fae */ /* 0x0003e2000b981a04 */
[CC--:B--2---:R-:W-:Y:S02]  /*2500*/  @!P1 LEA R26, P0, R10.reuse, R12.reuse, 0x5 ;  /* 0x0000000c0a1a9211 */ /* 0x0c4fe400078028ff */
[--C-:B------:R-:W-:Y:S02]  /*2510*/  SHF.R.U32.HI R0, RZ, 0x1, R124.reuse ;  /* 0x00000001ff007819 */ /* 0x100fe4000001167c */
[C---:B------:R-:W-:Y:S02]  /*2520*/  LOP3.LUT R5, R17.reuse, 0x8, R124, 0x78, !PT ;  /* 0x0000000811057812 */ /* 0x040fe400078e787c */
[----:B------:R-:W-:Y:S01]  /*2530*/  @!P1 LEA.HI.X R27, R10, R13, R11, 0x5, P0 ;  /* 0x0000000d0a1b9211 */ /* 0x000fe200000f2c0b */
[----:B------:R-:W-:Y:S01]  /*2540*/  @P1 STS.128 [R177+0x7000], RZ ;  /* 0x007000ffb1001388 */ /* 0x000fe20000000c00 */
[----:B------:R-:W-:Y:S01]  /*2550*/  LOP3.LUT R7, R17, 0x8, R0, 0xf8, !PT ;  /* 0x0000000811077812 */ /* 0x000fe200078ef800 */
[----:B------:R-:W-:Y:S01]  /*2560*/  IMAD.SHL.U32 R0, R124, 0x20, RZ ;  /* 0x000000207c007824 */ /* 0x000fe200078e00ff */
[----:B------:R-:W-:Y:S01]  /*2570*/  LOP3.LUT R162, R123, 0x400, RZ, 0xc0, !PT ;  /* 0x000004007ba27812 */ /* 0x000fe200078ec0ff */
[----:B------:R-:W-:Y:S01]  /*2580*/  @!PT LDS RZ, [RZ] ;  /* 0x00000000fffff984 */ /* 0x000fe20000000800 */
[----:B------:R-:W-:Y:S01]  /*2590*/  @!PT LDS RZ, [RZ] ;  /* 0x00000000fffff984 */ /* 0x000fe20000000800 */
[----:B------:R-:W-:Y:S01]  /*25a0*/  @!PT LDS RZ, [RZ] ;  /* 0x00000000fffff984 */ /* 0x000fe20000000800 */
[----:B------:R-:W-:Y:S01]  /*25b0*/  @!P1 LDGSTS.E.BYPASS.LTC128B.128 [R177+0x7000], desc[UR4][R26.64] ;  /* 0x070000001ab19fae */ /* 0x000fe2000b981a04 */
[----:B------:R-:W-:Y:S01]  /*25c0*/  LOP3.LUT R5, R5, 0x38, R6, 0x78, !PT ;  /* 0x0000003805057812 */ /* 0x000fe200078e7806 */
[----:B------:R-:W-:Y:S01]  /*25d0*/  @!P5 IMAD R18, R11, 0x60, RZ ;  /* 0x000000600b12d824 */ /* 0x000fe200078e02ff */
[C---:B------:R-:W-:Y:S01]  /*25e0*/  @!P6 LEA R20, P1, R10.reuse, R12, 0x6 ;  /* 0x0000000c0a14e211 */ /* 0x040fe200078230ff */
[----:B------:R-:W-:Y:S01]  /*25f0*/  @!P5 IMAD.WIDE.U32 R14, R10, 0x60, R12 ;  /* 0x000000600a0ed825 */ /* 0x000fe200078e000c */
[----:B------:R-:W-:-:S03]  /*2600*/  LOP3.LUT R123, R123, 0x200, RZ, 0xc0, !PT ;  /* 0x000002007b7b7812 */ /* 0x000fc600078ec0ff */
[----:B------:R-:W-:Y:S02]  /*2610*/  @!P3 IMAD.MOV.U32 R24, RZ, RZ, R12 ;  /* 0x000000ffff18b224 */ /* 0x000fe400078e000c */
[----:B------:R-:W-:Y:S01]  /*2620*/  @!P3 IMAD.MOV.U32 R25, RZ, RZ, R13 ;  /* 0x000000ffff19b224 */ /* 0x000fe200078e000d */
[----:B------:R-:W-:Y:S01]  /*2630*/  LOP3.LUT R6, R7, 0x38, R6, 0x78, !PT ;  /* 0x0000003807067812 */ /* 0x000fe200078e7806 */
[----:B------:R-:W-:Y:S01]  /*2640*/  IMAD R162, R5, 0x2, R162 ;  /* 0x0000000205a27824 */ /* 0x000fe200078e02a2 */
[C---:B------:R-:W-:Y:S01]  /*2650*/  @!P6 LEA.HI.X R21, R10.reuse, R13, R11, 0x6, P1 ;  /* 0x0000000d0a15e211 */ /* 0x040fe200008f340b */
[----:B------:R-:W-:Y:S01]  /*2660*/  @!P2 IMAD.MOV.U32 R22, RZ, RZ, R12 ;  /* 0x000000ffff16a224 */ /* 0x000fe200078e000c */
[----:B-1----:R-:W-:Y:S01]  /*2670*/  @!P4 LEA R12, P0, R10, R12, 0x7 ;  /* 0x0000000c0a0cc211 */ /* 0x002fe200078038ff */
[----:B------:R-:W-:Y:S01]  /*2680*/  @!P2 IMAD.MOV.U32 R23, RZ, RZ, R13 ;  /* 0x000000ffff17a224 */ /* 0x000fe200078e000d */
[----:B------:R-:W-:Y:S01]  /*2690*/  LOP3.LUT R5, R123, 0x7c00, R0, 0xf8, !PT ;  /* 0x00007c007b057812 */ /* 0x000fe200078ef800 */
[----:B------:R-:W-:-:S02]  /*26a0*/  @!P5 IMAD.IADD R19, R15, 0x1, R18 ;  /* 0x000000010f13d824 */ /* 0x000fc400078e0212 */
[C---:B------:R-:W-:Y:S02]  /*26b0*/  @!P3 IMAD R16, R11.reuse, 0xa0, RZ ;  /* 0x000000a00b10b824 */ /* 0x040fe400078e02ff */
[C---:B------:R-:W-:Y:S01]  /*26c0*/  @!P3 IMAD.WIDE.U32 R24, R10.reuse, 0xa0, R24 ;  /* 0x000000a00a18b825 */ /* 0x040fe200078e0018 */
[C---:B------:R-:W-:Y:S01]  /*26d0*/  @!P4 LEA.HI.X R13, R10.reuse, R13, R11, 0x7, P0 ;  /* 0x0000000d0a0dc211 */ /* 0x040fe200000f3c0b */
[----:B------:R-:W-:Y:S02]  /*26e0*/  @P6 STS.128 [R177+0x7800], RZ ;  /* 0x007800ffb1006388 */ /* 0x000fe40000000c00 */
[----:B------:R-:W-:Y:S02]  /*26f0*/  @!P5 IMAD.MOV.U32 R18, RZ, RZ, R14 ;  /* 0x000000ffff12d224 */ /* 0x000fe400078e000e */
[----:B------:R-:W-:Y:S01]  /*2700*/  @!P2 IMAD R14, R11, 0xc0, RZ ;  /* 0x000000c00b0ea824 */ /* 0x000fe200078e02ff */
[----:B------:R-:W-:Y:S01]  /*2710*/  @!PT LDS RZ, [RZ] ;  /* 0x00000000fffff984 */ /* 0x000fe20000000800 */
[----:B------:R-:W-:Y:S01]  /*2720*/  @!PT LDS RZ, [RZ] ;  /* 0x00000000fffff984 */ /* 0x000fe20000000800 */
[----:B------:R-:W-:Y:S01]  /*2730*/  @!PT LDS RZ, [RZ] ;  /* 0x00000000fffff984 */ /* 0x000fe20000000800 */
[----:B------:R1:W-:Y:S01]  /*2740*/  @!P6 LDGSTS.E.BYPASS.LTC128B.128 [R177+0x7800], desc[UR4][R20.64] ;  /* 0x0780000014b1efae */ /* 0x0003e2000b981a04 */
[----:B------:R-:W-:-:S03]  /*2750*/  @!P2 IMAD.WIDE.U32 R22, R10, 0xc0, R22 ;  /* 0x000000c00a16a825 */ /* 0x000fc600078e0016 */
[----:B------:R-:W-:Y:S01]  /*2760*/  @P5 STS.128 [R177+0x8000], RZ ;  /* 0x008000ffb1005388 */ /* 0x000fe20000000c00 */
[----:B------:R-:W-:Y:S02]  /*2770*/  @!P3 IMAD.IADD R17, R25, 0x1, R16 ;  /* 0x000000011911b824 */ /* 0x000fe400078e0210 */
[----:B------:R-:W-:Y:S01]  /*2780*/  IMAD.IADD R0, R6, 0x1, R5 ;  /* 0x0000000106007824 */ /* 0x000fe200078e0205 */
[----:B------:R-:W-:Y:S01]  /*2790*/  @!PT LDS RZ, [RZ] ;  /* 0x00000000fffff984 */ /* 0x000fe20000000800 */
[----:B------:R-:W-:Y:S01]  /*27a0*/  @!PT LDS RZ, [RZ] ;  /* 0x00000000fffff984 */ /* 0x000fe20000000800 */
[----:B------:R-:W-:Y:S01]  /*27b0*/  @!PT LDS RZ, [RZ] ;  /* 0x00000000fffff984 */ /* 0x000fe20000000800 */
[----:B------:R-:W-:Y:S01]  /*27c0*/  @!P5 LDGSTS.E.BYPASS.LTC128B.128 [R177+0x8000], desc[UR4][R18.64] ;  /* 0x0800000012b1dfae */ /* 0x000fe2000b981a04 */
[----:B------:R-:W-:Y:S02]  /*27d0*/  @!P3 IMAD.MOV.U32 R16, RZ, RZ, R24 ;  /* 0x000000ffff10b224 */ /* 0x000fe400078e0018 */
[----:B------:R-:W-:Y:S01]  /*27e0*/  @!P2 IMAD.IADD R15, R23, 0x1, R14 ;  /* 0x00000001170fa824 */ /* 0x000fe200078e020e */
[----:B------:R-:W-:Y:S01]  /*27f0*/  @P4 STS.128 [R177+0x8800], RZ ;  /* 0x008800ffb1004388 */ /* 0x000fe20000000c00 */
[----:B------:R-:W-:Y:S02]  /*2800*/  @!P2 IMAD.MOV.U32 R14, RZ, RZ, R22 ;  /* 0x000000ffff0ea224 */ /* 0x000fe400078e0016 */
[----:B------:R-:W-:Y:S01]  /*2810*/  IMAD R163, R0, 0x2, R9 ;  /* 0x0000000200a37824 */ /* 0x000fe200078e0209 */
[----:B------:R-:W-:Y:S01]  /*2820*/  @!PT LDS RZ, [RZ] ;  /* 0x00000000fffff984 */ /* 0x000fe20000000800 */
[----:B------:R-:W-:Y:S01]  /*2830*/  @!PT LDS RZ, [RZ] ;  /* 0x00000000fffff984 */ /* 0x000fe20000000800 */
[----:B------:R-:W-:Y:S01]  /*2840*/  @!PT LDS RZ, [RZ] ;  /* 0x00000000fffff984 */ /* 0x000fe20000000800 */
[----:B------:R-:W-:Y:S01]  /*2850*/  @!P4 LDGSTS.E.BYPASS.LTC128B.128 [R177+0x8800], desc[UR4][R12.64] ;  /* 0x088000000cb1cfae */ /* 0x000fe2000b981a04 */
[----:B------:R-:W-:-:S03]  /*2860*/  IMAD.IADD R162, R9, 0x1, R162 ;  /* 0x0000000109a27824 */ /* 0x000fc600078e02a2 */
        /* <DEDUP_REMOVED lines=12> */
[----:B------:R-:W3:Y:S01]  /*2930*/  LDSM.16.M88.4 R52, [R162+0x3800] ;  /* 0x00380000a234783b */ /* 0x000ee20000000200 */
[----:B------:R-:W-:Y:S01]  /*2940*/  R2P PR, R124, 0x6 ;  /* 0x000000067c007804 */ /* 0x000fe20000000000 */
[----:B------:R-:W-:-:S02]  /*2950*/  IMAD.MOV.U32 R5, RZ, RZ, 0x20 ;  /* 0x00000020ff057424 */ /* 0x000fc400078e00ff */
[----:B------:R-:W-:Y:S03]  /*2960*/  LDSM.16.M88.4 R36, [R162+0x4800] ;  /* 0x00480000a224783b */ /* 0x000fe60000000200 */
[----:B------:R-:W-:Y:S01]  /*2970*/  SEL R5, R5, 0xffffffe0, !P1 ;  /* 0xffffffe005057807 */ /* 0x000fe20004800000 */
[----:B------:R-:W-:Y:S04]  /*2980*/  LDSM.16.M88.4 R28, [R162+0x5000] ;  /* 0x00500000a21c783b */ /* 0x000fe80000000200 */
[--C-:B------:R-:W-:Y:S01]  /*2990*/  IMAD.IADD R161, R163, 0x1, R5.reuse ;  /* 0x00000001a3a17824 */ /* 0x100fe200078e0205 */
[----:B------:R-:W-:Y:S01]  /*29a0*/  LDSM.16.M88.4 R76, [R162+0x2000] ;  /* 0x00200000a24c783b */ /* 0x000fe20000000200 */
[----:B------:R-:W-:-:S03]  /*29b0*/  IMAD.IADD R157, R162, 0x1, R5 ;  /* 0x00000001a29d7824 */ /* 0x000fc600078e0205 */
[----:B--2---:R-:W-:Y:S04]  /*29c0*/  LDSM.16.M88.4 R12, [R161] ;  /* 0x00000000a10c783b */ /* 0x004fe80000000200 */
[----:B------:R-:W2:Y:S04]  /*29d0*/  LDSM.16.M88.4 R84, [R157+0x3000] ;  /* 0x003000009d54783b */ /* 0x000ea80000000200 */
[----:B------:R-:W4:Y:S04]  /*29e0*/  LDSM.16.M88.4 R16, [R157+0x3800] ;  /* 0x003800009d10783b */ /* 0x000f280000000200 */
[----:B------:R-:W5:Y:S04]  /*29f0*/  LDSM.16.M88.4 R68, [R162+0x2800] ;  /* 0x00280000a244783b */ /* 0x000f680000000200 */
[----:B------:R-:W5:Y:S01]  /*2a00*/  LDSM.16.M88.4 R44, [R162+0x4000] ;  /* 0x00400000a22c783b */ /* 0x000f620000000200 */
[C---:B-1----:R-:W-:Y:S03]  /*2a10*/  HMMA.16816.F32 R64, R20.reuse, R60, RZ ;  /* 0x0000003c1440723c */ /* 0x042fe600000018ff */
[----:B------:R-:W1:Y:S04]  /*2a20*/  LDSM.16.M88.4 R104, [R162+0x5800] ;  /* 0x00580000a268783b */ /* 0x000e680000000200 */
[----:B------:R-:W1:Y:S01]  /*2a30*/  LDSM.16.M88.4 R88, [R157+0x4800] ;  /* 0x004800009d58783b */ /* 0x000e620000000200 */
[C---:B------:R-:W-:Y:S03]  /*2a40*/  HMMA.16816.F32 R60, R20.reuse, R62, RZ ;  /* 0x0000003e143c723c */ /* 0x040fe600000018ff */
[----:B------:R-:W-:Y:S04]  /*2a50*/  LDSM.16.M88.4 R100, [R157+0x2000] ;  /* 0x002000009d64783b */ /* 0x000fe80000000200 */
[----:B------:R-:W-:Y:S01]  /*2a60*/  LDSM.16.M88.4 R96, [R157+0x2800] ;  /* 0x002800009d60783b */ /* 0x000fe20000000200 */
[----:B---3--:R-:W-:Y:S03]  /*2a70*/  HMMA.16816.F32 R56, R20, R52, RZ ;  /* 0x000000341438723c */ /* 0x008fe600000018ff */
[----:B------:R-:W-:Y:S01]  /*2a80*/  LDSM.16.M88.4 R92, [R157+0x4000] ;  /* 0x004000009d5c783b */ /* 0x000fe20000000200 */
[----:B------:R-:W-:-:S03]  /*2a90*/  IMAD.MOV.U32 R7, RZ, RZ, 0x40 ;  /* 0x00000040ff077424 */ /* 0x000fc600078e00ff */
[----:B------:R-:W0:Y:S01]  /*2aa0*/  LDGDEPBAR ;  /* 0x00000000000079af */ /* 0x000e220000000000 */
[----:B------:R-:W-:Y:S08]  /*2ab0*/  HMMA.16816.F32 R52, R20, R54, RZ ;  /* 0x000000361434723c */ /* 0x000ff000000018ff */
[C---:B--2---:R-:W-:Y:S08]  /*2ac0*/  HMMA.16816.F32 R64, R12.reuse, R84, R64 ;  /* 0x000000540c40723c */ /* 0x044ff00000001840 */
[C---:B------:R-:W-:Y:S01]  /*2ad0*/  HMMA.16816.F32 R60, R12.reuse, R86, R60 ;  /* 0x000000560c3c723c */ /* 0x040fe2000000183c */
[----:B------:R-:W2:Y:S07]  /*2ae0*/  LDSM.16.M88.4 R84, [R157+0x5000] ;  /* 0x005000009d54783b */ /* 0x000eae0000000200 */
[C---:B----4-:R-:W-:Y:S08]  /*2af0*/  HMMA.16816.F32 R56, R12.reuse, R16, R56 ;  /* 0x000000100c38723c */ /* 0x050ff00000001838 */
[----:B------:R-:W-:Y:S01]  /*2b00*/  HMMA.16816.F32 R52, R12, R18, R52 ;  /* 0x000000120c34723c */ /* 0x000fe20000001834 */
[----:B------:R-:W3:Y:S01]  /*2b10*/  LDSM.16.M88.4 R16, [R157+0x5800] ;  /* 0x005800009d10783b */ /* 0x000ee20000000200 */
[----:B------:R-:W-:-:S05]  /*2b20*/  SEL R7, R7, 0xffffffc0, !P2 ;  /* 0xffffffc007077807 */ /* 0x000fca0005000000 */
[--C-:B------:R-:W-:Y:S01]  /*2b30*/  IMAD.IADD R160, R163, 0x1, R7.reuse ;  /* 0x00000001a3a07824 */ /* 0x100fe200078e0207 */
[----:B------:R-:W-:Y:S01]  /*2b40*/  HMMA.16816.F32 R40, R20, R36, RZ ;  /* 0x000000241428723c */ /* 0x000fe200000018ff */
[----:B------:R-:W-:-:S03]  /*2b50*/  IMAD.IADD R156, R162, 0x1, R7 ;  /* 0x00000001a29c7824 */ /* 0x000fc600078e0207 */
[----:B------:R-:W-:Y:S04]  /*2b60*/  LDSM.16.M88.4 R116, [R160] ;  /* 0x00000000a074783b */ /* 0x000fe80000000200 */
[C---:B------:R-:W-:Y:S01]  /*2b70*/  HMMA.16816.F32 R36, R20.reuse, R38, RZ ;  /* 0x000000261424723c */ /* 0x040fe200000018ff */
[----:B------:R-:W4:Y:S07]  /*2b80*/  LDSM.16.M88.4 R112, [R156+0x2000] ;  /* 0x002000009c70783b */ /* 0x000f2e0000000200 */
[C---:B------:R-:W-:Y:S01]  /*2b90*/  HMMA.16816.F32 R32, R20.reuse, R28, RZ ;  /* 0x0000001c1420723c */ /* 0x040fe200000018ff */
[----:B------:R-:W4:Y:S07]  /*2ba0*/  LDSM.16.M88.4 R108, [R156+0x2800] ;  /* 0x002800009c6c783b */ /* 0x000f2e0000000200 */
[C---:B------:R-:W-:Y:S08]  /*2bb0*/  HMMA.16816.F32 R80, R20.reuse, R76, RZ ;  /* 0x0000004c1450723c */ /* 0x040ff000000018ff */
[C---:B-----5:R-:W-:Y:S08]  /*2bc0*/  HMMA.16816.F32 R72, R20.reuse, R68, RZ ;  /* 0x000000441448723c */ /* 0x060ff000000018ff */
[C---:B------:R-:W-:Y:S08]  /*2bd0*/  HMMA.16816.F32 R48, R20.reuse, R44, RZ ;  /* 0x0000002c1430723c */ /* 0x040ff000000018ff */
[C---:B------:R-:W-:Y:S08]  /*2be0*/  HMMA.16816.F32 R28, R20.reuse, R30, RZ ;  /* 0x0000001e141c723c */ /* 0x040ff000000018ff */
[C---:B------:R-:W-:Y:S08]  /*2bf0*/  HMMA.16816.F32 R76, R20.reuse, R78, RZ ;  /* 0x0000004e144c723c */ /* 0x040ff000000018ff */
[C---:B------:R-:W-:Y:S08]  /*2c00*/  HMMA.16816.F32 R68, R20.reuse, R70, RZ ;  /* 0x000000461444723c */ /* 0x040ff000000018ff */
[C---:B------:R-:W-:Y:S08]  /*2c10*/  HMMA.16816.F32 R44, R20.reuse, R46, RZ ;  /* 0x0000002e142c723c */ /* 0x040ff000000018ff */
[C---:B-1----:R-:W-:Y:S08]  /*2c20*/  HMMA.16816.F32 R24, R20.reuse, R104, RZ ;  /* 0x000000681418723c */ /* 0x042ff000000018ff */
[----:B------:R-:W-:Y:S01]  /*2c30*/  HMMA.16816.F32 R20, R20, R106, RZ ;  /* 0x0000006a1414723c */ /* 0x000fe200000018ff */
[C---:B------:R-:W-:Y:S01]  /*2c40*/  IMAD.IADD R159, R5.reuse, 0x1, R160 ;  /* 0x00000001059f7824 */ /* 0x040fe200078e02a0 */
[----:B------:R-:W-:Y:S01]  /*2c50*/  LDSM.16.M88.4 R104, [R156+0x3000] ;  /* 0x003000009c68783b */ /* 0x000fe20000000200 */
[----:B------:R-:W-:-:S05]  /*2c60*/  IMAD.IADD R155, R5, 0x1, R156 ;  /* 0x00000001059b7824 */ /* 0x000fca00078e029c */
        /* <DEDUP_REMOVED lines=11> */
[----:B------:R-:W-:Y:S01]  /*2d20*/  IMAD.SHL.U32 R124, R124, 0x2, RZ ;  /* 0x000000027c7c7824 */ /* 0x000fe200078e00ff */
[----:B------:R-:W-:Y:S06]  /*2d30*/  LDSM.16.M88.4 R96, [R156+0x4000] ;  /* 0x004000009c60783b */ /* 0x000fec0000000200 */
[C---:B------:R-:W-:Y:S08]  /*2d40*/  HMMA.16816.F32 R48, R12.reuse, R92, R48 ;  /* 0x0000005c0c30723c */ /* 0x040ff00000001830 */
[C---:B------:R-:W-:Y:S08]  /*2d50*/  HMMA.16816.F32 R44, R12.reuse, R94, R44 ;  /* 0x0000005e0c2c723c */ /* 0x040ff0000000182c */
[C---:B---3--:R-:W-:Y:S08]  /*2d60*/  HMMA.16816.F32 R24, R12.reuse, R16, R24 ;  /* 0x000000100c18723c */ /* 0x048ff00000001818 */
[----:B------:R-:W-:Y:S01]  /*2d70*/  HMMA.16816.F32 R20, R12, R18, R20 ;  /* 0x000000120c14723c */ /* 0x000fe20000001814 */
[----:B------:R-:W-:Y:S04]  /*2d80*/  LDSM.16.M88.4 R16, [R159] ;  /* 0x000000009f10783b */ /* 0x000fe80000000200 */
[----:B------:R-:W3:Y:S03]  /*2d90*/  LDSM.16.M88.4 R12, [R155+0x2000] ;  /* 0x002000009b0c783b */ /* 0x000ee60000000200 */
[C---:B----4-:R-:W-:Y:S08]  /*2da0*/  HMMA.16816.F32 R80, R116.reuse, R112, R80 ;  /* 0x000000707450723c */ /* 0x050ff00000001850 */
[C---:B------:R-:W-:Y:S01]  /*2db0*/  HMMA.16816.F32 R76, R116.reuse, R114, R76 ;  /* 0x00000072744c723c */ /* 0x040fe2000000184c */
[----:B------:R-:W-:Y:S01]  /*2dc0*/  LOP3.LUT R124, R124, 0x6, RZ, 0xc0, !PT ;  /* 0x000000067c7c7812 */ /* 0x000fe200078ec0ff */
[----:B------:R-:W-:Y:S06]  /*2dd0*/  LDSM.16.M88.4 R92, [R156+0x4800] ;  /* 0x004800009c5c783b */ /* 0x000fec0000000200 */
[C---:B------:R-:W-:Y:S08]  /*2de0*/  HMMA.16816.F32 R72, R116.reuse, R108, R72 ;  /* 0x0000006c7448723c */ /* 0x040ff00000001848 */
[C---:B------:R-:W-:Y:S01]  /*2df0*/  HMMA.16816.F32 R68, R116.reuse, R110, R68 ;  /* 0x0000006e7444723c */ /* 0x040fe20000001844 */
[----:B------:R-:W4:Y:S07]  /*2e00*/  LDSM.16.M88.4 R108, [R155+0x2800] ;  /* 0x002800009b6c783b */ /* 0x000f2e0000000200 */
[----:B-1----:R-:W-:Y:S01]  /*2e10*/  HMMA.16816.F32 R32, R116, R88, R32 ;  /* 0x000000587420723c */ /* 0x002fe20000001820 */
[----:B------:R-:W-:-:S07]  /*2e20*/  IMAD.IADD R89, R175, 0x1, R124 ;  /* 0x00000001af597824 */ /* 0x000fce00078e027c */
[C---:B--2---:R-:W-:Y:S08]  /*2e30*/  HMMA.16816.F32 R24, R116.reuse, R84, R24 ;  /* 0x000000547418723c */ /* 0x044ff00000001818 */
[----:B------:R-:W-:Y:S01]  /*2e40*/  HMMA.16816.F32 R20, R116, R86, R20 ;  /* 0x000000567414723c */ /* 0x000fe20000001814 */
[----:B------:R-:W1:Y:S07]  /*2e50*/  LDSM.16.M88.4 R84, [R155+0x3000] ;  /* 0x003000009b54783b */ /* 0x000e6e0000000200 */
[----:B---3--:R-:W-:Y:S01]  /*2e60*/  HMMA.16816.F32 R80, R16, R12, R80 ;  /* 0x0000000c1050723c */ /* 0x008fe20000001850 */
[----:B------:R-:W-:-:S07]  /*2e70*/  VIADD R13, R89, 0x8 ;  /* 0x00000008590d7836 */ /* 0x000fce0000000000 */
[----:B------:R-:W-:Y:S01]  /*2e80*/  HMMA.16816.F32 R76, R16, R14, R76 ;  /* 0x0000000e104c723c */ /* 0x000fe2000000184c */
[----:B------:R-:W-:Y:S01]  /*2e90*/  VIADD R15, R89, 0x1 ;  /* 0x00000001590f7836 */ /* 0x000fe20000000000 */
[----:B------:R-:W-:-:S04]  /*2ea0*/  ISETP.GE.AND P1, PT, R13, R122, PT ;  /* 0x0000007a0d00720c */ /* 0x000fc80003f26270 */
[----:B------:R-:W-:Y:S02]  /*2eb0*/  ISETP.GE.AND P2, PT, R15, R122, PT ;  /* 0x0000007a0f00720c */ /* 0x000fe40003f46270 */
[----:B------:R-:W2:Y:S01]  /*2ec0*/  LDSM.16.M88.4 R12, [R155+0x3800] ;  /* 0x003800009b0c783b */ /* 0x000ea20000000200 */
[C---:B------:R-:W-:Y:S08]  /*2ed0*/  HMMA.16816.F32 R64, R116.reuse, R104, R64 ;  /* 0x000000687440723c */ /* 0x040ff00000001840 */
[C---:B------:R-:W-:Y:S08]  /*2ee0*/  HMMA.16816.F32 R56, R116.reuse, R100, R56 ;  /* 0x000000647438723c */ /* 0x040ff00000001838 */
[C---:B------:R-:W-:Y:S08]  /*2ef0*/  HMMA.16816.F32 R60, R116.reuse, R106, R60 ;  /* 0x0000006a743c723c */ /* 0x040ff0000000183c */
[----:B------:R-:W-:Y:S01]  /*2f00*/  HMMA.16816.F32 R28, R116, R90, R28 ;  /* 0x0000005a741c723c */ /* 0x000fe2000000181c */
[----:B------:R-:W-:-:S07]  /*2f10*/  VIADD R91, R89, 0x9 ;  /* 0x00000009595b7836 */ /* 0x000fce0000000000 */
[----:B----4-:R-:W-:Y:S01]  /*2f20*/  HMMA.16816.F32 R68, R16, R110, R68 ;  /* 0x0000006e1044723c */ /* 0x010fe20000001844 */
[----:B------:R-:W-:Y:S01]  /*2f30*/  ISETP.GE.AND P0, PT, R91, R122, PT ;  /* 0x0000007a5b00720c */ /* 0x000fe20003f06270 */
[----:B------:R-:W-:-:S06]  /*2f40*/  VIADD R91, R89, 0x18 ;  /* 0x00000018595b7836 */ /* 0x000fcc0000000000 */
[----:B------:R-:W-:Y:S01]  /*2f50*/  HMMA.16816.F32 R72, R16, R108, R72 ;  /* 0x0000006c1048723c */ /* 0x000fe20000001848 */
[-C--:B------:R-:W-:Y:S01]  /*2f60*/  ISETP.GE.AND P4, PT, R91, R122.reuse, PT ;  /* 0x0000007a5b00720c */ /* 0x080fe20003f86270 */
[C---:B------:R-:W-:Y:S01]  /*2f70*/  VIADD R91, R89.reuse, 0x19 ;  /* 0x00000019595b7836 */ /* 0x040fe20000000000 */
[----:B------:R-:W-:-:S05]  /*2f80*/  ISETP.GE.AND P3, PT, R89, R122, PT ;  /* 0x0000007a5900720c */ /* 0x000fca0003f66270 */
[----:B------:R-:W-:Y:S08]  /*2f90*/  HMMA.16816.F32 R52, R116, R102, R52 ;  /* 0x000000667434723c */ /* 0x000ff00000001834 */
[----:B-1----:R-:W-:Y:S01]  /*2fa0*/  HMMA.16816.F32 R64, R16, R84, R64 ;  /* 0x000000541040723c */ /* 0x002fe20000001840 */
[----:B------:R-:W-:-:S07]  /*2fb0*/  FSEL R90, R80, -INF , !P3 ;  /* 0xff800000505a7808 */ /* 0x000fce0005800000 */
[----:B------:R-:W-:Y:S01]  /*2fc0*/  HMMA.16816.F32 R40, R116, R92, R40 ;  /* 0x0000005c7428723c */ /* 0x000fe20000001828 */
[----:B------:R-:W-:Y:S01]  /*2fd0*/  VIADD R93, R89, 0x11 ;  /* 0x00000011595d7836 */ /* 0x000fe20000000000 */
[----:B------:R-:W-:Y:S02]  /*2fe0*/  FSEL R92, R82, -INF , !P3 ;  /* 0xff800000525c7808 */ /* 0x000fe40005800000 */
[----:B------:R-:W-:-:S04]  /*2ff0*/  ISETP.GE.AND P3, PT, R91, R122, PT ;  /* 0x0000007a5b00720c */ /* 0x000fc80003f66270 */
[----:B------:R-:W-:Y:S01]  /*3000*/  HMMA.16816.F32 R36, R116, R94, R36 ;  /* 0x0000005e7424723c */ /* 0x000fe20000001824 */
[----:B------:R-:W-:Y:S01]  /*3010*/  VIADD R95, R89, 0x10 ;  /* 0x00000010595f7836 */ /* 0x000fe20000000000 */
[----:B------:R-:W-:Y:S01]  /*3020*/  ISETP.GE.AND P5, PT, R93, R122, PT ;  /* 0x0000007a5d00720c */ /* 0x000fe20003fa6270 */
[----:B------:R-:W-:Y:S01]  /*3030*/  VIADD R91, R89, 0x20 ;  /* 0x00000020595b7836 */ /* 0x000fe20000000000 */
[----:B------:R-:W-:-:S04]  /*3040*/  FSEL R85, R76, -INF , !P1 ;  /* 0xff8000004c557808 */ /* 0x000fc80004800000 */
[C---:B--2---:R-:W-:Y:S01]  /*3050*/  HMMA.16816.F32 R56, R16.reuse, R12, R56 ;  /* 0x0000000c1038723c */ /* 0x044fe20000001838 */
[----:B------:R-:W-:Y:S01]  /*3060*/  VIADD R13, R89, 0x38 ;  /* 0x00000038590d7836 */ /* 0x000fe20000000000 */
[----:B------:R-:W-:Y:S02]  /*3070*/  ISETP.GE.AND P6, PT, R95, R122, PT ;  /* 0x0000007a5f00720c */ /* 0x000fe40003fc6270 */
[----:B------:R-:W-:Y:S02]  /*3080*/  FSEL R212, R71, -INF , !P3 ;  /* 0xff80000047d47808 */ /* 0x000fe40005800000 */
[----:B------:R-:W-:Y:S02]  /*3090*/  FSEL R76, R69, -INF , !P3 ;  /* 0xff800000454c7808 */ /* 0x000fe40005800000 */
[----:B------:R-:W-:Y:S01]  /*30a0*/  HMMA.16816.F32 R60, R16, R86, R60 ;  /* 0x00000056103c723c */ /* 0x000fe2000000183c */
[----:B------:R-:W-:Y:S02]  /*30b0*/  FSEL R94, R83, -INF , !P2 ;  /* 0xff800000535e7808 */ /* 0x000fe40005000000 */
[----:B------:R-:W-:-:S02]  /*30c0*/  FSEL R88, R81, -INF , !P2 ;  /* 0xff80000051587808 */ /* 0x000fc40005000000 */
[-C--:B------:R-:W-:Y:S01]  /*30d0*/  ISETP.GE.AND P3, PT, R13, R122.reuse, PT ;  /* 0x0000007a0d00720c */ /* 0x080fe20003f66270 */
[----:B------:R-:W-:Y:S01]  /*30e0*/  VIADD R13, R89, 0x39 ;  /* 0x00000039590d7836 */ /* 0x000fe20000000000 */
[----:B------:R-:W-:Y:S01]  /*30f0*/  ISETP.GE.AND P2, PT, R91, R122, PT ;  /* 0x0000007a5b00720c */ /* 0x000fe20003f46270 */
[----:B------:R-:W-:Y:S01]  /*3100*/  HMMA.16816.F32 R48, R116, R96, R48 ;  /* 0x000000607430723c */ /* 0x000fe20000001830 */
[----:B------:R-:W-:Y:S01]  /*3110*/  FSEL R96, R74, -INF , !P6 ;  /* 0xff8000004a607808 */ /* 0x000fe20007000000 */
[----:B------:R-:W-:Y:S01]  /*3120*/  LDSM.16.M88.4 R80, [R155+0x4000] ;  /* 0x004000009b50783b */ /* 0x000fe20000000200 */
[----:B------:R-:W-:Y:S02]  /*3130*/  FSEL R216, R72, -INF , !P6 ;  /* 0xff80000048d87808 */ /* 0x000fe40007000000 */
[----:B------:R-:W-:Y:S02]  /*3140*/  FSEL R86, R75, -INF , !P5 ;  /* 0xff8000004b567808 */ /* 0x000fe40006800000 */
[----:B------:R-:W-:-:S02]  /*3150*/  FSEL R214, R73, -INF , !P5 ;  /* 0xff80000049d67808 */ /* 0x000fc40006800000 */
[----:B------:R-:W1:Y:S01]  /*3160*/  LDSM.16.M88.4 R72, [R155+0x4800] ;  /* 0x004800009b48783b */ /* 0x000e620000000200 */
[----:B------:R-:W-:Y:S01]  /*3170*/  FSEL R84, R77, -INF , !P0 ;  /* 0xff8000004d547808 */ /* 0x000fe20004000000 */
[----:B------:R-:W-:Y:S01]  /*3180*/  VIADD R77, R89, 0x29 ;  /* 0x00000029594d7836 */ /* 0x000fe20000000000 */
[----:B------:R-:W-:Y:S01]  /*3190*/  FSEL R206, R66, -INF , !P2 ;  /* 0xff80000042ce7808 */ /* 0x000fe20005000000 */
[----:B------:R-:W-:Y:S01]  /*31a0*/  HMMA.16816.F32 R52, R16, R14, R52 ;  /* 0x0000000e1034723c */ /* 0x000fe20000001834 */
[----:B------:R-:W-:Y:S02]  /*31b0*/  FSEL R200, R64, -INF , !P2 ;  /* 0xff80000040c87808 */ /* 0x000fe40005000000 */
[-C--:B------:R-:W-:Y:S02]  /*31c0*/  ISETP.GE.AND P2, PT, R13, R122.reuse, PT ;  /* 0x0000007a0d00720c */ /* 0x080fe40003f46270 */
[----:B------:R-:W2:Y:S01]  /*31d0*/  LDSM.16.M88.4 R12, [R155+0x5000] ;  /* 0x005000009b0c783b */ /* 0x000ea20000000200 */
[----:B------:R-:W-:Y:S01]  /*31e0*/  ISETP.GE.AND P6, PT, R77, R122, PT ;  /* 0x0000007a4d00720c */ /* 0x000fe20003fc6270 */
[----:B------:R-:W-:-:S02]  /*31f0*/  VIADD R77, R89, 0x30 ;  /* 0x00000030594d7836 */ /* 0x000fc40000000000 */
[----:B------:R-:W-:Y:S01]  /*3200*/  VIADD R93, R89, 0x28 ;  /* 0x00000028595d7836 */ /* 0x000fe20000000000 */
[----:B------:R-:W-:Y:S01]  /*3210*/  HMMA.16816.F32 R44, R116, R98, R44 ;  /* 0x00000062742c723c */ /* 0x000fe2000000182c */
[----:B------:R-:W-:Y:S01]  /*3220*/  FSEL R198, R61, -INF , !P6 ;  /* 0xff8000003dc67808 */ /* 0x000fe20007000000 */
[----:B------:R-:W-:Y:S01]  /*3230*/  VIADD R61, R89, 0x49 ;  /* 0x00000049593d7836 */ /* 0x000fe20000000000 */
[----:B------:R-:W-:Y:S02]  /*3240*/  FSEL R98, R79, -INF , !P0 ;  /* 0xff8000004f627808 */ /* 0x000fe40004000000 */
[-C--:B------:R-:W-:Y:S02]  /*3250*/  ISETP.GE.AND P5, PT, R77, R122.reuse, PT ;  /* 0x0000007a4d00720c */ /* 0x080fe40003fa6270 */
[----:B------:R-:W-:Y:S02]  /*3260*/  ISETP.GE.AND P0, PT, R93, R122, PT ;  /* 0x0000007a5d00720c */ /* 0x000fe40003f06270 */
[----:B------:R-:W-:-:S02]  /*3270*/  FSEL R110, R58, -INF , !P5 ;  /* 0xff8000003a6e7808 */ /* 0x000fc40006800000 */
[----:B------:R-:W-:Y:S02]  /*3280*/  FSEL R112, R56, -INF , !P5 ;  /* 0xff80000038707808 */ /* 0x000fe40006800000 */
[----:B------:R-:W-:Y:S02]  /*3290*/  FSEL R210, R62, -INF , !P0 ;  /* 0xff8000003ed27808 */ /* 0x000fe40004000000 */
[----:B------:R-:W-:Y:S02]  /*32a0*/  FSEL R204, R60, -INF , !P0 ;  /* 0xff8000003ccc7808 */ /* 0x000fe40004000000 */
[----:B------:R-:W-:Y:S02]  /*32b0*/  FSEL R196, R63, -INF , !P6 ;  /* 0xff8000003fc47808 */ /* 0x000fe40007000000 */
[-C--:B------:R-:W-:Y:S02]  /*32c0*/  ISETP.GE.AND P5, PT, R61, R122.reuse, PT ;  /* 0x0000007a3d00720c */ /* 0x080fe40003fa6270 */
[----:B------:R-:W3:Y:S01]  /*32d0*/  LDSM.16.M88.4 R60, [R155+0x5800] ;  /* 0x005800009b3c783b */ /* 0x000ee20000000200 */
[----:B------:R-:W-:Y:S01]  /*32e0*/  VIADD R95, R89, 0x21 ;  /* 0x00000021595f7836 */ /* 0x000fe20000000000 */
[----:B------:R-:W-:Y:S01]  /*32f0*/  FSEL R91, R78, -INF , !P1 ;  /* 0xff8000004e5b7808 */ /* 0x000fe20004800000 */
[C---:B-1----:R-:W-:Y:S03]  /*3300*/  HMMA.16816.F32 R40, R16.reuse, R72, R40 ;  /* 0x000000481028723c */ /* 0x042fe60000001828 */
[----:B------:R-:W-:Y:S01]  /*3310*/  ISETP.GE.AND P1, PT, R95, R122, PT ;  /* 0x0000007a5f00720c */ /* 0x000fe20003f26270 */
[C---:B------:R-:W-:Y:S01]  /*3320*/  VIADD R77, R89.reuse, 0x31 ;  /* 0x00000031594d7836 */ /* 0x040fe20000000000 */
[----:B------:R-:W-:Y:S01]  /*3330*/  FSEL R70, R70, -INF , !P4 ;  /* 0xff80000046467808 */ /* 0x000fe20006000000 */
[----:B------:R-:W-:Y:S01]  /*3340*/  VIADD R69, R89, 0x40 ;  /* 0x0000004059457836 */ /* 0x000fe20000000000 */
[----:B------:R-:W-:Y:S01]  /*3350*/  FSEL R202, R65, -INF , !P1 ;  /* 0xff80000041ca7808 */ /* 0x000fe20004800000 */
[----:B------:R-:W-:Y:S01]  /*3360*/  VIADD R65, R89, 0x48 ;  /* 0x0000004859417836 */ /* 0x000fe20000000000 */
[----:B------:R-:W-:Y:S01]  /*3370*/  HMMA.16816.F32 R44, R16, R82, R44 ;  /* 0x00000052102c723c */ /* 0x000fe2000000182c */
[----:B------:R-:W-:Y:S01]  /*3380*/  FSEL R78, R68, -INF , !P4 ;  /* 0xff800000444e7808 */ /* 0x000fe20006000000 */
[----:B------:R-:W-:-:S06]  /*3390*/  DEPBAR.LE SB0, 0x0 ;  /* 0x000080000000791a */ /* 0x000fcc0000000000 */
[----:B--2---:R-:W-:Y:S01]  /*33a0*/  HMMA.16816.F32 R28, R16, R14, R28 ;  /* 0x0000000e101c723c */ /* 0x004fe2000000181c */
[-C--:B------:R-:W-:Y:S01]  /*33b0*/  ISETP.GE.AND P6, PT, R65, R122.reuse, PT ;  /* 0x0000007a4100720c */ /* 0x080fe20003fc6270 */
[----:B------:R-:W-:Y:S01]  /*33c0*/  VIADD R65, R89, 0x50 ;  /* 0x0000005059417836 */ /* 0x000fe20000000000 */
[----:B------:R-:W-:-:S05]  /*33d0*/  ISETP.GE.AND P4, PT, R77, R122, PT ;  /* 0x0000007a4d00720c */ /* 0x000fca0003f86270 */
[----:B------:R-:W-:Y:S01]  /*33e0*/  HMMA.16816.F32 R48, R16, R80, R48 ;  /* 0x000000501030723c */ /* 0x000fe20000001830 */
[----:B------:R-:W-:Y:S01]  /*33f0*/  FSEL R192, R59, -INF , !P4 ;  /* 0xff8000003bc07808 */ /* 0x000fe20006000000 */
[----:B------:R-:W-:Y:S01]  /*3400*/  VIADD R15, R89, 0x69 ;  /* 0x00000069590f7836 */ /* 0x000fe20000000000 */
[----:B------:R-:W-:Y:S02]  /*3410*/  FSEL R188, R57, -INF , !P4 ;  /* 0xff80000039bc7808 */ /* 0x000fe40006000000 */
[----:B------:R-:W-:-:S03]  /*3420*/  ISETP.GE.AND P4, PT, R65, R122, PT ;  /* 0x0000007a4100720c */ /* 0x000fc60003f86270 */
[----:B------:R-:W-:Y:S01]  /*3430*/  HMMA.16816.F32 R36, R16, R74, R36 ;  /* 0x0000004a1024723c */ /* 0x000fe20000001824 */
[----:B------:R-:W-:Y:S01]  /*3440*/  FSEL R208, R67, -INF , !P1 ;  /* 0xff80000043d07808 */ /* 0x000fe20004800000 */
[C---:B------:R-:W-:Y:S01]  /*3450*/  VIADD R59, R89.reuse, 0x51 ;  /* 0x00000051593b7836 */ /* 0x040fe20000000000 */
[----:B------:R-:W-:Y:S01]  /*3460*/  FSEL R134, R42, -INF , !P4 ;  /* 0xff8000002a867808 */ /* 0x000fe20006000000 */
[----:B------:R-:W-:Y:S01]  /*3470*/  VIADD R67, R89, 0x41 ;  /* 0x0000004159437836 */ /* 0x000fe20000000000 */
[----:B------:R-:W-:-:S03]  /*3480*/  FSEL R130, R40, -INF , !P4 ;  /* 0xff80000028827808 */ /* 0x000fc60006000000 */
[C---:B------:R-:W-:Y:S01]  /*3490*/  HMMA.16816.F32 R32, R16.reuse, R12, R32 ;  /* 0x0000000c1020723c */ /* 0x040fe20000001820 */
[----:B------:R-:W-:Y:S01]  /*34a0*/  VIADD R13, R89, 0x68 ;  /* 0x00000068590d7836 */ /* 0x000fe20000000000 */
[----:B------:R-:W-:Y:S02]  /*34b0*/  ISETP.GE.AND P4, PT, R15, R122, PT ;  /* 0x0000007a0f00720c */ /* 0x000fe40003f86270 */
[----:B------:R-:W-:Y:S02]  /*34c0*/  FSEL R144, R47, -INF , !P5 ;  /* 0xff8000002f907808 */ /* 0x000fe40006800000 */
[----:B------:R-:W-:Y:S02]  /*34d0*/  FSEL R146, R45, -INF , !P5 ;  /* 0xff8000002d927808 */ /* 0x000fe40006800000 */
[----:B---3--:R-:W-:Y:S01]  /*34e0*/  HMMA.16816.F32 R24, R16, R60, R24 ;  /* 0x0000003c1018723c */ /* 0x008fe20000001818 */
[----:B------:R-:W-:Y:S02]  /*34f0*/  FSEL R194, R54, -INF , !P3 ;  /* 0xff80000036c27808 */ /* 0x000fe40005800000 */
[----:B------:R-:W-:-:S02]  /*3500*/  FSEL R190, R52, -INF , !P3 ;  /* 0xff80000034be7808 */ /* 0x000fc40005800000 */
[----:B------:R-:W-:-:S03]  /*3510*/  ISETP.GE.AND P5, PT, R13, R122, PT ;  /* 0x0000007a0d00720c */ /* 0x000fc60003fa6270 */
[----:B------:R-:W-:Y:S01]  /*3520*/  HMMA.16816.F32 R20, R16, R62, R20 ;  /* 0x0000003e1014723c */ /* 0x000fe20000001814 */
[-C--:B------:R-:W-:Y:S01]  /*3530*/  ISETP.GE.AND P3, PT, R59, R122.reuse, PT ;  /* 0x0000007a3b00720c */ /* 0x080fe20003f66270 */
[----:B------:R-:W-:Y:S01]  /*3540*/  VIADD R13, R89, 0x70 ;  /* 0x00000070590d7836 */ /* 0x000fe20000000000 */
[----:B------:R-:W-:Y:S02]  /*3550*/  FSEL R64, R31, -INF , !P4 ;  /* 0xff8000001f407808 */ /* 0x000fe40006000000 */
[----:B------:R-:W-:Y:S01]  /*3560*/  FSEL R66, R29, -INF , !P4 ;  /* 0xff8000001d427808 */ /* 0x000fe20006000000 */
[----:B------:R-:W-:Y:S01]  /*3570*/  VIADD R57, R89, 0x58 ;  /* 0x0000005859397836 */ /* 0x000fe20000000000 */
[----:B------:R-:W-:Y:S02]  /*3580*/  ISETP.GE.AND P0, PT, R67, R122, PT ;  /* 0x0000007a4300720c */ /* 0x000fe40003f06270 */
[----:B------:R-:W-:Y:S01]  /*3590*/  FSEL R186, R55, -INF , !P2 ;  /* 0xff80000037ba7808 */ /* 0x000fe20005000000 */
[----:B------:R-:W-:Y:S01]  /*35a0*/  VIADD R55, R89, 0x59 ;  /* 0x0000005959377836 */ /* 0x000fe20000000000 */
[----:B------:R-:W-:Y:S01]  /*35b0*/  FSEL R118, R53, -INF , !P2 ;  /* 0xff80000035767808 */ /* 0x000fe20005000000 */
[----:B------:R-:W-:Y:S01]  /*35c0*/  VIADD R53, R89, 0x60 ;  /* 0x0000006059357836 */ /* 0x000fe20000000000 */
[----:B------:R-:W-:-:S02]  /*35d0*/  ISETP.NE.AND P4, PT, R4, 0x1, PT ;  /* 0x000000010400780c */ /* 0x000fc40003f85270 */
[-C--:B------:R-:W-:Y:S02]  /*35e0*/  ISETP.GE.AND P1, PT, R69, R122.reuse, PT ;  /* 0x0000007a4500720c */ /* 0x080fe40003f26270 */
[----:B------:R-:W-:Y:S02]  /*35f0*/  FSEL R136, R43, -INF , !P3 ;  /* 0xff8000002b887808 */ /* 0x000fe40005800000 */
[----:B------:R-:W-:Y:S01]  /*3600*/  FSEL R128, R41, -INF , !P3 ;  /* 0xff80000029807808 */ /* 0x000fe20005800000 */
[----:B------:R-:W-:Y:S01]  /*3610*/  VIADD R15, R89, 0x71 ;  /* 0x00000071590f7836 */ /* 0x000fe20000000000 */
[----:B------:R-:W-:Y:S01]  /*3620*/  FSEL R148, R49, -INF , !P0 ;  /* 0xff80000031947808 */ /* 0x000fe20004000000 */
[----:B------:R-:W-:Y:S01]  /*3630*/  VIADD R49, R89, 0x61 ;  /* 0x0000006159317836 */ /* 0x000fe20000000000 */
[----:B------:R-:W-:Y:S01]  /*3640*/  ISETP.GE.AND P3, PT, R13, R122, PT ;  /* 0x0000007a0d00720c */ /* 0x000fe20003f66270 */
[C---:B------:R-:W-:Y:S01]  /*3650*/  VIADD R13, R89.reuse, 0x78 ;  /* 0x00000078590d7836 */ /* 0x040fe20000000000 */
[----:B------:R-:W-:Y:S01]  /*3660*/  FSEL R132, R50, -INF , !P1 ;  /* 0xff80000032847808 */ /* 0x000fe20004800000 */
[----:B------:R-:W-:Y:S01]  /*3670*/  VIADD R89, R89, 0x79 ;  /* 0x0000007959597836 */ /* 0x000fe20000000000 */
[----:B------:R-:W-:-:S02]  /*3680*/  FSEL R142, R48, -INF , !P1 ;  /* 0xff800000308e7808 */ /* 0x000fc40004800000 */
[----:B------:R-:W-:Y:S02]  /*3690*/  FSEL R182, R51, -INF , !P0 ;  /* 0xff80000033b67808 */ /* 0x000fe40004000000 */
[-C--:B------:R-:W-:Y:S02]  /*36a0*/  ISETP.GE.AND P2, PT, R57, R122.reuse, PT ;  /* 0x0000007a3900720c */ /* 0x080fe40003f46270 */
[-C--:B------:R-:W-:Y:S02]  /*36b0*/  ISETP.GE.AND P1, PT, R55, R122.reuse, PT ;  /* 0x0000007a3700720c */ /* 0x080fe40003f26270 */
[----:B------:R-:W-:Y:S02]  /*36c0*/  ISETP.GE.AND P0, PT, R53, R122, PT ;  /* 0x0000007a3500720c */ /* 0x000fe40003f06270 */
        /* <DEDUP_REMOVED lines=8> */
[----:B------:R-:W-:Y:S01]  /*3750*/  BSSY.RECONVERGENT B1, `(.L_x_8906) ;  /* 0x000007a000017945 */ /* 0x000fe20003800200 */
[----:B------:R-:W-:-:S02]  /*3760*/  ISETP.GE.AND P6, PT, R49, R122, PT ;  /* 0x0000007a3100720c */ /* 0x000fc40003fc6270 */
        /* <DEDUP_REMOVED lines=30> */
.L_x_8909:
[----:B------:R-:W2:Y:S01]  /*3950*/  LD.E R12, desc[UR4][R2.64+0x170] ;  /* 0x00017004020c7980 */ /* 0x000ea2000c101900 */
[----:B------:R-:W-:Y:S02]  /*3960*/  LEA R17, R4, 0xffffff00, 0x7 ;  /* 0xffffff0004117811 */ /* 0x000fe400078e38ff */
        /* <DEDUP_REMOVED lines=8> */
[----:B-1----:R-:W-:Y:S01]  /*39f0*/  IMAD.MOV R0, RZ, RZ, -R21 ;  /* 0x000000ffff007224 */ /* 0x002fe200078e0a15 */
[----:B------:R-:W-:-:S03]  /*3a00*/  MOV R20, RZ ;  /* 0x000000ff00147202 */ /* 0x000fc60000000f00 */
        /* <DEDUP_REMOVED lines=18> */
[----:B------:R-:W-:Y:S02]  /*3b30*/  ISETP.GE.U32.AND P6, PT, R14, R15, PT ;  /* 0x0000000f0e00720c */ /* 0x000fe40003fc6070 */
[----:B------:R-:W-:-:S04]  /*3b40*/  LOP3.LUT R0, R175, R12, RZ, 0x3c, !PT ;  /* 0x0000000caf007212 */ /* 0x000fc800078e3cff */
[----:B------:R-:W-:-:S05]  /*3b50*/  ISETP.GE.AND P2, PT, R0, RZ, PT ;  /* 0x000000ff0000720c */ /* 0x000fca0003f46270 */
[----:B------:R-:W-:Y:S02]  /*3b60*/  @P5 IADD3 R16, PT, PT, R16, 0x1, RZ ;  /* 0x0000000110105810 */ /* 0x000fe40007ffe0ff */
[----:B------:R-:W-:-:S03]  /*3b70*/  @P6 VIADD R18, R18, 0x1 ;  /* 0x0000000112126836 */ /* 0x000fc60000000000 */
        /* <DEDUP_REMOVED lines=25> */
.L_x_8910:
[----:B------:R-:W-:Y:S05]  /*3d10*/  BSYNC.RECONVERGENT B0 ;  /* 0x0000000000007941 */ /* 0x000fea0003800200 */
.L_x_8908:
[C---:B------:R-:W-:Y:S01]  /*3d20*/  IMAD.SHL.U32 R12, R164.reuse, 0x20, RZ ;  /* 0x00000020a40c7824 */ /* 0x040fe200078e00ff */
[----:B------:R-:W-:Y:S01]  /*3d30*/  IADD3 R16, P0, PT, R125, R168, RZ ;  /* 0x000000a87d107210 */ /* 0x000fe20007f1e0ff */
[----:B------:R-:W-:Y:S01]  /*3d40*/  IMAD.MOV.U32 R169, RZ, RZ, R167 ;  /* 0x000000ffffa97224 */ /* 0x000fe200078e00a7 */
[----:B------:R-:W-:Y:S02]  /*3d50*/  SHF.L.U64.HI R0, R164, 0x5, R165 ;  /* 0x00000005a4007819 */ /* 0x000fe400000102a5 */
[----:B------:R-:W-:Y:S01]  /*3d60*/  IADD3 R14, P1, PT, R12, R16, RZ ;  /* 0x000000100c0e7210 */ /* 0x000fe20007f3e0ff */
[----:B------:R-:W-:Y:S01]  /*3d70*/  IMAD.X R17, R8, 0x1, R167, P0 ;  /* 0x0000000108117824 */ /* 0x000fe200000e06a7 */
[----:B------:R-:W-:Y:S01]  /*3d80*/  @!PT LDS RZ, [RZ] ;  /* 0x00000000fffff984 */ /* 0x000fe20000000800 */
[----:B------:R-:W-:Y:S01]  /*3d90*/  @!PT LDS RZ, [RZ] ;  /* 0x00000000fffff984 */ /* 0x000fe20000000800 */
[----:B------:R-:W-:Y:S01]  /*3da0*/  @!PT LDS RZ, [RZ] ;  /* 0x00000000fffff984 */ /* 0x000fe20000000800 */
        /* <DEDUP_REMOVED lines=9> */
[-C--:B------:R-:W-:Y:S01]  /*3e40*/  IADD3 R24, P1, PT, R22, R12.reuse, RZ ;  /* 0x0000000c16187210 */ /* 0x080fe20007f3e0ff */
[----:B------:R1:W-:Y:S02]  /*3e50*/  LDGSTS.E.BYPASS.LTC128B.128 [R177+0x3800], desc[UR4][R20.64] ;  /* 0x0380000014b17fae */ /* 0x0003e4000b981a04 */
[--C-:B------:R-:W-:Y:S01]  /*3e60*/  IMAD.X R23, R19, 0x1, R0.reuse, P0 ;  /* 0x0000000113177824 */ /* 0x100fe200000e0600 */
[----:B------:R-:W-:Y:S01]  /*3e70*/  IADD3 R12, P0, PT, R24, R12, RZ ;  /* 0x0000000c180c7210 */ /* 0x000fe20007f1e0ff */
[----:B------:R1:W-:Y:S03]  /*3e80*/  LDGSTS.E.BYPASS.LTC128B.128 [R177+0x4000], desc[UR4][R18.64] ;  /* 0x0400000012b17fae */ /* 0x0003e6000b981a04 */
[----:B------:R-:W-:Y:S01]  /*3e90*/  IADD3.X R25, PT, PT, R23, R0, RZ, P1, !PT ;  /* 0x0000000017197210 */ /* 0x000fe20000ffe4ff */
[----:B------:R1:W-:Y:S04]  /*3ea0*/  LDGSTS.E.BYPASS.LTC128B.128 [R177+0x4800], desc[UR4][R22.64] ;  /* 0x0480000016b17fae */ /* 0x0003e8000b981a04 */
[----:B------:R-:W-:Y:S01]  /*3eb0*/  IMAD.X R13, R25, 0x1, R0, P0 ;  /* 0x00000001190d7824 */ /* 0x000fe200000e0600 */
[----:B------:R1:W-:Y:S04]  /*3ec0*/  LDGSTS.E.BYPASS.LTC128B.128 [R177+0x5000], desc[UR4][R24.64] ;  /* 0x0500000018b17fae */ /* 0x0003e8000b981a04 */
[----:B------:R1:W-:Y:S04]  /*3ed0*/  LDGSTS.E.BYPASS.LTC128B.128 [R177+0x5800], desc[UR4][R12.64] ;  /* 0x058000000cb17fae */ /* 0x0003e8000b981a04 */
[----:B------:R-:W0:Y:S02]  /*3ee0*/  LDGDEPBAR ;  /* 0x00000000000079af */ /* 0x000e240000000000 */
.L_x_8907:
[----:B------:R-:W-:Y:S05]  /*3ef0*/  BSYNC.RECONVERGENT B1 ;  /* 0x0000000000017941 */ /* 0x000fea0003800200 */
.L_x_8906:
        /* <DEDUP_REMOVED lines=32> */
[----:B------:R-:W-:Y:S02]  /*4100*/  FMNMX.FTZ R12, R29, R12, !PT ;  /* 0x0000000c1d0c7209 */ /* 0x000fe40007810000 */
[----:B------:R-:W-:Y:S01]  /*4110*/  IADD3 R158, PT, PT, R123, R6, RZ ;  /* 0x000000067b9e7210 */ /* 0x000fe20007ffe0ff */
[----:B------:R-:W1:Y:S03]  /*4120*/  SHFL.BFLY PT, R15, R14, 0x2, 0x1f ;  /* 0x0c401f000e0f7f89 */ /* 0x000e6600000e0000 */
[----:B------:R-:W-:Y:S01]  /*4130*/  LEA R158, R158, R9, 0x1 ;  /* 0x000000099e9e7211 */ /* 0x000fe200078e08ff */
[----:B------:R-:W3:Y:S03]  /*4140*/  SHFL.BFLY PT, R13, R12, 0x2, 0x1f ;  /* 0x0c401f000c0d7f89 */ /* 0x000ee600000e0000 */
[-C--:B------:R-:W-:Y:S01]  /*4150*/  IADD3 R153, PT, PT, R7, R158.reuse, RZ ;  /* 0x0000009e07997210 */ /* 0x080fe20007ffe0ff */
[----:B------:R-:W-:Y:S01]  /*4160*/  LDSM.16.MT88.4 R16, [R158+0x6800] ;  /* 0x006800009e10783b */ /* 0x000fe20000004200 */
[----:B------:R-:W-:-:S02]  /*4170*/  IADD3 R154, PT, PT, R5, R158, RZ ;  /* 0x0000009e059a7210 */ /* 0x000fc40007ffe0ff */
[----:B------:R-:W-:Y:S01]  /*4180*/  IADD3 R152, PT, PT, R5, R153, RZ ;  /* 0x0000009905987210 */ /* 0x000fe20007ffe0ff */
[----:B------:R-:W-:Y:S04]  /*4190*/  LDSM.16.MT88.4 R20, [R153+0x6800] ;  /* 0x006800009914783b */ /* 0x000fe80000004200 */
[----:B------:R-:W-:Y:S04]  /*41a0*/  LDSM.16.MT88.4 R72, [R154+0x6000] ;  /* 0x006000009a48783b */ /* 0x000fe80000004200 */
[----:B------:R-:W-:Y:S01]  /*41b0*/  LDSM.16.MT88.4 R24, [R154+0x6800] ;  /* 0x006800009a18783b */ /* 0x000fe20000004200 */
[----:B-1----:R-:W-:-:S02]  /*41c0*/  FMNMX.FTZ R15, R14, R15, !PT ;  /* 0x0000000f0e0f7209 */ /* 0x002fc40007810000 */
[----:B---3--:R-:W-:-:S03]  /*41d0*/  FMNMX.FTZ R13, R12, R13, !PT ;  /* 0x0000000d0c0d7209 */ /* 0x008fc60007810000 */
[----:B------:R-:W1:Y:S04]  /*41e0*/  SHFL.BFLY PT, R0, R15, 0x1, 0x1f ;  /* 0x0c201f000f007f89 */ /* 0x000e6800000e0000 */
[----:B------:R-:W3:Y:S01]  /*41f0*/  SHFL.BFLY PT, R100, R13, 0x1, 0x1f ;  /* 0x0c201f000d647f89 */ /* 0x000ee200000e0000 */
[----:B-1----:R-:W-:-:S04]  /*4200*/  FMNMX.FTZ R0, R15, R0, !PT ;  /* 0x000000000f007209 */ /* 0x002fc80007810000 */
[----:B------:R-:W-:Y:S02]  /*4210*/  FSETP.NEU.FTZ.AND P0, PT, R0, -INF , PT ;  /* 0xff8000000000780b */ /* 0x000fe40003f1d000 */
[----:B---3--:R-:W-:Y:S02]  /*4220*/  FMNMX.FTZ R100, R13, R100, !PT ;  /* 0x000000640d647209 */ /* 0x008fe40007810000 */
[----:B------:R-:W-:Y:S01]  /*4230*/  LDSM.16.MT88.4 R12, [R152+0x6000] ;  /* 0x00600000980c783b */ /* 0x000fe20000004200 */
[C---:B--2---:R-:W-:Y:S02]  /*4240*/  FMUL.FTZ R31, R8.reuse, R0 ;  /* 0x00000000081f7220 */ /* 0x044fe40000410000 */
[----:B------:R-:W-:-:S03]  /*4250*/  FMUL.FTZ R33, R8, R100 ;  /* 0x0000006408217220 */ /* 0x000fc60000410000 */
[----:B------:R-:W-:Y:S02]  /*4260*/  FSEL R31, R31, RZ, P0 ;  /* 0x000000ff1f1f7208 */ /* 0x000fe40000000000 */
[----:B------:R-:W-:-:S03]  /*4270*/  FSETP.NEU.FTZ.AND P0, PT, R100, -INF , PT ;  /* 0xff8000006400780b */ /* 0x000fc60003f1d000 */
[-CC-:B------:R-:W-:Y:S01]  /*4280*/  FFMA.FTZ R54, R92, R8.reuse, -R31.reuse ;  /* 0x000000085c367223 */ /* 0x180fe2000001081f */
[-CC-:B------:R-:W-:Y:S01]  /*4290*/  FFMA.FTZ R49, R94, R8.reuse, -R31.reuse ;  /* 0x000000085e317223 */ /* 0x180fe2000001081f */
[----:B------:R-:W-:Y:S01]  /*42a0*/  FSEL R33, R33, RZ, P0 ;  /* 0x000000ff21217208 */ /* 0x000fe20000000000 */
[----:B------:R-:W1:Y:S01]  /*42b0*/  LDSM.16.MT88.4 R92, [R158+0x6000] ;  /* 0x006000009e5c783b */ /* 0x000e620000004200 */
[-CC-:B------:R-:W-:Y:S01]  /*42c0*/  FFMA.FTZ R42, R91, R8.reuse, -R31.reuse ;  /* 0x000000085b2a7223 */ /* 0x180fe2000001081f */
[-C--:B------:R-:W-:Y:S01]  /*42d0*/  FFMA.FTZ R37, R98, R8.reuse, -R31 ;  /* 0x0000000862257223 */ /* 0x080fe2000001081f */
[----:B------:R-:W-:Y:S01]  /*42e0*/  MUFU.EX2 R54, R54 ;  /* 0x0000003600367308 */ /* 0x000fe20000000800 */
[-CC-:B------:R-:W-:Y:S01]  /*42f0*/  FFMA.FTZ R52, R90, R8.reuse, -R33.reuse ;  /* 0x000000085a347223 */ /* 0x180fe20000010821 */
[-CC-:B------:R-:W-:Y:S01]  /*4300*/  FFMA.FTZ R47, R88, R8.reuse, -R33.reuse ;  /* 0x00000008582f7223 */ /* 0x180fe20000010821 */
[-CC-:B------:R-:W-:Y:S01]  /*4310*/  FFMA.FTZ R44, R85, R8.reuse, -R33.reuse ;  /* 0x00000008552c7223 */ /* 0x180fe20000010821 */
[-C--:B------:R-:W-:Y:S01]  /*4320*/  FFMA.FTZ R43, R84, R8.reuse, -R33 ;  /* 0x00000008542b7223 */ /* 0x080fe20000010821 */
[----:B------:R-:W2:Y:S01]  /*4330*/  LDSM.16.MT88.4 R88, [R153+0x6000] ;  /* 0x006000009958783b */ /* 0x000ea20000004200 */
[-CC-:B------:R-:W-:Y:S01]  /*4340*/  FFMA.FTZ R46, R96, R8.reuse, -R31.reuse ;  /* 0x00000008602e7223 */ /* 0x180fe2000001081f */
[-CC-:B------:R-:W-:Y:S01]  /*4350*/  FFMA.FTZ R39, R86, R8.reuse, -R31.reuse ;  /* 0x0000000856277223 */ /* 0x180fe2000001081f */
[----:B------:R-:W3:Y:S01]  /*4360*/  MUFU.EX2 R49, R49 ;  /* 0x0000003100317308 */ /* 0x000ee20000000800 */
[-C--:B------:R-:W-:Y:S01]  /*4370*/  FFMA.FTZ R32, R70, R8.reuse, -R31 ;  /* 0x0000000846207223 */ /* 0x080fe2000001081f */
        /* <DEDUP_REMOVED lines=14> */
[----:B------:R-:W4:Y:S01]  /*4460*/  MUFU.EX2 R37, R37 ;  /* 0x0000002500257308 */ /* 0x000f220000000800 */
        /* <DEDUP_REMOVED lines=16> */
[----:B----4-:R-:W-:Y:S01]  /*4570*/  F2FP.F16.F32.PACK_AB R87, R37, R42 ;  /* 0x0000002a2557723e */ /* 0x010fe200000000ff */
[-CC-:B------:R-:W-:Y:S01]  /*4580*/  FFMA.FTZ R67, R150, R8.reuse, -R33.reuse ;  /* 0x0000000896437223 */ /* 0x180fe20000010821 */
[-C--:B------:R-:W-:Y:S01]  /*4590*/  FFMA.FTZ R146, R146, R8.reuse, -R33 ;  /* 0x0000000892927223 */ /* 0x080fe20000010821 */
[-CC-:B------:R-:W-:Y:S01]  /*45a0*/  FFMA.FTZ R144, R144, R8.reuse, -R31.reuse ;  /* 0x0000000890907223 */ /* 0x180fe2000001081f */
        /* <DEDUP_REMOVED lines=13> */
[-C--:B------:R-:W-:Y:S01]  /*4680*/  FFMA.FTZ R108, R108, R8.reuse, -R31 ;  /* 0x000000086c6c7223 */ /* 0x080fe2000001081f */
[-CC-:B------:R-:W-:Y:S01]  /*4690*/  FFMA.FTZ R106, R106, R8.reuse, -R33.reuse ;  /* 0x000000086a6a7223 */ /* 0x180fe20000010821 */
[-CC-:B------:R-:W-:Y:S01]  /*46a0*/  FFMA.FTZ R111, R104, R8.reuse, -R33.reuse ;  /* 0x00000008686f7223 */ /* 0x180fe20000010821 */
[-CC-:B------:R-:W-:Y:S01]  /*46b0*/  FFMA.FTZ R102, R102, R8.reuse, -R33.reuse ;  /* 0x0000000866667223 */ /* 0x180fe20000010821 */
[-C--:B------:R-:W-:Y:S01]  /*46c0*/  FFMA.FTZ R113, R66, R8.reuse, -R33 ;  /* 0x0000000842717223 */ /* 0x080fe20000010821 */
[-C--:B------:R-:W-:Y:S01]  /*46d0*/  FFMA.FTZ R115, R64, R8.reuse, -R31 ;  /* 0x0000000840737223 */ /* 0x080fe2000001081f */
[----:B------:R-:W-:Y:S01]  /*46e0*/  MUFU.EX2 R46, R46 ;  /* 0x0000002e002e7308 */ /* 0x000fe20000000800 */
[----:B------:R-:W-:Y:S01]  /*46f0*/  FADD.FTZ R49, R54, R49 ;  /* 0x0000003136317221 */ /* 0x000fe20000010000 */
[----:B------:R-:W-:Y:S01]  /*4700*/  FADD.FTZ R47, R52, R47 ;  /* 0x0000002f342f7221 */ /* 0x000fe20000010000 */
[-CC-:B------:R-:W-:Y:S01]  /*4710*/  FFMA.FTZ R60, R60, R8.reuse, -R31.reuse ;  /* 0x000000083c3c7223 */ /* 0x180fe2000001081f */
[-C--:B------:R-:W-:Y:S01]  /*4720*/  FFMA.FTZ R117, R50, R8.reuse, -R31 ;  /* 0x0000000832757223 */ /* 0x080fe2000001081f */
[----:B------:R-:W-:Y:S01]  /*4730*/  FADD.FTZ R42, R42, R49 ;  /* 0x000000312a2a7221 */ /* 0x000fe20000010000 */
[-C--:B------:R-:W-:Y:S01]  /*4740*/  FFMA.FTZ R48, R48, R8.reuse, -R31 ;  /* 0x0000000830307223 */ /* 0x080fe2000001081f */
[--C-:B------:R-:W-:Y:S01]  /*4750*/  FFMA.FTZ R38, R38, R8, -R33.reuse ;  /* 0x0000000826267223 */ /* 0x100fe20000010821 */
[----:B------:R-:W-:Y:S01]  /*4760*/  MUFU.EX2 R39, R39 ;  /* 0x0000002700277308 */ /* 0x000fe20000000800 */
[----:B----4-:R-:W-:Y:S01]  /*4770*/  F2FP.F16.F32.PACK_AB R86, R43, R44 ;  /* 0x0000002c2b56723e */ /* 0x010fe200000000ff */
[----:B------:R-:W-:Y:S01]  /*4780*/  FADD.FTZ R37, R37, R42 ;  /* 0x0000002a25257221 */ /* 0x000fe20000010000 */
[-CC-:B------:R-:W-:Y:S01]  /*4790*/  FFMA.FTZ R36, R36, R8.reuse, -R33.reuse ;  /* 0x0000000824247223 */ /* 0x180fe20000010821 */
[-CC-:B------:R-:W-:Y:S01]  /*47a0*/  FFMA.FTZ R30, R30, R8.reuse, -R33.reuse ;  /* 0x000000081e1e7223 */ /* 0x180fe20000010821 */
[----:B------:R-:W-:-:S03]  /*47b0*/  FFMA.FTZ R185, R29, R8, -R33 ;  /* 0x000000081db97223 */ /* 0x000fc60000010821 */
[----:B------:R-:W-:Y:S01]  /*47c0*/  MUFU.EX2 R32, R32 ;  /* 0x0000002000207308 */ /* 0x000fe20000000800 */
[C---:B-1----:R-:W-:Y:S07]  /*47d0*/  HMMA.16816.F32 R96, R84.reuse, R92, RZ ;  /* 0x0000005c5460723c */ /* 0x042fee00000018ff */
[----:B------:R-:W-:Y:S01]  /*47e0*/  MUFU.EX2 R41, R41 ;  /* 0x0000002900297308 */ /* 0x000fe20000000800 */
[C---:B------:R-:W-:Y:S07]  /*47f0*/  HMMA.16816.F32 R92, R84.reuse, R94, RZ ;  /* 0x0000005e545c723c */ /* 0x040fee00000018ff */
[----:B------:R-:W1:Y:S01]  /*4800*/  MUFU.EX2 R40, R40 ;  /* 0x0000002800287308 */ /* 0x000e620000000800 */
[C---:B------:R-:W-:Y:S07]  /*4810*/  HMMA.16816.F32 R68, R84.reuse, R72, RZ ;  /* 0x000000485444723c */ /* 0x040fee00000018ff */
[----:B------:R-:W-:Y:S01]  /*4820*/  MUFU.EX2 R35, R35 ;  /* 0x0000002300237308 */ /* 0x000fe20000000800 */
[C---:B--2---:R-:W-:Y:S07]  /*4830*/  HMMA.16816.F32 R76, R84.reuse, R88, RZ ;  /* 0x00000058544c723c */ /* 0x044fee00000018ff */
[----:B------:R-:W2:Y:S01]  /*4840*/  MUFU.EX2 R34, R34 ;  /* 0x0000002200227308 */ /* 0x000ea20000000800 */
[C---:B------:R-:W-:Y:S07]  /*4850*/  HMMA.16816.F32 R72, R84.reuse, R74, RZ ;  /* 0x0000004a5448723c */ /* 0x040fee00000018ff */
[----:B------:R-:W3:Y:S01]  /*4860*/  MUFU.EX2 R9, R9 ;  /* 0x0000000900097308 */ /* 0x000ee20000000800 */
[C---:B------:R-:W-:Y:S07]  /*4870*/  HMMA.16816.F32 R88, R84.reuse, R90, RZ ;  /* 0x0000005a5458723c */ /* 0x040fee00000018ff */
[----:B------:R-:W-:Y:S01]  /*4880*/  MUFU.EX2 R7, R7 ;  /* 0x0000000700077308 */ /* 0x000fe20000000800 */
[----:B------:R-:W-:Y:S01]  /*4890*/  HMMA.16816.F32 R80, R84, R12, RZ ;  /* 0x0000000c5450723c */ /* 0x000fe200000018ff */
[----:B-1----:R-:W-:-:S02]  /*48a0*/  F2FP.F16.F32.PACK_AB R12, R40, R41 ;  /* 0x00000029280c723e */ /* 0x002fc400000000ff */
[----:B------:R-:W-:Y:S01]  /*48b0*/  F2FP.F16.F32.PACK_AB R13, R39, R46 ;  /* 0x0000002e270d723e */ /* 0x000fe200000000ff */
[----:B------:R-:W-:-:S03]  /*48c0*/  FADD.FTZ R46, R46, R37 ;  /* 0x000000252e2e7221 */ /* 0x000fc60000010000 */
[----:B------:R-:W-:Y:S01]  /*48d0*/  MUFU.EX2 R6, R6 ;  /* 0x0000000600067308 */ /* 0x000fe20000000800 */
[----:B------:R-:W-:Y:S01]  /*48e0*/  HMMA.16816.F32 R84, R84, R14, RZ ;  /* 0x0000000e5454723c */ /* 0x000fe200000018ff */
[----:B--2---:R-:W-:Y:S01]  /*48f0*/  F2FP.F16.F32.PACK_AB R14, R34, R35 ;  /* 0x00000023220e723e */ /* 0x004fe200000000ff */
[----:B------:R-:W-:Y:S01]  /*4900*/  FADD.FTZ R39, R39, R46 ;  /* 0x0000002e27277221 */ /* 0x000fe20000010000 */
[----:B---3--:R-:W-:-:S04]  /*4910*/  F2FP.F16.F32.PACK_AB R15, R9, R32 ;  /* 0x00000020090f723e */ /* 0x008fc800000000ff */
[----:B------:R-:W-:Y:S03]  /*4920*/  MUFU.EX2 R5, R5 ;  /* 0x0000000500057308 */ /* 0x000fe60000000800 */
[C---:B------:R-:W-:Y:S05]  /*4930*/  HMMA.16816.F32 R96, R12.reuse, R16, R96 ;  /* 0x000000100c60723c */ /* 0x040fea0000001860 */
        /* <DEDUP_REMOVED lines=14> */
[C---:B-1----:R-:W-:Y:S05]  /*4a20*/  HMMA.16816.F32 R80, R12.reuse, R16, R80 ;  /* 0x000000100c50723c */ /* 0x042fea0000001850 */
[----:B------:R-:W-:Y:S03]  /*4a30*/  MUFU.EX2 R53, R53 ;  /* 0x0000003500357308 */ /* 0x000fe60000000800 */
[----:B------:R-:W-:Y:S01]  /*4a40*/  HMMA.16816.F32 R84, R12, R18, R84 ;  /* 0x000000120c54723c */ /* 0x000fe20000001854 */
[----:B------:R-:W1:Y:S01]  /*4a50*/  LDSM.16.MT88.4 R16, [R153+0x7000] ;  /* 0x007000009910783b */ /* 0x000e620000004200 */
[----:B--2---:R-:W-:-:S02]  /*4a60*/  F2FP.F16.F32.PACK_AB R12, R45, R58 ;  /* 0x0000003a2d0c723e */ /* 0x004fc400000000ff */
[----:B------:R-:W-:Y:S01]  /*4a70*/  F2FP.F16.F32.PACK_AB R13, R6, R7 ;  /* 0x00000007060d723e */ /* 0x000fe200000000ff */
[----:B------:R-:W-:Y:S01]  /*4a80*/  MUFU.EX2 R55, R55 ;  /* 0x0000003700377308 */ /* 0x000fe20000000800 */
[----:B----4-:R-:W-:Y:S02]  /*4a90*/  F2FP.F16.F32.PACK_AB R14, R56, R51 ;  /* 0x00000033380e723e */ /* 0x010fe400000000ff */
[----:B-----5:R-:W-:-:S05]  /*4aa0*/  F2FP.F16.F32.PACK_AB R15, R62, R5 ;  /* 0x000000053e0f723e */ /* 0x020fca00000000ff */
[----:B------:R-:W-:Y:S02]  /*4ab0*/  MUFU.EX2 R112, R112 ;  /* 0x0000007000707308 */ /* 0x000fe40000000800 */
[C---:B---3--:R-:W-:Y:S06]  /*4ac0*/  HMMA.16816.F32 R96, R12.reuse, R24, R96 ;  /* 0x000000180c60723c */ /* 0x048fec0000001860 */
[----:B------:R-:W2:Y:S02]  /*4ad0*/  MUFU.EX2 R57, R57 ;  /* 0x0000003900397308 */ /* 0x000ea40000000800 */
[C---:B------:R-:W-:Y:S01]  /*4ae0*/  HMMA.16816.F32 R92, R12.reuse, R26, R92 ;  /* 0x0000001a0c5c723c */ /* 0x040fe2000000185c */
[----:B------:R-:W3:Y:S05]  /*4af0*/  LDSM.16.MT88.4 R24, [R152+0x7000] ;  /* 0x007000009818783b */ /* 0x000eea0000004200 */
[----:B------:R-:W-:Y:S02]  /*4b00*/  MUFU.EX2 R59, R59 ;  /* 0x0000003b003b7308 */ /* 0x000fe40000000800 */
[C---:B------:R-:W-:Y:S06]  /*4b10*/  HMMA.16816.F32 R68, R12.reuse, R20, R68 ;  /* 0x000000140c44723c */ /* 0x040fec0000001844 */
[----:B------:R-:W4:Y:S02]  /*4b20*/  MUFU.EX2 R118, R118 ;  /* 0x0000007600767308 */ /* 0x000f240000000800 */
[C---:B------:R-:W-:Y:S01]  /*4b30*/  HMMA.16816.F32 R72, R12.reuse, R22, R72 ;  /* 0x000000160c48723c */ /* 0x040fe20000001848 */
[----:B------:R-:W5:Y:S05]  /*4b40*/  LDSM.16.MT88.4 R20, [R158+0x7800] ;  /* 0x007800009e14783b */ /* 0x000f6a0000004200 */
[----:B------:R-:W4:Y:S02]  /*4b50*/  MUFU.EX2 R122, R122 ;  /* 0x0000007a007a7308 */ /* 0x000f240000000800 */
[C---:B-1----:R-:W-:Y:S06]  /*4b60*/  HMMA.16816.F32 R76, R12.reuse, R16, R76 ;  /* 0x000000100c4c723c */ /* 0x042fec000000184c */
[----:B------:R-:W-:Y:S02]  /*4b70*/  MUFU.EX2 R132, R132 ;  /* 0x0000008400847308 */ /* 0x000fe40000000800 */
[C---:B------:R-:W-:Y:S01]  /*4b80*/  HMMA.16816.F32 R88, R12.reuse, R18, R88 ;  /* 0x000000120c58723c */ /* 0x040fe20000001858 */
[----:B------:R-:W1:Y:S05]  /*4b90*/  LDSM.16.MT88.4 R16, [R154+0x7800] ;  /* 0x007800009a10783b */ /* 0x000e6a0000004200 */
[----:B------:R-:W-:Y:S02]  /*4ba0*/  MUFU.EX2 R61, R61 ;  /* 0x0000003d003d7308 */ /* 0x000fe40000000800 */
[C---:B---3--:R-:W-:Y:S06]  /*4bb0*/  HMMA.16816.F32 R80, R12.reuse, R24, R80 ;  /* 0x000000180c50723c */ /* 0x048fec0000001850 */
[----:B------:R-:W-:Y:S02]  /*4bc0*/  MUFU.EX2 R63, R63 ;  /* 0x0000003f003f7308 */ /* 0x000fe40000000800 */
[----:B------:R-:W-:Y:S01]  /*4bd0*/  HMMA.16816.F32 R84, R12, R26, R84 ;  /* 0x0000001a0c54723c */ /* 0x000fe20000001854 */
[----:B------:R-:W3:Y:S01]  /*4be0*/  LDSM.16.MT88.4 R24, [R153+0x7800] ;  /* 0x007800009918783b */ /* 0x000ee20000004200 */
[----:B--2---:R-:W-:-:S02]  /*4bf0*/  F2FP.F16.F32.PACK_AB R12, R57, R112 ;  /* 0x00000070390c723e */ /* 0x004fc400000000ff */
[----:B------:R-:W-:Y:S02]  /*4c00*/  F2FP.F16.F32.PACK_AB R13, R53, R110 ;  /* 0x0000006e350d723e */ /* 0x000fe400000000ff */
[----:B------:R-:W-:Y:S01]  /*4c10*/  MUFU.EX2 R142, R142 ;  /* 0x0000008e008e7308 */ /* 0x000fe20000000800 */
[----:B----4-:R-:W-:Y:S02]  /*4c20*/  F2FP.F16.F32.PACK_AB R14, R118, R59 ;  /* 0x0000003b760e723e */ /* 0x010fe400000000ff */
[----:B------:R-:W-:-:S05]  /*4c30*/  F2FP.F16.F32.PACK_AB R15, R122, R55 ;  /* 0x000000377a0f723e */ /* 0x000fca00000000ff */
[----:B------:R-:W2:Y:S02]  /*4c40*/  MUFU.EX2 R65, R65 ;  /* 0x0000004100417308 */ /* 0x000ea40000000800 */
[C---:B-----5:R-:W-:Y:S06]  /*4c50*/  HMMA.16816.F32 R96, R12.reuse, R20, R96 ;  /* 0x000000140c60723c */ /* 0x060fec0000001860 */
[----:B------:R-:W-:Y:S02]  /*4c60*/  MUFU.EX2 R67, R67 ;  /* 0x0000004300437308 */ /* 0x000fe40000000800 */
[C---:B------:R-:W-:Y:S01]  /*4c70*/  HMMA.16816.F32 R92, R12.reuse, R22, R92 ;  /* 0x000000160c5c723c */ /* 0x040fe2000000185c */
[----:B------:R-:W4:Y:S05]  /*4c80*/  LDSM.16.MT88.4 R20, [R152+0x7800] ;  /* 0x007800009814783b */ /* 0x000f2a0000004200 */
[----:B------:R-:W5:Y:S02]  /*4c90*/  MUFU.EX2 R146, R146 ;  /* 0x0000009200927308 */ /* 0x000f640000000800 */
[C---:B-1----:R-:W-:Y:S06]  /*4ca0*/  HMMA.16816.F32 R68, R12.reuse, R16, R68 ;  /* 0x000000100c44723c */ /* 0x042fec0000001844 */
[----:B------:R-:W1:Y:S02]  /*4cb0*/  MUFU.EX2 R144, R144 ;  /* 0x0000009000907308 */ /* 0x000e640000000800 */
        /* <DEDUP_REMOVED lines=8> */
[C---:B----4-:R-:W-:Y:S06]  /*4d40*/  HMMA.16816.F32 R80, R12.reuse, R20, R80 ;  /* 0x000000140c50723c */ /* 0x050fec0000001850 */
[----:B------:R-:W-:Y:S02]  /*4d50*/  MUFU.EX2 R136, R136 ;  /* 0x0000008800887308 */ /* 0x000fe40000000800 */
[----:B------:R-:W-:Y:S01]  /*4d60*/  HMMA.16816.F32 R84, R12, R22, R84 ;  /* 0x000000160c54723c */ /* 0x000fe20000001854 */
[----:B--2---:R-:W-:Y:S01]  /*4d70*/  F2FP.F16.F32.PACK_AB R12, R65, R142 ;  /* 0x0000008e410c723e */ /* 0x004fe200000000ff */
[----:B------:R-:W2:Y:S01]  /*4d80*/  LDSM.16.MT88.4 R20, [R153+0x8000] ;  /* 0x008000009914783b */ /* 0x000ea20000004200 */
[----:B------:R-:W-:-:S02]  /*4d90*/  F2FP.F16.F32.PACK_AB R13, R61, R132 ;  /* 0x000000843d0d723e */ /* 0x000fc400000000ff */
[----:B-----5:R-:W-:Y:S01]  /*4da0*/  F2FP.F16.F32.PACK_AB R14, R146, R67 ;  /* 0x00000043920e723e */ /* 0x020fe200000000ff */
[----:B------:R-:W-:Y:S01]  /*4db0*/  MUFU.EX2 R105, R105 ;  /* 0x0000006900697308 */ /* 0x000fe20000000800 */
[----:B-1----:R-:W-:-:S07]  /*4dc0*/  F2FP.F16.F32.PACK_AB R15, R144, R63 ;  /* 0x0000003f900f723e */ /* 0x002fce00000000ff */
[C---:B------:R-:W-:Y:S01]  /*4dd0*/  HMMA.16816.F32 R96, R12.reuse, R16, R96 ;  /* 0x000000100c60723c */ /* 0x040fe20000001860 */
[----:B------:R-:W1:Y:S07]  /*4de0*/  MUFU.EX2 R128, R128 ;  /* 0x0000008000807308 */ /* 0x000e6e0000000800 */
[C---:B------:R-:W-:Y:S01]  /*4df0*/  HMMA.16816.F32 R92, R12.reuse, R18, R92 ;  /* 0x000000120c5c723c */ /* 0x040fe2000000185c */
[----:B------:R-:W4:Y:S01]  /*4e00*/  LDSM.16.MT88.4 R16, [R152+0x8000] ;  /* 0x008000009810783b */ /* 0x000f220000004200 */
[----:B------:R-:W-:Y:S06]  /*4e10*/  MUFU.EX2 R107, R107 ;  /* 0x0000006b006b7308 */ /* 0x000fec0000000800 */
[C---:B---3--:R-:W-:Y:S02]  /*4e20*/  HMMA.16816.F32 R68, R12.reuse, R24, R68 ;  /* 0x000000180c44723c */ /* 0x048fe40000001844 */
[----:B------:R-:W3:Y:S06]  /*4e30*/  MUFU.EX2 R124, R124 ;  /* 0x0000007c007c7308 */ /* 0x000eec0000000800 */
[C---:B------:R-:W-:Y:S01]  /*4e40*/  HMMA.16816.F32 R72, R12.reuse, R26, R72 ;  /* 0x0000001a0c48723c */ /* 0x040fe20000001848 */
[----:B------:R-:W5:Y:S01]  /*4e50*/  LDSM.16.MT88.4 R24, [R158+0x8800] ;  /* 0x008800009e18783b */ /* 0x000f620000004200 */
[----:B------:R-:W-:Y:S06]  /*4e60*/  MUFU.EX2 R109, R109 ;  /* 0x0000006d006d7308 */ /* 0x000fec0000000800 */
[C---:B--2---:R-:W-:Y:S02]  /*4e70*/  HMMA.16816.F32 R76, R12.reuse, R20, R76 ;  /* 0x000000140c4c723c */ /* 0x044fe4000000184c */
[----:B------:R-:W-:Y:S06]  /*4e80*/  MUFU.EX2 R114, R114 ;  /* 0x0000007200727308 */ /* 0x000fec0000000800 */
[C---:B------:R-:W-:Y:S01]  /*4e90*/  HMMA.16816.F32 R88, R12.reuse, R22, R88 ;  /* 0x000000160c58723c */ /* 0x040fe20000001858 */
[----:B------:R-:W2:Y:S01]  /*4ea0*/  LDSM.16.MT88.4 R20, [R154+0x8800] ;  /* 0x008800009a14783b */ /* 0x000ea20000004200 */
[----:B------:R-:W-:Y:S06]  /*4eb0*/  MUFU.EX2 R108, R108 ;  /* 0x0000006c006c7308 */ /* 0x000fec0000000800 */
[C---:B----4-:R-:W-:Y:S02]  /*4ec0*/  HMMA.16816.F32 R80, R12.reuse, R16, R80 ;  /* 0x000000100c50723c */ /* 0x050fe40000001850 */
[----:B------:R-:W-:Y:S06]  /*4ed0*/  MUFU.EX2 R106, R106 ;  /* 0x0000006a006a7308 */ /* 0x000fec0000000800 */
[----:B------:R-:W-:Y:S01]  /*4ee0*/  HMMA.16816.F32 R84, R12, R18, R84 ;  /* 0x000000120c54723c */ /* 0x000fe20000001854 */
[----:B------:R-:W4:Y:S01]  /*4ef0*/  LDSM.16.MT88.4 R16, [R153+0x8800] ;  /* 0x008800009910783b */ /* 0x000f220000004200 */
[----:B-1----:R-:W-:Y:S01]  /*4f00*/  F2FP.F16.F32.PACK_AB R12, R128, R105 ;  /* 0x00000069800c723e */ /* 0x002fe200000000ff */
[----:B------:R-:W1:Y:S01]  /*4f10*/  MUFU.EX2 R111, R111 ;  /* 0x0000006f006f7308 */ /* 0x000e620000000800 */
[----:B------:R-:W-:-:S02]  /*4f20*/  F2FP.F16.F32.PACK_AB R13, R134, R101 ;  /* 0x00000065860d723e */ /* 0x000fc400000000ff */
[----:B---3--:R-:W-:Y:S02]  /*4f30*/  F2FP.F16.F32.PACK_AB R14, R124, R107 ;  /* 0x0000006b7c0e723e */ /* 0x008fe400000000ff */
[----:B------:R-:W-:-:S03]  /*4f40*/  F2FP.F16.F32.PACK_AB R15, R136, R103 ;  /* 0x00000067880f723e */ /* 0x000fc600000000ff */
[----:B------:R-:W-:Y:S04]  /*4f50*/  MUFU.EX2 R102, R102 ;  /* 0x0000006600667308 */ /* 0x000fe80000000800 */
[C---:B-----5:R-:W-:Y:S04]  /*4f60*/  HMMA.16816.F32 R96, R12.reuse, R24, R96 ;  /* 0x000000180c60723c */ /* 0x060fe80000001860 */
[----:B------:R-:W3:Y:S04]  /*4f70*/  MUFU.EX2 R113, R113 ;  /* 0x0000007100717308 */ /* 0x000ee80000000800 */
[C---:B------:R-:W-:Y:S01]  /*4f80*/  HMMA.16816.F32 R92, R12.reuse, R26, R92 ;  /* 0x0000001a0c5c723c */ /* 0x040fe2000000185c */
[----:B------:R-:W5:Y:S03]  /*4f90*/  LDSM.16.MT88.4 R24, [R152+0x8800] ;  /* 0x008800009818783b */ /* 0x000f660000004200 */
[----:B------:R-:W3:Y:S04]  /*4fa0*/  MUFU.EX2 R115, R115 ;  /* 0x0000007300737308 */ /* 0x000ee80000000800 */
[C---:B--2---:R-:W-:Y:S04]  /*4fb0*/  HMMA.16816.F32 R68, R12.reuse, R20, R68 ;  /* 0x000000140c44723c */ /* 0x044fe80000001844 */
[----:B------:R-:W-:Y:S04]  /*4fc0*/  MUFU.EX2 R60, R60 ;  /* 0x0000003c003c7308 */ /* 0x000fe80000000800 */
[C---:B------:R-:W-:Y:S01]  /*4fd0*/  HMMA.16816.F32 R72, R12.reuse, R22, R72 ;  /* 0x000000160c48723c */ /* 0x040fe20000001848 */
[----:B------:R-:W2:Y:S03]  /*4fe0*/  LDSM.16.MT88.4 R20, [R158+0x9000] ;  /* 0x009000009e14783b */ /* 0x000ea60000004200 */
        /* <DEDUP_REMOVED lines=8> */
[----:B------:R-:W-:Y:S01]  /*5070*/  HMMA.16816.F32 R84, R12, R26, R84 ;  /* 0x0000001a0c54723c */ /* 0x000fe20000001854 */
[----:B------:R-:W5:Y:S01]  /*5080*/  LDSM.16.MT88.4 R24, [R153+0x9000] ;  /* 0x009000009918783b */ /* 0x000f620000004200 */
[----:B-1----:R-:W-:-:S02]  /*5090*/  F2FP.F16.F32.PACK_AB R12, R111, R106 ;  /* 0x0000006a6f0c723e */ /* 0x002fc400000000ff */
[----:B------:R-:W-:Y:S01]  /*50a0*/  MUFU.EX2 R30, R30 ;  /* 0x0000001e001e7308 */ /* 0x000fe20000000800 */
[----:B------:R-:W-:Y:S02]  /*50b0*/  F2FP.F16.F32.PACK_AB R13, R114, R109 ;  /* 0x0000006d720d723e */ /* 0x000fe400000000ff */
[----:B---3--:R-:W-:Y:S02]  /*50c0*/  F2FP.F16.F32.PACK_AB R14, R113, R102 ;  /* 0x00000066710e723e */ /* 0x008fe400000000ff */
[----:B------:R-:W-:-:S03]  /*50d0*/  F2FP.F16.F32.PACK_AB R15, R115, R108 ;  /* 0x0000006c730f723e */ /* 0x000fc600000000ff */
[----:B------:R-:W1:Y:S04]  /*50e0*/  MUFU.EX2 R185, R185 ;  /* 0x000000b900b97308 */ /* 0x000e680000000800 */
[C---:B--2---:R-:W-:Y:S08]  /*50f0*/  HMMA.16816.F32 R96, R12.reuse, R20, R96 ;  /* 0x000000140c60723c */ /* 0x044ff00000001860 */
[C---:B------:R-:W-:Y:S01]  /*5100*/  HMMA.16816.F32 R92, R12.reuse, R22, R92 ;  /* 0x000000160c5c723c */ /* 0x040fe2000000185c */
[----:B------:R-:W2:Y:S07]  /*5110*/  LDSM.16.MT88.4 R20, [R152+0x9000] ;  /* 0x009000009814783b */ /* 0x000eae0000004200 */
[----:B----4-:R-:W-:Y:S01]  /*5120*/  HMMA.16816.F32 R68, R12, R16, R68 ;  /* 0x000000100c44723c */ /* 0x010fe20000001844 */
[----:B------:R-:W-:-:S04]  /*5130*/  FADD.FTZ R16, R44, R47 ;  /* 0x0000002f2c107221 */ /* 0x000fc80000010000 */
[----:B------:R-:W-:-:S03]  /*5140*/  FADD.FTZ R16, R43, R16 ;  /* 0x000000102b107221 */ /* 0x000fc60000010000 */
[----:B------:R-:W-:Y:S01]  /*5150*/  HMMA.16816.F32 R72, R12, R18, R72 ;  /* 0x000000120c48723c */ /* 0x000fe20000001848 */
[----:B------:R-:W-:Y:S02]  /*5160*/  FADD.FTZ R41, R41, R16 ;  /* 0x0000001029297221 */ /* 0x000fe40000010000 */
[----:B------:R-:W3:Y:S02]  /*5170*/  LDSM.16.MT88.4 R16, [R158+0x9800] ;  /* 0x009800009e10783b */ /* 0x000ee40000004200 */
        /* <DEDUP_REMOVED lines=9> */
[----:B------:R-:W-:Y:S02]  /*5210*/  FFMA.FTZ R7, R28, R8, -R31 ;  /* 0x000000081c077223 */ /* 0x000fe4000001081f */
[----:B------:R-:W-:Y:S01]  /*5220*/  FADD.FTZ R6, R6, R25 ;  /* 0x0000001906067221 */ /* 0x000fe20000010000 */
[----:B------:R-:W-:Y:S01]  /*5230*/  FADD.FTZ R58, R45, R58 ;  /* 0x0000003a2d3a7221 */ /* 0x000fe20000010000 */
[----:B------:R-:W4:Y:S02]  /*5240*/  LDSM.16.MT88.4 R24, [R154+0x9800] ;  /* 0x009800009a18783b */ /* 0x000f240000004200 */
[----:B------:R-:W-:Y:S01]  /*5250*/  FADD.FTZ R5, R5, R6 ;  /* 0x0000000605057221 */ /* 0x000fe20000010000 */
[----:B------:R-:W-:Y:S01]  /*5260*/  FADD.FTZ R51, R51, R58 ;  /* 0x0000003a33337221 */ /* 0x000fe20000010000 */
[----:B------:R-:W5:Y:S01]  /*5270*/  MUFU.EX2 R7, R7 ;  /* 0x0000000700077308 */ /* 0x000f620000000800 */
[----:B--2---:R-:W-:Y:S01]  /*5280*/  HMMA.16816.F32 R80, R12, R20, R80 ;  /* 0x000000140c50723c */ /* 0x004fe20000001850 */
[----:B------:R-:W-:Y:S01]  /*5290*/  FADD.FTZ R5, R62, R5 ;  /* 0x000000053e057221 */ /* 0x000fe20000010000 */
[----:B------:R-:W-:-:S03]  /*52a0*/  FADD.FTZ R51, R56, R51 ;  /* 0x0000003338337221 */ /* 0x000fc60000010000 */
[----:B------:R-:W-:Y:S01]  /*52b0*/  FADD.FTZ R6, R110, R5 ;  /* 0x000000056e067221 */ /* 0x000fe20000010000 */
[----:B------:R-:W-:Y:S02]  /*52c0*/  FADD.FTZ R8, R112, R51 ;  /* 0x0000003370087221 */ /* 0x000fe40000010000 */
[----:B------:R-:W-:Y:S01]  /*52d0*/  HMMA.16816.F32 R84, R12, R22, R84 ;  /* 0x000000160c54723c */ /* 0x000fe20000001854 */
[----:B------:R-:W-:Y:S01]  /*52e0*/  FADD.FTZ R6, R53, R6 ;  /* 0x0000000635067221 */ /* 0x000fe20000010000 */
[----:B------:R-:W-:Y:S01]  /*52f0*/  FADD.FTZ R8, R57, R8 ;  /* 0x0000000839087221 */ /* 0x000fe20000010000 */
[----:B------:R-:W-:Y:S01]  /*5300*/  F2FP.F16.F32.PACK_AB R12, R37, R38 ;  /* 0x00000026250c723e */ /* 0x000fe200000000ff */
[----:B------:R-:W2:Y:S01]  /*5310*/  LDSM.16.MT88.4 R20, [R153+0x9800] ;  /* 0x009800009914783b */ /* 0x000ea20000004200 */
[----:B------:R-:W-:Y:S01]  /*5320*/  FADD.FTZ R5, R55, R6 ;  /* 0x0000000637057221 */ /* 0x000fe20000010000 */
[----:B------:R-:W-:Y:S01]  /*5330*/  FADD.FTZ R9, R59, R8 ;  /* 0x000000083b097221 */ /* 0x000fe20000010000 */
[----:B------:R-:W-:-:S02]  /*5340*/  F2FP.F16.F32.PACK_AB R13, R117, R60 ;  /* 0x0000003c750d723e */ /* 0x000fc400000000ff */
[----:B------:R-:W-:Y:S01]  /*5350*/  FADD.FTZ R5, R122, R5 ;  /* 0x000000057a057221 */ /* 0x000fe20000010000 */
[----:B------:R-:W-:Y:S01]  /*5360*/  FADD.FTZ R9, R118, R9 ;  /* 0x0000000976097221 */ /* 0x000fe20000010000 */
[----:B-1----:R-:W-:Y:S02]  /*5370*/  F2FP.F16.F32.PACK_AB R14, R185, R30 ;  /* 0x0000001eb90e723e */ /* 0x002fe400000000ff */
[----:B------:R-:W-:Y:S01]  /*5380*/  FADD.FTZ R6, R132, R5 ;  /* 0x0000000584067221 */ /* 0x000fe20000010000 */
[----:B------:R-:W-:Y:S01]  /*5390*/  FADD.FTZ R8, R142, R9 ;  /* 0x000000098e087221 */ /* 0x000fe20000010000 */
[----:B-----5:R-:W-:Y:S02]  /*53a0*/  F2FP.F16.F32.PACK_AB R15, R7, R48 ;  /* 0x00000030070f723e */ /* 0x020fe400000000ff */
[----:B------:R-:W-:Y:S01]  /*53b0*/  FADD.FTZ R6, R61, R6 ;  /* 0x000000063d067221 */ /* 0x000fe20000010000 */
[----:B------:R-:W-:-:S03]  /*53c0*/  FADD.FTZ R8, R65, R8 ;  /* 0x0000000841087221 */ /* 0x000fc60000010000 */
[----:B------:R-:W-:Y:S01]  /*53d0*/  FADD.FTZ R63, R63, R6 ;  /* 0x000000063f3f7221 */ /* 0x000fe20000010000 */
[----:B------:R-:W-:Y:S01]  /*53e0*/  FADD.FTZ R67, R67, R8 ;  /* 0x0000000843437221 */ /* 0x000fe20000010000 */
[----:B---3--:R-:W-:Y:S02]  /*53f0*/  HMMA.16816.F32 R96, R12, R16, R96 ;  /* 0x000000100c60723c */ /* 0x008fe40000001860 */
[----:B------:R-:W-:Y:S01]  /*5400*/  FADD.FTZ R144, R144, R63 ;  /* 0x0000003f90907221 */ /* 0x000fe20000010000 */
[----:B------:R-:W-:-:S03]  /*5410*/  FADD.FTZ R146, R146, R67 ;  /* 0x0000004392927221 */ /* 0x000fc60000010000 */
[----:B------:R-:W-:Y:S01]  /*5420*/  FADD.FTZ R101, R101, R144 ;  /* 0x0000009065657221 */ /* 0x000fe20000010000 */
[----:B------:R-:W-:Y:S01]  /*5430*/  FADD.FTZ R105, R105, R146 ;  /* 0x0000009269697221 */ /* 0x000fe20000010000 */
[----:B------:R-:W-:Y:S01]  /*5440*/  HMMA.16816.F32 R92, R12, R18, R92 ;  /* 0x000000120c5c723c */ /* 0x000fe2000000185c */
[----:B------:R-:W1:Y:S01]  /*5450*/  LDSM.16.MT88.4 R16, [R152+0x9800] ;  /* 0x009800009810783b */ /* 0x000e620000004200 */
[----:B------:R-:W-:Y:S01]  /*5460*/  FADD.FTZ R134, R134, R101 ;  /* 0x0000006586867221 */ /* 0x000fe20000010000 */
[----:B------:R-:W-:-:S03]  /*5470*/  FADD.FTZ R128, R128, R105 ;  /* 0x0000006980807221 */ /* 0x000fc60000010000 */
[----:B------:R-:W-:Y:S01]  /*5480*/  FADD.FTZ R103, R103, R134 ;  /* 0x0000008667677221 */ /* 0x000fe20000010000 */
[----:B------:R-:W-:Y:S01]  /*5490*/  FADD.FTZ R5, R107, R128 ;  /* 0x000000806b057221 */ /* 0x000fe20000010000 */
[----:B----4-:R-:W-:Y:S02]  /*54a0*/  HMMA.16816.F32 R68, R12, R24, R68 ;  /* 0x000000180c44723c */ /* 0x010fe40000001844 */
        /* <DEDUP_REMOVED lines=31> */
[C---:B------:R-:W-:Y:S01]  /*56a0*/  IADD3 R183, PT, PT, -R4.reuse, 0x1, RZ ;  /* 0x0000000104b77810 */ /* 0x040fe20007ffe1ff */
[----:B------:R-:W-:-:S10]  /*56b0*/  VIADD R184, R4, 0xfffffffe ;  /* 0xfffffffe04b87836 */ /* 0x000fd40000000000 */
.L_x_8918:
[----:B------:R-:W-:Y:S01]  /*56c0*/  MOV R0, R171 ;  /* 0x000000ab00007202 */ /* 0x000fe20000000f00 */
        /* <DEDUP_REMOVED lines=13> */
[----:B------:R-:W-:Y:S08]  /*57a0*/  @!P0 BRA `(.L_x_8913) ;  /* 0x0000000000f88947 */ /* 0x000ff00003800000 */
[----:B------:R-:W2:Y:S01]  /*57b0*/  LD.E R6, desc[UR4][R2.64+0x170] ;  /* 0x0001700402067980 */ /* 0x000ea2000c101900 */
[----:B------:R-:W-:Y:S02]  /*57c0*/  IABS R9, R175 ;  /* 0x000000af00097213 */ /* 0x000fe40000000000 */
[-C--:B--2---:R-:W-:Y:S02]  /*57d0*/  IABS R10, R6.reuse ;  /* 0x00000006000a7213 */ /* 0x084fe40000000000 */
[----:B------:R-:W-:Y:S02]  /*57e0*/  IABS R8, R6 ;  /* 0x0000000600087213 */ /* 0x000fe40000000000 */
        /* <DEDUP_REMOVED lines=11> */
[----:B------:R-:W-:Y:S03]  /*58a0*/  IMAD.HI.U32 R12, R15, R12, R14 ;  /* 0x0000000c0f0c7227 */ /* 0x000fe600078e000e */
[----:B------:R-:W-:Y:S02]  /*58b0*/  ISETP.GE.AND P1, PT, R5, RZ, PT ;  /* 0x000000ff0500720c */ /* 0x000fe40003f26270 */
[----:B------:R-:W-:Y:S01]  /*58c0*/  LOP3.LUT R5, RZ, R6, RZ, 0x33, !PT ;  /* 0x00000006ff057212 */ /* 0x000fe200078e33ff */
        /* <DEDUP_REMOVED lines=9> */
[----:B------:R-:W-:Y:S01]  /*5960*/  ISETP.GE.U32.AND P5, PT, R7, R10, PT ;  /* 0x0000000a0700720c */ /* 0x000fe20003fa6070 */
        /* <DEDUP_REMOVED lines=12> */
[-C--:B------:R-:W-:Y:S02]  /*5a30*/  LEA R18, P2, R7, R180.reuse, 0x2 ;  /* 0x000000b407127211 */ /* 0x080fe400078410ff */
[----:B------:R-:W-:Y:S02]  /*5a40*/  LEA R16, P1, R5, R180, 0x2 ;  /* 0x000000b405107211 */ /* 0x000fe400078210ff */
[-C--:B------:R-:W-:Y:S01]  /*5a50*/  LEA.HI.X.SX32 R19, R7, R181.reuse, 0x2, P2 ;  /* 0x000000b507137211 */ /* 0x080fe200010f16ff */
[C---:B------:R-:W-:Y:S01]  /*5a60*/  IMAD.IADD R7, R5.reuse, 0x1, -R7 ;  /* 0x0000000105077824 */ /* 0x040fe200078e0a07 */
[----:B------:R-:W-:Y:S01]  /*5a70*/  LEA.HI.X.SX32 R17, R5, R181, 0x2, P1 ;  /* 0x000000b505117211 */ /* 0x000fe200008f16ff */
[----:B------:R-:W3:Y:S02]  /*5a80*/  LD.E.64 R12, desc[UR4][R2.64+0x28] ;  /* 0x00002804020c7980 */ /* 0x000ee4000c101b00 */
[----:B------:R-:W-:Y:S04]  /*5a90*/  IMAD R7, R6, R7, -0x80 ;  /* 0xffffff8006077424 */ /* 0x000fe800078e0207 */
[----:B------:R-:W4:Y:S01]  /*5aa0*/  LD.E R9, desc[UR4][R18.64] ;  /* 0x0000000412097980 */ /* 0x000f22000c101900 */
[----:B------:R-:W-:Y:S03]  /*5ab0*/  SHF.R.S32.HI R6, RZ, 0x1f, R7 ;  /* 0x0000001fff067819 */ /* 0x000fe60000011407 */
        /* <DEDUP_REMOVED lines=13> */
.L_x_8913:
[----:B------:R-:W-:Y:S05]  /*5b90*/  BSYNC.RECONVERGENT B0 ;  /* 0x0000000000007941 */ /* 0x000fea0003800200 */
.L_x_8912:
[----:B------:R-:W-:Y:S01]  /*5ba0*/  IADD3 R192, P1, PT, R179, R170, RZ ;  /* 0x000000aab3c07210 */ /* 0x000fe20007f3e0ff */
[----:B------:R-:W-:Y:S01]  /*5bb0*/  @!PT LDS RZ, [RZ] ;  /* 0x00000000fffff984 */ /* 0x000fe20000000800 */
[----:B------:R-:W-:Y:S01]  /*5bc0*/  @!PT LDS RZ, [RZ] ;  /* 0x00000000fffff984 */ /* 0x000fe20000000800 */
[----:B------:R-:W-:Y:S01]  /*5bd0*/  @!PT LDS RZ, [RZ] ;  /* 0x00000000fffff984 */ /* 0x000fe20000000800 */
[----:B------:R1:W-:Y:S01]  /*5be0*/  LDGSTS.E.BYPASS.LTC128B.128 [R177+0x6000], desc[UR4][R170.64] ;  /* 0x06000000aab17fae */ /* 0x0003e2000b981a04 */
[----:B------:R-:W-:Y:S01]  /*5bf0*/  VIADD R183, R183, 0x1 ;  /* 0x00000001b7b77836 */ /* 0x000fe20000000000 */
[----:B------:R-:W-:Y:S02]  /*5c00*/  BSSY.RECONVERGENT B1, `(.L_x_8914) ;  /* 0x00000e6000017945 */ /* 0x000fe40003800200 */
[----:B------:R-:W-:Y:S01]  /*5c10*/  IMAD.X R193, R182, 0x1, R171, P1 ;  /* 0x00000001b6c17824 */ /* 0x000fe200008e06ab */
        /* <DEDUP_REMOVED lines=15> */
[----:B------:R-:W-:Y:S04]  /*5d10*/  IADD3 R196, P1, PT, R194, R179, RZ ;  /* 0x000000b3c2c47210 */ /* 0x000fe80007f3e0ff */
[----:B------:R1:W-:Y:S01]  /*5d20*/  LDGSTS.E.BYPASS.LTC128B.128 [R177+0x9000], desc[UR4][R194.64] ;  /* 0x09000000c2b17fae */ /* 0x0003e2000b981a04 */
[----:B------:R-:W-:Y:S01]  /*5d30*/  IMAD.X R197, R195, 0x1, R182, P1 ;  /* 0x00000001c3c57824 */ /* 0x000fe200008e06b6 */
[----:B------:R-:W-:Y:S04]  /*5d40*/  ISETP.NE.AND P1, PT, R183, RZ, PT ;  /* 0x000000ffb700720c */ /* 0x000fe80003f25270 */
[----:B------:R1:W-:Y:S05]  /*5d50*/  LDGSTS.E.BYPASS.LTC128B.128 [R177+0x9800], desc[UR4][R196.64] ;  /* 0x09800000c4b17fae */ /* 0x0003ea000b981a04 */
        /* <DEDUP_REMOVED lines=9> */
[----:B------:R-:W1:Y:S01]  /*5df0*/  LDSM.16.M88.4 R140, [R162+0x5800] ;  /* 0x00580000a28c783b */ /* 0x000e620000000200 */
[C---:B--2---:R-:W-:Y:S04]  /*5e00*/  HMMA.16816.F32 R4, R108.reuse, R112, RZ ;  /* 0x000000706c04723c */ /* 0x044fe800000018ff */
[----:B------:R-:W-:Y:S04]  /*5e10*/  LDSM.16.M88.4 R144, [R161] ;  /* 0x00000000a190783b */ /* 0x000fe80000000200 */
[C---:B------:R-:W-:Y:S01]  /*5e20*/  HMMA.16816.F32 R8, R108.reuse, R114, RZ ;  /* 0x000000726c08723c */ /* 0x040fe200000018ff */
[----:B------:R-:W2:Y:S05]  /*5e30*/  LDSM.16.M88.4 R148, [R157+0x2000] ;  /* 0x002000009d94783b */ /* 0x000eaa0000000200 */
[----:B------:R-:W2:Y:S02]  /*5e40*/  LDSM.16.M88.4 R112, [R157+0x2800] ;  /* 0x002800009d70783b */ /* 0x000ea40000000200 */
        /* <DEDUP_REMOVED lines=16> */
[C---:B------:R-:W-:Y:S08]  /*5f50*/  HMMA.16816.F32 R56, R108.reuse, R138, RZ ;  /* 0x0000008a6c38723c */ /* 0x040ff000000018ff */
[C---:B------:R-:W-:Y:S08]  /*5f60*/  HMMA.16816.F32 R60, R108.reuse, R140, RZ ;  /* 0x0000008c6c3c723c */ /* 0x040ff000000018ff */
[----:B------:R-:W-:Y:S01]  /*5f70*/  HMMA.16816.F32 R64, R108, R142, RZ ;  /* 0x0000008e6c40723c */ /* 0x000fe200000018ff */
[----:B------:R-:W1:Y:S07]  /*5f80*/  LDSM.16.M88.4 R108, [R157+0x4800] ;  /* 0x004800009d6c783b */ /* 0x000e6e0000000200 */
[C---:B--2---:R-:W-:Y:S08]  /*5f90*/  HMMA.16816.F32 R4, R144.reuse, R148, R4 ;  /* 0x000000949004723c */ /* 0x044ff00000001804 */
[C---:B------:R-:W-:Y:S08]  /*5fa0*/  HMMA.16816.F32 R8, R144.reuse, R150, R8 ;  /* 0x000000969008723c */ /* 0x040ff00000001808 */
        /* <DEDUP_REMOVED lines=8> */
[----:B------:R-:W4:Y:S07]  /*6030*/  LDSM.16.M88.4 R120, [R160] ;  /* 0x00000000a078783b */ /* 0x000f2e0000000200 */
        /* <DEDUP_REMOVED lines=11> */
[----:B------:R-:W3:Y:S07]  /*60f0*/  LDSM.16.M88.4 R116, [R156+0x4000] ;  /* 0x004000009c74783b */ /* 0x000eee0000000200 */
[C---:B----4-:R-:W-:Y:S08]  /*6100*/  HMMA.16816.F32 R4, R120.reuse, R128, R4 ;  /* 0x000000807804723c */ /* 0x050ff00000001804 */
[C---:B------:R-:W-:Y:S01]  /*6110*/  HMMA.16816.F32 R8, R120.reuse, R130, R8 ;  /* 0x000000827808723c */ /* 0x040fe20000001808 */
[----:B------:R-:W4:Y:S07]  /*6120*/  LDSM.16.M88.4 R128, [R156+0x5000] ;  /* 0x005000009c80783b */ /* 0x000f2e0000000200 */
[C---:B-----5:R-:W-:Y:S08]  /*6130*/  HMMA.16816.F32 R12, R120.reuse, R124, R12 ;  /* 0x0000007c780c723c */ /* 0x060ff0000000180c */
[C---:B------:R-:W-:Y:S01]  /*6140*/  HMMA.16816.F32 R16, R120.reuse, R126, R16 ;  /* 0x0000007e7810723c */ /* 0x040fe20000001810 */
[----:B------:R-:W-:Y:S07]  /*6150*/  LDSM.16.M88.4 R124, [R155+0x2800] ;  /* 0x002800009b7c783b */ /* 0x000fee0000000200 */
        /* <DEDUP_REMOVED lines=14> */
[----:B------:R-:W-:Y:S07]  /*6240*/  LDSM.16.M88.4 R128, [R155+0x5800] ;  /* 0x005800009b80783b */ /* 0x000fee0000000200 */
[C---:B-1----:R-:W-:Y:S08]  /*6250*/  HMMA.16816.F32 R60, R120.reuse, R108, R60 ;  /* 0x0000006c783c723c */ /* 0x042ff0000000183c */
[----:B------:R-:W-:Y:S01]  /*6260*/  HMMA.16816.F32 R64, R120, R110, R64 ;  /* 0x0000006e7840723c */ /* 0x000fe20000001840 */
[----:B------:R-:W1:Y:S05]  /*6270*/  LDSM.16.M88.4 R108, [R155+0x3800] ;  /* 0x003800009b6c783b */ /* 0x000e6a0000000200 */
[----:B------:R-:W-:Y:S02]  /*6280*/  LDSM.16.M88.4 R120, [R155+0x4800] ;  /* 0x004800009b78783b */ /* 0x000fe40000000200 */
[C---:B--2---:R-:W-:Y:S08]  /*6290*/  HMMA.16816.F32 R4, R112.reuse, R116, R4 ;  /* 0x000000747004723c */ /* 0x044ff00000001804 */
[C---:B------:R-:W-:Y:S01]  /*62a0*/  HMMA.16816.F32 R8, R112.reuse, R118, R8 ;  /* 0x000000767008723c */ /* 0x040fe20000001808 */
[----:B------:R-:W2:Y:S07]  /*62b0*/  LDSM.16.M88.4 R116, [R155+0x4000] ;  /* 0x004000009b74783b */ /* 0x000eae0000000200 */
[C---:B------:R-:W-:Y:S08]  /*62c0*/  HMMA.16816.F32 R12, R112.reuse, R124, R12 ;  /* 0x0000007c700c723c */ /* 0x040ff0000000180c */
[C---:B------:R-:W-:Y:S01]  /*62d0*/  HMMA.16816.F32 R16, R112.reuse, R126, R16 ;  /* 0x0000007e7010723c */ /* 0x040fe20000001810 */
[----:B------:R-:W4:Y:S01]  /*62e0*/  LDSM.16.M88.4 R124, [R155+0x5000] ;  /* 0x005000009b7c783b */ /* 0x000f220000000200 */
[----:B------:R-:W-:Y:S04]  /*62f0*/  DEPBAR.LE SB0, 0x0 ;  /* 0x000080000000791a */ /* 0x000fe80000000000 */
[----:B------:R-:W-:Y:S02]  /*6300*/  BAR.SYNC.DEFER_BLOCKING 0x0 ;  /* 0x0000000000007b1d */ /* 0x000fe40000010000 */
[C---:B---3--:R-:W-:Y:S08]  /*6310*/  HMMA.16816.F32 R20, R112.reuse, R132, R20 ;  /* 0x000000847014723c */ /* 0x048ff00000001814 */
[C---:B------:R-:W-:Y:S08]  /*6320*/  HMMA.16816.F32 R24, R112.reuse, R134, R24 ;  /* 0x000000867018723c */ /* 0x040ff00000001818 */
[C---:B-1----:R-:W-:Y:S08]  /*6330*/  HMMA.16816.F32 R28, R112.reuse, R108, R28 ;  /* 0x0000006c701c723c */ /* 0x042ff0000000181c */
[C---:B------:R-:W-:Y:S08]  /*6340*/  HMMA.16816.F32 R32, R112.reuse, R110, R32 ;  /* 0x0000006e7020723c */ /* 0x040ff00000001820 */
[C---:B--2---:R-:W-:Y:S08]  /*6350*/  HMMA.16816.F32 R36, R112.reuse, R116, R36 ;  /* 0x000000747024723c */ /* 0x044ff00000001824 */
[C---:B------:R-:W-:Y:S08]  /*6360*/  HMMA.16816.F32 R40, R112.reuse, R118, R40 ;  /* 0x000000767028723c */ /* 0x040ff00000001828 */
[C---:B------:R-:W-:Y:S08]  /*6370*/  HMMA.16816.F32 R44, R112.reuse, R120, R44 ;  /* 0x00000078702c723c */ /* 0x040ff0000000182c */
[C---:B------:R-:W-:Y:S08]  /*6380*/  HMMA.16816.F32 R48, R112.reuse, R122, R48 ;  /* 0x0000007a7030723c */ /* 0x040ff00000001830 */
[C---:B----4-:R-:W-:Y:S08]  /*6390*/  HMMA.16816.F32 R52, R112.reuse, R124, R52 ;  /* 0x0000007c7034723c */ /* 0x050ff00000001834 */
[C---:B------:R-:W-:Y:S08]  /*63a0*/  HMMA.16816.F32 R56, R112.reuse, R126, R56 ;  /* 0x0000007e7038723c */ /* 0x040ff00000001838 */
[C---:B------:R-:W-:Y:S08]  /*63b0*/  HMMA.16816.F32 R60, R112.reuse, R128, R60 ;  /* 0x00000080703c723c */ /* 0x040ff0000000183c */
[----:B------:R-:W-:Y:S01]  /*63c0*/  HMMA.16816.F32 R64, R112, R130, R64 ;  /* 0x000000827040723c */ /* 0x000fe20000001840 */
[----:B------:R-:W-:Y:S08]  /*63d0*/  @!UPT UIADD3 URZ, UPT, UPT, URZ, URZ, URZ ;  /* 0x000000fffffff290 */ /* 0x000ff0000fffe0ff */
[----:B------:R-:W-:Y:S11]  /*63e0*/  @!P1 BRA `(.L_x_8915) ;  /* 0x00000004009c9947 */ /* 0x000ff60003800000 */
[----:B------:R-:W2:Y:S01]  /*63f0*/  @!P0 LD.E R0, desc[UR4][R2.64+0x38] ;  /* 0x0000380402008980 */ /* 0x000ea2000c101900 */
[----:B------:R-:W-:Y:S01]  /*6400*/  @!P0 IMAD.MOV.U32 R101, RZ, RZ, RZ ;  /* 0x000000ffff658224 */ /* 0x000fe200078e00ff */
[----:B------:R-:W-:Y:S04]  /*6410*/  BSSY.RECONVERGENT B0, `(.L_x_8916) ;  /* 0x0000048000007945 */ /* 0x000fe80003800200 */
        /* <DEDUP_REMOVED lines=9> */
[----:B------:R-:W2:Y:S04]  /*64b0*/  LD.E R111, desc[UR4][R2.64+0x170] ;  /* 0x00017004026f7980 */ /* 0x000ea8000c101900 */
[----:B------:R-:W-:Y:S01]  /*64c0*/  IABS R100, R106 ;  /* 0x0000006a00647213 */ /* 0x000fe20000000000 */
[----:B------:R-:W3:Y:S01]  /*64d0*/  LD.E.64 R116, desc[UR4][R2.64+0x20] ;  /* 0x0000200402747980 */ /* 0x000ee2000c101b00 */
[-C--:B--2---:R-:W-:Y:S02]  /*64e0*/  IABS R109, R111.reuse ;  /* 0x0000006f006d7213 */ /* 0x084fe40000000000 */
[-C--:B------:R-:W-:Y:S02]  /*64f0*/  IABS R107, R111.reuse ;  /* 0x0000006f006b7213 */ /* 0x080fe40000000000 */
[----:B------:R-:W1:Y:S01]  /*6500*/  I2F.RP R104, R109 ;  /* 0x0000006d00687306 */ /* 0x000e620000209400 */
[----:B------:R-:W-:Y:S02]  /*6510*/  LOP3.LUT R106, R106, R111, RZ, 0x3c, !PT ;  /* 0x0000006f6a6a7212 */ /* 0x000fe400078e3cff */
[----:B------:R-:W-:Y:S02]  /*6520*/  IMAD.MOV R107, RZ, RZ, -R107 ;  /* 0x000000ffff6b7224 */ /* 0x000fe400078e0a6b */
[----:B------:R-:W-:Y:S05]  /*6530*/  ISETP.GE.AND P1, PT, R106, RZ, PT ;  /* 0x000000ff6a00720c */ /* 0x000fea0003f26270 */
[----:B-1----:R-:W1:Y:S02]  /*6540*/  MUFU.RCP R0, R104 ;  /* 0x0000006800007308 */ /* 0x002e640000001000 */
[----:B-1----:R-:W-:Y:S01]  /*6550*/  VIADD R112, R0, 0xffffffe ;  /* 0x0ffffffe00707836 */ /* 0x002fe20000000000 */
[----:B------:R-:W-:Y:S07]  /*6560*/  IADD3 R0, PT, PT, R175, -0x80, RZ ;  /* 0xffffff80af007810 */ /* 0x000fee0007ffe0ff */
[----:B------:R-:W1:Y:S02]  /*6570*/  F2I.FTZ.U32.TRUNC.NTZ R113, R112 ;  /* 0x0000007000717305 */ /* 0x000e64000021f000 */
[--C-:B-1----:R-:W-:Y:S02]  /*6580*/  IMAD.MOV R102, RZ, RZ, -R113.reuse ;  /* 0x000000ffff667224 */ /* 0x102fe400078e0a71 */
[----:B------:R-:W-:Y:S02]  /*6590*/  IMAD.MOV.U32 R112, RZ, RZ, RZ ;  /* 0x000000ffff707224 */ /* 0x000fe400078e00ff */
[----:B------:R-:W-:Y:S01]  /*65a0*/  IMAD R115, R102, R109, RZ ;  /* 0x0000006d66737224 */ /* 0x000fe200078e02ff */
[----:B------:R-:W-:Y:S02]  /*65b0*/  IABS R102, R0 ;  /* 0x0000000000667213 */ /* 0x000fe40000000000 */
[----:B------:R-:W-:Y:S01]  /*65c0*/  LOP3.LUT R0, R0, R111, RZ, 0x3c, !PT ;  /* 0x0000006f00007212 */ /* 0x000fe200078e3cff */
[----:B------:R-:W-:Y:S03]  /*65d0*/  IMAD.HI.U32 R113, R113, R115, R112 ;  /* 0x0000007371717227 */ /* 0x000fe600078e0070 */
[----:B------:R-:W-:Y:S03]  /*65e0*/  ISETP.GE.AND P3, PT, R0, RZ, PT ;  /* 0x000000ff0000720c */ /* 0x000fe60003f66270 */
[C---:B------:R-:W-:Y:S04]  /*65f0*/  IMAD.HI.U32 R104, R113.reuse, R100, RZ ;  /* 0x0000006471687227 */ /* 0x040fe800078e00ff */
[----:B------:R-:W-:Y:S02]  /*6600*/  IMAD.HI.U32 R108, R113, R102, RZ ;  /* 0x00000066716c7227 */ /* 0x000fe400078e00ff */
[----:B------:R-:W2:Y:S02]  /*6610*/  LD.E.64 R112, desc[UR4][R2.64+0x38] ;  /* 0x0000380402707980 */ /* 0x000ea4000c101b00 */
        /* <DEDUP_REMOVED lines=10> */
[----:B------:R-:W-:Y:S02]  /*66c0*/  ISETP.GE.U32.AND P6, PT, R102, R109, PT ;  /* 0x0000006d6600720c */ /* 0x000fe40003fc6070 */
[----:B------:R-:W-:Y:S09]  /*66d0*/  LOP3.LUT R109, RZ, R111, RZ, 0x33, !PT ;  /* 0x0000006fff6d7212 */ /* 0x000ff200078e33ff */
        /* <DEDUP_REMOVED lines=27> */
.L_x_8917:
[----:B------:R-:W-:Y:S05]  /*6890*/  BSYNC.RECONVERGENT B0 ;  /* 0x0000000000007941 */ /* 0x000fea0003800200 */
.L_x_8916:
[----:B------:R-:W-:Y:S01]  /*68a0*/  IADD3 R112, P1, PT, R101, R168, RZ ;  /* 0x000000a865707210 */ /* 0x000fe20007f3e0ff */
[----:B------:R-:W-:Y:S01]  /*68b0*/  IMAD.MOV.U32 R169, RZ, RZ, R167 ;  /* 0x000000ffffa97224 */ /* 0x000fe200078e00a7 */
        /* <DEDUP_REMOVED lines=26> */
.L_x_8915:
[----:B------:R-:W-:Y:S05]  /*6a60*/  BSYNC.RECONVERGENT B1 ;  /* 0x0000000000017941 */ /* 0x000fea0003800200 */
.L_x_8914:
        /* <DEDUP_REMOVED lines=43> */
[----:B------:R-:W-:Y:S02]  /*6d20*/  FADD.FTZ R102, -R0, R105 ;  /* 0x0000006900667221 */ /* 0x000fe40000010100 */
[----:B------:R-:W-:Y:S01]  /*6d30*/  LDSM.16.MT88.4 R108, [R154+0x6000] ;  /* 0x006000009a6c783b */ /* 0x000fe20000004200 */
[C---:B------:R-:W-:Y:S01]  /*6d40*/  FSETP.NEU.FTZ.AND P1, PT, R100.reuse, -INF , PT ;  /* 0xff8000006400780b */ /* 0x040fe20003f3d000 */
[C---:B--2---:R-:W-:Y:S01]  /*6d50*/  FMUL.FTZ R104, R101.reuse, R102 ;  /* 0x0000006665687220 */ /* 0x044fe20000410000 */
[----:B------:R-:W-:Y:S01]  /*6d60*/  FADD.FTZ R102, -R100, R103 ;  /* 0x0000006764667221 */ /* 0x000fe20000010100 */
[C---:B------:R-:W-:Y:S01]  /*6d70*/  FMUL.FTZ R114, R101.reuse, R100 ;  /* 0x0000006465727220 */ /* 0x040fe20000410000 */
[C---:B------:R-:W-:Y:S01]  /*6d80*/  FMUL.FTZ R112, R101.reuse, R0 ;  /* 0x0000000065707220 */ /* 0x040fe20000410000 */
[----:B------:R-:W1:Y:S01]  /*6d90*/  MUFU.EX2 R103, R104 ;  /* 0x0000006800677308 */ /* 0x000e620000000800 */
[----:B------:R-:W-:Y:S02]  /*6da0*/  FMUL.FTZ R105, R101, R102 ;  /* 0x0000006665697220 */ /* 0x000fe40000410000 */
[----:B------:R-:W-:Y:S02]  /*6db0*/  FSEL R114, R114, RZ, P1 ;  /* 0x000000ff72727208 */ /* 0x000fe40000800000 */
[----:B------:R-:W-:Y:S05]  /*6dc0*/  FSETP.NEU.FTZ.AND P1, PT, R0, -INF , PT ;  /* 0xff8000000000780b */ /* 0x000fea0003f3d000 */
[----:B------:R2:W3:Y:S01]  /*6dd0*/  MUFU.EX2 R102, R105 ;  /* 0x0000006900667308 */ /* 0x0004e20000000800 */
[----:B------:R-:W-:Y:S01]  /*6de0*/  FSEL R112, R112, RZ, P1 ;  /* 0x000000ff70707208 */ /* 0x000fe20000800000 */
        /* <DEDUP_REMOVED lines=8> */
[----:B------:R-:W-:Y:S01]  /*6e70*/  FFMA.FTZ R119, R7, R101, -R112 ;  /* 0x0000006507777223 */ /* 0x000fe20000010870 */
[C---:B-1----:R-:W-:Y:S01]  /*6e80*/  FMUL.FTZ R6, R103.reuse, R98 ;  /* 0x0000006267067220 */ /* 0x042fe20000410000 */
[C---:B------:R-:W-:Y:S01]  /*6e90*/  FMUL.FTZ R7, R103.reuse, R99 ;  /* 0x0000006367077220 */ /* 0x040fe20000410000 */
[C---:B------:R-:W-:Y:S01]  /*6ea0*/  FMUL.FTZ R10, R103.reuse, R94 ;  /* 0x0000005e670a7220 */ /* 0x040fe20000410000 */
[C---:B------:R-:W-:Y:S01]  /*6eb0*/  FMUL.FTZ R11, R103.reuse, R95 ;  /* 0x0000005f670b7220 */ /* 0x040fe20000410000 */
[C---:B------:R-:W-:Y:S03]  /*6ec0*/  FMUL.FTZ R70, R103.reuse, R70 ;  /* 0x0000004667467220 */ /* 0x040fe60000410000 */
[----:B------:R-:W-:Y:S01]  /*6ed0*/  MUFU.EX2 R117, R117 ;  /* 0x0000007500757308 */ /* 0x000fe20000000800 */
[----:B--2---:R-:W1:Y:S01]  /*6ee0*/  LDSM.16.MT88.4 R104, [R158+0x6000] ;  /* 0x006000009e68783b */ /* 0x004e620000004200 */
[C---:B---3--:R-:W-:Y:S01]  /*6ef0*/  FMUL.FTZ R4, R102.reuse, R96 ;  /* 0x0000006066047220 */ /* 0x048fe20000410000 */
[C---:B------:R-:W-:Y:S01]  /*6f00*/  FMUL.FTZ R5, R102.reuse, R97 ;  /* 0x0000006166057220 */ /* 0x040fe20000410000 */
[C---:B------:R-:W-:Y:S01]  /*6f10*/  FMUL.FTZ R8, R102.reuse, R92 ;  /* 0x0000005c66087220 */ /* 0x040fe20000410000 */
[C---:B------:R-:W-:Y:S01]  /*6f20*/  FMUL.FTZ R9, R102.reuse, R93 ;  /* 0x0000005d66097220 */ /* 0x040fe20000410000 */
[C---:B------:R-:W-:Y:S01]  /*6f30*/  FMUL.FTZ R71, R103.reuse, R71 ;  /* 0x0000004767477220 */ /* 0x040fe20000410000 */
[C---:B------:R-:W-:Y:S03]  /*6f40*/  FMUL.FTZ R68, R102.reuse, R68 ;  /* 0x0000004466447220 */ /* 0x040fe60000410000 */
[----:B------:R-:W2:Y:S01]  /*6f50*/  MUFU.EX2 R120, R120 ;  /* 0x0000007800787308 */ /* 0x000ea20000000800 */
[C---:B------:R-:W-:Y:S01]  /*6f60*/  FMUL.FTZ R69, R102.reuse, R69 ;  /* 0x0000004566457220 */ /* 0x040fe20000410000 */
[----:B------:R-:W3:Y:S01]  /*6f70*/  LDSM.16.MT88.4 R92, [R153+0x6000] ;  /* 0x00600000995c783b */ /* 0x000ee20000004200 */
[C---:B------:R-:W-:Y:S01]  /*6f80*/  FMUL.FTZ R74, R103.reuse, R74 ;  /* 0x0000004a674a7220 */ /* 0x040fe20000410000 */
[C---:B------:R-:W-:Y:S01]  /*6f90*/  FMUL.FTZ R75, R103.reuse, R75 ;  /* 0x0000004b674b7220 */ /* 0x040fe20000410000 */
[C---:B------:R-:W-:Y:S01]  /*6fa0*/  FMUL.FTZ R72, R102.reuse, R72 ;  /* 0x0000004866487220 */ /* 0x040fe20000410000 */
[----:B------:R-:W-:Y:S01]  /*6fb0*/  FMUL.FTZ R73, R102, R73 ;  /* 0x0000004966497220 */ /* 0x000fe20000410000 */
[-C--:B------:R-:W-:Y:S03]  /*6fc0*/  FFMA.FTZ R121, R12, R101.reuse, -R114 ;  /* 0x000000650c797223 */ /* 0x080fe60000010872 */
[----:B------:R-:W-:Y:S01]  /*6fd0*/  MUFU.EX2 R124, R124 ;  /* 0x0000007c007c7308 */ /* 0x000fe20000000800 */
[-C--:B------:R-:W-:Y:S01]  /*6fe0*/  FFMA.FTZ R12, R14, R101.reuse, -R112 ;  /* 0x000000650e0c7223 */ /* 0x080fe20000010870 */
[----:B------:R-:W-:Y:S01]  /*6ff0*/  FMUL.FTZ R14, R103, R90 ;  /* 0x0000005a670e7220 */ /* 0x000fe20000410000 */
[-CC-:B------:R-:W-:Y:S01]  /*7000*/  FFMA.FTZ R129, R24, R101.reuse, -R114.reuse ;  /* 0x0000006518817223 */ /* 0x180fe20000010872 */
[-CC-:B------:R-:W-:Y:S01]  /*7010*/  FFMA.FTZ R132, R25, R101.reuse, -R114.reuse ;  /* 0x0000006519847223 */ /* 0x180fe20000010872 */
[-CC-:B------:R-:W-:Y:S01]  /*7020*/  FFMA.FTZ R134, R36, R101.reuse, -R114.reuse ;  /* 0x0000006524867223 */ /* 0x180fe20000010872 */
[-C--:B------:R-:W-:Y:S01]  /*7030*/  FFMA.FTZ R131, R37, R101.reuse, -R114 ;  /* 0x0000006525837223 */ /* 0x080fe20000010872 */
[--C-:B------:R-:W-:Y:S03]  /*7040*/  FFMA.FTZ R133, R38, R101, -R112.reuse ;  /* 0x0000006526857223 */ /* 0x100fe60000010870 */
[----:B------:R-:W4:Y:S01]  /*7050*/  MUFU.EX2 R119, R119 ;  /* 0x0000007700777308 */ /* 0x000f220000000800 */
[----:B--2---:R-:W-:Y:S01]  /*7060*/  F2FP.F16.F32.PACK_AB R96, R120, R117 ;  /* 0x000000757860723e */ /* 0x004fe200000000ff */
[----:B------:R-:W-:Y:S01]  /*7070*/  FFMA.FTZ R136, R39, R101, -R112 ;  /* 0x0000006527887223 */ /* 0x000fe20000010870 */
[C---:B------:R-:W-:Y:S01]  /*7080*/  FMUL.FTZ R78, R103.reuse, R78 ;  /* 0x0000004e674e7220 */ /* 0x040fe20000410000 */
[----:B------:R-:W-:Y:S01]  /*7090*/  LDSM.16.MT88.4 R36, [R152+0x8000] ;  /* 0x008000009824783b */ /* 0x000fe20000004200 */
[C---:B------:R-:W-:Y:S01]  /*70a0*/  FMUL.FTZ R79, R103.reuse, R79 ;  /* 0x0000004f674f7220 */ /* 0x040fe20000410000 */
[C---:B------:R-:W-:Y:S01]  /*70b0*/  FMUL.FTZ R76, R102.reuse, R76 ;  /* 0x0000004c664c7220 */ /* 0x040fe20000410000 */
[C---:B------:R-:W-:Y:S03]  /*70c0*/  FMUL.FTZ R77, R102.reuse, R77 ;  /* 0x0000004d664d7220 */ /* 0x040fe60000410000 */
[----:B------:R-:W2:Y:S01]  /*70d0*/  MUFU.EX2 R116, R116 ;  /* 0x0000007400747308 */ /* 0x000ea20000000800 */
[C---:B------:R-:W-:Y:S01]  /*70e0*/  FMUL.FTZ R82, R103.reuse, R82 ;  /* 0x0000005267527220 */ /* 0x040fe20000410000 */
[----:B------:R-:W-:Y:S01]  /*70f0*/  FMUL.FTZ R83, R103, R83 ;  /* 0x0000005367537220 */ /* 0x000fe20000410000 */
[C---:B------:R-:W-:Y:S01]  /*7100*/  FMUL.FTZ R80, R102.reuse, R80 ;  /* 0x0000005066507220 */ /* 0x040fe20000410000 */
[----:B------:R-:W-:Y:S01]  /*7110*/  FMUL.FTZ R81, R102, R81 ;  /* 0x0000005166517220 */ /* 0x000fe20000410000 */
[-C--:B------:R-:W-:Y:S01]  /*7120*/  FFMA.FTZ R128, R21, R101.reuse, -R114 ;  /* 0x0000006515807223 */ /* 0x080fe20000010872 */
[-C--:B------:R-:W-:Y:S01]  /*7130*/  FFMA.FTZ R21, R26, R101.reuse, -R112 ;  /* 0x000000651a157223 */ /* 0x080fe20000010870 */
[-C--:B------:R-:W-:Y:S03]  /*7140*/  FFMA.FTZ R122, R16, R101.reuse, -R114 ;  /* 0x00000065107a7223 */ /* 0x080fe60000010872 */
[----:B------:R-:W-:Y:S01]  /*7150*/  MUFU.EX2 R118, R118 ;  /* 0x0000007600767308 */ /* 0x000fe20000000800 */
[----:B----4-:R-:W-:Y:S01]  /*7160*/  F2FP.F16.F32.PACK_AB R97, R119, R124 ;  /* 0x0000007c7761723e */ /* 0x010fe200000000ff */
[----:B------:R-:W-:Y:S01]  /*7170*/  FMUL.FTZ R16, R102, R84 ;  /* 0x0000005466107220 */ /* 0x000fe20000410000 */
[-CC-:B------:R-:W-:Y:S01]  /*7180*/  FFMA.FTZ R123, R18, R101.reuse, -R112.reuse ;  /* 0x00000065127b7223 */ /* 0x180fe20000010870 */
[----:B------:R-:W-:Y:S01]  /*7190*/  FMUL.FTZ R18, R103, R86 ;  /* 0x0000005667127220 */ /* 0x000fe20000410000 */
[----:B------:R-:W-:Y:S01]  /*71a0*/  FFMA.FTZ R126, R19, R101, -R112 ;  /* 0x00000065137e7223 */ /* 0x000fe20000010870 */
[----:B------:R-:W-:Y:S01]  /*71b0*/  FMUL.FTZ R19, R103, R87 ;  /* 0x0000005767137220 */ /* 0x000fe20000410000 */
[----:B------:R-:W-:Y:S03]  /*71c0*/  FFMA.FTZ R125, R20, R101, -R114 ;  /* 0x00000065147d7223 */ /* 0x000fe60000010872 */
[----:B------:R-:W4:Y:S01]  /*71d0*/  MUFU.EX2 R115, R115 ;  /* 0x0000007300737308 */ /* 0x000f220000000800 */
[----:B--2---:R-:W-:Y:S01]  /*71e0*/  F2FP.F16.F32.PACK_AB R98, R116, R113 ;  /* 0x000000717462723e */ /* 0x004fe200000000ff */
        /* <DEDUP_REMOVED lines=18> */
[-CC-:B------:R-:W-:Y:S01]  /*7310*/  FFMA.FTZ R53, R54, R101.reuse, -R112.reuse ;  /* 0x0000006536357223 */ /* 0x180fe20000010870 */
[-C--:B------:R-:W-:Y:S01]  /*7320*/  FFMA.FTZ R54, R55, R101.reuse, -R112 ;  /* 0x0000006537367223 */ /* 0x080fe20000010870 */
[-CC-:B------:R-:W-:Y:S01]  /*7330*/  FFMA.FTZ R55, R56, R101.reuse, -R114.reuse ;  /* 0x0000006538377223 */ /* 0x180fe20000010872 */
[-C--:B------:R-:W-:Y:S01]  /*7340*/  FFMA.FTZ R56, R57, R101.reuse, -R114 ;  /* 0x0000006539387223 */ /* 0x080fe20000010872 */
[C---:B-1----:R-:W-:Y:S02]  /*7350*/  HMMA.16816.F32 R4, R96.reuse, R104, R4 ;  /* 0x000000686004723c */ /* 0x042fe40000001804 */
[----:B------:R-:W-:Y:S03]  /*7360*/  MUFU.EX2 R123, R123 ;  /* 0x0000007b007b7308 */ /* 0x000fe60000000800 */
[-C--:B------:R-:W-:Y:S01]  /*7370*/  FFMA.FTZ R57, R58, R101.reuse, -R112 ;  /* 0x000000653a397223 */ /* 0x080fe20000010870 */
[-C--:B------:R-:W-:Y:S01]  /*7380*/  FFMA.FTZ R52, R52, R101.reuse, -R114 ;  /* 0x0000006534347223 */ /* 0x080fe20000010872 */
[-C--:B------:R-:W-:Y:S01]  /*7390*/  FFMA.FTZ R58, R59, R101.reuse, -R112 ;  /* 0x000000653b3a7223 */ /* 0x080fe20000010870 */
[C---:B------:R-:W-:Y:S01]  /*73a0*/  HMMA.16816.F32 R8, R96.reuse, R106, R8 ;  /* 0x0000006a6008723c */ /* 0x040fe20000001808 */
[----:B------:R-:W1:Y:S03]  /*73b0*/  LDSM.16.MT88.4 R104, [R152+0x6000] ;  /* 0x006000009868783b */ /* 0x000e660000004200 */
[----:B------:R-:W2:Y:S01]  /*73c0*/  MUFU.EX2 R126, R126 ;  /* 0x0000007e007e7308 */ /* 0x000ea20000000800 */
[----:B------:R-:W-:Y:S01]  /*73d0*/  FFMA.FTZ R59, R64, R101, -R114 ;  /* 0x00000065403b7223 */ /* 0x000fe20000010872 */
[----:B------:R-:W-:Y:S01]  /*73e0*/  FFMA.FTZ R117, R102, R185, R117 ;  /* 0x000000b966757223 */ /* 0x000fe20000010075 */
[----:B------:R-:W-:Y:S01]  /*73f0*/  FFMA.FTZ R124, R103, R186, R124 ;  /* 0x000000ba677c7223 */ /* 0x000fe2000001007c */
[----:B------:R-:W-:Y:S01]  /*7400*/  ISETP.NE.AND P1, PT, R184, -0x1, PT ;  /* 0xffffffffb800780c */ /* 0x000fe20003f25270 */
[C---:B------:R-:W-:Y:S05]  /*7410*/  HMMA.16816.F32 R68, R96.reuse, R108, R68 ;  /* 0x0000006c6044723c */ /* 0x040fea0000001844 */
[----:B------:R-:W-:Y:S01]  /*7420*/  MUFU.EX2 R125, R125 ;  /* 0x0000007d007d7308 */ /* 0x000fe20000000800 */
[----:B------:R-:W-:Y:S01]  /*7430*/  FFMA.FTZ R108, R13, R101, -R114 ;  /* 0x000000650d6c7223 */ /* 0x000fe20000010872 */
[----:B------:R-:W-:Y:S01]  /*7440*/  FMUL.FTZ R13, R102, R89 ;  /* 0x00000059660d7220 */ /* 0x000fe20000410000 */
[----:B------:R-:W-:Y:S01]  /*7450*/  FFMA.FTZ R109, R15, R101, -R112 ;  /* 0x000000650f6d7223 */ /* 0x000fe20000010870 */
[----:B------:R-:W-:Y:S01]  /*7460*/  FMUL.FTZ R15, R103, R91 ;  /* 0x0000005b670f7220 */ /* 0x000fe20000410000 */
[----:B------:R-:W-:Y:S01]  /*7470*/  FADD.FTZ R120, R120, R117 ;  /* 0x0000007578787221 */ /* 0x000fe20000010000 */
[C---:B------:R-:W-:Y:S04]  /*7480*/  HMMA.16816.F32 R72, R96.reuse, R110, R72 ;  /* 0x0000006e6048723c */ /* 0x040fe80000001848 */
[----:B------:R4:W-:Y:S01]  /*7490*/  MUFU.EX2 R110, R12 ;  /* 0x0000000c006e7308 */ /* 0x0009e20000000800 */
[----:B--2---:R-:W-:Y:S01]  /*74a0*/  F2FP.F16.F32.PACK_AB R87, R126, R123 ;  /* 0x0000007b7e57723e */ /* 0x004fe200000000ff */
[----:B------:R-:W-:Y:S01]  /*74b0*/  FFMA.FTZ R111, R17, R101, -R114 ;  /* 0x00000065116f7223 */ /* 0x000fe20000010872 */
[----:B------:R-:W-:Y:S01]  /*74c0*/  FMUL.FTZ R17, R102, R85 ;  /* 0x0000005566117220 */ /* 0x000fe20000410000 */
[----:B------:R-:W-:Y:S01]  /*74d0*/  FADD.FTZ R113, R113, R120 ;  /* 0x0000007871717221 */ /* 0x000fe20000010000 */
[----:B------:R-:W-:Y:S01]  /*74e0*/  FADD.FTZ R119, R119, R124 ;  /* 0x0000007c77777221 */ /* 0x000fe20000010000 */
[C---:B---3--:R-:W-:Y:S04]  /*74f0*/  HMMA.16816.F32 R76, R96.reuse, R92, R76 ;  /* 0x0000005c604c723c */ /* 0x048fe8000000184c */
[----:B------:R-:W2:Y:S01]  /*7500*/  MUFU.EX2 R108, R108 ;  /* 0x0000006c006c7308 */ /* 0x000ea20000000800 */
[----:B------:R-:W-:Y:S01]  /*7510*/  FADD.FTZ R116, R116, R113 ;  /* 0x0000007174747221 */ /* 0x000fe20000010000 */
[----:B------:R-:W-:Y:S01]  /*7520*/  FADD.FTZ R118, R118, R119 ;  /* 0x0000007776767221 */ /* 0x000fe20000010000 */
[----:B------:R-:W-:Y:S03]  /*7530*/  MOV R103, R100 ;  /* 0x0000006400677202 */ /* 0x000fe60000000f00 */
[----:B------:R-:W-:Y:S04]  /*7540*/  FADD.FTZ R115, R115, R118 ;  /* 0x0000007673737221 */ /* 0x000fe80000010000 */
[----:B------:R-:W3:Y:S01]  /*7550*/  MUFU.EX2 R109, R109 ;  /* 0x0000006d006d7308 */ /* 0x000ee20000000800 */
[----:B----4-:R-:W-:Y:S02]  /*7560*/  FMUL.FTZ R12, R102, R88 ;  /* 0x00000058660c7220 */ /* 0x010fe40000410000 */
[----:B------:R-:W4:Y:S05]  /*7570*/  LDSM.16.MT88.4 R88, [R158+0x6800] ;  /* 0x006800009e58783b */ /* 0x000f2a0000004200 */
[C---:B------:R-:W-:Y:S02]  /*7580*/  HMMA.16816.F32 R12, R96.reuse, R94, R12 ;  /* 0x0000005e600c723c */ /* 0x040fe4000000180c */
[----:B------:R-:W5:Y:S01]  /*7590*/  MUFU.EX2 R111, R111 ;  /* 0x0000006f006f7308 */ /* 0x000f620000000800 */
[----:B------:R-:W4:Y:S01]  /*75a0*/  LDSM.16.MT88.4 R92, [R154+0x6800] ;  /* 0x006800009a5c783b */ /* 0x000f220000004200 */
[----:B--2---:R-:W-:Y:S04]  /*75b0*/  F2FP.F16.F32.PACK_AB R84, R108, R121 ;  /* 0x000000796c54723e */ /* 0x004fe800000000ff */
[C---:B-1----:R-:W-:Y:S04]  /*75c0*/  HMMA.16816.F32 R80, R96.reuse, R104, R80 ;  /* 0x000000686050723c */ /* 0x042fe80000001850 */
[----:B------:R-:W1:Y:S01]  /*75d0*/  MUFU.EX2 R128, R128 ;  /* 0x0000008000807308 */ /* 0x000e620000000800 */
[----:B---3--:R-:W-:Y:S01]  /*75e0*/  F2FP.F16.F32.PACK_AB R85, R109, R110 ;  /* 0x0000006e6d55723e */ /* 0x008fe200000000ff */
[----:B------:R-:W-:Y:S02]  /*75f0*/  FADD.FTZ R110, R110, R115 ;  /* 0x000000736e6e7221 */ /* 0x000fe40000010000 */
[----:B------:R-:W-:Y:S01]  /*7600*/  HMMA.16816.F32 R16, R96, R106, R16 ;  /* 0x0000006a6010723c */ /* 0x000fe20000001810 */
[----:B------:R-:W2:Y:S05]  /*7610*/  LDSM.16.MT88.4 R96, [R153+0x6800] ;  /* 0x006800009960783b */ /* 0x000eaa0000004200 */
[----:B------:R-:W-:Y:S01]  /*7620*/  MUFU.EX2 R127, R127 ;  /* 0x0000007f007f7308 */ /* 0x000fe20000000800 */
[----:B-----5:R-:W-:Y:S01]  /*7630*/  F2FP.F16.F32.PACK_AB R86, R111, R122 ;  /* 0x0000007a6f56723e */ /* 0x020fe200000000ff */
[----:B------:R-:W-:Y:S04]  /*7640*/  FADD.FTZ R110, R109, R110 ;  /* 0x0000006e6d6e7221 */ /* 0x000fe80000010000 */
[----:B------:R-:W-:Y:S01]  /*7650*/  FADD.FTZ R123, R123, R110 ;  /* 0x0000006e7b7b7221 */ /* 0x000fe20000010000 */
[----:B------:R-:W3:Y:S01]  /*7660*/  LDSM.16.MT88.4 R104, [R152+0x6800] ;  /* 0x006800009868783b */ /* 0x000ee20000004200 */
[----:B-1----:R-:W-:Y:S02]  /*7670*/  F2FP.F16.F32.PACK_AB R20, R128, R125 ;  /* 0x0000007d8014723e */ /* 0x002fe400000000ff */
[----:B------:R-:W-:Y:S01]  /*7680*/  MUFU.EX2 R130, R130 ;  /* 0x0000008200827308 */ /* 0x000fe20000000800 */
[----:B------:R-:W-:Y:S01]  /*7690*/  FADD.FTZ R126, R126, R123 ;  /* 0x0000007b7e7e7221 */ /* 0x000fe20000010000 */
[C---:B----4-:R-:W-:Y:S08]  /*76a0*/  HMMA.16816.F32 R4, R84.reuse, R88, R4 ;  /* 0x000000585404723c */ /* 0x050ff00000001804 */
[----:B------:R-:W-:Y:S01]  /*76b0*/  MUFU.EX2 R129, R129 ;  /* 0x0000008100817308 */ /* 0x000fe20000000800 */
[C---:B------:R-:W-:Y:S01]  /*76c0*/  HMMA.16816.F32 R8, R84.reuse, R90, R8 ;  /* 0x0000005a5408723c */ /* 0x040fe20000001808 */
[----:B------:R-:W1:Y:S08]  /*76d0*/  LDSM.16.MT88.4 R88, [R158+0x7000] ;  /* 0x007000009e58783b */ /* 0x000e700000004200 */
[----:B------:R-:W4:Y:S01]  /*76e0*/  MUFU.EX2 R132, R132 ;  /* 0x0000008400847308 */ /* 0x000f220000000800 */
[C---:B------:R-:W-:Y:S09]  /*76f0*/  HMMA.16816.F32 R68, R84.reuse, R92, R68 ;  /* 0x0000005c5444723c */ /* 0x040ff20000001844 */
[----:B------:R-:W-:Y:S01]  /*7700*/  MUFU.EX2 R134, R134 ;  /* 0x0000008600867308 */ /* 0x000fe20000000800 */
[C---:B------:R-:W-:Y:S01]  /*7710*/  HMMA.16816.F32 R72, R84.reuse, R94, R72 ;  /* 0x0000005e5448723c */ /* 0x040fe20000001848 */
[----:B------:R-:W-:Y:S08]  /*7720*/  LDSM.16.MT88.4 R92, [R152+0x7000] ;  /* 0x00700000985c783b */ /* 0x000ff00000004200 */
[----:B------:R-:W-:Y:S01]  /*7730*/  MUFU.EX2 R131, R131 ;  /* 0x0000008300837308 */ /* 0x000fe20000000800 */
[----:B----4-:R-:W-:Y:S01]  /*7740*/  F2FP.F16.F32.PACK_AB R22, R132, R129 ;  /* 0x000000818416723e */ /* 0x010fe200000000ff */
[C---:B--2---:R-:W-:Y:S08]  /*7750*/  HMMA.16816.F32 R76, R84.reuse, R96, R76 ;  /* 0x00000060544c723c */ /* 0x044ff0000000184c */
[----:B------:R2:W-:Y:S01]  /*7760*/  MUFU.EX2 R97, R21 ;  /* 0x0000001500617308 */ /* 0x0005e20000000800 */
[-C--:B------:R-:W-:Y:S02]  /*7770*/  FFMA.FTZ R96, R27, R101.reuse, -R112 ;  /* 0x000000651b607223 */ /* 0x080fe40000010870 */
[----:B------:R-:W4:Y:S01]  /*7780*/  LDSM.16.MT88.4 R24, [R154+0x7000] ;  /* 0x007000009a18783b */ /* 0x000f220000004200 */
[C---:B------:R-:W-:Y:S06]  /*7790*/  HMMA.16816.F32 R12, R84.reuse, R98, R12 ;  /* 0x00000062540c723c */ /* 0x040fec000000180c */
[----:B------:R-:W5:Y:S01]  /*77a0*/  MUFU.EX2 R96, R96 ;  /* 0x0000006000607308 */ /* 0x000f620000000800 */
[-CC-:B------:R-:W-:Y:S01]  /*77b0*/  FFMA.FTZ R98, R28, R101.reuse, -R114.reuse ;  /* 0x000000651c627223 */ /* 0x180fe20000010872 */
[-CC-:B------:R-:W-:Y:S01]  /*77c0*/  FFMA.FTZ R99, R29, R101.reuse, -R114.reuse ;  /* 0x000000651d637223 */ /* 0x180fe20000010872 */
[C---:B---3--:R-:W-:Y:S07]  /*77d0*/  HMMA.16816.F32 R80, R84.reuse, R104, R80 ;  /* 0x000000685450723c */ /* 0x048fee0000001850 */
[----:B------:R-:W-:Y:S01]  /*77e0*/  MUFU.EX2 R98, R98 ;  /* 0x0000006200627308 */ /* 0x000fe20000000800 */
[-CC-:B------:R-:W-:Y:S01]  /*77f0*/  FFMA.FTZ R104, R32, R101.reuse, -R114.reuse ;  /* 0x0000006520687223 */ /* 0x180fe20000010872 */
[----:B------:R-:W-:Y:S01]  /*7800*/  FFMA.FTZ R105, R33, R101, -R114 ;  /* 0x0000006521697223 */ /* 0x000fe20000010872 */
[----:B--2---:R-:W-:Y:S01]  /*7810*/  F2FP.F16.F32.PACK_AB R21, R130, R127 ;  /* 0x0000007f8215723e */ /* 0x004fe200000000ff */
[----:B------:R-:W-:Y:S01]  /*7820*/  FADD.FTZ R127, R127, R126 ;  /* 0x0000007e7f7f7221 */ /* 0x000fe20000010000 */
[----:B------:R-:W-:Y:S01]  /*7830*/  HMMA.16816.F32 R16, R84, R106, R16 ;  /* 0x0000006a5410723c */ /* 0x000fe20000001810 */
[----:B------:R-:W2:Y:S04]  /*7840*/  LDSM.16.MT88.4 R84, [R153+0x7000] ;  /* 0x007000009954783b */ /* 0x000ea80000004200 */
[----:B------:R-:W-:Y:S01]  /*7850*/  MUFU.EX2 R99, R99 ;  /* 0x0000006300637308 */ /* 0x000fe20000000800 */
[----:B-----5:R-:W-:Y:S01]  /*7860*/  F2FP.F16.F32.PACK_AB R23, R96, R97 ;  /* 0x000000616017723e */ /* 0x020fe200000000ff */
[-CC-:B------:R-:W-:Y:S01]  /*7870*/  FFMA.FTZ R106, R34, R101.reuse, -R112.reuse ;  /* 0x00000065226a7223 */ /* 0x180fe20000010870 */
[-CC-:B------:R-:W-:Y:S01]  /*7880*/  FFMA.FTZ R107, R35, R101.reuse, -R112.reuse ;  /* 0x00000065236b7223 */ /* 0x180fe20000010870 */
[----:B------:R-:W-:Y:S01]  /*7890*/  FADD.FTZ R130, R130, R127 ;  /* 0x0000007f82827221 */ /* 0x000fe20000010000 */
[----:B------:R-:W-:Y:S03]  /*78a0*/  LDSM.16.MT88.4 R32, [R153+0x7800] ;  /* 0x007800009920783b */ /* 0x000fe60000004200 */
[C---:B-1----:R-:W-:Y:S02]  /*78b0*/  HMMA.16816.F32 R4, R20.reuse, R88, R4 ;  /* 0x000000581404723c */ /* 0x042fe40000001804 */
[----:B------:R-:W-:Y:S03]  /*78c0*/  MUFU.EX2 R104, R104 ;  /* 0x0000006800687308 */ /* 0x000fe60000000800 */
[-CC-:B------:R-:W-:Y:S01]  /*78d0*/  FFMA.FTZ R88, R30, R101.reuse, -R112.reuse ;  /* 0x000000651e587223 */ /* 0x180fe20000010870 */
[----:B------:R-:W-:Y:S01]  /*78e0*/  FFMA.FTZ R89, R31, R101, -R112 ;  /* 0x000000651f597223 */ /* 0x000fe20000010870 */
[----:B------:R-:W-:Y:S01]  /*78f0*/  FADD.FTZ R97, R97, R130 ;  /* 0x0000008261617221 */ /* 0x000fe20000010000 */
[C---:B------:R-:W-:Y:S01]  /*7900*/  HMMA.16816.F32 R8, R20.reuse, R90, R8 ;  /* 0x0000005a1408723c */ /* 0x040fe20000001808 */
[----:B------:R-:W-:Y:S03]  /*7910*/  LDSM.16.MT88.4 R28, [R154+0x7800] ;  /* 0x007800009a1c783b */ /* 0x000fe60000004200 */
[----:B------:R-:W-:Y:S01]  /*7920*/  MUFU.EX2 R105, R105 ;  /* 0x0000006900697308 */ /* 0x000fe20000000800 */
[----:B------:R-:W-:Y:S03]  /*7930*/  FADD.FTZ R97, R96, R97 ;  /* 0x0000006160617221 */ /* 0x000fe60000010000 */
[C---:B----4-:R-:W-:Y:S06]  /*7940*/  HMMA.16816.F32 R68, R20.reuse, R24, R68 ;  /* 0x000000181444723c */ /* 0x050fec0000001844 */
[----:B------:R-:W-:Y:S02]  /*7950*/  MUFU.EX2 R89, R89 ;  /* 0x0000005900597308 */ /* 0x000fe40000000800 */
[C---:B------:R-:W-:Y:S01]  /*7960*/  HMMA.16816.F32 R72, R20.reuse, R26, R72 ;  /* 0x0000001a1448723c */ /* 0x040fe20000001848 */
[----:B------:R-:W1:Y:S07]  /*7970*/  LDSM.16.MT88.4 R24, [R158+0x7800] ;  /* 0x007800009e18783b */ /* 0x000e6e0000004200 */
[----:B------:R-:W3:Y:S01]  /*7980*/  MUFU.EX2 R88, R88 ;  /* 0x0000005800587308 */ /* 0x000ee20000000800 */
        /* <DEDUP_REMOVED lines=8> */
[----:B------:R-:W-:Y:S08]  /*7a10*/  LDSM.16.MT88.4 R92, [R158+0x9800] ;  /* 0x009800009e5c783b */ /* 0x000ff00000004200 */
[----:B------:R-:W5:Y:S01]  /*7a20*/  MUFU.EX2 R136, R136 ;  /* 0x0000008800887308 */ /* 0x000f620000000800 */
[----:B---3--:R-:W-:Y:S01]  /*7a30*/  F2FP.F16.F32.PACK_AB R21, R89, R88 ;  /* 0x000000585915723e */ /* 0x008fe200000000ff */
[----:B------:R-:W-:Y:S01]  /*7a40*/  FADD.FTZ R88, R88, R97 ;  /* 0x0000006158587221 */ /* 0x000fe20000010000 */
[----:B------:R-:W-:Y:S02]  /*7a50*/  F2FP.F16.F32.PACK_AB R20, R99, R98 ;  /* 0x000000626314723e */ /* 0x000fe400000000ff */
[----:B------:R-:W-:Y:S02]  /*7a60*/  F2FP.F16.F32.PACK_AB R22, R105, R104 ;  /* 0x000000686916723e */ /* 0x000fe400000000ff */
[----:B----4-:R-:W-:Y:S03]  /*7a70*/  F2FP.F16.F32.PACK_AB R23, R107, R106 ;  /* 0x0000006a6b17723e */ /* 0x010fe600000000ff */
[----:B------:R-:W-:Y:S04]  /*7a80*/  MUFU.EX2 R40, R40 ;  /* 0x0000002800287308 */ /* 0x000fe80000000800 */
[C---:B-1----:R-:W-:Y:S06]  /*7a90*/  HMMA.16816.F32 R4, R20.reuse, R24, R4 ;  /* 0x000000181404723c */ /* 0x042fec0000001804 */
[----:B------:R-:W1:Y:S02]  /*7aa0*/  MUFU.EX2 R41, R41 ;  /* 0x0000002900297308 */ /* 0x000e640000000800 */
[C---:B------:R-:W-:Y:S01]  /*7ab0*/  HMMA.16816.F32 R8, R20.reuse, R26, R8 ;  /* 0x0000001a1408723c */ /* 0x040fe20000001808 */
[----:B------:R-:W3:Y:S07]  /*7ac0*/  LDSM.16.MT88.4 R24, [R158+0x8000] ;  /* 0x008000009e18783b */ /* 0x000eee0000004200 */
[----:B------:R-:W-:Y:S01]  /*7ad0*/  MUFU.EX2 R42, R42 ;  /* 0x0000002a002a7308 */ /* 0x000fe20000000800 */
[C---:B------:R-:W-:Y:S09]  /*7ae0*/  HMMA.16816.F32 R68, R20.reuse, R28, R68 ;  /* 0x0000001c1444723c */ /* 0x040ff20000001844 */
[----:B------:R-:W4:Y:S01]  /*7af0*/  MUFU.EX2 R43, R43 ;  /* 0x0000002b002b7308 */ /* 0x000f220000000800 */
[C---:B------:R-:W-:Y:S01]  /*7b00*/  HMMA.16816.F32 R72, R20.reuse, R30, R72 ;  /* 0x0000001e1448723c */ /* 0x040fe20000001848 */
[----:B------:R-:W3:Y:S08]  /*7b10*/  LDSM.16.MT88.4 R28, [R154+0x8000] ;  /* 0x008000009a1c783b */ /* 0x000ef00000004200 */
[----:B------:R-:W-:Y:S01]  /*7b20*/  MUFU.EX2 R135, R135 ;  /* 0x0000008700877308 */ /* 0x000fe20000000800 */
[C---:B------:R-:W-:Y:S09]  /*7b30*/  HMMA.16816.F32 R76, R20.reuse, R32, R76 ;  /* 0x00000020144c723c */ /* 0x040ff2000000184c */
[----:B------:R-:W3:Y:S01]  /*7b40*/  MUFU.EX2 R44, R44 ;  /* 0x0000002c002c7308 */ /* 0x000ee20000000800 */
[C---:B------:R-:W-:Y:S01]  /*7b50*/  HMMA.16816.F32 R12, R20.reuse, R34, R12 ;  /* 0x00000022140c723c */ /* 0x040fe2000000180c */
[----:B------:R-:W3:Y:S08]  /*7b60*/  LDSM.16.MT88.4 R32, [R153+0x8000] ;  /* 0x008000009920783b */ /* 0x000ef00000004200 */
[----:B------:R-:W-:Y:S01]  /*7b70*/  MUFU.EX2 R45, R45 ;  /* 0x0000002d002d7308 */ /* 0x000fe20000000800 */
[C---:B--2---:R-:W-:Y:S09]  /*7b80*/  HMMA.16816.F32 R80, R20.reuse, R84, R80 ;  /* 0x000000541450723c */ /* 0x044ff20000001850 */
[----:B------:R-:W2:Y:S01]  /*7b90*/  MUFU.EX2 R46, R46 ;  /* 0x0000002e002e7308 */ /* 0x000ea20000000800 */
[----:B------:R-:W-:Y:S09]  /*7ba0*/  HMMA.16816.F32 R16, R20, R86, R16 ;  /* 0x000000561410723c */ /* 0x000ff20000001810 */
[----:B------:R-:W-:Y:S01]  /*7bb0*/  MUFU.EX2 R47, R47 ;  /* 0x0000002f002f7308 */ /* 0x000fe20000000800 */
[----:B------:R-:W-:Y:S02]  /*7bc0*/  F2FP.F16.F32.PACK_AB R20, R131, R134 ;  /* 0x000000868314723e */ /* 0x000fe400000000ff */
[----:B-----5:R-:W-:Y:S02]  /*7bd0*/  F2FP.F16.F32.PACK_AB R21, R136, R133 ;  /* 0x000000858815723e */ /* 0x020fe400000000ff */
[----:B-1----:R-:W-:Y:S02]  /*7be0*/  F2FP.F16.F32.PACK_AB R22, R41, R40 ;  /* 0x000000282916723e */ /* 0x002fe400000000ff */
[----:B----4-:R-:W-:Y:S03]  /*7bf0*/  F2FP.F16.F32.PACK_AB R23, R43, R42 ;  /* 0x0000002a2b17723e */ /* 0x010fe600000000ff */
[----:B------:R-:W1:Y:S04]  /*7c00*/  MUFU.EX2 R48, R48 ;  /* 0x0000003000307308 */ /* 0x000e680000000800 */
[C---:B---3--:R-:W-:Y:S06]  /*7c10*/  HMMA.16816.F32 R4, R20.reuse, R24, R4 ;  /* 0x000000181404723c */ /* 0x048fec0000001804 */
        /* <DEDUP_REMOVED lines=8> */
[----:B------:R-:W5:Y:S01]  /*7ca0*/  MUFU.EX2 R51, R51 ;  /* 0x0000003300337308 */ /* 0x000f620000000800 */
[C---:B------:R-:W-:Y:S09]  /*7cb0*/  HMMA.16816.F32 R76, R20.reuse, R32, R76 ;  /* 0x00000020144c723c */ /* 0x040ff2000000184c */
[----:B------:R-:W-:Y:S01]  /*7cc0*/  MUFU.EX2 R53, R53 ;  /* 0x0000003500357308 */ /* 0x000fe20000000800 */
[C---:B------:R-:W-:Y:S01]  /*7cd0*/  HMMA.16816.F32 R12, R20.reuse, R34, R12 ;  /* 0x00000022140c723c */ /* 0x040fe2000000180c */
[----:B------:R-:W5:Y:S08]  /*7ce0*/  LDSM.16.MT88.4 R32, [R153+0x8800] ;  /* 0x008800009920783b */ /* 0x000f700000004200 */
[----:B------:R-:W5:Y:S01]  /*7cf0*/  MUFU.EX2 R54, R54 ;  /* 0x0000003600367308 */ /* 0x000f620000000800 */
[C---:B------:R-:W-:Y:S09]  /*7d00*/  HMMA.16816.F32 R80, R20.reuse, R36, R80 ;  /* 0x000000241450723c */ /* 0x040ff20000001850 */
[----:B------:R-:W-:Y:S01]  /*7d10*/  MUFU.EX2 R55, R55 ;  /* 0x0000003700377308 */ /* 0x000fe20000000800 */
[----:B------:R-:W-:Y:S01]  /*7d20*/  HMMA.16816.F32 R16, R20, R38, R16 ;  /* 0x000000261410723c */ /* 0x000fe20000001810 */
[----:B------:R-:W5:Y:S08]  /*7d30*/  LDSM.16.MT88.4 R36, [R152+0x8800] ;  /* 0x008800009824783b */ /* 0x000f700000004200 */
[----:B------:R-:W5:Y:S01]  /*7d40*/  MUFU.EX2 R56, R56 ;  /* 0x0000003800387308 */ /* 0x000f620000000800 */
[----:B------:R-:W-:Y:S02]  /*7d50*/  F2FP.F16.F32.PACK_AB R20, R44, R135 ;  /* 0x000000872c14723e */ /* 0x000fe400000000ff */
[----:B--2---:R-:W-:Y:S02]  /*7d60*/  F2FP.F16.F32.PACK_AB R21, R46, R45 ;  /* 0x0000002d2e15723e */ /* 0x004fe400000000ff */
[----:B-1----:R-:W-:Y:S02]  /*7d70*/  F2FP.F16.F32.PACK_AB R22, R48, R47 ;  /* 0x0000002f3016723e */ /* 0x002fe400000000ff */
[----:B----4-:R-:W-:Y:S03]  /*7d80*/  F2FP.F16.F32.PACK_AB R23, R50, R49 ;  /* 0x000000313217723e */ /* 0x010fe600000000ff */
[----:B------:R-:W-:Y:S04]  /*7d90*/  MUFU.EX2 R57, R57 ;  /* 0x0000003900397308 */ /* 0x000fe80000000800 */
[C---:B---3--:R-:W-:Y:S06]  /*7da0*/  HMMA.16816.F32 R4, R20.reuse, R24, R4 ;  /* 0x000000181404723c */ /* 0x048fec0000001804 */
[----:B------:R-:W1:Y:S02]  /*7db0*/  MUFU.EX2 R58, R58 ;  /* 0x0000003a003a7308 */ /* 0x000e640000000800 */
[C---:B------:R-:W-:Y:S01]  /*7dc0*/  HMMA.16816.F32 R8, R20.reuse, R26, R8 ;  /* 0x0000001a1408723c */ /* 0x040fe20000001808 */
[----:B------:R-:W2:Y:S07]  /*7dd0*/  LDSM.16.MT88.4 R24, [R158+0x9000] ;  /* 0x009000009e18783b */ /* 0x000eae0000004200 */
[----:B------:R-:W-:Y:S01]  /*7de0*/  MUFU.EX2 R59, R59 ;  /* 0x0000003b003b7308 */ /* 0x000fe20000000800 */
[C---:B-----5:R-:W-:Y:S08]  /*7df0*/  HMMA.16816.F32 R68, R20.reuse, R28, R68 ;  /* 0x0000001c1444723c */ /* 0x060ff00000001844 */
[C---:B------:R-:W-:Y:S01]  /*7e00*/  HMMA.16816.F32 R72, R20.reuse, R30, R72 ;  /* 0x0000001e1448723c */ /* 0x040fe20000001848 */
[----:B------:R-:W3:Y:S07]  /*7e10*/  LDSM.16.MT88.4 R28, [R154+0x9000] ;  /* 0x009000009a1c783b */ /* 0x000eee0000004200 */
[C---:B------:R-:W-:Y:S08]  /*7e20*/  HMMA.16816.F32 R76, R20.reuse, R32, R76 ;  /* 0x00000020144c723c */ /* 0x040ff0000000184c */
[C---:B------:R-:W-:Y:S01]  /*7e30*/  HMMA.16816.F32 R12, R20.reuse, R34, R12 ;  /* 0x00000022140c723c */ /* 0x040fe2000000180c */
[----:B------:R-:W4:Y:S07]  /*7e40*/  LDSM.16.MT88.4 R32, [R153+0x9000] ;  /* 0x009000009920783b */ /* 0x000f2e0000004200 */
[C---:B------:R-:W-:Y:S03]  /*7e50*/  HMMA.16816.F32 R80, R20.reuse, R36, R80 ;  /* 0x000000241450723c */ /* 0x040fe60000001850 */
[-CC-:B------:R-:W-:Y:S01]  /*7e60*/  FFMA.FTZ R37, R60, R101.reuse, -R114.reuse ;  /* 0x000000653c257223 */ /* 0x180fe20000010872 */
[-CC-:B------:R-:W-:Y:S01]  /*7e70*/  FFMA.FTZ R36, R61, R101.reuse, -R114.reuse ;  /* 0x000000653d247223 */ /* 0x180fe20000010872 */
[-C--:B------:R-:W-:Y:S03]  /*7e80*/  FFMA.FTZ R114, R65, R101.reuse, -R114 ;  /* 0x0000006541727223 */ /* 0x080fe60000010872 */
[----:B------:R-:W-:Y:S01]  /*7e90*/  HMMA.16816.F32 R16, R20, R38, R16 ;  /* 0x000000261410723c */ /* 0x000fe20000001810 */
[----:B------:R-:W-:Y:S02]  /*7ea0*/  MUFU.EX2 R37, R37 ;  /* 0x0000002500257308 */ /* 0x000fe40000000800 */
[----:B------:R-:W-:Y:S01]  /*7eb0*/  F2FP.F16.F32.PACK_AB R20, R51, R52 ;  /* 0x000000343314723e */ /* 0x000fe200000000ff */
[--C-:B------:R-:W-:Y:S01]  /*7ec0*/  FFMA.FTZ R38, R62, R101, -R112.reuse ;  /* 0x000000653e267223 */ /* 0x100fe20000010870 */
[----:B------:R-:W-:Y:S01]  /*7ed0*/  F2FP.F16.F32.PACK_AB R21, R54, R53 ;  /* 0x000000353615723e */ /* 0x000fe200000000ff */
[----:B------:R-:W-:Y:S01]  /*7ee0*/  FFMA.FTZ R39, R63, R101, -R112 ;  /* 0x000000653f277223 */ /* 0x000fe20000010870 */
[----:B------:R-:W-:Y:S02]  /*7ef0*/  F2FP.F16.F32.PACK_AB R22, R56, R55 ;  /* 0x000000373816723e */ /* 0x000fe400000000ff */
[----:B-1----:R-:W-:Y:S02]  /*7f00*/  F2FP.F16.F32.PACK_AB R23, R58, R57 ;  /* 0x000000393a17723e */ /* 0x002fe400000000ff */
[----:B------:R-:W1:Y:S05]  /*7f10*/  MUFU.EX2 R36, R36 ;  /* 0x0000002400247308 */ /* 0x000e6a0000000800 */
[C---:B--2---:R-:W-:Y:S05]  /*7f20*/  HMMA.16816.F32 R4, R20.reuse, R24, R4 ;  /* 0x000000181404723c */ /* 0x044fea0000001804 */
[----:B------:R-:W-:Y:S03]  /*7f30*/  MUFU.EX2 R38, R38 ;  /* 0x0000002600267308 */ /* 0x000fe60000000800 */
[C---:B------:R-:W-:Y:S01]  /*7f40*/  HMMA.16816.F32 R8, R20.reuse, R26, R8 ;  /* 0x0000001a1408723c */ /* 0x040fe20000001808 */
[----:B------:R-:W2:Y:S06]  /*7f50*/  LDSM.16.MT88.4 R24, [R152+0x9000] ;  /* 0x009000009818783b */ /* 0x000eac0000004200 */
[----:B------:R-:W5:Y:S01]  /*7f60*/  MUFU.EX2 R39, R39 ;  /* 0x0000002700277308 */ /* 0x000f620000000800 */
[----:B-1----:R-:W-:Y:S01]  /*7f70*/  F2FP.F16.F32.PACK_AB R84, R36, R37 ;  /* 0x000000252454723e */ /* 0x002fe200000000ff */
[C---:B---3--:R-:W-:Y:S08]  /*7f80*/  HMMA.16816.F32 R68, R20.reuse, R28, R68 ;  /* 0x0000001c1444723c */ /* 0x048ff00000001844 */
[----:B------:R-:W1:Y:S01]  /*7f90*/  MUFU.EX2 R114, R114 ;  /* 0x0000007200727308 */ /* 0x000e620000000800 */
[----:B------:R-:W-:Y:S04]  /*7fa0*/  FADD.FTZ R29, R121, R116 ;  /* 0x00000074791d7221 */ /* 0x000fe80000010000 */
[----:B------:R-:W-:Y:S01]  /*7fb0*/  FADD.FTZ R29, R108, R29 ;  /* 0x0000001d6c1d7221 */ /* 0x000fe20000010000 */
[C---:B------:R-:W-:Y:S03]  /*7fc0*/  HMMA.16816.F32 R72, R20.reuse, R30, R72 ;  /* 0x0000001e1448723c */ /* 0x040fe60000001848 */
[----:B------:R-:W-:Y:S01]  /*7fd0*/  FADD.FTZ R28, R122, R29 ;  /* 0x0000001d7a1c7221 */ /* 0x000fe20000010000 */
[----:B-----5:R-:W-:Y:S03]  /*7fe0*/  F2FP.F16.F32.PACK_AB R85, R39, R38 ;  /* 0x000000262755723e */ /* 0x020fe600000000ff */
[----:B------:R-:W-:Y:S01]  /*7ff0*/  FADD.FTZ R28, R111, R28 ;  /* 0x0000001c6f1c7221 */ /* 0x000fe20000010000 */
[C---:B----4-:R-:W-:Y:S03]  /*8000*/  HMMA.16816.F32 R76, R20.reuse, R32, R76 ;  /* 0x00000020144c723c */ /* 0x050fe6000000184c */
[-CC-:B------:R-:W-:Y:S01]  /*8010*/  FFMA.FTZ R32, R66, R101.reuse, -R112.reuse ;  /* 0x0000006542207223 */ /* 0x180fe20000010870 */
[----:B------:R-:W-:Y:S01]  /*8020*/  FFMA.FTZ R112, R67, R101, -R112 ;  /* 0x0000006543707223 */ /* 0x000fe20000010870 */
[----:B------:R-:W-:Y:S01]  /*8030*/  FADD.FTZ R125, R125, R28 ;  /* 0x0000001c7d7d7221 */ /* 0x000fe20000010000 */
[----:B-1----:R-:W-:Y:S01]  /*8040*/  F2FP.F16.F32.PACK_AB R86, R114, R59 ;  /* 0x0000003b7256723e */ /* 0x002fe200000000ff */
[----:B------:R-:W1:Y:S01]  /*8050*/  LDSM.16.MT88.4 R28, [R154+0x9800] ;  /* 0x009800009a1c783b */ /* 0x000e620000004200 */
[C---:B------:R-:W-:Y:S01]  /*8060*/  HMMA.16816.F32 R12, R20.reuse, R34, R12 ;  /* 0x00000022140c723c */ /* 0x040fe2000000180c */
[----:B------:R-:W-:Y:S02]  /*8070*/  MUFU.EX2 R32, R32 ;  /* 0x0000002000207308 */ /* 0x000fe40000000800 */
[----:B------:R-:W-:Y:S04]  /*8080*/  FADD.FTZ R128, R128, R125 ;  /* 0x0000007d80807221 */ /* 0x000fe80000010000 */
[----:B------:R-:W-:Y:S01]  /*8090*/  FADD.FTZ R35, R129, R128 ;  /* 0x0000008081237221 */ /* 0x000fe20000010000 */
[C---:B--2---:R-:W-:Y:S03]  /*80a0*/  HMMA.16816.F32 R80, R20.reuse, R24, R80 ;  /* 0x000000181450723c */ /* 0x044fe60000001850 */
[----:B------:R-:W2:Y:S01]  /*80b0*/  MUFU.EX2 R33, R112 ;  /* 0x0000007000217308 */ /* 0x000ea20000000800 */
[----:B------:R-:W-:Y:S01]  /*80c0*/  FADD.FTZ R35, R132, R35 ;  /* 0x0000002384237221 */ /* 0x000fe20000010000 */
[----:B------:R-:W-:Y:S02]  /*80d0*/  FADD.FTZ R25, R89, R88 ;  /* 0x0000005859197221 */ /* 0x000fe40000010000 */
[----:B------:R-:W3:Y:S01]  /*80e0*/  LDSM.16.MT88.4 R88, [R153+0x9800] ;  /* 0x009800009958783b */ /* 0x000ee20000004200 */
[----:B------:R-:W-:Y:S01]  /*80f0*/  FADD.FTZ R98, R98, R35 ;  /* 0x0000002362627221 */ /* 0x000fe20000010000 */
[----:B------:R-:W-:Y:S03]  /*8100*/  HMMA.16816.F32 R16, R20, R26, R16 ;  /* 0x0000001a1410723c */ /* 0x000fe60000001810 */
[----:B------:R-:W-:Y:S01]  /*8110*/  FADD.FTZ R99, R99, R98 ;  /* 0x0000006263637221 */ /* 0x000fe20000010000 */
[----:B------:R-:W-:Y:S03]  /*8120*/  FADD.FTZ R20, R106, R25 ;  /* 0x000000196a147221 */ /* 0x000fe60000010000 */
[----:B------:R-:W-:Y:S01]  /*8130*/  FADD.FTZ R104, R104, R99 ;  /* 0x0000006368687221 */ /* 0x000fe20000010000 */
[----:B------:R-:W-:Y:S01]  /*8140*/  FADD.FTZ R20, R107, R20 ;  /* 0x000000146b147221 */ /* 0x000fe20000010000 */
[----:B--2---:R-:W-:Y:S02]  /*8150*/  F2FP.F16.F32.PACK_AB R87, R33, R32 ;  /* 0x000000202157723e */ /* 0x004fe400000000ff */
[----:B------:R-:W-:Y:S01]  /*8160*/  FADD.FTZ R105, R105, R104 ;  /* 0x0000006869697221 */ /* 0x000fe20000010000 */
[----:B------:R-:W-:Y:S03]  /*8170*/  FADD.FTZ R21, R133, R20 ;  /* 0x0000001485157221 */ /* 0x000fe60000010000 */
[----:B------:R-:W-:Y:S01]  /*8180*/  FADD.FTZ R134, R134, R105 ;  /* 0x0000006986867221 */ /* 0x000fe20000010000 */
[----:B------:R-:W-:Y:S01]  /*8190*/  MOV R105, R0 ;  /* 0x0000000000697202 */ /* 0x000fe20000000f00 */
        /* <DEDUP_REMOVED lines=40> */
.L_x_8911:
        /* <DEDUP_REMOVED lines=10> */
.L_x_8931:
[----:B------:R-:W3:Y:S01]  /*84c0*/  S2R R4, SR_TID.X ;  /* 0x0000000000047919 */ /* 0x000ee20000002100 */
[----:B------:R-:W2:Y:S01]  /*84d0*/  S2UR UR6, SR_CgaCtaId ;  /* 0x00000000000679c3 */ /* 0x000ea20000008800 */
[----:B----4-:R-:W-:Y:S01]  /*84e0*/  FADD.FTZ R6, R10, R11 ;  /* 0x0000000b0a067221 */ /* 0x010fe20000010000 */
[----:B------:R-:W4:Y:S01]  /*84f0*/  MUFU.RCP R5, R8 ;  /* 0x0000000800057308 */ /* 0x000f220000001000 */
[----:B------:R-:W-:Y:S01]  /*8500*/  FSETP.NE.FTZ.AND P1, PT, R8, RZ, PT ;  /* 0x000000ff0800720b */ /* 0x000fe20003f35000 */
[----:B------:R-:W-:Y:S02]  /*8510*/  UMOV UR7, 0x400 ;  /* 0x0000040000077882 */ /* 0x000fe40000000000 */
[----:B------:R-:W-:-:S04]  /*8520*/  FSETP.NE.FTZ.AND P5, PT, R6, RZ, PT ;  /* 0x000000ff0600720b */ /* 0x000fc80003fb5000 */
[----:B------:R-:W1:Y:S01]  /*8530*/  MUFU.RCP R9, R6 ;  /* 0x0000000600097308 */ /* 0x000e620000001000 */
[----:B----4-:R-:W-:Y:S01]  /*8540*/  FSEL R5, R5, 1, P1 ;  /* 0x3f80000005057808 */ /* 0x010fe20000800000 */
[----:B--2---:R-:W-:-:S04]  /*8550*/  ULEA UR6, UR6, UR7, 0x18 ;  /* 0x0000000706067291 */ /* 0x004fc8000f8ec0ff */
[C---:B------:R-:W-:Y:S01]  /*8560*/  FMUL.FTZ R96, R5.reuse, R96 ;  /* 0x0000006005607220 */ /* 0x040fe20000410000 */
[----:B------:R-:W-:Y:S01]  /*8570*/  FMUL.FTZ R97, R5, R97 ;  /* 0x0000006105617220 */ /* 0x000fe20000410000 */
[----:B-1----:R-:W-:Y:S01]  /*8580*/  FSEL R9, R9, 1, P5 ;  /* 0x3f80000009097808 */ /* 0x002fe20002800000 */
[C---:B------:R-:W-:Y:S01]  /*8590*/  FMUL.FTZ R92, R5.reuse, R92 ;  /* 0x0000005c055c7220 */ /* 0x040fe20000410000 */
[C---:B------:R-:W-:Y:S01]  /*85a0*/  FMUL.FTZ R93, R5.reuse, R93 ;  /* 0x0000005d055d7220 */ /* 0x040fe20000410000 */
[----:B------:R-:W-:Y:S01]  /*85b0*/  FMUL.FTZ R68, R5, R68 ;  /* 0x0000004405447220 */ /* 0x000fe20000410000 */
[C---:B---3--:R-:W-:Y:S01]  /*85c0*/  SHF.L.U32 R10, R4.reuse, 0x1, RZ ;  /* 0x00000001040a7819 */ /* 0x048fe200000006ff */
[C---:B------:R-:W-:Y:S01]  /*85d0*/  FMUL.FTZ R98, R9.reuse, R98 ;  /* 0x0000006209627220 */ /* 0x040fe20000410000 */
[C---:B------:R-:W-:Y:S01]  /*85e0*/  SHF.L.U32 R11, R4.reuse, 0x4, RZ ;  /* 0x00000004040b7819 */ /* 0x040fe200000006ff */
[C---:B------:R-:W-:Y:S01]  /*85f0*/  FMUL.FTZ R99, R9.reuse, R99 ;  /* 0x0000006309637220 */ /* 0x040fe20000410000 */
[----:B------:R-:W-:Y:S01]  /*8600*/  SHF.L.U32 R12, R4, 0x5, RZ ;  /* 0x00000005040c7819 */ /* 0x000fe200000006ff */
[C---:B------:R-:W-:Y:S01]  /*8610*/  FMUL.FTZ R94, R9.reuse, R94 ;  /* 0x0000005e095e7220 */ /* 0x040fe20000410000 */
[----:B------:R-:W-:Y:S01]  /*8620*/  LOP3.LUT R13, R10, 0x6, RZ, 0xc0, !PT ;  /* 0x000000060a0d7812 */ /* 0x000fe200078ec0ff */
[----:B------:R-:W-:Y:S01]  /*8630*/  FMUL.FTZ R95, R9, R95 ;  /* 0x0000005f095f7220 */ /* 0x000fe20000410000 */
[----:B------:R-:W-:Y:S01]  /*8640*/  LOP3.LUT R11, R11, 0x1c0, RZ, 0xc0, !PT ;  /* 0x000001c00b0b7812 */ /* 0x000fe200078ec0ff */
[C---:B------:R-:W-:Y:S01]  /*8650*/  FMUL.FTZ R70, R9.reuse, R70 ;  /* 0x0000004609467220 */ /* 0x040fe20000410000 */
[C---:B------:R-:W-:Y:S01]  /*8660*/  LOP3.LUT P0, RZ, R4.reuse, 0x4, RZ, 0xc0, !PT ;  /* 0x0000000404ff7812 */ /* 0x040fe2000780c0ff */
[----:B------:R-:W-:Y:S01]  /*8670*/  FMUL.FTZ R71, R9, R71 ;  /* 0x0000004709477220 */ /* 0x000fe20000410000 */
[----:B------:R-:W-:Y:S01]  /*8680*/  LOP3.LUT R12, R13, 0x7c00, R12, 0xf8, !PT ;  /* 0x00007c000d0c7812 */ /* 0x000fe200078ef80c */
[----:B------:R-:W-:Y:S01]  /*8690*/  FMUL.FTZ R74, R9, R74 ;  /* 0x0000004a094a7220 */ /* 0x000fe20000410000 */
[----:B------:R-:W-:Y:S01]  /*86a0*/  LOP3.LUT R11, R11, 0x38, R10, 0xf8, !PT ;  /* 0x000000380b0b7812 */ /* 0x000fe200078ef80a */
[----:B------:R-:W-:Y:S01]  /*86b0*/  IMAD.MOV.U32 R10, RZ, RZ, 0x10 ;  /* 0x00000010ff0a7424 */ /* 0x000fe200078e00ff */
[----:B------:R-:W-:Y:S01]  /*86c0*/  R2P PR, R4, 0x18 ;  /* 0x0000001804007804 */ /* 0x000fe20000000000 */
[C---:B------:R-:W-:Y:S01]  /*86d0*/  FMUL.FTZ R75, R9.reuse, R75 ;  /* 0x0000004b094b7220 */ /* 0x040fe20000410000 */
[----:B------:R-:W-:Y:S01]  /*86e0*/  LOP3.LUT R12, R12, R11, RZ, 0xfc, !PT ;  /* 0x0000000b0c0c7212 */ /* 0x000fe200078efcff */
[C---:B------:R-:W-:Y:S01]  /*86f0*/  FMUL.FTZ R78, R9.reuse, R78 ;  /* 0x0000004e094e7220 */ /* 0x040fe20000410000 */
[----:B------:R-:W-:Y:S01]  /*8700*/  MOV R11, 0x20 ;  /* 0x00000020000b7802 */ /* 0x000fe20000000f00 */
[C---:B------:R-:W-:Y:S01]  /*8710*/  FMUL.FTZ R79, R9.reuse, R79 ;  /* 0x0000004f094f7220 */ /* 0x040fe20000410000 */
[----:B------:R-:W-:Y:S01]  /*8720*/  LEA R13, R12, UR6, 0x1 ;  /* 0x000000060c0d7c11 */ /* 0x000fe2000f8e08ff */
        /* <DEDUP_REMOVED lines=8> */
[----:B------:R-:W-:Y:S01]  /*87b0*/  SEL R10, R10, 0xfffffff0, !P0 ;  /* 0xfffffff00a0a7807 */ /* 0x000fe20004000000 */
[C---:B------:R-:W-:Y:S01]  /*87c0*/  FMUL.FTZ R72, R5.reuse, R72 ;  /* 0x0000004805487220 */ /* 0x040fe20000410000 */
[----:B------:R-:W-:Y:S01]  /*87d0*/  FMUL.FTZ R73, R5, R73 ;  /* 0x0000004905497220 */ /* 0x000fe20000410000 */
[----:B------:R-:W-:-:S02]  /*87e0*/  VIADD R15, R13, 0x40 ;  /* 0x000000400d0f7836 */ /* 0x000fc40000000000 */
[C---:B------:R-:W-:Y:S01]  /*87f0*/  FMUL.FTZ R76, R5.reuse, R76 ;  /* 0x0000004c054c7220 */ /* 0x040fe20000410000 */
[C---:B------:R-:W-:Y:S01]  /*8800*/  FMUL.FTZ R77, R5.reuse, R77 ;  /* 0x0000004d054d7220 */ /* 0x040fe20000410000 */
[----:B------:R-:W-:Y:S01]  /*8810*/  IADD3 R11, PT, PT, R12, R13, RZ ;  /* 0x0000000d0c0b7210 */ /* 0x000fe20007ffe0ff */
[----:B------:R-:W-:Y:S01]  /*8820*/  FMUL.FTZ R88, R5, R88 ;  /* 0x0000005805587220 */ /* 0x000fe20000410000 */
[----:B------:R-:W-:Y:S01]  /*8830*/  @P4 IADD3 R15, PT, PT, R13, -0x40, RZ ;  /* 0xffffffc00d0f4810 */ /* 0x000fe20007ffe0ff */
[----:B------:R-:W-:Y:S01]  /*8840*/  FMUL.FTZ R89, R5, R89 ;  /* 0x0000005905597220 */ /* 0x000fe20000410000 */
[----:B------:R-:W-:Y:S01]  /*8850*/  F2FP.F16.F32.PACK_AB R96, R97, R96 ;  /* 0x000000606160723e */ /* 0x000fe200000000ff */
        /* <DEDUP_REMOVED lines=8> */
[----:B------:R-:W-:Y:S01]  /*88e0*/  STS [R13], R96 ;  /* 0x000000600d007388 */ /* 0x000fe20000000800 */
[C---:B------:R-:W-:Y:S01]  /*88f0*/  IADD3 R9, PT, PT, R10.reuse, R13, RZ ;  /* 0x0000000d0a097210 */ /* 0x040fe20007ffe0ff */
[----:B------:R-:W-:Y:S01]  /*8900*/  IMAD.IADD R21, R10, 0x1, R15 ;  /* 0x000000010a157824 */ /* 0x000fe200078e020f */
[----:B------:R-:W-:Y:S01]  /*8910*/  F2FP.F16.F32.PACK_AB R68, R69, R68 ;  /* 0x000000444544723e */ /* 0x000fe200000000ff */
[----:B------:R-:W-:Y:S01]  /*8920*/  STS [R13+0x400], R98 ;  /* 0x000400620d007388 */ /* 0x000fe20000000800 */
[----:B------:R-:W-:-:S02]  /*8930*/  F2FP.F16.F32.PACK_AB R70, R71, R70 ;  /* 0x000000464746723e */ /* 0x000fc400000000ff */
[----:B------:R-:W-:Y:S01]  /*8940*/  F2FP.F16.F32.PACK_AB R72, R73, R72 ;  /* 0x000000484948723e */ /* 0x000fe200000000ff */
[----:B------:R-:W-:Y:S01]  /*8950*/  STS [R9], R92 ;  /* 0x0000005c09007388 */ /* 0x000fe20000000800 */
[----:B------:R-:W-:Y:S02]  /*8960*/  F2FP.F16.F32.PACK_AB R74, R75, R74 ;  /* 0x0000004a4b4a723e */ /* 0x000fe400000000ff */
[----:B------:R-:W-:Y:S01]  /*8970*/  IADD3 R17, PT, PT, R10, R11, RZ ;  /* 0x0000000b0a117210 */ /* 0x000fe20007ffe0ff */
[----:B------:R1:W-:Y:S01]  /*8980*/  STS [R9+0x400], R94 ;  /* 0x0004005e09007388 */ /* 0x0003e20000000800 */
[----:B------:R-:W-:Y:S02]  /*8990*/  IADD3 R19, PT, PT, R12, R15, RZ ;  /* 0x0000000f0c137210 */ /* 0x000fe40007ffe0ff */
        /* <DEDUP_REMOVED lines=11> */
[----:B------:R-:W-:-:S03]  /*8a50*/  IADD3 R12, PT, PT, R10, R19, RZ ;  /* 0x000000130a0c7210 */ /* 0x000fc60007ffe0ff */
[----:B------:R-:W-:Y:S04]  /*8a60*/  STS [R15], R76 ;  /* 0x0000004c0f007388 */ /* 0x000fe80000000800 */
[----:B------:R2:W-:Y:S04]  /*8a70*/  STS [R15+0x400], R78 ;  /* 0x0004004e0f007388 */ /* 0x0005e80000000800 */
[----:B------:R-:W-:Y:S04]  /*8a80*/  STS [R21], R88 ;  /* 0x0000005815007388 */ /* 0x000fe80000000800 */
[----:B------:R-:W-:Y:S04]  /*8a90*/  STS [R21+0x400], R90 ;  /* 0x0004005a15007388 */ /* 0x000fe80000000800 */
[----:B------:R-:W-:Y:S04]  /*8aa0*/  STS [R19], R80 ;  /* 0x0000005013007388 */ /* 0x000fe80000000800 */
[----:B------:R-:W-:Y:S04]  /*8ab0*/  STS [R19+0x400], R82 ;  /* 0x0004005213007388 */ /* 0x000fe80000000800 */
[----:B------:R-:W-:Y:S04]  /*8ac0*/  STS [R12], R5 ;  /* 0x000000050c007388 */ /* 0x000fe80000000800 */
[----:B------:R3:W-:Y:S04]  /*8ad0*/  STS [R12+0x400], R86 ;  /* 0x000400560c007388 */ /* 0x0007e80000000800 */
[----:B-1----:R-:W4:Y:S01]  /*8ae0*/  LD.E.U8 R9, desc[UR4][R2.64+0x1c8] ;  /* 0x0001c80402097980 */ /* 0x002f22000c101100 */
[----:B------:R-:W-:-:S03]  /*8af0*/  ISETP.NE.AND P0, PT, R178, -0x1, PT ;  /* 0xffffffffb200780c */ /* 0x000fc60003f05270 */
[----:B------:R-:W3:Y:S04]  /*8b00*/  LD.E.64 R32, desc[UR4][R2.64+0x88] ;  /* 0x0000880402207980 */ /* 0x000ee8000c101b00 */
[----:B------:R-:W3:Y:S04]  /*8b10*/  LD.E.64 R34, desc[UR4][R2.64+0x90] ;  /* 0x0000900402227980 */ /* 0x000ee8000c101b00 */
[----:B------:R1:W5:Y:S04]  /*8b20*/  LD.E.64 R28, desc[UR4][R2.64+0xa0] ;  /* 0x0000a004021c7980 */ /* 0x000368000c101b00 */
[----:B--2---:R-:W3:Y:S04]  /*8b30*/  @!P0 LD.E.64 R14, desc[UR4][R2.64+0x80] ;  /* 0x00008004020e8980 */ /* 0x004ee8000c101b00 */
[----:B------:R1:W5:Y:S01]  /*8b40*/  LD.E.64 R30, desc[UR4][R2.64+0x70] ;  /* 0x00007004021e7980 */ /* 0x000362000c101b00 */
[----:B----4-:R-:W-:-:S13]  /*8b50*/  ISETP.NE.AND P2, PT, R9, RZ, PT ;  /* 0x000000ff0900720c */ /* 0x010fda0003f45270 */
[----:B------:R-:W2:Y:S04]  /*8b60*/  @!P2 LD.E R10, desc[UR4][R2.64+0x60] ;  /* 0x00006004020aa980 */ /* 0x000ea8000c101900 */
[----:B------:R-:W4:Y:S01]  /*8b70*/  @!P2 LD.E R13, desc[UR4][R2.64+0xb4] ;  /* 0x0000b404020da980 */ /* 0x000f22000c101900 */
[----:B------:R-:W1:Y:S01]  /*8b80*/  S2R R9, SR_TID.X ;  /* 0x0000000000097919 */ /* 0x000e620000002100 */
[----:B------:R-:W1:Y:S01]  /*8b90*/  @P1 MUFU.LG2 R16, R8 ;  /* 0x0000000800101308 */ /* 0x000e620000000c00 */
[-C--:B---3--:R-:W-:Y:S02]  /*8ba0*/  @!P0 IMAD R12, R15, R174.reuse, RZ ;  /* 0x000000ae0f0c8224 */ /* 0x088fe400078e02ff */
[----:B------:R-:W-:-:S04]  /*8bb0*/  @!P0 IMAD.WIDE.U32 R20, R14, R174, RZ ;  /* 0x000000ae0e148225 */ /* 0x000fc800078e00ff */
[-C--:B------:R-:W-:Y:S02]  /*8bc0*/  @P0 IMAD R15, R33, R178.reuse, RZ ;  /* 0x000000b2210f0224 */ /* 0x080fe400078e02ff */
[----:B------:R-:W-:Y:S01]  /*8bd0*/  @P0 IMAD.WIDE.U32 R18, R32, R178, RZ ;  /* 0x000000b220120225 */ /* 0x000fe200078e00ff */
[----:B------:R-:W-:Y:S02]  /*8be0*/  @!P0 IADD3 R12, PT, PT, R21, R12, RZ ;  /* 0x0000000c150c8210 */ /* 0x000fe40007ffe0ff */
[----:B------:R-:W-:Y:S01]  /*8bf0*/  MOV R5, 0x7f800000 ;  /* 0x7f80000000057802 */ /* 0x000fe20000000f00 */
[----:B------:R-:W-:Y:S01]  /*8c00*/  @!P0 IMAD.MOV.U32 R14, RZ, RZ, R20 ;  /* 0x000000ffff0e8224 */ /* 0x000fe200078e0014 */
[----:B------:R-:W-:Y:S01]  /*8c10*/  @P0 IADD3 R12, PT, PT, R19, R15, RZ ;  /* 0x0000000f130c0210 */ /* 0x000fe20007ffe0ff */
[----:B-1----:R-:W-:Y:S01]  /*8c20*/  @P1 FMUL.FTZ R16, R16, 0.69314718246459960938 ;  /* 0x3f31721810101820 */ /* 0x002fe20000410000 */
[-C--:B------:R-:W-:Y:S01]  /*8c30*/  IMAD R15, R35, R173.reuse, RZ ;  /* 0x000000ad230f7224 */ /* 0x080fe200078e02ff */
[----:B------:R-:W-:Y:S01]  /*8c40*/  @P0 MOV R14, R18 ;  /* 0x00000012000e0202 */ /* 0x000fe20000000f00 */
[----:B------:R-:W-:-:S04]  /*8c50*/  IMAD.WIDE.U32 R34, R34, R173, RZ ;  /* 0x000000ad22227225 */ /* 0x000fc800078e00ff */
[----:B-----5:R-:W-:Y:S01]  /*8c60*/  @P1 FFMA.FTZ R5, R7, R100, R16 ;  /* 0x0000006407051223 */ /* 0x020fe20000010010 */
[----:B------:R-:W-:-:S04]  /*8c70*/  SHF.L.U32 R11, R9, 0x3, RZ ;  /* 0x00000003090b7819 */ /* 0x000fc800000006ff */
[----:B------:R-:W-:Y:S01]  /*8c80*/  LOP3.LUT R16, R11, 0x38, RZ, 0xc0, !PT ;  /* 0x000000380b107812 */ /* 0x000fe200078ec0ff */
        /* <DEDUP_REMOVED lines=8> */
.L_x_8920:
[----:B------:R-:W-:Y:S01]  /*8d10*/  IMAD.MOV.U32 R17, RZ, RZ, RZ ;  /* 0x000000ffff117224 */ /* 0x000fe200078e00ff */
[----:B------:R-:W-:Y:S01]  /*8d20*/  SHF.R.U32.HI R3, RZ, 0x3, R9 ;  /* 0x00000003ff037819 */ /* 0x000fe20000011609 */
[----:B------:R-:W-:Y:S05]  /*8d30*/  WARPSYNC.ALL ;  /* 0x0000000000007948 */ /* 0x000fea0003800000 */
[----:B------:R-:W-:Y:S01]  /*8d40*/  BAR.SYNC.DEFER_BLOCKING 0x0 ;  /* 0x0000000000007b1d */ /* 0x000fe20000010000 */
[----:B------:R-:W-:Y:S01]  /*8d50*/  IMAD.WIDE.U32 R22, R176, R32, R16 ;  /* 0x00000020b0167225 */ /* 0x000fe200078e0010 */
[----:B------:R-:W-:Y:S02]  /*8d60*/  ISETP.GE.AND P3, PT, R3, R166, PT ;  /* 0x000000a60300720c */ /* 0x000fe40003f66270 */
[----:B------:R-:W-:Y:S01]  /*8d70*/  LOP3.LUT P6, RZ, R4, 0x3, RZ, 0xc0, !PT ;  /* 0x0000000304ff7812 */ /* 0x000fe200078cc0ff */
[----:B------:R-:W-:Y:S01]  /*8d80*/  IMAD R21, R33, R176, RZ ;  /* 0x000000b021157224 */ /* 0x000fe200078e02ff */
[----:B------:R-:W-:Y:S01]  /*8d90*/  IADD3 R34, P4, P0, R34, R22, R14 ;  /* 0x0000001622227210 */ /* 0x000fe2000789e00e */
[----:B------:R-:W-:Y:S01]  /*8da0*/  IMAD.IADD R15, R35, 0x1, R15 ;  /* 0x00000001230f7824 */ /* 0x000fe200078e020f */
[----:B------:R-:W1:Y:S01]  /*8db0*/  @P5 MUFU.LG2 R6, R6 ;  /* 0x0000000600065308 */ /* 0x000e620000000c00 */
[----:B------:R-:W-:Y:S01]  /*8dc0*/  IMAD.IADD R21, R23, 0x1, R21 ;  /* 0x0000000117157824 */ /* 0x000fe200078e0215 */
[----:B------:R-:W-:Y:S01]  /*8dd0*/  BSSY.RECONVERGENT B0, `(.L_x_8921) ;  /* 0x0000023000007945 */ /* 0x000fe20003800200 */
[----:B------:R-:W-:-:S02]  /*8de0*/  VIADD R19, R3, 0x10 ;  /* 0x0000001003137836 */ /* 0x000fc40000000000 */
[----:B------:R-:W-:Y:S01]  /*8df0*/  VIADD R17, R3, 0x20 ;  /* 0x0000002003117836 */ /* 0x000fe20000000000 */
[----:B------:R-:W-:Y:S01]  /*8e00*/  IADD3.X R35, PT, PT, R15, R21, R12, P4, P0 ;  /* 0x000000150f237210 */ /* 0x000fe200027e040c */
[----:B------:R-:W-:Y:S01]  /*8e10*/  VIADD R23, R3, 0x30 ;  /* 0x0000003003177836 */ /* 0x000fe20000000000 */
[-C--:B------:R-:W-:Y:S01]  /*8e20*/  ISETP.GE.AND P2, PT, R19, R166.reuse, PT ;  /* 0x000000a61300720c */ /* 0x080fe20003f46270 */
[----:B------:R-:W-:Y:S01]  /*8e30*/  IMAD.MOV.U32 R2, RZ, RZ, 0x7f800000 ;  /* 0x7f800000ff027424 */ /* 0x000fe200078e00ff */
[-C--:B------:R-:W-:Y:S01]  /*8e40*/  ISETP.GE.AND P1, PT, R17, R166.reuse, PT ;  /* 0x000000a61100720c */ /* 0x080fe20003f26270 */
[----:B------:R-:W-:Y:S01]  /*8e50*/  @!P3 IMAD R17, R33, R3, RZ ;  /* 0x000000032111b224 */ /* 0x000fe200078e02ff */
[----:B------:R-:W-:Y:S01]  /*8e60*/  ISETP.GE.AND P0, PT, R23, R166, PT ;  /* 0x000000a61700720c */ /* 0x000fe20003f06270 */
[----:B------:R-:W-:Y:S01]  /*8e70*/  @!P3 IMAD.WIDE.U32 R18, R3, R32, R34 ;  /* 0x000000200312b225 */ /* 0x000fe200078e0022 */
[--C-:B------:R-:W-:Y:S01]  /*8e80*/  SHF.R.U32.HI R15, RZ, 0x1, R4.reuse ;  /* 0x00000001ff0f7819 */ /* 0x100fe20000011604 */
[----:B------:R2:W3:Y:S02]  /*8e90*/  LDS.128 R8, [R177] ;  /* 0x00000000b1087984 */ /* 0x0004e40000000c00 */
[----:B------:R-:W-:Y:S01]  /*8ea0*/  @!P3 IMAD.IADD R17, R19, 0x1, R17 ;  /* 0x000000011311b824 */ /* 0x000fe200078e0211 */
[----:B------:R-:W-:Y:S01]  /*8eb0*/  @!P3 LEA R36, P4, R18, R30, 0x1 ;  /* 0x0000001e1224b211 */ /* 0x000fe200078808ff */
[----:B-1----:R-:W-:Y:S01]  /*8ec0*/  @P5 FMUL.FTZ R6, R6, 0.69314718246459960938 ;  /* 0x3f31721806065820 */ /* 0x002fe20000410000 */
[----:B------:R2:W1:Y:S01]  /*8ed0*/  LDS.128 R20, [R177+0x800] ;  /* 0x00080000b1147984 */ /* 0x0004620000000c00 */
[----:B------:R-:W-:-:S02]  /*8ee0*/  SHF.R.U32.HI R4, RZ, 0x2, R4 ;  /* 0x00000002ff047819 */ /* 0x000fc40000011604 */
[----:B------:R-:W-:Y:S01]  /*8ef0*/  @!P3 LEA.HI.X R37, R18, R31, R17, 0x1, P4 ;  /* 0x0000001f1225b211 */ /* 0x000fe200020f0c11 */
[----:B------:R2:W4:Y:S01]  /*8f00*/  LDS.128 R24, [R177+0x1800] ;  /* 0x00180000b1187984 */ /* 0x0005220000000c00 */
[----:B------:R-:W-:Y:S01]  /*8f10*/  LOP3.LUT R15, R15, 0x30, RZ, 0xc0, !PT ;  /* 0x000000300f0f7812 */ /* 0x000fe200078ec0ff */
[----:B------:R-:W-:Y:S02]  /*8f20*/  @P5 FFMA.FTZ R2, R7, R0, R6 ;  /* 0x0000000007025223 */ /* 0x000fe40000010006 */
[----:B------:R2:W1:Y:S01]  /*8f30*/  LDS.128 R16, [R177+0x1000] ;  /* 0x00100000b1107984 */ /* 0x0004620000000c00 */
[----:B------:R-:W-:Y:S01]  /*8f40*/  LOP3.LUT R15, R15, 0x7, R4, 0xf8, !PT ;  /* 0x000000070f0f7812 */ /* 0x000fe200078ef804 */
[----:B------:R-:W-:Y:S06]  /*8f50*/  @P6 BRA `(.L_x_8922) ;  /* 0x0000000000286947 */ /* 0x000fec0003800000 */
[----:B------:R-:W-:Y:S01]  /*8f60*/  IMAD.IADD R176, R176, 0x1, R13 ;  /* 0x00000001b0b07824 */ /* 0x000fe200078e020d */
[C---:B------:R-:W-:Y:S01]  /*8f70*/  ISETP.GE.AND P6, PT, R15.reuse, R166, PT ;  /* 0x000000a60f00720c */ /* 0x040fe20003fc6270 */
        /* <DEDUP_REMOVED lines=8> */
.L_x_8922:
[----:B------:R-:W-:Y:S05]  /*9000*/  BSYNC.RECONVERGENT B0 ;  /* 0x0000000000007941 */ /* 0x000fea0003800200 */
.L_x_8921:
[----:B---3--:R3:W-:Y:S01]  /*9010*/  @!P3 ST.E.128 desc[UR4][R36.64], R8 ;  /* 0x000000082400b985 */ /* 0x0087e2000c101d04 */
[----:B------:R-:W-:Y:S04]  /*9020*/  BSSY.RECONVERGENT B0, `(.L_x_8923) ;  /* 0x000000d000007945 */ /* 0x000fe80003800200 */
[----:B------:R-:W-:Y:S05]  /*9030*/  @P2 BRA `(.L_x_8924) ;  /* 0x00000000002c2947 */ /* 0x000fea0003800000 */
[----:B-1----:R-:W-:Y:S01]  /*9040*/  IADD3 R7, P2, PT, R3, 0x10, RZ ;  /* 0x0000001003077810 */ /* 0x002fe20007f5e0ff */
[----:B---3--:R-:W-:Y:S01]  /*9050*/  IMAD.MOV.U32 R8, RZ, RZ, R34 ;  /* 0x000000ffff087224 */ /* 0x008fe200078e0022 */
        /* <DEDUP_REMOVED lines=8> */
[----:B------:R1:W-:Y:S02]  /*90e0*/  ST.E.128 desc[UR4][R4.64], R20 ;  /* 0x0000001404007985 */ /* 0x0003e4000c101d04 */
.L_x_8924:
[----:B------:R-:W-:Y:S05]  /*90f0*/  BSYNC.RECONVERGENT B0 ;  /* 0x0000000000007941 */ /* 0x000fea0003800200 */
.L_x_8923:
        /* <DEDUP_REMOVED lines=13> */
.L_x_8926:
[----:B------:R-:W-:Y:S05]  /*91d0*/  BSYNC.RECONVERGENT B0 ;  /* 0x0000000000007941 */ /* 0x000fea0003800200 */
.L_x_8925:
[----:B------:R-:W-:-:S04]  /*91e0*/  MOV R173, 0x0 ;  /* 0x0000000000ad7802 */ /* 0x000fc80000000f00 */
[----:B-1234-:R-:W-:Y:S05]  /*91f0*/  @P0 RET.REL.NODEC R172 `(_ZN5flash24flash_fwd_splitkv_kernelI23Flash_fwd_kernel_traitsILi64ELi64ELi128ELi4ELb0ELb0EN7cutlass6half_tE19Flash_kernel_traitsILi64ELi64ELi128ELi4ES3_EELb0ELb0ELb0ELb0ELb1ELb0ELb0ELb0EEEvNS_16Flash_fwd_paramsE) ;  /* 0xffffff6cac800950 */ /* 0x01efea0003c3ffff */
        /* <DEDUP_REMOVED lines=12> */
[----:B-1----:R-:W-:Y:S05]  /*92c0*/  RET.REL.NODEC R172 `(_ZN5flash24flash_fwd_splitkv_kernelI23Flash_fwd_kernel_traitsILi64ELi64ELi128ELi4ELb0ELb0EN7cutlass6half_tE19Flash_kernel_traitsILi64ELi64ELi128ELi4ES3_EELb0ELb0ELb0ELb0ELb1ELb0ELb0ELb0EEEvNS_16Flash_fwd_paramsE) ;  /* 0xffffff6cac4c7950 */ /* 0x002fea0003c3ffff */
.L_x_8919:
[----:B------:R-:W-:Y:S01]  /*92d0*/  MOV R5, 0x2 ;  /* 0x0000000200057802 */ /* 0x000fe20000000f00 */
[----:B------:R-:W-:Y:S01]  /*92e0*/  IMAD.MOV.U32 R4, RZ, RZ, 0x1f ;  /* 0x0000001fff047424 */ /* 0x000fe200078e00ff */
[----:B------:R-:W-:-:S07]  /*92f0*/  MOV R6, 0xffffffff ;  /* 0xffffffff00067802 */ /* 0x000fce0000000f00 */
[----:B-1---5:R-:W-:Y:S05]  /*9300*/  WARPSYNC.COLLECTIVE R6, `(.L_x_8927) ;  /* 0x0000000006087348 */ /* 0x022fea0003c00000 */
[----:B------:R2:W3:Y:S02]  /*9310*/  SHFL.BFLY P0, R11, R185, R5, R4 ;  /* 0x0c000005b90b7389 */ /* 0x0004e40000000004 */
[----:B-123-5:R-:W-:Y:S05]  /*9320*/  ENDCOLLECTIVE ;  /* 0x000000000000791b */ /* 0x02efea0003800000 */
.L_x_8927:
[----:B------:R-:W-:Y:S02]  /*9330*/  IMAD.MOV.U32 R8, RZ, RZ, R11 ;  /* 0x000000ffff087224 */ /* 0x000fe400078e000b */
[----:B------:R-:W-:Y:S02]  /*9340*/  IMAD.MOV.U32 R5, RZ, RZ, 0x1 ;  /* 0x00000001ff057424 */ /* 0x000fe400078e00ff */
[----:B------:R-:W-:-:S05]  /*9350*/  FADD.FTZ R9, R8, R185 ;  /* 0x000000b908097221 */ /* 0x000fca0000010000 */
[----:B------:R-:W-:-:S07]  /*9360*/  MOV R185, R9 ;  /* 0x0000000900b97202 */ /* 0x000fce0000000f00 */
[----:B------:R-:W-:Y:S05]  /*9370*/  WARPSYNC.COLLECTIVE R6, `(.L_x_8928) ;  /* 0x0000000006087348 */ /* 0x000fea0003c00000 */
[----:B------:R1:W2:Y:S02]  /*9380*/  SHFL.BFLY P0, R11, R185, R5, R4 ;  /* 0x0c000005b90b7389 */ /* 0x0002a40000000004 */
[----:B-12---:R-:W-:Y:S05]  /*9390*/  ENDCOLLECTIVE ;  /* 0x000000000000791b */ /* 0x006fea0003800000 */
.L_x_8928:
[----:B------:R-:W-:Y:S01]  /*93a0*/  MOV R185, R186 ;  /* 0x000000ba00b97202 */ /* 0x000fe20000000f00 */
[----:B------:R-:W-:Y:S01]  /*93b0*/  IMAD.MOV.U32 R5, RZ, RZ, 0x2 ;  /* 0x00000002ff057424 */ /* 0x000fe200078e00ff */
[----:B------:R-:W-:-:S07]  /*93c0*/  MOV R8, R11 ;  /* 0x0000000b00087202 */ /* 0x000fce0000000f00 */
[----:B------:R-:W-:Y:S05]  /*93d0*/  WARPSYNC.COLLECTIVE R6, `(.L_x_8929) ;  /* 0x0000000006087348 */ /* 0x000fea0003c00000 */
[----:B------:R1:W2:Y:S02]  /*93e0*/  SHFL.BFLY P0, R11, R185, R5, R4 ;  /* 0x0c000005b90b7389 */ /* 0x0002a40000000004 */
[----:B-12---:R-:W-:Y:S05]  /*93f0*/  ENDCOLLECTIVE ;  /* 0x000000000000791b */ /* 0x006fea0003800000 */
.L_x_8929:
[----:B------:R-:W-:Y:S01]  /*9400*/  FADD.FTZ R8, R9, R8 ;  /* 0x0000000809087221 */ /* 0x000fe20000010000 */
[----:B------:R-:W-:Y:S01]  /*9410*/  FADD.FTZ R10, R11, R186 ;  /* 0x000000ba0b0a7221 */ /* 0x000fe20000010000 */
[----:B------:R-:W-:-:S04]  /*9420*/  MOV R5, 0x1 ;  /* 0x0000000100057802 */ /* 0x000fc80000000f00 */
[----:B------:R-:W-:-:S07]  /*9430*/  MOV R185, R10 ;  /* 0x0000000a00b97202 */ /* 0x000fce0000000f00 */
[----:B------:R-:W-:Y:S05]  /*9440*/  WARPSYNC.COLLECTIVE R6, `(.L_x_8930) ;  /* 0x0000000006087348 */ /* 0x000fea0003c00000 */
[----:B------:R1:W2:Y:S02]  /*9450*/  SHFL.BFLY P0, R11, R185, R5, R4 ;  /* 0x0c000005b90b7389 */ /* 0x0002a40000000004 */
[----:B-12---:R-:W-:Y:S05]  /*9460*/  ENDCOLLECTIVE ;  /* 0x000000000000791b */ /* 0x006fea0003800000 */
.L_x_8930:
[----:B------:R-:W-:Y:S05]  /*9470*/  BRA `(.L_x_8931) ;  /* 0xfffffff000107947 */ /* 0x000fea000383ffff */
.L_x_8932:
        /* <DEDUP_REMOVED lines=16> */
.L_x_14786:


//--------------------- .text._ZN5flash24flash_fwd_splitkv_kernelI23Flash_fwd_kernel_traitsILi64ELi64ELi128ELi4ELb0ELb0EN7cutlass6half_tE19Flash_kernel_traitsILi64ELi64ELi128ELi4ES3_EELb0ELb0ELb0ELb0ELb1ELb1ELb0ELb0EEEvNS_16Flash_fwd_paramsE --------------------------
	.section	.text._ZN5flash24flash_fwd_splitkv_kernelI23Flash_fwd_kernel_traitsILi64ELi64ELi128ELi4ELb0ELb0EN7cutlass6half_tE19Flash_kernel_traitsILi64ELi64ELi128ELi4ES3_EELb0ELb0ELb0ELb0ELb1ELb1ELb0ELb0EEEvNS_16Flash_fwd_paramsE,"ax",@progbits
	.align	128
        .global         _ZN5flash24flash_fwd_splitkv_kernelI23Flash_fwd_kernel_traitsILi64ELi64ELi128ELi4ELb0ELb0EN7cutlass6half_tE19Flash_kernel_traitsILi64ELi64ELi128ELi4ES3_EELb0ELb0ELb0ELb0ELb1ELb1ELb0ELb0EEEvNS_16Flash_fwd_paramsE
        .type           _ZN5flash24flash_fwd_splitkv_kernelI23Flash_fwd_kernel_traitsILi64ELi64ELi128ELi4ELb0ELb0EN7cutlass6half_tE19Flash_kernel_traitsILi64ELi64ELi128ELi4ES3_EELb0ELb0ELb0ELb0ELb1ELb1ELb0ELb0EEEvNS_16Flash_fwd_paramsE,@function
        .size           _ZN5flash24flash_fwd_splitkv_kernelI23Flash_fwd_kernel_traitsILi64ELi64ELi128ELi4ELb0ELb0EN7cutlass6half_tE19Flash_kernel_traitsILi64ELi64ELi128ELi4ES3_EELb0ELb0ELb0ELb0ELb1ELb1ELb0ELb0EEEvNS_16Flash_fwd_paramsE,(.L_x_14787 - _ZN5flash24flash_fwd_splitkv_kernelI23Flash_fwd_kernel_traitsILi64ELi64ELi128ELi4ELb0ELb0EN7cutlass6half_tE19Flash_kernel_traitsILi64ELi64ELi128ELi4ES3_EELb0ELb0ELb0ELb0ELb1ELb1ELb0ELb0EEEvNS_16Flash_fwd_paramsE)
        .other          _ZN5flash24flash_fwd_splitkv_kernelI23Flash_fwd_kernel_traitsILi64ELi64ELi128ELi4ELb0ELb0EN7cutlass6half_tE19Flash_kernel_traitsILi64ELi64ELi128ELi4ES3_EELb0ELb0ELb0ELb0ELb1ELb1ELb0ELb0EEEvNS_16Flash_fwd_paramsE,@"STO_CUDA_ENTRY STV_DEFAULT"
_ZN5flash24flash_fwd_splitkv_kernelI23Flash_fwd_kernel_traitsILi64ELi64ELi128ELi4ELb0ELb0EN7cutlass6half_tE19Flash_kernel_traitsILi64ELi64ELi128ELi4ES3_EELb0ELb0ELb0ELb0ELb1ELb1ELb0ELb0EEEvNS_16Flash_fwd_paramsE:
.text._ZN5flash24flash_fwd_splitkv_kernelI23Flash_fwd_kernel_traitsILi64ELi64ELi128ELi4ELb0ELb0EN7cutlass6half_tE19Flash_kernel_traitsILi64ELi64ELi128ELi4ES3_EELb0ELb0ELb0ELb0ELb1ELb1ELb0ELb0EEEvNS_16Flash_fwd_paramsE:
[----:B------:R-:W-:Y:S01]  /*0000*/  LDC R1, c[0x0][0x37c] ;  /* 0x0000df00ff017b82 */ /* 0x000fe20000000800 */
[----:B------:R-:W1:Y:S07]  /*0010*/  S2R R17, SR_CTAID.X ;  /* 0x0000000000117919 */ /* 0x000e6e0000002500 */
[----:B------:R-:W2:Y:S01]  /*0020*/  LDC.64 R2, c[0x0][0x348] ;  /* 0x0000d200ff027b82 */ /* 0x000ea20000000a00 */
[----:B------:R-:W-:Y:S01]  /*0030*/  BSSY.RECONVERGENT B2, `(.L_x_8933) ;  /* 0x0000005000027945 */ /* 0x000fe20003800200 */
[----:B------:R-:W-:Y:S01]  /*0040*/  MOV R174, 0x80 ;  /* 0x0000008000ae7802 */ /* 0x000fe20000000f00 */
[----:B------:R-:W3:Y:S01]  /*0050*/  S2R R176, SR_CTAID.Y ;  /* 0x0000000000b07919 */ /* 0x000ee20000002600 */
[----:B------:R-:W4:Y:S05]  /*0060*/  S2R R175, SR_CTAID.Z ;  /* 0x0000000000af7919 */ /* 0x000f2a0000002700 */
[----:B-1234-:R-:W-:Y:S05]  /*0070*/  CALL.REL.NOINC `($_ZN5flash24flash_fwd_splitkv_kernelI23Flash_fwd_kernel_traitsILi64ELi64ELi128ELi4ELb0ELb0EN7cutlass6half_tE19Flash_kernel_traitsILi64ELi64ELi128ELi4ES3_EELb0ELb0ELb0ELb0ELb1ELb1ELb0ELb0EEEvNS_16Flash_fwd_paramsE$_ZN5flash30compute_attn_1rowblock_splitkvI23Flash_fwd_kernel_traitsILi64ELi64ELi128ELi4ELb0ELb0EN7cutlass6half_tE19Flash_kernel_traitsILi64ELi64ELi128ELi4ES3_EELb0ELb0ELb0ELb0ELb1ELb1ELb0ELb0ENS_16Flash_fwd_paramsEEEvRKT8_iiiii) ;  /* 0x0000000000087944 */ /* 0x01efea0003c00000 */
[----:B------:R-:W-:Y:S05]  /*0080*/  BSYNC.RECONVERGENT B2 ;  /* 0x0000000000027941 */ /* 0x000fea0003800200 */
.L_x_8933:
[----:B------:R-:W-:Y:S05]  /*0090*/  EXIT ;  /* 0x000000000000794d */ /* 0x000fea0003800000 */
        .type           $_ZN5flash24flash_fwd_splitkv_kernelI23Flash_fwd_kernel_traitsILi64ELi64ELi128ELi4ELb0ELb0EN7cutlass6half_tE19Flash_kernel_traitsILi64ELi64ELi128ELi4ES3_EELb0ELb0ELb0ELb0ELb1ELb1ELb0ELb0EEEvNS_16Flash_fwd_paramsE$_ZN5flash30compute_attn_1rowblock_splitkvI23Flash_fwd_kernel_traitsILi64ELi64ELi128ELi4ELb0ELb0EN7cutlass6half_tE19Flash_kernel_traitsILi64ELi64ELi128ELi4ES3_EELb0ELb0ELb0ELb0ELb1ELb1ELb0ELb0ENS_16Flash_fwd_paramsEEEvRKT8_iiiii,@function
        .size           $_ZN5flash24flash_fwd_splitkv_kernelI23Flash_fwd_kernel_traitsILi64ELi64ELi128ELi4ELb0ELb0EN7cutlass6half_tE19Flash_kernel_traitsILi64ELi64ELi128ELi4ES3_EELb0ELb0ELb0ELb0ELb1ELb1ELb0ELb0EEEvNS_16Flash_fwd_paramsE$_ZN5flash30compute_attn_1rowblock_splitkvI23Flash_fwd_kernel_traitsILi64ELi64ELi128ELi4ELb0ELb0EN7cutlass6half_tE19Flash_kernel_traitsILi64ELi64ELi128ELi4ES3_EELb0ELb0ELb0ELb0ELb1ELb1ELb0ELb0ENS_16Flash_fwd_paramsEEEvRKT8_iiiii,(.L_x_14787 - $_ZN5flash24flash_fwd_splitkv_kernelI23Flash_fwd_kernel_traitsILi64ELi64ELi128ELi4ELb0ELb0EN7cutlass6half_tE19Flash_kernel_traitsILi64ELi64ELi128ELi4ES3_EELb0ELb0ELb0ELb0ELb1ELb1ELb0ELb0EEEvNS_16Flash_fwd_paramsE$_ZN5flash30compute_attn_1rowblock_splitkvI23Flash_fwd_kernel_traitsILi64ELi64ELi128ELi4ELb0ELb0EN7cutlass6half_tE19Flash_kernel_traitsILi64ELi64ELi128ELi4ES3_EELb0ELb0ELb0ELb0ELb1ELb1ELb0ELb0ENS_16Flash_fwd_paramsEEEvRKT8_iiiii)
$_ZN5flash24flash_fwd_splitkv_kernelI23Flash_fwd_kernel_traitsILi64ELi64ELi128ELi4ELb0ELb0EN7cutlass6half_tE19Flash_kernel_traitsILi64ELi64ELi128ELi4ES3_EELb0ELb0ELb0ELb0ELb1ELb1ELb0ELb0EEEvNS_16Flash_fwd_paramsE$_ZN5flash30compute_attn_1rowblock_splitkvI23Flash_fwd_kernel_traitsILi64ELi64ELi128ELi4ELb0ELb0EN7cutlass6half_tE19Flash_kernel_traitsILi64ELi64ELi128ELi4ES3_EELb0ELb0ELb0ELb0ELb1ELb1ELb0ELb0ENS_16Flash_fwd_paramsEEEvRKT8_iiiii:
        /* <DEDUP_REMOVED lines=20> */
[----:B------:R-:W2:Y:S05]  /*01e0*/  S2R R26, SR_TID.X ;  /* 0x00000000001a7919 */ /* 0x000eaa0000002100 */
[----:B------:R1:W5:Y:S01]  /*01f0*/  @P2 LD.E R180, desc[UR4][R22.64] ;  /* 0x0000000416b42980 */ /* 0x000362000c101900 */
[----:B------:R-:W-:-:S02]  /*0200*/  ISETP.NE.U32.AND P2, PT, R6, RZ, PT ;  /* 0x000000ff0600720c */ /* 0x000fc40003f45070 */
[----:B------:R-:W-:Y:S02]  /*0210*/  SHF.R.U32.HI R0, RZ, 0x1e, R176 ;  /* 0x0000001eff007819 */ /* 0x000fe400000116b0 */
[----:B------:R-:W-:Y:S01]  /*0220*/  ISETP.NE.AND.EX P2, PT, R7, RZ, PT, P2 ;  /* 0x000000ff0700720c */ /* 0x000fe20003f45320 */
[----:B------:R-:W-:Y:S02]  /*0230*/  IMAD.MOV.U32 R13, RZ, RZ, RZ ;  /* 0x000000ffff0d7224 */ /* 0x000fe400078e00ff */
        /* <DEDUP_REMOVED lines=9> */
[----:B------:R-:W3:Y:S02]  /*02d0*/  LD.E.U8 R6, desc[UR4][R2.64+0x1b2] ;  /* 0x0001b20402067980 */ /* 0x000ee4000c101100 */
[----:B---3--:R-:W-:-:S13]  /*02e0*/  ISETP.NE.AND P1, PT, R6, RZ, PT ;  /* 0x000000ff0600720c */ /* 0x008fda0003f25270 */
[----:B------:R-:W-:Y:S05]  /*02f0*/  @!P1 BRA `(.L_x_8935) ;  /* 0x0000000000049947 */ /* 0x000fea0003800000 */
[----:B------:R3:W5:Y:S02]  /*0300*/  LD.E R16, desc[UR4][R14.64] ;  /* 0x000000040e107980 */ /* 0x000764000c101900 */
.L_x_8935:
[----:B------:R-:W-:Y:S05]  /*0310*/  BSYNC.RECONVERGENT B0 ;  /* 0x0000000000007941 */ /* 0x000fea0003800200 */
.L_x_8934:
[----:B------:R-:W-:Y:S04]  /*0320*/  BSSY.RECONVERGENT B0, `(.L_x_8936) ;  /* 0x0000007000007945 */ /* 0x000fe80003800200 */
[----:B------:R-:W-:Y:S05]  /*0330*/  @!P3 BRA `(.L_x_8937) ;  /* 0x000000000014b947 */ /* 0x000fea0003800000 */
[----:B------:R-:W4:Y:S02]  /*0340*/  LD.E.U8 R6, desc[UR4][R2.64+0x1b2] ;  /* 0x0001b20402067980 */ /* 0x000f24000c101100 */
[----:B----4-:R-:W-:-:S13]  /*0350*/  ISETP.NE.AND P1, PT, R6, RZ, PT ;  /* 0x000000ff0600720c */ /* 0x010fda0003f25270 */
[----:B------:R-:W4:Y:S02]  /*0360*/  @P1 LD.E R7, desc[UR4][R14.64+0x4] ;  /* 0x000004040e071980 */ /* 0x000f24000c101900 */
[----:B----45:R-:W-:-:S06]  /*0370*/  @P1 IADD3 R8, PT, PT, R7, -R16, RZ ;  /* 0x8000001007081210 */ /* 0x030fcc0007ffe0ff */
[----:B------:R4:W5:Y:S02]  /*0380*/  @!P1 LD.E R8, desc[UR4][R14.64] ;  /* 0x000000040e089980 */ /* 0x000964000c101900 */
.L_x_8937:
[----:B------:R-:W-:Y:S05]  /*0390*/  BSYNC.RECONVERGENT B0 ;  /* 0x0000000000007941 */ /* 0x000fea0003800200 */
.L_x_8936:
        /* <DEDUP_REMOVED lines=8> */
.L_x_8939:
[----:B------:R-:W5:Y:S01]  /*0420*/  LD.E.64 R6, desc[UR4][R2.64+0x108] ;  /* 0x0001080402067980 */ /* 0x000f62000c101b00 */
[----:B------:R-:W-:Y:S01]  /*0430*/  BSSY.RECONVERGENT B0, `(.L_x_8941) ;  /* 0x0000006000007945 */ /* 0x000fe20003800200 */
[----:B------:R-:W-:Y:S01]  /*0440*/  IMAD.MOV.U32 R5, RZ, RZ, RZ ;  /* 0x000000ffff057224 */ /* 0x000fe200078e00ff */
[----:B-----5:R-:W-:-:S04]  /*0450*/  ISETP.NE.U32.AND P0, PT, R6, RZ, PT ;  /* 0x000000ff0600720c */ /* 0x020fc80003f05070 */
[----:B------:R-:W-:-:S13]  /*0460*/  ISETP.NE.AND.EX P0, PT, R7, RZ, PT, P0 ;  /* 0x000000ff0700720c */ /* 0x000fda0003f05300 */
[----:B------:R-:W-:Y:S05]  /*0470*/  @!P0 BRA `(.L_x_8942) ;  /* 0x0000000000048947 */ /* 0x000fea0003800000 */
[----:B------:R1:W5:Y:S02]  /*0480*/  LD.E R5, desc[UR4][R2.64+0xbc] ;  /* 0x0000bc0402057980 */ /* 0x000364000c101900 */
.L_x_8942:
[----:B------:R-:W-:Y:S05]  /*0490*/  BSYNC.RECONVERGENT B0 ;  /* 0x0000000000007941 */ /* 0x000fea0003800200 */
.L_x_8941:
[----:B-----5:R-:W-:Y:S02]  /*04a0*/  IADD3 R8, PT, PT, R5, R8, -R13 ;  /* 0x0000000805087210 */ /* 0x020fe40007ffe80d */
.L_x_8940:
[----:B------:R-:W-:Y:S05]  /*04b0*/  BSYNC.RECONVERGENT B1 ;  /* 0x0000000000017941 */ /* 0x000fea0003800200 */
.L_x_8938:
[----:B------:R-:W-:Y:S01]  /*04c0*/  IMAD.SHL.U32 R178, R17, 0x40, RZ ;  /* 0x0000004011b27824 */ /* 0x000fe200078e00ff */
[----:B------:R-:W-:Y:S01]  /*04d0*/  MOV R6, R174 ;  /* 0x000000ae00067202 */ /* 0x000fe20000000f00 */
[----:B------:R-:W-:-:S03]  /*04e0*/  IMAD.MOV.U32 R7, RZ, RZ, 0x0 ;  /* 0x00000000ff077424 */ /* 0x000fc600078e00ff */
[----:B------:R-:W-:-:S13]  /*04f0*/  ISETP.GT.AND P0, PT, R19, R178, PT ;  /* 0x000000b21300720c */ /* 0x000fda0003f04270 */
[----:B-1234-:R-:W-:Y:S05]  /*0500*/  @!P0 RET.REL.NODEC R6 `(_ZN5flash24flash_fwd_splitkv_kernelI23Flash_fwd_kernel_traitsILi64ELi64ELi128ELi4ELb0ELb0EN7cutlass6half_tE19Flash_kernel_traitsILi64ELi64ELi128ELi4ES3_EELb0ELb0ELb0ELb0ELb1ELb1ELb0ELb0EEEvNS_16Flash_fwd_paramsE) ;  /* 0xfffffff806bc8950 */ /* 0x01efea0003c3ffff */
        /* <DEDUP_REMOVED lines=81> */
.L_x_8945:
[----:B------:R-:W-:Y:S05]  /*0a20*/  BSYNC.RECONVERGENT B0 ;  /* 0x0000000000007941 */ /* 0x000fea0003800200 */
.L_x_8944:
        /* <DEDUP_REMOVED lines=13> */
.L_x_8947:
[----:B------:R-:W-:Y:S05]  /*0b00*/  BSYNC.RECONVERGENT B0 ;  /* 0x0000000000007941 */ /* 0x000fea0003800200 */
.L_x_8946:
        /* <DEDUP_REMOVED lines=12> */
.L_x_8949:
[----:B------:R-:W-:Y:S05]  /*0bd0*/  BSYNC.RECONVERGENT B0 ;  /* 0x0000000000007941 */ /* 0x000fea0003800200 */
.L_x_8948:
[----:B------:R-:W-:Y:S01]  /*0be0*/  MOV R175, 0x0 ;  /* 0x0000000000af7802 */ /* 0x000fe20000000f00 */
[----:B------:R-:W-:Y:S04]  /*0bf0*/  @!P6 ST.E desc[UR4][R16.64], R3 ;  /* 0x000000031000e985 */ /* 0x000fe8000c101904 */
[----:B------:R-:W-:Y:S04]  /*0c00*/  @!P5 ST.E desc[UR4][R16.64+0x40], R2 ;  /* 0x000040021000d985 */ /* 0x000fe8000c101904 */
[----:B------:R1:W-:Y:S02]  /*0c10*/  @!P4 ST.E desc[UR4][R16.64+0x80], R0 ;  /* 0x000080001000c985 */ /* 0x0003e4000c101904 */
[----:B-1234-:R-:W-:Y:S05]  /*0c20*/  @P0 RET.REL.NODEC R174 `(_ZN5flash24flash_fwd_splitkv_kernelI23Flash_fwd_kernel_traitsILi64ELi64ELi128ELi4ELb0ELb0EN7cutlass6half_tE19Flash_kernel_traitsILi64ELi64ELi128ELi4ES3_EELb0ELb0ELb0ELb0ELb1ELb1ELb0ELb0EEEvNS_16Flash_fwd_paramsE) ;  /* 0xfffffff0aef40950 */ /* 0x01efea0003c3ffff */
[----:B------:R-:W-:Y:S02]  /*0c30*/  MOV R3, 0x7f800000 ;  /* 0x7f80000000037802 */ /* 0x000fe40000000f00 */
[----:B------:R-:W-:-:S03]  /*0c40*/  MOV R175, 0x0 ;  /* 0x0000000000af7802 */ /* 0x000fc60000000f00 */
[----:B------:R1:W-:Y:S02]  /*0c50*/  ST.E desc[UR4][R16.64+0xc0], R3 ;  /* 0x0000c00310007985 */ /* 0x0003e4000c101904 */
[----:B-1----:R-:W-:Y:S05]  /*0c60*/  RET.REL.NODEC R174 `(_ZN5flash24flash_fwd_splitkv_kernelI23Flash_fwd_kernel_traitsILi64ELi64ELi128ELi4ELb0ELb0EN7cutlass6half_tE19Flash_kernel_traitsILi64ELi64ELi128ELi4ES3_EELb0ELb0ELb0ELb0ELb1ELb1ELb0ELb0EEEvNS_16Flash_fwd_paramsE) ;  /* 0xfffffff0aee47950 */ /* 0x002fea0003c3ffff */
.L_x_8943:
        /* <DEDUP_REMOVED lines=20> */
[----:B------:R-:W4:Y:S04]  /*0db0*/  LD.E.64 R28, desc[UR4][R2.64+0x28] ;  /* 0x00002804021c7980 */ /* 0x000f28000c101b00 */
[----:B------:R1:W5:Y:S01]  /*0dc0*/  LD.E.64 R42, desc[UR4][R2.64+0x58] ;  /* 0x00005804022a7980 */ /* 0x000362000c101b00 */
[----:B--2---:R-:W-:-:S04]  /*0dd0*/  IABS R5, R13 ;  /* 0x0000000d00057213 */ /* 0x004fc80000000000 */
[----:B------:R-:W2:Y:S08]  /*0de0*/  I2F.RP R9, R5 ;  /* 0x0000000500097306 */ /* 0x000eb00000209400 */
[----:B--2---:R-:W2:Y:S02]  /*0df0*/  MUFU.RCP R20, R9 ;  /* 0x0000000900147308 */ /* 0x004ea40000001000 */
[----:B--2---:R-:W-:-:S06]  /*0e00*/  IADD3 R20, PT, PT, R20, 0xffffffe, RZ ;  /* 0x0ffffffe14147810 */ /* 0x004fcc0007ffe0ff */
[----:B------:R-:W2:Y:S02]  /*0e10*/  F2I.FTZ.U32.TRUNC.NTZ R21, R20 ;  /* 0x0000001400157305 */ /* 0x000ea4000021f000 */
[----:B--2---:R-:W-:Y:S01]  /*0e20*/  IADD3 R0, PT, PT, RZ, -R21, RZ ;  /* 0x80000015ff007210 */ /* 0x004fe20007ffe0ff */
[----:B------:R-:W-:-:S04]  /*0e30*/  IMAD.MOV.U32 R20, RZ, RZ, RZ ;  /* 0x000000ffff147224 */ /* 0x000fc800078e00ff */
[----:B------:R-:W-:Y:S01]  /*0e40*/  IMAD R7, R0, R5, RZ ;  /* 0x0000000500077224 */ /* 0x000fe200078e02ff */
[----:B------:R-:W-:-:S03]  /*0e50*/  IABS R0, R13 ;  /* 0x0000000d00007213 */ /* 0x000fc60000000000 */
[----:B------:R-:W-:Y:S01]  /*0e60*/  IMAD.HI.U32 R7, R21, R7, R20 ;  /* 0x0000000715077227 */ /* 0x000fe200078e0014 */
[----:B------:R-:W-:Y:S01]  /*0e70*/  IADD3 R0, PT, PT, RZ, -R0, RZ ;  /* 0x80000000ff007210 */ /* 0x000fe20007ffe0ff */
[----:B------:R1:W5:Y:S04]  /*0e80*/  LD.E.64 R20, desc[UR4][R2.64+0x40] ;  /* 0x0000400402147980 */ /* 0x000368000c101b00 */
        /* <DEDUP_REMOVED lines=19> */
[----:B------:R-:W2:Y:S01]  /*0fc0*/  LD.E R4, desc[UR4][R36.64] ;  /* 0x0000000424047980 */ /* 0x000ea2000c101900 */
[----:B----4-:R-:W-:-:S04]  /*0fd0*/  IABS R5, R14 ;  /* 0x0000000e00057213 */ /* 0x010fc80000000000 */
[----:B------:R-:W3:Y:S08]  /*0fe0*/  I2F.RP R7, R5 ;  /* 0x0000000500077306 */ /* 0x000ef00000209400 */
        /* <DEDUP_REMOVED lines=11> */
[----:B------:R-:W-:-:S05]  /*10a0*/  IMAD R0, R9, R0, R10 ;  /* 0x0000000009007224 */ /* 0x000fca00078e020a */
[----:B------:R-:W-:Y:S02]  /*10b0*/  ISETP.GT.U32.AND P1, PT, R5, R0, PT ;  /* 0x000000000500720c */ /* 0x000fe40003f24070 */
[----:B------:R-:W-:Y:S02]  /*10c0*/  LOP3.LUT R7, R175, R14, RZ, 0x3c, !PT ;  /* 0x0000000eaf077212 */ /* 0x000fe400078e3cff */
[----:B------:R-:W-:-:S09]  /*10d0*/  IADD3 R11, PT, PT, -R11, RZ, RZ ;  /* 0x000000ff0b0b7210 */ /* 0x000fd20007ffe1ff */
[----:B------:R-:W-:Y:S01]  /*10e0*/  @!P1 IMAD.IADD R0, R0, 0x1, -R5 ;  /* 0x0000000100009824 */ /* 0x000fe200078e0a05 */
[----:B------:R-:W-:-:S04]  /*10f0*/  ISETP.GE.AND P0, PT, R7, RZ, PT ;  /* 0x000000ff0700720c */ /* 0x000fc80003f06270 */
[----:B------:R-:W-:Y:S01]  /*1100*/  ISETP.GE.U32.AND P2, PT, R0, R5, PT ;  /* 0x000000050000720c */ /* 0x000fe20003f46070 */
[----:B------:R-:W-:Y:S01]  /*1110*/  @!P1 VIADD R9, R9, 0x1 ;  /* 0x0000000109099836 */ /* 0x000fe20000000000 */
[----:B------:R-:W-:Y:S01]  /*1120*/  ISETP.NE.AND P1, PT, R14, RZ, PT ;  /* 0x000000ff0e00720c */ /* 0x000fe20003f25270 */
[----:B------:R-:W-:-:S05]  /*1130*/  IMAD R6, R13, R11, R6 ;  /* 0x0000000b0d067224 */ /* 0x000fca00078e0206 */
[----:B------:R-:W-:-:S05]  /*1140*/  SHF.R.S32.HI R11, RZ, 0x1f, R6 ;  /* 0x0000001fff0b7819 */ /* 0x000fca0000011406 */
[----:B------:R-:W-:-:S04]  /*1150*/  @P2 IADD3 R9, PT, PT, R9, 0x1, RZ ;  /* 0x0000000109092810 */ /* 0x000fc80007ffe0ff */
[----:B------:R-:W-:Y:S02]  /*1160*/  @!P0 IADD3 R9, PT, PT, -R9, RZ, RZ ;  /* 0x000000ff09098210 */ /* 0x000fe40007ffe1ff */
[----:B------:R-:W-:-:S05]  /*1170*/  @!P1 LOP3.LUT R9, RZ, R14, RZ, 0x33, !PT ;  /* 0x0000000eff099212 */ /* 0x000fca00078e33ff */
[----:B------:R-:W-:Y:S01]  /*1180*/  IMAD R7, R31, R9, RZ ;  /* 0x000000091f077224 */ /* 0x000fe200078e02ff */
[----:B--2---:R-:W-:Y:S01]  /*1190*/  SHF.R.S32.HI R0, RZ, 0x1f, R4 ;  /* 0x0000001fff007819 */ /* 0x004fe20000011404 */
[-C--:B------:R-:W-:Y:S02]  /*11a0*/  IMAD R5, R33, R4.reuse, RZ ;  /* 0x0000000421057224 */ /* 0x080fe400078e02ff */
[----:B------:R-:W-:-:S04]  /*11b0*/  IMAD.WIDE.U32 R12, R32, R4, RZ ;  /* 0x00000004200c7225 */ /* 0x000fc800078e00ff */
[----:B------:R-:W-:-:S04]  /*11c0*/  IMAD R5, R32, R0, R5 ;  /* 0x0000000020057224 */ /* 0x000fc800078e0205 */
[----:B------:R-:W-:Y:S02]  /*11d0*/  IMAD.IADD R13, R13, 0x1, R5 ;  /* 0x000000010d0d7824 */ /* 0x000fe400078e0205 */
[----:B------:R-:W-:Y:S02]  /*11e0*/  IMAD R5, R167, R6, RZ ;  /* 0x00000006a7057224 */ /* 0x000fe400078e02ff */
        /* <DEDUP_REMOVED lines=9> */
[----:B------:R-:W-:-:S03]  /*1280*/  IADD3 R7, PT, PT, R13, R7, RZ ;  /* 0x000000070d077210 */ /* 0x000fc60007ffe0ff */
[----:B------:R-:W-:Y:S01]  /*1290*/  IMAD.IADD R16, R33, 0x1, R5 ;  /* 0x0000000121107824 */ /* 0x000fe200078e0205 */
[----:B-1----:R-:W-:Y:S05]  /*12a0*/  BRA `(.L_x_8952) ;  /* 0x0000000400387947 */ /* 0x002fea0003800000 */
.L_x_8951:
        /* <DEDUP_REMOVED lines=28> */
[----:B-----5:R-:W-:-:S03]  /*1470*/  @!P3 SHF.R.S32.HI R6, RZ, 0x1f, R11 ;  /* 0x0000001fff06b819 */ /* 0x020fc6000001140b */
[----:B---3--:R-:W-:Y:S01]  /*1480*/  @!P3 IMAD R9, R33, R11, RZ ;  /* 0x0000000b2109b224 */ /* 0x008fe200078e02ff */
        /* <DEDUP_REMOVED lines=10> */
[----:B------:R-:W-:Y:S01]  /*1530*/  ISETP.GE.AND P1, PT, R0, RZ, PT ;  /* 0x000000ff0000720c */ /* 0x000fe20003f26270 */
[----:B------:R-:W-:Y:S01]  /*1540*/  @!P3 IMAD.MOV.U32 R12, RZ, RZ, R34 ;  /* 0x000000ffff0cb224 */ /* 0x000fe200078e0022 */
[----:B------:R-:W-:Y:S02]  /*1550*/  ISETP.NE.AND P0, PT, R14, RZ, PT ;  /* 0x000000ff0e00720c */ /* 0x000fe40003f05270 */
        /* <DEDUP_REMOVED lines=35> */
.L_x_8952:
[----:B------:R-:W-:Y:S05]  /*1790*/  BSYNC.RECONVERGENT B0 ;  /* 0x0000000000007941 */ /* 0x000fea0003800200 */
.L_x_8950:
        /* <DEDUP_REMOVED lines=28> */
[----:B-----5:R-:W-:Y:S02]  /*1960*/  IMAD R13, R11, R20, RZ ;  /* 0x000000140b0d7224 */ /* 0x020fe400078e02ff */
[----:B------:R-:W-:-:S02]  /*1970*/  IMAD.SHL.U32 R0, R26, 0x8, RZ ;  /* 0x000000081a007824 */ /* 0x000fc400078e00ff */
[----:B------:R-:W-:Y:S01]  /*1980*/  @P1 VIADD R18, R18, 0x1 ;  /* 0x0000000112121836 */ /* 0x000fe20000000000 */
[----:B------:R-:W-:Y:S01]  /*1990*/  SHF.R.U32.HI R10, RZ, 0x3, R26 ;  /* 0x00000003ff0a7819 */ /* 0x000fe2000001161a */
[C---:B------:R-:W-:Y:S02]  /*19a0*/  IMAD R13, R6.reuse, R21, R13 ;  /* 0x00000015060d7224 */ /* 0x040fe400078e020d */
[----:B------:R-:W-:Y:S01]  /*19b0*/  IMAD.WIDE.U32 R44, R6, R20, RZ ;  /* 0x00000014062c7225 */ /* 0x000fe200078e00ff */
[----:B------:R-:W-:Y:S02]  /*19c0*/  LOP3.LUT R6, R0, 0x38, RZ, 0xc0, !PT ;  /* 0x0000003800067812 */ /* 0x000fe400078ec0ff */
[----:B------:R-:W-:Y:S01]  /*19d0*/  MOV R36, 0x400 ;  /* 0x0000040000247802 */ /* 0x000fe20000000f00 */
[----:B------:R-:W-:Y:S01]  /*19e0*/  @!P0 IMAD.MOV R18, RZ, RZ, -R18 ;  /* 0x000000ffff128224 */ /* 0x000fe200078e0a12 */
[----:B------:R-:W-:Y:S01]  /*19f0*/  @!P2 LOP3.LUT R18, RZ, R14, RZ, 0x33, !PT ;  /* 0x0000000eff12a212 */ /* 0x000fe200078e33ff */
[----:B------:R-:W-:Y:S01]  /*1a00*/  IMAD.MOV.U32 R11, RZ, RZ, RZ ;  /* 0x000000ffff0b7224 */ /* 0x000fe200078e00ff */
[----:B------:R-:W-:Y:S01]  /*1a10*/  IADD3 R15, P1, P0, R44, R32, R6 ;  /* 0x000000202c0f7210 */ /* 0x000fe2000783e006 */
[----:B------:R-:W-:Y:S01]  /*1a20*/  IMAD.IADD R13, R45, 0x1, R13 ;  /* 0x000000012d0d7824 */ /* 0x000fe200078e020d */
[----:B-1----:R-:W-:Y:S01]  /*1a30*/  LEA R9, R9, R36, 0x18 ;  /* 0x0000002409097211 */ /* 0x002fe200078ec0ff */
[----:B------:R-:W-:Y:S01]  /*1a40*/  IMAD.WIDE.U32 R32, R17, 0x40, R10 ;  /* 0x0000004011207825 */ /* 0x000fe200078e000a */
[----:B------:R-:W-:-:S03]  /*1a50*/  SHF.R.S32.HI R17, RZ, 0x1f, R18 ;  /* 0x0000001fff117819 */ /* 0x000fc60000011412 */
[----:B------:R-:W-:Y:S01]  /*1a60*/  IMAD.WIDE.U32 R36, R42, R18, RZ ;  /* 0x000000122a247225 */ /* 0x000fe200078e00ff */
[----:B------:R-:W-:-:S03]  /*1a70*/  IADD3.X R13, PT, PT, R13, R16, RZ, P1, P0 ;  /* 0x000000100d0d7210 */ /* 0x000fc60000fe04ff */
[----:B------:R-:W-:Y:S01]  /*1a80*/  IMAD R14, R43, R18, RZ ;  /* 0x000000122b0e7224 */ /* 0x000fe200078e02ff */
[----:B------:R-:W-:Y:S02]  /*1a90*/  IADD3 R18, P5, PT, R15, R36, RZ ;  /* 0x000000240f127210 */ /* 0x000fe40007fbe0ff */
[----:B------:R-:W-:Y:S01]  /*1aa0*/  IADD3 R36, P0, PT, R6, R12, RZ ;  /* 0x0000000c06247210 */ /* 0x000fe20007f1e0ff */
[----:B------:R-:W-:Y:S01]  /*1ab0*/  IMAD R14, R17, R42, R14 ;  /* 0x0000002a110e7224 */ /* 0x000fe200078e020e */
[----:B------:R-:W-:Y:S01]  /*1ac0*/  IADD3 R15, PT, PT, R10, 0x10, RZ ;  /* 0x000000100a0f7810 */ /* 0x000fe20007ffe0ff */
[----:B------:R-:W-:Y:S02]  /*1ad0*/  IMAD.IADD R168, R19, 0x1, -R178 ;  /* 0x0000000113a87824 */ /* 0x000fe400078e0ab2 */
[----:B------:R-:W-:Y:S02]  /*1ae0*/  IMAD.IADD R14, R37, 0x1, R14 ;  /* 0x00000001250e7824 */ /* 0x000fe400078e020e */
[----:B------:R-:W-:-:S02]  /*1af0*/  IMAD.X R37, RZ, RZ, R7, P0 ;  /* 0x000000ffff257224 */ /* 0x000fc400000e0607 */
[----:B------:R-:W-:Y:S01]  /*1b00*/  VIADD R7, R10, 0x30 ;  /* 0x000000300a077836 */ /* 0x000fe20000000000 */
[----:B------:R-:W-:Y:S01]  /*1b10*/  ISETP.GE.AND P2, PT, R15, R168, PT ;  /* 0x000000a80f00720c */ /* 0x000fe20003f46270 */
[----:B------:R-:W-:-:S03]  /*1b20*/  IMAD R12, R167, R10, RZ ;  /* 0x0000000aa70c7224 */ /* 0x000fc600078e02ff */
[----:B------:R-:W-:Y:S01]  /*1b30*/  ISETP.GE.AND P0, PT, R7, R168, PT ;  /* 0x000000a80700720c */ /* 0x000fe20003f06270 */
[C---:B------:R-:W-:Y:S01]  /*1b40*/  IMAD.WIDE.U32 R36, R10.reuse, R166, R36 ;  /* 0x000000a60a247225 */ /* 0x040fe200078e0024 */
[----:B------:R-:W-:-:S03]  /*1b50*/  ISETP.GE.AND P6, PT, R10, R168, PT ;  /* 0x000000a80a00720c */ /* 0x000fc60003fc6270 */
[----:B------:R-:W-:Y:S01]  /*1b60*/  IMAD.IADD R169, R37, 0x1, R12 ;  /* 0x0000000125a97824 */ /* 0x000fe200078e020c */
[----:B------:R-:W-:-:S03]  /*1b70*/  IADD3.X R19, PT, PT, R13, R14, RZ, P5, !PT ;  /* 0x0000000e0d137210 */ /* 0x000fc60002ffe4ff */
[----:B------:R-:W-:-:S05]  /*1b80*/  @!P2 IADD3 R12, P5, PT, R32, 0x10, RZ ;  /* 0x00000010200ca810 */ /* 0x000fca0007fbe0ff */
[----:B------:R-:W-:Y:S01]  /*1b90*/  @!P2 IMAD.X R13, RZ, RZ, R33, P5 ;  /* 0x000000ffff0da224 */ /* 0x000fe200028e0621 */
[----:B------:R-:W-:Y:S01]  /*1ba0*/  LEA R177, R22, 0xffffff80, 0x7 ;  /* 0xffffff8016b17811 */ /* 0x000fe200078e38ff */
[----:B--2---:R-:W-:-:S04]  /*1bb0*/  @P3 IMAD.WIDE.U32 R42, R30, R180, RZ ;  /* 0x000000b41e2a3225 */ /* 0x004fc800078e00ff */
[-C--:B---3--:R-:W-:Y:S02]  /*1bc0*/  @!P3 IMAD R11, R41, R176.reuse, RZ ;  /* 0x000000b0290bb224 */ /* 0x088fe400078e02ff */
[----:B------:R-:W-:-:S05]  /*1bd0*/  @!P3 IMAD.WIDE.U32 R40, R40, R176, RZ ;  /* 0x000000b02828b225 */ /* 0x000fca00078e00ff */
[----:B------:R-:W-:Y:S01]  /*1be0*/  @!P3 IADD3 R16, PT, PT, R41, R11, RZ ;  /* 0x0000000b2910b210 */ /* 0x000fe20007ffe0ff */
[----:B------:R-:W-:Y:S02]  /*1bf0*/  @P3 IMAD R11, R31, R180, RZ ;  /* 0x000000b41f0b3224 */ /* 0x000fe400078e02ff */
[----:B------:R-:W-:Y:S02]  /*1c00*/  @!P3 IMAD.MOV.U32 R17, RZ, RZ, R40 ;  /* 0x000000ffff11b224 */ /* 0x000fe400078e0028 */
[----:B------:R-:W-:Y:S02]  /*1c10*/  @P3 IMAD.IADD R16, R43, 0x1, R11 ;  /* 0x000000012b103824 */ /* 0x000fe400078e020b */
[----:B------:R-:W-:Y:S02]  /*1c20*/  VIADD R11, R10, 0x20 ;  /* 0x000000200a0b7836 */ /* 0x000fe40000000000 */
[----:B------:R-:W-:-:S03]  /*1c30*/  @P3 IMAD.MOV.U32 R17, RZ, RZ, R42 ;  /* 0x000000ffff113224 */ /* 0x000fc600078e002a */
[----:B------:R-:W-:Y:S02]  /*1c40*/  ISETP.GE.AND P1, PT, R11, R168, PT ;  /* 0x000000a80b00720c */ /* 0x000fe40003f26270 */
[----:B------:R-:W-:Y:S01]  /*1c50*/  IADD3 R40, P4, PT, R6, R17, RZ ;  /* 0x0000001106287210 */ /* 0x000fe20007f9e0ff */
[----:B----4-:R-:W-:-:S04]  /*1c60*/  IMAD R6, R39, R175, RZ ;  /* 0x000000af27067224 */ /* 0x010fc800078e02ff */
[----:B------:R-:W-:Y:S01]  /*1c70*/  IMAD.X R41, RZ, RZ, R16, P4 ;  /* 0x000000ffff297224 */ /* 0x000fe200020e0610 */
[----:B------:R-:W-:Y:S01]  /*1c80*/  LEA R170, P4, R36, R34, 0x1 ;  /* 0x0000002224aa7211 */ /* 0x000fe200078808ff */
[----:B------:R-:W-:-:S03]  /*1c90*/  IMAD.WIDE.U32 R40, R175, R38, R40 ;  /* 0x00000026af287225 */ /* 0x000fc600078e0028 */
[----:B------:R-:W-:Y:S02]  /*1ca0*/  LEA.HI.X R169, R36, R35, R169, 0x1, P4 ;  /* 0x0000002324a97211 */ /* 0x000fe400020f0ca9 */
[C---:B------:R-:W-:Y:S02]  /*1cb0*/  @!P1 IADD3 R16, P4, PT, R32.reuse, 0x20, RZ ;  /* 0x0000002020109810 */ /* 0x040fe40007f9e0ff */
[----:B------:R-:W-:Y:S01]  /*1cc0*/  @!P0 IADD3 R23, P3, PT, R32, 0x30, RZ ;  /* 0x0000003020178810 */ /* 0x000fe20007f7e0ff */
[----:B------:R-:W-:Y:S02]  /*1cd0*/  IMAD.IADD R41, R41, 0x1, R6 ;  /* 0x0000000129297824 */ /* 0x000fe400078e0206 */
[----:B------:R-:W-:Y:S02]  /*1ce0*/  @!P6 IMAD R27, R33, R30, RZ ;  /* 0x0000001e211be224 */ /* 0x000fe400078e02ff */
[--C-:B------:R-:W-:Y:S02]  /*1cf0*/  @!P1 IMAD.X R14, RZ, RZ, R33.reuse, P4 ;  /* 0x000000ffff0e9224 */ /* 0x100fe400020e0621 */
[----:B------:R-:W-:Y:S01]  /*1d00*/  @!P0 IMAD.X R17, RZ, RZ, R33, P3 ;  /* 0x000000ffff118224 */ /* 0x000fe200018e0621 */
[----:B------:R-:W-:Y:S01]  /*1d10*/  LOP3.LUT R33, R0, 0x1c0, RZ, 0xc0, !PT ;  /* 0x000001c000217812 */ /* 0x000fe200078ec0ff */
[----:B------:R-:W-:Y:S01]  /*1d20*/  @!P2 IMAD.MOV.U32 R38, RZ, RZ, R40 ;  /* 0x000000ffff26a224 */ /* 0x000fe200078e0028 */
[----:B------:R-:W-:Y:S01]  /*1d30*/  @!P1 MOV R37, R41 ;  /* 0x0000002900259202 */ /* 0x000fe20000000f00 */
[----:B------:R-:W-:-:S02]  /*1d40*/  @!P2 IMAD.MOV.U32 R39, RZ, RZ, R41 ;  /* 0x000000ffff27a224 */ /* 0x000fc400078e0029 */
[-C--:B------:R-:W-:Y:S02]  /*1d50*/  @!P2 IMAD R13, R13, R30.reuse, RZ ;  /* 0x0000001e0d0da224 */ /* 0x080fe400078e02ff */
[--C-:B------:R-:W-:Y:S02]  /*1d60*/  @!P1 IMAD.MOV.U32 R36, RZ, RZ, R40.reuse ;  /* 0x000000ffff249224 */ /* 0x100fe400078e0028 */
[----:B------:R-:W-:Y:S02]  /*1d70*/  @!P0 IMAD.MOV.U32 R34, RZ, RZ, R40 ;  /* 0x000000ffff228224 */ /* 0x000fe400078e0028 */
[----:B------:R-:W-:Y:S01]  /*1d80*/  @!P0 IMAD.MOV.U32 R35, RZ, RZ, R41 ;  /* 0x000000ffff238224 */ /* 0x000fe200078e0029 */
[----:B------:R-:W-:Y:S01]  /*1d90*/  LOP3.LUT R33, R33, 0x38, R26, 0xf8, !PT ;  /* 0x0000003821217812 */ /* 0x000fe200078ef81a */
[C---:B------:R-:W-:Y:S02]  /*1da0*/  @!P6 IMAD R6, R32.reuse, R31, R27 ;  /* 0x0000001f2006e224 */ /* 0x040fe400078e021b */
[----:B------:R-:W-:-:S04]  /*1db0*/  @!P6 IMAD.WIDE.U32 R40, R32, R30, R40 ;  /* 0x0000001e2028e225 */ /* 0x000fc800078e0028 */
[----:B------:R-:W-:Y:S02]  /*1dc0*/  @!P1 IMAD R27, R14, R30, RZ ;  /* 0x0000001e0e1b9224 */ /* 0x000fe400078e02ff */
[-C--:B------:R-:W-:Y:S02]  /*1dd0*/  @!P2 IMAD R13, R31, R12.reuse, R13 ;  /* 0x0000000c1f0da224 */ /* 0x080fe400078e020d */
[----:B------:R-:W-:Y:S01]  /*1de0*/  @!P2 IMAD.WIDE.U32 R38, R30, R12, R38 ;  /* 0x0000000c1e26a225 */ /* 0x000fe200078e0026 */
[----:B------:R-:W-:-:S03]  /*1df0*/  LOP3.LUT R33, R33, 0x38, R0, 0x78, !PT ;  /* 0x0000003821217812 */ /* 0x000fc600078e7800 */
[----:B------:R-:W-:Y:S01]  /*1e00*/  @!P1 IMAD.WIDE.U32 R42, R30, R16, R36 ;  /* 0x000000101e2a9225 */ /* 0x000fe200078e0024 */
[----:B------:R-:W-:-:S03]  /*1e10*/  @!P6 LEA R36, P4, R40, R28, 0x1 ;  /* 0x0000001c2824e211 */ /* 0x000fc600078808ff */
[----:B------:R-:W-:Y:S02]  /*1e20*/  @!P0 IMAD R17, R17, R30, RZ ;  /* 0x0000001e11118224 */ /* 0x000fe400078e02ff */
[----:B------:R-:W-:Y:S02]  /*1e30*/  @!P6 IMAD.IADD R37, R41, 0x1, R6 ;  /* 0x000000012925e824 */ /* 0x000fe400078e0206 */
[----:B------:R-:W-:Y:S01]  /*1e40*/  @!P1 IMAD R27, R31, R16, R27 ;  /* 0x000000101f1b9224 */ /* 0x000fe200078e021b */
[----:B------:R-:W-:Y:S01]  /*1e50*/  @!P2 IADD3 R13, PT, PT, R39, R13, RZ ;  /* 0x0000000d270da210 */ /* 0x000fe20007ffe0ff */
[-C--:B------:R-:W-:Y:S01]  /*1e60*/  @!P0 IMAD R17, R31, R23.reuse, R17 ;  /* 0x000000171f118224 */ /* 0x080fe200078e0211 */
[-C--:B------:R-:W-:Y:S01]  /*1e70*/  @!P2 LEA R12, P3, R38, R28.reuse, 0x1 ;  /* 0x0000001c260ca211 */ /* 0x080fe200078608ff */
[----:B------:R-:W-:Y:S01]  /*1e80*/  @!P0 IMAD.WIDE.U32 R34, R30, R23, R34 ;  /* 0x000000171e228225 */ /* 0x000fe200078e0022 */
[-C--:B------:R-:W-:Y:S02]  /*1e90*/  @!P6 LEA.HI.X R37, R40, R29.reuse, R37, 0x1, P4 ;  /* 0x0000001d2825e211 */ /* 0x080fe400020f0c25 */
[----:B------:R-:W-:Y:S01]  /*1ea0*/  LOP3.LUT R6, R33, 0x1e00, R0, 0xf8, !PT ;  /* 0x00001e0021067812 */ /* 0x000fe200078ef800 */
[----:B------:R-:W-:Y:S01]  /*1eb0*/  @!P1 IMAD.IADD R27, R43, 0x1, R27 ;  /* 0x000000012b1b9824 */ /* 0x000fe200078e021b */
[-C--:B------:R-:W-:Y:S01]  /*1ec0*/  @!P1 LEA R30, P4, R42, R28.reuse, 0x1 ;  /* 0x0000001c2a1e9211 */ /* 0x080fe200078808ff */
[----:B------:R-:W-:Y:S01]  /*1ed0*/  IMAD.IADD R14, R8, 0x1, -R177 ;  /* 0x00000001080e7824 */ /* 0x000fe200078e0ab1 */
[-C--:B------:R-:W-:Y:S01]  /*1ee0*/  @!P2 LEA.HI.X R13, R38, R29.reuse, R13, 0x1, P3 ;  /* 0x0000001d260da211 */ /* 0x080fe200018f0c0d */
[----:B------:R-:W-:Y:S01]  /*1ef0*/  @!P0 IMAD.IADD R17, R35, 0x1, R17 ;  /* 0x0000000123118824 */ /* 0x000fe200078e0211 */
[----:B------:R-:W-:Y:S01]  /*1f00*/  @!P0 LEA R32, P3, R34, R28, 0x1 ;  /* 0x0000001c22208211 */ /* 0x000fe200078608ff */
[----:B------:R-:W-:Y:S01]  /*1f10*/  IMAD R179, R6, 0x2, R9 ;  /* 0x0000000206b37824 */ /* 0x000fe200078e0209 */
[----:B------:R-:W-:Y:S01]  /*1f20*/  @!P1 LEA.HI.X R31, R42, R29, R27, 0x1, P4 ;  /* 0x0000001d2a1f9211 */ /* 0x000fe200020f0c1b */
[C---:B------:R-:W-:Y:S01]  /*1f30*/  IMAD.SHL.U32 R23, R166.reuse, 0x10, RZ ;  /* 0x00000010a6177824 */ /* 0x040fe200078e00ff */
[----:B------:R-:W-:-:S02]  /*1f40*/  SHF.L.U64.HI R6, R166, 0x4, R167 ;  /* 0x00000004a6067819 */ /* 0x000fc400000102a7 */
[-C--:B------:R-:W-:Y:S01]  /*1f50*/  ISETP.GE.AND P4, PT, R10, R14.reuse, PT ;  /* 0x0000000e0a00720c */ /* 0x080fe20003f86270 */
[----:B------:R-:W-:Y:S01]  /*1f60*/  @!PT LDS RZ, [RZ] ;  /* 0x00000000fffff984 */ /* 0x000fe20000000800 */
[----:B------:R-:W-:Y:S01]  /*1f70*/  @!PT LDS RZ, [RZ] ;  /* 0x00000000fffff984 */ /* 0x000fe20000000800 */
[----:B------:R-:W-:Y:S01]  /*1f80*/  @!PT LDS RZ, [RZ] ;  /* 0x00000000fffff984 */ /* 0x000fe20000000800 */
[----:B------:R-:W-:Y:S01]  /*1f90*/  @!P6 LDGSTS.E.BYPASS.LTC128B.128 [R179], desc[UR4][R36.64] ;  /* 0x0000000024b3efae */ /* 0x000fe2000b981a04 */
[----:B------:R-:W-:Y:S02]  /*1fa0*/  @!P0 LEA.HI.X R33, R34, R29, R17, 0x1, P3 ;  /* 0x0000001d22218211 */ /* 0x000fe400018f0c11 */
[-C--:B------:R-:W-:Y:S01]  /*1fb0*/  ISETP.GE.AND P3, PT, R11, R14.reuse, PT ;  /* 0x0000000e0b00720c */ /* 0x080fe20003f66270 */
[----:B------:R1:W-:Y:S01]  /*1fc0*/  @!P2 LDGSTS.E.BYPASS.LTC128B.128 [R179+0x800], desc[UR4][R12.64] ;  /* 0x008000000cb3afae */ /* 0x0003e2000b981a04 */
[C---:B------:R-:W-:Y:S02]  /*1fd0*/  SHF.L.U64.HI R6, R23.reuse, 0x1, R6 ;  /* 0x0000000117067819 */ /* 0x040fe40000010206 */
[----:B------:R-:W-:Y:S01]  /*1fe0*/  SHF.L.U32 R23, R23, 0x1, RZ ;  /* 0x0000000117177819 */ /* 0x000fe200000006ff */
[----:B------:R2:W-:Y:S01]  /*1ff0*/  @!P1 LDGSTS.E.BYPASS.LTC128B.128 [R179+0x1000], desc[UR4][R30.64] ;  /* 0x010000001eb39fae */ /* 0x0005e2000b981a04 */
[----:B------:R-:W-:-:S02]  /*2000*/  ISETP.GE.AND P5, PT, R15, R14, PT ;  /* 0x0000000e0f00720c */ /* 0x000fc40003fa6270 */
[----:B------:R-:W-:Y:S01]  /*2010*/  IADD3 R34, P1, PT, R23, R170, RZ ;  /* 0x000000aa17227210 */ /* 0x000fe20007f3e0ff */
[--C-:B------:R-:W-:Y:S01]  /*2020*/  @!P4 IMAD.MOV.U32 R171, RZ, RZ, R169.reuse ;  /* 0x000000ffffabc224 */ /* 0x100fe200078e00a9 */
[----:B------:R3:W-:Y:S01]  /*2030*/  @!P0 LDGSTS.E.BYPASS.LTC128B.128 [R179+0x1800], desc[UR4][R32.64] ;  /* 0x0180000020b38fae */ /* 0x0007e2000b981a04 */
[----:B------:R-:W-:Y:S02]  /*2040*/  VIADD R29, R10, 0x40 ;  /* 0x000000400a1d7836 */ /* 0x000fe40000000000 */
[----:B------:R-:W-:Y:S01]  /*2050*/  IMAD.X R35, R6, 0x1, R169, P1 ;  /* 0x0000000106237824 */ /* 0x000fe200008e06a9 */
[----:B------:R-:W-:Y:S01]  /*2060*/  @!P4 LDGSTS.E.BYPASS.LTC128B.128 [R179+0x2000], desc[UR4][R170.64] ;  /* 0x02000000aab3cfae */ /* 0x000fe2000b981a04 */
[----:B------:R-:W-:Y:S01]  /*2070*/  VIADD R17, R10, 0x60 ;  /* 0x000000600a117836 */ /* 0x000fe20000000000 */
[----:B------:R-:W-:-:S03]  /*2080*/  ISETP.GE.AND P6, PT, R7, R14, PT ;  /* 0x0000000e0700720c */ /* 0x000fc60003fc6270 */
[----:B------:R-:W-:Y:S01]  /*2090*/  @!P5 LDGSTS.E.BYPASS.LTC128B.128 [R179+0x2800], desc[UR4][R34.64] ;  /* 0x0280000022b3dfae */ /* 0x000fe2000b981a04 */
[----:B------:R-:W-:Y:S02]  /*20a0*/  ISETP.GE.AND P5, PT, R29, R14, PT ;  /* 0x0000000e1d00720c */ /* 0x000fe40003fa6270 */
[C---:B------:R-:W-:Y:S01]  /*20b0*/  IADD3 R27, PT, PT, R10.reuse, 0x50, RZ ;  /* 0x000000500a1b7810 */ /* 0x040fe20007ffe0ff */
[----:B-1----:R-:W-:Y:S01]  /*20c0*/  VIADD R13, R10, 0x70 ;  /* 0x000000700a0d7836 */ /* 0x002fe20000000000 */
[----:B--2---:R-:W-:-:S04]  /*20d0*/  @!P3 LEA R30, P0, R166, R34, 0x5 ;  /* 0x00000022a61eb211 */ /* 0x004fc800078028ff */
[CC--:B------:R-:W-:Y:S02]  /*20e0*/  @!P3 LEA.HI.X R31, R166.reuse, R35.reuse, R167, 0x5, P0 ;  /* 0x00000023a61fb211 */ /* 0x0c0fe400000f2ca7 */
[-C--:B------:R-:W-:Y:S02]  /*20f0*/  ISETP.GE.AND P2, PT, R17, R14.reuse, PT ;  /* 0x0000000e1100720c */ /* 0x080fe40003f46270 */
[-C--:B------:R-:W-:Y:S01]  /*2100*/  ISETP.GE.AND P1, PT, R13, R14.reuse, PT ;  /* 0x0000000e0d00720c */ /* 0x080fe20003f26270 */
[----:B------:R1:W-:Y:S01]  /*2110*/  @!P3 LDGSTS.E.BYPASS.LTC128B.128 [R179+0x3000], desc[UR4][R30.64] ;  /* 0x030000001eb3bfae */ /* 0x0003e2000b981a04 */
[----:B------:R-:W-:Y:S01]  /*2120*/  ISETP.GE.AND P3, PT, R27, R14, PT ;  /* 0x0000000e1b00720c */ /* 0x000fe20003f66270 */
[----:B------:R-:W-:Y:S01]  /*2130*/  @!P5 IMAD.MOV.U32 R36, RZ, RZ, R34 ;  /* 0x000000ffff24d224 */ /* 0x000fe200078e0022 */
[C---:B------:R-:W-:Y:S01]  /*2140*/  @!P6 LEA R38, P0, R166.reuse, R34, 0x6 ;  /* 0x00000022a626e211 */ /* 0x040fe200078030ff */
[----:B------:R-:W-:Y:S02]  /*2150*/  @!P5 IMAD.MOV.U32 R37, RZ, RZ, R35 ;  /* 0x000000ffff25d224 */ /* 0x000fe400078e0023 */
[----:B------:R-:W-:Y:S01]  /*2160*/  @!P5 IMAD R28, R167, 0x60, RZ ;  /* 0x00000060a71cd824 */ /* 0x000fe200078e02ff */
[C---:B------:R-:W-:Y:S01]  /*2170*/  @!P6 LEA.HI.X R39, R166.reuse, R35, R167, 0x6, P0 ;  /* 0x00000023a627e211 */ /* 0x040fe200000f34a7 */
[----:B------:R-:W-:-:S04]  /*2180*/  @!P5 IMAD.WIDE.U32 R36, R166, 0x60, R36 ;  /* 0x00000060a624d825 */ /* 0x000fc800078e0024 */
[----:B---3--:R-:W-:Y:S01]  /*2190*/  @!P2 IMAD.MOV.U32 R32, RZ, RZ, R34 ;  /* 0x000000ffff20a224 */ /* 0x008fe200078e0022 */
[----:B------:R2:W-:Y:S01]  /*21a0*/  @!P6 LDGSTS.E.BYPASS.LTC128B.128 [R179+0x3800], desc[UR4][R38.64] ;  /* 0x0380000026b3efae */ /* 0x0005e2000b981a04 */
[----:B------:R-:W-:Y:S02]  /*21b0*/  @!P2 IMAD.MOV.U32 R33, RZ, RZ, R35 ;  /* 0x000000ffff21a224 */ /* 0x000fe400078e0023 */
[----:B------:R-:W-:Y:S02]  /*21c0*/  @!P2 IMAD R16, R167, 0xa0, RZ ;  /* 0x000000a0a710a824 */ /* 0x000fe400078e02ff */
[----:B------:R-:W-:-:S04]  /*21d0*/  @!P2 IMAD.WIDE.U32 R32, R166, 0xa0, R32 ;  /* 0x000000a0a620a825 */ /* 0x000fc800078e0020 */
[----:B------:R-:W-:Y:S01]  /*21e0*/  @!P1 IMAD R12, R167, 0xc0, RZ ;  /* 0x000000c0a70c9824 */ /* 0x000fe200078e02ff */
[-C--:B-1----:R-:W-:Y:S01]  /*21f0*/  @!P1 MOV R31, R35.reuse ;  /* 0x00000023001f9202 */ /* 0x082fe20000000f00 */
        /* <DEDUP_REMOVED lines=12> */
[----:B------:R-:W-:-:S04]  /*22c0*/  IMAD.WIDE.U32 R18, R10, R20, R18 ;  /* 0x000000140a127225 */ /* 0x000fc800078e0012 */
[----:B------:R-:W-:Y:S01]  /*22d0*/  IMAD R12, R21, R10, RZ ;  /* 0x0000000a150c7224 */ /* 0x000fe200078e02ff */
[----:B------:R-:W-:Y:S01]  /*22e0*/  LEA R172, P2, R18, R4, 0x1 ;  /* 0x0000000412ac7211 */ /* 0x000fe200078408ff */
[----:B------:R-:W-:Y:S01]  /*22f0*/  IMAD.SHL.U32 R4, R20, 0x10, RZ ;  /* 0x0000001014047824 */ /* 0x000fe200078e00ff */
[----:B------:R-:W-:Y:S01]  /*2300*/  ISETP.GE.AND P0, PT, R15, R14, PT ;  /* 0x0000000e0f00720c */ /* 0x000fe20003f06270 */
[----:B------:R-:W-:Y:S01]  /*2310*/  IMAD.IADD R173, R19, 0x1, R12 ;  /* 0x0000000113ad7824 */ /* 0x000fe200078e020c */
[----:B------:R-:W-:-:S11]  /*2320*/  DEPBAR.LE SB0, 0x0 ;  /* 0x000080000000791a */ /* 0x000fd60000000000 */
[----:B------:R-:W-:Y:S05]  /*2330*/  WARPSYNC.ALL ;  /* 0x0000000000007948 */ /* 0x000fea0003800000 */
[----:B------:R-:W-:Y:S01]  /*2340*/  BAR.SYNC.DEFER_BLOCKING 0x0 ;  /* 0x0000000000007b1d */ /* 0x000fe20000010000 */
[----:B------:R-:W-:Y:S02]  /*2350*/  ISETP.GE.AND P1, PT, R11, R14, PT ;  /* 0x0000000e0b00720c */ /* 0x000fe40003f26270 */
[----:B------:R-:W-:Y:S02]  /*2360*/  LEA.HI.X R173, R18, R5, R173, 0x1, P2 ;  /* 0x0000000512ad7211 */ /* 0x000fe400010f0cad */
[----:B------:R-:W-:-:S02]  /*2370*/  SHF.L.U64.HI R5, R20, 0x4, R21 ;  /* 0x0000000414057819 */ /* 0x000fc40000010215 */
[C---:B------:R-:W-:Y:S02]  /*2380*/  LEA R10, P2, R4.reuse, R172, 0x1 ;  /* 0x000000ac040a7211 */ /* 0x040fe400078408ff */
[-C--:B------:R-:W-:Y:S02]  /*2390*/  ISETP.GE.AND P5, PT, R29, R14.reuse, PT ;  /* 0x0000000e1d00720c */ /* 0x080fe40003fa6270 */
[----:B------:R-:W-:Y:S02]  /*23a0*/  LEA.HI.X R11, R4, R173, R5, 0x1, P2 ;  /* 0x000000ad040b7211 */ /* 0x000fe400010f0c05 */
[-C--:B------:R-:W-:Y:S02]  /*23b0*/  ISETP.GE.AND P6, PT, R7, R14.reuse, PT ;  /* 0x0000000e0700720c */ /* 0x080fe40003fc6270 */
        /* <DEDUP_REMOVED lines=13> */
[CC--:B------:R-:W-:Y:S01]  /*2490*/  @!P1 LEA R12, P0, R20.reuse, R10.reuse, 0x5 ;  /* 0x0000000a140c9211 */ /* 0x0c0fe200078028ff */
[----:B------:R-:W-:Y:S01]  /*24a0*/  @!P5 IMAD.MOV.U32 R19, RZ, RZ, R11 ;  /* 0x000000ffff13d224 */ /* 0x000fe200078e000b */
[----:B------:R-:W-:Y:S02]  /*24b0*/  @!P5 MOV R18, R10 ;  /* 0x0000000a0012d202 */ /* 0x000fe40000000f00 */
[----:B------:R-:W-:Y:S01]  /*24c0*/  @!P1 LEA.HI.X R13, R20, R11, R21, 0x5, P0 ;  /* 0x0000000b140d9211 */ /* 0x000fe200000f2c15 */
[----:B------:R-:W-:Y:S01]  /*24d0*/  @P1 STS.128 [R179+0x7000], RZ ;  /* 0x007000ffb3001388 */ /* 0x000fe20000000c00 */
[----:B------:R-:W-:-:S03]  /*24e0*/  @!P5 IMAD R7, R21, 0x60, RZ ;  /* 0x000000601507d824 */ /* 0x000fc600078e02ff */
[----:B------:R-:W-:Y:S01]  /*24f0*/  @!PT LDS RZ, [RZ] ;  /* 0x00000000fffff984 */ /* 0x000fe20000000800 */
[----:B------:R-:W-:Y:S01]  /*2500*/  @!PT LDS RZ, [RZ] ;  /* 0x00000000fffff984 */ /* 0x000fe20000000800 */
[----:B------:R-:W-:Y:S01]  /*2510*/  @!PT LDS RZ, [RZ] ;  /* 0x00000000fffff984 */ /* 0x000fe20000000800 */
[----:B------:R1:W-:Y:S01]  /*2520*/  @!P1 LDGSTS.E.BYPASS.LTC128B.128 [R179+0x7000], desc[UR4][R12.64] ;  /* 0x070000000cb39fae */ /* 0x0003e2000b981a04 */
[CC--:B------:R-:W-:Y:S01]  /*2530*/  @!P6 LEA R28, P1, R20.reuse, R10.reuse, 0x6 ;  /* 0x0000000a141ce211 */ /* 0x0c0fe200078230ff */
[C---:B------:R-:W-:Y:S01]  /*2540*/  @!P5 IMAD.WIDE.U32 R18, R20.reuse, 0x60, R18 ;  /* 0x000000601412d825 */ /* 0x040fe200078e0012 */
[----:B--2---:R-:W-:-:S03]  /*2550*/  @!P4 LEA R30, P0, R20, R10, 0x7 ;  /* 0x0000000a141ec211 */ /* 0x004fc600078038ff */
[--C-:B------:R-:W-:Y:S02]  /*2560*/  @!P3 IMAD.MOV.U32 R16, RZ, RZ, R10.reuse ;  /* 0x000000ffff10b224 */ /* 0x100fe400078e000a */
[----:B------:R-:W-:Y:S01]  /*2570*/  @!P3 IMAD.MOV.U32 R17, RZ, RZ, R11 ;  /* 0x000000ffff11b224 */ /* 0x000fe200078e000b */
[C---:B------:R-:W-:Y:S01]  /*2580*/  @!P6 LEA.HI.X R29, R20.reuse, R11, R21, 0x6, P1 ;  /* 0x0000000b141de211 */ /* 0x040fe200008f3415 */
[----:B------:R-:W-:Y:S02]  /*2590*/  @!P2 IMAD.MOV.U32 R14, RZ, RZ, R10 ;  /* 0x000000ffff0ea224 */ /* 0x000fe400078e000a */
[----:B------:R-:W-:Y:S01]  /*25a0*/  @!P2 IMAD.MOV.U32 R15, RZ, RZ, R11 ;  /* 0x000000ffff0fa224 */ /* 0x000fe200078e000b */
[----:B------:R-:W-:Y:S01]  /*25b0*/  @!P5 IADD3 R19, PT, PT, R19, R7, RZ ;  /* 0x000000071313d210 */ /* 0x000fe20007ffe0ff */
[C---:B------:R-:W-:Y:S02]  /*25c0*/  @!P3 IMAD R5, R21.reuse, 0xa0, RZ ;  /* 0x000000a01505b824 */ /* 0x040fe400078e02ff */
[C---:B------:R-:W-:Y:S01]  /*25d0*/  @!P3 IMAD.WIDE.U32 R16, R20.reuse, 0xa0, R16 ;  /* 0x000000a01410b825 */ /* 0x040fe200078e0010 */
[----:B------:R-:W-:Y:S01]  /*25e0*/  @!P4 LEA.HI.X R31, R20, R11, R21, 0x7, P0 ;  /* 0x0000000b141fc211 */ /* 0x000fe200000f3c15 */
[----:B------:R-:W-:Y:S02]  /*25f0*/  @P6 STS.128 [R179+0x7800], RZ ;  /* 0x007800ffb3006388 */ /* 0x000fe40000000c00 */
[----:B------:R-:W-:-:S02]  /*2600*/  @!P2 IMAD R4, R21, 0xc0, RZ ;  /* 0x000000c01504a824 */ /* 0x000fc400078e02ff */
[----:B------:R-:W-:Y:S01]  /*2610*/  @!P2 IMAD.WIDE.U32 R14, R20, 0xc0, R14 ;  /* 0x000000c0140ea825 */ /* 0x000fe200078e000e */
[----:B------:R-:W-:Y:S01]  /*2620*/  @!PT LDS RZ, [RZ] ;  /* 0x00000000fffff984 */ /* 0x000fe20000000800 */
[----:B------:R-:W-:Y:S01]  /*2630*/  @!PT LDS RZ, [RZ] ;  /* 0x00000000fffff984 */ /* 0x000fe20000000800 */
[----:B------:R-:W-:Y:S01]  /*2640*/  @!PT LDS RZ, [RZ] ;  /* 0x00000000fffff984 */ /* 0x000fe20000000800 */
[----:B------:R-:W-:Y:S03]  /*2650*/  @!P6 LDGSTS.E.BYPASS.LTC128B.128 [R179+0x7800], desc[UR4][R28.64] ;  /* 0x078000001cb3efae */ /* 0x000fe6000b981a04 */
[----:B------:R-:W-:Y:S01]  /*2660*/  @!P3 IMAD.IADD R17, R17, 0x1, R5 ;  /* 0x000000011111b824 */ /* 0x000fe200078e0205 */
[----:B------:R-:W-:Y:S01]  /*2670*/  @P5 STS.128 [R179+0x8000], RZ ;  /* 0x008000ffb3005388 */ /* 0x000fe20000000c00 */
[----:B------:R-:W-:-:S03]  /*2680*/  @!P2 IMAD.IADD R15, R15, 0x1, R4 ;  /* 0x000000010f0fa824 */ /* 0x000fc600078e0204 */
        /* <DEDUP_REMOVED lines=19> */
[----:B------:R-:W3:Y:S01]  /*27c0*/  LD.E R10, desc[UR4][R2.64+0x18c] ;  /* 0x00018c04020a7980 */ /* 0x000ee2000c101900 */
[C---:B------:R-:W-:Y:S01]  /*27d0*/  IMAD.SHL.U32 R5, R26.reuse, 0x40, RZ ;  /* 0x000000401a057824 */ /* 0x040fe200078e00ff */
[----:B------:R-:W-:Y:S01]  /*27e0*/  SHF.R.U32.HI R4, RZ, 0x1, R26 ;  /* 0x00000001ff047819 */ /* 0x000fe2000001161a */
[C---:B-1----:R-:W-:Y:S01]  /*27f0*/  IMAD.SHL.U32 R12, R26.reuse, 0x20, RZ ;  /* 0x000000201a0c7824 */ /* 0x042fe200078e00ff */
[----:B------:R-:W-:Y:S01]  /*2800*/  R2P PR, R26, 0x6 ;  /* 0x000000061a007804 */ /* 0x000fe20000000000 */
[----:B------:R-:W0:Y:S01]  /*2810*/  LDGDEPBAR ;  /* 0x00000000000079af */ /* 0x000e220000000000 */
[----:B------:R-:W-:-:S02]  /*2820*/  LOP3.LUT R7, R5, 0x1c0, RZ, 0xc0, !PT ;  /* 0x000001c005077812 */ /* 0x000fc400078ec0ff */
[----:B------:R-:W-:Y:S02]  /*2830*/  LOP3.LUT R11, R5, 0x200, RZ, 0xc0, !PT ;  /* 0x00000200050b7812 */ /* 0x000fe400078ec0ff */
[C---:B------:R-:W-:Y:S02]  /*2840*/  LOP3.LUT R13, R7.reuse, 0x8, R4, 0xf8, !PT ;  /* 0x00000008070d7812 */ /* 0x040fe400078ef804 */
[----:B------:R-:W-:Y:S02]  /*2850*/  LOP3.LUT R7, R7, 0x8, R26, 0x78, !PT ;  /* 0x0000000807077812 */ /* 0x000fe400078e781a */
[--C-:B------:R-:W-:Y:S02]  /*2860*/  LOP3.LUT R4, R13, 0x38, R0.reuse, 0x78, !PT ;  /* 0x000000380d047812 */ /* 0x100fe400078e7800 */
[----:B------:R-:W-:Y:S02]  /*2870*/  LOP3.LUT R164, R7, 0x38, R0, 0x78, !PT ;  /* 0x0000003807a47812 */ /* 0x000fe400078e7800 */
[----:B------:R-:W-:-:S02]  /*2880*/  LOP3.LUT R7, R11, 0x7c00, R12, 0xf8, !PT ;  /* 0x00007c000b077812 */ /* 0x000fc400078ef80c */
[----:B------:R-:W-:-:S03]  /*2890*/  LOP3.LUT R5, R5, 0x400, RZ, 0xc0, !PT ;  /* 0x0000040005057812 */ /* 0x000fc600078ec0ff */
[----:B------:R-:W-:Y:S01]  /*28a0*/  IMAD.IADD R0, R4, 0x1, R7 ;  /* 0x0000000104007824 */ /* 0x000fe200078e0207 */
[----:B------:R-:W-:-:S03]  /*28b0*/  LEA R164, R164, R5, 0x1 ;  /* 0x00000005a4a47211 */ /* 0x000fc600078e08ff */
[----:B------:R-:W-:Y:S02]  /*28c0*/  IMAD R165, R0, 0x2, R9 ;  /* 0x0000000200a57824 */ /* 0x000fe400078e0209 */
[----:B------:R-:W-:-:S03]  /*28d0*/  IMAD.IADD R164, R9, 0x1, R164 ;  /* 0x0000000109a47824 */ /* 0x000fc600078e02a4 */
[----:B------:R-:W-:Y:S04]  /*28e0*/  LDSM.16.M88.4 R68, [R165] ;  /* 0x00000000a544783b */ /* 0x000fe80000000200 */
[----:B--2---:R-:W1:Y:S01]  /*28f0*/  LDSM.16.M88.4 R12, [R164+0x2000] ;  /* 0x00200000a40c783b */ /* 0x004e620000000200 */
[----:B------:R-:W-:-:S03]  /*2900*/  IMAD.MOV.U32 R5, RZ, RZ, 0x20 ;  /* 0x00000020ff057424 */ /* 0x000fc600078e00ff */
[----:B------:R-:W2:Y:S02]  /*2910*/  LDSM.16.M88.4 R16, [R164+0x2800] ;  /* 0x00280000a410783b */ /* 0x000ea40000000200 */
[----:B------:R-:W-:Y:S01]  /*2920*/  SEL R5, R5, 0xffffffe0, !P1 ;  /* 0xffffffe005057807 */ /* 0x000fe20004800000 */
[----:B------:R-:W-:Y:S01]  /*2930*/  IMAD.MOV.U32 R7, RZ, RZ, 0x40 ;  /* 0x00000040ff077424 */ /* 0x000fe200078e00ff */
[----:B------:R-:W-:Y:S02]  /*2940*/  LDSM.16.M88.4 R56, [R164+0x3000] ;  /* 0x00300000a438783b */ /* 0x000fe40000000200 */
[----:B------:R-:W-:Y:S01]  /*2950*/  IADD3 R159, PT, PT, R164, R5, RZ ;  /* 0x00000005a49f7210 */ /* 0x000fe20007ffe0ff */
[----:B------:R-:W-:Y:S01]  /*2960*/  IMAD.IADD R163, R165, 0x1, R5 ;  /* 0x00000001a5a37824 */ /* 0x000fe200078e0205 */
[----:B------:R-:W-:Y:S04]  /*2970*/  LDSM.16.M88.4 R72, [R164+0x3800] ;  /* 0x00380000a448783b */ /* 0x000fe80000000200 */
[----:B------:R-:W-:Y:S04]  /*2980*/  LDSM.16.M88.4 R64, [R163] ;  /* 0x00000000a340783b */ /* 0x000fe80000000200 */
[----:B------:R-:W4:Y:S01]  /*2990*/  LDSM.16.M88.4 R40, [R159+0x2000] ;  /* 0x002000009f28783b */ /* 0x000f220000000200 */
[----:B------:R-:W-:-:S03]  /*29a0*/  SEL R7, R7, 0xffffffc0, !P2 ;  /* 0xffffffc007077807 */ /* 0x000fc60005000000 */
[----:B------:R-:W5:Y:S02]  /*29b0*/  LDSM.16.M88.4 R80, [R159+0x2800] ;  /* 0x002800009f50783b */ /* 0x000f640000000200 */
[--C-:B------:R-:W-:Y:S02]  /*29c0*/  IMAD.IADD R162, R165, 0x1, R7.reuse ;  /* 0x00000001a5a27824 */ /* 0x100fe400078e0207 */
[----:B------:R-:W-:Y:S01]  /*29d0*/  IMAD.IADD R158, R164, 0x1, R7 ;  /* 0x00000001a49e7824 */ /* 0x000fe200078e0207 */
[----:B------:R-:W-:Y:S04]  /*29e0*/  LDSM.16.M88.4 R76, [R159+0x3000] ;  /* 0x003000009f4c783b */ /* 0x000fe80000000200 */
[----:B------:R-:W-:Y:S04]  /*29f0*/  LDSM.16.M88.4 R48, [R162] ;  /* 0x00000000a230783b */ /* 0x000fe80000000200 */
[----:B------:R-:W5:Y:S01]  /*2a00*/  LDSM.16.M88.4 R32, [R158+0x2000] ;  /* 0x002000009e20783b */ /* 0x000f620000000200 */
[C---:B-1----:R-:W-:Y:S01]  /*2a10*/  HMMA.16816.F32 R44, R68.reuse, R12, RZ ;  /* 0x0000000c442c723c */ /* 0x042fe200000018ff */
[C---:B------:R-:W-:Y:S01]  /*2a20*/  IMAD.IADD R161, R5.reuse, 0x1, R162 ;  /* 0x0000000105a17824 */ /* 0x040fe200078e02a2 */
[----:B------:R-:W-:Y:S01]  /*2a30*/  IADD3 R157, PT, PT, R5, R158, RZ ;  /* 0x0000009e059d7210 */ /* 0x000fe20007ffe0ff */
[----:B------:R-:W1:Y:S04]  /*2a40*/  LDSM.16.M88.4 R52, [R158+0x2800] ;  /* 0x002800009e34783b */ /* 0x000e680000000200 */
[----:B------:R-:W-:Y:S01]  /*2a50*/  LDSM.16.M88.4 R36, [R161] ;  /* 0x00000000a124783b */ /* 0x000fe20000000200 */
[C---:B------:R-:W-:Y:S03]  /*2a60*/  HMMA.16816.F32 R12, R68.reuse, R14, RZ ;  /* 0x0000000e440c723c */ /* 0x040fe600000018ff */
[----:B------:R-:W1:Y:S05]  /*2a70*/  LDSM.16.M88.4 R60, [R157+0x2000] ;  /* 0x002000009d3c783b */ /* 0x000e6a0000000200 */
[----:B--2---:R-:W-:Y:S08]  /*2a80*/  HMMA.16816.F32 R28, R68, R16, RZ ;  /* 0x00000010441c723c */ /* 0x004ff000000018ff */
[C---:B----4-:R-:W-:Y:S08]  /*2a90*/  HMMA.16816.F32 R44, R64.reuse, R40, R44 ;  /* 0x00000028402c723c */ /* 0x050ff0000000182c */
[C---:B------:R-:W-:Y:S08]  /*2aa0*/  HMMA.16816.F32 R12, R64.reuse, R42, R12 ;  /* 0x0000002a400c723c */ /* 0x040ff0000000180c */
[----:B-----5:R-:W-:Y:S08]  /*2ab0*/  HMMA.16816.F32 R28, R64, R80, R28 ;  /* 0x00000050401c723c */ /* 0x020ff0000000181c */
[C---:B------:R-:W-:Y:S08]  /*2ac0*/  HMMA.16816.F32 R44, R48.reuse, R32, R44 ;  /* 0x00000020302c723c */ /* 0x040ff0000000182c */
[C---:B------:R-:W-:Y:S01]  /*2ad0*/  HMMA.16816.F32 R12, R48.reuse, R34, R12 ;  /* 0x00000022300c723c */ /* 0x040fe2000000180c */
[----:B------:R-:W2:Y:S07]  /*2ae0*/  LDSM.16.M88.4 R32, [R157+0x2800] ;  /* 0x002800009d20783b */ /* 0x000eae0000000200 */
[----:B-1----:R-:W-:Y:S08]  /*2af0*/  HMMA.16816.F32 R28, R48, R52, R28 ;  /* 0x00000034301c723c */ /* 0x002ff0000000181c */
[----:B------:R-:W-:Y:S08]  /*2b00*/  HMMA.16816.F32 R16, R68, R18, RZ ;  /* 0x000000124410723c */ /* 0x000ff000000018ff */
[C---:B------:R-:W-:Y:S08]  /*2b10*/  HMMA.16816.F32 R44, R36.reuse, R60, R44 ;  /* 0x0000003c242c723c */ /* 0x040ff0000000182c */
[C---:B------:R-:W-:Y:S01]  /*2b20*/  HMMA.16816.F32 R12, R36.reuse, R62, R12 ;  /* 0x0000003e240c723c */ /* 0x040fe2000000180c */
[----:B------:R-:W1:Y:S07]  /*2b30*/  LDSM.16.M88.4 R60, [R159+0x3800] ;  /* 0x003800009f3c783b */ /* 0x000e6e0000000200 */
[----:B--2---:R-:W-:Y:S08]  /*2b40*/  HMMA.16816.F32 R28, R36, R32, R28 ;  /* 0x00000020241c723c */ /* 0x004ff0000000181c */
[----:B------:R-:W-:Y:S08]  /*2b50*/  HMMA.16816.F32 R40, R68, R56, RZ ;  /* 0x000000384428723c */ /* 0x000ff000000018ff */
[----:B------:R-:W-:Y:S08]  /*2b60*/  HMMA.16816.F32 R16, R64, R82, R16 ;  /* 0x000000524010723c */ /* 0x000ff00000001810 */
[----:B------:R-:W-:Y:S08]  /*2b70*/  HMMA.16816.F32 R56, R68, R58, RZ ;  /* 0x0000003a4438723c */ /* 0x000ff000000018ff */
[----:B------:R-:W-:Y:S08]  /*2b80*/  HMMA.16816.F32 R40, R64, R76, R40 ;  /* 0x0000004c4028723c */ /* 0x000ff00000001828 */
[----:B------:R-:W-:Y:S08]  /*2b90*/  HMMA.16816.F32 R16, R48, R54, R16 ;  /* 0x000000363010723c */ /* 0x000ff00000001810 */
[----:B------:R-:W-:Y:S01]  /*2ba0*/  HMMA.16816.F32 R76, R64, R78, R56 ;  /* 0x0000004e404c723c */ /* 0x000fe20000001838 */
[----:B------:R-:W-:Y:S07]  /*2bb0*/  LDSM.16.M88.4 R56, [R157+0x3000] ;  /* 0x003000009d38783b */ /* 0x000fee0000000200 */
[----:B------:R-:W-:Y:S08]  /*2bc0*/  HMMA.16816.F32 R52, R68, R72, RZ ;  /* 0x000000484434723c */ /* 0x000ff000000018ff */
[----:B------:R-:W-:Y:S01]  /*2bd0*/  HMMA.16816.F32 R16, R36, R34, R16 ;  /* 0x000000222410723c */ /* 0x000fe20000001810 */
[----:B------:R-:W-:Y:S11]  /*2be0*/  LDSM.16.M88.4 R32, [R159+0x4000] ;  /* 0x004000009f20783b */ /* 0x000ff60000000200 */
[----:B-1----:R-:W-:Y:S01]  /*2bf0*/  HMMA.16816.F32 R52, R64, R60, R52 ;  /* 0x0000003c4034723c */ /* 0x002fe20000001834 */
[-C--:B---3--:R-:W-:Y:S01]  /*2c00*/  FMUL.FTZ R0, R44, R10.reuse ;  /* 0x0000000a2c007220 */ /* 0x088fe20000410000 */
[-C--:B------:R-:W-:Y:S01]  /*2c10*/  FMUL.FTZ R27, R45, R10.reuse ;  /* 0x0000000a2d1b7220 */ /* 0x080fe20000410000 */
[-C--:B------:R-:W-:Y:S01]  /*2c20*/  FMUL.FTZ R80, R46, R10.reuse ;  /* 0x0000000a2e507220 */ /* 0x080fe20000410000 */
[----:B------:R-:W-:-:S02]  /*2c30*/  FMUL.FTZ R81, R47, R10 ;  /* 0x0000000a2f517220 */ /* 0x000fc40000410000 */
[----:B------:R-:W1:Y:S01]  /*2c40*/  LDSM.16.M88.4 R44, [R158+0x3000] ;  /* 0x003000009e2c783b */ /* 0x000e620000000200 */
[-C--:B------:R-:W-:Y:S01]  /*2c50*/  FMUL.FTZ R28, R28, R10.reuse ;  /* 0x0000000a1c1c7220 */ /* 0x080fe20000410000 */
[-C--:B------:R-:W-:Y:S01]  /*2c60*/  FMUL.FTZ R12, R12, R10.reuse ;  /* 0x0000000a0c0c7220 */ /* 0x080fe20000410000 */
[-C--:B------:R-:W-:Y:S01]  /*2c70*/  FMUL.FTZ R13, R13, R10.reuse ;  /* 0x0000000a0d0d7220 */ /* 0x080fe20000410000 */
[-C--:B------:R-:W-:Y:S01]  /*2c80*/  FMUL.FTZ R14, R14, R10.reuse ;  /* 0x0000000a0e0e7220 */ /* 0x080fe20000410000 */
[----:B------:R2:W-:Y:S01]  /*2c90*/  MUFU.TANH R86, R28 ;  /* 0x0000001c00567308 */ /* 0x0005e20000002400 */
[-C--:B------:R-:W-:Y:S01]  /*2ca0*/  FMUL.FTZ R87, R29, R10.reuse ;  /* 0x0000000a1d577220 */ /* 0x080fe20000410000 */
[-C--:B------:R-:W-:Y:S01]  /*2cb0*/  FMUL.FTZ R88, R30, R10.reuse ;  /* 0x0000000a1e587220 */ /* 0x080fe20000410000 */
[-C--:B------:R-:W-:Y:S01]  /*2cc0*/  FMUL.FTZ R89, R31, R10.reuse ;  /* 0x0000000a1f597220 */ /* 0x080fe20000410000 */
[----:B------:R-:W-:-:S04]  /*2cd0*/  FMUL.FTZ R85, R15, R10 ;  /* 0x0000000a0f557220 */ /* 0x000fc80000410000 */
[----:B------:R-:W-:Y:S08]  /*2ce0*/  MUFU.TANH R82, R12 ;  /* 0x0000000c00527308 */ /* 0x000ff00000002400 */
[----:B------:R-:W-:Y:S01]  /*2cf0*/  MUFU.TANH R83, R13 ;  /* 0x0000000d00537308 */ /* 0x000fe20000002400 */
[----:B--2---:R-:W2:Y:S07]  /*2d00*/  LDSM.16.M88.4 R28, [R158+0x3800] ;  /* 0x003800009e1c783b */ /* 0x004eae0000000200 */
[----:B------:R3:W-:Y:S02]  /*2d10*/  MUFU.TANH R84, R14 ;  /* 0x0000000e00547308 */ /* 0x0007e40000002400 */
[----:B---3--:R-:W3:Y:S01]  /*2d20*/  LDSM.16.M88.4 R12, [R164+0x4000] ;  /* 0x00400000a40c783b */ /* 0x008ee20000000200 */
[C---:B-1----:R-:W-:Y:S08]  /*2d30*/  HMMA.16816.F32 R40, R48.reuse, R44, R40 ;  /* 0x0000002c3028723c */ /* 0x042ff00000001828 */
[----:B------:R-:W-:Y:S01]  /*2d40*/  HMMA.16816.F32 R76, R48, R46, R76 ;  /* 0x0000002e304c723c */ /* 0x000fe2000000184c */
[----:B------:R-:W1:Y:S01]  /*2d50*/  LDSM.16.M88.4 R44, [R157+0x3800] ;  /* 0x003800009d2c783b */ /* 0x000e620000000200 */
[-C--:B------:R-:W-:Y:S01]  /*2d60*/  FMUL.FTZ R16, R16, R10.reuse ;  /* 0x0000000a10107220 */ /* 0x080fe20000410000 */
[-C--:B------:R-:W-:Y:S01]  /*2d70*/  FMUL.FTZ R91, R17, R10.reuse ;  /* 0x0000000a115b7220 */ /* 0x080fe20000410000 */
[----:B------:R-:W-:-:S04]  /*2d80*/  FMUL.FTZ R92, R18, R10 ;  /* 0x0000000a125c7220 */ /* 0x000fc80000410000 */
[----:B------:R-:W-:Y:S01]  /*2d90*/  HMMA.16816.F32 R72, R68, R74, RZ ;  /* 0x0000004a4448723c */ /* 0x000fe200000018ff */
[----:B------:R3:W-:Y:S01]  /*2da0*/  MUFU.TANH R90, R16 ;  /* 0x00000010005a7308 */ /* 0x0007e20000002400 */
[----:B------:R-:W-:-:S06]  /*2db0*/  FMUL.FTZ R93, R19, R10 ;  /* 0x0000000a135d7220 */ /* 0x000fcc0000410000 */
[----:B--2---:R-:W-:Y:S08]  /*2dc0*/  HMMA.16816.F32 R52, R48, R28, R52 ;  /* 0x0000001c3034723c */ /* 0x004ff00000001834 */
[C---:B------:R-:W-:Y:S08]  /*2dd0*/  HMMA.16816.F32 R40, R36.reuse, R56, R40 ;  /* 0x000000382428723c */ /* 0x040ff00000001828 */
[----:B------:R-:W-:Y:S01]  /*2de0*/  HMMA.16816.F32 R76, R36, R58, R76 ;  /* 0x0000003a244c723c */ /* 0x000fe2000000184c */
[----:B------:R-:W2:Y:S07]  /*2df0*/  LDSM.16.M88.4 R56, [R164+0x4800] ;  /* 0x00480000a438783b */ /* 0x000eae0000000200 */
[C---:B---3--:R-:W-:Y:S08]  /*2e00*/  HMMA.16816.F32 R16, R68.reuse, R12, RZ ;  /* 0x0000000c4410723c */ /* 0x048ff000000018ff */
[----:B------:R-:W-:Y:S08]  /*2e10*/  HMMA.16816.F32 R12, R68, R14, RZ ;  /* 0x0000000e440c723c */ /* 0x000ff000000018ff */
[----:B------:R-:W-:Y:S01]  /*2e20*/  HMMA.16816.F32 R72, R64, R62, R72 ;  /* 0x0000003e4048723c */ /* 0x000fe20000001848 */
[----:B------:R-:W-:Y:S07]  /*2e30*/  LDSM.16.M88.4 R60, [R158+0x4000] ;  /* 0x004000009e3c783b */ /* 0x000fee0000000200 */
[----:B-1----:R-:W-:Y:S08]  /*2e40*/  HMMA.16816.F32 R52, R36, R44, R52 ;  /* 0x0000002c2434723c */ /* 0x002ff00000001834 */
[C---:B------:R-:W-:Y:S08]  /*2e50*/  HMMA.16816.F32 R16, R64.reuse, R32, R16 ;  /* 0x000000204010723c */ /* 0x040ff00000001810 */
[----:B------:R-:W-:Y:S01]  /*2e60*/  HMMA.16816.F32 R12, R64, R34, R12 ;  /* 0x00000022400c723c */ /* 0x000fe2000000180c */
[----:B------:R-:W1:Y:S01]  /*2e70*/  LDSM.16.M88.4 R32, [R159+0x4800] ;  /* 0x004800009f20783b */ /* 0x000e620000000200 */
[-C--:B------:R-:W-:Y:S01]  /*2e80*/  FMUL.FTZ R40, R40, R10.reuse ;  /* 0x0000000a28287220 */ /* 0x080fe20000410000 */
[-C--:B------:R-:W-:Y:S01]  /*2e90*/  FMUL.FTZ R41, R41, R10.reuse ;  /* 0x0000000a29297220 */ /* 0x080fe20000410000 */
[-C--:B------:R-:W-:Y:S01]  /*2ea0*/  FMUL.FTZ R42, R42, R10.reuse ;  /* 0x0000000a2a2a7220 */ /* 0x080fe20000410000 */
[-C--:B------:R-:W-:Y:S01]  /*2eb0*/  FMUL.FTZ R43, R43, R10.reuse ;  /* 0x0000000a2b2b7220 */ /* 0x080fe20000410000 */
[----:B------:R-:W-:-:S02]  /*2ec0*/  FMUL.FTZ R52, R52, R10 ;  /* 0x0000000a34347220 */ /* 0x000fc40000410000 */
[----:B------:R-:W-:Y:S01]  /*2ed0*/  HMMA.16816.F32 R72, R48, R30, R72 ;  /* 0x0000001e3048723c */ /* 0x000fe20000001848 */
[----:B------:R-:W-:Y:S01]  /*2ee0*/  MUFU.TANH R94, R40 ;  /* 0x00000028005e7308 */ /* 0x000fe20000002400 */
[-C--:B------:R-:W-:Y:S01]  /*2ef0*/  FMUL.FTZ R155, R53, R10.reuse ;  /* 0x0000000a359b7220 */ /* 0x080fe20000410000 */
[-C--:B------:R-:W-:Y:S01]  /*2f00*/  FMUL.FTZ R105, R54, R10.reuse ;  /* 0x0000000a36697220 */ /* 0x080fe20000410000 */
[-C--:B------:R-:W-:Y:S01]  /*2f10*/  FMUL.FTZ R181, R55, R10.reuse ;  /* 0x0000000a37b57220 */ /* 0x080fe20000410000 */
[----:B------:R-:W-:Y:S04]  /*2f20*/  LDSM.16.M88.4 R28, [R157+0x4000] ;  /* 0x004000009d1c783b */ /* 0x000fe80000000200 */
[----:B------:R-:W-:Y:S08]  /*2f30*/  MUFU.TANH R95, R41 ;  /* 0x00000029005f7308 */ /* 0x000ff00000002400 */
[----:B------:R-:W-:Y:S08]  /*2f40*/  MUFU.TANH R96, R42 ;  /* 0x0000002a00607308 */ /* 0x000ff00000002400 */
[----:B------:R2:W-:Y:S08]  /*2f50*/  MUFU.TANH R97, R43 ;  /* 0x0000002b00617308 */ /* 0x0005f00000002400 */
[----:B------:R3:W-:Y:S01]  /*2f60*/  MUFU.TANH R102, R52 ;  /* 0x0000003400667308 */ /* 0x0007e20000002400 */
[C---:B--2---:R-:W-:Y:S08]  /*2f70*/  HMMA.16816.F32 R40, R68.reuse, R56, RZ ;  /* 0x000000384428723c */ /* 0x044ff000000018ff */
[----:B------:R-:W-:Y:S01]  /*2f80*/  HMMA.16816.F32 R56, R68, R58, RZ ;  /* 0x0000003a4438723c */ /* 0x000fe200000018ff */
[----:B---3--:R-:W2:Y:S07]  /*2f90*/  LDSM.16.M88.4 R52, [R158+0x4800] ;  /* 0x004800009e34783b */ /* 0x008eae0000000200 */
[----:B------:R-:W-:Y:S01]  /*2fa0*/  HMMA.16816.F32 R72, R36, R46, R72 ;  /* 0x0000002e2448723c */ /* 0x000fe20000001848 */
[----:B------:R-:W3:Y:S07]  /*2fb0*/  LDSM.16.M88.4 R44, [R164+0x5000] ;  /* 0x00500000a42c783b */ /* 0x000eee0000000200 */
[C---:B-1----:R-:W-:Y:S08]  /*2fc0*/  HMMA.16816.F32 R40, R64.reuse, R32, R40 ;  /* 0x000000204028723c */ /* 0x042ff00000001828 */
[----:B------:R-:W-:Y:S01]  /*2fd0*/  HMMA.16816.F32 R56, R64, R34, R56 ;  /* 0x000000224038723c */ /* 0x000fe20000001838 */
[----:B------:R-:W1:Y:S01]  /*2fe0*/  LDSM.16.M88.4 R32, [R157+0x4800] ;  /* 0x004800009d20783b */ /* 0x000e620000000200 */
[-C--:B------:R-:W-:Y:S01]  /*2ff0*/  FMUL.FTZ R76, R76, R10.reuse ;  /* 0x0000000a4c4c7220 */ /* 0x080fe20000410000 */
[-C--:B------:R-:W-:Y:S01]  /*3000*/  FMUL.FTZ R77, R77, R10.reuse ;  /* 0x0000000a4d4d7220 */ /* 0x080fe20000410000 */
[-C--:B------:R-:W-:Y:S01]  /*3010*/  FMUL.FTZ R78, R78, R10.reuse ;  /* 0x0000000a4e4e7220 */ /* 0x080fe20000410000 */
[----:B------:R-:W-:-:S03]  /*3020*/  FMUL.FTZ R79, R79, R10 ;  /* 0x0000000a4f4f7220 */ /* 0x000fc60000410000 */
[C---:B------:R-:W-:Y:S01]  /*3030*/  HMMA.16816.F32 R16, R48.reuse, R60, R16 ;  /* 0x0000003c3010723c */ /* 0x040fe20000001810 */
[----:B------:R-:W-:Y:S07]  /*3040*/  MUFU.TANH R98, R76 ;  /* 0x0000004c00627308 */ /* 0x000fee0000002400 */
[C---:B------:R-:W-:Y:S01]  /*3050*/  HMMA.16816.F32 R12, R48.reuse, R62, R12 ;  /* 0x0000003e300c723c */ /* 0x040fe2000000180c */
[----:B------:R-:W-:Y:S08]  /*3060*/  MUFU.TANH R99, R77 ;  /* 0x0000004d00637308 */ /* 0x000ff00000002400 */
[----:B------:R-:W-:Y:S08]  /*3070*/  MUFU.TANH R100, R78 ;  /* 0x0000004e00647308 */ /* 0x000ff00000002400 */
[----:B------:R4:W-:Y:S01]  /*3080*/  MUFU.TANH R101, R79 ;  /* 0x0000004f00657308 */ /* 0x0009e20000002400 */
[----:B--2---:R-:W-:Y:S01]  /*3090*/  HMMA.16816.F32 R40, R48, R52, R40 ;  /* 0x000000343028723c */ /* 0x004fe20000001828 */
[----:B----4-:R-:W2:Y:S07]  /*30a0*/  LDSM.16.M88.4 R76, [R159+0x5000] ;  /* 0x005000009f4c783b */ /* 0x010eae0000000200 */
[C---:B------:R-:W-:Y:S08]  /*30b0*/  HMMA.16816.F32 R16, R36.reuse, R28, R16 ;  /* 0x0000001c2410723c */ /* 0x040ff00000001810 */
[----:B------:R-:W-:Y:S01]  /*30c0*/  HMMA.16816.F32 R12, R36, R30, R12 ;  /* 0x0000001e240c723c */ /* 0x000fe2000000180c */
[----:B------:R-:W4:Y:S07]  /*30d0*/  LDSM.16.M88.4 R28, [R158+0x5000] ;  /* 0x005000009e1c783b */ /* 0x000f2e0000000200 */
[----:B---3--:R-:W-:Y:S03]  /*30e0*/  HMMA.16816.F32 R60, R68, R44, RZ ;  /* 0x0000002c443c723c */ /* 0x008fe600000018ff */
[-C--:B------:R-:W-:Y:S01]  /*30f0*/  FMUL.FTZ R131, R16, R10.reuse ;  /* 0x0000000a10837220 */ /* 0x080fe20000410000 */
[----:B------:R-:W-:-:S04]  /*3100*/  FMUL.FTZ R147, R17, R10 ;  /* 0x0000000a11937220 */ /* 0x000fc80000410000 */
[----:B-1----:R-:W-:Y:S01]  /*3110*/  HMMA.16816.F32 R40, R36, R32, R40 ;  /* 0x000000202428723c */ /* 0x002fe20000001828 */
[-C--:B------:R-:W-:Y:S01]  /*3120*/  FMUL.FTZ R121, R18, R10.reuse ;  /* 0x0000000a12797220 */ /* 0x080fe20000410000 */
[-C--:B------:R-:W-:Y:S02]  /*3130*/  FMUL.FTZ R151, R19, R10.reuse ;  /* 0x0000000a13977220 */ /* 0x080fe40000410000 */
[----:B------:R-:W1:Y:S01]  /*3140*/  LDSM.16.M88.4 R16, [R164+0x5800] ;  /* 0x00580000a410783b */ /* 0x000e620000000200 */
[-C--:B------:R-:W-:Y:S01]  /*3150*/  FMUL.FTZ R145, R12, R10.reuse ;  /* 0x0000000a0c917220 */ /* 0x080fe20000410000 */
[-C--:B------:R-:W-:Y:S01]  /*3160*/  FMUL.FTZ R137, R13, R10.reuse ;  /* 0x0000000a0d897220 */ /* 0x080fe20000410000 */
[-C--:B------:R-:W-:Y:S01]  /*3170*/  FMUL.FTZ R149, R14, R10.reuse ;  /* 0x0000000a0e957220 */ /* 0x080fe20000410000 */
[-C--:B------:R-:W-:Y:S02]  /*3180*/  FMUL.FTZ R143, R15, R10.reuse ;  /* 0x0000000a0f8f7220 */ /* 0x080fe40000410000 */
[----:B------:R-:W3:Y:S02]  /*3190*/  LDSM.16.M88.4 R12, [R157+0x5000] ;  /* 0x005000009d0c783b */ /* 0x000ee40000000200 */
[----:B--2---:R-:W-:Y:S07]  /*31a0*/  HMMA.16816.F32 R60, R64, R76, R60 ;  /* 0x0000004c403c723c */ /* 0x004fee000000183c */
[-C--:B------:R-:W-:Y:S01]  /*31b0*/  FMUL.FTZ R40, R40, R10.reuse ;  /* 0x0000000a28287220 */ /* 0x080fe20000410000 */
[----:B------:R-:W-:Y:S03]  /*31c0*/  HMMA.16816.F32 R56, R48, R54, R56 ;  /* 0x000000363038723c */ /* 0x000fe60000001838 */
[----:B------:R2:W-:Y:S01]  /*31d0*/  MUFU.TANH R129, R40 ;  /* 0x0000002800817308 */ /* 0x0005e20000002400 */
[-C--:B------:R-:W-:Y:S01]  /*31e0*/  FMUL.FTZ R127, R41, R10.reuse ;  /* 0x0000000a297f7220 */ /* 0x080fe20000410000 */
[-C--:B------:R-:W-:Y:S01]  /*31f0*/  FMUL.FTZ R141, R42, R10.reuse ;  /* 0x0000000a2a8d7220 */ /* 0x080fe20000410000 */
[----:B------:R-:W-:Y:S01]  /*3200*/  FMUL.FTZ R139, R43, R10 ;  /* 0x0000000a2b8b7220 */ /* 0x000fe20000410000 */
[----:B------:R-:W-:Y:S01]  /*3210*/  IMAD.SHL.U32 R26, R26, 0x2, RZ ;  /* 0x000000021a1a7824 */ /* 0x000fe200078e00ff */
[----:B------:R-:W-:Y:S04]  /*3220*/  HMMA.16816.F32 R44, R68, R46, RZ ;  /* 0x0000002e442c723c */ /* 0x000fe800000018ff */
[----:B------:R-:W-:Y:S01]  /*3230*/  LOP3.LUT R26, R26, 0x6, RZ, 0xc0, !PT ;  /* 0x000000061a1a7812 */ /* 0x000fe200078ec0ff */
[----:B--2---:R-:W2:Y:S03]  /*3240*/  LDSM.16.M88.4 R40, [R159+0x5800] ;  /* 0x005800009f28783b */ /* 0x004ea60000000200 */
[----:B----4-:R-:W-:Y:S01]  /*3250*/  HMMA.16816.F32 R60, R48, R28, R60 ;  /* 0x0000001c303c723c */ /* 0x010fe2000000183c */
[----:B------:R-:W-:-:S04]  /*3260*/  IMAD.IADD R77, R177, 0x1, R26 ;  /* 0x00000001b14d7824 */ /* 0x000fc800078e021a */
[C---:B------:R-:W-:Y:S02]  /*3270*/  VIADD R55, R77.reuse, 0x1 ;  /* 0x000000014d377836 */ /* 0x040fe40000000000 */
[----:B------:R-:W-:Y:S01]  /*3280*/  VIADD R53, R77, 0x8 ;  /* 0x000000084d357836 */ /* 0x000fe20000000000 */
[----:B------:R-:W-:Y:S02]  /*3290*/  HMMA.16816.F32 R56, R36, R34, R56 ;  /* 0x000000222438723c */ /* 0x000fe40000001838 */
[-C--:B------:R-:W-:Y:S02]  /*32a0*/  ISETP.GE.AND P3, PT, R55, R8.reuse, PT ;  /* 0x000000083700720c */ /* 0x080fe40003f66270 */
[----:B------:R-:W-:Y:S02]  /*32b0*/  ISETP.GE.AND P2, PT, R53, R8, PT ;  /* 0x000000083500720c */ /* 0x000fe40003f46270 */
[----:B------:R-:W4:Y:S02]  /*32c0*/  LDSM.16.M88.4 R52, [R158+0x5800] ;  /* 0x005800009e34783b */ /* 0x000f240000000200 */
[----:B------:R-:W-:Y:S01]  /*32d0*/  HMMA.16816.F32 R44, R64, R78, R44 ;  /* 0x0000004e402c723c */ /* 0x000fe2000000182c */
[----:B------:R-:W-:Y:S07]  /*32e0*/  MUFU.TANH R0, R0 ;  /* 0x0000000000007308 */ /* 0x000fee0000002400 */
[C---:B-1----:R-:W-:Y:S01]  /*32f0*/  HMMA.16816.F32 R32, R68.reuse, R16, RZ ;  /* 0x000000104420723c */ /* 0x042fe200000018ff */
[----:B------:R-:W1:Y:S07]  /*3300*/  MUFU.TANH R80, R80 ;  /* 0x0000005000507308 */ /* 0x000e6e0000002400 */
[----:B------:R-:W-:Y:S01]  /*3310*/  HMMA.16816.F32 R16, R68, R18, RZ ;  /* 0x000000124410723c */ /* 0x000fe200000018ff */
[----:B------:R-:W5:Y:S01]  /*3320*/  MUFU.TANH R27, R27 ;  /* 0x0000001b001b7308 */ /* 0x000f620000002400 */
[----:B------:R-:W-:Y:S01]  /*3330*/  IADD3 R29, PT, PT, R77, 0x9, RZ ;  /* 0x000000094d1d7810 */ /* 0x000fe20007ffe0ff */
[----:B------:R-:W-:-:S05]  /*3340*/  FMUL.FTZ R123, R57, R10 ;  /* 0x0000000a397b7220 */ /* 0x000fca0000410000 */
[----:B---3--:R-:W-:Y:S01]  /*3350*/  HMMA.16816.F32 R60, R36, R12, R60 ;  /* 0x0000000c243c723c */ /* 0x008fe2000000183c */
[----:B------:R-:W3:Y:S01]  /*3360*/  MUFU.TANH R81, R81 ;  /* 0x0000005100517308 */ /* 0x000ee20000002400 */
[----:B------:R-:W-:Y:S01]  /*3370*/  VIADD R13, R77, 0x18 ;  /* 0x000000184d0d7836 */ /* 0x000fe20000000000 */
[-C--:B------:R-:W-:Y:S01]  /*3380*/  ISETP.GE.AND P1, PT, R29, R8.reuse, PT ;  /* 0x000000081d00720c */ /* 0x080fe20003f26270 */
[C---:B------:R-:W-:Y:S01]  /*3390*/  VIADD R57, R77.reuse, 0x10 ;  /* 0x000000104d397836 */ /* 0x040fe20000000000 */
[CC--:B------:R-:W-:Y:S01]  /*33a0*/  ISETP.GE.AND P4, PT, R77.reuse, R8.reuse, PT ;  /* 0x000000084d00720c */ /* 0x0c0fe20003f86270 */
[----:B------:R-:W-:Y:S01]  /*33b0*/  VIADD R29, R77, 0x11 ;  /* 0x000000114d1d7836 */ /* 0x000fe20000000000 */
[-C--:B------:R-:W-:Y:S01]  /*33c0*/  ISETP.GE.AND P5, PT, R13, R8.reuse, PT ;  /* 0x000000080d00720c */ /* 0x080fe20003fa6270 */
[----:B------:R-:W-:Y:S01]  /*33d0*/  VIADD R13, R77, 0x19 ;  /* 0x000000194d0d7836 */ /* 0x000fe20000000000 */
[-C--:B------:R-:W-:Y:S01]  /*33e0*/  ISETP.GE.AND P0, PT, R57, R8.reuse, PT ;  /* 0x000000083900720c */ /* 0x080fe20003f06270 */
[----:B------:R-:W4:Y:S01]  /*33f0*/  MUFU.TANH R85, R85 ;  /* 0x0000005500557308 */ /* 0x000f220000002400 */
[----:B------:R-:W-:Y:S01]  /*3400*/  ISETP.GE.AND P6, PT, R29, R8, PT ;  /* 0x000000081d00720c */ /* 0x000fe20003fc6270 */
[----:B------:R-:W-:Y:S01]  /*3410*/  HMMA.16816.F32 R44, R48, R30, R44 ;  /* 0x0000001e302c723c */ /* 0x000fe2000000182c */
[----:B-1----:R-:W-:Y:S01]  /*3420*/  FSEL R57, R80, -INF , !P4 ;  /* 0xff80000050397808 */ /* 0x002fe20006000000 */
[----:B------:R-:W1:Y:S01]  /*3430*/  LDSM.16.M88.4 R28, [R157+0x5800] ;  /* 0x005800009d1c783b */ /* 0x000e620000000200 */
[----:B------:R-:W-:-:S03]  /*3440*/  FSEL R69, R0, -INF , !P4 ;  /* 0xff80000000457808 */ /* 0x000fc60006000000 */
[----:B------:R-:W4:Y:S01]  /*3450*/  MUFU.TANH R88, R88 ;  /* 0x0000005800587308 */ /* 0x000f220000002400 */
[----:B------:R-:W-:Y:S01]  /*3460*/  ISETP.GE.AND P4, PT, R13, R8, PT ;  /* 0x000000080d00720c */ /* 0x000fe20003f86270 */
[----:B--2---:R-:W-:Y:S01]  /*3470*/  HMMA.16816.F32 R32, R64, R40, R32 ;  /* 0x000000284020723c */ /* 0x004fe20000001820 */
[----:B------:R-:W-:Y:S02]  /*3480*/  IADD3 R13, PT, PT, R77, 0x20, RZ ;  /* 0x000000204d0d7810 */ /* 0x000fe40007ffe0ff */
[----:B-----5:R-:W-:Y:S02]  /*3490*/  FSEL R71, R27, -INF , !P3 ;  /* 0xff8000001b477808 */ /* 0x020fe40005800000 */
[----:B---3--:R-:W-:-:S03]  /*34a0*/  FSEL R197, R81, -INF , !P3 ;  /* 0xff80000051c57808 */ /* 0x008fc60005800000 */
[----:B------:R-:W-:Y:S01]  /*34b0*/  HMMA.16816.F32 R16, R64, R42, R16 ;  /* 0x0000002a4010723c */ /* 0x000fe20000001810 */
[----:B------:R-:W-:Y:S01]  /*34c0*/  ISETP.GE.AND P3, PT, R13, R8, PT ;  /* 0x000000080d00720c */ /* 0x000fe20003f66270 */
[----:B------:R-:W-:Y:S01]  /*34d0*/  VIADD R13, R77, 0x21 ;  /* 0x000000214d0d7836 */ /* 0x000fe20000000000 */
[----:B------:R-:W-:Y:S01]  /*34e0*/  FSEL R84, R84, -INF , !P2 ;  /* 0xff80000054547808 */ /* 0x000fe20005000000 */
[----:B------:R-:W-:Y:S01]  /*34f0*/  MUFU.TANH R87, R87 ;  /* 0x0000005700577308 */ /* 0x000fe20000002400 */
[----:B------:R-:W-:Y:S01]  /*3500*/  FSEL R82, R82, -INF , !P2 ;  /* 0xff80000052527808 */ /* 0x000fe20005000000 */
[----:B------:R-:W-:Y:S01]  /*3510*/  FMUL.FTZ R73, R73, R10 ;  /* 0x0000000a49497220 */ /* 0x000fe20000410000 */
[----:B------:R-:W-:Y:S01]  /*3520*/  ISETP.GE.AND P2, PT, R13, R8, PT ;  /* 0x000000080d00720c */ /* 0x000fe20003f46270 */
[----:B------:R-:W-:-:S04]  /*3530*/  VIADD R13, R77, 0x28 ;  /* 0x000000284d0d7836 */ /* 0x000fc80000000000 */
[----:B------:R-:W2:Y:S01]  /*3540*/  MUFU.TANH R89, R89 ;  /* 0x0000005900597308 */ /* 0x000ea20000002400 */
[----:B----4-:R-:W-:Y:S02]  /*3550*/  FSEL R85, R85, -INF , !P1 ;  /* 0xff80000055557808 */ /* 0x010fe40004800000 */
[----:B------:R-:W-:-:S05]  /*3560*/  FSEL R79, R83, -INF , !P1 ;  /* 0xff800000534f7808 */ /* 0x000fca0004800000 */
[----:B------:R-:W3:Y:S01]  /*3570*/  MUFU.TANH R92, R92 ;  /* 0x0000005c005c7308 */ /* 0x000ee20000002400 */
[----:B------:R-:W-:Y:S01]  /*3580*/  ISETP.GE.AND P1, PT, R13, R8, PT ;  /* 0x000000080d00720c */ /* 0x000fe20003f26270 */
[----:B------:R-:W-:Y:S01]  /*3590*/  VIADD R13, R77, 0x29 ;  /* 0x000000294d0d7836 */ /* 0x000fe20000000000 */
[----:B------:R-:W-:Y:S05]  /*35a0*/  HMMA.16816.F32 R32, R48, R52, R32 ;  /* 0x000000343020723c */ /* 0x000fea0000001820 */
[----:B------:R-:W4:Y:S01]  /*35b0*/  MUFU.TANH R91, R91 ;  /* 0x0000005b005b7308 */ /* 0x000f220000002400 */
[----:B------:R-:W-:-:S07]  /*35c0*/  FSEL R41, R88, -INF , !P0 ;  /* 0xff80000058297808 */ /* 0x000fce0004000000 */
[----:B------:R-:W5:Y:S01]  /*35d0*/  MUFU.TANH R93, R93 ;  /* 0x0000005d005d7308 */ /* 0x000f620000002400 */
[----:B------:R-:W-:Y:S01]  /*35e0*/  HMMA.16816.F32 R16, R48, R54, R16 ;  /* 0x000000363010723c */ /* 0x000fe20000001810 */
[-C--:B------:R-:W-:Y:S01]  /*35f0*/  FMUL.FTZ R75, R75, R10.reuse ;  /* 0x0000000a4b4b7220 */ /* 0x080fe20000410000 */
[-C--:B------:R-:W-:Y:S01]  /*3600*/  FMUL.FTZ R59, R59, R10.reuse ;  /* 0x0000000a3b3b7220 */ /* 0x080fe20000410000 */
[----:B------:R-:W-:-:S04]  /*3610*/  FMUL.FTZ R61, R61, R10 ;  /* 0x0000000a3d3d7220 */ /* 0x000fc80000410000 */
[----:B------:R-:W-:Y:S01]  /*3620*/  MUFU.TANH R131, R131 ;  /* 0x0000008300837308 */ /* 0x000fe20000002400 */
[----:B------:R-:W-:Y:S01]  /*3630*/  HMMA.16816.F32 R44, R36, R14, R44 ;  /* 0x0000000e242c723c */ /* 0x000fe2000000182c */
[----:B------:R-:W-:-:S06]  /*3640*/  IADD3 R15, PT, PT, R77, 0x31, RZ ;  /* 0x000000314d0f7810 */ /* 0x000fcc0007ffe0ff */
[----:B------:R-:W-:Y:S01]  /*3650*/  MUFU.TANH R121, R121 ;  /* 0x0000007900797308 */ /* 0x000fe20000002400 */
[----:B--2---:R-:W-:-:S07]  /*3660*/  FSEL R89, R89, -INF , !P6 ;  /* 0xff80000059597808 */ /* 0x004fce0007000000 */
[----:B------:R-:W-:Y:S01]  /*3670*/  MUFU.TANH R147, R147 ;  /* 0x0000009300937308 */ /* 0x000fe20000002400 */
[----:B------:R-:W-:-:S07]  /*3680*/  VIADD R27, R77, 0x38 ;  /* 0x000000384d1b7836 */ /* 0x000fce0000000000 */
[----:B------:R-:W-:Y:S08]  /*3690*/  MUFU.TANH R151, R151 ;  /* 0x0000009700977308 */ /* 0x000ff00000002400 */
[----:B------:R-:W-:Y:S01]  /*36a0*/  MUFU.TANH R105, R105 ;  /* 0x0000006900697308 */ /* 0x000fe20000002400 */
[-C--:B------:R-:W-:Y:S01]  /*36b0*/  FMUL.FTZ R72, R72, R10.reuse ;  /* 0x0000000a48487220 */ /* 0x080fe20000410000 */
[----:B------:R-:W-:-:S06]  /*36c0*/  FMUL.FTZ R74, R74, R10 ;  /* 0x0000000a4a4a7220 */ /* 0x000fcc0000410000 */
[----:B------:R-:W-:Y:S08]  /*36d0*/  MUFU.TANH R145, R145 ;  /* 0x0000009100917308 */ /* 0x000ff00000002400 */
[----:B------:R-:W-:Y:S08]  /*36e0*/  MUFU.TANH R149, R149 ;  /* 0x0000009500957308 */ /* 0x000ff00000002400 */
[----:B------:R-:W-:Y:S08]  /*36f0*/  MUFU.TANH R155, R155 ;  /* 0x0000009b009b7308 */ /* 0x000ff00000002400 */
[----:B------:R-:W-:Y:S08]  /*3700*/  MUFU.TANH R181, R181 ;  /* 0x000000b500b57308 */ /* 0x000ff00000002400 */
[----:B------:R-:W-:Y:S08]  /*3710*/  MUFU.TANH R137, R137 ;  /* 0x0000008900897308 */ /* 0x000ff00000002400 */
[----:B------:R-:W-:Y:S01]  /*3720*/  MUFU.TANH R143, R143 ;  /* 0x0000008f008f7308 */ /* 0x000fe20000002400 */
[----:B------:R-:W-:-:S07]  /*3730*/  FMUL.FTZ R63, R63, R10 ;  /* 0x0000000a3f3f7220 */ /* 0x000fce0000410000 */
[----:B------:R-:W-:Y:S01]  /*3740*/  MUFU.TANH R141, R141 ;  /* 0x0000008d008d7308 */ /* 0x000fe20000002400 */
[-C--:B------:R-:W-:Y:S01]  /*3750*/  FMUL.FTZ R56, R56, R10.reuse ;  /* 0x0000000a38387220 */ /* 0x080fe20000410000 */
[----:B------:R-:W-:-:S06]  /*3760*/  FMUL.FTZ R58, R58, R10 ;  /* 0x0000000a3a3a7220 */ /* 0x000fcc0000410000 */
[----:B------:R-:W-:Y:S08]  /*3770*/  MUFU.TANH R127, R127 ;  /* 0x0000007f007f7308 */ /* 0x000ff00000002400 */
[----:B------:R-:W-:Y:S01]  /*3780*/  MUFU.TANH R139, R139 ;  /* 0x0000008b008b7308 */ /* 0x000fe20000002400 */
[-C--:B------:R-:W-:Y:S01]  /*3790*/  FMUL.FTZ R60, R60, R10.reuse ;  /* 0x0000000a3c3c7220 */ /* 0x080fe20000410000 */
[----:B------:R-:W-:Y:S01]  /*37a0*/  FMUL.FTZ R62, R62, R10 ;  /* 0x0000000a3e3e7220 */ /* 0x000fe20000410000 */
[----:B------:R-:W-:-:S05]  /*37b0*/  DEPBAR.LE SB0, 0x0 ;  /* 0x000080000000791a */ /* 0x000fca0000000000 */
[----:B------:R2:W-:Y:S01]  /*37c0*/  MUFU.TANH R113, R73 ;  /* 0x0000004900717308 */ /* 0x0005e20000002400 */
[----:B---3--:R-:W-:Y:S02]  /*37d0*/  FSEL R83, R92, -INF , !P5 ;  /* 0xff8000005c537808 */ /* 0x008fe40006800000 */
[----:B----4-:R-:W-:-:S05]  /*37e0*/  FSEL R81, R91, -INF , !P4 ;  /* 0xff8000005b517808 */ /* 0x010fca0006000000 */
[----:B------:R3:W4:Y:S01]  /*37f0*/  MUFU.TANH R119, R75 ;  /* 0x0000004b00777308 */ /* 0x0007220000002400 */
[----:B--2---:R-:W-:Y:S02]  /*3800*/  FSEL R73, R86, -INF , !P0 ;  /* 0xff80000056497808 */ /* 0x004fe40004000000 */
[----:B------:R-:W-:Y:S01]  /*3810*/  ISETP.GE.AND P0, PT, R13, R8, PT ;  /* 0x000000080d00720c */ /* 0x000fe20003f06270 */
[----:B------:R-:W-:Y:S01]  /*3820*/  VIADD R13, R77, 0x30 ;  /* 0x000000304d0d7836 */ /* 0x000fe20000000000 */
[----:B---3--:R-:W-:-:S04]  /*3830*/  FSEL R75, R87, -INF , !P6 ;  /* 0xff800000574b7808 */ /* 0x008fc80007000000 */
[-C--:B------:R-:W-:Y:S02]  /*3840*/  ISETP.GE.AND P6, PT, R13, R8.reuse, PT ;  /* 0x000000080d00720c */ /* 0x080fe40003fc6270 */
[----:B------:R-:W-:Y:S02]  /*3850*/  FSEL R13, R90, -INF , !P5 ;  /* 0xff8000005a0d7808 */ /* 0x000fe40006800000 */
[-C--:B------:R-:W-:Y:S02]  /*3860*/  ISETP.GE.AND P5, PT, R15, R8.reuse, PT ;  /* 0x000000080f00720c */ /* 0x080fe40003fa6270 */
[----:B-----5:R-:W-:Y:S02]  /*3870*/  FSEL R15, R93, -INF , !P4 ;  /* 0xff8000005d0f7808 */ /* 0x020fe40006000000 */
[----:B------:R-:W-:Y:S01]  /*3880*/  ISETP.GE.AND P4, PT, R27, R8, PT ;  /* 0x000000081b00720c */ /* 0x000fe20003f86270 */
[C---:B------:R-:W-:Y:S01]  /*3890*/  VIADD R27, R77.reuse, 0x39 ;  /* 0x000000394d1b7836 */ /* 0x040fe20000000000 */
[----:B------:R2:W-:Y:S01]  /*38a0*/  MUFU.TANH R133, R59 ;  /* 0x0000003b00857308 */ /* 0x0005e20000002400 */
[C---:B-1----:R-:W-:Y:S07]  /*38b0*/  HMMA.16816.F32 R32, R36.reuse, R28, R32 ;  /* 0x0000001c2420723c */ /* 0x042fee0000001820 */
[----:B------:R1:W-:Y:S01]  /*38c0*/  MUFU.TANH R103, R61 ;  /* 0x0000003d00677308 */ /* 0x0003e20000002400 */
[----:B------:R-:W-:Y:S01]  /*38d0*/  HMMA.16816.F32 R28, R36, R30, R16 ;  /* 0x0000001e241c723c */ /* 0x000fe20000001810 */
[----:B------:R-:W-:Y:S01]  /*38e0*/  VIADD R17, R77, 0x58 ;  /* 0x000000584d117836 */ /* 0x000fe20000000000 */
[----:B------:R-:W-:-:S02]  /*38f0*/  FSEL R195, R97, -INF , !P2 ;  /* 0xff80000061c37808 */ /* 0x000fc40005000000 */
[----:B--2---:R-:W-:Y:S02]  /*3900*/  FSEL R59, R94, -INF , !P3 ;  /* 0xff8000005e3b7808 */ /* 0x004fe40005800000 */
[----:B------:R-:W-:Y:S02]  /*3910*/  FSEL R189, R95, -INF , !P2 ;  /* 0xff8000005fbd7808 */ /* 0x000fe40005000000 */
[----:B-1----:R-:W-:Y:S02]  /*3920*/  FSEL R61, R96, -INF , !P3 ;  /* 0xff800000603d7808 */ /* 0x002fe40005800000 */
[----:B------:R-:W-:Y:S01]  /*3930*/  ISETP.GE.AND P3, PT, R27, R8, PT ;  /* 0x000000081b00720c */ /* 0x000fe20003f66270 */
[----:B------:R-:W-:-:S03]  /*3940*/  VIADD R27, R77, 0x40 ;  /* 0x000000404d1b7836 */ /* 0x000fc60000000000 */
[----:B----4-:R-:W-:Y:S02]  /*3950*/  FSEL R119, R119, -INF , !P3 ;  /* 0xff80000077777808 */ /* 0x010fe40005800000 */
[-C--:B------:R-:W-:Y:S01]  /*3960*/  ISETP.GE.AND P2, PT, R27, R8.reuse, PT ;  /* 0x000000081b00720c */ /* 0x080fe20003f46270 */
[----:B------:R-:W-:Y:S01]  /*3970*/  VIADD R27, R77, 0x41 ;  /* 0x000000414d1b7836 */ /* 0x000fe20000000000 */
[----:B------:R-:W-:Y:S02]  /*3980*/  FSEL R113, R113, -INF , !P3 ;  /* 0xff80000071717808 */ /* 0x000fe40005800000 */
[----:B------:R-:W-:Y:S02]  /*3990*/  ISETP.GE.AND P3, PT, R17, R8, PT ;  /* 0x000000081100720c */ /* 0x000fe40003f66270 */
[----:B------:R-:W-:Y:S02]  /*39a0*/  IADD3 R17, PT, PT, R77, 0x59, RZ ;  /* 0x000000594d117810 */ /* 0x000fe40007ffe0ff */
[----:B------:R-:W-:-:S02]  /*39b0*/  FSEL R193, R100, -INF , !P1 ;  /* 0xff80000064c17808 */ /* 0x000fc40004800000 */
[----:B------:R-:W-:Y:S02]  /*39c0*/  FSEL R185, R98, -INF , !P1 ;  /* 0xff80000062b97808 */ /* 0x000fe40004800000 */
[-C--:B------:R-:W-:Y:S02]  /*39d0*/  ISETP.GE.AND P1, PT, R27, R8.reuse, PT ;  /* 0x000000081b00720c */ /* 0x080fe40003f26270 */
[----:B------:R-:W-:Y:S02]  /*39e0*/  FSEL R121, R121, -INF , !P2 ;  /* 0xff80000079797808 */ /* 0x000fe40005000000 */
[----:B------:R-:W-:Y:S02]  /*39f0*/  FSEL R131, R131, -INF , !P2 ;  /* 0xff80000083837808 */ /* 0x000fe40005000000 */
[----:B------:R-:W-:Y:S02]  /*3a00*/  IADD3 R27, PT, PT, R77, 0x48, RZ ;  /* 0x000000484d1b7810 */ /* 0x000fe40007ffe0ff */
[----:B------:R-:W-:Y:S01]  /*3a10*/  ISETP.GE.AND P2, PT, R17, R8, PT ;  /* 0x000000081100720c */ /* 0x000fe20003f46270 */
[----:B------:R-:W-:Y:S01]  /*3a20*/  VIADD R17, R77, 0x60 ;  /* 0x000000604d117836 */ /* 0x000fe20000000000 */
[----:B------:R-:W-:Y:S01]  /*3a30*/  FSEL R187, R101, -INF , !P0 ;  /* 0xff80000065bb7808 */ /* 0x000fe20004000000 */
[----:B------:R-:W-:Y:S01]  /*3a40*/  MUFU.TANH R153, R72 ;  /* 0x0000004800997308 */ /* 0x000fe20000002400 */
[----:B------:R-:W-:-:S02]  /*3a50*/  FSEL R191, R99, -INF , !P0 ;  /* 0xff80000063bf7808 */ /* 0x000fc40004000000 */
[-C--:B------:R-:W-:Y:S01]  /*3a60*/  ISETP.GE.AND P0, PT, R27, R8.reuse, PT ;  /* 0x000000081b00720c */ /* 0x080fe20003f06270 */
[----:B------:R-:W-:Y:S01]  /*3a70*/  VIADD R27, R77, 0x49 ;  /* 0x000000494d1b7836 */ /* 0x000fe20000000000 */
[----:B------:R-:W-:Y:S02]  /*3a80*/  FSEL R151, R151, -INF , !P1 ;  /* 0xff80000097977808 */ /* 0x000fe40004800000 */
[----:B------:R-:W-:Y:S01]  /*3a90*/  FSEL R147, R147, -INF , !P1 ;  /* 0xff80000093937808 */ /* 0x000fe20004800000 */
[----:B------:R-:W1:Y:S01]  /*3aa0*/  MUFU.TANH R171, R74 ;  /* 0x0000004a00ab7308 */ /* 0x000e620000002400 */
[----:B------:R-:W-:Y:S01]  /*3ab0*/  ISETP.GE.AND P1, PT, R17, R8, PT ;  /* 0x000000081100720c */ /* 0x000fe20003f26270 */
[----:B------:R-:W-:Y:S01]  /*3ac0*/  VIADD R17, R77, 0x61 ;  /* 0x000000614d117836 */ /* 0x000fe20000000000 */
[----:B------:R-:W-:Y:S02]  /*3ad0*/  FSEL R105, R105, -INF , !P6 ;  /* 0xff80000069697808 */ /* 0x000fe40007000000 */
[----:B------:R-:W-:-:S02]  /*3ae0*/  FSEL R111, R102, -INF , !P6 ;  /* 0xff800000666f7808 */ /* 0x000fc40007000000 */
[-C--:B------:R-:W-:Y:S01]  /*3af0*/  ISETP.GE.AND P6, PT, R27, R8.reuse, PT ;  /* 0x000000081b00720c */ /* 0x080fe20003fc6270 */
[----:B------:R-:W-:Y:S01]  /*3b00*/  VIADD R27, R77, 0x50 ;  /* 0x000000504d1b7836 */ /* 0x000fe20000000000 */
[----:B------:R-:W-:Y:S02]  /*3b10*/  FSEL R149, R149, -INF , !P0 ;  /* 0xff80000095957808 */ /* 0x000fe40004000000 */
[----:B------:R-:W-:Y:S01]  /*3b20*/  FSEL R145, R145, -INF , !P0 ;  /* 0xff80000091917808 */ /* 0x000fe20004000000 */
[----:B------:R-:W2:Y:S01]  /*3b30*/  MUFU.TANH R115, R63 ;  /* 0x0000003f00737308 */ /* 0x000ea20000002400 */
[----:B------:R-:W-:Y:S01]  /*3b40*/  ISETP.GE.AND P0, PT, R17, R8, PT ;  /* 0x000000081100720c */ /* 0x000fe20003f06270 */
[----:B------:R-:W-:Y:S01]  /*3b50*/  VIADD R17, R77, 0x68 ;  /* 0x000000684d117836 */ /* 0x000fe20000000000 */
[----:B------:R-:W-:Y:S02]  /*3b60*/  FSEL R181, R181, -INF , !P5 ;  /* 0xff800000b5b57808 */ /* 0x000fe40006800000 */
[----:B------:R-:W-:-:S02]  /*3b70*/  FSEL R155, R155, -INF , !P5 ;  /* 0xff8000009b9b7808 */ /* 0x000fc40006800000 */
[-C--:B------:R-:W-:Y:S01]  /*3b80*/  ISETP.GE.AND P5, PT, R27, R8.reuse, PT ;  /* 0x000000081b00720c */ /* 0x080fe20003fa6270 */
[----:B------:R-:W-:Y:S01]  /*3b90*/  MUFU.TANH R125, R56 ;  /* 0x00000038007d7308 */ /* 0x000fe20000002400 */
[----:B------:R-:W-:Y:S01]  /*3ba0*/  VIADD R27, R77, 0x51 ;  /* 0x000000514d1b7836 */ /* 0x000fe20000000000 */
[----:B------:R-:W-:Y:S02]  /*3bb0*/  FSEL R143, R143, -INF , !P6 ;  /* 0xff8000008f8f7808 */ /* 0x000fe40007000000 */
[----:B------:R-:W-:Y:S02]  /*3bc0*/  FSEL R137, R137, -INF , !P6 ;  /* 0xff80000089897808 */ /* 0x000fe40007000000 */
[----:B------:R-:W-:Y:S02]  /*3bd0*/  ISETP.GE.AND P6, PT, R17, R8, PT ;  /* 0x000000081100720c */ /* 0x000fe40003fc6270 */
[----:B------:R-:W3:Y:S01]  /*3be0*/  MUFU.TANH R135, R58 ;  /* 0x0000003a00877308 */ /* 0x000ee20000002400 */
[----:B------:R-:W-:Y:S01]  /*3bf0*/  VIADD R17, R77, 0x69 ;  /* 0x000000694d117836 */ /* 0x000fe20000000000 */
[----:B-1----:R-:W-:-:S02]  /*3c00*/  FSEL R171, R171, -INF , !P4 ;  /* 0xff800000abab7808 */ /* 0x002fc40006000000 */
[----:B------:R-:W-:Y:S01]  /*3c10*/  FSEL R153, R153, -INF , !P4 ;  /* 0xff80000099997808 */ /* 0x000fe20006000000 */
[----:B------:R-:W-:Y:S01]  /*3c20*/  FMUL.FTZ R0, R44, R10 ;  /* 0x0000000a2c007220 */ /* 0x000fe20000410000 */
[----:B------:R-:W-:Y:S01]  /*3c30*/  ISETP.GE.AND P4, PT, R27, R8, PT ;  /* 0x000000081b00720c */ /* 0x000fe20003f86270 */
[-C--:B------:R-:W-:Y:S01]  /*3c40*/  FMUL.FTZ R65, R47, R10.reuse ;  /* 0x0000000a2f417220 */ /* 0x080fe20000410000 */
[----:B------:R-:W-:Y:S01]  /*3c50*/  FSEL R141, R141, -INF , !P5 ;  /* 0xff8000008d8d7808 */ /* 0x000fe20006800000 */
[-C--:B------:R-:W-:Y:S01]  /*3c60*/  FMUL.FTZ R12, R29, R10.reuse ;  /* 0x0000000a1d0c7220 */ /* 0x080fe20000410000 */
[----:B------:R-:W-:Y:S01]  /*3c70*/  FSEL R129, R129, -INF , !P5 ;  /* 0xff80000081817808 */ /* 0x000fe20006800000 */
[----:B------:R-:W-:Y:S01]  /*3c80*/  FMUL.FTZ R27, R31, R10 ;  /* 0x0000000a1f1b7220 */ /* 0x000fe20000410000 */
[----:B------:R-:W1:Y:S01]  /*3c90*/  MUFU.TANH R123, R123 ;  /* 0x0000007b007b7308 */ /* 0x000e620000002400 */
[----:B------:R-:W-:Y:S01]  /*3ca0*/  ISETP.GE.AND P5, PT, R17, R8, PT ;  /* 0x000000081100720c */ /* 0x000fe20003fa6270 */
[-C--:B------:R-:W-:Y:S01]  /*3cb0*/  FMUL.FTZ R45, R45, R10.reuse ;  /* 0x0000000a2d2d7220 */ /* 0x080fe20000410000 */
[-C--:B------:R-:W-:Y:S01]  /*3cc0*/  FMUL.FTZ R46, R46, R10.reuse ;  /* 0x0000000a2e2e7220 */ /* 0x080fe20000410000 */
[-C--:B------:R-:W-:Y:S01]  /*3cd0*/  FMUL.FTZ R32, R32, R10.reuse ;  /* 0x0000000a20207220 */ /* 0x080fe20000410000 */
[-C--:B------:R-:W-:Y:S01]  /*3ce0*/  FMUL.FTZ R33, R33, R10.reuse ;  /* 0x0000000a21217220 */ /* 0x080fe20000410000 */
[-C--:B------:R-:W-:Y:S01]  /*3cf0*/  FMUL.FTZ R34, R34, R10.reuse ;  /* 0x0000000a22227220 */ /* 0x080fe20000410000 */
[-C--:B------:R-:W-:Y:S01]  /*3d00*/  FMUL.FTZ R35, R35, R10.reuse ;  /* 0x0000000a23237220 */ /* 0x080fe20000410000 */
[----:B------:R-:W-:Y:S01]  /*3d10*/  MUFU.TANH R109, R60 ;  /* 0x0000003c006d7308 */ /* 0x000fe20000002400 */
[-C--:B------:R-:W-:Y:S01]  /*3d20*/  FMUL.FTZ R28, R28, R10.reuse ;  /* 0x0000000a1c1c7220 */ /* 0x080fe20000410000 */
[----:B------:R-:W-:Y:S01]  /*3d30*/  IADD3 R17, PT, PT, R77, 0x70, RZ ;  /* 0x000000704d117810 */ /* 0x000fe20007ffe0ff */
[----:B------:R-:W-:Y:S01]  /*3d40*/  FMUL.FTZ R30, R30, R10 ;  /* 0x0000000a1e1e7220 */ /* 0x000fe20000410000 */
[----:B------:R-:W-:-:S04]  /*3d50*/  FSEL R139, R139, -INF , !P4 ;  /* 0xff8000008b8b7808 */ /* 0x000fc80006000000 */
[----:B------:R-:W4:Y:S01]  /*3d60*/  MUFU.TANH R117, R62 ;  /* 0x0000003e00757308 */ /* 0x000f220000002400 */
[----:B------:R-:W-:Y:S02]  /*3d70*/  FSEL R127, R127, -INF , !P4 ;  /* 0xff8000007f7f7808 */ /* 0x000fe40006000000 */
[----:B------:R-:W-:Y:S01]  /*3d80*/  ISETP.GE.AND P4, PT, R17, R8, PT ;  /* 0x000000081100720c */ /* 0x000fe20003f86270 */
[----:B------:R-:W-:Y:S01]  /*3d90*/  VIADD R17, R77, 0x71 ;  /* 0x000000714d117836 */ /* 0x000fe20000000000 */
[----:B--2---:R-:W-:Y:S02]  /*3da0*/  FSEL R115, R115, -INF , !P0 ;  /* 0xff80000073737808 */ /* 0x004fe40004000000 */
[----:B------:R-:W-:Y:S01]  /*3db0*/  FSEL R103, R103, -INF , !P0 ;  /* 0xff80000067677808 */ /* 0x000fe20004000000 */
[----:B------:R-:W-:Y:S01]  /*3dc0*/  MUFU.TANH R0, R0 ;  /* 0x0000000000007308 */ /* 0x000fe20000002400 */
[----:B------:R-:W-:Y:S02]  /*3dd0*/  ISETP.NE.AND P0, PT, R22, 0x1, PT ;  /* 0x000000011600780c */ /* 0x000fe40003f05270 */
[----:B---3--:R-:W-:-:S05]  /*3de0*/  FSEL R135, R135, -INF , !P3 ;  /* 0xff80000087877808 */ /* 0x008fca0005800000 */
[----:B------:R-:W-:Y:S01]  /*3df0*/  MUFU.TANH R67, R45 ;  /* 0x0000002d00437308 */ /* 0x000fe20000002400 */
[----:B------:R-:W-:-:S07]  /*3e00*/  FSEL R125, R125, -INF , !P3 ;  /* 0xff8000007d7d7808 */ /* 0x000fce0005800000 */
[----:B------:R-:W2:Y:S01]  /*3e10*/  MUFU.TANH R107, R46 ;  /* 0x0000002e006b7308 */ /* 0x000ea20000002400 */
[----:B------:R-:W-:-:S07]  /*3e20*/  ISETP.GE.AND P3, PT, R17, R8, PT ;  /* 0x000000081100720c */ /* 0x000fce0003f66270 */
[----:B------:R-:W3:Y:S01]  /*3e30*/  MUFU.TANH R65, R65 ;  /* 0x0000004100417308 */ /* 0x000ee20000002400 */
[----:B------:R-:W-:-:S07]  /*3e40*/  VIADD R17, R77, 0x78 ;  /* 0x000000784d117836 */ /* 0x000fce0000000000 */
[----:B------:R-:W-:Y:S08]  /*3e50*/  MUFU.TANH R47, R32 ;  /* 0x00000020002f7308 */ /* 0x000ff00000002400 */
[----:B------:R-:W-:Y:S08]  /*3e60*/  MUFU.TANH R39, R33 ;  /* 0x0000002100277308 */ /* 0x000ff00000002400 */
[----:B------:R-:W5:Y:S08]  /*3e70*/  MUFU.TANH R63, R34 ;  /* 0x00000022003f7308 */ /* 0x000f700000002400 */
[----:B------:R-:W5:Y:S08]  /*3e80*/  MUFU.TANH R55, R35 ;  /* 0x0000002300377308 */ /* 0x000f700000002400 */
[----:B------:R-:W-:Y:S08]  /*3e90*/  MUFU.TANH R37, R28 ;  /* 0x0000001c00257308 */ /* 0x000ff00000002400 */
[----:B------:R-:W-:Y:S08]  /*3ea0*/  MUFU.TANH R12, R12 ;  /* 0x0000000c000c7308 */ /* 0x000ff00000002400 */
[----:B------:R-:W5:Y:S08]  /*3eb0*/  MUFU.TANH R53, R30 ;  /* 0x0000001e00357308 */ /* 0x000f700000002400 */
[----:B------:R-:W5:Y:S01]  /*3ec0*/  MUFU.TANH R27, R27 ;  /* 0x0000001b001b7308 */ /* 0x000f620000002400 */
[----:B------:R-:W-:Y:S01]  /*3ed0*/  VIADD R77, R77, 0x79 ;  /* 0x000000794d4d7836 */ /* 0x000fe20000000000 */
[----:B------:R-:W-:-:S02]  /*3ee0*/  FSEL R133, R133, -INF , !P2 ;  /* 0xff80000085857808 */ /* 0x000fc40005000000 */
[----:B-1----:R-:W-:Y:S02]  /*3ef0*/  FSEL R123, R123, -INF , !P2 ;  /* 0xff8000007b7b7808 */ /* 0x002fe40005000000 */
[----:B----4-:R-:W-:Y:S02]  /*3f00*/  FSEL R117, R117, -INF , !P1 ;  /* 0xff80000075757808 */ /* 0x010fe40004800000 */
[----:B------:R-:W-:Y:S01]  /*3f10*/  FSEL R109, R109, -INF , !P1 ;  /* 0xff8000006d6d7808 */ /* 0x000fe20004800000 */
[----:B------:R-:W-:Y:S01]  /*3f20*/  BSSY.RECONVERGENT B1, `(.L_x_8953) ;  /* 0x0000079000017945 */ /* 0x000fe20003800200 */
[-C--:B------:R-:W-:Y:S02]  /*3f30*/  ISETP.GE.AND P2, PT, R17, R8.reuse, PT ;  /* 0x000000081100720c */ /* 0x080fe40003f46270 */
[----:B------:R-:W-:Y:S02]  /*3f40*/  ISETP.GE.AND P1, PT, R77, R8, PT ;  /* 0x000000084d00720c */ /* 0x000fe40003f26270 */
[----:B--2---:R-:W-:-:S02]  /*3f50*/  FSEL R107, R107, -INF , !P6 ;  /* 0xff8000006b6b7808 */ /* 0x004fc40007000000 */
[----:B------:R-:W-:Y:S02]  /*3f60*/  FSEL R101, R0, -INF , !P6 ;  /* 0xff80000000657808 */ /* 0x000fe40007000000 */
[----:B---3--:R-:W-:Y:S02]  /*3f70*/  FSEL R65, R65, -INF , !P5 ;  /* 0xff80000041417808 */ /* 0x008fe40006800000 */
[----:B------:R-:W-:Y:S02]  /*3f80*/  FSEL R67, R67, -INF , !P5 ;  /* 0xff80000043437808 */ /* 0x000fe40006800000 */
[----:B-----5:R-:W-:Y:S02]  /*3f90*/  FSEL R63, R63, -INF , !P4 ;  /* 0xff8000003f3f7808 */ /* 0x020fe40006000000 */
[----:B------:R-:W-:Y:S02]  /*3fa0*/  FSEL R47, R47, -INF , !P4 ;  /* 0xff8000002f2f7808 */ /* 0x000fe40006000000 */
[----:B------:R-:W-:-:S02]  /*3fb0*/  FSEL R55, R55, -INF , !P3 ;  /* 0xff80000037377808 */ /* 0x000fc40005800000 */
[----:B------:R-:W-:Y:S02]  /*3fc0*/  FSEL R39, R39, -INF , !P3 ;  /* 0xff80000027277808 */ /* 0x000fe40005800000 */
[----:B------:R-:W-:Y:S02]  /*3fd0*/  FSEL R53, R53, -INF , !P2 ;  /* 0xff80000035357808 */ /* 0x000fe40005000000 */
        /* <DEDUP_REMOVED lines=18> */
.L_x_8956:
        /* <DEDUP_REMOVED lines=20> */
[-C--:B------:R-:W-:Y:S01]  /*4240*/  IMAD R29, R14, R17.reuse, R0 ;  /* 0x000000110e1d7224 */ /* 0x080fe200078e0200 */
[----:B------:R-:W-:Y:S01]  /*4250*/  LOP3.LUT R0, R177, R8, RZ, 0x3c, !PT ;  /* 0x00000008b1007212 */ /* 0x000fe200078e3cff */
[----:B------:R-:W-:-:S03]  /*4260*/  IMAD R17, R16, R17, R10 ;  /* 0x0000001110117224 */ /* 0x000fc600078e020a */
[C---:B------:R-:W-:Y:S02]  /*4270*/  ISETP.GT.U32.AND P2, PT, R12.reuse, R29, PT ;  /* 0x0000001d0c00720c */ /* 0x040fe40003f44070 */
[----:B------:R-:W-:Y:S02]  /*4280*/  ISETP.GT.U32.AND P4, PT, R12, R17, PT ;  /* 0x000000110c00720c */ /* 0x000fe40003f84070 */
[----:B------:R-:W-:-:S09]  /*4290*/  ISETP.GE.AND P3, PT, R0, RZ, PT ;  /* 0x000000ff0000720c */ /* 0x000fd20003f66270 */
[----:B------:R-:W-:Y:S02]  /*42a0*/  @!P2 IMAD.IADD R29, R29, 0x1, -R12 ;  /* 0x000000011d1da824 */ /* 0x000fe400078e0a0c */
[-C--:B------:R-:W-:Y:S01]  /*42b0*/  @!P4 IADD3 R17, PT, PT, R17, -R12.reuse, RZ ;  /* 0x8000000c1111c210 */ /* 0x080fe20007ffe0ff */
[----:B------:R-:W-:Y:S01]  /*42c0*/  @!P2 VIADD R14, R14, 0x1 ;  /* 0x000000010e0ea836 */ /* 0x000fe20000000000 */
[----:B------:R-:W-:Y:S01]  /*42d0*/  ISETP.NE.AND P2, PT, R8, RZ, PT ;  /* 0x000000ff0800720c */ /* 0x000fe20003f45270 */
[----:B------:R-:W-:Y:S01]  /*42e0*/  @!P4 VIADD R16, R16, 0x1 ;  /* 0x000000011010c836 */ /* 0x000fe20000000000 */
[-C--:B------:R-:W-:Y:S02]  /*42f0*/  ISETP.GE.U32.AND P5, PT, R29, R12.reuse, PT ;  /* 0x0000000c1d00720c */ /* 0x080fe40003fa6070 */
[----:B------:R-:W-:Y:S01]  /*4300*/  ISETP.GE.U32.AND P6, PT, R17, R12, PT ;  /* 0x0000000c1100720c */ /* 0x000fe20003fc6070 */
[----:B------:R-:W3:Y:S01]  /*4310*/  LD.E.64 R28, desc[UR4][R2.64+0x38] ;  /* 0x00003804021c7980 */ /* 0x000ee2000c101b00 */
[----:B------:R-:W-:-:S09]  /*4320*/  LOP3.LUT R17, RZ, R8, RZ, 0x33, !PT ;  /* 0x00000008ff117212 */ /* 0x000fd200078e33ff */
[----:B------:R-:W-:Y:S02]  /*4330*/  @P5 IADD3 R14, PT, PT, R14, 0x1, RZ ;  /* 0x000000010e0e5810 */ /* 0x000fe40007ffe0ff */
[----:B------:R-:W-:-:S03]  /*4340*/  @P6 VIADD R16, R16, 0x1 ;  /* 0x0000000110106836 */ /* 0x000fc60000000000 */
[----:B------:R-:W-:Y:S02]  /*4350*/  @!P1 IMAD.MOV R14, RZ, RZ, -R14 ;  /* 0x000000ffff0e9224 */ /* 0x000fe400078e0a0e */
[----:B------:R-:W-:-:S03]  /*4360*/  @!P3 IADD3 R16, PT, PT, -R16, RZ, RZ ;  /* 0x000000ff1010b210 */ /* 0x000fc60007ffe1ff */
[C---:B------:R-:W-:Y:S02]  /*4370*/  SEL R0, R17.reuse, R14, !P2 ;  /* 0x0000000e11007207 */ /* 0x040fe40005000000 */
[----:B------:R-:W-:-:S03]  /*4380*/  SEL R17, R17, R16, !P2 ;  /* 0x0000001011117207 */ /* 0x000fc60005000000 */
        /* <DEDUP_REMOVED lines=9> */
[----:B------:R-:W-:-:S04]  /*4420*/  IMAD R0, R28, R17, R0 ;  /* 0x000000111c007224 */ /* 0x000fc800078e0200 */
[----:B------:R-:W-:Y:S01]  /*4430*/  IMAD.IADD R35, R35, 0x1, R0 ;  /* 0x0000000123237824 */ /* 0x000fe200078e0200 */
[----:B----4-:R-:W-:-:S04]  /*4440*/  IADD3 R19, PT, PT, R19, -R10, RZ ;  /* 0x8000000a13137210 */ /* 0x010fc80007ffe0ff */
[----:B------:R-:W-:Y:S01]  /*4450*/  SHF.R.S32.HI R0, RZ, 0x1f, R19 ;  /* 0x0000001fff007819 */ /* 0x000fe20000011413 */
[----:B--2---:R-:W-:Y:S02]  /*4460*/  IMAD R17, R33, R19, RZ ;  /* 0x0000001321117224 */ /* 0x004fe400078e02ff */
[----:B------:R-:W-:-:S04]  /*4470*/  IMAD.WIDE.U32 R18, R19, R32, R34 ;  /* 0x0000002013127225 */ /* 0x000fc800078e0022 */
[----:B------:R-:W-:Y:S01]  /*4480*/  IMAD R0, R32, R0, R17 ;  /* 0x0000000020007224 */ /* 0x000fe200078e0211 */
[----:B------:R-:W-:-:S04]  /*4490*/  LEA R170, P1, R18, R170, 0x1 ;  /* 0x000000aa12aa7211 */ /* 0x000fc800078208ff */
[----:B------:R-:W-:-:S04]  /*44a0*/  IADD3 R0, PT, PT, R19, R0, RZ ;  /* 0x0000000013007210 */ /* 0x000fc80007ffe0ff */
[----:B------:R-:W-:Y:S02]  /*44b0*/  LEA.HI.X R169, R18, R169, R0, 0x1, P1 ;  /* 0x000000a912a97211 */ /* 0x000fe400008f0c00 */
.L_x_8957:
[----:B------:R-:W-:Y:S05]  /*44c0*/  BSYNC.RECONVERGENT B0 ;  /* 0x0000000000007941 */ /* 0x000fea0003800200 */
.L_x_8955:
[C---:B------:R-:W-:Y:S01]  /*44d0*/  IMAD.SHL.U32 R8, R166.reuse, 0x20, RZ ;  /* 0x00000020a6087824 */ /* 0x040fe200078e00ff */
[----:B------:R-:W-:Y:S01]  /*44e0*/  IADD3 R18, P1, PT, R23, R170, RZ ;  /* 0x000000aa17127210 */ /* 0x000fe20007f3e0ff */
[----:B------:R-:W-:Y:S01]  /*44f0*/  IMAD.MOV.U32 R28, RZ, RZ, R170 ;  /* 0x000000ffff1c7224 */ /* 0x000fe200078e00aa */
[----:B------:R-:W-:Y:S01]  /*4500*/  SHF.L.U64.HI R0, R166, 0x5, R167 ;  /* 0x00000005a6007819 */ /* 0x000fe200000102a7 */
[--C-:B------:R-:W-:Y:S01]  /*4510*/  IMAD.MOV.U32 R29, RZ, RZ, R169.reuse ;  /* 0x000000ffff1d7224 */ /* 0x100fe200078e00a9 */
[----:B------:R-:W-:Y:S01]  /*4520*/  IADD3 R16, P2, PT, R8, R18, RZ ;  /* 0x0000001208107210 */ /* 0x000fe20007f5e0ff */
[----:B------:R-:W-:-:S03]  /*4530*/  IMAD.X R19, R6, 0x1, R169, P1 ;  /* 0x0000000106137824 */ /* 0x000fc600008e06a9 */
[-C--:B------:R-:W-:Y:S01]  /*4540*/  IADD3 R34, P1, PT, R16, R8.reuse, RZ ;  /* 0x0000000810227210 */ /* 0x080fe20007f3e0ff */
[----:B------:R-:W-:Y:S01]  /*4550*/  IMAD.X R17, R0, 0x1, R19, P2 ;  /* 0x0000000100117824 */ /* 0x000fe200010e0613 */
[----:B------:R-:W-:Y:S01]  /*4560*/  @!PT LDS RZ, [RZ] ;  /* 0x00000000fffff984 */ /* 0x000fe20000000800 */
[----:B------:R-:W-:Y:S01]  /*4570*/  @!PT LDS RZ, [RZ] ;  /* 0x00000000fffff984 */ /* 0x000fe20000000800 */
[----:B------:R-:W-:Y:S01]  /*4580*/  @!PT LDS RZ, [RZ] ;  /* 0x00000000fffff984 */ /* 0x000fe20000000800 */
[----:B------:R1:W-:Y:S02]  /*4590*/  LDGSTS.E.BYPASS.LTC128B.128 [R179+0x2000], desc[UR4][R28.64] ;  /* 0x020000001cb37fae */ /* 0x0003e4000b981a04 */
[----:B------:R-:W-:Y:S02]  /*45a0*/  IADD3 R32, P2, PT, R34, R8, RZ ;  /* 0x0000000822207210 */ /* 0x000fe40007f5e0ff */
        /* <DEDUP_REMOVED lines=14> */
[----:B------:R1:W-:Y:S04]  /*4690*/  LDGSTS.E.BYPASS.LTC128B.128 [R179+0x5800], desc[UR4][R48.64] ;  /* 0x0580000030b37fae */ /* 0x0003e8000b981a04 */
[----:B------:R-:W0:Y:S02]  /*46a0*/  LDGDEPBAR ;  /* 0x00000000000079af */ /* 0x000e240000000000 */
.L_x_8954:
[----:B------:R-:W-:Y:S05]  /*46b0*/  BSYNC.RECONVERGENT B1 ;  /* 0x0000000000017941 */ /* 0x000fea0003800200 */
.L_x_8953:
        /* <DEDUP_REMOVED lines=39> */
[----:B------:R-:W-:-:S04]  /*4930*/  IADD3 R102, PT, PT, R7, R160, RZ ;  /* 0x000000a007667210 */ /* 0x000fc80007ffe0ff */
[----:B------:R-:W-:Y:S02]  /*4940*/  IADD3 R100, PT, PT, R5, R102, RZ ;  /* 0x0000006605647210 */ /* 0x000fe40007ffe0ff */
[----:B-1----:R-:W-:Y:S02]  /*4950*/  FMNMX.FTZ R19, R8, R19, !PT ;  /* 0x0000001308137209 */ /* 0x002fe40007810000 */
        /* <DEDUP_REMOVED lines=8> */
[----:B------:R-:W-:Y:S01]  /*49e0*/  LDSM.16.MT88.4 R16, [R156+0x6800] ;  /* 0x006800009c10783b */ /* 0x000fe20000004200 */
[C---:B--2---:R-:W-:Y:S01]  /*49f0*/  FMUL.FTZ R28, R29.reuse, R0 ;  /* 0x000000001d1c7220 */ /* 0x044fe20000410000 */
[----:B------:R-:W-:-:S04]  /*4a00*/  FMUL.FTZ R34, R29, R36 ;  /* 0x000000241d227220 */ /* 0x000fc80000410000 */
[----:B------:R-:W-:Y:S02]  /*4a10*/  FSEL R28, R28, RZ, P1 ;  /* 0x000000ff1c1c7208 */ /* 0x000fe40000800000 */
[----:B------:R-:W-:-:S03]  /*4a20*/  FSETP.NEU.FTZ.AND P1, PT, R36, -INF , PT ;  /* 0xff8000002400780b */ /* 0x000fc60003f3d000 */
[-CC-:B------:R-:W-:Y:S01]  /*4a30*/  FFMA.FTZ R49, R84, R29.reuse, -R28.reuse ;  /* 0x0000001d54317223 */ /* 0x180fe2000001081c */
[----:B------:R-:W-:Y:S01]  /*4a40*/  FSEL R34, R34, RZ, P1 ;  /* 0x000000ff22227208 */ /* 0x000fe20000800000 */
[-CC-:B------:R-:W-:Y:S01]  /*4a50*/  FFMA.FTZ R42, R85, R29.reuse, -R28.reuse ;  /* 0x0000001d552a7223 */ /* 0x180fe2000001081c */
[-CC-:B------:R-:W-:Y:S01]  /*4a60*/  FFMA.FTZ R57, R57, R29.reuse, -R28.reuse ;  /* 0x0000001d39397223 */ /* 0x180fe2000001081c */
[----:B------:R-:W1:Y:S01]  /*4a70*/  LDSM.16.MT88.4 R84, [R156+0x6000] ;  /* 0x006000009c54783b */ /* 0x000e620000004200 */
[-C--:B------:R-:W-:Y:S01]  /*4a80*/  FFMA.FTZ R52, R197, R29.reuse, -R28 ;  /* 0x0000001dc5347223 */ /* 0x080fe2000001081c */
[-CC-:B------:R-:W-:Y:S01]  /*4a90*/  FFMA.FTZ R51, R69, R29.reuse, -R34.reuse ;  /* 0x0000001d45337223 */ /* 0x180fe20000010822 */
[-CC-:B------:R-:W-:Y:S01]  /*4aa0*/  FFMA.FTZ R50, R71, R29.reuse, -R34.reuse ;  /* 0x0000001d47327223 */ /* 0x180fe20000010822 */
[-CC-:B------:R-:W-:Y:S01]  /*4ab0*/  FFMA.FTZ R46, R82, R29.reuse, -R34.reuse ;  /* 0x0000001d522e7223 */ /* 0x180fe20000010822 */
[-C--:B------:R-:W-:Y:S01]  /*4ac0*/  FFMA.FTZ R45, R79, R29.reuse, -R34 ;  /* 0x0000001d4f2d7223 */ /* 0x080fe20000010822 */
[----:B------:R-:W-:Y:S01]  /*4ad0*/  MUFU.EX2 R57, R57 ;  /* 0x0000003900397308 */ /* 0x000fe20000000800 */
[----:B------:R-:W2:Y:S01]  /*4ae0*/  LDSM.16.MT88.4 R76, [R102+0x6000] ;  /* 0x00600000664c783b */ /* 0x000ea20000004200 */
[-CC-:B------:R-:W-:Y:S01]  /*4af0*/  FFMA.FTZ R48, R41, R29.reuse, -R28.reuse ;  /* 0x0000001d29307223 */ /* 0x180fe2000001081c */
[-CC-:B------:R-:W-:Y:S01]  /*4b00*/  FFMA.FTZ R41, R89, R29.reuse, -R28.reuse ;  /* 0x0000001d59297223 */ /* 0x180fe2000001081c */
[-C--:B------:R-:W-:Y:S01]  /*4b10*/  FFMA.FTZ R38, R83, R29.reuse, -R28 ;  /* 0x0000001d53267223 */ /* 0x080fe2000001081c */
[-CC-:B------:R-:W-:Y:S01]  /*4b20*/  FFMA.FTZ R44, R73, R29.reuse, -R34.reuse ;  /* 0x0000001d492c7223 */ /* 0x180fe20000010822 */
[-CC-:B------:R-:W-:Y:S01]  /*4b30*/  FFMA.FTZ R43, R75, R29.reuse, -R34.reuse ;  /* 0x0000001d4b2b7223 */ /* 0x180fe20000010822 */
[-CC-:B------:R-:W-:Y:S01]  /*4b40*/  FFMA.FTZ R40, R13, R29.reuse, -R34.reuse ;  /* 0x0000001d0d287223 */ /* 0x180fe20000010822 */
[----:B------:R-:W3:Y:S01]  /*4b50*/  MUFU.EX2 R52, R52 ;  /* 0x0000003400347308 */ /* 0x000ee20000000800 */
[-C--:B------:R-:W-:Y:S01]  /*4b60*/  FFMA.FTZ R35, R81, R29.reuse, -R34 ;  /* 0x0000001d51237223 */ /* 0x080fe20000010822 */
[-CC-:B------:R-:W-:Y:S01]  /*4b70*/  FFMA.FTZ R33, R15, R29.reuse, -R28.reuse ;  /* 0x0000001d0f217223 */ /* 0x180fe2000001081c */
[-C--:B------:R-:W-:Y:S01]  /*4b80*/  FFMA.FTZ R32, R61, R29.reuse, -R28 ;  /* 0x0000001d3d207223 */ /* 0x080fe2000001081c */
[----:B------:R-:W4:Y:S01]  /*4b90*/  LDSM.16.MT88.4 R12, [R102+0x6800] ;  /* 0x00680000660c783b */ /* 0x000f220000004200 */
[-C--:B------:R-:W-:Y:S01]  /*4ba0*/  FFMA.FTZ R61, R59, R29.reuse, -R34 ;  /* 0x0000001d3b3d7223 */ /* 0x080fe20000010822 */
[-CC-:B------:R-:W-:Y:S01]  /*4bb0*/  FFMA.FTZ R31, R195, R29.reuse, -R28.reuse ;  /* 0x0000001dc31f7223 */ /* 0x180fe2000001081c */
[-C--:B------:R-:W-:Y:S01]  /*4bc0*/  FFMA.FTZ R23, R193, R29.reuse, -R28 ;  /* 0x0000001dc1177223 */ /* 0x080fe2000001081c */
        /* <DEDUP_REMOVED lines=9> */
[----:B---3--:R-:W-:Y:S01]  /*4c60*/  F2FP.F16.F32.PACK_AB R69, R52, R57 ;  /* 0x000000393445723e */ /* 0x008fe200000000ff */
        /* <DEDUP_REMOVED lines=27> */
[-C--:B------:R-:W-:Y:S01]  /*4e20*/  FFMA.FTZ R107, R107, R29.reuse, -R28 ;  /* 0x0000001d6b6b7223 */ /* 0x080fe2000001081c */
[-CC-:B------:R-:W-:Y:S01]  /*4e30*/  FFMA.FTZ R109, R109, R29.reuse, -R34.reuse ;  /* 0x0000001d6d6d7223 */ /* 0x180fe20000010822 */
[--C-:B------:R-:W-:Y:S01]  /*4e40*/  FFMA.FTZ R120, R103, R29, -R34.reuse ;  /* 0x0000001d67787223 */ /* 0x100fe20000010822 */
[----:B------:R-:W5:Y:S01]  /*4e50*/  MUFU.EX2 R45, R45 ;  /* 0x0000002d002d7308 */ /* 0x000f620000000800 */
[----:B---3--:R-:W-:Y:S01]  /*4e60*/  F2FP.F16.F32.PACK_AB R68, R50, R51 ;  /* 0x000000333244723e */ /* 0x008fe200000000ff */
[-CC-:B------:R-:W-:Y:S01]  /*4e70*/  FFMA.FTZ R101, R101, R29.reuse, -R34.reuse ;  /* 0x0000001d65657223 */ /* 0x180fe20000010822 */
[-C--:B------:R-:W-:Y:S01]  /*4e80*/  FFMA.FTZ R122, R67, R29.reuse, -R34 ;  /* 0x0000001d437a7223 */ /* 0x080fe20000010822 */
[-C--:B------:R-:W-:Y:S01]  /*4e90*/  FFMA.FTZ R124, R65, R29.reuse, -R28 ;  /* 0x0000001d417c7223 */ /* 0x080fe2000001081c */
[----:B------:R-:W-:Y:S01]  /*4ea0*/  FADD.FTZ R128, R57, R52 ;  /* 0x0000003439807221 */ /* 0x000fe20000010000 */
[----:B------:R-:W-:Y:S01]  /*4eb0*/  FADD.FTZ R51, R51, R50 ;  /* 0x0000003233337221 */ /* 0x000fe20000010000 */
[-C--:B------:R-:W-:Y:S01]  /*4ec0*/  FFMA.FTZ R63, R63, R29.reuse, -R28 ;  /* 0x0000001d3f3f7223 */ /* 0x080fe2000001081c */
[----:B------:R-:W-:Y:S01]  /*4ed0*/  MUFU.EX2 R48, R48 ;  /* 0x0000003000307308 */ /* 0x000fe20000000800 */
[----:B------:R-:W-:Y:S01]  /*4ee0*/  FADD.FTZ R49, R49, R128 ;  /* 0x0000008031317221 */ /* 0x000fe20000010000 */
[-CC-:B------:R-:W-:Y:S01]  /*4ef0*/  FFMA.FTZ R126, R55, R29.reuse, -R28.reuse ;  /* 0x0000001d377e7223 */ /* 0x180fe2000001081c */
[-CC-:B------:R-:W-:Y:S01]  /*4f00*/  FFMA.FTZ R53, R53, R29.reuse, -R28.reuse ;  /* 0x0000001d35357223 */ /* 0x180fe2000001081c */
[-C--:B------:R-:W-:Y:S01]  /*4f10*/  FFMA.FTZ R27, R27, R29.reuse, -R28 ;  /* 0x0000001d1b1b7223 */ /* 0x080fe2000001081c */
[----:B------:R-:W-:Y:S01]  /*4f20*/  FADD.FTZ R49, R42, R49 ;  /* 0x000000312a317221 */ /* 0x000fe20000010000 */
[-CC-:B------:R-:W-:Y:S01]  /*4f30*/  FFMA.FTZ R47, R47, R29.reuse, -R34.reuse ;  /* 0x0000001d2f2f7223 */ /* 0x180fe20000010822 */
[-CC-:B------:R-:W-:Y:S01]  /*4f40*/  FFMA.FTZ R42, R39, R29.reuse, -R34.reuse ;  /* 0x0000001d272a7223 */ /* 0x180fe20000010822 */
[----:B------:R-:W-:Y:S01]  /*4f50*/  MUFU.EX2 R41, R41 ;  /* 0x0000002900297308 */ /* 0x000fe20000000800 */
[----:B-----5:R-:W-:Y:S01]  /*4f60*/  F2FP.F16.F32.PACK_AB R70, R45, R46 ;  /* 0x0000002e2d46723e */ /* 0x020fe200000000ff */
[----:B------:R-:W-:Y:S01]  /*4f70*/  FADD.FTZ R46, R46, R51 ;  /* 0x000000332e2e7221 */ /* 0x000fe20000010000 */
[-CC-:B------:R-:W-:Y:S01]  /*4f80*/  FFMA.FTZ R37, R37, R29.reuse, -R34.reuse ;  /* 0x0000001d25257223 */ /* 0x180fe20000010822 */
[----:B------:R-:W-:-:S02]  /*4f90*/  FFMA.FTZ R30, R30, R29, -R34 ;  /* 0x0000001d1e1e7223 */ /* 0x000fc40000010822 */
[----:B------:R-:W-:Y:S02]  /*4fa0*/  FADD.FTZ R45, R45, R46 ;  /* 0x0000002e2d2d7221 */ /* 0x000fe40000010000 */
[----:B------:R-:W-:Y:S01]  /*4fb0*/  MUFU.EX2 R38, R38 ;  /* 0x0000002600267308 */ /* 0x000fe20000000800 */
[C---:B------:R-:W-:Y:S07]  /*4fc0*/  HMMA.16816.F32 R96, R68.reuse, R92, RZ ;  /* 0x0000005c4460723c */ /* 0x040fee00000018ff */
[----:B------:R-:W-:Y:S01]  /*4fd0*/  MUFU.EX2 R44, R44 ;  /* 0x0000002c002c7308 */ /* 0x000fe20000000800 */
[C---:B------:R-:W-:Y:S07]  /*4fe0*/  HMMA.16816.F32 R92, R68.reuse, R94, RZ ;  /* 0x0000005e445c723c */ /* 0x040fee00000018ff */
[----:B------:R-:W3:Y:S01]  /*4ff0*/  MUFU.EX2 R43, R43 ;  /* 0x0000002b002b7308 */ /* 0x000ee20000000800 */
[C---:B-1----:R-:W-:Y:S07]  /*5000*/  HMMA.16816.F32 R88, R68.reuse, R84, RZ ;  /* 0x000000544458723c */ /* 0x042fee00000018ff */
[----:B------:R-:W-:Y:S01]  /*5010*/  MUFU.EX2 R40, R40 ;  /* 0x0000002800287308 */ /* 0x000fe20000000800 */
[C---:B------:R-:W-:Y:S07]  /*5020*/  HMMA.16816.F32 R84, R68.reuse, R86, RZ ;  /* 0x000000564454723c */ /* 0x040fee00000018ff */
[----:B------:R-:W1:Y:S01]  /*5030*/  MUFU.EX2 R35, R35 ;  /* 0x0000002300237308 */ /* 0x000e620000000800 */
[C---:B--2---:R-:W-:Y:S07]  /*5040*/  HMMA.16816.F32 R80, R68.reuse, R76, RZ ;  /* 0x0000004c4450723c */ /* 0x044fee00000018ff */
[----:B------:R-:W2:Y:S01]  /*5050*/  MUFU.EX2 R33, R33 ;  /* 0x0000002100217308 */ /* 0x000ea20000000800 */
[C---:B------:R-:W-:Y:S07]  /*5060*/  HMMA.16816.F32 R76, R68.reuse, R78, RZ ;  /* 0x0000004e444c723c */ /* 0x040fee00000018ff */
[----:B------:R-:W-:Y:S01]  /*5070*/  MUFU.EX2 R32, R32 ;  /* 0x0000002000207308 */ /* 0x000fe20000000800 */
[----:B------:R-:W-:Y:S01]  /*5080*/  HMMA.16816.F32 R72, R68, R4, RZ ;  /* 0x000000044448723c */ /* 0x000fe200000018ff */
[----:B---3--:R-:W-:Y:S01]  /*5090*/  F2FP.F16.F32.PACK_AB R4, R43, R44 ;  /* 0x0000002c2b04723e */ /* 0x008fe200000000ff */
[----:B------:R-:W-:Y:S01]  /*50a0*/  FADD.FTZ R44, R44, R45 ;  /* 0x0000002d2c2c7221 */ /* 0x000fe20000010000 */
[----:B------:R-:W-:Y:S01]  /*50b0*/  F2FP.F16.F32.PACK_AB R5, R41, R48 ;  /* 0x000000302905723e */ /* 0x000fe200000000ff */
[----:B------:R-:W-:-:S02]  /*50c0*/  FADD.FTZ R48, R48, R49 ;  /* 0x0000003130307221 */ /* 0x000fc40000010000 */
[----:B------:R-:W-:Y:S01]  /*50d0*/  FADD.FTZ R43, R43, R44 ;  /* 0x0000002c2b2b7221 */ /* 0x000fe20000010000 */
[----:B------:R-:W-:Y:S01]  /*50e0*/  MUFU.EX2 R31, R31 ;  /* 0x0000001f001f7308 */ /* 0x000fe20000000800 */
[----:B------:R-:W-:Y:S01]  /*50f0*/  HMMA.16816.F32 R68, R68, R6, RZ ;  /* 0x000000064444723c */ /* 0x000fe200000018ff */
[----:B-1----:R-:W-:Y:S01]  /*5100*/  F2FP.F16.F32.PACK_AB R6, R35, R40 ;  /* 0x000000282306723e */ /* 0x002fe200000000ff */
[----:B------:R-:W-:Y:S01]  /*5110*/  FADD.FTZ R41, R41, R48 ;  /* 0x0000003029297221 */ /* 0x000fe20000010000 */
[----:B--2---:R-:W-:-:S03]  /*5120*/  F2FP.F16.F32.PACK_AB R7, R33, R38 ;  /* 0x000000262107723e */ /* 0x004fc600000000ff */
[----:B------:R-:W-:Y:S01]  /*5130*/  FADD.FTZ R38, R38, R41 ;  /* 0x0000002926267221 */ /* 0x000fe20000010000 */
[----:B------:R-:W-:Y:S03]  /*5140*/  MUFU.EX2 R23, R23 ;  /* 0x0000001700177308 */ /* 0x000fe60000000800 */
[----:B------:R-:W-:Y:S01]  /*5150*/  HMMA.16816.F32 R96, R4, R8, R96 ;  /* 0x000000080460723c */ /* 0x000fe20000001860 */
[----:B------:R-:W-:-:S04]  /*5160*/  FADD.FTZ R33, R33, R38 ;  /* 0x0000002621217221 */ /* 0x000fc80000010000 */
        /* <DEDUP_REMOVED lines=8> */
[----:B------:R-:W5:Y:S03]  /*51f0*/  MUFU.EX2 R59, R59 ;  /* 0x0000003b003b7308 */ /* 0x000f660000000800 */
[C---:B----4-:R-:W-:Y:S05]  /*5200*/  HMMA.16816.F32 R80, R4.reuse, R12, R80 ;  /* 0x0000000c0450723c */ /* 0x050fea0000001850 */
[----:B------:R-:W4:Y:S03]  /*5210*/  MUFU.EX2 R56, R56 ;  /* 0x0000003800387308 */ /* 0x000f260000000800 */
[C---:B------:R-:W-:Y:S01]  /*5220*/  HMMA.16816.F32 R76, R4.reuse, R14, R76 ;  /* 0x0000000e044c723c */ /* 0x040fe2000000184c */
[----:B------:R-:W3:Y:S04]  /*5230*/  LDSM.16.MT88.4 R12, [R156+0x7000] ;  /* 0x007000009c0c783b */ /* 0x000ee80000004200 */
[----:B------:R-:W3:Y:S03]  /*5240*/  MUFU.EX2 R105, R105 ;  /* 0x0000006900697308 */ /* 0x000ee60000000800 */
[C---:B-1----:R-:W-:Y:S05]  /*5250*/  HMMA.16816.F32 R72, R4.reuse, R8, R72 ;  /* 0x000000080448723c */ /* 0x042fea0000001848 */
[----:B------:R-:W1:Y:S03]  /*5260*/  MUFU.EX2 R58, R58 ;  /* 0x0000003a003a7308 */ /* 0x000e660000000800 */
[----:B------:R-:W-:Y:S01]  /*5270*/  HMMA.16816.F32 R68, R4, R10, R68 ;  /* 0x0000000a0444723c */ /* 0x000fe20000001844 */
[----:B--2---:R-:W-:Y:S01]  /*5280*/  F2FP.F16.F32.PACK_AB R4, R26, R61 ;  /* 0x0000003d1a04723e */ /* 0x004fe200000000ff */
[----:B------:R-:W2:Y:S01]  /*5290*/  LDSM.16.MT88.4 R8, [R102+0x7000] ;  /* 0x007000006608783b */ /* 0x000ea20000004200 */
[----:B------:R-:W-:-:S02]  /*52a0*/  F2FP.F16.F32.PACK_AB R5, R31, R32 ;  /* 0x000000201f05723e */ /* 0x000fc400000000ff */
[----:B------:R-:W-:Y:S01]  /*52b0*/  MUFU.EX2 R60, R60 ;  /* 0x0000003c003c7308 */ /* 0x000fe20000000800 */
[----:B-----5:R-:W-:Y:S01]  /*52c0*/  F2FP.F16.F32.PACK_AB R6, R59, R54 ;  /* 0x000000363b06723e */ /* 0x020fe200000000ff */
[----:B------:R-:W-:Y:S01]  /*52d0*/  FADD.FTZ R32, R32, R33 ;  /* 0x0000002120207221 */ /* 0x000fe20000010000 */
[----:B----4-:R-:W-:-:S03]  /*52e0*/  F2FP.F16.F32.PACK_AB R7, R56, R23 ;  /* 0x000000173807723e */ /* 0x010fc600000000ff */
[----:B------:R-:W-:Y:S02]  /*52f0*/  FADD.FTZ R28, R31, R32 ;  /* 0x000000201f1c7221 */ /* 0x000fe40000010000 */
[----:B------:R-:W-:Y:S02]  /*5300*/  MUFU.EX2 R111, R111 ;  /* 0x0000006f006f7308 */ /* 0x000fe40000000800 */
[----:B---3--:R-:W-:Y:S01]  /*5310*/  HMMA.16816.F32 R96, R4, R16, R96 ;  /* 0x000000100460723c */ /* 0x008fe20000001860 */
[----:B------:R-:W-:-:S04]  /*5320*/  FADD.FTZ R23, R23, R28 ;  /* 0x0000001c17177221 */ /* 0x000fc80000010000 */
[----:B------:R-:W-:Y:S01]  /*5330*/  FADD.FTZ R56, R56, R23 ;  /* 0x0000001738387221 */ /* 0x000fe20000010000 */
[----:B------:R-:W3:Y:S02]  /*5340*/  MUFU.EX2 R62, R62 ;  /* 0x0000003e003e7308 */ /* 0x000ee40000000800 */
[----:B------:R-:W-:Y:S01]  /*5350*/  HMMA.16816.F32 R92, R4, R18, R92 ;  /* 0x00000012045c723c */ /* 0x000fe2000000185c */
[----:B------:R-:W4:Y:S01]  /*5360*/  LDSM.16.MT88.4 R16, [R100+0x7000] ;  /* 0x007000006410783b */ /* 0x000f220000004200 */
[----:B------:R-:W-:-:S04]  /*5370*/  FADD.FTZ R23, R105, R56 ;  /* 0x0000003869177221 */ /* 0x000fc80000010000 */
        /* <DEDUP_REMOVED lines=16> */
[----:B---3--:R-:W-:-:S02]  /*5480*/  F2FP.F16.F32.PACK_AB R4, R62, R111 ;  /* 0x0000006f3e04723e */ /* 0x008fc400000000ff */
[----:B------:R-:W-:Y:S02]  /*5490*/  F2FP.F16.F32.PACK_AB R5, R58, R105 ;  /* 0x000000693a05723e */ /* 0x000fe400000000ff */
[----:B------:R-:W-:Y:S01]  /*54a0*/  MUFU.EX2 R131, R131 ;  /* 0x0000008300837308 */ /* 0x000fe20000000800 */
[----:B-1----:R-:W-:Y:S02]  /*54b0*/  F2FP.F16.F32.PACK_AB R6, R113, R64 ;  /* 0x000000407106723e */ /* 0x002fe400000000ff */
[----:B------:R-:W-:-:S05]  /*54c0*/  F2FP.F16.F32.PACK_AB R7, R119, R60 ;  /* 0x0000003c7707723e */ /* 0x000fca00000000ff */
[----:B------:R-:W1:Y:S02]  /*54d0*/  MUFU.EX2 R106, R106 ;  /* 0x0000006a006a7308 */ /* 0x000e640000000800 */
[C---:B-----5:R-:W-:Y:S06]  /*54e0*/  HMMA.16816.F32 R96, R4.reuse, R12, R96 ;  /* 0x0000000c0460723c */ /* 0x060fec0000001860 */
[----:B------:R-:W-:Y:S02]  /*54f0*/  MUFU.EX2 R108, R108 ;  /* 0x0000006c006c7308 */ /* 0x000fe40000000800 */
[C---:B------:R-:W-:Y:S01]  /*5500*/  HMMA.16816.F32 R92, R4.reuse, R14, R92 ;  /* 0x0000000e045c723c */ /* 0x040fe2000000185c */
[----:B------:R-:W3:Y:S05]  /*5510*/  LDSM.16.MT88.4 R12, [R100+0x7800] ;  /* 0x00780000640c783b */ /* 0x000eea0000004200 */
        /* <DEDUP_REMOVED lines=12> */
[----:B------:R-:W-:Y:S02]  /*55e0*/  MUFU.EX2 R133, R133 ;  /* 0x0000008500857308 */ /* 0x000fe40000000800 */
[----:B------:R-:W-:Y:S01]  /*55f0*/  HMMA.16816.F32 R68, R4, R14, R68 ;  /* 0x0000000e0444723c */ /* 0x000fe20000001844 */
[----:B------:R-:W3:Y:S01]  /*5600*/  LDSM.16.MT88.4 R12, [R102+0x8000] ;  /* 0x00800000660c783b */ /* 0x000ee20000004200 */
[----:B-1----:R-:W-:-:S02]  /*5610*/  F2FP.F16.F32.PACK_AB R4, R106, R131 ;  /* 0x000000836a04723e */ /* 0x002fc400000000ff */
[----:B------:R-:W-:Y:S02]  /*5620*/  F2FP.F16.F32.PACK_AB R5, R66, R121 ;  /* 0x000000794205723e */ /* 0x000fe400000000ff */
[----:B------:R-:W-:Y:S01]  /*5630*/  MUFU.EX2 R114, R114 ;  /* 0x0000007200727308 */ /* 0x000fe20000000800 */
[----:B-----5:R-:W-:Y:S02]  /*5640*/  F2FP.F16.F32.PACK_AB R6, R137, R108 ;  /* 0x0000006c8906723e */ /* 0x020fe400000000ff */
[----:B--2---:R-:W-:-:S05]  /*5650*/  F2FP.F16.F32.PACK_AB R7, R143, R104 ;  /* 0x000000688f07723e */ /* 0x004fca00000000ff */
[----:B------:R-:W1:Y:S02]  /*5660*/  MUFU.EX2 R127, R127 ;  /* 0x0000007f007f7308 */ /* 0x000e640000000800 */
[C---:B------:R-:W-:Y:S06]  /*5670*/  HMMA.16816.F32 R96, R4.reuse, R8, R96 ;  /* 0x000000080460723c */ /* 0x040fec0000001860 */
[----:B------:R-:W-:Y:S02]  /*5680*/  MUFU.EX2 R116, R116 ;  /* 0x0000007400747308 */ /* 0x000fe40000000800 */
[C---:B------:R-:W-:Y:S01]  /*5690*/  HMMA.16816.F32 R92, R4.reuse, R10, R92 ;  /* 0x0000000a045c723c */ /* 0x040fe2000000185c */
[----:B------:R-:W2:Y:S05]  /*56a0*/  LDSM.16.MT88.4 R8, [R100+0x8000] ;  /* 0x008000006408783b */ /* 0x000eaa0000004200 */
[----:B------:R-:W5:Y:S02]  /*56b0*/  MUFU.EX2 R123, R123 ;  /* 0x0000007b007b7308 */ /* 0x000f640000000800 */
[C---:B----4-:R-:W-:Y:S06]  /*56c0*/  HMMA.16816.F32 R88, R4.reuse, R16, R88 ;  /* 0x000000100458723c */ /* 0x050fec0000001858 */
[----:B------:R-:W-:Y:S02]  /*56d0*/  MUFU.EX2 R117, R117 ;  /* 0x0000007500757308 */ /* 0x000fe40000000800 */
[C---:B------:R-:W-:Y:S01]  /*56e0*/  HMMA.16816.F32 R84, R4.reuse, R18, R84 ;  /* 0x000000120454723c */ /* 0x040fe20000001854 */
[----:B------:R-:W4:Y:S05]  /*56f0*/  LDSM.16.MT88.4 R16, [R160+0x8800] ;  /* 0x00880000a010783b */ /* 0x000f2a0000004200 */
[----:B------:R-:W-:Y:S02]  /*5700*/  MUFU.EX2 R118, R118 ;  /* 0x0000007600767308 */ /* 0x000fe40000000800 */
[C---:B---3--:R-:W-:Y:S06]  /*5710*/  HMMA.16816.F32 R80, R4.reuse, R12, R80 ;  /* 0x0000000c0450723c */ /* 0x048fec0000001850 */
[----:B------:R-:W-:Y:S02]  /*5720*/  MUFU.EX2 R107, R107 ;  /* 0x0000006b006b7308 */ /* 0x000fe40000000800 */
[C---:B------:R-:W-:Y:S01]  /*5730*/  HMMA.16816.F32 R76, R4.reuse, R14, R76 ;  /* 0x0000000e044c723c */ /* 0x040fe2000000184c */
[----:B------:R-:W3:Y:S05]  /*5740*/  LDSM.16.MT88.4 R12, [R156+0x8800] ;  /* 0x008800009c0c783b */ /* 0x000eea0000004200 */
[----:B------:R-:W-:Y:S02]  /*5750*/  MUFU.EX2 R109, R109 ;  /* 0x0000006d006d7308 */ /* 0x000fe40000000800 */
[C---:B--2---:R-:W-:Y:S06]  /*5760*/  HMMA.16816.F32 R72, R4.reuse, R8, R72 ;  /* 0x000000080448723c */ /* 0x044fec0000001848 */
[----:B------:R-:W2:Y:S02]  /*5770*/  MUFU.EX2 R120, R120 ;  /* 0x0000007800787308 */ /* 0x000ea40000000800 */
[----:B------:R-:W-:Y:S01]  /*5780*/  HMMA.16816.F32 R68, R4, R10, R68 ;  /* 0x0000000a0444723c */ /* 0x000fe20000001844 */
[----:B-1----:R-:W-:Y:S01]  /*5790*/  F2FP.F16.F32.PACK_AB R4, R127, R114 ;  /* 0x000000727f04723e */ /* 0x002fe200000000ff */
[----:B------:R-:W1:Y:S01]  /*57a0*/  LDSM.16.MT88.4 R8, [R102+0x8800] ;  /* 0x008800006608783b */ /* 0x000e620000004200 */
[----:B------:R-:W-:-:S02]  /*57b0*/  F2FP.F16.F32.PACK_AB R5, R139, R110 ;  /* 0x0000006e8b05723e */ /* 0x000fc400000000ff */
[----:B-----5:R-:W-:Y:S01]  /*57c0*/  F2FP.F16.F32.PACK_AB R6, R123, R116 ;  /* 0x000000747b06723e */ /* 0x020fe200000000ff */
[----:B------:R-:W-:Y:S01]  /*57d0*/  MUFU.EX2 R101, R101 ;  /* 0x0000006500657308 */ /* 0x000fe20000000800 */
[----:B------:R-:W-:-:S07]  /*57e0*/  F2FP.F16.F32.PACK_AB R7, R133, R112 ;  /* 0x000000708507723e */ /* 0x000fce00000000ff */
[C---:B----4-:R-:W-:Y:S01]  /*57f0*/  HMMA.16816.F32 R96, R4.reuse, R16, R96 ;  /* 0x000000100460723c */ /* 0x050fe20000001860 */
[----:B------:R-:W4:Y:S07]  /*5800*/  MUFU.EX2 R122, R122 ;  /* 0x0000007a007a7308 */ /* 0x000f2e0000000800 */
[C---:B------:R-:W-:Y:S01]  /*5810*/  HMMA.16816.F32 R92, R4.reuse, R18, R92 ;  /* 0x00000012045c723c */ /* 0x040fe2000000185c */
[----:B------:R-:W5:Y:S01]  /*5820*/  LDSM.16.MT88.4 R16, [R100+0x8800] ;  /* 0x008800006410783b */ /* 0x000f620000004200 */
[----:B------:R-:W4:Y:S06]  /*5830*/  MUFU.EX2 R124, R124 ;  /* 0x0000007c007c7308 */ /* 0x000f2c0000000800 */
[C---:B---3--:R-:W-:Y:S02]  /*5840*/  HMMA.16816.F32 R88, R4.reuse, R12, R88 ;  /* 0x0000000c0458723c */ /* 0x048fe40000001858 */
[----:B------:R-:W-:Y:S06]  /*5850*/  MUFU.EX2 R63, R63 ;  /* 0x0000003f003f7308 */ /* 0x000fec0000000800 */
[C---:B------:R-:W-:Y:S01]  /*5860*/  HMMA.16816.F32 R84, R4.reuse, R14, R84 ;  /* 0x0000000e0454723c */ /* 0x040fe20000001854 */
[----:B------:R-:W3:Y:S01]  /*5870*/  LDSM.16.MT88.4 R12, [R160+0x9000] ;  /* 0x00900000a00c783b */ /* 0x000ee20000004200 */
[----:B------:R-:W-:Y:S06]  /*5880*/  MUFU.EX2 R126, R126 ;  /* 0x0000007e007e7308 */ /* 0x000fec0000000800 */
[C---:B-1----:R-:W-:Y:S02]  /*5890*/  HMMA.16816.F32 R80, R4.reuse, R8, R80 ;  /* 0x000000080450723c */ /* 0x042fe40000001850 */
[----:B------:R-:W-:Y:S06]  /*58a0*/  MUFU.EX2 R52, R53 ;  /* 0x0000003500347308 */ /* 0x000fec0000000800 */
[C---:B------:R-:W-:Y:S01]  /*58b0*/  HMMA.16816.F32 R76, R4.reuse, R10, R76 ;  /* 0x0000000a044c723c */ /* 0x040fe2000000184c */
[----:B------:R-:W1:Y:S01]  /*58c0*/  LDSM.16.MT88.4 R8, [R156+0x9000] ;  /* 0x009000009c08783b */ /* 0x000e620000004200 */
[----:B------:R-:W-:Y:S06]  /*58d0*/  MUFU.EX2 R47, R47 ;  /* 0x0000002f002f7308 */ /* 0x000fec0000000800 */
[C---:B-----5:R-:W-:Y:S02]  /*58e0*/  HMMA.16816.F32 R72, R4.reuse, R16, R72 ;  /* 0x000000100448723c */ /* 0x060fe40000001848 */
[----:B------:R-:W5:Y:S06]  /*58f0*/  MUFU.EX2 R42, R42 ;  /* 0x0000002a002a7308 */ /* 0x000f6c0000000800 */
[----:B------:R-:W-:Y:S01]  /*5900*/  HMMA.16816.F32 R68, R4, R18, R68 ;  /* 0x000000120444723c */ /* 0x000fe20000001844 */
[----:B------:R-:W5:Y:S01]  /*5910*/  LDSM.16.MT88.4 R16, [R102+0x9000] ;  /* 0x009000006610783b */ /* 0x000f620000004200 */
[----:B--2---:R-:W-:Y:S01]  /*5920*/  F2FP.F16.F32.PACK_AB R4, R120, R109 ;  /* 0x0000006d7804723e */ /* 0x004fe200000000ff */
[----:B------:R-:W-:Y:S01]  /*5930*/  MUFU.EX2 R37, R37 ;  /* 0x0000002500257308 */ /* 0x000fe20000000800 */
[----:B------:R-:W-:-:S02]  /*5940*/  F2FP.F16.F32.PACK_AB R5, R118, R117 ;  /* 0x000000757605723e */ /* 0x000fc400000000ff */
[----:B----4-:R-:W-:Y:S02]  /*5950*/  F2FP.F16.F32.PACK_AB R6, R122, R101 ;  /* 0x000000657a06723e */ /* 0x010fe400000000ff */
[----:B------:R-:W-:-:S03]  /*5960*/  F2FP.F16.F32.PACK_AB R7, R124, R107 ;  /* 0x0000006b7c07723e */ /* 0x000fc600000000ff */
[----:B------:R-:W2:Y:S04]  /*5970*/  MUFU.EX2 R30, R30 ;  /* 0x0000001e001e7308 */ /* 0x000ea80000000800 */
[C---:B---3--:R-:W-:Y:S04]  /*5980*/  HMMA.16816.F32 R96, R4.reuse, R12, R96 ;  /* 0x0000000c0460723c */ /* 0x048fe80000001860 */
[----:B------:R-:W3:Y:S04]  /*5990*/  MUFU.EX2 R27, R27 ;  /* 0x0000001b001b7308 */ /* 0x000ee80000000800 */
[C---:B------:R-:W-:Y:S01]  /*59a0*/  HMMA.16816.F32 R92, R4.reuse, R14, R92 ;  /* 0x0000000e045c723c */ /* 0x040fe2000000185c */
[----:B------:R-:W4:Y:S07]  /*59b0*/  LDSM.16.MT88.4 R12, [R100+0x9000] ;  /* 0x00900000640c783b */ /* 0x000f2e0000004200 */
[C---:B-1----:R-:W-:Y:S08]  /*59c0*/  HMMA.16816.F32 R88, R4.reuse, R8, R88 ;  /* 0x000000080458723c */ /* 0x042ff00000001858 */
[C---:B------:R-:W-:Y:S01]  /*59d0*/  HMMA.16816.F32 R84, R4.reuse, R10, R84 ;  /* 0x0000000a0454723c */ /* 0x040fe20000001854 */
[----:B------:R-:W1:Y:S07]  /*59e0*/  LDSM.16.MT88.4 R8, [R160+0x9800] ;  /* 0x00980000a008783b */ /* 0x000e6e0000004200 */
[----:B-----5:R-:W-:Y:S01]  /*59f0*/  HMMA.16816.F32 R80, R4, R16, R80 ;  /* 0x000000100450723c */ /* 0x020fe20000001850 */
[----:B------:R-:W-:-:S04]  /*5a00*/  FADD.FTZ R16, R40, R43 ;  /* 0x0000002b28107221 */ /* 0x000fc80000010000 */
[----:B------:R-:W-:-:S03]  /*5a10*/  FADD.FTZ R16, R35, R16 ;  /* 0x0000001023107221 */ /* 0x000fc60000010000 */
[----:B------:R-:W-:Y:S01]  /*5a20*/  HMMA.16816.F32 R76, R4, R18, R76 ;  /* 0x00000012044c723c */ /* 0x000fe2000000184c */
[----:B------:R-:W-:Y:S02]  /*5a30*/  FADD.FTZ R61, R61, R16 ;  /* 0x000000103d3d7221 */ /* 0x000fe40000010000 */
[----:B------:R-:W5:Y:S02]  /*5a40*/  LDSM.16.MT88.4 R16, [R156+0x9800] ;  /* 0x009800009c10783b */ /* 0x000f640000004200 */
[----:B------:R-:W-:Y:S01]  /*5a50*/  FADD.FTZ R61, R26, R61 ;  /* 0x0000003d1a3d7221 */ /* 0x000fe20000010000 */
[----:B------:R-:W-:-:S03]  /*5a60*/  FADD.FTZ R26, R60, R23 ;  /* 0x000000173c1a7221 */ /* 0x000fc60000010000 */
[----:B------:R-:W-:Y:S01]  /*5a70*/  FADD.FTZ R54, R54, R61 ;  /* 0x0000003d36367221 */ /* 0x000fe20000010000 */
[C---:B----4-:R-:W-:Y:S01]  /*5a80*/  HMMA.16816.F32 R72, R4.reuse, R12, R72 ;  /* 0x0000000c0448723c */ /* 0x050fe20000001848 */
[----:B------:R-:W-:Y:S02]  /*5a90*/  FADD.FTZ R26, R119, R26 ;  /* 0x0000001a771a7221 */ /* 0x000fe40000010000 */
[----:B------:R-:W-:Y:S02]  /*5aa0*/  FADD.FTZ R54, R59, R54 ;  /* 0x000000363b367221 */ /* 0x000fe40000010000 */
[----:B------:R-:W-:Y:S02]  /*5ab0*/  FADD.FTZ R23, R121, R26 ;  /* 0x0000001a79177221 */ /* 0x000fe40000010000 */
[----:B------:R-:W-:Y:S01]  /*5ac0*/  FADD.FTZ R29, R111, R54 ;  /* 0x000000366f1d7221 */ /* 0x000fe20000010000 */
[----:B------:R-:W-:Y:S01]  /*5ad0*/  HMMA.16816.F32 R68, R4, R14, R68 ;  /* 0x0000000e0444723c */ /* 0x000fe20000001844 */
[----:B------:R-:W4:Y:S01]  /*5ae0*/  LDSM.16.MT88.4 R12, [R102+0x9800] ;  /* 0x00980000660c783b */ /* 0x000f220000004200 */
[----:B------:R-:W-:Y:S01]  /*5af0*/  FADD.FTZ R23, R66, R23 ;  /* 0x0000001742177221 */ /* 0x000fe20000010000 */
[----:B------:R-:W-:Y:S01]  /*5b00*/  FADD.FTZ R29, R62, R29 ;  /* 0x0000001d3e1d7221 */ /* 0x000fe20000010000 */
[----:B------:R-:W-:-:S02]  /*5b10*/  F2FP.F16.F32.PACK_AB R4, R42, R47 ;  /* 0x0000002f2a04723e */ /* 0x000fc400000000ff */
[----:B------:R-:W-:Y:S01]  /*5b20*/  FADD.FTZ R104, R104, R23 ;  /* 0x0000001768687221 */ /* 0x000fe20000010000 */
[----:B------:R-:W-:Y:S01]  /*5b30*/  FADD.FTZ R28, R64, R29 ;  /* 0x0000001d401c7221 */ /* 0x000fe20000010000 */
[----:B------:R-:W-:Y:S02]  /*5b40*/  F2FP.F16.F32.PACK_AB R5, R126, R63 ;  /* 0x0000003f7e05723e */ /* 0x000fe400000000ff */
[----:B--2---:R-:W-:Y:S01]  /*5b50*/  F2FP.F16.F32.PACK_AB R6, R30, R37 ;  /* 0x000000251e06723e */ /* 0x004fe200000000ff */
[----:B------:R-:W-:Y:S01]  /*5b60*/  FADD.FTZ R28, R113, R28 ;  /* 0x0000001c711c7221 */ /* 0x000fe20000010000 */
[----:B---3--:R-:W-:Y:S01]  /*5b70*/  F2FP.F16.F32.PACK_AB R7, R27, R52 ;  /* 0x000000341b07723e */ /* 0x008fe200000000ff */
[----:B------:R-:W-:Y:S02]  /*5b80*/  FADD.FTZ R143, R143, R104 ;  /* 0x000000688f8f7221 */ /* 0x000fe40000010000 */
[----:B------:R-:W-:Y:S02]  /*5b90*/  FADD.FTZ R29, R131, R28 ;  /* 0x0000001c831d7221 */ /* 0x000fe40000010000 */
[----:B------:R-:W-:-:S02]  /*5ba0*/  FADD.FTZ R110, R110, R143 ;  /* 0x0000008f6e6e7221 */ /* 0x000fc40000010000 */
[----:B------:R-:W-:Y:S01]  /*5bb0*/  FADD.FTZ R29, R106, R29 ;  /* 0x0000001d6a1d7221 */ /* 0x000fe20000010000 */
[----:B-1----:R-:W-:Y:S01]  /*5bc0*/  HMMA.16816.F32 R96, R4, R8, R96 ;  /* 0x000000080460723c */ /* 0x002fe20000001860 */
[----:B------:R-:W-:Y:S02]  /*5bd0*/  FADD.FTZ R139, R139, R110 ;  /* 0x0000006e8b8b7221 */ /* 0x000fe40000010000 */
[----:B------:R-:W-:-:S04]  /*5be0*/  FADD.FTZ R108, R108, R29 ;  /* 0x0000001d6c6c7221 */ /* 0x000fc80000010000 */
[----:B------:R-:W-:Y:S01]  /*5bf0*/  FADD.FTZ R137, R137, R108 ;  /* 0x0000006c89897221 */ /* 0x000fe20000010000 */
[----:B------:R-:W-:Y:S01]  /*5c00*/  HMMA.16816.F32 R92, R4, R10, R92 ;  /* 0x0000000a045c723c */ /* 0x000fe2000000185c */
[----:B------:R-:W1:Y:S02]  /*5c10*/  LDSM.16.MT88.4 R8, [R100+0x9800] ;  /* 0x009800006408783b */ /* 0x000e640000004200 */
[----:B------:R-:W-:-:S04]  /*5c20*/  FADD.FTZ R114, R114, R137 ;  /* 0x0000008972727221 */ /* 0x000fc80000010000 */
[----:B------:R-:W-:Y:S01]  /*5c30*/  FADD.FTZ R127, R127, R114 ;  /* 0x000000727f7f7221 */ /* 0x000fe20000010000 */
[----:B-----5:R-:W-:Y:S03]  /*5c40*/  HMMA.16816.F32 R88, R4, R16, R88 ;  /* 0x000000100458723c */ /* 0x020fe60000001858 */
[----:B------:R-:W-:-:S04]  /*5c50*/  FADD.FTZ R16, R116, R127 ;  /* 0x0000007f74107221 */ /* 0x000fc80000010000 */
[----:B------:R-:W-:Y:S01]  /*5c60*/  FADD.FTZ R16, R123, R16 ;  /* 0x000000107b107221 */ /* 0x000fe20000010000 */
[C---:B----4-:R-:W-:Y:S01]  /*5c70*/  HMMA.16816.F32 R80, R4.reuse, R12, R80 ;  /* 0x0000000c0450723c */ /* 0x050fe20000001850 */
        /* <DEDUP_REMOVED lines=20> */
[----:B------:R-:W-:Y:S03]  /*5dc0*/  HMMA.16816.F32 R68, R4, R10, R68 ;  /* 0x0000000a0444723c */ /* 0x000fe60000001844 */
[----:B------:R-:W-:Y:S01]  /*5dd0*/  FADD.FTZ R188, R27, R52 ;  /* 0x000000341bbc7221 */ /* 0x000fe20000010000 */
[----:B------:R-:W-:-:S01]  /*5de0*/  NOP ;  /* 0x0000000000007918 */ /* 0x000fc20000000000 */
        /* <DEDUP_REMOVED lines=9> */
.L_x_8965:
        /* <DEDUP_REMOVED lines=77> */
.L_x_8960:
[----:B------:R-:W-:Y:S05]  /*6350*/  BSYNC.RECONVERGENT B0 ;  /* 0x0000000000007941 */ /* 0x000fea0003800200 */
.L_x_8959:
[----:B------:R-:W-:Y:S01]  /*6360*/  IADD3 R198, P1, PT, R181, R172, RZ ;  /* 0x000000acb5c67210 */ /* 0x000fe20007f3e0ff */
[----:B------:R-:W-:Y:S01]  /*6370*/  @!PT LDS RZ, [RZ] ;  /* 0x00000000fffff984 */ /* 0x000fe20000000800 */
[----:B------:R-:W-:Y:S01]  /*6380*/  @!PT LDS RZ, [RZ] ;  /* 0x00000000fffff984 */ /* 0x000fe20000000800 */
[----:B------:R-:W-:Y:S01]  /*6390*/  @!PT LDS RZ, [RZ] ;  /* 0x00000000fffff984 */ /* 0x000fe20000000800 */
[----:B------:R-:W-:Y:S01]  /*63a0*/  LDGSTS.E.BYPASS.LTC128B.128 [R179+0x6000], desc[UR4][R172.64] ;  /* 0x06000000acb37fae */ /* 0x000fe2000b981a04 */
[----:B------:R-:W-:Y:S01]  /*63b0*/  IADD3 R185, PT, PT, R185, 0x1, RZ ;  /* 0x00000001b9b97810 */ /* 0x000fe20007ffe0ff */
[----:B------:R-:W-:Y:S01]  /*63c0*/  BSSY.RECONVERGENT B1, `(.L_x_8961) ;  /* 0x0000166000017945 */ /* 0x000fe20003800200 */
[----:B------:R-:W-:Y:S02]  /*63d0*/  IADD3.X R199, PT, PT, R184, R173, RZ, P1, !PT ;  /* 0x000000adb8c77210 */ /* 0x000fe40000ffe4ff */
[-C--:B------:R-:W-:Y:S03]  /*63e0*/  IADD3 R196, P1, PT, R198, R181.reuse, RZ ;  /* 0x000000b5c6c47210 */ /* 0x080fe60007f3e0ff */
[----:B------:R-:W-:Y:S01]  /*63f0*/  LDGSTS.E.BYPASS.LTC128B.128 [R179+0x6800], desc[UR4][R198.64] ;  /* 0x06800000c6b37fae */ /* 0x000fe2000b981a04 */
[-C--:B------:R-:W-:Y:S02]  /*6400*/  IADD3.X R197, PT, PT, R199, R184.reuse, RZ, P1, !PT ;  /* 0x000000b8c7c57210 */ /* 0x080fe40000ffe4ff */
[-C--:B------:R-:W-:Y:S04]  /*6410*/  IADD3 R194, P1, PT, R196, R181.reuse, RZ ;  /* 0x000000b5c4c27210 */ /* 0x080fe80007f3e0ff */
[-C--:B------:R-:W-:Y:S01]  /*6420*/  IADD3.X R195, PT, PT, R197, R184.reuse, RZ, P1, !PT ;  /* 0x000000b8c5c37210 */ /* 0x080fe20000ffe4ff */
[----:B------:R-:W-:Y:S01]  /*6430*/  LDGSTS.E.BYPASS.LTC128B.128 [R179+0x7000], desc[UR4][R196.64] ;  /* 0x07000000c4b37fae */ /* 0x000fe2000b981a04 */
[-C--:B------:R-:W-:Y:S04]  /*6440*/  IADD3 R192, P1, PT, R194, R181.reuse, RZ ;  /* 0x000000b5c2c07210 */ /* 0x080fe80007f3e0ff */
[-C--:B------:R-:W-:Y:S02]  /*6450*/  IADD3.X R193, PT, PT, R195, R184.reuse, RZ, P1, !PT ;  /* 0x000000b8c3c17210 */ /* 0x080fe40000ffe4ff */
[-C--:B------:R-:W-:Y:S01]  /*6460*/  IADD3 R190, P1, PT, R192, R181.reuse, RZ ;  /* 0x000000b5c0be7210 */ /* 0x080fe20007f3e0ff */
[----:B------:R-:W-:Y:S03]  /*6470*/  LDGSTS.E.BYPASS.LTC128B.128 [R179+0x7800], desc[UR4][R194.64] ;  /* 0x07800000c2b37fae */ /* 0x000fe6000b981a04 */
[-C--:B------:R-:W-:Y:S02]  /*6480*/  IADD3.X R191, PT, PT, R193, R184.reuse, RZ, P1, !PT ;  /* 0x000000b8c1bf7210 */ /* 0x080fe40000ffe4ff */
[-C--:B------:R-:W-:Y:S03]  /*6490*/  IADD3 R200, P1, PT, R190, R181.reuse, RZ ;  /* 0x000000b5bec87210 */ /* 0x080fe60007f3e0ff */
[----:B------:R-:W-:Y:S01]  /*64a0*/  LDGSTS.E.BYPASS.LTC128B.128 [R179+0x8000], desc[UR4][R192.64] ;  /* 0x08000000c0b37fae */ /* 0x000fe2000b981a04 */
[-C--:B------:R-:W-:Y:S02]  /*64b0*/  IADD3.X R201, PT, PT, R191, R184.reuse, RZ, P1, !PT ;  /* 0x000000b8bfc97210 */ /* 0x080fe40000ffe4ff */
[----:B------:R-:W-:Y:S04]  /*64c0*/  IADD3 R202, P1, PT, R200, R181, RZ ;  /* 0x000000b5c8ca7210 */ /* 0x000fe80007f3e0ff */
[----:B------:R-:W-:Y:S01]  /*64d0*/  IADD3.X R203, PT, PT, R201, R184, RZ, P1, !PT ;  /* 0x000000b8c9cb7210 */ /* 0x000fe20000ffe4ff */
[----:B------:R-:W-:Y:S01]  /*64e0*/  LDGSTS.E.BYPASS.LTC128B.128 [R179+0x8800], desc[UR4][R190.64] ;  /* 0x08800000beb37fae */ /* 0x000fe2000b981a04 */
[----:B------:R-:W-:Y:S07]  /*64f0*/  ISETP.NE.AND P1, PT, R185, RZ, PT ;  /* 0x000000ffb900720c */ /* 0x000fee0003f25270 */
[----:B------:R1:W-:Y:S08]  /*6500*/  LDGSTS.E.BYPASS.LTC128B.128 [R179+0x9000], desc[UR4][R200.64] ;  /* 0x09000000c8b37fae */ /* 0x0003f0000b981a04 */
[----:B------:R2:W-:Y:S08]  /*6510*/  LDGSTS.E.BYPASS.LTC128B.128 [R179+0x9800], desc[UR4][R202.64] ;  /* 0x09800000cab37fae */ /* 0x0005f0000b981a04 */
[----:B------:R-:W-:Y:S08]  /*6520*/  LDSM.16.M88.4 R104, [R165] ;  /* 0x00000000a568783b */ /* 0x000ff00000000200 */
[----:B------:R-:W3:Y:S08]  /*6530*/  LDSM.16.M88.4 R108, [R164+0x2000] ;  /* 0x00200000a46c783b */ /* 0x000ef00000000200 */
[----:B------:R-:W4:Y:S08]  /*6540*/  LDSM.16.M88.4 R112, [R164+0x2800] ;  /* 0x00280000a470783b */ /* 0x000f300000000200 */
[----:B------:R-:W5:Y:S08]  /*6550*/  LDSM.16.M88.4 R116, [R164+0x3000] ;  /* 0x00300000a474783b */ /* 0x000f700000000200 */
[----:B------:R-:W1:Y:S08]  /*6560*/  LDSM.16.M88.4 R120, [R164+0x3800] ;  /* 0x00380000a478783b */ /* 0x000e700000000200 */
[----:B------:R-:W2:Y:S08]  /*6570*/  LDSM.16.M88.4 R124, [R164+0x4000] ;  /* 0x00400000a47c783b */ /* 0x000eb00000000200 */
[----:B------:R-:W2:Y:S08]  /*6580*/  LDSM.16.M88.4 R128, [R164+0x4800] ;  /* 0x00480000a480783b */ /* 0x000eb00000000200 */
[----:B------:R-:W2:Y:S08]  /*6590*/  LDSM.16.M88.4 R132, [R164+0x5000] ;  /* 0x00500000a484783b */ /* 0x000eb00000000200 */
[----:B------:R-:W2:Y:S08]  /*65a0*/  LDSM.16.M88.4 R136, [R164+0x5800] ;  /* 0x00580000a488783b */ /* 0x000eb00000000200 */
[----:B------:R-:W-:Y:S08]  /*65b0*/  LDSM.16.M88.4 R140, [R163] ;  /* 0x00000000a38c783b */ /* 0x000ff00000000200 */
[----:B------:R-:W2:Y:S08]  /*65c0*/  LDSM.16.M88.4 R144, [R159+0x2000] ;  /* 0x002000009f90783b */ /* 0x000eb00000000200 */
[----:B------:R-:W2:Y:S08]  /*65d0*/  LDSM.16.M88.4 R148, [R159+0x2800] ;  /* 0x002800009f94783b */ /* 0x000eb00000000200 */
[----:B------:R-:W2:Y:S04]  /*65e0*/  LD.E R0, desc[UR4][R2.64+0x18c] ;  /* 0x00018c0402007980 */ /* 0x000ea8000c101900 */
[----:B------:R-:W2:Y:S08]  /*65f0*/  LDSM.16.M88.4 R152, [R159+0x3000] ;  /* 0x003000009f98783b */ /* 0x000eb00000000200 */
[----:B------:R-:W0:Y:S01]  /*6600*/  LDGDEPBAR ;  /* 0x00000000000079af */ /* 0x000e220000000000 */
[C---:B---3--:R-:W-:Y:S08]  /*6610*/  HMMA.16816.F32 R4, R104.reuse, R108, RZ ;  /* 0x0000006c6804723c */ /* 0x048ff000000018ff */
[C---:B------:R-:W-:Y:S01]  /*6620*/  HMMA.16816.F32 R8, R104.reuse, R110, RZ ;  /* 0x0000006e6808723c */ /* 0x040fe200000018ff */
[----:B------:R-:W-:Y:S07]  /*6630*/  LDSM.16.M88.4 R108, [R159+0x4000] ;  /* 0x004000009f6c783b */ /* 0x000fee0000000200 */
[C---:B----4-:R-:W-:Y:S08]  /*6640*/  HMMA.16816.F32 R12, R104.reuse, R112, RZ ;  /* 0x00000070680c723c */ /* 0x050ff000000018ff */
        /* <DEDUP_REMOVED lines=38> */
[----:B------:R-:W-:Y:S01]  /*68b0*/  HMMA.16816.F32 R64, R140, R122, R64 ;  /* 0x0000007a8c40723c */ /* 0x000fe20000001840 */
        /* <DEDUP_REMOVED lines=12> */
[----:B------:R-:W5:Y:S07]  /*6980*/  LDSM.16.M88.4 R124, [R161] ;  /* 0x00000000a17c783b */ /* 0x000f6e0000000200 */
[C---:B----4-:R-:W-:Y:S08]  /*6990*/  HMMA.16816.F32 R36, R104.reuse, R120, R36 ;  /* 0x000000786824723c */ /* 0x050ff00000001824 */
[C---:B------:R-:W-:Y:S08]  /*69a0*/  HMMA.16816.F32 R40, R104.reuse, R122, R40 ;  /* 0x0000007a6828723c */ /* 0x040ff00000001828 */
[C---:B-1----:R-:W-:Y:S08]  /*69b0*/  HMMA.16816.F32 R44, R104.reuse, R108, R44 ;  /* 0x0000006c682c723c */ /* 0x042ff0000000182c */
[C---:B------:R-:W-:Y:S01]  /*69c0*/  HMMA.16816.F32 R48, R104.reuse, R110, R48 ;  /* 0x0000006e6830723c */ /* 0x040fe20000001830 */
[----:B------:R-:W-:Y:S07]  /*69d0*/  LDSM.16.M88.4 R108, [R157+0x3000] ;  /* 0x003000009d6c783b */ /* 0x000fee0000000200 */
[C---:B--2---:R-:W-:Y:S08]  /*69e0*/  HMMA.16816.F32 R52, R104.reuse, R112, R52 ;  /* 0x000000706834723c */ /* 0x044ff00000001834 */
[C---:B------:R-:W-:Y:S08]  /*69f0*/  HMMA.16816.F32 R56, R104.reuse, R114, R56 ;  /* 0x000000726838723c */ /* 0x040ff00000001838 */
[C---:B---3--:R-:W-:Y:S08]  /*6a00*/  HMMA.16816.F32 R60, R104.reuse, R116, R60 ;  /* 0x00000074683c723c */ /* 0x048ff0000000183c */
[----:B------:R-:W-:Y:S01]  /*6a10*/  HMMA.16816.F32 R64, R104, R118, R64 ;  /* 0x000000766840723c */ /* 0x000fe20000001840 */
[----:B------:R-:W1:Y:S07]  /*6a20*/  LDSM.16.M88.4 R104, [R157+0x2800] ;  /* 0x002800009d68783b */ /* 0x000e6e0000000200 */
[C---:B-----5:R-:W-:Y:S08]  /*6a30*/  HMMA.16816.F32 R4, R124.reuse, R128, R4 ;  /* 0x000000807c04723c */ /* 0x060ff00000001804 */
[C---:B------:R-:W-:Y:S11]  /*6a40*/  HMMA.16816.F32 R8, R124.reuse, R130, R8 ;  /* 0x000000827c08723c */ /* 0x040ff60000001808 */
        /* <DEDUP_REMOVED lines=10> */
[C---:B-1----:R-:W-:Y:S09]  /*6af0*/  HMMA.16816.F32 R12, R124.reuse, R104, R12 ;  /* 0x000000687c0c723c */ /* 0x042ff2000000180c */
[----:B------:R-:W1:Y:S01]  /*6b00*/  MUFU.TANH R228, R228 ;  /* 0x000000e400e47308 */ /* 0x000e620000002400 */
[C---:B------:R-:W-:Y:S01]  /*6b10*/  HMMA.16816.F32 R16, R124.reuse, R106, R16 ;  /* 0x0000006a7c10723c */ /* 0x040fe20000001810 */
[----:B------:R-:W4:Y:S08]  /*6b20*/  LDSM.16.M88.4 R104, [R157+0x3800] ;  /* 0x003800009d68783b */ /* 0x000f300000000200 */
[----:B------:R-:W1:Y:S01]  /*6b30*/  MUFU.TANH R226, R226 ;  /* 0x000000e200e27308 */ /* 0x000e620000002400 */
[C---:B------:R-:W-:Y:S03]  /*6b40*/  HMMA.16816.F32 R20, R124.reuse, R108, R20 ;  /* 0x0000006c7c14723c */ /* 0x040fe60000001814 */
        /* <DEDUP_REMOVED lines=22> */
[C---:B----4-:R-:W-:Y:S09]  /*6cb0*/  HMMA.16816.F32 R28, R124.reuse, R104, R28 ;  /* 0x000000687c1c723c */ /* 0x050ff2000000181c */
[----:B------:R-:W4:Y:S01]  /*6cc0*/  MUFU.TANH R234, R234 ;  /* 0x000000ea00ea7308 */ /* 0x000f220000002400 */
[C---:B------:R-:W-:Y:S01]  /*6cd0*/  HMMA.16816.F32 R32, R124.reuse, R106, R32 ;  /* 0x0000006a7c20723c */ /* 0x040fe20000001820 */
[----:B------:R-:W3:Y:S08]  /*6ce0*/  LDSM.16.M88.4 R104, [R157+0x4800] ;  /* 0x004800009d68783b */ /* 0x000ef00000000200 */
        /* <DEDUP_REMOVED lines=55> */
[----:B------:R-:W-:Y:S09]  /*7060*/  HMMA.16816.F32 R64, R124, R106, R64 ;  /* 0x0000006a7c40723c */ /* 0x000ff20000001840 */
[----:B------:R-:W1:Y:S01]  /*7070*/  MUFU.TANH R200, R200 ;  /* 0x000000c800c87308 */ /* 0x000e620000002400 */
[-C--:B------:R-:W-:Y:S01]  /*7080*/  FMUL.FTZ R193, R60, R0.reuse ;  /* 0x000000003cc17220 */ /* 0x080fe20000410000 */
[-C--:B------:R-:W-:Y:S08]  /*7090*/  FMUL.FTZ R191, R61, R0.reuse ;  /* 0x000000003dbf7220 */ /* 0x080ff00000410000 */
[----:B------:R-:W1:Y:S01]  /*70a0*/  MUFU.TANH R202, R202 ;  /* 0x000000ca00ca7308 */ /* 0x000e620000002400 */
[-C--:B------:R-:W-:Y:S01]  /*70b0*/  FMUL.FTZ R242, R62, R0.reuse ;  /* 0x000000003ef27220 */ /* 0x080fe20000410000 */
[-C--:B------:R-:W-:Y:S01]  /*70c0*/  FMUL.FTZ R171, R63, R0.reuse ;  /* 0x000000003fab7220 */ /* 0x080fe20000410000 */
[-C--:B----4-:R-:W-:Y:S01]  /*70d0*/  FMUL.FTZ R189, R64, R0.reuse ;  /* 0x0000000040bd7220 */ /* 0x090fe20000410000 */
[-C--:B------:R-:W-:Y:S06]  /*70e0*/  FMUL.FTZ R190, R65, R0.reuse ;  /* 0x0000000041be7220 */ /* 0x080fec0000410000 */
[----:B------:R-:W4:Y:S01]  /*70f0*/  MUFU.TANH R198, R198 ;  /* 0x000000c600c67308 */ /* 0x000f220000002400 */
[-C--:B------:R-:W-:Y:S01]  /*7100*/  FMUL.FTZ R39, R66, R0.reuse ;  /* 0x0000000042277220 */ /* 0x080fe20000410000 */
[----:B------:R-:W-:Y:S08]  /*7110*/  FMUL.FTZ R38, R67, R0 ;  /* 0x0000000043267220 */ /* 0x000ff00000410000 */
        /* <DEDUP_REMOVED lines=39> */
[----:B------:R-:W1:Y:S01]  /*7390*/  MUFU.TANH R38, R38 ;  /* 0x0000002600267308 */ /* 0x000e620000002400 */
[----:B--234-:R-:W-:Y:S05]  /*73a0*/  @!P1 BRA `(.L_x_8962) ;  /* 0x00000004009c9947 */ /* 0x01cfea0003800000 */
        /* <DEDUP_REMOVED lines=17> */
[----:B------:R-:W2:Y:S01]  /*74c0*/  I2F.RP R8, R9 ;  /* 0x0000000900087306 */ /* 0x000ea20000209400 */
[----:B------:R-:W-:Y:S02]  /*74d0*/  LOP3.LUT R10, R10, R13, RZ, 0x3c, !PT ;  /* 0x0000000d0a0a7212 */ /* 0x000fe400078e3cff */
[----:B------:R-:W-:Y:S02]  /*74e0*/  IMAD.MOV R7, RZ, RZ, -R7 ;  /* 0x000000ffff077224 */ /* 0x000fe400078e0a07 */
[----:B------:R-:W-:Y:S05]  /*74f0*/  ISETP.GE.AND P1, PT, R10, RZ, PT ;  /* 0x000000ff0a00720c */ /* 0x000fea0003f26270 */
[----:B--2---:R-:W2:Y:S02]  /*7500*/  MUFU.RCP R0, R8 ;  /* 0x0000000800007308 */ /* 0x004ea40000001000 */
[----:B--2---:R-:W-:Y:S01]  /*7510*/  VIADD R14, R0, 0xffffffe ;  /* 0x0ffffffe000e7836 */ /* 0x004fe20000000000 */
[----:B------:R-:W-:Y:S07]  /*7520*/  IADD3 R0, PT, PT, R177, -0x80, RZ ;  /* 0xffffff80b1007810 */ /* 0x000fee0007ffe0ff */
[----:B------:R-:W2:Y:S02]  /*7530*/  F2I.FTZ.U32.TRUNC.NTZ R15, R14 ;  /* 0x0000000e000f7305 */ /* 0x000ea4000021f000 */
[--C-:B--2---:R-:W-:Y:S02]  /*7540*/  IMAD.MOV R6, RZ, RZ, -R15.reuse ;  /* 0x000000ffff067224 */ /* 0x104fe400078e0a0f */
[----:B------:R-:W-:Y:S02]  /*7550*/  IMAD.MOV.U32 R14, RZ, RZ, RZ ;  /* 0x000000ffff0e7224 */ /* 0x000fe400078e00ff */
[----:B------:R-:W-:Y:S01]  /*7560*/  IMAD R11, R6, R9, RZ ;  /* 0x00000009060b7224 */ /* 0x000fe200078e02ff */
[----:B------:R-:W-:Y:S02]  /*7570*/  IABS R6, R0 ;  /* 0x0000000000067213 */ /* 0x000fe40000000000 */
[----:B------:R-:W-:Y:S01]  /*7580*/  LOP3.LUT R0, R0, R13, RZ, 0x3c, !PT ;  /* 0x0000000d00007212 */ /* 0x000fe200078e3cff */
[----:B------:R-:W-:Y:S03]  /*7590*/  IMAD.HI.U32 R11, R15, R11, R14 ;  /* 0x0000000b0f0b7227 */ /* 0x000fe600078e000e */
        /* <DEDUP_REMOVED lines=21> */
[-C--:B------:R-:W-:Y:S01]  /*76f0*/  LEA R20, P2, R15, R182.reuse, 0x2 ;  /* 0x000000b60f147211 */ /* 0x080fe200078410ff */
[----:B------:R-:W2:Y:S01]  /*7700*/  LD.E.64 R10, desc[UR4][R2.64+0x38] ;  /* 0x00003804020a7980 */ /* 0x000ea2000c101b00 */
        /* <DEDUP_REMOVED lines=20> */
.L_x_8964:
[----:B------:R-:W-:Y:S05]  /*7850*/  BSYNC.RECONVERGENT B0 ;  /* 0x0000000000007941 */ /* 0x000fea0003800200 */
.L_x_8963:
[----:B------:R-:W-:Y:S01]  /*7860*/  IADD3 R12, P1, PT, R5, R170, RZ ;  /* 0x000000aa050c7210 */ /* 0x000fe20007f3e0ff */
[----:B-1----:R-:W-:Y:S01]  /*7870*/  IMAD.MOV.U32 R171, RZ, RZ, R169 ;  /* 0x000000ffffab7224 */ /* 0x002fe200078e00a9 */
        /* <DEDUP_REMOVED lines=26> */
.L_x_8962:
[----:B------:R-:W-:Y:S05]  /*7a20*/  BSYNC.RECONVERGENT B1 ;  /* 0x0000000000017941 */ /* 0x000fea0003800200 */
.L_x_8961:
[----:B------:R-:W3:Y:S01]  /*7a30*/  LD.E R37, desc[UR4][R2.64+0xdc] ;  /* 0x0000dc0402257980 */ /* 0x000ee2000c101900 */
[----:B--2---:R-:W-:Y:S02]  /*7a40*/  FMNMX3.FTZ R5, R101, R232, R230, !PT ;  /* 0x000000e865057276 */ /* 0x004fe400078100e6 */
[----:B-1----:R-:W-:Y:S01]  /*7a50*/  FMNMX3.FTZ R7, R103, R228, R226, !PT ;  /* 0x000000e467077276 */ /* 0x002fe200078100e2 */
[----:B------:R-:W-:Y:S01]  /*7a60*/  LDSM.16.MT88.4 R12, [R160+0x6000] ;  /* 0x00600000a00c783b */ /* 0x000fe20000004200 */
[----:B------:R-:W-:Y:S02]  /*7a70*/  FMNMX3.FTZ R5, R5, R240, R238, !PT ;  /* 0x000000f005057276 */ /* 0x000fe400078100ee */
[----:B------:R-:W-:Y:S02]  /*7a80*/  FMNMX3.FTZ R7, R7, R236, R234, !PT ;  /* 0x000000ec07077276 */ /* 0x000fe400078100ea */
[----:B------:R-:W-:Y:S02]  /*7a90*/  FMNMX3.FTZ R5, R5, R224, R222, !PT ;  /* 0x000000e005057276 */ /* 0x000fe400078100de */
[----:B------:R-:W-:Y:S01]  /*7aa0*/  FMNMX3.FTZ R7, R7, R220, R216, !PT ;  /* 0x000000dc07077276 */ /* 0x000fe200078100d8 */
        /* <DEDUP_REMOVED lines=35> */
[----:B------:R-:W2:Y:S01]  /*7ce0*/  SHFL.BFLY PT, R0, R7, 0x2, 0x1f ;  /* 0x0c401f0007007f89 */ /* 0x000ea200000e0000 */
[----:B-1----:R-:W-:Y:S02]  /*7cf0*/  FMNMX.FTZ R9, R11, R4, !PT ;  /* 0x000000040b097209 */ /* 0x002fe40007810000 */
[----:B--2---:R-:W-:Y:S05]  /*7d00*/  FMNMX.FTZ R5, R7, R0, !PT ;  /* 0x0000000007057209 */ /* 0x004fea0007810000 */
[----:B------:R-:W1:Y:S08]  /*7d10*/  SHFL.BFLY PT, R36, R9, 0x1, 0x1f ;  /* 0x0c201f0009247f89 */ /* 0x000e7000000e0000 */
[----:B------:R-:W2:Y:S01]  /*7d20*/  SHFL.BFLY PT, R0, R5, 0x1, 0x1f ;  /* 0x0c201f0005007f89 */ /* 0x000ea200000e0000 */
[----:B-1----:R-:W-:Y:S02]  /*7d30*/  FMNMX.FTZ R36, R9, R36, !PT ;  /* 0x0000002409247209 */ /* 0x002fe40007810000 */
[----:B--2---:R-:W-:Y:S02]  /*7d40*/  FMNMX.FTZ R0, R5, R0, !PT ;  /* 0x0000000005007209 */ /* 0x004fe40007810000 */
[----:B------:R-:W-:Y:S03]  /*7d50*/  FSETP.NEU.FTZ.AND P1, PT, R36, -INF , PT ;  /* 0xff8000002400780b */ /* 0x000fe60003f3d000 */
[----:B------:R-:W-:Y:S01]  /*7d60*/  FADD.FTZ R4, -R0, R103 ;  /* 0x0000006700047221 */ /* 0x000fe20000010100 */
[C---:B---3--:R-:W-:Y:S01]  /*7d70*/  FMUL.FTZ R66, R37.reuse, R36 ;  /* 0x0000002425427220 */ /* 0x048fe20000410000 */
[C---:B------:R-:W-:Y:S02]  /*7d80*/  FMUL.FTZ R64, R37.reuse, R0 ;  /* 0x0000000025407220 */ /* 0x040fe40000410000 */
[C---:B------:R-:W-:Y:S01]  /*7d90*/  FMUL.FTZ R43, R37.reuse, R4 ;  /* 0x00000004252b7220 */ /* 0x040fe20000410000 */
[----:B------:R-:W-:Y:S01]  /*7da0*/  FADD.FTZ R4, -R36, R101 ;  /* 0x0000006524047221 */ /* 0x000fe20000010100 */
[----:B------:R-:W-:Y:S02]  /*7db0*/  FSEL R66, R66, RZ, P1 ;  /* 0x000000ff42427208 */ /* 0x000fe40000800000 */
[----:B------:R-:W-:Y:S02]  /*7dc0*/  FSETP.NEU.FTZ.AND P1, PT, R0, -INF , PT ;  /* 0xff8000000000780b */ /* 0x000fe40003f3d000 */
[----:B------:R-:W1:Y:S01]  /*7dd0*/  MUFU.EX2 R43, R43 ;  /* 0x0000002b002b7308 */ /* 0x000e620000000800 */
[----:B------:R-:W-:Y:S01]  /*7de0*/  FMUL.FTZ R42, R37, R4 ;  /* 0x00000004252a7220 */ /* 0x000fe20000410000 */
[-CC-:B------:R-:W-:Y:S01]  /*7df0*/  FFMA.FTZ R105, R232, R37.reuse, -R66.reuse ;  /* 0x00000025e8697223 */ /* 0x180fe20000010842 */
[----:B------:R-:W-:Y:S01]  /*7e00*/  FSEL R64, R64, RZ, P1 ;  /* 0x000000ff40407208 */ /* 0x000fe20000800000 */
[-CC-:B------:R-:W-:Y:S01]  /*7e10*/  FFMA.FTZ R103, R230, R37.reuse, -R66.reuse ;  /* 0x00000025e6677223 */ /* 0x180fe20000010842 */
[-CC-:B------:R-:W-:Y:S01]  /*7e20*/  FFMA.FTZ R104, R240, R37.reuse, -R66.reuse ;  /* 0x00000025f0687223 */ /* 0x180fe20000010842 */
[-CC-:B------:R-:W-:Y:S01]  /*7e30*/  FFMA.FTZ R67, R238, R37.reuse, -R66.reuse ;  /* 0x00000025ee437223 */ /* 0x180fe20000010842 */
[-C--:B------:R-:W-:Y:S03]  /*7e40*/  FFMA.FTZ R222, R222, R37.reuse, -R66 ;  /* 0x00000025dede7223 */ /* 0x080fe60000010842 */
[----:B------:R-:W2:Y:S01]  /*7e50*/  MUFU.EX2 R42, R42 ;  /* 0x0000002a002a7308 */ /* 0x000ea20000000800 */
[-CC-:B------:R-:W-:Y:S01]  /*7e60*/  FFMA.FTZ R108, R228, R37.reuse, -R64.reuse ;  /* 0x00000025e46c7223 */ /* 0x180fe20000010840 */
[-CC-:B------:R-:W-:Y:S01]  /*7e70*/  FFMA.FTZ R101, R226, R37.reuse, -R64.reuse ;  /* 0x00000025e2657223 */ /* 0x180fe20000010840 */
[-CC-:B------:R-:W-:Y:S01]  /*7e80*/  FFMA.FTZ R106, R236, R37.reuse, -R64.reuse ;  /* 0x00000025ec6a7223 */ /* 0x180fe20000010840 */
[-C--:B------:R-:W-:Y:S01]  /*7e90*/  FFMA.FTZ R65, R234, R37.reuse, -R64 ;  /* 0x00000025ea417223 */ /* 0x080fe20000010840 */
[-C--:B------:R-:W-:Y:S01]  /*7ea0*/  FFMA.FTZ R218, R218, R37.reuse, -R66 ;  /* 0x00000025dada7223 */ /* 0x080fe20000010842 */
[-C--:B------:R-:W-:Y:S01]  /*7eb0*/  FFMA.FTZ R212, R212, R37.reuse, -R64 ;  /* 0x00000025d4d47223 */ /* 0x080fe20000010840 */
[----:B------:R-:W-:Y:S03]  /*7ec0*/  FFMA.FTZ R110, R241, R37, -R66 ;  /* 0x00000025f16e7223 */ /* 0x000fe60000010842 */
        /* <DEDUP_REMOVED lines=8> */
[----:B------:R-:W1:Y:S01]  /*7f50*/  MUFU.EX2 R103, R103 ;  /* 0x0000006700677308 */ /* 0x000e620000000800 */
[C---:B--2---:R-:W-:Y:S01]  /*7f60*/  FMUL.FTZ R5, R42.reuse, R97 ;  /* 0x000000612a057220 */ /* 0x044fe20000410000 */
[C---:B------:R-:W-:Y:S01]  /*7f70*/  FMUL.FTZ R4, R42.reuse, R96 ;  /* 0x000000602a047220 */ /* 0x040fe20000410000 */
[C---:B------:R-:W-:Y:S01]  /*7f80*/  FMUL.FTZ R8, R42.reuse, R92 ;  /* 0x0000005c2a087220 */ /* 0x040fe20000410000 */
[C---:B------:R-:W-:Y:S01]  /*7f90*/  FMUL.FTZ R9, R42.reuse, R93 ;  /* 0x0000005d2a097220 */ /* 0x040fe20000410000 */
[C---:B------:R-:W-:Y:S01]  /*7fa0*/  FMUL.FTZ R16, R42.reuse, R84 ;  /* 0x000000542a107220 */ /* 0x040fe20000410000 */
[----:B------:R-:W-:Y:S01]  /*7fb0*/  LDSM.16.MT88.4 R92, [R160+0x9800] ;  /* 0x00980000a05c783b */ /* 0x000fe20000004200 */
[C---:B------:R-:W-:Y:S03]  /*7fc0*/  FMUL.FTZ R17, R42.reuse, R85 ;  /* 0x000000552a117220 */ /* 0x040fe60000410000 */
[----:B------:R-:W-:Y:S01]  /*7fd0*/  MUFU.EX2 R108, R108 ;  /* 0x0000006c006c7308 */ /* 0x000fe20000000800 */
[C---:B------:R-:W-:Y:S01]  /*7fe0*/  FMUL.FTZ R32, R42.reuse, R68 ;  /* 0x000000442a207220 */ /* 0x040fe20000410000 */
[C---:B------:R-:W-:Y:S01]  /*7ff0*/  FMUL.FTZ R33, R42.reuse, R69 ;  /* 0x000000452a217220 */ /* 0x040fe20000410000 */
[C---:B------:R-:W-:Y:S01]  /*8000*/  FMUL.FTZ R19, R43.reuse, R87 ;  /* 0x000000572b137220 */ /* 0x040fe20000410000 */
[C---:B------:R-:W-:Y:S01]  /*8010*/  FMUL.FTZ R26, R43.reuse, R78 ;  /* 0x0000004e2b1a7220 */ /* 0x040fe20000410000 */
[----:B------:R-:W-:Y:S01]  /*8020*/  FMUL.FTZ R27, R43, R79 ;  /* 0x0000004f2b1b7220 */ /* 0x000fe20000410000 */
[C---:B------:R-:W-:Y:S01]  /*8030*/  FMUL.FTZ R24, R42.reuse, R76 ;  /* 0x0000004c2a187220 */ /* 0x040fe20000410000 */
[----:B------:R-:W-:Y:S03]  /*8040*/  FMUL.FTZ R25, R42, R77 ;  /* 0x0000004d2a197220 */ /* 0x000fe60000410000 */
[----:B------:R-:W2:Y:S01]  /*8050*/  MUFU.EX2 R101, R101 ;  /* 0x0000006500657308 */ /* 0x000ea20000000800 */
[----:B-1----:R-:W-:Y:S01]  /*8060*/  F2FP.F16.F32.PACK_AB R44, R103, R105 ;  /* 0x00000069672c723e */ /* 0x002fe200000000ff */
[-C--:B------:R-:W-:Y:S01]  /*8070*/  FFMA.FTZ R77, R155, R37.reuse, -R64 ;  /* 0x000000259b4d7223 */ /* 0x080fe20000010840 */
[-CC-:B------:R-:W-:Y:S01]  /*8080*/  FFMA.FTZ R76, R214, R37.reuse, -R66.reuse ;  /* 0x00000025d64c7223 */ /* 0x180fe20000010842 */
[-C--:B------:R-:W-:Y:S01]  /*8090*/  FFMA.FTZ R69, R208, R37.reuse, -R66 ;  /* 0x00000025d0457223 */ /* 0x080fe20000010842 */
[-CC-:B------:R-:W-:Y:S01]  /*80a0*/  FFMA.FTZ R78, R196, R37.reuse, -R64.reuse ;  /* 0x00000025c44e7223 */ /* 0x180fe20000010840 */
[-CC-:B------:R-:W-:Y:S01]  /*80b0*/  FFMA.FTZ R98, R243, R37.reuse, -R64.reuse ;  /* 0x00000025f3627223 */ /* 0x180fe20000010840 */
[-C--:B------:R-:W-:Y:S03]  /*80c0*/  FFMA.FTZ R87, R220, R37.reuse, -R64 ;  /* 0x00000025dc577223 */ /* 0x080fe60000010840 */
[----:B------:R-:W-:Y:S01]  /*80d0*/  MUFU.EX2 R104, R104 ;  /* 0x0000006800687308 */ /* 0x000fe20000000800 */
[-C--:B------:R-:W-:Y:S01]  /*80e0*/  FFMA.FTZ R68, R206, R37.reuse, -R66 ;  /* 0x00000025ce447223 */ /* 0x080fe20000010842 */
[-CC-:B------:R-:W-:Y:S01]  /*80f0*/  FFMA.FTZ R70, R204, R37.reuse, -R64.reuse ;  /* 0x00000025cc467223 */ /* 0x180fe20000010840 */
[-CC-:B------:R-:W-:Y:S01]  /*8100*/  FFMA.FTZ R71, R200, R37.reuse, -R64.reuse ;  /* 0x00000025c8477223 */ /* 0x180fe20000010840 */
[-C--:B------:R-:W-:Y:S01]  /*8110*/  FFMA.FTZ R96, R249, R37.reuse, -R64 ;  /* 0x00000025f9607223 */ /* 0x080fe20000010840 */
[-C--:B------:R-:W-:Y:S01]  /*8120*/  FFMA.FTZ R107, R239, R37.reuse, -R66 ;  /* 0x00000025ef6b7223 */ /* 0x080fe20000010842 */
[-CC-:B------:R-:W-:Y:S01]  /*8130*/  FFMA.FTZ R109, R237, R37.reuse, -R64.reuse ;  /* 0x00000025ed6d7223 */ /* 0x180fe20000010840 */
[-C--:B------:R-:W-:Y:S03]  /*8140*/  FFMA.FTZ R112, R233, R37.reuse, -R64 ;  /* 0x00000025e9707223 */ /* 0x080fe60000010840 */
[----:B------:R-:W1:Y:S01]  /*8150*/  MUFU.EX2 R67, R67 ;  /* 0x0000004300437308 */ /* 0x000e620000000800 */
        /* <DEDUP_REMOVED lines=14> */
[-C--:B------:R-:W-:Y:S03]  /*8240*/  FFMA.FTZ R126, R209, R37.reuse, -R66 ;  /* 0x00000025d17e7223 */ /* 0x080fe60000010842 */
[----:B------:R-:W2:Y:S01]  /*8250*/  MUFU.EX2 R65, R65 ;  /* 0x0000004100417308 */ /* 0x000ea20000000800 */
[----:B-1----:R-:W-:Y:S01]  /*8260*/  F2FP.F16.F32.PACK_AB R46, R67, R104 ;  /* 0x00000068432e723e */ /* 0x002fe200000000ff */
[-CC-:B------:R-:W-:Y:S01]  /*8270*/  FFMA.FTZ R123, R205, R37.reuse, -R64.reuse ;  /* 0x00000025cd7b7223 */ /* 0x180fe20000010840 */
[-C--:B------:R-:W-:Y:S01]  /*8280*/  FFMA.FTZ R128, R201, R37.reuse, -R64 ;  /* 0x00000025c9807223 */ /* 0x080fe20000010840 */
[-CC-:B------:R-:W-:Y:S01]  /*8290*/  FFMA.FTZ R125, R203, R37.reuse, -R66.reuse ;  /* 0x00000025cb7d7223 */ /* 0x180fe20000010842 */
[-C--:B------:R-:W-:Y:S01]  /*82a0*/  FFMA.FTZ R130, R199, R37.reuse, -R66 ;  /* 0x00000025c7827223 */ /* 0x080fe20000010842 */
[-CC-:B------:R-:W-:Y:S01]  /*82b0*/  FFMA.FTZ R127, R195, R37.reuse, -R64.reuse ;  /* 0x00000025c37f7223 */ /* 0x180fe20000010840 */
[--C-:B------:R-:W-:Y:S03]  /*82c0*/  FFMA.FTZ R132, R197, R37, -R64.reuse ;  /* 0x00000025c5847223 */ /* 0x100fe60000010840 */
[----:B------:R-:W-:Y:S01]  /*82d0*/  MUFU.EX2 R85, R222 ;  /* 0x000000de00557308 */ /* 0x000fe20000000800 */
[----:B------:R-:W-:Y:S01]  /*82e0*/  FFMA.FTZ R105, R42, R187, R105 ;  /* 0x000000bb2a697223 */ /* 0x000fe20000010069 */
[-CC-:B------:R-:W-:Y:S01]  /*82f0*/  FFMA.FTZ R41, R41, R37.reuse, -R64.reuse ;  /* 0x0000002529297223 */ /* 0x180fe20000010840 */
[-CC-:B------:R-:W-:Y:S01]  /*8300*/  FFMA.FTZ R40, R40, R37.reuse, -R64.reuse ;  /* 0x0000002528287223 */ /* 0x180fe20000010840 */
[----:B------:R-:W-:Y:S01]  /*8310*/  FFMA.FTZ R39, R39, R37, -R64 ;  /* 0x0000002527277223 */ /* 0x000fe20000010840 */
[----:B------:R-:W-:Y:S01]  /*8320*/  FFMA.FTZ R108, R43, R188, R108 ;  /* 0x000000bc2b6c7223 */ /* 0x000fe2000001006c */
[----:B------:R-:W-:Y:S01]  /*8330*/  FADD.FTZ R105, R103, R105 ;  /* 0x0000006967697221 */ /* 0x000fe20000010000 */
[----:B------:R-:W-:Y:S03]  /*8340*/  ISETP.NE.AND P1, PT, R186, -0x1, PT ;  /* 0xffffffffba00780c */ /* 0x000fe60003f25270 */
[----:B------:R-:W-:Y:S01]  /*8350*/  MUFU.EX2 R77, R77 ;  /* 0x0000004d004d7308 */ /* 0x000fe20000000800 */
[----:B--2---:R-:W-:Y:S01]  /*8360*/  F2FP.F16.F32.PACK_AB R47, R65, R106 ;  /* 0x0000006a412f723e */ /* 0x004fe200000000ff */
[----:B------:R-:W-:Y:S01]  /*8370*/  FADD.FTZ R104, R104, R105 ;  /* 0x0000006968687221 */ /* 0x000fe20000010000 */
[----:B------:R-:W-:Y:S01]  /*8380*/  FADD.FTZ R101, R101, R108 ;  /* 0x0000006c65657221 */ /* 0x000fe20000010000 */
[----:B------:R-:W-:Y:S02]  /*8390*/  MOV R103, R0 ;  /* 0x0000000000677202 */ /* 0x000fe40000000f00 */
[----:B------:R-:W-:Y:S01]  /*83a0*/  FADD.FTZ R67, R67, R104 ;  /* 0x0000006843437221 */ /* 0x000fe20000010000 */
[----:B------:R-:W-:Y:S01]  /*83b0*/  FADD.FTZ R106, R106, R101 ;  /* 0x000000656a6a7221 */ /* 0x000fe20000010000 */
        /* <DEDUP_REMOVED lines=9> */
[----:B------:R-:W-:Y:S01]  /*8450*/  FADD.FTZ R106, R65, R106 ;  /* 0x0000006a416a7221 */ /* 0x000fe20000010000 */
[-CC-:B------:R-:W-:Y:S01]  /*8460*/  FFMA.FTZ R89, R251, R37.reuse, -R66.reuse ;  /* 0x00000025fb597223 */ /* 0x180fe20000010842 */
[-C--:B------:R-:W-:Y:S01]  /*8470*/  FFMA.FTZ R90, R245, R37.reuse, -R66 ;  /* 0x00000025f55a7223 */ /* 0x080fe20000010842 */
[--C-:B------:R-:W-:Y:S04]  /*8480*/  FFMA.FTZ R91, R247, R37, -R64.reuse ;  /* 0x00000025f75b7223 */ /* 0x100fe80000010840 */
[----:B------:R-:W1:Y:S01]  /*8490*/  MUFU.EX2 R88, R88 ;  /* 0x0000005800587308 */ /* 0x000e620000000800 */
[----:B------:R-:W-:Y:S01]  /*84a0*/  MOV R101, R36 ;  /* 0x0000002400657202 */ /* 0x000fe20000000f00 */
[C---:B------:R-:W-:Y:S03]  /*84b0*/  HMMA.16816.F32 R12, R44.reuse, R20, R12 ;  /* 0x000000142c0c723c */ /* 0x040fe6000000180c */
[C---:B------:R-:W-:Y:S01]  /*84c0*/  FMUL.FTZ R20, R42.reuse, R80 ;  /* 0x000000502a147220 */ /* 0x040fe20000410000 */
[----:B------:R-:W-:Y:S01]  /*84d0*/  FMUL.FTZ R21, R42, R81 ;  /* 0x000000512a157220 */ /* 0x000fe20000410000 */
[-C--:B------:R-:W-:Y:S03]  /*84e0*/  FFMA.FTZ R80, R216, R37.reuse, -R64 ;  /* 0x00000025d8507223 */ /* 0x080fe60000010840 */
[----:B------:R-:W-:Y:S01]  /*84f0*/  MUFU.EX2 R69, R69 ;  /* 0x0000004500457308 */ /* 0x000fe20000000800 */
[----:B------:R-:W-:Y:S01]  /*8500*/  FFMA.FTZ R81, R153, R37, -R66 ;  /* 0x0000002599517223 */ /* 0x000fe20000010842 */
[C---:B------:R-:W-:Y:S03]  /*8510*/  HMMA.16816.F32 R16, R44.reuse, R22, R16 ;  /* 0x000000162c10723c */ /* 0x040fe60000001810 */
[C---:B------:R-:W-:Y:S01]  /*8520*/  FMUL.FTZ R22, R43.reuse, R82 ;  /* 0x000000522b167220 */ /* 0x040fe20000410000 */
[----:B------:R-:W-:Y:S01]  /*8530*/  FMUL.FTZ R23, R43, R83 ;  /* 0x000000532b177220 */ /* 0x000fe20000410000 */
[-C--:B------:R-:W-:Y:S03]  /*8540*/  FFMA.FTZ R83, R192, R37.reuse, -R64 ;  /* 0x00000025c0537223 */ /* 0x080fe60000010840 */
[----:B------:R-:W-:Y:S01]  /*8550*/  MUFU.EX2 R80, R80 ;  /* 0x0000005000507308 */ /* 0x000fe20000000800 */
[----:B------:R-:W-:Y:S02]  /*8560*/  FFMA.FTZ R82, R194, R37, -R66 ;  /* 0x00000025c2527223 */ /* 0x000fe40000010842 */
[C---:B------:R-:W-:Y:S03]  /*8570*/  HMMA.16816.F32 R20, R44.reuse, R28, R20 ;  /* 0x0000001c2c14723c */ /* 0x040fe60000001814 */
[----:B------:R-:W-:Y:S01]  /*8580*/  FMUL.FTZ R29, R42, R73 ;  /* 0x000000492a1d7220 */ /* 0x000fe20000410000 */
[-C--:B------:R-:W-:Y:S01]  /*8590*/  FFMA.FTZ R73, R210, R37.reuse, -R64 ;  /* 0x00000025d2497223 */ /* 0x080fe20000010840 */
[----:B------:R-:W-:Y:S02]  /*85a0*/  FMUL.FTZ R28, R42, R72 ;  /* 0x000000482a1c7220 */ /* 0x000fe40000410000 */
[----:B------:R-:W-:Y:S01]  /*85b0*/  MUFU.EX2 R78, R78 ;  /* 0x0000004e004e7308 */ /* 0x000fe20000000800 */
[--C-:B------:R-:W-:Y:S01]  /*85c0*/  FFMA.FTZ R42, R191, R37, -R66.reuse ;  /* 0x00000025bf2a7223 */ /* 0x100fe20000010842 */
[C---:B------:R-:W-:Y:S03]  /*85d0*/  HMMA.16816.F32 R24, R44.reuse, R30, R24 ;  /* 0x0000001e2c18723c */ /* 0x040fe60000001818 */
[C---:B------:R-:W-:Y:S01]  /*85e0*/  FMUL.FTZ R30, R43.reuse, R74 ;  /* 0x0000004a2b1e7220 */ /* 0x040fe20000410000 */
[----:B------:R-:W-:Y:S01]  /*85f0*/  FMUL.FTZ R31, R43, R75 ;  /* 0x0000004b2b1f7220 */ /* 0x000fe20000410000 */
[-CC-:B------:R-:W-:Y:S03]  /*8600*/  FFMA.FTZ R74, R202, R37.reuse, -R66.reuse ;  /* 0x00000025ca4a7223 */ /* 0x180fe60000010842 */
[----:B------:R-:W-:Y:S01]  /*8610*/  MUFU.EX2 R72, R212 ;  /* 0x000000d400487308 */ /* 0x000fe20000000800 */
[-CC-:B------:R-:W-:Y:S01]  /*8620*/  FFMA.FTZ R75, R198, R37.reuse, -R66.reuse ;  /* 0x00000025c64b7223 */ /* 0x180fe20000010842 */
[-C--:B------:R-:W-:Y:S01]  /*8630*/  FFMA.FTZ R43, R207, R37.reuse, -R66 ;  /* 0x00000025cf2b7223 */ /* 0x080fe20000010842 */
[----:B------:R-:W-:Y:S01]  /*8640*/  FFMA.FTZ R64, R38, R37, -R64 ;  /* 0x0000002526407223 */ /* 0x000fe20000010840 */
[C---:B------:R-:W-:Y:S06]  /*8650*/  HMMA.16816.F32 R28, R44.reuse, R48, R28 ;  /* 0x000000302c1c723c */ /* 0x040fec000000181c */
[----:B------:R-:W2:Y:S02]  /*8660*/  MUFU.EX2 R87, R87 ;  /* 0x0000005700577308 */ /* 0x000ea40000000800 */
[----:B------:R-:W-:Y:S01]  /*8670*/  HMMA.16816.F32 R32, R44, R50, R32 ;  /* 0x000000322c20723c */ /* 0x000fe20000001820 */
[----:B------:R-:W3:Y:S07]  /*8680*/  LDSM.16.MT88.4 R48, [R102+0x6800] ;  /* 0x006800006630783b */ /* 0x000eee0000004200 */
[----:B------:R-:W4:Y:S01]  /*8690*/  MUFU.EX2 R73, R73 ;  /* 0x0000004900497308 */ /* 0x000f220000000800 */
[----:B-1----:R-:W-:Y:S02]  /*86a0*/  F2FP.F16.F32.PACK_AB R44, R85, R88 ;  /* 0x00000058552c723e */ /* 0x002fe400000000ff */
[----:B------:R-:W-:Y:S07]  /*86b0*/  F2FP.F16.F32.PACK_AB R46, R76, R79 ;  /* 0x0000004f4c2e723e */ /* 0x000fee00000000ff */
[----:B------:R-:W-:Y:S01]  /*86c0*/  MUFU.EX2 R83, R83 ;  /* 0x0000005300537308 */ /* 0x000fe20000000800 */
[C---:B--2---:R-:W-:Y:S01]  /*86d0*/  F2FP.F16.F32.PACK_AB R45, R80.reuse, R87 ;  /* 0x00000057502d723e */ /* 0x044fe200000000ff */
[----:B------:R-:W-:Y:S04]  /*86e0*/  FADD.FTZ R87, R87, R106 ;  /* 0x0000006a57577221 */ /* 0x000fe80000010000 */
[----:B------:R-:W-:Y:S04]  /*86f0*/  FADD.FTZ R87, R80, R87 ;  /* 0x0000005750577221 */ /* 0x000fe80000010000 */
[----:B------:R-:W-:Y:S01]  /*8700*/  MUFU.EX2 R98, R98 ;  /* 0x0000006200627308 */ /* 0x000fe20000000800 */
[C---:B----4-:R-:W-:Y:S01]  /*8710*/  F2FP.F16.F32.PACK_AB R47, R73.reuse, R72 ;  /* 0x00000048492f723e */ /* 0x050fe200000000ff */
[----:B------:R-:W-:Y:S04]  /*8720*/  FADD.FTZ R72, R72, R87 ;  /* 0x0000005748487221 */ /* 0x000fe80000010000 */
[----:B------:R-:W-:Y:S02]  /*8730*/  FADD.FTZ R73, R73, R72 ;  /* 0x0000004849497221 */ /* 0x000fe40000010000 */
[C---:B------:R-:W-:Y:S02]  /*8740*/  HMMA.16816.F32 R4, R44.reuse, R52, R4 ;  /* 0x000000342c04723c */ /* 0x040fe40000001804 */
[----:B------:R-:W1:Y:S06]  /*8750*/  MUFU.EX2 R68, R68 ;  /* 0x0000004400447308 */ /* 0x000e6c0000000800 */
[C---:B------:R-:W-:Y:S01]  /*8760*/  HMMA.16816.F32 R8, R44.reuse, R54, R8 ;  /* 0x000000362c08723c */ /* 0x040fe20000001808 */
[----:B------:R-:W2:Y:S03]  /*8770*/  LDSM.16.MT88.4 R52, [R160+0x7000] ;  /* 0x00700000a034783b */ /* 0x000ea60000004200 */
[----:B------:R-:W-:Y:S04]  /*8780*/  MUFU.EX2 R70, R70 ;  /* 0x0000004600467308 */ /* 0x000fe80000000800 */
[C---:B------:R-:W-:Y:S06]  /*8790*/  HMMA.16816.F32 R12, R44.reuse, R56, R12 ;  /* 0x000000382c0c723c */ /* 0x040fec000000180c */
[----:B------:R-:W4:Y:S02]  /*87a0*/  MUFU.EX2 R71, R71 ;  /* 0x0000004700477308 */ /* 0x000f240000000800 */
[C---:B------:R-:W-:Y:S01]  /*87b0*/  HMMA.16816.F32 R16, R44.reuse, R58, R16 ;  /* 0x0000003a2c10723c */ /* 0x040fe20000001810 */
[----:B------:R-:W5:Y:S07]  /*87c0*/  LDSM.16.MT88.4 R56, [R156+0x7000] ;  /* 0x007000009c38783b */ /* 0x000f6e0000004200 */
[----:B------:R-:W-:Y:S01]  /*87d0*/  MUFU.EX2 R74, R74 ;  /* 0x0000004a004a7308 */ /* 0x000fe20000000800 */
[C---:B---3--:R-:W-:Y:S09]  /*87e0*/  HMMA.16816.F32 R20, R44.reuse, R48, R20 ;  /* 0x000000302c14723c */ /* 0x048ff20000001814 */
[----:B------:R-:W3:Y:S01]  /*87f0*/  MUFU.EX2 R75, R75 ;  /* 0x0000004b004b7308 */ /* 0x000ee20000000800 */
[C---:B------:R-:W-:Y:S01]  /*8800*/  HMMA.16816.F32 R24, R44.reuse, R50, R24 ;  /* 0x000000322c18723c */ /* 0x040fe20000001818 */
[----:B------:R-:W5:Y:S08]  /*8810*/  LDSM.16.MT88.4 R48, [R102+0x7000] ;  /* 0x007000006630783b */ /* 0x000f700000004200 */
[----:B------:R-:W-:Y:S01]  /*8820*/  MUFU.EX2 R82, R82 ;  /* 0x0000005200527308 */ /* 0x000fe20000000800 */
[C---:B------:R-:W-:Y:S09]  /*8830*/  HMMA.16816.F32 R28, R44.reuse, R60, R28 ;  /* 0x0000003c2c1c723c */ /* 0x040ff2000000181c */
[----:B------:R-:W5:Y:S01]  /*8840*/  MUFU.EX2 R81, R81 ;  /* 0x0000005100517308 */ /* 0x000f620000000800 */
[----:B------:R-:W-:Y:S01]  /*8850*/  HMMA.16816.F32 R32, R44, R62, R32 ;  /* 0x0000003e2c20723c */ /* 0x000fe20000001820 */
[----:B------:R-:W5:Y:S08]  /*8860*/  LDSM.16.MT88.4 R60, [R100+0x7000] ;  /* 0x00700000643c783b */ /* 0x000f700000004200 */
[----:B------:R-:W5:Y:S01]  /*8870*/  MUFU.EX2 R96, R96 ;  /* 0x0000006000607308 */ /* 0x000f620000000800 */
[----:B------:R-:W-:Y:S02]  /*8880*/  F2FP.F16.F32.PACK_AB R47, R77, R78 ;  /* 0x0000004e4d2f723e */ /* 0x000fe400000000ff */
[----:B-1----:R-:W-:Y:S02]  /*8890*/  F2FP.F16.F32.PACK_AB R44, R68, R69 ;  /* 0x00000045442c723e */ /* 0x002fe400000000ff */
[----:B----4-:R-:W-:Y:S01]  /*88a0*/  F2FP.F16.F32.PACK_AB R45, R71, R70 ;  /* 0x00000046472d723e */ /* 0x010fe200000000ff */
[----:B------:R-:W-:Y:S01]  /*88b0*/  FADD.FTZ R70, R70, R73 ;  /* 0x0000004946467221 */ /* 0x000fe20000010000 */
[----:B---3--:R-:W-:Y:S03]  /*88c0*/  F2FP.F16.F32.PACK_AB R46, R75, R74 ;  /* 0x0000004a4b2e723e */ /* 0x008fe600000000ff */
[----:B------:R-:W-:Y:S01]  /*88d0*/  MUFU.EX2 R89, R89 ;  /* 0x0000005900597308 */ /* 0x000fe20000000800 */
[----:B------:R-:W-:Y:S03]  /*88e0*/  FADD.FTZ R71, R71, R70 ;  /* 0x0000004647477221 */ /* 0x000fe60000010000 */
[C---:B--2---:R-:W-:Y:S06]  /*88f0*/  HMMA.16816.F32 R4, R44.reuse, R52, R4 ;  /* 0x000000342c04723c */ /* 0x044fec0000001804 */
[----:B------:R-:W1:Y:S01]  /*8900*/  MUFU.EX2 R90, R90 ;  /* 0x0000005a005a7308 */ /* 0x000e620000000800 */
[----:B------:R-:W-:Y:S04]  /*8910*/  FADD.FTZ R78, R78, R71 ;  /* 0x000000474e4e7221 */ /* 0x000fe80000010000 */
[----:B------:R-:W-:Y:S01]  /*8920*/  FADD.FTZ R78, R77, R78 ;  /* 0x0000004e4d4e7221 */ /* 0x000fe20000010000 */
[C---:B------:R-:W-:Y:S01]  /*8930*/  HMMA.16816.F32 R8, R44.reuse, R54, R8 ;  /* 0x000000362c08723c */ /* 0x040fe20000001808 */
[----:B------:R-:W2:Y:S03]  /*8940*/  LDSM.16.MT88.4 R52, [R160+0x7800] ;  /* 0x00780000a034783b */ /* 0x000ea60000004200 */
[----:B------:R-:W3:Y:S04]  /*8950*/  MUFU.EX2 R91, R91 ;  /* 0x0000005b005b7308 */ /* 0x000ee80000000800 */
[C---:B-----5:R-:W-:Y:S06]  /*8960*/  HMMA.16816.F32 R12, R44.reuse, R56, R12 ;  /* 0x000000382c0c723c */ /* 0x060fec000000180c */
[----:B------:R-:W-:Y:S02]  /*8970*/  MUFU.EX2 R110, R110 ;  /* 0x0000006e006e7308 */ /* 0x000fe40000000800 */
[C---:B------:R-:W-:Y:S01]  /*8980*/  HMMA.16816.F32 R16, R44.reuse, R58, R16 ;  /* 0x0000003a2c10723c */ /* 0x040fe20000001810 */
[----:B------:R-:W4:Y:S07]  /*8990*/  LDSM.16.MT88.4 R56, [R156+0x7800] ;  /* 0x007800009c38783b */ /* 0x000f2e0000004200 */
        /* <DEDUP_REMOVED lines=12> */
[----:B------:R-:W-:Y:S01]  /*8a60*/  F2FP.F16.F32.PACK_AB R45, R96, R83 ;  /* 0x00000053602d723e */ /* 0x000fe200000000ff */
[----:B------:R-:W-:Y:S01]  /*8a70*/  FADD.FTZ R83, R83, R78 ;  /* 0x0000004e53537221 */ /* 0x000fe20000010000 */
[----:B-1----:R-:W-:Y:S02]  /*8a80*/  F2FP.F16.F32.PACK_AB R46, R90, R89 ;  /* 0x000000595a2e723e */ /* 0x002fe400000000ff */
[----:B---3--:R-:W-:Y:S01]  /*8a90*/  F2FP.F16.F32.PACK_AB R47, R98, R91 ;  /* 0x0000005b622f723e */ /* 0x008fe200000000ff */
[----:B------:R-:W-:Y:S02]  /*8aa0*/  FADD.FTZ R96, R96, R83 ;  /* 0x0000005360607221 */ /* 0x000fe40000010000 */
[----:B------:R-:W-:Y:S02]  /*8ab0*/  MUFU.EX2 R113, R113 ;  /* 0x0000007100717308 */ /* 0x000fe40000000800 */
[----:B------:R-:W-:Y:S02]  /*8ac0*/  FADD.FTZ R91, R91, R96 ;  /* 0x000000605b5b7221 */ /* 0x000fe40000010000 */
[C---:B--2---:R-:W-:Y:S06]  /*8ad0*/  HMMA.16816.F32 R4, R44.reuse, R52, R4 ;  /* 0x000000342c04723c */ /* 0x044fec0000001804 */
[----:B------:R-:W1:Y:S02]  /*8ae0*/  MUFU.EX2 R116, R116 ;  /* 0x0000007400747308 */ /* 0x000e640000000800 */
        /* <DEDUP_REMOVED lines=8> */
[C---:B-----5:R-:W-:Y:S09]  /*8b70*/  HMMA.16816.F32 R20, R44.reuse, R48, R20 ;  /* 0x000000302c14723c */ /* 0x060ff20000001814 */
[----:B------:R-:W5:Y:S01]  /*8b80*/  MUFU.EX2 R120, R120 ;  /* 0x0000007800787308 */ /* 0x000f620000000800 */
[C---:B------:R-:W-:Y:S01]  /*8b90*/  HMMA.16816.F32 R24, R44.reuse, R50, R24 ;  /* 0x000000322c18723c */ /* 0x040fe20000001818 */
[----:B------:R-:W3:Y:S08]  /*8ba0*/  LDSM.16.MT88.4 R48, [R102+0x8000] ;  /* 0x008000006630783b */ /* 0x000ef00000004200 */
[----:B------:R-:W-:Y:S01]  /*8bb0*/  MUFU.EX2 R119, R119 ;  /* 0x0000007700777308 */ /* 0x000fe20000000800 */
[C---:B------:R-:W-:Y:S09]  /*8bc0*/  HMMA.16816.F32 R28, R44.reuse, R60, R28 ;  /* 0x0000003c2c1c723c */ /* 0x040ff2000000181c */
[----:B------:R-:W5:Y:S01]  /*8bd0*/  MUFU.EX2 R122, R122 ;  /* 0x0000007a007a7308 */ /* 0x000f620000000800 */
[----:B------:R-:W-:Y:S01]  /*8be0*/  HMMA.16816.F32 R32, R44, R62, R32 ;  /* 0x0000003e2c20723c */ /* 0x000fe20000001820 */
[----:B------:R-:W5:Y:S02]  /*8bf0*/  LDSM.16.MT88.4 R60, [R100+0x8000] ;  /* 0x00800000643c783b */ /* 0x000f640000004200 */
[----:B------:R-:W-:Y:S06]  /*8c00*/  F2FP.F16.F32.PACK_AB R44, R107, R110 ;  /* 0x0000006e6b2c723e */ /* 0x000fec00000000ff */
[----:B------:R-:W-:Y:S01]  /*8c10*/  MUFU.EX2 R121, R121 ;  /* 0x0000007900797308 */ /* 0x000fe20000000800 */
[----:B------:R-:W-:Y:S02]  /*8c20*/  F2FP.F16.F32.PACK_AB R45, R112, R109 ;  /* 0x0000006d702d723e */ /* 0x000fe400000000ff */
[----:B------:R-:W-:Y:S02]  /*8c30*/  F2FP.F16.F32.PACK_AB R46, R114, R111 ;  /* 0x0000006f722e723e */ /* 0x000fe400000000ff */
[----:B-1----:R-:W-:Y:S05]  /*8c40*/  F2FP.F16.F32.PACK_AB R47, R116, R113 ;  /* 0x00000071742f723e */ /* 0x002fea00000000ff */
[----:B------:R-:W1:Y:S02]  /*8c50*/  MUFU.EX2 R124, R124 ;  /* 0x0000007c007c7308 */ /* 0x000e640000000800 */
[C---:B--2---:R-:W-:Y:S08]  /*8c60*/  HMMA.16816.F32 R4, R44.reuse, R52, R4 ;  /* 0x000000342c04723c */ /* 0x044ff00000001804 */
        /* <DEDUP_REMOVED lines=17> */
[----:B------:R-:W5:Y:S02]  /*8d80*/  LDSM.16.MT88.4 R60, [R100+0x8800] ;  /* 0x00880000643c783b */ /* 0x000f640000004200 */
[----:B------:R-:W-:Y:S06]  /*8d90*/  F2FP.F16.F32.PACK_AB R44, R115, R118 ;  /* 0x00000076732c723e */ /* 0x000fec00000000ff */
[----:B------:R-:W-:Y:S01]  /*8da0*/  MUFU.EX2 R132, R132 ;  /* 0x0000008400847308 */ /* 0x000fe20000000800 */
[----:B------:R-:W-:Y:S02]  /*8db0*/  F2FP.F16.F32.PACK_AB R45, R120, R117 ;  /* 0x00000075782d723e */ /* 0x000fe400000000ff */
[----:B------:R-:W-:Y:S02]  /*8dc0*/  F2FP.F16.F32.PACK_AB R46, R122, R119 ;  /* 0x000000777a2e723e */ /* 0x000fe400000000ff */
[----:B-1----:R-:W-:Y:S05]  /*8dd0*/  F2FP.F16.F32.PACK_AB R47, R124, R121 ;  /* 0x000000797c2f723e */ /* 0x002fea00000000ff */
[----:B------:R-:W-:Y:S02]  /*8de0*/  MUFU.EX2 R42, R42 ;  /* 0x0000002a002a7308 */ /* 0x000fe40000000800 */
[C---:B--2---:R-:W-:Y:S08]  /*8df0*/  HMMA.16816.F32 R4, R44.reuse, R52, R4 ;  /* 0x000000342c04723c */ /* 0x044ff00000001804 */
[----:B------:R-:W-:Y:S01]  /*8e00*/  MUFU.EX2 R41, R41 ;  /* 0x0000002900297308 */ /* 0x000fe20000000800 */
[C---:B------:R-:W-:Y:S01]  /*8e10*/  HMMA.16816.F32 R8, R44.reuse, R54, R8 ;  /* 0x000000362c08723c */ /* 0x040fe20000001808 */
[----:B------:R-:W1:Y:S08]  /*8e20*/  LDSM.16.MT88.4 R52, [R160+0x9000] ;  /* 0x00900000a034783b */ /* 0x000e700000004200 */
[----:B------:R-:W-:Y:S01]  /*8e30*/  MUFU.EX2 R40, R40 ;  /* 0x0000002800287308 */ /* 0x000fe20000000800 */
[C---:B----4-:R-:W-:Y:S09]  /*8e40*/  HMMA.16816.F32 R12, R44.reuse, R56, R12 ;  /* 0x000000382c0c723c */ /* 0x050ff2000000180c */
[----:B------:R-:W-:Y:S01]  /*8e50*/  MUFU.EX2 R39, R39 ;  /* 0x0000002700277308 */ /* 0x000fe20000000800 */
[C---:B------:R-:W-:Y:S01]  /*8e60*/  HMMA.16816.F32 R16, R44.reuse, R58, R16 ;  /* 0x0000003a2c10723c */ /* 0x040fe20000001810 */
[----:B------:R-:W-:Y:S08]  /*8e70*/  LDSM.16.MT88.4 R56, [R102+0x9000] ;  /* 0x009000006638783b */ /* 0x000ff00000004200 */
[----:B------:R-:W2:Y:S01]  /*8e80*/  MUFU.EX2 R64, R64 ;  /* 0x0000004000407308 */ /* 0x000ea20000000800 */
[C---:B---3--:R-:W-:Y:S08]  /*8e90*/  HMMA.16816.F32 R20, R44.reuse, R48, R20 ;  /* 0x000000302c14723c */ /* 0x048ff00000001814 */
[C---:B------:R-:W-:Y:S01]  /*8ea0*/  HMMA.16816.F32 R24, R44.reuse, R50, R24 ;  /* 0x000000322c18723c */ /* 0x040fe20000001818 */
[----:B------:R-:W3:Y:S02]  /*8eb0*/  LDSM.16.MT88.4 R48, [R156+0x9000] ;  /* 0x009000009c30783b */ /* 0x000ee40000004200 */
[----:B--2---:R-:W-:Y:S05]  /*8ec0*/  F2FP.F16.F32.PACK_AB R71, R64, R39 ;  /* 0x000000274047723e */ /* 0x004fea00000000ff */
[C---:B-----5:R-:W-:Y:S03]  /*8ed0*/  HMMA.16816.F32 R28, R44.reuse, R60, R28 ;  /* 0x0000003c2c1c723c */ /* 0x060fe6000000181c */
[----:B------:R-:W-:Y:S01]  /*8ee0*/  FADD.FTZ R60, R88, R67 ;  /* 0x00000043583c7221 */ /* 0x000fe20000010000 */
[----:B------:R-:W-:Y:S03]  /*8ef0*/  FFMA.FTZ R61, R193, R37, -R66 ;  /* 0x00000025c13d7223 */ /* 0x000fe60000010842 */
[----:B------:R-:W-:Y:S01]  /*8f00*/  FADD.FTZ R60, R85, R60 ;  /* 0x0000003c553c7221 */ /* 0x000fe20000010000 */
[----:B------:R-:W-:Y:S01]  /*8f10*/  HMMA.16816.F32 R32, R44, R62, R32 ;  /* 0x0000003e2c20723c */ /* 0x000fe20000001820 */
[----:B------:R-:W-:Y:S01]  /*8f20*/  LDSM.16.MT88.4 R84, [R156+0x9800] ;  /* 0x009800009c54783b */ /* 0x000fe20000004200 */
[----:B------:R-:W2:Y:S01]  /*8f30*/  MUFU.EX2 R61, R61 ;  /* 0x0000003d003d7308 */ /* 0x000ea20000000800 */
[----:B------:R-:W-:Y:S01]  /*8f40*/  F2FP.F16.F32.PACK_AB R44, R43, R126 ;  /* 0x0000007e2b2c723e */ /* 0x000fe200000000ff */
[----:B------:R-:W-:Y:S01]  /*8f50*/  FADD.FTZ R79, R79, R60 ;  /* 0x0000003c4f4f7221 */ /* 0x000fe20000010000 */
[----:B------:R-:W-:Y:S02]  /*8f60*/  F2FP.F16.F32.PACK_AB R45, R128, R123 ;  /* 0x0000007b802d723e */ /* 0x000fe400000000ff */
[----:B------:R-:W-:Y:S01]  /*8f70*/  F2FP.F16.F32.PACK_AB R46, R130, R125 ;  /* 0x0000007d822e723e */ /* 0x000fe200000000ff */
[----:B------:R-:W-:Y:S01]  /*8f80*/  FADD.FTZ R76, R76, R79 ;  /* 0x0000004f4c4c7221 */ /* 0x000fe20000010000 */
[----:B------:R-:W-:Y:S07]  /*8f90*/  F2FP.F16.F32.PACK_AB R47, R132, R127 ;  /* 0x0000007f842f723e */ /* 0x000fee00000000ff */
[C---:B-1----:R-:W-:Y:S08]  /*8fa0*/  HMMA.16816.F32 R4, R44.reuse, R52, R4 ;  /* 0x000000342c04723c */ /* 0x042ff00000001804 */
[C---:B------:R-:W-:Y:S01]  /*8fb0*/  HMMA.16816.F32 R8, R44.reuse, R54, R8 ;  /* 0x000000362c08723c */ /* 0x040fe20000001808 */
[----:B------:R-:W1:Y:S07]  /*8fc0*/  LDSM.16.MT88.4 R52, [R100+0x9000] ;  /* 0x009000006434783b */ /* 0x000e6e0000004200 */
[C---:B---3--:R-:W-:Y:S03]  /*8fd0*/  HMMA.16816.F32 R12, R44.reuse, R48, R12 ;  /* 0x000000302c0c723c */ /* 0x048fe6000000180c */
[----:B------:R-:W-:Y:S01]  /*8fe0*/  FADD.FTZ R49, R69, R76 ;  /* 0x0000004c45317221 */ /* 0x000fe20000010000 */
[----:B------:R-:W-:Y:S01]  /*8ff0*/  F2FP.F16.F32.PACK_AB R69, R40, R41 ;  /* 0x000000292845723e */ /* 0x000fe200000000ff */
[----:B------:R-:W3:Y:S01]  /*9000*/  LDSM.16.MT88.4 R76, [R102+0x9800] ;  /* 0x00980000664c783b */ /* 0x000ee20000004200 */
[--C-:B------:R-:W-:Y:S01]  /*9010*/  FFMA.FTZ R48, R189, R37, -R66.reuse ;  /* 0x00000025bd307223 */ /* 0x100fe20000010842 */
[----:B------:R-:W-:Y:S01]  /*9020*/  FADD.FTZ R49, R68, R49 ;  /* 0x0000003144317221 */ /* 0x000fe20000010000 */
[C---:B------:R-:W-:Y:S03]  /*9030*/  HMMA.16816.F32 R16, R44.reuse, R50, R16 ;  /* 0x000000322c10723c */ /* 0x040fe60000001810 */
[----:B--2---:R-:W-:Y:S01]  /*9040*/  F2FP.F16.F32.PACK_AB R68, R42, R61 ;  /* 0x0000003d2a44723e */ /* 0x004fe200000000ff */
[----:B------:R-:W-:Y:S01]  /*9050*/  MUFU.EX2 R48, R48 ;  /* 0x0000003000307308 */ /* 0x000fe20000000800 */
[----:B------:R-:W-:Y:S01]  /*9060*/  FFMA.FTZ R66, R190, R37, -R66 ;  /* 0x00000025be427223 */ /* 0x000fe20000010842 */
[----:B------:R-:W-:Y:S02]  /*9070*/  FADD.FTZ R74, R74, R49 ;  /* 0x000000314a4a7221 */ /* 0x000fe40000010000 */
[C---:B------:R-:W-:Y:S03]  /*9080*/  HMMA.16816.F32 R20, R44.reuse, R56, R20 ;  /* 0x000000382c14723c */ /* 0x040fe60000001814 */
[----:B------:R-:W-:Y:S03]  /*9090*/  FADD.FTZ R75, R75, R74 ;  /* 0x0000004a4b4b7221 */ /* 0x000fe60000010000 */
[----:B------:R-:W2:Y:S01]  /*90a0*/  MUFU.EX2 R187, R66 ;  /* 0x0000004200bb7308 */ /* 0x000ea20000000800 */
[----:B------:R-:W-:Y:S01]  /*90b0*/  FADD.FTZ R38, R82, R75 ;  /* 0x0000004b52267221 */ /* 0x000fe20000010000 */
[C---:B------:R-:W-:Y:S03]  /*90c0*/  HMMA.16816.F32 R24, R44.reuse, R58, R24 ;  /* 0x0000003a2c18723c */ /* 0x040fe60000001818 */
[----:B------:R-:W-:Y:S04]  /*90d0*/  FADD.FTZ R38, R81, R38 ;  /* 0x0000002651267221 */ /* 0x000fe80000010000 */
[----:B------:R-:W-:Y:S01]  /*90e0*/  FADD.FTZ R89, R89, R38 ;  /* 0x0000002659597221 */ /* 0x000fe20000010000 */
[----:B------:R-:W-:Y:S01]  /*90f0*/  FADD.FTZ R38, R98, R91 ;  /* 0x0000005b62267221 */ /* 0x000fe20000010000 */
[C---:B-1----:R-:W-:Y:S03]  /*9100*/  HMMA.16816.F32 R28, R44.reuse, R52, R28 ;  /* 0x000000342c1c723c */ /* 0x042fe6000000181c */
[----:B------:R-:W-:Y:S01]  /*9110*/  FADD.FTZ R89, R90, R89 ;  /* 0x000000595a597221 */ /* 0x000fe20000010000 */
[----:B--2---:R-:W-:Y:S01]  /*9120*/  F2FP.F16.F32.PACK_AB R70, R187, R48 ;  /* 0x00000030bb46723e */ /* 0x004fe200000000ff */
[----:B------:R-:W-:Y:S02]  /*9130*/  FADD.FTZ R109, R109, R38 ;  /* 0x000000266d6d7221 */ /* 0x000fe40000010000 */
        /* <DEDUP_REMOVED lines=42> */
.L_x_8958:
        /* <DEDUP_REMOVED lines=10> */
.L_x_8978:
        /* <DEDUP_REMOVED lines=133> */
.L_x_8967:
        /* <DEDUP_REMOVED lines=47> */
.L_x_8969:
[----:B------:R-:W-:Y:S05]  /*9fc0*/  BSYNC.RECONVERGENT B0 ;  /* 0x0000000000007941 */ /* 0x000fea0003800200 */
.L_x_8968:
        /* <DEDUP_REMOVED lines=14> */
.L_x_8971:
[----:B------:R-:W-:Y:S05]  /*a0b0*/  BSYNC.RECONVERGENT B0 ;  /* 0x0000000000007941 */ /* 0x000fea0003800200 */
.L_x_8970:
        /* <DEDUP_REMOVED lines=13> */
.L_x_8973:
[----:B------:R-:W-:Y:S05]  /*a190*/  BSYNC.RECONVERGENT B0 ;  /* 0x0000000000007941 */ /* 0x000fea0003800200 */
.L_x_8972:
[----:B------:R-:W-:-:S04]  /*a1a0*/  MOV R175, 0x0 ;  /* 0x0000000000af7802 */ /* 0x000fc80000000f00 */
[----:B-1234-:R-:W-:Y:S05]  /*a1b0*/  @P0 RET.REL.NODEC R174 `(_ZN5flash24flash_fwd_splitkv_kernelI23Flash_fwd_kernel_traitsILi64ELi64ELi128ELi4ELb0ELb0EN7cutlass6half_tE19Flash_kernel_traitsILi64ELi64ELi128ELi4ES3_EELb0ELb0ELb0ELb0ELb1ELb1ELb0ELb0EEEvNS_16Flash_fwd_paramsE) ;  /* 0xffffff5cae900950 */ /* 0x01efea0003c3ffff */
        /* <DEDUP_REMOVED lines=12> */
[----:B-1----:R-:W-:Y:S05]  /*a280*/  RET.REL.NODEC R174 `(_ZN5flash24flash_fwd_splitkv_kernelI23Flash_fwd_kernel_traitsILi64ELi64ELi128ELi4ELb0ELb0EN7cutlass6half_tE19Flash_kernel_traitsILi64ELi64ELi128ELi4ES3_EELb0ELb0ELb0ELb0ELb1ELb1ELb0ELb0EEEvNS_16Flash_fwd_paramsE) ;  /* 0xffffff5cae5c7950 */ /* 0x002fea0003c3ffff */
.L_x_8966:
[----:B------:R-:W-:Y:S01]  /*a290*/  MOV R5, 0x2 ;  /* 0x0000000200057802 */ /* 0x000fe20000000f00 */
[----:B------:R-:W-:Y:S01]  /*a2a0*/  IMAD.MOV.U32 R4, RZ, RZ, 0x1f ;  /* 0x0000001fff047424 */ /* 0x000fe200078e00ff */
[----:B------:R-:W-:-:S07]  /*a2b0*/  MOV R6, 0xffffffff ;  /* 0xffffffff00067802 */ /* 0x000fce0000000f00 */
[----:B-1---5:R-:W-:Y:S05]  /*a2c0*/  WARPSYNC.COLLECTIVE R6, `(.L_x_8974) ;  /* 0x0000000006087348 */ /* 0x022fea0003c00000 */
[----:B------:R2:W3:Y:S02]  /*a2d0*/  SHFL.BFLY P0, R11, R187, R5, R4 ;  /* 0x0c000005bb0b7389 */ /* 0x0004e40000000004 */
[----:B-123-5:R-:W-:Y:S05]  /*a2e0*/  ENDCOLLECTIVE ;  /* 0x000000000000791b */ /* 0x02efea0003800000 */
.L_x_8974:
[----:B------:R-:W-:Y:S02]  /*a2f0*/  IMAD.MOV.U32 R8, RZ, RZ, R11 ;  /* 0x000000ffff087224 */ /* 0x000fe400078e000b */
[----:B------:R-:W-:Y:S02]  /*a300*/  IMAD.MOV.U32 R5, RZ, RZ, 0x1 ;  /* 0x00000001ff057424 */ /* 0x000fe400078e00ff */
[----:B------:R-:W-:-:S05]  /*a310*/  FADD.FTZ R9, R8, R187 ;  /* 0x000000bb08097221 */ /* 0x000fca0000010000 */
[----:B------:R-:W-:-:S07]  /*a320*/  MOV R187, R9 ;  /* 0x0000000900bb7202 */ /* 0x000fce0000000f00 */
[----:B------:R-:W-:Y:S05]  /*a330*/  WARPSYNC.COLLECTIVE R6, `(.L_x_8975) ;  /* 0x0000000006087348 */ /* 0x000fea0003c00000 */
[----:B------:R1:W2:Y:S02]  /*a340*/  SHFL.BFLY P0, R11, R187, R5, R4 ;  /* 0x0c000005bb0b7389 */ /* 0x0002a40000000004 */
[----:B-12---:R-:W-:Y:S05]  /*a350*/  ENDCOLLECTIVE ;  /* 0x000000000000791b */ /* 0x006fea0003800000 */
.L_x_8975:
[----:B------:R-:W-:Y:S01]  /*a360*/  MOV R187, R188 ;  /* 0x000000bc00bb7202 */ /* 0x000fe20000000f00 */
[----:B------:R-:W-:Y:S01]  /*a370*/  IMAD.MOV.U32 R5, RZ, RZ, 0x2 ;  /* 0x00000002ff057424 */ /* 0x000fe200078e00ff */
[----:B------:R-:W-:-:S07]  /*a380*/  MOV R8, R11 ;  /* 0x0000000b00087202 */ /* 0x000fce0000000f00 */
[----:B------:R-:W-:Y:S05]  /*a390*/  WARPSYNC.COLLECTIVE R6, `(.L_x_8976) ;  /* 0x0000000006087348 */ /* 0x000fea0003c00000 */
[----:B------:R1:W2:Y:S02]  /*a3a0*/  SHFL.BFLY P0, R11, R187, R5, R4 ;  /* 0x0c000005bb0b7389 */ /* 0x0002a40000000004 */
[----:B-12---:R-:W-:Y:S05]  /*a3b0*/  ENDCOLLECTIVE ;  /* 0x000000000000791b */ /* 0x006fea0003800000 */
.L_x_8976:
[----:B------:R-:W-:Y:S01]  /*a3c0*/  FADD.FTZ R8, R9, R8 ;  /* 0x0000000809087221 */ /* 0x000fe20000010000 */
[----:B------:R-:W-:Y:S01]  /*a3d0*/  FADD.FTZ R10, R11, R188 ;  /* 0x000000bc0b0a7221 */ /* 0x000fe20000010000 */
[----:B------:R-:W-:-:S04]  /*a3e0*/  MOV R5, 0x1 ;  /* 0x0000000100057802 */ /* 0x000fc80000000f00 */
[----:B------:R-:W-:-:S07]  /*a3f0*/  MOV R187, R10 ;  /* 0x0000000a00bb7202 */ /* 0x000fce0000000f00 */
[----:B------:R-:W-:Y:S05]  /*a400*/  WARPSYNC.COLLECTIVE R6, `(.L_x_8977) ;  /* 0x0000000006087348 */ /* 0x000fea0003c00000 */
[----:B------:R1:W2:Y:S02]  /*a410*/  SHFL.BFLY P0, R11, R187, R5, R4 ;  /* 0x0c000005bb0b7389 */ /* 0x0002a40000000004 */
[----:B-12---:R-:W-:Y:S05]  /*a420*/  ENDCOLLECTIVE ;  /* 0x000000000000791b */ /* 0x006fea0003800000 */
.L_x_8977:
[----:B------:R-:W-:Y:S05]  /*a430*/  BRA `(.L_x_8978) ;  /* 0xfffffff000107947 */ /* 0x000fea000383ffff */
.L_x_8979:
        /* <DEDUP_REMOVED lines=12> */
.L_x_14787:


//--------------------- .text._ZN5flash24flash_fwd_splitkv_kernelI23Flash_fwd_kernel_traitsILi64ELi64ELi128ELi4ELb0ELb0EN7cutlass6half_tE19Flash_kernel_traitsILi64ELi64ELi128ELi4ES3_EELb0ELb0ELb0ELb0ELb1ELb0ELb1ELb0EEEvNS_16Flash_fwd_paramsE --------------------------
	.section	.text._ZN5flash24flash_fwd_splitkv_kernelI23Flash_fwd_kernel_traitsILi64ELi64ELi128ELi4ELb0ELb0EN7cutlass6half_tE19Flash_kernel_traitsILi64ELi64ELi128ELi4ES3_EELb0ELb0ELb0ELb0ELb1ELb0ELb1ELb0EEEvNS_16Flash_fwd_paramsE,"ax",@progbits
	.align	128
        .global         _ZN5flash24flash_fwd_splitkv_kernelI23Flash_fwd_kernel_traitsILi64ELi64ELi128ELi4ELb0ELb0EN7cutlass6half_tE19Flash_kernel_traitsILi64ELi64ELi128ELi4ES3_EELb0ELb0ELb0ELb0ELb1ELb0ELb1ELb0EEEvNS_16Flash_fwd_paramsE
        .type           _ZN5flash24flash_fwd_splitkv_kernelI23Flash_fwd_kernel_traitsILi64ELi64ELi128ELi4ELb0ELb0EN7cutlass6half_tE19Flash_kernel_traitsILi64ELi64ELi128ELi4ES3_EELb0ELb0ELb0ELb0ELb1ELb0ELb1ELb0EEEvNS_16Flash_fwd_paramsE,@function
        .size           _ZN5flash24flash_fwd_splitkv_kernelI23Flash_fwd_kernel_traitsILi64ELi64ELi128ELi4ELb0ELb0EN7cutlass6half_tE19Flash_kernel_traitsILi64ELi64ELi128ELi4ES3_EELb0ELb0ELb0ELb0ELb1ELb0ELb1ELb0EEEvNS_16Flash_fwd_paramsE,(.L_x_14788 - _ZN5flash24flash_fwd_splitkv_kernelI23Flash_fwd_kernel_traitsILi64ELi64ELi128ELi4ELb0ELb0EN7cutlass6half_tE19Flash_kernel_traitsILi64ELi64ELi128ELi4ES3_EELb0ELb0ELb0ELb0ELb1ELb0ELb1ELb0EEEvNS_16Flash_fwd_paramsE)
        .other          _ZN5flash24flash_fwd_splitkv_kernelI23Flash_fwd_kernel_traitsILi64ELi64ELi128ELi4ELb0ELb0EN7cutlass6half_tE19Flash_kernel_traitsILi64ELi64ELi128ELi4ES3_EELb0ELb0ELb0ELb0ELb1ELb0ELb1ELb0EEEvNS_16Flash_fwd_paramsE,@"STO_CUDA_ENTRY STV_DEFAULT"
_ZN5flash24flash_fwd_splitkv_kernelI23Flash_fwd_kernel_traitsILi64ELi64ELi128ELi4ELb0ELb0EN7cutlass6half_tE19Flash_kernel_traitsILi64ELi64ELi128ELi4ES3_EELb0ELb0ELb0ELb0ELb1ELb0ELb1ELb0EEEvNS_16Flash_fwd_paramsE:
.text._ZN5flash24flash_fwd_splitkv_kernelI23Flash_fwd_kernel_traitsILi64ELi64ELi128ELi4ELb0ELb0EN7cutlass6half_tE19Flash_kernel_traitsILi64ELi64ELi128ELi4ES3_EELb0ELb0ELb0ELb0ELb1ELb0ELb1ELb0EEEvNS_16Flash_fwd_paramsE:
        /* <DEDUP_REMOVED lines=29> */
[----:B-1----:R-:W-:Y:S05]  /*01d0*/  CALL.REL.NOINC `($_ZN5flash24flash_fwd_splitkv_kernelI23Flash_fwd_kernel_traitsILi64ELi64ELi128ELi4ELb0ELb0EN7cutlass6half_tE19Flash_kernel_traitsILi64ELi64ELi128ELi4ES3_EELb0ELb0ELb0ELb0ELb1ELb0ELb1ELb0EEEvNS_16Flash_fwd_paramsE$_ZN5flash30compute_attn_1rowblock_splitkvI23Flash_fwd_kernel_traitsILi64ELi64ELi128ELi4ELb0ELb0EN7cutlass6half_tE19Flash_kernel_traitsILi64ELi64ELi128ELi4ES3_EELb0ELb0ELb0ELb0ELb1ELb0ELb1ELb0ENS_16Flash_fwd_paramsEEEvRKT8_iiiii) ;  /* 0x0000000000087944 */ /* 0x002fea0003c00000 */
[----:B------:R-:W-:Y:S05]  /*01e0*/  BSYNC.RECONVERGENT B2 ;  /* 0x0000000000027941 */ /* 0x000fea0003800200 */
.L_x_8980:
[----:B------:R-:W-:Y:S05]  /*01f0*/  EXIT ;  /* 0x000000000000794d */ /* 0x000fea0003800000 */
        .type           $_ZN5flash24flash_fwd_splitkv_kernelI23Flash_fwd_kernel_traitsILi64ELi64ELi128ELi4ELb0ELb0EN7cutlass6half_tE19Flash_kernel_traitsILi64ELi64ELi128ELi4ES3_EELb0ELb0ELb0ELb0ELb1ELb0ELb1ELb0EEEvNS_16Flash_fwd_paramsE$_ZN5flash30compute_attn_1rowblock_splitkvI23Flash_fwd_kernel_traitsILi64ELi64ELi128ELi4ELb0ELb0EN7cutlass6half_tE19Flash_kernel_traitsILi64ELi64ELi128ELi4ES3_EELb0ELb0ELb0ELb0ELb1ELb0ELb1ELb0ENS_16Flash_fwd_paramsEEEvRKT8_iiiii,@function
        .size           $_ZN5flash24flash_fwd_splitkv_kernelI23Flash_fwd_kernel_traitsILi64ELi64ELi128ELi4ELb0ELb0EN7cutlass6half_tE19Flash_kernel_traitsILi64ELi64ELi128ELi4ES3_EELb0ELb0ELb0ELb0ELb1ELb0ELb1ELb0EEEvNS_16Flash_fwd_paramsE$_ZN5flash30compute_attn_1rowblock_splitkvI23Flash_fwd_kernel_traitsILi64ELi64ELi128ELi4ELb0ELb0EN7cutlass6half_tE19Flash_kernel_traitsILi64ELi64ELi128ELi4ES3_EELb0ELb0ELb0ELb0ELb1ELb0ELb1ELb0ENS_16Flash_fwd_paramsEEEvRKT8_iiiii,(.L_x_14788 - $_ZN5flash24flash_fwd_splitkv_kernelI23Flash_fwd_kernel_traitsILi64ELi64ELi128ELi4ELb0ELb0EN7cutlass6half_tE19Flash_kernel_traitsILi64ELi64ELi128ELi4ES3_EELb0ELb0ELb0ELb0ELb1ELb0ELb1ELb0EEEvNS_16Flash_fwd_paramsE$_ZN5flash30compute_attn_1rowblock_splitkvI23Flash_fwd_kernel_traitsILi64ELi64ELi128ELi4ELb0ELb0EN7cutlass6half_tE19Flash_kernel_traitsILi64ELi64ELi128ELi4ES3_EELb0ELb0ELb0ELb0ELb1ELb0ELb1ELb0ENS_16Flash_fwd_paramsEEEvRKT8_iiiii)
$_ZN5flash24flash_fwd_splitkv_kernelI23Flash_fwd_kernel_traitsILi64ELi64ELi128ELi4ELb0ELb0EN7cutlass6half_tE19Flash_kernel_traitsILi64ELi64ELi128ELi4ES3_EELb0ELb0ELb0ELb0ELb1ELb0ELb1ELb0EEEvNS_16Flash_fwd_paramsE$_ZN5flash30compute_attn_1rowblock_splitkvI23Flash_fwd_kernel_traitsILi64ELi64ELi128ELi4ELb0ELb0EN7cutlass6half_tE19Flash_kernel_traitsILi64ELi64ELi128ELi4ES3_EELb0ELb0ELb0ELb0ELb1ELb0ELb1ELb0ENS_16Flash_fwd_paramsEEEvRKT8_iiiii:
        /* <DEDUP_REMOVED lines=20> */
[----:B------:R-:W-:Y:S01]  /*0340*/  ISETP.NE.U32.AND P2, PT, R6, RZ, PT ;  /* 0x000000ff0600720c */ /* 0x000fe20003f45070 */
[----:B------:R-:W2:Y:S01]  /*0350*/  S2R R175, SR_TID.X ;  /* 0x0000000000af7919 */ /* 0x000ea20000002100 */
        /* <DEDUP_REMOVED lines=17> */
.L_x_8982:
[----:B------:R-:W-:Y:S05]  /*0470*/  BSYNC.RECONVERGENT B0 ;  /* 0x0000000000007941 */ /* 0x000fea0003800200 */
.L_x_8981:
[----:B------:R-:W-:Y:S04]  /*0480*/  BSSY.RECONVERGENT B0, `(.L_x_8983) ;  /* 0x0000007000007945 */ /* 0x000fe80003800200 */
[----:B------:R-:W-:Y:S05]  /*0490*/  @!P3 BRA `(.L_x_8984) ;  /* 0x000000000014b947 */ /* 0x000fea0003800000 */
[----:B------:R-:W4:Y:S02]  /*04a0*/  LD.E.U8 R6, desc[UR4][R2.64+0x1b2] ;  /* 0x0001b20402067980 */ /* 0x000f24000c101100 */
[----:B----4-:R-:W-:-:S13]  /*04b0*/  ISETP.NE.AND P1, PT, R6, RZ, PT ;  /* 0x000000ff0600720c */ /* 0x010fda0003f25270 */
[----:B------:R-:W4:Y:S02]  /*04c0*/  @P1 LD.E R6, desc[UR4][R16.64+0x4] ;  /* 0x0000040410061980 */ /* 0x000f24000c101900 */
[----:B----45:R-:W-:-:S06]  /*04d0*/  @P1 IADD3 R123, PT, PT, R6, -R15, RZ ;  /* 0x8000000f067b1210 */ /* 0x030fcc0007ffe0ff */
[----:B------:R4:W5:Y:S02]  /*04e0*/  @!P1 LD.E R123, desc[UR4][R16.64] ;  /* 0x00000004107b9980 */ /* 0x000964000c101900 */
.L_x_8984:
[----:B------:R-:W-:Y:S05]  /*04f0*/  BSYNC.RECONVERGENT B0 ;  /* 0x0000000000007941 */ /* 0x000fea0003800200 */
.L_x_8983:
[----:B------:R-:W-:Y:S01]  /*0500*/  BSSY.RECONVERGENT B1, `(.L_x_8985) ;  /* 0x0000011000017945 */ /* 0x000fe20003800200 */
[----:B-----5:R-:W-:-:S03]  /*0510*/  @P4 IADD3 R165, PT, PT, R4, -R9, RZ ;  /* 0x8000000904a54210 */ /* 0x020fc60007ffe0ff */
[----:B------:R-:W-:Y:S05]  /*0520*/  @!P0 BRA `(.L_x_8986) ;  /* 0x0000000000148947 */ /* 0x000fea0003800000 */
[----:B------:R-:W-:-:S05]  /*0530*/  IADD3 R6, P0, PT, R12, R5, RZ ;  /* 0x000000050c067210 */ /* 0x000fca0007f1e0ff */
[----:B------:R-:W-:-:S05]  /*0540*/  IMAD.X R7, R13, 0x1, R0, P0 ;  /* 0x000000010d077824 */ /* 0x000fca00000e0600 */
[----:B------:R-:W5:Y:S02]  /*0550*/  LD.E R123, desc[UR4][R6.64] ;  /* 0x00000004067b7980 */ /* 0x000f64000c101900 */
[----:B-----5:R-:W-:Y:S01]  /*0560*/  IADD3 R123, PT, PT, R123, -R14, RZ ;  /* 0x8000000e7b7b7210 */ /* 0x020fe20007ffe0ff */
[----:B------:R-:W-:Y:S05]  /*0570*/  BRA `(.L_x_8987) ;  /* 0x0000000000247947 */ /* 0x000fea0003800000 */
.L_x_8986:
[----:B------:R-:W5:Y:S01]  /*0580*/  LD.E.64 R6, desc[UR4][R2.64+0x108] ;  /* 0x0001080402067980 */ /* 0x000f62000c101b00 */
[----:B------:R-:W-:Y:S01]  /*0590*/  BSSY.RECONVERGENT B0, `(.L_x_8988) ;  /* 0x0000006000007945 */ /* 0x000fe20003800200 */
[----:B------:R-:W-:Y:S01]  /*05a0*/  IMAD.MOV.U32 R4, RZ, RZ, RZ ;  /* 0x000000ffff047224 */ /* 0x000fe200078e00ff */
[----:B-----5:R-:W-:-:S04]  /*05b0*/  ISETP.NE.U32.AND P0, PT, R6, RZ, PT ;  /* 0x000000ff0600720c */ /* 0x020fc80003f05070 */
[----:B------:R-:W-:-:S13]  /*05c0*/  ISETP.NE.AND.EX P0, PT, R7, RZ, PT, P0 ;  /* 0x000000ff0700720c */ /* 0x000fda0003f05300 */
[----:B------:R-:W-:Y:S05]  /*05d0*/  @!P0 BRA `(.L_x_8989) ;  /* 0x0000000000048947 */ /* 0x000fea0003800000 */
[----:B------:R1:W5:Y:S02]  /*05e0*/  LD.E R4, desc[UR4][R2.64+0xbc] ;  /* 0x0000bc0402047980 */ /* 0x000364000c101900 */
.L_x_8989:
[----:B------:R-:W-:Y:S05]  /*05f0*/  BSYNC.RECONVERGENT B0 ;  /* 0x0000000000007941 */ /* 0x000fea0003800200 */
.L_x_8988:
[----:B-----5:R-:W-:Y:S02]  /*0600*/  IADD3 R123, PT, PT, R4, R123, -R14 ;  /* 0x0000007b047b7210 */ /* 0x020fe40007ffe80e */
.L_x_8987:
[----:B------:R-:W-:Y:S05]  /*0610*/  BSYNC.RECONVERGENT B1 ;  /* 0x0000000000017941 */ /* 0x000fea0003800200 */
.L_x_8985:
[----:B------:R-:W-:Y:S01]  /*0620*/  IMAD.SHL.U32 R178, R35, 0x40, RZ ;  /* 0x0000004023b27824 */ /* 0x000fe200078e00ff */
[----:B------:R-:W-:Y:S01]  /*0630*/  MOV R6, R174 ;  /* 0x000000ae00067202 */ /* 0x000fe20000000f00 */
[----:B------:R-:W-:-:S03]  /*0640*/  IMAD.MOV.U32 R7, RZ, RZ, 0x0 ;  /* 0x00000000ff077424 */ /* 0x000fc600078e00ff */
[----:B------:R-:W-:-:S13]  /*0650*/  ISETP.GT.AND P0, PT, R165, R178, PT ;  /* 0x000000b2a500720c */ /* 0x000fda0003f04270 */
[----:B-1234-:R-:W-:Y:S05]  /*0660*/  @!P0 RET.REL.NODEC R6 `(_ZN5flash24flash_fwd_splitkv_kernelI23Flash_fwd_kernel_traitsILi64ELi64ELi128ELi4ELb0ELb0EN7cutlass6half_tE19Flash_kernel_traitsILi64ELi64ELi128ELi4ES3_EELb0ELb0ELb0ELb0ELb1ELb0ELb1ELb0EEEvNS_16Flash_fwd_paramsE) ;  /* 0xfffffff806648950 */ /* 0x01efea0003c3ffff */
[----:B------:R-:W2:Y:S01]  /*0670*/  LD.E R4, desc[UR4][R2.64+0xb8] ;  /* 0x0000b80402047980 */ /* 0x000ea2000c101900 */
        /* <DEDUP_REMOVED lines=22> */
[----:B------:R-:W-:Y:S02]  /*07e0*/  ISETP.GT.U32.AND P1, PT, R8, R13, PT ;  /* 0x0000000d0800720c */ /* 0x000fe40003f24070 */
[----:B------:R-:W-:-:S04]  /*07f0*/  SHF.R.S32.HI R4, RZ, 0x1f, R11 ;  /* 0x0000001fff047819 */ /* 0x000fc8000001140b */
[----:B------:R-:W-:-:S04]  /*0800*/  LEA.HI R4, R4, R11, RZ, 0x7 ;  /* 0x0000000b04047211 */ /* 0x000fc800078f38ff */
[----:B------:R-:W-:-:S03]  /*0810*/  SHF.R.S32.HI R4, RZ, 0x7, R4 ;  /* 0x00000007ff047819 */ /* 0x000fc60000011404 */
[----:B------:R-:W-:Y:S02]  /*0820*/  @!P1 IMAD.IADD R13, R13, 0x1, -R8 ;  /* 0x000000010d0d9824 */ /* 0x000fe400078e0a08 */
[----:B------:R-:W-:Y:S01]  /*0830*/  @!P1 VIADD R7, R7, 0x1 ;  /* 0x0000000107079836 */ /* 0x000fe20000000000 */
[----:B------:R-:W-:Y:S02]  /*0840*/  ISETP.NE.AND P1, PT, R10, RZ, PT ;  /* 0x000000ff0a00720c */ /* 0x000fe40003f25270 */
[----:B------:R-:W-:-:S13]  /*0850*/  ISETP.GE.U32.AND P2, PT, R13, R8, PT ;  /* 0x000000080d00720c */ /* 0x000fda0003f46070 */
[----:B------:R-:W-:-:S04]  /*0860*/  @P2 VIADD R7, R7, 0x1 ;  /* 0x0000000107072836 */ /* 0x000fc80000000000 */
[----:B------:R-:W-:Y:S01]  /*0870*/  @!P0 IMAD.MOV R7, RZ, RZ, -R7 ;  /* 0x000000ffff078224 */ /* 0x000fe200078e0a07 */
[----:B------:R-:W-:-:S05]  /*0880*/  @!P1 LOP3.LUT R7, RZ, R10, RZ, 0x33, !PT ;  /* 0x0000000aff079212 */ /* 0x000fca00078e33ff */
[----:B------:R-:W-:-:S05]  /*0890*/  IMAD R169, R7, UR8, RZ ;  /* 0x0000000807a97c24 */ /* 0x000fca000f8e02ff */
[----:B------:R-:W-:-:S04]  /*08a0*/  VIADDMNMX R4, R169, R7, R4, PT ;  /* 0x00000007a9047246 */ /* 0x000fc80003800104 */
[----:B------:R-:W-:-:S13]  /*08b0*/  ISETP.GE.AND P0, PT, R169, R4, PT ;  /* 0x00000004a900720c */ /* 0x000fda0003f06270 */
[----:B------:R-:W-:Y:S05]  /*08c0*/  @!P0 BRA `(.L_x_8990) ;  /* 0x0000000400248947 */ /* 0x000fea0003800000 */
[----:B------:R-:W2:Y:S04]  /*08d0*/  LD.E.64 R4, desc[UR4][R2.64+0xb0] ;  /* 0x0000b00402047980 */ /* 0x000ea8000c101b00 */
[----:B------:R-:W3:Y:S04]  /*08e0*/  LD.E R6, desc[UR4][R2.64+0x60] ;  /* 0x0000600402067980 */ /* 0x000ee8000c101900 */
[----:B------:R-:W4:Y:S04]  /*08f0*/  LD.E R0, desc[UR4][R2.64+0xcc] ;  /* 0x0000cc0402007980 */ /* 0x000f28000c101900 */
[----:B------:R-:W5:Y:S04]  /*0900*/  LD.E.64 R8, desc[UR4][R2.64+0x78] ;  /* 0x0000780402087980 */ /* 0x000f68000c101b00 */
[----:B------:R1:W5:Y:S01]  /*0910*/  LD.E.64 R10, desc[UR4][R2.64+0xa8] ;  /* 0x0000a804020a7980 */ /* 0x000362000c101b00 */
[----:B------:R-:W-:-:S02]  /*0920*/  IMAD.IADD R165, R165, 0x1, -R178 ;  /* 0x00000001a5a57824 */ /* 0x000fc400078e0ab2 */
[----:B--2---:R-:W-:-:S04]  /*0930*/  IMAD R4, R4, UR8, R181 ;  /* 0x0000000804047c24 */ /* 0x004fc8000f8e02b5 */
[----:B---3--:R-:W-:Y:S01]  /*0940*/  IMAD R6, R4, R6, R179 ;  /* 0x0000000604067224 */ /* 0x008fe200078e02b3 */
[----:B------:R-:W-:-:S03]  /*0950*/  SHF.R.U32.HI R4, RZ, 0x4, R175 ;  /* 0x00000004ff047819 */ /* 0x000fc600000116af */
[----:B------:R-:W-:Y:S01]  /*0960*/  IMAD R5, R5, R6, R178 ;  /* 0x0000000605057224 */ /* 0x000fe200078e02b2 */
[CC--:B------:R-:W-:Y:S01]  /*0970*/  ISETP.GE.AND P1, PT, R4.reuse, R165.reuse, PT ;  /* 0x000000a50400720c */ /* 0x0c0fe20003f26270 */
[C---:B------:R-:W-:Y:S02]  /*0980*/  VIADD R12, R4.reuse, 0x8 ;  /* 0x00000008040c7836 */ /* 0x040fe40000000000 */
[C---:B----4-:R-:W-:Y:S01]  /*0990*/  IMAD R14, R5.reuse, R0, RZ ;  /* 0x00000000050e7224 */ /* 0x050fe200078e02ff */
[----:B------:R-:W-:Y:S01]  /*09a0*/  IADD3 R7, P2, PT, R5, R4, RZ ;  /* 0x0000000405077210 */ /* 0x000fe20007f5e0ff */
[----:B------:R-:W-:Y:S01]  /*09b0*/  VIADD R0, R4, 0x18 ;  /* 0x0000001804007836 */ /* 0x000fe20000000000 */
[-C--:B------:R-:W-:Y:S01]  /*09c0*/  ISETP.GE.AND P0, PT, R12, R165.reuse, PT ;  /* 0x000000a50c00720c */ /* 0x080fe20003f06270 */
[----:B------:R-:W-:Y:S01]  /*09d0*/  VIADD R6, R4, 0x10 ;  /* 0x0000001004067836 */ /* 0x000fe20000000000 */
[----:B-1----:R-:W-:Y:S02]  /*09e0*/  LEA R3, P3, R175, R14, 0x2 ;  /* 0x0000000eaf037211 */ /* 0x002fe400078610ff */
[----:B------:R-:W-:Y:S01]  /*09f0*/  ISETP.GE.AND P4, PT, R0, R165, PT ;  /* 0x000000a50000720c */ /* 0x000fe20003f86270 */
[----:B------:R-:W-:Y:S01]  /*0a00*/  VIADD R0, R4, 0x20 ;  /* 0x0000002004007836 */ /* 0x000fe20000000000 */
[----:B------:R-:W-:-:S02]  /*0a10*/  LEA.HI.X.SX32 R14, R14, RZ, 0x1, P3 ;  /* 0x000000ff0e0e7211 */ /* 0x000fc400018f0eff */
[----:B-----5:R-:W-:Y:S02]  /*0a20*/  LEA R2, P3, R3, R8, 0x2 ;  /* 0x0000000803027211 */ /* 0x020fe400078610ff */
[----:B------:R-:W-:Y:S02]  /*0a30*/  LOP3.LUT P6, R175, R175, 0xf, RZ, 0xc0, !PT ;  /* 0x0000000fafaf7812 */ /* 0x000fe400078cc0ff */
[----:B------:R-:W-:Y:S02]  /*0a40*/  LEA.HI.X R3, R3, R9, R14, 0x2, P3 ;  /* 0x0000000903037211 */ /* 0x000fe400018f140e */
[-C--:B------:R-:W-:Y:S01]  /*0a50*/  ISETP.GE.AND P3, PT, R0, R165.reuse, PT ;  /* 0x000000a50000720c */ /* 0x080fe20003f66270 */
[----:B------:R-:W-:Y:S01]  /*0a60*/  VIADD R0, R4, 0x30 ;  /* 0x0000003004007836 */ /* 0x000fe20000000000 */
[----:B------:R-:W-:Y:S01]  /*0a70*/  ISETP.GE.AND P5, PT, R6, R165, PT ;  /* 0x000000a50600720c */ /* 0x000fe20003fa6270 */
[----:B------:R-:W-:Y:S01]  /*0a80*/  @!P1 ST.E.128 desc[UR4][R2.64], RZ ;  /* 0x000000ff02009985 */ /* 0x000fe2000c101d04 */
[----:B------:R-:W-:-:S02]  /*0a90*/  LEA.HI.X.SX32 R5, R5, RZ, 0x1, P2 ;  /* 0x000000ff05057211 */ /* 0x000fc400010f0eff */
[----:B------:R-:W-:Y:S01]  /*0aa0*/  LEA R6, P2, R7, R10, 0x2 ;  /* 0x0000000a07067211 */ /* 0x000fe200078410ff */
[----:B------:R-:W-:Y:S01]  /*0ab0*/  VIADD R10, R4, 0x28 ;  /* 0x00000028040a7836 */ /* 0x000fe20000000000 */
[----:B------:R-:W-:Y:S01]  /*0ac0*/  ISETP.GE.AND P1, PT, R0, R165, PT ;  /* 0x000000a50000720c */ /* 0x000fe20003f26270 */
[----:B------:R-:W-:Y:S01]  /*0ad0*/  VIADD R0, R4, 0x38 ;  /* 0x0000003804007836 */ /* 0x000fe20000000000 */
[----:B------:R-:W-:Y:S01]  /*0ae0*/  P2R R8, PR, RZ, 0x40 ;  /* 0x00000040ff087803 */ /* 0x000fe20000000000 */
[----:B------:R-:W-:Y:S01]  /*0af0*/  @!P0 ST.E.128 desc[UR4][R2.64+0x800], RZ ;  /* 0x000800ff02008985 */ /* 0x000fe2000c101d04 */
[----:B------:R-:W-:Y:S02]  /*0b00*/  ISETP.NE.OR P6, PT, R175, RZ, P0 ;  /* 0x000000ffaf00720c */ /* 0x000fe400007c5670 */
[----:B------:R-:W-:Y:S01]  /*0b10*/  LEA.HI.X R7, R7, R11, R5, 0x2, P2 ;  /* 0x0000000b07077211 */ /* 0x000fe200010f1405 */
[----:B------:R-:W-:Y:S01]  /*0b20*/  @!P5 ST.E.128 desc[UR4][R2.64+0x1000], RZ ;  /* 0x001000ff0200d985 */ /* 0x000fe2000c101d04 */
[----:B------:R-:W-:-:S02]  /*0b30*/  ISETP.GE.AND P2, PT, R10, R165, PT ;  /* 0x000000a50a00720c */ /* 0x000fc40003f46270 */
[----:B------:R-:W-:Y:S01]  /*0b40*/  ISETP.GE.AND P0, PT, R0, R165, PT ;  /* 0x000000a50000720c */ /* 0x000fe20003f06270 */
[----:B------:R-:W-:Y:S01]  /*0b50*/  @!P4 ST.E.128 desc[UR4][R2.64+0x1800], RZ ;  /* 0x001800ff0200c985 */ /* 0x000fe2000c101d04 */
[C---:B------:R-:W-:Y:S02]  /*0b60*/  ISETP.NE.OR P5, PT, R175.reuse, RZ, P5 ;  /* 0x000000ffaf00720c */ /* 0x040fe40002fa5670 */
[C---:B------:R-:W-:Y:S01]  /*0b70*/  ISETP.NE.OR P4, PT, R175.reuse, RZ, P4 ;  /* 0x000000ffaf00720c */ /* 0x040fe20002785670 */
[----:B------:R-:W-:Y:S01]  /*0b80*/  @!P3 ST.E.128 desc[UR4][R2.64+0x2000], RZ ;  /* 0x002000ff0200b985 */ /* 0x000fe2000c101d04 */
[C---:B------:R-:W-:Y:S01]  /*0b90*/  ISETP.NE.OR P3, PT, R175.reuse, RZ, P3 ;  /* 0x000000ffaf00720c */ /* 0x040fe20001f65670 */
[----:B------:R-:W-:Y:S02]  /*0ba0*/  @!P6 IMAD.MOV.U32 R5, RZ, RZ, -0x800000 ;  /* 0xff800000ff05e424 */ /* 0x000fe400078e00ff */
[----:B------:R-:W-:Y:S01]  /*0bb0*/  @!P1 ST.E.128 desc[UR4][R2.64+0x3000], RZ ;  /* 0x003000ff02009985 */ /* 0x000fe2000c101d04 */
[----:B------:R-:W-:-:S03]  /*0bc0*/  ISETP.NE.OR P1, PT, R175, RZ, P1 ;  /* 0x000000ffaf00720c */ /* 0x000fc60000f25670 */
[----:B------:R-:W-:Y:S01]  /*0bd0*/  @!P2 ST.E.128 desc[UR4][R2.64+0x2800], RZ ;  /* 0x002800ff0200a985 */ /* 0x000fe2000c101d04 */
[C---:B------:R-:W-:Y:S01]  /*0be0*/  ISETP.NE.OR P2, PT, R175.reuse, RZ, P2 ;  /* 0x000000ffaf00720c */ /* 0x040fe20001745670 */
[----:B------:R-:W-:Y:S02]  /*0bf0*/  @!P5 IMAD.MOV.U32 R15, RZ, RZ, -0x800000 ;  /* 0xff800000ff0fd424 */ /* 0x000fe400078e00ff */
[----:B------:R1:W-:Y:S01]  /*0c00*/  @!P0 ST.E.128 desc[UR4][R2.64+0x3800], RZ ;  /* 0x003800ff02008985 */ /* 0x0003e2000c101d04 */
[----:B------:R-:W-:Y:S01]  /*0c10*/  ISETP.NE.OR P0, PT, R175, RZ, P0 ;  /* 0x000000ffaf00720c */ /* 0x000fe20000705670 */
[----:B------:R-:W-:Y:S02]  /*0c20*/  @!P4 IMAD.MOV.U32 R11, RZ, RZ, -0x800000 ;  /* 0xff800000ff0bc424 */ /* 0x000fe400078e00ff */
[----:B------:R2:W-:Y:S01]  /*0c30*/  @!P6 ST.E desc[UR4][R6.64+0x20], R5 ;  /* 0x000020050600e985 */ /* 0x0005e2000c101904 */
[----:B------:R-:W-:Y:S01]  /*0c40*/  ISETP.NE.AND P6, PT, R8, RZ, PT ;  /* 0x000000ff0800720c */ /* 0x000fe20003fc5270 */
[----:B------:R-:W-:-:S02]  /*0c50*/  @!P3 IMAD.MOV.U32 R9, RZ, RZ, -0x800000 ;  /* 0xff800000ff09b424 */ /* 0x000fc400078e00ff */
[----:B------:R-:W-:Y:S01]  /*0c60*/  IMAD.MOV.U32 R175, RZ, RZ, 0x0 ;  /* 0x00000000ffaf7424 */ /* 0x000fe200078e00ff */
[----:B------:R-:W-:Y:S01]  /*0c70*/  ISETP.GE.OR P6, PT, R4, R165, P6 ;  /* 0x000000a50400720c */ /* 0x000fe200037c6670 */
[----:B------:R-:W-:Y:S04]  /*0c80*/  @!P5 ST.E desc[UR4][R6.64+0x40], R15 ;  /* 0x0000400f0600d985 */ /* 0x000fe8000c101904 */
[----:B------:R-:W-:Y:S04]  /*0c90*/  @!P4 ST.E desc[UR4][R6.64+0x60], R11 ;  /* 0x0000600b0600c985 */ /* 0x000fe8000c101904 */
[----:B------:R-:W-:Y:S04]  /*0ca0*/  @!P3 ST.E desc[UR4][R6.64+0x80], R9 ;  /* 0x000080090600b985 */ /* 0x000fe8000c101904 */
[----:B------:R-:W-:-:S02]  /*0cb0*/  @!P6 IMAD.MOV.U32 R13, RZ, RZ, -0x800000 ;  /* 0xff800000ff0de424 */ /* 0x000fc400078e00ff */
[----:B-1----:R-:W-:-:S03]  /*0cc0*/  @!P1 IMAD.MOV.U32 R3, RZ, RZ, -0x800000 ;  /* 0xff800000ff039424 */ /* 0x002fc600078e00ff */
[----:B------:R-:W-:Y:S01]  /*0cd0*/  @!P6 ST.E desc[UR4][R6.64], R13 ;  /* 0x0000000d0600e985 */ /* 0x000fe2000c101904 */
[----:B--2---:R-:W-:-:S03]  /*0ce0*/  @!P2 IMAD.MOV.U32 R5, RZ, RZ, -0x800000 ;  /* 0xff800000ff05a424 */ /* 0x004fc600078e00ff */
[----:B------:R-:W-:Y:S04]  /*0cf0*/  @!P1 ST.E desc[UR4][R6.64+0xc0], R3 ;  /* 0x0000c00306009985 */ /* 0x000fe8000c101904 */
[----:B------:R1:W-:Y:S02]  /*0d00*/  @!P2 ST.E desc[UR4][R6.64+0xa0], R5 ;  /* 0x0000a0050600a985 */ /* 0x0003e4000c101904 */
[----:B-1----:R-:W-:Y:S05]  /*0d10*/  @P0 RET.REL.NODEC R174 `(_ZN5flash24flash_fwd_splitkv_kernelI23Flash_fwd_kernel_traitsILi64ELi64ELi128ELi4ELb0ELb0EN7cutlass6half_tE19Flash_kernel_traitsILi64ELi64ELi128ELi4ES3_EELb0ELb0ELb0ELb0ELb1ELb0ELb1ELb0EEEvNS_16Flash_fwd_paramsE) ;  /* 0xfffffff0aeb80950 */ /* 0x002fea0003c3ffff */
[----:B------:R-:W-:Y:S02]  /*0d20*/  MOV R3, 0xff800000 ;  /* 0xff80000000037802 */ /* 0x000fe40000000f00 */
[----:B------:R-:W-:-:S03]  /*0d30*/  MOV R175, 0x0 ;  /* 0x0000000000af7802 */ /* 0x000fc60000000f00 */
[----:B------:R1:W-:Y:S02]  /*0d40*/  ST.E desc[UR4][R6.64+0xe0], R3 ;  /* 0x0000e00306007985 */ /* 0x0003e4000c101904 */
[----:B-1----:R-:W-:Y:S05]  /*0d50*/  RET.REL.NODEC R174 `(_ZN5flash24flash_fwd_splitkv_kernelI23Flash_fwd_kernel_traitsILi64ELi64ELi128ELi4ELb0ELb0EN7cutlass6half_tE19Flash_kernel_traitsILi64ELi64ELi128ELi4ES3_EELb0ELb0ELb0ELb0ELb1ELb0ELb1ELb0EEEvNS_16Flash_fwd_paramsE) ;  /* 0xfffffff0aea87950 */ /* 0x002fea0003c3ffff */
.L_x_8990:
        /* <DEDUP_REMOVED lines=15> */
[----:B-1----:R-:W-:-:S03]  /*0e50*/  LEA R7, R4, 0xffffff80, 0x7 ;  /* 0xffffff8004077811 */ /* 0x002fc600078e38ff */
[----:B------:R-:W4:Y:S04]  /*0e60*/  LD.E.64 R20, desc[UR4][R2.64+0x20] ;  /* 0x0000200402147980 */ /* 0x000f28000c101b00 */
        /* <DEDUP_REMOVED lines=25> */
[-C--:B---3--:R-:W-:Y:S02]  /*1000*/  IMAD R0, R11, R181.reuse, RZ ;  /* 0x000000b50b007224 */ /* 0x088fe400078e02ff */
[----:B------:R-:W-:-:S06]  /*1010*/  IMAD.WIDE.U32 R14, R10, R181, RZ ;  /* 0x000000b50a0e7225 */ /* 0x000fcc00078e00ff */
[----:B------:R-:W-:Y:S02]  /*1020*/  @P0 IADD3 R8, PT, PT, R8, 0x1, RZ ;  /* 0x0000000108080810 */ /* 0x000fe40007ffe0ff */
[----:B------:R-:W-:Y:S02]  /*1030*/  IADD3 R183, PT, PT, R15, R0, RZ ;  /* 0x000000000fb77210 */ /* 0x000fe40007ffe0ff */
[----:B------:R-:W-:Y:S01]  /*1040*/  LEA R182, P0, R14, R118, 0x2 ;  /* 0x000000760eb67211 */ /* 0x000fe200078010ff */
[----:B------:R-:W-:-:S03]  /*1050*/  IMAD.MOV.U32 R11, RZ, RZ, R8 ;  /* 0x000000ffff0b7224 */ /* 0x000fc600078e0008 */
        /* <DEDUP_REMOVED lines=24> */
[----:B------:R-:W-:Y:S01]  /*11e0*/  IMAD.MOV R10, RZ, RZ, -R11 ;  /* 0x000000ffff0a7224 */ /* 0x000fe200078e0a0b */
[----:B------:R-:W-:Y:S02]  /*11f0*/  @!P1 IADD3 R5, PT, PT, R5, 0x1, RZ ;  /* 0x0000000105059810 */ /* 0x000fe40007ffe0ff */
[----:B------:R-:W-:Y:S02]  /*1200*/  ISETP.GE.AND P0, PT, R8, RZ, PT ;  /* 0x000000ff0800720c */ /* 0x000fe40003f06270 */
[----:B------:R-:W-:Y:S01]  /*1210*/  ISETP.NE.AND P1, PT, R18, RZ, PT ;  /* 0x000000ff1200720c */ /* 0x000fe20003f25270 */
[----:B------:R-:W-:-:S06]  /*1220*/  IMAD R7, R12, R10, R7 ;  /* 0x0000000a0c077224 */ /* 0x000fcc00078e0207 */
        /* <DEDUP_REMOVED lines=8> */
[----:B------:R-:W-:-:S04]  /*12b0*/  IMAD R6, R21, R0, RZ ;  /* 0x0000000015067224 */ /* 0x000fc800078e02ff */
[C---:B------:R-:W-:Y:S02]  /*12c0*/  IMAD R6, R20.reuse, R11, R6 ;  /* 0x0000000b14067224 */ /* 0x040fe400078e0206 */
[----:B------:R-:W-:-:S05]  /*12d0*/  IMAD.WIDE.U32 R20, R20, R0, RZ ;  /* 0x0000000014147225 */ /* 0x000fca00078e00ff */
[----:B------:R-:W-:-:S03]  /*12e0*/  IADD3 R21, PT, PT, R21, R6, RZ ;  /* 0x0000000615157210 */ /* 0x000fc60007ffe0ff */
[----:B------:R-:W-:Y:S01]  /*12f0*/  IMAD.WIDE.U32 R20, R7, R166, R20 ;  /* 0x000000a607147225 */ /* 0x000fe200078e0014 */
[----:B------:R-:W-:-:S03]  /*1300*/  SHF.R.S32.HI R6, RZ, 0x1f, R19 ;  /* 0x0000001fff067819 */ /* 0x000fc60000011413 */
[----:B------:R-:W-:Y:S02]  /*1310*/  IMAD.IADD R21, R21, 0x1, R5 ;  /* 0x0000000115157824 */ /* 0x000fe400078e0205 */
        /* <DEDUP_REMOVED lines=11> */
.L_x_8992:
        /* <DEDUP_REMOVED lines=9> */
[----:B-1----:R-:W-:-:S02]  /*1460*/  IABS R6, R179 ;  /* 0x000000b300067213 */ /* 0x002fc40000000000 */
        /* <DEDUP_REMOVED lines=20> */
[----:B-----5:R-:W-:Y:S02]  /*15b0*/  @!P3 SHF.R.S32.HI R0, RZ, 0x1f, R12 ;  /* 0x0000001fff00b819 */ /* 0x020fe4000001140c */
[----:B------:R-:W-:Y:S01]  /*15c0*/  ISETP.GE.U32.AND P4, PT, R6, R5, PT ;  /* 0x000000050600720c */ /* 0x000fe20003f86070 */
[----:B----4-:R-:W-:Y:S01]  /*15d0*/  @!P3 IMAD R11, R23, R12, RZ ;  /* 0x0000000c170bb224 */ /* 0x010fe200078e02ff */
[----:B------:R-:W-:Y:S02]  /*15e0*/  LOP3.LUT R5, R179, R18, RZ, 0x3c, !PT ;  /* 0x00000012b3057212 */ /* 0x000fe400078e3cff */
[----:B------:R-:W-:Y:S01]  /*15f0*/  @P3 IADD3 R7, PT, PT, R14, R15, RZ ;  /* 0x0000000f0e073210 */ /* 0x000fe20007ffe0ff */
[C---:B------:R-:W-:Y:S01]  /*1600*/  @!P3 IMAD R11, R22.reuse, R0, R11 ;  /* 0x00000000160bb224 */ /* 0x040fe200078e020b */
[----:B------:R-:W-:Y:S01]  /*1610*/  ISETP.GE.AND P1, PT, R5, RZ, PT ;  /* 0x000000ff0500720c */ /* 0x000fe20003f26270 */
[----:B------:R-:W-:Y:S01]  /*1620*/  @!P3 IMAD.WIDE.U32 R24, R22, R12, R24 ;  /* 0x0000000c1618b225 */ /* 0x000fe200078e0018 */
[----:B------:R-:W-:-:S02]  /*1630*/  ISETP.NE.AND P0, PT, R18, RZ, PT ;  /* 0x000000ff1200720c */ /* 0x000fc40003f05270 */
[----:B------:R-:W-:Y:S01]  /*1640*/  @!P2 IADD3 R8, PT, PT, R8, 0x1, RZ ;  /* 0x000000010808a810 */ /* 0x000fe20007ffe0ff */
[-C--:B------:R-:W-:Y:S02]  /*1650*/  @P3 IMAD R0, R167, R7.reuse, RZ ;  /* 0x00000007a7003224 */ /* 0x080fe400078e02ff */
[----:B------:R-:W-:Y:S01]  /*1660*/  @P3 IMAD.WIDE.U32 R22, R166, R7, RZ ;  /* 0x00000007a6163225 */ /* 0x000fe200078e00ff */
[----:B------:R-:W-:Y:S02]  /*1670*/  LEA R7, R4, 0xffffff80, 0x7 ;  /* 0xffffff8004077811 */ /* 0x000fe400078e38ff */
[----:B------:R-:W-:Y:S01]  /*1680*/  @!P3 MOV R10, R24 ;  /* 0x00000018000ab202 */ /* 0x000fe20000000f00 */
[----:B------:R-:W-:Y:S01]  /*1690*/  @P4 VIADD R8, R8, 0x1 ;  /* 0x0000000108084836 */ /* 0x000fe20000000000 */
[----:B------:R-:W-:Y:S01]  /*16a0*/  @!P3 IADD3 R11, PT, PT, R25, R11, RZ ;  /* 0x0000000b190bb210 */ /* 0x000fe20007ffe0ff */
[----:B------:R-:W-:Y:S01]  /*16b0*/  @P3 IMAD.IADD R11, R23, 0x1, R0 ;  /* 0x00000001170b3824 */ /* 0x000fe200078e0200 */
[----:B------:R-:W-:Y:S01]  /*16c0*/  @P3 MOV R10, R22 ;  /* 0x00000016000a3202 */ /* 0x000fe20000000f00 */
[-C--:B------:R-:W-:Y:S01]  /*16d0*/  IMAD R6, R167, R7.reuse, RZ ;  /* 0x00000007a7067224 */ /* 0x080fe200078e02ff */
[----:B------:R-:W-:Y:S01]  /*16e0*/  SHF.R.S32.HI R13, RZ, 0x1f, R7 ;  /* 0x0000001fff0d7819 */ /* 0x000fe20000011407 */
[----:B------:R-:W-:Y:S01]  /*16f0*/  @!P3 IMAD R0, R117, R14, RZ ;  /* 0x0000000e7500b224 */ /* 0x000fe200078e02ff */
        /* <DEDUP_REMOVED lines=8> */
[----:B------:R-:W-:Y:S02]  /*1780*/  @!P3 SHF.R.S32.HI R5, RZ, 0x1f, R12 ;  /* 0x0000001fff05b819 */ /* 0x000fe4000001140c */
[----:B------:R-:W-:Y:S01]  /*1790*/  @!P3 IADD3 R25, PT, PT, R11, R0, RZ ;  /* 0x000000000b19b210 */ /* 0x000fe20007ffe0ff */
[----:B------:R-:W-:Y:S01]  /*17a0*/  @!P3 IMAD R0, R17, R12, RZ ;  /* 0x0000000c1100b224 */ /* 0x000fe200078e02ff */
[----:B------:R-:W-:Y:S01]  /*17b0*/  SHF.R.S32.HI R6, RZ, 0x1f, R8 ;  /* 0x0000001fff067819 */ /* 0x000fe20000011408 */
[----:B------:R-:W-:Y:S01]  /*17c0*/  IMAD R11, R21, R8, RZ ;  /* 0x00000008150b7224 */ /* 0x000fe200078e02ff */
[----:B------:R-:W-:Y:S01]  /*17d0*/  @!P3 MOV R24, R10 ;  /* 0x0000000a0018b202 */ /* 0x000fe20000000f00 */
[----:B------:R-:W-:-:S02]  /*17e0*/  @P3 IMAD.IADD R14, R14, 0x1, R15 ;  /* 0x000000010e0e3824 */ /* 0x000fc400078e020f */
[----:B------:R-:W-:Y:S02]  /*17f0*/  @!P3 IMAD R0, R16, R5, R0 ;  /* 0x000000051000b224 */ /* 0x000fe400078e0200 */
        /* <DEDUP_REMOVED lines=11> */
.L_x_8993:
[----:B------:R-:W-:Y:S05]  /*18b0*/  BSYNC.RECONVERGENT B0 ;  /* 0x0000000000007941 */ /* 0x000fea0003800200 */
.L_x_8991:
[----:B------:R-:W-:Y:S01]  /*18c0*/  ISETP.NE.AND P2, PT, R9, -0x1, PT ;  /* 0xffffffff0900780c */ /* 0x000fe20003f45270 */
[----:B------:R-:W2:Y:S04]  /*18d0*/  LD.E.64 R38, desc[UR4][R2.64+0x30] ;  /* 0x0000300402267980 */ /* 0x000ea8000c101b00 */
[----:B------:R-:W3:Y:S04]  /*18e0*/  LD.E.64 R22, desc[UR4][R2.64+0x48] ;  /* 0x0000480402167980 */ /* 0x000ee8000c101b00 */
[----:B------:R-:W4:Y:S04]  /*18f0*/  LD.E.64 R20, desc[UR4][R2.64+0x8] ;  /* 0x0000080402147980 */ /* 0x000f28000c101b00 */
[----:B------:R-:W2:Y:S04]  /*1900*/  @!P2 LD.E.64 R24, desc[UR4][R2.64+0x18] ;  /* 0x000018040218a980 */ /* 0x000ea8000c101b00 */
        /* <DEDUP_REMOVED lines=19> */
[----:B------:R-:W-:Y:S01]  /*1a40*/  ISETP.GE.U32.AND P3, PT, R11, R12, PT ;  /* 0x0000000c0b00720c */ /* 0x000fe20003f66070 */
[----:B------:R-:W-:Y:S01]  /*1a50*/  @!P1 VIADD R16, R16, 0x1 ;  /* 0x0000000110109836 */ /* 0x000fe20000000000 */
[----:B------:R-:W-:Y:S02]  /*1a60*/  ISETP.GE.AND P0, PT, R6, RZ, PT ;  /* 0x000000ff0600720c */ /* 0x000fe40003f06270 */
[----:B------:R-:W-:Y:S01]  /*1a70*/  ISETP.NE.AND P1, PT, R18, RZ, PT ;  /* 0x000000ff1200720c */ /* 0x000fe20003f25270 */
[----:B-----5:R-:W-:Y:S02]  /*1a80*/  IMAD R12, R13, R116, RZ ;  /* 0x000000740d0c7224 */ /* 0x020fe400078e02ff */
[----:B------:R-:W-:-:S06]  /*1a90*/  IMAD.SHL.U32 R6, R175, 0x8, RZ ;  /* 0x00000008af067824 */ /* 0x000fcc00078e00ff */
[----:B------:R-:W-:-:S04]  /*1aa0*/  @P3 VIADD R16, R16, 0x1 ;  /* 0x0000000110103836 */ /* 0x000fc80000000000 */
[----:B------:R-:W-:Y:S02]  /*1ab0*/  IMAD.MOV.U32 R11, RZ, RZ, R16 ;  /* 0x000000ffff0b7224 */ /* 0x000fe400078e0010 */
[C---:B------:R-:W-:Y:S02]  /*1ac0*/  IMAD R12, R7.reuse, R117, R12 ;  /* 0x00000075070c7224 */ /* 0x040fe400078e020c */
[----:B------:R-:W-:Y:S01]  /*1ad0*/  @!P0 IMAD.MOV R11, RZ, RZ, -R11 ;  /* 0x000000ffff0b8224 */ /* 0x000fe200078e0a0b */
[----:B------:R-:W-:Y:S01]  /*1ae0*/  @!P1 LOP3.LUT R11, RZ, R18, RZ, 0x33, !PT ;  /* 0x00000012ff0b9212 */ /* 0x000fe200078e33ff */
[----:B------:R-:W-:Y:S01]  /*1af0*/  IMAD.WIDE.U32 R18, R7, R116, RZ ;  /* 0x0000007407127225 */ /* 0x000fe200078e00ff */
[----:B------:R-:W-:Y:S02]  /*1b00*/  LOP3.LUT R7, R6, 0x38, RZ, 0xc0, !PT ;  /* 0x0000003806077812 */ /* 0x000fe400078ec0ff */
[----:B------:R-:W-:Y:S01]  /*1b10*/  SHF.R.S32.HI R16, RZ, 0x1f, R11 ;  /* 0x0000001fff107819 */ /* 0x000fe2000001140b */
[----:B------:R-:W-:Y:S01]  /*1b20*/  IMAD.IADD R17, R19, 0x1, R12 ;  /* 0x0000000113117824 */ /* 0x000fe200078e020c */
[----:B------:R-:W-:Y:S01]  /*1b30*/  IADD3 R10, P1, P0, R18, R10, R7 ;  /* 0x0000000a120a7210 */ /* 0x000fe2000783e007 */
[----:B------:R-:W-:-:S02]  /*1b40*/  IMAD R13, R27, R11, RZ ;  /* 0x0000000b1b0d7224 */ /* 0x000fc400078e02ff */
[----:B------:R-:W-:Y:S01]  /*1b50*/  IMAD.WIDE.U32 R18, R26, R11, RZ ;  /* 0x0000000b1a127225 */ /* 0x000fe200078e00ff */
[----:B------:R-:W-:-:S03]  /*1b60*/  IADD3.X R12, PT, PT, R17, R0, RZ, P1, P0 ;  /* 0x00000000110c7210 */ /* 0x000fc60000fe04ff */
[----:B------:R-:W-:Y:S01]  /*1b70*/  IMAD R13, R16, R26, R13 ;  /* 0x0000001a100d7224 */ /* 0x000fe200078e020d */
[----:B------:R-:W-:Y:S02]  /*1b80*/  IADD3 R18, P0, PT, R10, R18, RZ ;  /* 0x000000120a127210 */ /* 0x000fe40007f1e0ff */
[----:B------:R-:W-:Y:S01]  /*1b90*/  SHF.R.U32.HI R16, RZ, 0x3, R175 ;  /* 0x00000003ff107819 */ /* 0x000fe200000116af */
[----:B------:R-:W-:Y:S02]  /*1ba0*/  IMAD.IADD R13, R19, 0x1, R13 ;  /* 0x00000001130d7824 */ /* 0x000fe400078e020d */
[----:B------:R-:W-:Y:S02]  /*1bb0*/  IMAD.IADD R165, R165, 0x1, -R178 ;  /* 0x00000001a5a57824 */ /* 0x000fe400078e0ab2 */
[----:B------:R-:W-:Y:S02]  /*1bc0*/  IMAD.X R19, R12, 0x1, R13, P0 ;  /* 0x000000010c137824 */ /* 0x000fe400000e060d */
[----:B------:R-:W-:-:S05]  /*1bd0*/  VIADD R12, R16, 0x10 ;  /* 0x00000010100c7836 */ /* 0x000fca0000000000 */
[-C--:B------:R-:W-:Y:S01]  /*1be0*/  ISETP.GE.AND P3, PT, R12, R165.reuse, PT ;  /* 0x000000a50c00720c */ /* 0x080fe20003f66270 */
[----:B------:R-:W-:Y:S01]  /*1bf0*/  IMAD.MOV.U32 R17, RZ, RZ, RZ ;  /* 0x000000ffff117224 */ /* 0x000fe200078e00ff */
[----:B------:R-:W-:Y:S01]  /*1c00*/  ISETP.GE.AND P6, PT, R16, R165, PT ;  /* 0x000000a51000720c */ /* 0x000fe20003fc6270 */
[----:B------:R-:W-:Y:S02]  /*1c10*/  IMAD R171, R167, R16, RZ ;  /* 0x00000010a7ab7224 */ /* 0x000fe400078e02ff */
[----:B------:R-:W-:Y:S01]  /*1c20*/  IMAD.WIDE.U32 R34, R35, 0x40, R16 ;  /* 0x0000004023227825 */ /* 0x000fe200078e0010 */
[----:B------:R-:W1:Y:S07]  /*1c30*/  S2UR UR6, SR_CgaCtaId ;  /* 0x00000000000679c3 */ /* 0x000e6e0000008800 */
[----:B------:R-:W-:Y:S01]  /*1c40*/  @!P3 IADD3 R33, P5, PT, R34, 0x10, RZ ;  /* 0x000000102221b810 */ /* 0x000fe20007fbe0ff */
[----:B------:R-:W-:Y:S01]  /*1c50*/  UMOV UR7, 0x400 ;  /* 0x0000040000077882 */ /* 0x000fe20000000000 */
[----:B------:R-:W-:-:S04]  /*1c60*/  VIADD R176, R4, 0xffffffff ;  /* 0xffffffff04b07836 */ /* 0x000fc80000000000 */
[----:B------:R-:W-:Y:S01]  /*1c70*/  IMAD.SHL.U32 R184, R176, 0x80, RZ ;  /* 0x00000080b0b87824 */ /* 0x000fe200078e00ff */
[----:B-1----:R-:W-:-:S06]  /*1c80*/  ULEA UR6, UR6, UR7, 0x18 ;  /* 0x0000000706067291 */ /* 0x002fcc000f8ec0ff */
[----:B------:R-:W-:Y:S02]  /*1c90*/  IMAD.U32 R164, RZ, RZ, UR6 ;  /* 0x00000006ffa47e24 */ /* 0x000fe4000f8e00ff */
[----:B------:R-:W-:Y:S02]  /*1ca0*/  IMAD.SHL.U32 R121, R166, 0x10, RZ ;  /* 0x00000010a6797824 */ /* 0x000fe400078e00ff */
[-C--:B--2---:R-:W-:Y:S02]  /*1cb0*/  @!P2 IMAD R11, R25, R181.reuse, RZ ;  /* 0x000000b5190ba224 */ /* 0x084fe400078e02ff */
[----:B------:R-:W-:-:S04]  /*1cc0*/  @!P2 IMAD.WIDE.U32 R24, R24, R181, RZ ;  /* 0x000000b51818a225 */ /* 0x000fc800078e00ff */
[----:B------:R-:W-:Y:S02]  /*1cd0*/  @!P2 IMAD.IADD R0, R25, 0x1, R11 ;  /* 0x000000011900a824 */ /* 0x000fe400078e020b */
[----:B------:R-:W-:Y:S02]  /*1ce0*/  @!P2 IMAD.MOV.U32 R10, RZ, RZ, R24 ;  /* 0x000000ffff0aa224 */ /* 0x000fe400078e0018 */
[----:B------:R-:W-:-:S04]  /*1cf0*/  @P2 IMAD.WIDE.U32 R24, R38, R9, RZ ;  /* 0x0000000926182225 */ /* 0x000fc800078e00ff */
[----:B------:R-:W-:Y:S02]  /*1d00*/  @P2 IMAD.MOV.U32 R10, RZ, RZ, R24 ;  /* 0x000000ffff0a2224 */ /* 0x000fe400078e0018 */
[----:B------:R-:W-:Y:S01]  /*1d10*/  @P2 IMAD R9, R39, R9, RZ ;  /* 0x0000000927092224 */ /* 0x000fe200078e02ff */
[C---:B------:R-:W-:Y:S01]  /*1d20*/  IADD3 R24, P1, PT, R7.reuse, R8, RZ ;  /* 0x0000000807187210 */ /* 0x040fe20007f3e0ff */
[C---:B------:R-:W-:Y:S01]  /*1d30*/  VIADD R8, R16.reuse, 0x30 ;  /* 0x0000003010087836 */ /* 0x040fe20000000000 */
[----:B------:R-:W-:Y:S01]  /*1d40*/  IADD3 R26, P0, PT, R7, R10, RZ ;  /* 0x0000000a071a7210 */ /* 0x000fe20007f1e0ff */
[----:B------:R-:W-:Y:S02]  /*1d50*/  @P2 IMAD.IADD R0, R25, 0x1, R9 ;  /* 0x0000000119002824 */ /* 0x000fe400078e0209 */
[----:B------:R-:W-:Y:S02]  /*1d60*/  VIADD R10, R16, 0x20 ;  /* 0x00000020100a7836 */ /* 0x000fe40000000000 */
[----:B------:R-:W-:-:S02]  /*1d70*/  IMAD.X R25, RZ, RZ, R5, P1 ;  /* 0x000000ffff197224 */ /* 0x000fc400008e0605 */
[----:B------:R-:W-:Y:S01]  /*1d80*/  IMAD.X R27, RZ, RZ, R0, P0 ;  /* 0x000000ffff1b7224 */ /* 0x000fe200000e0600 */
[-C--:B------:R-:W-:Y:S02]  /*1d90*/  ISETP.GE.AND P1, PT, R10, R165.reuse, PT ;  /* 0x000000a50a00720c */ /* 0x080fe40003f26270 */
[----:B------:R-:W-:Y:S01]  /*1da0*/  ISETP.GE.AND P0, PT, R8, R165, PT ;  /* 0x000000a50800720c */ /* 0x000fe20003f06270 */
[----:B------:R-:W-:Y:S01]  /*1db0*/  IMAD.WIDE.U32 R24, R16, R166, R24 ;  /* 0x000000a610187225 */ /* 0x000fe200078e0018 */
[----:B------:R-:W-:-:S03]  /*1dc0*/  SHF.R.S32.HI R7, RZ, 0x1f, R179 ;  /* 0x0000001fff077819 */ /* 0x000fc600000114b3 */
[----:B---3--:R-:W-:Y:S01]  /*1dd0*/  IMAD R5, R23, R179, RZ ;  /* 0x000000b317057224 */ /* 0x008fe200078e02ff */
[----:B----4-:R-:W-:Y:S01]  /*1de0*/  LEA R170, P4, R24, R20, 0x1 ;  /* 0x0000001418aa7211 */ /* 0x010fe200078808ff */
[----:B------:R-:W-:Y:S02]  /*1df0*/  IMAD.IADD R171, R25, 0x1, R171 ;  /* 0x0000000119ab7824 */ /* 0x000fe400078e02ab */
[----:B------:R-:W-:Y:S02]  /*1e00*/  IMAD R0, R22, R7, R5 ;  /* 0x0000000716007224 */ /* 0x000fe400078e0205 */
[----:B------:R-:W-:Y:S01]  /*1e10*/  IMAD.WIDE.U32 R26, R179, R22, R26 ;  /* 0x00000016b31a7225 */ /* 0x000fe200078e001a */
[----:B------:R-:W-:Y:S02]  /*1e20*/  LEA.HI.X R171, R24, R21, R171, 0x1, P4 ;  /* 0x0000001518ab7211 */ /* 0x000fe400020f0cab */
[C---:B------:R-:W-:Y:S01]  /*1e30*/  @!P1 IADD3 R30, P4, PT, R34.reuse, 0x20, RZ ;  /* 0x00000020221e9810 */ /* 0x040fe20007f9e0ff */
[----:B------:R-:W-:Y:S01]  /*1e40*/  @!P3 IMAD.X R9, RZ, RZ, R35, P5 ;  /* 0x000000ffff09b224 */ /* 0x000fe200028e0623 */
[----:B------:R-:W-:Y:S01]  /*1e50*/  @!P0 IADD3 R24, P2, PT, R34, 0x30, RZ ;  /* 0x0000003022188810 */ /* 0x000fe20007f5e0ff */
[----:B------:R-:W-:-:S02]  /*1e60*/  @!P6 IMAD R5, R35, R38, RZ ;  /* 0x000000262305e224 */ /* 0x000fc400078e02ff */
[----:B------:R-:W-:Y:S02]  /*1e70*/  IMAD.IADD R27, R27, 0x1, R0 ;  /* 0x000000011b1b7824 */ /* 0x000fe400078e0200 */
[--C-:B------:R-:W-:Y:S02]  /*1e80*/  @!P1 IMAD.X R7, RZ, RZ, R35.reuse, P4 ;  /* 0x000000ffff079224 */ /* 0x100fe400020e0623 */
[----:B------:R-:W-:Y:S02]  /*1e90*/  @!P0 IMAD.X R11, RZ, RZ, R35, P2 ;  /* 0x000000ffff0b8224 */ /* 0x000fe400010e0623 */
[----:B------:R-:W-:Y:S02]  /*1ea0*/  @!P3 IMAD R9, R9, R38, RZ ;  /* 0x000000260909b224 */ /* 0x000fe400078e02ff */
[----:B------:R-:W-:Y:S02]  /*1eb0*/  @!P6 IMAD R5, R34, R39, R5 ;  /* 0x000000272205e224 */ /* 0x000fe400078e0205 */
[----:B------:R-:W-:-:S02]  /*1ec0*/  @!P3 IMAD.MOV.U32 R22, RZ, RZ, R26 ;  /* 0x000000ffff16b224 */ /* 0x000fc400078e001a */
[--C-:B------:R-:W-:Y:S02]  /*1ed0*/  @!P3 IMAD.MOV.U32 R23, RZ, RZ, R27.reuse ;  /* 0x000000ffff17b224 */ /* 0x100fe400078e001b */
[----:B------:R-:W-:-:S04]  /*1ee0*/  @!P6 IMAD.WIDE.U32 R34, R34, R38, R26 ;  /* 0x000000262222e225 */ /* 0x000fc800078e001a */
[-C--:B------:R-:W-:Y:S02]  /*1ef0*/  @!P3 IMAD R9, R39, R33.reuse, R9 ;  /* 0x000000212709b224 */ /* 0x080fe400078e0209 */
[----:B------:R-:W-:Y:S01]  /*1f00*/  @!P3 IMAD.WIDE.U32 R32, R38, R33, R22 ;  /* 0x000000212620b225 */ /* 0x000fe200078e0016 */
[----:B------:R-:W-:-:S03]  /*1f10*/  @!P6 LEA R22, P4, R34, R28, 0x1 ;  /* 0x0000001c2216e211 */ /* 0x000fc600078808ff */
[----:B------:R-:W-:Y:S02]  /*1f20*/  @!P6 IMAD.IADD R5, R35, 0x1, R5 ;  /* 0x000000012305e824 */ /* 0x000fe400078e0205 */
[--C-:B------:R-:W-:Y:S02]  /*1f30*/  @!P1 IMAD.MOV.U32 R20, RZ, RZ, R26.reuse ;  /* 0x000000ffff149224 */ /* 0x100fe400078e001a */
[----:B------:R-:W-:Y:S01]  /*1f40*/  @!P0 IMAD.MOV.U32 R36, RZ, RZ, R26 ;  /* 0x000000ffff248224 */ /* 0x000fe200078e001a */
[----:B------:R-:W-:Y:S01]  /*1f50*/  LOP3.LUT R26, R6, 0x1c0, RZ, 0xc0, !PT ;  /* 0x000001c0061a7812 */ /* 0x000fe200078ec0ff */
[-C--:B------:R-:W-:Y:S01]  /*1f60*/  @!P1 IMAD R7, R7, R38.reuse, RZ ;  /* 0x0000002607079224 */ /* 0x080fe200078e02ff */
[----:B------:R-:W-:Y:S01]  /*1f70*/  @!P6 LEA.HI.X R23, R34, R29, R5, 0x1, P4 ;  /* 0x0000001d2217e211 */ /* 0x000fe200020f0c05 */
[----:B------:R-:W-:Y:S01]  /*1f80*/  @!P1 IMAD.MOV.U32 R21, RZ, RZ, R27 ;  /* 0x000000ffff159224 */ /* 0x000fe200078e001b */
[----:B------:R-:W-:Y:S01]  /*1f90*/  LOP3.LUT R5, R26, 0x38, R175, 0xf8, !PT ;  /* 0x000000381a057812 */ /* 0x000fe200078ef8af */
[----:B------:R-:W-:-:S02]  /*1fa0*/  @!P0 IMAD R11, R11, R38, RZ ;  /* 0x000000260b0b8224 */ /* 0x000fc400078e02ff */
[----:B------:R-:W-:Y:S01]  /*1fb0*/  @!P0 IMAD.MOV.U32 R37, RZ, RZ, R27 ;  /* 0x000000ffff258224 */ /* 0x000fe200078e001b */
[----:B------:R-:W-:Y:S01]  /*1fc0*/  LOP3.LUT R5, R5, 0x38, R6, 0x78, !PT ;  /* 0x0000003805057812 */ /* 0x000fe200078e7806 */
[-C--:B------:R-:W-:Y:S02]  /*1fd0*/  @!P1 IMAD R7, R39, R30.reuse, R7 ;  /* 0x0000001e27079224 */ /* 0x080fe400078e0207 */
[----:B------:R-:W-:Y:S01]  /*1fe0*/  @!P1 IMAD.WIDE.U32 R30, R38, R30, R20 ;  /* 0x0000001e261e9225 */ /* 0x000fe200078e0014 */
[----:B------:R-:W-:-:S03]  /*1ff0*/  @!P3 LEA R20, P2, R32, R28, 0x1 ;  /* 0x0000001c2014b211 */ /* 0x000fc600078408ff */
[----:B------:R-:W-:Y:S02]  /*2000*/  @!P3 IMAD.IADD R9, R33, 0x1, R9 ;  /* 0x000000012109b824 */ /* 0x000fe400078e0209 */
[-C--:B------:R-:W-:Y:S02]  /*2010*/  @!P0 IMAD R0, R39, R24.reuse, R11 ;  /* 0x0000001827008224 */ /* 0x080fe400078e020b */
[----:B------:R-:W-:Y:S01]  /*2020*/  @!P0 IMAD.WIDE.U32 R24, R38, R24, R36 ;  /* 0x0000001826188225 */ /* 0x000fe200078e0024 */
[----:B------:R-:W-:Y:S02]  /*2030*/  LOP3.LUT R5, R5, 0x1e00, R6, 0xf8, !PT ;  /* 0x00001e0005057812 */ /* 0x000fe400078ef806 */
[-C--:B------:R-:W-:Y:S01]  /*2040*/  @!P3 LEA.HI.X R21, R32, R29.reuse, R9, 0x1, P2 ;  /* 0x0000001d2015b211 */ /* 0x080fe200010f0c09 */
[----:B------:R-:W-:Y:S01]  /*2050*/  @!P1 IMAD.IADD R7, R31, 0x1, R7 ;  /* 0x000000011f079824 */ /* 0x000fe200078e0207 */
[-C--:B------:R-:W-:Y:S01]  /*2060*/  @!P1 LEA R32, P4, R30, R28.reuse, 0x1 ;  /* 0x0000001c1e209211 */ /* 0x080fe200078808ff */
[----:B------:R-:W-:Y:S01]  /*2070*/  @!P0 IMAD.IADD R0, R25, 0x1, R0 ;  /* 0x0000000119008824 */ /* 0x000fe200078e0200 */
[----:B------:R-:W-:Y:S01]  /*2080*/  @!P0 LEA R28, P2, R24, R28, 0x1 ;  /* 0x0000001c181c8211 */ /* 0x000fe200078408ff */
[----:B------:R-:W-:Y:S01]  /*2090*/  IMAD R120, R5, 0x2, R164 ;  /* 0x0000000205787824 */ /* 0x000fe200078e02a4 */
[-C--:B------:R-:W-:Y:S01]  /*20a0*/  @!P1 LEA.HI.X R33, R30, R29.reuse, R7, 0x1, P4 ;  /* 0x0000001d1e219211 */ /* 0x080fe200020f0c07 */
[----:B------:R-:W-:Y:S01]  /*20b0*/  IMAD.IADD R5, R123, 0x1, -R184 ;  /* 0x000000017b057824 */ /* 0x000fe200078e0ab8 */
[----:B------:R-:W-:-:S02]  /*20c0*/  @!P0 LEA.HI.X R29, R24, R29, R0, 0x1, P2 ;  /* 0x0000001d181d8211 */ /* 0x000fc400010f0c00 */
[----:B------:R-:W-:Y:S01]  /*20d0*/  SHF.L.U64.HI R0, R166, 0x4, R167 ;  /* 0x00000004a6007819 */ /* 0x000fe200000102a7 */
[----:B------:R-:W-:Y:S01]  /*20e0*/  @!PT LDS RZ, [RZ] ;  /* 0x00000000fffff984 */ /* 0x000fe20000000800 */
[----:B------:R-:W-:Y:S01]  /*20f0*/  @!PT LDS RZ, [RZ] ;  /* 0x00000000fffff984 */ /* 0x000fe20000000800 */
[----:B------:R-:W-:Y:S01]  /*2100*/  @!PT LDS RZ, [RZ] ;  /* 0x00000000fffff984 */ /* 0x000fe20000000800 */
[----:B------:R1:W-:Y:S01]  /*2110*/  @!P6 LDGSTS.E.BYPASS.LTC128B.128 [R120], desc[UR4][R22.64] ;  /* 0x000000001678efae */ /* 0x0003e2000b981a04 */
[-C--:B------:R-:W-:Y:S02]  /*2120*/  ISETP.GE.AND P4, PT, R10, R5.reuse, PT ;  /* 0x000000050a00720c */ /* 0x080fe40003f86270 */
[C---:B------:R-:W-:Y:S01]  /*2130*/  SHF.L.U64.HI R0, R121.reuse, 0x1, R0 ;  /* 0x0000000179007819 */ /* 0x040fe20000010200 */
[----:B------:R-:W-:Y:S01]  /*2140*/  IMAD.SHL.U32 R121, R121, 0x2, RZ ;  /* 0x0000000279797824 */ /* 0x000fe200078e00ff */
[-C--:B------:R-:W-:Y:S01]  /*2150*/  ISETP.GE.AND P2, PT, R16, R5.reuse, PT ;  /* 0x000000051000720c */ /* 0x080fe20003f46270 */
[----:B------:R2:W-:Y:S01]  /*2160*/  @!P3 LDGSTS.E.BYPASS.LTC128B.128 [R120+0x800], desc[UR4][R20.64] ;  /* 0x008000001478bfae */ /* 0x0005e2000b981a04 */
[----:B------:R-:W-:-:S03]  /*2170*/  ISETP.GE.AND P5, PT, R12, R5, PT ;  /* 0x000000050c00720c */ /* 0x000fc60003fa6270 */
[----:B------:R3:W-:Y:S01]  /*2180*/  @!P1 LDGSTS.E.BYPASS.LTC128B.128 [R120+0x1000], desc[UR4][R32.64] ;  /* 0x0100000020789fae */ /* 0x0007e2000b981a04 */
[----:B------:R-:W-:Y:S01]  /*2190*/  IADD3 R30, P1, PT, R121, R170, RZ ;  /* 0x000000aa791e7210 */ /* 0x000fe20007f3e0ff */
[----:B------:R-:W-:Y:S02]  /*21a0*/  VIADD R26, R16, 0x40 ;  /* 0x00000040101a7836 */ /* 0x000fe40000000000 */
[----:B------:R4:W-:Y:S01]  /*21b0*/  @!P0 LDGSTS.E.BYPASS.LTC128B.128 [R120+0x1800], desc[UR4][R28.64] ;  /* 0x018000001c788fae */ /* 0x0009e2000b981a04 */
[----:B------:R-:W-:Y:S01]  /*21c0*/  @!P4 LEA R38, P0, R166, R30, 0x5 ;  /* 0x0000001ea626c211 */ /* 0x000fe200078028ff */
[----:B------:R-:W-:Y:S02]  /*21d0*/  IMAD.X R31, R0, 0x1, R171, P1 ;  /* 0x00000001001f7824 */ /* 0x000fe400008e06ab */
[----:B------:R-:W-:Y:S01]  /*21e0*/  @!P2 LDGSTS.E.BYPASS.LTC128B.128 [R120+0x2000], desc[UR4][R170.64] ;  /* 0x02000000aa78afae */ /* 0x000fe2000b981a04 */
[----:B------:R-:W-:Y:S01]  /*21f0*/  ISETP.GE.AND P6, PT, R8, R5, PT ;  /* 0x000000050800720c */ /* 0x000fe20003fc6270 */
[----:B------:R-:W-:Y:S01]  /*2200*/  VIADD R24, R16, 0x50 ;  /* 0x0000005010187836 */ /* 0x000fe20000000000 */
[----:B------:R-:W-:Y:S01]  /*2210*/  @!P4 LEA.HI.X R39, R166, R31, R167, 0x5, P0 ;  /* 0x0000001fa627c211 */ /* 0x000fe200000f2ca7 */
[----:B------:R4:W-:Y:S01]  /*2220*/  @!P5 LDGSTS.E.BYPASS.LTC128B.128 [R120+0x2800], desc[UR4][R30.64] ;  /* 0x028000001e78dfae */ /* 0x0009e2000b981a04 */
[----:B------:R-:W-:-:S03]  /*2230*/  ISETP.GE.AND P5, PT, R26, R5, PT ;  /* 0x000000051a00720c */ /* 0x000fc60003fa6270 */
[----:B------:R4:W-:Y:S01]  /*2240*/  @!P4 LDGSTS.E.BYPASS.LTC128B.128 [R120+0x3000], desc[UR4][R38.64] ;  /* 0x030000002678cfae */ /* 0x0009e2000b981a04 */
[C---:B-1----:R-:W-:Y:S02]  /*2250*/  VIADD R22, R16.reuse, 0x60 ;  /* 0x0000006010167836 */ /* 0x042fe40000000000 */
[----:B--2---:R-:W-:-:S03]  /*2260*/  VIADD R20, R16, 0x70 ;  /* 0x0000007010147836 */ /* 0x004fc60000000000 */
[-C--:B------:R-:W-:Y:S02]  /*2270*/  ISETP.GE.AND P3, PT, R22, R5.reuse, PT ;  /* 0x000000051600720c */ /* 0x080fe40003f66270 */
[-C--:B------:R-:W-:Y:S02]  /*2280*/  ISETP.GE.AND P4, PT, R24, R5.reuse, PT ;  /* 0x000000051800720c */ /* 0x080fe40003f86270 */
[----:B------:R-:W-:Y:S01]  /*2290*/  ISETP.GE.AND P1, PT, R20, R5, PT ;  /* 0x000000051400720c */ /* 0x000fe20003f26270 */
[----:B------:R-:W-:Y:S01]  /*22a0*/  @!P5 IMAD.MOV.U32 R34, RZ, RZ, R30 ;  /* 0x000000ffff22d224 */ /* 0x000fe200078e001e */
[C---:B------:R-:W-:Y:S01]  /*22b0*/  @!P6 LEA R36, P0, R166.reuse, R30, 0x6 ;  /* 0x0000001ea624e211 */ /* 0x040fe200078030ff */
[----:B------:R-:W-:Y:S02]  /*22c0*/  @!P5 IMAD.MOV.U32 R35, RZ, RZ, R31 ;  /* 0x000000ffff23d224 */ /* 0x000fe400078e001f */
[----:B------:R-:W-:Y:S01]  /*22d0*/  @!P5 IMAD R11, R167, 0x60, RZ ;  /* 0x00000060a70bd824 */ /* 0x000fe200078e02ff */
[C---:B------:R-:W-:Y:S01]  /*22e0*/  @!P6 LEA.HI.X R37, R166.reuse, R31, R167, 0x6, P0 ;  /* 0x0000001fa625e211 */ /* 0x040fe200000f34a7 */
[----:B------:R-:W-:-:S04]  /*22f0*/  @!P5 IMAD.WIDE.U32 R34, R166, 0x60, R34 ;  /* 0x00000060a622d825 */ /* 0x000fc800078e0022 */
[--C-:B---3--:R-:W-:Y:S01]  /*2300*/  @!P3 IMAD.MOV.U32 R32, RZ, RZ, R30.reuse ;  /* 0x000000ffff20b224 */ /* 0x108fe200078e001e */
[----:B------:R1:W-:Y:S01]  /*2310*/  @!P6 LDGSTS.E.BYPASS.LTC128B.128 [R120+0x3800], desc[UR4][R36.64] ;  /* 0x038000002478efae */ /* 0x0003e2000b981a04 */
[--C-:B------:R-:W-:Y:S02]  /*2320*/  @!P3 IMAD.MOV.U32 R33, RZ, RZ, R31.reuse ;  /* 0x000000ffff21b224 */ /* 0x100fe400078e001f */
[----:B----4-:R-:W-:Y:S02]  /*2330*/  @!P1 IMAD.MOV.U32 R28, RZ, RZ, R30 ;  /* 0x000000ffff1c9224 */ /* 0x010fe400078e001e */
[----:B------:R-:W-:Y:S01]  /*2340*/  @!P1 IMAD.MOV.U32 R29, RZ, RZ, R31 ;  /* 0x000000ffff1d9224 */ /* 0x000fe200078e001f */
[C---:B------:R-:W-:Y:S01]  /*2350*/  @!P4 LEA R30, P0, R166.reuse, R30, 0x7 ;  /* 0x0000001ea61ec211 */ /* 0x040fe200078038ff */
[----:B------:R-:W-:Y:S02]  /*2360*/  @!P3 IMAD R9, R167, 0xa0, RZ ;  /* 0x000000a0a709b824 */ /* 0x000fe400078e02ff */
[C---:B------:R-:W-:Y:S01]  /*2370*/  @!P3 IMAD.WIDE.U32 R32, R166.reuse, 0xa0, R32 ;  /* 0x000000a0a620b825 */ /* 0x040fe200078e0020 */
[----:B------:R-:W-:-:S03]  /*2380*/  @!P4 LEA.HI.X R31, R166, R31, R167, 0x7, P0 ;  /* 0x0000001fa61fc211 */ /* 0x000fc600000f3ca7 */
[----:B------:R-:W-:Y:S02]  /*2390*/  @!P1 IMAD R7, R167, 0xc0, RZ ;  /* 0x000000c0a7079824 */ /* 0x000fe400078e02ff */
[----:B------:R-:W-:-:S04]  /*23a0*/  @!P1 IMAD.WIDE.U32 R28, R166, 0xc0, R28 ;  /* 0x000000c0a61c9825 */ /* 0x000fc800078e001c */
[----:B------:R-:W-:Y:S02]  /*23b0*/  @!P5 IMAD.IADD R35, R35, 0x1, R11 ;  /* 0x000000012323d824 */ /* 0x000fe400078e020b */
[----:B------:R-:W-:Y:S02]  /*23c0*/  @!P3 IMAD.IADD R33, R33, 0x1, R9 ;  /* 0x000000012121b824 */ /* 0x000fe400078e0209 */
[----:B------:R-:W-:Y:S01]  /*23d0*/  @!P1 IMAD.IADD R29, R29, 0x1, R7 ;  /* 0x000000011d1d9824 */ /* 0x000fe200078e0207 */
[----:B------:R1:W-:Y:S04]  /*23e0*/  @!P5 LDGSTS.E.BYPASS.LTC128B.128 [R120+0x4000], desc[UR4][R34.64] ;  /* 0x040000002278dfae */ /* 0x0003e8000b981a04 */
        /* <DEDUP_REMOVED lines=12> */
[----:B------:R-:W-:Y:S02]  /*24b0*/  ISETP.GE.AND P1, PT, R10, R5, PT ;  /* 0x000000050a00720c */ /* 0x000fe40003f26270 */
[----:B------:R-:W-:Y:S01]  /*24c0*/  LEA.HI.X R173, R18, R15, R173, 0x1, P3 ;  /* 0x0000000f12ad7211 */ /* 0x000fe200018f0cad */
[----:B------:R-:W-:Y:S01]  /*24d0*/  BAR.SYNC.DEFER_BLOCKING 0x0 ;  /* 0x0000000000007b1d */ /* 0x000fe20000010000 */
[----:B------:R-:W-:Y:S02]  /*24e0*/  SHF.L.U64.HI R12, R116, 0x4, R117 ;  /* 0x00000004740c7819 */ /* 0x000fe40000010275 */
[----:B------:R-:W-:-:S04]  /*24f0*/  LEA R10, P3, R9, R172, 0x1 ;  /* 0x000000ac090a7211 */ /* 0x000fc800078608ff */
[----:B------:R-:W-:Y:S02]  /*2500*/  LEA.HI.X R11, R9, R173, R12, 0x1, P3 ;  /* 0x000000ad090b7211 */ /* 0x000fe400018f0c0c */
[-C--:B------:R-:W-:Y:S02]  /*2510*/  ISETP.GE.AND P6, PT, R8, R5.reuse, PT ;  /* 0x000000050800720c */ /* 0x080fe40003fc6270 */
[-C--:B------:R-:W-:Y:S01]  /*2520*/  ISETP.GE.AND P3, PT, R22, R5.reuse, PT ;  /* 0x000000051600720c */ /* 0x080fe20003f66270 */
[----:B------:R-:W-:Y:S01]  /*2530*/  IMAD.SHL.U32 R122, R175, 0x40, RZ ;  /* 0x00000040af7a7824 */ /* 0x000fe200078e00ff */
[-C--:B------:R-:W-:Y:S02]  /*2540*/  ISETP.GE.AND P5, PT, R26, R5.reuse, PT ;  /* 0x000000051a00720c */ /* 0x080fe40003fa6270 */
[----:B------:R-:W-:Y:S02]  /*2550*/  SHF.R.U32.HI R168, RZ, 0x4, R175 ;  /* 0x00000004ffa87819 */ /* 0x000fe400000116af */
[----:B------:R-:W-:-:S02]  /*2560*/  ISETP.GE.AND P4, PT, R24, R5, PT ;  /* 0x000000051800720c */ /* 0x000fc40003f86270 */
[----:B------:R-:W-:Y:S01]  /*2570*/  LOP3.LUT R13, R175, 0x8, RZ, 0xc0, !PT ;  /* 0x00000008af0d7812 */ /* 0x000fe200078ec0ff */
        /* <DEDUP_REMOVED lines=11> */
[----:B------:R-:W-:Y:S01]  /*2630*/  @!P1 LEA R18, P0, R116, R10, 0x5 ;  /* 0x0000000a74129211 */ /* 0x000fe200078028ff */
[----:B------:R-:W-:Y:S01]  /*2640*/  IMAD.SHL.U32 R9, R168, 0x400, RZ ;  /* 0x00000400a8097824 */ /* 0x000fe200078e00ff */
[----:B------:R-:W-:Y:S01]  /*2650*/  SHF.R.U32.HI R7, RZ, 0x1, R175 ;  /* 0x00000001ff077819 */ /* 0x000fe200000116af */
[----:B------:R-:W-:Y:S01]  /*2660*/  IMAD.SHL.U32 R177, R175, 0x20, RZ ;  /* 0x00000020afb17824 */ /* 0x000fe200078e00ff */
[----:B------:R-:W-:Y:S02]  /*2670*/  @!P1 LEA.HI.X R19, R116, R11, R117, 0x5, P0 ;  /* 0x0000000b74139211 */ /* 0x000fe400000f2c75 */
[----:B------:R-:W-:-:S02]  /*2680*/  LOP3.LUT R16, R122, 0x1c0, RZ, 0xc0, !PT ;  /* 0x000001c07a107812 */ /* 0x000fc400078ec0ff */
[----:B------:R-:W-:Y:S01]  /*2690*/  LOP3.LUT R13, R13, 0x1c0, R122, 0x78, !PT ;  /* 0x000001c00d0d7812 */ /* 0x000fe200078e787a */
[----:B------:R-:W-:Y:S01]  /*26a0*/  @P1 STS.128 [R120+0x7000], RZ ;  /* 0x007000ff78001388 */ /* 0x000fe20000000c00 */
[----:B------:R-:W-:Y:S02]  /*26b0*/  LOP3.LUT R7, R16, 0x8, R7, 0xf8, !PT ;  /* 0x0000000810077812 */ /* 0x000fe400078ef807 */
[----:B------:R-:W-:Y:S01]  /*26c0*/  LOP3.LUT R5, R13, 0x38, R6, 0x78, !PT ;  /* 0x000000380d057812 */ /* 0x000fe200078e7806 */
[----:B------:R-:W-:Y:S01]  /*26d0*/  @!PT LDS RZ, [RZ] ;  /* 0x00000000fffff984 */ /* 0x000fe20000000800 */
[----:B------:R-:W-:Y:S01]  /*26e0*/  @!PT LDS RZ, [RZ] ;  /* 0x00000000fffff984 */ /* 0x000fe20000000800 */
[----:B------:R-:W-:Y:S01]  /*26f0*/  @!PT LDS RZ, [RZ] ;  /* 0x00000000fffff984 */ /* 0x000fe20000000800 */
[----:B------:R-:W-:Y:S01]  /*2700*/  @!P1 LDGSTS.E.BYPASS.LTC128B.128 [R120+0x7000], desc[UR4][R18.64] ;  /* 0x0700000012789fae */ /* 0x000fe2000b981a04 */
[----:B------:R-:W-:Y:S01]  /*2710*/  LOP3.LUT R12, R9, 0x400, RZ, 0xc0, !PT ;  /* 0x00000400090c7812 */ /* 0x000fe200078ec0ff */
[----:B------:R-:W-:Y:S01]  /*2720*/  @!P3 IMAD.MOV.U32 R22, RZ, RZ, R10 ;  /* 0x000000ffff16b224 */ /* 0x000fe200078e000a */
[----:B------:R-:W-:Y:S01]  /*2730*/  @!P6 LEA R16, P1, R116, R10, 0x6 ;  /* 0x0000000a7410e211 */ /* 0x000fe200078230ff */
[----:B------:R-:W-:Y:S01]  /*2740*/  @!P3 IMAD.MOV.U32 R23, RZ, RZ, R11 ;  /* 0x000000ffff17b224 */ /* 0x000fe200078e000b */
[----:B------:R-:W-:Y:S01]  /*2750*/  LOP3.LUT R177, R177, 0x7c00, RZ, 0xc0, !PT ;  /* 0x00007c00b1b17812 */ /* 0x000fe200078ec0ff */
[----:B------:R-:W-:-:S02]  /*2760*/  @!P5 IMAD R8, R117, 0x60, RZ ;  /* 0x000000607508d824 */ /* 0x000fc400078e02ff */
[C---:B------:R-:W-:Y:S01]  /*2770*/  @!P5 IMAD.WIDE.U32 R14, R116.reuse, 0x60, R10 ;  /* 0x00000060740ed825 */ /* 0x040fe200078e000a */
[----:B------:R-:W-:Y:S02]  /*2780*/  LOP3.LUT R6, R7, 0x38, R6, 0x78, !PT ;  /* 0x0000003807067812 */ /* 0x000fe400078e7806 */
[C---:B------:R-:W-:Y:S01]  /*2790*/  @!P6 LEA.HI.X R17, R116.reuse, R11, R117, 0x6, P1 ;  /* 0x0000000b7411e211 */ /* 0x040fe200008f3475 */
[----:B------:R-:W-:Y:S01]  /*27a0*/  @!P2 IMAD.MOV.U32 R20, RZ, RZ, R10 ;  /* 0x000000ffff14a224 */ /* 0x000fe200078e000a */
[----:B--2---:R-:W-:Y:S01]  /*27b0*/  @!P4 LEA R10, P0, R116, R10, 0x7 ;  /* 0x0000000a740ac211 */ /* 0x004fe200078038ff */
[----:B------:R-:W-:Y:S01]  /*27c0*/  @!P2 IMAD.MOV.U32 R21, RZ, RZ, R11 ;  /* 0x000000ffff15a224 */ /* 0x000fe200078e000b */
[----:B------:R-:W-:Y:S01]  /*27d0*/  LOP3.LUT R163, R177, 0x200, R122, 0xf8, !PT ;  /* 0x00000200b1a37812 */ /* 0x000fe200078ef87a */
[----:B------:R-:W-:Y:S02]  /*27e0*/  IMAD R5, R5, 0x2, R12 ;  /* 0x0000000205057824 */ /* 0x000fe400078e020c */
[----:B------:R-:W-:-:S02]  /*27f0*/  @!P3 IMAD R12, R117, 0xa0, RZ ;  /* 0x000000a0750cb824 */ /* 0x000fc400078e02ff */
[C---:B------:R-:W-:Y:S01]  /*2800*/  @!P3 IMAD.WIDE.U32 R22, R116.reuse, 0xa0, R22 ;  /* 0x000000a07416b825 */ /* 0x040fe200078e0016 */
[C---:B------:R-:W-:Y:S01]  /*2810*/  @!P4 LEA.HI.X R11, R116.reuse, R11, R117, 0x7, P0 ;  /* 0x0000000b740bc211 */ /* 0x040fe200000f3c75 */
[----:B------:R-:W-:Y:S02]  /*2820*/  @P6 STS.128 [R120+0x7800], RZ ;  /* 0x007800ff78006388 */ /* 0x000fe40000000c00 */
        /* <DEDUP_REMOVED lines=18> */
[----:B------:R-:W-:Y:S01]  /*2950*/  IMAD.IADD R162, R164, 0x1, R5 ;  /* 0x00000001a4a27824 */ /* 0x000fe200078e0205 */
        /* <DEDUP_REMOVED lines=15> */
[----:B--2---:R-:W-:Y:S04]  /*2a50*/  LDSM.16.M88.4 R16, [R163] ;  /* 0x00000000a310783b */ /* 0x004fe80000000200 */
[----:B------:R-:W2:Y:S01]  /*2a60*/  LDSM.16.M88.4 R56, [R162+0x3000] ;  /* 0x00300000a238783b */ /* 0x000ea20000000200 */
[----:B------:R-:W-:Y:S01]  /*2a70*/  R2P PR, R175, 0x6 ;  /* 0x00000006af007804 */ /* 0x000fe20000000000 */
[----:B------:R-:W-:-:S02]  /*2a80*/  IMAD.MOV.U32 R5, RZ, RZ, 0x20 ;  /* 0x00000020ff057424 */ /* 0x000fc400078e00ff */
[----:B------:R-:W4:Y:S03]  /*2a90*/  LDSM.16.M88.4 R48, [R162+0x3800] ;  /* 0x00380000a230783b */ /* 0x000f260000000200 */
[----:B------:R-:W-:Y:S01]  /*2aa0*/  SEL R5, R5, 0xffffffe0, !P1 ;  /* 0xffffffe005057807 */ /* 0x000fe20004800000 */
[----:B-1----:R-:W-:Y:S04]  /*2ab0*/  LDSM.16.M88.4 R32, [R162+0x4800] ;  /* 0x00480000a220783b */ /* 0x002fe80000000200 */
[--C-:B------:R-:W-:Y:S01]  /*2ac0*/  IMAD.IADD R161, R163, 0x1, R5.reuse ;  /* 0x00000001a3a17824 */ /* 0x100fe200078e0205 */
[----:B------:R-:W-:Y:S01]  /*2ad0*/  LDSM.16.M88.4 R24, [R162+0x5000] ;  /* 0x00500000a218783b */ /* 0x000fe20000000200 */
[----:B------:R-:W-:-:S03]  /*2ae0*/  IMAD.IADD R157, R162, 0x1, R5 ;  /* 0x00000001a29d7824 */ /* 0x000fc600078e0205 */
[----:B------:R-:W-:Y:S04]  /*2af0*/  LDSM.16.M88.4 R72, [R162+0x2000] ;  /* 0x00200000a248783b */ /* 0x000fe80000000200 */
[----:B---3--:R-:W-:Y:S04]  /*2b00*/  LDSM.16.M88.4 R8, [R161] ;  /* 0x00000000a108783b */ /* 0x008fe80000000200 */
[----:B------:R-:W1:Y:S04]  /*2b10*/  LDSM.16.M88.4 R80, [R157+0x3000] ;  /* 0x003000009d50783b */ /* 0x000e680000000200 */
[----:B------:R-:W3:Y:S04]  /*2b20*/  LDSM.16.M88.4 R12, [R157+0x3800] ;  /* 0x003800009d0c783b */ /* 0x000ee80000000200 */
[----:B------:R-:W5:Y:S04]  /*2b30*/  LDSM.16.M88.4 R64, [R162+0x2800] ;  /* 0x00280000a240783b */ /* 0x000f680000000200 */
[----:B------:R-:W5:Y:S01]  /*2b40*/  LDSM.16.M88.4 R40, [R162+0x4000] ;  /* 0x00400000a228783b */ /* 0x000f620000000200 */
[C---:B--2---:R-:W-:Y:S03]  /*2b50*/  HMMA.16816.F32 R60, R16.reuse, R56, RZ ;  /* 0x00000038103c723c */ /* 0x044fe600000018ff */
[----:B------:R-:W2:Y:S04]  /*2b60*/  LDSM.16.M88.4 R100, [R162+0x5800] ;  /* 0x00580000a264783b */ /* 0x000ea80000000200 */
[----:B------:R-:W2:Y:S01]  /*2b70*/  LDSM.16.M88.4 R84, [R157+0x4800] ;  /* 0x004800009d54783b */ /* 0x000ea20000000200 */
[C---:B------:R-:W-:Y:S03]  /*2b80*/  HMMA.16816.F32 R56, R16.reuse, R58, RZ ;  /* 0x0000003a1038723c */ /* 0x040fe600000018ff */
[----:B------:R-:W-:Y:S04]  /*2b90*/  LDSM.16.M88.4 R96, [R157+0x2000] ;  /* 0x002000009d60783b */ /* 0x000fe80000000200 */
[----:B------:R-:W-:Y:S01]  /*2ba0*/  LDSM.16.M88.4 R92, [R157+0x2800] ;  /* 0x002800009d5c783b */ /* 0x000fe20000000200 */
[----:B----4-:R-:W-:Y:S03]  /*2bb0*/  HMMA.16816.F32 R52, R16, R48, RZ ;  /* 0x000000301034723c */ /* 0x010fe600000018ff */
[----:B------:R-:W-:Y:S01]  /*2bc0*/  LDSM.16.M88.4 R88, [R157+0x4000] ;  /* 0x004000009d58783b */ /* 0x000fe20000000200 */
[----:B------:R-:W-:-:S03]  /*2bd0*/  IMAD.MOV.U32 R7, RZ, RZ, 0x40 ;  /* 0x00000040ff077424 */ /* 0x000fc600078e00ff */
[----:B------:R-:W0:Y:S01]  /*2be0*/  LDGDEPBAR ;  /* 0x00000000000079af */ /* 0x000e220000000000 */
[----:B------:R-:W-:Y:S08]  /*2bf0*/  HMMA.16816.F32 R48, R16, R50, RZ ;  /* 0x000000321030723c */ /* 0x000ff000000018ff */
[C---:B-1----:R-:W-:Y:S08]  /*2c00*/  HMMA.16816.F32 R60, R8.reuse, R80, R60 ;  /* 0x00000050083c723c */ /* 0x042ff0000000183c */
[C---:B------:R-:W-:Y:S01]  /*2c10*/  HMMA.16816.F32 R56, R8.reuse, R82, R56 ;  /* 0x000000520838723c */ /* 0x040fe20000001838 */
[----:B------:R-:W1:Y:S07]  /*2c20*/  LDSM.16.M88.4 R80, [R157+0x5000] ;  /* 0x005000009d50783b */ /* 0x000e6e0000000200 */
[C---:B---3--:R-:W-:Y:S08]  /*2c30*/  HMMA.16816.F32 R52, R8.reuse, R12, R52 ;  /* 0x0000000c0834723c */ /* 0x048ff00000001834 */
[----:B------:R-:W-:Y:S01]  /*2c40*/  HMMA.16816.F32 R48, R8, R14, R48 ;  /* 0x0000000e0830723c */ /* 0x000fe20000001830 */
[----:B------:R-:W3:Y:S01]  /*2c50*/  LDSM.16.M88.4 R12, [R157+0x5800] ;  /* 0x005800009d0c783b */ /* 0x000ee20000000200 */
[----:B------:R-:W-:-:S06]  /*2c60*/  SEL R7, R7, 0xffffffc0, !P2 ;  /* 0xffffffc007077807 */ /* 0x000fcc0005000000 */
[----:B------:R-:W-:Y:S01]  /*2c70*/  HMMA.16816.F32 R36, R16, R32, RZ ;  /* 0x000000201024723c */ /* 0x000fe200000018ff */
[--C-:B------:R-:W-:Y:S02]  /*2c80*/  IMAD.IADD R160, R163, 0x1, R7.reuse ;  /* 0x00000001a3a07824 */ /* 0x100fe400078e0207 */
[----:B------:R-:W-:-:S03]  /*2c90*/  IMAD.IADD R156, R162, 0x1, R7 ;  /* 0x00000001a29c7824 */ /* 0x000fc600078e0207 */
[----:B------:R-:W-:Y:S02]  /*2ca0*/  LDSM.16.M88.4 R112, [R160] ;  /* 0x00000000a070783b */ /* 0x000fe40000000200 */
[C---:B------:R-:W-:Y:S02]  /*2cb0*/  HMMA.16816.F32 R28, R16.reuse, R24, RZ ;  /* 0x00000018101c723c */ /* 0x040fe400000018ff */
[----:B------:R-:W4:Y:S04]  /*2cc0*/  LDSM.16.M88.4 R108, [R156+0x2000] ;  /* 0x002000009c6c783b */ /* 0x000f280000000200 */
[----:B------:R-:W4:Y:S02]  /*2cd0*/  LDSM.16.M88.4 R104, [R156+0x2800] ;  /* 0x002800009c68783b */ /* 0x000f240000000200 */
        /* <DEDUP_REMOVED lines=8> */
[C---:B--2---:R-:W-:Y:S08]  /*2d60*/  HMMA.16816.F32 R20, R16.reuse, R100, RZ ;  /* 0x000000641014723c */ /* 0x044ff000000018ff */
[----:B------:R-:W-:Y:S01]  /*2d70*/  HMMA.16816.F32 R16, R16, R102, RZ ;  /* 0x000000661010723c */ /* 0x000fe200000018ff */
[C---:B------:R-:W-:Y:S01]  /*2d80*/  IMAD.IADD R159, R5.reuse, 0x1, R160 ;  /* 0x00000001059f7824 */ /* 0x040fe200078e02a0 */
[----:B------:R-:W-:Y:S01]  /*2d90*/  LDSM.16.M88.4 R100, [R156+0x3000] ;  /* 0x003000009c64783b */ /* 0x000fe20000000200 */
[----:B------:R-:W-:-:S05]  /*2da0*/  IMAD.IADD R155, R5, 0x1, R156 ;  /* 0x00000001059b7824 */ /* 0x000fca00078e029c */
[C---:B------:R-:W-:Y:S08]  /*2db0*/  HMMA.16816.F32 R36, R8.reuse, R84, R36 ;  /* 0x000000540824723c */ /* 0x040ff00000001824 */
        /* <DEDUP_REMOVED lines=16> */
[----:B------:R-:W-:Y:S04]  /*2ec0*/  LDSM.16.M88.4 R12, [R159] ;  /* 0x000000009f0c783b */ /* 0x000fe80000000200 */
[----:B------:R-:W3:Y:S03]  /*2ed0*/  LDSM.16.M88.4 R8, [R155+0x2000] ;  /* 0x002000009b08783b */ /* 0x000ee60000000200 */
[C---:B----4-:R-:W-:Y:S08]  /*2ee0*/  HMMA.16816.F32 R76, R112.reuse, R108, R76 ;  /* 0x0000006c704c723c */ /* 0x050ff0000000184c */
[C---:B------:R-:W-:Y:S08]  /*2ef0*/  HMMA.16816.F32 R68, R112.reuse, R104, R68 ;  /* 0x000000687044723c */ /* 0x040ff00000001844 */
[C---:B------:R-:W-:Y:S01]  /*2f00*/  HMMA.16816.F32 R64, R112.reuse, R106, R64 ;  /* 0x0000006a7040723c */ /* 0x040fe20000001840 */
[----:B------:R-:W4:Y:S07]  /*2f10*/  LDSM.16.M88.4 R104, [R155+0x2800] ;  /* 0x002800009b68783b */ /* 0x000f2e0000000200 */
[C---:B------:R-:W-:Y:S08]  /*2f20*/  HMMA.16816.F32 R72, R112.reuse, R110, R72 ;  /* 0x0000006e7048723c */ /* 0x040ff00000001848 */
[----:B--2---:R-:W-:Y:S01]  /*2f30*/  HMMA.16816.F32 R28, R112, R84, R28 ;  /* 0x00000054701c723c */ /* 0x004fe2000000181c */
[----:B------:R-:W-:-:S07]  /*2f40*/  IMAD.SHL.U32 R84, R175, 0x2, RZ ;  /* 0x00000002af547824 */ /* 0x000fce00078e00ff */
[C---:B-1----:R-:W-:Y:S08]  /*2f50*/  HMMA.16816.F32 R20, R112.reuse, R80, R20 ;  /* 0x000000507014723c */ /* 0x042ff00000001814 */
[----:B------:R-:W-:Y:S01]  /*2f60*/  HMMA.16816.F32 R16, R112, R82, R16 ;  /* 0x000000527010723c */ /* 0x000fe20000001810 */
[----:B------:R-:W1:Y:S07]  /*2f70*/  LDSM.16.M88.4 R80, [R155+0x3000] ;  /* 0x003000009b50783b */ /* 0x000e6e0000000200 */
[----:B---3--:R-:W-:Y:S01]  /*2f80*/  HMMA.16816.F32 R76, R12, R8, R76 ;  /* 0x000000080c4c723c */ /* 0x008fe2000000184c */
[----:B------:R-:W-:-:S07]  /*2f90*/  LOP3.LUT R9, R84, 0x6, RZ, 0xc0, !PT ;  /* 0x0000000654097812 */ /* 0x000fce00078ec0ff */
[----:B------:R-:W-:Y:S01]  /*2fa0*/  HMMA.16816.F32 R40, R112, R94, R40 ;  /* 0x0000005e7028723c */ /* 0x000fe20000001828 */
[----:B------:R-:W-:-:S04]  /*2fb0*/  IMAD.IADD R94, R184, 0x1, R9 ;  /* 0x00000001b85e7824 */ /* 0x000fc800078e0209 */
[----:B------:R-:W-:-:S03]  /*2fc0*/  VIADD R8, R94, 0x8 ;  /* 0x000000085e087836 */ /* 0x000fc60000000000 */
[----:B------:R-:W-:Y:S01]  /*2fd0*/  HMMA.16816.F32 R72, R12, R10, R72 ;  /* 0x0000000a0c48723c */ /* 0x000fe20000001848 */
[----:B------:R-:W-:Y:S01]  /*2fe0*/  VIADD R10, R94, 0x1 ;  /* 0x000000015e0a7836 */ /* 0x000fe20000000000 */
[----:B------:R-:W-:-:S04]  /*2ff0*/  ISETP.GE.AND P1, PT, R8, R123, PT ;  /* 0x0000007b0800720c */ /* 0x000fc80003f26270 */
[----:B------:R-:W-:Y:S02]  /*3000*/  ISETP.GE.AND P2, PT, R10, R123, PT ;  /* 0x0000007b0a00720c */ /* 0x000fe40003f46270 */
[----:B------:R-:W-:Y:S01]  /*3010*/  HMMA.16816.F32 R60, R112, R100, R60 ;  /* 0x00000064703c723c */ /* 0x000fe2000000183c */
[----:B------:R-:W2:Y:S01]  /*3020*/  LDSM.16.M88.4 R8, [R155+0x3800] ;  /* 0x003800009b08783b */ /* 0x000ea20000000200 */
[----:B------:R-:W-:-:S06]  /*3030*/  VIADD R84, R94, 0x9 ;  /* 0x000000095e547836 */ /* 0x000fcc0000000000 */
[----:B------:R-:W-:Y:S01]  /*3040*/  HMMA.16816.F32 R56, R112, R102, R56 ;  /* 0x000000667038723c */ /* 0x000fe20000001838 */
[----:B------:R-:W-:Y:S01]  /*3050*/  ISETP.GE.AND P0, PT, R84, R123, PT ;  /* 0x0000007b5400720c */ /* 0x000fe20003f06270 */
[----:B------:R-:W-:-:S06]  /*3060*/  VIADD R84, R94, 0x18 ;  /* 0x000000185e547836 */ /* 0x000fcc0000000000 */
[----:B----4-:R-:W-:Y:S01]  /*3070*/  HMMA.16816.F32 R68, R12, R104, R68 ;  /* 0x000000680c44723c */ /* 0x010fe20000001844 */
[-C--:B------:R-:W-:Y:S01]  /*3080*/  ISETP.GE.AND P4, PT, R84, R123.reuse, PT ;  /* 0x0000007b5400720c */ /* 0x080fe20003f86270 */
[C---:B------:R-:W-:Y:S01]  /*3090*/  VIADD R84, R94.reuse, 0x19 ;  /* 0x000000195e547836 */ /* 0x040fe20000000000 */
[----:B------:R-:W-:-:S05]  /*30a0*/  ISETP.GE.AND P3, PT, R94, R123, PT ;  /* 0x0000007b5e00720c */ /* 0x000fca0003f66270 */
[----:B------:R-:W-:Y:S01]  /*30b0*/  HMMA.16816.F32 R36, R112, R88, R36 ;  /* 0x000000587024723c */ /* 0x000fe20000001824 */
[----:B------:R-:W-:Y:S01]  /*30c0*/  VIADD R88, R94, 0x10 ;  /* 0x000000105e587836 */ /* 0x000fe20000000000 */
[----:B------:R-:W-:-:S04]  /*30d0*/  FSEL R100, R75, -INF , !P0 ;  /* 0xff8000004b647808 */ /* 0x000fc80004000000 */
[----:B------:R-:W-:Y:S02]  /*30e0*/  ISETP.GE.AND P6, PT, R88, R123, PT ;  /* 0x0000007b5800720c */ /* 0x000fe40003fc6270 */
[----:B------:R-:W-:Y:S01]  /*30f0*/  HMMA.16816.F32 R52, R112, R96, R52 ;  /* 0x000000607034723c */ /* 0x000fe20000001834 */
[----:B------:R-:W-:-:S07]  /*3100*/  FSEL R88, R76, -INF , !P3 ;  /* 0xff8000004c587808 */ /* 0x000fce0005800000 */
[----:B-1----:R-:W-:Y:S01]  /*3110*/  HMMA.16816.F32 R60, R12, R80, R60 ;  /* 0x000000500c3c723c */ /* 0x002fe2000000183c */
[----:B------:R-:W-:Y:S01]  /*3120*/  VIADD R80, R94, 0x28 ;  /* 0x000000285e507836 */ /* 0x000fe20000000000 */
[----:B------:R-:W-:Y:S02]  /*3130*/  FSEL R81, R74, -INF , !P1 ;  /* 0xff8000004a517808 */ /* 0x000fe40004800000 */
[----:B------:R-:W-:-:S04]  /*3140*/  FSEL R74, R72, -INF , !P1 ;  /* 0xff800000484a7808 */ /* 0x000fc80004800000 */
[----:B------:R-:W-:Y:S01]  /*3150*/  HMMA.16816.F32 R32, R112, R90, R32 ;  /* 0x0000005a7020723c */ /* 0x000fe20000001820 */
[----:B------:R-:W-:Y:S02]  /*3160*/  FSEL R90, R78, -INF , !P3 ;  /* 0xff8000004e5a7808 */ /* 0x000fe40005800000 */
[----:B------:R-:W-:Y:S01]  /*3170*/  ISETP.GE.AND P3, PT, R84, R123, PT ;  /* 0x0000007b5400720c */ /* 0x000fe20003f66270 */
[----:B------:R-:W-:Y:S01]  /*3180*/  VIADD R84, R94, 0x20 ;  /* 0x000000205e547836 */ /* 0x000fe20000000000 */
[----:B------:R-:W-:-:S03]  /*3190*/  FSEL R72, R73, -INF , !P0 ;  /* 0xff80000049487808 */ /* 0x000fc60004000000 */
[----:B------:R-:W-:Y:S01]  /*31a0*/  HMMA.16816.F32 R24, R112, R86, R24 ;  /* 0x000000567018723c */ /* 0x000fe20000001818 */
[----:B------:R-:W-:Y:S01]  /*31b0*/  VIADD R86, R94, 0x11 ;  /* 0x000000115e567836 */ /* 0x000fe20000000000 */
[----:B------:R-:W-:Y:S01]  /*31c0*/  ISETP.GE.AND P0, PT, R80, R123, PT ;  /* 0x0000007b5000720c */ /* 0x000fe20003f06270 */
[----:B------:R-:W-:-:S05]  /*31d0*/  VIADD R80, R94, 0x29 ;  /* 0x000000295e507836 */ /* 0x000fca0000000000 */
[----:B------:R-:W-:Y:S01]  /*31e0*/  HMMA.16816.F32 R64, R12, R106, R64 ;  /* 0x0000006a0c40723c */ /* 0x000fe20000001840 */
[----:B------:R-:W-:Y:S02]  /*31f0*/  ISETP.GE.AND P5, PT, R86, R123, PT ;  /* 0x0000007b5600720c */ /* 0x000fe40003fa6270 */
[----:B------:R-:W-:Y:S02]  /*3200*/  FSEL R86, R77, -INF , !P2 ;  /* 0xff8000004d567808 */ /* 0x000fe40005000000 */
[----:B------:R-:W-:-:S03]  /*3210*/  FSEL R152, R70, -INF , !P6 ;  /* 0xff80000046987808 */ /* 0x000fc60007000000 */
[----:B------:R-:W-:Y:S01]  /*3220*/  HMMA.16816.F32 R44, R112, R92, R44 ;  /* 0x0000005c702c723c */ /* 0x000fe2000000182c */
[----:B------:R-:W-:Y:S02]  /*3230*/  FSEL R92, R79, -INF , !P2 ;  /* 0xff8000004f5c7808 */ /* 0x000fe40005000000 */
[----:B------:R-:W-:Y:S01]  /*3240*/  ISETP.GE.AND P2, PT, R84, R123, PT ;  /* 0x0000007b5400720c */ /* 0x000fe20003f46270 */
[----:B------:R-:W-:-:S04]  /*3250*/  VIADD R84, R94, 0x21 ;  /* 0x000000215e547836 */ /* 0x000fc80000000000 */
[----:B------:R-:W-:Y:S01]  /*3260*/  HMMA.16816.F32 R56, R12, R82, R56 ;  /* 0x000000520c38723c */ /* 0x000fe20000001838 */
[----:B------:R-:W-:Y:S01]  /*3270*/  FSEL R82, R68, -INF , !P6 ;  /* 0xff80000044527808 */ /* 0x000fe20007000000 */
[----:B------:R-:W1:Y:S01]  /*3280*/  LDSM.16.M88.4 R76, [R155+0x4000] ;  /* 0x004000009b4c783b */ /* 0x000e620000000200 */
[----:B------:R-:W-:Y:S01]  /*3290*/  ISETP.GE.AND P6, PT, R80, R123, PT ;  /* 0x0000007b5000720c */ /* 0x000fe20003fc6270 */
[----:B------:R-:W-:-:S04]  /*32a0*/  VIADD R80, R94, 0x30 ;  /* 0x000000305e507836 */ /* 0x000fc80000000000 */
[----:B------:R-:W-:Y:S01]  /*32b0*/  HMMA.16816.F32 R48, R112, R98, R48 ;  /* 0x000000627030723c */ /* 0x000fe20000001830 */
[-C--:B------:R-:W-:Y:S02]  /*32c0*/  ISETP.GE.AND P1, PT, R84, R123.reuse, PT ;  /* 0x0000007b5400720c */ /* 0x080fe40003f26270 */
[----:B------:R-:W-:Y:S02]  /*32d0*/  FSEL R154, R71, -INF , !P5 ;  /* 0xff800000479a7808 */ /* 0x000fe40006800000 */
[----:B------:R-:W-:Y:S02]  /*32e0*/  FSEL R84, R69, -INF , !P5 ;  /* 0xff80000045547808 */ /* 0x000fe40006800000 */
[----:B------:R-:W-:Y:S01]  /*32f0*/  ISETP.GE.AND P5, PT, R80, R123, PT ;  /* 0x0000007b5000720c */ /* 0x000fe20003fa6270 */
[C---:B------:R-:W-:Y:S01]  /*3300*/  VIADD R80, R94.reuse, 0x31 ;  /* 0x000000315e507836 */ /* 0x040fe20000000000 */
[----:B--2---:R-:W-:Y:S01]  /*3310*/  HMMA.16816.F32 R52, R12, R8, R52 ;  /* 0x000000080c34723c */ /* 0x004fe20000001834 */
[----:B------:R-:W-:Y:S01]  /*3320*/  VIADD R8, R94, 0x38 ;  /* 0x000000385e087836 */ /* 0x000fe20000000000 */
[----:B------:R-:W-:Y:S01]  /*3330*/  FSEL R158, R66, -INF , !P4 ;  /* 0xff800000429e7808 */ /* 0x000fe20006000000 */
[----:B------:R-:W2:Y:S01]  /*3340*/  LDSM.16.M88.4 R68, [R155+0x4800] ;  /* 0x004800009b44783b */ /* 0x000ea20000000200 */
[----:B------:R-:W-:-:S02]  /*3350*/  FSEL R98, R64, -INF , !P4 ;  /* 0xff80000040627808 */ /* 0x000fc40006000000 */
[-C--:B------:R-:W-:Y:S02]  /*3360*/  ISETP.GE.AND P4, PT, R80, R123.reuse, PT ;  /* 0x0000007b5000720c */ /* 0x080fe40003f86270 */
[----:B------:R-:W-:Y:S02]  /*3370*/  FSEL R80, R67, -INF , !P3 ;  /* 0xff80000043507808 */ /* 0x000fe40005800000 */
[----:B------:R-:W-:Y:S02]  /*3380*/  FSEL R96, R65, -INF , !P3 ;  /* 0xff80000041607808 */ /* 0x000fe40005800000 */
[----:B------:R-:W-:Y:S01]  /*3390*/  ISETP.GE.AND P3, PT, R8, R123, PT ;  /* 0x0000007b0800720c */ /* 0x000fe20003f66270 */
[----:B------:R-:W-:Y:S01]  /*33a0*/  VIADD R8, R94, 0x39 ;  /* 0x000000395e087836 */ /* 0x000fe20000000000 */
[----:B------:R-:W-:Y:S01]  /*33b0*/  FSEL R206, R62, -INF , !P2 ;  /* 0xff8000003ece7808 */ /* 0x000fe20005000000 */
[----:B------:R-:W-:Y:S01]  /*33c0*/  HMMA.16816.F32 R48, R12, R10, R48 ;  /* 0x0000000a0c30723c */ /* 0x000fe20000001830 */
[----:B------:R-:W-:-:S02]  /*33d0*/  FSEL R102, R60, -INF , !P2 ;  /* 0xff8000003c667808 */ /* 0x000fc40005000000 */
[----:B------:R-:W-:Y:S02]  /*33e0*/  ISETP.GE.AND P2, PT, R8, R123, PT ;  /* 0x0000007b0800720c */ /* 0x000fe40003f46270 */
[----:B------:R-:W3:Y:S01]  /*33f0*/  LDSM.16.M88.4 R8, [R155+0x5000] ;  /* 0x005000009b08783b */ /* 0x000ee20000000200 */
[----:B------:R-:W-:Y:S01]  /*3400*/  FSEL R66, R56, -INF , !P0 ;  /* 0xff80000038427808 */ /* 0x000fe20004000000 */
[----:B------:R-:W-:Y:S01]  /*3410*/  VIADD R56, R94, 0x49 ;  /* 0x000000495e387836 */ /* 0x000fe20000000000 */
[----:B------:R-:W-:Y:S02]  /*3420*/  FSEL R114, R54, -INF , !P5 ;  /* 0xff80000036727808 */ /* 0x000fe40006800000 */
[----:B------:R-:W-:Y:S02]  /*3430*/  FSEL R190, R52, -INF , !P5 ;  /* 0xff80000034be7808 */ /* 0x000fe40006800000 */
[----:B------:R-:W-:Y:S02]  /*3440*/  FSEL R204, R58, -INF , !P0 ;  /* 0xff8000003acc7808 */ /* 0x000fe40004000000 */
[----:B------:R-:W-:-:S02]  /*3450*/  FSEL R208, R59, -INF , !P6 ;  /* 0xff8000003bd07808 */ /* 0x000fc40007000000 */
[----:B------:R-:W-:Y:S02]  /*3460*/  FSEL R200, R57, -INF , !P6 ;  /* 0xff80000039c87808 */ /* 0x000fe40007000000 */
[----:B------:R-:W-:Y:S02]  /*3470*/  ISETP.GE.AND P5, PT, R56, R123, PT ;  /* 0x0000007b3800720c */ /* 0x000fe40003fa6270 */
[----:B------:R-:W4:Y:S01]  /*3480*/  LDSM.16.M88.4 R56, [R155+0x5800] ;  /* 0x005800009b38783b */ /* 0x000f220000000200 */
[C---:B-1----:R-:W-:Y:S08]  /*3490*/  HMMA.16816.F32 R40, R12.reuse, R78, R40 ;  /* 0x0000004e0c28723c */ /* 0x042ff00000001828 */
[----:B--2---:R-:W-:Y:S01]  /*34a0*/  HMMA.16816.F32 R36, R12, R68, R36 ;  /* 0x000000440c24723c */ /* 0x004fe20000001824 */
[----:B------:R-:W-:Y:S01]  /*34b0*/  VIADD R52, R94, 0x50 ;  /* 0x000000505e347836 */ /* 0x000fe20000000000 */
[----:B------:R-:W-:-:S02]  /*34c0*/  FSEL R198, R55, -INF , !P4 ;  /* 0xff80000037c67808 */ /* 0x000fc40006000000 */
[----:B------:R-:W-:-:S04]  /*34d0*/  FSEL R194, R53, -INF , !P4 ;  /* 0xff80000035c27808 */ /* 0x000fc80006000000 */
[C---:B------:R-:W-:Y:S08]  /*34e0*/  HMMA.16816.F32 R44, R12.reuse, R76, R44 ;  /* 0x0000004c0c2c723c */ /* 0x040ff0000000182c */
[----:B---3--:R-:W-:Y:S01]  /*34f0*/  HMMA.16816.F32 R24, R12, R10, R24 ;  /* 0x0000000a0c18723c */ /* 0x008fe20000001818 */
[----:B------:R-:W-:Y:S01]  /*3500*/  ISETP.GE.AND P4, PT, R52, R123, PT ;  /* 0x0000007b3400720c */ /* 0x000fe20003f86270 */
[----:B------:R-:W-:-:S02]  /*3510*/  VIADD R10, R94, 0x69 ;  /* 0x000000695e0a7836 */ /* 0x000fc40000000000 */
[----:B------:R-:W-:Y:S01]  /*3520*/  VIADD R62, R94, 0x40 ;  /* 0x000000405e3e7836 */ /* 0x000fe20000000000 */
[----:B------:R-:W-:-:S03]  /*3530*/  FSEL R132, R38, -INF , !P4 ;  /* 0xff80000026847808 */ /* 0x000fc60006000000 */
[----:B------:R-:W-:Y:S01]  /*3540*/  HMMA.16816.F32 R32, R12, R70, R32 ;  /* 0x000000460c20723c */ /* 0x000fe20000001820 */
[----:B------:R-:W-:Y:S01]  /*3550*/  VIADD R54, R94, 0x51 ;  /* 0x000000515e367836 */ /* 0x000fe20000000000 */
[----:B------:R-:W-:Y:S01]  /*3560*/  FSEL R128, R36, -INF , !P4 ;  /* 0xff80000024807808 */ /* 0x000fe20006000000 */
[----:B------:R-:W-:Y:S01]  /*3570*/  VIADD R64, R94, 0x41 ;  /* 0x000000415e407836 */ /* 0x000fe20000000000 */
[----:B------:R-:W-:Y:S01]  /*3580*/  ISETP.GE.AND P4, PT, R10, R123, PT ;  /* 0x0000007b0a00720c */ /* 0x000fe20003f86270 */
[----:B------:R-:W-:-:S04]  /*3590*/  DEPBAR.LE SB0, 0x0 ;  /* 0x000080000000791a */ /* 0x000fc80000000000 */
[C---:B------:R-:W-:Y:S01]  /*35a0*/  HMMA.16816.F32 R28, R12.reuse, R8, R28 ;  /* 0x000000080c1c723c */ /* 0x040fe2000000181c */
[----:B------:R-:W-:Y:S01]  /*35b0*/  VIADD R8, R94, 0x68 ;  /* 0x000000685e087836 */ /* 0x000fe20000000000 */
[----:B------:R-:W-:Y:S02]  /*35c0*/  FSEL R186, R43, -INF , !P5 ;  /* 0xff8000002bba7808 */ /* 0x000fe40006800000 */
[----:B------:R-:W-:Y:S02]  /*35d0*/  FSEL R146, R41, -INF , !P5 ;  /* 0xff80000029927808 */ /* 0x000fe40006800000 */
[----:B------:R-:W-:Y:S02]  /*35e0*/  FSEL R112, R50, -INF , !P3 ;  /* 0xff80000032707808 */ /* 0x000fe40005800000 */
[----:B----4-:R-:W-:Y:S01]  /*35f0*/  HMMA.16816.F32 R20, R12, R56, R20 ;  /* 0x000000380c14723c */ /* 0x010fe20000001814 */
[----:B------:R-:W-:Y:S02]  /*3600*/  FSEL R188, R48, -INF , !P3 ;  /* 0xff80000030bc7808 */ /* 0x000fe40005800000 */
[----:B------:R-:W-:Y:S01]  /*3610*/  ISETP.GE.AND P5, PT, R8, R123, PT ;  /* 0x0000007b0800720c */ /* 0x000fe20003fa6270 */
[----:B------:R-:W-:Y:S01]  /*3620*/  VIADD R8, R94, 0x70 ;  /* 0x000000705e087836 */ /* 0x000fe20000000000 */
[----:B------:R-:W-:-:S03]  /*3630*/  FSEL R60, R63, -INF , !P1 ;  /* 0xff8000003f3c7808 */ /* 0x000fc60004800000 */
[----:B------:R-:W-:Y:S01]  /*3640*/  HMMA.16816.F32 R16, R12, R58, R16 ;  /* 0x0000003a0c10723c */ /* 0x000fe20000001810 */
[----:B------:R-:W-:Y:S02]  /*3650*/  FSEL R202, R61, -INF , !P1 ;  /* 0xff8000003dca7808 */ /* 0x000fe40004800000 */
[-C--:B------:R-:W-:Y:S02]  /*3660*/  ISETP.GE.AND P3, PT, R54, R123.reuse, PT ;  /* 0x0000007b3600720c */ /* 0x080fe40003f66270 */
[----:B------:R-:W-:Y:S02]  /*3670*/  FSEL R104, R27, -INF , !P4 ;  /* 0xff8000001b687808 */ /* 0x000fe40006000000 */
[----:B------:R-:W-:Y:S01]  /*3680*/  FSEL R56, R25, -INF , !P4 ;  /* 0xff80000019387808 */ /* 0x000fe20006000000 */
[----:B------:R-:W-:Y:S01]  /*3690*/  VIADD R52, R94, 0x58 ;  /* 0x000000585e347836 */ /* 0x000fe20000000000 */
[----:B------:R-:W-:Y:S01]  /*36a0*/  ISETP.GE.AND P1, PT, R62, R123, PT ;  /* 0x0000007b3e00720c */ /* 0x000fe20003f26270 */
[----:B------:R-:W-:Y:S01]  /*36b0*/  VIADD R62, R94, 0x48 ;  /* 0x000000485e3e7836 */ /* 0x000fe20000000000 */
[----:B------:R-:W-:Y:S01]  /*36c0*/  ISETP.GT.AND P4, PT, R176, R169, PT ;  /* 0x000000a9b000720c */ /* 0x000fe20003f84270 */
[----:B------:R-:W-:Y:S01]  /*36d0*/  VIADD R50, R94, 0x59 ;  /* 0x000000595e327836 */ /* 0x000fe20000000000 */
[----:B------:R-:W-:Y:S01]  /*36e0*/  ISETP.GE.AND P0, PT, R64, R123, PT ;  /* 0x0000007b4000720c */ /* 0x000fe20003f06270 */
[----:B------:R-:W-:Y:S01]  /*36f0*/  VIADD R48, R94, 0x60 ;  /* 0x000000605e307836 */ /* 0x000fe20000000000 */
[----:B------:R-:W-:-:S02]  /*3700*/  FSEL R136, R39, -INF , !P3 ;  /* 0xff80000027887808 */ /* 0x000fc40005800000 */
        /* <DEDUP_REMOVED lines=8> */
[----:B------:R-:W-:Y:S02]  /*3790*/  FSEL R192, R49, -INF , !P2 ;  /* 0xff80000031c07808 */ /* 0x000fe40005000000 */
[----:B------:R-:W-:-:S02]  /*37a0*/  FSEL R148, R46, -INF , !P1 ;  /* 0xff8000002e947808 */ /* 0x000fc40004800000 */
[----:B------:R-:W-:Y:S02]  /*37b0*/  FSEL R180, R47, -INF , !P0 ;  /* 0xff8000002fb47808 */ /* 0x000fe40004000000 */
[----:B------:R-:W-:Y:S02]  /*37c0*/  FSEL R144, R45, -INF , !P0 ;  /* 0xff8000002d907808 */ /* 0x000fe40004000000 */
[-C--:B------:R-:W-:Y:S02]  /*37d0*/  ISETP.GE.AND P6, PT, R62, R123.reuse, PT ;  /* 0x0000007b3e00720c */ /* 0x080fe40003fc6270 */
[-C--:B------:R-:W-:Y:S02]  /*37e0*/  ISETP.GE.AND P2, PT, R52, R123.reuse, PT ;  /* 0x0000007b3400720c */ /* 0x080fe40003f46270 */
        /* <DEDUP_REMOVED lines=10> */
[----:B------:R-:W-:Y:S01]  /*3890*/  BSSY.RECONVERGENT B1, `(.L_x_8994) ;  /* 0x000007a000017945 */ /* 0x000fe20003800200 */
        /* <DEDUP_REMOVED lines=16> */
[----:B------:R-:W-:Y:S01]  /*39a0*/  LOP3.LUT R9, R122, 0x200, RZ, 0xc0, !PT ;  /* 0x000002007a097812 */ /* 0x000fe200078ec0ff */
        /* <DEDUP_REMOVED lines=15> */
.L_x_8997:
        /* <DEDUP_REMOVED lines=20> */
[----:B------:R-:W-:Y:S01]  /*3be0*/  IMAD R17, R13, R11, R8 ;  /* 0x0000000b0d117224 */ /* 0x000fe200078e0208 */
[----:B------:R-:W-:Y:S01]  /*3bf0*/  LOP3.LUT R8, R184, R15, RZ, 0x3c, !PT ;  /* 0x0000000fb8087212 */ /* 0x000fe200078e3cff */
[----:B------:R-:W-:Y:S01]  /*3c00*/  IMAD R11, R16, R11, R10 ;  /* 0x0000000b100b7224 */ /* 0x000fe200078e020a */
[----:B------:R-:W-:Y:S02]  /*3c10*/  LOP3.LUT R10, RZ, R15, RZ, 0x33, !PT ;  /* 0x0000000fff0a7212 */ /* 0x000fe400078e33ff */
[C---:B------:R-:W-:Y:S02]  /*3c20*/  ISETP.GT.U32.AND P1, PT, R12.reuse, R17, PT ;  /* 0x000000110c00720c */ /* 0x040fe40003f24070 */
[----:B------:R-:W-:Y:S02]  /*3c30*/  ISETP.GT.U32.AND P3, PT, R12, R11, PT ;  /* 0x0000000b0c00720c */ /* 0x000fe40003f64070 */
[----:B------:R-:W-:-:S09]  /*3c40*/  ISETP.GE.AND P2, PT, R8, RZ, PT ;  /* 0x000000ff0800720c */ /* 0x000fd20003f46270 */
        /* <DEDUP_REMOVED lines=33> */
.L_x_8998:
[----:B------:R-:W-:Y:S05]  /*3e60*/  BSYNC.RECONVERGENT B0 ;  /* 0x0000000000007941 */ /* 0x000fea0003800200 */
.L_x_8996:
[C---:B------:R-:W-:Y:S01]  /*3e70*/  IMAD.SHL.U32 R10, R166.reuse, 0x20, RZ ;  /* 0x00000020a60a7824 */ /* 0x040fe200078e00ff */
[----:B------:R-:W-:Y:S01]  /*3e80*/  IADD3 R14, P0, PT, R121, R170, RZ ;  /* 0x000000aa790e7210 */ /* 0x000fe20007f1e0ff */
[----:B------:R-:W-:Y:S01]  /*3e90*/  @!PT LDS RZ, [RZ] ;  /* 0x00000000fffff984 */ /* 0x000fe20000000800 */
[----:B------:R-:W-:Y:S01]  /*3ea0*/  @!PT LDS RZ, [RZ] ;  /* 0x00000000fffff984 */ /* 0x000fe20000000800 */
[----:B------:R-:W-:Y:S01]  /*3eb0*/  @!PT LDS RZ, [RZ] ;  /* 0x00000000fffff984 */ /* 0x000fe20000000800 */
[----:B------:R1:W-:Y:S01]  /*3ec0*/  LDGSTS.E.BYPASS.LTC128B.128 [R120+0x2000], desc[UR4][R170.64] ;  /* 0x02000000aa787fae */ /* 0x0003e2000b981a04 */
[----:B------:R-:W-:Y:S02]  /*3ed0*/  SHF.L.U64.HI R8, R166, 0x5, R167 ;  /* 0x00000005a6087819 */ /* 0x000fe400000102a7 */
[----:B------:R-:W-:Y:S01]  /*3ee0*/  IADD3 R12, P1, PT, R10, R14, RZ ;  /* 0x0000000e0a0c7210 */ /* 0x000fe20007f3e0ff */
[----:B------:R-:W-:-:S03]  /*3ef0*/  IMAD.X R15, R0, 0x1, R171, P0 ;  /* 0x00000001000f7824 */ /* 0x000fc600000e06ab */
[-C--:B------:R-:W-:Y:S01]  /*3f00*/  IADD3 R18, P0, PT, R12, R10.reuse, RZ ;  /* 0x0000000a0c127210 */ /* 0x080fe20007f1e0ff */
[----:B------:R-:W-:Y:S01]  /*3f10*/  IMAD.X R13, R8, 0x1, R15, P1 ;  /* 0x00000001080d7824 */ /* 0x000fe200008e060f */
        /* <DEDUP_REMOVED lines=17> */
.L_x_8995:
[----:B------:R-:W-:Y:S05]  /*4030*/  BSYNC.RECONVERGENT B1 ;  /* 0x0000000000017941 */ /* 0x000fea0003800200 */
.L_x_8994:
        /* <DEDUP_REMOVED lines=34> */
[----:B------:R-:W1:Y:S01]  /*4260*/  SHFL.BFLY PT, R13, R8, 0x2, 0x1f ;  /* 0x0c401f00080d7f89 */ /* 0x000e6200000e0000 */
[----:B------:R-:W-:-:S03]  /*4270*/  IADD3 R4, PT, PT, R4, -0x2, RZ ;  /* 0xfffffffe04047810 */ /* 0x000fc60007ffe0ff */
[----:B------:R-:W3:Y:S01]  /*4280*/  SHFL.BFLY PT, R11, R10, 0x2, 0x1f ;  /* 0x0c401f000a0b7f89 */ /* 0x000ee200000e0000 */
[----:B-1----:R-:W-:Y:S02]  /*4290*/  FMNMX.FTZ R13, R8, R13, !PT ;  /* 0x0000000d080d7209 */ /* 0x002fe40007810000 */
[----:B---3--:R-:W-:-:S03]  /*42a0*/  FMNMX.FTZ R11, R10, R11, !PT ;  /* 0x0000000b0a0b7209 */ /* 0x008fc60007810000 */
[----:B------:R-:W1:Y:S04]  /*42b0*/  SHFL.BFLY PT, R0, R13, 0x1, 0x1f ;  /* 0x0c201f000d007f89 */ /* 0x000e6800000e0000 */
[----:B------:R-:W3:Y:S01]  /*42c0*/  SHFL.BFLY PT, R8, R11, 0x1, 0x1f ;  /* 0x0c201f000b087f89 */ /* 0x000ee200000e0000 */
[----:B-1----:R-:W-:-:S04]  /*42d0*/  FMNMX.FTZ R0, R13, R0, !PT ;  /* 0x000000000d007209 */ /* 0x002fc80007810000 */
[----:B------:R-:W-:Y:S01]  /*42e0*/  FSETP.NEU.FTZ.AND P0, PT, R0, -INF , PT ;  /* 0xff8000000000780b */ /* 0x000fe20003f1d000 */
[----:B--2---:R-:W-:-:S05]  /*42f0*/  FMUL.FTZ R27, R26, R0 ;  /* 0x000000001a1b7220 */ /* 0x004fca0000410000 */
[----:B------:R-:W-:-:S05]  /*4300*/  FSEL R27, R27, RZ, P0 ;  /* 0x000000ff1b1b7208 */ /* 0x000fca0000000000 */
[-CC-:B------:R-:W-:Y:S01]  /*4310*/  FFMA.FTZ R33, R100, R26.reuse, -R27.reuse ;  /* 0x0000001a64217223 */ /* 0x180fe2000001081b */
[--C-:B------:R-:W-:Y:S01]  /*4320*/  FFMA.FTZ R28, R158, R26, -R27.reuse ;  /* 0x0000001a9e1c7223 */ /* 0x100fe2000001081b */
[----:B---3--:R-:W-:Y:S01]  /*4330*/  FMNMX.FTZ R100, R11, R8, !PT ;  /* 0x000000080b647209 */ /* 0x008fe20007810000 */
[--C-:B------:R-:W-:Y:S01]  /*4340*/  FFMA.FTZ R43, R92, R26, -R27.reuse ;  /* 0x0000001a5c2b7223 */ /* 0x100fe2000001081b */
[----:B------:R-:W-:Y:S01]  /*4350*/  LEA R158, R9, R164, 0x1 ;  /* 0x000000a4099e7211 */ /* 0x000fe200078e08ff */
[--C-:B------:R-:W-:Y:S01]  /*4360*/  FFMA.FTZ R31, R154, R26, -R27.reuse ;  /* 0x0000001a9a1f7223 */ /* 0x100fe2000001081b */
[----:B------:R-:W-:Y:S01]  /*4370*/  FSETP.NEU.FTZ.AND P0, PT, R100, -INF , PT ;  /* 0xff8000006400780b */ /* 0x000fe20003f1d000 */
[----:B------:R-:W-:Y:S01]  /*4380*/  FMUL.FTZ R29, R26, R100 ;  /* 0x000000641a1d7220 */ /* 0x000fe20000410000 */
[----:B------:R-:W-:Y:S01]  /*4390*/  IADD3 R153, PT, PT, R7, R158, RZ ;  /* 0x0000009e07997210 */ /* 0x000fe20007ffe0ff */
[----:B------:R-:W1:Y:S01]  /*43a0*/  LDSM.16.MT88.4 R92, [R158+0x6000] ;  /* 0x006000009e5c783b */ /* 0x000e620000004200 */
[--C-:B------:R-:W-:Y:S01]  /*43b0*/  FFMA.FTZ R36, R152, R26, -R27.reuse ;  /* 0x0000001a98247223 */ /* 0x100fe2000001081b */
[----:B------:R-:W-:Y:S01]  /*43c0*/  IADD3 R154, PT, PT, R5, R158, RZ ;  /* 0x0000009e059a7210 */ /* 0x000fe20007ffe0ff */
[-CC-:B------:R-:W-:Y:S01]  /*43d0*/  FFMA.FTZ R52, R90, R26.reuse, -R27.reuse ;  /* 0x0000001a5a347223 */ /* 0x180fe2000001081b */
[----:B------:R-:W-:Y:S01]  /*43e0*/  FSEL R29, R29, RZ, P0 ;  /* 0x000000ff1d1d7208 */ /* 0x000fe20000000000 */
[-C--:B------:R-:W-:Y:S01]  /*43f0*/  FFMA.FTZ R50, R81, R26.reuse, -R27 ;  /* 0x0000001a51327223 */ /* 0x080fe2000001081b */
[----:B------:R-:W-:Y:S01]  /*4400*/  IADD3 R152, PT, PT, R5, R153, RZ ;  /* 0x0000009905987210 */ /* 0x000fe20007ffe0ff */
[----:B------:R-:W-:Y:S01]  /*4410*/  MUFU.EX2 R43, R43 ;  /* 0x0000002b002b7308 */ /* 0x000fe20000000800 */
[----:B------:R-:W-:Y:S01]  /*4420*/  LDSM.16.MT88.4 R12, [R158+0x6800] ;  /* 0x006800009e0c783b */ /* 0x000fe20000004200 */
[-CC-:B------:R-:W-:Y:S01]  /*4430*/  FFMA.FTZ R45, R88, R26.reuse, -R29.reuse ;  /* 0x0000001a582d7223 */ /* 0x180fe2000001081d */
[-CC-:B------:R-:W-:Y:S01]  /*4440*/  FFMA.FTZ R54, R86, R26.reuse, -R29.reuse ;  /* 0x0000001a56367223 */ /* 0x180fe2000001081d */
[-CC-:B------:R-:W-:Y:S01]  /*4450*/  FFMA.FTZ R37, R74, R26.reuse, -R29.reuse ;  /* 0x0000001a4a257223 */ /* 0x180fe2000001081d */
[-CC-:B------:R-:W-:Y:S01]  /*4460*/  FFMA.FTZ R44, R72, R26.reuse, -R29.reuse ;  /* 0x0000001a482c7223 */ /* 0x180fe2000001081d */
[----:B------:R-:W-:Y:S01]  /*4470*/  LDSM.16.MT88.4 R88, [R153+0x6000] ;  /* 0x006000009958783b */ /* 0x000fe20000004200 */
[-CC-:B------:R-:W-:Y:S01]  /*4480*/  FFMA.FTZ R38, R82, R26.reuse, -R29.reuse ;  /* 0x0000001a52267223 */ /* 0x180fe2000001081d */
[----:B------:R-:W2:Y:S01]  /*4490*/  MUFU.EX2 R52, R52 ;  /* 0x0000003400347308 */ /* 0x000ea20000000800 */
[-CC-:B------:R-:W-:Y:S01]  /*44a0*/  FFMA.FTZ R35, R84, R26.reuse, -R29.reuse ;  /* 0x0000001a54237223 */ /* 0x180fe2000001081d */
[----:B------:R-:W3:Y:S01]  /*44b0*/  LDSM.16.MT88.4 R72, [R154+0x6000] ;  /* 0x006000009a48783b */ /* 0x000ee20000004200 */
[-CC-:B------:R-:W-:Y:S01]  /*44c0*/  FFMA.FTZ R7, R98, R26.reuse, -R29.reuse ;  /* 0x0000001a62077223 */ /* 0x180fe2000001081d */
[-C--:B------:R-:W-:Y:S01]  /*44d0*/  FFMA.FTZ R6, R96, R26.reuse, -R29 ;  /* 0x0000001a60067223 */ /* 0x080fe2000001081d */
[-C--:B------:R-:W-:Y:S01]  /*44e0*/  FFMA.FTZ R5, R80, R26.reuse, -R27 ;  /* 0x0000001a50057223 */ /* 0x080fe2000001081b */
[----:B------:R-:W4:Y:S01]  /*44f0*/  LDSM.16.MT88.4 R8, [R152+0x6000] ;  /* 0x006000009808783b */ /* 0x000f220000004200 */
[-C--:B------:R-:W-:Y:S01]  /*4500*/  FFMA.FTZ R47, R66, R26.reuse, -R29 ;  /* 0x0000001a422f7223 */ /* 0x080fe2000001081d */
[----:B------:R-:W-:Y:S01]  /*4510*/  MUFU.EX2 R50, R50 ;  /* 0x0000003200327308 */ /* 0x000fe20000000800 */
[-CC-:B------:R-:W-:Y:S01]  /*4520*/  FFMA.FTZ R41, R206, R26.reuse, -R27.reuse ;  /* 0x0000001ace297223 */ /* 0x180fe2000001081b */
[----:B------:R-:W5:Y:S01]  /*4530*/  LDSM.16.MT88.4 R16, [R154+0x6800] ;  /* 0x006800009a10783b */ /* 0x000f620000004200 */
[-CC-:B------:R-:W-:Y:S01]  /*4540*/  FFMA.FTZ R60, R60, R26.reuse, -R27.reuse ;  /* 0x0000001a3c3c7223 */ /* 0x180fe2000001081b */
[-CC-:B------:R-:W-:Y:S01]  /*4550*/  FFMA.FTZ R48, R204, R26.reuse, -R27.reuse ;  /* 0x0000001acc307223 */ /* 0x180fe2000001081b */
[-C--:B------:R-:W-:Y:S01]  /*4560*/  FFMA.FTZ R39, R208, R26.reuse, -R27 ;  /* 0x0000001ad0277223 */ /* 0x080fe2000001081b */
[----:B------:R-:W5:Y:S01]  /*4570*/  LDSM.16.MT88.4 R20, [R152+0x6800] ;  /* 0x006800009814783b */ /* 0x000f620000004200 */
[--C-:B------:R-:W-:Y:S01]  /*4580*/  FFMA.FTZ R102, R102, R26, -R29.reuse ;  /* 0x0000001a66667223 */ /* 0x100fe2000001081d */
[----:B------:R-:W1:Y:S01]  /*4590*/  MUFU.EX2 R33, R33 ;  /* 0x0000002100217308 */ /* 0x000e620000000800 */
        /* <DEDUP_REMOVED lines=12> */
[-C--:B------:R-:W-:Y:S01]  /*4660*/  FFMA.FTZ R59, R148, R26.reuse, -R27 ;  /* 0x0000001a943b7223 */ /* 0x080fe2000001081b */
[-CC-:B------:R-:W-:Y:S01]  /*4670*/  FFMA.FTZ R63, R140, R26.reuse, -R29.reuse ;  /* 0x0000001a8c3f7223 */ /* 0x180fe2000001081d */
[----:B------:R-:W-:Y:S01]  /*4680*/  FFMA.FTZ R65, R142, R26, -R29 ;  /* 0x0000001a8e417223 */ /* 0x000fe2000001081d */
[----:B------:R-:W2:Y:S01]  /*4690*/  MUFU.EX2 R54, R54 ;  /* 0x0000003600367308 */ /* 0x000ea20000000800 */
[----:B-1----:R-:W-:Y:S01]  /*46a0*/  F2FP.F16.F32.PACK_AB R87, R33, R50 ;  /* 0x000000322157723e */ /* 0x002fe200000000ff */
[-CC-:B------:R-:W-:Y:S01]  /*46b0*/  FFMA.FTZ R180, R180, R26.reuse, -R27.reuse ;  /* 0x0000001ab4b47223 */ /* 0x180fe2000001081b */
[-CC-:B------:R-:W-:Y:S01]  /*46c0*/  FFMA.FTZ R61, R150, R26.reuse, -R27.reuse ;  /* 0x0000001a963d7223 */ /* 0x180fe2000001081b */
[-C--:B------:R-:W-:Y:S01]  /*46d0*/  FFMA.FTZ R148, R186, R26.reuse, -R27 ;  /* 0x0000001aba947223 */ /* 0x080fe2000001081b */
[-CC-:B------:R-:W-:Y:S01]  /*46e0*/  FFMA.FTZ R140, R144, R26.reuse, -R29.reuse ;  /* 0x0000001a908c7223 */ /* 0x180fe2000001081d */
[-C--:B------:R-:W-:Y:S01]  /*46f0*/  FFMA.FTZ R142, R146, R26.reuse, -R29 ;  /* 0x0000001a928e7223 */ /* 0x080fe2000001081d */
[-C--:B------:R-:W-:Y:S01]  /*4700*/  FFMA.FTZ R67, R132, R26.reuse, -R27 ;  /* 0x0000001a84437223 */ /* 0x080fe2000001081b */
[----:B------:R-:W-:Y:S01]  /*4710*/  MUFU.EX2 R37, R37 ;  /* 0x0000002500257308 */ /* 0x000fe20000000800 */
[-C--:B------:R-:W-:Y:S01]  /*4720*/  FFMA.FTZ R103, R128, R26.reuse, -R29 ;  /* 0x0000001a80677223 */ /* 0x080fe2000001081d */
[-CC-:B------:R-:W-:Y:S01]  /*4730*/  FFMA.FTZ R136, R136, R26.reuse, -R27.reuse ;  /* 0x0000001a88887223 */ /* 0x180fe2000001081b */
[-CC-:B------:R-:W-:Y:S01]  /*4740*/  FFMA.FTZ R101, R134, R26.reuse, -R27.reuse ;  /* 0x0000001a86657223 */ /* 0x180fe2000001081b */
[-C--:B------:R-:W-:Y:S01]  /*4750*/  FFMA.FTZ R132, R138, R26.reuse, -R27 ;  /* 0x0000001a8a847223 */ /* 0x080fe2000001081b */
[-CC-:B------:R-:W-:Y:S01]  /*4760*/  FFMA.FTZ R128, R130, R26.reuse, -R29.reuse ;  /* 0x0000001a82807223 */ /* 0x180fe2000001081d */
[-CC-:B------:R-:W-:Y:S01]  /*4770*/  FFMA.FTZ R105, R126, R26.reuse, -R29.reuse ;  /* 0x0000001a7e697223 */ /* 0x180fe2000001081d */
[-C--:B------:R-:W-:Y:S01]  /*4780*/  FFMA.FTZ R124, R124, R26.reuse, -R29 ;  /* 0x0000001a7c7c7223 */ /* 0x080fe2000001081d */
[----:B------:R-:W1:Y:S01]  /*4790*/  MUFU.EX2 R44, R44 ;  /* 0x0000002c002c7308 */ /* 0x000e620000000800 */
        /* <DEDUP_REMOVED lines=10> */
[----:B------:R-:W-:Y:S01]  /*4840*/  FADD.FTZ R43, R52, R43 ;  /* 0x0000002b342b7221 */ /* 0x000fe20000010000 */
[----:B------:R-:W-:Y:S01]  /*4850*/  FADD.FTZ R54, R45, R54 ;  /* 0x000000362d367221 */ /* 0x000fe20000010000 */
[-CC-:B------:R-:W-:Y:S01]  /*4860*/  FFMA.FTZ R42, R42, R26.reuse, -R27.reuse ;  /* 0x0000001a2a2a7223 */ /* 0x180fe2000001081b */
[-C--:B------:R-:W-:Y:S01]  /*4870*/  FFMA.FTZ R40, R40, R26.reuse, -R27 ;  /* 0x0000001a28287223 */ /* 0x080fe2000001081b */
[----:B------:R-:W-:Y:S01]  /*4880*/  FADD.FTZ R50, R50, R43 ;  /* 0x0000002b32327221 */ /* 0x000fe20000010000 */
[----:B------:R-:W-:Y:S01]  /*4890*/  MUFU.EX2 R31, R31 ;  /* 0x0000001f001f7308 */ /* 0x000fe20000000800 */
[----:B-1----:R-:W-:Y:S01]  /*48a0*/  F2FP.F16.F32.PACK_AB R86, R44, R37 ;  /* 0x000000252c56723e */ /* 0x002fe200000000ff */
[-C--:B------:R-:W-:Y:S01]  /*48b0*/  FFMA.FTZ R43, R46, R26.reuse, -R27 ;  /* 0x0000001a2e2b7223 */ /* 0x080fe2000001081b */
[----:B------:R-:W-:Y:S01]  /*48c0*/  FADD.FTZ R33, R33, R50 ;  /* 0x0000003221217221 */ /* 0x000fe20000010000 */
[-CC-:B------:R-:W-:Y:S01]  /*48d0*/  FFMA.FTZ R34, R34, R26.reuse, -R29.reuse ;  /* 0x0000001a22227223 */ /* 0x180fe2000001081d */
[-C--:B------:R-:W-:Y:S01]  /*48e0*/  FFMA.FTZ R30, R30, R26.reuse, -R29 ;  /* 0x0000001a1e1e7223 */ /* 0x080fe2000001081d */
[-C--:B------:R-:W-:Y:S01]  /*48f0*/  FFMA.FTZ R187, R24, R26.reuse, -R27 ;  /* 0x0000001a18bb7223 */ /* 0x080fe2000001081b */
[-CC-:B------:R-:W-:Y:S01]  /*4900*/  FFMA.FTZ R32, R32, R26.reuse, -R29.reuse ;  /* 0x0000001a20207223 */ /* 0x180fe2000001081d */
[----:B------:R-:W-:Y:S01]  /*4910*/  MUFU.EX2 R28, R28 ;  /* 0x0000001c001c7308 */ /* 0x000fe20000000800 */
[----:B------:R-:W-:Y:S01]  /*4920*/  HMMA.16816.F32 R96, R84, R92, RZ ;  /* 0x0000005c5460723c */ /* 0x000fe200000018ff */
[----:B------:R-:W-:Y:S01]  /*4930*/  FFMA.FTZ R25, R25, R26, -R29 ;  /* 0x0000001a19197223 */ /* 0x000fe2000001081d */
[----:B------:R-:W-:-:S05]  /*4940*/  ISETP.GE.AND P0, PT, R4, R169, PT ;  /* 0x000000a90400720c */ /* 0x000fca0003f06270 */
[----:B------:R-:W-:Y:S01]  /*4950*/  MUFU.EX2 R38, R38 ;  /* 0x0000002600267308 */ /* 0x000fe20000000800 */
[C---:B------:R-:W-:Y:S07]  /*4960*/  HMMA.16816.F32 R92, R84.reuse, R94, RZ ;  /* 0x0000005e545c723c */ /* 0x040fee00000018ff */
[----:B------:R-:W1:Y:S01]  /*4970*/  MUFU.EX2 R35, R35 ;  /* 0x0000002300237308 */ /* 0x000e620000000800 */
[C---:B---3--:R-:W-:Y:S07]  /*4980*/  HMMA.16816.F32 R68, R84.reuse, R72, RZ ;  /* 0x000000485444723c */ /* 0x048fee00000018ff */
[----:B------:R-:W-:Y:S01]  /*4990*/  MUFU.EX2 R7, R7 ;  /* 0x0000000700077308 */ /* 0x000fe20000000800 */
[C---:B------:R-:W-:Y:S07]  /*49a0*/  HMMA.16816.F32 R76, R84.reuse, R88, RZ ;  /* 0x00000058544c723c */ /* 0x040fee00000018ff */
[----:B------:R-:W2:Y:S01]  /*49b0*/  MUFU.EX2 R6, R6 ;  /* 0x0000000600067308 */ /* 0x000ea20000000800 */
[C---:B------:R-:W-:Y:S07]  /*49c0*/  HMMA.16816.F32 R72, R84.reuse, R74, RZ ;  /* 0x0000004a5448723c */ /* 0x040fee00000018ff */
[----:B------:R-:W3:Y:S01]  /*49d0*/  MUFU.EX2 R5, R5 ;  /* 0x0000000500057308 */ /* 0x000ee20000000800 */
[C---:B------:R-:W-:Y:S07]  /*49e0*/  HMMA.16816.F32 R88, R84.reuse, R90, RZ ;  /* 0x0000005a5458723c */ /* 0x040fee00000018ff */
[----:B------:R-:W-:Y:S01]  /*49f0*/  MUFU.EX2 R41, R41 ;  /* 0x0000002900297308 */ /* 0x000fe20000000800 */
[----:B----4-:R-:W-:Y:S01]  /*4a00*/  HMMA.16816.F32 R80, R84, R8, RZ ;  /* 0x000000085450723c */ /* 0x010fe200000018ff */
        /* <DEDUP_REMOVED lines=13> */
[----:B------:R-:W-:Y:S03]  /*4ae0*/  MUFU.EX2 R102, R102 ;  /* 0x0000006600667308 */ /* 0x000fe60000000800 */
[C---:B-----5:R-:W-:Y:S05]  /*4af0*/  HMMA.16816.F32 R68, R8.reuse, R16, R68 ;  /* 0x000000100844723c */ /* 0x060fea0000001844 */
[----:B------:R-:W2:Y:S03]  /*4b00*/  MUFU.EX2 R49, R49 ;  /* 0x0000003100317308 */ /* 0x000ea60000000800 */
[C---:B------:R-:W-:Y:S01]  /*4b10*/  HMMA.16816.F32 R72, R8.reuse, R18, R72 ;  /* 0x000000120848723c */ /* 0x040fe20000001848 */
[----:B------:R-:W3:Y:S04]  /*4b20*/  LDSM.16.MT88.4 R16, [R154+0x7000] ;  /* 0x007000009a10783b */ /* 0x000ee80000004200 */
[----:B------:R-:W-:Y:S03]  /*4b30*/  MUFU.EX2 R47, R47 ;  /* 0x0000002f002f7308 */ /* 0x000fe60000000800 */
[C---:B------:R-:W-:Y:S05]  /*4b40*/  HMMA.16816.F32 R80, R8.reuse, R20, R80 ;  /* 0x000000140850723c */ /* 0x040fea0000001850 */
[----:B------:R-:W4:Y:S03]  /*4b50*/  MUFU.EX2 R66, R66 ;  /* 0x0000004200427308 */ /* 0x000f260000000800 */
[C---:B------:R-:W-:Y:S01]  /*4b60*/  HMMA.16816.F32 R84, R8.reuse, R22, R84 ;  /* 0x000000160854723c */ /* 0x040fe20000001854 */
[----:B------:R-:W5:Y:S04]  /*4b70*/  LDSM.16.MT88.4 R20, [R152+0x7000] ;  /* 0x007000009814783b */ /* 0x000f680000004200 */
        /* <DEDUP_REMOVED lines=9> */
[----:B------:R-:W-:-:S05]  /*4c10*/  F2FP.F16.F32.PACK_AB R11, R39, R48 ;  /* 0x00000030270b723e */ /* 0x000fca00000000ff */
[----:B------:R-:W-:Y:S02]  /*4c20*/  MUFU.EX2 R51, R51 ;  /* 0x0000003300337308 */ /* 0x000fe40000000800 */
[C---:B---3--:R-:W-:Y:S06]  /*4c30*/  HMMA.16816.F32 R68, R8.reuse, R16, R68 ;  /* 0x000000100844723c */ /* 0x048fec0000001844 */
[----:B------:R-:W-:Y:S02]  /*4c40*/  MUFU.EX2 R55, R55 ;  /* 0x0000003700377308 */ /* 0x000fe40000000800 */
[C---:B------:R-:W-:Y:S01]  /*4c50*/  HMMA.16816.F32 R72, R8.reuse, R18, R72 ;  /* 0x000000120848723c */ /* 0x040fe20000001848 */
[----:B------:R-:W-:Y:S05]  /*4c60*/  LDSM.16.MT88.4 R16, [R154+0x7800] ;  /* 0x007800009a10783b */ /* 0x000fea0000004200 */
[----:B------:R-:W2:Y:S02]  /*4c70*/  MUFU.EX2 R120, R120 ;  /* 0x0000007800787308 */ /* 0x000ea40000000800 */
[C---:B-----5:R-:W-:Y:S06]  /*4c80*/  HMMA.16816.F32 R80, R8.reuse, R20, R80 ;  /* 0x000000140850723c */ /* 0x060fec0000001850 */
[----:B------:R-:W-:Y:S02]  /*4c90*/  MUFU.EX2 R57, R57 ;  /* 0x0000003900397308 */ /* 0x000fe40000000800 */
[C---:B------:R-:W-:Y:S01]  /*4ca0*/  HMMA.16816.F32 R84, R8.reuse, R22, R84 ;  /* 0x000000160854723c */ /* 0x040fe20000001854 */
[----:B------:R-:W-:Y:S05]  /*4cb0*/  LDSM.16.MT88.4 R20, [R152+0x7800] ;  /* 0x007800009814783b */ /* 0x000fea0000004200 */
[----:B------:R-:W3:Y:S02]  /*4cc0*/  MUFU.EX2 R122, R122 ;  /* 0x0000007a007a7308 */ /* 0x000ee40000000800 */
[C---:B-1----:R-:W-:Y:S06]  /*4cd0*/  HMMA.16816.F32 R96, R8.reuse, R12, R96 ;  /* 0x0000000c0860723c */ /* 0x042fec0000001860 */
[----:B------:R-:W-:Y:S02]  /*4ce0*/  MUFU.EX2 R59, R59 ;  /* 0x0000003b003b7308 */ /* 0x000fe40000000800 */
[C---:B------:R-:W-:Y:S01]  /*4cf0*/  HMMA.16816.F32 R92, R8.reuse, R14, R92 ;  /* 0x0000000e085c723c */ /* 0x040fe2000000185c */
[----:B------:R-:W1:Y:S05]  /*4d00*/  LDSM.16.MT88.4 R12, [R153+0x7000] ;  /* 0x00700000990c783b */ /* 0x000e6a0000004200 */
[----:B------:R-:W-:Y:S08]  /*4d10*/  MUFU.EX2 R180, R180 ;  /* 0x000000b400b47308 */ /* 0x000ff00000000800 */
[----:B------:R-:W-:Y:S08]  /*4d20*/  MUFU.EX2 R61, R61 ;  /* 0x0000003d003d7308 */ /* 0x000ff00000000800 */
[----:B------:R-:W-:Y:S08]  /*4d30*/  MUFU.EX2 R148, R148 ;  /* 0x0000009400947308 */ /* 0x000ff00000000800 */
[----:B------:R-:W-:Y:S08]  /*4d40*/  MUFU.EX2 R63, R63 ;  /* 0x0000003f003f7308 */ /* 0x000ff00000000800 */
[----:B------:R-:W4:Y:S01]  /*4d50*/  MUFU.EX2 R140, R140 ;  /* 0x0000008c008c7308 */ /* 0x000f220000000800 */
[C---:B-1----:R-:W-:Y:S07]  /*4d60*/  HMMA.16816.F32 R76, R8.reuse, R12, R76 ;  /* 0x0000000c084c723c */ /* 0x042fee000000184c */
[----:B------:R-:W-:Y:S01]  /*4d70*/  MUFU.EX2 R65, R65 ;  /* 0x0000004100417308 */ /* 0x000fe20000000800 */
[----:B------:R-:W-:Y:S01]  /*4d80*/  HMMA.16816.F32 R88, R8, R14, R88 ;  /* 0x0000000e0858723c */ /* 0x000fe20000001858 */
[----:B------:R-:W1:Y:S01]  /*4d90*/  LDSM.16.MT88.4 R12, [R158+0x7800] ;  /* 0x007800009e0c783b */ /* 0x000e620000004200 */
[----:B--2---:R-:W-:-:S02]  /*4da0*/  F2FP.F16.F32.PACK_AB R8, R120, R55 ;  /* 0x000000377808723e */ /* 0x004fc400000000ff */
[----:B------:R-:W-:-:S03]  /*4db0*/  F2FP.F16.F32.PACK_AB R9, R53, R114 ;  /* 0x000000723509723e */ /* 0x000fc600000000ff */
[----:B------:R-:W2:Y:S01]  /*4dc0*/  MUFU.EX2 R142, R142 ;  /* 0x0000008e008e7308 */ /* 0x000ea20000000800 */
[----:B---3--:R-:W-:Y:S02]  /*4dd0*/  F2FP.F16.F32.PACK_AB R10, R122, R57 ;  /* 0x000000397a0a723e */ /* 0x008fe400000000ff */
[----:B------:R-:W-:-:S05]  /*4de0*/  F2FP.F16.F32.PACK_AB R11, R51, R112 ;  /* 0x00000070330b723e */ /* 0x000fca00000000ff */
[----:B------:R-:W-:Y:S02]  /*4df0*/  MUFU.EX2 R67, R67 ;  /* 0x0000004300437308 */ /* 0x000fe40000000800 */
[C---:B------:R-:W-:Y:S06]  /*4e00*/  HMMA.16816.F32 R68, R8.reuse, R16, R68 ;  /* 0x000000100844723c */ /* 0x040fec0000001844 */
[----:B------:R-:W-:Y:S02]  /*4e10*/  MUFU.EX2 R136, R136 ;  /* 0x0000008800887308 */ /* 0x000fe40000000800 */
[C---:B------:R-:W-:Y:S01]  /*4e20*/  HMMA.16816.F32 R72, R8.reuse, R18, R72 ;  /* 0x000000120848723c */ /* 0x040fe20000001848 */
[----:B------:R-:W-:Y:S05]  /*4e30*/  LDSM.16.MT88.4 R16, [R154+0x8000] ;  /* 0x008000009a10783b */ /* 0x000fea0000004200 */
[----:B------:R-:W-:Y:S02]  /*4e40*/  MUFU.EX2 R101, R101 ;  /* 0x0000006500657308 */ /* 0x000fe40000000800 */
[C---:B------:R-:W-:Y:S06]  /*4e50*/  HMMA.16816.F32 R80, R8.reuse, R20, R80 ;  /* 0x000000140850723c */ /* 0x040fec0000001850 */
[----:B------:R-:W-:Y:S02]  /*4e60*/  MUFU.EX2 R132, R132 ;  /* 0x0000008400847308 */ /* 0x000fe40000000800 */
[C---:B------:R-:W-:Y:S01]  /*4e70*/  HMMA.16816.F32 R84, R8.reuse, R22, R84 ;  /* 0x000000160854723c */ /* 0x040fe20000001854 */
[----:B------:R-:W-:Y:S05]  /*4e80*/  LDSM.16.MT88.4 R20, [R152+0x8000] ;  /* 0x008000009814783b */ /* 0x000fea0000004200 */
[----:B------:R-:W-:Y:S02]  /*4e90*/  MUFU.EX2 R103, R103 ;  /* 0x0000006700677308 */ /* 0x000fe40000000800 */
[C---:B-1----:R-:W-:Y:S06]  /*4ea0*/  HMMA.16816.F32 R96, R8.reuse, R12, R96 ;  /* 0x0000000c0860723c */ /* 0x042fec0000001860 */
[----:B------:R-:W1:Y:S02]  /*4eb0*/  MUFU.EX2 R128, R128 ;  /* 0x0000008000807308 */ /* 0x000e640000000800 */
[C---:B------:R-:W-:Y:S01]  /*4ec0*/  HMMA.16816.F32 R92, R8.reuse, R14, R92 ;  /* 0x0000000e085c723c */ /* 0x040fe2000000185c */
[----:B------:R-:W3:Y:S05]  /*4ed0*/  LDSM.16.MT88.4 R12, [R153+0x7800] ;  /* 0x00780000990c783b */ /* 0x000eea0000004200 */
[----:B------:R-:W-:Y:S08]  /*4ee0*/  MUFU.EX2 R105, R105 ;  /* 0x0000006900697308 */ /* 0x000ff00000000800 */
[----:B------:R-:W5:Y:S08]  /*4ef0*/  MUFU.EX2 R124, R124 ;  /* 0x0000007c007c7308 */ /* 0x000f700000000800 */
[----:B------:R-:W-:Y:S08]  /*4f00*/  MUFU.EX2 R107, R107 ;  /* 0x0000006b006b7308 */ /* 0x000ff00000000800 */
[----:B------:R-:W-:Y:S08]  /*4f10*/  MUFU.EX2 R108, R108 ;  /* 0x0000006c006c7308 */ /* 0x000ff00000000800 */
[----:B------:R-:W-:Y:S01]  /*4f20*/  MUFU.EX2 R106, R106 ;  /* 0x0000006a006a7308 */ /* 0x000fe20000000800 */
[C---:B---3--:R-:W-:Y:S07]  /*4f30*/  HMMA.16816.F32 R76, R8.reuse, R12, R76 ;  /* 0x0000000c084c723c */ /* 0x048fee000000184c */
[----:B------:R-:W-:Y:S01]  /*4f40*/  MUFU.EX2 R109, R109 ;  /* 0x0000006d006d7308 */ /* 0x000fe20000000800 */
[----:B------:R-:W-:Y:S01]  /*4f50*/  HMMA.16816.F32 R88, R8, R14, R88 ;  /* 0x0000000e0858723c */ /* 0x000fe20000001858 */
[----:B------:R-:W3:Y:S01]  /*4f60*/  LDSM.16.MT88.4 R12, [R158+0x8000] ;  /* 0x008000009e0c783b */ /* 0x000ee20000004200 */
[----:B----4-:R-:W-:-:S02]  /*4f70*/  F2FP.F16.F32.PACK_AB R8, R140, R63 ;  /* 0x0000003f8c08723e */ /* 0x010fc400000000ff */
[----:B------:R-:W-:-:S03]  /*4f80*/  F2FP.F16.F32.PACK_AB R9, R180, R59 ;  /* 0x0000003bb409723e */ /* 0x000fc600000000ff */
[----:B------:R-:W-:Y:S01]  /*4f90*/  MUFU.EX2 R62, R62 ;  /* 0x0000003e003e7308 */ /* 0x000fe20000000800 */
[----:B--2---:R-:W-:Y:S02]  /*4fa0*/  F2FP.F16.F32.PACK_AB R10, R142, R65 ;  /* 0x000000418e0a723e */ /* 0x004fe400000000ff */
[----:B------:R-:W-:-:S05]  /*4fb0*/  F2FP.F16.F32.PACK_AB R11, R148, R61 ;  /* 0x0000003d940b723e */ /* 0x000fca00000000ff */
[----:B------:R-:W2:Y:S02]  /*4fc0*/  MUFU.EX2 R111, R111 ;  /* 0x0000006f006f7308 */ /* 0x000ea40000000800 */
[C---:B------:R-:W-:Y:S06]  /*4fd0*/  HMMA.16816.F32 R68, R8.reuse, R16, R68 ;  /* 0x000000100844723c */ /* 0x040fec0000001844 */
[----:B------:R-:W-:Y:S02]  /*4fe0*/  MUFU.EX2 R58, R58 ;  /* 0x0000003a003a7308 */ /* 0x000fe40000000800 */
[C---:B------:R-:W-:Y:S01]  /*4ff0*/  HMMA.16816.F32 R72, R8.reuse, R18, R72 ;  /* 0x000000120848723c */ /* 0x040fe20000001848 */
[----:B------:R-:W-:Y:S05]  /*5000*/  LDSM.16.MT88.4 R16, [R154+0x8800] ;  /* 0x008800009a10783b */ /* 0x000fea0000004200 */
[----:B------:R-:W4:Y:S02]  /*5010*/  MUFU.EX2 R113, R113 ;  /* 0x0000007100717308 */ /* 0x000f240000000800 */
[C---:B------:R-:W-:Y:S06]  /*5020*/  HMMA.16816.F32 R80, R8.reuse, R20, R80 ;  /* 0x000000140850723c */ /* 0x040fec0000001850 */
[----:B------:R-:W-:Y:S02]  /*5030*/  MUFU.EX2 R43, R43 ;  /* 0x0000002b002b7308 */ /* 0x000fe40000000800 */
[C---:B------:R-:W-:Y:S01]  /*5040*/  HMMA.16816.F32 R84, R8.reuse, R22, R84 ;  /* 0x000000160854723c */ /* 0x040fe20000001854 */
[----:B------:R-:W-:Y:S05]  /*5050*/  LDSM.16.MT88.4 R20, [R152+0x8800] ;  /* 0x008800009814783b */ /* 0x000fea0000004200 */
[----:B------:R-:W-:Y:S02]  /*5060*/  MUFU.EX2 R42, R42 ;  /* 0x0000002a002a7308 */ /* 0x000fe40000000800 */
[C---:B---3--:R-:W-:Y:S06]  /*5070*/  HMMA.16816.F32 R96, R8.reuse, R12, R96 ;  /* 0x0000000c0860723c */ /* 0x048fec0000001860 */
[----:B------:R-:W-:Y:S02]  /*5080*/  MUFU.EX2 R40, R40 ;  /* 0x0000002800287308 */ /* 0x000fe40000000800 */
[C---:B------:R-:W-:Y:S01]  /*5090*/  HMMA.16816.F32 R92, R8.reuse, R14, R92 ;  /* 0x0000000e085c723c */ /* 0x040fe2000000185c */
[----:B------:R-:W3:Y:S05]  /*50a0*/  LDSM.16.MT88.4 R12, [R153+0x8000] ;  /* 0x00800000990c783b */ /* 0x000eea0000004200 */
[----:B------:R-:W-:Y:S08]  /*50b0*/  MUFU.EX2 R34, R34 ;  /* 0x0000002200227308 */ /* 0x000ff00000000800 */
[----:B------:R-:W4:Y:S08]  /*50c0*/  MUFU.EX2 R33, R32 ;  /* 0x0000002000217308 */ /* 0x000f300000000800 */
[----:B------:R-:W-:Y:S08]  /*50d0*/  MUFU.EX2 R30, R30 ;  /* 0x0000001e001e7308 */ /* 0x000ff00000000800 */
[----:B------:R-:W-:Y:S01]  /*50e0*/  MUFU.EX2 R187, R187 ;  /* 0x000000bb00bb7308 */ /* 0x000fe20000000800 */
[C---:B---3--:R-:W-:Y:S08]  /*50f0*/  HMMA.16816.F32 R76, R8.reuse, R12, R76 ;  /* 0x0000000c084c723c */ /* 0x048ff0000000184c */
[----:B------:R-:W-:Y:S01]  /*5100*/  HMMA.16816.F32 R88, R8, R14, R88 ;  /* 0x0000000e0858723c */ /* 0x000fe20000001858 */
[----:B------:R-:W3:Y:S01]  /*5110*/  LDSM.16.MT88.4 R12, [R158+0x8800] ;  /* 0x008800009e0c783b */ /* 0x000ee20000004200 */
[----:B-1----:R-:W-:-:S02]  /*5120*/  F2FP.F16.F32.PACK_AB R8, R128, R103 ;  /* 0x000000678008723e */ /* 0x002fc400000000ff */
[----:B------:R-:W-:Y:S02]  /*5130*/  F2FP.F16.F32.PACK_AB R9, R136, R67 ;  /* 0x000000438809723e */ /* 0x000fe400000000ff */
[----:B-----5:R-:W-:Y:S02]  /*5140*/  F2FP.F16.F32.PACK_AB R10, R124, R105 ;  /* 0x000000697c0a723e */ /* 0x020fe400000000ff */
[----:B------:R-:W-:-:S07]  /*5150*/  F2FP.F16.F32.PACK_AB R11, R132, R101 ;  /* 0x00000065840b723e */ /* 0x000fce00000000ff */
[C---:B------:R-:W-:Y:S08]  /*5160*/  HMMA.16816.F32 R80, R8.reuse, R20, R80 ;  /* 0x000000140850723c */ /* 0x040ff00000001850 */
[C---:B------:R-:W-:Y:S01]  /*5170*/  HMMA.16816.F32 R84, R8.reuse, R22, R84 ;  /* 0x000000160854723c */ /* 0x040fe20000001854 */
[----:B------:R-:W-:Y:S07]  /*5180*/  LDSM.16.MT88.4 R20, [R153+0x9000] ;  /* 0x009000009914783b */ /* 0x000fee0000004200 */
[C---:B------:R-:W-:Y:S08]  /*5190*/  HMMA.16816.F32 R68, R8.reuse, R16, R68 ;  /* 0x000000100844723c */ /* 0x040ff00000001844 */
[C---:B------:R-:W-:Y:S01]  /*51a0*/  HMMA.16816.F32 R72, R8.reuse, R18, R72 ;  /* 0x000000120848723c */ /* 0x040fe20000001848 */
[----:B------:R-:W-:Y:S07]  /*51b0*/  LDSM.16.MT88.4 R16, [R158+0x9000] ;  /* 0x009000009e10783b */ /* 0x000fee0000004200 */
[C---:B---3--:R-:W-:Y:S08]  /*51c0*/  HMMA.16816.F32 R96, R8.reuse, R12, R96 ;  /* 0x0000000c0860723c */ /* 0x048ff00000001860 */
[C---:B------:R-:W-:Y:S01]  /*51d0*/  HMMA.16816.F32 R92, R8.reuse, R14, R92 ;  /* 0x0000000e085c723c */ /* 0x040fe2000000185c */
[----:B------:R-:W1:Y:S07]  /*51e0*/  LDSM.16.MT88.4 R12, [R153+0x8800] ;  /* 0x00880000990c783b */ /* 0x000e6e0000004200 */
[C---:B-1----:R-:W-:Y:S08]  /*51f0*/  HMMA.16816.F32 R76, R8.reuse, R12, R76 ;  /* 0x0000000c084c723c */ /* 0x042ff0000000184c */
[----:B------:R-:W-:Y:S01]  /*5200*/  HMMA.16816.F32 R88, R8, R14, R88 ;  /* 0x0000000e0858723c */ /* 0x000fe20000001858 */
[----:B------:R-:W1:Y:S01]  /*5210*/  LDSM.16.MT88.4 R12, [R154+0x9000] ;  /* 0x009000009a0c783b */ /* 0x000e620000004200 */
[----:B--2---:R-:W-:-:S02]  /*5220*/  F2FP.F16.F32.PACK_AB R8, R111, R62 ;  /* 0x0000003e6f08723e */ /* 0x004fc400000000ff */
[----:B------:R-:W-:Y:S02]  /*5230*/  F2FP.F16.F32.PACK_AB R9, R108, R107 ;  /* 0x0000006b6c09723e */ /* 0x000fe400000000ff */
[----:B----4-:R-:W-:Y:S02]  /*5240*/  F2FP.F16.F32.PACK_AB R10, R113, R58 ;  /* 0x0000003a710a723e */ /* 0x010fe400000000ff */
[----:B------:R-:W-:-:S07]  /*5250*/  F2FP.F16.F32.PACK_AB R11, R109, R106 ;  /* 0x0000006a6d0b723e */ /* 0x000fce00000000ff */
[----:B------:R-:W-:Y:S01]  /*5260*/  HMMA.16816.F32 R76, R8, R20, R76 ;  /* 0x00000014084c723c */ /* 0x000fe2000000184c */
[----:B------:R-:W-:-:S04]  /*5270*/  FADD.FTZ R20, R28, R31 ;  /* 0x0000001f1c147221 */ /* 0x000fc80000010000 */
[----:B------:R-:W-:Y:S02]  /*5280*/  FADD.FTZ R20, R5, R20 ;  /* 0x0000001405147221 */ /* 0x000fe40000010000 */
[----:B------:R-:W2:Y:S01]  /*5290*/  MUFU.EX2 R5, R25 ;  /* 0x0000001900057308 */ /* 0x000ea20000000800 */
[----:B------:R-:W-:Y:S01]  /*52a0*/  HMMA.16816.F32 R96, R8, R16, R96 ;  /* 0x000000100860723c */ /* 0x000fe20000001860 */
[----:B------:R-:W-:-:S07]  /*52b0*/  FADD.FTZ R41, R41, R20 ;  /* 0x0000001429297221 */ /* 0x000fce0000010000 */
[C---:B------:R-:W-:Y:S01]  /*52c0*/  HMMA.16816.F32 R92, R8.reuse, R18, R92 ;  /* 0x00000012085c723c */ /* 0x040fe2000000185c */
[----:B------:R-:W3:Y:S07]  /*52d0*/  LDSM.16.MT88.4 R16, [R152+0x9000] ;  /* 0x009000009810783b */ /* 0x000eee0000004200 */
[C---:B------:R-:W-:Y:S01]  /*52e0*/  HMMA.16816.F32 R88, R8.reuse, R22, R88 ;  /* 0x000000160858723c */ /* 0x040fe20000001858 */
[----:B------:R-:W-:Y:S07]  /*52f0*/  LDSM.16.MT88.4 R20, [R154+0x9800] ;  /* 0x009800009a14783b */ /* 0x000fee0000004200 */
[----:B-1----:R-:W-:Y:S01]  /*5300*/  HMMA.16816.F32 R68, R8, R12, R68 ;  /* 0x0000000c0844723c */ /* 0x002fe20000001844 */
[----:B------:R-:W-:-:S04]  /*5310*/  FADD.FTZ R13, R37, R54 ;  /* 0x00000036250d7221 */ /* 0x000fc80000010000 */
[----:B------:R-:W-:-:S03]  /*5320*/  FADD.FTZ R13, R44, R13 ;  /* 0x0000000d2c0d7221 */ /* 0x000fc60000010000 */
[----:B------:R-:W-:Y:S01]  /*5330*/  HMMA.16816.F32 R72, R8, R14, R72 ;  /* 0x0000000e0848723c */ /* 0x000fe20000001848 */
[----:B------:R-:W-:Y:S02]  /*5340*/  FADD.FTZ R38, R38, R13 ;  /* 0x0000000d26267221 */ /* 0x000fe40000010000 */
[----:B------:R-:W1:Y:S02]  /*5350*/  LDSM.16.MT88.4 R12, [R158+0x9800] ;  /* 0x009800009e0c783b */ /* 0x000e640000004200 */
[----:B------:R-:W-:-:S04]  /*5360*/  FADD.FTZ R36, R35, R38 ;  /* 0x0000002623247221 */ /* 0x000fc80000010000 */
[----:B------:R-:W-:-:S04]  /*5370*/  FADD.FTZ R7, R7, R36 ;  /* 0x0000002407077221 */ /* 0x000fc80000010000 */
[----:B------:R-:W-:-:S04]  /*5380*/  FADD.FTZ R7, R6, R7 ;  /* 0x0000000706077221 */ /* 0x000fc80000010000 */
        /* <DEDUP_REMOVED lines=11> */
[----:B------:R-:W-:Y:S01]  /*5440*/  F2FP.F16.F32.PACK_AB R9, R42, R43 ;  /* 0x0000002b2a09723e */ /* 0x000fe200000000ff */
[----:B------:R-:W3:Y:S01]  /*5450*/  LDSM.16.MT88.4 R16, [R153+0x9800] ;  /* 0x009800009910783b */ /* 0x000ee20000004200 */
[----:B------:R-:W-:Y:S01]  /*5460*/  FADD.FTZ R55, R55, R66 ;  /* 0x0000004237377221 */ /* 0x000fe20000010000 */
[----:B------:R-:W-:Y:S01]  /*5470*/  FADD.FTZ R53, R53, R114 ;  /* 0x0000007235357221 */ /* 0x000fe20000010000 */
[----:B--2---:R-:W-:-:S02]  /*5480*/  F2FP.F16.F32.PACK_AB R10, R5, R30 ;  /* 0x0000001e050a723e */ /* 0x004fc400000000ff */
[----:B------:R-:W-:Y:S01]  /*5490*/  FADD.FTZ R120, R120, R55 ;  /* 0x0000003778787221 */ /* 0x000fe20000010000 */
[----:B------:R-:W-:Y:S01]  /*54a0*/  FADD.FTZ R6, R112, R53 ;  /* 0x0000003570067221 */ /* 0x000fe20000010000 */
[----:B------:R-:W-:Y:S02]  /*54b0*/  F2FP.F16.F32.PACK_AB R11, R187, R40 ;  /* 0x00000028bb0b723e */ /* 0x000fe400000000ff */
[----:B------:R-:W-:Y:S01]  /*54c0*/  FADD.FTZ R57, R57, R120 ;  /* 0x0000007839397221 */ /* 0x000fe20000010000 */
[----:B------:R-:W-:-:S03]  /*54d0*/  FADD.FTZ R6, R51, R6 ;  /* 0x0000000633067221 */ /* 0x000fc60000010000 */
[----:B------:R-:W-:Y:S01]  /*54e0*/  FADD.FTZ R122, R122, R57 ;  /* 0x000000397a7a7221 */ /* 0x000fe20000010000 */
[----:B------:R-:W-:Y:S01]  /*54f0*/  FADD.FTZ R59, R59, R6 ;  /* 0x000000063b3b7221 */ /* 0x000fe20000010000 */
[----:B-1----:R-:W-:Y:S02]  /*5500*/  HMMA.16816.F32 R96, R8, R12, R96 ;  /* 0x0000000c0860723c */ /* 0x002fe40000001860 */
        /* <DEDUP_REMOVED lines=39> */
[----:B------:R-:W-:-:S13]  /*5780*/  @!P0 BRA `(.L_x_8999) ;  /* 0x0000002c00948947 */ /* 0x000fda0003800000 */
[----:B------:R-:W-:Y:S01]  /*5790*/  ISETP.NE.U32.AND P0, PT, R118, RZ, PT ;  /* 0x000000ff7600720c */ /* 0x000fe20003f05070 */
[C---:B------:R-:W-:Y:S01]  /*57a0*/  IMAD.SHL.U32 R185, R116.reuse, 0x20, RZ ;  /* 0x0000002074b97824 */ /* 0x040fe200078e00ff */
[----:B------:R-:W-:Y:S01]  /*57b0*/  SHF.L.U64.HI R180, R116, 0x5, R117 ;  /* 0x0000000574b47819 */ /* 0x000fe20000010275 */
[----:B------:R-:W-:Y:S01]  /*57c0*/  IMAD.MOV.U32 R105, RZ, RZ, R0 ;  /* 0x000000ffff697224 */ /* 0x000fe200078e0000 */
[----:B------:R-:W-:Y:S01]  /*57d0*/  ISETP.NE.AND.EX P0, PT, R119, RZ, PT, P0 ;  /* 0x000000ff7700720c */ /* 0x000fe20003f05300 */
[----:B------:R-:W-:-:S12]  /*57e0*/  IMAD.MOV.U32 R103, RZ, RZ, R100 ;  /* 0x000000ffff677224 */ /* 0x000fd800078e0064 */
.L_x_9006:
        /* <DEDUP_REMOVED lines=18> */
[----:B------:R-:W-:Y:S02]  /*5910*/  IABS R7, R184 ;  /* 0x000000b800077213 */ /* 0x000fe40000000000 */
[-C--:B--2---:R-:W-:Y:S02]  /*5920*/  IABS R10, R13.reuse ;  /* 0x0000000d000a7213 */ /* 0x084fe40000000000 */
[-C--:B------:R-:W-:Y:S02]  /*5930*/  IABS R8, R13.reuse ;  /* 0x0000000d00087213 */ /* 0x080fe40000000000 */
[----:B------:R-:W1:Y:S02]  /*5940*/  I2F.RP R9, R10 ;  /* 0x0000000a00097306 */ /* 0x000e640000209400 */
[----:B------:R-:W-:Y:S08]  /*5950*/  IADD3 R8, PT, PT, RZ, -R8, RZ ;  /* 0x80000008ff087210 */ /* 0x000ff00007ffe0ff */
[----:B-1----:R-:W1:Y:S02]  /*5960*/  MUFU.RCP R5, R9 ;  /* 0x0000000900057308 */ /* 0x002e640000001000 */
[----:B-1----:R-:W-:Y:S08]  /*5970*/  VIADD R14, R5, 0xffffffe ;  /* 0x0ffffffe050e7836 */ /* 0x002ff00000000000 */
[----:B------:R-:W1:Y:S02]  /*5980*/  F2I.FTZ.U32.TRUNC.NTZ R15, R14 ;  /* 0x0000000e000f7305 */ /* 0x000e64000021f000 */
[--C-:B-1----:R-:W-:Y:S02]  /*5990*/  IMAD.MOV R5, RZ, RZ, -R15.reuse ;  /* 0x000000ffff057224 */ /* 0x102fe400078e0a0f */
[----:B------:R-:W-:Y:S02]  /*59a0*/  IMAD.MOV.U32 R14, RZ, RZ, RZ ;  /* 0x000000ffff0e7224 */ /* 0x000fe400078e00ff */
[----:B------:R-:W-:Y:S01]  /*59b0*/  IMAD R12, R5, R10, RZ ;  /* 0x0000000a050c7224 */ /* 0x000fe200078e02ff */
[----:B------:R-:W-:Y:S02]  /*59c0*/  IABS R5, R6 ;  /* 0x0000000600057213 */ /* 0x000fe40000000000 */
[-C--:B------:R-:W-:Y:S01]  /*59d0*/  LOP3.LUT R6, R6, R13.reuse, RZ, 0x3c, !PT ;  /* 0x0000000d06067212 */ /* 0x080fe200078e3cff */
[----:B------:R-:W-:Y:S02]  /*59e0*/  IMAD.HI.U32 R12, R15, R12, R14 ;  /* 0x0000000c0f0c7227 */ /* 0x000fe400078e000e */
[----:B------:R-:W2:Y:S01]  /*59f0*/  LD.E.64 R14, desc[UR4][R2.64+0x28] ;  /* 0x00002804020e7980 */ /* 0x000ea2000c101b00 */
        /* <DEDUP_REMOVED lines=23> */
[-C--:B------:R-:W-:Y:S01]  /*5b70*/  LEA R18, P2, R7, R182.reuse, 0x2 ;  /* 0x000000b607127211 */ /* 0x080fe200078410ff */
[----:B------:R-:W3:Y:S01]  /*5b80*/  LD.E.64 R10, desc[UR4][R2.64+0x40] ;  /* 0x00004004020a7980 */ /* 0x000ee2000c101b00 */
        /* <DEDUP_REMOVED lines=20> */
.L_x_9001:
[----:B------:R-:W-:Y:S05]  /*5cd0*/  BSYNC.RECONVERGENT B0 ;  /* 0x0000000000007941 */ /* 0x000fea0003800200 */
.L_x_9000:
[----:B------:R-:W1:Y:S01]  /*5ce0*/  S2UR UR6, SR_CgaCtaId ;  /* 0x00000000000679c3 */ /* 0x000e620000008800 */
[C---:B------:R-:W-:Y:S01]  /*5cf0*/  IMAD.SHL.U32 R0, R175.reuse, 0x8, RZ ;  /* 0x00000008af007824 */ /* 0x040fe200078e00ff */
[----:B------:R-:W-:Y:S01]  /*5d00*/  LOP3.LUT R107, R175, 0x38, RZ, 0xc0, !PT ;  /* 0x00000038af6b7812 */ /* 0x000fe200078ec0ff */
[----:B------:R-:W-:Y:S01]  /*5d10*/  UMOV UR7, 0x400 ;  /* 0x0000040000077882 */ /* 0x000fe20000000000 */
[----:B------:R-:W-:Y:S01]  /*5d20*/  IADD3 R190, P1, PT, R185, R172, RZ ;  /* 0x000000acb9be7210 */ /* 0x000fe20007f3e0ff */
[----:B------:R-:W-:Y:S01]  /*5d30*/  VIADD R176, R176, 0xffffffff ;  /* 0xffffffffb0b07836 */ /* 0x000fe20000000000 */
[--C-:B------:R-:W-:Y:S01]  /*5d40*/  LOP3.LUT R107, R107, 0x1c0, R0.reuse, 0xf8, !PT ;  /* 0x000001c06b6b7812 */ /* 0x100fe200078ef800 */
[----:B------:R-:W-:Y:S02]  /*5d50*/  BSSY.RECONVERGENT B1, `(.L_x_9002) ;  /* 0x00000ee000017945 */ /* 0x000fe40003800200 */
[----:B------:R-:W-:Y:S01]  /*5d60*/  IMAD.X R191, R180, 0x1, R173, P1 ;  /* 0x00000001b4bf7824 */ /* 0x000fe200008e06ad */
[--C-:B------:R-:W-:Y:S02]  /*5d70*/  LOP3.LUT R107, R107, 0x38, R0.reuse, 0x78, !PT ;  /* 0x000000386b6b7812 */ /* 0x100fe400078e7800 */
[-C--:B------:R-:W-:Y:S02]  /*5d80*/  IADD3 R188, P1, PT, R190, R185.reuse, RZ ;  /* 0x000000b9bebc7210 */ /* 0x080fe40007f3e0ff */
[----:B------:R-:W-:Y:S03]  /*5d90*/  LOP3.LUT R107, R107, 0x1e00, R0, 0xf8, !PT ;  /* 0x00001e006b6b7812 */ /* 0x000fe600078ef800 */
[--C-:B------:R-:W-:Y:S01]  /*5da0*/  IMAD.X R189, R191, 0x1, R180.reuse, P1 ;  /* 0x00000001bfbd7824 */ /* 0x100fe200008e06b4 */
[-C--:B------:R-:W-:Y:S05]  /*5db0*/  IADD3 R192, P1, PT, R188, R185.reuse, RZ ;  /* 0x000000b9bcc07210 */ /* 0x080fea0007f3e0ff */
[----:B------:R-:W-:Y:S01]  /*5dc0*/  IMAD.X R193, R189, 0x1, R180, P1 ;  /* 0x00000001bdc17824 */ /* 0x000fe200008e06b4 */
[----:B-1----:R-:W-:Y:S01]  /*5dd0*/  ULEA UR6, UR6, UR7, 0x18 ;  /* 0x0000000706067291 */ /* 0x002fe2000f8ec0ff */
[-C--:B------:R-:W-:Y:S05]  /*5de0*/  IADD3 R106, P1, PT, R192, R185.reuse, RZ ;  /* 0x000000b9c06a7210 */ /* 0x080fea0007f3e0ff */
[----:B------:R-:W-:Y:S04]  /*5df0*/  IMAD.U32 R164, RZ, RZ, UR6 ;  /* 0x00000006ffa47e24 */ /* 0x000fe8000f8e00ff */
[----:B------:R-:W-:Y:S02]  /*5e00*/  IMAD R101, R107, 0x2, R164 ;  /* 0x000000026b657824 */ /* 0x000fe400078e02a4 */
[--C-:B------:R-:W-:Y:S01]  /*5e10*/  IMAD.X R107, R193, 0x1, R180.reuse, P1 ;  /* 0x00000001c16b7824 */ /* 0x100fe200008e06b4 */
[-C--:B------:R-:W-:Y:S02]  /*5e20*/  IADD3 R194, P1, PT, R106, R185.reuse, RZ ;  /* 0x000000b96ac27210 */ /* 0x080fe40007f3e0ff */
[----:B------:R-:W-:Y:S01]  /*5e30*/  @!PT LDS RZ, [RZ] ;  /* 0x00000000fffff984 */ /* 0x000fe20000000800 */
[----:B------:R-:W-:Y:S01]  /*5e40*/  @!PT LDS RZ, [RZ] ;  /* 0x00000000fffff984 */ /* 0x000fe20000000800 */
[----:B------:R-:W-:Y:S01]  /*5e50*/  @!PT LDS RZ, [RZ] ;  /* 0x00000000fffff984 */ /* 0x000fe20000000800 */
[----:B------:R1:W-:Y:S03]  /*5e60*/  LDGSTS.E.BYPASS.LTC128B.128 [R101+0x6000], desc[UR4][R172.64] ;  /* 0x06000000ac657fae */ /* 0x0003e6000b981a04 */
[--C-:B------:R-:W-:Y:S02]  /*5e70*/  IMAD.X R195, R107, 0x1, R180.reuse, P1 ;  /* 0x000000016bc37824 */ /* 0x100fe400008e06b4 */
[----:B------:R1:W-:Y:S01]  /*5e80*/  LDGSTS.E.BYPASS.LTC128B.128 [R101+0x6800], desc[UR4][R190.64] ;  /* 0x06800000be657fae */ /* 0x0003e2000b981a04 */
[-C--:B------:R-:W-:Y:S04]  /*5e90*/  IADD3 R196, P1, PT, R194, R185.reuse, RZ ;  /* 0x000000b9c2c47210 */ /* 0x080fe80007f3e0ff */
[----:B------:R1:W-:Y:S01]  /*5ea0*/  LDGSTS.E.BYPASS.LTC128B.128 [R101+0x7000], desc[UR4][R188.64] ;  /* 0x07000000bc657fae */ /* 0x0003e2000b981a04 */
[--C-:B------:R-:W-:Y:S01]  /*5eb0*/  IMAD.X R197, R195, 0x1, R180.reuse, P1 ;  /* 0x00000001c3c57824 */ /* 0x100fe200008e06b4 */
[----:B------:R-:W-:Y:S03]  /*5ec0*/  IADD3 R198, P1, PT, R196, R185, RZ ;  /* 0x000000b9c4c67210 */ /* 0x000fe60007f3e0ff */
[----:B------:R1:W-:Y:S05]  /*5ed0*/  LDGSTS.E.BYPASS.LTC128B.128 [R101+0x7800], desc[UR4][R192.64] ;  /* 0x07800000c0657fae */ /* 0x0003ea000b981a04 */
[----:B------:R1:W-:Y:S01]  /*5ee0*/  LDGSTS.E.BYPASS.LTC128B.128 [R101+0x8000], desc[UR4][R106.64] ;  /* 0x080000006a657fae */ /* 0x0003e2000b981a04 */
[----:B------:R-:W-:Y:S01]  /*5ef0*/  IMAD.X R199, R197, 0x1, R180, P1 ;  /* 0x00000001c5c77824 */ /* 0x000fe200008e06b4 */
[----:B------:R-:W-:Y:S03]  /*5f00*/  ISETP.GT.AND P1, PT, R176, R169, PT ;  /* 0x000000a9b000720c */ /* 0x000fe60003f24270 */
[----:B------:R1:W-:Y:S05]  /*5f10*/  LDGSTS.E.BYPASS.LTC128B.128 [R101+0x8800], desc[UR4][R194.64] ;  /* 0x08800000c2657fae */ /* 0x0003ea000b981a04 */
[----:B------:R1:W-:Y:S05]  /*5f20*/  LDGSTS.E.BYPASS.LTC128B.128 [R101+0x9000], desc[UR4][R196.64] ;  /* 0x09000000c4657fae */ /* 0x0003ea000b981a04 */
        /* <DEDUP_REMOVED lines=15> */
[----:B------:R-:W-:Y:S02]  /*6020*/  LDSM.16.M88.4 R112, [R157+0x3000] ;  /* 0x003000009d70783b */ /* 0x000fe40000000200 */
        /* <DEDUP_REMOVED lines=20> */
[C---:B------:R-:W-:Y:S08]  /*6170*/  HMMA.16816.F32 R8, R144.reuse, R150, R8 ;  /* 0x000000969008723c */ /* 0x040ff00000001808 */
[C---:B-1----:R-:W-:Y:S08]  /*6180*/  HMMA.16816.F32 R12, R144.reuse, R108, R12 ;  /* 0x0000006c900c723c */ /* 0x042ff0000000180c */
[C---:B------:R-:W-:Y:S01]  /*6190*/  HMMA.16816.F32 R16, R144.reuse, R110, R16 ;  /* 0x0000006e9010723c */ /* 0x040fe20000001810 */
[----:B------:R-:W1:Y:S07]  /*61a0*/  LDSM.16.M88.4 R108, [R157+0x5000] ;  /* 0x005000009d6c783b */ /* 0x000e6e0000000200 */
[C---:B------:R-:W-:Y:S08]  /*61b0*/  HMMA.16816.F32 R20, R144.reuse, R112, R20 ;  /* 0x000000709014723c */ /* 0x040ff00000001814 */
[C---:B------:R-:W-:Y:S01]  /*61c0*/  HMMA.16816.F32 R24, R144.reuse, R114, R24 ;  /* 0x000000729018723c */ /* 0x040fe20000001818 */
[----:B------:R-:W2:Y:S07]  /*61d0*/  LDSM.16.M88.4 R112, [R157+0x5800] ;  /* 0x005800009d70783b */ /* 0x000eae0000000200 */
[C---:B------:R-:W-:Y:S08]  /*61e0*/  HMMA.16816.F32 R28, R144.reuse, R116, R28 ;  /* 0x00000074901c723c */ /* 0x040ff0000000181c */
[C---:B------:R-:W-:Y:S01]  /*61f0*/  HMMA.16816.F32 R32, R144.reuse, R118, R32 ;  /* 0x000000769020723c */ /* 0x040fe20000001820 */
[----:B------:R-:W-:Y:S07]  /*6200*/  LDSM.16.M88.4 R116, [R160] ;  /* 0x00000000a074783b */ /* 0x000fee0000000200 */
        /* <DEDUP_REMOVED lines=10> */
[----:B------:R-:W-:Y:S01]  /*62b0*/  HMMA.16816.F32 R64, R144, R114, R64 ;  /* 0x000000729040723c */ /* 0x000fe20000001840 */
        /* <DEDUP_REMOVED lines=23> */
[----:B------:R-:W-:Y:S01]  /*6430*/  HMMA.16816.F32 R64, R116, R110, R64 ;  /* 0x0000006e7440723c */ /* 0x000fe20000001840 */
[----:B------:R-:W1:Y:S05]  /*6440*/  LDSM.16.M88.4 R108, [R155+0x3800] ;  /* 0x003800009b6c783b */ /* 0x000e6a0000000200 */
[----:B------:R-:W5:Y:S02]  /*6450*/  LDSM.16.M88.4 R116, [R155+0x4000] ;  /* 0x004000009b74783b */ /* 0x000f640000000200 */
        /* <DEDUP_REMOVED lines=8> */
[----:B------:R-:W4:Y:S01]  /*64e0*/  LDSM.16.M88.4 R124, [R155+0x5800] ;  /* 0x005800009b7c783b */ /* 0x000f220000000200 */
[----:B------:R-:W-:Y:S04]  /*64f0*/  DEPBAR.LE SB0, 0x0 ;  /* 0x000080000000791a */ /* 0x000fe80000000000 */
[----:B------:R-:W-:Y:S02]  /*6500*/  BAR.SYNC.DEFER_BLOCKING 0x0 ;  /* 0x0000000000007b1d */ /* 0x000fe40000010000 */
[C---:B-1----:R-:W-:Y:S08]  /*6510*/  HMMA.16816.F32 R28, R112.reuse, R108, R28 ;  /* 0x0000006c701c723c */ /* 0x042ff0000000181c */
[C---:B------:R-:W-:Y:S08]  /*6520*/  HMMA.16816.F32 R32, R112.reuse, R110, R32 ;  /* 0x0000006e7020723c */ /* 0x040ff00000001820 */
[C---:B-----5:R-:W-:Y:S08]  /*6530*/  HMMA.16816.F32 R36, R112.reuse, R116, R36 ;  /* 0x000000747024723c */ /* 0x060ff00000001824 */
[C---:B------:R-:W-:Y:S08]  /*6540*/  HMMA.16816.F32 R40, R112.reuse, R118, R40 ;  /* 0x000000767028723c */ /* 0x040ff00000001828 */
[C---:B--2---:R-:W-:Y:S08]  /*6550*/  HMMA.16816.F32 R44, R112.reuse, R120, R44 ;  /* 0x00000078702c723c */ /* 0x044ff0000000182c */
[C---:B------:R-:W-:Y:S08]  /*6560*/  HMMA.16816.F32 R48, R112.reuse, R122, R48 ;  /* 0x0000007a7030723c */ /* 0x040ff00000001830 */
[C---:B---3--:R-:W-:Y:S08]  /*6570*/  HMMA.16816.F32 R52, R112.reuse, R128, R52 ;  /* 0x000000807034723c */ /* 0x048ff00000001834 */
[C---:B------:R-:W-:Y:S08]  /*6580*/  HMMA.16816.F32 R56, R112.reuse, R130, R56 ;  /* 0x000000827038723c */ /* 0x040ff00000001838 */
[C---:B----4-:R-:W-:Y:S08]  /*6590*/  HMMA.16816.F32 R60, R112.reuse, R124, R60 ;  /* 0x0000007c703c723c */ /* 0x050ff0000000183c */
        /* <DEDUP_REMOVED lines=77> */
.L_x_9005:
[----:B------:R-:W-:Y:S05]  /*6a70*/  BSYNC.RECONVERGENT B0 ;  /* 0x0000000000007941 */ /* 0x000fea0003800200 */
.L_x_9004:
[----:B------:R-:W-:Y:S01]  /*6a80*/  @!PT LDS RZ, [RZ] ;  /* 0x00000000fffff984 */ /* 0x000fe20000000800 */
[----:B------:R-:W-:Y:S01]  /*6a90*/  @!PT LDS RZ, [RZ] ;  /* 0x00000000fffff984 */ /* 0x000fe20000000800 */
[----:B------:R-:W-:Y:S01]  /*6aa0*/  @!PT LDS RZ, [RZ] ;  /* 0x00000000fffff984 */ /* 0x000fe20000000800 */
[----:B------:R1:W-:Y:S01]  /*6ab0*/  LDGSTS.E.BYPASS.LTC128B.128 [R101+0x2000], desc[UR4][R170.64] ;  /* 0x02000000aa657fae */ /* 0x0003e2000b981a04 */
[----:B------:R-:W-:Y:S02]  /*6ac0*/  IADD3 R114, P1, PT, R107, R170, RZ ;  /* 0x000000aa6b727210 */ /* 0x000fe40007f3e0ff */
[----:B------:R-:W-:Y:S02]  /*6ad0*/  SHF.L.U64.HI R0, R166, 0x5, R167 ;  /* 0x00000005a6007819 */ /* 0x000fe400000102a7 */
[-C--:B------:R-:W-:Y:S03]  /*6ae0*/  IADD3 R112, P2, PT, R114, R107.reuse, RZ ;  /* 0x0000006b72707210 */ /* 0x080fe60007f5e0ff */
        /* <DEDUP_REMOVED lines=20> */
.L_x_9003:
[----:B------:R-:W-:Y:S05]  /*6c30*/  BSYNC.RECONVERGENT B1 ;  /* 0x0000000000017941 */ /* 0x000fea0003800200 */
.L_x_9002:
        /* <DEDUP_REMOVED lines=48> */
[C---:B------:R-:W-:Y:S02]  /*6f40*/  FMUL.FTZ R112, R101.reuse, R0 ;  /* 0x0000000065707220 */ /* 0x040fe40000410000 */
[----:B------:R-:W-:Y:S01]  /*6f50*/  FMUL.FTZ R103, R101, R104 ;  /* 0x0000006865677220 */ /* 0x000fe20000410000 */
[----:B------:R-:W1:Y:S01]  /*6f60*/  MUFU.EX2 R102, R102 ;  /* 0x0000006600667308 */ /* 0x000e620000000800 */
[----:B------:R-:W2:Y:S01]  /*6f70*/  LDSM.16.MT88.4 R104, [R158+0x6000] ;  /* 0x006000009e68783b */ /* 0x000ea20000004200 */
[----:B------:R-:W-:Y:S02]  /*6f80*/  FSEL R114, R114, RZ, P1 ;  /* 0x000000ff72727208 */ /* 0x000fe40000800000 */
[----:B------:R-:W-:Y:S03]  /*6f90*/  FSETP.NEU.FTZ.AND P1, PT, R0, -INF , PT ;  /* 0xff8000000000780b */ /* 0x000fe60003f3d000 */
[-CC-:B------:R-:W-:Y:S03]  /*6fa0*/  FFMA.FTZ R120, R8, R101.reuse, -R114.reuse ;  /* 0x0000006508787223 */ /* 0x180fe60000010872 */
[----:B------:R-:W3:Y:S01]  /*6fb0*/  MUFU.EX2 R103, R103 ;  /* 0x0000006700677308 */ /* 0x000ee20000000800 */
        /* <DEDUP_REMOVED lines=16> */
[C---:B---3--:R-:W-:Y:S01]  /*70c0*/  FMUL.FTZ R4, R103.reuse, R96 ;  /* 0x0000006067047220 */ /* 0x048fe20000410000 */
[C---:B------:R-:W-:Y:S01]  /*70d0*/  FMUL.FTZ R5, R103.reuse, R97 ;  /* 0x0000006167057220 */ /* 0x040fe20000410000 */
[C---:B------:R-:W-:Y:S01]  /*70e0*/  FMUL.FTZ R8, R103.reuse, R92 ;  /* 0x0000005c67087220 */ /* 0x040fe20000410000 */
[C---:B------:R-:W-:Y:S01]  /*70f0*/  FMUL.FTZ R9, R103.reuse, R93 ;  /* 0x0000005d67097220 */ /* 0x040fe20000410000 */
[C---:B------:R-:W-:Y:S01]  /*7100*/  FMUL.FTZ R71, R102.reuse, R71 ;  /* 0x0000004766477220 */ /* 0x040fe20000410000 */
[C---:B------:R-:W-:Y:S01]  /*7110*/  FMUL.FTZ R68, R103.reuse, R68 ;  /* 0x0000004467447220 */ /* 0x040fe20000410000 */
[C---:B------:R-:W-:Y:S03]  /*7120*/  FMUL.FTZ R69, R103.reuse, R69 ;  /* 0x0000004567457220 */ /* 0x040fe60000410000 */
[----:B------:R-:W1:Y:S01]  /*7130*/  MUFU.EX2 R116, R116 ;  /* 0x0000007400747308 */ /* 0x000e620000000800 */
[----:B------:R-:W3:Y:S01]  /*7140*/  LDSM.16.MT88.4 R92, [R153+0x6000] ;  /* 0x00600000995c783b */ /* 0x000ee20000004200 */
[C---:B------:R-:W-:Y:S01]  /*7150*/  FMUL.FTZ R74, R102.reuse, R74 ;  /* 0x0000004a664a7220 */ /* 0x040fe20000410000 */
[----:B------:R-:W-:Y:S01]  /*7160*/  FMUL.FTZ R75, R102, R75 ;  /* 0x0000004b664b7220 */ /* 0x000fe20000410000 */
[C---:B------:R-:W-:Y:S01]  /*7170*/  FMUL.FTZ R72, R103.reuse, R72 ;  /* 0x0000004867487220 */ /* 0x040fe20000410000 */
[----:B------:R-:W-:Y:S01]  /*7180*/  FMUL.FTZ R73, R103, R73 ;  /* 0x0000004967497220 */ /* 0x000fe20000410000 */
[-C--:B------:R-:W-:Y:S01]  /*7190*/  FFMA.FTZ R118, R12, R101.reuse, -R114 ;  /* 0x000000650c767223 */ /* 0x080fe20000010872 */
[-C--:B------:R-:W-:Y:S03]  /*71a0*/  FFMA.FTZ R12, R14, R101.reuse, -R112 ;  /* 0x000000650e0c7223 */ /* 0x080fe60000010870 */
[----:B------:R-:W-:Y:S01]  /*71b0*/  MUFU.EX2 R123, R123 ;  /* 0x0000007b007b7308 */ /* 0x000fe20000000800 */
[----:B------:R-:W-:Y:S01]  /*71c0*/  FMUL.FTZ R14, R102, R90 ;  /* 0x0000005a660e7220 */ /* 0x000fe20000410000 */
[-CC-:B------:R-:W-:Y:S01]  /*71d0*/  FFMA.FTZ R132, R25, R101.reuse, -R114.reuse ;  /* 0x0000006519847223 */ /* 0x180fe20000010872 */
[-CC-:B------:R-:W-:Y:S01]  /*71e0*/  FFMA.FTZ R134, R36, R101.reuse, -R114.reuse ;  /* 0x0000006524867223 */ /* 0x180fe20000010872 */
[-C--:B------:R-:W-:Y:S01]  /*71f0*/  FFMA.FTZ R131, R37, R101.reuse, -R114 ;  /* 0x0000006525837223 */ /* 0x080fe20000010872 */
[-CC-:B------:R-:W-:Y:S01]  /*7200*/  FFMA.FTZ R133, R38, R101.reuse, -R112.reuse ;  /* 0x0000006526857223 */ /* 0x180fe20000010870 */
[----:B------:R-:W-:Y:S01]  /*7210*/  FFMA.FTZ R136, R39, R101, -R112 ;  /* 0x0000006527887223 */ /* 0x000fe20000010870 */
[----:B------:R-:W-:Y:S03]  /*7220*/  FMUL.FTZ R78, R102, R78 ;  /* 0x0000004e664e7220 */ /* 0x000fe60000410000 */
[----:B------:R-:W4:Y:S01]  /*7230*/  MUFU.EX2 R117, R117 ;  /* 0x0000007500757308 */ /* 0x000f220000000800 */
[----:B-1----:R-:W-:Y:S01]  /*7240*/  F2FP.F16.F32.PACK_AB R96, R116, R124 ;  /* 0x0000007c7460723e */ /* 0x002fe200000000ff */
[----:B------:R-:W-:Y:S01]  /*7250*/  LDSM.16.MT88.4 R36, [R152+0x8000] ;  /* 0x008000009824783b */ /* 0x000fe20000004200 */
[C---:B------:R-:W-:Y:S01]  /*7260*/  FMUL.FTZ R79, R102.reuse, R79 ;  /* 0x0000004f664f7220 */ /* 0x040fe20000410000 */
[C---:B------:R-:W-:Y:S01]  /*7270*/  FMUL.FTZ R76, R103.reuse, R76 ;  /* 0x0000004c674c7220 */ /* 0x040fe20000410000 */
[C---:B------:R-:W-:Y:S01]  /*7280*/  FMUL.FTZ R77, R103.reuse, R77 ;  /* 0x0000004d674d7220 */ /* 0x040fe20000410000 */
[C---:B------:R-:W-:Y:S01]  /*7290*/  FMUL.FTZ R82, R102.reuse, R82 ;  /* 0x0000005266527220 */ /* 0x040fe20000410000 */
[----:B------:R-:W-:Y:S03]  /*72a0*/  FMUL.FTZ R83, R102, R83 ;  /* 0x0000005366537220 */ /* 0x000fe60000410000 */
[----:B------:R-:W1:Y:S01]  /*72b0*/  MUFU.EX2 R113, R113 ;  /* 0x0000007100717308 */ /* 0x000e620000000800 */
[C---:B------:R-:W-:Y:S01]  /*72c0*/  FMUL.FTZ R80, R103.reuse, R80 ;  /* 0x0000005067507220 */ /* 0x040fe20000410000 */
[----:B------:R-:W-:Y:S01]  /*72d0*/  FMUL.FTZ R81, R103, R81 ;  /* 0x0000005167517220 */ /* 0x000fe20000410000 */
[-C--:B------:R-:W-:Y:S01]  /*72e0*/  FFMA.FTZ R128, R21, R101.reuse, -R114 ;  /* 0x0000006515807223 */ /* 0x080fe20000010872 */
[-C--:B------:R-:W-:Y:S01]  /*72f0*/  FFMA.FTZ R21, R26, R101.reuse, -R112 ;  /* 0x000000651a157223 */ /* 0x080fe20000010870 */
[C---:B------:R-:W-:Y:S01]  /*7300*/  FFMA.FTZ R124, R103.reuse, R186, R124 ;  /* 0x000000ba677c7223 */ /* 0x040fe2000001007c */
[----:B------:R-:W-:Y:S01]  /*7310*/  FFMA.FTZ R119, R16, R101, -R114 ;  /* 0x0000006510777223 */ /* 0x000fe20000010872 */
[----:B------:R-:W-:Y:S03]  /*7320*/  FMUL.FTZ R16, R103, R84 ;  /* 0x0000005467107220 */ /* 0x000fe60000410000 */
[----:B------:R-:W-:Y:S01]  /*7330*/  MUFU.EX2 R122, R122 ;  /* 0x0000007a007a7308 */ /* 0x000fe20000000800 */
[----:B----4-:R-:W-:Y:S01]  /*7340*/  F2FP.F16.F32.PACK_AB R97, R117, R123 ;  /* 0x0000007b7561723e */ /* 0x010fe200000000ff */
[-CC-:B------:R-:W-:Y:S01]  /*7350*/  FFMA.FTZ R121, R18, R101.reuse, -R112.reuse ;  /* 0x0000006512797223 */ /* 0x180fe20000010870 */
[C---:B------:R-:W-:Y:S01]  /*7360*/  FMUL.FTZ R18, R102.reuse, R86 ;  /* 0x0000005666127220 */ /* 0x040fe20000410000 */
[----:B------:R-:W-:Y:S01]  /*7370*/  FFMA.FTZ R126, R19, R101, -R112 ;  /* 0x00000065137e7223 */ /* 0x000fe20000010870 */
[----:B------:R-:W-:Y:S01]  /*7380*/  FMUL.FTZ R19, R102, R87 ;  /* 0x0000005766137220 */ /* 0x000fe20000410000 */
[-C--:B------:R-:W-:Y:S01]  /*7390*/  FFMA.FTZ R125, R20, R101.reuse, -R114 ;  /* 0x00000065147d7223 */ /* 0x080fe20000010872 */
[-CC-:B------:R-:W-:Y:S03]  /*73a0*/  FFMA.FTZ R127, R22, R101.reuse, -R112.reuse ;  /* 0x00000065167f7223 */ /* 0x180fe60000010870 */
        /* <DEDUP_REMOVED lines=15> */
[-C--:B------:R-:W-:Y:S03]  /*74a0*/  FFMA.FTZ R50, R51, R101.reuse, -R112 ;  /* 0x0000006533327223 */ /* 0x080fe60000010870 */
[----:B------:R-:W-:Y:S01]  /*74b0*/  MUFU.EX2 R119, R119 ;  /* 0x0000007700777308 */ /* 0x000fe20000000800 */
[----:B----4-:R-:W-:Y:S01]  /*74c0*/  F2FP.F16.F32.PACK_AB R99, R115, R122 ;  /* 0x0000007a7363723e */ /* 0x010fe200000000ff */
[-C--:B------:R-:W-:Y:S01]  /*74d0*/  FFMA.FTZ R51, R53, R101.reuse, -R114 ;  /* 0x0000006535337223 */ /* 0x080fe20000010872 */
[-CC-:B------:R-:W-:Y:S01]  /*74e0*/  FFMA.FTZ R53, R54, R101.reuse, -R112.reuse ;  /* 0x0000006536357223 */ /* 0x180fe20000010870 */
[-C--:B------:R-:W-:Y:S01]  /*74f0*/  FFMA.FTZ R54, R55, R101.reuse, -R112 ;  /* 0x0000006537367223 */ /* 0x080fe20000010870 */
[-CC-:B------:R-:W-:Y:S01]  /*7500*/  FFMA.FTZ R55, R56, R101.reuse, -R114.reuse ;  /* 0x0000006538377223 */ /* 0x180fe20000010872 */
[-C--:B------:R-:W-:Y:S01]  /*7510*/  FFMA.FTZ R56, R57, R101.reuse, -R114 ;  /* 0x0000006539387223 */ /* 0x080fe20000010872 */
[-C--:B------:R-:W-:Y:S01]  /*7520*/  FFMA.FTZ R57, R58, R101.reuse, -R112 ;  /* 0x000000653a397223 */ /* 0x080fe20000010870 */
[C---:B--2---:R-:W-:Y:S02]  /*7530*/  HMMA.16816.F32 R4, R96.reuse, R104, R4 ;  /* 0x000000686004723c */ /* 0x044fe40000001804 */
[----:B------:R-:W-:Y:S03]  /*7540*/  MUFU.EX2 R121, R121 ;  /* 0x0000007900797308 */ /* 0x000fe60000000800 */
[-C--:B------:R-:W-:Y:S01]  /*7550*/  FFMA.FTZ R52, R52, R101.reuse, -R114 ;  /* 0x0000006534347223 */ /* 0x080fe20000010872 */
[----:B------:R-:W-:Y:S01]  /*7560*/  FFMA.FTZ R58, R59, R101, -R112 ;  /* 0x000000653b3a7223 */ /* 0x000fe20000010870 */
[----:B------:R-:W-:Y:S01]  /*7570*/  FFMA.FTZ R123, R102, R187, R123 ;  /* 0x000000bb667b7223 */ /* 0x000fe2000001007b */
[C---:B------:R-:W-:Y:S01]  /*7580*/  HMMA.16816.F32 R8, R96.reuse, R106, R8 ;  /* 0x0000006a6008723c */ /* 0x040fe20000001808 */
[----:B------:R-:W1:Y:S03]  /*7590*/  LDSM.16.MT88.4 R104, [R152+0x6000] ;  /* 0x006000009868783b */ /* 0x000e660000004200 */
[----:B------:R-:W2:Y:S01]  /*75a0*/  MUFU.EX2 R126, R126 ;  /* 0x0000007e007e7308 */ /* 0x000ea20000000800 */
[--C-:B------:R-:W-:Y:S01]  /*75b0*/  FFMA.FTZ R59, R64, R101, -R114.reuse ;  /* 0x00000065403b7223 */ /* 0x100fe20000010872 */
[----:B------:R-:W-:Y:S01]  /*75c0*/  FADD.FTZ R123, R117, R123 ;  /* 0x0000007b757b7221 */ /* 0x000fe20000010000 */
[----:B------:R-:W-:Y:S01]  /*75d0*/  ISETP.GT.AND P1, PT, R176, R169, PT ;  /* 0x000000a9b000720c */ /* 0x000fe20003f24270 */
[C---:B------:R-:W-:Y:S06]  /*75e0*/  HMMA.16816.F32 R68, R96.reuse, R108, R68 ;  /* 0x0000006c6044723c */ /* 0x040fec0000001844 */
        /* <DEDUP_REMOVED lines=12> */
[C---:B---3--:R-:W-:Y:S05]  /*76b0*/  HMMA.16816.F32 R76, R96.reuse, R92, R76 ;  /* 0x0000005c604c723c */ /* 0x048fea000000184c */
[----:B------:R-:W2:Y:S10]  /*76c0*/  MUFU.EX2 R109, R109 ;  /* 0x0000006d006d7308 */ /* 0x000eb40000000800 */
[----:B------:R-:W3:Y:S01]  /*76d0*/  MUFU.EX2 R108, R108 ;  /* 0x0000006c006c7308 */ /* 0x000ee20000000800 */
[----:B----4-:R-:W-:Y:S01]  /*76e0*/  FMUL.FTZ R12, R103, R88 ;  /* 0x00000058670c7220 */ /* 0x010fe20000410000 */
[----:B------:R-:W-:Y:S01]  /*76f0*/  MOV R103, R100 ;  /* 0x0000006400677202 */ /* 0x000fe20000000f00 */
        /* <DEDUP_REMOVED lines=139> */
[C---:B------:R-:W-:Y:S03]  /*7fb0*/  HMMA.16816.F32 R76, R20.reuse, R32, R76 ;  /* 0x00000020144c723c */ /* 0x040fe6000000184c */
[----:B------:R-:W-:Y:S04]  /*7fc0*/  FADD.FTZ R33, R116, R124 ;  /* 0x0000007c74217221 */ /* 0x000fe80000010000 */
[----:B------:R-:W-:Y:S01]  /*7fd0*/  FADD.FTZ R120, R120, R33 ;  /* 0x0000002178787221 */ /* 0x000fe20000010000 */
[C---:B------:R-:W-:Y:S01]  /*7fe0*/  HMMA.16816.F32 R12, R20.reuse, R34, R12 ;  /* 0x00000022140c723c */ /* 0x040fe2000000180c */
[----:B------:R-:W4:Y:S02]  /*7ff0*/  LDSM.16.MT88.4 R32, [R153+0x9000] ;  /* 0x009000009920783b */ /* 0x000f240000004200 */
[----:B------:R-:W-:Y:S05]  /*8000*/  FADD.FTZ R113, R113, R120 ;  /* 0x0000007871717221 */ /* 0x000fea0000010000 */
        /* <DEDUP_REMOVED lines=25> */
[----:B-----5:R-:W-:Y:S01]  /*81a0*/  F2FP.F16.F32.PACK_AB R85, R39, R38 ;  /* 0x000000262755723e */ /* 0x020fe200000000ff */
[----:B------:R-:W3:Y:S02]  /*81b0*/  LDSM.16.MT88.4 R28, [R154+0x9800] ;  /* 0x009800009a1c783b */ /* 0x000ee40000004200 */
[----:B------:R-:W-:Y:S01]  /*81c0*/  FADD.FTZ R110, R110, R119 ;  /* 0x000000776e6e7221 */ /* 0x000fe20000010000 */
[C---:B----4-:R-:W-:Y:S03]  /*81d0*/  HMMA.16816.F32 R76, R20.reuse, R32, R76 ;  /* 0x00000020144c723c */ /* 0x050fe6000000184c */
[-CC-:B------:R-:W-:Y:S01]  /*81e0*/  FFMA.FTZ R32, R66, R101.reuse, -R112.reuse ;  /* 0x0000006542207223 */ /* 0x180fe20000010870 */
[----:B------:R-:W-:Y:S01]  /*81f0*/  FFMA.FTZ R112, R67, R101, -R112 ;  /* 0x0000006543707223 */ /* 0x000fe20000010870 */
[----:B------:R-:W-:Y:S01]  /*8200*/  FADD.FTZ R125, R125, R110 ;  /* 0x0000006e7d7d7221 */ /* 0x000fe20000010000 */
[----:B-1----:R-:W-:Y:S02]  /*8210*/  F2FP.F16.F32.PACK_AB R86, R114, R59 ;  /* 0x0000003b7256723e */ /* 0x002fe400000000ff */
[C---:B------:R-:W-:Y:S01]  /*8220*/  HMMA.16816.F32 R12, R20.reuse, R34, R12 ;  /* 0x00000022140c723c */ /* 0x040fe2000000180c */
[----:B------:R-:W-:Y:S02]  /*8230*/  MUFU.EX2 R32, R32 ;  /* 0x0000002000207308 */ /* 0x000fe40000000800 */
[----:B------:R-:W-:Y:S04]  /*8240*/  FADD.FTZ R128, R128, R125 ;  /* 0x0000007d80807221 */ /* 0x000fe80000010000 */
[----:B------:R-:W-:Y:S01]  /*8250*/  FADD.FTZ R33, R129, R128 ;  /* 0x0000008081217221 */ /* 0x000fe20000010000 */
[C---:B--2---:R-:W-:Y:S03]  /*8260*/  HMMA.16816.F32 R80, R20.reuse, R24, R80 ;  /* 0x000000181450723c */ /* 0x044fe60000001850 */
[----:B------:R-:W1:Y:S01]  /*8270*/  MUFU.EX2 R187, R112 ;  /* 0x0000007000bb7308 */ /* 0x000e620000000800 */
[----:B------:R-:W-:Y:S01]  /*8280*/  FADD.FTZ R33, R132, R33 ;  /* 0x0000002184217221 */ /* 0x000fe20000010000 */
[----:B------:R-:W-:Y:S02]  /*8290*/  FADD.FTZ R25, R89, R88 ;  /* 0x0000005859197221 */ /* 0x000fe40000010000 */
[----:B------:R-:W2:Y:S01]  /*82a0*/  LDSM.16.MT88.4 R88, [R153+0x9800] ;  /* 0x009800009958783b */ /* 0x000ea20000004200 */
[----:B------:R-:W-:Y:S01]  /*82b0*/  FADD.FTZ R98, R98, R33 ;  /* 0x0000002162627221 */ /* 0x000fe20000010000 */
[----:B------:R-:W-:Y:S03]  /*82c0*/  HMMA.16816.F32 R16, R20, R26, R16 ;  /* 0x0000001a1410723c */ /* 0x000fe60000001810 */
        /* <DEDUP_REMOVED lines=8> */
[----:B------:R-:W-:Y:S01]  /*8350*/  MOV R105, R0 ;  /* 0x0000000000697202 */ /* 0x000fe20000000f00 */
        /* <DEDUP_REMOVED lines=40> */
.L_x_8999:
        /* <DEDUP_REMOVED lines=10> */
.L_x_9014:
[----:B------:R-:W2:Y:S01]  /*8680*/  MUFU.RCP R8, R5 ;  /* 0x0000000500087308 */ /* 0x000ea20000001000 */
[----:B----4-:R-:W-:Y:S01]  /*8690*/  FADD.FTZ R4, R9, R10 ;  /* 0x0000000a09047221 */ /* 0x010fe20000010000 */
[C---:B------:R-:W-:Y:S01]  /*86a0*/  SHF.L.U32 R6, R175.reuse, 0x4, RZ ;  /* 0x00000004af067819 */ /* 0x040fe200000006ff */
[----:B------:R-:W-:Y:S01]  /*86b0*/  BAR.SYNC.DEFER_BLOCKING 0x0 ;  /* 0x0000000000007b1d */ /* 0x000fe20000010000 */
[----:B------:R-:W-:Y:S02]  /*86c0*/  SHF.L.U32 R10, R175, 0x1, RZ ;  /* 0x00000001af0a7819 */ /* 0x000fe400000006ff */
[----:B---3--:R-:W-:Y:S02]  /*86d0*/  LOP3.LUT R9, R6, 0x1c0, RZ, 0xc0, !PT ;  /* 0x000001c006097812 */ /* 0x008fe400078ec0ff */
[----:B------:R-:W-:Y:S01]  /*86e0*/  FSETP.NE.FTZ.AND P1, PT, R5, RZ, PT ;  /* 0x000000ff0500720b */ /* 0x000fe20003f35000 */
[----:B------:R-:W3:Y:S01]  /*86f0*/  MUFU.RCP R7, R4 ;  /* 0x0000000400077308 */ /* 0x000ee20000001000 */
[----:B------:R-:W-:-:S02]  /*8700*/  FSETP.NE.FTZ.AND P0, PT, R4, RZ, PT ;  /* 0x000000ff0400720b */ /* 0x000fc40003f15000 */
[----:B------:R-:W-:Y:S02]  /*8710*/  LOP3.LUT R9, R9, 0x38, R10, 0xf8, !PT ;  /* 0x0000003809097812 */ /* 0x000fe400078ef80a */
[----:B------:R-:W-:Y:S02]  /*8720*/  LOP3.LUT R10, R10, 0x6, RZ, 0xc0, !PT ;  /* 0x000000060a0a7812 */ /* 0x000fe400078ec0ff */
[----:B------:R-:W-:Y:S02]  /*8730*/  R2P PR, R175, 0x1c ;  /* 0x0000001caf007804 */ /* 0x000fe40000000000 */
[----:B--2---:R-:W-:Y:S02]  /*8740*/  FSEL R8, R8, 1, P1 ;  /* 0x3f80000008087808 */ /* 0x004fe40000800000 */
[----:B------:R-:W-:Y:S02]  /*8750*/  IADD3 R177, PT, PT, R9, R10, R177 ;  /* 0x0000000a09b17210 */ /* 0x000fe40007ffe0b1 */
        /* <DEDUP_REMOVED lines=18> */
[----:B------:R-:W-:Y:S02]  /*8880*/  LEA R177, R177, R164, 0x2 ;  /* 0x000000a4b1b17211 */ /* 0x000fe400078e10ff */
[----:B---3--:R-:W-:Y:S02]  /*8890*/  FSEL R7, R7, 1, P0 ;  /* 0x3f80000007077808 */ /* 0x008fe40000000000 */
[----:B------:R-:W-:Y:S01]  /*88a0*/  SEL R10, R9, 0xffffffc0, !P3 ;  /* 0xffffffc0090a7807 */ /* 0x000fe20005800000 */
[----:B------:R-:W-:Y:S01]  /*88b0*/  STS.64 [R177], R96 ;  /* 0x00000060b1007388 */ /* 0x000fe20000000a00 */
[----:B------:R-:W-:Y:S01]  /*88c0*/  SEL R8, R8, 0xffffffe0, !P2 ;  /* 0xffffffe008087807 */ /* 0x000fe20005000000 */
[----:B------:R-:W-:Y:S01]  /*88d0*/  FMUL.FTZ R98, R7, R98 ;  /* 0x0000006207627220 */ /* 0x000fe20000410000 */
[----:B------:R-:W-:Y:S01]  /*88e0*/  IADD3 R11, PT, PT, R177, 0x80, RZ ;  /* 0x00000080b10b7810 */ /* 0x000fe20007ffe0ff */
[C---:B------:R-:W-:Y:S01]  /*88f0*/  FMUL.FTZ R99, R7.reuse, R99 ;  /* 0x0000006307637220 */ /* 0x040fe20000410000 */
[----:B------:R-:W-:Y:S01]  /*8900*/  IADD3 R9, PT, PT, R10, R177, RZ ;  /* 0x000000b10a097210 */ /* 0x000fe20007ffe0ff */
[----:B------:R-:W-:Y:S01]  /*8910*/  FMUL.FTZ R94, R7, R94 ;  /* 0x0000005e075e7220 */ /* 0x000fe20000410000 */
        /* <DEDUP_REMOVED lines=14> */
[C---:B------:R-:W-:Y:S01]  /*8a00*/  IADD3 R7, PT, PT, R8.reuse, R177, RZ ;  /* 0x000000b108077210 */ /* 0x040fe20007ffe0ff */
[----:B------:R-:W-:Y:S01]  /*8a10*/  STS.64 [R177+0x800], R98 ;  /* 0x00080062b1007388 */ /* 0x000fe20000000a00 */
[----:B------:R-:W-:-:S02]  /*8a20*/  IADD3 R12, PT, PT, R8, R9, RZ ;  /* 0x00000009080c7210 */ /* 0x000fc40007ffe0ff */
[-C--:B------:R-:W-:Y:S01]  /*8a30*/  IADD3 R13, PT, PT, R10, R11.reuse, RZ ;  /* 0x0000000b0a0d7210 */ /* 0x080fe20007ffe0ff */
[----:B------:R-:W-:Y:S01]  /*8a40*/  STS.64 [R7], R92 ;  /* 0x0000005c07007388 */ /* 0x000fe20000000a00 */
[C---:B------:R-:W-:Y:S02]  /*8a50*/  IADD3 R10, PT, PT, R8.reuse, R11, RZ ;  /* 0x0000000b080a7210 */ /* 0x040fe40007ffe0ff */
[----:B------:R-:W-:Y:S01]  /*8a60*/  IADD3 R8, PT, PT, R8, R13, RZ ;  /* 0x0000000d08087210 */ /* 0x000fe20007ffe0ff */
[----:B------:R-:W-:Y:S04]  /*8a70*/  STS.64 [R7+0x800], R94 ;  /* 0x0008005e07007388 */ /* 0x000fe80000000a00 */
[----:B------:R-:W-:Y:S04]  /*8a80*/  STS.64 [R9], R68 ;  /* 0x0000004409007388 */ /* 0x000fe80000000a00 */
[----:B------:R-:W-:Y:S04]  /*8a90*/  STS.64 [R9+0x800], R70 ;  /* 0x0008004609007388 */ /* 0x000fe80000000a00 */
[----:B------:R-:W-:Y:S04]  /*8aa0*/  STS.64 [R12], R72 ;  /* 0x000000480c007388 */ /* 0x000fe80000000a00 */
[----:B------:R2:W-:Y:S04]  /*8ab0*/  STS.64 [R12+0x800], R74 ;  /* 0x0008004a0c007388 */ /* 0x0005e80000000a00 */
        /* <DEDUP_REMOVED lines=8> */
[----:B------:R-:W4:Y:S04]  /*8b40*/  LD.E.64 R32, desc[UR4][R2.64+0xb0] ;  /* 0x0000b00402207980 */ /* 0x000f28000c101b00 */
[----:B--2---:R-:W2:Y:S04]  /*8b50*/  LD.E R12, desc[UR4][R2.64+0x60] ;  /* 0x00006004020c7980 */ /* 0x004ea8000c101900 */
[----:B------:R-:W2:Y:S01]  /*8b60*/  LD.E R36, desc[UR4][R2.64+0xcc] ;  /* 0x0000cc0402247980 */ /* 0x000ea2000c101900 */
[----:B------:R-:W-:Y:S03]  /*8b70*/  @P1 MUFU.LG2 R5, R5 ;  /* 0x0000000500051308 */ /* 0x000fe60000000c00 */
[----:B------:R-:W5:Y:S04]  /*8b80*/  LD.E.64 R38, desc[UR4][R2.64+0x78] ;  /* 0x0000780402267980 */ /* 0x000f68000c101b00 */
[----:B------:R1:W5:Y:S01]  /*8b90*/  LD.E.64 R40, desc[UR4][R2.64+0xa8] ;  /* 0x0000a80402287980 */ /* 0x000362000c101b00 */
[----:B------:R-:W-:Y:S01]  /*8ba0*/  SHF.L.U32 R34, R175, 0x2, RZ ;  /* 0x00000002af227819 */ /* 0x000fe200000006ff */
[----:B------:R-:W-:Y:S01]  /*8bb0*/  BSSY.RECONVERGENT B0, `(.L_x_9008) ;  /* 0x0000030000007945 */ /* 0x000fe20003800200 */
[----:B------:R-:W-:-:S02]  /*8bc0*/  SHF.R.U32.HI R35, RZ, 0x1, R175 ;  /* 0x00000001ff237819 */ /* 0x000fc400000116af */
[----:B---3--:R-:W-:Y:S02]  /*8bd0*/  LOP3.LUT R10, R34, 0x1f8, RZ, 0xc0, !PT ;  /* 0x000001f8220a7812 */ /* 0x008fe400078ec0ff */
[----:B------:R-:W-:Y:S02]  /*8be0*/  LOP3.LUT R6, R6, 0x10, RZ, 0xc0, !PT ;  /* 0x0000001006067812 */ /* 0x000fe400078ec0ff */
[----:B------:R-:W-:Y:S02]  /*8bf0*/  LOP3.LUT R7, R10, 0x38, R35, 0x78, !PT ;  /* 0x000000380a077812 */ /* 0x000fe400078e7823 */
[C---:B------:R-:W-:Y:S02]  /*8c00*/  IADD3 R44, PT, PT, R168.reuse, 0x18, RZ ;  /* 0x00000018a82c7810 */ /* 0x040fe40007ffe0ff */
[----:B------:R-:W-:Y:S02]  /*8c10*/  LEA R7, R7, R6, 0x2 ;  /* 0x0000000607077211 */ /* 0x000fe400078e10ff */
[----:B------:R-:W-:-:S02]  /*8c20*/  IADD3 R10, PT, PT, R168, 0x8, RZ ;  /* 0x00000008a80a7810 */ /* 0x000fc40007ffe0ff */
[----:B----4-:R-:W-:Y:S02]  /*8c30*/  IADD3 R8, PT, PT, R168, 0x10, RZ ;  /* 0x00000010a8087810 */ /* 0x010fe40007ffe0ff */
[----:B------:R-:W-:Y:S02]  /*8c40*/  LOP3.LUT R35, R35, 0x30, RZ, 0xc0, !PT ;  /* 0x0000003023237812 */ /* 0x000fe400078ec0ff */
[----:B------:R-:W-:Y:S01]  /*8c50*/  IADD3 R164, PT, PT, R164, R7, RZ ;  /* 0x00000007a4a47210 */ /* 0x000fe20007ffe0ff */
[----:B------:R-:W-:Y:S01]  /*8c60*/  BAR.SYNC.DEFER_BLOCKING 0x0 ;  /* 0x0000000000007b1d */ /* 0x000fe20000010000 */
[----:B------:R-:W-:Y:S02]  /*8c70*/  SHF.R.U32.HI R42, RZ, 0x2, R175 ;  /* 0x00000002ff2a7819 */ /* 0x000fe400000116af */
[-C--:B------:R-:W-:Y:S02]  /*8c80*/  ISETP.GE.AND P2, PT, R44, R165.reuse, PT ;  /* 0x000000a52c00720c */ /* 0x080fe40003f46270 */
[----:B-1----:R-:W-:Y:S01]  /*8c90*/  MOV R2, 0xff800000 ;  /* 0xff80000000027802 */ /* 0x002fe20000000f00 */
[----:B------:R-:W1:Y:S01]  /*8ca0*/  @P0 MUFU.LG2 R3, R4 ;  /* 0x0000000400030308 */ /* 0x000e620000000c00 */
[----:B------:R-:W-:-:S02]  /*8cb0*/  ISETP.GE.AND P4, PT, R10, R165, PT ;  /* 0x000000a50a00720c */ /* 0x000fc40003f86270 */
[----:B------:R-:W-:Y:S02]  /*8cc0*/  ISETP.GE.AND P3, PT, R8, R165, PT ;  /* 0x000000a50800720c */ /* 0x000fe40003f66270 */
[----:B------:R-:W-:Y:S02]  /*8cd0*/  LOP3.LUT R42, R35, 0x7, R42, 0xf8, !PT ;  /* 0x00000007232a7812 */ /* 0x000fe400078ef82a */
[----:B------:R-:W-:Y:S02]  /*8ce0*/  LOP3.LUT P5, RZ, R175, 0x3, RZ, 0xc0, !PT ;  /* 0x00000003afff7812 */ /* 0x000fe400078ac0ff */
[----:B------:R-:W-:Y:S01]  /*8cf0*/  MOV R43, 0xff800000 ;  /* 0xff800000002b7802 */ /* 0x000fe20000000f00 */
[----:B-1----:R-:W-:Y:S01]  /*8d00*/  @P0 FMUL.FTZ R44, R3, 0.69314718246459960938 ;  /* 0x3f317218032c0820 */ /* 0x002fe20000410000 */
[----:B------:R-:W-:Y:S01]  /*8d10*/  LOP3.LUT R3, R34, 0xffc, RZ, 0xc0, !PT ;  /* 0x00000ffc22037812 */ /* 0x000fe200078ec0ff */
[----:B------:R1:W3:Y:S02]  /*8d20*/  LDS.128 R28, [R164] ;  /* 0x00000000a41c7984 */ /* 0x0002e40000000c00 */
[----:B-----5:R-:W-:-:S02]  /*8d30*/  @P0 FFMA.FTZ R43, R37, R0, R44 ;  /* 0x00000000252b0223 */ /* 0x020fc4000001002c */
[----:B------:R1:W4:Y:S04]  /*8d40*/  LDS.128 R24, [R164+0x800] ;  /* 0x00080000a4187984 */ /* 0x0003280000000c00 */
[----:B------:R1:W1:Y:S04]  /*8d50*/  LDS.128 R20, [R164+0x1000] ;  /* 0x00100000a4147984 */ /* 0x0002680000000c00 */
[----:B------:R1:W1:Y:S04]  /*8d60*/  LDS.128 R16, [R164+0x1800] ;  /* 0x00180000a4107984 */ /* 0x0002680000000c00 */
[----:B------:R1:W1:Y:S01]  /*8d70*/  LDS.128 R8, [R164+0x2800] ;  /* 0x00280000a4087984 */ /* 0x0002620000000c00 */
[----:B------:R-:W-:-:S04]  /*8d80*/  IMAD R32, R32, UR8, R181 ;  /* 0x0000000820207c24 */ /* 0x000fc8000f8e02b5 */
[----:B--2---:R-:W-:Y:S02]  /*8d90*/  IMAD R179, R32, R12, R179 ;  /* 0x0000000c20b37224 */ /* 0x004fe400078e02b3 */
[----:B------:R-:W-:Y:S01]  /*8da0*/  @P1 FMUL.FTZ R32, R5, 0.69314718246459960938 ;  /* 0x3f31721805201820 */ /* 0x000fe20000410000 */
[----:B------:R2:W1:Y:S01]  /*8db0*/  LDS.128 R12, [R164+0x2000] ;  /* 0x00200000a40c7984 */ /* 0x0004620000000c00 */
[----:B------:R-:W-:Y:S02]  /*8dc0*/  IMAD R179, R33, R179, R178 ;  /* 0x000000b321b37224 */ /* 0x000fe400078e02b2 */
[----:B------:R-:W-:Y:S01]  /*8dd0*/  @P1 FFMA.FTZ R2, R37, R100, R32 ;  /* 0x0000006425021223 */ /* 0x000fe20000010020 */
[----:B------:R2:W1:Y:S01]  /*8de0*/  LDS.128 R4, [R164+0x3000] ;  /* 0x00300000a4047984 */ /* 0x0004620000000c00 */
[----:B------:R-:W-:-:S03]  /*8df0*/  IMAD R36, R179, R36, RZ ;  /* 0x00000024b3247224 */ /* 0x000fc600078e02ff */
[----:B------:R2:W1:Y:S01]  /*8e00*/  LDS.128 R32, [R164+0x3800] ;  /* 0x00380000a4207984 */ /* 0x0004620000000c00 */
[----:B---34-:R-:W-:Y:S05]  /*8e10*/  @P5 BRA `(.L_x_9009) ;  /* 0x0000000000245947 */ /* 0x018fea0003800000 */
        /* <DEDUP_REMOVED lines=9> */
.L_x_9009:
[----:B------:R-:W-:Y:S05]  /*8eb0*/  BSYNC.RECONVERGENT B0 ;  /* 0x0000000000007941 */ /* 0x000fea0003800200 */
.L_x_9008:
[----:B------:R-:W-:Y:S01]  /*8ec0*/  IADD3 R3, P0, PT, R36, R3, RZ ;  /* 0x0000000324037210 */ /* 0x000fe20007f1e0ff */
[C---:B---3--:R-:W-:Y:S01]  /*8ed0*/  VIADD R2, R168.reuse, 0x20 ;  /* 0x00000020a8027836 */ /* 0x048fe20000000000 */
[CC--:B------:R-:W-:Y:S01]  /*8ee0*/  ISETP.GE.AND P6, PT, R168.reuse, R165.reuse, PT ;  /* 0x000000a5a800720c */ /* 0x0c0fe20003fc6270 */
[----:B------:R-:W-:Y:S01]  /*8ef0*/  VIADD R0, R168, 0x28 ;  /* 0x00000028a8007836 */ /* 0x000fe20000000000 */
[----:B------:R-:W-:Y:S01]  /*8f00*/  LEA.HI.X.SX32 R37, R36, RZ, 0x1, P0 ;  /* 0x000000ff24257211 */ /* 0x000fe200000f0eff */
[C---:B------:R-:W-:Y:S01]  /*8f10*/  VIADD R36, R168.reuse, 0x30 ;  /* 0x00000030a8247836 */ /* 0x040fe20000000000 */
[C---:B------:R-:W-:Y:S01]  /*8f20*/  LEA R38, P0, R3.reuse, R38, 0x2 ;  /* 0x0000002603267211 */ /* 0x040fe200078010ff */
[----:B------:R-:W-:Y:S01]  /*8f30*/  VIADD R168, R168, 0x38 ;  /* 0x00000038a8a87836 */ /* 0x000fe20000000000 */
[----:B------:R-:W-:Y:S01]  /*8f40*/  ISETP.GE.AND P5, PT, R2, R165, PT ;  /* 0x000000a50200720c */ /* 0x000fe20003fa6270 */
[----:B------:R-:W-:Y:S01]  /*8f50*/  IMAD.MOV.U32 R175, RZ, RZ, 0x0 ;  /* 0x00000000ffaf7424 */ /* 0x000fe200078e00ff */
[----:B------:R-:W-:-:S02]  /*8f60*/  LEA.HI.X R39, R3, R39, R37, 0x2, P0 ;  /* 0x0000002703277211 */ /* 0x000fc400000f1425 */
[-C--:B------:R-:W-:Y:S02]  /*8f70*/  ISETP.GE.AND P1, PT, R0, R165.reuse, PT ;  /* 0x000000a50000720c */ /* 0x080fe40003f26270 */
[-C--:B------:R-:W-:Y:S01]  /*8f80*/  ISETP.GE.AND P0, PT, R36, R165.reuse, PT ;  /* 0x000000a52400720c */ /* 0x080fe20003f06270 */
[----:B------:R-:W-:Y:S01]  /*8f90*/  @!P6 ST.E.128 desc[UR4][R38.64], R28 ;  /* 0x0000001c2600e985 */ /* 0x000fe2000c101d04 */
[----:B------:R-:W-:-:S03]  /*8fa0*/  ISETP.GE.AND P6, PT, R168, R165, PT ;  /* 0x000000a5a800720c */ /* 0x000fc60003fc6270 */
[----:B------:R-:W-:Y:S04]  /*8fb0*/  @!P4 ST.E.128 desc[UR4][R38.64+0x800], R24 ;  /* 0x000800182600c985 */ /* 0x000fe8000c101d04 */
[----:B-1----:R-:W-:Y:S04]  /*8fc0*/  @!P3 ST.E.128 desc[UR4][R38.64+0x1000], R20 ;  /* 0x001000142600b985 */ /* 0x002fe8000c101d04 */
[----:B------:R-:W-:Y:S04]  /*8fd0*/  @!P2 ST.E.128 desc[UR4][R38.64+0x1800], R16 ;  /* 0x001800102600a985 */ /* 0x000fe8000c101d04 */
[----:B------:R-:W-:Y:S04]  /*8fe0*/  @!P5 ST.E.128 desc[UR4][R38.64+0x2000], R12 ;  /* 0x0020000c2600d985 */ /* 0x000fe8000c101d04 */
[----:B------:R-:W-:Y:S04]  /*8ff0*/  @!P1 ST.E.128 desc[UR4][R38.64+0x2800], R8 ;  /* 0x0028000826009985 */ /* 0x000fe8000c101d04 */
[----:B------:R2:W-:Y:S02]  /*9000*/  @!P0 ST.E.128 desc[UR4][R38.64+0x3000], R4 ;  /* 0x0030000426008985 */ /* 0x0005e4000c101d04 */
[----:B--2---:R-:W-:Y:S05]  /*9010*/  @P6 RET.REL.NODEC R174 `(_ZN5flash24flash_fwd_splitkv_kernelI23Flash_fwd_kernel_traitsILi64ELi64ELi128ELi4ELb0ELb0EN7cutlass6half_tE19Flash_kernel_traitsILi64ELi64ELi128ELi4ES3_EELb0ELb0ELb0ELb0ELb1ELb0ELb1ELb0EEEvNS_16Flash_fwd_paramsE) ;  /* 0xffffff6caef86950 */ /* 0x004fea0003c3ffff */
[----:B------:R-:W-:Y:S01]  /*9020*/  MOV R175, 0x0 ;  /* 0x0000000000af7802 */ /* 0x000fe20000000f00 */
[----:B------:R1:W-:Y:S03]  /*9030*/  ST.E.128 desc[UR4][R38.64+0x3800], R32 ;  /* 0x0038002026007985 */ /* 0x0003e6000c101d04 */
[----:B-1----:R-:W-:Y:S05]  /*9040*/  RET.REL.NODEC R174 `(_ZN5flash24flash_fwd_splitkv_kernelI23Flash_fwd_kernel_traitsILi64ELi64ELi128ELi4ELb0ELb0EN7cutlass6half_tE19Flash_kernel_traitsILi64ELi64ELi128ELi4ES3_EELb0ELb0ELb0ELb0ELb1ELb0ELb1ELb0EEEvNS_16Flash_fwd_paramsE) ;  /* 0xffffff6caeec7950 */ /* 0x002fea0003c3ffff */
.L_x_9007:
[----:B------:R-:W-:Y:S01]  /*9050*/  MOV R7, 0x2 ;  /* 0x0000000200077802 */ /* 0x000fe20000000f00 */
[----:B------:R-:W-:Y:S01]  /*9060*/  IMAD.MOV.U32 R4, RZ, RZ, 0x1f ;  /* 0x0000001fff047424 */ /* 0x000fe200078e00ff */
[----:B------:R-:W-:-:S07]  /*9070*/  MOV R6, 0xffffffff ;  /* 0xffffffff00067802 */ /* 0x000fce0000000f00 */
[----:B-1---5:R-:W-:Y:S05]  /*9080*/  WARPSYNC.COLLECTIVE R6, `(.L_x_9010) ;  /* 0x0000000006087348 */ /* 0x022fea0003c00000 */
[----:B------:R2:W3:Y:S02]  /*9090*/  SHFL.BFLY P0, R10, R186, R7, R4 ;  /* 0x0c000007ba0a7389 */ /* 0x0004e40000000004 */
[----:B-123-5:R-:W-:Y:S05]  /*90a0*/  ENDCOLLECTIVE ;  /* 0x000000000000791b */ /* 0x02efea0003800000 */
.L_x_9010:
[----:B------:R-:W-:Y:S02]  /*90b0*/  IMAD.MOV.U32 R5, RZ, RZ, R10 ;  /* 0x000000ffff057224 */ /* 0x000fe400078e000a */
[----:B------:R-:W-:Y:S02]  /*90c0*/  IMAD.MOV.U32 R7, RZ, RZ, 0x1 ;  /* 0x00000001ff077424 */ /* 0x000fe400078e00ff */
[----:B------:R-:W-:-:S05]  /*90d0*/  FADD.FTZ R8, R5, R186 ;  /* 0x000000ba05087221 */ /* 0x000fca0000010000 */
[----:B------:R-:W-:-:S07]  /*90e0*/  MOV R186, R8 ;  /* 0x0000000800ba7202 */ /* 0x000fce0000000f00 */
[----:B------:R-:W-:Y:S05]  /*90f0*/  WARPSYNC.COLLECTIVE R6, `(.L_x_9011) ;  /* 0x0000000006087348 */ /* 0x000fea0003c00000 */
[----:B------:R1:W2:Y:S02]  /*9100*/  SHFL.BFLY P0, R10, R186, R7, R4 ;  /* 0x0c000007ba0a7389 */ /* 0x0002a40000000004 */
[----:B-12---:R-:W-:Y:S05]  /*9110*/  ENDCOLLECTIVE ;  /* 0x000000000000791b */ /* 0x006fea0003800000 */
.L_x_9011:
[----:B------:R-:W-:Y:S01]  /*9120*/  MOV R186, R187 ;  /* 0x000000bb00ba7202 */ /* 0x000fe20000000f00 */
[----:B------:R-:W-:Y:S01]  /*9130*/  IMAD.MOV.U32 R7, RZ, RZ, 0x2 ;  /* 0x00000002ff077424 */ /* 0x000fe200078e00ff */
[----:B------:R-:W-:-:S07]  /*9140*/  MOV R5, R10 ;  /* 0x0000000a00057202 */ /* 0x000fce0000000f00 */
[----:B------:R-:W-:Y:S05]  /*9150*/  WARPSYNC.COLLECTIVE R6, `(.L_x_9012) ;  /* 0x0000000006087348 */ /* 0x000fea0003c00000 */
[----:B------:R1:W2:Y:S02]  /*9160*/  SHFL.BFLY P0, R10, R186, R7, R4 ;  /* 0x0c000007ba0a7389 */ /* 0x0002a40000000004 */
[----:B-12---:R-:W-:Y:S05]  /*9170*/  ENDCOLLECTIVE ;  /* 0x000000000000791b */ /* 0x006fea0003800000 */
.L_x_9012:
[----:B------:R-:W-:Y:S01]  /*9180*/  FADD.FTZ R5, R8, R5 ;  /* 0x0000000508057221 */ /* 0x000fe20000010000 */
[----:B------:R-:W-:Y:S01]  /*9190*/  FADD.FTZ R9, R10, R187 ;  /* 0x000000bb0a097221 */ /* 0x000fe20000010000 */
[----:B------:R-:W-:-:S04]  /*91a0*/  MOV R7, 0x1 ;  /* 0x0000000100077802 */ /* 0x000fc80000000f00 */
[----:B------:R-:W-:-:S07]  /*91b0*/  MOV R186, R9 ;  /* 0x0000000900ba7202 */ /* 0x000fce0000000f00 */
[----:B------:R-:W-:Y:S05]  /*91c0*/  WARPSYNC.COLLECTIVE R6, `(.L_x_9013) ;  /* 0x0000000006087348 */ /* 0x000fea0003c00000 */
[----:B------:R1:W2:Y:S02]  /*91d0*/  SHFL.BFLY P0, R10, R186, R7, R4 ;  /* 0x0c000007ba0a7389 */ /* 0x0002a40000000004 */
[----:B-12---:R-:W-:Y:S05]  /*91e0*/  ENDCOLLECTIVE ;  /* 0x000000000000791b */ /* 0x006fea0003800000 */
.L_x_9013:
[----:B------:R-:W-:Y:S05]  /*91f0*/  BRA `(.L_x_9014) ;  /* 0xfffffff400207947 */ /* 0x000fea000383ffff */
.L_x_9015:
        /* <DEDUP_REMOVED lines=16> */
.L_x_14788:


//--------------------- .text._ZN5flash24flash_fwd_splitkv_kernelI23Flash_fwd_kernel_traitsILi64ELi64ELi128ELi4ELb0ELb0EN7cutlass6half_tE19Flash_kernel_traitsILi64ELi64ELi128ELi4ES3_EELb0ELb0ELb0ELb0ELb1ELb1ELb1ELb0EEEvNS_16Flash_fwd_paramsE --------------------------
	.section	.text._ZN5flash24flash_fwd_splitkv_kernelI23Flash_fwd_kernel_traitsILi64ELi64ELi128ELi4ELb0ELb0EN7cutlass6half_tE19Flash_kernel_traitsILi64ELi64ELi128ELi4ES3_EELb0ELb0ELb0ELb0ELb1ELb1ELb1ELb0EEEvNS_16Flash_fwd_paramsE,"ax",@progbits
	.align	128
        .global         _ZN5flash24flash_fwd_splitkv_kernelI23Flash_fwd_kernel_traitsILi64ELi64ELi128ELi4ELb0ELb0EN7cutlass6half_tE19Flash_kernel_traitsILi64ELi64ELi128ELi4ES3_EELb0ELb0ELb0ELb0ELb1ELb1ELb1ELb0EEEvNS_16Flash_fwd_paramsE
        .type           _ZN5flash24flash_fwd_splitkv_kernelI23Flash_fwd_kernel_traitsILi64ELi64ELi128ELi4ELb0ELb0EN7cutlass6half_tE19Flash_kernel_traitsILi64ELi64ELi128ELi4ES3_EELb0ELb0ELb0ELb0ELb1ELb1ELb1ELb0EEEvNS_16Flash_fwd_paramsE,@function
        .size           _ZN5flash24flash_fwd_splitkv_kernelI23Flash_fwd_kernel_traitsILi64ELi64ELi128ELi4ELb0ELb0EN7cutlass6half_tE19Flash_kernel_traitsILi64ELi64ELi128ELi4ES3_EELb0ELb0ELb0ELb0ELb1ELb1ELb1ELb0EEEvNS_16Flash_fwd_paramsE,(.L_x_14789 - _ZN5flash24flash_fwd_splitkv_kernelI23Flash_fwd_kernel_traitsILi64ELi64ELi128ELi4ELb0ELb0EN7cutlass6half_tE19Flash_kernel_traitsILi64ELi64ELi128ELi4ES3_EELb0ELb0ELb0ELb0ELb1ELb1ELb1ELb0EEEvNS_16Flash_fwd_paramsE)
        .other          _ZN5flash24flash_fwd_splitkv_kernelI23Flash_fwd_kernel_traitsILi64ELi64ELi128ELi4ELb0ELb0EN7cutlass6half_tE19Flash_kernel_traitsILi64ELi64ELi128ELi4ES3_EELb0ELb0ELb0ELb0ELb1ELb1ELb1ELb0EEEvNS_16Flash_fwd_paramsE,@"STO_CUDA_ENTRY STV_DEFAULT"
_ZN5flash24flash_fwd_splitkv_kernelI23Flash_fwd_kernel_traitsILi64ELi64ELi128ELi4ELb0ELb0EN7cutlass6half_tE19Flash_kernel_traitsILi64ELi64ELi128ELi4ES3_EELb0ELb0ELb0ELb0ELb1ELb1ELb1ELb0EEEvNS_16Flash_fwd_paramsE:
.text._ZN5flash24flash_fwd_splitkv_kernelI23Flash_fwd_kernel_traitsILi64ELi64ELi128ELi4ELb0ELb0EN7cutlass6half_tE19Flash_kernel_traitsILi64ELi64ELi128ELi4ES3_EELb0ELb0ELb0ELb0ELb1ELb1ELb1ELb0EEEvNS_16Flash_fwd_paramsE:
        /* <DEDUP_REMOVED lines=29> */
[----:B-1----:R-:W-:Y:S05]  /*01d0*/  CALL.REL.NOINC `($_ZN5flash24flash_fwd_splitkv_kernelI23Flash_fwd_kernel_traitsILi64ELi64ELi128ELi4ELb0ELb0EN7cutlass6half_tE19Flash_kernel_traitsILi64ELi64ELi128ELi4ES3_EELb0ELb0ELb0ELb0ELb1ELb1ELb1ELb0EEEvNS_16Flash_fwd_paramsE$_ZN5flash30compute_attn_1rowblock_splitkvI23Flash_fwd_kernel_traitsILi64ELi64ELi128ELi4ELb0ELb0EN7cutlass6half_tE19Flash_kernel_traitsILi64ELi64ELi128ELi4ES3_EELb0ELb0ELb0ELb0ELb1ELb1ELb1ELb0ENS_16Flash_fwd_paramsEEEvRKT8_iiiii) ;  /* 0x0000000000087944 */ /* 0x002fea0003c00000 */
[----:B------:R-:W-:Y:S05]  /*01e0*/  BSYNC.RECONVERGENT B2 ;  /* 0x0000000000027941 */ /* 0x000fea0003800200 */
.L_x_9016:
[----:B------:R-:W-:Y:S05]  /*01f0*/  EXIT ;  /* 0x000000000000794d */ /* 0x000fea0003800000 */
        .type           $_ZN5flash24flash_fwd_splitkv_kernelI23Flash_fwd_kernel_traitsILi64ELi64ELi128ELi4ELb0ELb0EN7cutlass6half_tE19Flash_kernel_traitsILi64ELi64ELi128ELi4ES3_EELb0ELb0ELb0ELb0ELb1ELb1ELb1ELb0EEEvNS_16Flash_fwd_paramsE$_ZN5flash30compute_attn_1rowblock_splitkvI23Flash_fwd_kernel_traitsILi64ELi64ELi128ELi4ELb0ELb0EN7cutlass6half_tE19Flash_kernel_traitsILi64ELi64ELi128ELi4ES3_EELb0ELb0ELb0ELb0ELb1ELb1ELb1ELb0ENS_16Flash_fwd_paramsEEEvRKT8_iiiii,@function
        .size           $_ZN5flash24flash_fwd_splitkv_kernelI23Flash_fwd_kernel_traitsILi64ELi64ELi128ELi4ELb0ELb0EN7cutlass6half_tE19Flash_kernel_traitsILi64ELi64ELi128ELi4ES3_EELb0ELb0ELb0ELb0ELb1ELb1ELb1ELb0EEEvNS_16Flash_fwd_paramsE$_ZN5flash30compute_attn_1rowblock_splitkvI23Flash_fwd_kernel_traitsILi64ELi64ELi128ELi4ELb0ELb0EN7cutlass6half_tE19Flash_kernel_traitsILi64ELi64ELi128ELi4ES3_EELb0ELb0ELb0ELb0ELb1ELb1ELb1ELb0ENS_16Flash_fwd_paramsEEEvRKT8_iiiii,(.L_x_14789 - $_ZN5flash24flash_fwd_splitkv_kernelI23Flash_fwd_kernel_traitsILi64ELi64ELi128ELi4ELb0ELb0EN7cutlass6half_tE19Flash_kernel_traitsILi64ELi64ELi128ELi4ES3_EELb0ELb0ELb0ELb0ELb1ELb1ELb1ELb0EEEvNS_16Flash_fwd_paramsE$_ZN5flash30compute_attn_1rowblock_splitkvI23Flash_fwd_kernel_traitsILi64ELi64ELi128ELi4ELb0ELb0EN7cutlass6half_tE19Flash_kernel_traitsILi64ELi64ELi128ELi4ES3_EELb0ELb0ELb0ELb0ELb1ELb1ELb1ELb0ENS_16Flash_fwd_paramsEEEvRKT8_iiiii)
$_ZN5flash24flash_fwd_splitkv_kernelI23Flash_fwd_kernel_traitsILi64ELi64ELi128ELi4ELb0ELb0EN7cutlass6half_tE19Flash_kernel_traitsILi64ELi64ELi128ELi4ES3_EELb0ELb0ELb0ELb0ELb1ELb1ELb1ELb0EEEvNS_16Flash_fwd_paramsE$_ZN5flash30compute_attn_1rowblock_splitkvI23Flash_fwd_kernel_traitsILi64ELi64ELi128ELi4ELb0ELb0EN7cutlass6half_tE19Flash_kernel_traitsILi64ELi64ELi128ELi4ES3_EELb0ELb0ELb0ELb0ELb1ELb1ELb1ELb0ENS_16Flash_fwd_paramsEEEvRKT8_iiiii:
        /* <DEDUP_REMOVED lines=39> */
.L_x_9018:
[----:B------:R-:W-:Y:S05]  /*0470*/  BSYNC.RECONVERGENT B0 ;  /* 0x0000000000007941 */ /* 0x000fea0003800200 */
.L_x_9017:
[----:B------:R-:W-:Y:S04]  /*0480*/  BSSY.RECONVERGENT B0, `(.L_x_9019) ;  /* 0x0000007000007945 */ /* 0x000fe80003800200 */
[----:B------:R-:W-:Y:S05]  /*0490*/  @!P3 BRA `(.L_x_9020) ;  /* 0x000000000014b947 */ /* 0x000fea0003800000 */
[----:B------:R-:W4:Y:S02]  /*04a0*/  LD.E.U8 R5, desc[UR4][R2.64+0x1b2] ;  /* 0x0001b20402057980 */ /* 0x000f24000c101100 */
[----:B----4-:R-:W-:-:S13]  /*04b0*/  ISETP.NE.AND P1, PT, R5, RZ, PT ;  /* 0x000000ff0500720c */ /* 0x010fda0003f25270 */
[----:B------:R-:W4:Y:S02]  /*04c0*/  @P1 LD.E R8, desc[UR4][R16.64+0x4] ;  /* 0x0000040410081980 */ /* 0x000f24000c101900 */
[----:B----45:R-:W-:-:S06]  /*04d0*/  @P1 IADD3 R23, PT, PT, R8, -R15, RZ ;  /* 0x8000000f08171210 */ /* 0x030fcc0007ffe0ff */
[----:B------:R4:W5:Y:S02]  /*04e0*/  @!P1 LD.E R23, desc[UR4][R16.64] ;  /* 0x0000000410179980 */ /* 0x000964000c101900 */
.L_x_9020:
[----:B------:R-:W-:Y:S05]  /*04f0*/  BSYNC.RECONVERGENT B0 ;  /* 0x0000000000007941 */ /* 0x000fea0003800200 */
.L_x_9019:
        /* <DEDUP_REMOVED lines=8> */
.L_x_9022:
[----:B------:R-:W5:Y:S01]  /*0580*/  LD.E.64 R6, desc[UR4][R2.64+0x108] ;  /* 0x0001080402067980 */ /* 0x000f62000c101b00 */
[----:B------:R-:W-:Y:S01]  /*0590*/  BSSY.RECONVERGENT B0, `(.L_x_9024) ;  /* 0x0000006000007945 */ /* 0x000fe20003800200 */
[----:B------:R-:W-:Y:S01]  /*05a0*/  IMAD.MOV.U32 R5, RZ, RZ, RZ ;  /* 0x000000ffff057224 */ /* 0x000fe200078e00ff */
[----:B-----5:R-:W-:-:S04]  /*05b0*/  ISETP.NE.U32.AND P0, PT, R6, RZ, PT ;  /* 0x000000ff0600720c */ /* 0x020fc80003f05070 */
[----:B------:R-:W-:-:S13]  /*05c0*/  ISETP.NE.AND.EX P0, PT, R7, RZ, PT, P0 ;  /* 0x000000ff0700720c */ /* 0x000fda0003f05300 */
[----:B------:R-:W-:Y:S05]  /*05d0*/  @!P0 BRA `(.L_x_9025) ;  /* 0x0000000000048947 */ /* 0x000fea0003800000 */
[----:B------:R1:W5:Y:S02]  /*05e0*/  LD.E R5, desc[UR4][R2.64+0xbc] ;  /* 0x0000bc0402057980 */ /* 0x000364000c101900 */
.L_x_9025:
[----:B------:R-:W-:Y:S05]  /*05f0*/  BSYNC.RECONVERGENT B0 ;  /* 0x0000000000007941 */ /* 0x000fea0003800200 */
.L_x_9024:
[----:B-----5:R-:W-:Y:S02]  /*0600*/  IADD3 R23, PT, PT, R5, R23, -R14 ;  /* 0x0000001705177210 */ /* 0x020fe40007ffe80e */
.L_x_9023:
[----:B------:R-:W-:Y:S05]  /*0610*/  BSYNC.RECONVERGENT B1 ;  /* 0x0000000000017941 */ /* 0x000fea0003800200 */
.L_x_9021:
[----:B------:R-:W-:Y:S01]  /*0620*/  IMAD.SHL.U32 R180, R41, 0x40, RZ ;  /* 0x0000004029b47824 */ /* 0x000fe200078e00ff */
[----:B------:R-:W-:Y:S01]  /*0630*/  MOV R6, R176 ;  /* 0x000000b000067202 */ /* 0x000fe20000000f00 */
[----:B------:R-:W-:-:S03]  /*0640*/  IMAD.MOV.U32 R7, RZ, RZ, 0x0 ;  /* 0x00000000ff077424 */ /* 0x000fc600078e00ff */
[----:B------:R-:W-:-:S13]  /*0650*/  ISETP.GT.AND P0, PT, R167, R180, PT ;  /* 0x000000b4a700720c */ /* 0x000fda0003f04270 */
[----:B-1234-:R-:W-:Y:S05]  /*0660*/  @!P0 RET.REL.NODEC R6 `(_ZN5flash24flash_fwd_splitkv_kernelI23Flash_fwd_kernel_traitsILi64ELi64ELi128ELi4ELb0ELb0EN7cutlass6half_tE19Flash_kernel_traitsILi64ELi64ELi128ELi4ES3_EELb0ELb0ELb0ELb0ELb1ELb1ELb1ELb0EEEvNS_16Flash_fwd_paramsE) ;  /* 0xfffffff806648950 */ /* 0x01efea0003c3ffff */
[----:B------:R-:W2:Y:S01]  /*0670*/  LD.E R6, desc[UR4][R2.64+0xb8] ;  /* 0x0000b80402067980 */ /* 0x000ea2000c101900 */
[-C--:B------:R-:W-:Y:S02]  /*0680*/  IABS R8, R10.reuse ;  /* 0x0000000a00087213 */ /* 0x080fe40000000000 */
[----:B------:R-:W-:Y:S02]  /*0690*/  IABS R5, R10 ;  /* 0x0000000a00057213 */ /* 0x000fe40000000000 */
[----:B------:R-:W1:Y:S03]  /*06a0*/  I2F.RP R16, R8 ;  /* 0x0000000800107306 */ /* 0x000e660000209400 */
[----:B------:R-:W-:-:S05]  /*06b0*/  IMAD.MOV R5, RZ, RZ, -R5 ;  /* 0x000000ffff057224 */ /* 0x000fca00078e0a05 */
        /* <DEDUP_REMOVED lines=9> */
[----:B------:R-:W-:-:S04]  /*0750*/  LEA.HI R11, R11, R6, RZ, 0x7 ;  /* 0x000000060b0b7211 */ /* 0x000fc800078f38ff */
[----:B------:R-:W-:-:S05]  /*0760*/  LEA.HI.SX32 R11, R11, R10, 0x19 ;  /* 0x0000000a0b0b7211 */ /* 0x000fca00078fcaff */
        /* <DEDUP_REMOVED lines=90> */
[----:B-1----:R-:W-:Y:S05]  /*0d10*/  @P0 RET.REL.NODEC R176 `(_ZN5flash24flash_fwd_splitkv_kernelI23Flash_fwd_kernel_traitsILi64ELi64ELi128ELi4ELb0ELb0EN7cutlass6half_tE19Flash_kernel_traitsILi64ELi64ELi128ELi4ES3_EELb0ELb0ELb0ELb0ELb1ELb1ELb1ELb0EEEvNS_16Flash_fwd_paramsE) ;  /* 0xfffffff0b0b80950 */ /* 0x002fea0003c3ffff */
[----:B------:R-:W-:Y:S02]  /*0d20*/  MOV R3, 0xff800000 ;  /* 0xff80000000037802 */ /* 0x000fe40000000f00 */
[----:B------:R-:W-:-:S03]  /*0d30*/  MOV R177, 0x0 ;  /* 0x0000000000b17802 */ /* 0x000fc60000000f00 */
[----:B------:R1:W-:Y:S02]  /*0d40*/  ST.E desc[UR4][R6.64+0xe0], R3 ;  /* 0x0000e00306007985 */ /* 0x0003e4000c101904 */
[----:B-1----:R-:W-:Y:S05]  /*0d50*/  RET.REL.NODEC R176 `(_ZN5flash24flash_fwd_splitkv_kernelI23Flash_fwd_kernel_traitsILi64ELi64ELi128ELi4ELb0ELb0EN7cutlass6half_tE19Flash_kernel_traitsILi64ELi64ELi128ELi4ES3_EELb0ELb0ELb0ELb0ELb1ELb1ELb1ELb0EEEvNS_16Flash_fwd_paramsE) ;  /* 0xfffffff0b0a87950 */ /* 0x002fea0003c3ffff */
.L_x_9026:
        /* <DEDUP_REMOVED lines=26> */
[----:B-1----:R-:W-:Y:S01]  /*0f00*/  IADD3 R0, PT, PT, RZ, -R19, RZ ;  /* 0x80000013ff007210 */ /* 0x002fe20007ffe0ff */
[----:B------:R-:W-:-:S04]  /*0f10*/  IMAD.MOV.U32 R18, RZ, RZ, RZ ;  /* 0x000000ffff127224 */ /* 0x000fc800078e00ff */
[----:B------:R-:W-:Y:S01]  /*0f20*/  IMAD R11, R0, R5, RZ ;  /* 0x00000005000b7224 */ /* 0x000fe200078e02ff */
[----:B------:R-:W-:-:S03]  /*0f30*/  IABS R0, R14 ;  /* 0x0000000e00007213 */ /* 0x000fc60000000000 */
        /* <DEDUP_REMOVED lines=15> */
[----:B------:R-:W-:Y:S02]  /*1030*/  IADD3 R185, PT, PT, R17, R0, RZ ;  /* 0x0000000011b97210 */ /* 0x000fe40007ffe0ff */
[C---:B------:R-:W-:Y:S01]  /*1040*/  LEA R184, P0, R16.reuse, R24, 0x2 ;  /* 0x0000001810b87211 */ /* 0x040fe200078010ff */
[----:B------:R-:W-:Y:S02]  /*1050*/  @!P1 IMAD.MOV R10, RZ, RZ, -R10 ;  /* 0x000000ffff0a9224 */ /* 0x000fe400078e0a0a */
[----:B------:R-:W-:Y:S02]  /*1060*/  @!P2 LOP3.LUT R10, RZ, R14, RZ, 0x33, !PT ;  /* 0x0000000eff0aa212 */ /* 0x000fe400078e33ff */
[----:B------:R-:W-:Y:S02]  /*1070*/  LEA.HI.X R185, R16, R25, R185, 0x2, P0 ;  /* 0x0000001910b97211 */ /* 0x000fe400000f14b9 */
[----:B------:R-:W3:Y:S01]  /*1080*/  LD.E.64 R16, desc[UR4][R2.64+0x28] ;  /* 0x0000280402107980 */ /* 0x000ee2000c101b00 */
[----:B------:R-:W-:-:S05]  /*1090*/  IMAD.WIDE R4, R10, 0x4, R184 ;  /* 0x000000040a047825 */ /* 0x000fca00078e02b8 */
[----:B------:R1:W3:Y:S01]  /*10a0*/  LD.E R0, desc[UR4][R4.64] ;  /* 0x0000000404007980 */ /* 0x0002e2000c101900 */
[----:B----45:R-:W-:-:S04]  /*10b0*/  IABS R8, R12 ;  /* 0x0000000c00087213 */ /* 0x030fc80000000000 */
[----:B------:R-:W4:Y:S08]  /*10c0*/  I2F.RP R15, R8 ;  /* 0x00000008000f7306 */ /* 0x000f300000209400 */
[----:B----4-:R-:W4:Y:S02]  /*10d0*/  MUFU.RCP R13, R15 ;  /* 0x0000000f000d7308 */ /* 0x010f240000001000 */
[----:B----4-:R-:W-:-:S06]  /*10e0*/  IADD3 R13, PT, PT, R13, 0xffffffe, RZ ;  /* 0x0ffffffe0d0d7810 */ /* 0x010fcc0007ffe0ff */
[----:B------:R-:W4:Y:S01]  /*10f0*/  F2I.FTZ.U32.TRUNC.NTZ R29, R13 ;  /* 0x0000000d001d7305 */ /* 0x000f22000021f000 */
[----:B------:R-:W-:Y:S02]  /*1100*/  MOV R28, RZ ;  /* 0x000000ff001c7202 */ /* 0x000fe40000000f00 */
[----:B------:R-:W-:Y:S02]  /*1110*/  IABS R6, R181 ;  /* 0x000000b500067213 */ /* 0x000fe40000000000 */
[----:B-1----:R-:W-:Y:S01]  /*1120*/  IABS R5, R12 ;  /* 0x0000000c00057213 */ /* 0x002fe20000000000 */
[----:B----4-:R-:W-:-:S04]  /*1130*/  IMAD.MOV R4, RZ, RZ, -R29 ;  /* 0x000000ffff047224 */ /* 0x010fc800078e0a1d */
        /* <DEDUP_REMOVED lines=15> */
[----:B------:R-:W-:Y:S01]  /*1230*/  IMAD.MOV.U32 R11, RZ, RZ, R4 ;  /* 0x000000ffff0b7224 */ /* 0x000fe200078e0004 */
[----:B------:R-:W-:Y:S01]  /*1240*/  SHF.R.S32.HI R13, RZ, 0x1f, R7 ;  /* 0x0000001fff0d7819 */ /* 0x000fe20000011407 */
[----:B------:R-:W-:-:S03]  /*1250*/  IMAD R4, R169, R7, RZ ;  /* 0x00000007a9047224 */ /* 0x000fc600078e02ff */
[----:B------:R-:W-:Y:S02]  /*1260*/  @!P0 IADD3 R11, PT, PT, -R11, RZ, RZ ;  /* 0x000000ff0b0b8210 */ /* 0x000fe40007ffe1ff */
[----:B------:R-:W-:Y:S01]  /*1270*/  @!P1 LOP3.LUT R11, RZ, R12, RZ, 0x33, !PT ;  /* 0x0000000cff0b9212 */ /* 0x000fe200078e33ff */
[----:B------:R-:W-:-:S04]  /*1280*/  IMAD R4, R168, R13, R4 ;  /* 0x0000000da8047224 */ /* 0x000fc800078e0204 */
        /* <DEDUP_REMOVED lines=19> */
.L_x_9028:
        /* <DEDUP_REMOVED lines=24> */
[-C--:B--2---:R-:W-:Y:S01]  /*1540*/  @!P3 IMAD R7, R169, R14.reuse, RZ ;  /* 0x0000000ea907b224 */ /* 0x084fe200078e02ff */
[----:B------:R-:W-:Y:S01]  /*1550*/  @!P3 SHF.R.S32.HI R0, RZ, 0x1f, R14 ;  /* 0x0000001fff00b819 */ /* 0x000fe2000001140e */
[----:B------:R-:W-:-:S04]  /*1560*/  @!P3 IMAD.WIDE.U32 R28, R168, R14, RZ ;  /* 0x0000000ea81cb225 */ /* 0x000fc800078e00ff */
[----:B------:R-:W-:-:S06]  /*1570*/  @!P3 IMAD R0, R0, R168, R7 ;  /* 0x000000a80000b224 */ /* 0x000fcc00078e0207 */
[----:B------:R-:W-:Y:S02]  /*1580*/  @!P2 IMAD.IADD R5, R5, 0x1, -R4 ;  /* 0x000000010505a824 */ /* 0x000fe400078e0a04 */
[----:B------:R-:W-:Y:S01]  /*1590*/  @!P3 IMAD.IADD R29, R29, 0x1, R0 ;  /* 0x000000011d1db824 */ /* 0x000fe200078e0200 */
[----:B-----5:R-:W-:Y:S02]  /*15a0*/  @!P3 SHF.R.S32.HI R0, RZ, 0x1f, R8 ;  /* 0x0000001fff00b819 */ /* 0x020fe40000011408 */
[----:B------:R-:W-:Y:S01]  /*15b0*/  ISETP.GE.U32.AND P4, PT, R5, R4, PT ;  /* 0x000000040500720c */ /* 0x000fe20003f86070 */
[----:B---3--:R-:W-:Y:S01]  /*15c0*/  @!P3 IMAD R11, R27, R8, RZ ;  /* 0x000000081b0bb224 */ /* 0x008fe200078e02ff */
        /* <DEDUP_REMOVED lines=28> */
[----:B----4-:R-:W-:Y:S01]  /*1790*/  @!P3 IMAD R0, R17, R8, RZ ;  /* 0x000000081100b224 */ /* 0x010fe200078e02ff */
        /* <DEDUP_REMOVED lines=16> */
.L_x_9029:
[----:B------:R-:W-:Y:S05]  /*18a0*/  BSYNC.RECONVERGENT B0 ;  /* 0x0000000000007941 */ /* 0x000fea0003800200 */
.L_x_9027:
[----:B------:R-:W-:Y:S01]  /*18b0*/  ISETP.NE.AND P3, PT, R9, -0x1, PT ;  /* 0xffffffff0900780c */ /* 0x000fe20003f65270 */
[----:B------:R-:W2:Y:S04]  /*18c0*/  LD.E.64 R44, desc[UR4][R2.64+0x30] ;  /* 0x00003004022c7980 */ /* 0x000ea8000c101b00 */
[----:B------:R-:W3:Y:S04]  /*18d0*/  LD.E.64 R26, desc[UR4][R2.64+0x48] ;  /* 0x00004804021a7980 */ /* 0x000ee8000c101b00 */
[----:B------:R-:W4:Y:S04]  /*18e0*/  LD.E.64 R16, desc[UR4][R2.64+0x8] ;  /* 0x0000080402107980 */ /* 0x000f28000c101b00 */
[----:B------:R-:W5:Y:S04]  /*18f0*/  @!P3 LD.E.64 R28, desc[UR4][R2.64+0x18] ;  /* 0x00001804021cb980 */ /* 0x000f68000c101b00 */
[----:B------:R-:W3:Y:S04]  /*1900*/  LD.E.64 R34, desc[UR4][R2.64] ;  /* 0x0000000402227980 */ /* 0x000ee8000c101b00 */
[----:B------:R-:W3:Y:S01]  /*1910*/  LD.E.64 R14, desc[UR4][R2.64+0x10] ;  /* 0x00001004020e7980 */ /* 0x000ee2000c101b00 */
        /* <DEDUP_REMOVED lines=22> */
[----:B------:R-:W-:Y:S02]  /*1a80*/  IMAD R18, R13, R20, RZ ;  /* 0x000000140d127224 */ /* 0x000fe400078e02ff */
[----:B------:R-:W-:Y:S02]  /*1a90*/  IMAD.MOV.U32 R10, RZ, RZ, R19 ;  /* 0x000000ffff0a7224 */ /* 0x000fe400078e0013 */
[----:B------:R-:W-:Y:S02]  /*1aa0*/  IMAD.SHL.U32 R4, R177, 0x8, RZ ;  /* 0x00000008b1047824 */ /* 0x000fe400078e00ff */
[----:B------:R-:W-:Y:S01]  /*1ab0*/  @!P0 IMAD.MOV R10, RZ, RZ, -R10 ;  /* 0x000000ffff0a8224 */ /* 0x000fe200078e0a0a */
[----:B------:R-:W-:Y:S01]  /*1ac0*/  @!P1 LOP3.LUT R10, RZ, R12, RZ, 0x33, !PT ;  /* 0x0000000cff0a9212 */ /* 0x000fe200078e33ff */
[----:B------:R-:W-:-:S02]  /*1ad0*/  IMAD R11, R7, R21, R18 ;  /* 0x00000015070b7224 */ /* 0x000fc400078e0212 */
[----:B------:R-:W-:Y:S01]  /*1ae0*/  IMAD.WIDE.U32 R18, R7, R20, RZ ;  /* 0x0000001407127225 */ /* 0x000fe200078e00ff */
[----:B------:R-:W-:Y:S02]  /*1af0*/  LOP3.LUT R7, R4, 0x38, RZ, 0xc0, !PT ;  /* 0x0000003804077812 */ /* 0x000fe400078ec0ff */
[----:B------:R-:W-:Y:S01]  /*1b00*/  SHF.R.S32.HI R12, RZ, 0x1f, R10 ;  /* 0x0000001fff0c7819 */ /* 0x000fe2000001140a */
[----:B------:R-:W-:Y:S01]  /*1b10*/  IMAD R13, R31, R10, RZ ;  /* 0x0000000a1f0d7224 */ /* 0x000fe200078e02ff */
[----:B------:R-:W-:Y:S01]  /*1b20*/  IADD3 R8, P1, P0, R18, R8, R7 ;  /* 0x0000000812087210 */ /* 0x000fe2000783e007 */
[----:B------:R-:W-:Y:S02]  /*1b30*/  IMAD.IADD R11, R19, 0x1, R11 ;  /* 0x00000001130b7824 */ /* 0x000fe400078e020b */
[----:B------:R-:W-:-:S04]  /*1b40*/  IMAD.WIDE.U32 R18, R30, R10, RZ ;  /* 0x0000000a1e127225 */ /* 0x000fc800078e00ff */
[----:B------:R-:W-:Y:S01]  /*1b50*/  IMAD R12, R12, R30, R13 ;  /* 0x0000001e0c0c7224 */ /* 0x000fe200078e020d */
[----:B------:R-:W-:Y:S01]  /*1b60*/  IADD3.X R11, PT, PT, R11, R0, RZ, P1, P0 ;  /* 0x000000000b0b7210 */ /* 0x000fe20000fe04ff */
[----:B------:R-:W-:Y:S01]  /*1b70*/  IMAD.IADD R167, R167, 0x1, -R180 ;  /* 0x00000001a7a77824 */ /* 0x000fe200078e0ab4 */
[----:B------:R-:W1:Y:S01]  /*1b80*/  S2UR UR6, SR_CgaCtaId ;  /* 0x00000000000679c3 */ /* 0x000e620000008800 */
[----:B------:R-:W-:Y:S01]  /*1b90*/  UMOV UR7, 0x400 ;  /* 0x0000040000077882 */ /* 0x000fe20000000000 */
[----:B------:R-:W-:-:S04]  /*1ba0*/  VIADD R178, R22, 0xffffffff ;  /* 0xffffffff16b27836 */ /* 0x000fc80000000000 */
[----:B------:R-:W-:Y:S01]  /*1bb0*/  IMAD.SHL.U32 R186, R178, 0x80, RZ ;  /* 0x00000080b2ba7824 */ /* 0x000fe200078e00ff */
[----:B-1----:R-:W-:-:S06]  /*1bc0*/  ULEA UR6, UR6, UR7, 0x18 ;  /* 0x0000000706067291 */ /* 0x002fcc000f8ec0ff */
[----:B------:R-:W-:Y:S02]  /*1bd0*/  IMAD.U32 R166, RZ, RZ, UR6 ;  /* 0x00000006ffa67e24 */ /* 0x000fe4000f8e00ff */
[-C--:B-----5:R-:W-:Y:S01]  /*1be0*/  @!P3 IMAD.WIDE.U32 R30, R28, R183.reuse, RZ ;  /* 0x000000b71c1eb225 */ /* 0x0a0fe200078e00ff */
[----:B------:R-:W-:Y:S02]  /*1bf0*/  IADD3 R28, P0, PT, R8, R18, RZ ;  /* 0x00000012081c7210 */ /* 0x000fe40007f1e0ff */
[----:B------:R-:W-:Y:S01]  /*1c00*/  IADD3 R8, PT, PT, R19, R12, RZ ;  /* 0x0000000c13087210 */ /* 0x000fe20007ffe0ff */
[----:B------:R-:W-:Y:S01]  /*1c10*/  @!P3 IMAD R10, R29, R183, RZ ;  /* 0x000000b71d0ab224 */ /* 0x000fe200078e02ff */
[----:B------:R-:W-:Y:S01]  /*1c20*/  SHF.R.U32.HI R18, RZ, 0x3, R177 ;  /* 0x00000003ff127819 */ /* 0x000fe200000116b1 */
[----:B--2---:R-:W-:-:S04]  /*1c30*/  @P3 IMAD.WIDE.U32 R12, R44, R9, RZ ;  /* 0x000000092c0c3225 */ /* 0x004fc800078e00ff */
[----:B------:R-:W-:Y:S02]  /*1c40*/  @!P3 IMAD.IADD R0, R31, 0x1, R10 ;  /* 0x000000011f00b824 */ /* 0x000fe400078e020a */
[----:B------:R-:W-:Y:S02]  /*1c50*/  @!P3 IMAD.MOV.U32 R10, RZ, RZ, R30 ;  /* 0x000000ffff0ab224 */ /* 0x000fe400078e001e */
[----:B------:R-:W-:Y:S02]  /*1c60*/  @P3 IMAD.MOV.U32 R10, RZ, RZ, R12 ;  /* 0x000000ffff0a3224 */ /* 0x000fe400078e000c */
[----:B------:R-:W-:Y:S02]  /*1c70*/  @P3 IMAD R9, R45, R9, RZ ;  /* 0x000000092d093224 */ /* 0x000fe400078e02ff */
[C---:B------:R-:W-:Y:S01]  /*1c80*/  VIADD R12, R18.reuse, 0x10 ;  /* 0x00000010120c7836 */ /* 0x040fe20000000000 */
[----:B------:R-:W-:Y:S01]  /*1c90*/  IADD3 R30, P1, PT, R7, R6, RZ ;  /* 0x00000006071e7210 */ /* 0x000fe20007f3e0ff */
[----:B------:R-:W-:Y:S01]  /*1ca0*/  IMAD.X R29, R11, 0x1, R8, P0 ;  /* 0x000000010b1d7824 */ /* 0x000fe200000e0608 */
[----:B------:R-:W-:Y:S01]  /*1cb0*/  IADD3 R32, P0, PT, R7, R10, RZ ;  /* 0x0000000a07207210 */ /* 0x000fe20007f1e0ff */
[C---:B------:R-:W-:Y:S01]  /*1cc0*/  VIADD R10, R18.reuse, 0x20 ;  /* 0x00000020120a7836 */ /* 0x040fe20000000000 */
[----:B------:R-:W-:Y:S01]  /*1cd0*/  @P3 IADD3 R0, PT, PT, R13, R9, RZ ;  /* 0x000000090d003210 */ /* 0x000fe20007ffe0ff */
[----:B------:R-:W-:Y:S01]  /*1ce0*/  VIADD R8, R18, 0x30 ;  /* 0x0000003012087836 */ /* 0x000fe20000000000 */
[-C--:B------:R-:W-:Y:S01]  /*1cf0*/  ISETP.GE.AND P2, PT, R12, R167.reuse, PT ;  /* 0x000000a70c00720c */ /* 0x080fe20003f46270 */
[----:B------:R-:W-:Y:S01]  /*1d00*/  IMAD.X R31, RZ, RZ, R5, P1 ;  /* 0x000000ffff1f7224 */ /* 0x000fe200008e0605 */
[----:B------:R-:W-:Y:S01]  /*1d10*/  IADD3.X R33, PT, PT, RZ, R0, RZ, P0, !PT ;  /* 0x00000000ff217210 */ /* 0x000fe200007fe4ff */
[----:B------:R-:W-:Y:S01]  /*1d20*/  IMAD.MOV.U32 R19, RZ, RZ, RZ ;  /* 0x000000ffff137224 */ /* 0x000fe200078e00ff */
[----:B------:R-:W-:-:S02]  /*1d30*/  ISETP.GE.AND P1, PT, R10, R167, PT ;  /* 0x000000a70a00720c */ /* 0x000fc40003f26270 */
[-C--:B------:R-:W-:Y:S02]  /*1d40*/  ISETP.GE.AND P0, PT, R8, R167.reuse, PT ;  /* 0x000000a70800720c */ /* 0x080fe40003f06270 */
[C---:B------:R-:W-:Y:S01]  /*1d50*/  ISETP.GE.AND P6, PT, R18.reuse, R167, PT ;  /* 0x000000a71200720c */ /* 0x040fe20003fc6270 */
[----:B------:R-:W-:Y:S02]  /*1d60*/  IMAD R173, R169, R18, RZ ;  /* 0x00000012a9ad7224 */ /* 0x000fe400078e02ff */
[----:B------:R-:W-:Y:S01]  /*1d70*/  IMAD.WIDE.U32 R30, R18, R168, R30 ;  /* 0x000000a8121e7225 */ /* 0x000fe200078e001e */
[----:B------:R-:W-:-:S03]  /*1d80*/  SHF.R.S32.HI R7, RZ, 0x1f, R181 ;  /* 0x0000001fff077819 */ /* 0x000fc600000114b5 */
[----:B------:R-:W-:Y:S01]  /*1d90*/  IMAD.WIDE.U32 R40, R41, 0x40, R18 ;  /* 0x0000004029287825 */ /* 0x000fe200078e0012 */
[----:B----4-:R-:W-:-:S03]  /*1da0*/  LEA R172, P4, R30, R16, 0x1 ;  /* 0x000000101eac7211 */ /* 0x010fc600078808ff */
[----:B---3--:R-:W-:Y:S02]  /*1db0*/  IMAD R5, R27, R181, RZ ;  /* 0x000000b51b057224 */ /* 0x008fe400078e02ff */
[----:B------:R-:W-:Y:S01]  /*1dc0*/  IMAD.IADD R173, R31, 0x1, R173 ;  /* 0x000000011fad7824 */ /* 0x000fe200078e02ad */
[----:B------:R-:W-:Y:S01]  /*1dd0*/  @!P2 IADD3 R39, P5, PT, R40, 0x10, RZ ;  /* 0x000000102827a810 */ /* 0x000fe20007fbe0ff */
        /* <DEDUP_REMOVED lines=14> */
[----:B------:R-:W-:Y:S01]  /*1ec0*/  @!P6 IMAD.WIDE.U32 R40, R40, R44, R32 ;  /* 0x0000002c2828e225 */ /* 0x000fe200078e0020 */
[----:B------:R-:W-:-:S03]  /*1ed0*/  @!P1 MOV R16, R32 ;  /* 0x0000002000109202 */ /* 0x000fc60000000f00 */
[----:B------:R-:W-:Y:S01]  /*1ee0*/  @!P2 IMAD R7, R45, R39, R7 ;  /* 0x000000272d07a224 */ /* 0x000fe200078e0207 */
[----:B------:R-:W-:Y:S01]  /*1ef0*/  @!P6 IADD3 R5, PT, PT, R41, R5, RZ ;  /* 0x000000052905e210 */ /* 0x000fe20007ffe0ff */
[----:B------:R-:W-:Y:S01]  /*1f00*/  @!P2 IMAD.WIDE.U32 R38, R44, R39, R30 ;  /* 0x000000272c26a225 */ /* 0x000fe200078e001e */
[----:B------:R-:W-:-:S03]  /*1f10*/  @!P6 LEA R30, P4, R40, R34, 0x1 ;  /* 0x00000022281ee211 */ /* 0x000fc600078808ff */
[----:B------:R-:W-:Y:S01]  /*1f20*/  @!P0 IMAD.MOV.U32 R42, RZ, RZ, R32 ;  /* 0x000000ffff2a8224 */ /* 0x000fe200078e0020 */
[----:B------:R-:W-:Y:S01]  /*1f30*/  LOP3.LUT R32, R4, 0x1c0, RZ, 0xc0, !PT ;  /* 0x000001c004207812 */ /* 0x000fe200078ec0ff */
[----:B------:R-:W-:Y:S01]  /*1f40*/  @!P1 IMAD R11, R11, R44, RZ ;  /* 0x0000002c0b0b9224 */ /* 0x000fe200078e02ff */
[----:B------:R-:W-:Y:S01]  /*1f50*/  @!P6 LEA.HI.X R31, R40, R35, R5, 0x1, P4 ;  /* 0x00000023281fe211 */ /* 0x000fe200020f0c05 */
[----:B------:R-:W-:Y:S01]  /*1f60*/  @!P1 IMAD.MOV.U32 R17, RZ, RZ, R33 ;  /* 0x000000ffff119224 */ /* 0x000fe200078e0021 */
[----:B------:R-:W-:Y:S01]  /*1f70*/  LOP3.LUT R5, R32, 0x38, R177, 0xf8, !PT ;  /* 0x0000003820057812 */ /* 0x000fe200078ef8b1 */
[----:B------:R-:W-:Y:S02]  /*1f80*/  @!P1 IMAD R6, R45, R36, R11 ;  /* 0x000000242d069224 */ /* 0x000fe400078e020b */
[----:B------:R-:W-:Y:S02]  /*1f90*/  @!P0 IMAD R9, R9, R44, RZ ;  /* 0x0000002c09098224 */ /* 0x000fe400078e02ff */
[----:B------:R-:W-:Y:S01]  /*1fa0*/  @!P1 IMAD.WIDE.U32 R36, R44, R36, R16 ;  /* 0x000000242c249225 */ /* 0x000fe200078e0010 */
[----:B------:R-:W-:-:S03]  /*1fb0*/  @!P2 LEA R16, P3, R38, R34, 0x1 ;  /* 0x000000222610a211 */ /* 0x000fc600078608ff */
[----:B------:R-:W-:Y:S01]  /*1fc0*/  @!P2 IMAD.IADD R7, R39, 0x1, R7 ;  /* 0x000000012707a824 */ /* 0x000fe200078e0207 */
[----:B------:R-:W-:Y:S01]  /*1fd0*/  LOP3.LUT R5, R5, 0x38, R4, 0x78, !PT ;  /* 0x0000003805057812 */ /* 0x000fe200078e7804 */
[----:B------:R-:W-:Y:S02]  /*1fe0*/  @!P0 IMAD.MOV.U32 R43, RZ, RZ, R33 ;  /* 0x000000ffff2b8224 */ /* 0x000fe400078e0021 */
[-C--:B------:R-:W-:Y:S01]  /*1ff0*/  @!P0 IMAD R0, R45, R26.reuse, R9 ;  /* 0x0000001a2d008224 */ /* 0x080fe200078e0209 */
[----:B------:R-:W-:Y:S01]  /*2000*/  @!P2 LEA.HI.X R17, R38, R35, R7, 0x1, P3 ;  /* 0x000000232611a211 */ /* 0x000fe200018f0c07 */
[----:B------:R-:W-:Y:S01]  /*2010*/  @!P0 IMAD.WIDE.U32 R26, R44, R26, R42 ;  /* 0x0000001a2c1a8225 */ /* 0x000fe200078e002a */
[----:B------:R-:W-:Y:S02]  /*2020*/  @!P1 LEA R38, P4, R36, R34, 0x1 ;  /* 0x0000002224269211 */ /* 0x000fe400078808ff */
[----:B------:R-:W-:Y:S01]  /*2030*/  LOP3.LUT R5, R5, 0x1e00, R4, 0xf8, !PT ;  /* 0x00001e0005057812 */ /* 0x000fe200078ef804 */
[----:B------:R-:W-:Y:S01]  /*2040*/  @!P1 IMAD.IADD R6, R37, 0x1, R6 ;  /* 0x0000000125069824 */ /* 0x000fe200078e0206 */
[----:B------:R-:W-:-:S02]  /*2050*/  @!P0 IADD3 R0, PT, PT, R27, R0, RZ ;  /* 0x000000001b008210 */ /* 0x000fc40007ffe0ff */
[----:B------:R-:W-:Y:S02]  /*2060*/  @!P0 LEA R34, P3, R26, R34, 0x1 ;  /* 0x000000221a228211 */ /* 0x000fe400078608ff */
[-C--:B------:R-:W-:Y:S01]  /*2070*/  @!P1 LEA.HI.X R39, R36, R35.reuse, R6, 0x1, P4 ;  /* 0x0000002324279211 */ /* 0x080fe200020f0c06 */
[----:B------:R-:W-:Y:S02]  /*2080*/  IMAD R6, R5, 0x2, R166 ;  /* 0x0000000205067824 */ /* 0x000fe400078e02a6 */
[----:B------:R-:W-:Y:S01]  /*2090*/  IMAD.IADD R5, R23, 0x1, -R186 ;  /* 0x0000000117057824 */ /* 0x000fe200078e0aba */
[----:B------:R-:W-:Y:S01]  /*20a0*/  @!P0 LEA.HI.X R35, R26, R35, R0, 0x1, P3 ;  /* 0x000000231a238211 */ /* 0x000fe200018f0c00 */
[C---:B------:R-:W-:Y:S01]  /*20b0*/  IMAD.SHL.U32 R27, R168.reuse, 0x10, RZ ;  /* 0x00000010a81b7824 */ /* 0x040fe200078e00ff */
[----:B------:R-:W-:Y:S01]  /*20c0*/  SHF.L.U64.HI R0, R168, 0x4, R169 ;  /* 0x00000004a8007819 */ /* 0x000fe200000102a9 */
[----:B------:R-:W-:Y:S01]  /*20d0*/  @!PT LDS RZ, [RZ] ;  /* 0x00000000fffff984 */ /* 0x000fe20000000800 */
[----:B------:R-:W-:Y:S01]  /*20e0*/  @!PT LDS RZ, [RZ] ;  /* 0x00000000fffff984 */ /* 0x000fe20000000800 */
[----:B------:R-:W-:Y:S01]  /*20f0*/  @!PT LDS RZ, [RZ] ;  /* 0x00000000fffff984 */ /* 0x000fe20000000800 */
[----:B------:R-:W-:Y:S01]  /*2100*/  @!P6 LDGSTS.E.BYPASS.LTC128B.128 [R6], desc[UR4][R30.64] ;  /* 0x000000001e06efae */ /* 0x000fe2000b981a04 */
[----:B------:R-:W-:-:S02]  /*2110*/  ISETP.GE.AND P3, PT, R10, R5, PT ;  /* 0x000000050a00720c */ /* 0x000fc40003f66270 */
[C---:B------:R-:W-:Y:S01]  /*2120*/  SHF.L.U64.HI R0, R27.reuse, 0x1, R0 ;  /* 0x000000011b007819 */ /* 0x040fe20000010200 */
[----:B------:R1:W-:Y:S01]  /*2130*/  @!P2 LDGSTS.E.BYPASS.LTC128B.128 [R6+0x800], desc[UR4][R16.64] ;  /* 0x008000001006afae */ /* 0x0003e2000b981a04 */
[-C--:B------:R-:W-:Y:S02]  /*2140*/  ISETP.GE.AND P4, PT, R18, R5.reuse, PT ;  /* 0x000000051200720c */ /* 0x080fe40003f86270 */
[----:B------:R-:W-:Y:S01]  /*2150*/  SHF.L.U32 R27, R27, 0x1, RZ ;  /* 0x000000011b1b7819 */ /* 0x000fe200000006ff */
[----:B------:R2:W-:Y:S01]  /*2160*/  @!P1 LDGSTS.E.BYPASS.LTC128B.128 [R6+0x1000], desc[UR4][R38.64] ;  /* 0x0100000026069fae */ /* 0x0005e2000b981a04 */
[----:B------:R-:W-:Y:S02]  /*2170*/  ISETP.GE.AND P5, PT, R12, R5, PT ;  /* 0x000000050c00720c */ /* 0x000fe40003fa6270 */
[----:B------:R-:W-:Y:S01]  /*2180*/  IADD3 R36, P1, PT, R27, R172, RZ ;  /* 0x000000ac1b247210 */ /* 0x000fe20007f3e0ff */
[----:B------:R3:W-:Y:S01]  /*2190*/  @!P0 LDGSTS.E.BYPASS.LTC128B.128 [R6+0x1800], desc[UR4][R34.64] ;  /* 0x0180000022068fae */ /* 0x0007e2000b981a04 */
[----:B------:R-:W-:-:S02]  /*21a0*/  VIADD R32, R18, 0x40 ;  /* 0x0000004012207836 */ /* 0x000fc40000000000 */
[----:B------:R-:W-:Y:S01]  /*21b0*/  @!P3 LEA R44, P0, R168, R36, 0x5 ;  /* 0x00000024a82cb211 */ /* 0x000fe200078028ff */
[----:B------:R-:W-:Y:S02]  /*21c0*/  IMAD.X R37, R0, 0x1, R173, P1 ;  /* 0x0000000100257824 */ /* 0x000fe400008e06ad */
[----:B------:R-:W-:Y:S01]  /*21d0*/  VIADD R26, R18, 0x60 ;  /* 0x00000060121a7836 */ /* 0x000fe20000000000 */
[----:B------:R-:W-:Y:S01]  /*21e0*/  @!P4 LDGSTS.E.BYPASS.LTC128B.128 [R6+0x2000], desc[UR4][R172.64] ;  /* 0x02000000ac06cfae */ /* 0x000fe2000b981a04 */
[----:B------:R-:W-:Y:S02]  /*21f0*/  ISETP.GE.AND P6, PT, R8, R5, PT ;  /* 0x000000050800720c */ /* 0x000fe40003fc6270 */
[----:B------:R-:W-:Y:S01]  /*2200*/  @!P3 LEA.HI.X R45, R168, R37, R169, 0x5, P0 ;  /* 0x00000025a82db211 */ /* 0x000fe200000f2ca9 */
[----:B------:R4:W-:Y:S01]  /*2210*/  @!P5 LDGSTS.E.BYPASS.LTC128B.128 [R6+0x2800], desc[UR4][R36.64] ;  /* 0x028000002406dfae */ /* 0x0009e2000b981a04 */
[-C--:B------:R-:W-:Y:S02]  /*2220*/  ISETP.GE.AND P5, PT, R32, R5.reuse, PT ;  /* 0x000000052000720c */ /* 0x080fe40003fa6270 */
[----:B------:R-:W-:Y:S01]  /*2230*/  ISETP.GE.AND P2, PT, R26, R5, PT ;  /* 0x000000051a00720c */ /* 0x000fe20003f46270 */
[----:B------:R4:W-:Y:S01]  /*2240*/  @!P3 LDGSTS.E.BYPASS.LTC128B.128 [R6+0x3000], desc[UR4][R44.64] ;  /* 0x030000002c06bfae */ /* 0x0009e2000b981a04 */
[C---:B-1----:R-:W-:Y:S01]  /*2250*/  VIADD R16, R18.reuse, 0x70 ;  /* 0x0000007012107836 */ /* 0x042fe20000000000 */
[----:B------:R-:W-:-:S04]  /*2260*/  IADD3 R30, PT, PT, R18, 0x50, RZ ;  /* 0x00000050121e7810 */ /* 0x000fc80007ffe0ff */
[-C--:B------:R-:W-:Y:S02]  /*2270*/  ISETP.GE.AND P1, PT, R16, R5.reuse, PT ;  /* 0x000000051000720c */ /* 0x080fe40003f26270 */
[----:B------:R-:W-:Y:S02]  /*2280*/  ISETP.GE.AND P3, PT, R30, R5, PT ;  /* 0x000000051e00720c */ /* 0x000fe40003f66270 */
[--C-:B------:R-:W-:Y:S01]  /*2290*/  @!P5 IMAD.MOV.U32 R40, RZ, RZ, R36.reuse ;  /* 0x000000ffff28d224 */ /* 0x100fe200078e0024 */
[CC--:B------:R-:W-:Y:S01]  /*22a0*/  @!P6 LEA R42, P0, R168.reuse, R36.reuse, 0x6 ;  /* 0x00000024a82ae211 */ /* 0x0c0fe200078030ff */
[--C-:B------:R-:W-:Y:S02]  /*22b0*/  @!P5 IMAD.MOV.U32 R41, RZ, RZ, R37.reuse ;  /* 0x000000ffff29d224 */ /* 0x100fe400078e0025 */
[----:B--2---:R-:W-:Y:S02]  /*22c0*/  @!P2 IMAD.MOV.U32 R38, RZ, RZ, R36 ;  /* 0x000000ffff26a224 */ /* 0x004fe400078e0024 */
[----:B------:R-:W-:Y:S01]  /*22d0*/  @!P2 IMAD.MOV.U32 R39, RZ, RZ, R37 ;  /* 0x000000ffff27a224 */ /* 0x000fe200078e0025 */
[C---:B------:R-:W-:Y:S01]  /*22e0*/  @!P6 LEA.HI.X R43, R168.reuse, R37, R169, 0x6, P0 ;  /* 0x00000025a82be211 */ /* 0x040fe200000f34a9 */
[C---:B------:R-:W-:Y:S01]  /*22f0*/  @!P5 IMAD R11, R169.reuse, 0x60, RZ ;  /* 0x00000060a90bd824 */ /* 0x040fe200078e02ff */
[-C--:B---3--:R-:W-:Y:S01]  /*2300*/  @!P1 MOV R34, R36.reuse ;  /* 0x0000002400229202 */ /* 0x088fe20000000f00 */
[----:B------:R-:W-:Y:S01]  /*2310*/  @!P1 IMAD.MOV.U32 R35, RZ, RZ, R37 ;  /* 0x000000ffff239224 */ /* 0x000fe200078e0025 */
[C---:B----4-:R-:W-:Y:S01]  /*2320*/  @!P3 LEA R36, P0, R168.reuse, R36, 0x7 ;  /* 0x00000024a824b211 */ /* 0x050fe200078038ff */
[----:B------:R-:W-:Y:S01]  /*2330*/  @!P5 IMAD.WIDE.U32 R40, R168, 0x60, R40 ;  /* 0x00000060a828d825 */ /* 0x000fe200078e0028 */
[----:B------:R1:W-:Y:S03]  /*2340*/  @!P6 LDGSTS.E.BYPASS.LTC128B.128 [R6+0x3800], desc[UR4][R42.64] ;  /* 0x038000002a06efae */ /* 0x0003e6000b981a04 */
[----:B------:R-:W-:-:S02]  /*2350*/  @!P2 IMAD R9, R169, 0xa0, RZ ;  /* 0x000000a0a909a824 */ /* 0x000fc400078e02ff */
        /* <DEDUP_REMOVED lines=12> */
[----:B------:R-:W-:-:S02]  /*2420*/  IMAD R7, R21, R18, RZ ;  /* 0x0000001215077224 */ /* 0x000fc400078e02ff */
[----:B------:R-:W-:Y:S01]  /*2430*/  IMAD.WIDE.U32 R28, R18, R20, R28 ;  /* 0x00000014121c7225 */ /* 0x000fe200078e001c */
[----:B------:R-:W-:-:S04]  /*2440*/  ISETP.GE.AND P0, PT, R12, R5, PT ;  /* 0x000000050c00720c */ /* 0x000fc80003f06270 */
[----:B------:R-:W-:Y:S01]  /*2450*/  IADD3 R175, PT, PT, R29, R7, RZ ;  /* 0x000000071daf7210 */ /* 0x000fe20007ffe0ff */
[----:B------:R-:W-:Y:S01]  /*2460*/  IMAD.SHL.U32 R7, R20, 0x10, RZ ;  /* 0x0000001014077824 */ /* 0x000fe200078e00ff */
[----:B------:R-:W-:Y:S01]  /*2470*/  LEA R174, P2, R28, R14, 0x1 ;  /* 0x0000000e1cae7211 */ /* 0x000fe200078408ff */
[----:B------:R-:W-:-:S12]  /*2480*/  DEPBAR.LE SB0, 0x0 ;  /* 0x000080000000791a */ /* 0x000fd80000000000 */
[----:B------:R-:W-:Y:S05]  /*2490*/  WARPSYNC.ALL ;  /* 0x0000000000007948 */ /* 0x000fea0003800000 */
[----:B------:R-:W-:Y:S02]  /*24a0*/  ISETP.GE.AND P1, PT, R10, R5, PT ;  /* 0x000000050a00720c */ /* 0x000fe40003f26270 */
[----:B------:R-:W-:Y:S01]  /*24b0*/  LEA.HI.X R175, R28, R15, R175, 0x1, P2 ;  /* 0x0000000f1caf7211 */ /* 0x000fe200010f0caf */
[----:B------:R-:W-:Y:S01]  /*24c0*/  BAR.SYNC.DEFER_BLOCKING 0x0 ;  /* 0x0000000000007b1d */ /* 0x000fe20000010000 */
[----:B------:R-:W-:Y:S02]  /*24d0*/  SHF.L.U64.HI R10, R20, 0x4, R21 ;  /* 0x00000004140a7819 */ /* 0x000fe40000010215 */
[----:B------:R-:W-:-:S02]  /*24e0*/  LEA R12, P2, R7, R174, 0x1 ;  /* 0x000000ae070c7211 */ /* 0x000fc400078408ff */
[----:B------:R-:W-:Y:S02]  /*24f0*/  ISETP.GE.AND P5, PT, R32, R5, PT ;  /* 0x000000052000720c */ /* 0x000fe40003fa6270 */
        /* <DEDUP_REMOVED lines=15> */
[----:B------:R-:W-:-:S04]  /*25f0*/  @!P1 LEA R10, P0, R20, R12, 0x5 ;  /* 0x0000000c140a9211 */ /* 0x000fc800078028ff */
[CC--:B------:R-:W-:Y:S01]  /*2600*/  @!P1 LEA.HI.X R11, R20.reuse, R13.reuse, R21, 0x5, P0 ;  /* 0x0000000d140b9211 */ /* 0x0c0fe200000f2c15 */
[--C-:B------:R-:W-:Y:S01]  /*2610*/  @!P5 IMAD.MOV.U32 R18, RZ, RZ, R12.reuse ;  /* 0x000000ffff12d224 */ /* 0x100fe200078e000c */
[----:B------:R-:W-:Y:S01]  /*2620*/  @P1 STS.128 [R6+0x7000], RZ ;  /* 0x007000ff06001388 */ /* 0x000fe20000000c00 */
[----:B------:R-:W-:Y:S01]  /*2630*/  @!P5 IMAD.MOV.U32 R19, RZ, RZ, R13 ;  /* 0x000000ffff13d224 */ /* 0x000fe200078e000d */
[----:B------:R-:W-:Y:S02]  /*2640*/  @!P3 MOV R17, R13 ;  /* 0x0000000d0011b202 */ /* 0x000fe40000000f00 */
[----:B------:R-:W-:Y:S01]  /*2650*/  @!PT LDS RZ, [RZ] ;  /* 0x00000000fffff984 */ /* 0x000fe20000000800 */
[----:B------:R-:W-:Y:S01]  /*2660*/  @!PT LDS RZ, [RZ] ;  /* 0x00000000fffff984 */ /* 0x000fe20000000800 */
[----:B------:R-:W-:Y:S01]  /*2670*/  @!PT LDS RZ, [RZ] ;  /* 0x00000000fffff984 */ /* 0x000fe20000000800 */
[----:B------:R3:W-:Y:S01]  /*2680*/  @!P1 LDGSTS.E.BYPASS.LTC128B.128 [R6+0x7000], desc[UR4][R10.64] ;  /* 0x070000000a069fae */ /* 0x0007e2000b981a04 */
[----:B------:R-:W-:Y:S01]  /*2690*/  @!P6 LEA R28, P1, R20, R12, 0x6 ;  /* 0x0000000c141ce211 */ /* 0x000fe200078230ff */
[----:B------:R-:W-:Y:S02]  /*26a0*/  @!P5 IMAD R8, R21, 0x60, RZ ;  /* 0x000000601508d824 */ /* 0x000fe400078e02ff */
[----:B------:R-:W-:-:S02]  /*26b0*/  @!P3 IMAD.MOV.U32 R16, RZ, RZ, R12 ;  /* 0x000000ffff10b224 */ /* 0x000fc400078e000c */
[C---:B------:R-:W-:Y:S01]  /*26c0*/  @!P5 IMAD.WIDE.U32 R18, R20.reuse, 0x60, R18 ;  /* 0x000000601412d825 */ /* 0x040fe200078e0012 */
[----:B------:R-:W-:-:S03]  /*26d0*/  @!P6 LEA.HI.X R29, R20, R13, R21, 0x6, P1 ;  /* 0x0000000d141de211 */ /* 0x000fc600008f3415 */
[----:B------:R-:W-:Y:S02]  /*26e0*/  @!P2 IMAD.MOV.U32 R14, RZ, RZ, R12 ;  /* 0x000000ffff0ea224 */ /* 0x000fe400078e000c */
[----:B------:R-:W-:Y:S02]  /*26f0*/  @!P2 IMAD.MOV.U32 R15, RZ, RZ, R13 ;  /* 0x000000ffff0fa224 */ /* 0x000fe400078e000d */
[----:B------:R-:W-:Y:S01]  /*2700*/  @!P3 IMAD R7, R21, 0xa0, RZ ;  /* 0x000000a01507b824 */ /* 0x000fe200078e02ff */
[C---:B--2---:R-:W-:Y:S01]  /*2710*/  @!P4 LEA R12, P0, R20.reuse, R12, 0x7 ;  /* 0x0000000c140cc211 */ /* 0x044fe200078038ff */
[C---:B------:R-:W-:Y:S01]  /*2720*/  @!P3 IMAD.WIDE.U32 R16, R20.reuse, 0xa0, R16 ;  /* 0x000000a01410b825 */ /* 0x040fe200078e0010 */
[----:B------:R-:W-:Y:S03]  /*2730*/  @P6 STS.128 [R6+0x7800], RZ ;  /* 0x007800ff06006388 */ /* 0x000fe60000000c00 */
        /* <DEDUP_REMOVED lines=9> */
[----:B------:R-:W-:Y:S01]  /*27d0*/  @!P3 IMAD.IADD R17, R17, 0x1, R7 ;  /* 0x000000011111b824 */ /* 0x000fe200078e0207 */
[----:B------:R-:W-:Y:S02]  /*27e0*/  @!P2 IADD3 R15, PT, PT, R15, R5, RZ ;  /* 0x000000050f0fa210 */ /* 0x000fe40007ffe0ff */
        /* <DEDUP_REMOVED lines=22> */
[----:B------:R-:W-:Y:S01]  /*2950*/  IMAD.SHL.U32 R179, R177, 0x20, RZ ;  /* 0x00000020b1b37824 */ /* 0x000fe200078e00ff */
[----:B------:R-:W-:Y:S01]  /*2960*/  SHF.R.U32.HI R170, RZ, 0x4, R177 ;  /* 0x00000004ffaa7819 */ /* 0x000fe200000116b1 */
[----:B------:R-:W0:Y:S01]  /*2970*/  LDGDEPBAR ;  /* 0x00000000000079af */ /* 0x000e220000000000 */
[----:B------:R-:W-:-:S02]  /*2980*/  LOP3.LUT R8, R26, 0x1c0, RZ, 0xc0, !PT ;  /* 0x000001c01a087812 */ /* 0x000fc400078ec0ff */
[----:B------:R-:W-:Y:S02]  /*2990*/  LOP3.LUT R5, R177, 0x8, RZ, 0xc0, !PT ;  /* 0x00000008b1057812 */ /* 0x000fe400078ec0ff */
[----:B------:R-:W-:Y:S01]  /*29a0*/  LOP3.LUT R7, R8, 0x8, R7, 0xf8, !PT ;  /* 0x0000000808077812 */ /* 0x000fe200078ef807 */
[----:B------:R-:W-:Y:S01]  /*29b0*/  IMAD.SHL.U32 R8, R170, 0x400, RZ ;  /* 0x00000400aa087824 */ /* 0x000fe200078e00ff */
[----:B------:R-:W-:Y:S02]  /*29c0*/  LOP3.LUT R5, R5, 0x1c0, R26, 0x78, !PT ;  /* 0x000001c005057812 */ /* 0x000fe400078e781a */
[----:B------:R-:W-:Y:S02]  /*29d0*/  LOP3.LUT R179, R179, 0x7c00, RZ, 0xc0, !PT ;  /* 0x00007c00b3b37812 */ /* 0x000fe400078ec0ff */
[--C-:B------:R-:W-:Y:S02]  /*29e0*/  LOP3.LUT R5, R5, 0x38, R4.reuse, 0x78, !PT ;  /* 0x0000003805057812 */ /* 0x100fe400078e7804 */
[----:B------:R-:W-:-:S02]  /*29f0*/  LOP3.LUT R4, R7, 0x38, R4, 0x78, !PT ;  /* 0x0000003807047812 */ /* 0x000fc400078e7804 */
[----:B------:R-:W-:Y:S02]  /*2a00*/  LOP3.LUT R165, R179, 0x200, R26, 0xf8, !PT ;  /* 0x00000200b3a57812 */ /* 0x000fe400078ef81a */
[----:B------:R-:W-:-:S03]  /*2a10*/  LOP3.LUT R8, R8, 0x400, RZ, 0xc0, !PT ;  /* 0x0000040008087812 */ /* 0x000fc600078ec0ff */
[----:B------:R-:W-:Y:S01]  /*2a20*/  IMAD.IADD R165, R4, 0x1, R165 ;  /* 0x0000000104a57824 */ /* 0x000fe200078e02a5 */
[----:B------:R-:W-:-:S03]  /*2a30*/  LEA R5, R5, R8, 0x1 ;  /* 0x0000000805057211 */ /* 0x000fc600078e08ff */
[----:B------:R-:W-:Y:S02]  /*2a40*/  IMAD R165, R165, 0x2, R166 ;  /* 0x00000002a5a57824 */ /* 0x000fe400078e02a6 */
[----:B------:R-:W-:-:S03]  /*2a50*/  IMAD.IADD R164, R166, 0x1, R5 ;  /* 0x00000001a6a47824 */ /* 0x000fc600078e0205 */
[----:B------:R-:W-:Y:S04]  /*2a60*/  LDSM.16.M88.4 R64, [R165] ;  /* 0x00000000a540783b */ /* 0x000fe80000000200 */
[----:B---3--:R-:W3:Y:S01]  /*2a70*/  LDSM.16.M88.4 R8, [R164+0x2000] ;  /* 0x00200000a408783b */ /* 0x008ee20000000200 */
[----:B------:R-:W-:Y:S01]  /*2a80*/  R2P PR, R177, 0x6 ;  /* 0x00000006b1007804 */ /* 0x000fe20000000000 */
[----:B------:R-:W-:Y:S02]  /*2a90*/  IMAD.MOV.U32 R5, RZ, RZ, 0x20 ;  /* 0x00000020ff057424 */ /* 0x000fe400078e00ff */
[----:B--2---:R-:W2:Y:S03]  /*2aa0*/  LDSM.16.M88.4 R12, [R164+0x2800] ;  /* 0x00280000a40c783b */ /* 0x004ea60000000200 */
[----:B------:R-:W-:Y:S01]  /*2ab0*/  SEL R5, R5, 0xffffffe0, !P1 ;  /* 0xffffffe005057807 */ /* 0x000fe20004800000 */
[----:B------:R-:W-:Y:S01]  /*2ac0*/  IMAD.MOV.U32 R7, RZ, RZ, 0x40 ;  /* 0x00000040ff077424 */ /* 0x000fe200078e00ff */
[----:B------:R-:W-:Y:S02]  /*2ad0*/  LDSM.16.M88.4 R52, [R164+0x3000] ;  /* 0x00300000a434783b */ /* 0x000fe40000000200 */
[----:B------:R-:W-:Y:S01]  /*2ae0*/  IADD3 R159, PT, PT, R164, R5, RZ ;  /* 0x00000005a49f7210 */ /* 0x000fe20007ffe0ff */
[----:B------:R-:W-:Y:S01]  /*2af0*/  IMAD.IADD R163, R165, 0x1, R5 ;  /* 0x00000001a5a37824 */ /* 0x000fe200078e0205 */
[----:B------:R-:W-:Y:S04]  /*2b00*/  LDSM.16.M88.4 R68, [R164+0x3800] ;  /* 0x00380000a444783b */ /* 0x000fe80000000200 */
[----:B------:R-:W-:Y:S04]  /*2b10*/  LDSM.16.M88.4 R60, [R163] ;  /* 0x00000000a33c783b */ /* 0x000fe80000000200 */
[----:B-1----:R-:W1:Y:S01]  /*2b20*/  LDSM.16.M88.4 R36, [R159+0x2000] ;  /* 0x002000009f24783b */ /* 0x002e620000000200 */
[----:B------:R-:W-:-:S03]  /*2b30*/  SEL R7, R7, 0xffffffc0, !P2 ;  /* 0xffffffc007077807 */ /* 0x000fc60005000000 */
[----:B------:R-:W5:Y:S02]  /*2b40*/  LDSM.16.M88.4 R76, [R159+0x2800] ;  /* 0x002800009f4c783b */ /* 0x000f640000000200 */
[--C-:B------:R-:W-:Y:S02]  /*2b50*/  IMAD.IADD R162, R165, 0x1, R7.reuse ;  /* 0x00000001a5a27824 */ /* 0x100fe400078e0207 */
[----:B------:R-:W-:Y:S01]  /*2b60*/  IMAD.IADD R158, R164, 0x1, R7 ;  /* 0x00000001a49e7824 */ /* 0x000fe200078e0207 */
[----:B------:R-:W-:Y:S04]  /*2b70*/  LDSM.16.M88.4 R72, [R159+0x3000] ;  /* 0x003000009f48783b */ /* 0x000fe80000000200 */
[----:B------:R-:W-:Y:S04]  /*2b80*/  LDSM.16.M88.4 R44, [R162] ;  /* 0x00000000a22c783b */ /* 0x000fe80000000200 */
[----:B------:R-:W5:Y:S01]  /*2b90*/  LDSM.16.M88.4 R28, [R158+0x2000] ;  /* 0x002000009e1c783b */ /* 0x000f620000000200 */
[C---:B---3--:R-:W-:Y:S01]  /*2ba0*/  HMMA.16816.F32 R40, R64.reuse, R8, RZ ;  /* 0x000000084028723c */ /* 0x048fe200000018ff */
[C---:B------:R-:W-:Y:S01]  /*2bb0*/  IMAD.IADD R161, R5.reuse, 0x1, R162 ;  /* 0x0000000105a17824 */ /* 0x040fe200078e02a2 */
[----:B------:R-:W-:Y:S01]  /*2bc0*/  IADD3 R157, PT, PT, R5, R158, RZ ;  /* 0x0000009e059d7210 */ /* 0x000fe20007ffe0ff */
[----:B------:R-:W3:Y:S04]  /*2bd0*/  LDSM.16.M88.4 R48, [R158+0x2800] ;  /* 0x002800009e30783b */ /* 0x000ee80000000200 */
[----:B------:R-:W-:Y:S01]  /*2be0*/  LDSM.16.M88.4 R32, [R161] ;  /* 0x00000000a120783b */ /* 0x000fe20000000200 */
[C---:B------:R-:W-:Y:S03]  /*2bf0*/  HMMA.16816.F32 R8, R64.reuse, R10, RZ ;  /* 0x0000000a4008723c */ /* 0x040fe600000018ff */
[----:B------:R-:W3:Y:S05]  /*2c00*/  LDSM.16.M88.4 R56, [R157+0x2000] ;  /* 0x002000009d38783b */ /* 0x000eea0000000200 */
[----:B--2---:R-:W-:Y:S08]  /*2c10*/  HMMA.16816.F32 R16, R64, R12, RZ ;  /* 0x0000000c4010723c */ /* 0x004ff000000018ff */
[C---:B-1----:R-:W-:Y:S08]  /*2c20*/  HMMA.16816.F32 R40, R60.reuse, R36, R40 ;  /* 0x000000243c28723c */ /* 0x042ff00000001828 */
[C---:B------:R-:W-:Y:S08]  /*2c30*/  HMMA.16816.F32 R8, R60.reuse, R38, R8 ;  /* 0x000000263c08723c */ /* 0x040ff00000001808 */
[----:B-----5:R-:W-:Y:S08]  /*2c40*/  HMMA.16816.F32 R16, R60, R76, R16 ;  /* 0x0000004c3c10723c */ /* 0x020ff00000001810 */
[C---:B------:R-:W-:Y:S08]  /*2c50*/  HMMA.16816.F32 R40, R44.reuse, R28, R40 ;  /* 0x0000001c2c28723c */ /* 0x040ff00000001828 */
[C---:B------:R-:W-:Y:S01]  /*2c60*/  HMMA.16816.F32 R8, R44.reuse, R30, R8 ;  /* 0x0000001e2c08723c */ /* 0x040fe20000001808 */
[----:B------:R-:W1:Y:S07]  /*2c70*/  LDSM.16.M88.4 R28, [R157+0x2800] ;  /* 0x002800009d1c783b */ /* 0x000e6e0000000200 */
[----:B---3--:R-:W-:Y:S08]  /*2c80*/  HMMA.16816.F32 R16, R44, R48, R16 ;  /* 0x000000302c10723c */ /* 0x008ff00000001810 */
[----:B------:R-:W-:Y:S08]  /*2c90*/  HMMA.16816.F32 R12, R64, R14, RZ ;  /* 0x0000000e400c723c */ /* 0x000ff000000018ff */
[C---:B------:R-:W-:Y:S08]  /*2ca0*/  HMMA.16816.F32 R40, R32.reuse, R56, R40 ;  /* 0x000000382028723c */ /* 0x040ff00000001828 */
[C---:B------:R-:W-:Y:S01]  /*2cb0*/  HMMA.16816.F32 R8, R32.reuse, R58, R8 ;  /* 0x0000003a2008723c */ /* 0x040fe20000001808 */
[----:B------:R-:W2:Y:S07]  /*2cc0*/  LDSM.16.M88.4 R56, [R159+0x3800] ;  /* 0x003800009f38783b */ /* 0x000eae0000000200 */
[----:B-1----:R-:W-:Y:S08]  /*2cd0*/  HMMA.16816.F32 R16, R32, R28, R16 ;  /* 0x0000001c2010723c */ /* 0x002ff00000001810 */
[----:B------:R-:W-:Y:S08]  /*2ce0*/  HMMA.16816.F32 R12, R60, R78, R12 ;  /* 0x0000004e3c0c723c */ /* 0x000ff0000000180c */
[C---:B------:R-:W-:Y:S08]  /*2cf0*/  HMMA.16816.F32 R36, R64.reuse, R52, RZ ;  /* 0x000000344024723c */ /* 0x040ff000000018ff */
[----:B------:R-:W-:Y:S08]  /*2d00*/  HMMA.16816.F32 R52, R64, R54, RZ ;  /* 0x000000364034723c */ /* 0x000ff000000018ff */
[----:B------:R-:W-:Y:S08]  /*2d10*/  HMMA.16816.F32 R12, R44, R50, R12 ;  /* 0x000000322c0c723c */ /* 0x000ff0000000180c */
[C---:B------:R-:W-:Y:S08]  /*2d20*/  HMMA.16816.F32 R36, R60.reuse, R72, R36 ;  /* 0x000000483c24723c */ /* 0x040ff00000001824 */
[----:B------:R-:W-:Y:S01]  /*2d30*/  HMMA.16816.F32 R72, R60, R74, R52 ;  /* 0x0000004a3c48723c */ /* 0x000fe20000001834 */
[----:B------:R-:W-:Y:S07]  /*2d40*/  LDSM.16.M88.4 R52, [R157+0x3000] ;  /* 0x003000009d34783b */ /* 0x000fee0000000200 */
[C---:B------:R-:W-:Y:S08]  /*2d50*/  HMMA.16816.F32 R48, R64.reuse, R68, RZ ;  /* 0x000000444030723c */ /* 0x040ff000000018ff */
[----:B------:R-:W-:Y:S08]  /*2d60*/  HMMA.16816.F32 R68, R64, R70, RZ ;  /* 0x000000464044723c */ /* 0x000ff000000018ff */
[----:B------:R-:W-:Y:S01]  /*2d70*/  HMMA.16816.F32 R12, R32, R30, R12 ;  /* 0x0000001e200c723c */ /* 0x000fe2000000180c */
[----:B------:R-:W-:Y:S07]  /*2d80*/  LDSM.16.M88.4 R28, [R159+0x4000] ;  /* 0x004000009f1c783b */ /* 0x000fee0000000200 */
[----:B--2---:R-:W-:Y:S01]  /*2d90*/  HMMA.16816.F32 R48, R60, R56, R48 ;  /* 0x000000383c30723c */ /* 0x004fe20000001830 */
[-C--:B----4-:R-:W-:Y:S01]  /*2da0*/  FMUL.FTZ R76, R40, R80.reuse ;  /* 0x00000050284c7220 */ /* 0x090fe20000410000 */
        /* <DEDUP_REMOVED lines=20> */
[----:B------:R-:W1:Y:S07]  /*2ef0*/  LDSM.16.M88.4 R40, [R157+0x3800] ;  /* 0x003800009d28783b */ /* 0x000e6e0000000200 */
[----:B------:R-:W-:Y:S01]  /*2f00*/  HMMA.16816.F32 R68, R60, R58, R68 ;  /* 0x0000003a3c44723c */ /* 0x000fe20000001844 */
[-C--:B------:R-:W-:Y:S01]  /*2f10*/  FMUL.FTZ R12, R12, R80.reuse ;  /* 0x000000500c0c7220 */ /* 0x080fe20000410000 */
[-C--:B------:R-:W-:Y:S01]  /*2f20*/  FMUL.FTZ R90, R13, R80.reuse ;  /* 0x000000500d5a7220 */ /* 0x080fe20000410000 */
[-C--:B------:R-:W-:Y:S01]  /*2f30*/  FMUL.FTZ R91, R14, R80.reuse ;  /* 0x000000500e5b7220 */ /* 0x080fe20000410000 */
[-C--:B------:R-:W-:Y:S01]  /*2f40*/  FMUL.FTZ R92, R15, R80.reuse ;  /* 0x000000500f5c7220 */ /* 0x080fe20000410000 */
[----:B------:R3:W-:Y:S01]  /*2f50*/  MUFU.TANH R89, R12 ;  /* 0x0000000c00597308 */ /* 0x0007e20000002400 */
[----:B------:R-:W4:Y:S02]  /*2f60*/  LDSM.16.M88.4 R56, [R158+0x4000] ;  /* 0x004000009e38783b */ /* 0x000f240000000200 */
        /* <DEDUP_REMOVED lines=11> */
[----:B------:R-:W1:Y:S07]  /*3020*/  LDSM.16.M88.4 R28, [R159+0x4800] ;  /* 0x004800009f1c783b */ /* 0x000e6e0000000200 */
[----:B------:R-:W-:Y:S01]  /*3030*/  HMMA.16816.F32 R68, R32, R42, R68 ;  /* 0x0000002a2044723c */ /* 0x000fe20000001844 */
[----:B------:R-:W3:Y:S01]  /*3040*/  LDSM.16.M88.4 R40, [R164+0x5000] ;  /* 0x00500000a428783b */ /* 0x000ee20000000200 */
[-C--:B------:R-:W-:Y:S01]  /*3050*/  FMUL.FTZ R36, R36, R80.reuse ;  /* 0x0000005024247220 */ /* 0x080fe20000410000 */
[-C--:B------:R-:W-:Y:S01]  /*3060*/  FMUL.FTZ R37, R37, R80.reuse ;  /* 0x0000005025257220 */ /* 0x080fe20000410000 */
[-C--:B------:R-:W-:Y:S01]  /*3070*/  FMUL.FTZ R38, R38, R80.reuse ;  /* 0x0000005026267220 */ /* 0x080fe20000410000 */
[-C--:B------:R-:W-:Y:S01]  /*3080*/  FMUL.FTZ R39, R39, R80.reuse ;  /* 0x0000005027277220 */ /* 0x080fe20000410000 */
[-C--:B------:R-:W-:Y:S01]  /*3090*/  FMUL.FTZ R48, R48, R80.reuse ;  /* 0x0000005030307220 */ /* 0x080fe20000410000 */
[----:B------:R-:W-:Y:S01]  /*30a0*/  MUFU.TANH R93, R36 ;  /* 0x00000024005d7308 */ /* 0x000fe20000002400 */
[-C--:B------:R-:W-:Y:S01]  /*30b0*/  FMUL.FTZ R117, R49, R80.reuse ;  /* 0x0000005031757220 */ /* 0x080fe20000410000 */
[-C--:B------:R-:W-:Y:S01]  /*30c0*/  FMUL.FTZ R115, R50, R80.reuse ;  /* 0x0000005032737220 */ /* 0x080fe20000410000 */
[-C--:B------:R-:W-:Y:S01]  /*30d0*/  FMUL.FTZ R189, R51, R80.reuse ;  /* 0x0000005033bd7220 */ /* 0x080fe20000410000 */
[-C--:B------:R-:W-:Y:S01]  /*30e0*/  FMUL.FTZ R72, R72, R80.reuse ;  /* 0x0000005048487220 */ /* 0x080fe20000410000 */
[----:B------:R-:W-:-:S03]  /*30f0*/  FMUL.FTZ R73, R73, R80 ;  /* 0x0000005049497220 */ /* 0x000fc60000410000 */
[----:B------:R-:W-:Y:S01]  /*3100*/  MUFU.TANH R94, R37 ;  /* 0x00000025005e7308 */ /* 0x000fe20000002400 */
[-C--:B------:R-:W-:Y:S01]  /*3110*/  FMUL.FTZ R74, R74, R80.reuse ;  /* 0x000000504a4a7220 */ /* 0x080fe20000410000 */
[-C--:B------:R-:W-:Y:S01]  /*3120*/  FMUL.FTZ R75, R75, R80.reuse ;  /* 0x000000504b4b7220 */ /* 0x080fe20000410000 */
[C---:B----4-:R-:W-:Y:S05]  /*3130*/  HMMA.16816.F32 R12, R44.reuse, R56, R12 ;  /* 0x000000382c0c723c */ /* 0x050fea000000180c */
[----:B------:R-:W-:Y:S08]  /*3140*/  MUFU.TANH R95, R38 ;  /* 0x00000026005f7308 */ /* 0x000ff00000002400 */
[----:B------:R2:W-:Y:S01]  /*3150*/  MUFU.TANH R96, R39 ;  /* 0x0000002700607308 */ /* 0x0005e20000002400 */
[----:B------:R-:W-:Y:S07]  /*3160*/  HMMA.16816.F32 R8, R44, R58, R8 ;  /* 0x0000003a2c08723c */ /* 0x000fee0000001808 */
[----:B------:R4:W-:Y:S01]  /*3170*/  MUFU.TANH R155, R48 ;  /* 0x00000030009b7308 */ /* 0x0009e20000002400 */
[C---:B--2---:R-:W-:Y:S07]  /*3180*/  HMMA.16816.F32 R36, R64.reuse, R52, RZ ;  /* 0x000000344024723c */ /* 0x044fee00000018ff */
[----:B------:R-:W-:Y:S01]  /*3190*/  MUFU.TANH R97, R72 ;  /* 0x0000004800617308 */ /* 0x000fe20000002400 */
[----:B------:R-:W-:Y:S01]  /*31a0*/  HMMA.16816.F32 R52, R64, R54, RZ ;  /* 0x000000364034723c */ /* 0x000fe200000018ff */
[----:B----4-:R-:W2:Y:S06]  /*31b0*/  LDSM.16.M88.4 R48, [R158+0x4800] ;  /* 0x004800009e30783b */ /* 0x010eac0000000200 */
[----:B------:R-:W-:Y:S08]  /*31c0*/  MUFU.TANH R98, R73 ;  /* 0x0000004900627308 */ /* 0x000ff00000002400 */
[----:B------:R-:W-:Y:S08]  /*31d0*/  MUFU.TANH R100, R74 ;  /* 0x0000004a00647308 */ /* 0x000ff00000002400 */
[----:B------:R4:W-:Y:S01]  /*31e0*/  MUFU.TANH R99, R75 ;  /* 0x0000004b00637308 */ /* 0x0009e20000002400 */
[C---:B-1----:R-:W-:Y:S01]  /*31f0*/  HMMA.16816.F32 R36, R60.reuse, R28, R36 ;  /* 0x0000001c3c24723c */ /* 0x042fe20000001824 */
[----:B----4-:R-:W1:Y:S07]  /*3200*/  LDSM.16.M88.4 R72, [R159+0x5000] ;  /* 0x005000009f48783b */ /* 0x010e6e0000000200 */
[----:B------:R-:W-:Y:S01]  /*3210*/  HMMA.16816.F32 R52, R60, R30, R52 ;  /* 0x0000001e3c34723c */ /* 0x000fe20000001834 */
[----:B------:R-:W4:Y:S07]  /*3220*/  LDSM.16.M88.4 R28, [R157+0x4800] ;  /* 0x004800009d1c783b */ /* 0x000f2e0000000200 */
[C---:B------:R-:W-:Y:S08]  /*3230*/  HMMA.16816.F32 R12, R32.reuse, R16, R12 ;  /* 0x00000010200c723c */ /* 0x040ff0000000180c */
[----:B------:R-:W-:Y:S01]  /*3240*/  HMMA.16816.F32 R8, R32, R18, R8 ;  /* 0x000000122008723c */ /* 0x000fe20000001808 */
[----:B------:R-:W5:Y:S07]  /*3250*/  LDSM.16.M88.4 R16, [R158+0x5000] ;  /* 0x005000009e10783b */ /* 0x000f6e0000000200 */
[----:B---3--:R-:W-:Y:S03]  /*3260*/  HMMA.16816.F32 R56, R64, R40, RZ ;  /* 0x000000284038723c */ /* 0x008fe600000018ff */
[-C--:B------:R-:W-:Y:S01]  /*3270*/  FMUL.FTZ R147, R12, R80.reuse ;  /* 0x000000500c937220 */ /* 0x080fe20000410000 */
[-C--:B------:R-:W-:Y:S01]  /*3280*/  FMUL.FTZ R141, R13, R80.reuse ;  /* 0x000000500d8d7220 */ /* 0x080fe20000410000 */
[-C--:B------:R-:W-:Y:S01]  /*3290*/  FMUL.FTZ R151, R14, R80.reuse ;  /* 0x000000500e977220 */ /* 0x080fe20000410000 */
[----:B------:R-:W-:-:S02]  /*32a0*/  FMUL.FTZ R139, R15, R80 ;  /* 0x000000500f8b7220 */ /* 0x000fc40000410000 */
[----:B--2---:R-:W-:Y:S01]  /*32b0*/  HMMA.16816.F32 R36, R44, R48, R36 ;  /* 0x000000302c24723c */ /* 0x004fe20000001824 */
[----:B------:R-:W2:Y:S02]  /*32c0*/  LDSM.16.M88.4 R12, [R164+0x5800] ;  /* 0x00580000a40c783b */ /* 0x000ea40000000200 */
[-C--:B------:R-:W-:Y:S01]  /*32d0*/  FMUL.FTZ R145, R8, R80.reuse ;  /* 0x0000005008917220 */ /* 0x080fe20000410000 */
[-C--:B------:R-:W-:Y:S01]  /*32e0*/  FMUL.FTZ R143, R9, R80.reuse ;  /* 0x00000050098f7220 */ /* 0x080fe20000410000 */
[-C--:B------:R-:W-:Y:S01]  /*32f0*/  FMUL.FTZ R137, R10, R80.reuse ;  /* 0x000000500a897220 */ /* 0x080fe20000410000 */
[----:B------:R-:W-:Y:S02]  /*3300*/  FMUL.FTZ R149, R11, R80 ;  /* 0x000000500b957220 */ /* 0x000fe40000410000 */
[----:B------:R-:W3:Y:S04]  /*3310*/  LDSM.16.M88.4 R8, [R157+0x5000] ;  /* 0x005000009d08783b */ /* 0x000ee80000000200 */
[----:B-1----:R-:W-:Y:S08]  /*3320*/  HMMA.16816.F32 R56, R60, R72, R56 ;  /* 0x000000483c38723c */ /* 0x002ff00000001838 */
[----:B------:R-:W-:Y:S08]  /*3330*/  HMMA.16816.F32 R52, R44, R50, R52 ;  /* 0x000000322c34723c */ /* 0x000ff00000001834 */
[----:B------:R-:W-:Y:S08]  /*3340*/  HMMA.16816.F32 R40, R64, R42, RZ ;  /* 0x0000002a4028723c */ /* 0x000ff000000018ff */
[----:B----4-:R-:W-:Y:S08]  /*3350*/  HMMA.16816.F32 R36, R32, R28, R36 ;  /* 0x0000001c2024723c */ /* 0x010ff00000001824 */
[----:B-----5:R-:W-:Y:S01]  /*3360*/  HMMA.16816.F32 R56, R44, R16, R56 ;  /* 0x000000102c38723c */ /* 0x020fe20000001838 */
[----:B------:R-:W-:-:S07]  /*3370*/  IMAD.SHL.U32 R16, R177, 0x2, RZ ;  /* 0x00000002b1107824 */ /* 0x000fce00078e00ff */
[----:B------:R-:W-:Y:S01]  /*3380*/  HMMA.16816.F32 R52, R32, R30, R52 ;  /* 0x0000001e2034723c */ /* 0x000fe20000001834 */
[----:B------:R-:W-:Y:S01]  /*3390*/  LOP3.LUT R17, R16, 0x6, RZ, 0xc0, !PT ;  /* 0x0000000610117812 */ /* 0x000fe200078ec0ff */
[----:B------:R-:W1:Y:S01]  /*33a0*/  MUFU.TANH R76, R76 ;  /* 0x0000004c004c7308 */ /* 0x000e620000002400 */
[----:B------:R-:W-:-:S05]  /*33b0*/  FMUL.FTZ R36, R36, R80 ;  /* 0x0000005024247220 */ /* 0x000fca0000410000 */
[----:B------:R-:W-:Y:S02]  /*33c0*/  HMMA.16816.F32 R40, R60, R74, R40 ;  /* 0x0000004a3c28723c */ /* 0x000fe40000001828 */
[----:B------:R-:W-:Y:S01]  /*33d0*/  MUFU.TANH R78, R78 ;  /* 0x0000004e004e7308 */ /* 0x000fe20000002400 */
[-C--:B------:R-:W-:Y:S01]  /*33e0*/  FMUL.FTZ R125, R37, R80.reuse ;  /* 0x00000050257d7220 */ /* 0x080fe20000410000 */
[-C--:B------:R-:W-:Y:S01]  /*33f0*/  FMUL.FTZ R135, R38, R80.reuse ;  /* 0x0000005026877220 */ /* 0x080fe20000410000 */
[----:B------:R-:W-:-:S03]  /*3400*/  FMUL.FTZ R133, R39, R80 ;  /* 0x0000005027857220 */ /* 0x000fc60000410000 */
[C---:B--2---:R-:W-:Y:S02]  /*3410*/  HMMA.16816.F32 R28, R64.reuse, R12, RZ ;  /* 0x0000000c401c723c */ /* 0x044fe400000018ff */
[----:B------:R2:W-:Y:S06]  /*3420*/  MUFU.TANH R127, R36 ;  /* 0x00000024007f7308 */ /* 0x0005ec0000002400 */
[----:B------:R-:W-:Y:S01]  /*3430*/  HMMA.16816.F32 R12, R64, R14, RZ ;  /* 0x0000000e400c723c */ /* 0x000fe200000018ff */
[----:B------:R-:W-:Y:S01]  /*3440*/  IMAD.IADD R64, R186, 0x1, R17 ;  /* 0x00000001ba407824 */ /* 0x000fe200078e0211 */
[----:B------:R-:W-:Y:S06]  /*3450*/  MUFU.TANH R77, R77 ;  /* 0x0000004d004d7308 */ /* 0x000fec0000002400 */
[----:B---3--:R-:W-:Y:S02]  /*3460*/  HMMA.16816.F32 R56, R32, R8, R56 ;  /* 0x000000082038723c */ /* 0x008fe40000001838 */
[----:B------:R-:W3:Y:S01]  /*3470*/  MUFU.TANH R81, R81 ;  /* 0x0000005100517308 */ /* 0x000ee20000002400 */
[----:B--2---:R-:W2:Y:S01]  /*3480*/  LDSM.16.M88.4 R36, [R159+0x5800] ;  /* 0x005800009f24783b */ /* 0x004ea20000000200 */
[----:B------:R-:W-:-:S02]  /*3490*/  VIADD R8, R64, 0x18 ;  /* 0x0000001840087836 */ /* 0x000fc40000000000 */
[----:B------:R-:W-:Y:S01]  /*34a0*/  FMUL.FTZ R53, R53, R80 ;  /* 0x0000005035357220 */ /* 0x000fe20000410000 */
[C---:B------:R-:W-:Y:S01]  /*34b0*/  VIADD R50, R64.reuse, 0x1 ;  /* 0x0000000140327836 */ /* 0x040fe20000000000 */
[-C--:B------:R-:W-:Y:S02]  /*34c0*/  ISETP.GE.AND P4, PT, R64, R23.reuse, PT ;  /* 0x000000174000720c */ /* 0x080fe40003f86270 */
[-C--:B------:R-:W-:Y:S01]  /*34d0*/  ISETP.GE.AND P5, PT, R8, R23.reuse, PT ;  /* 0x000000170800720c */ /* 0x080fe20003fa6270 */
[----:B------:R-:W-:Y:S01]  /*34e0*/  VIADD R8, R64, 0x19 ;  /* 0x0000001940087836 */ /* 0x000fe20000000000 */
[----:B------:R4:W-:Y:S01]  /*34f0*/  MUFU.TANH R121, R53 ;  /* 0x0000003500797308 */ /* 0x0009e20000002400 */
[----:B-1----:R-:W-:Y:S01]  /*3500*/  FSEL R9, R76, -INF , !P4 ;  /* 0xff8000004c097808 */ /* 0x002fe20006000000 */
[----:B------:R-:W-:Y:S01]  /*3510*/  VIADD R48, R64, 0x8 ;  /* 0x0000000840307836 */ /* 0x000fe20000000000 */
[----:B------:R-:W-:Y:S01]  /*3520*/  ISETP.GE.AND P3, PT, R50, R23, PT ;  /* 0x000000173200720c */ /* 0x000fe20003f66270 */
[----:B------:R-:W-:Y:S04]  /*3530*/  HMMA.16816.F32 R40, R44, R18, R40 ;  /* 0x000000122c28723c */ /* 0x000fe80000001828 */
[----:B------:R-:W1:Y:S01]  /*3540*/  MUFU.TANH R84, R84 ;  /* 0x0000005400547308 */ /* 0x000e620000002400 */
[----:B---3--:R-:W-:-:S02]  /*3550*/  FSEL R81, R81, -INF , !P3 ;  /* 0xff80000051517808 */ /* 0x008fc40005800000 */
[----:B------:R-:W-:Y:S02]  /*3560*/  FSEL R77, R77, -INF , !P3 ;  /* 0xff8000004d4d7808 */ /* 0x000fe40005800000 */
[----:B----4-:R-:W-:Y:S02]  /*3570*/  FSEL R53, R78, -INF , !P4 ;  /* 0xff8000004e357808 */ /* 0x010fe40006000000 */
[-C--:B------:R-:W-:Y:S02]  /*3580*/  ISETP.GE.AND P4, PT, R8, R23.reuse, PT ;  /* 0x000000170800720c */ /* 0x080fe40003f86270 */
[----:B------:R-:W-:Y:S01]  /*3590*/  IADD3 R8, PT, PT, R64, 0x20, RZ ;  /* 0x0000002040087810 */ /* 0x000fe20007ffe0ff */
[----:B------:R-:W3:Y:S01]  /*35a0*/  MUFU.TANH R88, R88 ;  /* 0x0000005800587308 */ /* 0x000ee20000002400 */
[-C--:B------:R-:W-:Y:S02]  /*35b0*/  ISETP.GE.AND P2, PT, R48, R23.reuse, PT ;  /* 0x000000173000720c */ /* 0x080fe40003f46270 */
[-C--:B------:R-:W-:Y:S01]  /*35c0*/  ISETP.GE.AND P3, PT, R8, R23.reuse, PT ;  /* 0x000000170800720c */ /* 0x080fe20003f66270 */
[C---:B------:R-:W-:Y:S01]  /*35d0*/  VIADD R8, R64.reuse, 0x21 ;  /* 0x0000002140087836 */ /* 0x040fe20000000000 */
[C---:B------:R-:W-:Y:S01]  /*35e0*/  IADD3 R16, PT, PT, R64.reuse, 0x9, RZ ;  /* 0x0000000940107810 */ /* 0x040fe20007ffe0ff */
[----:B------:R-:W-:Y:S01]  /*35f0*/  FMUL.FTZ R69, R69, R80 ;  /* 0x0000005045457220 */ /* 0x000fe20000410000 */
[----:B------:R-:W-:Y:S01]  /*3600*/  FSEL R83, R83, -INF , !P2 ;  /* 0xff80000053537808 */ /* 0x000fe20005000000 */
[----:B------:R-:W-:Y:S01]  /*3610*/  MUFU.TANH R86, R86 ;  /* 0x0000005600567308 */ /* 0x000fe20000002400 */
[----:B------:R-:W-:Y:S01]  /*3620*/  FSEL R79, R79, -INF , !P2 ;  /* 0xff8000004f4f7808 */ /* 0x000fe20005000000 */
[----:B------:R-:W-:Y:S01]  /*3630*/  VIADD R66, R64, 0x10 ;  /* 0x0000001040427836 */ /* 0x000fe20000000000 */
[-C--:B------:R-:W-:Y:S01]  /*3640*/  ISETP.GE.AND P2, PT, R8, R23.reuse, PT ;  /* 0x000000170800720c */ /* 0x080fe20003f46270 */
[----:B------:R-:W-:Y:S01]  /*3650*/  VIADD R8, R64, 0x28 ;  /* 0x0000002840087836 */ /* 0x000fe20000000000 */
[----:B------:R-:W-:-:S03]  /*3660*/  ISETP.GE.AND P1, PT, R16, R23, PT ;  /* 0x000000171000720c */ /* 0x000fc60003f26270 */
[----:B------:R-:W-:Y:S01]  /*3670*/  MUFU.TANH R87, R87 ;  /* 0x0000005700577308 */ /* 0x000fe20000002400 */
[----:B------:R-:W-:Y:S01]  /*3680*/  FMUL.FTZ R101, R57, R80 ;  /* 0x0000005039657220 */ /* 0x000fe20000410000 */
[----:B-1----:R-:W-:Y:S01]  /*3690*/  FSEL R57, R84, -INF , !P1 ;  /* 0xff80000054397808 */ /* 0x002fe20004800000 */
[----:B------:R-:W-:Y:S01]  /*36a0*/  VIADD R16, R64, 0x11 ;  /* 0x0000001140107836 */ /* 0x000fe20000000000 */
[----:B------:R-:W-:-:S04]  /*36b0*/  ISETP.GE.AND P0, PT, R66, R23, PT ;  /* 0x000000174200720c */ /* 0x000fc80003f06270 */
[----:B------:R-:W1:Y:S01]  /*36c0*/  MUFU.TANH R91, R91 ;  /* 0x0000005b005b7308 */ /* 0x000e620000002400 */
[----:B------:R-:W-:Y:S07]  /*36d0*/  HMMA.16816.F32 R40, R32, R10, R40 ;  /* 0x0000000a2028723c */ /* 0x000fee0000001828 */
[----:B------:R-:W-:Y:S01]  /*36e0*/  MUFU.TANH R90, R90 ;  /* 0x0000005a005a7308 */ /* 0x000fe20000002400 */
[----:B---3--:R-:W-:Y:S01]  /*36f0*/  FSEL R75, R88, -INF , !P0 ;  /* 0xff800000584b7808 */ /* 0x008fe20004000000 */
[----:B--2---:R-:W-:Y:S06]  /*3700*/  HMMA.16816.F32 R28, R60, R36, R28 ;  /* 0x000000243c1c723c */ /* 0x004fec000000181c */
[----:B------:R-:W2:Y:S01]  /*3710*/  MUFU.TANH R92, R92 ;  /* 0x0000005c005c7308 */ /* 0x000ea20000002400 */
[----:B------:R-:W-:Y:S01]  /*3720*/  FSEL R11, R85, -INF , !P0 ;  /* 0xff800000550b7808 */ /* 0x000fe20004000000 */
[-C--:B------:R-:W-:Y:S01]  /*3730*/  FMUL.FTZ R71, R71, R80.reuse ;  /* 0x0000005047477220 */ /* 0x080fe20000410000 */
[----:B------:R-:W-:Y:S01]  /*3740*/  FSEL R89, R89, -INF , !P5 ;  /* 0xff80000059597808 */ /* 0x000fe20006800000 */
[----:B------:R-:W-:Y:S01]  /*3750*/  FMUL.FTZ R59, R59, R80 ;  /* 0x000000503b3b7220 */ /* 0x000fe20000410000 */
[----:B------:R-:W3:Y:S03]  /*3760*/  LDSM.16.M88.4 R48, [R158+0x5800] ;  /* 0x005800009e30783b */ /* 0x000ee60000000200 */
[----:B------:R4:W-:Y:S01]  /*3770*/  MUFU.TANH R153, R69 ;  /* 0x0000004500997308 */ /* 0x0009e20000002400 */
[----:B------:R-:W-:-:S02]  /*3780*/  ISETP.GE.AND P6, PT, R16, R23, PT ;  /* 0x000000171000720c */ /* 0x000fc40003fc6270 */
[----:B-1----:R-:W-:Y:S01]  /*3790*/  FSEL R91, R91, -INF , !P5 ;  /* 0xff8000005b5b7808 */ /* 0x002fe20006800000 */
[-C--:B------:R-:W-:Y:S01]  /*37a0*/  FMUL.FTZ R68, R68, R80.reuse ;  /* 0x0000005044447220 */ /* 0x080fe20000410000 */
[----:B------:R-:W-:Y:S01]  /*37b0*/  FSEL R87, R87, -INF , !P6 ;  /* 0xff80000057577808 */ /* 0x000fe20007000000 */
[----:B------:R-:W-:Y:S01]  /*37c0*/  FMUL.FTZ R70, R70, R80 ;  /* 0x0000005046467220 */ /* 0x000fe20000410000 */
[----:B----4-:R-:W-:Y:S01]  /*37d0*/  FSEL R69, R82, -INF , !P1 ;  /* 0xff80000052457808 */ /* 0x010fe20004800000 */
[----:B------:R1:W-:Y:S01]  /*37e0*/  MUFU.TANH R187, R71 ;  /* 0x0000004700bb7308 */ /* 0x0003e20000002400 */
[----:B------:R-:W-:Y:S01]  /*37f0*/  ISETP.GE.AND P1, PT, R8, R23, PT ;  /* 0x000000170800720c */ /* 0x000fe20003f26270 */
[----:B------:R-:W-:Y:S01]  /*3800*/  VIADD R8, R64, 0x29 ;  /* 0x0000002940087836 */ /* 0x000fe20000000000 */
[----:B--2---:R-:W-:Y:S01]  /*3810*/  FSEL R73, R92, -INF , !P4 ;  /* 0xff8000005c497808 */ /* 0x004fe20006000000 */
[----:B------:R-:W2:Y:S01]  /*3820*/  LDSM.16.M88.4 R16, [R157+0x5800] ;  /* 0x005800009d10783b */ /* 0x000ea20000000200 */
[----:B------:R-:W-:-:S02]  /*3830*/  FSEL R37, R86, -INF , !P6 ;  /* 0xff80000056257808 */ /* 0x000fc40007000000 */
[----:B------:R-:W-:Y:S01]  /*3840*/  FSEL R65, R93, -INF , !P3 ;  /* 0xff8000005d417808 */ /* 0x000fe20005800000 */
[----:B------:R4:W-:Y:S01]  /*3850*/  MUFU.TANH R109, R59 ;  /* 0x0000003b006d7308 */ /* 0x0009e20000002400 */
[----:B------:R-:W-:Y:S01]  /*3860*/  ISETP.GE.AND P0, PT, R8, R23, PT ;  /* 0x000000170800720c */ /* 0x000fe20003f06270 */
[----:B------:R-:W-:Y:S01]  /*3870*/  VIADD R8, R64, 0x30 ;  /* 0x0000003040087836 */ /* 0x000fe20000000000 */
[----:B-1----:R-:W-:-:S05]  /*3880*/  FSEL R71, R90, -INF , !P4 ;  /* 0xff8000005a477808 */ /* 0x002fca0006000000 */
[----:B------:R-:W1:Y:S01]  /*3890*/  MUFU.TANH R115, R115 ;  /* 0x0000007300737308 */ /* 0x000e620000002400 */
[----:B------:R-:W-:Y:S02]  /*38a0*/  ISETP.GE.AND P6, PT, R8, R23, PT ;  /* 0x000000170800720c */ /* 0x000fe40003fc6270 */
[----:B------:R-:W-:Y:S02]  /*38b0*/  FSEL R197, R96, -INF , !P2 ;  /* 0xff80000060c57808 */ /* 0x000fe40005000000 */
[----:B------:R-:W-:-:S03]  /*38c0*/  FSEL R193, R94, -INF , !P2 ;  /* 0xff8000005ec17808 */ /* 0x000fc60005000000 */
[----:B------:R-:W-:Y:S01]  /*38d0*/  MUFU.TANH R117, R117 ;  /* 0x0000007500757308 */ /* 0x000fe20000002400 */
[----:B------:R-:W-:-:S07]  /*38e0*/  IADD3 R8, PT, PT, R64, 0x31, RZ ;  /* 0x0000003140087810 */ /* 0x000fce0007ffe0ff */
[----:B------:R-:W5:Y:S01]  /*38f0*/  MUFU.TANH R189, R189 ;  /* 0x000000bd00bd7308 */ /* 0x000f620000002400 */
[----:B------:R-:W-:Y:S01]  /*3900*/  ISETP.GE.AND P5, PT, R8, R23, PT ;  /* 0x000000170800720c */ /* 0x000fe20003fa6270 */
[----:B------:R-:W-:Y:S01]  /*3910*/  VIADD R8, R64, 0x38 ;  /* 0x0000003840087836 */ /* 0x000fe20000000000 */
[----:B------:R-:W-:Y:S01]  /*3920*/  FSEL R67, R100, -INF , !P1 ;  /* 0xff80000064437808 */ /* 0x000fe20004800000 */
[----:B------:R-:W-:Y:S01]  /*3930*/  HMMA.16816.F32 R12, R60, R38, R12 ;  /* 0x000000263c0c723c */ /* 0x000fe2000000180c */
[----:B------:R-:W-:-:S03]  /*3940*/  FSEL R191, R97, -INF , !P1 ;  /* 0xff80000061bf7808 */ /* 0x000fc60004800000 */
[----:B------:R-:W-:Y:S01]  /*3950*/  MUFU.TANH R147, R147 ;  /* 0x0000009300937308 */ /* 0x000fe20000002400 */
[----:B------:R-:W-:Y:S01]  /*3960*/  ISETP.GE.AND P4, PT, R8, R23, PT ;  /* 0x000000170800720c */ /* 0x000fe20003f86270 */
[----:B------:R-:W-:Y:S01]  /*3970*/  VIADD R8, R64, 0x39 ;  /* 0x0000003940087836 */ /* 0x000fe20000000000 */
[----:B----4-:R-:W-:-:S05]  /*3980*/  FSEL R59, R95, -INF , !P3 ;  /* 0xff8000005f3b7808 */ /* 0x010fca0005800000 */
[----:B------:R-:W-:Y:S01]  /*3990*/  MUFU.TANH R151, R151 ;  /* 0x0000009700977308 */ /* 0x000fe20000002400 */
[----:B------:R-:W-:Y:S01]  /*39a0*/  ISETP.GE.AND P3, PT, R8, R23, PT ;  /* 0x000000170800720c */ /* 0x000fe20003f66270 */
[----:B------:R-:W-:-:S06]  /*39b0*/  VIADD R8, R64, 0x40 ;  /* 0x0000004040087836 */ /* 0x000fcc0000000000 */
[----:B------:R-:W-:Y:S01]  /*39c0*/  MUFU.TANH R141, R141 ;  /* 0x0000008d008d7308 */ /* 0x000fe20000002400 */
[----:B------:R-:W-:Y:S01]  /*39d0*/  ISETP.GE.AND P2, PT, R8, R23, PT ;  /* 0x000000170800720c */ /* 0x000fe20003f46270 */
[----:B------:R-:W-:Y:S01]  /*39e0*/  VIADD R8, R64, 0x41 ;  /* 0x0000004140087836 */ /* 0x000fe20000000000 */
[----:B------:R-:W-:-:S05]  /*39f0*/  FSEL R199, R99, -INF , !P0 ;  /* 0xff80000063c77808 */ /* 0x000fca0004000000 */
[----:B------:R-:W-:Y:S01]  /*3a00*/  MUFU.TANH R139, R139 ;  /* 0x0000008b008b7308 */ /* 0x000fe20000002400 */
[----:B------:R-:W-:-:S07]  /*3a10*/  ISETP.GE.AND P1, PT, R8, R23, PT ;  /* 0x000000170800720c */ /* 0x000fce0003f26270 */
[----:B------:R-:W-:Y:S01]  /*3a20*/  MUFU.TANH R145, R145 ;  /* 0x0000009100917308 */ /* 0x000fe20000002400 */
[----:B------:R-:W-:-:S07]  /*3a30*/  IADD3 R8, PT, PT, R64, 0x48, RZ ;  /* 0x0000004840087810 */ /* 0x000fce0007ffe0ff */
[----:B------:R-:W-:Y:S01]  /*3a40*/  MUFU.TANH R137, R137 ;  /* 0x0000008900897308 */ /* 0x000fe20000002400 */
[----:B------:R-:W-:Y:S01]  /*3a50*/  FSEL R195, R98, -INF , !P0 ;  /* 0xff80000062c37808 */ /* 0x000fe20004000000 */
[----:B---3--:R-:W-:Y:S01]  /*3a60*/  HMMA.16816.F32 R28, R44, R48, R28 ;  /* 0x000000302c1c723c */ /* 0x008fe2000000181c */
[----:B------:R-:W-:Y:S01]  /*3a70*/  ISETP.GE.AND P0, PT, R8, R23, PT ;  /* 0x000000170800720c */ /* 0x000fe20003f06270 */
[----:B------:R-:W-:-:S04]  /*3a80*/  VIADD R8, R64, 0x49 ;  /* 0x0000004940087836 */ /* 0x000fc80000000000 */
[----:B------:R-:W3:Y:S01]  /*3a90*/  MUFU.TANH R119, R68 ;  /* 0x0000004400777308 */ /* 0x000ee20000002400 */
[----:B-1----:R-:W-:-:S07]  /*3aa0*/  FSEL R115, R115, -INF , !P6 ;  /* 0xff80000073737808 */ /* 0x002fce0007000000 */
[----:B------:R-:W-:Y:S01]  /*3ab0*/  MUFU.TANH R143, R143 ;  /* 0x0000008f008f7308 */ /* 0x000fe20000002400 */
[----:B------:R-:W-:-:S07]  /*3ac0*/  FSEL R155, R155, -INF , !P6 ;  /* 0xff8000009b9b7808 */ /* 0x000fce0007000000 */
[----:B------:R-:W-:Y:S01]  /*3ad0*/  MUFU.TANH R149, R149 ;  /* 0x0000009500957308 */ /* 0x000fe20000002400 */
[----:B------:R-:W-:-:S07]  /*3ae0*/  ISETP.GE.AND P6, PT, R8, R23, PT ;  /* 0x000000170800720c */ /* 0x000fce0003fc6270 */
[----:B------:R-:W1:Y:S01]  /*3af0*/  MUFU.TANH R113, R70 ;  /* 0x0000004600717308 */ /* 0x000e620000002400 */
[----:B------:R-:W-:Y:S01]  /*3b00*/  VIADD R8, R64, 0x50 ;  /* 0x0000005040087836 */ /* 0x000fe20000000000 */
[----:B-----5:R-:W-:-:S06]  /*3b10*/  FSEL R189, R189, -INF , !P5 ;  /* 0xff800000bdbd7808 */ /* 0x020fcc0006800000 */
[----:B------:R-:W4:Y:S01]  /*3b20*/  MUFU.TANH R135, R135 ;  /* 0x0000008700877308 */ /* 0x000f220000002400 */
[----:B------:R-:W-:Y:S01]  /*3b30*/  FSEL R117, R117, -INF , !P5 ;  /* 0xff80000075757808 */ /* 0x000fe20006800000 */
[-C--:B------:R-:W-:Y:S01]  /*3b40*/  FMUL.FTZ R52, R52, R80.reuse ;  /* 0x0000005034347220 */ /* 0x080fe20000410000 */
[----:B------:R-:W-:Y:S01]  /*3b50*/  ISETP.GE.AND P5, PT, R8, R23, PT ;  /* 0x000000170800720c */ /* 0x000fe20003fa6270 */
[----:B------:R-:W-:Y:S01]  /*3b60*/  VIADD R8, R64, 0x51 ;  /* 0x0000005140087836 */ /* 0x000fe20000000000 */
[----:B---3--:R-:W-:Y:S01]  /*3b70*/  FSEL R119, R119, -INF , !P4 ;  /* 0xff80000077777808 */ /* 0x008fe20006000000 */
[----:B------:R-:W-:Y:S02]  /*3b80*/  FMUL.FTZ R54, R54, R80 ;  /* 0x0000005036367220 */ /* 0x000fe40000410000 */
[----:B------:R-:W-:Y:S01]  /*3b90*/  MUFU.TANH R125, R125 ;  /* 0x0000007d007d7308 */ /* 0x000fe20000002400 */
[----:B-1----:R-:W-:-:S07]  /*3ba0*/  FSEL R113, R113, -INF , !P4 ;  /* 0xff80000071717808 */ /* 0x002fce0006000000 */
[----:B------:R-:W1:Y:S01]  /*3bb0*/  MUFU.TANH R133, R133 ;  /* 0x0000008500857308 */ /* 0x000e620000002400 */
[----:B------:R-:W-:Y:S01]  /*3bc0*/  ISETP.GE.AND P4, PT, R8, R23, PT ;  /* 0x000000170800720c */ /* 0x000fe20003f86270 */
[----:B------:R-:W-:Y:S01]  /*3bd0*/  VIADD R8, R64, 0x58 ;  /* 0x0000005840087836 */ /* 0x000fe20000000000 */
[----:B------:R-:W-:Y:S01]  /*3be0*/  FSEL R187, R187, -INF , !P3 ;  /* 0xff800000bbbb7808 */ /* 0x000fe20005800000 */
[----:B------:R-:W-:Y:S01]  /*3bf0*/  FMUL.FTZ R55, R55, R80 ;  /* 0x0000005037377220 */ /* 0x000fe20000410000 */
[----:B------:R-:W-:-:S03]  /*3c00*/  FSEL R153, R153, -INF , !P3 ;  /* 0xff80000099997808 */ /* 0x000fc60005800000 */
[----:B------:R-:W-:Y:S01]  /*3c10*/  MUFU.TANH R101, R101 ;  /* 0x0000006500657308 */ /* 0x000fe20000002400 */
[-C--:B------:R-:W-:Y:S01]  /*3c20*/  ISETP.GE.AND P3, PT, R8, R23.reuse, PT ;  /* 0x000000170800720c */ /* 0x080fe20003f66270 */
[-C--:B------:R-:W-:Y:S01]  /*3c30*/  FMUL.FTZ R56, R56, R80.reuse ;  /* 0x0000005038387220 */ /* 0x080fe20000410000 */
[----:B------:R-:W-:Y:S01]  /*3c40*/  IADD3 R8, PT, PT, R64, 0x59, RZ ;  /* 0x0000005940087810 */ /* 0x000fe20007ffe0ff */
[-C--:B------:R-:W-:Y:S01]  /*3c50*/  FMUL.FTZ R58, R58, R80.reuse ;  /* 0x000000503a3a7220 */ /* 0x080fe20000410000 */
[----:B------:R-:W-:Y:S01]  /*3c60*/  FSEL R151, R151, -INF , !P2 ;  /* 0xff80000097977808 */ /* 0x000fe20005000000 */
[-C--:B------:R-:W-:Y:S01]  /*3c70*/  FMUL.FTZ R41, R41, R80.reuse ;  /* 0x0000005029297220 */ /* 0x080fe20000410000 */
[----:B------:R-:W-:Y:S01]  /*3c80*/  FSEL R147, R147, -INF , !P2 ;  /* 0xff80000093937808 */ /* 0x000fe20005000000 */
[-C--:B------:R-:W-:Y:S01]  /*3c90*/  FMUL.FTZ R40, R40, R80.reuse ;  /* 0x0000005028287220 */ /* 0x080fe20000410000 */
[-C--:B------:R-:W-:Y:S01]  /*3ca0*/  ISETP.GE.AND P2, PT, R8, R23.reuse, PT ;  /* 0x000000170800720c */ /* 0x080fe20003f46270 */
[----:B------:R-:W-:Y:S01]  /*3cb0*/  VIADD R8, R64, 0x60 ;  /* 0x0000006040087836 */ /* 0x000fe20000000000 */
[----:B------:R-:W-:Y:S01]  /*3cc0*/  HMMA.16816.F32 R12, R44, R50, R12 ;  /* 0x000000322c0c723c */ /* 0x000fe2000000180c */
[----:B------:R-:W-:Y:S01]  /*3cd0*/  FSEL R139, R139, -INF , !P1 ;  /* 0xff8000008b8b7808 */ /* 0x000fe20004800000 */
[-C--:B------:R-:W-:Y:S01]  /*3ce0*/  FMUL.FTZ R42, R42, R80.reuse ;  /* 0x000000502a2a7220 */ /* 0x080fe20000410000 */
[----:B------:R-:W-:Y:S01]  /*3cf0*/  FSEL R141, R141, -INF , !P1 ;  /* 0xff8000008d8d7808 */ /* 0x000fe20004800000 */
[----:B------:R-:W-:Y:S01]  /*3d00*/  FMUL.FTZ R43, R43, R80 ;  /* 0x000000502b2b7220 */ /* 0x000fe20000410000 */
[----:B------:R-:W-:Y:S01]  /*3d10*/  ISETP.GE.AND P1, PT, R8, R23, PT ;  /* 0x000000170800720c */ /* 0x000fe20003f26270 */
[----:B------:R-:W-:Y:S01]  /*3d20*/  VIADD R8, R64, 0x61 ;  /* 0x0000006140087836 */ /* 0x000fe20000000000 */
[----:B------:R-:W-:Y:S01]  /*3d30*/  FSEL R137, R137, -INF , !P0 ;  /* 0xff80000089897808 */ /* 0x000fe20004000000 */
[----:B------:R-:W-:-:S04]  /*3d40*/  DEPBAR.LE SB0, 0x0 ;  /* 0x000080000000791a */ /* 0x000fc80000000000 */
[----:B------:R-:W-:Y:S02]  /*3d50*/  FSEL R145, R145, -INF , !P0 ;  /* 0xff80000091917808 */ /* 0x000fe40004000000 */
[-C--:B------:R-:W-:Y:S01]  /*3d60*/  ISETP.GE.AND P0, PT, R8, R23.reuse, PT ;  /* 0x000000170800720c */ /* 0x080fe20003f06270 */
[----:B------:R-:W-:Y:S01]  /*3d70*/  VIADD R8, R64, 0x68 ;  /* 0x0000006840087836 */ /* 0x000fe20000000000 */
[----:B------:R-:W-:Y:S01]  /*3d80*/  MUFU.TANH R123, R52 ;  /* 0x00000034007b7308 */ /* 0x000fe20000002400 */
[----:B------:R-:W-:Y:S02]  /*3d90*/  FSEL R149, R149, -INF , !P6 ;  /* 0xff80000095957808 */ /* 0x000fe40007000000 */
[----:B------:R-:W-:Y:S02]  /*3da0*/  FSEL R143, R143, -INF , !P6 ;  /* 0xff8000008f8f7808 */ /* 0x000fe40007000000 */
[----:B------:R-:W-:Y:S01]  /*3db0*/  ISETP.GE.AND P6, PT, R8, R23, PT ;  /* 0x000000170800720c */ /* 0x000fe20003fc6270 */
[----:B------:R-:W-:-:S02]  /*3dc0*/  VIADD R8, R64, 0x69 ;  /* 0x0000006940087836 */ /* 0x000fc40000000000 */
[----:B------:R-:W3:Y:S01]  /*3dd0*/  MUFU.TANH R131, R54 ;  /* 0x0000003600837308 */ /* 0x000ee20000002400 */
[C---:B--2---:R-:W-:Y:S01]  /*3de0*/  HMMA.16816.F32 R28, R32.reuse, R16, R28 ;  /* 0x00000010201c723c */ /* 0x044fe2000000181c */
[----:B----4-:R-:W-:Y:S02]  /*3df0*/  FSEL R135, R135, -INF , !P5 ;  /* 0xff80000087877808 */ /* 0x010fe40006800000 */
[----:B------:R-:W-:Y:S02]  /*3e00*/  FSEL R127, R127, -INF , !P5 ;  /* 0xff8000007f7f7808 */ /* 0x000fe40006800000 */
[----:B------:R-:W-:Y:S02]  /*3e10*/  ISETP.GE.AND P5, PT, R8, R23, PT ;  /* 0x000000170800720c */ /* 0x000fe40003fa6270 */
[----:B------:R-:W2:Y:S01]  /*3e20*/  MUFU.TANH R129, R55 ;  /* 0x0000003700817308 */ /* 0x000ea20000002400 */
[----:B------:R-:W-:Y:S01]  /*3e30*/  HMMA.16816.F32 R16, R32, R18, R12 ;  /* 0x000000122010723c */ /* 0x000fe2000000180c */
[----:B------:R-:W-:-:S02]  /*3e40*/  IADD3 R8, PT, PT, R64, 0x70, RZ ;  /* 0x0000007040087810 */ /* 0x000fc40007ffe0ff */
[----:B-1----:R-:W-:Y:S02]  /*3e50*/  FSEL R133, R133, -INF , !P4 ;  /* 0xff80000085857808 */ /* 0x002fe40006000000 */
[----:B------:R-:W-:Y:S02]  /*3e60*/  FSEL R125, R125, -INF , !P4 ;  /* 0xff8000007d7d7808 */ /* 0x000fe40006000000 */
[-C--:B------:R-:W-:Y:S01]  /*3e70*/  ISETP.GE.AND P4, PT, R8, R23.reuse, PT ;  /* 0x000000170800720c */ /* 0x080fe20003f86270 */
[----:B------:R-:W-:Y:S01]  /*3e80*/  VIADD R8, R64, 0x71 ;  /* 0x0000007140087836 */ /* 0x000fe20000000000 */
[----:B---3--:R-:W-:Y:S02]  /*3e90*/  FSEL R131, R131, -INF , !P3 ;  /* 0xff80000083837808 */ /* 0x008fe40005800000 */
[----:B------:R-:W-:Y:S02]  /*3ea0*/  FSEL R123, R123, -INF , !P3 ;  /* 0xff8000007b7b7808 */ /* 0x000fe40005800000 */
[----:B------:R-:W-:Y:S01]  /*3eb0*/  ISETP.GE.AND P3, PT, R8, R23, PT ;  /* 0x000000170800720c */ /* 0x000fe20003f66270 */
[----:B------:R-:W-:Y:S01]  /*3ec0*/  VIADD R8, R64, 0x78 ;  /* 0x0000007840087836 */ /* 0x000fe20000000000 */
[----:B------:R-:W-:-:S02]  /*3ed0*/  FSEL R121, R121, -INF , !P2 ;  /* 0xff80000079797808 */ /* 0x000fc40005000000 */
[----:B--2---:R-:W-:Y:S01]  /*3ee0*/  FSEL R129, R129, -INF , !P2 ;  /* 0xff80000081817808 */ /* 0x004fe20005000000 */
[-C--:B------:R-:W-:Y:S01]  /*3ef0*/  FMUL.FTZ R28, R28, R80.reuse ;  /* 0x000000501c1c7220 */ /* 0x080fe20000410000 */
[----:B------:R-:W-:Y:S01]  /*3f00*/  ISETP.GE.AND P2, PT, R8, R23, PT ;  /* 0x000000170800720c */ /* 0x000fe20003f46270 */
[-C--:B------:R-:W-:Y:S01]  /*3f10*/  FMUL.FTZ R8, R19, R80.reuse ;  /* 0x0000005013087220 */ /* 0x080fe20000410000 */
[----:B------:R-:W-:Y:S01]  /*3f20*/  MUFU.TANH R103, R56 ;  /* 0x0000003800677308 */ /* 0x000fe20000002400 */
[-C--:B------:R-:W-:Y:S01]  /*3f30*/  FMUL.FTZ R30, R30, R80.reuse ;  /* 0x000000501e1e7220 */ /* 0x080fe20000410000 */
[-C--:B------:R-:W-:Y:S01]  /*3f40*/  FMUL.FTZ R29, R29, R80.reuse ;  /* 0x000000501d1d7220 */ /* 0x080fe20000410000 */
[-C--:B------:R-:W-:Y:S01]  /*3f50*/  FMUL.FTZ R31, R31, R80.reuse ;  /* 0x000000501f1f7220 */ /* 0x080fe20000410000 */
[-C--:B------:R-:W-:Y:S01]  /*3f60*/  FMUL.FTZ R16, R16, R80.reuse ;  /* 0x0000005010107220 */ /* 0x080fe20000410000 */
[-C--:B------:R-:W-:Y:S01]  /*3f70*/  FMUL.FTZ R18, R18, R80.reuse ;  /* 0x0000005012127220 */ /* 0x080fe20000410000 */
[----:B------:R-:W-:-:S02]  /*3f80*/  FMUL.FTZ R17, R17, R80 ;  /* 0x0000005011117220 */ /* 0x000fc40000410000 */
[----:B------:R-:W1:Y:S01]  /*3f90*/  MUFU.TANH R111, R58 ;  /* 0x0000003a006f7308 */ /* 0x000e620000002400 */
[----:B------:R-:W-:Y:S02]  /*3fa0*/  FSEL R109, R109, -INF , !P0 ;  /* 0xff8000006d6d7808 */ /* 0x000fe40004000000 */
[----:B------:R-:W-:-:S05]  /*3fb0*/  FSEL R101, R101, -INF , !P0 ;  /* 0xff80000065657808 */ /* 0x000fca0004000000 */
[----:B------:R-:W-:Y:S01]  /*3fc0*/  MUFU.TANH R61, R41 ;  /* 0x00000029003d7308 */ /* 0x000fe20000002400 */
[----:B------:R-:W-:-:S07]  /*3fd0*/  ISETP.GT.AND P0, PT, R178, R171, PT ;  /* 0x000000abb200720c */ /* 0x000fce0003f04270 */
[----:B------:R-:W-:Y:S08]  /*3fe0*/  MUFU.TANH R41, R28 ;  /* 0x0000001c00297308 */ /* 0x000ff00000002400 */
[----:B------:R-:W-:Y:S08]  /*3ff0*/  MUFU.TANH R63, R40 ;  /* 0x00000028003f7308 */ /* 0x000ff00000002400 */
[----:B------:R-:W2:Y:S08]  /*4000*/  MUFU.TANH R107, R42 ;  /* 0x0000002a006b7308 */ /* 0x000eb00000002400 */
[----:B------:R-:W3:Y:S08]  /*4010*/  MUFU.TANH R105, R43 ;  /* 0x0000002b00697308 */ /* 0x000ef00000002400 */
[----:B------:R-:W4:Y:S08]  /*4020*/  MUFU.TANH R49, R30 ;  /* 0x0000001e00317308 */ /* 0x000f300000002400 */
[----:B------:R-:W-:Y:S08]  /*4030*/  MUFU.TANH R39, R29 ;  /* 0x0000001d00277308 */ /* 0x000ff00000002400 */
[----:B------:R-:W5:Y:S08]  /*4040*/  MUFU.TANH R47, R31 ;  /* 0x0000001f002f7308 */ /* 0x000f700000002400 */
[----:B------:R-:W-:Y:S08]  /*4050*/  MUFU.TANH R33, R16 ;  /* 0x0000001000217308 */ /* 0x000ff00000002400 */
[----:B------:R-:W5:Y:S08]  /*4060*/  MUFU.TANH R45, R18 ;  /* 0x00000012002d7308 */ /* 0x000f700000002400 */
[----:B------:R-:W-:Y:S08]  /*4070*/  MUFU.TANH R28, R17 ;  /* 0x00000011001c7308 */ /* 0x000ff00000002400 */
[----:B------:R-:W5:Y:S01]  /*4080*/  MUFU.TANH R8, R8 ;  /* 0x0000000800087308 */ /* 0x000f620000002400 */
[----:B------:R-:W-:Y:S01]  /*4090*/  VIADD R64, R64, 0x79 ;  /* 0x0000007940407836 */ /* 0x000fe20000000000 */
[----:B-1----:R-:W-:-:S02]  /*40a0*/  FSEL R111, R111, -INF , !P1 ;  /* 0xff8000006f6f7808 */ /* 0x002fc40004800000 */
[----:B------:R-:W-:Y:S01]  /*40b0*/  FSEL R103, R103, -INF , !P1 ;  /* 0xff80000067677808 */ /* 0x000fe20004800000 */
[----:B------:R-:W-:Y:S01]  /*40c0*/  BSSY.RECONVERGENT B1, `(.L_x_9030) ;  /* 0x0000077000017945 */ /* 0x000fe20003800200 */
[----:B------:R-:W-:Y:S02]  /*40d0*/  ISETP.GE.AND P1, PT, R64, R23, PT ;  /* 0x000000174000720c */ /* 0x000fe40003f26270 */
[----:B------:R-:W-:Y:S02]  /*40e0*/  LOP3.LUT R13, R26, 0x200, RZ, 0xc0, !PT ;  /* 0x000002001a0d7812 */ /* 0x000fe400078ec0ff */
[----:B--2---:R-:W-:Y:S02]  /*40f0*/  FSEL R107, R107, -INF , !P6 ;  /* 0xff8000006b6b7808 */ /* 0x004fe40007000000 */
[----:B------:R-:W-:Y:S02]  /*4100*/  FSEL R63, R63, -INF , !P6 ;  /* 0xff8000003f3f7808 */ /* 0x000fe40007000000 */
[----:B---3--:R-:W-:-:S02]  /*4110*/  FSEL R105, R105, -INF , !P5 ;  /* 0xff80000069697808 */ /* 0x008fc40006800000 */
[----:B------:R-:W-:Y:S02]  /*4120*/  FSEL R61, R61, -INF , !P5 ;  /* 0xff8000003d3d7808 */ /* 0x000fe40006800000 */
[----:B----4-:R-:W-:Y:S02]  /*4130*/  FSEL R49, R49, -INF , !P4 ;  /* 0xff80000031317808 */ /* 0x010fe40006000000 */
[----:B------:R-:W-:Y:S02]  /*4140*/  FSEL R41, R41, -INF , !P4 ;  /* 0xff80000029297808 */ /* 0x000fe40006000000 */
[----:B-----5:R-:W-:Y:S02]  /*4150*/  FSEL R47, R47, -INF , !P3 ;  /* 0xff8000002f2f7808 */ /* 0x020fe40005800000 */
        /* <DEDUP_REMOVED lines=20> */
.L_x_9033:
[----:B------:R-:W2:Y:S01]  /*42a0*/  LD.E R19, desc[UR4][R2.64+0x170] ;  /* 0x0001700402137980 */ /* 0x000ea2000c101900 */
[----:B------:R-:W-:Y:S02]  /*42b0*/  IADD3 R16, PT, PT, R186, -0x80, RZ ;  /* 0xffffff80ba107810 */ /* 0x000fe40007ffe0ff */
[----:B------:R-:W-:Y:S01]  /*42c0*/  IABS R10, R186 ;  /* 0x000000ba000a7213 */ /* 0x000fe20000000000 */
[----:B------:R-:W3:Y:S01]  /*42d0*/  LD.E.64 R34, desc[UR4][R2.64+0x20] ;  /* 0x0000200402227980 */ /* 0x000ee2000c101b00 */
        /* <DEDUP_REMOVED lines=56> */
.L_x_9034:
[----:B------:R-:W-:Y:S05]  /*4660*/  BSYNC.RECONVERGENT B0 ;  /* 0x0000000000007941 */ /* 0x000fea0003800200 */
.L_x_9032:
        /* <DEDUP_REMOVED lines=28> */
.L_x_9031:
[----:B------:R-:W-:Y:S05]  /*4830*/  BSYNC.RECONVERGENT B1 ;  /* 0x0000000000017941 */ /* 0x000fea0003800200 */
.L_x_9030:
        /* <DEDUP_REMOVED lines=33> */
[----:B------:R-:W-:Y:S01]  /*4a50*/  IADD3 R22, PT, PT, R22, -0x2, RZ ;  /* 0xfffffffe16167810 */ /* 0x000fe20007ffe0ff */
[----:B------:R-:W1:Y:S04]  /*4a60*/  SHFL.BFLY PT, R17, R8, 0x2, 0x1f ;  /* 0x0c401f0008117f89 */ /* 0x000e6800000e0000 */
[----:B------:R-:W3:Y:S01]  /*4a70*/  SHFL.BFLY PT, R15, R6, 0x2, 0x1f ;  /* 0x0c401f00060f7f89 */ /* 0x000ee200000e0000 */
[----:B-1----:R-:W-:-:S02]  /*4a80*/  FMNMX.FTZ R17, R8, R17, !PT ;  /* 0x0000001108117209 */ /* 0x002fc40007810000 */
[----:B---3--:R-:W-:-:S03]  /*4a90*/  FMNMX.FTZ R15, R6, R15, !PT ;  /* 0x0000000f060f7209 */ /* 0x008fc60007810000 */
[----:B------:R-:W1:Y:S04]  /*4aa0*/  SHFL.BFLY PT, R0, R17, 0x1, 0x1f ;  /* 0x0c201f0011007f89 */ /* 0x000e6800000e0000 */
[----:B------:R-:W3:Y:S01]  /*4ab0*/  SHFL.BFLY PT, R36, R15, 0x1, 0x1f ;  /* 0x0c201f000f247f89 */ /* 0x000ee200000e0000 */
[----:B-1----:R-:W-:Y:S02]  /*4ac0*/  FMNMX.FTZ R0, R17, R0, !PT ;  /* 0x0000000011007209 */ /* 0x002fe40007810000 */
[----:B---3--:R-:W-:Y:S02]  /*4ad0*/  FMNMX.FTZ R36, R15, R36, !PT ;  /* 0x000000240f247209 */ /* 0x008fe40007810000 */
[----:B------:R-:W-:Y:S01]  /*4ae0*/  FSETP.NEU.FTZ.AND P0, PT, R0, -INF , PT ;  /* 0xff8000000000780b */ /* 0x000fe20003f1d000 */
[----:B--2---:R-:W-:-:S02]  /*4af0*/  FMUL.FTZ R26, R27, R0 ;  /* 0x000000001b1a7220 */ /* 0x004fc40000410000 */
        /* <DEDUP_REMOVED lines=10> */
[----:B------:R-:W-:Y:S01]  /*4ba0*/  IADD3 R9, PT, PT, R13, R4, RZ ;  /* 0x000000040d097210 */ /* 0x000fe20007ffe0ff */
[-CC-:B------:R-:W-:Y:S01]  /*4bb0*/  FFMA.FTZ R57, R77, R27.reuse, -R30.reuse ;  /* 0x0000001b4d397223 */ /* 0x180fe2000001081e */
[-CC-:B------:R-:W-:Y:S01]  /*4bc0*/  FFMA.FTZ R43, R79, R27.reuse, -R30.reuse ;  /* 0x0000001b4f2b7223 */ /* 0x180fe2000001081e */
[-CC-:B------:R-:W-:Y:S01]  /*4bd0*/  FFMA.FTZ R44, R69, R27.reuse, -R30.reuse ;  /* 0x0000001b452c7223 */ /* 0x180fe2000001081e */
[----:B------:R-:W-:Y:S01]  /*4be0*/  LEA R160, R9, R166, 0x1 ;  /* 0x000000a609a07211 */ /* 0x000fe200078e08ff */
[----:B------:R-:W-:Y:S01]  /*4bf0*/  MUFU.EX2 R55, R55 ;  /* 0x0000003700377308 */ /* 0x000fe20000000800 */
[-C--:B------:R-:W-:Y:S01]  /*4c00*/  FFMA.FTZ R38, R11, R27.reuse, -R30 ;  /* 0x0000001b0b267223 */ /* 0x080fe2000001081e */
[-CC-:B------:R-:W-:Y:S01]  /*4c10*/  FFMA.FTZ R40, R75, R27.reuse, -R26.reuse ;  /* 0x0000001b4b287223 */ /* 0x180fe2000001081a */
[-C--:B------:R-:W-:Y:S01]  /*4c20*/  IADD3 R102, PT, PT, R7, R160.reuse, RZ ;  /* 0x000000a007667210 */ /* 0x080fe20007ffe0ff */
[----:B------:R-:W1:Y:S01]  /*4c30*/  LDSM.16.MT88.4 R92, [R160+0x6000] ;  /* 0x00600000a05c783b */ /* 0x000e620000004200 */
[----:B------:R-:W-:Y:S01]  /*4c40*/  IADD3 R156, PT, PT, R5, R160, RZ ;  /* 0x000000a0059c7210 */ /* 0x000fe20007ffe0ff */
[-C--:B------:R-:W-:Y:S01]  /*4c50*/  FFMA.FTZ R29, R91, R27.reuse, -R26 ;  /* 0x0000001b5b1d7223 */ /* 0x080fe2000001081a */
[----:B------:R-:W-:Y:S01]  /*4c60*/  IADD3 R100, PT, PT, R5, R102, RZ ;  /* 0x0000006605647210 */ /* 0x000fe20007ffe0ff */
[----:B------:R-:W-:Y:S01]  /*4c70*/  LDSM.16.MT88.4 R76, [R102+0x6000] ;  /* 0x00600000664c783b */ /* 0x000fe20000004200 */
[----:B------:R-:W2:Y:S01]  /*4c80*/  MUFU.EX2 R50, R50 ;  /* 0x0000003200327308 */ /* 0x000ea20000000800 */
[-CC-:B------:R-:W-:Y:S01]  /*4c90*/  FFMA.FTZ R37, R37, R27.reuse, -R30.reuse ;  /* 0x0000001b25257223 */ /* 0x180fe2000001081e */
[-CC-:B------:R-:W-:Y:S01]  /*4ca0*/  FFMA.FTZ R34, R89, R27.reuse, -R30.reuse ;  /* 0x0000001b59227223 */ /* 0x180fe2000001081e */
[----:B------:R-:W3:Y:S01]  /*4cb0*/  LDSM.16.MT88.4 R84, [R156+0x6000] ;  /* 0x006000009c54783b */ /* 0x000ee20000004200 */
[-C--:B------:R-:W-:Y:S01]  /*4cc0*/  FFMA.FTZ R31, R71, R27.reuse, -R30 ;  /* 0x0000001b471f7223 */ /* 0x080fe2000001081e */
[-CC-:B------:R-:W-:Y:S01]  /*4cd0*/  FFMA.FTZ R32, R73, R27.reuse, -R26.reuse ;  /* 0x0000001b49207223 */ /* 0x180fe2000001081a */
[-CC-:B------:R-:W-:Y:S01]  /*4ce0*/  FFMA.FTZ R51, R67, R27.reuse, -R26.reuse ;  /* 0x0000001b43337223 */ /* 0x180fe2000001081a */
[----:B------:R-:W4:Y:S01]  /*4cf0*/  LDSM.16.MT88.4 R4, [R100+0x6000] ;  /* 0x006000006404783b */ /* 0x000f220000004200 */
[----:B------:R-:W-:Y:S01]  /*4d00*/  MUFU.EX2 R53, R53 ;  /* 0x0000003500357308 */ /* 0x000fe20000000800 */
[-C--:B------:R-:W-:Y:S01]  /*4d10*/  FFMA.FTZ R48, R59, R27.reuse, -R26 ;  /* 0x0000001b3b307223 */ /* 0x080fe2000001081a */
[-C--:B------:R-:W-:Y:S01]  /*4d20*/  FFMA.FTZ R67, R65, R27.reuse, -R30 ;  /* 0x0000001b41437223 */ /* 0x080fe2000001081e */
[----:B------:R-:W5:Y:S01]  /*4d30*/  LDSM.16.MT88.4 R8, [R160+0x6800] ;  /* 0x00680000a008783b */ /* 0x000f620000004200 */
[-CC-:B------:R-:W-:Y:S01]  /*4d40*/  FFMA.FTZ R59, R197, R27.reuse, -R26.reuse ;  /* 0x0000001bc53b7223 */ /* 0x180fe2000001081a */
[-C--:B------:R-:W-:Y:S01]  /*4d50*/  FFMA.FTZ R46, R199, R27.reuse, -R26 ;  /* 0x0000001bc72e7223 */ /* 0x080fe2000001081a */
[--C-:B------:R-:W-:Y:S01]  /*4d60*/  FFMA.FTZ R56, R193, R27, -R30.reuse ;  /* 0x0000001bc1387223 */ /* 0x100fe2000001081e */
[----:B------:R-:W5:Y:S01]  /*4d70*/  LDSM.16.MT88.4 R12, [R156+0x6800] ;  /* 0x006800009c0c783b */ /* 0x000f620000004200 */
[----:B------:R-:W1:Y:S01]  /*4d80*/  MUFU.EX2 R42, R42 ;  /* 0x0000002a002a7308 */ /* 0x000e620000000800 */
[----:B--2---:R-:W-:Y:S01]  /*4d90*/  F2FP.F16.F32.PACK_AB R69, R50, R55 ;  /* 0x000000373245723e */ /* 0x004fe200000000ff */
[-CC-:B------:R-:W-:Y:S01]  /*4da0*/  FFMA.FTZ R54, R191, R27.reuse, -R30.reuse ;  /* 0x0000001bbf367223 */ /* 0x180fe2000001081e */
[----:B------:R-:W2:Y:S01]  /*4db0*/  LDSM.16.MT88.4 R16, [R100+0x6800] ;  /* 0x006800006410783b */ /* 0x000ea20000004200 */
        /* <DEDUP_REMOVED lines=12> */
[----:B------:R-:W3:Y:S01]  /*4e80*/  MUFU.EX2 R57, R57 ;  /* 0x0000003900397308 */ /* 0x000ee20000000800 */
[----:B-1----:R-:W-:Y:S01]  /*4e90*/  F2FP.F16.F32.PACK_AB R71, R42, R53 ;  /* 0x000000352a47723e */ /* 0x002fe200000000ff */
        /* <DEDUP_REMOVED lines=14> */
[----:B------:R-:W1:Y:S01]  /*4f80*/  MUFU.EX2 R44, R44 ;  /* 0x0000002c002c7308 */ /* 0x000e620000000800 */
[----:B---3--:R-:W-:Y:S01]  /*4f90*/  F2FP.F16.F32.PACK_AB R68, R57, R52 ;  /* 0x000000343944723e */ /* 0x008fe200000000ff */
        /* <DEDUP_REMOVED lines=10> */
[----:B------:R-:W-:Y:S01]  /*5040*/  FADD.FTZ R50, R55, R50 ;  /* 0x0000003237327221 */ /* 0x000fe20000010000 */
[----:B------:R-:W-:Y:S01]  /*5050*/  FADD.FTZ R52, R52, R57 ;  /* 0x0000003934347221 */ /* 0x000fe20000010000 */
[-C--:B------:R-:W-:Y:S01]  /*5060*/  FFMA.FTZ R188, R28, R27.reuse, -R30 ;  /* 0x0000001b1cbc7223 */ /* 0x080fe2000001081e */
[----:B------:R-:W-:Y:S01]  /*5070*/  FFMA.FTZ R49, R49, R27, -R26 ;  /* 0x0000001b31317223 */ /* 0x000fe2000001081a */
[----:B------:R-:W-:Y:S01]  /*5080*/  MUFU.EX2 R35, R35 ;  /* 0x0000002300237308 */ /* 0x000fe20000000800 */
[----:B-1----:R-:W-:Y:S01]  /*5090*/  F2FP.F16.F32.PACK_AB R70, R44, R43 ;  /* 0x0000002b2c46723e */ /* 0x002fe200000000ff */
[----:B------:R-:W-:Y:S01]  /*50a0*/  FADD.FTZ R53, R53, R50 ;  /* 0x0000003235357221 */ /* 0x000fe20000010000 */
[-CC-:B------:R-:W-:Y:S01]  /*50b0*/  FFMA.FTZ R50, R47, R27.reuse, -R26.reuse ;  /* 0x0000001b2f327223 */ /* 0x180fe2000001081a */
[-C--:B------:R-:W-:Y:S01]  /*50c0*/  FFMA.FTZ R45, R45, R27.reuse, -R26 ;  /* 0x0000001b2d2d7223 */ /* 0x080fe2000001081a */
[-CC-:B------:R-:W-:Y:S01]  /*50d0*/  FFMA.FTZ R41, R41, R27.reuse, -R30.reuse ;  /* 0x0000001b29297223 */ /* 0x180fe2000001081e */
[----:B------:R-:W-:Y:S01]  /*50e0*/  FADD.FTZ R53, R42, R53 ;  /* 0x000000352a357221 */ /* 0x000fe20000010000 */
[-C--:B------:R-:W-:Y:S01]  /*50f0*/  FFMA.FTZ R33, R33, R27.reuse, -R30 ;  /* 0x0000001b21217223 */ /* 0x080fe2000001081e */
[----:B------:R-:W-:Y:S01]  /*5100*/  MUFU.EX2 R29, R29 ;  /* 0x0000001d001d7308 */ /* 0x000fe20000000800 */
[----:B------:R-:W-:Y:S01]  /*5110*/  HMMA.16816.F32 R96, R68, R92, RZ ;  /* 0x0000005c4460723c */ /* 0x000fe200000018ff */
[-C--:B------:R-:W-:Y:S01]  /*5120*/  FFMA.FTZ R26, R23, R27.reuse, -R26 ;  /* 0x0000001b171a7223 */ /* 0x080fe2000001081a */
[----:B------:R-:W-:Y:S01]  /*5130*/  FFMA.FTZ R39, R39, R27, -R30 ;  /* 0x0000001b27277223 */ /* 0x000fe2000001081e */
[----:B------:R-:W-:-:S04]  /*5140*/  ISETP.GE.AND P0, PT, R22, R171, PT ;  /* 0x000000ab1600720c */ /* 0x000fc80003f06270 */
[----:B------:R-:W-:Y:S01]  /*5150*/  MUFU.EX2 R38, R38 ;  /* 0x0000002600267308 */ /* 0x000fe20000000800 */
[C---:B------:R-:W-:Y:S07]  /*5160*/  HMMA.16816.F32 R92, R68.reuse, R94, RZ ;  /* 0x0000005e445c723c */ /* 0x040fee00000018ff */
[----:B------:R-:W1:Y:S01]  /*5170*/  MUFU.EX2 R37, R37 ;  /* 0x0000002500257308 */ /* 0x000e620000000800 */
[C---:B------:R-:W-:Y:S07]  /*5180*/  HMMA.16816.F32 R88, R68.reuse, R84, RZ ;  /* 0x000000544458723c */ /* 0x040fee00000018ff */
[----:B------:R-:W-:Y:S01]  /*5190*/  MUFU.EX2 R34, R34 ;  /* 0x0000002200227308 */ /* 0x000fe20000000800 */
[C---:B------:R-:W-:Y:S07]  /*51a0*/  HMMA.16816.F32 R80, R68.reuse, R76, RZ ;  /* 0x0000004c4450723c */ /* 0x040fee00000018ff */
[----:B------:R-:W3:Y:S01]  /*51b0*/  MUFU.EX2 R31, R31 ;  /* 0x0000001f001f7308 */ /* 0x000ee20000000800 */
[C---:B------:R-:W-:Y:S07]  /*51c0*/  HMMA.16816.F32 R84, R68.reuse, R86, RZ ;  /* 0x000000564454723c */ /* 0x040fee00000018ff */
[----:B------:R-:W5:Y:S01]  /*51d0*/  MUFU.EX2 R32, R32 ;  /* 0x0000002000207308 */ /* 0x000f620000000800 */
[C---:B------:R-:W-:Y:S07]  /*51e0*/  HMMA.16816.F32 R76, R68.reuse, R78, RZ ;  /* 0x0000004e444c723c */ /* 0x040fee00000018ff */
[----:B------:R-:W-:Y:S01]  /*51f0*/  MUFU.EX2 R48, R48 ;  /* 0x0000003000307308 */ /* 0x000fe20000000800 */
[----:B----4-:R-:W-:Y:S01]  /*5200*/  HMMA.16816.F32 R72, R68, R4, RZ ;  /* 0x000000044448723c */ /* 0x010fe200000018ff */
[----:B-1----:R-:W-:-:S02]  /*5210*/  F2FP.F16.F32.PACK_AB R4, R37, R38 ;  /* 0x000000262504723e */ /* 0x002fc400000000ff */
[----:B------:R-:W-:-:S04]  /*5220*/  F2FP.F16.F32.PACK_AB R5, R35, R40 ;  /* 0x000000282305723e */ /* 0x000fc800000000ff */
[----:B------:R-:W-:Y:S01]  /*5230*/  MUFU.EX2 R59, R59 ;  /* 0x0000003b003b7308 */ /* 0x000fe20000000800 */
[----:B------:R-:W-:Y:S01]  /*5240*/  HMMA.16816.F32 R68, R68, R6, RZ ;  /* 0x000000064444723c */ /* 0x000fe200000018ff */
[----:B---3--:R-:W-:Y:S02]  /*5250*/  F2FP.F16.F32.PACK_AB R6, R31, R34 ;  /* 0x000000221f06723e */ /* 0x008fe400000000ff */
[----:B-----5:R-:W-:-:S04]  /*5260*/  F2FP.F16.F32.PACK_AB R7, R32, R29 ;  /* 0x0000001d2007723e */ /* 0x020fc800000000ff */
[----:B------:R-:W-:Y:S03]  /*5270*/  MUFU.EX2 R51, R51 ;  /* 0x0000003300337308 */ /* 0x000fe60000000800 */
[C---:B------:R-:W-:Y:S05]  /*5280*/  HMMA.16816.F32 R96, R4.reuse, R8, R96 ;  /* 0x000000080460723c */ /* 0x040fea0000001860 */
[----:B------:R-:W-:Y:S03]  /*5290*/  MUFU.EX2 R46, R46 ;  /* 0x0000002e002e7308 */ /* 0x000fe60000000800 */
[C---:B------:R-:W-:Y:S01]  /*52a0*/  HMMA.16816.F32 R92, R4.reuse, R10, R92 ;  /* 0x0000000a045c723c */ /* 0x040fe2000000185c */
[----:B------:R-:W1:Y:S04]  /*52b0*/  LDSM.16.MT88.4 R8, [R102+0x6800] ;  /* 0x006800006608783b */ /* 0x000e680000004200 */
[----:B------:R-:W-:Y:S03]  /*52c0*/  MUFU.EX2 R67, R67 ;  /* 0x0000004300437308 */ /* 0x000fe60000000800 */
[C---:B------:R-:W-:Y:S05]  /*52d0*/  HMMA.16816.F32 R88, R4.reuse, R12, R88 ;  /* 0x0000000c0458723c */ /* 0x040fea0000001858 */
[----:B------:R-:W3:Y:S03]  /*52e0*/  MUFU.EX2 R56, R56 ;  /* 0x0000003800387308 */ /* 0x000ee60000000800 */
[C---:B------:R-:W-:Y:S01]  /*52f0*/  HMMA.16816.F32 R84, R4.reuse, R14, R84 ;  /* 0x0000000e0454723c */ /* 0x040fe20000001854 */
[----:B------:R-:W4:Y:S04]  /*5300*/  LDSM.16.MT88.4 R12, [R156+0x7000] ;  /* 0x007000009c0c783b */ /* 0x000f280000004200 */
[----:B------:R-:W-:Y:S03]  /*5310*/  MUFU.EX2 R54, R54 ;  /* 0x0000003600367308 */ /* 0x000fe60000000800 */
[C---:B--2---:R-:W-:Y:S05]  /*5320*/  HMMA.16816.F32 R72, R4.reuse, R16, R72 ;  /* 0x000000100448723c */ /* 0x044fea0000001848 */
[----:B------:R-:W2:Y:S03]  /*5330*/  MUFU.EX2 R65, R65 ;  /* 0x0000004100417308 */ /* 0x000ea60000000800 */
[C---:B------:R-:W-:Y:S01]  /*5340*/  HMMA.16816.F32 R68, R4.reuse, R18, R68 ;  /* 0x000000120444723c */ /* 0x040fe20000001844 */
[----:B------:R-:W5:Y:S04]  /*5350*/  LDSM.16.MT88.4 R16, [R100+0x7000] ;  /* 0x007000006410783b */ /* 0x000f680000004200 */
[----:B------:R-:W-:Y:S03]  /*5360*/  MUFU.EX2 R115, R115 ;  /* 0x0000007300737308 */ /* 0x000fe60000000800 */
[C---:B-1----:R-:W-:Y:S05]  /*5370*/  HMMA.16816.F32 R80, R4.reuse, R8, R80 ;  /* 0x000000080450723c */ /* 0x042fea0000001850 */
[----:B------:R-:W-:Y:S03]  /*5380*/  MUFU.EX2 R60, R60 ;  /* 0x0000003c003c7308 */ /* 0x000fe60000000800 */
[----:B------:R-:W-:Y:S01]  /*5390*/  HMMA.16816.F32 R76, R4, R10, R76 ;  /* 0x0000000a044c723c */ /* 0x000fe2000000184c */
[----:B------:R-:W1:Y:S01]  /*53a0*/  LDSM.16.MT88.4 R8, [R160+0x7000] ;  /* 0x00700000a008783b */ /* 0x000e620000004200 */
[----:B---3--:R-:W-:-:S02]  /*53b0*/  F2FP.F16.F32.PACK_AB R4, R56, R67 ;  /* 0x000000433804723e */ /* 0x008fc400000000ff */
[----:B------:R-:W-:Y:S01]  /*53c0*/  F2FP.F16.F32.PACK_AB R5, R59, R48 ;  /* 0x000000303b05723e */ /* 0x000fe200000000ff */
[----:B------:R-:W-:Y:S01]  /*53d0*/  MUFU.EX2 R113, R113 ;  /* 0x0000007100717308 */ /* 0x000fe20000000800 */
[----:B--2---:R-:W-:Y:S02]  /*53e0*/  F2FP.F16.F32.PACK_AB R6, R65, R54 ;  /* 0x000000364106723e */ /* 0x004fe400000000ff */
[----:B------:R-:W-:-:S05]  /*53f0*/  F2FP.F16.F32.PACK_AB R7, R46, R51 ;  /* 0x000000332e07723e */ /* 0x000fca00000000ff */
[----:B------:R-:W-:Y:S02]  /*5400*/  MUFU.EX2 R58, R58 ;  /* 0x0000003a003a7308 */ /* 0x000fe40000000800 */
[C---:B----4-:R-:W-:Y:S06]  /*5410*/  HMMA.16816.F32 R88, R4.reuse, R12, R88 ;  /* 0x0000000c0458723c */ /* 0x050fec0000001858 */
        /* <DEDUP_REMOVED lines=72> */
[----:B------:R-:W-:Y:S08]  /*58a0*/  MUFU.EX2 R33, R33 ;  /* 0x0000002100217308 */ /* 0x000ff00000000800 */
        /* <DEDUP_REMOVED lines=25> */
[C---:B------:R-:W-:Y:S08]  /*5a40*/  HMMA.16816.F32 R96, R4.reuse, R12, R96 ;  /* 0x0000000c0460723c */ /* 0x040ff00000001860 */
[C---:B------:R-:W-:Y:S01]  /*5a50*/  HMMA.16816.F32 R92, R4.reuse, R14, R92 ;  /* 0x0000000e045c723c */ /* 0x040fe2000000185c */
[----:B------:R-:W2:Y:S07]  /*5a60*/  LDSM.16.MT88.4 R12, [R100+0x9000] ;  /* 0x00900000640c783b */ /* 0x000eae0000004200 */
[C---:B------:R-:W-:Y:S08]  /*5a70*/  HMMA.16816.F32 R80, R4.reuse, R16, R80 ;  /* 0x000000100450723c */ /* 0x040ff00000001850 */
[C---:B------:R-:W-:Y:S08]  /*5a80*/  HMMA.16816.F32 R76, R4.reuse, R18, R76 ;  /* 0x00000012044c723c */ /* 0x040ff0000000184c */
[----:B-1----:R-:W-:Y:S01]  /*5a90*/  HMMA.16816.F32 R88, R4, R8, R88 ;  /* 0x000000080458723c */ /* 0x002fe20000001858 */
[----:B------:R-:W-:Y:S01]  /*5aa0*/  FADD.FTZ R9, R43, R52 ;  /* 0x000000342b097221 */ /* 0x000fe20000010000 */
[----:B------:R-:W-:-:S02]  /*5ab0*/  FADD.FTZ R8, R40, R53 ;  /* 0x0000003528087221 */ /* 0x000fc40000010000 */
[----:B------:R-:W1:Y:S01]  /*5ac0*/  MUFU.EX2 R40, R39 ;  /* 0x0000002700287308 */ /* 0x000e620000000800 */
[----:B------:R-:W-:-:S03]  /*5ad0*/  FADD.FTZ R9, R44, R9 ;  /* 0x000000092c097221 */ /* 0x000fc60000010000 */
[----:B------:R-:W-:Y:S01]  /*5ae0*/  HMMA.16816.F32 R84, R4, R10, R84 ;  /* 0x0000000a0454723c */ /* 0x000fe20000001854 */
[----:B------:R-:W-:Y:S01]  /*5af0*/  FADD.FTZ R10, R38, R9 ;  /* 0x00000009260a7221 */ /* 0x000fe20000010000 */
[----:B------:R-:W-:-:S03]  /*5b00*/  FADD.FTZ R38, R35, R8 ;  /* 0x0000000823267221 */ /* 0x000fc60000010000 */
[----:B------:R-:W-:Y:S01]  /*5b10*/  FADD.FTZ R37, R37, R10 ;  /* 0x0000000a25257221 */ /* 0x000fe20000010000 */
[----:B------:R-:W-:Y:S01]  /*5b20*/  FADD.FTZ R17, R29, R38 ;  /* 0x000000261d117221 */ /* 0x000fe20000010000 */
[----:B------:R-:W3:Y:S02]  /*5b30*/  LDSM.16.MT88.4 R8, [R160+0x9800] ;  /* 0x00980000a008783b */ /* 0x000ee40000004200 */
[----:B------:R-:W-:Y:S01]  /*5b40*/  FADD.FTZ R16, R34, R37 ;  /* 0x0000002522107221 */ /* 0x000fe20000010000 */
[----:B------:R-:W-:Y:S01]  /*5b50*/  FADD.FTZ R17, R32, R17 ;  /* 0x0000001120117221 */ /* 0x000fe20000010000 */
[----:B--2---:R-:W-:Y:S02]  /*5b60*/  HMMA.16816.F32 R72, R4, R12, R72 ;  /* 0x0000000c0448723c */ /* 0x004fe40000001848 */
[----:B------:R-:W-:Y:S01]  /*5b70*/  FADD.FTZ R16, R31, R16 ;  /* 0x000000101f107221 */ /* 0x000fe20000010000 */
[----:B------:R-:W-:-:S03]  /*5b80*/  FADD.FTZ R28, R48, R17 ;  /* 0x00000011301c7221 */ /* 0x000fc60000010000 */
[----:B------:R-:W-:Y:S01]  /*5b90*/  FADD.FTZ R67, R67, R16 ;  /* 0x0000001043437221 */ /* 0x000fe20000010000 */
[----:B------:R-:W-:Y:S01]  /*5ba0*/  FADD.FTZ R28, R59, R28 ;  /* 0x0000001c3b1c7221 */ /* 0x000fe20000010000 */
[----:B------:R-:W2:Y:S01]  /*5bb0*/  LDSM.16.MT88.4 R16, [R156+0x9800] ;  /* 0x009800009c10783b */ /* 0x000ea20000004200 */
[----:B------:R-:W-:Y:S01]  /*5bc0*/  HMMA.16816.F32 R68, R4, R14, R68 ;  /* 0x0000000e0444723c */ /* 0x000fe20000001844 */
[----:B------:R-:W-:Y:S01]  /*5bd0*/  FADD.FTZ R67, R56, R67 ;  /* 0x0000004338437221 */ /* 0x000fe20000010000 */
[----:B------:R-:W-:Y:S01]  /*5be0*/  FADD.FTZ R51, R51, R28 ;  /* 0x0000001c33337221 */ /* 0x000fe20000010000 */
[----:B------:R-:W4:Y:S01]  /*5bf0*/  LDSM.16.MT88.4 R12, [R102+0x9800] ;  /* 0x00980000660c783b */ /* 0x000f220000004200 */
[----:B-1----:R-:W-:Y:S01]  /*5c00*/  F2FP.F16.F32.PACK_AB R4, R40, R41 ;  /* 0x000000292804723e */ /* 0x002fe200000000ff */
[----:B------:R-:W-:Y:S01]  /*5c10*/  FADD.FTZ R54, R54, R67 ;  /* 0x0000004336367221 */ /* 0x000fe20000010000 */
[----:B------:R-:W-:Y:S01]  /*5c20*/  FADD.FTZ R46, R46, R51 ;  /* 0x000000332e2e7221 */ /* 0x000fe20000010000 */
[----:B------:R-:W-:-:S02]  /*5c30*/  F2FP.F16.F32.PACK_AB R5, R50, R49 ;  /* 0x000000313205723e */ /* 0x000fc400000000ff */
[----:B------:R-:W-:Y:S01]  /*5c40*/  FADD.FTZ R65, R65, R54 ;  /* 0x0000003641417221 */ /* 0x000fe20000010000 */
[----:B------:R-:W-:Y:S01]  /*5c50*/  FADD.FTZ R115, R115, R46 ;  /* 0x0000002e73737221 */ /* 0x000fe20000010000 */
[----:B------:R-:W-:Y:S02]  /*5c60*/  F2FP.F16.F32.PACK_AB R6, R188, R33 ;  /* 0x00000021bc06723e */ /* 0x000fe400000000ff */
[----:B------:R-:W-:Y:S01]  /*5c70*/  FADD.FTZ R62, R62, R65 ;  /* 0x000000413e3e7221 */ /* 0x000fe20000010000 */
[----:B------:R-:W-:Y:S01]  /*5c80*/  FADD.FTZ R60, R60, R115 ;  /* 0x000000733c3c7221 */ /* 0x000fe20000010000 */
[----:B------:R-:W-:Y:S02]  /*5c90*/  F2FP.F16.F32.PACK_AB R7, R26, R45 ;  /* 0x0000002d1a07723e */ /* 0x000fe400000000ff */
        /* <DEDUP_REMOVED lines=8> */
[----:B------:R-:W-:-:S03]  /*5d20*/  FADD.FTZ R28, R139, R28 ;  /* 0x0000001c8b1c7221 */ /* 0x000fc60000010000 */
[----:B------:R-:W-:Y:S02]  /*5d30*/  FADD.FTZ R141, R141, R106 ;  /* 0x0000006a8d8d7221 */ /* 0x000fe40000010000 */
[----:B------:R-:W-:Y:S01]  /*5d40*/  HMMA.16816.F32 R92, R4, R10, R92 ;  /* 0x0000000a045c723c */ /* 0x000fe2000000185c */
[----:B------:R-:W1:Y:S01]  /*5d50*/  LDSM.16.MT88.4 R8, [R100+0x9800] ;  /* 0x009800006408783b */ /* 0x000e620000004200 */
[----:B------:R-:W-:-:S04]  /*5d60*/  FADD.FTZ R108, R108, R141 ;  /* 0x0000008d6c6c7221 */ /* 0x000fc80000010000 */
[----:B------:R-:W-:Y:S02]  /*5d70*/  FADD.FTZ R143, R143, R108 ;  /* 0x0000006c8f8f7221 */ /* 0x000fe40000010000 */
[----:B--2---:R-:W-:Y:S01]  /*5d80*/  HMMA.16816.F32 R88, R4, R16, R88 ;  /* 0x000000100458723c */ /* 0x004fe20000001858 */
        /* <DEDUP_REMOVED lines=29> */
[----:B------:R-:W-:-:S04]  /*5f60*/  FADD.FTZ R45, R45, R50 ;  /* 0x000000322d2d7221 */ /* 0x000fc80000010000 */
[----:B------:R-:W-:Y:S01]  /*5f70*/  FADD.FTZ R189, R26, R45 ;  /* 0x0000002d1abd7221 */ /* 0x000fe20000010000 */
[----:B------:R-:W-:Y:S09]  /*5f80*/  @!P0 BRA `(.L_x_9035) ;  /* 0x0000003400948947 */ /* 0x000ff20003800000 */
[----:B------:R-:W-:Y:S01]  /*5f90*/  ISETP.NE.U32.AND P0, PT, R24, RZ, PT ;  /* 0x000000ff1800720c */ /* 0x000fe20003f05070 */
[C---:B------:R-:W-:Y:S01]  /*5fa0*/  IMAD.SHL.U32 R187, R20.reuse, 0x20, RZ ;  /* 0x0000002014bb7824 */ /* 0x040fe200078e00ff */
[----:B------:R-:W-:Y:S01]  /*5fb0*/  SHF.L.U64.HI R182, R20, 0x5, R21 ;  /* 0x0000000514b67819 */ /* 0x000fe20000010215 */
[----:B------:R-:W-:Y:S01]  /*5fc0*/  IMAD.MOV.U32 R103, RZ, RZ, R0 ;  /* 0x000000ffff677224 */ /* 0x000fe200078e0000 */
[----:B------:R-:W-:Y:S01]  /*5fd0*/  ISETP.NE.AND.EX P0, PT, R25, RZ, PT, P0 ;  /* 0x000000ff1900720c */ /* 0x000fe20003f05300 */
[----:B------:R-:W-:-:S12]  /*5fe0*/  IMAD.MOV.U32 R101, RZ, RZ, R36 ;  /* 0x000000ffff657224 */ /* 0x000fd800078e0024 */
.L_x_9042:
        /* <DEDUP_REMOVED lines=78> */
.L_x_9037:
[----:B------:R-:W-:Y:S05]  /*64d0*/  BSYNC.RECONVERGENT B0 ;  /* 0x0000000000007941 */ /* 0x000fea0003800200 */
.L_x_9036:
[----:B------:R-:W1:Y:S01]  /*64e0*/  S2UR UR6, SR_CgaCtaId ;  /* 0x00000000000679c3 */ /* 0x000e620000008800 */
[C---:B------:R-:W-:Y:S01]  /*64f0*/  SHF.L.U32 R0, R177.reuse, 0x3, RZ ;  /* 0x00000003b1007819 */ /* 0x040fe200000006ff */
[----:B------:R-:W-:Y:S01]  /*6500*/  UMOV UR7, 0x400 ;  /* 0x0000040000077882 */ /* 0x000fe20000000000 */
[----:B------:R-:W-:Y:S01]  /*6510*/  LOP3.LUT R193, R177, 0x38, RZ, 0xc0, !PT ;  /* 0x00000038b1c17812 */ /* 0x000fe200078ec0ff */
[----:B------:R-:W-:Y:S01]  /*6520*/  BSSY.RECONVERGENT B1, `(.L_x_9038) ;  /* 0x0000171000017945 */ /* 0x000fe20003800200 */
[----:B------:R-:W-:Y:S02]  /*6530*/  IADD3 R196, P1, PT, R187, R174, RZ ;  /* 0x000000aebbc47210 */ /* 0x000fe40007f3e0ff */
[--C-:B------:R-:W-:Y:S02]  /*6540*/  LOP3.LUT R193, R193, 0x1c0, R0.reuse, 0xf8, !PT ;  /* 0x000001c0c1c17812 */ /* 0x100fe400078ef800 */
[----:B------:R-:W-:Y:S02]  /*6550*/  IADD3.X R197, PT, PT, R182, R175, RZ, P1, !PT ;  /* 0x000000afb6c57210 */ /* 0x000fe40000ffe4ff */
[--C-:B------:R-:W-:Y:S02]  /*6560*/  LOP3.LUT R193, R193, 0x38, R0.reuse, 0x78, !PT ;  /* 0x00000038c1c17812 */ /* 0x100fe400078e7800 */
[-C--:B------:R-:W-:Y:S02]  /*6570*/  IADD3 R194, P1, PT, R196, R187.reuse, RZ ;  /* 0x000000bbc4c27210 */ /* 0x080fe40007f3e0ff */
[----:B------:R-:W-:Y:S02]  /*6580*/  LOP3.LUT R193, R193, 0x1e00, R0, 0xf8, !PT ;  /* 0x00001e00c1c17812 */ /* 0x000fe400078ef800 */
[-C--:B------:R-:W-:Y:S02]  /*6590*/  IADD3.X R195, PT, PT, R197, R182.reuse, RZ, P1, !PT ;  /* 0x000000b6c5c37210 */ /* 0x080fe40000ffe4ff */
[-C--:B------:R-:W-:Y:S02]  /*65a0*/  IADD3 R198, P1, PT, R194, R187.reuse, RZ ;  /* 0x000000bbc2c67210 */ /* 0x080fe40007f3e0ff */
[----:B------:R-:W-:Y:S02]  /*65b0*/  IADD3 R178, PT, PT, R178, -0x1, RZ ;  /* 0xffffffffb2b27810 */ /* 0x000fe40007ffe0ff */
[----:B------:R-:W-:Y:S01]  /*65c0*/  IADD3.X R199, PT, PT, R195, R182, RZ, P1, !PT ;  /* 0x000000b6c3c77210 */ /* 0x000fe20000ffe4ff */
[----:B-1----:R-:W-:Y:S01]  /*65d0*/  ULEA UR6, UR6, UR7, 0x18 ;  /* 0x0000000706067291 */ /* 0x002fe2000f8ec0ff */
[-C--:B------:R-:W-:Y:S05]  /*65e0*/  IADD3 R192, P1, PT, R198, R187.reuse, RZ ;  /* 0x000000bbc6c07210 */ /* 0x080fea0007f3e0ff */
[----:B------:R-:W-:Y:S04]  /*65f0*/  MOV R166, UR6 ;  /* 0x0000000600a67c02 */ /* 0x000fe80008000f00 */
[----:B------:R-:W-:Y:S02]  /*6600*/  LEA R191, R193, R166, 0x1 ;  /* 0x000000a6c1bf7211 */ /* 0x000fe400078e08ff */
[-C--:B------:R-:W-:Y:S02]  /*6610*/  IADD3.X R193, PT, PT, R199, R182.reuse, RZ, P1, !PT ;  /* 0x000000b6c7c17210 */ /* 0x080fe40000ffe4ff */
[-C--:B------:R-:W-:Y:S01]  /*6620*/  IADD3 R200, P1, PT, R192, R187.reuse, RZ ;  /* 0x000000bbc0c87210 */ /* 0x080fe20007f3e0ff */
[----:B------:R-:W-:Y:S01]  /*6630*/  @!PT LDS RZ, [RZ] ;  /* 0x00000000fffff984 */ /* 0x000fe20000000800 */
[----:B------:R-:W-:Y:S01]  /*6640*/  @!PT LDS RZ, [RZ] ;  /* 0x00000000fffff984 */ /* 0x000fe20000000800 */
[----:B------:R-:W-:Y:S01]  /*6650*/  @!PT LDS RZ, [RZ] ;  /* 0x00000000fffff984 */ /* 0x000fe20000000800 */
        /* <DEDUP_REMOVED lines=8> */
[----:B------:R-:W-:Y:S07]  /*66e0*/  ISETP.GT.AND P1, PT, R178, R171, PT ;  /* 0x000000abb200720c */ /* 0x000fee0003f24270 */
[----:B------:R-:W-:Y:S08]  /*66f0*/  LDGSTS.E.BYPASS.LTC128B.128 [R191+0x7800], desc[UR4][R198.64] ;  /* 0x07800000c6bf7fae */ /* 0x000ff0000b981a04 */
[----:B------:R-:W-:Y:S08]  /*6700*/  LDGSTS.E.BYPASS.LTC128B.128 [R191+0x8000], desc[UR4][R192.64] ;  /* 0x08000000c0bf7fae */ /* 0x000ff0000b981a04 */
[----:B------:R-:W-:Y:S08]  /*6710*/  LDGSTS.E.BYPASS.LTC128B.128 [R191+0x8800], desc[UR4][R200.64] ;  /* 0x08800000c8bf7fae */ /* 0x000ff0000b981a04 */
[----:B------:R1:W-:Y:S08]  /*6720*/  LDGSTS.E.BYPASS.LTC128B.128 [R191+0x9000], desc[UR4][R202.64] ;  /* 0x09000000cabf7fae */ /* 0x0003f0000b981a04 */
[----:B------:R2:W-:Y:S08]  /*6730*/  LDGSTS.E.BYPASS.LTC128B.128 [R191+0x9800], desc[UR4][R204.64] ;  /* 0x09800000ccbf7fae */ /* 0x0005f0000b981a04 */
[----:B------:R-:W-:Y:S08]  /*6740*/  LDSM.16.M88.4 R104, [R165] ;  /* 0x00000000a568783b */ /* 0x000ff00000000200 */
[----:B------:R-:W3:Y:S08]  /*6750*/  LDSM.16.M88.4 R108, [R164+0x2000] ;  /* 0x00200000a46c783b */ /* 0x000ef00000000200 */
[----:B------:R-:W4:Y:S08]  /*6760*/  LDSM.16.M88.4 R112, [R164+0x2800] ;  /* 0x00280000a470783b */ /* 0x000f300000000200 */
[----:B------:R-:W5:Y:S08]  /*6770*/  LDSM.16.M88.4 R116, [R164+0x3000] ;  /* 0x00300000a474783b */ /* 0x000f700000000200 */
[----:B------:R-:W1:Y:S08]  /*6780*/  LDSM.16.M88.4 R120, [R164+0x3800] ;  /* 0x00380000a478783b */ /* 0x000e700000000200 */
        /* <DEDUP_REMOVED lines=8> */
[----:B------:R-:W-:Y:S01]  /*6810*/  LDSM.16.M88.4 R140, [R163] ;  /* 0x00000000a38c783b */ /* 0x000fe20000000200 */
[C---:B-----5:R-:W-:Y:S07]  /*6820*/  HMMA.16816.F32 R20, R104.reuse, R116, RZ ;  /* 0x000000746814723c */ /* 0x060fee00000018ff */
[----:B------:R-:W5:Y:S01]  /*6830*/  LDSM.16.M88.4 R144, [R159+0x2000] ;  /* 0x002000009f90783b */ /* 0x000f620000000200 */
[C---:B------:R-:W-:Y:S07]  /*6840*/  HMMA.16816.F32 R24, R104.reuse, R118, RZ ;  /* 0x000000766818723c */ /* 0x040fee00000018ff */
[----:B------:R-:W5:Y:S04]  /*6850*/  LD.E R0, desc[UR4][R2.64+0x18c] ;  /* 0x00018c0402007980 */ /* 0x000f68000c101900 */
[----:B------:R-:W5:Y:S01]  /*6860*/  LDSM.16.M88.4 R148, [R159+0x2800] ;  /* 0x002800009f94783b */ /* 0x000f620000000200 */
[C---:B-1----:R-:W-:Y:S07]  /*6870*/  HMMA.16816.F32 R28, R104.reuse, R120, RZ ;  /* 0x00000078681c723c */ /* 0x042fee00000018ff */
[----:B------:R-:W0:Y:S01]  /*6880*/  LDGDEPBAR ;  /* 0x00000000000079af */ /* 0x000e220000000000 */
[C---:B------:R-:W-:Y:S07]  /*6890*/  HMMA.16816.F32 R32, R104.reuse, R122, RZ ;  /* 0x0000007a6820723c */ /* 0x040fee00000018ff */
[----:B------:R-:W1:Y:S01]  /*68a0*/  LDSM.16.M88.4 R152, [R159+0x3000] ;  /* 0x003000009f98783b */ /* 0x000e620000000200 */
[C---:B--2---:R-:W-:Y:S07]  /*68b0*/  HMMA.16816.F32 R36, R104.reuse, R124, RZ ;  /* 0x0000007c6824723c */ /* 0x044fee00000018ff */
[----:B------:R-:W-:Y:S01]  /*68c0*/  LDSM.16.M88.4 R108, [R159+0x4000] ;  /* 0x004000009f6c783b */ /* 0x000fe20000000200 */
[C---:B------:R-:W-:Y:S07]  /*68d0*/  HMMA.16816.F32 R40, R104.reuse, R126, RZ ;  /* 0x0000007e6828723c */ /* 0x040fee00000018ff */
[----:B------:R-:W-:Y:S01]  /*68e0*/  LDSM.16.M88.4 R112, [R159+0x4800] ;  /* 0x004800009f70783b */ /* 0x000fe20000000200 */
[C---:B---3--:R-:W-:Y:S07]  /*68f0*/  HMMA.16816.F32 R44, R104.reuse, R128, RZ ;  /* 0x00000080682c723c */ /* 0x048fee00000018ff */
[----:B------:R-:W-:Y:S01]  /*6900*/  LDSM.16.M88.4 R116, [R159+0x5000] ;  /* 0x005000009f74783b */ /* 0x000fe20000000200 */
[C---:B------:R-:W-:Y:S07]  /*6910*/  HMMA.16816.F32 R48, R104.reuse, R130, RZ ;  /* 0x000000826830723c */ /* 0x040fee00000018ff */
[----:B------:R-:W-:Y:S01]  /*6920*/  LDSM.16.M88.4 R120, [R158+0x2800] ;  /* 0x002800009e78783b */ /* 0x000fe20000000200 */
[C---:B------:R-:W-:Y:S07]  /*6930*/  HMMA.16816.F32 R52, R104.reuse, R132, RZ ;  /* 0x000000846834723c */ /* 0x040fee00000018ff */
[----:B------:R-:W-:Y:S01]  /*6940*/  LDSM.16.M88.4 R124, [R158+0x4800] ;  /* 0x004800009e7c783b */ /* 0x000fe20000000200 */
[C---:B------:R-:W-:Y:S08]  /*6950*/  HMMA.16816.F32 R56, R104.reuse, R134, RZ ;  /* 0x000000866838723c */ /* 0x040ff000000018ff */
[C---:B----4-:R-:W-:Y:S08]  /*6960*/  HMMA.16816.F32 R60, R104.reuse, R136, RZ ;  /* 0x00000088683c723c */ /* 0x050ff000000018ff */
[----:B------:R-:W-:Y:S01]  /*6970*/  HMMA.16816.F32 R64, R104, R138, RZ ;  /* 0x0000008a6840723c */ /* 0x000fe200000018ff */
[----:B------:R-:W2:Y:S07]  /*6980*/  LDSM.16.M88.4 R104, [R159+0x3800] ;  /* 0x003800009f68783b */ /* 0x000eae0000000200 */
[C---:B-----5:R-:W-:Y:S08]  /*6990*/  HMMA.16816.F32 R4, R140.reuse, R144, R4 ;  /* 0x000000908c04723c */ /* 0x060ff00000001804 */
        /* <DEDUP_REMOVED lines=9> */
[C---:B------:R-:W-:Y:S01]  /*6a30*/  HMMA.16816.F32 R40, R140.reuse, R110, R40 ;  /* 0x0000006e8c28723c */ /* 0x040fe20000001828 */
[----:B------:R-:W-:Y:S07]  /*6a40*/  LDSM.16.M88.4 R108, [R162] ;  /* 0x00000000a26c783b */ /* 0x000fee0000000200 */
[C---:B------:R-:W-:Y:S08]  /*6a50*/  HMMA.16816.F32 R44, R140.reuse, R112, R44 ;  /* 0x000000708c2c723c */ /* 0x040ff0000000182c */
[C---:B------:R-:W-:Y:S01]  /*6a60*/  HMMA.16816.F32 R48, R140.reuse, R114, R48 ;  /* 0x000000728c30723c */ /* 0x040fe20000001830 */
[----:B------:R-:W2:Y:S07]  /*6a70*/  LDSM.16.M88.4 R112, [R158+0x2000] ;  /* 0x002000009e70783b */ /* 0x000eae0000000200 */
[C---:B------:R-:W-:Y:S08]  /*6a80*/  HMMA.16816.F32 R52, R140.reuse, R116, R52 ;  /* 0x000000748c34723c */ /* 0x040ff00000001834 */
[C---:B------:R-:W-:Y:S01]  /*6a90*/  HMMA.16816.F32 R56, R140.reuse, R118, R56 ;  /* 0x000000768c38723c */ /* 0x040fe20000001838 */
[----:B------:R-:W-:Y:S07]  /*6aa0*/  LDSM.16.M88.4 R116, [R158+0x4000] ;  /* 0x004000009e74783b */ /* 0x000fee0000000200 */
[C---:B-1----:R-:W-:Y:S08]  /*6ab0*/  HMMA.16816.F32 R60, R140.reuse, R104, R60 ;  /* 0x000000688c3c723c */ /* 0x042ff0000000183c */
[----:B------:R-:W-:Y:S01]  /*6ac0*/  HMMA.16816.F32 R64, R140, R106, R64 ;  /* 0x0000006a8c40723c */ /* 0x000fe20000001840 */
[----:B------:R-:W1:Y:S07]  /*6ad0*/  LDSM.16.M88.4 R104, [R158+0x3000] ;  /* 0x003000009e68783b */ /* 0x000e6e0000000200 */
[C---:B--2---:R-:W-:Y:S08]  /*6ae0*/  HMMA.16816.F32 R4, R108.reuse, R112, R4 ;  /* 0x000000706c04723c */ /* 0x044ff00000001804 */
[C---:B------:R-:W-:Y:S01]  /*6af0*/  HMMA.16816.F32 R8, R108.reuse, R114, R8 ;  /* 0x000000726c08723c */ /* 0x040fe20000001808 */
[----:B------:R-:W2:Y:S07]  /*6b00*/  LDSM.16.M88.4 R112, [R158+0x3800] ;  /* 0x003800009e70783b */ /* 0x000eae0000000200 */
        /* <DEDUP_REMOVED lines=11> */
[----:B------:R-:W3:Y:S07]  /*6bc0*/  LDSM.16.M88.4 R116, [R161] ;  /* 0x00000000a174783b */ /* 0x000eee0000000200 */
[C---:B------:R-:W-:Y:S08]  /*6bd0*/  HMMA.16816.F32 R44, R108.reuse, R124, R44 ;  /* 0x0000007c6c2c723c */ /* 0x040ff0000000182c */
[C---:B------:R-:W-:Y:S08]  /*6be0*/  HMMA.16816.F32 R48, R108.reuse, R126, R48 ;  /* 0x0000007e6c30723c */ /* 0x040ff00000001830 */
[C---:B-1----:R-:W-:Y:S08]  /*6bf0*/  HMMA.16816.F32 R52, R108.reuse, R104, R52 ;  /* 0x000000686c34723c */ /* 0x042ff00000001834 */
[C---:B------:R-:W-:Y:S01]  /*6c00*/  HMMA.16816.F32 R56, R108.reuse, R106, R56 ;  /* 0x0000006a6c38723c */ /* 0x040fe20000001838 */
[----:B------:R-:W1:Y:S07]  /*6c10*/  LDSM.16.M88.4 R104, [R157+0x2800] ;  /* 0x002800009d68783b */ /* 0x000e6e0000000200 */
[C---:B--2---:R-:W-:Y:S08]  /*6c20*/  HMMA.16816.F32 R60, R108.reuse, R112, R60 ;  /* 0x000000706c3c723c */ /* 0x044ff0000000183c */
[----:B------:R-:W-:Y:S01]  /*6c30*/  HMMA.16816.F32 R64, R108, R114, R64 ;  /* 0x000000726c40723c */ /* 0x000fe20000001840 */
[----:B------:R-:W2:Y:S07]  /*6c40*/  LDSM.16.M88.4 R108, [R157+0x3000] ;  /* 0x003000009d6c783b */ /* 0x000eae0000000200 */
[C---:B---3--:R-:W-:Y:S08]  /*6c50*/  HMMA.16816.F32 R4, R116.reuse, R120, R4 ;  /* 0x000000787404723c */ /* 0x048ff00000001804 */
[C---:B------:R-:W-:Y:S08]  /*6c60*/  HMMA.16816.F32 R8, R116.reuse, R122, R8 ;  /* 0x0000007a7408723c */ /* 0x040ff00000001808 */
[C---:B-1----:R-:W-:Y:S03]  /*6c70*/  HMMA.16816.F32 R12, R116.reuse, R104, R12 ;  /* 0x00000068740c723c */ /* 0x042fe6000000180c */
[-C--:B------:R-:W-:Y:S01]  /*6c80*/  FMUL.FTZ R234, R4, R0.reuse ;  /* 0x0000000004ea7220 */ /* 0x080fe20000410000 */
[-C--:B------:R-:W-:Y:S01]  /*6c90*/  FMUL.FTZ R232, R5, R0.reuse ;  /* 0x0000000005e87220 */ /* 0x080fe20000410000 */
[-C--:B------:R-:W-:Y:S01]  /*6ca0*/  FMUL.FTZ R230, R6, R0.reuse ;  /* 0x0000000006e67220 */ /* 0x080fe20000410000 */
[-C--:B------:R-:W-:Y:S02]  /*6cb0*/  FMUL.FTZ R228, R7, R0.reuse ;  /* 0x0000000007e47220 */ /* 0x080fe40000410000 */
[C---:B------:R-:W-:Y:S01]  /*6cc0*/  HMMA.16816.F32 R16, R116.reuse, R106, R16 ;  /* 0x0000006a7410723c */ /* 0x040fe20000001810 */
[----:B------:R-:W1:Y:S01]  /*6cd0*/  MUFU.TANH R234, R234 ;  /* 0x000000ea00ea7308 */ /* 0x000e620000002400 */
[----:B------:R-:W3:Y:S01]  /*6ce0*/  LDSM.16.M88.4 R104, [R157+0x3800] ;  /* 0x003800009d68783b */ /* 0x000ee20000000200 */
[-C--:B------:R-:W-:Y:S01]  /*6cf0*/  FMUL.FTZ R242, R8, R0.reuse ;  /* 0x0000000008f27220 */ /* 0x080fe20000410000 */
[-C--:B------:R-:W-:Y:S01]  /*6d00*/  FMUL.FTZ R240, R9, R0.reuse ;  /* 0x0000000009f07220 */ /* 0x080fe20000410000 */
[-C--:B------:R-:W-:Y:S01]  /*6d10*/  FMUL.FTZ R238, R10, R0.reuse ;  /* 0x000000000aee7220 */ /* 0x080fe20000410000 */
[-C--:B------:R-:W-:Y:S02]  /*6d20*/  FMUL.FTZ R236, R11, R0.reuse ;  /* 0x000000000bec7220 */ /* 0x080fe40000410000 */
[C---:B--2---:R-:W-:Y:S03]  /*6d30*/  HMMA.16816.F32 R20, R116.reuse, R108, R20 ;  /* 0x0000006c7414723c */ /* 0x044fe60000001814 */
[----:B------:R-:W2:Y:S01]  /*6d40*/  MUFU.TANH R232, R232 ;  /* 0x000000e800e87308 */ /* 0x000ea20000002400 */
[-C--:B------:R-:W-:Y:S01]  /*6d50*/  FMUL.FTZ R226, R12, R0.reuse ;  /* 0x000000000ce27220 */ /* 0x080fe20000410000 */
[-C--:B------:R-:W-:Y:S01]  /*6d60*/  FMUL.FTZ R224, R13, R0.reuse ;  /* 0x000000000de07220 */ /* 0x080fe20000410000 */
[-C--:B------:R-:W-:Y:S01]  /*6d70*/  FMUL.FTZ R222, R14, R0.reuse ;  /* 0x000000000ede7220 */ /* 0x080fe20000410000 */
[-C--:B------:R-:W-:Y:S01]  /*6d80*/  FMUL.FTZ R218, R15, R0.reuse ;  /* 0x000000000fda7220 */ /* 0x080fe20000410000 */
[C---:B------:R-:W-:Y:S05]  /*6d90*/  HMMA.16816.F32 R24, R116.reuse, R110, R24 ;  /* 0x0000006e7418723c */ /* 0x040fea0000001818 */
[----:B------:R-:W4:Y:S01]  /*6da0*/  MUFU.TANH R230, R230 ;  /* 0x000000e600e67308 */ /* 0x000f220000002400 */
        /* <DEDUP_REMOVED lines=19> */
[----:B------:R-:W2:Y:S08]  /*6ee0*/  LDSM.16.M88.4 R104, [R157+0x4800] ;  /* 0x004800009d68783b */ /* 0x000eb00000000200 */
[----:B------:R-:W1:Y:S01]  /*6ef0*/  MUFU.TANH R240, R240 ;  /* 0x000000f000f07308 */ /* 0x000e620000002400 */
[C---:B-----5:R-:W-:Y:S03]  /*6f00*/  HMMA.16816.F32 R36, R116.reuse, R108, R36 ;  /* 0x0000006c7424723c */ /* 0x060fe60000001824 */
[-C--:B------:R-:W-:Y:S01]  /*6f10*/  FMUL.FTZ R193, R29, R0.reuse ;  /* 0x000000001dc17220 */ /* 0x080fe20000410000 */
[-C--:B------:R-:W-:Y:S01]  /*6f20*/  FMUL.FTZ R198, R28, R0.reuse ;  /* 0x000000001cc67220 */ /* 0x080fe20000410000 */
[-C--:B------:R-:W-:Y:S01]  /*6f30*/  FMUL.FTZ R196, R30, R0.reuse ;  /* 0x000000001ec47220 */ /* 0x080fe20000410000 */
[-C--:B------:R-:W-:Y:S03]  /*6f40*/  FMUL.FTZ R249, R31, R0.reuse ;  /* 0x000000001ff97220 */ /* 0x080fe60000410000 */
[----:B------:R5:W1:Y:S01]  /*6f50*/  MUFU.TANH R151, R193 ;  /* 0x000000c100977308 */ /* 0x000a620000002400 */
[C---:B------:R-:W-:Y:S01]  /*6f60*/  HMMA.16816.F32 R40, R116.reuse, R110, R40 ;  /* 0x0000006e7428723c */ /* 0x040fe20000001828 */
[----:B------:R-:W4:Y:S02]  /*6f70*/  LDSM.16.M88.4 R108, [R157+0x5000] ;  /* 0x005000009d6c783b */ /* 0x000f240000000200 */
        /* <DEDUP_REMOVED lines=18> */
[----:B------:R-:W3:Y:S01]  /*70a0*/  LDSM.16.M88.4 R104, [R157+0x5800] ;  /* 0x005800009d68783b */ /* 0x000ee20000000200 */
[----:B------:R-:W-:Y:S07]  /*70b0*/  DEPBAR.LE SB0, 0x0 ;  /* 0x000080000000791a */ /* 0x000fee0000000000 */
[----:B------:R-:W1:Y:S01]  /*70c0*/  MUFU.TANH R222, R222 ;  /* 0x000000de00de7308 */ /* 0x000e620000002400 */
[C---:B----4-:R-:W-:Y:S09]  /*70d0*/  HMMA.16816.F32 R52, R116.reuse, R108, R52 ;  /* 0x0000006c7434723c */ /* 0x050ff20000001834 */
[----:B------:R-:W4:Y:S01]  /*70e0*/  MUFU.TANH R218, R218 ;  /* 0x000000da00da7308 */ /* 0x000f220000002400 */
        /* <DEDUP_REMOVED lines=21> */
[C---:B---3--:R-:W-:Y:S08]  /*7240*/  HMMA.16816.F32 R60, R116.reuse, R104, R60 ;  /* 0x00000068743c723c */ /* 0x048ff0000000183c */
[----:B------:R-:W3:Y:S01]  /*7250*/  MUFU.TANH R212, R212 ;  /* 0x000000d400d47308 */ /* 0x000ee20000002400 */
[----:B------:R-:W-:Y:S09]  /*7260*/  HMMA.16816.F32 R64, R116, R106, R64 ;  /* 0x0000006a7440723c */ /* 0x000ff20000001840 */
[----:B------:R-:W1:Y:S01]  /*7270*/  MUFU.TANH R210, R210 ;  /* 0x000000d200d27308 */ /* 0x000e620000002400 */
[-C--:B-----5:R-:W-:Y:S01]  /*7280*/  FMUL.FTZ R193, R60, R0.reuse ;  /* 0x000000003cc17220 */ /* 0x0a0fe20000410000 */
[-C--:B------:R-:W-:Y:S08]  /*7290*/  FMUL.FTZ R194, R61, R0.reuse ;  /* 0x000000003dc27220 */ /* 0x080ff00000410000 */
        /* <DEDUP_REMOVED lines=125> */
.L_x_9041:
[----:B------:R-:W-:Y:S05]  /*7a70*/  BSYNC.RECONVERGENT B0 ;  /* 0x0000000000007941 */ /* 0x000fea0003800200 */
.L_x_9040:
        /* <DEDUP_REMOVED lines=27> */
.L_x_9039:
[----:B------:R-:W-:Y:S05]  /*7c30*/  BSYNC.RECONVERGENT B1 ;  /* 0x0000000000017941 */ /* 0x000fea0003800200 */
.L_x_9038:
[----:B------:R-:W3:Y:S01]  /*7c40*/  LD.E R37, desc[UR4][R2.64+0xdc] ;  /* 0x0000dc0402257980 */ /* 0x000ee2000c101900 */
[----:B-12---:R-:W-:Y:S02]  /*7c50*/  FMNMX3.FTZ R5, R101, R234, R232, !PT ;  /* 0x000000ea65057276 */ /* 0x006fe400078100e8 */
        /* <DEDUP_REMOVED lines=36> */
[----:B------:R-:W-:Y:S01]  /*7ea0*/  FMNMX3.FTZ R7, R0, R39, R38, !PT ;  /* 0x0000002700077276 */ /* 0x000fe20007810026 */
[----:B------:R-:W-:Y:S01]  /*7eb0*/  LDSM.16.MT88.4 R12, [R160+0x6000] ;  /* 0x00600000a00c783b */ /* 0x000fe20000004200 */
[----:B------:R-:W-:Y:S07]  /*7ec0*/  IADD3 R186, PT, PT, R186, -0x80, RZ ;  /* 0xffffff80baba7810 */ /* 0x000fee0007ffe0ff */
[----:B------:R-:W1:Y:S08]  /*7ed0*/  SHFL.BFLY PT, R4, R11, 0x2, 0x1f ;  /* 0x0c401f000b047f89 */ /* 0x000e7000000e0000 */
        /* <DEDUP_REMOVED lines=70> */
[----:B------:R-:W-:Y:S03]  /*8340*/  FFMA.FTZ R112, R233, R37, -R64 ;  /* 0x00000025e9707223 */ /* 0x000fe60000010840 */
        /* <DEDUP_REMOVED lines=20> */
[-C--:B------:R-:W-:Y:S01]  /*8490*/  FFMA.FTZ R128, R199, R37.reuse, -R66 ;  /* 0x00000025c7807223 */ /* 0x080fe20000010842 */
[-CC-:B------:R-:W-:Y:S01]  /*84a0*/  FFMA.FTZ R127, R197, R37.reuse, -R64.reuse ;  /* 0x00000025c57f7223 */ /* 0x180fe20000010840 */
[-C--:B------:R-:W-:Y:S01]  /*84b0*/  FFMA.FTZ R130, R195, R37.reuse, -R64 ;  /* 0x00000025c3827223 */ /* 0x080fe20000010840 */
[-C--:B------:R-:W-:Y:S03]  /*84c0*/  FFMA.FTZ R209, R209, R37.reuse, -R66 ;  /* 0x00000025d1d17223 */ /* 0x080fe60000010842 */
[----:B------:R-:W-:Y:S01]  /*84d0*/  MUFU.EX2 R85, R224 ;  /* 0x000000e000557308 */ /* 0x000fe20000000800 */
[----:B------:R-:W-:Y:S01]  /*84e0*/  FFMA.FTZ R108, R43, R188, R108 ;  /* 0x000000bc2b6c7223 */ /* 0x000fe2000001006c */
[-CC-:B------:R-:W-:Y:S01]  /*84f0*/  FFMA.FTZ R41, R41, R37.reuse, -R64.reuse ;  /* 0x0000002529297223 */ /* 0x180fe20000010840 */
[-CC-:B------:R-:W-:Y:S01]  /*8500*/  FFMA.FTZ R40, R40, R37.reuse, -R64.reuse ;  /* 0x0000002528287223 */ /* 0x180fe20000010840 */
[----:B------:R-:W-:Y:S01]  /*8510*/  FFMA.FTZ R39, R39, R37, -R64 ;  /* 0x0000002527277223 */ /* 0x000fe20000010840 */
[----:B------:R-:W-:Y:S01]  /*8520*/  FFMA.FTZ R105, R42, R189, R105 ;  /* 0x000000bd2a697223 */ /* 0x000fe20000010069 */
[----:B------:R-:W-:Y:S01]  /*8530*/  FADD.FTZ R103, R103, R108 ;  /* 0x0000006c67677221 */ /* 0x000fe20000010000 */
[----:B------:R-:W-:Y:S03]  /*8540*/  ISETP.GT.AND P1, PT, R178, R171, PT ;  /* 0x000000abb200720c */ /* 0x000fe60003f24270 */
        /* <DEDUP_REMOVED lines=35> */
[C---:B------:R-:W-:Y:S01]  /*8780*/  FMUL.FTZ R29, R43.reuse, R73 ;  /* 0x000000492b1d7220 */ /* 0x040fe20000410000 */
[-CC-:B------:R-:W-:Y:S01]  /*8790*/  FFMA.FTZ R73, R212, R37.reuse, -R64.reuse ;  /* 0x00000025d4497223 */ /* 0x180fe20000010840 */
[----:B------:R-:W-:Y:S02]  /*87a0*/  FMUL.FTZ R28, R43, R72 ;  /* 0x000000482b1c7220 */ /* 0x000fe40000410000 */
[----:B------:R-:W-:Y:S01]  /*87b0*/  MUFU.EX2 R78, R78 ;  /* 0x0000004e004e7308 */ /* 0x000fe20000000800 */
[----:B------:R-:W-:Y:S01]  /*87c0*/  FFMA.FTZ R64, R38, R37, -R64 ;  /* 0x0000002526407223 */ /* 0x000fe20000010840 */
[C---:B------:R-:W-:Y:S03]  /*87d0*/  HMMA.16816.F32 R24, R44.reuse, R30, R24 ;  /* 0x0000001e2c18723c */ /* 0x040fe60000001818 */
[C---:B------:R-:W-:Y:S01]  /*87e0*/  FMUL.FTZ R30, R42.reuse, R74 ;  /* 0x0000004a2a1e7220 */ /* 0x040fe20000410000 */
[----:B------:R-:W-:Y:S01]  /*87f0*/  FMUL.FTZ R31, R42, R75 ;  /* 0x0000004b2a1f7220 */ /* 0x000fe20000410000 */
[-CC-:B------:R-:W-:Y:S03]  /*8800*/  FFMA.FTZ R74, R204, R37.reuse, -R66.reuse ;  /* 0x00000025cc4a7223 */ /* 0x180fe60000010842 */
[----:B------:R-:W-:Y:S01]  /*8810*/  MUFU.EX2 R72, R214 ;  /* 0x000000d600487308 */ /* 0x000fe20000000800 */
[-CC-:B------:R-:W-:Y:S01]  /*8820*/  FFMA.FTZ R75, R155, R37.reuse, -R66.reuse ;  /* 0x000000259b4b7223 */ /* 0x180fe20000010842 */
[----:B------:R-:W-:Y:S01]  /*8830*/  FFMA.FTZ R42, R207, R37, -R66 ;  /* 0x00000025cf2a7223 */ /* 0x000fe20000010842 */
[C---:B------:R-:W-:Y:S07]  /*8840*/  HMMA.16816.F32 R28, R44.reuse, R48, R28 ;  /* 0x000000302c1c723c */ /* 0x040fee000000181c */
[----:B------:R-:W2:Y:S01]  /*8850*/  MUFU.EX2 R87, R87 ;  /* 0x0000005700577308 */ /* 0x000ea20000000800 */
[----:B------:R-:W-:Y:S01]  /*8860*/  HMMA.16816.F32 R32, R44, R50, R32 ;  /* 0x000000322c20723c */ /* 0x000fe20000001820 */
[----:B------:R-:W3:Y:S08]  /*8870*/  LDSM.16.MT88.4 R48, [R102+0x6800] ;  /* 0x006800006630783b */ /* 0x000ef00000004200 */
        /* <DEDUP_REMOVED lines=124> */
[----:B------:R-:W2:Y:S01]  /*9040*/  MUFU.EX2 R64, R64 ;  /* 0x0000004000407308 */ /* 0x000ea20000000800 */
[C---:B------:R-:W-:Y:S01]  /*9050*/  HMMA.16816.F32 R16, R44.reuse, R58, R16 ;  /* 0x0000003a2c10723c */ /* 0x040fe20000001810 */
[----:B------:R-:W-:Y:S07]  /*9060*/  LDSM.16.MT88.4 R56, [R102+0x9000] ;  /* 0x009000006638783b */ /* 0x000fee0000004200 */
[C---:B---3--:R-:W-:Y:S03]  /*9070*/  HMMA.16816.F32 R20, R44.reuse, R48, R20 ;  /* 0x000000302c14723c */ /* 0x048fe60000001814 */
[----:B--2---:R-:W-:Y:S05]  /*9080*/  F2FP.F16.F32.PACK_AB R71, R64, R39 ;  /* 0x000000274047723e */ /* 0x004fea00000000ff */
[C---:B------:R-:W-:Y:S01]  /*9090*/  HMMA.16816.F32 R24, R44.reuse, R50, R24 ;  /* 0x000000322c18723c */ /* 0x040fe20000001818 */
[----:B------:R-:W2:Y:S07]  /*90a0*/  LDSM.16.MT88.4 R48, [R156+0x9000] ;  /* 0x009000009c30783b */ /* 0x000eae0000004200 */
[C---:B-----5:R-:W-:Y:S03]  /*90b0*/  HMMA.16816.F32 R28, R44.reuse, R60, R28 ;  /* 0x0000003c2c1c723c */ /* 0x060fe6000000181c */
[-CC-:B------:R-:W-:Y:S01]  /*90c0*/  FFMA.FTZ R61, R193, R37.reuse, -R66.reuse ;  /* 0x00000025c13d7223 */ /* 0x180fe20000010842 */
[----:B------:R-:W-:Y:S04]  /*90d0*/  FFMA.FTZ R60, R194, R37, -R66 ;  /* 0x00000025c23c7223 */ /* 0x000fe80000010842 */
[----:B------:R-:W-:Y:S01]  /*90e0*/  HMMA.16816.F32 R32, R44, R62, R32 ;  /* 0x0000003e2c20723c */ /* 0x000fe20000001820 */
[----:B------:R-:W-:Y:S02]  /*90f0*/  MUFU.EX2 R61, R61 ;  /* 0x0000003d003d7308 */ /* 0x000fe40000000800 */
[----:B------:R-:W-:Y:S01]  /*9100*/  F2FP.F16.F32.PACK_AB R44, R42, R43 ;  /* 0x0000002b2a2c723e */ /* 0x000fe200000000ff */
[----:B------:R-:W-:Y:S01]  /*9110*/  FADD.FTZ R62, R88, R67 ;  /* 0x00000043583e7221 */ /* 0x000fe20000010000 */
[----:B------:R-:W-:Y:S02]  /*9120*/  F2FP.F16.F32.PACK_AB R45, R126, R123 ;  /* 0x0000007b7e2d723e */ /* 0x000fe400000000ff */
[----:B------:R-:W-:Y:S01]  /*9130*/  F2FP.F16.F32.PACK_AB R46, R128, R125 ;  /* 0x0000007d802e723e */ /* 0x000fe200000000ff */
[----:B------:R-:W-:Y:S01]  /*9140*/  FADD.FTZ R62, R85, R62 ;  /* 0x0000003e553e7221 */ /* 0x000fe20000010000 */
[----:B------:R-:W-:Y:S01]  /*9150*/  F2FP.F16.F32.PACK_AB R47, R130, R127 ;  /* 0x0000007f822f723e */ /* 0x000fe200000000ff */
[----:B------:R-:W-:Y:S01]  /*9160*/  LDSM.16.MT88.4 R84, [R156+0x9800] ;  /* 0x009800009c54783b */ /* 0x000fe20000004200 */
[----:B------:R-:W3:Y:S01]  /*9170*/  MUFU.EX2 R60, R60 ;  /* 0x0000003c003c7308 */ /* 0x000ee20000000800 */
[----:B------:R-:W-:Y:S04]  /*9180*/  FADD.FTZ R79, R79, R62 ;  /* 0x0000003e4f4f7221 */ /* 0x000fe80000010000 */
[C---:B-1----:R-:W-:Y:S03]  /*9190*/  HMMA.16816.F32 R4, R44.reuse, R52, R4 ;  /* 0x000000342c04723c */ /* 0x042fe60000001804 */
[----:B------:R-:W-:Y:S05]  /*91a0*/  FADD.FTZ R76, R76, R79 ;  /* 0x0000004f4c4c7221 */ /* 0x000fea0000010000 */
[C---:B------:R-:W-:Y:S01]  /*91b0*/  HMMA.16816.F32 R8, R44.reuse, R54, R8 ;  /* 0x000000362c08723c */ /* 0x040fe20000001808 */
[----:B------:R-:W1:Y:S07]  /*91c0*/  LDSM.16.MT88.4 R52, [R100+0x9000] ;  /* 0x009000006434783b */ /* 0x000e6e0000004200 */
[C---:B--2---:R-:W-:Y:S03]  /*91d0*/  HMMA.16816.F32 R12, R44.reuse, R48, R12 ;  /* 0x000000302c0c723c */ /* 0x044fe6000000180c */
[-CC-:B------:R-:W-:Y:S01]  /*91e0*/  FFMA.FTZ R48, R192, R37.reuse, -R66.reuse ;  /* 0x00000025c0307223 */ /* 0x180fe20000010842 */
[----:B------:R-:W-:Y:S04]  /*91f0*/  FFMA.FTZ R66, R190, R37, -R66 ;  /* 0x00000025be427223 */ /* 0x000fe80000010842 */
[C---:B------:R-:W-:Y:S01]  /*9200*/  HMMA.16816.F32 R16, R44.reuse, R50, R16 ;  /* 0x000000322c10723c */ /* 0x040fe20000001810 */
[----:B------:R-:W-:Y:S02]  /*9210*/  MUFU.EX2 R48, R48 ;  /* 0x0000003000307308 */ /* 0x000fe40000000800 */
[----:B------:R-:W-:Y:S01]  /*9220*/  FADD.FTZ R51, R69, R76 ;  /* 0x0000004c45337221 */ /* 0x000fe20000010000 */
[----:B------:R-:W-:Y:S01]  /*9230*/  F2FP.F16.F32.PACK_AB R69, R40, R41 ;  /* 0x000000292845723e */ /* 0x000fe200000000ff */
[----:B------:R-:W2:Y:S02]  /*9240*/  LDSM.16.MT88.4 R76, [R102+0x9800] ;  /* 0x00980000664c783b */ /* 0x000ea40000004200 */
[----:B------:R-:W-:Y:S01]  /*9250*/  FADD.FTZ R51, R68, R51 ;  /* 0x0000003344337221 */ /* 0x000fe20000010000 */
[C---:B------:R-:W-:Y:S03]  /*9260*/  HMMA.16816.F32 R20, R44.reuse, R56, R20 ;  /* 0x000000382c14723c */ /* 0x040fe60000001814 */
[----:B------:R-:W4:Y:S01]  /*9270*/  MUFU.EX2 R49, R66 ;  /* 0x0000004200317308 */ /* 0x000f220000000800 */
[----:B---3--:R-:W-:Y:S01]  /*9280*/  F2FP.F16.F32.PACK_AB R68, R60, R61 ;  /* 0x0000003d3c44723e */ /* 0x008fe200000000ff */
[----:B------:R-:W-:Y:S03]  /*9290*/  FADD.FTZ R74, R74, R51 ;  /* 0x000000334a4a7221 */ /* 0x000fe60000010000 */
[C---:B------:R-:W-:Y:S03]  /*92a0*/  HMMA.16816.F32 R24, R44.reuse, R58, R24 ;  /* 0x0000003a2c18723c */ /* 0x040fe60000001818 */
[----:B------:R-:W-:Y:S04]  /*92b0*/  FADD.FTZ R75, R75, R74 ;  /* 0x0000004a4b4b7221 */ /* 0x000fe80000010000 */
[----:B------:R-:W-:Y:S01]  /*92c0*/  FADD.FTZ R38, R82, R75 ;  /* 0x0000004b52267221 */ /* 0x000fe20000010000 */
[C---:B-1----:R-:W-:Y:S03]  /*92d0*/  HMMA.16816.F32 R28, R44.reuse, R52, R28 ;  /* 0x000000342c1c723c */ /* 0x042fe6000000181c */
[----:B----4-:R-:W-:Y:S01]  /*92e0*/  F2FP.F16.F32.PACK_AB R70, R49, R48 ;  /* 0x000000303146723e */ /* 0x010fe200000000ff */
[----:B------:R-:W-:Y:S04]  /*92f0*/  FADD.FTZ R38, R81, R38 ;  /* 0x0000002651267221 */ /* 0x000fe80000010000 */
        /* <DEDUP_REMOVED lines=46> */
.L_x_9035:
        /* <DEDUP_REMOVED lines=10> */
.L_x_9050:
        /* <DEDUP_REMOVED lines=102> */
[----:B------:R-:W-:Y:S01]  /*9ce0*/  LOP3.LUT P5, RZ, R177, 0x3, RZ, 0xc0, !PT ;  /* 0x00000003b1ff7812 */ /* 0x000fe200078ac0ff */
[----:B-1----:R-:W-:Y:S01]  /*9cf0*/  @P0 FMUL.FTZ R46, R3, 0.69314718246459960938 ;  /* 0x3f317218032e0820 */ /* 0x002fe20000410000 */
[----:B------:R-:W-:Y:S01]  /*9d00*/  LOP3.LUT R3, R34, 0xffc, RZ, 0xc0, !PT ;  /* 0x00000ffc22037812 */ /* 0x000fe200078ec0ff */
[----:B------:R1:W3:Y:S04]  /*9d10*/  LDS.128 R28, [R166] ;  /* 0x00000000a61c7984 */ /* 0x0002e80000000c00 */
        /* <DEDUP_REMOVED lines=9> */
[----:B-----5:R-:W-:Y:S01]  /*9db0*/  @P1 FFMA.FTZ R2, R37, R36, R32 ;  /* 0x0000002425021223 */ /* 0x020fe20000010020 */
[----:B------:R2:W1:Y:S01]  /*9dc0*/  LDS.128 R4, [R166+0x3000] ;  /* 0x00300000a6047984 */ /* 0x0004620000000c00 */
[----:B------:R-:W-:Y:S01]  /*9dd0*/  MOV R36, 0xff800000 ;  /* 0xff80000000247802 */ /* 0x000fe20000000f00 */
[----:B------:R-:W-:Y:S02]  /*9de0*/  IMAD R38, R181, R38, RZ ;  /* 0x00000026b5267224 */ /* 0x000fe400078e02ff */
[----:B------:R-:W-:Y:S01]  /*9df0*/  @P0 FFMA.FTZ R36, R37, R0, R46 ;  /* 0x0000000025240223 */ /* 0x000fe2000001002e */
        /* <DEDUP_REMOVED lines=11> */
.L_x_9045:
[----:B------:R-:W-:Y:S05]  /*9eb0*/  BSYNC.RECONVERGENT B0 ;  /* 0x0000000000007941 */ /* 0x000fea0003800200 */
.L_x_9044:
        /* <DEDUP_REMOVED lines=21> */
[----:B--2---:R-:W-:Y:S05]  /*a010*/  @P6 RET.REL.NODEC R176 `(_ZN5flash24flash_fwd_splitkv_kernelI23Flash_fwd_kernel_traitsILi64ELi64ELi128ELi4ELb0ELb0EN7cutlass6half_tE19Flash_kernel_traitsILi64ELi64ELi128ELi4ES3_EELb0ELb0ELb0ELb0ELb1ELb1ELb1ELb0EEEvNS_16Flash_fwd_paramsE) ;  /* 0xffffff5cb0f86950 */ /* 0x004fea0003c3ffff */
[----:B------:R-:W-:Y:S01]  /*a020*/  MOV R177, 0x0 ;  /* 0x0000000000b17802 */ /* 0x000fe20000000f00 */
[----:B------:R1:W-:Y:S03]  /*a030*/  ST.E.128 desc[UR4][R40.64+0x3800], R32 ;  /* 0x0038002028007985 */ /* 0x0003e6000c101d04 */
[----:B-1----:R-:W-:Y:S05]  /*a040*/  RET.REL.NODEC R176 `(_ZN5flash24flash_fwd_splitkv_kernelI23Flash_fwd_kernel_traitsILi64ELi64ELi128ELi4ELb0ELb0EN7cutlass6half_tE19Flash_kernel_traitsILi64ELi64ELi128ELi4ES3_EELb0ELb0ELb0ELb0ELb1ELb1ELb1ELb0EEEvNS_16Flash_fwd_paramsE) ;  /* 0xffffff5cb0ec7950 */ /* 0x002fea0003c3ffff */
.L_x_9043:
[----:B------:R-:W-:Y:S01]  /*a050*/  MOV R7, 0x2 ;  /* 0x0000000200077802 */ /* 0x000fe20000000f00 */
[----:B------:R-:W-:Y:S01]  /*a060*/  IMAD.MOV.U32 R4, RZ, RZ, 0x1f ;  /* 0x0000001fff047424 */ /* 0x000fe200078e00ff */
[----:B------:R-:W-:-:S07]  /*a070*/  MOV R6, 0xffffffff ;  /* 0xffffffff00067802 */ /* 0x000fce0000000f00 */
[----:B-1---5:R-:W-:Y:S05]  /*a080*/  WARPSYNC.COLLECTIVE R6, `(.L_x_9046) ;  /* 0x0000000006087348 */ /* 0x022fea0003c00000 */
[----:B------:R2:W3:Y:S02]  /*a090*/  SHFL.BFLY P0, R10, R188, R7, R4 ;  /* 0x0c000007bc0a7389 */ /* 0x0004e40000000004 */
[----:B-123-5:R-:W-:Y:S05]  /*a0a0*/  ENDCOLLECTIVE ;  /* 0x000000000000791b */ /* 0x02efea0003800000 */
.L_x_9046:
[----:B------:R-:W-:Y:S02]  /*a0b0*/  IMAD.MOV.U32 R5, RZ, RZ, R10 ;  /* 0x000000ffff057224 */ /* 0x000fe400078e000a */
[----:B------:R-:W-:Y:S02]  /*a0c0*/  IMAD.MOV.U32 R7, RZ, RZ, 0x1 ;  /* 0x00000001ff077424 */ /* 0x000fe400078e00ff */
[----:B------:R-:W-:-:S05]  /*a0d0*/  FADD.FTZ R8, R5, R188 ;  /* 0x000000bc05087221 */ /* 0x000fca0000010000 */
[----:B------:R-:W-:-:S07]  /*a0e0*/  MOV R188, R8 ;  /* 0x0000000800bc7202 */ /* 0x000fce0000000f00 */
[----:B------:R-:W-:Y:S05]  /*a0f0*/  WARPSYNC.COLLECTIVE R6, `(.L_x_9047) ;  /* 0x0000000006087348 */ /* 0x000fea0003c00000 */
[----:B------:R1:W2:Y:S02]  /*a100*/  SHFL.BFLY P0, R10, R188, R7, R4 ;  /* 0x0c000007bc0a7389 */ /* 0x0002a40000000004 */
[----:B-12---:R-:W-:Y:S05]  /*a110*/  ENDCOLLECTIVE ;  /* 0x000000000000791b */ /* 0x006fea0003800000 */
.L_x_9047:
[----:B------:R-:W-:Y:S01]  /*a120*/  MOV R188, R189 ;  /* 0x000000bd00bc7202 */ /* 0x000fe20000000f00 */
[----:B------:R-:W-:Y:S01]  /*a130*/  IMAD.MOV.U32 R7, RZ, RZ, 0x2 ;  /* 0x00000002ff077424 */ /* 0x000fe200078e00ff */
[----:B------:R-:W-:-:S07]  /*a140*/  MOV R5, R10 ;  /* 0x0000000a00057202 */ /* 0x000fce0000000f00 */
[----:B------:R-:W-:Y:S05]  /*a150*/  WARPSYNC.COLLECTIVE R6, `(.L_x_9048) ;  /* 0x0000000006087348 */ /* 0x000fea0003c00000 */
[----:B------:R1:W2:Y:S02]  /*a160*/  SHFL.BFLY P0, R10, R188, R7, R4 ;  /* 0x0c000007bc0a7389 */ /* 0x0002a40000000004 */
[----:B-12---:R-:W-:Y:S05]  /*a170*/  ENDCOLLECTIVE ;  /* 0x000000000000791b */ /* 0x006fea0003800000 */
.L_x_9048:
[----:B------:R-:W-:Y:S01]  /*a180*/  FADD.FTZ R5, R8, R5 ;  /* 0x0000000508057221 */ /* 0x000fe20000010000 */
[----:B------:R-:W-:Y:S01]  /*a190*/  FADD.FTZ R9, R10, R189 ;  /* 0x000000bd0a097221 */ /* 0x000fe20000010000 */
[----:B------:R-:W-:-:S04]  /*a1a0*/  MOV R7, 0x1 ;  /* 0x0000000100077802 */ /* 0x000fc80000000f00 */
[----:B------:R-:W-:-:S07]  /*a1b0*/  MOV R188, R9 ;  /* 0x0000000900bc7202 */ /* 0x000fce0000000f00 */
[----:B------:R-:W-:Y:S05]  /*a1c0*/  WARPSYNC.COLLECTIVE R6, `(.L_x_9049) ;  /* 0x0000000006087348 */ /* 0x000fea0003c00000 */
[----:B------:R1:W2:Y:S02]  /*a1d0*/  SHFL.BFLY P0, R10, R188, R7, R4 ;  /* 0x0c000007bc0a7389 */ /* 0x0002a40000000004 */
[----:B-12---:R-:W-:Y:S05]  /*a1e0*/  ENDCOLLECTIVE ;  /* 0x000000000000791b */ /* 0x006fea0003800000 */
.L_x_9049:
[----:B------:R-:W-:Y:S05]  /*a1f0*/  BRA `(.L_x_9050) ;  /* 0xfffffff400207947 */ /* 0x000fea000383ffff */
.L_x_9051:
        /* <DEDUP_REMOVED lines=16> */
.L_x_14789:


//--------------------- .text._ZN5flash24flash_fwd_splitkv_kernelI23Flash_fwd_kernel_traitsILi64ELi64ELi128ELi4ELb0ELb0EN7cutlass6half_tE19Flash_kernel_traitsILi64ELi64ELi128ELi4ES3_EELb0ELb0ELb0ELb0ELb0ELb0ELb0ELb0EEEvNS_16Flash_fwd_paramsE --------------------------
	.section	.text._ZN5flash24flash_fwd_splitkv_kernelI23Flash_fwd_kernel_traitsILi64ELi64ELi128ELi4ELb0ELb0EN7cutlass6half_tE19Flash_kernel_traitsILi64ELi64ELi128ELi4ES3_EELb0ELb0ELb0ELb0ELb0ELb0ELb0ELb0EEEvNS_16Flash_fwd_paramsE,"ax",@progbits
	.align	128
        .global         _ZN5flash24flash_fwd_splitkv_kernelI23Flash_fwd_kernel_traitsILi64ELi64ELi128ELi4ELb0ELb0EN7cutlass6half_tE19Flash_kernel_traitsILi64ELi64ELi128ELi4ES3_EELb0ELb0ELb0ELb0ELb0ELb0ELb0ELb0EEEvNS_16Flash_fwd_paramsE
        .type           _ZN5flash24flash_fwd_splitkv_kernelI23Flash_fwd_kernel_traitsILi64ELi64ELi128ELi4ELb0ELb0EN7cutlass6half_tE19Flash_kernel_traitsILi64ELi64ELi128ELi4ES3_EELb0ELb0ELb0ELb0ELb0ELb0ELb0ELb0EEEvNS_16Flash_fwd_paramsE,@function
        .size           _ZN5flash24flash_fwd_splitkv_kernelI23Flash_fwd_kernel_traitsILi64ELi64ELi128ELi4ELb0ELb0EN7cutlass6half_tE19Flash_kernel_traitsILi64ELi64ELi128ELi4ES3_EELb0ELb0ELb0ELb0ELb0ELb0ELb0ELb0EEEvNS_16Flash_fwd_paramsE,(.L_x_14790 - _ZN5flash24flash_fwd_splitkv_kernelI23Flash_fwd_kernel_traitsILi64ELi64ELi128ELi4ELb0ELb0EN7cutlass6half_tE19Flash_kernel_traitsILi64ELi64ELi128ELi4ES3_EELb0ELb0ELb0ELb0ELb0ELb0ELb0ELb0EEEvNS_16Flash_fwd_paramsE)
        .other          _ZN5flash24flash_fwd_splitkv_kernelI23Flash_fwd_kernel_traitsILi64ELi64ELi128ELi4ELb0ELb0EN7cutlass6half_tE19Flash_kernel_traitsILi64ELi64ELi128ELi4ES3_EELb0ELb0ELb0ELb0ELb0ELb0ELb0ELb0EEEvNS_16Flash_fwd_paramsE,@"STO_CUDA_ENTRY STV_DEFAULT"
_ZN5flash24flash_fwd_splitkv_kernelI23Flash_fwd_kernel_traitsILi64ELi64ELi128ELi4ELb0ELb0EN7cutlass6half_tE19Flash_kernel_traitsILi64ELi64ELi128ELi4ES3_EELb0ELb0ELb0ELb0ELb0ELb0ELb0ELb0EEEvNS_16Flash_fwd_paramsE:
.text._ZN5flash24flash_fwd_splitkv_kernelI23Flash_fwd_kernel_traitsILi64ELi64ELi128ELi4ELb0ELb0EN7cutlass6half_tE19Flash_kernel_traitsILi64ELi64ELi128ELi4ES3_EELb0ELb0ELb0ELb0ELb0ELb0ELb0ELb0EEEvNS_16Flash_fwd_paramsE:
[----:B------:R-:W-:Y:S01]  /*0000*/  LDC R1, c[0x0][0x37c] ;  /* 0x0000df00ff017b82 */ /* 0x000fe20000000800 */
[----:B------:R-:W1:Y:S07]  /*0010*/  S2R R25, SR_CTAID.X ;  /* 0x0000000000197919 */ /* 0x000e6e0000002500 */
[----:B------:R-:W2:Y:S01]  /*0020*/  LDC.64 R2, c[0x0][0x348] ;  /* 0x0000d200ff027b82 */ /* 0x000ea20000000a00 */
[----:B------:R-:W-:Y:S01]  /*0030*/  BSSY.RECONVERGENT B2, `(.L_x_9052) ;  /* 0x0000005000027945 */ /* 0x000fe20003800200 */
[----:B------:R-:W-:Y:S01]  /*0040*/  MOV R174, 0x80 ;  /* 0x0000008000ae7802 */ /* 0x000fe20000000f00 */
[----:B------:R-:W3:Y:S01]  /*0050*/  S2R R176, SR_CTAID.Y ;  /* 0x0000000000b07919 */ /* 0x000ee20000002600 */
[----:B------:R-:W4:Y:S05]  /*0060*/  S2R R175, SR_CTAID.Z ;  /* 0x0000000000af7919 */ /* 0x000f2a0000002700 */
[----:B-1234-:R-:W-:Y:S05]  /*0070*/  CALL.REL.NOINC `($_ZN5flash24flash_fwd_splitkv_kernelI23Flash_fwd_kernel_traitsILi64ELi64ELi128ELi4ELb0ELb0EN7cutlass6half_tE19Flash_kernel_traitsILi64ELi64ELi128ELi4ES3_EELb0ELb0ELb0ELb0ELb0ELb0ELb0ELb0EEEvNS_16Flash_fwd_paramsE$_ZN5flash30compute_attn_1rowblock_splitkvI23Flash_fwd_kernel_traitsILi64ELi64ELi128ELi4ELb0ELb0EN7cutlass6half_tE19Flash_kernel_traitsILi64ELi64ELi128ELi4ES3_EELb0ELb0ELb0ELb0ELb0ELb0ELb0ELb0ENS_16Flash_fwd_paramsEEEvRKT8_iiiii) ;  /* 0x0000000000087944 */ /* 0x01efea0003c00000 */
[----:B------:R-:W-:Y:S05]  /*0080*/  BSYNC.RECONVERGENT B2 ;  /* 0x0000000000027941 */ /* 0x000fea0003800200 */
.L_x_9052:
[----:B------:R-:W-:Y:S05]  /*0090*/  EXIT ;  /* 0x000000000000794d */ /* 0x000fea0003800000 */
        .type           $_ZN5flash24flash_fwd_splitkv_kernelI23Flash_fwd_kernel_traitsILi64ELi64ELi128ELi4ELb0ELb0EN7cutlass6half_tE19Flash_kernel_traitsILi64ELi64ELi128ELi4ES3_EELb0ELb0ELb0ELb0ELb0ELb0ELb0ELb0EEEvNS_16Flash_fwd_paramsE$_ZN5flash30compute_attn_1rowblock_splitkvI23Flash_fwd_kernel_traitsILi64ELi64ELi128ELi4ELb0ELb0EN7cutlass6half_tE19Flash_kernel_traitsILi64ELi64ELi128ELi4ES3_EELb0ELb0ELb0ELb0ELb0ELb0ELb0ELb0ENS_16Flash_fwd_paramsEEEvRKT8_iiiii,@function
        .size           $_ZN5flash24flash_fwd_splitkv_kernelI23Flash_fwd_kernel_traitsILi64ELi64ELi128ELi4ELb0ELb0EN7cutlass6half_tE19Flash_kernel_traitsILi64ELi64ELi128ELi4ES3_EELb0ELb0ELb0ELb0ELb0ELb0ELb0ELb0EEEvNS_16Flash_fwd_paramsE$_ZN5flash30compute_attn_1rowblock_splitkvI23Flash_fwd_kernel_traitsILi64ELi64ELi128ELi4ELb0ELb0EN7cutlass6half_tE19Flash_kernel_traitsILi64ELi64ELi128ELi4ES3_EELb0ELb0ELb0ELb0ELb0ELb0ELb0ELb0ENS_16Flash_fwd_paramsEEEvRKT8_iiiii,(.L_x_14790 - $_ZN5flash24flash_fwd_splitkv_kernelI23Flash_fwd_kernel_traitsILi64ELi64ELi128ELi4ELb0ELb0EN7cutlass6half_tE19Flash_kernel_traitsILi64ELi64ELi128ELi4ES3_EELb0ELb0ELb0ELb0ELb0ELb0ELb0ELb0EEEvNS_16Flash_fwd_paramsE$_ZN5flash30compute_attn_1rowblock_splitkvI23Flash_fwd_kernel_traitsILi64ELi64ELi128ELi4ELb0ELb0EN7cutlass6half_tE19Flash_kernel_traitsILi64ELi64ELi128ELi4ES3_EELb0ELb0ELb0ELb0ELb0ELb0ELb0ELb0ENS_16Flash_fwd_paramsEEEvRKT8_iiiii)
$_ZN5flash24flash_fwd_splitkv_kernelI23Flash_fwd_kernel_traitsILi64ELi64ELi128ELi4ELb0ELb0EN7cutlass6half_tE19Flash_kernel_traitsILi64ELi64ELi128ELi4ES3_EELb0ELb0ELb0ELb0ELb0ELb0ELb0ELb0EEEvNS_16Flash_fwd_paramsE$_ZN5flash30compute_attn_1rowblock_splitkvI23Flash_fwd_kernel_traitsILi64ELi64ELi128ELi4ELb0ELb0EN7cutlass6half_tE19Flash_kernel_traitsILi64ELi64ELi128ELi4ES3_EELb0ELb0ELb0ELb0ELb0ELb0ELb0ELb0ENS_16Flash_fwd_paramsEEEvRKT8_iiiii:
        /* <DEDUP_REMOVED lines=16> */
[----:B------:R-:W-:-:S04]  /*01a0*/  IMAD.WIDE.U32 R14, R176, 0x4, R14 ;  /* 0x00000004b00e7825 */ /* 0x000fc800078e000e */
[----:B------:R-:W-:Y:S01]  /*01b0*/  @P1 IMAD.X R13, R5, 0x1, R0, P0 ;  /* 0x00000001050d1824 */ /* 0x000fe200000e0600 */
[----:B------:R1:W5:Y:S04]  /*01c0*/  @P4 LD.E R4, desc[UR4][R14.64+0x4] ;  /* 0x000004040e044980 */ /* 0x000368000c101900 */
[----:B------:R1:W5:Y:S04]  /*01d0*/  @!P4 LD.E R5, desc[UR4][R2.64+0xb4] ;  /* 0x0000b4040205c980 */ /* 0x000368000c101900 */
        /* <DEDUP_REMOVED lines=19> */
.L_x_9054:
[----:B------:R-:W-:Y:S05]  /*0310*/  BSYNC.RECONVERGENT B0 ;  /* 0x0000000000007941 */ /* 0x000fea0003800200 */
.L_x_9053:
[----:B------:R-:W-:Y:S04]  /*0320*/  BSSY.RECONVERGENT B0, `(.L_x_9055) ;  /* 0x0000007000007945 */ /* 0x000fe80003800200 */
[----:B------:R-:W-:Y:S05]  /*0330*/  @!P3 BRA `(.L_x_9056) ;  /* 0x000000000014b947 */ /* 0x000fea0003800000 */
[----:B------:R-:W4:Y:S02]  /*0340*/  LD.E.U8 R7, desc[UR4][R2.64+0x1b2] ;  /* 0x0001b20402077980 */ /* 0x000f24000c101100 */
[----:B----4-:R-:W-:-:S13]  /*0350*/  ISETP.NE.AND P1, PT, R7, RZ, PT ;  /* 0x000000ff0700720c */ /* 0x010fda0003f25270 */
[----:B------:R-:W4:Y:S02]  /*0360*/  @P1 LD.E R7, desc[UR4][R10.64+0x4] ;  /* 0x000004040a071980 */ /* 0x000f24000c101900 */
[----:B----45:R-:W-:-:S06]  /*0370*/  @P1 IADD3 R120, PT, PT, R7, -R18, RZ ;  /* 0x8000001207781210 */ /* 0x030fcc0007ffe0ff */
[----:B------:R4:W5:Y:S02]  /*0380*/  @!P1 LD.E R120, desc[UR4][R10.64] ;  /* 0x000000040a789980 */ /* 0x000964000c101900 */
.L_x_9056:
[----:B------:R-:W-:Y:S05]  /*0390*/  BSYNC.RECONVERGENT B0 ;  /* 0x0000000000007941 */ /* 0x000fea0003800200 */
.L_x_9055:
        /* <DEDUP_REMOVED lines=8> */
.L_x_9058:
[----:B------:R-:W5:Y:S01]  /*0420*/  LD.E.64 R8, desc[UR4][R2.64+0x108] ;  /* 0x0001080402087980 */ /* 0x000f62000c101b00 */
[----:B------:R-:W-:Y:S01]  /*0430*/  BSSY.RECONVERGENT B0, `(.L_x_9060) ;  /* 0x0000006000007945 */ /* 0x000fe20003800200 */
[----:B------:R-:W-:Y:S01]  /*0440*/  IMAD.MOV.U32 R4, RZ, RZ, RZ ;  /* 0x000000ffff047224 */ /* 0x000fe200078e00ff */
[----:B-----5:R-:W-:-:S04]  /*0450*/  ISETP.NE.U32.AND P0, PT, R8, RZ, PT ;  /* 0x000000ff0800720c */ /* 0x020fc80003f05070 */
[----:B------:R-:W-:-:S13]  /*0460*/  ISETP.NE.AND.EX P0, PT, R9, RZ, PT, P0 ;  /* 0x000000ff0900720c */ /* 0x000fda0003f05300 */
[----:B------:R-:W-:Y:S05]  /*0470*/  @!P0 BRA `(.L_x_9061) ;  /* 0x0000000000048947 */ /* 0x000fea0003800000 */
[----:B------:R1:W5:Y:S02]  /*0480*/  LD.E R4, desc[UR4][R2.64+0xbc] ;  /* 0x0000bc0402047980 */ /* 0x000364000c101900 */
.L_x_9061:
[----:B------:R-:W-:Y:S05]  /*0490*/  BSYNC.RECONVERGENT B0 ;  /* 0x0000000000007941 */ /* 0x000fea0003800200 */
.L_x_9060:
[----:B-----5:R-:W-:Y:S02]  /*04a0*/  IADD3 R120, PT, PT, R4, R120, -R17 ;  /* 0x0000007804787210 */ /* 0x020fe40007ffe811 */
.L_x_9059:
[----:B------:R-:W-:Y:S05]  /*04b0*/  BSYNC.RECONVERGENT B1 ;  /* 0x0000000000017941 */ /* 0x000fea0003800200 */
.L_x_9057:
[----:B------:R-:W-:Y:S01]  /*04c0*/  IMAD.SHL.U32 R180, R25, 0x40, RZ ;  /* 0x0000004019b47824 */ /* 0x000fe200078e00ff */
[----:B------:R-:W-:Y:S01]  /*04d0*/  MOV R8, R174 ;  /* 0x000000ae00087202 */ /* 0x000fe20000000f00 */
[----:B------:R-:W-:-:S03]  /*04e0*/  IMAD.MOV.U32 R9, RZ, RZ, 0x0 ;  /* 0x00000000ff097424 */ /* 0x000fc600078e00ff */
[----:B------:R-:W-:-:S13]  /*04f0*/  ISETP.GT.AND P0, PT, R5, R180, PT ;  /* 0x000000b40500720c */ /* 0x000fda0003f04270 */
[----:B-1234-:R-:W-:Y:S05]  /*0500*/  @!P0 RET.REL.NODEC R8 `(_ZN5flash24flash_fwd_splitkv_kernelI23Flash_fwd_kernel_traitsILi64ELi64ELi128ELi4ELb0ELb0EN7cutlass6half_tE19Flash_kernel_traitsILi64ELi64ELi128ELi4ES3_EELb0ELb0ELb0ELb0ELb0ELb0ELb0ELb0EEEvNS_16Flash_fwd_paramsE) ;  /* 0xfffffff808bc8950 */ /* 0x01efea0003c3ffff */
        /* <DEDUP_REMOVED lines=42> */
[----:B----4-:R-:W-:Y:S02]  /*07b0*/  IMAD R0, R15, R175, RZ ;  /* 0x000000af0f007224 */ /* 0x010fe400078e02ff */
        /* <DEDUP_REMOVED lines=9> */
[C---:B------:R-:W-:Y:S01]  /*0850*/  VIADD R2, R122.reuse, 0x10 ;  /* 0x000000107a027836 */ /* 0x040fe20000000000 */
[----:B------:R-:W-:Y:S01]  /*0860*/  IADD3 R0, PT, PT, R122, 0x20, RZ ;  /* 0x000000207a007810 */ /* 0x000fe20007ffe0ff */
[----:B------:R-:W-:-:S03]  /*0870*/  IMAD R7, R7, R4, R180 ;  /* 0x0000000407077224 */ /* 0x000fc600078e02b4 */
[CC--:B------:R-:W-:Y:S01]  /*0880*/  ISETP.GE.OR P5, PT, R2.reuse, R5.reuse, P6 ;  /* 0x000000050200720c */ /* 0x0c0fe200037a6670 */
[----:B------:R1:W-:Y:S01]  /*0890*/  @!P0 ST.E.128 desc[UR4][R14.64], RZ ;  /* 0x000000ff0e008985 */ /* 0x0003e2000c101d04 */
[-C--:B------:R-:W-:Y:S02]  /*08a0*/  ISETP.GE.OR P2, PT, R2, R5.reuse, P4 ;  /* 0x000000050200720c */ /* 0x080fe40002746670 */
[----:B------:R-:W-:Y:S02]  /*08b0*/  ISETP.GE.OR P1, PT, R0, R5, P4 ;  /* 0x000000050000720c */ /* 0x000fe40002726670 */
[----:B------:R-:W-:Y:S01]  /*08c0*/  IADD3 R3, P0, PT, R7, R122, RZ ;  /* 0x0000007a07037210 */ /* 0x000fe20007f1e0ff */
[----:B------:R-:W-:-:S03]  /*08d0*/  VIADD R4, R122, 0x30 ;  /* 0x000000307a047836 */ /* 0x000fc60000000000 */
[----:B------:R-:W-:Y:S02]  /*08e0*/  LEA.HI.X.SX32 R7, R7, RZ, 0x1, P0 ;  /* 0x000000ff07077211 */ /* 0x000fe400000f0eff */
[C---:B------:R-:W-:Y:S02]  /*08f0*/  LEA R6, P0, R3.reuse, R20, 0x2 ;  /* 0x0000001403067211 */ /* 0x040fe400078010ff */
[----:B------:R-:W-:Y:S02]  /*0900*/  ISETP.GE.OR P4, PT, R4, R5, P4 ;  /* 0x000000050400720c */ /* 0x000fe40002786670 */
[----:B------:R-:W-:Y:S02]  /*0910*/  LEA.HI.X R7, R3, R21, R7, 0x2, P0 ;  /* 0x0000001503077211 */ /* 0x000fe400000f1407 */
[-C--:B------:R-:W-:Y:S01]  /*0920*/  ISETP.GE.OR P0, PT, R0, R5.reuse, P6 ;  /* 0x000000050000720c */ /* 0x080fe20003706670 */
[----:B------:R-:W-:Y:S01]  /*0930*/  @!P1 IMAD.MOV.U32 R3, RZ, RZ, 0x7f800000 ;  /* 0x7f800000ff039424 */ /* 0x000fe200078e00ff */
        /* <DEDUP_REMOVED lines=15> */
.L_x_9064:
[----:B------:R-:W-:Y:S05]  /*0a30*/  BSYNC.RECONVERGENT B0 ;  /* 0x0000000000007941 */ /* 0x000fea0003800200 */
.L_x_9063:
        /* <DEDUP_REMOVED lines=13> */
.L_x_9066:
[----:B------:R-:W-:Y:S05]  /*0b10*/  BSYNC.RECONVERGENT B0 ;  /* 0x0000000000007941 */ /* 0x000fea0003800200 */
.L_x_9065:
[----:B------:R-:W-:Y:S04]  /*0b20*/  BSSY.RECONVERGENT B0, `(.L_x_9067) ;  /* 0x000000c000007945 */ /* 0x000fe80003800200 */
[----:B------:R-:W-:Y:S05]  /*0b30*/  @P6 BRA `(.L_x_9068) ;  /* 0x0000000000286947 */ /* 0x000fea0003800000 */
[----:B-12---:R-:W-:Y:S02]  /*0b40*/  IADD3 R19, P0, PT, R122, 0x30, RZ ;  /* 0x000000307a137810 */ /* 0x006fe40007f1e0ff */
        /* <DEDUP_REMOVED lines=9> */
.L_x_9068:
[----:B------:R-:W-:Y:S05]  /*0be0*/  BSYNC.RECONVERGENT B0 ;  /* 0x0000000000007941 */ /* 0x000fea0003800200 */
.L_x_9067:
[----:B------:R-:W-:Y:S01]  /*0bf0*/  MOV R175, 0x0 ;  /* 0x0000000000af7802 */ /* 0x000fe20000000f00 */
[----:B------:R-:W-:Y:S04]  /*0c00*/  @!P3 ST.E desc[UR4][R6.64], R15 ;  /* 0x0000000f0600b985 */ /* 0x000fe8000c101904 */
[----:B------:R-:W-:Y:S04]  /*0c10*/  @!P2 ST.E desc[UR4][R6.64+0x40], R5 ;  /* 0x000040050600a985 */ /* 0x000fe8000c101904 */
[----:B------:R1:W-:Y:S02]  /*0c20*/  @!P1 ST.E desc[UR4][R6.64+0x80], R3 ;  /* 0x0000800306009985 */ /* 0x0003e4000c101904 */
[----:B-123--:R-:W-:Y:S05]  /*0c30*/  @P4 RET.REL.NODEC R174 `(_ZN5flash24flash_fwd_splitkv_kernelI23Flash_fwd_kernel_traitsILi64ELi64ELi128ELi4ELb0ELb0EN7cutlass6half_tE19Flash_kernel_traitsILi64ELi64ELi128ELi4ES3_EELb0ELb0ELb0ELb0ELb0ELb0ELb0ELb0EEEvNS_16Flash_fwd_paramsE) ;  /* 0xfffffff0aef04950 */ /* 0x00efea0003c3ffff */
[----:B------:R-:W-:Y:S02]  /*0c40*/  MOV R3, 0x7f800000 ;  /* 0x7f80000000037802 */ /* 0x000fe40000000f00 */
[----:B------:R-:W-:-:S03]  /*0c50*/  MOV R175, 0x0 ;  /* 0x0000000000af7802 */ /* 0x000fc60000000f00 */
[----:B------:R1:W-:Y:S02]  /*0c60*/  ST.E desc[UR4][R6.64+0xc0], R3 ;  /* 0x0000c00306007985 */ /* 0x0003e4000c101904 */
[----:B-1----:R-:W-:Y:S05]  /*0c70*/  RET.REL.NODEC R174 `(_ZN5flash24flash_fwd_splitkv_kernelI23Flash_fwd_kernel_traitsILi64ELi64ELi128ELi4ELb0ELb0EN7cutlass6half_tE19Flash_kernel_traitsILi64ELi64ELi128ELi4ES3_EELb0ELb0ELb0ELb0ELb0ELb0ELb0ELb0EEEvNS_16Flash_fwd_paramsE) ;  /* 0xfffffff0aee07950 */ /* 0x002fea0003c3ffff */
.L_x_9062:
        /* <DEDUP_REMOVED lines=16> */
[----:B------:R-:W4:Y:S04]  /*0d80*/  LD.E.64 R26, desc[UR4][R2.64+0x20] ;  /* 0x00002004021a7980 */ /* 0x000f28000c101b00 */
        /* <DEDUP_REMOVED lines=10> */
[----:B-1----:R-:W-:Y:S02]  /*0e30*/  IABS R6, R18 ;  /* 0x0000001200067213 */ /* 0x002fe40000000000 */
[----:B--2---:R-:W-:Y:S01]  /*0e40*/  IADD3 R7, PT, PT, RZ, -R17, RZ ;  /* 0x80000011ff077210 */ /* 0x004fe20007ffe0ff */
[----:B------:R-:W-:-:S04]  /*0e50*/  IMAD.MOV.U32 R16, RZ, RZ, RZ ;  /* 0x000000ffff107224 */ /* 0x000fc800078e00ff */
[----:B-----5:R-:W-:Y:S01]  /*0e60*/  IMAD R12, R7, R8, RZ ;  /* 0x00000008070c7224 */ /* 0x020fe200078e02ff */
[----:B------:R-:W-:-:S03]  /*0e70*/  IABS R7, R9 ;  /* 0x0000000900077213 */ /* 0x000fc60000000000 */
        /* <DEDUP_REMOVED lines=22> */
[----:B----4-:R-:W-:-:S04]  /*0fe0*/  IABS R7, R0 ;  /* 0x0000000000077213 */ /* 0x010fc80000000000 */
[----:B------:R-:W3:Y:S08]  /*0ff0*/  I2F.RP R12, R7 ;  /* 0x00000007000c7306 */ /* 0x000ef00000209400 */
[----:B---3--:R-:W3:Y:S02]  /*1000*/  MUFU.RCP R28, R12 ;  /* 0x0000000c001c7308 */ /* 0x008ee40000001000 */
[----:B---3--:R-:W-:-:S06]  /*1010*/  VIADD R28, R28, 0xffffffe ;  /* 0x0ffffffe1c1c7836 */ /* 0x008fcc0000000000 */
[----:B------:R-:W3:Y:S01]  /*1020*/  F2I.FTZ.U32.TRUNC.NTZ R29, R28 ;  /* 0x0000001c001d7305 */ /* 0x000ee2000021f000 */
[----:B-1----:R-:W-:Y:S02]  /*1030*/  IABS R16, R175 ;  /* 0x000000af00107213 */ /* 0x002fe40000000000 */
        /* <DEDUP_REMOVED lines=14> */
[----:B------:R-:W-:Y:S01]  /*1120*/  ISETP.NE.AND P1, PT, R0, RZ, PT ;  /* 0x000000ff0000720c */ /* 0x000fe20003f25270 */
[----:B------:R-:W-:Y:S01]  /*1130*/  IMAD R9, R18, R14, R9 ;  /* 0x0000000e12097224 */ /* 0x000fe200078e0209 */
[----:B------:R-:W-:-:S03]  /*1140*/  ISETP.GE.AND P0, PT, R12, RZ, PT ;  /* 0x000000ff0c00720c */ /* 0x000fc60003f06270 */
[----:B------:R-:W-:-:S04]  /*1150*/  IMAD R12, R165, R9, RZ ;  /* 0x00000009a50c7224 */ /* 0x000fc800078e02ff */
[----:B------:R-:W-:-:S04]  /*1160*/  @P2 IADD3 R13, PT, PT, R13, 0x1, RZ ;  /* 0x000000010d0d2810 */ /* 0x000fc80007ffe0ff */
[----:B------:R-:W-:-:S05]  /*1170*/  MOV R15, R13 ;  /* 0x0000000d000f7202 */ /* 0x000fca0000000f00 */
[----:B------:R-:W-:Y:S01]  /*1180*/  @!P0 IMAD.MOV R15, RZ, RZ, -R15 ;  /* 0x000000ffff0f8224 */ /* 0x000fe200078e0a0f */
[----:B------:R-:W-:-:S05]  /*1190*/  @!P1 LOP3.LUT R15, RZ, R0, RZ, 0x33, !PT ;  /* 0x00000000ff0f9212 */ /* 0x000fca00078e33ff */
[----:B------:R-:W-:Y:S01]  /*11a0*/  IMAD R13, R23, R15, RZ ;  /* 0x0000000f170d7224 */ /* 0x000fe200078e02ff */
[----:B--2---:R-:W-:Y:S01]  /*11b0*/  SHF.R.S32.HI R6, RZ, 0x1f, R8 ;  /* 0x0000001fff067819 */ /* 0x004fe20000011408 */
[-C--:B------:R-:W-:Y:S02]  /*11c0*/  IMAD R7, R27, R8.reuse, RZ ;  /* 0x000000081b077224 */ /* 0x080fe400078e02ff */
[----:B------:R-:W-:-:S04]  /*11d0*/  IMAD.WIDE.U32 R18, R26, R8, RZ ;  /* 0x000000081a127225 */ /* 0x000fc800078e00ff */
[----:B------:R-:W-:-:S04]  /*11e0*/  IMAD R7, R26, R6, R7 ;  /* 0x000000061a077224 */ /* 0x000fc800078e0207 */
[----:B------:R-:W-:Y:S01]  /*11f0*/  IMAD.IADD R19, R19, 0x1, R7 ;  /* 0x0000000113137824 */ /* 0x000fe200078e0207 */
[----:B------:R-:W-:Y:S01]  /*1200*/  SHF.R.S32.HI R7, RZ, 0x1f, R9 ;  /* 0x0000001fff077819 */ /* 0x000fe20000011409 */
        /* <DEDUP_REMOVED lines=10> */
[----:B------:R-:W-:Y:S02]  /*12b0*/  IMAD.IADD R6, R19, 0x1, R12 ;  /* 0x0000000113067824 */ /* 0x000fe400078e020c */
[----:B------:R-:W-:Y:S01]  /*12c0*/  IMAD.IADD R12, R15, 0x1, R13 ;  /* 0x000000010f0c7824 */ /* 0x000fe200078e020d */
[----:B------:R-:W-:Y:S05]  /*12d0*/  BRA `(.L_x_9071) ;  /* 0x0000000400347947 */ /* 0x000fea0003800000 */
.L_x_9070:
        /* <DEDUP_REMOVED lines=8> */
[----:B------:R-:W-:-:S02]  /*1360*/  IABS R16, R175 ;  /* 0x000000af00107213 */ /* 0x000fc40000000000 */
[----:B------:R-:W-:Y:S02]  /*1370*/  CS2R R184, SRZ ;  /* 0x0000000000b87805 */ /* 0x000fe4000001ff00 */
[----:B--2---:R-:W-:-:S04]  /*1380*/  IABS R8, R0 ;  /* 0x0000000000087213 */ /* 0x004fc80000000000 */
        /* <DEDUP_REMOVED lines=32> */
[----:B------:R-:W-:Y:S01]  /*1590*/  @P3 IADD3 R15, PT, PT, R27, R7, RZ ;  /* 0x000000071b0f3210 */ /* 0x000fe20007ffe0ff */
[----:B------:R-:W-:Y:S01]  /*15a0*/  @!P3 IMAD R6, R167, R17, RZ ;  /* 0x00000011a706b224 */ /* 0x000fe200078e02ff */
[----:B------:R-:W-:-:S02]  /*15b0*/  @!P3 SHF.R.S32.HI R7, RZ, 0x1f, R17 ;  /* 0x0000001fff07b819 */ /* 0x000fc40000011411 */
[----:B------:R-:W-:Y:S01]  /*15c0*/  @!P3 MOV R14, R28 ;  /* 0x0000001c000eb202 */ /* 0x000fe20000000f00 */
[----:B------:R-:W-:Y:S01]  /*15d0*/  @P3 IMAD.MOV.U32 R14, RZ, RZ, R26 ;  /* 0x000000ffff0e3224 */ /* 0x000fe200078e001a */
[----:B------:R-:W-:Y:S02]  /*15e0*/  LEA R9, R4, 0xffffff80, 0x7 ;  /* 0xffffff8004097811 */ /* 0x000fe400078e38ff */
[----:B------:R-:W-:Y:S01]  /*15f0*/  @P2 IADD3 R13, PT, PT, R13, 0x1, RZ ;  /* 0x000000010d0d2810 */ /* 0x000fe20007ffe0ff */
[----:B------:R-:W-:Y:S02]  /*1600*/  @!P3 IMAD R6, R7, R166, R6 ;  /* 0x000000a60706b224 */ /* 0x000fe400078e0206 */
[----:B------:R-:W-:Y:S01]  /*1610*/  @!P3 IMAD.WIDE.U32 R26, R166, R17, RZ ;  /* 0x00000011a61ab225 */ /* 0x000fe200078e00ff */
[----:B------:R-:W-:Y:S02]  /*1620*/  @!P1 IADD3 R13, PT, PT, -R13, RZ, RZ ;  /* 0x000000ff0d0d9210 */ /* 0x000fe40007ffe1ff */
[----:B------:R-:W-:Y:S01]  /*1630*/  @!P0 LOP3.LUT R13, RZ, R0, RZ, 0x33, !PT ;  /* 0x00000000ff0d8212 */ /* 0x000fe200078e33ff */
[----:B------:R-:W-:-:S02]  /*1640*/  IMAD R8, R165, R9, RZ ;  /* 0x00000009a5087224 */ /* 0x000fc400078e02ff */
[----:B------:R-:W-:Y:S01]  /*1650*/  IMAD.WIDE.U32 R14, R164, R9, R14 ;  /* 0x00000009a40e7225 */ /* 0x000fe200078e000e */
[----:B------:R-:W-:Y:S02]  /*1660*/  @!P3 SHF.R.S32.HI R7, RZ, 0x1f, R12 ;  /* 0x0000001fff07b819 */ /* 0x000fe4000001140c */
[----:B------:R-:W-:Y:S01]  /*1670*/  @P3 IADD3 R17, PT, PT, R17, R18, RZ ;  /* 0x0000001211113210 */ /* 0x000fe20007ffe0ff */
[----:B------:R-:W-:Y:S01]  /*1680*/  @!P3 IMAD.IADD R27, R27, 0x1, R6 ;  /* 0x000000011b1bb824 */ /* 0x000fe200078e0206 */
[----:B------:R-:W-:Y:S01]  /*1690*/  MOV R18, R14 ;  /* 0x0000000e00127202 */ /* 0x000fe20000000f00 */
[----:B------:R-:W-:Y:S01]  /*16a0*/  IMAD.IADD R19, R15, 0x1, R8 ;  /* 0x000000010f137824 */ /* 0x000fe200078e0208 */
[----:B------:R-:W-:Y:S01]  /*16b0*/  SHF.R.S32.HI R8, RZ, 0x1f, R13 ;  /* 0x0000001fff087819 */ /* 0x000fe2000001140d */
[----:B------:R-:W-:Y:S02]  /*16c0*/  @!P3 IMAD R6, R21, R12, RZ ;  /* 0x0000000c1506b224 */ /* 0x000fe400078e02ff */
        /* <DEDUP_REMOVED lines=13> */
[----:B------:R-:W-:Y:S02]  /*17a0*/  MOV R7, RZ ;  /* 0x000000ff00077202 */ /* 0x000fe40000000f00 */
.L_x_9071:
[----:B------:R-:W-:Y:S05]  /*17b0*/  BSYNC.RECONVERGENT B0 ;  /* 0x0000000000007941 */ /* 0x000fea0003800200 */
.L_x_9069:
        /* <DEDUP_REMOVED lines=28> */
[----:B------:R-:W1:Y:S08]  /*1980*/  S2R R13, SR_CgaCtaId ;  /* 0x00000000000d7919 */ /* 0x000e700000008800 */
[----:B------:R-:W-:-:S05]  /*1990*/  @P3 IADD3 R17, PT, PT, R17, 0x1, RZ ;  /* 0x0000000111113810 */ /* 0x000fca0007ffe0ff */
[----:B------:R-:W-:Y:S02]  /*19a0*/  IMAD.MOV.U32 R15, RZ, RZ, R17 ;  /* 0x000000ffff0f7224 */ /* 0x000fe400078e0011 */
[----:B------:R-:W-:Y:S02]  /*19b0*/  IMAD R16, R7, R166, RZ ;  /* 0x000000a607107224 */ /* 0x000fe400078e02ff */
[----:B------:R-:W-:Y:S01]  /*19c0*/  @!P1 IMAD.MOV R15, RZ, RZ, -R15 ;  /* 0x000000ffff0f9224 */ /* 0x000fe200078e0a0f */
[----:B------:R-:W-:Y:S02]  /*19d0*/  @!P2 LOP3.LUT R15, RZ, R0, RZ, 0x33, !PT ;  /* 0x00000000ff0fa212 */ /* 0x000fe400078e33ff */
[----:B------:R-:W-:Y:S01]  /*19e0*/  SHF.L.U32 R0, R122, 0x3, RZ ;  /* 0x000000037a007819 */ /* 0x000fe200000006ff */
[C---:B------:R-:W-:Y:S01]  /*19f0*/  IMAD R7, R9.reuse, R167, R16 ;  /* 0x000000a709077224 */ /* 0x040fe200078e0210 */
[----:B------:R-:W-:Y:S01]  /*1a00*/  SHF.R.S32.HI R16, RZ, 0x1f, R15 ;  /* 0x0000001fff107819 */ /* 0x000fe2000001140f */
[----:B------:R-:W-:Y:S01]  /*1a10*/  IMAD.WIDE.U32 R34, R9, R166, RZ ;  /* 0x000000a609227225 */ /* 0x000fe200078e00ff */
[----:B------:R-:W-:-:S03]  /*1a20*/  LOP3.LUT R182, R0, 0x38, RZ, 0xc0, !PT ;  /* 0x0000003800b67812 */ /* 0x000fc600078ec0ff */
[-C--:B------:R-:W-:Y:S01]  /*1a30*/  IMAD R9, R33, R15.reuse, RZ ;  /* 0x0000000f21097224 */ /* 0x080fe200078e02ff */
[----:B------:R-:W-:Y:S01]  /*1a40*/  IADD3 R14, P2, P1, R34, R14, R182 ;  /* 0x0000000e220e7210 */ /* 0x000fe2000795e0b6 */
[----:B------:R-:W-:Y:S02]  /*1a50*/  IMAD.IADD R7, R35, 0x1, R7 ;  /* 0x0000000123077824 */ /* 0x000fe400078e0207 */
[----:B------:R-:W-:-:S04]  /*1a60*/  IMAD.WIDE.U32 R34, R32, R15, RZ ;  /* 0x0000000f20227225 */ /* 0x000fc800078e00ff */
[----:B------:R-:W-:Y:S01]  /*1a70*/  IMAD R9, R16, R32, R9 ;  /* 0x0000002010097224 */ /* 0x000fe200078e0209 */
[----:B------:R-:W-:Y:S02]  /*1a80*/  IADD3.X R12, PT, PT, R7, R12, RZ, P2, P1 ;  /* 0x0000000c070c7210 */ /* 0x000fe400017e24ff */
[----:B------:R-:W-:Y:S01]  /*1a90*/  MOV R16, 0x400 ;  /* 0x0000040000107802 */ /* 0x000fe20000000f00 */
[----:B------:R-:W-:Y:S01]  /*1aa0*/  IMAD.IADD R15, R35, 0x1, R9 ;  /* 0x00000001230f7824 */ /* 0x000fe200078e0209 */
[----:B------:R-:W-:Y:S02]  /*1ab0*/  IADD3 R14, P1, PT, R14, R34, RZ ;  /* 0x000000220e0e7210 */ /* 0x000fe40007f3e0ff */
[----:B-1----:R-:W-:Y:S02]  /*1ac0*/  LEA R9, R13, R16, 0x18 ;  /* 0x000000100d097211 */ /* 0x002fe400078ec0ff */
[----:B------:R-:W-:Y:S02]  /*1ad0*/  IADD3.X R15, PT, PT, R12, R15, RZ, P1, !PT ;  /* 0x0000000f0c0f7210 */ /* 0x000fe40000ffe4ff */
[----:B------:R-:W-:-:S04]  /*1ae0*/  IADD3 R16, P1, PT, R182, R8, RZ ;  /* 0x00000008b6107210 */ /* 0x000fc80007f3e0ff */
[----:B------:R-:W-:Y:S01]  /*1af0*/  IADD3.X R17, PT, PT, RZ, R6, RZ, P1, !PT ;  /* 0x00000006ff117210 */ /* 0x000fe20000ffe4ff */
[----:B------:R-:W-:Y:S01]  /*1b00*/  IMAD.IADD R168, R5, 0x1, -R180 ;  /* 0x0000000105a87824 */ /* 0x000fe200078e0ab4 */
[----:B------:R-:W-:Y:S01]  /*1b10*/  BSSY.RECONVERGENT B0, `(.L_x_9072) ;  /* 0x0000037000007945 */ /* 0x000fe20003800200 */
[----:B--2---:R-:W-:-:S04]  /*1b20*/  @P0 IMAD.WIDE.U32 R12, R26, R181, RZ ;  /* 0x000000b51a0c0225 */ /* 0x004fc800078e00ff */
[----:B------:R-:W-:Y:S02]  /*1b30*/  @P0 IMAD R6, R27, R181, RZ ;  /* 0x000000b51b060224 */ /* 0x000fe400078e02ff */
[----:B---3--:R-:W-:Y:S01]  /*1b40*/  @!P0 IMAD.WIDE.U32 R32, R18, R176, RZ ;  /* 0x000000b012208225 */ /* 0x008fe200078e00ff */
[----:B------:R-:W-:-:S03]  /*1b50*/  SHF.R.U32.HI R18, RZ, 0x3, R122 ;  /* 0x00000003ff127819 */ /* 0x000fc6000001167a */
[----:B------:R-:W-:Y:S02]  /*1b60*/  @!P0 IMAD R7, R19, R176, RZ ;  /* 0x000000b013078224 */ /* 0x000fe400078e02ff */
[----:B------:R-:W-:Y:S02]  /*1b70*/  @!P0 IMAD.MOV.U32 R8, RZ, RZ, R32 ;  /* 0x000000ffff088224 */ /* 0x000fe400078e0020 */
[----:B------:R-:W-:Y:S02]  /*1b80*/  @P0 IMAD.MOV.U32 R8, RZ, RZ, R12 ;  /* 0x000000ffff080224 */ /* 0x000fe400078e000c */
[----:B------:R-:W-:Y:S02]  /*1b90*/  @!P0 IMAD.IADD R7, R33, 0x1, R7 ;  /* 0x0000000121078824 */ /* 0x000fe400078e0207 */
[----:B------:R-:W-:Y:S02]  /*1ba0*/  IMAD R173, R167, R18, RZ ;  /* 0x00000012a7ad7224 */ /* 0x000fe400078e02ff */
[----:B------:R-:W-:Y:S01]  /*1bb0*/  IMAD.WIDE.U32 R14, R18, R166, R14 ;  /* 0x000000a6120e7225 */ /* 0x000fe200078e000e */
[----:B------:R-:W-:-:S03]  /*1bc0*/  IADD3 R12, P1, PT, R182, R8, RZ ;  /* 0x00000008b60c7210 */ /* 0x000fc60007f3e0ff */
[----:B------:R-:W-:Y:S01]  /*1bd0*/  @P0 IMAD.IADD R7, R13, 0x1, R6 ;  /* 0x000000010d070824 */ /* 0x000fe200078e0206 */
[----:B------:R-:W-:Y:S01]  /*1be0*/  LEA R172, P2, R14, R30, 0x1 ;  /* 0x0000001e0eac7211 */ /* 0x000fe200078408ff */
[----:B------:R-:W-:-:S03]  /*1bf0*/  IMAD.IADD R173, R15, 0x1, R173 ;  /* 0x000000010fad7824 */ /* 0x000fc600078e02ad */
[----:B------:R-:W-:Y:S01]  /*1c00*/  IADD3.X R13, PT, PT, RZ, R7, RZ, P1, !PT ;  /* 0x00000007ff0d7210 */ /* 0x000fe20000ffe4ff */
[----:B------:R-:W-:Y:S01]  /*1c10*/  IMAD R169, R165, R18, RZ ;  /* 0x00000012a5a97224 */ /* 0x000fe200078e02ff */
[----:B------:R-:W-:Y:S01]  /*1c20*/  LOP3.LUT R7, R0, 0x1c0, RZ, 0xc0, !PT ;  /* 0x000001c000077812 */ /* 0x000fe200078ec0ff */
[C---:B------:R-:W-:Y:S01]  /*1c30*/  IMAD.WIDE.U32 R16, R18.reuse, R164, R16 ;  /* 0x000000a412107225 */ /* 0x040fe200078e0010 */
[----:B------:R-:W-:Y:S02]  /*1c40*/  ISETP.GE.AND P1, PT, R18, R168, PT ;  /* 0x000000a81200720c */ /* 0x000fe40003f26270 */
[----:B------:R-:W-:Y:S01]  /*1c50*/  LEA.HI.X R173, R14, R31, R173, 0x1, P2 ;  /* 0x0000001f0ead7211 */ /* 0x000fe200010f0cad */
[----:B------:R-:W-:Y:S01]  /*1c60*/  IMAD.SHL.U32 R14, R122, 0x40, RZ ;  /* 0x000000407a0e7824 */ /* 0x000fe200078e00ff */
[----:B------:R-:W-:Y:S01]  /*1c70*/  LOP3.LUT R7, R7, 0x38, R122, 0xf8, !PT ;  /* 0x0000003807077812 */ /* 0x000fe200078ef87a */
[----:B------:R-:W-:Y:S01]  /*1c80*/  IMAD.IADD R169, R17, 0x1, R169 ;  /* 0x0000000111a97824 */ /* 0x000fe200078e02a9 */
[----:B----4-:R-:W-:-:S02]  /*1c90*/  LEA R170, P3, R16, R22, 0x1 ;  /* 0x0000001610aa7211 */ /* 0x010fc400078608ff */
[----:B------:R-:W-:Y:S02]  /*1ca0*/  SHF.R.U32.HI R6, RZ, 0x1, R122 ;  /* 0x00000001ff067819 */ /* 0x000fe4000001167a */
[----:B------:R-:W-:Y:S02]  /*1cb0*/  LOP3.LUT R15, R14, 0x1c0, RZ, 0xc0, !PT ;  /* 0x000001c00e0f7812 */ /* 0x000fe400078ec0ff */
[----:B------:R-:W-:Y:S02]  /*1cc0*/  LOP3.LUT R7, R7, 0x38, R0, 0x78, !PT ;  /* 0x0000003807077812 */ /* 0x000fe400078e7800 */
[----:B------:R-:W-:Y:S01]  /*1cd0*/  LEA.HI.X R169, R16, R23, R169, 0x1, P3 ;  /* 0x0000001710a97211 */ /* 0x000fe200018f0ca9 */
[----:B------:R-:W-:Y:S01]  /*1ce0*/  IMAD R23, R21, R175, RZ ;  /* 0x000000af15177224 */ /* 0x000fe200078e02ff */
[----:B------:R-:W-:Y:S01]  /*1cf0*/  MOV R19, RZ ;  /* 0x000000ff00137202 */ /* 0x000fe20000000f00 */
[----:B------:R-:W-:Y:S01]  /*1d00*/  IMAD.WIDE.U32 R20, R175, R20, R12 ;  /* 0x00000014af147225 */ /* 0x000fe200078e000c */
[----:B------:R-:W-:-:S02]  /*1d10*/  LOP3.LUT R5, R15, 0x8, R6, 0xf8, !PT ;  /* 0x000000080f057812 */ /* 0x000fc400078ef806 */
[----:B------:R-:W-:Y:S01]  /*1d20*/  LOP3.LUT R8, R7, 0x1e00, R0, 0xf8, !PT ;  /* 0x00001e0007087812 */ /* 0x000fe200078ef800 */
[----:B------:R-:W-:Y:S01]  /*1d30*/  IMAD.WIDE.U32 R24, R25, 0x40, R18 ;  /* 0x0000004019187825 */ /* 0x000fe200078e0012 */
[----:B------:R-:W-:Y:S02]  /*1d40*/  LOP3.LUT R121, R14, 0x200, RZ, 0xc0, !PT ;  /* 0x000002000e797812 */ /* 0x000fe400078ec0ff */
[----:B------:R-:W-:Y:S01]  /*1d50*/  LOP3.LUT R6, R5, 0x38, R0, 0x78, !PT ;  /* 0x0000003805067812 */ /* 0x000fe200078e7800 */
[----:B------:R-:W-:Y:S01]  /*1d60*/  IMAD.IADD R23, R21, 0x1, R23 ;  /* 0x0000000115177824 */ /* 0x000fe200078e0217 */
[----:B------:R-:W-:Y:S01]  /*1d70*/  LEA R179, R8, R9, 0x1 ;  /* 0x0000000908b37211 */ /* 0x000fe200078e08ff */
        /* <DEDUP_REMOVED lines=15> */
.L_x_9074:
[----:B------:R1:W-:Y:S02]  /*1e70*/  STS.128 [R179], RZ ;  /* 0x000000ffb3007388 */ /* 0x0003e40000000c00 */
.L_x_9073:
[----:B------:R-:W-:Y:S05]  /*1e80*/  BSYNC.RECONVERGENT B0 ;  /* 0x0000000000007941 */ /* 0x000fea0003800200 */
.L_x_9072:
[----:B------:R-:W-:Y:S01]  /*1e90*/  VIADD R13, R18, 0x10 ;  /* 0x00000010120d7836 */ /* 0x000fe20000000000 */
[----:B------:R-:W-:Y:S01]  /*1ea0*/  LEA R177, R4, 0xffffff80, 0x7 ;  /* 0xffffff8004b17811 */ /* 0x000fe200078e38ff */
[C---:B------:R-:W-:Y:S01]  /*1eb0*/  VIADD R7, R18.reuse, 0x20 ;  /* 0x0000002012077836 */ /* 0x040fe20000000000 */
[----:B------:R-:W-:Y:S01]  /*1ec0*/  BSSY.RECONVERGENT B0, `(.L_x_9075) ;  /* 0x0000019000007945 */ /* 0x000fe20003800200 */
[----:B------:R-:W-:Y:S01]  /*1ed0*/  VIADD R5, R18, 0x30 ;  /* 0x0000003012057836 */ /* 0x000fe20000000000 */
[-C--:B------:R-:W-:Y:S01]  /*1ee0*/  ISETP.GE.AND P0, PT, R13, R168.reuse, PT ;  /* 0x000000a80d00720c */ /* 0x080fe20003f06270 */
[----:B------:R-:W-:Y:S01]  /*1ef0*/  IMAD.IADD R12, R120, 0x1, -R177 ;  /* 0x00000001780c7824 */ /* 0x000fe200078e0ab1 */
[-C--:B------:R-:W-:Y:S02]  /*1f00*/  ISETP.GE.AND P2, PT, R7, R168.reuse, PT ;  /* 0x000000a80700720c */ /* 0x080fe40003f46270 */
[----:B------:R-:W-:Y:S02]  /*1f10*/  ISETP.GE.AND P1, PT, R5, R168, PT ;  /* 0x000000a80500720c */ /* 0x000fe40003f26270 */
[----:B------:R-:W-:-:S07]  /*1f20*/  ISETP.GE.AND P6, PT, R18, R12, PT ;  /* 0x0000000c1200720c */ /* 0x000fce0003fc6270 */
[----:B------:R-:W-:Y:S06]  /*1f30*/  @P0 BRA `(.L_x_9076) ;  /* 0x0000000000440947 */ /* 0x000fec0003800000 */
        /* <DEDUP_REMOVED lines=17> */
.L_x_9076:
[----:B------:R-:W-:Y:S05]  /*2050*/  BSYNC.RECONVERGENT B0 ;  /* 0x0000000000007941 */ /* 0x000fea0003800200 */
.L_x_9075:
[----:B------:R-:W-:Y:S04]  /*2060*/  BSSY.RECONVERGENT B0, `(.L_x_9077) ;  /* 0x0000013000007945 */ /* 0x000fe80003800200 */
[----:B------:R-:W-:Y:S05]  /*2070*/  @P2 BRA `(.L_x_9078) ;  /* 0x0000000000442947 */ /* 0x000fea0003800000 */
[----:B-----5:R-:W-:-:S13]  /*2080*/  ISETP.GE.AND P0, PT, R182, R178, PT ;  /* 0x000000b2b600720c */ /* 0x020fda0003f06270 */
[----:B------:R1:W-:Y:S01]  /*2090*/  @P0 STS.128 [R179+0x1000], RZ ;  /* 0x001000ffb3000388 */ /* 0x0003e20000000c00 */
[----:B------:R-:W-:Y:S05]  /*20a0*/  @P0 BRA `(.L_x_9078) ;  /* 0x0000000000380947 */ /* 0x000fea0003800000 */
[----:B--2-4-:R-:W-:Y:S01]  /*20b0*/  IADD3 R17, P0, PT, R24, 0x20, RZ ;  /* 0x0000002018117810 */ /* 0x014fe20007f1e0ff */
        /* <DEDUP_REMOVED lines=13> */
.L_x_9078:
[----:B------:R-:W-:Y:S05]  /*2190*/  BSYNC.RECONVERGENT B0 ;  /* 0x0000000000007941 */ /* 0x000fea0003800200 */
.L_x_9077:
[----:B------:R-:W-:Y:S04]  /*21a0*/  BSSY.RECONVERGENT B0, `(.L_x_9079) ;  /* 0x0000012000007945 */ /* 0x000fe80003800200 */
[----:B------:R-:W-:Y:S05]  /*21b0*/  @P1 BRA `(.L_x_9080) ;  /* 0x0000000000401947 */ /* 0x000fea0003800000 */
[----:B-----5:R-:W-:-:S13]  /*21c0*/  ISETP.GE.AND P0, PT, R182, R178, PT ;  /* 0x000000b2b600720c */ /* 0x020fda0003f06270 */
[----:B------:R1:W-:Y:S01]  /*21d0*/  @P0 STS.128 [R179+0x1800], RZ ;  /* 0x001800ffb3000388 */ /* 0x0003e20000000c00 */
[----:B------:R-:W-:Y:S05]  /*21e0*/  @P0 BRA `(.L_x_9080) ;  /* 0x0000000000340947 */ /* 0x000fea0003800000 */
[----:B--2-4-:R-:W-:Y:S02]  /*21f0*/  IADD3 R17, P0, PT, R24, 0x30, RZ ;  /* 0x0000003018117810 */ /* 0x014fe40007f1e0ff */
        /* <DEDUP_REMOVED lines=12> */
.L_x_9080:
[----:B------:R-:W-:Y:S05]  /*22c0*/  BSYNC.RECONVERGENT B0 ;  /* 0x0000000000007941 */ /* 0x000fea0003800200 */
.L_x_9079:
[----:B------:R-:W-:Y:S01]  /*22d0*/  BSSY.RECONVERGENT B0, `(.L_x_9081) ;  /* 0x000000d000007945 */ /* 0x000fe20003800200 */
[C---:B------:R-:W-:Y:S02]  /*22e0*/  SHF.L.U64.HI R8, R164.reuse, 0x4, R165 ;  /* 0x00000004a4087819 */ /* 0x040fe400000102a5 */
[----:B------:R-:W-:Y:S01]  /*22f0*/  SHF.L.U32 R123, R164, 0x4, RZ ;  /* 0x00000004a47b7819 */ /* 0x000fe200000006ff */
[----:B------:R-:W-:Y:S05]  /*2300*/  @P6 BRA `(.L_x_9082) ;  /* 0x0000000000246947 */ /* 0x000fea0003800000 */
[----:B-----5:R-:W-:-:S13]  /*2310*/  ISETP.GE.AND P0, PT, R182, R178, PT ;  /* 0x000000b2b600720c */ /* 0x020fda0003f06270 */
[----:B------:R-:W-:Y:S05]  /*2320*/  @P0 BRA `(.L_x_9083) ;  /* 0x0000000000180947 */ /* 0x000fea0003800000 */
[----:B------:R-:W-:-:S05]  /*2330*/  MOV R171, R169 ;  /* 0x000000a900ab7202 */ /* 0x000fca0000000f00 */
[----:B------:R-:W-:Y:S01]  /*2340*/  @!PT LDS RZ, [RZ] ;  /* 0x00000000fffff984 */ /* 0x000fe20000000800 */
[----:B------:R-:W-:Y:S01]  /*2350*/  @!PT LDS RZ, [RZ] ;  /* 0x00000000fffff984 */ /* 0x000fe20000000800 */
[----:B------:R-:W-:Y:S01]  /*2360*/  @!PT LDS RZ, [RZ] ;  /* 0x00000000fffff984 */ /* 0x000fe20000000800 */
[----:B------:R1:W-:Y:S01]  /*2370*/  LDGSTS.E.BYPASS.LTC128B.128 [R179+0x2000], desc[UR4][R170.64] ;  /* 0x02000000aab37fae */ /* 0x0003e2000b981a04 */
[----:B------:R-:W-:Y:S05]  /*2380*/  BRA `(.L_x_9082) ;  /* 0x0000000000047947 */ /* 0x000fea0003800000 */
.L_x_9083:
[----:B------:R1:W-:Y:S02]  /*2390*/  STS.128 [R179+0x2000], RZ ;  /* 0x002000ffb3007388 */ /* 0x0003e40000000c00 */
.L_x_9082:
[----:B------:R-:W-:Y:S05]  /*23a0*/  BSYNC.RECONVERGENT B0 ;  /* 0x0000000000007941 */ /* 0x000fea0003800200 */
.L_x_9081:
[-C--:B------:R-:W-:Y:S01]  /*23b0*/  ISETP.GE.AND P1, PT, R13, R12.reuse, PT ;  /* 0x0000000c0d00720c */ /* 0x080fe20003f26270 */
[C---:B------:R-:W-:Y:S01]  /*23c0*/  VIADD R21, R18.reuse, 0x40 ;  /* 0x0000004012157836 */ /* 0x040fe20000000000 */
[C---:B------:R-:W-:Y:S01]  /*23d0*/  SHF.L.U64.HI R8, R123.reuse, 0x1, R8 ;  /* 0x000000017b087819 */ /* 0x040fe20000010208 */
[----:B------:R-:W-:Y:S01]  /*23e0*/  IMAD.SHL.U32 R123, R123, 0x2, RZ ;  /* 0x000000027b7b7824 */ /* 0x000fe200078e00ff */
[----:B------:R-:W-:Y:S01]  /*23f0*/  BSSY.RECONVERGENT B0, `(.L_x_9084) ;  /* 0x0000013000007945 */ /* 0x000fe20003800200 */
[C---:B------:R-:W-:Y:S01]  /*2400*/  VIADD R19, R18.reuse, 0x50 ;  /* 0x0000005012137836 */ /* 0x040fe20000000000 */
[----:B------:R-:W-:Y:S01]  /*2410*/  ISETP.GE.AND P0, PT, R7, R12, PT ;  /* 0x0000000c0700720c */ /* 0x000fe20003f06270 */
[C---:B--2-4-:R-:W-:Y:S01]  /*2420*/  VIADD R17, R18.reuse, 0x60 ;  /* 0x0000006012117836 */ /* 0x054fe20000000000 */
[----:B------:R-:W-:Y:S01]  /*2430*/  IADD3 R24, P2, PT, R123, R170, RZ ;  /* 0x000000aa7b187210 */ /* 0x000fe20007f5e0ff */
[----:B------:R-:W-:Y:S01]  /*2440*/  VIADD R23, R18, 0x70 ;  /* 0x0000007012177836 */ /* 0x000fe20000000000 */
[----:B------:R-:W-:-:S02]  /*2450*/  ISETP.GE.AND P5, PT, R5, R12, PT ;  /* 0x0000000c0500720c */ /* 0x000fc40003fa6270 */
[-C--:B------:R-:W-:Y:S01]  /*2460*/  ISETP.GE.AND P4, PT, R21, R12.reuse, PT ;  /* 0x0000000c1500720c */ /* 0x080fe20003f86270 */
[----:B------:R-:W-:Y:S01]  /*2470*/  IMAD.X R25, R8, 0x1, R169, P2 ;  /* 0x0000000108197824 */ /* 0x000fe200010e06a9 */
[-C--:B------:R-:W-:Y:S02]  /*2480*/  ISETP.GE.AND P3, PT, R19, R12.reuse, PT ;  /* 0x0000000c1300720c */ /* 0x080fe40003f66270 */
        /* <DEDUP_REMOVED lines=9> */
.L_x_9085:
[----:B------:R-:W-:Y:S05]  /*2520*/  BSYNC.RECONVERGENT B0 ;  /* 0x0000000000007941 */ /* 0x000fea0003800200 */
.L_x_9084:
[----:B------:R-:W-:Y:S01]  /*2530*/  BSSY.RECONVERGENT B0, `(.L_x_9086) ;  /* 0x000000c000007945 */ /* 0x000fe20003800200 */
[----:B------:R-:W-:-:S03]  /*2540*/  ISETP.GE.AND P1, PT, R23, R12, PT ;  /* 0x0000000c1700720c */ /* 0x000fc60003f26270 */
[----:B------:R-:W-:Y:S10]  /*2550*/  @P0 BRA `(.L_x_9087) ;  /* 0x0000000000240947 */ /* 0x000ff40003800000 */
        /* <DEDUP_REMOVED lines=9> */
.L_x_9087:
[----:B------:R-:W-:Y:S05]  /*25f0*/  BSYNC.RECONVERGENT B0 ;  /* 0x0000000000007941 */ /* 0x000fea0003800200 */
.L_x_9086:
[----:B------:R-:W-:Y:S04]  /*2600*/  BSSY.RECONVERGENT B0, `(.L_x_9088) ;  /* 0x000000b000007945 */ /* 0x000fe80003800200 */
        /* <DEDUP_REMOVED lines=10> */
.L_x_9089:
[----:B------:R-:W-:Y:S05]  /*26b0*/  BSYNC.RECONVERGENT B0 ;  /* 0x0000000000007941 */ /* 0x000fea0003800200 */
.L_x_9088:
[----:B------:R-:W-:Y:S04]  /*26c0*/  BSSY.RECONVERGENT B0, `(.L_x_9090) ;  /* 0x000000e000007945 */ /* 0x000fe80003800200 */
[----:B------:R-:W-:Y:S05]  /*26d0*/  @P4 BRA `(.L_x_9091) ;  /* 0x0000000000304947 */ /* 0x000fea0003800000 */
[----:B-----5:R-:W-:-:S13]  /*26e0*/  ISETP.GE.AND P0, PT, R182, R178, PT ;  /* 0x000000b2b600720c */ /* 0x020fda0003f06270 */
        /* <DEDUP_REMOVED lines=11> */
.L_x_9091:
[----:B------:R-:W-:Y:S05]  /*27a0*/  BSYNC.RECONVERGENT B0 ;  /* 0x0000000000007941 */ /* 0x000fea0003800200 */
.L_x_9090:
        /* <DEDUP_REMOVED lines=11> */
.L_x_9093:
[----:B------:R-:W-:Y:S05]  /*2860*/  BSYNC.RECONVERGENT B0 ;  /* 0x0000000000007941 */ /* 0x000fea0003800200 */
.L_x_9092:
        /* <DEDUP_REMOVED lines=14> */
.L_x_9095:
[----:B------:R-:W-:Y:S05]  /*2950*/  BSYNC.RECONVERGENT B0 ;  /* 0x0000000000007941 */ /* 0x000fea0003800200 */
.L_x_9094:
[----:B------:R-:W-:Y:S04]  /*2960*/  BSSY.RECONVERGENT B0, `(.L_x_9096) ;  /* 0x000000c000007945 */ /* 0x000fe80003800200 */
[----:B------:R-:W-:Y:S05]  /*2970*/  @P1 BRA `(.L_x_9097) ;  /* 0x0000000000281947 */ /* 0x000fea0003800000 */
[----:B-----5:R-:W-:-:S13]  /*2980*/  ISETP.GE.AND P0, PT, R182, R178, PT ;  /* 0x000000b2b600720c */ /* 0x020fda0003f06270 */
        /* <DEDUP_REMOVED lines=9> */
.L_x_9097:
[----:B------:R-:W-:Y:S05]  /*2a20*/  BSYNC.RECONVERGENT B0 ;  /* 0x0000000000007941 */ /* 0x000fea0003800200 */
.L_x_9096:
[----:B------:R-:W0:Y:S01]  /*2a30*/  LDGDEPBAR ;  /* 0x00000000000079af */ /* 0x000e220000000000 */
[C---:B------:R-:W-:Y:S02]  /*2a40*/  SHF.L.U64.HI R18, R166.reuse, 0x4, R167 ;  /* 0x00000004a6127819 */ /* 0x040fe400000102a7 */
[----:B------:R-:W-:Y:S01]  /*2a50*/  SHF.L.U32 R16, R166, 0x4, RZ ;  /* 0x00000004a6107819 */ /* 0x000fe200000006ff */
[----:B------:R-:W-:-:S06]  /*2a60*/  DEPBAR.LE SB0, 0x0 ;  /* 0x000080000000791a */ /* 0x000fcc0000000000 */
[----:B------:R-:W-:Y:S05]  /*2a70*/  WARPSYNC.ALL ;  /* 0x0000000000007948 */ /* 0x000fea0003800000 */
[----:B------:R-:W-:Y:S01]  /*2a80*/  BSSY.RECONVERGENT B0, `(.L_x_9098) ;  /* 0x000000d000007945 */ /* 0x000fe20003800200 */
[----:B------:R-:W-:Y:S06]  /*2a90*/  BAR.SYNC.DEFER_BLOCKING 0x0 ;  /* 0x0000000000007b1d */ /* 0x000fec0000010000 */
        /* <DEDUP_REMOVED lines=8> */
.L_x_9100:
[----:B------:R1:W-:Y:S01]  /*2b20*/  STS.128 [R179+0x6000], RZ ;  /* 0x006000ffb3007388 */ /* 0x0003e20000000c00 */
[----:B------:R-:W-:Y:S05]  /*2b30*/  BRA `(.L_x_9101) ;  /* 0x0000000000047947 */ /* 0x000fea0003800000 */
.L_x_9099:
[----:B------:R1:W-:Y:S02]  /*2b40*/  STS.128 [R179+0x6000], RZ ;  /* 0x006000ffb3007388 */ /* 0x0003e40000000c00 */
.L_x_9101:
[----:B------:R-:W-:Y:S05]  /*2b50*/  BSYNC.RECONVERGENT B0 ;  /* 0x0000000000007941 */ /* 0x000fea0003800200 */
.L_x_9098:
[----:B------:R-:W-:Y:S01]  /*2b60*/  ISETP.GE.AND P0, PT, R13, R12, PT ;  /* 0x0000000c0d00720c */ /* 0x000fe20003f06270 */
[----:B------:R-:W-:Y:S01]  /*2b70*/  BSSY.RECONVERGENT B0, `(.L_x_9102) ;  /* 0x0000019000007945 */ /* 0x000fe20003800200 */
[C---:B------:R-:W-:Y:S02]  /*2b80*/  LEA R20, P1, R16.reuse, R172, 0x1 ;  /* 0x000000ac10147211 */ /* 0x040fe400078208ff */
[-C--:B------:R-:W-:Y:S02]  /*2b90*/  ISETP.GE.AND P4, PT, R21, R12.reuse, PT ;  /* 0x0000000c1500720c */ /* 0x080fe40003f86270 */
[----:B------:R-:W-:Y:S01]  /*2ba0*/  LEA.HI.X R21, R16, R173, R18, 0x1, P1 ;  /* 0x000000ad10157211 */ /* 0x000fe200008f0c12 */
[----:B------:R-:W-:Y:S01]  /*2bb0*/  IMAD.SHL.U32 R16, R122, 0x20, RZ ;  /* 0x000000207a107824 */ /* 0x000fe200078e00ff */
[----:B------:R-:W-:Y:S02]  /*2bc0*/  LOP3.LUT R15, R15, 0x8, R122, 0x78, !PT ;  /* 0x000000080f0f7812 */ /* 0x000fe400078e787a */
[----:B------:R-:W-:-:S02]  /*2bd0*/  ISETP.GE.AND P5, PT, R5, R12, PT ;  /* 0x0000000c0500720c */ /* 0x000fc40003fa6270 */
[----:B------:R-:W-:Y:S01]  /*2be0*/  LOP3.LUT R15, R15, 0x38, R0, 0x78, !PT ;  /* 0x000000380f0f7812 */ /* 0x000fe200078e7800 */
[----:B------:R1:W-:Y:S01]  /*2bf0*/  @P0 STS.128 [R179+0x6800], RZ ;  /* 0x006800ffb3000388 */ /* 0x0003e20000000c00 */
[----:B------:R-:W-:Y:S02]  /*2c00*/  LOP3.LUT R162, R14, 0x400, RZ, 0xc0, !PT ;  /* 0x000004000ea27812 */ /* 0x000fe400078ec0ff */
[----:B------:R-:W-:Y:S02]  /*2c10*/  LOP3.LUT R5, R121, 0x7c00, R16, 0xf8, !PT ;  /* 0x00007c0079057812 */ /* 0x000fe400078ef810 */
[-C--:B------:R-:W-:Y:S01]  /*2c20*/  ISETP.GE.AND P6, PT, R7, R12.reuse, PT ;  /* 0x0000000c0700720c */ /* 0x080fe20003fc6270 */
[----:B------:R-:W-:Y:S01]  /*2c30*/  IMAD R162, R15, 0x2, R162 ;  /* 0x000000020fa27824 */ /* 0x000fe200078e02a2 */
[-C--:B------:R-:W-:Y:S01]  /*2c40*/  ISETP.GE.AND P3, PT, R19, R12.reuse, PT ;  /* 0x0000000c1300720c */ /* 0x080fe20003f66270 */
[----:B------:R-:W-:Y:S01]  /*2c50*/  IMAD.IADD R0, R6, 0x1, R5 ;  /* 0x0000000106007824 */ /* 0x000fe200078e0205 */
        /* <DEDUP_REMOVED lines=10> */
.L_x_9103:
[----:B------:R-:W-:Y:S05]  /*2d00*/  BSYNC.RECONVERGENT B0 ;  /* 0x0000000000007941 */ /* 0x000fea0003800200 */
.L_x_9102:
[----:B------:R1:W-:Y:S01]  /*2d10*/  @P6 STS.128 [R179+0x7000], RZ ;  /* 0x007000ffb3006388 */ /* 0x0003e20000000c00 */
[----:B------:R-:W-:Y:S01]  /*2d20*/  BSSY.RECONVERGENT B0, `(.L_x_9104) ;  /* 0x000000d000007945 */ /* 0x000fe20003800200 */
[----:B------:R-:W-:Y:S02]  /*2d30*/  LEA R163, R0, R9, 0x1 ;  /* 0x0000000900a37211 */ /* 0x000fe400078e08ff */
[----:B------:R-:W-:Y:S01]  /*2d40*/  IADD3 R162, PT, PT, R9, R162, RZ ;  /* 0x000000a209a27210 */ /* 0x000fe20007ffe0ff */
        /* <DEDUP_REMOVED lines=10> */
.L_x_9105:
[----:B------:R-:W-:Y:S05]  /*2df0*/  BSYNC.RECONVERGENT B0 ;  /* 0x0000000000007941 */ /* 0x000fea0003800200 */
.L_x_9104:
[----:B------:R1:W-:Y:S01]  /*2e00*/  @P5 STS.128 [R179+0x7800], RZ ;  /* 0x007800ffb3005388 */ /* 0x0003e20000000c00 */
        /* <DEDUP_REMOVED lines=11> */
.L_x_9107:
[----:B------:R-:W-:Y:S05]  /*2ec0*/  BSYNC.RECONVERGENT B0 ;  /* 0x0000000000007941 */ /* 0x000fea0003800200 */
.L_x_9106:
[----:B------:R1:W-:Y:S01]  /*2ed0*/  @P4 STS.128 [R179+0x8000], RZ ;  /* 0x008000ffb3004388 */ /* 0x0003e20000000c00 */
        /* <DEDUP_REMOVED lines=14> */
.L_x_9109:
[----:B------:R-:W-:Y:S05]  /*2fc0*/  BSYNC.RECONVERGENT B0 ;  /* 0x0000000000007941 */ /* 0x000fea0003800200 */
.L_x_9108:
        /* <DEDUP_REMOVED lines=12> */
.L_x_9111:
[----:B------:R-:W-:Y:S05]  /*3090*/  BSYNC.RECONVERGENT B0 ;  /* 0x0000000000007941 */ /* 0x000fea0003800200 */
.L_x_9110:
        /* <DEDUP_REMOVED lines=15> */
.L_x_9113:
[----:B------:R-:W-:Y:S05]  /*3190*/  BSYNC.RECONVERGENT B0 ;  /* 0x0000000000007941 */ /* 0x000fea0003800200 */
.L_x_9112:
[----:B------:R1:W-:Y:S01]  /*31a0*/  @P1 STS.128 [R179+0x9800], RZ ;  /* 0x009800ffb3001388 */ /* 0x0003e20000000c00 */
[----:B------:R-:W-:Y:S04]  /*31b0*/  BSSY.RECONVERGENT B0, `(.L_x_9114) ;  /* 0x000000c000007945 */ /* 0x000fe80003800200 */
[----:B------:R-:W-:Y:S05]  /*31c0*/  @P1 BRA `(.L_x_9115) ;  /* 0x0000000000281947 */ /* 0x000fea0003800000 */
[----:B-----5:R-:W-:-:S13]  /*31d0*/  ISETP.GE.AND P0, PT, R182, R178, PT ;  /* 0x000000b2b600720c */ /* 0x020fda0003f06270 */
        /* <DEDUP_REMOVED lines=9> */
.L_x_9115:
[----:B------:R-:W-:Y:S05]  /*3270*/  BSYNC.RECONVERGENT B0 ;  /* 0x0000000000007941 */ /* 0x000fea0003800200 */
.L_x_9114:
[----:B-1----:R-:W-:Y:S01]  /*3280*/  LDSM.16.M88.4 R20, [R163] ;  /* 0x00000000a314783b */ /* 0x002fe20000000200 */
[----:B------:R-:W-:Y:S01]  /*3290*/  IMAD.MOV.U32 R5, RZ, RZ, 0x20 ;  /* 0x00000020ff057424 */ /* 0x000fe200078e00ff */
[C---:B------:R-:W-:Y:S01]  /*32a0*/  R2P PR, R122.reuse, 0x6 ;  /* 0x000000067a007804 */ /* 0x040fe20000000000 */
[----:B------:R-:W-:Y:S01]  /*32b0*/  IMAD.MOV.U32 R7, RZ, RZ, 0x40 ;  /* 0x00000040ff077424 */ /* 0x000fe200078e00ff */
[----:B------:R-:W1:Y:S01]  /*32c0*/  LDSM.16.M88.4 R60, [R162+0x3000] ;  /* 0x00300000a23c783b */ /* 0x000e620000000200 */
[----:B------:R-:W-:Y:S01]  /*32d0*/  IMAD.SHL.U32 R122, R122, 0x2, RZ ;  /* 0x000000027a7a7824 */ /* 0x000fe200078e00ff */
[----:B------:R-:W-:Y:S01]  /*32e0*/  BSSY.RECONVERGENT B1, `(.L_x_9116) ;  /* 0x000017f000017945 */ /* 0x000fe20003800200 */
[----:B------:R-:W-:Y:S01]  /*32f0*/  SEL R5, R5, 0xffffffe0, !P1 ;  /* 0xffffffe005057807 */ /* 0x000fe20004800000 */
[----:B------:R-:W2:Y:S01]  /*3300*/  LDSM.16.M88.4 R52, [R162+0x3800] ;  /* 0x00380000a234783b */ /* 0x000ea20000000200 */
[----:B------:R-:W-:Y:S02]  /*3310*/  SEL R7, R7, 0xffffffc0, !P2 ;  /* 0xffffffc007077807 */ /* 0x000fe40005000000 */
[----:B------:R-:W-:Y:S01]  /*3320*/  LOP3.LUT R122, R122, 0x6, RZ, 0xc0, !PT ;  /* 0x000000067a7a7812 */ /* 0x000fe200078ec0ff */
[--C-:B------:R-:W-:Y:S01]  /*3330*/  IMAD.IADD R161, R163, 0x1, R5.reuse ;  /* 0x00000001a3a17824 */ /* 0x100fe200078e0205 */
[----:B------:R-:W-:Y:S01]  /*3340*/  LDSM.16.M88.4 R36, [R162+0x4800] ;  /* 0x00480000a224783b */ /* 0x000fe20000000200 */
[----:B------:R-:W-:-:S02]  /*3350*/  IMAD.IADD R157, R162, 0x1, R5 ;  /* 0x00000001a29d7824 */ /* 0x000fc400078e0205 */
[--C-:B------:R-:W-:Y:S01]  /*3360*/  IMAD.IADD R160, R163, 0x1, R7.reuse ;  /* 0x00000001a3a07824 */ /* 0x100fe200078e0207 */
[----:B------:R-:W-:Y:S01]  /*3370*/  LDSM.16.M88.4 R12, [R161] ;  /* 0x00000000a10c783b */ /* 0x000fe20000000200 */
[----:B------:R-:W-:Y:S02]  /*3380*/  IMAD.IADD R156, R162, 0x1, R7 ;  /* 0x00000001a29c7824 */ /* 0x000fe400078e0207 */
[C---:B------:R-:W-:Y:S01]  /*3390*/  IMAD.IADD R159, R5.reuse, 0x1, R160 ;  /* 0x00000001059f7824 */ /* 0x040fe200078e02a0 */
[----:B------:R-:W3:Y:S01]  /*33a0*/  LDSM.16.M88.4 R84, [R157+0x3000] ;  /* 0x003000009d54783b */ /* 0x000ee20000000200 */
[----:B------:R-:W-:-:S03]  /*33b0*/  IMAD.IADD R155, R5, 0x1, R156 ;  /* 0x00000001059b7824 */ /* 0x000fc600078e029c */
[----:B------:R-:W4:Y:S04]  /*33c0*/  LDSM.16.M88.4 R16, [R157+0x3800] ;  /* 0x003800009d10783b */ /* 0x000f280000000200 */
[----:B-----5:R-:W4:Y:S04]  /*33d0*/  LDSM.16.M88.4 R28, [R162+0x5000] ;  /* 0x00500000a21c783b */ /* 0x020f280000000200 */
        /* <DEDUP_REMOVED lines=9> */
[C---:B--2---:R-:W-:Y:S03]  /*3470*/  HMMA.16816.F32 R56, R20.reuse, R52, RZ ;  /* 0x000000341438723c */ /* 0x044fe600000018ff */
[----:B------:R-:W-:Y:S04]  /*3480*/  LDSM.16.M88.4 R92, [R157+0x4000] ;  /* 0x004000009d5c783b */ /* 0x000fe80000000200 */
[----:B------:R-:W-:Y:S01]  /*3490*/  LDSM.16.M88.4 R116, [R160] ;  /* 0x00000000a074783b */ /* 0x000fe20000000200 */
[----:B------:R-:W-:Y:S03]  /*34a0*/  HMMA.16816.F32 R52, R20, R54, RZ ;  /* 0x000000361434723c */ /* 0x000fe600000018ff */
[----:B------:R-:W-:Y:S04]  /*34b0*/  LDSM.16.M88.4 R112, [R156+0x2000] ;  /* 0x002000009c70783b */ /* 0x000fe80000000200 */
[----:B------:R-:W-:Y:S01]  /*34c0*/  LDSM.16.M88.4 R108, [R156+0x2800] ;  /* 0x002800009c6c783b */ /* 0x000fe20000000200 */
[C---:B---3--:R-:W-:Y:S03]  /*34d0*/  HMMA.16816.F32 R64, R12.reuse, R84, R64 ;  /* 0x000000540c40723c */ /* 0x048fe60000001840 */
[----:B------:R-:W0:Y:S05]  /*34e0*/  LDGDEPBAR ;  /* 0x00000000000079af */ /* 0x000e2a0000000000 */
[C---:B------:R-:W-:Y:S01]  /*34f0*/  HMMA.16816.F32 R60, R12.reuse, R86, R60 ;  /* 0x000000560c3c723c */ /* 0x040fe2000000183c */
[----:B------:R-:W2:Y:S07]  /*3500*/  LDSM.16.M88.4 R84, [R157+0x5000] ;  /* 0x005000009d54783b */ /* 0x000eae0000000200 */
[C---:B----4-:R-:W-:Y:S08]  /*3510*/  HMMA.16816.F32 R56, R12.reuse, R16, R56 ;  /* 0x000000100c38723c */ /* 0x050ff00000001838 */
[----:B------:R-:W-:Y:S01]  /*3520*/  HMMA.16816.F32 R52, R12, R18, R52 ;  /* 0x000000120c34723c */ /* 0x000fe20000001834 */
[----:B------:R-:W3:Y:S07]  /*3530*/  LDSM.16.M88.4 R16, [R157+0x5800] ;  /* 0x005800009d10783b */ /* 0x000eee0000000200 */
        /* <DEDUP_REMOVED lines=12> */
[----:B------:R-:W-:Y:S07]  /*3600*/  LDSM.16.M88.4 R104, [R156+0x3000] ;  /* 0x003000009c68783b */ /* 0x000fee0000000200 */
        /* <DEDUP_REMOVED lines=19> */
[C---:B------:R-:W-:Y:S08]  /*3740*/  HMMA.16816.F32 R80, R116.reuse, R112, R80 ;  /* 0x000000707450723c */ /* 0x040ff00000001850 */
[C---:B------:R-:W-:Y:S08]  /*3750*/  HMMA.16816.F32 R76, R116.reuse, R114, R76 ;  /* 0x00000072744c723c */ /* 0x040ff0000000184c */
[C---:B------:R-:W-:Y:S08]  /*3760*/  HMMA.16816.F32 R72, R116.reuse, R108, R72 ;  /* 0x0000006c7448723c */ /* 0x040ff00000001848 */
[C---:B------:R-:W-:Y:S01]  /*3770*/  HMMA.16816.F32 R68, R116.reuse, R110, R68 ;  /* 0x0000006e7444723c */ /* 0x040fe20000001844 */
[----:B------:R-:W4:Y:S07]  /*3780*/  LDSM.16.M88.4 R108, [R155+0x2800] ;  /* 0x002800009b6c783b */ /* 0x000f2e0000000200 */
[----:B-1----:R-:W-:Y:S01]  /*3790*/  HMMA.16816.F32 R32, R116, R88, R32 ;  /* 0x000000587420723c */ /* 0x002fe20000001820 */
[----:B------:R-:W-:-:S05]  /*37a0*/  IMAD.IADD R89, R177, 0x1, R122 ;  /* 0x00000001b1597824 */ /* 0x000fca00078e027a */
[C---:B------:R-:W-:Y:S02]  /*37b0*/  ISETP.GE.AND P3, PT, R89.reuse, R120, PT ;  /* 0x000000785900720c */ /* 0x040fe40003f66270 */
[C---:B--2---:R-:W-:Y:S08]  /*37c0*/  HMMA.16816.F32 R24, R116.reuse, R84, R24 ;  /* 0x000000547418723c */ /* 0x044ff00000001818 */
[----:B------:R-:W-:Y:S01]  /*37d0*/  HMMA.16816.F32 R20, R116, R86, R20 ;  /* 0x000000567414723c */ /* 0x000fe20000001814 */
[----:B------:R-:W1:Y:S07]  /*37e0*/  LDSM.16.M88.4 R84, [R155+0x3000] ;  /* 0x003000009b54783b */ /* 0x000e6e0000000200 */
[----:B---3--:R-:W-:Y:S01]  /*37f0*/  HMMA.16816.F32 R80, R16, R12, R80 ;  /* 0x0000000c1050723c */ /* 0x008fe20000001850 */
[----:B------:R-:W-:-:S05]  /*3800*/  VIADD R13, R89, 0x8 ;  /* 0x00000008590d7836 */ /* 0x000fca0000000000 */
[----:B------:R-:W-:Y:S02]  /*3810*/  ISETP.GE.AND P1, PT, R13, R120, PT ;  /* 0x000000780d00720c */ /* 0x000fe40003f26270 */
[----:B------:R-:W-:Y:S01]  /*3820*/  HMMA.16816.F32 R76, R16, R14, R76 ;  /* 0x0000000e104c723c */ /* 0x000fe2000000184c */
[----:B------:R-:W-:-:S05]  /*3830*/  VIADD R15, R89, 0x1 ;  /* 0x00000001590f7836 */ /* 0x000fca0000000000 */
[----:B------:R-:W-:Y:S02]  /*3840*/  ISETP.GE.AND P2, PT, R15, R120, PT ;  /* 0x000000780f00720c */ /* 0x000fe40003f46270 */
[----:B------:R-:W2:Y:S01]  /*3850*/  LDSM.16.M88.4 R12, [R155+0x3800] ;  /* 0x003800009b0c783b */ /* 0x000ea20000000200 */
[----:B------:R-:W-:Y:S02]  /*3860*/  HMMA.16816.F32 R64, R116, R104, R64 ;  /* 0x000000687440723c */ /* 0x000fe40000001840 */
[----:B------:R-:W-:-:S06]  /*3870*/  FSEL R88, R80, -INF , !P3 ;  /* 0xff80000050587808 */ /* 0x000fcc0005800000 */
[----:B------:R-:W-:Y:S01]  /*3880*/  HMMA.16816.F32 R28, R116, R90, R28 ;  /* 0x0000005a741c723c */ /* 0x000fe2000000181c */
[----:B------:R-:W-:Y:S01]  /*3890*/  VIADD R91, R89, 0x9 ;  /* 0x00000009595b7836 */ /* 0x000fe20000000000 */
[----:B------:R-:W-:-:S04]  /*38a0*/  FSEL R90, R81, -INF , !P2 ;  /* 0xff800000515a7808 */ /* 0x000fc80005000000 */
[-C--:B------:R-:W-:Y:S01]  /*38b0*/  ISETP.GE.AND P0, PT, R91, R120.reuse, PT ;  /* 0x000000785b00720c */ /* 0x080fe20003f06270 */
[----:B------:R-:W-:Y:S01]  /*38c0*/  VIADD R91, R89, 0x18 ;  /* 0x00000018595b7836 */ /* 0x000fe20000000000 */
[----:B------:R-:W-:Y:S04]  /*38d0*/  HMMA.16816.F32 R56, R116, R100, R56 ;  /* 0x000000647438723c */ /* 0x000fe80000001838 */
[----:B------:R-:W-:Y:S01]  /*38e0*/  ISETP.GE.AND P4, PT, R91, R120, PT ;  /* 0x000000785b00720c */ /* 0x000fe20003f86270 */
[----:B------:R-:W-:-:S03]  /*38f0*/  VIADD R91, R89, 0x19 ;  /* 0x00000019595b7836 */ /* 0x000fc60000000000 */
[----:B------:R-:W-:Y:S08]  /*3900*/  HMMA.16816.F32 R60, R116, R106, R60 ;  /* 0x0000006a743c723c */ /* 0x000ff0000000183c */
[C---:B----4-:R-:W-:Y:S08]  /*3910*/  HMMA.16816.F32 R68, R16.reuse, R110, R68 ;  /* 0x0000006e1044723c */ /* 0x050ff00000001844 */
[----:B------:R-:W-:Y:S08]  /*3920*/  HMMA.16816.F32 R72, R16, R108, R72 ;  /* 0x0000006c1048723c */ /* 0x000ff00000001848 */
[----:B------:R-:W-:Y:S03]  /*3930*/  HMMA.16816.F32 R52, R116, R102, R52 ;  /* 0x000000667434723c */ /* 0x000fe60000001834 */
[----:B------:R-:W-:-:S05]  /*3940*/  FSEL R154, R70, -INF , !P4 ;  /* 0xff800000469a7808 */ /* 0x000fca0006000000 */
[----:B-1----:R-:W-:Y:S01]  /*3950*/  HMMA.16816.F32 R64, R16, R84, R64 ;  /* 0x000000541040723c */ /* 0x002fe20000001840 */
[----:B------:R-:W-:Y:S02]  /*3960*/  FSEL R85, R76, -INF , !P1 ;  /* 0xff8000004c557808 */ /* 0x000fe40004800000 */
[----:B------:R-:W-:Y:S01]  /*3970*/  FSEL R84, R77, -INF , !P0 ;  /* 0xff8000004d547808 */ /* 0x000fe20004000000 */
[----:B------:R-:W-:-:S04]  /*3980*/  VIADD R77, R89, 0x29 ;  /* 0x00000029594d7836 */ /* 0x000fc80000000000 */
[----:B------:R-:W-:Y:S01]  /*3990*/  HMMA.16816.F32 R40, R116, R92, R40 ;  /* 0x0000005c7428723c */ /* 0x000fe20000001828 */
[----:B------:R-:W-:Y:S01]  /*39a0*/  FSEL R92, R82, -INF , !P3 ;  /* 0xff800000525c7808 */ /* 0x000fe20005800000 */
[----:B------:R-:W-:Y:S01]  /*39b0*/  VIADD R93, R89, 0x11 ;  /* 0x00000011595d7836 */ /* 0x000fe20000000000 */
[----:B------:R-:W-:Y:S01]  /*39c0*/  ISETP.GE.AND P3, PT, R91, R120, PT ;  /* 0x000000785b00720c */ /* 0x000fe20003f66270 */
[----:B------:R-:W-:-:S03]  /*39d0*/  VIADD R91, R89, 0x20 ;  /* 0x00000020595b7836 */ /* 0x000fc60000000000 */
[-C--:B------:R-:W-:Y:S01]  /*39e0*/  ISETP.GE.AND P5, PT, R93, R120.reuse, PT ;  /* 0x000000785d00720c */ /* 0x080fe20003fa6270 */
[----:B------:R-:W-:Y:S01]  /*39f0*/  HMMA.16816.F32 R36, R116, R94, R36 ;  /* 0x0000005e7424723c */ /* 0x000fe20000001824 */
[----:B------:R-:W-:Y:S01]  /*3a00*/  VIADD R95, R89, 0x10 ;  /* 0x00000010595f7836 */ /* 0x000fe20000000000 */
[----:B------:R-:W-:Y:S01]  /*3a10*/  FSEL R94, R83, -INF , !P2 ;  /* 0xff800000535e7808 */ /* 0x000fe20005000000 */
[----:B------:R-:W-:Y:S01]  /*3a20*/  VIADD R93, R89, 0x28 ;  /* 0x00000028595d7836 */ /* 0x000fe20000000000 */
[-C--:B------:R-:W-:Y:S01]  /*3a30*/  ISETP.GE.AND P2, PT, R91, R120.reuse, PT ;  /* 0x000000785b00720c */ /* 0x080fe20003f46270 */
[----:B------:R-:W1:Y:S01]  /*3a40*/  LDSM.16.M88.4 R80, [R155+0x4000] ;  /* 0x004000009b50783b */ /* 0x000e620000000200 */
[----:B------:R-:W-:Y:S01]  /*3a50*/  ISETP.GE.AND P6, PT, R95, R120, PT ;  /* 0x000000785f00720c */ /* 0x000fe20003fc6270 */
[C---:B------:R-:W-:Y:S01]  /*3a60*/  VIADD R95, R89.reuse, 0x21 ;  /* 0x00000021595f7836 */ /* 0x040fe20000000000 */
[----:B--2---:R-:W-:Y:S01]  /*3a70*/  HMMA.16816.F32 R56, R16, R12, R56 ;  /* 0x0000000c1038723c */ /* 0x004fe20000001838 */
[----:B------:R-:W-:Y:S01]  /*3a80*/  VIADD R13, R89, 0x38 ;  /* 0x00000038590d7836 */ /* 0x000fe20000000000 */
[----:B------:R-:W-:-:S02]  /*3a90*/  FSEL R91, R78, -INF , !P1 ;  /* 0xff8000004e5b7808 */ /* 0x000fc40004800000 */
[----:B------:R-:W-:Y:S02]  /*3aa0*/  FSEL R78, R68, -INF , !P4 ;  /* 0xff800000444e7808 */ /* 0x000fe40006000000 */
[----:B------:R-:W-:Y:S02]  /*3ab0*/  FSEL R68, R71, -INF , !P3 ;  /* 0xff80000047447808 */ /* 0x000fe40005800000 */
[----:B------:R-:W-:Y:S01]  /*3ac0*/  HMMA.16816.F32 R60, R16, R86, R60 ;  /* 0x00000056103c723c */ /* 0x000fe2000000183c */
[----:B------:R-:W-:Y:S01]  /*3ad0*/  FSEL R70, R69, -INF , !P3 ;  /* 0xff80000045467808 */ /* 0x000fe20005800000 */
[----:B------:R-:W-:Y:S01]  /*3ae0*/  VIADD R69, R89, 0x40 ;  /* 0x0000004059457836 */ /* 0x000fe20000000000 */
[----:B------:R-:W-:Y:S01]  /*3af0*/  ISETP.GE.AND P3, PT, R13, R120, PT ;  /* 0x000000780d00720c */ /* 0x000fe20003f66270 */
[----:B------:R-:W-:Y:S01]  /*3b00*/  VIADD R13, R89, 0x39 ;  /* 0x00000039590d7836 */ /* 0x000fe20000000000 */
[----:B------:R-:W-:Y:S02]  /*3b10*/  FSEL R86, R72, -INF , !P6 ;  /* 0xff80000048567808 */ /* 0x000fe40007000000 */
[----:B------:R-:W-:Y:S01]  /*3b20*/  FSEL R152, R75, -INF , !P5 ;  /* 0xff8000004b987808 */ /* 0x000fe20006800000 */
[----:B------:R-:W-:Y:S01]  /*3b30*/  HMMA.16816.F32 R44, R116, R98, R44 ;  /* 0x00000062742c723c */ /* 0x000fe2000000182c */
[----:B------:R-:W-:-:S02]  /*3b40*/  FSEL R98, R74, -INF , !P6 ;  /* 0xff8000004a627808 */ /* 0x000fc40007000000 */
[----:B------:R-:W-:Y:S02]  /*3b50*/  FSEL R76, R73, -INF , !P5 ;  /* 0xff800000494c7808 */ /* 0x000fe40006800000 */
[----:B------:R-:W2:Y:S01]  /*3b60*/  LDSM.16.M88.4 R72, [R155+0x4800] ;  /* 0x004800009b48783b */ /* 0x000ea20000000200 */
[----:B------:R-:W-:Y:S02]  /*3b70*/  FSEL R202, R66, -INF , !P2 ;  /* 0xff80000042ca7808 */ /* 0x000fe40005000000 */
[----:B------:R-:W-:Y:S01]  /*3b80*/  FSEL R64, R64, -INF , !P2 ;  /* 0xff80000040407808 */ /* 0x000fe20005000000 */
[----:B------:R-:W-:Y:S01]  /*3b90*/  HMMA.16816.F32 R52, R16, R14, R52 ;  /* 0x0000000e1034723c */ /* 0x000fe20000001834 */
[-C--:B------:R-:W-:Y:S02]  /*3ba0*/  ISETP.GE.AND P2, PT, R13, R120.reuse, PT ;  /* 0x000000780d00720c */ /* 0x080fe40003f46270 */
[----:B------:R-:W3:Y:S01]  /*3bb0*/  LDSM.16.M88.4 R12, [R155+0x5000] ;  /* 0x005000009b0c783b */ /* 0x000ee20000000200 */
[-C--:B------:R-:W-:Y:S01]  /*3bc0*/  ISETP.GE.AND P6, PT, R77, R120.reuse, PT ;  /* 0x000000784d00720c */ /* 0x080fe20003fc6270 */
[----:B------:R-:W-:Y:S01]  /*3bd0*/  VIADD R77, R89, 0x30 ;  /* 0x00000030594d7836 */ /* 0x000fe20000000000 */
[----:B------:R-:W-:-:S02]  /*3be0*/  ISETP.GE.AND P1, PT, R95, R120, PT ;  /* 0x000000785f00720c */ /* 0x000fc40003f26270 */
[----:B------:R-:W-:Y:S01]  /*3bf0*/  HMMA.16816.F32 R48, R116, R96, R48 ;  /* 0x000000607430723c */ /* 0x000fe20000001830 */
[----:B------:R-:W-:Y:S01]  /*3c00*/  FSEL R198, R61, -INF , !P6 ;  /* 0xff8000003dc67808 */ /* 0x000fe20007000000 */
[----:B------:R-:W-:Y:S01]  /*3c10*/  VIADD R61, R89, 0x49 ;  /* 0x00000049593d7836 */ /* 0x000fe20000000000 */
[----:B------:R-:W-:Y:S02]  /*3c20*/  FSEL R96, R79, -INF , !P0 ;  /* 0xff8000004f607808 */ /* 0x000fe40004000000 */
[-C--:B------:R-:W-:Y:S01]  /*3c30*/  ISETP.GE.AND P5, PT, R77, R120.reuse, PT ;  /* 0x000000784d00720c */ /* 0x080fe20003fa6270 */
[----:B------:R-:W-:Y:S01]  /*3c40*/  VIADD R77, R89, 0x31 ;  /* 0x00000031594d7836 */ /* 0x000fe20000000000 */
[----:B------:R-:W-:Y:S01]  /*3c50*/  ISETP.GE.AND P0, PT, R93, R120, PT ;  /* 0x000000785d00720c */ /* 0x000fe20003f06270 */
[----:B-1----:R-:W-:Y:S01]  /*3c60*/  HMMA.16816.F32 R44, R16, R82, R44 ;  /* 0x00000052102c723c */ /* 0x002fe2000000182c */
[----:B------:R-:W-:Y:S02]  /*3c70*/  FSEL R192, R58, -INF , !P5 ;  /* 0xff8000003ac07808 */ /* 0x000fe40006800000 */
[----:B------:R-:W-:-:S02]  /*3c80*/  FSEL R190, R56, -INF , !P5 ;  /* 0xff80000038be7808 */ /* 0x000fc40006800000 */
[----:B------:R-:W-:Y:S02]  /*3c90*/  FSEL R206, R62, -INF , !P0 ;  /* 0xff8000003ece7808 */ /* 0x000fe40004000000 */
[----:B------:R-:W-:Y:S02]  /*3ca0*/  FSEL R200, R60, -INF , !P0 ;  /* 0xff8000003cc87808 */ /* 0x000fe40004000000 */
[----:B------:R-:W-:Y:S02]  /*3cb0*/  FSEL R102, R63, -INF , !P6 ;  /* 0xff8000003f667808 */ /* 0x000fe40007000000 */
[-C--:B------:R-:W-:Y:S01]  /*3cc0*/  ISETP.GE.AND P5, PT, R61, R120.reuse, PT ;  /* 0x000000783d00720c */ /* 0x080fe20003fa6270 */
[----:B------:R-:W-:Y:S01]  /*3cd0*/  HMMA.16816.F32 R48, R16, R80, R48 ;  /* 0x000000501030723c */ /* 0x000fe20000001830 */
[----:B------:R-:W1:Y:S01]  /*3ce0*/  LDSM.16.M88.4 R60, [R155+0x5800] ;  /* 0x005800009b3c783b */ /* 0x000e620000000200 */
[----:B------:R-:W-:Y:S01]  /*3cf0*/  FSEL R104, R65, -INF , !P1 ;  /* 0xff80000041687808 */ /* 0x000fe20004800000 */
[----:B------:R-:W-:Y:S01]  /*3d00*/  VIADD R65, R89, 0x48 ;  /* 0x0000004859417836 */ /* 0x000fe20000000000 */
[----:B------:R-:W-:Y:S01]  /*3d10*/  ISETP.GE.AND P4, PT, R77, R120, PT ;  /* 0x000000784d00720c */ /* 0x000fe20003f86270 */
[----:B------:R-:W-:-:S04]  /*3d20*/  DEPBAR.LE SB0, 0x0 ;  /* 0x000080000000791a */ /* 0x000fc80000000000 */
[C---:B--2---:R-:W-:Y:S01]  /*3d30*/  HMMA.16816.F32 R40, R16.reuse, R72, R40 ;  /* 0x000000481028723c */ /* 0x044fe20000001828 */
[-C--:B------:R-:W-:Y:S01]  /*3d40*/  ISETP.GE.AND P6, PT, R65, R120.reuse, PT ;  /* 0x000000784100720c */ /* 0x080fe20003fc6270 */
[----:B------:R-:W-:Y:S01]  /*3d50*/  VIADD R65, R89, 0x50 ;  /* 0x0000005059417836 */ /* 0x000fe20000000000 */
[----:B------:R-:W-:Y:S01]  /*3d60*/  FSEL R194, R59, -INF , !P4 ;  /* 0xff8000003bc27808 */ /* 0x000fe20006000000 */
[----:B------:R-:W-:Y:S01]  /*3d70*/  VIADD R59, R89, 0x51 ;  /* 0x00000051593b7836 */ /* 0x000fe20000000000 */
[----:B------:R-:W-:Y:S01]  /*3d80*/  FSEL R118, R57, -INF , !P4 ;  /* 0xff80000039767808 */ /* 0x000fe20006000000 */
[----:B------:R-:W-:Y:S01]  /*3d90*/  VIADD R57, R89, 0x58 ;  /* 0x0000005859397836 */ /* 0x000fe20000000000 */
[----:B------:R-:W-:Y:S01]  /*3da0*/  ISETP.GE.AND P4, PT, R65, R120, PT ;  /* 0x000000784100720c */ /* 0x000fe20003f86270 */
[----:B---3--:R-:W-:Y:S01]  /*3db0*/  HMMA.16816.F32 R28, R16, R14, R28 ;  /* 0x0000000e101c723c */ /* 0x008fe2000000181c */
[----:B------:R-:W-:Y:S01]  /*3dc0*/  VIADD R15, R89, 0x69 ;  /* 0x00000069590f7836 */ /* 0x000fe20000000000 */
[----:B------:R-:W-:Y:S01]  /*3dd0*/  FSEL R204, R67, -INF , !P1 ;  /* 0xff80000043cc7808 */ /* 0x000fe20004800000 */
[----:B------:R-:W-:Y:S01]  /*3de0*/  VIADD R67, R89, 0x41 ;  /* 0x0000004159437836 */ /* 0x000fe20000000000 */
[----:B------:R-:W-:-:S02]  /*3df0*/  FSEL R148, R47, -INF , !P5 ;  /* 0xff8000002f947808 */ /* 0x000fc40006800000 */
[----:B------:R-:W-:Y:S02]  /*3e00*/  FSEL R146, R45, -INF , !P5 ;  /* 0xff8000002d927808 */ /* 0x000fe40006800000 */
[C---:B------:R-:W-:Y:S01]  /*3e10*/  HMMA.16816.F32 R36, R16.reuse, R74, R36 ;  /* 0x0000004a1024723c */ /* 0x040fe20000001824 */
[----:B------:R-:W-:Y:S02]  /*3e20*/  FSEL R196, R54, -INF , !P3 ;  /* 0xff80000036c47808 */ /* 0x000fe40005800000 */
[----:B------:R-:W-:Y:S02]  /*3e30*/  FSEL R128, R42, -INF , !P4 ;  /* 0xff8000002a807808 */ /* 0x000fe40006000000 */
[----:B------:R-:W-:Y:S02]  /*3e40*/  FSEL R126, R40, -INF , !P4 ;  /* 0xff800000287e7808 */ /* 0x000fe40006000000 */
[-C--:B------:R-:W-:Y:S01]  /*3e50*/  ISETP.GE.AND P4, PT, R15, R120.reuse, PT ;  /* 0x000000780f00720c */ /* 0x080fe20003f86270 */
[----:B------:R-:W-:Y:S01]  /*3e60*/  HMMA.16816.F32 R32, R16, R12, R32 ;  /* 0x0000000c1020723c */ /* 0x000fe20000001820 */
[C---:B------:R-:W-:Y:S01]  /*3e70*/  VIADD R13, R89.reuse, 0x68 ;  /* 0x00000068590d7836 */ /* 0x040fe20000000000 */
[----:B------:R-:W-:Y:S01]  /*3e80*/  FSEL R124, R52, -INF , !P3 ;  /* 0xff800000347c7808 */ /* 0x000fe20005800000 */
[----:B------:R-:W-:Y:S01]  /*3e90*/  VIADD R15, R89, 0x71 ;  /* 0x00000071590f7836 */ /* 0x000fe20000000000 */
[----:B------:R-:W-:-:S02]  /*3ea0*/  ISETP.GE.AND P3, PT, R59, R120, PT ;  /* 0x000000783b00720c */ /* 0x000fc40003f66270 */
[-C--:B------:R-:W-:Y:S01]  /*3eb0*/  ISETP.GE.AND P5, PT, R13, R120.reuse, PT ;  /* 0x000000780d00720c */ /* 0x080fe20003fa6270 */
[----:B------:R-:W-:Y:S01]  /*3ec0*/  VIADD R13, R89, 0x70 ;  /* 0x00000070590d7836 */ /* 0x000fe20000000000 */
[C---:B-1----:R-:W-:Y:S01]  /*3ed0*/  HMMA.16816.F32 R24, R16.reuse, R60, R24 ;  /* 0x0000003c1018723c */ /* 0x042fe20000001818 */
[----:B------:R-:W-:Y:S02]  /*3ee0*/  FSEL R58, R31, -INF , !P4 ;  /* 0xff8000001f3a7808 */ /* 0x000fe40006000000 */
[----:B------:R-:W-:Y:S02]  /*3ef0*/  FSEL R56, R29, -INF , !P4 ;  /* 0xff8000001d387808 */ /* 0x000fe40006000000 */
[-C--:B------:R-:W-:Y:S02]  /*3f00*/  ISETP.GE.AND P0, PT, R67, R120.reuse, PT ;  /* 0x000000784300720c */ /* 0x080fe40003f06270 */
[----:B------:R-:W-:Y:S01]  /*3f10*/  FSEL R134, R55, -INF , !P2 ;  /* 0xff80000037867808 */ /* 0x000fe20005000000 */
[----:B------:R-:W-:Y:S01]  /*3f20*/  HMMA.16816.F32 R20, R16, R62, R20 ;  /* 0x0000003e1014723c */ /* 0x000fe20000001814 */
[----:B------:R-:W-:Y:S01]  /*3f30*/  FSEL R188, R53, -INF , !P2 ;  /* 0xff80000035bc7808 */ /* 0x000fe20005000000 */
[C---:B------:R-:W-:Y:S01]  /*3f40*/  VIADD R55, R89.reuse, 0x59 ;  /* 0x0000005959377836 */ /* 0x040fe20000000000 */
[----:B------:R-:W-:Y:S01]  /*3f50*/  ISETP.NE.AND P4, PT, R4, 0x1, PT ;  /* 0x000000010400780c */ /* 0x000fe20003f85270 */
[----:B------:R-:W-:Y:S01]  /*3f60*/  VIADD R53, R89, 0x60 ;  /* 0x0000006059357836 */ /* 0x000fe20000000000 */
[----:B------:R-:W-:-:S02]  /*3f70*/  ISETP.GE.AND P1, PT, R69, R120, PT ;  /* 0x000000784500720c */ /* 0x000fc40003f26270 */
[----:B------:R-:W-:Y:S02]  /*3f80*/  FSEL R132, R43, -INF , !P3 ;  /* 0xff8000002b847808 */ /* 0x000fe40005800000 */
[----:B------:R-:W-:Y:S02]  /*3f90*/  FSEL R122, R41, -INF , !P3 ;  /* 0xff800000297a7808 */ /* 0x000fe40005800000 */
        /* <DEDUP_REMOVED lines=50> */
.L_x_9119:
        /* <DEDUP_REMOVED lines=25> */
[----:B------:R-:W-:Y:S02]  /*4450*/  ISETP.GE.AND P2, PT, R0, RZ, PT ;  /* 0x000000ff0000720c */ /* 0x000fe40003f46270 */
[----:B------:R-:W-:-:S07]  /*4460*/  LOP3.LUT R0, RZ, R18, RZ, 0x33, !PT ;  /* 0x00000012ff007212 */ /* 0x000fce00078e33ff */
[----:B------:R-:W-:Y:S02]  /*4470*/  @!P1 IMAD.IADD R19, R19, 0x1, -R14 ;  /* 0x0000000113139824 */ /* 0x000fe400078e0a0e */
[-C--:B------:R-:W-:Y:S01]  /*4480*/  @!P3 IADD3 R13, PT, PT, R13, -R14.reuse, RZ ;  /* 0x8000000e0d0db210 */ /* 0x080fe20007ffe0ff */
[----:B------:R-:W-:Y:S01]  /*4490*/  @!P1 VIADD R15, R15, 0x1 ;  /* 0x000000010f0f9836 */ /* 0x000fe20000000000 */
[----:B------:R-:W-:Y:S01]  /*44a0*/  ISETP.NE.AND P1, PT, R18, RZ, PT ;  /* 0x000000ff1200720c */ /* 0x000fe20003f25270 */
[----:B------:R-:W-:Y:S01]  /*44b0*/  @!P3 VIADD R17, R17, 0x1 ;  /* 0x000000011111b836 */ /* 0x000fe20000000000 */
[-C--:B------:R-:W-:Y:S02]  /*44c0*/  ISETP.GE.U32.AND P5, PT, R19, R14.reuse, PT ;  /* 0x0000000e1300720c */ /* 0x080fe40003fa6070 */
[----:B------:R-:W-:-:S11]  /*44d0*/  ISETP.GE.U32.AND P6, PT, R13, R14, PT ;  /* 0x0000000e0d00720c */ /* 0x000fd60003fc6070 */
[----:B------:R-:W-:Y:S02]  /*44e0*/  @P5 IADD3 R15, PT, PT, R15, 0x1, RZ ;  /* 0x000000010f0f5810 */ /* 0x000fe40007ffe0ff */
[----:B------:R-:W-:-:S03]  /*44f0*/  @P6 VIADD R17, R17, 0x1 ;  /* 0x0000000111116836 */ /* 0x000fc60000000000 */
        /* <DEDUP_REMOVED lines=24> */
.L_x_9120:
[----:B------:R-:W-:Y:S05]  /*4680*/  BSYNC.RECONVERGENT B0 ;  /* 0x0000000000007941 */ /* 0x000fea0003800200 */
.L_x_9118:
[CC--:B------:R-:W-:Y:S01]  /*4690*/  ISETP.GE.AND P2, PT, R182.reuse, R178.reuse, PT ;  /* 0x000000b2b600720c */ /* 0x0c0fe20003f46270 */
[----:B------:R-:W-:Y:S01]  /*46a0*/  BSSY.RECONVERGENT B0, `(.L_x_9121) ;  /* 0x0000041000007945 */ /* 0x000fe20003800200 */
[----:B------:R-:W-:Y:S02]  /*46b0*/  ISETP.GE.AND P0, PT, R182, R178, PT ;  /* 0x000000b2b600720c */ /* 0x000fe40003f06270 */
[----:B------:R-:W-:-:S05]  /*46c0*/  IADD3 R12, P1, PT, R123, R170, RZ ;  /* 0x000000aa7b0c7210 */ /* 0x000fca0007f3e0ff */
[----:B------:R-:W-:-:S04]  /*46d0*/  IMAD.X R13, R8, 0x1, R169, P1 ;  /* 0x00000001080d7824 */ /* 0x000fc800008e06a9 */
[----:B------:R-:W-:Y:S02]  /*46e0*/  @!P2 IMAD.MOV.U32 R171, RZ, RZ, R169 ;  /* 0x000000ffffaba224 */ /* 0x000fe400078e00a9 */
[-C--:B------:R-:W-:Y:S01]  /*46f0*/  @!P0 MOV R16, R12.reuse ;  /* 0x0000000c00108202 */ /* 0x080fe20000000f00 */
[----:B------:R-:W-:Y:S01]  /*4700*/  @!P0 IMAD.MOV.U32 R17, RZ, RZ, R13 ;  /* 0x000000ffff118224 */ /* 0x000fe200078e000d */
[CC--:B------:R-:W-:Y:S01]  /*4710*/  @!P0 LEA R18, P3, R164.reuse, R12.reuse, 0x5 ;  /* 0x0000000ca4128211 */ /* 0x0c0fe200078628ff */
[----:B------:R-:W-:Y:S01]  /*4720*/  @!PT LDS RZ, [RZ] ;  /* 0x00000000fffff984 */ /* 0x000fe20000000800 */
[----:B------:R-:W-:Y:S01]  /*4730*/  @!PT LDS RZ, [RZ] ;  /* 0x00000000fffff984 */ /* 0x000fe20000000800 */
[----:B------:R-:W-:Y:S01]  /*4740*/  @!PT LDS RZ, [RZ] ;  /* 0x00000000fffff984 */ /* 0x000fe20000000800 */
[----:B------:R1:W-:Y:S01]  /*4750*/  @!P2 LDGSTS.E.BYPASS.LTC128B.128 [R179+0x2000], desc[UR4][R170.64] ;  /* 0x02000000aab3afae */ /* 0x0003e2000b981a04 */
[-C--:B------:R-:W-:Y:S01]  /*4760*/  @!P0 MOV R15, R13.reuse ;  /* 0x0000000d000f8202 */ /* 0x080fe20000000f00 */
[----:B------:R-:W-:Y:S01]  /*4770*/  @!P0 IMAD.MOV.U32 R14, RZ, RZ, R12 ;  /* 0x000000ffff0e8224 */ /* 0x000fe200078e000c */
[CC--:B------:R-:W-:Y:S01]  /*4780*/  @!P0 LEA.HI.X R19, R164.reuse, R13.reuse, R165, 0x5, P3 ;  /* 0x0000000da4138211 */ /* 0x0c0fe200018f2ca5 */
[----:B------:R1:W-:Y:S01]  /*4790*/  @P2 STS.128 [R179+0x2000], RZ ;  /* 0x002000ffb3002388 */ /* 0x0003e20000000c00 */
[CC--:B------:R-:W-:Y:S01]  /*47a0*/  @!P0 LEA R22, P2, R164.reuse, R12.reuse, 0x6 ;  /* 0x0000000ca4168211 */ /* 0x0c0fe200078430ff */
[----:B------:R-:W-:Y:S01]  /*47b0*/  @!P0 IMAD R8, R165, 0x60, RZ ;  /* 0x00000060a5088824 */ /* 0x000fe200078e02ff */
[C---:B------:R-:W-:Y:S01]  /*47c0*/  @!P0 LEA R20, P1, R164.reuse, R12, 0x7 ;  /* 0x0000000ca4148211 */ /* 0x040fe200078238ff */
[C---:B------:R-:W-:Y:S01]  /*47d0*/  @!P0 IMAD.WIDE.U32 R16, R164.reuse, 0x60, R16 ;  /* 0x00000060a4108825 */ /* 0x040fe200078e0010 */
[----:B------:R1:W-:Y:S01]  /*47e0*/  @P0 STS.128 [R179+0x2800], RZ ;  /* 0x002800ffb3000388 */ /* 0x0003e20000000c00 */
[----:B------:R-:W-:-:S02]  /*47f0*/  @!P0 LEA.HI.X R23, R164, R13, R165, 0x6, P2 ;  /* 0x0000000da4178211 */ /* 0x000fc400010f34a5 */
[----:B------:R-:W-:Y:S01]  /*4800*/  @!P0 IMAD R0, R165, 0xa0, RZ ;  /* 0x000000a0a5008824 */ /* 0x000fe200078e02ff */
[----:B------:R-:W-:Y:S01]  /*4810*/  @!PT LDS RZ, [RZ] ;  /* 0x00000000fffff984 */ /* 0x000fe20000000800 */
[----:B------:R-:W-:Y:S01]  /*4820*/  @!PT LDS RZ, [RZ] ;  /* 0x00000000fffff984 */ /* 0x000fe20000000800 */
[----:B------:R-:W-:Y:S01]  /*4830*/  @!PT LDS RZ, [RZ] ;  /* 0x00000000fffff984 */ /* 0x000fe20000000800 */
[----:B------:R1:W-:Y:S01]  /*4840*/  @!P0 LDGSTS.E.BYPASS.LTC128B.128 [R179+0x2800], desc[UR4][R12.64] ;  /* 0x028000000cb38fae */ /* 0x0003e2000b981a04 */
[C---:B------:R-:W-:Y:S01]  /*4850*/  @!P0 IMAD.WIDE.U32 R14, R164.reuse, 0xa0, R14 ;  /* 0x000000a0a40e8825 */ /* 0x040fe200078e000e */
[----:B------:R-:W-:Y:S02]  /*4860*/  @!P0 LEA.HI.X R21, R164, R13, R165, 0x7, P1 ;  /* 0x0000000da4158211 */ /* 0x000fe400008f3ca5 */
[----:B------:R1:W-:Y:S01]  /*4870*/  @P0 STS.128 [R179+0x3000], RZ ;  /* 0x003000ffb3000388 */ /* 0x0003e20000000c00 */
[----:B------:R-:W-:Y:S01]  /*4880*/  @!P0 IMAD.IADD R17, R8, 0x1, R17 ;  /* 0x0000000108118824 */ /* 0x000fe200078e0211 */
        /* <DEDUP_REMOVED lines=34> */
.L_x_9122:
[----:B------:R-:W-:Y:S05]  /*4ab0*/  BSYNC.RECONVERGENT B0 ;  /* 0x0000000000007941 */ /* 0x000fea0003800200 */
.L_x_9121:
[----:B------:R-:W0:Y:S02]  /*4ac0*/  LDGDEPBAR ;  /* 0x00000000000079af */ /* 0x000e240000000000 */
.L_x_9117:
[----:B------:R-:W-:Y:S05]  /*4ad0*/  BSYNC.RECONVERGENT B1 ;  /* 0x0000000000017941 */ /* 0x000fea0003800200 */
.L_x_9116:
[----:B------:R-:W3:Y:S01]  /*4ae0*/  LD.E R8, desc[UR4][R2.64+0xdc] ;  /* 0x0000dc0402087980 */ /* 0x000ee2000c101900 */
[----:B-1----:R-:W-:Y:S02]  /*4af0*/  FMNMX3.FTZ R15, R92, R94, R91, !PT ;  /* 0x0000005e5c0f7276 */ /* 0x002fe4000781005b */
        /* <DEDUP_REMOVED lines=37> */
[----:B------:R-:W-:Y:S01]  /*4d50*/  LDSM.16.MT88.4 R20, [R153+0x6800] ;  /* 0x006800009914783b */ /* 0x000fe20000004200 */
[----:B-1----:R-:W-:-:S02]  /*4d60*/  FMNMX.FTZ R15, R14, R15, !PT ;  /* 0x0000000f0e0f7209 */ /* 0x002fc40007810000 */
[----:B--2---:R-:W-:-:S03]  /*4d70*/  FMNMX.FTZ R13, R12, R13, !PT ;  /* 0x0000000d0c0d7209 */ /* 0x004fc60007810000 */
[----:B------:R-:W1:Y:S04]  /*4d80*/  SHFL.BFLY PT, R0, R15, 0x1, 0x1f ;  /* 0x0c201f000f007f89 */ /* 0x000e6800000e0000 */
[----:B------:R-:W2:Y:S01]  /*4d90*/  SHFL.BFLY PT, R100, R13, 0x1, 0x1f ;  /* 0x0c201f000d647f89 */ /* 0x000ea200000e0000 */
[----:B-1----:R-:W-:-:S04]  /*4da0*/  FMNMX.FTZ R0, R15, R0, !PT ;  /* 0x000000000f007209 */ /* 0x002fc80007810000 */
[----:B------:R-:W-:Y:S02]  /*4db0*/  FSETP.NEU.FTZ.AND P0, PT, R0, -INF , PT ;  /* 0xff8000000000780b */ /* 0x000fe40003f1d000 */
[----:B--2---:R-:W-:Y:S01]  /*4dc0*/  FMNMX.FTZ R100, R13, R100, !PT ;  /* 0x000000640d647209 */ /* 0x004fe20007810000 */
[----:B---3--:R-:W-:-:S04]  /*4dd0*/  FMUL.FTZ R29, R8, R0 ;  /* 0x00000000081d7220 */ /* 0x008fc80000410000 */
[----:B------:R-:W-:Y:S01]  /*4de0*/  FMUL.FTZ R33, R8, R100 ;  /* 0x0000006408217220 */ /* 0x000fe20000410000 */
[----:B------:R-:W-:Y:S02]  /*4df0*/  FSEL R29, R29, RZ, P0 ;  /* 0x000000ff1d1d7208 */ /* 0x000fe40000000000 */
[----:B------:R-:W-:-:S03]  /*4e00*/  FSETP.NEU.FTZ.AND P0, PT, R100, -INF , PT ;  /* 0xff8000006400780b */ /* 0x000fc60003f1d000 */
[-CC-:B------:R-:W-:Y:S01]  /*4e10*/  FFMA.FTZ R54, R92, R8.reuse, -R29.reuse ;  /* 0x000000085c367223 */ /* 0x180fe2000001081d */
[-CC-:B------:R-:W-:Y:S01]  /*4e20*/  FFMA.FTZ R43, R94, R8.reuse, -R29.reuse ;  /* 0x000000085e2b7223 */ /* 0x180fe2000001081d */
[----:B------:R-:W-:Y:S01]  /*4e30*/  FSEL R33, R33, RZ, P0 ;  /* 0x000000ff21217208 */ /* 0x000fe20000000000 */
[----:B------:R-:W1:Y:S01]  /*4e40*/  LDSM.16.MT88.4 R92, [R158+0x6000] ;  /* 0x006000009e5c783b */ /* 0x000e620000004200 */
[-CC-:B------:R-:W-:Y:S01]  /*4e50*/  FFMA.FTZ R30, R154, R8.reuse, -R29.reuse ;  /* 0x000000089a1e7223 */ /* 0x180fe2000001081d */
[--C-:B------:R-:W-:Y:S01]  /*4e60*/  FFMA.FTZ R34, R152, R8, -R29.reuse ;  /* 0x0000000898227223 */ /* 0x100fe2000001081d */
[----:B------:R-:W-:Y:S01]  /*4e70*/  IADD3 R154, PT, PT, R5, R158, RZ ;  /* 0x0000009e059a7210 */ /* 0x000fe20007ffe0ff */
[-CC-:B------:R-:W-:Y:S01]  /*4e80*/  FFMA.FTZ R40, R91, R8.reuse, -R29.reuse ;  /* 0x000000085b287223 */ /* 0x180fe2000001081d */
[----:B------:R-:W-:Y:S01]  /*4e90*/  IADD3 R152, PT, PT, R5, R153, RZ ;  /* 0x0000009905987210 */ /* 0x000fe20007ffe0ff */
[-C--:B------:R-:W-:Y:S01]  /*4ea0*/  FFMA.FTZ R37, R96, R8.reuse, -R29 ;  /* 0x0000000860257223 */ /* 0x080fe2000001081d */
[-CC-:B------:R-:W-:Y:S01]  /*4eb0*/  FFMA.FTZ R52, R88, R8.reuse, -R33.reuse ;  /* 0x0000000858347223 */ /* 0x180fe20000010821 */
[-CC-:B------:R-:W-:Y:S01]  /*4ec0*/  FFMA.FTZ R41, R90, R8.reuse, -R33.reuse ;  /* 0x000000085a297223 */ /* 0x180fe20000010821 */
[-CC-:B------:R-:W-:Y:S01]  /*4ed0*/  FFMA.FTZ R39, R85, R8.reuse, -R33.reuse ;  /* 0x0000000855277223 */ /* 0x180fe20000010821 */
[-C--:B------:R-:W-:Y:S01]  /*4ee0*/  FFMA.FTZ R42, R84, R8.reuse, -R33 ;  /* 0x00000008542a7223 */ /* 0x080fe20000010821 */
[----:B------:R-:W2:Y:S01]  /*4ef0*/  LDSM.16.MT88.4 R72, [R154+0x6000] ;  /* 0x006000009a48783b */ /* 0x000ea20000004200 */
[----:B------:R-:W-:Y:S01]  /*4f00*/  MUFU.EX2 R54, R54 ;  /* 0x0000003600367308 */ /* 0x000fe20000000800 */
[-C--:B------:R-:W-:Y:S01]  /*4f10*/  FFMA.FTZ R35, R98, R8.reuse, -R29 ;  /* 0x0000000862237223 */ /* 0x080fe2000001081d */
[-CC-:B------:R-:W-:Y:S01]  /*4f20*/  FFMA.FTZ R38, R86, R8.reuse, -R33.reuse ;  /* 0x0000000856267223 */ /* 0x180fe20000010821 */
[----:B------:R-:W3:Y:S01]  /*4f30*/  LDSM.16.MT88.4 R88, [R153+0x6000] ;  /* 0x006000009958783b */ /* 0x000ee20000004200 */
[-CC-:B------:R-:W-:Y:S01]  /*4f40*/  FFMA.FTZ R9, R76, R8.reuse, -R33.reuse ;  /* 0x000000084c097223 */ /* 0x180fe20000010821 */
[-CC-:B------:R-:W-:Y:S01]  /*4f50*/  FFMA.FTZ R7, R78, R8.reuse, -R33.reuse ;  /* 0x000000084e077223 */ /* 0x180fe20000010821 */
[-C--:B------:R-:W-:Y:S01]  /*4f60*/  FFMA.FTZ R6, R70, R8.reuse, -R33 ;  /* 0x0000000846067223 */ /* 0x080fe20000010821 */
[----:B------:R-:W4:Y:S01]  /*4f70*/  LDSM.16.MT88.4 R12, [R152+0x6000] ;  /* 0x00600000980c783b */ /* 0x000f220000004200 */
[----:B------:R-:W5:Y:S01]  /*4f80*/  MUFU.EX2 R43, R43 ;  /* 0x0000002b002b7308 */ /* 0x000f620000000800 */
[-C--:B------:R-:W-:Y:S01]  /*4f90*/  FFMA.FTZ R5, R68, R8.reuse, -R29 ;  /* 0x0000000844057223 */ /* 0x080fe2000001081d */
[-C--:B------:R-:W-:Y:S01]  /*4fa0*/  FFMA.FTZ R49, R104, R8.reuse, -R33 ;  /* 0x0000000868317223 */ /* 0x080fe20000010821 */
[----:B------:R-:W4:Y:S01]  /*4fb0*/  LDSM.16.MT88.4 R24, [R154+0x6800] ;  /* 0x006800009a18783b */ /* 0x000f220000004200 */
[-CC-:B------:R-:W-:Y:S01]  /*4fc0*/  FFMA.FTZ R62, R202, R8.reuse, -R29.reuse ;  /* 0x00000008ca3e7223 */ /* 0x180fe2000001081d */
[-CC-:B------:R-:W-:Y:S01]  /*4fd0*/  FFMA.FTZ R47, R204, R8.reuse, -R29.reuse ;  /* 0x00000008cc2f7223 */ /* 0x180fe2000001081d */
[-C--:B------:R-:W-:Y:S01]  /*4fe0*/  FFMA.FTZ R45, R206, R8.reuse, -R29 ;  /* 0x00000008ce2d7223 */ /* 0x080fe2000001081d */
        /* <DEDUP_REMOVED lines=9> */
[----:B------:R-:W1:Y:S01]  /*5080*/  MUFU.EX2 R37, R37 ;  /* 0x0000002500257308 */ /* 0x000e620000000800 */
[----:B-----5:R-:W-:Y:S01]  /*5090*/  F2FP.F16.F32.PACK_AB R85, R43, R54 ;  /* 0x000000362b55723e */ /* 0x020fe200000000ff */
[-CC-:B------:R-:W-:Y:S01]  /*50a0*/  FFMA.FTZ R118, R118, R8.reuse, -R33.reuse ;  /* 0x0000000876767223 */ /* 0x180fe20000010821 */
[-CC-:B------:R-:W-:Y:S01]  /*50b0*/  FFMA.FTZ R124, R124, R8.reuse, -R33.reuse ;  /* 0x000000087c7c7223 */ /* 0x180fe20000010821 */
[-C--:B------:R-:W-:Y:S01]  /*50c0*/  FFMA.FTZ R59, R188, R8.reuse, -R33 ;  /* 0x00000008bc3b7223 */ /* 0x080fe20000010821 */
[-C--:B------:R-:W-:Y:S01]  /*50d0*/  FFMA.FTZ R134, R134, R8.reuse, -R29 ;  /* 0x0000000886867223 */ /* 0x080fe2000001081d */
        /* <DEDUP_REMOVED lines=8> */
[-C--:B------:R-:W-:Y:S01]  /*5160*/  FFMA.FTZ R140, R146, R8.reuse, -R33 ;  /* 0x00000008928c7223 */ /* 0x080fe20000010821 */
[--C-:B------:R-:W-:Y:S01]  /*5170*/  FFMA.FTZ R103, R128, R8, -R29.reuse ;  /* 0x0000000880677223 */ /* 0x100fe2000001081d */
[----:B------:R-:W5:Y:S01]  /*5180*/  MUFU.EX2 R41, R41 ;  /* 0x0000002900297308 */ /* 0x000f620000000800 */
        /* <DEDUP_REMOVED lines=15> */
[----:B------:R-:W1:Y:S01]  /*5280*/  MUFU.EX2 R42, R42 ;  /* 0x0000002a002a7308 */ /* 0x000e620000000800 */
[----:B-----5:R-:W-:Y:S01]  /*5290*/  F2FP.F16.F32.PACK_AB R84, R41, R52 ;  /* 0x000000342954723e */ /* 0x020fe200000000ff */
[-C--:B------:R-:W-:Y:S01]  /*52a0*/  FFMA.FTZ R113, R56, R8.reuse, -R33 ;  /* 0x0000000838717223 */ /* 0x080fe20000010821 */
[-C--:B------:R-:W-:Y:S01]  /*52b0*/  FFMA.FTZ R115, R58, R8.reuse, -R29 ;  /* 0x000000083a737223 */ /* 0x080fe2000001081d */
[----:B------:R-:W-:Y:S01]  /*52c0*/  FADD.FTZ R117, R54, R43 ;  /* 0x0000002b36757221 */ /* 0x000fe20000010000 */
[----:B------:R-:W-:Y:S01]  /*52d0*/  FADD.FTZ R52, R52, R41 ;  /* 0x0000002934347221 */ /* 0x000fe20000010000 */
[-C--:B------:R-:W-:Y:S01]  /*52e0*/  FFMA.FTZ R43, R50, R8.reuse, -R29 ;  /* 0x00000008322b7223 */ /* 0x080fe2000001081d */
[-C--:B------:R-:W-:Y:S01]  /*52f0*/  FFMA.FTZ R50, R44, R8.reuse, -R33 ;  /* 0x000000082c327223 */ /* 0x080fe20000010821 */
[----:B------:R-:W5:Y:S01]  /*5300*/  MUFU.EX2 R35, R35 ;  /* 0x0000002300237308 */ /* 0x000f620000000800 */
[----:B------:R-:W-:Y:S01]  /*5310*/  FADD.FTZ R44, R40, R117 ;  /* 0x00000075282c7221 */ /* 0x000fe20000010000 */
[-CC-:B------:R-:W-:Y:S01]  /*5320*/  FFMA.FTZ R48, R48, R8.reuse, -R29.reuse ;  /* 0x0000000830307223 */ /* 0x180fe2000001081d */
[-C--:B------:R-:W-:Y:S01]  /*5330*/  FFMA.FTZ R46, R46, R8.reuse, -R29 ;  /* 0x000000082e2e7223 */ /* 0x080fe2000001081d */
[-CC-:B------:R-:W-:Y:S01]  /*5340*/  FFMA.FTZ R36, R36, R8.reuse, -R33.reuse ;  /* 0x0000000824247223 */ /* 0x180fe20000010821 */
[----:B------:R-:W-:Y:S01]  /*5350*/  FADD.FTZ R44, R37, R44 ;  /* 0x0000002c252c7221 */ /* 0x000fe20000010000 */
[----:B------:R-:W-:-:S02]  /*5360*/  FFMA.FTZ R188, R31, R8, -R33 ;  /* 0x000000081fbc7223 */ /* 0x000fc40000010821 */
[----:B------:R-:W2:Y:S01]  /*5370*/  MUFU.EX2 R34, R34 ;  /* 0x0000002200227308 */ /* 0x000ea20000000800 */
[----:B-1----:R-:W-:-:S07]  /*5380*/  F2FP.F16.F32.PACK_AB R86, R42, R39 ;  /* 0x000000272a56723e */ /* 0x002fce00000000ff */
[----:B------:R-:W-:Y:S01]  /*5390*/  MUFU.EX2 R30, R30 ;  /* 0x0000001e001e7308 */ /* 0x000fe20000000800 */
[----:B------:R-:W-:Y:S01]  /*53a0*/  HMMA.16816.F32 R96, R84, R92, RZ ;  /* 0x0000005c5460723c */ /* 0x000fe200000018ff */
[----:B-----5:R-:W-:-:S06]  /*53b0*/  FADD.FTZ R37, R35, R44 ;  /* 0x0000002c23257221 */ /* 0x020fcc0000010000 */
[----:B------:R-:W-:Y:S01]  /*53c0*/  MUFU.EX2 R38, R38 ;  /* 0x0000002600267308 */ /* 0x000fe20000000800 */
[----:B------:R-:W-:Y:S01]  /*53d0*/  HMMA.16816.F32 R92, R84, R94, RZ ;  /* 0x0000005e545c723c */ /* 0x000fe200000018ff */
[----:B--2---:R-:W-:-:S06]  /*53e0*/  FADD.FTZ R37, R34, R37 ;  /* 0x0000002522257221 */ /* 0x004fcc0000010000 */
[----:B------:R-:W1:Y:S01]  /*53f0*/  MUFU.EX2 R9, R9 ;  /* 0x0000000900097308 */ /* 0x000e620000000800 */
[C---:B------:R-:W-:Y:S07]  /*5400*/  HMMA.16816.F32 R68, R84.reuse, R72, RZ ;  /* 0x000000485444723c */ /* 0x040fee00000018ff */
[----:B------:R-:W-:Y:S01]  /*5410*/  MUFU.EX2 R7, R7 ;  /* 0x0000000700077308 */ /* 0x000fe20000000800 */
[C---:B---3--:R-:W-:Y:S07]  /*5420*/  HMMA.16816.F32 R76, R84.reuse, R88, RZ ;  /* 0x00000058544c723c */ /* 0x048fee00000018ff */
[----:B------:R-:W2:Y:S01]  /*5430*/  MUFU.EX2 R6, R6 ;  /* 0x0000000600067308 */ /* 0x000ea20000000800 */
[C---:B------:R-:W-:Y:S07]  /*5440*/  HMMA.16816.F32 R72, R84.reuse, R74, RZ ;  /* 0x0000004a5448723c */ /* 0x040fee00000018ff */
[----:B------:R-:W3:Y:S01]  /*5450*/  MUFU.EX2 R5, R5 ;  /* 0x0000000500057308 */ /* 0x000ee20000000800 */
[C---:B------:R-:W-:Y:S07]  /*5460*/  HMMA.16816.F32 R88, R84.reuse, R90, RZ ;  /* 0x0000005a5458723c */ /* 0x040fee00000018ff */
[----:B------:R-:W-:Y:S01]  /*5470*/  MUFU.EX2 R62, R62 ;  /* 0x0000003e003e7308 */ /* 0x000fe20000000800 */
[----:B----4-:R-:W-:Y:S01]  /*5480*/  HMMA.16816.F32 R80, R84, R12, RZ ;  /* 0x0000000c5450723c */ /* 0x010fe200000018ff */
[----:B-1----:R-:W-:-:S02]  /*5490*/  F2FP.F16.F32.PACK_AB R12, R9, R38 ;  /* 0x00000026090c723e */ /* 0x002fc400000000ff */
[----:B------:R-:W-:-:S04]  /*54a0*/  F2FP.F16.F32.PACK_AB R13, R34, R35 ;  /* 0x00000023220d723e */ /* 0x000fc800000000ff */
[----:B------:R-:W-:Y:S01]  /*54b0*/  MUFU.EX2 R47, R47 ;  /* 0x0000002f002f7308 */ /* 0x000fe20000000800 */
[----:B------:R-:W-:Y:S01]  /*54c0*/  HMMA.16816.F32 R84, R84, R14, RZ ;  /* 0x0000000e5454723c */ /* 0x000fe200000018ff */
[----:B--2---:R-:W-:Y:S02]  /*54d0*/  F2FP.F16.F32.PACK_AB R14, R6, R7 ;  /* 0x00000007060e723e */ /* 0x004fe400000000ff */
[----:B---3--:R-:W-:Y:S01]  /*54e0*/  F2FP.F16.F32.PACK_AB R15, R5, R30 ;  /* 0x0000001e050f723e */ /* 0x008fe200000000ff */
[----:B------:R-:W-:-:S03]  /*54f0*/  FADD.FTZ R30, R30, R37 ;  /* 0x000000251e1e7221 */ /* 0x000fc60000010000 */
[----:B------:R-:W-:Y:S01]  /*5500*/  MUFU.EX2 R45, R45 ;  /* 0x0000002d002d7308 */ /* 0x000fe20000000800 */
[----:B------:R-:W-:Y:S02]  /*5510*/  FADD.FTZ R5, R5, R30 ;  /* 0x0000001e05057221 */ /* 0x000fe40000010000 */
        /* <DEDUP_REMOVED lines=22> */
[----:B----4-:R-:W-:Y:S01]  /*5680*/  F2FP.F16.F32.PACK_AB R14, R51, R104 ;  /* 0x00000068330e723e */ /* 0x010fe200000000ff */
[----:B------:R-:W-:Y:S01]  /*5690*/  FADD.FTZ R62, R62, R5 ;  /* 0x000000053e3e7221 */ /* 0x000fe20000010000 */
        /* <DEDUP_REMOVED lines=26> */
[----:B------:R-:W-:Y:S02]  /*5840*/  MUFU.EX2 R65, R65 ;  /* 0x0000004100417308 */ /* 0x000fe40000000800 */
[C---:B-----5:R-:W-:Y:S06]  /*5850*/  HMMA.16816.F32 R96, R12.reuse, R24, R96 ;  /* 0x000000180c60723c */ /* 0x060fec0000001860 */
[----:B------:R-:W2:Y:S02]  /*5860*/  MUFU.EX2 R142, R142 ;  /* 0x0000008e008e7308 */ /* 0x000ea40000000800 */
[C---:B------:R-:W-:Y:S01]  /*5870*/  HMMA.16816.F32 R92, R12.reuse, R26, R92 ;  /* 0x0000001a0c5c723c */ /* 0x040fe2000000185c */
[----:B------:R-:W-:Y:S05]  /*5880*/  LDSM.16.MT88.4 R24, [R154+0x8000] ;  /* 0x008000009a18783b */ /* 0x000fea0000004200 */
[----:B------:R-:W-:Y:S02]  /*5890*/  MUFU.EX2 R67, R67 ;  /* 0x0000004300437308 */ /* 0x000fe40000000800 */
[C---:B-1----:R-:W-:Y:S06]  /*58a0*/  HMMA.16816.F32 R68, R12.reuse, R16, R68 ;  /* 0x000000100c44723c */ /* 0x042fec0000001844 */
[----:B------:R-:W1:Y:S02]  /*58b0*/  MUFU.EX2 R140, R140 ;  /* 0x0000008c008c7308 */ /* 0x000e640000000800 */
[C---:B------:R-:W-:Y:S01]  /*58c0*/  HMMA.16816.F32 R72, R12.reuse, R18, R72 ;  /* 0x000000120c48723c */ /* 0x040fe20000001848 */
[----:B------:R-:W4:Y:S05]  /*58d0*/  LDSM.16.MT88.4 R16, [R152+0x7800] ;  /* 0x007800009810783b */ /* 0x000f2a0000004200 */
[----:B------:R-:W-:Y:S02]  /*58e0*/  MUFU.EX2 R103, R103 ;  /* 0x0000006700677308 */ /* 0x000fe40000000800 */
[C---:B---3--:R-:W-:Y:S06]  /*58f0*/  HMMA.16816.F32 R76, R12.reuse, R20, R76 ;  /* 0x000000140c4c723c */ /* 0x048fec000000184c */
[----:B------:R-:W-:Y:S02]  /*5900*/  MUFU.EX2 R128, R128 ;  /* 0x0000008000807308 */ /* 0x000fe40000000800 */
[C---:B------:R-:W-:Y:S01]  /*5910*/  HMMA.16816.F32 R88, R12.reuse, R22, R88 ;  /* 0x000000160c58723c */ /* 0x040fe20000001858 */
[----:B------:R-:W3:Y:S05]  /*5920*/  LDSM.16.MT88.4 R20, [R158+0x8000] ;  /* 0x008000009e14783b */ /* 0x000eea0000004200 */
[----:B------:R-:W-:Y:S08]  /*5930*/  MUFU.EX2 R101, R101 ;  /* 0x0000006500657308 */ /* 0x000ff00000000800 */
[----:B------:R-:W-:Y:S08]  /*5940*/  MUFU.EX2 R105, R105 ;  /* 0x0000006900697308 */ /* 0x000ff00000000800 */
[----:B------:R-:W5:Y:S01]  /*5950*/  MUFU.EX2 R122, R122 ;  /* 0x0000007a007a7308 */ /* 0x000f620000000800 */
[C---:B----4-:R-:W-:Y:S07]  /*5960*/  HMMA.16816.F32 R80, R12.reuse, R16, R80 ;  /* 0x000000100c50723c */ /* 0x050fee0000001850 */
[----:B------:R-:W-:Y:S01]  /*5970*/  MUFU.EX2 R107, R107 ;  /* 0x0000006b006b7308 */ /* 0x000fe20000000800 */
[----:B------:R-:W-:Y:S01]  /*5980*/  HMMA.16816.F32 R84, R12, R18, R84 ;  /* 0x000000120c54723c */ /* 0x000fe20000001854 */
[----:B------:R-:W4:Y:S01]  /*5990*/  LDSM.16.MT88.4 R16, [R153+0x8000] ;  /* 0x008000009910783b */ /* 0x000f220000004200 */
[----:B--2---:R-:W-:-:S02]  /*59a0*/  F2FP.F16.F32.PACK_AB R12, R142, R65 ;  /* 0x000000418e0c723e */ /* 0x004fc400000000ff */
[----:B------:R-:W-:-:S03]  /*59b0*/  F2FP.F16.F32.PACK_AB R13, R61, R138 ;  /* 0x0000008a3d0d723e */ /* 0x000fc600000000ff */
[----:B------:R-:W2:Y:S01]  /*59c0*/  MUFU.EX2 R114, R114 ;  /* 0x0000007200727308 */ /* 0x000ea20000000800 */
[----:B-1----:R-:W-:Y:S02]  /*59d0*/  F2FP.F16.F32.PACK_AB R14, R140, R67 ;  /* 0x000000438c0e723e */ /* 0x002fe400000000ff */
[----:B------:R-:W-:-:S05]  /*59e0*/  F2FP.F16.F32.PACK_AB R15, R148, R63 ;  /* 0x0000003f940f723e */ /* 0x000fca00000000ff */
[----:B------:R-:W1:Y:S02]  /*59f0*/  MUFU.EX2 R116, R116 ;  /* 0x0000007400747308 */ /* 0x000e640000000800 */
[C---:B---3--:R-:W-:Y:S06]  /*5a00*/  HMMA.16816.F32 R96, R12.reuse, R20, R96 ;  /* 0x000000140c60723c */ /* 0x048fec0000001860 */
[----:B------:R-:W-:Y:S02]  /*5a10*/  MUFU.EX2 R109, R109 ;  /* 0x0000006d006d7308 */ /* 0x000fe40000000800 */
[C---:B------:R-:W-:Y:S01]  /*5a20*/  HMMA.16816.F32 R92, R12.reuse, R22, R92 ;  /* 0x000000160c5c723c */ /* 0x040fe2000000185c */
[----:B------:R-:W3:Y:S05]  /*5a30*/  LDSM.16.MT88.4 R20, [R152+0x8000] ;  /* 0x008000009814783b */ /* 0x000eea0000004200 */
[----:B------:R-:W-:Y:S02]  /*5a40*/  MUFU.EX2 R110, R110 ;  /* 0x0000006e006e7308 */ /* 0x000fe40000000800 */
[C---:B------:R-:W-:Y:S06]  /*5a50*/  HMMA.16816.F32 R68, R12.reuse, R24, R68 ;  /* 0x000000180c44723c */ /* 0x040fec0000001844 */
[----:B------:R-:W-:Y:S02]  /*5a60*/  MUFU.EX2 R108, R108 ;  /* 0x0000006c006c7308 */ /* 0x000fe40000000800 */
[C---:B------:R-:W-:Y:S01]  /*5a70*/  HMMA.16816.F32 R72, R12.reuse, R26, R72 ;  /* 0x0000001a0c48723c */ /* 0x040fe20000001848 */
[----:B------:R-:W1:Y:S05]  /*5a80*/  LDSM.16.MT88.4 R24, [R158+0x8800] ;  /* 0x008800009e18783b */ /* 0x000e6a0000004200 */
[----:B------:R-:W-:Y:S02]  /*5a90*/  MUFU.EX2 R106, R106 ;  /* 0x0000006a006a7308 */ /* 0x000fe40000000800 */
[C---:B----4-:R-:W-:Y:S06]  /*5aa0*/  HMMA.16816.F32 R76, R12.reuse, R16, R76 ;  /* 0x000000100c4c723c */ /* 0x050fec000000184c */
[----:B------:R-:W4:Y:S02]  /*5ab0*/  MUFU.EX2 R111, R111 ;  /* 0x0000006f006f7308 */ /* 0x000f240000000800 */
[C---:B------:R-:W-:Y:S01]  /*5ac0*/  HMMA.16816.F32 R88, R12.reuse, R18, R88 ;  /* 0x000000120c58723c */ /* 0x040fe20000001858 */
[----:B------:R-:W4:Y:S05]  /*5ad0*/  LDSM.16.MT88.4 R16, [R154+0x8800] ;  /* 0x008800009a10783b */ /* 0x000f2a0000004200 */
[----:B------:R-:W-:Y:S02]  /*5ae0*/  MUFU.EX2 R60, R60 ;  /* 0x0000003c003c7308 */ /* 0x000fe40000000800 */
[C---:B---3--:R-:W-:Y:S06]  /*5af0*/  HMMA.16816.F32 R80, R12.reuse, R20, R80 ;  /* 0x000000140c50723c */ /* 0x048fec0000001850 */
[----:B------:R-:W3:Y:S02]  /*5b00*/  MUFU.EX2 R113, R113 ;  /* 0x0000007100717308 */ /* 0x000ee40000000800 */
[----:B------:R-:W-:Y:S01]  /*5b10*/  HMMA.16816.F32 R84, R12, R22, R84 ;  /* 0x000000160c54723c */ /* 0x000fe20000001854 */
[----:B-----5:R-:W-:Y:S01]  /*5b20*/  F2FP.F16.F32.PACK_AB R12, R122, R105 ;  /* 0x000000697a0c723e */ /* 0x020fe200000000ff */
[----:B------:R-:W5:Y:S01]  /*5b30*/  LDSM.16.MT88.4 R20, [R153+0x8800] ;  /* 0x008800009914783b */ /* 0x000f620000004200 */
[----:B------:R-:W-:-:S02]  /*5b40*/  F2FP.F16.F32.PACK_AB R13, R128, R103 ;  /* 0x00000067800d723e */ /* 0x000fc400000000ff */
[----:B--2---:R-:W-:Y:S01]  /*5b50*/  F2FP.F16.F32.PACK_AB R14, R114, R107 ;  /* 0x0000006b720e723e */ /* 0x004fe200000000ff */
[----:B------:R-:W2:Y:S01]  /*5b60*/  MUFU.EX2 R115, R115 ;  /* 0x0000007300737308 */ /* 0x000ea20000000800 */
[----:B-1----:R-:W-:-:S07]  /*5b70*/  F2FP.F16.F32.PACK_AB R15, R116, R101 ;  /* 0x00000065740f723e */ /* 0x002fce00000000ff */
[C---:B------:R-:W-:Y:S01]  /*5b80*/  HMMA.16816.F32 R96, R12.reuse, R24, R96 ;  /* 0x000000180c60723c */ /* 0x040fe20000001860 */
[----:B------:R-:W-:Y:S07]  /*5b90*/  MUFU.EX2 R43, R43 ;  /* 0x0000002b002b7308 */ /* 0x000fee0000000800 */
[C---:B------:R-:W-:Y:S01]  /*5ba0*/  HMMA.16816.F32 R92, R12.reuse, R26, R92 ;  /* 0x0000001a0c5c723c */ /* 0x040fe2000000185c */
[----:B------:R-:W-:Y:S01]  /*5bb0*/  LDSM.16.MT88.4 R24, [R153+0x9000] ;  /* 0x009000009918783b */ /* 0x000fe20000004200 */
[----:B------:R-:W-:Y:S06]  /*5bc0*/  MUFU.EX2 R48, R48 ;  /* 0x0000003000307308 */ /* 0x000fec0000000800 */
[C---:B----4-:R-:W-:Y:S02]  /*5bd0*/  HMMA.16816.F32 R68, R12.reuse, R16, R68 ;  /* 0x000000100c44723c */ /* 0x050fe40000001844 */
[----:B------:R-:W-:Y:S06]  /*5be0*/  MUFU.EX2 R41, R46 ;  /* 0x0000002e00297308 */ /* 0x000fec0000000800 */
[C---:B------:R-:W-:Y:S01]  /*5bf0*/  HMMA.16816.F32 R72, R12.reuse, R18, R72 ;  /* 0x000000120c48723c */ /* 0x040fe20000001848 */
[----:B------:R-:W1:Y:S01]  /*5c00*/  LDSM.16.MT88.4 R16, [R152+0x8800] ;  /* 0x008800009810783b */ /* 0x000e620000004200 */
[----:B------:R-:W-:Y:S06]  /*5c10*/  MUFU.EX2 R40, R50 ;  /* 0x0000003200287308 */ /* 0x000fec0000000800 */
[C---:B-----5:R-:W-:Y:S02]  /*5c20*/  HMMA.16816.F32 R76, R12.reuse, R20, R76 ;  /* 0x000000140c4c723c */ /* 0x060fe4000000184c */
[----:B------:R-:W4:Y:S06]  /*5c30*/  MUFU.EX2 R35, R36 ;  /* 0x0000002400237308 */ /* 0x000f2c0000000800 */
[C---:B------:R-:W-:Y:S01]  /*5c40*/  HMMA.16816.F32 R88, R12.reuse, R22, R88 ;  /* 0x000000160c58723c */ /* 0x040fe20000001858 */
[----:B------:R-:W5:Y:S01]  /*5c50*/  LDSM.16.MT88.4 R20, [R158+0x9000] ;  /* 0x009000009e14783b */ /* 0x000f620000004200 */
[----:B------:R-:W-:Y:S06]  /*5c60*/  MUFU.EX2 R188, R188 ;  /* 0x000000bc00bc7308 */ /* 0x000fec0000000800 */
[C---:B-1----:R-:W-:Y:S08]  /*5c70*/  HMMA.16816.F32 R80, R12.reuse, R16, R80 ;  /* 0x000000100c50723c */ /* 0x042ff00000001850 */
[----:B------:R-:W-:Y:S01]  /*5c80*/  HMMA.16816.F32 R84, R12, R18, R84 ;  /* 0x000000120c54723c */ /* 0x000fe20000001854 */
[----:B------:R-:W1:Y:S01]  /*5c90*/  LDSM.16.MT88.4 R16, [R154+0x9000] ;  /* 0x009000009a10783b */ /* 0x000e620000004200 */
[----:B------:R-:W-:-:S02]  /*5ca0*/  F2FP.F16.F32.PACK_AB R12, R111, R106 ;  /* 0x0000006a6f0c723e */ /* 0x000fc400000000ff */
[----:B------:R-:W-:Y:S02]  /*5cb0*/  F2FP.F16.F32.PACK_AB R13, R110, R109 ;  /* 0x0000006d6e0d723e */ /* 0x000fe400000000ff */
[----:B---3--:R-:W-:Y:S02]  /*5cc0*/  F2FP.F16.F32.PACK_AB R14, R113, R60 ;  /* 0x0000003c710e723e */ /* 0x008fe400000000ff */
[----:B--2---:R-:W-:-:S07]  /*5cd0*/  F2FP.F16.F32.PACK_AB R15, R115, R108 ;  /* 0x0000006c730f723e */ /* 0x004fce00000000ff */
[C---:B-----5:R-:W-:Y:S08]  /*5ce0*/  HMMA.16816.F32 R96, R12.reuse, R20, R96 ;  /* 0x000000140c60723c */ /* 0x060ff00000001860 */
[C---:B------:R-:W-:Y:S01]  /*5cf0*/  HMMA.16816.F32 R92, R12.reuse, R22, R92 ;  /* 0x000000160c5c723c */ /* 0x040fe2000000185c */
[----:B------:R-:W2:Y:S07]  /*5d00*/  LDSM.16.MT88.4 R20, [R152+0x9000] ;  /* 0x009000009814783b */ /* 0x000eae0000004200 */
[C---:B------:R-:W-:Y:S08]  /*5d10*/  HMMA.16816.F32 R76, R12.reuse, R24, R76 ;  /* 0x000000180c4c723c */ /* 0x040ff0000000184c */
[C---:B------:R-:W-:Y:S01]  /*5d20*/  HMMA.16816.F32 R88, R12.reuse, R26, R88 ;  /* 0x0000001a0c58723c */ /* 0x040fe20000001858 */
[----:B------:R-:W-:Y:S07]  /*5d30*/  LDSM.16.MT88.4 R24, [R154+0x9800] ;  /* 0x009800009a18783b */ /* 0x000fee0000004200 */
[----:B-1----:R-:W-:Y:S01]  /*5d40*/  HMMA.16816.F32 R68, R12, R16, R68 ;  /* 0x000000100c44723c */ /* 0x002fe20000001844 */
[----:B------:R-:W-:-:S04]  /*5d50*/  FADD.FTZ R17, R39, R52 ;  /* 0x0000003427117221 */ /* 0x000fc80000010000 */
[----:B------:R-:W-:-:S03]  /*5d60*/  FADD.FTZ R17, R42, R17 ;  /* 0x000000112a117221 */ /* 0x000fc60000010000 */
[----:B------:R-:W-:Y:S01]  /*5d70*/  HMMA.16816.F32 R72, R12, R18, R72 ;  /* 0x000000120c48723c */ /* 0x000fe20000001848 */
[----:B------:R-:W-:Y:S01]  /*5d80*/  FADD.FTZ R16, R38, R17 ;  /* 0x0000001126107221 */ /* 0x000fe20000010000 */
[----:B------:R-:W-:-:S03]  /*5d90*/  FFMA.FTZ R38, R32, R8, -R33 ;  /* 0x0000000820267223 */ /* 0x000fc60000010821 */
[----:B------:R-:W-:Y:S02]  /*5da0*/  FADD.FTZ R32, R9, R16 ;  /* 0x0000001009207221 */ /* 0x000fe40000010000 */
[----:B------:R-:W1:Y:S01]  /*5db0*/  LDSM.16.MT88.4 R16, [R158+0x9800] ;  /* 0x009800009e10783b */ /* 0x000e620000004200 */
[----:B------:R-:W3:Y:S01]  /*5dc0*/  MUFU.EX2 R9, R38 ;  /* 0x0000002600097308 */ /* 0x000ee20000000800 */
[----:B------:R-:W-:Y:S01]  /*5dd0*/  FADD.FTZ R7, R7, R32 ;  /* 0x0000002007077221 */ /* 0x000fe20000010000 */
[----:B--2---:R-:W-:Y:S03]  /*5de0*/  HMMA.16816.F32 R80, R12, R20, R80 ;  /* 0x000000140c50723c */ /* 0x004fe60000001850 */
[----:B------:R-:W-:Y:S01]  /*5df0*/  FADD.FTZ R7, R6, R7 ;  /* 0x0000000706077221 */ /* 0x000fe20000010000 */
[----:B------:R-:W-:Y:S01]  /*5e00*/  FFMA.FTZ R6, R28, R8, -R29 ;  /* 0x000000081c067223 */ /* 0x000fe2000001081d */
[----:B------:R-:W-:-:S02]  /*5e10*/  FADD.FTZ R8, R47, R62 ;  /* 0x0000003e2f087221 */ /* 0x000fc40000010000 */
[----:B------:R-:W-:Y:S01]  /*5e20*/  FADD.FTZ R64, R64, R7 ;  /* 0x0000000740407221 */ /* 0x000fe20000010000 */
[----:B------:R-:W-:Y:S01]  /*5e30*/  HMMA.16816.F32 R84, R12, R22, R84 ;  /* 0x000000160c54723c */ /* 0x000fe20000001854 */
[----:B------:R-:W-:Y:S01]  /*5e40*/  FADD.FTZ R5, R45, R8 ;  /* 0x000000082d057221 */ /* 0x000fe20000010000 */
[----:B------:R-:W2:Y:S01]  /*5e50*/  MUFU.EX2 R6, R6 ;  /* 0x0000000600067308 */ /* 0x000ea20000000800 */
[----:B------:R-:W-:Y:S01]  /*5e60*/  FADD.FTZ R49, R49, R64 ;  /* 0x0000004031317221 */ /* 0x000fe20000010000 */
[----:B----4-:R-:W-:Y:S01]  /*5e70*/  F2FP.F16.F32.PACK_AB R12, R35, R40 ;  /* 0x00000028230c723e */ /* 0x010fe200000000ff */
[----:B------:R-:W-:Y:S01]  /*5e80*/  FADD.FTZ R5, R102, R5 ;  /* 0x0000000566057221 */ /* 0x000fe20000010000 */
[----:B------:R-:W-:Y:S01]  /*5e90*/  F2FP.F16.F32.PACK_AB R13, R48, R43 ;  /* 0x0000002b300d723e */ /* 0x000fe200000000ff */
[----:B------:R-:W-:Y:S01]  /*5ea0*/  FADD.FTZ R104, R104, R49 ;  /* 0x0000003168687221 */ /* 0x000fe20000010000 */
[----:B---3--:R-:W-:Y:S01]  /*5eb0*/  F2FP.F16.F32.PACK_AB R14, R188, R9 ;  /* 0x00000009bc0e723e */ /* 0x008fe200000000ff */
[----:B------:R-:W-:Y:S01]  /*5ec0*/  FADD.FTZ R8, R120, R5 ;  /* 0x0000000578087221 */ /* 0x000fe20000010000 */
[----:B------:R-:W3:Y:S01]  /*5ed0*/  LDSM.16.MT88.4 R20, [R153+0x9800] ;  /* 0x009800009914783b */ /* 0x000ee20000004200 */
[----:B------:R-:W-:-:S02]  /*5ee0*/  FADD.FTZ R104, R51, R104 ;  /* 0x0000006833687221 */ /* 0x000fc40000010000 */
[----:B------:R-:W-:Y:S02]  /*5ef0*/  FADD.FTZ R8, R55, R8 ;  /* 0x0000000837087221 */ /* 0x000fe40000010000 */
[----:B------:R-:W-:Y:S02]  /*5f00*/  FADD.FTZ R5, R57, R104 ;  /* 0x0000006839057221 */ /* 0x000fe40000010000 */
[----:B------:R-:W-:Y:S02]  /*5f10*/  FADD.FTZ R53, R53, R8 ;  /* 0x0000000835357221 */ /* 0x000fe40000010000 */
[----:B------:R-:W-:Y:S01]  /*5f20*/  FADD.FTZ R5, R118, R5 ;  /* 0x0000000576057221 */ /* 0x000fe20000010000 */
[----:B--2---:R-:W-:-:S03]  /*5f30*/  F2FP.F16.F32.PACK_AB R15, R6, R41 ;  /* 0x00000029060f723e */ /* 0x004fc600000000ff */
        /* <DEDUP_REMOVED lines=46> */
[----:B------:R-:W-:Y:S01]  /*6220*/  IMAD.MOV.U32 R105, RZ, RZ, R0 ;  /* 0x000000ffff697224 */ /* 0x000fe200078e0000 */
[C---:B------:R-:W-:Y:S01]  /*6230*/  IADD3 R186, PT, PT, -R4.reuse, 0x1, RZ ;  /* 0x0000000104ba7810 */ /* 0x040fe20007ffe1ff */
[----:B------:R-:W-:Y:S01]  /*6240*/  IMAD.MOV.U32 R103, RZ, RZ, R100 ;  /* 0x000000ffff677224 */ /* 0x000fe200078e0064 */
[----:B------:R-:W-:Y:S01]  /*6250*/  ISETP.NE.AND.EX P2, PT, R11, RZ, PT, P2 ;  /* 0x000000ff0b00720c */ /* 0x000fe20003f45320 */
[----:B------:R-:W-:-:S12]  /*6260*/  VIADD R187, R4, 0xfffffffe ;  /* 0xfffffffe04bb7836 */ /* 0x000fd80000000000 */
.L_x_9130:
[-C--:B------:R-:W-:Y:S01]  /*6270*/  ISETP.GE.AND P1, PT, R182, R178.reuse, PT ;  /* 0x000000b2b600720c */ /* 0x080fe20003f26270 */
[----:B------:R-:W-:Y:S04]  /*6280*/  DEPBAR.LE SB0, 0x0 ;  /* 0x000080000000791a */ /* 0x000fe80000000000 */
[----:B------:R-:W-:Y:S05]  /*6290*/  WARPSYNC.ALL ;  /* 0x0000000000007948 */ /* 0x000fea0003800000 */
[----:B------:R-:W-:Y:S01]  /*62a0*/  BAR.SYNC.DEFER_BLOCKING 0x0 ;  /* 0x0000000000007b1d */ /* 0x000fe20000010000 */
[----:B------:R-:W-:Y:S02]  /*62b0*/  @!P2 IMAD.MOV.U32 R5, RZ, RZ, RZ ;  /* 0x000000ffff05a224 */ /* 0x000fe400078e00ff */
[----:B------:R-:W-:Y:S02]  /*62c0*/  IMAD.MOV.U32 R4, RZ, RZ, R172 ;  /* 0x000000ffff047224 */ /* 0x000fe400078e00ac */
[----:B------:R-:W-:Y:S01]  /*62d0*/  IMAD.MOV.U32 R0, RZ, RZ, R173 ;  /* 0x000000ffff007224 */ /* 0x000fe200078e00ad */
[----:B------:R-:W-:Y:S01]  /*62e0*/  @!P2 IADD3 R5, P0, PT, RZ, -R5, RZ ;  /* 0x80000005ff05a210 */ /* 0x000fe20007f1e0ff */
[----:B------:R-:W-:Y:S01]  /*62f0*/  IMAD.SHL.U32 R101, R166, 0x20, RZ ;  /* 0x00000020a6657824 */ /* 0x000fe200078e00ff */
[----:B------:R-:W2:Y:S01]  /*6300*/  @!P2 LD.E R6, desc[UR4][R2.64+0x40] ;  /* 0x000040040206a980 */ /* 0x000ea2000c101900 */
[----:B------:R-:W-:Y:S01]  /*6310*/  BSSY.RECONVERGENT B0, `(.L_x_9124) ;  /* 0x0000046000007945 */ /* 0x000fe20003800200 */
[----:B--2---:R-:W-:Y:S04]  /*6320*/  @!P2 IMAD.SHL.U32 R6, R6, 0x80, RZ ;  /* 0x000000800606a824 */ /* 0x004fe800078e00ff */
[----:B------:R-:W-:Y:S01]  /*6330*/  @!P2 IMAD.X R6, RZ, RZ, ~R6, P0 ;  /* 0x000000ffff06a224 */ /* 0x000fe200000e0e06 */
[----:B------:R-:W-:Y:S04]  /*6340*/  ISETP.GE.AND P0, PT, R182, R178, PT ;  /* 0x000000b2b600720c */ /* 0x000fe80003f06270 */
        /* <DEDUP_REMOVED lines=34> */
[----:B------:R-:W-:Y:S02]  /*6570*/  ISETP.GE.AND P4, PT, R7, RZ, PT ;  /* 0x000000ff0700720c */ /* 0x000fe40003f86270 */
[----:B------:R-:W-:Y:S03]  /*6580*/  LOP3.LUT R5, RZ, R6, RZ, 0x33, !PT ;  /* 0x00000006ff057212 */ /* 0x000fe600078e33ff */
[----:B------:R-:W-:Y:S01]  /*6590*/  @P5 VIADD R11, R11, 0x1 ;  /* 0x000000010b0b5836 */ /* 0x000fe20000000000 */
[----:B------:R-:W-:Y:S03]  /*65a0*/  ISETP.NE.AND P5, PT, R6, RZ, PT ;  /* 0x000000ff0600720c */ /* 0x000fe60003fa5270 */
        /* <DEDUP_REMOVED lines=28> */
.L_x_9125:
[----:B------:R-:W-:Y:S05]  /*6770*/  BSYNC.RECONVERGENT B0 ;  /* 0x0000000000007941 */ /* 0x000fea0003800200 */
.L_x_9124:
[----:B------:R-:W-:Y:S01]  /*6780*/  IADD3 R106, P3, PT, R101, R172, RZ ;  /* 0x000000ac656a7210 */ /* 0x000fe20007f7e0ff */
[----:B------:R-:W-:Y:S01]  /*6790*/  @!PT LDS RZ, [RZ] ;  /* 0x00000000fffff984 */ /* 0x000fe20000000800 */
[----:B------:R-:W-:Y:S01]  /*67a0*/  @!PT LDS RZ, [RZ] ;  /* 0x00000000fffff984 */ /* 0x000fe20000000800 */
[----:B------:R-:W-:Y:S01]  /*67b0*/  @!PT LDS RZ, [RZ] ;  /* 0x00000000fffff984 */ /* 0x000fe20000000800 */
[----:B------:R1:W-:Y:S01]  /*67c0*/  @!P1 LDGSTS.E.BYPASS.LTC128B.128 [R179+0x6000], desc[UR4][R172.64] ;  /* 0x06000000acb39fae */ /* 0x0003e2000b981a04 */
[C---:B------:R-:W-:Y:S01]  /*67d0*/  SHF.L.U64.HI R100, R166.reuse, 0x5, R167 ;  /* 0x00000005a6647819 */ /* 0x040fe200000102a7 */
[----:B------:R-:W-:Y:S01]  /*67e0*/  @!P0 IMAD R0, R167, 0x60, RZ ;  /* 0x00000060a7008824 */ /* 0x000fe200078e02ff */
[-C--:B------:R-:W-:Y:S01]  /*67f0*/  @!P0 LEA R198, P4, R166, R106.reuse, 0x6 ;  /* 0x0000006aa6c68211 */ /* 0x080fe200078830ff */
[----:B------:R-:W-:Y:S01]  /*6800*/  @P1 STS.128 [R179+0x6000], RZ ;  /* 0x006000ffb3001388 */ /* 0x000fe20000000c00 */
[-C--:B------:R-:W-:Y:S01]  /*6810*/  @!P0 MOV R192, R106.reuse ;  /* 0x0000006a00c08202 */ /* 0x080fe20000000f00 */
[----:B------:R-:W-:Y:S01]  /*6820*/  IMAD.X R107, R100, 0x1, R173, P3 ;  /* 0x00000001646b7824 */ /* 0x000fe200018e06ad */
[----:B------:R-:W-:Y:S01]  /*6830*/  @!P0 IADD3 R190, P3, PT, R106, R101, RZ ;  /* 0x000000656abe8210 */ /* 0x000fe20007f7e0ff */
[----:B------:R-:W-:Y:S01]  /*6840*/  @P0 STS.128 [R179+0x6800], RZ ;  /* 0x006800ffb3000388 */ /* 0x000fe20000000c00 */
[-C--:B------:R-:W-:Y:S01]  /*6850*/  @!P0 MOV R194, R106.reuse ;  /* 0x0000006a00c28202 */ /* 0x080fe20000000f00 */
[----:B------:R-:W-:Y:S01]  /*6860*/  @!P0 IMAD.MOV.U32 R193, RZ, RZ, R107 ;  /* 0x000000ffffc18224 */ /* 0x000fe200078e006b */
[C---:B------:R-:W-:Y:S01]  /*6870*/  @!P0 LEA.HI.X R199, R166.reuse, R107, R167, 0x6, P4 ;  /* 0x0000006ba6c78211 */ /* 0x040fe200020f34a7 */
[----:B------:R-:W-:Y:S01]  /*6880*/  @!PT LDS RZ, [RZ] ;  /* 0x00000000fffff984 */ /* 0x000fe20000000800 */
[----:B------:R-:W-:Y:S01]  /*6890*/  @!PT LDS RZ, [RZ] ;  /* 0x00000000fffff984 */ /* 0x000fe20000000800 */
[----:B------:R-:W-:Y:S01]  /*68a0*/  @!PT LDS RZ, [RZ] ;  /* 0x00000000fffff984 */ /* 0x000fe20000000800 */
[----:B------:R1:W-:Y:S01]  /*68b0*/  @!P0 LDGSTS.E.BYPASS.LTC128B.128 [R179+0x6800], desc[UR4][R106.64] ;  /* 0x068000006ab38fae */ /* 0x0003e2000b981a04 */
[----:B------:R-:W-:Y:S01]  /*68c0*/  @!P0 IMAD.X R191, R107, 0x1, R100, P3 ;  /* 0x000000016bbf8824 */ /* 0x000fe200018e0664 */
[----:B------:R-:W-:Y:S01]  /*68d0*/  BSSY.RECONVERGENT B1, `(.L_x_9126) ;  /* 0x0000120000017945 */ /* 0x000fe20003800200 */
[C---:B------:R-:W-:Y:S01]  /*68e0*/  @!P0 IMAD.WIDE.U32 R196, R166.reuse, 0x60, R106 ;  /* 0x00000060a6c48825 */ /* 0x040fe200078e006a */
[----:B------:R-:W-:Y:S03]  /*68f0*/  @P0 STS.128 [R179+0x7000], RZ ;  /* 0x007000ffb3000388 */ /* 0x000fe60000000c00 */
[----:B------:R-:W-:Y:S01]  /*6900*/  @!P0 IMAD.WIDE.U32 R192, R166, 0xc0, R192 ;  /* 0x000000c0a6c08825 */ /* 0x000fe200078e00c0 */
[----:B------:R-:W-:Y:S01]  /*6910*/  @!PT LDS RZ, [RZ] ;  /* 0x00000000fffff984 */ /* 0x000fe20000000800 */
[----:B------:R-:W-:Y:S01]  /*6920*/  @!PT LDS RZ, [RZ] ;  /* 0x00000000fffff984 */ /* 0x000fe20000000800 */
[----:B------:R-:W-:Y:S01]  /*6930*/  @!PT LDS RZ, [RZ] ;  /* 0x00000000fffff984 */ /* 0x000fe20000000800 */
[----:B------:R1:W-:Y:S02]  /*6940*/  @!P0 LDGSTS.E.BYPASS.LTC128B.128 [R179+0x7000], desc[UR4][R190.64] ;  /* 0x07000000beb38fae */ /* 0x0003e4000b981a04 */
[----:B------:R-:W-:Y:S01]  /*6950*/  @!P0 IADD3 R197, PT, PT, R0, R197, RZ ;  /* 0x000000c500c58210 */ /* 0x000fe20007ffe0ff */
[C---:B------:R-:W-:Y:S01]  /*6960*/  @!P0 IMAD R100, R167.reuse, 0xc0, RZ ;  /* 0x000000c0a7648824 */ /* 0x040fe200078e02ff */
[----:B------:R-:W-:Y:S01]  /*6970*/  @P0 STS.128 [R179+0x7800], RZ ;  /* 0x007800ffb3000388 */ /* 0x000fe20000000c00 */
[----:B------:R-:W-:Y:S02]  /*6980*/  @!P0 IMAD.MOV.U32 R195, RZ, RZ, R107 ;  /* 0x000000ffffc38224 */ /* 0x000fe400078e006b */
[----:B------:R-:W-:Y:S01]  /*6990*/  @!P0 IMAD R101, R167, 0xa0, RZ ;  /* 0x000000a0a7658824 */ /* 0x000fe200078e02ff */
[----:B------:R-:W-:Y:S01]  /*69a0*/  @!PT LDS RZ, [RZ] ;  /* 0x00000000fffff984 */ /* 0x000fe20000000800 */
[----:B------:R-:W-:Y:S01]  /*69b0*/  @!PT LDS RZ, [RZ] ;  /* 0x00000000fffff984 */ /* 0x000fe20000000800 */
[----:B------:R-:W-:Y:S01]  /*69c0*/  @!PT LDS RZ, [RZ] ;  /* 0x00000000fffff984 */ /* 0x000fe20000000800 */
[----:B------:R1:W-:Y:S01]  /*69d0*/  @!P0 LDGSTS.E.BYPASS.LTC128B.128 [R179+0x7800], desc[UR4][R198.64] ;  /* 0x07800000c6b38fae */ /* 0x0003e2000b981a04 */
[----:B------:R-:W-:Y:S01]  /*69e0*/  @!P0 IMAD.WIDE.U32 R194, R166, 0xa0, R194 ;  /* 0x000000a0a6c28825 */ /* 0x000fe200078e00c2 */
[----:B------:R-:W-:Y:S02]  /*69f0*/  @!P0 IADD3 R193, PT, PT, R100, R193, RZ ;  /* 0x000000c164c18210 */ /* 0x000fe40007ffe0ff */
[----:B------:R-:W-:Y:S01]  /*6a00*/  @P0 STS.128 [R179+0x8000], RZ ;  /* 0x008000ffb3000388 */ /* 0x000fe20000000c00 */
[C---:B------:R-:W-:Y:S01]  /*6a10*/  @!P0 LEA R100, P3, R166.reuse, R106, 0x7 ;  /* 0x0000006aa6648211 */ /* 0x040fe200078638ff */
[----:B------:R-:W-:Y:S02]  /*6a20*/  @!P0 IMAD.IADD R195, R101, 0x1, R195 ;  /* 0x0000000165c38824 */ /* 0x000fe400078e02c3 */
[----:B------:R-:W-:Y:S01]  /*6a30*/  @!PT LDS RZ, [RZ] ;  /* 0x00000000fffff984 */ /* 0x000fe20000000800 */
[----:B------:R-:W-:Y:S01]  /*6a40*/  @!PT LDS RZ, [RZ] ;  /* 0x00000000fffff984 */ /* 0x000fe20000000800 */
[----:B------:R-:W-:Y:S01]  /*6a50*/  @!PT LDS RZ, [RZ] ;  /* 0x00000000fffff984 */ /* 0x000fe20000000800 */
[----:B------:R1:W-:Y:S01]  /*6a60*/  @!P0 LDGSTS.E.BYPASS.LTC128B.128 [R179+0x8000], desc[UR4][R196.64] ;  /* 0x08000000c4b38fae */ /* 0x0003e2000b981a04 */
[----:B------:R-:W-:Y:S01]  /*6a70*/  @!P0 LEA.HI.X R101, R166, R107, R167, 0x7, P3 ;  /* 0x0000006ba6658211 */ /* 0x000fe200018f3ca7 */
[----:B------:R-:W-:Y:S02]  /*6a80*/  VIADD R186, R186, 0x1 ;  /* 0x00000001baba7836 */ /* 0x000fe40000000000 */
[----:B------:R-:W-:Y:S03]  /*6a90*/  @P0 STS.128 [R179+0x8800], RZ ;  /* 0x008800ffb3000388 */ /* 0x000fe60000000c00 */
[----:B------:R-:W-:Y:S01]  /*6aa0*/  ISETP.NE.AND P3, PT, R186, RZ, PT ;  /* 0x000000ffba00720c */ /* 0x000fe20003f65270 */
        /* <DEDUP_REMOVED lines=15> */
[----:B------:R-:W2:Y:S04]  /*6ba0*/  LDSM.16.M88.4 R112, [R162+0x2000] ;  /* 0x00200000a270783b */ /* 0x000ea80000000200 */
[----:B------:R-:W3:Y:S04]  /*6bb0*/  LDSM.16.M88.4 R116, [R162+0x2800] ;  /* 0x00280000a274783b */ /* 0x000ee80000000200 */
[----:B------:R-:W4:Y:S04]  /*6bc0*/  LDSM.16.M88.4 R120, [R162+0x3000] ;  /* 0x00300000a278783b */ /* 0x000f280000000200 */
[----:B------:R-:W0:Y:S04]  /*6bd0*/  LDGDEPBAR ;  /* 0x00000000000079af */ /* 0x000e280000000000 */
[----:B------:R-:W5:Y:S04]  /*6be0*/  LDSM.16.M88.4 R124, [R162+0x3800] ;  /* 0x00380000a27c783b */ /* 0x000f680000000200 */
[----:B------:R-:W1:Y:S04]  /*6bf0*/  LDSM.16.M88.4 R128, [R162+0x4000] ;  /* 0x00400000a280783b */ /* 0x000e680000000200 */
[----:B------:R-:W1:Y:S04]  /*6c00*/  LDSM.16.M88.4 R132, [R162+0x4800] ;  /* 0x00480000a284783b */ /* 0x000e680000000200 */
[----:B------:R-:W1:Y:S04]  /*6c10*/  LDSM.16.M88.4 R136, [R162+0x5000] ;  /* 0x00500000a288783b */ /* 0x000e680000000200 */
[----:B------:R-:W1:Y:S04]  /*6c20*/  LDSM.16.M88.4 R140, [R162+0x5800] ;  /* 0x00580000a28c783b */ /* 0x000e680000000200 */
[----:B------:R-:W-:Y:S01]  /*6c30*/  LDSM.16.M88.4 R144, [R161] ;  /* 0x00000000a190783b */ /* 0x000fe20000000200 */
[C---:B--2---:R-:W-:Y:S03]  /*6c40*/  HMMA.16816.F32 R4, R108.reuse, R112, RZ ;  /* 0x000000706c04723c */ /* 0x044fe600000018ff */
[----:B------:R-:W2:Y:S05]  /*6c50*/  LDSM.16.M88.4 R148, [R157+0x2000] ;  /* 0x002000009d94783b */ /* 0x000eaa0000000200 */
        /* <DEDUP_REMOVED lines=67> */
[----:B------:R-:W1:Y:S04]  /*7090*/  LDSM.16.M88.4 R108, [R155+0x3800] ;  /* 0x003800009b6c783b */ /* 0x000e680000000200 */
[----:B------:R-:W5:Y:S03]  /*70a0*/  LDSM.16.M88.4 R116, [R155+0x4000] ;  /* 0x004000009b74783b */ /* 0x000f660000000200 */
        /* <DEDUP_REMOVED lines=41> */
[----:B------:R-:W-:Y:S07]  /*7340*/  IMAD.MOV R101, RZ, RZ, -R101 ;  /* 0x000000ffff657224 */ /* 0x000fee00078e0a65 */
        /* <DEDUP_REMOVED lines=54> */
.L_x_9129:
[----:B------:R-:W-:Y:S05]  /*76b0*/  BSYNC.RECONVERGENT B0 ;  /* 0x0000000000007941 */ /* 0x000fea0003800200 */
.L_x_9128:
[----:B------:R-:W-:Y:S01]  /*76c0*/  @!P1 IMAD.MOV.U32 R171, RZ, RZ, R169 ;  /* 0x000000ffffab9224 */ /* 0x000fe200078e00a9 */
[C---:B------:R-:W-:Y:S01]  /*76d0*/  LEA R114, P3, R164.reuse, R170, 0x5 ;  /* 0x000000aaa4727211 */ /* 0x040fe200078628ff */
[C---:B------:R-:W-:Y:S02]  /*76e0*/  @!P0 IMAD R101, R165.reuse, 0x60, RZ ;  /* 0x00000060a5658824 */ /* 0x040fe400078e02ff */
[----:B------:R-:W-:Y:S01]  /*76f0*/  @!P0 IMAD R100, R165, 0xa0, RZ ;  /* 0x000000a0a5648824 */ /* 0x000fe200078e02ff */
[----:B------:R-:W-:Y:S01]  /*7700*/  @!PT LDS RZ, [RZ] ;  /* 0x00000000fffff984 */ /* 0x000fe20000000800 */
[----:B------:R-:W-:Y:S01]  /*7710*/  @!PT LDS RZ, [RZ] ;  /* 0x00000000fffff984 */ /* 0x000fe20000000800 */
[----:B------:R-:W-:Y:S01]  /*7720*/  @!PT LDS RZ, [RZ] ;  /* 0x00000000fffff984 */ /* 0x000fe20000000800 */
[----:B------:R1:W-:Y:S01]  /*7730*/  @!P1 LDGSTS.E.BYPASS.LTC128B.128 [R179+0x2000], desc[UR4][R170.64] ;  /* 0x02000000aab39fae */ /* 0x0003e2000b981a04 */
[C-C-:B------:R-:W-:Y:S01]  /*7740*/  LEA.HI.X R115, R164.reuse, R169, R165.reuse, 0x5, P3 ;  /* 0x000000a9a4737211 */ /* 0x140fe200018f2ca5 */
[--C-:B------:R-:W-:Y:S01]  /*7750*/  @!P0 IMAD.MOV.U32 R110, RZ, RZ, R114.reuse ;  /* 0x000000ffff6e8224 */ /* 0x100fe200078e0072 */
[CC--:B------:R-:W-:Y:S01]  /*7760*/  @!P0 LEA R116, P3, R164.reuse, R114.reuse, 0x5 ;  /* 0x00000072a4748211 */ /* 0x0c0fe200078628ff */
[----:B------:R1:W-:Y:S01]  /*7770*/  @P1 STS.128 [R179+0x2000], RZ ;  /* 0x002000ffb3001388 */ /* 0x0003e20000000c00 */
[-C--:B------:R-:W-:Y:S01]  /*7780*/  @!P0 MOV R111, R115.reuse ;  /* 0x00000073006f8202 */ /* 0x080fe20000000f00 */
[----:B------:R-:W-:Y:S01]  /*7790*/  @!P0 IMAD.MOV.U32 R108, RZ, RZ, R114 ;  /* 0x000000ffff6c8224 */ /* 0x000fe200078e0072 */
[CC--:B------:R-:W-:Y:S01]  /*77a0*/  @!P0 LEA.HI.X R117, R164.reuse, R115.reuse, R165, 0x5, P3 ;  /* 0x00000073a4758211 */ /* 0x0c0fe200018f2ca5 */
[----:B------:R1:W-:Y:S01]  /*77b0*/  @P0 STS.128 [R179+0x2800], RZ ;  /* 0x002800ffb3000388 */ /* 0x0003e20000000c00 */
[CC--:B------:R-:W-:Y:S01]  /*77c0*/  @!P0 LEA R112, P3, R164.reuse, R114.reuse, 0x6 ;  /* 0x00000072a4708211 */ /* 0x0c0fe200078630ff */
[C---:B------:R-:W-:Y:S01]  /*77d0*/  @!P0 IMAD.WIDE.U32 R110, R164.reuse, 0x60, R110 ;  /* 0x00000060a46e8825 */ /* 0x040fe200078e006e */
[-C--:B------:R-:W-:Y:S01]  /*77e0*/  @!P0 MOV R109, R115.reuse ;  /* 0x00000073006d8202 */ /* 0x080fe20000000f00 */
[----:B------:R-:W-:Y:S01]  /*77f0*/  @!PT LDS RZ, [RZ] ;  /* 0x00000000fffff984 */ /* 0x000fe20000000800 */
[----:B------:R-:W-:Y:S01]  /*7800*/  @!PT LDS RZ, [RZ] ;  /* 0x00000000fffff984 */ /* 0x000fe20000000800 */
[----:B------:R-:W-:Y:S01]  /*7810*/  @!PT LDS RZ, [RZ] ;  /* 0x00000000fffff984 */ /* 0x000fe20000000800 */
[----:B------:R1:W-:Y:S01]  /*7820*/  @!P0 LDGSTS.E.BYPASS.LTC128B.128 [R179+0x2800], desc[UR4][R114.64] ;  /* 0x0280000072b38fae */ /* 0x0003e2000b981a04 */
[CC--:B------:R-:W-:Y:S01]  /*7830*/  @!P0 LEA.HI.X R113, R164.reuse, R115.reuse, R165, 0x6, P3 ;  /* 0x00000073a4718211 */ /* 0x0c0fe200018f34a5 */
[----:B------:R-:W-:Y:S01]  /*7840*/  @!P0 IMAD.IADD R111, R101, 0x1, R111 ;  /* 0x00000001656f8824 */ /* 0x000fe200078e026f */
[----:B------:R-:W-:Y:S01]  /*7850*/  @!P0 MOV R107, R115 ;  /* 0x00000073006b8202 */ /* 0x000fe20000000f00 */
[----:B------:R1:W-:Y:S01]  /*7860*/  @P0 STS.128 [R179+0x3000], RZ ;  /* 0x003000ffb3000388 */ /* 0x0003e20000000c00 */
[----:B------:R-:W-:Y:S03]  /*7870*/  @!P0 IMAD.WIDE.U32 R108, R164, 0xa0, R108 ;  /* 0x000000a0a46c8825 */ /* 0x000fe600078e006c */
        /* <DEDUP_REMOVED lines=8> */
[C---:B------:R-:W-:Y:S01]  /*7900*/  @!P0 LEA R100, P1, R164.reuse, R114, 0x7 ;  /* 0x00000072a4648211 */ /* 0x040fe200078238ff */
[C---:B------:R-:W-:Y:S02]  /*7910*/  @!P0 IMAD.WIDE.U32 R106, R164.reuse, 0xc0, R106 ;  /* 0x000000c0a46a8825 */ /* 0x040fe400078e006a */
[----:B------:R-:W-:Y:S01]  /*7920*/  @!PT LDS RZ, [RZ] ;  /* 0x00000000fffff984 */ /* 0x000fe20000000800 */
[----:B------:R-:W-:Y:S01]  /*7930*/  @!PT LDS RZ, [RZ] ;  /* 0x00000000fffff984 */ /* 0x000fe20000000800 */
[----:B------:R-:W-:Y:S01]  /*7940*/  @!PT LDS RZ, [RZ] ;  /* 0x00000000fffff984 */ /* 0x000fe20000000800 */
[----:B------:R1:W-:Y:S01]  /*7950*/  @!P0 LDGSTS.E.BYPASS.LTC128B.128 [R179+0x3800], desc[UR4][R112.64] ;  /* 0x0380000070b38fae */ /* 0x0003e2000b981a04 */
[----:B------:R-:W-:Y:S01]  /*7960*/  @!P0 LEA.HI.X R101, R164, R115, R165, 0x7, P1 ;  /* 0x00000073a4658211 */ /* 0x000fe200008f3ca5 */
[----:B------:R-:W-:Y:S02]  /*7970*/  @!P0 IMAD.IADD R107, R0, 0x1, R107 ;  /* 0x00000001006b8824 */ /* 0x000fe400078e026b */
        /* <DEDUP_REMOVED lines=21> */
.L_x_9127:
[----:B------:R-:W-:Y:S05]  /*7ad0*/  BSYNC.RECONVERGENT B1 ;  /* 0x0000000000017941 */ /* 0x000fea0003800200 */
.L_x_9126:
        /* <DEDUP_REMOVED lines=152> */
[-CC-:B------:R-:W-:Y:S01]  /*8460*/  FFMA.FTZ R59, R64, R101.reuse, -R114.reuse ;  /* 0x00000065403b7223 */ /* 0x180fe20000010872 */
[----:B------:R-:W-:Y:S01]  /*8470*/  FADD.FTZ R123, R117, R123 ;  /* 0x0000007b757b7221 */ /* 0x000fe20000010000 */
[----:B------:R-:W-:Y:S01]  /*8480*/  ISETP.NE.AND P0, PT, R187, -0x1, PT ;  /* 0xffffffffbb00780c */ /* 0x000fe20003f05270 */
        /* <DEDUP_REMOVED lines=256> */
.L_x_9123:
        /* <DEDUP_REMOVED lines=10> */
.L_x_9144:
[----:B------:R-:W2:Y:S01]  /*9530*/  S2R R4, SR_TID.X ;  /* 0x0000000000047919 */ /* 0x000ea20000002100 */
[----:B---34-:R-:W-:Y:S01]  /*9540*/  FADD.FTZ R10, R10, R11 ;  /* 0x0000000b0a0a7221 */ /* 0x018fe20000010000 */
[----:B------:R-:W3:Y:S01]  /*9550*/  S2UR UR6, SR_CgaCtaId ;  /* 0x00000000000679c3 */ /* 0x000ee20000008800 */
[----:B------:R-:W4:Y:S01]  /*9560*/  MUFU.RCP R5, R8 ;  /* 0x0000000800057308 */ /* 0x000f220000001000 */
[----:B------:R-:W-:Y:S01]  /*9570*/  FSETP.NE.FTZ.AND P2, PT, R8, RZ, PT ;  /* 0x000000ff0800720b */ /* 0x000fe20003f55000 */
[----:B------:R-:W-:Y:S01]  /*9580*/  UMOV UR7, 0x400 ;  /* 0x0000040000077882 */ /* 0x000fe20000000000 */
[----:B------:R-:W-:-:S05]  /*9590*/  FSETP.NE.FTZ.AND P1, PT, R10, RZ, PT ;  /* 0x000000ff0a00720b */ /* 0x000fca0003f35000 */
[----:B------:R-:W1:Y:S01]  /*95a0*/  MUFU.RCP R6, R10 ;  /* 0x0000000a00067308 */ /* 0x000e620000001000 */
[----:B----4-:R-:W-:-:S05]  /*95b0*/  FSEL R5, R5, 1, P2 ;  /* 0x3f80000005057808 */ /* 0x010fca0001000000 */
[C---:B------:R-:W-:Y:S01]  /*95c0*/  FMUL.FTZ R96, R5.reuse, R96 ;  /* 0x0000006005607220 */ /* 0x040fe20000410000 */
[----:B---3--:R-:W-:Y:S01]  /*95d0*/  ULEA UR6, UR6, UR7, 0x18 ;  /* 0x0000000706067291 */ /* 0x008fe2000f8ec0ff */
[C---:B------:R-:W-:Y:S01]  /*95e0*/  FMUL.FTZ R97, R5.reuse, R97 ;  /* 0x0000006105617220 */ /* 0x040fe20000410000 */
[----:B-1----:R-:W-:Y:S01]  /*95f0*/  FSEL R6, R6, 1, P1 ;  /* 0x3f80000006067808 */ /* 0x002fe20000800000 */
[C---:B------:R-:W-:Y:S01]  /*9600*/  FMUL.FTZ R92, R5.reuse, R92 ;  /* 0x0000005c055c7220 */ /* 0x040fe20000410000 */
[C---:B------:R-:W-:Y:S01]  /*9610*/  FMUL.FTZ R93, R5.reuse, R93 ;  /* 0x0000005d055d7220 */ /* 0x040fe20000410000 */
[----:B------:R-:W-:Y:S01]  /*9620*/  FMUL.FTZ R68, R5, R68 ;  /* 0x0000004405447220 */ /* 0x000fe20000410000 */
[----:B--2---:R-:W-:Y:S01]  /*9630*/  SHF.L.U32 R9, R4, 0x4, RZ ;  /* 0x0000000404097819 */ /* 0x004fe200000006ff */
        /* <DEDUP_REMOVED lines=16> */
[C---:B------:R-:W-:Y:S01]  /*9740*/  SHF.L.U32 R6, R4.reuse, 0x1, RZ ;  /* 0x0000000104067819 */ /* 0x040fe200000006ff */
[----:B------:R-:W-:Y:S01]  /*9750*/  IMAD.SHL.U32 R11, R4, 0x20, RZ ;  /* 0x00000020040b7824 */ /* 0x000fe200078e00ff */
[----:B------:R-:W-:Y:S01]  /*9760*/  LOP3.LUT R9, R9, 0x1c0, RZ, 0xc0, !PT ;  /* 0x000001c009097812 */ /* 0x000fe200078ec0ff */
[C---:B------:R-:W-:Y:S01]  /*9770*/  FMUL.FTZ R69, R5.reuse, R69 ;  /* 0x0000004505457220 */ /* 0x040fe20000410000 */
[----:B------:R-:W-:Y:S01]  /*9780*/  LOP3.LUT R12, R6, 0x6, RZ, 0xc0, !PT ;  /* 0x00000006060c7812 */ /* 0x000fe200078ec0ff */
[C---:B------:R-:W-:Y:S01]  /*9790*/  FMUL.FTZ R72, R5.reuse, R72 ;  /* 0x0000004805487220 */ /* 0x040fe20000410000 */
[----:B------:R-:W-:Y:S01]  /*97a0*/  LOP3.LUT P0, RZ, R4, 0x4, RZ, 0xc0, !PT ;  /* 0x0000000404ff7812 */ /* 0x000fe2000780c0ff */
[C---:B------:R-:W-:Y:S01]  /*97b0*/  FMUL.FTZ R73, R5.reuse, R73 ;  /* 0x0000004905497220 */ /* 0x040fe20000410000 */
[----:B------:R-:W-:Y:S01]  /*97c0*/  LOP3.LUT R11, R12, 0x7c00, R11, 0xf8, !PT ;  /* 0x00007c000c0b7812 */ /* 0x000fe200078ef80b */
[----:B------:R-:W-:Y:S01]  /*97d0*/  FMUL.FTZ R76, R5, R76 ;  /* 0x0000004c054c7220 */ /* 0x000fe20000410000 */
[----:B------:R-:W-:Y:S01]  /*97e0*/  LOP3.LUT R6, R9, 0x38, R6, 0xf8, !PT ;  /* 0x0000003809067812 */ /* 0x000fe200078ef806 */
[C---:B------:R-:W-:Y:S01]  /*97f0*/  FMUL.FTZ R77, R5.reuse, R77 ;  /* 0x0000004d054d7220 */ /* 0x040fe20000410000 */
[----:B------:R-:W-:Y:S01]  /*9800*/  R2P PR, R4, 0x18 ;  /* 0x0000001804007804 */ /* 0x000fe20000000000 */
[----:B------:R-:W-:Y:S01]  /*9810*/  FMUL.FTZ R88, R5, R88 ;  /* 0x0000005805587220 */ /* 0x000fe20000410000 */
[----:B------:R-:W-:Y:S01]  /*9820*/  LOP3.LUT R11, R11, R6, RZ, 0xfc, !PT ;  /* 0x000000060b0b7212 */ /* 0x000fe200078efcff */
[----:B------:R-:W-:Y:S01]  /*9830*/  IMAD.MOV.U32 R6, RZ, RZ, 0x20 ;  /* 0x00000020ff067424 */ /* 0x000fe200078e00ff */
[----:B------:R-:W-:Y:S01]  /*9840*/  MOV R9, 0x10 ;  /* 0x0000001000097802 */ /* 0x000fe20000000f00 */
[----:B------:R-:W-:Y:S01]  /*9850*/  FMUL.FTZ R89, R5, R89 ;  /* 0x0000005905597220 */ /* 0x000fe20000410000 */
[----:B------:R-:W-:Y:S01]  /*9860*/  LEA R11, R11, UR6, 0x1 ;  /* 0x000000060b0b7c11 */ /* 0x000fe2000f8e08ff */
[C---:B------:R-:W-:Y:S01]  /*9870*/  FMUL.FTZ R80, R5.reuse, R80 ;  /* 0x0000005005507220 */ /* 0x040fe20000410000 */
[----:B------:R-:W-:Y:S01]  /*9880*/  SEL R6, R6, 0xffffffe0, !P3 ;  /* 0xffffffe006067807 */ /* 0x000fe20005800000 */
[----:B------:R-:W-:Y:S01]  /*9890*/  FMUL.FTZ R81, R5, R81 ;  /* 0x0000005105517220 */ /* 0x000fe20000410000 */
[----:B------:R-:W-:Y:S01]  /*98a0*/  IADD3 R17, PT, PT, R11, 0x40, RZ ;  /* 0x000000400b117810 */ /* 0x000fe20007ffe0ff */
[----:B------:R-:W-:Y:S01]  /*98b0*/  FMUL.FTZ R84, R5, R84 ;  /* 0x0000005405547220 */ /* 0x000fe20000410000 */
[----:B------:R-:W-:Y:S01]  /*98c0*/  SEL R9, R9, 0xfffffff0, !P0 ;  /* 0xfffffff009097807 */ /* 0x000fe20004000000 */
[----:B------:R-:W-:Y:S01]  /*98d0*/  @P4 VIADD R17, R11, 0xffffffc0 ;  /* 0xffffffc00b114836 */ /* 0x000fe20000000000 */
[----:B------:R-:W-:Y:S01]  /*98e0*/  F2FP.F16.F32.PACK_AB R96, R97, R96 ;  /* 0x000000606160723e */ /* 0x000fe200000000ff */
[----:B------:R-:W-:Y:S01]  /*98f0*/  IMAD.IADD R15, R6, 0x1, R11 ;  /* 0x00000001060f7824 */ /* 0x000fe200078e020b */
[----:B------:R-:W-:Y:S01]  /*9900*/  F2FP.F16.F32.PACK_AB R98, R99, R98 ;  /* 0x000000626362723e */ /* 0x000fe200000000ff */
[----:B------:R-:W-:Y:S01]  /*9910*/  FMUL.FTZ R5, R5, R85 ;  /* 0x0000005505057220 */ /* 0x000fe20000410000 */
[----:B------:R-:W-:Y:S01]  /*9920*/  F2FP.F16.F32.PACK_AB R92, R93, R92 ;  /* 0x0000005c5d5c723e */ /* 0x000fe200000000ff */
[----:B------:R-:W-:Y:S01]  /*9930*/  STS [R11], R96 ;  /* 0x000000600b007388 */ /* 0x000fe20000000800 */
[----:B------:R-:W-:-:S02]  /*9940*/  F2FP.F16.F32.PACK_AB R94, R95, R94 ;  /* 0x0000005e5f5e723e */ /* 0x000fc400000000ff */
[----:B------:R-:W-:Y:S01]  /*9950*/  IADD3 R13, PT, PT, R9, R11, RZ ;  /* 0x0000000b090d7210 */ /* 0x000fe20007ffe0ff */
[----:B------:R-:W-:Y:S01]  /*9960*/  STS [R11+0x400], R98 ;  /* 0x000400620b007388 */ /* 0x000fe20000000800 */
[----:B------:R-:W-:Y:S02]  /*9970*/  F2FP.F16.F32.PACK_AB R68, R69, R68 ;  /* 0x000000444544723e */ /* 0x000fe400000000ff */
[----:B------:R-:W-:Y:S01]  /*9980*/  F2FP.F16.F32.PACK_AB R70, R71, R70 ;  /* 0x000000464746723e */ /* 0x000fe200000000ff */
[----:B------:R-:W-:Y:S01]  /*9990*/  STS [R13], R92 ;  /* 0x0000005c0d007388 */ /* 0x000fe20000000800 */
[----:B------:R-:W-:Y:S02]  /*99a0*/  IADD3 R21, PT, PT, R6, R17, RZ ;  /* 0x0000001106157210 */ /* 0x000fe40007ffe0ff */
[----:B------:R-:W-:Y:S01]  /*99b0*/  F2FP.F16.F32.PACK_AB R72, R73, R72 ;  /* 0x000000484948723e */ /* 0x000fe200000000ff */
[----:B------:R-:W-:Y:S01]  /*99c0*/  STS [R13+0x400], R94 ;  /* 0x0004005e0d007388 */ /* 0x000fe20000000800 */
[----:B------:R-:W-:-:S02]  /*99d0*/  F2FP.F16.F32.PACK_AB R74, R75, R74 ;  /* 0x0000004a4b4a723e */ /* 0x000fc400000000ff */
[----:B------:R-:W-:Y:S01]  /*99e0*/  IADD3 R19, PT, PT, R9, R15, RZ ;  /* 0x0000000f09137210 */ /* 0x000fe20007ffe0ff */
[----:B------:R-:W-:Y:S01]  /*99f0*/  STS [R15], R68 ;  /* 0x000000440f007388 */ /* 0x000fe20000000800 */
[----:B------:R-:W-:Y:S02]  /*9a00*/  F2FP.F16.F32.PACK_AB R76, R77, R76 ;  /* 0x0000004c4d4c723e */ /* 0x000fe400000000ff */
[----:B------:R-:W-:Y:S01]  /*9a10*/  F2FP.F16.F32.PACK_AB R78, R79, R78 ;  /* 0x0000004e4f4e723e */ /* 0x000fe200000000ff */
[----:B------:R-:W-:Y:S01]  /*9a20*/  STS [R15+0x400], R70 ;  /* 0x000400460f007388 */ /* 0x000fe20000000800 */
[----:B------:R-:W-:Y:S02]  /*9a30*/  F2FP.F16.F32.PACK_AB R88, R89, R88 ;  /* 0x000000585958723e */ /* 0x000fe400000000ff */
        /* <DEDUP_REMOVED lines=9> */
[----:B------:R-:W-:-:S03]  /*9ad0*/  F2FP.F16.F32.PACK_AB R86, R87, R86 ;  /* 0x000000565756723e */ /* 0x000fc600000000ff */
[----:B------:R-:W-:Y:S04]  /*9ae0*/  STS [R17+0x400], R78 ;  /* 0x0004004e11007388 */ /* 0x000fe80000000800 */
[----:B------:R-:W-:Y:S04]  /*9af0*/  STS [R23], R88 ;  /* 0x0000005817007388 */ /* 0x000fe80000000800 */
[----:B------:R-:W-:Y:S04]  /*9b00*/  STS [R23+0x400], R90 ;  /* 0x0004005a17007388 */ /* 0x000fe80000000800 */
[----:B------:R-:W-:Y:S04]  /*9b10*/  STS [R21], R80 ;  /* 0x0000005015007388 */ /* 0x000fe80000000800 */
[----:B------:R-:W-:Y:S04]  /*9b20*/  STS [R21+0x400], R82 ;  /* 0x0004005215007388 */ /* 0x000fe80000000800 */
[----:B------:R1:W-:Y:S04]  /*9b30*/  STS [R9], R5 ;  /* 0x0000000509007388 */ /* 0x0003e80000000800 */
[----:B------:R2:W-:Y:S04]  /*9b40*/  STS [R9+0x400], R86 ;  /* 0x0004005609007388 */ /* 0x0005e80000000800 */
[----:B------:R-:W3:Y:S04]  /*9b50*/  LD.E.U8 R6, desc[UR4][R2.64+0x1c8] ;  /* 0x0001c80402067980 */ /* 0x000ee8000c101100 */
[----:B------:R-:W4:Y:S01]  /*9b60*/  LD.E.64 R26, desc[UR4][R2.64+0x88] ;  /* 0x00008804021a7980 */ /* 0x000f22000c101b00 */
[----:B------:R-:W2:Y:S01]  /*9b70*/  @P1 MUFU.LG2 R10, R10 ;  /* 0x0000000a000a1308 */ /* 0x000ea20000000c00 */
[----:B---3--:R-:W-:-:S13]  /*9b80*/  ISETP.NE.AND P3, PT, R6, RZ, PT ;  /* 0x000000ff0600720c */ /* 0x008fda0003f65270 */
[----:B------:R-:W3:Y:S04]  /*9b90*/  @!P3 LD.E R6, desc[UR4][R2.64+0x60] ;  /* 0x000060040206b980 */ /* 0x000ee8000c101900 */
[----:B------:R-:W3:Y:S01]  /*9ba0*/  @!P3 LD.E R25, desc[UR4][R2.64+0xb4] ;  /* 0x0000b4040219b980 */ /* 0x000ee2000c101900 */
[----:B------:R-:W4:Y:S01]  /*9bb0*/  @P2 MUFU.LG2 R8, R8 ;  /* 0x0000000800082308 */ /* 0x000f220000000c00 */
[----:B------:R-:W-:Y:S02]  /*9bc0*/  ISETP.NE.AND P0, PT, R181, -0x1, PT ;  /* 0xffffffffb500780c */ /* 0x000fe40003f05270 */
[----:B-1----:R-:W-:Y:S02]  /*9bd0*/  SHF.R.U32.HI R5, RZ, 0x1, R4 ;  /* 0x00000001ff057819 */ /* 0x002fe40000011604 */
[----:B------:R-:W-:-:S02]  /*9be0*/  LOP3.LUT P4, RZ, R4, 0x3, RZ, 0xc0, !PT ;  /* 0x0000000304ff7812 */ /* 0x000fc4000788c0ff */
[----:B------:R-:W-:Y:S01]  /*9bf0*/  LOP3.LUT R12, R5, 0x30, RZ, 0xc0, !PT ;  /* 0x00000030050c7812 */ /* 0x000fe200078ec0ff */
[----:B--2---:R-:W-:Y:S01]  /*9c00*/  @P1 FMUL.FTZ R5, R10, 0.69314718246459960938 ;  /* 0x3f3172180a051820 */ /* 0x004fe20000410000 */
[----:B------:R-:W-:Y:S01]  /*9c10*/  SHF.R.U32.HI R23, RZ, 0x2, R4 ;  /* 0x00000002ff177819 */ /* 0x000fe20000011604 */
[----:B------:R-:W-:Y:S01]  /*9c20*/  BSSY.RECONVERGENT B0, `(.L_x_9132) ;  /* 0x0000011000007945 */ /* 0x000fe20003800200 */
[----:B------:R-:W-:Y:S01]  /*9c30*/  MOV R20, 0x7f800000 ;  /* 0x7f80000000147802 */ /* 0x000fe20000000f00 */
[----:B-----5:R-:W-:Y:S01]  /*9c40*/  @P1 FFMA.FTZ R20, R7, R0, R5 ;  /* 0x0000000007141223 */ /* 0x020fe20000010005 */
[----:B------:R-:W-:Y:S01]  /*9c50*/  MOV R21, 0x7f800000 ;  /* 0x7f80000000157802 */ /* 0x000fe20000000f00 */
[----:B----4-:R-:W-:Y:S01]  /*9c60*/  @P2 FMUL.FTZ R4, R8, 0.69314718246459960938 ;  /* 0x3f31721808042820 */ /* 0x010fe20000410000 */
[----:B------:R-:W-:Y:S01]  /*9c70*/  LOP3.LUT R23, R12, 0x7, R23, 0xf8, !PT ;  /* 0x000000070c177812 */ /* 0x000fe200078ef817 */
[-C--:B------:R-:W-:Y:S02]  /*9c80*/  @P0 IMAD R0, R27, R181.reuse, RZ ;  /* 0x000000b51b000224 */ /* 0x080fe400078e02ff */
[----:B------:R-:W-:Y:S01]  /*9c90*/  @P2 FFMA.FTZ R21, R7, R100, R4 ;  /* 0x0000006407152223 */ /* 0x000fe20000010004 */
[----:B------:R-:W-:-:S04]  /*9ca0*/  @P0 IMAD.WIDE.U32 R28, R26, R181, RZ ;  /* 0x000000b51a1c0225 */ /* 0x000fc800078e00ff */
[----:B---3--:R-:W-:-:S04]  /*9cb0*/  @!P3 IMAD R6, R176, R6, R175 ;  /* 0x00000006b006b224 */ /* 0x008fc800078e02af */
[----:B------:R-:W-:Y:S01]  /*9cc0*/  @!P3 IMAD R25, R6, R25, RZ ;  /* 0x000000190619b224 */ /* 0x000fe200078e02ff */
[----:B------:R-:W-:Y:S06]  /*9cd0*/  @!P3 BRA `(.L_x_9133) ;  /* 0x000000000014b947 */ /* 0x000fec0003800000 */
[----:B------:R-:W2:Y:S04]  /*9ce0*/  @!P0 LD.E R5, desc[UR4][R2.64+0xb4] ;  /* 0x0000b40402058980 */ /* 0x000ea8000c101900 */
[----:B------:R-:W3:Y:S01]  /*9cf0*/  LD.E R4, desc[UR4][R2.64+0xd4] ;  /* 0x0000d40402047980 */ /* 0x000ee2000c101900 */
[----:B--2---:R-:W-:Y:S02]  /*9d00*/  @!P0 IMAD R181, R176, R5, RZ ;  /* 0x00000005b0b58224 */ /* 0x004fe400078e02ff */
[----:B---3--:R-:W-:-:S05]  /*9d10*/  IMAD R4, R175, R4, RZ ;  /* 0x00000004af047224 */ /* 0x008fca00078e02ff */
[----:B------:R-:W-:Y:S02]  /*9d20*/  IADD3 R25, PT, PT, R4, R181, RZ ;  /* 0x000000b504197210 */ /* 0x000fe40007ffe0ff */
.L_x_9133:
[----:B------:R-:W-:Y:S05]  /*9d30*/  BSYNC.RECONVERGENT B0 ;  /* 0x0000000000007941 */ /* 0x000fea0003800200 */
.L_x_9132:
[----:B------:R1:W5:Y:S01]  /*9d40*/  @!P0 LD.E.64 R34, desc[UR4][R2.64+0x80] ;  /* 0x0000800402228980 */ /* 0x000362000c101b00 */
[----:B------:R-:W-:Y:S05]  /*9d50*/  WARPSYNC.ALL ;  /* 0x0000000000007948 */ /* 0x000fea0003800000 */
[----:B------:R1:W5:Y:S04]  /*9d60*/  LD.E.64 R32, desc[UR4][R2.64+0x90] ;  /* 0x0000900402207980 */ /* 0x000368000c101b00 */
[----:B------:R1:W5:Y:S04]  /*9d70*/  LD.E.64 R30, desc[UR4][R2.64+0x70] ;  /* 0x00007004021e7980 */ /* 0x000368000c101b00 */
[----:B------:R1:W5:Y:S01]  /*9d80*/  LD.E.64 R36, desc[UR4][R2.64+0xa0] ;  /* 0x0000a00402247980 */ /* 0x000362000c101b00 */
[----:B------:R-:W-:Y:S01]  /*9d90*/  BSSY.RECONVERGENT B0, `(.L_x_9134) ;  /* 0x0000011000007945 */ /* 0x000fe20003800200 */
[----:B------:R-:W-:Y:S06]  /*9da0*/  BAR.SYNC.DEFER_BLOCKING 0x0 ;  /* 0x0000000000007b1d */ /* 0x000fec0000010000 */
[----:B------:R1:W2:Y:S04]  /*9db0*/  LDS.128 R12, [R179] ;  /* 0x00000000b30c7984 */ /* 0x0002a80000000c00 */
[----:B------:R1:W3:Y:S04]  /*9dc0*/  LDS.128 R8, [R179+0x800] ;  /* 0x00080000b3087984 */ /* 0x0002e80000000c00 */
[----:B------:R1:W4:Y:S04]  /*9dd0*/  LDS.128 R4, [R179+0x1000] ;  /* 0x00100000b3047984 */ /* 0x0003280000000c00 */
[----:B------:R1:W1:Y:S01]  /*9de0*/  LDS.128 R16, [R179+0x1800] ;  /* 0x00180000b3107984 */ /* 0x0002620000000c00 */
        /* <DEDUP_REMOVED lines=11> */
.L_x_9135:
[----:B------:R-:W-:Y:S05]  /*9ea0*/  BSYNC.RECONVERGENT B0 ;  /* 0x0000000000007941 */ /* 0x000fea0003800200 */
.L_x_9134:
[----:B-1----:R1:W2:Y:S01]  /*9eb0*/  LD.E R3, desc[UR4][R2.64+0xc0] ;  /* 0x0000c00402037980 */ /* 0x0022a2000c101900 */
[-C--:B-----5:R-:W-:Y:S01]  /*9ec0*/  @!P0 IMAD R21, R35, R176.reuse, RZ ;  /* 0x000000b023158224 */ /* 0x0a0fe200078e02ff */
[----:B------:R-:W-:Y:S01]  /*9ed0*/  BSSY.RECONVERGENT B0, `(.L_x_9136) ;  /* 0x000002a000007945 */ /* 0x000fe20003800200 */
[----:B------:R-:W-:Y:S01]  /*9ee0*/  @!P0 IMAD.WIDE.U32 R22, R34, R176, RZ ;  /* 0x000000b022168225 */ /* 0x000fe200078e00ff */
[----:B------:R-:W3:Y:S01]  /*9ef0*/  S2R R20, SR_TID.X ;  /* 0x0000000000147919 */ /* 0x000ee20000002100 */
[----:B------:R-:W-:Y:S02]  /*9f00*/  @P0 MOV R22, R28 ;  /* 0x0000001c00160202 */ /* 0x000fe40000000f00 */
[----:B------:R-:W-:Y:S02]  /*9f10*/  IMAD.MOV.U32 R183, RZ, RZ, RZ ;  /* 0x000000ffffb77224 */ /* 0x000fe400078e00ff */
[----:B------:R-:W-:Y:S02]  /*9f20*/  @!P0 IMAD.IADD R21, R23, 0x1, R21 ;  /* 0x0000000117158824 */ /* 0x000fe400078e0215 */
[----:B------:R-:W-:-:S02]  /*9f30*/  @P0 IMAD.IADD R21, R29, 0x1, R0 ;  /* 0x000000011d150824 */ /* 0x000fc400078e0200 */
[-C--:B-1----:R-:W-:Y:S02]  /*9f40*/  IMAD R2, R33, R175.reuse, RZ ;  /* 0x000000af21027224 */ /* 0x082fe400078e02ff */
[----:B------:R-:W-:-:S04]  /*9f50*/  IMAD.WIDE.U32 R32, R32, R175, RZ ;  /* 0x000000af20207225 */ /* 0x000fc800078e00ff */
[----:B------:R-:W-:Y:S01]  /*9f60*/  IMAD.IADD R2, R33, 0x1, R2 ;  /* 0x0000000121027824 */ /* 0x000fe200078e0202 */
[----:B---3--:R-:W-:-:S04]  /*9f70*/  SHF.R.U32.HI R23, RZ, 0x3, R20 ;  /* 0x00000003ff177819 */ /* 0x008fc80000011614 */
[C---:B------:R-:W-:Y:S02]  /*9f80*/  IADD3 R25, PT, PT, R23.reuse, 0x10, RZ ;  /* 0x0000001017197810 */ /* 0x040fe40007ffe0ff */
[----:B--2---:R-:W-:Y:S01]  /*9f90*/  ISETP.GE.AND P2, PT, R182, R3, PT ;  /* 0x00000003b600720c */ /* 0x004fe20003f46270 */
[----:B------:R-:W-:Y:S01]  /*9fa0*/  IMAD.WIDE.U32 R182, R180, R26, R182 ;  /* 0x0000001ab4b67225 */ /* 0x000fe200078e00b6 */
[C---:B------:R-:W-:Y:S02]  /*9fb0*/  IADD3 R3, PT, PT, R23.reuse, 0x30, RZ ;  /* 0x0000003017037810 */ /* 0x040fe40007ffe0ff */
[----:B------:R-:W-:Y:S01]  /*9fc0*/  ISETP.GE.OR P1, PT, R23, R168, P2 ;  /* 0x000000a81700720c */ /* 0x000fe20001726670 */
[----:B------:R-:W-:Y:S01]  /*9fd0*/  IMAD R180, R27, R180, RZ ;  /* 0x000000b41bb47224 */ /* 0x000fe200078e02ff */
[----:B------:R-:W-:Y:S02]  /*9fe0*/  IADD3 R32, P3, P0, R32, R182, R22 ;  /* 0x000000b620207210 */ /* 0x000fe4000787e016 */
[----:B------:R-:W-:-:S02]  /*9ff0*/  ISETP.GE.OR P4, PT, R25, R168, P2 ;  /* 0x000000a81900720c */ /* 0x000fc40001786670 */
[----:B------:R-:W-:-:S04]  /*a000*/  IADD3 R180, PT, PT, R183, R180, RZ ;  /* 0x000000b4b7b47210 */ /* 0x000fc80007ffe0ff */
[----:B------:R-:W-:Y:S01]  /*a010*/  IADD3.X R33, PT, PT, R2, R180, R21, P3, P0 ;  /* 0x000000b402217210 */ /* 0x000fe20001fe0415 */
[----:B------:R-:W-:Y:S02]  /*a020*/  VIADD R21, R23, 0x20 ;  /* 0x0000002017157836 */ /* 0x000fe40000000000 */
        /* <DEDUP_REMOVED lines=20> */
.L_x_9137:
[----:B------:R-:W-:Y:S05]  /*a170*/  BSYNC.RECONVERGENT B0 ;  /* 0x0000000000007941 */ /* 0x000fea0003800200 */
.L_x_9136:
[----:B------:R-:W-:Y:S04]  /*a180*/  BSSY.RECONVERGENT B0, `(.L_x_9138) ;  /* 0x000000d000007945 */ /* 0x000fe80003800200 */
[----:B------:R-:W-:Y:S05]  /*a190*/  @P3 BRA `(.L_x_9139) ;  /* 0x00000000002c3947 */ /* 0x000fea0003800000 */
[----:B--2---:R-:W-:Y:S01]  /*a1a0*/  IADD3 R9, P0, PT, R23, 0x20, RZ ;  /* 0x0000002017097810 */ /* 0x004fe20007f1e0ff */
        /* <DEDUP_REMOVED lines=9> */
[----:B----4-:R3:W-:Y:S02]  /*a240*/  ST.E.128 desc[UR4][R2.64], R4 ;  /* 0x0000000402007985 */ /* 0x0107e4000c101d04 */
.L_x_9139:
[----:B------:R-:W-:Y:S05]  /*a250*/  BSYNC.RECONVERGENT B0 ;  /* 0x0000000000007941 */ /* 0x000fea0003800200 */
.L_x_9138:
[----:B------:R-:W-:-:S04]  /*a260*/  MOV R175, 0x0 ;  /* 0x0000000000af7802 */ /* 0x000fc80000000f00 */
[----:B-1234-:R-:W-:Y:S05]  /*a270*/  @P2 RET.REL.NODEC R174 `(_ZN5flash24flash_fwd_splitkv_kernelI23Flash_fwd_kernel_traitsILi64ELi64ELi128ELi4ELb0ELb0EN7cutlass6half_tE19Flash_kernel_traitsILi64ELi64ELi128ELi4ES3_EELb0ELb0ELb0ELb0ELb0ELb0ELb0ELb0EEEvNS_16Flash_fwd_paramsE) ;  /* 0xffffff5cae602950 */ /* 0x01efea0003c3ffff */
        /* <DEDUP_REMOVED lines=12> */
[----:B-1----:R-:W-:Y:S05]  /*a340*/  RET.REL.NODEC R174 `(_ZN5flash24flash_fwd_splitkv_kernelI23Flash_fwd_kernel_traitsILi64ELi64ELi128ELi4ELb0ELb0EN7cutlass6half_tE19Flash_kernel_traitsILi64ELi64ELi128ELi4ES3_EELb0ELb0ELb0ELb0ELb0ELb0ELb0ELb0EEEvNS_16Flash_fwd_paramsE) ;  /* 0xffffff5cae2c7950 */ /* 0x002fea0003c3ffff */
.L_x_9131:
[----:B------:R-:W-:Y:S01]  /*a350*/  MOV R5, 0x2 ;  /* 0x0000000200057802 */ /* 0x000fe20000000f00 */
[----:B------:R-:W-:Y:S01]  /*a360*/  IMAD.MOV.U32 R4, RZ, RZ, 0x1f ;  /* 0x0000001fff047424 */ /* 0x000fe200078e00ff */
[----:B------:R-:W-:-:S07]  /*a370*/  MOV R6, 0xffffffff ;  /* 0xffffffff00067802 */ /* 0x000fce0000000f00 */
[----:B-1---5:R-:W-:Y:S05]  /*a380*/  WARPSYNC.COLLECTIVE R6, `(.L_x_9140) ;  /* 0x0000000006087348 */ /* 0x022fea0003c00000 */
[----:B------:R2:W3:Y:S02]  /*a390*/  SHFL.BFLY P0, R11, R188, R5, R4 ;  /* 0x0c000005bc0b7389 */ /* 0x0004e40000000004 */
[----:B-123-5:R-:W-:Y:S05]  /*a3a0*/  ENDCOLLECTIVE ;  /* 0x000000000000791b */ /* 0x02efea0003800000 */
.L_x_9140:
[----:B------:R-:W-:Y:S02]  /*a3b0*/  IMAD.MOV.U32 R9, RZ, RZ, R11 ;  /* 0x000000ffff097224 */ /* 0x000fe400078e000b */
[----:B------:R-:W-:Y:S02]  /*a3c0*/  IMAD.MOV.U32 R5, RZ, RZ, 0x1 ;  /* 0x00000001ff057424 */ /* 0x000fe400078e00ff */
[----:B------:R-:W-:-:S05]  /*a3d0*/  FADD.FTZ R9, R9, R188 ;  /* 0x000000bc09097221 */ /* 0x000fca0000010000 */
[----:B------:R-:W-:-:S07]  /*a3e0*/  MOV R188, R9 ;  /* 0x0000000900bc7202 */ /* 0x000fce0000000f00 */
[----:B------:R-:W-:Y:S05]  /*a3f0*/  WARPSYNC.COLLECTIVE R6, `(.L_x_9141) ;  /* 0x0000000006087348 */ /* 0x000fea0003c00000 */
[----:B------:R1:W2:Y:S02]  /*a400*/  SHFL.BFLY P0, R11, R188, R5, R4 ;  /* 0x0c000005bc0b7389 */ /* 0x0002a40000000004 */
[----:B-12---:R-:W-:Y:S05]  /*a410*/  ENDCOLLECTIVE ;  /* 0x000000000000791b */ /* 0x006fea0003800000 */
.L_x_9141:
[----:B------:R-:W-:Y:S01]  /*a420*/  MOV R188, R189 ;  /* 0x000000bd00bc7202 */ /* 0x000fe20000000f00 */
[----:B------:R-:W-:Y:S01]  /*a430*/  IMAD.MOV.U32 R5, RZ, RZ, 0x2 ;  /* 0x00000002ff057424 */ /* 0x000fe200078e00ff */
[----:B------:R-:W-:-:S07]  /*a440*/  MOV R8, R11 ;  /* 0x0000000b00087202 */ /* 0x000fce0000000f00 */
[----:B------:R-:W-:Y:S05]  /*a450*/  WARPSYNC.COLLECTIVE R6, `(.L_x_9142) ;  /* 0x0000000006087348 */ /* 0x000fea0003c00000 */
[----:B------:R1:W2:Y:S02]  /*a460*/  SHFL.BFLY P0, R11, R188, R5, R4 ;  /* 0x0c000005bc0b7389 */ /* 0x0002a40000000004 */
[----:B-12---:R-:W-:Y:S05]  /*a470*/  ENDCOLLECTIVE ;  /* 0x000000000000791b */ /* 0x006fea0003800000 */
.L_x_9142:
[----:B------:R-:W-:Y:S01]  /*a480*/  FADD.FTZ R8, R9, R8 ;  /* 0x0000000809087221 */ /* 0x000fe20000010000 */
[----:B------:R-:W-:Y:S01]  /*a490*/  FADD.FTZ R10, R11, R189 ;  /* 0x000000bd0b0a7221 */ /* 0x000fe20000010000 */
[----:B------:R-:W-:-:S04]  /*a4a0*/  MOV R5, 0x1 ;  /* 0x0000000100057802 */ /* 0x000fc80000000f00 */
[----:B------:R-:W-:-:S07]  /*a4b0*/  MOV R188, R10 ;  /* 0x0000000a00bc7202 */ /* 0x000fce0000000f00 */
[----:B------:R-:W-:Y:S05]  /*a4c0*/  WARPSYNC.COLLECTIVE R6, `(.L_x_9143) ;  /* 0x0000000006087348 */ /* 0x000fea0003c00000 */
[----:B------:R1:W2:Y:S02]  /*a4d0*/  SHFL.BFLY P0, R11, R188, R5, R4 ;  /* 0x0c000005bc0b7389 */ /* 0x0002a40000000004 */
[----:B-12---:R-:W-:Y:S05]  /*a4e0*/  ENDCOLLECTIVE ;  /* 0x000000000000791b */ /* 0x006fea0003800000 */
.L_x_9143:
[----:B------:R-:W-:Y:S05]  /*a4f0*/  BRA `(.L_x_9144) ;  /* 0xfffffff0000c7947 */ /* 0x000fea000383ffff */
.L_x_9145:
        /* <DEDUP_REMOVED lines=16> */
.L_x_14790:


//--------------------- .text._ZN5flash24flash_fwd_splitkv_kernelI23Flash_fwd_kernel_traitsILi64ELi64ELi128ELi4ELb0ELb0EN7cutlass6half_tE19Flash_kernel_traitsILi64ELi64ELi128ELi4ES3_EELb0ELb0ELb0ELb0ELb0ELb1ELb0ELb0EEEvNS_16Flash_fwd_paramsE --------------------------
	.section	.text._ZN5flash24flash_fwd_splitkv_kernelI23Flash_fwd_kernel_traitsILi64ELi64ELi128ELi4ELb0ELb0EN7cutlass6half_tE19Flash_kernel_traitsILi64ELi64ELi128ELi4ES3_EELb0ELb0ELb0ELb0ELb0ELb1ELb0ELb0EEEvNS_16Flash_fwd_paramsE,"ax",@progbits
	.align	128
        .global         _ZN5flash24flash_fwd_splitkv_kernelI23Flash_fwd_kernel_traitsILi64ELi64ELi128ELi4ELb0ELb0EN7cutlass6half_tE19Flash_kernel_traitsILi64ELi64ELi128ELi4ES3_EELb0ELb0ELb0ELb0ELb0ELb1ELb0ELb0EEEvNS_16Flash_fwd_paramsE
        .type           _ZN5flash24flash_fwd_splitkv_kernelI23Flash_fwd_kernel_traitsILi64ELi64ELi128ELi4ELb0ELb0EN7cutlass6half_tE19Flash_kernel_traitsILi64ELi64ELi128ELi4ES3_EELb0ELb0ELb0ELb0ELb0ELb1ELb0ELb0EEEvNS_16Flash_fwd_paramsE,@function
        .size           _ZN5flash24flash_fwd_splitkv_kernelI23Flash_fwd_kernel_traitsILi64ELi64ELi128ELi4ELb0ELb0EN7cutlass6half_tE19Flash_kernel_traitsILi64ELi64ELi128ELi4ES3_EELb0ELb0ELb0ELb0ELb0ELb1ELb0ELb0EEEvNS_16Flash_fwd_paramsE,(.L_x_14791 - _ZN5flash24flash_fwd_splitkv_kernelI23Flash_fwd_kernel_traitsILi64ELi64ELi128ELi4ELb0ELb0EN7cutlass6half_tE19Flash_kernel_traitsILi64ELi64ELi128ELi4ES3_EELb0ELb0ELb0ELb0ELb0ELb1ELb0ELb0EEEvNS_16Flash_fwd_paramsE)
        .other          _ZN5flash24flash_fwd_splitkv_kernelI23Flash_fwd_kernel_traitsILi64ELi64ELi128ELi4ELb0ELb0EN7cutlass6half_tE19Flash_kernel_traitsILi64ELi64ELi128ELi4ES3_EELb0ELb0ELb0ELb0ELb0ELb1ELb0ELb0EEEvNS_16Flash_fwd_paramsE,@"STO_CUDA_ENTRY STV_DEFAULT"
_ZN5flash24flash_fwd_splitkv_kernelI23Flash_fwd_kernel_traitsILi64ELi64ELi128ELi4ELb0ELb0EN7cutlass6half_tE19Flash_kernel_traitsILi64ELi64ELi128ELi4ES3_EELb0ELb0ELb0ELb0ELb0ELb1ELb0ELb0EEEvNS_16Flash_fwd_paramsE:
.text._ZN5flash24flash_fwd_splitkv_kernelI23Flash_fwd_kernel_traitsILi64ELi64ELi128ELi4ELb0ELb0EN7cutlass6half_tE19Flash_kernel_traitsILi64ELi64ELi128ELi4ES3_EELb0ELb0ELb0ELb0ELb0ELb1ELb0ELb0EEEvNS_16Flash_fwd_paramsE:
[----:B------:R-:W-:Y:S01]  /*0000*/  LDC R1, c[0x0][0x37c] ;  /* 0x0000df00ff017b82 */ /* 0x000fe20000000800 */
[----:B------:R-:W1:Y:S07]  /*0010*/  S2R R29, SR_CTAID.X ;  /* 0x00000000001d7919 */ /* 0x000e6e0000002500 */
[----:B------:R-:W2:Y:S01]  /*0020*/  LDC.64 R2, c[0x0][0x348] ;  /* 0x0000d200ff027b82 */ /* 0x000ea20000000a00 */
[----:B------:R-:W-:Y:S01]  /*0030*/  BSSY.RECONVERGENT B2, `(.L_x_9146) ;  /* 0x0000005000027945 */ /* 0x000fe20003800200 */
[----:B------:R-:W-:Y:S01]  /*0040*/  MOV R176, 0x80 ;  /* 0x0000008000b07802 */ /* 0x000fe20000000f00 */
[----:B------:R-:W3:Y:S01]  /*0050*/  S2R R178, SR_CTAID.Y ;  /* 0x0000000000b27919 */ /* 0x000ee20000002600 */
[----:B------:R-:W4:Y:S05]  /*0060*/  S2R R177, SR_CTAID.Z ;  /* 0x0000000000b17919 */ /* 0x000f2a0000002700 */
[----:B-1234-:R-:W-:Y:S05]  /*0070*/  CALL.REL.NOINC `($_ZN5flash24flash_fwd_splitkv_kernelI23Flash_fwd_kernel_traitsILi64ELi64ELi128ELi4ELb0ELb0EN7cutlass6half_tE19Flash_kernel_traitsILi64ELi64ELi128ELi4ES3_EELb0ELb0ELb0ELb0ELb0ELb1ELb0ELb0EEEvNS_16Flash_fwd_paramsE$_ZN5flash30compute_attn_1rowblock_splitkvI23Flash_fwd_kernel_traitsILi64ELi64ELi128ELi4ELb0ELb0EN7cutlass6half_tE19Flash_kernel_traitsILi64ELi64ELi128ELi4ES3_EELb0ELb0ELb0ELb0ELb0ELb1ELb0ELb0ENS_16Flash_fwd_paramsEEEvRKT8_iiiii) ;  /* 0x0000000000087944 */ /* 0x01efea0003c00000 */
[----:B------:R-:W-:Y:S05]  /*0080*/  BSYNC.RECONVERGENT B2 ;  /* 0x0000000000027941 */ /* 0x000fea0003800200 */
.L_x_9146:
[----:B------:R-:W-:Y:S05]  /*0090*/  EXIT ;  /* 0x000000000000794d */ /* 0x000fea0003800000 */
        .type           $_ZN5flash24flash_fwd_splitkv_kernelI23Flash_fwd_kernel_traitsILi64ELi64ELi128ELi4ELb0ELb0EN7cutlass6half_tE19Flash_kernel_traitsILi64ELi64ELi128ELi4ES3_EELb0ELb0ELb0ELb0ELb0ELb1ELb0ELb0EEEvNS_16Flash_fwd_paramsE$_ZN5flash30compute_attn_1rowblock_splitkvI23Flash_fwd_kernel_traitsILi64ELi64ELi128ELi4ELb0ELb0EN7cutlass6half_tE19Flash_kernel_traitsILi64ELi64ELi128ELi4ES3_EELb0ELb0ELb0ELb0ELb0ELb1ELb0ELb0ENS_16Flash_fwd_paramsEEEvRKT8_iiiii,@function
        .size           $_ZN5flash24flash_fwd_splitkv_kernelI23Flash_fwd_kernel_traitsILi64ELi64ELi128ELi4ELb0ELb0EN7cutlass6half_tE19Flash_kernel_traitsILi64ELi64ELi128ELi4ES3_EELb0ELb0ELb0ELb0ELb0ELb1ELb0ELb0EEEvNS_16Flash_fwd_paramsE$_ZN5flash30compute_attn_1rowblock_splitkvI23Flash_fwd_kernel_traitsILi64ELi64ELi128ELi4ELb0ELb0EN7cutlass6half_tE19Flash_kernel_traitsILi64ELi64ELi128ELi4ES3_EELb0ELb0ELb0ELb0ELb0ELb1ELb0ELb0ENS_16Flash_fwd_paramsEEEvRKT8_iiiii,(.L_x_14791 - $_ZN5flash24flash_fwd_splitkv_kernelI23Flash_fwd_kernel_traitsILi64ELi64ELi128ELi4ELb0ELb0EN7cutlass6half_tE19Flash_kernel_traitsILi64ELi64ELi128ELi4ES3_EELb0ELb0ELb0ELb0ELb0ELb1ELb0ELb0EEEvNS_16Flash_fwd_paramsE$_ZN5flash30compute_attn_1rowblock_splitkvI23Flash_fwd_kernel_traitsILi64ELi64ELi128ELi4ELb0ELb0EN7cutlass6half_tE19Flash_kernel_traitsILi64ELi64ELi128ELi4ES3_EELb0ELb0ELb0ELb0ELb0ELb1ELb0ELb0ENS_16Flash_fwd_paramsEEEvRKT8_iiiii)
$_ZN5flash24flash_fwd_splitkv_kernelI23Flash_fwd_kernel_traitsILi64ELi64ELi128ELi4ELb0ELb0EN7cutlass6half_tE19Flash_kernel_traitsILi64ELi64ELi128ELi4ES3_EELb0ELb0ELb0ELb0ELb0ELb1ELb0ELb0EEEvNS_16Flash_fwd_paramsE$_ZN5flash30compute_attn_1rowblock_splitkvI23Flash_fwd_kernel_traitsILi64ELi64ELi128ELi4ELb0ELb0EN7cutlass6half_tE19Flash_kernel_traitsILi64ELi64ELi128ELi4ES3_EELb0ELb0ELb0ELb0ELb0ELb1ELb0ELb0ENS_16Flash_fwd_paramsEEEvRKT8_iiiii:
        /* <DEDUP_REMOVED lines=14> */
[----:B------:R-:W-:-:S05]  /*0180*/  @P1 IADD3 R18, P0, PT, R6, R4, RZ ;  /* 0x0000000406121210 */ /* 0x000fca0007f1e0ff */
[----:B------:R-:W-:Y:S02]  /*0190*/  @P1 IMAD.X R19, R7, 0x1, R0, P0 ;  /* 0x0000000107131824 */ /* 0x000fe400000e0600 */
[----:B------:R-:W5:Y:S04]  /*01a0*/  @!P4 LD.E R7, desc[UR4][R2.64+0xb4] ;  /* 0x0000b4040207c980 */ /* 0x000f68000c101900 */
[----:B------:R-:W5:Y:S01]  /*01b0*/  @!P3 LD.E R8, desc[UR4][R2.64+0xb8] ;  /* 0x0000b8040208b980 */ /* 0x000f62000c101900 */
[----:B------:R-:W-:Y:S01]  /*01c0*/  ISETP.NE.AND.EX P2, PT, R17, RZ, PT, P2 ;  /* 0x000000ff1100720c */ /* 0x000fe20003f45320 */
[----:B------:R-:W-:Y:S02]  /*01d0*/  IMAD.MOV.U32 R183, RZ, RZ, -0x1 ;  /* 0xffffffffffb77424 */ /* 0x000fe400078e00ff */
[----:B------:R-:W-:Y:S01]  /*01e0*/  IMAD.WIDE.U32 R16, R178, 0x4, R16 ;  /* 0x00000004b2107825 */ /* 0x000fe200078e0010 */
[----:B------:R-:W1:Y:S03]  /*01f0*/  S2R R21, SR_TID.X ;  /* 0x0000000000157919 */ /* 0x000e660000002100 */
[----:B------:R-:W-:Y:S01]  /*0200*/  IMAD.MOV.U32 R15, RZ, RZ, RZ ;  /* 0x000000ffff0f7224 */ /* 0x000fe200078e00ff */
[----:B------:R-:W-:Y:S01]  /*0210*/  ISETP.NE.U32.AND P0, PT, R10, RZ, PT ;  /* 0x000000ff0a00720c */ /* 0x000fe20003f05070 */
[----:B------:R-:W-:Y:S01]  /*0220*/  BSSY.RECONVERGENT B0, `(.L_x_9147) ;  /* 0x000000f000007945 */ /* 0x000fe20003800200 */
[----:B------:R-:W5:Y:S04]  /*0230*/  @P4 LD.E R6, desc[UR4][R16.64+0x4] ;  /* 0x0000040410064980 */ /* 0x000f68000c101900 */
[----:B------:R2:W5:Y:S01]  /*0240*/  @P2 LD.E R183, desc[UR4][R16.64] ;  /* 0x0000000410b72980 */ /* 0x000562000c101900 */
[----:B------:R-:W-:-:S03]  /*0250*/  ISETP.NE.U32.AND P2, PT, R12, RZ, PT ;  /* 0x000000ff0c00720c */ /* 0x000fc60003f45070 */
[----:B------:R3:W5:Y:S01]  /*0260*/  @P1 LD.E R15, desc[UR4][R18.64] ;  /* 0x00000004120f1980 */ /* 0x000762000c101900 */
[----:B------:R-:W-:Y:S02]  /*0270*/  ISETP.NE.AND.EX P2, PT, R13, RZ, PT, P2 ;  /* 0x000000ff0d00720c */ /* 0x000fe40003f45320 */
[----:B------:R-:W-:Y:S02]  /*0280*/  IADD3 R12, P1, PT, R12, R4, RZ ;  /* 0x000000040c0c7210 */ /* 0x000fe40007f3e0ff */
[----:B------:R-:W-:-:S03]  /*0290*/  ISETP.NE.AND.EX P0, PT, R11, RZ, PT, P0 ;  /* 0x000000ff0b00720c */ /* 0x000fc60003f05300 */
[----:B------:R-:W-:Y:S02]  /*02a0*/  IMAD.X R13, R13, 0x1, R0, P1 ;  /* 0x000000010d0d7824 */ /* 0x000fe400008e0600 */
[----:B--2---:R-:W-:-:S04]  /*02b0*/  IMAD.MOV.U32 R16, RZ, RZ, -0x1 ;  /* 0xffffffffff107424 */ /* 0x004fc800078e00ff */
[----:B-1----:R-:W-:Y:S05]  /*02c0*/  @!P2 BRA `(.L_x_9148) ;  /* 0x000000000010a947 */ /* 0x002fea0003800000 */
[----:B------:R-:W2:Y:S02]  /*02d0*/  LD.E.U8 R5, desc[UR4][R2.64+0x1b2] ;  /* 0x0001b20402057980 */ /* 0x000ea4000c101100 */
[----:B--2---:R-:W-:-:S13]  /*02e0*/  ISETP.NE.AND P1, PT, R5, RZ, PT ;  /* 0x000000ff0500720c */ /* 0x004fda0003f25270 */
[----:B------:R-:W-:Y:S05]  /*02f0*/  @!P1 BRA `(.L_x_9148) ;  /* 0x0000000000049947 */ /* 0x000fea0003800000 */
[----:B------:R1:W5:Y:S02]  /*0300*/  LD.E R16, desc[UR4][R12.64] ;  /* 0x000000040c107980 */ /* 0x000364000c101900 */
.L_x_9148:
[----:B------:R-:W-:Y:S05]  /*0310*/  BSYNC.RECONVERGENT B0 ;  /* 0x0000000000007941 */ /* 0x000fea0003800200 */
.L_x_9147:
[----:B------:R-:W-:Y:S04]  /*0320*/  BSSY.RECONVERGENT B0, `(.L_x_9149) ;  /* 0x0000007000007945 */ /* 0x000fe80003800200 */
[----:B------:R-:W-:Y:S05]  /*0330*/  @!P3 BRA `(.L_x_9150) ;  /* 0x000000000014b947 */ /* 0x000fea0003800000 */
[----:B------:R-:W2:Y:S02]  /*0340*/  LD.E.U8 R5, desc[UR4][R2.64+0x1b2] ;  /* 0x0001b20402057980 */ /* 0x000ea4000c101100 */
[----:B--2---:R-:W-:-:S13]  /*0350*/  ISETP.NE.AND P1, PT, R5, RZ, PT ;  /* 0x000000ff0500720c */ /* 0x004fda0003f25270 */
[----:B------:R-:W2:Y:S02]  /*0360*/  @P1 LD.E R5, desc[UR4][R12.64+0x4] ;  /* 0x000004040c051980 */ /* 0x000ea4000c101900 */
[----:B--2--5:R-:W-:-:S06]  /*0370*/  @P1 IADD3 R8, PT, PT, R5, -R16, RZ ;  /* 0x8000001005081210 */ /* 0x024fcc0007ffe0ff */
[----:B------:R2:W5:Y:S02]  /*0380*/  @!P1 LD.E R8, desc[UR4][R12.64] ;  /* 0x000000040c089980 */ /* 0x000564000c101900 */
.L_x_9150:
[----:B------:R-:W-:Y:S05]  /*0390*/  BSYNC.RECONVERGENT B0 ;  /* 0x0000000000007941 */ /* 0x000fea0003800200 */
.L_x_9149:
        /* <DEDUP_REMOVED lines=8> */
.L_x_9152:
[----:B------:R-:W4:Y:S01]  /*0420*/  LD.E.64 R10, desc[UR4][R2.64+0x108] ;  /* 0x00010804020a7980 */ /* 0x000f22000c101b00 */
[----:B------:R-:W-:Y:S01]  /*0430*/  BSSY.RECONVERGENT B0, `(.L_x_9154) ;  /* 0x0000006000007945 */ /* 0x000fe20003800200 */
[----:B------:R-:W-:Y:S01]  /*0440*/  IMAD.MOV.U32 R5, RZ, RZ, RZ ;  /* 0x000000ffff057224 */ /* 0x000fe200078e00ff */
[----:B----4-:R-:W-:-:S04]  /*0450*/  ISETP.NE.U32.AND P0, PT, R10, RZ, PT ;  /* 0x000000ff0a00720c */ /* 0x010fc80003f05070 */
[----:B------:R-:W-:-:S13]  /*0460*/  ISETP.NE.AND.EX P0, PT, R11, RZ, PT, P0 ;  /* 0x000000ff0b00720c */ /* 0x000fda0003f05300 */
[----:B------:R-:W-:Y:S05]  /*0470*/  @!P0 BRA `(.L_x_9155) ;  /* 0x0000000000048947 */ /* 0x000fea0003800000 */
[----:B------:R4:W5:Y:S02]  /*0480*/  LD.E R5, desc[UR4][R2.64+0xbc] ;  /* 0x0000bc0402057980 */ /* 0x000964000c101900 */
.L_x_9155:
[----:B------:R-:W-:Y:S05]  /*0490*/  BSYNC.RECONVERGENT B0 ;  /* 0x0000000000007941 */ /* 0x000fea0003800200 */
.L_x_9154:
[----:B-----5:R-:W-:Y:S02]  /*04a0*/  IADD3 R8, PT, PT, R5, R8, -R15 ;  /* 0x0000000805087210 */ /* 0x020fe40007ffe80f */
.L_x_9153:
[----:B------:R-:W-:Y:S05]  /*04b0*/  BSYNC.RECONVERGENT B1 ;  /* 0x0000000000017941 */ /* 0x000fea0003800200 */
.L_x_9151:
[----:B------:R-:W-:Y:S01]  /*04c0*/  IMAD.SHL.U32 R182, R29, 0x40, RZ ;  /* 0x000000401db67824 */ /* 0x000fe200078e00ff */
[----:B------:R-:W-:Y:S01]  /*04d0*/  MOV R10, R176 ;  /* 0x000000b0000a7202 */ /* 0x000fe20000000f00 */
[----:B------:R-:W-:-:S03]  /*04e0*/  IMAD.MOV.U32 R11, RZ, RZ, 0x0 ;  /* 0x00000000ff0b7424 */ /* 0x000fc600078e00ff */
[----:B------:R-:W-:-:S13]  /*04f0*/  ISETP.GT.AND P0, PT, R7, R182, PT ;  /* 0x000000b60700720c */ /* 0x000fda0003f04270 */
[----:B-1234-:R-:W-:Y:S05]  /*0500*/  @!P0 RET.REL.NODEC R10 `(_ZN5flash24flash_fwd_splitkv_kernelI23Flash_fwd_kernel_traitsILi64ELi64ELi128ELi4ELb0ELb0EN7cutlass6half_tE19Flash_kernel_traitsILi64ELi64ELi128ELi4ES3_EELb0ELb0ELb0ELb0ELb0ELb1ELb0ELb0EEEvNS_16Flash_fwd_paramsE) ;  /* 0xfffffff80abc8950 */ /* 0x01efea0003c3ffff */
        /* <DEDUP_REMOVED lines=67> */
[----:B------:R-:W-:Y:S01]  /*0940*/  ISETP.GE.OR P6, PT, R6, R7, P6 ;  /* 0x000000070600720c */ /* 0x000fe200037c6670 */
[----:B------:R-:W-:Y:S01]  /*0950*/  @!P3 IMAD.MOV.U32 R7, RZ, RZ, 0x7f800000 ;  /* 0x7f800000ff07b424 */ /* 0x000fe200078e00ff */
        /* <DEDUP_REMOVED lines=13> */
.L_x_9158:
[----:B------:R-:W-:Y:S05]  /*0a30*/  BSYNC.RECONVERGENT B0 ;  /* 0x0000000000007941 */ /* 0x000fea0003800200 */
.L_x_9157:
        /* <DEDUP_REMOVED lines=13> */
.L_x_9160:
[----:B------:R-:W-:Y:S05]  /*0b10*/  BSYNC.RECONVERGENT B0 ;  /* 0x0000000000007941 */ /* 0x000fea0003800200 */
.L_x_9159:
        /* <DEDUP_REMOVED lines=12> */
.L_x_9162:
[----:B------:R-:W-:Y:S05]  /*0be0*/  BSYNC.RECONVERGENT B0 ;  /* 0x0000000000007941 */ /* 0x000fea0003800200 */
.L_x_9161:
[----:B------:R-:W-:Y:S01]  /*0bf0*/  MOV R177, 0x0 ;  /* 0x0000000000b17802 */ /* 0x000fe20000000f00 */
[----:B------:R-:W-:Y:S04]  /*0c00*/  @!P3 ST.E desc[UR4][R18.64], R7 ;  /* 0x000000071200b985 */ /* 0x000fe8000c101904 */
[----:B------:R-:W-:Y:S04]  /*0c10*/  @!P2 ST.E desc[UR4][R18.64+0x40], R5 ;  /* 0x000040051200a985 */ /* 0x000fe8000c101904 */
[----:B------:R1:W-:Y:S02]  /*0c20*/  @!P1 ST.E desc[UR4][R18.64+0x80], R3 ;  /* 0x0000800312009985 */ /* 0x0003e4000c101904 */
[----:B-1234-:R-:W-:Y:S05]  /*0c30*/  @P4 RET.REL.NODEC R176 `(_ZN5flash24flash_fwd_splitkv_kernelI23Flash_fwd_kernel_traitsILi64ELi64ELi128ELi4ELb0ELb0EN7cutlass6half_tE19Flash_kernel_traitsILi64ELi64ELi128ELi4ES3_EELb0ELb0ELb0ELb0ELb0ELb1ELb0ELb0EEEvNS_16Flash_fwd_paramsE) ;  /* 0xfffffff0b0f04950 */ /* 0x01efea0003c3ffff */
[----:B------:R-:W-:Y:S02]  /*0c40*/  MOV R3, 0x7f800000 ;  /* 0x7f80000000037802 */ /* 0x000fe40000000f00 */
[----:B------:R-:W-:-:S03]  /*0c50*/  MOV R177, 0x0 ;  /* 0x0000000000b17802 */ /* 0x000fc60000000f00 */
[----:B------:R1:W-:Y:S02]  /*0c60*/  ST.E desc[UR4][R18.64+0xc0], R3 ;  /* 0x0000c00312007985 */ /* 0x0003e4000c101904 */
[----:B-1----:R-:W-:Y:S05]  /*0c70*/  RET.REL.NODEC R176 `(_ZN5flash24flash_fwd_splitkv_kernelI23Flash_fwd_kernel_traitsILi64ELi64ELi128ELi4ELb0ELb0EN7cutlass6half_tE19Flash_kernel_traitsILi64ELi64ELi128ELi4ES3_EELb0ELb0ELb0ELb0ELb0ELb1ELb0ELb0EEEvNS_16Flash_fwd_paramsE) ;  /* 0xfffffff0b0e07950 */ /* 0x002fea0003c3ffff */
.L_x_9156:
        /* <DEDUP_REMOVED lines=102> */
.L_x_9164:
        /* <DEDUP_REMOVED lines=77> */
.L_x_9165:
[----:B------:R-:W-:Y:S05]  /*17b0*/  BSYNC.RECONVERGENT B0 ;  /* 0x0000000000007941 */ /* 0x000fea0003800200 */
.L_x_9163:
        /* <DEDUP_REMOVED lines=53> */
[----:B------:R-:W-:Y:S01]  /*1b10*/  SHF.R.U32.HI R7, RZ, 0x1, R21 ;  /* 0x00000001ff077819 */ /* 0x000fe20000011615 */
        /* <DEDUP_REMOVED lines=14> */
[----:B------:R-:W-:Y:S01]  /*1c00*/  IMAD.IADD R175, R13, 0x1, R175 ;  /* 0x000000010daf7824 */ /* 0x000fe200078e02af */
[----:B------:R-:W-:Y:S02]  /*1c10*/  LOP3.LUT R4, R0, 0x1c0, RZ, 0xc0, !PT ;  /* 0x000001c000047812 */ /* 0x000fe400078ec0ff */
[----:B------:R-:W-:Y:S02]  /*1c20*/  IADD3.X R11, PT, PT, RZ, R5, RZ, P1, !PT ;  /* 0x00000005ff0b7210 */ /* 0x000fe40000ffe4ff */
[----:B------:R-:W-:Y:S01]  /*1c30*/  LEA.HI.X R175, R12, R27, R175, 0x1, P2 ;  /* 0x0000001b0caf7211 */ /* 0x000fe200010f0caf */
[----:B----4-:R-:W-:Y:S01]  /*1c40*/  IMAD R27, R25, R177, RZ ;  /* 0x000000b1191b7224 */ /* 0x010fe200078e02ff */
[----:B------:R-:W-:Y:S01]  /*1c50*/  ISETP.GE.AND P1, PT, R18, R170, PT ;  /* 0x000000aa1200720c */ /* 0x000fe20003f26270 */
[----:B------:R-:W-:Y:S01]  /*1c60*/  IMAD.WIDE.U32 R24, R177, R24, R10 ;  /* 0x00000018b1187225 */ /* 0x000fe200078e000a */
[----:B------:R-:W-:-:S03]  /*1c70*/  LOP3.LUT R11, R4, 0x38, R21, 0xf8, !PT ;  /* 0x00000038040b7812 */ /* 0x000fc600078ef815 */
[----:B------:R-:W-:Y:S01]  /*1c80*/  IMAD.SHL.U32 R5, R21, 0x40, RZ ;  /* 0x0000004015057824 */ /* 0x000fe200078e00ff */
[----:B------:R-:W-:Y:S01]  /*1c90*/  LOP3.LUT R11, R11, 0x38, R0, 0x78, !PT ;  /* 0x000000380b0b7812 */ /* 0x000fe200078e7800 */
[----:B------:R-:W-:Y:S02]  /*1ca0*/  IMAD R171, R167, R18, RZ ;  /* 0x00000012a7ab7224 */ /* 0x000fe400078e02ff */
[----:B------:R-:W-:Y:S01]  /*1cb0*/  IMAD.WIDE.U32 R14, R18, R166, R14 ;  /* 0x000000a6120e7225 */ /* 0x000fe200078e000e */
[----:B------:R-:W-:Y:S02]  /*1cc0*/  LOP3.LUT R12, R5, 0x1c0, RZ, 0xc0, !PT ;  /* 0x000001c0050c7812 */ /* 0x000fe400078ec0ff */
[----:B------:R-:W-:Y:S01]  /*1cd0*/  MOV R19, RZ ;  /* 0x000000ff00137202 */ /* 0x000fe20000000f00 */
[----:B------:R-:W-:Y:S01]  /*1ce0*/  IMAD.IADD R171, R15, 0x1, R171 ;  /* 0x000000010fab7824 */ /* 0x000fe200078e02ab */
[----:B------:R-:W-:Y:S02]  /*1cf0*/  LEA R172, P3, R14, R16, 0x1 ;  /* 0x000000100eac7211 */ /* 0x000fe400078608ff */
[----:B------:R-:W-:-:S02]  /*1d00*/  LOP3.LUT R7, R12, 0x8, R7, 0xf8, !PT ;  /* 0x000000080c077812 */ /* 0x000fc400078ef807 */
[----:B------:R-:W-:Y:S01]  /*1d10*/  LOP3.LUT R6, R11, 0x1e00, R0, 0xf8, !PT ;  /* 0x00001e000b067812 */ /* 0x000fe200078ef800 */
[----:B------:R-:W-:Y:S01]  /*1d20*/  IMAD.WIDE.U32 R28, R29, 0x40, R18 ;  /* 0x000000401d1c7825 */ /* 0x000fe200078e0012 */
[----:B------:R-:W-:Y:S02]  /*1d30*/  LEA.HI.X R171, R14, R17, R171, 0x1, P3 ;  /* 0x000000110eab7211 */ /* 0x000fe400018f0cab */
[----:B------:R-:W-:Y:S01]  /*1d40*/  LOP3.LUT R11, R5, 0x200, RZ, 0xc0, !PT ;  /* 0x00000200050b7812 */ /* 0x000fe200078ec0ff */
[----:B------:R-:W-:Y:S01]  /*1d50*/  IMAD.IADD R27, R25, 0x1, R27 ;  /* 0x00000001191b7824 */ /* 0x000fe200078e021b */
[----:B------:R-:W-:Y:S02]  /*1d60*/  LOP3.LUT R4, R7, 0x38, R0, 0x78, !PT ;  /* 0x0000003807047812 */ /* 0x000fe400078e7800 */
[----:B------:R-:W-:Y:S01]  /*1d70*/  LEA R181, R6, R9, 0x1 ;  /* 0x0000000906b57211 */ /* 0x000fe200078e08ff */
        /* <DEDUP_REMOVED lines=15> */
.L_x_9168:
[----:B------:R1:W-:Y:S02]  /*1e70*/  STS.128 [R181], RZ ;  /* 0x000000ffb5007388 */ /* 0x0003e40000000c00 */
.L_x_9167:
[----:B------:R-:W-:Y:S05]  /*1e80*/  BSYNC.RECONVERGENT B0 ;  /* 0x0000000000007941 */ /* 0x000fea0003800200 */
.L_x_9166:
[----:B------:R-:W-:Y:S01]  /*1e90*/  VIADD R15, R18, 0x10 ;  /* 0x00000010120f7836 */ /* 0x000fe20000000000 */
[----:B------:R-:W-:Y:S01]  /*1ea0*/  LEA R179, R20, 0xffffff80, 0x7 ;  /* 0xffffff8014b37811 */ /* 0x000fe200078e38ff */
[C---:B------:R-:W-:Y:S01]  /*1eb0*/  VIADD R13, R18.reuse, 0x20 ;  /* 0x00000020120d7836 */ /* 0x040fe20000000000 */
[----:B------:R-:W-:Y:S01]  /*1ec0*/  BSSY.RECONVERGENT B0, `(.L_x_9169) ;  /* 0x0000019000007945 */ /* 0x000fe20003800200 */
[----:B--2---:R-:W-:Y:S01]  /*1ed0*/  VIADD R7, R18, 0x30 ;  /* 0x0000003012077836 */ /* 0x004fe20000000000 */
        /* <DEDUP_REMOVED lines=23> */
.L_x_9170:
[----:B------:R-:W-:Y:S05]  /*2050*/  BSYNC.RECONVERGENT B0 ;  /* 0x0000000000007941 */ /* 0x000fea0003800200 */
.L_x_9169:
        /* <DEDUP_REMOVED lines=19> */
.L_x_9172:
[----:B------:R-:W-:Y:S05]  /*2190*/  BSYNC.RECONVERGENT B0 ;  /* 0x0000000000007941 */ /* 0x000fea0003800200 */
.L_x_9171:
[----:B------:R-:W-:Y:S04]  /*21a0*/  BSSY.RECONVERGENT B0, `(.L_x_9173) ;  /* 0x0000012000007945 */ /* 0x000fe80003800200 */
[----:B------:R-:W-:Y:S05]  /*21b0*/  @P1 BRA `(.L_x_9174) ;  /* 0x0000000000401947 */ /* 0x000fea0003800000 */
[----:B-----5:R-:W-:-:S13]  /*21c0*/  ISETP.GE.AND P0, PT, R184, R180, PT ;  /* 0x000000b4b800720c */ /* 0x020fda0003f06270 */
        /* <DEDUP_REMOVED lines=15> */
.L_x_9174:
[----:B------:R-:W-:Y:S05]  /*22c0*/  BSYNC.RECONVERGENT B0 ;  /* 0x0000000000007941 */ /* 0x000fea0003800200 */
.L_x_9173:
        /* <DEDUP_REMOVED lines=12> */
.L_x_9177:
[----:B------:R1:W-:Y:S02]  /*2390*/  STS.128 [R181+0x2000], RZ ;  /* 0x002000ffb5007388 */ /* 0x0003e40000000c00 */
.L_x_9176:
[----:B------:R-:W-:Y:S05]  /*23a0*/  BSYNC.RECONVERGENT B0 ;  /* 0x0000000000007941 */ /* 0x000fea0003800200 */
.L_x_9175:
[-C--:B------:R-:W-:Y:S01]  /*23b0*/  ISETP.GE.AND P1, PT, R15, R10.reuse, PT ;  /* 0x0000000a0f00720c */ /* 0x080fe20003f26270 */
[C---:B------:R-:W-:Y:S01]  /*23c0*/  VIADD R25, R18.reuse, 0x40 ;  /* 0x0000004012197836 */ /* 0x040fe20000000000 */
[C---:B------:R-:W-:Y:S01]  /*23d0*/  SHF.L.U64.HI R6, R81.reuse, 0x1, R6 ;  /* 0x0000000151067819 */ /* 0x040fe20000010206 */
[----:B------:R-:W-:Y:S01]  /*23e0*/  IMAD.SHL.U32 R81, R81, 0x2, RZ ;  /* 0x0000000251517824 */ /* 0x000fe200078e00ff */
[----:B------:R-:W-:Y:S01]  /*23f0*/  BSSY.RECONVERGENT B0, `(.L_x_9178) ;  /* 0x0000013000007945 */ /* 0x000fe20003800200 */
[C---:B------:R-:W-:Y:S01]  /*2400*/  VIADD R19, R18.reuse, 0x50 ;  /* 0x0000005012137836 */ /* 0x040fe20000000000 */
[----:B------:R-:W-:Y:S01]  /*2410*/  ISETP.GE.AND P0, PT, R13, R10, PT ;  /* 0x0000000a0d00720c */ /* 0x000fe20003f06270 */
[C---:B---3--:R-:W-:Y:S01]  /*2420*/  VIADD R17, R18.reuse, 0x60 ;  /* 0x0000006012117836 */ /* 0x048fe20000000000 */
        /* <DEDUP_REMOVED lines=15> */
.L_x_9179:
[----:B------:R-:W-:Y:S05]  /*2520*/  BSYNC.RECONVERGENT B0 ;  /* 0x0000000000007941 */ /* 0x000fea0003800200 */
.L_x_9178:
        /* <DEDUP_REMOVED lines=12> */
.L_x_9181:
[----:B------:R-:W-:Y:S05]  /*25f0*/  BSYNC.RECONVERGENT B0 ;  /* 0x0000000000007941 */ /* 0x000fea0003800200 */
.L_x_9180:
        /* <DEDUP_REMOVED lines=11> */
.L_x_9183:
[----:B------:R-:W-:Y:S05]  /*26b0*/  BSYNC.RECONVERGENT B0 ;  /* 0x0000000000007941 */ /* 0x000fea0003800200 */
.L_x_9182:
        /* <DEDUP_REMOVED lines=14> */
.L_x_9185:
[----:B------:R-:W-:Y:S05]  /*27a0*/  BSYNC.RECONVERGENT B0 ;  /* 0x0000000000007941 */ /* 0x000fea0003800200 */
.L_x_9184:
        /* <DEDUP_REMOVED lines=11> */
.L_x_9187:
[----:B------:R-:W-:Y:S05]  /*2860*/  BSYNC.RECONVERGENT B0 ;  /* 0x0000000000007941 */ /* 0x000fea0003800200 */
.L_x_9186:
        /* <DEDUP_REMOVED lines=14> */
.L_x_9189:
[----:B------:R-:W-:Y:S05]  /*2950*/  BSYNC.RECONVERGENT B0 ;  /* 0x0000000000007941 */ /* 0x000fea0003800200 */
.L_x_9188:
        /* <DEDUP_REMOVED lines=12> */
.L_x_9191:
[----:B------:R-:W-:Y:S05]  /*2a20*/  BSYNC.RECONVERGENT B0 ;  /* 0x0000000000007941 */ /* 0x000fea0003800200 */
.L_x_9190:
        /* <DEDUP_REMOVED lines=15> */
.L_x_9194:
[----:B------:R1:W-:Y:S01]  /*2b20*/  STS.128 [R181+0x6000], RZ ;  /* 0x006000ffb5007388 */ /* 0x0003e20000000c00 */
[----:B------:R-:W-:Y:S05]  /*2b30*/  BRA `(.L_x_9195) ;  /* 0x0000000000047947 */ /* 0x000fea0003800000 */
.L_x_9193:
[----:B------:R1:W-:Y:S02]  /*2b40*/  STS.128 [R181+0x6000], RZ ;  /* 0x006000ffb5007388 */ /* 0x0003e40000000c00 */
.L_x_9195:
[----:B------:R-:W-:Y:S05]  /*2b50*/  BSYNC.RECONVERGENT B0 ;  /* 0x0000000000007941 */ /* 0x000fea0003800200 */
.L_x_9192:
        /* <DEDUP_REMOVED lines=19> */
.L_x_9197:
[----:B------:R-:W-:Y:S05]  /*2c90*/  BSYNC.RECONVERGENT B0 ;  /* 0x0000000000007941 */ /* 0x000fea0003800200 */
.L_x_9196:
[----:B------:R1:W-:Y:S01]  /*2ca0*/  @P6 STS.128 [R181+0x7000], RZ ;  /* 0x007000ffb5006388 */ /* 0x0003e20000000c00 */
        /* <DEDUP_REMOVED lines=11> */
.L_x_9199:
[----:B------:R-:W-:Y:S05]  /*2d60*/  BSYNC.RECONVERGENT B0 ;  /* 0x0000000000007941 */ /* 0x000fea0003800200 */
.L_x_9198:
        /* <DEDUP_REMOVED lines=12> */
.L_x_9201:
[----:B------:R-:W-:Y:S05]  /*2e30*/  BSYNC.RECONVERGENT B0 ;  /* 0x0000000000007941 */ /* 0x000fea0003800200 */
.L_x_9200:
        /* <DEDUP_REMOVED lines=15> */
.L_x_9203:
[----:B------:R-:W-:Y:S05]  /*2f30*/  BSYNC.RECONVERGENT B0 ;  /* 0x0000000000007941 */ /* 0x000fea0003800200 */
.L_x_9202:
        /* <DEDUP_REMOVED lines=12> */
.L_x_9205:
[----:B------:R-:W-:Y:S05]  /*3000*/  BSYNC.RECONVERGENT B0 ;  /* 0x0000000000007941 */ /* 0x000fea0003800200 */
.L_x_9204:
        /* <DEDUP_REMOVED lines=15> */
.L_x_9207:
[----:B------:R-:W-:Y:S05]  /*3100*/  BSYNC.RECONVERGENT B0 ;  /* 0x0000000000007941 */ /* 0x000fea0003800200 */
.L_x_9206:
        /* <DEDUP_REMOVED lines=13> */
.L_x_9209:
[----:B------:R-:W-:Y:S05]  /*31e0*/  BSYNC.RECONVERGENT B0 ;  /* 0x0000000000007941 */ /* 0x000fea0003800200 */
.L_x_9208:
[----:B------:R-:W2:Y:S01]  /*31f0*/  LD.E R10, desc[UR4][R2.64+0x18c] ;  /* 0x00018c04020a7980 */ /* 0x000ea2000c101900 */
[----:B------:R-:W-:Y:S01]  /*3200*/  LOP3.LUT R7, R12, 0x8, R21, 0x78, !PT ;  /* 0x000000080c077812 */ /* 0x000fe200078e7815 */
[----:B------:R-:W-:Y:S01]  /*3210*/  IMAD.SHL.U32 R12, R21, 0x20, RZ ;  /* 0x00000020150c7824 */ /* 0x000fe200078e00ff */
[----:B------:R-:W-:Y:S01]  /*3220*/  LOP3.LUT R5, R5, 0x400, RZ, 0xc0, !PT ;  /* 0x0000040005057812 */ /* 0x000fe200078ec0ff */
[----:B------:R-:W0:Y:S01]  /*3230*/  LDGDEPBAR ;  /* 0x00000000000079af */ /* 0x000e220000000000 */
[----:B------:R-:W-:Y:S01]  /*3240*/  LOP3.LUT R164, R7, 0x38, R0, 0x78, !PT ;  /* 0x0000003807a47812 */ /* 0x000fe200078e7800 */
[----:B------:R-:W-:Y:S01]  /*3250*/  BSSY.RECONVERGENT B1, `(.L_x_9210) ;  /* 0x000020a000017945 */ /* 0x000fe20003800200 */
[----:B------:R-:W-:Y:S02]  /*3260*/  LOP3.LUT R7, R11, 0x7c00, R12, 0xf8, !PT ;  /* 0x00007c000b077812 */ /* 0x000fe400078ef80c */
[----:B------:R-:W-:Y:S01]  /*3270*/  R2P PR, R21, 0x6 ;  /* 0x0000000615007804 */ /* 0x000fe20000000000 */
[----:B------:R-:W-:-:S02]  /*3280*/  IMAD R164, R164, 0x2, R5 ;  /* 0x00000002a4a47824 */ /* 0x000fc400078e0205 */
[----:B------:R-:W-:Y:S02]  /*3290*/  IMAD.IADD R0, R4, 0x1, R7 ;  /* 0x0000000104007824 */ /* 0x000fe400078e0207 */
[----:B------:R-:W-:Y:S02]  /*32a0*/  IMAD.IADD R164, R9, 0x1, R164 ;  /* 0x0000000109a47824 */ /* 0x000fe400078e02a4 */
[----:B------:R-:W-:Y:S02]  /*32b0*/  IMAD R165, R0, 0x2, R9 ;  /* 0x0000000200a57824 */ /* 0x000fe400078e0209 */
[----:B------:R-:W-:Y:S01]  /*32c0*/  IMAD.MOV.U32 R5, RZ, RZ, 0x20 ;  /* 0x00000020ff057424 */ /* 0x000fe200078e00ff */
[----:B-1----:R-:W-:Y:S01]  /*32d0*/  LDSM.16.M88.4 R12, [R164+0x2000] ;  /* 0x00200000a40c783b */ /* 0x002fe20000000200 */
[----:B------:R-:W-:Y:S02]  /*32e0*/  IMAD.MOV.U32 R7, RZ, RZ, 0x40 ;  /* 0x00000040ff077424 */ /* 0x000fe400078e00ff */
[----:B------:R-:W-:Y:S01]  /*32f0*/  IMAD.SHL.U32 R21, R21, 0x2, RZ ;  /* 0x0000000215157824 */ /* 0x000fe200078e00ff */
[----:B------:R-:W1:Y:S01]  /*3300*/  LDSM.16.M88.4 R64, [R165] ;  /* 0x00000000a540783b */ /* 0x000e620000000200 */
[----:B------:R-:W-:-:S02]  /*3310*/  SEL R5, R5, 0xffffffe0, !P1 ;  /* 0xffffffe005057807 */ /* 0x000fc40004800000 */
[----:B------:R-:W-:Y:S01]  /*3320*/  SEL R7, R7, 0xffffffc0, !P2 ;  /* 0xffffffc007077807 */ /* 0x000fe20005000000 */
[----:B------:R-:W3:Y:S02]  /*3330*/  LDSM.16.M88.4 R16, [R164+0x2800] ;  /* 0x00280000a410783b */ /* 0x000ee40000000200 */
[C-C-:B------:R-:W-:Y:S02]  /*3340*/  IMAD.IADD R163, R165.reuse, 0x1, R5.reuse ;  /* 0x00000001a5a37824 */ /* 0x140fe400078e0205 */
[C---:B------:R-:W-:Y:S01]  /*3350*/  IMAD.IADD R159, R164.reuse, 0x1, R5 ;  /* 0x00000001a49f7824 */ /* 0x040fe200078e0205 */
[----:B------:R-:W-:Y:S01]  /*3360*/  LDSM.16.M88.4 R52, [R164+0x3000] ;  /* 0x00300000a434783b */ /* 0x000fe20000000200 */
[--C-:B------:R-:W-:Y:S02]  /*3370*/  IMAD.IADD R162, R165, 0x1, R7.reuse ;  /* 0x00000001a5a27824 */ /* 0x100fe400078e0207 */
[----:B------:R-:W-:Y:S01]  /*3380*/  IMAD.IADD R158, R164, 0x1, R7 ;  /* 0x00000001a49e7824 */ /* 0x000fe200078e0207 */
[----:B------:R-:W-:Y:S02]  /*3390*/  LDSM.16.M88.4 R60, [R163] ;  /* 0x00000000a33c783b */ /* 0x000fe40000000200 */
[C---:B------:R-:W-:Y:S01]  /*33a0*/  IADD3 R161, PT, PT, R5.reuse, R162, RZ ;  /* 0x000000a205a17210 */ /* 0x040fe20007ffe0ff */
[----:B------:R-:W-:Y:S01]  /*33b0*/  IMAD.IADD R157, R5, 0x1, R158 ;  /* 0x00000001059d7824 */ /* 0x000fe200078e029e */
[----:B------:R-:W4:Y:S04]  /*33c0*/  LDSM.16.M88.4 R36, [R159+0x2000] ;  /* 0x002000009f24783b */ /* 0x000f280000000200 */
[----:B------:R-:W-:Y:S04]  /*33d0*/  LDSM.16.M88.4 R44, [R162] ;  /* 0x00000000a22c783b */ /* 0x000fe80000000200 */
[----:B------:R-:W-:Y:S04]  /*33e0*/  LDSM.16.M88.4 R28, [R158+0x2000] ;  /* 0x002000009e1c783b */ /* 0x000fe80000000200 */
[----:B------:R-:W4:Y:S04]  /*33f0*/  LDSM.16.M88.4 R76, [R159+0x2800] ;  /* 0x002800009f4c783b */ /* 0x000f280000000200 */
[----:B------:R-:W4:Y:S04]  /*3400*/  LDSM.16.M88.4 R48, [R158+0x2800] ;  /* 0x002800009e30783b */ /* 0x000f280000000200 */
[----:B-----5:R-:W-:Y:S01]  /*3410*/  LDSM.16.M88.4 R32, [R161] ;  /* 0x00000000a120783b */ /* 0x020fe20000000200 */
[C---:B-1----:R-:W-:Y:S03]  /*3420*/  HMMA.16816.F32 R40, R64.reuse, R12, RZ ;  /* 0x0000000c4028723c */ /* 0x042fe600000018ff */
[----:B------:R-:W1:Y:S04]  /*3430*/  LDSM.16.M88.4 R56, [R157+0x2000] ;  /* 0x002000009d38783b */ /* 0x000e680000000200 */
[----:B------:R-:W-:Y:S01]  /*3440*/  LDSM.16.M88.4 R72, [R159+0x3000] ;  /* 0x003000009f48783b */ /* 0x000fe20000000200 */
[C---:B------:R-:W-:Y:S03]  /*3450*/  HMMA.16816.F32 R12, R64.reuse, R14, RZ ;  /* 0x0000000e400c723c */ /* 0x040fe600000018ff */
[----:B------:R-:W-:Y:S05]  /*3460*/  LDSM.16.M88.4 R68, [R164+0x3800] ;  /* 0x00380000a444783b */ /* 0x000fea0000000200 */
[----:B---3--:R-:W-:Y:S08]  /*3470*/  HMMA.16816.F32 R24, R64, R16, RZ ;  /* 0x000000104018723c */ /* 0x008ff000000018ff */
[C---:B----4-:R-:W-:Y:S08]  /*3480*/  HMMA.16816.F32 R40, R60.reuse, R36, R40 ;  /* 0x000000243c28723c */ /* 0x050ff00000001828 */
[C---:B------:R-:W-:Y:S08]  /*3490*/  HMMA.16816.F32 R12, R60.reuse, R38, R12 ;  /* 0x000000263c0c723c */ /* 0x040ff0000000180c */
[----:B------:R-:W-:Y:S08]  /*34a0*/  HMMA.16816.F32 R24, R60, R76, R24 ;  /* 0x0000004c3c18723c */ /* 0x000ff00000001818 */
[C---:B------:R-:W-:Y:S08]  /*34b0*/  HMMA.16816.F32 R40, R44.reuse, R28, R40 ;  /* 0x0000001c2c28723c */ /* 0x040ff00000001828 */
[C---:B------:R-:W-:Y:S01]  /*34c0*/  HMMA.16816.F32 R12, R44.reuse, R30, R12 ;  /* 0x0000001e2c0c723c */ /* 0x040fe2000000180c */
[----:B------:R-:W3:Y:S07]  /*34d0*/  LDSM.16.M88.4 R28, [R157+0x2800] ;  /* 0x002800009d1c783b */ /* 0x000eee0000000200 */
[----:B------:R-:W-:Y:S08]  /*34e0*/  HMMA.16816.F32 R24, R44, R48, R24 ;  /* 0x000000302c18723c */ /* 0x000ff00000001818 */
[----:B------:R-:W-:Y:S08]  /*34f0*/  HMMA.16816.F32 R16, R64, R18, RZ ;  /* 0x000000124010723c */ /* 0x000ff000000018ff */
[C---:B-1----:R-:W-:Y:S08]  /*3500*/  HMMA.16816.F32 R40, R32.reuse, R56, R40 ;  /* 0x000000382028723c */ /* 0x042ff00000001828 */
[----:B------:R-:W-:Y:S01]  /*3510*/  HMMA.16816.F32 R12, R32, R58, R12 ;  /* 0x0000003a200c723c */ /* 0x000fe2000000180c */
[----:B------:R-:W1:Y:S07]  /*3520*/  LDSM.16.M88.4 R56, [R159+0x3800] ;  /* 0x003800009f38783b */ /* 0x000e6e0000000200 */
[----:B------:R-:W-:Y:S08]  /*3530*/  HMMA.16816.F32 R16, R60, R78, R16 ;  /* 0x0000004e3c10723c */ /* 0x000ff00000001810 */
[----:B---3--:R-:W-:Y:S08]  /*3540*/  HMMA.16816.F32 R24, R32, R28, R24 ;  /* 0x0000001c2018723c */ /* 0x008ff00000001818 */
[C---:B------:R-:W-:Y:S08]  /*3550*/  HMMA.16816.F32 R36, R64.reuse, R52, RZ ;  /* 0x000000344024723c */ /* 0x040ff000000018ff */
[----:B------:R-:W-:Y:S08]  /*3560*/  HMMA.16816.F32 R52, R64, R54, RZ ;  /* 0x000000364034723c */ /* 0x000ff000000018ff */
[----:B------:R-:W-:Y:S08]  /*3570*/  HMMA.16816.F32 R16, R44, R50, R16 ;  /* 0x000000322c10723c */ /* 0x000ff00000001810 */
[C---:B------:R-:W-:Y:S08]  /*3580*/  HMMA.16816.F32 R36, R60.reuse, R72, R36 ;  /* 0x000000483c24723c */ /* 0x040ff00000001824 */
[----:B------:R-:W-:Y:S01]  /*3590*/  HMMA.16816.F32 R72, R60, R74, R52 ;  /* 0x0000004a3c48723c */ /* 0x000fe20000001834 */
[----:B------:R-:W-:Y:S07]  /*35a0*/  LDSM.16.M88.4 R52, [R157+0x3000] ;  /* 0x003000009d34783b */ /* 0x000fee0000000200 */
[----:B------:R-:W-:Y:S08]  /*35b0*/  HMMA.16816.F32 R48, R64, R68, RZ ;  /* 0x000000444030723c */ /* 0x000ff000000018ff */
[----:B------:R-:W-:Y:S01]  /*35c0*/  HMMA.16816.F32 R16, R32, R30, R16 ;  /* 0x0000001e2010723c */ /* 0x000fe20000001810 */
[----:B------:R-:W-:Y:S07]  /*35d0*/  LDSM.16.M88.4 R28, [R159+0x4000] ;  /* 0x004000009f1c783b */ /* 0x000fee0000000200 */
[----:B------:R-:W-:Y:S08]  /*35e0*/  HMMA.16816.F32 R68, R64, R70, RZ ;  /* 0x000000464044723c */ /* 0x000ff000000018ff */
[----:B-1----:R-:W-:-:S12]  /*35f0*/  HMMA.16816.F32 R48, R60, R56, R48 ;  /* 0x000000383c30723c */ /* 0x002fd80000001830 */
[----:B------:R-:W-:Y:S01]  /*3600*/  HMMA.16816.F32 R68, R60, R58, R68 ;  /* 0x0000003a3c44723c */ /* 0x000fe20000001844 */
[----:B------:R-:W-:Y:S01]  /*3610*/  LDSM.16.M88.4 R56, [R158+0x4000] ;  /* 0x004000009e38783b */ /* 0x000fe20000000200 */
[-C--:B--2---:R-:W-:Y:S01]  /*3620*/  FMUL.FTZ R0, R40, R10.reuse ;  /* 0x0000000a28007220 */ /* 0x084fe20000410000 */
[-C--:B------:R-:W-:Y:S01]  /*3630*/  FMUL.FTZ R76, R41, R10.reuse ;  /* 0x0000000a294c7220 */ /* 0x080fe20000410000 */
[-C--:B------:R-:W-:Y:S01]  /*3640*/  FMUL.FTZ R77, R42, R10.reuse ;  /* 0x0000000a2a4d7220 */ /* 0x080fe20000410000 */
[-C--:B------:R-:W-:Y:S01]  /*3650*/  FMUL.FTZ R78, R43, R10.reuse ;  /* 0x0000000a2b4e7220 */ /* 0x080fe20000410000 */
[-C--:B------:R-:W-:Y:S01]  /*3660*/  FMUL.FTZ R24, R24, R10.reuse ;  /* 0x0000000a18187220 */ /* 0x080fe20000410000 */
[----:B------:R-:W1:Y:S01]  /*3670*/  LDSM.16.M88.4 R40, [R158+0x3000] ;  /* 0x003000009e28783b */ /* 0x000e620000000200 */
[-C--:B------:R-:W-:Y:S01]  /*3680*/  FMUL.FTZ R12, R12, R10.reuse ;  /* 0x0000000a0c0c7220 */ /* 0x080fe20000410000 */
[-C--:B------:R-:W-:Y:S01]  /*3690*/  FMUL.FTZ R13, R13, R10.reuse ;  /* 0x0000000a0d0d7220 */ /* 0x080fe20000410000 */
[-C--:B------:R-:W-:Y:S01]  /*36a0*/  FMUL.FTZ R14, R14, R10.reuse ;  /* 0x0000000a0e0e7220 */ /* 0x080fe20000410000 */
[----:B------:R2:W-:Y:S01]  /*36b0*/  MUFU.TANH R84, R24 ;  /* 0x0000001800547308 */ /* 0x0005e20000002400 */
[-C--:B------:R-:W-:Y:S01]  /*36c0*/  FMUL.FTZ R85, R25, R10.reuse ;  /* 0x0000000a19557220 */ /* 0x080fe20000410000 */
[-C--:B------:R-:W-:Y:S01]  /*36d0*/  FMUL.FTZ R86, R26, R10.reuse ;  /* 0x0000000a1a567220 */ /* 0x080fe20000410000 */
[-C--:B------:R-:W-:Y:S01]  /*36e0*/  FMUL.FTZ R87, R27, R10.reuse ;  /* 0x0000000a1b577220 */ /* 0x080fe20000410000 */
[-C--:B------:R-:W-:Y:S01]  /*36f0*/  FMUL.FTZ R83, R15, R10.reuse ;  /* 0x0000000a0f537220 */ /* 0x080fe20000410000 */
[-C--:B------:R-:W-:Y:S01]  /*3700*/  FMUL.FTZ R16, R16, R10.reuse ;  /* 0x0000000a10107220 */ /* 0x080fe20000410000 */
[-C--:B------:R-:W-:Y:S01]  /*3710*/  FMUL.FTZ R89, R17, R10.reuse ;  /* 0x0000000a11597220 */ /* 0x080fe20000410000 */
[-C--:B------:R-:W-:Y:S01]  /*3720*/  FMUL.FTZ R90, R18, R10.reuse ;  /* 0x0000000a125a7220 */ /* 0x080fe20000410000 */
[----:B------:R-:W-:Y:S01]  /*3730*/  MUFU.TANH R79, R12 ;  /* 0x0000000c004f7308 */ /* 0x000fe20000002400 */
[----:B------:R-:W-:-:S07]  /*3740*/  FMUL.FTZ R91, R19, R10 ;  /* 0x0000000a135b7220 */ /* 0x000fce0000410000 */
[----:B------:R-:W-:Y:S01]  /*3750*/  MUFU.TANH R80, R13 ;  /* 0x0000000d00507308 */ /* 0x000fe20000002400 */
[----:B--2---:R-:W2:Y:S07]  /*3760*/  LDSM.16.M88.4 R24, [R158+0x3800] ;  /* 0x003800009e18783b */ /* 0x004eae0000000200 */
[----:B------:R3:W-:Y:S08]  /*3770*/  MUFU.TANH R82, R14 ;  /* 0x0000000e00527308 */ /* 0x0007f00000002400 */
[----:B------:R4:W-:Y:S01]  /*3780*/  MUFU.TANH R88, R16 ;  /* 0x0000001000587308 */ /* 0x0009e20000002400 */
[C---:B-1----:R-:W-:Y:S07]  /*3790*/  HMMA.16816.F32 R36, R44.reuse, R40, R36 ;  /* 0x000000282c24723c */ /* 0x042fee0000001824 */
[----:B------:R-:W-:Y:S01]  /*37a0*/  MUFU.TANH R0, R0 ;  /* 0x0000000000007308 */ /* 0x000fe20000002400 */
[----:B---3--:R-:W4:Y:S01]  /*37b0*/  LDSM.16.M88.4 R12, [R164+0x4000] ;  /* 0x00400000a40c783b */ /* 0x008f220000000200 */
[----:B------:R-:W-:Y:S03]  /*37c0*/  HMMA.16816.F32 R72, R44, R42, R72 ;  /* 0x0000002a2c48723c */ /* 0x000fe60000001848 */
[----:B------:R-:W1:Y:S03]  /*37d0*/  LDSM.16.M88.4 R40, [R157+0x3800] ;  /* 0x003800009d28783b */ /* 0x000e660000000200 */
[----:B------:R-:W3:Y:S05]  /*37e0*/  MUFU.TANH R77, R77 ;  /* 0x0000004d004d7308 */ /* 0x000eea0000002400 */
[----:B------:R-:W-:Y:S03]  /*37f0*/  HMMA.16816.F32 R36, R32, R52, R36 ;  /* 0x000000342024723c */ /* 0x000fe60000001824 */
[----:B------:R-:W-:Y:S05]  /*3800*/  MUFU.TANH R76, R76 ;  /* 0x0000004c004c7308 */ /* 0x000fea0000002400 */
[----:B--2---:R-:W-:Y:S03]  /*3810*/  HMMA.16816.F32 R48, R44, R24, R48 ;  /* 0x000000182c30723c */ /* 0x004fe60000001830 */
[----:B------:R-:W2:Y:S05]  /*3820*/  MUFU.TANH R78, R78 ;  /* 0x0000004e004e7308 */ /* 0x000eaa0000002400 */
[----:B------:R-:W-:Y:S01]  /*3830*/  HMMA.16816.F32 R72, R32, R54, R72 ;  /* 0x000000362048723c */ /* 0x000fe20000001848 */
[----:B------:R-:W3:Y:S02]  /*3840*/  LDSM.16.M88.4 R52, [R164+0x4800] ;  /* 0x00480000a434783b */ /* 0x000ee40000000200 */
[----:B------:R-:W-:Y:S01]  /*3850*/  MUFU.TANH R83, R83 ;  /* 0x0000005300537308 */ /* 0x000fe20000002400 */
[-C--:B------:R-:W-:Y:S01]  /*3860*/  FMUL.FTZ R36, R36, R10.reuse ;  /* 0x0000000a24247220 */ /* 0x080fe20000410000 */
[-C--:B------:R-:W-:Y:S01]  /*3870*/  FMUL.FTZ R37, R37, R10.reuse ;  /* 0x0000000a25257220 */ /* 0x080fe20000410000 */
[-C--:B------:R-:W-:Y:S01]  /*3880*/  FMUL.FTZ R38, R38, R10.reuse ;  /* 0x0000000a26267220 */ /* 0x080fe20000410000 */
[-C--:B------:R-:W-:Y:S01]  /*3890*/  FMUL.FTZ R39, R39, R10.reuse ;  /* 0x0000000a27277220 */ /* 0x080fe20000410000 */
[----:B------:R-:W-:Y:S01]  /*38a0*/  HMMA.16816.F32 R68, R44, R26, R68 ;  /* 0x0000001a2c44723c */ /* 0x000fe20000001844 */
[----:B------:R-:W-:Y:S02]  /*38b0*/  LDSM.16.M88.4 R24, [R157+0x4000] ;  /* 0x004000009d18783b */ /* 0x000fe40000000200 */
[----:B------:R-:W-:Y:S05]  /*38c0*/  MUFU.TANH R92, R36 ;  /* 0x00000024005c7308 */ /* 0x000fea0000002400 */
[C---:B----4-:R-:W-:Y:S03]  /*38d0*/  HMMA.16816.F32 R16, R64.reuse, R12, RZ ;  /* 0x0000000c4010723c */ /* 0x050fe600000018ff */
[----:B------:R-:W-:Y:S01]  /*38e0*/  MUFU.TANH R93, R37 ;  /* 0x00000025005d7308 */ /* 0x000fe20000002400 */
[-C--:B------:R-:W-:Y:S01]  /*38f0*/  FMUL.FTZ R72, R72, R10.reuse ;  /* 0x0000000a48487220 */ /* 0x080fe20000410000 */
[-C--:B------:R-:W-:Y:S01]  /*3900*/  FMUL.FTZ R73, R73, R10.reuse ;  /* 0x0000000a49497220 */ /* 0x080fe20000410000 */
[-C--:B------:R-:W-:Y:S01]  /*3910*/  FMUL.FTZ R74, R74, R10.reuse ;  /* 0x0000000a4a4a7220 */ /* 0x080fe20000410000 */
[-C--:B------:R-:W-:Y:S01]  /*3920*/  FMUL.FTZ R75, R75, R10.reuse ;  /* 0x0000000a4b4b7220 */ /* 0x080fe20000410000 */
[----:B------:R-:W-:Y:S03]  /*3930*/  HMMA.16816.F32 R12, R64, R14, RZ ;  /* 0x0000000e400c723c */ /* 0x000fe600000018ff */
[----:B------:R-:W-:Y:S05]  /*3940*/  MUFU.TANH R94, R38 ;  /* 0x00000026005e7308 */ /* 0x000fea0000002400 */
[----:B-1----:R-:W-:Y:S03]  /*3950*/  HMMA.16816.F32 R48, R32, R40, R48 ;  /* 0x000000282030723c */ /* 0x002fe60000001830 */
[----:B------:R3:W-:Y:S05]  /*3960*/  MUFU.TANH R95, R39 ;  /* 0x00000027005f7308 */ /* 0x0007ea0000002400 */
[C---:B------:R-:W-:Y:S03]  /*3970*/  HMMA.16816.F32 R16, R60.reuse, R28, R16 ;  /* 0x0000001c3c10723c */ /* 0x040fe60000001810 */
[----:B------:R-:W-:Y:S05]  /*3980*/  MUFU.TANH R96, R72 ;  /* 0x0000004800607308 */ /* 0x000fea0000002400 */
[----:B------:R-:W-:Y:S01]  /*3990*/  HMMA.16816.F32 R12, R60, R30, R12 ;  /* 0x0000001e3c0c723c */ /* 0x000fe2000000180c */
[----:B------:R-:W1:Y:S02]  /*39a0*/  LDSM.16.M88.4 R28, [R159+0x4800] ;  /* 0x004800009f1c783b */ /* 0x000e640000000200 */
[----:B------:R-:W-:Y:S01]  /*39b0*/  MUFU.TANH R97, R73 ;  /* 0x0000004900617308 */ /* 0x000fe20000002400 */
[-C--:B------:R-:W-:Y:S01]  /*39c0*/  FMUL.FTZ R48, R48, R10.reuse ;  /* 0x0000000a30307220 */ /* 0x080fe20000410000 */
[-C--:B------:R-:W-:Y:S01]  /*39d0*/  FMUL.FTZ R111, R49, R10.reuse ;  /* 0x0000000a316f7220 */ /* 0x080fe20000410000 */
[-C--:B------:R-:W-:Y:S01]  /*39e0*/  FMUL.FTZ R113, R50, R10.reuse ;  /* 0x0000000a32717220 */ /* 0x080fe20000410000 */
[-C--:B------:R-:W-:Y:S01]  /*39f0*/  FMUL.FTZ R173, R51, R10.reuse ;  /* 0x0000000a33ad7220 */ /* 0x080fe20000410000 */
[C---:B---3--:R-:W-:Y:S03]  /*3a00*/  HMMA.16816.F32 R36, R64.reuse, R52, RZ ;  /* 0x000000344024723c */ /* 0x048fe600000018ff */
[----:B------:R3:W-:Y:S05]  /*3a10*/  MUFU.TANH R153, R48 ;  /* 0x0000003000997308 */ /* 0x0007ea0000002400 */
[----:B------:R-:W-:Y:S03]  /*3a20*/  HMMA.16816.F32 R52, R64, R54, RZ ;  /* 0x000000364034723c */ /* 0x000fe600000018ff */
[----:B------:R-:W-:Y:S05]  /*3a30*/  MUFU.TANH R98, R74 ;  /* 0x0000004a00627308 */ /* 0x000fea0000002400 */
[----:B------:R-:W-:Y:S01]  /*3a40*/  HMMA.16816.F32 R68, R32, R42, R68 ;  /* 0x0000002a2044723c */ /* 0x000fe20000001844 */
[----:B------:R-:W-:Y:S02]  /*3a50*/  LDSM.16.M88.4 R40, [R164+0x5000] ;  /* 0x00500000a428783b */ /* 0x000fe40000000200 */
[----:B------:R4:W-:Y:S02]  /*3a60*/  MUFU.TANH R99, R75 ;  /* 0x0000004b00637308 */ /* 0x0009e40000002400 */
[----:B---3--:R-:W3:Y:S03]  /*3a70*/  LDSM.16.M88.4 R48, [R158+0x4800] ;  /* 0x004800009e30783b */ /* 0x008ee60000000200 */
[C---:B------:R-:W-:Y:S03]  /*3a80*/  HMMA.16816.F32 R16, R44.reuse, R56, R16 ;  /* 0x000000382c10723c */ /* 0x040fe60000001810 */
[----:B------:R-:W-:Y:S05]  /*3a90*/  MUFU.TANH R86, R86 ;  /* 0x0000005600567308 */ /* 0x000fea0000002400 */
[----:B------:R-:W-:Y:S03]  /*3aa0*/  HMMA.16816.F32 R12, R44, R58, R12 ;  /* 0x0000003a2c0c723c */ /* 0x000fe6000000180c */
[----:B------:R-:W-:Y:S01]  /*3ab0*/  MUFU.TANH R85, R85 ;  /* 0x0000005500557308 */ /* 0x000fe20000002400 */
[----:B----4-:R-:W-:Y:S01]  /*3ac0*/  LDSM.16.M88.4 R72, [R159+0x5000] ;  /* 0x005000009f48783b */ /* 0x010fe20000000200 */
[-C--:B------:R-:W-:Y:S01]  /*3ad0*/  FMUL.FTZ R69, R69, R10.reuse ;  /* 0x0000000a45457220 */ /* 0x080fe20000410000 */
[-C--:B------:R-:W-:Y:S01]  /*3ae0*/  FMUL.FTZ R68, R68, R10.reuse ;  /* 0x0000000a44447220 */ /* 0x080fe20000410000 */
[-C--:B------:R-:W-:Y:S01]  /*3af0*/  FMUL.FTZ R70, R70, R10.reuse ;  /* 0x0000000a46467220 */ /* 0x080fe20000410000 */
[-C--:B------:R-:W-:Y:S01]  /*3b00*/  FMUL.FTZ R71, R71, R10.reuse ;  /* 0x0000000a47477220 */ /* 0x080fe20000410000 */
[C---:B-1----:R-:W-:Y:S02]  /*3b10*/  HMMA.16816.F32 R36, R60.reuse, R28, R36 ;  /* 0x0000001c3c24723c */ /* 0x042fe40000001824 */
[----:B------:R-:W-:Y:S06]  /*3b20*/  MUFU.TANH R151, R69 ;  /* 0x0000004500977308 */ /* 0x000fec0000002400 */
[----:B------:R-:W-:Y:S01]  /*3b30*/  HMMA.16816.F32 R52, R60, R30, R52 ;  /* 0x0000001e3c34723c */ /* 0x000fe20000001834 */
[----:B------:R-:W1:Y:S01]  /*3b40*/  LDSM.16.M88.4 R28, [R157+0x4800] ;  /* 0x004800009d1c783b */ /* 0x000e620000000200 */
[----:B------:R-:W4:Y:S06]  /*3b50*/  MUFU.TANH R87, R87 ;  /* 0x0000005700577308 */ /* 0x000f2c0000002400 */
[----:B------:R-:W-:Y:S02]  /*3b60*/  HMMA.16816.F32 R16, R32, R24, R16 ;  /* 0x000000182010723c */ /* 0x000fe40000001810 */
[----:B------:R-:W-:Y:S06]  /*3b70*/  MUFU.TANH R113, R113 ;  /* 0x0000007100717308 */ /* 0x000fec0000002400 */
[----:B---3--:R-:W-:Y:S02]  /*3b80*/  HMMA.16816.F32 R36, R44, R48, R36 ;  /* 0x000000302c24723c */ /* 0x008fe40000001824 */
[----:B------:R-:W-:Y:S06]  /*3b90*/  MUFU.TANH R90, R90 ;  /* 0x0000005a005a7308 */ /* 0x000fec0000002400 */
[----:B------:R-:W-:Y:S01]  /*3ba0*/  HMMA.16816.F32 R12, R32, R26, R12 ;  /* 0x0000001a200c723c */ /* 0x000fe2000000180c */
[----:B------:R-:W3:Y:S01]  /*3bb0*/  LDSM.16.M88.4 R24, [R158+0x5000] ;  /* 0x005000009e18783b */ /* 0x000ee20000000200 */
[----:B------:R-:W-:Y:S01]  /*3bc0*/  MUFU.TANH R111, R111 ;  /* 0x0000006f006f7308 */ /* 0x000fe20000002400 */
[-C--:B------:R-:W-:Y:S01]  /*3bd0*/  FMUL.FTZ R145, R16, R10.reuse ;  /* 0x0000000a10917220 */ /* 0x080fe20000410000 */
[-C--:B------:R-:W-:Y:S01]  /*3be0*/  FMUL.FTZ R141, R17, R10.reuse ;  /* 0x0000000a118d7220 */ /* 0x080fe20000410000 */
[-C--:B------:R-:W-:Y:S01]  /*3bf0*/  FMUL.FTZ R129, R18, R10.reuse ;  /* 0x0000000a12817220 */ /* 0x080fe20000410000 */
[----:B------:R-:W-:-:S02]  /*3c00*/  FMUL.FTZ R149, R19, R10 ;  /* 0x0000000a13957220 */ /* 0x000fc40000410000 */
[----:B------:R-:W-:Y:S01]  /*3c10*/  HMMA.16816.F32 R56, R64, R40, RZ ;  /* 0x000000284038723c */ /* 0x000fe200000018ff */
[----:B------:R-:W2:Y:S01]  /*3c20*/  LDSM.16.M88.4 R16, [R164+0x5800] ;  /* 0x00580000a410783b */ /* 0x000ea20000000200 */
[----:B------:R-:W-:Y:S06]  /*3c30*/  MUFU.TANH R173, R173 ;  /* 0x000000ad00ad7308 */ /* 0x000fec0000002400 */
[----:B------:R-:W-:Y:S02]  /*3c40*/  HMMA.16816.F32 R52, R44, R50, R52 ;  /* 0x000000322c34723c */ /* 0x000fe40000001834 */
[----:B------:R-:W-:Y:S01]  /*3c50*/  MUFU.TANH R89, R89 ;  /* 0x0000005900597308 */ /* 0x000fe20000002400 */
[-C--:B------:R-:W-:Y:S01]  /*3c60*/  FMUL.FTZ R139, R12, R10.reuse ;  /* 0x0000000a0c8b7220 */ /* 0x080fe20000410000 */
[-C--:B------:R-:W-:Y:S01]  /*3c70*/  FMUL.FTZ R143, R13, R10.reuse ;  /* 0x0000000a0d8f7220 */ /* 0x080fe20000410000 */
[-C--:B------:R-:W-:Y:S01]  /*3c80*/  FMUL.FTZ R147, R14, R10.reuse ;  /* 0x0000000a0e937220 */ /* 0x080fe20000410000 */
[----:B------:R-:W-:-:S02]  /*3c90*/  FMUL.FTZ R137, R15, R10 ;  /* 0x0000000a0f897220 */ /* 0x000fc40000410000 */
[----:B-1----:R-:W-:Y:S01]  /*3ca0*/  HMMA.16816.F32 R36, R32, R28, R36 ;  /* 0x0000001c2024723c */ /* 0x002fe20000001824 */
[----:B------:R-:W1:Y:S01]  /*3cb0*/  LDSM.16.M88.4 R12, [R157+0x5000] ;  /* 0x005000009d0c783b */ /* 0x000e620000000200 */
[----:B------:R-:W4:Y:S06]  /*3cc0*/  MUFU.TANH R91, R91 ;  /* 0x0000005b005b7308 */ /* 0x000f2c0000002400 */
[----:B------:R-:W-:Y:S02]  /*3cd0*/  HMMA.16816.F32 R56, R60, R72, R56 ;  /* 0x000000483c38723c */ /* 0x000fe40000001838 */
[----:B------:R-:W-:Y:S06]  /*3ce0*/  MUFU.TANH R115, R68 ;  /* 0x0000004400737308 */ /* 0x000fec0000002400 */
[----:B------:R-:W-:Y:S02]  /*3cf0*/  HMMA.16816.F32 R40, R64, R42, RZ ;  /* 0x0000002a4028723c */ /* 0x000fe400000018ff */
[----:B------:R-:W4:Y:S01]  /*3d00*/  MUFU.TANH R155, R70 ;  /* 0x00000046009b7308 */ /* 0x000f220000002400 */
[-C--:B------:R-:W-:Y:S01]  /*3d10*/  FMUL.FTZ R36, R36, R10.reuse ;  /* 0x0000000a24247220 */ /* 0x080fe20000410000 */
[-C--:B------:R-:W-:Y:S01]  /*3d20*/  FMUL.FTZ R125, R37, R10.reuse ;  /* 0x0000000a257d7220 */ /* 0x080fe20000410000 */
[-C--:B------:R-:W-:Y:S01]  /*3d30*/  FMUL.FTZ R135, R38, R10.reuse ;  /* 0x0000000a26877220 */ /* 0x080fe20000410000 */
[----:B------:R-:W-:-:S02]  /*3d40*/  FMUL.FTZ R133, R39, R10 ;  /* 0x0000000a27857220 */ /* 0x000fc40000410000 */
[----:B------:R-:W-:Y:S02]  /*3d50*/  HMMA.16816.F32 R52, R32, R30, R52 ;  /* 0x0000001e2034723c */ /* 0x000fe40000001834 */
[----:B------:R2:W-:Y:S06]  /*3d60*/  MUFU.TANH R127, R36 ;  /* 0x00000024007f7308 */ /* 0x0005ec0000002400 */
[----:B---3--:R-:W-:Y:S01]  /*3d70*/  HMMA.16816.F32 R56, R44, R24, R56 ;  /* 0x000000182c38723c */ /* 0x008fe20000001838 */
[----:B------:R-:W-:Y:S01]  /*3d80*/  LOP3.LUT R24, R21, 0x6, RZ, 0xc0, !PT ;  /* 0x0000000615187812 */ /* 0x000fe200078ec0ff */
[----:B------:R3:W-:Y:S04]  /*3d90*/  MUFU.TANH R117, R71 ;  /* 0x0000004700757308 */ /* 0x0007e80000002400 */
[----:B------:R-:W-:-:S02]  /*3da0*/  IMAD.IADD R21, R179, 0x1, R24 ;  /* 0x00000001b3157824 */ /* 0x000fc400078e0218 */
[----:B------:R-:W-:Y:S02]  /*3db0*/  HMMA.16816.F32 R40, R60, R74, R40 ;  /* 0x0000004a3c28723c */ /* 0x000fe40000001828 */
[C---:B------:R-:W-:Y:S01]  /*3dc0*/  VIADD R51, R21.reuse, 0x1 ;  /* 0x0000000115337836 */ /* 0x040fe20000000000 */
[----:B--2---:R-:W2:Y:S01]  /*3dd0*/  LDSM.16.M88.4 R36, [R159+0x5800] ;  /* 0x005800009f24783b */ /* 0x004ea20000000200 */
[C---:B------:R-:W-:Y:S01]  /*3de0*/  VIADD R49, R21.reuse, 0x8 ;  /* 0x0000000815317836 */ /* 0x040fe20000000000 */
[CC--:B------:R-:W-:Y:S01]  /*3df0*/  ISETP.GE.AND P4, PT, R21.reuse, R8.reuse, PT ;  /* 0x000000081500720c */ /* 0x0c0fe20003f86270 */
[----:B------:R-:W-:Y:S01]  /*3e00*/  VIADD R25, R21, 0x9 ;  /* 0x0000000915197836 */ /* 0x000fe20000000000 */
[-C--:B------:R-:W-:Y:S01]  /*3e10*/  ISETP.GE.AND P3, PT, R51, R8.reuse, PT ;  /* 0x000000083300720c */ /* 0x080fe20003f66270 */
[----:B------:R-:W-:Y:S01]  /*3e20*/  HMMA.16816.F32 R28, R64, R16, RZ ;  /* 0x00000010401c723c */ /* 0x000fe200000018ff */
[----:B------:R-:W-:Y:S01]  /*3e30*/  ISETP.GE.AND P2, PT, R49, R8, PT ;  /* 0x000000083100720c */ /* 0x000fe20003f46270 */
[----:B------:R-:W-:Y:S01]  /*3e40*/  FMUL.FTZ R119, R53, R10 ;  /* 0x0000000a35777220 */ /* 0x000fe20000410000 */
[----:B------:R-:W3:Y:S01]  /*3e50*/  LDSM.16.M88.4 R48, [R158+0x5800] ;  /* 0x005800009e30783b */ /* 0x000ee20000000200 */
[-C--:B------:R-:W-:Y:S01]  /*3e60*/  ISETP.GE.AND P1, PT, R25, R8.reuse, PT ;  /* 0x000000081900720c */ /* 0x080fe20003f26270 */
[----:B------:R-:W-:Y:S01]  /*3e70*/  VIADD R25, R21, 0x11 ;  /* 0x0000001115197836 */ /* 0x000fe20000000000 */
[----:B------:R-:W-:Y:S01]  /*3e80*/  FSEL R77, R77, -INF , !P4 ;  /* 0xff8000004d4d7808 */ /* 0x000fe20006000000 */
[C---:B------:R-:W-:Y:S01]  /*3e90*/  VIADD R53, R21.reuse, 0x10 ;  /* 0x0000001015357836 */ /* 0x040fe20000000000 */
[----:B-1----:R-:W-:Y:S01]  /*3ea0*/  HMMA.16816.F32 R56, R32, R12, R56 ;  /* 0x0000000c2038723c */ /* 0x002fe20000001838 */
[----:B------:R-:W-:Y:S01]  /*3eb0*/  IADD3 R13, PT, PT, R21, 0x18, RZ ;  /* 0x00000018150d7810 */ /* 0x000fe20007ffe0ff */
[----:B------:R-:W-:Y:S01]  /*3ec0*/  MUFU.TANH R145, R145 ;  /* 0x0000009100917308 */ /* 0x000fe20000002400 */
[-C--:B------:R-:W-:Y:S01]  /*3ed0*/  ISETP.GE.AND P6, PT, R25, R8.reuse, PT ;  /* 0x000000081900720c */ /* 0x080fe20003fc6270 */
[----:B------:R-:W-:Y:S01]  /*3ee0*/  VIADD R25, R21, 0x19 ;  /* 0x0000001915197836 */ /* 0x000fe20000000000 */
[----:B------:R-:W-:Y:S01]  /*3ef0*/  ISETP.GE.AND P5, PT, R13, R8, PT ;  /* 0x000000080d00720c */ /* 0x000fe20003fa6270 */
[----:B------:R-:W-:Y:S01]  /*3f00*/  FMUL.FTZ R55, R55, R10 ;  /* 0x0000000a37377220 */ /* 0x000fe20000410000 */
[----:B------:R-:W-:Y:S01]  /*3f10*/  FSEL R13, R0, -INF , !P4 ;  /* 0xff800000000d7808 */ /* 0x000fe20006000000 */
[----:B------:R-:W-:Y:S01]  /*3f20*/  HMMA.16816.F32 R40, R44, R26, R40 ;  /* 0x0000001a2c28723c */ /* 0x000fe20000001828 */
[----:B------:R-:W-:Y:S01]  /*3f30*/  ISETP.GE.AND P4, PT, R25, R8, PT ;  /* 0x000000081900720c */ /* 0x000fe20003f86270 */
[----:B------:R-:W-:Y:S01]  /*3f40*/  VIADD R25, R21, 0x20 ;  /* 0x0000002015197836 */ /* 0x000fe20000000000 */
[----:B------:R-:W-:Y:S01]  /*3f50*/  FSEL R73, R78, -INF , !P3 ;  /* 0xff8000004e497808 */ /* 0x000fe20005800000 */
[----:B------:R-:W1:Y:S01]  /*3f60*/  MUFU.TANH R129, R129 ;  /* 0x0000008100817308 */ /* 0x000e620000002400 */
[----:B------:R-:W-:Y:S01]  /*3f70*/  FSEL R69, R76, -INF , !P3 ;  /* 0xff8000004c457808 */ /* 0x000fe20005800000 */
[----:B------:R-:W-:Y:S01]  /*3f80*/  FMUL.FTZ R52, R52, R10 ;  /* 0x0000000a34347220 */ /* 0x000fe20000410000 */
[----:B------:R-:W-:Y:S01]  /*3f90*/  ISETP.GE.AND P3, PT, R25, R8, PT ;  /* 0x000000081900720c */ /* 0x000fe20003f66270 */
[----:B------:R-:W-:Y:S01]  /*3fa0*/  HMMA.16816.F32 R16, R64, R18, RZ ;  /* 0x000000124010723c */ /* 0x000fe200000018ff */
[----:B------:R-:W1:Y:S01]  /*3fb0*/  LDSM.16.M88.4 R24, [R157+0x5800] ;  /* 0x005800009d18783b */ /* 0x000e620000000200 */
[----:B------:R-:W-:Y:S01]  /*3fc0*/  FSEL R82, R82, -INF , !P2 ;  /* 0xff80000052527808 */ /* 0x000fe20005000000 */
[----:B------:R-:W-:Y:S01]  /*3fd0*/  FMUL.FTZ R54, R54, R10 ;  /* 0x0000000a36367220 */ /* 0x000fe20000410000 */
[----:B------:R-:W-:Y:S01]  /*3fe0*/  FSEL R79, R79, -INF , !P2 ;  /* 0xff8000004f4f7808 */ /* 0x000fe20005000000 */
[----:B------:R-:W-:Y:S01]  /*3ff0*/  MUFU.TANH R141, R141 ;  /* 0x0000008d008d7308 */ /* 0x000fe20000002400 */
[----:B------:R-:W-:Y:S01]  /*4000*/  ISETP.GE.AND P0, PT, R53, R8, PT ;  /* 0x000000083500720c */ /* 0x000fe20003f06270 */
[-C--:B------:R-:W-:Y:S01]  /*4010*/  FMUL.FTZ R57, R57, R10.reuse ;  /* 0x0000000a39397220 */ /* 0x080fe20000410000 */
[----:B----4-:R-:W-:Y:S01]  /*4020*/  FSEL R87, R87, -INF , !P6 ;  /* 0xff80000057577808 */ /* 0x010fe20007000000 */
[-C--:B------:R-:W-:Y:S01]  /*4030*/  FMUL.FTZ R59, R59, R10.reuse ;  /* 0x0000000a3b3b7220 */ /* 0x080fe20000410000 */
[----:B------:R-:W-:Y:S01]  /*4040*/  FSEL R197, R86, -INF , !P0 ;  /* 0xff80000056c57808 */ /* 0x000fe20004000000 */
[----:B--2---:R-:W-:Y:S01]  /*4050*/  HMMA.16816.F32 R28, R60, R36, R28 ;  /* 0x000000243c1c723c */ /* 0x004fe2000000181c */
[----:B------:R-:W-:Y:S01]  /*4060*/  VIADD R37, R21, 0x21 ;  /* 0x0000002115257836 */ /* 0x000fe20000000000 */
[----:B------:R-:W-:Y:S01]  /*4070*/  FSEL R75, R84, -INF , !P0 ;  /* 0xff800000544b7808 */ /* 0x000fe20004000000 */
[----:B------:R-:W2:Y:S01]  /*4080*/  MUFU.TANH R149, R149 ;  /* 0x0000009500957308 */ /* 0x000ea20000002400 */
[----:B---3--:R-:W-:Y:S01]  /*4090*/  FSEL R71, R88, -INF , !P5 ;  /* 0xff80000058477808 */ /* 0x008fe20006800000 */
[----:B------:R-:W-:Y:S01]  /*40a0*/  FMUL.FTZ R56, R56, R10 ;  /* 0x0000000a38387220 */ /* 0x000fe20000410000 */
[----:B------:R-:W-:Y:S01]  /*40b0*/  ISETP.GE.AND P2, PT, R37, R8, PT ;  /* 0x000000082500720c */ /* 0x000fe20003f46270 */
[----:B------:R-:W-:Y:S01]  /*40c0*/  FMUL.FTZ R58, R58, R10 ;  /* 0x0000000a3a3a7220 */ /* 0x000fe20000410000 */
[----:B------:R-:W-:Y:S01]  /*40d0*/  HMMA.16816.F32 R40, R32, R14, R40 ;  /* 0x0000000e2028723c */ /* 0x000fe20000001828 */
[----:B------:R-:W-:Y:S01]  /*40e0*/  VIADD R15, R21, 0x28 ;  /* 0x00000028150f7836 */ /* 0x000fe20000000000 */
[----:B------:R-:W-:Y:S01]  /*40f0*/  FSEL R37, R83, -INF , !P1 ;  /* 0xff80000053257808 */ /* 0x000fe20004800000 */
[----:B------:R3:W-:Y:S01]  /*4100*/  MUFU.TANH R121, R55 ;  /* 0x0000003700797308 */ /* 0x0007e20000002400 */
[----:B------:R-:W-:Y:S01]  /*4110*/  FSEL R193, R95, -INF , !P2 ;  /* 0xff8000005fc17808 */ /* 0x000fe20005000000 */
[----:B------:R-:W-:-:S04]  /*4120*/  DEPBAR.LE SB0, 0x0 ;  /* 0x000080000000791a */ /* 0x000fc80000000000 */
[----:B------:R-:W-:Y:S01]  /*4130*/  HMMA.16816.F32 R16, R60, R38, R16 ;  /* 0x000000263c10723c */ /* 0x000fe20000001810 */
[----:B------:R-:W-:Y:S01]  /*4140*/  FSEL R67, R93, -INF , !P2 ;  /* 0xff8000005d437808 */ /* 0x000fe20005000000 */
[----:B------:R-:W-:Y:S01]  /*4150*/  VIADD R39, R21, 0x38 ;  /* 0x0000003815277836 */ /* 0x000fe20000000000 */
[----:B------:R-:W-:Y:S01]  /*4160*/  FSEL R83, R80, -INF , !P1 ;  /* 0xff80000050537808 */ /* 0x000fe20004800000 */
[----:B------:R-:W-:Y:S01]  /*4170*/  MUFU.TANH R139, R139 ;  /* 0x0000008b008b7308 */ /* 0x000fe20000002400 */
[-C--:B------:R-:W-:Y:S01]  /*4180*/  ISETP.GE.AND P1, PT, R15, R8.reuse, PT ;  /* 0x000000080f00720c */ /* 0x080fe20003f26270 */
[----:B------:R-:W-:Y:S01]  /*4190*/  VIADD R15, R21, 0x29 ;  /* 0x00000029150f7836 */ /* 0x000fe20000000000 */
[----:B------:R-:W-:Y:S01]  /*41a0*/  FSEL R91, R91, -INF , !P4 ;  /* 0xff8000005b5b7808 */ /* 0x000fe20006000000 */
[C---:B------:R-:W-:Y:S01]  /*41b0*/  HMMA.16816.F32 R28, R44.reuse, R48, R28 ;  /* 0x000000302c1c723c */ /* 0x040fe2000000181c */
[----:B------:R-:W-:Y:S01]  /*41c0*/  FSEL R195, R98, -INF , !P1 ;  /* 0xff80000062c37808 */ /* 0x000fe20004800000 */
[----:B------:R-:W-:Y:S01]  /*41d0*/  VIADD R49, R21, 0x30 ;  /* 0x0000003015317836 */ /* 0x000fe20000000000 */
[----:B------:R-:W-:Y:S01]  /*41e0*/  FSEL R191, R96, -INF , !P1 ;  /* 0xff80000060bf7808 */ /* 0x000fe20004800000 */
[----:B------:R-:W4:Y:S01]  /*41f0*/  MUFU.TANH R147, R147 ;  /* 0x0000009300937308 */ /* 0x000f220000002400 */
[----:B------:R-:W-:Y:S01]  /*4200*/  ISETP.GE.AND P0, PT, R15, R8, PT ;  /* 0x000000080f00720c */ /* 0x000fe20003f06270 */
[-C--:B------:R-:W-:Y:S01]  /*4210*/  FMUL.FTZ R40, R40, R10.reuse ;  /* 0x0000000a28287220 */ /* 0x080fe20000410000 */
[----:B------:R-:W-:Y:S01]  /*4220*/  FSEL R15, R85, -INF , !P6 ;  /* 0xff800000550f7808 */ /* 0x000fe20007000000 */
[-C--:B------:R-:W-:Y:S01]  /*4230*/  FMUL.FTZ R41, R41, R10.reuse ;  /* 0x0000000a29297220 */ /* 0x080fe20000410000 */
[----:B------:R-:W-:Y:S01]  /*4240*/  FSEL R65, R99, -INF , !P0 ;  /* 0xff80000063417808 */ /* 0x000fe20004000000 */
[----:B------:R-:W-:Y:S01]  /*4250*/  FMUL.FTZ R42, R42, R10 ;  /* 0x0000000a2a2a7220 */ /* 0x000fe20000410000 */
[----:B------:R-:W-:Y:S01]  /*4260*/  FSEL R189, R97, -INF , !P0 ;  /* 0xff80000061bd7808 */ /* 0x000fe20004000000 */
[----:B------:R-:W-:Y:S01]  /*4270*/  HMMA.16816.F32 R16, R44, R50, R16 ;  /* 0x000000322c10723c */ /* 0x000fe20000001810 */
[----:B------:R-:W-:Y:S01]  /*4280*/  ISETP.GE.AND P6, PT, R49, R8, PT ;  /* 0x000000083100720c */ /* 0x000fe20003fc6270 */
[----:B------:R-:W-:Y:S01]  /*4290*/  VIADD R49, R21, 0x31 ;  /* 0x0000003115317836 */ /* 0x000fe20000000000 */
[----:B------:R-:W-:Y:S01]  /*42a0*/  FSEL R85, R90, -INF , !P5 ;  /* 0xff8000005a557808 */ /* 0x000fe20006800000 */
[----:B------:R-:W-:Y:S01]  /*42b0*/  MUFU.TANH R143, R143 ;  /* 0x0000008f008f7308 */ /* 0x000fe20000002400 */
[----:B------:R-:W-:-:S02]  /*42c0*/  FSEL R113, R113, -INF , !P6 ;  /* 0xff80000071717808 */ /* 0x000fc40007000000 */
[----:B------:R-:W-:Y:S01]  /*42d0*/  FSEL R153, R153, -INF , !P6 ;  /* 0xff80000099997808 */ /* 0x000fe20007000000 */
[----:B-1----:R-:W-:Y:S01]  /*42e0*/  HMMA.16816.F32 R28, R32, R24, R28 ;  /* 0x00000018201c723c */ /* 0x002fe2000000181c */
[----:B------:R-:W-:Y:S01]  /*42f0*/  VIADD R25, R21, 0x40 ;  /* 0x0000004015197836 */ /* 0x000fe20000000000 */
[-C--:B------:R-:W-:Y:S02]  /*4300*/  ISETP.GE.AND P5, PT, R49, R8.reuse, PT ;  /* 0x000000083100720c */ /* 0x080fe40003fa6270 */
        /* <DEDUP_REMOVED lines=8> */
[-C--:B------:R-:W-:Y:S01]  /*4390*/  ISETP.GE.AND P4, PT, R39, R8.reuse, PT ;  /* 0x000000082700720c */ /* 0x080fe20003f86270 */
[----:B------:R-:W1:Y:S01]  /*43a0*/  MUFU.TANH R135, R135 ;  /* 0x0000008700877308 */ /* 0x000e620000002400 */
[----:B------:R-:W-:Y:S02]  /*43b0*/  IADD3 R39, PT, PT, R21, 0x39, RZ ;  /* 0x0000003915277810 */ /* 0x000fe40007ffe0ff */
[----:B------:R-:W-:Y:S01]  /*43c0*/  ISETP.GE.AND P0, PT, R25, R8, PT ;  /* 0x000000081900720c */ /* 0x000fe20003f06270 */
[----:B------:R-:W-:Y:S01]  /*43d0*/  VIADD R25, R21, 0x49 ;  /* 0x0000004915197836 */ /* 0x000fe20000000000 */
[----:B------:R-:W-:Y:S01]  /*43e0*/  FSEL R155, R155, -INF , !P4 ;  /* 0xff8000009b9b7808 */ /* 0x000fe20006000000 */
[----:B------:R-:W-:Y:S01]  /*43f0*/  FMUL.FTZ R47, R31, R10 ;  /* 0x0000000a1f2f7220 */ /* 0x000fe20000410000 */
[----:B------:R-:W-:Y:S01]  /*4400*/  FSEL R115, R115, -INF , !P4 ;  /* 0xff80000073737808 */ /* 0x000fe20006000000 */
[----:B------:R-:W-:Y:S01]  /*4410*/  MUFU.TANH R125, R125 ;  /* 0x0000007d007d7308 */ /* 0x000fe20000002400 */
[----:B------:R-:W-:Y:S01]  /*4420*/  ISETP.GE.AND P6, PT, R25, R8, PT ;  /* 0x000000081900720c */ /* 0x000fe20003fc6270 */
[----:B------:R-:W-:Y:S01]  /*4430*/  VIADD R25, R21, 0x50 ;  /* 0x0000005015197836 */ /* 0x000fe20000000000 */
[----:B---3--:R-:W-:Y:S01]  /*4440*/  FSEL R55, R94, -INF , !P3 ;  /* 0xff8000005e377808 */ /* 0x008fe20005800000 */
[-C--:B------:R-:W-:Y:S01]  /*4450*/  FMUL.FTZ R28, R28, R10.reuse ;  /* 0x0000000a1c1c7220 */ /* 0x080fe20000410000 */
[----:B------:R-:W-:Y:S01]  /*4460*/  FSEL R63, R92, -INF , !P3 ;  /* 0xff8000005c3f7808 */ /* 0x000fe20005800000 */
[----:B------:R-:W-:Y:S01]  /*4470*/  FMUL.FTZ R29, R29, R10 ;  /* 0x0000000a1d1d7220 */ /* 0x000fe20000410000 */
[-C--:B------:R-:W-:Y:S01]  /*4480*/  ISETP.GE.AND P5, PT, R25, R8.reuse, PT ;  /* 0x000000081900720c */ /* 0x080fe20003fa6270 */
[----:B------:R-:W-:Y:S01]  /*4490*/  VIADD R25, R21, 0x51 ;  /* 0x0000005115197836 */ /* 0x000fe20000000000 */
[----:B------:R-:W-:Y:S01]  /*44a0*/  ISETP.GE.AND P3, PT, R39, R8, PT ;  /* 0x000000082700720c */ /* 0x000fe20003f66270 */
[----:B------:R-:W3:Y:S01]  /*44b0*/  MUFU.TANH R133, R133 ;  /* 0x0000008500857308 */ /* 0x000ee20000002400 */
[----:B------:R-:W-:Y:S01]  /*44c0*/  FSEL R129, R129, -INF , !P2 ;  /* 0xff80000081817808 */ /* 0x000fe20005000000 */
[----:B------:R-:W-:Y:S01]  /*44d0*/  FMUL.FTZ R30, R30, R10 ;  /* 0x0000000a1e1e7220 */ /* 0x000fe20000410000 */
[----:B------:R-:W-:-:S02]  /*44e0*/  ISETP.GE.AND P4, PT, R25, R8, PT ;  /* 0x000000081900720c */ /* 0x000fc40003f86270 */
[----:B------:R-:W-:Y:S01]  /*44f0*/  HMMA.16816.F32 R24, R32, R26, R16 ;  /* 0x0000001a2018723c */ /* 0x000fe20000001810 */
[----:B------:R-:W-:Y:S01]  /*4500*/  VIADD R17, R21, 0x58 ;  /* 0x0000005815117836 */ /* 0x000fe20000000000 */
[----:B------:R-:W-:Y:S01]  /*4510*/  FSEL R117, R117, -INF , !P3 ;  /* 0xff80000075757808 */ /* 0x000fe20005800000 */
[----:B------:R-:W-:Y:S01]  /*4520*/  MUFU.TANH R123, R52 ;  /* 0x00000034007b7308 */ /* 0x000fe20000002400 */
[----:B------:R-:W-:Y:S02]  /*4530*/  FSEL R151, R151, -INF , !P3 ;  /* 0xff80000097977808 */ /* 0x000fe40005800000 */
[-C--:B------:R-:W-:Y:S01]  /*4540*/  ISETP.GE.AND P3, PT, R17, R8.reuse, PT ;  /* 0x000000081100720c */ /* 0x080fe20003f66270 */
[----:B------:R-:W-:Y:S01]  /*4550*/  VIADD R17, R21, 0x59 ;  /* 0x0000005915117836 */ /* 0x000fe20000000000 */
[----:B------:R-:W-:Y:S02]  /*4560*/  FSEL R145, R145, -INF , !P2 ;  /* 0xff80000091917808 */ /* 0x000fe40005000000 */
[----:B--2---:R-:W-:Y:S01]  /*4570*/  FSEL R149, R149, -INF , !P1 ;  /* 0xff80000095957808 */ /* 0x004fe20004800000 */
[----:B------:R-:W2:Y:S01]  /*4580*/  MUFU.TANH R131, R54 ;  /* 0x0000003600837308 */ /* 0x000ea20000002400 */
[----:B------:R-:W-:-:S02]  /*4590*/  ISETP.GE.AND P2, PT, R17, R8, PT ;  /* 0x000000081100720c */ /* 0x000fc40003f46270 */
[----:B------:R-:W-:Y:S02]  /*45a0*/  IADD3 R17, PT, PT, R21, 0x60, RZ ;  /* 0x0000006015117810 */ /* 0x000fe40007ffe0ff */
[----:B------:R-:W-:Y:S02]  /*45b0*/  FSEL R141, R141, -INF , !P1 ;  /* 0xff8000008d8d7808 */ /* 0x000fe40004800000 */
[----:B------:R-:W-:Y:S01]  /*45c0*/  ISETP.GE.AND P1, PT, R17, R8, PT ;  /* 0x000000081100720c */ /* 0x000fe20003f26270 */
[----:B------:R-:W-:Y:S01]  /*45d0*/  VIADD R17, R21, 0x61 ;  /* 0x0000006115117836 */ /* 0x000fe20000000000 */
[----:B----4-:R-:W-:Y:S01]  /*45e0*/  FSEL R147, R147, -INF , !P0 ;  /* 0xff80000093937808 */ /* 0x010fe20004000000 */
[----:B------:R-:W4:Y:S01]  /*45f0*/  MUFU.TANH R119, R119 ;  /* 0x0000007700777308 */ /* 0x000f220000002400 */
[----:B------:R-:W-:Y:S01]  /*4600*/  FSEL R139, R139, -INF , !P0 ;  /* 0xff8000008b8b7808 */ /* 0x000fe20004000000 */
[----:B------:R-:W-:Y:S01]  /*4610*/  FMUL.FTZ R0, R25, R10 ;  /* 0x0000000a19007220 */ /* 0x000fe20000410000 */
[----:B------:R-:W-:Y:S01]  /*4620*/  ISETP.GE.AND P0, PT, R17, R8, PT ;  /* 0x000000081100720c */ /* 0x000fe20003f06270 */
[----:B------:R-:W-:Y:S01]  /*4630*/  VIADD R17, R21, 0x68 ;  /* 0x0000006815117836 */ /* 0x000fe20000000000 */
[----:B-1----:R-:W-:Y:S01]  /*4640*/  FSEL R137, R137, -INF , !P6 ;  /* 0xff80000089897808 */ /* 0x002fe20007000000 */
[----:B------:R-:W-:Y:S01]  /*4650*/  FMUL.FTZ R24, R24, R10 ;  /* 0x0000000a18187220 */ /* 0x000fe20000410000 */
[----:B------:R-:W-:Y:S01]  /*4660*/  FSEL R143, R143, -INF , !P6 ;  /* 0xff8000008f8f7808 */ /* 0x000fe20007000000 */
[----:B------:R-:W-:Y:S01]  /*4670*/  MUFU.TANH R101, R57 ;  /* 0x0000003900657308 */ /* 0x000fe20000002400 */
[----:B------:R-:W-:Y:S01]  /*4680*/  ISETP.GE.AND P6, PT, R17, R8, PT ;  /* 0x000000081100720c */ /* 0x000fe20003fc6270 */
[----:B------:R-:W-:Y:S01]  /*4690*/  VIADD R17, R21, 0x69 ;  /* 0x0000006915117836 */ /* 0x000fe20000000000 */
[----:B------:R-:W-:Y:S01]  /*46a0*/  FSEL R135, R135, -INF , !P5 ;  /* 0xff80000087877808 */ /* 0x000fe20006800000 */
[-C--:B------:R-:W-:Y:S01]  /*46b0*/  FMUL.FTZ R26, R26, R10.reuse ;  /* 0x0000000a1a1a7220 */ /* 0x080fe20000410000 */
[----:B------:R-:W-:Y:S01]  /*46c0*/  FSEL R127, R127, -INF , !P5 ;  /* 0xff8000007f7f7808 */ /* 0x000fe20006800000 */
[----:B------:R-:W-:Y:S01]  /*46d0*/  FMUL.FTZ R27, R27, R10 ;  /* 0x0000000a1b1b7220 */ /* 0x000fe20000410000 */
[----:B------:R-:W-:Y:S01]  /*46e0*/  ISETP.GE.AND P5, PT, R17, R8, PT ;  /* 0x000000081100720c */ /* 0x000fe20003fa6270 */
[----:B------:R-:W-:Y:S01]  /*46f0*/  VIADD R17, R21, 0x70 ;  /* 0x0000007015117836 */ /* 0x000fe20000000000 */
[----:B------:R1:W1:Y:S01]  /*4700*/  MUFU.TANH R105, R59 ;  /* 0x0000003b00697308 */ /* 0x0002620000002400 */
[----:B---3--:R-:W-:-:S02]  /*4710*/  FSEL R133, R133, -INF , !P4 ;  /* 0xff80000085857808 */ /* 0x008fc40006000000 */
[----:B------:R-:W-:Y:S02]  /*4720*/  FSEL R125, R125, -INF , !P4 ;  /* 0xff8000007d7d7808 */ /* 0x000fe40006000000 */
[-C--:B------:R-:W-:Y:S01]  /*4730*/  ISETP.GE.AND P4, PT, R17, R8.reuse, PT ;  /* 0x000000081100720c */ /* 0x080fe20003f86270 */
[----:B------:R-:W-:Y:S01]  /*4740*/  VIADD R17, R21, 0x71 ;  /* 0x0000007115117836 */ /* 0x000fe20000000000 */
[----:B--2---:R-:W-:Y:S01]  /*4750*/  FSEL R131, R131, -INF , !P3 ;  /* 0xff80000083837808 */ /* 0x004fe20005800000 */
[----:B------:R-:W2:Y:S01]  /*4760*/  MUFU.TANH R107, R56 ;  /* 0x00000038006b7308 */ /* 0x000ea20000002400 */
[----:B------:R-:W-:Y:S02]  /*4770*/  FSEL R123, R123, -INF , !P3 ;  /* 0xff8000007b7b7808 */ /* 0x000fe40005800000 */
[----:B------:R-:W-:Y:S01]  /*4780*/  ISETP.GE.AND P3, PT, R17, R8, PT ;  /* 0x000000081100720c */ /* 0x000fe20003f66270 */
[----:B------:R-:W-:Y:S01]  /*4790*/  VIADD R17, R21, 0x78 ;  /* 0x0000007815117836 */ /* 0x000fe20000000000 */
[----:B------:R-:W-:-:S02]  /*47a0*/  FSEL R121, R121, -INF , !P2 ;  /* 0xff80000079797808 */ /* 0x000fc40005000000 */
[----:B----4-:R-:W-:Y:S01]  /*47b0*/  FSEL R119, R119, -INF , !P2 ;  /* 0xff80000077777808 */ /* 0x010fe20005000000 */
[----:B------:R-:W3:Y:S01]  /*47c0*/  MUFU.TANH R109, R58 ;  /* 0x0000003a006d7308 */ /* 0x000ee20000002400 */
[----:B-1----:R-:W-:Y:S01]  /*47d0*/  FMUL.FTZ R59, R43, R10 ;  /* 0x0000000a2b3b7220 */ /* 0x002fe20000410000 */
[----:B------:R-:W-:Y:S01]  /*47e0*/  ISETP.GE.AND P2, PT, R17, R8, PT ;  /* 0x000000081100720c */ /* 0x000fe20003f46270 */
[----:B------:R-:W-:Y:S01]  /*47f0*/  VIADD R17, R21, 0x79 ;  /* 0x0000007915117836 */ /* 0x000fe20000000000 */
[----:B------:R-:W-:Y:S02]  /*4800*/  FSEL R105, R105, -INF , !P0 ;  /* 0xff80000069697808 */ /* 0x000fe40004000000 */
[----:B------:R-:W-:Y:S02]  /*4810*/  FSEL R101, R101, -INF , !P0 ;  /* 0xff80000065657808 */ /* 0x000fe40004000000 */
[----:B------:R-:W1:Y:S01]  /*4820*/  MUFU.TANH R61, R40 ;  /* 0x00000028003d7308 */ /* 0x000e620000002400 */
[----:B------:R-:W-:-:S02]  /*4830*/  ISETP.NE.AND P0, PT, R20, 0x1, PT ;  /* 0x000000011400780c */ /* 0x000fc40003f05270 */
[----:B--2---:R-:W-:-:S05]  /*4840*/  FSEL R107, R107, -INF , !P1 ;  /* 0xff8000006b6b7808 */ /* 0x004fca0004800000 */
[----:B------:R-:W2:Y:S01]  /*4850*/  MUFU.TANH R57, R41 ;  /* 0x0000002900397308 */ /* 0x000ea20000002400 */
[----:B---3--:R-:W-:Y:S02]  /*4860*/  FSEL R109, R109, -INF , !P1 ;  /* 0xff8000006d6d7808 */ /* 0x008fe40004800000 */
[----:B------:R-:W-:-:S05]  /*4870*/  ISETP.GE.AND P1, PT, R17, R8, PT ;  /* 0x000000081100720c */ /* 0x000fca0003f26270 */
[----:B------:R-:W3:Y:S01]  /*4880*/  MUFU.TANH R103, R42 ;  /* 0x0000002a00677308 */ /* 0x000ee20000002400 */
[----:B-1----:R-:W-:-:S07]  /*4890*/  FSEL R61, R61, -INF , !P6 ;  /* 0xff8000003d3d7808 */ /* 0x002fce0007000000 */
[----:B------:R-:W1:Y:S01]  /*48a0*/  MUFU.TANH R59, R59 ;  /* 0x0000003b003b7308 */ /* 0x000e620000002400 */
[----:B--2---:R-:W-:-:S07]  /*48b0*/  FSEL R57, R57, -INF , !P5 ;  /* 0xff80000039397808 */ /* 0x004fce0006800000 */
[----:B------:R-:W2:Y:S01]  /*48c0*/  MUFU.TANH R43, R28 ;  /* 0x0000001c002b7308 */ /* 0x000ea20000002400 */
[----:B---3--:R-:W-:-:S07]  /*48d0*/  FSEL R103, R103, -INF , !P6 ;  /* 0xff80000067677808 */ /* 0x008fce0007000000 */
        /* <DEDUP_REMOVED lines=8> */
[----:B------:R-:W-:Y:S01]  /*4960*/  MUFU.TANH R0, R0 ;  /* 0x0000000000007308 */ /* 0x000fe20000002400 */
[----:B--2---:R-:W-:-:S07]  /*4970*/  FSEL R47, R47, -INF , !P3 ;  /* 0xff8000002f2f7808 */ /* 0x004fce0005800000 */
[----:B------:R-:W1:Y:S01]  /*4980*/  MUFU.TANH R45, R26 ;  /* 0x0000001a002d7308 */ /* 0x000e620000002400 */
[----:B---3--:R-:W-:-:S07]  /*4990*/  FSEL R31, R31, -INF , !P2 ;  /* 0xff8000001f1f7808 */ /* 0x008fce0005000000 */
[----:B------:R-:W2:Y:S01]  /*49a0*/  MUFU.TANH R21, R27 ;  /* 0x0000001b00157308 */ /* 0x000ea20000002400 */
[----:B-1----:R-:W-:Y:S02]  /*49b0*/  FSEL R45, R45, -INF , !P2 ;  /* 0xff8000002d2d7808 */ /* 0x002fe40005000000 */
[----:B------:R-:W-:Y:S02]  /*49c0*/  FSEL R26, R0, -INF , !P1 ;  /* 0xff800000001a7808 */ /* 0x000fe40004800000 */
[----:B--2---:R-:W-:Y:S01]  /*49d0*/  FSEL R21, R21, -INF , !P1 ;  /* 0xff80000015157808 */ /* 0x004fe20004800000 */
        /* <DEDUP_REMOVED lines=15> */
.L_x_9213:
[----:B------:R-:W2:Y:S01]  /*4ad0*/  LD.E R18, desc[UR4][R2.64+0x170] ;  /* 0x0001700402127980 */ /* 0x000ea2000c101900 */
[----:B------:R-:W-:Y:S02]  /*4ae0*/  LEA R14, R20, 0xffffff00, 0x7 ;  /* 0xffffff00140e7811 */ /* 0x000fe400078e38ff */
        /* <DEDUP_REMOVED lines=31> */
[----:B------:R-:W-:Y:S02]  /*4ce0*/  ISETP.GE.U32.AND P6, PT, R17, R10, PT ;  /* 0x0000000a1100720c */ /* 0x000fe40003fc6070 */
        /* <DEDUP_REMOVED lines=26> */
.L_x_9214:
[----:B------:R-:W-:Y:S05]  /*4e90*/  BSYNC.RECONVERGENT B0 ;  /* 0x0000000000007941 */ /* 0x000fea0003800200 */
.L_x_9212:
[CC--:B------:R-:W-:Y:S01]  /*4ea0*/  ISETP.GE.AND P3, PT, R184.reuse, R180.reuse, PT ;  /* 0x000000b4b800720c */ /* 0x0c0fe20003f66270 */
[----:B------:R-:W-:Y:S01]  /*4eb0*/  BSSY.RECONVERGENT B0, `(.L_x_9215) ;  /* 0x0000042000007945 */ /* 0x000fe20003800200 */
[----:B------:R-:W-:Y:S02]  /*4ec0*/  ISETP.GE.AND P1, PT, R184, R180, PT ;  /* 0x000000b4b800720c */ /* 0x000fe40003f26270 */
[----:B------:R-:W-:-:S05]  /*4ed0*/  IADD3 R16, P2, PT, R81, R172, RZ ;  /* 0x000000ac51107210 */ /* 0x000fca0007f5e0ff */
[----:B------:R-:W-:-:S04]  /*4ee0*/  IMAD.X R17, R6, 0x1, R171, P2 ;  /* 0x0000000106117824 */ /* 0x000fc800010e06ab */
[----:B------:R-:W-:Y:S02]  /*4ef0*/  @!P3 IMAD.MOV.U32 R32, RZ, RZ, R172 ;  /* 0x000000ffff20b224 */ /* 0x000fe400078e00ac */
[----:B------:R-:W-:Y:S01]  /*4f00*/  @!P3 IMAD.MOV.U32 R33, RZ, RZ, R171 ;  /* 0x000000ffff21b224 */ /* 0x000fe200078e00ab */
[-C--:B------:R-:W-:Y:S01]  /*4f10*/  @!P1 MOV R24, R16.reuse ;  /* 0x0000001000189202 */ /* 0x080fe20000000f00 */
[----:B------:R-:W-:Y:S01]  /*4f20*/  @!P1 IMAD.MOV.U32 R25, RZ, RZ, R17 ;  /* 0x000000ffff199224 */ /* 0x000fe200078e0011 */
[CC--:B------:R-:W-:Y:S01]  /*4f30*/  @!P1 LEA R28, P4, R166.reuse, R16.reuse, 0x5 ;  /* 0x00000010a61c9211 */ /* 0x0c0fe200078828ff */
[----:B------:R-:W-:Y:S01]  /*4f40*/  @!P1 IMAD.MOV.U32 R18, RZ, RZ, R16 ;  /* 0x000000ffff129224 */ /* 0x000fe200078e0010 */
[----:B------:R-:W-:Y:S01]  /*4f50*/  @!PT LDS RZ, [RZ] ;  /* 0x00000000fffff984 */ /* 0x000fe20000000800 */
[----:B------:R-:W-:Y:S01]  /*4f60*/  @!PT LDS RZ, [RZ] ;  /* 0x00000000fffff984 */ /* 0x000fe20000000800 */
[----:B------:R-:W-:Y:S01]  /*4f70*/  @!PT LDS RZ, [RZ] ;  /* 0x00000000fffff984 */ /* 0x000fe20000000800 */
[----:B------:R1:W-:Y:S01]  /*4f80*/  @!P3 LDGSTS.E.BYPASS.LTC128B.128 [R181+0x2000], desc[UR4][R32.64] ;  /* 0x0200000020b5bfae */ /* 0x0003e2000b981a04 */
[-C--:B------:R-:W-:Y:S01]  /*4f90*/  @!P1 MOV R19, R17.reuse ;  /* 0x0000001100139202 */ /* 0x080fe20000000f00 */
[----:B------:R-:W-:Y:S01]  /*4fa0*/  @!P1 IMAD R6, R167, 0x60, RZ ;  /* 0x00000060a7069824 */ /* 0x000fe200078e02ff */
[C---:B------:R-:W-:Y:S01]  /*4fb0*/  @!P1 LEA.HI.X R29, R166.reuse, R17, R167, 0x5, P4 ;  /* 0x00000011a61d9211 */ /* 0x040fe200020f2ca7 */
[----:B------:R2:W-:Y:S01]  /*4fc0*/  @P3 STS.128 [R181+0x2000], RZ ;  /* 0x002000ffb5003388 */ /* 0x0005e20000000c00 */
[C---:B------:R-:W-:Y:S01]  /*4fd0*/  @!P1 LEA R38, P3, R166.reuse, R16, 0x6 ;  /* 0x00000010a6269211 */ /* 0x040fe200078630ff */
[----:B------:R-:W-:-:S02]  /*4fe0*/  @!P1 IMAD.WIDE.U32 R24, R166, 0x60, R24 ;  /* 0x00000060a6189825 */ /* 0x000fc400078e0018 */
[----:B------:R2:W-:Y:S01]  /*4ff0*/  @P1 STS.128 [R181+0x2800], RZ ;  /* 0x002800ffb5001388 */ /* 0x0005e20000000c00 */
[C---:B------:R-:W-:Y:S01]  /*5000*/  @!P1 LEA.HI.X R39, R166.reuse, R17, R167, 0x6, P3 ;  /* 0x00000011a6279211 */ /* 0x040fe200018f34a7 */
[----:B------:R-:W-:Y:S02]  /*5010*/  @!P1 IMAD R0, R167, 0xa0, RZ ;  /* 0x000000a0a7009824 */ /* 0x000fe400078e02ff */
[----:B------:R-:W-:Y:S01]  /*5020*/  @!P1 IMAD.WIDE.U32 R18, R166, 0xa0, R18 ;  /* 0x000000a0a6129825 */ /* 0x000fe200078e0012 */
[----:B------:R-:W-:Y:S01]  /*5030*/  @!PT LDS RZ, [RZ] ;  /* 0x00000000fffff984 */ /* 0x000fe20000000800 */
[----:B------:R-:W-:Y:S01]  /*5040*/  @!PT LDS RZ, [RZ] ;  /* 0x00000000fffff984 */ /* 0x000fe20000000800 */
[----:B------:R-:W-:Y:S01]  /*5050*/  @!PT LDS RZ, [RZ] ;  /* 0x00000000fffff984 */ /* 0x000fe20000000800 */
[----:B------:R2:W-:Y:S03]  /*5060*/  @!P1 LDGSTS.E.BYPASS.LTC128B.128 [R181+0x2800], desc[UR4][R16.64] ;  /* 0x0280000010b59fae */ /* 0x0005e6000b981a04 */
[----:B------:R-:W-:Y:S01]  /*5070*/  @!P1 IMAD.IADD R25, R6, 0x1, R25 ;  /* 0x0000000106199824 */ /* 0x000fe200078e0219 */
[----:B------:R2:W-:Y:S01]  /*5080*/  @P1 STS.128 [R181+0x3000], RZ ;  /* 0x003000ffb5001388 */ /* 0x0005e20000000c00 */
[----:B------:R-:W-:-:S03]  /*5090*/  @!P1 IADD3 R19, PT, PT, R0, R19, RZ ;  /* 0x0000001300139210 */ /* 0x000fc60007ffe0ff */
        /* <DEDUP_REMOVED lines=29> */
[----:B--2---:R-:W-:-:S05]  /*5270*/  IMAD.WIDE.U32 R16, R166, 0xc0, R16 ;  /* 0x000000c0a6107825 */ /* 0x004fca00078e0010 */
[----:B------:R-:W-:-:S05]  /*5280*/  IADD3 R17, PT, PT, R0, R17, RZ ;  /* 0x0000001100117210 */ /* 0x000fca0007ffe0ff */
[----:B------:R-:W-:Y:S01]  /*5290*/  @!PT LDS RZ, [RZ] ;  /* 0x00000000fffff984 */ /* 0x000fe20000000800 */
[----:B------:R-:W-:Y:S01]  /*52a0*/  @!PT LDS RZ, [RZ] ;  /* 0x00000000fffff984 */ /* 0x000fe20000000800 */
[----:B------:R-:W-:Y:S01]  /*52b0*/  @!PT LDS RZ, [RZ] ;  /* 0x00000000fffff984 */ /* 0x000fe20000000800 */
[----:B------:R1:W-:Y:S02]  /*52c0*/  LDGSTS.E.BYPASS.LTC128B.128 [R181+0x5800], desc[UR4][R16.64] ;  /* 0x0580000010b57fae */ /* 0x0003e4000b981a04 */
.L_x_9216:
[----:B------:R-:W-:Y:S05]  /*52d0*/  BSYNC.RECONVERGENT B0 ;  /* 0x0000000000007941 */ /* 0x000fea0003800200 */
.L_x_9215:
[----:B------:R-:W0:Y:S02]  /*52e0*/  LDGDEPBAR ;  /* 0x00000000000079af */ /* 0x000e240000000000 */
.L_x_9211:
[----:B------:R-:W-:Y:S05]  /*52f0*/  BSYNC.RECONVERGENT B1 ;  /* 0x0000000000017941 */ /* 0x000fea0003800200 */
.L_x_9210:
        /* <DEDUP_REMOVED lines=30> */
[----:B-1----:R-:W-:-:S02]  /*54e0*/  FMNMX3.FTZ R17, R0, R35, R31, !PT ;  /* 0x0000002300117276 */ /* 0x002fc4000781001f */
        /* <DEDUP_REMOVED lines=35> */
[----:B------:R-:W1:Y:S01]  /*5720*/  LDSM.16.MT88.4 R84, [R156+0x6000] ;  /* 0x006000009c54783b */ /* 0x000e620000004200 */
[----:B------:R-:W-:Y:S01]  /*5730*/  MUFU.EX2 R53, R53 ;  /* 0x0000003500357308 */ /* 0x000fe20000000800 */
[-C--:B------:R-:W-:Y:S01]  /*5740*/  FFMA.FTZ R34, R197, R25.reuse, -R24 ;  /* 0x00000019c5227223 */ /* 0x080fe20000010818 */
[-CC-:B------:R-:W-:Y:S01]  /*5750*/  FFMA.FTZ R39, R75, R25.reuse, -R28.reuse ;  /* 0x000000194b277223 */ /* 0x180fe2000001081c */
[----:B------:R-:W2:Y:S01]  /*5760*/  LDSM.16.MT88.4 R76, [R102+0x6000] ;  /* 0x00600000664c783b */ /* 0x000ea20000004200 */
[-CC-:B------:R-:W-:Y:S01]  /*5770*/  FFMA.FTZ R38, R15, R25.reuse, -R28.reuse ;  /* 0x000000190f267223 */ /* 0x180fe2000001081c */
[-CC-:B------:R-:W-:Y:S01]  /*5780*/  FFMA.FTZ R32, R71, R25.reuse, -R28.reuse ;  /* 0x0000001947207223 */ /* 0x180fe2000001081c */
[-C--:B------:R-:W-:Y:S01]  /*5790*/  FFMA.FTZ R29, R89, R25.reuse, -R28 ;  /* 0x00000019591d7223 */ /* 0x080fe2000001081c */
[-C--:B------:R-:W-:Y:S01]  /*57a0*/  FFMA.FTZ R30, R91, R25.reuse, -R24 ;  /* 0x000000195b1e7223 */ /* 0x080fe20000010818 */
[----:B------:R-:W3:Y:S01]  /*57b0*/  MUFU.EX2 R48, R48 ;  /* 0x0000003000307308 */ /* 0x000ee20000000800 */
[----:B------:R-:W4:Y:S01]  /*57c0*/  LDSM.16.MT88.4 R12, [R102+0x6800] ;  /* 0x00680000660c783b */ /* 0x000f220000004200 */
[-C--:B------:R-:W-:Y:S01]  /*57d0*/  FFMA.FTZ R52, R67, R25.reuse, -R28 ;  /* 0x0000001943347223 */ /* 0x080fe2000001081c */
[-CC-:B------:R-:W-:Y:S01]  /*57e0*/  FFMA.FTZ R55, R55, R25.reuse, -R24.reuse ;  /* 0x0000001937377223 */ /* 0x180fe20000010818 */
[-CC-:B------:R-:W-:Y:S01]  /*57f0*/  FFMA.FTZ R50, R193, R25.reuse, -R24.reuse ;  /* 0x00000019c1327223 */ /* 0x180fe20000010818 */
[-C--:B------:R-:W-:Y:S01]  /*5800*/  FFMA.FTZ R46, R195, R25.reuse, -R24 ;  /* 0x00000019c32e7223 */ /* 0x080fe20000010818 */
        /* <DEDUP_REMOVED lines=44> */
[-C--:B------:R-:W-:Y:S01]  /*5ad0*/  FFMA.FTZ R122, R59, R25.reuse, -R24 ;  /* 0x000000193b7a7223 */ /* 0x080fe20000010818 */
[----:B------:R-:W-:Y:S01]  /*5ae0*/  FADD.FTZ R53, R53, R48 ;  /* 0x0000003035357221 */ /* 0x000fe20000010000 */
[----:B------:R-:W-:Y:S01]  /*5af0*/  FADD.FTZ R51, R51, R44 ;  /* 0x0000002c33337221 */ /* 0x000fe20000010000 */
[-CC-:B------:R-:W-:Y:S01]  /*5b00*/  FFMA.FTZ R48, R49, R25.reuse, -R24.reuse ;  /* 0x0000001931307223 */ /* 0x180fe20000010818 */
[-C--:B------:R-:W-:Y:S01]  /*5b10*/  FFMA.FTZ R47, R47, R25.reuse, -R24 ;  /* 0x000000192f2f7223 */ /* 0x080fe20000010818 */
[----:B------:R-:W-:Y:S01]  /*5b20*/  FADD.FTZ R124, R42, R53 ;  /* 0x000000352a7c7221 */ /* 0x000fe20000010000 */
[----:B------:R-:W-:Y:S01]  /*5b30*/  MUFU.EX2 R34, R34 ;  /* 0x0000002200227308 */ /* 0x000fe20000000800 */
[-CC-:B------:R-:W-:Y:S01]  /*5b40*/  FFMA.FTZ R35, R35, R25.reuse, -R28.reuse ;  /* 0x0000001923237223 */ /* 0x180fe2000001081c */
[-C--:B------:R-:W-:Y:S01]  /*5b50*/  FFMA.FTZ R31, R31, R25.reuse, -R28 ;  /* 0x000000191f1f7223 */ /* 0x080fe2000001081c */
[----:B------:R-:W-:Y:S01]  /*5b60*/  FADD.FTZ R37, R37, R124 ;  /* 0x0000007c25257221 */ /* 0x000fe20000010000 */
[-C--:B------:R-:W-:Y:S01]  /*5b70*/  FFMA.FTZ R190, R26, R25.reuse, -R28 ;  /* 0x000000191abe7223 */ /* 0x080fe2000001081c */
[-CC-:B------:R-:W-:Y:S01]  /*5b80*/  FFMA.FTZ R191, R21, R25.reuse, -R24.reuse ;  /* 0x0000001915bf7223 */ /* 0x180fe20000010818 */
[-C--:B------:R-:W-:Y:S01]  /*5b90*/  FFMA.FTZ R45, R45, R25.reuse, -R24 ;  /* 0x000000192d2d7223 */ /* 0x080fe20000010818 */
[----:B------:R-:W-:Y:S01]  /*5ba0*/  FFMA.FTZ R43, R43, R25, -R28 ;  /* 0x000000192b2b7223 */ /* 0x000fe2000001081c */
[----:B------:R-:W-:Y:S01]  /*5bb0*/  MUFU.EX2 R33, R33 ;  /* 0x0000002100217308 */ /* 0x000fe20000000800 */
[----:B-----5:R-:W-:-:S07]  /*5bc0*/  F2FP.F16.F32.PACK_AB R70, R41, R40 ;  /* 0x000000282946723e */ /* 0x020fce00000000ff */
[----:B------:R-:W-:Y:S01]  /*5bd0*/  MUFU.EX2 R27, R27 ;  /* 0x0000001b001b7308 */ /* 0x000fe20000000800 */
[C---:B------:R-:W-:Y:S07]  /*5be0*/  HMMA.16816.F32 R96, R68.reuse, R92, RZ ;  /* 0x0000005c4460723c */ /* 0x040fee00000018ff */
[----:B------:R-:W-:Y:S01]  /*5bf0*/  MUFU.EX2 R39, R39 ;  /* 0x0000002700277308 */ /* 0x000fe20000000800 */
[C---:B------:R-:W-:Y:S07]  /*5c00*/  HMMA.16816.F32 R92, R68.reuse, R94, RZ ;  /* 0x0000005e445c723c */ /* 0x040fee00000018ff */
[----:B------:R-:W3:Y:S01]  /*5c10*/  MUFU.EX2 R38, R38 ;  /* 0x0000002600267308 */ /* 0x000ee20000000800 */
[C---:B-1----:R-:W-:Y:S07]  /*5c20*/  HMMA.16816.F32 R88, R68.reuse, R84, RZ ;  /* 0x000000544458723c */ /* 0x042fee00000018ff */
[----:B------:R-:W-:Y:S01]  /*5c30*/  MUFU.EX2 R32, R32 ;  /* 0x0000002000207308 */ /* 0x000fe20000000800 */
[C---:B--2---:R-:W-:Y:S07]  /*5c40*/  HMMA.16816.F32 R80, R68.reuse, R76, RZ ;  /* 0x0000004c4450723c */ /* 0x044fee00000018ff */
[----:B------:R-:W1:Y:S01]  /*5c50*/  MUFU.EX2 R29, R29 ;  /* 0x0000001d001d7308 */ /* 0x000e620000000800 */
[C---:B------:R-:W-:Y:S07]  /*5c60*/  HMMA.16816.F32 R84, R68.reuse, R86, RZ ;  /* 0x000000564454723c */ /* 0x040fee00000018ff */
[----:B------:R-:W2:Y:S01]  /*5c70*/  MUFU.EX2 R30, R30 ;  /* 0x0000001e001e7308 */ /* 0x000ea20000000800 */
[C---:B------:R-:W-:Y:S07]  /*5c80*/  HMMA.16816.F32 R76, R68.reuse, R78, RZ ;  /* 0x0000004e444c723c */ /* 0x040fee00000018ff */
[----:B------:R-:W-:Y:S01]  /*5c90*/  MUFU.EX2 R55, R55 ;  /* 0x0000003700377308 */ /* 0x000fe20000000800 */
[----:B------:R-:W-:Y:S01]  /*5ca0*/  HMMA.16816.F32 R72, R68, R4, RZ ;  /* 0x000000044448723c */ /* 0x000fe200000018ff */
[----:B---3--:R-:W-:-:S02]  /*5cb0*/  F2FP.F16.F32.PACK_AB R4, R38, R39 ;  /* 0x000000272604723e */ /* 0x008fc400000000ff */
[----:B------:R-:W-:Y:S01]  /*5cc0*/  F2FP.F16.F32.PACK_AB R5, R33, R34 ;  /* 0x000000222105723e */ /* 0x000fe200000000ff */
[----:B------:R-:W-:-:S03]  /*5cd0*/  FADD.FTZ R34, R34, R37 ;  /* 0x0000002522227221 */ /* 0x000fc60000010000 */
        /* <DEDUP_REMOVED lines=13> */
[C---:B----4-:R-:W-:Y:S05]  /*5db0*/  HMMA.16816.F32 R80, R4.reuse, R12, R80 ;  /* 0x0000000c0450723c */ /* 0x050fea0000001850 */
        /* <DEDUP_REMOVED lines=18> */
[----:B-----5:R-:W-:-:S03]  /*5ee0*/  F2FP.F16.F32.PACK_AB R7, R65, R46 ;  /* 0x0000002e4107723e */ /* 0x020fc600000000ff */
[----:B------:R-:W-:Y:S02]  /*5ef0*/  FADD.FTZ R21, R50, R55 ;  /* 0x0000003732157221 */ /* 0x000fe40000010000 */
        /* <DEDUP_REMOVED lines=71> */
[----:B------:R-:W3:Y:S01]  /*6370*/  LDSM.16.MT88.4 R12, [R102+0x8800] ;  /* 0x00880000660c783b */ /* 0x000ee20000004200 */
[----:B-----5:R-:W-:-:S02]  /*6380*/  F2FP.F16.F32.PACK_AB R4, R125, R112 ;  /* 0x000000707d04723e */ /* 0x020fc400000000ff */
[----:B------:R-:W-:Y:S02]  /*6390*/  F2FP.F16.F32.PACK_AB R5, R133, R110 ;  /* 0x0000006e8505723e */ /* 0x000fe400000000ff */
[----:B------:R-:W5:Y:S01]  /*63a0*/  MUFU.EX2 R122, R122 ;  /* 0x0000007a007a7308 */ /* 0x000f620000000800 */
[----:B--2---:R-:W-:Y:S02]  /*63b0*/  F2FP.F16.F32.PACK_AB R6, R119, R114 ;  /* 0x000000727706723e */ /* 0x004fe400000000ff */
[----:B-1----:R-:W-:-:S05]  /*63c0*/  F2FP.F16.F32.PACK_AB R7, R121, R108 ;  /* 0x0000006c7907723e */ /* 0x002fca00000000ff */
[----:B------:R-:W-:Y:S02]  /*63d0*/  MUFU.EX2 R48, R48 ;  /* 0x0000003000307308 */ /* 0x000fe40000000800 */
[C---:B------:R-:W-:Y:S06]  /*63e0*/  HMMA.16816.F32 R96, R4.reuse, R16, R96 ;  /* 0x000000100460723c */ /* 0x040fec0000001860 */
[----:B------:R-:W-:Y:S02]  /*63f0*/  MUFU.EX2 R47, R47 ;  /* 0x0000002f002f7308 */ /* 0x000fe40000000800 */
[C---:B------:R-:W-:Y:S01]  /*6400*/  HMMA.16816.F32 R92, R4.reuse, R18, R92 ;  /* 0x00000012045c723c */ /* 0x040fe2000000185c */
[----:B------:R-:W-:Y:S05]  /*6410*/  LDSM.16.MT88.4 R16, [R102+0x9000] ;  /* 0x009000006610783b */ /* 0x000fea0000004200 */
[----:B------:R-:W-:Y:S02]  /*6420*/  MUFU.EX2 R44, R45 ;  /* 0x0000002d002c7308 */ /* 0x000fe40000000800 */
[C---:B----4-:R-:W-:Y:S06]  /*6430*/  HMMA.16816.F32 R88, R4.reuse, R8, R88 ;  /* 0x000000080458723c */ /* 0x050fec0000001858 */
[----:B------:R-:W-:Y:S02]  /*6440*/  MUFU.EX2 R42, R43 ;  /* 0x0000002b002a7308 */ /* 0x000fe40000000800 */
[C---:B------:R-:W-:Y:S01]  /*6450*/  HMMA.16816.F32 R84, R4.reuse, R10, R84 ;  /* 0x0000000a0454723c */ /* 0x040fe20000001854 */
[----:B------:R-:W1:Y:S05]  /*6460*/  LDSM.16.MT88.4 R8, [R100+0x8800] ;  /* 0x008800006408783b */ /* 0x000e6a0000004200 */
[----:B------:R-:W2:Y:S02]  /*6470*/  MUFU.EX2 R35, R35 ;  /* 0x0000002300237308 */ /* 0x000ea40000000800 */
[C---:B---3--:R-:W-:Y:S06]  /*6480*/  HMMA.16816.F32 R80, R4.reuse, R12, R80 ;  /* 0x0000000c0450723c */ /* 0x048fec0000001850 */
[----:B------:R-:W-:Y:S02]  /*6490*/  MUFU.EX2 R31, R31 ;  /* 0x0000001f001f7308 */ /* 0x000fe40000000800 */
[C---:B------:R-:W-:Y:S01]  /*64a0*/  HMMA.16816.F32 R76, R4.reuse, R14, R76 ;  /* 0x0000000e044c723c */ /* 0x040fe2000000184c */
[----:B------:R-:W3:Y:S05]  /*64b0*/  LDSM.16.MT88.4 R12, [R160+0x9000] ;  /* 0x00900000a00c783b */ /* 0x000eea0000004200 */
[----:B------:R-:W4:Y:S08]  /*64c0*/  MUFU.EX2 R190, R190 ;  /* 0x000000be00be7308 */ /* 0x000f300000000800 */
[----:B------:R-:W4:Y:S01]  /*64d0*/  MUFU.EX2 R191, R191 ;  /* 0x000000bf00bf7308 */ /* 0x000f220000000800 */
[C---:B-1----:R-:W-:Y:S08]  /*64e0*/  HMMA.16816.F32 R72, R4.reuse, R8, R72 ;  /* 0x000000080448723c */ /* 0x042ff00000001848 */
[----:B------:R-:W-:Y:S01]  /*64f0*/  HMMA.16816.F32 R68, R4, R10, R68 ;  /* 0x0000000a0444723c */ /* 0x000fe20000001844 */
[----:B------:R-:W1:Y:S01]  /*6500*/  LDSM.16.MT88.4 R8, [R156+0x9000] ;  /* 0x009000009c08783b */ /* 0x000e620000004200 */
[----:B------:R-:W-:-:S02]  /*6510*/  F2FP.F16.F32.PACK_AB R4, R118, R105 ;  /* 0x000000697604723e */ /* 0x000fc400000000ff */
[----:B------:R-:W-:Y:S02]  /*6520*/  F2FP.F16.F32.PACK_AB R5, R116, R109 ;  /* 0x0000006d7405723e */ /* 0x000fe400000000ff */
[----:B------:R-:W-:Y:S02]  /*6530*/  F2FP.F16.F32.PACK_AB R6, R120, R61 ;  /* 0x0000003d7806723e */ /* 0x000fe400000000ff */
[----:B-----5:R-:W-:-:S07]  /*6540*/  F2FP.F16.F32.PACK_AB R7, R122, R103 ;  /* 0x000000677a07723e */ /* 0x020fce00000000ff */
[C---:B---3--:R-:W-:Y:S08]  /*6550*/  HMMA.16816.F32 R96, R4.reuse, R12, R96 ;  /* 0x0000000c0460723c */ /* 0x048ff00000001860 */
[C---:B------:R-:W-:Y:S01]  /*6560*/  HMMA.16816.F32 R92, R4.reuse, R14, R92 ;  /* 0x0000000e045c723c */ /* 0x040fe2000000185c */
[----:B------:R-:W3:Y:S07]  /*6570*/  LDSM.16.MT88.4 R12, [R100+0x9000] ;  /* 0x00900000640c783b */ /* 0x000eee0000004200 */
[C---:B------:R-:W-:Y:S08]  /*6580*/  HMMA.16816.F32 R80, R4.reuse, R16, R80 ;  /* 0x000000100450723c */ /* 0x040ff00000001850 */
[C---:B------:R-:W-:Y:S08]  /*6590*/  HMMA.16816.F32 R76, R4.reuse, R18, R76 ;  /* 0x00000012044c723c */ /* 0x040ff0000000184c */
[----:B-1----:R-:W-:Y:S01]  /*65a0*/  HMMA.16816.F32 R88, R4, R8, R88 ;  /* 0x000000080458723c */ /* 0x002fe20000001858 */
[----:B------:R-:W-:-:S04]  /*65b0*/  FADD.FTZ R8, R40, R51 ;  /* 0x0000003328087221 */ /* 0x000fc80000010000 */
[----:B------:R-:W-:-:S03]  /*65c0*/  FADD.FTZ R8, R41, R8 ;  /* 0x0000000829087221 */ /* 0x000fc60000010000 */
[----:B------:R-:W-:Y:S01]  /*65d0*/  HMMA.16816.F32 R84, R4, R10, R84 ;  /* 0x0000000a0454723c */ /* 0x000fe20000001854 */
[----:B------:R-:W-:Y:S02]  /*65e0*/  FADD.FTZ R39, R39, R8 ;  /* 0x0000000827277221 */ /* 0x000fe40000010000 */
[----:B------:R-:W1:Y:S02]  /*65f0*/  LDSM.16.MT88.4 R8, [R160+0x9800] ;  /* 0x00980000a008783b */ /* 0x000e640000004200 */
[----:B------:R-:W-:-:S04]  /*6600*/  FADD.FTZ R33, R38, R39 ;  /* 0x0000002726217221 */ /* 0x000fc80000010000 */
[----:B------:R-:W-:Y:S01]  /*6610*/  FADD.FTZ R16, R32, R33 ;  /* 0x0000002120107221 */ /* 0x000fe20000010000 */
[C---:B---3--:R-:W-:Y:S01]  /*6620*/  HMMA.16816.F32 R72, R4.reuse, R12, R72 ;  /* 0x0000000c0448723c */ /* 0x048fe20000001848 */
[----:B------:R-:W-:Y:S02]  /*6630*/  FADD.FTZ R12, R46, R21 ;  /* 0x000000152e0c7221 */ /* 0x000fe40000010000 */
[----:B------:R-:W-:Y:S02]  /*6640*/  FADD.FTZ R16, R29, R16 ;  /* 0x000000101d107221 */ /* 0x000fe40000010000 */
[----:B------:R-:W-:Y:S02]  /*6650*/  FADD.FTZ R12, R65, R12 ;  /* 0x0000000c410c7221 */ /* 0x000fe40000010000 */
[----:B------:R-:W-:Y:S01]  /*6660*/  FADD.FTZ R63, R63, R16 ;  /* 0x000000103f3f7221 */ /* 0x000fe20000010000 */
[----:B------:R-:W-:Y:S01]  /*6670*/  HMMA.16816.F32 R68, R4, R14, R68 ;  /* 0x0000000e0444723c */ /* 0x000fe20000001844 */
[----:B------:R-:W3:Y:S01]  /*6680*/  LDSM.16.MT88.4 R16, [R156+0x9800] ;  /* 0x009800009c10783b */ /* 0x000ee20000004200 */
[----:B------:R-:W-:Y:S01]  /*6690*/  FADD.FTZ R21, R113, R12 ;  /* 0x0000000c71157221 */ /* 0x000fe20000010000 */
[----:B------:R-:W-:Y:S01]  /*66a0*/  FADD.FTZ R52, R52, R63 ;  /* 0x0000003f34347221 */ /* 0x000fe20000010000 */
[----:B--2---:R-:W-:Y:S01]  /*66b0*/  F2FP.F16.F32.PACK_AB R4, R35, R42 ;  /* 0x0000002a2304723e */ /* 0x004fe200000000ff */
[----:B------:R-:W2:Y:S01]  /*66c0*/  LDSM.16.MT88.4 R12, [R102+0x9800] ;  /* 0x00980000660c783b */ /* 0x000ea20000004200 */
[----:B------:R-:W-:Y:S01]  /*66d0*/  FADD.FTZ R21, R58, R21 ;  /* 0x000000153a157221 */ /* 0x000fe20000010000 */
[----:B------:R-:W-:Y:S01]  /*66e0*/  FADD.FTZ R67, R67, R52 ;  /* 0x0000003443437221 */ /* 0x000fe20000010000 */
[----:B------:R-:W-:-:S02]  /*66f0*/  F2FP.F16.F32.PACK_AB R5, R47, R48 ;  /* 0x000000302f05723e */ /* 0x000fc400000000ff */
[----:B----4-:R-:W-:Y:S01]  /*6700*/  F2FP.F16.F32.PACK_AB R6, R190, R31 ;  /* 0x0000001fbe06723e */ /* 0x010fe200000000ff */
[----:B------:R-:W-:Y:S01]  /*6710*/  FADD.FTZ R67, R54, R67 ;  /* 0x0000004336437221 */ /* 0x000fe20000010000 */
[----:B------:R-:W-:Y:S01]  /*6720*/  F2FP.F16.F32.PACK_AB R7, R191, R44 ;  /* 0x0000002cbf07723e */ /* 0x000fe200000000ff */
[----:B------:R-:W-:Y:S02]  /*6730*/  FADD.FTZ R56, R56, R21 ;  /* 0x0000001538387221 */ /* 0x000fe40000010000 */
[----:B------:R-:W-:-:S04]  /*6740*/  FADD.FTZ R24, R60, R67 ;  /* 0x000000433c187221 */ /* 0x000fc80000010000 */
[----:B------:R-:W-:-:S04]  /*6750*/  FADD.FTZ R24, R111, R24 ;  /* 0x000000186f187221 */ /* 0x000fc80000010000 */
        /* <DEDUP_REMOVED lines=10> */
[----:B------:R-:W-:-:S04]  /*6800*/  FADD.FTZ R66, R66, R21 ;  /* 0x0000001542427221 */ /* 0x000fc80000010000 */
[----:B------:R-:W-:Y:S01]  /*6810*/  FADD.FTZ R137, R137, R66 ;  /* 0x0000004289897221 */ /* 0x000fe20000010000 */
[C---:B---3--:R-:W-:Y:S01]  /*6820*/  HMMA.16816.F32 R88, R4.reuse, R16, R88 ;  /* 0x000000100458723c */ /* 0x048fe20000001858 */
[----:B------:R-:W-:Y:S02]  /*6830*/  FADD.FTZ R17, R139, R24 ;  /* 0x000000188b117221 */ /* 0x000fe40000010000 */
[----:B------:R-:W-:Y:S02]  /*6840*/  FADD.FTZ R110, R110, R137 ;  /* 0x000000896e6e7221 */ /* 0x000fe40000010000 */
[----:B------:R-:W-:Y:S02]  /*6850*/  FADD.FTZ R17, R106, R17 ;  /* 0x000000116a117221 */ /* 0x000fe40000010000 */
[----:B------:R-:W-:Y:S01]  /*6860*/  FADD.FTZ R133, R133, R110 ;  /* 0x0000006e85857221 */ /* 0x000fe20000010000 */
[----:B--2---:R-:W-:Y:S01]  /*6870*/  HMMA.16816.F32 R80, R4, R12, R80 ;  /* 0x0000000c0450723c */ /* 0x004fe20000001850 */
        /* <DEDUP_REMOVED lines=9> */
[----:B------:R-:W-:Y:S01]  /*6910*/  HMMA.16816.F32 R76, R4, R14, R76 ;  /* 0x0000000e044c723c */ /* 0x000fe2000000184c */
[----:B------:R-:W-:-:S04]  /*6920*/  FADD.FTZ R105, R105, R16 ;  /* 0x0000001069697221 */ /* 0x000fc80000010000 */
[----:B------:R-:W-:-:S03]  /*6930*/  FADD.FTZ R118, R118, R105 ;  /* 0x0000006976767221 */ /* 0x000fc60000010000 */
        /* <DEDUP_REMOVED lines=15> */
[----:B------:R-:W-:Y:S01]  /*6a30*/  ISETP.NE.U32.AND P2, PT, R22, RZ, PT ;  /* 0x000000ff1600720c */ /* 0x000fe20003f45070 */
[----:B------:R-:W-:Y:S01]  /*6a40*/  IMAD.MOV.U32 R103, RZ, RZ, R0 ;  /* 0x000000ffff677224 */ /* 0x000fe200078e0000 */
[C---:B------:R-:W-:Y:S01]  /*6a50*/  IADD3 R188, PT, PT, -R20.reuse, 0x1, RZ ;  /* 0x0000000114bc7810 */ /* 0x040fe20007ffe1ff */
[----:B------:R-:W-:Y:S01]  /*6a60*/  IMAD.MOV.U32 R101, RZ, RZ, R36 ;  /* 0x000000ffff657224 */ /* 0x000fe200078e0024 */
[----:B------:R-:W-:Y:S01]  /*6a70*/  ISETP.NE.AND.EX P2, PT, R23, RZ, PT, P2 ;  /* 0x000000ff1700720c */ /* 0x000fe20003f45320 */
[----:B------:R-:W-:-:S12]  /*6a80*/  VIADD R189, R20, 0xfffffffe ;  /* 0xfffffffe14bd7836 */ /* 0x000fd80000000000 */
.L_x_9224:
        /* <DEDUP_REMOVED lines=80> */
.L_x_9219:
[----:B------:R-:W-:Y:S05]  /*6f90*/  BSYNC.RECONVERGENT B0 ;  /* 0x0000000000007941 */ /* 0x000fea0003800200 */
.L_x_9218:
[----:B------:R-:W-:Y:S01]  /*6fa0*/  @!PT LDS RZ, [RZ] ;  /* 0x00000000fffff984 */ /* 0x000fe20000000800 */
[----:B------:R-:W-:Y:S01]  /*6fb0*/  @!PT LDS RZ, [RZ] ;  /* 0x00000000fffff984 */ /* 0x000fe20000000800 */
[----:B------:R-:W-:Y:S01]  /*6fc0*/  @!PT LDS RZ, [RZ] ;  /* 0x00000000fffff984 */ /* 0x000fe20000000800 */
[----:B------:R-:W-:Y:S01]  /*6fd0*/  @!P1 LDGSTS.E.BYPASS.LTC128B.128 [R181+0x6000], desc[UR4][R174.64] ;  /* 0x06000000aeb59fae */ /* 0x000fe2000b981a04 */
[----:B------:R-:W-:Y:S01]  /*6fe0*/  IADD3 R194, P3, PT, R173, R174, RZ ;  /* 0x000000aeadc27210 */ /* 0x000fe20007f7e0ff */
[C---:B------:R-:W-:Y:S01]  /*6ff0*/  @!P0 IMAD R0, R169.reuse, 0x60, RZ ;  /* 0x00000060a9008824 */ /* 0x040fe200078e02ff */
[C-C-:B------:R-:W-:Y:S01]  /*7000*/  SHF.L.U64.HI R192, R168.reuse, 0x5, R169.reuse ;  /* 0x00000005a8c07819 */ /* 0x140fe200000102a9 */
[----:B------:R-:W-:Y:S01]  /*7010*/  BSSY.RECONVERGENT B1, `(.L_x_9220) ;  /* 0x00001ae000017945 */ /* 0x000fe20003800200 */
[----:B------:R-:W-:Y:S02]  /*7020*/  @!P0 LEA R204, P4, R168, R194, 0x6 ;  /* 0x000000c2a8cc8211 */ /* 0x000fe400078830ff */
[----:B------:R-:W-:Y:S01]  /*7030*/  IADD3.X R195, PT, PT, R192, R175, RZ, P3, !PT ;  /* 0x000000afc0c37210 */ /* 0x000fe20001ffe4ff */
[----:B------:R-:W-:Y:S01]  /*7040*/  @P1 STS.128 [R181+0x6000], RZ ;  /* 0x006000ffb5001388 */ /* 0x000fe20000000c00 */
[----:B------:R-:W-:Y:S01]  /*7050*/  @!P0 IADD3 R196, P3, PT, R194, R173, RZ ;  /* 0x000000adc2c48210 */ /* 0x000fe20007f7e0ff */
[----:B------:R-:W-:Y:S01]  /*7060*/  @!P0 IMAD R173, R169, 0xa0, RZ ;  /* 0x000000a0a9ad8824 */ /* 0x000fe200078e02ff */
[C---:B------:R-:W-:Y:S01]  /*7070*/  @!P0 LEA.HI.X R205, R168.reuse, R195, R169, 0x6, P4 ;  /* 0x000000c3a8cd8211 */ /* 0x040fe200020f34a9 */
[----:B------:R-:W-:Y:S01]  /*7080*/  @!P0 IMAD.WIDE.U32 R202, R168, 0x60, R194 ;  /* 0x00000060a8ca8825 */ /* 0x000fe200078e00c2 */
[----:B------:R-:W-:Y:S02]  /*7090*/  @!P0 IADD3.X R197, PT, PT, R195, R192, RZ, P3, !PT ;  /* 0x000000c0c3c58210 */ /* 0x000fe40001ffe4ff */
[-C--:B------:R-:W-:Y:S01]  /*70a0*/  @!P0 MOV R198, R194.reuse ;  /* 0x000000c200c68202 */ /* 0x080fe20000000f00 */
[----:B------:R-:W-:Y:S01]  /*70b0*/  @P0 STS.128 [R181+0x6800], RZ ;  /* 0x006800ffb5000388 */ /* 0x000fe20000000c00 */
[----:B------:R-:W-:Y:S01]  /*70c0*/  @!P0 IADD3 R203, PT, PT, R0, R203, RZ ;  /* 0x000000cb00cb8210 */ /* 0x000fe20007ffe0ff */
[----:B------:R-:W-:Y:S01]  /*70d0*/  @!P0 IMAD R192, R169, 0xc0, RZ ;  /* 0x000000c0a9c08824 */ /* 0x000fe200078e02ff */
[-C--:B------:R-:W-:Y:S02]  /*70e0*/  @!P0 MOV R199, R195.reuse ;  /* 0x000000c300c78202 */ /* 0x080fe40000000f00 */
[-C--:B------:R-:W-:Y:S02]  /*70f0*/  @!P0 MOV R200, R194.reuse ;  /* 0x000000c200c88202 */ /* 0x080fe40000000f00 */
[----:B------:R-:W-:Y:S01]  /*7100*/  @!P0 MOV R201, R195 ;  /* 0x000000c300c98202 */ /* 0x000fe20000000f00 */
[----:B------:R-:W-:Y:S01]  /*7110*/  @!PT LDS RZ, [RZ] ;  /* 0x00000000fffff984 */ /* 0x000fe20000000800 */
[----:B------:R-:W-:Y:S01]  /*7120*/  @!PT LDS RZ, [RZ] ;  /* 0x00000000fffff984 */ /* 0x000fe20000000800 */
[----:B------:R-:W-:Y:S01]  /*7130*/  @!PT LDS RZ, [RZ] ;  /* 0x00000000fffff984 */ /* 0x000fe20000000800 */
[----:B------:R-:W-:Y:S01]  /*7140*/  @!P0 LDGSTS.E.BYPASS.LTC128B.128 [R181+0x6800], desc[UR4][R194.64] ;  /* 0x06800000c2b58fae */ /* 0x000fe2000b981a04 */
[----:B------:R-:W-:Y:S01]  /*7150*/  @!P0 IMAD.WIDE.U32 R198, R168, 0xc0, R198 ;  /* 0x000000c0a8c68825 */ /* 0x000fe200078e00c6 */
[----:B------:R-:W-:Y:S03]  /*7160*/  IADD3 R188, PT, PT, R188, 0x1, RZ ;  /* 0x00000001bcbc7810 */ /* 0x000fe60007ffe0ff */
[----:B------:R-:W-:Y:S01]  /*7170*/  @!P0 IMAD.WIDE.U32 R200, R168, 0xa0, R200 ;  /* 0x000000a0a8c88825 */ /* 0x000fe200078e00c8 */
[----:B------:R-:W-:Y:S02]  /*7180*/  @!P0 IADD3 R199, PT, PT, R192, R199, RZ ;  /* 0x000000c7c0c78210 */ /* 0x000fe40007ffe0ff */
[----:B------:R-:W-:Y:S01]  /*7190*/  @P0 STS.128 [R181+0x7000], RZ ;  /* 0x007000ffb5000388 */ /* 0x000fe20000000c00 */
[C---:B------:R-:W-:Y:S02]  /*71a0*/  @!P0 LEA R192, P3, R168.reuse, R194, 0x7 ;  /* 0x000000c2a8c08211 */ /* 0x040fe400078638ff */
[----:B------:R-:W-:Y:S02]  /*71b0*/  @!P0 IADD3 R201, PT, PT, R173, R201, RZ ;  /* 0x000000c9adc98210 */ /* 0x000fe40007ffe0ff */
[----:B------:R-:W-:Y:S02]  /*71c0*/  @!P0 LEA.HI.X R193, R168, R195, R169, 0x7, P3 ;  /* 0x000000c3a8c18211 */ /* 0x000fe400018f3ca9 */
[----:B------:R-:W-:Y:S01]  /*71d0*/  ISETP.NE.AND P3, PT, R188, RZ, PT ;  /* 0x000000ffbc00720c */ /* 0x000fe20003f65270 */
        /* <DEDUP_REMOVED lines=37> */
[----:B------:R-:W4:Y:S08]  /*7430*/  LDSM.16.M88.4 R136, [R164+0x5800] ;  /* 0x00580000a488783b */ /* 0x000f300000000200 */
[----:B------:R-:W-:Y:S08]  /*7440*/  LDSM.16.M88.4 R140, [R163] ;  /* 0x00000000a38c783b */ /* 0x000ff00000000200 */
[----:B------:R-:W4:Y:S08]  /*7450*/  LDSM.16.M88.4 R144, [R159+0x2000] ;  /* 0x002000009f90783b */ /* 0x000f300000000200 */
[----:B------:R-:W4:Y:S08]  /*7460*/  LDSM.16.M88.4 R148, [R159+0x2800] ;  /* 0x002800009f94783b */ /* 0x000f300000000200 */
[----:B------:R-:W4:Y:S04]  /*7470*/  LD.E R0, desc[UR4][R2.64+0x18c] ;  /* 0x00018c0402007980 */ /* 0x000f28000c101900 */
[----:B------:R-:W4:Y:S08]  /*7480*/  LDSM.16.M88.4 R152, [R159+0x3000] ;  /* 0x003000009f98783b */ /* 0x000f300000000200 */
[----:B------:R-:W0:Y:S01]  /*7490*/  LDGDEPBAR ;  /* 0x00000000000079af */ /* 0x000e220000000000 */
        /* <DEDUP_REMOVED lines=54> */
[----:B------:R-:W-:Y:S07]  /*7800*/  LDSM.16.M88.4 R120, [R161] ;  /* 0x00000000a178783b */ /* 0x000fee0000000200 */
[C---:B------:R-:W-:Y:S08]  /*7810*/  HMMA.16816.F32 R36, R104.reuse, R124, R36 ;  /* 0x0000007c6824723c */ /* 0x040ff00000001824 */
[C---:B------:R-:W-:Y:S01]  /*7820*/  HMMA.16816.F32 R40, R104.reuse, R126, R40 ;  /* 0x0000007e6828723c */ /* 0x040fe20000001828 */
[----:B------:R-:W4:Y:S07]  /*7830*/  LDSM.16.M88.4 R124, [R157+0x2000] ;  /* 0x002000009d7c783b */ /* 0x000f2e0000000200 */
        /* <DEDUP_REMOVED lines=8> */
[C---:B----4-:R-:W-:Y:S08]  /*78c0*/  HMMA.16816.F32 R4, R120.reuse, R124, R4 ;  /* 0x0000007c7804723c */ /* 0x050ff00000001804 */
        /* <DEDUP_REMOVED lines=42> */
[----:B------:R-:W2:Y:S08]  /*7b70*/  LDSM.16.M88.4 R104, [R157+0x4800] ;  /* 0x004800009d68783b */ /* 0x000eb00000000200 */
        /* <DEDUP_REMOVED lines=24> */
[C---:B--2---:R-:W-:Y:S08]  /*7d00*/  HMMA.16816.F32 R44, R120.reuse, R104, R44 ;  /* 0x00000068782c723c */ /* 0x044ff0000000182c */
[----:B------:R-:W2:Y:S01]  /*7d10*/  MUFU.TANH R222, R222 ;  /* 0x000000de00de7308 */ /* 0x000ea20000002400 */
[C---:B------:R-:W-:Y:S01]  /*7d20*/  HMMA.16816.F32 R48, R120.reuse, R106, R48 ;  /* 0x0000006a7830723c */ /* 0x040fe20000001830 */
[----:B------:R-:W4:Y:S01]  /*7d30*/  LDSM.16.M88.4 R104, [R157+0x5800] ;  /* 0x005800009d68783b */ /* 0x000f220000000200 */
        /* <DEDUP_REMOVED lines=25> */
[C---:B----4-:R-:W-:Y:S08]  /*7ed0*/  HMMA.16816.F32 R60, R120.reuse, R104, R60 ;  /* 0x00000068783c723c */ /* 0x050ff0000000183c */
[----:B------:R-:W4:Y:S01]  /*7ee0*/  MUFU.TANH R208, R208 ;  /* 0x000000d000d07308 */ /* 0x000f220000002400 */
[----:B------:R-:W-:Y:S09]  /*7ef0*/  HMMA.16816.F32 R64, R120, R106, R64 ;  /* 0x0000006a7840723c */ /* 0x000ff20000001840 */
[----:B------:R-:W1:Y:S01]  /*7f00*/  MUFU.TANH R210, R210 ;  /* 0x000000d200d27308 */ /* 0x000e620000002400 */
[-C--:B------:R-:W-:Y:S01]  /*7f10*/  FMUL.FTZ R197, R60, R0.reuse ;  /* 0x000000003cc57220 */ /* 0x080fe20000410000 */
[-C--:B------:R-:W-:Y:S08]  /*7f20*/  FMUL.FTZ R195, R61, R0.reuse ;  /* 0x000000003dc37220 */ /* 0x080ff00000410000 */
[----:B------:R-:W1:Y:S01]  /*7f30*/  MUFU.TANH R206, R206 ;  /* 0x000000ce00ce7308 */ /* 0x000e620000002400 */
[-C--:B------:R-:W-:Y:S01]  /*7f40*/  FMUL.FTZ R250, R62, R0.reuse ;  /* 0x000000003efa7220 */ /* 0x080fe20000410000 */
[-C--:B---3--:R-:W-:Y:S01]  /*7f50*/  FMUL.FTZ R173, R63, R0.reuse ;  /* 0x000000003fad7220 */ /* 0x088fe20000410000 */
[-C--:B------:R-:W-:Y:S01]  /*7f60*/  FMUL.FTZ R193, R64, R0.reuse ;  /* 0x0000000040c17220 */ /* 0x080fe20000410000 */
[-C--:B------:R-:W-:Y:S06]  /*7f70*/  FMUL.FTZ R192, R65, R0.reuse ;  /* 0x0000000041c07220 */ /* 0x080fec0000410000 */
        /* <DEDUP_REMOVED lines=54> */
[----:B------:R-:W-:Y:S01]  /*82e0*/  VIADD R9, R179, 0xffffff00 ;  /* 0xffffff00b3097836 */ /* 0x000fe20000000000 */
[----:B------:R-:W2:Y:S04]  /*82f0*/  LD.E R11, desc[UR4][R2.64+0x170] ;  /* 0x00017004020b7980 */ /* 0x000ea8000c101900 */
[----:B------:R-:W-:Y:S02]  /*8300*/  IABS R4, R9 ;  /* 0x0000000900047213 */ /* 0x000fe40000000000 */
[-C--:B--2---:R-:W-:Y:S02]  /*8310*/  IABS R7, R11.reuse ;  /* 0x0000000b00077213 */ /* 0x084fe40000000000 */
[-C--:B------:R-:W-:Y:S02]  /*8320*/  IABS R5, R11.reuse ;  /* 0x0000000b00057213 */ /* 0x080fe40000000000 */
[----:B------:R-:W2:Y:S01]  /*8330*/  I2F.RP R8, R7 ;  /* 0x0000000700087306 */ /* 0x000ea20000209400 */
[----:B------:R-:W-:Y:S02]  /*8340*/  LOP3.LUT R9, R9, R11, RZ, 0x3c, !PT ;  /* 0x0000000b09097212 */ /* 0x000fe400078e3cff */
[----:B------:R-:W-:Y:S07]  /*8350*/  IMAD.MOV R5, RZ, RZ, -R5 ;  /* 0x000000ffff057224 */ /* 0x000fee00078e0a05 */
        /* <DEDUP_REMOVED lines=9> */
[----:B------:R-:W-:Y:S02]  /*83f0*/  IMAD.HI.U32 R13, R13, R15, R12 ;  /* 0x0000000f0d0d7227 */ /* 0x000fe400078e000c */
[----:B------:R-:W2:Y:S04]  /*8400*/  LD.E.64 R14, desc[UR4][R2.64+0x20] ;  /* 0x00002004020e7980 */ /* 0x000ea8000c101b00 */
[C---:B------:R-:W-:Y:S04]  /*8410*/  IMAD.HI.U32 R8, R13.reuse, R4, RZ ;  /* 0x000000040d087227 */ /* 0x040fe800078e00ff */
[----:B------:R-:W-:Y:S02]  /*8420*/  IMAD.HI.U32 R10, R13, R6, RZ ;  /* 0x000000060d0a7227 */ /* 0x000fe400078e00ff */
[----:B------:R-:W3:Y:S02]  /*8430*/  LD.E.64 R12, desc[UR4][R2.64+0x38] ;  /* 0x00003804020c7980 */ /* 0x000ee4000c101b00 */
        /* <DEDUP_REMOVED lines=41> */
.L_x_9223:
[----:B------:R-:W-:Y:S05]  /*86d0*/  BSYNC.RECONVERGENT B0 ;  /* 0x0000000000007941 */ /* 0x000fea0003800200 */
.L_x_9222:
[----:B-1----:R-:W-:Y:S01]  /*86e0*/  @!P1 IMAD.MOV.U32 R173, RZ, RZ, R171 ;  /* 0x000000ffffad9224 */ /* 0x002fe200078e00ab */
        /* <DEDUP_REMOVED lines=64> */
.L_x_9221:
[----:B------:R-:W-:Y:S05]  /*8af0*/  BSYNC.RECONVERGENT B1 ;  /* 0x0000000000017941 */ /* 0x000fea0003800200 */
.L_x_9220:
        /* <DEDUP_REMOVED lines=170> */
[C---:B------:R-:W-:Y:S01]  /*95a0*/  FMUL.FTZ R21, R43.reuse, R81 ;  /* 0x000000512b157220 */ /* 0x040fe20000410000 */
        /* <DEDUP_REMOVED lines=240> */
.L_x_9217:
        /* <DEDUP_REMOVED lines=10> */
.L_x_9238:
        /* <DEDUP_REMOVED lines=128> */
.L_x_9227:
[----:B------:R-:W-:Y:S05]  /*ad50*/  BSYNC.RECONVERGENT B0 ;  /* 0x0000000000007941 */ /* 0x000fea0003800200 */
.L_x_9226:
        /* <DEDUP_REMOVED lines=22> */
.L_x_9229:
[----:B------:R-:W-:Y:S05]  /*aec0*/  BSYNC.RECONVERGENT B0 ;  /* 0x0000000000007941 */ /* 0x000fea0003800200 */
.L_x_9228:
        /* <DEDUP_REMOVED lines=44> */
.L_x_9231:
[----:B------:R-:W-:Y:S05]  /*b190*/  BSYNC.RECONVERGENT B0 ;  /* 0x0000000000007941 */ /* 0x000fea0003800200 */
.L_x_9230:
        /* <DEDUP_REMOVED lines=13> */
.L_x_9233:
[----:B------:R-:W-:Y:S05]  /*b270*/  BSYNC.RECONVERGENT B0 ;  /* 0x0000000000007941 */ /* 0x000fea0003800200 */
.L_x_9232:
[----:B------:R-:W-:-:S04]  /*b280*/  MOV R177, 0x0 ;  /* 0x0000000000b17802 */ /* 0x000fc80000000f00 */
[----:B-1234-:R-:W-:Y:S05]  /*b290*/  @P2 RET.REL.NODEC R176 `(_ZN5flash24flash_fwd_splitkv_kernelI23Flash_fwd_kernel_traitsILi64ELi64ELi128ELi4ELb0ELb0EN7cutlass6half_tE19Flash_kernel_traitsILi64ELi64ELi128ELi4ES3_EELb0ELb0ELb0ELb0ELb0ELb1ELb0ELb0EEEvNS_16Flash_fwd_paramsE) ;  /* 0xffffff4cb0582950 */ /* 0x01efea0003c3ffff */
        /* <DEDUP_REMOVED lines=12> */
[----:B-1----:R-:W-:Y:S05]  /*b360*/  RET.REL.NODEC R176 `(_ZN5flash24flash_fwd_splitkv_kernelI23Flash_fwd_kernel_traitsILi64ELi64ELi128ELi4ELb0ELb0EN7cutlass6half_tE19Flash_kernel_traitsILi64ELi64ELi128ELi4ES3_EELb0ELb0ELb0ELb0ELb0ELb1ELb0ELb0EEEvNS_16Flash_fwd_paramsE) ;  /* 0xffffff4cb0247950 */ /* 0x002fea0003c3ffff */
.L_x_9225:
[----:B------:R-:W-:Y:S01]  /*b370*/  MOV R5, 0x2 ;  /* 0x0000000200057802 */ /* 0x000fe20000000f00 */
[----:B------:R-:W-:Y:S01]  /*b380*/  IMAD.MOV.U32 R4, RZ, RZ, 0x1f ;  /* 0x0000001fff047424 */ /* 0x000fe200078e00ff */
[----:B------:R-:W-:-:S07]  /*b390*/  MOV R6, 0xffffffff ;  /* 0xffffffff00067802 */ /* 0x000fce0000000f00 */
[----:B-1---5:R-:W-:Y:S05]  /*b3a0*/  WARPSYNC.COLLECTIVE R6, `(.L_x_9234) ;  /* 0x0000000006087348 */ /* 0x022fea0003c00000 */
[----:B------:R2:W3:Y:S02]  /*b3b0*/  SHFL.BFLY P0, R11, R190, R5, R4 ;  /* 0x0c000005be0b7389 */ /* 0x0004e40000000004 */
[----:B-123-5:R-:W-:Y:S05]  /*b3c0*/  ENDCOLLECTIVE ;  /* 0x000000000000791b */ /* 0x02efea0003800000 */
.L_x_9234:
[----:B------:R-:W-:Y:S02]  /*b3d0*/  IMAD.MOV.U32 R9, RZ, RZ, R11 ;  /* 0x000000ffff097224 */ /* 0x000fe400078e000b */
[----:B------:R-:W-:Y:S02]  /*b3e0*/  IMAD.MOV.U32 R5, RZ, RZ, 0x1 ;  /* 0x00000001ff057424 */ /* 0x000fe400078e00ff */
[----:B------:R-:W-:-:S05]  /*b3f0*/  FADD.FTZ R9, R9, R190 ;  /* 0x000000be09097221 */ /* 0x000fca0000010000 */
[----:B------:R-:W-:-:S07]  /*b400*/  MOV R190, R9 ;  /* 0x0000000900be7202 */ /* 0x000fce0000000f00 */
[----:B------:R-:W-:Y:S05]  /*b410*/  WARPSYNC.COLLECTIVE R6, `(.L_x_9235) ;  /* 0x0000000006087348 */ /* 0x000fea0003c00000 */
[----:B------:R1:W2:Y:S02]  /*b420*/  SHFL.BFLY P0, R11, R190, R5, R4 ;  /* 0x0c000005be0b7389 */ /* 0x0002a40000000004 */
[----:B-12---:R-:W-:Y:S05]  /*b430*/  ENDCOLLECTIVE ;  /* 0x000000000000791b */ /* 0x006fea0003800000 */
.L_x_9235:
[----:B------:R-:W-:Y:S01]  /*b440*/  MOV R190, R191 ;  /* 0x000000bf00be7202 */ /* 0x000fe20000000f00 */
[----:B------:R-:W-:Y:S01]  /*b450*/  IMAD.MOV.U32 R5, RZ, RZ, 0x2 ;  /* 0x00000002ff057424 */ /* 0x000fe200078e00ff */
[----:B------:R-:W-:-:S07]  /*b460*/  MOV R8, R11 ;  /* 0x0000000b00087202 */ /* 0x000fce0000000f00 */
[----:B------:R-:W-:Y:S05]  /*b470*/  WARPSYNC.COLLECTIVE R6, `(.L_x_9236) ;  /* 0x0000000006087348 */ /* 0x000fea0003c00000 */
[----:B------:R1:W2:Y:S02]  /*b480*/  SHFL.BFLY P0, R11, R190, R5, R4 ;  /* 0x0c000005be0b7389 */ /* 0x0002a40000000004 */
[----:B-12---:R-:W-:Y:S05]  /*b490*/  ENDCOLLECTIVE ;  /* 0x000000000000791b */ /* 0x006fea0003800000 */
.L_x_9236:
[----:B------:R-:W-:Y:S01]  /*b4a0*/  FADD.FTZ R8, R9, R8 ;  /* 0x0000000809087221 */ /* 0x000fe20000010000 */
[----:B------:R-:W-:Y:S01]  /*b4b0*/  FADD.FTZ R10, R11, R191 ;  /* 0x000000bf0b0a7221 */ /* 0x000fe20000010000 */
[----:B------:R-:W-:-:S04]  /*b4c0*/  MOV R5, 0x1 ;  /* 0x0000000100057802 */ /* 0x000fc80000000f00 */
[----:B------:R-:W-:-:S07]  /*b4d0*/  MOV R190, R10 ;  /* 0x0000000a00be7202 */ /* 0x000fce0000000f00 */
[----:B------:R-:W-:Y:S05]  /*b4e0*/  WARPSYNC.COLLECTIVE R6, `(.L_x_9237) ;  /* 0x0000000006087348 */ /* 0x000fea0003c00000 */
[----:B------:R1:W2:Y:S02]  /*b4f0*/  SHFL.BFLY P0, R11, R190, R5, R4 ;  /* 0x0c000005be0b7389 */ /* 0x0002a40000000004 */
[----:B-12---:R-:W-:Y:S05]  /*b500*/  ENDCOLLECTIVE ;  /* 0x000000000000791b */ /* 0x006fea0003800000 */
.L_x_9237:
[----:B------:R-:W-:Y:S05]  /*b510*/  BRA `(.L_x_9238) ;  /* 0xfffffff0000c7947 */ /* 0x000fea000383ffff */
.L_x_9239:
        /* <DEDUP_REMOVED lines=14> */
.L_x_14791:


//--------------------- .text._ZN5flash24flash_fwd_splitkv_kernelI23Flash_fwd_kernel_traitsILi64ELi64ELi128ELi4ELb0ELb0EN7cutlass6half_tE19Flash_kernel_traitsILi64ELi64ELi128ELi4ES3_EELb0ELb0ELb0ELb0ELb0ELb0ELb0ELb1EEEvNS_16Flash_fwd_paramsE --------------------------
	.section	.text._ZN5flash24flash_fwd_splitkv_kernelI23Flash_fwd_kernel_traitsILi64ELi64ELi128ELi4ELb0ELb0EN7cutlass6half_tE19Flash_kernel_traitsILi64ELi64ELi128ELi4ES3_EELb0ELb0ELb0ELb0ELb0ELb0ELb0ELb1EEEvNS_16Flash_fwd_paramsE,"ax",@progbits
	.align	128
        .global         _ZN5flash24flash_fwd_splitkv_kernelI23Flash_fwd_kernel_traitsILi64ELi64ELi128ELi4ELb0ELb0EN7cutlass6half_tE19Flash_kernel_traitsILi64ELi64ELi128ELi4ES3_EELb0ELb0ELb0ELb0ELb0ELb0ELb0ELb1EEEvNS_16Flash_fwd_paramsE
        .type           _ZN5flash24flash_fwd_splitkv_kernelI23Flash_fwd_kernel_traitsILi64ELi64ELi128ELi4ELb0ELb0EN7cutlass6half_tE19Flash_kernel_traitsILi64ELi64ELi128ELi4ES3_EELb0ELb0ELb0ELb0ELb0ELb0ELb0ELb1EEEvNS_16Flash_fwd_paramsE,@function
        .size           _ZN5flash24flash_fwd_splitkv_kernelI23Flash_fwd_kernel_traitsILi64ELi64ELi128ELi4ELb0ELb0EN7cutlass6half_tE19Flash_kernel_traitsILi64ELi64ELi128ELi4ES3_EELb0ELb0ELb0ELb0ELb0ELb0ELb0ELb1EEEvNS_16Flash_fwd_paramsE,(.L_x_14792 - _ZN5flash24flash_fwd_splitkv_kernelI23Flash_fwd_kernel_traitsILi64ELi64ELi128ELi4ELb0ELb0EN7cutlass6half_tE19Flash_kernel_traitsILi64ELi64ELi128ELi4ES3_EELb0ELb0ELb0ELb0ELb0ELb0ELb0ELb1EEEvNS_16Flash_fwd_paramsE)
        .other          _ZN5flash24flash_fwd_splitkv_kernelI23Flash_fwd_kernel_traitsILi64ELi64ELi128ELi4ELb0ELb0EN7cutlass6half_tE19Flash_kernel_traitsILi64ELi64ELi128ELi4ES3_EELb0ELb0ELb0ELb0ELb0ELb0ELb0ELb1EEEvNS_16Flash_fwd_paramsE,@"STO_CUDA_ENTRY STV_DEFAULT"
_ZN5flash24flash_fwd_splitkv_kernelI23Flash_fwd_kernel_traitsILi64ELi64ELi128ELi4ELb0ELb0EN7cutlass6half_tE19Flash_kernel_traitsILi64ELi64ELi128ELi4ES3_EELb0ELb0ELb0ELb0ELb0ELb0ELb0ELb1EEEvNS_16Flash_fwd_paramsE:
.text._ZN5flash24flash_fwd_splitkv_kernelI23Flash_fwd_kernel_traitsILi64ELi64ELi128ELi4ELb0ELb0EN7cutlass6half_tE19Flash_kernel_traitsILi64ELi64ELi128ELi4ES3_EELb0ELb0ELb0ELb0ELb0ELb0ELb0ELb1EEEvNS_16Flash_fwd_paramsE:
[----:B------:R-:W-:Y:S01]  /*0000*/  LDC R1, c[0x0][0x37c] ;  /* 0x0000df00ff017b82 */ /* 0x000fe20000000800 */
[----:B------:R-:W1:Y:S07]  /*0010*/  S2R R5, SR_CTAID.X ;  /* 0x0000000000057919 */ /* 0x000e6e0000002500 */
[----:B------:R-:W2:Y:S01]  /*0020*/  LDC.64 R102, c[0x0][0x348] ;  /* 0x0000d200ff667b82 */ /* 0x000ea20000000a00 */
[----:B------:R-:W-:Y:S01]  /*0030*/  BSSY.RECONVERGENT B3, `(.L_x_9240) ;  /* 0x0000005000037945 */ /* 0x000fe20003800200 */
[----:B------:R-:W-:Y:S01]  /*0040*/  MOV R184, 0x80 ;  /* 0x0000008000b87802 */ /* 0x000fe20000000f00 */
[----:B------:R-:W3:Y:S01]  /*0050*/  S2R R186, SR_CTAID.Y ;  /* 0x0000000000ba7919 */ /* 0x000ee20000002600 */
[----:B------:R-:W4:Y:S05]  /*0060*/  S2R R185, SR_CTAID.Z ;  /* 0x0000000000b97919 */ /* 0x000f2a0000002700 */
[----:B-1234-:R-:W-:Y:S05]  /*0070*/  CALL.REL.NOINC `($_ZN5flash24flash_fwd_splitkv_kernelI23Flash_fwd_kernel_traitsILi64ELi64ELi128ELi4ELb0ELb0EN7cutlass6half_tE19Flash_kernel_traitsILi64ELi64ELi128ELi4ES3_EELb0ELb0ELb0ELb0ELb0ELb0ELb0ELb1EEEvNS_16Flash_fwd_paramsE$_ZN5flash30compute_attn_1rowblock_splitkvI23Flash_fwd_kernel_traitsILi64ELi64ELi128ELi4ELb0ELb0EN7cutlass6half_tE19Flash_kernel_traitsILi64ELi64ELi128ELi4ES3_EELb0ELb0ELb0ELb0ELb0ELb0ELb0ELb1ENS_16Flash_fwd_paramsEEEvRKT8_iiiii) ;  /* 0x0000000000087944 */ /* 0x01efea0003c00000 */
[----:B------:R-:W-:Y:S05]  /*0080*/  BSYNC.RECONVERGENT B3 ;  /* 0x0000000000037941 */ /* 0x000fea0003800200 */
.L_x_9240:
[----:B------:R-:W-:Y:S05]  /*0090*/  EXIT ;  /* 0x000000000000794d */ /* 0x000fea0003800000 */
        .type           $_ZN5flash24flash_fwd_splitkv_kernelI23Flash_fwd_kernel_traitsILi64ELi64ELi128ELi4ELb0ELb0EN7cutlass6half_tE19Flash_kernel_traitsILi64ELi64ELi128ELi4ES3_EELb0ELb0ELb0ELb0ELb0ELb0ELb0ELb1EEEvNS_16Flash_fwd_paramsE$_ZN5flash30compute_attn_1rowblock_splitkvI23Flash_fwd_kernel_traitsILi64ELi64ELi128ELi4ELb0ELb0EN7cutlass6half_tE19Flash_kernel_traitsILi64ELi64ELi128ELi4ES3_EELb0ELb0ELb0ELb0ELb0ELb0ELb0ELb1ENS_16Flash_fwd_paramsEEEvRKT8_iiiii,@function
        .size           $_ZN5flash24flash_fwd_splitkv_kernelI23Flash_fwd_kernel_traitsILi64ELi64ELi128ELi4ELb0ELb0EN7cutlass6half_tE19Flash_kernel_traitsILi64ELi64ELi128ELi4ES3_EELb0ELb0ELb0ELb0ELb0ELb0ELb0ELb1EEEvNS_16Flash_fwd_paramsE$_ZN5flash30compute_attn_1rowblock_splitkvI23Flash_fwd_kernel_traitsILi64ELi64ELi128ELi4ELb0ELb0EN7cutlass6half_tE19Flash_kernel_traitsILi64ELi64ELi128ELi4ES3_EELb0ELb0ELb0ELb0ELb0ELb0ELb0ELb1ENS_16Flash_fwd_paramsEEEvRKT8_iiiii,(.L_x_14792 - $_ZN5flash24flash_fwd_splitkv_kernelI23Flash_fwd_kernel_traitsILi64ELi64ELi128ELi4ELb0ELb0EN7cutlass6half_tE19Flash_kernel_traitsILi64ELi64ELi128ELi4ES3_EELb0ELb0ELb0ELb0ELb0ELb0ELb0ELb1EEEvNS_16Flash_fwd_paramsE$_ZN5flash30compute_attn_1rowblock_splitkvI23Flash_fwd_kernel_traitsILi64ELi64ELi128ELi4ELb0ELb0EN7cutlass6half_tE19Flash_kernel_traitsILi64ELi64ELi128ELi4ES3_EELb0ELb0ELb0ELb0ELb0ELb0ELb0ELb1ENS_16Flash_fwd_paramsEEEvRKT8_iiiii)
$_ZN5flash24flash_fwd_splitkv_kernelI23Flash_fwd_kernel_traitsILi64ELi64ELi128ELi4ELb0ELb0EN7cutlass6half_tE19Flash_kernel_traitsILi64ELi64ELi128ELi4ES3_EELb0ELb0ELb0ELb0ELb0ELb0ELb0ELb1EEEvNS_16Flash_fwd_paramsE$_ZN5flash30compute_attn_1rowblock_splitkvI23Flash_fwd_kernel_traitsILi64ELi64ELi128ELi4ELb0ELb0EN7cutlass6half_tE19Flash_kernel_traitsILi64ELi64ELi128ELi4ES3_EELb0ELb0ELb0ELb0ELb0ELb0ELb0ELb1ENS_16Flash_fwd_paramsEEEvRKT8_iiiii:
        /* <DEDUP_REMOVED lines=24> */
[C---:B------:R-:W-:Y:S01]  /*0220*/  ISETP.NE.U32.AND P2, PT, R12.reuse, RZ, PT ;  /* 0x000000ff0c00720c */ /* 0x040fe20003f45070 */
[----:B------:R-:W2:Y:S03]  /*0230*/  S2R R58, SR_TID.X ;  /* 0x00000000003a7919 */ /* 0x000ea60000002100 */
[----:B------:R-:W-:Y:S01]  /*0240*/  ISETP.NE.AND.EX P2, PT, R13, RZ, PT, P2 ;  /* 0x000000ff0d00720c */ /* 0x000fe20003f45320 */
[----:B------:R1:W5:Y:S01]  /*0250*/  @P1 LD.E R190, desc[UR4][R14.64] ;  /* 0x000000040ebe1980 */ /* 0x000362000c101900 */
[----:B------:R-:W-:Y:S01]  /*0260*/  IADD3 R12, P1, PT, R12, R2, RZ ;  /* 0x000000020c0c7210 */ /* 0x000fe20007f3e0ff */
[----:B------:R-:W-:Y:S01]  /*0270*/  BSSY.RECONVERGENT B0, `(.L_x_9241) ;  /* 0x000000a000007945 */ /* 0x000fe20003800200 */
[----:B------:R-:W-:Y:S01]  /*0280*/  ISETP.NE.U32.AND P0, PT, R8, RZ, PT ;  /* 0x000000ff0800720c */ /* 0x000fe20003f05070 */
[----:B------:R-:W-:-:S02]  /*0290*/  IMAD.MOV.U32 R11, RZ, RZ, -0x1 ;  /* 0xffffffffff0b7424 */ /* 0x000fc400078e00ff */
[----:B------:R-:W-:Y:S01]  /*02a0*/  IMAD.X R13, R13, 0x1, R0, P1 ;  /* 0x000000010d0d7824 */ /* 0x000fe200008e0600 */
[----:B------:R-:W-:-:S05]  /*02b0*/  ISETP.NE.AND.EX P5, PT, R9, RZ, PT, P0 ;  /* 0x000000ff0900720c */ /* 0x000fca0003fa5300 */
[----:B------:R-:W-:Y:S08]  /*02c0*/  @!P2 BRA `(.L_x_9242) ;  /* 0x000000000010a947 */ /* 0x000ff00003800000 */
[----:B------:R-:W3:Y:S02]  /*02d0*/  LD.E.U8 R4, desc[UR4][R102.64+0x1b2] ;  /* 0x0001b20466047980 */ /* 0x000ee4000c101100 */
[----:B---3--:R-:W-:-:S13]  /*02e0*/  ISETP.NE.AND P0, PT, R4, RZ, PT ;  /* 0x000000ff0400720c */ /* 0x008fda0003f05270 */
[----:B------:R-:W-:Y:S05]  /*02f0*/  @!P0 BRA `(.L_x_9242) ;  /* 0x0000000000048947 */ /* 0x000fea0003800000 */
[----:B------:R3:W5:Y:S02]  /*0300*/  LD.E R11, desc[UR4][R12.64] ;  /* 0x000000040c0b7980 */ /* 0x000764000c101900 */
.L_x_9242:
[----:B------:R-:W-:Y:S05]  /*0310*/  BSYNC.RECONVERGENT B0 ;  /* 0x0000000000007941 */ /* 0x000fea0003800200 */
.L_x_9241:
[----:B------:R-:W-:Y:S04]  /*0320*/  BSSY.RECONVERGENT B0, `(.L_x_9243) ;  /* 0x0000007000007945 */ /* 0x000fe80003800200 */
[----:B------:R-:W-:Y:S05]  /*0330*/  @!P4 BRA `(.L_x_9244) ;  /* 0x000000000014c947 */ /* 0x000fea0003800000 */
[----:B-----5:R-:W4:Y:S02]  /*0340*/  LD.E.U8 R3, desc[UR4][R102.64+0x1b2] ;  /* 0x0001b20466037980 */ /* 0x020f24000c101100 */
[----:B----4-:R-:W-:-:S13]  /*0350*/  ISETP.NE.AND P0, PT, R3, RZ, PT ;  /* 0x000000ff0300720c */ /* 0x010fda0003f05270 */
[----:B------:R-:W4:Y:S02]  /*0360*/  @P0 LD.E R4, desc[UR4][R12.64+0x4] ;  /* 0x000004040c040980 */ /* 0x000f24000c101900 */
[----:B----4-:R-:W-:-:S06]  /*0370*/  @P0 IADD3 R3, PT, PT, R4, -R11, RZ ;  /* 0x8000000b04030210 */ /* 0x010fcc0007ffe0ff */
[----:B------:R4:W5:Y:S02]  /*0380*/  @!P0 LD.E R3, desc[UR4][R12.64] ;  /* 0x000000040c038980 */ /* 0x000964000c101900 */
.L_x_9244:
[----:B------:R-:W-:Y:S05]  /*0390*/  BSYNC.RECONVERGENT B0 ;  /* 0x0000000000007941 */ /* 0x000fea0003800200 */
.L_x_9243:
[----:B------:R-:W-:Y:S01]  /*03a0*/  BSSY.RECONVERGENT B1, `(.L_x_9245) ;  /* 0x0000012000017945 */ /* 0x000fe20003800200 */
[----:B-----5:R-:W-:Y:S02]  /*03b0*/  @P3 IADD3 R193, PT, PT, -R190, R7, RZ ;  /* 0x00000007bec13210 */ /* 0x020fe40007ffe1ff */
[----:B------:R-:W-:Y:S01]  /*03c0*/  IADD3 R66, PT, PT, R3, -R10, RZ ;  /* 0x8000000a03427210 */ /* 0x000fe20007ffe0ff */
[----:B------:R-:W-:Y:S06]  /*03d0*/  @!P5 BRA `(.L_x_9246) ;  /* 0x000000000014d947 */ /* 0x000fec0003800000 */
[----:B------:R-:W-:-:S05]  /*03e0*/  IADD3 R6, P0, PT, R8, R2, RZ ;  /* 0x0000000208067210 */ /* 0x000fca0007f1e0ff */
[----:B------:R-:W-:-:S05]  /*03f0*/  IMAD.X R7, R9, 0x1, R0, P0 ;  /* 0x0000000109077824 */ /* 0x000fca00000e0600 */
[----:B------:R-:W5:Y:S02]  /*0400*/  LD.E R3, desc[UR4][R6.64] ;  /* 0x0000000406037980 */ /* 0x000f64000c101900 */
[----:B-----5:R-:W-:Y:S01]  /*0410*/  IADD3 R60, PT, PT, R3, -R10, RZ ;  /* 0x8000000a033c7210 */ /* 0x020fe20007ffe0ff */
[----:B------:R-:W-:Y:S05]  /*0420*/  BRA `(.L_x_9247) ;  /* 0x0000000000247947 */ /* 0x000fea0003800000 */
.L_x_9246:
[----:B------:R-:W5:Y:S01]  /*0430*/  LD.E.64 R6, desc[UR4][R102.64+0x108] ;  /* 0x0001080466067980 */ /* 0x000f62000c101b00 */
[----:B------:R-:W-:Y:S01]  /*0440*/  BSSY.RECONVERGENT B0, `(.L_x_9248) ;  /* 0x0000006000007945 */ /* 0x000fe20003800200 */
[----:B------:R-:W-:Y:S01]  /*0450*/  IMAD.MOV.U32 R3, RZ, RZ, RZ ;  /* 0x000000ffff037224 */ /* 0x000fe200078e00ff */
[----:B-----5:R-:W-:-:S04]  /*0460*/  ISETP.NE.U32.AND P0, PT, R6, RZ, PT ;  /* 0x000000ff0600720c */ /* 0x020fc80003f05070 */
[----:B------:R-:W-:-:S13]  /*0470*/  ISETP.NE.AND.EX P0, PT, R7, RZ, PT, P0 ;  /* 0x000000ff0700720c */ /* 0x000fda0003f05300 */
[----:B------:R-:W-:Y:S05]  /*0480*/  @!P0 BRA `(.L_x_9249) ;  /* 0x0000000000048947 */ /* 0x000fea0003800000 */
[----:B------:R1:W5:Y:S02]  /*0490*/  LD.E R3, desc[UR4][R102.64+0xbc] ;  /* 0x0000bc0466037980 */ /* 0x000364000c101900 */
.L_x_9249:
[----:B------:R-:W-:Y:S05]  /*04a0*/  BSYNC.RECONVERGENT B0 ;  /* 0x0000000000007941 */ /* 0x000fea0003800200 */
.L_x_9248:
[----:B-----5:R-:W-:Y:S02]  /*04b0*/  IADD3 R60, PT, PT, R66, R3, RZ ;  /* 0x00000003423c7210 */ /* 0x020fe40007ffe0ff */
.L_x_9247:
[----:B------:R-:W-:Y:S05]  /*04c0*/  BSYNC.RECONVERGENT B1 ;  /* 0x0000000000017941 */ /* 0x000fea0003800200 */
.L_x_9245:
[----:B------:R-:W-:Y:S01]  /*04d0*/  IMAD.SHL.U32 R188, R5, 0x40, RZ ;  /* 0x0000004005bc7824 */ /* 0x000fe200078e00ff */
[----:B------:R-:W-:Y:S01]  /*04e0*/  MOV R6, R184 ;  /* 0x000000b800067202 */ /* 0x000fe20000000f00 */
[----:B------:R-:W-:-:S03]  /*04f0*/  IMAD.MOV.U32 R7, RZ, RZ, 0x0 ;  /* 0x00000000ff077424 */ /* 0x000fc600078e00ff */
[----:B------:R-:W-:-:S13]  /*0500*/  ISETP.GT.AND P0, PT, R193, R188, PT ;  /* 0x000000bcc100720c */ /* 0x000fda0003f04270 */
[----:B-1234-:R-:W-:Y:S05]  /*0510*/  @!P0 RET.REL.NODEC R6 `(_ZN5flash24flash_fwd_splitkv_kernelI23Flash_fwd_kernel_traitsILi64ELi64ELi128ELi4ELb0ELb0EN7cutlass6half_tE19Flash_kernel_traitsILi64ELi64ELi128ELi4ES3_EELb0ELb0ELb0ELb0ELb0ELb0ELb0ELb1EEEvNS_16Flash_fwd_paramsE) ;  /* 0xfffffff806b88950 */ /* 0x01efea0003c3ffff */
        /* <DEDUP_REMOVED lines=24> */
[C---:B------:R-:W-:Y:S02]  /*06a0*/  IADD3 R193, PT, PT, -R188.reuse, R193, RZ ;  /* 0x000000c1bcc17210 */ /* 0x040fe40007ffe1ff */
[----:B------:R-:W-:Y:S01]  /*06b0*/  SHF.R.U32.HI R58, RZ, 0x3, R58 ;  /* 0x00000003ff3a7819 */ /* 0x000fe2000001163a */
[----:B------:R-:W-:Y:S01]  /*06c0*/  BSSY.RECONVERGENT B0, `(.L_x_9251) ;  /* 0x000003a000007945 */ /* 0x000fe20003800200 */
        /* <DEDUP_REMOVED lines=13> */
[----:B----4-:R-:W-:Y:S02]  /*07a0*/  IMAD R0, R11, R185, RZ ;  /* 0x000000b90b007224 */ /* 0x010fe400078e02ff */
        /* <DEDUP_REMOVED lines=19> */
[C---:B------:R-:W-:Y:S02]  /*08e0*/  ISETP.GE.OR P3, PT, R2.reuse, R193, P2 ;  /* 0x000000c10200720c */ /* 0x040fe40001766670 */
[----:B------:R-:W-:Y:S02]  /*08f0*/  LEA.HI.X R17, R5, R17, R3, 0x2, P0 ;  /* 0x0000001105117211 */ /* 0x000fe400000f1403 */
[-C--:B------:R-:W-:Y:S02]  /*0900*/  ISETP.GE.OR P6, PT, R2, R193.reuse, P1 ;  /* 0x000000c10200720c */ /* 0x080fe40000fc6670 */
[-C--:B------:R-:W-:Y:S02]  /*0910*/  ISETP.GE.OR P5, PT, R0, R193.reuse, P1 ;  /* 0x000000c10000720c */ /* 0x080fe40000fa6670 */
[----:B------:R-:W-:Y:S01]  /*0920*/  ISETP.NE.AND P0, PT, R4, RZ, PT ;  /* 0x000000ff0400720c */ /* 0x000fe20003f05270 */
[----:B------:R-:W-:Y:S01]  /*0930*/  VIADD R14, R58, 0x30 ;  /* 0x000000303a0e7836 */ /* 0x000fe20000000000 */
[----:B------:R-:W-:-:S04]  /*0940*/  ISETP.GE.OR P4, PT, R0, R193, P2 ;  /* 0x000000c10000720c */ /* 0x000fc80001786670 */
[CC--:B------:R-:W-:Y:S02]  /*0950*/  ISETP.GE.OR P1, PT, R14.reuse, R193.reuse, P1 ;  /* 0x000000c10e00720c */ /* 0x0c0fe40000f26670 */
[----:B------:R-:W-:Y:S02]  /*0960*/  ISETP.GE.OR P2, PT, R14, R193, P2 ;  /* 0x000000c10e00720c */ /* 0x000fe40001746670 */
[----:B------:R-:W-:Y:S01]  /*0970*/  @!P6 MOV R5, 0x7f800000 ;  /* 0x7f8000000005e802 */ /* 0x000fe20000000f00 */
[----:B------:R-:W-:Y:S02]  /*0980*/  @!P5 IMAD.MOV.U32 R3, RZ, RZ, 0x7f800000 ;  /* 0x7f800000ff03d424 */ /* 0x000fe400078e00ff */
[----:B------:R-:W-:Y:S01]  /*0990*/  @!P0 IMAD.MOV.U32 R15, RZ, RZ, 0x7f800000 ;  /* 0x7f800000ff0f8424 */ /* 0x000fe200078e00ff */
[----:B-1----:R-:W-:Y:S07]  /*09a0*/  @P3 BRA `(.L_x_9252) ;  /* 0x00000000002c3947 */ /* 0x002fee0003800000 */
        /* <DEDUP_REMOVED lines=11> */
.L_x_9252:
[----:B------:R-:W-:Y:S05]  /*0a60*/  BSYNC.RECONVERGENT B0 ;  /* 0x0000000000007941 */ /* 0x000fea0003800200 */
.L_x_9251:
        /* <DEDUP_REMOVED lines=13> */
.L_x_9254:
[----:B------:R-:W-:Y:S05]  /*0b40*/  BSYNC.RECONVERGENT B0 ;  /* 0x0000000000007941 */ /* 0x000fea0003800200 */
.L_x_9253:
        /* <DEDUP_REMOVED lines=12> */
.L_x_9256:
[----:B------:R-:W-:Y:S05]  /*0c10*/  BSYNC.RECONVERGENT B0 ;  /* 0x0000000000007941 */ /* 0x000fea0003800200 */
.L_x_9255:
[----:B------:R-:W-:Y:S01]  /*0c20*/  ISETP.NE.AND P0, PT, R4, RZ, PT ;  /* 0x000000ff0400720c */ /* 0x000fe20003f05270 */
[----:B------:R-:W-:Y:S01]  /*0c30*/  @!P6 ST.E desc[UR4][R16.64+0x40], R5 ;  /* 0x000040051000e985 */ /* 0x000fe2000c101904 */
[----:B------:R-:W-:-:S03]  /*0c40*/  MOV R185, 0x0 ;  /* 0x0000000000b97802 */ /* 0x000fc60000000f00 */
[----:B------:R-:W-:Y:S08]  /*0c50*/  @!P5 ST.E desc[UR4][R16.64+0x80], R3 ;  /* 0x000080031000d985 */ /* 0x000ff0000c101904 */
[----:B------:R1:W-:Y:S02]  /*0c60*/  @!P0 ST.E desc[UR4][R16.64], R15 ;  /* 0x0000000f10008985 */ /* 0x0003e4000c101904 */
[----:B-123--:R-:W-:Y:S05]  /*0c70*/  @P1 RET.REL.NODEC R184 `(_ZN5flash24flash_fwd_splitkv_kernelI23Flash_fwd_kernel_traitsILi64ELi64ELi128ELi4ELb0ELb0EN7cutlass6half_tE19Flash_kernel_traitsILi64ELi64ELi128ELi4ES3_EELb0ELb0ELb0ELb0ELb0ELb0ELb0ELb1EEEvNS_16Flash_fwd_paramsE) ;  /* 0xfffffff0b8e01950 */ /* 0x00efea0003c3ffff */
[----:B------:R-:W-:Y:S02]  /*0c80*/  MOV R3, 0x7f800000 ;  /* 0x7f80000000037802 */ /* 0x000fe40000000f00 */
[----:B------:R-:W-:-:S03]  /*0c90*/  MOV R185, 0x0 ;  /* 0x0000000000b97802 */ /* 0x000fc60000000f00 */
[----:B------:R1:W-:Y:S02]  /*0ca0*/  ST.E desc[UR4][R16.64+0xc0], R3 ;  /* 0x0000c00310007985 */ /* 0x0003e4000c101904 */
[----:B-1----:R-:W-:Y:S05]  /*0cb0*/  RET.REL.NODEC R184 `(_ZN5flash24flash_fwd_splitkv_kernelI23Flash_fwd_kernel_traitsILi64ELi64ELi128ELi4ELb0ELb0EN7cutlass6half_tE19Flash_kernel_traitsILi64ELi64ELi128ELi4ES3_EELb0ELb0ELb0ELb0ELb0ELb0ELb0ELb1EEEvNS_16Flash_fwd_paramsE) ;  /* 0xfffffff0b8d07950 */ /* 0x002fea0003c3ffff */
.L_x_9250:
        /* <DEDUP_REMOVED lines=13> */
[----:B------:R-:W3:Y:S04]  /*0d90*/  LD.E.64 R10, desc[UR4][R102.64+0x168] ;  /* 0x00016804660a7980 */ /* 0x000ee8000c101b00 */
        /* <DEDUP_REMOVED lines=36> */
[----:B------:R-:W3:Y:S04]  /*0fe0*/  LD.E.64 R10, desc[UR4][R102.64+0x28] ;  /* 0x00002804660a7980 */ /* 0x000ee8000c101b00 */
[----:B------:R-:W-:-:S05]  /*0ff0*/  IMAD.WIDE R18, R7, 0x4, R194 ;  /* 0x0000000407127825 */ /* 0x000fca00078e02c2 */
[----:B------:R1:W3:Y:S01]  /*1000*/  LD.E R4, desc[UR4][R18.64] ;  /* 0x0000000412047980 */ /* 0x0002e2000c101900 */
[----:B----4-:R-:W-:-:S04]  /*1010*/  IABS R3, R0 ;  /* 0x0000000000037213 */ /* 0x010fc80000000000 */
[----:B------:R-:W4:Y:S08]  /*1020*/  I2F.RP R13, R3 ;  /* 0x00000003000d7306 */ /* 0x000f300000209400 */
[----:B----4-:R-:W4:Y:S02]  /*1030*/  MUFU.RCP R6, R13 ;  /* 0x0000000d00067308 */ /* 0x010f240000001000 */
[----:B----4-:R-:W-:-:S06]  /*1040*/  IADD3 R6, PT, PT, R6, 0xffffffe, RZ ;  /* 0x0ffffffe06067810 */ /* 0x010fcc0007ffe0ff */
[----:B------:R-:W4:Y:S01]  /*1050*/  F2I.FTZ.U32.TRUNC.NTZ R21, R6 ;  /* 0x0000000600157305 */ /* 0x000f22000021f000 */
[----:B------:R-:W-:Y:S02]  /*1060*/  MOV R20, RZ ;  /* 0x000000ff00147202 */ /* 0x000fe40000000f00 */
[----:B-1----:R-:W-:Y:S02]  /*1070*/  IABS R19, R185 ;  /* 0x000000b900137213 */ /* 0x002fe40000000000 */
[----:B------:R-:W-:Y:S01]  /*1080*/  IABS R2, R0 ;  /* 0x0000000000027213 */ /* 0x000fe20000000000 */
[----:B----4-:R-:W-:-:S04]  /*1090*/  IMAD.MOV R8, RZ, RZ, -R21 ;  /* 0x000000ffff087224 */ /* 0x010fc800078e0a15 */
[----:B------:R-:W-:-:S04]  /*10a0*/  IMAD R8, R8, R3, RZ ;  /* 0x0000000308087224 */ /* 0x000fc800078e02ff */
[----:B------:R-:W-:-:S04]  /*10b0*/  IMAD.HI.U32 R8, R21, R8, R20 ;  /* 0x0000000815087227 */ /* 0x000fc800078e0014 */
[----:B------:R-:W-:Y:S02]  /*10c0*/  IMAD.MOV R2, RZ, RZ, -R2 ;  /* 0x000000ffff027224 */ /* 0x000fe400078e0a02 */
[----:B------:R-:W-:-:S04]  /*10d0*/  IMAD.HI.U32 R8, R8, R19, RZ ;  /* 0x0000001308087227 */ /* 0x000fc800078e00ff */
[----:B------:R-:W-:-:S05]  /*10e0*/  IMAD R2, R8, R2, R19 ;  /* 0x0000000208027224 */ /* 0x000fca00078e0213 */
[----:B------:R-:W-:Y:S02]  /*10f0*/  ISETP.GT.U32.AND P0, PT, R3, R2, PT ;  /* 0x000000020300720c */ /* 0x000fe40003f04070 */
[----:B------:R-:W-:Y:S01]  /*1100*/  LOP3.LUT R6, R185, R0, RZ, 0x3c, !PT ;  /* 0x00000000b9067212 */ /* 0x000fe200078e3cff */
[----:B------:R-:W-:-:S10]  /*1110*/  IMAD.MOV R7, RZ, RZ, -R7 ;  /* 0x000000ffff077224 */ /* 0x000fd400078e0a07 */
[----:B------:R-:W-:-:S04]  /*1120*/  @!P0 IADD3 R2, PT, PT, R2, -R3, RZ ;  /* 0x8000000302028210 */ /* 0x000fc80007ffe0ff */
[----:B------:R-:W-:Y:S02]  /*1130*/  ISETP.GE.U32.AND P2, PT, R2, R3, PT ;  /* 0x000000030200720c */ /* 0x000fe40003f46070 */
[----:B------:R-:W-:Y:S02]  /*1140*/  ISETP.GE.AND P1, PT, R6, RZ, PT ;  /* 0x000000ff0600720c */ /* 0x000fe40003f26270 */
[----:B------:R-:W-:Y:S01]  /*1150*/  @!P0 IADD3 R8, PT, PT, R8, 0x1, RZ ;  /* 0x0000000108088810 */ /* 0x000fe20007ffe0ff */
[----:B------:R-:W-:Y:S01]  /*1160*/  IMAD R12, R9, R7, R12 ;  /* 0x00000007090c7224 */ /* 0x000fe200078e020c */
[----:B------:R-:W-:-:S03]  /*1170*/  ISETP.NE.AND P0, PT, R0, RZ, PT ;  /* 0x000000ff0000720c */ /* 0x000fc60003f05270 */
[----:B------:R-:W-:-:S04]  /*1180*/  IMAD R6, R177, R12, RZ ;  /* 0x0000000cb1067224 */ /* 0x000fc800078e02ff */
[----:B------:R-:W-:-:S04]  /*1190*/  @P2 VIADD R8, R8, 0x1 ;  /* 0x0000000108082836 */ /* 0x000fc80000000000 */
[----:B------:R-:W-:Y:S02]  /*11a0*/  @!P1 IMAD.MOV R8, RZ, RZ, -R8 ;  /* 0x000000ffff089224 */ /* 0x000fe400078e0a08 */
        /* <DEDUP_REMOVED lines=21> */
.L_x_9258:
        /* <DEDUP_REMOVED lines=41> */
[----:B------:R-:W-:Y:S01]  /*1590*/  ISETP.GE.AND P2, PT, R3, RZ, PT ;  /* 0x000000ff0300720c */ /* 0x000fe20003f46270 */
[----:B------:R-:W-:Y:S01]  /*15a0*/  @!P0 IMAD.IADD R7, R23, 0x1, R7 ;  /* 0x0000000117078824 */ /* 0x000fe200078e0207 */
[----:B------:R-:W-:Y:S01]  /*15b0*/  @!P0 MOV R8, R22 ;  /* 0x0000001600088202 */ /* 0x000fe20000000f00 */
[----:B------:R-:W-:Y:S01]  /*15c0*/  @P0 IMAD.MOV.U32 R8, RZ, RZ, R20 ;  /* 0x000000ffff080224 */ /* 0x000fe200078e0014 */
[----:B------:R-:W-:-:S02]  /*15d0*/  ISETP.NE.AND P1, PT, R0, RZ, PT ;  /* 0x000000ff0000720c */ /* 0x000fc40003f25270 */
[----:B------:R-:W-:Y:S02]  /*15e0*/  @P0 IADD3 R7, PT, PT, R21, R4, RZ ;  /* 0x0000000415070210 */ /* 0x000fe40007ffe0ff */
[----:B------:R-:W-:Y:S01]  /*15f0*/  MOV R20, R8 ;  /* 0x0000000800147202 */ /* 0x000fe20000000f00 */
[----:B------:R-:W-:Y:S01]  /*1600*/  @!P0 IMAD R4, R179, R10, RZ ;  /* 0x0000000ab3048224 */ /* 0x000fe200078e02ff */
[----:B------:R-:W-:Y:S01]  /*1610*/  @!P0 SHF.R.S32.HI R3, RZ, 0x1f, R10 ;  /* 0x0000001fff038819 */ /* 0x000fe2000001140a */
[----:B------:R-:W-:Y:S01]  /*1620*/  IMAD.MOV.U32 R21, RZ, RZ, R7 ;  /* 0x000000ffff157224 */ /* 0x000fe200078e0007 */
[----:B------:R-:W-:Y:S01]  /*1630*/  @P3 IADD3 R2, PT, PT, R2, 0x1, RZ ;  /* 0x0000000102023810 */ /* 0x000fe20007ffe0ff */
[-C--:B------:R-:W-:Y:S02]  /*1640*/  IMAD R6, R177, R12.reuse, RZ ;  /* 0x0000000cb1067224 */ /* 0x080fe400078e02ff */
[----:B------:R-:W-:-:S04]  /*1650*/  IMAD.WIDE.U32 R20, R176, R12, R20 ;  /* 0x0000000cb0147225 */ /* 0x000fc800078e0014 */
[----:B------:R-:W-:Y:S02]  /*1660*/  @!P0 IMAD R3, R3, R178, R4 ;  /* 0x000000b203038224 */ /* 0x000fe400078e0204 */
[----:B------:R-:W-:-:S04]  /*1670*/  @!P0 IMAD.WIDE.U32 R22, R178, R10, RZ ;  /* 0x0000000ab2168225 */ /* 0x000fc800078e00ff */
[----:B------:R-:W-:Y:S01]  /*1680*/  @!P2 IMAD.MOV R2, RZ, RZ, -R2 ;  /* 0x000000ffff02a224 */ /* 0x000fe200078e0a02 */
[----:B------:R-:W-:Y:S02]  /*1690*/  @!P1 LOP3.LUT R2, RZ, R0, RZ, 0x33, !PT ;  /* 0x00000000ff029212 */ /* 0x000fe400078e33ff */
[----:B------:R-:W-:Y:S02]  /*16a0*/  IADD3 R21, PT, PT, R21, R6, RZ ;  /* 0x0000000615157210 */ /* 0x000fe40007ffe0ff */
[----:B------:R-:W-:Y:S01]  /*16b0*/  @!P0 IADD3 R23, PT, PT, R23, R3, RZ ;  /* 0x0000000317178210 */ /* 0x000fe20007ffe0ff */
[----:B------:R-:W-:Y:S01]  /*16c0*/  IMAD R7, R17, R2, RZ ;  /* 0x0000000211077224 */ /* 0x000fe200078e02ff */
[----:B------:R-:W-:Y:S01]  /*16d0*/  SHF.R.S32.HI R6, RZ, 0x1f, R2 ;  /* 0x0000001fff067819 */ /* 0x000fe20000011402 */
[----:B------:R-:W-:Y:S01]  /*16e0*/  @!P0 IMAD R4, R15, R9, RZ ;  /* 0x000000090f048224 */ /* 0x000fe200078e02ff */
[----:B------:R-:W-:Y:S02]  /*16f0*/  @P0 IADD3 R10, PT, PT, R10, R11, RZ ;  /* 0x0000000b0a0a0210 */ /* 0x000fe40007ffe0ff */
[----:B------:R-:W-:Y:S01]  /*1700*/  @!P0 SHF.R.S32.HI R3, RZ, 0x1f, R9 ;  /* 0x0000001fff038819 */ /* 0x000fe20000011409 */
[----:B------:R-:W-:-:S02]  /*1710*/  IMAD R7, R16, R6, R7 ;  /* 0x0000000610077224 */ /* 0x000fc400078e0207 */
[----:B------:R-:W-:Y:S02]  /*1720*/  @P0 IMAD R6, R179, R10, RZ ;  /* 0x0000000ab3060224 */ /* 0x000fe400078e02ff */
[C---:B------:R-:W-:Y:S02]  /*1730*/  @!P0 IMAD R3, R14.reuse, R3, R4 ;  /* 0x000000030e038224 */ /* 0x040fe400078e0204 */
[----:B------:R-:W-:-:S04]  /*1740*/  @!P0 IMAD.WIDE.U32 R14, R14, R9, R22 ;  /* 0x000000090e0e8225 */ /* 0x000fc800078e0016 */
[----:B------:R-:W-:-:S04]  /*1750*/  IMAD.WIDE.U32 R20, R16, R2, R20 ;  /* 0x0000000210147225 */ /* 0x000fc800078e0014 */
[----:B------:R-:W-:Y:S01]  /*1760*/  @P0 IMAD.WIDE.U32 R10, R178, R10, RZ ;  /* 0x0000000ab20a0225 */ /* 0x000fe200078e00ff */
[----:B------:R-:W-:Y:S02]  /*1770*/  MOV R4, R20 ;  /* 0x0000001400047202 */ /* 0x000fe40000000f00 */
[----:B------:R-:W-:Y:S01]  /*1780*/  IADD3 R2, PT, PT, R21, R7, RZ ;  /* 0x0000000715027210 */ /* 0x000fe20007ffe0ff */
[----:B------:R-:W-:Y:S01]  /*1790*/  @!P0 IMAD.IADD R13, R15, 0x1, R3 ;  /* 0x000000010f0d8824 */ /* 0x000fe200078e0203 */
[----:B------:R-:W-:Y:S01]  /*17a0*/  @P0 MOV R14, R10 ;  /* 0x0000000a000e0202 */ /* 0x000fe20000000f00 */
[----:B------:R-:W-:Y:S01]  /*17b0*/  @P0 IMAD.IADD R13, R11, 0x1, R6 ;  /* 0x000000010b0d0824 */ /* 0x000fe200078e0206 */
[----:B------:R-:W-:Y:S02]  /*17c0*/  MOV R3, RZ ;  /* 0x000000ff00037202 */ /* 0x000fe40000000f00 */
.L_x_9259:
[----:B------:R-:W-:Y:S05]  /*17d0*/  BSYNC.RECONVERGENT B0 ;  /* 0x0000000000007941 */ /* 0x000fea0003800200 */
.L_x_9257:
[----:B------:R-:W-:Y:S01]  /*17e0*/  ISETP.NE.AND P0, PT, R190, -0x1, PT ;  /* 0xffffffffbe00780c */ /* 0x000fe20003f05270 */
[----:B------:R-:W2:Y:S04]  /*17f0*/  LD.E.64 R126, desc[UR4][R102.64+0x30] ;  /* 0x00003004667e7980 */ /* 0x000ea8000c101b00 */
[----:B------:R-:W3:Y:S04]  /*1800*/  LD.E.64 R22, desc[UR4][R102.64+0x48] ;  /* 0x0000480466167980 */ /* 0x000ee8000c101b00 */
[----:B------:R-:W4:Y:S04]  /*1810*/  LD.E.64 R6, desc[UR4][R102.64] ;  /* 0x0000000466067980 */ /* 0x000f28000c101b00 */
[----:B------:R-:W3:Y:S04]  /*1820*/  @!P0 LD.E.64 R26, desc[UR4][R102.64+0x18] ;  /* 0x00001804661a8980 */ /* 0x000ee8000c101b00 */
[----:B------:R-:W4:Y:S01]  /*1830*/  LD.E.64 R8, desc[UR4][R102.64+0x10] ;  /* 0x0000100466087980 */ /* 0x000f22000c101b00 */
[----:B------:R-:W-:-:S03]  /*1840*/  IMAD.MOV.U32 R10, RZ, RZ, RZ ;  /* 0x000000ffff0a7224 */ /* 0x000fc600078e00ff */
[----:B------:R-:W4:Y:S04]  /*1850*/  LD.E.64 R16, desc[UR4][R102.64+0x8] ;  /* 0x0000080466107980 */ /* 0x000f28000c101b00 */
        /* <DEDUP_REMOVED lines=23> */
[----:B------:R-:W-:Y:S01]  /*19d0*/  LOP3.LUT R18, R185, R0, RZ, 0x3c, !PT ;  /* 0x00000000b9127212 */ /* 0x000fe200078e3cff */
[----:B-----5:R-:W-:Y:S01]  /*19e0*/  IMAD R3, R3, R178, RZ ;  /* 0x000000b203037224 */ /* 0x020fe200078e02ff */
[----:B------:R-:W-:Y:S02]  /*19f0*/  IADD3.X R21, PT, PT, RZ, R13, RZ, P2, !PT ;  /* 0x0000000dff157210 */ /* 0x000fe400017fe4ff */
[----:B------:R-:W-:Y:S01]  /*1a00*/  ISETP.GE.AND P3, PT, R18, RZ, PT ;  /* 0x000000ff1200720c */ /* 0x000fe20003f66270 */
[----:B------:R-:W-:-:S04]  /*1a10*/  IMAD R13, R12, R179, R3 ;  /* 0x000000b30c0d7224 */ /* 0x000fc800078e0203 */
[----:B------:R-:W-:Y:S02]  /*1a20*/  @P5 VIADD R15, R15, 0x1 ;  /* 0x000000010f0f5836 */ /* 0x000fe40000000000 */
[----:B------:R-:W-:Y:S01]  /*1a30*/  IMAD.WIDE.U32 R20, R12, R178, R20 ;  /* 0x000000b20c147225 */ /* 0x000fe200078e0014 */
[----:B------:R-:W-:-:S03]  /*1a40*/  ISETP.NE.AND P4, PT, R0, RZ, PT ;  /* 0x000000ff0000720c */ /* 0x000fc60003f85270 */
[----:B------:R-:W-:Y:S01]  /*1a50*/  IMAD.MOV.U32 R3, RZ, RZ, R15 ;  /* 0x000000ffff037224 */ /* 0x000fe200078e000f */
[----:B------:R-:W-:Y:S01]  /*1a60*/  SHF.R.U32.HI R124, RZ, 0x3, R58 ;  /* 0x00000003ff7c7819 */ /* 0x000fe2000001163a */
[----:B------:R-:W-:Y:S02]  /*1a70*/  IMAD.MOV.U32 R125, RZ, RZ, RZ ;  /* 0x000000ffff7d7224 */ /* 0x000fe400078e00ff */
[----:B------:R-:W-:Y:S02]  /*1a80*/  @!P3 IMAD.MOV R3, RZ, RZ, -R3 ;  /* 0x000000ffff03b224 */ /* 0x000fe400078e0a03 */
[----:B------:R-:W-:-:S04]  /*1a90*/  IMAD.IADD R21, R21, 0x1, R13 ;  /* 0x0000000115157824 */ /* 0x000fc800078e020d */
[----:B------:R-:W-:-:S04]  /*1aa0*/  @!P4 LOP3.LUT R3, RZ, R0, RZ, 0x33, !PT ;  /* 0x00000000ff03c212 */ /* 0x000fc800078e33ff */
[----:B------:R-:W-:Y:S01]  /*1ab0*/  SHF.R.S32.HI R0, RZ, 0x1f, R3 ;  /* 0x0000001fff007819 */ /* 0x000fe20000011403 */
[----:B------:R-:W-:Y:S02]  /*1ac0*/  IMAD R13, R25, R3, RZ ;  /* 0x00000003190d7224 */ /* 0x000fe400078e02ff */
[----:B------:R-:W-:-:S04]  /*1ad0*/  IMAD.WIDE.U32 R20, R3, R24, R20 ;  /* 0x0000001803147225 */ /* 0x000fc800078e0014 */
[----:B------:R-:W-:Y:S01]  /*1ae0*/  IMAD R24, R0, R24, R13 ;  /* 0x0000001800187224 */ /* 0x000fe200078e020d */
[----:B------:R-:W1:Y:S03]  /*1af0*/  S2UR UR6, SR_CgaCtaId ;  /* 0x00000000000679c3 */ /* 0x000e660000008800 */
[----:B------:R-:W-:Y:S02]  /*1b00*/  IMAD.IADD R21, R21, 0x1, R24 ;  /* 0x0000000115157824 */ /* 0x000fe400078e0218 */
[-C--:B------:R-:W-:Y:S02]  /*1b10*/  IMAD R183, R179, R124.reuse, RZ ;  /* 0x0000007cb3b77224 */ /* 0x080fe400078e02ff */
[----:B------:R-:W-:Y:S01]  /*1b20*/  IMAD.SHL.U32 R57, R58, 0x40, RZ ;  /* 0x000000403a397824 */ /* 0x000fe200078e00ff */
[----:B------:R-:W-:Y:S01]  /*1b30*/  UMOV UR7, 0x400 ;  /* 0x0000040000077882 */ /* 0x000fe20000000000 */
[----:B------:R-:W-:Y:S01]  /*1b40*/  IMAD R181, R177, R124, RZ ;  /* 0x0000007cb1b57224 */ /* 0x000fe200078e02ff */
[----:B------:R-:W-:-:S02]  /*1b50*/  SHF.R.U32.HI R56, RZ, 0x1, R58 ;  /* 0x00000001ff387819 */ /* 0x000fc4000001163a */
[----:B------:R-:W-:-:S04]  /*1b60*/  LOP3.LUT R65, R57, 0x1c0, RZ, 0xc0, !PT ;  /* 0x000001c039417812 */ /* 0x000fc800078ec0ff */
[----:B------:R-:W-:Y:S01]  /*1b70*/  LOP3.LUT R56, R65, 0x8, R56, 0xf8, !PT ;  /* 0x0000000841387812 */ /* 0x000fe200078ef838 */
[----:B-1----:R-:W-:Y:S01]  /*1b80*/  ULEA UR6, UR6, UR7, 0x18 ;  /* 0x0000000706067291 */ /* 0x002fe2000f8ec0ff */
[----:B------:R-:W-:Y:S01]  /*1b90*/  LEA R187, R51, 0xffffff80, 0x7 ;  /* 0xffffff8033bb7811 */ /* 0x000fe200078e38ff */
[----:B------:R-:W-:Y:S01]  /*1ba0*/  IMAD.SHL.U32 R61, R178, 0x10, RZ ;  /* 0x00000010b23d7824 */ /* 0x000fe200078e00ff */
[C---:B------:R-:W-:Y:S02]  /*1bb0*/  SHF.L.U64.HI R64, R176.reuse, 0x4, R177 ;  /* 0x00000004b0407819 */ /* 0x040fe400000102b1 */
[----:B------:R-:W-:Y:S02]  /*1bc0*/  SHF.L.U32 R63, R176, 0x4, RZ ;  /* 0x00000004b03f7819 */ /* 0x000fe400000006ff */
[----:B------:R-:W-:Y:S02]  /*1bd0*/  SHF.L.U64.HI R62, R178, 0x4, R179 ;  /* 0x00000004b23e7819 */ /* 0x000fe400000102b3 */
[----:B------:R-:W-:-:S02]  /*1be0*/  LOP3.LUT R57, R57, 0x200, RZ, 0xc0, !PT ;  /* 0x0000020039397812 */ /* 0x000fc400078ec0ff */
[----:B------:R-:W-:Y:S01]  /*1bf0*/  LOP3.LUT R56, R56, 0x38, R59, 0x78, !PT ;  /* 0x0000003838387812 */ /* 0x000fe200078e783b */
        /* <DEDUP_REMOVED lines=8> */
[----:B------:R-:W-:-:S04]  /*1c80*/  IADD3 R18, P1, PT, R100, R12, RZ ;  /* 0x0000000c64127210 */ /* 0x000fc80007f3e0ff */
[----:B------:R-:W-:Y:S01]  /*1c90*/  IADD3.X R19, PT, PT, RZ, R14, RZ, P1, !PT ;  /* 0x0000000eff137210 */ /* 0x000fe20000ffe4ff */
[----:B------:R-:W-:Y:S02]  /*1ca0*/  IMAD R12, R23, R185, RZ ;  /* 0x000000b9170c7224 */ /* 0x000fe400078e02ff */
[----:B------:R-:W-:-:S04]  /*1cb0*/  IMAD.WIDE.U32 R14, R5, 0x40, R124 ;  /* 0x00000040050e7825 */ /* 0x000fc800078e007c */
[----:B------:R-:W-:-:S04]  /*1cc0*/  IMAD.WIDE.U32 R22, R185, R22, R18 ;  /* 0x00000016b9167225 */ /* 0x000fc800078e0012 */
[----:B------:R-:W-:Y:S01]  /*1cd0*/  IMAD R5, R15, R126, RZ ;  /* 0x0000007e0f057224 */ /* 0x000fe200078e02ff */
[----:B------:R-:W-:-:S03]  /*1ce0*/  IADD3 R23, PT, PT, R23, R12, RZ ;  /* 0x0000000c17177210 */ /* 0x000fc60007ffe0ff */
[C---:B------:R-:W-:Y:S02]  /*1cf0*/  IMAD R5, R14.reuse, R127, R5 ;  /* 0x0000007f0e057224 */ /* 0x040fe400078e0205 */
[----:B------:R-:W-:-:S05]  /*1d00*/  IMAD.WIDE.U32 R12, R14, R126, R22 ;  /* 0x0000007e0e0c7225 */ /* 0x000fca00078e0016 */
[----:B------:R-:W-:Y:S02]  /*1d10*/  IADD3 R5, PT, PT, R13, R5, RZ ;  /* 0x000000050d057210 */ /* 0x000fe40007ffe0ff */
[----:B----4-:R-:W-:Y:S01]  /*1d20*/  LEA R122, P2, R12, R6, 0x1 ;  /* 0x000000060c7a7211 */ /* 0x010fe200078408ff */
[----:B------:R-:W-:-:S03]  /*1d30*/  IMAD.WIDE.U32 R14, R124, R178, R20 ;  /* 0x000000b27c0e7225 */ /* 0x000fc600078e0014 */
[----:B------:R-:W-:Y:S02]  /*1d40*/  LEA.HI.X R123, R12, R7, R5, 0x1, P2 ;  /* 0x000000070c7b7211 */ /* 0x000fe400010f0c05 */
[----:B------:R-:W-:Y:S01]  /*1d50*/  SHF.R.S32.HI R7, RZ, 0x1f, R66 ;  /* 0x0000001fff077819 */ /* 0x000fe20000011442 */
[----:B------:R-:W-:Y:S01]  /*1d60*/  IMAD.IADD R183, R15, 0x1, R183 ;  /* 0x000000010fb77824 */ /* 0x000fe200078e02b7 */
[----:B------:R-:W-:Y:S02]  /*1d70*/  IADD3 R18, P1, PT, R100, R4, RZ ;  /* 0x0000000464127210 */ /* 0x000fe40007f3e0ff */
[----:B------:R-:W-:Y:S02]  /*1d80*/  LEA.HI R70, R7, R66, RZ, 0x7 ;  /* 0x0000004207467211 */ /* 0x000fe400078f38ff */
[----:B------:R-:W-:Y:S02]  /*1d90*/  LEA R182, P0, R14, R8, 0x1 ;  /* 0x000000080eb67211 */ /* 0x000fe400078008ff */
[----:B------:R-:W-:-:S02]  /*1da0*/  LOP3.LUT R5, R59, 0x1c0, RZ, 0xc0, !PT ;  /* 0x000001c03b057812 */ /* 0x000fc400078ec0ff */
[----:B------:R-:W-:Y:S01]  /*1db0*/  SHF.R.S32.HI R70, RZ, 0x7, R70 ;  /* 0x00000007ff467819 */ /* 0x000fe20000011446 */
[----:B------:R-:W-:Y:S01]  /*1dc0*/  IMAD.X R19, RZ, RZ, R2, P1 ;  /* 0x000000ffff137224 */ /* 0x000fe200008e0602 */
[----:B------:R-:W-:Y:S02]  /*1dd0*/  LEA.HI.X R183, R14, R9, R183, 0x1, P0 ;  /* 0x000000090eb77211 */ /* 0x000fe400000f0cb7 */
[----:B------:R-:W-:Y:S02]  /*1de0*/  LOP3.LUT R2, R5, 0x38, R58, 0xf8, !PT ;  /* 0x0000003805027812 */ /* 0x000fe400078ef83a */
[----:B------:R-:W-:Y:S02]  /*1df0*/  ISETP.GE.AND P0, PT, R70, R51, PT ;  /* 0x000000334600720c */ /* 0x000fe40003f06270 */
[----:B------:R-:W-:Y:S01]  /*1e00*/  LOP3.LUT R2, R2, 0x38, R59, 0x78, !PT ;  /* 0x0000003802027812 */ /* 0x000fe200078e783b */
[----:B------:R-:W-:-:S03]  /*1e10*/  IMAD.WIDE.U32 R18, R124, R176, R18 ;  /* 0x000000b07c127225 */ /* 0x000fc600078e0012 */
[----:B------:R-:W-:Y:S01]  /*1e20*/  LOP3.LUT R191, R2, 0x1e00, R59, 0xf8, !PT ;  /* 0x00001e0002bf7812 */ /* 0x000fe200078ef83b */
[----:B------:R-:W-:Y:S01]  /*1e30*/  IMAD.IADD R181, R19, 0x1, R181 ;  /* 0x0000000113b57824 */ /* 0x000fe200078e02b5 */
[C---:B------:R-:W-:Y:S02]  /*1e40*/  LEA R180, P1, R18.reuse, R16, 0x1 ;  /* 0x0000001012b47211 */ /* 0x040fe400078208ff */
[----:B------:R-:W-:Y:S02]  /*1e50*/  LEA R191, R191, UR6, 0x1 ;  /* 0x00000006bfbf7c11 */ /* 0x000fe4000f8e08ff */
[----:B------:R-:W-:Y:S02]  /*1e60*/  LEA.HI.X R181, R18, R17, R181, 0x1, P1 ;  /* 0x0000001112b57211 */ /* 0x000fe400008f0cb5 */
[----:B------:R-:W-:Y:S01]  /*1e70*/  LEA.HI R11, R11, R11, RZ, 0x1 ;  /* 0x0000000b0b0b7211 */ /* 0x000fe200078f08ff */
[----:B------:R-:W-:Y:S06]  /*1e80*/  @P0 BRA `(.L_x_9260) ;  /* 0x0000006400f40947 */ /* 0x000fec0003800000 */
        /* <DEDUP_REMOVED lines=10> */
[----:B------:R-:W-:Y:S01]  /*1f30*/  IMAD.MOV.U32 R101, RZ, RZ, RZ ;  /* 0x000000ffff657224 */ /* 0x000fe200078e00ff */
[----:B------:R-:W-:Y:S01]  /*1f40*/  IADD3 R10, PT, PT, R187, R10, RZ ;  /* 0x0000000abb0a7210 */ /* 0x000fe20007ffe0ff */
[C---:B------:R-:W-:Y:S01]  /*1f50*/  VIADD R69, R124.reuse, 0x10 ;  /* 0x000000107c457836 */ /* 0x040fe20000000000 */
[----:B------:R-:W-:Y:S01]  /*1f60*/  SHF.R.S32.HI R11, RZ, 0x1, R11 ;  /* 0x00000001ff0b7819 */ /* 0x000fe2000001140b */
[C---:B------:R-:W-:Y:S01]  /*1f70*/  VIADD R67, R124.reuse, 0x30 ;  /* 0x000000307c437836 */ /* 0x040fe20000000000 */
[----:B------:R-:W-:Y:S01]  /*1f80*/  VIMNMX R70, PT, PT, RZ, R70, !PT ;  /* 0x00000046ff467248 */ /* 0x000fe20007fe0100 */
[C---:B------:R-:W-:Y:S01]  /*1f90*/  VIADD R115, R124.reuse, 0x50 ;  /* 0x000000507c737836 */ /* 0x040fe20000000000 */
        /* <DEDUP_REMOVED lines=9> */
[----:B------:R-:W-:Y:S01]  /*2030*/  IMAD.SHL.U32 R105, R11, 0x20, RZ ;  /* 0x000000200b697824 */ /* 0x000fe200078e00ff */
[----:B------:R-:W-:Y:S01]  /*2040*/  MOV R98, R187 ;  /* 0x000000bb00627202 */ /* 0x000fe20000000f00 */
[----:B------:R-:W-:Y:S01]  /*2050*/  VIADD R111, R124, 0x70 ;  /* 0x000000707c6f7836 */ /* 0x000fe20000000000 */
[----:B------:R-:W-:Y:S01]  /*2060*/  MOV R88, R180 ;  /* 0x000000b400587202 */ /* 0x000fe20000000f00 */
[C---:B------:R-:W-:Y:S01]  /*2070*/  IMAD R106, R51.reuse, -0x80, R66 ;  /* 0xffffff80336a7824 */ /* 0x040fe200078e0242 */
[----:B------:R-:W-:Y:S01]  /*2080*/  MOV R90, R182 ;  /* 0x000000b6005a7202 */ /* 0x000fe20000000f00 */
        /* <DEDUP_REMOVED lines=17> */
[----:B------:R-:W-:Y:S02]  /*21a0*/  IMAD R8, R129, R187, RZ ;  /* 0x000000bb81087224 */ /* 0x000fe400078e02ff */
[----:B------:R-:W-:Y:S01]  /*21b0*/  IMAD.WIDE.U32 R16, R187, R128, R16 ;  /* 0x00000080bb107225 */ /* 0x000fe200078e0010 */
[----:B-----5:R-:W-:-:S03]  /*21c0*/  SHF.L.U64.HI R75, R130, 0x5, R131 ;  /* 0x00000005824b7819 */ /* 0x020fc60000010283 */
        /* <DEDUP_REMOVED lines=9> */
[----:B------:R-:W-:-:S02]  /*2260*/  IMAD R2, R20, R0, R9 ;  /* 0x0000000014027224 */ /* 0x000fc400078e0209 */
[----:B------:R-:W-:Y:S02]  /*2270*/  IMAD.IADD R23, R23, 0x1, R8 ;  /* 0x0000000117177824 */ /* 0x000fe400078e0208 */
        /* <DEDUP_REMOVED lines=34> */
[----:B------:R-:W-:Y:S01]  /*24a0*/  IMAD R73, R131, 0x60, RZ ;  /* 0x0000006083497824 */ /* 0x000fe200078e02ff */
[----:B------:R-:W-:Y:S01]  /*24b0*/  LEA.HI.X R9, R20, R15, R9, 0x1, P0 ;  /* 0x0000000f14097211 */ /* 0x000fe200000f0c09 */
[----:B------:R-:W-:Y:S01]  /*24c0*/  IMAD.WIDE.U32 R132, R130, 0x60, RZ ;  /* 0x0000006082847825 */ /* 0x000fe200078e00ff */
[----:B------:R-:W-:-:S02]  /*24d0*/  IADD3 R48, P1, PT, R6, R12, RZ ;  /* 0x0000000c06307210 */ /* 0x000fc40007f3e0ff */
[----:B------:R-:W-:Y:S01]  /*24e0*/  IADD3 R12, P0, PT, R4, R12, RZ ;  /* 0x0000000c040c7210 */ /* 0x000fe20007f1e0ff */
[----:B------:R-:W-:Y:S01]  /*24f0*/  IMAD.SHL.U32 R72, R128, 0x20, RZ ;  /* 0x0000002080487824 */ /* 0x000fe200078e00ff */
[-C--:B------:R-:W-:Y:S01]  /*2500*/  IADD3 R84, P3, PT, R6, R86.reuse, RZ ;  /* 0x0000005606547210 */ /* 0x080fe20007f7e0ff */
[----:B------:R-:W-:Y:S01]  /*2510*/  IMAD.SHL.U32 R81, R130, 0x40, RZ ;  /* 0x0000004082517824 */ /* 0x000fe200078e00ff */
[----:B------:R-:W-:Y:S01]  /*2520*/  IADD3 R86, P2, PT, R4, R86, RZ ;  /* 0x0000005604567210 */ /* 0x000fe20007f5e0ff */
[----:B------:R-:W-:Y:S01]  /*2530*/  IMAD.IADD R73, R133, 0x1, R73 ;  /* 0x0000000185497824 */ /* 0x000fe200078e0249 */
[-C--:B------:R-:W-:Y:S01]  /*2540*/  IADD3.X R13, PT, PT, R5, R0.reuse, RZ, P0, !PT ;  /* 0x00000000050d7210 */ /* 0x080fe200007fe4ff */
[--C-:B------:R-:W-:Y:S01]  /*2550*/  IMAD.X R85, R7, 0x1, R87.reuse, P3 ;  /* 0x0000000107557824 */ /* 0x100fe200018e0657 */
[----:B------:R-:W-:Y:S01]  /*2560*/  ISETP.GE.AND P0, PT, R100, R189, PT ;  /* 0x000000bd6400720c */ /* 0x000fe20003f06270 */
[----:B------:R-:W-:Y:S01]  /*2570*/  IMAD.X R87, R5, 0x1, R87, P2 ;  /* 0x0000000105577824 */ /* 0x000fe200010e0657 */
[----:B------:R-:W-:-:S02]  /*2580*/  IADD3.X R49, PT, PT, R7, R0, RZ, P1, !PT ;  /* 0x0000000007317210 */ /* 0x000fc40000ffe4ff */
[----:B------:R-:W-:-:S09]  /*2590*/  P2R R114, PR, RZ, 0x1 ;  /* 0x00000001ff727803 */ /* 0x000fd20000000000 */
.L_x_9299:
[----:B------:R-:W-:Y:S01]  /*25a0*/  ISETP.NE.AND P3, PT, R114, RZ, PT ;  /* 0x000000ff7200720c */ /* 0x000fe20003f65270 */
[----:B------:R-:W-:Y:S01]  /*25b0*/  VIADD R104, R104, 0x80 ;  /* 0x0000008068687836 */ /* 0x000fe20000000000 */
[----:B------:R-:W-:Y:S01]  /*25c0*/  UMOV UR6, URZ ;  /* 0x000000ff00067c82 */ /* 0x000fe20008000000 */
[----:B------:R-:W-:Y:S01]  /*25d0*/  VIADD R106, R106, 0x80 ;  /* 0x000000806a6a7836 */ /* 0x000fe20000000000 */
[----:B------:R-:W-:Y:S01]  /*25e0*/  BSSY.RECONVERGENT B1, `(.L_x_9261) ;  /* 0x000059e000017945 */ /* 0x000fe20003800200 */
[----:B------:R-:W-:Y:S01]  /*25f0*/  VIADD R97, R97, 0xffffffff ;  /* 0xffffffff61617836 */ /* 0x000fe20000000000 */
[-C--:B------:R-:W-:Y:S01]  /*2600*/  ISETP.GE.OR P0, PT, R124, R104.reuse, P3 ;  /* 0x000000687c00720c */ /* 0x080fe20001f06670 */
[----:B------:R-:W-:Y:S01]  /*2610*/  IMAD.MOV.U32 R116, RZ, RZ, R98 ;  /* 0x000000ffff747224 */ /* 0x000fe200078e0062 */
[----:B------:R-:W-:Y:S01]  /*2620*/  ISETP.GE.OR P4, PT, R115, R104, P3 ;  /* 0x000000687300720c */ /* 0x000fe20001f86670 */
[----:B------:R-:W-:Y:S01]  /*2630*/  VIADD R98, R98, 0xffffff80 ;  /* 0xffffff8062627836 */ /* 0x000fe20000000000 */
[----:B------:R-:W-:Y:S02]  /*2640*/  ISETP.LT.OR P1, PT, R124, R106, P0 ;  /* 0x0000006a7c00720c */ /* 0x000fe40000721670 */
[C---:B------:R-:W-:Y:S02]  /*2650*/  ISETP.GE.OR P0, PT, R69.reuse, R104, P3 ;  /* 0x000000684500720c */ /* 0x040fe40001f06670 */
[----:B------:R-:W-:Y:S02]  /*2660*/  P2R R2, PR, RZ, 0x2 ;  /* 0x00000002ff027803 */ /* 0x000fe40000000000 */
[----:B------:R-:W-:Y:S02]  /*2670*/  ISETP.LT.OR P2, PT, R69, R106, P0 ;  /* 0x0000006a4500720c */ /* 0x000fe40000741670 */
[----:B------:R-:W-:Y:S02]  /*2680*/  IADD3 R26, P0, PT, R83, R72, RZ ;  /* 0x00000048531a7210 */ /* 0x000fe40007f1e0ff */
[----:B------:R-:W-:Y:S02]  /*2690*/  P2R R0, PR, RZ, 0x4 ;  /* 0x00000004ff007803 */ /* 0x000fe40000000000 */
[----:B------:R-:W-:Y:S01]  /*26a0*/  ISETP.LT.OR P4, PT, R115, R106, P4 ;  /* 0x0000006a7300720c */ /* 0x000fe20002781670 */
[----:B------:R-:W-:Y:S02]  /*26b0*/  @!P1 IMAD.MOV.U32 R4, RZ, RZ, R83 ;  /* 0x000000ffff049224 */ /* 0x000fe400078e0053 */
[----:B------:R-:W-:Y:S02]  /*26c0*/  @!P1 IMAD.MOV.U32 R5, RZ, RZ, R74 ;  /* 0x000000ffff059224 */ /* 0x000fe400078e004a */
[--C-:B------:R-:W-:Y:S01]  /*26d0*/  IMAD.X R27, R74, 0x1, R71.reuse, P0 ;  /* 0x000000014a1b7824 */ /* 0x100fe200000e0647 */
[C---:B------:R-:W-:Y:S02]  /*26e0*/  ISETP.GE.OR P0, PT, R68.reuse, R104, P3 ;  /* 0x000000684400720c */ /* 0x040fe40001f06670 */
[----:B------:R-:W2:Y:S02]  /*26f0*/  @!P1 LD.E.128 R16, desc[UR4][R4.64] ;  /* 0x0000000404109980 */ /* 0x000ea4000c101d00 */
[----:B------:R-:W-:Y:S11]  /*2700*/  ISETP.LT.OR P6, PT, R68, R106, P0 ;  /* 0x0000006a4400720c */ /* 0x000ff600007c1670 */
[----:B------:R-:W-:Y:S02]  /*2710*/  @!UPT UIADD3 URZ, UPT, UPT, URZ, URZ, URZ ;  /* 0x000000fffffff290 */ /* 0x000fe4000fffe0ff */
[----:B------:R-:W-:Y:S05]  /*2720*/  @!P6 IADD3 R28, P0, PT, R26, R72, RZ ;  /* 0x000000481a1ce210 */ /* 0x000fea0007f1e0ff */
[----:B------:R-:W-:Y:S01]  /*2730*/  @!P6 IMAD.X R29, R27, 0x1, R71, P0 ;  /* 0x000000011b1de824 */ /* 0x000fe200000e0647 */
[C---:B------:R-:W-:Y:S04]  /*2740*/  ISETP.GE.OR P0, PT, R67.reuse, R104, P3 ;  /* 0x000000684300720c */ /* 0x040fe80001f06670 */
[----:B------:R-:W-:Y:S01]  /*2750*/  ISETP.LT.OR P5, PT, R67, R106, P0 ;  /* 0x0000006a4300720c */ /* 0x000fe200007a1670 */
[----:B--2---:R1:W-:Y:S01]  /*2760*/  @!P1 ST.E.128 desc[UR4][R90.64], R16 ;  /* 0x000000105a009985 */ /* 0x0043e2000c101d04 */
[C---:B------:R-:W-:Y:S03]  /*2770*/  LEA R24, P1, R61.reuse, R90, 0x1 ;  /* 0x0000005a3d187211 */ /* 0x040fe600078208ff */
[----:B----4-:R-:W2:Y:S01]  /*2780*/  @!P2 LD.E.128 R20, desc[UR4][R26.64] ;  /* 0x000000041a14a980 */ /* 0x010ea2000c101d00 */
[----:B------:R-:W-:Y:S02]  /*2790*/  LEA.HI.X R25, R61, R91, R62, 0x1, P1 ;  /* 0x0000005b3d197211 */ /* 0x000fe400008f0c3e */
[C---:B------:R-:W-:Y:S04]  /*27a0*/  @!P6 LEA R34, P1, R178.reuse, R24, 0x5 ;  /* 0x00000018b222e211 */ /* 0x040fe800078228ff */
[----:B------:R-:W-:Y:S02]  /*27b0*/  @!P6 LEA.HI.X R35, R178, R25, R179, 0x5, P1 ;  /* 0x00000019b223e211 */ /* 0x000fe400008f2cb3 */
[C---:B------:R-:W-:Y:S04]  /*27c0*/  ISETP.GE.OR P1, PT, R113.reuse, R104, P3 ;  /* 0x000000687100720c */ /* 0x040fe80001f26670 */
[----:B------:R-:W-:Y:S11]  /*27d0*/  ISETP.LT.OR P1, PT, R113, R106, P1 ;  /* 0x0000006a7100720c */ /* 0x000ff60000f21670 */
[----:B------:R-:W-:Y:S02]  /*27e0*/  @!UPT UIADD3 URZ, UPT, UPT, URZ, URZ, URZ ;  /* 0x000000fffffff290 */ /* 0x000fe4000fffe0ff */
[----:B------:R-:W-:Y:S01]  /*27f0*/  @!P1 IMAD R8, R179, 0xa0, RZ ;  /* 0x000000a0b3089824 */ /* 0x000fe200078e02ff */
[C---:B-1----:R-:W-:Y:S04]  /*2800*/  @!P5 LEA R16, P0, R128.reuse, R26, 0x6 ;  /* 0x0000001a8010d211 */ /* 0x042fe800078030ff */
[----:B------:R-:W-:Y:S02]  /*2810*/  @!P5 LEA.HI.X R17, R128, R27, R129, 0x6, P0 ;  /* 0x0000001b8011d211 */ /* 0x000fe400000f3481 */
[C---:B------:R-:W-:Y:S04]  /*2820*/  @!P5 LEA R32, P0, R178.reuse, R24, 0x6 ;  /* 0x00000018b220d211 */ /* 0x040fe800078030ff */
[----:B------:R-:W-:Y:S02]  /*2830*/  @!P5 LEA.HI.X R33, R178, R25, R179, 0x6, P0 ;  /* 0x00000019b221d211 */ /* 0x000fe400000f34b3 */
[C---:B------:R-:W-:Y:S04]  /*2840*/  @!P4 LEA R30, P0, R128.reuse, R26, 0x7 ;  /* 0x0000001a801ec211 */ /* 0x040fe800078038ff */
[----:B------:R-:W-:Y:S01]  /*2850*/  @!P4 LEA.HI.X R31, R128, R27, R129, 0x7, P0 ;  /* 0x0000001b801fc211 */ /* 0x000fe200000f3c81 */
[----:B--2---:R-:W-:Y:S01]  /*2860*/  @!P2 ST.E.128 desc[UR4][R24.64], R20 ;  /* 0x000000141800a985 */ /* 0x004fe2000c101d04 */
[C---:B------:R-:W-:Y:S03]  /*2870*/  ISETP.GE.OR P2, PT, R117.reuse, R104, P3 ;  /* 0x000000687500720c */ /* 0x040fe60001f46670 */
[----:B------:R1:W2:Y:S01]  /*2880*/  @!P6 LD.E.128 R4, desc[UR4][R28.64] ;  /* 0x000000041c04e980 */ /* 0x0002a2000c101d00 */
[----:B------:R-:W-:Y:S11]  /*2890*/  ISETP.LT.OR P2, PT, R117, R106, P2 ;  /* 0x0000006a7500720c */ /* 0x000ff60001741670 */
[----:B------:R-:W-:Y:S02]  /*28a0*/  @!UPT UIADD3 URZ, UPT, UPT, URZ, URZ, URZ ;  /* 0x000000fffffff290 */ /* 0x000fe4000fffe0ff */
[----:B------:R-:W-:Y:S01]  /*28b0*/  @!P2 IMAD R3, R129, 0x60, RZ ;  /* 0x000000608103a824 */ /* 0x000fe200078e02ff */
[C---:B-1----:R-:W-:Y:S04]  /*28c0*/  @!P4 LEA R28, P0, R178.reuse, R24, 0x7 ;  /* 0x00000018b21cc211 */ /* 0x042fe800078038ff */
[----:B------:R-:W-:Y:S02]  /*28d0*/  @!P4 LEA.HI.X R29, R178, R25, R179, 0x7, P0 ;  /* 0x00000019b21dc211 */ /* 0x000fe400000f3cb3 */
[C---:B------:R-:W-:Y:S04]  /*28e0*/  ISETP.GE.AND P0, PT, R111.reuse, R104, PT ;  /* 0x000000686f00720c */ /* 0x040fe80003f06270 */
[----:B------:R-:W-:Y:S02]  /*28f0*/  ISETP.GE.OR P3, PT, R100, R189, P0 ;  /* 0x000000bd6400720c */ /* 0x000fe40000766670 */
[----:B------:R-:W-:Y:S02]  /*2900*/  P2R R42, PR, RZ, 0x1 ;  /* 0x00000001ff2a7803 */ /* 0x000fe40000000000 */
[----:B------:R-:W-:Y:S01]  /*2910*/  ISETP.LT.OR P3, PT, R111, R106, P3 ;  /* 0x0000006a6f00720c */ /* 0x000fe20001f61670 */
[----:B--2---:R1:W-:Y:S04]  /*2920*/  @!P6 ST.E.128 desc[UR4][R34.64], R4 ;  /* 0x000000042200e985 */ /* 0x0043e8000c101d04 */
[----:B------:R-:W2:Y:S01]  /*2930*/  @!P5 LD.E.128 R16, desc[UR4][R16.64] ;  /* 0x000000041010d980 */ /* 0x000ea2000c101d00 */
[----:B-1----:R-:W-:Y:S04]  /*2940*/  @!P2 IMAD.WIDE.U32 R4, R128, 0x60, R26 ;  /* 0x000000608004a825 */ /* 0x002fe800078e001a */
[----:B------:R-:W-:Y:S02]  /*2950*/  @!P2 IMAD.IADD R5, R5, 0x1, R3 ;  /* 0x000000010505a824 */ /* 0x000fe400078e0203 */
[----:B------:R-:W-:Y:S04]  /*2960*/  @!P2 IMAD.WIDE.U32 R6, R178, 0x60, R24 ;  /* 0x00000060b206a825 */ /* 0x000fe800078e0018 */
[----:B------:R-:W-:Y:S04]  /*2970*/  @!P2 IMAD R3, R179, 0x60, RZ ;  /* 0x00000060b303a824 */ /* 0x000fe800078e02ff */
[----:B------:R-:W-:Y:S02]  /*2980*/  @!P2 IMAD.IADD R7, R7, 0x1, R3 ;  /* 0x000000010707a824 */ /* 0x000fe400078e0203 */
[----:B------:R-:W-:Y:S01]  /*2990*/  @!P1 IMAD R3, R129, 0xa0, RZ ;  /* 0x000000a081039824 */ /* 0x000fe200078e02ff */
[----:B--2---:R1:W-:Y:S04]  /*29a0*/  @!P5 ST.E.128 desc[UR4][R32.64], R16 ;  /* 0x000000102000d985 */ /* 0x0043e8000c101d04 */
[----:B------:R-:W2:Y:S01]  /*29b0*/  @!P2 LD.E.128 R20, desc[UR4][R4.64] ;  /* 0x000000040414a980 */ /* 0x000ea2000c101d00 */
[C---:B-1----:R-:W-:Y:S04]  /*29c0*/  @!P1 IMAD.WIDE.U32 R16, R128.reuse, 0xa0, R26 ;  /* 0x000000a080109825 */ /* 0x042fe800078e001a */
[----:B------:R-:W-:Y:S02]  /*29d0*/  @!P1 IMAD.IADD R17, R17, 0x1, R3 ;  /* 0x0000000111119824 */ /* 0x000fe400078e0203 */
[----:B------:R-:W-:Y:S04]  /*29e0*/  @!P3 IMAD.WIDE.U32 R26, R128, 0xc0, R26 ;  /* 0x000000c0801ab825 */ /* 0x000fe800078e001a */
[----:B------:R-:W-:Y:S04]  /*29f0*/  @!P3 IMAD R3, R129, 0xc0, RZ ;  /* 0x000000c08103b824 */ /* 0x000fe800078e02ff */
[----:B------:R-:W-:Y:S02]  /*2a00*/  @!P3 IMAD.IADD R27, R27, 0x1, R3 ;  /* 0x000000011b1bb824 */ /* 0x000fe400078e0203 */
[----:B------:R-:W-:Y:S01]  /*2a10*/  @!P3 IMAD R3, R179, 0xc0, RZ ;  /* 0x000000c0b303b824 */ /* 0x000fe200078e02ff */
[----:B--2---:R1:W-:Y:S04]  /*2a20*/  @!P2 ST.E.128 desc[UR4][R6.64], R20 ;  /* 0x000000140600a985 */ /* 0x0043e8000c101d04 */
[----:B-1----:R-:W2:Y:S01]  /*2a30*/  @!P4 LD.E.128 R4, desc[UR4][R30.64] ;  /* 0x000000041e04c980 */ /* 0x002ea2000c101d00 */
[C-C-:B------:R-:W-:Y:S04]  /*2a40*/  @!P1 IMAD.WIDE.U32 R20, R178.reuse, 0xa0, R24.reuse ;  /* 0x000000a0b2149825 */ /* 0x140fe800078e0018 */
[----:B------:R-:W-:Y:S04]  /*2a50*/  @!P3 IMAD.WIDE.U32 R24, R178, 0xc0, R24 ;  /* 0x000000c0b218b825 */ /* 0x000fe800078e0018 */
[----:B------:R-:W-:Y:S02]  /*2a60*/  @!P3 IMAD.IADD R25, R25, 0x1, R3 ;  /* 0x000000011919b824 */ /* 0x000fe400078e0203 */
[----:B------:R-:W-:Y:S01]  /*2a70*/  @!P1 IMAD.IADD R21, R21, 0x1, R8 ;  /* 0x0000000115159824 */ /* 0x000fe200078e0208 */
[----:B------:R-:W-:Y:S01]  /*2a80*/  IADD3 R8, P0, PT, RZ, -UR6, RZ ;  /* 0x80000006ff087c10 */ /* 0x000fe2000ff1e0ff */
[----:B--2---:R1:W-:Y:S04]  /*2a90*/  @!P4 ST.E.128 desc[UR4][R28.64], R4 ;  /* 0x000000041c00c985 */ /* 0x0043e8000c101d04 */
[----:B------:R-:W2:Y:S04]  /*2aa0*/  @!P1 LD.E.128 R16, desc[UR4][R16.64] ;  /* 0x0000000410109980 */ /* 0x000ea8000c101d00 */
[----:B--2---:R2:W-:Y:S04]  /*2ab0*/  @!P1 ST.E.128 desc[UR4][R20.64], R16 ;  /* 0x0000001014009985 */ /* 0x0045e8000c101d04 */
[----:B-1----:R-:W3:Y:S04]  /*2ac0*/  @!P3 LD.E.128 R4, desc[UR4][R26.64] ;  /* 0x000000041a04b980 */ /* 0x002ee8000c101d00 */
[----:B---3--:R2:W-:Y:S04]  /*2ad0*/  @!P3 ST.E.128 desc[UR4][R24.64], R4 ;  /* 0x000000041800b985 */ /* 0x0085e8000c101d04 */
[----:B------:R-:W3:Y:S04]  /*2ae0*/  LD.E R3, desc[UR4][R102.64+0x130] ;  /* 0x0001300466037980 */ /* 0x000ee8000c101900 */
[----:B------:R-:W4:Y:S01]  /*2af0*/  LD.E R15, desc[UR4][R102.64+0xd0] ;  /* 0x0000d004660f7980 */ /* 0x000f22000c101900 */
[----:B---3--:R-:W-:Y:S04]  /*2b00*/  IMAD.SHL.U32 R3, R3, 0x80, RZ ;  /* 0x0000008003037824 */ /* 0x008fe800078e00ff */
[----:B------:R-:W-:Y:S05]  /*2b10*/  IMAD.X R3, RZ, RZ, ~R3, P0 ;  /* 0x000000ffff037224 */ /* 0x000fea00000e0e03 */
[----:B------:R-:W-:Y:S04]  /*2b20*/  SHF.R.S64 R8, R8, 0x1f, R3 ;  /* 0x0000001f08087819 */ /* 0x000fe80000001003 */
[----:B------:R-:W-:Y:S04]  /*2b30*/  IADD3 R83, P0, PT, R83, R8, RZ ;  /* 0x0000000853537210 */ /* 0x000fe80007f1e0ff */
[----:B------:R-:W-:Y:S02]  /*2b40*/  LEA.HI.X.SX32 R74, R3, R74, 0x1, P0 ;  /* 0x0000004a034a7211 */ /* 0x000fe400000f0eff */
[----:B------:R-:W-:Y:S04]  /*2b50*/  ISETP.GT.AND P0, PT, R97, R70, PT ;  /* 0x000000466100720c */ /* 0x000fe80003f04270 */
[----:B------:R-:W-:Y:S02]  /*2b60*/  P2R R112, PR, RZ, 0x1 ;  /* 0x00000001ff707803 */ /* 0x000fe40000000000 */
[----:B------:R-:W-:Y:S04]  /*2b70*/  ISETP.GE.AND P0, PT, R111, R106, PT ;  /* 0x0000006a6f00720c */ /* 0x000fe80003f06270 */
[----:B------:R-:W-:Y:S02]  /*2b80*/  P2R R40, PR, RZ, 0x1 ;  /* 0x00000001ff287803 */ /* 0x000fe40000000000 */
[----:B----4-:R-:W-:Y:S11]  /*2b90*/  ISETP.NE.AND P0, PT, R15, RZ, PT ;  /* 0x000000ff0f00720c */ /* 0x010ff60003f05270 */
[----:B------:R-:W-:Y:S02]  /*2ba0*/  @!UPT UIADD3 URZ, UPT, UPT, URZ, URZ, URZ ;  /* 0x000000fffffff290 */ /* 0x000fe4000fffe0ff */
[----:B--2---:R-:W-:Y:S05]  /*2bb0*/  @P0 BRA `(.L_x_9262) ;  /* 0x0000000000e80947 */ /* 0x004fea0003800000 */
[C---:B------:R-:W-:Y:S04]  /*2bc0*/  LEA R24, P0, R93.reuse, R10, 0x1 ;  /* 0x0000000a5d187211 */ /* 0x040fe800078008ff */
[----:B------:R-:W-:Y:S02]  /*2bd0*/  LEA.HI.X R25, R93, R9, R76, 0x1, P0 ;  /* 0x000000095d197211 */ /* 0x000fe400000f0c4c */
[C---:B------:R-:W-:Y:S04]  /*2be0*/  LEA R14, P0, R63.reuse, R88, 0x1 ;  /* 0x000000583f0e7211 */ /* 0x040fe800078008ff */
[----:B------:R-:W-:Y:S02]  /*2bf0*/  LEA.HI.X R15, R63, R89, R64, 0x1, P0 ;  /* 0x000000593f0f7211 */ /* 0x000fe400000f0c40 */
[----:B------:R-:W-:Y:S11]  /*2c00*/  ISETP.NE.AND P0, PT, R2, RZ, PT ;  /* 0x000000ff0200720c */ /* 0x000ff60003f05270 */
[----:B------:R-:W-:Y:S02]  /*2c10*/  @!UPT UIADD3 URZ, UPT, UPT, URZ, URZ, URZ ;  /* 0x000000fffffff290 */ /* 0x000fe4000fffe0ff */
[----:B------:R-:W-:Y:S05]  /*2c20*/  @!P0 IMAD.MOV.U32 R8, RZ, RZ, R10 ;  /* 0x000000ffff088224 */ /* 0x000fea00078e000a */
[----:B------:R-:W2:Y:S04]  /*2c30*/  @!P0 LD.E.128 R4, desc[UR4][R8.64] ;  /* 0x0000000408048980 */ /* 0x000ea8000c101d00 */
[----:B--2---:R1:W-:Y:S01]  /*2c40*/  @!P0 ST.E.128 desc[UR4][R88.64], R4 ;  /* 0x0000000458008985 */ /* 0x0043e2000c101d04 */
[----:B------:R-:W-:Y:S05]  /*2c50*/  @!P6 IADD3 R26, P0, PT, R24, R77, RZ ;  /* 0x0000004d181ae210 */ /* 0x000fea0007f1e0ff */
[----:B------:R-:W-:Y:S01]  /*2c60*/  @!P6 IMAD.X R27, R25, 0x1, R75, P0 ;  /* 0x00000001191be824 */ /* 0x000fe200000e064b */
[CC--:B------:R-:W-:Y:S04]  /*2c70*/  @!P6 LEA R2, P0, R176.reuse, R14.reuse, 0x5 ;  /* 0x0000000eb002e211 */ /* 0x0c0fe800078028ff */
[----:B------:R-:W-:Y:S02]  /*2c80*/  @!P6 LEA.HI.X R3, R176, R15, R177, 0x5, P0 ;  /* 0x0000000fb003e211 */ /* 0x000fe400000f2cb1 */
[----:B------:R-:W-:Y:S01]  /*2c90*/  ISETP.NE.AND P0, PT, R0, RZ, PT ;  /* 0x000000ff0000720c */ /* 0x000fe20003f05270 */
[----:B------:R-:W-:Y:S11]  /*2ca0*/  @!P2 IMAD R0, R177, 0x60, RZ ;  /* 0x00000060b100a824 */ /* 0x000ff600078e02ff */
[----:B------:R-:W-:Y:S01]  /*2cb0*/  @!UPT UIADD3 URZ, UPT, UPT, URZ, URZ, URZ ;  /* 0x000000fffffff290 */ /* 0x000fe2000fffe0ff */
[----:B------:R-:W2:Y:S04]  /*2cc0*/  @!P0 LD.E.128 R20, desc[UR4][R24.64] ;  /* 0x0000000418148980 */ /* 0x000ea8000c101d00 */
[----:B--2---:R-:W-:Y:S01]  /*2cd0*/  @!P0 ST.E.128 desc[UR4][R14.64], R20 ;  /* 0x000000140e008985 */ /* 0x004fe2000c101d04 */
[----:B------:R-:W-:Y:S03]  /*2ce0*/  @!P5 IADD3 R30, P0, PT, R24, R81, RZ ;  /* 0x00000051181ed210 */ /* 0x000fe60007f1e0ff */
[----:B------:R2:W3:Y:S02]  /*2cf0*/  @!P6 LD.E.128 R16, desc[UR4][R26.64] ;  /* 0x000000041a10e980 */ /* 0x0004e4000c101d00 */
[C---:B------:R-:W-:Y:S01]  /*2d00*/  @!P5 IMAD.X R31, R25.reuse, 0x1, R79, P0 ;  /* 0x00000001191fd824 */ /* 0x040fe200000e064f */
[C---:B------:R-:W-:Y:S04]  /*2d10*/  @!P5 LEA R34, P0, R176.reuse, R14, 0x6 ;  /* 0x0000000eb022d211 */ /* 0x040fe800078030ff */
[----:B------:R-:W-:Y:S02]  /*2d20*/  @!P5 LEA.HI.X R35, R176, R15, R177, 0x6, P0 ;  /* 0x0000000fb023d211 */ /* 0x000fe400000f34b1 */
[----:B------:R-:W-:Y:S05]  /*2d30*/  @!P2 IADD3 R32, P0, PT, R24, R132, RZ ;  /* 0x000000841820a210 */ /* 0x000fea0007f1e0ff */
[----:B------:R-:W-:Y:S01]  /*2d40*/  @!P2 IMAD.X R33, R25, 0x1, R73, P0 ;  /* 0x000000011921a824 */ /* 0x000fe200000e0649 */
[C---:B------:R-:W-:Y:S04]  /*2d50*/  @!P4 LEA R28, P0, R130.reuse, R24, 0x7 ;  /* 0x00000018821cc211 */ /* 0x040fe800078038ff */
[----:B------:R-:W-:Y:S02]  /*2d60*/  @!P4 LEA.HI.X R29, R130, R25, R131, 0x7, P0 ;  /* 0x00000019821dc211 */ /* 0x000fe400000f3c83 */
[C---:B--2---:R-:W-:Y:S04]  /*2d70*/  @!P4 LEA R26, P0, R176.reuse, R14, 0x7 ;  /* 0x0000000eb01ac211 */ /* 0x044fe800078038ff */
[----:B------:R-:W-:Y:S02]  /*2d80*/  @!P4 LEA.HI.X R27, R176, R15, R177, 0x7, P0 ;  /* 0x0000000fb01bc211 */ /* 0x000fe400000f3cb1 */
[----:B------:R-:W-:Y:S04]  /*2d90*/  ISETP.GE.AND P0, PT, R100, R189, PT ;  /* 0x000000bd6400720c */ /* 0x000fe80003f06270 */
[----:B------:R-:W-:Y:S01]  /*2da0*/  P2R R114, PR, RZ, 0x1 ;  /* 0x00000001ff727803 */ /* 0x000fe20000000000 */
[----:B---3--:R2:W-:Y:S04]  /*2db0*/  @!P6 ST.E.128 desc[UR4][R2.64], R16 ;  /* 0x000000100200e985 */ /* 0x0085e8000c101d04 */
[----:B-1----:R-:W3:Y:S01]  /*2dc0*/  @!P5 LD.E.128 R4, desc[UR4][R30.64] ;  /* 0x000000041e04d980 */ /* 0x002ee2000c101d00 */
[----:B--2---:R-:W-:Y:S04]  /*2dd0*/  @!P2 IMAD.WIDE.U32 R2, R176, 0x60, R14 ;  /* 0x00000060b002a825 */ /* 0x004fe800078e000e */
[----:B------:R-:W-:Y:S02]  /*2de0*/  @!P2 IMAD.IADD R3, R3, 0x1, R0 ;  /* 0x000000010303a824 */ /* 0x000fe400078e0200 */
[----:B------:R-:W-:Y:S01]  /*2df0*/  @!P1 IMAD R0, R131, 0xa0, RZ ;  /* 0x000000a083009824 */ /* 0x000fe200078e02ff */
[----:B---3--:R-:W-:Y:S04]  /*2e00*/  @!P5 ST.E.128 desc[UR4][R34.64], R4 ;  /* 0x000000042200d985 */ /* 0x008fe8000c101d04 */
[----:B------:R-:W2:Y:S04]  /*2e10*/  @!P2 LD.E.128 R20, desc[UR4][R32.64] ;  /* 0x000000042014a980 */ /* 0x000ea8000c101d00 */
[----:B--2---:R1:W-:Y:S04]  /*2e20*/  @!P2 ST.E.128 desc[UR4][R2.64], R20 ;  /* 0x000000140200a985 */ /* 0x0043e8000c101d04 */
[----:B------:R-:W2:Y:S01]  /*2e30*/  @!P4 LD.E.128 R16, desc[UR4][R28.64] ;  /* 0x000000041c10c980 */ /* 0x000ea2000c101d00 */
[----:B-1----:R-:W-:Y:S04]  /*2e40*/  @!P1 IMAD.WIDE.U32 R2, R130, 0xa0, R24 ;  /* 0x000000a082029825 */ /* 0x002fe800078e0018 */
[----:B------:R-:W-:Y:S02]  /*2e50*/  @!P1 IMAD.IADD R3, R3, 0x1, R0 ;  /* 0x0000000103039824 */ /* 0x000fe400078e0200 */
[----:B------:R-:W-:Y:S04]  /*2e60*/  @!P1 IMAD.WIDE.U32 R20, R176, 0xa0, R14 ;  /* 0x000000a0b0149825 */ /* 0x000fe800078e000e */
[----:B------:R-:W-:Y:S04]  /*2e70*/  @!P1 IMAD R0, R177, 0xa0, RZ ;  /* 0x000000a0b1009824 */ /* 0x000fe800078e02ff */
[----:B------:R-:W-:Y:S01]  /*2e80*/  @!P1 IMAD.IADD R21, R21, 0x1, R0 ;  /* 0x0000000115159824 */ /* 0x000fe200078e0200 */
[----:B--2---:R1:W-:Y:S04]  /*2e90*/  @!P4 ST.E.128 desc[UR4][R26.64], R16 ;  /* 0x000000101a00c985 */ /* 0x0043e8000c101d04 */
[----:B------:R-:W2:Y:S04]  /*2ea0*/  @!P1 LD.E.128 R4, desc[UR4][R2.64] ;  /* 0x0000000402049980 */ /* 0x000ea8000c101d00 */
        /* <DEDUP_REMOVED lines=11> */
.L_x_9262:
        /* <DEDUP_REMOVED lines=10> */
[----:B------:R-:W-:Y:S02]  /*3000*/  SHF.L.U64.HI R3, R119, 0x1, R96 ;  /* 0x0000000177037819 */ /* 0x000fe40000010260 */
[----:B------:R-:W-:Y:S02]  /*3010*/  IADD3 R34, P0, PT, R48, R5, RZ ;  /* 0x0000000530227210 */ /* 0x000fe40007f1e0ff */
[----:B------:R-:W-:Y:S02]  /*3020*/  LEA.HI.X R39, R93, R9, R76, 0x1, P1 ;  /* 0x000000095d277211 */ /* 0x000fe400008f0c4c */
[----:B------:R-:W-:Y:S01]  /*3030*/  IADD3 R6, P2, PT, R12, R5, RZ ;  /* 0x000000050c067210 */ /* 0x000fe20007f5e0ff */
[--C-:B------:R-:W-:Y:S04]  /*3040*/  IMAD.X R35, R49, 0x1, R3.reuse, P0 ;  /* 0x0000000131237824 */ /* 0x100fe800000e0603 */
[----:B------:R-:W-:Y:S01]  /*3050*/  IMAD.X R7, R13, 0x1, R3, P2 ;  /* 0x000000010d077824 */ /* 0x000fe200010e0603 */
[----:B--2---:R-:W-:Y:S04]  /*3060*/  ISETP.GE.AND P3, PT, R100, R41, PT ;  /* 0x000000296400720c */ /* 0x004fe80003f66270 */
[CC--:B------:R-:W-:Y:S02]  /*3070*/  ISETP.GE.OR P1, PT, R124.reuse, R104.reuse, P3 ;  /* 0x000000687c00720c */ /* 0x0c0fe40001f26670 */
[----:B------:R-:W-:Y:S02]  /*3080*/  ISETP.GE.OR P2, PT, R69, R104, P3 ;  /* 0x000000684500720c */ /* 0x000fe40001f46670 */
[----:B------:R-:W-:Y:S11]  /*3090*/  ISETP.LT.OR P0, PT, R124, R106, P1 ;  /* 0x0000006a7c00720c */ /* 0x000ff60000f01670 */
[----:B------:R-:W-:Y:S02]  /*30a0*/  @!UPT UIADD3 URZ, UPT, UPT, URZ, URZ, URZ ;  /* 0x000000fffffff290 */ /* 0x000fe4000fffe0ff */
        /* <DEDUP_REMOVED lines=51> */
.L_x_9266:
[----:B------:R-:W-:Y:S05]  /*33e0*/  BSYNC.RECONVERGENT B0 ;  /* 0x0000000000007941 */ /* 0x000fea0003800200 */
.L_x_9265:
[----:B------:R-:W-:Y:S01]  /*33f0*/  ISETP.LT.OR P2, PT, R69, R106, P2 ;  /* 0x0000006a4500720c */ /* 0x000fe20001741670 */
[----:B------:R-:W-:Y:S01]  /*3400*/  BSSY.RECONVERGENT B0, `(.L_x_9267) ;  /* 0x0000036000007945 */ /* 0x000fe20003800200 */
[C---:B------:R-:W-:Y:S04]  /*3410*/  ISETP.GE.OR P0, PT, R68.reuse, R104, P3 ;  /* 0x000000684400720c */ /* 0x040fe80001f06670 */
        /* <DEDUP_REMOVED lines=52> */
.L_x_9268:
[----:B------:R-:W-:Y:S05]  /*3760*/  BSYNC.RECONVERGENT B0 ;  /* 0x0000000000007941 */ /* 0x000fea0003800200 */
.L_x_9267:
        /* <DEDUP_REMOVED lines=57> */
.L_x_9270:
[----:B------:R-:W-:Y:S05]  /*3b00*/  BSYNC.RECONVERGENT B0 ;  /* 0x0000000000007941 */ /* 0x000fea0003800200 */
.L_x_9269:
[C---:B------:R-:W-:Y:S01]  /*3b10*/  ISETP.GE.OR P0, PT, R67.reuse, R104, P3 ;  /* 0x000000684300720c */ /* 0x040fe20001f06670 */
[----:B------:R-:W-:Y:S01]  /*3b20*/  BSSY.RECONVERGENT B0, `(.L_x_9271) ;  /* 0x000003c000007945 */ /* 0x000fe20003800200 */
[----:B------:R-:W-:Y:S02]  /*3b30*/  ISETP.NE.AND P1, PT, R42, RZ, PT ;  /* 0x000000ff2a00720c */ /* 0x000fe40003f25270 */
[----:B------:R-:W-:Y:S02]  /*3b40*/  ISETP.LT.OR P0, PT, R67, R106, P0 ;  /* 0x0000006a4300720c */ /* 0x000fe40000701670 */
[----:B------:R-:W-:Y:S11]  /*3b50*/  ISETP.GE.OR P4, PT, R100, R41, P1 ;  /* 0x000000296400720c */ /* 0x000ff60000f86670 */
[----:B------:R-:W-:Y:S05]  /*3b60*/  @P0 BRA `(.L_x_9272) ;  /* 0x0000000000dc0947 */ /* 0x000fea0003800000 */
        /* <DEDUP_REMOVED lines=55> */
.L_x_9272:
[----:B------:R-:W-:Y:S05]  /*3ee0*/  BSYNC.RECONVERGENT B0 ;  /* 0x0000000000007941 */ /* 0x000fea0003800200 */
.L_x_9271:
[C---:B------:R-:W-:Y:S01]  /*3ef0*/  ISETP.GE.OR P0, PT, R117.reuse, R104, P3 ;  /* 0x000000687500720c */ /* 0x040fe20001f06670 */
[----:B------:R-:W-:Y:S01]  /*3f00*/  BSSY.RECONVERGENT B0, `(.L_x_9273) ;  /* 0x0000041000007945 */ /* 0x000fe20003800200 */
[----:B------:R-:W-:Y:S02]  /*3f10*/  ISETP.NE.AND P5, PT, R40, RZ, PT ;  /* 0x000000ff2800720c */ /* 0x000fe40003fa5270 */
[----:B------:R-:W-:Y:S02]  /*3f20*/  ISETP.LT.OR P0, PT, R117, R106, P0 ;  /* 0x0000006a7500720c */ /* 0x000fe40000701670 */
[-C--:B------:R-:W-:Y:S02]  /*3f30*/  ISETP.GE.OR P2, PT, R115, R104.reuse, P3 ;  /* 0x000000687300720c */ /* 0x080fe40001f46670 */
[----:B------:R-:W-:Y:S02]  /*3f40*/  ISETP.GE.OR P1, PT, R113, R104, P3 ;  /* 0x000000687100720c */ /* 0x000fe40001f26670 */
[----:B------:R-:W-:Y:S02]  /*3f50*/  PLOP3.LUT P4, PT, P4, P5, PT, 0xf2, 0x2f ;  /* 0x00000000002f781c */ /* 0x000fe4000278be72 */
[-C--:B------:R-:W-:Y:S02]  /*3f60*/  ISETP.LT.OR P2, PT, R115, R106.reuse, P2 ;  /* 0x0000006a7300720c */ /* 0x080fe40001741670 */
[----:B------:R-:W-:Y:S03]  /*3f70*/  ISETP.LT.OR P3, PT, R113, R106, P1 ;  /* 0x0000006a7100720c */ /* 0x000fe60000f61670 */
[----:B------:R-:W-:Y:S10]  /*3f80*/  @P0 BRA `(.L_x_9274) ;  /* 0x0000000000e00947 */ /* 0x000ff40003800000 */
[----:B------:R-:W-:Y:S01]  /*3f90*/  IMAD R42, R177, 0x60, RZ ;  /* 0x00000060b12a7824 */ /* 0x000fe200078e02ff */
[----:B------:R-:W-:Y:S01]  /*3fa0*/  ISETP.GE.AND P0, PT, R100, R15, PT ;  /* 0x0000000f6400720c */ /* 0x000fe20003f06270 */
[----:B----4-:R-:W-:Y:S01]  /*3fb0*/  IMAD.WIDE.U32 R46, R176, 0x60, R36 ;  /* 0x00000060b02e7825 */ /* 0x010fe200078e0024 */
[----:B------:R-:W-:Y:S04]  /*3fc0*/  IADD3 R40, P1, PT, R38, R132, RZ ;  /* 0x0000008426287210 */ /* 0x000fe80007f3e0ff */
[----:B------:R-:W-:Y:S02]  /*3fd0*/  IADD3.X R41, PT, PT, R39, R73, RZ, P1, !PT ;  /* 0x0000004927297210 */ /* 0x000fe40000ffe4ff */
[----:B------:R-:W-:Y:S03]  /*3fe0*/  IADD3 R47, PT, PT, R42, R47, RZ ;  /* 0x0000002f2a2f7210 */ /* 0x000fe60007ffe0ff */
[----:B-123--:R-:W2:Y:S02]  /*3ff0*/  LD.E.128 R20, desc[UR4][R40.64] ;  /* 0x0000000428147980 */ /* 0x00eea4000c101d00 */
        /* <DEDUP_REMOVED lines=49> */
.L_x_9274:
[----:B------:R-:W-:Y:S05]  /*4310*/  BSYNC.RECONVERGENT B0 ;  /* 0x0000000000007941 */ /* 0x000fea0003800200 */
.L_x_9273:
[----:B------:R-:W-:Y:S04]  /*4320*/  BSSY.RECONVERGENT B0, `(.L_x_9275) ;  /* 0x0000039000007945 */ /* 0x000fe80003800200 */
[----:B------:R-:W-:Y:S05]  /*4330*/  @P2 BRA `(.L_x_9276) ;  /* 0x0000000000dc2947 */ /* 0x000fea0003800000 */
        /* <DEDUP_REMOVED lines=55> */
.L_x_9276:
[----:B------:R-:W-:Y:S05]  /*46b0*/  BSYNC.RECONVERGENT B0 ;  /* 0x0000000000007941 */ /* 0x000fea0003800200 */
.L_x_9275:
[----:B------:R-:W-:Y:S04]  /*46c0*/  BSSY.RECONVERGENT B0, `(.L_x_9277) ;  /* 0x000003b000007945 */ /* 0x000fe80003800200 */
[----:B------:R-:W-:Y:S05]  /*46d0*/  @P3 BRA `(.L_x_9278) ;  /* 0x0000000000e43947 */ /* 0x000fea0003800000 */
[----:B------:R-:W-:Y:S01]  /*46e0*/  IMAD R40, R131, 0xa0, RZ ;  /* 0x000000a083287824 */ /* 0x000fe200078e02ff */
[----:B------:R-:W-:Y:S01]  /*46f0*/  ISETP.GE.AND P0, PT, R100, R15, PT ;  /* 0x0000000f6400720c */ /* 0x000fe20003f06270 */
[----:B------:R-:W-:Y:S04]  /*4700*/  IMAD.WIDE.U32 R42, R130, 0xa0, R38 ;  /* 0x000000a0822a7825 */ /* 0x000fe800078e0026 */
[----:B-1--4-:R-:W-:Y:S01]  /*4710*/  IMAD.WIDE.U32 R46, R176, 0xa0, R36 ;  /* 0x000000a0b02e7825 */ /* 0x012fe200078e0024 */
[----:B------:R-:W-:Y:S05]  /*4720*/  IADD3 R43, PT, PT, R40, R43, RZ ;  /* 0x0000002b282b7210 */ /* 0x000fea0007ffe0ff */
[----:B--23--:R1:W2:Y:S02]  /*4730*/  LD.E.128 R20, desc[UR4][R42.64] ;  /* 0x000000042a147980 */ /* 0x00c2a4000c101d00 */
        /* <DEDUP_REMOVED lines=51> */
.L_x_9278:
[----:B------:R-:W-:Y:S05]  /*4a70*/  BSYNC.RECONVERGENT B0 ;  /* 0x0000000000007941 */ /* 0x000fea0003800200 */
.L_x_9277:
        /* <DEDUP_REMOVED lines=59> */
.L_x_9280:
[----:B------:R-:W-:Y:S05]  /*4e30*/  BSYNC.RECONVERGENT B0 ;  /* 0x0000000000007941 */ /* 0x000fea0003800200 */
.L_x_9279:
[----:B------:R-:W5:Y:S02]  /*4e40*/  LD.E R3, desc[UR4][R102.64+0xd0] ;  /* 0x0000d00466037980 */ /* 0x000f64000c101900 */
[----:B-----5:R-:W-:Y:S05]  /*4e50*/  IMAD.U32 R3, R3, -0x40, RZ ;  /* 0xffffffc003037824 */ /* 0x020fea00078e00ff */
[C---:B------:R-:W-:Y:S02]  /*4e60*/  LEA R12, P1, R3.reuse, R12, 0x1 ;  /* 0x0000000c030c7211 */ /* 0x040fe400078208ff */
[C---:B------:R-:W-:Y:S02]  /*4e70*/  LEA R48, P0, R3.reuse, R48, 0x1 ;  /* 0x0000003003307211 */ /* 0x040fe400078008ff */
[C---:B------:R-:W-:Y:S02]  /*4e80*/  LEA.HI.X.SX32 R13, R3.reuse, R13, 0x1, P1 ;  /* 0x0000000d030d7211 */ /* 0x040fe400008f0eff */
[----:B------:R-:W-:Y:S01]  /*4e90*/  LEA.HI.X.SX32 R49, R3, R49, 0x1, P0 ;  /* 0x0000003103317211 */ /* 0x000fe200000f0eff */
[----:B------:R-:W-:Y:S05]  /*4ea0*/  BRA `(.L_x_9263) ;  /* 0x0000003000447947 */ /* 0x000fea0003800000 */
.L_x_9264:
        /* <DEDUP_REMOVED lines=58> */
[----:B------:R-:W-:Y:S02]  /*5250*/  @!P0 HADD2.F32 R23, -RZ, R138.H1_H1 ;  /* 0x3000008aff178230 */ /* 0x000fe40000004100 */
[----:B------:R-:W-:Y:S01]  /*5260*/  @!P2 FADD.FTZ R29, -R29, -RZ ;  /* 0x800000ff1d1da221 */ /* 0x000fe20000010100 */
[--C-:B------:R-:W-:Y:S01]  /*5270*/  @!P0 HADD2.F32 R40, -RZ, R42.reuse.H0_H0 ;  /* 0x2000002aff288230 */ /* 0x100fe20000004100 */
[----:B------:R-:W-:Y:S01]  /*5280*/  @!P0 F2FP.F16.F32.PACK_AB R47, R2, R0 ;  /* 0x00000000022f823e */ /* 0x000fe200000000ff */
[----:B------:R-:W-:Y:S02]  /*5290*/  @!P0 HADD2.F32 R41, -RZ, R42.H1_H1 ;  /* 0x3000002aff298230 */ /* 0x000fe40000004100 */
[----:B------:R-:W-:Y:S01]  /*52a0*/  @!P0 FMUL.FTZ R4, R24, R29 ;  /* 0x0000001d18048220 */ /* 0x000fe20000410000 */
[----:B------:R-:W-:Y:S01]  /*52b0*/  @!P0 HADD2.F32 R21, -RZ, R139.H0_H0 ;  /* 0x2000008bff158230 */ /* 0x000fe20000004100 */
[----:B------:R-:W-:Y:S01]  /*52c0*/  @!P0 MOV R52, R47 ;  /* 0x0000002f00348202 */ /* 0x000fe20000000f00 */
[--C-:B------:R-:W-:Y:S02]  /*52d0*/  @!P0 HADD2.F32 R42, -RZ, R43.reuse.H0_H0 ;  /* 0x2000002bff2a8230 */ /* 0x100fe40000004100 */
[----:B------:R-:W-:Y:S01]  /*52e0*/  @!P2 FADD.FTZ R27, -R27, -RZ ;  /* 0x800000ff1b1ba221 */ /* 0x000fe20000010100 */
[----:B------:R-:W-:Y:S01]  /*52f0*/  @!P0 HADD2.F32 R44, -RZ, R43.H1_H1 ;  /* 0x3000002bff2c8230 */ /* 0x000fe20000004100 */
        /* <DEDUP_REMOVED lines=12> */
[----:B------:R-:W-:Y:S01]  /*53c0*/  @!P0 FFMA.FTZ R3, R36, R38, R3 ;  /* 0x0000002624038223 */ /* 0x000fe20000010003 */
[----:B------:R-:W-:Y:S02]  /*53d0*/  @!P0 HADD2.F32 R37, -RZ, R43.H1_H1 ;  /* 0x3000002bff258230 */ /* 0x000fe40000004100 */
[----:B------:R-:W-:Y:S01]  /*53e0*/  @!P0 FMUL.FTZ R7, R18, R21 ;  /* 0x0000001512078220 */ /* 0x000fe20000410000 */
[--C-:B------:R-:W-:Y:S02]  /*53f0*/  @!P0 HADD2.F32 R34, -RZ, R46.reuse.H0_H0 ;  /* 0x2000002eff228230 */ /* 0x100fe40000004100 */
[----:B------:R-:W-:Y:S01]  /*5400*/  @!P0 FFMA.FTZ R4, R35, R39, R4 ;  /* 0x0000002723048223 */ /* 0x000fe20000010004 */
[----:B------:R-:W-:Y:S02]  /*5410*/  @!P0 HADD2.F32 R43, -RZ, R46.H1_H1 ;  /* 0x3000002eff2b8230 */ /* 0x000fe40000004100 */
[----:B------:R-:W-:Y:S01]  /*5420*/  @!P0 FMUL.FTZ R8, R19, R16 ;  /* 0x0000001013088220 */ /* 0x000fe20000410000 */
[----:B------:R-:W-:Y:S01]  /*5430*/  @!P0 FFMA.FTZ R5, R32, R40, R5 ;  /* 0x0000002820058223 */ /* 0x000fe20000010005 */
        /* <DEDUP_REMOVED lines=8> */
[----:B------:R-:W-:Y:S05]  /*54c0*/  @!P0 MOV R55, R135 ;  /* 0x0000008700378202 */ /* 0x000fea0000000f00 */
[----:B------:R1:W-:Y:S02]  /*54d0*/  ST.E.128 desc[UR4][R88.64], R52 ;  /* 0x0000003458007985 */ /* 0x0003e4000c101d04 */
.L_x_9282:
[----:B------:R-:W-:Y:S05]  /*54e0*/  BSYNC.RECONVERGENT B0 ;  /* 0x0000000000007941 */ /* 0x000fea0003800200 */
.L_x_9281:
        /* <DEDUP_REMOVED lines=68> */
[--C-:B------:R-:W-:Y:S02]  /*5930*/  @!P0 HADD2.F32 R38, -RZ, R50.reuse.H0_H0 ;  /* 0x20000032ff268230 */ /* 0x100fe40000004100 */
[----:B------:R-:W-:Y:S01]  /*5940*/  @!P0 FFMA.FTZ R2, R39, R36, R2 ;  /* 0x0000002427028223 */ /* 0x000fe20000010002 */
[----:B------:R-:W-:Y:S02]  /*5950*/  @!P0 HADD2.F32 R37, -RZ, R50.H1_H1 ;  /* 0x30000032ff258230 */ /* 0x000fe40000004100 */
[----:B------:R-:W-:Y:S01]  /*5960*/  @!P2 FADD.FTZ R16, -R16, -RZ ;  /* 0x800000ff1010a221 */ /* 0x000fe20000010100 */
[----:B------:R-:W-:Y:S02]  /*5970*/  @!P0 HADD2.F32 R23, -RZ, R23.H1_H1 ;  /* 0x30000017ff178230 */ /* 0x000fe40000004100 */
[----:B------:R-:W-:Y:S01]  /*5980*/  @!P0 FMUL.FTZ R5, R24, R29 ;  /* 0x0000001d18058220 */ /* 0x000fe20000410000 */
[----:B------:R-:W-:Y:S01]  /*5990*/  @!P0 F2FP.F16.F32.PACK_AB R136, R2, R0 ;  /* 0x000000000288823e */ /* 0x000fe200000000ff */
[--C-:B------:R-:W-:Y:S02]  /*59a0*/  @!P0 HADD2.F32 R34, -RZ, R45.reuse.H0_H0 ;  /* 0x2000002dff228230 */ /* 0x100fe40000004100 */
[----:B------:R-:W-:Y:S01]  /*59b0*/  @!P0 FMUL.FTZ R6, R22, R25 ;  /* 0x0000001916068220 */ /* 0x000fe20000410000 */
[----:B------:R-:W-:Y:S01]  /*59c0*/  @!P0 HADD2.F32 R39, -RZ, R45.H1_H1 ;  /* 0x3000002dff278230 */ /* 0x000fe20000004100 */
[----:B------:R-:W-:Y:S01]  /*59d0*/  @!P0 MOV R52, R136 ;  /* 0x0000008800348202 */ /* 0x000fe20000000f00 */
        /* <DEDUP_REMOVED lines=17> */
.L_x_9284:
[----:B------:R-:W-:Y:S05]  /*5af0*/  BSYNC.RECONVERGENT B0 ;  /* 0x0000000000007941 */ /* 0x000fea0003800200 */
.L_x_9283:
[CC--:B------:R-:W-:Y:S01]  /*5b00*/  ISETP.GE.OR P0, PT, R68.reuse, R104.reuse, P4 ;  /* 0x000000684400720c */ /* 0x0c0fe20002706670 */
[----:B------:R-:W-:Y:S01]  /*5b10*/  BSSY.RECONVERGENT B0, `(.L_x_9285) ;  /* 0x0000060000007945 */ /* 0x000fe20003800200 */
[----:B------:R-:W-:Y:S02]  /*5b20*/  ISETP.GE.OR P3, PT, R67, R104, P4 ;  /* 0x000000684300720c */ /* 0x000fe40002766670 */
[----:B------:R-:W-:Y:S11]  /*5b30*/  ISETP.LT.OR P0, PT, R68, R106, P0 ;  /* 0x0000006a4400720c */ /* 0x000ff60000701670 */
[----:B------:R-:W-:Y:S02]  /*5b40*/  @!UPT UIADD3 URZ, UPT, UPT, URZ, URZ, URZ ;  /* 0x000000fffffff290 */ /* 0x000fe4000fffe0ff */
[----:B------:R-:W-:Y:S05]  /*5b50*/  @P0 BRA `(.L_x_9286) ;  /* 0x00000004006c0947 */ /* 0x000fea0003800000 */
        /* <DEDUP_REMOVED lines=49> */
[----:B------:R-:W-:Y:S01]  /*5e70*/  @!P0 FMUL.FTZ R2, R28, R33 ;  /* 0x000000211c028220 */ /* 0x000fe20000410000 */
[--C-:B------:R-:W-:Y:S02]  /*5e80*/  @!P0 HADD2.F32 R41, -RZ, R46.reuse.H0_H0 ;  /* 0x2000002eff298230 */ /* 0x100fe40000004100 */
[----:B------:R-:W-:Y:S01]  /*5e90*/  @!P0 FMUL.FTZ R3, R27, R32 ;  /* 0x000000201b038220 */ /* 0x000fe20000410000 */
[----:B------:R-:W-:Y:S01]  /*5ea0*/  @!P0 HADD2.F32 R42, -RZ, R46.H1_H1 ;  /* 0x3000002eff2a8230 */ /* 0x000fe20000004100 */
[----:B------:R-:W-:Y:S01]  /*5eb0*/  @!P0 MOV R46, R54 ;  /* 0x00000036002e8202 */ /* 0x000fe20000000f00 */
[--C-:B------:R-:W-:Y:S02]  /*5ec0*/  @!P0 HADD2.F32 R34, -RZ, R50.reuse.H0_H0 ;  /* 0x20000032ff228230 */ /* 0x100fe40000004100 */
[----:B------:R-:W-:Y:S01]  /*5ed0*/  @!P2 FADD.FTZ R25, -R25, -RZ ;  /* 0x800000ff1919a221 */ /* 0x000fe20000010100 */
[----:B------:R-:W-:Y:S02]  /*5ee0*/  @!P0 HADD2.F32 R16, -RZ, R139.H1_H1 ;  /* 0x3000008bff108230 */ /* 0x000fe40000004100 */
[----:B------:R-:W-:Y:S01]  /*5ef0*/  @!P0 FFMA.FTZ R2, R39, R36, R2 ;  /* 0x0000002427028223 */ /* 0x000fe20000010002 */
[----:B------:R-:W-:Y:S01]  /*5f00*/  @!P0 HADD2.F32 R40, -RZ, R45.H1_H1 ;  /* 0x3000002dff288230 */ /* 0x000fe20000004100 */
[----:B------:R-:W-:Y:S01]  /*5f10*/  @!P0 MOV R45, R55 ;  /* 0x00000037002d8202 */ /* 0x000fe20000000f00 */
[----:B------:R-:W-:Y:S02]  /*5f20*/  @!P0 HADD2.F32 R37, -RZ, R50.H1_H1 ;  /* 0x30000032ff258230 */ /* 0x000fe40000004100 */
[----:B------:R-:W-:Y:S01]  /*5f30*/  @!P0 FMUL.FTZ R4, R26, R31 ;  /* 0x0000001f1a048220 */ /* 0x000fe20000410000 */
[----:B------:R-:W-:Y:S01]  /*5f40*/  @!P0 F2FP.F16.F32.PACK_AB R136, R2, R0 ;  /* 0x000000000288823e */ /* 0x000fe200000000ff */
[----:B------:R-:W-:Y:S01]  /*5f50*/  @!P2 FADD.FTZ R21, -R21, -RZ ;  /* 0x800000ff1515a221 */ /* 0x000fe20000010100 */
[----:B------:R-:W-:Y:S01]  /*5f60*/  @!P0 FFMA.FTZ R3, R34, R38, R3 ;  /* 0x0000002622038223 */ /* 0x000fe20000010003 */
[----:B------:R-:W-:Y:S01]  /*5f70*/  @!P2 FADD.FTZ R16, -R16, -RZ ;  /* 0x800000ff1010a221 */ /* 0x000fe20000010100 */
[----:B------:R-:W-:Y:S01]  /*5f80*/  LEA R140, P2, R176, R134, 0x5 ;  /* 0x00000086b08c7211 */ /* 0x000fe200078428ff */
[--C-:B------:R-:W-:Y:S01]  /*5f90*/  @!P0 HADD2.F32 R34, -RZ, R46.reuse.H0_H0 ;  /* 0x2000002eff228230 */ /* 0x100fe20000004100 */
[----:B------:R-:W-:Y:S01]  /*5fa0*/  @!P0 MOV R52, R136 ;  /* 0x0000008800348202 */ /* 0x000fe20000000f00 */
[----:B------:R-:W-:Y:S01]  /*5fb0*/  @!P0 FMUL.FTZ R5, R24, R29 ;  /* 0x0000001d18058220 */ /* 0x000fe20000410000 */
[----:B------:R-:W-:Y:S01]  /*5fc0*/  LEA.HI.X R141, R176, R135, R177, 0x5, P2 ;  /* 0x00000087b08d7211 */ /* 0x000fe200010f2cb1 */
[----:B------:R-:W-:Y:S02]  /*5fd0*/  @!P0 HADD2.F32 R39, -RZ, R46.H1_H1 ;  /* 0x3000002eff278230 */ /* 0x000fe40000004100 */
[----:B------:R-:W-:Y:S01]  /*5fe0*/  @!P0 FFMA.FTZ R4, R37, R40, R4 ;  /* 0x0000002825048223 */ /* 0x000fe20000010004 */
[----:B------:R-:W-:Y:S01]  /*5ff0*/  @!P0 FMUL.FTZ R6, R22, R25 ;  /* 0x0000001916068220 */ /* 0x000fe20000410000 */
[----:B------:R-:W-:Y:S02]  /*6000*/  @!P0 HADD2.F32 R43, -RZ, R47.H0_H0 ;  /* 0x2000002fff2b8230 */ /* 0x000fe40000004100 */
[----:B------:R-:W-:Y:S01]  /*6010*/  @!P0 FMUL.FTZ R7, R20, R21 ;  /* 0x0000001514078220 */ /* 0x000fe20000410000 */
[----:B------:R-:W-:Y:S01]  /*6020*/  @!P0 HADD2.F32 R36, -RZ, R45.H0_H0 ;  /* 0x2000002dff248230 */ /* 0x000fe20000004100 */
[----:B------:R-:W-:Y:S01]  /*6030*/  @!P0 F2FP.F16.F32.PACK_AB R137, R4, R3 ;  /* 0x000000030489823e */ /* 0x000fe200000000ff */
[----:B------:R-:W-:Y:S02]  /*6040*/  @!P0 HADD2.F32 R44, -RZ, R47.H1_H1 ;  /* 0x3000002fff2c8230 */ /* 0x000fe40000004100 */
[----:B------:R-:W-:Y:S01]  /*6050*/  @!P0 FMUL.FTZ R8, R23, R16 ;  /* 0x0000001017088220 */ /* 0x000fe20000410000 */
[----:B------:R-:W-:Y:S01]  /*6060*/  @!P0 HADD2.F32 R37, -RZ, R45.H1_H1 ;  /* 0x3000002dff258230 */ /* 0x000fe20000004100 */
[----:B------:R-:W-:Y:S01]  /*6070*/  @!P0 MOV R53, R137 ;  /* 0x0000008900358202 */ /* 0x000fe20000000f00 */
[----:B------:R-:W-:Y:S01]  /*6080*/  @!P0 FFMA.FTZ R5, R34, R41, R5 ;  /* 0x0000002922058223 */ /* 0x000fe20000010005 */
[----:B------:R-:W-:Y:S01]  /*6090*/  @!P0 FFMA.FTZ R6, R39, R42, R6 ;  /* 0x0000002a27068223 */ /* 0x000fe20000010006 */
[----:B------:R-:W-:Y:S01]  /*60a0*/  @!P0 FFMA.FTZ R7, R36, R43, R7 ;  /* 0x0000002b24078223 */ /* 0x000fe20000010007 */
[----:B------:R-:W-:Y:S03]  /*60b0*/  @!P0 FFMA.FTZ R8, R37, R44, R8 ;  /* 0x0000002c25088223 */ /* 0x000fe60000010008 */
[----:B------:R-:W-:Y:S02]  /*60c0*/  @!P0 F2FP.F16.F32.PACK_AB R138, R6, R5 ;  /* 0x00000005068a823e */ /* 0x000fe400000000ff */
[----:B------:R-:W-:Y:S02]  /*60d0*/  @!P0 F2FP.F16.F32.PACK_AB R139, R8, R7 ;  /* 0x00000007088b823e */ /* 0x000fe400000000ff */
[----:B------:R-:W-:Y:S02]  /*60e0*/  @!P0 MOV R54, R138 ;  /* 0x0000008a00368202 */ /* 0x000fe40000000f00 */
[----:B------:R-:W-:Y:S05]  /*60f0*/  @!P0 MOV R55, R139 ;  /* 0x0000008b00378202 */ /* 0x000fea0000000f00 */
[----:B------:R3:W-:Y:S02]  /*6100*/  ST.E.128 desc[UR4][R140.64], R52 ;  /* 0x000000348c007985 */ /* 0x0007e4000c101d04 */
.L_x_9286:
[----:B------:R-:W-:Y:S05]  /*6110*/  BSYNC.RECONVERGENT B0 ;  /* 0x0000000000007941 */ /* 0x000fea0003800200 */
.L_x_9285:
[----:B------:R-:W-:Y:S01]  /*6120*/  ISETP.LT.OR P2, PT, R67, R106, P3 ;  /* 0x0000006a4300720c */ /* 0x000fe20001f41670 */
[----:B------:R-:W-:Y:S01]  /*6130*/  BSSY.RECONVERGENT B0, `(.L_x_9287) ;  /* 0x000005f000007945 */ /* 0x000fe20003800200 */
[C---:B------:R-:W-:Y:S04]  /*6140*/  ISETP.GE.OR P0, PT, R117.reuse, R104, P4 ;  /* 0x000000687500720c */ /* 0x040fe80002706670 */
[----:B------:R-:W-:Y:S07]  /*6150*/  ISETP.LT.OR P3, PT, R117, R106, P0 ;  /* 0x0000006a7500720c */ /* 0x000fee0000761670 */
[----:B------:R-:W-:Y:S06]  /*6160*/  @P2 BRA `(.L_x_9288) ;  /* 0x00000004006c2947 */ /* 0x000fec0003800000 */
        /* <DEDUP_REMOVED lines=91> */
.L_x_9288:
[----:B------:R-:W-:Y:S05]  /*6720*/  BSYNC.RECONVERGENT B0 ;  /* 0x0000000000007941 */ /* 0x000fea0003800200 */
.L_x_9287:
        /* <DEDUP_REMOVED lines=18> */
[----:B------:R-:W-:Y:S01]  /*6850*/  @!P0 IADD3.X R37, PT, PT, R140, R87, RZ, P2, !PT ;  /* 0x000000578c258210 */ /* 0x000fe200017fe4ff */
[----:B------:R-:W-:Y:S01]  /*6860*/  IMAD.WIDE.U32 R140, R176, 0x60, R134 ;  /* 0x00000060b08c7825 */ /* 0x000fe200078e0086 */
        /* <DEDUP_REMOVED lines=26> */
[----:B------:R-:W-:Y:S01]  /*6a10*/  @!P0 HADD2.F32 R40, -RZ, R45.H1_H1 ;  /* 0x3000002dff288230 */ /* 0x000fe20000004100 */
[----:B------:R-:W-:Y:S01]  /*6a20*/  @!P0 MOV R45, R54 ;  /* 0x00000036002d8202 */ /* 0x000fe20000000f00 */
[--C-:B------:R-:W-:Y:S02]  /*6a30*/  @!P0 HADD2.F32 R29, -RZ, R138.reuse.H0_H0 ;  /* 0x2000008aff1d8230 */ /* 0x100fe40000004100 */
[----:B------:R-:W-:Y:S01]  /*6a40*/  @!P0 FFMA.FTZ R2, R39, R36, R2 ;  /* 0x0000002427028223 */ /* 0x000fe20000010002 */
[----:B------:R-:W-:Y:S02]  /*6a50*/  @!P0 HADD2.F32 R25, -RZ, R138.H1_H1 ;  /* 0x3000008aff198230 */ /* 0x000fe40000004100 */
[----:B------:R-:W-:Y:S01]  /*6a60*/  @!P2 FADD.FTZ R32, -R32, -RZ ;  /* 0x800000ff2020a221 */ /* 0x000fe20000010100 */
[--C-:B------:R-:W-:Y:S02]  /*6a70*/  @!P0 HADD2.F32 R21, -RZ, R139.reuse.H0_H0 ;  /* 0x2000008bff158230 */ /* 0x100fe40000004100 */
[----:B------:R-:W-:Y:S01]  /*6a80*/  @!P2 FADD.FTZ R31, -R31, -RZ ;  /* 0x800000ff1f1fa221 */ /* 0x000fe20000010100 */
[----:B------:R-:W-:Y:S01]  /*6a90*/  @!P0 HADD2.F32 R16, -RZ, R139.H1_H1 ;  /* 0x3000008bff108230 */ /* 0x000fe20000004100 */
[----:B------:R-:W-:Y:S01]  /*6aa0*/  @!P0 F2FP.F16.F32.PACK_AB R137, R2, R0 ;  /* 0x000000000289823e */ /* 0x000fe200000000ff */
[--C-:B------:R-:W-:Y:S02]  /*6ab0*/  @!P0 HADD2.F32 R34, -RZ, R50.reuse.H0_H0 ;  /* 0x20000032ff228230 */ /* 0x100fe40000004100 */
[----:B------:R-:W-:Y:S01]  /*6ac0*/  @!P0 FMUL.FTZ R3, R27, R32 ;  /* 0x000000201b038220 */ /* 0x000fe20000410000 */
[--C-:B------:R-:W-:Y:S01]  /*6ad0*/  @!P0 HADD2.F32 R36, -RZ, R45.reuse.H0_H0 ;  /* 0x2000002dff248230 */ /* 0x100fe20000004100 */
[----:B------:R-:W-:Y:S01]  /*6ae0*/  @!P0 MOV R52, R137 ;  /* 0x0000008900348202 */ /* 0x000fe20000000f00 */
[----:B------:R-:W-:Y:S01]  /*6af0*/  @!P0 HADD2.F32 R39, -RZ, R45.H1_H1 ;  /* 0x3000002dff278230 */ /* 0x000fe20000004100 */
[----:B------:R-:W-:Y:S01]  /*6b00*/  @!P0 MOV R45, R55 ;  /* 0x00000037002d8202 */ /* 0x000fe20000000f00 */
[----:B------:R-:W-:Y:S02]  /*6b10*/  @!P0 HADD2.F32 R37, -RZ, R50.H1_H1 ;  /* 0x30000032ff258230 */ /* 0x000fe40000004100 */
[----:B------:R-:W-:Y:S01]  /*6b20*/  @!P2 FADD.FTZ R29, -R29, -RZ ;  /* 0x800000ff1d1da221 */ /* 0x000fe20000010100 */
[----:B------:R-:W-:Y:S02]  /*6b30*/  @!P0 HADD2.F32 R23, -RZ, R23.H1_H1 ;  /* 0x30000017ff178230 */ /* 0x000fe40000004100 */
[----:B------:R-:W-:Y:S01]  /*6b40*/  @!P0 FFMA.FTZ R3, R34, R38, R3 ;  /* 0x0000002622038223 */ /* 0x000fe20000010003 */
[----:B------:R-:W-:Y:S01]  /*6b50*/  @!P0 FMUL.FTZ R4, R26, R31 ;  /* 0x0000001f1a048220 */ /* 0x000fe20000410000 */
        /* <DEDUP_REMOVED lines=18> */
[----:B------:R-:W-:Y:S02]  /*6c80*/  IMAD R136, R177, 0x60, RZ ;  /* 0x00000060b1887824 */ /* 0x000fe400078e02ff */
[----:B------:R-:W-:Y:S01]  /*6c90*/  @!P0 FFMA.FTZ R7, R34, R43, R7 ;  /* 0x0000002b22078223 */ /* 0x000fe20000010007 */
[----:B------:R-:W-:Y:S02]  /*6ca0*/  @!P0 FFMA.FTZ R8, R37, R44, R8 ;  /* 0x0000002c25088223 */ /* 0x000fe40000010008 */
[----:B------:R-:W-:Y:S02]  /*6cb0*/  IADD3 R141, PT, PT, R136, R141, RZ ;  /* 0x0000008d888d7210 */ /* 0x000fe40007ffe0ff */
[----:B------:R-:W-:Y:S02]  /*6cc0*/  @!P0 F2FP.F16.F32.PACK_AB R136, R6, R5 ;  /* 0x000000050688823e */ /* 0x000fe400000000ff */
[----:B------:R-:W-:Y:S02]  /*6cd0*/  @!P0 F2FP.F16.F32.PACK_AB R139, R8, R7 ;  /* 0x00000007088b823e */ /* 0x000fe400000000ff */
[----:B------:R-:W-:Y:S02]  /*6ce0*/  @!P0 MOV R54, R136 ;  /* 0x0000008800368202 */ /* 0x000fe40000000f00 */
[----:B------:R-:W-:Y:S05]  /*6cf0*/  @!P0 MOV R55, R139 ;  /* 0x0000008b00378202 */ /* 0x000fea0000000f00 */
[----:B------:R1:W-:Y:S02]  /*6d00*/  ST.E.128 desc[UR4][R140.64], R52 ;  /* 0x000000348c007985 */ /* 0x0003e4000c101d04 */
.L_x_9290:
[----:B------:R-:W-:Y:S05]  /*6d10*/  BSYNC.RECONVERGENT B0 ;  /* 0x0000000000007941 */ /* 0x000fea0003800200 */
.L_x_9289:
        /* <DEDUP_REMOVED lines=9> */
[C---:B------:R-:W-:Y:S04]  /*6db0*/  LEA R32, P2, R130.reuse, R18, 0x7 ;  /* 0x0000001282207211 */ /* 0x040fe800078438ff */
[----:B------:R-:W-:Y:S05]  /*6dc0*/  LEA.HI.X R33, R130, R19, R131, 0x7, P2 ;  /* 0x0000001382217211 */ /* 0x000fea00010f3c83 */
        /* <DEDUP_REMOVED lines=88> */
.L_x_9292:
[----:B------:R-:W-:Y:S05]  /*7350*/  BSYNC.RECONVERGENT B0 ;  /* 0x0000000000007941 */ /* 0x000fea0003800200 */
.L_x_9291:
[----:B------:R-:W-:Y:S04]  /*7360*/  BSSY.RECONVERGENT B0, `(.L_x_9293) ;  /* 0x000005f000007945 */ /* 0x000fe80003800200 */
[----:B------:R-:W-:Y:S05]  /*7370*/  @P3 BRA `(.L_x_9294) ;  /* 0x0000000400743947 */ /* 0x000fea0003800000 */
[----:B------:R-:W-:Y:S01]  /*7380*/  IMAD R139, R131, 0xa0, RZ ;  /* 0x000000a0838b7824 */ /* 0x000fe200078e02ff */
[----:B------:R-:W-:Y:S01]  /*7390*/  ISETP.GE.AND P0, PT, R100, R15, PT ;  /* 0x0000000f6400720c */ /* 0x000fe20003f06270 */
[----:B------:R-:W-:Y:S05]  /*73a0*/  IMAD.WIDE.U32 R32, R130, 0xa0, R18 ;  /* 0x000000a082207825 */ /* 0x000fea00078e0012 */
[----:B------:R-:W-:Y:S05]  /*73b0*/  IADD3 R33, PT, PT, R139, R33, RZ ;  /* 0x000000218b217210 */ /* 0x000fea0007ffe0ff */
        /* <DEDUP_REMOVED lines=89> */
.L_x_9294:
[----:B------:R-:W-:Y:S05]  /*7950*/  BSYNC.RECONVERGENT B0 ;  /* 0x0000000000007941 */ /* 0x000fea0003800200 */
.L_x_9293:
[----:B------:R-:W-:Y:S04]  /*7960*/  BSSY.RECONVERGENT B0, `(.L_x_9295) ;  /* 0x000005f000007945 */ /* 0x000fe80003800200 */
[----:B------:R-:W-:Y:S05]  /*7970*/  @P4 BRA `(.L_x_9296) ;  /* 0x0000000400744947 */ /* 0x000fea0003800000 */
[----:B-1234-:R-:W-:Y:S01]  /*7980*/  IMAD R53, R131, 0xc0, RZ ;  /* 0x000000c083357824 */ /* 0x01efe200078e02ff */
[----:B------:R-:W-:Y:S01]  /*7990*/  ISETP.GE.AND P0, PT, R100, R15, PT ;  /* 0x0000000f6400720c */ /* 0x000fe20003f06270 */
[----:B------:R-:W-:Y:S04]  /*79a0*/  IMAD.WIDE.U32 R18, R130, 0xc0, R18 ;  /* 0x000000c082127825 */ /* 0x000fe800078e0012 */
[----:B------:R-:W-:Y:S01]  /*79b0*/  IMAD.WIDE.U32 R134, R176, 0xc0, R134 ;  /* 0x000000c0b0867825 */ /* 0x000fe200078e0086 */
[----:B------:R-:W-:Y:S05]  /*79c0*/  IADD3 R19, PT, PT, R53, R19, RZ ;  /* 0x0000001335137210 */ /* 0x000fea0007ffe0ff */
[----:B------:R-:W2:Y:S02]  /*79d0*/  LD.E.128 R44, desc[UR4][R18.64] ;  /* 0x00000004122c7980 */ /* 0x000ea4000c101d00 */
        /* <DEDUP_REMOVED lines=21> */
[--C-:B------:R-:W-:Y:S02]  /*7b30*/  @!P0 HADD2.F32 R33, -RZ, R32.reuse.H0_H0 ;  /* 0x20000020ff218230 */ /* 0x100fe40000004100 */
        /* <DEDUP_REMOVED lines=36> */
[----:B------:R-:W-:Y:S01]  /*7d80*/  @!P0 FFMA.FTZ R3, R32, R36, R3 ;  /* 0x0000002420038223 */ /* 0x000fe20000010003 */
[----:B------:R-:W-:Y:S02]  /*7d90*/  @!P0 HADD2.F32 R37, -RZ, R41.H1_H1 ;  /* 0x30000029ff258230 */ /* 0x000fe40000004100 */
[----:B------:R-:W-:Y:S01]  /*7da0*/  @!P2 FADD.FTZ R23, -R23, -RZ ;  /* 0x800000ff1717a221 */ /* 0x000fe20000010100 */
[----:B------:R-:W-:Y:S02]  /*7db0*/  @!P0 HADD2.F32 R33, -RZ, R50.H1_H1 ;  /* 0x30000032ff218230 */ /* 0x000fe40000004100 */
[----:B------:R-:W-:Y:S01]  /*7dc0*/  @!P2 FADD.FTZ R21, -R21, -RZ ;  /* 0x800000ff1515a221 */ /* 0x000fe20000010100 */
[----:B------:R-:W-:Y:S01]  /*7dd0*/  @!P2 FADD.FTZ R17, -R17, -RZ ;  /* 0x800000ff1111a221 */ /* 0x000fe20000010100 */
[----:B------:R-:W-:Y:S01]  /*7de0*/  @!P2 FADD.FTZ R14, -R14, -RZ ;  /* 0x800000ff0e0ea221 */ /* 0x000fe20000010100 */
[----:B------:R-:W-:Y:S01]  /*7df0*/  @!P0 FMUL.FTZ R5, R20, R23 ;  /* 0x0000001714058220 */ /* 0x000fe20000410000 */
[----:B------:R-:W-:Y:S01]  /*7e00*/  @!P0 FFMA.FTZ R4, R33, R37, R4 ;  /* 0x0000002521048223 */ /* 0x000fe20000010004 */
[----:B------:R-:W-:Y:S01]  /*7e10*/  @!P0 FMUL.FTZ R6, R22, R21 ;  /* 0x0000001516068220 */ /* 0x000fe20000410000 */
[--C-:B------:R-:W-:Y:S02]  /*7e20*/  @!P0 HADD2.F32 R40, -RZ, R43.reuse.H0_H0 ;  /* 0x2000002bff288230 */ /* 0x100fe40000004100 */
[----:B------:R-:W-:Y:S01]  /*7e30*/  @!P0 FMUL.FTZ R7, R16, R17 ;  /* 0x0000001110078220 */ /* 0x000fe20000410000 */
[--C-:B------:R-:W-:Y:S01]  /*7e40*/  @!P0 HADD2.F32 R32, -RZ, R42.reuse.H0_H0 ;  /* 0x2000002aff208230 */ /* 0x100fe20000004100 */
        /* <DEDUP_REMOVED lines=16> */
.L_x_9296:
[----:B------:R-:W-:Y:S05]  /*7f50*/  BSYNC.RECONVERGENT B0 ;  /* 0x0000000000007941 */ /* 0x000fea0003800200 */
.L_x_9295:
[----:B------:R-:W5:Y:S02]  /*7f60*/  LD.E R3, desc[UR4][R102.64+0xd0] ;  /* 0x0000d00466037980 */ /* 0x000f64000c101900 */
[----:B-----5:R-:W-:Y:S05]  /*7f70*/  IMAD.U32 R3, R3, -0x40, RZ ;  /* 0xffffffc003037824 */ /* 0x020fea00078e00ff */
[C---:B------:R-:W-:Y:S02]  /*7f80*/  LEA R86, P1, R3.reuse, R86, 0x1 ;  /* 0x0000005603567211 */ /* 0x040fe400078208ff */
[C---:B------:R-:W-:Y:S02]  /*7f90*/  LEA R84, P0, R3.reuse, R84, 0x1 ;  /* 0x0000005403547211 */ /* 0x040fe400078008ff */
[C---:B------:R-:W-:Y:S02]  /*7fa0*/  LEA.HI.X.SX32 R87, R3.reuse, R87, 0x1, P1 ;  /* 0x0000005703577211 */ /* 0x040fe400008f0eff */
[----:B------:R-:W-:Y:S09]  /*7fb0*/  LEA.HI.X.SX32 R85, R3, R85, 0x1, P0 ;  /* 0x0000005503557211 */ /* 0x000ff200000f0eff */
.L_x_9263:
[----:B------:R-:W-:Y:S05]  /*7fc0*/  BSYNC.RECONVERGENT B1 ;  /* 0x0000000000017941 */ /* 0x000fea0003800200 */
.L_x_9261:
        /* <DEDUP_REMOVED lines=28> */
[----:B------:R-:W-:Y:S03]  /*8190*/  IABS R14, R116 ;  /* 0x00000074000e7213 */ /* 0x000fe60000000000 */
[----:B------:R-:W3:Y:S06]  /*81a0*/  LD.E.64 R24, desc[UR4][R102.64+0x40] ;  /* 0x0000400466187980 */ /* 0x000eec000c101b00 */
[----:B----4-:R-:W4:Y:S01]  /*81b0*/  LD.E.64 R22, desc[UR4][R102.64+0x20] ;  /* 0x0000200466167980 */ /* 0x010f22000c101b00 */
[-C--:B--2---:R-:W-:Y:S02]  /*81c0*/  IABS R17, R3.reuse ;  /* 0x0000000300117213 */ /* 0x084fe40000000000 */
[----:B------:R-:W-:Y:S02]  /*81d0*/  LOP3.LUT R4, RZ, R3, RZ, 0x33, !PT ;  /* 0x00000003ff047212 */ /* 0x000fe400078e33ff */
[----:B------:R-:W1:Y:S10]  /*81e0*/  I2F.RP R16, R17 ;  /* 0x0000001100107306 */ /* 0x000e740000209400 */
[----:B-1----:R-:W1:Y:S02]  /*81f0*/  MUFU.RCP R6, R16 ;  /* 0x0000001000067308 */ /* 0x002e640000001000 */
[----:B-1----:R-:W-:Y:S01]  /*8200*/  VIADD R18, R6, 0xffffffe ;  /* 0x0ffffffe06127836 */ /* 0x002fe20000000000 */
[----:B------:R-:W-:Y:S07]  /*8210*/  IABS R6, R98 ;  /* 0x0000006200067213 */ /* 0x000fee0000000000 */
[----:B------:R-:W1:Y:S02]  /*8220*/  F2I.FTZ.U32.TRUNC.NTZ R19, R18 ;  /* 0x0000001200137305 */ /* 0x000e64000021f000 */
[--C-:B-1----:R-:W-:Y:S01]  /*8230*/  IMAD.MOV R8, RZ, RZ, -R19.reuse ;  /* 0x000000ffff087224 */ /* 0x102fe200078e0a13 */
[----:B------:R-:W-:Y:S03]  /*8240*/  MOV R18, RZ ;  /* 0x000000ff00127202 */ /* 0x000fe60000000f00 */
[----:B------:R-:W-:Y:S01]  /*8250*/  IMAD R21, R8, R17, RZ ;  /* 0x0000001108157224 */ /* 0x000fe200078e02ff */
[----:B------:R-:W-:Y:S03]  /*8260*/  IABS R8, R3 ;  /* 0x0000000300087213 */ /* 0x000fe60000000000 */
[----:B------:R-:W-:Y:S02]  /*8270*/  IMAD.HI.U32 R19, R19, R21, R18 ;  /* 0x0000001513137227 */ /* 0x000fe400078e0012 */
[----:B------:R-:W2:Y:S02]  /*8280*/  LD.E.64 R20, desc[UR4][R102.64+0x28] ;  /* 0x0000280466147980 */ /* 0x000ea4000c101b00 */
[----:B------:R-:W-:Y:S02]  /*8290*/  IMAD.MOV R8, RZ, RZ, -R8 ;  /* 0x000000ffff087224 */ /* 0x000fe400078e0a08 */
[C---:B------:R-:W-:Y:S04]  /*82a0*/  IMAD.HI.U32 R7, R19.reuse, R6, RZ ;  /* 0x0000000613077227 */ /* 0x040fe800078e00ff */
[----:B------:R-:W-:Y:S02]  /*82b0*/  IMAD.HI.U32 R5, R19, R14, RZ ;  /* 0x0000000e13057227 */ /* 0x000fe400078e00ff */
[----:B------:R-:W5:Y:S02]  /*82c0*/  LD.E.64 R18, desc[UR4][R102.64+0x38] ;  /* 0x0000380466127980 */ /* 0x000f64000c101b00 */
[-C--:B------:R-:W-:Y:S02]  /*82d0*/  IMAD R6, R7, R8.reuse, R6 ;  /* 0x0000000807067224 */ /* 0x080fe400078e0206 */
[----:B------:R-:W-:Y:S01]  /*82e0*/  IMAD R14, R5, R8, R14 ;  /* 0x00000008050e7224 */ /* 0x000fe200078e020e */
[----:B------:R-:W-:Y:S02]  /*82f0*/  LOP3.LUT R8, R116, R3, RZ, 0x3c, !PT ;  /* 0x0000000374087212 */ /* 0x000fe400078e3cff */
[C---:B------:R-:W-:Y:S02]  /*8300*/  ISETP.GT.U32.AND P0, PT, R17.reuse, R6, PT ;  /* 0x000000061100720c */ /* 0x040fe40003f04070 */
[----:B------:R-:W-:Y:S02]  /*8310*/  ISETP.GT.U32.AND P1, PT, R17, R14, PT ;  /* 0x0000000e1100720c */ /* 0x000fe40003f24070 */
[----:B------:R-:W-:Y:S09]  /*8320*/  ISETP.GE.AND P5, PT, R8, RZ, PT ;  /* 0x000000ff0800720c */ /* 0x000ff20003fa6270 */
[----:B------:R-:W-:Y:S02]  /*8330*/  @!P0 IMAD.IADD R6, R6, 0x1, -R17 ;  /* 0x0000000106068824 */ /* 0x000fe400078e0a11 */
[----:B------:R-:W-:Y:S01]  /*8340*/  @!P0 VIADD R7, R7, 0x1 ;  /* 0x0000000107078836 */ /* 0x000fe20000000000 */
[-C--:B------:R-:W-:Y:S01]  /*8350*/  @!P1 IADD3 R14, PT, PT, R14, -R17.reuse, RZ ;  /* 0x800000110e0e9210 */ /* 0x080fe20007ffe0ff */
[----:B------:R-:W-:Y:S01]  /*8360*/  @!P1 VIADD R5, R5, 0x1 ;  /* 0x0000000105059836 */ /* 0x000fe20000000000 */
[-C--:B------:R-:W-:Y:S02]  /*8370*/  ISETP.GE.U32.AND P2, PT, R6, R17.reuse, PT ;  /* 0x000000110600720c */ /* 0x080fe40003f46070 */
[----:B------:R-:W-:Y:S02]  /*8380*/  ISETP.GE.U32.AND P3, PT, R14, R17, PT ;  /* 0x000000110e00720c */ /* 0x000fe40003f66070 */
[----:B------:R-:W-:Y:S02]  /*8390*/  LOP3.LUT R6, R98, R3, RZ, 0x3c, !PT ;  /* 0x0000000362067212 */ /* 0x000fe400078e3cff */
        /* <DEDUP_REMOVED lines=19> */
[-C--:B-1----:R-:W-:Y:S04]  /*84d0*/  IMAD.WIDE.U32 R26, R24, R0.reuse, RZ ;  /* 0x00000000181a7225 */ /* 0x082fe800078e00ff */
[----:B-----5:R-:W-:Y:S04]  /*84e0*/  IMAD R19, R19, R0, RZ ;  /* 0x0000000013137224 */ /* 0x020fe800078e02ff */
[----:B------:R-:W-:Y:S02]  /*84f0*/  IMAD R19, R18, R8, R19 ;  /* 0x0000000812137224 */ /* 0x000fe400078e0213 */
[----:B----4-:R-:W-:Y:S04]  /*8500*/  IMAD.IADD R16, R17, 0x1, -R6 ;  /* 0x0000000111107824 */ /* 0x010fe800078e0a06 */
[-C--:B------:R-:W-:Y:S01]  /*8510*/  IMAD R6, R23, R16.reuse, RZ ;  /* 0x0000001017067224 */ /* 0x080fe200078e02ff */
[----:B------:R-:W-:Y:S01]  /*8520*/  SHF.R.S32.HI R17, RZ, 0x1f, R16 ;  /* 0x0000001fff117819 */ /* 0x000fe20000011410 */
[C---:B------:R-:W-:Y:S01]  /*8530*/  IMAD.WIDE.U32 R24, R22.reuse, R16, RZ ;  /* 0x0000001016187225 */ /* 0x040fe200078e00ff */
[----:B------:R-:W-:Y:S03]  /*8540*/  IADD3 R23, PT, PT, R27, R14, RZ ;  /* 0x0000000e1b177210 */ /* 0x000fe60007ffe0ff */
[-C--:B------:R-:W-:Y:S01]  /*8550*/  IMAD R6, R22, R17.reuse, R6 ;  /* 0x0000001116067224 */ /* 0x080fe200078e0206 */
[----:B------:R-:W-:Y:S03]  /*8560*/  MOV R22, R26 ;  /* 0x0000001a00167202 */ /* 0x000fe60000000f00 */
[----:B------:R-:W-:Y:S02]  /*8570*/  IMAD.IADD R25, R25, 0x1, R6 ;  /* 0x0000000119197824 */ /* 0x000fe400078e0206 */
[----:B--2---:R-:W-:Y:S04]  /*8580*/  IMAD.WIDE.U32 R22, R16, R20, R22 ;  /* 0x0000001410167225 */ /* 0x004fe800078e0016 */
[----:B------:R-:W-:Y:S01]  /*8590*/  IMAD R16, R21, R16, RZ ;  /* 0x0000001015107224 */ /* 0x000fe200078e02ff */
[----:B------:R-:W-:Y:S01]  /*85a0*/  LEA R90, P1, R22, R90, 0x1 ;  /* 0x0000005a165a7211 */ /* 0x000fe200078208ff */
[----:B------:R-:W-:Y:S04]  /*85b0*/  IMAD.WIDE.U32 R24, R18, R0, R24 ;  /* 0x0000000012187225 */ /* 0x000fe800078e0018 */
[----:B------:R-:W-:Y:S01]  /*85c0*/  IMAD R16, R20, R17, R16 ;  /* 0x0000001114107224 */ /* 0x000fe200078e0210 */
[C---:B------:R-:W-:Y:S02]  /*85d0*/  LEA R88, P0, R24.reuse, R88, 0x1 ;  /* 0x0000005818587211 */ /* 0x040fe400078008ff */
[----:B------:R-:W-:Y:S01]  /*85e0*/  IADD3 R6, PT, PT, R25, R19, RZ ;  /* 0x0000001319067210 */ /* 0x000fe20007ffe0ff */
[----:B------:R-:W-:Y:S03]  /*85f0*/  IMAD.IADD R16, R23, 0x1, R16 ;  /* 0x0000000117107824 */ /* 0x000fe600078e0210 */
[----:B------:R-:W-:Y:S02]  /*8600*/  LEA.HI.X R89, R24, R89, R6, 0x1, P0 ;  /* 0x0000005918597211 */ /* 0x000fe400000f0c06 */
[----:B------:R-:W-:Y:S02]  /*8610*/  LEA.HI.X R91, R22, R91, R16, 0x1, P1 ;  /* 0x0000005b165b7211 */ /* 0x000fe400008f0c10 */
.L_x_9298:
[----:B------:R-:W-:Y:S05]  /*8620*/  BSYNC.RECONVERGENT B0 ;  /* 0x0000000000007941 */ /* 0x000fea0003800200 */
.L_x_9297:
[----:B------:R-:W-:Y:S11]  /*8630*/  ISETP.NE.AND P0, PT, R112, RZ, PT ;  /* 0x000000ff7000720c */ /* 0x000ff60003f05270 */
[----:B------:R-:W-:Y:S02]  /*8640*/  @!UPT UIADD3 URZ, UPT, UPT, URZ, URZ, URZ ;  /* 0x000000fffffff290 */ /* 0x000fe4000fffe0ff */
[----:B------:R-:W-:Y:S05]  /*8650*/  @P0 BRA `(.L_x_9299) ;  /* 0xffffff9c00d00947 */ /* 0x000fea000383ffff */
.L_x_9260:
        /* <DEDUP_REMOVED lines=19> */
.L_x_9304:
[----:B------:R2:W-:Y:S02]  /*8790*/  STS.128 [R191], RZ ;  /* 0x000000ffbf007388 */ /* 0x0005e40000000c00 */
.L_x_9303:
[----:B------:R-:W-:Y:S05]  /*87a0*/  BSYNC.RECONVERGENT B0 ;  /* 0x0000000000007941 */ /* 0x000fea0003800200 */
.L_x_9302:
        /* <DEDUP_REMOVED lines=17> */
.L_x_9306:
[----:B------:R-:W-:Y:S05]  /*88c0*/  BSYNC.RECONVERGENT B0 ;  /* 0x0000000000007941 */ /* 0x000fea0003800200 */
.L_x_9305:
        /* <DEDUP_REMOVED lines=11> */
.L_x_9308:
[----:B------:R-:W-:Y:S05]  /*8980*/  BSYNC.RECONVERGENT B0 ;  /* 0x0000000000007941 */ /* 0x000fea0003800200 */
.L_x_9307:
        /* <DEDUP_REMOVED lines=11> */
.L_x_9301:
[----:B------:R-:W2:Y:S04]  /*8a40*/  LD.E.64 R4, desc[UR4][R102.64+0xf0] ;  /* 0x0000f00466047980 */ /* 0x000ea8000c101b00 */
[----:B------:R-:W3:Y:S04]  /*8a50*/  LD.E.U8 R0, desc[UR4][R102.64+0x1b3] ;  /* 0x0001b30466007980 */ /* 0x000ee8000c101100 */
[----:B------:R1:W5:Y:S04]  /*8a60*/  LD.E.64 R26, desc[UR4][R102.64+0x148] ;  /* 0x00014804661a7980 */ /* 0x000368000c101b00 */
[----:B------:R1:W5:Y:S01]  /*8a70*/  LD.E.64 R28, desc[UR4][R102.64+0x150] ;  /* 0x00015004661c7980 */ /* 0x000362000c101b00 */
[----:B--2---:R-:W-:-:S04]  /*8a80*/  ISETP.NE.U32.AND P0, PT, R4, RZ, PT ;  /* 0x000000ff0400720c */ /* 0x004fc80003f05070 */
[----:B------:R-:W-:-:S13]  /*8a90*/  ISETP.NE.AND.EX P0, PT, R5, RZ, PT, P0 ;  /* 0x000000ff0500720c */ /* 0x000fda0003f05300 */
[----:B------:R-:W-:-:S04]  /*8aa0*/  @P0 LEA R6, P1, R186, R4, 0x2 ;  /* 0x00000004ba060211 */ /* 0x000fc800078210ff */
[----:B------:R-:W-:Y:S01]  /*8ab0*/  @P0 LEA.HI.X R7, R186, R5, RZ, 0x2, P1 ;  /* 0x00000005ba070211 */ /* 0x000fe200008f14ff */
        /* <DEDUP_REMOVED lines=16> */
[C---:B------:R-:W-:Y:S01]  /*8bc0*/  SHF.L.U64.HI R5, R4.reuse, 0x1, R5 ;  /* 0x0000000104057819 */ /* 0x040fe20000010205 */
[----:B------:R-:W-:Y:S01]  /*8bd0*/  IMAD.SHL.U32 R19, R4, 0x2, RZ ;  /* 0x0000000204137824 */ /* 0x000fe200078e00ff */
[----:B------:R-:W-:Y:S02]  /*8be0*/  BSSY.RECONVERGENT B1, `(.L_x_9311) ;  /* 0x000003b000017945 */ /* 0x000fe40003800200 */
        /* <DEDUP_REMOVED lines=16> */
[----:B-----5:R-:W-:Y:S01]  /*8cf0*/  MOV R14, R10 ;  /* 0x0000000a000e7202 */ /* 0x020fe20000000f00 */
        /* <DEDUP_REMOVED lines=37> */
.L_x_9315:
[----:B------:R-:W-:Y:S05]  /*8f50*/  BSYNC.RECONVERGENT B0 ;  /* 0x0000000000007941 */ /* 0x000fea0003800200 */
.L_x_9314:
[----:B-----5:R3:W-:Y:S01]  /*8f60*/  STS.128 [R191], R8 ;  /* 0x00000008bf007388 */ /* 0x0207e20000000c00 */
[----:B------:R-:W-:Y:S05]  /*8f70*/  BRA `(.L_x_9312) ;  /* 0x0000000000047947 */ /* 0x000fea0003800000 */
.L_x_9313:
[----:B------:R2:W-:Y:S02]  /*8f80*/  STS.128 [R191], RZ ;  /* 0x000000ffbf007388 */ /* 0x0005e40000000c00 */
.L_x_9312:
[----:B------:R-:W-:Y:S05]  /*8f90*/  BSYNC.RECONVERGENT B1 ;  /* 0x0000000000017941 */ /* 0x000fea0003800200 */
.L_x_9311:
[----:B------:R-:W-:Y:S01]  /*8fa0*/  VIADD R197, R124, 0x10 ;  /* 0x000000107cc57836 */ /* 0x000fe20000000000 */
[----:B------:R-:W-:Y:S01]  /*8fb0*/  LEA R20, P0, R33, R122, 0x1 ;  /* 0x0000007a21147211 */ /* 0x000fe200078008ff */
        /* <DEDUP_REMOVED lines=51> */
.L_x_9319:
[----:B------:R-:W-:Y:S05]  /*92f0*/  BSYNC.RECONVERGENT B0 ;  /* 0x0000000000007941 */ /* 0x000fea0003800200 */
.L_x_9318:
[----:B-----5:R1:W-:Y:S02]  /*9300*/  STS.128 [R191+0x800], R8 ;  /* 0x00080008bf007388 */ /* 0x0203e40000000c00 */
.L_x_9317:
[----:B------:R-:W-:Y:S05]  /*9310*/  BSYNC.RECONVERGENT B1 ;  /* 0x0000000000017941 */ /* 0x000fea0003800200 */
.L_x_9316:
        /* <DEDUP_REMOVED lines=53> */
.L_x_9323:
[----:B------:R-:W-:Y:S05]  /*9670*/  BSYNC.RECONVERGENT B0 ;  /* 0x0000000000007941 */ /* 0x000fea0003800200 */
.L_x_9322:
[----:B-----5:R1:W-:Y:S02]  /*9680*/  STS.128 [R191+0x1000], R8 ;  /* 0x00100008bf007388 */ /* 0x0203e40000000c00 */
.L_x_9321:
[----:B------:R-:W-:Y:S05]  /*9690*/  BSYNC.RECONVERGENT B1 ;  /* 0x0000000000017941 */ /* 0x000fea0003800200 */
.L_x_9320:
        /* <DEDUP_REMOVED lines=14> */
[--C-:B-----5:R-:W-:Y:S01]  /*9780*/  HADD2.F32 R13, -RZ, R9.reuse.H0_H0 ;  /* 0x20000009ff0d7230 */ /* 0x120fe20000004100 */
[----:B------:R-:W-:Y:S01]  /*9790*/  MOV R12, R10 ;  /* 0x0000000a000c7202 */ /* 0x000fe20000000f00 */
[----:B------:R-:W-:Y:S02]  /*97a0*/  HADD2.F32 R14, -RZ, R9.H1_H1 ;  /* 0x30000009ff0e7230 */ /* 0x000fe40000004100 */
[--C-:B------:R-:W-:Y:S02]  /*97b0*/  HADD2.F32 R10, -RZ, R11.reuse.H1_H1 ;  /* 0x3000000bff0a7230 */ /* 0x100fe40000004100 */
[----:B------:R-:W-:-:S02]  /*97c0*/  HADD2.F32 R15, -RZ, R11.H0_H0 ;  /* 0x2000000bff0f7230 */ /* 0x000fc40000004100 */
[----:B---3--:R-:W-:Y:S02]  /*97d0*/  HADD2.F32 R6, -RZ, R2.H1_H1 ;  /* 0x30000002ff067230 */ /* 0x008fe40000004100 */
[----:B------:R-:W-:Y:S02]  /*97e0*/  HADD2.F32 R0, -RZ, R3.H1_H1 ;  /* 0x30000003ff007230 */ /* 0x000fe40000004100 */
[--C-:B--2---:R-:W-:Y:S02]  /*97f0*/  HADD2.F32 R9, -RZ, R4.reuse.H1_H1 ;  /* 0x30000004ff097230 */ /* 0x104fe40000004100 */
[C---:B------:R-:W-:Y:S01]  /*9800*/  FMUL.FTZ R16, R14.reuse, R6 ;  /* 0x000000060e107220 */ /* 0x040fe20000410000 */
[----:B------:R-:W-:Y:S02]  /*9810*/  HADD2.F32 R7, -RZ, R5.H1_H1 ;  /* 0x30000005ff077230 */ /* 0x000fe40000004100 */
[----:B------:R-:W-:Y:S02]  /*9820*/  HADD2.F32 R4, -RZ, R4.H0_H0 ;  /* 0x20000004ff047230 */ /* 0x000fe40000004100 */
[----:B------:R-:W-:Y:S01]  /*9830*/  FMUL.FTZ R11, R14, R9 ;  /* 0x000000090e0b7220 */ /* 0x000fe20000410000 */
[C---:B------:R-:W-:Y:S01]  /*9840*/  FMUL.FTZ R14, R10.reuse, R0 ;  /* 0x000000000a0e7220 */ /* 0x040fe20000410000 */
[----:B------:R-:W-:Y:S01]  /*9850*/  FMUL.FTZ R17, R10, R7 ;  /* 0x000000070a117220 */ /* 0x000fe20000410000 */
[----:B------:R-:W-:-:S02]  /*9860*/  HADD2.F32 R2, -RZ, R2.H0_H0 ;  /* 0x20000002ff027230 */ /* 0x000fc40000004100 */
[----:B------:R-:W-:Y:S01]  /*9870*/  FFMA.FTZ R16, R13, R9, -R16 ;  /* 0x000000090d107223 */ /* 0x000fe20000010810 */
[C---:B------:R-:W-:Y:S01]  /*9880*/  FFMA.FTZ R14, R15.reuse, R7, -R14 ;  /* 0x000000070f0e7223 */ /* 0x040fe2000001080e */
[----:B------:R-:W-:Y:S01]  /*9890*/  FFMA.FTZ R17, R15, R0, R17 ;  /* 0x000000000f117223 */ /* 0x000fe20000010011 */
[----:B------:R-:W-:Y:S02]  /*98a0*/  HADD2.F32 R7, -RZ, R8.H1_H1 ;  /* 0x30000008ff077230 */ /* 0x000fe40000004100 */
[----:B------:R-:W-:Y:S01]  /*98b0*/  FFMA.FTZ R11, R13, R6, R11 ;  /* 0x000000060d0b7223 */ /* 0x000fe2000001000b */
[----:B------:R-:W-:Y:S02]  /*98c0*/  HADD2.F32 R3, -RZ, R3.H0_H0 ;  /* 0x20000003ff037230 */ /* 0x000fe40000004100 */
[----:B------:R-:W-:Y:S02]  /*98d0*/  HADD2.F32 R0, -RZ, R12.H1_H1 ;  /* 0x3000000cff007230 */ /* 0x000fe40000004100 */
[----:B------:R-:W-:Y:S01]  /*98e0*/  FMUL.FTZ R6, R7, R2 ;  /* 0x0000000207067220 */ /* 0x000fe20000410000 */
[----:B------:R-:W-:-:S02]  /*98f0*/  HADD2.F32 R5, -RZ, R5.H0_H0 ;  /* 0x20000005ff057230 */ /* 0x000fc40000004100 */
        /* <DEDUP_REMOVED lines=13> */
.L_x_9325:
[----:B------:R-:W-:Y:S05]  /*99d0*/  BSYNC.RECONVERGENT B0 ;  /* 0x0000000000007941 */ /* 0x000fea0003800200 */
.L_x_9324:
[----:B-----5:R1:W-:Y:S01]  /*99e0*/  STS.128 [R191+0x1800], R8 ;  /* 0x00180008bf007388 */ /* 0x0203e20000000c00 */
[----:B------:R-:W-:Y:S05]  /*99f0*/  BRA `(.L_x_9309) ;  /* 0x0000001400dc7947 */ /* 0x000fea0003800000 */
.L_x_9310:
        /* <DEDUP_REMOVED lines=49> */
[----:B------:R-:W-:Y:S01]  /*9d10*/  FMUL.FTZ R18, R18, R15 ;  /* 0x0000000f12127220 */ /* 0x000fe20000410000 */
[----:B------:R-:W-:Y:S02]  /*9d20*/  HADD2.F32 R41, -RZ, R7.H0_H0 ;  /* 0x20000007ff297230 */ /* 0x000fe40000004100 */
[----:B------:R-:W-:Y:S01]  /*9d30*/  @!P1 FADD.FTZ R4, -R4, -RZ ;  /* 0x800000ff04049221 */ /* 0x000fe20000010100 */
[----:B------:R-:W-:-:S02]  /*9d40*/  HADD2.F32 R6, -RZ, R6.H1_H1 ;  /* 0x30000006ff067230 */ /* 0x000fc40000004100 */
[----:B------:R-:W-:Y:S01]  /*9d50*/  @!P1 FADD.FTZ R5, -R5, -RZ ;  /* 0x800000ff05059221 */ /* 0x000fe20000010100 */
[----:B------:R-:W-:Y:S02]  /*9d60*/  HADD2.F32 R7, -RZ, R7.H1_H1 ;  /* 0x30000007ff077230 */ /* 0x000fe40000004100 */
[----:B------:R-:W-:Y:S01]  /*9d70*/  FMUL.FTZ R13, R13, R4 ;  /* 0x000000040d0d7220 */ /* 0x000fe20000410000 */
[----:B----4-:R-:W-:Y:S02]  /*9d80*/  HADD2.F32 R4, -RZ, R8.H0_H0 ;  /* 0x20000008ff047230 */ /* 0x010fe40000004100 */
[----:B------:R-:W-:Y:S01]  /*9d90*/  FMUL.FTZ R34, R34, R5 ;  /* 0x0000000522227220 */ /* 0x000fe20000410000 */
[--C-:B------:R-:W-:Y:S02]  /*9da0*/  HADD2.F32 R5, -RZ, R16.reuse.H0_H0 ;  /* 0x20000010ff057230 */ /* 0x100fe40000004100 */
[----:B------:R-:W-:Y:S01]  /*9db0*/  @!P1 FADD.FTZ R37, -R37, -RZ ;  /* 0x800000ff25259221 */ /* 0x000fe20000010100 */
[----:B------:R-:W-:-:S02]  /*9dc0*/  HADD2.F32 R15, -RZ, R16.H1_H1 ;  /* 0x30000010ff0f7230 */ /* 0x000fc40000004100 */
[----:B------:R-:W-:Y:S01]  /*9dd0*/  FMUL.FTZ R32, R32, R39 ;  /* 0x0000002720207220 */ /* 0x000fe20000410000 */
[----:B------:R-:W-:Y:S02]  /*9de0*/  HADD2.F32 R8, -RZ, R8.H1_H1 ;  /* 0x30000008ff087230 */ /* 0x000fe40000004100 */
        /* <DEDUP_REMOVED lines=11> */
[----:B------:R-:W-:Y:S02]  /*9ea0*/  HADD2.F32 R16, -RZ, R10.H0_H0 ;  /* 0x2000000aff107230 */ /* 0x000fe40000004100 */
        /* <DEDUP_REMOVED lines=8> */
[----:B------:R-:W-:Y:S01]  /*9f30*/  HADD2.F32 R11, -RZ, R11.H1_H1 ;  /* 0x3000000bff0b7230 */ /* 0x000fe20000004100 */
[----:B------:R-:W-:Y:S01]  /*9f40*/  F2FP.F16.F32.PACK_AB R16, R15, R4 ;  /* 0x000000040f10723e */ /* 0x000fe200000000ff */
        /* <DEDUP_REMOVED lines=9> */
.L_x_9330:
[----:B------:R-:W-:Y:S05]  /*9fe0*/  BSYNC.RECONVERGENT B0 ;  /* 0x0000000000007941 */ /* 0x000fea0003800200 */
.L_x_9329:
[----:B-----5:R2:W-:Y:S01]  /*9ff0*/  STS.128 [R191], R16 ;  /* 0x00000010bf007388 */ /* 0x0205e20000000c00 */
[----:B------:R-:W-:Y:S05]  /*a000*/  BRA `(.L_x_9327) ;  /* 0x0000000000047947 */ /* 0x000fea0003800000 */
.L_x_9328:
[----:B------:R3:W-:Y:S02]  /*a010*/  STS.128 [R191], RZ ;  /* 0x000000ffbf007388 */ /* 0x0007e40000000c00 */
.L_x_9327:
[----:B------:R-:W-:Y:S05]  /*a020*/  BSYNC.RECONVERGENT B1 ;  /* 0x0000000000017941 */ /* 0x000fea0003800200 */
.L_x_9326:
        /* <DEDUP_REMOVED lines=28> */
[----:B-----5:R-:W-:Y:S01]  /*a1f0*/  MOV R22, R18 ;  /* 0x0000001200167202 */ /* 0x020fe20000000f00 */
[--C-:B---3--:R-:W-:Y:S02]  /*a200*/  HADD2.F32 R18, -RZ, R12.reuse.H0_H0 ;  /* 0x2000000cff127230 */ /* 0x108fe40000004100 */
        /* <DEDUP_REMOVED lines=21> */
[----:B--2---:R-:W-:Y:S02]  /*a360*/  HADD2.F32 R4, -RZ, R8.H0_H0 ;  /* 0x20000008ff047230 */ /* 0x004fe40000004100 */
        /* <DEDUP_REMOVED lines=37> */
.L_x_9334:
[----:B------:R-:W-:Y:S05]  /*a5c0*/  BSYNC.RECONVERGENT B0 ;  /* 0x0000000000007941 */ /* 0x000fea0003800200 */
.L_x_9333:
[----:B-----5:R1:W-:Y:S02]  /*a5d0*/  STS.128 [R191+0x800], R16 ;  /* 0x00080010bf007388 */ /* 0x0203e40000000c00 */
.L_x_9332:
[----:B------:R-:W-:Y:S05]  /*a5e0*/  BSYNC.RECONVERGENT B1 ;  /* 0x0000000000017941 */ /* 0x000fea0003800200 */
.L_x_9331:
        /* <DEDUP_REMOVED lines=89> */
.L_x_9338:
[----:B------:R-:W-:Y:S05]  /*ab80*/  BSYNC.RECONVERGENT B0 ;  /* 0x0000000000007941 */ /* 0x000fea0003800200 */
.L_x_9337:
[----:B-----5:R2:W-:Y:S02]  /*ab90*/  STS.128 [R191+0x1000], R16 ;  /* 0x00100010bf007388 */ /* 0x0205e40000000c00 */
.L_x_9336:
[----:B------:R-:W-:Y:S05]  /*aba0*/  BSYNC.RECONVERGENT B1 ;  /* 0x0000000000017941 */ /* 0x000fea0003800200 */
.L_x_9335:
        /* <DEDUP_REMOVED lines=24> */
[----:B------:R-:W-:-:S04]  /*ad30*/  IADD3.X R5, PT, PT, R29, R9, RZ, P0, !PT ;  /* 0x000000091d057210 */ /* 0x000fc800007fe4ff */
[----:B------:R-:W2:Y:S01]  /*ad40*/  LD.E.128 R12, desc[UR4][R12.64] ;  /* 0x000000040c0c7980 */ /* 0x000ea2000c101d00 */
[----:B------:R-:W-:-:S03]  /*ad50*/  IADD3 R8, P0, PT, R26, R3, RZ ;  /* 0x000000031a087210 */ /* 0x000fc60007f1e0ff */
[----:B------:R-:W3:Y:S01]  /*ad60*/  LD.E.128 R4, desc[UR4][R4.64] ;  /* 0x0000000404047980 */ /* 0x000ee2000c101d00 */
[----:B------:R-:W-:-:S06]  /*ad70*/  IADD3.X R9, PT, PT, R27, R9, RZ, P0, !PT ;  /* 0x000000091b097210 */ /* 0x000fcc00007fe4ff */
[----:B------:R-:W4:Y:S01]  /*ad80*/  LD.E.128 R8, desc[UR4][R8.64] ;  /* 0x0000000408087980 */ /* 0x000f22000c101d00 */
[--C-:B--2---:R-:W-:Y:S02]  /*ad90*/  HADD2.F32 R3, -RZ, R14.reuse.H0_H0 ;  /* 0x2000000eff037230 */ /* 0x104fe40000004100 */
[----:B------:R-:W-:Y:S02]  /*ada0*/  HADD2.F32 R20, -RZ, R14.H1_H1 ;  /* 0x3000000eff147230 */ /* 0x000fe40000004100 */
[--C-:B------:R-:W-:Y:S02]  /*adb0*/  HADD2.F32 R14, -RZ, R15.reuse.H0_H0 ;  /* 0x2000000fff0e7230 */ /* 0x100fe40000004100 */
[----:B------:R-:W-:Y:S02]  /*adc0*/  HADD2.F32 R21, -RZ, R15.H1_H1 ;  /* 0x3000000fff157230 */ /* 0x000fe40000004100 */
[--C-:B---3--:R-:W-:Y:S02]  /*add0*/  HADD2.F32 R15, -RZ, R4.reuse.H0_H0 ;  /* 0x20000004ff0f7230 */ /* 0x108fe40000004100 */
[----:B------:R-:W-:-:S02]  /*ade0*/  HADD2.F32 R25, -RZ, R4.H1_H1 ;  /* 0x30000004ff197230 */ /* 0x000fc40000004100 */
[--C-:B------:R-:W-:Y:S02]  /*adf0*/  HADD2.F32 R23, -RZ, R5.reuse.H0_H0 ;  /* 0x20000005ff177230 */ /* 0x100fe40000004100 */
[----:B------:R-:W-:Y:S01]  /*ae00*/  @!P1 FADD.FTZ R15, -R15, -RZ ;  /* 0x800000ff0f0f9221 */ /* 0x000fe20000010100 */
[----:B------:R-:W-:Y:S02]  /*ae10*/  HADD2.F32 R22, -RZ, R5.H1_H1 ;  /* 0x30000005ff167230 */ /* 0x000fe40000004100 */
[----:B------:R-:W-:Y:S01]  /*ae20*/  @!P1 FADD.FTZ R25, -R25, -RZ ;  /* 0x800000ff19199221 */ /* 0x000fe20000010100 */
[--C-:B------:R-:W-:Y:S02]  /*ae30*/  HADD2.F32 R4, -RZ, R6.reuse.H0_H0 ;  /* 0x20000006ff047230 */ /* 0x100fe40000004100 */
[----:B------:R-:W-:Y:S01]  /*ae40*/  @!P1 FADD.FTZ R23, -R23, -RZ ;  /* 0x800000ff17179221 */ /* 0x000fe20000010100 */
[----:B------:R-:W-:Y:S02]  /*ae50*/  HADD2.F32 R27, -RZ, R6.H1_H1 ;  /* 0x30000006ff1b7230 */ /* 0x000fe40000004100 */
        /* <DEDUP_REMOVED lines=10> */
[----:B------:R-:W-:Y:S01]  /*af00*/  FMUL.FTZ R3, R3, R4 ;  /* 0x0000000403037220 */ /* 0x000fe20000410000 */
[----:B------:R-:W-:Y:S02]  /*af10*/  HADD2.F32 R13, -RZ, R13.H1_H1 ;  /* 0x3000000dff0d7230 */ /* 0x000fe40000004100 */
[----:B------:R-:W-:Y:S01]  /*af20*/  FMUL.FTZ R0, R0, R15 ;  /* 0x0000000f00007220 */ /* 0x000fe20000410000 */
[----:B------:R-:W-:Y:S01]  /*af30*/  FMUL.FTZ R14, R14, R5 ;  /* 0x000000050e0e7220 */ /* 0x000fe20000410000 */
[----:B------:R-:W-:Y:S01]  /*af40*/  FMUL.FTZ R21, R21, R6 ;  /* 0x0000000615157220 */ /* 0x000fe20000410000 */
[----:B----4-:R-:W-:Y:S02]  /*af50*/  HADD2.F32 R4, -RZ, R8.H0_H0 ;  /* 0x20000008ff047230 */ /* 0x010fe40000004100 */
        /* <DEDUP_REMOVED lines=8> */
[----:B------:R-:W-:Y:S01]  /*afe0*/  FMUL.FTZ R20, R20, R27 ;  /* 0x0000001b14147220 */ /* 0x000fe20000410000 */
[--C-:B------:R-:W-:Y:S02]  /*aff0*/  HADD2.F32 R6, -RZ, R9.reuse.H0_H0 ;  /* 0x20000009ff067230 */ /* 0x100fe40000004100 */
[----:B------:R-:W-:Y:S02]  /*b000*/  HADD2.F32 R22, -RZ, R9.H1_H1 ;  /* 0x30000009ff167230 */ /* 0x000fe40000004100 */
[----:B------:R-:W-:Y:S01]  /*b010*/  FFMA.FTZ R15, R15, R8, R12 ;  /* 0x000000080f0f7223 */ /* 0x000fe2000001000c */
[----:B------:R-:W-:-:S02]  /*b020*/  HADD2.F32 R16, -RZ, R10.H0_H0 ;  /* 0x2000000aff107230 */ /* 0x000fc40000004100 */
[----:B------:R-:W-:Y:S01]  /*b030*/  FFMA.FTZ R2, R7, R6, R2 ;  /* 0x0000000607027223 */ /* 0x000fe20000010002 */
[----:B------:R-:W-:Y:S02]  /*b040*/  HADD2.F32 R23, -RZ, R10.H1_H1 ;  /* 0x3000000aff177230 */ /* 0x000fe40000004100 */
[--C-:B------:R-:W-:Y:S02]  /*b050*/  HADD2.F32 R9, -RZ, R11.reuse.H0_H0 ;  /* 0x2000000bff097230 */ /* 0x100fe40000004100 */
[----:B------:R-:W-:Y:S02]  /*b060*/  HADD2.F32 R10, -RZ, R11.H1_H1 ;  /* 0x3000000bff0a7230 */ /* 0x000fe40000004100 */
[----:B------:R-:W-:Y:S02]  /*b070*/  HADD2.F32 R6, -RZ, R17.H1_H1 ;  /* 0x30000011ff067230 */ /* 0x000fe40000004100 */
[--C-:B------:R-:W-:Y:S02]  /*b080*/  HADD2.F32 R4, -RZ, R18.reuse.H0_H0 ;  /* 0x20000012ff047230 */ /* 0x100fe40000004100 */
[----:B------:R-:W-:-:S02]  /*b090*/  HADD2.F32 R7, -RZ, R18.H1_H1 ;  /* 0x30000012ff077230 */ /* 0x000fc40000004100 */
        /* <DEDUP_REMOVED lines=11> */
.L_x_9340:
[----:B------:R-:W-:Y:S05]  /*b150*/  BSYNC.RECONVERGENT B0 ;  /* 0x0000000000007941 */ /* 0x000fea0003800200 */
.L_x_9339:
[----:B-----5:R1:W-:Y:S02]  /*b160*/  STS.128 [R191+0x1800], R16 ;  /* 0x00180010bf007388 */ /* 0x0203e40000000c00 */
.L_x_9309:
[----:B------:R-:W-:Y:S05]  /*b170*/  BSYNC.RECONVERGENT B2 ;  /* 0x0000000000027941 */ /* 0x000fea0003800200 */
.L_x_9300:
[----:B----4-:R-:W-:Y:S01]  /*b180*/  IADD3 R3, PT, PT, -R187, R60, RZ ;  /* 0x0000003cbb037210 */ /* 0x010fe20007ffe1ff */
        /* <DEDUP_REMOVED lines=10> */
.L_x_9343:
[----:B------:R4:W-:Y:S02]  /*b230*/  STS.128 [R191+0x2000], RZ ;  /* 0x002000ffbf007388 */ /* 0x0009e40000000c00 */
.L_x_9342:
[----:B------:R-:W-:Y:S05]  /*b240*/  BSYNC.RECONVERGENT B0 ;  /* 0x0000000000007941 */ /* 0x000fea0003800200 */
.L_x_9341:
[----:B------:R-:W-:Y:S01]  /*b250*/  ISETP.GE.AND P1, PT, R197, R3, PT ;  /* 0x00000003c500720c */ /* 0x000fe20003f26270 */
[C---:B------:R-:W-:Y:S01]  /*b260*/  IMAD.SHL.U32 R49, R63.reuse, 0x2, RZ ;  /* 0x000000023f317824 */ /* 0x040fe200078e00ff */
[----:B------:R-:W-:Y:S01]  /*b270*/  SHF.L.U64.HI R2, R63, 0x1, R64 ;  /* 0x000000013f027819 */ /* 0x000fe20000010240 */
[----:B------:R-:W-:Y:S03]  /*b280*/  BSSY.RECONVERGENT B0, `(.L_x_9344) ;  /* 0x000000c000007945 */ /* 0x000fe60003800200 */
[----:B-1-3--:R-:W-:-:S05]  /*b290*/  IADD3 R10, P0, PT, R49, R180, RZ ;  /* 0x000000b4310a7210 */ /* 0x00afca0007f1e0ff */
        /* <DEDUP_REMOVED lines=9> */
.L_x_9346:
[----:B------:R3:W-:Y:S02]  /*b330*/  STS.128 [R191+0x2800], RZ ;  /* 0x002800ffbf007388 */ /* 0x0007e40000000c00 */
.L_x_9345:
[----:B------:R-:W-:Y:S05]  /*b340*/  BSYNC.RECONVERGENT B0 ;  /* 0x0000000000007941 */ /* 0x000fea0003800200 */
.L_x_9344:
        /* <DEDUP_REMOVED lines=12> */
.L_x_9349:
[----:B------:R1:W-:Y:S02]  /*b410*/  STS.128 [R191+0x3000], RZ ;  /* 0x003000ffbf007388 */ /* 0x0003e40000000c00 */
.L_x_9348:
[----:B------:R-:W-:Y:S05]  /*b420*/  BSYNC.RECONVERGENT B0 ;  /* 0x0000000000007941 */ /* 0x000fea0003800200 */
.L_x_9347:
        /* <DEDUP_REMOVED lines=12> */
.L_x_9352:
[----:B------:R1:W-:Y:S02]  /*b4f0*/  STS.128 [R191+0x3800], RZ ;  /* 0x003800ffbf007388 */ /* 0x0003e40000000c00 */
.L_x_9351:
[----:B------:R-:W-:Y:S05]  /*b500*/  BSYNC.RECONVERGENT B0 ;  /* 0x0000000000007941 */ /* 0x000fea0003800200 */
.L_x_9350:
        /* <DEDUP_REMOVED lines=16> */
.L_x_9355:
[----:B------:R1:W-:Y:S02]  /*b610*/  STS.128 [R191+0x4000], RZ ;  /* 0x004000ffbf007388 */ /* 0x0003e40000000c00 */
.L_x_9354:
[----:B------:R-:W-:Y:S05]  /*b620*/  BSYNC.RECONVERGENT B0 ;  /* 0x0000000000007941 */ /* 0x000fea0003800200 */
.L_x_9353:
[----:B------:R-:W-:Y:S01]  /*b630*/  IADD3 R6, PT, PT, R124, 0x50, RZ ;  /* 0x000000507c067810 */ /* 0x000fe20007ffe0ff */
        /* <DEDUP_REMOVED lines=12> */
.L_x_9358:
[----:B------:R1:W-:Y:S02]  /*b700*/  STS.128 [R191+0x4800], RZ ;  /* 0x004800ffbf007388 */ /* 0x0003e40000000c00 */
.L_x_9357:
[----:B------:R-:W-:Y:S05]  /*b710*/  BSYNC.RECONVERGENT B0 ;  /* 0x0000000000007941 */ /* 0x000fea0003800200 */
.L_x_9356:
[----:B-1----:R-:W-:Y:S01]  /*b720*/  IADD3 R4, PT, PT, R124, 0x60, RZ ;  /* 0x000000607c047810 */ /* 0x002fe20007ffe0ff */
        /* <DEDUP_REMOVED lines=15> */
.L_x_9361:
[----:B------:R1:W-:Y:S02]  /*b820*/  STS.128 [R191+0x5000], RZ ;  /* 0x005000ffbf007388 */ /* 0x0003e40000000c00 */
.L_x_9360:
[----:B------:R-:W-:Y:S05]  /*b830*/  BSYNC.RECONVERGENT B0 ;  /* 0x0000000000007941 */ /* 0x000fea0003800200 */
.L_x_9359:
        /* <DEDUP_REMOVED lines=14> */
.L_x_9364:
[----:B------:R1:W-:Y:S02]  /*b920*/  STS.128 [R191+0x5800], RZ ;  /* 0x005800ffbf007388 */ /* 0x0003e40000000c00 */
.L_x_9363:
[----:B------:R-:W-:Y:S05]  /*b930*/  BSYNC.RECONVERGENT B0 ;  /* 0x0000000000007941 */ /* 0x000fea0003800200 */
.L_x_9362:
[----:B------:R-:W0:Y:S01]  /*b940*/  LDGDEPBAR ;  /* 0x00000000000079af */ /* 0x000e220000000000 */
[----:B------:R-:W-:Y:S01]  /*b950*/  BSSY.RECONVERGENT B0, `(.L_x_9365) ;  /* 0x000000e000007945 */ /* 0x000fe20003800200 */
[----:B------:R-:W-:-:S04]  /*b960*/  DEPBAR.LE SB0, 0x0 ;  /* 0x000080000000791a */ /* 0x000fc80000000000 */
        /* <DEDUP_REMOVED lines=9> */
.L_x_9367:
[----:B------:R1:W-:Y:S01]  /*ba00*/  STS.128 [R191+0x6000], RZ ;  /* 0x006000ffbf007388 */ /* 0x0003e20000000c00 */
[----:B------:R-:W-:Y:S05]  /*ba10*/  BRA `(.L_x_9368) ;  /* 0x0000000000047947 */ /* 0x000fea0003800000 */
.L_x_9366:
[----:B------:R1:W-:Y:S02]  /*ba20*/  STS.128 [R191+0x6000], RZ ;  /* 0x006000ffbf007388 */ /* 0x0003e40000000c00 */
.L_x_9368:
[----:B------:R-:W-:Y:S05]  /*ba30*/  BSYNC.RECONVERGENT B0 ;  /* 0x0000000000007941 */ /* 0x000fea0003800200 */
.L_x_9365:
        /* <DEDUP_REMOVED lines=13> */
.L_x_9371:
[----:B------:R1:W-:Y:S02]  /*bb10*/  STS.128 [R191+0x6800], RZ ;  /* 0x006800ffbf007388 */ /* 0x0003e40000000c00 */
.L_x_9370:
[----:B------:R-:W-:Y:S05]  /*bb20*/  BSYNC.RECONVERGENT B0 ;  /* 0x0000000000007941 */ /* 0x000fea0003800200 */
.L_x_9369:
        /* <DEDUP_REMOVED lines=13> */
.L_x_9374:
[----:B------:R1:W-:Y:S02]  /*bc00*/  STS.128 [R191+0x7000], RZ ;  /* 0x007000ffbf007388 */ /* 0x0003e40000000c00 */
.L_x_9373:
[----:B------:R-:W-:Y:S05]  /*bc10*/  BSYNC.RECONVERGENT B0 ;  /* 0x0000000000007941 */ /* 0x000fea0003800200 */
.L_x_9372:
        /* <DEDUP_REMOVED lines=13> */
.L_x_9377:
[----:B------:R1:W-:Y:S02]  /*bcf0*/  STS.128 [R191+0x7800], RZ ;  /* 0x007800ffbf007388 */ /* 0x0003e40000000c00 */
.L_x_9376:
[----:B------:R-:W-:Y:S05]  /*bd00*/  BSYNC.RECONVERGENT B0 ;  /* 0x0000000000007941 */ /* 0x000fea0003800200 */
.L_x_9375:
        /* <DEDUP_REMOVED lines=16> */
.L_x_9380:
[----:B------:R1:W-:Y:S02]  /*be10*/  STS.128 [R191+0x8000], RZ ;  /* 0x008000ffbf007388 */ /* 0x0003e40000000c00 */
.L_x_9379:
[----:B------:R-:W-:Y:S05]  /*be20*/  BSYNC.RECONVERGENT B0 ;  /* 0x0000000000007941 */ /* 0x000fea0003800200 */
.L_x_9378:
        /* <DEDUP_REMOVED lines=13> */
.L_x_9383:
[----:B------:R1:W-:Y:S02]  /*bf00*/  STS.128 [R191+0x8800], RZ ;  /* 0x008800ffbf007388 */ /* 0x0003e40000000c00 */
.L_x_9382:
[----:B------:R-:W-:Y:S05]  /*bf10*/  BSYNC.RECONVERGENT B0 ;  /* 0x0000000000007941 */ /* 0x000fea0003800200 */
.L_x_9381:
        /* <DEDUP_REMOVED lines=16> */
.L_x_9386:
[----:B------:R1:W-:Y:S02]  /*c020*/  STS.128 [R191+0x9000], RZ ;  /* 0x009000ffbf007388 */ /* 0x0003e40000000c00 */
.L_x_9385:
[----:B------:R-:W-:Y:S05]  /*c030*/  BSYNC.RECONVERGENT B0 ;  /* 0x0000000000007941 */ /* 0x000fea0003800200 */
.L_x_9384:
[----:B------:R-:W-:Y:S01]  /*c040*/  ISETP.GE.AND P0, PT, R124, R3, PT ;  /* 0x000000037c00720c */ /* 0x000fe20003f06270 */
[----:B------:R-:W-:Y:S01]  /*c050*/  IMAD.SHL.U32 R0, R58, 0x20, RZ ;  /* 0x000000203a007824 */ /* 0x000fe200078e00ff */
[----:B------:R-:W-:Y:S04]  /*c060*/  BSSY.RECONVERGENT B0, `(.L_x_9387) ;  /* 0x000000f000007945 */ /* 0x000fe80003800200 */
[----:B------:R-:W-:-:S07]  /*c070*/  LOP3.LUT R175, R57, 0x7c00, R0, 0xf8, !PT ;  /* 0x00007c0039af7812 */ /* 0x000fce00078ef800 */
        /* <DEDUP_REMOVED lines=12> */
.L_x_9389:
[----:B------:R1:W-:Y:S02]  /*c140*/  STS.128 [R191+0x9800], RZ ;  /* 0x009800ffbf007388 */ /* 0x0003e40000000c00 */
.L_x_9388:
[----:B------:R-:W-:Y:S05]  /*c150*/  BSYNC.RECONVERGENT B0 ;  /* 0x0000000000007941 */ /* 0x000fea0003800200 */
.L_x_9387:
[----:B------:R-:W2:Y:S01]  /*c160*/  S2UR UR6, SR_CgaCtaId ;  /* 0x00000000000679c3 */ /* 0x000ea20000008800 */
[----:B------:R-:W-:Y:S01]  /*c170*/  IMAD.SHL.U32 R174, R58, 0x40, RZ ;  /* 0x000000403aae7824 */ /* 0x000fe200078e00ff */
[----:B------:R-:W-:Y:S01]  /*c180*/  LOP3.LUT R0, R65, 0x8, R58, 0x78, !PT ;  /* 0x0000000841007812 */ /* 0x000fe200078e783a */
[----:B------:R-:W-:Y:S01]  /*c190*/  UMOV UR7, 0x400 ;  /* 0x0000040000077882 */ /* 0x000fe20000000000 */
[----:B------:R-:W-:Y:S01]  /*c1a0*/  IMAD.IADD R175, R56, 0x1, R175 ;  /* 0x0000000138af7824 */ /* 0x000fe200078e02af */
[C---:B------:R-:W-:Y:S01]  /*c1b0*/  R2P PR, R58.reuse, 0x6 ;  /* 0x000000063a007804 */ /* 0x040fe20000000000 */
[----:B------:R-:W-:Y:S01]  /*c1c0*/  IMAD.SHL.U32 R58, R58, 0x2, RZ ;  /* 0x000000023a3a7824 */ /* 0x000fe200078e00ff */
[----:B------:R-:W-:Y:S01]  /*c1d0*/  LOP3.LUT R3, R0, 0x38, R59, 0x78, !PT ;  /* 0x0000003800037812 */ /* 0x000fe200078e783b */
[----:B------:R-:W0:Y:S01]  /*c1e0*/  LDGDEPBAR ;  /* 0x00000000000079af */ /* 0x000e220000000000 */
[----:B------:R-:W-:Y:S01]  /*c1f0*/  LOP3.LUT R174, R174, 0x400, RZ, 0xc0, !PT ;  /* 0x00000400aeae7812 */ /* 0x000fe200078ec0ff */
[----:B------:R-:W-:Y:S01]  /*c200*/  BSSY.RECONVERGENT B1, `(.L_x_9390) ;  /* 0x0000180000017945 */ /* 0x000fe20003800200 */
[----:B------:R-:W-:-:S03]  /*c210*/  LOP3.LUT R58, R58, 0x6, RZ, 0xc0, !PT ;  /* 0x000000063a3a7812 */ /* 0x000fc600078ec0ff */
[----:B------:R-:W-:Y:S02]  /*c220*/  IMAD R174, R3, 0x2, R174 ;  /* 0x0000000203ae7824 */ /* 0x000fe400078e02ae */
[----:B------:R-:W-:-:S05]  /*c230*/  IMAD.MOV.U32 R3, RZ, RZ, 0x20 ;  /* 0x00000020ff037424 */ /* 0x000fca00078e00ff */
[----:B------:R-:W-:Y:S01]  /*c240*/  SEL R3, R3, 0xffffffe0, !P1 ;  /* 0xffffffe003037807 */ /* 0x000fe20004800000 */
[----:B--2---:R-:W-:-:S06]  /*c250*/  ULEA UR6, UR6, UR7, 0x18 ;  /* 0x0000000706067291 */ /* 0x004fcc000f8ec0ff */
[----:B------:R-:W-:Y:S01]  /*c260*/  LEA R175, R175, UR6, 0x1 ;  /* 0x00000006afaf7c11 */ /* 0x000fe2000f8e08ff */
[----:B------:R-:W-:Y:S02]  /*c270*/  VIADD R0, R174, UR6 ;  /* 0x00000006ae007c36 */ /* 0x000fe40008000000 */
[----:B-----5:R-:W-:Y:S02]  /*c280*/  LDSM.16.M88.4 R28, [R174+UR6+0x3000] ;  /* 0x00300006ae1c783b */ /* 0x020fe40008000200 */
[--C-:B------:R-:W-:Y:S02]  /*c290*/  IMAD.IADD R173, R175, 0x1, R3.reuse ;  /* 0x00000001afad7824 */ /* 0x100fe400078e0203 */
[----:B------:R-:W2:Y:S01]  /*c2a0*/  LDSM.16.M88.4 R72, [R175] ;  /* 0x00000000af48783b */ /* 0x000ea20000000200 */
[----:B------:R-:W-:-:S03]  /*c2b0*/  IMAD.IADD R169, R0, 0x1, R3 ;  /* 0x0000000100a97824 */ /* 0x000fc600078e0203 */
[----:B-1----:R-:W1:Y:S04]  /*c2c0*/  LDSM.16.M88.4 R12, [R174+UR6+0x4000] ;  /* 0x00400006ae0c783b */ /* 0x002e680008000200 */
[----:B------:R-:W3:Y:S04]  /*c2d0*/  LDSM.16.M88.4 R20, [R174+UR6+0x3800] ;  /* 0x00380006ae14783b */ /* 0x000ee80008000200 */
[----:B------:R-:W-:Y:S04]  /*c2e0*/  LDSM.16.M88.4 R64, [R173] ;  /* 0x00000000ad40783b */ /* 0x000fe80000000200 */
[----:B------:R-:W4:Y:S04]  /*c2f0*/  LDSM.16.M88.4 R92, [R169+0x3000] ;  /* 0x00300000a95c783b */ /* 0x000f280000000200 */
[----:B------:R-:W4:Y:S04]  /*c300*/  LDSM.16.M88.4 R4, [R169+0x4000] ;  /* 0x00400000a904783b */ /* 0x000f280000000200 */
[----:B------:R-:W4:Y:S04]  /*c310*/  LDSM.16.M88.4 R68, [R169+0x3800] ;  /* 0x00380000a944783b */ /* 0x000f280000000200 */
[----:B------:R-:W4:Y:S04]  /*c320*/  LDSM.16.M88.4 R36, [R174+UR6+0x2800] ;  /* 0x00280006ae24783b */ /* 0x000f280008000200 */
[----:B------:R-:W4:Y:S04]  /*c330*/  LDSM.16.M88.4 R80, [R174+UR6+0x5000] ;  /* 0x00500006ae50783b */ /* 0x000f280008000200 */
[----:B------:R-:W4:Y:S01]  /*c340*/  LDSM.16.M88.4 R44, [R174+UR6+0x2000] ;  /* 0x00200006ae2c783b */ /* 0x000f220008000200 */
[C---:B--2---:R-:W-:Y:S03]  /*c350*/  HMMA.16816.F32 R32, R72.reuse, R28, RZ ;  /* 0x0000001c4820723c */ /* 0x044fe600000018ff */
[----:B------:R-:W2:Y:S04]  /*c360*/  LDSM.16.M88.4 R88, [R174+UR6+0x4800] ;  /* 0x00480006ae58783b */ /* 0x000ea80008000200 */
[----:B------:R-:W2:Y:S01]  /*c370*/  LDSM.16.M88.4 R112, [R174+UR6+0x5800] ;  /* 0x00580006ae70783b */ /* 0x000ea20008000200 */
[C---:B------:R-:W-:Y:S03]  /*c380*/  HMMA.16816.F32 R28, R72.reuse, R30, RZ ;  /* 0x0000001e481c723c */ /* 0x040fe600000018ff */
[----:B------:R-:W2:Y:S04]  /*c390*/  LDSM.16.M88.4 R104, [R169+0x2800] ;  /* 0x00280000a968783b */ /* 0x000ea80000000200 */
[----:B------:R-:W-:Y:S01]  /*c3a0*/  LDSM.16.M88.4 R108, [R169+0x2000] ;  /* 0x00200000a96c783b */ /* 0x000fe20000000200 */
[C---:B-1----:R-:W-:Y:S03]  /*c3b0*/  HMMA.16816.F32 R16, R72.reuse, R12, RZ ;  /* 0x0000000c4810723c */ /* 0x042fe600000018ff */
[----:B------:R-:W-:Y:S05]  /*c3c0*/  LDSM.16.M88.4 R96, [R169+0x4800] ;  /* 0x00480000a960783b */ /* 0x000fea0000000200 */
[C---:B---3--:R-:W-:Y:S08]  /*c3d0*/  HMMA.16816.F32 R24, R72.reuse, R20, RZ ;  /* 0x000000144818723c */ /* 0x048ff000000018ff */
[----:B------:R-:W-:Y:S08]  /*c3e0*/  HMMA.16816.F32 R20, R72, R22, RZ ;  /* 0x000000164814723c */ /* 0x000ff000000018ff */
[C---:B----4-:R-:W-:Y:S08]  /*c3f0*/  HMMA.16816.F32 R32, R64.reuse, R92, R32 ;  /* 0x0000005c4020723c */ /* 0x050ff00000001820 */
[C---:B------:R-:W-:Y:S01]  /*c400*/  HMMA.16816.F32 R28, R64.reuse, R94, R28 ;  /* 0x0000005e401c723c */ /* 0x040fe2000000181c */
[----:B------:R-:W1:Y:S07]  /*c410*/  LDSM.16.M88.4 R92, [R169+0x5000] ;  /* 0x00500000a95c783b */ /* 0x000e6e0000000200 */
[----:B------:R-:W-:Y:S01]  /*c420*/  HMMA.16816.F32 R16, R64, R4, R16 ;  /* 0x000000044010723c */ /* 0x000fe20000001810 */
[----:B------:R-:W-:-:S05]  /*c430*/  IMAD.MOV.U32 R4, RZ, RZ, 0x40 ;  /* 0x00000040ff047424 */ /* 0x000fca00078e00ff */
[----:B------:R-:W-:Y:S02]  /*c440*/  SEL R4, R4, 0xffffffc0, !P2 ;  /* 0xffffffc004047807 */ /* 0x000fe40005000000 */
[C---:B------:R-:W-:Y:S03]  /*c450*/  HMMA.16816.F32 R24, R64.reuse, R68, R24 ;  /* 0x000000444018723c */ /* 0x040fe60000001818 */
[--C-:B------:R-:W-:Y:S02]  /*c460*/  IMAD.IADD R172, R175, 0x1, R4.reuse ;  /* 0x00000001afac7824 */ /* 0x100fe400078e0204 */
[----:B------:R-:W-:Y:S02]  /*c470*/  IMAD.IADD R168, R0, 0x1, R4 ;  /* 0x0000000100a87824 */ /* 0x000fe400078e0204 */
[C---:B------:R-:W-:Y:S01]  /*c480*/  IMAD.IADD R171, R3.reuse, 0x1, R172 ;  /* 0x0000000103ab7824 */ /* 0x040fe200078e02ac */
[----:B------:R-:W-:Y:S01]  /*c490*/  HMMA.16816.F32 R20, R64, R70, R20 ;  /* 0x000000464014723c */ /* 0x000fe20000001814 */
[----:B------:R-:W3:Y:S01]  /*c4a0*/  LDSM.16.M88.4 R68, [R169+0x5800] ;  /* 0x00580000a944783b */ /* 0x000ee20000000200 */
[----:B------:R-:W-:-:S03]  /*c4b0*/  IMAD.IADD R167, R3, 0x1, R168 ;  /* 0x0000000103a77824 */ /* 0x000fc600078e02a8 */
[----:B------:R-:W-:Y:S03]  /*c4c0*/  LDSM.16.M88.4 R132, [R172] ;  /* 0x00000000ac84783b */ /* 0x000fe60000000200 */
[C---:B------:R-:W-:Y:S01]  /*c4d0*/  HMMA.16816.F32 R40, R72.reuse, R36, RZ ;  /* 0x000000244828723c */ /* 0x040fe200000018ff */
[----:B------:R-:W4:Y:S04]  /*c4e0*/  LDSM.16.M88.4 R124, [R168+0x2800] ;  /* 0x00280000a87c783b */ /* 0x000f280000000200 */
[----:B------:R-:W4:Y:S03]  /*c4f0*/  LDSM.16.M88.4 R128, [R168+0x2000] ;  /* 0x00200000a880783b */ /* 0x000f260000000200 */
[C---:B------:R-:W-:Y:S01]  /*c500*/  HMMA.16816.F32 R36, R72.reuse, R38, RZ ;  /* 0x000000264824723c */ /* 0x040fe200000018ff */
[----:B------:R-:W-:Y:S07]  /*c510*/  LDSM.16.M88.4 R116, [R168+0x3000] ;  /* 0x00300000a874783b */ /* 0x000fee0000000200 */
        /* <DEDUP_REMOVED lines=19> */
[----:B------:R-:W-:Y:S01]  /*c650*/  HMMA.16816.F32 R12, R64, R6, R12 ;  /* 0x00000006400c723c */ /* 0x000fe2000000180c */
[----:B------:R-:W-:-:S04]  /*c660*/  IMAD.IADD R7, R187, 0x1, R58 ;  /* 0x00000001bb077824 */ /* 0x000fc800078e023a */
[C---:B------:R-:W-:Y:S01]  /*c670*/  VIADD R5, R7.reuse, 0x8 ;  /* 0x0000000807057836 */ /* 0x040fe20000000000 */
[CC--:B------:R-:W-:Y:S01]  /*c680*/  ISETP.GE.AND P1, PT, R7.reuse, R60.reuse, PT ;  /* 0x0000003c0700720c */ /* 0x0c0fe20003f26270 */
[C---:B------:R-:W-:Y:S01]  /*c690*/  VIADD R59, R7.reuse, 0x1 ;  /* 0x00000001073b7836 */ /* 0x040fe20000000000 */
[C---:B------:R-:W-:Y:S01]  /*c6a0*/  HMMA.16816.F32 R8, R64.reuse, R96, R8 ;  /* 0x000000604008723c */ /* 0x040fe20000001808 */
[----:B------:R-:W-:Y:S01]  /*c6b0*/  VIADD R61, R7, 0x11 ;  /* 0x00000011073d7836 */ /* 0x000fe20000000000 */
[-C--:B------:R-:W-:Y:S01]  /*c6c0*/  ISETP.GE.AND P3, PT, R5, R60.reuse, PT ;  /* 0x0000003c0500720c */ /* 0x080fe20003f66270 */
[----:B------:R-:W-:Y:S01]  /*c6d0*/  VIADD R5, R7, 0x9 ;  /* 0x0000000907057836 */ /* 0x000fe20000000000 */
[-C--:B------:R-:W-:Y:S01]  /*c6e0*/  ISETP.GE.AND P0, PT, R59, R60.reuse, PT ;  /* 0x0000003c3b00720c */ /* 0x080fe20003f06270 */
[C---:B------:R-:W-:Y:S02]  /*c6f0*/  VIADD R59, R7.reuse, 0x10 ;  /* 0x00000010073b7836 */ /* 0x040fe40000000000 */
[----:B------:R-:W-:Y:S01]  /*c700*/  VIADD R63, R7, 0x28 ;  /* 0x00000028073f7836 */ /* 0x000fe20000000000 */
[----:B------:R-:W-:Y:S01]  /*c710*/  HMMA.16816.F32 R88, R64, R98, R88 ;  /* 0x000000624058723c */ /* 0x000fe20000001858 */
[----:B------:R-:W-:Y:S01]  /*c720*/  LDSM.16.M88.4 R96, [R168+0x5000] ;  /* 0x00500000a860783b */ /* 0x000fe20000000200 */
[-C--:B------:R-:W-:Y:S01]  /*c730*/  ISETP.GE.AND P4, PT, R5, R60.reuse, PT ;  /* 0x0000003c0500720c */ /* 0x080fe20003f86270 */
[----:B------:R-:W-:Y:S01]  /*c740*/  VIADD R5, R7, 0x18 ;  /* 0x0000001807057836 */ /* 0x000fe20000000000 */
[----:B------:R-:W-:-:S04]  /*c750*/  ISETP.GE.AND P6, PT, R59, R60, PT ;  /* 0x0000003c3b00720c */ /* 0x000fc80003fc6270 */
[----:B---3--:R-:W-:Y:S01]  /*c760*/  HMMA.16816.F32 R76, R64, R68, R76 ;  /* 0x00000044404c723c */ /* 0x008fe2000000184c */
[----:B------:R-:W-:Y:S01]  /*c770*/  ISETP.GE.AND P2, PT, R5, R60, PT ;  /* 0x0000003c0500720c */ /* 0x000fe20003f46270 */
[----:B------:R-:W-:-:S03]  /*c780*/  VIADD R5, R7, 0x19 ;  /* 0x0000001907057836 */ /* 0x000fc60000000000 */
[----:B------:R-:W-:Y:S02]  /*c790*/  P2R R0, PR, RZ, 0x4 ;  /* 0x00000004ff007803 */ /* 0x000fe40000000000 */
[----:B------:R-:W-:Y:S01]  /*c7a0*/  ISETP.GE.AND P5, PT, R5, R60, PT ;  /* 0x0000003c0500720c */ /* 0x000fe20003fa6270 */
[----:B------:R-:W-:Y:S01]  /*c7b0*/  HMMA.16816.F32 R72, R64, R70, R72 ;  /* 0x000000464048723c */ /* 0x000fe20000001848 */
[----:B------:R-:W-:Y:S01]  /*c7c0*/  LDSM.16.M88.4 R68, [R171] ;  /* 0x00000000ab44783b */ /* 0x000fe20000000200 */
[----:B------:R-:W-:-:S03]  /*c7d0*/  VIADD R5, R7, 0x20 ;  /* 0x0000002007057836 */ /* 0x000fc60000000000 */
[----:B------:R-:W2:Y:S02]  /*c7e0*/  LDSM.16.M88.4 R64, [R167+0x2000] ;  /* 0x00200000a740783b */ /* 0x000ea40000000200 */
[----:B------:R-:W-:Y:S01]  /*c7f0*/  ISETP.GE.AND P2, PT, R5, R60, PT ;  /* 0x0000003c0500720c */ /* 0x000fe20003f46270 */
[C---:B----4-:R-:W-:Y:S08]  /*c800*/  HMMA.16816.F32 R40, R132.reuse, R124, R40 ;  /* 0x0000007c8428723c */ /* 0x050ff00000001828 */
[C---:B------:R-:W-:Y:S01]  /*c810*/  HMMA.16816.F32 R36, R132.reuse, R126, R36 ;  /* 0x0000007e8424723c */ /* 0x040fe20000001824 */
[----:B------:R-:W3:Y:S07]  /*c820*/  LDSM.16.M88.4 R124, [R167+0x2800] ;  /* 0x00280000a77c783b */ /* 0x000eee0000000200 */
[C---:B------:R-:W-:Y:S08]  /*c830*/  HMMA.16816.F32 R52, R132.reuse, R128, R52 ;  /* 0x000000808434723c */ /* 0x040ff00000001834 */
[C---:B------:R-:W-:Y:S08]  /*c840*/  HMMA.16816.F32 R44, R132.reuse, R130, R44 ;  /* 0x00000082842c723c */ /* 0x040ff0000000182c */
[C---:B-1----:R-:W-:Y:S08]  /*c850*/  HMMA.16816.F32 R76, R132.reuse, R92, R76 ;  /* 0x0000005c844c723c */ /* 0x042ff0000000184c */
[----:B------:R-:W-:Y:S01]  /*c860*/  HMMA.16816.F32 R72, R132, R94, R72 ;  /* 0x0000005e8448723c */ /* 0x000fe20000001848 */
[----:B------:R-:W1:Y:S07]  /*c870*/  LDSM.16.M88.4 R92, [R167+0x3000] ;  /* 0x00300000a75c783b */ /* 0x000e6e0000000200 */
[C---:B--2---:R-:W-:Y:S08]  /*c880*/  HMMA.16816.F32 R52, R68.reuse, R64, R52 ;  /* 0x000000404434723c */ /* 0x044ff00000001834 */
[C---:B------:R-:W-:Y:S01]  /*c890*/  HMMA.16816.F32 R44, R68.reuse, R66, R44 ;  /* 0x00000042442c723c */ /* 0x040fe2000000182c */
[----:B------:R-:W2:Y:S07]  /*c8a0*/  LDSM.16.M88.4 R64, [R167+0x3800] ;  /* 0x00380000a740783b */ /* 0x000eae0000000200 */
[----:B---3--:R-:W-:Y:S03]  /*c8b0*/  HMMA.16816.F32 R40, R68, R124, R40 ;  /* 0x0000007c4428723c */ /* 0x008fe60000001828 */
[----:B------:R-:W-:-:S02]  /*c8c0*/  FSEL R164, R54, -INF , !P1 ;  /* 0xff80000036a47808 */ /* 0x000fc40004800000 */
[----:B------:R-:W-:Y:S02]  /*c8d0*/  FSEL R50, R52, -INF , !P1 ;  /* 0xff80000034327808 */ /* 0x000fe40004800000 */
[----:B------:R-:W-:Y:S01]  /*c8e0*/  FSEL R166, R55, -INF , !P0 ;  /* 0xff80000037a67808 */ /* 0x000fe20004000000 */
[----:B------:R-:W-:Y:S01]  /*c8f0*/  HMMA.16816.F32 R28, R132, R118, R28 ;  /* 0x00000076841c723c */ /* 0x000fe2000000181c */
[----:B------:R-:W-:Y:S02]  /*c900*/  FSEL R48, R53, -INF , !P0 ;  /* 0xff80000035307808 */ /* 0x000fe40004000000 */
[----:B------:R-:W3:Y:S01]  /*c910*/  LDSM.16.M88.4 R52, [R167+0x4000] ;  /* 0x00400000a734783b */ /* 0x000ee20000000200 */
[----:B------:R-:W-:Y:S02]  /*c920*/  FSEL R59, R46, -INF , !P3 ;  /* 0xff8000002e3b7808 */ /* 0x000fe40005800000 */
[----:B------:R-:W-:Y:S02]  /*c930*/  FSEL R5, R44, -INF , !P3 ;  /* 0xff8000002c057808 */ /* 0x000fe40005800000 */
[----:B------:R-:W-:Y:S01]  /*c940*/  HMMA.16816.F32 R36, R68, R126, R36 ;  /* 0x0000007e4424723c */ /* 0x000fe20000001824 */
[----:B------:R-:W-:-:S02]  /*c950*/  ISETP.NE.AND P3, PT, R0, RZ, PT ;  /* 0x000000ff0000720c */ /* 0x000fc40003f65270 */
[----:B------:R-:W-:Y:S02]  /*c960*/  FSEL R214, R40, -INF , !P6 ;  /* 0xff80000028d67808 */ /* 0x000fe40007000000 */
[----:B------:R-:W-:-:S03]  /*c970*/  ISETP.GE.AND P0, PT, R63, R60, PT ;  /* 0x0000003c3f00720c */ /* 0x000fc60003f06270 */
[C---:B------:R-:W-:Y:S08]  /*c980*/  HMMA.16816.F32 R24, R132.reuse, R112, R24 ;  /* 0x000000708418723c */ /* 0x040ff00000001818 */
[----:B------:R-:W-:Y:S03]  /*c990*/  HMMA.16816.F32 R32, R132, R116, R32 ;  /* 0x000000748420723c */ /* 0x000fe60000001820 */
[----:B------:R-:W-:Y:S01]  /*c9a0*/  FSEL R208, R37, -INF , !P5 ;  /* 0xff80000025d07808 */ /* 0x000fe20006800000 */
[----:B------:R-:W-:Y:S01]  /*c9b0*/  VIADD R37, R7, 0x39 ;  /* 0x0000003907257836 */ /* 0x000fe20000000000 */
[----:B------:R-:W-:-:S02]  /*c9c0*/  FSEL R206, R39, -INF , !P5 ;  /* 0xff80000027ce7808 */ /* 0x000fc40006800000 */
[----:B------:R-:W-:Y:S01]  /*c9d0*/  FSEL R216, R38, -INF , !P3 ;  /* 0xff80000026d87808 */ /* 0x000fe20005800000 */
[----:B------:R-:W-:Y:S01]  /*c9e0*/  HMMA.16816.F32 R80, R132, R98, R80 ;  /* 0x000000628450723c */ /* 0x000fe20000001850 */
[----:B------:R-:W-:Y:S02]  /*c9f0*/  FSEL R98, R42, -INF , !P6 ;  /* 0xff8000002a627808 */ /* 0x000fe40007000000 */
[----:B------:R-:W-:Y:S01]  /*ca00*/  ISETP.GE.AND P6, PT, R61, R60, PT ;  /* 0x0000003c3d00720c */ /* 0x000fe20003fc6270 */
[----:B------:R-:W-:Y:S01]  /*ca10*/  VIADD R61, R7, 0x38 ;  /* 0x00000038073d7836 */ /* 0x000fe20000000000 */
[----:B------:R-:W-:Y:S02]  /*ca20*/  FSEL R210, R36, -INF , !P3 ;  /* 0xff80000024d27808 */ /* 0x000fe40005800000 */
[----:B------:R-:W-:Y:S01]  /*ca30*/  FSEL R6, R43, -INF , !P6 ;  /* 0xff8000002b067808 */ /* 0x000fe20007000000 */
[----:B-1----:R-:W-:Y:S01]  /*ca40*/  HMMA.16816.F32 R28, R68, R94, R28 ;  /* 0x0000005e441c723c */ /* 0x002fe2000000181c */
[----:B------:R-:W-:-:S02]  /*ca50*/  FSEL R212, R41, -INF , !P6 ;  /* 0xff80000029d47808 */ /* 0x000fc40007000000 */
[----:B------:R-:W1:Y:S01]  /*ca60*/  LDSM.16.M88.4 R40, [R167+0x4800] ;  /* 0x00480000a728783b */ /* 0x000e620000000200 */
[-C--:B------:R-:W-:Y:S02]  /*ca70*/  ISETP.GE.AND P5, PT, R37, R60.reuse, PT ;  /* 0x0000003c2500720c */ /* 0x080fe40003fa6270 */
[----:B------:R-:W-:Y:S01]  /*ca80*/  ISETP.GE.AND P6, PT, R61, R60, PT ;  /* 0x0000003c3d00720c */ /* 0x000fe20003fc6270 */
[----:B------:R-:W4:Y:S01]  /*ca90*/  LDSM.16.M88.4 R36, [R167+0x5000] ;  /* 0x00500000a724783b */ /* 0x000f220000000200 */
[----:B--2---:R-:W-:Y:S01]  /*caa0*/  HMMA.16816.F32 R24, R68, R64, R24 ;  /* 0x000000404418723c */ /* 0x004fe20000001818 */
[----:B------:R-:W-:-:S05]  /*cab0*/  VIADD R61, R7, 0x40 ;  /* 0x00000040073d7836 */ /* 0x000fca0000000000 */
[----:B------:R-:W-:Y:S02]  /*cac0*/  ISETP.GE.AND P3, PT, R61, R60, PT ;  /* 0x0000003c3d00720c */ /* 0x000fe40003f66270 */
[----:B------:R-:W-:Y:S01]  /*cad0*/  HMMA.16816.F32 R84, R132, R96, R84 ;  /* 0x000000608454723c */ /* 0x000fe20000001854 */
[----:B------:R-:W-:Y:S01]  /*cae0*/  FSEL R96, R45, -INF , !P4 ;  /* 0xff8000002d607808 */ /* 0x000fe20006000000 */
[----:B------:R-:W-:Y:S01]  /*caf0*/  VIADD R45, R7, 0x29 ;  /* 0x00000029072d7836 */ /* 0x000fe20000000000 */
[----:B------:R-:W-:Y:S02]  /*cb00*/  FSEL R204, R30, -INF , !P0 ;  /* 0xff8000001ecc7808 */ /* 0x000fe40004000000 */
[----:B------:R-:W-:-:S03]  /*cb10*/  FSEL R64, R28, -INF , !P0 ;  /* 0xff8000001c407808 */ /* 0x000fc60004000000 */
[----:B------:R-:W-:Y:S08]  /*cb20*/  HMMA.16816.F32 R20, R132, R114, R20 ;  /* 0x000000728414723c */ /* 0x000ff00000001814 */
[----:B------:R-:W-:Y:S01]  /*cb30*/  HMMA.16816.F32 R32, R68, R92, R32 ;  /* 0x0000005c4420723c */ /* 0x000fe20000001820 */
[----:B------:R-:W-:Y:S01]  /*cb40*/  FSEL R92, R47, -INF , !P4 ;  /* 0xff8000002f5c7808 */ /* 0x000fe20006000000 */
[----:B------:R-:W-:Y:S01]  /*cb50*/  VIADD R93, R7, 0x21 ;  /* 0x00000021075d7836 */ /* 0x000fe20000000000 */
[----:B------:R-:W-:Y:S01]  /*cb60*/  ISETP.GE.AND P4, PT, R45, R60, PT ;  /* 0x0000003c2d00720c */ /* 0x000fe20003f86270 */
[----:B------:R-:W-:-:S02]  /*cb70*/  VIADD R45, R7, 0x30 ;  /* 0x00000030072d7836 */ /* 0x000fc40000000000 */
[----:B------:R-:W-:Y:S01]  /*cb80*/  VIADD R47, R7, 0x31 ;  /* 0x00000031072f7836 */ /* 0x000fe20000000000 */
[----:B------:R-:W-:Y:S01]  /*cb90*/  FSEL R162, R29, -INF , !P4 ;  /* 0xff8000001da27808 */ /* 0x000fe20006000000 */
[C---:B------:R-:W-:Y:S01]  /*cba0*/  HMMA.16816.F32 R16, R132.reuse, R108, R16 ;  /* 0x0000006c8410723c */ /* 0x040fe20000001810 */
[-C--:B------:R-:W-:Y:S01]  /*cbb0*/  ISETP.GE.AND P0, PT, R45, R60.reuse, PT ;  /* 0x0000003c2d00720c */ /* 0x080fe20003f06270 */
[----:B------:R-:W-:Y:S01]  /*cbc0*/  VIADD R29, R7, 0x49 ;  /* 0x00000049071d7836 */ /* 0x000fe20000000000 */
[----:B------:R-:W-:Y:S02]  /*cbd0*/  FSEL R62, R31, -INF , !P4 ;  /* 0xff8000001f3e7808 */ /* 0x000fe40006000000 */
[----:B------:R-:W-:Y:S02]  /*cbe0*/  FSEL R128, R26, -INF , !P0 ;  /* 0xff8000001a807808 */ /* 0x000fe40004000000 */
[----:B------:R-:W-:Y:S01]  /*cbf0*/  FSEL R156, R24, -INF , !P0 ;  /* 0xff800000189c7808 */ /* 0x000fe20004000000 */
[----:B------:R-:W-:Y:S01]  /*cc00*/  HMMA.16816.F32 R12, R132, R110, R12 ;  /* 0x0000006e840c723c */ /* 0x000fe2000000180c */
[----:B------:R-:W-:-:S02]  /*cc10*/  ISETP.GE.AND P0, PT, R29, R60, PT ;  /* 0x0000003c1d00720c */ /* 0x000fc40003f06270 */
[----:B------:R-:W2:Y:S01]  /*cc20*/  LDSM.16.M88.4 R28, [R167+0x5800] ;  /* 0x00580000a71c783b */ /* 0x000ea20000000200 */
[----:B------:R-:W-:Y:S01]  /*cc30*/  ISETP.GE.AND P1, PT, R93, R60, PT ;  /* 0x0000003c5d00720c */ /* 0x000fe20003f26270 */
[----:B------:R-:W-:-:S04]  /*cc40*/  DEPBAR.LE SB0, 0x0 ;  /* 0x000080000000791a */ /* 0x000fc80000000000 */
[C---:B------:R-:W-:Y:S01]  /*cc50*/  HMMA.16816.F32 R8, R132.reuse, R104, R8 ;  /* 0x000000688408723c */ /* 0x040fe20000001808 */
[----:B------:R-:W-:Y:S01]  /*cc60*/  FSEL R202, R35, -INF , !P1 ;  /* 0xff80000023ca7808 */ /* 0x000fe20004800000 */
[----:B------:R-:W-:Y:S01]  /*cc70*/  VIADD R35, R7, 0x41 ;  /* 0x0000004107237836 */ /* 0x000fe20000000000 */
[-C--:B------:R-:W-:Y:S02]  /*cc80*/  ISETP.GE.AND P4, PT, R47, R60.reuse, PT ;  /* 0x0000003c2f00720c */ /* 0x080fe40003f86270 */
[----:B------:R-:W-:Y:S02]  /*cc90*/  FSEL R200, R34, -INF , !P2 ;  /* 0xff80000022c87808 */ /* 0x000fe40005000000 */
[----:B------:R-:W-:Y:S01]  /*cca0*/  FSEL R198, R33, -INF , !P1 ;  /* 0xff80000021c67808 */ /* 0x000fe20004800000 */
[----:B------:R-:W-:Y:S01]  /*ccb0*/  HMMA.16816.F32 R88, R132, R106, R88 ;  /* 0x0000006a8458723c */ /* 0x000fe20000001858 */
[----:B------:R-:W-:Y:S01]  /*ccc0*/  FSEL R106, R32, -INF , !P2 ;  /* 0xff800000206a7808 */ /* 0x000fe20005000000 */
[----:B------:R-:W-:Y:S01]  /*ccd0*/  VIADD R33, R7, 0x48 ;  /* 0x0000004807217836 */ /* 0x000fe20000000000 */
[----:B------:R-:W-:-:S02]  /*cce0*/  ISETP.GE.AND P2, PT, R35, R60, PT ;  /* 0x0000003c2300720c */ /* 0x000fc40003f46270 */
[----:B------:R-:W-:Y:S01]  /*ccf0*/  FSEL R158, R27, -INF , !P4 ;  /* 0xff8000001b9e7808 */ /* 0x000fe20006000000 */
[----:B------:R-:W-:Y:S01]  /*cd00*/  VIADD R27, R7, 0x51 ;  /* 0x00000051071b7836 */ /* 0x000fe20000000000 */
[----:B------:R-:W-:Y:S01]  /*cd10*/  ISETP.GE.AND P1, PT, R33, R60, PT ;  /* 0x0000003c2100720c */ /* 0x000fe20003f26270 */
[----:B------:R-:W-:Y:S01]  /*cd20*/  HMMA.16816.F32 R20, R68, R66, R20 ;  /* 0x000000424414723c */ /* 0x000fe20000001814 */
[----:B------:R-:W-:Y:S01]  /*cd30*/  FSEL R132, R25, -INF , !P4 ;  /* 0xff80000019847808 */ /* 0x000fe20006000000 */
[C---:B------:R-:W-:Y:S02]  /*cd40*/  VIADD R33, R7.reuse, 0x50 ;  /* 0x0000005007217836 */ /* 0x040fe40000000000 */
[----:B------:R-:W-:-:S03]  /*cd50*/  VIADD R25, R7, 0x58 ;  /* 0x0000005807197836 */ /* 0x000fc60000000000 */
[----:B------:R-:W-:Y:S01]  /*cd60*/  ISETP.GE.AND P4, PT, R33, R60, PT ;  /* 0x0000003c2100720c */ /* 0x000fe20003f86270 */
[C---:B---3--:R-:W-:Y:S08]  /*cd70*/  HMMA.16816.F32 R16, R68.reuse, R52, R16 ;  /* 0x000000344410723c */ /* 0x048ff00000001810 */
[C---:B------:R-:W-:Y:S03]  /*cd80*/  HMMA.16816.F32 R12, R68.reuse, R54, R12 ;  /* 0x00000036440c723c */ /* 0x040fe6000000180c */
[----:B------:R-:W-:Y:S01]  /*cd90*/  FSEL R134, R23, -INF , !P5 ;  /* 0xff80000017867808 */ /* 0x000fe20006800000 */
[----:B------:R-:W-:Y:S01]  /*cda0*/  VIADD R23, R7, 0x60 ;  /* 0x0000006007177836 */ /* 0x000fe20000000000 */
[----:B------:R-:W-:Y:S01]  /*cdb0*/  FSEL R154, R21, -INF , !P5 ;  /* 0xff800000159a7808 */ /* 0x000fe20006800000 */
[----:B------:R-:W-:Y:S01]  /*cdc0*/  VIADD R21, R7, 0x59 ;  /* 0x0000005907157836 */ /* 0x000fe20000000000 */
[----:B------:R-:W-:Y:S01]  /*cdd0*/  FSEL R160, R22, -INF , !P6 ;  /* 0xff80000016a07808 */ /* 0x000fe20007000000 */
[----:B-1----:R-:W-:Y:S01]  /*cde0*/  HMMA.16816.F32 R8, R68, R40, R8 ;  /* 0x000000284408723c */ /* 0x002fe20000001808 */
[----:B------:R-:W-:-:S02]  /*cdf0*/  FSEL R136, R20, -INF , !P6 ;  /* 0xff80000014887808 */ /* 0x000fc40007000000 */
[----:B------:R-:W-:Y:S01]  /*ce00*/  FSEL R150, R19, -INF , !P2 ;  /* 0xff80000013967808 */ /* 0x000fe20005000000 */
[----:B------:R-:W-:Y:S01]  /*ce10*/  VIADD R19, R7, 0x61 ;  /* 0x0000006107137836 */ /* 0x000fe20000000000 */
[----:B------:R-:W-:Y:S01]  /*ce20*/  FSEL R140, R17, -INF , !P2 ;  /* 0xff800000118c7808 */ /* 0x000fe20005000000 */
[----:B------:R-:W-:Y:S01]  /*ce30*/  VIADD R17, R7, 0x68 ;  /* 0x0000006807117836 */ /* 0x000fe20000000000 */
[-C--:B------:R-:W-:Y:S01]  /*ce40*/  ISETP.GE.AND P2, PT, R23, R60.reuse, PT ;  /* 0x0000003c1700720c */ /* 0x080fe20003f46270 */
[----:B------:R-:W-:Y:S01]  /*ce50*/  HMMA.16816.F32 R88, R68, R42, R88 ;  /* 0x0000002a4458723c */ /* 0x000fe20000001858 */
[----:B------:R-:W-:Y:S02]  /*ce60*/  FSEL R144, R18, -INF , !P3 ;  /* 0xff80000012907808 */ /* 0x000fe40005800000 */
[----:B------:R-:W-:Y:S02]  /*ce70*/  FSEL R148, R16, -INF , !P3 ;  /* 0xff80000010947808 */ /* 0x000fe40005800000 */
[----:B------:R-:W-:-:S02]  /*ce80*/  ISETP.GE.AND P3, PT, R27, R60, PT ;  /* 0x0000003c1b00720c */ /* 0x000fc40003f66270 */
[----:B------:R-:W-:Y:S01]  /*ce90*/  P2R R0, PR, RZ, 0x4 ;  /* 0x00000004ff007803 */ /* 0x000fe20000000000 */
[C---:B----4-:R-:W-:Y:S01]  /*cea0*/  HMMA.16816.F32 R84, R68.reuse, R36, R84 ;  /* 0x000000244454723c */ /* 0x050fe20000001854 */
[----:B------:R-:W-:Y:S01]  /*ceb0*/  FSEL R142, R15, -INF , !P0 ;  /* 0xff8000000f8e7808 */ /* 0x000fe20004000000 */
[----:B------:R-:W-:Y:S01]  /*cec0*/  VIADD R15, R7, 0x69 ;  /* 0x00000069070f7836 */ /* 0x000fe20000000000 */
[----:B------:R-:W-:Y:S01]  /*ced0*/  FSEL R146, R13, -INF , !P0 ;  /* 0xff8000000d927808 */ /* 0x000fe20004000000 */
[----:B------:R-:W-:Y:S01]  /*cee0*/  VIADD R13, R7, 0x70 ;  /* 0x00000070070d7836 */ /* 0x000fe20000000000 */
[----:B------:R-:W-:Y:S01]  /*cef0*/  FSEL R126, R11, -INF , !P3 ;  /* 0xff8000000b7e7808 */ /* 0x000fe20005800000 */
[----:B------:R-:W-:Y:S01]  /*cf00*/  VIADD R11, R7, 0x71 ;  /* 0x00000071070b7836 */ /* 0x000fe20000000000 */
[----:B------:R-:W-:Y:S01]  /*cf10*/  FSEL R118, R9, -INF , !P3 ;  /* 0xff80000009767808 */ /* 0x000fe20005800000 */
[C---:B------:R-:W-:Y:S01]  /*cf20*/  VIADD R9, R7.reuse, 0x78 ;  /* 0x0000007807097836 */ /* 0x040fe20000000000 */
[----:B------:R-:W-:Y:S01]  /*cf30*/  FSEL R152, R14, -INF , !P1 ;  /* 0xff8000000e987808 */ /* 0x000fe20004800000 */
[----:B------:R-:W-:Y:S01]  /*cf40*/  VIADD R7, R7, 0x79 ;  /* 0x0000007907077836 */ /* 0x000fe20000000000 */
[----:B------:R-:W-:Y:S01]  /*cf50*/  FSEL R138, R12, -INF , !P1 ;  /* 0xff8000000c8a7808 */ /* 0x000fe20004800000 */
[----:B------:R-:W-:Y:S01]  /*cf60*/  HMMA.16816.F32 R80, R68, R38, R80 ;  /* 0x000000264450723c */ /* 0x000fe20000001850 */
[----:B------:R-:W-:-:S02]  /*cf70*/  ISETP.NE.AND P0, PT, R0, RZ, PT ;  /* 0x000000ff0000720c */ /* 0x000fc40003f05270 */
[-C--:B------:R-:W-:Y:S02]  /*cf80*/  ISETP.GE.AND P2, PT, R25, R60.reuse, PT ;  /* 0x0000003c1900720c */ /* 0x080fe40003f46270 */
[-C--:B------:R-:W-:Y:S02]  /*cf90*/  ISETP.GE.AND P1, PT, R21, R60.reuse, PT ;  /* 0x0000003c1500720c */ /* 0x080fe40003f26270 */
[----:B------:R-:W-:Y:S01]  /*cfa0*/  ISETP.GE.AND P6, PT, R19, R60, PT ;  /* 0x0000003c1300720c */ /* 0x000fe20003fc6270 */
[----:B--2---:R-:W-:Y:S01]  /*cfb0*/  HMMA.16816.F32 R76, R68, R28, R76 ;  /* 0x0000001c444c723c */ /* 0x004fe2000000184c */
[----:B------:R-:W-:Y:S02]  /*cfc0*/  FSEL R124, R10, -INF , !P4 ;  /* 0xff8000000a7c7808 */ /* 0x000fe40006000000 */
[----:B------:R-:W-:Y:S02]  /*cfd0*/  FSEL R122, R8, -INF , !P4 ;  /* 0xff800000087a7808 */ /* 0x000fe40006000000 */
[----:B------:R-:W-:-:S02]  /*cfe0*/  FSEL R130, R90, -INF , !P2 ;  /* 0xff8000005a827808 */ /* 0x000fc40005000000 */
[----:B------:R-:W-:Y:S01]  /*cff0*/  FSEL R116, R88, -INF , !P2 ;  /* 0xff80000058747808 */ /* 0x000fe20005000000 */
[----:B------:R-:W-:Y:S01]  /*d000*/  HMMA.16816.F32 R72, R68, R30, R72 ;  /* 0x0000001e4448723c */ /* 0x000fe20000001848 */
[----:B------:R-:W-:Y:S02]  /*d010*/  FSEL R114, R91, -INF , !P1 ;  /* 0xff8000005b727808 */ /* 0x000fe40004800000 */
[----:B------:R-:W-:Y:S02]  /*d020*/  FSEL R112, R89, -INF , !P1 ;  /* 0xff80000059707808 */ /* 0x000fe40004800000 */
[----:B------:R-:W-:Y:S02]  /*d030*/  FSEL R104, R86, -INF , !P0 ;  /* 0xff80000056687808 */ /* 0x000fe40004000000 */
[----:B------:R-:W-:Y:S01]  /*d040*/  FSEL R66, R84, -INF , !P0 ;  /* 0xff80000054427808 */ /* 0x000fe20004000000 */
[----:B------:R-:W-:Y:S01]  /*d050*/  BAR.SYNC.DEFER_BLOCKING 0x0 ;  /* 0x0000000000007b1d */ /* 0x000fe20000010000 */
[----:B------:R-:W-:-:S02]  /*d060*/  ISETP.GE.AND P5, PT, R17, R60, PT ;  /* 0x0000003c1100720c */ /* 0x000fc40003fa6270 */
[-C--:B------:R-:W-:Y:S02]  /*d070*/  ISETP.GE.AND P4, PT, R15, R60.reuse, PT ;  /* 0x0000003c0f00720c */ /* 0x080fe40003f86270 */
[-C--:B------:R-:W-:Y:S02]  /*d080*/  ISETP.GE.AND P3, PT, R13, R60.reuse, PT ;  /* 0x0000003c0d00720c */ /* 0x080fe40003f66270 */
[-C--:B------:R-:W-:Y:S02]  /*d090*/  ISETP.GE.AND P2, PT, R11, R60.reuse, PT ;  /* 0x0000003c0b00720c */ /* 0x080fe40003f46270 */
[-C--:B------:R-:W-:Y:S02]  /*d0a0*/  ISETP.GE.AND P1, PT, R9, R60.reuse, PT ;  /* 0x0000003c0900720c */ /* 0x080fe40003f26270 */
[----:B------:R-:W-:Y:S02]  /*d0b0*/  ISETP.GE.AND P0, PT, R7, R60, PT ;  /* 0x0000003c0700720c */ /* 0x000fe40003f06270 */
[----:B------:R-:W-:-:S02]  /*d0c0*/  FSEL R110, R87, -INF , !P6 ;  /* 0xff800000576e7808 */ /* 0x000fc40007000000 */
[----:B------:R-:W-:Y:S02]  /*d0d0*/  FSEL R60, R85, -INF , !P6 ;  /* 0xff800000553c7808 */ /* 0x000fe40007000000 */
[----:B------:R-:W-:Y:S02]  /*d0e0*/  ISETP.NE.AND P6, PT, R51, 0x1, PT ;  /* 0x000000013300780c */ /* 0x000fe40003fc5270 */
        /* <DEDUP_REMOVED lines=26> */
.L_x_9393:
        /* <DEDUP_REMOVED lines=30> */
[----:B------:R-:W-:-:S02]  /*d470*/  LOP3.LUT R0, R187, R14, RZ, 0x3c, !PT ;  /* 0x0000000ebb007212 */ /* 0x000fc400078e3cff */
[----:B------:R-:W-:Y:S02]  /*d480*/  LOP3.LUT R9, RZ, R14, RZ, 0x33, !PT ;  /* 0x0000000eff097212 */ /* 0x000fe400078e33ff */
        /* <DEDUP_REMOVED lines=28> */
.L_x_9394:
[----:B------:R-:W-:Y:S05]  /*d650*/  BSYNC.RECONVERGENT B0 ;  /* 0x0000000000007941 */ /* 0x000fea0003800200 */
.L_x_9392:
[C---:B------:R-:W-:Y:S01]  /*d660*/  IMAD.SHL.U32 R0, R176.reuse, 0x20, RZ ;  /* 0x00000020b0007824 */ /* 0x040fe200078e00ff */
[----:B------:R-:W-:Y:S02]  /*d670*/  IADD3 R10, P1, PT, R49, R180, RZ ;  /* 0x000000b4310a7210 */ /* 0x000fe40007f3e0ff */
[----:B------:R-:W-:Y:S02]  /*d680*/  SHF.L.U64.HI R7, R176, 0x5, R177 ;  /* 0x00000005b0077819 */ /* 0x000fe400000102b1 */
[----:B------:R-:W-:Y:S01]  /*d690*/  IADD3 R8, P2, PT, R0, R10, RZ ;  /* 0x0000000a00087210 */ /* 0x000fe20007f5e0ff */
[----:B------:R-:W-:Y:S01]  /*d6a0*/  IMAD.X R11, R2, 0x1, R181, P1 ;  /* 0x00000001020b7824 */ /* 0x000fe200008e06b5 */
[----:B------:R-:W-:Y:S02]  /*d6b0*/  ISETP.GE.AND P0, PT, R100, R189, PT ;  /* 0x000000bd6400720c */ /* 0x000fe40003f06270 */
[----:B------:R-:W-:Y:S01]  /*d6c0*/  IADD3 R16, P1, PT, R8, R0, RZ ;  /* 0x0000000008107210 */ /* 0x000fe20007f3e0ff */
[----:B------:R-:W-:-:S03]  /*d6d0*/  IMAD.X R9, R7, 0x1, R11, P2 ;  /* 0x0000000107097824 */ /* 0x000fc600010e060b */
[----:B------:R-:W-:Y:S01]  /*d6e0*/  IADD3 R14, P2, PT, R16, R0, RZ ;  /* 0x00000000100e7210 */ /* 0x000fe20007f5e0ff */
[----:B------:R-:W-:-:S03]  /*d6f0*/  IMAD.X R17, R9, 0x1, R7, P1 ;  /* 0x0000000109117824 */ /* 0x000fc600008e0607 */
        /* <DEDUP_REMOVED lines=9> */
[----:B------:R-:W-:Y:S01]  /*d790*/  @!P0 IADD3 R24, P1, PT, R18, R0, RZ ;  /* 0x0000000012188210 */ /* 0x000fe20007f3e0ff */
[--C-:B------:R-:W-:Y:S02]  /*d7a0*/  IMAD.X R19, R13, 0x1, R7.reuse, P2 ;  /* 0x000000010d137824 */ /* 0x100fe400010e0607 */
[----:B------:R-:W-:Y:S01]  /*d7b0*/  @!PT LDS RZ, [RZ] ;  /* 0x00000000fffff984 */ /* 0x000fe20000000800 */
[----:B------:R-:W-:Y:S01]  /*d7c0*/  @!PT LDS RZ, [RZ] ;  /* 0x00000000fffff984 */ /* 0x000fe20000000800 */
[----:B------:R-:W-:Y:S01]  /*d7d0*/  @!PT LDS RZ, [RZ] ;  /* 0x00000000fffff984 */ /* 0x000fe20000000800 */
[----:B------:R1:W-:Y:S02]  /*d7e0*/  @!P0 LDGSTS.E.BYPASS.LTC128B.128 [R191+0x2800], desc[UR4][R10.64] ;  /* 0x028000000abf8fae */ /* 0x0003e4000b981a04 */
[----:B------:R-:W-:-:S02]  /*d7f0*/  @!P0 IMAD.X R25, R19, 0x1, R7, P1 ;  /* 0x0000000113198824 */ /* 0x000fc400008e0607 */
        /* <DEDUP_REMOVED lines=32> */
.L_x_9391:
[----:B------:R-:W-:Y:S05]  /*da00*/  BSYNC.RECONVERGENT B1 ;  /* 0x0000000000017941 */ /* 0x000fea0003800200 */
.L_x_9390:
        /* <DEDUP_REMOVED lines=35> */
[----:B------:R-:W-:Y:S01]  /*dc40*/  LEA R170, R170, UR6, 0x1 ;  /* 0x00000006aaaa7c11 */ /* 0x000fe2000f8e08ff */
[----:B------:R-:W3:Y:S03]  /*dc50*/  SHFL.BFLY PT, R7, R8, 0x2, 0x1f ;  /* 0x0c401f0008077f89 */ /* 0x000ee600000e0000 */
[----:B------:R-:W-:Y:S01]  /*dc60*/  IADD3 R165, PT, PT, R4, R170, RZ ;  /* 0x000000aa04a57210 */ /* 0x000fe20007ffe0ff */
[----:B------:R-:W-:Y:S04]  /*dc70*/  LDSM.16.MT88.4 R16, [R170+0x6800] ;  /* 0x00680000aa10783b */ /* 0x000fe80000004200 */
[----:B------:R-:W-:Y:S01]  /*dc80*/  LDSM.16.MT88.4 R88, [R165+0x6000] ;  /* 0x00600000a558783b */ /* 0x000fe20000004200 */
[----:B-1----:R-:W-:-:S02]  /*dc90*/  FMNMX.FTZ R9, R2, R9, !PT ;  /* 0x0000000902097209 */ /* 0x002fc40007810000 */
[----:B---3--:R-:W-:-:S03]  /*dca0*/  FMNMX.FTZ R7, R8, R7, !PT ;  /* 0x0000000708077209 */ /* 0x008fc60007810000 */
[----:B------:R-:W1:Y:S04]  /*dcb0*/  SHFL.BFLY PT, R0, R9, 0x1, 0x1f ;  /* 0x0c201f0009007f89 */ /* 0x000e6800000e0000 */
[----:B------:R-:W3:Y:S01]  /*dcc0*/  SHFL.BFLY PT, R2, R7, 0x1, 0x1f ;  /* 0x0c201f0007027f89 */ /* 0x000ee200000e0000 */
[----:B-1----:R-:W-:-:S03]  /*dcd0*/  FMNMX.FTZ R0, R9, R0, !PT ;  /* 0x0000000009007209 */ /* 0x002fc60007810000 */
[----:B------:R-:W-:Y:S01]  /*dce0*/  LDSM.16.MT88.4 R8, [R165+0x6800] ;  /* 0x00680000a508783b */ /* 0x000fe20000004200 */
[----:B------:R-:W-:Y:S02]  /*dcf0*/  FSETP.NEU.FTZ.AND P0, PT, R0, -INF , PT ;  /* 0xff8000000000780b */ /* 0x000fe40003f1d000 */
[----:B---3--:R-:W-:Y:S01]  /*dd00*/  FMNMX.FTZ R2, R7, R2, !PT ;  /* 0x0000000207027209 */ /* 0x008fe20007810000 */
[----:B--2---:R-:W-:-:S04]  /*dd10*/  FMUL.FTZ R21, R22, R0 ;  /* 0x0000000016157220 */ /* 0x004fc80000410000 */
[----:B------:R-:W-:Y:S01]  /*dd20*/  FMUL.FTZ R25, R22, R2 ;  /* 0x0000000216197220 */ /* 0x000fe20000410000 */
[----:B------:R-:W-:Y:S02]  /*dd30*/  FSEL R21, R21, RZ, P0 ;  /* 0x000000ff15157208 */ /* 0x000fe40000000000 */
[----:B------:R-:W-:-:S03]  /*dd40*/  FSETP.NEU.FTZ.AND P0, PT, R2, -INF , PT ;  /* 0xff8000000200780b */ /* 0x000fc60003f1d000 */
[--C-:B------:R-:W-:Y:S01]  /*dd50*/  FFMA.FTZ R39, R166, R22, -R21.reuse ;  /* 0x00000016a6277223 */ /* 0x100fe20000010815 */
[----:B------:R-:W-:Y:S01]  /*dd60*/  IADD3 R166, PT, PT, R3, R170, RZ ;  /* 0x000000aa03a67210 */ /* 0x000fe20007ffe0ff */
[-CC-:B------:R-:W-:Y:S01]  /*dd70*/  FFMA.FTZ R46, R164, R22.reuse, -R21.reuse ;  /* 0x00000016a42e7223 */ /* 0x180fe20000010815 */
[----:B------:R-:W-:Y:S01]  /*dd80*/  FSEL R25, R25, RZ, P0 ;  /* 0x000000ff19197208 */ /* 0x000fe20000000000 */
[-CC-:B------:R-:W-:Y:S01]  /*dd90*/  FFMA.FTZ R44, R59, R22.reuse, -R21.reuse ;  /* 0x000000163b2c7223 */ /* 0x180fe20000010815 */
[----:B------:R-:W-:Y:S01]  /*dda0*/  IADD3 R164, PT, PT, R3, R165, RZ ;  /* 0x000000a503a47210 */ /* 0x000fe20007ffe0ff */
[----:B------:R-:W1:Y:S01]  /*ddb0*/  LDSM.16.MT88.4 R72, [R166+0x6000] ;  /* 0x00600000a648783b */ /* 0x000e620000004200 */
[-C--:B------:R-:W-:Y:S01]  /*ddc0*/  FFMA.FTZ R33, R92, R22.reuse, -R21 ;  /* 0x000000165c217223 */ /* 0x080fe20000010815 */
[-CC-:B------:R-:W-:Y:S01]  /*ddd0*/  FFMA.FTZ R41, R48, R22.reuse, -R25.reuse ;  /* 0x0000001630297223 */ /* 0x180fe20000010819 */
[-CC-:B------:R-:W-:Y:S01]  /*dde0*/  FFMA.FTZ R50, R50, R22.reuse, -R25.reuse ;  /* 0x0000001632327223 */ /* 0x180fe20000010819 */
[-CC-:B------:R-:W-:Y:S01]  /*ddf0*/  FFMA.FTZ R48, R5, R22.reuse, -R25.reuse ;  /* 0x0000001605307223 */ /* 0x180fe20000010819 */
[-C--:B------:R-:W-:Y:S01]  /*de00*/  FFMA.FTZ R35, R96, R22.reuse, -R25 ;  /* 0x0000001660237223 */ /* 0x080fe20000010819 */
[----:B------:R-:W2:Y:S01]  /*de10*/  LDSM.16.MT88.4 R92, [R170+0x6000] ;  /* 0x00600000aa5c783b */ /* 0x000ea20000004200 */
[-CC-:B------:R-:W-:Y:S01]  /*de20*/  FFMA.FTZ R29, R6, R22.reuse, -R21.reuse ;  /* 0x00000016061d7223 */ /* 0x180fe20000010815 */
[----:B------:R-:W-:Y:S01]  /*de30*/  MUFU.EX2 R46, R46 ;  /* 0x0000002e002e7308 */ /* 0x000fe20000000800 */
[-CC-:B------:R-:W-:Y:S01]  /*de40*/  FFMA.FTZ R36, R98, R22.reuse, -R21.reuse ;  /* 0x0000001662247223 */ /* 0x180fe20000010815 */
[----:B------:R-:W3:Y:S01]  /*de50*/  LDSM.16.MT88.4 R4, [R164+0x6000] ;  /* 0x00600000a404783b */ /* 0x000ee20000004200 */
[-C--:B------:R-:W-:Y:S01]  /*de60*/  FFMA.FTZ R24, R216, R22.reuse, -R21 ;  /* 0x00000016d8187223 */ /* 0x080fe20000010815 */
[-CC-:B------:R-:W-:Y:S01]  /*de70*/  FFMA.FTZ R34, R214, R22.reuse, -R25.reuse ;  /* 0x00000016d6227223 */ /* 0x180fe20000010819 */
[-CC-:B------:R-:W-:Y:S01]  /*de80*/  FFMA.FTZ R31, R212, R22.reuse, -R25.reuse ;  /* 0x00000016d41f7223 */ /* 0x180fe20000010819 */
[----:B------:R-:W4:Y:S01]  /*de90*/  LDSM.16.MT88.4 R12, [R166+0x6800] ;  /* 0x00680000a60c783b */ /* 0x000f220000004200 */
[-CC-:B------:R-:W-:Y:S01]  /*dea0*/  FFMA.FTZ R27, R210, R22.reuse, -R25.reuse ;  /* 0x00000016d21b7223 */ /* 0x180fe20000010819 */
[----:B------:R-:W5:Y:S01]  /*deb0*/  MUFU.EX2 R39, R39 ;  /* 0x0000002700277308 */ /* 0x000f620000000800 */
        /* <DEDUP_REMOVED lines=20> */
[-CC-:B------:R-:W-:Y:S01]  /*e000*/  FFMA.FTZ R134, R134, R22.reuse, -R21.reuse ;  /* 0x0000001686867223 */ /* 0x180fe20000010815 */
[-C--:B------:R-:W-:Y:S01]  /*e010*/  FFMA.FTZ R61, R144, R22.reuse, -R21 ;  /* 0x00000016903d7223 */ /* 0x080fe20000010815 */
[-C--:B------:R-:W-:Y:S01]  /*e020*/  FFMA.FTZ R65, R138, R22.reuse, -R25 ;  /* 0x000000168a417223 */ /* 0x080fe20000010819 */
        /* <DEDUP_REMOVED lines=30> */
[-CC-:B------:R-:W-:Y:S01]  /*e210*/  FFMA.FTZ R40, R40, R22.reuse, -R21.reuse ;  /* 0x0000001628287223 */ /* 0x180fe20000010815 */
[-C--:B------:R-:W-:Y:S01]  /*e220*/  FFMA.FTZ R38, R38, R22.reuse, -R21 ;  /* 0x0000001626267223 */ /* 0x080fe20000010815 */
[----:B------:R-:W-:Y:S01]  /*e230*/  MUFU.EX2 R36, R36 ;  /* 0x0000002400247308 */ /* 0x000fe20000000800 */
[----:B------:R-:W-:Y:S01]  /*e240*/  FADD.FTZ R44, R44, R39 ;  /* 0x000000272c2c7221 */ /* 0x000fe20000010000 */
[-C--:B------:R-:W-:Y:S01]  /*e250*/  FFMA.FTZ R39, R42, R22.reuse, -R21 ;  /* 0x000000162a277223 */ /* 0x080fe20000010815 */
[-CC-:B------:R-:W-:Y:S01]  /*e260*/  FFMA.FTZ R32, R32, R22.reuse, -R25.reuse ;  /* 0x0000001620207223 */ /* 0x180fe20000010819 */
[-CC-:B------:R-:W-:Y:S01]  /*e270*/  FFMA.FTZ R28, R28, R22.reuse, -R25.reuse ;  /* 0x000000161c1c7223 */ /* 0x180fe20000010819 */
[----:B------:R-:W-:Y:S01]  /*e280*/  FADD.FTZ R33, R33, R44 ;  /* 0x0000002c21217221 */ /* 0x000fe20000010000 */
[-CC-:B------:R-:W-:Y:S01]  /*e290*/  FFMA.FTZ R199, R23, R22.reuse, -R25.reuse ;  /* 0x0000001617c77223 */ /* 0x180fe20000010819 */
[----:B------:R-:W-:Y:S01]  /*e2a0*/  FFMA.FTZ R30, R30, R22, -R25 ;  /* 0x000000161e1e7223 */ /* 0x000fe20000010819 */
[----:B------:R-:W-:Y:S01]  /*e2b0*/  MUFU.EX2 R29, R29 ;  /* 0x0000001d001d7308 */ /* 0x000fe20000000800 */
[----:B-1----:R-:W-:Y:S01]  /*e2c0*/  F2FP.F16.F32.PACK_AB R86, R35, R48 ;  /* 0x000000302356723e */ /* 0x002fe200000000ff */
[----:B------:R-:W-:-:S04]  /*e2d0*/  FADD.FTZ R48, R48, R41 ;  /* 0x0000002930307221 */ /* 0x000fc80000010000 */
[----:B------:R-:W-:Y:S02]  /*e2e0*/  FADD.FTZ R35, R35, R48 ;  /* 0x0000003023237221 */ /* 0x000fe40000010000 */
[----:B------:R-:W-:Y:S01]  /*e2f0*/  MUFU.EX2 R24, R24 ;  /* 0x0000001800187308 */ /* 0x000fe20000000800 */
[C---:B------:R-:W-:Y:S07]  /*e300*/  HMMA.16816.F32 R68, R84.reuse, R72, RZ ;  /* 0x000000485444723c */ /* 0x040fee00000018ff */
[----:B------:R-:W-:Y:S01]  /*e310*/  MUFU.EX2 R34, R34 ;  /* 0x0000002200227308 */ /* 0x000fe20000000800 */
[C---:B------:R-:W-:Y:S07]  /*e320*/  HMMA.16816.F32 R72, R84.reuse, R74, RZ ;  /* 0x0000004a5448723c */ /* 0x040fee00000018ff */
[----:B------:R-:W1:Y:S01]  /*e330*/  MUFU.EX2 R31, R31 ;  /* 0x0000001f001f7308 */ /* 0x000e620000000800 */
[C---:B------:R-:W-:Y:S07]  /*e340*/  HMMA.16816.F32 R76, R84.reuse, R88, RZ ;  /* 0x00000058544c723c */ /* 0x040fee00000018ff */
[----:B------:R-:W-:Y:S01]  /*e350*/  MUFU.EX2 R27, R27 ;  /* 0x0000001b001b7308 */ /* 0x000fe20000000800 */
[C---:B------:R-:W-:Y:S07]  /*e360*/  HMMA.16816.F32 R88, R84.reuse, R90, RZ ;  /* 0x0000005a5458723c */ /* 0x040fee00000018ff */
[----:B------:R-:W5:Y:S01]  /*e370*/  MUFU.EX2 R26, R26 ;  /* 0x0000001a001a7308 */ /* 0x000f620000000800 */
[C---:B--2---:R-:W-:Y:S07]  /*e380*/  HMMA.16816.F32 R96, R84.reuse, R92, RZ ;  /* 0x0000005c5460723c */ /* 0x044fee00000018ff */
[----:B------:R-:W2:Y:S01]  /*e390*/  MUFU.EX2 R3, R3 ;  /* 0x0000000300037308 */ /* 0x000ea20000000800 */
[C---:B------:R-:W-:Y:S07]  /*e3a0*/  HMMA.16816.F32 R92, R84.reuse, R94, RZ ;  /* 0x0000005e545c723c */ /* 0x040fee00000018ff */
[----:B------:R-:W-:Y:S01]  /*e3b0*/  MUFU.EX2 R56, R56 ;  /* 0x0000003800387308 */ /* 0x000fe20000000800 */
[----:B---3--:R-:W-:Y:S01]  /*e3c0*/  HMMA.16816.F32 R80, R84, R4, RZ ;  /* 0x000000045450723c */ /* 0x008fe200000018ff */
[----:B-1----:R-:W-:Y:S01]  /*e3d0*/  F2FP.F16.F32.PACK_AB R4, R31, R34 ;  /* 0x000000221f04723e */ /* 0x002fe200000000ff */
[----:B------:R-:W-:Y:S01]  /*e3e0*/  FADD.FTZ R34, R34, R35 ;  /* 0x0000002322227221 */ /* 0x000fe20000010000 */
[----:B------:R-:W-:Y:S01]  /*e3f0*/  F2FP.F16.F32.PACK_AB R5, R29, R36 ;  /* 0x000000241d05723e */ /* 0x000fe200000000ff */
[----:B------:R-:W-:-:S02]  /*e400*/  FADD.FTZ R36, R36, R33 ;  /* 0x0000002124247221 */ /* 0x000fc40000010000 */
[----:B------:R-:W-:Y:S01]  /*e410*/  FADD.FTZ R34, R31, R34 ;  /* 0x000000221f227221 */ /* 0x000fe20000010000 */
[----:B------:R-:W-:Y:S01]  /*e420*/  MUFU.EX2 R45, R45 ;  /* 0x0000002d002d7308 */ /* 0x000fe20000000800 */
[----:B------:R-:W-:Y:S01]  /*e430*/  HMMA.16816.F32 R84, R84, R6, RZ ;  /* 0x000000065454723c */ /* 0x000fe200000018ff */
[----:B-----5:R-:W-:Y:S01]  /*e440*/  F2FP.F16.F32.PACK_AB R6, R26, R27 ;  /* 0x0000001b1a06723e */ /* 0x020fe200000000ff */
[----:B------:R-:W-:Y:S01]  /*e450*/  FADD.FTZ R29, R29, R36 ;  /* 0x000000241d1d7221 */ /* 0x000fe20000010000 */
[----:B--2---:R-:W-:-:S03]  /*e460*/  F2FP.F16.F32.PACK_AB R7, R3, R24 ;  /* 0x000000180307723e */ /* 0x004fc600000000ff */
[----:B------:R-:W-:Y:S01]  /*e470*/  FADD.FTZ R24, R24, R29 ;  /* 0x0000001d18187221 */ /* 0x000fe20000010000 */
[----:B------:R-:W-:Y:S03]  /*e480*/  MUFU.EX2 R37, R37 ;  /* 0x0000002500257308 */ /* 0x000fe60000000800 */
[----:B----4-:R-:W-:Y:S01]  /*e490*/  HMMA.16816.F32 R68, R4, R12, R68 ;  /* 0x0000000c0444723c */ /* 0x010fe20000001844 */
        /* <DEDUP_REMOVED lines=18> */
[----:B--2---:R-:W-:Y:S01]  /*e5c0*/  F2FP.F16.F32.PACK_AB R4, R43, R106 ;  /* 0x0000006a2b04723e */ /* 0x004fe200000000ff */
[----:B------:R-:W1:Y:S01]  /*e5d0*/  LDSM.16.MT88.4 R12, [R165+0x7000] ;  /* 0x00700000a50c783b */ /* 0x000e620000004200 */
[----:B------:R-:W-:-:S02]  /*e5e0*/  F2FP.F16.F32.PACK_AB R5, R45, R56 ;  /* 0x000000382d05723e */ /* 0x000fc400000000ff */
[----:B------:R-:W-:Y:S01]  /*e5f0*/  MUFU.EX2 R53, R53 ;  /* 0x0000003500357308 */ /* 0x000fe20000000800 */
[----:B----4-:R-:W-:Y:S01]  /*e600*/  F2FP.F16.F32.PACK_AB R6, R47, R64 ;  /* 0x000000402f06723e */ /* 0x010fe200000000ff */
[----:B------:R-:W-:Y:S01]  /*e610*/  FADD.FTZ R56, R56, R3 ;  /* 0x0000000338387221 */ /* 0x000fe20000010000 */
[----:B-----5:R-:W-:Y:S01]  /*e620*/  F2FP.F16.F32.PACK_AB R7, R62, R37 ;  /* 0x000000253e07723e */ /* 0x020fe200000000ff */
[----:B------:R-:W-:Y:S02]  /*e630*/  FFMA.FTZ R3, R20, R22, -R21 ;  /* 0x0000001614037223 */ /* 0x000fe40000010815 */
        /* <DEDUP_REMOVED lines=30> */
[----:B------:R-:W-:Y:S05]  /*e820*/  LDSM.16.MT88.4 R16, [R166+0x8000] ;  /* 0x00800000a610783b */ /* 0x000fea0000004200 */
[----:B------:R-:W4:Y:S02]  /*e830*/  MUFU.EX2 R138, R138 ;  /* 0x0000008a008a7308 */ /* 0x000f240000000800 */
[C---:B-1----:R-:W-:Y:S06]  /*e840*/  HMMA.16816.F32 R68, R4.reuse, R12, R68 ;  /* 0x0000000c0444723c */ /* 0x042fec0000001844 */
[----:B------:R-:W1:Y:S02]  /*e850*/  MUFU.EX2 R142, R142 ;  /* 0x0000008e008e7308 */ /* 0x000e640000000800 */
[C---:B------:R-:W-:Y:S01]  /*e860*/  HMMA.16816.F32 R72, R4.reuse, R14, R72 ;  /* 0x0000000e0448723c */ /* 0x040fe20000001848 */
[----:B------:R-:W5:Y:S05]  /*e870*/  LDSM.16.MT88.4 R12, [R164+0x7800] ;  /* 0x00780000a40c783b */ /* 0x000f6a0000004200 */
[----:B------:R-:W-:Y:S02]  /*e880*/  MUFU.EX2 R67, R67 ;  /* 0x0000004300437308 */ /* 0x000fe40000000800 */
[C---:B---3--:R-:W-:Y:S06]  /*e890*/  HMMA.16816.F32 R76, R4.reuse, R8, R76 ;  /* 0x00000008044c723c */ /* 0x048fec000000184c */
[----:B------:R-:W-:Y:S02]  /*e8a0*/  MUFU.EX2 R124, R124 ;  /* 0x0000007c007c7308 */ /* 0x000fe40000000800 */
[C---:B------:R-:W-:Y:S01]  /*e8b0*/  HMMA.16816.F32 R88, R4.reuse, R10, R88 ;  /* 0x0000000a0458723c */ /* 0x040fe20000001858 */
[----:B------:R-:W3:Y:S05]  /*e8c0*/  LDSM.16.MT88.4 R8, [R170+0x8000] ;  /* 0x00800000aa08783b */ /* 0x000eea0000004200 */
[----:B------:R-:W-:Y:S08]  /*e8d0*/  MUFU.EX2 R105, R105 ;  /* 0x0000006900697308 */ /* 0x000ff00000000800 */
[----:B------:R-:W-:Y:S08]  /*e8e0*/  MUFU.EX2 R107, R107 ;  /* 0x0000006b006b7308 */ /* 0x000ff00000000800 */
[----:B------:R-:W3:Y:S01]  /*e8f0*/  MUFU.EX2 R118, R118 ;  /* 0x0000007600767308 */ /* 0x000ee20000000800 */
[C---:B-----5:R-:W-:Y:S07]  /*e900*/  HMMA.16816.F32 R80, R4.reuse, R12, R80 ;  /* 0x0000000c0450723c */ /* 0x060fee0000001850 */
[----:B------:R-:W-:Y:S01]  /*e910*/  MUFU.EX2 R109, R109 ;  /* 0x0000006d006d7308 */ /* 0x000fe20000000800 */
[----:B------:R-:W-:Y:S01]  /*e920*/  HMMA.16816.F32 R84, R4, R14, R84 ;  /* 0x0000000e0454723c */ /* 0x000fe20000001854 */
[----:B--2---:R-:W-:Y:S01]  /*e930*/  F2FP.F16.F32.PACK_AB R4, R140, R63 ;  /* 0x0000003f8c04723e */ /* 0x004fe200000000ff */
[----:B------:R-:W2:Y:S01]  /*e940*/  LDSM.16.MT88.4 R12, [R165+0x8000] ;  /* 0x00800000a50c783b */ /* 0x000ea20000004200 */
[----:B------:R-:W-:-:S02]  /*e950*/  F2FP.F16.F32.PACK_AB R5, R144, R61 ;  /* 0x0000003d9005723e */ /* 0x000fc400000000ff */
[----:B----4-:R-:W-:Y:S02]  /*e960*/  F2FP.F16.F32.PACK_AB R6, R138, R65 ;  /* 0x000000418a06723e */ /* 0x010fe400000000ff */
[----:B------:R-:W4:Y:S01]  /*e970*/  MUFU.EX2 R112, R112 ;  /* 0x0000007000707308 */ /* 0x000f220000000800 */
[----:B-1----:R-:W-:-:S07]  /*e980*/  F2FP.F16.F32.PACK_AB R7, R142, R59 ;  /* 0x0000003b8e07723e */ /* 0x002fce00000000ff */
[C---:B---3--:R-:W-:Y:S01]  /*e990*/  HMMA.16816.F32 R96, R4.reuse, R8, R96 ;  /* 0x000000080460723c */ /* 0x048fe20000001860 */
[----:B------:R-:W1:Y:S07]  /*e9a0*/  MUFU.EX2 R114, R114 ;  /* 0x0000007200727308 */ /* 0x000e6e0000000800 */
[C---:B------:R-:W-:Y:S01]  /*e9b0*/  HMMA.16816.F32 R92, R4.reuse, R10, R92 ;  /* 0x0000000a045c723c */ /* 0x040fe2000000185c */
[----:B------:R-:W3:Y:S01]  /*e9c0*/  LDSM.16.MT88.4 R8, [R164+0x8000] ;  /* 0x00800000a408783b */ /* 0x000ee20000004200 */
[----:B------:R-:W-:Y:S06]  /*e9d0*/  MUFU.EX2 R111, R111 ;  /* 0x0000006f006f7308 */ /* 0x000fec0000000800 */
[C---:B------:R-:W-:Y:S02]  /*e9e0*/  HMMA.16816.F32 R68, R4.reuse, R16, R68 ;  /* 0x000000100444723c */ /* 0x040fe40000001844 */
[----:B------:R-:W-:Y:S06]  /*e9f0*/  MUFU.EX2 R110, R110 ;  /* 0x0000006e006e7308 */ /* 0x000fec0000000800 */
[C---:B------:R-:W-:Y:S01]  /*ea00*/  HMMA.16816.F32 R72, R4.reuse, R18, R72 ;  /* 0x000000120448723c */ /* 0x040fe20000001848 */
[----:B------:R-:W5:Y:S01]  /*ea10*/  LDSM.16.MT88.4 R16, [R170+0x8800] ;  /* 0x00880000aa10783b */ /* 0x000f620000004200 */
[----:B------:R-:W-:Y:S06]  /*ea20*/  MUFU.EX2 R104, R104 ;  /* 0x0000006800687308 */ /* 0x000fec0000000800 */
[C---:B--2---:R-:W-:Y:S02]  /*ea30*/  HMMA.16816.F32 R76, R4.reuse, R12, R76 ;  /* 0x0000000c044c723c */ /* 0x044fe4000000184c */
[----:B------:R-:W-:Y:S06]  /*ea40*/  MUFU.EX2 R66, R66 ;  /* 0x0000004200427308 */ /* 0x000fec0000000800 */
[C---:B------:R-:W-:Y:S01]  /*ea50*/  HMMA.16816.F32 R88, R4.reuse, R14, R88 ;  /* 0x0000000e0458723c */ /* 0x040fe20000001858 */
[----:B------:R-:W2:Y:S01]  /*ea60*/  LDSM.16.MT88.4 R12, [R165+0x8800] ;  /* 0x00880000a50c783b */ /* 0x000ea20000004200 */
[----:B------:R-:W2:Y:S06]  /*ea70*/  MUFU.EX2 R113, R113 ;  /* 0x0000007100717308 */ /* 0x000eac0000000800 */
[C---:B---3--:R-:W-:Y:S02]  /*ea80*/  HMMA.16816.F32 R80, R4.reuse, R8, R80 ;  /* 0x000000080450723c */ /* 0x048fe40000001850 */
[----:B------:R-:W-:Y:S06]  /*ea90*/  MUFU.EX2 R58, R58 ;  /* 0x0000003a003a7308 */ /* 0x000fec0000000800 */
[----:B------:R-:W-:Y:S01]  /*eaa0*/  HMMA.16816.F32 R84, R4, R10, R84 ;  /* 0x0000000a0454723c */ /* 0x000fe20000001854 */
[----:B------:R-:W3:Y:S01]  /*eab0*/  LDSM.16.MT88.4 R8, [R166+0x8800] ;  /* 0x00880000a608783b */ /* 0x000ee20000004200 */
[----:B------:R-:W-:Y:S01]  /*eac0*/  F2FP.F16.F32.PACK_AB R4, R118, R107 ;  /* 0x0000006b7604723e */ /* 0x000fe200000000ff */
[----:B------:R-:W3:Y:S01]  /*ead0*/  MUFU.EX2 R115, R115 ;  /* 0x0000007300737308 */ /* 0x000ee20000000800 */
[----:B------:R-:W-:-:S02]  /*eae0*/  F2FP.F16.F32.PACK_AB R5, R124, R67 ;  /* 0x000000437c05723e */ /* 0x000fc400000000ff */
[----:B----4-:R-:W-:Y:S02]  /*eaf0*/  F2FP.F16.F32.PACK_AB R6, R112, R109 ;  /* 0x0000006d7006723e */ /* 0x010fe400000000ff */
[----:B-1----:R-:W-:-:S03]  /*eb00*/  F2FP.F16.F32.PACK_AB R7, R114, R105 ;  /* 0x000000697207723e */ /* 0x002fc600000000ff */
[----:B------:R-:W1:Y:S04]  /*eb10*/  MUFU.EX2 R117, R117 ;  /* 0x0000007500757308 */ /* 0x000e680000000800 */
[C---:B-----5:R-:W-:Y:S04]  /*eb20*/  HMMA.16816.F32 R96, R4.reuse, R16, R96 ;  /* 0x000000100460723c */ /* 0x060fe80000001860 */
[----:B------:R-:W-:Y:S04]  /*eb30*/  MUFU.EX2 R39, R39 ;  /* 0x0000002700277308 */ /* 0x000fe80000000800 */
[C---:B------:R-:W-:Y:S01]  /*eb40*/  HMMA.16816.F32 R92, R4.reuse, R18, R92 ;  /* 0x00000012045c723c */ /* 0x040fe2000000185c */
[----:B------:R-:W-:Y:S03]  /*eb50*/  LDSM.16.MT88.4 R16, [R165+0x9000] ;  /* 0x00900000a510783b */ /* 0x000fe60000004200 */
[----:B------:R-:W-:Y:S04]  /*eb60*/  MUFU.EX2 R40, R40 ;  /* 0x0000002800287308 */ /* 0x000fe80000000800 */
[C---:B--2---:R-:W-:Y:S04]  /*eb70*/  HMMA.16816.F32 R76, R4.reuse, R12, R76 ;  /* 0x0000000c044c723c */ /* 0x044fe8000000184c */
[----:B------:R-:W-:Y:S04]  /*eb80*/  MUFU.EX2 R38, R38 ;  /* 0x0000002600267308 */ /* 0x000fe80000000800 */
[C---:B------:R-:W-:Y:S01]  /*eb90*/  HMMA.16816.F32 R88, R4.reuse, R14, R88 ;  /* 0x0000000e0458723c */ /* 0x040fe20000001858 */
[----:B------:R-:W-:Y:S03]  /*eba0*/  LDSM.16.MT88.4 R12, [R170+0x9000] ;  /* 0x00900000aa0c783b */ /* 0x000fe60000004200 */
[----:B------:R-:W-:Y:S04]  /*ebb0*/  MUFU.EX2 R32, R32 ;  /* 0x0000002000207308 */ /* 0x000fe80000000800 */
[C---:B---3--:R-:W-:Y:S04]  /*ebc0*/  HMMA.16816.F32 R68, R4.reuse, R8, R68 ;  /* 0x000000080444723c */ /* 0x048fe80000001844 */
[----:B------:R-:W2:Y:S04]  /*ebd0*/  MUFU.EX2 R33, R30 ;  /* 0x0000001e00217308 */ /* 0x000ea80000000800 */
[C---:B------:R-:W-:Y:S01]  /*ebe0*/  HMMA.16816.F32 R72, R4.reuse, R10, R72 ;  /* 0x0000000a0448723c */ /* 0x040fe20000001848 */
[----:B------:R-:W3:Y:S03]  /*ebf0*/  LDSM.16.MT88.4 R8, [R164+0x8800] ;  /* 0x00880000a408783b */ /* 0x000ee60000004200 */
[----:B------:R-:W-:Y:S08]  /*ec00*/  MUFU.EX2 R28, R28 ;  /* 0x0000001c001c7308 */ /* 0x000ff00000000800 */
[----:B------:R-:W4:Y:S08]  /*ec10*/  MUFU.EX2 R199, R199 ;  /* 0x000000c700c77308 */ /* 0x000f300000000800 */
[----:B------:R-:W5:Y:S01]  /*ec20*/  MUFU.EX2 R3, R3 ;  /* 0x0000000300037308 */ /* 0x000f620000000800 */
[C---:B---3--:R-:W-:Y:S08]  /*ec30*/  HMMA.16816.F32 R80, R4.reuse, R8, R80 ;  /* 0x000000080450723c */ /* 0x048ff00000001850 */
[----:B------:R-:W-:Y:S01]  /*ec40*/  HMMA.16816.F32 R84, R4, R10, R84 ;  /* 0x0000000a0454723c */ /* 0x000fe20000001854 */
[----:B------:R-:W3:Y:S01]  /*ec50*/  LDSM.16.MT88.4 R8, [R166+0x9000] ;  /* 0x00900000a608783b */ /* 0x000ee20000004200 */
[----:B------:R-:W-:-:S02]  /*ec60*/  F2FP.F16.F32.PACK_AB R4, R113, R66 ;  /* 0x000000427104723e */ /* 0x000fc400000000ff */
[----:B------:R-:W-:Y:S02]  /*ec70*/  F2FP.F16.F32.PACK_AB R5, R110, R111 ;  /* 0x0000006f6e05723e */ /* 0x000fe400000000ff */
[----:B------:R-:W-:Y:S02]  /*ec80*/  F2FP.F16.F32.PACK_AB R6, R115, R58 ;  /* 0x0000003a7306723e */ /* 0x000fe400000000ff */
[----:B-1----:R-:W-:-:S07]  /*ec90*/  F2FP.F16.F32.PACK_AB R7, R117, R104 ;  /* 0x000000687507723e */ /* 0x002fce00000000ff */
[C---:B------:R-:W-:Y:S08]  /*eca0*/  HMMA.16816.F32 R96, R4.reuse, R12, R96 ;  /* 0x0000000c0460723c */ /* 0x040ff00000001860 */
[C---:B------:R-:W-:Y:S01]  /*ecb0*/  HMMA.16816.F32 R92, R4.reuse, R14, R92 ;  /* 0x0000000e045c723c */ /* 0x040fe2000000185c */
[----:B------:R-:W1:Y:S07]  /*ecc0*/  LDSM.16.MT88.4 R12, [R164+0x9000] ;  /* 0x00900000a40c783b */ /* 0x000e6e0000004200 */
[----:B------:R-:W-:Y:S01]  /*ecd0*/  HMMA.16816.F32 R76, R4, R16, R76 ;  /* 0x00000010044c723c */ /* 0x000fe2000000184c */
[----:B------:R-:W-:-:S04]  /*ece0*/  FADD.FTZ R17, R27, R34 ;  /* 0x000000221b117221 */ /* 0x000fc80000010000 */
[----:B------:R-:W-:-:S03]  /*ecf0*/  FADD.FTZ R17, R26, R17 ;  /* 0x000000111a117221 */ /* 0x000fc60000010000 */
[----:B------:R-:W-:Y:S01]  /*ed00*/  HMMA.16816.F32 R88, R4, R18, R88 ;  /* 0x000000120458723c */ /* 0x000fe20000001858 */
[----:B------:R-:W-:Y:S02]  /*ed10*/  FADD.FTZ R106, R106, R17 ;  /* 0x000000116a6a7221 */ /* 0x000fe40000010000 */
[----:B------:R-:W5:Y:S02]  /*ed20*/  LDSM.16.MT88.4 R16, [R166+0x9800] ;  /* 0x00980000a610783b */ /* 0x000f640000004200 */
[----:B------:R-:W-:-:S03]  /*ed30*/  FADD.FTZ R43, R43, R106 ;  /* 0x0000006a2b2b7221 */ /* 0x000fc60000010000 */
[----:B---3--:R-:W-:Y:S01]  /*ed40*/  HMMA.16816.F32 R68, R4, R8, R68 ;  /* 0x000000080444723c */ /* 0x008fe20000001844 */
[----:B------:R-:W-:-:S04]  /*ed50*/  FADD.FTZ R64, R64, R43 ;  /* 0x0000002b40407221 */ /* 0x000fc80000010000 */
[----:B------:R-:W-:-:S03]  /*ed60*/  FADD.FTZ R64, R47, R64 ;  /* 0x000000402f407221 */ /* 0x000fc60000010000 */
[----:B------:R-:W-:Y:S01]  /*ed70*/  HMMA.16816.F32 R72, R4, R10, R72 ;  /* 0x0000000a0448723c */ /* 0x000fe20000001848 */
[----:B------:R-:W3:Y:S01]  /*ed80*/  LDSM.16.MT88.4 R8, [R170+0x9800] ;  /* 0x00980000aa08783b */ /* 0x000ee20000004200 */
[----:B------:R-:W-:-:S04]  /*ed90*/  FADD.FTZ R21, R55, R64 ;  /* 0x0000004037157221 */ /* 0x000fc80000010000 */
[----:B------:R-:W-:Y:S02]  /*eda0*/  FADD.FTZ R21, R132, R21 ;  /* 0x0000001584157221 */ /* 0x000fe40000010000 */
[----:B-1----:R-:W-:Y:S01]  /*edb0*/  HMMA.16816.F32 R80, R4, R12, R80 ;  /* 0x0000000c0450723c */ /* 0x002fe20000001850 */
[----:B------:R-:W-:-:S04]  /*edc0*/  FADD.FTZ R13, R37, R20 ;  /* 0x00000014250d7221 */ /* 0x000fc80000010000 */
[----:B------:R-:W-:-:S03]  /*edd0*/  FADD.FTZ R13, R62, R13 ;  /* 0x0000000d3e0d7221 */ /* 0x000fc60000010000 */
[----:B------:R-:W-:Y:S01]  /*ede0*/  HMMA.16816.F32 R84, R4, R14, R84 ;  /* 0x0000000e0454723c */ /* 0x000fe20000001854 */
[----:B------:R-:W-:Y:S01]  /*edf0*/  FADD.FTZ R20, R128, R13 ;  /* 0x0000000d80147221 */ /* 0x000fe20000010000 */
[----:B--2---:R-:W-:Y:S01]  /*ee00*/  F2FP.F16.F32.PACK_AB R4, R33, R32 ;  /* 0x000000202104723e */ /* 0x004fe200000000ff */
[----:B------:R-:W1:Y:S01]  /*ee10*/  LDSM.16.MT88.4 R12, [R165+0x9800] ;  /* 0x00980000a50c783b */ /* 0x000e620000004200 */
[----:B------:R-:W-:Y:S01]  /*ee20*/  F2FP.F16.F32.PACK_AB R5, R40, R39 ;  /* 0x000000272805723e */ /* 0x000fe200000000ff */
[----:B------:R-:W-:Y:S01]  /*ee30*/  FADD.FTZ R20, R49, R20 ;  /* 0x0000001431147221 */ /* 0x000fe20000010000 */
[----:B----4-:R-:W-:Y:S02]  /*ee40*/  F2FP.F16.F32.PACK_AB R6, R199, R28 ;  /* 0x0000001cc706723e */ /* 0x010fe400000000ff */
[----:B-----5:R-:W-:Y:S01]  /*ee50*/  F2FP.F16.F32.PACK_AB R7, R3, R38 ;  /* 0x000000260307723e */ /* 0x020fe200000000ff */
        /* <DEDUP_REMOVED lines=20> */
[----:B------:R-:W2:Y:S01]  /*efa0*/  LDSM.16.MT88.4 R8, [R164+0x9800] ;  /* 0x00980000a408783b */ /* 0x000ea20000004200 */
[----:B------:R-:W-:-:S04]  /*efb0*/  FADD.FTZ R105, R105, R124 ;  /* 0x0000007c69697221 */ /* 0x000fc80000010000 */
[----:B------:R-:W-:Y:S02]  /*efc0*/  FADD.FTZ R114, R114, R105 ;  /* 0x0000006972727221 */ /* 0x000fe40000010000 */
[----:B-1----:R-:W-:Y:S01]  /*efd0*/  HMMA.16816.F32 R76, R4, R12, R76 ;  /* 0x0000000c044c723c */ /* 0x002fe2000000184c */
[----:B------:R-:W-:Y:S01]  /*efe0*/  FADD.FTZ R13, R109, R118 ;  /* 0x000000766d0d7221 */ /* 0x000fe20000010000 */
[----:B------:R-:W-:-:S03]  /*eff0*/  FADD.FTZ R111, R111, R114 ;  /* 0x000000726f6f7221 */ /* 0x000fc60000010000 */
[----:B------:R-:W-:-:S03]  /*f000*/  FADD.FTZ R13, R112, R13 ;  /* 0x0000000d700d7221 */ /* 0x000fc60000010000 */
[----:B------:R-:W-:Y:S01]  /*f010*/  HMMA.16816.F32 R88, R4, R14, R88 ;  /* 0x0000000e0458723c */ /* 0x000fe20000001858 */
[----:B------:R-:W-:Y:S01]  /*f020*/  FADD.FTZ R66, R66, R13 ;  /* 0x0000000d42427221 */ /* 0x000fe20000010000 */
[----:B------:R-:W-:-:S03]  /*f030*/  FADD.FTZ R13, R110, R111 ;  /* 0x0000006f6e0d7221 */ /* 0x000fc60000010000 */
[----:B------:R-:W-:-:S04]  /*f040*/  FADD.FTZ R113, R113, R66 ;  /* 0x0000004271717221 */ /* 0x000fc80000010000 */
[----:B------:R-:W-:-:S04]  /*f050*/  FADD.FTZ R58, R58, R113 ;  /* 0x000000713a3a7221 */ /* 0x000fc80000010000 */
[----:B------:R-:W-:-:S04]  /*f060*/  FADD.FTZ R115, R115, R58 ;  /* 0x0000003a73737221 */ /* 0x000fc80000010000 */
[----:B------:R-:W-:-:S04]  /*f070*/  FADD.FTZ R32, R32, R115 ;  /* 0x0000007320207221 */ /* 0x000fc80000010000 */
[----:B------:R-:W-:Y:S01]  /*f080*/  FADD.FTZ R33, R33, R32 ;  /* 0x0000002021217221 */ /* 0x000fe20000010000 */
[C---:B--2---:R-:W-:Y:S01]  /*f090*/  HMMA.16816.F32 R80, R4.reuse, R8, R80 ;  /* 0x000000080450723c */ /* 0x044fe20000001850 */
[----:B------:R-:W-:Y:S02]  /*f0a0*/  FADD.FTZ R8, R104, R13 ;  /* 0x0000000d68087221 */ /* 0x000fe40000010000 */
[----:B------:R-:W-:Y:S02]  /*f0b0*/  FADD.FTZ R28, R28, R33 ;  /* 0x000000211c1c7221 */ /* 0x000fe40000010000 */
[----:B------:R-:W-:Y:S02]  /*f0c0*/  FADD.FTZ R8, R117, R8 ;  /* 0x0000000875087221 */ /* 0x000fe40000010000 */
[----:B------:R-:W-:Y:S01]  /*f0d0*/  FADD.FTZ R199, R199, R28 ;  /* 0x0000001cc7c77221 */ /* 0x000fe20000010000 */
[----:B------:R-:W-:Y:S01]  /*f0e0*/  HMMA.16816.F32 R84, R4, R10, R84 ;  /* 0x0000000a0454723c */ /* 0x000fe20000001854 */
[----:B------:R-:W-:-:S04]  /*f0f0*/  FADD.FTZ R39, R39, R8 ;  /* 0x0000000827277221 */ /* 0x000fc80000010000 */
[----:B------:R-:W-:-:S04]  /*f100*/  FADD.FTZ R39, R40, R39 ;  /* 0x0000002728277221 */ /* 0x000fc80000010000 */
[----:B------:R-:W-:-:S04]  /*f110*/  FADD.FTZ R38, R38, R39 ;  /* 0x0000002726267221 */ /* 0x000fc80000010000 */
[----:B------:R-:W-:Y:S01]  /*f120*/  FADD.FTZ R200, R3, R38 ;  /* 0x0000002603c87221 */ /* 0x000fe20000010000 */
[----:B------:R-:W-:Y:S06]  /*f130*/  @!P6 BRA `(.L_x_9395) ;  /* 0x000000300058e947 */ /* 0x000fec0003800000 */
[----:B------:R-:W-:Y:S01]  /*f140*/  ISETP.NE.U32.AND P0, PT, R120, RZ, PT ;  /* 0x000000ff7800720c */ /* 0x000fe20003f05070 */
[----:B------:R-:W-:Y:S01]  /*f150*/  VIADD R198, R51, 0xfffffffe ;  /* 0xfffffffe33c67836 */ /* 0x000fe20000000000 */
[----:B------:R-:W-:Y:S01]  /*f160*/  MOV R107, R0 ;  /* 0x00000000006b7202 */ /* 0x000fe20000000f00 */
[----:B------:R-:W-:Y:S01]  /*f170*/  IMAD.MOV.U32 R105, RZ, RZ, R2 ;  /* 0x000000ffff697224 */ /* 0x000fe200078e0002 */
[----:B------:R-:W-:-:S13]  /*f180*/  ISETP.NE.AND.EX P3, PT, R121, RZ, PT, P0 ;  /* 0x000000ff7900720c */ /* 0x000fda0003f65300 */
.L_x_9402:
[----:B------:R-:W-:Y:S01]  /*f190*/  MOV R2, R182 ;  /* 0x000000b600027202 */ /* 0x000fe20000000f00 */
[----:B------:R-:W-:Y:S04]  /*f1a0*/  DEPBAR.LE SB0, 0x0 ;  /* 0x000080000000791a */ /* 0x000fe80000000000 */
[----:B------:R-:W-:Y:S05]  /*f1b0*/  WARPSYNC.ALL ;  /* 0x0000000000007948 */ /* 0x000fea0003800000 */
[----:B------:R-:W-:Y:S01]  /*f1c0*/  BAR.SYNC.DEFER_BLOCKING 0x0 ;  /* 0x0000000000007b1d */ /* 0x000fe20000010000 */
[----:B------:R-:W-:Y:S01]  /*f1d0*/  MOV R0, R183 ;  /* 0x000000b700007202 */ /* 0x000fe20000000f00 */
[----:B------:R-:W-:Y:S01]  /*f1e0*/  @!P3 IMAD.MOV.U32 R3, RZ, RZ, RZ ;  /* 0x000000ffff03b224 */ /* 0x000fe200078e00ff */
[----:B------:R-:W-:Y:S04]  /*f1f0*/  ISETP.GE.AND P1, PT, R100, R189, PT ;  /* 0x000000bd6400720c */ /* 0x000fe80003f26270 */
[----:B------:R-:W-:Y:S01]  /*f200*/  @!P3 IADD3 R3, P0, PT, RZ, -R3, RZ ;  /* 0x80000003ff03b210 */ /* 0x000fe20007f1e0ff */
        /* <DEDUP_REMOVED lines=37> */
[----:B------:R-:W-:Y:S01]  /*f460*/  ISETP.NE.AND P2, PT, R6, RZ, PT ;  /* 0x000000ff0600720c */ /* 0x000fe20003f45270 */
[----:B------:R-:W-:Y:S01]  /*f470*/  @!P0 VIADD R10, R10, 0x1 ;  /* 0x000000010a0a8836 */ /* 0x000fe20000000000 */
[-C--:B------:R-:W-:Y:S02]  /*f480*/  ISETP.GE.U32.AND P4, PT, R4, R9.reuse, PT ;  /* 0x000000090400720c */ /* 0x080fe40003f86070 */
[----:B------:R-:W-:Y:S02]  /*f490*/  ISETP.GE.U32.AND P5, PT, R8, R9, PT ;  /* 0x000000090800720c */ /* 0x000fe40003fa6070 */
[----:B------:R-:W-:Y:S04]  /*f4a0*/  LOP3.LUT R4, R187, R6, RZ, 0x3c, !PT ;  /* 0x00000006bb047212 */ /* 0x000fe800078e3cff */
[----:B------:R-:W-:Y:S05]  /*f4b0*/  ISETP.GE.AND P0, PT, R4, RZ, PT ;  /* 0x000000ff0400720c */ /* 0x000fea0003f06270 */
[----:B------:R-:W-:Y:S02]  /*f4c0*/  @P4 VIADD R10, R10, 0x1 ;  /* 0x000000010a0a4836 */ /* 0x000fe40000000000 */
[----:B------:R-:W-:Y:S02]  /*f4d0*/  @P5 VIADD R11, R11, 0x1 ;  /* 0x000000010b0b5836 */ /* 0x000fe40000000000 */
[----:B------:R-:W-:Y:S04]  /*f4e0*/  @!P6 IMAD.MOV R10, RZ, RZ, -R10 ;  /* 0x000000ffff0ae224 */ /* 0x000fe800078e0a0a */
[----:B------:R-:W-:Y:S02]  /*f4f0*/  @!P0 IADD3 R11, PT, PT, -R11, RZ, RZ ;  /* 0x000000ff0b0b8210 */ /* 0x000fe40007ffe1ff */
[C---:B------:R-:W-:Y:S02]  /*f500*/  SEL R9, R5.reuse, R10, !P2 ;  /* 0x0000000a05097207 */ /* 0x040fe40005000000 */
[----:B------:R-:W-:Y:S02]  /*f510*/  SEL R5, R5, R11, !P2 ;  /* 0x0000000b05057207 */ /* 0x000fe40005000000 */
[-C--:B------:R-:W-:Y:S01]  /*f520*/  LEA R18, P2, R9, R194.reuse, 0x2 ;  /* 0x000000c209127211 */ /* 0x080fe200078410ff */
[----:B------:R-:W3:Y:S01]  /*f530*/  LD.E.64 R10, desc[UR4][R102.64+0x40] ;  /* 0x00004004660a7980 */ /* 0x000ee2000c101b00 */
        /* <DEDUP_REMOVED lines=20> */
.L_x_9397:
[----:B------:R-:W-:Y:S05]  /*f680*/  BSYNC.RECONVERGENT B0 ;  /* 0x0000000000007941 */ /* 0x000fea0003800200 */
.L_x_9396:
[----:B------:R-:W-:Y:S01]  /*f690*/  IADD3 R12, P0, PT, R3, R182, RZ ;  /* 0x000000b6030c7210 */ /* 0x000fe20007f1e0ff */
[----:B------:R-:W-:Y:S01]  /*f6a0*/  @!PT LDS RZ, [RZ] ;  /* 0x00000000fffff984 */ /* 0x000fe20000000800 */
[----:B------:R-:W-:Y:S01]  /*f6b0*/  @!PT LDS RZ, [RZ] ;  /* 0x00000000fffff984 */ /* 0x000fe20000000800 */
[----:B------:R-:W-:Y:S01]  /*f6c0*/  @!PT LDS RZ, [RZ] ;  /* 0x00000000fffff984 */ /* 0x000fe20000000800 */
[----:B------:R-:W-:Y:S01]  /*f6d0*/  @!P1 LDGSTS.E.BYPASS.LTC128B.128 [R191+0x6000], desc[UR4][R182.64] ;  /* 0x06000000b6bf9fae */ /* 0x000fe2000b981a04 */
[----:B------:R-:W-:Y:S01]  /*f6e0*/  SHF.L.U64.HI R0, R178, 0x5, R179 ;  /* 0x00000005b2007819 */ /* 0x000fe200000102b3 */
[----:B------:R-:W-:Y:S01]  /*f6f0*/  BSSY.RECONVERGENT B1, `(.L_x_9398) ;  /* 0x000011f000017945 */ /* 0x000fe20003800200 */
[-C--:B------:R-:W-:Y:S01]  /*f700*/  IADD3 R10, P2, PT, R12, R3.reuse, RZ ;  /* 0x000000030c0a7210 */ /* 0x080fe20007f5e0ff */
[----:B------:R-:W-:Y:S02]  /*f710*/  @P1 STS.128 [R191+0x6000], RZ ;  /* 0x006000ffbf001388 */ /* 0x000fe40000000c00 */
[----:B------:R-:W-:Y:S01]  /*f720*/  IMAD.X R13, R0, 0x1, R183, P0 ;  /* 0x00000001000d7824 */ /* 0x000fe200000e06b7 */
[-C--:B------:R-:W-:Y:S03]  /*f730*/  IADD3 R8, P0, PT, R10, R3.reuse, RZ ;  /* 0x000000030a087210 */ /* 0x080fe60007f1e0ff */
[--C-:B------:R-:W-:Y:S01]  /*f740*/  IMAD.X R11, R13, 0x1, R0.reuse, P2 ;  /* 0x000000010d0b7824 */ /* 0x100fe200010e0600 */
[----:B------:R-:W-:Y:S01]  /*f750*/  @!PT LDS RZ, [RZ] ;  /* 0x00000000fffff984 */ /* 0x000fe20000000800 */
[----:B------:R-:W-:Y:S01]  /*f760*/  @!PT LDS RZ, [RZ] ;  /* 0x00000000fffff984 */ /* 0x000fe20000000800 */
[----:B------:R-:W-:Y:S01]  /*f770*/  @!PT LDS RZ, [RZ] ;  /* 0x00000000fffff984 */ /* 0x000fe20000000800 */
[----:B------:R-:W-:Y:S01]  /*f780*/  @!P1 LDGSTS.E.BYPASS.LTC128B.128 [R191+0x6800], desc[UR4][R12.64] ;  /* 0x068000000cbf9fae */ /* 0x000fe2000b981a04 */
[-C--:B------:R-:W-:Y:S02]  /*f790*/  IADD3 R6, P2, PT, R8, R3.reuse, RZ ;  /* 0x0000000308067210 */ /* 0x080fe40007f5e0ff */
[--C-:B------:R-:W-:Y:S01]  /*f7a0*/  IMAD.X R9, R11, 0x1, R0.reuse, P0 ;  /* 0x000000010b097824 */ /* 0x100fe200000e0600 */
[----:B------:R-:W-:Y:S01]  /*f7b0*/  @P1 STS.128 [R191+0x6800], RZ ;  /* 0x006800ffbf001388 */ /* 0x000fe20000000c00 */
[-C--:B------:R-:W-:Y:S02]  /*f7c0*/  IADD3 R4, P0, PT, R6, R3.reuse, RZ ;  /* 0x0000000306047210 */ /* 0x080fe40007f1e0ff */
        /* <DEDUP_REMOVED lines=8> */
[----:B------:R-:W-:Y:S02]  /*f850*/  @!P1 IADD3 R14, P0, PT, R2, R3, RZ ;  /* 0x00000003020e9210 */ /* 0x000fe40007f1e0ff */
[--C-:B------:R-:W-:Y:S01]  /*f860*/  IMAD.X R3, R5, 0x1, R0.reuse, P2 ;  /* 0x0000000105037824 */ /* 0x100fe200010e0600 */
[----:B------:R-:W-:Y:S01]  /*f870*/  @!PT LDS RZ, [RZ] ;  /* 0x00000000fffff984 */ /* 0x000fe20000000800 */
[----:B------:R-:W-:Y:S01]  /*f880*/  @!PT LDS RZ, [RZ] ;  /* 0x00000000fffff984 */ /* 0x000fe20000000800 */
[----:B------:R-:W-:Y:S01]  /*f890*/  @!PT LDS RZ, [RZ] ;  /* 0x00000000fffff984 */ /* 0x000fe20000000800 */
[----:B------:R-:W-:Y:S03]  /*f8a0*/  @!P1 LDGSTS.E.BYPASS.LTC128B.128 [R191+0x7800], desc[UR4][R8.64] ;  /* 0x0780000008bf9fae */ /* 0x000fe6000b981a04 */
[----:B------:R-:W-:Y:S01]  /*f8b0*/  @!P1 IMAD.X R15, R3, 0x1, R0, P0 ;  /* 0x00000001030f9824 */ /* 0x000fe200000e0600 */
[----:B------:R-:W-:Y:S01]  /*f8c0*/  @P1 STS.128 [R191+0x7800], RZ ;  /* 0x007800ffbf001388 */ /* 0x000fe20000000c00 */
[----:B------:R-:W-:Y:S03]  /*f8d0*/  ISETP.NE.AND P0, PT, R198, RZ, PT ;  /* 0x000000ffc600720c */ /* 0x000fe60003f05270 */
        /* <DEDUP_REMOVED lines=21> */
[----:B------:R-:W1:Y:S04]  /*fa30*/  LDSM.16.M88.4 R112, [R174+UR6+0x2000] ;  /* 0x00200006ae70783b */ /* 0x000e680008000200 */
[----:B------:R-:W2:Y:S04]  /*fa40*/  LDSM.16.M88.4 R116, [R174+UR6+0x2800] ;  /* 0x00280006ae74783b */ /* 0x000ea80008000200 */
[----:B------:R-:W3:Y:S04]  /*fa50*/  LDSM.16.M88.4 R120, [R174+UR6+0x3000] ;  /* 0x00300006ae78783b */ /* 0x000ee80008000200 */
[----:B------:R-:W0:Y:S04]  /*fa60*/  LDGDEPBAR ;  /* 0x00000000000079af */ /* 0x000e280000000000 */
[----:B------:R-:W4:Y:S04]  /*fa70*/  LDSM.16.M88.4 R124, [R174+UR6+0x3800] ;  /* 0x00380006ae7c783b */ /* 0x000f280008000200 */
[----:B------:R-:W5:Y:S04]  /*fa80*/  LDSM.16.M88.4 R128, [R174+UR6+0x4000] ;  /* 0x00400006ae80783b */ /* 0x000f680008000200 */
[----:B------:R-:W5:Y:S04]  /*fa90*/  LDSM.16.M88.4 R132, [R174+UR6+0x4800] ;  /* 0x00480006ae84783b */ /* 0x000f680008000200 */
[----:B------:R-:W5:Y:S04]  /*faa0*/  LDSM.16.M88.4 R136, [R174+UR6+0x5000] ;  /* 0x00500006ae88783b */ /* 0x000f680008000200 */
[----:B------:R-:W5:Y:S04]  /*fab0*/  LDSM.16.M88.4 R140, [R174+UR6+0x5800] ;  /* 0x00580006ae8c783b */ /* 0x000f680008000200 */
[----:B------:R-:W-:Y:S01]  /*fac0*/  LDSM.16.M88.4 R144, [R173] ;  /* 0x00000000ad90783b */ /* 0x000fe20000000200 */
[C---:B-1----:R-:W-:Y:S03]  /*fad0*/  HMMA.16816.F32 R4, R108.reuse, R112, RZ ;  /* 0x000000706c04723c */ /* 0x042fe600000018ff */
[----:B------:R-:W1:Y:S04]  /*fae0*/  LDSM.16.M88.4 R148, [R169+0x2000] ;  /* 0x00200000a994783b */ /* 0x000e680000000200 */
[----:B------:R-:W1:Y:S01]  /*faf0*/  LDSM.16.M88.4 R152, [R169+0x2800] ;  /* 0x00280000a998783b */ /* 0x000e620000000200 */
[C---:B------:R-:W-:Y:S03]  /*fb00*/  HMMA.16816.F32 R8, R108.reuse, R114, RZ ;  /* 0x000000726c08723c */ /* 0x040fe600000018ff */
[----:B------:R-:W1:Y:S04]  /*fb10*/  LDSM.16.M88.4 R156, [R169+0x3000] ;  /* 0x00300000a99c783b */ /* 0x000e680000000200 */
[----:B------:R-:W1:Y:S01]  /*fb20*/  LDSM.16.M88.4 R160, [R169+0x3800] ;  /* 0x00380000a9a0783b */ /* 0x000e620000000200 */
[C---:B--2---:R-:W-:Y:S03]  /*fb30*/  HMMA.16816.F32 R12, R108.reuse, R116, RZ ;  /* 0x000000746c0c723c */ /* 0x044fe600000018ff */
[----:B------:R-:W-:Y:S05]  /*fb40*/  LDSM.16.M88.4 R112, [R169+0x4800] ;  /* 0x00480000a970783b */ /* 0x000fea0000000200 */
        /* <DEDUP_REMOVED lines=36> */
[----:B------:R-:W-:Y:S01]  /*fd90*/  HMMA.16816.F32 R64, R144, R122, R64 ;  /* 0x0000007a9040723c */ /* 0x000fe20000001840 */
[----:B------:R-:W3:Y:S07]  /*fda0*/  LDSM.16.M88.4 R120, [R168+0x3800] ;  /* 0x00380000a878783b */ /* 0x000eee0000000200 */
        /* <DEDUP_REMOVED lines=8> */
[----:B------:R-:W4:Y:S07]  /*fe30*/  LDSM.16.M88.4 R124, [R168+0x5000] ;  /* 0x00500000a87c783b */ /* 0x000f2e0000000200 */
[C---:B---3--:R-:W-:Y:S08]  /*fe40*/  HMMA.16816.F32 R28, R108.reuse, R120, R28 ;  /* 0x000000786c1c723c */ /* 0x048ff0000000181c */
[C---:B------:R-:W-:Y:S01]  /*fe50*/  HMMA.16816.F32 R32, R108.reuse, R122, R32 ;  /* 0x0000007a6c20723c */ /* 0x040fe20000001820 */
[----:B------:R-:W-:Y:S07]  /*fe60*/  LDSM.16.M88.4 R120, [R167+0x2800] ;  /* 0x00280000a778783b */ /* 0x000fee0000000200 */
[C---:B-1----:R-:W-:Y:S08]  /*fe70*/  HMMA.16816.F32 R36, R108.reuse, R112, R36 ;  /* 0x000000706c24723c */ /* 0x042ff00000001824 */
[C---:B------:R-:W-:Y:S01]  /*fe80*/  HMMA.16816.F32 R40, R108.reuse, R114, R40 ;  /* 0x000000726c28723c */ /* 0x040fe20000001828 */
[----:B------:R-:W-:Y:S07]  /*fe90*/  LDSM.16.M88.4 R112, [R171] ;  /* 0x00000000ab70783b */ /* 0x000fee0000000200 */
[C---:B--2---:R-:W-:Y:S08]  /*fea0*/  HMMA.16816.F32 R44, R108.reuse, R116, R44 ;  /* 0x000000746c2c723c */ /* 0x044ff0000000182c */
[C---:B------:R-:W-:Y:S01]  /*feb0*/  HMMA.16816.F32 R48, R108.reuse, R118, R48 ;  /* 0x000000766c30723c */ /* 0x040fe20000001830 */
[----:B------:R-:W1:Y:S07]  /*fec0*/  LDSM.16.M88.4 R116, [R167+0x2000] ;  /* 0x00200000a774783b */ /* 0x000e6e0000000200 */
[C---:B----4-:R-:W-:Y:S08]  /*fed0*/  HMMA.16816.F32 R52, R108.reuse, R124, R52 ;  /* 0x0000007c6c34723c */ /* 0x050ff00000001834 */
[C---:B------:R-:W-:Y:S01]  /*fee0*/  HMMA.16816.F32 R56, R108.reuse, R126, R56 ;  /* 0x0000007e6c38723c */ /* 0x040fe20000001838 */
[----:B------:R-:W2:Y:S07]  /*fef0*/  LDSM.16.M88.4 R124, [R167+0x3000] ;  /* 0x00300000a77c783b */ /* 0x000eae0000000200 */
[C---:B------:R-:W-:Y:S08]  /*ff00*/  HMMA.16816.F32 R60, R108.reuse, R128, R60 ;  /* 0x000000806c3c723c */ /* 0x040ff0000000183c */
[----:B------:R-:W-:Y:S01]  /*ff10*/  HMMA.16816.F32 R64, R108, R130, R64 ;  /* 0x000000826c40723c */ /* 0x000fe20000001840 */
[----:B------:R-:W3:Y:S04]  /*ff20*/  LDSM.16.M88.4 R108, [R167+0x3800] ;  /* 0x00380000a76c783b */ /* 0x000ee80000000200 */
[----:B------:R-:W-:Y:S03]  /*ff30*/  LDSM.16.M88.4 R128, [R167+0x5800] ;  /* 0x00580000a780783b */ /* 0x000fe60000000200 */
[C---:B-1----:R-:W-:Y:S08]  /*ff40*/  HMMA.16816.F32 R4, R112.reuse, R116, R4 ;  /* 0x000000747004723c */ /* 0x042ff00000001804 */
[C---:B------:R-:W-:Y:S01]  /*ff50*/  HMMA.16816.F32 R8, R112.reuse, R118, R8 ;  /* 0x000000767008723c */ /* 0x040fe20000001808 */
[----:B------:R-:W1:Y:S07]  /*ff60*/  LDSM.16.M88.4 R116, [R167+0x4000] ;  /* 0x00400000a774783b */ /* 0x000e6e0000000200 */
[C---:B------:R-:W-:Y:S08]  /*ff70*/  HMMA.16816.F32 R12, R112.reuse, R120, R12 ;  /* 0x00000078700c723c */ /* 0x040ff0000000180c */
[C---:B------:R-:W-:Y:S01]  /*ff80*/  HMMA.16816.F32 R16, R112.reuse, R122, R16 ;  /* 0x0000007a7010723c */ /* 0x040fe20000001810 */
[----:B------:R-:W4:Y:S07]  /*ff90*/  LDSM.16.M88.4 R120, [R167+0x4800] ;  /* 0x00480000a778783b */ /* 0x000f2e0000000200 */
[C---:B--2---:R-:W-:Y:S08]  /*ffa0*/  HMMA.16816.F32 R20, R112.reuse, R124, R20 ;  /* 0x0000007c7014723c */ /* 0x044ff00000001814 */
[C---:B------:R-:W-:Y:S01]  /*ffb0*/  HMMA.16816.F32 R24, R112.reuse, R126, R24 ;  /* 0x0000007e7018723c */ /* 0x040fe20000001818 */
[----:B------:R-:W2:Y:S01]  /*ffc0*/  LDSM.16.M88.4 R124, [R167+0x5000] ;  /* 0x00500000a77c783b */ /* 0x000ea20000000200 */
[----:B------:R-:W-:Y:S04]  /*ffd0*/  DEPBAR.LE SB0, 0x0 ;  /* 0x000080000000791a */ /* 0x000fe80000000000 */
[----:B------:R-:W-:Y:S02]  /*ffe0*/  BAR.SYNC.DEFER_BLOCKING 0x0 ;  /* 0x0000000000007b1d */ /* 0x000fe40000010000 */
[C---:B---3--:R-:W-:Y:S08]  /*fff0*/  HMMA.16816.F32 R28, R112.reuse, R108, R28 ;  /* 0x0000006c701c723c */ /* 0x048ff0000000181c */
[C---:B------:R-:W-:Y:S08]  /*10000*/  HMMA.16816.F32 R32, R112.reuse, R110, R32 ;  /* 0x0000006e7020723c */ /* 0x040ff00000001820 */
[C---:B-1----:R-:W-:Y:S08]  /*10010*/  HMMA.16816.F32 R36, R112.reuse, R116, R36 ;  /* 0x000000747024723c */ /* 0x042ff00000001824 */
[C---:B------:R-:W-:Y:S08]  /*10020*/  HMMA.16816.F32 R40, R112.reuse, R118, R40 ;  /* 0x000000767028723c */ /* 0x040ff00000001828 */
[C---:B----4-:R-:W-:Y:S08]  /*10030*/  HMMA.16816.F32 R44, R112.reuse, R120, R44 ;  /* 0x00000078702c723c */ /* 0x050ff0000000182c */
[C---:B------:R-:W-:Y:S08]  /*10040*/  HMMA.16816.F32 R48, R112.reuse, R122, R48 ;  /* 0x0000007a7030723c */ /* 0x040ff00000001830 */
[C---:B--2---:R-:W-:Y:S08]  /*10050*/  HMMA.16816.F32 R52, R112.reuse, R124, R52 ;  /* 0x0000007c7034723c */ /* 0x044ff00000001834 */
[C---:B------:R-:W-:Y:S08]  /*10060*/  HMMA.16816.F32 R56, R112.reuse, R126, R56 ;  /* 0x0000007e7038723c */ /* 0x040ff00000001838 */
[C---:B------:R-:W-:Y:S08]  /*10070*/  HMMA.16816.F32 R60, R112.reuse, R128, R60 ;  /* 0x00000080703c723c */ /* 0x040ff0000000183c */
[----:B------:R-:W-:Y:S01]  /*10080*/  HMMA.16816.F32 R64, R112, R130, R64 ;  /* 0x000000827040723c */ /* 0x000fe20000001840 */
[----:B------:R-:W-:Y:S08]  /*10090*/  @!UPT UIADD3 URZ, UPT, UPT, URZ, URZ, URZ ;  /* 0x000000fffffff290 */ /* 0x000ff0000fffe0ff */
[----:B------:R-:W-:Y:S11]  /*100a0*/  @!P0 BRA `(.L_x_9399) ;  /* 0x00000008000c8947 */ /* 0x000ff60003800000 */
[----:B------:R-:W2:Y:S01]  /*100b0*/  @!P3 LD.E R2, desc[UR4][R102.64+0x38] ;  /* 0x000038046602b980 */ /* 0x000ea2000c101900 */
[----:B------:R-:W-:Y:S01]  /*100c0*/  @!P3 IMAD.MOV.U32 R3, RZ, RZ, RZ ;  /* 0x000000ffff03b224 */ /* 0x000fe200078e00ff */
[----:B------:R-:W-:Y:S01]  /*100d0*/  BSSY.RECONVERGENT B0, `(.L_x_9400) ;  /* 0x0000048000007945 */ /* 0x000fe20003800200 */
[----:B------:R-:W-:Y:S03]  /*100e0*/  IMAD.SHL.U32 R0, R176, 0x20, RZ ;  /* 0x00000020b0007824 */ /* 0x000fe600078e00ff */
        /* <DEDUP_REMOVED lines=14> */
[-C--:B------:R-:W-:Y:S02]  /*101d0*/  LOP3.LUT R110, R110, R113.reuse, RZ, 0x3c, !PT ;  /* 0x000000716e6e7212 */ /* 0x080fe400078e3cff */
        /* <DEDUP_REMOVED lines=55> */
.L_x_9401:
[----:B------:R-:W-:Y:S05]  /*10550*/  BSYNC.RECONVERGENT B0 ;  /* 0x0000000000007941 */ /* 0x000fea0003800200 */
.L_x_9400:
[----:B------:R-:W-:Y:S01]  /*10560*/  @!PT LDS RZ, [RZ] ;  /* 0x00000000fffff984 */ /* 0x000fe20000000800 */
[----:B------:R-:W-:Y:S01]  /*10570*/  @!PT LDS RZ, [RZ] ;  /* 0x00000000fffff984 */ /* 0x000fe20000000800 */
[----:B------:R-:W-:Y:S01]  /*10580*/  @!PT LDS RZ, [RZ] ;  /* 0x00000000fffff984 */ /* 0x000fe20000000800 */
[----:B------:R1:W-:Y:S01]  /*10590*/  @!P1 LDGSTS.E.BYPASS.LTC128B.128 [R191+0x2000], desc[UR4][R180.64] ;  /* 0x02000000b4bf9fae */ /* 0x0003e2000b981a04 */
[C---:B------:R-:W-:Y:S02]  /*105a0*/  LEA R118, P0, R176.reuse, R180, 0x5 ;  /* 0x000000b4b0767211 */ /* 0x040fe400078028ff */
[C-C-:B------:R-:W-:Y:S01]  /*105b0*/  SHF.L.U64.HI R2, R176.reuse, 0x5, R177.reuse ;  /* 0x00000005b0027819 */ /* 0x140fe200000102b1 */
[----:B------:R1:W-:Y:S01]  /*105c0*/  @P1 STS.128 [R191+0x2000], RZ ;  /* 0x002000ffbf001388 */ /* 0x0003e20000000c00 */
[----:B------:R-:W-:Y:S02]  /*105d0*/  LEA.HI.X R119, R176, R181, R177, 0x5, P0 ;  /* 0x000000b5b0777211 */ /* 0x000fe400000f2cb1 */
[----:B------:R-:W-:Y:S03]  /*105e0*/  IADD3 R116, P2, PT, R0, R118, RZ ;  /* 0x0000007600747210 */ /* 0x000fe60007f5e0ff */
[----:B------:R-:W-:Y:S01]  /*105f0*/  @!PT LDS RZ, [RZ] ;  /* 0x00000000fffff984 */ /* 0x000fe20000000800 */
[----:B------:R-:W-:Y:S01]  /*10600*/  @!PT LDS RZ, [RZ] ;  /* 0x00000000fffff984 */ /* 0x000fe20000000800 */
[----:B------:R-:W-:Y:S01]  /*10610*/  @!PT LDS RZ, [RZ] ;  /* 0x00000000fffff984 */ /* 0x000fe20000000800 */
[----:B------:R1:W-:Y:S01]  /*10620*/  @!P1 LDGSTS.E.BYPASS.LTC128B.128 [R191+0x2800], desc[UR4][R118.64] ;  /* 0x0280000076bf9fae */ /* 0x0003e2000b981a04 */
[-C--:B------:R-:W-:Y:S01]  /*10630*/  IADD3 R114, P0, PT, R116, R0.reuse, RZ ;  /* 0x0000000074727210 */ /* 0x080fe20007f1e0ff */
[----:B------:R-:W-:Y:S02]  /*10640*/  IMAD.X R117, R2, 0x1, R119, P2 ;  /* 0x0000000102757824 */ /* 0x000fe400010e0677 */
        /* <DEDUP_REMOVED lines=41> */
.L_x_9399:
[----:B------:R-:W-:Y:S05]  /*108e0*/  BSYNC.RECONVERGENT B1 ;  /* 0x0000000000017941 */ /* 0x000fea0003800200 */
.L_x_9398:
[----:B------:R-:W2:Y:S01]  /*108f0*/  LD.E R3, desc[UR4][R102.64+0xdc] ;  /* 0x0000dc0466037980 */ /* 0x000ea2000c101900 */
        /* <DEDUP_REMOVED lines=39> */
[----:B-1----:R-:W-:Y:S07]  /*10b70*/  FMNMX.FTZ R0, R109, R0, !PT ;  /* 0x000000006d007209 */ /* 0x002fee0007810000 */
[----:B------:R-:W1:Y:S01]  /*10b80*/  LDSM.16.MT88.4 R108, [R170+0x6000] ;  /* 0x00600000aa6c783b */ /* 0x000e620000004200 */
[----:B---3--:R-:W-:Y:S01]  /*10b90*/  FMNMX.FTZ R2, R113, R2, !PT ;  /* 0x0000000271027209 */ /* 0x008fe20007810000 */
[----:B------:R-:W-:Y:S03]  /*10ba0*/  FADD.FTZ R104, -R0, R107 ;  /* 0x0000006b00687221 */ /* 0x000fe60000010100 */
[C---:B------:R-:W-:Y:S03]  /*10bb0*/  FSETP.NEU.FTZ.AND P0, PT, R2.reuse, -INF , PT ;  /* 0xff8000000200780b */ /* 0x040fe60003f1d000 */
[----:B------:R-:W3:Y:S01]  /*10bc0*/  LDSM.16.MT88.4 R112, [R166+0x6000] ;  /* 0x00600000a670783b */ /* 0x000ee20000004200 */
[C---:B--2---:R-:W-:Y:S01]  /*10bd0*/  FMUL.FTZ R106, R3.reuse, R104 ;  /* 0x00000068036a7220 */ /* 0x044fe20000410000 */
[----:B------:R-:W-:Y:S01]  /*10be0*/  FADD.FTZ R104, -R2, R105 ;  /* 0x0000006902687221 */ /* 0x000fe20000010100 */
[C---:B------:R-:W-:Y:S01]  /*10bf0*/  FMUL.FTZ R118, R3.reuse, R2 ;  /* 0x0000000203767220 */ /* 0x040fe20000410000 */
[C---:B------:R-:W-:Y:S01]  /*10c00*/  FMUL.FTZ R116, R3.reuse, R0 ;  /* 0x0000000003747220 */ /* 0x040fe20000410000 */
[----:B------:R2:W4:Y:S01]  /*10c10*/  MUFU.EX2 R105, R106 ;  /* 0x0000006a00697308 */ /* 0x0005220000000800 */
[----:B------:R-:W-:Y:S02]  /*10c20*/  FMUL.FTZ R107, R3, R104 ;  /* 0x00000068036b7220 */ /* 0x000fe40000410000 */
[----:B------:R-:W-:Y:S02]  /*10c30*/  FSEL R118, R118, RZ, P0 ;  /* 0x000000ff76767208 */ /* 0x000fe40000000000 */
[----:B------:R-:W-:Y:S05]  /*10c40*/  FSETP.NEU.FTZ.AND P0, PT, R0, -INF , PT ;  /* 0xff8000000000780b */ /* 0x000fea0003f1d000 */
[----:B------:R5:W1:Y:S01]  /*10c50*/  MUFU.EX2 R104, R107 ;  /* 0x0000006b00687308 */ /* 0x000a620000000800 */
[----:B------:R-:W-:Y:S01]  /*10c60*/  FSEL R116, R116, RZ, P0 ;  /* 0x000000ff74747208 */ /* 0x000fe20000000000 */
[-CC-:B------:R-:W-:Y:S01]  /*10c70*/  FFMA.FTZ R123, R4, R3.reuse, -R118.reuse ;  /* 0x00000003047b7223 */ /* 0x180fe20000010876 */
[-CC-:B------:R-:W-:Y:S01]  /*10c80*/  FFMA.FTZ R126, R5, R3.reuse, -R118.reuse ;  /* 0x00000003057e7223 */ /* 0x180fe20000010876 */
[-CC-:B------:R-:W-:Y:S01]  /*10c90*/  FFMA.FTZ R132, R24, R3.reuse, -R118.reuse ;  /* 0x0000000318847223 */ /* 0x180fe20000010876 */
[-C--:B------:R-:W-:Y:S01]  /*10ca0*/  FFMA.FTZ R131, R25, R3.reuse, -R118 ;  /* 0x0000000319837223 */ /* 0x080fe20000010876 */
[-CC-:B------:R-:W-:Y:S01]  /*10cb0*/  FFMA.FTZ R117, R10, R3.reuse, -R116.reuse ;  /* 0x000000030a757223 */ /* 0x180fe20000010874 */
[-C--:B------:R-:W-:Y:S03]  /*10cc0*/  FFMA.FTZ R120, R11, R3.reuse, -R116 ;  /* 0x000000030b787223 */ /* 0x080fe60000010874 */
[----:B------:R-:W-:Y:S01]  /*10cd0*/  MUFU.EX2 R123, R123 ;  /* 0x0000007b007b7308 */ /* 0x000fe20000000800 */
[-C--:B--2---:R-:W-:Y:S01]  /*10ce0*/  FFMA.FTZ R106, R8, R3.reuse, -R118 ;  /* 0x00000003086a7223 */ /* 0x084fe20000010876 */
[-CC-:B------:R-:W-:Y:S01]  /*10cf0*/  FFMA.FTZ R134, R6, R3.reuse, -R116.reuse ;  /* 0x0000000306867223 */ /* 0x180fe20000010874 */
[----:B------:R-:W-:Y:S01]  /*10d00*/  FFMA.FTZ R125, R7, R3, -R116 ;  /* 0x00000003077d7223 */ /* 0x000fe20000010874 */
[C---:B----4-:R-:W-:Y:S01]  /*10d10*/  FMUL.FTZ R6, R105.reuse, R98 ;  /* 0x0000006269067220 */ /* 0x050fe20000410000 */
[C---:B------:R-:W-:Y:S01]  /*10d20*/  FMUL.FTZ R7, R105.reuse, R99 ;  /* 0x0000006369077220 */ /* 0x040fe20000410000 */
[C---:B------:R-:W-:Y:S01]  /*10d30*/  FMUL.FTZ R10, R105.reuse, R94 ;  /* 0x0000005e690a7220 */ /* 0x040fe20000410000 */
[----:B------:R-:W-:Y:S03]  /*10d40*/  FMUL.FTZ R11, R105, R95 ;  /* 0x0000005f690b7220 */ /* 0x000fe60000410000 */
[----:B------:R-:W2:Y:S01]  /*10d50*/  MUFU.EX2 R126, R126 ;  /* 0x0000007e007e7308 */ /* 0x000ea20000000800 */
[--C-:B-----5:R-:W-:Y:S01]  /*10d60*/  FFMA.FTZ R107, R9, R3, -R118.reuse ;  /* 0x00000003096b7223 */ /* 0x120fe20000010876 */
[C---:B-1----:R-:W-:Y:S01]  /*10d70*/  FMUL.FTZ R4, R104.reuse, R96 ;  /* 0x0000006068047220 */ /* 0x042fe20000410000 */
        /* <DEDUP_REMOVED lines=8> */
[----:B------:R-:W1:Y:S01]  /*10e00*/  LDSM.16.MT88.4 R92, [R165+0x6000] ;  /* 0x00600000a55c783b */ /* 0x000e620000004200 */
[C---:B------:R-:W-:Y:S01]  /*10e10*/  FMUL.FTZ R74, R105.reuse, R74 ;  /* 0x0000004a694a7220 */ /* 0x040fe20000410000 */
[C---:B------:R-:W-:Y:S01]  /*10e20*/  FMUL.FTZ R75, R105.reuse, R75 ;  /* 0x0000004b694b7220 */ /* 0x040fe20000410000 */
[C---:B------:R-:W-:Y:S01]  /*10e30*/  FMUL.FTZ R72, R104.reuse, R72 ;  /* 0x0000004868487220 */ /* 0x040fe20000410000 */
[----:B------:R-:W-:Y:S03]  /*10e40*/  FMUL.FTZ R73, R104, R73 ;  /* 0x0000004968497220 */ /* 0x000fe60000410000 */
[----:B------:R-:W4:Y:S01]  /*10e50*/  MUFU.EX2 R125, R125 ;  /* 0x0000007d007d7308 */ /* 0x000f220000000800 */
[----:B--2---:R-:W-:Y:S01]  /*10e60*/  F2FP.F16.F32.PACK_AB R96, R126, R123 ;  /* 0x0000007b7e60723e */ /* 0x004fe200000000ff */
[-C--:B------:R-:W-:Y:S01]  /*10e70*/  FFMA.FTZ R119, R12, R3.reuse, -R118 ;  /* 0x000000030c777223 */ /* 0x080fe20000010876 */
[-C--:B------:R-:W-:Y:S01]  /*10e80*/  FFMA.FTZ R12, R14, R3.reuse, -R116 ;  /* 0x000000030e0c7223 */ /* 0x080fe20000010874 */
[----:B------:R-:W-:Y:S01]  /*10e90*/  FMUL.FTZ R14, R105, R90 ;  /* 0x0000005a690e7220 */ /* 0x000fe20000410000 */
[-C--:B------:R-:W-:Y:S01]  /*10ea0*/  FFMA.FTZ R136, R37, R3.reuse, -R118 ;  /* 0x0000000325887223 */ /* 0x080fe20000010876 */
[-CC-:B------:R-:W-:Y:S01]  /*10eb0*/  FFMA.FTZ R133, R38, R3.reuse, -R116.reuse ;  /* 0x0000000326857223 */ /* 0x180fe20000010874 */
[----:B------:R-:W-:Y:S03]  /*10ec0*/  FFMA.FTZ R138, R39, R3, -R116 ;  /* 0x00000003278a7223 */ /* 0x000fe60000010874 */
        /* <DEDUP_REMOVED lines=8> */
[----:B------:R-:W2:Y:S01]  /*10f50*/  MUFU.EX2 R107, R107 ;  /* 0x0000006b006b7308 */ /* 0x000ea20000000800 */
[----:B----4-:R-:W-:Y:S01]  /*10f60*/  F2FP.F16.F32.PACK_AB R97, R125, R134 ;  /* 0x000000867d61723e */ /* 0x010fe200000000ff */
[----:B------:R-:W-:Y:S01]  /*10f70*/  FMUL.FTZ R81, R104, R81 ;  /* 0x0000005168517220 */ /* 0x000fe20000410000 */
[-C--:B------:R-:W-:Y:S01]  /*10f80*/  FFMA.FTZ R127, R21, R3.reuse, -R118 ;  /* 0x00000003157f7223 */ /* 0x080fe20000010876 */
[-C--:B------:R-:W-:Y:S01]  /*10f90*/  FFMA.FTZ R21, R26, R3.reuse, -R116 ;  /* 0x000000031a157223 */ /* 0x080fe20000010874 */
[-C--:B------:R-:W-:Y:S01]  /*10fa0*/  FFMA.FTZ R122, R16, R3.reuse, -R118 ;  /* 0x00000003107a7223 */ /* 0x080fe20000010876 */
[----:B------:R-:W-:Y:S01]  /*10fb0*/  FMUL.FTZ R16, R104, R84 ;  /* 0x0000005468107220 */ /* 0x000fe20000410000 */
[-CC-:B------:R-:W-:Y:S03]  /*10fc0*/  FFMA.FTZ R121, R18, R3.reuse, -R116.reuse ;  /* 0x0000000312797223 */ /* 0x180fe60000010874 */
[----:B------:R-:W-:Y:S01]  /*10fd0*/  MUFU.EX2 R117, R117 ;  /* 0x0000007500757308 */ /* 0x000fe20000000800 */
[----:B------:R-:W-:Y:S01]  /*10fe0*/  FMUL.FTZ R18, R105, R86 ;  /* 0x0000005669127220 */ /* 0x000fe20000410000 */
[----:B------:R-:W-:Y:S01]  /*10ff0*/  FFMA.FTZ R124, R19, R3, -R116 ;  /* 0x00000003137c7223 */ /* 0x000fe20000010874 */
[----:B------:R-:W-:Y:S01]  /*11000*/  FMUL.FTZ R19, R105, R87 ;  /* 0x0000005769137220 */ /* 0x000fe20000410000 */
[-C--:B------:R-:W-:Y:S01]  /*11010*/  FFMA.FTZ R128, R20, R3.reuse, -R118 ;  /* 0x0000000314807223 */ /* 0x080fe20000010876 */
[-CC-:B------:R-:W-:Y:S01]  /*11020*/  FFMA.FTZ R129, R22, R3.reuse, -R116.reuse ;  /* 0x0000000316817223 */ /* 0x180fe20000010874 */
[-C--:B------:R-:W-:Y:S01]  /*11030*/  FFMA.FTZ R130, R23, R3.reuse, -R116 ;  /* 0x0000000317827223 */ /* 0x080fe20000010874 */
[-CC-:B------:R-:W-:Y:S03]  /*11040*/  FFMA.FTZ R40, R40, R3.reuse, -R118.reuse ;  /* 0x0000000328287223 */ /* 0x180fe60000010876 */
[----:B------:R-:W4:Y:S01]  /*11050*/  MUFU.EX2 R120, R120 ;  /* 0x0000007800787308 */ /* 0x000f220000000800 */
[----:B--2---:R-:W-:Y:S01]  /*11060*/  F2FP.F16.F32.PACK_AB R98, R107, R106 ;  /* 0x0000006a6b62723e */ /* 0x004fe200000000ff */
        /* <DEDUP_REMOVED lines=15> */
[----:B----4-:R-:W-:Y:S01]  /*11160*/  F2FP.F16.F32.PACK_AB R99, R120, R117 ;  /* 0x000000757863723e */ /* 0x010fe200000000ff */
[-CC-:B------:R-:W-:Y:S01]  /*11170*/  FFMA.FTZ R54, R54, R3.reuse, -R116.reuse ;  /* 0x0000000336367223 */ /* 0x180fe20000010874 */
[-C--:B------:R-:W-:Y:S01]  /*11180*/  FFMA.FTZ R55, R55, R3.reuse, -R116 ;  /* 0x0000000337377223 */ /* 0x080fe20000010874 */
[-CC-:B------:R-:W-:Y:S01]  /*11190*/  FFMA.FTZ R56, R56, R3.reuse, -R118.reuse ;  /* 0x0000000338387223 */ /* 0x180fe20000010876 */
[-C--:B------:R-:W-:Y:S01]  /*111a0*/  FFMA.FTZ R57, R57, R3.reuse, -R118 ;  /* 0x0000000339397223 */ /* 0x080fe20000010876 */
[-CC-:B------:R-:W-:Y:S01]  /*111b0*/  FFMA.FTZ R58, R58, R3.reuse, -R116.reuse ;  /* 0x000000033a3a7223 */ /* 0x180fe20000010874 */
[----:B------:R-:W-:Y:S01]  /*111c0*/  FFMA.FTZ R59, R59, R3, -R116 ;  /* 0x000000033b3b7223 */ /* 0x000fe20000010874 */
[C---:B------:R-:W-:Y:S02]  /*111d0*/  HMMA.16816.F32 R4, R96.reuse, R108, R4 ;  /* 0x0000006c6004723c */ /* 0x040fe40000001804 */
[----:B------:R-:W-:Y:S03]  /*111e0*/  MUFU.EX2 R121, R121 ;  /* 0x0000007900797308 */ /* 0x000fe60000000800 */
[----:B------:R-:W-:Y:S01]  /*111f0*/  FFMA.FTZ R123, R104, R199, R123 ;  /* 0x000000c7687b7223 */ /* 0x000fe2000001007b */
[----:B------:R-:W-:Y:S01]  /*11200*/  FFMA.FTZ R134, R105, R200, R134 ;  /* 0x000000c869867223 */ /* 0x000fe20000010086 */
[----:B------:R-:W-:Y:S01]  /*11210*/  ISETP.GT.AND P0, PT, R198, RZ, PT ;  /* 0x000000ffc600720c */ /* 0x000fe20003f04270 */
[C---:B------:R-:W-:Y:S01]  /*11220*/  HMMA.16816.F32 R8, R96.reuse, R110, R8 ;  /* 0x0000006e6008723c */ /* 0x040fe20000001808 */
[----:B------:R-:W2:Y:S03]  /*11230*/  LDSM.16.MT88.4 R108, [R164+0x6000] ;  /* 0x00600000a46c783b */ /* 0x000ea60000004200 */
[----:B------:R-:W4:Y:S01]  /*11240*/  MUFU.EX2 R124, R124 ;  /* 0x0000007c007c7308 */ /* 0x000f220000000800 */
[----:B------:R-:W-:Y:S01]  /*11250*/  FADD.FTZ R134, R125, R134 ;  /* 0x000000867d867221 */ /* 0x000fe20000010000 */
[----:B------:R-:W-:Y:S01]  /*11260*/  FADD.FTZ R123, R126, R123 ;  /* 0x0000007b7e7b7221 */ /* 0x000fe20000010000 */
[----:B------:R-:W-:Y:S01]  /*11270*/  IADD3 R198, PT, PT, R198, -0x1, RZ ;  /* 0xffffffffc6c67810 */ /* 0x000fe20007ffe0ff */
[C---:B---3--:R-:W-:Y:S06]  /*11280*/  HMMA.16816.F32 R68, R96.reuse, R112, R68 ;  /* 0x000000706044723c */ /* 0x048fec0000001844 */
        /* <DEDUP_REMOVED lines=8> */
[----:B----4-:R-:W-:Y:S01]  /*11310*/  F2FP.F16.F32.PACK_AB R87, R124, R121 ;  /* 0x000000797c57723e */ /* 0x010fe200000000ff */
[----:B------:R-:W-:Y:S01]  /*11320*/  FFMA.FTZ R115, R17, R3, -R118 ;  /* 0x0000000311737223 */ /* 0x000fe20000010876 */
[C---:B------:R-:W-:Y:S01]  /*11330*/  FMUL.FTZ R17, R104.reuse, R85 ;  /* 0x0000005568117220 */ /* 0x040fe20000410000 */
[----:B------:R-:W-:Y:S01]  /*11340*/  MOV R105, R2 ;  /* 0x0000000200697202 */ /* 0x000fe20000000f00 */
[C---:B-1----:R-:W-:Y:S05]  /*11350*/  HMMA.16816.F32 R76, R96.reuse, R92, R76 ;  /* 0x0000005c604c723c */ /* 0x042fea000000184c */
[----:B------:R-:W1:Y:S10]  /*11360*/  MUFU.EX2 R112, R112 ;  /* 0x0000007000707308 */ /* 0x000e740000000800 */
[----:B------:R-:W4:Y:S01]  /*11370*/  MUFU.EX2 R113, R113 ;  /* 0x0000007100717308 */ /* 0x000f220000000800 */
[----:B---3--:R-:W-:Y:S02]  /*11380*/  FMUL.FTZ R12, R104, R88 ;  /* 0x00000058680c7220 */ /* 0x008fe40000410000 */
[----:B------:R-:W3:Y:S05]  /*11390*/  LDSM.16.MT88.4 R88, [R170+0x6800] ;  /* 0x00680000aa58783b */ /* 0x000eea0000004200 */
[C---:B------:R-:W-:Y:S02]  /*113a0*/  HMMA.16816.F32 R12, R96.reuse, R94, R12 ;  /* 0x0000005e600c723c */ /* 0x040fe4000000180c */
[----:B------:R-:W5:Y:S01]  /*113b0*/  MUFU.EX2 R115, R115 ;  /* 0x0000007300737308 */ /* 0x000f620000000800 */
[----:B------:R-:W3:Y:S01]  /*113c0*/  LDSM.16.MT88.4 R92, [R166+0x6800] ;  /* 0x00680000a65c783b */ /* 0x000ee20000004200 */
[----:B-1----:R-:W-:Y:S04]  /*113d0*/  F2FP.F16.F32.PACK_AB R84, R112, R119 ;  /* 0x000000777054723e */ /* 0x002fe800000000ff */
[C---:B--2---:R-:W-:Y:S04]  /*113e0*/  HMMA.16816.F32 R80, R96.reuse, R108, R80 ;  /* 0x0000006c6050723c */ /* 0x044fe80000001850 */
[----:B------:R-:W1:Y:S01]  /*113f0*/  MUFU.EX2 R127, R127 ;  /* 0x0000007f007f7308 */ /* 0x000e620000000800 */
[----:B----4-:R-:W-:Y:S03]  /*11400*/  F2FP.F16.F32.PACK_AB R85, R113, R114 ;  /* 0x000000727155723e */ /* 0x010fe600000000ff */
[----:B------:R-:W-:Y:S01]  /*11410*/  HMMA.16816.F32 R16, R96, R110, R16 ;  /* 0x0000006e6010723c */ /* 0x000fe20000001810 */
[----:B------:R-:W2:Y:S05]  /*11420*/  LDSM.16.MT88.4 R96, [R165+0x6800] ;  /* 0x00680000a560783b */ /* 0x000eaa0000004200 */
[----:B------:R-:W-:Y:S01]  /*11430*/  MUFU.EX2 R129, R129 ;  /* 0x0000008100817308 */ /* 0x000fe20000000800 */
[----:B-----5:R-:W-:Y:S02]  /*11440*/  F2FP.F16.F32.PACK_AB R86, R115, R122 ;  /* 0x0000007a7356723e */ /* 0x020fe400000000ff */
[----:B------:R-:W4:Y:S01]  /*11450*/  LDSM.16.MT88.4 R108, [R164+0x6800] ;  /* 0x00680000a46c783b */ /* 0x000f220000004200 */
[----:B-1----:R-:W-:Y:S06]  /*11460*/  F2FP.F16.F32.PACK_AB R20, R127, R128 ;  /* 0x000000807f14723e */ /* 0x002fec00000000ff */
[----:B------:R-:W-:Y:S01]  /*11470*/  MUFU.EX2 R130, R130 ;  /* 0x0000008200827308 */ /* 0x000fe20000000800 */
[C---:B---3--:R-:W-:Y:S09]  /*11480*/  HMMA.16816.F32 R4, R84.reuse, R88, R4 ;  /* 0x000000585404723c */ /* 0x048ff20000001804 */
[----:B------:R-:W-:Y:S01]  /*11490*/  MUFU.EX2 R132, R132 ;  /* 0x0000008400847308 */ /* 0x000fe20000000800 */
[C---:B------:R-:W-:Y:S01]  /*114a0*/  HMMA.16816.F32 R8, R84.reuse, R90, R8 ;  /* 0x0000005a5408723c */ /* 0x040fe20000001808 */
[----:B------:R-:W1:Y:S08]  /*114b0*/  LDSM.16.MT88.4 R88, [R170+0x7000] ;  /* 0x00700000aa58783b */ /* 0x000e700000004200 */
[----:B------:R-:W3:Y:S01]  /*114c0*/  MUFU.EX2 R131, R131 ;  /* 0x0000008300837308 */ /* 0x000ee20000000800 */
[C---:B------:R-:W-:Y:S09]  /*114d0*/  HMMA.16816.F32 R68, R84.reuse, R92, R68 ;  /* 0x0000005c5444723c */ /* 0x040ff20000001844 */
[----:B------:R-:W-:Y:S01]  /*114e0*/  MUFU.EX2 R136, R136 ;  /* 0x0000008800887308 */ /* 0x000fe20000000800 */
[C---:B------:R-:W-:Y:S01]  /*114f0*/  HMMA.16816.F32 R72, R84.reuse, R94, R72 ;  /* 0x0000005e5448723c */ /* 0x040fe20000001848 */
[----:B------:R-:W-:Y:S08]  /*11500*/  LDSM.16.MT88.4 R92, [R164+0x7000] ;  /* 0x00700000a45c783b */ /* 0x000ff00000004200 */
[----:B------:R-:W-:Y:S01]  /*11510*/  MUFU.EX2 R133, R133 ;  /* 0x0000008500857308 */ /* 0x000fe20000000800 */
[----:B---3--:R-:W-:Y:S01]  /*11520*/  F2FP.F16.F32.PACK_AB R22, R131, R132 ;  /* 0x000000848316723e */ /* 0x008fe200000000ff */
[C---:B--2---:R-:W-:Y:S08]  /*11530*/  HMMA.16816.F32 R76, R84.reuse, R96, R76 ;  /* 0x00000060544c723c */ /* 0x044ff0000000184c */
[----:B------:R2:W-:Y:S01]  /*11540*/  MUFU.EX2 R96, R21 ;  /* 0x0000001500607308 */ /* 0x0005e20000000800 */
[-C--:B------:R-:W-:Y:S02]  /*11550*/  FFMA.FTZ R97, R27, R3.reuse, -R116 ;  /* 0x000000031b617223 */ /* 0x080fe40000010874 */
[----:B------:R-:W3:Y:S01]  /*11560*/  LDSM.16.MT88.4 R24, [R166+0x7000] ;  /* 0x00700000a618783b */ /* 0x000ee20000004200 */
[C---:B------:R-:W-:Y:S06]  /*11570*/  HMMA.16816.F32 R12, R84.reuse, R98, R12 ;  /* 0x00000062540c723c */ /* 0x040fec000000180c */
[----:B------:R-:W5:Y:S01]  /*11580*/  MUFU.EX2 R97, R97 ;  /* 0x0000006100617308 */ /* 0x000f620000000800 */
[-CC-:B------:R-:W-:Y:S01]  /*11590*/  FFMA.FTZ R98, R28, R3.reuse, -R118.reuse ;  /* 0x000000031c627223 */ /* 0x180fe20000010876 */
[-CC-:B------:R-:W-:Y:S01]  /*115a0*/  FFMA.FTZ R99, R29, R3.reuse, -R118.reuse ;  /* 0x000000031d637223 */ /* 0x180fe20000010876 */
[C---:B----4-:R-:W-:Y:S07]  /*115b0*/  HMMA.16816.F32 R80, R84.reuse, R108, R80 ;  /* 0x0000006c5450723c */ /* 0x050fee0000001850 */
[----:B------:R-:W-:Y:S01]  /*115c0*/  MUFU.EX2 R98, R98 ;  /* 0x0000006200627308 */ /* 0x000fe20000000800 */
[-CC-:B------:R-:W-:Y:S01]  /*115d0*/  FFMA.FTZ R108, R32, R3.reuse, -R118.reuse ;  /* 0x00000003206c7223 */ /* 0x180fe20000010876 */
[----:B------:R-:W-:Y:S01]  /*115e0*/  FFMA.FTZ R109, R33, R3, -R118 ;  /* 0x00000003216d7223 */ /* 0x000fe20000010876 */
[----:B--2---:R-:W-:Y:S01]  /*115f0*/  F2FP.F16.F32.PACK_AB R21, R130, R129 ;  /* 0x000000818215723e */ /* 0x004fe200000000ff */
[----:B------:R-:W-:Y:S01]  /*11600*/  HMMA.16816.F32 R16, R84, R110, R16 ;  /* 0x0000006e5410723c */ /* 0x000fe20000001810 */
[----:B------:R-:W2:Y:S05]  /*11610*/  LDSM.16.MT88.4 R84, [R165+0x7000] ;  /* 0x00700000a554783b */ /* 0x000eaa0000004200 */
[----:B------:R-:W-:Y:S01]  /*11620*/  MUFU.EX2 R99, R99 ;  /* 0x0000006300637308 */ /* 0x000fe20000000800 */
[----:B-----5:R-:W-:Y:S01]  /*11630*/  F2FP.F16.F32.PACK_AB R23, R97, R96 ;  /* 0x000000606117723e */ /* 0x020fe200000000ff */
[-C--:B------:R-:W-:Y:S01]  /*11640*/  FFMA.FTZ R110, R35, R3.reuse, -R116 ;  /* 0x00000003236e7223 */ /* 0x080fe20000010874 */
[-C--:B------:R-:W-:Y:S02]  /*11650*/  FFMA.FTZ R111, R36, R3.reuse, -R118 ;  /* 0x00000003246f7223 */ /* 0x080fe40000010876 */
[----:B------:R-:W-:Y:S03]  /*11660*/  LDSM.16.MT88.4 R36, [R164+0x8000] ;  /* 0x00800000a424783b */ /* 0x000fe60000004200 */
[C---:B-1----:R-:W-:Y:S02]  /*11670*/  HMMA.16816.F32 R4, R20.reuse, R88, R4 ;  /* 0x000000581404723c */ /* 0x042fe40000001804 */
[----:B------:R-:W-:Y:S03]  /*11680*/  MUFU.EX2 R110, R110 ;  /* 0x0000006e006e7308 */ /* 0x000fe60000000800 */
[-CC-:B------:R-:W-:Y:S01]  /*11690*/  FFMA.FTZ R88, R30, R3.reuse, -R116.reuse ;  /* 0x000000031e587223 */ /* 0x180fe20000010874 */
[-CC-:B------:R-:W-:Y:S02]  /*116a0*/  FFMA.FTZ R89, R31, R3.reuse, -R116.reuse ;  /* 0x000000031f597223 */ /* 0x180fe40000010874 */
[C---:B------:R-:W-:Y:S01]  /*116b0*/  HMMA.16816.F32 R8, R20.reuse, R90, R8 ;  /* 0x0000005a1408723c */ /* 0x040fe20000001808 */
[----:B------:R-:W-:Y:S03]  /*116c0*/  LDSM.16.MT88.4 R28, [R166+0x7800] ;  /* 0x00780000a61c783b */ /* 0x000fe60000004200 */
[----:B------:R-:W-:Y:S01]  /*116d0*/  MUFU.EX2 R108, R108 ;  /* 0x0000006c006c7308 */ /* 0x000fe20000000800 */
[----:B------:R-:W-:Y:S03]  /*116e0*/  FFMA.FTZ R91, R34, R3, -R116 ;  /* 0x00000003225b7223 */ /* 0x000fe60000010874 */
[C---:B---3--:R-:W-:Y:S01]  /*116f0*/  HMMA.16816.F32 R68, R20.reuse, R24, R68 ;  /* 0x000000181444723c */ /* 0x048fe20000001844 */
[----:B------:R-:W-:Y:S05]  /*11700*/  LDSM.16.MT88.4 R32, [R165+0x7800] ;  /* 0x00780000a520783b */ /* 0x000fea0000004200 */
[----:B------:R-:W-:Y:S02]  /*11710*/  MUFU.EX2 R89, R89 ;  /* 0x0000005900597308 */ /* 0x000fe40000000800 */
[C---:B------:R-:W-:Y:S01]  /*11720*/  HMMA.16816.F32 R72, R20.reuse, R26, R72 ;  /* 0x0000001a1448723c */ /* 0x040fe20000001848 */
[----:B------:R-:W1:Y:S07]  /*11730*/  LDSM.16.MT88.4 R24, [R170+0x7800] ;  /* 0x00780000aa18783b */ /* 0x000e6e0000004200 */
[----:B------:R-:W-:Y:S01]  /*11740*/  MUFU.EX2 R91, R91 ;  /* 0x0000005b005b7308 */ /* 0x000fe20000000800 */
[C---:B--2---:R-:W-:Y:S09]  /*11750*/  HMMA.16816.F32 R76, R20.reuse, R84, R76 ;  /* 0x00000054144c723c */ /* 0x044ff2000000184c */
[----:B------:R-:W2:Y:S01]  /*11760*/  MUFU.EX2 R88, R88 ;  /* 0x0000005800587308 */ /* 0x000ea20000000800 */
[C---:B------:R-:W-:Y:S01]  /*11770*/  HMMA.16816.F32 R12, R20.reuse, R86, R12 ;  /* 0x00000056140c723c */ /* 0x040fe2000000180c */
[----:B------:R-:W3:Y:S08]  /*11780*/  LDSM.16.MT88.4 R84, [R164+0x7800] ;  /* 0x00780000a454783b */ /* 0x000ef00000004200 */
[----:B------:R-:W4:Y:S01]  /*11790*/  MUFU.EX2 R109, R109 ;  /* 0x0000006d006d7308 */ /* 0x000f220000000800 */
[C---:B------:R-:W-:Y:S09]  /*117a0*/  HMMA.16816.F32 R80, R20.reuse, R92, R80 ;  /* 0x0000005c1450723c */ /* 0x040ff20000001850 */
[----:B------:R-:W5:Y:S01]  /*117b0*/  MUFU.EX2 R111, R111 ;  /* 0x0000006f006f7308 */ /* 0x000f620000000800 */
[----:B------:R-:W-:Y:S01]  /*117c0*/  HMMA.16816.F32 R16, R20, R94, R16 ;  /* 0x0000005e1410723c */ /* 0x000fe20000001810 */
[----:B------:R-:W-:Y:S08]  /*117d0*/  LDSM.16.MT88.4 R92, [R170+0x9800] ;  /* 0x00980000aa5c783b */ /* 0x000ff00000004200 */
[----:B------:R-:W5:Y:S01]  /*117e0*/  MUFU.EX2 R138, R138 ;  /* 0x0000008a008a7308 */ /* 0x000f620000000800 */
[----:B--2---:R-:W-:Y:S02]  /*117f0*/  F2FP.F16.F32.PACK_AB R21, R89, R88 ;  /* 0x000000585915723e */ /* 0x004fe400000000ff */
[----:B------:R-:W-:Y:S02]  /*11800*/  F2FP.F16.F32.PACK_AB R23, R110, R91 ;  /* 0x0000005b6e17723e */ /* 0x000fe400000000ff */
[----:B------:R-:W-:Y:S02]  /*11810*/  F2FP.F16.F32.PACK_AB R20, R99, R98 ;  /* 0x000000626314723e */ /* 0x000fe400000000ff */
[----:B----4-:R-:W-:Y:S03]  /*11820*/  F2FP.F16.F32.PACK_AB R22, R109, R108 ;  /* 0x0000006c6d16723e */ /* 0x010fe600000000ff */
[----:B------:R-:W-:Y:S04]  /*11830*/  MUFU.EX2 R40, R40 ;  /* 0x0000002800287308 */ /* 0x000fe80000000800 */
[C---:B-1----:R-:W-:Y:S06]  /*11840*/  HMMA.16816.F32 R4, R20.reuse, R24, R4 ;  /* 0x000000181404723c */ /* 0x042fec0000001804 */
[----:B------:R-:W1:Y:S02]  /*11850*/  MUFU.EX2 R41, R41 ;  /* 0x0000002900297308 */ /* 0x000e640000000800 */
[C---:B------:R-:W-:Y:S01]  /*11860*/  HMMA.16816.F32 R8, R20.reuse, R26, R8 ;  /* 0x0000001a1408723c */ /* 0x040fe20000001808 */
[----:B------:R-:W2:Y:S07]  /*11870*/  LDSM.16.MT88.4 R24, [R170+0x8000] ;  /* 0x00800000aa18783b */ /* 0x000eae0000004200 */
[----:B------:R-:W-:Y:S01]  /*11880*/  MUFU.EX2 R42, R42 ;  /* 0x0000002a002a7308 */ /* 0x000fe20000000800 */
[C---:B------:R-:W-:Y:S09]  /*11890*/  HMMA.16816.F32 R68, R20.reuse, R28, R68 ;  /* 0x0000001c1444723c */ /* 0x040ff20000001844 */
[----:B------:R-:W4:Y:S01]  /*118a0*/  MUFU.EX2 R43, R43 ;  /* 0x0000002b002b7308 */ /* 0x000f220000000800 */
[C---:B------:R-:W-:Y:S01]  /*118b0*/  HMMA.16816.F32 R72, R20.reuse, R30, R72 ;  /* 0x0000001e1448723c */ /* 0x040fe20000001848 */
[----:B------:R-:W2:Y:S08]  /*118c0*/  LDSM.16.MT88.4 R28, [R166+0x8000] ;  /* 0x00800000a61c783b */ /* 0x000eb00000004200 */
[----:B------:R-:W-:Y:S01]  /*118d0*/  MUFU.EX2 R44, R44 ;  /* 0x0000002c002c7308 */ /* 0x000fe20000000800 */
[C---:B------:R-:W-:Y:S09]  /*118e0*/  HMMA.16816.F32 R76, R20.reuse, R32, R76 ;  /* 0x00000020144c723c */ /* 0x040ff2000000184c */
[----:B------:R-:W2:Y:S01]  /*118f0*/  MUFU.EX2 R45, R45 ;  /* 0x0000002d002d7308 */ /* 0x000ea20000000800 */
[C---:B------:R-:W-:Y:S01]  /*11900*/  HMMA.16816.F32 R12, R20.reuse, R34, R12 ;  /* 0x00000022140c723c */ /* 0x040fe2000000180c */
[----:B------:R-:W2:Y:S08]  /*11910*/  LDSM.16.MT88.4 R32, [R165+0x8000] ;  /* 0x00800000a520783b */ /* 0x000eb00000004200 */
[----:B------:R-:W-:Y:S01]  /*11920*/  MUFU.EX2 R46, R46 ;  /* 0x0000002e002e7308 */ /* 0x000fe20000000800 */
[C---:B---3--:R-:W-:Y:S09]  /*11930*/  HMMA.16816.F32 R80, R20.reuse, R84, R80 ;  /* 0x000000541450723c */ /* 0x048ff20000001850 */
[----:B------:R-:W3:Y:S01]  /*11940*/  MUFU.EX2 R47, R47 ;  /* 0x0000002f002f7308 */ /* 0x000ee20000000800 */
[----:B------:R-:W-:Y:S04]  /*11950*/  FADD.FTZ R85, R117, R134 ;  /* 0x0000008675557221 */ /* 0x000fe80000010000 */
[----:B------:R-:W-:Y:S01]  /*11960*/  FADD.FTZ R85, R120, R85 ;  /* 0x0000005578557221 */ /* 0x000fe20000010000 */
[----:B------:R-:W-:Y:S04]  /*11970*/  HMMA.16816.F32 R16, R20, R86, R16 ;  /* 0x000000561410723c */ /* 0x000fe80000001810 */
[----:B------:R-:W-:Y:S01]  /*11980*/  MUFU.EX2 R48, R48 ;  /* 0x0000003000307308 */ /* 0x000fe20000000800 */
[----:B-----5:R-:W-:Y:S01]  /*11990*/  F2FP.F16.F32.PACK_AB R20, R136, R111 ;  /* 0x0000006f8814723e */ /* 0x020fe200000000ff */
[----:B------:R-:W-:Y:S01]  /*119a0*/  FADD.FTZ R114, R114, R85 ;  /* 0x0000005572727221 */ /* 0x000fe20000010000 */
[----:B------:R-:W-:Y:S02]  /*119b0*/  F2FP.F16.F32.PACK_AB R21, R138, R133 ;  /* 0x000000858a15723e */ /* 0x000fe400000000ff */
[----:B-1----:R-:W-:Y:S01]  /*119c0*/  F2FP.F16.F32.PACK_AB R22, R41, R40 ;  /* 0x000000282916723e */ /* 0x002fe200000000ff */
[----:B------:R-:W-:Y:S01]  /*119d0*/  FADD.FTZ R114, R113, R114 ;  /* 0x0000007271727221 */ /* 0x000fe20000010000 */
[----:B----4-:R-:W-:Y:S03]  /*119e0*/  F2FP.F16.F32.PACK_AB R23, R43, R42 ;  /* 0x0000002a2b17723e */ /* 0x010fe600000000ff */
[----:B------:R-:W1:Y:S01]  /*119f0*/  MUFU.EX2 R49, R49 ;  /* 0x0000003100317308 */ /* 0x000e620000000800 */
[----:B------:R-:W-:Y:S03]  /*11a00*/  FADD.FTZ R121, R121, R114 ;  /* 0x0000007279797221 */ /* 0x000fe60000010000 */
[C---:B--2---:R-:W-:Y:S06]  /*11a10*/  HMMA.16816.F32 R4, R20.reuse, R24, R4 ;  /* 0x000000181404723c */ /* 0x044fec0000001804 */
[----:B------:R-:W-:Y:S01]  /*11a20*/  MUFU.EX2 R50, R50 ;  /* 0x0000003200327308 */ /* 0x000fe20000000800 */
[----:B------:R-:W-:Y:S04]  /*11a30*/  FADD.FTZ R124, R124, R121 ;  /* 0x000000797c7c7221 */ /* 0x000fe80000010000 */
[----:B------:R-:W-:Y:S01]  /*11a40*/  FADD.FTZ R129, R129, R124 ;  /* 0x0000007c81817221 */ /* 0x000fe20000010000 */
[C---:B------:R-:W-:Y:S01]  /*11a50*/  HMMA.16816.F32 R8, R20.reuse, R26, R8 ;  /* 0x0000001a1408723c */ /* 0x040fe20000001808 */
[----:B------:R-:W2:Y:S03]  /*11a60*/  LDSM.16.MT88.4 R24, [R170+0x8800] ;  /* 0x00880000aa18783b */ /* 0x000ea60000004200 */
[----:B------:R-:W4:Y:S01]  /*11a70*/  MUFU.EX2 R51, R51 ;  /* 0x0000003300337308 */ /* 0x000f220000000800 */
[----:B------:R-:W-:Y:S04]  /*11a80*/  FADD.FTZ R129, R130, R129 ;  /* 0x0000008182817221 */ /* 0x000fe80000010000 */
[----:B------:R-:W-:Y:S01]  /*11a90*/  FADD.FTZ R96, R96, R129 ;  /* 0x0000008160607221 */ /* 0x000fe20000010000 */
[C---:B------:R-:W-:Y:S04]  /*11aa0*/  HMMA.16816.F32 R68, R20.reuse, R28, R68 ;  /* 0x0000001c1444723c */ /* 0x040fe80000001844 */
[----:B------:R-:W-:Y:S01]  /*11ab0*/  MUFU.EX2 R52, R52 ;  /* 0x0000003400347308 */ /* 0x000fe20000000800 */
[----:B------:R-:W-:Y:S04]  /*11ac0*/  FADD.FTZ R97, R97, R96 ;  /* 0x0000006061617221 */ /* 0x000fe80000010000 */
[----:B------:R-:W-:Y:S01]  /*11ad0*/  FADD.FTZ R88, R88, R97 ;  /* 0x0000006158587221 */ /* 0x000fe20000010000 */
[C---:B------:R-:W-:Y:S01]  /*11ae0*/  HMMA.16816.F32 R72, R20.reuse, R30, R72 ;  /* 0x0000001e1448723c */ /* 0x040fe20000001848 */
[----:B------:R-:W5:Y:S03]  /*11af0*/  LDSM.16.MT88.4 R28, [R166+0x8800] ;  /* 0x00880000a61c783b */ /* 0x000f660000004200 */
[----:B------:R-:W5:Y:S01]  /*11b00*/  MUFU.EX2 R53, R53 ;  /* 0x0000003500357308 */ /* 0x000f620000000800 */
[----:B------:R-:W-:Y:S03]  /*11b10*/  FADD.FTZ R88, R89, R88 ;  /* 0x0000005859587221 */ /* 0x000fe60000010000 */
[C---:B------:R-:W-:Y:S06]  /*11b20*/  HMMA.16816.F32 R76, R20.reuse, R32, R76 ;  /* 0x00000020144c723c */ /* 0x040fec000000184c */
[----:B------:R-:W-:Y:S02]  /*11b30*/  MUFU.EX2 R54, R54 ;  /* 0x0000003600367308 */ /* 0x000fe40000000800 */
[C---:B------:R-:W-:Y:S01]  /*11b40*/  HMMA.16816.F32 R12, R20.reuse, R34, R12 ;  /* 0x00000022140c723c */ /* 0x040fe2000000180c */
[----:B------:R-:W5:Y:S07]  /*11b50*/  LDSM.16.MT88.4 R32, [R165+0x8800] ;  /* 0x00880000a520783b */ /* 0x000f6e0000004200 */
[----:B------:R-:W5:Y:S01]  /*11b60*/  MUFU.EX2 R55, R55 ;  /* 0x0000003700377308 */ /* 0x000f620000000800 */
[C---:B------:R-:W-:Y:S09]  /*11b70*/  HMMA.16816.F32 R80, R20.reuse, R36, R80 ;  /* 0x000000241450723c */ /* 0x040ff20000001850 */
[----:B------:R-:W-:Y:S01]  /*11b80*/  MUFU.EX2 R56, R56 ;  /* 0x0000003800387308 */ /* 0x000fe20000000800 */
[----:B------:R-:W-:Y:S01]  /*11b90*/  HMMA.16816.F32 R16, R20, R38, R16 ;  /* 0x000000261410723c */ /* 0x000fe20000001810 */
[----:B------:R-:W5:Y:S08]  /*11ba0*/  LDSM.16.MT88.4 R36, [R164+0x8800] ;  /* 0x00880000a424783b */ /* 0x000f700000004200 */
[----:B------:R-:W5:Y:S01]  /*11bb0*/  MUFU.EX2 R57, R57 ;  /* 0x0000003900397308 */ /* 0x000f620000000800 */
[----:B------:R-:W-:Y:S02]  /*11bc0*/  F2FP.F16.F32.PACK_AB R20, R45, R44 ;  /* 0x0000002c2d14723e */ /* 0x000fe400000000ff */
[----:B---3--:R-:W-:Y:S02]  /*11bd0*/  F2FP.F16.F32.PACK_AB R21, R47, R46 ;  /* 0x0000002e2f15723e */ /* 0x008fe400000000ff */
[----:B-1----:R-:W-:Y:S02]  /*11be0*/  F2FP.F16.F32.PACK_AB R22, R49, R48 ;  /* 0x000000303116723e */ /* 0x002fe400000000ff */
[----:B----4-:R-:W-:Y:S03]  /*11bf0*/  F2FP.F16.F32.PACK_AB R23, R51, R50 ;  /* 0x000000323317723e */ /* 0x010fe600000000ff */
[----:B------:R-:W-:Y:S04]  /*11c00*/  MUFU.EX2 R58, R58 ;  /* 0x0000003a003a7308 */ /* 0x000fe80000000800 */
[C---:B--2---:R-:W-:Y:S06]  /*11c10*/  HMMA.16816.F32 R4, R20.reuse, R24, R4 ;  /* 0x000000181404723c */ /* 0x044fec0000001804 */
[----:B------:R-:W1:Y:S02]  /*11c20*/  MUFU.EX2 R59, R59 ;  /* 0x0000003b003b7308 */ /* 0x000e640000000800 */
[C---:B------:R-:W-:Y:S01]  /*11c30*/  HMMA.16816.F32 R8, R20.reuse, R26, R8 ;  /* 0x0000001a1408723c */ /* 0x040fe20000001808 */
[----:B------:R-:W2:Y:S07]  /*11c40*/  LDSM.16.MT88.4 R24, [R170+0x9000] ;  /* 0x00900000aa18783b */ /* 0x000eae0000004200 */
        /* <DEDUP_REMOVED lines=8> */
[-C--:B------:R-:W-:Y:S01]  /*11cd0*/  FFMA.FTZ R37, R61, R3.reuse, -R118 ;  /* 0x000000033d257223 */ /* 0x080fe20000010876 */
[----:B------:R-:W-:Y:S01]  /*11ce0*/  FADD.FTZ R60, R107, R106 ;  /* 0x0000006a6b3c7221 */ /* 0x000fe20000010000 */
[----:B------:R-:W-:Y:S02]  /*11cf0*/  MOV R107, R0 ;  /* 0x00000000006b7202 */ /* 0x000fe40000000f00 */
[----:B------:R-:W-:Y:S01]  /*11d00*/  HMMA.16816.F32 R16, R20, R38, R16 ;  /* 0x000000261410723c */ /* 0x000fe20000001810 */
[----:B------:R-:W-:Y:S02]  /*11d10*/  MUFU.EX2 R36, R36 ;  /* 0x0000002400247308 */ /* 0x000fe40000000800 */
[----:B------:R-:W-:Y:S01]  /*11d20*/  F2FP.F16.F32.PACK_AB R20, R53, R52 ;  /* 0x000000343514723e */ /* 0x000fe200000000ff */
[-CC-:B------:R-:W-:Y:S01]  /*11d30*/  FFMA.FTZ R38, R62, R3.reuse, -R116.reuse ;  /* 0x000000033e267223 */ /* 0x180fe20000010874 */
[----:B------:R-:W-:Y:S01]  /*11d40*/  F2FP.F16.F32.PACK_AB R21, R55, R54 ;  /* 0x000000363715723e */ /* 0x000fe200000000ff */
[-C--:B------:R-:W-:Y:S01]  /*11d50*/  FFMA.FTZ R39, R63, R3.reuse, -R116 ;  /* 0x000000033f277223 */ /* 0x080fe20000010874 */
[----:B------:R-:W-:Y:S01]  /*11d60*/  F2FP.F16.F32.PACK_AB R22, R57, R56 ;  /* 0x000000383916723e */ /* 0x000fe200000000ff */
[----:B------:R-:W-:Y:S01]  /*11d70*/  FADD.FTZ R119, R119, R60 ;  /* 0x0000003c77777221 */ /* 0x000fe20000010000 */
[----:B-1----:R-:W-:Y:S02]  /*11d80*/  F2FP.F16.F32.PACK_AB R23, R59, R58 ;  /* 0x0000003a3b17723e */ /* 0x002fe400000000ff */
[----:B------:R-:W1:Y:S01]  /*11d90*/  MUFU.EX2 R37, R37 ;  /* 0x0000002500257308 */ /* 0x000e620000000800 */
[-CC-:B------:R-:W-:Y:S01]  /*11da0*/  FFMA.FTZ R60, R64, R3.reuse, -R118.reuse ;  /* 0x00000003403c7223 */ /* 0x180fe20000010876 */
[-C--:B------:R-:W-:Y:S01]  /*11db0*/  FFMA.FTZ R118, R65, R3.reuse, -R118 ;  /* 0x0000000341767223 */ /* 0x080fe20000010876 */
[----:B------:R-:W-:Y:S02]  /*11dc0*/  FADD.FTZ R119, R112, R119 ;  /* 0x0000007770777221 */ /* 0x000fe40000010000 */
[C---:B--2---:R-:W-:Y:S05]  /*11dd0*/  HMMA.16816.F32 R4, R20.reuse, R24, R4 ;  /* 0x000000181404723c */ /* 0x044fea0000001804 */
[----:B------:R-:W-:Y:S01]  /*11de0*/  MUFU.EX2 R38, R38 ;  /* 0x0000002600267308 */ /* 0x000fe20000000800 */
[----:B------:R-:W-:Y:S04]  /*11df0*/  FADD.FTZ R122, R122, R119 ;  /* 0x000000777a7a7221 */ /* 0x000fe80000010000 */
[----:B------:R-:W-:Y:S01]  /*11e00*/  FADD.FTZ R115, R115, R122 ;  /* 0x0000007a73737221 */ /* 0x000fe20000010000 */
[C---:B------:R-:W-:Y:S01]  /*11e10*/  HMMA.16816.F32 R8, R20.reuse, R26, R8 ;  /* 0x0000001a1408723c */ /* 0x040fe20000001808 */
[----:B------:R-:W2:Y:S03]  /*11e20*/  LDSM.16.MT88.4 R24, [R164+0x9000] ;  /* 0x00900000a418783b */ /* 0x000ea60000004200 */
[----:B------:R-:W5:Y:S01]  /*11e30*/  MUFU.EX2 R39, R39 ;  /* 0x0000002700277308 */ /* 0x000f620000000800 */
[----:B-1----:R-:W-:Y:S01]  /*11e40*/  F2FP.F16.F32.PACK_AB R84, R37, R36 ;  /* 0x000000242554723e */ /* 0x002fe200000000ff */
[----:B------:R-:W-:Y:S02]  /*11e50*/  FADD.FTZ R128, R128, R115 ;  /* 0x0000007380807221 */ /* 0x000fe40000010000 */
[C---:B---3--:R-:W-:Y:S06]  /*11e60*/  HMMA.16816.F32 R68, R20.reuse, R28, R68 ;  /* 0x0000001c1444723c */ /* 0x048fec0000001844 */
[----:B------:R-:W-:Y:S01]  /*11e70*/  MUFU.EX2 R60, R60 ;  /* 0x0000003c003c7308 */ /* 0x000fe20000000800 */
[----:B------:R-:W-:Y:S04]  /*11e80*/  FADD.FTZ R127, R127, R128 ;  /* 0x000000807f7f7221 */ /* 0x000fe80000010000 */
[----:B------:R-:W-:Y:S01]  /*11e90*/  FADD.FTZ R132, R132, R127 ;  /* 0x0000007f84847221 */ /* 0x000fe20000010000 */
[C---:B------:R-:W-:Y:S01]  /*11ea0*/  HMMA.16816.F32 R72, R20.reuse, R30, R72 ;  /* 0x0000001e1448723c */ /* 0x040fe20000001848 */
[----:B------:R-:W1:Y:S03]  /*11eb0*/  LDSM.16.MT88.4 R28, [R166+0x9800] ;  /* 0x00980000a61c783b */ /* 0x000e660000004200 */
[----:B------:R-:W3:Y:S01]  /*11ec0*/  MUFU.EX2 R199, R118 ;  /* 0x0000007600c77308 */ /* 0x000ee20000000800 */
[----:B-----5:R-:W-:Y:S01]  /*11ed0*/  F2FP.F16.F32.PACK_AB R85, R39, R38 ;  /* 0x000000262755723e */ /* 0x020fe200000000ff */
[----:B------:R-:W-:Y:S02]  /*11ee0*/  FADD.FTZ R131, R131, R132 ;  /* 0x0000008483837221 */ /* 0x000fe40000010000 */
[C---:B----4-:R-:W-:Y:S03]  /*11ef0*/  HMMA.16816.F32 R76, R20.reuse, R32, R76 ;  /* 0x00000020144c723c */ /* 0x050fe6000000184c */
[-CC-:B------:R-:W-:Y:S01]  /*11f00*/  FFMA.FTZ R32, R66, R3.reuse, -R116.reuse ;  /* 0x0000000342207223 */ /* 0x180fe20000010874 */
[----:B------:R-:W-:Y:S01]  /*11f10*/  FFMA.FTZ R116, R67, R3, -R116 ;  /* 0x0000000343747223 */ /* 0x000fe20000010874 */
[----:B------:R-:W-:Y:S03]  /*11f20*/  FADD.FTZ R98, R98, R131 ;  /* 0x0000008362627221 */ /* 0x000fe60000010000 */
[C---:B------:R-:W-:Y:S01]  /*11f30*/  HMMA.16816.F32 R12, R20.reuse, R34, R12 ;  /* 0x00000022140c723c */ /* 0x040fe2000000180c */
[----:B------:R-:W-:Y:S02]  /*11f40*/  MUFU.EX2 R32, R32 ;  /* 0x0000002000207308 */ /* 0x000fe40000000800 */
[----:B---3--:R-:W-:Y:S01]  /*11f50*/  F2FP.F16.F32.PACK_AB R86, R199, R60 ;  /* 0x0000003cc756723e */ /* 0x008fe200000000ff */
[----:B------:R-:W-:Y:S04]  /*11f60*/  FADD.FTZ R99, R99, R98 ;  /* 0x0000006263637221 */ /* 0x000fe80000010000 */
[C---:B--2---:R-:W-:Y:S03]  /*11f70*/  HMMA.16816.F32 R80, R20.reuse, R24, R80 ;  /* 0x000000181450723c */ /* 0x044fe60000001850 */
[----:B------:R-:W2:Y:S01]  /*11f80*/  MUFU.EX2 R33, R116 ;  /* 0x0000007400217308 */ /* 0x000ea20000000800 */
[----:B------:R-:W-:Y:S02]  /*11f90*/  FADD.FTZ R25, R91, R88 ;  /* 0x000000585b197221 */ /* 0x000fe40000010000 */
[----:B------:R-:W3:Y:S02]  /*11fa0*/  LDSM.16.MT88.4 R88, [R165+0x9800] ;  /* 0x00980000a558783b */ /* 0x000ee40000004200 */
        /* <DEDUP_REMOVED lines=47> */
.L_x_9395:
[----:B------:R1:W5:Y:S01]  /*122a0*/  LD.E R5, desc[UR4][R102.64+0xd8] ;  /* 0x0000d80466057980 */ /* 0x000362000c101900 */
[----:B------:R-:W-:Y:S01]  /*122b0*/  UMOV UR7, 0xffffffff ;  /* 0xffffffff00077882 */ /* 0x000fe20000000000 */
[----:B------:R-:W2:Y:S02]  /*122c0*/  S2R R3, SR_TID.X ;  /* 0x0000000000037919 */ /* 0x000ea40000002100 */
[----:B------:R-:W-:Y:S05]  /*122d0*/  BRA.DIV UR7, `(.L_x_9403) ;  /* 0x0000000e079c7947 */ /* 0x000fea000b800000 */
[----:B------:R-:W3:Y:S04]  /*122e0*/  SHFL.BFLY PT, R8, R199, 0x2, 0x1f ;  /* 0x0c401f00c7087f89 */ /* 0x000ee800000e0000 */
[----:B------:R-:W4:Y:S01]  /*122f0*/  SHFL.BFLY PT, R11, R200, 0x2, 0x1f ;  /* 0x0c401f00c80b7f89 */ /* 0x000f2200000e0000 */
[----:B---3--:R-:W-:Y:S01]  /*12300*/  FADD.FTZ R9, R8, R199 ;  /* 0x000000c708097221 */ /* 0x008fe20000010000 */
[----:B----4-:R-:W-:-:S04]  /*12310*/  FADD.FTZ R8, R11, R200 ;  /* 0x000000c80b087221 */ /* 0x010fc80000010000 */
[----:B------:R-:W3:Y:S04]  /*12320*/  SHFL.BFLY PT, R10, R9, 0x1, 0x1f ;  /* 0x0c201f00090a7f89 */ /* 0x000ee800000e0000 */
[----:B------:R4:W1:Y:S01]  /*12330*/  SHFL.BFLY PT, R11, R8, 0x1, 0x1f ;  /* 0x0c201f00080b7f89 */ /* 0x00086200000e0000 */
[----:B---3--:R-:W-:-:S07]  /*12340*/  FADD.FTZ R10, R9, R10 ;  /* 0x0000000a090a7221 */ /* 0x008fce0000010000 */
.L_x_9416:
[----:B------:R-:W4:Y:S01]  /*12350*/  MUFU.RCP R7, R10 ;  /* 0x0000000a00077308 */ /* 0x000f220000001000 */
[----:B------:R-:W3:Y:S01]  /*12360*/  S2UR UR7, SR_CgaCtaId ;  /* 0x00000000000779c3 */ /* 0x000ee20000008800 */
[----:B-1----:R-:W-:Y:S01]  /*12370*/  FADD.FTZ R9, R8, R11 ;  /* 0x0000000b08097221 */ /* 0x002fe20000010000 */
[----:B------:R-:W-:Y:S01]  /*12380*/  FSETP.NE.FTZ.AND P5, PT, R10, RZ, PT ;  /* 0x000000ff0a00720b */ /* 0x000fe20003fb5000 */
[C---:B--2---:R-:W-:Y:S01]  /*12390*/  IMAD.SHL.U32 R11, R3.reuse, 0x10, RZ ;  /* 0x00000010030b7824 */ /* 0x044fe200078e00ff */
[C---:B------:R-:W-:Y:S01]  /*123a0*/  SHF.L.U32 R6, R3.reuse, 0x1, RZ ;  /* 0x0000000103067819 */ /* 0x040fe200000006ff */
[----:B------:R-:W-:Y:S01]  /*123b0*/  UMOV UR8, 0x400 ;  /* 0x0000040000087882 */ /* 0x000fe20000000000 */
[----:B------:R-:W-:Y:S01]  /*123c0*/  SHF.L.U32 R4, R3, 0x5, RZ ;  /* 0x0000000503047819 */ /* 0x000fe200000006ff */
[----:B------:R-:W1:Y:S01]  /*123d0*/  MUFU.RCP R12, R9 ;  /* 0x00000009000c7308 */ /* 0x000e620000001000 */
[----:B------:R-:W-:Y:S02]  /*123e0*/  FSETP.NE.FTZ.AND P2, PT, R9, RZ, PT ;  /* 0x000000ff0900720b */ /* 0x000fe40003f55000 */
[----:B------:R-:W-:-:S02]  /*123f0*/  LOP3.LUT R11, R11, 0x1c0, RZ, 0xc0, !PT ;  /* 0x000001c00b0b7812 */ /* 0x000fc400078ec0ff */
[----:B------:R-:W-:Y:S02]  /*12400*/  LOP3.LUT P0, RZ, R3, 0x4, RZ, 0xc0, !PT ;  /* 0x0000000403ff7812 */ /* 0x000fe4000780c0ff */
[----:B------:R-:W-:Y:S02]  /*12410*/  LOP3.LUT R11, R11, 0x38, R6, 0xf8, !PT ;  /* 0x000000380b0b7812 */ /* 0x000fe400078ef806 */
[----:B----4-:R-:W-:Y:S02]  /*12420*/  FSEL R8, R7, 1, P5 ;  /* 0x3f80000007087808 */ /* 0x010fe40002800000 */
[----:B------:R-:W-:Y:S02]  /*12430*/  LOP3.LUT R7, R6, 0x6, RZ, 0xc0, !PT ;  /* 0x0000000606077812 */ /* 0x000fe400078ec0ff */
[----:B------:R-:W-:Y:S01]  /*12440*/  R2P PR, R3, 0x18 ;  /* 0x0000001803007804 */ /* 0x000fe20000000000 */
[----:B------:R-:W-:Y:S01]  /*12450*/  FMUL.FTZ R96, R8, R96 ;  /* 0x0000006008607220 */ /* 0x000fe20000410000 */
[----:B------:R-:W-:Y:S01]  /*12460*/  LOP3.LUT R4, R7, 0x7c00, R4, 0xf8, !PT ;  /* 0x00007c0007047812 */ /* 0x000fe200078ef804 */
[----:B------:R-:W-:Y:S01]  /*12470*/  IMAD.MOV.U32 R7, RZ, RZ, 0x20 ;  /* 0x00000020ff077424 */ /* 0x000fe200078e00ff */
[----:B---3--:R-:W-:Y:S01]  /*12480*/  ULEA UR7, UR7, UR8, 0x18 ;  /* 0x0000000807077291 */ /* 0x008fe2000f8ec0ff */
[----:B-1----:R-:W-:Y:S01]  /*12490*/  FSEL R12, R12, 1, P2 ;  /* 0x3f8000000c0c7808 */ /* 0x002fe20001000000 */
[----:B------:R-:W-:Y:S01]  /*124a0*/  FMUL.FTZ R97, R8, R97 ;  /* 0x0000006108617220 */ /* 0x000fe20000410000 */
[----:B------:R-:W-:Y:S01]  /*124b0*/  LOP3.LUT R4, R4, R11, RZ, 0xfc, !PT ;  /* 0x0000000b04047212 */ /* 0x000fe200078efcff */
[----:B------:R-:W-:Y:S01]  /*124c0*/  FMUL.FTZ R92, R8, R92 ;  /* 0x0000005c085c7220 */ /* 0x000fe20000410000 */
[----:B------:R-:W-:Y:S01]  /*124d0*/  MOV R6, 0x10 ;  /* 0x0000001000067802 */ /* 0x000fe20000000f00 */
[----:B------:R-:W-:Y:S01]  /*124e0*/  FMUL.FTZ R98, R12, R98 ;  /* 0x000000620c627220 */ /* 0x000fe20000410000 */
[----:B------:R-:W-:Y:S01]  /*124f0*/  LEA R11, R4, UR7, 0x1 ;  /* 0x00000007040b7c11 */ /* 0x000fe2000f8e08ff */
[----:B------:R-:W-:Y:S01]  /*12500*/  FMUL.FTZ R99, R12, R99 ;  /* 0x000000630c637220 */ /* 0x000fe20000410000 */
[----:B------:R-:W-:Y:S01]  /*12510*/  SEL R4, R7, 0xffffffe0, !P3 ;  /* 0xffffffe007047807 */ /* 0x000fe20005800000 */
[----:B------:R-:W-:Y:S01]  /*12520*/  FMUL.FTZ R93, R8, R93 ;  /* 0x0000005d085d7220 */ /* 0x000fe20000410000 */
[C---:B------:R-:W-:Y:S01]  /*12530*/  FMUL.FTZ R94, R12.reuse, R94 ;  /* 0x0000005e0c5e7220 */ /* 0x040fe20000410000 */
[----:B------:R-:W-:Y:S01]  /*12540*/  FMUL.FTZ R95, R12, R95 ;  /* 0x0000005f0c5f7220 */ /* 0x000fe20000410000 */
[C---:B------:R-:W-:Y:S01]  /*12550*/  IADD3 R15, PT, PT, R11.reuse, 0x40, RZ ;  /* 0x000000400b0f7810 */ /* 0x040fe20007ffe0ff */
[C---:B------:R-:W-:Y:S01]  /*12560*/  FMUL.FTZ R68, R8.reuse, R68 ;  /* 0x0000004408447220 */ /* 0x040fe20000410000 */
[----:B------:R-:W-:Y:S01]  /*12570*/  FMUL.FTZ R69, R8, R69 ;  /* 0x0000004508457220 */ /* 0x000fe20000410000 */
[C---:B------:R-:W-:Y:S01]  /*12580*/  FMUL.FTZ R70, R12.reuse, R70 ;  /* 0x000000460c467220 */ /* 0x040fe20000410000 */
[----:B------:R-:W-:Y:S01]  /*12590*/  FMUL.FTZ R71, R12, R71 ;  /* 0x000000470c477220 */ /* 0x000fe20000410000 */
[----:B------:R-:W-:Y:S01]  /*125a0*/  SEL R6, R6, 0xfffffff0, !P0 ;  /* 0xfffffff006067807 */ /* 0x000fe20004000000 */
[----:B------:R-:W-:-:S02]  /*125b0*/  @P4 VIADD R15, R11, 0xffffffc0 ;  /* 0xffffffc00b0f4836 */ /* 0x000fc40000000000 */
[C---:B------:R-:W-:Y:S01]  /*125c0*/  FMUL.FTZ R72, R8.reuse, R72 ;  /* 0x0000004808487220 */ /* 0x040fe20000410000 */
[----:B------:R-:W-:Y:S01]  /*125d0*/  FMUL.FTZ R73, R8, R73 ;  /* 0x0000004908497220 */ /* 0x000fe20000410000 */
[C---:B------:R-:W-:Y:S01]  /*125e0*/  FMUL.FTZ R74, R12.reuse, R74 ;  /* 0x0000004a0c4a7220 */ /* 0x040fe20000410000 */
[----:B------:R-:W-:Y:S01]  /*125f0*/  FMUL.FTZ R75, R12, R75 ;  /* 0x0000004b0c4b7220 */ /* 0x000fe20000410000 */
[----:B------:R-:W-:Y:S02]  /*12600*/  IMAD.IADD R13, R4, 0x1, R11 ;  /* 0x00000001040d7824 */ /* 0x000fe400078e020b */
[C---:B------:R-:W-:Y:S01]  /*12610*/  FMUL.FTZ R76, R8.reuse, R76 ;  /* 0x0000004c084c7220 */ /* 0x040fe20000410000 */
[----:B------:R-:W-:Y:S01]  /*12620*/  FMUL.FTZ R77, R8, R77 ;  /* 0x0000004d084d7220 */ /* 0x000fe20000410000 */
[C---:B------:R-:W-:Y:S01]  /*12630*/  FMUL.FTZ R78, R12.reuse, R78 ;  /* 0x0000004e0c4e7220 */ /* 0x040fe20000410000 */
[----:B------:R-:W-:Y:S01]  /*12640*/  FMUL.FTZ R79, R12, R79 ;  /* 0x0000004f0c4f7220 */ /* 0x000fe20000410000 */
[C---:B------:R-:W-:Y:S01]  /*12650*/  FMUL.FTZ R88, R8.reuse, R88 ;  /* 0x0000005808587220 */ /* 0x040fe20000410000 */
[----:B------:R-:W-:Y:S01]  /*12660*/  FMUL.FTZ R89, R8, R89 ;  /* 0x0000005908597220 */ /* 0x000fe20000410000 */
[C---:B------:R-:W-:Y:S01]  /*12670*/  FMUL.FTZ R90, R12.reuse, R90 ;  /* 0x0000005a0c5a7220 */ /* 0x040fe20000410000 */
[----:B------:R-:W-:Y:S01]  /*12680*/  FMUL.FTZ R91, R12, R91 ;  /* 0x0000005b0c5b7220 */ /* 0x000fe20000410000 */
[----:B------:R-:W-:Y:S01]  /*12690*/  F2FP.F16.F32.PACK_AB R96, R97, R96 ;  /* 0x000000606160723e */ /* 0x000fe200000000ff */
[C---:B------:R-:W-:Y:S01]  /*126a0*/  FMUL.FTZ R80, R8.reuse, R80 ;  /* 0x0000005008507220 */ /* 0x040fe20000410000 */
[----:B------:R-:W-:Y:S01]  /*126b0*/  F2FP.F16.F32.PACK_AB R98, R99, R98 ;  /* 0x000000626362723e */ /* 0x000fe200000000ff */
[----:B------:R-:W-:Y:S01]  /*126c0*/  FMUL.FTZ R81, R8, R81 ;  /* 0x0000005108517220 */ /* 0x000fe20000410000 */
[C---:B------:R-:W-:Y:S01]  /*126d0*/  FMUL.FTZ R82, R12.reuse, R82 ;  /* 0x000000520c527220 */ /* 0x040fe20000410000 */
[----:B------:R-:W-:Y:S01]  /*126e0*/  FMUL.FTZ R83, R12, R83 ;  /* 0x000000530c537220 */ /* 0x000fe20000410000 */
[----:B------:R-:W-:Y:S01]  /*126f0*/  F2FP.F16.F32.PACK_AB R92, R93, R92 ;  /* 0x0000005c5d5c723e */ /* 0x000fe200000000ff */
[C---:B------:R-:W-:Y:S01]  /*12700*/  FMUL.FTZ R84, R8.reuse, R84 ;  /* 0x0000005408547220 */ /* 0x040fe20000410000 */
[----:B------:R-:W-:Y:S01]  /*12710*/  F2FP.F16.F32.PACK_AB R94, R95, R94 ;  /* 0x0000005e5f5e723e */ /* 0x000fe200000000ff */
[----:B------:R-:W-:Y:S01]  /*12720*/  FMUL.FTZ R85, R8, R85 ;  /* 0x0000005508557220 */ /* 0x000fe20000410000 */
[----:B------:R-:W-:Y:S01]  /*12730*/  IADD3 R7, PT, PT, R6, R11, RZ ;  /* 0x0000000b06077210 */ /* 0x000fe20007ffe0ff */
[C---:B------:R-:W-:Y:S01]  /*12740*/  FMUL.FTZ R86, R12.reuse, R86 ;  /* 0x000000560c567220 */ /* 0x040fe20000410000 */
[----:B------:R-:W-:Y:S01]  /*12750*/  FMUL.FTZ R87, R12, R87 ;  /* 0x000000570c577220 */ /* 0x000fe20000410000 */
[----:B------:R-:W-:Y:S01]  /*12760*/  F2FP.F16.F32.PACK_AB R68, R69, R68 ;  /* 0x000000444544723e */ /* 0x000fe200000000ff */
[----:B------:R-:W-:Y:S01]  /*12770*/  STS [R11], R96 ;  /* 0x000000600b007388 */ /* 0x000fe20000000800 */
[----:B------:R-:W-:-:S02]  /*12780*/  F2FP.F16.F32.PACK_AB R70, R71, R70 ;  /* 0x000000464746723e */ /* 0x000fc400000000ff */
[----:B------:R-:W-:Y:S01]  /*12790*/  IADD3 R19, PT, PT, R4, R15, RZ ;  /* 0x0000000f04137210 */ /* 0x000fe20007ffe0ff */
        /* <DEDUP_REMOVED lines=12> */
[----:B------:R-:W-:Y:S01]  /*12860*/  STS [R13+0x400], R70 ;  /* 0x000400460d007388 */ /* 0x000fe20000000800 */
[----:B------:R-:W-:Y:S02]  /*12870*/  F2FP.F16.F32.PACK_AB R80, R81, R80 ;  /* 0x000000505150723e */ /* 0x000fe400000000ff */
[----:B------:R-:W-:Y:S01]  /*12880*/  F2FP.F16.F32.PACK_AB R82, R83, R82 ;  /* 0x000000525352723e */ /* 0x000fe200000000ff */
[----:B------:R-:W-:Y:S01]  /*12890*/  STS [R17], R72 ;  /* 0x0000004811007388 */ /* 0x000fe20000000800 */
[----:B------:R-:W-:-:S02]  /*128a0*/  F2FP.F16.F32.PACK_AB R84, R85, R84 ;  /* 0x000000545554723e */ /* 0x000fc400000000ff */
[----:B------:R-:W-:Y:S01]  /*128b0*/  F2FP.F16.F32.PACK_AB R86, R87, R86 ;  /* 0x000000565756723e */ /* 0x000fe200000000ff */
[----:B------:R-:W-:Y:S01]  /*128c0*/  STS [R17+0x400], R74 ;  /* 0x0004004a11007388 */ /* 0x000fe20000000800 */
[----:B-1----:R-:W-:-:S03]  /*128d0*/  IMAD.IADD R11, R6, 0x1, R19 ;  /* 0x00000001060b7824 */ /* 0x002fc600078e0213 */
        /* <DEDUP_REMOVED lines=8> */
[----:B------:R-:W3:Y:S04]  /*12960*/  LD.E.U8 R4, desc[UR4][R102.64+0x1c8] ;  /* 0x0001c80466047980 */ /* 0x000ee8000c101100 */
[----:B------:R-:W4:Y:S01]  /*12970*/  LD.E.64 R26, desc[UR4][R102.64+0x88] ;  /* 0x00008804661a7980 */ /* 0x000f22000c101b00 */
[----:B--2---:R-:W2:Y:S01]  /*12980*/  @P2 MUFU.LG2 R7, R9 ;  /* 0x0000000900072308 */ /* 0x004ea20000000c00 */
[----:B---3--:R-:W-:-:S13]  /*12990*/  ISETP.NE.AND P1, PT, R4, RZ, PT ;  /* 0x000000ff0400720c */ /* 0x008fda0003f25270 */
[----:B------:R-:W3:Y:S04]  /*129a0*/  @!P1 LD.E R4, desc[UR4][R102.64+0x60] ;  /* 0x0000600466049980 */ /* 0x000ee8000c101900 */
[----:B------:R-:W3:Y:S01]  /*129b0*/  @!P1 LD.E R25, desc[UR4][R102.64+0xb4] ;  /* 0x0000b40466199980 */ /* 0x000ee2000c101900 */
[----:B------:R-:W4:Y:S01]  /*129c0*/  @P5 MUFU.LG2 R6, R10 ;  /* 0x0000000a00065308 */ /* 0x000f220000000c00 */
[----:B------:R-:W-:Y:S02]  /*129d0*/  ISETP.NE.AND P0, PT, R190, -0x1, PT ;  /* 0xffffffffbe00780c */ /* 0x000fe40003f05270 */
[--C-:B------:R-:W-:Y:S01]  /*129e0*/  SHF.R.U32.HI R20, RZ, 0x1, R3.reuse ;  /* 0x00000001ff147819 */ /* 0x100fe20000011603 */
[----:B--2---:R-:W-:Y:S01]  /*129f0*/  @P2 FMUL.FTZ R7, R7, 0.69314718246459960938 ;  /* 0x3f31721807072820 */ /* 0x004fe20000410000 */
[----:B-1----:R-:W-:Y:S01]  /*12a00*/  SHF.R.U32.HI R11, RZ, 0x2, R3 ;  /* 0x00000002ff0b7819 */ /* 0x002fe20000011603 */
[----:B------:R-:W-:Y:S01]  /*12a10*/  BSSY.RECONVERGENT B0, `(.L_x_9404) ;  /* 0x0000012000007945 */ /* 0x000fe20003800200 */
[----:B------:R-:W-:-:S02]  /*12a20*/  LOP3.LUT R20, R20, 0x30, RZ, 0xc0, !PT ;  /* 0x0000003014147812 */ /* 0x000fc400078ec0ff */
[----:B------:R-:W-:Y:S01]  /*12a30*/  MOV R21, 0x7f800000 ;  /* 0x7f80000000157802 */ /* 0x000fe20000000f00 */
[----:B-----5:R-:W-:Y:S01]  /*12a40*/  @P2 FFMA.FTZ R21, R5, R0, R7 ;  /* 0x0000000005152223 */ /* 0x020fe20000010007 */
[----:B------:R-:W-:Y:S02]  /*12a50*/  MOV R22, 0x7f800000 ;  /* 0x7f80000000167802 */ /* 0x000fe40000000f00 */
[----:B------:R-:W-:Y:S01]  /*12a60*/  LOP3.LUT R20, R20, 0x7, R11, 0xf8, !PT ;  /* 0x0000000714147812 */ /* 0x000fe200078ef80b */
[----:B----4-:R-:W-:Y:S01]  /*12a70*/  @P5 FMUL.FTZ R6, R6, 0.69314718246459960938 ;  /* 0x3f31721806065820 */ /* 0x010fe20000410000 */
[-C--:B------:R-:W-:Y:S02]  /*12a80*/  @P0 IMAD R0, R27, R190.reuse, RZ ;  /* 0x000000be1b000224 */ /* 0x080fe400078e02ff */
[----:B------:R-:W-:-:S04]  /*12a90*/  @P0 IMAD.WIDE.U32 R28, R26, R190, RZ ;  /* 0x000000be1a1c0225 */ /* 0x000fc800078e00ff */
[----:B------:R-:W-:Y:S01]  /*12aa0*/  @P5 FFMA.FTZ R22, R5, R2, R6 ;  /* 0x0000000205165223 */ /* 0x000fe20000010006 */
        /* <DEDUP_REMOVED lines=8> */
.L_x_9405:
[----:B------:R-:W-:Y:S05]  /*12b30*/  BSYNC.RECONVERGENT B0 ;  /* 0x0000000000007941 */ /* 0x000fea0003800200 */
.L_x_9404:
[----:B------:R1:W5:Y:S01]  /*12b40*/  @!P0 LD.E.64 R34, desc[UR4][R102.64+0x80] ;  /* 0x0000800466228980 */ /* 0x000362000c101b00 */
[----:B------:R-:W-:Y:S05]  /*12b50*/  WARPSYNC.ALL ;  /* 0x0000000000007948 */ /* 0x000fea0003800000 */
[----:B------:R1:W5:Y:S01]  /*12b60*/  LD.E.64 R32, desc[UR4][R102.64+0x90] ;  /* 0x0000900466207980 */ /* 0x000362000c101b00 */
[----:B------:R-:W-:-:S03]  /*12b70*/  LOP3.LUT P1, RZ, R3, 0x3, RZ, 0xc0, !PT ;  /* 0x0000000303ff7812 */ /* 0x000fc6000782c0ff */
        /* <DEDUP_REMOVED lines=20> */
.L_x_9407:
[----:B------:R-:W-:Y:S05]  /*12cc0*/  BSYNC.RECONVERGENT B0 ;  /* 0x0000000000007941 */ /* 0x000fea0003800200 */
.L_x_9406:
[----:B-1----:R-:W2:Y:S01]  /*12cd0*/  LD.E R103, desc[UR4][R102.64+0xc0] ;  /* 0x0000c00466677980 */ /* 0x002ea2000c101900 */
[-C--:B-----5:R-:W-:Y:S01]  /*12ce0*/  @!P0 IMAD R2, R35, R186.reuse, RZ ;  /* 0x000000ba23028224 */ /* 0x0a0fe200078e02ff */
[----:B------:R-:W-:Y:S01]  /*12cf0*/  MOV R23, RZ ;  /* 0x000000ff00177202 */ /* 0x000fe20000000f00 */
[----:B------:R-:W-:Y:S01]  /*12d00*/  @!P0 IMAD.WIDE.U32 R20, R34, R186, RZ ;  /* 0x000000ba22148225 */ /* 0x000fe200078e00ff */
[----:B------:R-:W-:Y:S01]  /*12d10*/  SHF.R.U32.HI R3, RZ, 0x3, R3 ;  /* 0x00000003ff037819 */ /* 0x000fe20000011603 */
[----:B------:R-:W-:Y:S01]  /*12d20*/  BSSY.RECONVERGENT B0, `(.L_x_9408) ;  /* 0x0000025000007945 */ /* 0x000fe20003800200 */
[C---:B------:R-:W-:Y:S01]  /*12d30*/  IADD3 R193, PT, PT, -R188.reuse, R193, RZ ;  /* 0x000000c1bcc17210 */ /* 0x040fe20007ffe1ff */
[----:B------:R-:W-:Y:S02]  /*12d40*/  IMAD.MOV.U32 R22, RZ, RZ, R100 ;  /* 0x000000ffff167224 */ /* 0x000fe400078e0064 */
[----:B------:R-:W-:Y:S01]  /*12d50*/  @!P0 IMAD.IADD R2, R21, 0x1, R2 ;  /* 0x0000000115028824 */ /* 0x000fe200078e0202 */
[----:B------:R-:W-:Y:S01]  /*12d60*/  @P0 IADD3 R2, PT, PT, R29, R0, RZ ;  /* 0x000000001d020210 */ /* 0x000fe20007ffe0ff */
[----:B------:R-:W-:-:S04]  /*12d70*/  IMAD.WIDE.U32 R22, R188, R26, R22 ;  /* 0x0000001abc167225 */ /* 0x000fc800078e0016 */
[-C--:B------:R-:W-:Y:S02]  /*12d80*/  IMAD R21, R33, R185.reuse, RZ ;  /* 0x000000b921157224 */ /* 0x080fe400078e02ff */
[----:B------:R-:W-:Y:S02]  /*12d90*/  IMAD R188, R27, R188, RZ ;  /* 0x000000bc1bbc7224 */ /* 0x000fe400078e02ff */
[----:B------:R-:W-:-:S04]  /*12da0*/  IMAD.WIDE.U32 R32, R32, R185, RZ ;  /* 0x000000b920207225 */ /* 0x000fc800078e00ff */
[----:B------:R-:W-:Y:S01]  /*12db0*/  @P0 IMAD.MOV.U32 R20, RZ, RZ, R28 ;  /* 0x000000ffff140224 */ /* 0x000fe200078e001c */
[----:B------:R-:W-:Y:S01]  /*12dc0*/  IADD3 R21, PT, PT, R33, R21, RZ ;  /* 0x0000001521157210 */ /* 0x000fe20007ffe0ff */
[----:B------:R-:W-:-:S03]  /*12dd0*/  IMAD.IADD R23, R23, 0x1, R188 ;  /* 0x0000000117177824 */ /* 0x000fc600078e02bc */
[----:B------:R-:W-:-:S04]  /*12de0*/  IADD3 R22, P3, P0, R32, R22, R20 ;  /* 0x0000001620167210 */ /* 0x000fc8000787e014 */
[----:B------:R-:W-:Y:S02]  /*12df0*/  IADD3.X R23, PT, PT, R21, R23, R2, P3, P0 ;  /* 0x0000001715177210 */ /* 0x000fe40001fe0402 */
[----:B--2---:R-:W-:-:S04]  /*12e00*/  ISETP.GE.AND P2, PT, R100, R103, PT ;  /* 0x000000676400720c */ /* 0x004fc80003f46270 */
[-C--:B------:R-:W-:Y:S02]  /*12e10*/  ISETP.GE.OR P1, PT, R3, R193.reuse, P2 ;  /* 0x000000c10300720c */ /* 0x080fe40001726670 */
[-C--:B------:R-:W-:Y:S02]  /*12e20*/  ISETP.GE.OR P3, PT, R197, R193.reuse, P2 ;  /* 0x000000c1c500720c */ /* 0x080fe40001766670 */
[-C--:B------:R-:W-:Y:S02]  /*12e30*/  ISETP.GE.OR P4, PT, R196, R193.reuse, P2 ;  /* 0x000000c1c400720c */ /* 0x080fe40001786670 */
        /* <DEDUP_REMOVED lines=19> */
.L_x_9409:
[----:B------:R-:W-:Y:S05]  /*12f70*/  BSYNC.RECONVERGENT B0 ;  /* 0x0000000000007941 */ /* 0x000fea0003800200 */
.L_x_9408:
[----:B------:R-:W-:Y:S04]  /*12f80*/  BSSY.RECONVERGENT B0, `(.L_x_9410) ;  /* 0x000000d000007945 */ /* 0x000fe80003800200 */
[----:B------:R-:W-:Y:S05]  /*12f90*/  @P4 BRA `(.L_x_9411) ;  /* 0x00000000002c4947 */ /* 0x000fea0003800000 */
[----:B--23--:R-:W-:Y:S01]  /*12fa0*/  IADD3 R11, P0, PT, R3, 0x20, RZ ;  /* 0x00000020030b7810 */ /* 0x00cfe20007f1e0ff */
        /* <DEDUP_REMOVED lines=10> */
.L_x_9411:
[----:B------:R-:W-:Y:S05]  /*13050*/  BSYNC.RECONVERGENT B0 ;  /* 0x0000000000007941 */ /* 0x000fea0003800200 */
.L_x_9410:
[----:B------:R-:W-:-:S04]  /*13060*/  MOV R185, 0x0 ;  /* 0x0000000000b97802 */ /* 0x000fc80000000f00 */
[----:B-1234-:R-:W-:Y:S05]  /*13070*/  @P2 RET.REL.NODEC R184 `(_ZN5flash24flash_fwd_splitkv_kernelI23Flash_fwd_kernel_traitsILi64ELi64ELi128ELi4ELb0ELb0EN7cutlass6half_tE19Flash_kernel_traitsILi64ELi64ELi128ELi4ES3_EELb0ELb0ELb0ELb0ELb0ELb0ELb0ELb1EEEvNS_16Flash_fwd_paramsE) ;  /* 0xfffffeccb8e02950 */ /* 0x01efea0003c3ffff */
        /* <DEDUP_REMOVED lines=12> */
[----:B-1----:R-:W-:Y:S05]  /*13140*/  RET.REL.NODEC R184 `(_ZN5flash24flash_fwd_splitkv_kernelI23Flash_fwd_kernel_traitsILi64ELi64ELi128ELi4ELb0ELb0EN7cutlass6half_tE19Flash_kernel_traitsILi64ELi64ELi128ELi4ES3_EELb0ELb0ELb0ELb0ELb0ELb0ELb0ELb1EEEvNS_16Flash_fwd_paramsE) ;  /* 0xfffffeccb8ac7950 */ /* 0x002fea0003c3ffff */
.L_x_9403:
[----:B------:R-:W-:Y:S01]  /*13150*/  MOV R7, 0x2 ;  /* 0x0000000200077802 */ /* 0x000fe20000000f00 */
[----:B------:R-:W-:Y:S01]  /*13160*/  IMAD.MOV.U32 R4, RZ, RZ, 0x1f ;  /* 0x0000001fff047424 */ /* 0x000fe200078e00ff */
[----:B------:R-:W-:-:S07]  /*13170*/  MOV R6, 0xffffffff ;  /* 0xffffffff00067802 */ /* 0x000fce0000000f00 */
[----:B-12--5:R-:W-:Y:S05]  /*13180*/  WARPSYNC.COLLECTIVE R6, `(.L_x_9412) ;  /* 0x0000000006087348 */ /* 0x026fea0003c00000 */
[----:B------:R3:W4:Y:S02]  /*13190*/  SHFL.BFLY P0, R11, R199, R7, R4 ;  /* 0x0c000007c70b7389 */ /* 0x0007240000000004 */
[----:B-12345:R-:W-:Y:S05]  /*131a0*/  ENDCOLLECTIVE ;  /* 0x000000000000791b */ /* 0x03efea0003800000 */
.L_x_9412:
[----:B------:R-:W-:Y:S02]  /*131b0*/  IMAD.MOV.U32 R8, RZ, RZ, R11 ;  /* 0x000000ffff087224 */ /* 0x000fe400078e000b */
[----:B------:R-:W-:Y:S02]  /*131c0*/  IMAD.MOV.U32 R7, RZ, RZ, 0x1 ;  /* 0x00000001ff077424 */ /* 0x000fe400078e00ff */
[----:B------:R-:W-:-:S05]  /*131d0*/  FADD.FTZ R9, R8, R199 ;  /* 0x000000c708097221 */ /* 0x000fca0000010000 */
[----:B------:R-:W-:-:S07]  /*131e0*/  MOV R199, R9 ;  /* 0x0000000900c77202 */ /* 0x000fce0000000f00 */
[----:B------:R-:W-:Y:S05]  /*131f0*/  WARPSYNC.COLLECTIVE R6, `(.L_x_9413) ;  /* 0x0000000006087348 */ /* 0x000fea0003c00000 */
[----:B------:R1:W2:Y:S02]  /*13200*/  SHFL.BFLY P0, R11, R199, R7, R4 ;  /* 0x0c000007c70b7389 */ /* 0x0002a40000000004 */
[----:B-12---:R-:W-:Y:S05]  /*13210*/  ENDCOLLECTIVE ;  /* 0x000000000000791b */ /* 0x006fea0003800000 */
.L_x_9413:
[----:B------:R-:W-:Y:S01]  /*13220*/  MOV R199, R200 ;  /* 0x000000c800c77202 */ /* 0x000fe20000000f00 */
[----:B------:R-:W-:Y:S01]  /*13230*/  IMAD.MOV.U32 R7, RZ, RZ, 0x2 ;  /* 0x00000002ff077424 */ /* 0x000fe200078e00ff */
[----:B------:R-:W-:-:S07]  /*13240*/  MOV R10, R11 ;  /* 0x0000000b000a7202 */ /* 0x000fce0000000f00 */
[----:B------:R-:W-:Y:S05]  /*13250*/  WARPSYNC.COLLECTIVE R6, `(.L_x_9414) ;  /* 0x0000000006087348 */ /* 0x000fea0003c00000 */
[----:B------:R1:W2:Y:S02]  /*13260*/  SHFL.BFLY P0, R11, R199, R7, R4 ;  /* 0x0c000007c70b7389 */ /* 0x0002a40000000004 */
[----:B-12---:R-:W-:Y:S05]  /*13270*/  ENDCOLLECTIVE ;  /* 0x000000000000791b */ /* 0x006fea0003800000 */
.L_x_9414:
[----:B------:R-:W-:Y:S01]  /*13280*/  FADD.FTZ R10, R9, R10 ;  /* 0x0000000a090a7221 */ /* 0x000fe20000010000 */
[----:B------:R-:W-:Y:S01]  /*13290*/  FADD.FTZ R8, R11, R200 ;  /* 0x000000c80b087221 */ /* 0x000fe20000010000 */
[----:B------:R-:W-:-:S04]  /*132a0*/  MOV R7, 0x1 ;  /* 0x0000000100077802 */ /* 0x000fc80000000f00 */
[----:B------:R-:W-:-:S07]  /*132b0*/  MOV R199, R8 ;  /* 0x0000000800c77202 */ /* 0x000fce0000000f00 */
[----:B------:R-:W-:Y:S05]  /*132c0*/  WARPSYNC.COLLECTIVE R6, `(.L_x_9415) ;  /* 0x0000000006087348 */ /* 0x000fea0003c00000 */
[----:B------:R1:W2:Y:S02]  /*132d0*/  SHFL.BFLY P0, R11, R199, R7, R4 ;  /* 0x0c000007c70b7389 */ /* 0x0002a40000000004 */
[----:B-12---:R-:W-:Y:S05]  /*132e0*/  ENDCOLLECTIVE ;  /* 0x000000000000791b */ /* 0x006fea0003800000 */
.L_x_9415:
[----:B------:R-:W-:Y:S05]  /*132f0*/  BRA `(.L_x_9416) ;  /* 0xfffffff000147947 */ /* 0x000fea000383ffff */
.L_x_9417:
        /* <DEDUP_REMOVED lines=16> */
.L_x_14792:


//--------------------- .text._ZN5flash24flash_fwd_splitkv_kernelI23Flash_fwd_kernel_traitsILi64ELi64ELi128ELi4ELb0ELb0EN7cutlass6half_tE19Flash_kernel_traitsILi64ELi64ELi128ELi4ES3_EELb0ELb0ELb0ELb0ELb0ELb1ELb0ELb1EEEvNS_16Flash_fwd_paramsE --------------------------
	.section	.text._ZN5flash24flash_fwd_splitkv_kernelI23Flash_fwd_kernel_traitsILi64ELi64ELi128ELi4ELb0ELb0EN7cutlass6half_tE19Flash_kernel_traitsILi64ELi64ELi128ELi4ES3_EELb0ELb0ELb0ELb0ELb0ELb1ELb0ELb1EEEvNS_16Flash_fwd_paramsE,"ax",@progbits
	.align	128
        .global         _ZN5flash24flash_fwd_splitkv_kernelI23Flash_fwd_kernel_traitsILi64ELi64ELi128ELi4ELb0ELb0EN7cutlass6half_tE19Flash_kernel_traitsILi64ELi64ELi128ELi4ES3_EELb0ELb0ELb0ELb0ELb0ELb1ELb0ELb1EEEvNS_16Flash_fwd_paramsE
        .type           _ZN5flash24flash_fwd_splitkv_kernelI23Flash_fwd_kernel_traitsILi64ELi64ELi128ELi4ELb0ELb0EN7cutlass6half_tE19Flash_kernel_traitsILi64ELi64ELi128ELi4ES3_EELb0ELb0ELb0ELb0ELb0ELb1ELb0ELb1EEEvNS_16Flash_fwd_paramsE,@function
        .size           _ZN5flash24flash_fwd_splitkv_kernelI23Flash_fwd_kernel_traitsILi64ELi64ELi128ELi4ELb0ELb0EN7cutlass6half_tE19Flash_kernel_traitsILi64ELi64ELi128ELi4ES3_EELb0ELb0ELb0ELb0ELb0ELb1ELb0ELb1EEEvNS_16Flash_fwd_paramsE,(.L_x_14793 - _ZN5flash24flash_fwd_splitkv_kernelI23Flash_fwd_kernel_traitsILi64ELi64ELi128ELi4ELb0ELb0EN7cutlass6half_tE19Flash_kernel_traitsILi64ELi64ELi128ELi4ES3_EELb0ELb0ELb0ELb0ELb0ELb1ELb0ELb1EEEvNS_16Flash_fwd_paramsE)
        .other          _ZN5flash24flash_fwd_splitkv_kernelI23Flash_fwd_kernel_traitsILi64ELi64ELi128ELi4ELb0ELb0EN7cutlass6half_tE19Flash_kernel_traitsILi64ELi64ELi128ELi4ES3_EELb0ELb0ELb0ELb0ELb0ELb1ELb0ELb1EEEvNS_16Flash_fwd_paramsE,@"STO_CUDA_ENTRY STV_DEFAULT"
_ZN5flash24flash_fwd_splitkv_kernelI23Flash_fwd_kernel_traitsILi64ELi64ELi128ELi4ELb0ELb0EN7cutlass6half_tE19Flash_kernel_traitsILi64ELi64ELi128ELi4ES3_EELb0ELb0ELb0ELb0ELb0ELb1ELb0ELb1EEEvNS_16Flash_fwd_paramsE:
.text._ZN5flash24flash_fwd_splitkv_kernelI23Flash_fwd_kernel_traitsILi64ELi64ELi128ELi4ELb0ELb0EN7cutlass6half_tE19Flash_kernel_traitsILi64ELi64ELi128ELi4ES3_EELb0ELb0ELb0ELb0ELb0ELb1ELb0ELb1EEEvNS_16Flash_fwd_paramsE:
[----:B------:R-:W-:Y:S01]  /*0000*/  LDC R1, c[0x0][0x37c] ;  /* 0x0000df00ff017b82 */ /* 0x000fe20000000800 */
[----:B------:R-:W1:Y:S07]  /*0010*/  S2R R5, SR_CTAID.X ;  /* 0x0000000000057919 */ /* 0x000e6e0000002500 */
[----:B------:R-:W2:Y:S01]  /*0020*/  LDC.64 R102, c[0x0][0x348] ;  /* 0x0000d200ff667b82 */ /* 0x000ea20000000a00 */
[----:B------:R-:W-:Y:S01]  /*0030*/  BSSY.RECONVERGENT B3, `(.L_x_9418) ;  /* 0x0000005000037945 */ /* 0x000fe20003800200 */
[----:B------:R-:W-:Y:S01]  /*0040*/  MOV R174, 0x80 ;  /* 0x0000008000ae7802 */ /* 0x000fe20000000f00 */
[----:B------:R-:W3:Y:S01]  /*0050*/  S2R R176, SR_CTAID.Y ;  /* 0x0000000000b07919 */ /* 0x000ee20000002600 */
[----:B------:R-:W4:Y:S05]  /*0060*/  S2R R175, SR_CTAID.Z ;  /* 0x0000000000af7919 */ /* 0x000f2a0000002700 */
[----:B-1234-:R-:W-:Y:S05]  /*0070*/  CALL.REL.NOINC `($_ZN5flash24flash_fwd_splitkv_kernelI23Flash_fwd_kernel_traitsILi64ELi64ELi128ELi4ELb0ELb0EN7cutlass6half_tE19Flash_kernel_traitsILi64ELi64ELi128ELi4ES3_EELb0ELb0ELb0ELb0ELb0ELb1ELb0ELb1EEEvNS_16Flash_fwd_paramsE$_ZN5flash30compute_attn_1rowblock_splitkvI23Flash_fwd_kernel_traitsILi64ELi64ELi128ELi4ELb0ELb0EN7cutlass6half_tE19Flash_kernel_traitsILi64ELi64ELi128ELi4ES3_EELb0ELb0ELb0ELb0ELb0ELb1ELb0ELb1ENS_16Flash_fwd_paramsEEEvRKT8_iiiii) ;  /* 0x0000000000087944 */ /* 0x01efea0003c00000 */
[----:B------:R-:W-:Y:S05]  /*0080*/  BSYNC.RECONVERGENT B3 ;  /* 0x0000000000037941 */ /* 0x000fea0003800200 */
.L_x_9418:
[----:B------:R-:W-:Y:S05]  /*0090*/  EXIT ;  /* 0x000000000000794d */ /* 0x000fea0003800000 */
        .type           $_ZN5flash24flash_fwd_splitkv_kernelI23Flash_fwd_kernel_traitsILi64ELi64ELi128ELi4ELb0ELb0EN7cutlass6half_tE19Flash_kernel_traitsILi64ELi64ELi128ELi4ES3_EELb0ELb0ELb0ELb0ELb0ELb1ELb0ELb1EEEvNS_16Flash_fwd_paramsE$_ZN5flash30compute_attn_1rowblock_splitkvI23Flash_fwd_kernel_traitsILi64ELi64ELi128ELi4ELb0ELb0EN7cutlass6half_tE19Flash_kernel_traitsILi64ELi64ELi128ELi4ES3_EELb0ELb0ELb0ELb0ELb0ELb1ELb0ELb1ENS_16Flash_fwd_paramsEEEvRKT8_iiiii,@function
        .size           $_ZN5flash24flash_fwd_splitkv_kernelI23Flash_fwd_kernel_traitsILi64ELi64ELi128ELi4ELb0ELb0EN7cutlass6half_tE19Flash_kernel_traitsILi64ELi64ELi128ELi4ES3_EELb0ELb0ELb0ELb0ELb0ELb1ELb0ELb1EEEvNS_16Flash_fwd_paramsE$_ZN5flash30compute_attn_1rowblock_splitkvI23Flash_fwd_kernel_traitsILi64ELi64ELi128ELi4ELb0ELb0EN7cutlass6half_tE19Flash_kernel_traitsILi64ELi64ELi128ELi4ES3_EELb0ELb0ELb0ELb0ELb0ELb1ELb0ELb1ENS_16Flash_fwd_paramsEEEvRKT8_iiiii,(.L_x_14793 - $_ZN5flash24flash_fwd_splitkv_kernelI23Flash_fwd_kernel_traitsILi64ELi64ELi128ELi4ELb0ELb0EN7cutlass6half_tE19Flash_kernel_traitsILi64ELi64ELi128ELi4ES3_EELb0ELb0ELb0ELb0ELb0ELb1ELb0ELb1EEEvNS_16Flash_fwd_paramsE$_ZN5flash30compute_attn_1rowblock_splitkvI23Flash_fwd_kernel_traitsILi64ELi64ELi128ELi4ELb0ELb0EN7cutlass6half_tE19Flash_kernel_traitsILi64ELi64ELi128ELi4ES3_EELb0ELb0ELb0ELb0ELb0ELb1ELb0ELb1ENS_16Flash_fwd_paramsEEEvRKT8_iiiii)
$_ZN5flash24flash_fwd_splitkv_kernelI23Flash_fwd_kernel_traitsILi64ELi64ELi128ELi4ELb0ELb0EN7cutlass6half_tE19Flash_kernel_traitsILi64ELi64ELi128ELi4ES3_EELb0ELb0ELb0ELb0ELb0ELb1ELb0ELb1EEEvNS_16Flash_fwd_paramsE$_ZN5flash30compute_attn_1rowblock_splitkvI23Flash_fwd_kernel_traitsILi64ELi64ELi128ELi4ELb0ELb0EN7cutlass6half_tE19Flash_kernel_traitsILi64ELi64ELi128ELi4ES3_EELb0ELb0ELb0ELb0ELb0ELb1ELb0ELb1ENS_16Flash_fwd_paramsEEEvRKT8_iiiii:
        /* <DEDUP_REMOVED lines=39> */
.L_x_9420:
[----:B------:R-:W-:Y:S05]  /*0310*/  BSYNC.RECONVERGENT B0 ;  /* 0x0000000000007941 */ /* 0x000fea0003800200 */
.L_x_9419:
[----:B------:R-:W-:Y:S04]  /*0320*/  BSSY.RECONVERGENT B0, `(.L_x_9421) ;  /* 0x0000007000007945 */ /* 0x000fe80003800200 */
[----:B------:R-:W-:Y:S05]  /*0330*/  @!P4 BRA `(.L_x_9422) ;  /* 0x000000000014c947 */ /* 0x000fea0003800000 */
[----:B-----5:R-:W4:Y:S02]  /*0340*/  LD.E.U8 R3, desc[UR4][R102.64+0x1b2] ;  /* 0x0001b20466037980 */ /* 0x020f24000c101100 */
[----:B----4-:R-:W-:-:S13]  /*0350*/  ISETP.NE.AND P0, PT, R3, RZ, PT ;  /* 0x000000ff0300720c */ /* 0x010fda0003f05270 */
[----:B------:R-:W4:Y:S02]  /*0360*/  @P0 LD.E R4, desc[UR4][R12.64+0x4] ;  /* 0x000004040c040980 */ /* 0x000f24000c101900 */
[----:B----4-:R-:W-:-:S06]  /*0370*/  @P0 IADD3 R3, PT, PT, R4, -R11, RZ ;  /* 0x8000000b04030210 */ /* 0x010fcc0007ffe0ff */
[----:B------:R4:W5:Y:S02]  /*0380*/  @!P0 LD.E R3, desc[UR4][R12.64] ;  /* 0x000000040c038980 */ /* 0x000964000c101900 */
.L_x_9422:
[----:B------:R-:W-:Y:S05]  /*0390*/  BSYNC.RECONVERGENT B0 ;  /* 0x0000000000007941 */ /* 0x000fea0003800200 */
.L_x_9421:
        /* <DEDUP_REMOVED lines=9> */
.L_x_9424:
[----:B------:R-:W5:Y:S01]  /*0430*/  LD.E.64 R6, desc[UR4][R102.64+0x108] ;  /* 0x0001080466067980 */ /* 0x000f62000c101b00 */
[----:B------:R-:W-:Y:S01]  /*0440*/  BSSY.RECONVERGENT B0, `(.L_x_9426) ;  /* 0x0000006000007945 */ /* 0x000fe20003800200 */
[----:B------:R-:W-:Y:S01]  /*0450*/  IMAD.MOV.U32 R3, RZ, RZ, RZ ;  /* 0x000000ffff037224 */ /* 0x000fe200078e00ff */
[----:B-----5:R-:W-:-:S04]  /*0460*/  ISETP.NE.U32.AND P0, PT, R6, RZ, PT ;  /* 0x000000ff0600720c */ /* 0x020fc80003f05070 */
[----:B------:R-:W-:-:S13]  /*0470*/  ISETP.NE.AND.EX P0, PT, R7, RZ, PT, P0 ;  /* 0x000000ff0700720c */ /* 0x000fda0003f05300 */
[----:B------:R-:W-:Y:S05]  /*0480*/  @!P0 BRA `(.L_x_9427) ;  /* 0x0000000000048947 */ /* 0x000fea0003800000 */
[----:B------:R1:W5:Y:S02]  /*0490*/  LD.E R3, desc[UR4][R102.64+0xbc] ;  /* 0x0000bc0466037980 */ /* 0x000364000c101900 */
.L_x_9427:
[----:B------:R-:W-:Y:S05]  /*04a0*/  BSYNC.RECONVERGENT B0 ;  /* 0x0000000000007941 */ /* 0x000fea0003800200 */
.L_x_9426:
[----:B-----5:R-:W-:Y:S02]  /*04b0*/  IADD3 R60, PT, PT, R66, R3, RZ ;  /* 0x00000003423c7210 */ /* 0x020fe40007ffe0ff */
.L_x_9425:
[----:B------:R-:W-:Y:S05]  /*04c0*/  BSYNC.RECONVERGENT B1 ;  /* 0x0000000000017941 */ /* 0x000fea0003800200 */
.L_x_9423:
[----:B------:R-:W-:Y:S01]  /*04d0*/  IMAD.SHL.U32 R178, R5, 0x40, RZ ;  /* 0x0000004005b27824 */ /* 0x000fe200078e00ff */
[----:B------:R-:W-:Y:S01]  /*04e0*/  MOV R6, R174 ;  /* 0x000000ae00067202 */ /* 0x000fe20000000f00 */
[----:B------:R-:W-:-:S03]  /*04f0*/  IMAD.MOV.U32 R7, RZ, RZ, 0x0 ;  /* 0x00000000ff077424 */ /* 0x000fc600078e00ff */
[----:B------:R-:W-:-:S13]  /*0500*/  ISETP.GT.AND P0, PT, R183, R178, PT ;  /* 0x000000b2b700720c */ /* 0x000fda0003f04270 */
[----:B-1234-:R-:W-:Y:S05]  /*0510*/  @!P0 RET.REL.NODEC R6 `(_ZN5flash24flash_fwd_splitkv_kernelI23Flash_fwd_kernel_traitsILi64ELi64ELi128ELi4ELb0ELb0EN7cutlass6half_tE19Flash_kernel_traitsILi64ELi64ELi128ELi4ES3_EELb0ELb0ELb0ELb0ELb0ELb1ELb0ELb1EEEvNS_16Flash_fwd_paramsE) ;  /* 0xfffffff806b88950 */ /* 0x01efea0003c3ffff */
        /* <DEDUP_REMOVED lines=84> */
.L_x_9430:
[----:B------:R-:W-:Y:S05]  /*0a60*/  BSYNC.RECONVERGENT B0 ;  /* 0x0000000000007941 */ /* 0x000fea0003800200 */
.L_x_9429:
        /* <DEDUP_REMOVED lines=13> */
.L_x_9432:
[----:B------:R-:W-:Y:S05]  /*0b40*/  BSYNC.RECONVERGENT B0 ;  /* 0x0000000000007941 */ /* 0x000fea0003800200 */
.L_x_9431:
        /* <DEDUP_REMOVED lines=12> */
.L_x_9434:
[----:B------:R-:W-:Y:S05]  /*0c10*/  BSYNC.RECONVERGENT B0 ;  /* 0x0000000000007941 */ /* 0x000fea0003800200 */
.L_x_9433:
[----:B------:R-:W-:Y:S01]  /*0c20*/  ISETP.NE.AND P0, PT, R4, RZ, PT ;  /* 0x000000ff0400720c */ /* 0x000fe20003f05270 */
[----:B------:R-:W-:Y:S01]  /*0c30*/  @!P6 ST.E desc[UR4][R16.64+0x40], R5 ;  /* 0x000040051000e985 */ /* 0x000fe2000c101904 */
[----:B------:R-:W-:-:S03]  /*0c40*/  MOV R175, 0x0 ;  /* 0x0000000000af7802 */ /* 0x000fc60000000f00 */
[----:B------:R-:W-:Y:S08]  /*0c50*/  @!P5 ST.E desc[UR4][R16.64+0x80], R3 ;  /* 0x000080031000d985 */ /* 0x000ff0000c101904 */
[----:B------:R1:W-:Y:S02]  /*0c60*/  @!P0 ST.E desc[UR4][R16.64], R15 ;  /* 0x0000000f10008985 */ /* 0x0003e4000c101904 */
[----:B-123--:R-:W-:Y:S05]  /*0c70*/  @P1 RET.REL.NODEC R174 `(_ZN5flash24flash_fwd_splitkv_kernelI23Flash_fwd_kernel_traitsILi64ELi64ELi128ELi4ELb0ELb0EN7cutlass6half_tE19Flash_kernel_traitsILi64ELi64ELi128ELi4ES3_EELb0ELb0ELb0ELb0ELb0ELb1ELb0ELb1EEEvNS_16Flash_fwd_paramsE) ;  /* 0xfffffff0aee01950 */ /* 0x00efea0003c3ffff */
[----:B------:R-:W-:Y:S02]  /*0c80*/  MOV R3, 0x7f800000 ;  /* 0x7f80000000037802 */ /* 0x000fe40000000f00 */
[----:B------:R-:W-:-:S03]  /*0c90*/  MOV R175, 0x0 ;  /* 0x0000000000af7802 */ /* 0x000fc60000000f00 */
[----:B------:R1:W-:Y:S02]  /*0ca0*/  ST.E desc[UR4][R16.64+0xc0], R3 ;  /* 0x0000c00310007985 */ /* 0x0003e4000c101904 */
[----:B-1----:R-:W-:Y:S05]  /*0cb0*/  RET.REL.NODEC R174 `(_ZN5flash24flash_fwd_splitkv_kernelI23Flash_fwd_kernel_traitsILi64ELi64ELi128ELi4ELb0ELb0EN7cutlass6half_tE19Flash_kernel_traitsILi64ELi64ELi128ELi4ES3_EELb0ELb0ELb0ELb0ELb0ELb1ELb0ELb1EEEvNS_16Flash_fwd_paramsE) ;  /* 0xfffffff0aed07950 */ /* 0x002fea0003c3ffff */
.L_x_9428:
        /* <DEDUP_REMOVED lines=100> */
.L_x_9436:
        /* <DEDUP_REMOVED lines=77> */
.L_x_9437:
[----:B------:R-:W-:Y:S05]  /*17d0*/  BSYNC.RECONVERGENT B0 ;  /* 0x0000000000007941 */ /* 0x000fea0003800200 */
.L_x_9435:
        /* <DEDUP_REMOVED lines=220> */
.L_x_9477:
        /* <DEDUP_REMOVED lines=156> */
.L_x_9440:
        /* <DEDUP_REMOVED lines=72> */
.L_x_9444:
[----:B------:R-:W-:Y:S05]  /*33e0*/  BSYNC.RECONVERGENT B0 ;  /* 0x0000000000007941 */ /* 0x000fea0003800200 */
.L_x_9443:
        /* <DEDUP_REMOVED lines=55> */
.L_x_9446:
[----:B------:R-:W-:Y:S05]  /*3760*/  BSYNC.RECONVERGENT B0 ;  /* 0x0000000000007941 */ /* 0x000fea0003800200 */
.L_x_9445:
        /* <DEDUP_REMOVED lines=57> */
.L_x_9448:
[----:B------:R-:W-:Y:S05]  /*3b00*/  BSYNC.RECONVERGENT B0 ;  /* 0x0000000000007941 */ /* 0x000fea0003800200 */
.L_x_9447:
        /* <DEDUP_REMOVED lines=61> */
.L_x_9450:
[----:B------:R-:W-:Y:S05]  /*3ee0*/  BSYNC.RECONVERGENT B0 ;  /* 0x0000000000007941 */ /* 0x000fea0003800200 */
.L_x_9449:
        /* <DEDUP_REMOVED lines=66> */
.L_x_9452:
[----:B------:R-:W-:Y:S05]  /*4310*/  BSYNC.RECONVERGENT B0 ;  /* 0x0000000000007941 */ /* 0x000fea0003800200 */
.L_x_9451:
        /* <DEDUP_REMOVED lines=57> */
.L_x_9454:
[----:B------:R-:W-:Y:S05]  /*46b0*/  BSYNC.RECONVERGENT B0 ;  /* 0x0000000000007941 */ /* 0x000fea0003800200 */
.L_x_9453:
        /* <DEDUP_REMOVED lines=59> */
.L_x_9456:
[----:B------:R-:W-:Y:S05]  /*4a70*/  BSYNC.RECONVERGENT B0 ;  /* 0x0000000000007941 */ /* 0x000fea0003800200 */
.L_x_9455:
        /* <DEDUP_REMOVED lines=59> */
.L_x_9458:
[----:B------:R-:W-:Y:S05]  /*4e30*/  BSYNC.RECONVERGENT B0 ;  /* 0x0000000000007941 */ /* 0x000fea0003800200 */
.L_x_9457:
[----:B------:R-:W5:Y:S02]  /*4e40*/  LD.E R3, desc[UR4][R102.64+0xd0] ;  /* 0x0000d00466037980 */ /* 0x000f64000c101900 */
[----:B-----5:R-:W-:Y:S05]  /*4e50*/  IMAD.U32 R3, R3, -0x40, RZ ;  /* 0xffffffc003037824 */ /* 0x020fea00078e00ff */
[C---:B------:R-:W-:Y:S02]  /*4e60*/  LEA R12, P1, R3.reuse, R12, 0x1 ;  /* 0x0000000c030c7211 */ /* 0x040fe400078208ff */
[C---:B------:R-:W-:Y:S02]  /*4e70*/  LEA R48, P0, R3.reuse, R48, 0x1 ;  /* 0x0000003003307211 */ /* 0x040fe400078008ff */
[C---:B------:R-:W-:Y:S02]  /*4e80*/  LEA.HI.X.SX32 R13, R3.reuse, R13, 0x1, P1 ;  /* 0x0000000d030d7211 */ /* 0x040fe400008f0eff */
[----:B------:R-:W-:Y:S01]  /*4e90*/  LEA.HI.X.SX32 R49, R3, R49, 0x1, P0 ;  /* 0x0000003103317211 */ /* 0x000fe200000f0eff */
[----:B------:R-:W-:Y:S05]  /*4ea0*/  BRA `(.L_x_9441) ;  /* 0x0000003000447947 */ /* 0x000fea0003800000 */
.L_x_9442:
        /* <DEDUP_REMOVED lines=99> */
.L_x_9460:
[----:B------:R-:W-:Y:S05]  /*54e0*/  BSYNC.RECONVERGENT B0 ;  /* 0x0000000000007941 */ /* 0x000fea0003800200 */
.L_x_9459:
        /* <DEDUP_REMOVED lines=96> */
.L_x_9462:
[----:B------:R-:W-:Y:S05]  /*5af0*/  BSYNC.RECONVERGENT B0 ;  /* 0x0000000000007941 */ /* 0x000fea0003800200 */
.L_x_9461:
        /* <DEDUP_REMOVED lines=97> */
.L_x_9464:
[----:B------:R-:W-:Y:S05]  /*6110*/  BSYNC.RECONVERGENT B0 ;  /* 0x0000000000007941 */ /* 0x000fea0003800200 */
.L_x_9463:
        /* <DEDUP_REMOVED lines=96> */
.L_x_9466:
[----:B------:R-:W-:Y:S05]  /*6720*/  BSYNC.RECONVERGENT B0 ;  /* 0x0000000000007941 */ /* 0x000fea0003800200 */
.L_x_9465:
        /* <DEDUP_REMOVED lines=94> */
.L_x_9468:
[----:B------:R-:W-:Y:S05]  /*6d10*/  BSYNC.RECONVERGENT B0 ;  /* 0x0000000000007941 */ /* 0x000fea0003800200 */
.L_x_9467:
        /* <DEDUP_REMOVED lines=99> */
.L_x_9470:
[----:B------:R-:W-:Y:S05]  /*7350*/  BSYNC.RECONVERGENT B0 ;  /* 0x0000000000007941 */ /* 0x000fea0003800200 */
.L_x_9469:
        /* <DEDUP_REMOVED lines=95> */
.L_x_9472:
[----:B------:R-:W-:Y:S05]  /*7950*/  BSYNC.RECONVERGENT B0 ;  /* 0x0000000000007941 */ /* 0x000fea0003800200 */
.L_x_9471:
        /* <DEDUP_REMOVED lines=95> */
.L_x_9474:
[----:B------:R-:W-:Y:S05]  /*7f50*/  BSYNC.RECONVERGENT B0 ;  /* 0x0000000000007941 */ /* 0x000fea0003800200 */
.L_x_9473:
[----:B------:R-:W5:Y:S02]  /*7f60*/  LD.E R3, desc[UR4][R102.64+0xd0] ;  /* 0x0000d00466037980 */ /* 0x000f64000c101900 */
[----:B-----5:R-:W-:Y:S05]  /*7f70*/  IMAD.U32 R3, R3, -0x40, RZ ;  /* 0xffffffc003037824 */ /* 0x020fea00078e00ff */
[C---:B------:R-:W-:Y:S02]  /*7f80*/  LEA R86, P1, R3.reuse, R86, 0x1 ;  /* 0x0000005603567211 */ /* 0x040fe400078208ff */
[C---:B------:R-:W-:Y:S02]  /*7f90*/  LEA R84, P0, R3.reuse, R84, 0x1 ;  /* 0x0000005403547211 */ /* 0x040fe400078008ff */
[C---:B------:R-:W-:Y:S02]  /*7fa0*/  LEA.HI.X.SX32 R87, R3.reuse, R87, 0x1, P1 ;  /* 0x0000005703577211 */ /* 0x040fe400008f0eff */
[----:B------:R-:W-:Y:S09]  /*7fb0*/  LEA.HI.X.SX32 R85, R3, R85, 0x1, P0 ;  /* 0x0000005503557211 */ /* 0x000ff200000f0eff */
.L_x_9441:
[----:B------:R-:W-:Y:S05]  /*7fc0*/  BSYNC.RECONVERGENT B1 ;  /* 0x0000000000017941 */ /* 0x000fea0003800200 */
.L_x_9439:
        /* <DEDUP_REMOVED lines=101> */
.L_x_9476:
[----:B------:R-:W-:Y:S05]  /*8620*/  BSYNC.RECONVERGENT B0 ;  /* 0x0000000000007941 */ /* 0x000fea0003800200 */
.L_x_9475:
[----:B------:R-:W-:Y:S11]  /*8630*/  ISETP.NE.AND P0, PT, R112, RZ, PT ;  /* 0x000000ff7000720c */ /* 0x000ff60003f05270 */
[----:B------:R-:W-:Y:S02]  /*8640*/  @!UPT UIADD3 URZ, UPT, UPT, URZ, URZ, URZ ;  /* 0x000000fffffff290 */ /* 0x000fe4000fffe0ff */
[----:B------:R-:W-:Y:S05]  /*8650*/  @P0 BRA `(.L_x_9477) ;  /* 0xffffff9c00d00947 */ /* 0x000fea000383ffff */
.L_x_9438:
        /* <DEDUP_REMOVED lines=19> */
.L_x_9482:
[----:B------:R2:W-:Y:S02]  /*8790*/  STS.128 [R181], RZ ;  /* 0x000000ffb5007388 */ /* 0x0005e40000000c00 */
.L_x_9481:
[----:B------:R-:W-:Y:S05]  /*87a0*/  BSYNC.RECONVERGENT B0 ;  /* 0x0000000000007941 */ /* 0x000fea0003800200 */
.L_x_9480:
        /* <DEDUP_REMOVED lines=17> */
.L_x_9484:
[----:B------:R-:W-:Y:S05]  /*88c0*/  BSYNC.RECONVERGENT B0 ;  /* 0x0000000000007941 */ /* 0x000fea0003800200 */
.L_x_9483:
        /* <DEDUP_REMOVED lines=11> */
.L_x_9486:
[----:B------:R-:W-:Y:S05]  /*8980*/  BSYNC.RECONVERGENT B0 ;  /* 0x0000000000007941 */ /* 0x000fea0003800200 */
.L_x_9485:
        /* <DEDUP_REMOVED lines=11> */
.L_x_9479:
        /* <DEDUP_REMOVED lines=81> */
.L_x_9493:
[----:B------:R-:W-:Y:S05]  /*8f50*/  BSYNC.RECONVERGENT B0 ;  /* 0x0000000000007941 */ /* 0x000fea0003800200 */
.L_x_9492:
[----:B-----5:R3:W-:Y:S01]  /*8f60*/  STS.128 [R181], R8 ;  /* 0x00000008b5007388 */ /* 0x0207e20000000c00 */
[----:B------:R-:W-:Y:S05]  /*8f70*/  BRA `(.L_x_9490) ;  /* 0x0000000000047947 */ /* 0x000fea0003800000 */
.L_x_9491:
[----:B------:R2:W-:Y:S02]  /*8f80*/  STS.128 [R181], RZ ;  /* 0x000000ffb5007388 */ /* 0x0005e40000000c00 */
.L_x_9490:
[----:B------:R-:W-:Y:S05]  /*8f90*/  BSYNC.RECONVERGENT B1 ;  /* 0x0000000000017941 */ /* 0x000fea0003800200 */
.L_x_9489:
        /* <DEDUP_REMOVED lines=53> */
.L_x_9497:
[----:B------:R-:W-:Y:S05]  /*92f0*/  BSYNC.RECONVERGENT B0 ;  /* 0x0000000000007941 */ /* 0x000fea0003800200 */
.L_x_9496:
[----:B-----5:R1:W-:Y:S02]  /*9300*/  STS.128 [R181+0x800], R8 ;  /* 0x00080008b5007388 */ /* 0x0203e40000000c00 */
.L_x_9495:
[----:B------:R-:W-:Y:S05]  /*9310*/  BSYNC.RECONVERGENT B1 ;  /* 0x0000000000017941 */ /* 0x000fea0003800200 */
.L_x_9494:
        /* <DEDUP_REMOVED lines=53> */
.L_x_9501:
[----:B------:R-:W-:Y:S05]  /*9670*/  BSYNC.RECONVERGENT B0 ;  /* 0x0000000000007941 */ /* 0x000fea0003800200 */
.L_x_9500:
[----:B-----5:R1:W-:Y:S02]  /*9680*/  STS.128 [R181+0x1000], R8 ;  /* 0x00100008b5007388 */ /* 0x0203e40000000c00 */
.L_x_9499:
[----:B------:R-:W-:Y:S05]  /*9690*/  BSYNC.RECONVERGENT B1 ;  /* 0x0000000000017941 */ /* 0x000fea0003800200 */
.L_x_9498:
        /* <DEDUP_REMOVED lines=51> */
.L_x_9503:
[----:B------:R-:W-:Y:S05]  /*99d0*/  BSYNC.RECONVERGENT B0 ;  /* 0x0000000000007941 */ /* 0x000fea0003800200 */
.L_x_9502:
[----:B-----5:R1:W-:Y:S01]  /*99e0*/  STS.128 [R181+0x1800], R8 ;  /* 0x00180008b5007388 */ /* 0x0203e20000000c00 */
[----:B------:R-:W-:Y:S05]  /*99f0*/  BRA `(.L_x_9487) ;  /* 0x0000001400dc7947 */ /* 0x000fea0003800000 */
.L_x_9488:
        /* <DEDUP_REMOVED lines=94> */
.L_x_9508:
[----:B------:R-:W-:Y:S05]  /*9fe0*/  BSYNC.RECONVERGENT B0 ;  /* 0x0000000000007941 */ /* 0x000fea0003800200 */
.L_x_9507:
[----:B-----5:R2:W-:Y:S01]  /*9ff0*/  STS.128 [R181], R16 ;  /* 0x00000010b5007388 */ /* 0x0205e20000000c00 */
[----:B------:R-:W-:Y:S05]  /*a000*/  BRA `(.L_x_9505) ;  /* 0x0000000000047947 */ /* 0x000fea0003800000 */
.L_x_9506:
[----:B------:R3:W-:Y:S02]  /*a010*/  STS.128 [R181], RZ ;  /* 0x000000ffb5007388 */ /* 0x0007e40000000c00 */
.L_x_9505:
[----:B------:R-:W-:Y:S05]  /*a020*/  BSYNC.RECONVERGENT B1 ;  /* 0x0000000000017941 */ /* 0x000fea0003800200 */
.L_x_9504:
        /* <DEDUP_REMOVED lines=89> */
.L_x_9512:
[----:B------:R-:W-:Y:S05]  /*a5c0*/  BSYNC.RECONVERGENT B0 ;  /* 0x0000000000007941 */ /* 0x000fea0003800200 */
.L_x_9511:
[----:B-----5:R1:W-:Y:S02]  /*a5d0*/  STS.128 [R181+0x800], R16 ;  /* 0x00080010b5007388 */ /* 0x0203e40000000c00 */
.L_x_9510:
[----:B------:R-:W-:Y:S05]  /*a5e0*/  BSYNC.RECONVERGENT B1 ;  /* 0x0000000000017941 */ /* 0x000fea0003800200 */
.L_x_9509:
        /* <DEDUP_REMOVED lines=89> */
.L_x_9516:
[----:B------:R-:W-:Y:S05]  /*ab80*/  BSYNC.RECONVERGENT B0 ;  /* 0x0000000000007941 */ /* 0x000fea0003800200 */
.L_x_9515:
[----:B-----5:R2:W-:Y:S02]  /*ab90*/  STS.128 [R181+0x1000], R16 ;  /* 0x00100010b5007388 */ /* 0x0205e40000000c00 */
.L_x_9514:
[----:B------:R-:W-:Y:S05]  /*aba0*/  BSYNC.RECONVERGENT B1 ;  /* 0x0000000000017941 */ /* 0x000fea0003800200 */
.L_x_9513:
        /* <DEDUP_REMOVED lines=90> */
.L_x_9518:
[----:B------:R-:W-:Y:S05]  /*b150*/  BSYNC.RECONVERGENT B0 ;  /* 0x0000000000007941 */ /* 0x000fea0003800200 */
.L_x_9517:
[----:B-----5:R1:W-:Y:S02]  /*b160*/  STS.128 [R181+0x1800], R16 ;  /* 0x00180010b5007388 */ /* 0x0203e40000000c00 */
.L_x_9487:
[----:B------:R-:W-:Y:S05]  /*b170*/  BSYNC.RECONVERGENT B2 ;  /* 0x0000000000027941 */ /* 0x000fea0003800200 */
.L_x_9478:
        /* <DEDUP_REMOVED lines=11> */
.L_x_9521:
[----:B------:R4:W-:Y:S02]  /*b230*/  STS.128 [R181+0x2000], RZ ;  /* 0x002000ffb5007388 */ /* 0x0009e40000000c00 */
.L_x_9520:
[----:B------:R-:W-:Y:S05]  /*b240*/  BSYNC.RECONVERGENT B0 ;  /* 0x0000000000007941 */ /* 0x000fea0003800200 */
.L_x_9519:
[----:B------:R-:W-:Y:S01]  /*b250*/  ISETP.GE.AND P1, PT, R187, R3, PT ;  /* 0x00000003bb00720c */ /* 0x000fe20003f26270 */
[C---:B-1----:R-:W-:Y:S01]  /*b260*/  IMAD.SHL.U32 R5, R63.reuse, 0x2, RZ ;  /* 0x000000023f057824 */ /* 0x042fe200078e00ff */
[----:B------:R-:W-:Y:S01]  /*b270*/  SHF.L.U64.HI R2, R63, 0x1, R64 ;  /* 0x000000013f027819 */ /* 0x000fe20000010240 */
[----:B------:R-:W-:Y:S03]  /*b280*/  BSSY.RECONVERGENT B0, `(.L_x_9522) ;  /* 0x000000c000007945 */ /* 0x000fe60003800200 */
[----:B---3--:R-:W-:-:S05]  /*b290*/  IADD3 R10, P0, PT, R5, R170, RZ ;  /* 0x000000aa050a7210 */ /* 0x008fca0007f1e0ff */
        /* <DEDUP_REMOVED lines=9> */
.L_x_9524:
[----:B------:R3:W-:Y:S02]  /*b330*/  STS.128 [R181+0x2800], RZ ;  /* 0x002800ffb5007388 */ /* 0x0007e40000000c00 */
.L_x_9523:
[----:B------:R-:W-:Y:S05]  /*b340*/  BSYNC.RECONVERGENT B0 ;  /* 0x0000000000007941 */ /* 0x000fea0003800200 */
.L_x_9522:
        /* <DEDUP_REMOVED lines=12> */
.L_x_9527:
[----:B------:R1:W-:Y:S02]  /*b410*/  STS.128 [R181+0x3000], RZ ;  /* 0x003000ffb5007388 */ /* 0x0003e40000000c00 */
.L_x_9526:
[----:B------:R-:W-:Y:S05]  /*b420*/  BSYNC.RECONVERGENT B0 ;  /* 0x0000000000007941 */ /* 0x000fea0003800200 */
.L_x_9525:
        /* <DEDUP_REMOVED lines=12> */
.L_x_9530:
[----:B------:R1:W-:Y:S02]  /*b4f0*/  STS.128 [R181+0x3800], RZ ;  /* 0x003800ffb5007388 */ /* 0x0003e40000000c00 */
.L_x_9529:
[----:B------:R-:W-:Y:S05]  /*b500*/  BSYNC.RECONVERGENT B0 ;  /* 0x0000000000007941 */ /* 0x000fea0003800200 */
.L_x_9528:
        /* <DEDUP_REMOVED lines=16> */
.L_x_9533:
[----:B------:R1:W-:Y:S02]  /*b610*/  STS.128 [R181+0x4000], RZ ;  /* 0x004000ffb5007388 */ /* 0x0003e40000000c00 */
.L_x_9532:
[----:B------:R-:W-:Y:S05]  /*b620*/  BSYNC.RECONVERGENT B0 ;  /* 0x0000000000007941 */ /* 0x000fea0003800200 */
.L_x_9531:
[----:B-1----:R-:W-:Y:S01]  /*b630*/  IADD3 R6, PT, PT, R124, 0x50, RZ ;  /* 0x000000507c067810 */ /* 0x002fe20007ffe0ff */
[----:B------:R-:W-:Y:S03]  /*b640*/  BSSY.RECONVERGENT B0, `(.L_x_9534) ;  /* 0x000000d000007945 */ /* 0x000fe60003800200 */
[----:B------:R-:W-:-:S13]  /*b650*/  ISETP.GE.AND P0, PT, R6, R3, PT ;  /* 0x000000030600720c */ /* 0x000fda0003f06270 */
        /* <DEDUP_REMOVED lines=10> */
.L_x_9536:
[----:B------:R1:W-:Y:S02]  /*b700*/  STS.128 [R181+0x4800], RZ ;  /* 0x004800ffb5007388 */ /* 0x0003e40000000c00 */
.L_x_9535:
[----:B------:R-:W-:Y:S05]  /*b710*/  BSYNC.RECONVERGENT B0 ;  /* 0x0000000000007941 */ /* 0x000fea0003800200 */
.L_x_9534:
        /* <DEDUP_REMOVED lines=16> */
.L_x_9539:
[----:B------:R1:W-:Y:S02]  /*b820*/  STS.128 [R181+0x5000], RZ ;  /* 0x005000ffb5007388 */ /* 0x0003e40000000c00 */
.L_x_9538:
[----:B------:R-:W-:Y:S05]  /*b830*/  BSYNC.RECONVERGENT B0 ;  /* 0x0000000000007941 */ /* 0x000fea0003800200 */
.L_x_9537:
        /* <DEDUP_REMOVED lines=14> */
.L_x_9542:
[----:B------:R1:W-:Y:S02]  /*b920*/  STS.128 [R181+0x5800], RZ ;  /* 0x005800ffb5007388 */ /* 0x0003e40000000c00 */
.L_x_9541:
[----:B------:R-:W-:Y:S05]  /*b930*/  BSYNC.RECONVERGENT B0 ;  /* 0x0000000000007941 */ /* 0x000fea0003800200 */
.L_x_9540:
        /* <DEDUP_REMOVED lines=12> */
.L_x_9545:
[----:B------:R1:W-:Y:S01]  /*ba00*/  STS.128 [R181+0x6000], RZ ;  /* 0x006000ffb5007388 */ /* 0x0003e20000000c00 */
[----:B------:R-:W-:Y:S05]  /*ba10*/  BRA `(.L_x_9546) ;  /* 0x0000000000047947 */ /* 0x000fea0003800000 */
.L_x_9544:
[----:B------:R1:W-:Y:S02]  /*ba20*/  STS.128 [R181+0x6000], RZ ;  /* 0x006000ffb5007388 */ /* 0x0003e40000000c00 */
.L_x_9546:
[----:B------:R-:W-:Y:S05]  /*ba30*/  BSYNC.RECONVERGENT B0 ;  /* 0x0000000000007941 */ /* 0x000fea0003800200 */
.L_x_9543:
        /* <DEDUP_REMOVED lines=13> */
.L_x_9549:
[----:B------:R1:W-:Y:S02]  /*bb10*/  STS.128 [R181+0x6800], RZ ;  /* 0x006800ffb5007388 */ /* 0x0003e40000000c00 */
.L_x_9548:
[----:B------:R-:W-:Y:S05]  /*bb20*/  BSYNC.RECONVERGENT B0 ;  /* 0x0000000000007941 */ /* 0x000fea0003800200 */
.L_x_9547:
        /* <DEDUP_REMOVED lines=13> */
.L_x_9552:
[----:B------:R1:W-:Y:S02]  /*bc00*/  STS.128 [R181+0x7000], RZ ;  /* 0x007000ffb5007388 */ /* 0x0003e40000000c00 */
.L_x_9551:
[----:B------:R-:W-:Y:S05]  /*bc10*/  BSYNC.RECONVERGENT B0 ;  /* 0x0000000000007941 */ /* 0x000fea0003800200 */
.L_x_9550:
        /* <DEDUP_REMOVED lines=13> */
.L_x_9555:
[----:B------:R1:W-:Y:S02]  /*bcf0*/  STS.128 [R181+0x7800], RZ ;  /* 0x007800ffb5007388 */ /* 0x0003e40000000c00 */
.L_x_9554:
[----:B------:R-:W-:Y:S05]  /*bd00*/  BSYNC.RECONVERGENT B0 ;  /* 0x0000000000007941 */ /* 0x000fea0003800200 */
.L_x_9553:
        /* <DEDUP_REMOVED lines=16> */
.L_x_9558:
[----:B------:R1:W-:Y:S02]  /*be10*/  STS.128 [R181+0x8000], RZ ;  /* 0x008000ffb5007388 */ /* 0x0003e40000000c00 */
.L_x_9557:
[----:B------:R-:W-:Y:S05]  /*be20*/  BSYNC.RECONVERGENT B0 ;  /* 0x0000000000007941 */ /* 0x000fea0003800200 */
.L_x_9556:
        /* <DEDUP_REMOVED lines=13> */
.L_x_9561:
[----:B------:R1:W-:Y:S02]  /*bf00*/  STS.128 [R181+0x8800], RZ ;  /* 0x008800ffb5007388 */ /* 0x0003e40000000c00 */
.L_x_9560:
[----:B------:R-:W-:Y:S05]  /*bf10*/  BSYNC.RECONVERGENT B0 ;  /* 0x0000000000007941 */ /* 0x000fea0003800200 */
.L_x_9559:
        /* <DEDUP_REMOVED lines=16> */
.L_x_9564:
[----:B------:R1:W-:Y:S02]  /*c020*/  STS.128 [R181+0x9000], RZ ;  /* 0x009000ffb5007388 */ /* 0x0003e40000000c00 */
.L_x_9563:
[----:B------:R-:W-:Y:S05]  /*c030*/  BSYNC.RECONVERGENT B0 ;  /* 0x0000000000007941 */ /* 0x000fea0003800200 */
.L_x_9562:
        /* <DEDUP_REMOVED lines=16> */
.L_x_9567:
[----:B------:R1:W-:Y:S02]  /*c140*/  STS.128 [R181+0x9800], RZ ;  /* 0x009800ffb5007388 */ /* 0x0003e40000000c00 */
.L_x_9566:
[----:B------:R-:W-:Y:S05]  /*c150*/  BSYNC.RECONVERGENT B0 ;  /* 0x0000000000007941 */ /* 0x000fea0003800200 */
.L_x_9565:
[----:B-1----:R-:W3:Y:S01]  /*c160*/  LD.E R6, desc[UR4][R102.64+0x18c] ;  /* 0x00018c0466067980 */ /* 0x002ee2000c101900 */
[----:B------:R-:W1:Y:S01]  /*c170*/  S2UR UR6, SR_CgaCtaId ;  /* 0x00000000000679c3 */ /* 0x000e620000008800 */
[----:B------:R-:W-:Y:S01]  /*c180*/  IMAD.SHL.U32 R164, R58, 0x40, RZ ;  /* 0x000000403aa47824 */ /* 0x000fe200078e00ff */
[----:B------:R-:W-:Y:S01]  /*c190*/  LOP3.LUT R0, R65, 0x8, R58, 0x78, !PT ;  /* 0x0000000841007812 */ /* 0x000fe200078e783a */
[----:B------:R-:W-:Y:S01]  /*c1a0*/  UMOV UR7, 0x400 ;  /* 0x0000040000077882 */ /* 0x000fe20000000000 */
[----:B------:R-:W-:Y:S01]  /*c1b0*/  IMAD.IADD R165, R56, 0x1, R165 ;  /* 0x0000000138a57824 */ /* 0x000fe200078e02a5 */
[----:B------:R-:W-:Y:S01]  /*c1c0*/  R2P PR, R58, 0x6 ;  /* 0x000000063a007804 */ /* 0x000fe20000000000 */
[----:B------:R-:W-:Y:S01]  /*c1d0*/  IMAD.MOV.U32 R4, RZ, RZ, 0x40 ;  /* 0x00000040ff047424 */ /* 0x000fe200078e00ff */
[----:B------:R-:W-:Y:S01]  /*c1e0*/  LOP3.LUT R3, R0, 0x38, R59, 0x78, !PT ;  /* 0x0000003800037812 */ /* 0x000fe200078e783b */
[----:B------:R-:W-:Y:S01]  /*c1f0*/  IMAD.SHL.U32 R58, R58, 0x2, RZ ;  /* 0x000000023a3a7824 */ /* 0x000fe200078e00ff */
[----:B------:R-:W-:Y:S01]  /*c200*/  LOP3.LUT R164, R164, 0x400, RZ, 0xc0, !PT ;  /* 0x00000400a4a47812 */ /* 0x000fe200078ec0ff */
[----:B------:R-:W0:Y:S01]  /*c210*/  LDGDEPBAR ;  /* 0x00000000000079af */ /* 0x000e220000000000 */
[----:B------:R-:W-:Y:S01]  /*c220*/  SEL R4, R4, 0xffffffc0, !P2 ;  /* 0xffffffc004047807 */ /* 0x000fe20005000000 */
[----:B------:R-:W-:Y:S01]  /*c230*/  BSSY.RECONVERGENT B1, `(.L_x_9568) ;  /* 0x00001fe000017945 */ /* 0x000fe20003800200 */
[----:B------:R-:W-:Y:S01]  /*c240*/  LOP3.LUT R58, R58, 0x6, RZ, 0xc0, !PT ;  /* 0x000000063a3a7812 */ /* 0x000fe200078ec0ff */
[----:B------:R-:W-:-:S02]  /*c250*/  IMAD R164, R3, 0x2, R164 ;  /* 0x0000000203a47824 */ /* 0x000fc400078e02a4 */
[----:B------:R-:W-:-:S05]  /*c260*/  IMAD.MOV.U32 R3, RZ, RZ, 0x20 ;  /* 0x00000020ff037424 */ /* 0x000fca00078e00ff */
[----:B------:R-:W-:Y:S01]  /*c270*/  SEL R3, R3, 0xffffffe0, !P1 ;  /* 0xffffffe003037807 */ /* 0x000fe20004800000 */
[----:B-1----:R-:W-:-:S06]  /*c280*/  ULEA UR6, UR6, UR7, 0x18 ;  /* 0x0000000706067291 */ /* 0x002fcc000f8ec0ff */
[----:B------:R-:W-:Y:S01]  /*c290*/  LEA R165, R165, UR6, 0x1 ;  /* 0x00000006a5a57c11 */ /* 0x000fe2000f8e08ff */
[----:B------:R-:W-:Y:S02]  /*c2a0*/  VIADD R0, R164, UR6 ;  /* 0x00000006a4007c36 */ /* 0x000fe40008000000 */
[----:B--2---:R-:W-:Y:S02]  /*c2b0*/  LDSM.16.M88.4 R16, [R164+UR6+0x2000] ;  /* 0x00200006a410783b */ /* 0x004fe40008000200 */
[C-C-:B------:R-:W-:Y:S02]  /*c2c0*/  IMAD.IADD R163, R165.reuse, 0x1, R3.reuse ;  /* 0x00000001a5a37824 */ /* 0x140fe400078e0203 */
[----:B------:R-:W1:Y:S01]  /*c2d0*/  LDSM.16.M88.4 R12, [R165] ;  /* 0x00000000a50c783b */ /* 0x000e620000000200 */
[C---:B------:R-:W-:Y:S02]  /*c2e0*/  IMAD.IADD R159, R0.reuse, 0x1, R3 ;  /* 0x00000001009f7824 */ /* 0x040fe400078e0203 */
[--C-:B------:R-:W-:Y:S01]  /*c2f0*/  IMAD.IADD R162, R165, 0x1, R4.reuse ;  /* 0x00000001a5a27824 */ /* 0x100fe200078e0204 */
[----:B------:R-:W-:Y:S01]  /*c300*/  LDSM.16.M88.4 R8, [R163] ;  /* 0x00000000a308783b */ /* 0x000fe20000000200 */
[----:B------:R-:W-:-:S02]  /*c310*/  IMAD.IADD R158, R0, 0x1, R4 ;  /* 0x00000001009e7824 */ /* 0x000fc400078e0204 */
[C---:B------:R-:W-:Y:S01]  /*c320*/  IMAD.IADD R161, R3.reuse, 0x1, R162 ;  /* 0x0000000103a17824 */ /* 0x040fe200078e02a2 */
[----:B------:R-:W-:Y:S01]  /*c330*/  LDSM.16.M88.4 R36, [R159+0x2000] ;  /* 0x002000009f24783b */ /* 0x000fe20000000200 */
[----:B------:R-:W-:-:S03]  /*c340*/  IMAD.IADD R157, R3, 0x1, R158 ;  /* 0x00000001039d7824 */ /* 0x000fc600078e029e */
[----:B------:R-:W2:Y:S04]  /*c350*/  LDSM.16.M88.4 R20, [R164+UR6+0x2800] ;  /* 0x00280006a414783b */ /* 0x000ea80008000200 */
[----:B------:R-:W-:Y:S04]  /*c360*/  LDSM.16.M88.4 R44, [R162] ;  /* 0x00000000a22c783b */ /* 0x000fe80000000200 */
[----:B-----5:R-:W-:Y:S04]  /*c370*/  LDSM.16.M88.4 R28, [R158+0x2000] ;  /* 0x002000009e1c783b */ /* 0x020fe80000000200 */
[----:B------:R-:W4:Y:S04]  /*c380*/  LDSM.16.M88.4 R80, [R159+0x2800] ;  /* 0x002800009f50783b */ /* 0x000f280000000200 */
[----:B------:R-:W4:Y:S04]  /*c390*/  LDSM.16.M88.4 R52, [R158+0x2800] ;  /* 0x002800009e34783b */ /* 0x000f280000000200 */
[----:B------:R-:W-:Y:S04]  /*c3a0*/  LDSM.16.M88.4 R32, [R161] ;  /* 0x00000000a120783b */ /* 0x000fe80000000200 */
[----:B------:R-:W4:Y:S01]  /*c3b0*/  LDSM.16.M88.4 R68, [R157+0x2000] ;  /* 0x002000009d44783b */ /* 0x000f220000000200 */
[C---:B-1----:R-:W-:Y:S03]  /*c3c0*/  HMMA.16816.F32 R40, R12.reuse, R16, RZ ;  /* 0x000000100c28723c */ /* 0x042fe600000018ff */
[----:B------:R-:W-:Y:S04]  /*c3d0*/  LDSM.16.M88.4 R64, [R164+UR6+0x3000] ;  /* 0x00300006a440783b */ /* 0x000fe80008000200 */
[----:B------:R-:W-:Y:S01]  /*c3e0*/  LDSM.16.M88.4 R76, [R159+0x3000] ;  /* 0x003000009f4c783b */ /* 0x000fe20000000200 */
[C---:B------:R-:W-:Y:S03]  /*c3f0*/  HMMA.16816.F32 R16, R12.reuse, R18, RZ ;  /* 0x000000120c10723c */ /* 0x040fe600000018ff */
[----:B------:R-:W-:Y:S05]  /*c400*/  LDSM.16.M88.4 R72, [R164+UR6+0x3800] ;  /* 0x00380006a448783b */ /* 0x000fea0008000200 */
[----:B--2---:R-:W-:Y:S08]  /*c410*/  HMMA.16816.F32 R24, R12, R20, RZ ;  /* 0x000000140c18723c */ /* 0x004ff000000018ff */
[C---:B------:R-:W-:Y:S08]  /*c420*/  HMMA.16816.F32 R40, R8.reuse, R36, R40 ;  /* 0x000000240828723c */ /* 0x040ff00000001828 */
[C---:B------:R-:W-:Y:S08]  /*c430*/  HMMA.16816.F32 R16, R8.reuse, R38, R16 ;  /* 0x000000260810723c */ /* 0x040ff00000001810 */
[----:B----4-:R-:W-:Y:S08]  /*c440*/  HMMA.16816.F32 R24, R8, R80, R24 ;  /* 0x000000500818723c */ /* 0x010ff00000001818 */
[C---:B------:R-:W-:Y:S08]  /*c450*/  HMMA.16816.F32 R40, R44.reuse, R28, R40 ;  /* 0x0000001c2c28723c */ /* 0x040ff00000001828 */
[----:B------:R-:W-:Y:S01]  /*c460*/  HMMA.16816.F32 R16, R44, R30, R16 ;  /* 0x0000001e2c10723c */ /* 0x000fe20000001810 */
[----:B------:R-:W1:Y:S07]  /*c470*/  LDSM.16.M88.4 R28, [R157+0x2800] ;  /* 0x002800009d1c783b */ /* 0x000e6e0000000200 */
[----:B------:R-:W-:Y:S08]  /*c480*/  HMMA.16816.F32 R20, R12, R22, RZ ;  /* 0x000000160c14723c */ /* 0x000ff000000018ff */
[----:B------:R-:W-:Y:S08]  /*c490*/  HMMA.16816.F32 R24, R44, R52, R24 ;  /* 0x000000342c18723c */ /* 0x000ff00000001818 */
[C---:B------:R-:W-:Y:S08]  /*c4a0*/  HMMA.16816.F32 R40, R32.reuse, R68, R40 ;  /* 0x000000442028723c */ /* 0x040ff00000001828 */
[----:B------:R-:W-:Y:S01]  /*c4b0*/  HMMA.16816.F32 R16, R32, R70, R16 ;  /* 0x000000462010723c */ /* 0x000fe20000001810 */
[----:B------:R-:W2:Y:S07]  /*c4c0*/  LDSM.16.M88.4 R68, [R159+0x3800] ;  /* 0x003800009f44783b */ /* 0x000eae0000000200 */
[----:B------:R-:W-:Y:S08]  /*c4d0*/  HMMA.16816.F32 R20, R8, R82, R20 ;  /* 0x000000520814723c */ /* 0x000ff00000001814 */
[----:B-1----:R-:W-:Y:S08]  /*c4e0*/  HMMA.16816.F32 R24, R32, R28, R24 ;  /* 0x0000001c2018723c */ /* 0x002ff00000001818 */
        /* <DEDUP_REMOVED lines=10> */
[----:B--2---:R-:W-:-:S12]  /*c590*/  HMMA.16816.F32 R52, R8, R68, R52 ;  /* 0x000000440834723c */ /* 0x004fd80000001834 */
[----:B------:R-:W-:Y:S01]  /*c5a0*/  HMMA.16816.F32 R72, R8, R70, R72 ;  /* 0x000000460848723c */ /* 0x000fe20000001848 */
[----:B------:R-:W-:Y:S01]  /*c5b0*/  LDSM.16.M88.4 R68, [R158+0x4000] ;  /* 0x004000009e44783b */ /* 0x000fe20000000200 */
[-C--:B---3--:R-:W-:Y:S01]  /*c5c0*/  FMUL.FTZ R0, R40, R6.reuse ;  /* 0x0000000628007220 */ /* 0x088fe20000410000 */
[-C--:B------:R-:W-:Y:S01]  /*c5d0*/  FMUL.FTZ R7, R41, R6.reuse ;  /* 0x0000000629077220 */ /* 0x080fe20000410000 */
[-C--:B------:R-:W-:Y:S01]  /*c5e0*/  FMUL.FTZ R49, R42, R6.reuse ;  /* 0x000000062a317220 */ /* 0x080fe20000410000 */
[-C--:B------:R-:W-:Y:S01]  /*c5f0*/  FMUL.FTZ R50, R43, R6.reuse ;  /* 0x000000062b327220 */ /* 0x080fe20000410000 */
[-C--:B------:R-:W-:Y:S01]  /*c600*/  FMUL.FTZ R16, R16, R6.reuse ;  /* 0x0000000610107220 */ /* 0x080fe20000410000 */
[----:B------:R-:W1:Y:S01]  /*c610*/  LDSM.16.M88.4 R40, [R158+0x3000] ;  /* 0x003000009e28783b */ /* 0x000e620000000200 */
[-C--:B------:R-:W-:Y:S01]  /*c620*/  FMUL.FTZ R17, R17, R6.reuse ;  /* 0x0000000611117220 */ /* 0x080fe20000410000 */
[-C--:B------:R-:W-:Y:S01]  /*c630*/  FMUL.FTZ R18, R18, R6.reuse ;  /* 0x0000000612127220 */ /* 0x080fe20000410000 */
[----:B------:R-:W-:Y:S01]  /*c640*/  MUFU.TANH R48, R16 ;  /* 0x0000001000307308 */ /* 0x000fe20000002400 */
        /* <DEDUP_REMOVED lines=9> */
[----:B------:R-:W-:-:S06]  /*c6e0*/  FMUL.FTZ R86, R23, R6 ;  /* 0x0000000617567220 */ /* 0x000fcc0000410000 */
[----:B------:R2:W-:Y:S08]  /*c6f0*/  MUFU.TANH R62, R18 ;  /* 0x00000012003e7308 */ /* 0x0005f00000002400 */
[----:B------:R3:W-:Y:S08]  /*c700*/  MUFU.TANH R63, R24 ;  /* 0x00000018003f7308 */ /* 0x0007f00000002400 */
[----:B------:R4:W-:Y:S01]  /*c710*/  MUFU.TANH R83, R20 ;  /* 0x0000001400537308 */ /* 0x0009e20000002400 */
[----:B--2---:R-:W4:Y:S01]  /*c720*/  LDSM.16.M88.4 R16, [R164+UR6+0x4000] ;  /* 0x00400006a410783b */ /* 0x004f220008000200 */
[C---:B-1----:R-:W-:Y:S06]  /*c730*/  HMMA.16816.F32 R36, R44.reuse, R40, R36 ;  /* 0x000000282c24723c */ /* 0x042fec0000001824 */
[----:B------:R-:W-:Y:S01]  /*c740*/  MUFU.TANH R7, R7 ;  /* 0x0000000700077308 */ /* 0x000fe20000002400 */
[----:B---3--:R-:W1:Y:S01]  /*c750*/  LDSM.16.M88.4 R24, [R158+0x3800] ;  /* 0x003800009e18783b */ /* 0x008e620000000200 */
[----:B------:R-:W-:Y:S03]  /*c760*/  HMMA.16816.F32 R76, R44, R42, R76 ;  /* 0x0000002a2c4c723c */ /* 0x000fe6000000184c */
[----:B------:R-:W2:Y:S03]  /*c770*/  LDSM.16.M88.4 R40, [R157+0x3800] ;  /* 0x003800009d28783b */ /* 0x000ea60000000200 */
[----:B------:R-:W3:Y:S08]  /*c780*/  MUFU.TANH R82, R82 ;  /* 0x0000005200527308 */ /* 0x000ef00000002400 */
[----:B------:R-:W-:Y:S01]  /*c790*/  MUFU.TANH R84, R84 ;  /* 0x0000005400547308 */ /* 0x000fe20000002400 */
[C---:B------:R-:W-:Y:S07]  /*c7a0*/  HMMA.16816.F32 R36, R32.reuse, R64, R36 ;  /* 0x000000402024723c */ /* 0x040fee0000001824 */
[----:B------:R-:W-:Y:S01]  /*c7b0*/  MUFU.TANH R86, R86 ;  /* 0x0000005600567308 */ /* 0x000fe20000002400 */
[----:B------:R-:W-:Y:S01]  /*c7c0*/  HMMA.16816.F32 R76, R32, R66, R76 ;  /* 0x00000042204c723c */ /* 0x000fe2000000184c */
[----:B------:R-:W3:Y:S06]  /*c7d0*/  LDSM.16.M88.4 R64, [R164+UR6+0x4800] ;  /* 0x00480006a440783b */ /* 0x000eec0008000200 */
[----:B------:R-:W-:Y:S01]  /*c7e0*/  MUFU.TANH R80, R80 ;  /* 0x0000005000507308 */ /* 0x000fe20000002400 */
[----:B----4-:R-:W-:Y:S03]  /*c7f0*/  HMMA.16816.F32 R20, R12, R16, RZ ;  /* 0x000000100c14723c */ /* 0x010fe600000018ff */
[-C--:B------:R-:W-:Y:S01]  /*c800*/  FMUL.FTZ R36, R36, R6.reuse ;  /* 0x0000000624247220 */ /* 0x080fe20000410000 */
[-C--:B------:R-:W-:Y:S01]  /*c810*/  FMUL.FTZ R37, R37, R6.reuse ;  /* 0x0000000625257220 */ /* 0x080fe20000410000 */
[-C--:B------:R-:W-:Y:S01]  /*c820*/  FMUL.FTZ R38, R38, R6.reuse ;  /* 0x0000000626267220 */ /* 0x080fe20000410000 */
[-C--:B------:R-:W-:Y:S01]  /*c830*/  FMUL.FTZ R39, R39, R6.reuse ;  /* 0x0000000627277220 */ /* 0x080fe20000410000 */
[----:B------:R-:W-:Y:S01]  /*c840*/  MUFU.TANH R87, R36 ;  /* 0x0000002400577308 */ /* 0x000fe20000002400 */
[----:B-1----:R-:W-:Y:S03]  /*c850*/  HMMA.16816.F32 R52, R44, R24, R52 ;  /* 0x000000182c34723c */ /* 0x002fe60000001834 */
[-C--:B------:R-:W-:Y:S01]  /*c860*/  FMUL.FTZ R76, R76, R6.reuse ;  /* 0x000000064c4c7220 */ /* 0x080fe20000410000 */
[-C--:B------:R-:W-:Y:S01]  /*c870*/  FMUL.FTZ R77, R77, R6.reuse ;  /* 0x000000064d4d7220 */ /* 0x080fe20000410000 */
[-C--:B------:R-:W-:Y:S01]  /*c880*/  FMUL.FTZ R78, R78, R6.reuse ;  /* 0x000000064e4e7220 */ /* 0x080fe20000410000 */
[-C--:B------:R-:W-:Y:S01]  /*c890*/  FMUL.FTZ R79, R79, R6.reuse ;  /* 0x000000064f4f7220 */ /* 0x080fe20000410000 */
[----:B------:R-:W-:Y:S01]  /*c8a0*/  MUFU.TANH R88, R37 ;  /* 0x0000002500587308 */ /* 0x000fe20000002400 */
[----:B------:R-:W-:Y:S07]  /*c8b0*/  HMMA.16816.F32 R16, R12, R18, RZ ;  /* 0x000000120c10723c */ /* 0x000fee00000018ff */
[----:B------:R-:W-:Y:S01]  /*c8c0*/  MUFU.TANH R89, R38 ;  /* 0x0000002600597308 */ /* 0x000fe20000002400 */
[----:B------:R-:W-:Y:S01]  /*c8d0*/  HMMA.16816.F32 R72, R44, R26, R72 ;  /* 0x0000001a2c48723c */ /* 0x000fe20000001848 */
[----:B------:R-:W1:Y:S06]  /*c8e0*/  LDSM.16.M88.4 R24, [R157+0x4000] ;  /* 0x004000009d18783b */ /* 0x000e6c0000000200 */
[----:B------:R3:W-:Y:S01]  /*c8f0*/  MUFU.TANH R90, R39 ;  /* 0x00000027005a7308 */ /* 0x0007e20000002400 */
[----:B------:R-:W-:Y:S07]  /*c900*/  HMMA.16816.F32 R20, R8, R28, R20 ;  /* 0x0000001c0814723c */ /* 0x000fee0000001814 */
[----:B------:R-:W-:Y:S01]  /*c910*/  MUFU.TANH R91, R76 ;  /* 0x0000004c005b7308 */ /* 0x000fe20000002400 */
[----:B--2---:R-:W-:Y:S07]  /*c920*/  HMMA.16816.F32 R52, R32, R40, R52 ;  /* 0x000000282034723c */ /* 0x004fee0000001834 */
[----:B------:R-:W-:Y:S01]  /*c930*/  MUFU.TANH R92, R77 ;  /* 0x0000004d005c7308 */ /* 0x000fe20000002400 */
[----:B------:R-:W-:Y:S01]  /*c940*/  HMMA.16816.F32 R16, R8, R30, R16 ;  /* 0x0000001e0810723c */ /* 0x000fe20000001810 */
[----:B------:R-:W2:Y:S06]  /*c950*/  LDSM.16.M88.4 R28, [R159+0x4800] ;  /* 0x004800009f1c783b */ /* 0x000eac0000000200 */
[----:B------:R-:W-:Y:S01]  /*c960*/  MUFU.TANH R94, R78 ;  /* 0x0000004e005e7308 */ /* 0x000fe20000002400 */
[----:B------:R-:W-:Y:S03]  /*c970*/  HMMA.16816.F32 R20, R44, R68, R20 ;  /* 0x000000442c14723c */ /* 0x000fe60000001814 */
[-C--:B------:R-:W-:Y:S01]  /*c980*/  FMUL.FTZ R52, R52, R6.reuse ;  /* 0x0000000634347220 */ /* 0x080fe20000410000 */
[-C--:B------:R-:W-:Y:S01]  /*c990*/  FMUL.FTZ R126, R53, R6.reuse ;  /* 0x00000006357e7220 */ /* 0x080fe20000410000 */
[-C--:B------:R-:W-:Y:S01]  /*c9a0*/  FMUL.FTZ R124, R54, R6.reuse ;  /* 0x00000006367c7220 */ /* 0x080fe20000410000 */
[-C--:B------:R-:W-:Y:S01]  /*c9b0*/  FMUL.FTZ R196, R55, R6.reuse ;  /* 0x0000000637c47220 */ /* 0x080fe20000410000 */
[----:B------:R4:W-:Y:S01]  /*c9c0*/  MUFU.TANH R134, R52 ;  /* 0x0000003400867308 */ /* 0x0009e20000002400 */
[C---:B---3--:R-:W-:Y:S07]  /*c9d0*/  HMMA.16816.F32 R36, R12.reuse, R64, RZ ;  /* 0x000000400c24723c */ /* 0x048fee00000018ff */
[----:B------:R3:W-:Y:S01]  /*c9e0*/  MUFU.TANH R93, R79 ;  /* 0x0000004f005d7308 */ /* 0x0007e20000002400 */
[----:B------:R-:W-:Y:S07]  /*c9f0*/  HMMA.16816.F32 R64, R12, R66, RZ ;  /* 0x000000420c40723c */ /* 0x000fee00000018ff */
[----:B------:R-:W-:Y:S01]  /*ca00*/  MUFU.TANH R81, R81 ;  /* 0x0000005100517308 */ /* 0x000fe20000002400 */
[----:B----4-:R-:W4:Y:S01]  /*ca10*/  LDSM.16.M88.4 R52, [R158+0x4800] ;  /* 0x004800009e34783b */ /* 0x010f220000000200 */
[C---:B------:R-:W-:Y:S03]  /*ca20*/  HMMA.16816.F32 R72, R32.reuse, R42, R72 ;  /* 0x0000002a2048723c */ /* 0x040fe60000001848 */
[----:B------:R-:W4:Y:S03]  /*ca30*/  LDSM.16.M88.4 R40, [R164+UR6+0x5000] ;  /* 0x00500006a428783b */ /* 0x000f260008000200 */
[----:B------:R-:W-:Y:S01]  /*ca40*/  MUFU.TANH R85, R85 ;  /* 0x0000005500557308 */ /* 0x000fe20000002400 */
[----:B---3--:R-:W-:Y:S01]  /*ca50*/  LDSM.16.M88.4 R76, [R159+0x5000] ;  /* 0x005000009f4c783b */ /* 0x008fe20000000200 */
[----:B-1----:R-:W-:Y:S06]  /*ca60*/  HMMA.16816.F32 R20, R32, R24, R20 ;  /* 0x000000182014723c */ /* 0x002fec0000001814 */
[----:B------:R-:W-:Y:S02]  /*ca70*/  MUFU.TANH R50, R50 ;  /* 0x0000003200327308 */ /* 0x000fe40000002400 */
[C---:B--2---:R-:W-:Y:S03]  /*ca80*/  HMMA.16816.F32 R36, R8.reuse, R28, R36 ;  /* 0x0000001c0824723c */ /* 0x044fe60000001824 */
[-C--:B------:R-:W-:Y:S01]  /*ca90*/  FMUL.FTZ R72, R72, R6.reuse ;  /* 0x0000000648487220 */ /* 0x080fe20000410000 */
[-C--:B------:R-:W-:Y:S01]  /*caa0*/  FMUL.FTZ R74, R74, R6.reuse ;  /* 0x000000064a4a7220 */ /* 0x080fe20000410000 */
[-C--:B------:R-:W-:Y:S01]  /*cab0*/  FMUL.FTZ R73, R73, R6.reuse ;  /* 0x0000000649497220 */ /* 0x080fe20000410000 */
[----:B------:R-:W-:Y:S01]  /*cac0*/  MUFU.TANH R0, R0 ;  /* 0x0000000000007308 */ /* 0x000fe20000002400 */
[-C--:B------:R-:W-:Y:S01]  /*cad0*/  FMUL.FTZ R75, R75, R6.reuse ;  /* 0x000000064b4b7220 */ /* 0x080fe20000410000 */
[----:B------:R-:W-:Y:S01]  /*cae0*/  HMMA.16816.F32 R64, R8, R30, R64 ;  /* 0x0000001e0840723c */ /* 0x000fe20000001840 */
[----:B------:R-:W1:Y:S02]  /*caf0*/  LDSM.16.M88.4 R28, [R157+0x4800] ;  /* 0x004800009d1c783b */ /* 0x000e640000000200 */
[-C--:B------:R-:W-:Y:S01]  /*cb00*/  FMUL.FTZ R144, R20, R6.reuse ;  /* 0x0000000614907220 */ /* 0x080fe20000410000 */
[-C--:B------:R-:W-:Y:S01]  /*cb10*/  FMUL.FTZ R152, R21, R6.reuse ;  /* 0x0000000615987220 */ /* 0x080fe20000410000 */
[-C--:B------:R-:W-:Y:S01]  /*cb20*/  FMUL.FTZ R142, R22, R6.reuse ;  /* 0x00000006168e7220 */ /* 0x080fe20000410000 */
[----:B------:R-:W-:Y:S01]  /*cb30*/  FMUL.FTZ R188, R23, R6 ;  /* 0x0000000617bc7220 */ /* 0x000fe20000410000 */
[----:B------:R-:W2:Y:S01]  /*cb40*/  MUFU.TANH R49, R49 ;  /* 0x0000003100317308 */ /* 0x000ea20000002400 */
[C---:B------:R-:W-:Y:S01]  /*cb50*/  HMMA.16816.F32 R16, R44.reuse, R70, R16 ;  /* 0x000000462c10723c */ /* 0x040fe20000001810 */
[----:B------:R-:W3:Y:S06]  /*cb60*/  LDSM.16.M88.4 R20, [R164+UR6+0x5800] ;  /* 0x00580006a414783b */ /* 0x000eec0008000200 */
[----:B------:R-:W3:Y:S01]  /*cb70*/  MUFU.TANH R61, R61 ;  /* 0x0000003d003d7308 */ /* 0x000ee20000002400 */
[----:B----4-:R-:W-:Y:S01]  /*cb80*/  HMMA.16816.F32 R36, R44, R52, R36 ;  /* 0x000000342c24723c */ /* 0x010fe20000001824 */
[----:B------:R-:W-:-:S05]  /*cb90*/  IMAD.IADD R53, R177, 0x1, R58 ;  /* 0x00000001b1357824 */ /* 0x000fca00078e023a */
[C---:B------:R-:W-:Y:S01]  /*cba0*/  ISETP.GE.AND P1, PT, R53.reuse, R60, PT ;  /* 0x0000003c3500720c */ /* 0x040fe20003f26270 */
[----:B------:R-:W-:Y:S01]  /*cbb0*/  MUFU.TANH R132, R72 ;  /* 0x0000004800847308 */ /* 0x000fe20000002400 */
[----:B------:R-:W-:Y:S07]  /*cbc0*/  HMMA.16816.F32 R68, R12, R40, RZ ;  /* 0x000000280c44723c */ /* 0x000fee00000018ff */
[----:B------:R-:W4:Y:S01]  /*cbd0*/  MUFU.TANH R124, R124 ;  /* 0x0000007c007c7308 */ /* 0x000f220000002400 */
[----:B------:R-:W-:Y:S01]  /*cbe0*/  HMMA.16816.F32 R16, R32, R26, R16 ;  /* 0x0000001a2010723c */ /* 0x000fe20000001810 */
[----:B------:R-:W4:Y:S06]  /*cbf0*/  LDSM.16.M88.4 R24, [R158+0x5000] ;  /* 0x005000009e18783b */ /* 0x000f2c0000000200 */
[----:B------:R-:W-:Y:S01]  /*cc00*/  MUFU.TANH R152, R152 ;  /* 0x0000009800987308 */ /* 0x000fe20000002400 */
[----:B------:R-:W-:Y:S01]  /*cc10*/  HMMA.16816.F32 R64, R44, R54, R64 ;  /* 0x000000362c40723c */ /* 0x000fe20000001840 */
[----:B------:R-:W-:-:S05]  /*cc20*/  VIADD R55, R53, 0x10 ;  /* 0x0000001035377836 */ /* 0x000fca0000000000 */
[----:B------:R-:W-:Y:S01]  /*cc30*/  ISETP.GE.AND P6, PT, R55, R60, PT ;  /* 0x0000003c3700720c */ /* 0x000fe20003fc6270 */
[----:B------:R-:W4:Y:S01]  /*cc40*/  MUFU.TANH R188, R188 ;  /* 0x000000bc00bc7308 */ /* 0x000f220000002400 */
[----:B-1----:R-:W-:Y:S02]  /*cc50*/  HMMA.16816.F32 R36, R32, R28, R36 ;  /* 0x0000001c2024723c */ /* 0x002fe40000001824 */
[----:B------:R-:W-:Y:S01]  /*cc60*/  FSEL R82, R82, -INF , !P6 ;  /* 0xff80000052527808 */ /* 0x000fe20007000000 */
[-C--:B------:R-:W-:Y:S01]  /*cc70*/  FMUL.FTZ R148, R16, R6.reuse ;  /* 0x0000000610947220 */ /* 0x080fe20000410000 */
[-C--:B------:R-:W-:Y:S01]  /*cc80*/  FMUL.FTZ R150, R17, R6.reuse ;  /* 0x0000000611967220 */ /* 0x080fe20000410000 */
[-C--:B------:R-:W-:Y:S01]  /*cc90*/  FMUL.FTZ R154, R18, R6.reuse ;  /* 0x00000006129a7220 */ /* 0x080fe20000410000 */
[----:B------:R-:W-:Y:S01]  /*cca0*/  FMUL.FTZ R146, R19, R6 ;  /* 0x0000000613927220 */ /* 0x000fe20000410000 */
[----:B------:R1:W-:Y:S01]  /*ccb0*/  MUFU.TANH R194, R74 ;  /* 0x0000004a00c27308 */ /* 0x0003e20000002400 */
[----:B------:R-:W-:Y:S01]  /*ccc0*/  HMMA.16816.F32 R68, R8, R76, R68 ;  /* 0x0000004c0844723c */ /* 0x000fe20000001844 */
[----:B------:R-:W4:Y:S01]  /*ccd0*/  LDSM.16.M88.4 R16, [R157+0x5000] ;  /* 0x005000009d10783b */ /* 0x000f220000000200 */
[----:B--2---:R-:W-:-:S05]  /*cce0*/  FSEL R76, R49, -INF , !P1 ;  /* 0xff800000314c7808 */ /* 0x004fca0004800000 */
[----:B------:R-:W-:Y:S01]  /*ccf0*/  MUFU.TANH R126, R126 ;  /* 0x0000007e007e7308 */ /* 0x000fe20000002400 */
[----:B------:R-:W-:Y:S03]  /*cd00*/  HMMA.16816.F32 R64, R32, R30, R64 ;  /* 0x0000001e2040723c */ /* 0x000fe60000001840 */
[-C--:B------:R-:W-:Y:S01]  /*cd10*/  FMUL.FTZ R37, R37, R6.reuse ;  /* 0x0000000625257220 */ /* 0x080fe20000410000 */
[-C--:B------:R-:W-:Y:S01]  /*cd20*/  FMUL.FTZ R138, R39, R6.reuse ;  /* 0x00000006278a7220 */ /* 0x080fe20000410000 */
[-C--:B------:R-:W-:Y:S01]  /*cd30*/  FMUL.FTZ R36, R36, R6.reuse ;  /* 0x0000000624247220 */ /* 0x080fe20000410000 */
[----:B------:R-:W-:Y:S01]  /*cd40*/  FMUL.FTZ R38, R38, R6 ;  /* 0x0000000626267220 */ /* 0x000fe20000410000 */
[----:B------:R2:W-:Y:S01]  /*cd50*/  MUFU.TANH R128, R37 ;  /* 0x0000002500807308 */ /* 0x0005e20000002400 */
[----:B------:R-:W-:Y:S01]  /*cd60*/  HMMA.16816.F32 R40, R12, R42, RZ ;  /* 0x0000002a0c28723c */ /* 0x000fe200000018ff */
[----:B------:R-:W-:Y:S01]  /*cd70*/  VIADD R39, R53, 0x1 ;  /* 0x0000000135277836 */ /* 0x000fe20000000000 */
[----:B-1----:R-:W-:-:S04]  /*cd80*/  FSEL R74, R0, -INF , !P1 ;  /* 0xff800000004a7808 */ /* 0x002fc80004800000 */
[----:B------:R-:W-:Y:S01]  /*cd90*/  ISETP.GE.AND P0, PT, R39, R60, PT ;  /* 0x0000003c2700720c */ /* 0x000fe20003f06270 */
[----:B------:R-:W-:Y:S01]  /*cda0*/  MUFU.TANH R130, R36 ;  /* 0x0000002400827308 */ /* 0x000fe20000002400 */
[C---:B---3--:R-:W-:Y:S02]  /*cdb0*/  HMMA.16816.F32 R28, R12.reuse, R20, RZ ;  /* 0x000000140c1c723c */ /* 0x048fe400000018ff */
[----:B------:R-:W-:Y:S01]  /*cdc0*/  FSEL R50, R50, -INF , !P0 ;  /* 0xff80000032327808 */ /* 0x000fe20004000000 */
[-C--:B------:R-:W-:Y:S01]  /*cdd0*/  FMUL.FTZ R66, R66, R6.reuse ;  /* 0x0000000642427220 */ /* 0x080fe20000410000 */
[-C--:B------:R-:W-:Y:S01]  /*cde0*/  FMUL.FTZ R64, R64, R6.reuse ;  /* 0x0000000640407220 */ /* 0x080fe20000410000 */
[-C--:B------:R-:W-:Y:S01]  /*cdf0*/  FMUL.FTZ R65, R65, R6.reuse ;  /* 0x0000000641417220 */ /* 0x080fe20000410000 */
[----:B------:R-:W-:Y:S01]  /*ce00*/  FMUL.FTZ R67, R67, R6 ;  /* 0x0000000643437220 */ /* 0x000fe20000410000 */
[----:B------:R1:W-:Y:S01]  /*ce10*/  MUFU.TANH R140, R38 ;  /* 0x00000026008c7308 */ /* 0x0003e20000002400 */
[----:B------:R-:W-:Y:S01]  /*ce20*/  HMMA.16816.F32 R12, R12, R22, RZ ;  /* 0x000000160c0c723c */ /* 0x000fe200000018ff */
[----:B------:R-:W3:Y:S01]  /*ce30*/  LDSM.16.M88.4 R20, [R159+0x5800] ;  /* 0x005800009f14783b */ /* 0x000ee20000000200 */
[----:B--2---:R-:W-:-:S05]  /*ce40*/  VIADD R37, R53, 0x8 ;  /* 0x0000000835257836 */ /* 0x004fca0000000000 */
[----:B------:R-:W-:Y:S01]  /*ce50*/  ISETP.GE.AND P3, PT, R37, R60, PT ;  /* 0x0000003c2500720c */ /* 0x000fe20003f66270 */
[----:B----4-:R-:W-:Y:S01]  /*ce60*/  HMMA.16816.F32 R68, R44, R24, R68 ;  /* 0x000000182c44723c */ /* 0x010fe20000001844 */
[----:B------:R-:W-:Y:S01]  /*ce70*/  VIADD R25, R53, 0x9 ;  /* 0x0000000935197836 */ /* 0x000fe20000000000 */
[----:B------:R2:W-:Y:S01]  /*ce80*/  MUFU.TANH R136, R66 ;  /* 0x0000004200887308 */ /* 0x0005e20000002400 */
[----:B------:R-:W-:-:S03]  /*ce90*/  FSEL R48, R48, -INF , !P3 ;  /* 0xff80000030307808 */ /* 0x000fc60005800000 */
[-C--:B------:R-:W-:Y:S01]  /*cea0*/  ISETP.GE.AND P4, PT, R25, R60.reuse, PT ;  /* 0x0000003c1900720c */ /* 0x080fe20003f86270 */
[----:B------:R-:W-:Y:S01]  /*ceb0*/  VIADD R25, R53, 0x11 ;  /* 0x0000001135197836 */ /* 0x000fe20000000000 */
[----:B------:R-:W-:Y:S01]  /*cec0*/  HMMA.16816.F32 R40, R8, R78, R40 ;  /* 0x0000004e0828723c */ /* 0x000fe20000001828 */
[----:B-1----:R-:W1:Y:S01]  /*ced0*/  LDSM.16.M88.4 R36, [R158+0x5800] ;  /* 0x005800009e24783b */ /* 0x002e620000000200 */
[----:B------:R-:W4:Y:S01]  /*cee0*/  MUFU.TANH R196, R196 ;  /* 0x000000c400c47308 */ /* 0x000f220000002400 */
[----:B------:R-:W-:Y:S02]  /*cef0*/  FSEL R98, R61, -INF , !P4 ;  /* 0xff8000003d627808 */ /* 0x000fe40006000000 */
[----:B------:R-:W-:Y:S01]  /*cf00*/  ISETP.GE.AND P2, PT, R25, R60, PT ;  /* 0x0000003c1900720c */ /* 0x000fe20003f46270 */
[----:B------:R-:W-:Y:S01]  /*cf10*/  VIADD R25, R53, 0x19 ;  /* 0x0000001935197836 */ /* 0x000fe20000000000 */
[----:B------:R-:W-:-:S03]  /*cf20*/  FSEL R78, R59, -INF , !P4 ;  /* 0xff8000003b4e7808 */ /* 0x000fc60006000000 */
[----:B------:R-:W-:Y:S01]  /*cf30*/  MUFU.TANH R144, R144 ;  /* 0x0000009000907308 */ /* 0x000fe20000002400 */
[-C--:B------:R-:W-:Y:S01]  /*cf40*/  ISETP.GE.AND P5, PT, R25, R60.reuse, PT ;  /* 0x0000003c1900720c */ /* 0x080fe20003fa6270 */
[C---:B------:R-:W-:Y:S01]  /*cf50*/  VIADD R25, R53.reuse, 0x20 ;  /* 0x0000002035197836 */ /* 0x040fe20000000000 */
[----:B------:R-:W-:Y:S01]  /*cf60*/  HMMA.16816.F32 R68, R32, R16, R68 ;  /* 0x000000102044723c */ /* 0x000fe20000001844 */
[----:B------:R-:W-:Y:S01]  /*cf70*/  P2R R16, PR, RZ, 0x4 ;  /* 0x00000004ff107803 */ /* 0x000fe20000000000 */
[----:B------:R-:W-:Y:S02]  /*cf80*/  VIADD R17, R53, 0x18 ;  /* 0x0000001835117836 */ /* 0x000fe40000000000 */
[----:B------:R-:W-:Y:S01]  /*cf90*/  ISETP.GE.AND P2, PT, R25, R60, PT ;  /* 0x0000003c1900720c */ /* 0x000fe20003f46270 */
[----:B------:R-:W4:Y:S03]  /*cfa0*/  MUFU.TANH R142, R142 ;  /* 0x0000008e008e7308 */ /* 0x000f260000002400 */
[----:B------:R-:W-:Y:S01]  /*cfb0*/  HMMA.16816.F32 R40, R44, R26, R40 ;  /* 0x0000001a2c28723c */ /* 0x000fe20000001828 */
[----:B------:R-:W4:Y:S01]  /*cfc0*/  LDSM.16.M88.4 R24, [R157+0x5800] ;  /* 0x005800009d18783b */ /* 0x000f220000000200 */
[----:B------:R-:W-:Y:S01]  /*cfd0*/  FSEL R198, R89, -INF , !P2 ;  /* 0xff80000059c67808 */ /* 0x000fe20005000000 */
[----:B------:R-:W-:-:S04]  /*cfe0*/  DEPBAR.LE SB0, 0x0 ;  /* 0x000080000000791a */ /* 0x000fc80000000000 */
[----:B--2---:R-:W-:Y:S01]  /*cff0*/  FSEL R66, R87, -INF , !P2 ;  /* 0xff80000057427808 */ /* 0x004fe20005000000 */
[C---:B---3--:R-:W-:Y:S01]  /*d000*/  HMMA.16816.F32 R28, R8.reuse, R20, R28 ;  /* 0x00000014081c723c */ /* 0x048fe2000000181c */
[----:B------:R-:W-:Y:S01]  /*d010*/  VIADD R21, R53, 0x21 ;  /* 0x0000002135157836 */ /* 0x000fe20000000000 */
[----:B------:R2:W-:Y:S01]  /*d020*/  MUFU.TANH R122, R64 ;  /* 0x00000040007a7308 */ /* 0x0005e20000002400 */
[-C--:B------:R-:W-:Y:S01]  /*d030*/  FMUL.FTZ R108, R68, R6.reuse ;  /* 0x00000006446c7220 */ /* 0x080fe20000410000 */
[----:B------:R-:W-:Y:S01]  /*d040*/  FSEL R68, R7, -INF , !P0 ;  /* 0xff80000007447808 */ /* 0x000fe20004000000 */
[-C--:B------:R-:W-:Y:S01]  /*d050*/  FMUL.FTZ R71, R71, R6.reuse ;  /* 0x0000000647477220 */ /* 0x080fe20000410000 */
[----:B------:R-:W-:Y:S01]  /*d060*/  FSEL R7, R62, -INF , !P3 ;  /* 0xff8000003e077808 */ /* 0x000fe20005800000 */
[----:B------:R-:W-:Y:S01]  /*d070*/  FMUL.FTZ R70, R70, R6 ;  /* 0x0000000646467220 */ /* 0x000fe20000410000 */
[----:B------:R-:W-:Y:S01]  /*d080*/  HMMA.16816.F32 R12, R8, R22, R12 ;  /* 0x00000016080c723c */ /* 0x000fe2000000180c */
[----:B------:R-:W-:Y:S01]  /*d090*/  VIADD R9, R53, 0x38 ;  /* 0x0000003835097836 */ /* 0x000fe20000000000 */
[----:B------:R-:W-:Y:S01]  /*d0a0*/  ISETP.NE.AND P3, PT, R16, RZ, PT ;  /* 0x000000ff1000720c */ /* 0x000fe20003f65270 */
[----:B------:R-:W3:Y:S01]  /*d0b0*/  MUFU.TANH R138, R138 ;  /* 0x0000008a008a7308 */ /* 0x000ee20000002400 */
[----:B------:R-:W-:Y:S01]  /*d0c0*/  FSEL R16, R63, -INF , !P6 ;  /* 0xff8000003f107808 */ /* 0x000fe20007000000 */
[----:B------:R-:W-:Y:S01]  /*d0d0*/  VIADD R11, R53, 0x51 ;  /* 0x00000051350b7836 */ /* 0x000fe20000000000 */
[----:B------:R-:W-:Y:S01]  /*d0e0*/  ISETP.GE.AND P6, PT, R9, R60, PT ;  /* 0x0000003c0900720c */ /* 0x000fe20003fc6270 */
[C---:B------:R-:W-:Y:S01]  /*d0f0*/  VIADD R9, R53.reuse, 0x39 ;  /* 0x0000003935097836 */ /* 0x040fe20000000000 */
[----:B------:R-:W-:Y:S01]  /*d100*/  FSEL R8, R86, -INF , !P5 ;  /* 0xff80000056087808 */ /* 0x000fe20006800000 */
[----:B------:R-:W-:Y:S01]  /*d110*/  HMMA.16816.F32 R40, R32, R18, R40 ;  /* 0x000000122028723c */ /* 0x000fe20000001828 */
[----:B------:R-:W-:Y:S01]  /*d120*/  FSEL R10, R84, -INF , !P5 ;  /* 0xff800000540a7808 */ /* 0x000fe20006800000 */
[----:B------:R-:W-:Y:S01]  /*d130*/  VIADD R19, R53, 0x28 ;  /* 0x0000002835137836 */ /* 0x000fe20000000000 */
[----:B------:R-:W-:Y:S01]  /*d140*/  FSEL R96, R81, -INF , !P3 ;  /* 0xff80000051607808 */ /* 0x000fe20005800000 */
[----:B--2---:R-:W-:Y:S01]  /*d150*/  FMUL.FTZ R64, R69, R6 ;  /* 0x0000000645407220 */ /* 0x004fe20000410000 */
[----:B------:R-:W-:Y:S01]  /*d160*/  FSEL R80, R80, -INF , !P3 ;  /* 0xff80000050507808 */ /* 0x000fe20005800000 */
[----:B------:R-:W2:Y:S01]  /*d170*/  MUFU.TANH R114, R71 ;  /* 0x0000004700727308 */ /* 0x000ea20000002400 */
[-C--:B------:R-:W-:Y:S01]  /*d180*/  ISETP.GE.AND P5, PT, R9, R60.reuse, PT ;  /* 0x0000003c0900720c */ /* 0x080fe20003fa6270 */
[C---:B-1----:R-:W-:Y:S01]  /*d190*/  HMMA.16816.F32 R28, R44.reuse, R36, R28 ;  /* 0x000000242c1c723c */ /* 0x042fe2000000181c */
[-C--:B------:R-:W-:Y:S01]  /*d1a0*/  ISETP.GE.AND P3, PT, R17, R60.reuse, PT ;  /* 0x0000003c1100720c */ /* 0x080fe20003f66270 */
[----:B------:R-:W-:Y:S01]  /*d1b0*/  VIADD R9, R53, 0x40 ;  /* 0x0000004035097836 */ /* 0x000fe20000000000 */
[-C--:B------:R-:W-:Y:S01]  /*d1c0*/  ISETP.GE.AND P0, PT, R19, R60.reuse, PT ;  /* 0x0000003c1300720c */ /* 0x080fe20003f06270 */
[----:B------:R-:W-:Y:S01]  /*d1d0*/  VIADD R19, R53, 0x29 ;  /* 0x0000002935137836 */ /* 0x000fe20000000000 */
[----:B------:R-:W-:Y:S01]  /*d1e0*/  FSEL R18, R85, -INF , !P3 ;  /* 0xff80000055127808 */ /* 0x000fe20005800000 */
[----:B------:R-:W-:Y:S01]  /*d1f0*/  VIADD R17, R53, 0x31 ;  /* 0x0000003135117836 */ /* 0x000fe20000000000 */
[----:B------:R-:W-:Y:S01]  /*d200*/  FSEL R72, R83, -INF , !P3 ;  /* 0xff80000053487808 */ /* 0x000fe20005800000 */
[----:B------:R-:W-:Y:S01]  /*d210*/  HMMA.16816.F32 R12, R44, R38, R12 ;  /* 0x000000262c0c723c */ /* 0x000fe2000000180c */
[-C--:B------:R-:W-:Y:S01]  /*d220*/  ISETP.GE.AND P3, PT, R9, R60.reuse, PT ;  /* 0x0000003c0900720c */ /* 0x080fe20003f66270 */
[----:B------:R-:W-:Y:S01]  /*d230*/  VIADD R9, R53, 0x41 ;  /* 0x0000004135097836 */ /* 0x000fe20000000000 */
[-C--:B------:R-:W-:Y:S01]  /*d240*/  ISETP.GE.AND P1, PT, R21, R60.reuse, PT ;  /* 0x0000003c1500720c */ /* 0x080fe20003f26270 */
[----:B------:R-:W1:Y:S01]  /*d250*/  MUFU.TANH R64, R64 ;  /* 0x0000004000407308 */ /* 0x000e620000002400 */
[-C--:B------:R-:W-:Y:S01]  /*d260*/  ISETP.GE.AND P4, PT, R19, R60.reuse, PT ;  /* 0x0000003c1300720c */ /* 0x080fe20003f86270 */
[----:B------:R-:W-:Y:S01]  /*d270*/  VIADD R19, R53, 0x30 ;  /* 0x0000003035137836 */ /* 0x000fe20000000000 */
[----:B------:R-:W-:Y:S01]  /*d280*/  ISETP.GE.AND P2, PT, R9, R60, PT ;  /* 0x0000003c0900720c */ /* 0x000fe20003f46270 */
[----:B------:R-:W-:Y:S01]  /*d290*/  VIADD R9, R53, 0x48 ;  /* 0x0000004835097836 */ /* 0x000fe20000000000 */
[----:B------:R-:W-:Y:S01]  /*d2a0*/  FSEL R206, R90, -INF , !P1 ;  /* 0xff8000005ace7808 */ /* 0x000fe20004800000 */
[-C--:B------:R-:W-:Y:S01]  /*d2b0*/  FMUL.FTZ R40, R40, R6.reuse ;  /* 0x0000000628287220 */ /* 0x080fe20000410000 */
[----:B------:R-:W-:Y:S01]  /*d2c0*/  FSEL R200, R88, -INF , !P1 ;  /* 0xff80000058c87808 */ /* 0x000fe20004800000 */
[C---:B----4-:R-:W-:Y:S01]  /*d2d0*/  HMMA.16816.F32 R28, R32.reuse, R24, R28 ;  /* 0x00000018201c723c */ /* 0x050fe2000000181c */
[----:B------:R-:W-:Y:S01]  /*d2e0*/  FSEL R208, R94, -INF , !P0 ;  /* 0xff8000005ed07808 */ /* 0x000fe20004000000 */
[----:B------:R-:W-:Y:S01]  /*d2f0*/  MUFU.TANH R192, R73 ;  /* 0x0000004900c07308 */ /* 0x000fe20000002400 */
[----:B------:R-:W-:Y:S01]  /*d300*/  FSEL R62, R91, -INF , !P0 ;  /* 0xff8000005b3e7808 */ /* 0x000fe20004000000 */
[----:B------:R-:W-:Y:S01]  /*d310*/  FMUL.FTZ R42, R42, R6 ;  /* 0x000000062a2a7220 */ /* 0x000fe20000410000 */
[-C--:B------:R-:W-:Y:S01]  /*d320*/  ISETP.GE.AND P1, PT, R9, R60.reuse, PT ;  /* 0x0000003c0900720c */ /* 0x080fe20003f26270 */
[----:B------:R-:W-:Y:S01]  /*d330*/  VIADD R9, R53, 0x49 ;  /* 0x0000004935097836 */ /* 0x000fe20000000000 */
[----:B------:R-:W-:Y:S01]  /*d340*/  ISETP.GE.AND P0, PT, R19, R60, PT ;  /* 0x0000003c1300720c */ /* 0x000fe20003f06270 */
[----:B------:R-:W-:Y:S01]  /*d350*/  HMMA.16816.F32 R24, R32, R26, R12 ;  /* 0x0000001a2018723c */ /* 0x000fe2000000180c */
[----:B------:R-:W-:Y:S01]  /*d360*/  FSEL R202, R93, -INF , !P4 ;  /* 0xff8000005dca7808 */ /* 0x000fe20006000000 */
[----:B------:R-:W4:Y:S01]  /*d370*/  MUFU.TANH R190, R75 ;  /* 0x0000004b00be7308 */ /* 0x000f220000002400 */
[----:B------:R-:W-:Y:S01]  /*d380*/  FSEL R204, R92, -INF , !P4 ;  /* 0xff8000005ccc7808 */ /* 0x000fe20006000000 */
[----:B------:R-:W-:Y:S01]  /*d390*/  FMUL.FTZ R41, R41, R6 ;  /* 0x0000000629297220 */ /* 0x000fe20000410000 */
[----:B------:R-:W-:Y:S01]  /*d3a0*/  ISETP.GE.AND P4, PT, R17, R60, PT ;  /* 0x0000003c1100720c */ /* 0x000fe20003f86270 */
[----:B------:R-:W-:Y:S01]  /*d3b0*/  VIADD R17, R53, 0x60 ;  /* 0x0000006035117836 */ /* 0x000fe20000000000 */
[----:B------:R-:W-:Y:S01]  /*d3c0*/  FSEL R124, R124, -INF , !P0 ;  /* 0xff8000007c7c7808 */ /* 0x000fe20004000000 */
[----:B------:R-:W-:Y:S01]  /*d3d0*/  FMUL.FTZ R43, R43, R6 ;  /* 0x000000062b2b7220 */ /* 0x000fe20000410000 */
[----:B------:R-:W-:Y:S01]  /*d3e0*/  FSEL R134, R134, -INF , !P0 ;  /* 0xff80000086867808 */ /* 0x000fe20004000000 */
[----:B------:R-:W-:Y:S01]  /*d3f0*/  MUFU.TANH R148, R148 ;  /* 0x0000009400947308 */ /* 0x000fe20000002400 */
[----:B------:R-:W-:Y:S01]  /*d400*/  ISETP.GE.AND P0, PT, R9, R60, PT ;  /* 0x0000003c0900720c */ /* 0x000fe20003f06270 */
[C---:B------:R-:W-:Y:S01]  /*d410*/  VIADD R9, R53.reuse, 0x50 ;  /* 0x0000005035097836 */ /* 0x040fe20000000000 */
[----:B------:R-:W-:Y:S01]  /*d420*/  FSEL R188, R188, -INF , !P2 ;  /* 0xff800000bcbc7808 */ /* 0x000fe20005000000 */
[----:B------:R-:W-:Y:S01]  /*d430*/  FMUL.FTZ R0, R28, R6 ;  /* 0x000000061c007220 */ /* 0x000fe20000410000 */
[----:B------:R-:W-:Y:S01]  /*d440*/  FSEL R152, R152, -INF , !P2 ;  /* 0xff80000098987808 */ /* 0x000fe20005000000 */
[----:B------:R-:W-:Y:S01]  /*d450*/  VIADD R15, R53, 0x58 ;  /* 0x00000058350f7836 */ /* 0x000fe20000000000 */
[----:B------:R-:W-:Y:S01]  /*d460*/  ISETP.GE.AND P2, PT, R17, R60, PT ;  /* 0x0000003c1100720c */ /* 0x000fe20003f46270 */
[----:B------:R-:W-:Y:S01]  /*d470*/  MUFU.TANH R150, R150 ;  /* 0x0000009600967308 */ /* 0x000fe20000002400 */
[----:B------:R-:W-:Y:S01]  /*d480*/  FSEL R196, R196, -INF , !P4 ;  /* 0xff800000c4c47808 */ /* 0x000fe20006000000 */
[----:B------:R-:W-:Y:S01]  /*d490*/  VIADD R17, R53, 0x61 ;  /* 0x0000006135117836 */ /* 0x000fe20000000000 */
[----:B------:R-:W-:Y:S01]  /*d4a0*/  FSEL R126, R126, -INF , !P4 ;  /* 0xff8000007e7e7808 */ /* 0x000fe20006000000 */
[----:B------:R-:W-:Y:S01]  /*d4b0*/  FMUL.FTZ R23, R25, R6 ;  /* 0x0000000619177220 */ /* 0x000fe20000410000 */
[----:B------:R-:W-:Y:S01]  /*d4c0*/  ISETP.GE.AND P4, PT, R9, R60, PT ;  /* 0x0000003c0900720c */ /* 0x000fe20003f86270 */
[-C--:B------:R-:W-:Y:S01]  /*d4d0*/  FMUL.FTZ R9, R29, R6.reuse ;  /* 0x000000061d097220 */ /* 0x080fe20000410000 */
[----:B------:R-:W-:Y:S01]  /*d4e0*/  FSEL R142, R142, -INF , !P3 ;  /* 0xff8000008e8e7808 */ /* 0x000fe20005800000 */
[----:B------:R-:W4:Y:S01]  /*d4f0*/  MUFU.TANH R154, R154 ;  /* 0x0000009a009a7308 */ /* 0x000f220000002400 */
[----:B------:R-:W-:Y:S01]  /*d500*/  FSEL R144, R144, -INF , !P3 ;  /* 0xff80000090907808 */ /* 0x000fe20005800000 */
[----:B------:R-:W-:Y:S01]  /*d510*/  FMUL.FTZ R20, R27, R6 ;  /* 0x000000061b147220 */ /* 0x000fe20000410000 */
[----:B------:R-:W-:Y:S01]  /*d520*/  ISETP.GE.AND P3, PT, R11, R60, PT ;  /* 0x0000003c0b00720c */ /* 0x000fe20003f66270 */
[----:B------:R-:W-:Y:S01]  /*d530*/  VIADD R11, R53, 0x70 ;  /* 0x00000070350b7836 */ /* 0x000fe20000000000 */
[----:B------:R-:W-:Y:S01]  /*d540*/  FSEL R194, R194, -INF , !P6 ;  /* 0xff800000c2c27808 */ /* 0x000fe20007000000 */
[-C--:B------:R-:W-:Y:S01]  /*d550*/  FMUL.FTZ R30, R30, R6.reuse ;  /* 0x000000061e1e7220 */ /* 0x080fe20000410000 */
[----:B------:R-:W-:Y:S01]  /*d560*/  FSEL R132, R132, -INF , !P6 ;  /* 0xff80000084847808 */ /* 0x000fe20007000000 */
[----:B------:R-:W4:Y:S01]  /*d570*/  MUFU.TANH R146, R146 ;  /* 0x0000009200927308 */ /* 0x000f220000002400 */
[-C--:B------:R-:W-:Y:S01]  /*d580*/  FMUL.FTZ R31, R31, R6.reuse ;  /* 0x000000061f1f7220 */ /* 0x080fe20000410000 */
[-C--:B------:R-:W-:Y:S01]  /*d590*/  FMUL.FTZ R24, R24, R6.reuse ;  /* 0x0000000618187220 */ /* 0x080fe20000410000 */
[----:B------:R-:W-:Y:S01]  /*d5a0*/  FMUL.FTZ R26, R26, R6 ;  /* 0x000000061a1a7220 */ /* 0x000fe20000410000 */
[----:B------:R-:W-:Y:S01]  /*d5b0*/  ISETP.GE.AND P6, PT, R17, R60, PT ;  /* 0x0000003c1100720c */ /* 0x000fe20003fc6270 */
[C---:B------:R-:W-:Y:S01]  /*d5c0*/  VIADD R17, R53.reuse, 0x68 ;  /* 0x0000006835117836 */ /* 0x040fe20000000000 */
[----:B---3--:R-:W-:Y:S01]  /*d5d0*/  FSEL R138, R138, -INF , !P3 ;  /* 0xff8000008a8a7808 */ /* 0x008fe20005800000 */
[----:B------:R-:W-:Y:S01]  /*d5e0*/  VIADD R13, R53, 0x59 ;  /* 0x00000059350d7836 */ /* 0x000fe20000000000 */
[----:B------:R-:W-:Y:S01]  /*d5f0*/  MUFU.TANH R116, R65 ;  /* 0x0000004100747308 */ /* 0x000fe20000002400 */
[----:B------:R-:W-:-:S02]  /*d600*/  FSEL R128, R128, -INF , !P3 ;  /* 0xff80000080807808 */ /* 0x000fc40005800000 */
[----:B------:R-:W-:Y:S02]  /*d610*/  P2R R12, PR, RZ, 0x4 ;  /* 0x00000004ff0c7803 */ /* 0x000fe40000000000 */
[-C--:B------:R-:W-:Y:S01]  /*d620*/  ISETP.GE.AND P3, PT, R11, R60.reuse, PT ;  /* 0x0000003c0b00720c */ /* 0x080fe20003f66270 */
[----:B------:R-:W-:Y:S01]  /*d630*/  VIADD R11, R53, 0x71 ;  /* 0x00000071350b7836 */ /* 0x000fe20000000000 */
[----:B------:R-:W-:Y:S01]  /*d640*/  ISETP.GE.AND P2, PT, R15, R60, PT ;  /* 0x0000003c0f00720c */ /* 0x000fe20003f46270 */
[----:B------:R-:W3:Y:S01]  /*d650*/  MUFU.TANH R118, R67 ;  /* 0x0000004300767308 */ /* 0x000ee20000002400 */
[----:B--2---:R-:W-:Y:S02]  /*d660*/  FSEL R114, R114, -INF , !P6 ;  /* 0xff80000072727808 */ /* 0x004fe40007000000 */
[----:B-1----:R-:W-:Y:S02]  /*d670*/  FSEL R64, R64, -INF , !P6 ;  /* 0xff80000040407808 */ /* 0x002fe40007000000 */
[----:B------:R-:W-:-:S02]  /*d680*/  ISETP.NE.AND P6, PT, R51, 0x1, PT ;  /* 0x000000013300780c */ /* 0x000fc40003fc5270 */
[----:B----4-:R-:W-:Y:S01]  /*d690*/  FSEL R190, R190, -INF , !P5 ;  /* 0xff800000bebe7808 */ /* 0x010fe20006800000 */
[----:B------:R-:W-:Y:S01]  /*d6a0*/  MUFU.TANH R108, R108 ;  /* 0x0000006c006c7308 */ /* 0x000fe20000002400 */
[----:B------:R-:W-:Y:S02]  /*d6b0*/  FSEL R192, R192, -INF , !P5 ;  /* 0xff800000c0c07808 */ /* 0x000fe40006800000 */
[----:B------:R-:W-:Y:S02]  /*d6c0*/  FSEL R136, R136, -INF , !P2 ;  /* 0xff80000088887808 */ /* 0x000fe40005000000 */
[----:B------:R-:W-:Y:S02]  /*d6d0*/  FSEL R122, R122, -INF , !P2 ;  /* 0xff8000007a7a7808 */ /* 0x000fe40005000000 */
[-C--:B------:R-:W-:Y:S01]  /*d6e0*/  ISETP.GE.AND P5, PT, R17, R60.reuse, PT ;  /* 0x0000003c1100720c */ /* 0x080fe20003fa6270 */
[----:B------:R-:W1:Y:S01]  /*d6f0*/  MUFU.TANH R110, R70 ;  /* 0x00000046006e7308 */ /* 0x000e620000002400 */
[----:B------:R-:W-:Y:S01]  /*d700*/  ISETP.GE.AND P2, PT, R11, R60, PT ;  /* 0x0000003c0b00720c */ /* 0x000fe20003f46270 */
[C---:B------:R-:W-:Y:S01]  /*d710*/  VIADD R17, R53.reuse, 0x69 ;  /* 0x0000006935117836 */ /* 0x040fe20000000000 */
[----:B------:R-:W-:Y:S01]  /*d720*/  FSEL R154, R154, -INF , !P1 ;  /* 0xff8000009a9a7808 */ /* 0x000fe20004800000 */
[C---:B------:R-:W-:Y:S01]  /*d730*/  VIADD R11, R53.reuse, 0x78 ;  /* 0x00000078350b7836 */ /* 0x040fe20000000000 */
[----:B------:R-:W-:Y:S01]  /*d740*/  FSEL R148, R148, -INF , !P1 ;  /* 0xff80000094947808 */ /* 0x000fe20004800000 */
[----:B------:R-:W-:Y:S01]  /*d750*/  VIADD R53, R53, 0x79 ;  /* 0x0000007935357836 */ /* 0x000fe20000000000 */
[----:B------:R-:W-:Y:S01]  /*d760*/  FSEL R146, R146, -INF , !P0 ;  /* 0xff80000092927808 */ /* 0x000fe20004000000 */
[----:B------:R-:W-:Y:S01]  /*d770*/  MUFU.TANH R58, R40 ;  /* 0x00000028003a7308 */ /* 0x000fe20000002400 */
[----:B------:R-:W-:-:S02]  /*d780*/  FSEL R150, R150, -INF , !P0 ;  /* 0xff80000096967808 */ /* 0x000fc40004000000 */
[----:B------:R-:W-:Y:S02]  /*d790*/  ISETP.NE.AND P0, PT, R12, RZ, PT ;  /* 0x000000ff0c00720c */ /* 0x000fe40003f05270 */
[----:B------:R-:W-:Y:S02]  /*d7a0*/  ISETP.GE.AND P1, PT, R13, R60, PT ;  /* 0x0000003c0d00720c */ /* 0x000fe40003f26270 */
[----:B------:R-:W-:Y:S01]  /*d7b0*/  FSEL R140, R140, -INF , !P4 ;  /* 0xff8000008c8c7808 */ /* 0x000fe20006000000 */
[----:B------:R-:W2:Y:S01]  /*d7c0*/  MUFU.TANH R112, R42 ;  /* 0x0000002a00707308 */ /* 0x000ea20000002400 */
[----:B------:R-:W-:Y:S02]  /*d7d0*/  FSEL R130, R130, -INF , !P4 ;  /* 0xff80000082827808 */ /* 0x000fe40006000000 */
[----:B---3--:R-:W-:Y:S02]  /*d7e0*/  FSEL R118, R118, -INF , !P1 ;  /* 0xff80000076767808 */ /* 0x008fe40004800000 */
[----:B------:R-:W-:-:S02]  /*d7f0*/  FSEL R116, R116, -INF , !P1 ;  /* 0xff80000074747808 */ /* 0x000fc40004800000 */
[----:B-1----:R-:W-:Y:S01]  /*d800*/  FSEL R110, R110, -INF , !P0 ;  /* 0xff8000006e6e7808 */ /* 0x002fe20004000000 */
[----:B------:R-:W1:Y:S01]  /*d810*/  MUFU.TANH R52, R41 ;  /* 0x0000002900347308 */ /* 0x000e620000002400 */
[----:B------:R-:W-:Y:S02]  /*d820*/  FSEL R108, R108, -INF , !P0 ;  /* 0xff8000006c6c7808 */ /* 0x000fe40004000000 */
[-C--:B------:R-:W-:Y:S02]  /*d830*/  ISETP.GE.AND P4, PT, R17, R60.reuse, PT ;  /* 0x0000003c1100720c */ /* 0x080fe40003f86270 */
[-C--:B------:R-:W-:Y:S02]  /*d840*/  ISETP.GE.AND P1, PT, R11, R60.reuse, PT ;  /* 0x0000003c0b00720c */ /* 0x080fe40003f26270 */
[----:B------:R-:W-:Y:S01]  /*d850*/  ISETP.GE.AND P0, PT, R53, R60, PT ;  /* 0x0000003c3500720c */ /* 0x000fe20003f06270 */
[----:B------:R-:W3:Y:S01]  /*d860*/  MUFU.TANH R54, R43 ;  /* 0x0000002b00367308 */ /* 0x000ee20000002400 */
[----:B--2---:R-:W-:-:S02]  /*d870*/  FSEL R112, R112, -INF , !P5 ;  /* 0xff80000070707808 */ /* 0x004fc40006800000 */
[----:B------:R-:W-:-:S05]  /*d880*/  FSEL R58, R58, -INF , !P5 ;  /* 0xff8000003a3a7808 */ /* 0x000fca0006800000 */
[----:B------:R-:W2:Y:S01]  /*d890*/  MUFU.TANH R0, R0 ;  /* 0x0000000000007308 */ /* 0x000ea20000002400 */
[----:B-1----:R-:W-:-:S07]  /*d8a0*/  FSEL R52, R52, -INF , !P4 ;  /* 0xff80000034347808 */ /* 0x002fce0006000000 */
[----:B------:R-:W-:Y:S01]  /*d8b0*/  MUFU.TANH R9, R9 ;  /* 0x0000000900097308 */ /* 0x000fe20000002400 */
[----:B---3--:R-:W-:-:S07]  /*d8c0*/  FSEL R54, R54, -INF , !P4 ;  /* 0xff80000036367808 */ /* 0x008fce0006000000 */
[----:B------:R-:W1:Y:S01]  /*d8d0*/  MUFU.TANH R42, R30 ;  /* 0x0000001e002a7308 */ /* 0x000e620000002400 */
[----:B--2---:R-:W-:-:S07]  /*d8e0*/  FSEL R32, R0, -INF , !P3 ;  /* 0xff80000000207808 */ /* 0x004fce0005800000 */
[----:B------:R-:W2:Y:S08]  /*d8f0*/  MUFU.TANH R40, R31 ;  /* 0x0000001f00287308 */ /* 0x000eb00000002400 */
[----:B------:R-:W3:Y:S01]  /*d900*/  MUFU.TANH R28, R24 ;  /* 0x00000018001c7308 */ /* 0x000ee20000002400 */
[----:B-1----:R-:W-:Y:S02]  /*d910*/  FSEL R42, R42, -INF , !P3 ;  /* 0xff8000002a2a7808 */ /* 0x002fe40005800000 */
[----:B------:R-:W-:-:S05]  /*d920*/  FSEL R30, R9, -INF , !P2 ;  /* 0xff800000091e7808 */ /* 0x000fca0005000000 */
[----:B------:R-:W1:Y:S01]  /*d930*/  MUFU.TANH R23, R23 ;  /* 0x0000001700177308 */ /* 0x000e620000002400 */
[----:B--2---:R-:W-:-:S07]  /*d940*/  FSEL R40, R40, -INF , !P2 ;  /* 0xff80000028287808 */ /* 0x004fce0005000000 */
[----:B------:R-:W2:Y:S01]  /*d950*/  MUFU.TANH R38, R26 ;  /* 0x0000001a00267308 */ /* 0x000ea20000002400 */
[----:B---3--:R-:W-:-:S07]  /*d960*/  FSEL R28, R28, -INF , !P1 ;  /* 0xff8000001c1c7808 */ /* 0x008fce0004800000 */
[----:B------:R-:W3:Y:S01]  /*d970*/  MUFU.TANH R20, R20 ;  /* 0x0000001400147308 */ /* 0x000ee20000002400 */
[----:B-1----:R-:W-:Y:S02]  /*d980*/  FSEL R23, R23, -INF , !P0 ;  /* 0xff80000017177808 */ /* 0x002fe40004000000 */
[----:B--2---:R-:W-:Y:S02]  /*d990*/  FSEL R38, R38, -INF , !P1 ;  /* 0xff80000026267808 */ /* 0x004fe40004800000 */
[----:B---3--:R-:W-:Y:S01]  /*d9a0*/  FSEL R20, R20, -INF , !P0 ;  /* 0xff80000014147808 */ /* 0x008fe20004000000 */
        /* <DEDUP_REMOVED lines=15> */
.L_x_9571:
        /* <DEDUP_REMOVED lines=60> */
.L_x_9572:
[----:B------:R-:W-:Y:S05]  /*de60*/  BSYNC.RECONVERGENT B0 ;  /* 0x0000000000007941 */ /* 0x000fea0003800200 */
.L_x_9570:
        /* <DEDUP_REMOVED lines=58> */
.L_x_9569:
[----:B------:R-:W-:Y:S05]  /*e210*/  BSYNC.RECONVERGENT B1 ;  /* 0x0000000000017941 */ /* 0x000fea0003800200 */
.L_x_9568:
        /* <DEDUP_REMOVED lines=34> */
[----:B------:R-:W3:Y:S03]  /*e440*/  SHFL.BFLY PT, R9, R2, 0x2, 0x1f ;  /* 0x0c401f0002097f89 */ /* 0x000ee600000e0000 */
[----:B------:R-:W-:Y:S01]  /*e450*/  LEA R160, R160, UR6, 0x1 ;  /* 0x00000006a0a07c11 */ /* 0x000fe2000f8e08ff */
[----:B------:R-:W4:Y:S03]  /*e460*/  SHFL.BFLY PT, R5, R6, 0x2, 0x1f ;  /* 0x0c401f0006057f89 */ /* 0x000f2600000e0000 */
[-C--:B------:R-:W-:Y:S01]  /*e470*/  IADD3 R156, PT, PT, R3, R160.reuse, RZ ;  /* 0x000000a0039c7210 */ /* 0x080fe20007ffe0ff */
[----:B------:R-:W-:Y:S01]  /*e480*/  LDSM.16.MT88.4 R92, [R160+0x6000] ;  /* 0x00600000a05c783b */ /* 0x000fe20000004200 */
[----:B------:R-:W-:-:S03]  /*e490*/  IADD3 R106, PT, PT, R4, R160, RZ ;  /* 0x000000a0046a7210 */ /* 0x000fc60007ffe0ff */
[----:B------:R-:W-:Y:S01]  /*e4a0*/  LDSM.16.MT88.4 R84, [R156+0x6000] ;  /* 0x006000009c54783b */ /* 0x000fe20000004200 */
[----:B------:R-:W-:-:S03]  /*e4b0*/  IADD3 R104, PT, PT, R3, R106, RZ ;  /* 0x0000006a03687210 */ /* 0x000fc60007ffe0ff */
[----:B-1----:R-:W-:Y:S01]  /*e4c0*/  LDSM.16.MT88.4 R12, [R156+0x6800] ;  /* 0x006800009c0c783b */ /* 0x002fe20000004200 */
[----:B---3--:R-:W-:Y:S02]  /*e4d0*/  FMNMX.FTZ R9, R2, R9, !PT ;  /* 0x0000000902097209 */ /* 0x008fe40007810000 */
[----:B----4-:R-:W-:-:S03]  /*e4e0*/  FMNMX.FTZ R5, R6, R5, !PT ;  /* 0x0000000506057209 */ /* 0x010fc60007810000 */
        /* <DEDUP_REMOVED lines=13> */
[-C--:B------:R-:W-:Y:S01]  /*e5c0*/  FFMA.FTZ R33, R98, R22.reuse, -R21 ;  /* 0x0000001662217223 */ /* 0x080fe20000010815 */
[----:B------:R-:W-:Y:S01]  /*e5d0*/  LDSM.16.MT88.4 R4, [R104+0x6000] ;  /* 0x006000006804783b */ /* 0x000fe20000004200 */
[-CC-:B------:R-:W-:Y:S01]  /*e5e0*/  FFMA.FTZ R35, R78, R22.reuse, -R25.reuse ;  /* 0x000000164e237223 */ /* 0x180fe20000010819 */
[-CC-:B------:R-:W-:Y:S01]  /*e5f0*/  FFMA.FTZ R50, R74, R22.reuse, -R25.reuse ;  /* 0x000000164a327223 */ /* 0x180fe20000010819 */
[-CC-:B------:R-:W-:Y:S01]  /*e600*/  FFMA.FTZ R41, R68, R22.reuse, -R25.reuse ;  /* 0x0000001644297223 */ /* 0x180fe20000010819 */
[----:B------:R-:W1:Y:S01]  /*e610*/  LDSM.16.MT88.4 R76, [R106+0x6000] ;  /* 0x006000006a4c783b */ /* 0x000e620000004200 */
[-CC-:B------:R-:W-:Y:S01]  /*e620*/  FFMA.FTZ R48, R48, R22.reuse, -R25.reuse ;  /* 0x0000001630307223 */ /* 0x180fe20000010819 */
[----:B------:R-:W-:Y:S01]  /*e630*/  MUFU.EX2 R46, R46 ;  /* 0x0000002e002e7308 */ /* 0x000fe20000000800 */
[-C--:B------:R-:W-:Y:S01]  /*e640*/  FFMA.FTZ R26, R10, R22.reuse, -R25 ;  /* 0x000000160a1a7223 */ /* 0x080fe20000010819 */
[-CC-:B------:R-:W-:Y:S01]  /*e650*/  FFMA.FTZ R3, R8, R22.reuse, -R21.reuse ;  /* 0x0000001608037223 */ /* 0x180fe20000010815 */
[-CC-:B------:R-:W-:Y:S01]  /*e660*/  FFMA.FTZ R36, R82, R22.reuse, -R21.reuse ;  /* 0x0000001652247223 */ /* 0x180fe20000010815 */
[----:B------:R-:W2:Y:S01]  /*e670*/  LDSM.16.MT88.4 R8, [R106+0x6800] ;  /* 0x006800006a08783b */ /* 0x000ea20000004200 */
[-CC-:B------:R-:W-:Y:S01]  /*e680*/  FFMA.FTZ R29, R96, R22.reuse, -R21.reuse ;  /* 0x00000016601d7223 */ /* 0x180fe20000010815 */
[-C--:B------:R-:W-:Y:S01]  /*e690*/  FFMA.FTZ R24, R18, R22.reuse, -R21 ;  /* 0x0000001612187223 */ /* 0x080fe20000010815 */
[-CC-:B------:R-:W-:Y:S01]  /*e6a0*/  FFMA.FTZ R34, R16, R22.reuse, -R25.reuse ;  /* 0x0000001610227223 */ /* 0x180fe20000010819 */
[----:B------:R-:W3:Y:S01]  /*e6b0*/  MUFU.EX2 R39, R39 ;  /* 0x0000002700277308 */ /* 0x000ee20000000800 */
[-CC-:B------:R-:W-:Y:S01]  /*e6c0*/  FFMA.FTZ R31, R80, R22.reuse, -R25.reuse ;  /* 0x00000016501f7223 */ /* 0x180fe20000010819 */
        /* <DEDUP_REMOVED lines=10> */
[-C--:B------:R-:W-:Y:S01]  /*e770*/  FFMA.FTZ R60, R202, R22.reuse, -R21 ;  /* 0x00000016ca3c7223 */ /* 0x080fe20000010815 */
[-CC-:B------:R-:W-:Y:S01]  /*e780*/  FFMA.FTZ R55, R134, R22.reuse, -R25.reuse ;  /* 0x0000001686377223 */ /* 0x180fe20000010819 */
[-C--:B------:R-:W-:Y:S01]  /*e790*/  FFMA.FTZ R134, R132, R22.reuse, -R25 ;  /* 0x0000001684867223 */ /* 0x080fe20000010819 */
[--C-:B------:R-:W-:Y:S01]  /*e7a0*/  FFMA.FTZ R124, R124, R22, -R21.reuse ;  /* 0x000000167c7c7223 */ /* 0x100fe20000010815 */
[----:B------:R-:W5:Y:S01]  /*e7b0*/  MUFU.EX2 R33, R33 ;  /* 0x0000002100217308 */ /* 0x000f620000000800 */
[----:B---3--:R-:W-:Y:S01]  /*e7c0*/  F2FP.F16.F32.PACK_AB R69, R39, R46 ;  /* 0x0000002e2745723e */ /* 0x008fe200000000ff */
[-CC-:B------:R-:W-:Y:S01]  /*e7d0*/  FFMA.FTZ R49, R196, R22.reuse, -R21.reuse ;  /* 0x00000016c4317223 */ /* 0x180fe20000010815 */
[-C--:B------:R-:W-:Y:S01]  /*e7e0*/  FFMA.FTZ R53, R194, R22.reuse, -R21 ;  /* 0x00000016c2357223 */ /* 0x080fe20000010815 */
        /* <DEDUP_REMOVED lines=39> */
[-C--:B------:R-:W-:Y:S01]  /*ea60*/  FFMA.FTZ R38, R38, R22.reuse, -R21 ;  /* 0x0000001626267223 */ /* 0x080fe20000010815 */
[-CC-:B------:R-:W-:Y:S01]  /*ea70*/  FFMA.FTZ R32, R32, R22.reuse, -R25.reuse ;  /* 0x0000001620207223 */ /* 0x180fe20000010819 */
[----:B------:R-:W-:Y:S01]  /*ea80*/  FADD.FTZ R33, R33, R44 ;  /* 0x0000002c21217221 */ /* 0x000fe20000010000 */
[-CC-:B------:R-:W-:Y:S01]  /*ea90*/  FFMA.FTZ R28, R28, R22.reuse, -R25.reuse ;  /* 0x000000161c1c7223 */ /* 0x180fe20000010819 */
[----:B------:R-:W-:Y:S01]  /*eaa0*/  FFMA.FTZ R189, R23, R22, -R25 ;  /* 0x0000001617bd7223 */ /* 0x000fe20000010819 */
[----:B------:R-:W-:Y:S01]  /*eab0*/  MUFU.EX2 R29, R29 ;  /* 0x0000001d001d7308 */ /* 0x000fe20000000800 */
[----:B-----5:R-:W-:Y:S01]  /*eac0*/  F2FP.F16.F32.PACK_AB R70, R35, R48 ;  /* 0x000000302346723e */ /* 0x020fe200000000ff */
[----:B------:R-:W-:Y:S01]  /*ead0*/  FADD.FTZ R48, R48, R41 ;  /* 0x0000002930307221 */ /* 0x000fe20000010000 */
[----:B------:R-:W-:-:S03]  /*eae0*/  FFMA.FTZ R30, R30, R22, -R25 ;  /* 0x000000161e1e7223 */ /* 0x000fc60000010819 */
        /* <DEDUP_REMOVED lines=10> */
[C---:B------:R-:W-:Y:S07]  /*eb90*/  HMMA.16816.F32 R96, R68.reuse, R92, RZ ;  /* 0x0000005c4460723c */ /* 0x040fee00000018ff */
[----:B------:R-:W5:Y:S01]  /*eba0*/  MUFU.EX2 R3, R3 ;  /* 0x0000000300037308 */ /* 0x000f620000000800 */
        /* <DEDUP_REMOVED lines=12> */
[----:B-----5:R-:W-:-:S03]  /*ec70*/  F2FP.F16.F32.PACK_AB R7, R3, R24 ;  /* 0x000000180307723e */ /* 0x020fc600000000ff */
[----:B------:R-:W-:Y:S01]  /*ec80*/  FADD.FTZ R24, R24, R29 ;  /* 0x0000001d18187221 */ /* 0x000fe20000010000 */
[----:B------:R-:W-:Y:S03]  /*ec90*/  MUFU.EX2 R37, R37 ;  /* 0x0000002500257308 */ /* 0x000fe60000000800 */
[----:B------:R-:W-:Y:S01]  /*eca0*/  HMMA.16816.F32 R88, R4, R12, R88 ;  /* 0x0000000c0458723c */ /* 0x000fe20000001858 */
[----:B------:R-:W-:-:S04]  /*ecb0*/  FADD.FTZ R3, R3, R24 ;  /* 0x0000001803037221 */ /* 0x000fc80000010000 */
[----:B------:R-:W-:Y:S03]  /*ecc0*/  MUFU.EX2 R66, R66 ;  /* 0x0000004200427308 */ /* 0x000fe60000000800 */
[C---:B------:R-:W-:Y:S01]  /*ecd0*/  HMMA.16816.F32 R84, R4.reuse, R14, R84 ;  /* 0x0000000e0454723c */ /* 0x040fe20000001854 */
[----:B------:R-:W1:Y:S04]  /*ece0*/  LDSM.16.MT88.4 R12, [R104+0x6800] ;  /* 0x00680000680c783b */ /* 0x000e680000004200 */
[----:B------:R-:W3:Y:S03]  /*ecf0*/  MUFU.EX2 R43, R43 ;  /* 0x0000002b002b7308 */ /* 0x000ee60000000800 */
[C---:B--2---:R-:W-:Y:S05]  /*ed00*/  HMMA.16816.F32 R80, R4.reuse, R8, R80 ;  /* 0x000000080450723c */ /* 0x044fea0000001850 */
[----:B------:R-:W-:Y:S03]  /*ed10*/  MUFU.EX2 R62, R62 ;  /* 0x0000003e003e7308 */ /* 0x000fe60000000800 */
[C---:B------:R-:W-:Y:S01]  /*ed20*/  HMMA.16816.F32 R76, R4.reuse, R10, R76 ;  /* 0x0000000a044c723c */ /* 0x040fe2000000184c */
[----:B------:R-:W2:Y:S04]  /*ed30*/  LDSM.16.MT88.4 R8, [R160+0x7000] ;  /* 0x00700000a008783b */ /* 0x000ea80000004200 */
[----:B------:R-:W5:Y:S03]  /*ed40*/  MUFU.EX2 R47, R47 ;  /* 0x0000002f002f7308 */ /* 0x000f660000000800 */
[C---:B----4-:R-:W-:Y:S05]  /*ed50*/  HMMA.16816.F32 R96, R4.reuse, R16, R96 ;  /* 0x000000100460723c */ /* 0x050fea0000001860 */
[----:B------:R-:W4:Y:S03]  /*ed60*/  MUFU.EX2 R60, R60 ;  /* 0x0000003c003c7308 */ /* 0x000f260000000800 */
[C---:B------:R-:W-:Y:S01]  /*ed70*/  HMMA.16816.F32 R92, R4.reuse, R18, R92 ;  /* 0x00000012045c723c */ /* 0x040fe2000000185c */
[----:B------:R-:W2:Y:S04]  /*ed80*/  LDSM.16.MT88.4 R16, [R156+0x7000] ;  /* 0x007000009c10783b */ /* 0x000ea80000004200 */
[----:B------:R-:W-:Y:S03]  /*ed90*/  MUFU.EX2 R124, R124 ;  /* 0x0000007c007c7308 */ /* 0x000fe60000000800 */
[C---:B-1----:R-:W-:Y:S05]  /*eda0*/  HMMA.16816.F32 R72, R4.reuse, R12, R72 ;  /* 0x0000000c0448723c */ /* 0x042fea0000001848 */
[----:B------:R-:W-:Y:S03]  /*edb0*/  MUFU.EX2 R49, R49 ;  /* 0x0000003100317308 */ /* 0x000fe60000000800 */
[----:B------:R-:W-:Y:S01]  /*edc0*/  HMMA.16816.F32 R68, R4, R14, R68 ;  /* 0x0000000e0444723c */ /* 0x000fe20000001844 */
[----:B---3--:R-:W-:Y:S01]  /*edd0*/  F2FP.F16.F32.PACK_AB R4, R43, R66 ;  /* 0x000000422b04723e */ /* 0x008fe200000000ff */
[----:B------:R-:W1:Y:S01]  /*ede0*/  LDSM.16.MT88.4 R12, [R106+0x7000] ;  /* 0x007000006a0c783b */ /* 0x000e620000004200 */
[----:B------:R-:W-:-:S02]  /*edf0*/  F2FP.F16.F32.PACK_AB R5, R45, R56 ;  /* 0x000000382d05723e */ /* 0x000fc400000000ff */
[----:B------:R-:W-:Y:S01]  /*ee00*/  MUFU.EX2 R53, R53 ;  /* 0x0000003500357308 */ /* 0x000fe20000000800 */
[----:B-----5:R-:W-:Y:S01]  /*ee10*/  F2FP.F16.F32.PACK_AB R6, R47, R62 ;  /* 0x0000003e2f06723e */ /* 0x020fe200000000ff */
[----:B------:R-:W-:Y:S01]  /*ee20*/  FADD.FTZ R56, R56, R3 ;  /* 0x0000000338387221 */ /* 0x000fe20000010000 */
[----:B----4-:R-:W-:Y:S01]  /*ee30*/  F2FP.F16.F32.PACK_AB R7, R60, R37 ;  /* 0x000000253c07723e */ /* 0x010fe200000000ff */
[----:B------:R-:W-:Y:S02]  /*ee40*/  FFMA.FTZ R3, R20, R22, -R21 ;  /* 0x0000001614037223 */ /* 0x000fe40000010815 */
[----:B------:R-:W-:Y:S02]  /*ee50*/  FADD.FTZ R20, R45, R56 ;  /* 0x000000382d147221 */ /* 0x000fe40000010000 */
[----:B------:R-:W-:Y:S02]  /*ee60*/  MUFU.EX2 R55, R55 ;  /* 0x0000003700377308 */ /* 0x000fe40000000800 */
[C---:B--2---:R-:W-:Y:S06]  /*ee70*/  HMMA.16816.F32 R96, R4.reuse, R8, R96 ;  /* 0x000000080460723c */ /* 0x044fec0000001860 */
        /* <DEDUP_REMOVED lines=117> */
[----:B------:R-:W-:Y:S01]  /*f5d0*/  FADD.FTZ R13, R37, R20 ;  /* 0x00000014250d7221 */ /* 0x000fe20000010000 */
[----:B------:R-:W-:-:S03]  /*f5e0*/  FADD.FTZ R134, R134, R21 ;  /* 0x0000001586867221 */ /* 0x000fc60000010000 */
[----:B------:R-:W-:Y:S01]  /*f5f0*/  FADD.FTZ R13, R60, R13 ;  /* 0x0000000d3c0d7221 */ /* 0x000fe20000010000 */
[----:B------:R-:W-:Y:S02]  /*f600*/  FADD.FTZ R57, R57, R134 ;  /* 0x0000008639397221 */ /* 0x000fe40000010000 */
[----:B------:R-:W-:Y:S01]  /*f610*/  HMMA.16816.F32 R68, R4, R14, R68 ;  /* 0x0000000e0444723c */ /* 0x000fe20000001844 */
[----:B------:R-:W-:Y:S01]  /*f620*/  FADD.FTZ R20, R124, R13 ;  /* 0x0000000d7c147221 */ /* 0x000fe20000010000 */
[----:B--2---:R-:W-:Y:S01]  /*f630*/  F2FP.F16.F32.PACK_AB R4, R33, R32 ;  /* 0x000000202104723e */ /* 0x004fe200000000ff */
[----:B------:R-:W1:Y:S01]  /*f640*/  LDSM.16.MT88.4 R12, [R106+0x9800] ;  /* 0x009800006a0c783b */ /* 0x000e620000004200 */
[----:B------:R-:W-:Y:S01]  /*f650*/  F2FP.F16.F32.PACK_AB R5, R40, R39 ;  /* 0x000000272805723e */ /* 0x000fe200000000ff */
[----:B------:R-:W-:Y:S01]  /*f660*/  FADD.FTZ R20, R49, R20 ;  /* 0x0000001431147221 */ /* 0x000fe20000010000 */
[----:B----4-:R-:W-:Y:S01]  /*f670*/  F2FP.F16.F32.PACK_AB R6, R189, R28 ;  /* 0x0000001cbd06723e */ /* 0x010fe200000000ff */
[----:B------:R-:W-:Y:S01]  /*f680*/  FADD.FTZ R144, R144, R57 ;  /* 0x0000003990907221 */ /* 0x000fe20000010000 */
[----:B-----5:R-:W-:Y:S01]  /*f690*/  F2FP.F16.F32.PACK_AB R7, R3, R38 ;  /* 0x000000260307723e */ /* 0x020fe200000000ff */
[----:B------:R-:W-:-:S02]  /*f6a0*/  FADD.FTZ R53, R53, R20 ;  /* 0x0000001435357221 */ /* 0x000fc40000010000 */
[----:B------:R-:W-:Y:S02]  /*f6b0*/  FADD.FTZ R63, R63, R144 ;  /* 0x000000903f3f7221 */ /* 0x000fe40000010000 */
        /* <DEDUP_REMOVED lines=11> */
[----:B---3--:R-:W-:Y:S02]  /*f770*/  HMMA.16816.F32 R96, R4, R8, R96 ;  /* 0x000000080460723c */ /* 0x008fe40000001860 */
[----:B------:R-:W-:-:S04]  /*f780*/  FADD.FTZ R67, R67, R146 ;  /* 0x0000009243437221 */ /* 0x000fc80000010000 */
[----:B------:R-:W-:Y:S02]  /*f790*/  FADD.FTZ R138, R138, R67 ;  /* 0x000000438a8a7221 */ /* 0x000fe40000010000 */
        /* <DEDUP_REMOVED lines=32> */
.L_x_9580:
        /* <DEDUP_REMOVED lines=79> */
.L_x_9575:
[----:B------:R-:W-:Y:S05]  /*fe90*/  BSYNC.RECONVERGENT B0 ;  /* 0x0000000000007941 */ /* 0x000fea0003800200 */
.L_x_9574:
[----:B------:R-:W-:Y:S01]  /*fea0*/  @!PT LDS RZ, [RZ] ;  /* 0x00000000fffff984 */ /* 0x000fe20000000800 */
[----:B------:R-:W-:Y:S01]  /*feb0*/  @!PT LDS RZ, [RZ] ;  /* 0x00000000fffff984 */ /* 0x000fe20000000800 */
[----:B------:R-:W-:Y:S01]  /*fec0*/  @!PT LDS RZ, [RZ] ;  /* 0x00000000fffff984 */ /* 0x000fe20000000800 */
[----:B------:R-:W-:Y:S01]  /*fed0*/  @!P1 LDGSTS.E.BYPASS.LTC128B.128 [R181+0x6000], desc[UR4][R172.64] ;  /* 0x06000000acb59fae */ /* 0x000fe2000b981a04 */
[----:B------:R-:W-:Y:S01]  /*fee0*/  IADD3 R12, P0, PT, R3, R172, RZ ;  /* 0x000000ac030c7210 */ /* 0x000fe20007f1e0ff */
[----:B------:R-:W-:Y:S01]  /*fef0*/  BSSY.RECONVERGENT B1, `(.L_x_9576) ;  /* 0x00001a0000017945 */ /* 0x000fe20003800200 */
[----:B------:R-:W-:Y:S02]  /*ff00*/  SHF.L.U64.HI R0, R168, 0x5, R169 ;  /* 0x00000005a8007819 */ /* 0x000fe400000102a9 */
[----:B------:R-:W-:Y:S02]  /*ff10*/  IADD3 R10, P2, PT, R12, R3, RZ ;  /* 0x000000030c0a7210 */ /* 0x000fe40007f5e0ff */
[----:B------:R-:W-:Y:S01]  /*ff20*/  IADD3.X R13, PT, PT, R0, R173, RZ, P0, !PT ;  /* 0x000000ad000d7210 */ /* 0x000fe200007fe4ff */
[----:B------:R-:W-:Y:S01]  /*ff30*/  @P1 STS.128 [R181+0x6000], RZ ;  /* 0x006000ffb5001388 */ /* 0x000fe20000000c00 */
[-C--:B------:R-:W-:Y:S02]  /*ff40*/  IADD3 R8, P0, PT, R10, R3.reuse, RZ ;  /* 0x000000030a087210 */ /* 0x080fe40007f1e0ff */
[-C--:B------:R-:W-:Y:S02]  /*ff50*/  IADD3.X R11, PT, PT, R13, R0.reuse, RZ, P2, !PT ;  /* 0x000000000d0b7210 */ /* 0x080fe400017fe4ff */
[-C--:B------:R-:W-:Y:S02]  /*ff60*/  IADD3 R6, P2, PT, R8, R3.reuse, RZ ;  /* 0x0000000308067210 */ /* 0x080fe40007f5e0ff */
[-C--:B------:R-:W-:Y:S01]  /*ff70*/  IADD3.X R9, PT, PT, R11, R0.reuse, RZ, P0, !PT ;  /* 0x000000000b097210 */ /* 0x080fe200007fe4ff */
[----:B------:R-:W-:Y:S01]  /*ff80*/  @!PT LDS RZ, [RZ] ;  /* 0x00000000fffff984 */ /* 0x000fe20000000800 */
[----:B------:R-:W-:Y:S01]  /*ff90*/  @!PT LDS RZ, [RZ] ;  /* 0x00000000fffff984 */ /* 0x000fe20000000800 */
[----:B------:R-:W-:Y:S01]  /*ffa0*/  @!PT LDS RZ, [RZ] ;  /* 0x00000000fffff984 */ /* 0x000fe20000000800 */
[----:B------:R-:W-:Y:S01]  /*ffb0*/  @!P1 LDGSTS.E.BYPASS.LTC128B.128 [R181+0x6800], desc[UR4][R12.64] ;  /* 0x068000000cb59fae */ /* 0x000fe2000b981a04 */
[-C--:B------:R-:W-:Y:S02]  /*ffc0*/  IADD3 R4, P0, PT, R6, R3.reuse, RZ ;  /* 0x0000000306047210 */ /* 0x080fe40007f1e0ff */
[-C--:B------:R-:W-:Y:S02]  /*ffd0*/  IADD3.X R7, PT, PT, R9, R0.reuse, RZ, P2, !PT ;  /* 0x0000000009077210 */ /* 0x080fe400017fe4ff */
[-C--:B------:R-:W-:Y:S02]  /*ffe0*/  IADD3 R2, P2, PT, R4, R3.reuse, RZ ;  /* 0x0000000304027210 */ /* 0x080fe40007f5e0ff */
[-C--:B------:R-:W-:Y:S01]  /*fff0*/  IADD3.X R5, PT, PT, R7, R0.reuse, RZ, P0, !PT ;  /* 0x0000000007057210 */ /* 0x080fe200007fe4ff */
[----:B------:R-:W-:Y:S01]  /*10000*/  @P1 STS.128 [R181+0x6800], RZ ;  /* 0x006800ffb5001388 */ /* 0x000fe20000000c00 */
[----:B------:R-:W-:Y:S02]  /*10010*/  @!P1 IADD3 R14, P0, PT, R2, R3, RZ ;  /* 0x00000003020e9210 */ /* 0x000fe40007f1e0ff */
[-C--:B------:R-:W-:Y:S04]  /*10020*/  IADD3.X R3, PT, PT, R5, R0.reuse, RZ, P2, !PT ;  /* 0x0000000005037210 */ /* 0x080fe800017fe4ff */
[----:B------:R-:W-:Y:S01]  /*10030*/  @!P1 IADD3.X R15, PT, PT, R3, R0, RZ, P0, !PT ;  /* 0x00000000030f9210 */ /* 0x000fe200007fe4ff */
[----:B------:R-:W-:Y:S01]  /*10040*/  @!PT LDS RZ, [RZ] ;  /* 0x00000000fffff984 */ /* 0x000fe20000000800 */
[----:B------:R-:W-:Y:S01]  /*10050*/  @!PT LDS RZ, [RZ] ;  /* 0x00000000fffff984 */ /* 0x000fe20000000800 */
[----:B------:R-:W-:Y:S01]  /*10060*/  @!PT LDS RZ, [RZ] ;  /* 0x00000000fffff984 */ /* 0x000fe20000000800 */
[----:B------:R-:W-:Y:S01]  /*10070*/  @!P1 LDGSTS.E.BYPASS.LTC128B.128 [R181+0x7000], desc[UR4][R10.64] ;  /* 0x070000000ab59fae */ /* 0x000fe2000b981a04 */
[----:B------:R-:W-:Y:S07]  /*10080*/  ISETP.NE.AND P0, PT, R188, RZ, PT ;  /* 0x000000ffbc00720c */ /* 0x000fee0003f05270 */
        /* <DEDUP_REMOVED lines=27> */
[----:B------:R-:W1:Y:S08]  /*10240*/  LDSM.16.M88.4 R112, [R164+UR6+0x2000] ;  /* 0x00200006a470783b */ /* 0x000e700008000200 */
[----:B------:R-:W2:Y:S08]  /*10250*/  LDSM.16.M88.4 R116, [R164+UR6+0x2800] ;  /* 0x00280006a474783b */ /* 0x000eb00008000200 */
[----:B------:R-:W3:Y:S08]  /*10260*/  LDSM.16.M88.4 R120, [R164+UR6+0x3000] ;  /* 0x00300006a478783b */ /* 0x000ef00008000200 */
[----:B------:R-:W4:Y:S08]  /*10270*/  LDSM.16.M88.4 R124, [R164+UR6+0x3800] ;  /* 0x00380006a47c783b */ /* 0x000f300008000200 */
[----:B------:R-:W5:Y:S08]  /*10280*/  LDSM.16.M88.4 R128, [R164+UR6+0x4000] ;  /* 0x00400006a480783b */ /* 0x000f700008000200 */
[----:B------:R-:W5:Y:S08]  /*10290*/  LDSM.16.M88.4 R132, [R164+UR6+0x4800] ;  /* 0x00480006a484783b */ /* 0x000f700008000200 */
[----:B------:R-:W5:Y:S08]  /*102a0*/  LDSM.16.M88.4 R136, [R164+UR6+0x5000] ;  /* 0x00500006a488783b */ /* 0x000f700008000200 */
[----:B------:R-:W5:Y:S08]  /*102b0*/  LDSM.16.M88.4 R64, [R164+UR6+0x5800] ;  /* 0x00580006a440783b */ /* 0x000f700008000200 */
[----:B------:R-:W-:Y:S08]  /*102c0*/  LDSM.16.M88.4 R140, [R163] ;  /* 0x00000000a38c783b */ /* 0x000ff00000000200 */
[----:B------:R-:W5:Y:S08]  /*102d0*/  LDSM.16.M88.4 R144, [R159+0x2000] ;  /* 0x002000009f90783b */ /* 0x000f700000000200 */
[----:B------:R-:W5:Y:S08]  /*102e0*/  LDSM.16.M88.4 R148, [R159+0x2800] ;  /* 0x002800009f94783b */ /* 0x000f700000000200 */
[----:B------:R-:W5:Y:S04]  /*102f0*/  LD.E R0, desc[UR4][R102.64+0x18c] ;  /* 0x00018c0466007980 */ /* 0x000f68000c101900 */
[----:B------:R-:W0:Y:S08]  /*10300*/  LDGDEPBAR ;  /* 0x00000000000079af */ /* 0x000e300000000000 */
[----:B------:R-:W5:Y:S01]  /*10310*/  LDSM.16.M88.4 R152, [R159+0x3000] ;  /* 0x003000009f98783b */ /* 0x000f620000000200 */
        /* <DEDUP_REMOVED lines=72> */
[----:B------:R-:W1:Y:S01]  /*107a0*/  MUFU.TANH R127, R2 ;  /* 0x00000002007f7308 */ /* 0x000e620000002400 */
[----:B------:R-:W2:Y:S01]  /*107b0*/  LDSM.16.M88.4 R4, [R157+0x3000] ;  /* 0x003000009d04783b */ /* 0x000ea20000000200 */
[C---:B------:R-:W-:Y:S03]  /*107c0*/  HMMA.16816.F32 R16, R120.reuse, R110, R16 ;  /* 0x0000006e7810723c */ /* 0x040fe60000001810 */
[-C--:B------:R-:W-:Y:S01]  /*107d0*/  FMUL.FTZ R9, R9, R0.reuse ;  /* 0x0000000009097220 */ /* 0x080fe20000410000 */
[-C--:B------:R-:W-:Y:S01]  /*107e0*/  FMUL.FTZ R10, R10, R0.reuse ;  /* 0x000000000a0a7220 */ /* 0x080fe20000410000 */
[-C--:B------:R-:W-:Y:S03]  /*107f0*/  FMUL.FTZ R11, R11, R0.reuse ;  /* 0x000000000b0b7220 */ /* 0x080fe60000410000 */
[----:B------:R-:W3:Y:S01]  /*10800*/  MUFU.TANH R154, R154 ;  /* 0x0000009a009a7308 */ /* 0x000ee20000002400 */
[-C--:B------:R-:W-:Y:S01]  /*10810*/  FMUL.FTZ R194, R8, R0.reuse ;  /* 0x0000000008c27220 */ /* 0x080fe20000410000 */
[-C--:B------:R-:W-:Y:S01]  /*10820*/  FMUL.FTZ R12, R12, R0.reuse ;  /* 0x000000000c0c7220 */ /* 0x080fe20000410000 */
[-C--:B------:R-:W-:Y:S01]  /*10830*/  FMUL.FTZ R13, R13, R0.reuse ;  /* 0x000000000d0d7220 */ /* 0x080fe20000410000 */
[-C--:B------:R-:W-:Y:S01]  /*10840*/  FMUL.FTZ R14, R14, R0.reuse ;  /* 0x000000000e0e7220 */ /* 0x080fe20000410000 */
[-C--:B------:R-:W-:Y:S05]  /*10850*/  FMUL.FTZ R15, R15, R0.reuse ;  /* 0x000000000f0f7220 */ /* 0x080fea0000410000 */
[----:B------:R-:W4:Y:S01]  /*10860*/  MUFU.TANH R131, R9 ;  /* 0x0000000900837308 */ /* 0x000f220000002400 */
[-C--:B------:R-:W-:Y:S01]  /*10870*/  FMUL.FTZ R146, R16, R0.reuse ;  /* 0x0000000010927220 */ /* 0x080fe20000410000 */
[-C--:B------:R-:W-:Y:S01]  /*10880*/  FMUL.FTZ R17, R17, R0.reuse ;  /* 0x0000000011117220 */ /* 0x080fe20000410000 */
[-C--:B------:R-:W-:Y:S07]  /*10890*/  FMUL.FTZ R18, R18, R0.reuse ;  /* 0x0000000012127220 */ /* 0x080fee0000410000 */
[----:B------:R-:W1:Y:S01]  /*108a0*/  MUFU.TANH R192, R10 ;  /* 0x0000000a00c07308 */ /* 0x000e620000002400 */
[-C--:B------:R-:W-:Y:S09]  /*108b0*/  FMUL.FTZ R19, R19, R0.reuse ;  /* 0x0000000013137220 */ /* 0x080ff20000410000 */
[----:B------:R5:W1:Y:S10]  /*108c0*/  MUFU.TANH R129, R11 ;  /* 0x0000000b00817308 */ /* 0x000a740000002400 */
[----:B------:R-:W1:Y:S01]  /*108d0*/  MUFU.TANH R125, R3 ;  /* 0x00000003007d7308 */ /* 0x000e620000002400 */
[C---:B--2---:R-:W-:Y:S09]  /*108e0*/  HMMA.16816.F32 R20, R120.reuse, R4, R20 ;  /* 0x000000047814723c */ /* 0x044ff20000001814 */
[----:B------:R-:W2:Y:S01]  /*108f0*/  MUFU.TANH R152, R152 ;  /* 0x0000009800987308 */ /* 0x000ea20000002400 */
[----:B-----5:R-:W5:Y:S01]  /*10900*/  LDSM.16.M88.4 R8, [R157+0x3800] ;  /* 0x003800009d08783b */ /* 0x020f620000000200 */
        /* <DEDUP_REMOVED lines=15> */
[C---:B-----5:R-:W-:Y:S09]  /*10a00*/  HMMA.16816.F32 R28, R120.reuse, R8, R28 ;  /* 0x00000008781c723c */ /* 0x060ff2000000181c */
[----:B------:R-:W1:Y:S01]  /*10a10*/  MUFU.TANH R146, R146 ;  /* 0x0000009200927308 */ /* 0x000e620000002400 */
[C---:B------:R-:W-:Y:S01]  /*10a20*/  HMMA.16816.F32 R32, R120.reuse, R10, R32 ;  /* 0x0000000a7820723c */ /* 0x040fe20000001820 */
[----:B------:R-:W5:Y:S08]  /*10a30*/  LDSM.16.M88.4 R8, [R157+0x4800] ;  /* 0x004800009d08783b */ /* 0x000f700000000200 */
        /* <DEDUP_REMOVED lines=29> */
[----:B------:R-:W1:Y:S01]  /*10c10*/  MUFU.TANH R215, R39 ;  /* 0x0000002700d77308 */ /* 0x000e620000002400 */
[C---:B----4-:R-:W-:Y:S09]  /*10c20*/  HMMA.16816.F32 R52, R120.reuse, R4, R52 ;  /* 0x000000047834723c */ /* 0x050ff20000001834 */
[----:B------:R4:W1:Y:S01]  /*10c30*/  MUFU.TANH R211, R43 ;  /* 0x0000002b00d37308 */ /* 0x0008620000002400 */
[----:B------:R-:W-:Y:S01]  /*10c40*/  BAR.SYNC.DEFER_BLOCKING 0x0 ;  /* 0x0000000000007b1d */ /* 0x000fe20000010000 */
        /* <DEDUP_REMOVED lines=10> */
[-C--:B------:R-:W-:Y:S01]  /*10cf0*/  FMUL.FTZ R53, R53, R0.reuse ;  /* 0x0000000035357220 */ /* 0x080fe20000410000 */
[-C--:B------:R-:W-:Y:S03]  /*10d00*/  FMUL.FTZ R54, R54, R0.reuse ;  /* 0x0000000036367220 */ /* 0x080fe60000410000 */
[----:B------:R1:W1:Y:S01]  /*10d10*/  MUFU.TANH R111, R21 ;  /* 0x00000015006f7308 */ /* 0x0002620000002400 */
[-C--:B----4-:R-:W-:Y:S01]  /*10d20*/  FMUL.FTZ R43, R52, R0.reuse ;  /* 0x00000000342b7220 */ /* 0x090fe20000410000 */
[-C--:B------:R-:W-:Y:S01]  /*10d30*/  FMUL.FTZ R55, R55, R0.reuse ;  /* 0x0000000037377220 */ /* 0x080fe20000410000 */
[-C--:B------:R-:W-:Y:S01]  /*10d40*/  FMUL.FTZ R153, R56, R0.reuse ;  /* 0x0000000038997220 */ /* 0x080fe20000410000 */
[-C--:B------:R-:W-:Y:S01]  /*10d50*/  FMUL.FTZ R57, R57, R0.reuse ;  /* 0x0000000039397220 */ /* 0x080fe20000410000 */
[-C--:B------:R-:W-:Y:S05]  /*10d60*/  FMUL.FTZ R58, R58, R0.reuse ;  /* 0x000000003a3a7220 */ /* 0x080fea0000410000 */
[----:B------:R4:W1:Y:S01]  /*10d70*/  MUFU.TANH R251, R22 ;  /* 0x0000001600fb7308 */ /* 0x0008620000002400 */
[-C--:B------:R-:W-:Y:S01]  /*10d80*/  FMUL.FTZ R59, R59, R0.reuse ;  /* 0x000000003b3b7220 */ /* 0x080fe20000410000 */
[C---:B-----5:R-:W-:Y:S08]  /*10d90*/  HMMA.16816.F32 R60, R120.reuse, R8, R60 ;  /* 0x00000008783c723c */ /* 0x060ff0000000183c */
[----:B------:R4:W1:Y:S01]  /*10da0*/  MUFU.TANH R247, R23 ;  /* 0x0000001700f77308 */ /* 0x0008620000002400 */
[----:B------:R-:W-:Y:S09]  /*10db0*/  HMMA.16816.F32 R64, R120, R10, R64 ;  /* 0x0000000a7840723c */ /* 0x000ff20000001840 */
[----:B------:R-:W1:Y:S01]  /*10dc0*/  MUFU.TANH R249, R249 ;  /* 0x000000f900f97308 */ /* 0x000e620000002400 */
[-C--:B------:R-:W-:Y:S01]  /*10dd0*/  FMUL.FTZ R143, R60, R0.reuse ;  /* 0x000000003c8f7220 */ /* 0x080fe20000410000 */
[-C--:B------:R-:W-:Y:S08]  /*10de0*/  FMUL.FTZ R39, R62, R0.reuse ;  /* 0x000000003e277220 */ /* 0x080ff00000410000 */
[----:B------:R4:W1:Y:S01]  /*10df0*/  MUFU.TANH R245, R25 ;  /* 0x0000001900f57308 */ /* 0x0008620000002400 */
[-C--:B------:R-:W-:Y:S01]  /*10e00*/  FMUL.FTZ R38, R63, R0.reuse ;  /* 0x000000003f267220 */ /* 0x080fe20000410000 */
[-C--:B------:R-:W-:Y:S01]  /*10e10*/  FMUL.FTZ R61, R61, R0.reuse ;  /* 0x000000003d3d7220 */ /* 0x080fe20000410000 */
[-C--:B------:R-:W-:Y:S01]  /*10e20*/  FMUL.FTZ R140, R64, R0.reuse ;  /* 0x00000000408c7220 */ /* 0x080fe20000410000 */
[-C--:B------:R-:W-:Y:S06]  /*10e30*/  FMUL.FTZ R64, R65, R0.reuse ;  /* 0x0000000041407220 */ /* 0x080fec0000410000 */
[----:B------:R4:W1:Y:S01]  /*10e40*/  MUFU.TANH R243, R26 ;  /* 0x0000001a00f37308 */ /* 0x0008620000002400 */
[-C--:B------:R-:W-:Y:S01]  /*10e50*/  FMUL.FTZ R37, R66, R0.reuse ;  /* 0x0000000042257220 */ /* 0x080fe20000410000 */
[----:B------:R-:W-:Y:S08]  /*10e60*/  FMUL.FTZ R36, R67, R0 ;  /* 0x0000000043247220 */ /* 0x000ff00000410000 */
        /* <DEDUP_REMOVED lines=35> */
[----:B------:R-:W1:Y:S01]  /*110a0*/  MUFU.TANH R36, R36 ;  /* 0x0000002400247308 */ /* 0x000e620000002400 */
[----:B--234-:R-:W-:Y:S05]  /*110b0*/  @!P0 BRA `(.L_x_9577) ;  /* 0x00000008000c8947 */ /* 0x01cfea0003800000 */
        /* <DEDUP_REMOVED lines=18> */
[-C--:B------:R-:W-:Y:S02]  /*111e0*/  LOP3.LUT R8, R8, R11.reuse, RZ, 0x3c, !PT ;  /* 0x0000000b08087212 */ /* 0x080fe400078e3cff */
        /* <DEDUP_REMOVED lines=55> */
.L_x_9579:
[----:B------:R-:W-:Y:S05]  /*11560*/  BSYNC.RECONVERGENT B0 ;  /* 0x0000000000007941 */ /* 0x000fea0003800200 */
.L_x_9578:
        /* <DEDUP_REMOVED lines=56> */
.L_x_9577:
[----:B------:R-:W-:Y:S05]  /*118f0*/  BSYNC.RECONVERGENT B1 ;  /* 0x0000000000017941 */ /* 0x000fea0003800200 */
.L_x_9576:
[----:B------:R-:W3:Y:S01]  /*11900*/  LD.E R3, desc[UR4][R102.64+0xdc] ;  /* 0x0000dc0466037980 */ /* 0x000ee2000c101900 */
[----:B-1----:R-:W-:Y:S02]  /*11910*/  FMNMX3.FTZ R2, R105, R127, R154, !PT ;  /* 0x0000007f69027276 */ /* 0x002fe4000781009a */
        /* <DEDUP_REMOVED lines=33> */
[----:B--2---:R-:W-:Y:S02]  /*11b30*/  FMNMX3.FTZ R13, R2, R143, R141, !PT ;  /* 0x0000008f020d7276 */ /* 0x004fe4000781008d */
        /* <DEDUP_REMOVED lines=34> */
[-CC-:B------:R-:W-:Y:S01]  /*11d60*/  FFMA.FTZ R119, R119, R3.reuse, -R108.reuse ;  /* 0x0000000377777223 */ /* 0x180fe2000001086c */
[-C--:B------:R-:W-:Y:S01]  /*11d70*/  FFMA.FTZ R146, R146, R3.reuse, -R108 ;  /* 0x0000000392927223 */ /* 0x080fe2000001086c */
        /* <DEDUP_REMOVED lines=20> */
[----:B------:R-:W-:Y:S01]  /*11ec0*/  FMUL.FTZ R26, R41, R78 ;  /* 0x0000004e291a7220 */ /* 0x000fe20000410000 */
[--C-:B------:R-:W-:Y:S01]  /*11ed0*/  FFMA.FTZ R78, R241, R3, -R66.reuse ;  /* 0x00000003f14e7223 */ /* 0x100fe20000010842 */
[----:B------:R-:W-:Y:S01]  /*11ee0*/  FMUL.FTZ R27, R41, R79 ;  /* 0x0000004f291b7220 */ /* 0x000fe20000410000 */
[C---:B------:R-:W-:Y:S01]  /*11ef0*/  FMUL.FTZ R24, R40.reuse, R76 ;  /* 0x0000004c28187220 */ /* 0x040fe20000410000 */
[----:B------:R-:W-:Y:S03]  /*11f00*/  FMUL.FTZ R25, R40, R77 ;  /* 0x0000004d28197220 */ /* 0x000fe60000410000 */
[----:B------:R-:W-:Y:S01]  /*11f10*/  MUFU.EX2 R110, R110 ;  /* 0x0000006e006e7308 */ /* 0x000fe20000000800 */
[-C--:B------:R-:W-:Y:S01]  /*11f20*/  FFMA.FTZ R85, R148, R3.reuse, -R66 ;  /* 0x0000000394557223 */ /* 0x080fe20000010842 */
[-CC-:B------:R-:W-:Y:S01]  /*11f30*/  FFMA.FTZ R76, R115, R3.reuse, -R108.reuse ;  /* 0x00000003734c7223 */ /* 0x180fe2000001086c */
[-C--:B------:R-:W-:Y:S01]  /*11f40*/  FFMA.FTZ R69, R142, R3.reuse, -R108 ;  /* 0x000000038e457223 */ /* 0x080fe2000001086c */
[-C--:B------:R-:W-:Y:S01]  /*11f50*/  FFMA.FTZ R77, R243, R3.reuse, -R66 ;  /* 0x00000003f34d7223 */ /* 0x080fe20000010842 */
[-C--:B------:R-:W-:Y:S01]  /*11f60*/  FFMA.FTZ R116, R221, R3.reuse, -R108 ;  /* 0x00000003dd747223 */ /* 0x080fe2000001086c */
[-C--:B------:R-:W-:Y:S01]  /*11f70*/  FFMA.FTZ R118, R215, R3.reuse, -R66 ;  /* 0x00000003d7767223 */ /* 0x080fe20000010842 */
[-CC-:B------:R-:W-:Y:S03]  /*11f80*/  FFMA.FTZ R115, R217, R3.reuse, -R108.reuse ;  /* 0x00000003d9737223 */ /* 0x180fe6000001086c */
[----:B------:R-:W1:Y:S01]  /*11f90*/  MUFU.EX2 R65, R65 ;  /* 0x0000004100417308 */ /* 0x000e620000000800 */
[-C--:B------:R-:W-:Y:S01]  /*11fa0*/  FFMA.FTZ R120, R213, R3.reuse, -R108 ;  /* 0x00000003d5787223 */ /* 0x080fe2000001086c */
[-C--:B------:R-:W-:Y:S01]  /*11fb0*/  FFMA.FTZ R122, R211, R3.reuse, -R66 ;  /* 0x00000003d37a7223 */ /* 0x080fe20000010842 */
[-CC-:B------:R-:W-:Y:S01]  /*11fc0*/  FFMA.FTZ R68, R111, R3.reuse, -R108.reuse ;  /* 0x000000036f447223 */ /* 0x180fe2000001086c */
[-C--:B------:R-:W-:Y:S01]  /*11fd0*/  FFMA.FTZ R111, R223, R3.reuse, -R108 ;  /* 0x00000003df6f7223 */ /* 0x080fe2000001086c */
[-CC-:B------:R-:W-:Y:S01]  /*11fe0*/  FFMA.FTZ R70, R251, R3.reuse, -R66.reuse ;  /* 0x00000003fb467223 */ /* 0x180fe20000010842 */
[-CC-:B------:R-:W-:Y:S01]  /*11ff0*/  FFMA.FTZ R71, R247, R3.reuse, -R66.reuse ;  /* 0x00000003f7477223 */ /* 0x180fe20000010842 */
[-C--:B------:R-:W-:Y:S03]  /*12000*/  FFMA.FTZ R96, R229, R3.reuse, -R66 ;  /* 0x00000003e5607223 */ /* 0x080fe60000010842 */
[----:B------:R-:W2:Y:S01]  /*12010*/  MUFU.EX2 R107, R107 ;  /* 0x0000006b006b7308 */ /* 0x000ea20000000800 */
[-C--:B------:R-:W-:Y:S01]  /*12020*/  FFMA.FTZ R124, R205, R3.reuse, -R108 ;  /* 0x00000003cd7c7223 */ /* 0x080fe2000001086c */
[-CC-:B------:R-:W-:Y:S01]  /*12030*/  FFMA.FTZ R121, R203, R3.reuse, -R66.reuse ;  /* 0x00000003cb797223 */ /* 0x180fe20000010842 */
[-C--:B------:R-:W-:Y:S01]  /*12040*/  FFMA.FTZ R126, R199, R3.reuse, -R66 ;  /* 0x00000003c77e7223 */ /* 0x080fe20000010842 */
[-CC-:B------:R-:W-:Y:S01]  /*12050*/  FFMA.FTZ R123, R201, R3.reuse, -R108.reuse ;  /* 0x00000003c97b7223 */ /* 0x180fe2000001086c */
[-C--:B------:R-:W-:Y:S01]  /*12060*/  FFMA.FTZ R128, R197, R3.reuse, -R108 ;  /* 0x00000003c5807223 */ /* 0x080fe2000001086c */
[-CC-:B------:R-:W-:Y:S01]  /*12070*/  FFMA.FTZ R125, R193, R3.reuse, -R66.reuse ;  /* 0x00000003c17d7223 */ /* 0x180fe20000010842 */
[-CC-:B------:R-:W-:Y:S03]  /*12080*/  FFMA.FTZ R130, R195, R3.reuse, -R66.reuse ;  /* 0x00000003c3827223 */ /* 0x180fe60000010842 */
[----:B------:R-:W3:Y:S01]  /*12090*/  MUFU.EX2 R114, R114 ;  /* 0x0000007200727308 */ /* 0x000ee20000000800 */
[----:B-1----:R-:W-:Y:S01]  /*120a0*/  F2FP.F16.F32.PACK_AB R47, R65, R110 ;  /* 0x0000006e412f723e */ /* 0x002fe200000000ff */
[-CC-:B------:R-:W-:Y:S01]  /*120b0*/  FFMA.FTZ R39, R39, R3.reuse, -R66.reuse ;  /* 0x0000000327277223 */ /* 0x180fe20000010842 */
[-CC-:B------:R-:W-:Y:S01]  /*120c0*/  FFMA.FTZ R38, R38, R3.reuse, -R66.reuse ;  /* 0x0000000326267223 */ /* 0x180fe20000010842 */
[----:B------:R-:W-:Y:S01]  /*120d0*/  FFMA.FTZ R37, R37, R3, -R66 ;  /* 0x0000000325257223 */ /* 0x000fe20000010842 */
[C---:B------:R-:W-:Y:S02]  /*120e0*/  ISETP.GT.AND P0, PT, R188.reuse, RZ, PT ;  /* 0x000000ffbc00720c */ /* 0x040fe40003f04270 */
[----:B------:R-:W-:Y:S03]  /*120f0*/  IADD3 R188, PT, PT, R188, -0x1, RZ ;  /* 0xffffffffbcbc7810 */ /* 0x000fe60007ffe0ff */
[----:B------:R-:W1:Y:S01]  /*12100*/  MUFU.EX2 R112, R112 ;  /* 0x0000007000707308 */ /* 0x000e620000000800 */
[C---:B--2---:R-:W-:Y:S01]  /*12110*/  F2FP.F16.F32.PACK_AB R44, R107.reuse, R109 ;  /* 0x0000006d6b2c723e */ /* 0x044fe200000000ff */
[----:B------:R-:W-:Y:S04]  /*12120*/  FFMA.FTZ R109, R40, R189, R109 ;  /* 0x000000bd286d7223 */ /* 0x000fe8000001006d */
[----:B------:R-:W-:Y:S01]  /*12130*/  FADD.FTZ R109, R107, R109 ;  /* 0x0000006d6b6d7221 */ /* 0x000fe20000010000 */
[-C--:B------:R-:W-:Y:S03]  /*12140*/  FFMA.FTZ R107, R153, R3.reuse, -R108 ;  /* 0x00000003996b7223 */ /* 0x080fe6000001086c */
[----:B------:R-:W-:Y:S01]  /*12150*/  MUFU.EX2 R78, R78 ;  /* 0x0000004e004e7308 */ /* 0x000fe20000000800 */
[C---:B---3--:R-:W-:Y:S01]  /*12160*/  F2FP.F16.F32.PACK_AB R45, R42.reuse, R114 ;  /* 0x000000722a2d723e */ /* 0x048fe200000000ff */
[----:B------:R-:W-:Y:S04]  /*12170*/  FFMA.FTZ R114, R41, R190, R114 ;  /* 0x000000be29727223 */ /* 0x000fe80000010072 */
[----:B------:R-:W-:Y:S01]  /*12180*/  FADD.FTZ R87, R42, R114 ;  /* 0x000000722a577221 */ /* 0x000fe20000010000 */
[----:B------:R-:W-:Y:S03]  /*12190*/  FFMA.FTZ R114, R149, R3, -R108 ;  /* 0x0000000395727223 */ /* 0x000fe6000001086c */
[----:B------:R-:W-:Y:S01]  /*121a0*/  MUFU.EX2 R67, R67 ;  /* 0x0000004300437308 */ /* 0x000fe20000000800 */
[----:B-1----:R-:W-:Y:S01]  /*121b0*/  F2FP.F16.F32.PACK_AB R46, R105, R112 ;  /* 0x00000070692e723e */ /* 0x002fe200000000ff */
[----:B------:R-:W-:Y:S01]  /*121c0*/  FADD.FTZ R86, R110, R87 ;  /* 0x000000576e567221 */ /* 0x000fe20000010000 */
[----:B------:R-:W-:Y:S03]  /*121d0*/  FADD.FTZ R92, R112, R109 ;  /* 0x0000006d705c7221 */ /* 0x000fe60000010000 */
[----:B------:R-:W-:Y:S01]  /*121e0*/  FADD.FTZ R86, R65, R86 ;  /* 0x0000005641567221 */ /* 0x000fe20000010000 */
[----:B------:R-:W-:Y:S01]  /*121f0*/  FADD.FTZ R92, R105, R92 ;  /* 0x0000005c695c7221 */ /* 0x000fe20000010000 */
[C---:B------:R-:W-:Y:S02]  /*12200*/  HMMA.16816.F32 R4, R44.reuse, R12, R4 ;  /* 0x0000000c2c04723c */ /* 0x040fe40000001804 */
[----:B------:R1:W2:Y:S03]  /*12210*/  MUFU.EX2 R84, R119 ;  /* 0x0000007700547308 */ /* 0x0002a60000000800 */
[C---:B------:R-:W-:Y:S01]  /*12220*/  FMUL.FTZ R12, R40.reuse, R88 ;  /* 0x00000058280c7220 */ /* 0x040fe20000410000 */
[C---:B------:R-:W-:Y:S01]  /*12230*/  FMUL.FTZ R13, R40.reuse, R89 ;  /* 0x00000059280d7220 */ /* 0x040fe20000410000 */
[--C-:B------:R-:W-:Y:S01]  /*12240*/  FFMA.FTZ R88, R235, R3, -R66.reuse ;  /* 0x00000003eb587223 */ /* 0x100fe20000010842 */
[C---:B------:R-:W-:Y:S04]  /*12250*/  HMMA.16816.F32 R8, R44.reuse, R14, R8 ;  /* 0x0000000e2c08723c */ /* 0x040fe80000001808 */
[----:B------:R-:W-:Y:S01]  /*12260*/  MUFU.EX2 R85, R85 ;  /* 0x0000005500557308 */ /* 0x000fe20000000800 */
[C---:B------:R-:W-:Y:S01]  /*12270*/  FMUL.FTZ R14, R41.reuse, R90 ;  /* 0x0000005a290e7220 */ /* 0x040fe20000410000 */
[----:B------:R-:W-:Y:S01]  /*12280*/  FMUL.FTZ R15, R41, R91 ;  /* 0x0000005b290f7220 */ /* 0x000fe20000410000 */
[-C--:B------:R-:W-:Y:S01]  /*12290*/  FFMA.FTZ R89, R231, R3.reuse, -R66 ;  /* 0x00000003e7597223 */ /* 0x080fe20000010842 */
[-C--:B------:R-:W-:Y:S01]  /*122a0*/  FFMA.FTZ R90, R227, R3.reuse, -R108 ;  /* 0x00000003e35a7223 */ /* 0x080fe2000001086c */
[-C--:B------:R-:W-:Y:S01]  /*122b0*/  FFMA.FTZ R91, R225, R3.reuse, -R66 ;  /* 0x00000003e15b7223 */ /* 0x080fe20000010842 */
[----:B------:R-:W-:Y:S04]  /*122c0*/  MOV R105, R2 ;  /* 0x0000000200697202 */ /* 0x000fe80000000f00 */
[----:B------:R-:W-:Y:S01]  /*122d0*/  MUFU.EX2 R79, R146 ;  /* 0x00000092004f7308 */ /* 0x000fe20000000800 */
[----:B-1----:R-:W-:Y:S01]  /*122e0*/  FFMA.FTZ R119, R207, R3, -R108 ;  /* 0x00000003cf777223 */ /* 0x002fe2000001086c */
[C---:B------:R-:W-:Y:S03]  /*122f0*/  HMMA.16816.F32 R12, R44.reuse, R20, R12 ;  /* 0x000000142c0c723c */ /* 0x040fe6000000180c */
[C---:B------:R-:W-:Y:S01]  /*12300*/  FMUL.FTZ R20, R40.reuse, R80 ;  /* 0x0000005028147220 */ /* 0x040fe20000410000 */
[C---:B------:R-:W-:Y:S01]  /*12310*/  FMUL.FTZ R21, R40.reuse, R81 ;  /* 0x0000005128157220 */ /* 0x040fe20000410000 */
[-CC-:B------:R-:W-:Y:S03]  /*12320*/  FFMA.FTZ R80, R117, R3.reuse, -R66.reuse ;  /* 0x0000000375507223 */ /* 0x180fe60000010842 */
[----:B------:R-:W-:Y:S01]  /*12330*/  MUFU.EX2 R76, R76 ;  /* 0x0000004c004c7308 */ /* 0x000fe20000000800 */
[----:B------:R-:W-:Y:S01]  /*12340*/  FFMA.FTZ R117, R209, R3, -R66 ;  /* 0x00000003d1757223 */ /* 0x000fe20000010842 */
[C---:B------:R-:W-:Y:S03]  /*12350*/  HMMA.16816.F32 R16, R44.reuse, R22, R16 ;  /* 0x000000162c10723c */ /* 0x040fe60000001810 */
[C---:B------:R-:W-:Y:S01]  /*12360*/  FMUL.FTZ R22, R41.reuse, R82 ;  /* 0x0000005229167220 */ /* 0x040fe20000410000 */
[----:B------:R-:W-:Y:S01]  /*12370*/  FMUL.FTZ R23, R41, R83 ;  /* 0x0000005329177220 */ /* 0x000fe20000410000 */
[-CC-:B------:R-:W-:Y:S03]  /*12380*/  FFMA.FTZ R82, R239, R3.reuse, -R108.reuse ;  /* 0x00000003ef527223 */ /* 0x180fe6000001086c */
[----:B------:R-:W1:Y:S01]  /*12390*/  MUFU.EX2 R80, R80 ;  /* 0x0000005000507308 */ /* 0x000e620000000800 */
[-CC-:B------:R-:W-:Y:S01]  /*123a0*/  FFMA.FTZ R81, R237, R3.reuse, -R108.reuse ;  /* 0x00000003ed517223 */ /* 0x180fe2000001086c */
[----:B------:R-:W-:Y:S01]  /*123b0*/  FFMA.FTZ R83, R233, R3, -R108 ;  /* 0x00000003e9537223 */ /* 0x000fe2000001086c */
        /* <DEDUP_REMOVED lines=11> */
[----:B------:R-:W-:Y:S02]  /*12470*/  FFMA.FTZ R74, R245, R3, -R108 ;  /* 0x00000003f54a7223 */ /* 0x000fe4000001086c */
[C---:B------:R-:W-:Y:S07]  /*12480*/  HMMA.16816.F32 R28, R44.reuse, R48, R28 ;  /* 0x000000302c1c723c */ /* 0x040fee000000181c */
[----:B------:R-:W3:Y:S01]  /*12490*/  MUFU.EX2 R73, R73 ;  /* 0x0000004900497308 */ /* 0x000ee20000000800 */
[----:B------:R-:W-:Y:S01]  /*124a0*/  HMMA.16816.F32 R32, R44, R50, R32 ;  /* 0x000000322c20723c */ /* 0x000fe20000001820 */
[----:B------:R-:W4:Y:S02]  /*124b0*/  LDSM.16.MT88.4 R48, [R106+0x6800] ;  /* 0x006800006a30783b */ /* 0x000f240000004200 */
[----:B--2---:R-:W-:Y:S01]  /*124c0*/  F2FP.F16.F32.PACK_AB R44, R84, R67 ;  /* 0x00000043542c723e */ /* 0x004fe200000000ff */
[----:B------:R-:W-:Y:S01]  /*124d0*/  FADD.FTZ R67, R67, R92 ;  /* 0x0000005c43437221 */ /* 0x000fe20000010000 */
[----:B-1----:R-:W-:Y:S01]  /*124e0*/  F2FP.F16.F32.PACK_AB R45, R80, R85 ;  /* 0x00000055502d723e */ /* 0x002fe200000000ff */
[----:B------:R-:W-:Y:S01]  /*124f0*/  FADD.FTZ R85, R85, R86 ;  /* 0x0000005655557221 */ /* 0x000fe20000010000 */
[----:B------:R-:W-:Y:S01]  /*12500*/  F2FP.F16.F32.PACK_AB R46, R76, R79 ;  /* 0x0000004f4c2e723e */ /* 0x000fe200000000ff */
[----:B------:R-:W-:Y:S01]  /*12510*/  FADD.FTZ R84, R84, R67 ;  /* 0x0000004354547221 */ /* 0x000fe20000010000 */
[----:B------:R-:W-:Y:S01]  /*12520*/  LDSM.16.MT88.4 R92, [R160+0x9800] ;  /* 0x00980000a05c783b */ /* 0x000fe20000004200 */
[----:B------:R-:W-:Y:S01]  /*12530*/  FADD.FTZ R85, R80, R85 ;  /* 0x0000005550557221 */ /* 0x000fe20000010000 */
[----:B------:R-:W1:Y:S01]  /*12540*/  MUFU.EX2 R77, R77 ;  /* 0x0000004d004d7308 */ /* 0x000e620000000800 */
[----:B---3--:R-:W-:Y:S01]  /*12550*/  F2FP.F16.F32.PACK_AB R47, R73, R72 ;  /* 0x00000048492f723e */ /* 0x008fe200000000ff */
[----:B------:R-:W-:Y:S01]  /*12560*/  FADD.FTZ R79, R79, R84 ;  /* 0x000000544f4f7221 */ /* 0x000fe20000010000 */
[----:B------:R-:W-:Y:S03]  /*12570*/  FADD.FTZ R72, R72, R85 ;  /* 0x0000005548487221 */ /* 0x000fe60000010000 */
[----:B------:R-:W-:Y:S01]  /*12580*/  LDSM.16.MT88.4 R84, [R156+0x9800] ;  /* 0x009800009c54783b */ /* 0x000fe20000004200 */
[----:B------:R-:W-:Y:S01]  /*12590*/  FADD.FTZ R76, R76, R79 ;  /* 0x0000004f4c4c7221 */ /* 0x000fe20000010000 */
[C---:B------:R-:W-:Y:S02]  /*125a0*/  HMMA.16816.F32 R4, R44.reuse, R52, R4 ;  /* 0x000000342c04723c */ /* 0x040fe40000001804 */
[----:B------:R-:W-:Y:S01]  /*125b0*/  MUFU.EX2 R88, R88 ;  /* 0x0000005800587308 */ /* 0x000fe20000000800 */
[----:B------:R-:W-:Y:S05]  /*125c0*/  FADD.FTZ R73, R73, R72 ;  /* 0x0000004849497221 */ /* 0x000fea0000010000 */
        /* <DEDUP_REMOVED lines=16> */
[----:B------:R-:W4:Y:S08]  /*126d0*/  LDSM.16.MT88.4 R60, [R104+0x7000] ;  /* 0x00700000683c783b */ /* 0x000f300000004200 */
[----:B------:R-:W2:Y:S01]  /*126e0*/  MUFU.EX2 R71, R71 ;  /* 0x0000004700477308 */ /* 0x000ea20000000800 */
[----:B-1----:R-:W-:Y:S02]  /*126f0*/  F2FP.F16.F32.PACK_AB R47, R78, R77 ;  /* 0x0000004d4e2f723e */ /* 0x002fe400000000ff */
[C---:B-----5:R-:W-:Y:S01]  /*12700*/  F2FP.F16.F32.PACK_AB R44, R68.reuse, R69 ;  /* 0x00000045442c723e */ /* 0x060fe200000000ff */
[----:B------:R-:W-:Y:S06]  /*12710*/  FADD.FTZ R69, R69, R76 ;  /* 0x0000004c45457221 */ /* 0x000fec0000010000 */
[----:B------:R-:W-:Y:S01]  /*12720*/  MUFU.EX2 R75, R75 ;  /* 0x0000004b004b7308 */ /* 0x000fe20000000800 */
[----:B------:R-:W-:Y:S09]  /*12730*/  FADD.FTZ R68, R68, R69 ;  /* 0x0000004544447221 */ /* 0x000ff20000010000 */
[----:B------:R-:W1:Y:S01]  /*12740*/  MUFU.EX2 R74, R74 ;  /* 0x0000004a004a7308 */ /* 0x000e620000000800 */
[C---:B--2---:R-:W-:Y:S01]  /*12750*/  F2FP.F16.F32.PACK_AB R45, R71.reuse, R70 ;  /* 0x00000046472d723e */ /* 0x044fe200000000ff */
[----:B------:R-:W-:Y:S04]  /*12760*/  FADD.FTZ R70, R70, R73 ;  /* 0x0000004946467221 */ /* 0x000fe80000010000 */
[----:B------:R-:W-:Y:S04]  /*12770*/  FADD.FTZ R70, R71, R70 ;  /* 0x0000004647467221 */ /* 0x000fe80000010000 */
[----:B------:R-:W-:Y:S01]  /*12780*/  MUFU.EX2 R115, R115 ;  /* 0x0000007300737308 */ /* 0x000fe20000000800 */
[----:B------:R-:W-:Y:S04]  /*12790*/  FADD.FTZ R77, R77, R70 ;  /* 0x000000464d4d7221 */ /* 0x000fe80000010000 */
[----:B------:R-:W-:Y:S05]  /*127a0*/  FADD.FTZ R77, R78, R77 ;  /* 0x0000004d4e4d7221 */ /* 0x000fea0000010000 */
        /* <DEDUP_REMOVED lines=13> */
[----:B------:R-:W3:Y:S01]  /*12880*/  MUFU.EX2 R81, R81 ;  /* 0x0000005100517308 */ /* 0x000ee20000000800 */
[C---:B----4-:R-:W-:Y:S09]  /*12890*/  HMMA.16816.F32 R20, R44.reuse, R48, R20 ;  /* 0x000000302c14723c */ /* 0x050ff20000001814 */
[----:B------:R-:W4:Y:S01]  /*128a0*/  MUFU.EX2 R89, R89 ;  /* 0x0000005900597308 */ /* 0x000f220000000800 */
[C---:B------:R-:W-:Y:S01]  /*128b0*/  HMMA.16816.F32 R24, R44.reuse, R50, R24 ;  /* 0x000000322c18723c */ /* 0x040fe20000001818 */
[----:B------:R-:W5:Y:S08]  /*128c0*/  LDSM.16.MT88.4 R48, [R106+0x7800] ;  /* 0x007800006a30783b */ /* 0x000f700000004200 */
[----:B------:R-:W-:Y:S01]  /*128d0*/  MUFU.EX2 R83, R83 ;  /* 0x0000005300537308 */ /* 0x000fe20000000800 */
[C---:B------:R-:W-:Y:S09]  /*128e0*/  HMMA.16816.F32 R28, R44.reuse, R60, R28 ;  /* 0x0000003c2c1c723c */ /* 0x040ff2000000181c */
[----:B------:R-:W1:Y:S01]  /*128f0*/  MUFU.EX2 R90, R90 ;  /* 0x0000005a005a7308 */ /* 0x000e620000000800 */
[----:B------:R-:W-:Y:S01]  /*12900*/  HMMA.16816.F32 R32, R44, R62, R32 ;  /* 0x0000003e2c20723c */ /* 0x000fe20000001820 */
[----:B------:R-:W5:Y:S08]  /*12910*/  LDSM.16.MT88.4 R60, [R104+0x7800] ;  /* 0x00780000683c783b */ /* 0x000f700000004200 */
[----:B------:R-:W-:Y:S01]  /*12920*/  MUFU.EX2 R96, R96 ;  /* 0x0000006000607308 */ /* 0x000fe20000000800 */
[----:B---3--:R-:W-:Y:S02]  /*12930*/  F2FP.F16.F32.PACK_AB R44, R81, R82 ;  /* 0x00000052512c723e */ /* 0x008fe400000000ff */
[C---:B----4-:R-:W-:Y:S01]  /*12940*/  F2FP.F16.F32.PACK_AB R45, R89.reuse, R88 ;  /* 0x00000058592d723e */ /* 0x050fe200000000ff */
[----:B------:R-:W-:Y:S02]  /*12950*/  FADD.FTZ R88, R88, R77 ;  /* 0x0000004d58587221 */ /* 0x000fe40000010000 */
[----:B------:R-:W-:Y:S04]  /*12960*/  LDSM.16.MT88.4 R76, [R106+0x9800] ;  /* 0x009800006a4c783b */ /* 0x000fe80000004200 */
[----:B------:R-:W3:Y:S01]  /*12970*/  MUFU.EX2 R91, R91 ;  /* 0x0000005b005b7308 */ /* 0x000ee20000000800 */
[----:B-1----:R-:W-:Y:S01]  /*12980*/  F2FP.F16.F32.PACK_AB R46, R90, R83 ;  /* 0x000000535a2e723e */ /* 0x002fe200000000ff */
[----:B------:R-:W-:Y:S08]  /*12990*/  FADD.FTZ R89, R89, R88 ;  /* 0x0000005859597221 */ /* 0x000ff00000010000 */
[----:B------:R-:W-:Y:S10]  /*129a0*/  MUFU.EX2 R119, R119 ;  /* 0x0000007700777308 */ /* 0x000ff40000000800 */
[----:B------:R-:W1:Y:S01]  /*129b0*/  MUFU.EX2 R124, R124 ;  /* 0x0000007c007c7308 */ /* 0x000e620000000800 */
[----:B---3--:R-:W-:Y:S01]  /*129c0*/  F2FP.F16.F32.PACK_AB R47, R91, R96 ;  /* 0x000000605b2f723e */ /* 0x008fe200000000ff */
[----:B------:R-:W-:Y:S06]  /*129d0*/  FADD.FTZ R96, R96, R89 ;  /* 0x0000005960607221 */ /* 0x000fec0000010000 */
[C---:B------:R-:W-:Y:S02]  /*129e0*/  HMMA.16816.F32 R4, R44.reuse, R52, R4 ;  /* 0x000000342c04723c */ /* 0x040fe40000001804 */
[----:B------:R-:W-:Y:S06]  /*129f0*/  MUFU.EX2 R121, R121 ;  /* 0x0000007900797308 */ /* 0x000fec0000000800 */
[C---:B------:R-:W-:Y:S01]  /*12a00*/  HMMA.16816.F32 R8, R44.reuse, R54, R8 ;  /* 0x000000362c08723c */ /* 0x040fe20000001808 */
[----:B------:R-:W3:Y:S03]  /*12a10*/  LDSM.16.MT88.4 R52, [R160+0x8000] ;  /* 0x00800000a034783b */ /* 0x000ee60000004200 */
[----:B------:R-:W4:Y:S01]  /*12a20*/  MUFU.EX2 R126, R126 ;  /* 0x0000007e007e7308 */ /* 0x000f220000000800 */
[----:B-1----:R-:W-:Y:S03]  /*12a30*/  F2FP.F16.F32.PACK_AB R40, R124, R119 ;  /* 0x000000777c28723e */ /* 0x002fe600000000ff */
[C---:B--2---:R-:W-:Y:S06]  /*12a40*/  HMMA.16816.F32 R12, R44.reuse, R56, R12 ;  /* 0x000000382c0c723c */ /* 0x044fec000000180c */
[----:B------:R-:W-:Y:S02]  /*12a50*/  MUFU.EX2 R123, R123 ;  /* 0x0000007b007b7308 */ /* 0x000fe40000000800 */
[C---:B------:R-:W-:Y:S01]  /*12a60*/  HMMA.16816.F32 R16, R44.reuse, R58, R16 ;  /* 0x0000003a2c10723c */ /* 0x040fe20000001810 */
[----:B------:R-:W1:Y:S07]  /*12a70*/  LDSM.16.MT88.4 R56, [R156+0x8000] ;  /* 0x008000009c38783b */ /* 0x000e6e0000004200 */
[----:B------:R-:W2:Y:S01]  /*12a80*/  MUFU.EX2 R128, R128 ;  /* 0x0000008000807308 */ /* 0x000ea20000000800 */
[----:B----4-:R-:W-:Y:S01]  /*12a90*/  F2FP.F16.F32.PACK_AB R41, R126, R121 ;  /* 0x000000797e29723e */ /* 0x010fe200000000ff */
[C---:B-----5:R-:W-:Y:S08]  /*12aa0*/  HMMA.16816.F32 R20, R44.reuse, R48, R20 ;  /* 0x000000302c14723c */ /* 0x060ff00000001814 */
[----:B------:R-:W-:Y:S01]  /*12ab0*/  MUFU.EX2 R125, R125 ;  /* 0x0000007d007d7308 */ /* 0x000fe20000000800 */
[C---:B------:R-:W-:Y:S01]  /*12ac0*/  HMMA.16816.F32 R24, R44.reuse, R50, R24 ;  /* 0x000000322c18723c */ /* 0x040fe20000001818 */
[----:B------:R-:W4:Y:S08]  /*12ad0*/  LDSM.16.MT88.4 R48, [R106+0x8000] ;  /* 0x008000006a30783b */ /* 0x000f300000004200 */
[----:B------:R-:W-:Y:S01]  /*12ae0*/  MUFU.EX2 R130, R130 ;  /* 0x0000008200827308 */ /* 0x000fe20000000800 */
[----:B--2---:R-:W-:Y:S01]  /*12af0*/  F2FP.F16.F32.PACK_AB R42, R128, R123 ;  /* 0x0000007b802a723e */ /* 0x004fe200000000ff */
[C---:B------:R-:W-:Y:S08]  /*12b00*/  HMMA.16816.F32 R28, R44.reuse, R60, R28 ;  /* 0x0000003c2c1c723c */ /* 0x040ff0000000181c */
[----:B------:R-:W-:Y:S01]  /*12b10*/  MUFU.EX2 R107, R107 ;  /* 0x0000006b006b7308 */ /* 0x000fe20000000800 */
[----:B------:R-:W-:Y:S01]  /*12b20*/  HMMA.16816.F32 R32, R44, R62, R32 ;  /* 0x0000003e2c20723c */ /* 0x000fe20000001820 */
[----:B------:R-:W2:Y:S08]  /*12b30*/  LDSM.16.MT88.4 R60, [R104+0x8000] ;  /* 0x00800000683c783b */ /* 0x000eb00000004200 */
[----:B------:R-:W-:Y:S01]  /*12b40*/  MUFU.EX2 R114, R114 ;  /* 0x0000007200727308 */ /* 0x000fe20000000800 */
        /* <DEDUP_REMOVED lines=8> */
[----:B------:R-:W5:Y:S07]  /*12bd0*/  LDSM.16.MT88.4 R52, [R160+0x8800] ;  /* 0x00880000a034783b */ /* 0x000f6e0000004200 */
[----:B------:R-:W-:Y:S01]  /*12be0*/  MUFU.EX2 R37, R37 ;  /* 0x0000002500257308 */ /* 0x000fe20000000800 */
[C---:B-1----:R-:W-:Y:S03]  /*12bf0*/  HMMA.16816.F32 R12, R44.reuse, R56, R12 ;  /* 0x000000382c0c723c */ /* 0x042fe6000000180c */
[----:B---3--:R-:W-:Y:S05]  /*12c00*/  F2FP.F16.F32.PACK_AB R69, R38, R39 ;  /* 0x000000272645723e */ /* 0x008fea00000000ff */
[C---:B------:R-:W-:Y:S01]  /*12c10*/  HMMA.16816.F32 R16, R44.reuse, R58, R16 ;  /* 0x0000003a2c10723c */ /* 0x040fe20000001810 */
[----:B------:R-:W-:Y:S07]  /*12c20*/  LDSM.16.MT88.4 R56, [R106+0x8800] ;  /* 0x008800006a38783b */ /* 0x000fee0000004200 */
[C---:B----4-:R-:W-:Y:S08]  /*12c30*/  HMMA.16816.F32 R20, R44.reuse, R48, R20 ;  /* 0x000000302c14723c */ /* 0x050ff00000001814 */
[C---:B------:R-:W-:Y:S01]  /*12c40*/  HMMA.16816.F32 R24, R44.reuse, R50, R24 ;  /* 0x000000322c18723c */ /* 0x040fe20000001818 */
[----:B------:R-:W1:Y:S07]  /*12c50*/  LDSM.16.MT88.4 R48, [R156+0x8800] ;  /* 0x008800009c30783b */ /* 0x000e6e0000004200 */
[C---:B--2---:R-:W-:Y:S03]  /*12c60*/  HMMA.16816.F32 R28, R44.reuse, R60, R28 ;  /* 0x0000003c2c1c723c */ /* 0x044fe6000000181c */
[--C-:B------:R-:W-:Y:S01]  /*12c70*/  FFMA.FTZ R60, R43, R3, -R108.reuse ;  /* 0x000000032b3c7223 */ /* 0x100fe2000001086c */
[----:B------:R-:W-:Y:S01]  /*12c80*/  F2FP.F16.F32.PACK_AB R43, R130, R125 ;  /* 0x0000007d822b723e */ /* 0x000fe200000000ff */
[-C--:B------:R-:W-:Y:S03]  /*12c90*/  FFMA.FTZ R61, R191, R3.reuse, -R108 ;  /* 0x00000003bf3d7223 */ /* 0x080fe6000001086c */
[----:B------:R-:W-:Y:S01]  /*12ca0*/  HMMA.16816.F32 R32, R44, R62, R32 ;  /* 0x0000003e2c20723c */ /* 0x000fe20000001820 */
[----:B------:R-:W2:Y:S01]  /*12cb0*/  LDSM.16.MT88.4 R44, [R104+0x8800] ;  /* 0x00880000682c783b */ /* 0x000ea20000004200 */
[----:B------:R-:W-:Y:S01]  /*12cc0*/  MUFU.EX2 R60, R60 ;  /* 0x0000003c003c7308 */ /* 0x000fe20000000800 */
[-CC-:B------:R-:W-:Y:S01]  /*12cd0*/  FFMA.FTZ R62, R155, R3.reuse, -R66.reuse ;  /* 0x000000039b3e7223 */ /* 0x180fe20000010842 */
[-CC-:B------:R-:W-:Y:S04]  /*12ce0*/  FFMA.FTZ R63, R151, R3.reuse, -R66.reuse ;  /* 0x00000003973f7223 */ /* 0x180fe80000010842 */
[C---:B-----5:R-:W-:Y:S04]  /*12cf0*/  HMMA.16816.F32 R4, R40.reuse, R52, R4 ;  /* 0x000000342804723c */ /* 0x060fe80000001804 */
[----:B------:R-:W3:Y:S04]  /*12d00*/  MUFU.EX2 R61, R61 ;  /* 0x0000003d003d7308 */ /* 0x000ee80000000800 */
[C---:B------:R-:W-:Y:S01]  /*12d10*/  HMMA.16816.F32 R8, R40.reuse, R54, R8 ;  /* 0x000000362808723c */ /* 0x040fe20000001808 */
[----:B------:R-:W-:Y:S05]  /*12d20*/  LDSM.16.MT88.4 R52, [R156+0x9000] ;  /* 0x009000009c34783b */ /* 0x000fea0000004200 */
[----:B------:R-:W-:Y:S02]  /*12d30*/  MUFU.EX2 R62, R62 ;  /* 0x0000003e003e7308 */ /* 0x000fe40000000800 */
[C---:B-1----:R-:W-:Y:S08]  /*12d40*/  HMMA.16816.F32 R12, R40.reuse, R48, R12 ;  /* 0x00000030280c723c */ /* 0x042ff0000000180c */
[----:B------:R-:W1:Y:S01]  /*12d50*/  MUFU.EX2 R63, R63 ;  /* 0x0000003f003f7308 */ /* 0x000e620000000800 */
[C---:B------:R-:W-:Y:S01]  /*12d60*/  HMMA.16816.F32 R16, R40.reuse, R50, R16 ;  /* 0x000000322810723c */ /* 0x040fe20000001810 */
[----:B------:R-:W4:Y:S07]  /*12d70*/  LDSM.16.MT88.4 R48, [R160+0x9000] ;  /* 0x00900000a030783b */ /* 0x000f2e0000004200 */
[C---:B------:R-:W-:Y:S03]  /*12d80*/  HMMA.16816.F32 R20, R40.reuse, R56, R20 ;  /* 0x000000382814723c */ /* 0x040fe60000001814 */
[-CC-:B------:R-:W-:Y:S01]  /*12d90*/  FFMA.FTZ R56, R147, R3.reuse, -R66.reuse ;  /* 0x0000000393387223 */ /* 0x180fe20000010842 */
[-CC-:B------:R-:W-:Y:S01]  /*12da0*/  FFMA.FTZ R57, R145, R3.reuse, -R66.reuse ;  /* 0x0000000391397223 */ /* 0x180fe20000010842 */
[-C--:B------:R-:W-:Y:S01]  /*12db0*/  FFMA.FTZ R66, R36, R3.reuse, -R66 ;  /* 0x0000000324427223 */ /* 0x080fe20000010842 */
[----:B------:R-:W-:Y:S02]  /*12dc0*/  FADD.FTZ R36, R82, R75 ;  /* 0x0000004b52247221 */ /* 0x000fe40000010000 */
[C---:B------:R-:W-:Y:S01]  /*12dd0*/  HMMA.16816.F32 R24, R40.reuse, R58, R24 ;  /* 0x0000003a2818723c */ /* 0x040fe20000001818 */
[----:B------:R-:W-:Y:S02]  /*12de0*/  MUFU.EX2 R56, R56 ;  /* 0x0000003800387308 */ /* 0x000fe40000000800 */
[----:B------:R-:W-:Y:S01]  /*12df0*/  FADD.FTZ R36, R81, R36 ;  /* 0x0000002451247221 */ /* 0x000fe20000010000 */
[-CC-:B------:R-:W-:Y:S01]  /*12e00*/  FFMA.FTZ R58, R143, R3.reuse, -R108.reuse ;  /* 0x000000038f3a7223 */ /* 0x180fe2000001086c */
[----:B------:R-:W-:Y:S02]  /*12e10*/  FFMA.FTZ R59, R141, R3, -R108 ;  /* 0x000000038d3b7223 */ /* 0x000fe4000001086c */
[----:B------:R-:W-:Y:S01]  /*12e20*/  FADD.FTZ R83, R83, R36 ;  /* 0x0000002453537221 */ /* 0x000fe20000010000 */
[C---:B--2---:R-:W-:Y:S03]  /*12e30*/  HMMA.16816.F32 R28, R40.reuse, R44, R28 ;  /* 0x0000002c281c723c */ /* 0x044fe6000000181c */
[----:B------:R-:W2:Y:S01]  /*12e40*/  MUFU.EX2 R57, R57 ;  /* 0x0000003900397308 */ /* 0x000ea20000000800 */
[----:B------:R-:W-:Y:S01]  /*12e50*/  FADD.FTZ R36, R91, R96 ;  /* 0x000000605b247221 */ /* 0x000fe20000010000 */
[----:B------:R-:W-:Y:S03]  /*12e60*/  FADD.FTZ R90, R90, R83 ;  /* 0x000000535a5a7221 */ /* 0x000fe60000010000 */
[----:B------:R-:W-:Y:S01]  /*12e70*/  FADD.FTZ R113, R113, R36 ;  /* 0x0000002471717221 */ /* 0x000fe20000010000 */
[----:B------:R-:W-:Y:S01]  /*12e80*/  HMMA.16816.F32 R32, R40, R46, R32 ;  /* 0x0000002e2820723c */ /* 0x000fe20000001820 */
[----:B------:R-:W5:Y:S03]  /*12e90*/  LDSM.16.MT88.4 R44, [R106+0x9000] ;  /* 0x009000006a2c783b */ /* 0x000f660000004200 */
[----:B------:R-:W-:Y:S01]  /*12ea0*/  MUFU.EX2 R58, R58 ;  /* 0x0000003a003a7308 */ /* 0x000fe20000000800 */
[----:B---3--:R-:W-:Y:S01]  /*12eb0*/  F2FP.F16.F32.PACK_AB R40, R61, R60 ;  /* 0x0000003c3d28723e */ /* 0x008fe200000000ff */
[----:B------:R-:W-:Y:S01]  /*12ec0*/  FADD.FTZ R111, R111, R90 ;  /* 0x0000005a6f6f7221 */ /* 0x000fe20000010000 */
[----:B-1----:R-:W-:Y:S01]  /*12ed0*/  F2FP.F16.F32.PACK_AB R41, R63, R62 ;  /* 0x0000003e3f29723e */ /* 0x002fe200000000ff */
[----:B------:R-:W-:Y:S01]  /*12ee0*/  FADD.FTZ R118, R118, R113 ;  /* 0x0000007176767221 */ /* 0x000fe20000010000 */
[----:B------:R-:W-:Y:S01]  /*12ef0*/  F2FP.F16.F32.PACK_AB R42, R114, R107 ;  /* 0x0000006b722a723e */ /* 0x000fe200000000ff */
[----:B------:R-:W-:Y:S01]  /*12f00*/  FADD.FTZ R116, R116, R111 ;  /* 0x0000006f74747221 */ /* 0x000fe20000010000 */
[----:B--2---:R-:W-:Y:S03]  /*12f10*/  F2FP.F16.F32.PACK_AB R43, R57, R56 ;  /* 0x00000038392b723e */ /* 0x004fe600000000ff */
[----:B------:R-:W1:Y:S01]  /*12f20*/  MUFU.EX2 R59, R59 ;  /* 0x0000003b003b7308 */ /* 0x000e620000000800 */
[----:B------:R-:W-:Y:S01]  /*12f30*/  FADD.FTZ R117, R117, R118 ;  /* 0x0000007675757221 */ /* 0x000fe20000010000 */
[----:B------:R-:W-:Y:S03]  /*12f40*/  FADD.FTZ R115, R115, R116 ;  /* 0x0000007473737221 */ /* 0x000fe60000010000 */
[----:B------:R-:W-:Y:S01]  /*12f50*/  FADD.FTZ R122, R122, R117 ;  /* 0x000000757a7a7221 */ /* 0x000fe20000010000 */
[C---:B----4-:R-:W-:Y:S04]  /*12f60*/  HMMA.16816.F32 R4, R40.reuse, R48, R4 ;  /* 0x000000302804723c */ /* 0x050fe80000001804 */
[----:B------:R-:W2:Y:S01]  /*12f70*/  MUFU.EX2 R66, R66 ;  /* 0x0000004200427308 */ /* 0x000ea20000000800 */
[----:B------:R-:W-:Y:S01]  /*12f80*/  FADD.FTZ R120, R120, R115 ;  /* 0x0000007378787221 */ /* 0x000fe20000010000 */
[----:B------:R-:W-:Y:S03]  /*12f90*/  FADD.FTZ R121, R121, R122 ;  /* 0x0000007a79797221 */ /* 0x000fe60000010000 */
[----:B------:R-:W-:Y:S01]  /*12fa0*/  FADD.FTZ R119, R119, R120 ;  /* 0x0000007877777221 */ /* 0x000fe20000010000 */
[C---:B------:R-:W-:Y:S01]  /*12fb0*/  HMMA.16816.F32 R8, R40.reuse, R50, R8 ;  /* 0x000000322808723c */ /* 0x040fe20000001808 */
[----:B------:R-:W3:Y:S02]  /*12fc0*/  LDSM.16.MT88.4 R48, [R104+0x9000] ;  /* 0x009000006830783b */ /* 0x000ee40000004200 */
[----:B-1----:R-:W-:Y:S01]  /*12fd0*/  F2FP.F16.F32.PACK_AB R68, R59, R58 ;  /* 0x0000003a3b44723e */ /* 0x002fe200000000ff */
[----:B------:R-:W-:Y:S01]  /*12fe0*/  FADD.FTZ R126, R126, R121 ;  /* 0x000000797e7e7221 */ /* 0x000fe20000010000 */
[----:B------:R-:W-:Y:S03]  /*12ff0*/  FADD.FTZ R124, R124, R119 ;  /* 0x000000777c7c7221 */ /* 0x000fe60000010000 */
[C---:B------:R-:W-:Y:S03]  /*13000*/  HMMA.16816.F32 R12, R40.reuse, R52, R12 ;  /* 0x00000034280c723c */ /* 0x040fe6000000180c */
[----:B--2---:R-:W-:Y:S01]  /*13010*/  F2FP.F16.F32.PACK_AB R71, R66, R37 ;  /* 0x000000254247723e */ /* 0x004fe200000000ff */
[-CC-:B------:R-:W-:Y:S01]  /*13020*/  FFMA.FTZ R52, R140, R3.reuse, -R108.reuse ;  /* 0x000000038c347223 */ /* 0x180fe2000001086c */
[----:B------:R-:W-:Y:S03]  /*13030*/  FFMA.FTZ R108, R64, R3, -R108 ;  /* 0x00000003406c7223 */ /* 0x000fe6000001086c */
[C---:B------:R-:W-:Y:S01]  /*13040*/  HMMA.16816.F32 R16, R40.reuse, R54, R16 ;  /* 0x000000362810723c */ /* 0x040fe20000001810 */
[----:B------:R-:W-:Y:S07]  /*13050*/  MUFU.EX2 R189, R108 ;  /* 0x0000006c00bd7308 */ /* 0x000fee0000000800 */
[C---:B-----5:R-:W-:Y:S03]  /*13060*/  HMMA.16816.F32 R20, R40.reuse, R44, R20 ;  /* 0x0000002c2814723c */ /* 0x060fe60000001814 */
[----:B------:R-:W1:Y:S05]  /*13070*/  MUFU.EX2 R52, R52 ;  /* 0x0000003400347308 */ /* 0x000e6a0000000800 */
[C---:B------:R-:W-:Y:S08]  /*13080*/  HMMA.16816.F32 R24, R40.reuse, R46, R24 ;  /* 0x0000002e2818723c */ /* 0x040ff00000001818 */
[C---:B---3--:R-:W-:Y:S03]  /*13090*/  HMMA.16816.F32 R28, R40.reuse, R48, R28 ;  /* 0x00000030281c723c */ /* 0x048fe6000000181c */
[----:B-1----:R-:W-:Y:S05]  /*130a0*/  F2FP.F16.F32.PACK_AB R70, R189, R52 ;  /* 0x00000034bd46723e */ /* 0x002fea00000000ff */
[----:B------:R-:W-:Y:S08]  /*130b0*/  HMMA.16816.F32 R32, R40, R50, R32 ;  /* 0x000000322820723c */ /* 0x000ff00000001820 */
[C---:B------:R-:W-:Y:S01]  /*130c0*/  HMMA.16816.F32 R96, R68.reuse, R92, R4 ;  /* 0x0000005c4460723c */ /* 0x040fe20000001804 */
[----:B------:R-:W1:Y:S07]  /*130d0*/  LDSM.16.MT88.4 R4, [R104+0x9800] ;  /* 0x009800006804783b */ /* 0x000e6e0000004200 */
        /* <DEDUP_REMOVED lines=14> */
[----:B------:R-:W-:Y:S01]  /*131c0*/  MOV R107, R0 ;  /* 0x00000000006b7202 */ /* 0x000fe20000000f00 */
[----:B------:R-:W-:Y:S02]  /*131d0*/  FADD.FTZ R8, R57, R56 ;  /* 0x0000003839087221 */ /* 0x000fe40000010000 */
        /* <DEDUP_REMOVED lines=11> */
[----:B------:R-:W-:Y:S04]  /*13290*/  FADD.FTZ R189, R189, R52 ;  /* 0x00000034bdbd7221 */ /* 0x000fe80000010000 */
[----:B------:R-:W-:Y:S01]  /*132a0*/  @!UPT UIADD3 URZ, UPT, UPT, URZ, URZ, URZ ;  /* 0x000000fffffff290 */ /* 0x000fe2000fffe0ff */
[----:B------:R-:W-:Y:S11]  /*132b0*/  @P0 BRA `(.L_x_9580) ;  /* 0xffffffc400b80947 */ /* 0x000ff6000383ffff */
.L_x_9573:
        /* <DEDUP_REMOVED lines=11> */
.L_x_9594:
        /* <DEDUP_REMOVED lines=126> */
.L_x_9583:
[----:B------:R-:W-:Y:S05]  /*13b50*/  BSYNC.RECONVERGENT B0 ;  /* 0x0000000000007941 */ /* 0x000fea0003800200 */
.L_x_9582:
        /* <DEDUP_REMOVED lines=24> */
.L_x_9585:
[----:B------:R-:W-:Y:S05]  /*13ce0*/  BSYNC.RECONVERGENT B0 ;  /* 0x0000000000007941 */ /* 0x000fea0003800200 */
.L_x_9584:
        /* <DEDUP_REMOVED lines=42> */
.L_x_9587:
[----:B------:R-:W-:Y:S05]  /*13f90*/  BSYNC.RECONVERGENT B0 ;  /* 0x0000000000007941 */ /* 0x000fea0003800200 */
.L_x_9586:
        /* <DEDUP_REMOVED lines=13> */
.L_x_9589:
[----:B------:R-:W-:Y:S05]  /*14070*/  BSYNC.RECONVERGENT B0 ;  /* 0x0000000000007941 */ /* 0x000fea0003800200 */
.L_x_9588:
[----:B------:R-:W-:-:S04]  /*14080*/  MOV R175, 0x0 ;  /* 0x0000000000af7802 */ /* 0x000fc80000000f00 */
[----:B-1234-:R-:W-:Y:S05]  /*14090*/  @P2 RET.REL.NODEC R174 `(_ZN5flash24flash_fwd_splitkv_kernelI23Flash_fwd_kernel_traitsILi64ELi64ELi128ELi4ELb0ELb0EN7cutlass6half_tE19Flash_kernel_traitsILi64ELi64ELi128ELi4ES3_EELb0ELb0ELb0ELb0ELb0ELb1ELb0ELb1EEEvNS_16Flash_fwd_paramsE) ;  /* 0xfffffebcaed82950 */ /* 0x01efea0003c3ffff */
        /* <DEDUP_REMOVED lines=12> */
[----:B-1----:R-:W-:Y:S05]  /*14160*/  RET.REL.NODEC R174 `(_ZN5flash24flash_fwd_splitkv_kernelI23Flash_fwd_kernel_traitsILi64ELi64ELi128ELi4ELb0ELb0EN7cutlass6half_tE19Flash_kernel_traitsILi64ELi64ELi128ELi4ES3_EELb0ELb0ELb0ELb0ELb0ELb1ELb0ELb1EEEvNS_16Flash_fwd_paramsE) ;  /* 0xfffffebcaea47950 */ /* 0x002fea0003c3ffff */
.L_x_9581:
[----:B------:R-:W-:Y:S01]  /*14170*/  MOV R7, 0x2 ;  /* 0x0000000200077802 */ /* 0x000fe20000000f00 */
[----:B------:R-:W-:Y:S01]  /*14180*/  IMAD.MOV.U32 R4, RZ, RZ, 0x1f ;  /* 0x0000001fff047424 */ /* 0x000fe200078e00ff */
[----:B------:R-:W-:-:S07]  /*14190*/  MOV R6, 0xffffffff ;  /* 0xffffffff00067802 */ /* 0x000fce0000000f00 */
[----:B-12--5:R-:W-:Y:S05]  /*141a0*/  WARPSYNC.COLLECTIVE R6, `(.L_x_9590) ;  /* 0x0000000006087348 */ /* 0x026fea0003c00000 */
[----:B------:R3:W4:Y:S02]  /*141b0*/  SHFL.BFLY P0, R11, R189, R7, R4 ;  /* 0x0c000007bd0b7389 */ /* 0x0007240000000004 */
[----:B-12345:R-:W-:Y:S05]  /*141c0*/  ENDCOLLECTIVE ;  /* 0x000000000000791b */ /* 0x03efea0003800000 */
.L_x_9590:
[----:B------:R-:W-:Y:S02]  /*141d0*/  IMAD.MOV.U32 R8, RZ, RZ, R11 ;  /* 0x000000ffff087224 */ /* 0x000fe400078e000b */
[----:B------:R-:W-:Y:S02]  /*141e0*/  IMAD.MOV.U32 R7, RZ, RZ, 0x1 ;  /* 0x00000001ff077424 */ /* 0x000fe400078e00ff */
[----:B------:R-:W-:-:S05]  /*141f0*/  FADD.FTZ R9, R8, R189 ;  /* 0x000000bd08097221 */ /* 0x000fca0000010000 */
[----:B------:R-:W-:-:S07]  /*14200*/  MOV R189, R9 ;  /* 0x0000000900bd7202 */ /* 0x000fce0000000f00 */
[----:B------:R-:W-:Y:S05]  /*14210*/  WARPSYNC.COLLECTIVE R6, `(.L_x_9591) ;  /* 0x0000000006087348 */ /* 0x000fea0003c00000 */
[----:B------:R1:W2:Y:S02]  /*14220*/  SHFL.BFLY P0, R11, R189, R7, R4 ;  /* 0x0c000007bd0b7389 */ /* 0x0002a40000000004 */
[----:B-12---:R-:W-:Y:S05]  /*14230*/  ENDCOLLECTIVE ;  /* 0x000000000000791b */ /* 0x006fea0003800000 */
.L_x_9591:
[----:B------:R-:W-:Y:S01]  /*14240*/  MOV R189, R190 ;  /* 0x000000be00bd7202 */ /* 0x000fe20000000f00 */
[----:B------:R-:W-:Y:S01]  /*14250*/  IMAD.MOV.U32 R7, RZ, RZ, 0x2 ;  /* 0x00000002ff077424 */ /* 0x000fe200078e00ff */
[----:B------:R-:W-:-:S07]  /*14260*/  MOV R10, R11 ;  /* 0x0000000b000a7202 */ /* 0x000fce0000000f00 */
[----:B------:R-:W-:Y:S05]  /*14270*/  WARPSYNC.COLLECTIVE R6, `(.L_x_9592) ;  /* 0x0000000006087348 */ /* 0x000fea0003c00000 */
[----:B------:R1:W2:Y:S02]  /*14280*/  SHFL.BFLY P0, R11, R189, R7, R4 ;  /* 0x0c000007bd0b7389 */ /* 0x0002a40000000004 */
[----:B-12---:R-:W-:Y:S05]  /*14290*/  ENDCOLLECTIVE ;  /* 0x000000000000791b */ /* 0x006fea0003800000 */
.L_x_9592:
[----:B------:R-:W-:Y:S01]  /*142a0*/  FADD.FTZ R10, R9, R10 ;  /* 0x0000000a090a7221 */ /* 0x000fe20000010000 */
[----:B------:R-:W-:Y:S01]  /*142b0*/  FADD.FTZ R8, R11, R190 ;  /* 0x000000be0b087221 */ /* 0x000fe20000010000 */
[----:B------:R-:W-:-:S04]  /*142c0*/  MOV R7, 0x1 ;  /* 0x0000000100077802 */ /* 0x000fc80000000f00 */
[----:B------:R-:W-:-:S07]  /*142d0*/  MOV R189, R8 ;  /* 0x0000000800bd7202 */ /* 0x000fce0000000f00 */
[----:B------:R-:W-:Y:S05]  /*142e0*/  WARPSYNC.COLLECTIVE R6, `(.L_x_9593) ;  /* 0x0000000006087348 */ /* 0x000fea0003c00000 */
[----:B------:R1:W2:Y:S02]  /*142f0*/  SHFL.BFLY P0, R11, R189, R7, R4 ;  /* 0x0c000007bd0b7389 */ /* 0x0002a40000000004 */
[----:B-12---:R-:W-:Y:S05]  /*14300*/  ENDCOLLECTIVE ;  /* 0x000000000000791b */ /* 0x006fea0003800000 */
.L_x_9593:
[----:B------:R-:W-:Y:S05]  /*14310*/  BRA `(.L_x_9594) ;  /* 0xfffffff000147947 */ /* 0x000fea000383ffff */
.L_x_9595:
        /* <DEDUP_REMOVED lines=14> */
.L_x_14793:


//--------------------- .text._ZN5flash24flash_fwd_splitkv_kernelI23Flash_fwd_kernel_traitsILi64ELi64ELi128ELi4ELb0ELb0EN7cutlass6half_tE19Flash_kernel_traitsILi64ELi64ELi128ELi4ES3_EELb0ELb0ELb0ELb0ELb0ELb0ELb1ELb0EEEvNS_16Flash_fwd_paramsE --------------------------
	.section	.text._ZN5flash24flash_fwd_splitkv_kernelI23Flash_fwd_kernel_traitsILi64ELi64ELi128ELi4ELb0ELb0EN7cutlass6half_tE19Flash_kernel_traitsILi64ELi64ELi128ELi4ES3_EELb0ELb0ELb0ELb0ELb0ELb0ELb1ELb0EEEvNS_16Flash_fwd_paramsE,"ax",@progbits
	.align	128
        .global         _ZN5flash24flash_fwd_splitkv_kernelI23Flash_fwd_kernel_traitsILi64ELi64ELi128ELi4ELb0ELb0EN7cutlass6half_tE19Flash_kernel_traitsILi64ELi64ELi128ELi4ES3_EELb0ELb0ELb0ELb0ELb0ELb0ELb1ELb0EEEvNS_16Flash_fwd_paramsE
        .type           _ZN5flash24flash_fwd_splitkv_kernelI23Flash_fwd_kernel_traitsILi64ELi64ELi128ELi4ELb0ELb0EN7cutlass6half_tE19Flash_kernel_traitsILi64ELi64ELi128ELi4ES3_EELb0ELb0ELb0ELb0ELb0ELb0ELb1ELb0EEEvNS_16Flash_fwd_paramsE,@function
        .size           _ZN5flash24flash_fwd_splitkv_kernelI23Flash_fwd_kernel_traitsILi64ELi64ELi128ELi4ELb0ELb0EN7cutlass6half_tE19Flash_kernel_traitsILi64ELi64ELi128ELi4ES3_EELb0ELb0ELb0ELb0ELb0ELb0ELb1ELb0EEEvNS_16Flash_fwd_paramsE,(.L_x_14794 - _ZN5flash24flash_fwd_splitkv_kernelI23Flash_fwd_kernel_traitsILi64ELi64ELi128ELi4ELb0ELb0EN7cutlass6half_tE19Flash_kernel_traitsILi64ELi64ELi128ELi4ES3_EELb0ELb0ELb0ELb0ELb0ELb0ELb1ELb0EEEvNS_16Flash_fwd_paramsE)
        .other          _ZN5flash24flash_fwd_splitkv_kernelI23Flash_fwd_kernel_traitsILi64ELi64ELi128ELi4ELb0ELb0EN7cutlass6half_tE19Flash_kernel_traitsILi64ELi64ELi128ELi4ES3_EELb0ELb0ELb0ELb0ELb0ELb0ELb1ELb0EEEvNS_16Flash_fwd_paramsE,@"STO_CUDA_ENTRY STV_DEFAULT"
_ZN5flash24flash_fwd_splitkv_kernelI23Flash_fwd_kernel_traitsILi64ELi64ELi128ELi4ELb0ELb0EN7cutlass6half_tE19Flash_kernel_traitsILi64ELi64ELi128ELi4ES3_EELb0ELb0ELb0ELb0ELb0ELb0ELb1ELb0EEEvNS_16Flash_fwd_paramsE:
.text._ZN5flash24flash_fwd_splitkv_kernelI23Flash_fwd_kernel_traitsILi64ELi64ELi128ELi4ELb0ELb0EN7cutlass6half_tE19Flash_kernel_traitsILi64ELi64ELi128ELi4ES3_EELb0ELb0ELb0ELb0ELb0ELb0ELb1ELb0EEEvNS_16Flash_fwd_paramsE:
        /* <DEDUP_REMOVED lines=29> */
[----:B-1----:R-:W-:Y:S05]  /*01d0*/  CALL.REL.NOINC `($_ZN5flash24flash_fwd_splitkv_kernelI23Flash_fwd_kernel_traitsILi64ELi64ELi128ELi4ELb0ELb0EN7cutlass6half_tE19Flash_kernel_traitsILi64ELi64ELi128ELi4ES3_EELb0ELb0ELb0ELb0ELb0ELb0ELb1ELb0EEEvNS_16Flash_fwd_paramsE$_ZN5flash30compute_attn_1rowblock_splitkvI23Flash_fwd_kernel_traitsILi64ELi64ELi128ELi4ELb0ELb0EN7cutlass6half_tE19Flash_kernel_traitsILi64ELi64ELi128ELi4ES3_EELb0ELb0ELb0ELb0ELb0ELb0ELb1ELb0ENS_16Flash_fwd_paramsEEEvRKT8_iiiii) ;  /* 0x0000000000087944 */ /* 0x002fea0003c00000 */
[----:B------:R-:W-:Y:S05]  /*01e0*/  BSYNC.RECONVERGENT B2 ;  /* 0x0000000000027941 */ /* 0x000fea0003800200 */
.L_x_9596:
[----:B------:R-:W-:Y:S05]  /*01f0*/  EXIT ;  /* 0x000000000000794d */ /* 0x000fea0003800000 */
        .type           $_ZN5flash24flash_fwd_splitkv_kernelI23Flash_fwd_kernel_traitsILi64ELi64ELi128ELi4ELb0ELb0EN7cutlass6half_tE19Flash_kernel_traitsILi64ELi64ELi128ELi4ES3_EELb0ELb0ELb0ELb0ELb0ELb0ELb1ELb0EEEvNS_16Flash_fwd_paramsE$_ZN5flash30compute_attn_1rowblock_splitkvI23Flash_fwd_kernel_traitsILi64ELi64ELi128ELi4ELb0ELb0EN7cutlass6half_tE19Flash_kernel_traitsILi64ELi64ELi128ELi4ES3_EELb0ELb0ELb0ELb0ELb0ELb0ELb1ELb0ENS_16Flash_fwd_paramsEEEvRKT8_iiiii,@function
        .size           $_ZN5flash24flash_fwd_splitkv_kernelI23Flash_fwd_kernel_traitsILi64ELi64ELi128ELi4ELb0ELb0EN7cutlass6half_tE19Flash_kernel_traitsILi64ELi64ELi128ELi4ES3_EELb0ELb0ELb0ELb0ELb0ELb0ELb1ELb0EEEvNS_16Flash_fwd_paramsE$_ZN5flash30compute_attn_1rowblock_splitkvI23Flash_fwd_kernel_traitsILi64ELi64ELi128ELi4ELb0ELb0EN7cutlass6half_tE19Flash_kernel_traitsILi64ELi64ELi128ELi4ES3_EELb0ELb0ELb0ELb0ELb0ELb0ELb1ELb0ENS_16Flash_fwd_paramsEEEvRKT8_iiiii,(.L_x_14794 - $_ZN5flash24flash_fwd_splitkv_kernelI23Flash_fwd_kernel_traitsILi64ELi64ELi128ELi4ELb0ELb0EN7cutlass6half_tE19Flash_kernel_traitsILi64ELi64ELi128ELi4ES3_EELb0ELb0ELb0ELb0ELb0ELb0ELb1ELb0EEEvNS_16Flash_fwd_paramsE$_ZN5flash30compute_attn_1rowblock_splitkvI23Flash_fwd_kernel_traitsILi64ELi64ELi128ELi4ELb0ELb0EN7cutlass6half_tE19Flash_kernel_traitsILi64ELi64ELi128ELi4ES3_EELb0ELb0ELb0ELb0ELb0ELb0ELb1ELb0ENS_16Flash_fwd_paramsEEEvRKT8_iiiii)
$_ZN5flash24flash_fwd_splitkv_kernelI23Flash_fwd_kernel_traitsILi64ELi64ELi128ELi4ELb0ELb0EN7cutlass6half_tE19Flash_kernel_traitsILi64ELi64ELi128ELi4ES3_EELb0ELb0ELb0ELb0ELb0ELb0ELb1ELb0EEEvNS_16Flash_fwd_paramsE$_ZN5flash30compute_attn_1rowblock_splitkvI23Flash_fwd_kernel_traitsILi64ELi64ELi128ELi4ELb0ELb0EN7cutlass6half_tE19Flash_kernel_traitsILi64ELi64ELi128ELi4ES3_EELb0ELb0ELb0ELb0ELb0ELb0ELb1ELb0ENS_16Flash_fwd_paramsEEEvRKT8_iiiii:
        /* <DEDUP_REMOVED lines=39> */
.L_x_9598:
[----:B------:R-:W-:Y:S05]  /*0470*/  BSYNC.RECONVERGENT B0 ;  /* 0x0000000000007941 */ /* 0x000fea0003800200 */
.L_x_9597:
[----:B------:R-:W-:Y:S04]  /*0480*/  BSSY.RECONVERGENT B0, `(.L_x_9599) ;  /* 0x0000007000007945 */ /* 0x000fe80003800200 */
[----:B------:R-:W-:Y:S05]  /*0490*/  @!P3 BRA `(.L_x_9600) ;  /* 0x000000000014b947 */ /* 0x000fea0003800000 */
[----:B-----5:R-:W2:Y:S02]  /*04a0*/  LD.E.U8 R4, desc[UR4][R2.64+0x1b2] ;  /* 0x0001b20402047980 */ /* 0x020ea4000c101100 */
[----:B--2---:R-:W-:-:S13]  /*04b0*/  ISETP.NE.AND P1, PT, R4, RZ, PT ;  /* 0x000000ff0400720c */ /* 0x004fda0003f25270 */
[----:B------:R-:W2:Y:S02]  /*04c0*/  @P1 LD.E R15, desc[UR4][R18.64+0x4] ;  /* 0x00000404120f1980 */ /* 0x000ea4000c101900 */
[----:B--2---:R-:W-:-:S06]  /*04d0*/  @P1 IADD3 R4, PT, PT, R15, -R20, RZ ;  /* 0x800000140f041210 */ /* 0x004fcc0007ffe0ff */
[----:B------:R2:W5:Y:S02]  /*04e0*/  @!P1 LD.E R4, desc[UR4][R18.64] ;  /* 0x0000000412049980 */ /* 0x000564000c101900 */
.L_x_9600:
[----:B------:R-:W-:Y:S05]  /*04f0*/  BSYNC.RECONVERGENT B0 ;  /* 0x0000000000007941 */ /* 0x000fea0003800200 */
.L_x_9599:
        /* <DEDUP_REMOVED lines=8> */
.L_x_9602:
[----:B------:R-:W4:Y:S01]  /*0580*/  LD.E.64 R8, desc[UR4][R2.64+0x108] ;  /* 0x0001080402087980 */ /* 0x000f22000c101b00 */
[----:B------:R-:W-:Y:S01]  /*0590*/  BSSY.RECONVERGENT B0, `(.L_x_9604) ;  /* 0x0000006000007945 */ /* 0x000fe20003800200 */
[----:B------:R-:W-:Y:S01]  /*05a0*/  IMAD.MOV.U32 R125, RZ, RZ, RZ ;  /* 0x000000ffff7d7224 */ /* 0x000fe200078e00ff */
[----:B----4-:R-:W-:-:S04]  /*05b0*/  ISETP.NE.U32.AND P0, PT, R8, RZ, PT ;  /* 0x000000ff0800720c */ /* 0x010fc80003f05070 */
[----:B------:R-:W-:-:S13]  /*05c0*/  ISETP.NE.AND.EX P0, PT, R9, RZ, PT, P0 ;  /* 0x000000ff0900720c */ /* 0x000fda0003f05300 */
[----:B------:R-:W-:Y:S05]  /*05d0*/  @!P0 BRA `(.L_x_9605) ;  /* 0x0000000000048947 */ /* 0x000fea0003800000 */
[----:B------:R4:W5:Y:S02]  /*05e0*/  LD.E R125, desc[UR4][R2.64+0xbc] ;  /* 0x0000bc04027d7980 */ /* 0x000964000c101900 */
.L_x_9605:
[----:B------:R-:W-:Y:S05]  /*05f0*/  BSYNC.RECONVERGENT B0 ;  /* 0x0000000000007941 */ /* 0x000fea0003800200 */
.L_x_9604:
[----:B-----5:R-:W-:Y:S02]  /*0600*/  IADD3 R125, PT, PT, R125, R4, -R17 ;  /* 0x000000047d7d7210 */ /* 0x020fe40007ffe811 */
.L_x_9603:
[----:B------:R-:W-:Y:S05]  /*0610*/  BSYNC.RECONVERGENT B1 ;  /* 0x0000000000017941 */ /* 0x000fea0003800200 */
.L_x_9601:
[----:B------:R-:W-:Y:S01]  /*0620*/  IMAD.SHL.U32 R180, R25, 0x40, RZ ;  /* 0x0000004019b47824 */ /* 0x000fe200078e00ff */
[----:B------:R-:W-:-:S04]  /*0630*/  MOV R175, 0x0 ;  /* 0x0000000000af7802 */ /* 0x000fc80000000f00 */
[----:B------:R-:W-:-:S13]  /*0640*/  ISETP.GT.AND P0, PT, R5, R180, PT ;  /* 0x000000b40500720c */ /* 0x000fda0003f04270 */
[----:B-1234-:R-:W-:Y:S05]  /*0650*/  @!P0 RET.REL.NODEC R174 `(_ZN5flash24flash_fwd_splitkv_kernelI23Flash_fwd_kernel_traitsILi64ELi64ELi128ELi4ELb0ELb0EN7cutlass6half_tE19Flash_kernel_traitsILi64ELi64ELi128ELi4ES3_EELb0ELb0ELb0ELb0ELb0ELb0ELb1ELb0EEEvNS_16Flash_fwd_paramsE) ;  /* 0xfffffff8ae688950 */ /* 0x01efea0003c3ffff */
[----:B------:R-:W2:Y:S01]  /*0660*/  LD.E R9, desc[UR4][R2.64+0xb8] ;  /* 0x0000b80402097980 */ /* 0x000ea2000c101900 */
[-C--:B------:R-:W-:Y:S02]  /*0670*/  IABS R10, R11.reuse ;  /* 0x0000000b000a7213 */ /* 0x080fe40000000000 */
[----:B------:R-:W-:Y:S02]  /*0680*/  IABS R4, R11 ;  /* 0x0000000b00047213 */ /* 0x000fe40000000000 */
[----:B------:R-:W1:Y:S03]  /*0690*/  I2F.RP R8, R10 ;  /* 0x0000000a00087306 */ /* 0x000e660000209400 */
[----:B------:R-:W-:-:S05]  /*06a0*/  IMAD.MOV R4, RZ, RZ, -R4 ;  /* 0x000000ffff047224 */ /* 0x000fca00078e0a04 */
[----:B-1----:R-:W1:Y:S02]  /*06b0*/  MUFU.RCP R14, R8 ;  /* 0x00000008000e7308 */ /* 0x002e640000001000 */
[----:B-1----:R-:W-:-:S06]  /*06c0*/  VIADD R14, R14, 0xffffffe ;  /* 0x0ffffffe0e0e7836 */ /* 0x002fcc0000000000 */
[----:B------:R1:W3:Y:S02]  /*06d0*/  F2I.FTZ.U32.TRUNC.NTZ R15, R14 ;  /* 0x0000000e000f7305 */ /* 0x0002e4000021f000 */
[----:B-1----:R-:W-:Y:S02]  /*06e0*/  IMAD.MOV.U32 R14, RZ, RZ, RZ ;  /* 0x000000ffff0e7224 */ /* 0x002fe400078e00ff */
[----:B--2---:R-:W-:-:S05]  /*06f0*/  VIADD R9, R9, 0x7f ;  /* 0x0000007f09097836 */ /* 0x004fca0000000000 */
[----:B------:R-:W-:-:S04]  /*0700*/  SHF.R.S32.HI R12, RZ, 0x1f, R9 ;  /* 0x0000001fff0c7819 */ /* 0x000fc80000011409 */
[----:B------:R-:W-:Y:S01]  /*0710*/  LEA.HI R12, R12, R9, RZ, 0x7 ;  /* 0x000000090c0c7211 */ /* 0x000fe200078f38ff */
[----:B---3--:R-:W-:-:S03]  /*0720*/  IMAD.MOV R9, RZ, RZ, -R15 ;  /* 0x000000ffff097224 */ /* 0x008fc600078e0a0f */
[----:B------:R-:W-:Y:S01]  /*0730*/  LEA.HI.SX32 R12, R12, R11, 0x19 ;  /* 0x0000000b0c0c7211 */ /* 0x000fe200078fcaff */
[----:B------:R-:W-:-:S04]  /*0740*/  IMAD R9, R9, R10, RZ ;  /* 0x0000000a09097224 */ /* 0x000fc800078e02ff */
[----:B------:R-:W-:Y:S02]  /*0750*/  VIADD R12, R12, 0xffffffff ;  /* 0xffffffff0c0c7836 */ /* 0x000fe40000000000 */
[----:B------:R-:W-:-:S03]  /*0760*/  IMAD.HI.U32 R9, R15, R9, R14 ;  /* 0x000000090f097227 */ /* 0x000fc600078e000e */
[----:B------:R-:W-:Y:S02]  /*0770*/  IABS R8, R12 ;  /* 0x0000000c00087213 */ /* 0x000fe40000000000 */
[----:B------:R-:W-:-:S03]  /*0780*/  LOP3.LUT R12, R12, R11, RZ, 0x3c, !PT ;  /* 0x0000000b0c0c7212 */ /* 0x000fc600078e3cff */
[----:B------:R-:W-:Y:S01]  /*0790*/  IMAD.HI.U32 R9, R9, R8, RZ ;  /* 0x0000000809097227 */ /* 0x000fe200078e00ff */
[----:B------:R-:W-:-:S03]  /*07a0*/  ISETP.GE.AND P0, PT, R12, RZ, PT ;  /* 0x000000ff0c00720c */ /* 0x000fc60003f06270 */
[----:B------:R-:W-:-:S05]  /*07b0*/  IMAD R13, R9, R4, R8 ;  /* 0x00000004090d7224 */ /* 0x000fca00078e0208 */
[----:B------:R-:W-:-:S13]  /*07c0*/  ISETP.GT.U32.AND P1, PT, R10, R13, PT ;  /* 0x0000000d0a00720c */ /* 0x000fda0003f24070 */
[----:B------:R-:W-:Y:S02]  /*07d0*/  @!P1 IMAD.IADD R13, R13, 0x1, -R10 ;  /* 0x000000010d0d9824 */ /* 0x000fe400078e0a0a */
[----:B------:R-:W-:Y:S01]  /*07e0*/  @!P1 VIADD R9, R9, 0x1 ;  /* 0x0000000109099836 */ /* 0x000fe20000000000 */
[----:B------:R-:W-:Y:S02]  /*07f0*/  ISETP.NE.AND P1, PT, R11, RZ, PT ;  /* 0x000000ff0b00720c */ /* 0x000fe40003f25270 */
[----:B------:R-:W-:Y:S01]  /*0800*/  ISETP.GE.U32.AND P2, PT, R13, R10, PT ;  /* 0x0000000a0d00720c */ /* 0x000fe20003f46070 */
[----:B------:R-:W-:-:S05]  /*0810*/  VIADD R13, R125, 0x7f ;  /* 0x0000007f7d0d7836 */ /* 0x000fca0000000000 */
[----:B------:R-:W-:-:S04]  /*0820*/  SHF.R.S32.HI R4, RZ, 0x1f, R13 ;  /* 0x0000001fff047819 */ /* 0x000fc8000001140d */
[----:B------:R-:W-:-:S03]  /*0830*/  LEA.HI R4, R4, R13, RZ, 0x7 ;  /* 0x0000000d04047211 */ /* 0x000fc600078f38ff */
[----:B------:R-:W-:Y:S01]  /*0840*/  @P2 VIADD R9, R9, 0x1 ;  /* 0x0000000109092836 */ /* 0x000fe20000000000 */
[----:B------:R-:W-:-:S03]  /*0850*/  SHF.R.S32.HI R4, RZ, 0x7, R4 ;  /* 0x00000007ff047819 */ /* 0x000fc60000011404 */
        /* <DEDUP_REMOVED lines=14> */
[----:B------:R-:W-:-:S02]  /*0940*/  IMAD.IADD R5, R5, 0x1, -R180 ;  /* 0x0000000105057824 */ /* 0x000fc400078e0ab4 */
[----:B------:R-:W-:Y:S01]  /*0950*/  IMAD.MOV.U32 R175, RZ, RZ, 0x0 ;  /* 0x00000000ffaf7424 */ /* 0x000fe200078e00ff */
[C---:B------:R-:W-:Y:S01]  /*0960*/  LOP3.LUT R9, R15.reuse, 0xffc, RZ, 0xc0, !PT ;  /* 0x00000ffc0f097812 */ /* 0x040fe200078ec0ff */
[----:B------:R-:W-:Y:S01]  /*0970*/  VIADD R14, R120, 0x18 ;  /* 0x00000018780e7836 */ /* 0x000fe20000000000 */
[----:B------:R-:W-:-:S04]  /*0980*/  LOP3.LUT R15, R15, 0x3c, RZ, 0xc0, !PT ;  /* 0x0000003c0f0f7812 */ /* 0x000fc800078ec0ff */
[----:B------:R-:W-:Y:S01]  /*0990*/  ISETP.NE.AND P6, PT, R15, RZ, PT ;  /* 0x000000ff0f00720c */ /* 0x000fe20003fc5270 */
[----:B-1----:R-:W-:Y:S02]  /*09a0*/  VIADD R2, R120, 0x8 ;  /* 0x0000000878027836 */ /* 0x002fe40000000000 */
[----:B--2---:R-:W-:-:S04]  /*09b0*/  IMAD R6, R6, UR8, R181 ;  /* 0x0000000806067c24 */ /* 0x004fc8000f8e02b5 */
[----:B---3--:R-:W-:Y:S02]  /*09c0*/  IMAD R6, R6, R8, R179 ;  /* 0x0000000806067224 */ /* 0x008fe400078e02b3 */
[C---:B------:R-:W-:Y:S02]  /*09d0*/  VIADD R8, R120.reuse, 0x28 ;  /* 0x0000002878087836 */ /* 0x040fe40000000000 */
[----:B------:R-:W-:Y:S02]  /*09e0*/  IMAD R7, R7, R6, R180 ;  /* 0x0000000607077224 */ /* 0x000fe400078e02b4 */
[C---:B------:R-:W-:Y:S02]  /*09f0*/  VIADD R6, R120.reuse, 0x30 ;  /* 0x0000003078067836 */ /* 0x040fe40000000000 */
[----:B----4-:R-:W-:Y:S01]  /*0a00*/  IMAD R4, R7, R4, RZ ;  /* 0x0000000407047224 */ /* 0x010fe200078e02ff */
[----:B-----5:R-:W-:Y:S01]  /*0a10*/  ISETP.GE.AND P1, PT, R15, R0, PT ;  /* 0x000000000f00720c */ /* 0x020fe20003f26270 */
[----:B------:R-:W-:-:S03]  /*0a20*/  VIADD R0, R120, 0x10 ;  /* 0x0000001078007836 */ /* 0x000fc60000000000 */
        /* <DEDUP_REMOVED lines=48> */
[----:B-1----:R-:W-:Y:S05]  /*0d30*/  @P6 RET.REL.NODEC R174 `(_ZN5flash24flash_fwd_splitkv_kernelI23Flash_fwd_kernel_traitsILi64ELi64ELi128ELi4ELb0ELb0EN7cutlass6half_tE19Flash_kernel_traitsILi64ELi64ELi128ELi4ES3_EELb0ELb0ELb0ELb0ELb0ELb0ELb1ELb0EEEvNS_16Flash_fwd_paramsE) ;  /* 0xfffffff0aeb06950 */ /* 0x002fea0003c3ffff */
[----:B------:R-:W-:Y:S02]  /*0d40*/  MOV R5, 0xff800000 ;  /* 0xff80000000057802 */ /* 0x000fe40000000f00 */
[----:B------:R-:W-:-:S03]  /*0d50*/  MOV R175, 0x0 ;  /* 0x0000000000af7802 */ /* 0x000fc60000000f00 */
[----:B------:R1:W-:Y:S02]  /*0d60*/  ST.E desc[UR4][R2.64+0xe0], R5 ;  /* 0x0000e00502007985 */ /* 0x0003e4000c101904 */
[----:B-1----:R-:W-:Y:S05]  /*0d70*/  RET.REL.NODEC R174 `(_ZN5flash24flash_fwd_splitkv_kernelI23Flash_fwd_kernel_traitsILi64ELi64ELi128ELi4ELb0ELb0EN7cutlass6half_tE19Flash_kernel_traitsILi64ELi64ELi128ELi4ES3_EELb0ELb0ELb0ELb0ELb0ELb0ELb1ELb0EEEvNS_16Flash_fwd_paramsE) ;  /* 0xfffffff0aea07950 */ /* 0x002fea0003c3ffff */
.L_x_9606:
        /* <DEDUP_REMOVED lines=12> */
[----:B-----5:R-:W1:Y:S04]  /*0e40*/  LD.E R15, desc[UR4][R2.64+0x170] ;  /* 0x00017004020f7980 */ /* 0x020e68000c101900 */
[----:B------:R-:W2:Y:S04]  /*0e50*/  LD.E.64 R20, desc[UR4][R2.64+0x168] ;  /* 0x0001680402147980 */ /* 0x000ea8000c101b00 */
[----:B------:R-:W3:Y:S01]  /*0e60*/  LD.E R18, desc[UR4][R2.64+0x68] ;  /* 0x0000680402127980 */ /* 0x000ee2000c101900 */
[----:B------:R-:W-:-:S03]  /*0e70*/  LEA R16, R4, 0xffffff80, 0x7 ;  /* 0xffffff8004107811 */ /* 0x000fc600078e38ff */
[----:B------:R-:W4:Y:S04]  /*0e80*/  LD.E.64 R26, desc[UR4][R2.64+0x20] ;  /* 0x00002004021a7980 */ /* 0x000f28000c101b00 */
[----:B------:R-:W4:Y:S04]  /*0e90*/  LD.E.64 R164, desc[UR4][R2.64+0x38] ;  /* 0x0000380402a47980 */ /* 0x000f28000c101b00 */
[----:B------:R-:W5:Y:S04]  /*0ea0*/  LD.E.64 R32, desc[UR4][R2.64+0x58] ;  /* 0x0000580402207980 */ /* 0x000f68000c101b00 */
[----:B------:R-:W5:Y:S01]  /*0eb0*/  LD.E.64 R166, desc[UR4][R2.64+0x40] ;  /* 0x0000400402a67980 */ /* 0x000f62000c101b00 */
[----:B-1----:R-:W-:-:S04]  /*0ec0*/  IABS R8, R15 ;  /* 0x0000000f00087213 */ /* 0x002fc80000000000 */
[----:B------:R-:W1:Y:S08]  /*0ed0*/  I2F.RP R9, R8 ;  /* 0x0000000800097306 */ /* 0x000e700000209400 */
[----:B-1----:R-:W1:Y:S02]  /*0ee0*/  MUFU.RCP R22, R9 ;  /* 0x0000000900167308 */ /* 0x002e640000001000 */
[----:B-1----:R-:W-:-:S06]  /*0ef0*/  IADD3 R22, PT, PT, R22, 0xffffffe, RZ ;  /* 0x0ffffffe16167810 */ /* 0x002fcc0007ffe0ff */
[----:B------:R-:W1:Y:S01]  /*0f00*/  F2I.FTZ.U32.TRUNC.NTZ R23, R22 ;  /* 0x0000001600177305 */ /* 0x000e62000021f000 */
[----:B------:R-:W-:Y:S02]  /*0f10*/  IABS R6, R15 ;  /* 0x0000000f00067213 */ /* 0x000fe40000000000 */
[----:B-1----:R-:W-:Y:S01]  /*0f20*/  IADD3 R7, PT, PT, RZ, -R23, RZ ;  /* 0x80000017ff077210 */ /* 0x002fe20007ffe0ff */
[----:B------:R-:W-:-:S04]  /*0f30*/  IMAD.MOV.U32 R22, RZ, RZ, RZ ;  /* 0x000000ffff167224 */ /* 0x000fc800078e00ff */
[----:B------:R-:W-:Y:S01]  /*0f40*/  IMAD R12, R7, R8, RZ ;  /* 0x00000008070c7224 */ /* 0x000fe200078e02ff */
[----:B------:R-:W-:-:S03]  /*0f50*/  IABS R7, R16 ;  /* 0x0000001000077213 */ /* 0x000fc60000000000 */
        /* <DEDUP_REMOVED lines=21> */
[----:B------:R-:W-:-:S06]  /*10b0*/  IMAD.WIDE R6, R13, 0x4, R182 ;  /* 0x000000040d067825 */ /* 0x000fcc00078e02b6 */
[----:B------:R1:W2:Y:S01]  /*10c0*/  LD.E R6, desc[UR4][R6.64] ;  /* 0x0000000406067980 */ /* 0x0002a2000c101900 */
[----:B---3--:R-:W-:-:S04]  /*10d0*/  IABS R12, R18 ;  /* 0x00000012000c7213 */ /* 0x008fc80000000000 */
[----:B------:R-:W3:Y:S08]  /*10e0*/  I2F.RP R19, R12 ;  /* 0x0000000c00137306 */ /* 0x000ef00000209400 */
[----:B---3--:R-:W3:Y:S02]  /*10f0*/  MUFU.RCP R17, R19 ;  /* 0x0000001300117308 */ /* 0x008ee40000001000 */
[----:B---3--:R-:W-:-:S06]  /*1100*/  IADD3 R17, PT, PT, R17, 0xffffffe, RZ ;  /* 0x0ffffffe11117810 */ /* 0x008fcc0007ffe0ff */
        /* <DEDUP_REMOVED lines=14> */
[----:B------:R-:W-:Y:S01]  /*11f0*/  IMAD.MOV R13, RZ, RZ, -R13 ;  /* 0x000000ffff0d7224 */ /* 0x000fe200078e0a0d */
[----:B------:R-:W-:Y:S02]  /*1200*/  @!P1 IADD3 R7, PT, PT, R7, 0x1, RZ ;  /* 0x0000000107079810 */ /* 0x000fe40007ffe0ff */
[----:B------:R-:W-:Y:S02]  /*1210*/  ISETP.GE.AND P0, PT, R12, RZ, PT ;  /* 0x000000ff0c00720c */ /* 0x000fe40003f06270 */
[----:B------:R-:W-:Y:S01]  /*1220*/  ISETP.NE.AND P1, PT, R18, RZ, PT ;  /* 0x000000ff1200720c */ /* 0x000fe20003f25270 */
[----:B------:R-:W-:-:S04]  /*1230*/  IMAD R16, R15, R13, R16 ;  /* 0x0000000d0f107224 */ /* 0x000fc800078e0210 */
[----:B------:R-:W-:Y:S01]  /*1240*/  @P2 VIADD R7, R7, 0x1 ;  /* 0x0000000107072836 */ /* 0x000fe20000000000 */
[----:B------:R-:W-:-:S03]  /*1250*/  SHF.R.S32.HI R13, RZ, 0x1f, R16 ;  /* 0x0000001fff0d7819 */ /* 0x000fc60000011410 */
[----:B------:R-:W-:Y:S02]  /*1260*/  IMAD.MOV.U32 R15, RZ, RZ, R7 ;  /* 0x000000ffff0f7224 */ /* 0x000fe400078e0007 */
[----:B----4-:R-:W-:-:S03]  /*1270*/  IMAD R7, R165, R16, RZ ;  /* 0x00000010a5077224 */ /* 0x010fc600078e02ff */
        /* <DEDUP_REMOVED lines=13> */
[----:B------:R-:W-:Y:S02]  /*1350*/  IMAD R7, R21, R6, RZ ;  /* 0x0000000615077224 */ /* 0x000fe400078e02ff */
[----:B------:R-:W-:-:S04]  /*1360*/  IMAD.WIDE.U32 R22, R15, R22, R26 ;  /* 0x000000160f167225 */ /* 0x000fc800078e001a */
[----:B------:R-:W-:Y:S01]  /*1370*/  IMAD.WIDE.U32 R14, R20, R6, RZ ;  /* 0x00000006140e7225 */ /* 0x000fe200078e00ff */
[----:B------:R-:W-:-:S03]  /*1380*/  IADD3 R6, PT, PT, R23, R8, RZ ;  /* 0x0000000817067210 */ /* 0x000fc60007ffe0ff */
[----:B------:R-:W-:Y:S01]  /*1390*/  IMAD R7, R20, R9, R7 ;  /* 0x0000000914077224 */ /* 0x000fe200078e0207 */
[----:B------:R-:W-:Y:S01]  /*13a0*/  MOV R12, R14 ;  /* 0x0000000e000c7202 */ /* 0x000fe20000000f00 */
[----:B------:R-:W-:Y:S02]  /*13b0*/  IMAD.MOV.U32 R8, RZ, RZ, R22 ;  /* 0x000000ffff087224 */ /* 0x000fe400078e0016 */
[----:B------:R-:W-:Y:S01]  /*13c0*/  IMAD.IADD R7, R15, 0x1, R7 ;  /* 0x000000010f077824 */ /* 0x000fe200078e0207 */
[----:B------:R-:W-:Y:S05]  /*13d0*/  BRA `(.L_x_9609) ;  /* 0x0000000400407947 */ /* 0x000fea0003800000 */
.L_x_9608:
        /* <DEDUP_REMOVED lines=9> */
[----:B-1----:R-:W-:Y:S02]  /*1470*/  IABS R8, R179 ;  /* 0x000000b300087213 */ /* 0x002fe40000000000 */
[----:B------:R-:W-:Y:S02]  /*1480*/  LEA R16, R4, 0xffffff80, 0x7 ;  /* 0xffffff8004107811 */ /* 0x000fe400078e38ff */
[----:B------:R-:W-:Y:S02]  /*1490*/  CS2R R182, SRZ ;  /* 0x0000000000b67805 */ /* 0x000fe4000001ff00 */
        /* <DEDUP_REMOVED lines=14> */
[-C--:B---3--:R-:W-:Y:S02]  /*1580*/  @!P3 IMAD R9, R165, R17.reuse, RZ ;  /* 0x00000011a509b224 */ /* 0x088fe400078e02ff */
[----:B------:R-:W-:-:S04]  /*1590*/  @!P3 IMAD.WIDE.U32 R30, R164, R17, RZ ;  /* 0x00000011a41eb225 */ /* 0x000fc800078e00ff */
[----:B------:R-:W-:Y:S02]  /*15a0*/  @!P3 IMAD R6, R6, R164, R9 ;  /* 0x000000a40606b224 */ /* 0x000fe400078e0209 */
[----:B----45:R-:W-:-:S03]  /*15b0*/  @!P3 IMAD R9, R29, R15, RZ ;  /* 0x0000000f1d09b224 */ /* 0x030fc600078e02ff */
[----:B------:R-:W-:Y:S02]  /*15c0*/  @!P3 IADD3 R31, PT, PT, R31, R6, RZ ;  /* 0x000000061f1fb210 */ /* 0x000fe40007ffe0ff */
[-C--:B------:R-:W-:Y:S02]  /*15d0*/  @!P2 IADD3 R8, PT, PT, R8, -R7.reuse, RZ ;  /* 0x800000070808a210 */ /* 0x080fe40007ffe0ff */
[----:B------:R-:W-:Y:S01]  /*15e0*/  @!P3 SHF.R.S32.HI R6, RZ, 0x1f, R15 ;  /* 0x0000001fff06b819 */ /* 0x000fe2000001140f */
[----:B------:R-:W-:Y:S01]  /*15f0*/  @P3 IMAD.IADD R12, R17, 0x1, R20 ;  /* 0x00000001110c3824 */ /* 0x000fe200078e0214 */
[----:B------:R-:W-:Y:S01]  /*1600*/  ISETP.GE.U32.AND P4, PT, R8, R7, PT ;  /* 0x000000070800720c */ /* 0x000fe20003f86070 */
[----:B------:R-:W-:Y:S01]  /*1610*/  @!P3 IMAD.WIDE.U32 R30, R28, R15, R30 ;  /* 0x0000000f1c1eb225 */ /* 0x000fe200078e001e */
[----:B------:R-:W-:-:S03]  /*1620*/  LOP3.LUT R7, R179, R18, RZ, 0x3c, !PT ;  /* 0x00000012b3077212 */ /* 0x000fc600078e3cff */
[----:B------:R-:W-:Y:S02]  /*1630*/  @!P3 IMAD R9, R28, R6, R9 ;  /* 0x000000061c09b224 */ /* 0x000fe400078e0209 */
[-C--:B------:R-:W-:Y:S02]  /*1640*/  @P3 IMAD R6, R165, R12.reuse, RZ ;  /* 0x0000000ca5063224 */ /* 0x080fe400078e02ff */
[----:B------:R-:W-:Y:S01]  /*1650*/  @P3 IMAD.WIDE.U32 R28, R164, R12, RZ ;  /* 0x0000000ca41c3225 */ /* 0x000fe200078e00ff */
[----:B------:R-:W-:Y:S02]  /*1660*/  ISETP.GE.AND P1, PT, R7, RZ, PT ;  /* 0x000000ff0700720c */ /* 0x000fe40003f26270 */
[----:B------:R-:W-:Y:S01]  /*1670*/  ISETP.NE.AND P0, PT, R18, RZ, PT ;  /* 0x000000ff1200720c */ /* 0x000fe20003f05270 */
[----:B------:R-:W-:Y:S01]  /*1680*/  @!P3 IMAD.MOV.U32 R12, RZ, RZ, R30 ;  /* 0x000000ffff0cb224 */ /* 0x000fe200078e001e */
[----:B------:R-:W-:Y:S01]  /*1690*/  @!P3 IADD3 R9, PT, PT, R31, R9, RZ ;  /* 0x000000091f09b210 */ /* 0x000fe20007ffe0ff */
[----:B------:R-:W-:Y:S01]  /*16a0*/  @!P2 VIADD R14, R14, 0x1 ;  /* 0x000000010e0ea836 */ /* 0x000fe20000000000 */
[----:B------:R-:W-:-:S02]  /*16b0*/  @P3 IADD3 R9, PT, PT, R29, R6, RZ ;  /* 0x000000061d093210 */ /* 0x000fc40007ffe0ff */
[----:B------:R-:W-:Y:S01]  /*16c0*/  @P3 MOV R12, R28 ;  /* 0x0000001c000c3202 */ /* 0x000fe20000000f00 */
[----:B------:R-:W-:Y:S01]  /*16d0*/  @!P3 IMAD R6, R167, R17, RZ ;  /* 0x00000011a706b224 */ /* 0x000fe200078e02ff */
[----:B------:R-:W-:Y:S01]  /*16e0*/  @!P3 SHF.R.S32.HI R7, RZ, 0x1f, R17 ;  /* 0x0000001fff07b819 */ /* 0x000fe20000011411 */
[----:B------:R-:W-:Y:S01]  /*16f0*/  IMAD R8, R165, R16, RZ ;  /* 0x00000010a5087224 */ /* 0x000fe200078e02ff */
[----:B------:R-:W-:Y:S01]  /*1700*/  SHF.R.S32.HI R13, RZ, 0x1f, R16 ;  /* 0x0000001fff0d7819 */ /* 0x000fe20000011410 */
[----:B------:R-:W-:Y:S01]  /*1710*/  @P4 VIADD R14, R14, 0x1 ;  /* 0x000000010e0e4836 */ /* 0x000fe20000000000 */
[----:B------:R-:W-:Y:S02]  /*1720*/  MOV R28, R12 ;  /* 0x0000000c001c7202 */ /* 0x000fe40000000f00 */
[----:B------:R-:W-:Y:S01]  /*1730*/  MOV R29, R9 ;  /* 0x00000009001d7202 */ /* 0x000fe20000000f00 */
        /* <DEDUP_REMOVED lines=10> */
[----:B------:R-:W-:Y:S01]  /*17e0*/  IADD3 R21, PT, PT, R29, R8, RZ ;  /* 0x000000081d157210 */ /* 0x000fe20007ffe0ff */
[----:B------:R-:W-:Y:S01]  /*17f0*/  IMAD R9, R27, R14, RZ ;  /* 0x0000000e1b097224 */ /* 0x000fe200078e02ff */
[----:B------:R-:W-:-:S02]  /*1800*/  MOV R20, R28 ;  /* 0x0000001c00147202 */ /* 0x000fc40000000f00 */
[----:B------:R-:W-:Y:S01]  /*1810*/  SHF.R.S32.HI R8, RZ, 0x1f, R14 ;  /* 0x0000001fff087819 */ /* 0x000fe2000001140e */
[C---:B------:R-:W-:Y:S02]  /*1820*/  @!P3 IMAD R7, R22.reuse, R7, R6 ;  /* 0x000000071607b224 */ /* 0x040fe400078e0206 */
[----:B------:R-:W-:-:S04]  /*1830*/  @!P3 IMAD.WIDE.U32 R22, R22, R15, R30 ;  /* 0x0000000f1616b225 */ /* 0x000fc800078e001e */
[----:B------:R-:W-:-:S04]  /*1840*/  IMAD.WIDE.U32 R14, R26, R14, R20 ;  /* 0x0000000e1a0e7225 */ /* 0x000fc800078e0014 */
[----:B------:R-:W-:Y:S02]  /*1850*/  IMAD R6, R26, R8, R9 ;  /* 0x000000081a067224 */ /* 0x000fe400078e0209 */
[-C--:B------:R-:W-:Y:S02]  /*1860*/  @P3 IMAD R9, R167, R17.reuse, RZ ;  /* 0x00000011a7093224 */ /* 0x080fe400078e02ff */
[----:B------:R-:W-:Y:S01]  /*1870*/  @P3 IMAD.WIDE.U32 R20, R166, R17, RZ ;  /* 0x00000011a6143225 */ /* 0x000fe200078e00ff */
[----:B------:R-:W-:Y:S02]  /*1880*/  @!P3 MOV R12, R22 ;  /* 0x00000016000cb202 */ /* 0x000fe40000000f00 */
[----:B------:R-:W-:Y:S01]  /*1890*/  MOV R8, R14 ;  /* 0x0000000e00087202 */ /* 0x000fe20000000f00 */
[----:B------:R-:W-:Y:S01]  /*18a0*/  @!P3 IMAD.IADD R7, R23, 0x1, R7 ;  /* 0x000000011707b824 */ /* 0x000fe200078e0207 */
[----:B------:R-:W-:Y:S01]  /*18b0*/  @P3 IADD3 R7, PT, PT, R21, R9, RZ ;  /* 0x0000000915073210 */ /* 0x000fe20007ffe0ff */
[----:B------:R-:W-:Y:S01]  /*18c0*/  IMAD.IADD R6, R15, 0x1, R6 ;  /* 0x000000010f067824 */ /* 0x000fe200078e0206 */
[----:B------:R-:W-:-:S02]  /*18d0*/  @P3 MOV R12, R20 ;  /* 0x00000014000c3202 */ /* 0x000fc40000000f00 */
.L_x_9609:
[----:B------:R-:W-:Y:S05]  /*18e0*/  BSYNC.RECONVERGENT B0 ;  /* 0x0000000000007941 */ /* 0x000fea0003800200 */
.L_x_9607:
        /* <DEDUP_REMOVED lines=29> */
[----:B------:R-:W1:Y:S01]  /*1ac0*/  S2R R9, SR_CgaCtaId ;  /* 0x0000000000097919 */ /* 0x000e620000008800 */
[----:B-----5:R-:W-:-:S07]  /*1ad0*/  IMAD R19, R13, R166, RZ ;  /* 0x000000a60d137224 */ /* 0x020fce00078e02ff */
[----:B------:R-:W-:Y:S02]  /*1ae0*/  @P3 VIADD R24, R24, 0x1 ;  /* 0x0000000118183836 */ /* 0x000fe40000000000 */
[----:B------:R-:W-:-:S03]  /*1af0*/  IMAD.SHL.U32 R13, R120, 0x8, RZ ;  /* 0x00000008780d7824 */ /* 0x000fc600078e00ff */
[----:B------:R-:W-:Y:S01]  /*1b00*/  MOV R17, R24 ;  /* 0x0000001800117202 */ /* 0x000fe20000000f00 */
[----:B------:R-:W-:Y:S01]  /*1b10*/  IMAD.WIDE.U32 R34, R16, R166, RZ ;  /* 0x000000a610227225 */ /* 0x000fe200078e00ff */
[----:B------:R-:W-:-:S03]  /*1b20*/  LOP3.LUT R178, R13, 0x38, RZ, 0xc0, !PT ;  /* 0x000000380db27812 */ /* 0x000fc600078ec0ff */
[----:B------:R-:W-:Y:S01]  /*1b30*/  @!P1 IMAD.MOV R17, RZ, RZ, -R17 ;  /* 0x000000ffff119224 */ /* 0x000fe200078e0a11 */
[----:B------:R-:W-:Y:S01]  /*1b40*/  @!P2 LOP3.LUT R17, RZ, R18, RZ, 0x33, !PT ;  /* 0x00000012ff11a212 */ /* 0x000fe200078e33ff */
[----:B------:R-:W-:Y:S01]  /*1b50*/  IMAD R18, R16, R167, R19 ;  /* 0x000000a710127224 */ /* 0x000fe200078e0213 */
[----:B------:R-:W-:Y:S02]  /*1b60*/  IADD3 R12, P2, P1, R34, R12, R178 ;  /* 0x0000000c220c7210 */ /* 0x000fe4000795e0b2 */
[----:B------:R-:W-:Y:S01]  /*1b70*/  SHF.R.S32.HI R19, RZ, 0x1f, R17 ;  /* 0x0000001fff137819 */ /* 0x000fe20000011411 */
[-C--:B------:R-:W-:Y:S02]  /*1b80*/  IMAD R16, R33, R17.reuse, RZ ;  /* 0x0000001121107224 */ /* 0x080fe400078e02ff */
[----:B------:R-:W-:Y:S02]  /*1b90*/  IMAD.IADD R18, R35, 0x1, R18 ;  /* 0x0000000123127824 */ /* 0x000fe400078e0212 */
[----:B------:R-:W-:-:S03]  /*1ba0*/  IMAD.WIDE.U32 R34, R32, R17, RZ ;  /* 0x0000001120227225 */ /* 0x000fc600078e00ff */
[----:B------:R-:W-:Y:S01]  /*1bb0*/  IADD3.X R7, PT, PT, R18, R7, RZ, P2, P1 ;  /* 0x0000000712077210 */ /* 0x000fe200017e24ff */
[----:B------:R-:W-:Y:S01]  /*1bc0*/  IMAD R16, R19, R32, R16 ;  /* 0x0000002013107224 */ /* 0x000fe200078e0210 */
[----:B------:R-:W-:Y:S02]  /*1bd0*/  IADD3 R32, P2, PT, R178, R8, RZ ;  /* 0x00000008b2207210 */ /* 0x000fe40007f5e0ff */
[----:B------:R-:W-:Y:S02]  /*1be0*/  IADD3 R34, P1, PT, R12, R34, RZ ;  /* 0x000000220c227210 */ /* 0x000fe40007f3e0ff */
[----:B------:R-:W-:Y:S01]  /*1bf0*/  IADD3 R16, PT, PT, R35, R16, RZ ;  /* 0x0000001023107210 */ /* 0x000fe20007ffe0ff */
[----:B------:R-:W-:Y:S01]  /*1c00*/  IMAD.X R33, RZ, RZ, R6, P2 ;  /* 0x000000ffff217224 */ /* 0x000fe200010e0606 */
[----:B------:R-:W-:-:S03]  /*1c10*/  SHF.R.U32.HI R18, RZ, 0x3, R120 ;  /* 0x00000003ff127819 */ /* 0x000fc60000011678 */
[----:B------:R-:W-:Y:S02]  /*1c20*/  IMAD.X R35, R7, 0x1, R16, P1 ;  /* 0x0000000107237824 */ /* 0x000fe400008e0610 */
[----:B------:R-:W-:Y:S02]  /*1c30*/  IMAD R171, R165, R18, RZ ;  /* 0x00000012a5ab7224 */ /* 0x000fe400078e02ff */
[----:B------:R-:W-:Y:S01]  /*1c40*/  IMAD.WIDE.U32 R16, R18, R164, R32 ;  /* 0x000000a412107225 */ /* 0x000fe200078e0020 */
[----:B------:R-:W-:-:S04]  /*1c50*/  MOV R6, 0x400 ;  /* 0x0000040000067802 */ /* 0x000fc80000000f00 */
[----:B------:R-:W-:Y:S02]  /*1c60*/  IADD3 R171, PT, PT, R17, R171, RZ ;  /* 0x000000ab11ab7210 */ /* 0x000fe40007ffe0ff */
[----:B-1----:R-:W-:Y:S01]  /*1c70*/  LEA R9, R9, R6, 0x18 ;  /* 0x0000000609097211 */ /* 0x002fe200078ec0ff */
[----:B------:R-:W-:Y:S02]  /*1c80*/  IMAD R173, R167, R18, RZ ;  /* 0x00000012a7ad7224 */ /* 0x000fe400078e02ff */
[----:B------:R-:W-:-:S04]  /*1c90*/  IMAD.WIDE.U32 R32, R18, R166, R34 ;  /* 0x000000a612207225 */ /* 0x000fc800078e0022 */
[----:B------:R-:W-:Y:S01]  /*1ca0*/  IMAD.IADD R173, R33, 0x1, R173 ;  /* 0x0000000121ad7824 */ /* 0x000fe200078e02ad */
[----:B------:R-:W-:Y:S01]  /*1cb0*/  SHF.R.S32.HI R8, RZ, 0x1f, R179 ;  /* 0x0000001fff087819 */ /* 0x000fe200000114b3 */
[----:B------:R-:W-:Y:S01]  /*1cc0*/  IMAD.IADD R168, R5, 0x1, -R180 ;  /* 0x0000000105a87824 */ /* 0x000fe200078e0ab4 */
[----:B------:R-:W-:Y:S01]  /*1cd0*/  SHF.L.U32 R121, R120, 0x6, RZ ;  /* 0x0000000678797819 */ /* 0x000fe200000006ff */
[----:B------:R-:W-:Y:S01]  /*1ce0*/  IMAD.MOV.U32 R19, RZ, RZ, RZ ;  /* 0x000000ffff137224 */ /* 0x000fe200078e00ff */
[----:B------:R-:W-:Y:S01]  /*1cf0*/  BSSY.RECONVERGENT B0, `(.L_x_9610) ;  /* 0x0000030000007945 */ /* 0x000fe20003800200 */
[----:B------:R-:W-:Y:S01]  /*1d00*/  IMAD.WIDE.U32 R24, R25, 0x40, R18 ;  /* 0x0000004019187825 */ /* 0x000fe200078e0012 */
[----:B--2---:R-:W-:-:S04]  /*1d10*/  LEA R170, P2, R16, R14, 0x1 ;  /* 0x0000000e10aa7211 */ /* 0x004fc800078408ff */
[----:B------:R-:W-:Y:S01]  /*1d20*/  LEA.HI.X R171, R16, R15, R171, 0x1, P2 ;  /* 0x0000000f10ab7211 */ /* 0x000fe200010f0cab */
[----:B---3--:R-:W-:-:S04]  /*1d30*/  @P0 IMAD.WIDE.U32 R14, R26, R0, RZ ;  /* 0x000000001a0e0225 */ /* 0x008fc800078e00ff */
[-C--:B----4-:R-:W-:Y:S02]  /*1d40*/  @!P0 IMAD R6, R31, R181.reuse, RZ ;  /* 0x000000b51f068224 */ /* 0x090fe400078e02ff */
[----:B------:R-:W-:Y:S01]  /*1d50*/  @!P0 IMAD.WIDE.U32 R30, R30, R181, RZ ;  /* 0x000000b51e1e8225 */ /* 0x000fe200078e00ff */
[----:B------:R-:W-:-:S03]  /*1d60*/  LEA R172, P1, R32, R22, 0x1 ;  /* 0x0000001620ac7211 */ /* 0x000fc600078208ff */
[----:B------:R-:W-:Y:S01]  /*1d70*/  @P0 IMAD R0, R27, R0, RZ ;  /* 0x000000001b000224 */ /* 0x000fe200078e02ff */
[----:B------:R-:W-:Y:S01]  /*1d80*/  @!P0 MOV R7, R30 ;  /* 0x0000001e00078202 */ /* 0x000fe20000000f00 */
[----:B------:R-:W-:Y:S01]  /*1d90*/  @P0 IMAD.MOV.U32 R7, RZ, RZ, R14 ;  /* 0x000000ffff070224 */ /* 0x000fe200078e000e */
[----:B------:R-:W-:Y:S01]  /*1da0*/  LEA.HI.X R173, R32, R23, R173, 0x1, P1 ;  /* 0x0000001720ad7211 */ /* 0x000fe200008f0cad */
[----:B------:R-:W-:Y:S02]  /*1db0*/  @!P0 IMAD.IADD R6, R31, 0x1, R6 ;  /* 0x000000011f068824 */ /* 0x000fe400078e0206 */
[----:B------:R-:W-:Y:S02]  /*1dc0*/  IMAD R23, R21, R179, RZ ;  /* 0x000000b315177224 */ /* 0x000fe400078e02ff */
[----:B------:R-:W-:Y:S01]  /*1dd0*/  @P0 IMAD.IADD R6, R15, 0x1, R0 ;  /* 0x000000010f060824 */ /* 0x000fe200078e0200 */
[----:B------:R-:W-:Y:S02]  /*1de0*/  LOP3.LUT R15, R13, 0x1c0, RZ, 0xc0, !PT ;  /* 0x000001c00d0f7812 */ /* 0x000fe400078ec0ff */
[----:B------:R-:W-:Y:S01]  /*1df0*/  IADD3 R14, P0, PT, R178, R7, RZ ;  /* 0x00000007b20e7210 */ /* 0x000fe20007f1e0ff */
[----:B------:R-:W-:Y:S01]  /*1e00*/  IMAD R23, R20, R8, R23 ;  /* 0x0000000814177224 */ /* 0x000fe200078e0217 */
[----:B------:R-:W-:-:S03]  /*1e10*/  LOP3.LUT R8, R15, 0x38, R120, 0xf8, !PT ;  /* 0x000000380f087812 */ /* 0x000fc600078ef878 */
[----:B------:R-:W-:Y:S01]  /*1e20*/  IMAD.X R15, RZ, RZ, R6, P0 ;  /* 0x000000ffff0f7224 */ /* 0x000fe200000e0606 */
[----:B------:R-:W-:Y:S02]  /*1e30*/  ISETP.GE.AND P0, PT, R18, R168, PT ;  /* 0x000000a81200720c */ /* 0x000fe40003f06270 */
[----:B------:R-:W-:Y:S02]  /*1e40*/  SHF.R.U32.HI R6, RZ, 0x1, R120 ;  /* 0x00000001ff067819 */ /* 0x000fe40000011678 */
[----:B------:R-:W-:Y:S02]  /*1e50*/  LOP3.LUT R7, R121, 0x1c0, RZ, 0xc0, !PT ;  /* 0x000001c079077812 */ /* 0x000fe400078ec0ff */
[----:B------:R-:W-:Y:S01]  /*1e60*/  LOP3.LUT R8, R8, 0x38, R13, 0x78, !PT ;  /* 0x0000003808087812 */ /* 0x000fe200078e780d */
[----:B------:R-:W-:Y:S01]  /*1e70*/  IMAD.WIDE.U32 R20, R179, R20, R14 ;  /* 0x00000014b3147225 */ /* 0x000fe200078e000e */
[----:B------:R-:W-:Y:S02]  /*1e80*/  LOP3.LUT R6, R7, 0x8, R6, 0xf8, !PT ;  /* 0x0000000807067812 */ /* 0x000fe400078ef806 */
[----:B------:R-:W-:Y:S01]  /*1e90*/  LOP3.LUT R8, R8, 0x1e00, R13, 0xf8, !PT ;  /* 0x00001e0008087812 */ /* 0x000fe200078ef80d */
[----:B------:R-:W-:Y:S01]  /*1ea0*/  IMAD.IADD R23, R21, 0x1, R23 ;  /* 0x0000000115177824 */ /* 0x000fe200078e0217 */
[----:B------:R-:W-:-:S02]  /*1eb0*/  SHF.R.U32.HI R0, RZ, 0x4, R120 ;  /* 0x00000004ff007819 */ /* 0x000fc40000011678 */
[----:B------:R-:W-:Y:S02]  /*1ec0*/  LOP3.LUT R121, R121, 0x200, RZ, 0xc0, !PT ;  /* 0x0000020079797812 */ /* 0x000fe400078ec0ff */
[----:B------:R-:W-:Y:S02]  /*1ed0*/  LOP3.LUT R6, R6, 0x38, R13, 0x78, !PT ;  /* 0x0000003806067812 */ /* 0x000fe400078e780d */
[----:B------:R-:W-:Y:S01]  /*1ee0*/  LEA R177, R8, R9, 0x1 ;  /* 0x0000000908b17211 */ /* 0x000fe200078e08ff */
        /* <DEDUP_REMOVED lines=15> */
.L_x_9612:
[----:B------:R2:W-:Y:S02]  /*1fe0*/  STS.128 [R177], RZ ;  /* 0x000000ffb1007388 */ /* 0x0005e40000000c00 */
.L_x_9611:
[----:B------:R-:W-:Y:S05]  /*1ff0*/  BSYNC.RECONVERGENT B0 ;  /* 0x0000000000007941 */ /* 0x000fea0003800200 */
.L_x_9610:
[C---:B-1----:R-:W-:Y:S01]  /*2000*/  VIADD R16, R18.reuse, 0x10 ;  /* 0x0000001012107836 */ /* 0x042fe20000000000 */
[----:B------:R-:W-:Y:S01]  /*2010*/  IADD3 R14, PT, PT, R18, 0x20, RZ ;  /* 0x00000020120e7810 */ /* 0x000fe20007ffe0ff */
[----:B------:R-:W-:Y:S01]  /*2020*/  VIADD R176, R4, 0xffffffff ;  /* 0xffffffff04b07836 */ /* 0x000fe20000000000 */
[----:B------:R-:W-:Y:S01]  /*2030*/  BSSY.RECONVERGENT B0, `(.L_x_9613) ;  /* 0x000001a000007945 */ /* 0x000fe20003800200 */
[----:B------:R-:W-:Y:S01]  /*2040*/  VIADD R12, R18, 0x30 ;  /* 0x00000030120c7836 */ /* 0x000fe20000000000 */
[-C--:B------:R-:W-:Y:S01]  /*2050*/  ISETP.GE.AND P0, PT, R16, R168.reuse, PT ;  /* 0x000000a81000720c */ /* 0x080fe20003f06270 */
[----:B------:R-:W-:Y:S01]  /*2060*/  IMAD.SHL.U32 R184, R176, 0x80, RZ ;  /* 0x00000080b0b87824 */ /* 0x000fe200078e00ff */
[-C--:B------:R-:W-:Y:S02]  /*2070*/  ISETP.GE.AND P2, PT, R14, R168.reuse, PT ;  /* 0x000000a80e00720c */ /* 0x080fe40003f46270 */
[----:B------:R-:W-:Y:S02]  /*2080*/  ISETP.GE.AND P1, PT, R12, R168, PT ;  /* 0x000000a80c00720c */ /* 0x000fe40003f26270 */
[----:B------:R-:W-:-:S04]  /*2090*/  IADD3 R5, PT, PT, -R184, R125, RZ ;  /* 0x0000007db8057210 */ /* 0x000fc80007ffe1ff */
[----:B------:R-:W-:-:S03]  /*20a0*/  ISETP.GE.AND P6, PT, R18, R5, PT ;  /* 0x000000051200720c */ /* 0x000fc60003fc6270 */
[----:B------:R-:W-:Y:S10]  /*20b0*/  @P0 BRA `(.L_x_9614) ;  /* 0x0000000000440947 */ /* 0x000ff40003800000 */
        /* <DEDUP_REMOVED lines=17> */
.L_x_9614:
[----:B------:R-:W-:Y:S05]  /*21d0*/  BSYNC.RECONVERGENT B0 ;  /* 0x0000000000007941 */ /* 0x000fea0003800200 */
.L_x_9613:
        /* <DEDUP_REMOVED lines=19> */
.L_x_9616:
[----:B------:R-:W-:Y:S05]  /*2310*/  BSYNC.RECONVERGENT B0 ;  /* 0x0000000000007941 */ /* 0x000fea0003800200 */
.L_x_9615:
        /* <DEDUP_REMOVED lines=18> */
.L_x_9618:
[----:B------:R-:W-:Y:S05]  /*2440*/  BSYNC.RECONVERGENT B0 ;  /* 0x0000000000007941 */ /* 0x000fea0003800200 */
.L_x_9617:
[----:B------:R-:W-:Y:S01]  /*2450*/  BSSY.RECONVERGENT B0, `(.L_x_9619) ;  /* 0x000000c000007945 */ /* 0x000fe20003800200 */
[C---:B------:R-:W-:Y:S02]  /*2460*/  SHF.L.U64.HI R8, R164.reuse, 0x4, R165 ;  /* 0x00000004a4087819 */ /* 0x040fe400000102a5 */
[----:B------:R-:W-:Y:S01]  /*2470*/  SHF.L.U32 R123, R164, 0x4, RZ ;  /* 0x00000004a47b7819 */ /* 0x000fe200000006ff */
        /* <DEDUP_REMOVED lines=8> */
.L_x_9621:
[----:B------:R1:W-:Y:S02]  /*2500*/  STS.128 [R177+0x2000], RZ ;  /* 0x002000ffb1007388 */ /* 0x0003e40000000c00 */
.L_x_9620:
[----:B------:R-:W-:Y:S05]  /*2510*/  BSYNC.RECONVERGENT B0 ;  /* 0x0000000000007941 */ /* 0x000fea0003800200 */
.L_x_9619:
[-C--:B------:R-:W-:Y:S01]  /*2520*/  ISETP.GE.AND P1, PT, R16, R5.reuse, PT ;  /* 0x000000051000720c */ /* 0x080fe20003f26270 */
[C---:B------:R-:W-:Y:S01]  /*2530*/  VIADD R24, R18.reuse, 0x40 ;  /* 0x0000004012187836 */ /* 0x040fe20000000000 */
[C---:B------:R-:W-:Y:S01]  /*2540*/  SHF.L.U64.HI R8, R123.reuse, 0x1, R8 ;  /* 0x000000017b087819 */ /* 0x040fe20000010208 */
[----:B------:R-:W-:Y:S01]  /*2550*/  IMAD.SHL.U32 R123, R123, 0x2, RZ ;  /* 0x000000027b7b7824 */ /* 0x000fe200078e00ff */
[----:B------:R-:W-:Y:S01]  /*2560*/  BSSY.RECONVERGENT B0, `(.L_x_9622) ;  /* 0x0000013000007945 */ /* 0x000fe20003800200 */
[----:B-1----:R-:W-:Y:S01]  /*2570*/  VIADD R22, R18, 0x50 ;  /* 0x0000005012167836 */ /* 0x002fe20000000000 */
[-C--:B------:R-:W-:Y:S01]  /*2580*/  ISETP.GE.AND P0, PT, R14, R5.reuse, PT ;  /* 0x000000050e00720c */ /* 0x080fe20003f06270 */
[C---:B------:R-:W-:Y:S01]  /*2590*/  VIADD R20, R18.reuse, 0x60 ;  /* 0x0000006012147836 */ /* 0x040fe20000000000 */
        /* <DEDUP_REMOVED lines=15> */
.L_x_9623:
[----:B------:R-:W-:Y:S05]  /*2690*/  BSYNC.RECONVERGENT B0 ;  /* 0x0000000000007941 */ /* 0x000fea0003800200 */
.L_x_9622:
        /* <DEDUP_REMOVED lines=12> */
.L_x_9625:
[----:B------:R-:W-:Y:S05]  /*2760*/  BSYNC.RECONVERGENT B0 ;  /* 0x0000000000007941 */ /* 0x000fea0003800200 */
.L_x_9624:
[----:B------:R-:W-:Y:S04]  /*2770*/  BSSY.RECONVERGENT B0, `(.L_x_9626) ;  /* 0x000000b000007945 */ /* 0x000fe80003800200 */
        /* <DEDUP_REMOVED lines=10> */
.L_x_9627:
[----:B------:R-:W-:Y:S05]  /*2820*/  BSYNC.RECONVERGENT B0 ;  /* 0x0000000000007941 */ /* 0x000fea0003800200 */
.L_x_9626:
        /* <DEDUP_REMOVED lines=14> */
.L_x_9629:
[----:B------:R-:W-:Y:S05]  /*2910*/  BSYNC.RECONVERGENT B0 ;  /* 0x0000000000007941 */ /* 0x000fea0003800200 */
.L_x_9628:
        /* <DEDUP_REMOVED lines=11> */
.L_x_9631:
[----:B------:R-:W-:Y:S05]  /*29d0*/  BSYNC.RECONVERGENT B0 ;  /* 0x0000000000007941 */ /* 0x000fea0003800200 */
.L_x_9630:
        /* <DEDUP_REMOVED lines=14> */
.L_x_9633:
[----:B------:R-:W-:Y:S05]  /*2ac0*/  BSYNC.RECONVERGENT B0 ;  /* 0x0000000000007941 */ /* 0x000fea0003800200 */
.L_x_9632:
        /* <DEDUP_REMOVED lines=12> */
.L_x_9635:
[----:B------:R-:W-:Y:S05]  /*2b90*/  BSYNC.RECONVERGENT B0 ;  /* 0x0000000000007941 */ /* 0x000fea0003800200 */
.L_x_9634:
[----:B------:R-:W0:Y:S01]  /*2ba0*/  LDGDEPBAR ;  /* 0x00000000000079af */ /* 0x000e220000000000 */
[C---:B-1----:R-:W-:Y:S02]  /*2bb0*/  SHF.L.U64.HI R18, R166.reuse, 0x4, R167 ;  /* 0x00000004a6127819 */ /* 0x042fe400000102a7 */
        /* <DEDUP_REMOVED lines=13> */
.L_x_9638:
[----:B------:R1:W-:Y:S01]  /*2c90*/  STS.128 [R177+0x6000], RZ ;  /* 0x006000ffb1007388 */ /* 0x0003e20000000c00 */
[----:B------:R-:W-:Y:S05]  /*2ca0*/  BRA `(.L_x_9639) ;  /* 0x0000000000047947 */ /* 0x000fea0003800000 */
.L_x_9637:
[----:B------:R1:W-:Y:S02]  /*2cb0*/  STS.128 [R177+0x6000], RZ ;  /* 0x006000ffb1007388 */ /* 0x0003e40000000c00 */
.L_x_9639:
[----:B------:R-:W-:Y:S05]  /*2cc0*/  BSYNC.RECONVERGENT B0 ;  /* 0x0000000000007941 */ /* 0x000fea0003800200 */
.L_x_9636:
[-C--:B------:R-:W-:Y:S01]  /*2cd0*/  ISETP.GE.AND P0, PT, R16, R5.reuse, PT ;  /* 0x000000051000720c */ /* 0x080fe20003f06270 */
[----:B------:R-:W-:Y:S01]  /*2ce0*/  BSSY.RECONVERGENT B0, `(.L_x_9640) ;  /* 0x000001a000007945 */ /* 0x000fe20003800200 */
[-C--:B------:R-:W-:Y:S02]  /*2cf0*/  ISETP.GE.AND P5, PT, R12, R5.reuse, PT ;  /* 0x000000050c00720c */ /* 0x080fe40003fa6270 */
[-C--:B------:R-:W-:Y:S02]  /*2d00*/  ISETP.GE.AND P6, PT, R14, R5.reuse, PT ;  /* 0x000000050e00720c */ /* 0x080fe40003fc6270 */
[----:B------:R-:W-:Y:S01]  /*2d10*/  LOP3.LUT R12, R7, 0x8, R120, 0x78, !PT ;  /* 0x00000008070c7812 */ /* 0x000fe200078e7878 */
[----:B------:R-:W-:Y:S01]  /*2d20*/  IMAD.SHL.U32 R7, R0, 0x400, RZ ;  /* 0x0000040000077824 */ /* 0x000fe200078e00ff */
[----:B------:R-:W-:Y:S01]  /*2d30*/  LEA R14, P1, R15, R172, 0x1 ;  /* 0x000000ac0f0e7211 */ /* 0x000fe200078208ff */
[----:B------:R-:W-:Y:S01]  /*2d40*/  IMAD.SHL.U32 R0, R120, 0x20, RZ ;  /* 0x0000002078007824 */ /* 0x000fe200078e00ff */
[----:B------:R-:W-:-:S02]  /*2d50*/  ISETP.GE.AND P4, PT, R24, R5, PT ;  /* 0x000000051800720c */ /* 0x000fc40003f86270 */
[----:B------:R-:W-:Y:S01]  /*2d60*/  LEA.HI.X R15, R15, R173, R18, 0x1, P1 ;  /* 0x000000ad0f0f7211 */ /* 0x000fe200008f0c12 */
[----:B------:R1:W-:Y:S01]  /*2d70*/  @P0 STS.128 [R177+0x6800], RZ ;  /* 0x006800ffb1000388 */ /* 0x0003e20000000c00 */
[-C--:B------:R-:W-:Y:S02]  /*2d80*/  ISETP.GE.AND P3, PT, R22, R5.reuse, PT ;  /* 0x000000051600720c */ /* 0x080fe40003f66270 */
[-C--:B------:R-:W-:Y:S02]  /*2d90*/  ISETP.GE.AND P2, PT, R20, R5.reuse, PT ;  /* 0x000000051400720c */ /* 0x080fe40003f46270 */
[----:B------:R-:W-:Y:S02]  /*2da0*/  ISETP.GE.AND P1, PT, R26, R5, PT ;  /* 0x000000051a00720c */ /* 0x000fe40003f26270 */
[----:B------:R-:W-:Y:S02]  /*2db0*/  LOP3.LUT R12, R12, 0x38, R13, 0x78, !PT ;  /* 0x000000380c0c7812 */ /* 0x000fe400078e780d */
[----:B------:R-:W-:-:S02]  /*2dc0*/  LOP3.LUT R7, R7, 0x400, RZ, 0xc0, !PT ;  /* 0x0000040007077812 */ /* 0x000fc400078ec0ff */
[----:B------:R-:W-:-:S03]  /*2dd0*/  LOP3.LUT R5, R121, 0x7c00, R0, 0xf8, !PT ;  /* 0x00007c0079057812 */ /* 0x000fc600078ef800 */
[----:B------:R-:W-:Y:S02]  /*2de0*/  IMAD R162, R12, 0x2, R7 ;  /* 0x000000020ca27824 */ /* 0x000fe400078e0207 */
[----:B------:R-:W-:Y:S01]  /*2df0*/  IMAD.IADD R0, R6, 0x1, R5 ;  /* 0x0000000106007824 */ /* 0x000fe200078e0205 */
[----:B------:R-:W-:Y:S06]  /*2e00*/  @P0 BRA `(.L_x_9641) ;  /* 0x00000000001c0947 */ /* 0x000fec0003800000 */
[----:B------:R-:W-:-:S13]  /*2e10*/  ISETP.GE.AND P0, PT, R178, R175, PT ;  /* 0x000000afb200720c */ /* 0x000fda0003f06270 */
[----:B------:R1:W-:Y:S01]  /*2e20*/  @P0 STS.128 [R177+0x6800], RZ ;  /* 0x006800ffb1000388 */ /* 0x0003e20000000c00 */
[----:B------:R-:W-:Y:S05]  /*2e30*/  @P0 BRA `(.L_x_9641) ;  /* 0x0000000000100947 */ /* 0x000fea0003800000 */
[----:B------:R-:W-:Y:S01]  /*2e40*/  @!PT LDS RZ, [RZ] ;  /* 0x00000000fffff984 */ /* 0x000fe20000000800 */
[----:B------:R-:W-:Y:S01]  /*2e50*/  @!PT LDS RZ, [RZ] ;  /* 0x00000000fffff984 */ /* 0x000fe20000000800 */
[----:B------:R-:W-:Y:S01]  /*2e60*/  @!PT LDS RZ, [RZ] ;  /* 0x00000000fffff984 */ /* 0x000fe20000000800 */
[----:B------:R1:W-:Y:S02]  /*2e70*/  LDGSTS.E.BYPASS.LTC128B.128 [R177+0x6800], desc[UR4][R14.64] ;  /* 0x068000000eb17fae */ /* 0x0003e4000b981a04 */
.L_x_9641:
[----:B------:R-:W-:Y:S05]  /*2e80*/  BSYNC.RECONVERGENT B0 ;  /* 0x0000000000007941 */ /* 0x000fea0003800200 */
.L_x_9640:
[----:B------:R1:W-:Y:S01]  /*2e90*/  @P6 STS.128 [R177+0x7000], RZ ;  /* 0x007000ffb1006388 */ /* 0x0003e20000000c00 */
[----:B------:R-:W-:Y:S01]  /*2ea0*/  BSSY.RECONVERGENT B0, `(.L_x_9642) ;  /* 0x000000d000007945 */ /* 0x000fe20003800200 */
[----:B------:R-:W-:Y:S02]  /*2eb0*/  LEA R163, R0, R9, 0x1 ;  /* 0x0000000900a37211 */ /* 0x000fe400078e08ff */
[----:B------:R-:W-:Y:S01]  /*2ec0*/  IADD3 R162, PT, PT, R9, R162, RZ ;  /* 0x000000a209a27210 */ /* 0x000fe20007ffe0ff */
        /* <DEDUP_REMOVED lines=10> */
.L_x_9643:
[----:B------:R-:W-:Y:S05]  /*2f70*/  BSYNC.RECONVERGENT B0 ;  /* 0x0000000000007941 */ /* 0x000fea0003800200 */
.L_x_9642:
[----:B------:R1:W-:Y:S01]  /*2f80*/  @P5 STS.128 [R177+0x7800], RZ ;  /* 0x007800ffb1005388 */ /* 0x0003e20000000c00 */
        /* <DEDUP_REMOVED lines=11> */
.L_x_9645:
[----:B------:R-:W-:Y:S05]  /*3040*/  BSYNC.RECONVERGENT B0 ;  /* 0x0000000000007941 */ /* 0x000fea0003800200 */
.L_x_9644:
        /* <DEDUP_REMOVED lines=15> */
.L_x_9647:
[----:B------:R-:W-:Y:S05]  /*3140*/  BSYNC.RECONVERGENT B0 ;  /* 0x0000000000007941 */ /* 0x000fea0003800200 */
.L_x_9646:
        /* <DEDUP_REMOVED lines=12> */
.L_x_9649:
[----:B------:R-:W-:Y:S05]  /*3210*/  BSYNC.RECONVERGENT B0 ;  /* 0x0000000000007941 */ /* 0x000fea0003800200 */
.L_x_9648:
        /* <DEDUP_REMOVED lines=15> */
.L_x_9651:
[----:B------:R-:W-:Y:S05]  /*3310*/  BSYNC.RECONVERGENT B0 ;  /* 0x0000000000007941 */ /* 0x000fea0003800200 */
.L_x_9650:
        /* <DEDUP_REMOVED lines=13> */
.L_x_9653:
[----:B------:R-:W-:Y:S05]  /*33f0*/  BSYNC.RECONVERGENT B0 ;  /* 0x0000000000007941 */ /* 0x000fea0003800200 */
.L_x_9652:
[----:B------:R-:W-:Y:S01]  /*3400*/  LDSM.16.M88.4 R20, [R163] ;  /* 0x00000000a314783b */ /* 0x000fe20000000200 */
[----:B------:R-:W-:Y:S01]  /*3410*/  IMAD.MOV.U32 R5, RZ, RZ, 0x20 ;  /* 0x00000020ff057424 */ /* 0x000fe200078e00ff */
[C---:B------:R-:W-:Y:S01]  /*3420*/  R2P PR, R120.reuse, 0x6 ;  /* 0x0000000678007804 */ /* 0x040fe20000000000 */
[----:B------:R-:W-:Y:S01]  /*3430*/  IMAD.MOV.U32 R7, RZ, RZ, 0x40 ;  /* 0x00000040ff077424 */ /* 0x000fe200078e00ff */
[----:B------:R-:W5:Y:S01]  /*3440*/  LDSM.16.M88.4 R60, [R162+0x3000] ;  /* 0x00300000a23c783b */ /* 0x000f620000000200 */
[----:B------:R-:W-:Y:S01]  /*3450*/  IMAD.SHL.U32 R120, R120, 0x2, RZ ;  /* 0x0000000278787824 */ /* 0x000fe200078e00ff */
[----:B------:R-:W-:Y:S01]  /*3460*/  BSSY.RECONVERGENT B1, `(.L_x_9654) ;  /* 0x000017e000017945 */ /* 0x000fe20003800200 */
[----:B------:R-:W-:Y:S01]  /*3470*/  SEL R5, R5, 0xffffffe0, !P1 ;  /* 0xffffffe005057807 */ /* 0x000fe20004800000 */
[----:B------:R-:W2:Y:S01]  /*3480*/  LDSM.16.M88.4 R52, [R162+0x3800] ;  /* 0x00380000a234783b */ /* 0x000ea20000000200 */
[----:B------:R-:W-:-:S03]  /*3490*/  SEL R7, R7, 0xffffffc0, !P2 ;  /* 0xffffffc007077807 */ /* 0x000fc60005000000 */
[C-C-:B------:R-:W-:Y:S01]  /*34a0*/  IMAD.IADD R161, R163.reuse, 0x1, R5.reuse ;  /* 0x00000001a3a17824 */ /* 0x140fe200078e0205 */
[----:B------:R-:W-:Y:S01]  /*34b0*/  LDSM.16.M88.4 R76, [R162+0x2000] ;  /* 0x00200000a24c783b */ /* 0x000fe20000000200 */
[C---:B------:R-:W-:Y:S02]  /*34c0*/  IMAD.IADD R157, R162.reuse, 0x1, R5 ;  /* 0x00000001a29d7824 */ /* 0x040fe400078e0205 */
[--C-:B------:R-:W-:Y:S01]  /*34d0*/  IMAD.IADD R160, R163, 0x1, R7.reuse ;  /* 0x00000001a3a07824 */ /* 0x100fe200078e0207 */
[----:B-1----:R-:W-:Y:S01]  /*34e0*/  LDSM.16.M88.4 R12, [R161] ;  /* 0x00000000a10c783b */ /* 0x002fe20000000200 */
[----:B------:R-:W-:Y:S02]  /*34f0*/  IMAD.IADD R156, R162, 0x1, R7 ;  /* 0x00000001a29c7824 */ /* 0x000fe400078e0207 */
[C---:B------:R-:W-:Y:S01]  /*3500*/  IMAD.IADD R159, R5.reuse, 0x1, R160 ;  /* 0x00000001059f7824 */ /* 0x040fe200078e02a0 */
[----:B------:R-:W1:Y:S01]  /*3510*/  LDSM.16.M88.4 R84, [R157+0x3000] ;  /* 0x003000009d54783b */ /* 0x000e620000000200 */
[----:B------:R-:W-:-:S03]  /*3520*/  IMAD.IADD R155, R5, 0x1, R156 ;  /* 0x00000001059b7824 */ /* 0x000fc600078e029c */
[----:B------:R-:W3:Y:S04]  /*3530*/  LDSM.16.M88.4 R16, [R157+0x3800] ;  /* 0x003800009d10783b */ /* 0x000ee80000000200 */
[----:B------:R-:W4:Y:S04]  /*3540*/  LDSM.16.M88.4 R68, [R162+0x2800] ;  /* 0x00280000a244783b */ /* 0x000f280000000200 */
[----:B------:R-:W4:Y:S04]  /*3550*/  LDSM.16.M88.4 R44, [R162+0x4000] ;  /* 0x00400000a22c783b */ /* 0x000f280000000200 */
[----:B------:R-:W4:Y:S04]  /*3560*/  LDSM.16.M88.4 R36, [R162+0x4800] ;  /* 0x00480000a224783b */ /* 0x000f280000000200 */
[----:B------:R-:W4:Y:S01]  /*3570*/  LDSM.16.M88.4 R28, [R162+0x5000] ;  /* 0x00500000a21c783b */ /* 0x000f220000000200 */
[C---:B-----5:R-:W-:Y:S03]  /*3580*/  HMMA.16816.F32 R64, R20.reuse, R60, RZ ;  /* 0x0000003c1440723c */ /* 0x060fe600000018ff */
[----:B------:R-:W5:Y:S04]  /*3590*/  LDSM.16.M88.4 R104, [R162+0x5800] ;  /* 0x00580000a268783b */ /* 0x000f680000000200 */
[----:B------:R-:W5:Y:S01]  /*35a0*/  LDSM.16.M88.4 R100, [R157+0x2000] ;  /* 0x002000009d64783b */ /* 0x000f620000000200 */
[C---:B--2---:R-:W-:Y:S03]  /*35b0*/  HMMA.16816.F32 R56, R20.reuse, R52, RZ ;  /* 0x000000341438723c */ /* 0x044fe600000018ff */
[----:B------:R-:W2:Y:S04]  /*35c0*/  LDSM.16.M88.4 R96, [R157+0x2800] ;  /* 0x002800009d60783b */ /* 0x000ea80000000200 */
[----:B------:R-:W2:Y:S01]  /*35d0*/  LDSM.16.M88.4 R92, [R157+0x4000] ;  /* 0x004000009d5c783b */ /* 0x000ea20000000200 */
[C---:B------:R-:W-:Y:S03]  /*35e0*/  HMMA.16816.F32 R60, R20.reuse, R62, RZ ;  /* 0x0000003e143c723c */ /* 0x040fe600000018ff */
[----:B------:R-:W2:Y:S04]  /*35f0*/  LDSM.16.M88.4 R88, [R157+0x4800] ;  /* 0x004800009d58783b */ /* 0x000ea80000000200 */
[----:B------:R-:W-:Y:S01]  /*3600*/  LDSM.16.M88.4 R116, [R160] ;  /* 0x00000000a074783b */ /* 0x000fe20000000200 */
[----:B------:R-:W-:Y:S03]  /*3610*/  HMMA.16816.F32 R52, R20, R54, RZ ;  /* 0x000000361434723c */ /* 0x000fe600000018ff */
[----:B------:R-:W-:Y:S04]  /*3620*/  LDSM.16.M88.4 R112, [R156+0x2000] ;  /* 0x002000009c70783b */ /* 0x000fe80000000200 */
[----:B------:R-:W-:Y:S01]  /*3630*/  LDSM.16.M88.4 R108, [R156+0x2800] ;  /* 0x002800009c6c783b */ /* 0x000fe20000000200 */
[C---:B-1----:R-:W-:Y:S03]  /*3640*/  HMMA.16816.F32 R64, R12.reuse, R84, R64 ;  /* 0x000000540c40723c */ /* 0x042fe60000001840 */
[----:B------:R-:W0:Y:S05]  /*3650*/  LDGDEPBAR ;  /* 0x00000000000079af */ /* 0x000e2a0000000000 */
[C---:B------:R-:W-:Y:S01]  /*3660*/  HMMA.16816.F32 R60, R12.reuse, R86, R60 ;  /* 0x000000560c3c723c */ /* 0x040fe2000000183c */
[----:B------:R-:W1:Y:S07]  /*3670*/  LDSM.16.M88.4 R84, [R157+0x5000] ;  /* 0x005000009d54783b */ /* 0x000e6e0000000200 */
[C---:B---3--:R-:W-:Y:S08]  /*3680*/  HMMA.16816.F32 R56, R12.reuse, R16, R56 ;  /* 0x000000100c38723c */ /* 0x048ff00000001838 */
[----:B------:R-:W-:Y:S01]  /*3690*/  HMMA.16816.F32 R52, R12, R18, R52 ;  /* 0x000000120c34723c */ /* 0x000fe20000001834 */
[----:B------:R-:W3:Y:S07]  /*36a0*/  LDSM.16.M88.4 R16, [R157+0x5800] ;  /* 0x005800009d10783b */ /* 0x000eee0000000200 */
        /* <DEDUP_REMOVED lines=29> */
[----:B------:R-:W-:Y:S01]  /*3880*/  HMMA.16816.F32 R20, R12, R18, R20 ;  /* 0x000000120c14723c */ /* 0x000fe20000001814 */
[----:B------:R-:W-:Y:S04]  /*3890*/  LDSM.16.M88.4 R16, [R159] ;  /* 0x000000009f10783b */ /* 0x000fe80000000200 */
[----:B------:R-:W2:Y:S03]  /*38a0*/  LDSM.16.M88.4 R12, [R155+0x2000] ;  /* 0x002000009b0c783b */ /* 0x000ea60000000200 */
[C---:B------:R-:W-:Y:S08]  /*38b0*/  HMMA.16816.F32 R80, R116.reuse, R112, R80 ;  /* 0x000000707450723c */ /* 0x040ff00000001850 */
[C---:B------:R-:W-:Y:S08]  /*38c0*/  HMMA.16816.F32 R76, R116.reuse, R114, R76 ;  /* 0x00000072744c723c */ /* 0x040ff0000000184c */
[C---:B------:R-:W-:Y:S08]  /*38d0*/  HMMA.16816.F32 R72, R116.reuse, R108, R72 ;  /* 0x0000006c7448723c */ /* 0x040ff00000001848 */
[C---:B------:R-:W-:Y:S01]  /*38e0*/  HMMA.16816.F32 R68, R116.reuse, R110, R68 ;  /* 0x0000006e7444723c */ /* 0x040fe20000001844 */
[----:B------:R-:W3:Y:S07]  /*38f0*/  LDSM.16.M88.4 R108, [R155+0x2800] ;  /* 0x002800009b6c783b */ /* 0x000eee0000000200 */
[----:B-1----:R-:W-:Y:S08]  /*3900*/  HMMA.16816.F32 R24, R116, R84, R24 ;  /* 0x000000547418723c */ /* 0x002ff00000001818 */
[----:B--2---:R-:W-:Y:S01]  /*3910*/  HMMA.16816.F32 R80, R16, R12, R80 ;  /* 0x0000000c1050723c */ /* 0x004fe20000001850 */
[----:B------:R-:W-:-:S05]  /*3920*/  LOP3.LUT R13, R120, 0x6, RZ, 0xc0, !PT ;  /* 0x00000006780d7812 */ /* 0x000fca00078ec0ff */
[----:B------:R-:W-:Y:S02]  /*3930*/  IMAD.IADD R0, R184, 0x1, R13 ;  /* 0x00000001b8007824 */ /* 0x000fe400078e020d */
[----:B------:R-:W-:Y:S01]  /*3940*/  HMMA.16816.F32 R20, R116, R86, R20 ;  /* 0x000000567414723c */ /* 0x000fe20000001814 */
[----:B------:R-:W1:Y:S01]  /*3950*/  LDSM.16.M88.4 R84, [R155+0x3000] ;  /* 0x003000009b54783b */ /* 0x000e620000000200 */
[C---:B------:R-:W-:Y:S01]  /*3960*/  VIADD R12, R0.reuse, 0x8 ;  /* 0x00000008000c7836 */ /* 0x040fe20000000000 */
[----:B------:R-:W-:-:S04]  /*3970*/  ISETP.GE.AND P3, PT, R0, R125, PT ;  /* 0x0000007d0000720c */ /* 0x000fc80003f66270 */
[----:B------:R-:W-:Y:S01]  /*3980*/  ISETP.GE.AND P1, PT, R12, R125, PT ;  /* 0x0000007d0c00720c */ /* 0x000fe20003f26270 */
[----:B------:R-:W-:Y:S01]  /*3990*/  HMMA.16816.F32 R76, R16, R14, R76 ;  /* 0x0000000e104c723c */ /* 0x000fe2000000184c */
[----:B------:R-:W-:-:S05]  /*39a0*/  VIADD R14, R0, 0x1 ;  /* 0x00000001000e7836 */ /* 0x000fca0000000000 */
[----:B------:R-:W-:Y:S02]  /*39b0*/  ISETP.GE.AND P2, PT, R14, R125, PT ;  /* 0x0000007d0e00720c */ /* 0x000fe40003f46270 */
[----:B------:R-:W2:Y:S01]  /*39c0*/  LDSM.16.M88.4 R12, [R155+0x3800] ;  /* 0x003800009b0c783b */ /* 0x000ea20000000200 */
[C---:B------:R-:W-:Y:S08]  /*39d0*/  HMMA.16816.F32 R64, R116.reuse, R104, R64 ;  /* 0x000000687440723c */ /* 0x040ff00000001840 */
[----:B------:R-:W-:Y:S01]  /*39e0*/  HMMA.16816.F32 R56, R116, R100, R56 ;  /* 0x000000647438723c */ /* 0x000fe20000001838 */
[----:B------:R-:W-:-:S07]  /*39f0*/  VIADD R100, R0, 0x30 ;  /* 0x0000003000647836 */ /* 0x000fce0000000000 */
[C---:B------:R-:W-:Y:S08]  /*3a00*/  HMMA.16816.F32 R60, R116.reuse, R106, R60 ;  /* 0x0000006a743c723c */ /* 0x040ff0000000183c */
[----:B------:R-:W-:Y:S01]  /*3a10*/  HMMA.16816.F32 R32, R116, R88, R32 ;  /* 0x000000587420723c */ /* 0x000fe20000001820 */
[----:B------:R-:W-:Y:S01]  /*3a20*/  VIADD R88, R0, 0x9 ;  /* 0x0000000900587836 */ /* 0x000fe20000000000 */
[----:B------:R-:W-:Y:S01]  /*3a30*/  FSEL R89, R78, -INF , !P1 ;  /* 0xff8000004e597808 */ /* 0x000fe20004800000 */
[----:B------:R-:W-:-:S03]  /*3a40*/  VIADD R78, R0, 0x29 ;  /* 0x00000029004e7836 */ /* 0x000fc60000000000 */
[-C--:B------:R-:W-:Y:S01]  /*3a50*/  ISETP.GE.AND P0, PT, R88, R125.reuse, PT ;  /* 0x0000007d5800720c */ /* 0x080fe20003f06270 */
[----:B------:R-:W-:Y:S01]  /*3a60*/  VIADD R88, R0, 0x18 ;  /* 0x0000001800587836 */ /* 0x000fe20000000000 */
[----:B---3--:R-:W-:Y:S04]  /*3a70*/  HMMA.16816.F32 R68, R16, R110, R68 ;  /* 0x0000006e1044723c */ /* 0x008fe80000001844 */
[----:B------:R-:W-:Y:S01]  /*3a80*/  ISETP.GE.AND P4, PT, R88, R125, PT ;  /* 0x0000007d5800720c */ /* 0x000fe20003f86270 */
[----:B------:R-:W-:-:S03]  /*3a90*/  VIADD R88, R0, 0x19 ;  /* 0x0000001900587836 */ /* 0x000fc60000000000 */
[----:B------:R-:W-:Y:S08]  /*3aa0*/  HMMA.16816.F32 R72, R16, R108, R72 ;  /* 0x0000006c1048723c */ /* 0x000ff00000001848 */
[----:B------:R-:W-:Y:S03]  /*3ab0*/  HMMA.16816.F32 R52, R116, R102, R52 ;  /* 0x000000667434723c */ /* 0x000fe60000001834 */
[----:B------:R-:W-:-:S02]  /*3ac0*/  FSEL R152, R70, -INF , !P4 ;  /* 0xff80000046987808 */ /* 0x000fc40006000000 */
[----:B------:R-:W-:-:S03]  /*3ad0*/  FSEL R70, R68, -INF , !P4 ;  /* 0xff80000044467808 */ /* 0x000fc60006000000 */
[----:B-1----:R-:W-:Y:S01]  /*3ae0*/  HMMA.16816.F32 R64, R16, R84, R64 ;  /* 0x000000541040723c */ /* 0x002fe20000001840 */
[----:B------:R-:W-:Y:S01]  /*3af0*/  VIADD R84, R0, 0x21 ;  /* 0x0000002100547836 */ /* 0x000fe20000000000 */
[----:B------:R-:W-:-:S04]  /*3b00*/  FSEL R85, R76, -INF , !P1 ;  /* 0xff8000004c557808 */ /* 0x000fc80004800000 */
[----:B------:R-:W-:Y:S02]  /*3b10*/  ISETP.GE.AND P1, PT, R84, R125, PT ;  /* 0x0000007d5400720c */ /* 0x000fe40003f26270 */
[----:B------:R-:W-:Y:S01]  /*3b20*/  HMMA.16816.F32 R40, R116, R92, R40 ;  /* 0x0000005c7428723c */ /* 0x000fe20000001828 */
[----:B------:R-:W-:Y:S01]  /*3b30*/  VIADD R92, R0, 0x10 ;  /* 0x00000010005c7836 */ /* 0x000fe20000000000 */
[----:B------:R-:W-:-:S04]  /*3b40*/  FSEL R84, R77, -INF , !P0 ;  /* 0xff8000004d547808 */ /* 0x000fc80004000000 */
[-C--:B------:R-:W-:Y:S02]  /*3b50*/  ISETP.GE.AND P6, PT, R92, R125.reuse, PT ;  /* 0x0000007d5c00720c */ /* 0x080fe40003fc6270 */
[C---:B------:R-:W-:Y:S01]  /*3b60*/  HMMA.16816.F32 R28, R116.reuse, R90, R28 ;  /* 0x0000005a741c723c */ /* 0x040fe2000000181c */
[----:B------:R-:W-:Y:S01]  /*3b70*/  VIADD R90, R0, 0x11 ;  /* 0x00000011005a7836 */ /* 0x000fe20000000000 */
[----:B------:R-:W-:Y:S02]  /*3b80*/  FSEL R92, R82, -INF , !P3 ;  /* 0xff800000525c7808 */ /* 0x000fe40005800000 */
[----:B------:R-:W-:Y:S02]  /*3b90*/  FSEL R76, R72, -INF , !P6 ;  /* 0xff800000484c7808 */ /* 0x000fe40007000000 */
[----:B------:R-:W-:Y:S02]  /*3ba0*/  ISETP.GE.AND P5, PT, R90, R125, PT ;  /* 0x0000007d5a00720c */ /* 0x000fe40003fa6270 */
[----:B------:R-:W-:Y:S01]  /*3bb0*/  HMMA.16816.F32 R48, R116, R96, R48 ;  /* 0x000000607430723c */ /* 0x000fe20000001830 */
[----:B------:R-:W-:Y:S01]  /*3bc0*/  VIADD R96, R0, 0x20 ;  /* 0x0000002000607836 */ /* 0x000fe20000000000 */
[----:B------:R-:W-:-:S02]  /*3bd0*/  FSEL R90, R80, -INF , !P3 ;  /* 0xff800000505a7808 */ /* 0x000fc40005800000 */
[----:B------:R-:W-:Y:S02]  /*3be0*/  ISETP.GE.AND P3, PT, R88, R125, PT ;  /* 0x0000007d5800720c */ /* 0x000fe40003f66270 */
[----:B------:R-:W-:Y:S02]  /*3bf0*/  FSEL R88, R81, -INF , !P2 ;  /* 0xff80000051587808 */ /* 0x000fe40005000000 */
[----:B------:R-:W-:Y:S01]  /*3c00*/  HMMA.16816.F32 R44, R116, R98, R44 ;  /* 0x00000062742c723c */ /* 0x000fe2000000182c */
[----:B------:R-:W-:Y:S01]  /*3c10*/  VIADD R98, R0, 0x28 ;  /* 0x0000002800627836 */ /* 0x000fe20000000000 */
[----:B------:R-:W-:Y:S02]  /*3c20*/  FSEL R154, R71, -INF , !P3 ;  /* 0xff800000479a7808 */ /* 0x000fe40005800000 */
[----:B------:R-:W-:Y:S02]  /*3c30*/  FSEL R68, R69, -INF , !P3 ;  /* 0xff80000045447808 */ /* 0x000fe40005800000 */
[----:B------:R-:W-:-:S02]  /*3c40*/  FSEL R202, R67, -INF , !P1 ;  /* 0xff80000043ca7808 */ /* 0x000fc40004800000 */
[----:B--2---:R-:W-:Y:S01]  /*3c50*/  HMMA.16816.F32 R56, R16, R12, R56 ;  /* 0x0000000c1038723c */ /* 0x004fe20000001838 */
[----:B------:R-:W-:Y:S01]  /*3c60*/  VIADD R12, R0, 0x38 ;  /* 0x00000038000c7836 */ /* 0x000fe20000000000 */
[----:B------:R-:W-:-:S04]  /*3c70*/  FSEL R198, R65, -INF , !P1 ;  /* 0xff80000041c67808 */ /* 0x000fc80004800000 */
[-C--:B------:R-:W-:Y:S01]  /*3c80*/  ISETP.GE.AND P3, PT, R12, R125.reuse, PT ;  /* 0x0000007d0c00720c */ /* 0x080fe20003f66270 */
[----:B------:R-:W-:Y:S01]  /*3c90*/  VIADD R12, R0, 0x39 ;  /* 0x00000039000c7836 */ /* 0x000fe20000000000 */
[----:B------:R-:W-:Y:S01]  /*3ca0*/  HMMA.16816.F32 R36, R116, R94, R36 ;  /* 0x0000005e7424723c */ /* 0x000fe20000001824 */
[----:B------:R-:W-:Y:S02]  /*3cb0*/  FSEL R94, R83, -INF , !P2 ;  /* 0xff800000535e7808 */ /* 0x000fe40005000000 */
[-C--:B------:R-:W-:Y:S01]  /*3cc0*/  ISETP.GE.AND P2, PT, R96, R125.reuse, PT ;  /* 0x0000007d6000720c */ /* 0x080fe20003f46270 */
[----:B------:R-:W1:Y:S01]  /*3cd0*/  LDSM.16.M88.4 R80, [R155+0x4000] ;  /* 0x004000009b50783b */ /* 0x000e620000000200 */
[----:B------:R-:W-:Y:S02]  /*3ce0*/  FSEL R96, R79, -INF , !P0 ;  /* 0xff8000004f607808 */ /* 0x000fe40004000000 */
[----:B------:R-:W-:Y:S01]  /*3cf0*/  ISETP.GE.AND P0, PT, R98, R125, PT ;  /* 0x0000007d6200720c */ /* 0x000fe20003f06270 */
[----:B------:R-:W-:Y:S01]  /*3d00*/  HMMA.16816.F32 R60, R16, R86, R60 ;  /* 0x00000056103c723c */ /* 0x000fe2000000183c */
[----:B------:R-:W-:-:S02]  /*3d10*/  FSEL R86, R74, -INF , !P6 ;  /* 0xff8000004a567808 */ /* 0x000fc40007000000 */
[-C--:B------:R-:W-:Y:S02]  /*3d20*/  ISETP.GE.AND P6, PT, R78, R125.reuse, PT ;  /* 0x0000007d4e00720c */ /* 0x080fe40003fc6270 */
[----:B------:R-:W-:Y:S02]  /*3d30*/  FSEL R98, R75, -INF , !P5 ;  /* 0xff8000004b627808 */ /* 0x000fe40006800000 */
[----:B------:R-:W-:Y:S01]  /*3d40*/  FSEL R78, R73, -INF , !P5 ;  /* 0xff800000494e7808 */ /* 0x000fe20006800000 */
[----:B------:R-:W-:Y:S01]  /*3d50*/  HMMA.16816.F32 R52, R16, R14, R52 ;  /* 0x0000000e1034723c */ /* 0x000fe20000001834 */
[----:B------:R-:W2:Y:S01]  /*3d60*/  LDSM.16.M88.4 R72, [R155+0x4800] ;  /* 0x004800009b48783b */ /* 0x000ea20000000200 */
[----:B------:R-:W-:Y:S02]  /*3d70*/  FSEL R206, R66, -INF , !P2 ;  /* 0xff80000042ce7808 */ /* 0x000fe40005000000 */
[----:B------:R-:W-:Y:S01]  /*3d80*/  FSEL R200, R64, -INF , !P2 ;  /* 0xff80000040c87808 */ /* 0x000fe20005000000 */
[----:B------:R-:W-:Y:S01]  /*3d90*/  VIADD R64, R0, 0x40 ;  /* 0x0000004000407836 */ /* 0x000fe20000000000 */
[----:B------:R-:W-:-:S02]  /*3da0*/  ISETP.GE.AND P2, PT, R12, R125, PT ;  /* 0x0000007d0c00720c */ /* 0x000fc40003f46270 */
[----:B------:R-:W3:Y:S01]  /*3db0*/  LDSM.16.M88.4 R12, [R155+0x5000] ;  /* 0x005000009b0c783b */ /* 0x000ee20000000200 */
[----:B------:R-:W-:Y:S01]  /*3dc0*/  ISETP.GE.AND P5, PT, R100, R125, PT ;  /* 0x0000007d6400720c */ /* 0x000fe20003fa6270 */
[----:B------:R-:W-:Y:S01]  /*3dd0*/  VIADD R100, R0, 0x31 ;  /* 0x0000003100647836 */ /* 0x000fe20000000000 */
[----:B------:R-:W-:Y:S01]  /*3de0*/  FSEL R66, R60, -INF , !P0 ;  /* 0xff8000003c427808 */ /* 0x000fe20004000000 */
[----:B------:R-:W-:Y:S01]  /*3df0*/  VIADD R60, R0, 0x49 ;  /* 0x00000049003c7836 */ /* 0x000fe20000000000 */
[----:B------:R-:W-:Y:S01]  /*3e00*/  FSEL R116, R58, -INF , !P5 ;  /* 0xff8000003a747808 */ /* 0x000fe20006800000 */
[----:B------:R-:W-:Y:S01]  /*3e10*/  VIADD R58, R0, 0x51 ;  /* 0x00000051003a7836 */ /* 0x000fe20000000000 */
[----:B------:R-:W-:Y:S01]  /*3e20*/  FSEL R190, R56, -INF , !P5 ;  /* 0xff80000038be7808 */ /* 0x000fe20006800000 */
[----:B------:R-:W-:Y:S01]  /*3e30*/  VIADD R56, R0, 0x50 ;  /* 0x0000005000387836 */ /* 0x000fe20000000000 */
[----:B------:R-:W-:Y:S02]  /*3e40*/  FSEL R204, R62, -INF , !P0 ;  /* 0xff8000003ecc7808 */ /* 0x000fe40004000000 */
[----:B------:R-:W-:-:S02]  /*3e50*/  FSEL R104, R63, -INF , !P6 ;  /* 0xff8000003f687808 */ /* 0x000fc40007000000 */
[----:B------:R-:W-:Y:S02]  /*3e60*/  FSEL R196, R61, -INF , !P6 ;  /* 0xff8000003dc47808 */ /* 0x000fe40007000000 */
[-C--:B------:R-:W-:Y:S02]  /*3e70*/  ISETP.GE.AND P5, PT, R60, R125.reuse, PT ;  /* 0x0000007d3c00720c */ /* 0x080fe40003fa6270 */
[----:B------:R-:W4:Y:S01]  /*3e80*/  LDSM.16.M88.4 R60, [R155+0x5800] ;  /* 0x005800009b3c783b */ /* 0x000f220000000200 */
[----:B------:R-:W-:Y:S01]  /*3e90*/  ISETP.GE.AND P4, PT, R100, R125, PT ;  /* 0x0000007d6400720c */ /* 0x000fe20003f86270 */
[----:B------:R-:W-:-:S04]  /*3ea0*/  DEPBAR.LE SB0, 0x0 ;  /* 0x000080000000791a */ /* 0x000fc80000000000 */
[C---:B-1----:R-:W-:Y:S01]  /*3eb0*/  HMMA.16816.F32 R44, R16.reuse, R82, R44 ;  /* 0x00000052102c723c */ /* 0x042fe2000000182c */
[----:B------:R-:W-:Y:S02]  /*3ec0*/  FSEL R192, R59, -INF , !P4 ;  /* 0xff8000003bc07808 */ /* 0x000fe40006000000 */
[----:B------:R-:W-:Y:S02]  /*3ed0*/  FSEL R114, R57, -INF , !P4 ;  /* 0xff80000039727808 */ /* 0x000fe40006000000 */
[-C--:B------:R-:W-:Y:S01]  /*3ee0*/  ISETP.GE.AND P4, PT, R56, R125.reuse, PT ;  /* 0x0000007d3800720c */ /* 0x080fe20003f86270 */
[----:B------:R-:W-:Y:S01]  /*3ef0*/  VIADD R56, R0, 0x58 ;  /* 0x0000005800387836 */ /* 0x000fe20000000000 */
[----:B------:R-:W-:Y:S01]  /*3f00*/  FSEL R194, R54, -INF , !P3 ;  /* 0xff80000036c27808 */ /* 0x000fe20005800000 */
[C---:B------:R-:W-:Y:S01]  /*3f10*/  HMMA.16816.F32 R48, R16.reuse, R80, R48 ;  /* 0x000000501030723c */ /* 0x040fe20000001830 */
[----:B------:R-:W-:Y:S01]  /*3f20*/  VIADD R80, R0, 0x41 ;  /* 0x0000004100507836 */ /* 0x000fe20000000000 */
[----:B------:R-:W-:Y:S01]  /*3f30*/  FSEL R118, R52, -INF , !P3 ;  /* 0xff80000034767808 */ /* 0x000fe20005800000 */
[----:B------:R-:W-:Y:S01]  /*3f40*/  VIADD R54, R0, 0x59 ;  /* 0x0000005900367836 */ /* 0x000fe20000000000 */
[-C--:B------:R-:W-:Y:S01]  /*3f50*/  ISETP.GE.AND P3, PT, R58, R125.reuse, PT ;  /* 0x0000007d3a00720c */ /* 0x080fe20003f66270 */
[----:B------:R-:W-:Y:S01]  /*3f60*/  VIADD R52, R0, 0x60 ;  /* 0x0000006000347836 */ /* 0x000fe20000000000 */
[-C--:B------:R-:W-:Y:S01]  /*3f70*/  ISETP.GE.AND P1, PT, R64, R125.reuse, PT ;  /* 0x0000007d4000720c */ /* 0x080fe20003f26270 */
[----:B------:R-:W-:Y:S01]  /*3f80*/  VIADD R64, R0, 0x48 ;  /* 0x0000004800407836 */ /* 0x000fe20000000000 */
[----:B--2---:R-:W-:Y:S01]  /*3f90*/  HMMA.16816.F32 R40, R16, R72, R40 ;  /* 0x000000481028723c */ /* 0x004fe20000001828 */
[----:B------:R-:W-:-:S02]  /*3fa0*/  ISETP.GE.AND P0, PT, R80, R125, PT ;  /* 0x0000007d5000720c */ /* 0x000fc40003f06270 */
[----:B------:R-:W-:Y:S02]  /*3fb0*/  FSEL R142, R47, -INF , !P5 ;  /* 0xff8000002f8e7808 */ /* 0x000fe40006800000 */
[----:B------:R-:W-:Y:S02]  /*3fc0*/  FSEL R144, R45, -INF , !P5 ;  /* 0xff8000002d907808 */ /* 0x000fe40006800000 */
[----:B------:R-:W-:Y:S01]  /*3fd0*/  FSEL R132, R55, -INF , !P2 ;  /* 0xff80000037847808 */ /* 0x000fe20005000000 */
[----:B---3--:R-:W-:Y:S01]  /*3fe0*/  HMMA.16816.F32 R28, R16, R14, R28 ;  /* 0x0000000e101c723c */ /* 0x008fe2000000181c */
[----:B------:R-:W-:Y:S01]  /*3ff0*/  VIADD R14, R0, 0x69 ;  /* 0x00000069000e7836 */ /* 0x000fe20000000000 */
[----:B------:R-:W-:Y:S02]  /*4000*/  FSEL R188, R53, -INF , !P2 ;  /* 0xff80000035bc7808 */ /* 0x000fe40005000000 */
[----:B------:R-:W-:Y:S01]  /*4010*/  FSEL R146, R48, -INF , !P1 ;  /* 0xff80000030927808 */ /* 0x000fe20004800000 */
[----:B------:R-:W-:Y:S01]  /*4020*/  VIADD R48, R0, 0x61 ;  /* 0x0000006100307836 */ /* 0x000fe20000000000 */
[----:B------:R-:W-:-:S02]  /*4030*/  FSEL R150, R50, -INF , !P1 ;  /* 0xff80000032967808 */ /* 0x000fc40004800000 */
[C---:B------:R-:W-:Y:S01]  /*4040*/  HMMA.16816.F32 R36, R16.reuse, R74, R36 ;  /* 0x0000004a1024723c */ /* 0x040fe20000001824 */
[----:B------:R-:W-:Y:S02]  /*4050*/  FSEL R148, R51, -INF , !P0 ;  /* 0xff80000033947808 */ /* 0x000fe40004000000 */
[----:B------:R-:W-:Y:S02]  /*4060*/  FSEL R134, R42, -INF , !P4 ;  /* 0xff8000002a867808 */ /* 0x000fe40006000000 */
[----:B------:R-:W-:Y:S02]  /*4070*/  FSEL R128, R40, -INF , !P4 ;  /* 0xff80000028807808 */ /* 0x000fe40006000000 */
[-C--:B------:R-:W-:Y:S01]  /*4080*/  ISETP.GE.AND P4, PT, R14, R125.reuse, PT ;  /* 0x0000007d0e00720c */ /* 0x080fe20003f86270 */
[C---:B------:R-:W-:Y:S01]  /*4090*/  HMMA.16816.F32 R32, R16.reuse, R12, R32 ;  /* 0x0000000c1020723c */ /* 0x040fe20000001820 */
[C---:B------:R-:W-:Y:S01]  /*40a0*/  VIADD R12, R0.reuse, 0x68 ;  /* 0x00000068000c7836 */ /* 0x040fe20000000000 */
[----:B------:R-:W-:Y:S01]  /*40b0*/  FSEL R130, R43, -INF , !P3 ;  /* 0xff8000002b827808 */ /* 0x000fe20005800000 */
[----:B------:R-:W-:Y:S01]  /*40c0*/  VIADD R14, R0, 0x71 ;  /* 0x00000071000e7836 */ /* 0x000fe20000000000 */
[----:B------:R-:W-:Y:S01]  /*40d0*/  FSEL R126, R41, -INF , !P3 ;  /* 0xff800000297e7808 */ /* 0x000fe20005800000 */
[----:B------:R-:W-:Y:S01]  /*40e0*/  BAR.SYNC.DEFER_BLOCKING 0x0 ;  /* 0x0000000000007b1d */ /* 0x000fe20000010000 */
[----:B------:R-:W-:Y:S01]  /*40f0*/  ISETP.GE.AND P5, PT, R12, R125, PT ;  /* 0x0000007d0c00720c */ /* 0x000fe20003fa6270 */
[----:B------:R-:W-:Y:S01]  /*4100*/  VIADD R12, R0, 0x70 ;  /* 0x00000070000c7836 */ /* 0x000fe20000000000 */
[----:B----4-:R-:W-:Y:S01]  /*4110*/  HMMA.16816.F32 R24, R16, R60, R24 ;  /* 0x0000003c1018723c */ /* 0x010fe20000001818 */
[----:B------:R-:W-:-:S02]  /*4120*/  FSEL R60, R29, -INF , !P4 ;  /* 0xff8000001d3c7808 */ /* 0x000fc40006000000 */
[----:B------:R-:W-:Y:S02]  /*4130*/  FSEL R140, R49, -INF , !P0 ;  /* 0xff800000318c7808 */ /* 0x000fe40004000000 */
[-C--:B------:R-:W-:Y:S01]  /*4140*/  ISETP.GE.AND P3, PT, R12, R125.reuse, PT ;  /* 0x0000007d0c00720c */ /* 0x080fe20003f66270 */
[----:B------:R-:W-:Y:S01]  /*4150*/  VIADD R12, R0, 0x78 ;  /* 0x00000078000c7836 */ /* 0x000fe20000000000 */
[----:B------:R-:W-:Y:S01]  /*4160*/  ISETP.GE.AND P6, PT, R64, R125, PT ;  /* 0x0000007d4000720c */ /* 0x000fe20003fc6270 */
[----:B------:R-:W-:Y:S01]  /*4170*/  HMMA.16816.F32 R20, R16, R62, R20 ;  /* 0x0000003e1014723c */ /* 0x000fe20000001814 */
[----:B------:R-:W-:Y:S01]  /*4180*/  FSEL R62, R31, -INF , !P4 ;  /* 0xff8000001f3e7808 */ /* 0x000fe20006000000 */
[----:B------:R-:W-:Y:S01]  /*4190*/  VIADD R0, R0, 0x79 ;  /* 0x0000007900007836 */ /* 0x000fe20000000000 */
[----:B------:R-:W-:Y:S02]  /*41a0*/  ISETP.GT.AND P4, PT, R176, R169, PT ;  /* 0x000000a9b000720c */ /* 0x000fe40003f84270 */
[----:B------:R-:W-:-:S02]  /*41b0*/  ISETP.GE.AND P2, PT, R56, R125, PT ;  /* 0x0000007d3800720c */ /* 0x000fc40003f46270 */
        /* <DEDUP_REMOVED lines=10> */
[-C--:B------:R-:W-:Y:S02]  /*4260*/  ISETP.GE.AND P6, PT, R48, R125.reuse, PT ;  /* 0x0000007d3000720c */ /* 0x080fe40003fc6270 */
        /* <DEDUP_REMOVED lines=29> */
.L_x_9657:
        /* <DEDUP_REMOVED lines=60> */
.L_x_9658:
[----:B------:R-:W-:Y:S05]  /*4800*/  BSYNC.RECONVERGENT B0 ;  /* 0x0000000000007941 */ /* 0x000fea0003800200 */
.L_x_9656:
[CC--:B------:R-:W-:Y:S01]  /*4810*/  ISETP.GE.AND P0, PT, R178.reuse, R175.reuse, PT ;  /* 0x000000afb200720c */ /* 0x0c0fe20003f06270 */
[----:B------:R-:W-:Y:S01]  /*4820*/  BSSY.RECONVERGENT B0, `(.L_x_9659) ;  /* 0x0000040000007945 */ /* 0x000fe20003800200 */
[----:B------:R-:W-:Y:S02]  /*4830*/  ISETP.GE.AND P2, PT, R178, R175, PT ;  /* 0x000000afb200720c */ /* 0x000fe40003f46270 */
[----:B------:R-:W-:-:S05]  /*4840*/  IADD3 R12, P1, PT, R123, R170, RZ ;  /* 0x000000aa7b0c7210 */ /* 0x000fca0007f3e0ff */
[----:B------:R-:W-:-:S04]  /*4850*/  IMAD.X R13, R8, 0x1, R171, P1 ;  /* 0x00000001080d7824 */ /* 0x000fc800008e06ab */
[----:B------:R-:W-:Y:S01]  /*4860*/  @!P0 IMAD.MOV.U32 R16, RZ, RZ, R12 ;  /* 0x000000ffff108224 */ /* 0x000fe200078e000c */
[CC--:B------:R-:W-:Y:S01]  /*4870*/  @!P0 LEA R18, P3, R164.reuse, R12.reuse, 0x5 ;  /* 0x0000000ca4128211 */ /* 0x0c0fe200078628ff */
[----:B------:R-:W-:Y:S01]  /*4880*/  @!PT LDS RZ, [RZ] ;  /* 0x00000000fffff984 */ /* 0x000fe20000000800 */
[----:B------:R-:W-:Y:S01]  /*4890*/  @!PT LDS RZ, [RZ] ;  /* 0x00000000fffff984 */ /* 0x000fe20000000800 */
[----:B------:R-:W-:Y:S01]  /*48a0*/  @!PT LDS RZ, [RZ] ;  /* 0x00000000fffff984 */ /* 0x000fe20000000800 */
[----:B------:R1:W-:Y:S01]  /*48b0*/  @!P2 LDGSTS.E.BYPASS.LTC128B.128 [R177+0x2000], desc[UR4][R170.64] ;  /* 0x02000000aab1afae */ /* 0x0003e2000b981a04 */
[--C-:B------:R-:W-:Y:S01]  /*48c0*/  @!P0 IMAD.MOV.U32 R17, RZ, RZ, R13.reuse ;  /* 0x000000ffff118224 */ /* 0x100fe200078e000d */
[-C--:B------:R-:W-:Y:S01]  /*48d0*/  @!P0 MOV R14, R12.reuse ;  /* 0x0000000c000e8202 */ /* 0x080fe20000000f00 */
[----:B------:R-:W-:Y:S01]  /*48e0*/  @!P0 IMAD.MOV.U32 R15, RZ, RZ, R13 ;  /* 0x000000ffff0f8224 */ /* 0x000fe200078e000d */
[----:B------:R1:W-:Y:S01]  /*48f0*/  @P2 STS.128 [R177+0x2000], RZ ;  /* 0x002000ffb1002388 */ /* 0x0003e20000000c00 */
[CC--:B------:R-:W-:Y:S01]  /*4900*/  @!P0 LEA R22, P2, R164.reuse, R12.reuse, 0x6 ;  /* 0x0000000ca4168211 */ /* 0x0c0fe200078430ff */
[----:B------:R-:W-:Y:S01]  /*4910*/  @!P0 IMAD R8, R165, 0x60, RZ ;  /* 0x00000060a5088824 */ /* 0x000fe200078e02ff */
[C---:B------:R-:W-:Y:S01]  /*4920*/  @!P0 LEA.HI.X R19, R164.reuse, R13, R165, 0x5, P3 ;  /* 0x0000000da4138211 */ /* 0x040fe200018f2ca5 */
[C---:B------:R-:W-:Y:S01]  /*4930*/  @!P0 IMAD.WIDE.U32 R16, R164.reuse, 0x60, R16 ;  /* 0x00000060a4108825 */ /* 0x040fe200078e0010 */
[----:B------:R1:W-:Y:S01]  /*4940*/  @P0 STS.128 [R177+0x2800], RZ ;  /* 0x002800ffb1000388 */ /* 0x0003e20000000c00 */
[----:B------:R-:W-:-:S02]  /*4950*/  @!P0 LEA R20, P1, R164, R12, 0x7 ;  /* 0x0000000ca4148211 */ /* 0x000fc400078238ff */
[CC--:B------:R-:W-:Y:S01]  /*4960*/  @!P0 LEA.HI.X R23, R164.reuse, R13.reuse, R165, 0x6, P2 ;  /* 0x0000000da4178211 */ /* 0x0c0fe200010f34a5 */
        /* <DEDUP_REMOVED lines=43> */
.L_x_9660:
[----:B------:R-:W-:Y:S05]  /*4c20*/  BSYNC.RECONVERGENT B0 ;  /* 0x0000000000007941 */ /* 0x000fea0003800200 */
.L_x_9659:
[----:B------:R-:W0:Y:S02]  /*4c30*/  LDGDEPBAR ;  /* 0x00000000000079af */ /* 0x000e240000000000 */
.L_x_9655:
[----:B------:R-:W-:Y:S05]  /*4c40*/  BSYNC.RECONVERGENT B1 ;  /* 0x0000000000017941 */ /* 0x000fea0003800200 */
.L_x_9654:
[----:B------:R-:W3:Y:S01]  /*4c50*/  LD.E R8, desc[UR4][R2.64+0xdc] ;  /* 0x0000dc0402087980 */ /* 0x000ee2000c101900 */
[----:B-12---:R-:W-:Y:S02]  /*4c60*/  FMNMX3.FTZ R13, R92, R94, R89, !PT ;  /* 0x0000005e5c0d7276 */ /* 0x006fe40007810059 */
        /* <DEDUP_REMOVED lines=28> */
[----:B------:R-:W-:-:S02]  /*4e30*/  IADD3 R158, PT, PT, R121, R6, RZ ;  /* 0x00000006799e7210 */ /* 0x000fc40007ffe0ff */
[----:B------:R-:W-:Y:S02]  /*4e40*/  FMNMX.FTZ R12, R28, R13, !PT ;  /* 0x0000000d1c0c7209 */ /* 0x000fe40007810000 */
[----:B------:R-:W-:Y:S02]  /*4e50*/  LEA R158, R158, R9, 0x1 ;  /* 0x000000099e9e7211 */ /* 0x000fe400078e08ff */
[----:B------:R-:W-:Y:S01]  /*4e60*/  IADD3 R4, PT, PT, R4, -0x2, RZ ;  /* 0xfffffffe04047810 */ /* 0x000fe20007ffe0ff */
[----:B------:R-:W1:Y:S01]  /*4e70*/  SHFL.BFLY PT, R13, R12, 0x2, 0x1f ;  /* 0x0c401f000c0d7f89 */ /* 0x000e6200000e0000 */
[----:B------:R-:W-:-:S03]  /*4e80*/  IADD3 R153, PT, PT, R7, R158, RZ ;  /* 0x0000009e07997210 */ /* 0x000fc60007ffe0ff */
[----:B------:R-:W-:Y:S04]  /*4e90*/  LDSM.16.MT88.4 R24, [R158+0x6800] ;  /* 0x006800009e18783b */ /* 0x000fe80000004200 */
[----:B------:R-:W-:Y:S01]  /*4ea0*/  LDSM.16.MT88.4 R20, [R153+0x6800] ;  /* 0x006800009914783b */ /* 0x000fe20000004200 */
[----:B-1----:R-:W-:Y:S02]  /*4eb0*/  FMNMX.FTZ R13, R12, R13, !PT ;  /* 0x0000000d0c0d7209 */ /* 0x002fe40007810000 */
[----:B------:R-:W-:-:S03]  /*4ec0*/  FMNMX3.FTZ R12, R15, R36, R32, !PT ;  /* 0x000000240f0c7276 */ /* 0x000fc60007810020 */
[----:B------:R-:W1:Y:S01]  /*4ed0*/  SHFL.BFLY PT, R0, R13, 0x1, 0x1f ;  /* 0x0c201f000d007f89 */ /* 0x000e6200000e0000 */
[----:B------:R-:W-:-:S05]  /*4ee0*/  FMNMX.FTZ R15, R31, R12, !PT ;  /* 0x0000000c1f0f7209 */ /* 0x000fca0007810000 */
[----:B------:R-:W2:Y:S01]  /*4ef0*/  SHFL.BFLY PT, R12, R15, 0x2, 0x1f ;  /* 0x0c401f000f0c7f89 */ /* 0x000ea200000e0000 */
[----:B-1----:R-:W-:-:S04]  /*4f00*/  FMNMX.FTZ R0, R13, R0, !PT ;  /* 0x000000000d007209 */ /* 0x002fc80007810000 */
[----:B------:R-:W-:Y:S02]  /*4f10*/  FSETP.NEU.FTZ.AND P0, PT, R0, -INF , PT ;  /* 0xff8000000000780b */ /* 0x000fe40003f1d000 */
[----:B--2---:R-:W-:-:S05]  /*4f20*/  FMNMX.FTZ R12, R15, R12, !PT ;  /* 0x0000000c0f0c7209 */ /* 0x004fca0007810000 */
[----:B------:R-:W1:Y:S02]  /*4f30*/  SHFL.BFLY PT, R13, R12, 0x1, 0x1f ;  /* 0x0c201f000c0d7f89 */ /* 0x000e6400000e0000 */
[----:B-1----:R-:W-:Y:S01]  /*4f40*/  FMNMX.FTZ R100, R12, R13, !PT ;  /* 0x0000000d0c647209 */ /* 0x002fe20007810000 */
[----:B---3--:R-:W-:-:S04]  /*4f50*/  FMUL.FTZ R29, R8, R0 ;  /* 0x00000000081d7220 */ /* 0x008fc80000410000 */
        /* <DEDUP_REMOVED lines=10> */
[-CC-:B------:R-:W-:Y:S01]  /*5000*/  FFMA.FTZ R43, R94, R8.reuse, -R29.reuse ;  /* 0x000000085e2b7223 */ /* 0x180fe2000001081d */
[-CC-:B------:R-:W-:Y:S01]  /*5010*/  FFMA.FTZ R39, R89, R8.reuse, -R29.reuse ;  /* 0x0000000859277223 */ /* 0x180fe2000001081d */
[-C--:B------:R-:W-:Y:S01]  /*5020*/  FFMA.FTZ R38, R96, R8.reuse, -R29 ;  /* 0x0000000860267223 */ /* 0x080fe2000001081d */
[-CC-:B------:R-:W-:Y:S01]  /*5030*/  FFMA.FTZ R54, R90, R8.reuse, -R35.reuse ;  /* 0x000000085a367223 */ /* 0x180fe20000010823 */
[-CC-:B------:R-:W-:Y:S01]  /*5040*/  FFMA.FTZ R47, R88, R8.reuse, -R35.reuse ;  /* 0x00000008582f7223 */ /* 0x180fe20000010823 */
[-CC-:B------:R-:W-:Y:S01]  /*5050*/  FFMA.FTZ R9, R85, R8.reuse, -R35.reuse ;  /* 0x0000000855097223 */ /* 0x180fe20000010823 */
[-C--:B------:R-:W-:Y:S01]  /*5060*/  FFMA.FTZ R44, R84, R8.reuse, -R35 ;  /* 0x00000008542c7223 */ /* 0x080fe20000010823 */
[----:B------:R-:W2:Y:S01]  /*5070*/  LDSM.16.MT88.4 R92, [R158+0x6000] ;  /* 0x006000009e5c783b */ /* 0x000ea20000004200 */
[----:B------:R-:W-:Y:S01]  /*5080*/  MUFU.EX2 R52, R52 ;  /* 0x0000003400347308 */ /* 0x000fe20000000800 */
[-CC-:B------:R-:W-:Y:S01]  /*5090*/  FFMA.FTZ R37, R86, R8.reuse, -R29.reuse ;  /* 0x0000000856257223 */ /* 0x180fe2000001081d */
[-C--:B------:R-:W-:Y:S01]  /*50a0*/  FFMA.FTZ R34, R98, R8.reuse, -R29 ;  /* 0x0000000862227223 */ /* 0x080fe2000001081d */
[----:B------:R-:W3:Y:S01]  /*50b0*/  LDSM.16.MT88.4 R88, [R153+0x6000] ;  /* 0x006000009958783b */ /* 0x000ee20000004200 */
[-CC-:B------:R-:W-:Y:S01]  /*50c0*/  FFMA.FTZ R42, R76, R8.reuse, -R35.reuse ;  /* 0x000000084c2a7223 */ /* 0x180fe20000010823 */
[-CC-:B------:R-:W-:Y:S01]  /*50d0*/  FFMA.FTZ R7, R78, R8.reuse, -R35.reuse ;  /* 0x000000084e077223 */ /* 0x180fe20000010823 */
[-CC-:B------:R-:W-:Y:S01]  /*50e0*/  FFMA.FTZ R6, R70, R8.reuse, -R35.reuse ;  /* 0x0000000846067223 */ /* 0x180fe20000010823 */
[----:B------:R-:W4:Y:S01]  /*50f0*/  LDSM.16.MT88.4 R12, [R152+0x6000] ;  /* 0x00600000980c783b */ /* 0x000f220000004200 */
[----:B------:R-:W5:Y:S01]  /*5100*/  MUFU.EX2 R43, R43 ;  /* 0x0000002b002b7308 */ /* 0x000f620000000800 */
[-C--:B------:R-:W-:Y:S01]  /*5110*/  FFMA.FTZ R5, R68, R8.reuse, -R35 ;  /* 0x0000000844057223 */ /* 0x080fe20000010823 */
[-CC-:B------:R-:W-:Y:S01]  /*5120*/  FFMA.FTZ R56, R206, R8.reuse, -R29.reuse ;  /* 0x00000008ce387223 */ /* 0x180fe2000001081d */
[----:B------:R-:W4:Y:S01]  /*5130*/  LDSM.16.MT88.4 R16, [R154+0x6800] ;  /* 0x006800009a10783b */ /* 0x000f220000004200 */
        /* <DEDUP_REMOVED lines=18> */
[-C--:B------:R-:W-:Y:S01]  /*5260*/  FFMA.FTZ R67, R138, R8.reuse, -R35 ;  /* 0x000000088a437223 */ /* 0x080fe20000010823 */
        /* <DEDUP_REMOVED lines=8> */
[-CC-:B------:R-:W-:Y:S01]  /*52f0*/  FFMA.FTZ R103, R134, R8.reuse, -R29.reuse ;  /* 0x0000000886677223 */ /* 0x180fe2000001081d */
        /* <DEDUP_REMOVED lines=23> */
[-CC-:B------:R-:W-:Y:S01]  /*5470*/  FFMA.FTZ R48, R48, R8.reuse, -R29.reuse ;  /* 0x0000000830307223 */ /* 0x180fe2000001081d */
[----:B------:R-:W-:Y:S01]  /*5480*/  MUFU.EX2 R37, R37 ;  /* 0x0000002500257308 */ /* 0x000fe20000000800 */
[----:B------:R-:W-:Y:S01]  /*5490*/  FADD.FTZ R47, R39, R52 ;  /* 0x00000034272f7221 */ /* 0x000fe20000010000 */
[-C--:B------:R-:W-:Y:S01]  /*54a0*/  FFMA.FTZ R46, R46, R8.reuse, -R29 ;  /* 0x000000082e2e7223 */ /* 0x080fe2000001081d */
[-CC-:B------:R-:W-:Y:S01]  /*54b0*/  FFMA.FTZ R40, R40, R8.reuse, -R35.reuse ;  /* 0x0000000828287223 */ /* 0x180fe20000010823 */
[-C--:B------:R-:W-:Y:S01]  /*54c0*/  FFMA.FTZ R32, R32, R8.reuse, -R35 ;  /* 0x0000000820207223 */ /* 0x080fe20000010823 */
[----:B------:R-:W-:Y:S01]  /*54d0*/  FADD.FTZ R38, R38, R47 ;  /* 0x0000002f26267221 */ /* 0x000fe20000010000 */
[----:B------:R-:W-:Y:S01]  /*54e0*/  FFMA.FTZ R186, R31, R8, -R35 ;  /* 0x000000081fba7223 */ /* 0x000fe20000010823 */
[----:B------:R-:W-:Y:S01]  /*54f0*/  ISETP.GE.AND P0, PT, R4, R169, PT ;  /* 0x000000a90400720c */ /* 0x000fe20003f06270 */
[----:B------:R-:W-:Y:S01]  /*5500*/  MUFU.EX2 R34, R34 ;  /* 0x0000002200227308 */ /* 0x000fe20000000800 */
[----:B-1----:R-:W-:-:S07]  /*5510*/  F2FP.F16.F32.PACK_AB R86, R44, R9 ;  /* 0x000000092c56723e */ /* 0x002fce00000000ff */
[----:B------:R-:W-:Y:S01]  /*5520*/  MUFU.EX2 R33, R33 ;  /* 0x0000002100217308 */ /* 0x000fe20000000800 */
[C---:B------:R-:W-:Y:S07]  /*5530*/  HMMA.16816.F32 R68, R84.reuse, R72, RZ ;  /* 0x000000485444723c */ /* 0x040fee00000018ff */
[----:B------:R-:W-:Y:S01]  /*5540*/  MUFU.EX2 R30, R30 ;  /* 0x0000001e001e7308 */ /* 0x000fe20000000800 */
[C---:B------:R-:W-:Y:S07]  /*5550*/  HMMA.16816.F32 R72, R84.reuse, R74, RZ ;  /* 0x0000004a5448723c */ /* 0x040fee00000018ff */
[----:B------:R-:W-:Y:S01]  /*5560*/  MUFU.EX2 R42, R42 ;  /* 0x0000002a002a7308 */ /* 0x000fe20000000800 */
[C---:B--2---:R-:W-:Y:S07]  /*5570*/  HMMA.16816.F32 R96, R84.reuse, R92, RZ ;  /* 0x0000005c5460723c */ /* 0x044fee00000018ff */
[----:B------:R-:W1:Y:S01]  /*5580*/  MUFU.EX2 R7, R7 ;  /* 0x0000000700077308 */ /* 0x000e620000000800 */
[C---:B---3--:R-:W-:Y:S07]  /*5590*/  HMMA.16816.F32 R76, R84.reuse, R88, RZ ;  /* 0x00000058544c723c */ /* 0x048fee00000018ff */
[----:B------:R-:W-:Y:S01]  /*55a0*/  MUFU.EX2 R6, R6 ;  /* 0x0000000600067308 */ /* 0x000fe20000000800 */
[C---:B------:R-:W-:Y:S07]  /*55b0*/  HMMA.16816.F32 R92, R84.reuse, R94, RZ ;  /* 0x0000005e545c723c */ /* 0x040fee00000018ff */
[----:B------:R-:W2:Y:S01]  /*55c0*/  MUFU.EX2 R5, R5 ;  /* 0x0000000500057308 */ /* 0x000ea20000000800 */
        /* <DEDUP_REMOVED lines=10> */
[----:B------:R-:W-:-:S04]  /*5670*/  F2FP.F16.F32.PACK_AB R15, R30, R33 ;  /* 0x000000211e0f723e */ /* 0x000fc800000000ff */
        /* <DEDUP_REMOVED lines=44> */
[----:B--2---:R-:W-:Y:S01]  /*5940*/  F2FP.F16.F32.PACK_AB R12, R114, R57 ;  /* 0x00000039720c723e */ /* 0x004fe200000000ff */
[----:B------:R-:W2:Y:S01]  /*5950*/  LDSM.16.MT88.4 R20, [R153+0x7800] ;  /* 0x007800009914783b */ /* 0x000ea20000004200 */
[----:B------:R-:W-:-:S02]  /*5960*/  F2FP.F16.F32.PACK_AB R13, R55, R116 ;  /* 0x00000074370d723e */ /* 0x000fc400000000ff */
[----:B----4-:R-:W-:Y:S01]  /*5970*/  F2FP.F16.F32.PACK_AB R14, R59, R118 ;  /* 0x000000763b0e723e */ /* 0x010fe200000000ff */
[----:B------:R-:W-:Y:S01]  /*5980*/  MUFU.EX2 R65, R65 ;  /* 0x0000004100417308 */ /* 0x000fe20000000800 */
[----:B------:R-:W-:-:S07]  /*5990*/  F2FP.F16.F32.PACK_AB R15, R132, R53 ;  /* 0x00000035840f723e */ /* 0x000fce00000000ff */
[----:B------:R-:W3:Y:S01]  /*59a0*/  MUFU.EX2 R140, R140 ;  /* 0x0000008c008c7308 */ /* 0x000ee20000000800 */
[C---:B-----5:R-:W-:Y:S07]  /*59b0*/  HMMA.16816.F32 R96, R12.reuse, R24, R96 ;  /* 0x000000180c60723c */ /* 0x060fee0000001860 */
[----:B------:R-:W-:Y:S01]  /*59c0*/  MUFU.EX2 R67, R67 ;  /* 0x0000004300437308 */ /* 0x000fe20000000800 */
[C---:B------:R-:W-:Y:S01]  /*59d0*/  HMMA.16816.F32 R92, R12.reuse, R26, R92 ;  /* 0x0000001a0c5c723c */ /* 0x040fe2000000185c */
[----:B------:R-:W-:Y:S06]  /*59e0*/  LDSM.16.MT88.4 R24, [R158+0x8000] ;  /* 0x008000009e18783b */ /* 0x000fec0000004200 */
[----:B------:R-:W4:Y:S01]  /*59f0*/  MUFU.EX2 R138, R138 ;  /* 0x0000008a008a7308 */ /* 0x000f220000000800 */
[C---:B-1----:R-:W-:Y:S07]  /*5a00*/  HMMA.16816.F32 R68, R12.reuse, R16, R68 ;  /* 0x000000100c44723c */ /* 0x042fee0000001844 */
[----:B------:R-:W1:Y:S01]  /*5a10*/  MUFU.EX2 R142, R142 ;  /* 0x0000008e008e7308 */ /* 0x000e620000000800 */
[C---:B------:R-:W-:Y:S01]  /*5a20*/  HMMA.16816.F32 R72, R12.reuse, R18, R72 ;  /* 0x000000120c48723c */ /* 0x040fe20000001848 */
[----:B------:R-:W5:Y:S06]  /*5a30*/  LDSM.16.MT88.4 R16, [R152+0x7800] ;  /* 0x007800009810783b */ /* 0x000f6c0000004200 */
[----:B------:R-:W-:Y:S01]  /*5a40*/  MUFU.EX2 R103, R103 ;  /* 0x0000006700677308 */ /* 0x000fe20000000800 */
[C---:B--2---:R-:W-:Y:S07]  /*5a50*/  HMMA.16816.F32 R76, R12.reuse, R20, R76 ;  /* 0x000000140c4c723c */ /* 0x044fee000000184c */
[----:B------:R-:W-:Y:S01]  /*5a60*/  MUFU.EX2 R130, R130 ;  /* 0x0000008200827308 */ /* 0x000fe20000000800 */
[C---:B------:R-:W-:Y:S01]  /*5a70*/  HMMA.16816.F32 R88, R12.reuse, R22, R88 ;  /* 0x000000160c58723c */ /* 0x040fe20000001858 */
[----:B------:R-:W2:Y:S06]  /*5a80*/  LDSM.16.MT88.4 R20, [R154+0x8000] ;  /* 0x008000009a14783b */ /* 0x000eac0000004200 */
[----:B------:R-:W-:Y:S08]  /*5a90*/  MUFU.EX2 R101, R101 ;  /* 0x0000006500657308 */ /* 0x000ff00000000800 */
[----:B------:R-:W-:Y:S08]  /*5aa0*/  MUFU.EX2 R105, R105 ;  /* 0x0000006900697308 */ /* 0x000ff00000000800 */
[----:B------:R-:W2:Y:S01]  /*5ab0*/  MUFU.EX2 R126, R126 ;  /* 0x0000007e007e7308 */ /* 0x000ea20000000800 */
[C---:B-----5:R-:W-:Y:S07]  /*5ac0*/  HMMA.16816.F32 R80, R12.reuse, R16, R80 ;  /* 0x000000100c50723c */ /* 0x060fee0000001850 */
[----:B------:R-:W-:Y:S01]  /*5ad0*/  MUFU.EX2 R107, R107 ;  /* 0x0000006b006b7308 */ /* 0x000fe20000000800 */
[----:B------:R-:W-:Y:S01]  /*5ae0*/  HMMA.16816.F32 R84, R12, R18, R84 ;  /* 0x000000120c54723c */ /* 0x000fe20000001854 */
[----:B------:R-:W5:Y:S01]  /*5af0*/  LDSM.16.MT88.4 R16, [R153+0x8000] ;  /* 0x008000009910783b */ /* 0x000f620000004200 */
[----:B---3--:R-:W-:-:S02]  /*5b00*/  F2FP.F16.F32.PACK_AB R12, R140, R65 ;  /* 0x000000418c0c723e */ /* 0x008fc400000000ff */
[----:B------:R-:W-:Y:S02]  /*5b10*/  F2FP.F16.F32.PACK_AB R13, R148, R63 ;  /* 0x0000003f940d723e */ /* 0x000fe400000000ff */
[----:B----4-:R-:W-:Y:S01]  /*5b20*/  F2FP.F16.F32.PACK_AB R14, R138, R67 ;  /* 0x000000438a0e723e */ /* 0x010fe200000000ff */
[----:B------:R-:W3:Y:S01]  /*5b30*/  MUFU.EX2 R120, R120 ;  /* 0x0000007800787308 */ /* 0x000ee20000000800 */
[----:B-1----:R-:W-:-:S07]  /*5b40*/  F2FP.F16.F32.PACK_AB R15, R142, R61 ;  /* 0x0000003d8e0f723e */ /* 0x002fce00000000ff */
[C---:B--2---:R-:W-:Y:S01]  /*5b50*/  HMMA.16816.F32 R68, R12.reuse, R20, R68 ;  /* 0x000000140c44723c */ /* 0x044fe20000001844 */
[----:B------:R-:W1:Y:S07]  /*5b60*/  MUFU.EX2 R122, R122 ;  /* 0x0000007a007a7308 */ /* 0x000e6e0000000800 */
[C---:B------:R-:W-:Y:S01]  /*5b70*/  HMMA.16816.F32 R72, R12.reuse, R22, R72 ;  /* 0x000000160c48723c */ /* 0x040fe20000001848 */
[----:B------:R-:W2:Y:S01]  /*5b80*/  LDSM.16.MT88.4 R20, [R152+0x8000] ;  /* 0x008000009814783b */ /* 0x000ea20000004200 */
[----:B------:R-:W-:Y:S06]  /*5b90*/  MUFU.EX2 R109, R109 ;  /* 0x0000006d006d7308 */ /* 0x000fec0000000800 */
        /* <DEDUP_REMOVED lines=9> */
[----:B------:R-:W5:Y:S06]  /*5c30*/  MUFU.EX2 R111, R111 ;  /* 0x0000006f006f7308 */ /* 0x000f6c0000000800 */
[C---:B--2---:R-:W-:Y:S02]  /*5c40*/  HMMA.16816.F32 R80, R12.reuse, R20, R80 ;  /* 0x000000140c50723c */ /* 0x044fe40000001850 */
[----:B------:R-:W-:Y:S06]  /*5c50*/  MUFU.EX2 R64, R64 ;  /* 0x0000004000407308 */ /* 0x000fec0000000800 */
[----:B------:R-:W-:Y:S01]  /*5c60*/  HMMA.16816.F32 R84, R12, R22, R84 ;  /* 0x000000160c54723c */ /* 0x000fe20000001854 */
[----:B------:R-:W-:Y:S01]  /*5c70*/  F2FP.F16.F32.PACK_AB R12, R126, R105 ;  /* 0x000000697e0c723e */ /* 0x000fe200000000ff */
[----:B------:R-:W2:Y:S01]  /*5c80*/  LDSM.16.MT88.4 R20, [R153+0x8800] ;  /* 0x008800009914783b */ /* 0x000ea20000004200 */
[----:B------:R-:W-:Y:S01]  /*5c90*/  F2FP.F16.F32.PACK_AB R13, R130, R103 ;  /* 0x00000067820d723e */ /* 0x000fe200000000ff */
[----:B------:R-:W2:Y:S01]  /*5ca0*/  MUFU.EX2 R113, R113 ;  /* 0x0000007100717308 */ /* 0x000ea20000000800 */
[----:B---3--:R-:W-:-:S02]  /*5cb0*/  F2FP.F16.F32.PACK_AB R14, R120, R107 ;  /* 0x0000006b780e723e */ /* 0x008fc400000000ff */
[----:B-1----:R-:W-:-:S05]  /*5cc0*/  F2FP.F16.F32.PACK_AB R15, R122, R101 ;  /* 0x000000657a0f723e */ /* 0x002fca00000000ff */
[----:B------:R-:W1:Y:S02]  /*5cd0*/  MUFU.EX2 R115, R115 ;  /* 0x0000007300737308 */ /* 0x000e640000000800 */
[C---:B----4-:R-:W-:Y:S06]  /*5ce0*/  HMMA.16816.F32 R96, R12.reuse, R24, R96 ;  /* 0x000000180c60723c */ /* 0x050fec0000001860 */
[----:B------:R-:W-:Y:S02]  /*5cf0*/  MUFU.EX2 R43, R43 ;  /* 0x0000002b002b7308 */ /* 0x000fe40000000800 */
[C---:B------:R-:W-:Y:S01]  /*5d00*/  HMMA.16816.F32 R92, R12.reuse, R26, R92 ;  /* 0x0000001a0c5c723c */ /* 0x040fe2000000185c */
[----:B------:R-:W-:Y:S05]  /*5d10*/  LDSM.16.MT88.4 R24, [R153+0x9000] ;  /* 0x009000009918783b */ /* 0x000fea0000004200 */
[----:B------:R-:W-:Y:S02]  /*5d20*/  MUFU.EX2 R48, R48 ;  /* 0x0000003000307308 */ /* 0x000fe40000000800 */
[C---:B-----5:R-:W-:Y:S06]  /*5d30*/  HMMA.16816.F32 R68, R12.reuse, R16, R68 ;  /* 0x000000100c44723c */ /* 0x060fec0000001844 */
[----:B------:R-:W-:Y:S02]  /*5d40*/  MUFU.EX2 R39, R46 ;  /* 0x0000002e00277308 */ /* 0x000fe40000000800 */
[C---:B------:R-:W-:Y:S01]  /*5d50*/  HMMA.16816.F32 R72, R12.reuse, R18, R72 ;  /* 0x000000120c48723c */ /* 0x040fe20000001848 */
[----:B------:R-:W3:Y:S05]  /*5d60*/  LDSM.16.MT88.4 R16, [R152+0x8800] ;  /* 0x008800009810783b */ /* 0x000eea0000004200 */
[----:B------:R-:W-:Y:S02]  /*5d70*/  MUFU.EX2 R40, R40 ;  /* 0x0000002800287308 */ /* 0x000fe40000000800 */
[C---:B--2---:R-:W-:Y:S06]  /*5d80*/  HMMA.16816.F32 R76, R12.reuse, R20, R76 ;  /* 0x000000140c4c723c */ /* 0x044fec000000184c */
[----:B------:R-:W-:Y:S02]  /*5d90*/  MUFU.EX2 R186, R186 ;  /* 0x000000ba00ba7308 */ /* 0x000fe40000000800 */
[C---:B------:R-:W-:Y:S01]  /*5da0*/  HMMA.16816.F32 R88, R12.reuse, R22, R88 ;  /* 0x000000160c58723c */ /* 0x040fe20000001858 */
[----:B------:R-:W2:Y:S07]  /*5db0*/  LDSM.16.MT88.4 R20, [R158+0x9000] ;  /* 0x009000009e14783b */ /* 0x000eae0000004200 */
[C---:B---3--:R-:W-:Y:S08]  /*5dc0*/  HMMA.16816.F32 R80, R12.reuse, R16, R80 ;  /* 0x000000100c50723c */ /* 0x048ff00000001850 */
[----:B------:R-:W-:Y:S01]  /*5dd0*/  HMMA.16816.F32 R84, R12, R18, R84 ;  /* 0x000000120c54723c */ /* 0x000fe20000001854 */
[----:B------:R-:W3:Y:S01]  /*5de0*/  LDSM.16.MT88.4 R16, [R154+0x9000] ;  /* 0x009000009a10783b */ /* 0x000ee20000004200 */
[----:B------:R-:W-:-:S02]  /*5df0*/  F2FP.F16.F32.PACK_AB R12, R111, R106 ;  /* 0x0000006a6f0c723e */ /* 0x000fc400000000ff */
[----:B------:R-:W-:Y:S02]  /*5e00*/  F2FP.F16.F32.PACK_AB R13, R110, R109 ;  /* 0x0000006d6e0d723e */ /* 0x000fe400000000ff */
[----:B------:R-:W-:Y:S02]  /*5e10*/  F2FP.F16.F32.PACK_AB R14, R113, R64 ;  /* 0x00000040710e723e */ /* 0x000fe400000000ff */
[----:B-1----:R-:W-:-:S07]  /*5e20*/  F2FP.F16.F32.PACK_AB R15, R115, R108 ;  /* 0x0000006c730f723e */ /* 0x002fce00000000ff */
[----:B------:R-:W-:Y:S01]  /*5e30*/  HMMA.16816.F32 R76, R12, R24, R76 ;  /* 0x000000180c4c723c */ /* 0x000fe2000000184c */
[----:B------:R-:W-:-:S04]  /*5e40*/  FADD.FTZ R25, R33, R34 ;  /* 0x0000002221197221 */ /* 0x000fc80000010000 */
[----:B------:R-:W-:-:S03]  /*5e50*/  FADD.FTZ R25, R30, R25 ;  /* 0x000000191e197221 */ /* 0x000fc60000010000 */
[----:B--2---:R-:W-:Y:S01]  /*5e60*/  HMMA.16816.F32 R96, R12, R20, R96 ;  /* 0x000000140c60723c */ /* 0x004fe20000001860 */
[----:B------:R-:W-:-:S07]  /*5e70*/  FADD.FTZ R56, R56, R25 ;  /* 0x0000001938387221 */ /* 0x000fce0000010000 */
[C---:B------:R-:W-:Y:S01]  /*5e80*/  HMMA.16816.F32 R92, R12.reuse, R22, R92 ;  /* 0x000000160c5c723c */ /* 0x040fe2000000185c */
[----:B------:R-:W1:Y:S07]  /*5e90*/  LDSM.16.MT88.4 R20, [R152+0x9000] ;  /* 0x009000009814783b */ /* 0x000e6e0000004200 */
[C---:B------:R-:W-:Y:S01]  /*5ea0*/  HMMA.16816.F32 R88, R12.reuse, R26, R88 ;  /* 0x0000001a0c58723c */ /* 0x040fe20000001858 */
[----:B------:R-:W-:Y:S07]  /*5eb0*/  LDSM.16.MT88.4 R24, [R154+0x9800] ;  /* 0x009800009a18783b */ /* 0x000fee0000004200 */
[----:B---3--:R-:W-:Y:S01]  /*5ec0*/  HMMA.16816.F32 R68, R12, R16, R68 ;  /* 0x000000100c44723c */ /* 0x008fe20000001844 */
[----:B------:R-:W-:Y:S01]  /*5ed0*/  FADD.FTZ R17, R9, R54 ;  /* 0x0000003609117221 */ /* 0x000fe20000010000 */
[----:B------:R-:W-:-:S03]  /*5ee0*/  FFMA.FTZ R9, R36, R8, -R35 ;  /* 0x0000000824097223 */ /* 0x000fc60000010823 */
[----:B------:R-:W-:-:S03]  /*5ef0*/  FADD.FTZ R17, R44, R17 ;  /* 0x000000112c117221 */ /* 0x000fc60000010000 */
[----:B------:R-:W-:Y:S01]  /*5f00*/  HMMA.16816.F32 R72, R12, R18, R72 ;  /* 0x000000120c48723c */ /* 0x000fe20000001848 */
[----:B------:R-:W-:Y:S01]  /*5f10*/  FADD.FTZ R42, R42, R17 ;  /* 0x000000112a2a7221 */ /* 0x000fe20000010000 */
[----:B------:R-:W2:Y:S01]  /*5f20*/  MUFU.EX2 R9, R9 ;  /* 0x0000000900097308 */ /* 0x000ea20000000800 */
[----:B------:R-:W3:Y:S02]  /*5f30*/  LDSM.16.MT88.4 R16, [R158+0x9800] ;  /* 0x009800009e10783b */ /* 0x000ee40000004200 */
[----:B------:R-:W-:-:S04]  /*5f40*/  FADD.FTZ R37, R7, R42 ;  /* 0x0000002a07257221 */ /* 0x000fc80000010000 */
[----:B------:R-:W-:Y:S01]  /*5f50*/  FADD.FTZ R6, R6, R37 ;  /* 0x0000002506067221 */ /* 0x000fe20000010000 */
[----:B------:R-:W4:Y:S03]  /*5f60*/  MUFU.EX2 R7, R32 ;  /* 0x0000002000077308 */ /* 0x000f260000000800 */
[----:B------:R-:W-:Y:S01]  /*5f70*/  FADD.FTZ R5, R5, R6 ;  /* 0x0000000605057221 */ /* 0x000fe20000010000 */
[----:B------:R-:W-:Y:S01]  /*5f80*/  FFMA.FTZ R6, R28, R8, -R29 ;  /* 0x000000081c067223 */ /* 0x000fe2000001081d */
[----:B------:R-:W-:Y:S02]  /*5f90*/  FADD.FTZ R8, R49, R56 ;  /* 0x0000003831087221 */ /* 0x000fe40000010000 */
[----:B------:R-:W-:Y:S01]  /*5fa0*/  FADD.FTZ R58, R58, R5 ;  /* 0x000000053a3a7221 */ /* 0x000fe20000010000 */
[----:B-1----:R-:W-:Y:S01]  /*5fb0*/  HMMA.16816.F32 R80, R12, R20, R80 ;  /* 0x000000140c50723c */ /* 0x002fe20000001850 */
[----:B------:R-:W-:Y:S01]  /*5fc0*/  FADD.FTZ R5, R41, R8 ;  /* 0x0000000829057221 */ /* 0x000fe20000010000 */
[----:B------:R-:W1:Y:S01]  /*5fd0*/  MUFU.EX2 R6, R6 ;  /* 0x0000000600067308 */ /* 0x000e620000000800 */
[----:B------:R-:W-:-:S02]  /*5fe0*/  FADD.FTZ R45, R45, R58 ;  /* 0x0000003a2d2d7221 */ /* 0x000fc40000010000 */
[----:B------:R-:W-:Y:S02]  /*5ff0*/  FADD.FTZ R5, R104, R5 ;  /* 0x0000000568057221 */ /* 0x000fe40000010000 */
[----:B------:R-:W-:Y:S01]  /*6000*/  FADD.FTZ R66, R66, R45 ;  /* 0x0000002d42427221 */ /* 0x000fe20000010000 */
[----:B------:R-:W-:Y:S01]  /*6010*/  HMMA.16816.F32 R84, R12, R22, R84 ;  /* 0x000000160c54723c */ /* 0x000fe20000001854 */
[----:B------:R-:W-:Y:S01]  /*6020*/  FADD.FTZ R8, R116, R5 ;  /* 0x0000000574087221 */ /* 0x000fe20000010000 */
[----:B--2---:R-:W-:Y:S01]  /*6030*/  F2FP.F16.F32.PACK_AB R12, R9, R40 ;  /* 0x00000028090c723e */ /* 0x004fe200000000ff */
[----:B------:R-:W-:Y:S01]  /*6040*/  FADD.FTZ R66, R51, R66 ;  /* 0x0000004233427221 */ /* 0x000fe20000010000 */
[----:B------:R-:W-:Y:S01]  /*6050*/  F2FP.F16.F32.PACK_AB R13, R48, R43 ;  /* 0x0000002b300d723e */ /* 0x000fe200000000ff */
[----:B------:R-:W-:Y:S01]  /*6060*/  FADD.FTZ R8, R55, R8 ;  /* 0x0000000837087221 */ /* 0x000fe20000010000 */
[----:B----4-:R-:W-:Y:S01]  /*6070*/  F2FP.F16.F32.PACK_AB R14, R186, R7 ;  /* 0x00000007ba0e723e */ /* 0x010fe200000000ff */
[----:B------:R-:W-:Y:S01]  /*6080*/  FADD.FTZ R5, R57, R66 ;  /* 0x0000004239057221 */ /* 0x000fe20000010000 */
[----:B------:R-:W2:Y:S01]  /*6090*/  LDSM.16.MT88.4 R20, [R153+0x9800] ;  /* 0x009800009914783b */ /* 0x000ea20000004200 */
[----:B------:R-:W-:-:S02]  /*60a0*/  FADD.FTZ R53, R53, R8 ;  /* 0x0000000835357221 */ /* 0x000fc40000010000 */
[----:B------:R-:W-:Y:S01]  /*60b0*/  FADD.FTZ R5, R114, R5 ;  /* 0x0000000572057221 */ /* 0x000fe20000010000 */
[----:B-1----:R-:W-:Y:S01]  /*60c0*/  F2FP.F16.F32.PACK_AB R15, R6, R39 ;  /* 0x00000027060f723e */ /* 0x002fe200000000ff */
[----:B------:R-:W-:Y:S02]  /*60d0*/  FADD.FTZ R132, R132, R53 ;  /* 0x0000003584847221 */ /* 0x000fe40000010000 */
        /* <DEDUP_REMOVED lines=8> */
[----:B------:R-:W-:Y:S01]  /*6160*/  HMMA.16816.F32 R92, R12, R18, R92 ;  /* 0x000000120c5c723c */ /* 0x000fe2000000185c */
[----:B------:R-:W-:Y:S01]  /*6170*/  FADD.FTZ R142, R142, R61 ;  /* 0x0000003d8e8e7221 */ /* 0x000fe20000010000 */
[----:B------:R-:W1:Y:S01]  /*6180*/  LDSM.16.MT88.4 R16, [R152+0x9800] ;  /* 0x009800009810783b */ /* 0x000e620000004200 */
        /* <DEDUP_REMOVED lines=13> */
[----:B--2---:R-:W-:Y:S03]  /*6260*/  HMMA.16816.F32 R76, R12, R20, R76 ;  /* 0x000000140c4c723c */ /* 0x004fe6000000184c */
        /* <DEDUP_REMOVED lines=20> */
[----:B------:R-:W-:Y:S02]  /*63b0*/  IMAD.MOV.U32 R105, RZ, RZ, R0 ;  /* 0x000000ffff697224 */ /* 0x000fe400078e0000 */
[----:B------:R-:W-:Y:S01]  /*63c0*/  IMAD.MOV.U32 R103, RZ, RZ, R100 ;  /* 0x000000ffff677224 */ /* 0x000fe200078e0064 */
[----:B------:R-:W-:-:S13]  /*63d0*/  ISETP.NE.AND.EX P2, PT, R11, RZ, PT, P2 ;  /* 0x000000ff0b00720c */ /* 0x000fda0003f45320 */
.L_x_9668:
[----:B------:R-:W-:Y:S01]  /*63e0*/  ISETP.GE.AND P1, PT, R178, R175, PT ;  /* 0x000000afb200720c */ /* 0x000fe20003f26270 */
        /* <DEDUP_REMOVED lines=79> */
.L_x_9663:
[----:B------:R-:W-:Y:S05]  /*68e0*/  BSYNC.RECONVERGENT B0 ;  /* 0x0000000000007941 */ /* 0x000fea0003800200 */
.L_x_9662:
        /* <DEDUP_REMOVED lines=50> */
[----:B------:R-:W-:Y:S01]  /*6c10*/  ISETP.GT.AND P3, PT, R176, R169, PT ;  /* 0x000000a9b000720c */ /* 0x000fe20003f64270 */
        /* <DEDUP_REMOVED lines=192> */
.L_x_9667:
[----:B------:R-:W-:Y:S05]  /*7820*/  BSYNC.RECONVERGENT B0 ;  /* 0x0000000000007941 */ /* 0x000fea0003800200 */
.L_x_9666:
[----:B------:R-:W-:Y:S01]  /*7830*/  @!PT LDS RZ, [RZ] ;  /* 0x00000000fffff984 */ /* 0x000fe20000000800 */
[----:B------:R-:W-:Y:S01]  /*7840*/  @!PT LDS RZ, [RZ] ;  /* 0x00000000fffff984 */ /* 0x000fe20000000800 */
[----:B------:R-:W-:Y:S01]  /*7850*/  @!PT LDS RZ, [RZ] ;  /* 0x00000000fffff984 */ /* 0x000fe20000000800 */
[----:B------:R1:W-:Y:S01]  /*7860*/  @!P1 LDGSTS.E.BYPASS.LTC128B.128 [R177+0x2000], desc[UR4][R170.64] ;  /* 0x02000000aab19fae */ /* 0x0003e2000b981a04 */
[C---:B------:R-:W-:Y:S01]  /*7870*/  LEA R114, P3, R164.reuse, R170, 0x5 ;  /* 0x000000aaa4727211 */ /* 0x040fe200078628ff */
[----:B------:R-:W-:Y:S02]  /*7880*/  @!P0 IMAD R101, R165, 0x60, RZ ;  /* 0x00000060a5658824 */ /* 0x000fe400078e02ff */
[----:B------:R1:W-:Y:S01]  /*7890*/  @P1 STS.128 [R177+0x2000], RZ ;  /* 0x002000ffb1001388 */ /* 0x0003e20000000c00 */
[C-C-:B------:R-:W-:Y:S01]  /*78a0*/  LEA.HI.X R115, R164.reuse, R171, R165.reuse, 0x5, P3 ;  /* 0x000000aba4737211 */ /* 0x140fe200018f2ca5 */
[--C-:B------:R-:W-:Y:S01]  /*78b0*/  @!P0 IMAD.MOV.U32 R110, RZ, RZ, R114.reuse ;  /* 0x000000ffff6e8224 */ /* 0x100fe200078e0072 */
[CC--:B------:R-:W-:Y:S01]  /*78c0*/  @!P0 LEA R116, P3, R164.reuse, R114.reuse, 0x5 ;  /* 0x00000072a4748211 */ /* 0x0c0fe200078628ff */
[----:B------:R1:W-:Y:S01]  /*78d0*/  @P0 STS.128 [R177+0x2800], RZ ;  /* 0x002800ffb1000388 */ /* 0x0003e20000000c00 */
[-C--:B------:R-:W-:Y:S01]  /*78e0*/  @!P0 MOV R111, R115.reuse ;  /* 0x00000073006f8202 */ /* 0x080fe20000000f00 */
[----:B------:R-:W-:Y:S01]  /*78f0*/  @!P0 IMAD.MOV.U32 R108, RZ, RZ, R114 ;  /* 0x000000ffff6c8224 */ /* 0x000fe200078e0072 */
[CC--:B------:R-:W-:Y:S01]  /*7900*/  @!P0 LEA.HI.X R117, R164.reuse, R115.reuse, R165, 0x5, P3 ;  /* 0x00000073a4758211 */ /* 0x0c0fe200018f2ca5 */
[----:B------:R-:W-:Y:S01]  /*7910*/  @!PT LDS RZ, [RZ] ;  /* 0x00000000fffff984 */ /* 0x000fe20000000800 */
[----:B------:R-:W-:Y:S01]  /*7920*/  @!PT LDS RZ, [RZ] ;  /* 0x00000000fffff984 */ /* 0x000fe20000000800 */
[----:B------:R-:W-:Y:S01]  /*7930*/  @!PT LDS RZ, [RZ] ;  /* 0x00000000fffff984 */ /* 0x000fe20000000800 */
[----:B------:R1:W-:Y:S01]  /*7940*/  @!P0 LDGSTS.E.BYPASS.LTC128B.128 [R177+0x2800], desc[UR4][R114.64] ;  /* 0x0280000072b18fae */ /* 0x0003e2000b981a04 */
[CC--:B------:R-:W-:Y:S01]  /*7950*/  @!P0 LEA R112, P3, R164.reuse, R114.reuse, 0x6 ;  /* 0x00000072a4708211 */ /* 0x0c0fe200078630ff */
[C---:B------:R-:W-:Y:S01]  /*7960*/  @!P0 IMAD.WIDE.U32 R110, R164.reuse, 0x60, R110 ;  /* 0x00000060a46e8825 */ /* 0x040fe200078e006e */
[-C--:B------:R-:W-:Y:S01]  /*7970*/  @!P0 MOV R109, R115.reuse ;  /* 0x00000073006d8202 */ /* 0x080fe20000000f00 */
[----:B------:R1:W-:Y:S01]  /*7980*/  @P0 STS.128 [R177+0x3000], RZ ;  /* 0x003000ffb1000388 */ /* 0x0003e20000000c00 */
[CC--:B------:R-:W-:Y:S01]  /*7990*/  @!P0 LEA.HI.X R113, R164.reuse, R115.reuse, R165, 0x6, P3 ;  /* 0x00000073a4718211 */ /* 0x0c0fe200018f34a5 */
[----:B------:R-:W-:Y:S01]  /*79a0*/  @!P0 IMAD.IADD R111, R101, 0x1, R111 ;  /* 0x00000001656f8824 */ /* 0x000fe200078e026f */
[----:B------:R-:W-:Y:S01]  /*79b0*/  @!P0 MOV R107, R115 ;  /* 0x00000073006b8202 */ /* 0x000fe20000000f00 */
        /* <DEDUP_REMOVED lines=16> */
[----:B------:R-:W-:Y:S01]  /*7ac0*/  @!P0 LEA R100, P1, R164, R114, 0x7 ;  /* 0x00000072a4648211 */ /* 0x000fe200078238ff */
        /* <DEDUP_REMOVED lines=22> */
.L_x_9665:
[----:B------:R-:W-:Y:S05]  /*7c30*/  BSYNC.RECONVERGENT B1 ;  /* 0x0000000000017941 */ /* 0x000fea0003800200 */
.L_x_9664:
        /* <DEDUP_REMOVED lines=94> */
[C---:B------:R-:W-:Y:S03]  /*8220*/  FMUL.FTZ R78, R102.reuse, R78 ;  /* 0x0000004e664e7220 */ /* 0x040fe60000410000 */
        /* <DEDUP_REMOVED lines=13> */
[-C--:B------:R-:W-:Y:S01]  /*8300*/  FFMA.FTZ R122, R16, R101.reuse, -R114 ;  /* 0x00000065107a7223 */ /* 0x080fe20000010872 */
[----:B------:R-:W-:Y:S01]  /*8310*/  FMUL.FTZ R16, R103, R84 ;  /* 0x0000005467107220 */ /* 0x000fe20000410000 */
[--C-:B------:R-:W-:Y:S03]  /*8320*/  FFMA.FTZ R121, R18, R101, -R112.reuse ;  /* 0x0000006512797223 */ /* 0x100fe60000010870 */
[----:B------:R-:W-:Y:S01]  /*8330*/  MUFU.EX2 R120, R120 ;  /* 0x0000007800787308 */ /* 0x000fe20000000800 */
[----:B----4-:R-:W-:Y:S01]  /*8340*/  F2FP.F16.F32.PACK_AB R97, R118, R123 ;  /* 0x0000007b7661723e */ /* 0x010fe200000000ff */
[C---:B------:R-:W-:Y:S01]  /*8350*/  FMUL.FTZ R18, R102.reuse, R86 ;  /* 0x0000005666127220 */ /* 0x040fe20000410000 */
[----:B------:R-:W-:Y:S01]  /*8360*/  FFMA.FTZ R126, R19, R101, -R112 ;  /* 0x00000065137e7223 */ /* 0x000fe20000010870 */
[----:B------:R-:W-:Y:S01]  /*8370*/  FMUL.FTZ R19, R102, R87 ;  /* 0x0000005766137220 */ /* 0x000fe20000410000 */
        /* <DEDUP_REMOVED lines=19> */
[----:B------:R-:W-:Y:S01]  /*84b0*/  MUFU.EX2 R122, R122 ;  /* 0x0000007a007a7308 */ /* 0x000fe20000000800 */
[----:B----4-:R-:W-:Y:S01]  /*84c0*/  F2FP.F16.F32.PACK_AB R99, R115, R120 ;  /* 0x000000787363723e */ /* 0x010fe200000000ff */
[-CC-:B------:R-:W-:Y:S01]  /*84d0*/  FFMA.FTZ R53, R54, R101.reuse, -R112.reuse ;  /* 0x0000006536357223 */ /* 0x180fe20000010870 */
[-C--:B------:R-:W-:Y:S01]  /*84e0*/  FFMA.FTZ R54, R55, R101.reuse, -R112 ;  /* 0x0000006537367223 */ /* 0x080fe20000010870 */
[-CC-:B------:R-:W-:Y:S01]  /*84f0*/  FFMA.FTZ R55, R56, R101.reuse, -R114.reuse ;  /* 0x0000006538377223 */ /* 0x180fe20000010872 */
[-C--:B------:R-:W-:Y:S01]  /*8500*/  FFMA.FTZ R56, R57, R101.reuse, -R114 ;  /* 0x0000006539387223 */ /* 0x080fe20000010872 */
[-C--:B------:R-:W-:Y:S01]  /*8510*/  FFMA.FTZ R57, R58, R101.reuse, -R112 ;  /* 0x000000653a397223 */ /* 0x080fe20000010870 */
[-C--:B------:R-:W-:Y:S01]  /*8520*/  FFMA.FTZ R52, R52, R101.reuse, -R114 ;  /* 0x0000006534347223 */ /* 0x080fe20000010872 */
[C---:B--2---:R-:W-:Y:S02]  /*8530*/  HMMA.16816.F32 R4, R96.reuse, R104, R4 ;  /* 0x000000686004723c */ /* 0x044fe40000001804 */
[----:B------:R-:W-:Y:S03]  /*8540*/  MUFU.EX2 R121, R121 ;  /* 0x0000007900797308 */ /* 0x000fe60000000800 */
[----:B------:R-:W-:Y:S01]  /*8550*/  FFMA.FTZ R58, R59, R101, -R112 ;  /* 0x000000653b3a7223 */ /* 0x000fe20000010870 */
[----:B------:R-:W-:Y:S01]  /*8560*/  FFMA.FTZ R123, R102, R185, R123 ;  /* 0x000000b9667b7223 */ /* 0x000fe2000001007b */
[----:B------:R-:W-:Y:S01]  /*8570*/  FFMA.FTZ R59, R64, R101, -R114 ;  /* 0x00000065403b7223 */ /* 0x000fe20000010872 */
[C---:B------:R-:W-:Y:S01]  /*8580*/  HMMA.16816.F32 R8, R96.reuse, R106, R8 ;  /* 0x0000006a6008723c */ /* 0x040fe20000001808 */
[----:B------:R-:W1:Y:S03]  /*8590*/  LDSM.16.MT88.4 R104, [R152+0x6000] ;  /* 0x006000009868783b */ /* 0x000e660000004200 */
[----:B------:R-:W2:Y:S01]  /*85a0*/  MUFU.EX2 R126, R126 ;  /* 0x0000007e007e7308 */ /* 0x000ea20000000800 */
[----:B------:R-:W-:Y:S01]  /*85b0*/  FFMA.FTZ R124, R103, R186, R124 ;  /* 0x000000ba677c7223 */ /* 0x000fe2000001007c */
[----:B------:R-:W-:Y:S01]  /*85c0*/  FADD.FTZ R123, R118, R123 ;  /* 0x0000007b767b7221 */ /* 0x000fe20000010000 */
[----:B------:R-:W-:Y:S02]  /*85d0*/  ISETP.GT.AND P0, PT, R176, R169, PT ;  /* 0x000000a9b000720c */ /* 0x000fe40003f04270 */
[----:B------:R-:W-:Y:S01]  /*85e0*/  FADD.FTZ R124, R117, R124 ;  /* 0x0000007c757c7221 */ /* 0x000fe20000010000 */
[C---:B------:R-:W-:Y:S04]  /*85f0*/  HMMA.16816.F32 R68, R96.reuse, R108, R68 ;  /* 0x0000006c6044723c */ /* 0x040fe80000001844 */
        /* <DEDUP_REMOVED lines=15> */
[----:B------:R-:W-:Y:S09]  /*86f0*/  FADD.FTZ R115, R115, R120 ;  /* 0x0000007873737221 */ /* 0x000ff20000010000 */
        /* <DEDUP_REMOVED lines=238> */
.L_x_9661:
        /* <DEDUP_REMOVED lines=10> */
.L_x_9676:
[----:B------:R-:W2:Y:S01]  /*9680*/  S2R R4, SR_TID.X ;  /* 0x0000000000047919 */ /* 0x000ea20000002100 */
[----:B------:R-:W1:Y:S01]  /*9690*/  S2UR UR6, SR_CgaCtaId ;  /* 0x00000000000679c3 */ /* 0x000e620000008800 */
[----:B------:R-:W3:Y:S01]  /*96a0*/  MUFU.RCP R10, R7 ;  /* 0x00000007000a7308 */ /* 0x000ee20000001000 */
[----:B----4-:R-:W-:Y:S01]  /*96b0*/  FADD.FTZ R6, R8, R11 ;  /* 0x0000000b08067221 */ /* 0x010fe20000010000 */
[----:B------:R-:W-:-:S05]  /*96c0*/  FSETP.NE.FTZ.AND P1, PT, R7, RZ, PT ;  /* 0x000000ff0700720b */ /* 0x000fca0003f35000 */
[----:B------:R-:W-:Y:S01]  /*96d0*/  BAR.SYNC.DEFER_BLOCKING 0x0 ;  /* 0x0000000000007b1d */ /* 0x000fe20000010000 */
[----:B------:R-:W-:-:S05]  /*96e0*/  FSETP.NE.FTZ.AND P0, PT, R6, RZ, PT ;  /* 0x000000ff0600720b */ /* 0x000fca0003f15000 */
[----:B------:R-:W4:Y:S01]  /*96f0*/  MUFU.RCP R9, R6 ;  /* 0x0000000600097308 */ /* 0x000f220000001000 */
[----:B------:R-:W-:Y:S01]  /*9700*/  UMOV UR7, 0x400 ;  /* 0x0000040000077882 */ /* 0x000fe20000000000 */
[----:B---3--:R-:W-:-:S05]  /*9710*/  FSEL R10, R10, 1, P1 ;  /* 0x3f8000000a0a7808 */ /* 0x008fca0000800000 */
[C---:B------:R-:W-:Y:S01]  /*9720*/  FMUL.FTZ R96, R10.reuse, R96 ;  /* 0x000000600a607220 */ /* 0x040fe20000410000 */
[----:B-1----:R-:W-:Y:S01]  /*9730*/  ULEA UR6, UR6, UR7, 0x18 ;  /* 0x0000000706067291 */ /* 0x002fe2000f8ec0ff */
[C---:B------:R-:W-:Y:S01]  /*9740*/  FMUL.FTZ R97, R10.reuse, R97 ;  /* 0x000000610a617220 */ /* 0x040fe20000410000 */
[C---:B------:R-:W-:Y:S01]  /*9750*/  FMUL.FTZ R92, R10.reuse, R92 ;  /* 0x0000005c0a5c7220 */ /* 0x040fe20000410000 */
        /* <DEDUP_REMOVED lines=8> */
[----:B------:R-:W-:Y:S01]  /*97e0*/  SHF.L.U32 R12, R4, 0x5, RZ ;  /* 0x00000005040c7819 */ /* 0x000fe200000006ff */
[C---:B------:R-:W-:Y:S01]  /*97f0*/  FMUL.FTZ R77, R10.reuse, R77 ;  /* 0x0000004d0a4d7220 */ /* 0x040fe20000410000 */
[----:B------:R-:W-:Y:S01]  /*9800*/  LOP3.LUT R13, R11, 0x6, RZ, 0xc0, !PT ;  /* 0x000000060b0d7812 */ /* 0x000fe200078ec0ff */
[----:B------:R-:W-:Y:S01]  /*9810*/  FMUL.FTZ R88, R10, R88 ;  /* 0x000000580a587220 */ /* 0x000fe20000410000 */
[----:B------:R-:W-:Y:S01]  /*9820*/  LOP3.LUT R14, R8, 0x1c0, RZ, 0xc0, !PT ;  /* 0x000001c0080e7812 */ /* 0x000fe200078ec0ff */
[C---:B------:R-:W-:Y:S01]  /*9830*/  FMUL.FTZ R89, R10.reuse, R89 ;  /* 0x000000590a597220 */ /* 0x040fe20000410000 */
[----:B------:R-:W-:Y:S01]  /*9840*/  LOP3.LUT R12, R13, 0x7c00, R12, 0xf8, !PT ;  /* 0x00007c000d0c7812 */ /* 0x000fe200078ef80c */
[----:B------:R-:W-:Y:S01]  /*9850*/  FMUL.FTZ R80, R10, R80 ;  /* 0x000000500a507220 */ /* 0x000fe20000410000 */
[----:B------:R-:W-:Y:S01]  /*9860*/  LOP3.LUT R11, R14, 0x38, R11, 0xf8, !PT ;  /* 0x000000380e0b7812 */ /* 0x000fe200078ef80b */
[----:B------:R-:W-:Y:S01]  /*9870*/  FMUL.FTZ R81, R10, R81 ;  /* 0x000000510a517220 */ /* 0x000fe20000410000 */
[----:B------:R-:W-:Y:S01]  /*9880*/  R2P PR, R4, 0x1c ;  /* 0x0000001c04007804 */ /* 0x000fe20000000000 */
[----:B------:R-:W-:Y:S01]  /*9890*/  FMUL.FTZ R84, R10, R84 ;  /* 0x000000540a547220 */ /* 0x000fe20000410000 */
[----:B------:R-:W-:Y:S01]  /*98a0*/  LOP3.LUT R11, R12, R11, RZ, 0xfc, !PT ;  /* 0x0000000b0c0b7212 */ /* 0x000fe200078efcff */
[----:B------:R-:W-:Y:S01]  /*98b0*/  FMUL.FTZ R85, R10, R85 ;  /* 0x000000550a557220 */ /* 0x000fe20000410000 */
[----:B------:R-:W-:-:S02]  /*98c0*/  MOV R10, 0x40 ;  /* 0x00000040000a7802 */ /* 0x000fc40000000f00 */
[----:B------:R-:W-:Y:S02]  /*98d0*/  MOV R12, 0x20 ;  /* 0x00000020000c7802 */ /* 0x000fe40000000f00 */
[----:B------:R-:W-:Y:S02]  /*98e0*/  LEA R11, R11, UR6, 0x2 ;  /* 0x000000060b0b7c11 */ /* 0x000fe4000f8e10ff */
[----:B----4-:R-:W-:Y:S02]  /*98f0*/  FSEL R9, R9, 1, P0 ;  /* 0x3f80000009097808 */ /* 0x010fe40000000000 */
        /* <DEDUP_REMOVED lines=23> */
[----:B------:R1:W-:Y:S01]  /*9a70*/  STS.64 [R11+0x800], R98 ;  /* 0x000800620b007388 */ /* 0x0003e20000000a00 */
        /* <DEDUP_REMOVED lines=18> */
[----:B-1----:R-:W4:Y:S04]  /*9ba0*/  LD.E.64 R10, desc[UR4][R2.64+0xb0] ;  /* 0x0000b004020a7980 */ /* 0x002f28000c101b00 */
[----:B--2---:R-:W2:Y:S01]  /*9bb0*/  LD.E R14, desc[UR4][R2.64+0x60] ;  /* 0x00006004020e7980 */ /* 0x004ea2000c101900 */
[----:B------:R-:W1:Y:S01]  /*9bc0*/  @P1 MUFU.LG2 R18, R7 ;  /* 0x0000000700121308 */ /* 0x000e620000000c00 */
[----:B------:R-:W-:-:S02]  /*9bd0*/  SHF.L.U32 R36, R4, 0x2, RZ ;  /* 0x0000000204247819 */ /* 0x000fc400000006ff */
[----:B------:R2:W5:Y:S01]  /*9be0*/  LD.E R40, desc[UR4][R2.64+0xcc] ;  /* 0x0000cc0402287980 */ /* 0x000562000c101900 */
[----:B------:R-:W-:Y:S02]  /*9bf0*/  MOV R37, 0xff800000 ;  /* 0xff80000000257802 */ /* 0x000fe40000000f00 */
[--C-:B------:R-:W-:Y:S01]  /*9c00*/  SHF.R.U32.HI R9, RZ, 0x1, R4.reuse ;  /* 0x00000001ff097819 */ /* 0x100fe20000011604 */
[----:B------:R2:W5:Y:S01]  /*9c10*/  LD.E.64 R44, desc[UR4][R2.64+0x78] ;  /* 0x00007804022c7980 */ /* 0x000562000c101b00 */
[----:B------:R-:W3:Y:S01]  /*9c20*/  @P0 MUFU.LG2 R6, R6 ;  /* 0x0000000600060308 */ /* 0x000ee20000000c00 */
[----:B------:R-:W-:Y:S02]  /*9c30*/  SHF.R.U32.HI R39, RZ, 0x2, R4 ;  /* 0x00000002ff277819 */ /* 0x000fe40000011604 */
[----:B------:R2:W5:Y:S01]  /*9c40*/  LD.E.64 R42, desc[UR4][R2.64+0xa8] ;  /* 0x0000a804022a7980 */ /* 0x000562000c101b00 */
[----:B------:R-:W-:Y:S01]  /*9c50*/  MOV R38, 0xff800000 ;  /* 0xff80000000267802 */ /* 0x000fe20000000f00 */
[----:B-1----:R-:W-:Y:S01]  /*9c60*/  @P1 FMUL.FTZ R18, R18, 0.69314718246459960938 ;  /* 0x3f31721812121820 */ /* 0x002fe20000410000 */
[----:B---3--:R-:W-:-:S02]  /*9c70*/  LOP3.LUT R12, R36, 0x1f8, RZ, 0xc0, !PT ;  /* 0x000001f8240c7812 */ /* 0x008fc400078ec0ff */
[----:B------:R-:W-:Y:S01]  /*9c80*/  LOP3.LUT R7, R8, 0x10, RZ, 0xc0, !PT ;  /* 0x0000001008077812 */ /* 0x000fe200078ec0ff */
[----:B-----5:R-:W-:Y:S01]  /*9c90*/  @P1 FFMA.FTZ R37, R5, R100, R18 ;  /* 0x0000006405251223 */ /* 0x020fe20000010012 */
[----:B------:R-:W-:Y:S01]  /*9ca0*/  BAR.SYNC.DEFER_BLOCKING 0x0 ;  /* 0x0000000000007b1d */ /* 0x000fe20000010000 */
[----:B------:R-:W-:Y:S01]  /*9cb0*/  LOP3.LUT P1, RZ, R4, 0x3, RZ, 0xc0, !PT ;  /* 0x0000000304ff7812 */ /* 0x000fe2000782c0ff */
[----:B------:R-:W-:Y:S01]  /*9cc0*/  @P0 FMUL.FTZ R6, R6, 0.69314718246459960938 ;  /* 0x3f31721806060820 */ /* 0x000fe20000410000 */
[----:B------:R-:W-:Y:S02]  /*9cd0*/  LOP3.LUT R4, R12, 0x38, R9, 0x78, !PT ;  /* 0x000000380c047812 */ /* 0x000fe400078e7809 */
[----:B------:R-:W-:Y:S01]  /*9ce0*/  LOP3.LUT R12, R9, 0x30, RZ, 0xc0, !PT ;  /* 0x00000030090c7812 */ /* 0x000fe200078ec0ff */
[----:B------:R-:W-:Y:S01]  /*9cf0*/  @P0 FFMA.FTZ R38, R5, R0, R6 ;  /* 0x0000000005260223 */ /* 0x000fe20000010006 */
[----:B------:R-:W-:Y:S01]  /*9d00*/  LEA R0, R4, R7, 0x2 ;  /* 0x0000000704007211 */ /* 0x000fe200078e10ff */
[----:B------:R-:W-:Y:S01]  /*9d10*/  BSSY.RECONVERGENT B0, `(.L_x_9670) ;  /* 0x0000017000007945 */ /* 0x000fe20003800200 */
[----:B------:R-:W-:-:S03]  /*9d20*/  LOP3.LUT R39, R12, 0x7, R39, 0xf8, !PT ;  /* 0x000000070c277812 */ /* 0x000fc600078ef827 */
[----:B------:R1:W3:Y:S04]  /*9d30*/  LDS.128 R32, [R0+UR6] ;  /* 0x0000000600207984 */ /* 0x0002e80008000c00 */
[----:B------:R1:W1:Y:S04]  /*9d40*/  LDS.128 R28, [R0+UR6+0x800] ;  /* 0x00080006001c7984 */ /* 0x0002680008000c00 */
[----:B------:R1:W1:Y:S04]  /*9d50*/  LDS.128 R24, [R0+UR6+0x1000] ;  /* 0x0010000600187984 */ /* 0x0002680008000c00 */
[----:B------:R1:W1:Y:S04]  /*9d60*/  LDS.128 R20, [R0+UR6+0x1800] ;  /* 0x0018000600147984 */ /* 0x0002680008000c00 */
[----:B------:R1:W1:Y:S04]  /*9d70*/  LDS.128 R16, [R0+UR6+0x2000] ;  /* 0x0020000600107984 */ /* 0x0002680008000c00 */
[----:B------:R1:W1:Y:S01]  /*9d80*/  LDS.128 R4, [R0+UR6+0x3800] ;  /* 0x0038000600047984 */ /* 0x0002620008000c00 */
[----:B----4-:R-:W-:-:S04]  /*9d90*/  IMAD R10, R10, UR8, R181 ;  /* 0x000000080a0a7c24 */ /* 0x010fc8000f8e02b5 */
[----:B--2---:R-:W-:Y:S02]  /*9da0*/  IMAD R10, R10, R14, R179 ;  /* 0x0000000e0a0a7224 */ /* 0x004fe400078e02b3 */
[----:B------:R2:W4:Y:S02]  /*9db0*/  LDS.128 R12, [R0+UR6+0x2800] ;  /* 0x00280006000c7984 */ /* 0x0005240008000c00 */
[----:B------:R-:W-:Y:S02]  /*9dc0*/  IMAD R180, R11, R10, R180 ;  /* 0x0000000a0bb47224 */ /* 0x000fe400078e02b4 */
[----:B------:R2:W1:Y:S01]  /*9dd0*/  LDS.128 R8, [R0+UR6+0x3000] ;  /* 0x0030000600087984 */ /* 0x0004620008000c00 */
[----:B---3--:R-:W-:Y:S05]  /*9de0*/  @P1 BRA `(.L_x_9671) ;  /* 0x0000000000241947 */ /* 0x008fea0003800000 */
[C---:B------:R-:W-:Y:S01]  /*9df0*/  VIADD R41, R39.reuse, 0x8 ;  /* 0x0000000827297836 */ /* 0x040fe20000000000 */
[C---:B-12---:R-:W-:Y:S02]  /*9e00*/  IADD3 R0, P0, PT, R180.reuse, R39, RZ ;  /* 0x00000027b4007210 */ /* 0x046fe40007f1e0ff */
[-C--:B------:R-:W-:Y:S02]  /*9e10*/  ISETP.GE.AND P2, PT, R39, R168.reuse, PT ;  /* 0x000000a82700720c */ /* 0x080fe40003f46270 */
[----:B------:R-:W-:Y:S02]  /*9e20*/  ISETP.GE.AND P1, PT, R41, R168, PT ;  /* 0x000000a82900720c */ /* 0x000fe40003f26270 */
[----:B------:R-:W-:Y:S02]  /*9e30*/  LEA.HI.X.SX32 R39, R180, RZ, 0x1, P0 ;  /* 0x000000ffb4277211 */ /* 0x000fe400000f0eff */
[----:B------:R-:W-:-:S04]  /*9e40*/  LEA R42, P0, R0, R42, 0x2 ;  /* 0x0000002a002a7211 */ /* 0x000fc800078010ff */
[----:B------:R-:W-:-:S05]  /*9e50*/  LEA.HI.X R43, R0, R43, R39, 0x2, P0 ;  /* 0x0000002b002b7211 */ /* 0x000fca00000f1427 */
[----:B------:R3:W-:Y:S04]  /*9e60*/  @!P2 ST.E desc[UR4][R42.64], R37 ;  /* 0x000000252a00a985 */ /* 0x0007e8000c101904 */
[----:B------:R3:W-:Y:S02]  /*9e70*/  @!P1 ST.E desc[UR4][R42.64+0x20], R38 ;  /* 0x000020262a009985 */ /* 0x0007e4000c101904 */
.L_x_9671:
[----:B------:R-:W-:Y:S05]  /*9e80*/  BSYNC.RECONVERGENT B0 ;  /* 0x0000000000007941 */ /* 0x000fea0003800200 */
.L_x_9670:
[----:B------:R5:W4:Y:S01]  /*9e90*/  LD.E R2, desc[UR4][R2.64+0xc0] ;  /* 0x0000c00402027980 */ /* 0x000b22000c101900 */
[----:B---3--:R-:W-:Y:S01]  /*9ea0*/  LOP3.LUT R37, R36, 0xfc0, RZ, 0xc0, !PT ;  /* 0x00000fc024257812 */ /* 0x008fe200078ec0ff */
[----:B------:R-:W-:Y:S01]  /*9eb0*/  IMAD R40, R180, R40, RZ ;  /* 0x00000028b4287224 */ /* 0x000fe200078e02ff */
[----:B------:R-:W-:Y:S01]  /*9ec0*/  LOP3.LUT R39, R36, 0x3c, RZ, 0xc0, !PT ;  /* 0x0000003c24277812 */ /* 0x000fe200078ec0ff */
[----:B-12---:R-:W1:Y:S01]  /*9ed0*/  S2R R0, SR_TID.X ;  /* 0x0000000000007919 */ /* 0x006e620000002100 */
[----:B------:R-:W-:Y:S01]  /*9ee0*/  LOP3.LUT R37, R37, 0x3c, R36, 0xf8, !PT ;  /* 0x0000003c25257812 */ /* 0x000fe200078ef824 */
[----:B------:R-:W-:-:S03]  /*9ef0*/  IMAD.MOV.U32 R175, RZ, RZ, 0x0 ;  /* 0x00000000ffaf7424 */ /* 0x000fc600078e00ff */
[----:B------:R-:W-:-:S04]  /*9f00*/  IADD3 R37, P0, PT, R40, R37, RZ ;  /* 0x0000002528257210 */ /* 0x000fc80007f1e0ff */
[----:B------:R-:W-:Y:S02]  /*9f10*/  LEA.HI.X.SX32 R40, R40, RZ, 0x1, P0 ;  /* 0x000000ff28287211 */ /* 0x000fe400000f0eff */
[----:B------:R-:W-:-:S04]  /*9f20*/  LEA R36, P2, R37, R44, 0x2 ;  /* 0x0000002c25247211 */ /* 0x000fc800078410ff */
[----:B------:R-:W-:Y:S02]  /*9f30*/  LEA.HI.X R37, R37, R45, R40, 0x2, P2 ;  /* 0x0000002d25257211 */ /* 0x000fe400010f1428 */
[----:B-1----:R-:W-:-:S05]  /*9f40*/  SHF.R.U32.HI R41, RZ, 0x4, R0 ;  /* 0x00000004ff297819 */ /* 0x002fca0000011600 */
[C---:B-----5:R-:W-:Y:S02]  /*9f50*/  VIADD R3, R41.reuse, 0x8 ;  /* 0x0000000829037836 */ /* 0x060fe40000000000 */
[----:B------:R-:W-:Y:S01]  /*9f60*/  VIADD R43, R41, 0x18 ;  /* 0x00000018292b7836 */ /* 0x000fe20000000000 */
[----:B----4-:R-:W-:Y:S01]  /*9f70*/  ISETP.GE.AND P0, PT, R39, R2, PT ;  /* 0x000000022700720c */ /* 0x010fe20003f06270 */
        /* <DEDUP_REMOVED lines=18> */
[----:B------:R-:W-:Y:S04]  /*a0a0*/  @!P2 ST.E.128 desc[UR4][R36.64+0x2800], R12 ;  /* 0x0028000c2400a985 */ /* 0x000fe8000c101d04 */
[----:B------:R1:W-:Y:S02]  /*a0b0*/  @!P1 ST.E.128 desc[UR4][R36.64+0x3000], R8 ;  /* 0x0030000824009985 */ /* 0x0003e4000c101d04 */
[----:B-1----:R-:W-:Y:S05]  /*a0c0*/  @P0 RET.REL.NODEC R174 `(_ZN5flash24flash_fwd_splitkv_kernelI23Flash_fwd_kernel_traitsILi64ELi64ELi128ELi4ELb0ELb0EN7cutlass6half_tE19Flash_kernel_traitsILi64ELi64ELi128ELi4ES3_EELb0ELb0ELb0ELb0ELb0ELb0ELb1ELb0EEEvNS_16Flash_fwd_paramsE) ;  /* 0xffffff5caecc0950 */ /* 0x002fea0003c3ffff */
[----:B------:R-:W-:Y:S01]  /*a0d0*/  MOV R175, 0x0 ;  /* 0x0000000000af7802 */ /* 0x000fe20000000f00 */
[----:B------:R1:W-:Y:S03]  /*a0e0*/  ST.E.128 desc[UR4][R36.64+0x3800], R4 ;  /* 0x0038000424007985 */ /* 0x0003e6000c101d04 */
[----:B-1----:R-:W-:Y:S05]  /*a0f0*/  RET.REL.NODEC R174 `(_ZN5flash24flash_fwd_splitkv_kernelI23Flash_fwd_kernel_traitsILi64ELi64ELi128ELi4ELb0ELb0EN7cutlass6half_tE19Flash_kernel_traitsILi64ELi64ELi128ELi4ES3_EELb0ELb0ELb0ELb0ELb0ELb0ELb1ELb0EEEvNS_16Flash_fwd_paramsE) ;  /* 0xffffff5caec07950 */ /* 0x002fea0003c3ffff */
.L_x_9669:
[----:B------:R-:W-:Y:S01]  /*a100*/  MOV R9, 0x2 ;  /* 0x0000000200097802 */ /* 0x000fe20000000f00 */
[----:B------:R-:W-:Y:S01]  /*a110*/  IMAD.MOV.U32 R4, RZ, RZ, 0x1f ;  /* 0x0000001fff047424 */ /* 0x000fe200078e00ff */
[----:B------:R-:W-:-:S07]  /*a120*/  MOV R6, 0xffffffff ;  /* 0xffffffff00067802 */ /* 0x000fce0000000f00 */
[----:B-1---5:R-:W-:Y:S05]  /*a130*/  WARPSYNC.COLLECTIVE R6, `(.L_x_9672) ;  /* 0x0000000006087348 */ /* 0x022fea0003c00000 */
[----:B------:R2:W3:Y:S02]  /*a140*/  SHFL.BFLY P0, R11, R186, R9, R4 ;  /* 0x0c000009ba0b7389 */ /* 0x0004e40000000004 */
[----:B-123-5:R-:W-:Y:S05]  /*a150*/  ENDCOLLECTIVE ;  /* 0x000000000000791b */ /* 0x02efea0003800000 */
.L_x_9672:
[----:B------:R-:W-:Y:S02]  /*a160*/  IMAD.MOV.U32 R7, RZ, RZ, R11 ;  /* 0x000000ffff077224 */ /* 0x000fe400078e000b */
[----:B------:R-:W-:Y:S02]  /*a170*/  IMAD.MOV.U32 R9, RZ, RZ, 0x1 ;  /* 0x00000001ff097424 */ /* 0x000fe400078e00ff */
[----:B------:R-:W-:-:S05]  /*a180*/  FADD.FTZ R10, R7, R186 ;  /* 0x000000ba070a7221 */ /* 0x000fca0000010000 */
[----:B------:R-:W-:-:S07]  /*a190*/  MOV R186, R10 ;  /* 0x0000000a00ba7202 */ /* 0x000fce0000000f00 */
[----:B------:R-:W-:Y:S05]  /*a1a0*/  WARPSYNC.COLLECTIVE R6, `(.L_x_9673) ;  /* 0x0000000006087348 */ /* 0x000fea0003c00000 */
[----:B------:R1:W2:Y:S02]  /*a1b0*/  SHFL.BFLY P0, R11, R186, R9, R4 ;  /* 0x0c000009ba0b7389 */ /* 0x0002a40000000004 */
[----:B-12---:R-:W-:Y:S05]  /*a1c0*/  ENDCOLLECTIVE ;  /* 0x000000000000791b */ /* 0x006fea0003800000 */
.L_x_9673:
[----:B------:R-:W-:Y:S01]  /*a1d0*/  MOV R186, R185 ;  /* 0x000000b900ba7202 */ /* 0x000fe20000000f00 */
[----:B------:R-:W-:Y:S01]  /*a1e0*/  IMAD.MOV.U32 R9, RZ, RZ, 0x2 ;  /* 0x00000002ff097424 */ /* 0x000fe200078e00ff */
[----:B------:R-:W-:-:S07]  /*a1f0*/  MOV R7, R11 ;  /* 0x0000000b00077202 */ /* 0x000fce0000000f00 */
[----:B------:R-:W-:Y:S05]  /*a200*/  WARPSYNC.COLLECTIVE R6, `(.L_x_9674) ;  /* 0x0000000006087348 */ /* 0x000fea0003c00000 */
[----:B------:R1:W2:Y:S02]  /*a210*/  SHFL.BFLY P0, R11, R186, R9, R4 ;  /* 0x0c000009ba0b7389 */ /* 0x0002a40000000004 */
[----:B-12---:R-:W-:Y:S05]  /*a220*/  ENDCOLLECTIVE ;  /* 0x000000000000791b */ /* 0x006fea0003800000 */
.L_x_9674:
[----:B------:R-:W-:Y:S01]  /*a230*/  FADD.FTZ R7, R10, R7 ;  /* 0x000000070a077221 */ /* 0x000fe20000010000 */
[----:B------:R-:W-:Y:S01]  /*a240*/  FADD.FTZ R8, R11, R185 ;  /* 0x000000b90b087221 */ /* 0x000fe20000010000 */
[----:B------:R-:W-:-:S04]  /*a250*/  MOV R9, 0x1 ;  /* 0x0000000100097802 */ /* 0x000fc80000000f00 */
[----:B------:R-:W-:-:S07]  /*a260*/  MOV R186, R8 ;  /* 0x0000000800ba7202 */ /* 0x000fce0000000f00 */
[----:B------:R-:W-:Y:S05]  /*a270*/  WARPSYNC.COLLECTIVE R6, `(.L_x_9675) ;  /* 0x0000000006087348 */ /* 0x000fea0003c00000 */
[----:B------:R1:W2:Y:S02]  /*a280*/  SHFL.BFLY P0, R11, R186, R9, R4 ;  /* 0x0c000009ba0b7389 */ /* 0x0002a40000000004 */
[----:B-12---:R-:W-:Y:S05]  /*a290*/  ENDCOLLECTIVE ;  /* 0x000000000000791b */ /* 0x006fea0003800000 */
.L_x_9675:
[----:B------:R-:W-:Y:S05]  /*a2a0*/  BRA `(.L_x_9676) ;  /* 0xfffffff000f47947 */ /* 0x000fea000383ffff */
.L_x_9677:
        /* <DEDUP_REMOVED lines=13> */
.L_x_14794:


//--------------------- .text._ZN5flash24flash_fwd_splitkv_kernelI23Flash_fwd_kernel_traitsILi64ELi64ELi128ELi4ELb0ELb0EN7cutlass6half_tE19Flash_kernel_traitsILi64ELi64ELi128ELi4ES3_EELb0ELb0ELb0ELb0ELb0ELb1ELb1ELb0EEEvNS_16Flash_fwd_paramsE --------------------------
	.section	.text._ZN5flash24flash_fwd_splitkv_kernelI23Flash_fwd_kernel_traitsILi64ELi64ELi128ELi4ELb0ELb0EN7cutlass6half_tE19Flash_kernel_traitsILi64ELi64ELi128ELi4ES3_EELb0ELb0ELb0ELb0ELb0ELb1ELb1ELb0EEEvNS_16Flash_fwd_paramsE,"ax",@progbits
	.align	128
        .global         _ZN5flash24flash_fwd_splitkv_kernelI23Flash_fwd_kernel_traitsILi64ELi64ELi128ELi4ELb0ELb0EN7cutlass6half_tE19Flash_kernel_traitsILi64ELi64ELi128ELi4ES3_EELb0ELb0ELb0ELb0ELb0ELb1ELb1ELb0EEEvNS_16Flash_fwd_paramsE
        .type           _ZN5flash24flash_fwd_splitkv_kernelI23Flash_fwd_kernel_traitsILi64ELi64ELi128ELi4ELb0ELb0EN7cutlass6half_tE19Flash_kernel_traitsILi64ELi64ELi128ELi4ES3_EELb0ELb0ELb0ELb0ELb0ELb1ELb1ELb0EEEvNS_16Flash_fwd_paramsE,@function
        .size           _ZN5flash24flash_fwd_splitkv_kernelI23Flash_fwd_kernel_traitsILi64ELi64ELi128ELi4ELb0ELb0EN7cutlass6half_tE19Flash_kernel_traitsILi64ELi64ELi128ELi4ES3_EELb0ELb0ELb0ELb0ELb0ELb1ELb1ELb0EEEvNS_16Flash_fwd_paramsE,(.L_x_14795 - _ZN5flash24flash_fwd_splitkv_kernelI23Flash_fwd_kernel_traitsILi64ELi64ELi128ELi4ELb0ELb0EN7cutlass6half_tE19Flash_kernel_traitsILi64ELi64ELi128ELi4ES3_EELb0ELb0ELb0ELb0ELb0ELb1ELb1ELb0EEEvNS_16Flash_fwd_paramsE)
        .other          _ZN5flash24flash_fwd_splitkv_kernelI23Flash_fwd_kernel_traitsILi64ELi64ELi128ELi4ELb0ELb0EN7cutlass6half_tE19Flash_kernel_traitsILi64ELi64ELi128ELi4ES3_EELb0ELb0ELb0ELb0ELb0ELb1ELb1ELb0EEEvNS_16Flash_fwd_paramsE,@"STO_CUDA_ENTRY STV_DEFAULT"
_ZN5flash24flash_fwd_splitkv_kernelI23Flash_fwd_kernel_traitsILi64ELi64ELi128ELi4ELb0ELb0EN7cutlass6half_tE19Flash_kernel_traitsILi64ELi64ELi128ELi4ES3_EELb0ELb0ELb0ELb0ELb0ELb1ELb1ELb0EEEvNS_16Flash_fwd_paramsE:
.text._ZN5flash24flash_fwd_splitkv_kernelI23Flash_fwd_kernel_traitsILi64ELi64ELi128ELi4ELb0ELb0EN7cutlass6half_tE19Flash_kernel_traitsILi64ELi64ELi128ELi4ES3_EELb0ELb0ELb0ELb0ELb0ELb1ELb1ELb0EEEvNS_16Flash_fwd_paramsE:
        /* <DEDUP_REMOVED lines=29> */
[----:B-1----:R-:W-:Y:S05]  /*01d0*/  CALL.REL.NOINC `($_ZN5flash24flash_fwd_splitkv_kernelI23Flash_fwd_kernel_traitsILi64ELi64ELi128ELi4ELb0ELb0EN7cutlass6half_tE19Flash_kernel_traitsILi64ELi64ELi128ELi4ES3_EELb0ELb0ELb0ELb0ELb0ELb1ELb1ELb0EEEvNS_16Flash_fwd_paramsE$_ZN5flash30compute_attn_1rowblock_splitkvI23Flash_fwd_kernel_traitsILi64ELi64ELi128ELi4ELb0ELb0EN7cutlass6half_tE19Flash_kernel_traitsILi64ELi64ELi128ELi4ES3_EELb0ELb0ELb0ELb0ELb0ELb1ELb1ELb0ENS_16Flash_fwd_paramsEEEvRKT8_iiiii) ;  /* 0x0000000000087944 */ /* 0x002fea0003c00000 */
[----:B------:R-:W-:Y:S05]  /*01e0*/  BSYNC.RECONVERGENT B2 ;  /* 0x0000000000027941 */ /* 0x000fea0003800200 */
.L_x_9678:
[----:B------:R-:W-:Y:S05]  /*01f0*/  EXIT ;  /* 0x000000000000794d */ /* 0x000fea0003800000 */
        .type           $_ZN5flash24flash_fwd_splitkv_kernelI23Flash_fwd_kernel_traitsILi64ELi64ELi128ELi4ELb0ELb0EN7cutlass6half_tE19Flash_kernel_traitsILi64ELi64ELi128ELi4ES3_EELb0ELb0ELb0ELb0ELb0ELb1ELb1ELb0EEEvNS_16Flash_fwd_paramsE$_ZN5flash30compute_attn_1rowblock_splitkvI23Flash_fwd_kernel_traitsILi64ELi64ELi128ELi4ELb0ELb0EN7cutlass6half_tE19Flash_kernel_traitsILi64ELi64ELi128ELi4ES3_EELb0ELb0ELb0ELb0ELb0ELb1ELb1ELb0ENS_16Flash_fwd_paramsEEEvRKT8_iiiii,@function
        .size           $_ZN5flash24flash_fwd_splitkv_kernelI23Flash_fwd_kernel_traitsILi64ELi64ELi128ELi4ELb0ELb0EN7cutlass6half_tE19Flash_kernel_traitsILi64ELi64ELi128ELi4ES3_EELb0ELb0ELb0ELb0ELb0ELb1ELb1ELb0EEEvNS_16Flash_fwd_paramsE$_ZN5flash30compute_attn_1rowblock_splitkvI23Flash_fwd_kernel_traitsILi64ELi64ELi128ELi4ELb0ELb0EN7cutlass6half_tE19Flash_kernel_traitsILi64ELi64ELi128ELi4ES3_EELb0ELb0ELb0ELb0ELb0ELb1ELb1ELb0ENS_16Flash_fwd_paramsEEEvRKT8_iiiii,(.L_x_14795 - $_ZN5flash24flash_fwd_splitkv_kernelI23Flash_fwd_kernel_traitsILi64ELi64ELi128ELi4ELb0ELb0EN7cutlass6half_tE19Flash_kernel_traitsILi64ELi64ELi128ELi4ES3_EELb0ELb0ELb0ELb0ELb0ELb1ELb1ELb0EEEvNS_16Flash_fwd_paramsE$_ZN5flash30compute_attn_1rowblock_splitkvI23Flash_fwd_kernel_traitsILi64ELi64ELi128ELi4ELb0ELb0EN7cutlass6half_tE19Flash_kernel_traitsILi64ELi64ELi128ELi4ES3_EELb0ELb0ELb0ELb0ELb0ELb1ELb1ELb0ENS_16Flash_fwd_paramsEEEvRKT8_iiiii)
$_ZN5flash24flash_fwd_splitkv_kernelI23Flash_fwd_kernel_traitsILi64ELi64ELi128ELi4ELb0ELb0EN7cutlass6half_tE19Flash_kernel_traitsILi64ELi64ELi128ELi4ES3_EELb0ELb0ELb0ELb0ELb0ELb1ELb1ELb0EEEvNS_16Flash_fwd_paramsE$_ZN5flash30compute_attn_1rowblock_splitkvI23Flash_fwd_kernel_traitsILi64ELi64ELi128ELi4ELb0ELb0EN7cutlass6half_tE19Flash_kernel_traitsILi64ELi64ELi128ELi4ES3_EELb0ELb0ELb0ELb0ELb0ELb1ELb1ELb0ENS_16Flash_fwd_paramsEEEvRKT8_iiiii:
        /* <DEDUP_REMOVED lines=39> */
.L_x_9680:
[----:B------:R-:W-:Y:S05]  /*0470*/  BSYNC.RECONVERGENT B0 ;  /* 0x0000000000007941 */ /* 0x000fea0003800200 */
.L_x_9679:
[----:B------:R-:W-:Y:S04]  /*0480*/  BSSY.RECONVERGENT B0, `(.L_x_9681) ;  /* 0x0000007000007945 */ /* 0x000fe80003800200 */
[----:B------:R-:W-:Y:S05]  /*0490*/  @!P3 BRA `(.L_x_9682) ;  /* 0x000000000014b947 */ /* 0x000fea0003800000 */
[----:B-----5:R-:W4:Y:S02]  /*04a0*/  LD.E.U8 R8, desc[UR4][R2.64+0x1b2] ;  /* 0x0001b20402087980 */ /* 0x020f24000c101100 */
[----:B----4-:R-:W-:-:S13]  /*04b0*/  ISETP.NE.AND P1, PT, R8, RZ, PT ;  /* 0x000000ff0800720c */ /* 0x010fda0003f25270 */
[----:B------:R-:W4:Y:S02]  /*04c0*/  @P1 LD.E R9, desc[UR4][R20.64+0x4] ;  /* 0x0000040414091980 */ /* 0x000f24000c101900 */
[----:B----4-:R-:W-:-:S06]  /*04d0*/  @P1 IADD3 R8, PT, PT, R9, -R16, RZ ;  /* 0x8000001009081210 */ /* 0x010fcc0007ffe0ff */
[----:B------:R4:W5:Y:S02]  /*04e0*/  @!P1 LD.E R8, desc[UR4][R20.64] ;  /* 0x0000000414089980 */ /* 0x000964000c101900 */
.L_x_9682:
[----:B------:R-:W-:Y:S05]  /*04f0*/  BSYNC.RECONVERGENT B0 ;  /* 0x0000000000007941 */ /* 0x000fea0003800200 */
.L_x_9681:
[----:B------:R-:W-:Y:S01]  /*0500*/  BSSY.RECONVERGENT B1, `(.L_x_9683) ;  /* 0x0000011000017945 */ /* 0x000fe20003800200 */
[----:B-----5:R-:W-:-:S03]  /*0510*/  @P4 IADD3 R5, PT, PT, R7, -R0, RZ ;  /* 0x8000000007054210 */ /* 0x020fc60007ffe0ff */
[----:B------:R-:W-:Y:S05]  /*0520*/  @!P0 BRA `(.L_x_9684) ;  /* 0x0000000000148947 */ /* 0x000fea0003800000 */
[----:B------:R-:W-:-:S05]  /*0530*/  IADD3 R8, P0, PT, R18, R6, RZ ;  /* 0x0000000612087210 */ /* 0x000fca0007f1e0ff */
[----:B------:R-:W-:-:S05]  /*0540*/  IMAD.X R9, R19, 0x1, R4, P0 ;  /* 0x0000000113097824 */ /* 0x000fca00000e0604 */
[----:B------:R-:W3:Y:S02]  /*0550*/  LD.E R8, desc[UR4][R8.64] ;  /* 0x0000000408087980 */ /* 0x000ee4000c101900 */
[----:B---34-:R-:W-:Y:S01]  /*0560*/  IADD3 R21, PT, PT, R8, -R15, RZ ;  /* 0x8000000f08157210 */ /* 0x018fe20007ffe0ff */
[----:B------:R-:W-:Y:S05]  /*0570*/  BRA `(.L_x_9685) ;  /* 0x0000000000247947 */ /* 0x000fea0003800000 */
.L_x_9684:
[----:B------:R-:W5:Y:S01]  /*0580*/  LD.E.64 R18, desc[UR4][R2.64+0x108] ;  /* 0x0001080402127980 */ /* 0x000f62000c101b00 */
[----:B------:R-:W-:Y:S01]  /*0590*/  BSSY.RECONVERGENT B0, `(.L_x_9686) ;  /* 0x0000006000007945 */ /* 0x000fe20003800200 */
[----:B---34-:R-:W-:Y:S01]  /*05a0*/  IMAD.MOV.U32 R21, RZ, RZ, RZ ;  /* 0x000000ffff157224 */ /* 0x018fe200078e00ff */
[----:B-----5:R-:W-:-:S04]  /*05b0*/  ISETP.NE.U32.AND P0, PT, R18, RZ, PT ;  /* 0x000000ff1200720c */ /* 0x020fc80003f05070 */
[----:B------:R-:W-:-:S13]  /*05c0*/  ISETP.NE.AND.EX P0, PT, R19, RZ, PT, P0 ;  /* 0x000000ff1300720c */ /* 0x000fda0003f05300 */
[----:B------:R-:W-:Y:S05]  /*05d0*/  @!P0 BRA `(.L_x_9687) ;  /* 0x0000000000048947 */ /* 0x000fea0003800000 */
[----:B------:R3:W5:Y:S02]  /*05e0*/  LD.E R21, desc[UR4][R2.64+0xbc] ;  /* 0x0000bc0402157980 */ /* 0x000764000c101900 */
.L_x_9687:
[----:B------:R-:W-:Y:S05]  /*05f0*/  BSYNC.RECONVERGENT B0 ;  /* 0x0000000000007941 */ /* 0x000fea0003800200 */
.L_x_9686:
[----:B-----5:R-:W-:Y:S02]  /*0600*/  IADD3 R21, PT, PT, R21, R8, -R15 ;  /* 0x0000000815157210 */ /* 0x020fe40007ffe80f */
.L_x_9685:
[----:B------:R-:W-:Y:S05]  /*0610*/  BSYNC.RECONVERGENT B1 ;  /* 0x0000000000017941 */ /* 0x000fea0003800200 */
.L_x_9683:
[----:B------:R-:W-:Y:S01]  /*0620*/  IMAD.SHL.U32 R182, R31, 0x40, RZ ;  /* 0x000000401fb67824 */ /* 0x000fe200078e00ff */
[----:B------:R-:W-:-:S04]  /*0630*/  MOV R177, 0x0 ;  /* 0x0000000000b17802 */ /* 0x000fc80000000f00 */
[----:B------:R-:W-:-:S13]  /*0640*/  ISETP.GT.AND P0, PT, R5, R182, PT ;  /* 0x000000b60500720c */ /* 0x000fda0003f04270 */
[----:B-123--:R-:W-:Y:S05]  /*0650*/  @!P0 RET.REL.NODEC R176 `(_ZN5flash24flash_fwd_splitkv_kernelI23Flash_fwd_kernel_traitsILi64ELi64ELi128ELi4ELb0ELb0EN7cutlass6half_tE19Flash_kernel_traitsILi64ELi64ELi128ELi4ES3_EELb0ELb0ELb0ELb0ELb0ELb1ELb1ELb0EEEvNS_16Flash_fwd_paramsE) ;  /* 0xfffffff8b0688950 */ /* 0x00efea0003c3ffff */
        /* <DEDUP_REMOVED lines=109> */
[----:B-1----:R-:W-:Y:S05]  /*0d30*/  @P6 RET.REL.NODEC R176 `(_ZN5flash24flash_fwd_splitkv_kernelI23Flash_fwd_kernel_traitsILi64ELi64ELi128ELi4ELb0ELb0EN7cutlass6half_tE19Flash_kernel_traitsILi64ELi64ELi128ELi4ES3_EELb0ELb0ELb0ELb0ELb0ELb1ELb1ELb0EEEvNS_16Flash_fwd_paramsE) ;  /* 0xfffffff0b0b06950 */ /* 0x002fea0003c3ffff */
[----:B------:R-:W-:Y:S02]  /*0d40*/  MOV R5, 0xff800000 ;  /* 0xff80000000057802 */ /* 0x000fe40000000f00 */
[----:B------:R-:W-:-:S03]  /*0d50*/  MOV R177, 0x0 ;  /* 0x0000000000b17802 */ /* 0x000fc60000000f00 */
[----:B------:R1:W-:Y:S02]  /*0d60*/  ST.E desc[UR4][R2.64+0xe0], R5 ;  /* 0x0000e00502007985 */ /* 0x0003e4000c101904 */
[----:B-1----:R-:W-:Y:S05]  /*0d70*/  RET.REL.NODEC R176 `(_ZN5flash24flash_fwd_splitkv_kernelI23Flash_fwd_kernel_traitsILi64ELi64ELi128ELi4ELb0ELb0EN7cutlass6half_tE19Flash_kernel_traitsILi64ELi64ELi128ELi4ES3_EELb0ELb0ELb0ELb0ELb0ELb1ELb1ELb0EEEvNS_16Flash_fwd_paramsE) ;  /* 0xfffffff0b0a07950 */ /* 0x002fea0003c3ffff */
.L_x_9688:
        /* <DEDUP_REMOVED lines=102> */
.L_x_9690:
        /* <DEDUP_REMOVED lines=30> */
[----:B-----5:R-:W-:Y:S01]  /*15c0*/  @!P3 SHF.R.S32.HI R4, RZ, 0x1f, R14 ;  /* 0x0000001fff04b819 */ /* 0x020fe2000001140e */
[----:B---3--:R-:W-:Y:S01]  /*15d0*/  @!P3 IMAD R13, R13, R14, RZ ;  /* 0x0000000e0d0db224 */ /* 0x008fe200078e02ff */
        /* <DEDUP_REMOVED lines=9> */
[----:B------:R-:W-:Y:S02]  /*1670*/  LEA R11, R20, 0xffffff80, 0x7 ;  /* 0xffffff80140b7811 */ /* 0x000fe400078e38ff */
[----:B------:R-:W-:Y:S02]  /*1680*/  @!P2 IADD3 R8, PT, PT, R8, 0x1, RZ ;  /* 0x000000010808a810 */ /* 0x000fe40007ffe0ff */
[----:B------:R-:W-:Y:S01]  /*1690*/  @!P3 IADD3 R13, PT, PT, R33, R13, RZ ;  /* 0x0000000d210db210 */ /* 0x000fe20007ffe0ff */
[----:B------:R-:W-:Y:S01]  /*16a0*/  @P3 IMAD.IADD R13, R29, 0x1, R4 ;  /* 0x000000011d0d3824 */ /* 0x000fe200078e0204 */
[----:B------:R-:W-:Y:S01]  /*16b0*/  @!P3 SHF.R.S32.HI R9, RZ, 0x1f, R15 ;  /* 0x0000001fff09b819 */ /* 0x000fe2000001140f */
[----:B------:R-:W-:Y:S01]  /*16c0*/  @!P3 IMAD R4, R169, R15, RZ ;  /* 0x0000000fa904b224 */ /* 0x000fe200078e02ff */
[----:B------:R-:W-:Y:S01]  /*16d0*/  @!P3 MOV R12, R32 ;  /* 0x00000020000cb202 */ /* 0x000fe20000000f00 */
[----:B------:R-:W-:Y:S01]  /*16e0*/  IMAD R6, R167, R11, RZ ;  /* 0x0000000ba7067224 */ /* 0x000fe200078e02ff */
[----:B------:R-:W-:Y:S01]  /*16f0*/  @P3 MOV R12, R28 ;  /* 0x0000001c000c3202 */ /* 0x000fe20000000f00 */
[----:B------:R-:W-:Y:S01]  /*1700*/  @P4 VIADD R8, R8, 0x1 ;  /* 0x0000000108084836 */ /* 0x000fe20000000000 */
[----:B------:R-:W-:Y:S01]  /*1710*/  SHF.R.S32.HI R7, RZ, 0x1f, R11 ;  /* 0x0000001fff077819 */ /* 0x000fe2000001140b */
[----:B------:R-:W-:-:S02]  /*1720*/  @!P3 IMAD R4, R9, R168, R4 ;  /* 0x000000a80904b224 */ /* 0x000fc400078e0204 */
        /* <DEDUP_REMOVED lines=8> */
[----:B----4-:R-:W-:Y:S01]  /*17b0*/  @!P3 IMAD R4, R25, R14, RZ ;  /* 0x0000000e1904b224 */ /* 0x010fe200078e02ff */
[----:B------:R-:W-:Y:S02]  /*17c0*/  IADD3 R17, PT, PT, R13, R6, RZ ;  /* 0x000000060d117210 */ /* 0x000fe40007ffe0ff */
[----:B------:R-:W-:Y:S01]  /*17d0*/  MOV R16, R12 ;  /* 0x0000000c00107202 */ /* 0x000fe20000000f00 */
        /* <DEDUP_REMOVED lines=14> */
.L_x_9691:
[----:B------:R-:W-:Y:S05]  /*18c0*/  BSYNC.RECONVERGENT B0 ;  /* 0x0000000000007941 */ /* 0x000fea0003800200 */
.L_x_9689:
        /* <DEDUP_REMOVED lines=30> */
[----:B------:R-:W-:-:S05]  /*1ab0*/  @P3 VIADD R24, R24, 0x1 ;  /* 0x0000000118183836 */ /* 0x000fca0000000000 */
[----:B------:R-:W-:Y:S01]  /*1ac0*/  MOV R13, R24 ;  /* 0x00000018000d7202 */ /* 0x000fe20000000f00 */
[----:B-----5:R-:W-:Y:S02]  /*1ad0*/  IMAD R24, R7, R168, RZ ;  /* 0x000000a807187224 */ /* 0x020fe400078e02ff */
[----:B------:R-:W-:Y:S02]  /*1ae0*/  IMAD.SHL.U32 R7, R10, 0x8, RZ ;  /* 0x000000080a077824 */ /* 0x000fe400078e00ff */
[----:B------:R-:W-:Y:S01]  /*1af0*/  @!P1 IMAD.MOV R13, RZ, RZ, -R13 ;  /* 0x000000ffff0d9224 */ /* 0x000fe200078e0a0d */
[----:B------:R-:W-:Y:S01]  /*1b00*/  @!P2 LOP3.LUT R13, RZ, R18, RZ, 0x33, !PT ;  /* 0x00000012ff0da212 */ /* 0x000fe200078e33ff */
[----:B------:R-:W-:Y:S01]  /*1b10*/  IMAD R18, R11, R169, R24 ;  /* 0x000000a90b127224 */ /* 0x000fe200078e0218 */
[----:B------:R-:W-:Y:S01]  /*1b20*/  LOP3.LUT R180, R7, 0x38, RZ, 0xc0, !PT ;  /* 0x0000003807b47812 */ /* 0x000fe200078ec0ff */
[----:B------:R-:W-:-:S04]  /*1b30*/  IMAD.WIDE.U32 R38, R11, R168, RZ ;  /* 0x000000a80b267225 */ /* 0x000fc800078e00ff */
[----:B------:R-:W-:Y:S01]  /*1b40*/  IMAD.IADD R19, R39, 0x1, R18 ;  /* 0x0000000127137824 */ /* 0x000fe200078e0212 */
[----:B------:R-:W-:Y:S01]  /*1b50*/  IADD3 R12, P2, P1, R38, R12, R180 ;  /* 0x0000000c260c7210 */ /* 0x000fe2000795e0b4 */
[-C--:B------:R-:W-:Y:S01]  /*1b60*/  IMAD R11, R37, R13.reuse, RZ ;  /* 0x0000000d250b7224 */ /* 0x080fe200078e02ff */
[----:B------:R-:W-:Y:S02]  /*1b70*/  SHF.R.S32.HI R24, RZ, 0x1f, R13 ;  /* 0x0000001fff187819 */ /* 0x000fe4000001140d */
[----:B------:R-:W-:Y:S02]  /*1b80*/  IADD3.X R8, PT, PT, R19, R8, RZ, P2, P1 ;  /* 0x0000000813087210 */ /* 0x000fe400017e24ff */
[----:B------:R-:W-:Y:S01]  /*1b90*/  IADD3 R18, P2, PT, R180, R6, RZ ;  /* 0x00000006b4127210 */ /* 0x000fe20007f5e0ff */
[----:B------:R-:W-:-:S04]  /*1ba0*/  IMAD.WIDE.U32 R38, R36, R13, RZ ;  /* 0x0000000d24267225 */ /* 0x000fc800078e00ff */
[----:B------:R-:W-:Y:S01]  /*1bb0*/  IMAD R11, R24, R36, R11 ;  /* 0x00000024180b7224 */ /* 0x000fe200078e020b */
[----:B------:R-:W-:Y:S01]  /*1bc0*/  SHF.R.U32.HI R24, RZ, 0x3, R10 ;  /* 0x00000003ff187819 */ /* 0x000fe2000001160a */
[----:B------:R-:W-:Y:S01]  /*1bd0*/  IMAD.X R19, RZ, RZ, R4, P2 ;  /* 0x000000ffff137224 */ /* 0x000fe200010e0604 */
[----:B------:R-:W-:-:S03]  /*1be0*/  IADD3 R36, P1, PT, R12, R38, RZ ;  /* 0x000000260c247210 */ /* 0x000fc60007f3e0ff */
[----:B------:R-:W-:Y:S02]  /*1bf0*/  IMAD R173, R167, R24, RZ ;  /* 0x00000018a7ad7224 */ /* 0x000fe400078e02ff */
[----:B------:R-:W-:Y:S01]  /*1c00*/  IMAD.WIDE.U32 R12, R24, R166, R18 ;  /* 0x000000a6180c7225 */ /* 0x000fe200078e0012 */
[----:B------:R-:W-:-:S04]  /*1c10*/  MOV R4, 0x400 ;  /* 0x0000040000047802 */ /* 0x000fc80000000f00 */
[----:B------:R-:W-:Y:S02]  /*1c20*/  IADD3 R173, PT, PT, R13, R173, RZ ;  /* 0x000000ad0dad7210 */ /* 0x000fe40007ffe0ff */
[----:B-1----:R-:W-:Y:S01]  /*1c30*/  LEA R9, R9, R4, 0x18 ;  /* 0x0000000409097211 */ /* 0x002fe200078ec0ff */
[----:B------:R-:W-:Y:S01]  /*1c40*/  IMAD.IADD R170, R5, 0x1, -R182 ;  /* 0x0000000105aa7824 */ /* 0x000fe200078e0ab6 */
[----:B------:R-:W-:Y:S01]  /*1c50*/  IADD3 R11, PT, PT, R39, R11, RZ ;  /* 0x0000000b270b7210 */ /* 0x000fe20007ffe0ff */
[----:B------:R-:W-:-:S04]  /*1c60*/  IMAD R175, R169, R24, RZ ;  /* 0x00000018a9af7224 */ /* 0x000fc800078e02ff */
[----:B------:R-:W-:Y:S01]  /*1c70*/  IMAD.X R37, R8, 0x1, R11, P1 ;  /* 0x0000000108257824 */ /* 0x000fe200008e060b */
[----:B------:R-:W-:Y:S02]  /*1c80*/  SHF.L.U32 R11, R10, 0x6, RZ ;  /* 0x000000060a0b7819 */ /* 0x000fe400000006ff */
[----:B------:R-:W-:Y:S01]  /*1c90*/  SHF.R.S32.HI R8, RZ, 0x1f, R181 ;  /* 0x0000001fff087819 */ /* 0x000fe200000114b5 */
[----:B------:R-:W-:Y:S01]  /*1ca0*/  IMAD.WIDE.U32 R18, R24, R168, R36 ;  /* 0x000000a818127225 */ /* 0x000fe200078e0024 */
[----:B------:R-:W-:Y:S01]  /*1cb0*/  LOP3.LUT R5, R11, 0x1c0, RZ, 0xc0, !PT ;  /* 0x000001c00b057812 */ /* 0x000fe200078ec0ff */
[----:B------:R-:W-:Y:S02]  /*1cc0*/  BSSY.RECONVERGENT B0, `(.L_x_9692) ;  /* 0x0000031000007945 */ /* 0x000fe40003800200 */
[----:B------:R-:W-:Y:S02]  /*1cd0*/  IMAD.IADD R175, R19, 0x1, R175 ;  /* 0x0000000113af7824 */ /* 0x000fe400078e02af */
[----:B------:R-:W-:Y:S01]  /*1ce0*/  IMAD.MOV.U32 R25, RZ, RZ, RZ ;  /* 0x000000ffff197224 */ /* 0x000fe200078e00ff */
[----:B------:R-:W-:Y:S01]  /*1cf0*/  LOP3.LUT R11, R11, 0x200, RZ, 0xc0, !PT ;  /* 0x000002000b0b7812 */ /* 0x000fe200078ec0ff */
[----:B------:R-:W-:Y:S01]  /*1d00*/  IMAD.WIDE.U32 R30, R31, 0x40, R24 ;  /* 0x000000401f1e7825 */ /* 0x000fe200078e0018 */
[----:B--2---:R-:W-:-:S04]  /*1d10*/  LEA R172, P2, R12, R14, 0x1 ;  /* 0x0000000e0cac7211 */ /* 0x004fc800078408ff */
[----:B------:R-:W-:Y:S01]  /*1d20*/  LEA.HI.X R173, R12, R15, R173, 0x1, P2 ;  /* 0x0000000f0cad7211 */ /* 0x000fe200010f0cad */
[----:B---3--:R-:W-:-:S04]  /*1d30*/  @P0 IMAD.WIDE.U32 R12, R32, R0, RZ ;  /* 0x00000000200c0225 */ /* 0x008fc800078e00ff */
[-C--:B----4-:R-:W-:Y:S02]  /*1d40*/  @!P0 IMAD R4, R29, R183.reuse, RZ ;  /* 0x000000b71d048224 */ /* 0x090fe400078e02ff */
[----:B------:R-:W-:-:S04]  /*1d50*/  @!P0 IMAD.WIDE.U32 R28, R28, R183, RZ ;  /* 0x000000b71c1c8225 */ /* 0x000fc800078e00ff */
[----:B------:R-:W-:Y:S01]  /*1d60*/  @P0 IMAD R0, R33, R0, RZ ;  /* 0x0000000021000224 */ /* 0x000fe200078e02ff */
[----:B------:R-:W-:Y:S01]  /*1d70*/  @!P0 MOV R6, R28 ;  /* 0x0000001c00068202 */ /* 0x000fe20000000f00 */
[----:B------:R-:W-:Y:S02]  /*1d80*/  @P0 IMAD.MOV.U32 R6, RZ, RZ, R12 ;  /* 0x000000ffff060224 */ /* 0x000fe400078e000c */
[----:B------:R-:W-:Y:S02]  /*1d90*/  @!P0 IMAD.IADD R4, R29, 0x1, R4 ;  /* 0x000000011d048824 */ /* 0x000fe400078e0204 */
[----:B------:R-:W-:Y:S01]  /*1da0*/  @P0 IMAD.IADD R4, R13, 0x1, R0 ;  /* 0x000000010d040824 */ /* 0x000fe200078e0200 */
[----:B------:R-:W-:Y:S02]  /*1db0*/  LOP3.LUT R13, R7, 0x1c0, RZ, 0xc0, !PT ;  /* 0x000001c0070d7812 */ /* 0x000fe400078ec0ff */
[----:B------:R-:W-:Y:S02]  /*1dc0*/  IADD3 R12, P0, PT, R180, R6, RZ ;  /* 0x00000006b40c7210 */ /* 0x000fe40007f1e0ff */
[----:B------:R-:W-:-:S03]  /*1dd0*/  LOP3.LUT R6, R13, 0x38, R10, 0xf8, !PT ;  /* 0x000000380d067812 */ /* 0x000fc600078ef80a */
[----:B------:R-:W-:Y:S01]  /*1de0*/  IMAD.X R13, RZ, RZ, R4, P0 ;  /* 0x000000ffff0d7224 */ /* 0x000fe200000e0604 */
[----:B------:R-:W-:Y:S01]  /*1df0*/  ISETP.GE.AND P0, PT, R24, R170, PT ;  /* 0x000000aa1800720c */ /* 0x000fe20003f06270 */
[----:B------:R-:W-:Y:S01]  /*1e00*/  IMAD R29, R27, R181, RZ ;  /* 0x000000b51b1d7224 */ /* 0x000fe200078e02ff */
[----:B------:R-:W-:Y:S02]  /*1e10*/  SHF.R.U32.HI R4, RZ, 0x1, R10 ;  /* 0x00000001ff047819 */ /* 0x000fe4000001160a */
[----:B------:R-:W-:Y:S01]  /*1e20*/  LOP3.LUT R6, R6, 0x38, R7, 0x78, !PT ;  /* 0x0000003806067812 */ /* 0x000fe200078e7807 */
[----:B------:R-:W-:Y:S01]  /*1e30*/  IMAD R29, R26, R8, R29 ;  /* 0x000000081a1d7224 */ /* 0x000fe200078e021d */
[----:B------:R-:W-:Y:S01]  /*1e40*/  LEA R174, P1, R18, R16, 0x1 ;  /* 0x0000001012ae7211 */ /* 0x000fe200078208ff */
[----:B------:R-:W-:Y:S01]  /*1e50*/  IMAD.WIDE.U32 R26, R181, R26, R12 ;  /* 0x0000001ab51a7225 */ /* 0x000fe200078e000c */
[----:B------:R-:W-:Y:S02]  /*1e60*/  LOP3.LUT R4, R5, 0x8, R4, 0xf8, !PT ;  /* 0x0000000805047812 */ /* 0x000fe400078ef804 */
[----:B------:R-:W-:Y:S01]  /*1e70*/  LOP3.LUT R6, R6, 0x1e00, R7, 0xf8, !PT ;  /* 0x00001e0006067812 */ /* 0x000fe200078ef807 */
[----:B------:R-:W-:Y:S01]  /*1e80*/  IMAD.IADD R29, R27, 0x1, R29 ;  /* 0x000000011b1d7824 */ /* 0x000fe200078e021d */
[----:B------:R-:W-:-:S02]  /*1e90*/  LEA.HI.X R175, R18, R17, R175, 0x1, P1 ;  /* 0x0000001112af7211 */ /* 0x000fc400008f0caf */
[----:B------:R-:W-:Y:S02]  /*1ea0*/  SHF.R.U32.HI R0, RZ, 0x4, R10 ;  /* 0x00000004ff007819 */ /* 0x000fe4000001160a */
        /* <DEDUP_REMOVED lines=17> */
.L_x_9694:
[----:B------:R2:W-:Y:S02]  /*1fc0*/  STS.128 [R179], RZ ;  /* 0x000000ffb3007388 */ /* 0x0005e40000000c00 */
.L_x_9693:
[----:B------:R-:W-:Y:S05]  /*1fd0*/  BSYNC.RECONVERGENT B0 ;  /* 0x0000000000007941 */ /* 0x000fea0003800200 */
.L_x_9692:
[C---:B------:R-:W-:Y:S01]  /*1fe0*/  VIADD R17, R24.reuse, 0x10 ;  /* 0x0000001018117836 */ /* 0x040fe20000000000 */
[----:B------:R-:W-:Y:S01]  /*1ff0*/  IADD3 R15, PT, PT, R24, 0x20, RZ ;  /* 0x00000020180f7810 */ /* 0x000fe20007ffe0ff */
[----:B------:R-:W-:Y:S01]  /*2000*/  VIADD R178, R20, 0xffffffff ;  /* 0xffffffff14b27836 */ /* 0x000fe20000000000 */
[----:B------:R-:W-:Y:S01]  /*2010*/  BSSY.RECONVERGENT B0, `(.L_x_9695) ;  /* 0x000001a000007945 */ /* 0x000fe20003800200 */
[----:B-1----:R-:W-:Y:S01]  /*2020*/  VIADD R13, R24, 0x30 ;  /* 0x00000030180d7836 */ /* 0x002fe20000000000 */
        /* <DEDUP_REMOVED lines=24> */
.L_x_9696:
[----:B------:R-:W-:Y:S05]  /*21b0*/  BSYNC.RECONVERGENT B0 ;  /* 0x0000000000007941 */ /* 0x000fea0003800200 */
.L_x_9695:
        /* <DEDUP_REMOVED lines=19> */
.L_x_9698:
[----:B------:R-:W-:Y:S05]  /*22f0*/  BSYNC.RECONVERGENT B0 ;  /* 0x0000000000007941 */ /* 0x000fea0003800200 */
.L_x_9697:
        /* <DEDUP_REMOVED lines=18> */
.L_x_9700:
[----:B------:R-:W-:Y:S05]  /*2420*/  BSYNC.RECONVERGENT B0 ;  /* 0x0000000000007941 */ /* 0x000fea0003800200 */
.L_x_9699:
        /* <DEDUP_REMOVED lines=11> */
.L_x_9703:
[----:B------:R1:W-:Y:S02]  /*24e0*/  STS.128 [R179+0x2000], RZ ;  /* 0x002000ffb3007388 */ /* 0x0003e40000000c00 */
.L_x_9702:
[----:B------:R-:W-:Y:S05]  /*24f0*/  BSYNC.RECONVERGENT B0 ;  /* 0x0000000000007941 */ /* 0x000fea0003800200 */
.L_x_9701:
        /* <DEDUP_REMOVED lines=23> */
.L_x_9705:
[----:B------:R-:W-:Y:S05]  /*2670*/  BSYNC.RECONVERGENT B0 ;  /* 0x0000000000007941 */ /* 0x000fea0003800200 */
.L_x_9704:
        /* <DEDUP_REMOVED lines=12> */
.L_x_9707:
[----:B------:R-:W-:Y:S05]  /*2740*/  BSYNC.RECONVERGENT B0 ;  /* 0x0000000000007941 */ /* 0x000fea0003800200 */
.L_x_9706:
        /* <DEDUP_REMOVED lines=11> */
.L_x_9709:
[----:B------:R-:W-:Y:S05]  /*2800*/  BSYNC.RECONVERGENT B0 ;  /* 0x0000000000007941 */ /* 0x000fea0003800200 */
.L_x_9708:
        /* <DEDUP_REMOVED lines=14> */
.L_x_9711:
[----:B------:R-:W-:Y:S05]  /*28f0*/  BSYNC.RECONVERGENT B0 ;  /* 0x0000000000007941 */ /* 0x000fea0003800200 */
.L_x_9710:
        /* <DEDUP_REMOVED lines=11> */
.L_x_9713:
[----:B------:R-:W-:Y:S05]  /*29b0*/  BSYNC.RECONVERGENT B0 ;  /* 0x0000000000007941 */ /* 0x000fea0003800200 */
.L_x_9712:
        /* <DEDUP_REMOVED lines=14> */
.L_x_9715:
[----:B------:R-:W-:Y:S05]  /*2aa0*/  BSYNC.RECONVERGENT B0 ;  /* 0x0000000000007941 */ /* 0x000fea0003800200 */
.L_x_9714:
        /* <DEDUP_REMOVED lines=12> */
.L_x_9717:
[----:B------:R-:W-:Y:S05]  /*2b70*/  BSYNC.RECONVERGENT B0 ;  /* 0x0000000000007941 */ /* 0x000fea0003800200 */
.L_x_9716:
        /* <DEDUP_REMOVED lines=15> */
.L_x_9720:
[----:B------:R1:W-:Y:S01]  /*2c70*/  STS.128 [R179+0x6000], RZ ;  /* 0x006000ffb3007388 */ /* 0x0003e20000000c00 */
[----:B------:R-:W-:Y:S05]  /*2c80*/  BRA `(.L_x_9721) ;  /* 0x0000000000047947 */ /* 0x000fea0003800000 */
.L_x_9719:
[----:B------:R1:W-:Y:S02]  /*2c90*/  STS.128 [R179+0x6000], RZ ;  /* 0x006000ffb3007388 */ /* 0x0003e40000000c00 */
.L_x_9721:
[----:B------:R-:W-:Y:S05]  /*2ca0*/  BSYNC.RECONVERGENT B0 ;  /* 0x0000000000007941 */ /* 0x000fea0003800200 */
.L_x_9718:
        /* <DEDUP_REMOVED lines=19> */
.L_x_9723:
[----:B------:R-:W-:Y:S05]  /*2de0*/  BSYNC.RECONVERGENT B0 ;  /* 0x0000000000007941 */ /* 0x000fea0003800200 */
.L_x_9722:
[----:B------:R1:W-:Y:S01]  /*2df0*/  @P6 STS.128 [R179+0x7000], RZ ;  /* 0x007000ffb3006388 */ /* 0x0003e20000000c00 */
        /* <DEDUP_REMOVED lines=11> */
.L_x_9725:
[----:B------:R-:W-:Y:S05]  /*2eb0*/  BSYNC.RECONVERGENT B0 ;  /* 0x0000000000007941 */ /* 0x000fea0003800200 */
.L_x_9724:
        /* <DEDUP_REMOVED lines=12> */
.L_x_9727:
[----:B------:R-:W-:Y:S05]  /*2f80*/  BSYNC.RECONVERGENT B0 ;  /* 0x0000000000007941 */ /* 0x000fea0003800200 */
.L_x_9726:
        /* <DEDUP_REMOVED lines=15> */
.L_x_9729:
[----:B------:R-:W-:Y:S05]  /*3080*/  BSYNC.RECONVERGENT B0 ;  /* 0x0000000000007941 */ /* 0x000fea0003800200 */
.L_x_9728:
        /* <DEDUP_REMOVED lines=12> */
.L_x_9731:
[----:B------:R-:W-:Y:S05]  /*3150*/  BSYNC.RECONVERGENT B0 ;  /* 0x0000000000007941 */ /* 0x000fea0003800200 */
.L_x_9730:
        /* <DEDUP_REMOVED lines=15> */
.L_x_9733:
[----:B------:R-:W-:Y:S05]  /*3250*/  BSYNC.RECONVERGENT B0 ;  /* 0x0000000000007941 */ /* 0x000fea0003800200 */
.L_x_9732:
        /* <DEDUP_REMOVED lines=13> */
.L_x_9735:
[----:B------:R-:W-:Y:S05]  /*3330*/  BSYNC.RECONVERGENT B0 ;  /* 0x0000000000007941 */ /* 0x000fea0003800200 */
.L_x_9734:
[----:B------:R-:W5:Y:S01]  /*3340*/  LD.E R8, desc[UR4][R2.64+0x18c] ;  /* 0x00018c0402087980 */ /* 0x000f62000c101900 */
[----:B------:R-:W-:Y:S01]  /*3350*/  LOP3.LUT R14, R5, 0x8, R10, 0x78, !PT ;  /* 0x00000008050e7812 */ /* 0x000fe200078e780a */
[C---:B-1----:R-:W-:Y:S01]  /*3360*/  IMAD.SHL.U32 R12, R10.reuse, 0x20, RZ ;  /* 0x000000200a0c7824 */ /* 0x042fe200078e00ff */
[----:B------:R-:W-:Y:S01]  /*3370*/  R2P PR, R10, 0x6 ;  /* 0x000000060a007804 */ /* 0x000fe20000000000 */
[----:B------:R-:W-:Y:S01]  /*3380*/  IMAD.SHL.U32 R0, R0, 0x400, RZ ;  /* 0x0000040000007824 */ /* 0x000fe200078e00ff */
[----:B------:R-:W-:Y:S01]  /*3390*/  LOP3.LUT R14, R14, 0x38, R7, 0x78, !PT ;  /* 0x000000380e0e7812 */ /* 0x000fe200078e7807 */
[----:B------:R-:W-:Y:S01]  /*33a0*/  IMAD.SHL.U32 R10, R10, 0x2, RZ ;  /* 0x000000020a0a7824 */ /* 0x000fe200078e00ff */
[----:B------:R-:W-:Y:S01]  /*33b0*/  LOP3.LUT R5, R11, 0x7c00, R12, 0xf8, !PT ;  /* 0x00007c000b057812 */ /* 0x000fe200078ef80c */
[----:B------:R-:W0:Y:S01]  /*33c0*/  LDGDEPBAR ;  /* 0x00000000000079af */ /* 0x000e220000000000 */
[----:B------:R-:W-:Y:S01]  /*33d0*/  LOP3.LUT R7, R0, 0x400, RZ, 0xc0, !PT ;  /* 0x0000040000077812 */ /* 0x000fe200078ec0ff */
[----:B------:R-:W-:Y:S02]  /*33e0*/  BSSY.RECONVERGENT B1, `(.L_x_9736) ;  /* 0x0000205000017945 */ /* 0x000fe40003800200 */
[----:B------:R-:W-:-:S02]  /*33f0*/  IMAD.IADD R0, R4, 0x1, R5 ;  /* 0x0000000104007824 */ /* 0x000fc400078e0205 */
[----:B------:R-:W-:Y:S02]  /*3400*/  IMAD R164, R14, 0x2, R7 ;  /* 0x000000020ea47824 */ /* 0x000fe400078e0207 */
[----:B------:R-:W-:Y:S02]  /*3410*/  IMAD R165, R0, 0x2, R9 ;  /* 0x0000000200a57824 */ /* 0x000fe400078e0209 */
[----:B------:R-:W-:Y:S02]  /*3420*/  IMAD.IADD R164, R9, 0x1, R164 ;  /* 0x0000000109a47824 */ /* 0x000fe400078e02a4 */
[----:B------:R-:W-:Y:S01]  /*3430*/  IMAD.MOV.U32 R5, RZ, RZ, 0x20 ;  /* 0x00000020ff057424 */ /* 0x000fe200078e00ff */
[----:B------:R-:W-:Y:S01]  /*3440*/  LDSM.16.M88.4 R64, [R165] ;  /* 0x00000000a540783b */ /* 0x000fe20000000200 */
[----:B------:R-:W-:-:S03]  /*3450*/  IMAD.MOV.U32 R7, RZ, RZ, 0x40 ;  /* 0x00000040ff077424 */ /* 0x000fc600078e00ff */
[----:B------:R-:W1:Y:S01]  /*3460*/  LDSM.16.M88.4 R12, [R164+0x2000] ;  /* 0x00200000a40c783b */ /* 0x000e620000000200 */
[----:B------:R-:W-:Y:S02]  /*3470*/  SEL R5, R5, 0xffffffe0, !P1 ;  /* 0xffffffe005057807 */ /* 0x000fe40004800000 */
[----:B------:R-:W-:Y:S01]  /*3480*/  SEL R7, R7, 0xffffffc0, !P2 ;  /* 0xffffffc007077807 */ /* 0x000fe20005000000 */
[----:B------:R-:W2:Y:S02]  /*3490*/  LDSM.16.M88.4 R16, [R164+0x2800] ;  /* 0x00280000a410783b */ /* 0x000ea40000000200 */
[C-C-:B------:R-:W-:Y:S01]  /*34a0*/  IMAD.IADD R163, R165.reuse, 0x1, R5.reuse ;  /* 0x00000001a5a37824 */ /* 0x140fe200078e0205 */
[C---:B------:R-:W-:Y:S01]  /*34b0*/  IADD3 R158, PT, PT, R164.reuse, R7, RZ ;  /* 0x00000007a49e7210 */ /* 0x040fe20007ffe0ff */
[----:B------:R-:W-:Y:S01]  /*34c0*/  IMAD.IADD R159, R164, 0x1, R5 ;  /* 0x00000001a49f7824 */ /* 0x000fe200078e0205 */
[----:B------:R-:W-:Y:S01]  /*34d0*/  LDSM.16.M88.4 R52, [R164+0x3000] ;  /* 0x00300000a434783b */ /* 0x000fe20000000200 */
[----:B------:R-:W-:-:S02]  /*34e0*/  IMAD.IADD R162, R165, 0x1, R7 ;  /* 0x00000001a5a27824 */ /* 0x000fc400078e0207 */
[C---:B------:R-:W-:Y:S01]  /*34f0*/  IMAD.IADD R157, R5.reuse, 0x1, R158 ;  /* 0x00000001059d7824 */ /* 0x040fe200078e029e */
[----:B------:R-:W-:Y:S01]  /*3500*/  LDSM.16.M88.4 R60, [R163] ;  /* 0x00000000a33c783b */ /* 0x000fe20000000200 */
[----:B------:R-:W-:-:S03]  /*3510*/  IMAD.IADD R161, R5, 0x1, R162 ;  /* 0x0000000105a17824 */ /* 0x000fc600078e02a2 */
[----:B------:R-:W3:Y:S04]  /*3520*/  LDSM.16.M88.4 R36, [R159+0x2000] ;  /* 0x002000009f24783b */ /* 0x000ee80000000200 */
[----:B------:R-:W-:Y:S04]  /*3530*/  LDSM.16.M88.4 R44, [R162] ;  /* 0x00000000a22c783b */ /* 0x000fe80000000200 */
[----:B------:R-:W-:Y:S04]  /*3540*/  LDSM.16.M88.4 R28, [R158+0x2000] ;  /* 0x002000009e1c783b */ /* 0x000fe80000000200 */
[----:B------:R-:W4:Y:S04]  /*3550*/  LDSM.16.M88.4 R76, [R159+0x2800] ;  /* 0x002800009f4c783b */ /* 0x000f280000000200 */
[----:B------:R-:W4:Y:S04]  /*3560*/  LDSM.16.M88.4 R48, [R158+0x2800] ;  /* 0x002800009e30783b */ /* 0x000f280000000200 */
[----:B------:R-:W-:Y:S01]  /*3570*/  LDSM.16.M88.4 R32, [R161] ;  /* 0x00000000a120783b */ /* 0x000fe20000000200 */
[C---:B-1----:R-:W-:Y:S03]  /*3580*/  HMMA.16816.F32 R40, R64.reuse, R12, RZ ;  /* 0x0000000c4028723c */ /* 0x042fe600000018ff */
[----:B------:R-:W1:Y:S04]  /*3590*/  LDSM.16.M88.4 R56, [R157+0x2000] ;  /* 0x002000009d38783b */ /* 0x000e680000000200 */
[----:B------:R-:W-:Y:S01]  /*35a0*/  LDSM.16.M88.4 R72, [R159+0x3000] ;  /* 0x003000009f48783b */ /* 0x000fe20000000200 */
[C---:B------:R-:W-:Y:S03]  /*35b0*/  HMMA.16816.F32 R12, R64.reuse, R14, RZ ;  /* 0x0000000e400c723c */ /* 0x040fe600000018ff */
[----:B------:R-:W-:Y:S05]  /*35c0*/  LDSM.16.M88.4 R68, [R164+0x3800] ;  /* 0x00380000a444783b */ /* 0x000fea0000000200 */
[----:B--2---:R-:W-:Y:S08]  /*35d0*/  HMMA.16816.F32 R24, R64, R16, RZ ;  /* 0x000000104018723c */ /* 0x004ff000000018ff */
[C---:B---3--:R-:W-:Y:S08]  /*35e0*/  HMMA.16816.F32 R40, R60.reuse, R36, R40 ;  /* 0x000000243c28723c */ /* 0x048ff00000001828 */
[C---:B------:R-:W-:Y:S08]  /*35f0*/  HMMA.16816.F32 R12, R60.reuse, R38, R12 ;  /* 0x000000263c0c723c */ /* 0x040ff0000000180c */
[----:B----4-:R-:W-:Y:S08]  /*3600*/  HMMA.16816.F32 R24, R60, R76, R24 ;  /* 0x0000004c3c18723c */ /* 0x010ff00000001818 */
[C---:B------:R-:W-:Y:S08]  /*3610*/  HMMA.16816.F32 R40, R44.reuse, R28, R40 ;  /* 0x0000001c2c28723c */ /* 0x040ff00000001828 */
[C---:B------:R-:W-:Y:S01]  /*3620*/  HMMA.16816.F32 R12, R44.reuse, R30, R12 ;  /* 0x0000001e2c0c723c */ /* 0x040fe2000000180c */
[----:B------:R-:W2:Y:S07]  /*3630*/  LDSM.16.M88.4 R28, [R157+0x2800] ;  /* 0x002800009d1c783b */ /* 0x000eae0000000200 */
[----:B------:R-:W-:Y:S08]  /*3640*/  HMMA.16816.F32 R24, R44, R48, R24 ;  /* 0x000000302c18723c */ /* 0x000ff00000001818 */
[----:B------:R-:W-:Y:S08]  /*3650*/  HMMA.16816.F32 R16, R64, R18, RZ ;  /* 0x000000124010723c */ /* 0x000ff000000018ff */
[C---:B-1----:R-:W-:Y:S08]  /*3660*/  HMMA.16816.F32 R40, R32.reuse, R56, R40 ;  /* 0x000000382028723c */ /* 0x042ff00000001828 */
[----:B------:R-:W-:Y:S01]  /*3670*/  HMMA.16816.F32 R12, R32, R58, R12 ;  /* 0x0000003a200c723c */ /* 0x000fe2000000180c */
[----:B------:R-:W1:Y:S07]  /*3680*/  LDSM.16.M88.4 R56, [R159+0x3800] ;  /* 0x003800009f38783b */ /* 0x000e6e0000000200 */
[----:B------:R-:W-:Y:S08]  /*3690*/  HMMA.16816.F32 R16, R60, R78, R16 ;  /* 0x0000004e3c10723c */ /* 0x000ff00000001810 */
[----:B--2---:R-:W-:Y:S08]  /*36a0*/  HMMA.16816.F32 R24, R32, R28, R24 ;  /* 0x0000001c2018723c */ /* 0x004ff00000001818 */
        /* <DEDUP_REMOVED lines=10> */
[C---:B-1----:R-:W-:Y:S08]  /*3750*/  HMMA.16816.F32 R48, R60.reuse, R56, R48 ;  /* 0x000000383c30723c */ /* 0x042ff00000001830 */
[----:B------:R-:W-:Y:S01]  /*3760*/  HMMA.16816.F32 R68, R60, R58, R68 ;  /* 0x0000003a3c44723c */ /* 0x000fe20000001844 */
[----:B------:R-:W-:Y:S01]  /*3770*/  LDSM.16.M88.4 R56, [R158+0x4000] ;  /* 0x004000009e38783b */ /* 0x000fe20000000200 */
[-C--:B-----5:R-:W-:Y:S01]  /*3780*/  FMUL.FTZ R0, R40, R8.reuse ;  /* 0x0000000828007220 */ /* 0x0a0fe20000410000 */
        /* <DEDUP_REMOVED lines=27> */
[----:B------:R-:W-:Y:S05]  /*3940*/  MUFU.TANH R76, R76 ;  /* 0x0000004c004c7308 */ /* 0x000fea0000002400 */
[----:B------:R-:W-:Y:S03]  /*3950*/  HMMA.16816.F32 R36, R32, R52, R36 ;  /* 0x000000342024723c */ /* 0x000fe60000001824 */
[----:B------:R-:W3:Y:S05]  /*3960*/  MUFU.TANH R78, R78 ;  /* 0x0000004e004e7308 */ /* 0x000eea0000002400 */
[----:B--2---:R-:W-:Y:S03]  /*3970*/  HMMA.16816.F32 R48, R44, R24, R48 ;  /* 0x000000182c30723c */ /* 0x004fe60000001830 */
[----:B------:R-:W2:Y:S05]  /*3980*/  MUFU.TANH R83, R83 ;  /* 0x0000005300537308 */ /* 0x000eaa0000002400 */
[----:B------:R-:W-:Y:S01]  /*3990*/  HMMA.16816.F32 R72, R32, R54, R72 ;  /* 0x000000362048723c */ /* 0x000fe20000001848 */
[----:B------:R-:W5:Y:S02]  /*39a0*/  LDSM.16.M88.4 R52, [R164+0x4800] ;  /* 0x00480000a434783b */ /* 0x000f640000000200 */
[----:B------:R-:W2:Y:S01]  /*39b0*/  MUFU.TANH R86, R86 ;  /* 0x0000005600567308 */ /* 0x000ea20000002400 */
        /* <DEDUP_REMOVED lines=26> */
[----:B------:R-:W-:Y:S01]  /*3b60*/  HMMA.16816.F32 R68, R32, R42, R68 ;  /* 0x0000002a2044723c */ /* 0x000fe20000001844 */
[----:B------:R-:W4:Y:S02]  /*3b70*/  LDSM.16.M88.4 R40, [R164+0x5000] ;  /* 0x00500000a428783b */ /* 0x000f240000000200 */
[----:B------:R3:W-:Y:S05]  /*3b80*/  MUFU.TANH R153, R48 ;  /* 0x0000003000997308 */ /* 0x0007ea0000002400 */
[C---:B-----5:R-:W-:Y:S03]  /*3b90*/  HMMA.16816.F32 R36, R64.reuse, R52, RZ ;  /* 0x000000344024723c */ /* 0x060fe600000018ff */
[----:B------:R-:W-:Y:S05]  /*3ba0*/  MUFU.TANH R98, R74 ;  /* 0x0000004a00627308 */ /* 0x000fea0000002400 */
[----:B------:R-:W-:Y:S03]  /*3bb0*/  HMMA.16816.F32 R52, R64, R54, RZ ;  /* 0x000000364034723c */ /* 0x000fe600000018ff */
[----:B------:R5:W-:Y:S01]  /*3bc0*/  MUFU.TANH R99, R75 ;  /* 0x0000004b00637308 */ /* 0x000be20000002400 */
[----:B---3--:R-:W3:Y:S01]  /*3bd0*/  LDSM.16.M88.4 R48, [R158+0x4800] ;  /* 0x004800009e30783b */ /* 0x008ee20000000200 */
[-C--:B------:R-:W-:Y:S01]  /*3be0*/  FMUL.FTZ R69, R69, R8.reuse ;  /* 0x0000000845457220 */ /* 0x080fe20000410000 */
[-C--:B------:R-:W-:Y:S01]  /*3bf0*/  FMUL.FTZ R71, R71, R8.reuse ;  /* 0x0000000847477220 */ /* 0x080fe20000410000 */
[-C--:B------:R-:W-:Y:S01]  /*3c00*/  FMUL.FTZ R68, R68, R8.reuse ;  /* 0x0000000844447220 */ /* 0x080fe20000410000 */
[-C--:B------:R-:W-:Y:S01]  /*3c10*/  FMUL.FTZ R70, R70, R8.reuse ;  /* 0x0000000846467220 */ /* 0x080fe20000410000 */
[C---:B------:R-:W-:Y:S02]  /*3c20*/  HMMA.16816.F32 R16, R44.reuse, R56, R16 ;  /* 0x000000382c10723c */ /* 0x040fe40000001810 */
[----:B------:R2:W-:Y:S06]  /*3c30*/  MUFU.TANH R151, R69 ;  /* 0x0000004500977308 */ /* 0x0005ec0000002400 */
[----:B------:R-:W-:Y:S02]  /*3c40*/  HMMA.16816.F32 R12, R44, R58, R12 ;  /* 0x0000003a2c0c723c */ /* 0x000fe4000000180c */
[----:B------:R-:W-:Y:S01]  /*3c50*/  MUFU.TANH R85, R85 ;  /* 0x0000005500557308 */ /* 0x000fe20000002400 */
[----:B-----5:R-:W5:Y:S05]  /*3c60*/  LDSM.16.M88.4 R72, [R159+0x5000] ;  /* 0x005000009f48783b */ /* 0x020f6a0000000200 */
[C---:B-1----:R-:W-:Y:S02]  /*3c70*/  HMMA.16816.F32 R36, R60.reuse, R28, R36 ;  /* 0x0000001c3c24723c */ /* 0x042fe40000001824 */
[----:B------:R-:W1:Y:S06]  /*3c80*/  MUFU.TANH R87, R87 ;  /* 0x0000005700577308 */ /* 0x000e6c0000002400 */
[----:B------:R-:W-:Y:S01]  /*3c90*/  HMMA.16816.F32 R52, R60, R30, R52 ;  /* 0x0000001e3c34723c */ /* 0x000fe20000001834 */
[----:B------:R-:W2:Y:S01]  /*3ca0*/  LDSM.16.M88.4 R28, [R157+0x4800] ;  /* 0x004800009d1c783b */ /* 0x000ea20000000200 */
[----:B------:R-:W-:Y:S06]  /*3cb0*/  MUFU.TANH R90, R90 ;  /* 0x0000005a005a7308 */ /* 0x000fec0000002400 */
[C---:B------:R-:W-:Y:S02]  /*3cc0*/  HMMA.16816.F32 R16, R32.reuse, R24, R16 ;  /* 0x000000182010723c */ /* 0x040fe40000001810 */
[----:B------:R-:W1:Y:S06]  /*3cd0*/  MUFU.TANH R77, R77 ;  /* 0x0000004d004d7308 */ /* 0x000e6c0000002400 */
[----:B------:R-:W-:Y:S01]  /*3ce0*/  HMMA.16816.F32 R12, R32, R26, R12 ;  /* 0x0000001a200c723c */ /* 0x000fe2000000180c */
[----:B------:R-:W1:Y:S01]  /*3cf0*/  LDSM.16.M88.4 R24, [R158+0x5000] ;  /* 0x005000009e18783b */ /* 0x000e620000000200 */
[----:B------:R-:W-:Y:S06]  /*3d00*/  MUFU.TANH R89, R89 ;  /* 0x0000005900597308 */ /* 0x000fec0000002400 */
[----:B----4-:R-:W-:Y:S02]  /*3d10*/  HMMA.16816.F32 R56, R64, R40, RZ ;  /* 0x000000284038723c */ /* 0x010fe400000018ff */
[----:B------:R-:W4:Y:S01]  /*3d20*/  MUFU.TANH R91, R91 ;  /* 0x0000005b005b7308 */ /* 0x000f220000002400 */
[-C--:B------:R-:W-:Y:S01]  /*3d30*/  FMUL.FTZ R145, R16, R8.reuse ;  /* 0x0000000810917220 */ /* 0x080fe20000410000 */
[-C--:B------:R-:W-:Y:S01]  /*3d40*/  FMUL.FTZ R137, R17, R8.reuse ;  /* 0x0000000811897220 */ /* 0x080fe20000410000 */
[-C--:B------:R-:W-:Y:S01]  /*3d50*/  FMUL.FTZ R135, R18, R8.reuse ;  /* 0x0000000812877220 */ /* 0x080fe20000410000 */
[----:B------:R-:W-:-:S02]  /*3d60*/  FMUL.FTZ R149, R19, R8 ;  /* 0x0000000813957220 */ /* 0x000fc40000410000 */
[C---:B---3--:R-:W-:Y:S01]  /*3d70*/  HMMA.16816.F32 R52, R44.reuse, R50, R52 ;  /* 0x000000322c34723c */ /* 0x048fe20000001834 */
[----:B------:R-:W3:Y:S01]  /*3d80*/  LDSM.16.M88.4 R16, [R164+0x5800] ;  /* 0x00580000a410783b */ /* 0x000ee20000000200 */
[----:B------:R-:W-:Y:S01]  /*3d90*/  MUFU.TANH R117, R71 ;  /* 0x0000004700757308 */ /* 0x000fe20000002400 */
[-C--:B------:R-:W-:Y:S01]  /*3da0*/  FMUL.FTZ R139, R12, R8.reuse ;  /* 0x000000080c8b7220 */ /* 0x080fe20000410000 */
[-C--:B------:R-:W-:Y:S01]  /*3db0*/  FMUL.FTZ R143, R13, R8.reuse ;  /* 0x000000080d8f7220 */ /* 0x080fe20000410000 */
[-C--:B------:R-:W-:Y:S01]  /*3dc0*/  FMUL.FTZ R147, R14, R8.reuse ;  /* 0x000000080e937220 */ /* 0x080fe20000410000 */
[----:B------:R-:W-:Y:S02]  /*3dd0*/  FMUL.FTZ R141, R15, R8 ;  /* 0x000000080f8d7220 */ /* 0x000fe40000410000 */
[----:B------:R-:W-:Y:S01]  /*3de0*/  HMMA.16816.F32 R36, R44, R48, R36 ;  /* 0x000000302c24723c */ /* 0x000fe20000001824 */
[----:B------:R-:W4:Y:S01]  /*3df0*/  LDSM.16.M88.4 R12, [R157+0x5000] ;  /* 0x005000009d0c783b */ /* 0x000f220000000200 */
[----:B------:R-:W4:Y:S06]  /*3e00*/  MUFU.TANH R113, R113 ;  /* 0x0000007100717308 */ /* 0x000f2c0000002400 */
[----:B-----5:R-:W-:Y:S02]  /*3e10*/  HMMA.16816.F32 R56, R60, R72, R56 ;  /* 0x000000483c38723c */ /* 0x020fe40000001838 */
[----:B------:R-:W-:Y:S06]  /*3e20*/  MUFU.TANH R111, R111 ;  /* 0x0000006f006f7308 */ /* 0x000fec0000002400 */
[----:B------:R-:W-:Y:S02]  /*3e30*/  HMMA.16816.F32 R40, R64, R42, RZ ;  /* 0x0000002a4028723c */ /* 0x000fe400000018ff */
[----:B------:R-:W5:Y:S06]  /*3e40*/  MUFU.TANH R187, R187 ;  /* 0x000000bb00bb7308 */ /* 0x000f6c0000002400 */
[----:B--2---:R-:W-:Y:S02]  /*3e50*/  HMMA.16816.F32 R52, R32, R30, R52 ;  /* 0x0000001e2034723c */ /* 0x004fe40000001834 */
[----:B------:R-:W-:Y:S06]  /*3e60*/  MUFU.TANH R115, R68 ;  /* 0x0000004400737308 */ /* 0x000fec0000002400 */
[----:B-1----:R-:W-:Y:S01]  /*3e70*/  HMMA.16816.F32 R56, R44, R24, R56 ;  /* 0x000000182c38723c */ /* 0x002fe20000001838 */
[----:B------:R-:W-:Y:S01]  /*3e80*/  LOP3.LUT R25, R10, 0x6, RZ, 0xc0, !PT ;  /* 0x000000060a197812 */ /* 0x000fe200078ec0ff */
[----:B------:R-:W1:Y:S04]  /*3e90*/  MUFU.TANH R155, R70 ;  /* 0x00000046009b7308 */ /* 0x000e680000002400 */
[----:B------:R-:W-:-:S02]  /*3ea0*/  IMAD.IADD R10, R186, 0x1, R25 ;  /* 0x00000001ba0a7824 */ /* 0x000fc400078e0219 */
[----:B------:R-:W-:Y:S02]  /*3eb0*/  HMMA.16816.F32 R36, R32, R28, R36 ;  /* 0x0000001c2024723c */ /* 0x000fe40000001824 */
[C---:B------:R-:W-:Y:S02]  /*3ec0*/  VIADD R50, R10.reuse, 0x1 ;  /* 0x000000010a327836 */ /* 0x040fe40000000000 */
[-C--:B------:R-:W-:Y:S01]  /*3ed0*/  FMUL.FTZ R53, R53, R8.reuse ;  /* 0x0000000835357220 */ /* 0x080fe20000410000 */
[CC--:B------:R-:W-:Y:S01]  /*3ee0*/  ISETP.GE.AND P4, PT, R10.reuse, R21.reuse, PT ;  /* 0x000000150a00720c */ /* 0x0c0fe20003f86270 */
[----:B------:R-:W-:Y:S02]  /*3ef0*/  VIADD R48, R10, 0x8 ;  /* 0x000000080a307836 */ /* 0x000fe40000000000 */
[-C--:B------:R-:W-:Y:S01]  /*3f00*/  FMUL.FTZ R55, R55, R8.reuse ;  /* 0x0000000837377220 */ /* 0x080fe20000410000 */
[----:B------:R2:W-:Y:S01]  /*3f10*/  MUFU.TANH R119, R53 ;  /* 0x0000003500777308 */ /* 0x0005e20000002400 */
[----:B------:R-:W-:Y:S01]  /*3f20*/  HMMA.16816.F32 R40, R60, R74, R40 ;  /* 0x0000004a3c28723c */ /* 0x000fe20000001828 */
[-C--:B------:R-:W-:Y:S01]  /*3f30*/  ISETP.GE.AND P3, PT, R50, R21.reuse, PT ;  /* 0x000000153200720c */ /* 0x080fe20003f66270 */
[----:B------:R-:W-:Y:S01]  /*3f40*/  VIADD R24, R10, 0x9 ;  /* 0x000000090a187836 */ /* 0x000fe20000000000 */
[-C--:B------:R-:W-:Y:S01]  /*3f50*/  ISETP.GE.AND P2, PT, R48, R21.reuse, PT ;  /* 0x000000153000720c */ /* 0x080fe20003f46270 */
[-C--:B------:R-:W-:Y:S01]  /*3f60*/  FMUL.FTZ R52, R52, R8.reuse ;  /* 0x0000000834347220 */ /* 0x080fe20000410000 */
[----:B------:R-:W-:Y:S01]  /*3f70*/  FSEL R75, R78, -INF , !P3 ;  /* 0xff8000004e4b7808 */ /* 0x000fe20005800000 */
[----:B------:R-:W-:Y:S01]  /*3f80*/  LDSM.16.M88.4 R48, [R158+0x5800] ;  /* 0x005800009e30783b */ /* 0x000fe20000000200 */
[----:B------:R-:W-:Y:S01]  /*3f90*/  FSEL R69, R76, -INF , !P3 ;  /* 0xff8000004c457808 */ /* 0x000fe20005800000 */
[C---:B---3--:R-:W-:Y:S01]  /*3fa0*/  HMMA.16816.F32 R28, R64.reuse, R16, RZ ;  /* 0x00000010401c723c */ /* 0x048fe200000018ff */
[----:B------:R-:W-:Y:S01]  /*3fb0*/  FSEL R82, R82, -INF , !P2 ;  /* 0xff80000052527808 */ /* 0x000fe20005000000 */
[----:B------:R-:W-:Y:S01]  /*3fc0*/  MUFU.TANH R121, R55 ;  /* 0x0000003700797308 */ /* 0x000fe20000002400 */
[----:B------:R-:W-:Y:S01]  /*3fd0*/  FSEL R79, R79, -INF , !P2 ;  /* 0xff8000004f4f7808 */ /* 0x000fe20005000000 */
[-C--:B------:R-:W-:Y:S01]  /*3fe0*/  FMUL.FTZ R36, R36, R8.reuse ;  /* 0x0000000824247220 */ /* 0x080fe20000410000 */
[-C--:B------:R-:W-:Y:S01]  /*3ff0*/  ISETP.GE.AND P1, PT, R24, R21.reuse, PT ;  /* 0x000000151800720c */ /* 0x080fe20003f26270 */
[-C--:B------:R-:W-:Y:S01]  /*4000*/  FMUL.FTZ R125, R37, R8.reuse ;  /* 0x00000008257d7220 */ /* 0x080fe20000410000 */
[-C--:B------:R-:W-:Y:S01]  /*4010*/  FMUL.FTZ R133, R38, R8.reuse ;  /* 0x0000000826857220 */ /* 0x080fe20000410000 */
[----:B--2---:R-:W-:Y:S01]  /*4020*/  FSEL R53, R0, -INF , !P4 ;  /* 0xff80000000357808 */ /* 0x004fe20006000000 */
[C---:B------:R-:W-:Y:S01]  /*4030*/  VIADD R0, R10.reuse, 0x20 ;  /* 0x000000200a007836 */ /* 0x040fe20000000000 */
[----:B------:R-:W-:Y:S01]  /*4040*/  HMMA.16816.F32 R16, R64, R18, RZ ;  /* 0x000000124010723c */ /* 0x000fe200000018ff */
[----:B------:R-:W-:Y:S01]  /*4050*/  VIADD R64, R10, 0x10 ;  /* 0x000000100a407836 */ /* 0x000fe20000000000 */
[----:B------:R2:W-:Y:S01]  /*4060*/  MUFU.TANH R131, R36 ;  /* 0x0000002400837308 */ /* 0x0005e20000002400 */
[-C--:B------:R-:W-:Y:S01]  /*4070*/  FMUL.FTZ R129, R39, R8.reuse ;  /* 0x0000000827817220 */ /* 0x080fe20000410000 */
[-C--:B------:R-:W-:Y:S01]  /*4080*/  ISETP.GE.AND P3, PT, R0, R21.reuse, PT ;  /* 0x000000150000720c */ /* 0x080fe20003f66270 */
[C---:B------:R-:W-:Y:S01]  /*4090*/  VIADD R0, R10.reuse, 0x21 ;  /* 0x000000210a007836 */ /* 0x040fe20000000000 */
[----:B------:R-:W-:Y:S01]  /*40a0*/  FSEL R83, R83, -INF , !P1 ;  /* 0xff80000053537808 */ /* 0x000fe20004800000 */
[----:B------:R-:W-:Y:S01]  /*40b0*/  VIADD R24, R10, 0x11 ;  /* 0x000000110a187836 */ /* 0x000fe20000000000 */
[----:B------:R-:W-:Y:S01]  /*40c0*/  HMMA.16816.F32 R40, R44, R26, R40 ;  /* 0x0000001a2c28723c */ /* 0x000fe20000001828 */
[----:B------:R-:W-:Y:S01]  /*40d0*/  FSEL R73, R80, -INF , !P1 ;  /* 0xff80000050497808 */ /* 0x000fe20004800000 */
[----:B------:R-:W-:Y:S01]  /*40e0*/  MUFU.TANH R145, R145 ;  /* 0x0000009100917308 */ /* 0x000fe20000002400 */
[-C--:B------:R-:W-:Y:S01]  /*40f0*/  ISETP.GE.AND P2, PT, R0, R21.reuse, PT ;  /* 0x000000150000720c */ /* 0x080fe20003f46270 */
[----:B------:R-:W-:Y:S01]  /*4100*/  VIADD R0, R10, 0x28 ;  /* 0x000000280a007836 */ /* 0x000fe20000000000 */
[-C--:B------:R-:W-:Y:S01]  /*4110*/  ISETP.GE.AND P0, PT, R64, R21.reuse, PT ;  /* 0x000000154000720c */ /* 0x080fe20003f06270 */
[----:B------:R-:W-:Y:S01]  /*4120*/  FMUL.FTZ R54, R54, R8 ;  /* 0x0000000836367220 */ /* 0x000fe20000410000 */
[-C--:B------:R-:W-:Y:S01]  /*4130*/  ISETP.GE.AND P6, PT, R24, R21.reuse, PT ;  /* 0x000000151800720c */ /* 0x080fe20003fc6270 */
[----:B----4-:R-:W-:Y:S01]  /*4140*/  HMMA.16816.F32 R56, R32, R12, R56 ;  /* 0x0000000c2038723c */ /* 0x010fe20000001838 */
[-C--:B------:R-:W-:Y:S01]  /*4150*/  ISETP.GE.AND P1, PT, R0, R21.reuse, PT ;  /* 0x000000150000720c */ /* 0x080fe20003f26270 */
[----:B------:R-:W-:Y:S01]  /*4160*/  VIADD R0, R10, 0x29 ;  /* 0x000000290a007836 */ /* 0x000fe20000000000 */
[----:B--2---:R-:W2:Y:S01]  /*4170*/  LDSM.16.M88.4 R36, [R159+0x5800] ;  /* 0x005800009f24783b */ /* 0x004ea20000000200 */
[----:B------:R-:W-:Y:S01]  /*4180*/  FSEL R197, R86, -INF , !P0 ;  /* 0xff80000056c57808 */ /* 0x000fe20004000000 */
[----:B------:R-:W3:Y:S01]  /*4190*/  MUFU.TANH R135, R135 ;  /* 0x0000008700877308 */ /* 0x000ee20000002400 */
[----:B------:R-:W-:Y:S01]  /*41a0*/  FSEL R13, R84, -INF , !P0 ;  /* 0xff800000540d7808 */ /* 0x000fe20004000000 */
[----:B------:R-:W4:Y:S01]  /*41b0*/  LDSM.16.M88.4 R24, [R157+0x5800] ;  /* 0x005800009d18783b */ /* 0x000f220000000200 */
[----:B------:R-:W-:Y:S01]  /*41c0*/  ISETP.GE.AND P0, PT, R0, R21, PT ;  /* 0x000000150000720c */ /* 0x000fe20003f06270 */
[C---:B------:R-:W-:Y:S01]  /*41d0*/  VIADD R0, R10.reuse, 0x30 ;  /* 0x000000300a007836 */ /* 0x040fe20000000000 */
[----:B------:R-:W-:Y:S01]  /*41e0*/  IADD3 R12, PT, PT, R10, 0x18, RZ ;  /* 0x000000180a0c7810 */ /* 0x000fe20007ffe0ff */
[----:B------:R-:W-:-:S04]  /*41f0*/  DEPBAR.LE SB0, 0x0 ;  /* 0x000080000000791a */ /* 0x000fc80000000000 */
[----:B------:R-:W-:Y:S01]  /*4200*/  FSEL R87, R87, -INF , !P6 ;  /* 0xff80000057577808 */ /* 0x000fe20007000000 */
[----:B------:R-:W-:Y:S01]  /*4210*/  HMMA.16816.F32 R40, R32, R14, R40 ;  /* 0x0000000e2028723c */ /* 0x000fe20000001828 */
[----:B------:R-:W-:Y:S01]  /*4220*/  FSEL R71, R85, -INF , !P6 ;  /* 0xff80000055477808 */ /* 0x000fe20007000000 */
[----:B------:R-:W-:Y:S01]  /*4230*/  MUFU.TANH R137, R137 ;  /* 0x0000008900897308 */ /* 0x000fe20000002400 */
[-C--:B------:R-:W-:Y:S01]  /*4240*/  ISETP.GE.AND P6, PT, R0, R21.reuse, PT ;  /* 0x000000150000720c */ /* 0x080fe20003fc6270 */
[----:B------:R-:W-:Y:S01]  /*4250*/  VIADD R0, R10, 0x31 ;  /* 0x000000310a007836 */ /* 0x000fe20000000000 */
[-C--:B------:R-:W-:Y:S01]  /*4260*/  ISETP.GE.AND P5, PT, R12, R21.reuse, PT ;  /* 0x000000150c00720c */ /* 0x080fe20003fa6270 */
[----:B------:R-:W-:Y:S01]  /*4270*/  VIADD R12, R10, 0x19 ;  /* 0x000000190a0c7836 */ /* 0x000fe20000000000 */
[----:B------:R-:W-:Y:S01]  /*4280*/  FSEL R77, R77, -INF , !P4 ;  /* 0xff8000004d4d7808 */ /* 0x000fe20006000000 */
[-C--:B------:R-:W-:Y:S01]  /*4290*/  FMUL.FTZ R57, R57, R8.reuse ;  /* 0x0000000839397220 */ /* 0x080fe20000410000 */
[----:B------:R-:W-:Y:S01]  /*42a0*/  FSEL R85, R90, -INF , !P5 ;  /* 0xff8000005a557808 */ /* 0x000fe20006800000 */
[----:B------:R-:W4:Y:S01]  /*42b0*/  MUFU.TANH R149, R149 ;  /* 0x0000009500957308 */ /* 0x000f220000002400 */
[----:B------:R-:W-:Y:S01]  /*42c0*/  FSEL R15, R88, -INF , !P5 ;  /* 0xff800000580f7808 */ /* 0x000fe20006800000 */
[-C--:B------:R-:W-:Y:S01]  /*42d0*/  FMUL.FTZ R59, R59, R8.reuse ;  /* 0x000000083b3b7220 */ /* 0x080fe20000410000 */
[-C--:B------:R-:W-:Y:S01]  /*42e0*/  ISETP.GE.AND P5, PT, R0, R21.reuse, PT ;  /* 0x000000150000720c */ /* 0x080fe20003fa6270 */
[----:B------:R-:W-:Y:S01]  /*42f0*/  VIADD R0, R10, 0x38 ;  /* 0x000000380a007836 */ /* 0x000fe20000000000 */
[-C--:B------:R-:W-:Y:S01]  /*4300*/  ISETP.GE.AND P4, PT, R12, R21.reuse, PT ;  /* 0x000000150c00720c */ /* 0x080fe20003f86270 */
[-C--:B------:R-:W-:Y:S01]  /*4310*/  FMUL.FTZ R56, R56, R8.reuse ;  /* 0x0000000838387220 */ /* 0x080fe20000410000 */
[----:B------:R-:W-:Y:S01]  /*4320*/  FSEL R55, R94, -INF , !P3 ;  /* 0xff8000005e377808 */ /* 0x000fe20005800000 */
[----:B------:R5:W-:Y:S01]  /*4330*/  MUFU.TANH R101, R57 ;  /* 0x0000003900657308 */ /* 0x000be20000002400 */
[----:B------:R-:W-:Y:S01]  /*4340*/  FSEL R91, R91, -INF , !P4 ;  /* 0xff8000005b5b7808 */ /* 0x000fe20006000000 */
[-C--:B------:R-:W-:Y:S01]  /*4350*/  FMUL.FTZ R58, R58, R8.reuse ;  /* 0x000000083a3a7220 */ /* 0x080fe20000410000 */
[----:B------:R-:W-:Y:S01]  /*4360*/  FSEL R89, R89, -INF , !P4 ;  /* 0xff80000059597808 */ /* 0x000fe20006000000 */
[-C--:B------:R-:W-:Y:S01]  /*4370*/  FMUL.FTZ R40, R40, R8.reuse ;  /* 0x0000000828287220 */ /* 0x080fe20000410000 */
[-C--:B------:R-:W-:Y:S01]  /*4380*/  ISETP.GE.AND P4, PT, R0, R21.reuse, PT ;  /* 0x000000150000720c */ /* 0x080fe20003f86270 */
[-C--:B------:R-:W-:Y:S01]  /*4390*/  FMUL.FTZ R41, R41, R8.reuse ;  /* 0x0000000829297220 */ /* 0x080fe20000410000 */
[----:B------:R-:W-:Y:S01]  /*43a0*/  IADD3 R0, PT, PT, R10, 0x39, RZ ;  /* 0x000000390a007810 */ /* 0x000fe20007ffe0ff */
[----:B------:R-:W-:Y:S01]  /*43b0*/  MUFU.TANH R139, R139 ;  /* 0x0000008b008b7308 */ /* 0x000fe20000002400 */
[----:B------:R-:W-:Y:S01]  /*43c0*/  FSEL R193, R95, -INF , !P2 ;  /* 0xff8000005fc17808 */ /* 0x000fe20005000000 */
[C---:B--2---:R-:W-:Y:S01]  /*43d0*/  HMMA.16816.F32 R28, R60.reuse, R36, R28 ;  /* 0x000000243c1c723c */ /* 0x044fe2000000181c */
[----:B------:R-:W-:Y:S01]  /*43e0*/  FSEL R67, R93, -INF , !P2 ;  /* 0xff8000005d437808 */ /* 0x000fe20005000000 */
[-C--:B------:R-:W-:Y:S01]  /*43f0*/  FMUL.FTZ R42, R42, R8.reuse ;  /* 0x000000082a2a7220 */ /* 0x080fe20000410000 */
[----:B------:R-:W-:Y:S01]  /*4400*/  FSEL R195, R98, -INF , !P1 ;  /* 0xff80000062c37808 */ /* 0x000fe20004800000 */
[----:B------:R-:W-:Y:S01]  /*4410*/  FMUL.FTZ R43, R43, R8 ;  /* 0x000000082b2b7220 */ /* 0x000fe20000410000 */
[----:B------:R-:W-:Y:S01]  /*4420*/  FSEL R65, R96, -INF , !P1 ;  /* 0xff80000060417808 */ /* 0x000fe20004800000 */
[----:B------:R-:W2:Y:S01]  /*4430*/  MUFU.TANH R147, R147 ;  /* 0x0000009300937308 */ /* 0x000ea20000002400 */
[----:B-----5:R-:W-:Y:S01]  /*4440*/  FSEL R57, R92, -INF , !P3 ;  /* 0xff8000005c397808 */ /* 0x020fe20005800000 */
[----:B------:R-:W-:Y:S01]  /*4450*/  HMMA.16816.F32 R16, R60, R38, R16 ;  /* 0x000000263c10723c */ /* 0x000fe20000001810 */
[-C--:B------:R-:W-:Y:S01]  /*4460*/  ISETP.GE.AND P3, PT, R0, R21.reuse, PT ;  /* 0x000000150000720c */ /* 0x080fe20003f66270 */
[C---:B------:R-:W-:Y:S01]  /*4470*/  VIADD R0, R10.reuse, 0x40 ;  /* 0x000000400a007836 */ /* 0x040fe20000000000 */
[----:B------:R-:W-:Y:S01]  /*4480*/  FSEL R189, R99, -INF , !P0 ;  /* 0xff80000063bd7808 */ /* 0x000fe20004000000 */
[----:B------:R-:W-:Y:S01]  /*4490*/  VIADD R12, R10, 0x71 ;  /* 0x000000710a0c7836 */ /* 0x000fe20000000000 */
[----:B------:R-:W-:Y:S01]  /*44a0*/  FSEL R191, R97, -INF , !P0 ;  /* 0xff80000061bf7808 */ /* 0x000fe20004000000 */
[----:B------:R-:W-:Y:S01]  /*44b0*/  MUFU.TANH R143, R143 ;  /* 0x0000008f008f7308 */ /* 0x000fe20000002400 */
[----:B------:R-:W-:Y:S01]  /*44c0*/  ISETP.GE.AND P2, PT, R0, R21, PT ;  /* 0x000000150000720c */ /* 0x000fe20003f46270 */
[----:B------:R-:W-:Y:S01]  /*44d0*/  VIADD R0, R10, 0x41 ;  /* 0x000000410a007836 */ /* 0x000fe20000000000 */
[----:B------:R-:W-:-:S02]  /*44e0*/  FSEL R113, R113, -INF , !P6 ;  /* 0xff80000071717808 */ /* 0x000fc40007000000 */
[----:B------:R-:W-:Y:S01]  /*44f0*/  FSEL R153, R153, -INF , !P6 ;  /* 0xff80000099997808 */ /* 0x000fe20007000000 */
[C---:B------:R-:W-:Y:S01]  /*4500*/  HMMA.16816.F32 R28, R44.reuse, R48, R28 ;  /* 0x000000302c1c723c */ /* 0x040fe2000000181c */
[-C--:B------:R-:W-:Y:S01]  /*4510*/  ISETP.GE.AND P1, PT, R0, R21.reuse, PT ;  /* 0x000000150000720c */ /* 0x080fe20003f26270 */
[----:B------:R-:W-:Y:S01]  /*4520*/  VIADD R0, R10, 0x48 ;  /* 0x000000480a007836 */ /* 0x000fe20000000000 */
[----:B------:R-:W-:Y:S01]  /*4530*/  FSEL R187, R187, -INF , !P5 ;  /* 0xff800000bbbb7808 */ /* 0x000fe20006800000 */
[----:B------:R-:W5:Y:S01]  /*4540*/  MUFU.TANH R141, R141 ;  /* 0x0000008d008d7308 */ /* 0x000f620000002400 */
[----:B------:R-:W-:Y:S02]  /*4550*/  FSEL R111, R111, -INF , !P5 ;  /* 0xff8000006f6f7808 */ /* 0x000fe40006800000 */
[----:B------:R-:W-:Y:S01]  /*4560*/  ISETP.GE.AND P0, PT, R0, R21, PT ;  /* 0x000000150000720c */ /* 0x000fe20003f06270 */
[----:B------:R-:W-:Y:S01]  /*4570*/  VIADD R0, R10, 0x49 ;  /* 0x000000490a007836 */ /* 0x000fe20000000000 */
[----:B------:R-:W-:Y:S01]  /*4580*/  HMMA.16816.F32 R16, R44, R50, R16 ;  /* 0x000000322c10723c */ /* 0x000fe20000001810 */
[----:B-1----:R-:W-:-:S02]  /*4590*/  FSEL R155, R155, -INF , !P4 ;  /* 0xff8000009b9b7808 */ /* 0x002fc40006000000 */
[----:B------:R-:W-:Y:S01]  /*45a0*/  FSEL R115, R115, -INF , !P4 ;  /* 0xff80000073737808 */ /* 0x000fe20006000000 */
[----:B------:R-:W1:Y:S01]  /*45b0*/  MUFU.TANH R133, R133 ;  /* 0x0000008500857308 */ /* 0x000e620000002400 */
[-C--:B------:R-:W-:Y:S01]  /*45c0*/  ISETP.GE.AND P6, PT, R0, R21.reuse, PT ;  /* 0x000000150000720c */ /* 0x080fe20003fc6270 */
[----:B------:R-:W-:Y:S01]  /*45d0*/  VIADD R0, R10, 0x50 ;  /* 0x000000500a007836 */ /* 0x000fe20000000000 */
[----:B------:R-:W-:Y:S02]  /*45e0*/  FSEL R117, R117, -INF , !P3 ;  /* 0xff80000075757808 */ /* 0x000fe40005800000 */
[----:B------:R-:W-:Y:S02]  /*45f0*/  FSEL R151, R151, -INF , !P3 ;  /* 0xff80000097977808 */ /* 0x000fe40005800000 */
[-C--:B------:R-:W-:Y:S01]  /*4600*/  ISETP.GE.AND P5, PT, R0, R21.reuse, PT ;  /* 0x000000150000720c */ /* 0x080fe20003fa6270 */
[----:B------:R-:W-:Y:S01]  /*4610*/  VIADD R0, R10, 0x51 ;  /* 0x000000510a007836 */ /* 0x000fe20000000000 */
[----:B---3--:R-:W-:Y:S01]  /*4620*/  FSEL R135, R135, -INF , !P2 ;  /* 0xff80000087877808 */ /* 0x008fe20005000000 */
[----:B----4-:R-:W-:Y:S01]  /*4630*/  HMMA.16816.F32 R28, R32, R24, R28 ;  /* 0x00000018201c723c */ /* 0x010fe2000000181c */
[----:B------:R-:W-:Y:S01]  /*4640*/  FSEL R145, R145, -INF , !P2 ;  /* 0xff80000091917808 */ /* 0x000fe20005000000 */
[----:B------:R-:W-:Y:S01]  /*4650*/  MUFU.TANH R125, R125 ;  /* 0x0000007d007d7308 */ /* 0x000fe20000002400 */
[----:B------:R-:W-:Y:S01]  /*4660*/  ISETP.GE.AND P4, PT, R0, R21, PT ;  /* 0x000000150000720c */ /* 0x000fe20003f86270 */
[----:B------:R-:W-:Y:S01]  /*4670*/  VIADD R0, R10, 0x58 ;  /* 0x000000580a007836 */ /* 0x000fe20000000000 */
[----:B------:R-:W-:-:S02]  /*4680*/  FSEL R149, R149, -INF , !P1 ;  /* 0xff80000095957808 */ /* 0x000fc40004800000 */
[----:B------:R-:W-:Y:S01]  /*4690*/  FSEL R137, R137, -INF , !P1 ;  /* 0xff80000089897808 */ /* 0x000fe20004800000 */
[----:B------:R-:W-:Y:S01]  /*46a0*/  HMMA.16816.F32 R24, R32, R26, R16 ;  /* 0x0000001a2018723c */ /* 0x000fe20000001810 */
[-C--:B------:R-:W-:Y:S01]  /*46b0*/  ISETP.GE.AND P3, PT, R0, R21.reuse, PT ;  /* 0x000000150000720c */ /* 0x080fe20003f66270 */
[----:B------:R-:W-:Y:S01]  /*46c0*/  VIADD R0, R10, 0x59 ;  /* 0x000000590a007836 */ /* 0x000fe20000000000 */
[----:B--2---:R-:W-:Y:S01]  /*46d0*/  FSEL R147, R147, -INF , !P0 ;  /* 0xff80000093937808 */ /* 0x004fe20004000000 */
[----:B------:R-:W2:Y:S01]  /*46e0*/  MUFU.TANH R129, R129 ;  /* 0x0000008100817308 */ /* 0x000ea20000002400 */
[----:B------:R-:W-:Y:S02]  /*46f0*/  FSEL R139, R139, -INF , !P0 ;  /* 0xff8000008b8b7808 */ /* 0x000fe40004000000 */
[----:B------:R-:W-:Y:S02]  /*4700*/  ISETP.GE.AND P2, PT, R0, R21, PT ;  /* 0x000000150000720c */ /* 0x000fe40003f46270 */
[----:B------:R-:W-:-:S02]  /*4710*/  IADD3 R0, PT, PT, R10, 0x60, RZ ;  /* 0x000000600a007810 */ /* 0x000fc40007ffe0ff */
[----:B-----5:R-:W-:Y:S01]  /*4720*/  FSEL R141, R141, -INF , !P6 ;  /* 0xff8000008d8d7808 */ /* 0x020fe20007000000 */
[----:B------:R-:W3:Y:S01]  /*4730*/  MUFU.TANH R105, R59 ;  /* 0x0000003b00697308 */ /* 0x000ee20000002400 */
[-C--:B------:R-:W-:Y:S01]  /*4740*/  ISETP.GE.AND P1, PT, R0, R21.reuse, PT ;  /* 0x000000150000720c */ /* 0x080fe20003f26270 */
[----:B------:R-:W-:Y:S01]  /*4750*/  VIADD R0, R10, 0x61 ;  /* 0x000000610a007836 */ /* 0x000fe20000000000 */
[----:B------:R-:W-:Y:S01]  /*4760*/  FSEL R143, R143, -INF , !P6 ;  /* 0xff8000008f8f7808 */ /* 0x000fe20007000000 */
[-C--:B------:R-:W-:Y:S01]  /*4770*/  FMUL.FTZ R28, R28, R8.reuse ;  /* 0x000000081c1c7220 */ /* 0x080fe20000410000 */
[----:B-1----:R-:W-:Y:S01]  /*4780*/  FSEL R133, R133, -INF , !P5 ;  /* 0xff80000085857808 */ /* 0x002fe20006800000 */
[-C--:B------:R-:W-:Y:S01]  /*4790*/  FMUL.FTZ R29, R29, R8.reuse ;  /* 0x000000081d1d7220 */ /* 0x080fe20000410000 */
[-C--:B------:R-:W-:Y:S01]  /*47a0*/  ISETP.GE.AND P0, PT, R0, R21.reuse, PT ;  /* 0x000000150000720c */ /* 0x080fe20003f06270 */
[----:B------:R-:W-:Y:S01]  /*47b0*/  VIADD R0, R10, 0x68 ;  /* 0x000000680a007836 */ /* 0x000fe20000000000 */
[----:B------:R-:W-:Y:S01]  /*47c0*/  MUFU.TANH R123, R52 ;  /* 0x00000034007b7308 */ /* 0x000fe20000002400 */
[----:B------:R-:W-:Y:S01]  /*47d0*/  FSEL R131, R131, -INF , !P5 ;  /* 0xff80000083837808 */ /* 0x000fe20006800000 */
[-C--:B------:R-:W-:Y:S01]  /*47e0*/  FMUL.FTZ R30, R30, R8.reuse ;  /* 0x000000081e1e7220 */ /* 0x080fe20000410000 */
[----:B------:R-:W-:Y:S01]  /*47f0*/  FMUL.FTZ R47, R31, R8 ;  /* 0x000000081f2f7220 */ /* 0x000fe20000410000 */
[----:B------:R-:W-:Y:S01]  /*4800*/  ISETP.GE.AND P6, PT, R0, R21, PT ;  /* 0x000000150000720c */ /* 0x000fe20003fc6270 */
[----:B------:R-:W-:-:S02]  /*4810*/  VIADD R0, R10, 0x69 ;  /* 0x000000690a007836 */ /* 0x000fc40000000000 */
[-C--:B------:R-:W-:Y:S01]  /*4820*/  FMUL.FTZ R24, R24, R8.reuse ;  /* 0x0000000818187220 */ /* 0x080fe20000410000 */
[-C--:B------:R-:W-:Y:S01]  /*4830*/  FMUL.FTZ R25, R25, R8.reuse ;  /* 0x0000000819197220 */ /* 0x080fe20000410000 */
[----:B------:R-:W1:Y:S01]  /*4840*/  MUFU.TANH R127, R54 ;  /* 0x00000036007f7308 */ /* 0x000e620000002400 */
[-C--:B------:R-:W-:Y:S01]  /*4850*/  FMUL.FTZ R26, R26, R8.reuse ;  /* 0x000000081a1a7220 */ /* 0x080fe20000410000 */
[-C--:B------:R-:W-:Y:S01]  /*4860*/  ISETP.GE.AND P5, PT, R0, R21.reuse, PT ;  /* 0x000000150000720c */ /* 0x080fe20003fa6270 */
[----:B------:R-:W-:Y:S02]  /*4870*/  VIADD R0, R10, 0x70 ;  /* 0x000000700a007836 */ /* 0x000fe40000000000 */
[----:B------:R-:W-:Y:S01]  /*4880*/  FMUL.FTZ R8, R27, R8 ;  /* 0x000000081b087220 */ /* 0x000fe20000410000 */
[----:B--2---:R-:W-:Y:S02]  /*4890*/  FSEL R129, R129, -INF , !P4 ;  /* 0xff80000081817808 */ /* 0x004fe40006000000 */
[----:B------:R-:W-:Y:S01]  /*48a0*/  FSEL R125, R125, -INF , !P4 ;  /* 0xff8000007d7d7808 */ /* 0x000fe20006000000 */
[----:B------:R-:W2:Y:S01]  /*48b0*/  MUFU.TANH R107, R56 ;  /* 0x00000038006b7308 */ /* 0x000ea20000002400 */
[----:B------:R-:W-:-:S02]  /*48c0*/  ISETP.GE.AND P4, PT, R0, R21, PT ;  /* 0x000000150000720c */ /* 0x000fc40003f86270 */
[----:B---3--:R-:W-:Y:S02]  /*48d0*/  FSEL R105, R105, -INF , !P0 ;  /* 0xff80000069697808 */ /* 0x008fe40004000000 */
[----:B------:R-:W-:Y:S02]  /*48e0*/  FSEL R101, R101, -INF , !P0 ;  /* 0xff80000065657808 */ /* 0x000fe40004000000 */
[----:B------:R-:W-:Y:S01]  /*48f0*/  ISETP.GT.AND P0, PT, R178, R171, PT ;  /* 0x000000abb200720c */ /* 0x000fe20003f04270 */
[----:B------:R-:W3:Y:S01]  /*4900*/  MUFU.TANH R109, R58 ;  /* 0x0000003a006d7308 */ /* 0x000ee20000002400 */
[----:B-1----:R-:W-:Y:S02]  /*4910*/  FSEL R127, R127, -INF , !P3 ;  /* 0xff8000007f7f7808 */ /* 0x002fe40005800000 */
[----:B------:R-:W-:Y:S02]  /*4920*/  FSEL R123, R123, -INF , !P3 ;  /* 0xff8000007b7b7808 */ /* 0x000fe40005800000 */
[----:B------:R-:W-:Y:S01]  /*4930*/  ISETP.GE.AND P3, PT, R12, R21, PT ;  /* 0x000000150c00720c */ /* 0x000fe20003f66270 */
[C---:B------:R-:W-:Y:S01]  /*4940*/  VIADD R12, R10.reuse, 0x78 ;  /* 0x000000780a0c7836 */ /* 0x040fe20000000000 */
[----:B------:R-:W-:Y:S01]  /*4950*/  FSEL R121, R121, -INF , !P2 ;  /* 0xff80000079797808 */ /* 0x000fe20005000000 */
[----:B------:R-:W1:Y:S01]  /*4960*/  MUFU.TANH R59, R41 ;  /* 0x00000029003b7308 */ /* 0x000e620000002400 */
[----:B------:R-:W-:Y:S01]  /*4970*/  VIADD R10, R10, 0x79 ;  /* 0x000000790a0a7836 */ /* 0x000fe20000000000 */
[----:B------:R-:W-:-:S02]  /*4980*/  FSEL R119, R119, -INF , !P2 ;  /* 0xff80000077777808 */ /* 0x000fc40005000000 */
[----:B--2---:R-:W-:Y:S02]  /*4990*/  FSEL R107, R107, -INF , !P1 ;  /* 0xff8000006b6b7808 */ /* 0x004fe40004800000 */
[-C--:B------:R-:W-:Y:S02]  /*49a0*/  ISETP.GE.AND P2, PT, R12, R21.reuse, PT ;  /* 0x000000150c00720c */ /* 0x080fe40003f46270 */
        /* <DEDUP_REMOVED lines=40> */
.L_x_9739:
        /* <DEDUP_REMOVED lines=60> */
.L_x_9740:
[----:B------:R-:W-:Y:S05]  /*4ff0*/  BSYNC.RECONVERGENT B0 ;  /* 0x0000000000007941 */ /* 0x000fea0003800200 */
.L_x_9738:
        /* <DEDUP_REMOVED lines=65> */
.L_x_9742:
[----:B------:R-:W-:Y:S05]  /*5410*/  BSYNC.RECONVERGENT B0 ;  /* 0x0000000000007941 */ /* 0x000fea0003800200 */
.L_x_9741:
[----:B------:R-:W0:Y:S02]  /*5420*/  LDGDEPBAR ;  /* 0x00000000000079af */ /* 0x000e240000000000 */
.L_x_9737:
[----:B------:R-:W-:Y:S05]  /*5430*/  BSYNC.RECONVERGENT B1 ;  /* 0x0000000000017941 */ /* 0x000fea0003800200 */
.L_x_9736:
        /* <DEDUP_REMOVED lines=34> */
[----:B--2---:R-:W1:Y:S01]  /*5660*/  SHFL.BFLY PT, R17, R6, 0x2, 0x1f ;  /* 0x0c401f0006117f89 */ /* 0x004e6200000e0000 */
[----:B------:R-:W-:Y:S02]  /*5670*/  IADD3 R20, PT, PT, R20, -0x2, RZ ;  /* 0xfffffffe14147810 */ /* 0x000fe40007ffe0ff */
[----:B------:R-:W-:-:S04]  /*5680*/  LEA R160, R160, R9, 0x1 ;  /* 0x00000009a0a07211 */ /* 0x000fc800078e08ff */
[-C--:B------:R-:W-:Y:S01]  /*5690*/  IADD3 R156, PT, PT, R5, R160.reuse, RZ ;  /* 0x000000a0059c7210 */ /* 0x080fe20007ffe0ff */
[----:B------:R-:W-:Y:S01]  /*56a0*/  LDSM.16.MT88.4 R92, [R160+0x6000] ;  /* 0x00600000a05c783b */ /* 0x000fe20000004200 */
[----:B------:R-:W-:-:S03]  /*56b0*/  IADD3 R102, PT, PT, R7, R160, RZ ;  /* 0x000000a007667210 */ /* 0x000fc60007ffe0ff */
[----:B------:R-:W-:Y:S01]  /*56c0*/  LDSM.16.MT88.4 R8, [R156+0x6800] ;  /* 0x006800009c08783b */ /* 0x000fe20000004200 */
[----:B------:R-:W-:Y:S02]  /*56d0*/  IADD3 R100, PT, PT, R5, R102, RZ ;  /* 0x0000006605647210 */ /* 0x000fe40007ffe0ff */
[----:B-1----:R-:W-:Y:S02]  /*56e0*/  FMNMX.FTZ R17, R6, R17, !PT ;  /* 0x0000001106117209 */ /* 0x002fe40007810000 */
[----:B------:R-:W1:Y:S04]  /*56f0*/  SHFL.BFLY PT, R6, R19, 0x2, 0x1f ;  /* 0x0c401f0013067f89 */ /* 0x000e6800000e0000 */
[----:B------:R-:W2:Y:S01]  /*5700*/  SHFL.BFLY PT, R0, R17, 0x1, 0x1f ;  /* 0x0c201f0011007f89 */ /* 0x000ea200000e0000 */
[----:B-1----:R-:W-:-:S02]  /*5710*/  FMNMX.FTZ R6, R19, R6, !PT ;  /* 0x0000000613067209 */ /* 0x002fc40007810000 */
[----:B--2---:R-:W-:-:S03]  /*5720*/  FMNMX.FTZ R0, R17, R0, !PT ;  /* 0x0000000011007209 */ /* 0x004fc60007810000 */
[----:B------:R-:W1:Y:S01]  /*5730*/  SHFL.BFLY PT, R17, R6, 0x1, 0x1f ;  /* 0x0c201f0006117f89 */ /* 0x000e6200000e0000 */
[----:B------:R-:W-:Y:S02]  /*5740*/  FSETP.NEU.FTZ.AND P0, PT, R0, -INF , PT ;  /* 0xff8000000000780b */ /* 0x000fe40003f1d000 */
[----:B-1----:R-:W-:Y:S02]  /*5750*/  FMNMX.FTZ R36, R6, R17, !PT ;  /* 0x0000001106247209 */ /* 0x002fe40007810000 */
[----:B------:R-:W-:Y:S04]  /*5760*/  LDSM.16.MT88.4 R4, [R100+0x6000] ;  /* 0x006000006404783b */ /* 0x000fe80000004200 */
[----:B------:R-:W-:Y:S01]  /*5770*/  LDSM.16.MT88.4 R16, [R160+0x6800] ;  /* 0x00680000a010783b */ /* 0x000fe20000004200 */
[C---:B---3--:R-:W-:Y:S01]  /*5780*/  FMUL.FTZ R24, R25.reuse, R0 ;  /* 0x0000000019187220 */ /* 0x048fe20000410000 */
[----:B------:R-:W-:-:S04]  /*5790*/  FMUL.FTZ R30, R25, R36 ;  /* 0x00000024191e7220 */ /* 0x000fc80000410000 */
        /* <DEDUP_REMOVED lines=18> */
[-CC-:B------:R-:W-:Y:S01]  /*58c0*/  FFMA.FTZ R39, R13, R25.reuse, -R30.reuse ;  /* 0x000000190d277223 */ /* 0x180fe2000001081e */
[-CC-:B------:R-:W-:Y:S01]  /*58d0*/  FFMA.FTZ R38, R71, R25.reuse, -R30.reuse ;  /* 0x0000001947267223 */ /* 0x180fe2000001081e */
[-CC-:B------:R-:W-:Y:S01]  /*58e0*/  FFMA.FTZ R32, R15, R25.reuse, -R30.reuse ;  /* 0x000000190f207223 */ /* 0x180fe2000001081e */
[-CC-:B------:R-:W-:Y:S01]  /*58f0*/  FFMA.FTZ R29, R89, R25.reuse, -R30.reuse ;  /* 0x00000019591d7223 */ /* 0x180fe2000001081e */
[----:B------:R-:W3:Y:S01]  /*5900*/  LDSM.16.MT88.4 R12, [R102+0x6800] ;  /* 0x00680000660c783b */ /* 0x000ee20000004200 */
[----:B------:R-:W4:Y:S01]  /*5910*/  MUFU.EX2 R46, R46 ;  /* 0x0000002e002e7308 */ /* 0x000f220000000800 */
[-C--:B------:R-:W-:Y:S01]  /*5920*/  FFMA.FTZ R48, R67, R25.reuse, -R30 ;  /* 0x0000001943307223 */ /* 0x080fe2000001081e */
[-CC-:B------:R-:W-:Y:S01]  /*5930*/  FFMA.FTZ R55, R55, R25.reuse, -R24.reuse ;  /* 0x0000001937377223 */ /* 0x180fe20000010818 */
[-CC-:B------:R-:W-:Y:S01]  /*5940*/  FFMA.FTZ R52, R193, R25.reuse, -R24.reuse ;  /* 0x00000019c1347223 */ /* 0x180fe20000010818 */
[-C--:B------:R-:W-:Y:S01]  /*5950*/  FFMA.FTZ R44, R195, R25.reuse, -R24 ;  /* 0x00000019c32c7223 */ /* 0x080fe20000010818 */
        /* <DEDUP_REMOVED lines=12> */
[----:B----4-:R-:W-:Y:S01]  /*5a20*/  F2FP.F16.F32.PACK_AB R69, R46, R51 ;  /* 0x000000332e45723e */ /* 0x010fe200000000ff */
        /* <DEDUP_REMOVED lines=13> */
[-C--:B------:R-:W-:Y:S01]  /*5b00*/  FFMA.FTZ R108, R127, R25.reuse, -R24 ;  /* 0x000000197f6c7223 */ /* 0x080fe20000010818 */
[----:B------:R-:W4:Y:S01]  /*5b10*/  MUFU.EX2 R50, R50 ;  /* 0x0000003200327308 */ /* 0x000f220000000800 */
        /* <DEDUP_REMOVED lines=14> */
[----:B------:R-:W-:Y:S01]  /*5c00*/  FFMA.FTZ R122, R61, R25, -R24 ;  /* 0x000000193d7a7223 */ /* 0x000fe20000010818 */
[----:B------:R-:W5:Y:S01]  /*5c10*/  MUFU.EX2 R43, R43 ;  /* 0x0000002b002b7308 */ /* 0x000f620000000800 */
[----:B----4-:R-:W-:Y:S01]  /*5c20*/  F2FP.F16.F32.PACK_AB R68, R50, R53 ;  /* 0x000000353244723e */ /* 0x010fe200000000ff */
[----:B------:R-:W-:Y:S01]  /*5c30*/  FADD.FTZ R51, R51, R46 ;  /* 0x0000002e33337221 */ /* 0x000fe20000010000 */
[----:B------:R-:W-:Y:S01]  /*5c40*/  FADD.FTZ R53, R53, R50 ;  /* 0x0000003235357221 */ /* 0x000fe20000010000 */
[-C--:B------:R-:W-:Y:S01]  /*5c50*/  FFMA.FTZ R188, R26, R25.reuse, -R30 ;  /* 0x000000191abc7223 */ /* 0x080fe2000001081e */
[-CC-:B------:R-:W-:Y:S01]  /*5c60*/  FFMA.FTZ R46, R49, R25.reuse, -R24.reuse ;  /* 0x00000019312e7223 */ /* 0x180fe20000010818 */
[----:B------:R-:W-:Y:S01]  /*5c70*/  FADD.FTZ R50, R42, R51 ;  /* 0x000000332a327221 */ /* 0x000fe20000010000 */
[-C--:B------:R-:W-:Y:S01]  /*5c80*/  FFMA.FTZ R47, R47, R25.reuse, -R24 ;  /* 0x000000192f2f7223 */ /* 0x080fe20000010818 */
[----:B------:R-:W-:Y:S01]  /*5c90*/  MUFU.EX2 R34, R34 ;  /* 0x0000002200227308 */ /* 0x000fe20000000800 */
[-C--:B------:R-:W-:Y:S01]  /*5ca0*/  FFMA.FTZ R41, R41, R25.reuse, -R30 ;  /* 0x0000001929297223 */ /* 0x080fe2000001081e */
[----:B------:R-:W-:Y:S01]  /*5cb0*/  FADD.FTZ R37, R37, R50 ;  /* 0x0000003225257221 */ /* 0x000fe20000010000 */
[-C--:B------:R-:W-:Y:S01]  /*5cc0*/  FFMA.FTZ R31, R31, R25.reuse, -R30 ;  /* 0x000000191f1f7223 */ /* 0x080fe2000001081e */
[-CC-:B------:R-:W-:Y:S01]  /*5cd0*/  FFMA.FTZ R187, R21, R25.reuse, -R24.reuse ;  /* 0x0000001915bb7223 */ /* 0x180fe20000010818 */
[-C--:B------:R-:W-:Y:S01]  /*5ce0*/  FFMA.FTZ R45, R45, R25.reuse, -R24 ;  /* 0x000000192d2d7223 */ /* 0x080fe20000010818 */
[----:B------:R-:W-:Y:S01]  /*5cf0*/  FFMA.FTZ R35, R35, R25, -R30 ;  /* 0x0000001923237223 */ /* 0x000fe2000001081e */
[----:B------:R-:W-:Y:S01]  /*5d00*/  ISETP.GE.AND P0, PT, R20, R171, PT ;  /* 0x000000ab1400720c */ /* 0x000fe20003f06270 */
[----:B------:R-:W-:Y:S01]  /*5d10*/  MUFU.EX2 R33, R33 ;  /* 0x0000002100217308 */ /* 0x000fe20000000800 */
[----:B-----5:R-:W-:-:S07]  /*5d20*/  F2FP.F16.F32.PACK_AB R70, R43, R40 ;  /* 0x000000282b46723e */ /* 0x020fce00000000ff */
[----:B------:R-:W-:Y:S01]  /*5d30*/  MUFU.EX2 R28, R28 ;  /* 0x0000001c001c7308 */ /* 0x000fe20000000800 */
[C---:B-1----:R-:W-:Y:S07]  /*5d40*/  HMMA.16816.F32 R88, R68.reuse, R84, RZ ;  /* 0x000000544458723c */ /* 0x042fee00000018ff */
[----:B------:R-:W-:Y:S01]  /*5d50*/  MUFU.EX2 R27, R27 ;  /* 0x0000001b001b7308 */ /* 0x000fe20000000800 */
[C---:B------:R-:W-:Y:S07]  /*5d60*/  HMMA.16816.F32 R84, R68.reuse, R86, RZ ;  /* 0x000000564454723c */ /* 0x040fee00000018ff */
[----:B------:R-:W-:Y:S01]  /*5d70*/  MUFU.EX2 R39, R39 ;  /* 0x0000002700277308 */ /* 0x000fe20000000800 */
[C---:B------:R-:W-:Y:S07]  /*5d80*/  HMMA.16816.F32 R96, R68.reuse, R92, RZ ;  /* 0x0000005c4460723c */ /* 0x040fee00000018ff */
[----:B------:R-:W1:Y:S01]  /*5d90*/  MUFU.EX2 R38, R38 ;  /* 0x0000002600267308 */ /* 0x000e620000000800 */
[C---:B--2---:R-:W-:Y:S07]  /*5da0*/  HMMA.16816.F32 R80, R68.reuse, R76, RZ ;  /* 0x0000004c4450723c */ /* 0x044fee00000018ff */
[----:B------:R-:W-:Y:S01]  /*5db0*/  MUFU.EX2 R32, R32 ;  /* 0x0000002000207308 */ /* 0x000fe20000000800 */
[C---:B------:R-:W-:Y:S07]  /*5dc0*/  HMMA.16816.F32 R92, R68.reuse, R94, RZ ;  /* 0x0000005e445c723c */ /* 0x040fee00000018ff */
[----:B------:R-:W2:Y:S01]  /*5dd0*/  MUFU.EX2 R29, R29 ;  /* 0x0000001d001d7308 */ /* 0x000ea20000000800 */
[C---:B------:R-:W-:Y:S07]  /*5de0*/  HMMA.16816.F32 R76, R68.reuse, R78, RZ ;  /* 0x0000004e444c723c */ /* 0x040fee00000018ff */
[----:B------:R-:W-:Y:S01]  /*5df0*/  MUFU.EX2 R55, R55 ;  /* 0x0000003700377308 */ /* 0x000fe20000000800 */
[----:B------:R-:W-:Y:S01]  /*5e00*/  HMMA.16816.F32 R72, R68, R4, RZ ;  /* 0x000000044448723c */ /* 0x000fe200000018ff */
[----:B-1----:R-:W-:-:S02]  /*5e10*/  F2FP.F16.F32.PACK_AB R4, R38, R39 ;  /* 0x000000272604723e */ /* 0x002fc400000000ff */
[----:B------:R-:W-:-:S04]  /*5e20*/  F2FP.F16.F32.PACK_AB R5, R33, R34 ;  /* 0x000000222105723e */ /* 0x000fc800000000ff */
[----:B------:R-:W-:Y:S01]  /*5e30*/  MUFU.EX2 R52, R52 ;  /* 0x0000003400347308 */ /* 0x000fe20000000800 */
[----:B------:R-:W-:Y:S01]  /*5e40*/  HMMA.16816.F32 R68, R68, R6, RZ ;  /* 0x000000064444723c */ /* 0x000fe200000018ff */
[----:B--2---:R-:W-:Y:S02]  /*5e50*/  F2FP.F16.F32.PACK_AB R6, R29, R32 ;  /* 0x000000201d06723e */ /* 0x004fe400000000ff */
[----:B------:R-:W-:-:S04]  /*5e60*/  F2FP.F16.F32.PACK_AB R7, R27, R28 ;  /* 0x0000001c1b07723e */ /* 0x000fc800000000ff */
[----:B------:R-:W-:Y:S03]  /*5e70*/  MUFU.EX2 R44, R44 ;  /* 0x0000002c002c7308 */ /* 0x000fe60000000800 */
[C---:B------:R-:W-:Y:S05]  /*5e80*/  HMMA.16816.F32 R88, R4.reuse, R8, R88 ;  /* 0x000000080458723c */ /* 0x040fea0000001858 */
[----:B------:R-:W-:Y:S03]  /*5e90*/  MUFU.EX2 R57, R57 ;  /* 0x0000003900397308 */ /* 0x000fe60000000800 */
[C---:B------:R-:W-:Y:S01]  /*5ea0*/  HMMA.16816.F32 R84, R4.reuse, R10, R84 ;  /* 0x0000000a0454723c */ /* 0x040fe20000001854 */
[----:B------:R-:W1:Y:S04]  /*5eb0*/  LDSM.16.MT88.4 R8, [R100+0x6800] ;  /* 0x006800006408783b */ /* 0x000e680000004200 */
[----:B------:R-:W2:Y:S03]  /*5ec0*/  MUFU.EX2 R48, R48 ;  /* 0x0000003000307308 */ /* 0x000ea60000000800 */
[C---:B---3--:R-:W-:Y:S05]  /*5ed0*/  HMMA.16816.F32 R80, R4.reuse, R12, R80 ;  /* 0x0000000c0450723c */ /* 0x048fea0000001850 */
        /* <DEDUP_REMOVED lines=64> */
[----:B------:R-:W5:Y:S01]  /*62e0*/  LDSM.16.MT88.4 R8, [R102+0x8000] ;  /* 0x008000006608783b */ /* 0x000f620000004200 */
[----:B--2---:R-:W-:-:S02]  /*62f0*/  F2FP.F16.F32.PACK_AB R4, R137, R104 ;  /* 0x000000688904723e */ /* 0x004fc400000000ff */
[----:B------:R-:W-:-:S03]  /*6300*/  F2FP.F16.F32.PACK_AB R5, R66, R135 ;  /* 0x000000874205723e */ /* 0x000fc600000000ff */
[----:B------:R-:W2:Y:S01]  /*6310*/  MUFU.EX2 R119, R119 ;  /* 0x0000007700777308 */ /* 0x000ea20000000800 */
[----:B----4-:R-:W-:Y:S02]  /*6320*/  F2FP.F16.F32.PACK_AB R6, R106, R139 ;  /* 0x0000008b6a06723e */ /* 0x010fe400000000ff */
[----:B-1----:R-:W-:-:S05]  /*6330*/  F2FP.F16.F32.PACK_AB R7, R141, R64 ;  /* 0x000000408d07723e */ /* 0x002fca00000000ff */
        /* <DEDUP_REMOVED lines=13> */
[C---:B------:R-:W-:Y:S01]  /*6410*/  HMMA.16816.F32 R76, R4.reuse, R10, R76 ;  /* 0x0000000a044c723c */ /* 0x040fe2000000184c */
[----:B------:R-:W5:Y:S05]  /*6420*/  LDSM.16.MT88.4 R8, [R156+0x8800] ;  /* 0x008800009c08783b */ /* 0x000f6a0000004200 */
[----:B------:R-:W-:Y:S02]  /*6430*/  MUFU.EX2 R63, R63 ;  /* 0x0000003f003f7308 */ /* 0x000fe40000000800 */
[C---:B---3--:R-:W-:Y:S06]  /*6440*/  HMMA.16816.F32 R72, R4.reuse, R12, R72 ;  /* 0x0000000c0448723c */ /* 0x048fec0000001848 */
[----:B------:R-:W3:Y:S02]  /*6450*/  MUFU.EX2 R120, R120 ;  /* 0x0000007800787308 */ /* 0x000ee40000000800 */
[----:B------:R-:W-:Y:S01]  /*6460*/  HMMA.16816.F32 R68, R4, R14, R68 ;  /* 0x0000000e0444723c */ /* 0x000fe20000001844 */
[----:B------:R-:W3:Y:S01]  /*6470*/  LDSM.16.MT88.4 R12, [R102+0x8800] ;  /* 0x00880000660c783b */ /* 0x000ee20000004200 */
[----:B------:R-:W-:-:S02]  /*6480*/  F2FP.F16.F32.PACK_AB R4, R125, R112 ;  /* 0x000000707d04723e */ /* 0x000fc400000000ff */
[----:B------:R-:W-:Y:S02]  /*6490*/  F2FP.F16.F32.PACK_AB R5, R129, R110 ;  /* 0x0000006e8105723e */ /* 0x000fe400000000ff */
[----:B------:R-:W3:Y:S01]  /*64a0*/  MUFU.EX2 R122, R122 ;  /* 0x0000007a007a7308 */ /* 0x000ee20000000800 */
[----:B--2---:R-:W-:Y:S02]  /*64b0*/  F2FP.F16.F32.PACK_AB R6, R119, R114 ;  /* 0x000000727706723e */ /* 0x004fe400000000ff */
[----:B-1----:R-:W-:-:S05]  /*64c0*/  F2FP.F16.F32.PACK_AB R7, R121, R108 ;  /* 0x0000006c7907723e */ /* 0x002fca00000000ff */
[----:B------:R-:W-:Y:S02]  /*64d0*/  MUFU.EX2 R46, R46 ;  /* 0x0000002e002e7308 */ /* 0x000fe40000000800 */
        /* <DEDUP_REMOVED lines=15> */
[C---:B-1----:R-:W-:Y:S08]  /*65d0*/  HMMA.16816.F32 R72, R4.reuse, R8, R72 ;  /* 0x000000080448723c */ /* 0x042ff00000001848 */
[----:B------:R-:W-:Y:S01]  /*65e0*/  HMMA.16816.F32 R68, R4, R10, R68 ;  /* 0x0000000a0444723c */ /* 0x000fe20000001844 */
[----:B------:R-:W1:Y:S01]  /*65f0*/  LDSM.16.MT88.4 R8, [R156+0x9000] ;  /* 0x009000009c08783b */ /* 0x000e620000004200 */
[----:B------:R-:W-:-:S02]  /*6600*/  F2FP.F16.F32.PACK_AB R4, R118, R105 ;  /* 0x000000697604723e */ /* 0x000fc400000000ff */
[----:B------:R-:W-:Y:S02]  /*6610*/  F2FP.F16.F32.PACK_AB R5, R116, R109 ;  /* 0x0000006d7405723e */ /* 0x000fe400000000ff */
[----:B------:R-:W-:Y:S02]  /*6620*/  F2FP.F16.F32.PACK_AB R6, R120, R63 ;  /* 0x0000003f7806723e */ /* 0x000fe400000000ff */
[----:B------:R-:W-:-:S07]  /*6630*/  F2FP.F16.F32.PACK_AB R7, R122, R103 ;  /* 0x000000677a07723e */ /* 0x000fce00000000ff */
[C---:B--2---:R-:W-:Y:S08]  /*6640*/  HMMA.16816.F32 R96, R4.reuse, R12, R96 ;  /* 0x0000000c0460723c */ /* 0x044ff00000001860 */
        /* <DEDUP_REMOVED lines=8> */
[----:B------:R-:W-:Y:S01]  /*66d0*/  FADD.FTZ R8, R43, R8 ;  /* 0x000000082b087221 */ /* 0x000fe20000010000 */
[----:B------:R-:W-:Y:S02]  /*66e0*/  FADD.FTZ R33, R33, R40 ;  /* 0x0000002821217221 */ /* 0x000fe40000010000 */
[----:B------:R-:W-:Y:S01]  /*66f0*/  HMMA.16816.F32 R84, R4, R10, R84 ;  /* 0x0000000a0454723c */ /* 0x000fe20000001854 */
[----:B------:R-:W-:Y:S01]  /*6700*/  FADD.FTZ R37, R39, R8 ;  /* 0x0000000827257221 */ /* 0x000fe20000010000 */
[----:B------:R-:W-:Y:S01]  /*6710*/  FADD.FTZ R16, R28, R33 ;  /* 0x000000211c107221 */ /* 0x000fe20000010000 */
[----:B------:R-:W3:Y:S02]  /*6720*/  LDSM.16.MT88.4 R8, [R160+0x9800] ;  /* 0x00980000a008783b */ /* 0x000ee40000004200 */
[----:B------:R-:W-:Y:S01]  /*6730*/  FADD.FTZ R37, R38, R37 ;  /* 0x0000002526257221 */ /* 0x000fe20000010000 */
[----:B------:R-:W-:-:S03]  /*6740*/  FADD.FTZ R16, R27, R16 ;  /* 0x000000101b107221 */ /* 0x000fc60000010000 */
[----:B------:R-:W-:Y:S01]  /*6750*/  FADD.FTZ R32, R32, R37 ;  /* 0x0000002520207221 */ /* 0x000fe20000010000 */
[----:B------:R-:W-:Y:S01]  /*6760*/  FADD.FTZ R55, R55, R16 ;  /* 0x0000001037377221 */ /* 0x000fe20000010000 */
[----:B--2---:R-:W-:Y:S01]  /*6770*/  HMMA.16816.F32 R72, R4, R12, R72 ;  /* 0x0000000c0448723c */ /* 0x004fe20000001848 */
[----:B------:R-:W2:Y:S01]  /*6780*/  LDSM.16.MT88.4 R16, [R156+0x9800] ;  /* 0x009800009c10783b */ /* 0x000ea20000004200 */
[----:B------:R-:W-:Y:S01]  /*6790*/  FADD.FTZ R26, R29, R32 ;  /* 0x000000201d1a7221 */ /* 0x000fe20000010000 */
[----:B------:R-:W-:-:S03]  /*67a0*/  FADD.FTZ R21, R52, R55 ;  /* 0x0000003734157221 */ /* 0x000fc60000010000 */
[----:B------:R-:W-:Y:S01]  /*67b0*/  FADD.FTZ R57, R57, R26 ;  /* 0x0000001a39397221 */ /* 0x000fe20000010000 */
[----:B------:R-:W-:Y:S01]  /*67c0*/  FADD.FTZ R12, R44, R21 ;  /* 0x000000152c0c7221 */ /* 0x000fe20000010000 */
[----:B------:R-:W-:Y:S01]  /*67d0*/  HMMA.16816.F32 R68, R4, R14, R68 ;  /* 0x0000000e0444723c */ /* 0x000fe20000001844 */
[----:B-1----:R-:W-:Y:S01]  /*67e0*/  F2FP.F16.F32.PACK_AB R4, R34, R41 ;  /* 0x000000292204723e */ /* 0x002fe200000000ff */
[----:B------:R-:W-:Y:S01]  /*67f0*/  FADD.FTZ R48, R48, R57 ;  /* 0x0000003930307221 */ /* 0x000fe20000010000 */
[----:B------:R-:W-:Y:S01]  /*6800*/  FADD.FTZ R12, R67, R12 ;  /* 0x0000000c430c7221 */ /* 0x000fe20000010000 */
[----:B------:R-:W-:Y:S02]  /*6810*/  F2FP.F16.F32.PACK_AB R5, R47, R46 ;  /* 0x0000002e2f05723e */ /* 0x000fe400000000ff */
[----:B------:R-:W-:Y:S01]  /*6820*/  FADD.FTZ R65, R65, R48 ;  /* 0x0000003041417221 */ /* 0x000fe20000010000 */
[----:B------:R-:W-:Y:S01]  /*6830*/  FADD.FTZ R21, R113, R12 ;  /* 0x0000000c71157221 */ /* 0x000fe20000010000 */
[----:B------:R-:W-:Y:S01]  /*6840*/  F2FP.F16.F32.PACK_AB R6, R188, R31 ;  /* 0x0000001fbc06723e */ /* 0x000fe200000000ff */
[----:B------:R-:W1:Y:S01]  /*6850*/  LDSM.16.MT88.4 R12, [R102+0x9800] ;  /* 0x00980000660c783b */ /* 0x000e620000004200 */
[----:B------:R-:W-:Y:S01]  /*6860*/  FADD.FTZ R65, R54, R65 ;  /* 0x0000004136417221 */ /* 0x000fe20000010000 */
[----:B------:R-:W-:Y:S01]  /*6870*/  FADD.FTZ R21, R58, R21 ;  /* 0x000000153a157221 */ /* 0x000fe20000010000 */
[----:B------:R-:W-:-:S02]  /*6880*/  F2FP.F16.F32.PACK_AB R7, R187, R42 ;  /* 0x0000002abb07723e */ /* 0x000fc400000000ff */
[----:B------:R-:W-:Y:S01]  /*6890*/  FADD.FTZ R24, R60, R65 ;  /* 0x000000413c187221 */ /* 0x000fe20000010000 */
[----:B------:R-:W-:-:S03]  /*68a0*/  FADD.FTZ R56, R56, R21 ;  /* 0x0000001538387221 */ /* 0x000fc60000010000 */
        /* <DEDUP_REMOVED lines=9> */
[----:B------:R-:W3:Y:S01]  /*6940*/  LDSM.16.MT88.4 R8, [R100+0x9800] ;  /* 0x009800006408783b */ /* 0x000ee20000004200 */
[----:B------:R-:W-:Y:S01]  /*6950*/  FADD.FTZ R24, R137, R24 ;  /* 0x0000001889187221 */ /* 0x000fe20000010000 */
        /* <DEDUP_REMOVED lines=36> */
[----:B------:R-:W-:Y:S02]  /*6ba0*/  IMAD.MOV.U32 R103, RZ, RZ, R0 ;  /* 0x000000ffff677224 */ /* 0x000fe400078e0000 */
[----:B------:R-:W-:Y:S01]  /*6bb0*/  IMAD.MOV.U32 R101, RZ, RZ, R36 ;  /* 0x000000ffff657224 */ /* 0x000fe200078e0024 */
[----:B------:R-:W-:-:S13]  /*6bc0*/  ISETP.NE.AND.EX P2, PT, R23, RZ, PT, P2 ;  /* 0x000000ff1700720c */ /* 0x000fda0003f45320 */
.L_x_9750:
        /* <DEDUP_REMOVED lines=80> */
.L_x_9745:
[----:B------:R-:W-:Y:S05]  /*70d0*/  BSYNC.RECONVERGENT B0 ;  /* 0x0000000000007941 */ /* 0x000fea0003800200 */
.L_x_9744:
        /* <DEDUP_REMOVED lines=28> */
[----:B------:R-:W-:Y:S03]  /*72a0*/  IADD3 R178, PT, PT, R178, -0x1, RZ ;  /* 0xffffffffb2b27810 */ /* 0x000fe60007ffe0ff */
[----:B------:R-:W-:Y:S01]  /*72b0*/  @!P0 IMAD.WIDE.U32 R198, R168, 0xa0, R198 ;  /* 0x000000a0a8c68825 */ /* 0x000fe200078e00c6 */
[----:B------:R-:W-:Y:S02]  /*72c0*/  @!P0 IADD3 R197, PT, PT, R190, R197, RZ ;  /* 0x000000c5bec58210 */ /* 0x000fe40007ffe0ff */
[----:B------:R-:W-:Y:S01]  /*72d0*/  @P0 STS.128 [R179+0x7000], RZ ;  /* 0x007000ffb3000388 */ /* 0x000fe20000000c00 */
[C---:B------:R-:W-:Y:S02]  /*72e0*/  @!P0 LEA R190, P3, R168.reuse, R192, 0x7 ;  /* 0x000000c0a8be8211 */ /* 0x040fe400078638ff */
[----:B------:R-:W-:Y:S02]  /*72f0*/  @!P0 IADD3 R199, PT, PT, R189, R199, RZ ;  /* 0x000000c7bdc78210 */ /* 0x000fe40007ffe0ff */
[----:B------:R-:W-:Y:S02]  /*7300*/  @!P0 LEA.HI.X R191, R168, R193, R169, 0x7, P3 ;  /* 0x000000c1a8bf8211 */ /* 0x000fe400018f3ca9 */
        /* <DEDUP_REMOVED lines=216> */
[-C--:B------:R-:W-:Y:S01]  /*8090*/  FMUL.FTZ R244, R63, R0.reuse ;  /* 0x000000003ff47220 */ /* 0x080fe20000410000 */
[-C--:B---3--:R-:W-:Y:S01]  /*80a0*/  FMUL.FTZ R189, R64, R0.reuse ;  /* 0x0000000040bd7220 */ /* 0x088fe20000410000 */
        /* <DEDUP_REMOVED lines=95> */
[----:B------:R-:W-:Y:S01]  /*86a0*/  SEL R7, R7, R10, !P5 ;  /* 0x0000000a07077207 */ /* 0x000fe20006800000 */
[----:B------:R-:W3:Y:S01]  /*86b0*/  LD.E.64 R8, desc[UR4][R2.64+0x38] ;  /* 0x0000380402087980 */ /* 0x000ee2000c101b00 */
        /* <DEDUP_REMOVED lines=21> */
.L_x_9749:
[----:B------:R-:W-:Y:S05]  /*8810*/  BSYNC.RECONVERGENT B0 ;  /* 0x0000000000007941 */ /* 0x000fea0003800200 */
.L_x_9748:
        /* <DEDUP_REMOVED lines=64> */
.L_x_9747:
[----:B------:R-:W-:Y:S05]  /*8c20*/  BSYNC.RECONVERGENT B1 ;  /* 0x0000000000017941 */ /* 0x000fea0003800200 */
.L_x_9746:
        /* <DEDUP_REMOVED lines=410> */
.L_x_9743:
        /* <DEDUP_REMOVED lines=10> */
.L_x_9758:
        /* <DEDUP_REMOVED lines=93> */
[----:B-1----:R-:W-:Y:S01]  /*ac40*/  @P1 FMUL.FTZ R18, R18, 0.69314718246459960938 ;  /* 0x3f31721812121820 */ /* 0x002fe20000410000 */
[----:B---3--:R-:W-:-:S02]  /*ac50*/  LOP3.LUT R12, R37, 0x1f8, RZ, 0xc0, !PT ;  /* 0x000001f8250c7812 */ /* 0x008fc400078ec0ff */
[----:B------:R-:W-:Y:S01]  /*ac60*/  LOP3.LUT R7, R8, 0x10, RZ, 0xc0, !PT ;  /* 0x0000001008077812 */ /* 0x000fe200078ec0ff */
[C---:B-----5:R-:W-:Y:S01]  /*ac70*/  @P1 FFMA.FTZ R38, R5.reuse, R36, R18 ;  /* 0x0000002405261223 */ /* 0x060fe20000010012 */
[----:B------:R-:W-:Y:S01]  /*ac80*/  BAR.SYNC.DEFER_BLOCKING 0x0 ;  /* 0x0000000000007b1d */ /* 0x000fe20000010000 */
[----:B------:R-:W-:Y:S01]  /*ac90*/  LOP3.LUT P1, RZ, R4, 0x3, RZ, 0xc0, !PT ;  /* 0x0000000304ff7812 */ /* 0x000fe2000782c0ff */
[----:B------:R-:W-:Y:S01]  /*aca0*/  @P0 FMUL.FTZ R6, R6, 0.69314718246459960938 ;  /* 0x3f31721806060820 */ /* 0x000fe20000410000 */
[----:B------:R-:W-:Y:S02]  /*acb0*/  LOP3.LUT R4, R12, 0x38, R9, 0x78, !PT ;  /* 0x000000380c047812 */ /* 0x000fe400078e7809 */
[----:B------:R-:W-:Y:S01]  /*acc0*/  MOV R36, 0xff800000 ;  /* 0xff80000000247802 */ /* 0x000fe20000000f00 */
[----:B------:R-:W-:Y:S01]  /*acd0*/  @P0 FFMA.FTZ R36, R5, R0, R6 ;  /* 0x0000000005240223 */ /* 0x000fe20000010006 */
[----:B------:R-:W-:Y:S02]  /*ace0*/  LOP3.LUT R12, R9, 0x30, RZ, 0xc0, !PT ;  /* 0x00000030090c7812 */ /* 0x000fe400078ec0ff */
        /* <DEDUP_REMOVED lines=24> */
.L_x_9753:
[----:B------:R-:W-:Y:S05]  /*ae70*/  BSYNC.RECONVERGENT B0 ;  /* 0x0000000000007941 */ /* 0x000fea0003800200 */
.L_x_9752:
[----:B------:R5:W4:Y:S01]  /*ae80*/  LD.E R2, desc[UR4][R2.64+0xc0] ;  /* 0x0000c00402027980 */ /* 0x000b22000c101900 */
[C---:B---3--:R-:W-:Y:S01]  /*ae90*/  LOP3.LUT R36, R37.reuse, 0xfc0, RZ, 0xc0, !PT ;  /* 0x00000fc025247812 */ /* 0x048fe200078ec0ff */
[----:B------:R-:W-:Y:S01]  /*aea0*/  IMAD R40, R182, R40, RZ ;  /* 0x00000028b6287224 */ /* 0x000fe200078e02ff */
[----:B-12---:R-:W1:Y:S02]  /*aeb0*/  S2R R0, SR_TID.X ;  /* 0x0000000000007919 */ /* 0x006e640000002100 */
[----:B------:R-:W-:Y:S01]  /*aec0*/  LOP3.LUT R39, R36, 0x3c, R37, 0xf8, !PT ;  /* 0x0000003c24277812 */ /* 0x000fe200078ef825 */
[----:B------:R-:W-:Y:S01]  /*aed0*/  IMAD.MOV.U32 R177, RZ, RZ, 0x0 ;  /* 0x00000000ffb17424 */ /* 0x000fe200078e00ff */
[----:B------:R-:W-:Y:S02]  /*aee0*/  LOP3.LUT R37, R37, 0x3c, RZ, 0xc0, !PT ;  /* 0x0000003c25257812 */ /* 0x000fe400078ec0ff */
[----:B------:R-:W-:-:S04]  /*aef0*/  IADD3 R39, P0, PT, R40, R39, RZ ;  /* 0x0000002728277210 */ /* 0x000fc80007f1e0ff */
[----:B------:R-:W-:Y:S02]  /*af00*/  LEA.HI.X.SX32 R40, R40, RZ, 0x1, P0 ;  /* 0x000000ff28287211 */ /* 0x000fe400000f0eff */
[----:B------:R-:W-:Y:S02]  /*af10*/  LEA R36, P2, R39, R44, 0x2 ;  /* 0x0000002c27247211 */ /* 0x000fe400078410ff */
[----:B-1----:R-:W-:-:S05]  /*af20*/  SHF.R.U32.HI R41, RZ, 0x4, R0 ;  /* 0x00000004ff297819 */ /* 0x002fca0000011600 */
[C---:B-----5:R-:W-:Y:S02]  /*af30*/  VIADD R3, R41.reuse, 0x8 ;  /* 0x0000000829037836 */ /* 0x060fe40000000000 */
[----:B------:R-:W-:Y:S01]  /*af40*/  VIADD R43, R41, 0x18 ;  /* 0x00000018292b7836 */ /* 0x000fe20000000000 */
[----:B----4-:R-:W-:Y:S02]  /*af50*/  ISETP.GE.AND P0, PT, R37, R2, PT ;  /* 0x000000022500720c */ /* 0x010fe40003f06270 */
[----:B------:R-:W-:Y:S01]  /*af60*/  LEA.HI.X R37, R39, R45, R40, 0x2, P2 ;  /* 0x0000002d27257211 */ /* 0x000fe200010f1428 */
[C---:B------:R-:W-:Y:S01]  /*af70*/  VIADD R39, R41.reuse, 0x10 ;  /* 0x0000001029277836 */ /* 0x040fe20000000000 */
[-C--:B------:R-:W-:Y:S02]  /*af80*/  ISETP.GE.OR P1, PT, R41, R170.reuse, P0 ;  /* 0x000000aa2900720c */ /* 0x080fe40000726670 */
[-C--:B------:R-:W-:Y:S01]  /*af90*/  ISETP.GE.OR P6, PT, R3, R170.reuse, P0 ;  /* 0x000000aa0300720c */ /* 0x080fe200007c6670 */
[----:B------:R-:W-:Y:S01]  /*afa0*/  VIADD R3, R41, 0x20 ;  /* 0x0000002029037836 */ /* 0x000fe20000000000 */
[-C--:B------:R-:W-:Y:S01]  /*afb0*/  ISETP.GE.OR P5, PT, R39, R170.reuse, P0 ;  /* 0x000000aa2700720c */ /* 0x080fe200007a6670 */
[----:B------:R-:W-:Y:S01]  /*afc0*/  VIADD R39, R41, 0x28 ;  /* 0x0000002829277836 */ /* 0x000fe20000000000 */
[----:B------:R-:W-:-:S02]  /*afd0*/  ISETP.GE.OR P4, PT, R43, R170, P0 ;  /* 0x000000aa2b00720c */ /* 0x000fc40000786670 */
[-C--:B------:R-:W-:Y:S01]  /*afe0*/  ISETP.GE.OR P3, PT, R3, R170.reuse, P0 ;  /* 0x000000aa0300720c */ /* 0x080fe20000766670 */
[----:B------:R-:W-:Y:S01]  /*aff0*/  VIADD R3, R41, 0x30 ;  /* 0x0000003029037836 */ /* 0x000fe20000000000 */
[-C--:B------:R-:W-:Y:S01]  /*b000*/  ISETP.GE.OR P2, PT, R39, R170.reuse, P0 ;  /* 0x000000aa2700720c */ /* 0x080fe20000746670 */
[----:B------:R-:W-:Y:S02]  /*b010*/  VIADD R41, R41, 0x38 ;  /* 0x0000003829297836 */ /* 0x000fe40000000000 */
        /* <DEDUP_REMOVED lines=9> */
[----:B-1----:R-:W-:Y:S05]  /*b0b0*/  @P0 RET.REL.NODEC R176 `(_ZN5flash24flash_fwd_splitkv_kernelI23Flash_fwd_kernel_traitsILi64ELi64ELi128ELi4ELb0ELb0EN7cutlass6half_tE19Flash_kernel_traitsILi64ELi64ELi128ELi4ES3_EELb0ELb0ELb0ELb0ELb0ELb1ELb1ELb0EEEvNS_16Flash_fwd_paramsE) ;  /* 0xffffff4cb0d00950 */ /* 0x002fea0003c3ffff */
[----:B------:R-:W-:Y:S01]  /*b0c0*/  MOV R177, 0x0 ;  /* 0x0000000000b17802 */ /* 0x000fe20000000f00 */
[----:B------:R1:W-:Y:S03]  /*b0d0*/  ST.E.128 desc[UR4][R36.64+0x3800], R4 ;  /* 0x0038000424007985 */ /* 0x0003e6000c101d04 */
[----:B-1----:R-:W-:Y:S05]  /*b0e0*/  RET.REL.NODEC R176 `(_ZN5flash24flash_fwd_splitkv_kernelI23Flash_fwd_kernel_traitsILi64ELi64ELi128ELi4ELb0ELb0EN7cutlass6half_tE19Flash_kernel_traitsILi64ELi64ELi128ELi4ES3_EELb0ELb0ELb0ELb0ELb0ELb1ELb1ELb0EEEvNS_16Flash_fwd_paramsE) ;  /* 0xffffff4cb0c47950 */ /* 0x002fea0003c3ffff */
.L_x_9751:
[----:B------:R-:W-:Y:S01]  /*b0f0*/  MOV R9, 0x2 ;  /* 0x0000000200097802 */ /* 0x000fe20000000f00 */
[----:B------:R-:W-:Y:S01]  /*b100*/  IMAD.MOV.U32 R4, RZ, RZ, 0x1f ;  /* 0x0000001fff047424 */ /* 0x000fe200078e00ff */
[----:B------:R-:W-:-:S07]  /*b110*/  MOV R6, 0xffffffff ;  /* 0xffffffff00067802 */ /* 0x000fce0000000f00 */
[----:B-1---5:R-:W-:Y:S05]  /*b120*/  WARPSYNC.COLLECTIVE R6, `(.L_x_9754) ;  /* 0x0000000006087348 */ /* 0x022fea0003c00000 */
[----:B------:R2:W3:Y:S02]  /*b130*/  SHFL.BFLY P0, R11, R188, R9, R4 ;  /* 0x0c000009bc0b7389 */ /* 0x0004e40000000004 */
[----:B-123-5:R-:W-:Y:S05]  /*b140*/  ENDCOLLECTIVE ;  /* 0x000000000000791b */ /* 0x02efea0003800000 */
.L_x_9754:
[----:B------:R-:W-:Y:S02]  /*b150*/  IMAD.MOV.U32 R7, RZ, RZ, R11 ;  /* 0x000000ffff077224 */ /* 0x000fe400078e000b */
[----:B------:R-:W-:Y:S02]  /*b160*/  IMAD.MOV.U32 R9, RZ, RZ, 0x1 ;  /* 0x00000001ff097424 */ /* 0x000fe400078e00ff */
[----:B------:R-:W-:-:S05]  /*b170*/  FADD.FTZ R10, R7, R188 ;  /* 0x000000bc070a7221 */ /* 0x000fca0000010000 */
[----:B------:R-:W-:-:S07]  /*b180*/  MOV R188, R10 ;  /* 0x0000000a00bc7202 */ /* 0x000fce0000000f00 */
[----:B------:R-:W-:Y:S05]  /*b190*/  WARPSYNC.COLLECTIVE R6, `(.L_x_9755) ;  /* 0x0000000006087348 */ /* 0x000fea0003c00000 */
[----:B------:R1:W2:Y:S02]  /*b1a0*/  SHFL.BFLY P0, R11, R188, R9, R4 ;  /* 0x0c000009bc0b7389 */ /* 0x0002a40000000004 */
[----:B-12---:R-:W-:Y:S05]  /*b1b0*/  ENDCOLLECTIVE ;  /* 0x000000000000791b */ /* 0x006fea0003800000 */
.L_x_9755:
[----:B------:R-:W-:Y:S01]  /*b1c0*/  MOV R188, R187 ;  /* 0x000000bb00bc7202 */ /* 0x000fe20000000f00 */
[----:B------:R-:W-:Y:S01]  /*b1d0*/  IMAD.MOV.U32 R9, RZ, RZ, 0x2 ;  /* 0x00000002ff097424 */ /* 0x000fe200078e00ff */
[----:B------:R-:W-:-:S07]  /*b1e0*/  MOV R7, R11 ;  /* 0x0000000b00077202 */ /* 0x000fce0000000f00 */
[----:B------:R-:W-:Y:S05]  /*b1f0*/  WARPSYNC.COLLECTIVE R6, `(.L_x_9756) ;  /* 0x0000000006087348 */ /* 0x000fea0003c00000 */
[----:B------:R1:W2:Y:S02]  /*b200*/  SHFL.BFLY P0, R11, R188, R9, R4 ;  /* 0x0c000009bc0b7389 */ /* 0x0002a40000000004 */
[----:B-12---:R-:W-:Y:S05]  /*b210*/  ENDCOLLECTIVE ;  /* 0x000000000000791b */ /* 0x006fea0003800000 */
.L_x_9756:
[----:B------:R-:W-:Y:S01]  /*b220*/  FADD.FTZ R7, R10, R7 ;  /* 0x000000070a077221 */ /* 0x000fe20000010000 */
[----:B------:R-:W-:Y:S01]  /*b230*/  FADD.FTZ R8, R11, R187 ;  /* 0x000000bb0b087221 */ /* 0x000fe20000010000 */
[----:B------:R-:W-:-:S04]  /*b240*/  MOV R9, 0x1 ;  /* 0x0000000100097802 */ /* 0x000fc80000000f00 */
[----:B------:R-:W-:-:S07]  /*b250*/  MOV R188, R8 ;  /* 0x0000000800bc7202 */ /* 0x000fce0000000f00 */
[----:B------:R-:W-:Y:S05]  /*b260*/  WARPSYNC.COLLECTIVE R6, `(.L_x_9757) ;  /* 0x0000000006087348 */ /* 0x000fea0003c00000 */
[----:B------:R1:W2:Y:S02]  /*b270*/  SHFL.BFLY P0, R11, R188, R9, R4 ;  /* 0x0c000009bc0b7389 */ /* 0x0002a40000000004 */
[----:B-12---:R-:W-:Y:S05]  /*b280*/  ENDCOLLECTIVE ;  /* 0x000000000000791b */ /* 0x006fea0003800000 */
.L_x_9757:
[----:B------:R-:W-:Y:S05]  /*b290*/  BRA `(.L_x_9758) ;  /* 0xfffffff000f47947 */ /* 0x000fea000383ffff */
.L_x_9759:
        /* <DEDUP_REMOVED lines=14> */
.L_x_14795:


//--------------------- .text._ZN5flash24flash_fwd_splitkv_kernelI23Flash_fwd_kernel_traitsILi64ELi64ELi128ELi4ELb0ELb0EN7cutlass6half_tE19Flash_kernel_traitsILi64ELi64ELi128ELi4ES3_EELb0ELb0ELb0ELb0ELb0ELb0ELb1ELb1EEEvNS_16Flash_fwd_paramsE --------------------------
	.section	.text._ZN5flash24flash_fwd_splitkv_kernelI23Flash_fwd_kernel_traitsILi64ELi64ELi128ELi4ELb0ELb0EN7cutlass6half_tE19Flash_kernel_traitsILi64ELi64ELi128ELi4ES3_EELb0ELb0ELb0ELb0ELb0ELb0ELb1ELb1EEEvNS_16Flash_fwd_paramsE,"ax",@progbits
	.align	128
        .global         _ZN5flash24flash_fwd_splitkv_kernelI23Flash_fwd_kernel_traitsILi64ELi64ELi128ELi4ELb0ELb0EN7cutlass6half_tE19Flash_kernel_traitsILi64ELi64ELi128ELi4ES3_EELb0ELb0ELb0ELb0ELb0ELb0ELb1ELb1EEEvNS_16Flash_fwd_paramsE
        .type           _ZN5flash24flash_fwd_splitkv_kernelI23Flash_fwd_kernel_traitsILi64ELi64ELi128ELi4ELb0ELb0EN7cutlass6half_tE19Flash_kernel_traitsILi64ELi64ELi128ELi4ES3_EELb0ELb0ELb0ELb0ELb0ELb0ELb1ELb1EEEvNS_16Flash_fwd_paramsE,@function
        .size           _ZN5flash24flash_fwd_splitkv_kernelI23Flash_fwd_kernel_traitsILi64ELi64ELi128ELi4ELb0ELb0EN7cutlass6half_tE19Flash_kernel_traitsILi64ELi64ELi128ELi4ES3_EELb0ELb0ELb0ELb0ELb0ELb0ELb1ELb1EEEvNS_16Flash_fwd_paramsE,(.L_x_14796 - _ZN5flash24flash_fwd_splitkv_kernelI23Flash_fwd_kernel_traitsILi64ELi64ELi128ELi4ELb0ELb0EN7cutlass6half_tE19Flash_kernel_traitsILi64ELi64ELi128ELi4ES3_EELb0ELb0ELb0ELb0ELb0ELb0ELb1ELb1EEEvNS_16Flash_fwd_paramsE)
        .other          _ZN5flash24flash_fwd_splitkv_kernelI23Flash_fwd_kernel_traitsILi64ELi64ELi128ELi4ELb0ELb0EN7cutlass6half_tE19Flash_kernel_traitsILi64ELi64ELi128ELi4ES3_EELb0ELb0ELb0ELb0ELb0ELb0ELb1ELb1EEEvNS_16Flash_fwd_paramsE,@"STO_CUDA_ENTRY STV_DEFAULT"
_ZN5flash24flash_fwd_splitkv_kernelI23Flash_fwd_kernel_traitsILi64ELi64ELi128ELi4ELb0ELb0EN7cutlass6half_tE19Flash_kernel_traitsILi64ELi64ELi128ELi4ES3_EELb0ELb0ELb0ELb0ELb0ELb0ELb1ELb1EEEvNS_16Flash_fwd_paramsE:
.text._ZN5flash24flash_fwd_splitkv_kernelI23Flash_fwd_kernel_traitsILi64ELi64ELi128ELi4ELb0ELb0EN7cutlass6half_tE19Flash_kernel_traitsILi64ELi64ELi128ELi4ES3_EELb0ELb0ELb0ELb0ELb0ELb0ELb1ELb1EEEvNS_16Flash_fwd_paramsE:
[----:B------:R-:W-:Y:S08]  /*0000*/  LDC R1, c[0x0][0x37c] ;  /* 0x0000df00ff017b82 */ /* 0x000ff00000000800 */
[----:B------:R-:W1:Y:S01]  /*0010*/  LDC R3, c[0x0][0x3e0] ;  /* 0x0000f800ff037b82 */ /* 0x000e620000000800 */
[----:B------:R-:W-:Y:S01]  /*0020*/  BSSY.RECONVERGENT B3, `(.L_x_9760) ;  /* 0x000001c000037945 */ /* 0x000fe20003800200 */
[----:B------:R-:W-:-:S06]  /*0030*/  MOV R174, 0x1e0 ;  /* 0x000001e000ae7802 */ /* 0x000fcc0000000f00 */
[----:B------:R-:W2:Y:S08]  /*0040*/  S2UR UR4, SR_CTAID.Z ;  /* 0x00000000000479c3 */ /* 0x000eb00000002700 */
[----:B------:R-:W3:Y:S01]  /*0050*/  S2UR UR8, SR_CTAID.Y ;  /* 0x00000000000879c3 */ /* 0x000ee20000002600 */
[----:B-1----:R-:W1:Y:S01]  /*0060*/  I2F.U32.RP R2, R3 ;  /* 0x0000000300027306 */ /* 0x002e620000209000 */
[----:B------:R-:W-:-:S06]  /*0070*/  ISETP.NE.U32.AND P2, PT, R3, RZ, PT ;  /* 0x000000ff0300720c */ /* 0x000fcc0003f45070 */
[----:B------:R-:W4:Y:S08]  /*0080*/  LDC R9, c[0x0][0x374] ;  /* 0x0000dd00ff097b82 */ /* 0x000f300000000800 */
[----:B------:R-:W2:Y:S01]  /*0090*/  LDC.64 R100, c[0x0][0x348] ;  /* 0x0000d200ff647b82 */ /* 0x000ea20000000a00 */
[----:B-1----:R-:W1:Y:S02]  /*00a0*/  MUFU.RCP R4, R2 ;  /* 0x0000000200047308 */ /* 0x002e640000001000 */
[----:B-1----:R-:W-:-:S06]  /*00b0*/  VIADD R4, R4, 0xffffffe ;  /* 0x0ffffffe04047836 */ /* 0x002fcc0000000000 */
[----:B------:R-:W1:Y:S02]  /*00c0*/  F2I.FTZ.U32.TRUNC.NTZ R5, R4 ;  /* 0x0000000400057305 */ /* 0x000e64000021f000 */
[----:B-1----:R-:W-:Y:S01]  /*00d0*/  IMAD.MOV R0, RZ, RZ, -R5 ;  /* 0x000000ffff007224 */ /* 0x002fe200078e0a05 */
[----:B------:R-:W-:-:S03]  /*00e0*/  MOV R4, RZ ;  /* 0x000000ff00047202 */ /* 0x000fc60000000f00 */
[----:B------:R-:W-:-:S04]  /*00f0*/  IMAD R7, R0, R3, RZ ;  /* 0x0000000300077224 */ /* 0x000fc800078e02ff */
[----:B------:R-:W-:Y:S02]  /*0100*/  IMAD.HI.U32 R7, R5, R7, R4 ;  /* 0x0000000705077227 */ /* 0x000fe400078e0004 */
[----:B------:R-:W1:Y:S04]  /*0110*/  S2R R5, SR_CTAID.X ;  /* 0x0000000000057919 */ /* 0x000e680000002500 */
[----:B--2---:R-:W-:-:S04]  /*0120*/  IMAD.HI.U32 R183, R7, UR4, RZ ;  /* 0x0000000407b77c27 */ /* 0x004fc8000f8e00ff */
        /* <DEDUP_REMOVED lines=9> */
[----:B-1-34-:R-:W-:Y:S02]  /*01c0*/  IMAD R178, R3, R178, UR4 ;  /* 0x0000000403b27e24 */ /* 0x01afe4000f8e02b2 */
[----:B------:R-:W-:Y:S05]  /*01d0*/  CALL.REL.NOINC `($_ZN5flash24flash_fwd_splitkv_kernelI23Flash_fwd_kernel_traitsILi64ELi64ELi128ELi4ELb0ELb0EN7cutlass6half_tE19Flash_kernel_traitsILi64ELi64ELi128ELi4ES3_EELb0ELb0ELb0ELb0ELb0ELb0ELb1ELb1EEEvNS_16Flash_fwd_paramsE$_ZN5flash30compute_attn_1rowblock_splitkvI23Flash_fwd_kernel_traitsILi64ELi64ELi128ELi4ELb0ELb0EN7cutlass6half_tE19Flash_kernel_traitsILi64ELi64ELi128ELi4ES3_EELb0ELb0ELb0ELb0ELb0ELb0ELb1ELb1ENS_16Flash_fwd_paramsEEEvRKT8_iiiii) ;  /* 0x0000000000087944 */ /* 0x000fea0003c00000 */
[----:B------:R-:W-:Y:S05]  /*01e0*/  BSYNC.RECONVERGENT B3 ;  /* 0x0000000000037941 */ /* 0x000fea0003800200 */
.L_x_9760:
[----:B------:R-:W-:Y:S05]  /*01f0*/  EXIT ;  /* 0x000000000000794d */ /* 0x000fea0003800000 */
        .type           $_ZN5flash24flash_fwd_splitkv_kernelI23Flash_fwd_kernel_traitsILi64ELi64ELi128ELi4ELb0ELb0EN7cutlass6half_tE19Flash_kernel_traitsILi64ELi64ELi128ELi4ES3_EELb0ELb0ELb0ELb0ELb0ELb0ELb1ELb1EEEvNS_16Flash_fwd_paramsE$_ZN5flash30compute_attn_1rowblock_splitkvI23Flash_fwd_kernel_traitsILi64ELi64ELi128ELi4ELb0ELb0EN7cutlass6half_tE19Flash_kernel_traitsILi64ELi64ELi128ELi4ES3_EELb0ELb0ELb0ELb0ELb0ELb0ELb1ELb1ENS_16Flash_fwd_paramsEEEvRKT8_iiiii,@function
        .size           $_ZN5flash24flash_fwd_splitkv_kernelI23Flash_fwd_kernel_traitsILi64ELi64ELi128ELi4ELb0ELb0EN7cutlass6half_tE19Flash_kernel_traitsILi64ELi64ELi128ELi4ES3_EELb0ELb0ELb0ELb0ELb0ELb0ELb1ELb1EEEvNS_16Flash_fwd_paramsE$_ZN5flash30compute_attn_1rowblock_splitkvI23Flash_fwd_kernel_traitsILi64ELi64ELi128ELi4ELb0ELb0EN7cutlass6half_tE19Flash_kernel_traitsILi64ELi64ELi128ELi4ES3_EELb0ELb0ELb0ELb0ELb0ELb0ELb1ELb1ENS_16Flash_fwd_paramsEEEvRKT8_iiiii,(.L_x_14796 - $_ZN5flash24flash_fwd_splitkv_kernelI23Flash_fwd_kernel_traitsILi64ELi64ELi128ELi4ELb0ELb0EN7cutlass6half_tE19Flash_kernel_traitsILi64ELi64ELi128ELi4ES3_EELb0ELb0ELb0ELb0ELb0ELb0ELb1ELb1EEEvNS_16Flash_fwd_paramsE$_ZN5flash30compute_attn_1rowblock_splitkvI23Flash_fwd_kernel_traitsILi64ELi64ELi128ELi4ELb0ELb0EN7cutlass6half_tE19Flash_kernel_traitsILi64ELi64ELi128ELi4ES3_EELb0ELb0ELb0ELb0ELb0ELb0ELb1ELb1ENS_16Flash_fwd_paramsEEEvRKT8_iiiii)
$_ZN5flash24flash_fwd_splitkv_kernelI23Flash_fwd_kernel_traitsILi64ELi64ELi128ELi4ELb0ELb0EN7cutlass6half_tE19Flash_kernel_traitsILi64ELi64ELi128ELi4ES3_EELb0ELb0ELb0ELb0ELb0ELb0ELb1ELb1EEEvNS_16Flash_fwd_paramsE$_ZN5flash30compute_attn_1rowblock_splitkvI23Flash_fwd_kernel_traitsILi64ELi64ELi128ELi4ELb0ELb0EN7cutlass6half_tE19Flash_kernel_traitsILi64ELi64ELi128ELi4ES3_EELb0ELb0ELb0ELb0ELb0ELb0ELb1ELb1ENS_16Flash_fwd_paramsEEEvRKT8_iiiii:
        /* <DEDUP_REMOVED lines=30> */
[----:B------:R-:W-:-:S03]  /*03e0*/  ISETP.NE.U32.AND P0, PT, R16, RZ, PT ;  /* 0x000000ff1000720c */ /* 0x000fc60003f05070 */
[----:B------:R-:W-:Y:S01]  /*03f0*/  IMAD.X R19, R15, 0x1, R2, P1 ;  /* 0x000000010f137824 */ /* 0x000fe200008e0602 */
[----:B------:R-:W-:Y:S01]  /*0400*/  ISETP.NE.AND.EX P5, PT, R17, RZ, PT, P0 ;  /* 0x000000ff1100720c */ /* 0x000fe20003fa5300 */
[----:B------:R-:W-:-:S04]  /*0410*/  IMAD.MOV.U32 R15, RZ, RZ, -0x1 ;  /* 0xffffffffff0f7424 */ /* 0x000fc800078e00ff */
[----:B------:R-:W-:Y:S08]  /*0420*/  @!P2 BRA `(.L_x_9762) ;  /* 0x000000000010a947 */ /* 0x000ff00003800000 */
[----:B------:R-:W3:Y:S02]  /*0430*/  LD.E.U8 R4, desc[UR4][R100.64+0x1b2] ;  /* 0x0001b20464047980 */ /* 0x000ee4000c101100 */
[----:B---3--:R-:W-:-:S13]  /*0440*/  ISETP.NE.AND P0, PT, R4, RZ, PT ;  /* 0x000000ff0400720c */ /* 0x008fda0003f05270 */
[----:B------:R-:W-:Y:S05]  /*0450*/  @!P0 BRA `(.L_x_9762) ;  /* 0x0000000000048947 */ /* 0x000fea0003800000 */
[----:B------:R3:W5:Y:S02]  /*0460*/  LD.E R15, desc[UR4][R18.64] ;  /* 0x00000004120f7980 */ /* 0x000764000c101900 */
.L_x_9762:
[----:B------:R-:W-:Y:S05]  /*0470*/  BSYNC.RECONVERGENT B0 ;  /* 0x0000000000007941 */ /* 0x000fea0003800200 */
.L_x_9761:
[----:B------:R-:W-:Y:S04]  /*0480*/  BSSY.RECONVERGENT B0, `(.L_x_9763) ;  /* 0x0000007000007945 */ /* 0x000fe80003800200 */
[----:B------:R-:W-:Y:S05]  /*0490*/  @!P4 BRA `(.L_x_9764) ;  /* 0x000000000014c947 */ /* 0x000fea0003800000 */
[----:B------:R-:W4:Y:S02]  /*04a0*/  LD.E.U8 R4, desc[UR4][R100.64+0x1b2] ;  /* 0x0001b20464047980 */ /* 0x000f24000c101100 */
[----:B----4-:R-:W-:-:S13]  /*04b0*/  ISETP.NE.AND P0, PT, R4, RZ, PT ;  /* 0x000000ff0400720c */ /* 0x010fda0003f05270 */
[----:B------:R-:W4:Y:S02]  /*04c0*/  @P0 LD.E R4, desc[UR4][R18.64+0x4] ;  /* 0x0000040412040980 */ /* 0x000f24000c101900 */
[----:B----45:R-:W-:-:S06]  /*04d0*/  @P0 IADD3 R7, PT, PT, R4, -R15, RZ ;  /* 0x8000000f04070210 */ /* 0x030fcc0007ffe0ff */
[----:B------:R4:W5:Y:S02]  /*04e0*/  @!P0 LD.E R7, desc[UR4][R18.64] ;  /* 0x0000000412078980 */ /* 0x000964000c101900 */
.L_x_9764:
[----:B------:R-:W-:Y:S05]  /*04f0*/  BSYNC.RECONVERGENT B0 ;  /* 0x0000000000007941 */ /* 0x000fea0003800200 */
.L_x_9763:
[----:B------:R-:W-:Y:S01]  /*0500*/  BSSY.RECONVERGENT B1, `(.L_x_9765) ;  /* 0x0000012000017945 */ /* 0x000fe20003800200 */
[----:B-----5:R-:W-:Y:S02]  /*0510*/  @P3 IADD3 R181, PT, PT, R11, -R0, RZ ;  /* 0x800000000bb53210 */ /* 0x020fe40007ffe0ff */
[----:B------:R-:W-:Y:S01]  /*0520*/  IADD3 R70, PT, PT, R7, -R12, RZ ;  /* 0x8000000c07467210 */ /* 0x000fe20007ffe0ff */
[----:B------:R-:W-:Y:S06]  /*0530*/  @!P5 BRA `(.L_x_9766) ;  /* 0x000000000014d947 */ /* 0x000fec0003800000 */
[----:B------:R-:W-:-:S05]  /*0540*/  IADD3 R6, P0, PT, R16, R3, RZ ;  /* 0x0000000310067210 */ /* 0x000fca0007f1e0ff */
[----:B------:R-:W-:-:S06]  /*0550*/  IMAD.X R7, R17, 0x1, R2, P0 ;  /* 0x0000000111077824 */ /* 0x000fcc00000e0602 */
[----:B------:R-:W5:Y:S02]  /*0560*/  LD.E R7, desc[UR4][R6.64] ;  /* 0x0000000406077980 */ /* 0x000f64000c101900 */
[----:B-----5:R-:W-:Y:S01]  /*0570*/  IADD3 R62, PT, PT, R7, -R12, RZ ;  /* 0x8000000c073e7210 */ /* 0x020fe20007ffe0ff */
[----:B------:R-:W-:Y:S05]  /*0580*/  BRA `(.L_x_9767) ;  /* 0x0000000000247947 */ /* 0x000fea0003800000 */
.L_x_9766:
[----:B------:R-:W5:Y:S01]  /*0590*/  LD.E.64 R6, desc[UR4][R100.64+0x108] ;  /* 0x0001080464067980 */ /* 0x000f62000c101b00 */
[----:B------:R-:W-:Y:S01]  /*05a0*/  BSSY.RECONVERGENT B0, `(.L_x_9768) ;  /* 0x0000006000007945 */ /* 0x000fe20003800200 */
[----:B-----5:R-:W-:-:S04]  /*05b0*/  ISETP.NE.U32.AND P0, PT, R6, RZ, PT ;  /* 0x000000ff0600720c */ /* 0x020fc80003f05070 */
[----:B------:R-:W-:Y:S01]  /*05c0*/  ISETP.NE.AND.EX P0, PT, R7, RZ, PT, P0 ;  /* 0x000000ff0700720c */ /* 0x000fe20003f05300 */
[----:B------:R-:W-:-:S12]  /*05d0*/  IMAD.MOV.U32 R7, RZ, RZ, RZ ;  /* 0x000000ffff077224 */ /* 0x000fd800078e00ff */
[----:B------:R-:W-:Y:S05]  /*05e0*/  @!P0 BRA `(.L_x_9769) ;  /* 0x0000000000048947 */ /* 0x000fea0003800000 */
[----:B------:R1:W5:Y:S02]  /*05f0*/  LD.E R7, desc[UR4][R100.64+0xbc] ;  /* 0x0000bc0464077980 */ /* 0x000364000c101900 */
.L_x_9769:
[----:B------:R-:W-:Y:S05]  /*0600*/  BSYNC.RECONVERGENT B0 ;  /* 0x0000000000007941 */ /* 0x000fea0003800200 */
.L_x_9768:
[----:B-----5:R-:W-:Y:S02]  /*0610*/  IADD3 R62, PT, PT, R70, R7, RZ ;  /* 0x00000007463e7210 */ /* 0x020fe40007ffe0ff */
.L_x_9767:
[----:B------:R-:W-:Y:S05]  /*0620*/  BSYNC.RECONVERGENT B1 ;  /* 0x0000000000017941 */ /* 0x000fea0003800200 */
.L_x_9765:
[----:B------:R-:W-:Y:S01]  /*0630*/  IMAD.SHL.U32 R176, R5, 0x40, RZ ;  /* 0x0000004005b07824 */ /* 0x000fe200078e00ff */
[----:B------:R-:W-:-:S04]  /*0640*/  MOV R175, 0x0 ;  /* 0x0000000000af7802 */ /* 0x000fc80000000f00 */
[----:B------:R-:W-:-:S13]  /*0650*/  ISETP.GT.AND P0, PT, R181, R176, PT ;  /* 0x000000b0b500720c */ /* 0x000fda0003f04270 */
[----:B-1234-:R-:W-:Y:S05]  /*0660*/  @!P0 RET.REL.NODEC R174 `(_ZN5flash24flash_fwd_splitkv_kernelI23Flash_fwd_kernel_traitsILi64ELi64ELi128ELi4ELb0ELb0EN7cutlass6half_tE19Flash_kernel_traitsILi64ELi64ELi128ELi4ES3_EELb0ELb0ELb0ELb0ELb0ELb0ELb1ELb1EEEvNS_16Flash_fwd_paramsE) ;  /* 0xfffffff8ae648950 */ /* 0x01efea0003c3ffff */
        /* <DEDUP_REMOVED lines=43> */
[----:B------:R-:W5:Y:S01]  /*0920*/  LD.E.64 R8, desc[UR4][R100.64+0xa8] ;  /* 0x0000a80464087980 */ /* 0x000f62000c101b00 */
[----:B------:R-:W-:-:S02]  /*0930*/  IMAD.SHL.U32 R11, R60, 0x4, RZ ;  /* 0x000000043c0b7824 */ /* 0x000fc400078e00ff */
[----:B------:R-:W-:-:S03]  /*0940*/  IMAD.MOV.U32 R175, RZ, RZ, 0x0 ;  /* 0x00000000ffaf7424 */ /* 0x000fc600078e00ff */
[C---:B------:R-:W-:Y:S02]  /*0950*/  LOP3.LUT R15, R11.reuse, 0xffc, RZ, 0xc0, !PT ;  /* 0x00000ffc0b0f7812 */ /* 0x040fe400078ec0ff */
[----:B------:R-:W-:-:S04]  /*0960*/  LOP3.LUT R11, R11, 0x3c, RZ, 0xc0, !PT ;  /* 0x0000003c0b0b7812 */ /* 0x000fc800078ec0ff */
[----:B------:R-:W-:Y:S01]  /*0970*/  ISETP.NE.AND P0, PT, R11, RZ, PT ;  /* 0x000000ff0b00720c */ /* 0x000fe20003f05270 */
[----:B--2---:R-:W-:-:S04]  /*0980*/  IMAD R2, R2, UR8, R183 ;  /* 0x0000000802027c24 */ /* 0x004fc8000f8e02b7 */
[----:B---3--:R-:W-:Y:S01]  /*0990*/  IMAD R2, R2, R5, R178 ;  /* 0x0000000502027224 */ /* 0x008fe200078e02b2 */
[----:B------:R-:W-:-:S03]  /*09a0*/  SHF.R.U32.HI R5, RZ, 0x4, R60 ;  /* 0x00000004ff057819 */ /* 0x000fc6000001163c */
[--C-:B------:R-:W-:Y:S02]  /*09b0*/  IMAD R3, R3, R2, R176.reuse ;  /* 0x0000000203037224 */ /* 0x100fe400078e02b0 */
[----:B------:R-:W-:Y:S02]  /*09c0*/  IMAD.IADD R176, R181, 0x1, -R176 ;  /* 0x00000001b5b07824 */ /* 0x000fe400078e0ab0 */
[----:B----4-:R-:W-:Y:S01]  /*09d0*/  IMAD R4, R3, R4, RZ ;  /* 0x0000000403047224 */ /* 0x010fe200078e02ff */
[----:B-----5:R-:W-:Y:S01]  /*09e0*/  ISETP.GE.AND P1, PT, R11, R0, PT ;  /* 0x000000000b00720c */ /* 0x020fe20003f26270 */
[C---:B------:R-:W-:Y:S02]  /*09f0*/  VIADD R13, R5.reuse, 0x8 ;  /* 0x00000008050d7836 */ /* 0x040fe40000000000 */
[C---:B------:R-:W-:Y:S01]  /*0a00*/  VIADD R11, R5.reuse, 0x10 ;  /* 0x00000010050b7836 */ /* 0x040fe20000000000 */
[C---:B------:R-:W-:Y:S01]  /*0a10*/  IADD3 R15, P2, PT, R4.reuse, R15, RZ ;  /* 0x0000000f040f7210 */ /* 0x040fe20007f5e0ff */
[C---:B------:R-:W-:Y:S01]  /*0a20*/  VIADD R21, R5.reuse, 0x18 ;  /* 0x0000001805157836 */ /* 0x040fe20000000000 */
[CC--:B------:R-:W-:Y:S01]  /*0a30*/  ISETP.GE.OR P5, PT, R5.reuse, R176.reuse, P1 ;  /* 0x000000b00500720c */ /* 0x0c0fe20000fa6670 */
[----:B------:R-:W-:Y:S01]  /*0a40*/  VIADD R19, R5, 0x20 ;  /* 0x0000002005137836 */ /* 0x000fe20000000000 */
[----:B------:R-:W-:Y:S01]  /*0a50*/  ISETP.GE.OR P4, PT, R13, R176, P1 ;  /* 0x000000b00d00720c */ /* 0x000fe20000f86670 */
[----:B------:R-:W-:Y:S01]  /*0a60*/  VIADD R17, R5, 0x28 ;  /* 0x0000002805117836 */ /* 0x000fe20000000000 */
[----:B------:R-:W-:-:S02]  /*0a70*/  LEA.HI.X.SX32 R4, R4, RZ, 0x1, P2 ;  /* 0x000000ff04047211 */ /* 0x000fc400010f0eff */
[----:B------:R-:W-:Y:S02]  /*0a80*/  LEA R22, P2, R15, R6, 0x2 ;  /* 0x000000060f167211 */ /* 0x000fe400078410ff */
[-C--:B------:R-:W-:Y:S02]  /*0a90*/  ISETP.GE.OR P3, PT, R11, R176.reuse, P1 ;  /* 0x000000b00b00720c */ /* 0x080fe40000f66670 */
[----:B------:R-:W-:Y:S01]  /*0aa0*/  LEA.HI.X R23, R15, R7, R4, 0x2, P2 ;  /* 0x000000070f177211 */ /* 0x000fe200010f1404 */
[----:B------:R-:W-:Y:S01]  /*0ab0*/  VIADD R15, R5, 0x30 ;  /* 0x00000030050f7836 */ /* 0x000fe20000000000 */
[-C--:B------:R-:W-:Y:S01]  /*0ac0*/  ISETP.GE.OR P2, PT, R21, R176.reuse, P1 ;  /* 0x000000b01500720c */ /* 0x080fe20000f46670 */
        /* <DEDUP_REMOVED lines=15> */
[----:B------:R-:W-:Y:S01]  /*0bc0*/  LEA R2, P1, R13, R8, 0x2 ;  /* 0x000000080d027211 */ /* 0x000fe200078210ff */
[----:B------:R-:W-:Y:S01]  /*0bd0*/  @!P5 ST.E.128 desc[UR4][R22.64+0x2800], RZ ;  /* 0x002800ff1600d985 */ /* 0x000fe2000c101d04 */
[-C--:B------:R-:W-:Y:S02]  /*0be0*/  ISETP.GE.OR P6, PT, R11, R176.reuse, P0 ;  /* 0x000000b00b00720c */ /* 0x080fe400007c6670 */
        /* <DEDUP_REMOVED lines=23> */
[----:B-1----:R-:W-:Y:S05]  /*0d60*/  @P0 RET.REL.NODEC R174 `(_ZN5flash24flash_fwd_splitkv_kernelI23Flash_fwd_kernel_traitsILi64ELi64ELi128ELi4ELb0ELb0EN7cutlass6half_tE19Flash_kernel_traitsILi64ELi64ELi128ELi4ES3_EELb0ELb0ELb0ELb0ELb0ELb0ELb1ELb1EEEvNS_16Flash_fwd_paramsE) ;  /* 0xfffffff0aea40950 */ /* 0x002fea0003c3ffff */
[----:B------:R-:W-:Y:S02]  /*0d70*/  MOV R5, 0xff800000 ;  /* 0xff80000000057802 */ /* 0x000fe40000000f00 */
[----:B------:R-:W-:-:S03]  /*0d80*/  MOV R175, 0x0 ;  /* 0x0000000000af7802 */ /* 0x000fc60000000f00 */
[----:B------:R1:W-:Y:S02]  /*0d90*/  ST.E desc[UR4][R2.64+0xe0], R5 ;  /* 0x0000e00502007985 */ /* 0x0003e4000c101904 */
[----:B-1----:R-:W-:Y:S05]  /*0da0*/  RET.REL.NODEC R174 `(_ZN5flash24flash_fwd_splitkv_kernelI23Flash_fwd_kernel_traitsILi64ELi64ELi128ELi4ELb0ELb0EN7cutlass6half_tE19Flash_kernel_traitsILi64ELi64ELi128ELi4ES3_EELb0ELb0ELb0ELb0ELb0ELb0ELb1ELb1EEEvNS_16Flash_fwd_paramsE) ;  /* 0xfffffff0ae947950 */ /* 0x002fea0003c3ffff */
.L_x_9770:
        /* <DEDUP_REMOVED lines=21> */
[----:B-1----:R-:W1:Y:S08]  /*0f00*/  I2F.RP R7, R4 ;  /* 0x0000000400077306 */ /* 0x002e700000209400 */
        /* <DEDUP_REMOVED lines=55> */
[----:B------:R-:W-:Y:S01]  /*1280*/  MOV R11, R3 ;  /* 0x00000003000b7202 */ /* 0x000fe20000000f00 */
[----:B------:R-:W-:-:S04]  /*1290*/  IMAD R3, R165, R10, RZ ;  /* 0x0000000aa5037224 */ /* 0x000fc800078e02ff */
[----:B------:R-:W-:Y:S01]  /*12a0*/  @!P1 IMAD.MOV R11, RZ, RZ, -R11 ;  /* 0x000000ffff0b9224 */ /* 0x000fe200078e0a0b */
[----:B------:R-:W-:Y:S02]  /*12b0*/  @!P0 LOP3.LUT R11, RZ, R9, RZ, 0x33, !PT ;  /* 0x00000009ff0b8212 */ /* 0x000fe400078e33ff */
[----:B--2---:R-:W-:Y:S01]  /*12c0*/  SHF.R.S32.HI R7, RZ, 0x1f, R2 ;  /* 0x0000001fff077819 */ /* 0x004fe20000011402 */
[-C--:B---3--:R-:W-:Y:S02]  /*12d0*/  IMAD R4, R13, R2.reuse, RZ ;  /* 0x000000020d047224 */ /* 0x088fe400078e02ff */
        /* <DEDUP_REMOVED lines=8> */
[----:B------:R-:W-:-:S04]  /*1360*/  IMAD R3, R17, R11, RZ ;  /* 0x0000000b11037224 */ /* 0x000fc800078e02ff */
[----:B------:R-:W-:Y:S02]  /*1370*/  IMAD R4, R16, R4, R3 ;  /* 0x0000000410047224 */ /* 0x000fe400078e0203 */
[----:B------:R-:W-:Y:S02]  /*1380*/  IMAD R3, R15, R2, RZ ;  /* 0x000000020f037224 */ /* 0x000fe400078e02ff */
[----:B------:R-:W-:-:S04]  /*1390*/  IMAD.WIDE.U32 R16, R11, R16, R18 ;  /* 0x000000100b107225 */ /* 0x000fc800078e0012 */
[----:B------:R-:W-:-:S04]  /*13a0*/  IMAD.WIDE.U32 R18, R14, R2, RZ ;  /* 0x000000020e127225 */ /* 0x000fc800078e00ff */
[----:B------:R-:W-:Y:S02]  /*13b0*/  IMAD R7, R14, R7, R3 ;  /* 0x000000070e077224 */ /* 0x000fe400078e0203 */
[----:B------:R-:W-:Y:S01]  /*13c0*/  IMAD.IADD R3, R17, 0x1, R4 ;  /* 0x0000000111037824 */ /* 0x000fe200078e0204 */
[----:B------:R-:W-:Y:S02]  /*13d0*/  MOV R4, R16 ;  /* 0x0000001000047202 */ /* 0x000fe40000000f00 */
[----:B------:R-:W-:Y:S01]  /*13e0*/  IADD3 R16, PT, PT, R19, R7, RZ ;  /* 0x0000000713107210 */ /* 0x000fe20007ffe0ff */
[----:B------:R-:W-:Y:S05]  /*13f0*/  BRA `(.L_x_9773) ;  /* 0x0000000400387947 */ /* 0x000fea0003800000 */
.L_x_9772:
        /* <DEDUP_REMOVED lines=28> */
[----:B------:R-:W-:Y:S01]  /*15c0*/  @!P0 IMAD R2, R2, R164, R7 ;  /* 0x000000a402028224 */ /* 0x000fe200078e0207 */
[----:B------:R-:W-:-:S05]  /*15d0*/  @P0 IADD3 R6, PT, PT, R12, R15, RZ ;  /* 0x0000000f0c060210 */ /* 0x000fca0007ffe0ff */
[----:B------:R-:W-:Y:S02]  /*15e0*/  @!P1 IMAD.IADD R4, R4, 0x1, -R3 ;  /* 0x0000000104049824 */ /* 0x000fe400078e0a03 */
[----:B------:R-:W-:Y:S01]  /*15f0*/  @!P0 IMAD.IADD R23, R23, 0x1, R2 ;  /* 0x0000000117178824 */ /* 0x000fe200078e0202 */
[----:B-----5:R-:W-:Y:S01]  /*1600*/  @!P0 SHF.R.S32.HI R2, RZ, 0x1f, R11 ;  /* 0x0000001fff028819 */ /* 0x020fe2000001140b */
[----:B----4-:R-:W-:Y:S01]  /*1610*/  @!P0 IMAD R7, R21, R11, RZ ;  /* 0x0000000b15078224 */ /* 0x010fe200078e02ff */
[----:B------:R-:W-:Y:S02]  /*1620*/  ISETP.GE.U32.AND P4, PT, R4, R3, PT ;  /* 0x000000030400720c */ /* 0x000fe40003f86070 */
[----:B------:R-:W-:Y:S01]  /*1630*/  LOP3.LUT R3, R178, R9, RZ, 0x3c, !PT ;  /* 0x00000009b2037212 */ /* 0x000fe200078e3cff */
[C---:B------:R-:W-:Y:S02]  /*1640*/  @!P0 IMAD R7, R20.reuse, R2, R7 ;  /* 0x0000000214078224 */ /* 0x040fe400078e0207 */
[----:B------:R-:W-:Y:S01]  /*1650*/  @!P0 IMAD.WIDE.U32 R22, R20, R11, R22 ;  /* 0x0000000b14168225 */ /* 0x000fe200078e0016 */
[----:B------:R-:W-:-:S02]  /*1660*/  ISETP.GE.AND P3, PT, R3, RZ, PT ;  /* 0x000000ff0300720c */ /* 0x000fc40003f66270 */
[----:B------:R-:W-:Y:S01]  /*1670*/  ISETP.NE.AND P2, PT, R9, RZ, PT ;  /* 0x000000ff0900720c */ /* 0x000fe20003f45270 */
[----:B------:R-:W-:Y:S01]  /*1680*/  @P0 IMAD.WIDE.U32 R20, R164, R6, RZ ;  /* 0x00000006a4140225 */ /* 0x000fe200078e00ff */
[----:B------:R-:W-:-:S03]  /*1690*/  @!P1 IADD3 R8, PT, PT, R8, 0x1, RZ ;  /* 0x0000000108089810 */ /* 0x000fc60007ffe0ff */
[----:B------:R-:W-:Y:S01]  /*16a0*/  @P0 IMAD R2, R165, R6, RZ ;  /* 0x00000006a5020224 */ /* 0x000fe200078e02ff */
[----:B------:R-:W-:Y:S02]  /*16b0*/  @!P0 MOV R6, R22 ;  /* 0x0000001600068202 */ /* 0x000fe40000000f00 */
[----:B------:R-:W-:Y:S01]  /*16c0*/  @!P0 IADD3 R7, PT, PT, R23, R7, RZ ;  /* 0x0000000717078210 */ /* 0x000fe20007ffe0ff */
[----:B------:R-:W-:Y:S01]  /*16d0*/  @P0 IMAD.IADD R7, R21, 0x1, R2 ;  /* 0x0000000115070824 */ /* 0x000fe200078e0202 */
[----:B------:R-:W-:Y:S01]  /*16e0*/  @P0 MOV R6, R20 ;  /* 0x0000001400060202 */ /* 0x000fe20000000f00 */
        /* <DEDUP_REMOVED lines=10> */
[----:B------:R-:W-:Y:S01]  /*1790*/  @!P2 LOP3.LUT R8, RZ, R9, RZ, 0x33, !PT ;  /* 0x00000009ff08a212 */ /* 0x000fe200078e33ff */
[----:B------:R-:W-:Y:S01]  /*17a0*/  @P0 IMAD.IADD R12, R12, 0x1, R15 ;  /* 0x000000010c0c0824 */ /* 0x000fe200078e020f */
[----:B------:R-:W-:Y:S02]  /*17b0*/  @!P0 IADD3 R15, PT, PT, R7, R2, RZ ;  /* 0x00000002070f8210 */ /* 0x000fe40007ffe0ff */
[----:B------:R-:W-:Y:S01]  /*17c0*/  @!P0 MOV R14, R6 ;  /* 0x00000006000e8202 */ /* 0x000fe20000000f00 */
[-C--:B------:R-:W-:Y:S01]  /*17d0*/  @!P0 IMAD R2, R17, R11.reuse, RZ ;  /* 0x0000000b11028224 */ /* 0x080fe200078e02ff */
[----:B------:R-:W-:Y:S02]  /*17e0*/  IADD3 R21, PT, PT, R21, R4, RZ ;  /* 0x0000000415157210 */ /* 0x000fe40007ffe0ff */
[----:B------:R-:W-:Y:S01]  /*17f0*/  @!P0 SHF.R.S32.HI R3, RZ, 0x1f, R11 ;  /* 0x0000001fff038819 */ /* 0x000fe2000001140b */
[----:B------:R-:W-:Y:S01]  /*1800*/  IMAD R7, R19, R8, RZ ;  /* 0x0000000813077224 */ /* 0x000fe200078e02ff */
[----:B------:R-:W-:Y:S01]  /*1810*/  SHF.R.S32.HI R4, RZ, 0x1f, R8 ;  /* 0x0000001fff047819 */ /* 0x000fe20000011408 */
[----:B------:R-:W-:-:S04]  /*1820*/  @!P0 IMAD.WIDE.U32 R14, R16, R11, R14 ;  /* 0x0000000b100e8225 */ /* 0x000fc800078e000e */
[----:B------:R-:W-:Y:S02]  /*1830*/  @!P0 IMAD R2, R16, R3, R2 ;  /* 0x0000000310028224 */ /* 0x000fe400078e0202 */
        /* <DEDUP_REMOVED lines=10> */
.L_x_9773:
[----:B------:R-:W-:Y:S05]  /*18e0*/  BSYNC.RECONVERGENT B0 ;  /* 0x0000000000007941 */ /* 0x000fea0003800200 */
.L_x_9771:
        /* <DEDUP_REMOVED lines=32> */
[----:B-----5:R-:W-:Y:S01]  /*1af0*/  IMAD R17, R13, R166, RZ ;  /* 0x000000a60d117224 */ /* 0x020fe200078e02ff */
[----:B------:R-:W-:Y:S01]  /*1b00*/  IADD3.X R29, PT, PT, RZ, R16, RZ, P2, !PT ;  /* 0x00000010ff1d7210 */ /* 0x000fe200017fe4ff */
[----:B------:R-:W-:Y:S01]  /*1b10*/  @!P1 VIADD R19, R19, 0x1 ;  /* 0x0000000113139836 */ /* 0x000fe20000000000 */
[----:B------:R-:W-:Y:S02]  /*1b20*/  ISETP.GE.AND P2, PT, R2, RZ, PT ;  /* 0x000000ff0200720c */ /* 0x000fe40003f46270 */
[----:B------:R-:W-:Y:S01]  /*1b30*/  ISETP.NE.AND P1, PT, R9, RZ, PT ;  /* 0x000000ff0900720c */ /* 0x000fe20003f25270 */
[C---:B------:R-:W-:Y:S02]  /*1b40*/  IMAD R17, R10.reuse, R167, R17 ;  /* 0x000000a70a117224 */ /* 0x040fe400078e0211 */
[----:B------:R-:W-:-:S04]  /*1b50*/  IMAD.WIDE.U32 R28, R10, R166, R28 ;  /* 0x000000a60a1c7225 */ /* 0x000fc800078e001c */
[----:B------:R-:W-:-:S04]  /*1b60*/  @P3 VIADD R19, R19, 0x1 ;  /* 0x0000000113133836 */ /* 0x000fc80000000000 */
[----:B------:R-:W-:-:S04]  /*1b70*/  IMAD.MOV.U32 R2, RZ, RZ, R19 ;  /* 0x000000ffff027224 */ /* 0x000fc800078e0013 */
[----:B------:R-:W-:Y:S01]  /*1b80*/  @!P2 IMAD.MOV R2, RZ, RZ, -R2 ;  /* 0x000000ffff02a224 */ /* 0x000fe200078e0a02 */
[----:B------:R-:W-:Y:S02]  /*1b90*/  @!P1 LOP3.LUT R2, RZ, R9, RZ, 0x33, !PT ;  /* 0x00000009ff029212 */ /* 0x000fe400078e33ff */
[----:B------:R-:W-:Y:S01]  /*1ba0*/  IADD3 R19, PT, PT, R29, R17, RZ ;  /* 0x000000111d137210 */ /* 0x000fe20007ffe0ff */
[----:B------:R-:W-:Y:S01]  /*1bb0*/  IMAD.MOV.U32 R127, RZ, RZ, RZ ;  /* 0x000000ffff7f7224 */ /* 0x000fe200078e00ff */
[----:B------:R-:W-:Y:S01]  /*1bc0*/  SHF.R.U32.HI R126, RZ, 0x3, R60 ;  /* 0x00000003ff7e7819 */ /* 0x000fe2000001163c */
[----:B------:R-:W-:Y:S01]  /*1bd0*/  IMAD R9, R25, R2, RZ ;  /* 0x0000000219097224 */ /* 0x000fe200078e02ff */
[----:B------:R-:W-:-:S05]  /*1be0*/  MOV R18, R28 ;  /* 0x0000001c00127202 */ /* 0x000fca0000000f00 */
[----:B------:R-:W-:Y:S01]  /*1bf0*/  IMAD.WIDE.U32 R18, R2, R24, R18 ;  /* 0x0000001802127225 */ /* 0x000fe200078e0012 */
[----:B------:R-:W1:Y:S03]  /*1c00*/  S2UR UR6, SR_CgaCtaId ;  /* 0x00000000000679c3 */ /* 0x000e660000008800 */
[-C--:B------:R-:W-:Y:S01]  /*1c10*/  IMAD R173, R167, R126.reuse, RZ ;  /* 0x0000007ea7ad7224 */ /* 0x080fe200078e02ff */
[----:B------:R-:W-:Y:S01]  /*1c20*/  SHF.L.U32 R59, R60, 0x6, RZ ;  /* 0x000000063c3b7819 */ /* 0x000fe200000006ff */
[----:B------:R-:W-:Y:S01]  /*1c30*/  UMOV UR7, 0x400 ;  /* 0x0000040000077882 */ /* 0x000fe20000000000 */
[----:B------:R-:W-:Y:S01]  /*1c40*/  IMAD R169, R165, R126, RZ ;  /* 0x0000007ea5a97224 */ /* 0x000fe200078e02ff */
[----:B------:R-:W-:Y:S02]  /*1c50*/  SHF.R.U32.HI R58, RZ, 0x1, R60 ;  /* 0x00000001ff3a7819 */ /* 0x000fe4000001163c */
[----:B------:R-:W-:Y:S01]  /*1c60*/  LOP3.LUT R69, R59, 0x1c0, RZ, 0xc0, !PT ;  /* 0x000001c03b457812 */ /* 0x000fe200078ec0ff */
[----:B------:R-:W-:-:S03]  /*1c70*/  VIADD R177, R57, 0xffffffff ;  /* 0xffffffff39b17836 */ /* 0x000fc60000000000 */
[----:B------:R-:W-:Y:S01]  /*1c80*/  LOP3.LUT R58, R69, 0x8, R58, 0xf8, !PT ;  /* 0x00000008453a7812 */ /* 0x000fe200078ef83a */
[C---:B------:R-:W-:Y:S01]  /*1c90*/  IMAD.SHL.U32 R66, R164.reuse, 0x10, RZ ;  /* 0x00000010a4427824 */ /* 0x040fe200078e00ff */
[----:B------:R-:W-:Y:S01]  /*1ca0*/  SHF.R.U32.HI R63, RZ, 0x4, R60 ;  /* 0x00000004ff3f7819 */ /* 0x000fe2000001163c */
[----:B-1----:R-:W-:Y:S01]  /*1cb0*/  ULEA UR6, UR6, UR7, 0x18 ;  /* 0x0000000706067291 */ /* 0x002fe2000f8ec0ff */
[----:B------:R-:W-:Y:S01]  /*1cc0*/  SHF.L.U64.HI R67, R164, 0x4, R165 ;  /* 0x00000004a4437819 */ /* 0x000fe200000102a5 */
[----:B------:R-:W-:Y:S01]  /*1cd0*/  IMAD.SHL.U32 R175, R177, 0x80, RZ ;  /* 0x00000080b1af7824 */ /* 0x000fe200078e00ff */
[C---:B------:R-:W-:Y:S02]  /*1ce0*/  SHF.L.U64.HI R65, R166.reuse, 0x4, R167 ;  /* 0x00000004a6417819 */ /* 0x040fe400000102a7 */
[----:B------:R-:W-:Y:S02]  /*1cf0*/  SHF.L.U32 R64, R166, 0x4, RZ ;  /* 0x00000004a6407819 */ /* 0x000fe400000006ff */
[----:B------:R-:W-:-:S02]  /*1d00*/  LOP3.LUT R59, R59, 0x200, RZ, 0xc0, !PT ;  /* 0x000002003b3b7812 */ /* 0x000fc400078ec0ff */
[----:B------:R-:W-:Y:S01]  /*1d10*/  LOP3.LUT R58, R58, 0x38, R71, 0x78, !PT ;  /* 0x000000383a3a7812 */ /* 0x000fe200078e7847 */
        /* <DEDUP_REMOVED lines=11> */
[----:B------:R-:W-:-:S02]  /*1dd0*/  IADD3.X R27, PT, PT, RZ, R10, RZ, P1, !PT ;  /* 0x0000000aff1b7210 */ /* 0x000fc40000ffe4ff */
[----:B------:R-:W-:Y:S01]  /*1de0*/  SHF.R.S32.HI R0, RZ, 0x1f, R2 ;  /* 0x0000001fff007819 */ /* 0x000fe20000011402 */
[----:B------:R-:W-:Y:S01]  /*1df0*/  IMAD R16, R22, R16, R17 ;  /* 0x0000001016107224 */ /* 0x000fe200078e0211 */
[----:B------:R-:W-:Y:S01]  /*1e00*/  IADD3 R4, P1, PT, R12, R4, RZ ;  /* 0x000000040c047210 */ /* 0x000fe20007f3e0ff */
[----:B------:R-:W-:-:S04]  /*1e10*/  IMAD.WIDE.U32 R26, R178, R22, R26 ;  /* 0x00000016b21a7225 */ /* 0x000fc800078e001a */
[----:B------:R-:W-:Y:S01]  /*1e20*/  IMAD.WIDE.U32 R22, R5, 0x40, R126 ;  /* 0x0000004005167825 */ /* 0x000fe200078e007e */
[----:B------:R-:W-:-:S03]  /*1e30*/  IADD3 R27, PT, PT, R27, R16, RZ ;  /* 0x000000101b1b7210 */ /* 0x000fc60007ffe0ff */
[----:B------:R-:W-:Y:S02]  /*1e40*/  IMAD R9, R0, R24, R9 ;  /* 0x0000001800097224 */ /* 0x000fe400078e0209 */
[----:B------:R-:W-:Y:S02]  /*1e50*/  IMAD.X R5, RZ, RZ, R3, P1 ;  /* 0x000000ffff057224 */ /* 0x000fe400008e0603 */
[----:B------:R-:W-:Y:S02]  /*1e60*/  IMAD R3, R23, R132, RZ ;  /* 0x0000008417037224 */ /* 0x000fe400078e02ff */
[----:B------:R-:W-:Y:S02]  /*1e70*/  IMAD.IADD R17, R19, 0x1, R9 ;  /* 0x0000000113117824 */ /* 0x000fe400078e0209 */
[----:B------:R-:W-:Y:S02]  /*1e80*/  IMAD.MOV.U32 R16, RZ, RZ, R18 ;  /* 0x000000ffff107224 */ /* 0x000fe400078e0012 */
[----:B------:R-:W-:-:S04]  /*1e90*/  IMAD.WIDE.U32 R18, R126, R164, R4 ;  /* 0x000000a47e127225 */ /* 0x000fc800078e0004 */
[C---:B------:R-:W-:Y:S02]  /*1ea0*/  IMAD R3, R22.reuse, R133, R3 ;  /* 0x0000008516037224 */ /* 0x040fe400078e0203 */
[----:B------:R-:W-:-:S04]  /*1eb0*/  IMAD.WIDE.U32 R4, R22, R132, R26 ;  /* 0x0000008416047225 */ /* 0x000fc800078e001a */
[----:B------:R-:W-:Y:S01]  /*1ec0*/  IMAD.IADD R3, R5, 0x1, R3 ;  /* 0x0000000105037824 */ /* 0x000fe200078e0203 */
[----:B----4-:R-:W-:-:S04]  /*1ed0*/  LEA R124, P2, R4, R6, 0x1 ;  /* 0x00000006047c7211 */ /* 0x010fc800078408ff */
[----:B------:R-:W-:Y:S02]  /*1ee0*/  LEA.HI.X R125, R4, R7, R3, 0x1, P2 ;  /* 0x00000007047d7211 */ /* 0x000fe400010f0c03 */
[----:B------:R-:W-:Y:S01]  /*1ef0*/  SHF.R.S32.HI R3, RZ, 0x1f, R70 ;  /* 0x0000001fff037819 */ /* 0x000fe20000011446 */
[----:B------:R-:W-:-:S03]  /*1f00*/  IMAD.WIDE.U32 R16, R126, R166, R16 ;  /* 0x000000a67e107225 */ /* 0x000fc600078e0010 */
[----:B------:R-:W-:Y:S01]  /*1f10*/  LEA.HI R3, R3, R70, RZ, 0x7 ;  /* 0x0000004603037211 */ /* 0x000fe200078f38ff */
[----:B------:R-:W-:-:S03]  /*1f20*/  IMAD.IADD R173, R17, 0x1, R173 ;  /* 0x0000000111ad7824 */ /* 0x000fc600078e02ad */
[----:B------:R-:W-:Y:S02]  /*1f30*/  SHF.R.S32.HI R3, RZ, 0x7, R3 ;  /* 0x00000007ff037819 */ /* 0x000fe40000011403 */
[----:B------:R-:W-:Y:S02]  /*1f40*/  LEA R172, P0, R16, R14, 0x1 ;  /* 0x0000000e10ac7211 */ /* 0x000fe400078008ff */
[----:B------:R-:W-:Y:S02]  /*1f50*/  LOP3.LUT R5, R71, 0x1c0, RZ, 0xc0, !PT ;  /* 0x000001c047057812 */ /* 0x000fe400078ec0ff */
[----:B------:R-:W-:Y:S02]  /*1f60*/  VIMNMX R68, PT, PT, R168, R3, !PT ;  /* 0x00000003a8447248 */ /* 0x000fe40007fe0100 */
[----:B------:R-:W-:Y:S02]  /*1f70*/  LEA.HI.X R173, R16, R15, R173, 0x1, P0 ;  /* 0x0000000f10ad7211 */ /* 0x000fe400000f0cad */
[----:B------:R-:W-:-:S02]  /*1f80*/  LOP3.LUT R4, R5, 0x38, R60, 0xf8, !PT ;  /* 0x0000003805047812 */ /* 0x000fc400078ef83c */
[----:B------:R-:W-:Y:S02]  /*1f90*/  ISETP.GT.AND P0, PT, R57, R68, PT ;  /* 0x000000443900720c */ /* 0x000fe40003f04270 */
[----:B------:R-:W-:-:S04]  /*1fa0*/  LOP3.LUT R4, R4, 0x38, R71, 0x78, !PT ;  /* 0x0000003804047812 */ /* 0x000fc800078e7847 */
[----:B------:R-:W-:Y:S02]  /*1fb0*/  LOP3.LUT R61, R4, 0x1e00, R71, 0xf8, !PT ;  /* 0x00001e00043d7812 */ /* 0x000fe400078ef847 */
[----:B------:R-:W-:Y:S02]  /*1fc0*/  IADD3 R169, PT, PT, R19, R169, RZ ;  /* 0x000000a913a97210 */ /* 0x000fe40007ffe0ff */
[C---:B------:R-:W-:Y:S02]  /*1fd0*/  LEA R170, P1, R18.reuse, R20, 0x1 ;  /* 0x0000001412aa7211 */ /* 0x040fe400078208ff */
[----:B------:R-:W-:Y:S02]  /*1fe0*/  LEA R61, R61, UR6, 0x1 ;  /* 0x000000063d3d7c11 */ /* 0x000fe4000f8e08ff */
[----:B------:R-:W-:Y:S02]  /*1ff0*/  LEA.HI.X R169, R18, R21, R169, 0x1, P1 ;  /* 0x0000001512a97211 */ /* 0x000fe400008f0ca9 */
[----:B------:R-:W-:Y:S01]  /*2000*/  LEA.HI R11, R11, R11, RZ, 0x1 ;  /* 0x0000000b0b0b7211 */ /* 0x000fe200078f08ff */
        /* <DEDUP_REMOVED lines=12> */
[----:B------:R-:W-:-:S02]  /*20d0*/  SHF.R.S32.HI R9, RZ, 0x1f, R175 ;  /* 0x0000001fff097819 */ /* 0x000fc400000114af */
[----:B------:R-:W-:-:S04]  /*20e0*/  SHF.R.S32.HI R11, RZ, 0x1, R11 ;  /* 0x00000001ff0b7819 */ /* 0x000fc8000001140b */
[C---:B------:R-:W-:Y:S01]  /*20f0*/  SHF.L.U32 R118, R11.reuse, 0x4, RZ ;  /* 0x000000040b767819 */ /* 0x040fe200000006ff */
[C---:B------:R-:W-:Y:S01]  /*2100*/  IMAD R109, R11.reuse, 0x30, RZ ;  /* 0x000000300b6d7824 */ /* 0x040fe200078e02ff */
[C---:B------:R-:W-:Y:S01]  /*2110*/  SHF.L.U32 R104, R11.reuse, 0x6, RZ ;  /* 0x000000060b687819 */ /* 0x040fe200000006ff */
[C---:B------:R-:W-:Y:S02]  /*2120*/  IMAD R108, R11.reuse, 0x50, RZ ;  /* 0x000000500b6c7824 */ /* 0x040fe400078e02ff */
[C---:B------:R-:W-:Y:S02]  /*2130*/  IMAD R107, R11.reuse, 0x60, RZ ;  /* 0x000000600b6b7824 */ /* 0x040fe400078e02ff */
        /* <DEDUP_REMOVED lines=26> */
[----:B------:R-:W-:Y:S02]  /*22e0*/  IMAD.IADD R27, R27, 0x1, R3 ;  /* 0x000000011b1b7824 */ /* 0x000fe400078e0203 */
[----:B---3--:R-:W-:-:S04]  /*22f0*/  IMAD.WIDE.U32 R24, R183, R22, R12 ;  /* 0x00000016b7187225 */ /* 0x008fc800078e000c */
[----:B------:R-:W-:Y:S02]  /*2300*/  IMAD R3, R23, R183, RZ ;  /* 0x000000b717037224 */ /* 0x000fe400078e02ff */
[-C--:B----4-:R-:W-:Y:S02]  /*2310*/  IMAD R10, R129, R175.reuse, RZ ;  /* 0x000000af810a7224 */ /* 0x090fe400078e02ff */
[----:B------:R-:W-:Y:S02]  /*2320*/  IMAD.IADD R25, R25, 0x1, R3 ;  /* 0x0000000119197824 */ /* 0x000fe400078e0203 */
[----:B-----5:R-:W-:Y:S02]  /*2330*/  IMAD R3, R131, R175, RZ ;  /* 0x000000af83037224 */ /* 0x020fe400078e02ff */
[C---:B------:R-:W-:Y:S02]  /*2340*/  IMAD R10, R128.reuse, R9, R10 ;  /* 0x00000009800a7224 */ /* 0x040fe400078e020a */
[----:B------:R-:W-:-:S04]  /*2350*/  IMAD.WIDE.U32 R26, R128, R175, R26 ;  /* 0x000000af801a7225 */ /* 0x000fc800078e001a */
[C---:B------:R-:W-:Y:S02]  /*2360*/  IMAD R3, R130.reuse, R9, R3 ;  /* 0x0000000982037224 */ /* 0x040fe400078e0203 */
[----:B------:R-:W-:Y:S01]  /*2370*/  IMAD.WIDE.U32 R24, R130, R175, R24 ;  /* 0x000000af82187225 */ /* 0x000fe200078e0018 */
[----:B------:R-:W-:-:S03]  /*2380*/  IADD3 R27, PT, PT, R27, R10, RZ ;  /* 0x0000000a1b1b7210 */ /* 0x000fc60007ffe0ff */
[-C--:B------:R-:W-:Y:S02]  /*2390*/  IMAD R15, R15, R2.reuse, RZ ;  /* 0x000000020f0f7224 */ /* 0x080fe400078e02ff */
[----:B------:R-:W-:Y:S02]  /*23a0*/  IMAD.IADD R25, R25, 0x1, R3 ;  /* 0x0000000119197824 */ /* 0x000fe400078e0203 */
[----:B------:R-:W-:Y:S02]  /*23b0*/  IMAD R3, R21, R2, RZ ;  /* 0x0000000215037224 */ /* 0x000fe400078e02ff */
[----:B------:R-:W-:Y:S02]  /*23c0*/  IMAD R22, R14, R0, R15 ;  /* 0x000000000e167224 */ /* 0x000fe400078e020f */
[----:B------:R-:W-:-:S04]  /*23d0*/  IMAD.WIDE.U32 R14, R2, R14, R26 ;  /* 0x0000000e020e7225 */ /* 0x000fc800078e001a */
[----:B------:R-:W-:Y:S01]  /*23e0*/  IMAD R0, R20, R0, R3 ;  /* 0x0000000014007224 */ /* 0x000fe200078e0203 */
[----:B------:R-:W-:Y:S01]  /*23f0*/  SHF.L.U32 R3, R60, 0x2, RZ ;  /* 0x000000023c037819 */ /* 0x000fe200000006ff */
[----:B------:R-:W-:Y:S01]  /*2400*/  IMAD.WIDE.U32 R24, R2, R20, R24 ;  /* 0x0000001402187225 */ /* 0x000fe200078e0018 */
[----:B------:R-:W-:Y:S02]  /*2410*/  IADD3 R23, PT, PT, R15, R22, RZ ;  /* 0x000000160f177210 */ /* 0x000fe40007ffe0ff */
[----:B------:R-:W-:Y:S01]  /*2420*/  SHF.R.S32.HI R9, RZ, 0x1f, R70 ;  /* 0x0000001fff097819 */ /* 0x000fe20000011446 */
[----:B------:R-:W-:Y:S01]  /*2430*/  IMAD.IADD R2, R175, 0x1, R8 ;  /* 0x00000001af027824 */ /* 0x000fe200078e0208 */
[----:B------:R-:W-:Y:S01]  /*2440*/  IADD3 R15, P0, PT, -R70, R126, RZ ;  /* 0x0000007e460f7210 */ /* 0x000fe20007f1e1ff */
[----:B------:R-:W-:Y:S01]  /*2450*/  IMAD.IADD R25, R25, 0x1, R0 ;  /* 0x0000000119197824 */ /* 0x000fe200078e0200 */
[----:B------:R-:W-:Y:S01]  /*2460*/  LOP3.LUT R0, R3, 0x1c, RZ, 0xc0, !PT ;  /* 0x0000001c03007812 */ /* 0x000fe200078ec0ff */
        /* <DEDUP_REMOVED lines=28> */
[----:B------:R-:W-:Y:S01]  /*2630*/  IMAD R75, R131, 0x60, RZ ;  /* 0x00000060834b7824 */ /* 0x000fe200078e02ff */
[-C--:B------:R-:W-:Y:S01]  /*2640*/  IADD3 R86, P3, PT, R6, R88.reuse, RZ ;  /* 0x0000005806567210 */ /* 0x080fe20007f7e0ff */
[----:B------:R-:W-:Y:S01]  /*2650*/  IMAD.WIDE.U32 R134, R130, 0x60, RZ ;  /* 0x0000006082867825 */ /* 0x000fe200078e00ff */
[----:B------:R-:W-:-:S02]  /*2660*/  IADD3 R88, P2, PT, R4, R88, RZ ;  /* 0x0000005804587210 */ /* 0x000fc40007f5e0ff */
[-C--:B------:R-:W-:Y:S02]  /*2670*/  IADD3.X R15, PT, PT, R5, R0.reuse, RZ, P0, !PT ;  /* 0x00000000050f7210 */ /* 0x080fe400007fe4ff */
[----:B------:R-:W-:Y:S01]  /*2680*/  ISETP.GE.AND P0, PT, R12, R179, PT ;  /* 0x000000b30c00720c */ /* 0x000fe20003f06270 */
[C-C-:B------:R-:W-:Y:S01]  /*2690*/  IMAD.X R87, R7.reuse, 0x1, R89.reuse, P3 ;  /* 0x0000000107577824 */ /* 0x140fe200018e0659 */
[----:B------:R-:W-:Y:S01]  /*26a0*/  IADD3.X R51, PT, PT, R7, R0, RZ, P1, !PT ;  /* 0x0000000007337210 */ /* 0x000fe20000ffe4ff */
[----:B------:R-:W-:Y:S01]  /*26b0*/  IMAD.X R89, R5, 0x1, R89, P2 ;  /* 0x0000000105597824 */ /* 0x000fe200010e0659 */
[----:B------:R-:W-:Y:S01]  /*26c0*/  P2R R119, PR, RZ, 0x1 ;  /* 0x00000001ff777803 */ /* 0x000fe20000000000 */
[C---:B------:R-:W-:Y:S01]  /*26d0*/  IMAD.SHL.U32 R73, R128.reuse, 0x20, RZ ;  /* 0x0000002080497824 */ /* 0x040fe200078e00ff */
[----:B------:R-:W-:Y:S01]  /*26e0*/  SHF.L.U64.HI R72, R128, 0x5, R129 ;  /* 0x0000000580487819 */ /* 0x000fe20000010281 */
[C---:B------:R-:W-:Y:S01]  /*26f0*/  IMAD.SHL.U32 R83, R130.reuse, 0x40, RZ ;  /* 0x0000004082537824 */ /* 0x040fe200078e00ff */
[----:B------:R-:W-:-:S02]  /*2700*/  SHF.L.U64.HI R77, R130, 0x5, R131 ;  /* 0x00000005824d7819 */ /* 0x000fc40000010283 */
[C---:B------:R-:W-:Y:S02]  /*2710*/  SHF.L.U32 R79, R130.reuse, 0x5, RZ ;  /* 0x00000005824f7819 */ /* 0x040fe400000006ff */
[C-C-:B------:R-:W-:Y:S02]  /*2720*/  SHF.L.U64.HI R81, R130.reuse, 0x6, R131.reuse ;  /* 0x0000000682517819 */ /* 0x140fe40000010283 */
[C---:B------:R-:W-:Y:S02]  /*2730*/  SHF.L.U64.HI R74, R130.reuse, 0x4, R131 ;  /* 0x00000004824a7819 */ /* 0x040fe40000010283 */
[----:B------:R-:W-:Y:S02]  /*2740*/  SHF.L.U32 R95, R130, 0x4, RZ ;  /* 0x00000004825f7819 */ /* 0x000fe400000006ff */
[----:B------:R-:W-:-:S07]  /*2750*/  IADD3 R75, PT, PT, R135, R75, RZ ;  /* 0x0000004b874b7210 */ /* 0x000fce0007ffe0ff */
.L_x_9813:
        /* <DEDUP_REMOVED lines=8> */
[-C--:B------:R-:W-:Y:S01]  /*27e0*/  ISETP.GE.OR P4, PT, R112, R102.reuse, P3 ;  /* 0x000000667000720c */ /* 0x080fe20001f86670 */
[----:B------:R-:W-:Y:S01]  /*27f0*/  VIADD R98, R98, 0xffffff80 ;  /* 0xffffff8062627836 */ /* 0x000fe20000000000 */
[-C--:B------:R-:W-:Y:S02]  /*2800*/  ISETP.LT.OR P1, PT, R126, R103.reuse, P0 ;  /* 0x000000677e00720c */ /* 0x080fe40000721670 */
[CC--:B------:R-:W-:Y:S02]  /*2810*/  ISETP.GE.OR P0, PT, R116.reuse, R102.reuse, P3 ;  /* 0x000000667400720c */ /* 0x0c0fe40001f06670 */
[----:B------:R-:W-:Y:S02]  /*2820*/  P2R R2, PR, RZ, 0x2 ;  /* 0x00000002ff027803 */ /* 0x000fe40000000000 */
[----:B------:R-:W-:Y:S02]  /*2830*/  ISETP.LT.OR P2, PT, R116, R103, P0 ;  /* 0x000000677400720c */ /* 0x000fe40000741670 */
[----:B------:R-:W-:Y:S02]  /*2840*/  IADD3 R28, P0, PT, R84, R73, RZ ;  /* 0x00000049541c7210 */ /* 0x000fe40007f1e0ff */
[-C--:B------:R-:W-:Y:S02]  /*2850*/  ISETP.LT.OR P4, PT, R112, R103.reuse, P4 ;  /* 0x000000677000720c */ /* 0x080fe40002781670 */
[----:B------:R-:W-:Y:S01]  /*2860*/  P2R R0, PR, RZ, 0x4 ;  /* 0x00000004ff007803 */ /* 0x000fe20000000000 */
[----:B----4-:R-:W2:Y:S01]  /*2870*/  @!P1 LD.E.128 R20, desc[UR4][R84.64] ;  /* 0x0000000454149980 */ /* 0x010ea2000c101d00 */
[--C-:B------:R-:W-:Y:S01]  /*2880*/  IMAD.X R29, R85, 0x1, R72.reuse, P0 ;  /* 0x00000001551d7824 */ /* 0x100fe200000e0648 */
[CC--:B------:R-:W-:Y:S04]  /*2890*/  ISETP.GE.OR P0, PT, R115.reuse, R102.reuse, P3 ;  /* 0x000000667300720c */ /* 0x0c0fe80001f06670 */
        /* <DEDUP_REMOVED lines=8> */
[----:B------:R-:W2:Y:S01]  /*2920*/  @!P2 LD.E.128 R24, desc[UR4][R28.64] ;  /* 0x000000041c18a980 */ /* 0x000ea2000c101d00 */
        /* <DEDUP_REMOVED lines=21> */
[----:B------:R-:W-:Y:S04]  /*2a80*/  ISETP.GE.AND P0, PT, R110, R102, PT ;  /* 0x000000666e00720c */ /* 0x000fe80003f06270 */
        /* <DEDUP_REMOVED lines=21> */
[C---:B------:R-:W-:Y:S04]  /*2be0*/  @!P1 IMAD.WIDE.U32 R24, R166.reuse, 0xa0, R18 ;  /* 0x000000a0a6189825 */ /* 0x040fe800078e0012 */
[----:B------:R-:W-:Y:S02]  /*2bf0*/  @!P1 IMAD.IADD R25, R25, 0x1, R8 ;  /* 0x0000000119199824 */ /* 0x000fe400078e0208 */
[----:B------:R-:W-:Y:S04]  /*2c00*/  @!P3 IMAD.WIDE.U32 R18, R166, 0xc0, R18 ;  /* 0x000000c0a612b825 */ /* 0x000fe800078e0012 */
        /* <DEDUP_REMOVED lines=79> */
.L_x_9776:
        /* <DEDUP_REMOVED lines=17> */
[-C--:B------:R-:W-:Y:S02]  /*3210*/  ISETP.GE.OR P1, PT, R126, R102.reuse, P3 ;  /* 0x000000667e00720c */ /* 0x080fe40001f26670 */
        /* <DEDUP_REMOVED lines=54> */
.L_x_9780:
[----:B------:R-:W-:Y:S05]  /*3580*/  BSYNC.RECONVERGENT B0 ;  /* 0x0000000000007941 */ /* 0x000fea0003800200 */
.L_x_9779:
[-C--:B------:R-:W-:Y:S01]  /*3590*/  ISETP.LT.OR P2, PT, R116, R103.reuse, P2 ;  /* 0x000000677400720c */ /* 0x080fe20001741670 */
        /* <DEDUP_REMOVED lines=54> */
.L_x_9782:
[----:B------:R-:W-:Y:S05]  /*3900*/  BSYNC.RECONVERGENT B0 ;  /* 0x0000000000007941 */ /* 0x000fea0003800200 */
.L_x_9781:
        /* <DEDUP_REMOVED lines=57> */
.L_x_9784:
[----:B------:R-:W-:Y:S05]  /*3ca0*/  BSYNC.RECONVERGENT B0 ;  /* 0x0000000000007941 */ /* 0x000fea0003800200 */
.L_x_9783:
[----:B------:R-:W-:Y:S01]  /*3cb0*/  ISETP.GE.OR P0, PT, R114, R102, P3 ;  /* 0x000000667200720c */ /* 0x000fe20001f06670 */
        /* <DEDUP_REMOVED lines=60> */
.L_x_9786:
[----:B------:R-:W-:Y:S05]  /*4080*/  BSYNC.RECONVERGENT B0 ;  /* 0x0000000000007941 */ /* 0x000fea0003800200 */
.L_x_9785:
[CC--:B------:R-:W-:Y:S01]  /*4090*/  ISETP.GE.OR P0, PT, R113.reuse, R102.reuse, P3 ;  /* 0x000000667100720c */ /* 0x0c0fe20001f06670 */
[----:B------:R-:W-:Y:S01]  /*40a0*/  BSSY.RECONVERGENT B0, `(.L_x_9787) ;  /* 0x0000041000007945 */ /* 0x000fe20003800200 */
[----:B------:R-:W-:Y:S02]  /*40b0*/  ISETP.NE.AND P5, PT, R42, RZ, PT ;  /* 0x000000ff2a00720c */ /* 0x000fe40003fa5270 */
[-C--:B------:R-:W-:Y:S02]  /*40c0*/  ISETP.LT.OR P0, PT, R113, R103.reuse, P0 ;  /* 0x000000677100720c */ /* 0x080fe40000701670 */
[CC--:B------:R-:W-:Y:S02]  /*40d0*/  ISETP.GE.OR P2, PT, R112.reuse, R102.reuse, P3 ;  /* 0x000000667000720c */ /* 0x0c0fe40001f46670 */
[C---:B------:R-:W-:Y:S02]  /*40e0*/  ISETP.GE.OR P1, PT, R111.reuse, R102, P3 ;  /* 0x000000666f00720c */ /* 0x040fe40001f26670 */
        /* <DEDUP_REMOVED lines=60> */
.L_x_9788:
[----:B------:R-:W-:Y:S05]  /*44b0*/  BSYNC.RECONVERGENT B0 ;  /* 0x0000000000007941 */ /* 0x000fea0003800200 */
.L_x_9787:
        /* <DEDUP_REMOVED lines=57> */
.L_x_9790:
[----:B------:R-:W-:Y:S05]  /*4850*/  BSYNC.RECONVERGENT B0 ;  /* 0x0000000000007941 */ /* 0x000fea0003800200 */
.L_x_9789:
        /* <DEDUP_REMOVED lines=59> */
.L_x_9792:
[----:B------:R-:W-:Y:S05]  /*4c10*/  BSYNC.RECONVERGENT B0 ;  /* 0x0000000000007941 */ /* 0x000fea0003800200 */
.L_x_9791:
        /* <DEDUP_REMOVED lines=59> */
.L_x_9794:
[----:B------:R-:W-:Y:S05]  /*4fd0*/  BSYNC.RECONVERGENT B0 ;  /* 0x0000000000007941 */ /* 0x000fea0003800200 */
.L_x_9793:
[----:B------:R-:W5:Y:S02]  /*4fe0*/  LD.E R3, desc[UR4][R100.64+0xd0] ;  /* 0x0000d00464037980 */ /* 0x000f64000c101900 */
[----:B-----5:R-:W-:Y:S05]  /*4ff0*/  IMAD.U32 R3, R3, -0x40, RZ ;  /* 0xffffffc003037824 */ /* 0x020fea00078e00ff */
[C---:B------:R-:W-:Y:S02]  /*5000*/  LEA R14, P1, R3.reuse, R14, 0x1 ;  /* 0x0000000e030e7211 */ /* 0x040fe400078208ff */
[C---:B------:R-:W-:Y:S02]  /*5010*/  LEA R50, P0, R3.reuse, R50, 0x1 ;  /* 0x0000003203327211 */ /* 0x040fe400078008ff */
[C---:B------:R-:W-:Y:S02]  /*5020*/  LEA.HI.X.SX32 R15, R3.reuse, R15, 0x1, P1 ;  /* 0x0000000f030f7211 */ /* 0x040fe400008f0eff */
[----:B------:R-:W-:Y:S01]  /*5030*/  LEA.HI.X.SX32 R51, R3, R51, 0x1, P0 ;  /* 0x0000003303337211 */ /* 0x000fe200000f0eff */
[----:B------:R-:W-:Y:S05]  /*5040*/  BRA `(.L_x_9777) ;  /* 0x0000003000447947 */ /* 0x000fea0003800000 */
.L_x_9778:
        /* <DEDUP_REMOVED lines=99> */
.L_x_9796:
[----:B------:R-:W-:Y:S05]  /*5680*/  BSYNC.RECONVERGENT B0 ;  /* 0x0000000000007941 */ /* 0x000fea0003800200 */
.L_x_9795:
        /* <DEDUP_REMOVED lines=72> */
[----:B------:R-:W-:Y:S02]  /*5b10*/  @!P0 HADD2.F32 R36, -RZ, R47.H0_H0 ;  /* 0x2000002fff248230 */ /* 0x000fe40000004100 */
[----:B------:R-:W-:Y:S01]  /*5b20*/  @!P2 FADD.FTZ R27, -R27, -RZ ;  /* 0x800000ff1b1ba221 */ /* 0x000fe20000010100 */
[----:B------:R-:W-:Y:S02]  /*5b30*/  @!P0 HADD2.F32 R23, -RZ, R23.H1_H1 ;  /* 0x30000017ff178230 */ /* 0x000fe40000004100 */
[----:B------:R-:W-:Y:S01]  /*5b40*/  @!P2 FADD.FTZ R21, -R21, -RZ ;  /* 0x800000ff1515a221 */ /* 0x000fe20000010100 */
[----:B------:R-:W-:Y:S01]  /*5b50*/  @!P2 FADD.FTZ R18, -R18, -RZ ;  /* 0x800000ff1212a221 */ /* 0x000fe20000010100 */
[----:B------:R-:W-:Y:S01]  /*5b60*/  @!P0 FMUL.FTZ R5, R26, R31 ;  /* 0x0000001f1a058220 */ /* 0x000fe20000410000 */
        /* <DEDUP_REMOVED lines=18> */
.L_x_9798:
[----:B------:R-:W-:Y:S05]  /*5c90*/  BSYNC.RECONVERGENT B0 ;  /* 0x0000000000007941 */ /* 0x000fea0003800200 */
.L_x_9797:
        /* <DEDUP_REMOVED lines=73> */
[----:B------:R-:W-:Y:S02]  /*6130*/  @!P0 HADD2.F32 R23, -RZ, R23.H1_H1 ;  /* 0x30000017ff178230 */ /* 0x000fe40000004100 */
        /* <DEDUP_REMOVED lines=23> */
.L_x_9800:
[----:B------:R-:W-:Y:S05]  /*62b0*/  BSYNC.RECONVERGENT B0 ;  /* 0x0000000000007941 */ /* 0x000fea0003800200 */
.L_x_9799:
[-C--:B------:R-:W-:Y:S01]  /*62c0*/  ISETP.LT.OR P2, PT, R114, R103.reuse, P3 ;  /* 0x000000677200720c */ /* 0x080fe20001f41670 */
        /* <DEDUP_REMOVED lines=95> */
.L_x_9802:
[----:B------:R-:W-:Y:S05]  /*68c0*/  BSYNC.RECONVERGENT B0 ;  /* 0x0000000000007941 */ /* 0x000fea0003800200 */
.L_x_9801:
        /* <DEDUP_REMOVED lines=94> */
.L_x_9804:
[----:B------:R-:W-:Y:S05]  /*6eb0*/  BSYNC.RECONVERGENT B0 ;  /* 0x0000000000007941 */ /* 0x000fea0003800200 */
.L_x_9803:
        /* <DEDUP_REMOVED lines=99> */
.L_x_9806:
[----:B------:R-:W-:Y:S05]  /*74f0*/  BSYNC.RECONVERGENT B0 ;  /* 0x0000000000007941 */ /* 0x000fea0003800200 */
.L_x_9805:
        /* <DEDUP_REMOVED lines=95> */
.L_x_9808:
[----:B------:R-:W-:Y:S05]  /*7af0*/  BSYNC.RECONVERGENT B0 ;  /* 0x0000000000007941 */ /* 0x000fea0003800200 */
.L_x_9807:
        /* <DEDUP_REMOVED lines=8> */
[----:B------:R-:W-:Y:S01]  /*7b80*/  @!P0 SEL R53, R16, RZ, P1 ;  /* 0x000000ff10358207 */ /* 0x000fe20000800000 */
[----:B------:R-:W-:Y:S01]  /*7b90*/  @!P0 IMAD.WIDE R16, R19, 0x2, R24 ;  /* 0x0000000213108825 */ /* 0x000fe200078e0218 */
[----:B------:R-:W-:Y:S02]  /*7ba0*/  @!P0 SEL R121, R121, RZ, P1 ;  /* 0x000000ff79798207 */ /* 0x000fe40000800000 */
[----:B------:R-:W-:Y:S03]  /*7bb0*/  @!P0 IADD3 R53, P2, PT, R106, R53, RZ ;  /* 0x000000356a358210 */ /* 0x000fe60007f5e0ff */
[----:B------:R-:W3:Y:S01]  /*7bc0*/  @!P0 LD.E.128 R16, desc[UR4][R16.64] ;  /* 0x0000000410108980 */ /* 0x000ee2000c101d00 */
        /* <DEDUP_REMOVED lines=38> */
[----:B------:R-:W-:Y:S01]  /*7e30*/  @!P2 FADD.FTZ R31, -R31, -RZ ;  /* 0x800000ff1f1fa221 */ /* 0x000fe20000010100 */
[----:B------:R-:W-:Y:S02]  /*7e40*/  @!P0 HADD2.F32 R16, -RZ, R55.H1_H1 ;  /* 0x30000037ff108230 */ /* 0x000fe40000004100 */
[----:B------:R-:W-:Y:S01]  /*7e50*/  @!P0 FMUL.FTZ R3, R26, R33 ;  /* 0x000000211a038220 */ /* 0x000fe20000410000 */
[--C-:B------:R-:W-:Y:S02]  /*7e60*/  @!P0 HADD2.F32 R38, -RZ, R41.reuse.H0_H0 ;  /* 0x20000029ff268230 */ /* 0x100fe40000004100 */
[----:B------:R-:W-:Y:S01]  /*7e70*/  @!P0 FFMA.FTZ R2, R37, R36, R2 ;  /* 0x0000002425028223 */ /* 0x000fe20000010002 */
[--C-:B------:R-:W-:Y:S02]  /*7e80*/  @!P0 HADD2.F32 R34, -RZ, R48.reuse.H0_H0 ;  /* 0x20000030ff228230 */ /* 0x100fe40000004100 */
[----:B------:R-:W-:Y:S01]  /*7e90*/  @!P0 FMUL.FTZ R4, R22, R31 ;  /* 0x0000001f16048220 */ /* 0x000fe20000410000 */
[----:B------:R-:W-:Y:S01]  /*7ea0*/  @!P0 HADD2.F32 R35, -RZ, R48.H1_H1 ;  /* 0x30000030ff238230 */ /* 0x000fe20000004100 */
[----:B------:R-:W-:Y:S01]  /*7eb0*/  @!P0 MOV R48, R47 ;  /* 0x0000002f00308202 */ /* 0x000fe20000000f00 */
[----:B------:R-:W-:Y:S02]  /*7ec0*/  @!P0 HADD2.F32 R39, -RZ, R41.H1_H1 ;  /* 0x30000029ff278230 */ /* 0x000fe40000004100 */
[----:B------:R-:W-:Y:S01]  /*7ed0*/  @!P2 FADD.FTZ R28, -R28, -RZ ;  /* 0x800000ff1c1ca221 */ /* 0x000fe20000010100 */
[----:B------:R-:W-:Y:S01]  /*7ee0*/  @!P0 HADD2.F32 R19, -RZ, R19.H1_H1 ;  /* 0x30000013ff138230 */ /* 0x000fe20000004100 */
[----:B------:R-:W-:Y:S01]  /*7ef0*/  @!P0 F2FP.F16.F32.PACK_AB R52, R2, R0 ;  /* 0x000000000234823e */ /* 0x000fe200000000ff */
[--C-:B------:R-:W-:Y:S02]  /*7f00*/  @!P0 HADD2.F32 R40, -RZ, R42.reuse.H0_H0 ;  /* 0x2000002aff288230 */ /* 0x100fe40000004100 */
[----:B------:R-:W-:Y:S01]  /*7f10*/  @!P2 FADD.FTZ R23, -R23, -RZ ;  /* 0x800000ff1717a221 */ /* 0x000fe20000010100 */
[----:B------:R-:W-:Y:S01]  /*7f20*/  @!P2 FADD.FTZ R18, -R18, -RZ ;  /* 0x800000ff1212a221 */ /* 0x000fe20000010100 */
[----:B------:R-:W-:Y:S01]  /*7f30*/  @!P0 MOV R44, R52 ;  /* 0x00000034002c8202 */ /* 0x000fe20000000f00 */
[--C-:B------:R-:W-:Y:S02]  /*7f40*/  @!P0 HADD2.F32 R36, -RZ, R49.reuse.H0_H0 ;  /* 0x20000031ff248230 */ /* 0x100fe40000004100 */
[----:B------:R-:W-:Y:S01]  /*7f50*/  @!P2 FADD.FTZ R16, -R16, -RZ ;  /* 0x800000ff1010a221 */ /* 0x000fe20000010100 */
[----:B------:R-:W-:Y:S01]  /*7f60*/  @!P0 FFMA.FTZ R3, R34, R38, R3 ;  /* 0x0000002622038223 */ /* 0x000fe20000010003 */
[----:B------:R-:W-:Y:S01]  /*7f70*/  @!P0 FMUL.FTZ R5, R21, R28 ;  /* 0x0000001c15058220 */ /* 0x000fe20000410000 */
[----:B------:R-:W-:Y:S02]  /*7f80*/  @!P0 HADD2.F32 R41, -RZ, R42.H1_H1 ;  /* 0x3000002aff298230 */ /* 0x000fe40000004100 */
[----:B------:R-:W-:Y:S01]  /*7f90*/  @!P0 FFMA.FTZ R4, R35, R39, R4 ;  /* 0x0000002723048223 */ /* 0x000fe20000010004 */
[----:B------:R-:W-:Y:S02]  /*7fa0*/  @!P0 HADD2.F32 R37, -RZ, R49.H1_H1 ;  /* 0x30000031ff258230 */ /* 0x000fe40000004100 */
[----:B------:R-:W-:Y:S01]  /*7fb0*/  @!P0 FMUL.FTZ R6, R20, R23 ;  /* 0x0000001714068220 */ /* 0x000fe20000410000 */
[--C-:B------:R-:W-:Y:S02]  /*7fc0*/  @!P0 HADD2.F32 R42, -RZ, R43.reuse.H0_H0 ;  /* 0x2000002bff2a8230 */ /* 0x100fe40000004100 */
[----:B------:R-:W-:Y:S01]  /*7fd0*/  @!P0 FMUL.FTZ R7, R17, R18 ;  /* 0x0000001211078220 */ /* 0x000fe20000410000 */
[----:B------:R-:W-:Y:S01]  /*7fe0*/  @!P0 F2FP.F16.F32.PACK_AB R55, R4, R3 ;  /* 0x000000030437823e */ /* 0x000fe200000000ff */
[--C-:B------:R-:W-:Y:S02]  /*7ff0*/  @!P0 HADD2.F32 R34, -RZ, R48.reuse.H0_H0 ;  /* 0x20000030ff228230 */ /* 0x100fe40000004100 */
[----:B------:R-:W-:Y:S01]  /*8000*/  @!P0 FMUL.FTZ R8, R19, R16 ;  /* 0x0000001013088220 */ /* 0x000fe20000410000 */
[----:B------:R-:W-:Y:S01]  /*8010*/  @!P0 HADD2.F32 R43, -RZ, R43.H1_H1 ;  /* 0x3000002bff2b8230 */ /* 0x000fe20000004100 */
[----:B------:R-:W-:Y:S01]  /*8020*/  @!P0 MOV R45, R55 ;  /* 0x00000037002d8202 */ /* 0x000fe20000000f00 */
[----:B------:R-:W-:Y:S02]  /*8030*/  @!P0 HADD2.F32 R35, -RZ, R48.H1_H1 ;  /* 0x30000030ff238230 */ /* 0x000fe40000004100 */
        /* <DEDUP_REMOVED lines=11> */
.L_x_9810:
[----:B------:R-:W-:Y:S05]  /*80f0*/  BSYNC.RECONVERGENT B0 ;  /* 0x0000000000007941 */ /* 0x000fea0003800200 */
.L_x_9809:
[----:B------:R-:W5:Y:S02]  /*8100*/  LD.E R3, desc[UR4][R100.64+0xd0] ;  /* 0x0000d00464037980 */ /* 0x000f64000c101900 */
[----:B-----5:R-:W-:Y:S05]  /*8110*/  IMAD.U32 R3, R3, -0x40, RZ ;  /* 0xffffffc003037824 */ /* 0x020fea00078e00ff */
[C---:B------:R-:W-:Y:S02]  /*8120*/  LEA R88, P1, R3.reuse, R88, 0x1 ;  /* 0x0000005803587211 */ /* 0x040fe400078208ff */
[C---:B------:R-:W-:Y:S02]  /*8130*/  LEA R86, P0, R3.reuse, R86, 0x1 ;  /* 0x0000005603567211 */ /* 0x040fe400078008ff */
[C---:B------:R-:W-:Y:S02]  /*8140*/  LEA.HI.X.SX32 R89, R3.reuse, R89, 0x1, P1 ;  /* 0x0000005903597211 */ /* 0x040fe400008f0eff */
[----:B------:R-:W-:Y:S09]  /*8150*/  LEA.HI.X.SX32 R87, R3, R87, 0x1, P0 ;  /* 0x0000005703577211 */ /* 0x000ff200000f0eff */
.L_x_9777:
[----:B------:R-:W-:Y:S05]  /*8160*/  BSYNC.RECONVERGENT B1 ;  /* 0x0000000000017941 */ /* 0x000fea0003800200 */
.L_x_9775:
        /* <DEDUP_REMOVED lines=30> */
[----:B------:R-:W5:Y:S01]  /*8350*/  LD.E.64 R24, desc[UR4][R100.64+0x20] ;  /* 0x0000200464187980 */ /* 0x000f62000c101b00 */
[-C--:B--2---:R-:W-:Y:S02]  /*8360*/  IABS R19, R3.reuse ;  /* 0x0000000300137213 */ /* 0x084fe40000000000 */
[----:B------:R-:W-:Y:S02]  /*8370*/  LOP3.LUT R4, RZ, R3, RZ, 0x33, !PT ;  /* 0x00000003ff047212 */ /* 0x000fe400078e33ff */
[----:B------:R-:W1:Y:S10]  /*8380*/  I2F.RP R18, R19 ;  /* 0x0000001300127306 */ /* 0x000e740000209400 */
[----:B-1----:R-:W4:Y:S02]  /*8390*/  MUFU.RCP R6, R18 ;  /* 0x0000001200067308 */ /* 0x002f240000001000 */
[----:B----4-:R-:W-:Y:S01]  /*83a0*/  VIADD R20, R6, 0xffffffe ;  /* 0x0ffffffe06147836 */ /* 0x010fe20000000000 */
        /* <DEDUP_REMOVED lines=11> */
[----:B------:R-:W4:Y:S02]  /*8460*/  LD.E.64 R20, desc[UR4][R100.64+0x38] ;  /* 0x0000380464147980 */ /* 0x000f24000c101b00 */
        /* <DEDUP_REMOVED lines=26> */
[----:B------:R1:W5:Y:S02]  /*8610*/  LD.E R6, desc[UR4][R28.64] ;  /* 0x000000041c067980 */ /* 0x000364000c101900 */
[----:B------:R-:W-:Y:S02]  /*8620*/  IMAD R0, R2, R3, -0x80 ;  /* 0xffffff8002007424 */ /* 0x000fe400078e0203 */
[----:B------:R-:W5:Y:S02]  /*8630*/  LD.E R19, desc[UR4][R30.64] ;  /* 0x000000041e137980 */ /* 0x000f64000c101900 */
[----:B---3--:R-:W-:Y:S01]  /*8640*/  IMAD R16, R27, R0, RZ ;  /* 0x000000001b107224 */ /* 0x008fe200078e02ff */
[----:B------:R-:W-:Y:S05]  /*8650*/  SHF.R.S32.HI R8, RZ, 0x1f, R0 ;  /* 0x0000001fff087819 */ /* 0x000fea0000011400 */
[C---:B------:R-:W-:Y:S02]  /*8660*/  IMAD R16, R26.reuse, R8, R16 ;  /* 0x000000081a107224 */ /* 0x040fe400078e0210 */
[-C--:B-1----:R-:W-:Y:S04]  /*8670*/  IMAD.WIDE.U32 R28, R26, R0.reuse, RZ ;  /* 0x000000001a1c7225 */ /* 0x082fe800078e00ff */
[----:B----4-:R-:W-:Y:S04]  /*8680*/  IMAD R21, R21, R0, RZ ;  /* 0x0000000015157224 */ /* 0x010fe800078e02ff */
[----:B------:R-:W-:Y:S02]  /*8690*/  IMAD R21, R20, R8, R21 ;  /* 0x0000000814157224 */ /* 0x000fe400078e0215 */
[----:B-----5:R-:W-:Y:S04]  /*86a0*/  IMAD.IADD R18, R19, 0x1, -R6 ;  /* 0x0000000113127824 */ /* 0x020fe800078e0a06 */
        /* <DEDUP_REMOVED lines=17> */
.L_x_9812:
[----:B------:R-:W-:Y:S05]  /*87c0*/  BSYNC.RECONVERGENT B0 ;  /* 0x0000000000007941 */ /* 0x000fea0003800200 */
.L_x_9811:
[----:B------:R-:W-:Y:S11]  /*87d0*/  ISETP.NE.AND P0, PT, R117, RZ, PT ;  /* 0x000000ff7500720c */ /* 0x000ff60003f05270 */
[----:B------:R-:W-:Y:S02]  /*87e0*/  @!UPT UIADD3 URZ, UPT, UPT, URZ, URZ, URZ ;  /* 0x000000fffffff290 */ /* 0x000fe4000fffe0ff */
[----:B------:R-:W-:Y:S05]  /*87f0*/  @P0 BRA `(.L_x_9813) ;  /* 0xffffff9c00d80947 */ /* 0x000fea000383ffff */
.L_x_9774:
        /* <DEDUP_REMOVED lines=19> */
.L_x_9818:
[----:B------:R2:W-:Y:S02]  /*8930*/  STS.128 [R61], RZ ;  /* 0x000000ff3d007388 */ /* 0x0005e40000000c00 */
.L_x_9817:
[----:B------:R-:W-:Y:S05]  /*8940*/  BSYNC.RECONVERGENT B0 ;  /* 0x0000000000007941 */ /* 0x000fea0003800200 */
.L_x_9816:
        /* <DEDUP_REMOVED lines=17> */
.L_x_9820:
[----:B------:R-:W-:Y:S05]  /*8a60*/  BSYNC.RECONVERGENT B0 ;  /* 0x0000000000007941 */ /* 0x000fea0003800200 */
.L_x_9819:
        /* <DEDUP_REMOVED lines=11> */
.L_x_9822:
[----:B------:R-:W-:Y:S05]  /*8b20*/  BSYNC.RECONVERGENT B0 ;  /* 0x0000000000007941 */ /* 0x000fea0003800200 */
.L_x_9821:
        /* <DEDUP_REMOVED lines=11> */
.L_x_9815:
        /* <DEDUP_REMOVED lines=25> */
[----:B----4-:R-:W-:Y:S01]  /*8d70*/  IMAD.SHL.U32 R21, R4, 0x2, RZ ;  /* 0x0000000204157824 */ /* 0x010fe200078e00ff */
        /* <DEDUP_REMOVED lines=55> */
.L_x_9829:
[----:B------:R-:W-:Y:S05]  /*90f0*/  BSYNC.RECONVERGENT B0 ;  /* 0x0000000000007941 */ /* 0x000fea0003800200 */
.L_x_9828:
[----:B-----5:R3:W-:Y:S01]  /*9100*/  STS.128 [R61], R8 ;  /* 0x000000083d007388 */ /* 0x0207e20000000c00 */
[----:B------:R-:W-:Y:S05]  /*9110*/  BRA `(.L_x_9826) ;  /* 0x0000000000047947 */ /* 0x000fea0003800000 */
.L_x_9827:
[----:B------:R2:W-:Y:S02]  /*9120*/  STS.128 [R61], RZ ;  /* 0x000000ff3d007388 */ /* 0x0005e40000000c00 */
.L_x_9826:
[----:B------:R-:W-:Y:S05]  /*9130*/  BSYNC.RECONVERGENT B1 ;  /* 0x0000000000017941 */ /* 0x000fea0003800200 */
.L_x_9825:
        /* <DEDUP_REMOVED lines=53> */
.L_x_9833:
[----:B------:R-:W-:Y:S05]  /*9490*/  BSYNC.RECONVERGENT B0 ;  /* 0x0000000000007941 */ /* 0x000fea0003800200 */
.L_x_9832:
[----:B-----5:R1:W-:Y:S02]  /*94a0*/  STS.128 [R61+0x800], R8 ;  /* 0x000800083d007388 */ /* 0x0203e40000000c00 */
.L_x_9831:
[----:B------:R-:W-:Y:S05]  /*94b0*/  BSYNC.RECONVERGENT B1 ;  /* 0x0000000000017941 */ /* 0x000fea0003800200 */
.L_x_9830:
        /* <DEDUP_REMOVED lines=53> */
.L_x_9837:
[----:B------:R-:W-:Y:S05]  /*9810*/  BSYNC.RECONVERGENT B0 ;  /* 0x0000000000007941 */ /* 0x000fea0003800200 */
.L_x_9836:
[----:B-----5:R1:W-:Y:S02]  /*9820*/  STS.128 [R61+0x1000], R8 ;  /* 0x001000083d007388 */ /* 0x0203e40000000c00 */
.L_x_9835:
[----:B------:R-:W-:Y:S05]  /*9830*/  BSYNC.RECONVERGENT B1 ;  /* 0x0000000000017941 */ /* 0x000fea0003800200 */
.L_x_9834:
        /* <DEDUP_REMOVED lines=51> */
.L_x_9839:
[----:B------:R-:W-:Y:S05]  /*9b70*/  BSYNC.RECONVERGENT B0 ;  /* 0x0000000000007941 */ /* 0x000fea0003800200 */
.L_x_9838:
[----:B-----5:R1:W-:Y:S01]  /*9b80*/  STS.128 [R61+0x1800], R8 ;  /* 0x001800083d007388 */ /* 0x0203e20000000c00 */
[----:B------:R-:W-:Y:S05]  /*9b90*/  BRA `(.L_x_9823) ;  /* 0x0000001400dc7947 */ /* 0x000fea0003800000 */
.L_x_9824:
        /* <DEDUP_REMOVED lines=94> */
.L_x_9844:
[----:B------:R-:W-:Y:S05]  /*a180*/  BSYNC.RECONVERGENT B0 ;  /* 0x0000000000007941 */ /* 0x000fea0003800200 */
.L_x_9843:
[----:B-----5:R2:W-:Y:S01]  /*a190*/  STS.128 [R61], R20 ;  /* 0x000000143d007388 */ /* 0x0205e20000000c00 */
[----:B------:R-:W-:Y:S05]  /*a1a0*/  BRA `(.L_x_9841) ;  /* 0x0000000000047947 */ /* 0x000fea0003800000 */
.L_x_9842:
[----:B------:R3:W-:Y:S02]  /*a1b0*/  STS.128 [R61], RZ ;  /* 0x000000ff3d007388 */ /* 0x0007e40000000c00 */
.L_x_9841:
[----:B------:R-:W-:Y:S05]  /*a1c0*/  BSYNC.RECONVERGENT B1 ;  /* 0x0000000000017941 */ /* 0x000fea0003800200 */
.L_x_9840:
        /* <DEDUP_REMOVED lines=89> */
.L_x_9848:
[----:B------:R-:W-:Y:S05]  /*a760*/  BSYNC.RECONVERGENT B0 ;  /* 0x0000000000007941 */ /* 0x000fea0003800200 */
.L_x_9847:
[----:B-----5:R4:W-:Y:S02]  /*a770*/  STS.128 [R61+0x800], R20 ;  /* 0x000800143d007388 */ /* 0x0209e40000000c00 */
.L_x_9846:
[----:B------:R-:W-:Y:S05]  /*a780*/  BSYNC.RECONVERGENT B1 ;  /* 0x0000000000017941 */ /* 0x000fea0003800200 */
.L_x_9845:
        /* <DEDUP_REMOVED lines=53> */
[----:B---3--:R-:W-:Y:S02]  /*aae0*/  HADD2.F32 R4, -RZ, R8.H0_H0 ;  /* 0x20000008ff047230 */ /* 0x008fe40000004100 */
        /* <DEDUP_REMOVED lines=35> */
.L_x_9852:
[----:B------:R-:W-:Y:S05]  /*ad20*/  BSYNC.RECONVERGENT B0 ;  /* 0x0000000000007941 */ /* 0x000fea0003800200 */
.L_x_9851:
[----:B-----5:R4:W-:Y:S02]  /*ad30*/  STS.128 [R61+0x1000], R20 ;  /* 0x001000143d007388 */ /* 0x0209e40000000c00 */
.L_x_9850:
[----:B------:R-:W-:Y:S05]  /*ad40*/  BSYNC.RECONVERGENT B1 ;  /* 0x0000000000017941 */ /* 0x000fea0003800200 */
.L_x_9849:
        /* <DEDUP_REMOVED lines=90> */
.L_x_9854:
[----:B------:R-:W-:Y:S05]  /*b2f0*/  BSYNC.RECONVERGENT B0 ;  /* 0x0000000000007941 */ /* 0x000fea0003800200 */
.L_x_9853:
[----:B-----5:R2:W-:Y:S02]  /*b300*/  STS.128 [R61+0x1800], R20 ;  /* 0x001800143d007388 */ /* 0x0205e40000000c00 */
.L_x_9823:
[----:B------:R-:W-:Y:S05]  /*b310*/  BSYNC.RECONVERGENT B2 ;  /* 0x0000000000027941 */ /* 0x000fea0003800200 */
.L_x_9814:
        /* <DEDUP_REMOVED lines=12> */
.L_x_9857:
[----:B------:R1:W-:Y:S02]  /*b3e0*/  STS.128 [R61+0x2000], RZ ;  /* 0x002000ff3d007388 */ /* 0x0003e40000000c00 */
.L_x_9856:
[----:B------:R-:W-:Y:S05]  /*b3f0*/  BSYNC.RECONVERGENT B0 ;  /* 0x0000000000007941 */ /* 0x000fea0003800200 */
.L_x_9855:
[----:B------:R-:W-:Y:S01]  /*b400*/  ISETP.GE.AND P1, PT, R24, R5, PT ;  /* 0x000000051800720c */ /* 0x000fe20003f26270 */
[C---:B------:R-:W-:Y:S01]  /*b410*/  IMAD.SHL.U32 R3, R66.reuse, 0x2, RZ ;  /* 0x0000000242037824 */ /* 0x040fe200078e00ff */
        /* <DEDUP_REMOVED lines=12> */
.L_x_9860:
[----:B------:R3:W-:Y:S02]  /*b4e0*/  STS.128 [R61+0x2800], RZ ;  /* 0x002800ff3d007388 */ /* 0x0007e40000000c00 */
.L_x_9859:
[----:B------:R-:W-:Y:S05]  /*b4f0*/  BSYNC.RECONVERGENT B0 ;  /* 0x0000000000007941 */ /* 0x000fea0003800200 */
.L_x_9858:
[----:B------:R-:W-:Y:S01]  /*b500*/  ISETP.GE.AND P0, PT, R26, R5, PT ;  /* 0x000000051a00720c */ /* 0x000fe20003f06270 */
[----:B------:R-:W-:-:S12]  /*b510*/  BSSY.RECONVERGENT B0, `(.L_x_9861) ;  /* 0x000000c000007945 */ /* 0x000fd80003800200 */
        /* <DEDUP_REMOVED lines=10> */
.L_x_9863:
[----:B------:R1:W-:Y:S02]  /*b5c0*/  STS.128 [R61+0x3000], RZ ;  /* 0x003000ff3d007388 */ /* 0x0003e40000000c00 */
.L_x_9862:
[----:B------:R-:W-:Y:S05]  /*b5d0*/  BSYNC.RECONVERGENT B0 ;  /* 0x0000000000007941 */ /* 0x000fea0003800200 */
.L_x_9861:
        /* <DEDUP_REMOVED lines=12> */
.L_x_9866:
[----:B------:R1:W-:Y:S02]  /*b6a0*/  STS.128 [R61+0x3800], RZ ;  /* 0x003800ff3d007388 */ /* 0x0003e40000000c00 */
.L_x_9865:
[----:B------:R-:W-:Y:S05]  /*b6b0*/  BSYNC.RECONVERGENT B0 ;  /* 0x0000000000007941 */ /* 0x000fea0003800200 */
.L_x_9864:
        /* <DEDUP_REMOVED lines=16> */
.L_x_9869:
[----:B------:R1:W-:Y:S02]  /*b7c0*/  STS.128 [R61+0x4000], RZ ;  /* 0x004000ff3d007388 */ /* 0x0003e40000000c00 */
.L_x_9868:
[----:B------:R-:W-:Y:S05]  /*b7d0*/  BSYNC.RECONVERGENT B0 ;  /* 0x0000000000007941 */ /* 0x000fea0003800200 */
.L_x_9867:
[----:B--2---:R-:W-:Y:S01]  /*b7e0*/  IADD3 R6, PT, PT, R126, 0x50, RZ ;  /* 0x000000507e067810 */ /* 0x004fe20007ffe0ff */
        /* <DEDUP_REMOVED lines=12> */
.L_x_9872:
[----:B------:R2:W-:Y:S02]  /*b8b0*/  STS.128 [R61+0x4800], RZ ;  /* 0x004800ff3d007388 */ /* 0x0005e40000000c00 */
.L_x_9871:
[----:B------:R-:W-:Y:S05]  /*b8c0*/  BSYNC.RECONVERGENT B0 ;  /* 0x0000000000007941 */ /* 0x000fea0003800200 */
.L_x_9870:
        /* <DEDUP_REMOVED lines=16> */
.L_x_9875:
[----:B------:R1:W-:Y:S02]  /*b9d0*/  STS.128 [R61+0x5000], RZ ;  /* 0x005000ff3d007388 */ /* 0x0003e40000000c00 */
.L_x_9874:
[----:B------:R-:W-:Y:S05]  /*b9e0*/  BSYNC.RECONVERGENT B0 ;  /* 0x0000000000007941 */ /* 0x000fea0003800200 */
.L_x_9873:
[----:B------:R-:W-:Y:S01]  /*b9f0*/  IADD3 R126, PT, PT, R126, 0x70, RZ ;  /* 0x000000707e7e7810 */ /* 0x000fe20007ffe0ff */
[----:B------:R-:W-:Y:S03]  /*ba00*/  BSSY.RECONVERGENT B0, `(.L_x_9876) ;  /* 0x000000e000007945 */ /* 0x000fe60003800200 */
[----:B------:R-:W-:-:S13]  /*ba10*/  ISETP.GE.AND P0, PT, R126, R5, PT ;  /* 0x000000057e00720c */ /* 0x000fda0003f06270 */
[----:B------:R-:W-:Y:S05]  /*ba20*/  @P0 BRA `(.L_x_9877) ;  /* 0x00000000002c0947 */ /* 0x000fea0003800000 */
[----:B------:R-:W-:-:S13]  /*ba30*/  ISETP.GE.AND P0, PT, R12, R179, PT ;  /* 0x000000b30c00720c */ /* 0x000fda0003f06270 */
        /* <DEDUP_REMOVED lines=9> */
.L_x_9878:
[----:B------:R1:W-:Y:S02]  /*bad0*/  STS.128 [R61+0x5800], RZ ;  /* 0x005800ff3d007388 */ /* 0x0003e40000000c00 */
.L_x_9877:
[----:B------:R-:W-:Y:S05]  /*bae0*/  BSYNC.RECONVERGENT B0 ;  /* 0x0000000000007941 */ /* 0x000fea0003800200 */
.L_x_9876:
        /* <DEDUP_REMOVED lines=12> */
.L_x_9881:
[----:B------:R1:W-:Y:S01]  /*bbb0*/  STS.128 [R61+0x6000], RZ ;  /* 0x006000ff3d007388 */ /* 0x0003e20000000c00 */
[----:B------:R-:W-:Y:S05]  /*bbc0*/  BRA `(.L_x_9882) ;  /* 0x0000000000047947 */ /* 0x000fea0003800000 */
.L_x_9880:
[----:B------:R1:W-:Y:S02]  /*bbd0*/  STS.128 [R61+0x6000], RZ ;  /* 0x006000ff3d007388 */ /* 0x0003e40000000c00 */
.L_x_9882:
[----:B------:R-:W-:Y:S05]  /*bbe0*/  BSYNC.RECONVERGENT B0 ;  /* 0x0000000000007941 */ /* 0x000fea0003800200 */
.L_x_9879:
[----:B------:R-:W-:Y:S01]  /*bbf0*/  ISETP.GE.AND P0, PT, R24, R5, PT ;  /* 0x000000051800720c */ /* 0x000fe20003f06270 */
[----:B------:R-:W-:Y:S01]  /*bc00*/  BSSY.RECONVERGENT B0, `(.L_x_9883) ;  /* 0x000000d000007945 */ /* 0x000fe20003800200 */
[----:B---3--:R-:W-:-:S04]  /*bc10*/  LEA R10, P1, R64, R172, 0x1 ;  /* 0x000000ac400a7211 */ /* 0x008fc800078208ff */
        /* <DEDUP_REMOVED lines=10> */
.L_x_9885:
[----:B------:R1:W-:Y:S02]  /*bcc0*/  STS.128 [R61+0x6800], RZ ;  /* 0x006800ff3d007388 */ /* 0x0003e40000000c00 */
.L_x_9884:
[----:B------:R-:W-:Y:S05]  /*bcd0*/  BSYNC.RECONVERGENT B0 ;  /* 0x0000000000007941 */ /* 0x000fea0003800200 */
.L_x_9883:
[----:B------:R-:W-:Y:S01]  /*bce0*/  ISETP.GE.AND P0, PT, R26, R5, PT ;  /* 0x000000051a00720c */ /* 0x000fe20003f06270 */
[----:B------:R-:W-:-:S12]  /*bcf0*/  BSSY.RECONVERGENT B0, `(.L_x_9886) ;  /* 0x000000d000007945 */ /* 0x000fd80003800200 */
[----:B------:R1:W-:Y:S01]  /*bd00*/  @P0 STS.128 [R61+0x7000], RZ ;  /* 0x007000ff3d000388 */ /* 0x0003e20000000c00 */
        /* <DEDUP_REMOVED lines=10> */
.L_x_9888:
[----:B------:R1:W-:Y:S02]  /*bdb0*/  STS.128 [R61+0x7000], RZ ;  /* 0x007000ff3d007388 */ /* 0x0003e40000000c00 */
.L_x_9887:
[----:B------:R-:W-:Y:S05]  /*bdc0*/  BSYNC.RECONVERGENT B0 ;  /* 0x0000000000007941 */ /* 0x000fea0003800200 */
.L_x_9886:
        /* <DEDUP_REMOVED lines=13> */
.L_x_9891:
[----:B------:R1:W-:Y:S02]  /*bea0*/  STS.128 [R61+0x7800], RZ ;  /* 0x007800ff3d007388 */ /* 0x0003e40000000c00 */
.L_x_9890:
[----:B------:R-:W-:Y:S05]  /*beb0*/  BSYNC.RECONVERGENT B0 ;  /* 0x0000000000007941 */ /* 0x000fea0003800200 */
.L_x_9889:
        /* <DEDUP_REMOVED lines=16> */
.L_x_9894:
[----:B------:R1:W-:Y:S02]  /*bfc0*/  STS.128 [R61+0x8000], RZ ;  /* 0x008000ff3d007388 */ /* 0x0003e40000000c00 */
.L_x_9893:
[----:B------:R-:W-:Y:S05]  /*bfd0*/  BSYNC.RECONVERGENT B0 ;  /* 0x0000000000007941 */ /* 0x000fea0003800200 */
.L_x_9892:
        /* <DEDUP_REMOVED lines=13> */
.L_x_9897:
[----:B------:R1:W-:Y:S02]  /*c0b0*/  STS.128 [R61+0x8800], RZ ;  /* 0x008800ff3d007388 */ /* 0x0003e40000000c00 */
.L_x_9896:
[----:B------:R-:W-:Y:S05]  /*c0c0*/  BSYNC.RECONVERGENT B0 ;  /* 0x0000000000007941 */ /* 0x000fea0003800200 */
.L_x_9895:
        /* <DEDUP_REMOVED lines=16> */
.L_x_9900:
[----:B------:R1:W-:Y:S02]  /*c1d0*/  STS.128 [R61+0x9000], RZ ;  /* 0x009000ff3d007388 */ /* 0x0003e40000000c00 */
.L_x_9899:
[----:B------:R-:W-:Y:S05]  /*c1e0*/  BSYNC.RECONVERGENT B0 ;  /* 0x0000000000007941 */ /* 0x000fea0003800200 */
.L_x_9898:
        /* <DEDUP_REMOVED lines=16> */
.L_x_9903:
[----:B------:R1:W-:Y:S02]  /*c2f0*/  STS.128 [R61+0x9800], RZ ;  /* 0x009800ff3d007388 */ /* 0x0003e40000000c00 */
.L_x_9902:
[----:B------:R-:W-:Y:S05]  /*c300*/  BSYNC.RECONVERGENT B0 ;  /* 0x0000000000007941 */ /* 0x000fea0003800200 */
.L_x_9901:
[----:B------:R-:W2:Y:S01]  /*c310*/  S2UR UR6, SR_CgaCtaId ;  /* 0x00000000000679c3 */ /* 0x000ea20000008800 */
[----:B------:R-:W-:Y:S01]  /*c320*/  IMAD.SHL.U32 R63, R63, 0x400, RZ ;  /* 0x000004003f3f7824 */ /* 0x000fe200078e00ff */
[----:B------:R-:W-:Y:S01]  /*c330*/  LOP3.LUT R0, R69, 0x8, R60, 0x78, !PT ;  /* 0x0000000845007812 */ /* 0x000fe200078e783c */
[----:B------:R-:W-:Y:S01]  /*c340*/  UMOV UR7, 0x400 ;  /* 0x0000040000077882 */ /* 0x000fe20000000000 */
[----:B------:R-:W-:Y:S01]  /*c350*/  IMAD.IADD R159, R58, 0x1, R159 ;  /* 0x000000013a9f7824 */ /* 0x000fe200078e029f */
[----:B------:R-:W-:Y:S01]  /*c360*/  R2P PR, R60, 0x6 ;  /* 0x000000063c007804 */ /* 0x000fe20000000000 */
[----:B------:R-:W-:Y:S01]  /*c370*/  IMAD.MOV.U32 R4, RZ, RZ, 0x20 ;  /* 0x00000020ff047424 */ /* 0x000fe200078e00ff */
[----:B------:R-:W-:Y:S01]  /*c380*/  LOP3.LUT R0, R0, 0x38, R71, 0x78, !PT ;  /* 0x0000003800007812 */ /* 0x000fe200078e7847 */
[----:B-1----:R-:W-:Y:S01]  /*c390*/  IMAD.MOV.U32 R6, RZ, RZ, 0x40 ;  /* 0x00000040ff067424 */ /* 0x002fe200078e00ff */
[----:B------:R-:W-:Y:S01]  /*c3a0*/  LOP3.LUT R63, R63, 0x400, RZ, 0xc0, !PT ;  /* 0x000004003f3f7812 */ /* 0x000fe200078ec0ff */
[----:B------:R-:W-:Y:S01]  /*c3b0*/  IMAD.SHL.U32 R60, R60, 0x2, RZ ;  /* 0x000000023c3c7824 */ /* 0x000fe200078e00ff */
[----:B------:R-:W-:Y:S01]  /*c3c0*/  SEL R4, R4, 0xffffffe0, !P1 ;  /* 0xffffffe004047807 */ /* 0x000fe20004800000 */
[----:B------:R-:W0:Y:S01]  /*c3d0*/  LDGDEPBAR ;  /* 0x00000000000079af */ /* 0x000e220000000000 */
[----:B------:R-:W-:Y:S01]  /*c3e0*/  SEL R6, R6, 0xffffffc0, !P2 ;  /* 0xffffffc006067807 */ /* 0x000fe20005000000 */
[----:B------:R-:W-:Y:S01]  /*c3f0*/  IMAD R0, R0, 0x2, R63 ;  /* 0x0000000200007824 */ /* 0x000fe200078e023f */
[----:B------:R-:W-:Y:S01]  /*c400*/  LOP3.LUT R60, R60, 0x6, RZ, 0xc0, !PT ;  /* 0x000000063c3c7812 */ /* 0x000fe200078ec0ff */
[----:B------:R-:W-:Y:S04]  /*c410*/  BSSY.RECONVERGENT B1, `(.L_x_9904) ;  /* 0x0000179000017945 */ /* 0x000fe80003800200 */
[----:B------:R-:W-:Y:S01]  /*c420*/  IMAD.IADD R7, R175, 0x1, R60 ;  /* 0x00000001af077824 */ /* 0x000fe200078e023c */
[----:B--2---:R-:W-:-:S03]  /*c430*/  ULEA UR6, UR6, UR7, 0x18 ;  /* 0x0000000706067291 */ /* 0x004fc6000f8ec0ff */
[C---:B------:R-:W-:Y:S01]  /*c440*/  VIADD R5, R7.reuse, 0x8 ;  /* 0x0000000807057836 */ /* 0x040fe20000000000 */
[CC--:B------:R-:W-:Y:S01]  /*c450*/  ISETP.GE.AND P1, PT, R7.reuse, R62.reuse, PT ;  /* 0x0000003e0700720c */ /* 0x0c0fe20003f26270 */
[C---:B------:R-:W-:Y:S02]  /*c460*/  VIADD R15, R7.reuse, 0x10 ;  /* 0x00000010070f7836 */ /* 0x040fe40000000000 */
[----:B------:R-:W-:Y:S01]  /*c470*/  VIADD R63, R7, 0x11 ;  /* 0x00000011073f7836 */ /* 0x000fe20000000000 */
[----:B------:R-:W-:Y:S01]  /*c480*/  LEA R159, R159, UR6, 0x1 ;  /* 0x000000069f9f7c11 */ /* 0x000fe2000f8e08ff */
[----:B------:R-:W-:Y:S01]  /*c490*/  VIADD R158, R0, UR6 ;  /* 0x00000006009e7c36 */ /* 0x000fe20008000000 */
[-C--:B------:R-:W-:Y:S01]  /*c4a0*/  ISETP.GE.AND P3, PT, R5, R62.reuse, PT ;  /* 0x0000003e0500720c */ /* 0x080fe20003f66270 */
[----:B------:R-:W-:Y:S01]  /*c4b0*/  LDSM.16.M88.4 R68, [R0+UR6+0x3000] ;  /* 0x003000060044783b */ /* 0x000fe20008000200 */
[----:B------:R-:W-:Y:S01]  /*c4c0*/  VIADD R5, R7, 0x9 ;  /* 0x0000000907057836 */ /* 0x000fe20000000000 */
[-C--:B------:R-:W-:Y:S01]  /*c4d0*/  ISETP.GE.AND P6, PT, R15, R62.reuse, PT ;  /* 0x0000003e0f00720c */ /* 0x080fe20003fc6270 */
[--C-:B------:R-:W-:Y:S01]  /*c4e0*/  IMAD.IADD R157, R159, 0x1, R4.reuse ;  /* 0x000000019f9d7824 */ /* 0x100fe200078e0204 */
[----:B----4-:R-:W1:Y:S01]  /*c4f0*/  LDSM.16.M88.4 R20, [R159] ;  /* 0x000000009f14783b */ /* 0x010e620000000200 */
[C---:B------:R-:W-:Y:S01]  /*c500*/  IMAD.IADD R154, R158.reuse, 0x1, R4 ;  /* 0x000000019e9a7824 */ /* 0x040fe200078e0204 */
[----:B------:R-:W-:Y:S01]  /*c510*/  ISETP.GE.AND P4, PT, R5, R62, PT ;  /* 0x0000003e0500720c */ /* 0x000fe20003f86270 */
[--C-:B------:R-:W-:Y:S01]  /*c520*/  IMAD.IADD R156, R159, 0x1, R6.reuse ;  /* 0x000000019f9c7824 */ /* 0x100fe200078e0206 */
[----:B------:R-:W2:Y:S01]  /*c530*/  LDSM.16.M88.4 R52, [R0+UR6+0x3800] ;  /* 0x003800060034783b */ /* 0x000ea20008000200 */
[----:B------:R-:W-:-:S02]  /*c540*/  IMAD.IADD R153, R158, 0x1, R6 ;  /* 0x000000019e997824 */ /* 0x000fc400078e0206 */
[C---:B------:R-:W-:Y:S01]  /*c550*/  IMAD.IADD R155, R4.reuse, 0x1, R156 ;  /* 0x00000001049b7824 */ /* 0x040fe200078e029c */
[----:B------:R-:W-:Y:S01]  /*c560*/  LDSM.16.M88.4 R8, [R157] ;  /* 0x000000009d08783b */ /* 0x000fe20000000200 */
[----:B------:R-:W-:Y:S02]  /*c570*/  IMAD.IADD R152, R4, 0x1, R153 ;  /* 0x0000000104987824 */ /* 0x000fe400078e0299 */
[----:B------:R-:W-:Y:S01]  /*c580*/  VIADD R5, R7, 0x18 ;  /* 0x0000001807057836 */ /* 0x000fe20000000000 */
[----:B------:R-:W4:Y:S04]  /*c590*/  LDSM.16.M88.4 R92, [R154+0x3000] ;  /* 0x003000009a5c783b */ /* 0x000f280000000200 */
[----:B------:R-:W3:Y:S01]  /*c5a0*/  LDSM.16.M88.4 R16, [R154+0x3800] ;  /* 0x003800009a10783b */ /* 0x000ee20000000200 */
[----:B------:R-:W-:Y:S01]  /*c5b0*/  ISETP.GE.AND P2, PT, R5, R62, PT ;  /* 0x0000003e0500720c */ /* 0x000fe20003f46270 */
[----:B------:R-:W-:-:S02]  /*c5c0*/  VIADD R5, R7, 0x19 ;  /* 0x0000001907057836 */ /* 0x000fc40000000000 */
[----:B------:R-:W3:Y:S03]  /*c5d0*/  LDSM.16.M88.4 R84, [R0+UR6+0x2000] ;  /* 0x002000060054783b */ /* 0x000ee60008000200 */
[----:B------:R-:W-:Y:S01]  /*c5e0*/  ISETP.GE.AND P5, PT, R5, R62, PT ;  /* 0x0000003e0500720c */ /* 0x000fe20003fa6270 */
[----:B------:R-:W3:Y:S01]  /*c5f0*/  LDSM.16.M88.4 R76, [R0+UR6+0x2800] ;  /* 0x00280006004c783b */ /* 0x000ee20008000200 */
[----:B------:R-:W-:-:S03]  /*c600*/  VIADD R5, R7, 0x20 ;  /* 0x0000002007057836 */ /* 0x000fc60000000000 */
[----:B------:R-:W3:Y:S04]  /*c610*/  LDSM.16.M88.4 R44, [R0+UR6+0x4000] ;  /* 0x00400006002c783b */ /* 0x000ee80008000200 */
[----:B------:R-:W3:Y:S04]  /*c620*/  LDSM.16.M88.4 R36, [R0+UR6+0x4800] ;  /* 0x004800060024783b */ /* 0x000ee80008000200 */
[----:B-----5:R-:W3:Y:S01]  /*c630*/  LDSM.16.M88.4 R28, [R0+UR6+0x5000] ;  /* 0x00500006001c783b */ /* 0x020ee20008000200 */
[C---:B-1----:R-:W-:Y:S03]  /*c640*/  HMMA.16816.F32 R72, R20.reuse, R68, RZ ;  /* 0x000000441448723c */ /* 0x042fe600000018ff */
[----:B------:R1:W3:Y:S04]  /*c650*/  LDSM.16.M88.4 R116, [R0+UR6+0x5800] ;  /* 0x005800060074783b */ /* 0x0002e80008000200 */
[----:B------:R-:W3:Y:S01]  /*c660*/  LDSM.16.M88.4 R112, [R154+0x2000] ;  /* 0x002000009a70783b */ /* 0x000ee20000000200 */
[C---:B--2---:R-:W-:Y:S03]  /*c670*/  HMMA.16816.F32 R64, R20.reuse, R52, RZ ;  /* 0x000000341440723c */ /* 0x044fe600000018ff */
[----:B------:R-:W2:Y:S04]  /*c680*/  LDSM.16.M88.4 R108, [R154+0x2800] ;  /* 0x002800009a6c783b */ /* 0x000ea80000000200 */
[----:B------:R-:W2:Y:S01]  /*c690*/  LDSM.16.M88.4 R104, [R154+0x4000] ;  /* 0x004000009a68783b */ /* 0x000ea20000000200 */
[C---:B------:R-:W-:Y:S03]  /*c6a0*/  HMMA.16816.F32 R68, R20.reuse, R70, RZ ;  /* 0x000000461444723c */ /* 0x040fe600000018ff */
[----:B------:R-:W2:Y:S04]  /*c6b0*/  LDSM.16.M88.4 R96, [R154+0x4800] ;  /* 0x004800009a60783b */ /* 0x000ea80000000200 */
[----:B------:R-:W-:Y:S01]  /*c6c0*/  LDSM.16.M88.4 R132, [R156] ;  /* 0x000000009c84783b */ /* 0x000fe20000000200 */
[----:B------:R-:W-:Y:S03]  /*c6d0*/  HMMA.16816.F32 R52, R20, R54, RZ ;  /* 0x000000361434723c */ /* 0x000fe600000018ff */
[----:B------:R-:W-:Y:S01]  /*c6e0*/  LDSM.16.M88.4 R128, [R153+0x2000] ;  /* 0x002000009980783b */ /* 0x000fe20000000200 */
[----:B-1----:R-:W-:-:S02]  /*c6f0*/  P2R R0, PR, RZ, 0x4 ;  /* 0x00000004ff007803 */ /* 0x002fc40000000000 */
[----:B------:R-:W-:Y:S01]  /*c700*/  ISETP.GE.AND P2, PT, R5, R62, PT ;  /* 0x0000003e0500720c */ /* 0x000fe20003f46270 */
[----:B------:R-:W-:Y:S01]  /*c710*/  LDSM.16.M88.4 R124, [R153+0x2800] ;  /* 0x00280000997c783b */ /* 0x000fe20000000200 */
[C---:B----4-:R-:W-:Y:S08]  /*c720*/  HMMA.16816.F32 R72, R8.reuse, R92, R72 ;  /* 0x0000005c0848723c */ /* 0x050ff00000001848 */
[C---:B------:R-:W-:Y:S01]  /*c730*/  HMMA.16816.F32 R68, R8.reuse, R94, R68 ;  /* 0x0000005e0844723c */ /* 0x040fe20000001844 */
[----:B------:R-:W1:Y:S07]  /*c740*/  LDSM.16.M88.4 R92, [R154+0x5000] ;  /* 0x005000009a5c783b */ /* 0x000e6e0000000200 */
[C---:B---3--:R-:W-:Y:S08]  /*c750*/  HMMA.16816.F32 R64, R8.reuse, R16, R64 ;  /* 0x000000100840723c */ /* 0x048ff00000001840 */
        /* <DEDUP_REMOVED lines=41> */
[----:B------:R-:W-:-:S05]  /*c9f0*/  VIADD R9, R7, 0x1 ;  /* 0x0000000107097836 */ /* 0x000fca0000000000 */
[----:B------:R-:W-:Y:S02]  /*ca00*/  ISETP.GE.AND P0, PT, R9, R62, PT ;  /* 0x0000003e0900720c */ /* 0x000fe40003f06270 */
[----:B------:R-:W-:Y:S01]  /*ca10*/  HMMA.16816.F32 R84, R16, R10, R84 ;  /* 0x0000000a1054723c */ /* 0x000fe20000001854 */
[----:B------:R-:W1:Y:S07]  /*ca20*/  LDSM.16.M88.4 R8, [R152+0x3800] ;  /* 0x003800009808783b */ /* 0x000e6e0000000200 */
[----:B------:R-:W-:Y:S01]  /*ca30*/  HMMA.16816.F32 R20, R132, R94, R20 ;  /* 0x0000005e8414723c */ /* 0x000fe20000001814 */
[----:B------:R-:W2:Y:S02]  /*ca40*/  LDSM.16.M88.4 R92, [R152+0x3000] ;  /* 0x00300000985c783b */ /* 0x000ea40000000200 */
[----:B------:R-:W-:-:S02]  /*ca50*/  FSEL R162, R90, -INF , !P1 ;  /* 0xff8000005aa27808 */ /* 0x000fc40004800000 */
[----:B------:R-:W-:Y:S02]  /*ca60*/  FSEL R160, R88, -INF , !P1 ;  /* 0xff80000058a07808 */ /* 0x000fe40004800000 */
[----:B------:R-:W-:Y:S01]  /*ca70*/  FSEL R204, R91, -INF , !P0 ;  /* 0xff8000005bcc7808 */ /* 0x000fe20004000000 */
[----:B------:R-:W-:Y:S03]  /*ca80*/  HMMA.16816.F32 R64, R132, R112, R64 ;  /* 0x000000708440723c */ /* 0x000fe60000001840 */
[----:B------:R-:W-:Y:S02]  /*ca90*/  FSEL R15, R86, -INF , !P3 ;  /* 0xff800000560f7808 */ /* 0x000fe40005800000 */
[----:B------:R-:W-:Y:S02]  /*caa0*/  FSEL R5, R84, -INF , !P3 ;  /* 0xff80000054057808 */ /* 0x000fe40005800000 */
[----:B------:R-:W-:Y:S01]  /*cab0*/  ISETP.NE.AND P3, PT, R0, RZ, PT ;  /* 0x000000ff0000720c */ /* 0x000fe20003f65270 */
[----:B---3--:R-:W-:Y:S01]  /*cac0*/  HMMA.16816.F32 R80, R16, R124, R80 ;  /* 0x0000007c1050723c */ /* 0x008fe20000001850 */
[----:B------:R-:W-:Y:S01]  /*cad0*/  FSEL R86, R85, -INF , !P4 ;  /* 0xff80000055567808 */ /* 0x000fe20006000000 */
[----:B------:R-:W-:-:S06]  /*cae0*/  VIADD R85, R7, 0x29 ;  /* 0x0000002907557836 */ /* 0x000fcc0000000000 */
[----:B------:R-:W-:Y:S08]  /*caf0*/  HMMA.16816.F32 R68, R132, R118, R68 ;  /* 0x000000768444723c */ /* 0x000ff00000001844 */
[----:B------:R-:W-:Y:S03]  /*cb00*/  HMMA.16816.F32 R76, R16, R126, R76 ;  /* 0x0000007e104c723c */ /* 0x000fe6000000184c */
[----:B------:R-:W-:-:S05]  /*cb10*/  FSEL R206, R82, -INF , !P6 ;  /* 0xff80000052ce7808 */ /* 0x000fca0007000000 */
[C---:B------:R-:W-:Y:S08]  /*cb20*/  HMMA.16816.F32 R52, R132.reuse, R114, R52 ;  /* 0x000000728434723c */ /* 0x040ff00000001834 */
[----:B------:R-:W-:Y:S03]  /*cb30*/  HMMA.16816.F32 R72, R132, R116, R72 ;  /* 0x000000748448723c */ /* 0x000fe60000001848 */
[----:B------:R-:W-:-:S02]  /*cb40*/  FSEL R208, R78, -INF , !P3 ;  /* 0xff8000004ed07808 */ /* 0x000fc40005800000 */
[----:B------:R-:W-:Y:S02]  /*cb50*/  FSEL R78, R76, -INF , !P3 ;  /* 0xff8000004c4e7808 */ /* 0x000fe40005800000 */
[----:B------:R-:W-:Y:S01]  /*cb60*/  FSEL R14, R79, -INF , !P5 ;  /* 0xff8000004f0e7808 */ /* 0x000fe20006800000 */
[----:B------:R-:W-:Y:S01]  /*cb70*/  HMMA.16816.F32 R28, R132, R98, R28 ;  /* 0x00000062841c723c */ /* 0x000fe2000000181c */
[----:B------:R-:W-:Y:S02]  /*cb80*/  FSEL R98, R89, -INF , !P0 ;  /* 0xff80000059627808 */ /* 0x000fe40004000000 */
[----:B------:R-:W3:Y:S01]  /*cb90*/  LDSM.16.M88.4 R88, [R152+0x4000] ;  /* 0x004000009858783b */ /* 0x000ee20000000200 */
[----:B------:R-:W-:Y:S01]  /*cba0*/  FSEL R76, R77, -INF , !P5 ;  /* 0xff8000004d4c7808 */ /* 0x000fe20006800000 */
[----:B------:R-:W-:-:S03]  /*cbb0*/  VIADD R77, R7, 0x40 ;  /* 0x00000040074d7836 */ /* 0x000fc60000000000 */
[----:B------:R-:W-:Y:S01]  /*cbc0*/  HMMA.16816.F32 R32, R132, R96, R32 ;  /* 0x000000608420723c */ /* 0x000fe20000001820 */
[----:B------:R-:W-:Y:S01]  /*cbd0*/  FSEL R96, R80, -INF , !P6 ;  /* 0xff80000050607808 */ /* 0x000fe20007000000 */
[----:B------:R-:W-:Y:S01]  /*cbe0*/  VIADD R97, R7, 0x21 ;  /* 0x0000002107617836 */ /* 0x000fe20000000000 */
[-C--:B------:R-:W-:Y:S01]  /*cbf0*/  ISETP.GE.AND P6, PT, R63, R62.reuse, PT ;  /* 0x0000003e3f00720c */ /* 0x080fe20003fc6270 */
[----:B------:R-:W-:Y:S01]  /*cc00*/  VIADD R63, R7, 0x30 ;  /* 0x00000030073f7836 */ /* 0x000fe20000000000 */
[-C--:B------:R-:W-:Y:S02]  /*cc10*/  ISETP.GE.AND P3, PT, R77, R62.reuse, PT ;  /* 0x0000003e4d00720c */ /* 0x080fe40003f66270 */
[----:B------:R-:W-:Y:S01]  /*cc20*/  FSEL R84, R81, -INF , !P6 ;  /* 0xff80000051547808 */ /* 0x000fe20007000000 */
[----:B-1----:R-:W-:Y:S01]  /*cc30*/  HMMA.16816.F32 R64, R16, R8, R64 ;  /* 0x000000081040723c */ /* 0x002fe20000001840 */
[----:B------:R-:W-:Y:S01]  /*cc40*/  VIADD R9, R7, 0x38 ;  /* 0x0000003807097836 */ /* 0x000fe20000000000 */
[----:B------:R-:W-:-:S06]  /*cc50*/  ISETP.GE.AND P1, PT, R97, R62, PT ;  /* 0x0000003e6100720c */ /* 0x000fcc0003f26270 */
[----:B--2---:R-:W-:Y:S01]  /*cc60*/  HMMA.16816.F32 R68, R16, R94, R68 ;  /* 0x0000005e1044723c */ /* 0x004fe20000001844 */
[----:B------:R-:W-:Y:S02]  /*cc70*/  FSEL R94, R83, -INF , !P6 ;  /* 0xff800000535e7808 */ /* 0x000fe40007000000 */
[----:B------:R-:W1:Y:S01]  /*cc80*/  LDSM.16.M88.4 R80, [R152+0x4800] ;  /* 0x004800009850783b */ /* 0x000e620000000200 */
[----:B------:R-:W-:Y:S01]  /*cc90*/  ISETP.GE.AND P6, PT, R9, R62, PT ;  /* 0x0000003e0900720c */ /* 0x000fe20003fc6270 */
[----:B------:R-:W-:-:S03]  /*cca0*/  VIADD R9, R7, 0x39 ;  /* 0x0000003907097836 */ /* 0x000fc60000000000 */
[C---:B------:R-:W-:Y:S02]  /*ccb0*/  HMMA.16816.F32 R52, R16.reuse, R10, R52 ;  /* 0x0000000a1034723c */ /* 0x040fe40000001834 */
[----:B------:R-:W-:Y:S02]  /*ccc0*/  ISETP.GE.AND P5, PT, R9, R62, PT ;  /* 0x0000003e0900720c */ /* 0x000fe40003fa6270 */
[----:B------:R-:W2:Y:S04]  /*ccd0*/  LDSM.16.M88.4 R8, [R152+0x5000] ;  /* 0x005000009808783b */ /* 0x000ea80000000200 */
[----:B------:R-:W-:Y:S01]  /*cce0*/  HMMA.16816.F32 R72, R16, R92, R72 ;  /* 0x0000005c1048723c */ /* 0x000fe20000001848 */
[----:B------:R-:W-:Y:S01]  /*ccf0*/  VIADD R93, R7, 0x28 ;  /* 0x00000028075d7836 */ /* 0x000fe20000000000 */
[----:B------:R-:W-:-:S02]  /*cd00*/  FSEL R92, R87, -INF , !P4 ;  /* 0xff800000575c7808 */ /* 0x000fc40006000000 */
[-C--:B------:R-:W-:Y:S01]  /*cd10*/  ISETP.GE.AND P4, PT, R85, R62.reuse, PT ;  /* 0x0000003e5500720c */ /* 0x080fe20003f86270 */
[----:B------:R-:W-:Y:S01]  /*cd20*/  VIADD R85, R7, 0x31 ;  /* 0x0000003107557836 */ /* 0x000fe20000000000 */
[-C--:B------:R-:W-:Y:S02]  /*cd30*/  ISETP.GE.AND P0, PT, R93, R62.reuse, PT ;  /* 0x0000003e5d00720c */ /* 0x080fe40003f06270 */
[C---:B------:R-:W-:Y:S01]  /*cd40*/  HMMA.16816.F32 R44, R132.reuse, R110, R44 ;  /* 0x0000006e842c723c */ /* 0x040fe2000000182c */
[----:B------:R-:W-:Y:S02]  /*cd50*/  FSEL R200, R71, -INF , !P4 ;  /* 0xff80000047c87808 */ /* 0x000fe40006000000 */
[----:B------:R-:W-:Y:S02]  /*cd60*/  FSEL R202, R70, -INF , !P0 ;  /* 0xff80000046ca7808 */ /* 0x000fe40004000000 */
[----:B------:R-:W-:Y:S02]  /*cd70*/  FSEL R190, R68, -INF , !P0 ;  /* 0xff80000044be7808 */ /* 0x000fe40004000000 */
[----:B------:R-:W-:Y:S01]  /*cd80*/  FSEL R194, R69, -INF , !P4 ;  /* 0xff80000045c27808 */ /* 0x000fe20006000000 */
[----:B------:R-:W-:Y:S01]  /*cd90*/  HMMA.16816.F32 R40, R132, R104, R40 ;  /* 0x000000688428723c */ /* 0x000fe20000001828 */
[----:B------:R-:W4:Y:S01]  /*cda0*/  LDSM.16.M88.4 R68, [R152+0x5800] ;  /* 0x005800009844783b */ /* 0x000f220000000200 */
[-C--:B------:R-:W-:Y:S01]  /*cdb0*/  ISETP.GE.AND P0, PT, R63, R62.reuse, PT ;  /* 0x0000003e3f00720c */ /* 0x080fe20003f06270 */
[----:B------:R-:W-:Y:S01]  /*cdc0*/  VIADD R63, R7, 0x49 ;  /* 0x00000049073f7836 */ /* 0x000fe20000000000 */
[----:B------:R-:W-:Y:S01]  /*cdd0*/  FSEL R56, R73, -INF , !P1 ;  /* 0xff80000049387808 */ /* 0x000fe20004800000 */
[----:B------:R-:W-:Y:S01]  /*cde0*/  VIADD R73, R7, 0x48 ;  /* 0x0000004807497836 */ /* 0x000fe20000000000 */
[----:B------:R-:W-:Y:S01]  /*cdf0*/  ISETP.GE.AND P4, PT, R85, R62, PT ;  /* 0x0000003e5500720c */ /* 0x000fe20003f86270 */
[----:B------:R-:W-:-:S04]  /*ce00*/  DEPBAR.LE SB0, 0x0 ;  /* 0x000080000000791a */ /* 0x000fc80000000000 */
[C---:B------:R-:W-:Y:S01]  /*ce10*/  HMMA.16816.F32 R48, R132.reuse, R108, R48 ;  /* 0x0000006c8430723c */ /* 0x040fe20000001830 */
[----:B------:R-:W-:Y:S01]  /*ce20*/  FSEL R196, R75, -INF , !P1 ;  /* 0xff8000004bc47808 */ /* 0x000fe20004800000 */
[----:B------:R-:W-:Y:S01]  /*ce30*/  VIADD R75, R7, 0x41 ;  /* 0x00000041074b7836 */ /* 0x000fe20000000000 */
[----:B------:R-:W-:Y:S02]  /*ce40*/  FSEL R114, R66, -INF , !P0 ;  /* 0xff80000042727808 */ /* 0x000fe40004000000 */
[----:B------:R-:W-:Y:S02]  /*ce50*/  FSEL R112, R64, -INF , !P0 ;  /* 0xff80000040707808 */ /* 0x000fe40004000000 */
[-C--:B------:R-:W-:Y:S01]  /*ce60*/  ISETP.GE.AND P1, PT, R73, R62.reuse, PT ;  /* 0x0000003e4900720c */ /* 0x080fe20003f26270 */
[----:B------:R-:W-:Y:S01]  /*ce70*/  HMMA.16816.F32 R36, R132, R106, R36 ;  /* 0x0000006a8424723c */ /* 0x000fe20000001824 */
[----:B------:R-:W-:Y:S01]  /*ce80*/  ISETP.GE.AND P0, PT, R63, R62, PT ;  /* 0x0000003e3f00720c */ /* 0x000fe20003f06270 */
[----:B------:R-:W-:Y:S01]  /*ce90*/  VIADD R63, R7, 0x50 ;  /* 0x00000050073f7836 */ /* 0x000fe20000000000 */
[----:B------:R-:W-:Y:S01]  /*cea0*/  FSEL R180, R65, -INF , !P4 ;  /* 0xff80000041b47808 */ /* 0x000fe20006000000 */
[----:B------:R-:W-:Y:S01]  /*ceb0*/  VIADD R65, R7, 0x51 ;  /* 0x0000005107417836 */ /* 0x000fe20000000000 */
[----:B------:R-:W-:Y:S01]  /*cec0*/  FSEL R132, R55, -INF , !P5 ;  /* 0xff80000037847808 */ /* 0x000fe20006800000 */
[----:B------:R-:W-:Y:S01]  /*ced0*/  VIADD R55, R7, 0x59 ;  /* 0x0000005907377836 */ /* 0x000fe20000000000 */
[----:B------:R-:W-:Y:S01]  /*cee0*/  FSEL R118, R53, -INF , !P5 ;  /* 0xff80000035767808 */ /* 0x000fe20006800000 */
[----:B---3--:R-:W-:Y:S01]  /*cef0*/  HMMA.16816.F32 R44, R16, R90, R44 ;  /* 0x0000005a102c723c */ /* 0x008fe2000000182c */
[----:B------:R-:W-:Y:S01]  /*cf00*/  FSEL R198, R74, -INF , !P2 ;  /* 0xff8000004ac67808 */ /* 0x000fe20005000000 */
[----:B------:R-:W-:Y:S01]  /*cf10*/  VIADD R53, R7, 0x60 ;  /* 0x0000006007357836 */ /* 0x000fe20000000000 */
[----:B------:R-:W-:-:S02]  /*cf20*/  FSEL R192, R72, -INF , !P2 ;  /* 0xff80000048c07808 */ /* 0x000fc40005000000 */
[-C--:B------:R-:W-:Y:S02]  /*cf30*/  ISETP.GE.AND P5, PT, R65, R62.reuse, PT ;  /* 0x0000003e4100720c */ /* 0x080fe40003fa6270 */
[-C--:B------:R-:W-:Y:S01]  /*cf40*/  ISETP.GE.AND P2, PT, R75, R62.reuse, PT ;  /* 0x0000003e4b00720c */ /* 0x080fe20003f46270 */
[C---:B-1----:R-:W-:Y:S01]  /*cf50*/  HMMA.16816.F32 R40, R16.reuse, R80, R40 ;  /* 0x000000501028723c */ /* 0x042fe20000001828 */
[----:B------:R-:W-:Y:S01]  /*cf60*/  FSEL R186, R67, -INF , !P4 ;  /* 0xff80000043ba7808 */ /* 0x000fe20006000000 */
[----:B------:R-:W-:Y:S01]  /*cf70*/  VIADD R67, R7, 0x58 ;  /* 0x0000005807437836 */ /* 0x000fe20000000000 */
[----:B------:R-:W-:Y:S02]  /*cf80*/  FSEL R188, R54, -INF , !P6 ;  /* 0xff80000036bc7808 */ /* 0x000fe40007000000 */
[----:B------:R-:W-:Y:S02]  /*cf90*/  FSEL R182, R52, -INF , !P6 ;  /* 0xff80000034b67808 */ /* 0x000fe40007000000 */
[----:B------:R-:W-:Y:S01]  /*cfa0*/  ISETP.GE.AND P4, PT, R67, R62, PT ;  /* 0x0000003e4300720c */ /* 0x000fe20003f86270 */
[----:B------:R-:W-:Y:S03]  /*cfb0*/  HMMA.16816.F32 R48, R16, R88, R48 ;  /* 0x000000581030723c */ /* 0x000fe60000001830 */
[----:B------:R-:W-:-:S02]  /*cfc0*/  FSEL R150, R46, -INF , !P1 ;  /* 0xff8000002e967808 */ /* 0x000fc40004800000 */
[----:B------:R-:W-:Y:S02]  /*cfd0*/  FSEL R140, R44, -INF , !P1 ;  /* 0xff8000002c8c7808 */ /* 0x000fe40004800000 */
[----:B------:R-:W-:Y:S01]  /*cfe0*/  FSEL R146, R47, -INF , !P0 ;  /* 0xff8000002f927808 */ /* 0x000fe20004000000 */
[C---:B------:R-:W-:Y:S01]  /*cff0*/  HMMA.16816.F32 R36, R16.reuse, R82, R36 ;  /* 0x000000521024723c */ /* 0x040fe20000001824 */
[----:B------:R-:W-:Y:S02]  /*d000*/  FSEL R144, R45, -INF , !P0 ;  /* 0xff8000002d907808 */ /* 0x000fe40004000000 */
[----:B------:R-:W-:Y:S02]  /*d010*/  ISETP.GE.AND P0, PT, R63, R62, PT ;  /* 0x0000003e3f00720c */ /* 0x000fe40003f06270 */
[----:B------:R-:W-:Y:S02]  /*d020*/  FSEL R130, R43, -INF , !P5 ;  /* 0xff8000002b827808 */ /* 0x000fe40006800000 */
[----:B------:R-:W-:Y:S01]  /*d030*/  FSEL R126, R42, -INF , !P0 ;  /* 0xff8000002a7e7808 */ /* 0x000fe20004000000 */
[----:B--2---:R-:W-:Y:S01]  /*d040*/  HMMA.16816.F32 R32, R16, R8, R32 ;  /* 0x000000081020723c */ /* 0x004fe20000001820 */
[----:B------:R-:W-:Y:S01]  /*d050*/  VIADD R9, R7, 0x68 ;  /* 0x0000006807097836 */ /* 0x000fe20000000000 */
[----:B------:R-:W-:-:S02]  /*d060*/  FSEL R120, R40, -INF , !P0 ;  /* 0xff80000028787808 */ /* 0x000fc40004000000 */
[----:B------:R-:W-:Y:S02]  /*d070*/  FSEL R124, R41, -INF , !P5 ;  /* 0xff800000297c7808 */ /* 0x000fe40006800000 */
[-C--:B------:R-:W-:Y:S01]  /*d080*/  ISETP.GE.AND P1, PT, R9, R62.reuse, PT ;  /* 0x0000003e0900720c */ /* 0x080fe20003f26270 */
[C---:B------:R-:W-:Y:S01]  /*d090*/  VIADD R9, R7.reuse, 0x70 ;  /* 0x0000007007097836 */ /* 0x040fe20000000000 */
[C---:B------:R-:W-:Y:S01]  /*d0a0*/  HMMA.16816.F32 R28, R16.reuse, R10, R28 ;  /* 0x0000000a101c723c */ /* 0x040fe2000000181c */
[----:B------:R-:W-:Y:S01]  /*d0b0*/  VIADD R11, R7, 0x69 ;  /* 0x00000069070b7836 */ /* 0x000fe20000000000 */
[----:B------:R-:W-:Y:S01]  /*d0c0*/  FSEL R142, R49, -INF , !P2 ;  /* 0xff800000318e7808 */ /* 0x000fe20005000000 */
[----:B------:R-:W-:Y:S01]  /*d0d0*/  VIADD R49, R7, 0x61 ;  /* 0x0000006107317836 */ /* 0x000fe20000000000 */
[-C--:B------:R-:W-:Y:S01]  /*d0e0*/  ISETP.GE.AND P5, PT, R9, R62.reuse, PT ;  /* 0x0000003e0900720c */ /* 0x080fe20003fa6270 */
[----:B------:R-:W-:Y:S01]  /*d0f0*/  VIADD R9, R7, 0x78 ;  /* 0x0000007807097836 */ /* 0x000fe20000000000 */
[----:B------:R-:W-:Y:S01]  /*d100*/  ISETP.GE.AND P0, PT, R11, R62, PT ;  /* 0x0000003e0b00720c */ /* 0x000fe20003f06270 */
[C---:B------:R-:W-:Y:S01]  /*d110*/  VIADD R11, R7.reuse, 0x71 ;  /* 0x00000071070b7836 */ /* 0x040fe20000000000 */
[----:B------:R-:W-:Y:S01]  /*d120*/  FSEL R136, R50, -INF , !P3 ;  /* 0xff80000032887808 */ /* 0x000fe20005800000 */
[----:B------:R-:W-:Y:S01]  /*d130*/  VIADD R7, R7, 0x79 ;  /* 0x0000007907077836 */ /* 0x000fe20000000000 */
[----:B------:R-:W-:Y:S01]  /*d140*/  FSEL R138, R48, -INF , !P3 ;  /* 0xff800000308a7808 */ /* 0x000fe20005800000 */
[----:B----4-:R-:W-:Y:S01]  /*d150*/  HMMA.16816.F32 R24, R16, R68, R24 ;  /* 0x000000441018723c */ /* 0x010fe20000001818 */
[----:B------:R-:W-:-:S02]  /*d160*/  FSEL R148, R51, -INF , !P2 ;  /* 0xff80000033947808 */ /* 0x000fc40005000000 */
[-C--:B------:R-:W-:Y:S02]  /*d170*/  ISETP.GE.AND P3, PT, R55, R62.reuse, PT ;  /* 0x0000003e3700720c */ /* 0x080fe40003f66270 */
[----:B------:R-:W-:Y:S02]  /*d180*/  ISETP.GE.AND P2, PT, R53, R62, PT ;  /* 0x0000003e3500720c */ /* 0x000fe40003f46270 */
[----:B------:R-:W-:Y:S01]  /*d190*/  FSEL R134, R38, -INF , !P4 ;  /* 0xff80000026867808 */ /* 0x000fe20006000000 */
[----:B------:R-:W-:Y:S01]  /*d1a0*/  HMMA.16816.F32 R20, R16, R70, R20 ;  /* 0x000000461014723c */ /* 0x000fe20000001814 */
[----:B------:R-:W-:Y:S02]  /*d1b0*/  FSEL R128, R36, -INF , !P4 ;  /* 0xff80000024807808 */ /* 0x000fe40006000000 */
        /* <DEDUP_REMOVED lines=10> */
[----:B------:R-:W-:Y:S02]  /*d260*/  ISETP.GT.AND P0, PT, R177, R168, PT ;  /* 0x000000a8b100720c */ /* 0x000fe40003f04270 */
        /* <DEDUP_REMOVED lines=27> */
.L_x_9907:
        /* <DEDUP_REMOVED lines=28> */
[----:B------:R-:W-:Y:S02]  /*d5e0*/  LOP3.LUT R0, R175, R18, RZ, 0x3c, !PT ;  /* 0x00000012af007212 */ /* 0x000fe400078e3cff */
[----:B------:R-:W-:Y:S02]  /*d5f0*/  ISETP.GE.U32.AND P3, PT, R8, R9, PT ;  /* 0x000000090800720c */ /* 0x000fe40003f66070 */
[----:B------:R-:W-:-:S02]  /*d600*/  ISETP.GE.AND P5, PT, R0, RZ, PT ;  /* 0x000000ff0000720c */ /* 0x000fc40003fa6270 */
[----:B------:R-:W-:Y:S02]  /*d610*/  ISETP.NE.AND P0, PT, R18, RZ, PT ;  /* 0x000000ff1200720c */ /* 0x000fe40003f05270 */
[----:B------:R-:W-:-:S03]  /*d620*/  LOP3.LUT R9, RZ, R18, RZ, 0x33, !PT ;  /* 0x00000012ff097212 */ /* 0x000fc600078e33ff */
        /* <DEDUP_REMOVED lines=27> */
.L_x_9908:
[----:B------:R-:W-:Y:S05]  /*d7e0*/  BSYNC.RECONVERGENT B0 ;  /* 0x0000000000007941 */ /* 0x000fea0003800200 */
.L_x_9906:
[----:B------:R-:W-:Y:S01]  /*d7f0*/  IMAD.SHL.U32 R0, R164, 0x20, RZ ;  /* 0x00000020a4007824 */ /* 0x000fe200078e00ff */
[----:B------:R-:W-:Y:S02]  /*d800*/  IADD3 R10, P1, PT, R3, R170, RZ ;  /* 0x000000aa030a7210 */ /* 0x000fe40007f3e0ff */
[----:B------:R-:W-:Y:S02]  /*d810*/  ISETP.GE.AND P0, PT, R12, R179, PT ;  /* 0x000000b30c00720c */ /* 0x000fe40003f06270 */
[----:B------:R-:W-:Y:S01]  /*d820*/  SHF.L.U64.HI R3, R164, 0x5, R165 ;  /* 0x00000005a4037819 */ /* 0x000fe200000102a5 */
[----:B------:R-:W-:Y:S01]  /*d830*/  IMAD.X R11, R2, 0x1, R169, P1 ;  /* 0x00000001020b7824 */ /* 0x000fe200008e06a9 */
[----:B------:R-:W-:-:S04]  /*d840*/  IADD3 R8, P2, PT, R0, R10, RZ ;  /* 0x0000000a00087210 */ /* 0x000fc80007f5e0ff */
[----:B------:R-:W-:Y:S01]  /*d850*/  IADD3 R18, P1, PT, R8, R0, RZ ;  /* 0x0000000008127210 */ /* 0x000fe20007f3e0ff */
[----:B------:R-:W-:-:S03]  /*d860*/  IMAD.X R9, R3, 0x1, R11, P2 ;  /* 0x0000000103097824 */ /* 0x000fc600010e060b */
[-C--:B------:R-:W-:Y:S01]  /*d870*/  IADD3 R16, P2, PT, R18, R0.reuse, RZ ;  /* 0x0000000012107210 */ /* 0x080fe20007f5e0ff */
[----:B------:R-:W-:Y:S02]  /*d880*/  IMAD.X R19, R9, 0x1, R3, P1 ;  /* 0x0000000109137824 */ /* 0x000fe400008e0603 */
[----:B------:R-:W-:Y:S01]  /*d890*/  @!P0 IMAD.MOV.U32 R171, RZ, RZ, R169 ;  /* 0x000000ffffab8224 */ /* 0x000fe200078e00a9 */
[----:B------:R-:W-:Y:S01]  /*d8a0*/  IADD3 R12, P1, PT, R16, R0, RZ ;  /* 0x00000000100c7210 */ /* 0x000fe20007f3e0ff */
[----:B------:R-:W-:-:S03]  /*d8b0*/  IMAD.X R17, R19, 0x1, R3, P2 ;  /* 0x0000000113117824 */ /* 0x000fc600010e0603 */
        /* <DEDUP_REMOVED lines=46> */
.L_x_9905:
[----:B------:R-:W-:Y:S05]  /*dba0*/  BSYNC.RECONVERGENT B1 ;  /* 0x0000000000017941 */ /* 0x000fea0003800200 */
.L_x_9904:
        /* <DEDUP_REMOVED lines=35> */
[----:B------:R-:W-:Y:S02]  /*dde0*/  IADD3 R57, PT, PT, R57, -0x2, RZ ;  /* 0xfffffffe39397810 */ /* 0x000fe40007ffe0ff */
[----:B------:R-:W-:Y:S01]  /*ddf0*/  LEA R163, R163, UR6, 0x1 ;  /* 0x00000006a3a37c11 */ /* 0x000fe2000f8e08ff */
[----:B------:R-:W3:Y:S03]  /*de00*/  SHFL.BFLY PT, R7, R8, 0x2, 0x1f ;  /* 0x0c401f0008077f89 */ /* 0x000ee600000e0000 */
[----:B------:R-:W-:-:S05]  /*de10*/  IADD3 R161, PT, PT, R6, R163, RZ ;  /* 0x000000a306a17210 */ /* 0x000fca0007ffe0ff */
[----:B------:R-:W-:Y:S01]  /*de20*/  LDSM.16.MT88.4 R88, [R161+0x6000] ;  /* 0x00600000a158783b */ /* 0x000fe20000004200 */
[----:B-1----:R-:W-:Y:S02]  /*de30*/  FMNMX.FTZ R9, R2, R9, !PT ;  /* 0x0000000902097209 */ /* 0x002fe40007810000 */
        /* <DEDUP_REMOVED lines=16> */
[----:B------:R-:W-:Y:S01]  /*df40*/  IADD3 R162, PT, PT, R4, R163, RZ ;  /* 0x000000a304a27210 */ /* 0x000fe20007ffe0ff */
[-C--:B------:R-:W-:Y:S01]  /*df50*/  FFMA.FTZ R41, R204, R22.reuse, -R3 ;  /* 0x00000016cc297223 */ /* 0x080fe20000010803 */
[-C--:B------:R-:W-:Y:S01]  /*df60*/  FFMA.FTZ R50, R160, R22.reuse, -R25 ;  /* 0x00000016a0327223 */ /* 0x080fe20000010819 */
[----:B------:R-:W-:Y:S01]  /*df70*/  IADD3 R160, PT, PT, R4, R161, RZ ;  /* 0x000000a104a07210 */ /* 0x000fe20007ffe0ff */
[-C--:B------:R-:W-:Y:S01]  /*df80*/  FFMA.FTZ R38, R15, R22.reuse, -R3 ;  /* 0x000000160f267223 */ /* 0x080fe20000010803 */
        /* <DEDUP_REMOVED lines=11> */
[-C--:B------:R-:W-:Y:S01]  /*e040*/  FFMA.FTZ R27, R76, R22.reuse, -R25 ;  /* 0x000000164c1b7223 */ /* 0x080fe20000010819 */
[----:B------:R-:W4:Y:S01]  /*e050*/  MUFU.EX2 R41, R41 ;  /* 0x0000002900297308 */ /* 0x000f220000000800 */
[-C--:B------:R-:W-:Y:S01]  /*e060*/  FFMA.FTZ R26, R14, R22.reuse, -R3 ;  /* 0x000000160e1a7223 */ /* 0x080fe20000010803 */
[----:B------:R-:W5:Y:S01]  /*e070*/  LDSM.16.MT88.4 R16, [R162+0x6800] ;  /* 0x00680000a210783b */ /* 0x000f620000004200 */
[-C--:B------:R-:W-:Y:S01]  /*e080*/  FFMA.FTZ R47, R56, R22.reuse, -R25 ;  /* 0x00000016382f7223 */ /* 0x080fe20000010819 */
[-CC-:B------:R-:W-:Y:S01]  /*e090*/  FFMA.FTZ R37, R198, R22.reuse, -R3.reuse ;  /* 0x00000016c6257223 */ /* 0x180fe20000010803 */
[-CC-:B------:R-:W-:Y:S01]  /*e0a0*/  FFMA.FTZ R52, R196, R22.reuse, -R3.reuse ;  /* 0x00000016c4347223 */ /* 0x180fe20000010803 */
[----:B------:R-:W5:Y:S01]  /*e0b0*/  LDSM.16.MT88.4 R12, [R161+0x6800] ;  /* 0x00680000a10c783b */ /* 0x000f620000004200 */
[-CC-:B------:R-:W-:Y:S01]  /*e0c0*/  FFMA.FTZ R39, R202, R22.reuse, -R3.reuse ;  /* 0x00000016ca277223 */ /* 0x180fe20000010803 */
[----:B------:R-:W-:Y:S01]  /*e0d0*/  MUFU.EX2 R38, R38 ;  /* 0x0000002600267308 */ /* 0x000fe20000000800 */
[-C--:B------:R-:W-:Y:S01]  /*e0e0*/  FFMA.FTZ R54, R200, R22.reuse, -R3 ;  /* 0x00000016c8367223 */ /* 0x080fe20000010803 */
[-CC-:B------:R-:W-:Y:S01]  /*e0f0*/  FFMA.FTZ R58, R192, R22.reuse, -R25.reuse ;  /* 0x00000016c03a7223 */ /* 0x180fe20000010819 */
[-CC-:B------:R-:W-:Y:S01]  /*e100*/  FFMA.FTZ R45, R190, R22.reuse, -R25.reuse ;  /* 0x00000016be2d7223 */ /* 0x180fe20000010819 */
[-C--:B------:R-:W-:Y:S01]  /*e110*/  FFMA.FTZ R56, R194, R22.reuse, -R25 ;  /* 0x00000016c2387223 */ /* 0x080fe20000010819 */
[-CC-:B------:R-:W-:Y:S01]  /*e120*/  FFMA.FTZ R114, R114, R22.reuse, -R3.reuse ;  /* 0x0000001672727223 */ /* 0x180fe20000010803 */
[-CC-:B------:R-:W-:Y:S01]  /*e130*/  FFMA.FTZ R51, R186, R22.reuse, -R3.reuse ;  /* 0x00000016ba337223 */ /* 0x180fe20000010803 */
[----:B------:R-:W-:Y:S01]  /*e140*/  FFMA.FTZ R49, R188, R22, -R3 ;  /* 0x00000016bc317223 */ /* 0x000fe20000010803 */
[----:B------:R-:W1:Y:S01]  /*e150*/  MUFU.EX2 R31, R31 ;  /* 0x0000001f001f7308 */ /* 0x000e620000000800 */
[----:B----4-:R-:W-:Y:S01]  /*e160*/  F2FP.F16.F32.PACK_AB R85, R41, R48 ;  /* 0x000000302955723e */ /* 0x010fe200000000ff */
[-CC-:B------:R-:W-:Y:S01]  /*e170*/  FFMA.FTZ R112, R112, R22.reuse, -R25.reuse ;  /* 0x0000001670707223 */ /* 0x180fe20000010819 */
[-CC-:B------:R-:W-:Y:S01]  /*e180*/  FFMA.FTZ R53, R180, R22.reuse, -R25.reuse ;  /* 0x00000016b4357223 */ /* 0x180fe20000010819 */
[-CC-:B------:R-:W-:Y:S01]  /*e190*/  FFMA.FTZ R55, R182, R22.reuse, -R25.reuse ;  /* 0x00000016b6377223 */ /* 0x180fe20000010819 */
[-C--:B------:R-:W-:Y:S01]  /*e1a0*/  FFMA.FTZ R118, R118, R22.reuse, -R25 ;  /* 0x0000001676767223 */ /* 0x080fe20000010819 */
[-CC-:B------:R-:W-:Y:S01]  /*e1b0*/  FFMA.FTZ R132, R132, R22.reuse, -R3.reuse ;  /* 0x0000001684847223 */ /* 0x180fe20000010803 */
        /* <DEDUP_REMOVED lines=8> */
[----:B------:R-:W-:Y:S01]  /*e240*/  FFMA.FTZ R140, R144, R22, -R25 ;  /* 0x00000016908c7223 */ /* 0x000fe20000010819 */
[----:B------:R-:W4:Y:S01]  /*e250*/  MUFU.EX2 R43, R43 ;  /* 0x0000002b002b7308 */ /* 0x000f220000000800 */
[----:B-1----:R-:W-:Y:S01]  /*e260*/  F2FP.F16.F32.PACK_AB R87, R31, R38 ;  /* 0x000000261f57723e */ /* 0x002fe200000000ff */
[-C--:B------:R-:W-:Y:S01]  /*e270*/  FFMA.FTZ R103, R126, R22.reuse, -R3 ;  /* 0x000000167e677223 */ /* 0x080fe20000010803 */
[-C--:B------:R-:W-:Y:S01]  /*e280*/  FFMA.FTZ R105, R120, R22.reuse, -R25 ;  /* 0x0000001678697223 */ /* 0x080fe20000010819 */
        /* <DEDUP_REMOVED lines=12> */
[----:B------:R-:W1:Y:S01]  /*e350*/  MUFU.EX2 R40, R40 ;  /* 0x0000002800287308 */ /* 0x000e620000000800 */
[----:B----4-:R-:W-:Y:S01]  /*e360*/  F2FP.F16.F32.PACK_AB R84, R43, R50 ;  /* 0x000000322b54723e */ /* 0x010fe200000000ff */
        /* <DEDUP_REMOVED lines=15> */
[----:B-1----:R-:W-:Y:S01]  /*e460*/  F2FP.F16.F32.PACK_AB R86, R40, R35 ;  /* 0x000000232856723e */ /* 0x002fe200000000ff */
[-CC-:B------:R-:W-:Y:S01]  /*e470*/  FFMA.FTZ R24, R24, R22.reuse, -R25.reuse ;  /* 0x0000001618187223 */ /* 0x180fe20000010819 */
[----:B------:R-:W-:Y:S01]  /*e480*/  FFMA.FTZ R187, R21, R22, -R25 ;  /* 0x0000001615bb7223 */ /* 0x000fe20000010819 */
[----:B------:R-:W-:-:S04]  /*e490*/  ISETP.GE.AND P0, PT, R57, R168, PT ;  /* 0x000000a83900720c */ /* 0x000fc80003f06270 */
        /* <DEDUP_REMOVED lines=10> */
[----:B------:R-:W4:Y:S01]  /*e540*/  MUFU.EX2 R26, R26 ;  /* 0x0000001a001a7308 */ /* 0x000f220000000800 */
[C---:B------:R-:W-:Y:S07]  /*e550*/  HMMA.16816.F32 R88, R84.reuse, R90, RZ ;  /* 0x0000005a5458723c */ /* 0x040fee00000018ff */
[----:B------:R-:W-:Y:S01]  /*e560*/  MUFU.EX2 R37, R37 ;  /* 0x0000002500257308 */ /* 0x000fe20000000800 */
[----:B---3--:R-:W-:Y:S01]  /*e570*/  HMMA.16816.F32 R80, R84, R4, RZ ;  /* 0x000000045450723c */ /* 0x008fe200000018ff */
[----:B-1----:R-:W-:-:S02]  /*e580*/  F2FP.F16.F32.PACK_AB R4, R33, R36 ;  /* 0x000000242104723e */ /* 0x002fc400000000ff */
[----:B------:R-:W-:Y:S01]  /*e590*/  F2FP.F16.F32.PACK_AB R5, R29, R34 ;  /* 0x000000221d05723e */ /* 0x000fe200000000ff */
[----:B------:R-:W-:-:S03]  /*e5a0*/  FADD.FTZ R34, R34, R31 ;  /* 0x0000001f22227221 */ /* 0x000fc60000010000 */
[----:B------:R-:W-:Y:S01]  /*e5b0*/  MUFU.EX2 R52, R52 ;  /* 0x0000003400347308 */ /* 0x000fe20000000800 */
[----:B------:R-:W-:Y:S01]  /*e5c0*/  HMMA.16816.F32 R84, R84, R6, RZ ;  /* 0x000000065454723c */ /* 0x000fe200000018ff */
[----:B--2---:R-:W-:Y:S01]  /*e5d0*/  F2FP.F16.F32.PACK_AB R6, R27, R28 ;  /* 0x0000001c1b06723e */ /* 0x004fe200000000ff */
[----:B------:R-:W-:Y:S01]  /*e5e0*/  FADD.FTZ R34, R29, R34 ;  /* 0x000000221d227221 */ /* 0x000fe20000010000 */
[----:B----4-:R-:W-:-:S03]  /*e5f0*/  F2FP.F16.F32.PACK_AB R7, R26, R23 ;  /* 0x000000171a07723e */ /* 0x010fc600000000ff */
[----:B------:R-:W-:Y:S01]  /*e600*/  FADD.FTZ R23, R23, R34 ;  /* 0x0000002217177221 */ /* 0x000fe20000010000 */
[----:B------:R-:W-:Y:S03]  /*e610*/  MUFU.EX2 R39, R39 ;  /* 0x0000002700277308 */ /* 0x000fe60000000800 */
[----:B------:R-:W-:Y:S01]  /*e620*/  HMMA.16816.F32 R96, R4, R8, R96 ;  /* 0x000000080460723c */ /* 0x000fe20000001860 */
[----:B------:R-:W-:-:S04]  /*e630*/  FADD.FTZ R26, R26, R23 ;  /* 0x000000171a1a7221 */ /* 0x000fc80000010000 */
        /* <DEDUP_REMOVED lines=13> */
[----:B------:R-:W3:Y:S03]  /*e710*/  MUFU.EX2 R114, R114 ;  /* 0x0000007200727308 */ /* 0x000ee60000000800 */
[C---:B-1----:R-:W-:Y:S05]  /*e720*/  HMMA.16816.F32 R80, R4.reuse, R8, R80 ;  /* 0x000000080450723c */ /* 0x042fea0000001850 */
[----:B------:R-:W1:Y:S03]  /*e730*/  MUFU.EX2 R51, R51 ;  /* 0x0000003300337308 */ /* 0x000e660000000800 */
[----:B------:R-:W-:Y:S01]  /*e740*/  HMMA.16816.F32 R84, R4, R10, R84 ;  /* 0x0000000a0454723c */ /* 0x000fe20000001854 */
[----:B------:R-:W5:Y:S01]  /*e750*/  LDSM.16.MT88.4 R8, [R161+0x7000] ;  /* 0x00700000a108783b */ /* 0x000f620000004200 */
[----:B--2---:R-:W-:-:S02]  /*e760*/  F2FP.F16.F32.PACK_AB R4, R47, R58 ;  /* 0x0000003a2f04723e */ /* 0x004fc400000000ff */
[----:B------:R-:W-:Y:S01]  /*e770*/  F2FP.F16.F32.PACK_AB R5, R52, R37 ;  /* 0x000000253405723e */ /* 0x000fe200000000ff */
[----:B------:R-:W-:Y:S01]  /*e780*/  MUFU.EX2 R49, R49 ;  /* 0x0000003100317308 */ /* 0x000fe20000000800 */
[----:B----4-:R-:W-:Y:S01]  /*e790*/  F2FP.F16.F32.PACK_AB R6, R56, R45 ;  /* 0x0000002d3806723e */ /* 0x010fe200000000ff */
[----:B------:R-:W-:Y:S01]  /*e7a0*/  FADD.FTZ R37, R37, R26 ;  /* 0x0000001a25257221 */ /* 0x000fe20000010000 */
[----:B------:R-:W-:-:S03]  /*e7b0*/  F2FP.F16.F32.PACK_AB R7, R54, R39 ;  /* 0x000000273607723e */ /* 0x000fc600000000ff */
[----:B------:R-:W-:Y:S02]  /*e7c0*/  FADD.FTZ R52, R52, R37 ;  /* 0x0000002534347221 */ /* 0x000fe40000010000 */
[----:B------:R-:W-:Y:S02]  /*e7d0*/  MUFU.EX2 R112, R112 ;  /* 0x0000007000707308 */ /* 0x000fe40000000800 */
[----:B---3--:R-:W-:Y:S01]  /*e7e0*/  HMMA.16816.F32 R96, R4, R16, R96 ;  /* 0x000000100460723c */ /* 0x008fe20000001860 */
[----:B------:R-:W-:-:S04]  /*e7f0*/  FADD.FTZ R3, R39, R52 ;  /* 0x0000003427037221 */ /* 0x000fc80000010000 */
[----:B------:R-:W-:Y:S01]  /*e800*/  FADD.FTZ R3, R54, R3 ;  /* 0x0000000336037221 */ /* 0x000fe20000010000 */
[----:B------:R-:W2:Y:S02]  /*e810*/  MUFU.EX2 R53, R53 ;  /* 0x0000003500357308 */ /* 0x000ea40000000800 */
[----:B------:R-:W-:Y:S01]  /*e820*/  HMMA.16816.F32 R92, R4, R18, R92 ;  /* 0x00000012045c723c */ /* 0x000fe2000000185c */
[----:B------:R-:W3:Y:S01]  /*e830*/  LDSM.16.MT88.4 R16, [R160+0x7000] ;  /* 0x00700000a010783b */ /* 0x000ee20000004200 */
[----:B------:R-:W-:-:S04]  /*e840*/  FADD.FTZ R20, R114, R3 ;  /* 0x0000000372147221 */ /* 0x000fc80000010000 */
[----:B------:R-:W-:Y:S01]  /*e850*/  MUFU.EX2 R55, R55 ;  /* 0x0000003700377308 */ /* 0x000fe20000000800 */
[----:B-1----:R-:W-:Y:S01]  /*e860*/  FADD.FTZ R20, R51, R20 ;  /* 0x0000001433147221 */ /* 0x002fe20000010000 */
[C---:B-----5:R-:W-:Y:S06]  /*e870*/  HMMA.16816.F32 R68, R4.reuse, R12, R68 ;  /* 0x0000000c0444723c */ /* 0x060fec0000001844 */
[----:B------:R-:W1:Y:S02]  /*e880*/  MUFU.EX2 R118, R118 ;  /* 0x0000007600767308 */ /* 0x000e640000000800 */
        /* <DEDUP_REMOVED lines=8> */
[C---:B---3--:R-:W-:Y:S06]  /*e910*/  HMMA.16816.F32 R80, R4.reuse, R16, R80 ;  /* 0x000000100450723c */ /* 0x048fec0000001850 */
[----:B------:R-:W-:Y:S02]  /*e920*/  MUFU.EX2 R61, R61 ;  /* 0x0000003d003d7308 */ /* 0x000fe40000000800 */
[----:B------:R-:W-:Y:S01]  /*e930*/  HMMA.16816.F32 R84, R4, R18, R84 ;  /* 0x000000120454723c */ /* 0x000fe20000001854 */
[----:B--2---:R-:W-:Y:S01]  /*e940*/  F2FP.F16.F32.PACK_AB R4, R53, R112 ;  /* 0x000000703504723e */ /* 0x004fe200000000ff */
[----:B------:R-:W2:Y:S01]  /*e950*/  LDSM.16.MT88.4 R16, [R161+0x7800] ;  /* 0x00780000a110783b */ /* 0x000ea20000004200 */
[----:B------:R-:W-:-:S02]  /*e960*/  F2FP.F16.F32.PACK_AB R5, R51, R114 ;  /* 0x000000723305723e */ /* 0x000fc400000000ff */
[----:B-1----:R-:W-:Y:S01]  /*e970*/  F2FP.F16.F32.PACK_AB R6, R118, R55 ;  /* 0x000000377606723e */ /* 0x002fe200000000ff */
[----:B------:R-:W-:Y:S01]  /*e980*/  MUFU.EX2 R146, R146 ;  /* 0x0000009200927308 */ /* 0x000fe20000000800 */
[----:B-----5:R-:W-:Y:S01]  /*e990*/  F2FP.F16.F32.PACK_AB R7, R132, R49 ;  /* 0x000000318407723e */ /* 0x020fe200000000ff */
[----:B------:R-:W-:-:S04]  /*e9a0*/  FADD.FTZ R49, R49, R20 ;  /* 0x0000001431317221 */ /* 0x000fc80000010000 */
[----:B------:R-:W-:Y:S02]  /*e9b0*/  FADD.FTZ R132, R132, R49 ;  /* 0x0000003184847221 */ /* 0x000fe40000010000 */
[C---:B----4-:R-:W-:Y:S01]  /*e9c0*/  HMMA.16816.F32 R96, R4.reuse, R12, R96 ;  /* 0x0000000c0460723c */ /* 0x050fe20000001860 */
[----:B------:R-:W-:Y:S07]  /*e9d0*/  MUFU.EX2 R63, R63 ;  /* 0x0000003f003f7308 */ /* 0x000fee0000000800 */
[C---:B------:R-:W-:Y:S01]  /*e9e0*/  HMMA.16816.F32 R92, R4.reuse, R14, R92 ;  /* 0x0000000e045c723c */ /* 0x040fe2000000185c */
[----:B------:R-:W1:Y:S01]  /*e9f0*/  LDSM.16.MT88.4 R12, [R160+0x7800] ;  /* 0x00780000a00c783b */ /* 0x000e620000004200 */
[----:B------:R-:W3:Y:S06]  /*ea00*/  MUFU.EX2 R138, R138 ;  /* 0x0000008a008a7308 */ /* 0x000eec0000000800 */
[C---:B------:R-:W-:Y:S02]  /*ea10*/  HMMA.16816.F32 R68, R4.reuse, R8, R68 ;  /* 0x000000080444723c */ /* 0x040fe40000001844 */
[----:B------:R-:W-:Y:S06]  /*ea20*/  MUFU.EX2 R65, R65 ;  /* 0x0000004100417308 */ /* 0x000fec0000000800 */
[C---:B------:R-:W-:Y:S01]  /*ea30*/  HMMA.16816.F32 R72, R4.reuse, R10, R72 ;  /* 0x0000000a0448723c */ /* 0x040fe20000001848 */
[----:B------:R-:W4:Y:S01]  /*ea40*/  LDSM.16.MT88.4 R8, [R163+0x8000] ;  /* 0x00800000a308783b */ /* 0x000f220000004200 */
[----:B------:R-:W5:Y:S06]  /*ea50*/  MUFU.EX2 R140, R140 ;  /* 0x0000008c008c7308 */ /* 0x000f6c0000000800 */
[C---:B--2---:R-:W-:Y:S02]  /*ea60*/  HMMA.16816.F32 R76, R4.reuse, R16, R76 ;  /* 0x00000010044c723c */ /* 0x044fe4000000184c */
[----:B------:R-:W-:Y:S06]  /*ea70*/  MUFU.EX2 R103, R103 ;  /* 0x0000006700677308 */ /* 0x000fec0000000800 */
[C---:B------:R-:W-:Y:S01]  /*ea80*/  HMMA.16816.F32 R88, R4.reuse, R18, R88 ;  /* 0x000000120458723c */ /* 0x040fe20000001858 */
[----:B------:R-:W2:Y:S01]  /*ea90*/  LDSM.16.MT88.4 R16, [R162+0x8000] ;  /* 0x00800000a210783b */ /* 0x000ea20000004200 */
[----:B------:R-:W-:Y:S06]  /*eaa0*/  MUFU.EX2 R126, R126 ;  /* 0x0000007e007e7308 */ /* 0x000fec0000000800 */
[C---:B-1----:R-:W-:Y:S02]  /*eab0*/  HMMA.16816.F32 R80, R4.reuse, R12, R80 ;  /* 0x0000000c0450723c */ /* 0x042fe40000001850 */
[----:B------:R-:W-:Y:S06]  /*eac0*/  MUFU.EX2 R67, R67 ;  /* 0x0000004300437308 */ /* 0x000fec0000000800 */
[----:B------:R-:W-:Y:S01]  /*ead0*/  HMMA.16816.F32 R84, R4, R14, R84 ;  /* 0x0000000e0454723c */ /* 0x000fe20000001854 */
[----:B---3--:R-:W-:Y:S01]  /*eae0*/  F2FP.F16.F32.PACK_AB R4, R138, R63 ;  /* 0x0000003f8a04723e */ /* 0x008fe200000000ff */
[----:B------:R-:W1:Y:S01]  /*eaf0*/  LDSM.16.MT88.4 R12, [R161+0x8000] ;  /* 0x00800000a10c783b */ /* 0x000e620000004200 */
[----:B------:R-:W-:Y:S01]  /*eb00*/  F2FP.F16.F32.PACK_AB R5, R136, R59 ;  /* 0x0000003b8805723e */ /* 0x000fe200000000ff */
[----:B------:R-:W-:Y:S01]  /*eb10*/  MUFU.EX2 R105, R105 ;  /* 0x0000006900697308 */ /* 0x000fe20000000800 */
[----:B-----5:R-:W-:Y:S01]  /*eb20*/  F2FP.F16.F32.PACK_AB R6, R140, R65 ;  /* 0x000000418c06723e */ /* 0x020fe200000000ff */
[----:B------:R-:W-:Y:S01]  /*eb30*/  FADD.FTZ R59, R59, R132 ;  /* 0x000000843b3b7221 */ /* 0x000fe20000010000 */
[----:B------:R-:W-:-:S03]  /*eb40*/  F2FP.F16.F32.PACK_AB R7, R146, R61 ;  /* 0x0000003d9207723e */ /* 0x000fc600000000ff */
[----:B------:R-:W-:Y:S02]  /*eb50*/  FADD.FTZ R136, R136, R59 ;  /* 0x0000003b88887221 */ /* 0x000fe40000010000 */
[----:B------:R-:W3:Y:S02]  /*eb60*/  MUFU.EX2 R120, R120 ;  /* 0x0000007800787308 */ /* 0x000ee40000000800 */
[----:B----4-:R-:W-:Y:S01]  /*eb70*/  HMMA.16816.F32 R96, R4, R8, R96 ;  /* 0x000000080460723c */ /* 0x010fe20000001860 */
[----:B------:R-:W-:-:S04]  /*eb80*/  FADD.FTZ R61, R61, R136 ;  /* 0x000000883d3d7221 */ /* 0x000fc80000010000 */
[----:B------:R-:W-:Y:S01]  /*eb90*/  FADD.FTZ R146, R146, R61 ;  /* 0x0000003d92927221 */ /* 0x000fe20000010000 */
[----:B------:R-:W-:Y:S02]  /*eba0*/  MUFU.EX2 R107, R107 ;  /* 0x0000006b006b7308 */ /* 0x000fe40000000800 */
[C---:B------:R-:W-:Y:S01]  /*ebb0*/  HMMA.16816.F32 R92, R4.reuse, R10, R92 ;  /* 0x0000000a045c723c */ /* 0x040fe2000000185c */
[----:B------:R-:W4:Y:S05]  /*ebc0*/  LDSM.16.MT88.4 R8, [R160+0x8000] ;  /* 0x00800000a008783b */ /* 0x000f2a0000004200 */
[----:B------:R-:W5:Y:S02]  /*ebd0*/  MUFU.EX2 R116, R116 ;  /* 0x0000007400747308 */ /* 0x000f640000000800 */
[C---:B--2---:R-:W-:Y:S06]  /*ebe0*/  HMMA.16816.F32 R68, R4.reuse, R16, R68 ;  /* 0x000000100444723c */ /* 0x044fec0000001844 */
[----:B------:R-:W2:Y:S02]  /*ebf0*/  MUFU.EX2 R110, R110 ;  /* 0x0000006e006e7308 */ /* 0x000ea40000000800 */
[C---:B------:R-:W-:Y:S01]  /*ec00*/  HMMA.16816.F32 R72, R4.reuse, R18, R72 ;  /* 0x000000120448723c */ /* 0x040fe20000001848 */
[----:B------:R-:W2:Y:S05]  /*ec10*/  LDSM.16.MT88.4 R16, [R163+0x8800] ;  /* 0x00880000a310783b */ /* 0x000eaa0000004200 */
[----:B------:R-:W-:Y:S02]  /*ec20*/  MUFU.EX2 R108, R108 ;  /* 0x0000006c006c7308 */ /* 0x000fe40000000800 */
[C---:B-1----:R-:W-:Y:S06]  /*ec30*/  HMMA.16816.F32 R76, R4.reuse, R12, R76 ;  /* 0x0000000c044c723c */ /* 0x042fec000000184c */
[----:B------:R-:W-:Y:S02]  /*ec40*/  MUFU.EX2 R109, R109 ;  /* 0x0000006d006d7308 */ /* 0x000fe40000000800 */
[C---:B------:R-:W-:Y:S01]  /*ec50*/  HMMA.16816.F32 R88, R4.reuse, R14, R88 ;  /* 0x0000000e0458723c */ /* 0x040fe20000001858 */
[----:B------:R-:W1:Y:S05]  /*ec60*/  LDSM.16.MT88.4 R12, [R162+0x8800] ;  /* 0x00880000a20c783b */ /* 0x000e6a0000004200 */
[----:B------:R-:W-:Y:S02]  /*ec70*/  MUFU.EX2 R104, R104 ;  /* 0x0000006800687308 */ /* 0x000fe40000000800 */
[C---:B----4-:R-:W-:Y:S06]  /*ec80*/  HMMA.16816.F32 R80, R4.reuse, R8, R80 ;  /* 0x000000080450723c */ /* 0x050fec0000001850 */
[----:B------:R-:W-:Y:S02]  /*ec90*/  MUFU.EX2 R102, R102 ;  /* 0x0000006600667308 */ /* 0x000fe40000000800 */
[----:B------:R-:W-:Y:S01]  /*eca0*/  HMMA.16816.F32 R84, R4, R10, R84 ;  /* 0x0000000a0454723c */ /* 0x000fe20000001854 */
[----:B------:R-:W4:Y:S01]  /*ecb0*/  LDSM.16.MT88.4 R8, [R161+0x8800] ;  /* 0x00880000a108783b */ /* 0x000f220000004200 */
[----:B---3--:R-:W-:-:S02]  /*ecc0*/  F2FP.F16.F32.PACK_AB R4, R120, R105 ;  /* 0x000000697804723e */ /* 0x008fc400000000ff */
[----:B------:R-:W-:Y:S02]  /*ecd0*/  F2FP.F16.F32.PACK_AB R5, R126, R103 ;  /* 0x000000677e05723e */ /* 0x000fe400000000ff */
[----:B------:R-:W3:Y:S01]  /*ece0*/  MUFU.EX2 R111, R111 ;  /* 0x0000006f006f7308 */ /* 0x000ee20000000800 */
[----:B-----5:R-:W-:Y:S01]  /*ecf0*/  F2FP.F16.F32.PACK_AB R6, R116, R107 ;  /* 0x0000006b7406723e */ /* 0x020fe200000000ff */
[----:B------:R-:W-:Y:S01]  /*ed00*/  FADD.FTZ R103, R103, R146 ;  /* 0x0000009267677221 */ /* 0x000fe20000010000 */
[----:B--2---:R-:W-:-:S03]  /*ed10*/  F2FP.F16.F32.PACK_AB R7, R110, R67 ;  /* 0x000000436e07723e */ /* 0x004fc600000000ff */
[----:B------:R-:W-:Y:S02]  /*ed20*/  FADD.FTZ R126, R126, R103 ;  /* 0x000000677e7e7221 */ /* 0x000fe40000010000 */
[----:B------:R-:W-:Y:S02]  /*ed30*/  MUFU.EX2 R64, R64 ;  /* 0x0000004000407308 */ /* 0x000fe40000000800 */
[----:B------:R-:W-:Y:S01]  /*ed40*/  HMMA.16816.F32 R96, R4, R16, R96 ;  /* 0x000000100460723c */ /* 0x000fe20000001860 */
[----:B------:R-:W-:-:S04]  /*ed50*/  FADD.FTZ R3, R67, R126 ;  /* 0x0000007e43037221 */ /* 0x000fc80000010000 */
[----:B------:R-:W-:Y:S01]  /*ed60*/  FADD.FTZ R3, R110, R3 ;  /* 0x000000036e037221 */ /* 0x000fe20000010000 */
[----:B------:R-:W2:Y:S02]  /*ed70*/  MUFU.EX2 R113, R113 ;  /* 0x0000007100717308 */ /* 0x000ea40000000800 */
[C---:B------:R-:W-:Y:S01]  /*ed80*/  HMMA.16816.F32 R92, R4.reuse, R18, R92 ;  /* 0x00000012045c723c */ /* 0x040fe2000000185c */
[----:B------:R-:W5:Y:S05]  /*ed90*/  LDSM.16.MT88.4 R16, [R160+0x8800] ;  /* 0x00880000a010783b */ /* 0x000f6a0000004200 */
[----:B------:R-:W2:Y:S02]  /*eda0*/  MUFU.EX2 R115, R115 ;  /* 0x0000007300737308 */ /* 0x000ea40000000800 */
[C---:B-1----:R-:W-:Y:S06]  /*edb0*/  HMMA.16816.F32 R68, R4.reuse, R12, R68 ;  /* 0x0000000c0444723c */ /* 0x042fec0000001844 */
[----:B------:R-:W-:Y:S02]  /*edc0*/  MUFU.EX2 R46, R46 ;  /* 0x0000002e002e7308 */ /* 0x000fe40000000800 */
[C---:B------:R-:W-:Y:S01]  /*edd0*/  HMMA.16816.F32 R72, R4.reuse, R14, R72 ;  /* 0x0000000e0448723c */ /* 0x040fe20000001848 */
[----:B------:R-:W1:Y:S05]  /*ede0*/  LDSM.16.MT88.4 R12, [R163+0x9000] ;  /* 0x00900000a30c783b */ /* 0x000e6a0000004200 */
[----:B------:R-:W-:Y:S02]  /*edf0*/  MUFU.EX2 R117, R117 ;  /* 0x0000007500757308 */ /* 0x000fe40000000800 */
[C---:B----4-:R-:W-:Y:S06]  /*ee00*/  HMMA.16816.F32 R76, R4.reuse, R8, R76 ;  /* 0x00000008044c723c */ /* 0x050fec000000184c */
[----:B------:R-:W-:Y:S02]  /*ee10*/  MUFU.EX2 R41, R42 ;  /* 0x0000002a00297308 */ /* 0x000fe40000000800 */
[C---:B------:R-:W-:Y:S01]  /*ee20*/  HMMA.16816.F32 R88, R4.reuse, R10, R88 ;  /* 0x0000000a0458723c */ /* 0x040fe20000001858 */
[----:B------:R-:W4:Y:S05]  /*ee30*/  LDSM.16.MT88.4 R8, [R162+0x9000] ;  /* 0x00900000a208783b */ /* 0x000f2a0000004200 */
[----:B------:R-:W-:Y:S02]  /*ee40*/  MUFU.EX2 R32, R32 ;  /* 0x0000002000207308 */ /* 0x000fe40000000800 */
[C---:B-----5:R-:W-:Y:S06]  /*ee50*/  HMMA.16816.F32 R80, R4.reuse, R16, R80 ;  /* 0x000000100450723c */ /* 0x060fec0000001850 */
[----:B------:R-:W5:Y:S02]  /*ee60*/  MUFU.EX2 R31, R30 ;  /* 0x0000001e001f7308 */ /* 0x000f640000000800 */
[----:B------:R-:W-:Y:S01]  /*ee70*/  HMMA.16816.F32 R84, R4, R18, R84 ;  /* 0x000000120454723c */ /* 0x000fe20000001854 */
[----:B---3--:R-:W-:Y:S01]  /*ee80*/  F2FP.F16.F32.PACK_AB R4, R111, R102 ;  /* 0x000000666f04723e */ /* 0x008fe200000000ff */
[----:B------:R-:W3:Y:S01]  /*ee90*/  LDSM.16.MT88.4 R16, [R161+0x9000] ;  /* 0x00900000a110783b */ /* 0x000ee20000004200 */
[----:B------:R-:W-:Y:S01]  /*eea0*/  F2FP.F16.F32.PACK_AB R5, R109, R108 ;  /* 0x0000006c6d05723e */ /* 0x000fe200000000ff */
[----:B------:R-:W-:Y:S01]  /*eeb0*/  FADD.FTZ R108, R108, R3 ;  /* 0x000000036c6c7221 */ /* 0x000fe20000010000 */
[----:B--2---:R-:W-:Y:S01]  /*eec0*/  F2FP.F16.F32.PACK_AB R6, R113, R64 ;  /* 0x000000407106723e */ /* 0x004fe200000000ff */
[----:B------:R-:W-:Y:S01]  /*eed0*/  MUFU.EX2 R24, R24 ;  /* 0x0000001800187308 */ /* 0x000fe20000000800 */
[----:B------:R-:W-:Y:S01]  /*eee0*/  F2FP.F16.F32.PACK_AB R7, R115, R104 ;  /* 0x000000687307723e */ /* 0x000fe200000000ff */
[----:B------:R-:W-:-:S04]  /*eef0*/  FADD.FTZ R109, R109, R108 ;  /* 0x0000006c6d6d7221 */ /* 0x000fc80000010000 */
[----:B------:R-:W-:Y:S02]  /*ef00*/  FADD.FTZ R104, R104, R109 ;  /* 0x0000006d68687221 */ /* 0x000fe40000010000 */
[----:B-1----:R-:W-:Y:S01]  /*ef10*/  HMMA.16816.F32 R96, R4, R12, R96 ;  /* 0x0000000c0460723c */ /* 0x002fe20000001860 */
[----:B------:R-:W1:Y:S01]  /*ef20*/  MUFU.EX2 R187, R187 ;  /* 0x000000bb00bb7308 */ /* 0x000e620000000800 */
[----:B------:R-:W-:-:S06]  /*ef30*/  FADD.FTZ R115, R115, R104 ;  /* 0x0000006873737221 */ /* 0x000fcc0000010000 */
[C---:B------:R-:W-:Y:S01]  /*ef40*/  HMMA.16816.F32 R92, R4.reuse, R14, R92 ;  /* 0x0000000e045c723c */ /* 0x040fe2000000185c */
[----:B------:R-:W2:Y:S01]  /*ef50*/  LDSM.16.MT88.4 R12, [R160+0x9000] ;  /* 0x00900000a00c783b */ /* 0x000ea20000004200 */
[----:B------:R-:W1:Y:S06]  /*ef60*/  MUFU.EX2 R180, R180 ;  /* 0x000000b400b47308 */ /* 0x000e6c0000000800 */
[----:B----4-:R-:W-:Y:S01]  /*ef70*/  HMMA.16816.F32 R68, R4, R8, R68 ;  /* 0x000000080444723c */ /* 0x010fe20000001844 */
[----:B------:R-:W-:-:S04]  /*ef80*/  FADD.FTZ R9, R35, R50 ;  /* 0x0000003223097221 */ /* 0x000fc80000010000 */
[----:B------:R-:W-:-:S03]  /*ef90*/  FADD.FTZ R9, R40, R9 ;  /* 0x0000000928097221 */ /* 0x000fc60000010000 */
[----:B------:R-:W-:Y:S01]  /*efa0*/  HMMA.16816.F32 R72, R4, R10, R72 ;  /* 0x0000000a0448723c */ /* 0x000fe20000001848 */
[----:B------:R-:W-:Y:S02]  /*efb0*/  FADD.FTZ R36, R36, R9 ;  /* 0x0000000924247221 */ /* 0x000fe40000010000 */
[----:B------:R-:W4:Y:S02]  /*efc0*/  LDSM.16.MT88.4 R8, [R163+0x9800] ;  /* 0x00980000a308783b */ /* 0x000f240000004200 */
[----:B------:R-:W-:-:S03]  /*efd0*/  FADD.FTZ R33, R33, R36 ;  /* 0x0000002421217221 */ /* 0x000fc60000010000 */
[----:B---3--:R-:W-:Y:S01]  /*efe0*/  HMMA.16816.F32 R76, R4, R16, R76 ;  /* 0x00000010044c723c */ /* 0x008fe2000000184c */
[----:B------:R-:W-:-:S04]  /*eff0*/  FADD.FTZ R28, R28, R33 ;  /* 0x000000211c1c7221 */ /* 0x000fc80000010000 */
[----:B------:R-:W-:-:S03]  /*f000*/  FADD.FTZ R27, R27, R28 ;  /* 0x0000001c1b1b7221 */ /* 0x000fc60000010000 */
[----:B------:R-:W-:Y:S01]  /*f010*/  HMMA.16816.F32 R88, R4, R18, R88 ;  /* 0x000000120458723c */ /* 0x000fe20000001858 */
[----:B------:R-:W-:Y:S01]  /*f020*/  FADD.FTZ R58, R58, R27 ;  /* 0x0000001b3a3a7221 */ /* 0x000fe20000010000 */
[----:B------:R-:W3:Y:S03]  /*f030*/  LDSM.16.MT88.4 R16, [R162+0x9800] ;  /* 0x00980000a210783b */ /* 0x000ee60000004200 */
[----:B------:R-:W-:-:S04]  /*f040*/  FADD.FTZ R58, R47, R58 ;  /* 0x0000003a2f3a7221 */ /* 0x000fc80000010000 */
[----:B------:R-:W-:Y:S01]  /*f050*/  FADD.FTZ R45, R45, R58 ;  /* 0x0000003a2d2d7221 */ /* 0x000fe20000010000 */
[----:B--2---:R-:W-:Y:S03]  /*f060*/  HMMA.16816.F32 R80, R4, R12, R80 ;  /* 0x0000000c0450723c */ /* 0x004fe60000001850 */
[----:B------:R-:W-:-:S04]  /*f070*/  FADD.FTZ R45, R56, R45 ;  /* 0x0000002d382d7221 */ /* 0x000fc80000010000 */
[----:B------:R-:W-:Y:S01]  /*f080*/  FADD.FTZ R22, R112, R45 ;  /* 0x0000002d70167221 */ /* 0x000fe20000010000 */
[----:B------:R-:W-:Y:S01]  /*f090*/  HMMA.16816.F32 R84, R4, R14, R84 ;  /* 0x0000000e0454723c */ /* 0x000fe20000001854 */
[----:B------:R-:W2:Y:S01]  /*f0a0*/  LDSM.16.MT88.4 R12, [R161+0x9800] ;  /* 0x00980000a10c783b */ /* 0x000ea20000004200 */
[----:B-----5:R-:W-:Y:S01]  /*f0b0*/  F2FP.F16.F32.PACK_AB R4, R31, R32 ;  /* 0x000000201f04723e */ /* 0x020fe200000000ff */
[----:B------:R-:W-:Y:S01]  /*f0c0*/  FADD.FTZ R22, R53, R22 ;  /* 0x0000001635167221 */ /* 0x000fe20000010000 */
[----:B------:R-:W-:Y:S01]  /*f0d0*/  F2FP.F16.F32.PACK_AB R5, R117, R46 ;  /* 0x0000002e7505723e */ /* 0x000fe200000000ff */
[----:B------:R-:W-:Y:S01]  /*f0e0*/  FADD.FTZ R46, R46, R115 ;  /* 0x000000732e2e7221 */ /* 0x000fe20000010000 */
[----:B-1----:R-:W-:Y:S01]  /*f0f0*/  F2FP.F16.F32.PACK_AB R6, R187, R24 ;  /* 0x00000018bb06723e */ /* 0x002fe200000000ff */
[----:B------:R-:W-:Y:S01]  /*f100*/  FADD.FTZ R55, R55, R22 ;  /* 0x0000001637377221 */ /* 0x000fe20000010000 */
[----:B------:R-:W-:Y:S01]  /*f110*/  F2FP.F16.F32.PACK_AB R7, R180, R41 ;  /* 0x00000029b407723e */ /* 0x000fe200000000ff */
[----:B------:R-:W-:-:S02]  /*f120*/  FADD.FTZ R46, R117, R46 ;  /* 0x0000002e752e7221 */ /* 0x000fc40000010000 */
[----:B------:R-:W-:Y:S02]  /*f130*/  FADD.FTZ R118, R118, R55 ;  /* 0x0000003776767221 */ /* 0x000fe40000010000 */
[----:B------:R-:W-:Y:S02]  /*f140*/  FADD.FTZ R41, R41, R46 ;  /* 0x0000002e29297221 */ /* 0x000fe40000010000 */
[----:B------:R-:W-:Y:S01]  /*f150*/  FADD.FTZ R63, R63, R118 ;  /* 0x000000763f3f7221 */ /* 0x000fe20000010000 */
[----:B----4-:R-:W-:Y:S01]  /*f160*/  HMMA.16816.F32 R96, R4, R8, R96 ;  /* 0x000000080460723c */ /* 0x010fe20000001860 */
[----:B------:R-:W-:Y:S02]  /*f170*/  FADD.FTZ R180, R180, R41 ;  /* 0x00000029b4b47221 */ /* 0x000fe40000010000 */
[----:B------:R-:W-:-:S04]  /*f180*/  FADD.FTZ R138, R138, R63 ;  /* 0x0000003f8a8a7221 */ /* 0x000fc80000010000 */
[----:B------:R-:W-:Y:S01]  /*f190*/  FADD.FTZ R65, R65, R138 ;  /* 0x0000008a41417221 */ /* 0x000fe20000010000 */
[----:B------:R-:W-:Y:S01]  /*f1a0*/  HMMA.16816.F32 R92, R4, R10, R92 ;  /* 0x0000000a045c723c */ /* 0x000fe2000000185c */
[----:B------:R-:W1:Y:S02]  /*f1b0*/  LDSM.16.MT88.4 R8, [R160+0x9800] ;  /* 0x00980000a008783b */ /* 0x000e640000004200 */
[----:B------:R-:W-:-:S04]  /*f1c0*/  FADD.FTZ R140, R140, R65 ;  /* 0x000000418c8c7221 */ /* 0x000fc80000010000 */
[----:B------:R-:W-:Y:S01]  /*f1d0*/  FADD.FTZ R105, R105, R140 ;  /* 0x0000008c69697221 */ /* 0x000fe20000010000 */
[----:B---3--:R-:W-:Y:S03]  /*f1e0*/  HMMA.16816.F32 R68, R4, R16, R68 ;  /* 0x000000100444723c */ /* 0x008fe60000001844 */
[----:B------:R-:W-:-:S05]  /*f1f0*/  FADD.FTZ R120, R120, R105 ;  /* 0x0000006978787221 */ /* 0x000fca0000010000 */
[C---:B------:R-:W-:Y:S08]  /*f200*/  HMMA.16816.F32 R72, R4.reuse, R18, R72 ;  /* 0x000000120448723c */ /* 0x040ff00000001848 */
[----:B--2---:R-:W-:Y:S01]  /*f210*/  HMMA.16816.F32 R76, R4, R12, R76 ;  /* 0x0000000c044c723c */ /* 0x004fe2000000184c */
[----:B------:R-:W-:-:S04]  /*f220*/  FADD.FTZ R13, R107, R120 ;  /* 0x000000786b0d7221 */ /* 0x000fc80000010000 */
[----:B------:R-:W-:-:S03]  /*f230*/  FADD.FTZ R13, R116, R13 ;  /* 0x0000000d740d7221 */ /* 0x000fc60000010000 */
[----:B------:R-:W-:Y:S01]  /*f240*/  HMMA.16816.F32 R88, R4, R14, R88 ;  /* 0x0000000e0458723c */ /* 0x000fe20000001858 */
[----:B------:R-:W-:-:S04]  /*f250*/  FADD.FTZ R102, R102, R13 ;  /* 0x0000000d66667221 */ /* 0x000fc80000010000 */
[----:B------:R-:W-:-:S04]  /*f260*/  FADD.FTZ R111, R111, R102 ;  /* 0x000000666f6f7221 */ /* 0x000fc80000010000 */
[----:B------:R-:W-:Y:S01]  /*f270*/  FADD.FTZ R64, R64, R111 ;  /* 0x0000006f40407221 */ /* 0x000fe20000010000 */
[----:B-1----:R-:W-:Y:S03]  /*f280*/  HMMA.16816.F32 R80, R4, R8, R80 ;  /* 0x000000080450723c */ /* 0x002fe60000001850 */
[----:B------:R-:W-:-:S04]  /*f290*/  FADD.FTZ R113, R113, R64 ;  /* 0x0000004071717221 */ /* 0x000fc80000010000 */
[----:B------:R-:W-:Y:S01]  /*f2a0*/  FADD.FTZ R32, R32, R113 ;  /* 0x0000007120207221 */ /* 0x000fe20000010000 */
[----:B------:R-:W-:Y:S03]  /*f2b0*/  HMMA.16816.F32 R84, R4, R10, R84 ;  /* 0x0000000a0454723c */ /* 0x000fe60000001854 */
[----:B------:R-:W-:-:S04]  /*f2c0*/  FADD.FTZ R31, R31, R32 ;  /* 0x000000201f1f7221 */ /* 0x000fc80000010000 */
[----:B------:R-:W-:-:S04]  /*f2d0*/  FADD.FTZ R24, R24, R31 ;  /* 0x0000001f18187221 */ /* 0x000fc80000010000 */
[----:B------:R-:W-:Y:S01]  /*f2e0*/  FADD.FTZ R187, R187, R24 ;  /* 0x00000018bbbb7221 */ /* 0x000fe20000010000 */
[----:B------:R-:W-:Y:S08]  /*f2f0*/  @!P0 BRA `(.L_x_9909) ;  /* 0x0000003000848947 */ /* 0x000ff00003800000 */
[----:B------:R-:W-:Y:S01]  /*f300*/  ISETP.NE.U32.AND P0, PT, R122, RZ, PT ;  /* 0x000000ff7a00720c */ /* 0x000fe20003f05070 */
[----:B------:R-:W-:Y:S02]  /*f310*/  IMAD.MOV.U32 R105, RZ, RZ, R0 ;  /* 0x000000ffff697224 */ /* 0x000fe400078e0000 */
[----:B------:R-:W-:Y:S01]  /*f320*/  IMAD.MOV.U32 R103, RZ, RZ, R2 ;  /* 0x000000ffff677224 */ /* 0x000fe200078e0002 */
[----:B------:R-:W-:-:S13]  /*f330*/  ISETP.NE.AND.EX P4, PT, R123, RZ, PT, P0 ;  /* 0x000000ff7b00720c */ /* 0x000fda0003f85300 */
.L_x_9916:
        /* <DEDUP_REMOVED lines=78> */
.L_x_9911:
[----:B------:R-:W-:Y:S05]  /*f820*/  BSYNC.RECONVERGENT B0 ;  /* 0x0000000000007941 */ /* 0x000fea0003800200 */
.L_x_9910:
[----:B------:R-:W1:Y:S01]  /*f830*/  S2UR UR7, SR_CgaCtaId ;  /* 0x00000000000779c3 */ /* 0x000e620000008800 */
[----:B------:R-:W-:Y:S01]  /*f840*/  IMAD.SHL.U32 R2, R0, 0x8, RZ ;  /* 0x0000000800027824 */ /* 0x000fe200078e00ff */
[----:B------:R-:W-:Y:S01]  /*f850*/  UMOV UR9, 0x400 ;  /* 0x0000040000097882 */ /* 0x000fe20000000000 */
[----:B------:R-:W-:Y:S01]  /*f860*/  IMAD.SHL.U32 R5, R166, 0x20, RZ ;  /* 0x00000020a6057824 */ /* 0x000fe200078e00ff */
[----:B------:R-:W-:Y:S01]  /*f870*/  BSSY.RECONVERGENT B1, `(.L_x_9912) ;  /* 0x000012f000017945 */ /* 0x000fe20003800200 */
[----:B------:R-:W-:Y:S01]  /*f880*/  VIADD R177, R177, 0xffffffff ;  /* 0xffffffffb1b17836 */ /* 0x000fe20000000000 */
[C---:B------:R-:W-:Y:S02]  /*f890*/  LOP3.LUT R3, R2.reuse, 0x1c0, RZ, 0xc0, !PT ;  /* 0x000001c002037812 */ /* 0x040fe400078ec0ff */
[----:B------:R-:W-:Y:S02]  /*f8a0*/  LOP3.LUT R4, R2, 0x38, RZ, 0xc0, !PT ;  /* 0x0000003802047812 */ /* 0x000fe400078ec0ff */
[----:B------:R-:W-:Y:S02]  /*f8b0*/  LOP3.LUT R3, R3, 0x38, R0, 0xf8, !PT ;  /* 0x0000003803037812 */ /* 0x000fe400078ef800 */
[----:B------:R-:W-:Y:S02]  /*f8c0*/  ISETP.GE.AND P0, PT, R4, R179, PT ;  /* 0x000000b30400720c */ /* 0x000fe40003f06270 */
[--C-:B------:R-:W-:Y:S02]  /*f8d0*/  LOP3.LUT R3, R3, 0x38, R2.reuse, 0x78, !PT ;  /* 0x0000003803037812 */ /* 0x100fe400078e7802 */
[----:B------:R-:W-:Y:S02]  /*f8e0*/  IADD3 R8, P1, PT, R5, R172, RZ ;  /* 0x000000ac05087210 */ /* 0x000fe40007f3e0ff */
[----:B------:R-:W-:Y:S02]  /*f8f0*/  LOP3.LUT R2, R3, 0x1e00, R2, 0xf8, !PT ;  /* 0x00001e0003027812 */ /* 0x000fe400078ef802 */
[----:B------:R-:W-:Y:S02]  /*f900*/  SHF.L.U64.HI R0, R166, 0x5, R167 ;  /* 0x00000005a6007819 */ /* 0x000fe400000102a7 */
[-C--:B------:R-:W-:Y:S01]  /*f910*/  IADD3 R6, P2, PT, R8, R5.reuse, RZ ;  /* 0x0000000508067210 */ /* 0x080fe20007f5e0ff */
[----:B-1----:R-:W-:Y:S02]  /*f920*/  ULEA UR6, UR7, UR9, 0x18 ;  /* 0x0000000907067291 */ /* 0x002fe4000f8ec0ff */
[----:B------:R-:W-:Y:S01]  /*f930*/  IMAD.X R9, R0, 0x1, R173, P1 ;  /* 0x0000000100097824 */ /* 0x000fe200008e06ad */
[-C--:B------:R-:W-:Y:S03]  /*f940*/  IADD3 R10, P1, PT, R6, R5.reuse, RZ ;  /* 0x00000005060a7210 */ /* 0x080fe60007f3e0ff */
[--C-:B------:R-:W-:Y:S01]  /*f950*/  IMAD.X R7, R9, 0x1, R0.reuse, P2 ;  /* 0x0000000109077824 */ /* 0x100fe200010e0600 */
[----:B------:R-:W-:Y:S02]  /*f960*/  LEA R3, R2, UR6, 0x1 ;  /* 0x0000000602037c11 */ /* 0x000fe4000f8e08ff */
        /* <DEDUP_REMOVED lines=8> */
[----:B------:R-:W-:Y:S01]  /*f9f0*/  @P0 STS.128 [R3+0x6000], RZ ;  /* 0x006000ff03000388 */ /* 0x000fe20000000c00 */
[-C--:B------:R-:W-:Y:S01]  /*fa00*/  IADD3 R4, P2, PT, R12, R5.reuse, RZ ;  /* 0x000000050c047210 */ /* 0x080fe20007f5e0ff */
[--C-:B------:R-:W-:Y:S02]  /*fa10*/  IMAD.X R13, R15, 0x1, R0.reuse, P1 ;  /* 0x000000010f0d7824 */ /* 0x100fe400008e0600 */
[----:B------:R-:W-:Y:S01]  /*fa20*/  @!PT LDS RZ, [RZ] ;  /* 0x00000000fffff984 */ /* 0x000fe20000000800 */
[----:B------:R-:W-:Y:S01]  /*fa30*/  @!PT LDS RZ, [RZ] ;  /* 0x00000000fffff984 */ /* 0x000fe20000000800 */
[----:B------:R-:W-:Y:S01]  /*fa40*/  @!PT LDS RZ, [RZ] ;  /* 0x00000000fffff984 */ /* 0x000fe20000000800 */
[----:B------:R-:W-:Y:S01]  /*fa50*/  @!P0 LDGSTS.E.BYPASS.LTC128B.128 [R3+0x6800], desc[UR4][R8.64] ;  /* 0x0680000008038fae */ /* 0x000fe2000b981a04 */
[----:B------:R-:W-:Y:S01]  /*fa60*/  @!P0 IADD3 R16, P1, PT, R4, R5, RZ ;  /* 0x0000000504108210 */ /* 0x000fe20007f3e0ff */
[--C-:B------:R-:W-:Y:S02]  /*fa70*/  IMAD.X R5, R13, 0x1, R0.reuse, P2 ;  /* 0x000000010d057824 */ /* 0x100fe400010e0600 */
[----:B------:R-:W-:Y:S02]  /*fa80*/  @P0 STS.128 [R3+0x6800], RZ ;  /* 0x006800ff03000388 */ /* 0x000fe40000000c00 */
[----:B------:R-:W-:Y:S01]  /*fa90*/  @!P0 IMAD.X R17, R5, 0x1, R0, P1 ;  /* 0x0000000105118824 */ /* 0x000fe200008e0600 */
[----:B------:R-:W-:Y:S01]  /*faa0*/  ISETP.GT.AND P1, PT, R177, R168, PT ;  /* 0x000000a8b100720c */ /* 0x000fe20003f24270 */
        /* <DEDUP_REMOVED lines=30> */
[----:B------:R-:W-:Y:S04]  /*fc90*/  LDSM.16.M88.4 R108, [R159] ;  /* 0x000000009f6c783b */ /* 0x000fe80000000200 */
[----:B------:R-:W1:Y:S04]  /*fca0*/  LDSM.16.M88.4 R112, [R158+0x2000] ;  /* 0x002000009e70783b */ /* 0x000e680000000200 */
[----:B------:R-:W3:Y:S04]  /*fcb0*/  LDSM.16.M88.4 R116, [R158+0x2800] ;  /* 0x002800009e74783b */ /* 0x000ee80000000200 */
[----:B------:R-:W4:Y:S04]  /*fcc0*/  LDSM.16.M88.4 R120, [R158+0x3000] ;  /* 0x003000009e78783b */ /* 0x000f280000000200 */
[----:B------:R-:W0:Y:S04]  /*fcd0*/  LDGDEPBAR ;  /* 0x00000000000079af */ /* 0x000e280000000000 */
[----:B------:R-:W5:Y:S04]  /*fce0*/  LDSM.16.M88.4 R124, [R158+0x3800] ;  /* 0x003800009e7c783b */ /* 0x000f680000000200 */
[----:B------:R-:W5:Y:S04]  /*fcf0*/  LDSM.16.M88.4 R128, [R158+0x4000] ;  /* 0x004000009e80783b */ /* 0x000f680000000200 */
[----:B------:R-:W5:Y:S04]  /*fd00*/  LDSM.16.M88.4 R132, [R158+0x4800] ;  /* 0x004800009e84783b */ /* 0x000f680000000200 */
[----:B------:R-:W5:Y:S04]  /*fd10*/  LDSM.16.M88.4 R136, [R158+0x5000] ;  /* 0x005000009e88783b */ /* 0x000f680000000200 */
[----:B------:R-:W5:Y:S04]  /*fd20*/  LDSM.16.M88.4 R140, [R158+0x5800] ;  /* 0x005800009e8c783b */ /* 0x000f680000000200 */
[----:B------:R-:W-:Y:S01]  /*fd30*/  LDSM.16.M88.4 R144, [R157] ;  /* 0x000000009d90783b */ /* 0x000fe20000000200 */
[C---:B-1----:R-:W-:Y:S03]  /*fd40*/  HMMA.16816.F32 R4, R108.reuse, R112, RZ ;  /* 0x000000706c04723c */ /* 0x042fe600000018ff */
[----:B------:R-:W1:Y:S05]  /*fd50*/  LDSM.16.M88.4 R148, [R154+0x2000] ;  /* 0x002000009a94783b */ /* 0x000e6a0000000200 */
[C---:B------:R-:W-:Y:S01]  /*fd60*/  HMMA.16816.F32 R8, R108.reuse, R114, RZ ;  /* 0x000000726c08723c */ /* 0x040fe200000018ff */
[----:B------:R-:W1:Y:S07]  /*fd70*/  LDSM.16.M88.4 R112, [R154+0x2800] ;  /* 0x002800009a70783b */ /* 0x000e6e0000000200 */
[C---:B---3--:R-:W-:Y:S08]  /*fd80*/  HMMA.16816.F32 R12, R108.reuse, R116, RZ ;  /* 0x000000746c0c723c */ /* 0x048ff000000018ff */
[C---:B--2---:R-:W-:Y:S01]  /*fd90*/  HMMA.16816.F32 R16, R108.reuse, R118, RZ ;  /* 0x000000766c10723c */ /* 0x044fe200000018ff */
[----:B------:R-:W2:Y:S07]  /*fda0*/  LDSM.16.M88.4 R116, [R154+0x3000] ;  /* 0x003000009a74783b */ /* 0x000eae0000000200 */
[C---:B----4-:R-:W-:Y:S08]  /*fdb0*/  HMMA.16816.F32 R20, R108.reuse, R120, RZ ;  /* 0x000000786c14723c */ /* 0x050ff000000018ff */
[C---:B------:R-:W-:Y:S01]  /*fdc0*/  HMMA.16816.F32 R24, R108.reuse, R122, RZ ;  /* 0x0000007a6c18723c */ /* 0x040fe200000018ff */
[----:B------:R-:W3:Y:S07]  /*fdd0*/  LDSM.16.M88.4 R120, [R154+0x3800] ;  /* 0x003800009a78783b */ /* 0x000eee0000000200 */
[C---:B-----5:R-:W-:Y:S08]  /*fde0*/  HMMA.16816.F32 R28, R108.reuse, R124, RZ ;  /* 0x0000007c6c1c723c */ /* 0x060ff000000018ff */
        /* <DEDUP_REMOVED lines=12> */
[----:B------:R-:W5:Y:S07]  /*feb0*/  LDSM.16.M88.4 R108, [R154+0x4800] ;  /* 0x004800009a6c783b */ /* 0x000f6e0000000200 */
[C---:B-1----:R-:W-:Y:S08]  /*fec0*/  HMMA.16816.F32 R4, R144.reuse, R148, R4 ;  /* 0x000000949004723c */ /* 0x042ff00000001804 */
[C---:B------:R-:W-:Y:S08]  /*fed0*/  HMMA.16816.F32 R8, R144.reuse, R150, R8 ;  /* 0x000000969008723c */ /* 0x040ff00000001808 */
        /* <DEDUP_REMOVED lines=8> */
[----:B------:R-:W3:Y:S07]  /*ff60*/  LDSM.16.M88.4 R120, [R156] ;  /* 0x000000009c78783b */ /* 0x000eee0000000200 */
[C---:B----4-:R-:W-:Y:S08]  /*ff70*/  HMMA.16816.F32 R36, R144.reuse, R124, R36 ;  /* 0x0000007c9024723c */ /* 0x050ff00000001824 */
        /* <DEDUP_REMOVED lines=27> */
[C---:B------:R-:W-:Y:S01]  /*10130*/  HMMA.16816.F32 R48, R120.reuse, R134, R48 ;  /* 0x000000867830723c */ /* 0x040fe20000001830 */
[----:B------:R-:W2:Y:S07]  /*10140*/  LDSM.16.M88.4 R132, [R152+0x3000] ;  /* 0x003000009884783b */ /* 0x000eae0000000200 */
[C---:B---3--:R-:W-:Y:S08]  /*10150*/  HMMA.16816.F32 R52, R120.reuse, R128, R52 ;  /* 0x000000807834723c */ /* 0x048ff00000001834 */
[C---:B------:R-:W-:Y:S01]  /*10160*/  HMMA.16816.F32 R56, R120.reuse, R130, R56 ;  /* 0x000000827838723c */ /* 0x040fe20000001838 */
[----:B------:R-:W-:Y:S07]  /*10170*/  LDSM.16.M88.4 R128, [R152+0x5800] ;  /* 0x005800009880783b */ /* 0x000fee0000000200 */
[C---:B----4-:R-:W-:Y:S08]  /*10180*/  HMMA.16816.F32 R60, R120.reuse, R108, R60 ;  /* 0x0000006c783c723c */ /* 0x050ff0000000183c */
        /* <DEDUP_REMOVED lines=13> */
[C---:B---3--:R-:W-:Y:S08]  /*10260*/  HMMA.16816.F32 R28, R112.reuse, R108, R28 ;  /* 0x0000006c701c723c */ /* 0x048ff0000000181c */
[C---:B------:R-:W-:Y:S08]  /*10270*/  HMMA.16816.F32 R32, R112.reuse, R110, R32 ;  /* 0x0000006e7020723c */ /* 0x040ff00000001820 */
[C---:B-1----:R-:W-:Y:S08]  /*10280*/  HMMA.16816.F32 R36, R112.reuse, R116, R36 ;  /* 0x000000747024723c */ /* 0x042ff00000001824 */
        /* <DEDUP_REMOVED lines=83> */
.L_x_9915:
[----:B------:R-:W-:Y:S05]  /*107c0*/  BSYNC.RECONVERGENT B0 ;  /* 0x0000000000007941 */ /* 0x000fea0003800200 */
.L_x_9914:
[----:B------:R-:W-:Y:S01]  /*107d0*/  @!P0 IMAD.MOV.U32 R171, RZ, RZ, R169 ;  /* 0x000000ffffab8224 */ /* 0x000fe200078e00a9 */
[C---:B------:R-:W-:Y:S02]  /*107e0*/  LEA R116, P1, R164.reuse, R170, 0x5 ;  /* 0x000000aaa4747211 */ /* 0x040fe400078228ff */
[C-C-:B------:R-:W-:Y:S02]  /*107f0*/  SHF.L.U64.HI R2, R164.reuse, 0x5, R165.reuse ;  /* 0x00000005a4027819 */ /* 0x140fe400000102a5 */
[----:B------:R-:W-:Y:S01]  /*10800*/  @!PT LDS RZ, [RZ] ;  /* 0x00000000fffff984 */ /* 0x000fe20000000800 */
[----:B------:R-:W-:Y:S01]  /*10810*/  @!PT LDS RZ, [RZ] ;  /* 0x00000000fffff984 */ /* 0x000fe20000000800 */
[----:B------:R-:W-:Y:S01]  /*10820*/  @!PT LDS RZ, [RZ] ;  /* 0x00000000fffff984 */ /* 0x000fe20000000800 */
[----:B------:R1:W-:Y:S01]  /*10830*/  @!P0 LDGSTS.E.BYPASS.LTC128B.128 [R3+0x2000], desc[UR4][R170.64] ;  /* 0x02000000aa038fae */ /* 0x0003e2000b981a04 */
[----:B------:R-:W-:Y:S02]  /*10840*/  LEA.HI.X R117, R164, R169, R165, 0x5, P1 ;  /* 0x000000a9a4757211 */ /* 0x000fe400008f2ca5 */
[----:B------:R-:W-:Y:S01]  /*10850*/  IADD3 R114, P2, PT, R0, R116, RZ ;  /* 0x0000007400727210 */ /* 0x000fe20007f5e0ff */
[----:B------:R1:W-:Y:S03]  /*10860*/  @P0 STS.128 [R3+0x2000], RZ ;  /* 0x002000ff03000388 */ /* 0x0003e60000000c00 */
[-C--:B------:R-:W-:Y:S01]  /*10870*/  IADD3 R112, P1, PT, R114, R0.reuse, RZ ;  /* 0x0000000072707210 */ /* 0x080fe20007f3e0ff */
[----:B------:R-:W-:Y:S01]  /*10880*/  @!PT LDS RZ, [RZ] ;  /* 0x00000000fffff984 */ /* 0x000fe20000000800 */
[----:B------:R-:W-:Y:S01]  /*10890*/  @!PT LDS RZ, [RZ] ;  /* 0x00000000fffff984 */ /* 0x000fe20000000800 */
[----:B------:R-:W-:Y:S01]  /*108a0*/  @!PT LDS RZ, [RZ] ;  /* 0x00000000fffff984 */ /* 0x000fe20000000800 */
[----:B------:R1:W-:Y:S01]  /*108b0*/  @!P0 LDGSTS.E.BYPASS.LTC128B.128 [R3+0x2800], desc[UR4][R116.64] ;  /* 0x0280000074038fae */ /* 0x0003e2000b981a04 */
[----:B------:R-:W-:Y:S02]  /*108c0*/  IMAD.X R115, R2, 0x1, R117, P2 ;  /* 0x0000000102737824 */ /* 0x000fe400010e0675 */
[-C--:B------:R-:W-:Y:S01]  /*108d0*/  IADD3 R110, P2, PT, R112, R0.reuse, RZ ;  /* 0x00000000706e7210 */ /* 0x080fe20007f5e0ff */
[----:B------:R1:W-:Y:S01]  /*108e0*/  @P0 STS.128 [R3+0x2800], RZ ;  /* 0x002800ff03000388 */ /* 0x0003e20000000c00 */
[--C-:B------:R-:W-:Y:S02]  /*108f0*/  IMAD.X R113, R115, 0x1, R2.reuse, P1 ;  /* 0x0000000173717824 */ /* 0x100fe400008e0602 */
[-C--:B------:R-:W-:Y:S01]  /*10900*/  IADD3 R108, P1, PT, R110, R0.reuse, RZ ;  /* 0x000000006e6c7210 */ /* 0x080fe20007f3e0ff */
[----:B------:R-:W-:Y:S01]  /*10910*/  @!PT LDS RZ, [RZ] ;  /* 0x00000000fffff984 */ /* 0x000fe20000000800 */
[----:B------:R-:W-:Y:S01]  /*10920*/  @!PT LDS RZ, [RZ] ;  /* 0x00000000fffff984 */ /* 0x000fe20000000800 */
[----:B------:R-:W-:Y:S01]  /*10930*/  @!PT LDS RZ, [RZ] ;  /* 0x00000000fffff984 */ /* 0x000fe20000000800 */
[----:B------:R1:W-:Y:S01]  /*10940*/  @!P0 LDGSTS.E.BYPASS.LTC128B.128 [R3+0x3000], desc[UR4][R114.64] ;  /* 0x0300000072038fae */ /* 0x0003e2000b981a04 */
[--C-:B------:R-:W-:Y:S02]  /*10950*/  IMAD.X R111, R113, 0x1, R2.reuse, P2 ;  /* 0x00000001716f7824 */ /* 0x100fe400010e0602 */
[-C--:B------:R-:W-:Y:S01]  /*10960*/  IADD3 R106, P2, PT, R108, R0.reuse, RZ ;  /* 0x000000006c6a7210 */ /* 0x080fe20007f5e0ff */
[----:B------:R1:W-:Y:S01]  /*10970*/  @P0 STS.128 [R3+0x3000], RZ ;  /* 0x003000ff03000388 */ /* 0x0003e20000000c00 */
[--C-:B------:R-:W-:Y:S02]  /*10980*/  IMAD.X R109, R111, 0x1, R2.reuse, P1 ;  /* 0x000000016f6d7824 */ /* 0x100fe400008e0602 */
[----:B------:R-:W-:Y:S01]  /*10990*/  @!P0 IADD3 R118, P1, PT, R106, R0, RZ ;  /* 0x000000006a768210 */ /* 0x000fe20007f3e0ff */
        /* <DEDUP_REMOVED lines=28> */
.L_x_9913:
[----:B------:R-:W-:Y:S05]  /*10b60*/  BSYNC.RECONVERGENT B1 ;  /* 0x0000000000017941 */ /* 0x000fea0003800200 */
.L_x_9912:
        /* <DEDUP_REMOVED lines=145> */
[----:B------:R-:W-:Y:S01]  /*11480*/  FFMA.FTZ R58, R59, R3, -R112 ;  /* 0x000000033b3a7223 */ /* 0x000fe20000010870 */
[C---:B------:R-:W-:Y:S01]  /*11490*/  HMMA.16816.F32 R8, R96.reuse, R106, R8 ;  /* 0x0000006a6008723c */ /* 0x040fe20000001808 */
[----:B------:R-:W1:Y:S03]  /*114a0*/  LDSM.16.MT88.4 R104, [R160+0x6000] ;  /* 0x00600000a068783b */ /* 0x000e660000004200 */
[----:B------:R-:W2:Y:S01]  /*114b0*/  MUFU.EX2 R126, R126 ;  /* 0x0000007e007e7308 */ /* 0x000ea20000000800 */
[----:B------:R-:W-:Y:S01]  /*114c0*/  FFMA.FTZ R124, R103, R180, R124 ;  /* 0x000000b4677c7223 */ /* 0x000fe2000001007c */
[----:B------:R-:W-:Y:S01]  /*114d0*/  FFMA.FTZ R119, R102, R187, R119 ;  /* 0x000000bb66777223 */ /* 0x000fe20000010077 */
        /* <DEDUP_REMOVED lines=12> */
[--C-:B------:R-:W-:Y:S01]  /*115a0*/  FFMA.FTZ R111, R17, R3, -R114.reuse ;  /* 0x00000003116f7223 */ /* 0x100fe20000010872 */
[----:B------:R-:W-:Y:S01]  /*115b0*/  FMUL.FTZ R17, R102, R85 ;  /* 0x0000005566117220 */ /* 0x000fe20000410000 */
[----:B------:R-:W-:Y:S01]  /*115c0*/  FFMA.FTZ R59, R64, R3, -R114 ;  /* 0x00000003403b7223 */ /* 0x000fe20000010872 */
[----:B------:R-:W-:Y:S01]  /*115d0*/  FADD.FTZ R115, R115, R118 ;  /* 0x0000007673737221 */ /* 0x000fe20000010000 */
[C---:B---3--:R-:W-:Y:S04]  /*115e0*/  HMMA.16816.F32 R76, R96.reuse, R92, R76 ;  /* 0x0000005c604c723c */ /* 0x048fe8000000184c */
[----:B------:R-:W2:Y:S01]  /*115f0*/  MUFU.EX2 R108, R108 ;  /* 0x0000006c006c7308 */ /* 0x000ea20000000800 */
[----:B------:R-:W-:Y:S09]  /*11600*/  MOV R103, R2 ;  /* 0x0000000200677202 */ /* 0x000ff20000000f00 */
        /* <DEDUP_REMOVED lines=147> */
[----:B------:R-:W-:Y:S01]  /*11f40*/  FFMA.FTZ R114, R65, R3, -R114 ;  /* 0x0000000341727223 */ /* 0x000fe20000010872 */
[----:B------:R-:W-:Y:S02]  /*11f50*/  FADD.FTZ R60, R117, R119 ;  /* 0x00000077753c7221 */ /* 0x000fe40000010000 */
[----:B------:R-:W-:Y:S01]  /*11f60*/  HMMA.16816.F32 R16, R20, R38, R16 ;  /* 0x000000261410723c */ /* 0x000fe20000001810 */
[----:B------:R-:W-:Y:S02]  /*11f70*/  MUFU.EX2 R37, R37 ;  /* 0x0000002500257308 */ /* 0x000fe40000000800 */
[----:B------:R-:W-:Y:S01]  /*11f80*/  F2FP.F16.F32.PACK_AB R20, R51, R52 ;  /* 0x000000343314723e */ /* 0x000fe200000000ff */
[----:B------:R-:W-:Y:S01]  /*11f90*/  FADD.FTZ R113, R113, R60 ;  /* 0x0000003c71717221 */ /* 0x000fe20000010000 */
[----:B------:R-:W-:Y:S01]  /*11fa0*/  F2FP.F16.F32.PACK_AB R21, R54, R53 ;  /* 0x000000353615723e */ /* 0x000fe200000000ff */
[--C-:B------:R-:W-:Y:S01]  /*11fb0*/  FFMA.FTZ R38, R62, R3, -R112.reuse ;  /* 0x000000033e267223 */ /* 0x100fe20000010870 */
[----:B------:R-:W-:Y:S01]  /*11fc0*/  F2FP.F16.F32.PACK_AB R22, R56, R55 ;  /* 0x000000373816723e */ /* 0x000fe200000000ff */
[----:B------:R-:W-:Y:S01]  /*11fd0*/  FADD.FTZ R116, R116, R113 ;  /* 0x0000007174747221 */ /* 0x000fe20000010000 */
[----:B-1----:R-:W-:Y:S02]  /*11fe0*/  F2FP.F16.F32.PACK_AB R23, R58, R57 ;  /* 0x000000393a17723e */ /* 0x002fe400000000ff */
[----:B------:R-:W1:Y:S01]  /*11ff0*/  MUFU.EX2 R36, R36 ;  /* 0x0000002400247308 */ /* 0x000e620000000800 */
[----:B------:R-:W-:Y:S04]  /*12000*/  FFMA.FTZ R39, R63, R3, -R112 ;  /* 0x000000033f277223 */ /* 0x000fe80000010870 */
        /* <DEDUP_REMOVED lines=80> */
.L_x_9909:
        /* <DEDUP_REMOVED lines=10> */
.L_x_9924:
[----:B------:R-:W2:Y:S01]  /*125b0*/  S2R R4, SR_TID.X ;  /* 0x0000000000047919 */ /* 0x000ea20000002100 */
[----:B------:R-:W1:Y:S01]  /*125c0*/  MUFU.RCP R9, R6 ;  /* 0x0000000600097308 */ /* 0x000e620000001000 */
[----:B----4-:R-:W-:Y:S01]  /*125d0*/  FADD.FTZ R5, R8, R11 ;  /* 0x0000000b08057221 */ /* 0x010fe20000010000 */
[----:B------:R-:W-:Y:S01]  /*125e0*/  FSETP.NE.FTZ.AND P0, PT, R6, RZ, PT ;  /* 0x000000ff0600720b */ /* 0x000fe20003f15000 */
[----:B------:R-:W-:Y:S03]  /*125f0*/  BAR.SYNC.DEFER_BLOCKING 0x0 ;  /* 0x0000000000007b1d */ /* 0x000fe60000010000 */
[----:B------:R-:W-:-:S03]  /*12600*/  FSETP.NE.FTZ.AND P1, PT, R5, RZ, PT ;  /* 0x000000ff0500720b */ /* 0x000fc60003f35000 */
[----:B---3--:R-:W3:Y:S01]  /*12610*/  MUFU.RCP R8, R5 ;  /* 0x0000000500087308 */ /* 0x008ee20000001000 */
        /* <DEDUP_REMOVED lines=10> */
[C---:B--2---:R-:W-:Y:S01]  /*126c0*/  SHF.L.U32 R10, R4.reuse, 0x1, RZ ;  /* 0x00000001040a7819 */ /* 0x044fe200000006ff */
        /* <DEDUP_REMOVED lines=13> */
[----:B------:R-:W-:-:S02]  /*127a0*/  R2P PR, R4, 0x1c ;  /* 0x0000001c04007804 */ /* 0x000fc40000000000 */
[----:B------:R-:W-:Y:S02]  /*127b0*/  LOP3.LUT R10, R11, R10, RZ, 0xfc, !PT ;  /* 0x0000000a0b0a7212 */ /* 0x000fe400078efcff */
[----:B------:R-:W-:Y:S02]  /*127c0*/  MOV R9, 0x40 ;  /* 0x0000004000097802 */ /* 0x000fe40000000f00 */
[----:B------:R-:W-:Y:S02]  /*127d0*/  MOV R11, 0x20 ;  /* 0x00000020000b7802 */ /* 0x000fe40000000f00 */
[----:B------:R-:W-:Y:S02]  /*127e0*/  LEA R10, R10, UR6, 0x2 ;  /* 0x000000060a0a7c11 */ /* 0x000fe4000f8e10ff */
        /* <DEDUP_REMOVED lines=39> */
[----:B------:R3:W-:Y:S04]  /*12a60*/  STS.64 [R16], R80 ;  /* 0x0000005010007388 */ /* 0x0007e80000000a00 */
[----:B------:R3:W-:Y:S04]  /*12a70*/  STS.64 [R16+0x800], R82 ;  /* 0x0008005210007388 */ /* 0x0007e80000000a00 */
[----:B------:R3:W-:Y:S04]  /*12a80*/  STS.64 [R11], R84 ;  /* 0x000000540b007388 */ /* 0x0007e80000000a00 */
[----:B------:R3:W-:Y:S04]  /*12a90*/  STS.64 [R11+0x800], R86 ;  /* 0x000800560b007388 */ /* 0x0007e80000000a00 */
[----:B------:R-:W4:Y:S04]  /*12aa0*/  LD.E.64 R40, desc[UR4][R100.64+0xb0] ;  /* 0x0000b00464287980 */ /* 0x000f28000c101b00 */
[----:B-1----:R-:W3:Y:S01]  /*12ab0*/  LD.E R13, desc[UR4][R100.64+0x60] ;  /* 0x00006004640d7980 */ /* 0x002ee2000c101900 */
[----:B------:R-:W1:Y:S01]  /*12ac0*/  @P0 MUFU.LG2 R8, R6 ;  /* 0x0000000600080308 */ /* 0x000e620000000c00 */
[----:B------:R-:W-:-:S02]  /*12ad0*/  SHF.L.U32 R36, R4, 0x2, RZ ;  /* 0x0000000204247819 */ /* 0x000fc400000006ff */
[----:B------:R3:W5:Y:S01]  /*12ae0*/  LD.E R39, desc[UR4][R100.64+0xcc] ;  /* 0x0000cc0464277980 */ /* 0x000762000c101900 */
[----:B------:R-:W-:Y:S02]  /*12af0*/  MOV R37, 0xff800000 ;  /* 0xff80000000257802 */ /* 0x000fe40000000f00 */
[----:B--2---:R-:W-:Y:S01]  /*12b00*/  LOP3.LUT R9, R36, 0x1f8, RZ, 0xc0, !PT ;  /* 0x000001f824097812 */ /* 0x004fe200078ec0ff */
[----:B------:R2:W5:Y:S01]  /*12b10*/  LD.E.64 R44, desc[UR4][R100.64+0x78] ;  /* 0x00007804642c7980 */ /* 0x000562000c101b00 */
[----:B------:R-:W2:Y:S01]  /*12b20*/  @P1 MUFU.LG2 R5, R5 ;  /* 0x0000000500051308 */ /* 0x000ea20000000c00 */
[----:B------:R-:W-:Y:S02]  /*12b30*/  SHF.R.U32.HI R38, RZ, 0x2, R4 ;  /* 0x00000002ff267819 */ /* 0x000fe40000011604 */
[----:B------:R3:W5:Y:S01]  /*12b40*/  LD.E.64 R42, desc[UR4][R100.64+0xa8] ;  /* 0x0000a804642a7980 */ /* 0x000762000c101b00 */
[----:B------:R-:W-:Y:S01]  /*12b50*/  LOP3.LUT R7, R7, 0x10, RZ, 0xc0, !PT ;  /* 0x0000001007077812 */ /* 0x000fe200078ec0ff */
[----:B-1----:R-:W-:-:S04]  /*12b60*/  @P0 FMUL.FTZ R8, R8, 0.69314718246459960938 ;  /* 0x3f31721808080820 */ /* 0x002fc80000410000 */
[----:B-----5:R-:W-:Y:S01]  /*12b70*/  @P0 FFMA.FTZ R37, R3, R2, R8 ;  /* 0x0000000203250223 */ /* 0x020fe20000010008 */
[----:B------:R-:W-:Y:S01]  /*12b80*/  SHF.R.U32.HI R8, RZ, 0x1, R4 ;  /* 0x00000001ff087819 */ /* 0x000fe20000011604 */
[----:B------:R-:W-:Y:S01]  /*12b90*/  BAR.SYNC.DEFER_BLOCKING 0x0 ;  /* 0x0000000000007b1d */ /* 0x000fe20000010000 */
[----:B------:R-:W-:Y:S01]  /*12ba0*/  LOP3.LUT P0, RZ, R4, 0x3, RZ, 0xc0, !PT ;  /* 0x0000000304ff7812 */ /* 0x000fe2000780c0ff */
[----:B--2---:R-:W-:Y:S01]  /*12bb0*/  @P1 FMUL.FTZ R6, R5, 0.69314718246459960938 ;  /* 0x3f31721805061820 */ /* 0x004fe20000410000 */
[----:B------:R-:W-:Y:S02]  /*12bc0*/  LOP3.LUT R4, R9, 0x38, R8, 0x78, !PT ;  /* 0x0000003809047812 */ /* 0x000fe400078e7808 */
[----:B------:R-:W-:Y:S01]  /*12bd0*/  MOV R2, 0xff800000 ;  /* 0xff80000000027802 */ /* 0x000fe20000000f00 */
[----:B------:R-:W-:Y:S01]  /*12be0*/  @P1 FFMA.FTZ R2, R3, R0, R6 ;  /* 0x0000000003021223 */ /* 0x000fe20000010006 */
[----:B------:R-:W-:Y:S02]  /*12bf0*/  LOP3.LUT R9, R8, 0x30, RZ, 0xc0, !PT ;  /* 0x0000003008097812 */ /* 0x000fe400078ec0ff */
[----:B------:R-:W-:-:S02]  /*12c00*/  LEA R0, R4, R7, 0x2 ;  /* 0x0000000704007211 */ /* 0x000fc400078e10ff */
[----:B------:R-:W-:-:S03]  /*12c10*/  LOP3.LUT R38, R9, 0x7, R38, 0xf8, !PT ;  /* 0x0000000709267812 */ /* 0x000fc600078ef826 */
[----:B------:R1:W2:Y:S04]  /*12c20*/  LDS.128 R32, [R0+UR6] ;  /* 0x0000000600207984 */ /* 0x0002a80008000c00 */
[----:B------:R1:W1:Y:S04]  /*12c30*/  LDS.128 R28, [R0+UR6+0x800] ;  /* 0x00080006001c7984 */ /* 0x0002680008000c00 */
[----:B------:R1:W1:Y:S04]  /*12c40*/  LDS.128 R24, [R0+UR6+0x1000] ;  /* 0x0010000600187984 */ /* 0x0002680008000c00 */
[----:B------:R1:W1:Y:S04]  /*12c50*/  LDS.128 R20, [R0+UR6+0x1800] ;  /* 0x0018000600147984 */ /* 0x0002680008000c00 */
[----:B------:R1:W1:Y:S04]  /*12c60*/  LDS.128 R16, [R0+UR6+0x2000] ;  /* 0x0020000600107984 */ /* 0x0002680008000c00 */
[----:B------:R1:W1:Y:S04]  /*12c70*/  LDS.128 R8, [R0+UR6+0x3000] ;  /* 0x0030000600087984 */ /* 0x0002680008000c00 */
[----:B------:R1:W1:Y:S01]  /*12c80*/  LDS.128 R4, [R0+UR6+0x3800] ;  /* 0x0038000600047984 */ /* 0x0002620008000c00 */
[----:B------:R-:W-:Y:S01]  /*12c90*/  BSSY.RECONVERGENT B0, `(.L_x_9918) ;  /* 0x0000010000007945 */ /* 0x000fe20003800200 */
[----:B----4-:R-:W-:-:S04]  /*12ca0*/  IMAD R40, R40, UR8, R183 ;  /* 0x0000000828287c24 */ /* 0x010fc8000f8e02b7 */
[----:B---3--:R-:W-:-:S04]  /*12cb0*/  IMAD R13, R40, R13, R178 ;  /* 0x0000000d280d7224 */ /* 0x008fc800078e02b2 */
[----:B------:R-:W-:Y:S02]  /*12cc0*/  IMAD R41, R41, R13, R176 ;  /* 0x0000000d29297224 */ /* 0x000fe400078e02b0 */
[----:B------:R3:W4:Y:S01]  /*12cd0*/  LDS.128 R12, [R0+UR6+0x2800] ;  /* 0x00280006000c7984 */ /* 0x0007220008000c00 */
[----:B-12---:R-:W-:Y:S05]  /*12ce0*/  @P0 BRA `(.L_x_9919) ;  /* 0x0000000000280947 */ /* 0x006fea0003800000 */
[----:B------:R-:W-:Y:S01]  /*12cf0*/  IMAD.IADD R3, R181, 0x1, -R176 ;  /* 0x00000001b5037824 */ /* 0x000fe200078e0ab0 */
[----:B---3--:R-:W-:Y:S01]  /*12d00*/  IADD3 R0, P0, PT, R41, R38, RZ ;  /* 0x0000002629007210 */ /* 0x008fe20007f1e0ff */
        /* <DEDUP_REMOVED lines=8> */
.L_x_9919:
[----:B------:R-:W-:Y:S05]  /*12d90*/  BSYNC.RECONVERGENT B0 ;  /* 0x0000000000007941 */ /* 0x000fea0003800200 */
.L_x_9918:
[----:B------:R-:W2:Y:S01]  /*12da0*/  LD.E R100, desc[UR4][R100.64+0xc0] ;  /* 0x0000c00464647980 */ /* 0x000ea2000c101900 */
[C---:B------:R-:W-:Y:S01]  /*12db0*/  LOP3.LUT R3, R36.reuse, 0xfc0, RZ, 0xc0, !PT ;  /* 0x00000fc024037812 */ /* 0x040fe200078ec0ff */
[----:B------:R-:W-:Y:S01]  /*12dc0*/  IMAD R39, R41, R39, RZ ;  /* 0x0000002729277224 */ /* 0x000fe200078e02ff */
[----:B---3--:R-:W3:Y:S02]  /*12dd0*/  S2R R0, SR_TID.X ;  /* 0x0000000000007919 */ /* 0x008ee40000002100 */
[----:B-1----:R-:W-:Y:S01]  /*12de0*/  LOP3.LUT R2, R3, 0x3c, R36, 0xf8, !PT ;  /* 0x0000003c03027812 */ /* 0x002fe200078ef824 */
[----:B------:R-:W-:Y:S01]  /*12df0*/  IMAD.IADD R176, R181, 0x1, -R176 ;  /* 0x00000001b5b07824 */ /* 0x000fe200078e0ab0 */
[----:B------:R-:W-:Y:S01]  /*12e00*/  LOP3.LUT R3, R36, 0x3c, RZ, 0xc0, !PT ;  /* 0x0000003c24037812 */ /* 0x000fe200078ec0ff */
[----:B------:R-:W-:Y:S01]  /*12e10*/  IMAD.MOV.U32 R175, RZ, RZ, 0x0 ;  /* 0x00000000ffaf7424 */ /* 0x000fe200078e00ff */
[----:B------:R-:W-:Y:S02]  /*12e20*/  IADD3 R37, P1, PT, R39, R2, RZ ;  /* 0x0000000227257210 */ /* 0x000fe40007f3e0ff */
[----:B--2---:R-:W-:-:S02]  /*12e30*/  ISETP.GE.AND P0, PT, R3, R100, PT ;  /* 0x000000640300720c */ /* 0x004fc40003f06270 */
[----:B---3--:R-:W-:Y:S02]  /*12e40*/  SHF.R.U32.HI R3, RZ, 0x4, R0 ;  /* 0x00000004ff037819 */ /* 0x008fe40000011600 */
[----:B------:R-:W-:Y:S02]  /*12e50*/  LEA.HI.X.SX32 R0, R39, RZ, 0x1, P1 ;  /* 0x000000ff27007211 */ /* 0x000fe400008f0eff */
[C---:B------:R-:W-:Y:S01]  /*12e60*/  ISETP.GE.OR P2, PT, R3.reuse, R176, P0 ;  /* 0x000000b00300720c */ /* 0x040fe20000746670 */
[----:B------:R-:W-:Y:S01]  /*12e70*/  VIADD R41, R3, 0x10 ;  /* 0x0000001003297836 */ /* 0x000fe20000000000 */
[----:B------:R-:W-:Y:S01]  /*12e80*/  LEA R36, P1, R37, R44, 0x2 ;  /* 0x0000002c25247211 */ /* 0x000fe200078210ff */
[C---:B------:R-:W-:Y:S02]  /*12e90*/  VIADD R43, R3.reuse, 0x20 ;  /* 0x00000020032b7836 */ /* 0x040fe40000000000 */
[----:B------:R-:W-:Y:S01]  /*12ea0*/  VIADD R39, R3, 0x8 ;  /* 0x0000000803277836 */ /* 0x000fe20000000000 */
[----:B------:R-:W-:Y:S01]  /*12eb0*/  LEA.HI.X R37, R37, R45, R0, 0x2, P1 ;  /* 0x0000002d25257211 */ /* 0x000fe200008f1400 */
[----:B------:R-:W-:Y:S01]  /*12ec0*/  VIADD R45, R3, 0x18 ;  /* 0x00000018032d7836 */ /* 0x000fe20000000000 */
[-C--:B------:R-:W-:Y:S01]  /*12ed0*/  ISETP.GE.OR P6, PT, R41, R176.reuse, P0 ;  /* 0x000000b02900720c */ /* 0x080fe200007c6670 */
[----:B------:R-:W-:Y:S01]  /*12ee0*/  VIADD R41, R3, 0x28 ;  /* 0x0000002803297836 */ /* 0x000fe20000000000 */
[-C--:B------:R-:W-:Y:S01]  /*12ef0*/  ISETP.GE.OR P4, PT, R43, R176.reuse, P0 ;  /* 0x000000b02b00720c */ /* 0x080fe20000786670 */
[----:B------:R-:W-:Y:S01]  /*12f00*/  VIADD R43, R3, 0x30 ;  /* 0x00000030032b7836 */ /* 0x000fe20000000000 */
[-C--:B------:R-:W-:Y:S01]  /*12f10*/  ISETP.GE.OR P5, PT, R45, R176.reuse, P0 ;  /* 0x000000b02d00720c */ /* 0x080fe200007a6670 */
[----:B------:R-:W-:Y:S01]  /*12f20*/  VIADD R3, R3, 0x38 ;  /* 0x0000003803037836 */ /* 0x000fe20000000000 */
[----:B------:R-:W-:Y:S01]  /*12f30*/  @!P2 ST.E.128 desc[UR4][R36.64], R32 ;  /* 0x000000202400a985 */ /* 0x000fe2000c101d04 */
[----:B------:R-:W-:-:S02]  /*12f40*/  ISETP.GE.OR P3, PT, R41, R176, P0 ;  /* 0x000000b02900720c */ /* 0x000fc40000766670 */
[-C--:B------:R-:W-:Y:S02]  /*12f50*/  ISETP.GE.OR P2, PT, R39, R176.reuse, P0 ;  /* 0x000000b02700720c */ /* 0x080fe40000746670 */
        /* <DEDUP_REMOVED lines=8> */
[----:B-1----:R-:W-:Y:S05]  /*12fe0*/  @P0 RET.REL.NODEC R174 `(_ZN5flash24flash_fwd_splitkv_kernelI23Flash_fwd_kernel_traitsILi64ELi64ELi128ELi4ELb0ELb0EN7cutlass6half_tE19Flash_kernel_traitsILi64ELi64ELi128ELi4ES3_EELb0ELb0ELb0ELb0ELb0ELb0ELb1ELb1EEEvNS_16Flash_fwd_paramsE) ;  /* 0xfffffed0ae040950 */ /* 0x002fea0003c3ffff */
[----:B------:R-:W-:Y:S01]  /*12ff0*/  MOV R175, 0x0 ;  /* 0x0000000000af7802 */ /* 0x000fe20000000f00 */
[----:B------:R1:W-:Y:S03]  /*13000*/  ST.E.128 desc[UR4][R36.64+0x3800], R4 ;  /* 0x0038000424007985 */ /* 0x0003e6000c101d04 */
[----:B-1----:R-:W-:Y:S05]  /*13010*/  RET.REL.NODEC R174 `(_ZN5flash24flash_fwd_splitkv_kernelI23Flash_fwd_kernel_traitsILi64ELi64ELi128ELi4ELb0ELb0EN7cutlass6half_tE19Flash_kernel_traitsILi64ELi64ELi128ELi4ES3_EELb0ELb0ELb0ELb0ELb0ELb0ELb1ELb1EEEvNS_16Flash_fwd_paramsE) ;  /* 0xfffffeccaef87950 */ /* 0x002fea0003c3ffff */
.L_x_9917:
[----:B------:R-:W-:Y:S01]  /*13020*/  MOV R5, 0x2 ;  /* 0x0000000200057802 */ /* 0x000fe20000000f00 */
[----:B------:R-:W-:Y:S01]  /*13030*/  IMAD.MOV.U32 R4, RZ, RZ, 0x1f ;  /* 0x0000001fff047424 */ /* 0x000fe200078e00ff */
[----:B------:R-:W-:-:S07]  /*13040*/  MOV R7, 0xffffffff ;  /* 0xffffffff00077802 */ /* 0x000fce0000000f00 */
[----:B-1---5:R-:W-:Y:S05]  /*13050*/  WARPSYNC.COLLECTIVE R7, `(.L_x_9920) ;  /* 0x0000000007087348 */ /* 0x022fea0003c00000 */
[----:B------:R2:W3:Y:S02]  /*13060*/  SHFL.BFLY P0, R11, R187, R5, R4 ;  /* 0x0c000005bb0b7389 */ /* 0x0004e40000000004 */
[----:B-123-5:R-:W-:Y:S05]  /*13070*/  ENDCOLLECTIVE ;  /* 0x000000000000791b */ /* 0x02efea0003800000 */
.L_x_9920:
[----:B------:R-:W-:Y:S02]  /*13080*/  IMAD.MOV.U32 R6, RZ, RZ, R11 ;  /* 0x000000ffff067224 */ /* 0x000fe400078e000b */
[----:B------:R-:W-:Y:S02]  /*13090*/  IMAD.MOV.U32 R5, RZ, RZ, 0x1 ;  /* 0x00000001ff057424 */ /* 0x000fe400078e00ff */
[----:B------:R-:W-:-:S05]  /*130a0*/  FADD.FTZ R9, R6, R187 ;  /* 0x000000bb06097221 */ /* 0x000fca0000010000 */
[----:B------:R-:W-:-:S07]  /*130b0*/  MOV R187, R9 ;  /* 0x0000000900bb7202 */ /* 0x000fce0000000f00 */
[----:B------:R-:W-:Y:S05]  /*130c0*/  WARPSYNC.COLLECTIVE R7, `(.L_x_9921) ;  /* 0x0000000007087348 */ /* 0x000fea0003c00000 */
[----:B------:R1:W2:Y:S02]  /*130d0*/  SHFL.BFLY P0, R11, R187, R5, R4 ;  /* 0x0c000005bb0b7389 */ /* 0x0002a40000000004 */
[----:B-12---:R-:W-:Y:S05]  /*130e0*/  ENDCOLLECTIVE ;  /* 0x000000000000791b */ /* 0x006fea0003800000 */
.L_x_9921:
[----:B------:R-:W-:Y:S01]  /*130f0*/  MOV R187, R180 ;  /* 0x000000b400bb7202 */ /* 0x000fe20000000f00 */
[----:B------:R-:W-:Y:S01]  /*13100*/  IMAD.MOV.U32 R5, RZ, RZ, 0x2 ;  /* 0x00000002ff057424 */ /* 0x000fe200078e00ff */
[----:B------:R-:W-:-:S07]  /*13110*/  MOV R6, R11 ;  /* 0x0000000b00067202 */ /* 0x000fce0000000f00 */
[----:B------:R-:W-:Y:S05]  /*13120*/  WARPSYNC.COLLECTIVE R7, `(.L_x_9922) ;  /* 0x0000000007087348 */ /* 0x000fea0003c00000 */
[----:B------:R1:W2:Y:S02]  /*13130*/  SHFL.BFLY P0, R11, R187, R5, R4 ;  /* 0x0c000005bb0b7389 */ /* 0x0002a40000000004 */
[----:B-12---:R-:W-:Y:S05]  /*13140*/  ENDCOLLECTIVE ;  /* 0x000000000000791b */ /* 0x006fea0003800000 */
.L_x_9922:
[----:B------:R-:W-:Y:S01]  /*13150*/  FADD.FTZ R6, R9, R6 ;  /* 0x0000000609067221 */ /* 0x000fe20000010000 */
[----:B------:R-:W-:Y:S01]  /*13160*/  FADD.FTZ R8, R11, R180 ;  /* 0x000000b40b087221 */ /* 0x000fe20000010000 */
[----:B------:R-:W-:-:S04]  /*13170*/  MOV R5, 0x1 ;  /* 0x0000000100057802 */ /* 0x000fc80000000f00 */
[----:B------:R-:W-:-:S07]  /*13180*/  MOV R187, R8 ;  /* 0x0000000800bb7202 */ /* 0x000fce0000000f00 */
[----:B------:R-:W-:Y:S05]  /*13190*/  WARPSYNC.COLLECTIVE R7, `(.L_x_9923) ;  /* 0x0000000007087348 */ /* 0x000fea0003c00000 */
[----:B------:R1:W2:Y:S02]  /*131a0*/  SHFL.BFLY P0, R11, R187, R5, R4 ;  /* 0x0c000005bb0b7389 */ /* 0x0002a40000000004 */
[----:B-12---:R-:W-:Y:S05]  /*131b0*/  ENDCOLLECTIVE ;  /* 0x000000000000791b */ /* 0x006fea0003800000 */
.L_x_9923:
[----:B------:R-:W-:Y:S05]  /*131c0*/  BRA `(.L_x_9924) ;  /* 0xfffffff000f87947 */ /* 0x000fea000383ffff */
.L_x_9925:
        /* <DEDUP_REMOVED lines=11> */
.L_x_14796:


//--------------------- .text._ZN5flash24flash_fwd_splitkv_kernelI23Flash_fwd_kernel_traitsILi64ELi64ELi128ELi4ELb0ELb0EN7cutlass6half_tE19Flash_kernel_traitsILi64ELi64ELi128ELi4ES3_EELb0ELb0ELb0ELb0ELb0ELb1ELb1ELb1EEEvNS_16Flash_fwd_paramsE --------------------------
	.section	.text._ZN5flash24flash_fwd_splitkv_kernelI23Flash_fwd_kernel_traitsILi64ELi64ELi128ELi4ELb0ELb0EN7cutlass6half_tE19Flash_kernel_traitsILi64ELi64ELi128ELi4ES3_EELb0ELb0ELb0ELb0ELb0ELb1ELb1ELb1EEEvNS_16Flash_fwd_paramsE,"ax",@progbits
	.align	128
        .global         _ZN5flash24flash_fwd_splitkv_kernelI23Flash_fwd_kernel_traitsILi64ELi64ELi128ELi4ELb0ELb0EN7cutlass6half_tE19Flash_kernel_traitsILi64ELi64ELi128ELi4ES3_EELb0ELb0ELb0ELb0ELb0ELb1ELb1ELb1EEEvNS_16Flash_fwd_paramsE
        .type           _ZN5flash24flash_fwd_splitkv_kernelI23Flash_fwd_kernel_traitsILi64ELi64ELi128ELi4ELb0ELb0EN7cutlass6half_tE19Flash_kernel_traitsILi64ELi64ELi128ELi4ES3_EELb0ELb0ELb0ELb0ELb0ELb1ELb1ELb1EEEvNS_16Flash_fwd_paramsE,@function
        .size           _ZN5flash24flash_fwd_splitkv_kernelI23Flash_fwd_kernel_traitsILi64ELi64ELi128ELi4ELb0ELb0EN7cutlass6half_tE19Flash_kernel_traitsILi64ELi64ELi128ELi4ES3_EELb0ELb0ELb0ELb0ELb0ELb1ELb1ELb1EEEvNS_16Flash_fwd_paramsE,(.L_x_14797 - _ZN5flash24flash_fwd_splitkv_kernelI23Flash_fwd_kernel_traitsILi64ELi64ELi128ELi4ELb0ELb0EN7cutlass6half_tE19Flash_kernel_traitsILi64ELi64ELi128ELi4ES3_EELb0ELb0ELb0ELb0ELb0ELb1ELb1ELb1EEEvNS_16Flash_fwd_paramsE)
        .other          _ZN5flash24flash_fwd_splitkv_kernelI23Flash_fwd_kernel_traitsILi64ELi64ELi128ELi4ELb0ELb0EN7cutlass6half_tE19Flash_kernel_traitsILi64ELi64ELi128ELi4ES3_EELb0ELb0ELb0ELb0ELb0ELb1ELb1ELb1EEEvNS_16Flash_fwd_paramsE,@"STO_CUDA_ENTRY STV_DEFAULT"
_ZN5flash24flash_fwd_splitkv_kernelI23Flash_fwd_kernel_traitsILi64ELi64ELi128ELi4ELb0ELb0EN7cutlass6half_tE19Flash_kernel_traitsILi64ELi64ELi128ELi4ES3_EELb0ELb0ELb0ELb0ELb0ELb1ELb1ELb1EEEvNS_16Flash_fwd_paramsE:
.text._ZN5flash24flash_fwd_splitkv_kernelI23Flash_fwd_kernel_traitsILi64ELi64ELi128ELi4ELb0ELb0EN7cutlass6half_tE19Flash_kernel_traitsILi64ELi64ELi128ELi4ES3_EELb0ELb0ELb0ELb0ELb0ELb1ELb1ELb1EEEvNS_16Flash_fwd_paramsE:
        /* <DEDUP_REMOVED lines=29> */
[----:B------:R-:W-:Y:S05]  /*01d0*/  CALL.REL.NOINC `($_ZN5flash24flash_fwd_splitkv_kernelI23Flash_fwd_kernel_traitsILi64ELi64ELi128ELi4ELb0ELb0EN7cutlass6half_tE19Flash_kernel_traitsILi64ELi64ELi128ELi4ES3_EELb0ELb0ELb0ELb0ELb0ELb1ELb1ELb1EEEvNS_16Flash_fwd_paramsE$_ZN5flash30compute_attn_1rowblock_splitkvI23Flash_fwd_kernel_traitsILi64ELi64ELi128ELi4ELb0ELb0EN7cutlass6half_tE19Flash_kernel_traitsILi64ELi64ELi128ELi4ES3_EELb0ELb0ELb0ELb0ELb0ELb1ELb1ELb1ENS_16Flash_fwd_paramsEEEvRKT8_iiiii) ;  /* 0x0000000000087944 */ /* 0x000fea0003c00000 */
[----:B------:R-:W-:Y:S05]  /*01e0*/  BSYNC.RECONVERGENT B3 ;  /* 0x0000000000037941 */ /* 0x000fea0003800200 */
.L_x_9926:
[----:B------:R-:W-:Y:S05]  /*01f0*/  EXIT ;  /* 0x000000000000794d */ /* 0x000fea0003800000 */
        .type           $_ZN5flash24flash_fwd_splitkv_kernelI23Flash_fwd_kernel_traitsILi64ELi64ELi128ELi4ELb0ELb0EN7cutlass6half_tE19Flash_kernel_traitsILi64ELi64ELi128ELi4ES3_EELb0ELb0ELb0ELb0ELb0ELb1ELb1ELb1EEEvNS_16Flash_fwd_paramsE$_ZN5flash30compute_attn_1rowblock_splitkvI23Flash_fwd_kernel_traitsILi64ELi64ELi128ELi4ELb0ELb0EN7cutlass6half_tE19Flash_kernel_traitsILi64ELi64ELi128ELi4ES3_EELb0ELb0ELb0ELb0ELb0ELb1ELb1ELb1ENS_16Flash_fwd_paramsEEEvRKT8_iiiii,@function
        .size           $_ZN5flash24flash_fwd_splitkv_kernelI23Flash_fwd_kernel_traitsILi64ELi64ELi128ELi4ELb0ELb0EN7cutlass6half_tE19Flash_kernel_traitsILi64ELi64ELi128ELi4ES3_EELb0ELb0ELb0ELb0ELb0ELb1ELb1ELb1EEEvNS_16Flash_fwd_paramsE$_ZN5flash30compute_attn_1rowblock_splitkvI23Flash_fwd_kernel_traitsILi64ELi64ELi128ELi4ELb0ELb0EN7cutlass6half_tE19Flash_kernel_traitsILi64ELi64ELi128ELi4ES3_EELb0ELb0ELb0ELb0ELb0ELb1ELb1ELb1ENS_16Flash_fwd_paramsEEEvRKT8_iiiii,(.L_x_14797 - $_ZN5flash24flash_fwd_splitkv_kernelI23Flash_fwd_kernel_traitsILi64ELi64ELi128ELi4ELb0ELb0EN7cutlass6half_tE19Flash_kernel_traitsILi64ELi64ELi128ELi4ES3_EELb0ELb0ELb0ELb0ELb0ELb1ELb1ELb1EEEvNS_16Flash_fwd_paramsE$_ZN5flash30compute_attn_1rowblock_splitkvI23Flash_fwd_kernel_traitsILi64ELi64ELi128ELi4ELb0ELb0EN7cutlass6half_tE19Flash_kernel_traitsILi64ELi64ELi128ELi4ES3_EELb0ELb0ELb0ELb0ELb0ELb1ELb1ELb1ENS_16Flash_fwd_paramsEEEvRKT8_iiiii)
$_ZN5flash24flash_fwd_splitkv_kernelI23Flash_fwd_kernel_traitsILi64ELi64ELi128ELi4ELb0ELb0EN7cutlass6half_tE19Flash_kernel_traitsILi64ELi64ELi128ELi4ES3_EELb0ELb0ELb0ELb0ELb0ELb1ELb1ELb1EEEvNS_16Flash_fwd_paramsE$_ZN5flash30compute_attn_1rowblock_splitkvI23Flash_fwd_kernel_traitsILi64ELi64ELi128ELi4ELb0ELb0EN7cutlass6half_tE19Flash_kernel_traitsILi64ELi64ELi128ELi4ES3_EELb0ELb0ELb0ELb0ELb0ELb1ELb1ELb1ENS_16Flash_fwd_paramsEEEvRKT8_iiiii:
        /* <DEDUP_REMOVED lines=39> */
.L_x_9928:
[----:B------:R-:W-:Y:S05]  /*0470*/  BSYNC.RECONVERGENT B0 ;  /* 0x0000000000007941 */ /* 0x000fea0003800200 */
.L_x_9927:
[----:B------:R-:W-:Y:S04]  /*0480*/  BSSY.RECONVERGENT B0, `(.L_x_9929) ;  /* 0x0000007000007945 */ /* 0x000fe80003800200 */
[----:B------:R-:W-:Y:S05]  /*0490*/  @!P4 BRA `(.L_x_9930) ;  /* 0x000000000014c947 */ /* 0x000fea0003800000 */
[----:B------:R-:W4:Y:S02]  /*04a0*/  LD.E.U8 R4, desc[UR4][R100.64+0x1b2] ;  /* 0x0001b20464047980 */ /* 0x000f24000c101100 */
[----:B----4-:R-:W-:-:S13]  /*04b0*/  ISETP.NE.AND P0, PT, R4, RZ, PT ;  /* 0x000000ff0400720c */ /* 0x010fda0003f05270 */
[----:B------:R-:W4:Y:S02]  /*04c0*/  @P0 LD.E R4, desc[UR4][R18.64+0x4] ;  /* 0x0000040412040980 */ /* 0x000f24000c101900 */
[----:B----45:R-:W-:-:S06]  /*04d0*/  @P0 IADD3 R7, PT, PT, R4, -R15, RZ ;  /* 0x8000000f04070210 */ /* 0x030fcc0007ffe0ff */
[----:B------:R4:W5:Y:S02]  /*04e0*/  @!P0 LD.E R7, desc[UR4][R18.64] ;  /* 0x0000000412078980 */ /* 0x000964000c101900 */
.L_x_9930:
[----:B------:R-:W-:Y:S05]  /*04f0*/  BSYNC.RECONVERGENT B0 ;  /* 0x0000000000007941 */ /* 0x000fea0003800200 */
.L_x_9929:
        /* <DEDUP_REMOVED lines=9> */
.L_x_9932:
[----:B------:R-:W5:Y:S01]  /*0590*/  LD.E.64 R6, desc[UR4][R100.64+0x108] ;  /* 0x0001080464067980 */ /* 0x000f62000c101b00 */
[----:B------:R-:W-:Y:S01]  /*05a0*/  BSSY.RECONVERGENT B0, `(.L_x_9934) ;  /* 0x0000006000007945 */ /* 0x000fe20003800200 */
[----:B-----5:R-:W-:-:S04]  /*05b0*/  ISETP.NE.U32.AND P0, PT, R6, RZ, PT ;  /* 0x000000ff0600720c */ /* 0x020fc80003f05070 */
[----:B------:R-:W-:Y:S01]  /*05c0*/  ISETP.NE.AND.EX P0, PT, R7, RZ, PT, P0 ;  /* 0x000000ff0700720c */ /* 0x000fe20003f05300 */
[----:B------:R-:W-:-:S12]  /*05d0*/  IMAD.MOV.U32 R7, RZ, RZ, RZ ;  /* 0x000000ffff077224 */ /* 0x000fd800078e00ff */
[----:B------:R-:W-:Y:S05]  /*05e0*/  @!P0 BRA `(.L_x_9935) ;  /* 0x0000000000048947 */ /* 0x000fea0003800000 */
[----:B------:R1:W5:Y:S02]  /*05f0*/  LD.E R7, desc[UR4][R100.64+0xbc] ;  /* 0x0000bc0464077980 */ /* 0x000364000c101900 */
.L_x_9935:
[----:B------:R-:W-:Y:S05]  /*0600*/  BSYNC.RECONVERGENT B0 ;  /* 0x0000000000007941 */ /* 0x000fea0003800200 */
.L_x_9934:
[----:B-----5:R-:W-:Y:S02]  /*0610*/  IADD3 R62, PT, PT, R70, R7, RZ ;  /* 0x00000007463e7210 */ /* 0x020fe40007ffe0ff */
.L_x_9933:
[----:B------:R-:W-:Y:S05]  /*0620*/  BSYNC.RECONVERGENT B1 ;  /* 0x0000000000017941 */ /* 0x000fea0003800200 */
.L_x_9931:
[----:B------:R-:W-:Y:S01]  /*0630*/  IMAD.SHL.U32 R176, R5, 0x40, RZ ;  /* 0x0000004005b07824 */ /* 0x000fe200078e00ff */
[----:B------:R-:W-:-:S04]  /*0640*/  MOV R175, 0x0 ;  /* 0x0000000000af7802 */ /* 0x000fc80000000f00 */
[----:B------:R-:W-:-:S13]  /*0650*/  ISETP.GT.AND P0, PT, R181, R176, PT ;  /* 0x000000b0b500720c */ /* 0x000fda0003f04270 */
[----:B-1234-:R-:W-:Y:S05]  /*0660*/  @!P0 RET.REL.NODEC R174 `(_ZN5flash24flash_fwd_splitkv_kernelI23Flash_fwd_kernel_traitsILi64ELi64ELi128ELi4ELb0ELb0EN7cutlass6half_tE19Flash_kernel_traitsILi64ELi64ELi128ELi4ES3_EELb0ELb0ELb0ELb0ELb0ELb1ELb1ELb1EEEvNS_16Flash_fwd_paramsE) ;  /* 0xfffffff8ae648950 */ /* 0x01efea0003c3ffff */
        /* <DEDUP_REMOVED lines=111> */
[----:B-1----:R-:W-:Y:S05]  /*0d60*/  @P0 RET.REL.NODEC R174 `(_ZN5flash24flash_fwd_splitkv_kernelI23Flash_fwd_kernel_traitsILi64ELi64ELi128ELi4ELb0ELb0EN7cutlass6half_tE19Flash_kernel_traitsILi64ELi64ELi128ELi4ES3_EELb0ELb0ELb0ELb0ELb0ELb1ELb1ELb1EEEvNS_16Flash_fwd_paramsE) ;  /* 0xfffffff0aea40950 */ /* 0x002fea0003c3ffff */
[----:B------:R-:W-:Y:S02]  /*0d70*/  MOV R5, 0xff800000 ;  /* 0xff80000000057802 */ /* 0x000fe40000000f00 */
[----:B------:R-:W-:-:S03]  /*0d80*/  MOV R175, 0x0 ;  /* 0x0000000000af7802 */ /* 0x000fc60000000f00 */
[----:B------:R1:W-:Y:S02]  /*0d90*/  ST.E desc[UR4][R2.64+0xe0], R5 ;  /* 0x0000e00502007985 */ /* 0x0003e4000c101904 */
[----:B-1----:R-:W-:Y:S05]  /*0da0*/  RET.REL.NODEC R174 `(_ZN5flash24flash_fwd_splitkv_kernelI23Flash_fwd_kernel_traitsILi64ELi64ELi128ELi4ELb0ELb0EN7cutlass6half_tE19Flash_kernel_traitsILi64ELi64ELi128ELi4ES3_EELb0ELb0ELb0ELb0ELb0ELb1ELb1ELb1EEEvNS_16Flash_fwd_paramsE) ;  /* 0xfffffff0ae947950 */ /* 0x002fea0003c3ffff */
.L_x_9936:
        /* <DEDUP_REMOVED lines=101> */
.L_x_9938:
        /* <DEDUP_REMOVED lines=78> */
.L_x_9939:
[----:B------:R-:W-:Y:S05]  /*18e0*/  BSYNC.RECONVERGENT B0 ;  /* 0x0000000000007941 */ /* 0x000fea0003800200 */
.L_x_9937:
        /* <DEDUP_REMOVED lines=231> */
.L_x_9979:
        /* <DEDUP_REMOVED lines=154> */
.L_x_9942:
        /* <DEDUP_REMOVED lines=72> */
.L_x_9946:
[----:B------:R-:W-:Y:S05]  /*3580*/  BSYNC.RECONVERGENT B0 ;  /* 0x0000000000007941 */ /* 0x000fea0003800200 */
.L_x_9945:
        /* <DEDUP_REMOVED lines=55> */
.L_x_9948:
[----:B------:R-:W-:Y:S05]  /*3900*/  BSYNC.RECONVERGENT B0 ;  /* 0x0000000000007941 */ /* 0x000fea0003800200 */
.L_x_9947:
        /* <DEDUP_REMOVED lines=57> */
.L_x_9950:
[----:B------:R-:W-:Y:S05]  /*3ca0*/  BSYNC.RECONVERGENT B0 ;  /* 0x0000000000007941 */ /* 0x000fea0003800200 */
.L_x_9949:
        /* <DEDUP_REMOVED lines=61> */
.L_x_9952:
[----:B------:R-:W-:Y:S05]  /*4080*/  BSYNC.RECONVERGENT B0 ;  /* 0x0000000000007941 */ /* 0x000fea0003800200 */
.L_x_9951:
        /* <DEDUP_REMOVED lines=66> */
.L_x_9954:
[----:B------:R-:W-:Y:S05]  /*44b0*/  BSYNC.RECONVERGENT B0 ;  /* 0x0000000000007941 */ /* 0x000fea0003800200 */
.L_x_9953:
        /* <DEDUP_REMOVED lines=57> */
.L_x_9956:
[----:B------:R-:W-:Y:S05]  /*4850*/  BSYNC.RECONVERGENT B0 ;  /* 0x0000000000007941 */ /* 0x000fea0003800200 */
.L_x_9955:
        /* <DEDUP_REMOVED lines=59> */
.L_x_9958:
[----:B------:R-:W-:Y:S05]  /*4c10*/  BSYNC.RECONVERGENT B0 ;  /* 0x0000000000007941 */ /* 0x000fea0003800200 */
.L_x_9957:
        /* <DEDUP_REMOVED lines=59> */
.L_x_9960:
[----:B------:R-:W-:Y:S05]  /*4fd0*/  BSYNC.RECONVERGENT B0 ;  /* 0x0000000000007941 */ /* 0x000fea0003800200 */
.L_x_9959:
[----:B------:R-:W5:Y:S02]  /*4fe0*/  LD.E R3, desc[UR4][R100.64+0xd0] ;  /* 0x0000d00464037980 */ /* 0x000f64000c101900 */
[----:B-----5:R-:W-:Y:S05]  /*4ff0*/  IMAD.U32 R3, R3, -0x40, RZ ;  /* 0xffffffc003037824 */ /* 0x020fea00078e00ff */
[C---:B------:R-:W-:Y:S02]  /*5000*/  LEA R14, P1, R3.reuse, R14, 0x1 ;  /* 0x0000000e030e7211 */ /* 0x040fe400078208ff */
[C---:B------:R-:W-:Y:S02]  /*5010*/  LEA R50, P0, R3.reuse, R50, 0x1 ;  /* 0x0000003203327211 */ /* 0x040fe400078008ff */
[C---:B------:R-:W-:Y:S02]  /*5020*/  LEA.HI.X.SX32 R15, R3.reuse, R15, 0x1, P1 ;  /* 0x0000000f030f7211 */ /* 0x040fe400008f0eff */
[----:B------:R-:W-:Y:S01]  /*5030*/  LEA.HI.X.SX32 R51, R3, R51, 0x1, P0 ;  /* 0x0000003303337211 */ /* 0x000fe200000f0eff */
[----:B------:R-:W-:Y:S05]  /*5040*/  BRA `(.L_x_9943) ;  /* 0x0000003000447947 */ /* 0x000fea0003800000 */
.L_x_9944:
        /* <DEDUP_REMOVED lines=99> */
.L_x_9962:
[----:B------:R-:W-:Y:S05]  /*5680*/  BSYNC.RECONVERGENT B0 ;  /* 0x0000000000007941 */ /* 0x000fea0003800200 */
.L_x_9961:
        /* <DEDUP_REMOVED lines=96> */
.L_x_9964:
[----:B------:R-:W-:Y:S05]  /*5c90*/  BSYNC.RECONVERGENT B0 ;  /* 0x0000000000007941 */ /* 0x000fea0003800200 */
.L_x_9963:
        /* <DEDUP_REMOVED lines=97> */
.L_x_9966:
[----:B------:R-:W-:Y:S05]  /*62b0*/  BSYNC.RECONVERGENT B0 ;  /* 0x0000000000007941 */ /* 0x000fea0003800200 */
.L_x_9965:
        /* <DEDUP_REMOVED lines=96> */
.L_x_9968:
[----:B------:R-:W-:Y:S05]  /*68c0*/  BSYNC.RECONVERGENT B0 ;  /* 0x0000000000007941 */ /* 0x000fea0003800200 */
.L_x_9967:
        /* <DEDUP_REMOVED lines=94> */
.L_x_9970:
[----:B------:R-:W-:Y:S05]  /*6eb0*/  BSYNC.RECONVERGENT B0 ;  /* 0x0000000000007941 */ /* 0x000fea0003800200 */
.L_x_9969:
        /* <DEDUP_REMOVED lines=99> */
.L_x_9972:
[----:B------:R-:W-:Y:S05]  /*74f0*/  BSYNC.RECONVERGENT B0 ;  /* 0x0000000000007941 */ /* 0x000fea0003800200 */
.L_x_9971:
        /* <DEDUP_REMOVED lines=95> */
.L_x_9974:
[----:B------:R-:W-:Y:S05]  /*7af0*/  BSYNC.RECONVERGENT B0 ;  /* 0x0000000000007941 */ /* 0x000fea0003800200 */
.L_x_9973:
        /* <DEDUP_REMOVED lines=95> */
.L_x_9976:
[----:B------:R-:W-:Y:S05]  /*80f0*/  BSYNC.RECONVERGENT B0 ;  /* 0x0000000000007941 */ /* 0x000fea0003800200 */
.L_x_9975:
[----:B------:R-:W5:Y:S02]  /*8100*/  LD.E R3, desc[UR4][R100.64+0xd0] ;  /* 0x0000d00464037980 */ /* 0x000f64000c101900 */
[----:B-----5:R-:W-:Y:S05]  /*8110*/  IMAD.U32 R3, R3, -0x40, RZ ;  /* 0xffffffc003037824 */ /* 0x020fea00078e00ff */
[C---:B------:R-:W-:Y:S02]  /*8120*/  LEA R88, P1, R3.reuse, R88, 0x1 ;  /* 0x0000005803587211 */ /* 0x040fe400078208ff */
[C---:B------:R-:W-:Y:S02]  /*8130*/  LEA R86, P0, R3.reuse, R86, 0x1 ;  /* 0x0000005603567211 */ /* 0x040fe400078008ff */
[C---:B------:R-:W-:Y:S02]  /*8140*/  LEA.HI.X.SX32 R89, R3.reuse, R89, 0x1, P1 ;  /* 0x0000005903597211 */ /* 0x040fe400008f0eff */
[----:B------:R-:W-:Y:S09]  /*8150*/  LEA.HI.X.SX32 R87, R3, R87, 0x1, P0 ;  /* 0x0000005703577211 */ /* 0x000ff200000f0eff */
.L_x_9943:
[----:B------:R-:W-:Y:S05]  /*8160*/  BSYNC.RECONVERGENT B1 ;  /* 0x0000000000017941 */ /* 0x000fea0003800200 */
.L_x_9941:
        /* <DEDUP_REMOVED lines=101> */
.L_x_9978:
[----:B------:R-:W-:Y:S05]  /*87c0*/  BSYNC.RECONVERGENT B0 ;  /* 0x0000000000007941 */ /* 0x000fea0003800200 */
.L_x_9977:
[----:B------:R-:W-:Y:S11]  /*87d0*/  ISETP.NE.AND P0, PT, R117, RZ, PT ;  /* 0x000000ff7500720c */ /* 0x000ff60003f05270 */
[----:B------:R-:W-:Y:S02]  /*87e0*/  @!UPT UIADD3 URZ, UPT, UPT, URZ, URZ, URZ ;  /* 0x000000fffffff290 */ /* 0x000fe4000fffe0ff */
[----:B------:R-:W-:Y:S05]  /*87f0*/  @P0 BRA `(.L_x_9979) ;  /* 0xffffff9c00d80947 */ /* 0x000fea000383ffff */
.L_x_9940:
        /* <DEDUP_REMOVED lines=19> */
.L_x_9984:
[----:B------:R2:W-:Y:S02]  /*8930*/  STS.128 [R61], RZ ;  /* 0x000000ff3d007388 */ /* 0x0005e40000000c00 */
.L_x_9983:
[----:B------:R-:W-:Y:S05]  /*8940*/  BSYNC.RECONVERGENT B0 ;  /* 0x0000000000007941 */ /* 0x000fea0003800200 */
.L_x_9982:
        /* <DEDUP_REMOVED lines=17> */
.L_x_9986:
[----:B------:R-:W-:Y:S05]  /*8a60*/  BSYNC.RECONVERGENT B0 ;  /* 0x0000000000007941 */ /* 0x000fea0003800200 */
.L_x_9985:
        /* <DEDUP_REMOVED lines=11> */
.L_x_9988:
[----:B------:R-:W-:Y:S05]  /*8b20*/  BSYNC.RECONVERGENT B0 ;  /* 0x0000000000007941 */ /* 0x000fea0003800200 */
.L_x_9987:
        /* <DEDUP_REMOVED lines=11> */
.L_x_9981:
        /* <DEDUP_REMOVED lines=81> */
.L_x_9995:
[----:B------:R-:W-:Y:S05]  /*90f0*/  BSYNC.RECONVERGENT B0 ;  /* 0x0000000000007941 */ /* 0x000fea0003800200 */
.L_x_9994:
[----:B-----5:R3:W-:Y:S01]  /*9100*/  STS.128 [R61], R8 ;  /* 0x000000083d007388 */ /* 0x0207e20000000c00 */
[----:B------:R-:W-:Y:S05]  /*9110*/  BRA `(.L_x_9992) ;  /* 0x0000000000047947 */ /* 0x000fea0003800000 */
.L_x_9993:
[----:B------:R2:W-:Y:S02]  /*9120*/  STS.128 [R61], RZ ;  /* 0x000000ff3d007388 */ /* 0x0005e40000000c00 */
.L_x_9992:
[----:B------:R-:W-:Y:S05]  /*9130*/  BSYNC.RECONVERGENT B1 ;  /* 0x0000000000017941 */ /* 0x000fea0003800200 */
.L_x_9991:
        /* <DEDUP_REMOVED lines=53> */
.L_x_9999:
[----:B------:R-:W-:Y:S05]  /*9490*/  BSYNC.RECONVERGENT B0 ;  /* 0x0000000000007941 */ /* 0x000fea0003800200 */
.L_x_9998:
[----:B-----5:R1:W-:Y:S02]  /*94a0*/  STS.128 [R61+0x800], R8 ;  /* 0x000800083d007388 */ /* 0x0203e40000000c00 */
.L_x_9997:
[----:B------:R-:W-:Y:S05]  /*94b0*/  BSYNC.RECONVERGENT B1 ;  /* 0x0000000000017941 */ /* 0x000fea0003800200 */
.L_x_9996:
        /* <DEDUP_REMOVED lines=53> */
.L_x_10003:
[----:B------:R-:W-:Y:S05]  /*9810*/  BSYNC.RECONVERGENT B0 ;  /* 0x0000000000007941 */ /* 0x000fea0003800200 */
.L_x_10002:
[----:B-----5:R1:W-:Y:S02]  /*9820*/  STS.128 [R61+0x1000], R8 ;  /* 0x001000083d007388 */ /* 0x0203e40000000c00 */
.L_x_10001:
[----:B------:R-:W-:Y:S05]  /*9830*/  BSYNC.RECONVERGENT B1 ;  /* 0x0000000000017941 */ /* 0x000fea0003800200 */
.L_x_10000:
        /* <DEDUP_REMOVED lines=51> */
.L_x_10005:
[----:B------:R-:W-:Y:S05]  /*9b70*/  BSYNC.RECONVERGENT B0 ;  /* 0x0000000000007941 */ /* 0x000fea0003800200 */
.L_x_10004:
[----:B-----5:R1:W-:Y:S01]  /*9b80*/  STS.128 [R61+0x1800], R8 ;  /* 0x001800083d007388 */ /* 0x0203e20000000c00 */
[----:B------:R-:W-:Y:S05]  /*9b90*/  BRA `(.L_x_9989) ;  /* 0x0000001400dc7947 */ /* 0x000fea0003800000 */
.L_x_9990:
        /* <DEDUP_REMOVED lines=94> */
.L_x_10010:
[----:B------:R-:W-:Y:S05]  /*a180*/  BSYNC.RECONVERGENT B0 ;  /* 0x0000000000007941 */ /* 0x000fea0003800200 */
.L_x_10009:
[----:B-----5:R2:W-:Y:S01]  /*a190*/  STS.128 [R61], R20 ;  /* 0x000000143d007388 */ /* 0x0205e20000000c00 */
[----:B------:R-:W-:Y:S05]  /*a1a0*/  BRA `(.L_x_10007) ;  /* 0x0000000000047947 */ /* 0x000fea0003800000 */
.L_x_10008:
[----:B------:R3:W-:Y:S02]  /*a1b0*/  STS.128 [R61], RZ ;  /* 0x000000ff3d007388 */ /* 0x0007e40000000c00 */
.L_x_10007:
[----:B------:R-:W-:Y:S05]  /*a1c0*/  BSYNC.RECONVERGENT B1 ;  /* 0x0000000000017941 */ /* 0x000fea0003800200 */
.L_x_10006:
        /* <DEDUP_REMOVED lines=89> */
.L_x_10014:
[----:B------:R-:W-:Y:S05]  /*a760*/  BSYNC.RECONVERGENT B0 ;  /* 0x0000000000007941 */ /* 0x000fea0003800200 */
.L_x_10013:
[----:B-----5:R4:W-:Y:S02]  /*a770*/  STS.128 [R61+0x800], R20 ;  /* 0x000800143d007388 */ /* 0x0209e40000000c00 */
.L_x_10012:
[----:B------:R-:W-:Y:S05]  /*a780*/  BSYNC.RECONVERGENT B1 ;  /* 0x0000000000017941 */ /* 0x000fea0003800200 */
.L_x_10011:
        /* <DEDUP_REMOVED lines=89> */
.L_x_10018:
[----:B------:R-:W-:Y:S05]  /*ad20*/  BSYNC.RECONVERGENT B0 ;  /* 0x0000000000007941 */ /* 0x000fea0003800200 */
.L_x_10017:
[----:B-----5:R4:W-:Y:S02]  /*ad30*/  STS.128 [R61+0x1000], R20 ;  /* 0x001000143d007388 */ /* 0x0209e40000000c00 */
.L_x_10016:
[----:B------:R-:W-:Y:S05]  /*ad40*/  BSYNC.RECONVERGENT B1 ;  /* 0x0000000000017941 */ /* 0x000fea0003800200 */
.L_x_10015:
        /* <DEDUP_REMOVED lines=90> */
.L_x_10020:
[----:B------:R-:W-:Y:S05]  /*b2f0*/  BSYNC.RECONVERGENT B0 ;  /* 0x0000000000007941 */ /* 0x000fea0003800200 */
.L_x_10019:
[----:B-----5:R2:W-:Y:S02]  /*b300*/  STS.128 [R61+0x1800], R20 ;  /* 0x001800143d007388 */ /* 0x0205e40000000c00 */
.L_x_9989:
[----:B------:R-:W-:Y:S05]  /*b310*/  BSYNC.RECONVERGENT B2 ;  /* 0x0000000000027941 */ /* 0x000fea0003800200 */
.L_x_9980:
        /* <DEDUP_REMOVED lines=12> */
.L_x_10023:
[----:B------:R1:W-:Y:S02]  /*b3e0*/  STS.128 [R61+0x2000], RZ ;  /* 0x002000ff3d007388 */ /* 0x0003e40000000c00 */
.L_x_10022:
[----:B------:R-:W-:Y:S05]  /*b3f0*/  BSYNC.RECONVERGENT B0 ;  /* 0x0000000000007941 */ /* 0x000fea0003800200 */
.L_x_10021:
        /* <DEDUP_REMOVED lines=14> */
.L_x_10026:
[----:B------:R3:W-:Y:S02]  /*b4e0*/  STS.128 [R61+0x2800], RZ ;  /* 0x002800ff3d007388 */ /* 0x0007e40000000c00 */
.L_x_10025:
[----:B------:R-:W-:Y:S05]  /*b4f0*/  BSYNC.RECONVERGENT B0 ;  /* 0x0000000000007941 */ /* 0x000fea0003800200 */
.L_x_10024:
        /* <DEDUP_REMOVED lines=12> */
.L_x_10029:
[----:B------:R1:W-:Y:S02]  /*b5c0*/  STS.128 [R61+0x3000], RZ ;  /* 0x003000ff3d007388 */ /* 0x0003e40000000c00 */
.L_x_10028:
[----:B------:R-:W-:Y:S05]  /*b5d0*/  BSYNC.RECONVERGENT B0 ;  /* 0x0000000000007941 */ /* 0x000fea0003800200 */
.L_x_10027:
        /* <DEDUP_REMOVED lines=12> */
.L_x_10032:
[----:B------:R1:W-:Y:S02]  /*b6a0*/  STS.128 [R61+0x3800], RZ ;  /* 0x003800ff3d007388 */ /* 0x0003e40000000c00 */
.L_x_10031:
[----:B------:R-:W-:Y:S05]  /*b6b0*/  BSYNC.RECONVERGENT B0 ;  /* 0x0000000000007941 */ /* 0x000fea0003800200 */
.L_x_10030:
        /* <DEDUP_REMOVED lines=16> */
.L_x_10035:
[----:B------:R1:W-:Y:S02]  /*b7c0*/  STS.128 [R61+0x4000], RZ ;  /* 0x004000ff3d007388 */ /* 0x0003e40000000c00 */
.L_x_10034:
[----:B------:R-:W-:Y:S05]  /*b7d0*/  BSYNC.RECONVERGENT B0 ;  /* 0x0000000000007941 */ /* 0x000fea0003800200 */
.L_x_10033:
        /* <DEDUP_REMOVED lines=13> */
.L_x_10038:
[----:B------:R2:W-:Y:S02]  /*b8b0*/  STS.128 [R61+0x4800], RZ ;  /* 0x004800ff3d007388 */ /* 0x0005e40000000c00 */
.L_x_10037:
[----:B------:R-:W-:Y:S05]  /*b8c0*/  BSYNC.RECONVERGENT B0 ;  /* 0x0000000000007941 */ /* 0x000fea0003800200 */
.L_x_10036:
        /* <DEDUP_REMOVED lines=16> */
.L_x_10041:
[----:B------:R1:W-:Y:S02]  /*b9d0*/  STS.128 [R61+0x5000], RZ ;  /* 0x005000ff3d007388 */ /* 0x0003e40000000c00 */
.L_x_10040:
[----:B------:R-:W-:Y:S05]  /*b9e0*/  BSYNC.RECONVERGENT B0 ;  /* 0x0000000000007941 */ /* 0x000fea0003800200 */
.L_x_10039:
        /* <DEDUP_REMOVED lines=14> */
.L_x_10044:
[----:B------:R1:W-:Y:S02]  /*bad0*/  STS.128 [R61+0x5800], RZ ;  /* 0x005800ff3d007388 */ /* 0x0003e40000000c00 */
.L_x_10043:
[----:B------:R-:W-:Y:S05]  /*bae0*/  BSYNC.RECONVERGENT B0 ;  /* 0x0000000000007941 */ /* 0x000fea0003800200 */
.L_x_10042:
        /* <DEDUP_REMOVED lines=12> */
.L_x_10047:
[----:B------:R1:W-:Y:S01]  /*bbb0*/  STS.128 [R61+0x6000], RZ ;  /* 0x006000ff3d007388 */ /* 0x0003e20000000c00 */
[----:B------:R-:W-:Y:S05]  /*bbc0*/  BRA `(.L_x_10048) ;  /* 0x0000000000047947 */ /* 0x000fea0003800000 */
.L_x_10046:
[----:B------:R1:W-:Y:S02]  /*bbd0*/  STS.128 [R61+0x6000], RZ ;  /* 0x006000ff3d007388 */ /* 0x0003e40000000c00 */
.L_x_10048:
[----:B------:R-:W-:Y:S05]  /*bbe0*/  BSYNC.RECONVERGENT B0 ;  /* 0x0000000000007941 */ /* 0x000fea0003800200 */
.L_x_10045:
        /* <DEDUP_REMOVED lines=13> */
.L_x_10051:
[----:B------:R1:W-:Y:S02]  /*bcc0*/  STS.128 [R61+0x6800], RZ ;  /* 0x006800ff3d007388 */ /* 0x0003e40000000c00 */
.L_x_10050:
[----:B------:R-:W-:Y:S05]  /*bcd0*/  BSYNC.RECONVERGENT B0 ;  /* 0x0000000000007941 */ /* 0x000fea0003800200 */
.L_x_10049:
        /* <DEDUP_REMOVED lines=13> */
.L_x_10054:
[----:B------:R1:W-:Y:S02]  /*bdb0*/  STS.128 [R61+0x7000], RZ ;  /* 0x007000ff3d007388 */ /* 0x0003e40000000c00 */
.L_x_10053:
[----:B------:R-:W-:Y:S05]  /*bdc0*/  BSYNC.RECONVERGENT B0 ;  /* 0x0000000000007941 */ /* 0x000fea0003800200 */
.L_x_10052:
        /* <DEDUP_REMOVED lines=13> */
.L_x_10057:
[----:B------:R1:W-:Y:S02]  /*bea0*/  STS.128 [R61+0x7800], RZ ;  /* 0x007800ff3d007388 */ /* 0x0003e40000000c00 */
.L_x_10056:
[----:B------:R-:W-:Y:S05]  /*beb0*/  BSYNC.RECONVERGENT B0 ;  /* 0x0000000000007941 */ /* 0x000fea0003800200 */
.L_x_10055:
        /* <DEDUP_REMOVED lines=16> */
.L_x_10060:
[----:B------:R1:W-:Y:S02]  /*bfc0*/  STS.128 [R61+0x8000], RZ ;  /* 0x008000ff3d007388 */ /* 0x0003e40000000c00 */
.L_x_10059:
[----:B------:R-:W-:Y:S05]  /*bfd0*/  BSYNC.RECONVERGENT B0 ;  /* 0x0000000000007941 */ /* 0x000fea0003800200 */
.L_x_10058:
        /* <DEDUP_REMOVED lines=13> */
.L_x_10063:
[----:B------:R1:W-:Y:S02]  /*c0b0*/  STS.128 [R61+0x8800], RZ ;  /* 0x008800ff3d007388 */ /* 0x0003e40000000c00 */
.L_x_10062:
[----:B------:R-:W-:Y:S05]  /*c0c0*/  BSYNC.RECONVERGENT B0 ;  /* 0x0000000000007941 */ /* 0x000fea0003800200 */
.L_x_10061:
        /* <DEDUP_REMOVED lines=16> */
.L_x_10066:
[----:B------:R1:W-:Y:S02]  /*c1d0*/  STS.128 [R61+0x9000], RZ ;  /* 0x009000ff3d007388 */ /* 0x0003e40000000c00 */
.L_x_10065:
[----:B------:R-:W-:Y:S05]  /*c1e0*/  BSYNC.RECONVERGENT B0 ;  /* 0x0000000000007941 */ /* 0x000fea0003800200 */
.L_x_10064:
        /* <DEDUP_REMOVED lines=16> */
.L_x_10069:
[----:B------:R1:W-:Y:S02]  /*c2f0*/  STS.128 [R61+0x9800], RZ ;  /* 0x009800ff3d007388 */ /* 0x0003e40000000c00 */
.L_x_10068:
[----:B------:R-:W-:Y:S05]  /*c300*/  BSYNC.RECONVERGENT B0 ;  /* 0x0000000000007941 */ /* 0x000fea0003800200 */
.L_x_10067:
[----:B-1----:R-:W2:Y:S01]  /*c310*/  LD.E R6, desc[UR4][R100.64+0x18c] ;  /* 0x00018c0464067980 */ /* 0x002ea2000c101900 */
        /* <DEDUP_REMOVED lines=8> */
[----:B------:R-:W-:Y:S01]  /*c3a0*/  IMAD.MOV.U32 R4, RZ, RZ, 0x40 ;  /* 0x00000040ff047424 */ /* 0x000fe200078e00ff */
[----:B------:R-:W-:Y:S01]  /*c3b0*/  LOP3.LUT R63, R63, 0x400, RZ, 0xc0, !PT ;  /* 0x000004003f3f7812 */ /* 0x000fe200078ec0ff */
[----:B------:R-:W-:Y:S01]  /*c3c0*/  IMAD.SHL.U32 R60, R60, 0x2, RZ ;  /* 0x000000023c3c7824 */ /* 0x000fe200078e00ff */
[----:B------:R-:W-:Y:S01]  /*c3d0*/  SEL R3, R3, 0xffffffe0, !P1 ;  /* 0xffffffe003037807 */ /* 0x000fe20004800000 */
[----:B------:R-:W0:Y:S01]  /*c3e0*/  LDGDEPBAR ;  /* 0x00000000000079af */ /* 0x000e220000000000 */
[----:B------:R-:W-:Y:S01]  /*c3f0*/  SEL R4, R4, 0xffffffc0, !P2 ;  /* 0xffffffc004047807 */ /* 0x000fe20005000000 */
[----:B------:R-:W-:Y:S01]  /*c400*/  IMAD R0, R0, 0x2, R63 ;  /* 0x0000000200007824 */ /* 0x000fe200078e023f */
[----:B------:R-:W-:Y:S01]  /*c410*/  LOP3.LUT R60, R60, 0x6, RZ, 0xc0, !PT ;  /* 0x000000063c3c7812 */ /* 0x000fe200078ec0ff */
[----:B------:R-:W-:Y:S01]  /*c420*/  BSSY.RECONVERGENT B1, `(.L_x_10070) ;  /* 0x00001fb000017945 */ /* 0x000fe20003800200 */
[----:B-1----:R-:W-:-:S06]  /*c430*/  ULEA UR6, UR6, UR7, 0x18 ;  /* 0x0000000706067291 */ /* 0x002fcc000f8ec0ff */
[----:B------:R-:W-:Y:S01]  /*c440*/  LEA R159, R159, UR6, 0x1 ;  /* 0x000000069f9f7c11 */ /* 0x000fe2000f8e08ff */
[----:B------:R-:W-:Y:S02]  /*c450*/  VIADD R158, R0, UR6 ;  /* 0x00000006009e7c36 */ /* 0x000fe40008000000 */
[----:B------:R-:W-:Y:S02]  /*c460*/  LDSM.16.M88.4 R8, [R0+UR6+0x2000] ;  /* 0x002000060008783b */ /* 0x000fe40008000200 */
        /* <DEDUP_REMOVED lines=9> */
[----:B------:R-:W3:Y:S04]  /*c500*/  LDSM.16.M88.4 R16, [R0+UR6+0x2800] ;  /* 0x002800060010783b */ /* 0x000ee80008000200 */
[----:B------:R-:W-:Y:S04]  /*c510*/  LDSM.16.M88.4 R40, [R156] ;  /* 0x000000009c28783b */ /* 0x000fe80000000200 */
[----:B-----5:R-:W-:Y:S04]  /*c520*/  LDSM.16.M88.4 R24, [R104+0x2000] ;  /* 0x002000006818783b */ /* 0x020fe80000000200 */
[----:B------:R-:W3:Y:S04]  /*c530*/  LDSM.16.M88.4 R80, [R106+0x2800] ;  /* 0x002800006a50783b */ /* 0x000ee80000000200 */
[----:B------:R-:W3:Y:S04]  /*c540*/  LDSM.16.M88.4 R44, [R104+0x2800] ;  /* 0x00280000682c783b */ /* 0x000ee80000000200 */
[----:B------:R-:W-:Y:S04]  /*c550*/  LDSM.16.M88.4 R28, [R107] ;  /* 0x000000006b1c783b */ /* 0x000fe80000000200 */
[----:B----4-:R-:W4:Y:S01]  /*c560*/  LDSM.16.M88.4 R52, [R102+0x2000] ;  /* 0x002000006634783b */ /* 0x010f220000000200 */
[C---:B-1----:R-:W-:Y:S03]  /*c570*/  HMMA.16816.F32 R36, R68.reuse, R8, RZ ;  /* 0x000000084424723c */ /* 0x042fe600000018ff */
[----:B------:R-:W1:Y:S04]  /*c580*/  LDSM.16.M88.4 R48, [R0+UR6+0x3000] ;  /* 0x003000060030783b */ /* 0x000e680008000200 */
[----:B------:R-:W-:Y:S01]  /*c590*/  LDSM.16.M88.4 R76, [R106+0x3000] ;  /* 0x003000006a4c783b */ /* 0x000fe20000000200 */
[C---:B------:R-:W-:Y:S03]  /*c5a0*/  HMMA.16816.F32 R8, R68.reuse, R10, RZ ;  /* 0x0000000a4408723c */ /* 0x040fe600000018ff */
[----:B------:R-:W-:Y:S05]  /*c5b0*/  LDSM.16.M88.4 R72, [R0+UR6+0x3800] ;  /* 0x003800060048783b */ /* 0x000fea0008000200 */
[----:B---3--:R-:W-:Y:S08]  /*c5c0*/  HMMA.16816.F32 R20, R68, R16, RZ ;  /* 0x000000104414723c */ /* 0x008ff000000018ff */
[C---:B------:R-:W-:Y:S08]  /*c5d0*/  HMMA.16816.F32 R36, R64.reuse, R32, R36 ;  /* 0x000000204024723c */ /* 0x040ff00000001824 */
[C---:B------:R-:W-:Y:S08]  /*c5e0*/  HMMA.16816.F32 R8, R64.reuse, R34, R8 ;  /* 0x000000224008723c */ /* 0x040ff00000001808 */
[----:B------:R-:W-:Y:S08]  /*c5f0*/  HMMA.16816.F32 R20, R64, R80, R20 ;  /* 0x000000504014723c */ /* 0x000ff00000001814 */
[C---:B------:R-:W-:Y:S08]  /*c600*/  HMMA.16816.F32 R36, R40.reuse, R24, R36 ;  /* 0x000000182824723c */ /* 0x040ff00000001824 */
[C---:B------:R-:W-:Y:S01]  /*c610*/  HMMA.16816.F32 R8, R40.reuse, R26, R8 ;  /* 0x0000001a2808723c */ /* 0x040fe20000001808 */
[----:B------:R-:W3:Y:S07]  /*c620*/  LDSM.16.M88.4 R24, [R102+0x2800] ;  /* 0x002800006618783b */ /* 0x000eee0000000200 */
[----:B------:R-:W-:Y:S08]  /*c630*/  HMMA.16816.F32 R20, R40, R44, R20 ;  /* 0x0000002c2814723c */ /* 0x000ff00000001814 */
[----:B------:R-:W-:Y:S08]  /*c640*/  HMMA.16816.F32 R16, R68, R18, RZ ;  /* 0x000000124410723c */ /* 0x000ff000000018ff */
[C---:B----4-:R-:W-:Y:S08]  /*c650*/  HMMA.16816.F32 R36, R28.reuse, R52, R36 ;  /* 0x000000341c24723c */ /* 0x050ff00000001824 */
[----:B------:R-:W-:Y:S01]  /*c660*/  HMMA.16816.F32 R8, R28, R54, R8 ;  /* 0x000000361c08723c */ /* 0x000fe20000001808 */
[----:B------:R-:W4:Y:S07]  /*c670*/  LDSM.16.M88.4 R52, [R106+0x3800] ;  /* 0x003800006a34783b */ /* 0x000f2e0000000200 */
[----:B-1----:R-:W-:Y:S08]  /*c680*/  HMMA.16816.F32 R32, R68, R48, RZ ;  /* 0x000000304420723c */ /* 0x002ff000000018ff */
[----:B---3--:R-:W-:Y:S08]  /*c690*/  HMMA.16816.F32 R20, R28, R24, R20 ;  /* 0x000000181c14723c */ /* 0x008ff00000001814 */
        /* <DEDUP_REMOVED lines=8> */
[----:B------:R-:W-:Y:S07]  /*c720*/  LDSM.16.M88.4 R24, [R106+0x4000] ;  /* 0x004000006a18783b */ /* 0x000fee0000000200 */
[----:B------:R-:W-:Y:S08]  /*c730*/  HMMA.16816.F32 R72, R68, R74, RZ ;  /* 0x0000004a4448723c */ /* 0x000ff000000018ff */
[----:B----4-:R-:W-:-:S12]  /*c740*/  HMMA.16816.F32 R44, R64, R52, R44 ;  /* 0x00000034402c723c */ /* 0x010fd8000000182c */
        /* <DEDUP_REMOVED lines=23> */
[----:B------:R3:W4:Y:S08]  /*c8c0*/  MUFU.TANH R81, R10 ;  /* 0x0000000a00517308 */ /* 0x0007300000002400 */
[----:B------:R4:W-:Y:S01]  /*c8d0*/  MUFU.TANH R87, R16 ;  /* 0x0000001000577308 */ /* 0x0009e20000002400 */
[C---:B-1----:R-:W-:Y:S07]  /*c8e0*/  HMMA.16816.F32 R32, R40.reuse, R36, R32 ;  /* 0x000000242820723c */ /* 0x042fee0000001820 */
[----:B------:R-:W-:Y:S01]  /*c8f0*/  MUFU.TANH R7, R7 ;  /* 0x0000000700077308 */ /* 0x000fe20000002400 */
[----:B---3--:R-:W4:Y:S01]  /*c900*/  LDSM.16.M88.4 R8, [R0+UR6+0x4000] ;  /* 0x004000060008783b */ /* 0x008f220008000200 */
        /* <DEDUP_REMOVED lines=8> */
[----:B------:R-:W3:Y:S02]  /*c990*/  LDSM.16.M88.4 R48, [R0+UR6+0x4800] ;  /* 0x004800060030783b */ /* 0x000ee40008000200 */
        /* <DEDUP_REMOVED lines=31> */
[----:B------:R-:W-:Y:S03]  /*cb90*/  HMMA.16816.F32 R16, R40, R52, R16 ;  /* 0x000000342810723c */ /* 0x000fe60000001810 */
[----:B------:R4:W-:Y:S01]  /*cba0*/  MUFU.TANH R98, R79 ;  /* 0x0000004f00627308 */ /* 0x0009e20000002400 */
[----:B---3--:R-:W3:Y:S04]  /*cbb0*/  LDSM.16.M88.4 R44, [R104+0x4800] ;  /* 0x00480000682c783b */ /* 0x008ee80000000200 */
[----:B------:R-:W-:Y:S01]  /*cbc0*/  HMMA.16816.F32 R72, R28, R38, R72 ;  /* 0x000000261c48723c */ /* 0x000fe20000001848 */
[----:B------:R-:W2:Y:S02]  /*cbd0*/  LDSM.16.M88.4 R36, [R0+UR6+0x5000] ;  /* 0x005000060024783b */ /* 0x000ea40008000200 */
[----:B------:R-:W-:Y:S05]  /*cbe0*/  MUFU.TANH R88, R88 ;  /* 0x0000005800587308 */ /* 0x000fea0000002400 */
[----:B------:R-:W-:Y:S03]  /*cbf0*/  HMMA.16816.F32 R8, R40, R54, R8 ;  /* 0x000000362808723c */ /* 0x000fe60000001808 */
[----:B------:R-:W2:Y:S01]  /*cc00*/  MUFU.TANH R90, R90 ;  /* 0x0000005a005a7308 */ /* 0x000ea20000002400 */
[----:B----4-:R-:W-:Y:S04]  /*cc10*/  LDSM.16.M88.4 R76, [R106+0x5000] ;  /* 0x005000006a4c783b */ /* 0x010fe80000000200 */
[C---:B-1----:R-:W-:Y:S03]  /*cc20*/  HMMA.16816.F32 R32, R64.reuse, R24, R32 ;  /* 0x000000184020723c */ /* 0x042fe60000001820 */
[----:B------:R-:W-:Y:S01]  /*cc30*/  MUFU.TANH R84, R84 ;  /* 0x0000005400547308 */ /* 0x000fe20000002400 */
[-C--:B------:R-:W-:Y:S01]  /*cc40*/  FMUL.FTZ R72, R72, R6.reuse ;  /* 0x0000000648487220 */ /* 0x080fe20000410000 */
[-C--:B------:R-:W-:Y:S01]  /*cc50*/  FMUL.FTZ R74, R74, R6.reuse ;  /* 0x000000064a4a7220 */ /* 0x080fe20000410000 */
[-C--:B------:R-:W-:Y:S01]  /*cc60*/  FMUL.FTZ R73, R73, R6.reuse ;  /* 0x0000000649497220 */ /* 0x080fe20000410000 */
[-C--:B------:R-:W-:Y:S01]  /*cc70*/  FMUL.FTZ R75, R75, R6.reuse ;  /* 0x000000064b4b7220 */ /* 0x080fe20000410000 */
[----:B------:R-:W-:Y:S01]  /*cc80*/  HMMA.16816.F32 R48, R64, R26, R48 ;  /* 0x0000001a4030723c */ /* 0x000fe20000001830 */
[----:B------:R-:W1:Y:S02]  /*cc90*/  LDSM.16.M88.4 R24, [R102+0x4800] ;  /* 0x004800006618783b */ /* 0x000e640000000200 */
[----:B------:R-:W4:Y:S05]  /*cca0*/  MUFU.TANH R86, R86 ;  /* 0x0000005600567308 */ /* 0x000f2a0000002400 */
[----:B------:R-:W-:Y:S03]  /*ccb0*/  HMMA.16816.F32 R16, R28, R20, R16 ;  /* 0x000000141c10723c */ /* 0x000fe60000001810 */
[----:B------:R-:W4:Y:S05]  /*ccc0*/  MUFU.TANH R82, R82 ;  /* 0x0000005200527308 */ /* 0x000f2a0000002400 */
[----:B---3--:R-:W-:Y:S03]  /*ccd0*/  HMMA.16816.F32 R32, R40, R44, R32 ;  /* 0x0000002c2820723c */ /* 0x008fe60000001820 */
[----:B------:R-:W3:Y:S05]  /*cce0*/  MUFU.TANH R89, R89 ;  /* 0x0000005900597308 */ /* 0x000eea0000002400 */
[----:B------:R-:W-:Y:S01]  /*ccf0*/  HMMA.16816.F32 R8, R28, R22, R8 ;  /* 0x000000161c08723c */ /* 0x000fe20000001808 */
[----:B------:R-:W-:Y:S02]  /*cd00*/  LDSM.16.M88.4 R20, [R104+0x5000] ;  /* 0x005000006814783b */ /* 0x000fe40000000200 */
[----:B------:R-:W-:Y:S01]  /*cd10*/  MUFU.TANH R182, R72 ;  /* 0x0000004800b67308 */ /* 0x000fe20000002400 */
[-C--:B------:R-:W-:Y:S01]  /*cd20*/  FMUL.FTZ R152, R16, R6.reuse ;  /* 0x0000000610987220 */ /* 0x080fe20000410000 */
[-C--:B------:R-:W-:Y:S01]  /*cd30*/  FMUL.FTZ R146, R17, R6.reuse ;  /* 0x0000000611927220 */ /* 0x080fe20000410000 */
[-C--:B------:R-:W-:Y:S01]  /*cd40*/  FMUL.FTZ R180, R18, R6.reuse ;  /* 0x0000000612b47220 */ /* 0x080fe20000410000 */
[----:B------:R-:W-:-:S02]  /*cd50*/  FMUL.FTZ R136, R19, R6 ;  /* 0x0000000613887220 */ /* 0x000fc40000410000 */
[----:B------:R-:W4:Y:S01]  /*cd60*/  LDSM.16.M88.4 R16, [R0+UR6+0x5800] ;  /* 0x005800060010783b */ /* 0x000f220008000200 */
[----:B--2---:R-:W-:Y:S01]  /*cd70*/  HMMA.16816.F32 R52, R68, R36, RZ ;  /* 0x000000244434723c */ /* 0x004fe200000018ff */
[----:B------:R-:W-:Y:S07]  /*cd80*/  MUFU.TANH R186, R186 ;  /* 0x000000ba00ba7308 */ /* 0x000fee0000002400 */
[----:B-1----:R-:W-:Y:S01]  /*cd90*/  HMMA.16816.F32 R32, R28, R24, R32 ;  /* 0x000000181c20723c */ /* 0x002fe20000001820 */
[----:B------:R-:W1:Y:S01]  /*cda0*/  MUFU.TANH R190, R190 ;  /* 0x000000be00be7308 */ /* 0x000e620000002400 */
[-C--:B------:R-:W-:Y:S01]  /*cdb0*/  FMUL.FTZ R150, R8, R6.reuse ;  /* 0x0000000608967220 */ /* 0x080fe20000410000 */
[-C--:B------:R-:W-:Y:S01]  /*cdc0*/  FMUL.FTZ R148, R9, R6.reuse ;  /* 0x0000000609947220 */ /* 0x080fe20000410000 */
[-C--:B------:R-:W-:Y:S01]  /*cdd0*/  FMUL.FTZ R154, R10, R6.reuse ;  /* 0x000000060a9a7220 */ /* 0x080fe20000410000 */
[----:B------:R-:W-:-:S02]  /*cde0*/  FMUL.FTZ R138, R11, R6 ;  /* 0x000000060b8a7220 */ /* 0x000fc40000410000 */
[----:B------:R-:W-:Y:S01]  /*cdf0*/  LDSM.16.M88.4 R8, [R102+0x5000] ;  /* 0x005000006608783b */ /* 0x000fe20000000200 */
[----:B------:R-:W-:Y:S01]  /*ce00*/  HMMA.16816.F32 R48, R40, R46, R48 ;  /* 0x0000002e2830723c */ /* 0x000fe20000001830 */
[----:B------:R-:W-:Y:S07]  /*ce10*/  MUFU.TANH R146, R146 ;  /* 0x0000009200927308 */ /* 0x000fee0000002400 */
[----:B------:R-:W-:Y:S01]  /*ce20*/  HMMA.16816.F32 R36, R68, R38, RZ ;  /* 0x000000264424723c */ /* 0x000fe200000018ff */
[----:B------:R-:W2:Y:S02]  /*ce30*/  MUFU.TANH R136, R136 ;  /* 0x0000008800887308 */ /* 0x000ea40000002400 */
[-C--:B------:R-:W-:Y:S01]  /*ce40*/  FMUL.FTZ R32, R32, R6.reuse ;  /* 0x0000000620207220 */ /* 0x080fe20000410000 */
[-C--:B------:R-:W-:Y:S01]  /*ce50*/  FMUL.FTZ R132, R33, R6.reuse ;  /* 0x0000000621847220 */ /* 0x080fe20000410000 */
[-C--:B------:R-:W-:Y:S01]  /*ce60*/  FMUL.FTZ R144, R34, R6.reuse ;  /* 0x0000000622907220 */ /* 0x080fe20000410000 */
[----:B------:R-:W-:-:S02]  /*ce70*/  FMUL.FTZ R142, R35, R6 ;  /* 0x00000006238e7220 */ /* 0x000fc40000410000 */
[----:B------:R-:W-:Y:S01]  /*ce80*/  HMMA.16816.F32 R52, R64, R76, R52 ;  /* 0x0000004c4034723c */ /* 0x000fe20000001834 */
[----:B------:R3:W-:Y:S07]  /*ce90*/  MUFU.TANH R134, R32 ;  /* 0x0000002000867308 */ /* 0x0007ee0000002400 */
[----:B------:R-:W-:Y:S01]  /*cea0*/  HMMA.16816.F32 R48, R28, R26, R48 ;  /* 0x0000001a1c30723c */ /* 0x000fe20000001830 */
[----:B------:R-:W-:Y:S07]  /*ceb0*/  MUFU.TANH R152, R152 ;  /* 0x0000009800987308 */ /* 0x000fee0000002400 */
[C---:B----4-:R-:W-:Y:S01]  /*cec0*/  HMMA.16816.F32 R24, R68.reuse, R16, RZ ;  /* 0x000000104418723c */ /* 0x050fe200000018ff */
[----:B------:R-:W4:Y:S01]  /*ced0*/  MUFU.TANH R180, R180 ;  /* 0x000000b400b47308 */ /* 0x000f220000002400 */
[----:B---3--:R-:W3:Y:S06]  /*cee0*/  LDSM.16.M88.4 R32, [R106+0x5800] ;  /* 0x005800006a20783b */ /* 0x008eec0000000200 */
[----:B------:R-:W-:Y:S01]  /*cef0*/  HMMA.16816.F32 R16, R68, R18, RZ ;  /* 0x000000124410723c */ /* 0x000fe200000018ff */
[----:B------:R-:W-:Y:S01]  /*cf00*/  IMAD.IADD R69, R175, 0x1, R60 ;  /* 0x00000001af457824 */ /* 0x000fe200078e023c */
[----:B------:R-:W4:Y:S01]  /*cf10*/  MUFU.TANH R188, R74 ;  /* 0x0000004a00bc7308 */ /* 0x000f220000002400 */
[-C--:B------:R-:W-:Y:S01]  /*cf20*/  FMUL.FTZ R128, R49, R6.reuse ;  /* 0x0000000631807220 */ /* 0x080fe20000410000 */
[----:B------:R-:W-:Y:S01]  /*cf30*/  FMUL.FTZ R48, R48, R6 ;  /* 0x0000000630307220 */ /* 0x000fe20000410000 */
[C---:B------:R-:W-:Y:S01]  /*cf40*/  VIADD R47, R69.reuse, 0x1 ;  /* 0x00000001452f7836 */ /* 0x040fe20000000000 */
[CC--:B------:R-:W-:Y:S01]  /*cf50*/  ISETP.GE.AND P1, PT, R69.reuse, R62.reuse, PT ;  /* 0x0000003e4500720c */ /* 0x0c0fe20003f26270 */
[C---:B------:R-:W-:Y:S01]  /*cf60*/  VIADD R45, R69.reuse, 0x8 ;  /* 0x00000008452d7836 */ /* 0x040fe20000000000 */
[----:B------:R-:W-:Y:S01]  /*cf70*/  HMMA.16816.F32 R36, R64, R78, R36 ;  /* 0x0000004e4024723c */ /* 0x000fe20000001824 */
[----:B------:R-:W-:Y:S01]  /*cf80*/  VIADD R49, R69, 0x10 ;  /* 0x0000001045317836 */ /* 0x000fe20000000000 */
[-C--:B------:R-:W-:Y:S01]  /*cf90*/  ISETP.GE.AND P0, PT, R47, R62.reuse, PT ;  /* 0x0000003e2f00720c */ /* 0x080fe20003f06270 */
[----:B------:R1:W-:Y:S01]  /*cfa0*/  MUFU.TANH R130, R48 ;  /* 0x0000003000827308 */ /* 0x0003e20000002400 */
[----:B------:R-:W-:Y:S01]  /*cfb0*/  ISETP.GE.AND P3, PT, R45, R62, PT ;  /* 0x0000003e2d00720c */ /* 0x000fe20003f66270 */
[----:B------:R-:W-:Y:S01]  /*cfc0*/  FMUL.FTZ R50, R50, R6 ;  /* 0x0000000632327220 */ /* 0x000fe20000410000 */
[----:B------:R-:W2:Y:S01]  /*cfd0*/  LDSM.16.M88.4 R44, [R104+0x5800] ;  /* 0x00580000682c783b */ /* 0x000ea20000000200 */
[----:B------:R-:W-:Y:S01]  /*cfe0*/  ISETP.GE.AND P6, PT, R49, R62, PT ;  /* 0x0000003e3100720c */ /* 0x000fe20003fc6270 */
[----:B------:R-:W-:Y:S01]  /*cff0*/  HMMA.16816.F32 R52, R40, R20, R52 ;  /* 0x000000142834723c */ /* 0x000fe20000001834 */
[----:B------:R-:W-:Y:S01]  /*d000*/  VIADD R21, R69, 0x9 ;  /* 0x0000000945157836 */ /* 0x000fe20000000000 */
[----:B------:R-:W-:Y:S01]  /*d010*/  FSEL R81, R81, -INF , !P3 ;  /* 0xff80000051517808 */ /* 0x000fe20005800000 */
[----:B------:R4:W-:Y:S01]  /*d020*/  MUFU.TANH R140, R50 ;  /* 0x00000032008c7308 */ /* 0x0009e20000002400 */
[----:B------:R-:W-:Y:S01]  /*d030*/  FSEL R72, R85, -INF , !P6 ;  /* 0xff80000055487808 */ /* 0x000fe20007000000 */
[----:B------:R-:W-:Y:S01]  /*d040*/  FMUL.FTZ R51, R51, R6 ;  /* 0x0000000633337220 */ /* 0x000fe20000410000 */
[----:B------:R-:W-:Y:S01]  /*d050*/  ISETP.GE.AND P4, PT, R21, R62, PT ;  /* 0x0000003e1500720c */ /* 0x000fe20003f86270 */
[----:B------:R-:W-:Y:S01]  /*d060*/  VIADD R21, R69, 0x11 ;  /* 0x0000001145157836 */ /* 0x000fe20000000000 */
[----:B------:R-:W-:-:S02]  /*d070*/  FSEL R63, R63, -INF , !P3 ;  /* 0xff8000003f3f7808 */ /* 0x000fc40005800000 */
[----:B------:R-:W-:Y:S01]  /*d080*/  FSEL R68, R14, -INF , !P0 ;  /* 0xff8000000e447808 */ /* 0x000fe20004000000 */
[----:B------:R-:W-:Y:S01]  /*d090*/  MUFU.TANH R132, R132 ;  /* 0x0000008400847308 */ /* 0x000fe20000002400 */
[-C--:B------:R-:W-:Y:S01]  /*d0a0*/  ISETP.GE.AND P2, PT, R21, R62.reuse, PT ;  /* 0x0000003e1500720c */ /* 0x080fe20003f46270 */
[----:B------:R-:W-:Y:S01]  /*d0b0*/  VIADD R21, R69, 0x19 ;  /* 0x0000001945157836 */ /* 0x000fe20000000000 */
[----:B------:R-:W-:Y:S01]  /*d0c0*/  HMMA.16816.F32 R36, R40, R22, R36 ;  /* 0x000000162824723c */ /* 0x000fe20000001824 */
[----:B-1----:R-:W-:Y:S01]  /*d0d0*/  FSEL R48, R15, -INF , !P1 ;  /* 0xff8000000f307808 */ /* 0x002fe20004800000 */
[----:B------:R-:W-:Y:S01]  /*d0e0*/  VIADD R15, R69, 0x58 ;  /* 0x00000058450f7836 */ /* 0x000fe20000000000 */
[----:B------:R-:W-:Y:S02]  /*d0f0*/  P2R R0, PR, RZ, 0x4 ;  /* 0x00000004ff007803 */ /* 0x000fe40000000000 */
[----:B------:R-:W-:Y:S01]  /*d100*/  ISETP.GE.AND P5, PT, R21, R62, PT ;  /* 0x0000003e1500720c */ /* 0x000fe20003fa6270 */
[----:B------:R-:W1:Y:S01]  /*d110*/  MUFU.TANH R142, R142 ;  /* 0x0000008e008e7308 */ /* 0x000e620000002400 */
[----:B------:R-:W1:Y:S01]  /*d120*/  LDSM.16.M88.4 R20, [R102+0x5800] ;  /* 0x005800006614783b */ /* 0x000e620000000200 */
[----:B---3--:R-:W-:Y:S01]  /*d130*/  HMMA.16816.F32 R24, R64, R32, R24 ;  /* 0x000000204018723c */ /* 0x008fe20000001818 */
[----:B----4-:R-:W-:Y:S01]  /*d140*/  FSEL R50, R56, -INF , !P0 ;  /* 0xff80000038327808 */ /* 0x010fe20004000000 */
[----:B------:R-:W-:-:S04]  /*d150*/  DEPBAR.LE SB0, 0x0 ;  /* 0x000080000000791a */ /* 0x000fc80000000000 */
[----:B------:R-:W-:Y:S01]  /*d160*/  ISETP.NE.AND P3, PT, R0, RZ, PT ;  /* 0x000000ff0000720c */ /* 0x000fe20003f65270 */
[----:B------:R-:W3:Y:S01]  /*d170*/  MUFU.TANH R118, R118 ;  /* 0x0000007600767308 */ /* 0x000ee20000002400 */
[----:B------:R-:W-:Y:S01]  /*d180*/  HMMA.16816.F32 R16, R64, R34, R16 ;  /* 0x000000224010723c */ /* 0x000fe20000001810 */
[----:B------:R-:W-:Y:S02]  /*d190*/  FSEL R90, R90, -INF , !P5 ;  /* 0xff8000005a5a7808 */ /* 0x000fe40006800000 */
[----:B------:R-:W-:Y:S02]  /*d1a0*/  FSEL R88, R88, -INF , !P5 ;  /* 0xff80000058587808 */ /* 0x000fe40006800000 */
[----:B------:R-:W-:Y:S02]  /*d1b0*/  FSEL R86, R86, -INF , !P3 ;  /* 0xff80000056567808 */ /* 0x000fe40005800000 */
[----:B------:R-:W-:Y:S01]  /*d1c0*/  FSEL R70, R84, -INF , !P3 ;  /* 0xff80000054467808 */ /* 0x000fe20005800000 */
[----:B------:R-:W-:Y:S01]  /*d1d0*/  HMMA.16816.F32 R52, R28, R8, R52 ;  /* 0x000000081c34723c */ /* 0x000fe20000001834 */
[----:B------:R-:W-:Y:S01]  /*d1e0*/  FSEL R8, R7, -INF , !P1 ;  /* 0xff80000007087808 */ /* 0x000fe20004800000 */
[C---:B------:R-:W-:Y:S01]  /*d1f0*/  VIADD R7, R69.reuse, 0x20 ;  /* 0x0000002045077836 */ /* 0x040fe20000000000 */
[----:B------:R-:W-:Y:S01]  /*d200*/  FSEL R82, R82, -INF , !P4 ;  /* 0xff80000052527808 */ /* 0x000fe20006000000 */
[----:B------:R-:W-:Y:S01]  /*d210*/  VIADD R9, R69, 0x18 ;  /* 0x0000001845097836 */ /* 0x000fe20000000000 */
[----:B------:R-:W-:Y:S01]  /*d220*/  FSEL R80, R80, -INF , !P4 ;  /* 0xff80000050507808 */ /* 0x000fe20006000000 */
[----:B------:R-:W-:Y:S01]  /*d230*/  MUFU.TANH R124, R73 ;  /* 0x00000049007c7308 */ /* 0x000fe20000002400 */
[-C--:B------:R-:W-:Y:S01]  /*d240*/  ISETP.GE.AND P2, PT, R7, R62.reuse, PT ;  /* 0x0000003e0700720c */ /* 0x080fe20003f46270 */
[----:B--2---:R-:W-:Y:S01]  /*d250*/  HMMA.16816.F32 R24, R40, R44, R24 ;  /* 0x0000002c2818723c */ /* 0x004fe20000001818 */
[----:B------:R-:W-:Y:S01]  /*d260*/  VIADD R7, R69, 0x21 ;  /* 0x0000002145077836 */ /* 0x000fe20000000000 */
[----:B------:R-:W-:Y:S01]  /*d270*/  ISETP.GE.AND P3, PT, R9, R62, PT ;  /* 0x0000003e0900720c */ /* 0x000fe20003f66270 */
[----:B------:R-:W-:Y:S01]  /*d280*/  VIADD R9, R69, 0x31 ;  /* 0x0000003145097836 */ /* 0x000fe20000000000 */
[----:B------:R-:W-:-:S02]  /*d290*/  FSEL R56, R91, -INF , !P2 ;  /* 0xff8000005b387808 */ /* 0x000fc40005000000 */
[----:B------:R-:W-:Y:S01]  /*d2a0*/  ISETP.GE.AND P1, PT, R7, R62, PT ;  /* 0x0000003e0700720c */ /* 0x000fe20003f26270 */
[----:B------:R-:W-:Y:S01]  /*d2b0*/  VIADD R7, R69, 0x28 ;  /* 0x0000002845077836 */ /* 0x000fe20000000000 */
[----:B------:R-:W-:Y:S01]  /*d2c0*/  HMMA.16816.F32 R16, R40, R46, R16 ;  /* 0x0000002e2810723c */ /* 0x000fe20000001810 */
[----:B------:R-:W-:Y:S01]  /*d2d0*/  FSEL R74, R89, -INF , !P3 ;  /* 0xff800000594a7808 */ /* 0x000fe20005800000 */
[----:B------:R-:W-:Y:S01]  /*d2e0*/  MUFU.TANH R126, R75 ;  /* 0x0000004b007e7308 */ /* 0x000fe20000002400 */
[----:B------:R-:W-:Y:S01]  /*d2f0*/  FSEL R14, R87, -INF , !P3 ;  /* 0xff800000570e7808 */ /* 0x000fe20005800000 */
[----:B------:R-:W-:Y:S01]  /*d300*/  FMUL.FTZ R52, R52, R6 ;  /* 0x0000000634347220 */ /* 0x000fe20000410000 */
[----:B------:R-:W-:Y:S01]  /*d310*/  ISETP.GE.AND P0, PT, R7, R62, PT ;  /* 0x0000003e0700720c */ /* 0x000fe20003f06270 */
[----:B------:R-:W-:Y:S02]  /*d320*/  VIADD R7, R69, 0x29 ;  /* 0x0000002945077836 */ /* 0x000fe40000000000 */
[-C--:B------:R-:W-:Y:S01]  /*d330*/  FMUL.FTZ R53, R53, R6.reuse ;  /* 0x0000000635357220 */ /* 0x080fe20000410000 */
[C---:B------:R-:W-:Y:S01]  /*d340*/  HMMA.16816.F32 R36, R28.reuse, R10, R36 ;  /* 0x0000000a1c24723c */ /* 0x040fe20000001824 */
[----:B------:R-:W-:Y:S01]  /*d350*/  VIADD R11, R69, 0x38 ;  /* 0x00000038450b7836 */ /* 0x000fe20000000000 */
[----:B------:R-:W-:Y:S01]  /*d360*/  FSEL R10, R83, -INF , !P6 ;  /* 0xff800000530a7808 */ /* 0x000fe20007000000 */
[----:B------:R-:W-:Y:S01]  /*d370*/  FMUL.FTZ R55, R55, R6 ;  /* 0x0000000637377220 */ /* 0x000fe20000410000 */
[-C--:B------:R-:W-:Y:S01]  /*d380*/  ISETP.GE.AND P4, PT, R7, R62.reuse, PT ;  /* 0x0000003e0700720c */ /* 0x080fe20003f86270 */
[----:B------:R2:W-:Y:S01]  /*d390*/  MUFU.TANH R108, R52 ;  /* 0x00000034006c7308 */ /* 0x0005e20000002400 */
[----:B------:R-:W-:Y:S01]  /*d3a0*/  ISETP.GE.AND P6, PT, R11, R62, PT ;  /* 0x0000003e0b00720c */ /* 0x000fe20003fc6270 */
[C---:B------:R-:W-:Y:S01]  /*d3b0*/  VIADD R11, R69.reuse, 0x39 ;  /* 0x00000039450b7836 */ /* 0x040fe20000000000 */
[C---:B-1----:R-:W-:Y:S01]  /*d3c0*/  HMMA.16816.F32 R24, R28.reuse, R20, R24 ;  /* 0x000000141c18723c */ /* 0x042fe20000001818 */
[----:B------:R-:W-:Y:S01]  /*d3d0*/  FSEL R200, R98, -INF , !P4 ;  /* 0xff80000062c87808 */ /* 0x000fe20006000000 */
[----:B------:R-:W-:Y:S01]  /*d3e0*/  FMUL.FTZ R54, R54, R6 ;  /* 0x0000000636367220 */ /* 0x000fe20000410000 */
[----:B------:R-:W-:Y:S01]  /*d3f0*/  FSEL R196, R96, -INF , !P4 ;  /* 0xff80000060c47808 */ /* 0x000fe20006000000 */
[----:B------:R-:W-:Y:S01]  /*d400*/  VIADD R7, R69, 0x30 ;  /* 0x0000003045077836 */ /* 0x000fe20000000000 */
[-C--:B------:R-:W-:Y:S01]  /*d410*/  ISETP.GE.AND P5, PT, R11, R62.reuse, PT ;  /* 0x0000003e0b00720c */ /* 0x080fe20003fa6270 */
[----:B------:R-:W-:Y:S01]  /*d420*/  VIADD R11, R69, 0x40 ;  /* 0x00000040450b7836 */ /* 0x000fe20000000000 */
[-C--:B------:R-:W-:Y:S01]  /*d430*/  ISETP.GE.AND P4, PT, R9, R62.reuse, PT ;  /* 0x0000003e0900720c */ /* 0x080fe20003f86270 */
[----:B------:R-:W-:Y:S01]  /*d440*/  HMMA.16816.F32 R20, R28, R22, R16 ;  /* 0x000000161c14723c */ /* 0x000fe20000001810 */
[----:B------:R-:W-:Y:S01]  /*d450*/  VIADD R9, R69, 0x50 ;  /* 0x0000005045097836 */ /* 0x000fe20000000000 */
[----:B------:R-:W-:Y:S01]  /*d460*/  MUFU.TANH R0, R53 ;  /* 0x0000003500007308 */ /* 0x000fe20000002400 */
[----:B------:R-:W-:Y:S01]  /*d470*/  ISETP.GE.AND P3, PT, R11, R62, PT ;  /* 0x0000003e0b00720c */ /* 0x000fe20003f66270 */
[C---:B------:R-:W-:Y:S01]  /*d480*/  VIADD R11, R69.reuse, 0x41 ;  /* 0x00000041450b7836 */ /* 0x040fe20000000000 */
[----:B------:R-:W-:Y:S01]  /*d490*/  FSEL R190, R190, -INF , !P4 ;  /* 0xff800000bebe7808 */ /* 0x000fe20006000000 */
[----:B------:R-:W-:Y:S01]  /*d4a0*/  VIADD R17, R69, 0x60 ;  /* 0x0000006045117836 */ /* 0x000fe20000000000 */
[----:B--2---:R-:W-:Y:S01]  /*d4b0*/  FSEL R52, R93, -INF , !P2 ;  /* 0xff8000005d347808 */ /* 0x004fe20005000000 */
[----:B------:R-:W-:Y:S01]  /*d4c0*/  FMUL.FTZ R36, R36, R6 ;  /* 0x0000000624247220 */ /* 0x000fe20000410000 */
[----:B------:R-:W-:Y:S01]  /*d4d0*/  ISETP.GE.AND P2, PT, R11, R62, PT ;  /* 0x0000003e0b00720c */ /* 0x000fe20003f46270 */
[----:B------:R-:W1:Y:S01]  /*d4e0*/  MUFU.TANH R112, R55 ;  /* 0x0000003700707308 */ /* 0x000e620000002400 */
[----:B------:R-:W-:Y:S01]  /*d4f0*/  FSEL R186, R186, -INF , !P4 ;  /* 0xff800000baba7808 */ /* 0x000fe20006000000 */
[----:B------:R-:W-:Y:S01]  /*d500*/  FMUL.FTZ R26, R26, R6 ;  /* 0x000000061a1a7220 */ /* 0x000fe20000410000 */
[----:B------:R-:W-:Y:S01]  /*d510*/  ISETP.GE.AND P4, PT, R9, R62, PT ;  /* 0x0000003e0900720c */ /* 0x000fe20003f86270 */
[C---:B------:R-:W-:Y:S01]  /*d520*/  VIADD R9, R69.reuse, 0x51 ;  /* 0x0000005145097836 */ /* 0x040fe20000000000 */
[----:B------:R-:W-:Y:S01]  /*d530*/  FSEL R136, R136, -INF , !P2 ;  /* 0xff80000088887808 */ /* 0x000fe20005000000 */
[----:B------:R-:W-:Y:S01]  /*d540*/  VIADD R11, R69, 0x48 ;  /* 0x00000048450b7836 */ /* 0x000fe20000000000 */
[----:B------:R-:W-:Y:S01]  /*d550*/  FSEL R146, R146, -INF , !P2 ;  /* 0xff80000092927808 */ /* 0x000fe20005000000 */
[----:B------:R-:W-:Y:S01]  /*d560*/  MUFU.TANH R150, R150 ;  /* 0x0000009600967308 */ /* 0x000fe20000002400 */
[----:B------:R-:W-:Y:S01]  /*d570*/  FMUL.FTZ R20, R20, R6 ;  /* 0x0000000614147220 */ /* 0x000fe20000410000 */
[----:B------:R-:W-:Y:S01]  /*d580*/  ISETP.GE.AND P2, PT, R17, R62, PT ;  /* 0x0000003e1100720c */ /* 0x000fe20003f46270 */
[----:B------:R-:W-:Y:S01]  /*d590*/  VIADD R17, R69, 0x61 ;  /* 0x0000006145117836 */ /* 0x000fe20000000000 */
[----:B------:R-:W-:Y:S01]  /*d5a0*/  FSEL R180, R180, -INF , !P3 ;  /* 0xff800000b4b47808 */ /* 0x000fe20005800000 */
[-C--:B------:R-:W-:Y:S01]  /*d5b0*/  FMUL.FTZ R21, R21, R6.reuse ;  /* 0x0000000615157220 */ /* 0x080fe20000410000 */
[----:B------:R-:W-:Y:S01]  /*d5c0*/  FSEL R152, R152, -INF , !P3 ;  /* 0xff80000098987808 */ /* 0x000fe20005800000 */
[----:B------:R-:W-:Y:S01]  /*d5d0*/  FMUL.FTZ R37, R37, R6 ;  /* 0x0000000625257220 */ /* 0x000fe20000410000 */
[----:B------:R-:W-:Y:S01]  /*d5e0*/  MUFU.TANH R148, R148 ;  /* 0x0000009400947308 */ /* 0x000fe20000002400 */
[----:B------:R-:W-:Y:S01]  /*d5f0*/  ISETP.GE.AND P3, PT, R9, R62, PT ;  /* 0x0000003e0900720c */ /* 0x000fe20003f66270 */
[----:B------:R-:W-:Y:S01]  /*d600*/  VIADD R9, R69, 0x70 ;  /* 0x0000007045097836 */ /* 0x000fe20000000000 */
[----:B------:R-:W-:Y:S01]  /*d610*/  FSEL R194, R92, -INF , !P1 ;  /* 0xff8000005cc27808 */ /* 0x000fe20004800000 */
[-C--:B------:R-:W-:Y:S01]  /*d620*/  FMUL.FTZ R38, R38, R6.reuse ;  /* 0x0000000626267220 */ /* 0x080fe20000410000 */
[----:B------:R-:W-:Y:S01]  /*d630*/  FSEL R198, R97, -INF , !P0 ;  /* 0xff80000061c67808 */ /* 0x000fe20004000000 */
[-C--:B------:R-:W-:Y:S01]  /*d640*/  FMUL.FTZ R39, R39, R6.reuse ;  /* 0x0000000627277220 */ /* 0x080fe20000410000 */
[----:B------:R-:W-:Y:S01]  /*d650*/  FSEL R192, R95, -INF , !P0 ;  /* 0xff8000005fc07808 */ /* 0x000fe20004000000 */
[----:B------:R-:W-:Y:S01]  /*d660*/  MUFU.TANH R154, R154 ;  /* 0x0000009a009a7308 */ /* 0x000fe20000002400 */
[-C--:B------:R-:W-:Y:S01]  /*d670*/  FMUL.FTZ R24, R24, R6.reuse ;  /* 0x0000000618187220 */ /* 0x080fe20000410000 */
[-C--:B------:R-:W-:Y:S01]  /*d680*/  FMUL.FTZ R25, R25, R6.reuse ;  /* 0x0000000619197220 */ /* 0x080fe20000410000 */
[----:B------:R-:W-:Y:S01]  /*d690*/  FSEL R188, R188, -INF , !P6 ;  /* 0xff800000bcbc7808 */ /* 0x000fe20007000000 */
[-C--:B------:R-:W-:Y:S01]  /*d6a0*/  FMUL.FTZ R27, R27, R6.reuse ;  /* 0x000000061b1b7220 */ /* 0x080fe20000410000 */
[----:B------:R-:W-:Y:S01]  /*d6b0*/  FSEL R182, R182, -INF , !P6 ;  /* 0xff800000b6b67808 */ /* 0x000fe20007000000 */
[----:B------:R-:W-:Y:S01]  /*d6c0*/  FMUL.FTZ R22, R22, R6 ;  /* 0x0000000616167220 */ /* 0x000fe20000410000 */
[-C--:B------:R-:W-:Y:S01]  /*d6d0*/  ISETP.GE.AND P0, PT, R7, R62.reuse, PT ;  /* 0x0000003e0700720c */ /* 0x080fe20003f06270 */
[----:B------:R-:W-:Y:S01]  /*d6e0*/  MUFU.TANH R138, R138 ;  /* 0x0000008a008a7308 */ /* 0x000fe20000002400 */
[----:B------:R-:W-:Y:S01]  /*d6f0*/  ISETP.GE.AND P6, PT, R17, R62, PT ;  /* 0x0000003e1100720c */ /* 0x000fe20003fc6270 */
[----:B------:R-:W-:Y:S01]  /*d700*/  VIADD R17, R69, 0x68 ;  /* 0x0000006845117836 */ /* 0x000fe20000000000 */
[----:B------:R-:W-:-:S02]  /*d710*/  FSEL R142, R142, -INF , !P3 ;  /* 0xff8000008e8e7808 */ /* 0x000fc40005800000 */
[----:B------:R-:W-:Y:S02]  /*d720*/  FSEL R132, R132, -INF , !P3 ;  /* 0xff80000084847808 */ /* 0x000fe40005800000 */
[----:B------:R-:W-:Y:S01]  /*d730*/  P2R R16, PR, RZ, 0x4 ;  /* 0x00000004ff107803 */ /* 0x000fe20000000000 */
[----:B------:R-:W2:Y:S01]  /*d740*/  MUFU.TANH R46, R26 ;  /* 0x0000001a002e7308 */ /* 0x000ea20000002400 */
[-C--:B------:R-:W-:Y:S01]  /*d750*/  ISETP.GE.AND P3, PT, R9, R62.reuse, PT ;  /* 0x0000003e0900720c */ /* 0x080fe20003f66270 */
[----:B------:R-:W-:Y:S01]  /*d760*/  VIADD R9, R69, 0x71 ;  /* 0x0000007145097836 */ /* 0x000fe20000000000 */
[----:B---3--:R-:W-:Y:S02]  /*d770*/  FSEL R118, R118, -INF , !P0 ;  /* 0xff80000076767808 */ /* 0x008fe40004000000 */
[----:B------:R-:W-:Y:S02]  /*d780*/  FSEL R116, R116, -INF , !P0 ;  /* 0xff80000074747808 */ /* 0x000fe40004000000 */
[----:B------:R-:W-:Y:S01]  /*d790*/  ISETP.GE.AND P2, PT, R15, R62, PT ;  /* 0x0000003e0f00720c */ /* 0x000fe20003f46270 */
[----:B------:R3:W-:Y:S01]  /*d7a0*/  MUFU.TANH R26, R20 ;  /* 0x00000014001a7308 */ /* 0x0007e20000002400 */
[----:B-1----:R-:W-:-:S02]  /*d7b0*/  FSEL R112, R112, -INF , !P6 ;  /* 0xff80000070707808 */ /* 0x002fc40007000000 */
[----:B------:R-:W-:Y:S02]  /*d7c0*/  FSEL R66, R0, -INF , !P6 ;  /* 0xff80000000427808 */ /* 0x000fe40007000000 */
[----:B------:R-:W-:Y:S02]  /*d7d0*/  ISETP.GT.AND P6, PT, R177, R168, PT ;  /* 0x000000a8b100720c */ /* 0x000fe40003fc4270 */
[----:B------:R-:W-:Y:S01]  /*d7e0*/  FSEL R126, R126, -INF , !P5 ;  /* 0xff8000007e7e7808 */ /* 0x000fe20006800000 */
[----:B------:R1:W-:Y:S01]  /*d7f0*/  MUFU.TANH R114, R54 ;  /* 0x0000003600727308 */ /* 0x0003e20000002400 */
[----:B------:R-:W-:Y:S02]  /*d800*/  FSEL R124, R124, -INF , !P5 ;  /* 0xff8000007c7c7808 */ /* 0x000fe40006800000 */
[----:B------:R-:W-:Y:S02]  /*d810*/  FSEL R140, R140, -INF , !P2 ;  /* 0xff8000008c8c7808 */ /* 0x000fe40005000000 */
[----:B------:R-:W-:-:S02]  /*d820*/  FSEL R130, R130, -INF , !P2 ;  /* 0xff80000082827808 */ /* 0x000fc40005000000 */
[----:B------:R-:W-:Y:S01]  /*d830*/  ISETP.GE.AND P5, PT, R17, R62, PT ;  /* 0x0000003e1100720c */ /* 0x000fe20003fa6270 */
[----:B------:R-:W4:Y:S01]  /*d840*/  MUFU.TANH R144, R144 ;  /* 0x0000009000907308 */ /* 0x000f220000002400 */
[----:B---3--:R-:W-:Y:S01]  /*d850*/  FMUL.FTZ R20, R23, R6 ;  /* 0x0000000617147220 */ /* 0x008fe20000410000 */
[----:B------:R-:W-:Y:S01]  /*d860*/  ISETP.GE.AND P2, PT, R9, R62, PT ;  /* 0x0000003e0900720c */ /* 0x000fe20003f46270 */
[C---:B------:R-:W-:Y:S01]  /*d870*/  VIADD R17, R69.reuse, 0x69 ;  /* 0x0000006945117836 */ /* 0x040fe20000000000 */
[----:B------:R-:W-:Y:S01]  /*d880*/  FSEL R134, R134, -INF , !P4 ;  /* 0xff80000086867808 */ /* 0x000fe20006000000 */
[----:B------:R-:W-:Y:S01]  /*d890*/  VIADD R9, R69, 0x78 ;  /* 0x0000007845097836 */ /* 0x000fe20000000000 */
[----:B--2---:R-:W-:Y:S02]  /*d8a0*/  FSEL R46, R46, -INF , !P3 ;  /* 0xff8000002e2e7808 */ /* 0x004fe40005800000 */
[----:B------:R-:W2:Y:S01]  /*d8b0*/  MUFU.TANH R128, R128 ;  /* 0x0000008000807308 */ /* 0x000ea20000002400 */
[----:B-1----:R-:W-:-:S02]  /*d8c0*/  FSEL R54, R94, -INF , !P1 ;  /* 0xff8000005e367808 */ /* 0x002fc40004800000 */
[----:B------:R-:W-:Y:S01]  /*d8d0*/  ISETP.GE.AND P1, PT, R11, R62, PT ;  /* 0x0000003e0b00720c */ /* 0x000fe20003f26270 */
[----:B------:R-:W-:-:S03]  /*d8e0*/  VIADD R11, R69, 0x49 ;  /* 0x00000049450b7836 */ /* 0x000fc60000000000 */
[----:B------:R-:W-:Y:S01]  /*d8f0*/  FSEL R154, R154, -INF , !P1 ;  /* 0xff8000009a9a7808 */ /* 0x000fe20004800000 */
[----:B------:R-:W1:Y:S01]  /*d900*/  MUFU.TANH R120, R51 ;  /* 0x0000003300787308 */ /* 0x000e620000002400 */
[----:B------:R-:W-:Y:S01]  /*d910*/  ISETP.GE.AND P0, PT, R11, R62, PT ;  /* 0x0000003e0b00720c */ /* 0x000fe20003f06270 */
[C---:B------:R-:W-:Y:S01]  /*d920*/  VIADD R11, R69.reuse, 0x59 ;  /* 0x00000059450b7836 */ /* 0x040fe20000000000 */
[----:B------:R-:W-:Y:S01]  /*d930*/  FSEL R150, R150, -INF , !P1 ;  /* 0xff80000096967808 */ /* 0x000fe20004800000 */
[----:B------:R-:W-:Y:S01]  /*d940*/  VIADD R69, R69, 0x79 ;  /* 0x0000007945457836 */ /* 0x000fe20000000000 */
[----:B------:R-:W-:Y:S02]  /*d950*/  FSEL R138, R138, -INF , !P0 ;  /* 0xff8000008a8a7808 */ /* 0x000fe40004000000 */
[----:B------:R-:W-:Y:S01]  /*d960*/  FSEL R148, R148, -INF , !P0 ;  /* 0xff80000094947808 */ /* 0x000fe20004000000 */
[----:B------:R-:W3:Y:S01]  /*d970*/  MUFU.TANH R64, R36 ;  /* 0x0000002400407308 */ /* 0x000ee20000002400 */
[----:B------:R-:W-:-:S02]  /*d980*/  ISETP.NE.AND P0, PT, R16, RZ, PT ;  /* 0x000000ff1000720c */ /* 0x000fc40003f05270 */
[----:B------:R-:W-:Y:S02]  /*d990*/  ISETP.GE.AND P1, PT, R11, R62, PT ;  /* 0x0000003e0b00720c */ /* 0x000fe40003f26270 */
[----:B----4-:R-:W-:Y:S02]  /*d9a0*/  FSEL R144, R144, -INF , !P4 ;  /* 0xff80000090907808 */ /* 0x010fe40006000000 */
[----:B--2---:R-:W-:Y:S01]  /*d9b0*/  FSEL R128, R128, -INF , !P1 ;  /* 0xff80000080807808 */ /* 0x004fe20004800000 */
[----:B------:R-:W2:Y:S01]  /*d9c0*/  MUFU.TANH R60, R37 ;  /* 0x00000025003c7308 */ /* 0x000ea20000002400 */
[----:B-1----:R-:W-:Y:S02]  /*d9d0*/  FSEL R120, R120, -INF , !P1 ;  /* 0xff80000078787808 */ /* 0x002fe40004800000 */
[----:B------:R-:W-:Y:S02]  /*d9e0*/  FSEL R114, R114, -INF , !P0 ;  /* 0xff80000072727808 */ /* 0x000fe40004000000 */
[----:B------:R-:W-:-:S02]  /*d9f0*/  FSEL R108, R108, -INF , !P0 ;  /* 0xff8000006c6c7808 */ /* 0x000fc40004000000 */
[-C--:B------:R-:W-:Y:S01]  /*da00*/  ISETP.GE.AND P4, PT, R17, R62.reuse, PT ;  /* 0x0000003e1100720c */ /* 0x080fe20003f86270 */
[----:B------:R-:W1:Y:S01]  /*da10*/  MUFU.TANH R110, R38 ;  /* 0x00000026006e7308 */ /* 0x000e620000002400 */
[-C--:B------:R-:W-:Y:S02]  /*da20*/  ISETP.GE.AND P1, PT, R9, R62.reuse, PT ;  /* 0x0000003e0900720c */ /* 0x080fe40003f26270 */
[----:B------:R-:W-:Y:S02]  /*da30*/  ISETP.GE.AND P0, PT, R69, R62, PT ;  /* 0x0000003e4500720c */ /* 0x000fe40003f06270 */
[----:B---3--:R-:W-:Y:S02]  /*da40*/  FSEL R64, R64, -INF , !P5 ;  /* 0xff80000040407808 */ /* 0x008fe40006800000 */
[----:B------:R-:W-:Y:S01]  /*da50*/  FSEL R26, R26, -INF , !P1 ;  /* 0xff8000001a1a7808 */ /* 0x000fe20004800000 */
[----:B------:R-:W3:Y:S01]  /*da60*/  MUFU.TANH R7, R39 ;  /* 0x0000002700077308 */ /* 0x000ee20000002400 */
[----:B--2---:R-:W-:-:S07]  /*da70*/  FSEL R60, R60, -INF , !P4 ;  /* 0xff8000003c3c7808 */ /* 0x004fce0006000000 */
[----:B------:R-:W2:Y:S01]  /*da80*/  MUFU.TANH R32, R24 ;  /* 0x0000001800207308 */ /* 0x000ea20000002400 */
[----:B-1----:R-:W-:-:S07]  /*da90*/  FSEL R110, R110, -INF , !P5 ;  /* 0xff8000006e6e7808 */ /* 0x002fce0006800000 */
[----:B------:R-:W1:Y:S01]  /*daa0*/  MUFU.TANH R30, R25 ;  /* 0x00000019001e7308 */ /* 0x000e620000002400 */
[----:B---3--:R-:W-:-:S07]  /*dab0*/  FSEL R62, R7, -INF , !P4 ;  /* 0xff800000073e7808 */ /* 0x008fce0006000000 */
[----:B------:R-:W3:Y:S01]  /*dac0*/  MUFU.TANH R44, R27 ;  /* 0x0000001b002c7308 */ /* 0x000ee20000002400 */
[----:B--2---:R-:W-:-:S07]  /*dad0*/  FSEL R32, R32, -INF , !P3 ;  /* 0xff80000020207808 */ /* 0x004fce0005800000 */
[----:B------:R-:W2:Y:S01]  /*dae0*/  MUFU.TANH R21, R21 ;  /* 0x0000001500157308 */ /* 0x000ea20000002400 */
[----:B-1----:R-:W-:-:S07]  /*daf0*/  FSEL R30, R30, -INF , !P2 ;  /* 0xff8000001e1e7808 */ /* 0x002fce0005000000 */
[----:B------:R-:W1:Y:S01]  /*db00*/  MUFU.TANH R42, R22 ;  /* 0x00000016002a7308 */ /* 0x000e620000002400 */
[----:B---3--:R-:W-:-:S07]  /*db10*/  FSEL R44, R44, -INF , !P2 ;  /* 0xff8000002c2c7808 */ /* 0x008fce0005000000 */
[----:B------:R-:W3:Y:S01]  /*db20*/  MUFU.TANH R20, R20 ;  /* 0x0000001400147308 */ /* 0x000ee20000002400 */
[----:B--2---:R-:W-:Y:S02]  /*db30*/  FSEL R21, R21, -INF , !P0 ;  /* 0xff80000015157808 */ /* 0x004fe40004000000 */
[----:B-1----:R-:W-:Y:S02]  /*db40*/  FSEL R42, R42, -INF , !P1 ;  /* 0xff8000002a2a7808 */ /* 0x002fe40004800000 */
        /* <DEDUP_REMOVED lines=16> */
.L_x_10073:
        /* <DEDUP_REMOVED lines=16> */
[----:B------:R-:W2:Y:S01]  /*dd50*/  LD.E.64 R22, desc[UR4][R100.64+0x20] ;  /* 0x0000200464167980 */ /* 0x000ea2000c101b00 */
        /* <DEDUP_REMOVED lines=43> */
.L_x_10074:
[----:B------:R-:W-:Y:S05]  /*e010*/  BSYNC.RECONVERGENT B0 ;  /* 0x0000000000007941 */ /* 0x000fea0003800200 */
.L_x_10072:
[----:B------:R-:W-:Y:S01]  /*e020*/  ISETP.GE.AND P0, PT, R12, R179, PT ;  /* 0x000000b30c00720c */ /* 0x000fe20003f06270 */
[C---:B------:R-:W-:Y:S01]  /*e030*/  IMAD.SHL.U32 R0, R164.reuse, 0x20, RZ ;  /* 0x00000020a4007824 */ /* 0x040fe200078e00ff */
[----:B------:R-:W-:Y:S02]  /*e040*/  IADD3 R12, P1, PT, R5, R170, RZ ;  /* 0x000000aa050c7210 */ /* 0x000fe40007f3e0ff */
[----:B------:R-:W-:Y:S02]  /*e050*/  SHF.L.U64.HI R5, R164, 0x5, R165 ;  /* 0x00000005a4057819 */ /* 0x000fe400000102a5 */
[----:B------:R-:W-:Y:S01]  /*e060*/  IADD3 R6, P2, PT, R0, R12, RZ ;  /* 0x0000000c00067210 */ /* 0x000fe20007f5e0ff */
[----:B------:R-:W-:-:S03]  /*e070*/  IMAD.X R13, R2, 0x1, R169, P1 ;  /* 0x00000001020d7824 */ /* 0x000fc600008e06a9 */
[-C--:B------:R-:W-:Y:S01]  /*e080*/  IADD3 R22, P1, PT, R6, R0.reuse, RZ ;  /* 0x0000000006167210 */ /* 0x080fe20007f3e0ff */
[----:B------:R-:W-:Y:S02]  /*e090*/  IMAD.X R7, R5, 0x1, R13, P2 ;  /* 0x0000000105077824 */ /* 0x000fe400010e060d */
[----:B------:R-:W-:Y:S01]  /*e0a0*/  @!P0 IMAD.MOV.U32 R171, RZ, RZ, R169 ;  /* 0x000000ffffab8224 */ /* 0x000fe200078e00a9 */
[----:B------:R-:W-:Y:S01]  /*e0b0*/  IADD3 R18, P2, PT, R22, R0, RZ ;  /* 0x0000000016127210 */ /* 0x000fe20007f5e0ff */
[----:B------:R-:W-:-:S03]  /*e0c0*/  IMAD.X R23, R7, 0x1, R5, P1 ;  /* 0x0000000107177824 */ /* 0x000fc600008e0605 */
        /* <DEDUP_REMOVED lines=8> */
[----:B------:R1:W-:Y:S02]  /*e150*/  @P0 STS.128 [R61+0x2000], RZ ;  /* 0x002000ff3d000388 */ /* 0x0003e40000000c00 */
[----:B------:R-:W-:Y:S01]  /*e160*/  @!P0 IADD3 R28, P1, PT, R24, R0, RZ ;  /* 0x00000000181c8210 */ /* 0x000fe20007f3e0ff */
[--C-:B------:R-:W-:Y:S01]  /*e170*/  IMAD.X R25, R17, 0x1, R5.reuse, P2 ;  /* 0x0000000111197824 */ /* 0x100fe200010e0605 */
[----:B------:R-:W-:Y:S01]  /*e180*/  @!PT LDS RZ, [RZ] ;  /* 0x00000000fffff984 */ /* 0x000fe20000000800 */
[----:B------:R-:W-:Y:S01]  /*e190*/  @!PT LDS RZ, [RZ] ;  /* 0x00000000fffff984 */ /* 0x000fe20000000800 */
[----:B------:R-:W-:Y:S01]  /*e1a0*/  @!PT LDS RZ, [RZ] ;  /* 0x00000000fffff984 */ /* 0x000fe20000000800 */
[----:B------:R1:W-:Y:S03]  /*e1b0*/  @!P0 LDGSTS.E.BYPASS.LTC128B.128 [R61+0x2800], desc[UR4][R12.64] ;  /* 0x028000000c3d8fae */ /* 0x0003e6000b981a04 */
[----:B------:R-:W-:Y:S01]  /*e1c0*/  @!P0 IMAD.X R29, R25, 0x1, R5, P1 ;  /* 0x00000001191d8824 */ /* 0x000fe200008e0605 */
        /* <DEDUP_REMOVED lines=32> */
.L_x_10071:
[----:B------:R-:W-:Y:S05]  /*e3d0*/  BSYNC.RECONVERGENT B1 ;  /* 0x0000000000017941 */ /* 0x000fea0003800200 */
.L_x_10070:
        /* <DEDUP_REMOVED lines=38> */
[-C--:B------:R-:W-:Y:S01]  /*e640*/  IADD3 R161, PT, PT, R4, R163.reuse, RZ ;  /* 0x000000a304a17210 */ /* 0x080fe20007ffe0ff */
[----:B------:R-:W-:Y:S01]  /*e650*/  LDSM.16.MT88.4 R92, [R163+0x6000] ;  /* 0x00600000a35c783b */ /* 0x000fe20000004200 */
[----:B------:R-:W-:-:S02]  /*e660*/  IADD3 R162, PT, PT, R3, R163, RZ ;  /* 0x000000a303a27210 */ /* 0x000fc40007ffe0ff */
[----:B------:R-:W-:Y:S01]  /*e670*/  IADD3 R160, PT, PT, R3, R161, RZ ;  /* 0x000000a103a07210 */ /* 0x000fe20007ffe0ff */
[----:B------:R-:W-:Y:S04]  /*e680*/  LDSM.16.MT88.4 R76, [R161+0x6000] ;  /* 0x00600000a14c783b */ /* 0x000fe80000004200 */
[----:B------:R-:W-:Y:S01]  /*e690*/  LDSM.16.MT88.4 R16, [R162+0x6800] ;  /* 0x00680000a210783b */ /* 0x000fe20000004200 */
[----:B-1----:R-:W-:Y:S02]  /*e6a0*/  FMNMX.FTZ R7, R2, R7, !PT ;  /* 0x0000000702077209 */ /* 0x002fe40007810000 */
[----:B---3--:R-:W-:-:S03]  /*e6b0*/  FMNMX.FTZ R5, R6, R5, !PT ;  /* 0x0000000506057209 */ /* 0x008fc60007810000 */
[----:B------:R-:W1:Y:S04]  /*e6c0*/  SHFL.BFLY PT, R0, R7, 0x1, 0x1f ;  /* 0x0c201f0007007f89 */ /* 0x000e6800000e0000 */
[----:B------:R-:W3:Y:S01]  /*e6d0*/  SHFL.BFLY PT, R2, R5, 0x1, 0x1f ;  /* 0x0c201f0005027f89 */ /* 0x000ee200000e0000 */
[----:B-1----:R-:W-:Y:S02]  /*e6e0*/  FMNMX.FTZ R0, R7, R0, !PT ;  /* 0x0000000007007209 */ /* 0x002fe40007810000 */
[----:B---3--:R-:W-:Y:S02]  /*e6f0*/  FMNMX.FTZ R2, R5, R2, !PT ;  /* 0x0000000205027209 */ /* 0x008fe40007810000 */
        /* <DEDUP_REMOVED lines=16> */
[----:B------:R-:W1:Y:S01]  /*e800*/  LDSM.16.MT88.4 R84, [R162+0x6000] ;  /* 0x00600000a254783b */ /* 0x000e620000004200 */
[----:B------:R-:W-:Y:S01]  /*e810*/  MUFU.EX2 R48, R48 ;  /* 0x0000003000307308 */ /* 0x000fe20000000800 */
[-C--:B------:R-:W-:Y:S01]  /*e820*/  FFMA.FTZ R36, R10, R22.reuse, -R25 ;  /* 0x000000160a247223 */ /* 0x080fe20000010819 */
[-CC-:B------:R-:W-:Y:S01]  /*e830*/  FFMA.FTZ R34, R72, R22.reuse, -R23.reuse ;  /* 0x0000001648227223 */ /* 0x180fe20000010817 */
[----:B------:R-:W2:Y:S01]  /*e840*/  LDSM.16.MT88.4 R8, [R163+0x6800] ;  /* 0x00680000a308783b */ /* 0x000ea20000004200 */
[-C--:B------:R-:W-:Y:S01]  /*e850*/  FFMA.FTZ R24, R74, R22.reuse, -R23 ;  /* 0x000000164a187223 */ /* 0x080fe20000010817 */
[-CC-:B------:R-:W-:Y:S01]  /*e860*/  FFMA.FTZ R35, R70, R22.reuse, -R25.reuse ;  /* 0x0000001646237223 */ /* 0x180fe20000010819 */
[-CC-:B------:R-:W-:Y:S01]  /*e870*/  FFMA.FTZ R28, R14, R22.reuse, -R25.reuse ;  /* 0x000000160e1c7223 */ /* 0x180fe20000010819 */
[-C--:B------:R-:W-:Y:S01]  /*e880*/  FFMA.FTZ R27, R88, R22.reuse, -R25 ;  /* 0x00000016581b7223 */ /* 0x080fe20000010819 */
[----:B------:R-:W3:Y:S01]  /*e890*/  MUFU.EX2 R41, R41 ;  /* 0x0000002900297308 */ /* 0x000ee20000000800 */
[-CC-:B------:R-:W-:Y:S01]  /*e8a0*/  FFMA.FTZ R3, R90, R22.reuse, -R23.reuse ;  /* 0x000000165a037223 */ /* 0x180fe20000010817 */
[----:B------:R-:W4:Y:S01]  /*e8b0*/  LDSM.16.MT88.4 R12, [R161+0x6800] ;  /* 0x00680000a10c783b */ /* 0x000f220000004200 */
        /* <DEDUP_REMOVED lines=11> */
[-C--:B------:R-:W-:Y:S01]  /*e970*/  FFMA.FTZ R49, R188, R22.reuse, -R23 ;  /* 0x00000016bc317223 */ /* 0x080fe20000010817 */
[--C-:B------:R-:W-:Y:S01]  /*e980*/  FFMA.FTZ R116, R116, R22, -R25.reuse ;  /* 0x0000001674747223 */ /* 0x100fe20000010819 */
[----:B------:R-:W5:Y:S01]  /*e990*/  MUFU.EX2 R33, R33 ;  /* 0x0000002100217308 */ /* 0x000f620000000800 */
        /* <DEDUP_REMOVED lines=46> */
[-C--:B------:R-:W-:Y:S01]  /*ec80*/  FFMA.FTZ R187, R21, R22.reuse, -R25 ;  /* 0x0000001615bb7223 */ /* 0x080fe20000010819 */
[----:B------:R-:W-:Y:S01]  /*ec90*/  MUFU.EX2 R31, R31 ;  /* 0x0000001f001f7308 */ /* 0x000fe20000000800 */
[----:B-----5:R-:W-:Y:S01]  /*eca0*/  F2FP.F16.F32.PACK_AB R70, R40, R37 ;  /* 0x000000252846723e */ /* 0x020fe200000000ff */
[----:B------:R-:W-:Y:S01]  /*ecb0*/  FFMA.FTZ R180, R20, R22, -R23 ;  /* 0x0000001614b47223 */ /* 0x000fe20000010817 */
[----:B------:R-:W-:-:S05]  /*ecc0*/  ISETP.GE.AND P0, PT, R57, R168, PT ;  /* 0x000000a83900720c */ /* 0x000fca0003f06270 */
        /* <DEDUP_REMOVED lines=21> */
[----:B-----5:R-:W-:-:S04]  /*ee20*/  F2FP.F16.F32.PACK_AB R7, R3, R24 ;  /* 0x000000180307723e */ /* 0x020fc800000000ff */
[----:B------:R-:W-:Y:S03]  /*ee30*/  MUFU.EX2 R39, R39 ;  /* 0x0000002700277308 */ /* 0x000fe60000000800 */
[C---:B--2---:R-:W-:Y:S05]  /*ee40*/  HMMA.16816.F32 R96, R4.reuse, R8, R96 ;  /* 0x000000080460723c */ /* 0x044fea0000001860 */
[----:B------:R-:W-:Y:S03]  /*ee50*/  MUFU.EX2 R54, R54 ;  /* 0x0000003600367308 */ /* 0x000fe60000000800 */
[C---:B------:R-:W-:Y:S01]  /*ee60*/  HMMA.16816.F32 R92, R4.reuse, R10, R92 ;  /* 0x0000000a045c723c */ /* 0x040fe2000000185c */
[----:B------:R-:W1:Y:S04]  /*ee70*/  LDSM.16.MT88.4 R8, [R160+0x6800] ;  /* 0x00680000a008783b */ /* 0x000e680000004200 */
[----:B------:R-:W-:Y:S03]  /*ee80*/  MUFU.EX2 R58, R58 ;  /* 0x0000003a003a7308 */ /* 0x000fe60000000800 */
[C---:B------:R-:W-:Y:S05]  /*ee90*/  HMMA.16816.F32 R88, R4.reuse, R16, R88 ;  /* 0x000000100458723c */ /* 0x040fea0000001858 */
[----:B------:R-:W2:Y:S03]  /*eea0*/  MUFU.EX2 R47, R47 ;  /* 0x0000002f002f7308 */ /* 0x000ea60000000800 */
[C---:B------:R-:W-:Y:S01]  /*eeb0*/  HMMA.16816.F32 R84, R4.reuse, R18, R84 ;  /* 0x000000120454723c */ /* 0x040fe20000001854 */
[----:B------:R-:W3:Y:S04]  /*eec0*/  LDSM.16.MT88.4 R16, [R163+0x7000] ;  /* 0x00700000a310783b */ /* 0x000ee80000004200 */
[----:B------:R-:W-:Y:S03]  /*eed0*/  MUFU.EX2 R45, R45 ;  /* 0x0000002d002d7308 */ /* 0x000fe60000000800 */
[C---:B----4-:R-:W-:Y:S05]  /*eee0*/  HMMA.16816.F32 R80, R4.reuse, R12, R80 ;  /* 0x0000000c0450723c */ /* 0x050fea0000001850 */
        /* <DEDUP_REMOVED lines=15> */
[----:B------:R-:W2:Y:S02]  /*efe0*/  MUFU.EX2 R53, R53 ;  /* 0x0000003500357308 */ /* 0x000ea40000000800 */
[C---:B------:R-:W-:Y:S01]  /*eff0*/  HMMA.16816.F32 R92, R4.reuse, R18, R92 ;  /* 0x00000012045c723c */ /* 0x040fe2000000185c */
[----:B------:R-:W3:Y:S05]  /*f000*/  LDSM.16.MT88.4 R16, [R160+0x7000] ;  /* 0x00700000a010783b */ /* 0x000eea0000004200 */
[----:B------:R-:W-:Y:S02]  /*f010*/  MUFU.EX2 R55, R55 ;  /* 0x0000003700377308 */ /* 0x000fe40000000800 */
[C---:B-----5:R-:W-:Y:S06]  /*f020*/  HMMA.16816.F32 R88, R4.reuse, R12, R88 ;  /* 0x0000000c0458723c */ /* 0x060fec0000001858 */
        /* <DEDUP_REMOVED lines=22> */
[----:B------:R-:W4:Y:S05]  /*f190*/  LDSM.16.MT88.4 R12, [R160+0x7800] ;  /* 0x00780000a00c783b */ /* 0x000f2a0000004200 */
[----:B------:R-:W-:Y:S02]  /*f1a0*/  MUFU.EX2 R65, R65 ;  /* 0x0000004100417308 */ /* 0x000fe40000000800 */
        /* <DEDUP_REMOVED lines=16> */
[----:B-1----:R-:W-:Y:S01]  /*f2b0*/  F2FP.F16.F32.PACK_AB R6, R148, R65 ;  /* 0x000000419406723e */ /* 0x002fe200000000ff */
[----:B------:R-:W1:Y:S01]  /*f2c0*/  MUFU.EX2 R132, R132 ;  /* 0x0000008400847308 */ /* 0x000e620000000800 */
[----:B------:R-:W-:-:S07]  /*f2d0*/  F2FP.F16.F32.PACK_AB R7, R138, R61 ;  /* 0x0000003d8a07723e */ /* 0x000fce00000000ff */
[C---:B-----5:R-:W-:Y:S01]  /*f2e0*/  HMMA.16816.F32 R96, R4.reuse, R8, R96 ;  /* 0x000000080460723c */ /* 0x060fe20000001860 */
[----:B------:R-:W-:Y:S07]  /*f2f0*/  MUFU.EX2 R109, R109 ;  /* 0x0000006d006d7308 */ /* 0x000fee0000000800 */
[C---:B------:R-:W-:Y:S01]  /*f300*/  HMMA.16816.F32 R92, R4.reuse, R10, R92 ;  /* 0x0000000a045c723c */ /* 0x040fe2000000185c */
[----:B------:R-:W4:Y:S01]  /*f310*/  LDSM.16.MT88.4 R8, [R160+0x8000] ;  /* 0x00800000a008783b */ /* 0x000f220000004200 */
[----:B------:R-:W5:Y:S06]  /*f320*/  MUFU.EX2 R128, R128 ;  /* 0x0000008000807308 */ /* 0x000f6c0000000800 */
[C---:B---3--:R-:W-:Y:S02]  /*f330*/  HMMA.16816.F32 R88, R4.reuse, R16, R88 ;  /* 0x000000100458723c */ /* 0x048fe40000001858 */
[----:B------:R-:W3:Y:S06]  /*f340*/  MUFU.EX2 R120, R120 ;  /* 0x0000007800787308 */ /* 0x000eec0000000800 */
[C---:B------:R-:W-:Y:S01]  /*f350*/  HMMA.16816.F32 R84, R4.reuse, R18, R84 ;  /* 0x000000120454723c */ /* 0x040fe20000001854 */
[----:B------:R-:W3:Y:S01]  /*f360*/  LDSM.16.MT88.4 R16, [R163+0x8800] ;  /* 0x00880000a310783b */ /* 0x000ee20000004200 */
        /* <DEDUP_REMOVED lines=13> */
[----:B-----5:R-:W-:Y:S02]  /*f440*/  F2FP.F16.F32.PACK_AB R6, R128, R109 ;  /* 0x0000006d8006723e */ /* 0x020fe400000000ff */
[----:B---3--:R-:W-:-:S03]  /*f450*/  F2FP.F16.F32.PACK_AB R7, R120, R67 ;  /* 0x000000437807723e */ /* 0x008fc600000000ff */
[----:B------:R-:W-:Y:S04]  /*f460*/  MUFU.EX2 R64, R64 ;  /* 0x0000004000407308 */ /* 0x000fe80000000800 */
[C---:B------:R-:W-:Y:S04]  /*f470*/  HMMA.16816.F32 R96, R4.reuse, R16, R96 ;  /* 0x000000100460723c */ /* 0x040fe80000001860 */
        /* <DEDUP_REMOVED lines=24> */
[C---:B--2---:R-:W-:Y:S04]  /*f600*/  HMMA.16816.F32 R96, R4.reuse, R12, R96 ;  /* 0x0000000c0460723c */ /* 0x044fe80000001860 */
[----:B------:R-:W2:Y:S04]  /*f610*/  MUFU.EX2 R180, R180 ;  /* 0x000000b400b47308 */ /* 0x000ea80000000800 */
[C---:B------:R-:W-:Y:S01]  /*f620*/  HMMA.16816.F32 R92, R4.reuse, R14, R92 ;  /* 0x0000000e045c723c */ /* 0x040fe2000000185c */
[----:B------:R-:W3:Y:S07]  /*f630*/  LDSM.16.MT88.4 R12, [R160+0x9000] ;  /* 0x00900000a00c783b */ /* 0x000eee0000004200 */
[----:B----4-:R-:W-:Y:S01]  /*f640*/  HMMA.16816.F32 R88, R4, R8, R88 ;  /* 0x000000080458723c */ /* 0x010fe20000001858 */
[----:B------:R-:W-:-:S04]  /*f650*/  FADD.FTZ R9, R37, R50 ;  /* 0x0000003225097221 */ /* 0x000fc80000010000 */
[----:B------:R-:W-:-:S03]  /*f660*/  FADD.FTZ R9, R40, R9 ;  /* 0x0000000928097221 */ /* 0x000fc60000010000 */
[----:B------:R-:W-:Y:S01]  /*f670*/  HMMA.16816.F32 R84, R4, R10, R84 ;  /* 0x0000000a0454723c */ /* 0x000fe20000001854 */
[----:B------:R-:W-:Y:S02]  /*f680*/  FADD.FTZ R36, R36, R9 ;  /* 0x0000000924247221 */ /* 0x000fe40000010000 */
[----:B------:R-:W4:Y:S02]  /*f690*/  LDSM.16.MT88.4 R8, [R163+0x9800] ;  /* 0x00980000a308783b */ /* 0x000f240000004200 */
[----:B------:R-:W-:-:S03]  /*f6a0*/  FADD.FTZ R35, R35, R36 ;  /* 0x0000002423237221 */ /* 0x000fc60000010000 */
[----:B-----5:R-:W-:Y:S01]  /*f6b0*/  HMMA.16816.F32 R80, R4, R16, R80 ;  /* 0x000000100450723c */ /* 0x020fe20000001850 */
[----:B------:R-:W-:Y:S01]  /*f6c0*/  FADD.FTZ R16, R24, R31 ;  /* 0x0000001f18107221 */ /* 0x000fe20000010000 */
[----:B------:R-:W-:-:S03]  /*f6d0*/  FADD.FTZ R28, R28, R35 ;  /* 0x000000231c1c7221 */ /* 0x000fc60000010000 */
[----:B------:R-:W-:Y:S01]  /*f6e0*/  FADD.FTZ R16, R3, R16 ;  /* 0x0000001003107221 */ /* 0x000fe20000010000 */
[----:B------:R-:W-:Y:S02]  /*f6f0*/  FADD.FTZ R27, R27, R28 ;  /* 0x0000001c1b1b7221 */ /* 0x000fe40000010000 */
[----:B------:R-:W-:Y:S01]  /*f700*/  HMMA.16816.F32 R76, R4, R18, R76 ;  /* 0x00000012044c723c */ /* 0x000fe2000000184c */
[----:B------:R-:W-:Y:S01]  /*f710*/  FADD.FTZ R29, R29, R16 ;  /* 0x000000101d1d7221 */ /* 0x000fe20000010000 */
[----:B------:R-:W-:Y:S01]  /*f720*/  FADD.FTZ R58, R58, R27 ;  /* 0x0000001b3a3a7221 */ /* 0x000fe20000010000 */
[----:B------:R-:W5:Y:S02]  /*f730*/  LDSM.16.MT88.4 R16, [R162+0x9800] ;  /* 0x00980000a210783b */ /* 0x000f640000004200 */
        /* <DEDUP_REMOVED lines=17> */
[----:B-1----:R-:W-:-:S02]  /*f850*/  F2FP.F16.F32.PACK_AB R6, R187, R26 ;  /* 0x0000001abb06723e */ /* 0x002fc400000000ff */
[----:B------:R-:W-:Y:S01]  /*f860*/  FADD.FTZ R126, R126, R49 ;  /* 0x000000317e7e7221 */ /* 0x000fe20000010000 */
[----:B------:R-:W-:Y:S01]  /*f870*/  FADD.FTZ R124, R124, R55 ;  /* 0x000000377c7c7221 */ /* 0x000fe20000010000 */
[----:B--2---:R-:W-:Y:S02]  /*f880*/  F2FP.F16.F32.PACK_AB R7, R180, R41 ;  /* 0x00000029b407723e */ /* 0x004fe400000000ff */
        /* <DEDUP_REMOVED lines=15> */
[----:B-----5:R-:W-:Y:S02]  /*f980*/  HMMA.16816.F32 R88, R4, R16, R88 ;  /* 0x000000100458723c */ /* 0x020fe40000001858 */
        /* <DEDUP_REMOVED lines=25> */
[----:B------:R-:W-:-:S04]  /*fb20*/  NOP ;  /* 0x0000000000007918 */ /* 0x000fc80000000000 */
[----:B------:R-:W-:-:S15]  /*fb30*/  @!P0 BRA `(.L_x_10075) ;  /* 0x0000003800848947 */ /* 0x000fde0003800000 */
[----:B------:R-:W-:Y:S01]  /*fb40*/  ISETP.NE.U32.AND P0, PT, R122, RZ, PT ;  /* 0x000000ff7a00720c */ /* 0x000fe20003f05070 */
[----:B------:R-:W-:Y:S02]  /*fb50*/  IMAD.MOV.U32 R105, RZ, RZ, R0 ;  /* 0x000000ffff697224 */ /* 0x000fe400078e0000 */
[----:B------:R-:W-:Y:S01]  /*fb60*/  IMAD.MOV.U32 R103, RZ, RZ, R2 ;  /* 0x000000ffff677224 */ /* 0x000fe200078e0002 */
[----:B------:R-:W-:-:S13]  /*fb70*/  ISETP.NE.AND.EX P4, PT, R123, RZ, PT, P0 ;  /* 0x000000ff7b00720c */ /* 0x000fda0003f85300 */
.L_x_10082:
        /* <DEDUP_REMOVED lines=78> */
.L_x_10077:
[----:B------:R-:W-:Y:S05]  /*10060*/  BSYNC.RECONVERGENT B0 ;  /* 0x0000000000007941 */ /* 0x000fea0003800200 */
.L_x_10076:
[----:B------:R-:W1:Y:S01]  /*10070*/  S2UR UR7, SR_CgaCtaId ;  /* 0x00000000000779c3 */ /* 0x000e620000008800 */
[----:B------:R-:W-:Y:S01]  /*10080*/  SHF.L.U32 R2, R0, 0x3, RZ ;  /* 0x0000000300027819 */ /* 0x000fe200000006ff */
[----:B------:R-:W-:Y:S01]  /*10090*/  UMOV UR9, 0x400 ;  /* 0x0000040000097882 */ /* 0x000fe20000000000 */
[----:B------:R-:W-:Y:S01]  /*100a0*/  SHF.L.U32 R5, R166, 0x5, RZ ;  /* 0x00000005a6057819 */ /* 0x000fe200000006ff */
[----:B------:R-:W-:Y:S01]  /*100b0*/  BSSY.RECONVERGENT B1, `(.L_x_10078) ;  /* 0x00001af000017945 */ /* 0x000fe20003800200 */
        /* <DEDUP_REMOVED lines=8> */
[----:B------:R-:W-:Y:S02]  /*10140*/  IADD3 R6, P2, PT, R8, R5, RZ ;  /* 0x0000000508067210 */ /* 0x000fe40007f5e0ff */
[----:B------:R-:W-:Y:S01]  /*10150*/  IADD3.X R9, PT, PT, R0, R173, RZ, P1, !PT ;  /* 0x000000ad00097210 */ /* 0x000fe20000ffe4ff */
[----:B-1----:R-:W-:Y:S01]  /*10160*/  ULEA UR6, UR7, UR9, 0x18 ;  /* 0x0000000907067291 */ /* 0x002fe2000f8ec0ff */
[-C--:B------:R-:W-:Y:S02]  /*10170*/  IADD3 R10, P1, PT, R6, R5.reuse, RZ ;  /* 0x00000005060a7210 */ /* 0x080fe40007f3e0ff */
[-C--:B------:R-:W-:Y:S02]  /*10180*/  IADD3.X R7, PT, PT, R9, R0.reuse, RZ, P2, !PT ;  /* 0x0000000009077210 */ /* 0x080fe400017fe4ff */
[-C--:B------:R-:W-:Y:S02]  /*10190*/  IADD3 R14, P2, PT, R10, R5.reuse, RZ ;  /* 0x000000050a0e7210 */ /* 0x080fe40007f5e0ff */
[----:B------:R-:W-:Y:S02]  /*101a0*/  LEA R3, R2, UR6, 0x1 ;  /* 0x0000000602037c11 */ /* 0x000fe4000f8e08ff */
[-C--:B------:R-:W-:Y:S02]  /*101b0*/  IADD3.X R11, PT, PT, R7, R0.reuse, RZ, P1, !PT ;  /* 0x00000000070b7210 */ /* 0x080fe40000ffe4ff */
[-C--:B------:R-:W-:Y:S01]  /*101c0*/  IADD3 R12, P1, PT, R14, R5.reuse, RZ ;  /* 0x000000050e0c7210 */ /* 0x080fe20007f3e0ff */
[----:B------:R-:W-:Y:S01]  /*101d0*/  @!PT LDS RZ, [RZ] ;  /* 0x00000000fffff984 */ /* 0x000fe20000000800 */
[----:B------:R-:W-:Y:S01]  /*101e0*/  @!PT LDS RZ, [RZ] ;  /* 0x00000000fffff984 */ /* 0x000fe20000000800 */
[----:B------:R-:W-:Y:S01]  /*101f0*/  @!PT LDS RZ, [RZ] ;  /* 0x00000000fffff984 */ /* 0x000fe20000000800 */
[----:B------:R-:W-:Y:S01]  /*10200*/  @!P0 LDGSTS.E.BYPASS.LTC128B.128 [R3+0x6000], desc[UR4][R172.64] ;  /* 0x06000000ac038fae */ /* 0x000fe2000b981a04 */
[-C--:B------:R-:W-:Y:S02]  /*10210*/  IADD3.X R15, PT, PT, R11, R0.reuse, RZ, P2, !PT ;  /* 0x000000000b0f7210 */ /* 0x080fe400017fe4ff */
[-C--:B------:R-:W-:Y:S02]  /*10220*/  IADD3 R4, P2, PT, R12, R5.reuse, RZ ;  /* 0x000000050c047210 */ /* 0x080fe40007f5e0ff */
[-C--:B------:R-:W-:Y:S02]  /*10230*/  IADD3.X R13, PT, PT, R15, R0.reuse, RZ, P1, !PT ;  /* 0x000000000f0d7210 */ /* 0x080fe40000ffe4ff */
[----:B------:R-:W-:Y:S01]  /*10240*/  @!P0 IADD3 R16, P1, PT, R4, R5, RZ ;  /* 0x0000000504108210 */ /* 0x000fe20007f3e0ff */
[----:B------:R-:W-:Y:S01]  /*10250*/  @P0 STS.128 [R3+0x6000], RZ ;  /* 0x006000ff03000388 */ /* 0x000fe20000000c00 */
[-C--:B------:R-:W-:Y:S02]  /*10260*/  IADD3.X R5, PT, PT, R13, R0.reuse, RZ, P2, !PT ;  /* 0x000000000d057210 */ /* 0x080fe400017fe4ff */
[----:B------:R-:W-:Y:S02]  /*10270*/  IADD3 R177, PT, PT, R177, -0x1, RZ ;  /* 0xffffffffb1b17810 */ /* 0x000fe40007ffe0ff */
[----:B------:R-:W-:Y:S02]  /*10280*/  @!P0 IADD3.X R17, PT, PT, R5, R0, RZ, P1, !PT ;  /* 0x0000000005118210 */ /* 0x000fe40000ffe4ff */
        /* <DEDUP_REMOVED lines=36> */
[----:B------:R-:W-:Y:S08]  /*104d0*/  LDSM.16.M88.4 R108, [R159] ;  /* 0x000000009f6c783b */ /* 0x000ff00000000200 */
[----:B------:R-:W1:Y:S08]  /*104e0*/  LDSM.16.M88.4 R112, [R158+0x2000] ;  /* 0x002000009e70783b */ /* 0x000e700000000200 */
[----:B------:R-:W3:Y:S08]  /*104f0*/  LDSM.16.M88.4 R116, [R158+0x2800] ;  /* 0x002800009e74783b */ /* 0x000ef00000000200 */
[----:B------:R-:W4:Y:S08]  /*10500*/  LDSM.16.M88.4 R120, [R158+0x3000] ;  /* 0x003000009e78783b */ /* 0x000f300000000200 */
[----:B------:R-:W5:Y:S08]  /*10510*/  LDSM.16.M88.4 R124, [R158+0x3800] ;  /* 0x003800009e7c783b */ /* 0x000f700000000200 */
[----:B------:R-:W5:Y:S01]  /*10520*/  LDSM.16.M88.4 R128, [R158+0x4000] ;  /* 0x004000009e80783b */ /* 0x000f620000000200 */
[C---:B-1----:R-:W-:Y:S07]  /*10530*/  HMMA.16816.F32 R4, R108.reuse, R112, RZ ;  /* 0x000000706c04723c */ /* 0x042fee00000018ff */
[----:B------:R-:W1:Y:S01]  /*10540*/  LDSM.16.M88.4 R132, [R158+0x4800] ;  /* 0x004800009e84783b */ /* 0x000e620000000200 */
[C---:B------:R-:W-:Y:S07]  /*10550*/  HMMA.16816.F32 R8, R108.reuse, R114, RZ ;  /* 0x000000726c08723c */ /* 0x040fee00000018ff */
[----:B------:R-:W1:Y:S01]  /*10560*/  LDSM.16.M88.4 R136, [R158+0x5000] ;  /* 0x005000009e88783b */ /* 0x000e620000000200 */
[C---:B---3--:R-:W-:Y:S07]  /*10570*/  HMMA.16816.F32 R12, R108.reuse, R116, RZ ;  /* 0x000000746c0c723c */ /* 0x048fee00000018ff */
[----:B------:R-:W3:Y:S01]  /*10580*/  LDSM.16.M88.4 R64, [R158+0x5800] ;  /* 0x005800009e40783b */ /* 0x000ee20000000200 */
[C---:B--2---:R-:W-:Y:S07]  /*10590*/  HMMA.16816.F32 R16, R108.reuse, R118, RZ ;  /* 0x000000766c10723c */ /* 0x044fee00000018ff */
[----:B------:R-:W-:Y:S01]  /*105a0*/  LDSM.16.M88.4 R140, [R157] ;  /* 0x000000009d8c783b */ /* 0x000fe20000000200 */
[C---:B----4-:R-:W-:Y:S07]  /*105b0*/  HMMA.16816.F32 R20, R108.reuse, R120, RZ ;  /* 0x000000786c14723c */ /* 0x050fee00000018ff */
[----:B------:R-:W2:Y:S01]  /*105c0*/  LDSM.16.M88.4 R144, [R106+0x2000] ;  /* 0x002000006a90783b */ /* 0x000ea20000000200 */
[C---:B------:R-:W-:Y:S07]  /*105d0*/  HMMA.16816.F32 R24, R108.reuse, R122, RZ ;  /* 0x0000007a6c18723c */ /* 0x040fee00000018ff */
[----:B------:R-:W4:Y:S01]  /*105e0*/  LDSM.16.M88.4 R148, [R106+0x2800] ;  /* 0x002800006a94783b */ /* 0x000f220000000200 */
[C---:B-----5:R-:W-:Y:S07]  /*105f0*/  HMMA.16816.F32 R28, R108.reuse, R124, RZ ;  /* 0x0000007c6c1c723c */ /* 0x060fee00000018ff */
[----:B------:R-:W5:Y:S04]  /*10600*/  LD.E R0, desc[UR4][R100.64+0x18c] ;  /* 0x00018c0464007980 */ /* 0x000f68000c101900 */
[----:B------:R-:W0:Y:S01]  /*10610*/  LDGDEPBAR ;  /* 0x00000000000079af */ /* 0x000e220000000000 */
[C---:B------:R-:W-:Y:S07]  /*10620*/  HMMA.16816.F32 R32, R108.reuse, R126, RZ ;  /* 0x0000007e6c20723c */ /* 0x040fee00000018ff */
[----:B------:R-:W4:Y:S01]  /*10630*/  LDSM.16.M88.4 R152, [R106+0x3000] ;  /* 0x003000006a98783b */ /* 0x000f220000000200 */
[C---:B------:R-:W-:Y:S07]  /*10640*/  HMMA.16816.F32 R36, R108.reuse, R128, RZ ;  /* 0x000000806c24723c */ /* 0x040fee00000018ff */
[----:B------:R-:W-:Y:S01]  /*10650*/  LDSM.16.M88.4 R112, [R106+0x4000] ;  /* 0x004000006a70783b */ /* 0x000fe20000000200 */
[C---:B------:R-:W-:Y:S07]  /*10660*/  HMMA.16816.F32 R40, R108.reuse, R130, RZ ;  /* 0x000000826c28723c */ /* 0x040fee00000018ff */
[----:B------:R-:W-:Y:S01]  /*10670*/  LDSM.16.M88.4 R116, [R106+0x4800] ;  /* 0x004800006a74783b */ /* 0x000fe20000000200 */
[C---:B-1----:R-:W-:Y:S07]  /*10680*/  HMMA.16816.F32 R44, R108.reuse, R132, RZ ;  /* 0x000000846c2c723c */ /* 0x042fee00000018ff */
[----:B------:R-:W-:Y:S01]  /*10690*/  LDSM.16.M88.4 R120, [R106+0x5000] ;  /* 0x005000006a78783b */ /* 0x000fe20000000200 */
[C---:B------:R-:W-:Y:S07]  /*106a0*/  HMMA.16816.F32 R48, R108.reuse, R134, RZ ;  /* 0x000000866c30723c */ /* 0x040fee00000018ff */
[----:B------:R-:W-:Y:S01]  /*106b0*/  LDSM.16.M88.4 R124, [R106+0x5800] ;  /* 0x005800006a7c783b */ /* 0x000fe20000000200 */
[C---:B------:R-:W-:Y:S07]  /*106c0*/  HMMA.16816.F32 R52, R108.reuse, R136, RZ ;  /* 0x000000886c34723c */ /* 0x040fee00000018ff */
[----:B------:R-:W-:Y:S01]  /*106d0*/  LDSM.16.M88.4 R128, [R104+0x3800] ;  /* 0x003800006880783b */ /* 0x000fe20000000200 */
[C---:B------:R-:W-:Y:S07]  /*106e0*/  HMMA.16816.F32 R56, R108.reuse, R138, RZ ;  /* 0x0000008a6c38723c */ /* 0x040fee00000018ff */
[----:B------:R-:W-:Y:S01]  /*106f0*/  LDSM.16.M88.4 R132, [R102+0x2000] ;  /* 0x002000006684783b */ /* 0x000fe20000000200 */
[C---:B---3--:R-:W-:Y:S08]  /*10700*/  HMMA.16816.F32 R60, R108.reuse, R64, RZ ;  /* 0x000000406c3c723c */ /* 0x048ff000000018ff */
[----:B------:R-:W-:Y:S01]  /*10710*/  HMMA.16816.F32 R64, R108, R66, RZ ;  /* 0x000000426c40723c */ /* 0x000fe200000018ff */
[----:B------:R-:W1:Y:S07]  /*10720*/  LDSM.16.M88.4 R108, [R106+0x3800] ;  /* 0x003800006a6c783b */ /* 0x000e6e0000000200 */
[C---:B--2---:R-:W-:Y:S08]  /*10730*/  HMMA.16816.F32 R4, R140.reuse, R144, R4 ;  /* 0x000000908c04723c */ /* 0x044ff00000001804 */
[C---:B------:R-:W-:Y:S08]  /*10740*/  HMMA.16816.F32 R8, R140.reuse, R146, R8 ;  /* 0x000000928c08723c */ /* 0x040ff00000001808 */
[C---:B----4-:R-:W-:Y:S08]  /*10750*/  HMMA.16816.F32 R12, R140.reuse, R148, R12 ;  /* 0x000000948c0c723c */ /* 0x050ff0000000180c */
        /* <DEDUP_REMOVED lines=33> */
[C---:B------:R-:W-:Y:S08]  /*10970*/  HMMA.16816.F32 R48, R108.reuse, R114, R48 ;  /* 0x000000726c30723c */ /* 0x040ff00000001830 */
        /* <DEDUP_REMOVED lines=10> */
[-C--:B------:R-:W-:Y:S01]  /*10a20*/  FMUL.FTZ R152, R7, R0.reuse ;  /* 0x0000000007987220 */ /* 0x080fe20000410000 */
[----:B------:R-:W2:Y:S01]  /*10a30*/  MUFU.TANH R119, R2 ;  /* 0x0000000200777308 */ /* 0x000ea20000002400 */
[----:B------:R-:W3:Y:S03]  /*10a40*/  LDSM.16.M88.4 R4, [R102+0x3000] ;  /* 0x003000006604783b */ /* 0x000ee60000000200 */
[-C--:B------:R-:W-:Y:S01]  /*10a50*/  FMUL.FTZ R9, R9, R0.reuse ;  /* 0x0000000009097220 */ /* 0x080fe20000410000 */
[-C--:B------:R-:W-:Y:S01]  /*10a60*/  FMUL.FTZ R10, R10, R0.reuse ;  /* 0x000000000a0a7220 */ /* 0x080fe20000410000 */
[-C--:B------:R-:W-:Y:S01]  /*10a70*/  FMUL.FTZ R11, R11, R0.reuse ;  /* 0x000000000b0b7220 */ /* 0x080fe20000410000 */
[-C--:B------:R-:W-:Y:S03]  /*10a80*/  FMUL.FTZ R186, R8, R0.reuse ;  /* 0x0000000008ba7220 */ /* 0x080fe60000410000 */
[----:B------:R-:W4:Y:S01]  /*10a90*/  MUFU.TANH R123, R9 ;  /* 0x00000009007b7308 */ /* 0x000f220000002400 */
        /* <DEDUP_REMOVED lines=13> */
[----:B-----5:R-:W5:Y:S01]  /*10b70*/  LDSM.16.M88.4 R8, [R102+0x3800] ;  /* 0x003800006608783b */ /* 0x020f620000000200 */
[C---:B---3--:R-:W-:Y:S03]  /*10b80*/  HMMA.16816.F32 R20, R128.reuse, R4, R20 ;  /* 0x000000048014723c */ /* 0x048fe60000001814 */
[-C--:B------:R-:W-:Y:S05]  /*10b90*/  FMUL.FTZ R19, R19, R0.reuse ;  /* 0x0000000013137220 */ /* 0x080fea0000410000 */
[----:B------:R-:W3:Y:S01]  /*10ba0*/  MUFU.TANH R152, R152 ;  /* 0x0000009800987308 */ /* 0x000ee20000002400 */
[C---:B------:R-:W-:Y:S01]  /*10bb0*/  HMMA.16816.F32 R24, R128.reuse, R6, R24 ;  /* 0x000000068018723c */ /* 0x040fe20000001818 */
[----:B------:R-:W2:Y:S08]  /*10bc0*/  LDSM.16.M88.4 R4, [R102+0x4000] ;  /* 0x004000006604783b */ /* 0x000eb00000000200 */
        /* <DEDUP_REMOVED lines=10> */
[-C--:B------:R-:W-:Y:S09]  /*10c70*/  FMUL.FTZ R27, R27, R0.reuse ;  /* 0x000000001b1b7220 */ /* 0x080ff20000410000 */
        /* <DEDUP_REMOVED lines=61> */
[----:B------:R1:W1:Y:S01]  /*11050*/  MUFU.TANH R243, R23 ;  /* 0x0000001700f37308 */ /* 0x0002620000002400 */
[-C--:B----4-:R-:W-:Y:S01]  /*11060*/  FMUL.FTZ R43, R60, R0.reuse ;  /* 0x000000003c2b7220 */ /* 0x090fe20000410000 */
[-C--:B------:R-:W-:Y:S08]  /*11070*/  FMUL.FTZ R39, R62, R0.reuse ;  /* 0x000000003e277220 */ /* 0x080ff00000410000 */
[----:B------:R-:W4:Y:S01]  /*11080*/  MUFU.TANH R245, R245 ;  /* 0x000000f500f57308 */ /* 0x000f220000002400 */
        /* <DEDUP_REMOVED lines=101> */
[-C--:B-1----:R-:W-:Y:S02]  /*116e0*/  LEA.HI.X.SX32 R19, R13, R185.reuse, 0x2, P2 ;  /* 0x000000b90d137211 */ /* 0x082fe400010f16ff */
        /* <DEDUP_REMOVED lines=17> */
.L_x_10081:
[----:B------:R-:W-:Y:S05]  /*11800*/  BSYNC.RECONVERGENT B0 ;  /* 0x0000000000007941 */ /* 0x000fea0003800200 */
.L_x_10080:
        /* <DEDUP_REMOVED lines=57> */
.L_x_10079:
[----:B------:R-:W-:Y:S05]  /*11ba0*/  BSYNC.RECONVERGENT B1 ;  /* 0x0000000000017941 */ /* 0x000fea0003800200 */
.L_x_10078:
[----:B--2---:R-:W2:Y:S01]  /*11bb0*/  LD.E R3, desc[UR4][R100.64+0xdc] ;  /* 0x0000dc0464037980 */ /* 0x004ea2000c101900 */
        /* <DEDUP_REMOVED lines=41> */
[----:B------:R-:W3:Y:S01]  /*11e50*/  SHFL.BFLY PT, R0, R7, 0x2, 0x1f ;  /* 0x0c401f0007007f89 */ /* 0x000ee200000e0000 */
[----:B-1----:R-:W-:Y:S02]  /*11e60*/  FMNMX.FTZ R9, R11, R2, !PT ;  /* 0x000000020b097209 */ /* 0x002fe40007810000 */
[----:B---3--:R-:W-:Y:S05]  /*11e70*/  FMNMX.FTZ R5, R7, R0, !PT ;  /* 0x0000000007057209 */ /* 0x008fea0007810000 */
[----:B------:R-:W1:Y:S08]  /*11e80*/  SHFL.BFLY PT, R2, R9, 0x1, 0x1f ;  /* 0x0c201f0009027f89 */ /* 0x000e7000000e0000 */
[----:B------:R-:W3:Y:S01]  /*11e90*/  SHFL.BFLY PT, R0, R5, 0x1, 0x1f ;  /* 0x0c201f0005007f89 */ /* 0x000ee200000e0000 */
[----:B-1----:R-:W-:Y:S02]  /*11ea0*/  FMNMX.FTZ R2, R9, R2, !PT ;  /* 0x0000000209027209 */ /* 0x002fe40007810000 */
[----:B---3--:R-:W-:Y:S02]  /*11eb0*/  FMNMX.FTZ R0, R5, R0, !PT ;  /* 0x0000000005007209 */ /* 0x008fe40007810000 */
[----:B------:R-:W-:Y:S03]  /*11ec0*/  FSETP.NEU.FTZ.AND P0, PT, R2, -INF , PT ;  /* 0xff8000000200780b */ /* 0x000fe60003f1d000 */
[----:B------:R-:W-:Y:S01]  /*11ed0*/  FADD.FTZ R4, -R0, R105 ;  /* 0x0000006900047221 */ /* 0x000fe20000010100 */
[C---:B--2---:R-:W-:Y:S01]  /*11ee0*/  FMUL.FTZ R108, R3.reuse, R2 ;  /* 0x00000002036c7220 */ /* 0x044fe20000410000 */
        /* <DEDUP_REMOVED lines=41> */
[----:B------:R-:W-:Y:S01]  /*12180*/  FMUL.FTZ R27, R41, R79 ;  /* 0x0000004f291b7220 */ /* 0x000fe20000410000 */
[C---:B------:R-:W-:Y:S01]  /*12190*/  FMUL.FTZ R24, R40.reuse, R76 ;  /* 0x0000004c28187220 */ /* 0x040fe20000410000 */
[----:B------:R-:W-:Y:S01]  /*121a0*/  FMUL.FTZ R25, R40, R77 ;  /* 0x0000004d28197220 */ /* 0x000fe20000410000 */
[-C--:B------:R-:W-:Y:S03]  /*121b0*/  FFMA.FTZ R77, R237, R3.reuse, -R66 ;  /* 0x00000003ed4d7223 */ /* 0x080fe60000010842 */
[----:B------:R-:W1:Y:S01]  /*121c0*/  MUFU.EX2 R103, R103 ;  /* 0x0000006700677308 */ /* 0x000e620000000800 */
[-CC-:B------:R-:W-:Y:S01]  /*121d0*/  FFMA.FTZ R76, R111, R3.reuse, -R108.reuse ;  /* 0x000000036f4c7223 */ /* 0x180fe2000001086c */
[-C--:B------:R-:W-:Y:S01]  /*121e0*/  FFMA.FTZ R69, R251, R3.reuse, -R108 ;  /* 0x00000003fb457223 */ /* 0x080fe2000001086c */
[-CC-:B------:R-:W-:Y:S01]  /*121f0*/  FFMA.FTZ R78, R239, R3.reuse, -R66.reuse ;  /* 0x00000003ef4e7223 */ /* 0x180fe20000010842 */
[-C--:B------:R-:W-:Y:S01]  /*12200*/  FFMA.FTZ R98, R221, R3.reuse, -R66 ;  /* 0x00000003dd627223 */ /* 0x080fe20000010842 */
[-C--:B------:R-:W-:Y:S01]  /*12210*/  FFMA.FTZ R117, R201, R3.reuse, -R108 ;  /* 0x00000003c9757223 */ /* 0x080fe2000001086c */
[-CC-:B------:R-:W-:Y:S01]  /*12220*/  FFMA.FTZ R119, R199, R3.reuse, -R66.reuse ;  /* 0x00000003c7777223 */ /* 0x180fe20000010842 */
[-C--:B------:R-:W-:Y:S03]  /*12230*/  FFMA.FTZ R126, R195, R3.reuse, -R66 ;  /* 0x00000003c37e7223 */ /* 0x080fe60000010842 */
[----:B------:R-:W2:Y:S01]  /*12240*/  MUFU.EX2 R114, R114 ;  /* 0x0000007200727308 */ /* 0x000ea20000000800 */
[-CC-:B------:R-:W-:Y:S01]  /*12250*/  FFMA.FTZ R121, R197, R3.reuse, -R108.reuse ;  /* 0x00000003c5797223 */ /* 0x180fe2000001086c */
[-C--:B------:R-:W-:Y:S01]  /*12260*/  FFMA.FTZ R128, R191, R3.reuse, -R108 ;  /* 0x00000003bf807223 */ /* 0x080fe2000001086c */
[-CC-:B------:R-:W-:Y:S01]  /*12270*/  FFMA.FTZ R123, R193, R3.reuse, -R66.reuse ;  /* 0x00000003c17b7223 */ /* 0x180fe20000010842 */
[-CC-:B------:R-:W-:Y:S01]  /*12280*/  FFMA.FTZ R130, R189, R3.reuse, -R66.reuse ;  /* 0x00000003bd827223 */ /* 0x180fe20000010842 */
[-C--:B------:R-:W-:Y:S01]  /*12290*/  FFMA.FTZ R87, R148, R3.reuse, -R66 ;  /* 0x0000000394577223 */ /* 0x080fe20000010842 */
[-C--:B------:R-:W-:Y:S01]  /*122a0*/  FFMA.FTZ R68, R249, R3.reuse, -R108 ;  /* 0x00000003f9447223 */ /* 0x080fe2000001086c */
[--C-:B------:R-:W-:Y:S03]  /*122b0*/  FFMA.FTZ R70, R247, R3, -R66.reuse ;  /* 0x00000003f7467223 */ /* 0x100fe60000010842 */
[----:B------:R-:W-:Y:S01]  /*122c0*/  MUFU.EX2 R110, R110 ;  /* 0x0000006e006e7308 */ /* 0x000fe20000000800 */
[----:B-1----:R-:W-:Y:S01]  /*122d0*/  F2FP.F16.F32.PACK_AB R44, R103, R105 ;  /* 0x00000069672c723e */ /* 0x002fe200000000ff */
[----:B------:R-:W-:Y:S01]  /*122e0*/  FFMA.FTZ R105, R40, R187, R105 ;  /* 0x000000bb28697223 */ /* 0x000fe20000010069 */
[-CC-:B------:R-:W-:Y:S01]  /*122f0*/  FFMA.FTZ R71, R243, R3.reuse, -R66.reuse ;  /* 0x00000003f3477223 */ /* 0x180fe20000010842 */
[-C--:B------:R-:W-:Y:S01]  /*12300*/  FFMA.FTZ R96, R227, R3.reuse, -R66 ;  /* 0x00000003e3607223 */ /* 0x080fe20000010842 */
[-C--:B------:R-:W-:Y:S01]  /*12310*/  FFMA.FTZ R116, R219, R3.reuse, -R108 ;  /* 0x00000003db747223 */ /* 0x080fe2000001086c */
[-CC-:B------:R-:W-:Y:S01]  /*12320*/  FFMA.FTZ R111, R215, R3.reuse, -R66.reuse ;  /* 0x00000003d76f7223 */ /* 0x180fe20000010842 */
[-C--:B------:R-:W-:Y:S03]  /*12330*/  FFMA.FTZ R118, R211, R3.reuse, -R66 ;  /* 0x00000003d3767223 */ /* 0x080fe60000010842 */
[----:B------:R-:W1:Y:S01]  /*12340*/  MUFU.EX2 R67, R67 ;  /* 0x0000004300437308 */ /* 0x000e620000000800 */
[C---:B--2---:R-:W-:Y:S01]  /*12350*/  F2FP.F16.F32.PACK_AB R45, R42.reuse, R114 ;  /* 0x000000722a2d723e */ /* 0x044fe200000000ff */
[----:B------:R-:W-:Y:S01]  /*12360*/  FFMA.FTZ R114, R41, R180, R114 ;  /* 0x000000b429727223 */ /* 0x000fe20000010072 */
[-C--:B------:R-:W-:Y:S01]  /*12370*/  FFMA.FTZ R120, R207, R3.reuse, -R108 ;  /* 0x00000003cf787223 */ /* 0x080fe2000001086c */
[-C--:B------:R-:W-:Y:S01]  /*12380*/  FFMA.FTZ R122, R205, R3.reuse, -R66 ;  /* 0x00000003cd7a7223 */ /* 0x080fe20000010842 */
[-C--:B------:R-:W-:Y:S01]  /*12390*/  FFMA.FTZ R132, R155, R3.reuse, -R108 ;  /* 0x000000039b847223 */ /* 0x080fe2000001086c */
[----:B------:R-:W-:Y:S01]  /*123a0*/  FADD.FTZ R93, R42, R114 ;  /* 0x000000722a5d7221 */ /* 0x000fe20000010000 */
[-C--:B------:R-:W-:Y:S03]  /*123b0*/  FFMA.FTZ R125, R153, R3.reuse, -R108 ;  /* 0x00000003997d7223 */ /* 0x080fe6000001086c */
[----:B------:R-:W2:Y:S01]  /*123c0*/  MUFU.EX2 R65, R65 ;  /* 0x0000004100417308 */ /* 0x000ea20000000800 */
[-CC-:B------:R-:W-:Y:S01]  /*123d0*/  FFMA.FTZ R127, R151, R3.reuse, -R66.reuse ;  /* 0x00000003977f7223 */ /* 0x180fe20000010842 */
[-CC-:B------:R-:W-:Y:S01]  /*123e0*/  FFMA.FTZ R134, R147, R3.reuse, -R66.reuse ;  /* 0x0000000393867223 */ /* 0x180fe20000010842 */
[-CC-:B------:R-:W-:Y:S01]  /*123f0*/  FFMA.FTZ R39, R39, R3.reuse, -R66.reuse ;  /* 0x0000000327277223 */ /* 0x180fe20000010842 */
[-CC-:B------:R-:W-:Y:S01]  /*12400*/  FFMA.FTZ R38, R38, R3.reuse, -R66.reuse ;  /* 0x0000000326267223 */ /* 0x180fe20000010842 */
[----:B------:R-:W-:Y:S01]  /*12410*/  FFMA.FTZ R37, R37, R3, -R66 ;  /* 0x0000000325257223 */ /* 0x000fe20000010842 */
[----:B------:R-:W-:Y:S01]  /*12420*/  FADD.FTZ R105, R103, R105 ;  /* 0x0000006967697221 */ /* 0x000fe20000010000 */
[----:B------:R-:W-:Y:S03]  /*12430*/  ISETP.GT.AND P0, PT, R177, R168, PT ;  /* 0x000000a8b100720c */ /* 0x000fe60003f04270 */
[----:B------:R3:W-:Y:S01]  /*12440*/  MUFU.EX2 R85, R115 ;  /* 0x0000007300557308 */ /* 0x0007e20000000800 */
[C---:B-1----:R-:W-:Y:S01]  /*12450*/  F2FP.F16.F32.PACK_AB R46, R67.reuse, R110 ;  /* 0x0000006e432e723e */ /* 0x042fe200000000ff */
[----:B------:R-:W-:Y:S01]  /*12460*/  FADD.FTZ R110, R110, R105 ;  /* 0x000000696e6e7221 */ /* 0x000fe20000010000 */
[----:B------:R-:W-:Y:S02]  /*12470*/  MOV R105, R0 ;  /* 0x0000000000697202 */ /* 0x000fe40000000f00 */
[----:B------:R-:W-:Y:S01]  /*12480*/  MOV R103, R2 ;  /* 0x0000000200677202 */ /* 0x000fe20000000f00 */
[----:B------:R-:W-:Y:S04]  /*12490*/  FADD.FTZ R67, R67, R110 ;  /* 0x0000006e43437221 */ /* 0x000fe80000010000 */
[----:B------:R-:W-:Y:S01]  /*124a0*/  MUFU.EX2 R77, R77 ;  /* 0x0000004d004d7308 */ /* 0x000fe20000000800 */
[C---:B--2---:R-:W-:Y:S01]  /*124b0*/  F2FP.F16.F32.PACK_AB R47, R65.reuse, R112 ;  /* 0x00000070412f723e */ /* 0x044fe200000000ff */
[----:B------:R-:W-:Y:S02]  /*124c0*/  FADD.FTZ R112, R112, R93 ;  /* 0x0000005d70707221 */ /* 0x000fe40000010000 */
[----:B------:R-:W-:Y:S02]  /*124d0*/  LDSM.16.MT88.4 R92, [R163+0x9800] ;  /* 0x00980000a35c783b */ /* 0x000fe40000004200 */
[----:B------:R-:W-:Y:S02]  /*124e0*/  FADD.FTZ R112, R65, R112 ;  /* 0x0000007041707221 */ /* 0x000fe40000010000 */
[C---:B------:R-:W-:Y:S02]  /*124f0*/  HMMA.16816.F32 R4, R44.reuse, R12, R4 ;  /* 0x0000000c2c04723c */ /* 0x040fe40000001804 */
[----:B------:R-:W-:Y:S03]  /*12500*/  MUFU.EX2 R79, R146 ;  /* 0x00000092004f7308 */ /* 0x000fe60000000800 */
[C---:B------:R-:W-:Y:S01]  /*12510*/  FMUL.FTZ R12, R40.reuse, R88 ;  /* 0x00000058280c7220 */ /* 0x040fe20000410000 */
[----:B------:R-:W-:Y:S01]  /*12520*/  FMUL.FTZ R13, R40, R89 ;  /* 0x00000059280d7220 */ /* 0x000fe20000410000 */
[--C-:B------:R-:W-:Y:S01]  /*12530*/  FFMA.FTZ R88, R150, R3, -R108.reuse ;  /* 0x0000000396587223 */ /* 0x100fe2000001086c */
[C---:B------:R-:W-:Y:S04]  /*12540*/  HMMA.16816.F32 R8, R44.reuse, R14, R8 ;  /* 0x0000000e2c08723c */ /* 0x040fe80000001808 */
[----:B------:R-:W-:Y:S01]  /*12550*/  MUFU.EX2 R76, R76 ;  /* 0x0000004c004c7308 */ /* 0x000fe20000000800 */
[C---:B------:R-:W-:Y:S01]  /*12560*/  FMUL.FTZ R14, R41.reuse, R90 ;  /* 0x0000005a290e7220 */ /* 0x040fe20000410000 */
[----:B------:R-:W-:Y:S01]  /*12570*/  FMUL.FTZ R15, R41, R91 ;  /* 0x0000005b290f7220 */ /* 0x000fe20000410000 */
[-CC-:B------:R-:W-:Y:S01]  /*12580*/  FFMA.FTZ R89, R229, R3.reuse, -R108.reuse ;  /* 0x00000003e5597223 */ /* 0x180fe2000001086c */
[-C--:B------:R-:W-:Y:S01]  /*12590*/  FFMA.FTZ R90, R223, R3.reuse, -R108 ;  /* 0x00000003df5a7223 */ /* 0x080fe2000001086c */
[-CC-:B------:R-:W-:Y:S01]  /*125a0*/  FFMA.FTZ R91, R225, R3.reuse, -R66.reuse ;  /* 0x00000003e15b7223 */ /* 0x180fe20000010842 */
[--C-:B---3--:R-:W-:Y:S04]  /*125b0*/  FFMA.FTZ R115, R209, R3, -R66.reuse ;  /* 0x00000003d1737223 */ /* 0x108fe80000010842 */
[----:B------:R-:W1:Y:S01]  /*125c0*/  MUFU.EX2 R88, R88 ;  /* 0x0000005800587308 */ /* 0x000e620000000800 */
[C---:B------:R-:W-:Y:S03]  /*125d0*/  HMMA.16816.F32 R12, R44.reuse, R20, R12 ;  /* 0x000000142c0c723c */ /* 0x040fe6000000180c */
[C---:B------:R-:W-:Y:S01]  /*125e0*/  FMUL.FTZ R20, R40.reuse, R80 ;  /* 0x0000005028147220 */ /* 0x040fe20000410000 */
[C---:B------:R-:W-:Y:S01]  /*125f0*/  FMUL.FTZ R21, R40.reuse, R81 ;  /* 0x0000005128157220 */ /* 0x040fe20000410000 */
[-C--:B------:R-:W-:Y:S04]  /*12600*/  FFMA.FTZ R80, R113, R3.reuse, -R66 ;  /* 0x0000000371507223 */ /* 0x080fe80000010842 */
[----:B------:R-:W-:Y:S01]  /*12610*/  MUFU.EX2 R69, R69 ;  /* 0x0000004500457308 */ /* 0x000fe20000000800 */
[----:B------:R-:W-:Y:S01]  /*12620*/  FFMA.FTZ R81, R233, R3, -R108 ;  /* 0x00000003e9517223 */ /* 0x000fe2000001086c */
[C---:B------:R-:W-:Y:S03]  /*12630*/  HMMA.16816.F32 R16, R44.reuse, R22, R16 ;  /* 0x000000162c10723c */ /* 0x040fe60000001810 */
[C---:B------:R-:W-:Y:S01]  /*12640*/  FMUL.FTZ R22, R41.reuse, R82 ;  /* 0x0000005229167220 */ /* 0x040fe20000410000 */
[----:B------:R-:W-:Y:S01]  /*12650*/  FMUL.FTZ R23, R41, R83 ;  /* 0x0000005329177220 */ /* 0x000fe20000410000 */
[-C--:B------:R-:W-:Y:S03]  /*12660*/  FFMA.FTZ R83, R231, R3.reuse, -R66 ;  /* 0x00000003e7537223 */ /* 0x080fe60000010842 */
[----:B------:R-:W-:Y:S01]  /*12670*/  MUFU.EX2 R80, R80 ;  /* 0x0000005000507308 */ /* 0x000fe20000000800 */
[-CC-:B------:R-:W-:Y:S01]  /*12680*/  FFMA.FTZ R82, R235, R3.reuse, -R108.reuse ;  /* 0x00000003eb527223 */ /* 0x180fe2000001086c */
[----:B------:R-:W-:Y:S01]  /*12690*/  FFMA.FTZ R113, R213, R3, -R108 ;  /* 0x00000003d5717223 */ /* 0x000fe2000001086c */
[C---:B------:R-:W-:Y:S03]  /*126a0*/  HMMA.16816.F32 R20, R44.reuse, R28, R20 ;  /* 0x0000001c2c14723c */ /* 0x040fe60000001814 */
[C---:B------:R-:W-:Y:S01]  /*126b0*/  FMUL.FTZ R29, R40.reuse, R73 ;  /* 0x00000049281d7220 */ /* 0x040fe20000410000 */
        /* <DEDUP_REMOVED lines=9> */
[----:B------:R-:W-:Y:S02]  /*12750*/  FFMA.FTZ R75, R241, R3, -R108 ;  /* 0x00000003f14b7223 */ /* 0x000fe4000001086c */
        /* <DEDUP_REMOVED lines=31> */
[----:B------:R-:W-:Y:S01]  /*12950*/  MUFU.EX2 R70, R70 ;  /* 0x0000004600467308 */ /* 0x000fe20000000800 */
[----:B------:R-:W-:Y:S01]  /*12960*/  HMMA.16816.F32 R32, R44, R62, R32 ;  /* 0x0000003e2c20723c */ /* 0x000fe20000001820 */
[----:B------:R-:W5:Y:S08]  /*12970*/  LDSM.16.MT88.4 R60, [R160+0x7000] ;  /* 0x00700000a03c783b */ /* 0x000f700000004200 */
[----:B------:R-:W1:Y:S01]  /*12980*/  MUFU.EX2 R71, R71 ;  /* 0x0000004700477308 */ /* 0x000e620000000800 */
[----:B------:R-:W-:Y:S02]  /*12990*/  F2FP.F16.F32.PACK_AB R47, R77, R78 ;  /* 0x0000004e4d2f723e */ /* 0x000fe400000000ff */
[----:B----4-:R-:W-:Y:S07]  /*129a0*/  F2FP.F16.F32.PACK_AB R44, R68, R69 ;  /* 0x00000045442c723e */ /* 0x010fee00000000ff */
[----:B------:R-:W-:Y:S10]  /*129b0*/  MUFU.EX2 R74, R74 ;  /* 0x0000004a004a7308 */ /* 0x000ff40000000800 */
[----:B------:R-:W4:Y:S01]  /*129c0*/  MUFU.EX2 R75, R75 ;  /* 0x0000004b004b7308 */ /* 0x000f220000000800 */
[C---:B-1----:R-:W-:Y:S01]  /*129d0*/  F2FP.F16.F32.PACK_AB R45, R71.reuse, R70 ;  /* 0x00000046472d723e */ /* 0x042fe200000000ff */
[----:B------:R-:W-:Y:S04]  /*129e0*/  FADD.FTZ R70, R70, R73 ;  /* 0x0000004946467221 */ /* 0x000fe80000010000 */
[----:B------:R-:W-:Y:S04]  /*129f0*/  FADD.FTZ R71, R71, R70 ;  /* 0x0000004647477221 */ /* 0x000fe80000010000 */
[----:B------:R-:W-:Y:S01]  /*12a00*/  MUFU.EX2 R128, R128 ;  /* 0x0000008000807308 */ /* 0x000fe20000000800 */
[----:B------:R-:W-:Y:S04]  /*12a10*/  FADD.FTZ R78, R78, R71 ;  /* 0x000000474e4e7221 */ /* 0x000fe80000010000 */
[----:B------:R-:W-:Y:S05]  /*12a20*/  FADD.FTZ R78, R77, R78 ;  /* 0x0000004e4d4e7221 */ /* 0x000fea0000010000 */
[----:B------:R-:W-:Y:S01]  /*12a30*/  MUFU.EX2 R123, R123 ;  /* 0x0000007b007b7308 */ /* 0x000fe20000000800 */
[----:B----4-:R-:W-:Y:S07]  /*12a40*/  F2FP.F16.F32.PACK_AB R46, R75, R74 ;  /* 0x0000004a4b2e723e */ /* 0x010fee00000000ff */
[C---:B------:R-:W-:Y:S02]  /*12a50*/  HMMA.16816.F32 R4, R44.reuse, R52, R4 ;  /* 0x000000342c04723c */ /* 0x040fe40000001804 */
[----:B------:R-:W-:Y:S06]  /*12a60*/  MUFU.EX2 R130, R130 ;  /* 0x0000008200827308 */ /* 0x000fec0000000800 */
[C---:B------:R-:W-:Y:S01]  /*12a70*/  HMMA.16816.F32 R8, R44.reuse, R54, R8 ;  /* 0x000000362c08723c */ /* 0x040fe20000001808 */
[----:B------:R-:W1:Y:S03]  /*12a80*/  LDSM.16.MT88.4 R52, [R163+0x7800] ;  /* 0x00780000a334783b */ /* 0x000e660000004200 */
[----:B------:R-:W-:Y:S04]  /*12a90*/  MUFU.EX2 R82, R82 ;  /* 0x0000005200527308 */ /* 0x000fe80000000800 */
[C---:B--2---:R-:W-:Y:S06]  /*12aa0*/  HMMA.16816.F32 R12, R44.reuse, R56, R12 ;  /* 0x000000382c0c723c */ /* 0x044fec000000180c */
[----:B------:R-:W2:Y:S02]  /*12ab0*/  MUFU.EX2 R81, R81 ;  /* 0x0000005100517308 */ /* 0x000ea40000000800 */
[C---:B------:R-:W-:Y:S01]  /*12ac0*/  HMMA.16816.F32 R16, R44.reuse, R58, R16 ;  /* 0x0000003a2c10723c */ /* 0x040fe20000001810 */
[----:B------:R-:W4:Y:S07]  /*12ad0*/  LDSM.16.MT88.4 R56, [R162+0x7800] ;  /* 0x00780000a238783b */ /* 0x000f2e0000004200 */
[----:B------:R-:W1:Y:S01]  /*12ae0*/  MUFU.EX2 R96, R96 ;  /* 0x0000006000607308 */ /* 0x000e620000000800 */
        /* <DEDUP_REMOVED lines=9> */
[----:B------:R-:W-:Y:S01]  /*12b80*/  MUFU.EX2 R116, R116 ;  /* 0x0000007400747308 */ /* 0x000fe20000000800 */
[----:B--2---:R-:W-:Y:S02]  /*12b90*/  F2FP.F16.F32.PACK_AB R44, R81, R82 ;  /* 0x00000052512c723e */ /* 0x004fe400000000ff */
[----:B-1----:R-:W-:Y:S01]  /*12ba0*/  F2FP.F16.F32.PACK_AB R45, R96, R83 ;  /* 0x00000053602d723e */ /* 0x002fe200000000ff */
[----:B------:R-:W-:Y:S01]  /*12bb0*/  FADD.FTZ R83, R83, R78 ;  /* 0x0000004e53537221 */ /* 0x000fe20000010000 */
[----:B----4-:R-:W-:Y:S03]  /*12bc0*/  F2FP.F16.F32.PACK_AB R46, R90, R89 ;  /* 0x000000595a2e723e */ /* 0x010fe600000000ff */
[----:B------:R-:W-:Y:S01]  /*12bd0*/  FADD.FTZ R96, R96, R83 ;  /* 0x0000005360607221 */ /* 0x000fe20000010000 */
[----:B-----5:R-:W-:Y:S01]  /*12be0*/  F2FP.F16.F32.PACK_AB R47, R98, R91 ;  /* 0x0000005b622f723e */ /* 0x020fe200000000ff */
[----:B------:R-:W1:Y:S02]  /*12bf0*/  MUFU.EX2 R109, R109 ;  /* 0x0000006d006d7308 */ /* 0x000e640000000800 */
[----:B------:R-:W-:Y:S04]  /*12c00*/  FADD.FTZ R91, R91, R96 ;  /* 0x000000605b5b7221 */ /* 0x000fe80000010000 */
[C---:B------:R-:W-:Y:S04]  /*12c10*/  HMMA.16816.F32 R4, R44.reuse, R52, R4 ;  /* 0x000000342c04723c */ /* 0x040fe80000001804 */
[----:B------:R-:W-:Y:S04]  /*12c20*/  MUFU.EX2 R111, R111 ;  /* 0x0000006f006f7308 */ /* 0x000fe80000000800 */
[C---:B------:R-:W-:Y:S01]  /*12c30*/  HMMA.16816.F32 R8, R44.reuse, R54, R8 ;  /* 0x000000362c08723c */ /* 0x040fe20000001808 */
[----:B------:R-:W2:Y:S05]  /*12c40*/  LDSM.16.MT88.4 R52, [R163+0x8000] ;  /* 0x00800000a334783b */ /* 0x000eaa0000004200 */
[----:B------:R-:W4:Y:S02]  /*12c50*/  MUFU.EX2 R118, R118 ;  /* 0x0000007600767308 */ /* 0x000f240000000800 */
[C---:B------:R-:W-:Y:S08]  /*12c60*/  HMMA.16816.F32 R12, R44.reuse, R56, R12 ;  /* 0x000000382c0c723c */ /* 0x040ff0000000180c */
        /* <DEDUP_REMOVED lines=8> */
[----:B------:R-:W5:Y:S01]  /*12cf0*/  MUFU.EX2 R122, R122 ;  /* 0x0000007a007a7308 */ /* 0x000f620000000800 */
[C---:B------:R-:W-:Y:S09]  /*12d00*/  HMMA.16816.F32 R28, R44.reuse, R60, R28 ;  /* 0x0000003c2c1c723c */ /* 0x040ff2000000181c */
[----:B------:R-:W-:Y:S01]  /*12d10*/  MUFU.EX2 R132, R132 ;  /* 0x0000008400847308 */ /* 0x000fe20000000800 */
[----:B------:R-:W-:Y:S01]  /*12d20*/  HMMA.16816.F32 R32, R44, R62, R32 ;  /* 0x0000003e2c20723c */ /* 0x000fe20000001820 */
[----:B------:R-:W3:Y:S08]  /*12d30*/  LDSM.16.MT88.4 R60, [R160+0x8000] ;  /* 0x00800000a03c783b */ /* 0x000ef00000004200 */
[----:B------:R-:W5:Y:S01]  /*12d40*/  MUFU.EX2 R125, R125 ;  /* 0x0000007d007d7308 */ /* 0x000f620000000800 */
[----:B-1----:R-:W-:Y:S02]  /*12d50*/  F2FP.F16.F32.PACK_AB R44, R109, R116 ;  /* 0x000000746d2c723e */ /* 0x002fe400000000ff */
[----:B----4-:R-:W-:Y:S02]  /*12d60*/  F2FP.F16.F32.PACK_AB R45, R118, R111 ;  /* 0x0000006f762d723e */ /* 0x010fe400000000ff */
[----:B--2---:R-:W-:Y:S02]  /*12d70*/  F2FP.F16.F32.PACK_AB R46, R120, R113 ;  /* 0x00000071782e723e */ /* 0x004fe400000000ff */
[----:B-----5:R-:W-:Y:S03]  /*12d80*/  F2FP.F16.F32.PACK_AB R47, R122, R115 ;  /* 0x000000737a2f723e */ /* 0x020fe600000000ff */
[----:B------:R-:W-:Y:S04]  /*12d90*/  MUFU.EX2 R127, R127 ;  /* 0x0000007f007f7308 */ /* 0x000fe80000000800 */
[C---:B------:R-:W-:Y:S06]  /*12da0*/  HMMA.16816.F32 R4, R44.reuse, R52, R4 ;  /* 0x000000342c04723c */ /* 0x040fec0000001804 */
[----:B------:R-:W1:Y:S01]  /*12db0*/  MUFU.EX2 R134, R134 ;  /* 0x0000008600867308 */ /* 0x000e620000000800 */
[----:B------:R-:W-:Y:S01]  /*12dc0*/  F2FP.F16.F32.PACK_AB R40, R125, R132 ;  /* 0x000000847d28723e */ /* 0x000fe200000000ff */
[C---:B------:R-:W-:Y:S01]  /*12dd0*/  HMMA.16816.F32 R8, R44.reuse, R54, R8 ;  /* 0x000000362c08723c */ /* 0x040fe20000001808 */
[----:B------:R-:W2:Y:S07]  /*12de0*/  LDSM.16.MT88.4 R52, [R163+0x8800] ;  /* 0x00880000a334783b */ /* 0x000eae0000004200 */
[----:B------:R-:W-:Y:S01]  /*12df0*/  MUFU.EX2 R39, R39 ;  /* 0x0000002700277308 */ /* 0x000fe20000000800 */
[C---:B------:R-:W-:Y:S09]  /*12e00*/  HMMA.16816.F32 R12, R44.reuse, R56, R12 ;  /* 0x000000382c0c723c */ /* 0x040ff2000000180c */
[----:B------:R-:W-:Y:S01]  /*12e10*/  MUFU.EX2 R38, R38 ;  /* 0x0000002600267308 */ /* 0x000fe20000000800 */
[----:B-1----:R-:W-:Y:S01]  /*12e20*/  F2FP.F16.F32.PACK_AB R41, R134, R127 ;  /* 0x0000007f8629723e */ /* 0x002fe200000000ff */
[C---:B------:R-:W-:Y:S01]  /*12e30*/  HMMA.16816.F32 R16, R44.reuse, R58, R16 ;  /* 0x0000003a2c10723c */ /* 0x040fe20000001810 */
[----:B------:R-:W1:Y:S07]  /*12e40*/  LDSM.16.MT88.4 R56, [R162+0x8800] ;  /* 0x00880000a238783b */ /* 0x000e6e0000004200 */
[----:B------:R-:W-:Y:S01]  /*12e50*/  MUFU.EX2 R37, R37 ;  /* 0x0000002500257308 */ /* 0x000fe20000000800 */
[C---:B---3--:R-:W-:Y:S08]  /*12e60*/  HMMA.16816.F32 R20, R44.reuse, R48, R20 ;  /* 0x000000302c14723c */ /* 0x048ff00000001814 */
[C---:B------:R-:W-:Y:S01]  /*12e70*/  HMMA.16816.F32 R24, R44.reuse, R50, R24 ;  /* 0x000000322c18723c */ /* 0x040fe20000001818 */
[----:B------:R-:W3:Y:S07]  /*12e80*/  LDSM.16.MT88.4 R48, [R161+0x8800] ;  /* 0x00880000a130783b */ /* 0x000eee0000004200 */
[C---:B------:R-:W-:Y:S08]  /*12e90*/  HMMA.16816.F32 R28, R44.reuse, R60, R28 ;  /* 0x0000003c2c1c723c */ /* 0x040ff0000000181c */
[----:B------:R-:W-:Y:S01]  /*12ea0*/  HMMA.16816.F32 R32, R44, R62, R32 ;  /* 0x0000003e2c20723c */ /* 0x000fe20000001820 */
[----:B------:R-:W4:Y:S02]  /*12eb0*/  LDSM.16.MT88.4 R60, [R160+0x8800] ;  /* 0x00880000a03c783b */ /* 0x000f240000004200 */
[----:B------:R-:W-:Y:S02]  /*12ec0*/  F2FP.F16.F32.PACK_AB R44, R117, R124 ;  /* 0x0000007c752c723e */ /* 0x000fe400000000ff */
[----:B------:R-:W-:Y:S02]  /*12ed0*/  F2FP.F16.F32.PACK_AB R45, R126, R119 ;  /* 0x000000777e2d723e */ /* 0x000fe400000000ff */
[----:B------:R-:W-:Y:S02]  /*12ee0*/  F2FP.F16.F32.PACK_AB R46, R128, R121 ;  /* 0x00000079802e723e */ /* 0x000fe400000000ff */
[----:B------:R-:W-:Y:S07]  /*12ef0*/  F2FP.F16.F32.PACK_AB R47, R130, R123 ;  /* 0x0000007b822f723e */ /* 0x000fee00000000ff */
[C---:B--2---:R-:W-:Y:S08]  /*12f00*/  HMMA.16816.F32 R4, R44.reuse, R52, R4 ;  /* 0x000000342c04723c */ /* 0x044ff00000001804 */
[C---:B------:R-:W-:Y:S01]  /*12f10*/  HMMA.16816.F32 R8, R44.reuse, R54, R8 ;  /* 0x000000362c08723c */ /* 0x040fe20000001808 */
[----:B------:R-:W2:Y:S07]  /*12f20*/  LDSM.16.MT88.4 R52, [R163+0x9000] ;  /* 0x00900000a334783b */ /* 0x000eae0000004200 */
[C---:B-1----:R-:W-:Y:S03]  /*12f30*/  HMMA.16816.F32 R12, R44.reuse, R56, R12 ;  /* 0x000000382c0c723c */ /* 0x042fe6000000180c */
[-CC-:B------:R-:W-:Y:S01]  /*12f40*/  FFMA.FTZ R56, R149, R3.reuse, -R108.reuse ;  /* 0x0000000395387223 */ /* 0x180fe2000001086c */
[-C--:B------:R-:W-:Y:S04]  /*12f50*/  FFMA.FTZ R57, R145, R3.reuse, -R108 ;  /* 0x0000000391397223 */ /* 0x080fe8000001086c */
[C---:B------:R-:W-:Y:S01]  /*12f60*/  HMMA.16816.F32 R16, R44.reuse, R58, R16 ;  /* 0x0000003a2c10723c */ /* 0x040fe20000001810 */
[----:B------:R-:W-:Y:S02]  /*12f70*/  MUFU.EX2 R56, R56 ;  /* 0x0000003800387308 */ /* 0x000fe40000000800 */
[-CC-:B------:R-:W-:Y:S01]  /*12f80*/  FFMA.FTZ R58, R141, R3.reuse, -R66.reuse ;  /* 0x000000038d3a7223 */ /* 0x180fe20000010842 */
[-CC-:B------:R-:W-:Y:S01]  /*12f90*/  FFMA.FTZ R59, R143, R3.reuse, -R66.reuse ;  /* 0x000000038f3b7223 */ /* 0x180fe20000010842 */
[-C--:B------:R-:W-:Y:S03]  /*12fa0*/  FFMA.FTZ R66, R36, R3.reuse, -R66 ;  /* 0x0000000324427223 */ /* 0x080fe60000010842 */
[C---:B---3--:R-:W-:Y:S03]  /*12fb0*/  HMMA.16816.F32 R20, R44.reuse, R48, R20 ;  /* 0x000000302c14723c */ /* 0x048fe60000001814 */
[----:B------:R-:W1:Y:S05]  /*12fc0*/  MUFU.EX2 R57, R57 ;  /* 0x0000003900397308 */ /* 0x000e6a0000000800 */
[C---:B------:R-:W-:Y:S05]  /*12fd0*/  HMMA.16816.F32 R24, R44.reuse, R50, R24 ;  /* 0x000000322c18723c */ /* 0x040fea0000001818 */
[----:B------:R-:W-:Y:S01]  /*12fe0*/  MUFU.EX2 R58, R58 ;  /* 0x0000003a003a7308 */ /* 0x000fe20000000800 */
[----:B------:R-:W3:Y:S02]  /*12ff0*/  LDSM.16.MT88.4 R48, [R162+0x9000] ;  /* 0x00900000a230783b */ /* 0x000ee40000004200 */
[C---:B----4-:R-:W-:Y:S07]  /*13000*/  HMMA.16816.F32 R28, R44.reuse, R60, R28 ;  /* 0x0000003c2c1c723c */ /* 0x050fee000000181c */
[----:B------:R-:W4:Y:S01]  /*13010*/  MUFU.EX2 R59, R59 ;  /* 0x0000003b003b7308 */ /* 0x000f220000000800 */
[----:B-1----:R-:W-:Y:S01]  /*13020*/  F2FP.F16.F32.PACK_AB R42, R57, R56 ;  /* 0x00000038392a723e */ /* 0x002fe200000000ff */
[-CC-:B------:R-:W-:Y:S01]  /*13030*/  FFMA.FTZ R61, R43, R3.reuse, -R108.reuse ;  /* 0x000000032b3d7223 */ /* 0x180fe2000001086c */
[-C--:B------:R-:W-:Y:S01]  /*13040*/  FFMA.FTZ R60, R142, R3.reuse, -R108 ;  /* 0x000000038e3c7223 */ /* 0x080fe2000001086c */
[----:B------:R-:W-:Y:S01]  /*13050*/  HMMA.16816.F32 R32, R44, R62, R32 ;  /* 0x0000003e2c20723c */ /* 0x000fe20000001820 */
[----:B------:R-:W1:Y:S05]  /*13060*/  LDSM.16.MT88.4 R44, [R161+0x9000] ;  /* 0x00900000a12c783b */ /* 0x000e6a0000004200 */
[----:B------:R-:W-:Y:S01]  /*13070*/  MUFU.EX2 R61, R61 ;  /* 0x0000003d003d7308 */ /* 0x000fe20000000800 */
[----:B------:R-:W-:Y:S04]  /*13080*/  FADD.FTZ R62, R88, R67 ;  /* 0x00000043583e7221 */ /* 0x000fe80000010000 */
[----:B------:R-:W-:Y:S02]  /*13090*/  FADD.FTZ R62, R85, R62 ;  /* 0x0000003e553e7221 */ /* 0x000fe40000010000 */
[----:B------:R-:W-:Y:S01]  /*130a0*/  LDSM.16.MT88.4 R84, [R162+0x9800] ;  /* 0x00980000a254783b */ /* 0x000fe20000004200 */
[----:B----4-:R-:W-:Y:S01]  /*130b0*/  F2FP.F16.F32.PACK_AB R43, R59, R58 ;  /* 0x0000003a3b2b723e */ /* 0x010fe200000000ff */
[----:B------:R-:W-:Y:S01]  /*130c0*/  FADD.FTZ R79, R79, R62 ;  /* 0x0000003e4f4f7221 */ /* 0x000fe20000010000 */
[----:B------:R-:W-:Y:S03]  /*130d0*/  MUFU.EX2 R60, R60 ;  /* 0x0000003c003c7308 */ /* 0x000fe60000000800 */
[----:B------:R-:W-:Y:S02]  /*130e0*/  FADD.FTZ R76, R76, R79 ;  /* 0x0000004f4c4c7221 */ /* 0x000fe40000010000 */
[C---:B--2---:R-:W-:Y:S05]  /*130f0*/  HMMA.16816.F32 R4, R40.reuse, R52, R4 ;  /* 0x000000342804723c */ /* 0x044fea0000001804 */
[----:B------:R-:W2:Y:S03]  /*13100*/  MUFU.EX2 R66, R66 ;  /* 0x0000004200427308 */ /* 0x000ea60000000800 */
[C---:B------:R-:W-:Y:S01]  /*13110*/  HMMA.16816.F32 R8, R40.reuse, R54, R8 ;  /* 0x000000362808723c */ /* 0x040fe20000001808 */
[----:B------:R-:W4:Y:S07]  /*13120*/  LDSM.16.MT88.4 R52, [R160+0x9000] ;  /* 0x00900000a034783b */ /* 0x000f2e0000004200 */
[C---:B---3--:R-:W-:Y:S03]  /*13130*/  HMMA.16816.F32 R12, R40.reuse, R48, R12 ;  /* 0x00000030280c723c */ /* 0x048fe6000000180c */
[--C-:B------:R-:W-:Y:S01]  /*13140*/  FFMA.FTZ R48, R140, R3, -R108.reuse ;  /* 0x000000038c307223 */ /* 0x100fe2000001086c */
[----:B--2---:R-:W-:Y:S01]  /*13150*/  F2FP.F16.F32.PACK_AB R71, R66, R37 ;  /* 0x000000254247723e */ /* 0x004fe200000000ff */
[----:B------:R-:W-:Y:S03]  /*13160*/  FFMA.FTZ R108, R64, R3, -R108 ;  /* 0x00000003406c7223 */ /* 0x000fe6000001086c */
[C---:B------:R-:W-:Y:S01]  /*13170*/  HMMA.16816.F32 R16, R40.reuse, R50, R16 ;  /* 0x000000322810723c */ /* 0x040fe20000001810 */
[----:B------:R-:W-:Y:S07]  /*13180*/  MUFU.EX2 R48, R48 ;  /* 0x0000003000307308 */ /* 0x000fee0000000800 */
[C---:B-1----:R-:W-:Y:S03]  /*13190*/  HMMA.16816.F32 R20, R40.reuse, R44, R20 ;  /* 0x0000002c2814723c */ /* 0x042fe60000001814 */
[----:B------:R-:W1:Y:S01]  /*131a0*/  MUFU.EX2 R187, R108 ;  /* 0x0000006c00bb7308 */ /* 0x000e620000000800 */
[----:B------:R-:W-:Y:S01]  /*131b0*/  FADD.FTZ R45, R69, R76 ;  /* 0x0000004c452d7221 */ /* 0x000fe20000010000 */
[----:B------:R-:W-:Y:S01]  /*131c0*/  F2FP.F16.F32.PACK_AB R69, R38, R39 ;  /* 0x000000272645723e */ /* 0x000fe200000000ff */
[----:B------:R-:W2:Y:S02]  /*131d0*/  LDSM.16.MT88.4 R76, [R161+0x9800] ;  /* 0x00980000a14c783b */ /* 0x000ea40000004200 */
[----:B------:R-:W-:Y:S01]  /*131e0*/  FADD.FTZ R45, R68, R45 ;  /* 0x0000002d442d7221 */ /* 0x000fe20000010000 */
[C---:B------:R-:W-:Y:S03]  /*131f0*/  HMMA.16816.F32 R24, R40.reuse, R46, R24 ;  /* 0x0000002e2818723c */ /* 0x040fe60000001818 */
[----:B------:R-:W-:Y:S01]  /*13200*/  FADD.FTZ R74, R74, R45 ;  /* 0x0000002d4a4a7221 */ /* 0x000fe20000010000 */
[----:B------:R-:W-:Y:S03]  /*13210*/  F2FP.F16.F32.PACK_AB R68, R60, R61 ;  /* 0x0000003d3c44723e */ /* 0x000fe600000000ff */
[----:B------:R-:W-:Y:S01]  /*13220*/  FADD.FTZ R75, R75, R74 ;  /* 0x0000004a4b4b7221 */ /* 0x000fe20000010000 */
[C---:B----4-:R-:W-:Y:S03]  /*13230*/  HMMA.16816.F32 R28, R40.reuse, R52, R28 ;  /* 0x00000034281c723c */ /* 0x050fe6000000181c */
[----:B------:R-:W-:Y:S01]  /*13240*/  FADD.FTZ R36, R82, R75 ;  /* 0x0000004b52247221 */ /* 0x000fe20000010000 */
[----:B-1----:R-:W-:Y:S03]  /*13250*/  F2FP.F16.F32.PACK_AB R70, R187, R48 ;  /* 0x00000030bb46723e */ /* 0x002fe600000000ff */
        /* <DEDUP_REMOVED lines=47> */
.L_x_10075:
        /* <DEDUP_REMOVED lines=10> */
.L_x_10090:
        /* <DEDUP_REMOVED lines=126> */
.L_x_10085:
[----:B------:R-:W-:Y:S05]  /*13dd0*/  BSYNC.RECONVERGENT B0 ;  /* 0x0000000000007941 */ /* 0x000fea0003800200 */
.L_x_10084:
        /* <DEDUP_REMOVED lines=36> */
[----:B-1----:R-:W-:Y:S05]  /*14020*/  @P0 RET.REL.NODEC R174 `(_ZN5flash24flash_fwd_splitkv_kernelI23Flash_fwd_kernel_traitsILi64ELi64ELi128ELi4ELb0ELb0EN7cutlass6half_tE19Flash_kernel_traitsILi64ELi64ELi128ELi4ES3_EELb0ELb0ELb0ELb0ELb0ELb1ELb1ELb1EEEvNS_16Flash_fwd_paramsE) ;  /* 0xfffffebcaef40950 */ /* 0x002fea0003c3ffff */
[----:B------:R-:W-:Y:S01]  /*14030*/  MOV R175, 0x0 ;  /* 0x0000000000af7802 */ /* 0x000fe20000000f00 */
[----:B------:R1:W-:Y:S03]  /*14040*/  ST.E.128 desc[UR4][R36.64+0x3800], R4 ;  /* 0x0038000424007985 */ /* 0x0003e6000c101d04 */
[----:B-1----:R-:W-:Y:S05]  /*14050*/  RET.REL.NODEC R174 `(_ZN5flash24flash_fwd_splitkv_kernelI23Flash_fwd_kernel_traitsILi64ELi64ELi128ELi4ELb0ELb0EN7cutlass6half_tE19Flash_kernel_traitsILi64ELi64ELi128ELi4ES3_EELb0ELb0ELb0ELb0ELb0ELb1ELb1ELb1EEEvNS_16Flash_fwd_paramsE) ;  /* 0xfffffebcaee87950 */ /* 0x002fea0003c3ffff */
.L_x_10083:
[----:B------:R-:W-:Y:S01]  /*14060*/  MOV R5, 0x2 ;  /* 0x0000000200057802 */ /* 0x000fe20000000f00 */
[----:B------:R-:W-:Y:S01]  /*14070*/  IMAD.MOV.U32 R4, RZ, RZ, 0x1f ;  /* 0x0000001fff047424 */ /* 0x000fe200078e00ff */
[----:B------:R-:W-:-:S07]  /*14080*/  MOV R7, 0xffffffff ;  /* 0xffffffff00077802 */ /* 0x000fce0000000f00 */
[----:B-1---5:R-:W-:Y:S05]  /*14090*/  WARPSYNC.COLLECTIVE R7, `(.L_x_10086) ;  /* 0x0000000007087348 */ /* 0x022fea0003c00000 */
[----:B------:R2:W3:Y:S02]  /*140a0*/  SHFL.BFLY P0, R11, R187, R5, R4 ;  /* 0x0c000005bb0b7389 */ /* 0x0004e40000000004 */
[----:B-123-5:R-:W-:Y:S05]  /*140b0*/  ENDCOLLECTIVE ;  /* 0x000000000000791b */ /* 0x02efea0003800000 */
.L_x_10086:
[----:B------:R-:W-:Y:S02]  /*140c0*/  IMAD.MOV.U32 R6, RZ, RZ, R11 ;  /* 0x000000ffff067224 */ /* 0x000fe400078e000b */
[----:B------:R-:W-:Y:S02]  /*140d0*/  IMAD.MOV.U32 R5, RZ, RZ, 0x1 ;  /* 0x00000001ff057424 */ /* 0x000fe400078e00ff */
[----:B------:R-:W-:-:S05]  /*140e0*/  FADD.FTZ R9, R6, R187 ;  /* 0x000000bb06097221 */ /* 0x000fca0000010000 */
[----:B------:R-:W-:-:S07]  /*140f0*/  MOV R187, R9 ;  /* 0x0000000900bb7202 */ /* 0x000fce0000000f00 */
[----:B------:R-:W-:Y:S05]  /*14100*/  WARPSYNC.COLLECTIVE R7, `(.L_x_10087) ;  /* 0x0000000007087348 */ /* 0x000fea0003c00000 */
[----:B------:R1:W2:Y:S02]  /*14110*/  SHFL.BFLY P0, R11, R187, R5, R4 ;  /* 0x0c000005bb0b7389 */ /* 0x0002a40000000004 */
[----:B-12---:R-:W-:Y:S05]  /*14120*/  ENDCOLLECTIVE ;  /* 0x000000000000791b */ /* 0x006fea0003800000 */
.L_x_10087:
[----:B------:R-:W-:Y:S01]  /*14130*/  MOV R187, R180 ;  /* 0x000000b400bb7202 */ /* 0x000fe20000000f00 */
[----:B------:R-:W-:Y:S01]  /*14140*/  IMAD.MOV.U32 R5, RZ, RZ, 0x2 ;  /* 0x00000002ff057424 */ /* 0x000fe200078e00ff */
[----:B------:R-:W-:-:S07]  /*14150*/  MOV R6, R11 ;  /* 0x0000000b00067202 */ /* 0x000fce0000000f00 */
[----:B------:R-:W-:Y:S05]  /*14160*/  WARPSYNC.COLLECTIVE R7, `(.L_x_10088) ;  /* 0x0000000007087348 */ /* 0x000fea0003c00000 */
[----:B------:R1:W2:Y:S02]  /*14170*/  SHFL.BFLY P0, R11, R187, R5, R4 ;  /* 0x0c000005bb0b7389 */ /* 0x0002a40000000004 */
[----:B-12---:R-:W-:Y:S05]  /*14180*/  ENDCOLLECTIVE ;  /* 0x000000000000791b */ /* 0x006fea0003800000 */
.L_x_10088:
[----:B------:R-:W-:Y:S01]  /*14190*/  FADD.FTZ R6, R9, R6 ;  /* 0x0000000609067221 */ /* 0x000fe20000010000 */
[----:B------:R-:W-:Y:S01]  /*141a0*/  FADD.FTZ R8, R11, R180 ;  /* 0x000000b40b087221 */ /* 0x000fe20000010000 */
[----:B------:R-:W-:-:S04]  /*141b0*/  MOV R5, 0x1 ;  /* 0x0000000100057802 */ /* 0x000fc80000000f00 */
[----:B------:R-:W-:-:S07]  /*141c0*/  MOV R187, R8 ;  /* 0x0000000800bb7202 */ /* 0x000fce0000000f00 */
[----:B------:R-:W-:Y:S05]  /*141d0*/  WARPSYNC.COLLECTIVE R7, `(.L_x_10089) ;  /* 0x0000000007087348 */ /* 0x000fea0003c00000 */
[----:B------:R1:W2:Y:S02]  /*141e0*/  SHFL.BFLY P0, R11, R187, R5, R4 ;  /* 0x0c000005bb0b7389 */ /* 0x0002a40000000004 */
[----:B-12---:R-:W-:Y:S05]  /*141f0*/  ENDCOLLECTIVE ;  /* 0x000000000000791b */ /* 0x006fea0003800000 */
.L_x_10089:
[----:B------:R-:W-:Y:S05]  /*14200*/  BRA `(.L_x_10090) ;  /* 0xfffffff000f87947 */ /* 0x000fea000383ffff */
.L_x_10091:
        /* <DEDUP_REMOVED lines=15> */
.L_x_14797:


//--------------------- .text._ZN5flash24flash_fwd_splitkv_kernelI23Flash_fwd_kernel_traitsILi64ELi64ELi128ELi4ELb0ELb0EN7cutlass6half_tE19Flash_kernel_traitsILi64ELi64ELi128ELi4ES3_EELb0ELb1ELb0ELb0ELb0ELb0ELb0ELb0EEEvNS_16Flash_fwd_paramsE --------------------------
	.section	.text._ZN5flash24flash_fwd_splitkv_kernelI23Flash_fwd_kernel_traitsILi64ELi64ELi128ELi4ELb0ELb0EN7cutlass6half_tE19Flash_kernel_traitsILi64ELi64ELi128ELi4ES3_EELb0ELb1ELb0ELb0ELb0ELb0ELb0ELb0EEEvNS_16Flash_fwd_paramsE,"ax",@progbits
	.align	128
        .global         _ZN5flash24flash_fwd_splitkv_kernelI23Flash_fwd_kernel_traitsILi64ELi64ELi128ELi4ELb0ELb0EN7cutlass6half_tE19Flash_kernel_traitsILi64ELi64ELi128ELi4ES3_EELb0ELb1ELb0ELb0ELb0ELb0ELb0ELb0EEEvNS_16Flash_fwd_paramsE
        .type           _ZN5flash24flash_fwd_splitkv_kernelI23Flash_fwd_kernel_traitsILi64ELi64ELi128ELi4ELb0ELb0EN7cutlass6half_tE19Flash_kernel_traitsILi64ELi64ELi128ELi4ES3_EELb0ELb1ELb0ELb0ELb0ELb0ELb0ELb0EEEvNS_16Flash_fwd_paramsE,@function
        .size           _ZN5flash24flash_fwd_splitkv_kernelI23Flash_fwd_kernel_traitsILi64ELi64ELi128ELi4ELb0ELb0EN7cutlass6half_tE19Flash_kernel_traitsILi64ELi64ELi128ELi4ES3_EELb0ELb1ELb0ELb0ELb0ELb0ELb0ELb0EEEvNS_16Flash_fwd_paramsE,(.L_x_14798 - _ZN5flash24flash_fwd_splitkv_kernelI23Flash_fwd_kernel_traitsILi64ELi64ELi128ELi4ELb0ELb0EN7cutlass6half_tE19Flash_kernel_traitsILi64ELi64ELi128ELi4ES3_EELb0ELb1ELb0ELb0ELb0ELb0ELb0ELb0EEEvNS_16Flash_fwd_paramsE)
        .other          _ZN5flash24flash_fwd_splitkv_kernelI23Flash_fwd_kernel_traitsILi64ELi64ELi128ELi4ELb0ELb0EN7cutlass6half_tE19Flash_kernel_traitsILi64ELi64ELi128ELi4ES3_EELb0ELb1ELb0ELb0ELb0ELb0ELb0ELb0EEEvNS_16Flash_fwd_paramsE,@"STO_CUDA_ENTRY STV_DEFAULT"
_ZN5flash24flash_fwd_splitkv_kernelI23Flash_fwd_kernel_traitsILi64ELi64ELi128ELi4ELb0ELb0EN7cutlass6half_tE19Flash_kernel_traitsILi64ELi64ELi128ELi4ES3_EELb0ELb1ELb0ELb0ELb0ELb0ELb0ELb0EEEvNS_16Flash_fwd_paramsE:
.text._ZN5flash24flash_fwd_splitkv_kernelI23Flash_fwd_kernel_traitsILi64ELi64ELi128ELi4ELb0ELb0EN7cutlass6half_tE19Flash_kernel_traitsILi64ELi64ELi128ELi4ES3_EELb0ELb1ELb0ELb0ELb0ELb0ELb0ELb0EEEvNS_16Flash_fwd_paramsE:
[----:B------:R-:W-:Y:S01]  /*0000*/  LDC R1, c[0x0][0x37c] ;  /* 0x0000df00ff017b82 */ /* 0x000fe20000000800 */
[----:B------:R-:W1:Y:S07]  /*0010*/  S2R R21, SR_CTAID.X ;  /* 0x0000000000157919 */ /* 0x000e6e0000002500 */
[----:B------:R-:W2:Y:S01]  /*0020*/  LDC.64 R2, c[0x0][0x348] ;  /* 0x0000d200ff027b82 */ /* 0x000ea20000000a00 */
[----:B------:R-:W-:Y:S01]  /*0030*/  BSSY.RECONVERGENT B3, `(.L_x_10092) ;  /* 0x0000005000037945 */ /* 0x000fe20003800200 */
[----:B------:R-:W-:Y:S01]  /*0040*/  MOV R160, 0x80 ;  /* 0x0000008000a07802 */ /* 0x000fe20000000f00 */
[----:B------:R-:W3:Y:S01]  /*0050*/  S2R R162, SR_CTAID.Y ;  /* 0x0000000000a27919 */ /* 0x000ee20000002600 */
[----:B------:R-:W4:Y:S05]  /*0060*/  S2R R161, SR_CTAID.Z ;  /* 0x0000000000a17919 */ /* 0x000f2a0000002700 */
[----:B-1234-:R-:W-:Y:S05]  /*0070*/  CALL.REL.NOINC `($_ZN5flash24flash_fwd_splitkv_kernelI23Flash_fwd_kernel_traitsILi64ELi64ELi128ELi4ELb0ELb0EN7cutlass6half_tE19Flash_kernel_traitsILi64ELi64ELi128ELi4ES3_EELb0ELb1ELb0ELb0ELb0ELb0ELb0ELb0EEEvNS_16Flash_fwd_paramsE$_ZN5flash30compute_attn_1rowblock_splitkvI23Flash_fwd_kernel_traitsILi64ELi64ELi128ELi4ELb0ELb0EN7cutlass6half_tE19Flash_kernel_traitsILi64ELi64ELi128ELi4ES3_EELb0ELb1ELb0ELb0ELb0ELb0ELb0ELb0ENS_16Flash_fwd_paramsEEEvRKT8_iiiii) ;  /* 0x0000000000087944 */ /* 0x01efea0003c00000 */
[----:B------:R-:W-:Y:S05]  /*0080*/  BSYNC.RECONVERGENT B3 ;  /* 0x0000000000037941 */ /* 0x000fea0003800200 */
.L_x_10092:
[----:B------:R-:W-:Y:S05]  /*0090*/  EXIT ;  /* 0x000000000000794d */ /* 0x000fea0003800000 */
        .type           $_ZN5flash24flash_fwd_splitkv_kernelI23Flash_fwd_kernel_traitsILi64ELi64ELi128ELi4ELb0ELb0EN7cutlass6half_tE19Flash_kernel_traitsILi64ELi64ELi128ELi4ES3_EELb0ELb1ELb0ELb0ELb0ELb0ELb0ELb0EEEvNS_16Flash_fwd_paramsE$_ZN5flash30compute_attn_1rowblock_splitkvI23Flash_fwd_kernel_traitsILi64ELi64ELi128ELi4ELb0ELb0EN7cutlass6half_tE19Flash_kernel_traitsILi64ELi64ELi128ELi4ES3_EELb0ELb1ELb0ELb0ELb0ELb0ELb0ELb0ENS_16Flash_fwd_paramsEEEvRKT8_iiiii,@function
        .size           $_ZN5flash24flash_fwd_splitkv_kernelI23Flash_fwd_kernel_traitsILi64ELi64ELi128ELi4ELb0ELb0EN7cutlass6half_tE19Flash_kernel_traitsILi64ELi64ELi128ELi4ES3_EELb0ELb1ELb0ELb0ELb0ELb0ELb0ELb0EEEvNS_16Flash_fwd_paramsE$_ZN5flash30compute_attn_1rowblock_splitkvI23Flash_fwd_kernel_traitsILi64ELi64ELi128ELi4ELb0ELb0EN7cutlass6half_tE19Flash_kernel_traitsILi64ELi64ELi128ELi4ES3_EELb0ELb1ELb0ELb0ELb0ELb0ELb0ELb0ENS_16Flash_fwd_paramsEEEvRKT8_iiiii,(.L_x_14798 - $_ZN5flash24flash_fwd_splitkv_kernelI23Flash_fwd_kernel_traitsILi64ELi64ELi128ELi4ELb0ELb0EN7cutlass6half_tE19Flash_kernel_traitsILi64ELi64ELi128ELi4ES3_EELb0ELb1ELb0ELb0ELb0ELb0ELb0ELb0EEEvNS_16Flash_fwd_paramsE$_ZN5flash30compute_attn_1rowblock_splitkvI23Flash_fwd_kernel_traitsILi64ELi64ELi128ELi4ELb0ELb0EN7cutlass6half_tE19Flash_kernel_traitsILi64ELi64ELi128ELi4ES3_EELb0ELb1ELb0ELb0ELb0ELb0ELb0ELb0ENS_16Flash_fwd_paramsEEEvRKT8_iiiii)
$_ZN5flash24flash_fwd_splitkv_kernelI23Flash_fwd_kernel_traitsILi64ELi64ELi128ELi4ELb0ELb0EN7cutlass6half_tE19Flash_kernel_traitsILi64ELi64ELi128ELi4ES3_EELb0ELb1ELb0ELb0ELb0ELb0ELb0ELb0EEEvNS_16Flash_fwd_paramsE$_ZN5flash30compute_attn_1rowblock_splitkvI23Flash_fwd_kernel_traitsILi64ELi64ELi128ELi4ELb0ELb0EN7cutlass6half_tE19Flash_kernel_traitsILi64ELi64ELi128ELi4ES3_EELb0ELb1ELb0ELb0ELb0ELb0ELb0ELb0ENS_16Flash_fwd_paramsEEEvRKT8_iiiii:
        /* <DEDUP_REMOVED lines=39> */
.L_x_10094:
[----:B------:R-:W-:Y:S05]  /*0310*/  BSYNC.RECONVERGENT B0 ;  /* 0x0000000000007941 */ /* 0x000fea0003800200 */
.L_x_10093:
[----:B------:R-:W-:Y:S04]  /*0320*/  BSSY.RECONVERGENT B0, `(.L_x_10095) ;  /* 0x0000007000007945 */ /* 0x000fe80003800200 */
[----:B------:R-:W-:Y:S05]  /*0330*/  @!P3 BRA `(.L_x_10096) ;  /* 0x000000000014b947 */ /* 0x000fea0003800000 */
[----:B------:R-:W4:Y:S02]  /*0340*/  LD.E.U8 R6, desc[UR4][R2.64+0x1b2] ;  /* 0x0001b20402067980 */ /* 0x000f24000c101100 */
[----:B----4-:R-:W-:-:S13]  /*0350*/  ISETP.NE.AND P1, PT, R6, RZ, PT ;  /* 0x000000ff0600720c */ /* 0x010fda0003f25270 */
[----:B------:R-:W4:Y:S02]  /*0360*/  @P1 LD.E R6, desc[UR4][R10.64+0x4] ;  /* 0x000004040a061980 */ /* 0x000f24000c101900 */
[----:B----45:R-:W-:-:S06]  /*0370*/  @P1 IADD3 R125, PT, PT, R6, -R13, RZ ;  /* 0x8000000d067d1210 */ /* 0x030fcc0007ffe0ff */
[----:B------:R4:W5:Y:S02]  /*0380*/  @!P1 LD.E R125, desc[UR4][R10.64] ;  /* 0x000000040a7d9980 */ /* 0x000964000c101900 */
.L_x_10096:
[----:B------:R-:W-:Y:S05]  /*0390*/  BSYNC.RECONVERGENT B0 ;  /* 0x0000000000007941 */ /* 0x000fea0003800200 */
.L_x_10095:
        /* <DEDUP_REMOVED lines=8> */
.L_x_10098:
[----:B------:R-:W5:Y:S01]  /*0420*/  LD.E.64 R6, desc[UR4][R2.64+0x108] ;  /* 0x0001080402067980 */ /* 0x000f62000c101b00 */
[----:B------:R-:W-:Y:S01]  /*0430*/  BSSY.RECONVERGENT B0, `(.L_x_10100) ;  /* 0x0000006000007945 */ /* 0x000fe20003800200 */
[----:B------:R-:W-:Y:S01]  /*0440*/  IMAD.MOV.U32 R5, RZ, RZ, RZ ;  /* 0x000000ffff057224 */ /* 0x000fe200078e00ff */
[----:B-----5:R-:W-:-:S04]  /*0450*/  ISETP.NE.U32.AND P0, PT, R6, RZ, PT ;  /* 0x000000ff0600720c */ /* 0x020fc80003f05070 */
[----:B------:R-:W-:-:S13]  /*0460*/  ISETP.NE.AND.EX P0, PT, R7, RZ, PT, P0 ;  /* 0x000000ff0700720c */ /* 0x000fda0003f05300 */
[----:B------:R-:W-:Y:S05]  /*0470*/  @!P0 BRA `(.L_x_10101) ;  /* 0x0000000000048947 */ /* 0x000fea0003800000 */
[----:B------:R1:W5:Y:S02]  /*0480*/  LD.E R5, desc[UR4][R2.64+0xbc] ;  /* 0x0000bc0402057980 */ /* 0x000364000c101900 */
.L_x_10101:
[----:B------:R-:W-:Y:S05]  /*0490*/  BSYNC.RECONVERGENT B0 ;  /* 0x0000000000007941 */ /* 0x000fea0003800200 */
.L_x_10100:
[----:B-----5:R-:W-:Y:S02]  /*04a0*/  IADD3 R125, PT, PT, R5, R125, -R12 ;  /* 0x0000007d057d7210 */ /* 0x020fe40007ffe80c */
.L_x_10099:
[----:B------:R-:W-:Y:S05]  /*04b0*/  BSYNC.RECONVERGENT B1 ;  /* 0x0000000000017941 */ /* 0x000fea0003800200 */
.L_x_10097:
[----:B------:R-:W-:Y:S01]  /*04c0*/  IMAD.SHL.U32 R164, R21, 0x40, RZ ;  /* 0x0000004015a47824 */ /* 0x000fe200078e00ff */
[----:B------:R-:W-:Y:S01]  /*04d0*/  MOV R6, R160 ;  /* 0x000000a000067202 */ /* 0x000fe20000000f00 */
[----:B------:R-:W-:-:S03]  /*04e0*/  IMAD.MOV.U32 R7, RZ, RZ, 0x0 ;  /* 0x00000000ff077424 */ /* 0x000fc600078e00ff */
[----:B------:R-:W-:-:S13]  /*04f0*/  ISETP.GT.AND P0, PT, R39, R164, PT ;  /* 0x000000a42700720c */ /* 0x000fda0003f04270 */
[----:B-1234-:R-:W-:Y:S05]  /*0500*/  @!P0 RET.REL.NODEC R6 `(_ZN5flash24flash_fwd_splitkv_kernelI23Flash_fwd_kernel_traitsILi64ELi64ELi128ELi4ELb0ELb0EN7cutlass6half_tE19Flash_kernel_traitsILi64ELi64ELi128ELi4ES3_EELb0ELb1ELb0ELb0ELb0ELb0ELb0ELb0EEEvNS_16Flash_fwd_paramsE) ;  /* 0xfffffff806bc8950 */ /* 0x01efea0003c3ffff */
[----:B------:R-:W2:Y:S04]  /*0510*/  LD.E R10, desc[UR4][R2.64+0x184] ;  /* 0x00018404020a7980 */ /* 0x000ea8000c101900 */
[----:B------:R-:W3:Y:S04]  /*0520*/  LD.E R14, desc[UR4][R2.64+0xb8] ;  /* 0x0000b804020e7980 */ /* 0x000ee8000c101900 */
[----:B------:R-:W4:Y:S01]  /*0530*/  LD.E R5, desc[UR4][R2.64+0x188] ;  /* 0x0001880402057980 */ /* 0x000f22000c101900 */
[----:B------:R-:W-:-:S05]  /*0540*/  VIADD R8, R125, 0x7f ;  /* 0x0000007f7d087836 */ /* 0x000fca0000000000 */
[----:B------:R-:W-:Y:S02]  /*0550*/  IADD3 R6, PT, PT, R8, R164, -R39 ;  /* 0x000000a408067210 */ /* 0x000fe40007ffe827 */
[----:B------:R-:W-:-:S04]  /*0560*/  SHF.R.S32.HI R7, RZ, 0x1f, R8 ;  /* 0x0000001fff077819 */ /* 0x000fc80000011408 */
[----:B------:R-:W-:-:S04]  /*0570*/  LEA.HI R7, R7, R8, RZ, 0x7 ;  /* 0x0000000807077211 */ /* 0x000fc800078f38ff */
[----:B------:R-:W-:Y:S01]  /*0580*/  SHF.R.S32.HI R7, RZ, 0x7, R7 ;  /* 0x00000007ff077819 */ /* 0x000fe20000011407 */
[----:B--2---:R-:W-:Y:S02]  /*0590*/  IMAD.IADD R10, R10, 0x1, R39 ;  /* 0x000000010a0a7824 */ /* 0x004fe400078e0227 */
[----:B---3--:R-:W-:-:S03]  /*05a0*/  VIADD R14, R14, 0x7f ;  /* 0x0000007f0e0e7836 */ /* 0x008fc60000000000 */
[----:B------:R-:W-:Y:S02]  /*05b0*/  IADD3 R10, PT, PT, -R10, R164, R125 ;  /* 0x000000a40a0a7210 */ /* 0x000fe40007ffe17d */
[----:B----4-:R-:W-:Y:S02]  /*05c0*/  IADD3 R6, PT, PT, R6, 0x40, R5 ;  /* 0x0000004006067810 */ /* 0x010fe40007ffe005 */
        /* <DEDUP_REMOVED lines=12> */
[----:B------:R-:W-:Y:S05]  /*0690*/  @!P0 BRA `(.L_x_10102) ;  /* 0x0000000400ac8947 */ /* 0x000fea0003800000 */
        /* <DEDUP_REMOVED lines=35> */
[----:B-1----:R-:W-:-:S04]  /*08d0*/  @!P0 IMAD.WIDE.U32 R2, R14, R124, R6 ;  /* 0x0000007c0e028225 */ /* 0x002fc800078e0006 */
        /* <DEDUP_REMOVED lines=34> */
.L_x_10104:
[----:B------:R-:W-:Y:S05]  /*0b00*/  BSYNC.RECONVERGENT B0 ;  /* 0x0000000000007941 */ /* 0x000fea0003800200 */
.L_x_10103:
        /* <DEDUP_REMOVED lines=13> */
.L_x_10106:
[----:B------:R-:W-:Y:S05]  /*0be0*/  BSYNC.RECONVERGENT B0 ;  /* 0x0000000000007941 */ /* 0x000fea0003800200 */
.L_x_10105:
        /* <DEDUP_REMOVED lines=12> */
.L_x_10108:
[----:B------:R-:W-:Y:S05]  /*0cb0*/  BSYNC.RECONVERGENT B0 ;  /* 0x0000000000007941 */ /* 0x000fea0003800200 */
.L_x_10107:
[----:B------:R-:W-:Y:S01]  /*0cc0*/  MOV R161, 0x0 ;  /* 0x0000000000a17802 */ /* 0x000fe20000000f00 */
[----:B------:R-:W-:Y:S04]  /*0cd0*/  @!P3 ST.E desc[UR4][R16.64], R13 ;  /* 0x0000000d1000b985 */ /* 0x000fe8000c101904 */
[----:B------:R-:W-:Y:S04]  /*0ce0*/  @!P2 ST.E desc[UR4][R16.64+0x40], R5 ;  /* 0x000040051000a985 */ /* 0x000fe8000c101904 */
[----:B------:R1:W-:Y:S02]  /*0cf0*/  @!P1 ST.E desc[UR4][R16.64+0x80], R3 ;  /* 0x0000800310009985 */ /* 0x0003e4000c101904 */
[----:B-123--:R-:W-:Y:S05]  /*0d00*/  @P4 RET.REL.NODEC R160 `(_ZN5flash24flash_fwd_splitkv_kernelI23Flash_fwd_kernel_traitsILi64ELi64ELi128ELi4ELb0ELb0EN7cutlass6half_tE19Flash_kernel_traitsILi64ELi64ELi128ELi4ES3_EELb0ELb1ELb0ELb0ELb0ELb0ELb0ELb0EEEvNS_16Flash_fwd_paramsE) ;  /* 0xfffffff0a0bc4950 */ /* 0x00efea0003c3ffff */
[----:B------:R-:W-:Y:S02]  /*0d10*/  MOV R3, 0x7f800000 ;  /* 0x7f80000000037802 */ /* 0x000fe40000000f00 */
[----:B------:R-:W-:-:S03]  /*0d20*/  MOV R161, 0x0 ;  /* 0x0000000000a17802 */ /* 0x000fc60000000f00 */
[----:B------:R1:W-:Y:S02]  /*0d30*/  ST.E desc[UR4][R16.64+0xc0], R3 ;  /* 0x0000c00310007985 */ /* 0x0003e4000c101904 */
[----:B-1----:R-:W-:Y:S05]  /*0d40*/  RET.REL.NODEC R160 `(_ZN5flash24flash_fwd_splitkv_kernelI23Flash_fwd_kernel_traitsILi64ELi64ELi128ELi4ELb0ELb0EN7cutlass6half_tE19Flash_kernel_traitsILi64ELi64ELi128ELi4ES3_EELb0ELb1ELb0ELb0ELb0ELb0ELb0ELb0EEEvNS_16Flash_fwd_paramsE) ;  /* 0xfffffff0a0ac7950 */ /* 0x002fea0003c3ffff */
.L_x_10102:
        /* <DEDUP_REMOVED lines=102> */
.L_x_10110:
        /* <DEDUP_REMOVED lines=9> */
[----:B------:R-:W-:-:S02]  /*1440*/  CS2R R172, SRZ ;  /* 0x0000000000ac7805 */ /* 0x000fc4000001ff00 */
[----:B-1----:R-:W-:-:S04]  /*1450*/  IABS R4, R0 ;  /* 0x0000000000047213 */ /* 0x002fc80000000000 */
[----:B------:R-:W1:Y:S08]  /*1460*/  I2F.RP R18, R4 ;  /* 0x0000000400127306 */ /* 0x000e700000209400 */
        /* <DEDUP_REMOVED lines=35> */
[----:B------:R-:W-:Y:S01]  /*16a0*/  @!P3 IMAD R4, R153, R12, RZ ;  /* 0x0000000c9904b224 */ /* 0x000fe200078e02ff */
        /* <DEDUP_REMOVED lines=11> */
[----:B----4-:R-:W-:Y:S01]  /*1760*/  @!P3 IMAD R4, R15, R11, RZ ;  /* 0x0000000b0f04b224 */ /* 0x010fe200078e02ff */
        /* <DEDUP_REMOVED lines=17> */
.L_x_10111:
[----:B------:R-:W-:Y:S05]  /*1880*/  BSYNC.RECONVERGENT B0 ;  /* 0x0000000000007941 */ /* 0x000fea0003800200 */
.L_x_10109:
        /* <DEDUP_REMOVED lines=31> */
[----:B------:R-:W-:-:S05]  /*1a80*/  @P4 VIADD R11, R11, 0x1 ;  /* 0x000000010b0b4836 */ /* 0x000fca0000000000 */
[----:B------:R-:W-:Y:S02]  /*1a90*/  @!P2 IADD3 R11, PT, PT, -R11, RZ, RZ ;  /* 0x000000ff0b0ba210 */ /* 0x000fe40007ffe1ff */
[----:B------:R-:W-:Y:S01]  /*1aa0*/  @!P3 LOP3.LUT R11, RZ, R0, RZ, 0x33, !PT ;  /* 0x00000000ff0bb212 */ /* 0x000fe200078e33ff */
[----:B------:R-:W-:Y:S02]  /*1ab0*/  IMAD.SHL.U32 R0, R124, 0x8, RZ ;  /* 0x000000087c007824 */ /* 0x000fe400078e00ff */
        /* <DEDUP_REMOVED lines=15> */
[----:B------:R-:W-:-:S02]  /*1bb0*/  IADD3 R12, P2, PT, R168, R6, RZ ;  /* 0x00000006a80c7210 */ /* 0x000fc40007f5e0ff */
[----:B------:R-:W-:Y:S02]  /*1bc0*/  SHF.R.U32.HI R26, RZ, 0x3, R124 ;  /* 0x00000003ff1a7819 */ /* 0x000fe4000001167c */
[----:B------:R-:W-:Y:S01]  /*1bd0*/  IADD3.X R13, PT, PT, RZ, R4, RZ, P2, !PT ;  /* 0x00000004ff0d7210 */ /* 0x000fe200017fe4ff */
[----:B------:R-:W-:Y:S01]  /*1be0*/  IMAD.IADD R154, R39, 0x1, -R164 ;  /* 0x00000001279a7824 */ /* 0x000fe200078e0aa4 */
[----:B------:R-:W-:Y:S01]  /*1bf0*/  LOP3.LUT R7, R0, 0x1c0, RZ, 0xc0, !PT ;  /* 0x000001c000077812 */ /* 0x000fe200078ec0ff */
[----:B------:R-:W-:-:S04]  /*1c00*/  IMAD.WIDE.U32 R12, R26, R150, R12 ;  /* 0x000000961a0c7225 */ /* 0x000fc800078e000c */
[----:B------:R-:W-:Y:S02]  /*1c10*/  IMAD R159, R153, R26, RZ ;  /* 0x0000001a999f7224 */ /* 0x000fe400078e02ff */
[----:B------:R-:W-:Y:S01]  /*1c20*/  IMAD.WIDE.U32 R10, R26, R152, R10 ;  /* 0x000000981a0a7225 */ /* 0x000fe200078e000a */
[----:B------:R-:W-:-:S03]  /*1c30*/  LOP3.LUT R7, R7, 0x38, R124, 0xf8, !PT ;  /* 0x0000003807077812 */ /* 0x000fc600078ef87c */
[----:B------:R-:W-:Y:S01]  /*1c40*/  IMAD.IADD R159, R11, 0x1, R159 ;  /* 0x000000010b9f7824 */ /* 0x000fe200078e029f */
[----:B------:R-:W-:Y:S01]  /*1c50*/  SHF.R.U32.HI R126, RZ, 0x1, R124 ;  /* 0x00000001ff7e7819 */ /* 0x000fe2000001167c */
[----:B------:R-:W-:Y:S01]  /*1c60*/  IMAD R157, R151, R26, RZ ;  /* 0x0000001a979d7224 */ /* 0x000fe200078e02ff */
[----:B------:R-:W-:Y:S02]  /*1c70*/  LOP3.LUT R7, R7, 0x38, R0, 0x78, !PT ;  /* 0x0000003807077812 */ /* 0x000fe400078e7800 */
[----:B------:R-:W-:Y:S01]  /*1c80*/  MOV R27, RZ ;  /* 0x000000ff001b7202 */ /* 0x000fe20000000f00 */
[----:B------:R-:W-:Y:S01]  /*1c90*/  IMAD.IADD R157, R13, 0x1, R157 ;  /* 0x000000010d9d7824 */ /* 0x000fe200078e029d */
[----:B------:R-:W-:Y:S01]  /*1ca0*/  BSSY.RECONVERGENT B0, `(.L_x_10112) ;  /* 0x000002b000007945 */ /* 0x000fe20003800200 */
[----:B------:R-:W-:-:S04]  /*1cb0*/  IMAD.WIDE.U32 R20, R21, 0x40, R26 ;  /* 0x0000004015147825 */ /* 0x000fc800078e001a */
[----:B--2---:R-:W-:Y:S02]  /*1cc0*/  @P1 IMAD R4, R29, R166, RZ ;  /* 0x000000a61d041224 */ /* 0x004fe400078e02ff */
[-C--:B---3--:R-:W-:Y:S02]  /*1cd0*/  @!P1 IMAD R5, R23, R162.reuse, RZ ;  /* 0x000000a217059224 */ /* 0x088fe400078e02ff */
[----:B------:R-:W-:-:S04]  /*1ce0*/  @!P1 IMAD.WIDE.U32 R22, R22, R162, RZ ;  /* 0x000000a216169225 */ /* 0x000fc800078e00ff */
[----:B------:R-:W-:Y:S02]  /*1cf0*/  @!P1 IMAD.IADD R5, R23, 0x1, R5 ;  /* 0x0000000117059824 */ /* 0x000fe400078e0205 */
[----:B------:R-:W-:Y:S02]  /*1d00*/  @!P1 IMAD.MOV.U32 R6, RZ, RZ, R22 ;  /* 0x000000ffff069224 */ /* 0x000fe400078e0016 */
[----:B------:R-:W-:-:S04]  /*1d10*/  @P1 IMAD.WIDE.U32 R22, R28, R166, RZ ;  /* 0x000000a61c161225 */ /* 0x000fc800078e00ff */
[----:B------:R-:W-:Y:S02]  /*1d20*/  @P1 IMAD.MOV.U32 R6, RZ, RZ, R22 ;  /* 0x000000ffff061224 */ /* 0x000fe400078e0016 */
[----:B------:R-:W-:-:S03]  /*1d30*/  @P1 IMAD.IADD R5, R23, 0x1, R4 ;  /* 0x0000000117051824 */ /* 0x000fc600078e0204 */
[----:B------:R-:W-:Y:S02]  /*1d40*/  IADD3 R4, P2, PT, R168, R6, RZ ;  /* 0x00000006a8047210 */ /* 0x000fe40007f5e0ff */
[----:B------:R-:W-:Y:S02]  /*1d50*/  LEA R156, P4, R12, R14, 0x1 ;  /* 0x0000000e0c9c7211 */ /* 0x000fe400078808ff */
[----:B------:R-:W-:Y:S02]  /*1d60*/  IADD3.X R5, PT, PT, RZ, R5, RZ, P2, !PT ;  /* 0x00000005ff057210 */ /* 0x000fe400017fe4ff */
[----:B------:R-:W-:Y:S01]  /*1d70*/  ISETP.GE.AND P2, PT, R26, R154, PT ;  /* 0x0000009a1a00720c */ /* 0x000fe20003f46270 */
[----:B------:R-:W-:Y:S01]  /*1d80*/  IMAD.SHL.U32 R14, R124, 0x40, RZ ;  /* 0x000000407c0e7824 */ /* 0x000fe200078e00ff */
[----:B----4-:R-:W-:-:S04]  /*1d90*/  LEA R158, P3, R10, R18, 0x1 ;  /* 0x000000120a9e7211 */ /* 0x010fc800078608ff */
[----:B------:R-:W-:Y:S02]  /*1da0*/  LOP3.LUT R23, R14, 0x1c0, RZ, 0xc0, !PT ;  /* 0x000001c00e177812 */ /* 0x000fe400078ec0ff */
[----:B------:R-:W-:Y:S01]  /*1db0*/  LEA.HI.X R159, R10, R19, R159, 0x1, P3 ;  /* 0x000000130a9f7211 */ /* 0x000fe200018f0c9f */
[-C--:B------:R-:W-:Y:S02]  /*1dc0*/  IMAD R19, R17, R161.reuse, RZ ;  /* 0x000000a111137224 */ /* 0x080fe400078e02ff */
[----:B------:R-:W-:Y:S01]  /*1dd0*/  IMAD.WIDE.U32 R16, R16, R161, R4 ;  /* 0x000000a110107225 */ /* 0x000fe200078e0004 */
[----:B------:R-:W-:Y:S02]  /*1de0*/  LOP3.LUT R5, R23, 0x8, R126, 0xf8, !PT ;  /* 0x0000000817057812 */ /* 0x000fe400078ef87e */
[----:B------:R-:W-:Y:S01]  /*1df0*/  LOP3.LUT R4, R7, 0x1e00, R0, 0xf8, !PT ;  /* 0x00001e0007047812 */ /* 0x000fe200078ef800 */
[----:B------:R-:W-:Y:S01]  /*1e00*/  IMAD.IADD R19, R17, 0x1, R19 ;  /* 0x0000000111137824 */ /* 0x000fe200078e0213 */
[----:B------:R-:W-:-:S02]  /*1e10*/  LEA.HI.X R157, R12, R15, R157, 0x1, P4 ;  /* 0x0000000f0c9d7211 */ /* 0x000fc400020f0c9d */
        /* <DEDUP_REMOVED lines=18> */
.L_x_10114:
[----:B------:R1:W-:Y:S02]  /*1f40*/  STS.128 [R165], RZ ;  /* 0x000000ffa5007388 */ /* 0x0003e40000000c00 */
.L_x_10113:
[----:B------:R-:W-:Y:S05]  /*1f50*/  BSYNC.RECONVERGENT B0 ;  /* 0x0000000000007941 */ /* 0x000fea0003800200 */
.L_x_10112:
[C---:B------:R-:W-:Y:S01]  /*1f60*/  VIADD R25, R26.reuse, 0x10 ;  /* 0x000000101a197836 */ /* 0x040fe20000000000 */
[----:B------:R-:W-:Y:S01]  /*1f70*/  IADD3 R7, PT, PT, R26, 0x20, RZ ;  /* 0x000000201a077810 */ /* 0x000fe20007ffe0ff */
[----:B------:R-:W-:Y:S01]  /*1f80*/  VIADD R8, R38, 0xffffffff ;  /* 0xffffffff26087836 */ /* 0x000fe20000000000 */
[----:B------:R-:W-:Y:S01]  /*1f90*/  BSSY.RECONVERGENT B0, `(.L_x_10115) ;  /* 0x000001a000007945 */ /* 0x000fe20003800200 */
[----:B--2---:R-:W-:Y:S01]  /*1fa0*/  VIADD R5, R26, 0x30 ;  /* 0x000000301a057836 */ /* 0x004fe20000000000 */
        /* <DEDUP_REMOVED lines=24> */
.L_x_10116:
[----:B------:R-:W-:Y:S05]  /*2130*/  BSYNC.RECONVERGENT B0 ;  /* 0x0000000000007941 */ /* 0x000fea0003800200 */
.L_x_10115:
        /* <DEDUP_REMOVED lines=19> */
.L_x_10118:
[----:B------:R-:W-:Y:S05]  /*2270*/  BSYNC.RECONVERGENT B0 ;  /* 0x0000000000007941 */ /* 0x000fea0003800200 */
.L_x_10117:
        /* <DEDUP_REMOVED lines=18> */
.L_x_10120:
[----:B------:R-:W-:Y:S05]  /*23a0*/  BSYNC.RECONVERGENT B0 ;  /* 0x0000000000007941 */ /* 0x000fea0003800200 */
.L_x_10119:
        /* <DEDUP_REMOVED lines=11> */
.L_x_10123:
[----:B------:R1:W-:Y:S02]  /*2460*/  STS.128 [R165+0x2000], RZ ;  /* 0x002000ffa5007388 */ /* 0x0003e40000000c00 */
.L_x_10122:
[----:B------:R-:W-:Y:S05]  /*2470*/  BSYNC.RECONVERGENT B0 ;  /* 0x0000000000007941 */ /* 0x000fea0003800200 */
.L_x_10121:
[-C--:B------:R-:W-:Y:S01]  /*2480*/  ISETP.GE.AND P3, PT, R25, R12.reuse, PT ;  /* 0x0000000c1900720c */ /* 0x080fe20003f66270 */
[C---:B------:R-:W-:Y:S01]  /*2490*/  VIADD R21, R26.reuse, 0x40 ;  /* 0x000000401a157836 */ /* 0x040fe20000000000 */
[C---:B------:R-:W-:Y:S01]  /*24a0*/  SHF.L.U64.HI R36, R123.reuse, 0x1, R36 ;  /* 0x000000017b247819 */ /* 0x040fe20000010224 */
[----:B------:R-:W-:Y:S01]  /*24b0*/  IMAD.SHL.U32 R123, R123, 0x2, RZ ;  /* 0x000000027b7b7824 */ /* 0x000fe200078e00ff */
[----:B------:R-:W-:Y:S01]  /*24c0*/  BSSY.RECONVERGENT B0, `(.L_x_10124) ;  /* 0x0000011000007945 */ /* 0x000fe20003800200 */
[C---:B-1----:R-:W-:Y:S01]  /*24d0*/  VIADD R19, R26.reuse, 0x50 ;  /* 0x000000501a137836 */ /* 0x042fe20000000000 */
[----:B------:R-:W-:Y:S01]  /*24e0*/  ISETP.GE.AND P2, PT, R7, R12, PT ;  /* 0x0000000c0700720c */ /* 0x000fe20003f46270 */
[----:B------:R-:W-:Y:S01]  /*24f0*/  VIADD R17, R26, 0x60 ;  /* 0x000000601a117836 */ /* 0x000fe20000000000 */
[----:B------:R-:W-:Y:S02]  /*2500*/  IADD3 R28, P4, PT, R123, R156, RZ ;  /* 0x0000009c7b1c7210 */ /* 0x000fe40007f9e0ff */
[----:B------:R-:W-:-:S02]  /*2510*/  ISETP.GE.AND P1, PT, R5, R12, PT ;  /* 0x0000000c0500720c */ /* 0x000fc40003f26270 */
[-C--:B------:R-:W-:Y:S01]  /*2520*/  ISETP.GE.AND P5, PT, R21, R12.reuse, PT ;  /* 0x0000000c1500720c */ /* 0x080fe20003fa6270 */
[----:B------:R-:W-:Y:S01]  /*2530*/  IMAD.X R29, R36, 0x1, R157, P4 ;  /* 0x00000001241d7824 */ /* 0x000fe200020e069d */
        /* <DEDUP_REMOVED lines=9> */
.L_x_10125:
[----:B------:R-:W-:Y:S05]  /*25d0*/  BSYNC.RECONVERGENT B0 ;  /* 0x0000000000007941 */ /* 0x000fea0003800200 */
.L_x_10124:
        /* <DEDUP_REMOVED lines=13> */
.L_x_10127:
[----:B------:R-:W-:Y:S05]  /*26b0*/  BSYNC.RECONVERGENT B0 ;  /* 0x0000000000007941 */ /* 0x000fea0003800200 */
.L_x_10126:
        /* <DEDUP_REMOVED lines=12> */
.L_x_10129:
[----:B------:R-:W-:Y:S05]  /*2780*/  BSYNC.RECONVERGENT B0 ;  /* 0x0000000000007941 */ /* 0x000fea0003800200 */
.L_x_10128:
        /* <DEDUP_REMOVED lines=14> */
.L_x_10131:
[----:B------:R-:W-:Y:S05]  /*2870*/  BSYNC.RECONVERGENT B0 ;  /* 0x0000000000007941 */ /* 0x000fea0003800200 */
.L_x_10130:
        /* <DEDUP_REMOVED lines=11> */
.L_x_10133:
[----:B------:R-:W-:Y:S05]  /*2930*/  BSYNC.RECONVERGENT B0 ;  /* 0x0000000000007941 */ /* 0x000fea0003800200 */
.L_x_10132:
        /* <DEDUP_REMOVED lines=14> */
.L_x_10135:
[----:B------:R-:W-:Y:S05]  /*2a20*/  BSYNC.RECONVERGENT B0 ;  /* 0x0000000000007941 */ /* 0x000fea0003800200 */
.L_x_10134:
        /* <DEDUP_REMOVED lines=12> */
.L_x_10137:
[----:B------:R-:W-:Y:S05]  /*2af0*/  BSYNC.RECONVERGENT B0 ;  /* 0x0000000000007941 */ /* 0x000fea0003800200 */
.L_x_10136:
[----:B------:R-:W0:Y:S01]  /*2b00*/  LDGDEPBAR ;  /* 0x00000000000079af */ /* 0x000e220000000000 */
[----:B------:R-:W-:-:S03]  /*2b10*/  IMAD.SHL.U32 R16, R124, 0x20, RZ ;  /* 0x000000207c107824 */ /* 0x000fc600078e00ff */
[----:B------:R2:W5:Y:S04]  /*2b20*/  LD.E R122, desc[UR4][R2.64+0x184] ;  /* 0x00018404027a7980 */ /* 0x000568000c101900 */
[----:B------:R2:W5:Y:S01]  /*2b30*/  LD.E R120, desc[UR4][R2.64+0x188] ;  /* 0x0001880402787980 */ /* 0x000562000c101900 */
[----:B------:R-:W-:Y:S01]  /*2b40*/  SHF.L.U32 R37, R124, 0x1, RZ ;  /* 0x000000017c257819 */ /* 0x000fe200000006ff */
[C---:B------:R-:W-:Y:S01]  /*2b50*/  IMAD.SHL.U32 R4, R152.reuse, 0x10, RZ ;  /* 0x0000001098047824 */ /* 0x040fe200078e00ff */
[----:B-1----:R-:W-:Y:S02]  /*2b60*/  SHF.L.U64.HI R27, R152, 0x4, R153 ;  /* 0x00000004981b7819 */ /* 0x002fe40000010299 */
[----:B------:R-:W-:Y:S01]  /*2b70*/  LOP3.LUT R13, R121, 0x7c00, R16, 0xf8, !PT ;  /* 0x00007c00790d7812 */ /* 0x000fe200078ef810 */
        /* <DEDUP_REMOVED lines=12> */
.L_x_10140:
[----:B------:R1:W-:Y:S01]  /*2c40*/  STS.128 [R165+0x6000], RZ ;  /* 0x006000ffa5007388 */ /* 0x0003e20000000c00 */
[----:B------:R-:W-:Y:S05]  /*2c50*/  BRA `(.L_x_10141) ;  /* 0x0000000000047947 */ /* 0x000fea0003800000 */
.L_x_10139:
[----:B------:R1:W-:Y:S02]  /*2c60*/  STS.128 [R165+0x6000], RZ ;  /* 0x006000ffa5007388 */ /* 0x0003e40000000c00 */
.L_x_10141:
[----:B------:R-:W-:Y:S05]  /*2c70*/  BSYNC.RECONVERGENT B0 ;  /* 0x0000000000007941 */ /* 0x000fea0003800200 */
.L_x_10138:
[----:B------:R-:W-:Y:S01]  /*2c80*/  ISETP.GE.AND P2, PT, R25, R12, PT ;  /* 0x0000000c1900720c */ /* 0x000fe20003f46270 */
[C---:B------:R-:W-:Y:S01]  /*2c90*/  IMAD.SHL.U32 R11, R4.reuse, 0x2, RZ ;  /* 0x00000002040b7824 */ /* 0x040fe200078e00ff */
[----:B------:R-:W-:Y:S01]  /*2ca0*/  SHF.L.U64.HI R4, R4, 0x1, R27 ;  /* 0x0000000104047819 */ /* 0x000fe2000001021b */
[----:B------:R-:W-:Y:S01]  /*2cb0*/  BSSY.RECONVERGENT B0, `(.L_x_10142) ;  /* 0x0000014000007945 */ /* 0x000fe20003800200 */
[----:B------:R-:W-:Y:S02]  /*2cc0*/  LOP3.LUT R23, R23, 0x8, R124, 0x78, !PT ;  /* 0x0000000817177812 */ /* 0x000fe400078e787c */
[----:B------:R-:W-:Y:S02]  /*2cd0*/  IADD3 R18, P3, PT, R11, R158, RZ ;  /* 0x0000009e0b127210 */ /* 0x000fe40007f7e0ff */
[-C--:B------:R-:W-:Y:S02]  /*2ce0*/  ISETP.GE.AND P4, PT, R19, R12.reuse, PT ;  /* 0x0000000c1300720c */ /* 0x080fe40003f86270 */
[-C--:B------:R-:W-:Y:S01]  /*2cf0*/  ISETP.GE.AND P6, PT, R5, R12.reuse, PT ;  /* 0x0000000c0500720c */ /* 0x080fe20003fc6270 */
[----:B------:R-:W-:Y:S01]  /*2d00*/  IMAD.X R19, R4, 0x1, R159, P3 ;  /* 0x0000000104137824 */ /* 0x000fe200018e069f */
[-C--:B------:R-:W-:Y:S01]  /*2d10*/  ISETP.GE.AND P1, PT, R7, R12.reuse, PT ;  /* 0x0000000c0700720c */ /* 0x080fe20003f26270 */
[----:B------:R1:W-:Y:S01]  /*2d20*/  @P2 STS.128 [R165+0x6800], RZ ;  /* 0x006800ffa5002388 */ /* 0x0003e20000000c00 */
[----:B------:R-:W-:-:S02]  /*2d30*/  ISETP.GE.AND P5, PT, R21, R12, PT ;  /* 0x0000000c1500720c */ /* 0x000fc40003fa6270 */
[----:B------:R-:W-:Y:S02]  /*2d40*/  ISETP.GE.AND P3, PT, R17, R12, PT ;  /* 0x0000000c1100720c */ /* 0x000fe40003f66270 */
[----:B------:R-:W-:Y:S02]  /*2d50*/  LOP3.LUT R148, R23, 0x38, R0, 0x78, !PT ;  /* 0x0000003817947812 */ /* 0x000fe400078e7800 */
[----:B------:R-:W-:Y:S01]  /*2d60*/  LOP3.LUT R5, R14, 0x400, RZ, 0xc0, !PT ;  /* 0x000004000e057812 */ /* 0x000fe200078ec0ff */
[----:B------:R-:W-:Y:S08]  /*2d70*/  @P2 BRA `(.L_x_10143) ;  /* 0x00000000001c2947 */ /* 0x000ff00003800000 */
[----:B------:R-:W-:-:S13]  /*2d80*/  ISETP.GE.AND P2, PT, R168, R163, PT ;  /* 0x000000a3a800720c */ /* 0x000fda0003f46270 */
[----:B------:R1:W-:Y:S01]  /*2d90*/  @P2 STS.128 [R165+0x6800], RZ ;  /* 0x006800ffa5002388 */ /* 0x0003e20000000c00 */
[----:B------:R-:W-:Y:S05]  /*2da0*/  @P2 BRA `(.L_x_10143) ;  /* 0x0000000000102947 */ /* 0x000fea0003800000 */
[----:B------:R-:W-:Y:S01]  /*2db0*/  @!PT LDS RZ, [RZ] ;  /* 0x00000000fffff984 */ /* 0x000fe20000000800 */
[----:B------:R-:W-:Y:S01]  /*2dc0*/  @!PT LDS RZ, [RZ] ;  /* 0x00000000fffff984 */ /* 0x000fe20000000800 */
[----:B------:R-:W-:Y:S01]  /*2dd0*/  @!PT LDS RZ, [RZ] ;  /* 0x00000000fffff984 */ /* 0x000fe20000000800 */
[----:B------:R1:W-:Y:S02]  /*2de0*/  LDGSTS.E.BYPASS.LTC128B.128 [R165+0x6800], desc[UR4][R18.64] ;  /* 0x0680000012a57fae */ /* 0x0003e4000b981a04 */
.L_x_10143:
[----:B------:R-:W-:Y:S05]  /*2df0*/  BSYNC.RECONVERGENT B0 ;  /* 0x0000000000007941 */ /* 0x000fea0003800200 */
.L_x_10142:
[----:B------:R1:W-:Y:S01]  /*2e00*/  @P1 STS.128 [R165+0x7000], RZ ;  /* 0x007000ffa5001388 */ /* 0x0003e20000000c00 */
[----:B------:R-:W-:Y:S01]  /*2e10*/  IMAD.IADD R0, R10, 0x1, R13 ;  /* 0x000000010a007824 */ /* 0x000fe200078e020d */
[----:B------:R-:W-:Y:S01]  /*2e20*/  BSSY.RECONVERGENT B0, `(.L_x_10144) ;  /* 0x000000f000007945 */ /* 0x000fe20003800200 */
[----:B------:R-:W-:Y:S01]  /*2e30*/  IMAD R148, R148, 0x2, R5 ;  /* 0x0000000294947824 */ /* 0x000fe200078e0205 */
[----:B------:R-:W-:Y:S02]  /*2e40*/  ISETP.GE.AND P2, PT, R15, R12, PT ;  /* 0x0000000c0f00720c */ /* 0x000fe40003f46270 */
        /* <DEDUP_REMOVED lines=12> */
.L_x_10145:
[----:B------:R-:W-:Y:S05]  /*2f10*/  BSYNC.RECONVERGENT B0 ;  /* 0x0000000000007941 */ /* 0x000fea0003800200 */
.L_x_10144:
        /* <DEDUP_REMOVED lines=12> */
.L_x_10147:
[----:B------:R-:W-:Y:S05]  /*2fe0*/  BSYNC.RECONVERGENT B0 ;  /* 0x0000000000007941 */ /* 0x000fea0003800200 */
.L_x_10146:
        /* <DEDUP_REMOVED lines=15> */
.L_x_10149:
[----:B------:R-:W-:Y:S05]  /*30e0*/  BSYNC.RECONVERGENT B0 ;  /* 0x0000000000007941 */ /* 0x000fea0003800200 */
.L_x_10148:
        /* <DEDUP_REMOVED lines=12> */
.L_x_10151:
[----:B------:R-:W-:Y:S05]  /*31b0*/  BSYNC.RECONVERGENT B0 ;  /* 0x0000000000007941 */ /* 0x000fea0003800200 */
.L_x_10150:
        /* <DEDUP_REMOVED lines=15> */
.L_x_10153:
[----:B------:R-:W-:Y:S05]  /*32b0*/  BSYNC.RECONVERGENT B0 ;  /* 0x0000000000007941 */ /* 0x000fea0003800200 */
.L_x_10152:
        /* <DEDUP_REMOVED lines=13> */
.L_x_10155:
[----:B------:R-:W-:Y:S05]  /*3390*/  BSYNC.RECONVERGENT B0 ;  /* 0x0000000000007941 */ /* 0x000fea0003800200 */
.L_x_10154:
[----:B-1----:R-:W-:Y:S01]  /*33a0*/  LDSM.16.M88.4 R16, [R149] ;  /* 0x000000009510783b */ /* 0x002fe20000000200 */
[----:B------:R-:W-:Y:S01]  /*33b0*/  R2P PR, R124, 0x6 ;  /* 0x000000067c007804 */ /* 0x000fe20000000000 */
[----:B------:R-:W-:Y:S01]  /*33c0*/  IMAD.MOV.U32 R5, RZ, RZ, 0x20 ;  /* 0x00000020ff057424 */ /* 0x000fe200078e00ff */
[----:B------:R-:W-:Y:S01]  /*33d0*/  SHF.R.U32.HI R0, RZ, 0x2, R124 ;  /* 0x00000002ff007819 */ /* 0x000fe2000001167c */
[----:B------:R-:W1:Y:S01]  /*33e0*/  LDSM.16.M88.4 R76, [R148+0x2000] ;  /* 0x00200000944c783b */ /* 0x000e620000000200 */
[----:B------:R-:W-:Y:S01]  /*33f0*/  IMAD.MOV.U32 R7, RZ, RZ, 0x40 ;  /* 0x00000040ff077424 */ /* 0x000fe200078e00ff */
[----:B------:R-:W-:Y:S01]  /*3400*/  LOP3.LUT R37, R37, 0x6, RZ, 0xc0, !PT ;  /* 0x0000000625257812 */ /* 0x000fe200078ec0ff */
[----:B------:R-:W-:Y:S01]  /*3410*/  BSSY.RECONVERGENT B1, `(.L_x_10156) ;  /* 0x0000108000017945 */ /* 0x000fe20003800200 */
[----:B------:R-:W2:Y:S01]  /*3420*/  LDSM.16.M88.4 R68, [R148+0x2800] ;  /* 0x002800009444783b */ /* 0x000ea20000000200 */
[----:B------:R-:W-:Y:S02]  /*3430*/  SEL R5, R5, 0xffffffe0, !P1 ;  /* 0xffffffe005057807 */ /* 0x000fe40004800000 */
[----:B------:R-:W-:Y:S01]  /*3440*/  SEL R7, R7, 0xffffffc0, !P2 ;  /* 0xffffffc007077807 */ /* 0x000fe20005000000 */
[----:B------:R-:W4:Y:S01]  /*3450*/  LDSM.16.M88.4 R60, [R148+0x3000] ;  /* 0x00300000943c783b */ /* 0x000f220000000200 */
[----:B------:R-:W-:Y:S01]  /*3460*/  LOP3.LUT R0, R0, 0x7, RZ, 0xc0, !PT ;  /* 0x0000000700007812 */ /* 0x000fe200078ec0ff */
[--C-:B------:R-:W-:Y:S01]  /*3470*/  IMAD.IADD R147, R149, 0x1, R5.reuse ;  /* 0x0000000195937824 */ /* 0x100fe200078e0205 */
[----:B------:R-:W-:Y:S01]  /*3480*/  ISETP.GT.U32.AND P1, PT, R8, R155, PT ;  /* 0x0000009b0800720c */ /* 0x000fe20003f24070 */
[----:B------:R-:W4:Y:S01]  /*3490*/  LDSM.16.M88.4 R52, [R148+0x3800] ;  /* 0x003800009434783b */ /* 0x000f220000000200 */
[----:B------:R-:W-:-:S02]  /*34a0*/  IMAD.IADD R143, R148, 0x1, R5 ;  /* 0x00000001948f7824 */ /* 0x000fc400078e0205 */
[--C-:B------:R-:W-:Y:S01]  /*34b0*/  IMAD.IADD R146, R149, 0x1, R7.reuse ;  /* 0x0000000195927824 */ /* 0x100fe200078e0207 */
[----:B------:R-:W4:Y:S01]  /*34c0*/  LDSM.16.M88.4 R44, [R148+0x4000] ;  /* 0x00400000942c783b */ /* 0x000f220000000200 */
[----:B------:R-:W-:Y:S02]  /*34d0*/  IMAD.IADD R142, R148, 0x1, R7 ;  /* 0x00000001948e7824 */ /* 0x000fe400078e0207 */
[C---:B------:R-:W-:Y:S01]  /*34e0*/  IMAD.IADD R145, R5.reuse, 0x1, R146 ;  /* 0x0000000105917824 */ /* 0x040fe200078e0292 */
[----:B---3--:R-:W3:Y:S01]  /*34f0*/  LDSM.16.M88.4 R32, [R148+0x4800] ;  /* 0x004800009420783b */ /* 0x008ee20000000200 */
[----:B------:R-:W-:-:S03]  /*3500*/  IMAD.IADD R141, R5, 0x1, R142 ;  /* 0x00000001058d7824 */ /* 0x000fc600078e028e */
[----:B------:R-:W3:Y:S04]  /*3510*/  LDSM.16.M88.4 R24, [R148+0x5000] ;  /* 0x005000009418783b */ /* 0x000ee80000000200 */
[----:B------:R-:W3:Y:S04]  /*3520*/  LDSM.16.M88.4 R88, [R148+0x5800] ;  /* 0x005800009458783b */ /* 0x000ee80000000200 */
[----:B------:R-:W-:Y:S04]  /*3530*/  LDSM.16.M88.4 R84, [R147] ;  /* 0x000000009354783b */ /* 0x000fe80000000200 */
[----:B------:R-:W3:Y:S01]  /*3540*/  LDSM.16.M88.4 R108, [R143+0x2000] ;  /* 0x002000008f6c783b */ /* 0x000ee20000000200 */
[C---:B-1----:R-:W-:Y:S03]  /*3550*/  HMMA.16816.F32 R12, R16.reuse, R76, RZ ;  /* 0x0000004c100c723c */ /* 0x042fe600000018ff */
[----:B------:R-:W1:Y:S04]  /*3560*/  LDSM.16.M88.4 R104, [R143+0x2800] ;  /* 0x002800008f68783b */ /* 0x000e680000000200 */
[----:B------:R-:W1:Y:S01]  /*3570*/  LDSM.16.M88.4 R100, [R143+0x3000] ;  /* 0x003000008f64783b */ /* 0x000e620000000200 */
        /* <DEDUP_REMOVED lines=37> */
[C---:B----4-:R-:W-:Y:S08]  /*37d0*/  HMMA.16816.F32 R40, R84.reuse, R80, R40 ;  /* 0x000000505428723c */ /* 0x050ff00000001828 */
[C---:B------:R-:W-:Y:S01]  /*37e0*/  HMMA.16816.F32 R32, R84.reuse, R82, R32 ;  /* 0x000000525420723c */ /* 0x040fe20000001820 */
[----:B------:R-:W1:Y:S07]  /*37f0*/  LDSM.16.M88.4 R80, [R146] ;  /* 0x000000009250783b */ /* 0x000e6e0000000200 */
[C---:B---3--:R-:W-:Y:S08]  /*3800*/  HMMA.16816.F32 R28, R84.reuse, R88, R28 ;  /* 0x00000058541c723c */ /* 0x048ff0000000181c */
[C---:B------:R-:W-:Y:S01]  /*3810*/  HMMA.16816.F32 R24, R84.reuse, R90, R24 ;  /* 0x0000005a5418723c */ /* 0x040fe20000001818 */
[----:B------:R-:W2:Y:S07]  /*3820*/  LDSM.16.M88.4 R88, [R142+0x5000] ;  /* 0x005000008e58783b */ /* 0x000eae0000000200 */
[C---:B------:R-:W-:Y:S08]  /*3830*/  HMMA.16816.F32 R20, R84.reuse, R116, R20 ;  /* 0x000000745414723c */ /* 0x040ff00000001814 */
[----:B------:R-:W-:Y:S01]  /*3840*/  HMMA.16816.F32 R16, R84, R118, R16 ;  /* 0x000000765410723c */ /* 0x000fe20000001810 */
[----:B------:R-:W3:Y:S07]  /*3850*/  LDSM.16.M88.4 R84, [R142+0x5800] ;  /* 0x005800008e54783b */ /* 0x000eee0000000200 */
[C---:B-1----:R-:W-:Y:S08]  /*3860*/  HMMA.16816.F32 R12, R80.reuse, R112, R12 ;  /* 0x00000070500c723c */ /* 0x042ff0000000180c */
[C---:B------:R-:W-:Y:S01]  /*3870*/  HMMA.16816.F32 R76, R80.reuse, R114, R76 ;  /* 0x00000072504c723c */ /* 0x040fe2000000184c */
[----:B------:R-:W-:Y:S07]  /*3880*/  LDSM.16.M88.4 R112, [R141+0x2000] ;  /* 0x002000008d70783b */ /* 0x000fee0000000200 */
[C---:B------:R-:W-:Y:S08]  /*3890*/  HMMA.16816.F32 R72, R80.reuse, R108, R72 ;  /* 0x0000006c5048723c */ /* 0x040ff00000001848 */
[C---:B------:R-:W-:Y:S01]  /*38a0*/  HMMA.16816.F32 R68, R80.reuse, R110, R68 ;  /* 0x0000006e5044723c */ /* 0x040fe20000001844 */
[----:B------:R-:W1:Y:S07]  /*38b0*/  LDSM.16.M88.4 R108, [R145] ;  /* 0x00000000916c783b */ /* 0x000e6e0000000200 */
        /* <DEDUP_REMOVED lines=15> */
[C---:B---3--:R-:W-:Y:S08]  /*39b0*/  HMMA.16816.F32 R20, R80.reuse, R84, R20 ;  /* 0x000000545014723c */ /* 0x048ff00000001814 */
[----:B------:R-:W-:Y:S01]  /*39c0*/  HMMA.16816.F32 R16, R80, R86, R16 ;  /* 0x000000565010723c */ /* 0x000fe20000001810 */
[----:B------:R-:W2:Y:S04]  /*39d0*/  LDSM.16.M88.4 R80, [R141+0x5800] ;  /* 0x005800008d50783b */ /* 0x000ea80000000200 */
[----:B------:R-:W3:Y:S01]  /*39e0*/  LDSM.16.M88.4 R84, [R141+0x5000] ;  /* 0x005000008d54783b */ /* 0x000ee20000000200 */
[----:B------:R-:W-:-:S04]  /*39f0*/  DEPBAR.LE SB0, 0x0 ;  /* 0x000080000000791a */ /* 0x000fc80000000000 */
[C---:B-1----:R-:W-:Y:S08]  /*3a00*/  HMMA.16816.F32 R12, R108.reuse, R112, R12 ;  /* 0x000000706c0c723c */ /* 0x042ff0000000180c */
[C---:B------:R-:W-:Y:S08]  /*3a10*/  HMMA.16816.F32 R76, R108.reuse, R114, R76 ;  /* 0x000000726c4c723c */ /* 0x040ff0000000184c */
[C---:B----4-:R-:W-:Y:S08]  /*3a20*/  HMMA.16816.F32 R72, R108.reuse, R104, R72 ;  /* 0x000000686c48723c */ /* 0x050ff00000001848 */
[C---:B------:R-:W-:Y:S08]  /*3a30*/  HMMA.16816.F32 R68, R108.reuse, R106, R68 ;  /* 0x0000006a6c44723c */ /* 0x040ff00000001844 */
[----:B--2---:R-:W-:Y:S01]  /*3a40*/  HMMA.16816.F32 R20, R108, R80, R20 ;  /* 0x000000506c14723c */ /* 0x004fe20000001814 */
[----:B------:R-:W-:-:S04]  /*3a50*/  LOP3.LUT R81, R126, 0x1f0, RZ, 0xc0, !PT ;  /* 0x000001f07e517812 */ /* 0x000fc800078ec0ff */
[----:B------:R-:W-:Y:S02]  /*3a60*/  IADD3 R0, PT, PT, R164, R0, R81 ;  /* 0x00000000a4007210 */ /* 0x000fe40007ffe051 */
[----:B-----5:R-:W-:Y:S01]  /*3a70*/  IADD3 R81, PT, PT, R120, R125, -R39 ;  /* 0x0000007d78517210 */ /* 0x020fe20007ffe827 */
[----:B------:R-:W-:Y:S01]  /*3a80*/  HMMA.16816.F32 R64, R108, R100, R64 ;  /* 0x000000646c40723c */ /* 0x000fe20000001840 */
[----:B------:R-:W-:-:S03]  /*3a90*/  IADD3 R39, PT, PT, R125, -R39, -R122 ;  /* 0x800000277d277210 */ /* 0x000fc60007ffe87a */
[C---:B------:R-:W-:Y:S02]  /*3aa0*/  IMAD.IADD R80, R0.reuse, 0x1, R81 ;  /* 0x0000000100507824 */ /* 0x040fe400078e0251 */
[----:B------:R-:W-:Y:S02]  /*3ab0*/  IMAD.IADD R39, R0, 0x1, R39 ;  /* 0x0000000100277824 */ /* 0x000fe400078e0227 */
[----:B------:R-:W-:Y:S01]  /*3ac0*/  HMMA.16816.F32 R60, R108, R102, R60 ;  /* 0x000000666c3c723c */ /* 0x000fe2000000183c */
[----:B------:R-:W-:Y:S01]  /*3ad0*/  VIADDMNMX R170, R80, 0x1, R125, PT ;  /* 0x0000000150aa7846 */ /* 0x000fe2000380017d */
[----:B------:R-:W-:Y:S01]  /*3ae0*/  IMAD.IADD R0, R6, 0x1, R37 ;  /* 0x0000000106007824 */ /* 0x000fe200078e0225 */
[----:B------:R-:W-:Y:S01]  /*3af0*/  VIADDMNMX R167, R80, 0x9, R125, PT ;  /* 0x0000000950a77846 */ /* 0x000fe2000380017d */
[----:B------:R-:W-:-:S04]  /*3b00*/  VIADD R100, R39, 0x8 ;  /* 0x0000000827647836 */ /* 0x000fc80000000000 */
        /* <DEDUP_REMOVED lines=24> */
.L_x_10159:
        /* <DEDUP_REMOVED lines=60> */
.L_x_10160:
[----:B------:R-:W-:Y:S05]  /*4050*/  BSYNC.RECONVERGENT B0 ;  /* 0x0000000000007941 */ /* 0x000fea0003800200 */
.L_x_10158:
[CC--:B------:R-:W-:Y:S01]  /*4060*/  ISETP.GE.AND P1, PT, R168.reuse, R163.reuse, PT ;  /* 0x000000a3a800720c */ /* 0x0c0fe20003f26270 */
[----:B------:R-:W-:Y:S01]  /*4070*/  BSSY.RECONVERGENT B0, `(.L_x_10161) ;  /* 0x0000040000007945 */ /* 0x000fe20003800200 */
[----:B------:R-:W-:Y:S02]  /*4080*/  ISETP.GE.AND P3, PT, R168, R163, PT ;  /* 0x000000a3a800720c */ /* 0x000fe40003f66270 */
[----:B------:R-:W-:-:S05]  /*4090*/  IADD3 R82, P2, PT, R123, R156, RZ ;  /* 0x0000009c7b527210 */ /* 0x000fca0007f5e0ff */
[----:B------:R-:W-:-:S04]  /*40a0*/  IMAD.X R83, R36, 0x1, R157, P2 ;  /* 0x0000000124537824 */ /* 0x000fc800010e069d */
[----:B------:R-:W-:Y:S01]  /*40b0*/  @!P1 IMAD.MOV.U32 R86, RZ, RZ, R82 ;  /* 0x000000ffff569224 */ /* 0x000fe200078e0052 */
[CC--:B------:R-:W-:Y:S01]  /*40c0*/  @!P1 LEA R88, P4, R150.reuse, R82.reuse, 0x5 ;  /* 0x0000005296589211 */ /* 0x0c0fe200078828ff */
[----:B------:R-:W-:Y:S01]  /*40d0*/  @!P1 IMAD.MOV.U32 R87, RZ, RZ, R83 ;  /* 0x000000ffff579224 */ /* 0x000fe200078e0053 */
[----:B------:R-:W-:Y:S01]  /*40e0*/  @!PT LDS RZ, [RZ] ;  /* 0x00000000fffff984 */ /* 0x000fe20000000800 */
[----:B------:R-:W-:Y:S01]  /*40f0*/  @!PT LDS RZ, [RZ] ;  /* 0x00000000fffff984 */ /* 0x000fe20000000800 */
[----:B------:R-:W-:Y:S01]  /*4100*/  @!PT LDS RZ, [RZ] ;  /* 0x00000000fffff984 */ /* 0x000fe20000000800 */
[----:B------:R1:W-:Y:S01]  /*4110*/  @!P3 LDGSTS.E.BYPASS.LTC128B.128 [R165+0x2000], desc[UR4][R156.64] ;  /* 0x020000009ca5bfae */ /* 0x0003e2000b981a04 */
[C---:B------:R-:W-:Y:S01]  /*4120*/  @!P1 IMAD R80, R151.reuse, 0x60, RZ ;  /* 0x0000006097509824 */ /* 0x040fe200078e02ff */
[-C--:B------:R-:W-:Y:S01]  /*4130*/  @!P1 MOV R84, R82.reuse ;  /* 0x0000005200549202 */ /* 0x080fe20000000f00 */
[C---:B------:R-:W-:Y:S01]  /*4140*/  @!P1 IMAD.WIDE.U32 R86, R150.reuse, 0x60, R86 ;  /* 0x0000006096569825 */ /* 0x040fe200078e0056 */
[----:B------:R1:W-:Y:S01]  /*4150*/  @P3 STS.128 [R165+0x2000], RZ ;  /* 0x002000ffa5003388 */ /* 0x0003e20000000c00 */
[CC--:B------:R-:W-:Y:S02]  /*4160*/  @!P1 LEA R90, P3, R150.reuse, R82.reuse, 0x6 ;  /* 0x00000052965a9211 */ /* 0x0c0fe400078630ff */
[----:B------:R-:W-:Y:S01]  /*4170*/  @!P1 IMAD.MOV.U32 R85, RZ, RZ, R83 ;  /* 0x000000ffff559224 */ /* 0x000fe200078e0053 */
[-C--:B------:R-:W-:Y:S01]  /*4180*/  @!P1 LEA.HI.X R89, R150, R83.reuse, R151, 0x5, P4 ;  /* 0x0000005396599211 */ /* 0x080fe200020f2c97 */
[----:B------:R-:W-:Y:S01]  /*4190*/  @!P1 IMAD.IADD R87, R80, 0x1, R87 ;  /* 0x0000000150579824 */ /* 0x000fe200078e0257 */
[----:B------:R1:W-:Y:S01]  /*41a0*/  @P1 STS.128 [R165+0x2800], RZ ;  /* 0x002800ffa5001388 */ /* 0x0003e20000000c00 */
        /* <DEDUP_REMOVED lines=8> */
[----:B------:R-:W-:-:S03]  /*4230*/  @!P1 LEA.HI.X R81, R150, R83, R151, 0x7, P2 ;  /* 0x0000005396519211 */ /* 0x000fc600010f3c97 */
        /* <DEDUP_REMOVED lines=35> */
.L_x_10162:
[----:B------:R-:W-:Y:S05]  /*4470*/  BSYNC.RECONVERGENT B0 ;  /* 0x0000000000007941 */ /* 0x000fea0003800200 */
.L_x_10161:
[----:B------:R-:W0:Y:S02]  /*4480*/  LDGDEPBAR ;  /* 0x00000000000079af */ /* 0x000e240000000000 */
.L_x_10157:
[----:B------:R-:W-:Y:S05]  /*4490*/  BSYNC.RECONVERGENT B1 ;  /* 0x0000000000017941 */ /* 0x000fea0003800200 */
.L_x_10156:
[----:B------:R-:W3:Y:S01]  /*44a0*/  LD.E R101, desc[UR4][R2.64+0xdc] ;  /* 0x0000dc0402657980 */ /* 0x000ee2000c101900 */
[C---:B------:R-:W-:Y:S02]  /*44b0*/  VIADD R36, R0.reuse, 0x1 ;  /* 0x0000000100247836 */ /* 0x040fe40000000000 */
[----:B-1----:R-:W-:-:S03]  /*44c0*/  VIADD R80, R0, 0x8 ;  /* 0x0000000800507836 */ /* 0x002fc60000000000 */
[----:B------:R-:W-:Y:S02]  /*44d0*/  ISETP.GT.AND P1, PT, R39, R36, PT ;  /* 0x000000242700720c */ /* 0x000fe40003f24270 */
[----:B------:R-:W-:Y:S02]  /*44e0*/  ISETP.GE.AND P5, PT, R36, R170, PT ;  /* 0x000000aa2400720c */ /* 0x000fe40003fa6270 */
[----:B------:R-:W-:Y:S02]  /*44f0*/  FSEL R13, R13, -INF , !P1 ;  /* 0xff8000000d0d7808 */ /* 0x000fe40004800000 */
[----:B------:R-:W-:Y:S02]  /*4500*/  ISETP.GT.AND P2, PT, R100, R36, PT ;  /* 0x000000246400720c */ /* 0x000fe40003f44270 */
[----:B------:R-:W-:Y:S01]  /*4510*/  ISETP.GE.AND P6, PT, R36, R167, PT ;  /* 0x000000a72400720c */ /* 0x000fe20003fc6270 */
[----:B------:R-:W-:Y:S01]  /*4520*/  VIADD R36, R0, 0x9 ;  /* 0x0000000900247836 */ /* 0x000fe20000000000 */
[----:B------:R-:W-:-:S02]  /*4530*/  ISETP.GT.AND P4, PT, R100, R80, PT ;  /* 0x000000506400720c */ /* 0x000fc40003f84270 */
[----:B------:R-:W-:Y:S01]  /*4540*/  FSEL R85, R13, -INF , !P5 ;  /* 0xff8000000d557808 */ /* 0x000fe20006800000 */
[----:B------:R-:W-:Y:S01]  /*4550*/  VIADD R13, R0, 0x10 ;  /* 0x00000010000d7836 */ /* 0x000fe20000000000 */
[----:B------:R-:W-:Y:S02]  /*4560*/  ISETP.GT.AND P3, PT, R39, R80, PT ;  /* 0x000000502700720c */ /* 0x000fe40003f64270 */
[C---:B------:R-:W-:Y:S02]  /*4570*/  ISETP.GE.AND P1, PT, R80.reuse, R170, PT ;  /* 0x000000aa5000720c */ /* 0x040fe40003f26270 */
[----:B------:R-:W-:Y:S02]  /*4580*/  ISETP.GE.AND P5, PT, R80, R167, PT ;  /* 0x000000a75000720c */ /* 0x000fe40003fa6270 */
[----:B------:R-:W-:Y:S02]  /*4590*/  FSEL R80, R15, -INF , !P2 ;  /* 0xff8000000f507808 */ /* 0x000fe40005000000 */
[----:B------:R-:W-:-:S02]  /*45a0*/  FSEL R15, R78, -INF , !P4 ;  /* 0xff8000004e0f7808 */ /* 0x000fc40006000000 */
[-C--:B------:R-:W-:Y:S02]  /*45b0*/  ISETP.GT.AND P4, PT, R100, R36.reuse, PT ;  /* 0x000000246400720c */ /* 0x080fe40003f84270 */
[----:B------:R-:W-:Y:S02]  /*45c0*/  ISETP.GT.AND P2, PT, R39, R36, PT ;  /* 0x000000242700720c */ /* 0x000fe40003f44270 */
[----:B------:R-:W-:Y:S02]  /*45d0*/  FSEL R76, R76, -INF , !P3 ;  /* 0xff8000004c4c7808 */ /* 0x000fe40005800000 */
[----:B------:R-:W-:Y:S02]  /*45e0*/  FSEL R79, R79, -INF , !P4 ;  /* 0xff8000004f4f7808 */ /* 0x000fe40006000000 */
[----:B------:R-:W-:Y:S02]  /*45f0*/  ISETP.GT.AND P4, PT, R39, R13, PT ;  /* 0x0000000d2700720c */ /* 0x000fe40003f84270 */
[----:B------:R-:W-:-:S02]  /*4600*/  ISETP.GE.AND P3, PT, R36, R170, PT ;  /* 0x000000aa2400720c */ /* 0x000fc40003f66270 */
[----:B------:R-:W-:Y:S02]  /*4610*/  FSEL R87, R77, -INF , !P2 ;  /* 0xff8000004d577808 */ /* 0x000fe40005000000 */
[----:B------:R-:W-:Y:S01]  /*4620*/  ISETP.GE.AND P2, PT, R36, R167, PT ;  /* 0x000000a72400720c */ /* 0x000fe20003f46270 */
[----:B------:R-:W-:Y:S01]  /*4630*/  VIADD R36, R0, 0x11 ;  /* 0x0000001100247836 */ /* 0x000fe20000000000 */
[----:B------:R-:W-:Y:S02]  /*4640*/  FSEL R93, R76, -INF , !P1 ;  /* 0xff8000004c5d7808 */ /* 0x000fe40004800000 */
[----:B------:R-:W-:Y:S02]  /*4650*/  ISETP.GE.AND P1, PT, R13, R170, PT ;  /* 0x000000aa0d00720c */ /* 0x000fe40003f26270 */
[----:B------:R-:W-:Y:S02]  /*4660*/  FSEL R72, R72, -INF , !P4 ;  /* 0xff80000048487808 */ /* 0x000fe40006000000 */
[----:B------:R-:W-:-:S02]  /*4670*/  FSEL R77, R80, -INF , !P6 ;  /* 0xff800000504d7808 */ /* 0x000fc40007000000 */
[----:B------:R-:W-:Y:S02]  /*4680*/  FSEL R87, R87, -INF , !P3 ;  /* 0xff80000057577808 */ /* 0x000fe40005800000 */
[----:B------:R-:W-:Y:S02]  /*4690*/  ISETP.GT.AND P6, PT, R100, R13, PT ;  /* 0x0000000d6400720c */ /* 0x000fe40003fc4270 */
[----:B------:R-:W-:Y:S02]  /*46a0*/  ISETP.GE.AND P3, PT, R13, R167, PT ;  /* 0x000000a70d00720c */ /* 0x000fe40003f66270 */
[----:B------:R-:W-:Y:S02]  /*46b0*/  FSEL R15, R15, -INF , !P5 ;  /* 0xff8000000f0f7808 */ /* 0x000fe40006800000 */
[----:B------:R-:W-:Y:S02]  /*46c0*/  FSEL R13, R79, -INF , !P2 ;  /* 0xff8000004f0d7808 */ /* 0x000fe40005000000 */
[----:B------:R-:W-:-:S02]  /*46d0*/  ISETP.GT.AND P5, PT, R39, R36, PT ;  /* 0x000000242700720c */ /* 0x000fc40003fa4270 */
[----:B------:R-:W-:Y:S01]  /*46e0*/  FSEL R79, R72, -INF , !P1 ;  /* 0xff800000484f7808 */ /* 0x000fe20004800000 */
[----:B------:R-:W-:Y:S01]  /*46f0*/  VIADD R72, R0, 0x18 ;  /* 0x0000001800487836 */ /* 0x000fe20000000000 */
[----:B------:R-:W-:Y:S02]  /*4700*/  ISETP.GE.AND P2, PT, R36, R170, PT ;  /* 0x000000aa2400720c */ /* 0x000fe40003f46270 */
[----:B------:R-:W-:Y:S02]  /*4710*/  FSEL R74, R74, -INF , !P6 ;  /* 0xff8000004a4a7808 */ /* 0x000fe40007000000 */
[----:B------:R-:W-:Y:S02]  /*4720*/  FSEL R73, R73, -INF , !P5 ;  /* 0xff80000049497808 */ /* 0x000fe40006800000 */
[----:B------:R-:W-:Y:S02]  /*4730*/  ISETP.GT.AND P4, PT, R100, R36, PT ;  /* 0x000000246400720c */ /* 0x000fe40003f84270 */
[----:B------:R-:W-:-:S02]  /*4740*/  ISETP.GT.AND P6, PT, R39, R72, PT ;  /* 0x000000482700720c */ /* 0x000fc40003fc4270 */
[----:B------:R-:W-:Y:S02]  /*4750*/  FSEL R81, R74, -INF , !P3 ;  /* 0xff8000004a517808 */ /* 0x000fe40005800000 */
[----:B------:R-:W-:Y:S02]  /*4760*/  FSEL R91, R73, -INF , !P2 ;  /* 0xff800000495b7808 */ /* 0x000fe40005000000 */
[-C--:B------:R-:W-:Y:S01]  /*4770*/  ISETP.GE.AND P1, PT, R36, R167.reuse, PT ;  /* 0x000000a72400720c */ /* 0x080fe20003f26270 */
[----:B------:R-:W-:Y:S01]  /*4780*/  VIADD R36, R0, 0x19 ;  /* 0x0000001900247836 */ /* 0x000fe20000000000 */
[----:B------:R-:W-:Y:S02]  /*4790*/  ISETP.GE.AND P3, PT, R72, R170, PT ;  /* 0x000000aa4800720c */ /* 0x000fe40003f66270 */
[----:B------:R-:W-:Y:S02]  /*47a0*/  ISETP.GT.AND P5, PT, R100, R72, PT ;  /* 0x000000486400720c */ /* 0x000fe40003fa4270 */
[----:B------:R-:W-:Y:S01]  /*47b0*/  ISETP.GE.AND P2, PT, R72, R167, PT ;  /* 0x000000a74800720c */ /* 0x000fe20003f46270 */
[----:B------:R-:W-:Y:S01]  /*47c0*/  VIADD R72, R0, 0x20 ;  /* 0x0000002000487836 */ /* 0x000fe20000000000 */
[----:B------:R-:W-:-:S02]  /*47d0*/  FSEL R75, R75, -INF , !P4 ;  /* 0xff8000004b4b7808 */ /* 0x000fc40006000000 */
[----:B------:R-:W-:Y:S02]  /*47e0*/  FSEL R68, R68, -INF , !P6 ;  /* 0xff80000044447808 */ /* 0x000fe40007000000 */
[----:B--2---:R-:W-:Y:S02]  /*47f0*/  FSEL R83, R75, -INF , !P1 ;  /* 0xff8000004b537808 */ /* 0x004fe40004800000 */
[----:B------:R-:W-:Y:S02]  /*4800*/  FSEL R89, R68, -INF , !P3 ;  /* 0xff80000044597808 */ /* 0x000fe40005800000 */
[----:B------:R-:W-:Y:S02]  /*4810*/  FSEL R70, R70, -INF , !P5 ;  /* 0xff80000046467808 */ /* 0x000fe40006800000 */
[----:B------:R-:W-:Y:S02]  /*4820*/  ISETP.GT.AND P4, PT, R39, R36, PT ;  /* 0x000000242700720c */ /* 0x000fe40003f84270 */
[----:B------:R-:W-:-:S02]  /*4830*/  ISETP.GE.AND P1, PT, R36, R170, PT ;  /* 0x000000aa2400720c */ /* 0x000fc40003f26270 */
[----:B------:R-:W-:Y:S02]  /*4840*/  ISETP.GT.AND P6, PT, R100, R36, PT ;  /* 0x000000246400720c */ /* 0x000fe40003fc4270 */
[----:B------:R-:W-:Y:S01]  /*4850*/  ISETP.GE.AND P3, PT, R36, R167, PT ;  /* 0x000000a72400720c */ /* 0x000fe20003f66270 */
[----:B------:R-:W-:Y:S01]  /*4860*/  VIADD R36, R0, 0x21 ;  /* 0x0000002100247836 */ /* 0x000fe20000000000 */
[----:B------:R-:W-:Y:S02]  /*4870*/  ISETP.GT.AND P5, PT, R39, R72, PT ;  /* 0x000000482700720c */ /* 0x000fe40003fa4270 */
[----:B------:R-:W-:Y:S01]  /*4880*/  FSEL R75, R70, -INF , !P2 ;  /* 0xff800000464b7808 */ /* 0x000fe20005000000 */
[----:B------:R-:W-:Y:S01]  /*4890*/  VIADD R68, R0, 0x28 ;  /* 0x0000002800447836 */ /* 0x000fe20000000000 */
[----:B------:R-:W-:Y:S02]  /*48a0*/  FSEL R69, R69, -INF , !P4 ;  /* 0xff80000045457808 */ /* 0x000fe40006000000 */
[----:B------:R-:W-:-:S02]  /*48b0*/  ISETP.GE.AND P2, PT, R72, R170, PT ;  /* 0x000000aa4800720c */ /* 0x000fc40003f46270 */
[----:B------:R-:W-:Y:S02]  /*48c0*/  FSEL R71, R71, -INF , !P6 ;  /* 0xff80000047477808 */ /* 0x000fe40007000000 */
[----:B------:R-:W-:Y:S02]  /*48d0*/  FSEL R64, R64, -INF , !P5 ;  /* 0xff80000040407808 */ /* 0x000fe40006800000 */
[----:B------:R-:W-:Y:S02]  /*48e0*/  ISETP.GT.AND P4, PT, R100, R72, PT ;  /* 0x000000486400720c */ /* 0x000fe40003f84270 */
[----:B------:R-:W-:Y:S02]  /*48f0*/  ISETP.GT.AND P6, PT, R39, R36, PT ;  /* 0x000000242700720c */ /* 0x000fe40003fc4270 */
[----:B------:R-:W-:Y:S02]  /*4900*/  FSEL R69, R69, -INF , !P1 ;  /* 0xff80000045457808 */ /* 0x000fe40004800000 */
[----:B------:R-:W-:-:S02]  /*4910*/  FSEL R73, R71, -INF , !P3 ;  /* 0xff80000047497808 */ /* 0x000fc40005800000 */
[----:B------:R-:W-:Y:S02]  /*4920*/  FSEL R105, R64, -INF , !P2 ;  /* 0xff80000040697808 */ /* 0x000fe40005000000 */
[-C--:B------:R-:W-:Y:S02]  /*4930*/  ISETP.GE.AND P1, PT, R72, R167.reuse, PT ;  /* 0x000000a74800720c */ /* 0x080fe40003f26270 */
[----:B------:R-:W-:Y:S02]  /*4940*/  ISETP.GE.AND P3, PT, R36, R170, PT ;  /* 0x000000aa2400720c */ /* 0x000fe40003f66270 */
[----:B------:R-:W-:Y:S02]  /*4950*/  ISETP.GT.AND P5, PT, R100, R36, PT ;  /* 0x000000246400720c */ /* 0x000fe40003fa4270 */
[----:B------:R-:W-:Y:S01]  /*4960*/  ISETP.GE.AND P2, PT, R36, R167, PT ;  /* 0x000000a72400720c */ /* 0x000fe20003f46270 */
[----:B------:R-:W-:Y:S01]  /*4970*/  VIADD R36, R0, 0x29 ;  /* 0x0000002900247836 */ /* 0x000fe20000000000 */
[----:B------:R-:W-:Y:S01]  /*4980*/  FSEL R66, R66, -INF , !P4 ;  /* 0xff80000042427808 */ /* 0x000fe20006000000 */
[----:B------:R-:W-:Y:S01]  /*4990*/  VIADD R64, R0, 0x30 ;  /* 0x0000003000407836 */ /* 0x000fe20000000000 */
[----:B------:R-:W-:-:S02]  /*49a0*/  ISETP.GT.AND P4, PT, R39, R68, PT ;  /* 0x000000442700720c */ /* 0x000fc40003f84270 */
[----:B------:R-:W-:Y:S02]  /*49b0*/  FSEL R65, R65, -INF , !P6 ;  /* 0xff80000041417808 */ /* 0x000fe40007000000 */
[----:B------:R-:W-:Y:S02]  /*49c0*/  ISETP.GT.AND P6, PT, R100, R68, PT ;  /* 0x000000446400720c */ /* 0x000fe40003fc4270 */
[----:B------:R-:W-:Y:S02]  /*49d0*/  FSEL R197, R66, -INF , !P1 ;  /* 0xff80000042c57808 */ /* 0x000fe40004800000 */
[----:B------:R-:W-:Y:S02]  /*49e0*/  FSEL R67, R67, -INF , !P5 ;  /* 0xff80000043437808 */ /* 0x000fe40006800000 */
[----:B------:R-:W-:Y:S02]  /*49f0*/  ISETP.GE.AND P1, PT, R68, R170, PT ;  /* 0x000000aa4400720c */ /* 0x000fe40003f26270 */
[----:B------:R-:W-:-:S02]  /*4a00*/  FSEL R65, R65, -INF , !P3 ;  /* 0xff80000041417808 */ /* 0x000fc40005800000 */
[----:B------:R-:W-:Y:S02]  /*4a10*/  FSEL R60, R60, -INF , !P4 ;  /* 0xff8000003c3c7808 */ /* 0x000fe40006000000 */
[----:B------:R-:W-:Y:S02]  /*4a20*/  ISETP.GE.AND P3, PT, R68, R167, PT ;  /* 0x000000a74400720c */ /* 0x000fe40003f66270 */
[CC--:B------:R-:W-:Y:S02]  /*4a30*/  ISETP.GT.AND P5, PT, R39.reuse, R36.reuse, PT ;  /* 0x000000242700720c */ /* 0x0c0fe40003fa4270 */
[----:B------:R-:W-:Y:S02]  /*4a40*/  FSEL R62, R62, -INF , !P6 ;  /* 0xff8000003e3e7808 */ /* 0x000fe40007000000 */
[----:B------:R-:W-:Y:S02]  /*4a50*/  ISETP.GT.AND P4, PT, R100, R36, PT ;  /* 0x000000246400720c */ /* 0x000fe40003f84270 */
[----:B------:R-:W-:-:S02]  /*4a60*/  ISETP.GT.AND P6, PT, R39, R64, PT ;  /* 0x000000402700720c */ /* 0x000fc40003fc4270 */
[----:B------:R-:W-:Y:S02]  /*4a70*/  FSEL R199, R67, -INF , !P2 ;  /* 0xff80000043c77808 */ /* 0x000fe40005000000 */
[----:B------:R-:W-:Y:S01]  /*4a80*/  FSEL R67, R60, -INF , !P1 ;  /* 0xff8000003c437808 */ /* 0x000fe20004800000 */
[----:B------:R-:W-:Y:S01]  /*4a90*/  VIADD R60, R0, 0x38 ;  /* 0x00000038003c7836 */ /* 0x000fe20000000000 */
[C---:B------:R-:W-:Y:S02]  /*4aa0*/  ISETP.GE.AND P2, PT, R36.reuse, R170, PT ;  /* 0x000000aa2400720c */ /* 0x040fe40003f46270 */
[----:B------:R-:W-:Y:S01]  /*4ab0*/  ISETP.GE.AND P1, PT, R36, R167, PT ;  /* 0x000000a72400720c */ /* 0x000fe20003f26270 */
[----:B------:R-:W-:Y:S01]  /*4ac0*/  VIADD R36, R0, 0x31 ;  /* 0x0000003100247836 */ /* 0x000fe20000000000 */
[----:B------:R-:W-:Y:S02]  /*4ad0*/  FSEL R61, R61, -INF , !P5 ;  /* 0xff8000003d3d7808 */ /* 0x000fe40006800000 */
[----:B------:R-:W-:-:S02]  /*4ae0*/  FSEL R201, R62, -INF , !P3 ;  /* 0xff8000003ec97808 */ /* 0x000fc40005800000 */
[----:B------:R-:W-:Y:S02]  /*4af0*/  ISETP.GE.AND P3, PT, R64, R170, PT ;  /* 0x000000aa4000720c */ /* 0x000fe40003f66270 */
[----:B------:R-:W-:Y:S02]  /*4b00*/  ISETP.GT.AND P5, PT, R100, R64, PT ;  /* 0x000000406400720c */ /* 0x000fe40003fa4270 */
[----:B------:R-:W-:Y:S02]  /*4b10*/  FSEL R63, R63, -INF , !P4 ;  /* 0xff8000003f3f7808 */ /* 0x000fe40006000000 */
[----:B------:R-:W-:Y:S02]  /*4b20*/  FSEL R56, R56, -INF , !P6 ;  /* 0xff80000038387808 */ /* 0x000fe40007000000 */
[----:B------:R-:W-:Y:S02]  /*4b30*/  FSEL R203, R61, -INF , !P2 ;  /* 0xff8000003dcb7808 */ /* 0x000fe40005000000 */
[----:B------:R-:W-:-:S02]  /*4b40*/  ISETP.GE.AND P2, PT, R64, R167, PT ;  /* 0x000000a74000720c */ /* 0x000fc40003f46270 */
[----:B------:R-:W-:Y:S02]  /*4b50*/  FSEL R135, R63, -INF , !P1 ;  /* 0xff8000003f877808 */ /* 0x000fe40004800000 */
[----:B------:R-:W-:Y:S02]  /*4b60*/  FSEL R125, R56, -INF , !P3 ;  /* 0xff800000387d7808 */ /* 0x000fe40005800000 */
[----:B------:R-:W-:Y:S02]  /*4b70*/  FSEL R58, R58, -INF , !P5 ;  /* 0xff8000003a3a7808 */ /* 0x000fe40006800000 */
[----:B------:R-:W-:Y:S02]  /*4b80*/  ISETP.GT.AND P4, PT, R39, R36, PT ;  /* 0x000000242700720c */ /* 0x000fe40003f84270 */
[----:B------:R-:W-:Y:S02]  /*4b90*/  ISETP.GE.AND P1, PT, R36, R170, PT ;  /* 0x000000aa2400720c */ /* 0x000fe40003f26270 */
[----:B------:R-:W-:-:S02]  /*4ba0*/  ISETP.GT.AND P6, PT, R100, R36, PT ;  /* 0x000000246400720c */ /* 0x000fc40003fc4270 */
[----:B------:R-:W-:Y:S01]  /*4bb0*/  ISETP.GE.AND P3, PT, R36, R167, PT ;  /* 0x000000a72400720c */ /* 0x000fe20003f66270 */
[----:B------:R-:W-:Y:S01]  /*4bc0*/  VIADD R36, R0, 0x39 ;  /* 0x0000003900247836 */ /* 0x000fe20000000000 */
[----:B------:R-:W-:Y:S02]  /*4bd0*/  ISETP.GT.AND P5, PT, R39, R60, PT ;  /* 0x0000003c2700720c */ /* 0x000fe40003fa4270 */
[----:B------:R-:W-:Y:S01]  /*4be0*/  FSEL R131, R58, -INF , !P2 ;  /* 0xff8000003a837808 */ /* 0x000fe20005000000 */
[----:B------:R-:W-:Y:S01]  /*4bf0*/  VIADD R56, R0, 0x40 ;  /* 0x0000004000387836 */ /* 0x000fe20000000000 */
[----:B------:R-:W-:Y:S02]  /*4c00*/  FSEL R57, R57, -INF , !P4 ;  /* 0xff80000039397808 */ /* 0x000fe40006000000 */
[----:B------:R-:W-:Y:S02]  /*4c10*/  ISETP.GE.AND P2, PT, R60, R170, PT ;  /* 0x000000aa3c00720c */ /* 0x000fe40003f46270 */
[----:B------:R-:W-:-:S02]  /*4c20*/  FSEL R59, R59, -INF , !P6 ;  /* 0xff8000003b3b7808 */ /* 0x000fc40007000000 */
[----:B------:R-:W-:Y:S02]  /*4c30*/  FSEL R52, R52, -INF , !P5 ;  /* 0xff80000034347808 */ /* 0x000fe40006800000 */
[----:B------:R-:W-:Y:S02]  /*4c40*/  ISETP.GT.AND P4, PT, R100, R60, PT ;  /* 0x0000003c6400720c */ /* 0x000fe40003f84270 */
[----:B------:R-:W-:Y:S02]  /*4c50*/  ISETP.GT.AND P6, PT, R39, R36, PT ;  /* 0x000000242700720c */ /* 0x000fe40003fc4270 */
[----:B------:R-:W-:Y:S02]  /*4c60*/  FSEL R191, R57, -INF , !P1 ;  /* 0xff80000039bf7808 */ /* 0x000fe40004800000 */
[----:B------:R-:W-:Y:S02]  /*4c70*/  FSEL R187, R59, -INF , !P3 ;  /* 0xff8000003bbb7808 */ /* 0x000fe40005800000 */
[----:B------:R-:W-:-:S02]  /*4c80*/  FSEL R193, R52, -INF , !P2 ;  /* 0xff80000034c17808 */ /* 0x000fc40005000000 */
        /* <DEDUP_REMOVED lines=11> */
[----:B------:R-:W-:Y:S02]  /*4d40*/  ISETP.GE.AND P1, PT, R56, R170, PT ;  /* 0x000000aa3800720c */ /* 0x000fe40003f26270 */
[----:B------:R-:W-:Y:S02]  /*4d50*/  FSEL R55, R55, -INF , !P5 ;  /* 0xff80000037377808 */ /* 0x000fe40006800000 */
[----:B------:R-:W-:-:S02]  /*4d60*/  FSEL R48, R48, -INF , !P4 ;  /* 0xff80000030307808 */ /* 0x000fc40006000000 */
[CC--:B------:R-:W-:Y:S02]  /*4d70*/  ISETP.GT.AND P5, PT, R39.reuse, R36.reuse, PT ;  /* 0x000000242700720c */ /* 0x0c0fe40003fa4270 */
[----:B------:R-:W-:Y:S02]  /*4d80*/  FSEL R50, R50, -INF , !P6 ;  /* 0xff80000032327808 */ /* 0x000fe40007000000 */
[----:B------:R-:W-:Y:S02]  /*4d90*/  ISETP.GT.AND P4, PT, R100, R36, PT ;  /* 0x000000246400720c */ /* 0x000fe40003f84270 */
[----:B------:R-:W-:Y:S02]  /*4da0*/  ISETP.GT.AND P6, PT, R39, R52, PT ;  /* 0x000000342700720c */ /* 0x000fe40003fc4270 */
[----:B------:R-:W-:Y:S02]  /*4db0*/  FSEL R185, R55, -INF , !P2 ;  /* 0xff80000037b97808 */ /* 0x000fe40005000000 */
[----:B------:R-:W-:-:S02]  /*4dc0*/  FSEL R137, R48, -INF , !P1 ;  /* 0xff80000030897808 */ /* 0x000fc40004800000 */
[CC--:B------:R-:W-:Y:S02]  /*4dd0*/  ISETP.GE.AND P2, PT, R36.reuse, R170.reuse, PT ;  /* 0x000000aa2400720c */ /* 0x0c0fe40003f46270 */
[----:B------:R-:W-:Y:S01]  /*4de0*/  ISETP.GE.AND P1, PT, R36, R167, PT ;  /* 0x000000a72400720c */ /* 0x000fe20003f26270 */
[----:B------:R-:W-:Y:S01]  /*4df0*/  VIADD R36, R0, 0x49 ;  /* 0x0000004900247836 */ /* 0x000fe20000000000 */
[----:B------:R-:W-:Y:S02]  /*4e00*/  FSEL R49, R49, -INF , !P5 ;  /* 0xff80000031317808 */ /* 0x000fe40006800000 */
[----:B------:R-:W-:Y:S02]  /*4e10*/  FSEL R195, R53, -INF , !P3 ;  /* 0xff80000035c37808 */ /* 0x000fe40005800000 */
[----:B------:R-:W-:Y:S02]  /*4e20*/  ISETP.GE.AND P5, PT, R52, R170, PT ;  /* 0x000000aa3400720c */ /* 0x000fe40003fa6270 */
[----:B------:R-:W-:-:S02]  /*4e30*/  FSEL R51, R51, -INF , !P4 ;  /* 0xff80000033337808 */ /* 0x000fc40006000000 */
[----:B------:R-:W-:Y:S02]  /*4e40*/  FSEL R44, R44, -INF , !P6 ;  /* 0xff8000002c2c7808 */ /* 0x000fe40007000000 */
[----:B------:R-:W-:Y:S02]  /*4e50*/  ISETP.GE.AND P3, PT, R56, R167, PT ;  /* 0x000000a73800720c */ /* 0x000fe40003f66270 */
[----:B------:R-:W-:Y:S02]  /*4e60*/  FSEL R177, R51, -INF , !P1 ;  /* 0xff80000033b17808 */ /* 0x000fe40004800000 */
[----:B------:R-:W-:Y:S01]  /*4e70*/  FSEL R179, R44, -INF , !P5 ;  /* 0xff8000002cb37808 */ /* 0x000fe20006800000 */
[----:B------:R-:W-:Y:S01]  /*4e80*/  VIADD R48, R0, 0x50 ;  /* 0x0000005000307836 */ /* 0x000fe20000000000 */
[----:B------:R-:W-:Y:S02]  /*4e90*/  FSEL R139, R50, -INF , !P3 ;  /* 0xff800000328b7808 */ /* 0x000fe40005800000 */
[----:B------:R-:W-:-:S02]  /*4ea0*/  ISETP.GT.AND P4, PT, R39, R36, PT ;  /* 0x000000242700720c */ /* 0x000fc40003f84270 */
[----:B------:R-:W-:Y:S02]  /*4eb0*/  ISETP.GE.AND P6, PT, R36, R170, PT ;  /* 0x000000aa2400720c */ /* 0x000fe40003fc6270 */
[----:B------:R-:W-:Y:S02]  /*4ec0*/  ISETP.GT.AND P1, PT, R100, R36, PT ;  /* 0x000000246400720c */ /* 0x000fe40003f24270 */
[----:B------:R-:W-:Y:S01]  /*4ed0*/  ISETP.GE.AND P5, PT, R36, R167, PT ;  /* 0x000000a72400720c */ /* 0x000fe20003fa6270 */
[----:B------:R-:W-:Y:S01]  /*4ee0*/  VIADD R36, R0, 0x51 ;  /* 0x0000005100247836 */ /* 0x000fe20000000000 */
[----:B------:R-:W-:Y:S02]  /*4ef0*/  ISETP.GT.AND P3, PT, R100, R52, PT ;  /* 0x000000346400720c */ /* 0x000fe40003f64270 */
[----:B------:R-:W-:Y:S02]  /*4f00*/  FSEL R45, R45, -INF , !P4 ;  /* 0xff8000002d2d7808 */ /* 0x000fe40006000000 */
[----:B------:R-:W-:-:S02]  /*4f10*/  FSEL R46, R46, -INF , !P3 ;  /* 0xff8000002e2e7808 */ /* 0x000fc40005800000 */
[----:B------:R-:W-:Y:S02]  /*4f20*/  FSEL R47, R47, -INF , !P1 ;  /* 0xff8000002f2f7808 */ /* 0x000fe40004800000 */
[----:B------:R-:W-:Y:S02]  /*4f30*/  FSEL R171, R49, -INF , !P2 ;  /* 0xff80000031ab7808 */ /* 0x000fe40005000000 */
[CC--:B------:R-:W-:Y:S02]  /*4f40*/  ISETP.GT.AND P3, PT, R39.reuse, R48.reuse, PT ;  /* 0x000000302700720c */ /* 0x0c0fe40003f64270 */
[----:B------:R-:W-:Y:S02]  /*4f50*/  ISETP.GT.AND P4, PT, R100, R48, PT ;  /* 0x000000306400720c */ /* 0x000fe40003f84270 */
[----:B------:R-:W-:Y:S02]  /*4f60*/  ISETP.GT.AND P1, PT, R39, R36, PT ;  /* 0x000000242700720c */ /* 0x000fe40003f24270 */
[----:B------:R-:W-:-:S02]  /*4f70*/  ISETP.GE.AND P2, PT, R52, R167, PT ;  /* 0x000000a73400720c */ /* 0x000fc40003f46270 */
[----:B------:R-:W-:Y:S02]  /*4f80*/  FSEL R109, R40, -INF , !P3 ;  /* 0xff800000286d7808 */ /* 0x000fe40005800000 */
[----:B------:R-:W-:Y:S02]  /*4f90*/  FSEL R42, R42, -INF , !P4 ;  /* 0xff8000002a2a7808 */ /* 0x000fe40006000000 */
[----:B------:R-:W-:Y:S01]  /*4fa0*/  FSEL R41, R41, -INF , !P1 ;  /* 0xff80000029297808 */ /* 0x000fe20004800000 */
[----:B------:R-:W-:Y:S01]  /*4fb0*/  VIADD R40, R0, 0x58 ;  /* 0x0000005800287836 */ /* 0x000fe20000000000 */
[----:B------:R-:W-:Y:S02]  /*4fc0*/  FSEL R181, R46, -INF , !P2 ;  /* 0xff8000002eb57808 */ /* 0x000fe40005000000 */
[----:B------:R-:W-:Y:S02]  /*4fd0*/  ISETP.GE.AND P3, PT, R36, R170, PT ;  /* 0x000000aa2400720c */ /* 0x000fe40003f66270 */
[----:B------:R-:W-:-:S02]  /*4fe0*/  ISETP.GT.AND P4, PT, R100, R36, PT ;  /* 0x000000246400720c */ /* 0x000fc40003f84270 */
[----:B------:R-:W-:Y:S01]  /*4ff0*/  ISETP.GE.AND P1, PT, R36, R167, PT ;  /* 0x000000a72400720c */ /* 0x000fe20003f26270 */
[----:B------:R-:W-:Y:S01]  /*5000*/  VIADD R36, R0, 0x59 ;  /* 0x0000005900247836 */ /* 0x000fe20000000000 */
[----:B------:R-:W-:Y:S02]  /*5010*/  ISETP.GE.AND P2, PT, R48, R170, PT ;  /* 0x000000aa3000720c */ /* 0x000fe40003f46270 */
[----:B------:R-:W-:Y:S02]  /*5020*/  FSEL R43, R43, -INF , !P4 ;  /* 0xff8000002b2b7808 */ /* 0x000fe40006000000 */
[----:B------:R-:W-:Y:S02]  /*5030*/  FSEL R109, R109, -INF , !P2 ;  /* 0xff8000006d6d7808 */ /* 0x000fe40005000000 */
[----:B------:R-:W-:Y:S02]  /*5040*/  ISETP.GT.AND P4, PT, R100, R40, PT ;  /* 0x000000286400720c */ /* 0x000fe40003f84270 */
[----:B------:R-:W-:-:S02]  /*5050*/  ISETP.GT.AND P2, PT, R39, R36, PT ;  /* 0x000000242700720c */ /* 0x000fc40003f44270 */
[----:B------:R-:W-:Y:S02]  /*5060*/  FSEL R183, R45, -INF , !P6 ;  /* 0xff8000002db77808 */ /* 0x000fe40007000000 */
[----:B------:R-:W-:Y:S02]  /*5070*/  ISETP.GE.AND P6, PT, R48, R167, PT ;  /* 0x000000a73000720c */ /* 0x000fe40003fc6270 */
[----:B------:R-:W-:Y:S02]  /*5080*/  FSEL R175, R47, -INF , !P5 ;  /* 0xff8000002faf7808 */ /* 0x000fe40006800000 */
[----:B------:R-:W-:Y:S02]  /*5090*/  FSEL R34, R34, -INF , !P4 ;  /* 0xff80000022227808 */ /* 0x000fe40006000000 */
[----:B------:R-:W-:Y:S02]  /*50a0*/  FSEL R123, R33, -INF , !P2 ;  /* 0xff800000217b7808 */ /* 0x000fe40005000000 */
[----:B------:R-:W-:-:S02]  /*50b0*/  ISETP.GT.AND P5, PT, R39, R40, PT ;  /* 0x000000282700720c */ /* 0x000fc40003fa4270 */
[C---:B------:R-:W-:Y:S02]  /*50c0*/  ISETP.GE.AND P4, PT, R40.reuse, R170, PT ;  /* 0x000000aa2800720c */ /* 0x040fe40003f86270 */
[----:B------:R-:W-:Y:S01]  /*50d0*/  ISETP.GE.AND P2, PT, R40, R167, PT ;  /* 0x000000a72800720c */ /* 0x000fe20003f46270 */
[----:B------:R-:W-:Y:S01]  /*50e0*/  VIADD R40, R0, 0x60 ;  /* 0x0000006000287836 */ /* 0x000fe20000000000 */
[----:B------:R-:W-:Y:S02]  /*50f0*/  FSEL R111, R42, -INF , !P6 ;  /* 0xff8000002a6f7808 */ /* 0x000fe40007000000 */
[----:B------:R-:W-:Y:S02]  /*5100*/  ISETP.GT.AND P6, PT, R39, R0, PT ;  /* 0x000000002700720c */ /* 0x000fe40003fc4270 */
[----:B------:R-:W-:Y:S01]  /*5110*/  FSEL R115, R32, -INF , !P5 ;  /* 0xff80000020737808 */ /* 0x000fe20006800000 */
[----:B------:R-:W-:Y:S01]  /*5120*/  VIADD R32, R0, 0x61 ;  /* 0x0000006100207836 */ /* 0x000fe20000000000 */
[----:B------:R-:W-:-:S02]  /*5130*/  FSEL R113, R41, -INF , !P3 ;  /* 0xff80000029717808 */ /* 0x000fc40005800000 */
[----:B------:R-:W-:Y:S02]  /*5140*/  ISETP.GT.AND P3, PT, R39, R40, PT ;  /* 0x000000282700720c */ /* 0x000fe40003f64270 */
[----:B------:R-:W-:Y:S02]  /*5150*/  FSEL R12, R12, -INF , !P6 ;  /* 0xff8000000c0c7808 */ /* 0x000fe40007000000 */
[C---:B------:R-:W-:Y:S01]  /*5160*/  ISETP.GE.AND P6, PT, R0.reuse, R170, PT ;  /* 0x000000aa0000720c */ /* 0x040fe20003fc6270 */
[----:B------:R-:W-:Y:S01]  /*5170*/  VIADD R41, R0, 0x69 ;  /* 0x0000006900297836 */ /* 0x000fe20000000000 */
[----:B------:R-:W-:Y:S02]  /*5180*/  FSEL R115, R115, -INF , !P4 ;  /* 0xff80000073737808 */ /* 0x000fe40006000000 */
[----:B------:R-:W-:Y:S02]  /*5190*/  ISETP.GT.AND P5, PT, R100, R36, PT ;  /* 0x000000246400720c */ /* 0x000fe40003fa4270 */
[----:B------:R-:W-:-:S02]  /*51a0*/  FSEL R59, R28, -INF , !P3 ;  /* 0xff8000001c3b7808 */ /* 0x000fc40005800000 */
[----:B------:R-:W-:Y:S02]  /*51b0*/  ISETP.GT.AND P4, PT, R39, R32, PT ;  /* 0x000000202700720c */ /* 0x000fe40003f84270 */
[----:B------:R-:W-:Y:S02]  /*51c0*/  FSEL R28, R12, -INF , !P6 ;  /* 0xff8000000c1c7808 */ /* 0x000fe40007000000 */
[----:B------:R-:W-:Y:S01]  /*51d0*/  FSEL R119, R35, -INF , !P5 ;  /* 0xff80000023777808 */ /* 0x000fe20006800000 */
[----:B------:R-:W-:Y:S01]  /*51e0*/  VIADD R35, R0, 0x71 ;  /* 0x0000007100237836 */ /* 0x000fe20000000000 */
[----:B------:R-:W-:Y:S02]  /*51f0*/  FSEL R29, R29, -INF , !P4 ;  /* 0xff8000001d1d7808 */ /* 0x000fe40006000000 */
[----:B------:R-:W-:Y:S02]  /*5200*/  FMNMX3.FTZ R12, R28, R85, R93, !PT ;  /* 0x000000551c0c7276 */ /* 0x000fe4000781005d */
[----:B------:R-:W-:-:S02]  /*5210*/  ISETP.GT.AND P4, PT, R39, R41, PT ;  /* 0x000000292700720c */ /* 0x000fc40003f84270 */
[----:B------:R-:W-:Y:S02]  /*5220*/  FMNMX3.FTZ R12, R12, R87, R79, !PT ;  /* 0x000000570c0c7276 */ /* 0x000fe4000781004f */
[----:B------:R-:W-:Y:S02]  /*5230*/  FSEL R25, R25, -INF , !P4 ;  /* 0xff80000019197808 */ /* 0x000fe40006000000 */
[----:B------:R-:W-:Y:S01]  /*5240*/  FSEL R107, R43, -INF , !P1 ;  /* 0xff8000002b6b7808 */ /* 0x000fe20004800000 */
[----:B------:R-:W-:Y:S01]  /*5250*/  VIADD R43, R0, 0x68 ;  /* 0x00000068002b7836 */ /* 0x000fe20000000000 */
[----:B------:R-:W-:Y:S02]  /*5260*/  ISETP.GT.AND P4, PT, R39, R35, PT ;  /* 0x000000232700720c */ /* 0x000fe40003f84270 */
[----:B------:R-:W-:Y:S02]  /*5270*/  ISETP.GT.AND P6, PT, R100, R40, PT ;  /* 0x000000286400720c */ /* 0x000fe40003fc4270 */
[----:B------:R-:W-:-:S02]  /*5280*/  FMNMX3.FTZ R12, R12, R91, R89, !PT ;  /* 0x0000005b0c0c7276 */ /* 0x000fc40007810059 */
[----:B------:R-:W-:Y:S02]  /*5290*/  FSEL R21, R21, -INF , !P4 ;  /* 0xff80000015157808 */ /* 0x000fe40006000000 */
[CC--:B------:R-:W-:Y:S02]  /*52a0*/  ISETP.GE.AND P5, PT, R36.reuse, R170.reuse, PT ;  /* 0x000000aa2400720c */ /* 0x0c0fe40003fa6270 */
[----:B------:R-:W-:Y:S01]  /*52b0*/  ISETP.GE.AND P1, PT, R36, R167, PT ;  /* 0x000000a72400720c */ /* 0x000fe20003f26270 */
[----:B------:R-:W-:Y:S01]  /*52c0*/  VIADD R36, R0, 0x70 ;  /* 0x0000007000247836 */ /* 0x000fe20000000000 */
[----:B------:R-:W-:Y:S02]  /*52d0*/  FSEL R30, R30, -INF , !P6 ;  /* 0xff8000001e1e7808 */ /* 0x000fe40007000000 */
[----:B------:R-:W-:Y:S02]  /*52e0*/  ISETP.GE.AND P4, PT, R40, R170, PT ;  /* 0x000000aa2800720c */ /* 0x000fe40003f86270 */
[----:B------:R-:W-:-:S02]  /*52f0*/  ISETP.GT.AND P6, PT, R39, R43, PT ;  /* 0x0000002b2700720c */ /* 0x000fc40003fc4270 */
[----:B------:R-:W-:Y:S02]  /*5300*/  FMNMX3.FTZ R12, R12, R69, R105, !PT ;  /* 0x000000450c0c7276 */ /* 0x000fe40007810069 */
[----:B------:R-:W-:Y:S02]  /*5310*/  ISETP.GT.AND P3, PT, R100, R0, PT ;  /* 0x000000006400720c */ /* 0x000fe40003f64270 */
[----:B------:R-:W-:Y:S02]  /*5320*/  FSEL R59, R59, -INF , !P4 ;  /* 0xff8000003b3b7808 */ /* 0x000fe40006000000 */
[----:B------:R-:W-:Y:S02]  /*5330*/  FSEL R24, R24, -INF , !P6 ;  /* 0xff80000018187808 */ /* 0x000fe40007000000 */
[----:B------:R-:W-:Y:S02]  /*5340*/  ISETP.GE.AND P4, PT, R43, R170, PT ;  /* 0x000000aa2b00720c */ /* 0x000fe40003f86270 */
[----:B------:R-:W-:-:S02]  /*5350*/  ISETP.GT.AND P6, PT, R39, R36, PT ;  /* 0x000000242700720c */ /* 0x000fc40003fc4270 */
[----:B------:R-:W-:Y:S02]  /*5360*/  FMNMX3.FTZ R42, R12, R65, R67, !PT ;  /* 0x000000410c2a7276 */ /* 0x000fe40007810043 */
[----:B------:R-:W-:Y:S02]  /*5370*/  FSEL R117, R34, -INF , !P2 ;  /* 0xff80000022757808 */ /* 0x000fe40005000000 */
[----:B------:R-:W-:Y:S02]  /*5380*/  FSEL R12, R14, -INF , !P3 ;  /* 0xff8000000e0c7808 */ /* 0x000fe40005800000 */
[C---:B------:R-:W-:Y:S01]  /*5390*/  ISETP.GE.AND P2, PT, R0.reuse, R167, PT ;  /* 0x000000a70000720c */ /* 0x040fe20003f46270 */
[----:B------:R-:W-:Y:S01]  /*53a0*/  VIADD R33, R0, 0x78 ;  /* 0x0000007800217836 */ /* 0x000fe20000000000 */
[----:B------:R-:W-:Y:S02]  /*53b0*/  FSEL R55, R24, -INF , !P4 ;  /* 0xff80000018377808 */ /* 0x000fe40006000000 */
[----:B------:R-:W-:-:S02]  /*53c0*/  FSEL R20, R20, -INF , !P6 ;  /* 0xff80000014147808 */ /* 0x000fc40007000000 */
[----:B------:R-:W-:Y:S02]  /*53d0*/  FMNMX3.FTZ R14, R42, R203, R125, !PT ;  /* 0x000000cb2a0e7276 */ /* 0x000fe4000781007d */
[----:B------:R-:W-:Y:S02]  /*53e0*/  ISETP.GE.AND P4, PT, R36, R170, PT ;  /* 0x000000aa2400720c */ /* 0x000fe40003f86270 */
[----:B------:R-:W-:Y:S02]  /*53f0*/  FSEL R12, R12, -INF , !P2 ;  /* 0xff8000000c0c7808 */ /* 0x000fe40005000000 */
[----:B------:R-:W-:Y:S02]  /*5400*/  ISETP.GT.AND P6, PT, R39, R33, PT ;  /* 0x000000212700720c */ /* 0x000fe40003fc4270 */
[----:B------:R-:W-:Y:S02]  /*5410*/  FMNMX3.FTZ R14, R14, R191, R193, !PT ;  /* 0x000000bf0e0e7276 */ /* 0x000fe400078100c1 */
[----:B------:R-:W-:-:S02]  /*5420*/  FSEL R42, R20, -INF , !P4 ;  /* 0xff800000142a7808 */ /* 0x000fc40006000000 */
[----:B------:R-:W-:Y:S02]  /*5430*/  FMNMX3.FTZ R20, R12, R77, R15, !PT ;  /* 0x0000004d0c147276 */ /* 0x000fe4000781000f */
[----:B------:R-:W-:Y:S02]  /*5440*/  FSEL R16, R16, -INF , !P6 ;  /* 0xff80000010107808 */ /* 0x000fe40007000000 */
[----:B------:R-:W-:Y:S02]  /*5450*/  FMNMX3.FTZ R14, R14, R195, R137, !PT ;  /* 0x000000c30e0e7276 */ /* 0x000fe40007810089 */
[----:B------:R-:W-:Y:S02]  /*5460*/  ISETP.GE.AND P4, PT, R33, R170, PT ;  /* 0x000000aa2100720c */ /* 0x000fe40003f86270 */
[----:B------:R-:W-:Y:S02]  /*5470*/  FMNMX3.FTZ R20, R20, R13, R81, !PT ;  /* 0x0000000d14147276 */ /* 0x000fe40007810051 */
[----:B------:R-:W-:-:S02]  /*5480*/  FMNMX3.FTZ R14, R14, R171, R179, !PT ;  /* 0x000000ab0e0e7276 */ /* 0x000fc400078100b3 */
[----:B------:R-:W-:Y:S02]  /*5490*/  FSEL R34, R16, -INF , !P4 ;  /* 0xff80000010227808 */ /* 0x000fe40006000000 */
[----:B------:R-:W-:Y:S02]  /*54a0*/  FMNMX3.FTZ R16, R20, R83, R75, !PT ;  /* 0x0000005314107276 */ /* 0x000fe4000781004b */
[----:B------:R-:W-:Y:S02]  /*54b0*/  FMNMX3.FTZ R14, R14, R183, R109, !PT ;  /* 0x000000b70e0e7276 */ /* 0x000fe4000781006d */
[----:B------:R-:W-:Y:S02]  /*54c0*/  FMNMX3.FTZ R16, R16, R73, R197, !PT ;  /* 0x0000004910107276 */ /* 0x000fe400078100c5 */
[----:B------:R-:W-:Y:S02]  /*54d0*/  ISETP.GE.AND P3, PT, R32, R170, PT ;  /* 0x000000aa2000720c */ /* 0x000fe40003f66270 */
[----:B------:R-:W-:-:S02]  /*54e0*/  FSEL R123, R123, -INF , !P5 ;  /* 0xff8000007b7b7808 */ /* 0x000fc40006800000 */
[----:B------:R-:W-:Y:S02]  /*54f0*/  FMNMX3.FTZ R14, R14, R113, R115, !PT ;  /* 0x000000710e0e7276 */ /* 0x000fe40007810073 */
[----:B------:R-:W-:Y:S01]  /*5500*/  FMNMX3.FTZ R16, R16, R199, R201, !PT ;  /* 0x000000c710107276 */ /* 0x000fe200078100c9 */
[----:B------:R-:W-:Y:S01]  /*5510*/  VIADD R0, R0, 0x79 ;  /* 0x0000007900007836 */ /* 0x000fe20000000000 */
[----:B------:R-:W-:Y:S02]  /*5520*/  FSEL R57, R29, -INF , !P3 ;  /* 0xff8000001d397808 */ /* 0x000fe40005800000 */
[-C--:B------:R-:W-:Y:S02]  /*5530*/  ISETP.GE.AND P5, PT, R35, R170.reuse, PT ;  /* 0x000000aa2300720c */ /* 0x080fe40003fa6270 */
[----:B------:R-:W-:Y:S02]  /*5540*/  ISETP.GE.AND P3, PT, R41, R170, PT ;  /* 0x000000aa2900720c */ /* 0x000fe40003f66270 */
[----:B------:R-:W-:-:S02]  /*5550*/  FMNMX3.FTZ R14, R14, R123, R59, !PT ;  /* 0x0000007b0e0e7276 */ /* 0x000fc4000781003b */
[----:B------:R-:W-:Y:S02]  /*5560*/  FMNMX3.FTZ R16, R16, R135, R131, !PT ;  /* 0x0000008710107276 */ /* 0x000fe40007810083 */
[----:B------:R-:W-:Y:S02]  /*5570*/  ISETP.GE.AND P6, PT, R40, R167, PT ;  /* 0x000000a72800720c */ /* 0x000fe40003fc6270 */
[----:B------:R-:W-:Y:S02]  /*5580*/  FSEL R40, R21, -INF , !P5 ;  /* 0xff80000015287808 */ /* 0x000fe40006800000 */
[----:B------:R-:W-:Y:S02]  /*5590*/  FSEL R53, R25, -INF , !P3 ;  /* 0xff80000019357808 */ /* 0x000fe40005800000 */
[----:B------:R-:W-:Y:S02]  /*55a0*/  ISETP.GT.AND P5, PT, R39, R0, PT ;  /* 0x000000002700720c */ /* 0x000fe40003fa4270 */
[----:B------:R-:W-:-:S02]  /*55b0*/  FMNMX3.FTZ R14, R14, R57, R55, !PT ;  /* 0x000000390e0e7276 */ /* 0x000fc40007810037 */
[----:B------:R-:W-:Y:S02]  /*55c0*/  FMNMX3.FTZ R16, R16, R187, R189, !PT ;  /* 0x000000bb10107276 */ /* 0x000fe400078100bd */
[----:B------:R-:W-:Y:S02]  /*55d0*/  ISETP.GE.AND P2, PT, R0, R170, PT ;  /* 0x000000aa0000720c */ /* 0x000fe40003f46270 */
[----:B------:R-:W-:Y:S02]  /*55e0*/  FSEL R17, R17, -INF , !P5 ;  /* 0xff80000011117808 */ /* 0x000fe40006800000 */
[----:B------:R-:W-:Y:S02]  /*55f0*/  FMNMX3.FTZ R21, R14, R53, R42, !PT ;  /* 0x000000350e157276 */ /* 0x000fe4000781002a */
[----:B------:R-:W-:Y:S02]  /*5600*/  FMNMX3.FTZ R16, R16, R185, R139, !PT ;  /* 0x000000b910107276 */ /* 0x000fe4000781008b */
[----:B------:R-:W-:-:S02]  /*5610*/  ISETP.GT.AND P3, PT, R100, R32, PT ;  /* 0x000000206400720c */ /* 0x000fc40003f64270 */
[----:B------:R-:W-:Y:S02]  /*5620*/  ISETP.GE.AND P5, PT, R32, R167, PT ;  /* 0x000000a72000720c */ /* 0x000fe40003fa6270 */
[----:B------:R-:W-:Y:S02]  /*5630*/  FSEL R32, R17, -INF , !P2 ;  /* 0xff80000011207808 */ /* 0x000fe40005000000 */
[----:B------:R-:W-:Y:S02]  /*5640*/  FMNMX3.FTZ R21, R21, R40, R34, !PT ;  /* 0x0000002815157276 */ /* 0x000fe40007810022 */
[----:B------:R-:W-:Y:S02]  /*5650*/  FSEL R119, R119, -INF , !P1 ;  /* 0xff80000077777808 */ /* 0x000fe40004800000 */
[----:B------:R-:W-:Y:S02]  /*5660*/  FMNMX3.FTZ R16, R16, R177, R181, !PT ;  /* 0x000000b110107276 */ /* 0x000fe400078100b5 */
[----:B------:R-:W-:-:S02]  /*5670*/  ISETP.GT.AND P2, PT, R100, R43, PT ;  /* 0x0000002b6400720c */ /* 0x000fc40003f44270 */
[----:B------:R-:W-:Y:S02]  /*5680*/  ISETP.GT.AND P1, PT, R100, R41, PT ;  /* 0x000000296400720c */ /* 0x000fe40003f24270 */
[----:B------:R-:W-:Y:S02]  /*5690*/  FMNMX.FTZ R14, R32, R21, !PT ;  /* 0x00000015200e7209 */ /* 0x000fe40007810000 */
[----:B------:R-:W-:Y:S02]  /*56a0*/  FMNMX3.FTZ R16, R16, R175, R111, !PT ;  /* 0x000000af10107276 */ /* 0x000fe4000781006f */
[----:B------:R-:W-:Y:S02]  /*56b0*/  FSEL R26, R26, -INF , !P2 ;  /* 0xff8000001a1a7808 */ /* 0x000fe40005000000 */
[----:B------:R-:W-:Y:S02]  /*56c0*/  FSEL R27, R27, -INF , !P1 ;  /* 0xff8000001b1b7808 */ /* 0x000fe40004800000 */
[----:B------:R-:W-:-:S02]  /*56d0*/  ISETP.GT.AND P2, PT, R100, R35, PT ;  /* 0x000000236400720c */ /* 0x000fc40003f44270 */
[----:B------:R-:W-:Y:S01]  /*56e0*/  ISETP.GT.AND P1, PT, R100, R33, PT ;  /* 0x000000216400720c */ /* 0x000fe20003f24270 */
[----:B------:R-:W1:Y:S01]  /*56f0*/  SHFL.BFLY PT, R17, R14, 0x2, 0x1f ;  /* 0x0c401f000e117f89 */ /* 0x000e6200000e0000 */
[----:B------:R-:W-:Y:S02]  /*5700*/  FSEL R31, R31, -INF , !P3 ;  /* 0xff8000001f1f7808 */ /* 0x000fe40005800000 */
[----:B------:R-:W-:Y:S02]  /*5710*/  ISETP.GE.AND P4, PT, R43, R167, PT ;  /* 0x000000a72b00720c */ /* 0x000fe40003f86270 */
[----:B------:R-:W-:Y:S02]  /*5720*/  FSEL R61, R30, -INF , !P6 ;  /* 0xff8000001e3d7808 */ /* 0x000fe40007000000 */
[----:B------:R-:W-:Y:S02]  /*5730*/  ISETP.GT.AND P3, PT, R100, R36, PT ;  /* 0x000000246400720c */ /* 0x000fe40003f64270 */
[----:B------:R-:W-:-:S02]  /*5740*/  FMNMX3.FTZ R16, R16, R107, R117, !PT ;  /* 0x0000006b10107276 */ /* 0x000fc40007810075 */
[----:B------:R-:W-:Y:S02]  /*5750*/  FSEL R23, R23, -INF , !P2 ;  /* 0xff80000017177808 */ /* 0x000fe40005000000 */
[----:B------:R-:W-:Y:S02]  /*5760*/  FSEL R18, R18, -INF , !P1 ;  /* 0xff80000012127808 */ /* 0x000fe40004800000 */
[----:B------:R-:W-:Y:S02]  /*5770*/  FSEL R51, R31, -INF , !P5 ;  /* 0xff8000001f337808 */ /* 0x000fe40006800000 */
[----:B------:R-:W-:Y:S02]  /*5780*/  ISETP.GT.AND P2, PT, R100, R0, PT ;  /* 0x000000006400720c */ /* 0x000fe40003f44270 */
[-C--:B------:R-:W-:Y:S02]  /*5790*/  ISETP.GE.AND P1, PT, R0, R167.reuse, PT ;  /* 0x000000a70000720c */ /* 0x080fe40003f26270 */
[----:B------:R-:W-:-:S02]  /*57a0*/  ISETP.GE.AND P6, PT, R41, R167, PT ;  /* 0x000000a72900720c */ /* 0x000fc40003fc6270 */
[----:B------:R-:W-:Y:S02]  /*57b0*/  ISETP.GE.AND P5, PT, R36, R167, PT ;  /* 0x000000a72400720c */ /* 0x000fe40003fa6270 */
[----:B------:R-:W-:Y:S02]  /*57c0*/  FSEL R45, R26, -INF , !P4 ;  /* 0xff8000001a2d7808 */ /* 0x000fe40006000000 */
[----:B------:R-:W-:Y:S02]  /*57d0*/  FSEL R22, R22, -INF , !P3 ;  /* 0xff80000016167808 */ /* 0x000fe40005800000 */
[----:B------:R-:W-:Y:S02]  /*57e0*/  FMNMX3.FTZ R0, R16, R119, R61, !PT ;  /* 0x0000007710007276 */ /* 0x000fe4000781003d */
[-C--:B------:R-:W-:Y:S02]  /*57f0*/  ISETP.GE.AND P4, PT, R35, R167.reuse, PT ;  /* 0x000000a72300720c */ /* 0x080fe40003f86270 */
[----:B------:R-:W-:-:S02]  /*5800*/  ISETP.GE.AND P3, PT, R33, R167, PT ;  /* 0x000000a72100720c */ /* 0x000fc40003f66270 */
[----:B------:R-:W-:Y:S02]  /*5810*/  FSEL R49, R27, -INF , !P6 ;  /* 0xff8000001b317808 */ /* 0x000fe40007000000 */
[----:B------:R-:W-:Y:S02]  /*5820*/  FSEL R41, R22, -INF , !P5 ;  /* 0xff80000016297808 */ /* 0x000fe40006800000 */
[----:B------:R-:W-:Y:S02]  /*5830*/  FMNMX3.FTZ R0, R0, R51, R45, !PT ;  /* 0x0000003300007276 */ /* 0x000fe4000781002d */
[----:B------:R-:W-:Y:S02]  /*5840*/  FSEL R19, R19, -INF , !P2 ;  /* 0xff80000013137808 */ /* 0x000fe40005000000 */
        /* <DEDUP_REMOVED lines=12> */
[----:B------:R-:W-:Y:S01]  /*5910*/  IMAD.IADD R144, R121, 0x1, R10 ;  /* 0x0000000179907824 */ /* 0x000fe200078e020a */
[----:B------:R-:W-:Y:S01]  /*5920*/  FSETP.NEU.FTZ.AND P1, PT, R36, -INF , PT ;  /* 0xff8000002400780b */ /* 0x000fe20003f3d000 */
[----:B---3--:R-:W-:Y:S02]  /*5930*/  FMUL.FTZ R44, R101, R36 ;  /* 0x00000024652c7220 */ /* 0x008fe40000410000 */
[----:B------:R-:W-:-:S03]  /*5940*/  IMAD R144, R144, 0x2, R9 ;  /* 0x0000000290907824 */ /* 0x000fc600078e0209 */
[----:B------:R-:W-:Y:S01]  /*5950*/  FSEL R44, R44, RZ, P1 ;  /* 0x000000ff2c2c7208 */ /* 0x000fe20000800000 */
[----:B------:R-:W-:-:S04]  /*5960*/  IMAD.IADD R103, R7, 0x1, R144 ;  /* 0x0000000107677824 */ /* 0x000fc800078e0290 */
[-CC-:B------:R-:W-:Y:S01]  /*5970*/  FFMA.FTZ R127, R28, R101.reuse, -R44.reuse ;  /* 0x000000651c7f7223 */ /* 0x180fe2000001082c */
[----:B------:R-:W-:Y:S02]  /*5980*/  FFMA.FTZ R50, R93, R101, -R44 ;  /* 0x000000655d327223 */ /* 0x000fe4000001082c */
[----:B------:R-:W2:Y:S01]  /*5990*/  LDSM.16.MT88.4 R92, [R144+0x6000] ;  /* 0x00600000905c783b */ /* 0x000ea20000004200 */
[----:B-1----:R-:W-:Y:S01]  /*59a0*/  FMNMX.FTZ R0, R14, R17, !PT ;  /* 0x000000110e007209 */ /* 0x002fe20007810000 */
[C---:B------:R-:W-:Y:S02]  /*59b0*/  IMAD.IADD R140, R5.reuse, 0x1, R144 ;  /* 0x00000001058c7824 */ /* 0x040fe400078e0290 */
[----:B------:R-:W-:Y:S01]  /*59c0*/  IMAD.IADD R102, R5, 0x1, R103 ;  /* 0x0000000105667824 */ /* 0x000fe200078e0267 */
[----:B------:R-:W-:Y:S01]  /*59d0*/  FSETP.NEU.FTZ.AND P1, PT, R0, -INF , PT ;  /* 0xff8000000000780b */ /* 0x000fe20003f3d000 */
[----:B------:R-:W-:Y:S01]  /*59e0*/  FMUL.FTZ R28, R101, R0 ;  /* 0x00000000651c7220 */ /* 0x000fe20000410000 */
[-CC-:B------:R-:W-:Y:S01]  /*59f0*/  FFMA.FTZ R66, R85, R101.reuse, -R44.reuse ;  /* 0x0000006555427223 */ /* 0x180fe2000001082c */
[-CC-:B------:R-:W-:Y:S01]  /*5a00*/  FFMA.FTZ R47, R87, R101.reuse, -R44.reuse ;  /* 0x00000065572f7223 */ /* 0x180fe2000001082c */
[-C--:B------:R-:W-:Y:S01]  /*5a10*/  FFMA.FTZ R46, R79, R101.reuse, -R44 ;  /* 0x000000654f2e7223 */ /* 0x080fe2000001082c */
[----:B------:R-:W1:Y:S01]  /*5a20*/  LDSM.16.MT88.4 R84, [R140+0x6000] ;  /* 0x006000008c54783b */ /* 0x000e620000004200 */
[----:B------:R-:W-:Y:S01]  /*5a30*/  FSEL R28, R28, RZ, P1 ;  /* 0x000000ff1c1c7208 */ /* 0x000fe20000800000 */
[----:B------:R-:W-:Y:S02]  /*5a40*/  MUFU.EX2 R127, R127 ;  /* 0x0000007f007f7308 */ /* 0x000fe40000000800 */
[----:B------:R-:W-:Y:S02]  /*5a50*/  LDSM.16.MT88.4 R16, [R144+0x6800] ;  /* 0x006800009010783b */ /* 0x000fe40000004200 */
[-CC-:B------:R-:W-:Y:S01]  /*5a60*/  FFMA.FTZ R133, R12, R101.reuse, -R28.reuse ;  /* 0x000000650c857223 */ /* 0x180fe2000001081c */
[-CC-:B------:R-:W-:Y:S01]  /*5a70*/  FFMA.FTZ R106, R77, R101.reuse, -R28.reuse ;  /* 0x000000654d6a7223 */ /* 0x180fe2000001081c */
[-CC-:B------:R-:W-:Y:S01]  /*5a80*/  FFMA.FTZ R52, R15, R101.reuse, -R28.reuse ;  /* 0x000000650f347223 */ /* 0x180fe2000001081c */
[-C--:B------:R-:W-:Y:S01]  /*5a90*/  FFMA.FTZ R9, R13, R101.reuse, -R28 ;  /* 0x000000650d097223 */ /* 0x080fe2000001081c */
[----:B------:R-:W3:Y:S04]  /*5aa0*/  LDSM.16.MT88.4 R76, [R103+0x6000] ;  /* 0x00600000674c783b */ /* 0x000ee80000004200 */
[----:B------:R-:W4:Y:S01]  /*5ab0*/  LDSM.16.MT88.4 R12, [R102+0x6000] ;  /* 0x00600000660c783b */ /* 0x000f220000004200 */
[----:B------:R-:W5:Y:S01]  /*5ac0*/  MUFU.EX2 R66, R66 ;  /* 0x0000004200427308 */ /* 0x000f620000000800 */
[-CC-:B------:R-:W-:Y:S01]  /*5ad0*/  FFMA.FTZ R43, R91, R101.reuse, -R44.reuse ;  /* 0x000000655b2b7223 */ /* 0x180fe2000001082c */
[-CC-:B------:R-:W-:Y:S01]  /*5ae0*/  FFMA.FTZ R31, R89, R101.reuse, -R44.reuse ;  /* 0x00000065591f7223 */ /* 0x180fe2000001082c */
[-C--:B------:R-:W-:Y:S01]  /*5af0*/  FFMA.FTZ R30, R69, R101.reuse, -R44 ;  /* 0x00000065451e7223 */ /* 0x080fe2000001082c */
[----:B------:R-:W-:Y:S04]  /*5b00*/  LDSM.16.MT88.4 R24, [R140+0x6800] ;  /* 0x006800008c18783b */ /* 0x000fe80000004200 */
[----:B------:R-:W-:Y:S01]  /*5b10*/  MUFU.EX2 R50, R50 ;  /* 0x0000003200327308 */ /* 0x000fe20000000800 */
[----:B------:R-:W-:Y:S07]  /*5b20*/  LDSM.16.MT88.4 R20, [R102+0x6800] ;  /* 0x006800006614783b */ /* 0x000fee0000004200 */
[----:B------:R-:W2:Y:S08]  /*5b30*/  MUFU.EX2 R47, R47 ;  /* 0x0000002f002f7308 */ /* 0x000eb00000000800 */
        /* <DEDUP_REMOVED lines=44> */
[----:B------:R-:W2:Y:S01]  /*5e00*/  MUFU.EX2 R60, R60 ;  /* 0x0000003c003c7308 */ /* 0x000ea20000000800 */
[C---:B-1----:R-:W-:Y:S08]  /*5e10*/  HMMA.16816.F32 R80, R12.reuse, R16, R80 ;  /* 0x000000100c50723c */ /* 0x042ff00000001850 */
[C---:B------:R-:W-:Y:S01]  /*5e20*/  HMMA.16816.F32 R76, R12.reuse, R18, R76 ;  /* 0x000000120c4c723c */ /* 0x040fe2000000184c */
[----:B------:R-:W1:Y:S01]  /*5e30*/  LDSM.16.MT88.4 R16, [R144+0x7000] ;  /* 0x007000009010783b */ /* 0x000e620000004200 */
[----:B------:R-:W-:Y:S08]  /*5e40*/  MUFU.EX2 R65, R65 ;  /* 0x0000004100417308 */ /* 0x000ff00000000800 */
[----:B------:R-:W3:Y:S08]  /*5e50*/  MUFU.EX2 R58, R58 ;  /* 0x0000003a003a7308 */ /* 0x000ef00000000800 */
[----:B------:R-:W-:Y:S08]  /*5e60*/  MUFU.EX2 R67, R67 ;  /* 0x0000004300437308 */ /* 0x000ff00000000800 */
[----:B------:R-:W4:Y:S08]  /*5e70*/  MUFU.EX2 R56, R56 ;  /* 0x0000003800387308 */ /* 0x000f300000000800 */
[----:B------:R-:W-:Y:S08]  /*5e80*/  MUFU.EX2 R63, R63 ;  /* 0x0000003f003f7308 */ /* 0x000ff00000000800 */
[----:B------:R-:W5:Y:S01]  /*5e90*/  MUFU.EX2 R54, R54 ;  /* 0x0000003600367308 */ /* 0x000f620000000800 */
[C---:B------:R-:W-:Y:S08]  /*5ea0*/  HMMA.16816.F32 R88, R12.reuse, R24, R88 ;  /* 0x000000180c58723c */ /* 0x040ff00000001858 */
[C---:B------:R-:W-:Y:S01]  /*5eb0*/  HMMA.16816.F32 R84, R12.reuse, R26, R84 ;  /* 0x0000001a0c54723c */ /* 0x040fe20000001854 */
[----:B------:R-:W-:Y:S07]  /*5ec0*/  LDSM.16.MT88.4 R24, [R140+0x7000] ;  /* 0x007000008c18783b */ /* 0x000fee0000004200 */
[C---:B------:R-:W-:Y:S08]  /*5ed0*/  HMMA.16816.F32 R72, R12.reuse, R20, R72 ;  /* 0x000000140c48723c */ /* 0x040ff00000001848 */
[----:B------:R-:W-:Y:S01]  /*5ee0*/  HMMA.16816.F32 R68, R12, R22, R68 ;  /* 0x000000160c44723c */ /* 0x000fe20000001844 */
[----:B--2---:R-:W-:Y:S01]  /*5ef0*/  F2FP.F16.F32.PACK_AB R12, R60, R105 ;  /* 0x000000693c0c723e */ /* 0x004fe200000000ff */
[----:B------:R-:W-:Y:S01]  /*5f00*/  LDSM.16.MT88.4 R20, [R102+0x7000] ;  /* 0x007000006614783b */ /* 0x000fe20000004200 */
[----:B---3--:R-:W-:-:S02]  /*5f10*/  F2FP.F16.F32.PACK_AB R14, R58, R65 ;  /* 0x000000413a0e723e */ /* 0x008fc400000000ff */
[----:B----4-:R-:W-:Y:S02]  /*5f20*/  F2FP.F16.F32.PACK_AB R13, R56, R67 ;  /* 0x00000043380d723e */ /* 0x010fe400000000ff */
[----:B-----5:R-:W-:-:S07]  /*5f30*/  F2FP.F16.F32.PACK_AB R15, R54, R63 ;  /* 0x0000003f360f723e */ /* 0x020fce00000000ff */
[C---:B-1----:R-:W-:Y:S08]  /*5f40*/  HMMA.16816.F32 R96, R12.reuse, R16, R96 ;  /* 0x000000100c60723c */ /* 0x042ff00000001860 */
        /* <DEDUP_REMOVED lines=34> */
[-C--:B------:R-:W-:Y:S01]  /*6170*/  FFMA.FTZ R112, R137, R101.reuse, -R44 ;  /* 0x0000006589707223 */ /* 0x080fe2000001082c */
[-C--:B------:R-:W-:Y:S01]  /*6180*/  FFMA.FTZ R116, R139, R101.reuse, -R28 ;  /* 0x000000658b747223 */ /* 0x080fe2000001081c */
[-CC-:B------:R-:W-:Y:S01]  /*6190*/  FFMA.FTZ R171, R171, R101.reuse, -R44.reuse ;  /* 0x00000065abab7223 */ /* 0x180fe2000001082c */
[-CC-:B------:R-:W-:Y:S01]  /*61a0*/  FFMA.FTZ R110, R179, R101.reuse, -R44.reuse ;  /* 0x00000065b36e7223 */ /* 0x180fe2000001082c */
[-C--:B------:R-:W-:Y:S01]  /*61b0*/  FFMA.FTZ R137, R183, R101.reuse, -R44 ;  /* 0x00000065b7897223 */ /* 0x080fe2000001082c */
        /* <DEDUP_REMOVED lines=52> */
[----:B------:R-:W2:Y:S01]  /*6500*/  LDSM.16.MT88.4 R20, [R103+0x8800] ;  /* 0x008800006714783b */ /* 0x000ea20000004200 */
[----:B---3--:R-:W-:-:S02]  /*6510*/  F2FP.F16.F32.PACK_AB R14, R118, R109 ;  /* 0x0000006d760e723e */ /* 0x008fc400000000ff */
[----:B----4-:R-:W-:Y:S02]  /*6520*/  F2FP.F16.F32.PACK_AB R13, R124, R111 ;  /* 0x0000006f7c0d723e */ /* 0x010fe400000000ff */
[----:B-----5:R-:W-:-:S07]  /*6530*/  F2FP.F16.F32.PACK_AB R15, R122, R107 ;  /* 0x0000006b7a0f723e */ /* 0x020fce00000000ff */
[C---:B-1----:R-:W-:Y:S08]  /*6540*/  HMMA.16816.F32 R96, R12.reuse, R16, R96 ;  /* 0x000000100c60723c */ /* 0x042ff00000001860 */
        /* <DEDUP_REMOVED lines=10> */
[C---:B--2---:R-:W-:Y:S08]  /*65f0*/  HMMA.16816.F32 R80, R12.reuse, R20, R80 ;  /* 0x000000140c50723c */ /* 0x044ff00000001850 */
[----:B------:R-:W-:Y:S01]  /*6600*/  HMMA.16816.F32 R76, R12, R22, R76 ;  /* 0x000000160c4c723c */ /* 0x000fe2000000184c */
[----:B------:R-:W2:Y:S01]  /*6610*/  LDSM.16.MT88.4 R20, [R144+0x9000] ;  /* 0x009000009014783b */ /* 0x000ea20000004200 */
[-CC-:B------:R-:W-:Y:S01]  /*6620*/  FFMA.FTZ R45, R45, R101.reuse, -R28.reuse ;  /* 0x000000652d2d7223 */ /* 0x180fe2000001081c */
[----:B------:R-:W-:Y:S01]  /*6630*/  FADD.FTZ R50, R50, R127 ;  /* 0x0000007f32327221 */ /* 0x000fe20000010000 */
[----:B------:R-:W-:-:S04]  /*6640*/  FFMA.FTZ R49, R49, R101, -R28 ;  /* 0x0000006531317223 */ /* 0x000fc8000001081c */
[C---:B-1----:R-:W-:Y:S08]  /*6650*/  HMMA.16816.F32 R72, R12.reuse, R16, R72 ;  /* 0x000000100c48723c */ /* 0x042ff00000001848 */
[C---:B------:R-:W-:Y:S01]  /*6660*/  HMMA.16816.F32 R68, R12.reuse, R18, R68 ;  /* 0x000000120c44723c */ /* 0x040fe20000001844 */
[----:B------:R-:W1:Y:S01]  /*6670*/  LDSM.16.MT88.4 R16, [R140+0x9000] ;  /* 0x009000008c10783b */ /* 0x000e620000004200 */
[----:B------:R-:W-:Y:S01]  /*6680*/  FADD.FTZ R47, R47, R50 ;  /* 0x000000322f2f7221 */ /* 0x000fe20000010000 */
[----:B------:R-:W-:Y:S05]  /*6690*/  MUFU.EX2 R59, R59 ;  /* 0x0000003b003b7308 */ /* 0x000fea0000000800 */
[C---:B------:R-:W-:Y:S03]  /*66a0*/  HMMA.16816.F32 R88, R12.reuse, R24, R88 ;  /* 0x000000180c58723c */ /* 0x040fe60000001858 */
[----:B------:R-:W3:Y:S05]  /*66b0*/  MUFU.EX2 R106, R106 ;  /* 0x0000006a006a7308 */ /* 0x000eea0000000800 */
[----:B------:R-:W-:Y:S01]  /*66c0*/  HMMA.16816.F32 R84, R12, R26, R84 ;  /* 0x0000001a0c54723c */ /* 0x000fe20000001854 */
[----:B------:R-:W4:Y:S02]  /*66d0*/  LDSM.16.MT88.4 R24, [R103+0x9000] ;  /* 0x009000006718783b */ /* 0x000f240000004200 */
[----:B------:R-:W-:Y:S08]  /*66e0*/  MUFU.EX2 R55, R55 ;  /* 0x0000003700377308 */ /* 0x000ff00000000800 */
[----:B------:R-:W5:Y:S08]  /*66f0*/  MUFU.EX2 R66, R66 ;  /* 0x0000004200427308 */ /* 0x000f700000000800 */
[----:B------:R-:W-:Y:S08]  /*6700*/  MUFU.EX2 R53, R53 ;  /* 0x0000003500357308 */ /* 0x000ff00000000800 */
[----:B------:R-:W2:Y:S08]  /*6710*/  MUFU.EX2 R126, R126 ;  /* 0x0000007e007e7308 */ /* 0x000eb00000000800 */
[----:B------:R-:W-:Y:S08]  /*6720*/  MUFU.EX2 R45, R45 ;  /* 0x0000002d002d7308 */ /* 0x000ff00000000800 */
[----:B------:R-:W1:Y:S01]  /*6730*/  MUFU.EX2 R50, R49 ;  /* 0x0000003100327308 */ /* 0x000e620000000800 */
[----:B------:R-:W-:Y:S01]  /*6740*/  FADD.FTZ R52, R52, R133 ;  /* 0x0000008534347221 */ /* 0x000fe20000010000 */
[----:B------:R-:W-:Y:S01]  /*6750*/  FADD.FTZ R12, R46, R47 ;  /* 0x0000002f2e0c7221 */ /* 0x000fe20000010000 */
[----:B------:R-:W-:-:S02]  /*6760*/  FFMA.FTZ R46, R42, R101, -R44 ;  /* 0x000000652a2e7223 */ /* 0x000fc4000001082c */
[----:B------:R-:W-:Y:S01]  /*6770*/  FADD.FTZ R13, R9, R52 ;  /* 0x00000034090d7221 */ /* 0x000fe20000010000 */
[----:B------:R-:W-:Y:S01]  /*6780*/  FFMA.FTZ R42, R40, R101, -R44 ;  /* 0x00000065282a7223 */ /* 0x000fe2000001082c */
[----:B------:R-:W-:Y:S01]  /*6790*/  FADD.FTZ R40, R43, R12 ;  /* 0x0000000c2b287221 */ /* 0x000fe20000010000 */
[----:B---3--:R-:W-:Y:S01]  /*67a0*/  F2FP.F16.F32.PACK_AB R12, R106, R59 ;  /* 0x0000003b6a0c723e */ /* 0x008fe200000000ff */
[----:B------:R-:W-:Y:S01]  /*67b0*/  FADD.FTZ R48, R48, R13 ;  /* 0x0000000d30307221 */ /* 0x000fe20000010000 */
[----:B-----5:R-:W-:Y:S02]  /*67c0*/  F2FP.F16.F32.PACK_AB R14, R66, R55 ;  /* 0x00000037420e723e */ /* 0x020fe400000000ff */
[----:B--2---:R-:W-:Y:S02]  /*67d0*/  F2FP.F16.F32.PACK_AB R13, R126, R53 ;  /* 0x000000357e0d723e */ /* 0x004fe400000000ff */
[----:B-1----:R-:W-:Y:S01]  /*67e0*/  F2FP.F16.F32.PACK_AB R15, R50, R45 ;  /* 0x0000002d320f723e */ /* 0x002fe200000000ff */
[----:B------:R-:W-:-:S06]  /*67f0*/  FFMA.FTZ R9, R34, R101, -R44 ;  /* 0x0000006522097223 */ /* 0x000fcc000001082c */
[----:B------:R-:W-:Y:S01]  /*6800*/  HMMA.16816.F32 R96, R12, R20, R96 ;  /* 0x000000140c60723c */ /* 0x000fe20000001860 */
[----:B------:R-:W-:-:S07]  /*6810*/  FFMA.FTZ R34, R41, R101, -R28 ;  /* 0x0000006529227223 */ /* 0x000fce000001081c */
[----:B------:R-:W-:Y:S01]  /*6820*/  HMMA.16816.F32 R92, R12, R22, R92 ;  /* 0x000000160c5c723c */ /* 0x000fe2000000185c */
[----:B------:R-:W1:Y:S01]  /*6830*/  LDSM.16.MT88.4 R20, [R102+0x9000] ;  /* 0x009000006614783b */ /* 0x000e620000004200 */
[----:B------:R-:W-:Y:S01]  /*6840*/  FADD.FTZ R41, R7, R48 ;  /* 0x0000003007297221 */ /* 0x000fe20000010000 */
[----:B------:R-:W-:-:S05]  /*6850*/  FADD.FTZ R31, R31, R40 ;  /* 0x000000281f1f7221 */ /* 0x000fca0000010000 */
[----:B------:R-:W-:Y:S01]  /*6860*/  HMMA.16816.F32 R88, R12, R16, R88 ;  /* 0x000000100c58723c */ /* 0x000fe20000001858 */
[----:B------:R-:W-:-:S07]  /*6870*/  FADD.FTZ R10, R10, R41 ;  /* 0x000000290a0a7221 */ /* 0x000fce0000010000 */
[C---:B------:R-:W-:Y:S01]  /*6880*/  HMMA.16816.F32 R84, R12.reuse, R18, R84 ;  /* 0x000000120c54723c */ /* 0x040fe20000001854 */
[----:B------:R-:W2:Y:S01]  /*6890*/  LDSM.16.MT88.4 R16, [R144+0x9800] ;  /* 0x009800009010783b */ /* 0x000ea20000004200 */
[----:B------:R-:W-:Y:S01]  /*68a0*/  FADD.FTZ R30, R30, R31 ;  /* 0x0000001f1e1e7221 */ /* 0x000fe20000010000 */
[----:B------:R-:W-:Y:S01]  /*68b0*/  FADD.FTZ R10, R5, R10 ;  /* 0x0000000a050a7221 */ /* 0x000fe20000010000 */
[-C--:B------:R-:W-:Y:S01]  /*68c0*/  FFMA.FTZ R178, R32, R101.reuse, -R44 ;  /* 0x0000006520b27223 */ /* 0x080fe2000001082c */
[-C--:B------:R-:W-:Y:S01]  /*68d0*/  FFMA.FTZ R35, R35, R101.reuse, -R28 ;  /* 0x0000006523237223 */ /* 0x080fe2000001081c */
[----:B------:R-:W-:Y:S02]  /*68e0*/  FADD.FTZ R105, R105, R30 ;  /* 0x0000001e69697221 */ /* 0x000fe40000010000 */
[----:B----4-:R-:W-:Y:S01]  /*68f0*/  HMMA.16816.F32 R80, R12, R24, R80 ;  /* 0x000000180c50723c */ /* 0x010fe20000001850 */
[----:B------:R-:W-:Y:S01]  /*6900*/  FADD.FTZ R67, R67, R10 ;  /* 0x0000000a43437221 */ /* 0x000fe20000010000 */
[-CC-:B------:R-:W-:Y:S01]  /*6910*/  FFMA.FTZ R33, R33, R101.reuse, -R28.reuse ;  /* 0x0000006521217223 */ /* 0x180fe2000001081c */
[----:B------:R-:W-:-:S05]  /*6920*/  FFMA.FTZ R28, R29, R101, -R28 ;  /* 0x000000651d1c7223 */ /* 0x000fca000001081c */
[----:B------:R-:W-:Y:S01]  /*6930*/  HMMA.16816.F32 R76, R12, R26, R76 ;  /* 0x0000001a0c4c723c */ /* 0x000fe2000000184c */
[----:B------:R-:W3:Y:S01]  /*6940*/  LDSM.16.MT88.4 R24, [R140+0x9800] ;  /* 0x009800008c18783b */ /* 0x000ee20000004200 */
        /* <DEDUP_REMOVED lines=11> */
[----:B------:R-:W2:Y:S08]  /*6a00*/  MUFU.EX2 R7, R35 ;  /* 0x0000002300077308 */ /* 0x000eb00000000800 */
[----:B------:R-:W-:Y:S08]  /*6a10*/  MUFU.EX2 R5, R33 ;  /* 0x0000002100057308 */ /* 0x000ff00000000800 */
[----:B------:R-:W3:Y:S01]  /*6a20*/  MUFU.EX2 R10, R28 ;  /* 0x0000001c000a7308 */ /* 0x000ee20000000800 */
[----:B------:R-:W-:Y:S01]  /*6a30*/  FADD.FTZ R135, R135, R58 ;  /* 0x0000003a87877221 */ /* 0x000fe20000010000 */
[----:B------:R-:W-:Y:S01]  /*6a40*/  FADD.FTZ R131, R131, R54 ;  /* 0x0000003683837221 */ /* 0x000fe20000010000 */
[----:B-1----:R-:W-:Y:S02]  /*6a50*/  HMMA.16816.F32 R72, R12, R20, R72 ;  /* 0x000000140c48723c */ /* 0x002fe40000001848 */
[----:B------:R-:W-:Y:S01]  /*6a60*/  FADD.FTZ R108, R108, R135 ;  /* 0x000000876c6c7221 */ /* 0x000fe20000010000 */
[----:B------:R-:W-:-:S03]  /*6a70*/  FADD.FTZ R104, R104, R131 ;  /* 0x0000008368687221 */ /* 0x000fc60000010000 */
[----:B------:R-:W-:Y:S02]  /*6a80*/  FADD.FTZ R29, R125, R108 ;  /* 0x0000006c7d1d7221 */ /* 0x000fe40000010000 */
        /* <DEDUP_REMOVED lines=9> */
[----:B------:R-:W-:Y:S02]  /*6b20*/  LDSM.16.MT88.4 R20, [R103+0x9800] ;  /* 0x009800006714783b */ /* 0x000fe40000004200 */
[----:B------:R-:W-:-:S02]  /*6b30*/  FADD.FTZ R116, R116, R31 ;  /* 0x0000001f74747221 */ /* 0x000fc40000010000 */
[----:B------:R-:W-:Y:S01]  /*6b40*/  HMMA.16816.F32 R96, R12, R16, R96 ;  /* 0x000000100c60723c */ /* 0x000fe20000001860 */
[----:B------:R-:W-:Y:S01]  /*6b50*/  FADD.FTZ R171, R171, R112 ;  /* 0x00000070abab7221 */ /* 0x000fe20000010000 */
[----:B------:R-:W-:-:S06]  /*6b60*/  FADD.FTZ R177, R177, R116 ;  /* 0x00000074b1b17221 */ /* 0x000fcc0000010000 */
[----:B------:R-:W-:Y:S01]  /*6b70*/  HMMA.16816.F32 R92, R12, R18, R92 ;  /* 0x000000120c5c723c */ /* 0x000fe2000000185c */
[----:B------:R-:W1:Y:S01]  /*6b80*/  LDSM.16.MT88.4 R16, [R102+0x9800] ;  /* 0x009800006610783b */ /* 0x000e620000004200 */
[----:B------:R-:W-:-:S06]  /*6b90*/  FADD.FTZ R110, R110, R171 ;  /* 0x000000ab6e6e7221 */ /* 0x000fcc0000010000 */
        /* <DEDUP_REMOVED lines=20> */
[----:B------:R-:W-:Y:S02]  /*6ce0*/  ISETP.GT.U32.AND P1, PT, R8, R155, PT ;  /* 0x0000009b0800720c */ /* 0x000fe40003f24070 */
        /* <DEDUP_REMOVED lines=11> */
[----:B------:R-:W-:-:S07]  /*6da0*/  FADD.FTZ R179, R10, R5 ;  /* 0x000000050ab37221 */ /* 0x000fce0000010000 */
[C---:B------:R-:W-:Y:S08]  /*6db0*/  HMMA.16816.F32 R76, R12.reuse, R22, R76 ;  /* 0x000000160c4c723c */ /* 0x040ff0000000184c */
        /* <DEDUP_REMOVED lines=70> */
.L_x_10166:
        /* <DEDUP_REMOVED lines=8> */
.L_x_10167:
[----:B------:R-:W-:Y:S05]  /*72a0*/  BSYNC.RECONVERGENT B0 ;  /* 0x0000000000007941 */ /* 0x000fea0003800200 */
.L_x_10165:
[----:B------:R-:W-:Y:S01]  /*72b0*/  ISETP.GE.AND P1, PT, R168, R163, PT ;  /* 0x000000a3a800720c */ /* 0x000fe20003f26270 */
[----:B------:R-:W-:Y:S01]  /*72c0*/  IMAD R101, R38, 0x80, R37 ;  /* 0x0000008026657824 */ /* 0x000fe200078e0225 */
[----:B------:R-:W-:Y:S01]  /*72d0*/  IADD3 R8, P2, PT, R11, R158, RZ ;  /* 0x0000009e0b087210 */ /* 0x000fe20007f5e0ff */
[----:B------:R-:W-:Y:S04]  /*72e0*/  BSSY.RECONVERGENT B1, `(.L_x_10168) ;  /* 0x0000256000017945 */ /* 0x000fe80003800200 */
[----:B------:R-:W-:-:S06]  /*72f0*/  IMAD.X R9, R4, 0x1, R159, P2 ;  /* 0x0000000104097824 */ /* 0x000fcc00010e069f */
[--C-:B------:R-:W-:Y:S01]  /*7300*/  @!P1 IMAD.MOV.U32 R14, RZ, RZ, R8.reuse ;  /* 0x000000ffff0e9224 */ /* 0x100fe200078e0008 */
[----:B------:R-:W-:Y:S01]  /*7310*/  @P1 STS.128 [R165+0x6000], RZ ;  /* 0x006000ffa5001388 */ /* 0x000fe20000000c00 */
[--C-:B------:R-:W-:Y:S02]  /*7320*/  @!P1 IMAD.MOV.U32 R15, RZ, RZ, R9.reuse ;  /* 0x000000ffff0f9224 */ /* 0x100fe400078e0009 */
[----:B------:R-:W-:Y:S01]  /*7330*/  @!P1 IMAD.MOV.U32 R10, RZ, RZ, R8 ;  /* 0x000000ffff0a9224 */ /* 0x000fe200078e0008 */
[----:B------:R-:W-:Y:S01]  /*7340*/  @!PT LDS RZ, [RZ] ;  /* 0x00000000fffff984 */ /* 0x000fe20000000800 */
[----:B------:R-:W-:Y:S01]  /*7350*/  @!PT LDS RZ, [RZ] ;  /* 0x00000000fffff984 */ /* 0x000fe20000000800 */
[----:B------:R-:W-:Y:S01]  /*7360*/  @!PT LDS RZ, [RZ] ;  /* 0x00000000fffff984 */ /* 0x000fe20000000800 */
[----:B------:R-:W-:Y:S01]  /*7370*/  @!P1 LDGSTS.E.BYPASS.LTC128B.128 [R165+0x6000], desc[UR4][R158.64] ;  /* 0x060000009ea59fae */ /* 0x000fe2000b981a04 */
[----:B------:R-:W-:Y:S02]  /*7380*/  @!P1 IMAD.MOV.U32 R11, RZ, RZ, R9 ;  /* 0x000000ffff0b9224 */ /* 0x000fe400078e0009 */
        /* <DEDUP_REMOVED lines=12> */
[----:B------:R-:W-:Y:S01]  /*7450*/  @!P1 IMAD.IADD R15, R6, 0x1, R15 ;  /* 0x00000001060f9824 */ /* 0x000fe200078e020f */
[C---:B------:R-:W-:Y:S01]  /*7460*/  @!P1 LEA R6, P2, R152.reuse, R8, 0x5 ;  /* 0x0000000898069211 */ /* 0x040fe200078428ff */
[----:B------:R-:W-:Y:S02]  /*7470*/  @!P1 IMAD R5, R153, 0xa0, RZ ;  /* 0x000000a099059824 */ /* 0x000fe400078e02ff */
[C---:B------:R-:W-:Y:S01]  /*7480*/  @!P1 IMAD.WIDE.U32 R12, R152.reuse, 0xa0, R12 ;  /* 0x000000a0980c9825 */ /* 0x040fe200078e000c */
[----:B------:R-:W-:-:S03]  /*7490*/  @!P1 LEA.HI.X R7, R152, R9, R153, 0x5, P2 ;  /* 0x0000000998079211 */ /* 0x000fc600010f2c99 */
[----:B------:R-:W-:Y:S01]  /*74a0*/  @!P1 IMAD.IADD R21, R4, 0x1, R11 ;  /* 0x0000000104159824 */ /* 0x000fe200078e020b */
[CC--:B------:R-:W-:Y:S01]  /*74b0*/  @!P1 LEA R4, P3, R152.reuse, R8.reuse, 0x6 ;  /* 0x0000000898049211 */ /* 0x0c0fe200078630ff */
[----:B------:R-:W-:Y:S01]  /*74c0*/  @!P1 IMAD.IADD R13, R5, 0x1, R13 ;  /* 0x00000001050d9824 */ /* 0x000fe200078e020d */
[----:B------:R-:W-:Y:S01]  /*74d0*/  @!PT LDS RZ, [RZ] ;  /* 0x00000000fffff984 */ /* 0x000fe20000000800 */
[----:B------:R-:W-:Y:S01]  /*74e0*/  @!PT LDS RZ, [RZ] ;  /* 0x00000000fffff984 */ /* 0x000fe20000000800 */
[----:B------:R-:W-:Y:S01]  /*74f0*/  @!PT LDS RZ, [RZ] ;  /* 0x00000000fffff984 */ /* 0x000fe20000000800 */
[----:B------:R-:W-:Y:S01]  /*7500*/  @!P1 LDGSTS.E.BYPASS.LTC128B.128 [R165+0x7000], desc[UR4][R6.64] ;  /* 0x0700000006a59fae */ /* 0x000fe2000b981a04 */
[----:B------:R-:W-:Y:S01]  /*7510*/  @!P1 IMAD.MOV.U32 R20, RZ, RZ, R10 ;  /* 0x000000ffff149224 */ /* 0x000fe200078e000a */
[C---:B------:R-:W-:Y:S02]  /*7520*/  @!P1 LEA R10, P2, R152.reuse, R8, 0x7 ;  /* 0x00000008980a9211 */ /* 0x040fe400078438ff */
[CCC-:B------:R-:W-:Y:S01]  /*7530*/  @!P1 LEA.HI.X R5, R152.reuse, R9.reuse, R153.reuse, 0x6, P3 ;  /* 0x0000000998059211 */ /* 0x1c0fe200018f3499 */
        /* <DEDUP_REMOVED lines=26> */
[----:B------:R-:W-:Y:S04]  /*76e0*/  LDSM.16.M88.4 R44, [R149] ;  /* 0x00000000952c783b */ /* 0x000fe80000000200 */
[----:B------:R-:W2:Y:S04]  /*76f0*/  LDSM.16.M88.4 R16, [R148+0x3000] ;  /* 0x003000009410783b */ /* 0x000ea80000000200 */
[----:B-1----:R-:W1:Y:S04]  /*7700*/  LDSM.16.M88.4 R8, [R148+0x3800] ;  /* 0x003800009408783b */ /* 0x002e680000000200 */
[----:B------:R-:W-:Y:S04]  /*7710*/  LDSM.16.M88.4 R116, [R147] ;  /* 0x000000009374783b */ /* 0x000fe80000000200 */
[----:B------:R-:W3:Y:S04]  /*7720*/  LDSM.16.M88.4 R112, [R143+0x3000] ;  /* 0x003000008f70783b */ /* 0x000ee80000000200 */
[----:B------:R-:W4:Y:S04]  /*7730*/  LDSM.16.M88.4 R108, [R143+0x3800] ;  /* 0x003800008f6c783b */ /* 0x000f280000000200 */
[----:B------:R-:W5:Y:S04]  /*7740*/  LDSM.16.M88.4 R60, [R148+0x4800] ;  /* 0x00480000943c783b */ /* 0x000f680000000200 */
[----:B------:R-:W5:Y:S04]  /*7750*/  LDSM.16.M88.4 R52, [R148+0x5000] ;  /* 0x005000009434783b */ /* 0x000f680000000200 */
[----:B------:R-:W5:Y:S04]  /*7760*/  LDSM.16.M88.4 R32, [R148+0x2000] ;  /* 0x002000009420783b */ /* 0x000f680000000200 */
[----:B------:R-:W-:Y:S04]  /*7770*/  LDSM.16.M88.4 R24, [R148+0x2800] ;  /* 0x002800009418783b */ /* 0x000fe80000000200 */
[----:B------:R-:W-:Y:S01]  /*7780*/  LDSM.16.M88.4 R4, [R143+0x2000] ;  /* 0x002000008f04783b */ /* 0x000fe20000000200 */
[C---:B--2---:R-:W-:Y:S03]  /*7790*/  HMMA.16816.F32 R20, R44.reuse, R16, RZ ;  /* 0x000000102c14723c */ /* 0x044fe600000018ff */
[----:B------:R-:W-:Y:S04]  /*77a0*/  LDSM.16.M88.4 R48, [R143+0x2800] ;  /* 0x002800008f30783b */ /* 0x000fe80000000200 */
[----:B------:R-:W-:Y:S01]  /*77b0*/  LDSM.16.M88.4 R104, [R148+0x4000] ;  /* 0x004000009468783b */ /* 0x000fe20000000200 */
[C---:B-1----:R-:W-:Y:S03]  /*77c0*/  HMMA.16816.F32 R12, R44.reuse, R8, RZ ;  /* 0x000000082c0c723c */ /* 0x042fe600000018ff */
[----:B------:R-:W-:Y:S04]  /*77d0*/  LDSM.16.M88.4 R120, [R148+0x5800] ;  /* 0x005800009478783b */ /* 0x000fe80000000200 */
[----:B------:R-:W-:Y:S01]  /*77e0*/  LDSM.16.M88.4 R124, [R143+0x4000] ;  /* 0x004000008f7c783b */ /* 0x000fe20000000200 */
[C---:B------:R-:W-:Y:S03]  /*77f0*/  HMMA.16816.F32 R16, R44.reuse, R18, RZ ;  /* 0x000000122c10723c */ /* 0x040fe600000018ff */
[----:B------:R-:W0:Y:S05]  /*7800*/  LDGDEPBAR ;  /* 0x00000000000079af */ /* 0x000e2a0000000000 */
[----:B------:R-:W-:Y:S08]  /*7810*/  HMMA.16816.F32 R8, R44, R10, RZ ;  /* 0x0000000a2c08723c */ /* 0x000ff000000018ff */
[C---:B---3--:R-:W-:Y:S08]  /*7820*/  HMMA.16816.F32 R20, R116.reuse, R112, R20 ;  /* 0x000000707414723c */ /* 0x048ff00000001814 */
[C---:B------:R-:W-:Y:S01]  /*7830*/  HMMA.16816.F32 R16, R116.reuse, R114, R16 ;  /* 0x000000727410723c */ /* 0x040fe20000001810 */
[----:B------:R-:W1:Y:S07]  /*7840*/  LDSM.16.M88.4 R112, [R143+0x4800] ;  /* 0x004800008f70783b */ /* 0x000e6e0000000200 */
[C---:B----4-:R-:W-:Y:S08]  /*7850*/  HMMA.16816.F32 R12, R116.reuse, R108, R12 ;  /* 0x0000006c740c723c */ /* 0x050ff0000000180c */
[----:B------:R-:W-:Y:S01]  /*7860*/  HMMA.16816.F32 R8, R116, R110, R8 ;  /* 0x0000006e7408723c */ /* 0x000fe20000001808 */
[----:B------:R-:W2:Y:S07]  /*7870*/  LDSM.16.M88.4 R108, [R143+0x5000] ;  /* 0x005000008f6c783b */ /* 0x000eae0000000200 */
[C---:B-----5:R-:W-:Y:S08]  /*7880*/  HMMA.16816.F32 R64, R44.reuse, R60, RZ ;  /* 0x0000003c2c40723c */ /* 0x060ff000000018ff */
[C---:B------:R-:W-:Y:S08]  /*7890*/  HMMA.16816.F32 R56, R44.reuse, R52, RZ ;  /* 0x000000342c38723c */ /* 0x040ff000000018ff */
[C---:B------:R-:W-:Y:S08]  /*78a0*/  HMMA.16816.F32 R60, R44.reuse, R62, RZ ;  /* 0x0000003e2c3c723c */ /* 0x040ff000000018ff */
[C---:B------:R-:W-:Y:S08]  /*78b0*/  HMMA.16816.F32 R52, R44.reuse, R54, RZ ;  /* 0x000000362c34723c */ /* 0x040ff000000018ff */
[----:B------:R-:W-:Y:S08]  /*78c0*/  HMMA.16816.F32 R40, R44, R32, RZ ;  /* 0x000000202c28723c */ /* 0x000ff000000018ff */
[C---:B-1----:R-:W-:Y:S08]  /*78d0*/  HMMA.16816.F32 R64, R116.reuse, R112, R64 ;  /* 0x000000707440723c */ /* 0x042ff00000001840 */
[C---:B------:R-:W-:Y:S01]  /*78e0*/  HMMA.16816.F32 R60, R116.reuse, R114, R60 ;  /* 0x00000072743c723c */ /* 0x040fe2000000183c */
[----:B------:R-:W-:Y:S07]  /*78f0*/  LDSM.16.M88.4 R112, [R146] ;  /* 0x000000009270783b */ /* 0x000fee0000000200 */
[C---:B--2---:R-:W-:Y:S08]  /*7900*/  HMMA.16816.F32 R56, R116.reuse, R108, R56 ;  /* 0x0000006c7438723c */ /* 0x044ff00000001838 */
[----:B------:R-:W-:Y:S01]  /*7910*/  HMMA.16816.F32 R52, R116, R110, R52 ;  /* 0x0000006e7434723c */ /* 0x000fe20000001834 */
[----:B------:R-:W1:Y:S07]  /*7920*/  LDSM.16.M88.4 R108, [R142+0x2000] ;  /* 0x002000008e6c783b */ /* 0x000e6e0000000200 */
[C---:B------:R-:W-:Y:S08]  /*7930*/  HMMA.16816.F32 R32, R44.reuse, R34, RZ ;  /* 0x000000222c20723c */ /* 0x040ff000000018ff */
[C---:B------:R-:W-:Y:S08]  /*7940*/  HMMA.16816.F32 R28, R44.reuse, R24, RZ ;  /* 0x000000182c1c723c */ /* 0x040ff000000018ff */
[----:B------:R-:W-:Y:S08]  /*7950*/  HMMA.16816.F32 R24, R44, R26, RZ ;  /* 0x0000001a2c18723c */ /* 0x000ff000000018ff */
[C---:B------:R-:W-:Y:S08]  /*7960*/  HMMA.16816.F32 R40, R116.reuse, R4, R40 ;  /* 0x000000047428723c */ /* 0x040ff00000001828 */
[C---:B------:R-:W-:Y:S08]  /*7970*/  HMMA.16816.F32 R32, R116.reuse, R6, R32 ;  /* 0x000000067420723c */ /* 0x040ff00000001820 */
[----:B------:R-:W-:Y:S08]  /*7980*/  HMMA.16816.F32 R28, R116, R48, R28 ;  /* 0x00000030741c723c */ /* 0x000ff0000000181c */
[----:B------:R-:W-:Y:S08]  /*7990*/  HMMA.16816.F32 R4, R44, R104, RZ ;  /* 0x000000682c04723c */ /* 0x000ff000000018ff */
[----:B------:R-:W-:Y:S08]  /*79a0*/  HMMA.16816.F32 R24, R116, R50, R24 ;  /* 0x000000327418723c */ /* 0x000ff00000001818 */
[C---:B------:R-:W-:Y:S08]  /*79b0*/  HMMA.16816.F32 R104, R44.reuse, R106, RZ ;  /* 0x0000006a2c68723c */ /* 0x040ff000000018ff */
[C---:B------:R-:W-:Y:S08]  /*79c0*/  HMMA.16816.F32 R48, R44.reuse, R120, RZ ;  /* 0x000000782c30723c */ /* 0x040ff000000018ff */
[----:B------:R-:W-:Y:S01]  /*79d0*/  HMMA.16816.F32 R44, R44, R122, RZ ;  /* 0x0000007a2c2c723c */ /* 0x000fe200000018ff */
[----:B------:R-:W2:Y:S07]  /*79e0*/  LDSM.16.M88.4 R120, [R143+0x5800] ;  /* 0x005800008f78783b */ /* 0x000eae0000000200 */
[C---:B-1----:R-:W-:Y:S08]  /*79f0*/  HMMA.16816.F32 R40, R112.reuse, R108, R40 ;  /* 0x0000006c7028723c */ /* 0x042ff00000001828 */
[----:B------:R-:W-:Y:S01]  /*7a00*/  HMMA.16816.F32 R32, R112, R110, R32 ;  /* 0x0000006e7020723c */ /* 0x000fe20000001820 */
[----:B------:R-:W1:Y:S07]  /*7a10*/  LDSM.16.M88.4 R108, [R142+0x3800] ;  /* 0x003800008e6c783b */ /* 0x000e6e0000000200 */
[C---:B------:R-:W-:Y:S08]  /*7a20*/  HMMA.16816.F32 R4, R116.reuse, R124, R4 ;  /* 0x0000007c7404723c */ /* 0x040ff00000001804 */
[C---:B------:R-:W-:Y:S01]  /*7a30*/  HMMA.16816.F32 R104, R116.reuse, R126, R104 ;  /* 0x0000007e7468723c */ /* 0x040fe20000001868 */
[----:B------:R-:W3:Y:S07]  /*7a40*/  LDSM.16.M88.4 R124, [R142+0x2800] ;  /* 0x002800008e7c783b */ /* 0x000eee0000000200 */
[C---:B--2---:R-:W-:Y:S08]  /*7a50*/  HMMA.16816.F32 R48, R116.reuse, R120, R48 ;  /* 0x000000787430723c */ /* 0x044ff00000001830 */
[----:B------:R-:W-:Y:S01]  /*7a60*/  HMMA.16816.F32 R44, R116, R122, R44 ;  /* 0x0000007a742c723c */ /* 0x000fe2000000182c */
[----:B------:R-:W2:Y:S04]  /*7a70*/  LDSM.16.M88.4 R116, [R142+0x3000] ;  /* 0x003000008e74783b */ /* 0x000ea80000000200 */
[----:B------:R-:W4:Y:S03]  /*7a80*/  LDSM.16.M88.4 R120, [R142+0x4000] ;  /* 0x004000008e78783b */ /* 0x000f260000000200 */
[C---:B-1----:R-:W-:Y:S08]  /*7a90*/  HMMA.16816.F32 R12, R112.reuse, R108, R12 ;  /* 0x0000006c700c723c */ /* 0x042ff0000000180c */
[C---:B------:R-:W-:Y:S01]  /*7aa0*/  HMMA.16816.F32 R8, R112.reuse, R110, R8 ;  /* 0x0000006e7008723c */ /* 0x040fe20000001808 */
[----:B------:R-:W1:Y:S07]  /*7ab0*/  LDSM.16.M88.4 R108, [R142+0x5000] ;  /* 0x005000008e6c783b */ /* 0x000e6e0000000200 */
[C---:B---3--:R-:W-:Y:S08]  /*7ac0*/  HMMA.16816.F32 R28, R112.reuse, R124, R28 ;  /* 0x0000007c701c723c */ /* 0x048ff0000000181c */
[C---:B------:R-:W-:Y:S01]  /*7ad0*/  HMMA.16816.F32 R24, R112.reuse, R126, R24 ;  /* 0x0000007e7018723c */ /* 0x040fe20000001818 */
[----:B------:R-:W3:Y:S07]  /*7ae0*/  LDSM.16.M88.4 R124, [R142+0x5800] ;  /* 0x005800008e7c783b */ /* 0x000eee0000000200 */
[C---:B--2---:R-:W-:Y:S08]  /*7af0*/  HMMA.16816.F32 R20, R112.reuse, R116, R20 ;  /* 0x000000747014723c */ /* 0x044ff00000001814 */
[C---:B------:R-:W-:Y:S01]  /*7b00*/  HMMA.16816.F32 R16, R112.reuse, R118, R16 ;  /* 0x000000767010723c */ /* 0x040fe20000001810 */
[----:B------:R-:W2:Y:S07]  /*7b10*/  LDSM.16.M88.4 R116, [R142+0x4800] ;  /* 0x004800008e74783b */ /* 0x000eae0000000200 */
[C---:B----4-:R-:W-:Y:S08]  /*7b20*/  HMMA.16816.F32 R4, R112.reuse, R120, R4 ;  /* 0x000000787004723c */ /* 0x050ff00000001804 */
[C---:B------:R-:W-:Y:S01]  /*7b30*/  HMMA.16816.F32 R104, R112.reuse, R122, R104 ;  /* 0x0000007a7068723c */ /* 0x040fe20000001868 */
[----:B------:R-:W-:Y:S07]  /*7b40*/  LDSM.16.M88.4 R120, [R145] ;  /* 0x000000009178783b */ /* 0x000fee0000000200 */
[C---:B-1----:R-:W-:Y:S08]  /*7b50*/  HMMA.16816.F32 R56, R112.reuse, R108, R56 ;  /* 0x0000006c7038723c */ /* 0x042ff00000001838 */
[C---:B------:R-:W-:Y:S01]  /*7b60*/  HMMA.16816.F32 R52, R112.reuse, R110, R52 ;  /* 0x0000006e7034723c */ /* 0x040fe20000001834 */
[----:B------:R-:W1:Y:S07]  /*7b70*/  LDSM.16.M88.4 R108, [R141+0x2000] ;  /* 0x002000008d6c783b */ /* 0x000e6e0000000200 */
[C---:B---3--:R-:W-:Y:S08]  /*7b80*/  HMMA.16816.F32 R48, R112.reuse, R124, R48 ;  /* 0x0000007c7030723c */ /* 0x048ff00000001830 */
[C---:B--2---:R-:W-:Y:S08]  /*7b90*/  HMMA.16816.F32 R64, R112.reuse, R116, R64 ;  /* 0x000000747040723c */ /* 0x044ff00000001840 */
[C---:B------:R-:W-:Y:S01]  /*7ba0*/  HMMA.16816.F32 R60, R112.reuse, R118, R60 ;  /* 0x00000076703c723c */ /* 0x040fe2000000183c */
[----:B------:R-:W2:Y:S07]  /*7bb0*/  LDSM.16.M88.4 R116, [R141+0x2800] ;  /* 0x002800008d74783b */ /* 0x000eae0000000200 */
[----:B------:R-:W-:Y:S01]  /*7bc0*/  HMMA.16816.F32 R44, R112, R126, R44 ;  /* 0x0000007e702c723c */ /* 0x000fe2000000182c */
[----:B------:R-:W3:Y:S04]  /*7bd0*/  LDSM.16.M88.4 R112, [R141+0x3000] ;  /* 0x003000008d70783b */ /* 0x000ee80000000200 */
[----:B------:R-:W-:Y:S03]  /*7be0*/  LDSM.16.M88.4 R124, [R141+0x4000] ;  /* 0x004000008d7c783b */ /* 0x000fe60000000200 */
[C---:B-1----:R-:W-:Y:S08]  /*7bf0*/  HMMA.16816.F32 R40, R120.reuse, R108, R40 ;  /* 0x0000006c7828723c */ /* 0x042ff00000001828 */
[C---:B------:R-:W-:Y:S01]  /*7c00*/  HMMA.16816.F32 R32, R120.reuse, R110, R32 ;  /* 0x0000006e7820723c */ /* 0x040fe20000001820 */
[----:B------:R-:W1:Y:S07]  /*7c10*/  LDSM.16.M88.4 R108, [R141+0x3800] ;  /* 0x003800008d6c783b */ /* 0x000e6e0000000200 */
[C---:B--2---:R-:W-:Y:S08]  /*7c20*/  HMMA.16816.F32 R28, R120.reuse, R116, R28 ;  /* 0x00000074781c723c */ /* 0x044ff0000000181c */
[C---:B---3--:R-:W-:Y:S08]  /*7c30*/  HMMA.16816.F32 R20, R120.reuse, R112, R20 ;  /* 0x000000707814723c */ /* 0x048ff00000001814 */
[C---:B------:R-:W-:Y:S01]  /*7c40*/  HMMA.16816.F32 R16, R120.reuse, R114, R16 ;  /* 0x000000727810723c */ /* 0x040fe20000001810 */
[----:B------:R-:W2:Y:S07]  /*7c50*/  LDSM.16.M88.4 R112, [R141+0x5000] ;  /* 0x005000008d70783b */ /* 0x000eae0000000200 */
        /* <DEDUP_REMOVED lines=8> */
[----:B--2---:R-:W-:Y:S01]  /*7ce0*/  HMMA.16816.F32 R56, R120, R112, R56 ;  /* 0x000000707838723c */ /* 0x004fe20000001838 */
[----:B------:R-:W-:-:S05]  /*7cf0*/  VIADD R112, R101, 0xffffff00 ;  /* 0xffffff0065707836 */ /* 0x000fca0000000000 */
[-C--:B------:R-:W-:Y:S02]  /*7d00*/  ISETP.GT.AND P4, PT, R100, R112.reuse, PT ;  /* 0x000000706400720c */ /* 0x080fe40003f84270 */
[----:B------:R-:W-:Y:S01]  /*7d10*/  ISETP.GT.AND P3, PT, R39, R112, PT ;  /* 0x000000702700720c */ /* 0x000fe20003f64270 */
[C---:B---3--:R-:W-:Y:S01]  /*7d20*/  HMMA.16816.F32 R64, R120.reuse, R116, R64 ;  /* 0x000000747840723c */ /* 0x048fe20000001840 */
[----:B------:R-:W-:Y:S01]  /*7d30*/  FSEL R213, R42, -INF , !P4 ;  /* 0xff8000002ad57808 */ /* 0x000fe20006000000 */
[C---:B------:R-:W-:Y:S01]  /*7d40*/  VIADD R42, R101.reuse, 0xffffff08 ;  /* 0xffffff08652a7836 */ /* 0x040fe20000000000 */
[----:B------:R-:W-:Y:S01]  /*7d50*/  FSEL R40, R40, -INF , !P3 ;  /* 0xff80000028287808 */ /* 0x000fe20005800000 */
[----:B------:R-:W-:Y:S01]  /*7d60*/  BAR.SYNC.DEFER_BLOCKING 0x0 ;  /* 0x0000000000007b1d */ /* 0x000fe20000010000 */
[C---:B------:R-:W-:Y:S02]  /*7d70*/  ISETP.GE.AND P6, PT, R112.reuse, R170, PT ;  /* 0x000000aa7000720c */ /* 0x040fe40003fc6270 */
[----:B------:R-:W-:Y:S01]  /*7d80*/  ISETP.GE.AND P5, PT, R112, R167, PT ;  /* 0x000000a77000720c */ /* 0x000fe20003fa6270 */
[----:B-1----:R-:W-:Y:S01]  /*7d90*/  HMMA.16816.F32 R48, R120, R108, R48 ;  /* 0x0000006c7830723c */ /* 0x002fe20000001830 */
[----:B------:R-:W-:-:S02]  /*7da0*/  VIADD R108, R101, 0xffffff01 ;  /* 0xffffff01656c7836 */ /* 0x000fc40000000000 */
[----:B------:R-:W-:Y:S02]  /*7db0*/  FSEL R213, R213, -INF , !P5 ;  /* 0xff800000d5d57808 */ /* 0x000fe40006800000 */
[----:B------:R-:W-:Y:S02]  /*7dc0*/  ISETP.GE.AND P5, PT, R42, R167, PT ;  /* 0x000000a72a00720c */ /* 0x000fe40003fa6270 */
[-C--:B------:R-:W-:Y:S01]  /*7dd0*/  ISETP.GT.AND P2, PT, R39, R108.reuse, PT ;  /* 0x0000006c2700720c */ /* 0x080fe20003f44270 */
[----:B------:R-:W-:Y:S01]  /*7de0*/  HMMA.16816.F32 R60, R120, R118, R60 ;  /* 0x00000076783c723c */ /* 0x000fe2000000183c */
[----:B------:R-:W-:Y:S02]  /*7df0*/  ISETP.GT.AND P4, PT, R100, R108, PT ;  /* 0x0000006c6400720c */ /* 0x000fe40003f84270 */
[----:B------:R-:W-:Y:S02]  /*7e00*/  ISETP.GE.AND P3, PT, R108, R170, PT ;  /* 0x000000aa6c00720c */ /* 0x000fe40003f66270 */
[----:B------:R-:W-:-:S02]  /*7e10*/  FSEL R41, R41, -INF , !P2 ;  /* 0xff80000029297808 */ /* 0x000fc40005000000 */
[----:B------:R-:W-:Y:S01]  /*7e20*/  FSEL R181, R43, -INF , !P4 ;  /* 0xff8000002bb57808 */ /* 0x000fe20006000000 */
[C---:B------:R-:W-:Y:S01]  /*7e30*/  HMMA.16816.F32 R52, R120.reuse, R114, R52 ;  /* 0x000000727834723c */ /* 0x040fe20000001834 */
[----:B------:R-:W-:Y:S01]  /*7e40*/  FSEL R43, R40, -INF , !P6 ;  /* 0xff800000282b7808 */ /* 0x000fe20007000000 */
[----:B------:R-:W-:Y:S01]  /*7e50*/  VIADD R40, R101, 0xffffff09 ;  /* 0xffffff0965287836 */ /* 0x000fe20000000000 */
[----:B------:R-:W-:Y:S02]  /*7e60*/  FSEL R41, R41, -INF , !P3 ;  /* 0xff80000029297808 */ /* 0x000fe40005800000 */
[----:B------:R-:W-:Y:S02]  /*7e70*/  ISETP.GE.AND P2, PT, R108, R167, PT ;  /* 0x000000a76c00720c */ /* 0x000fe40003f46270 */
[-C--:B------:R-:W-:Y:S01]  /*7e80*/  ISETP.GT.AND P3, PT, R100, R42.reuse, PT ;  /* 0x0000002a6400720c */ /* 0x080fe20003f64270 */
[----:B------:R-:W-:Y:S01]  /*7e90*/  HMMA.16816.F32 R44, R120, R110, R44 ;  /* 0x0000006e782c723c */ /* 0x000fe2000000182c */
[----:B------:R-:W-:-:S02]  /*7ea0*/  ISETP.GT.AND P4, PT, R39, R42, PT ;  /* 0x0000002a2700720c */ /* 0x000fc40003f84270 */
[----:B------:R-:W-:Y:S02]  /*7eb0*/  FSEL R181, R181, -INF , !P2 ;  /* 0xff800000b5b57808 */ /* 0x000fe40005000000 */
[----:B------:R-:W-:Y:S01]  /*7ec0*/  FSEL R251, R34, -INF , !P3 ;  /* 0xff80000022fb7808 */ /* 0x000fe20005800000 */
[----:B------:R-:W-:Y:S01]  /*7ed0*/  VIADD R34, R101, 0xffffff10 ;  /* 0xffffff1065227836 */ /* 0x000fe20000000000 */
[-C--:B------:R-:W-:Y:S02]  /*7ee0*/  ISETP.GT.AND P2, PT, R39, R40.reuse, PT ;  /* 0x000000282700720c */ /* 0x080fe40003f44270 */
[----:B------:R-:W-:Y:S02]  /*7ef0*/  ISETP.GT.AND P3, PT, R100, R40, PT ;  /* 0x000000286400720c */ /* 0x000fe40003f64270 */
[----:B------:R-:W-:Y:S02]  /*7f00*/  ISETP.GE.AND P6, PT, R42, R170, PT ;  /* 0x000000aa2a00720c */ /* 0x000fe40003fc6270 */
[----:B------:R-:W-:-:S02]  /*7f10*/  FSEL R32, R32, -INF , !P4 ;  /* 0xff80000020207808 */ /* 0x000fc40006000000 */
[----:B------:R-:W-:Y:S02]  /*7f20*/  ISETP.GE.AND P4, PT, R40, R170, PT ;  /* 0x000000aa2800720c */ /* 0x000fe40003f86270 */
[----:B------:R-:W-:Y:S02]  /*7f30*/  FSEL R33, R33, -INF , !P2 ;  /* 0xff80000021217808 */ /* 0x000fe40005000000 */
[----:B------:R-:W-:Y:S02]  /*7f40*/  FSEL R183, R35, -INF , !P3 ;  /* 0xff80000023b77808 */ /* 0x000fe40005800000 */
[----:B------:R-:W-:Y:S01]  /*7f50*/  FSEL R35, R32, -INF , !P6 ;  /* 0xff80000020237808 */ /* 0x000fe20007000000 */
[----:B------:R-:W-:Y:S01]  /*7f60*/  VIADD R32, R101, 0xffffff11 ;  /* 0xffffff1165207836 */ /* 0x000fe20000000000 */
[----:B------:R-:W-:Y:S02]  /*7f70*/  ISETP.GE.AND P2, PT, R40, R167, PT ;  /* 0x000000a72800720c */ /* 0x000fe40003f46270 */
[----:B------:R-:W-:-:S02]  /*7f80*/  FSEL R33, R33, -INF , !P4 ;  /* 0xff80000021217808 */ /* 0x000fc40006000000 */
[-C--:B------:R-:W-:Y:S02]  /*7f90*/  ISETP.GT.AND P3, PT, R39, R34.reuse, PT ;  /* 0x000000222700720c */ /* 0x080fe40003f64270 */
[----:B------:R-:W-:Y:S02]  /*7fa0*/  ISETP.GT.AND P4, PT, R100, R34, PT ;  /* 0x000000226400720c */ /* 0x000fe40003f84270 */
[----:B------:R-:W-:Y:S02]  /*7fb0*/  FSEL R183, R183, -INF , !P2 ;  /* 0xff800000b7b77808 */ /* 0x000fe40005000000 */
[----:B------:R-:W-:Y:S02]  /*7fc0*/  ISETP.GT.AND P2, PT, R39, R32, PT ;  /* 0x000000202700720c */ /* 0x000fe40003f44270 */
[----:B------:R-:W-:Y:S02]  /*7fd0*/  ISETP.GE.AND P6, PT, R34, R170, PT ;  /* 0x000000aa2200720c */ /* 0x000fe40003fc6270 */
[----:B------:R-:W-:-:S02]  /*7fe0*/  FSEL R28, R28, -INF , !P3 ;  /* 0xff8000001c1c7808 */ /* 0x000fc40005800000 */
[----:B------:R-:W-:Y:S02]  /*7ff0*/  FSEL R30, R30, -INF , !P4 ;  /* 0xff8000001e1e7808 */ /* 0x000fe40006000000 */
[----:B------:R-:W-:Y:S02]  /*8000*/  ISETP.GT.AND P4, PT, R100, R32, PT ;  /* 0x000000206400720c */ /* 0x000fe40003f84270 */
[----:B------:R-:W-:Y:S01]  /*8010*/  FSEL R241, R29, -INF , !P2 ;  /* 0xff8000001df17808 */ /* 0x000fe20005000000 */
[C---:B------:R-:W-:Y:S01]  /*8020*/  VIADD R29, R101.reuse, 0xffffff18 ;  /* 0xffffff18651d7836 */ /* 0x040fe20000000000 */
[----:B------:R-:W-:Y:S02]  /*8030*/  ISETP.GE.AND P3, PT, R32, R170, PT ;  /* 0x000000aa2000720c */ /* 0x000fe40003f66270 */
[----:B------:R-:W-:Y:S01]  /*8040*/  FSEL R193, R28, -INF , !P6 ;  /* 0xff8000001cc17808 */ /* 0x000fe20007000000 */
[----:B------:R-:W-:Y:S01]  /*8050*/  VIADD R28, R101, 0xffffff19 ;  /* 0xffffff19651c7836 */ /* 0x000fe20000000000 */
[----:B------:R-:W-:-:S02]  /*8060*/  ISETP.GE.AND P2, PT, R32, R167, PT ;  /* 0x000000a72000720c */ /* 0x000fc40003f46270 */
[----:B------:R-:W-:Y:S02]  /*8070*/  FSEL R31, R31, -INF , !P4 ;  /* 0xff8000001f1f7808 */ /* 0x000fe40006000000 */
[----:B------:R-:W-:Y:S02]  /*8080*/  FSEL R241, R241, -INF , !P3 ;  /* 0xff800000f1f17808 */ /* 0x000fe40005800000 */
[-C--:B------:R-:W-:Y:S02]  /*8090*/  ISETP.GT.AND P4, PT, R39, R29.reuse, PT ;  /* 0x0000001d2700720c */ /* 0x080fe40003f84270 */
[----:B------:R-:W-:Y:S02]  /*80a0*/  ISETP.GT.AND P3, PT, R100, R29, PT ;  /* 0x0000001d6400720c */ /* 0x000fe40003f64270 */
[----:B------:R-:W-:Y:S02]  /*80b0*/  FSEL R245, R31, -INF , !P2 ;  /* 0xff8000001ff57808 */ /* 0x000fe40005000000 */
[----:B------:R-:W-:-:S02]  /*80c0*/  ISETP.GT.AND P2, PT, R39, R28, PT ;  /* 0x0000001c2700720c */ /* 0x000fc40003f44270 */
[----:B------:R-:W-:Y:S02]  /*80d0*/  ISETP.GE.AND P6, PT, R29, R170, PT ;  /* 0x000000aa1d00720c */ /* 0x000fe40003fc6270 */
[----:B------:R-:W-:Y:S02]  /*80e0*/  FSEL R24, R24, -INF , !P4 ;  /* 0xff80000018187808 */ /* 0x000fe40006000000 */
[----:B------:R-:W-:Y:S02]  /*80f0*/  FSEL R26, R26, -INF , !P3 ;  /* 0xff8000001a1a7808 */ /* 0x000fe40005800000 */
[----:B------:R-:W-:Y:S02]  /*8100*/  ISETP.GT.AND P3, PT, R100, R28, PT ;  /* 0x0000001c6400720c */ /* 0x000fe40003f64270 */
[----:B------:R-:W-:Y:S01]  /*8110*/  FSEL R243, R25, -INF , !P2 ;  /* 0xff80000019f37808 */ /* 0x000fe20005000000 */
[----:B------:R-:W-:Y:S01]  /*8120*/  VIADD R25, R101, 0xffffff20 ;  /* 0xffffff2065197836 */ /* 0x000fe20000000000 */
[----:B------:R-:W-:-:S02]  /*8130*/  ISETP.GE.AND P4, PT, R28, R170, PT ;  /* 0x000000aa1c00720c */ /* 0x000fc40003f86270 */
[----:B------:R-:W-:Y:S01]  /*8140*/  FSEL R247, R24, -INF , !P6 ;  /* 0xff80000018f77808 */ /* 0x000fe20007000000 */
[----:B------:R-:W-:Y:S01]  /*8150*/  VIADD R24, R101, 0xffffff21 ;  /* 0xffffff2165187836 */ /* 0x000fe20000000000 */
[----:B------:R-:W-:Y:S02]  /*8160*/  ISETP.GE.AND P2, PT, R28, R167, PT ;  /* 0x000000a71c00720c */ /* 0x000fe40003f46270 */
[----:B------:R-:W-:Y:S02]  /*8170*/  FSEL R27, R27, -INF , !P3 ;  /* 0xff8000001b1b7808 */ /* 0x000fe40005800000 */
[----:B------:R-:W-:Y:S02]  /*8180*/  FSEL R243, R243, -INF , !P4 ;  /* 0xff800000f3f37808 */ /* 0x000fe40006000000 */
[-C--:B------:R-:W-:Y:S02]  /*8190*/  ISETP.GT.AND P3, PT, R39, R25.reuse, PT ;  /* 0x000000192700720c */ /* 0x080fe40003f64270 */
[----:B------:R-:W-:-:S02]  /*81a0*/  ISETP.GT.AND P4, PT, R100, R25, PT ;  /* 0x000000196400720c */ /* 0x000fc40003f84270 */
[----:B------:R-:W-:Y:S02]  /*81b0*/  FSEL R239, R27, -INF , !P2 ;  /* 0xff8000001bef7808 */ /* 0x000fe40005000000 */
[----:B------:R-:W-:Y:S02]  /*81c0*/  ISETP.GT.AND P2, PT, R39, R24, PT ;  /* 0x000000182700720c */ /* 0x000fe40003f44270 */
[----:B------:R-:W-:Y:S02]  /*81d0*/  ISETP.GE.AND P6, PT, R25, R170, PT ;  /* 0x000000aa1900720c */ /* 0x000fe40003fc6270 */
[----:B------:R-:W-:Y:S02]  /*81e0*/  FSEL R20, R20, -INF , !P3 ;  /* 0xff80000014147808 */ /* 0x000fe40005800000 */
[----:B------:R-:W-:Y:S02]  /*81f0*/  FSEL R22, R22, -INF , !P4 ;  /* 0xff80000016167808 */ /* 0x000fe40006000000 */
[----:B------:R-:W-:-:S02]  /*8200*/  ISETP.GT.AND P4, PT, R100, R24, PT ;  /* 0x000000186400720c */ /* 0x000fc40003f84270 */
[----:B------:R-:W-:Y:S01]  /*8210*/  FSEL R203, R21, -INF , !P2 ;  /* 0xff80000015cb7808 */ /* 0x000fe20005000000 */
[C---:B------:R-:W-:Y:S01]  /*8220*/  VIADD R21, R101.reuse, 0xffffff28 ;  /* 0xffffff2865157836 */ /* 0x040fe20000000000 */
[----:B------:R-:W-:Y:S02]  /*8230*/  ISETP.GE.AND P3, PT, R24, R170, PT ;  /* 0x000000aa1800720c */ /* 0x000fe40003f66270 */
[----:B------:R-:W-:Y:S01]  /*8240*/  FSEL R209, R20, -INF , !P6 ;  /* 0xff80000014d17808 */ /* 0x000fe20007000000 */
[----:B------:R-:W-:Y:S01]  /*8250*/  VIADD R20, R101, 0xffffff29 ;  /* 0xffffff2965147836 */ /* 0x000fe20000000000 */
[----:B------:R-:W-:Y:S02]  /*8260*/  ISETP.GE.AND P2, PT, R24, R167, PT ;  /* 0x000000a71800720c */ /* 0x000fe40003f46270 */
[----:B------:R-:W-:Y:S02]  /*8270*/  FSEL R23, R23, -INF , !P4 ;  /* 0xff80000017177808 */ /* 0x000fe40006000000 */
        /* <DEDUP_REMOVED lines=24> */
[----:B------:R-:W-:Y:S02]  /*8400*/  FSEL R251, R251, -INF , !P5 ;  /* 0xff800000fbfb7808 */ /* 0x000fe40006800000 */
[----:B------:R-:W-:Y:S02]  /*8410*/  ISETP.GT.AND P4, PT, R100, R16, PT ;  /* 0x000000106400720c */ /* 0x000fe40003f84270 */
[----:B------:R-:W-:-:S02]  /*8420*/  ISETP.GE.AND P5, PT, R34, R167, PT ;  /* 0x000000a72200720c */ /* 0x000fc40003fa6270 */
        /* <DEDUP_REMOVED lines=8> */
[----:B------:R-:W-:Y:S02]  /*84b0*/  ISETP.GE.AND P5, PT, R29, R167, PT ;  /* 0x000000a71d00720c */ /* 0x000fe40003fa6270 */
[----:B------:R-:W-:Y:S02]  /*84c0*/  FSEL R225, R225, -INF , !P3 ;  /* 0xff800000e1e17808 */ /* 0x000fe40005800000 */
[-C--:B------:R-:W-:Y:S02]  /*84d0*/  ISETP.GT.AND P4, PT, R39, R13.reuse, PT ;  /* 0x0000000d2700720c */ /* 0x080fe40003f84270 */
[----:B------:R-:W-:Y:S02]  /*84e0*/  ISETP.GT.AND P3, PT, R100, R13, PT ;  /* 0x0000000d6400720c */ /* 0x000fe40003f64270 */
[----:B------:R-:W-:Y:S02]  /*84f0*/  FSEL R217, R15, -INF , !P2 ;  /* 0xff8000000fd97808 */ /* 0x000fe40005000000 */
[----:B------:R-:W-:-:S02]  /*8500*/  ISETP.GT.AND P2, PT, R39, R12, PT ;  /* 0x0000000c2700720c */ /* 0x000fc40003f44270 */
[----:B------:R-:W-:Y:S02]  /*8510*/  FSEL R249, R26, -INF , !P5 ;  /* 0xff8000001af97808 */ /* 0x000fe40006800000 */
[----:B------:R-:W-:Y:S02]  /*8520*/  ISETP.GE.AND P5, PT, R25, R167, PT ;  /* 0x000000a71900720c */ /* 0x000fe40003fa6270 */
[----:B------:R-:W-:Y:S02]  /*8530*/  ISETP.GE.AND P6, PT, R13, R170, PT ;  /* 0x000000aa0d00720c */ /* 0x000fe40003fc6270 */
[----:B------:R-:W-:Y:S02]  /*8540*/  FSEL R8, R8, -INF , !P4 ;  /* 0xff80000008087808 */ /* 0x000fe40006000000 */
[----:B------:R-:W-:Y:S02]  /*8550*/  FSEL R10, R10, -INF , !P3 ;  /* 0xff8000000a0a7808 */ /* 0x000fe40005800000 */
[----:B------:R-:W-:-:S02]  /*8560*/  ISETP.GT.AND P3, PT, R100, R12, PT ;  /* 0x0000000c6400720c */ /* 0x000fc40003f64270 */
[----:B------:R-:W-:Y:S01]  /*8570*/  FSEL R221, R9, -INF , !P2 ;  /* 0xff80000009dd7808 */ /* 0x000fe20005000000 */
[C---:B------:R-:W-:Y:S01]  /*8580*/  VIADD R9, R101.reuse, 0xffffff40 ;  /* 0xffffff4065097836 */ /* 0x040fe20000000000 */
[----:B------:R-:W-:Y:S02]  /*8590*/  ISETP.GE.AND P4, PT, R12, R170, PT ;  /* 0x000000aa0c00720c */ /* 0x000fe40003f86270 */
[----:B------:R-:W-:Y:S02]  /*85a0*/  FSEL R211, R22, -INF , !P5 ;  /* 0xff80000016d37808 */ /* 0x000fe40006800000 */
[----:B------:R-:W-:Y:S01]  /*85b0*/  FSEL R223, R8, -INF , !P6 ;  /* 0xff80000008df7808 */ /* 0x000fe20007000000 */
[----:B------:R-:W-:Y:S01]  /*85c0*/  VIADD R8, R101, 0xffffff41 ;  /* 0xffffff4165087836 */ /* 0x000fe20000000000 */
[-C--:B------:R-:W-:Y:S02]  /*85d0*/  ISETP.GE.AND P5, PT, R21, R167.reuse, PT ;  /* 0x000000a71500720c */ /* 0x080fe40003fa6270 */
[----:B------:R-:W-:-:S02]  /*85e0*/  ISETP.GE.AND P2, PT, R12, R167, PT ;  /* 0x000000a70c00720c */ /* 0x000fc40003f46270 */
[----:B------:R-:W-:Y:S02]  /*85f0*/  FSEL R11, R11, -INF , !P3 ;  /* 0xff8000000b0b7808 */ /* 0x000fe40005800000 */
[----:B------:R-:W-:Y:S02]  /*8600*/  FSEL R221, R221, -INF , !P4 ;  /* 0xff800000dddd7808 */ /* 0x000fe40006000000 */
[-C--:B------:R-:W-:Y:S02]  /*8610*/  ISETP.GT.AND P3, PT, R39, R9.reuse, PT ;  /* 0x000000092700720c */ /* 0x080fe40003f64270 */
[----:B------:R-:W-:Y:S02]  /*8620*/  ISETP.GT.AND P4, PT, R100, R9, PT ;  /* 0x000000096400720c */ /* 0x000fe40003f84270 */
[----:B------:R-:W-:Y:S02]  /*8630*/  FSEL R237, R18, -INF , !P5 ;  /* 0xff80000012ed7808 */ /* 0x000fe40006800000 */
[----:B------:R-:W-:-:S02]  /*8640*/  FSEL R215, R11, -INF , !P2 ;  /* 0xff8000000bd77808 */ /* 0x000fc40005000000 */
[----:B------:R-:W-:Y:S02]  /*8650*/  ISETP.GE.AND P5, PT, R17, R167, PT ;  /* 0x000000a71100720c */ /* 0x000fe40003fa6270 */
[----:B------:R-:W-:Y:S02]  /*8660*/  ISETP.GT.AND P2, PT, R39, R8, PT ;  /* 0x000000082700720c */ /* 0x000fe40003f44270 */
[----:B------:R-:W-:Y:S02]  /*8670*/  ISETP.GE.AND P6, PT, R9, R170, PT ;  /* 0x000000aa0900720c */ /* 0x000fe40003fc6270 */
[----:B------:R-:W-:Y:S02]  /*8680*/  FSEL R4, R4, -INF , !P3 ;  /* 0xff80000004047808 */ /* 0x000fe40005800000 */
[----:B------:R-:W-:Y:S02]  /*8690*/  FSEL R6, R6, -INF , !P4 ;  /* 0xff80000006067808 */ /* 0x000fe40006000000 */
[----:B------:R-:W-:-:S02]  /*86a0*/  ISETP.GT.AND P4, PT, R100, R8, PT ;  /* 0x000000086400720c */ /* 0x000fc40003f84270 */
[----:B------:R-:W-:Y:S02]  /*86b0*/  FSEL R219, R14, -INF , !P5 ;  /* 0xff8000000edb7808 */ /* 0x000fe40006800000 */
[----:B------:R-:W-:Y:S01]  /*86c0*/  FSEL R199, R5, -INF , !P2 ;  /* 0xff80000005c77808 */ /* 0x000fe20005000000 */
[----:B------:R-:W-:Y:S01]  /*86d0*/  VIADD R5, R101, 0xffffff48 ;  /* 0xffffff4865057836 */ /* 0x000fe20000000000 */
[-C--:B------:R-:W-:Y:S02]  /*86e0*/  ISETP.GE.AND P5, PT, R13, R167.reuse, PT ;  /* 0x000000a70d00720c */ /* 0x080fe40003fa6270 */
[----:B------:R-:W-:Y:S02]  /*86f0*/  ISETP.GE.AND P3, PT, R8, R170, PT ;  /* 0x000000aa0800720c */ /* 0x000fe40003f66270 */
[----:B------:R-:W-:Y:S01]  /*8700*/  FSEL R201, R4, -INF , !P6 ;  /* 0xff80000004c97808 */ /* 0x000fe20007000000 */
[----:B------:R-:W-:Y:S01]  /*8710*/  VIADD R4, R101, 0xffffff49 ;  /* 0xffffff4965047836 */ /* 0x000fe20000000000 */
[----:B------:R-:W-:-:S02]  /*8720*/  ISETP.GE.AND P2, PT, R8, R167, PT ;  /* 0x000000a70800720c */ /* 0x000fc40003f46270 */
[----:B------:R-:W-:Y:S02]  /*8730*/  FSEL R7, R7, -INF , !P4 ;  /* 0xff80000007077808 */ /* 0x000fe40006000000 */
[----:B------:R-:W-:Y:S02]  /*8740*/  FSEL R229, R10, -INF , !P5 ;  /* 0xff8000000ae57808 */ /* 0x000fe40006800000 */
[----:B------:R-:W-:Y:S02]  /*8750*/  FSEL R199, R199, -INF , !P3 ;  /* 0xff800000c7c77808 */ /* 0x000fe40005800000 */
[----:B------:R-:W-:Y:S02]  /*8760*/  ISETP.GE.AND P5, PT, R9, R167, PT ;  /* 0x000000a70900720c */ /* 0x000fe40003fa6270 */
[-C--:B------:R-:W-:Y:S02]  /*8770*/  ISETP.GT.AND P3, PT, R100, R5.reuse, PT ;  /* 0x000000056400720c */ /* 0x080fe40003f64270 */
[----:B------:R-:W-:-:S02]  /*8780*/  ISETP.GT.AND P4, PT, R39, R5, PT ;  /* 0x000000052700720c */ /* 0x000fc40003f84270 */
[----:B------:R-:W-:Y:S02]  /*8790*/  FSEL R195, R7, -INF , !P2 ;  /* 0xff80000007c37808 */ /* 0x000fe40005000000 */
[----:B------:R-:W-:Y:S02]  /*87a0*/  ISETP.GT.AND P2, PT, R39, R4, PT ;  /* 0x000000042700720c */ /* 0x000fe40003f44270 */
        /* <DEDUP_REMOVED lines=12> */
[----:B------:R-:W-:-:S02]  /*8870*/  FSEL R187, R105, -INF , !P4 ;  /* 0xff80000069bb7808 */ /* 0x000fc40006000000 */
[-C--:B------:R-:W-:Y:S02]  /*8880*/  ISETP.GT.AND P4, PT, R100, R5.reuse, PT ;  /* 0x000000056400720c */ /* 0x080fe40003f84270 */
[----:B------:R-:W-:Y:S02]  /*8890*/  ISETP.GT.AND P3, PT, R39, R5, PT ;  /* 0x000000052700720c */ /* 0x000fe40003f64270 */
[----:B------:R-:W-:Y:S02]  /*88a0*/  FSEL R185, R107, -INF , !P2 ;  /* 0xff8000006bb97808 */ /* 0x000fe40005000000 */
[----:B------:R-:W-:Y:S02]  /*88b0*/  ISETP.GT.AND P2, PT, R39, R4, PT ;  /* 0x000000042700720c */ /* 0x000fe40003f44270 */
[----:B------:R-:W-:Y:S02]  /*88c0*/  FSEL R66, R66, -INF , !P4 ;  /* 0xff80000042427808 */ /* 0x000fe40006000000 */
[----:B------:R-:W-:-:S02]  /*88d0*/  FSEL R189, R104, -INF , !P6 ;  /* 0xff80000068bd7808 */ /* 0x000fc40007000000 */
[----:B------:R-:W-:Y:S02]  /*88e0*/  FSEL R205, R106, -INF , !P5 ;  /* 0xff8000006acd7808 */ /* 0x000fe40006800000 */
[----:B------:R-:W-:Y:S02]  /*88f0*/  ISETP.GT.AND P4, PT, R100, R4, PT ;  /* 0x000000046400720c */ /* 0x000fe40003f84270 */
[CC--:B------:R-:W-:Y:S02]  /*8900*/  ISETP.GE.AND P6, PT, R5.reuse, R170.reuse, PT ;  /* 0x000000aa0500720c */ /* 0x0c0fe40003fc6270 */
[----:B------:R-:W-:Y:S01]  /*8910*/  ISETP.GE.AND P5, PT, R5, R167, PT ;  /* 0x000000a70500720c */ /* 0x000fe20003fa6270 */
[----:B------:R-:W-:Y:S01]  /*8920*/  VIADD R5, R101, 0xffffff58 ;  /* 0xffffff5865057836 */ /* 0x000fe20000000000 */
[----:B------:R-:W-:Y:S02]  /*8930*/  FSEL R64, R64, -INF , !P3 ;  /* 0xff80000040407808 */ /* 0x000fe40005800000 */
[----:B------:R-:W-:-:S02]  /*8940*/  ISETP.GE.AND P3, PT, R4, R170, PT ;  /* 0x000000aa0400720c */ /* 0x000fc40003f66270 */
[----:B------:R-:W-:Y:S02]  /*8950*/  FSEL R65, R65, -INF , !P2 ;  /* 0xff80000041417808 */ /* 0x000fe40005000000 */
[----:B------:R-:W-:Y:S01]  /*8960*/  ISETP.GE.AND P2, PT, R4, R167, PT ;  /* 0x000000a70400720c */ /* 0x000fe20003f46270 */
[----:B------:R-:W-:Y:S01]  /*8970*/  VIADD R4, R101, 0xffffff59 ;  /* 0xffffff5965047836 */ /* 0x000fe20000000000 */
[----:B------:R-:W-:Y:S02]  /*8980*/  FSEL R67, R67, -INF , !P4 ;  /* 0xff80000043437808 */ /* 0x000fe40006000000 */
[----:B------:R-:W-:Y:S02]  /*8990*/  FSEL R137, R65, -INF , !P3 ;  /* 0xff80000041897808 */ /* 0x000fe40005800000 */
[-C--:B------:R-:W-:Y:S02]  /*89a0*/  ISETP.GT.AND P3, PT, R100, R5.reuse, PT ;  /* 0x000000056400720c */ /* 0x080fe40003f64270 */
[----:B------:R-:W-:-:S02]  /*89b0*/  ISETP.GT.AND P4, PT, R39, R5, PT ;  /* 0x000000052700720c */ /* 0x000fc40003f84270 */
[----:B------:R-:W-:Y:S02]  /*89c0*/  FSEL R139, R67, -INF , !P2 ;  /* 0xff800000438b7808 */ /* 0x000fe40005000000 */
[----:B------:R-:W-:Y:S02]  /*89d0*/  ISETP.GT.AND P2, PT, R39, R4, PT ;  /* 0x000000042700720c */ /* 0x000fe40003f44270 */
[----:B------:R-:W-:Y:S02]  /*89e0*/  FSEL R175, R64, -INF , !P6 ;  /* 0xff80000040af7808 */ /* 0x000fe40007000000 */
[----:B------:R-:W-:Y:S02]  /*89f0*/  FSEL R171, R66, -INF , !P5 ;  /* 0xff80000042ab7808 */ /* 0x000fe40006800000 */
[----:B------:R-:W-:Y:S02]  /*8a00*/  FSEL R62, R62, -INF , !P3 ;  /* 0xff8000003e3e7808 */ /* 0x000fe40005800000 */
[----:B------:R-:W-:-:S02]  /*8a10*/  ISETP.GE.AND P6, PT, R5, R170, PT ;  /* 0x000000aa0500720c */ /* 0x000fc40003fc6270 */
[-C--:B------:R-:W-:Y:S01]  /*8a20*/  ISETP.GE.AND P5, PT, R5, R167.reuse, PT ;  /* 0x000000a70500720c */ /* 0x080fe20003fa6270 */
[----:B------:R-:W-:Y:S01]  /*8a30*/  VIADD R5, R101, 0xffffff60 ;  /* 0xffffff6065057836 */ /* 0x000fe20000000000 */
[----:B------:R-:W-:Y:S02]  /*8a40*/  FSEL R60, R60, -INF , !P4 ;  /* 0xff8000003c3c7808 */ /* 0x000fe40006000000 */
[----:B------:R-:W-:Y:S02]  /*8a50*/  ISETP.GT.AND P3, PT, R100, R4, PT ;  /* 0x000000046400720c */ /* 0x000fe40003f64270 */
[C---:B------:R-:W-:Y:S02]  /*8a60*/  ISETP.GE.AND P4, PT, R4.reuse, R170, PT ;  /* 0x000000aa0400720c */ /* 0x040fe40003f86270 */
[----:B------:R-:W-:Y:S02]  /*8a70*/  FSEL R61, R61, -INF , !P2 ;  /* 0xff8000003d3d7808 */ /* 0x000fe40005000000 */
[----:B------:R-:W-:Y:S01]  /*8a80*/  ISETP.GE.AND P2, PT, R4, R167, PT ;  /* 0x000000a70400720c */ /* 0x000fe20003f46270 */
[----:B------:R-:W-:Y:S01]  /*8a90*/  VIADD R4, R101, 0xffffff61 ;  /* 0xffffff6165047836 */ /* 0x000fe20000000000 */
[----:B------:R-:W-:-:S02]  /*8aa0*/  FSEL R63, R63, -INF , !P3 ;  /* 0xff8000003f3f7808 */ /* 0x000fc40005800000 */
[----:B------:R-:W-:Y:S02]  /*8ab0*/  FSEL R133, R61, -INF , !P4 ;  /* 0xff8000003d857808 */ /* 0x000fe40006000000 */
[-C--:B------:R-:W-:Y:S02]  /*8ac0*/  ISETP.GT.AND P4, PT, R100, R5.reuse, PT ;  /* 0x000000056400720c */ /* 0x080fe40003f84270 */
[----:B------:R-:W-:Y:S02]  /*8ad0*/  FSEL R131, R63, -INF , !P2 ;  /* 0xff8000003f837808 */ /* 0x000fe40005000000 */
[C---:B------:R-:W-:Y:S02]  /*8ae0*/  ISETP.GT.AND P3, PT, R39.reuse, R5, PT ;  /* 0x000000052700720c */ /* 0x040fe40003f64270 */
[----:B------:R-:W-:Y:S02]  /*8af0*/  ISETP.GT.AND P2, PT, R39, R4, PT ;  /* 0x000000042700720c */ /* 0x000fe40003f44270 */
[----:B------:R-:W-:-:S02]  /*8b00*/  FSEL R58, R58, -INF , !P4 ;  /* 0xff8000003a3a7808 */ /* 0x000fc40006000000 */
[----:B------:R-:W-:Y:S02]  /*8b10*/  ISETP.GT.AND P4, PT, R100, R4, PT ;  /* 0x000000046400720c */ /* 0x000fe40003f84270 */
[----:B------:R-:W-:Y:S02]  /*8b20*/  FSEL R135, R60, -INF , !P6 ;  /* 0xff8000003c877808 */ /* 0x000fe40007000000 */
[----:B------:R-:W-:Y:S02]  /*8b30*/  FSEL R177, R62, -INF , !P5 ;  /* 0xff8000003eb17808 */ /* 0x000fe40006800000 */
[----:B------:R-:W-:Y:S02]  /*8b40*/  FSEL R56, R56, -INF , !P3 ;  /* 0xff80000038387808 */ /* 0x000fe40005800000 */
[----:B------:R-:W-:Y:S02]  /*8b50*/  FSEL R57, R57, -INF , !P2 ;  /* 0xff80000039397808 */ /* 0x000fe40005000000 */
[----:B------:R-:W-:-:S02]  /*8b60*/  ISETP.GE.AND P6, PT, R5, R170, PT ;  /* 0x000000aa0500720c */ /* 0x000fc40003fc6270 */
[-C--:B------:R-:W-:Y:S01]  /*8b70*/  ISETP.GE.AND P5, PT, R5, R167.reuse, PT ;  /* 0x000000a70500720c */ /* 0x080fe20003fa6270 */
[C---:B------:R-:W-:Y:S01]  /*8b80*/  VIADD R5, R101.reuse, 0xffffff68 ;  /* 0xffffff6865057836 */ /* 0x040fe20000000000 */
[C---:B------:R-:W-:Y:S02]  /*8b90*/  ISETP.GE.AND P3, PT, R4.reuse, R170, PT ;  /* 0x000000aa0400720c */ /* 0x040fe40003f66270 */
[----:B------:R-:W-:Y:S01]  /*8ba0*/  ISETP.GE.AND P2, PT, R4, R167, PT ;  /* 0x000000a70400720c */ /* 0x000fe20003f46270 */
[----:B------:R-:W-:Y:S01]  /*8bb0*/  VIADD R4, R101, 0xffffff69 ;  /* 0xffffff6965047836 */ /* 0x000fe20000000000 */
[----:B------:R-:W-:Y:S02]  /*8bc0*/  FSEL R59, R59, -INF , !P4 ;  /* 0xff8000003b3b7808 */ /* 0x000fe40006000000 */
[----:B------:R-:W-:Y:S02]  /*8bd0*/  FSEL R115, R57, -INF , !P3 ;  /* 0xff80000039737808 */ /* 0x000fe40005800000 */
[----:B------:R-:W-:-:S02]  /*8be0*/  FSEL R119, R59, -INF , !P2 ;  /* 0xff8000003b777808 */ /* 0x000fc40005000000 */
[CC--:B------:R-:W-:Y:S02]  /*8bf0*/  ISETP.GT.AND P4, PT, R39.reuse, R5.reuse, PT ;  /* 0x000000052700720c */ /* 0x0c0fe40003f84270 */
[----:B------:R-:W-:Y:S02]  /*8c00*/  ISETP.GT.AND P3, PT, R100, R5, PT ;  /* 0x000000056400720c */ /* 0x000fe40003f64270 */
[----:B------:R-:W-:Y:S02]  /*8c10*/  ISETP.GT.AND P2, PT, R39, R4, PT ;  /* 0x000000042700720c */ /* 0x000fe40003f44270 */
[----:B------:R-:W-:Y:S02]  /*8c20*/  FSEL R52, R52, -INF , !P4 ;  /* 0xff80000034347808 */ /* 0x000fe40006000000 */
[----:B------:R-:W-:Y:S02]  /*8c30*/  FSEL R54, R54, -INF , !P3 ;  /* 0xff80000036367808 */ /* 0x000fe40005800000 */
[----:B------:R-:W-:-:S02]  /*8c40*/  FSEL R53, R53, -INF , !P2 ;  /* 0xff80000035357808 */ /* 0x000fc40005000000 */
[----:B------:R-:W-:Y:S01]  /*8c50*/  FSEL R117, R56, -INF , !P6 ;  /* 0xff80000038757808 */ /* 0x000fe20007000000 */
[----:B------:R-:W-:Y:S01]  /*8c60*/  VIADD R56, R38, 0xfffffffe ;  /* 0xfffffffe26387836 */ /* 0x000fe20000000000 */
[----:B------:R-:W-:Y:S02]  /*8c70*/  FSEL R125, R58, -INF , !P5 ;  /* 0xff8000003a7d7808 */ /* 0x000fe40006800000 */
[----:B------:R-:W-:Y:S02]  /*8c80*/  ISETP.GE.AND P4, PT, R4, R170, PT ;  /* 0x000000aa0400720c */ /* 0x000fe40003f86270 */
[----:B------:R-:W-:Y:S02]  /*8c90*/  ISETP.GT.AND P3, PT, R100, R4, PT ;  /* 0x000000046400720c */ /* 0x000fe40003f64270 */
[----:B------:R-:W-:Y:S01]  /*8ca0*/  ISETP.GE.AND P2, PT, R4, R167, PT ;  /* 0x000000a70400720c */ /* 0x000fe20003f46270 */
[----:B------:R-:W-:Y:S01]  /*8cb0*/  VIADD R4, R101, 0xffffff70 ;  /* 0xffffff7065047836 */ /* 0x000fe20000000000 */
[----:B------:R-:W-:-:S02]  /*8cc0*/  ISETP.GE.AND P6, PT, R5, R170, PT ;  /* 0x000000aa0500720c */ /* 0x000fc40003fc6270 */
[----:B------:R-:W-:Y:S01]  /*8cd0*/  ISETP.GE.AND P5, PT, R5, R167, PT ;  /* 0x000000a70500720c */ /* 0x000fe20003fa6270 */
[----:B------:R-:W-:Y:S01]  /*8ce0*/  VIADD R5, R101, 0xffffff78 ;  /* 0xffffff7865057836 */ /* 0x000fe20000000000 */
[----:B------:R-:W-:Y:S02]  /*8cf0*/  FSEL R55, R55, -INF , !P3 ;  /* 0xff80000037377808 */ /* 0x000fe40005800000 */
        /* <DEDUP_REMOVED lines=9> */
[----:B------:R-:W-:Y:S01]  /*8d90*/  VIADD R101, R101, 0xffffff79 ;  /* 0xffffff7965657836 */ /* 0x000fe20000000000 */
[----:B------:R-:W-:Y:S02]  /*8da0*/  FSEL R48, R48, -INF , !P3 ;  /* 0xff80000030307808 */ /* 0x000fe40005800000 */
[----:B------:R-:W-:-:S02]  /*8db0*/  ISETP.GT.AND P2, PT, R39, R4, PT ;  /* 0x000000042700720c */ /* 0x000fc40003f44270 */
[----:B------:R-:W-:Y:S02]  /*8dc0*/  ISETP.GT.AND P3, PT, R100, R4, PT ;  /* 0x000000046400720c */ /* 0x000fe40003f64270 */
[----:B------:R-:W-:Y:S02]  /*8dd0*/  FSEL R49, R49, -INF , !P2 ;  /* 0xff80000031317808 */ /* 0x000fe40005000000 */
[----:B------:R-:W-:Y:S02]  /*8de0*/  ISETP.GE.AND P2, PT, R4, R167, PT ;  /* 0x000000a70400720c */ /* 0x000fe40003f46270 */
[----:B------:R-:W-:Y:S02]  /*8df0*/  FSEL R51, R51, -INF , !P3 ;  /* 0xff80000033337808 */ /* 0x000fe40005800000 */
[----:B------:R-:W-:Y:S02]  /*8e00*/  FSEL R50, R50, -INF , !P4 ;  /* 0xff80000032327808 */ /* 0x000fe40006000000 */
[----:B------:R-:W-:-:S02]  /*8e10*/  FSEL R105, R51, -INF , !P2 ;  /* 0xff80000033697808 */ /* 0x000fc40005000000 */
[----:B------:R-:W-:Y:S02]  /*8e20*/  ISETP.GT.AND P2, PT, R39, R101, PT ;  /* 0x000000652700720c */ /* 0x000fe40003f44270 */
[----:B------:R-:W-:Y:S02]  /*8e30*/  ISETP.GE.AND P4, PT, R4, R170, PT ;  /* 0x000000aa0400720c */ /* 0x000fe40003f86270 */
[----:B------:R-:W-:Y:S02]  /*8e40*/  FSEL R45, R45, -INF , !P2 ;  /* 0xff8000002d2d7808 */ /* 0x000fe40005000000 */
[----:B------:R-:W-:Y:S02]  /*8e50*/  ISETP.GT.U32.AND P2, PT, R56, R155, PT ;  /* 0x0000009b3800720c */ /* 0x000fe40003f44070 */
[----:B------:R-:W-:Y:S02]  /*8e60*/  ISETP.GT.AND P3, PT, R39, R5, PT ;  /* 0x000000052700720c */ /* 0x000fe40003f64270 */
[----:B------:R-:W-:-:S02]  /*8e70*/  FSEL R67, R48, -INF , !P6 ;  /* 0xff80000030437808 */ /* 0x000fc40007000000 */
[----:B------:R-:W-:Y:S02]  /*8e80*/  FSEL R63, R49, -INF , !P4 ;  /* 0xff800000313f7808 */ /* 0x000fe40006000000 */
[----:B------:R-:W-:Y:S02]  /*8e90*/  ISETP.GE.AND P6, PT, R5, R170, PT ;  /* 0x000000aa0500720c */ /* 0x000fe40003fc6270 */
[----:B------:R-:W-:Y:S02]  /*8ea0*/  ISETP.GT.AND P4, PT, R100, R5, PT ;  /* 0x000000056400720c */ /* 0x000fe40003f84270 */
[----:B------:R-:W-:Y:S02]  /*8eb0*/  FSEL R44, R44, -INF , !P3 ;  /* 0xff8000002c2c7808 */ /* 0x000fe40005800000 */
[----:B------:R-:W-:Y:S02]  /*8ec0*/  ISETP.GT.AND P3, PT, R100, R101, PT ;  /* 0x000000656400720c */ /* 0x000fe40003f64270 */
[----:B------:R-:W-:-:S02]  /*8ed0*/  FSEL R107, R50, -INF , !P5 ;  /* 0xff800000326b7808 */ /* 0x000fc40006800000 */
[----:B------:R-:W-:Y:S02]  /*8ee0*/  FSEL R65, R44, -INF , !P6 ;  /* 0xff8000002c417808 */ /* 0x000fe40007000000 */
[----:B------:R-:W-:Y:S02]  /*8ef0*/  FSEL R46, R46, -INF , !P4 ;  /* 0xff8000002e2e7808 */ /* 0x000fe40006000000 */
[-C--:B------:R-:W-:Y:S02]  /*8f00*/  ISETP.GE.AND P5, PT, R5, R167.reuse, PT ;  /* 0x000000a70500720c */ /* 0x080fe40003fa6270 */
[C---:B------:R-:W-:Y:S02]  /*8f10*/  ISETP.GE.AND P6, PT, R101.reuse, R170, PT ;  /* 0x000000aa6500720c */ /* 0x040fe40003fc6270 */
[----:B------:R-:W-:Y:S02]  /*8f20*/  ISETP.GE.AND P4, PT, R101, R167, PT ;  /* 0x000000a76500720c */ /* 0x000fe40003f86270 */
[----:B------:R-:W-:-:S02]  /*8f30*/  FSEL R47, R47, -INF , !P3 ;  /* 0xff8000002f2f7808 */ /* 0x000fc40005800000 */
[----:B------:R-:W-:Y:S02]  /*8f40*/  FSEL R101, R46, -INF , !P5 ;  /* 0xff8000002e657808 */ /* 0x000fe40006800000 */
[----:B------:R-:W-:Y:S02]  /*8f50*/  FSEL R62, R45, -INF , !P6 ;  /* 0xff8000002d3e7808 */ /* 0x000fe40007000000 */
[----:B------:R-:W-:Y:S01]  /*8f60*/  FSEL R59, R47, -INF , !P4 ;  /* 0xff8000002f3b7808 */ /* 0x000fe20006000000 */
[----:B------:R-:W-:Y:S05]  /*8f70*/  @!P2 BRA `(.L_x_10169) ;  /* 0x000000080030a947 */ /* 0x000fea0003800000 */
[----:B------:R-:W-:Y:S04]  /*8f80*/  BSSY.RECONVERGENT B0, `(.L_x_10170) ;  /* 0x000004a000007945 */ /* 0x000fe80003800200 */
[----:B------:R-:W-:Y:S05]  /*8f90*/  @!P0 BRA `(.L_x_10171) ;  /* 0x0000000400008947 */ /* 0x000fea0003800000 */
[----:B------:R-:W2:Y:S01]  /*8fa0*/  LD.E R13, desc[UR4][R2.64+0x170] ;  /* 0x00017004020d7980 */ /* 0x000ea2000c101900 */
[----:B------:R-:W-:Y:S01]  /*8fb0*/  IADD3 R10, PT, PT, R38, -0x1, RZ ;  /* 0xffffffff260a7810 */ /* 0x000fe20007ffe0ff */
[----:B------:R-:W-:Y:S02]  /*8fc0*/  IMAD.MOV.U32 R6, RZ, RZ, RZ ;  /* 0x000000ffff067224 */ /* 0x000fe400078e00ff */
[----:B------:R-:W-:Y:S02]  /*8fd0*/  IMAD.SHL.U32 R4, R56, 0x80, RZ ;  /* 0x0000008038047824 */ /* 0x000fe400078e00ff */
[----:B------:R-:W-:-:S05]  /*8fe0*/  IMAD.SHL.U32 R10, R10, 0x80, RZ ;  /* 0x000000800a0a7824 */ /* 0x000fca00078e00ff */
[----:B------:R-:W-:Y:S02]  /*8ff0*/  IADD3 R10, PT, PT, R10, -0x100, RZ ;  /* 0xffffff000a0a7810 */ /* 0x000fe40007ffe0ff */
[----:B--2---:R-:W-:-:S04]  /*9000*/  IABS R8, R13 ;  /* 0x0000000d00087213 */ /* 0x004fc80000000000 */
[----:B------:R-:W1:Y:S08]  /*9010*/  I2F.RP R9, R8 ;  /* 0x0000000800097306 */ /* 0x000e700000209400 */
[----:B-1----:R-:W1:Y:S02]  /*9020*/  MUFU.RCP R7, R9 ;  /* 0x0000000900077308 */ /* 0x002e640000001000 */
[----:B-1----:R-:W-:-:S06]  /*9030*/  VIADD R7, R7, 0xffffffe ;  /* 0x0ffffffe07077836 */ /* 0x002fcc0000000000 */
[----:B------:R-:W1:Y:S02]  /*9040*/  F2I.FTZ.U32.TRUNC.NTZ R7, R7 ;  /* 0x0000000700077305 */ /* 0x000e64000021f000 */
[----:B-1----:R-:W-:-:S04]  /*9050*/  IMAD.MOV R5, RZ, RZ, -R7 ;  /* 0x000000ffff057224 */ /* 0x002fc800078e0a07 */
[----:B------:R-:W-:Y:S01]  /*9060*/  IMAD R12, R5, R8, RZ ;  /* 0x00000008050c7224 */ /* 0x000fe200078e02ff */
[----:B------:R-:W-:Y:S02]  /*9070*/  IABS R5, R10 ;  /* 0x0000000a00057213 */ /* 0x000fe40000000000 */
[-C--:B------:R-:W-:Y:S01]  /*9080*/  LOP3.LUT R10, R10, R13.reuse, RZ, 0x3c, !PT ;  /* 0x0000000d0a0a7212 */ /* 0x080fe200078e3cff */
[----:B------:R-:W-:Y:S01]  /*9090*/  IMAD.HI.U32 R12, R7, R12, R6 ;  /* 0x0000000c070c7227 */ /* 0x000fe200078e0006 */
[----:B------:R-:W-:Y:S02]  /*90a0*/  IABS R6, R13 ;  /* 0x0000000d00067213 */ /* 0x000fe40000000000 */
[----:B------:R-:W-:Y:S02]  /*90b0*/  IABS R7, R4 ;  /* 0x0000000400077213 */ /* 0x000fe40000000000 */
[----:B------:R-:W-:Y:S01]  /*90c0*/  IADD3 R6, PT, PT, RZ, -R6, RZ ;  /* 0x80000006ff067210 */ /* 0x000fe20007ffe0ff */
[----:B------:R-:W-:Y:S01]  /*90d0*/  IMAD.HI.U32 R9, R12, R5, RZ ;  /* 0x000000050c097227 */ /* 0x000fe200078e00ff */
[----:B------:R-:W-:-:S02]  /*90e0*/  LOP3.LUT R4, R4, R13, RZ, 0x3c, !PT ;  /* 0x0000000d04047212 */ /* 0x000fc400078e3cff */
[----:B------:R-:W-:Y:S01]  /*90f0*/  ISETP.GE.AND P0, PT, R10, RZ, PT ;  /* 0x000000ff0a00720c */ /* 0x000fe20003f06270 */
[----:B------:R-:W-:Y:S01]  /*9100*/  IMAD.HI.U32 R11, R12, R7, RZ ;  /* 0x000000070c0b7227 */ /* 0x000fe200078e00ff */
[----:B------:R-:W-:Y:S02]  /*9110*/  ISETP.GE.AND P3, PT, R4, RZ, PT ;  /* 0x000000ff0400720c */ /* 0x000fe40003f66270 */
[----:B------:R-:W-:Y:S01]  /*9120*/  LOP3.LUT R4, RZ, R13, RZ, 0x33, !PT ;  /* 0x0000000dff047212 */ /* 0x000fe200078e33ff */
        /* <DEDUP_REMOVED lines=26> */
[----:B--2---:R-:W-:-:S04]  /*92d0*/  IMAD R6, R9, R13, RZ ;  /* 0x0000000d09067224 */ /* 0x004fc800078e02ff */
[C---:B------:R-:W-:Y:S02]  /*92e0*/  IMAD R6, R8.reuse, R7, R6 ;  /* 0x0000000708067224 */ /* 0x040fe400078e0206 */
[----:B------:R-:W-:Y:S01]  /*92f0*/  IMAD.WIDE.U32 R8, R8, R13, RZ ;  /* 0x0000000d08087225 */ /* 0x000fe200078e00ff */
        /* <DEDUP_REMOVED lines=10> */
.L_x_10171:
        /* <DEDUP_REMOVED lines=8> */
.L_x_10172:
[----:B------:R-:W-:Y:S05]  /*9420*/  BSYNC.RECONVERGENT B0 ;  /* 0x0000000000007941 */ /* 0x000fea0003800200 */
.L_x_10170:
[C---:B------:R-:W-:Y:S01]  /*9430*/  LEA R8, P0, R150.reuse, R156, 0x5 ;  /* 0x0000009c96087211 */ /* 0x040fe200078028ff */
[----:B------:R1:W-:Y:S01]  /*9440*/  @P1 STS.128 [R165+0x2000], RZ ;  /* 0x002000ffa5001388 */ /* 0x0003e20000000c00 */
[C---:B------:R-:W-:Y:S01]  /*9450*/  @!P1 IMAD R5, R151.reuse, 0x60, RZ ;  /* 0x0000006097059824 */ /* 0x040fe200078e02ff */
[----:B------:R-:W-:Y:S01]  /*9460*/  BSSY.RECONVERGENT B0, `(.L_x_10173) ;  /* 0x000003c000007945 */ /* 0x000fe20003800200 */
[C---:B------:R-:W-:Y:S01]  /*9470*/  LEA.HI.X R9, R150.reuse, R157, R151, 0x5, P0 ;  /* 0x0000009d96097211 */ /* 0x040fe200000f2c97 */
[--C-:B------:R-:W-:Y:S01]  /*9480*/  @!P1 IMAD.MOV.U32 R6, RZ, RZ, R8.reuse ;  /* 0x000000ffff069224 */ /* 0x100fe200078e0008 */
[CC--:B------:R-:W-:Y:S01]  /*9490*/  @!P1 LEA R16, P2, R150.reuse, R8.reuse, 0x5 ;  /* 0x0000000896109211 */ /* 0x0c0fe200078428ff */
[----:B------:R-:W-:Y:S01]  /*94a0*/  @!P1 IMAD.MOV.U32 R10, RZ, RZ, R8 ;  /* 0x000000ffff0a9224 */ /* 0x000fe200078e0008 */
[CC--:B------:R-:W-:Y:S01]  /*94b0*/  @!P1 LEA R14, P0, R150.reuse, R8.reuse, 0x6 ;  /* 0x00000008960e9211 */ /* 0x0c0fe200078030ff */
[----:B------:R-:W-:Y:S01]  /*94c0*/  @!P1 IMAD.MOV.U32 R7, RZ, RZ, R9 ;  /* 0x000000ffff079224 */ /* 0x000fe200078e0009 */
[-C--:B------:R-:W-:Y:S01]  /*94d0*/  @!P1 MOV R11, R9.reuse ;  /* 0x00000009000b9202 */ /* 0x080fe20000000f00 */
[----:B------:R-:W-:Y:S01]  /*94e0*/  @!PT LDS RZ, [RZ] ;  /* 0x00000000fffff984 */ /* 0x000fe20000000800 */
[----:B------:R-:W-:Y:S01]  /*94f0*/  @!PT LDS RZ, [RZ] ;  /* 0x00000000fffff984 */ /* 0x000fe20000000800 */
[----:B------:R-:W-:Y:S01]  /*9500*/  @!PT LDS RZ, [RZ] ;  /* 0x00000000fffff984 */ /* 0x000fe20000000800 */
[----:B------:R1:W-:Y:S01]  /*9510*/  @!P1 LDGSTS.E.BYPASS.LTC128B.128 [R165+0x2000], desc[UR4][R156.64] ;  /* 0x020000009ca59fae */ /* 0x0003e2000b981a04 */
[CC--:B------:R-:W-:Y:S01]  /*9520*/  @!P1 LEA.HI.X R17, R150.reuse, R9.reuse, R151, 0x5, P2 ;  /* 0x0000000996119211 */ /* 0x0c0fe200010f2c97 */
[C---:B------:R-:W-:Y:S01]  /*9530*/  @!P1 IMAD.WIDE.U32 R6, R150.reuse, 0x60, R6 ;  /* 0x0000006096069825 */ /* 0x040fe200078e0006 */
[C---:B------:R-:W-:Y:S01]  /*9540*/  @!P1 LEA.HI.X R15, R150.reuse, R9, R151, 0x6, P0 ;  /* 0x00000009960f9211 */ /* 0x040fe200000f3497 */
[----:B------:R1:W-:Y:S01]  /*9550*/  @P1 STS.128 [R165+0x2800], RZ ;  /* 0x002800ffa5001388 */ /* 0x0003e20000000c00 */
[----:B------:R-:W-:Y:S01]  /*9560*/  @!P1 LEA R12, P0, R150, R8, 0x7 ;  /* 0x00000008960c9211 */ /* 0x000fe200078038ff */
[----:B------:R-:W-:-:S02]  /*9570*/  @!P1 IMAD R4, R151, 0xa0, RZ ;  /* 0x000000a097049824 */ /* 0x000fc400078e02ff */
        /* <DEDUP_REMOVED lines=42> */
.L_x_10174:
[----:B------:R-:W-:Y:S05]  /*9820*/  BSYNC.RECONVERGENT B0 ;  /* 0x0000000000007941 */ /* 0x000fea0003800200 */
.L_x_10173:
[----:B------:R-:W0:Y:S02]  /*9830*/  LDGDEPBAR ;  /* 0x00000000000079af */ /* 0x000e240000000000 */
.L_x_10169:
[----:B------:R-:W-:Y:S05]  /*9840*/  BSYNC.RECONVERGENT B1 ;  /* 0x0000000000017941 */ /* 0x000fea0003800200 */
.L_x_10168:
[----:B------:R-:W3:Y:S01]  /*9850*/  LD.E R61, desc[UR4][R2.64+0xdc] ;  /* 0x0000dc04023d7980 */ /* 0x000ee2000c101900 */
[----:B------:R-:W-:Y:S02]  /*9860*/  FMNMX3.FTZ R4, R0, R213, R181, !PT ;  /* 0x000000d500047276 */ /* 0x000fe400078100b5 */
[----:B-1----:R-:W-:Y:S01]  /*9870*/  FMNMX3.FTZ R6, R36, R43, R41, !PT ;  /* 0x0000002b24067276 */ /* 0x002fe20007810029 */
[----:B--2---:R-:W-:Y:S01]  /*9880*/  LDSM.16.MT88.4 R8, [R144+0x6000] ;  /* 0x006000009008783b */ /* 0x004fe20000004200 */
[----:B------:R-:W-:Y:S02]  /*9890*/  FMNMX3.FTZ R4, R4, R251, R183, !PT ;  /* 0x000000fb04047276 */ /* 0x000fe400078100b7 */
[----:B------:R-:W-:Y:S01]  /*98a0*/  FMNMX3.FTZ R6, R6, R35, R33, !PT ;  /* 0x0000002306067276 */ /* 0x000fe20007810021 */
[----:B------:R-:W-:Y:S01]  /*98b0*/  LDSM.16.MT88.4 R24, [R103+0x6000] ;  /* 0x006000006718783b */ /* 0x000fe20000004200 */
[----:B------:R-:W-:Y:S02]  /*98c0*/  FMNMX3.FTZ R4, R4, R191, R245, !PT ;  /* 0x000000bf04047276 */ /* 0x000fe400078100f5 */
[----:B------:R-:W-:Y:S01]  /*98d0*/  FMNMX3.FTZ R6, R6, R193, R241, !PT ;  /* 0x000000c106067276 */ /* 0x000fe200078100f1 */
[----:B------:R-:W-:Y:S01]  /*98e0*/  LDSM.16.MT88.4 R16, [R140+0x6000] ;  /* 0x006000008c10783b */ /* 0x000fe20000004200 */
[----:B------:R-:W-:-:S02]  /*98f0*/  FMNMX3.FTZ R4, R4, R249, R239, !PT ;  /* 0x000000f904047276 */ /* 0x000fc400078100ef */
[----:B------:R-:W-:Y:S01]  /*9900*/  FMNMX3.FTZ R6, R6, R247, R243, !PT ;  /* 0x000000f706067276 */ /* 0x000fe200078100f3 */
[----:B------:R-:W-:Y:S01]  /*9910*/  LDSM.16.MT88.4 R48, [R144+0x6800] ;  /* 0x006800009030783b */ /* 0x000fe20000004200 */
[----:B------:R-:W-:Y:S02]  /*9920*/  FMNMX3.FTZ R4, R4, R211, R207, !PT ;  /* 0x000000d304047276 */ /* 0x000fe400078100cf */
[----:B------:R-:W-:Y:S01]  /*9930*/  FMNMX3.FTZ R6, R6, R209, R203, !PT ;  /* 0x000000d106067276 */ /* 0x000fe200078100cb */
[----:B------:R-:W-:Y:S01]  /*9940*/  LDSM.16.MT88.4 R52, [R103+0x6800] ;  /* 0x006800006734783b */ /* 0x000fe20000004200 */
[----:B------:R-:W-:Y:S02]  /*9950*/  FMNMX3.FTZ R4, R4, R237, R231, !PT ;  /* 0x000000ed04047276 */ /* 0x000fe400078100e7 */
[----:B------:R-:W-:Y:S01]  /*9960*/  FMNMX3.FTZ R6, R6, R235, R233, !PT ;  /* 0x000000eb06067276 */ /* 0x000fe200078100e9 */
[----:B------:R-:W-:Y:S01]  /*9970*/  LDSM.16.MT88.4 R44, [R140+0x6800] ;  /* 0x006800008c2c783b */ /* 0x000fe20000004200 */
        /* <DEDUP_REMOVED lines=19> */
[----:B------:R-:W-:-:S03]  /*9ab0*/  FMNMX3.FTZ R6, R6, R65, R62, !PT ;  /* 0x0000004106067276 */ /* 0x000fc6000781003e */
[----:B------:R-:W1:Y:S04]  /*9ac0*/  SHFL.BFLY PT, R4, R7, 0x2, 0x1f ;  /* 0x0c401f0007047f89 */ /* 0x000e6800000e0000 */
[----:B------:R-:W2:Y:S01]  /*9ad0*/  SHFL.BFLY PT, R5, R6, 0x2, 0x1f ;  /* 0x0c401f0006057f89 */ /* 0x000ea200000e0000 */
[----:B-1----:R-:W-:Y:S02]  /*9ae0*/  FMNMX.FTZ R4, R7, R4, !PT ;  /* 0x0000000407047209 */ /* 0x002fe40007810000 */
[----:B--2---:R-:W-:-:S03]  /*9af0*/  FMNMX.FTZ R5, R6, R5, !PT ;  /* 0x0000000506057209 */ /* 0x004fc60007810000 */
[----:B------:R-:W1:Y:S04]  /*9b00*/  SHFL.BFLY PT, R57, R4, 0x1, 0x1f ;  /* 0x0c201f0004397f89 */ /* 0x000e6800000e0000 */
[----:B------:R-:W2:Y:S01]  /*9b10*/  SHFL.BFLY PT, R58, R5, 0x1, 0x1f ;  /* 0x0c201f00053a7f89 */ /* 0x000ea200000e0000 */
[----:B-1----:R-:W-:-:S04]  /*9b20*/  FMNMX.FTZ R57, R4, R57, !PT ;  /* 0x0000003904397209 */ /* 0x002fc80007810000 */
[----:B------:R-:W-:Y:S02]  /*9b30*/  FSETP.NEU.FTZ.AND P0, PT, R57, -INF , PT ;  /* 0xff8000003900780b */ /* 0x000fe40003f1d000 */
[----:B--2---:R-:W-:Y:S02]  /*9b40*/  FMNMX.FTZ R58, R5, R58, !PT ;  /* 0x0000003a053a7209 */ /* 0x004fe40007810000 */
[----:B------:R-:W-:Y:S02]  /*9b50*/  FSEL R5, R57, RZ, P0 ;  /* 0x000000ff39057208 */ /* 0x000fe40000000000 */
[----:B------:R-:W-:-:S03]  /*9b60*/  FSETP.NEU.FTZ.AND P1, PT, R58, -INF , PT ;  /* 0xff8000003a00780b */ /* 0x000fc60003f3d000 */
[----:B------:R-:W-:Y:S01]  /*9b70*/  FADD.FTZ R0, R0, -R5 ;  /* 0x8000000500007221 */ /* 0x000fe20000010000 */
[----:B------:R-:W-:-:S05]  /*9b80*/  FSEL R5, R58, RZ, P1 ;  /* 0x000000ff3a057208 */ /* 0x000fca0000800000 */
[----:B------:R-:W-:Y:S01]  /*9b90*/  FADD.FTZ R120, R36, -R5 ;  /* 0x8000000524787221 */ /* 0x000fe20000010000 */
[C---:B---3--:R-:W-:Y:S01]  /*9ba0*/  FMUL.FTZ R60, R61.reuse, R57 ;  /* 0x000000393d3c7220 */ /* 0x048fe20000410000 */
[C---:B------:R-:W-:Y:S02]  /*9bb0*/  FMUL.FTZ R64, R61.reuse, R58 ;  /* 0x0000003a3d407220 */ /* 0x040fe40000410000 */
[C---:B------:R-:W-:Y:S01]  /*9bc0*/  FMUL.FTZ R120, R61.reuse, R120 ;  /* 0x000000783d787220 */ /* 0x040fe20000410000 */
[----:B------:R-:W-:Y:S01]  /*9bd0*/  FMUL.FTZ R0, R61, R0 ;  /* 0x000000003d007220 */ /* 0x000fe20000410000 */
[----:B------:R-:W-:Y:S02]  /*9be0*/  FSEL R60, R60, RZ, P0 ;  /* 0x000000ff3c3c7208 */ /* 0x000fe40000000000 */
[----:B------:R-:W-:Y:S01]  /*9bf0*/  FSEL R64, R64, RZ, P1 ;  /* 0x000000ff40407208 */ /* 0x000fe20000800000 */
[----:B------:R1:W2:Y:S01]  /*9c00*/  MUFU.EX2 R134, R0 ;  /* 0x0000000000867308 */ /* 0x0002a20000000800 */
[----:B------:R-:W-:Y:S01]  /*9c10*/  ISETP.GT.U32.AND P0, PT, R56, R155, PT ;  /* 0x0000009b3800720c */ /* 0x000fe20003f04070 */
        /* <DEDUP_REMOVED lines=8> */
[----:B------:R-:W3:Y:S01]  /*9ca0*/  LDSM.16.MT88.4 R40, [R102+0x6000] ;  /* 0x006000006628783b */ /* 0x000ee20000004200 */
        /* <DEDUP_REMOVED lines=9> */
[-CC-:B-1----:R-:W-:Y:S01]  /*9d40*/  FFMA.FTZ R0, R239, R61.reuse, -R60.reuse ;  /* 0x0000003def007223 */ /* 0x182fe2000001083c */
[-C--:B--2---:R-:W-:Y:S01]  /*9d50*/  FMUL.FTZ R6, R98, R134.reuse ;  /* 0x0000008662067220 */ /* 0x084fe20000410000 */
[-C--:B------:R-:W-:Y:S01]  /*9d60*/  FMUL.FTZ R7, R99, R134.reuse ;  /* 0x0000008663077220 */ /* 0x080fe20000410000 */
[-C--:B------:R-:W-:Y:S01]  /*9d70*/  FMUL.FTZ R94, R94, R134.reuse ;  /* 0x000000865e5e7220 */ /* 0x080fe20000410000 */
        /* <DEDUP_REMOVED lines=11> */
[----:B------:R-:W1:Y:S01]  /*9e30*/  MUFU.EX2 R66, R66 ;  /* 0x0000004200427308 */ /* 0x000e620000000800 */
[----:B----4-:R-:W-:Y:S01]  /*9e40*/  F2FP.F16.F32.PACK_AB R33, R116, R132 ;  /* 0x000000847421723e */ /* 0x010fe200000000ff */
[-C--:B------:R-:W-:Y:S01]  /*9e50*/  FMUL.FTZ R31, R75, R134.reuse ;  /* 0x000000864b1f7220 */ /* 0x080fe20000410000 */
[-C--:B------:R-:W-:Y:S01]  /*9e60*/  FMUL.FTZ R70, R70, R134.reuse ;  /* 0x0000008646467220 */ /* 0x080fe20000410000 */
[-C--:B------:R-:W-:Y:S01]  /*9e70*/  FMUL.FTZ R71, R71, R134.reuse ;  /* 0x0000008647477220 */ /* 0x080fe20000410000 */
[-C--:B------:R-:W-:Y:S01]  /*9e80*/  FFMA.FTZ R112, R207, R61.reuse, -R60 ;  /* 0x0000003dcf707223 */ /* 0x080fe2000001083c */
[-C--:B------:R-:W-:Y:S01]  /*9e90*/  FFMA.FTZ R114, R203, R61.reuse, -R64 ;  /* 0x0000003dcb727223 */ /* 0x080fe20000010840 */
        /* <DEDUP_REMOVED lines=8> */
[--C-:B------:R-:W-:Y:S01]  /*9f20*/  FFMA.FTZ R130, R217, R61, -R60.reuse ;  /* 0x0000003dd9827223 */ /* 0x100fe2000001083c */
[----:B------:R-:W2:Y:S01]  /*9f30*/  MUFU.EX2 R118, R118 ;  /* 0x0000007600767308 */ /* 0x000ea20000000800 */
[----:B-1----:R-:W-:Y:S01]  /*9f40*/  F2FP.F16.F32.PACK_AB R35, R66, R181 ;  /* 0x000000b54223723e */ /* 0x002fe200000000ff */
[-C--:B------:R-:W-:Y:S01]  /*9f50*/  FFMA.FTZ R122, R229, R61.reuse, -R60 ;  /* 0x0000003de57a7223 */ /* 0x080fe2000001083c */
[-CC-:B------:R-:W-:Y:S01]  /*9f60*/  FFMA.FTZ R219, R227, R61.reuse, -R64.reuse ;  /* 0x0000003de3db7223 */ /* 0x180fe20000010840 */
[-CC-:B------:R-:W-:Y:S01]  /*9f70*/  FFMA.FTZ R126, R225, R61.reuse, -R64.reuse ;  /* 0x0000003de17e7223 */ /* 0x180fe20000010840 */
[-CC-:B------:R-:W-:Y:S01]  /*9f80*/  FFMA.FTZ R217, R223, R61.reuse, -R64.reuse ;  /* 0x0000003ddfd97223 */ /* 0x180fe20000010840 */
[-C--:B------:R-:W-:Y:S01]  /*9f90*/  FFMA.FTZ R124, R221, R61.reuse, -R64 ;  /* 0x0000003ddd7c7223 */ /* 0x080fe20000010840 */
[-C--:B------:R-:W-:Y:S01]  /*9fa0*/  FFMA.FTZ R215, R215, R61.reuse, -R60 ;  /* 0x0000003dd7d77223 */ /* 0x080fe2000001083c */
[----:B------:R-:W1:Y:S01]  /*9fb0*/  MUFU.EX2 R120, R120 ;  /* 0x0000007800787308 */ /* 0x000e620000000800 */
[----:B------:R-:W-:Y:S01]  /*9fc0*/  FFMA.FTZ R179, R179, R134, R132 ;  /* 0x00000086b3b37223 */ /* 0x000fe20000010084 */
[----:B------:R-:W-:Y:S01]  /*9fd0*/  FFMA.FTZ R115, R115, R61, -R64 ;  /* 0x0000003d73737223 */ /* 0x000fe20000010840 */
[----:B------:R-:W-:-:S02]  /*9fe0*/  @P0 IADD3 R38, PT, PT, R38, -0x3, RZ ;  /* 0xfffffffd26260810 */ /* 0x000fc40007ffe0ff */
[----:B------:R-:W-:Y:S01]  /*9ff0*/  FADD.FTZ R116, R116, R179 ;  /* 0x000000b374747221 */ /* 0x000fe20000010000 */
[----:B------:R-:W-:Y:S02]  /*a000*/  FFMA.FTZ R179, R59, R61, -R60 ;  /* 0x0000003d3bb37223 */ /* 0x000fe4000001083c */
[----:B------:R-:W-:Y:S01]  /*a010*/  MUFU.EX2 R183, R183 ;  /* 0x000000b700b77308 */ /* 0x000fe20000000800 */
[----:B--2---:R-:W-:Y:S01]  /*a020*/  F2FP.F16.F32.PACK_AB R32, R118, R213 ;  /* 0x000000d57620723e */ /* 0x004fe200000000ff */
[----:B------:R-:W-:-:S04]  /*a030*/  FADD.FTZ R181, R181, R116 ;  /* 0x00000074b5b57221 */ /* 0x000fc80000010000 */
[----:B------:R-:W-:Y:S02]  /*a040*/  FADD.FTZ R66, R66, R181 ;  /* 0x000000b542427221 */ /* 0x000fe40000010000 */
[----:B------:R-:W2:Y:S01]  /*a050*/  MUFU.EX2 R100, R100 ;  /* 0x0000006400647308 */ /* 0x000ea20000000800 */
[-C--:B-1----:R-:W-:Y:S01]  /*a060*/  FMUL.FTZ R4, R96, R120.reuse ;  /* 0x0000007860047220 */ /* 0x082fe20000410000 */
[-C--:B------:R-:W-:Y:S01]  /*a070*/  FMUL.FTZ R5, R97, R120.reuse ;  /* 0x0000007861057220 */ /* 0x080fe20000410000 */
        /* <DEDUP_REMOVED lines=12> */
[-C--:B------:R-:W-:Y:S01]  /*a140*/  FMUL.FTZ R29, R73, R120.reuse ;  /* 0x00000078491d7220 */ /* 0x080fe20000410000 */
[----:B------:R-:W-:Y:S01]  /*a150*/  MUFU.EX2 R104, R104 ;  /* 0x0000006800687308 */ /* 0x000fe20000000800 */
[----:B--2---:R-:W-:Y:S01]  /*a160*/  F2FP.F16.F32.PACK_AB R34, R100, R183 ;  /* 0x000000b76422723e */ /* 0x004fe200000000ff */
[-C--:B------:R-:W-:Y:S01]  /*a170*/  FMUL.FTZ R68, R68, R120.reuse ;  /* 0x0000007844447220 */ /* 0x080fe20000410000 */
[-C--:B------:R-:W-:Y:S01]  /*a180*/  FMUL.FTZ R69, R69, R120.reuse ;  /* 0x0000007845457220 */ /* 0x080fe20000410000 */
[----:B------:R-:W-:Y:S01]  /*a190*/  FFMA.FTZ R213, R178, R120, R213 ;  /* 0x00000078b2d57223 */ /* 0x000fe200000100d5 */
[----:B------:R-:W-:-:S03]  /*a1a0*/  FFMA.FTZ R178, R62, R61, -R64 ;  /* 0x0000003d3eb27223 */ /* 0x000fc60000010840 */
[----:B------:R-:W-:Y:S01]  /*a1b0*/  MUFU.EX2 R123, R123 ;  /* 0x0000007b007b7308 */ /* 0x000fe20000000800 */
[----:B------:R-:W-:Y:S01]  /*a1c0*/  HMMA.16816.F32 R4, R32, R8, R4 ;  /* 0x000000082004723c */ /* 0x000fe20000001804 */
[----:B------:R-:W-:-:S04]  /*a1d0*/  FADD.FTZ R118, R118, R213 ;  /* 0x000000d576767221 */ /* 0x000fc80000010000 */
[----:B------:R-:W-:Y:S02]  /*a1e0*/  FADD.FTZ R183, R183, R118 ;  /* 0x00000076b7b77221 */ /* 0x000fe40000010000 */
[----:B------:R-:W-:Y:S01]  /*a1f0*/  MUFU.EX2 R193, R193 ;  /* 0x000000c100c17308 */ /* 0x000fe20000000800 */
[----:B------:R-:W-:Y:S01]  /*a200*/  HMMA.16816.F32 R8, R32, R10, R92 ;  /* 0x0000000a2008723c */ /* 0x000fe2000000185c */
[----:B------:R-:W-:Y:S01]  /*a210*/  LDSM.16.MT88.4 R92, [R144+0x8800] ;  /* 0x00880000905c783b */ /* 0x000fe20000004200 */
[----:B------:R-:W-:-:S05]  /*a220*/  FADD.FTZ R100, R100, R183 ;  /* 0x000000b764647221 */ /* 0x000fca0000010000 */
[----:B------:R-:W1:Y:S01]  /*a230*/  MUFU.EX2 R106, R106 ;  /* 0x0000006a006a7308 */ /* 0x000e620000000800 */
[C---:B------:R-:W-:Y:S07]  /*a240*/  HMMA.16816.F32 R20, R32.reuse, R24, R20 ;  /* 0x000000182014723c */ /* 0x040fee0000001814 */
[----:B------:R-:W-:Y:S01]  /*a250*/  MUFU.EX2 R121, R121 ;  /* 0x0000007900797308 */ /* 0x000fe20000000800 */
[C---:B------:R-:W-:Y:S01]  /*a260*/  HMMA.16816.F32 R24, R32.reuse, R26, R76 ;  /* 0x0000001a2018723c */ /* 0x040fe2000000184c */
[----:B------:R-:W-:Y:S06]  /*a270*/  LDSM.16.MT88.4 R76, [R103+0x8000] ;  /* 0x00800000674c783b */ /* 0x000fec0000004200 */
[----:B------:R-:W2:Y:S01]  /*a280*/  MUFU.EX2 R36, R36 ;  /* 0x0000002400247308 */ /* 0x000ea20000000800 */
[C---:B------:R-:W-:Y:S07]  /*a290*/  HMMA.16816.F32 R12, R32.reuse, R16, R12 ;  /* 0x00000010200c723c */ /* 0x040fee000000180c */
[----:B------:R-:W4:Y:S01]  /*a2a0*/  MUFU.EX2 R0, R0 ;  /* 0x0000000000007308 */ /* 0x000f220000000800 */
[C---:B------:R-:W-:Y:S01]  /*a2b0*/  HMMA.16816.F32 R16, R32.reuse, R18, R84 ;  /* 0x000000122010723c */ /* 0x040fe20000001854 */
[----:B------:R-:W-:Y:S06]  /*a2c0*/  LDSM.16.MT88.4 R84, [R140+0x8800] ;  /* 0x008800008c54783b */ /* 0x000fec0000004200 */
[----:B------:R-:W-:Y:S01]  /*a2d0*/  MUFU.EX2 R211, R211 ;  /* 0x000000d300d37308 */ /* 0x000fe20000000800 */
[----:B---3--:R-:W-:Y:S01]  /*a2e0*/  HMMA.16816.F32 R28, R32, R40, R28 ;  /* 0x00000028201c723c */ /* 0x008fe2000000181c */
[----:B-1----:R-:W-:Y:S01]  /*a2f0*/  F2FP.F16.F32.PACK_AB R40, R106, R193 ;  /* 0x000000c16a28723e */ /* 0x002fe200000000ff */
[----:B------:R-:W-:Y:S01]  /*a300*/  FADD.FTZ R193, R193, R100 ;  /* 0x00000064c1c17221 */ /* 0x000fe20000010000 */
[----:B------:R-:W-:Y:S01]  /*a310*/  F2FP.F16.F32.PACK_AB R41, R104, R191 ;  /* 0x000000bf6829723e */ /* 0x000fe200000000ff */
[----:B------:R-:W-:-:S02]  /*a320*/  FADD.FTZ R191, R191, R66 ;  /* 0x00000042bfbf7221 */ /* 0x000fc40000010000 */
[----:B------:R-:W-:Y:S01]  /*a330*/  FADD.FTZ R106, R106, R193 ;  /* 0x000000c16a6a7221 */ /* 0x000fe20000010000 */
[----:B------:R-:W-:Y:S01]  /*a340*/  MUFU.EX2 R112, R112 ;  /* 0x0000007000707308 */ /* 0x000fe20000000800 */
[----:B------:R-:W-:Y:S01]  /*a350*/  HMMA.16816.F32 R32, R32, R42, R68 ;  /* 0x0000002a2020723c */ /* 0x000fe20000001844 */
[----:B--2---:R-:W-:Y:S01]  /*a360*/  F2FP.F16.F32.PACK_AB R42, R36, R121 ;  /* 0x00000079242a723e */ /* 0x004fe200000000ff */
[----:B------:R-:W-:Y:S01]  /*a370*/  FADD.FTZ R104, R104, R191 ;  /* 0x000000bf68687221 */ /* 0x000fe20000010000 */
[----:B----4-:R-:W-:Y:S01]  /*a380*/  F2FP.F16.F32.PACK_AB R43, R0, R123 ;  /* 0x0000007b002b723e */ /* 0x010fe200000000ff */
[----:B------:R-:W-:Y:S02]  /*a390*/  FADD.FTZ R121, R121, R106 ;  /* 0x0000006a79797221 */ /* 0x000fe40000010000 */
[----:B------:R-:W-:Y:S01]  /*a3a0*/  FADD.FTZ R123, R123, R104 ;  /* 0x000000687b7b7221 */ /* 0x000fe20000010000 */
[----:B------:R-:W-:Y:S01]  /*a3b0*/  MUFU.EX2 R207, R207 ;  /* 0x000000cf00cf7308 */ /* 0x000fe20000000800 */
[----:B------:R-:W-:-:S02]  /*a3c0*/  FADD.FTZ R36, R36, R121 ;  /* 0x0000007924247221 */ /* 0x000fc40000010000 */
        /* <DEDUP_REMOVED lines=26> */
[----:B------:R-:W-:Y:S01]  /*a570*/  FADD.FTZ R209, R209, R36 ;  /* 0x00000024d1d17221 */ /* 0x000fe20000010000 */
[-C--:B------:R-:W-:Y:S01]  /*a580*/  MOV R0, R57.reuse ;  /* 0x0000003900007202 */ /* 0x080fe20000000f00 */
[----:B------:R-:W-:Y:S01]  /*a590*/  FADD.FTZ R112, R112, R211 ;  /* 0x000000d370707221 */ /* 0x000fe20000010000 */
[-C--:B------:R-:W-:Y:S01]  /*a5a0*/  MOV R36, R58.reuse ;  /* 0x0000003a00247202 */ /* 0x080fe20000000f00 */
[----:B------:R-:W-:Y:S01]  /*a5b0*/  MUFU.EX2 R219, R219 ;  /* 0x000000db00db7308 */ /* 0x000fe20000000800 */
[----:B------:R-:W-:Y:S01]  /*a5c0*/  FADD.FTZ R114, R114, R209 ;  /* 0x000000d172727221 */ /* 0x000fe20000010000 */
[C---:B---3--:R-:W-:Y:S01]  /*a5d0*/  HMMA.16816.F32 R4, R40.reuse, R52, R4 ;  /* 0x000000342804723c */ /* 0x048fe20000001804 */
[----:B------:R-:W-:Y:S01]  /*a5e0*/  FADD.FTZ R207, R207, R112 ;  /* 0x00000070cfcf7221 */ /* 0x000fe20000010000 */
[----:B------:R-:W-:Y:S01]  /*a5f0*/  @P0 MOV R0, R57 ;  /* 0x0000003900000202 */ /* 0x000fe20000000f00 */
[----:B------:R-:W-:Y:S01]  /*a600*/  FADD.FTZ R203, R203, R114 ;  /* 0x00000072cbcb7221 */ /* 0x000fe20000010000 */
[----:B------:R-:W-:Y:S01]  /*a610*/  @P0 MOV R36, R58 ;  /* 0x0000003a00240202 */ /* 0x000fe20000000f00 */
[----:B------:R-:W-:Y:S01]  /*a620*/  FADD.FTZ R108, R108, R207 ;  /* 0x000000cf6c6c7221 */ /* 0x000fe20000010000 */
[----:B------:R-:W2:Y:S01]  /*a630*/  MUFU.EX2 R126, R126 ;  /* 0x0000007e007e7308 */ /* 0x000ea20000000800 */
[----:B------:R-:W-:Y:S01]  /*a640*/  FADD.FTZ R110, R110, R203 ;  /* 0x000000cb6e6e7221 */ /* 0x000fe20000010000 */
        /* <DEDUP_REMOVED lines=13> */
[C---:B---3--:R-:W-:Y:S08]  /*a720*/  HMMA.16816.F32 R20, R40.reuse, R52, R20 ;  /* 0x000000342814723c */ /* 0x048ff00000001814 */
[----:B------:R-:W-:Y:S01]  /*a730*/  HMMA.16816.F32 R24, R40, R54, R24 ;  /* 0x000000362818723c */ /* 0x000fe20000001818 */
[----:B--2---:R-:W-:Y:S01]  /*a740*/  F2FP.F16.F32.PACK_AB R40, R126, R219 ;  /* 0x000000db7e28723e */ /* 0x004fe200000000ff */
[----:B------:R-:W2:Y:S01]  /*a750*/  LDSM.16.MT88.4 R52, [R140+0x7800] ;  /* 0x007800008c34783b */ /* 0x000ea20000004200 */
[----:B------:R-:W-:Y:S01]  /*a760*/  F2FP.F16.F32.PACK_AB R41, R130, R231 ;  /* 0x000000e78229723e */ /* 0x000fe200000000ff */
[----:B------:R-:W-:Y:S01]  /*a770*/  FADD.FTZ R231, R231, R108 ;  /* 0x0000006ce7e77221 */ /* 0x000fe20000010000 */
[----:B----4-:R-:W-:Y:S01]  /*a780*/  F2FP.F16.F32.PACK_AB R42, R124, R217 ;  /* 0x000000d97c2a723e */ /* 0x010fe200000000ff */
        /* <DEDUP_REMOVED lines=9> */
[C---:B------:R-:W-:Y:S01]  /*a820*/  HMMA.16816.F32 R8, R40.reuse, R46, R8 ;  /* 0x0000002e2808723c */ /* 0x040fe20000001808 */
[----:B------:R-:W3:Y:S07]  /*a830*/  LDSM.16.MT88.4 R44, [R102+0x7800] ;  /* 0x00780000662c783b */ /* 0x000eee0000004200 */
[----:B-1----:R-:W-:Y:S01]  /*a840*/  HMMA.16816.F32 R20, R40, R48, R20 ;  /* 0x000000302814723c */ /* 0x002fe20000001814 */
[-CC-:B------:R-:W-:Y:S01]  /*a850*/  FFMA.FTZ R48, R195, R61.reuse, -R60.reuse ;  /* 0x0000003dc3307223 */ /* 0x180fe2000001083c */
[----:B------:R-:W-:-:S05]  /*a860*/  FFMA.FTZ R49, R205, R61, -R60 ;  /* 0x0000003dcd317223 */ /* 0x000fca000001083c */
[----:B------:R-:W-:Y:S01]  /*a870*/  MUFU.EX2 R48, R48 ;  /* 0x0000003000307308 */ /* 0x000fe20000000800 */
[----:B------:R-:W-:Y:S01]  /*a880*/  HMMA.16816.F32 R24, R40, R50, R24 ;  /* 0x000000322818723c */ /* 0x000fe20000001818 */
[-C--:B------:R-:W-:Y:S01]  /*a890*/  FFMA.FTZ R51, R197, R61.reuse, -R60 ;  /* 0x0000003dc5337223 */ /* 0x080fe2000001083c */
[----:B------:R-:W-:-:S05]  /*a8a0*/  FFMA.FTZ R50, R199, R61, -R64 ;  /* 0x0000003dc7327223 */ /* 0x000fca0000010840 */
[----:B------:R-:W1:Y:S01]  /*a8b0*/  MUFU.EX2 R51, R51 ;  /* 0x0000003300337308 */ /* 0x000e620000000800 */
[----:B--2---:R-:W-:Y:S01]  /*a8c0*/  HMMA.16816.F32 R12, R40, R52, R12 ;  /* 0x00000034280c723c */ /* 0x004fe2000000180c */
[-CC-:B------:R-:W-:Y:S01]  /*a8d0*/  FFMA.FTZ R53, R201, R61.reuse, -R64.reuse ;  /* 0x0000003dc9357223 */ /* 0x180fe20000010840 */
[----:B------:R-:W-:-:S05]  /*a8e0*/  FFMA.FTZ R52, R187, R61, -R64 ;  /* 0x0000003dbb347223 */ /* 0x000fca0000010840 */
[----:B------:R-:W-:Y:S01]  /*a8f0*/  MUFU.EX2 R49, R49 ;  /* 0x0000003100317308 */ /* 0x000fe20000000800 */
[----:B------:R-:W-:Y:S01]  /*a900*/  HMMA.16816.F32 R16, R40, R54, R16 ;  /* 0x000000362810723c */ /* 0x000fe20000001810 */
[-C--:B------:R-:W-:Y:S01]  /*a910*/  FFMA.FTZ R55, R189, R61.reuse, -R64 ;  /* 0x0000003dbd377223 */ /* 0x080fe20000010840 */
[----:B------:R-:W-:-:S05]  /*a920*/  FFMA.FTZ R54, R185, R61, -R60 ;  /* 0x0000003db9367223 */ /* 0x000fca000001083c */
[----:B------:R-:W-:Y:S01]  /*a930*/  MUFU.EX2 R53, R53 ;  /* 0x0000003500357308 */ /* 0x000fe20000000800 */
[----:B-1----:R-:W-:Y:S01]  /*a940*/  F2FP.F16.F32.PACK_AB R69, R48, R51 ;  /* 0x000000333045723e */ /* 0x002fe200000000ff */
[----:B---3--:R-:W-:Y:S01]  /*a950*/  HMMA.16816.F32 R28, R40, R44, R28 ;  /* 0x0000002c281c723c */ /* 0x008fe2000000181c */
[----:B------:R-:W-:-:S04]  /*a960*/  FADD.FTZ R51, R51, R122 ;  /* 0x0000007a33337221 */ /* 0x000fc80000010000 */
[----:B------:R-:W-:Y:S01]  /*a970*/  FADD.FTZ R48, R48, R51 ;  /* 0x0000003330307221 */ /* 0x000fe20000010000 */
[----:B------:R-:W1:Y:S02]  /*a980*/  MUFU.EX2 R50, R50 ;  /* 0x0000003200327308 */ /* 0x000e640000000800 */
[----:B------:R-:W-:Y:S01]  /*a990*/  HMMA.16816.F32 R32, R40, R46, R32 ;  /* 0x0000002e2820723c */ /* 0x000fe20000001820 */
[----:B------:R-:W2:Y:S04]  /*a9a0*/  LDSM.16.MT88.4 R44, [R144+0x8000] ;  /* 0x00800000902c783b */ /* 0x000ea80000004200 */
[----:B------:R-:W3:Y:S01]  /*a9b0*/  LDSM.16.MT88.4 R40, [R140+0x8000] ;  /* 0x008000008c28783b */ /* 0x000ee20000004200 */
[----:B------:R-:W-:Y:S08]  /*a9c0*/  MUFU.EX2 R55, R55 ;  /* 0x0000003700377308 */ /* 0x000ff00000000800 */
[----:B------:R-:W4:Y:S01]  /*a9d0*/  MUFU.EX2 R52, R52 ;  /* 0x0000003400347308 */ /* 0x000f220000000800 */
[----:B-1----:R-:W-:Y:S01]  /*a9e0*/  F2FP.F16.F32.PACK_AB R68, R50, R53 ;  /* 0x000000353244723e */ /* 0x002fe200000000ff */
[----:B------:R-:W-:-:S04]  /*a9f0*/  FADD.FTZ R53, R53, R124 ;  /* 0x0000007c35357221 */ /* 0x000fc80000010000 */
[----:B------:R-:W-:Y:S02]  /*aa00*/  FADD.FTZ R50, R50, R53 ;  /* 0x0000003532327221 */ /* 0x000fe40000010000 */
[----:B------:R-:W1:Y:S01]  /*aa10*/  MUFU.EX2 R54, R54 ;  /* 0x0000003600367308 */ /* 0x000e620000000800 */
[----:B----4-:R-:W-:Y:S01]  /*aa20*/  F2FP.F16.F32.PACK_AB R70, R52, R55 ;  /* 0x000000373446723e */ /* 0x010fe200000000ff */
[----:B------:R-:W-:-:S04]  /*aa30*/  FADD.FTZ R55, R55, R50 ;  /* 0x0000003237377221 */ /* 0x000fc80000010000 */
[----:B------:R-:W-:Y:S01]  /*aa40*/  FADD.FTZ R52, R52, R55 ;  /* 0x0000003734347221 */ /* 0x000fe20000010000 */
[----:B-1----:R-:W-:Y:S01]  /*aa50*/  F2FP.F16.F32.PACK_AB R71, R54, R49 ;  /* 0x000000313647723e */ /* 0x002fe200000000ff */
[----:B------:R-:W-:-:S04]  /*aa60*/  FADD.FTZ R49, R49, R48 ;  /* 0x0000003031317221 */ /* 0x000fc80000010000 */
[----:B------:R-:W-:Y:S02]  /*aa70*/  FADD.FTZ R54, R54, R49 ;  /* 0x0000003136367221 */ /* 0x000fe40000010000 */
[----:B--2---:R-:W-:Y:S01]  /*aa80*/  HMMA.16816.F32 R96, R68, R44, R4 ;  /* 0x0000002c4460723c */ /* 0x004fe20000001804 */
[----:B------:R-:W1:Y:S01]  /*aa90*/  LDSM.16.MT88.4 R4, [R102+0x8000] ;  /* 0x008000006604783b */ /* 0x000e620000004200 */
[-CC-:B------:R-:W-:Y:S01]  /*aaa0*/  FFMA.FTZ R45, R175, R61.reuse, -R64.reuse ;  /* 0x0000003daf2d7223 */ /* 0x180fe20000010840 */
[----:B------:R-:W-:-:S05]  /*aab0*/  FFMA.FTZ R44, R133, R61, -R64 ;  /* 0x0000003d852c7223 */ /* 0x000fca0000010840 */
[C---:B------:R-:W-:Y:S01]  /*aac0*/  HMMA.16816.F32 R20, R68.reuse, R76, R20 ;  /* 0x0000004c4414723c */ /* 0x040fe20000001814 */
[----:B------:R-:W-:Y:S07]  /*aad0*/  MUFU.EX2 R45, R45 ;  /* 0x0000002d002d7308 */ /* 0x000fee0000000800 */
[----:B------:R-:W-:Y:S01]  /*aae0*/  HMMA.16816.F32 R8, R68, R46, R8 ;  /* 0x0000002e4408723c */ /* 0x000fe20000001808 */
[-C--:B------:R-:W-:Y:S01]  /*aaf0*/  FFMA.FTZ R47, R135, R61.reuse, -R64 ;  /* 0x0000003d872f7223 */ /* 0x080fe20000010840 */
[----:B------:R-:W-:Y:S01]  /*ab00*/  MUFU.EX2 R44, R44 ;  /* 0x0000002c002c7308 */ /* 0x000fe20000000800 */
[----:B------:R-:W-:-:S05]  /*ab10*/  FFMA.FTZ R46, R125, R61, -R60 ;  /* 0x0000003d7d2e7223 */ /* 0x000fca000001083c */
[C---:B---3--:R-:W-:Y:S01]  /*ab20*/  HMMA.16816.F32 R12, R68.reuse, R40, R12 ;  /* 0x00000028440c723c */ /* 0x048fe2000000180c */
[-CC-:B------:R-:W-:Y:S01]  /*ab30*/  FFMA.FTZ R40, R139, R61.reuse, -R60.reuse ;  /* 0x0000003d8b287223 */ /* 0x180fe2000001083c */
[-CC-:B------:R-:W-:Y:S01]  /*ab40*/  FFMA.FTZ R41, R177, R61.reuse, -R60.reuse ;  /* 0x0000003db1297223 */ /* 0x180fe2000001083c */
[----:B------:R-:W2:Y:S05]  /*ab50*/  MUFU.EX2 R47, R47 ;  /* 0x0000002f002f7308 */ /* 0x000eaa0000000800 */
[C---:B------:R-:W-:Y:S01]  /*ab60*/  HMMA.16816.F32 R16, R68.reuse, R42, R16 ;  /* 0x0000002a4410723c */ /* 0x040fe20000001810 */
[-C--:B------:R-:W-:Y:S01]  /*ab70*/  FFMA.FTZ R43, R171, R61.reuse, -R60 ;  /* 0x0000003dab2b7223 */ /* 0x080fe2000001083c */
[-C--:B------:R-:W-:Y:S01]  /*ab80*/  FFMA.FTZ R42, R137, R61.reuse, -R64 ;  /* 0x0000003d892a7223 */ /* 0x080fe20000010840 */
[----:B------:R-:W-:Y:S05]  /*ab90*/  MUFU.EX2 R40, R40 ;  /* 0x0000002800287308 */ /* 0x000fea0000000800 */
[C---:B------:R-:W-:Y:S01]  /*aba0*/  HMMA.16816.F32 R76, R68.reuse, R78, R24 ;  /* 0x0000004e444c723c */ /* 0x040fe20000001818 */
[----:B------:R-:W-:Y:S02]  /*abb0*/  LDSM.16.MT88.4 R24, [R102+0x8800] ;  /* 0x008800006618783b */ /* 0x000fe40000004200 */
[----:B------:R-:W3:Y:S05]  /*abc0*/  MUFU.EX2 R43, R43 ;  /* 0x0000002b002b7308 */ /* 0x000eea0000000800 */
[C---:B-1----:R-:W-:Y:S01]  /*abd0*/  HMMA.16816.F32 R72, R68.reuse, R4, R28 ;  /* 0x000000044448723c */ /* 0x042fe2000000181c */
[----:B------:R-:W1:Y:S02]  /*abe0*/  LDSM.16.MT88.4 R28, [R103+0x8800] ;  /* 0x00880000671c783b */ /* 0x000e640000004200 */
[----:B------:R-:W-:Y:S05]  /*abf0*/  MUFU.EX2 R41, R41 ;  /* 0x0000002900297308 */ /* 0x000fea0000000800 */
[----:B------:R-:W-:Y:S01]  /*ac00*/  HMMA.16816.F32 R68, R68, R6, R32 ;  /* 0x000000064444723c */ /* 0x000fe20000001820 */
[--C-:B------:R-:W-:Y:S01]  /*ac10*/  FFMA.FTZ R32, R131, R61, -R60.reuse ;  /* 0x0000003d83207223 */ /* 0x100fe2000001083c */
[----:B--2---:R-:W-:Y:S01]  /*ac20*/  F2FP.F16.F32.PACK_AB R6, R44, R47 ;  /* 0x0000002f2c06723e */ /* 0x004fe200000000ff */
[----:B------:R-:W2:Y:S01]  /*ac30*/  MUFU.EX2 R42, R42 ;  /* 0x0000002a002a7308 */ /* 0x000ea20000000800 */
[----:B---3--:R-:W-:Y:S01]  /*ac40*/  F2FP.F16.F32.PACK_AB R5, R40, R43 ;  /* 0x0000002b2805723e */ /* 0x008fe200000000ff */
[-CC-:B------:R-:W-:Y:S01]  /*ac50*/  FFMA.FTZ R33, R119, R61.reuse, -R60.reuse ;  /* 0x0000003d77217223 */ /* 0x180fe2000001083c */
[-C--:B------:R-:W-:Y:S01]  /*ac60*/  FFMA.FTZ R34, R127, R61.reuse, -R60 ;  /* 0x0000003d7f227223 */ /* 0x080fe2000001083c */
[----:B------:R-:W-:Y:S01]  /*ac70*/  FFMA.FTZ R35, R117, R61, -R64 ;  /* 0x0000003d75237223 */ /* 0x000fe20000010840 */
[----:B------:R-:W-:-:S03]  /*ac80*/  FADD.FTZ R43, R43, R54 ;  /* 0x000000362b2b7221 */ /* 0x000fc60000010000 */
[----:B------:R-:W3:Y:S01]  /*ac90*/  MUFU.EX2 R32, R32 ;  /* 0x0000002000207308 */ /* 0x000ee20000000800 */
[----:B------:R-:W-:-:S07]  /*aca0*/  FADD.FTZ R40, R40, R43 ;  /* 0x0000002b28287221 */ /* 0x000fce0000010000 */
[----:B------:R-:W-:Y:S01]  /*acb0*/  MUFU.EX2 R46, R46 ;  /* 0x0000002e002e7308 */ /* 0x000fe20000000800 */
[----:B--2---:R-:W-:Y:S01]  /*acc0*/  F2FP.F16.F32.PACK_AB R4, R42, R45 ;  /* 0x0000002d2a04723e */ /* 0x004fe200000000ff */
[----:B------:R-:W-:-:S04]  /*acd0*/  FADD.FTZ R45, R45, R52 ;  /* 0x000000342d2d7221 */ /* 0x000fc80000010000 */
[----:B------:R-:W-:Y:S02]  /*ace0*/  FADD.FTZ R42, R42, R45 ;  /* 0x0000002d2a2a7221 */ /* 0x000fe40000010000 */
[----:B------:R-:W-:Y:S01]  /*acf0*/  MUFU.EX2 R33, R33 ;  /* 0x0000002100217308 */ /* 0x000fe20000000800 */
[----:B---3--:R-:W-:Y:S01]  /*ad00*/  F2FP.F16.F32.PACK_AB R7, R32, R41 ;  /* 0x000000292007723e */ /* 0x008fe200000000ff */
[----:B------:R-:W-:Y:S01]  /*ad10*/  FADD.FTZ R41, R41, R40 ;  /* 0x0000002829297221 */ /* 0x000fe20000010000 */
[----:B------:R-:W-:-:S03]  /*ad20*/  FADD.FTZ R47, R47, R42 ;  /* 0x0000002a2f2f7221 */ /* 0x000fc60000010000 */
[----:B------:R-:W-:Y:S01]  /*ad30*/  FADD.FTZ R41, R32, R41 ;  /* 0x0000002920297221 */ /* 0x000fe20000010000 */
[----:B------:R-:W-:Y:S01]  /*ad40*/  FADD.FTZ R44, R44, R47 ;  /* 0x0000002f2c2c7221 */ /* 0x000fe20000010000 */
[C---:B------:R-:W-:Y:S01]  /*ad50*/  HMMA.16816.F32 R88, R4.reuse, R84, R12 ;  /* 0x000000540458723c */ /* 0x040fe2000000180c */
[----:B------:R-:W2:Y:S01]  /*ad60*/  LDSM.16.MT88.4 R12, [R144+0x9000] ;  /* 0x00900000900c783b */ /* 0x000ea20000004200 */
[----:B------:R-:W-:Y:S06]  /*ad70*/  MUFU.EX2 R34, R34 ;  /* 0x0000002200227308 */ /* 0x000fec0000000800 */
[C---:B------:R-:W-:Y:S02]  /*ad80*/  HMMA.16816.F32 R96, R4.reuse, R92, R96 ;  /* 0x0000005c0460723c */ /* 0x040fe40000001860 */
[----:B------:R-:W-:Y:S06]  /*ad90*/  MUFU.EX2 R35, R35 ;  /* 0x0000002300237308 */ /* 0x000fec0000000800 */
[C---:B------:R-:W-:Y:S01]  /*ada0*/  HMMA.16816.F32 R92, R4.reuse, R94, R8 ;  /* 0x0000005e045c723c */ /* 0x040fe20000001808 */
[----:B------:R-:W3:Y:S07]  /*adb0*/  LDSM.16.MT88.4 R8, [R140+0x9000] ;  /* 0x009000008c08783b */ /* 0x000eee0000004200 */
[----:B-1----:R-:W-:Y:S01]  /*adc0*/  HMMA.16816.F32 R80, R4, R28, R20 ;  /* 0x0000001c0450723c */ /* 0x002fe20000001814 */
[-CC-:B------:R-:W-:Y:S01]  /*add0*/  FFMA.FTZ R22, R113, R61.reuse, -R64.reuse ;  /* 0x0000003d71167223 */ /* 0x180fe20000010840 */
[-C--:B------:R-:W-:Y:S01]  /*ade0*/  FFMA.FTZ R21, R109, R61.reuse, -R64 ;  /* 0x0000003d6d157223 */ /* 0x080fe20000010840 */
[-C--:B------:R-:W-:Y:S01]  /*adf0*/  FFMA.FTZ R23, R111, R61.reuse, -R60 ;  /* 0x0000003d6f177223 */ /* 0x080fe2000001083c */
[----:B------:R-:W1:Y:S01]  /*ae00*/  MUFU.EX2 R20, R115 ;  /* 0x0000007300147308 */ /* 0x000e620000000800 */
[-CC-:B------:R-:W-:Y:S01]  /*ae10*/  FFMA.FTZ R28, R63, R61.reuse, -R64.reuse ;  /* 0x0000003d3f1c7223 */ /* 0x180fe20000010840 */
[----:B------:R-:W-:-:S02]  /*ae20*/  FFMA.FTZ R29, R65, R61, -R64 ;  /* 0x0000003d411d7223 */ /* 0x000fc40000010840 */
[C---:B------:R-:W-:Y:S01]  /*ae30*/  HMMA.16816.F32 R84, R4.reuse, R86, R16 ;  /* 0x000000560454723c */ /* 0x040fe20000001810 */
[----:B------:R-:W4:Y:S03]  /*ae40*/  LDSM.16.MT88.4 R16, [R103+0x9000] ;  /* 0x009000006710783b */ /* 0x000f260000004200 */
[----:B------:R-:W-:Y:S04]  /*ae50*/  MUFU.EX2 R22, R22 ;  /* 0x0000001600167308 */ /* 0x000fe80000000800 */
[C---:B------:R-:W-:Y:S04]  /*ae60*/  HMMA.16816.F32 R76, R4.reuse, R30, R76 ;  /* 0x0000001e044c723c */ /* 0x040fe8000000184c */
[----:B------:R-:W5:Y:S04]  /*ae70*/  MUFU.EX2 R21, R21 ;  /* 0x0000001500157308 */ /* 0x000f680000000800 */
[----:B------:R-:W-:Y:S01]  /*ae80*/  HMMA.16816.F32 R72, R4, R24, R72 ;  /* 0x000000180448723c */ /* 0x000fe20000001848 */
[-CC-:B------:R-:W-:Y:S01]  /*ae90*/  FFMA.FTZ R24, R107, R61.reuse, -R60.reuse ;  /* 0x0000003d6b187223 */ /* 0x180fe2000001083c */
[----:B------:R-:W-:-:S02]  /*aea0*/  FFMA.FTZ R25, R105, R61, -R60 ;  /* 0x0000003d69197223 */ /* 0x000fc4000001083c */
[----:B------:R-:W2:Y:S04]  /*aeb0*/  MUFU.EX2 R23, R23 ;  /* 0x0000001700177308 */ /* 0x000ea80000000800 */
[----:B------:R-:W-:Y:S01]  /*aec0*/  HMMA.16816.F32 R68, R4, R26, R68 ;  /* 0x0000001a0444723c */ /* 0x000fe20000001844 */
[----:B-1----:R-:W-:Y:S01]  /*aed0*/  F2FP.F16.F32.PACK_AB R4, R20, R35 ;  /* 0x000000231404723e */ /* 0x002fe200000000ff */
[-C--:B------:R-:W-:Y:S01]  /*aee0*/  FFMA.FTZ R26, R101, R61.reuse, -R60 ;  /* 0x0000003d651a7223 */ /* 0x080fe2000001083c */
[----:B------:R-:W-:Y:S01]  /*aef0*/  F2FP.F16.F32.PACK_AB R5, R33, R46 ;  /* 0x0000002e2105723e */ /* 0x000fe200000000ff */
[----:B------:R-:W-:Y:S01]  /*af00*/  FFMA.FTZ R27, R67, R61, -R64 ;  /* 0x0000003d431b7223 */ /* 0x000fe20000010840 */
[----:B-----5:R-:W-:Y:S01]  /*af10*/  F2FP.F16.F32.PACK_AB R6, R21, R22 ;  /* 0x000000161506723e */ /* 0x020fe200000000ff */
[----:B------:R-:W-:Y:S01]  /*af20*/  MUFU.EX2 R24, R24 ;  /* 0x0000001800187308 */ /* 0x000fe20000000800 */
[----:B------:R-:W-:Y:S01]  /*af30*/  FADD.FTZ R46, R46, R41 ;  /* 0x000000292e2e7221 */ /* 0x000fe20000010000 */
[----:B------:R-:W-:-:S03]  /*af40*/  FADD.FTZ R35, R35, R44 ;  /* 0x0000002c23237221 */ /* 0x000fc60000010000 */
[----:B------:R-:W-:Y:S01]  /*af50*/  FADD.FTZ R33, R33, R46 ;  /* 0x0000002e21217221 */ /* 0x000fe20000010000 */
[----:B------:R-:W-:Y:S01]  /*af60*/  FADD.FTZ R35, R20, R35 ;  /* 0x0000002314237221 */ /* 0x000fe20000010000 */
[----:B--2---:R-:W-:Y:S01]  /*af70*/  F2FP.F16.F32.PACK_AB R7, R23, R34 ;  /* 0x000000221707723e */ /* 0x004fe200000000ff */
[----:B------:R-:W-:Y:S01]  /*af80*/  MUFU.EX2 R25, R25 ;  /* 0x0000001900197308 */ /* 0x000fe20000000800 */
[----:B------:R-:W-:Y:S01]  /*af90*/  FADD.FTZ R34, R34, R33 ;  /* 0x0000002122227221 */ /* 0x000fe20000010000 */
[----:B------:R-:W-:-:S03]  /*afa0*/  FADD.FTZ R22, R22, R35 ;  /* 0x0000002316167221 */ /* 0x000fc60000010000 */
[----:B------:R-:W-:Y:S01]  /*afb0*/  FADD.FTZ R23, R23, R34 ;  /* 0x0000002217177221 */ /* 0x000fe20000010000 */
[C---:B------:R-:W-:Y:S01]  /*afc0*/  HMMA.16816.F32 R96, R4.reuse, R12, R96 ;  /* 0x0000000c0460723c */ /* 0x040fe20000001860 */
[----:B------:R-:W-:Y:S01]  /*afd0*/  FADD.FTZ R22, R21, R22 ;  /* 0x0000001615167221 */ /* 0x000fe20000010000 */
[----:B------:R-:W-:Y:S06]  /*afe0*/  MUFU.EX2 R26, R26 ;  /* 0x0000001a001a7308 */ /* 0x000fec0000000800 */
[C---:B------:R-:W-:Y:S01]  /*aff0*/  HMMA.16816.F32 R92, R4.reuse, R14, R92 ;  /* 0x0000000e045c723c */ /* 0x040fe2000000185c */
[----:B------:R-:W1:Y:S01]  /*b000*/  LDSM.16.MT88.4 R12, [R102+0x9000] ;  /* 0x00900000660c783b */ /* 0x000e620000004200 */
[----:B------:R-:W-:Y:S06]  /*b010*/  MUFU.EX2 R27, R27 ;  /* 0x0000001b001b7308 */ /* 0x000fec0000000800 */
[C---:B---3--:R-:W-:Y:S02]  /*b020*/  HMMA.16816.F32 R88, R4.reuse, R8, R88 ;  /* 0x000000080458723c */ /* 0x048fe40000001858 */
[----:B------:R-:W2:Y:S06]  /*b030*/  MUFU.EX2 R28, R28 ;  /* 0x0000001c001c7308 */ /* 0x000eac0000000800 */
[C---:B------:R-:W-:Y:S01]  /*b040*/  HMMA.16816.F32 R84, R4.reuse, R10, R84 ;  /* 0x0000000a0454723c */ /* 0x040fe20000001854 */
[----:B------:R-:W3:Y:S01]  /*b050*/  LDSM.16.MT88.4 R8, [R144+0x9800] ;  /* 0x009800009008783b */ /* 0x000ee20000004200 */
[----:B------:R-:W5:Y:S06]  /*b060*/  MUFU.EX2 R29, R29 ;  /* 0x0000001d001d7308 */ /* 0x000f6c0000000800 */
[C---:B----4-:R-:W-:Y:S08]  /*b070*/  HMMA.16816.F32 R80, R4.reuse, R16, R80 ;  /* 0x000000100450723c */ /* 0x050ff00000001850 */
[C---:B------:R-:W-:Y:S01]  /*b080*/  HMMA.16816.F32 R76, R4.reuse, R18, R76 ;  /* 0x00000012044c723c */ /* 0x040fe2000000184c */
[----:B------:R-:W4:Y:S07]  /*b090*/  LDSM.16.MT88.4 R16, [R140+0x9800] ;  /* 0x009800008c10783b */ /* 0x000f2e0000004200 */
[C---:B-1----:R-:W-:Y:S08]  /*b0a0*/  HMMA.16816.F32 R72, R4.reuse, R12, R72 ;  /* 0x0000000c0448723c */ /* 0x042ff00000001848 */
[----:B------:R-:W-:Y:S01]  /*b0b0*/  HMMA.16816.F32 R68, R4, R14, R68 ;  /* 0x0000000e0444723c */ /* 0x000fe20000001844 */
[----:B--2---:R-:W-:Y:S01]  /*b0c0*/  F2FP.F16.F32.PACK_AB R4, R28, R27 ;  /* 0x0000001b1c04723e */ /* 0x004fe200000000ff */
[----:B------:R-:W1:Y:S01]  /*b0d0*/  LDSM.16.MT88.4 R12, [R103+0x9800] ;  /* 0x00980000670c783b */ /* 0x000e620000004200 */
[----:B------:R-:W-:Y:S01]  /*b0e0*/  F2FP.F16.F32.PACK_AB R5, R25, R24 ;  /* 0x000000181905723e */ /* 0x000fe200000000ff */
[----:B------:R-:W-:Y:S01]  /*b0f0*/  FADD.FTZ R24, R24, R23 ;  /* 0x0000001718187221 */ /* 0x000fe20000010000 */
[----:B-----5:R-:W-:Y:S01]  /*b100*/  F2FP.F16.F32.PACK_AB R6, R178, R29 ;  /* 0x0000001db206723e */ /* 0x020fe200000000ff */
[----:B------:R-:W-:Y:S01]  /*b110*/  FADD.FTZ R27, R27, R22 ;  /* 0x000000161b1b7221 */ /* 0x000fe20000010000 */
[----:B------:R-:W-:Y:S01]  /*b120*/  F2FP.F16.F32.PACK_AB R7, R179, R26 ;  /* 0x0000001ab307723e */ /* 0x000fe200000000ff */
[----:B------:R-:W-:-:S02]  /*b130*/  FADD.FTZ R25, R25, R24 ;  /* 0x0000001819197221 */ /* 0x000fc40000010000 */
[----:B------:R-:W-:Y:S02]  /*b140*/  FADD.FTZ R28, R28, R27 ;  /* 0x0000001b1c1c7221 */ /* 0x000fe40000010000 */
[----:B------:R-:W-:Y:S02]  /*b150*/  FADD.FTZ R26, R26, R25 ;  /* 0x000000191a1a7221 */ /* 0x000fe40000010000 */
[----:B---3--:R-:W-:Y:S01]  /*b160*/  HMMA.16816.F32 R96, R4, R8, R96 ;  /* 0x000000080460723c */ /* 0x008fe20000001860 */
[----:B------:R-:W-:Y:S01]  /*b170*/  FADD.FTZ R29, R29, R28 ;  /* 0x0000001c1d1d7221 */ /* 0x000fe20000010000 */
[----:B------:R-:W-:-:S03]  /*b180*/  FADD.FTZ R179, R179, R26 ;  /* 0x0000001ab3b37221 */ /* 0x000fc60000010000 */
[----:B------:R-:W-:-:S03]  /*b190*/  FADD.FTZ R178, R178, R29 ;  /* 0x0000001db2b27221 */ /* 0x000fc60000010000 */
[C---:B------:R-:W-:Y:S01]  /*b1a0*/  HMMA.16816.F32 R92, R4.reuse, R10, R92 ;  /* 0x0000000a045c723c */ /* 0x040fe2000000185c */
[----:B------:R-:W2:Y:S07]  /*b1b0*/  LDSM.16.MT88.4 R8, [R102+0x9800] ;  /* 0x009800006608783b */ /* 0x000eae0000004200 */
[C---:B----4-:R-:W-:Y:S08]  /*b1c0*/  HMMA.16816.F32 R88, R4.reuse, R16, R88 ;  /* 0x000000100458723c */ /* 0x050ff00000001858 */
[C---:B------:R-:W-:Y:S08]  /*b1d0*/  HMMA.16816.F32 R84, R4.reuse, R18, R84 ;  /* 0x000000120454723c */ /* 0x040ff00000001854 */
[C---:B-1----:R-:W-:Y:S08]  /*b1e0*/  HMMA.16816.F32 R80, R4.reuse, R12, R80 ;  /* 0x0000000c0450723c */ /* 0x042ff00000001850 */
[C---:B------:R-:W-:Y:S08]  /*b1f0*/  HMMA.16816.F32 R76, R4.reuse, R14, R76 ;  /* 0x0000000e044c723c */ /* 0x040ff0000000184c */
[----:B--2---:R-:W-:Y:S01]  /*b200*/  HMMA.16816.F32 R72, R4, R8, R72 ;  /* 0x000000080448723c */ /* 0x004fe20000001848 */
[----:B------:R-:W-:-:S07]  /*b210*/  MOV R8, R56 ;  /* 0x0000003800087202 */ /* 0x000fce0000000f00 */
[----:B------:R-:W-:Y:S01]  /*b220*/  HMMA.16816.F32 R68, R4, R10, R68 ;  /* 0x0000000a0444723c */ /* 0x000fe20000001844 */
[----:B------:R-:W-:-:S04]  /*b230*/  NOP ;  /* 0x0000000000007918 */ /* 0x000fc80000000000 */
[----:B------:R-:W-:-:S15]  /*b240*/  @P0 BRA `(.L_x_10175) ;  /* 0x0000000000040947 */ /* 0x000fde0003800000 */
.L_x_10164:
[----:B------:R-:W-:-:S07]  /*b250*/  IADD3 R38, PT, PT, R8, -0x1, RZ ;  /* 0xffffffff08267810 */ /* 0x000fce0007ffe0ff */
.L_x_10175:
[----:B------:R-:W-:Y:S05]  /*b260*/  BSYNC B2 ;  /* 0x0000000000027941 */ /* 0x000fea0003800000 */
.L_x_10163:
[----:B------:R-:W-:-:S13]  /*b270*/  ISETP.GE.AND P0, PT, R38, R155, PT ;  /* 0x0000009b2600720c */ /* 0x000fda0003f06270 */
[----:B------:R-:W-:Y:S05]  /*b280*/  @!P0 BRA `(.L_x_10176) ;  /* 0x00000048000c8947 */ /* 0x000fea0003800000 */
[----:B------:R-:W-:Y:S01]  /*b290*/  IMAD.MOV.U32 R101, RZ, RZ, R0 ;  /* 0x000000ffff657224 */ /* 0x000fe200078e0000 */
[----:B------:R-:W-:Y:S01]  /*b2a0*/  ISETP.NE.U32.AND P2, PT, R128, RZ, PT ;  /* 0x000000ff8000720c */ /* 0x000fe20003f45070 */
[C---:B------:R-:W-:Y:S01]  /*b2b0*/  IMAD.SHL.U32 R0, R38.reuse, 0x80, RZ ;  /* 0x0000008026007824 */ /* 0x040fe200078e00ff */
[----:B------:R-:W-:Y:S01]  /*b2c0*/  VIMNMX R174, PT, PT, RZ, R39, !PT ;  /* 0x00000027ffae7248 */ /* 0x000fe20007fe0100 */
[----:B------:R-:W-:Y:S01]  /*b2d0*/  IMAD.MOV.U32 R100, RZ, RZ, R36 ;  /* 0x000000ffff647224 */ /* 0x000fe200078e0024 */
[----:B------:R-:W-:Y:S01]  /*b2e0*/  ISETP.NE.AND.EX P2, PT, R129, RZ, PT, P2 ;  /* 0x000000ff8100720c */ /* 0x000fe20003f45320 */
[----:B------:R-:W-:Y:S01]  /*b2f0*/  VIADD R176, R38, 0x1 ;  /* 0x0000000126b07836 */ /* 0x000fe20000000000 */
[----:B------:R-:W-:Y:S01]  /*b300*/  VIADDMNMX R171, R39, 0x8, RZ, !PT ;  /* 0x0000000827ab7846 */ /* 0x000fe200078001ff */
[C---:B------:R-:W-:Y:S01]  /*b310*/  VIADD R175, R0.reuse, 0x80 ;  /* 0x0000008000af7836 */ /* 0x040fe20000000000 */
[----:B------:R-:W-:-:S09]  /*b320*/  LOP3.LUT R177, R0, 0x40, R37, 0xfe, !PT ;  /* 0x0000004000b17812 */ /* 0x000fd200078efe25 */
.L_x_10183:
        /* <DEDUP_REMOVED lines=80> */
.L_x_10178:
[----:B------:R-:W-:Y:S05]  /*b830*/  BSYNC.RECONVERGENT B0 ;  /* 0x0000000000007941 */ /* 0x000fea0003800200 */
.L_x_10177:
        /* <DEDUP_REMOVED lines=74> */
[----:B------:R-:W1:Y:S01]  /*bce0*/  LDSM.16.M88.4 R136, [R148+0x5800] ;  /* 0x005800009488783b */ /* 0x000e620000000200 */
        /* <DEDUP_REMOVED lines=9> */
[C---:B-----5:R-:W-:Y:S08]  /*bd80*/  HMMA.16816.F32 R28, R104.reuse, R120, RZ ;  /* 0x00000078681c723c */ /* 0x060ff000000018ff */
[C---:B------:R-:W-:Y:S01]  /*bd90*/  HMMA.16816.F32 R32, R104.reuse, R122, RZ ;  /* 0x0000007a6820723c */ /* 0x040fe200000018ff */
[----:B------:R-:W4:Y:S07]  /*bda0*/  LDSM.16.M88.4 R120, [R143+0x3000] ;  /* 0x003000008f78783b */ /* 0x000f2e0000000200 */
[C---:B-1----:R-:W-:Y:S08]  /*bdb0*/  HMMA.16816.F32 R36, R104.reuse, R124, RZ ;  /* 0x0000007c6824723c */ /* 0x042ff000000018ff */
        /* <DEDUP_REMOVED lines=30> */
[----:B------:R-:W-:Y:S01]  /*bfa0*/  HMMA.16816.F32 R64, R108, R106, R64 ;  /* 0x0000006a6c40723c */ /* 0x000fe20000001840 */
[----:B------:R-:W1:Y:S04]  /*bfb0*/  LDSM.16.M88.4 R104, [R142+0x3000] ;  /* 0x003000008e68783b */ /* 0x000e680000000200 */
[----:B------:R-:W4:Y:S03]  /*bfc0*/  LDSM.16.M88.4 R108, [R142+0x3800] ;  /* 0x003800008e6c783b */ /* 0x000f260000000200 */
[C---:B--2---:R-:W-:Y:S08]  /*bfd0*/  HMMA.16816.F32 R4, R112.reuse, R116, R4 ;  /* 0x000000747004723c */ /* 0x044ff00000001804 */
[C---:B------:R-:W-:Y:S01]  /*bfe0*/  HMMA.16816.F32 R8, R112.reuse, R118, R8 ;  /* 0x000000767008723c */ /* 0x040fe20000001808 */
[----:B------:R-:W-:Y:S07]  /*bff0*/  LDSM.16.M88.4 R116, [R142+0x4800] ;  /* 0x004800008e74783b */ /* 0x000fee0000000200 */
[C---:B---3--:R-:W-:Y:S08]  /*c000*/  HMMA.16816.F32 R12, R112.reuse, R120, R12 ;  /* 0x00000078700c723c */ /* 0x048ff0000000180c */
[C---:B------:R-:W-:Y:S01]  /*c010*/  HMMA.16816.F32 R16, R112.reuse, R122, R16 ;  /* 0x0000007a7010723c */ /* 0x040fe20000001810 */
[----:B------:R-:W-:Y:S07]  /*c020*/  LDSM.16.M88.4 R120, [R142+0x5000] ;  /* 0x005000008e78783b */ /* 0x000fee0000000200 */
[C---:B-1----:R-:W-:Y:S08]  /*c030*/  HMMA.16816.F32 R20, R112.reuse, R104, R20 ;  /* 0x000000687014723c */ /* 0x042ff00000001814 */
[C---:B------:R-:W-:Y:S01]  /*c040*/  HMMA.16816.F32 R24, R112.reuse, R106, R24 ;  /* 0x0000006a7018723c */ /* 0x040fe20000001818 */
[----:B------:R-:W1:Y:S07]  /*c050*/  LDSM.16.M88.4 R104, [R142+0x4000] ;  /* 0x004000008e68783b */ /* 0x000e6e0000000200 */
[C---:B----4-:R-:W-:Y:S08]  /*c060*/  HMMA.16816.F32 R28, R112.reuse, R108, R28 ;  /* 0x0000006c701c723c */ /* 0x050ff0000000181c */
[C---:B------:R-:W-:Y:S01]  /*c070*/  HMMA.16816.F32 R32, R112.reuse, R110, R32 ;  /* 0x0000006e7020723c */ /* 0x040fe20000001820 */
[----:B------:R-:W2:Y:S07]  /*c080*/  LDSM.16.M88.4 R108, [R142+0x5800] ;  /* 0x005800008e6c783b */ /* 0x000eae0000000200 */
        /* <DEDUP_REMOVED lines=15> */
[----:B------:R-:W-:Y:S07]  /*c180*/  LDSM.16.M88.4 R116, [R141+0x4800] ;  /* 0x004800008d74783b */ /* 0x000fee0000000200 */
[C---:B---3--:R-:W-:Y:S08]  /*c190*/  HMMA.16816.F32 R12, R104.reuse, R120, R12 ;  /* 0x00000078680c723c */ /* 0x048ff0000000180c */
[C---:B------:R-:W-:Y:S01]  /*c1a0*/  HMMA.16816.F32 R16, R104.reuse, R122, R16 ;  /* 0x0000007a6810723c */ /* 0x040fe20000001810 */
[----:B------:R-:W-:Y:S07]  /*c1b0*/  LDSM.16.M88.4 R120, [R141+0x5000] ;  /* 0x005000008d78783b */ /* 0x000fee0000000200 */
[C---:B--2---:R-:W-:Y:S08]  /*c1c0*/  HMMA.16816.F32 R20, R104.reuse, R108, R20 ;  /* 0x0000006c6814723c */ /* 0x044ff00000001814 */
[C---:B------:R-:W-:Y:S01]  /*c1d0*/  HMMA.16816.F32 R24, R104.reuse, R110, R24 ;  /* 0x0000006e6818723c */ /* 0x040fe20000001818 */
[----:B------:R-:W1:Y:S07]  /*c1e0*/  LDSM.16.M88.4 R108, [R141+0x4000] ;  /* 0x004000008d6c783b */ /* 0x000e6e0000000200 */
[C---:B----4-:R-:W-:Y:S08]  /*c1f0*/  HMMA.16816.F32 R28, R104.reuse, R112, R28 ;  /* 0x00000070681c723c */ /* 0x050ff0000000181c */
[C---:B------:R-:W-:Y:S01]  /*c200*/  HMMA.16816.F32 R32, R104.reuse, R114, R32 ;  /* 0x000000726820723c */ /* 0x040fe20000001820 */
[----:B------:R-:W2:Y:S01]  /*c210*/  LDSM.16.M88.4 R112, [R141+0x5800] ;  /* 0x005800008d70783b */ /* 0x000ea20000000200 */
        /* <DEDUP_REMOVED lines=85> */
.L_x_10182:
[----:B------:R-:W-:Y:S05]  /*c770*/  BSYNC.RECONVERGENT B0 ;  /* 0x0000000000007941 */ /* 0x000fea0003800200 */
.L_x_10181:
        /* <DEDUP_REMOVED lines=64> */
.L_x_10180:
[----:B------:R-:W-:Y:S05]  /*cb80*/  BSYNC.RECONVERGENT B1 ;  /* 0x0000000000017941 */ /* 0x000fea0003800200 */
.L_x_10179:
[----:B------:R-:W-:Y:S01]  /*cb90*/  P2R R0, PR, RZ, 0x4 ;  /* 0x00000004ff007803 */ /* 0x000fe20000000000 */
[C---:B-1----:R-:W-:Y:S02]  /*cba0*/  VIADD R104, R177.reuse, 0xffffffc0 ;  /* 0xffffffc0b1687836 */ /* 0x042fe40000000000 */
[C---:B------:R-:W-:Y:S02]  /*cbb0*/  VIADD R121, R177.reuse, 0xffffffc1 ;  /* 0xffffffc1b1797836 */ /* 0x040fe40000000000 */
[C---:B------:R-:W-:Y:S01]  /*cbc0*/  VIADD R117, R177.reuse, 0xffffffc9 ;  /* 0xffffffc9b1757836 */ /* 0x040fe20000000000 */
[C---:B------:R-:W-:Y:S01]  /*cbd0*/  ISETP.GE.AND P0, PT, R104.reuse, R167, PT ;  /* 0x000000a76800720c */ /* 0x040fe20003f06270 */
[----:B------:R-:W-:Y:S01]  /*cbe0*/  VIADD R119, R177, 0xffffffc8 ;  /* 0xffffffc8b1777836 */ /* 0x000fe20000000000 */
[-C--:B------:R-:W-:Y:S01]  /*cbf0*/  ISETP.GE.AND P3, PT, R121, R174.reuse, PT ;  /* 0x000000ae7900720c */ /* 0x080fe20003f66270 */
[C---:B------:R-:W-:Y:S01]  /*cc00*/  VIADD R120, R177.reuse, 0xffffffd0 ;  /* 0xffffffd0b1787836 */ /* 0x040fe20000000000 */
[----:B------:R-:W-:Y:S01]  /*cc10*/  P2R R113, PR, RZ, 0x1 ;  /* 0x00000001ff717803 */ /* 0x000fe20000000000 */
[----:B------:R-:W-:Y:S01]  /*cc20*/  VIADD R115, R177, 0xffffffd9 ;  /* 0xffffffd9b1737836 */ /* 0x000fe20000000000 */
[-C--:B------:R-:W-:Y:S01]  /*cc30*/  ISETP.GE.AND P0, PT, R121, R171.reuse, PT ;  /* 0x000000ab7900720c */ /* 0x080fe20003f06270 */
[C---:B------:R-:W-:Y:S01]  /*cc40*/  VIADD R105, R177.reuse, 0xfffffff0 ;  /* 0xfffffff0b1697836 */ /* 0x040fe20000000000 */
[C---:B------:R-:W-:Y:S01]  /*cc50*/  ISETP.GE.AND P4, PT, R104.reuse, R174, PT ;  /* 0x000000ae6800720c */ /* 0x040fe20003f86270 */
[C---:B------:R-:W-:Y:S01]  /*cc60*/  VIADD R106, R177.reuse, 0x8 ;  /* 0x00000008b16a7836 */ /* 0x040fe20000000000 */
[CC--:B------:R-:W-:Y:S01]  /*cc70*/  ISETP.GE.AND P1, PT, R104.reuse, R171.reuse, PT ;  /* 0x000000ab6800720c */ /* 0x0c0fe20003f26270 */
[C---:B------:R-:W-:Y:S01]  /*cc80*/  VIADD R118, R177.reuse, 0xffffffd1 ;  /* 0xffffffd1b1767836 */ /* 0x040fe20000000000 */
[----:B------:R-:W-:Y:S01]  /*cc90*/  ISETP.GE.AND P2, PT, R104, R170, PT ;  /* 0x000000aa6800720c */ /* 0x000fe20003f46270 */
[----:B------:R-:W-:Y:S01]  /*cca0*/  VIADD R116, R177, 0xffffffd8 ;  /* 0xffffffd8b1747836 */ /* 0x000fe20000000000 */
[----:B------:R-:W-:Y:S01]  /*ccb0*/  FSEL R107, R5, -INF , P3 ;  /* 0xff800000056b7808 */ /* 0x000fe20001800000 */
[----:B------:R-:W-:Y:S01]  /*ccc0*/  VIADD R175, R175, 0xffffff80 ;  /* 0xffffff80afaf7836 */ /* 0x000fe20000000000 */
[----:B------:R-:W-:Y:S02]  /*ccd0*/  FSEL R104, R7, -INF , P0 ;  /* 0xff80000007687808 */ /* 0x000fe40000000000 */
[CC--:B------:R-:W-:Y:S02]  /*cce0*/  ISETP.GE.AND P3, PT, R117.reuse, R174.reuse, PT ;  /* 0x000000ae7500720c */ /* 0x0c0fe40003f66270 */
[-C--:B------:R-:W-:Y:S02]  /*ccf0*/  ISETP.GE.AND P0, PT, R117, R171.reuse, PT ;  /* 0x000000ab7500720c */ /* 0x080fe40003f06270 */
[----:B------:R-:W-:Y:S02]  /*cd00*/  FSEL R109, R9, -INF , P3 ;  /* 0xff800000096d7808 */ /* 0x000fe40001800000 */
        /* <DEDUP_REMOVED lines=10> */
[-C--:B------:R-:W-:Y:S02]  /*cdb0*/  ISETP.GE.AND P0, PT, R115, R171.reuse, PT ;  /* 0x000000ab7300720c */ /* 0x080fe40003f06270 */
[----:B------:R-:W-:Y:S01]  /*cdc0*/  FSEL R4, R6, -INF , P1 ;  /* 0xff80000006047808 */ /* 0x000fe20000800000 */
[C---:B------:R-:W-:Y:S01]  /*cdd0*/  VIADD R6, R177.reuse, 0xfffffff9 ;  /* 0xfffffff9b1067836 */ /* 0x040fe20000000000 */
[----:B------:R-:W-:Y:S01]  /*cde0*/  FSEL R11, R12, -INF , P4 ;  /* 0xff8000000c0b7808 */ /* 0x000fe20002000000 */
[----:B------:R-:W-:Y:S01]  /*cdf0*/  VIADD R12, R177, 0x11 ;  /* 0x00000011b10c7836 */ /* 0x000fe20000000000 */
[----:B------:R-:W-:Y:S02]  /*ce00*/  FSEL R13, R13, -INF , P3 ;  /* 0xff8000000d0d7808 */ /* 0x000fe40001800000 */
[----:B------:R-:W-:Y:S01]  /*ce10*/  FSEL R5, R19, -INF , P0 ;  /* 0xff80000013057808 */ /* 0x000fe20000000000 */
[----:B------:R-:W-:Y:S01]  /*ce20*/  VIADD R19, R177, 0xffffffe0 ;  /* 0xffffffe0b1137836 */ /* 0x000fe20000000000 */
[-C--:B------:R-:W-:Y:S02]  /*ce30*/  ISETP.GE.AND P1, PT, R119, R171.reuse, PT ;  /* 0x000000ab7700720c */ /* 0x080fe40003f26270 */
[-C--:B------:R-:W-:Y:S02]  /*ce40*/  ISETP.GE.AND P4, PT, R116, R174.reuse, PT ;  /* 0x000000ae7400720c */ /* 0x080fe40003f86270 */
[-C--:B------:R-:W-:Y:S02]  /*ce50*/  ISETP.GE.AND P3, PT, R115, R174.reuse, PT ;  /* 0x000000ae7300720c */ /* 0x080fe40003f66270 */
[----:B------:R-:W-:Y:S02]  /*ce60*/  FSEL R10, R10, -INF , P1 ;  /* 0xff8000000a0a7808 */ /* 0x000fe40000800000 */
[----:B------:R-:W-:Y:S01]  /*ce70*/  FSEL R112, R16, -INF , P4 ;  /* 0xff80000010707808 */ /* 0x000fe20002000000 */
[----:B------:R-:W-:Y:S01]  /*ce80*/  VIADD R16, R177, 0x1 ;  /* 0x00000001b1107836 */ /* 0x000fe20000000000 */
[----:B------:R-:W-:Y:S01]  /*ce90*/  FSEL R111, R17, -INF , P3 ;  /* 0xff800000116f7808 */ /* 0x000fe20001800000 */
[----:B------:R-:W-:Y:S01]  /*cea0*/  VIADD R17, R177, 0xffffffe1 ;  /* 0xffffffe1b1117836 */ /* 0x000fe20000000000 */
[-C--:B------:R-:W-:Y:S02]  /*ceb0*/  ISETP.GE.AND P1, PT, R120, R171.reuse, PT ;  /* 0x000000ab7800720c */ /* 0x080fe40003f26270 */
[-C--:B------:R-:W-:Y:S02]  /*cec0*/  ISETP.GE.AND P4, PT, R19, R174.reuse, PT ;  /* 0x000000ae1300720c */ /* 0x080fe40003f86270 */
        /* <DEDUP_REMOVED lines=19> */
[----:B------:R-:W-:Y:S01]  /*d000*/  VIADD R28, R177, 0x18 ;  /* 0x00000018b11c7836 */ /* 0x000fe20000000000 */
        /* <DEDUP_REMOVED lines=9> */
[CC--:B------:R-:W-:Y:S02]  /*d0a0*/  ISETP.GE.AND P4, PT, R177.reuse, R174.reuse, PT ;  /* 0x000000aeb100720c */ /* 0x0c0fe40003f86270 */
[-C--:B------:R-:W-:Y:S02]  /*d0b0*/  ISETP.GE.AND P0, PT, R16, R171.reuse, PT ;  /* 0x000000ab1000720c */ /* 0x080fe40003f06270 */
[----:B------:R-:W-:Y:S02]  /*d0c0*/  FSEL R34, R34, -INF , P1 ;  /* 0xff80000022227808 */ /* 0x000fe40000800000 */
[----:B------:R-:W-:Y:S01]  /*d0d0*/  FSEL R189, R36, -INF , P4 ;  /* 0xff80000024bd7808 */ /* 0x000fe20002000000 */
[----:B------:R-:W-:Y:S01]  /*d0e0*/  VIADD R36, R177, 0x9 ;  /* 0x00000009b1247836 */ /* 0x000fe20000000000 */
[----:B------:R-:W-:Y:S02]  /*d0f0*/  FSEL R39, R39, -INF , P0 ;  /* 0xff80000027277808 */ /* 0x000fe40000000000 */
[CC--:B------:R-:W-:Y:S02]  /*d100*/  ISETP.GE.AND P1, PT, R177.reuse, R171.reuse, PT ;  /* 0x000000abb100720c */ /* 0x0c0fe40003f26270 */
[-C--:B------:R-:W-:Y:S02]  /*d110*/  ISETP.GE.AND P0, PT, R106, R174.reuse, PT ;  /* 0x000000ae6a00720c */ /* 0x080fe40003f06270 */
[----:B------:R-:W-:Y:S02]  /*d120*/  FSEL R187, R38, -INF , P1 ;  /* 0xff80000026bb7808 */ /* 0x000fe40000800000 */
        /* <DEDUP_REMOVED lines=15> */
[-C--:B------:R-:W-:Y:S02]  /*d220*/  ISETP.GE.AND P0, PT, R45, R174.reuse, PT ;  /* 0x000000ae2d00720c */ /* 0x080fe40003f06270 */
[----:B------:R-:W-:Y:S01]  /*d230*/  FSEL R191, R41, -INF , P4 ;  /* 0xff80000029bf7808 */ /* 0x000fe20002000000 */
[----:B------:R-:W-:Y:S01]  /*d240*/  VIADD R41, R177, 0x21 ;  /* 0x00000021b1297836 */ /* 0x000fe20000000000 */
[----:B------:R-:W-:Y:S02]  /*d250*/  FSEL R133, R49, -INF , P0 ;  /* 0xff80000031857808 */ /* 0x000fe40000000000 */
[-C--:B------:R-:W-:Y:S02]  /*d260*/  ISETP.GE.AND P0, PT, R28, R171.reuse, PT ;  /* 0x000000ab1c00720c */ /* 0x080fe40003f06270 */
[----:B------:R-:W-:Y:S02]  /*d270*/  ISETP.GE.AND P3, PT, R17, R174, PT ;  /* 0x000000ae1100720c */ /* 0x000fe40003f66270 */
[----:B------:R-:W-:Y:S02]  /*d280*/  FSEL R50, R50, -INF , P0 ;  /* 0xff80000032327808 */ /* 0x000fe40000000000 */
[-C--:B------:R-:W-:Y:S02]  /*d290*/  ISETP.GE.AND P0, PT, R45, R171.reuse, PT ;  /* 0x000000ab2d00720c */ /* 0x080fe40003f06270 */
[-C--:B------:R-:W-:Y:S02]  /*d2a0*/  ISETP.GE.AND P1, PT, R12, R171.reuse, PT ;  /* 0x000000ab0c00720c */ /* 0x080fe40003f26270 */
[----:B------:R-:W-:Y:S02]  /*d2b0*/  FSEL R51, R51, -INF , P0 ;  /* 0xff80000033337808 */ /* 0x000fe40000000000 */
[----:B------:R-:W-:Y:S02]  /*d2c0*/  ISETP.GE.AND P0, PT, R117, R170, PT ;  /* 0x000000aa7500720c */ /* 0x000fe40003f06270 */
[----:B------:R-:W-:Y:S02]  /*d2d0*/  FSEL R225, R21, -INF , P3 ;  /* 0xff80000015e17808 */ /* 0x000fe40001800000 */
[----:B------:R-:W-:Y:S02]  /*d2e0*/  P2R R48, PR, RZ, 0x1 ;  /* 0x00000001ff307803 */ /* 0x000fe40000000000 */
[----:B------:R-:W-:Y:S02]  /*d2f0*/  ISETP.GE.AND P0, PT, R44, R174, PT ;  /* 0x000000ae2c00720c */ /* 0x000fe40003f06270 */
[----:B------:R-:W-:Y:S02]  /*d300*/  FSEL R47, R47, -INF , P1 ;  /* 0xff8000002f2f7808 */ /* 0x000fe40000800000 */
[----:B------:R-:W-:Y:S02]  /*d310*/  FSEL R43, R52, -INF , P0 ;  /* 0xff800000342b7808 */ /* 0x000fe40000000000 */
[----:B------:R-:W-:Y:S02]  /*d320*/  ISETP.GE.AND P0, PT, R120, R170, PT ;  /* 0x000000aa7800720c */ /* 0x000fe40003f06270 */
[----:B------:R-:W-:Y:S02]  /*d330*/  P2R R114, PR, RZ, 0x4 ;  /* 0x00000004ff727803 */ /* 0x000fe40000000000 */
[----:B------:R-:W-:Y:S02]  /*d340*/  P2R R52, PR, RZ, 0x1 ;  /* 0x00000001ff347803 */ /* 0x000fe40000000000 */
[-C--:B------:R-:W-:Y:S02]  /*d350*/  ISETP.GE.AND P0, PT, R41, R174.reuse, PT ;  /* 0x000000ae2900720c */ /* 0x080fe40003f06270 */
[-C--:B------:R-:W-:Y:S02]  /*d360*/  ISETP.GE.AND P3, PT, R8, R174.reuse, PT ;  /* 0x000000ae0800720c */ /* 0x080fe40003f66270 */
[----:B------:R-:W-:Y:S02]  /*d370*/  FSEL R125, R53, -INF , P0 ;  /* 0xff800000357d7808 */ /* 0x000fe40000000000 */
[----:B------:R-:W-:Y:S02]  /*d380*/  ISETP.GE.AND P0, PT, R44, R171, PT ;  /* 0x000000ab2c00720c */ /* 0x000fe40003f06270 */
[-C--:B------:R-:W-:Y:S02]  /*d390*/  ISETP.GE.AND P1, PT, R119, R167.reuse, PT ;  /* 0x000000a77700720c */ /* 0x080fe40003f26270 */
[----:B------:R-:W-:Y:S02]  /*d3a0*/  ISETP.GE.AND P2, PT, R121, R167, PT ;  /* 0x000000a77900720c */ /* 0x000fe40003f46270 */
[----:B------:R-:W-:Y:S02]  /*d3b0*/  FSEL R54, R54, -INF , P0 ;  /* 0xff80000036367808 */ /* 0x000fe40000000000 */
[----:B------:R-:W-:Y:S02]  /*d3c0*/  ISETP.GE.AND P0, PT, R41, R171, PT ;  /* 0x000000ab2900720c */ /* 0x000fe40003f06270 */
[----:B------:R-:W-:Y:S02]  /*d3d0*/  FSEL R25, R25, -INF , P3 ;  /* 0xff80000019197808 */ /* 0x000fe40001800000 */
[----:B------:R-:W-:Y:S02]  /*d3e0*/  P2R R38, PR, RZ, 0x2 ;  /* 0x00000002ff267803 */ /* 0x000fe40000000000 */
[----:B------:R-:W-:Y:S02]  /*d3f0*/  ISETP.GE.AND P3, PT, R24, R174, PT ;  /* 0x000000ae1800720c */ /* 0x000fe40003f66270 */
[----:B------:R-:W-:Y:S02]  /*d400*/  P2R R21, PR, RZ, 0x4 ;  /* 0x00000004ff157803 */ /* 0x000fe40000000000 */
[-C--:B------:R-:W-:Y:S02]  /*d410*/  ISETP.GE.AND P1, PT, R117, R167.reuse, PT ;  /* 0x000000a77500720c */ /* 0x080fe40003f26270 */
[-C--:B------:R-:W-:Y:S02]  /*d420*/  ISETP.GE.AND P2, PT, R119, R170.reuse, PT ;  /* 0x000000aa7700720c */ /* 0x080fe40003f46270 */
[----:B------:R-:W-:Y:S02]  /*d430*/  FSEL R117, R55, -INF , P0 ;  /* 0xff80000037757808 */ /* 0x000fe40000000000 */
[C---:B------:R-:W-:Y:S02]  /*d440*/  ISETP.GE.AND P0, PT, R118.reuse, R170, PT ;  /* 0x000000aa7600720c */ /* 0x040fe40003f06270 */
[----:B------:R-:W-:Y:S02]  /*d450*/  FSEL R209, R29, -INF , P3 ;  /* 0xff8000001dd17808 */ /* 0x000fe40001800000 */
[----:B------:R-:W-:Y:S02]  /*d460*/  P2R R29, PR, RZ, 0x4 ;  /* 0x00000004ff1d7803 */ /* 0x000fe40000000000 */
[----:B------:R-:W-:Y:S02]  /*d470*/  ISETP.GE.AND P2, PT, R118, R167, PT ;  /* 0x000000a77600720c */ /* 0x000fe40003f46270 */
[----:B------:R-:W-:Y:S02]  /*d480*/  P2R R49, PR, RZ, 0x1 ;  /* 0x00000001ff317803 */ /* 0x000fe40000000000 */
[----:B------:R-:W-:Y:S02]  /*d490*/  ISETP.GE.AND P0, PT, R40, R174, PT ;  /* 0x000000ae2800720c */ /* 0x000fe40003f06270 */
[----:B------:R-:W-:Y:S02]  /*d4a0*/  P2R R53, PR, RZ, 0x4 ;  /* 0x00000004ff357803 */ /* 0x000fe40000000000 */
[----:B------:R-:W-:Y:S01]  /*d4b0*/  ISETP.NE.AND P2, PT, R38, RZ, PT ;  /* 0x000000ff2600720c */ /* 0x000fe20003f45270 */
[C---:B------:R-:W-:Y:S01]  /*d4c0*/  VIADD R38, R177.reuse, 0x29 ;  /* 0x00000029b1267836 */ /* 0x040fe20000000000 */
[----:B------:R-:W-:Y:S01]  /*d4d0*/  FSEL R123, R56, -INF , P0 ;  /* 0xff800000387b7808 */ /* 0x000fe20000000000 */
[----:B------:R-:W-:Y:S01]  /*d4e0*/  VIADD R56, R177, 0x30 ;  /* 0x00000030b1387836 */ /* 0x000fe20000000000 */
[-C--:B------:R-:W-:Y:S02]  /*d4f0*/  ISETP.GE.AND P0, PT, R116, R170.reuse, PT ;  /* 0x000000aa7400720c */ /* 0x080fe40003f06270 */
[----:B------:R-:W-:Y:S02]  /*d500*/  ISETP.GE.AND P4, PT, R121, R170, PT ;  /* 0x000000aa7900720c */ /* 0x000fe40003f86270 */
[----:B------:R-:W-:Y:S02]  /*d510*/  P2R R55, PR, RZ, 0x1 ;  /* 0x00000001ff377803 */ /* 0x000fe40000000000 */
[-C--:B------:R-:W-:Y:S02]  /*d520*/  ISETP.GE.AND P0, PT, R38, R174.reuse, PT ;  /* 0x000000ae2600720c */ /* 0x080fe40003f06270 */
[----:B------:R-:W-:Y:S02]  /*d530*/  ISETP.GE.AND P3, PT, R6, R174, PT ;  /* 0x000000ae0600720c */ /* 0x000fe40003f66270 */
[----:B------:R-:W-:Y:S02]  /*d540*/  FSEL R121, R57, -INF , P0 ;  /* 0xff80000039797808 */ /* 0x000fe40000000000 */
[----:B------:R-:W-:Y:S02]  /*d550*/  ISETP.GE.AND P0, PT, R40, R171, PT ;  /* 0x000000ab2800720c */ /* 0x000fe40003f06270 */
[----:B------:R-:W-:Y:S02]  /*d560*/  ISETP.GE.AND P5, PT, R115, R167, PT ;  /* 0x000000a77300720c */ /* 0x000fe40003fa6270 */
[----:B------:R-:W-:Y:S02]  /*d570*/  FSEL R58, R58, -INF , P0 ;  /* 0xff8000003a3a7808 */ /* 0x000fe40000000000 */
[----:B------:R-:W-:Y:S02]  /*d580*/  ISETP.GE.AND P0, PT, R38, R171, PT ;  /* 0x000000ab2600720c */ /* 0x000fe40003f06270 */
[----:B------:R-:W-:Y:S02]  /*d590*/  FSEL R33, R33, -INF , P3 ;  /* 0xff80000021217808 */ /* 0x000fe40001800000 */
[----:B------:R-:W-:Y:S02]  /*d5a0*/  FSEL R59, R59, -INF , P0 ;  /* 0xff8000003b3b7808 */ /* 0x000fe40000000000 */
[----:B------:R-:W-:Y:S02]  /*d5b0*/  ISETP.GE.AND P0, PT, R115, R170, PT ;  /* 0x000000aa7300720c */ /* 0x000fe40003f06270 */
[----:B------:R-:W-:Y:S02]  /*d5c0*/  ISETP.GE.AND P3, PT, R16, R174, PT ;  /* 0x000000ae1000720c */ /* 0x000fe40003f66270 */
[----:B------:R-:W-:Y:S02]  /*d5d0*/  P2R R115, PR, RZ, 0x20 ;  /* 0x00000020ff737803 */ /* 0x000fe40000000000 */
[----:B------:R-:W-:Y:S02]  /*d5e0*/  ISETP.GE.AND P5, PT, R19, R170, PT ;  /* 0x000000aa1300720c */ /* 0x000fe40003fa6270 */
[----:B------:R-:W-:Y:S02]  /*d5f0*/  FSEL R195, R37, -INF , P3 ;  /* 0xff80000025c37808 */ /* 0x000fe40001800000 */
[----:B------:R-:W-:Y:S02]  /*d600*/  P2R R57, PR, RZ, 0x1 ;  /* 0x00000001ff397803 */ /* 0x000fe40000000000 */
[----:B------:R-:W-:Y:S02]  /*d610*/  P2R R37, PR, RZ, 0x2 ;  /* 0x00000002ff257803 */ /* 0x000fe40000000000 */
[----:B------:R-:W-:Y:S02]  /*d620*/  ISETP.GE.AND P1, PT, R120, R167, PT ;  /* 0x000000a77800720c */ /* 0x000fe40003f26270 */
[----:B------:R-:W-:Y:S02]  /*d630*/  P2R R120, PR, RZ, 0x20 ;  /* 0x00000020ff787803 */ /* 0x000fe40000000000 */
[----:B------:R-:W-:Y:S01]  /*d640*/  ISETP.NE.AND P5, PT, R57, RZ, PT ;  /* 0x000000ff3900720c */ /* 0x000fe20003fa5270 */
[----:B------:R-:W-:Y:S01]  /*d650*/  VIADD R57, R177, 0x38 ;  /* 0x00000038b1397836 */ /* 0x000fe20000000000 */
[-C--:B------:R-:W-:Y:S02]  /*d660*/  ISETP.GE.AND P0, PT, R56, R174.reuse, PT ;  /* 0x000000ae3800720c */ /* 0x080fe40003f06270 */
[----:B------:R-:W-:Y:S02]  /*d670*/  P2R R122, PR, RZ, 0x20 ;  /* 0x00000020ff7a7803 */ /* 0x000fe40000000000 */
[----:B------:R-:W-:Y:S02]  /*d680*/  ISETP.NE.AND P5, PT, R55, RZ, PT ;  /* 0x000000ff3700720c */ /* 0x000fe40003fa5270 */
[----:B------:R-:W-:Y:S02]  /*d690*/  P2R R118, PR, RZ, 0x4 ;  /* 0x00000004ff767803 */ /* 0x000fe40000000000 */
[----:B------:R-:W-:Y:S02]  /*d6a0*/  P2R R55, PR, RZ, 0x20 ;  /* 0x00000020ff377803 */ /* 0x000fe40000000000 */
[----:B------:R-:W-:Y:S02]  /*d6b0*/  ISETP.NE.AND P5, PT, R49, RZ, PT ;  /* 0x000000ff3100720c */ /* 0x000fe40003fa5270 */
[----:B------:R-:W-:Y:S02]  /*d6c0*/  ISETP.NE.AND P2, PT, R113, RZ, PT ;  /* 0x000000ff7100720c */ /* 0x000fe40003f45270 */
[----:B------:R-:W-:Y:S02]  /*d6d0*/  P2R R49, PR, RZ, 0x20 ;  /* 0x00000020ff317803 */ /* 0x000fe40000000000 */
[----:B------:R-:W-:Y:S01]  /*d6e0*/  ISETP.NE.AND P5, PT, R52, RZ, PT ;  /* 0x000000ff3400720c */ /* 0x000fe20003fa5270 */
[C---:B------:R-:W-:Y:S01]  /*d6f0*/  VIADD R52, R177.reuse, 0x31 ;  /* 0x00000031b1347836 */ /* 0x040fe20000000000 */
[----:B------:R-:W-:Y:S01]  /*d700*/  FSEL R113, R60, -INF , P0 ;  /* 0xff8000003c717808 */ /* 0x000fe20000000000 */
[----:B------:R-:W-:Y:S01]  /*d710*/  VIADD R60, R177, 0x39 ;  /* 0x00000039b13c7836 */ /* 0x000fe20000000000 */
[----:B------:R-:W-:Y:S02]  /*d720*/  P2R R124, PR, RZ, 0x20 ;  /* 0x00000020ff7c7803 */ /* 0x000fe40000000000 */
[----:B------:R-:W-:Y:S02]  /*d730*/  ISETP.GE.AND P0, PT, R52, R174, PT ;  /* 0x000000ae3400720c */ /* 0x000fe40003f06270 */
[----:B------:R-:W-:Y:S02]  /*d740*/  ISETP.NE.AND P5, PT, R48, RZ, PT ;  /* 0x000000ff3000720c */ /* 0x000fe40003fa5270 */
[----:B------:R-:W-:Y:S02]  /*d750*/  FSEL R61, R61, -INF , P0 ;  /* 0xff8000003d3d7808 */ /* 0x000fe40000000000 */
[-C--:B------:R-:W-:Y:S02]  /*d760*/  ISETP.GE.AND P0, PT, R56, R171.reuse, PT ;  /* 0x000000ab3800720c */ /* 0x080fe40003f06270 */
[----:B------:R-:W-:Y:S02]  /*d770*/  P2R R126, PR, RZ, 0x20 ;  /* 0x00000020ff7e7803 */ /* 0x000fe40000000000 */
[----:B------:R-:W-:Y:S02]  /*d780*/  FSEL R62, R62, -INF , P0 ;  /* 0xff8000003e3e7808 */ /* 0x000fe40000000000 */
[----:B------:R-:W-:Y:S02]  /*d790*/  ISETP.GE.AND P0, PT, R52, R171, PT ;  /* 0x000000ab3400720c */ /* 0x000fe40003f06270 */
[----:B------:R-:W-:Y:S02]  /*d7a0*/  ISETP.NE.AND P5, PT, R29, RZ, PT ;  /* 0x000000ff1d00720c */ /* 0x000fe40003fa5270 */
[----:B------:R-:W-:Y:S02]  /*d7b0*/  FSEL R63, R63, -INF , P0 ;  /* 0xff8000003f3f7808 */ /* 0x000fe40000000000 */
[----:B------:R-:W-:Y:S02]  /*d7c0*/  ISETP.GE.AND P0, PT, R177, R170, PT ;  /* 0x000000aab100720c */ /* 0x000fe40003f06270 */
[----:B------:R-:W-:Y:S02]  /*d7d0*/  P2R R27, PR, RZ, 0x10 ;  /* 0x00000010ff1b7803 */ /* 0x000fe40000000000 */
[----:B------:R-:W-:Y:S02]  /*d7e0*/  FSEL R189, R189, -INF , !P0 ;  /* 0xff800000bdbd7808 */ /* 0x000fe40004000000 */
[-C--:B------:R-:W-:Y:S02]  /*d7f0*/  ISETP.GE.AND P0, PT, R60, R174.reuse, PT ;  /* 0x000000ae3c00720c */ /* 0x080fe40003f06270 */
[----:B------:R-:W-:Y:S02]  /*d800*/  P2R R127, PR, RZ, 0x20 ;  /* 0x00000020ff7f7803 */ /* 0x000fe40000000000 */
[----:B------:R-:W-:Y:S02]  /*d810*/  FSEL R65, R65, -INF , P0 ;  /* 0xff80000041417808 */ /* 0x000fe40000000000 */
[----:B------:R-:W-:Y:S02]  /*d820*/  ISETP.GE.AND P0, PT, R57, R174, PT ;  /* 0x000000ae3900720c */ /* 0x000fe40003f06270 */
[----:B------:R-:W-:Y:S02]  /*d830*/  ISETP.NE.AND P5, PT, R27, RZ, PT ;  /* 0x000000ff1b00720c */ /* 0x000fe40003fa5270 */
[----:B------:R-:W-:Y:S02]  /*d840*/  FSEL R64, R64, -INF , P0 ;  /* 0xff80000040407808 */ /* 0x000fe40000000000 */
[C---:B------:R-:W-:Y:S01]  /*d850*/  ISETP.GE.AND P0, PT, R177.reuse, R167, PT ;  /* 0x000000a7b100720c */ /* 0x040fe20003f06270 */
[----:B------:R-:W-:Y:S01]  /*d860*/  VIADD R177, R177, 0xffffff80 ;  /* 0xffffff80b1b17836 */ /* 0x000fe20000000000 */
[----:B------:R-:W-:Y:S02]  /*d870*/  P2R R27, PR, RZ, 0x20 ;  /* 0x00000020ff1b7803 */ /* 0x000fe40000000000 */
[----:B------:R-:W-:Y:S02]  /*d880*/  ISETP.NE.AND P5, PT, R114, RZ, PT ;  /* 0x000000ff7200720c */ /* 0x000fe40003fa5270 */
[----:B------:R-:W-:Y:S02]  /*d890*/  FSEL R187, R187, -INF , !P0 ;  /* 0xff800000bbbb7808 */ /* 0x000fe40004000000 */
[----:B------:R-:W-:Y:S02]  /*d8a0*/  ISETP.GE.AND P0, PT, R60, R171, PT ;  /* 0x000000ab3c00720c */ /* 0x000fe40003f06270 */
[----:B------:R-:W-:Y:S02]  /*d8b0*/  FSEL R29, R108, -INF , !P5 ;  /* 0xff8000006c1d7808 */ /* 0x000fe40006800000 */
[----:B------:R-:W-:Y:S02]  /*d8c0*/  ISETP.NE.AND P5, PT, R27, RZ, PT ;  /* 0x000000ff1b00720c */ /* 0x000fe40003fa5270 */
[----:B------:R-:W-:Y:S02]  /*d8d0*/  FSEL R48, R67, -INF , P0 ;  /* 0xff80000043307808 */ /* 0x000fe40000000000 */
[----:B------:R-:W-:Y:S02]  /*d8e0*/  ISETP.NE.AND P0, PT, R21, RZ, PT ;  /* 0x000000ff1500720c */ /* 0x000fe40003f05270 */
[----:B------:R-:W-:Y:S02]  /*d8f0*/  FSEL R21, R107, -INF , !P5 ;  /* 0xff8000006b157808 */ /* 0x000fe40006800000 */
[----:B------:R-:W-:Y:S02]  /*d900*/  ISETP.NE.AND P5, PT, R127, RZ, PT ;  /* 0x000000ff7f00720c */ /* 0x000fe40003fa5270 */
[-C--:B------:R-:W-:Y:S02]  /*d910*/  ISETP.GE.AND P4, PT, R19, R167.reuse, PT ;  /* 0x000000a71300720c */ /* 0x080fe40003f86270 */
[-C--:B------:R-:W-:Y:S02]  /*d920*/  ISETP.GE.AND P6, PT, R116, R167.reuse, PT ;  /* 0x000000a77400720c */ /* 0x080fe40003fc6270 */
[----:B------:R-:W-:Y:S02]  /*d930*/  FSEL R19, R110, -INF , !P5 ;  /* 0xff8000006e137808 */ /* 0x000fe40006800000 */
[----:B------:R-:W-:Y:S02]  /*d940*/  ISETP.NE.AND P5, PT, R126, RZ, PT ;  /* 0x000000ff7e00720c */ /* 0x000fe40003fa5270 */
[----:B------:R-:W-:Y:S02]  /*d950*/  P2R R35, PR, RZ, 0x2 ;  /* 0x00000002ff237803 */ /* 0x000fe40000000000 */
[----:B------:R-:W-:Y:S02]  /*d960*/  P2R R116, PR, RZ, 0x40 ;  /* 0x00000040ff747803 */ /* 0x000fe40000000000 */
[CC--:B------:R-:W-:Y:S02]  /*d970*/  ISETP.GE.AND P6, PT, R15.reuse, R170.reuse, PT ;  /* 0x000000aa0f00720c */ /* 0x0c0fe40003fc6270 */
[----:B------:R-:W-:Y:S02]  /*d980*/  ISETP.GE.AND P1, PT, R15, R167, PT ;  /* 0x000000a70f00720c */ /* 0x000fe40003f26270 */
[----:B------:R-:W-:Y:S02]  /*d990*/  ISETP.GE.AND P3, PT, R106, R171, PT ;  /* 0x000000ab6a00720c */ /* 0x000fe40003f66270 */
[----:B------:R-:W-:Y:S02]  /*d9a0*/  FSEL R15, R109, -INF , !P5 ;  /* 0xff8000006d0f7808 */ /* 0x000fe40006800000 */
[----:B------:R-:W-:Y:S02]  /*d9b0*/  ISETP.NE.AND P5, PT, R124, RZ, PT ;  /* 0x000000ff7c00720c */ /* 0x000fe40003fa5270 */
[----:B------:R-:W-:Y:S02]  /*d9c0*/  FSEL R42, R42, -INF , P3 ;  /* 0xff8000002a2a7808 */ /* 0x000fe40001800000 */
[----:B------:R-:W-:Y:S02]  /*d9d0*/  P2R R119, PR, RZ, 0x4 ;  /* 0x00000004ff777803 */ /* 0x000fe40000000000 */
[CC--:B------:R-:W-:Y:S02]  /*d9e0*/  ISETP.GE.AND P2, PT, R17.reuse, R170.reuse, PT ;  /* 0x000000aa1100720c */ /* 0x0c0fe40003f46270 */
[----:B------:R-:W-:Y:S02]  /*d9f0*/  ISETP.GE.AND P3, PT, R17, R167, PT ;  /* 0x000000a71100720c */ /* 0x000fe40003f66270 */
[----:B------:R-:W-:Y:S02]  /*da00*/  FSEL R17, R11, -INF , !P5 ;  /* 0xff8000000b117808 */ /* 0x000fe40006800000 */
[----:B------:R-:W-:Y:S02]  /*da10*/  ISETP.NE.AND P5, PT, R49, RZ, PT ;  /* 0x000000ff3100720c */ /* 0x000fe40003fa5270 */
[----:B------:R-:W-:Y:S02]  /*da20*/  FSEL R225, R225, -INF , !P2 ;  /* 0xff800000e1e17808 */ /* 0x000fe40005000000 */
[----:B------:R-:W-:Y:S02]  /*da30*/  FSEL R49, R13, -INF , !P5 ;  /* 0xff8000000d317808 */ /* 0x000fe40006800000 */
[----:B------:R-:W-:Y:S02]  /*da40*/  FSEL R13, R104, -INF , !P0 ;  /* 0xff800000680d7808 */ /* 0x000fe40004000000 */
[-C--:B------:R-:W-:Y:S02]  /*da50*/  ISETP.GE.AND P0, PT, R8, R170.reuse, PT ;  /* 0x000000aa0800720c */ /* 0x080fe40003f06270 */
[----:B------:R-:W-:Y:S02]  /*da60*/  ISETP.NE.AND P2, PT, R119, RZ, PT ;  /* 0x000000ff7700720c */ /* 0x000fe40003f45270 */
[----:B------:R-:W-:Y:S02]  /*da70*/  FSEL R221, R25, -INF , !P0 ;  /* 0xff80000019dd7808 */ /* 0x000fe40004000000 */
[----:B------:R-:W-:Y:S02]  /*da80*/  ISETP.NE.AND P0, PT, R37, RZ, PT ;  /* 0x000000ff2500720c */ /* 0x000fe40003f05270 */
[----:B------:R-:W2:Y:S01]  /*da90*/  LD.E R37, desc[UR4][R2.64+0xdc] ;  /* 0x0000dc0402257980 */ /* 0x000ea2000c101900 */
[----:B------:R-:W-:Y:S02]  /*daa0*/  FSEL R4, R4, -INF , !P2 ;  /* 0xff80000004047808 */ /* 0x000fe40005000000 */
[----:B------:R-:W-:Y:S02]  /*dab0*/  FSEL R9, R9, -INF , !P0 ;  /* 0xff80000009097808 */ /* 0x000fe40004000000 */
[-C--:B------:R-:W-:Y:S02]  /*dac0*/  ISETP.GE.AND P0, PT, R105, R170.reuse, PT ;  /* 0x000000aa6900720c */ /* 0x080fe40003f06270 */
[----:B------:R-:W-:Y:S02]  /*dad0*/  ISETP.NE.AND P2, PT, R118, RZ, PT ;  /* 0x000000ff7600720c */ /* 0x000fe40003f45270 */
[----:B------:R-:W-:Y:S02]  /*dae0*/  FSEL R211, R211, -INF , !P0 ;  /* 0xff800000d3d37808 */ /* 0x000fe40004000000 */
[-C--:B------:R-:W-:Y:S02]  /*daf0*/  ISETP.GE.AND P0, PT, R24, R170.reuse, PT ;  /* 0x000000aa1800720c */ /* 0x080fe40003f06270 */
[----:B------:R-:W-:Y:S02]  /*db00*/  FSEL R11, R10, -INF , !P2 ;  /* 0xff8000000a0b7808 */ /* 0x000fe40005000000 */
[----:B------:R-:W-:Y:S02]  /*db10*/  ISETP.NE.AND P2, PT, R53, RZ, PT ;  /* 0x000000ff3500720c */ /* 0x000fe40003f45270 */
[----:B------:R-:W-:Y:S02]  /*db20*/  FSEL R209, R209, -INF , !P0 ;  /* 0xff800000d1d17808 */ /* 0x000fe40004000000 */
[----:B------:R-:W-:Y:S02]  /*db30*/  ISETP.NE.AND P0, PT, R35, RZ, PT ;  /* 0x000000ff2300720c */ /* 0x000fe40003f05270 */
[----:B------:R-:W-:Y:S02]  /*db40*/  FSEL R53, R7, -INF , !P2 ;  /* 0xff80000007357808 */ /* 0x000fe40005000000 */
[----:B------:R-:W-:Y:S02]  /*db50*/  ISETP.NE.AND P5, PT, R55, RZ, PT ;  /* 0x000000ff3700720c */ /* 0x000fe40003fa5270 */
[----:B------:R-:W-:Y:S02]  /*db60*/  FSEL R25, R14, -INF , !P0 ;  /* 0xff8000000e197808 */ /* 0x000fe40004000000 */
[----:B------:R-:W-:Y:S02]  /*db70*/  ISETP.NE.AND P2, PT, R0, RZ, PT ;  /* 0x000000ff0000720c */ /* 0x000fe40003f45270 */
[-C--:B------:R-:W-:Y:S02]  /*db80*/  ISETP.GE.AND P0, PT, R20, R170.reuse, PT ;  /* 0x000000aa1400720c */ /* 0x080fe40003f06270 */
[----:B------:R-:W-:Y:S02]  /*db90*/  FMNMX3.FTZ R0, R100, R29, R21, !PT ;  /* 0x0000001d64007276 */ /* 0x000fe40007810015 */
[----:B------:R-:W-:Y:S02]  /*dba0*/  FSEL R55, R112, -INF , !P5 ;  /* 0xff80000070377808 */ /* 0x000fe40006800000 */
[----:B------:R-:W-:Y:S02]  /*dbb0*/  ISETP.NE.AND P5, PT, R122, RZ, PT ;  /* 0x000000ff7a00720c */ /* 0x000fe40003fa5270 */
[----:B------:R-:W-:Y:S02]  /*dbc0*/  FMNMX3.FTZ R0, R0, R19, R15, !PT ;  /* 0x0000001300007276 */ /* 0x000fe4000781000f */
[----:B------:R-:W-:Y:S02]  /*dbd0*/  FSEL R207, R207, -INF , !P0 ;  /* 0xff800000cfcf7808 */ /* 0x000fe40004000000 */
[----:B------:R-:W-:Y:S02]  /*dbe0*/  ISETP.GE.AND P0, PT, R6, R170, PT ;  /* 0x000000aa0600720c */ /* 0x000fe40003f06270 */
[----:B------:R-:W-:Y:S02]  /*dbf0*/  FSEL R27, R111, -INF , !P5 ;  /* 0xff8000006f1b7808 */ /* 0x000fe40006800000 */
[----:B------:R-:W-:Y:S02]  /*dc00*/  FMNMX3.FTZ R0, R0, R17, R49, !PT ;  /* 0x0000001100007276 */ /* 0x000fe40007810031 */
[----:B------:R-:W-:Y:S02]  /*dc10*/  ISETP.NE.AND P5, PT, R120, RZ, PT ;  /* 0x000000ff7800720c */ /* 0x000fe40003fa5270 */
[----:B------:R-:W-:Y:S02]  /*dc20*/  FSEL R205, R33, -INF , !P0 ;  /* 0xff80000021cd7808 */ /* 0x000fe40004000000 */
[----:B------:R-:W-:Y:S02]  /*dc30*/  ISETP.GE.AND P0, PT, R8, R167, PT ;  /* 0x000000a70800720c */ /* 0x000fe40003f06270 */
[----:B------:R-:W-:Y:S02]  /*dc40*/  FMNMX3.FTZ R0, R0, R55, R27, !PT ;  /* 0x0000003700007276 */ /* 0x000fe4000781001b */
[----:B------:R-:W-:Y:S02]  /*dc50*/  FSEL R227, R227, -INF , !P5 ;  /* 0xff800000e3e37808 */ /* 0x000fe40006800000 */
[----:B------:R-:W-:Y:S02]  /*dc60*/  FSEL R213, R213, -INF , !P0 ;  /* 0xff800000d5d57808 */ /* 0x000fe40004000000 */
[----:B------:R-:W-:Y:S02]  /*dc70*/  ISETP.GE.AND P0, PT, R6, R167, PT ;  /* 0x000000a70600720c */ /* 0x000fe40003f06270 */
[----:B------:R-:W-:Y:S02]  /*dc80*/  FMNMX3.FTZ R6, R0, R227, R225, !PT ;  /* 0x000000e300067276 */ /* 0x000fe400078100e1 */
[----:B------:R-:W-:Y:S02]  /*dc90*/  FMNMX3.FTZ R0, R101, R4, R13, !PT ;  /* 0x0000000465007276 */ /* 0x000fe4000781000d */
[----:B------:R-:W-:Y:S02]  /*dca0*/  FSEL R223, R223, -INF , !P6 ;  /* 0xff800000dfdf7808 */ /* 0x000fe40007000000 */
[----:B------:R-:W-:Y:S02]  /*dcb0*/  ISETP.NE.AND P5, PT, R115, RZ, PT ;  /* 0x000000ff7300720c */ /* 0x000fe40003fa5270 */
[----:B------:R-:W-:Y:S02]  /*dcc0*/  FMNMX3.FTZ R0, R0, R11, R9, !PT ;  /* 0x0000000b00007276 */ /* 0x000fe40007810009 */
[----:B------:R-:W-:Y:S02]  /*dcd0*/  ISETP.NE.AND P6, PT, R116, RZ, PT ;  /* 0x000000ff7400720c */ /* 0x000fe40003fc5270 */
[----:B------:R-:W-:Y:S02]  /*dce0*/  FMNMX3.FTZ R0, R0, R25, R53, !PT ;  /* 0x0000001900007276 */ /* 0x000fe40007810035 */
[----:B------:R-:W-:Y:S02]  /*dcf0*/  FSEL R35, R18, -INF , !P6 ;  /* 0xff80000012237808 */ /* 0x000fe40007000000 */
        /* <DEDUP_REMOVED lines=80> */
[----:B------:R-:W-:Y:S02]  /*e200*/  ISETP.GE.AND P1, PT, R57, R171, PT ;  /* 0x000000ab3900720c */ /* 0x000fe40003f26270 */
[----:B------:R-:W-:Y:S02]  /*e210*/  FSEL R115, R58, -INF , !P5 ;  /* 0xff8000003a737808 */ /* 0x000fe40006800000 */
[----:B------:R-:W-:Y:S02]  /*e220*/  FSEL R113, R59, -INF , !P6 ;  /* 0xff8000003b717808 */ /* 0x000fe40007000000 */
[----:B------:R-:W-:Y:S02]  /*e230*/  FMNMX3.FTZ R0, R0, R119, R117, !PT ;  /* 0x0000007700007276 */ /* 0x000fe40007810075 */
[----:B------:R-:W-:Y:S02]  /*e240*/  FMNMX3.FTZ R6, R6, R123, R121, !PT ;  /* 0x0000007b06067276 */ /* 0x000fe40007810079 */
[-C--:B------:R-:W-:Y:S02]  /*e250*/  ISETP.GE.AND P5, PT, R57, R167.reuse, PT ;  /* 0x000000a73900720c */ /* 0x080fe40003fa6270 */
[----:B------:R-:W-:Y:S01]  /*e260*/  FSEL R67, R62, -INF , !P0 ;  /* 0xff8000003e437808 */ /* 0x000fe20004000000 */
[----:B------:R-:W-:Y:S01]  /*e270*/  LDSM.16.MT88.4 R56, [R140+0x6800] ;  /* 0x006800008c38783b */ /* 0x000fe20000004200 */
[----:B------:R-:W-:Y:S02]  /*e280*/  ISETP.GE.AND P3, PT, R60, R167, PT ;  /* 0x000000a73c00720c */ /* 0x000fe40003f66270 */
[----:B------:R-:W-:Y:S02]  /*e290*/  FSEL R39, R66, -INF , P1 ;  /* 0xff80000042277808 */ /* 0x000fe40000800000 */
[----:B------:R-:W-:Y:S02]  /*e2a0*/  FSEL R65, R63, -INF , !P4 ;  /* 0xff8000003f417808 */ /* 0x000fe40006000000 */
[----:B------:R-:W-:Y:S02]  /*e2b0*/  FMNMX3.FTZ R0, R0, R115, R113, !PT ;  /* 0x0000007300007276 */ /* 0x000fe40007810071 */
[----:B------:R-:W-:Y:S02]  /*e2c0*/  FMNMX3.FTZ R6, R6, R107, R106, !PT ;  /* 0x0000006b06067276 */ /* 0x000fe4000781006a */
[----:B------:R-:W-:Y:S02]  /*e2d0*/  FSEL R38, R48, -INF , !P3 ;  /* 0xff80000030267808 */ /* 0x000fe40005800000 */
[----:B------:R-:W-:Y:S02]  /*e2e0*/  FSEL R39, R39, -INF , !P5 ;  /* 0xff80000027277808 */ /* 0x000fe40006800000 */
[----:B------:R-:W-:Y:S02]  /*e2f0*/  FMNMX3.FTZ R0, R0, R67, R65, !PT ;  /* 0x0000004300007276 */ /* 0x000fe40007810041 */
        /* <DEDUP_REMOVED lines=20> */
[-C--:B------:R-:W-:Y:S01]  /*e440*/  FFMA.FTZ R42, R21, R37.reuse, -R66 ;  /* 0x00000025152a7223 */ /* 0x080fe20000010842 */
[-CC-:B------:R-:W-:Y:S01]  /*e450*/  FFMA.FTZ R112, R13, R37.reuse, -R64.reuse ;  /* 0x000000250d707223 */ /* 0x180fe20000010840 */
[-C--:B------:R-:W-:Y:S01]  /*e460*/  FFMA.FTZ R63, R4, R37.reuse, -R64 ;  /* 0x00000025043f7223 */ /* 0x080fe20000010840 */
[----:B------:R-:W-:Y:S01]  /*e470*/  MUFU.EX2 R109, R109 ;  /* 0x0000006d006d7308 */ /* 0x000fe20000000800 */
[----:B------:R-:W1:Y:S01]  /*e480*/  LDSM.16.MT88.4 R12, [R144+0x6000] ;  /* 0x00600000900c783b */ /* 0x000e620000004200 */
[----:B------:R-:W-:Y:S01]  /*e490*/  FSEL R4, R0, RZ, P0 ;  /* 0x000000ff00047208 */ /* 0x000fe20000000000 */
[-C--:B------:R-:W-:Y:S01]  /*e4a0*/  FFMA.FTZ R110, R19, R37.reuse, -R66 ;  /* 0x00000025136e7223 */ /* 0x080fe20000010842 */
[-CC-:B------:R-:W-:Y:S01]  /*e4b0*/  FFMA.FTZ R108, R11, R37.reuse, -R64.reuse ;  /* 0x000000250b6c7223 */ /* 0x180fe20000010840 */
[-C--:B------:R-:W-:Y:S01]  /*e4c0*/  FFMA.FTZ R111, R9, R37.reuse, -R64 ;  /* 0x00000025096f7223 */ /* 0x080fe20000010840 */
[----:B------:R-:W-:Y:S01]  /*e4d0*/  FMUL.FTZ R7, R37, R6 ;  /* 0x0000000625077220 */ /* 0x000fe20000410000 */
[----:B------:R-:W-:Y:S03]  /*e4e0*/  FADD.FTZ R4, -R4, R101 ;  /* 0x0000006504047221 */ /* 0x000fe60000010100 */
[----:B------:R-:W-:Y:S01]  /*e4f0*/  MUFU.EX2 R60, R60 ;  /* 0x0000003c003c7308 */ /* 0x000fe20000000800 */
[----:B------:R-:W2:Y:S01]  /*e500*/  LDSM.16.MT88.4 R20, [R140+0x6000] ;  /* 0x006000008c14783b */ /* 0x000ea20000004200 */
[-CC-:B------:R-:W-:Y:S01]  /*e510*/  FFMA.FTZ R55, R55, R37.reuse, -R66.reuse ;  /* 0x0000002537377223 */ /* 0x180fe20000010842 */
[----:B------:R-:W-:Y:S01]  /*e520*/  FMUL.FTZ R9, R37, R4 ;  /* 0x0000000425097220 */ /* 0x000fe20000410000 */
[-C--:B------:R-:W-:Y:S01]  /*e530*/  FFMA.FTZ R24, R17, R37.reuse, -R66 ;  /* 0x0000002511187223 */ /* 0x080fe20000010842 */
[-C--:B------:R-:W-:Y:S01]  /*e540*/  FFMA.FTZ R32, R25, R37.reuse, -R64 ;  /* 0x0000002519207223 */ /* 0x080fe20000010840 */
[-CC-:B------:R-:W-:Y:S01]  /*e550*/  FFMA.FTZ R114, R189, R37.reuse, -R66.reuse ;  /* 0x00000025bd727223 */ /* 0x180fe20000010842 */
[-CC-:B------:R-:W-:Y:S03]  /*e560*/  FFMA.FTZ R189, R195, R37.reuse, -R66.reuse ;  /* 0x00000025c3bd7223 */ /* 0x180fe60000010842 */
[----:B------:R-:W3:Y:S01]  /*e570*/  MUFU.EX2 R42, R42 ;  /* 0x0000002a002a7308 */ /* 0x000ee20000000800 */
[----:B------:R-:W4:Y:S01]  /*e580*/  LDSM.16.MT88.4 R28, [R103+0x6000] ;  /* 0x00600000671c783b */ /* 0x000f220000004200 */
[-CC-:B------:R-:W-:Y:S01]  /*e590*/  FFMA.FTZ R100, R193, R37.reuse, -R66.reuse ;  /* 0x00000025c1647223 */ /* 0x180fe20000010842 */
[-C--:B------:R-:W-:Y:S01]  /*e5a0*/  FFMA.FTZ R101, R191, R37.reuse, -R66 ;  /* 0x00000025bf657223 */ /* 0x080fe20000010842 */
[-CC-:B------:R-:W-:Y:S01]  /*e5b0*/  FFMA.FTZ R116, R187, R37.reuse, -R64.reuse ;  /* 0x00000025bb747223 */ /* 0x180fe20000010840 */
[-CC-:B------:R-:W-:Y:S01]  /*e5c0*/  FFMA.FTZ R185, R185, R37.reuse, -R64.reuse ;  /* 0x00000025b9b97223 */ /* 0x180fe20000010840 */
        /* <DEDUP_REMOVED lines=10> */
[----:B------:R-:W5:Y:S01]  /*e670*/  MUFU.EX2 R110, R110 ;  /* 0x0000006e006e7308 */ /* 0x000f620000000800 */
        /* <DEDUP_REMOVED lines=9> */
[-C--:B------:R-:W-:Y:S01]  /*e710*/  FFMA.FTZ R39, R39, R37.reuse, -R64 ;  /* 0x0000002527277223 */ /* 0x080fe20000010840 */
[--C-:B------:R-:W-:Y:S01]  /*e720*/  FFMA.FTZ R105, R105, R37, -R66.reuse ;  /* 0x0000002569697223 */ /* 0x100fe20000010842 */
[----:B------:R-:W-:Y:S06]  /*e730*/  ISETP.GT.AND P0, PT, R176, R155, PT ;  /* 0x0000009bb000720c */ /* 0x000fec0003f04270 */
[----:B------:R-:W-:Y:S01]  /*e740*/  MUFU.EX2 R111, R111 ;  /* 0x0000006f006f7308 */ /* 0x000fe20000000800 */
[----:B-----5:R-:W-:Y:S09]  /*e750*/  F2FP.F16.F32.PACK_AB R46, R109, R110 ;  /* 0x0000006e6d2e723e */ /* 0x020ff200000000ff */
[----:B------:R-:W5:Y:S01]  /*e760*/  MUFU.EX2 R41, R7 ;  /* 0x0000000700297308 */ /* 0x000f620000000800 */
[----:B---3--:R-:W-:Y:S09]  /*e770*/  F2FP.F16.F32.PACK_AB R45, R112, R63 ;  /* 0x0000003f702d723e */ /* 0x008ff200000000ff */
[----:B------:R-:W3:Y:S10]  /*e780*/  MUFU.EX2 R40, R9 ;  /* 0x0000000900287308 */ /* 0x000ef40000000800 */
[----:B------:R-:W1:Y:S01]  /*e790*/  MUFU.EX2 R108, R108 ;  /* 0x0000006c006c7308 */ /* 0x000e620000000800 */
[C---:B-----5:R-:W-:Y:S01]  /*e7a0*/  FMUL.FTZ R4, R41.reuse, R96 ;  /* 0x0000006029047220 */ /* 0x060fe20000410000 */
[C---:B------:R-:W-:Y:S01]  /*e7b0*/  FMUL.FTZ R5, R41.reuse, R97 ;  /* 0x0000006129057220 */ /* 0x040fe20000410000 */
[C---:B------:R-:W-:Y:S01]  /*e7c0*/  FMUL.FTZ R8, R41.reuse, R92 ;  /* 0x0000005c29087220 */ /* 0x040fe20000410000 */
[C---:B------:R-:W-:Y:S01]  /*e7d0*/  FMUL.FTZ R17, R41.reuse, R85 ;  /* 0x0000005529117220 */ /* 0x040fe20000410000 */
[----:B------:R-:W-:Y:S01]  /*e7e0*/  FMUL.FTZ R16, R41, R84 ;  /* 0x0000005429107220 */ /* 0x000fe20000410000 */
[-C--:B------:R-:W-:Y:S01]  /*e7f0*/  FFMA.FTZ R84, R49, R37.reuse, -R66 ;  /* 0x0000002531547223 */ /* 0x080fe20000010842 */
[----:B------:R-:W-:Y:S03]  /*e800*/  FFMA.FTZ R96, R201, R37, -R64 ;  /* 0x00000025c9607223 */ /* 0x000fe60000010840 */
[----:B------:R5:W-:Y:S01]  /*e810*/  MUFU.EX2 R85, R24 ;  /* 0x0000001800557308 */ /* 0x000be20000000800 */
[C---:B---3--:R-:W-:Y:S01]  /*e820*/  FMUL.FTZ R6, R40.reuse, R98 ;  /* 0x0000006228067220 */ /* 0x048fe20000410000 */
[C---:B------:R-:W-:Y:S01]  /*e830*/  FMUL.FTZ R7, R40.reuse, R99 ;  /* 0x0000006328077220 */ /* 0x040fe20000410000 */
[----:B------:R-:W-:Y:S01]  /*e840*/  FMUL.FTZ R9, R41, R93 ;  /* 0x0000005d29097220 */ /* 0x000fe20000410000 */
[C---:B------:R-:W-:Y:S01]  /*e850*/  FMUL.FTZ R10, R40.reuse, R94 ;  /* 0x0000005e280a7220 */ /* 0x040fe20000410000 */
[C---:B------:R-:W-:Y:S01]  /*e860*/  FMUL.FTZ R11, R40.reuse, R95 ;  /* 0x0000005f280b7220 */ /* 0x040fe20000410000 */
[----:B------:R-:W3:Y:S01]  /*e870*/  LDSM.16.MT88.4 R48, [R102+0x6000] ;  /* 0x006000006630783b */ /* 0x000ee20000004200 */
[C---:B------:R-:W-:Y:S01]  /*e880*/  FMUL.FTZ R19, R40.reuse, R87 ;  /* 0x0000005728137220 */ /* 0x040fe20000410000 */
[C---:B------:R-:W-:Y:S01]  /*e890*/  FMUL.FTZ R18, R40.reuse, R86 ;  /* 0x0000005628127220 */ /* 0x040fe20000410000 */
[----:B-1----:R-:W-:Y:S01]  /*e8a0*/  F2FP.F16.F32.PACK_AB R47, R111, R108 ;  /* 0x0000006c6f2f723e */ /* 0x002fe200000000ff */
[----:B------:R-:W1:Y:S01]  /*e8b0*/  MUFU.EX2 R84, R84 ;  /* 0x0000005400547308 */ /* 0x000e620000000800 */
[C---:B------:R-:W-:Y:S01]  /*e8c0*/  FFMA.FTZ R87, R41.reuse, R178, R60 ;  /* 0x000000b229577223 */ /* 0x040fe2000001003c */
[C---:B------:R-:W-:Y:S01]  /*e8d0*/  FFMA.FTZ R179, R40.reuse, R179, R63 ;  /* 0x000000b328b37223 */ /* 0x040fe2000001003f */
[----:B------:R-:W-:Y:S01]  /*e8e0*/  FMUL.FTZ R34, R40, R70 ;  /* 0x0000004628227220 */ /* 0x000fe20000410000 */
[----:B------:R-:W-:Y:S01]  /*e8f0*/  LDSM.16.MT88.4 R60, [R103+0x8800] ;  /* 0x00880000673c783b */ /* 0x000fe20000004200 */
[----:B------:R-:W-:Y:S01]  /*e900*/  FADD.FTZ R87, R42, R87 ;  /* 0x000000572a577221 */ /* 0x000fe20000010000 */
[C---:B------:R-:W-:Y:S04]  /*e910*/  HMMA.16816.F32 R4, R44.reuse, R12, R4 ;  /* 0x0000000c2c04723c */ /* 0x040fe80000001804 */
[----:B------:R-:W-:Y:S01]  /*e920*/  MUFU.EX2 R96, R96 ;  /* 0x0000006000607308 */ /* 0x000fe20000000800 */
[----:B-----5:R-:W-:Y:S01]  /*e930*/  FMUL.FTZ R24, R41, R76 ;  /* 0x0000004c29187220 */ /* 0x020fe20000410000 */
[----:B------:R-:W-:Y:S01]  /*e940*/  LDSM.16.MT88.4 R92, [R144+0x9800] ;  /* 0x00980000905c783b */ /* 0x000fe20000004200 */
[----:B------:R-:W-:Y:S01]  /*e950*/  FFMA.FTZ R76, R53, R37, -R64 ;  /* 0x00000025354c7223 */ /* 0x000fe20000010840 */
[C---:B------:R-:W-:Y:S06]  /*e960*/  HMMA.16816.F32 R8, R44.reuse, R14, R8 ;  /* 0x0000000e2c08723c */ /* 0x040fec0000001808 */
[----:B------:R-:W-:Y:S01]  /*e970*/  MUFU.EX2 R114, R114 ;  /* 0x0000007200727308 */ /* 0x000fe20000000800 */
[C---:B------:R-:W-:Y:S01]  /*e980*/  FMUL.FTZ R12, R41.reuse, R88 ;  /* 0x00000058290c7220 */ /* 0x040fe20000410000 */
[----:B------:R-:W-:Y:S01]  /*e990*/  FMUL.FTZ R13, R41, R89 ;  /* 0x00000059290d7220 */ /* 0x000fe20000410000 */
[C---:B------:R-:W-:Y:S01]  /*e9a0*/  FMUL.FTZ R14, R40.reuse, R90 ;  /* 0x0000005a280e7220 */ /* 0x040fe20000410000 */
[C---:B------:R-:W-:Y:S01]  /*e9b0*/  FMUL.FTZ R15, R40.reuse, R91 ;  /* 0x0000005b280f7220 */ /* 0x040fe20000410000 */
[-CC-:B------:R-:W-:Y:S01]  /*e9c0*/  FFMA.FTZ R70, R225, R37.reuse, -R66.reuse ;  /* 0x00000025e1467223 */ /* 0x180fe20000010842 */
[-CC-:B------:R-:W-:Y:S01]  /*e9d0*/  FFMA.FTZ R89, R211, R37.reuse, -R66.reuse ;  /* 0x00000025d3597223 */ /* 0x180fe20000010842 */
[-C--:B------:R-:W-:Y:S03]  /*e9e0*/  FFMA.FTZ R88, R209, R37.reuse, -R66 ;  /* 0x00000025d1587223 */ /* 0x080fe60000010842 */
[----:B------:R-:W-:Y:S01]  /*e9f0*/  MUFU.EX2 R76, R76 ;  /* 0x0000004c004c7308 */ /* 0x000fe20000000800 */
[-CC-:B------:R-:W-:Y:S01]  /*ea00*/  FFMA.FTZ R91, R203, R37.reuse, -R64.reuse ;  /* 0x00000025cb5b7223 */ /* 0x180fe20000010840 */
[-CC-:B------:R-:W-:Y:S01]  /*ea10*/  FFMA.FTZ R90, R199, R37.reuse, -R64.reuse ;  /* 0x00000025c75a7223 */ /* 0x180fe20000010840 */
[C---:B--2---:R-:W-:Y:S03]  /*ea20*/  HMMA.16816.F32 R12, R44.reuse, R20, R12 ;  /* 0x000000142c0c723c */ /* 0x044fe6000000180c */
[----:B------:R-:W-:Y:S01]  /*ea30*/  FMUL.FTZ R20, R41, R80 ;  /* 0x0000005029147220 */ /* 0x000fe20000410000 */
[----:B------:R-:W-:Y:S03]  /*ea40*/  FFMA.FTZ R97, R197, R37, -R64 ;  /* 0x00000025c5617223 */ /* 0x000fe60000010840 */
[----:B------:R2:W-:Y:S01]  /*ea50*/  MUFU.EX2 R80, R55 ;  /* 0x0000003700507308 */ /* 0x0005e20000000800 */
[----:B------:R-:W-:Y:S01]  /*ea60*/  FMUL.FTZ R21, R41, R81 ;  /* 0x0000005129157220 */ /* 0x000fe20000410000 */
[--C-:B------:R-:W-:Y:S01]  /*ea70*/  FFMA.FTZ R81, R27, R37, -R66.reuse ;  /* 0x000000251b517223 */ /* 0x100fe20000010842 */
[C---:B------:R-:W-:Y:S03]  /*ea80*/  HMMA.16816.F32 R16, R44.reuse, R22, R16 ;  /* 0x000000162c10723c */ /* 0x040fe60000001810 */
[C---:B------:R-:W-:Y:S01]  /*ea90*/  FMUL.FTZ R22, R40.reuse, R82 ;  /* 0x0000005228167220 */ /* 0x040fe20000410000 */
[C---:B------:R-:W-:Y:S01]  /*eaa0*/  FMUL.FTZ R23, R40.reuse, R83 ;  /* 0x0000005328177220 */ /* 0x040fe20000410000 */
[----:B------:R-:W-:Y:S01]  /*eab0*/  FMUL.FTZ R25, R41, R77 ;  /* 0x0000004d29197220 */ /* 0x000fe20000410000 */
[-CC-:B------:R-:W-:Y:S01]  /*eac0*/  FFMA.FTZ R83, R207, R37.reuse, -R66.reuse ;  /* 0x00000025cf537223 */ /* 0x180fe20000010842 */
[----:B------:R5:W1:Y:S01]  /*ead0*/  MUFU.EX2 R77, R32 ;  /* 0x00000020004d7308 */ /* 0x000a620000000800 */
[-C--:B------:R-:W-:Y:S01]  /*eae0*/  FFMA.FTZ R82, R205, R37.reuse, -R66 ;  /* 0x00000025cd527223 */ /* 0x080fe20000010842 */
[C---:B------:R-:W-:Y:S01]  /*eaf0*/  FMUL.FTZ R26, R40.reuse, R78 ;  /* 0x0000004e281a7220 */ /* 0x040fe20000410000 */
[--C-:B------:R-:W-:Y:S01]  /*eb00*/  FFMA.FTZ R78, R213, R37, -R64.reuse ;  /* 0x00000025d54e7223 */ /* 0x100fe20000010840 */
[C---:B----4-:R-:W-:Y:S01]  /*eb10*/  HMMA.16816.F32 R20, R44.reuse, R28, R20 ;  /* 0x0000001c2c14723c */ /* 0x050fe20000001814 */
[----:B--2---:R-:W2:Y:S02]  /*eb20*/  LDSM.16.MT88.4 R52, [R144+0x6800] ;  /* 0x006800009034783b */ /* 0x004ea40000004200 */
[C---:B------:R-:W-:Y:S01]  /*eb30*/  FMUL.FTZ R27, R40.reuse, R79 ;  /* 0x0000004f281b7220 */ /* 0x040fe20000410000 */
[C---:B------:R-:W-:Y:S01]  /*eb40*/  FMUL.FTZ R28, R41.reuse, R72 ;  /* 0x00000048291c7220 */ /* 0x040fe20000410000 */
[----:B------:R-:W-:Y:S01]  /*eb50*/  FMUL.FTZ R29, R41, R73 ;  /* 0x00000049291d7220 */ /* 0x000fe20000410000 */
[-CC-:B------:R-:W-:Y:S01]  /*eb60*/  FFMA.FTZ R72, R35, R37.reuse, -R64.reuse ;  /* 0x0000002523487223 */ /* 0x180fe20000010840 */
[----:B------:R-:W-:Y:S01]  /*eb70*/  FFMA.FTZ R73, R33, R37, -R64 ;  /* 0x0000002521497223 */ /* 0x000fe20000010840 */
[C---:B------:R-:W-:Y:S01]  /*eb80*/  FMUL.FTZ R33, R41.reuse, R69 ;  /* 0x0000004529217220 */ /* 0x040fe20000410000 */
[C---:B------:R-:W-:Y:S01]  /*eb90*/  FMUL.FTZ R35, R40.reuse, R71 ;  /* 0x0000004728237220 */ /* 0x040fe20000410000 */
[C---:B------:R-:W-:Y:S01]  /*eba0*/  HMMA.16816.F32 R24, R44.reuse, R30, R24 ;  /* 0x0000001e2c18723c */ /* 0x040fe20000001818 */
[----:B------:R-:W4:Y:S02]  /*ebb0*/  MUFU.EX2 R81, R81 ;  /* 0x0000005100517308 */ /* 0x000f240000000800 */
[C---:B------:R-:W-:Y:S01]  /*ebc0*/  FMUL.FTZ R30, R40.reuse, R74 ;  /* 0x0000004a281e7220 */ /* 0x040fe20000410000 */
[----:B------:R-:W-:Y:S01]  /*ebd0*/  FMUL.FTZ R31, R40, R75 ;  /* 0x0000004b281f7220 */ /* 0x000fe20000410000 */
[----:B-----5:R-:W-:Y:S01]  /*ebe0*/  FMUL.FTZ R32, R41, R68 ;  /* 0x0000004429207220 */ /* 0x020fe20000410000 */
[-CC-:B------:R-:W-:Y:S01]  /*ebf0*/  FFMA.FTZ R71, R227, R37.reuse, -R66.reuse ;  /* 0x00000025e3477223 */ /* 0x180fe20000010842 */
[-CC-:B------:R-:W-:Y:S01]  /*ec00*/  FFMA.FTZ R69, R223, R37.reuse, -R66.reuse ;  /* 0x00000025df457223 */ /* 0x180fe20000010842 */
[-C--:B------:R-:W-:Y:S03]  /*ec10*/  FFMA.FTZ R68, R221, R37.reuse, -R66 ;  /* 0x00000025dd447223 */ /* 0x080fe60000010842 */
[----:B------:R-:W-:Y:S01]  /*ec20*/  MUFU.EX2 R72, R72 ;  /* 0x0000004800487308 */ /* 0x000fe20000000800 */
[-CC-:B------:R-:W-:Y:S01]  /*ec30*/  FFMA.FTZ R74, R219, R37.reuse, -R64.reuse ;  /* 0x00000025db4a7223 */ /* 0x180fe20000010840 */
[C---:B---3--:R-:W-:Y:S03]  /*ec40*/  HMMA.16816.F32 R28, R44.reuse, R48, R28 ;  /* 0x000000302c1c723c */ /* 0x048fe6000000181c */
[-CC-:B------:R-:W-:Y:S01]  /*ec50*/  FFMA.FTZ R75, R217, R37.reuse, -R64.reuse ;  /* 0x00000025d94b7223 */ /* 0x180fe20000010840 */
[----:B------:R-:W-:Y:S01]  /*ec60*/  FFMA.FTZ R79, R215, R37, -R64 ;  /* 0x00000025d74f7223 */ /* 0x000fe20000010840 */
[----:B------:R-:W-:Y:S03]  /*ec70*/  FADD.FTZ R179, R112, R179 ;  /* 0x000000b370b37221 */ /* 0x000fe60000010000 */
[----:B------:R-:W3:Y:S01]  /*ec80*/  MUFU.EX2 R73, R73 ;  /* 0x0000004900497308 */ /* 0x000ee20000000800 */
[----:B------:R-:W-:Y:S01]  /*ec90*/  HMMA.16816.F32 R32, R44, R50, R32 ;  /* 0x000000322c20723c */ /* 0x000fe20000001820 */
[----:B------:R-:W5:Y:S02]  /*eca0*/  LDSM.16.MT88.4 R48, [R103+0x6800] ;  /* 0x006800006730783b */ /* 0x000f640000004200 */
[----:B-1----:R-:W-:Y:S01]  /*ecb0*/  F2FP.F16.F32.PACK_AB R44, R84, R85 ;  /* 0x00000055542c723e */ /* 0x002fe200000000ff */
[----:B------:R-:W-:Y:S01]  /*ecc0*/  FADD.FTZ R86, R108, R179 ;  /* 0x000000b36c567221 */ /* 0x000fe20000010000 */
[C---:B------:R-:W-:Y:S04]  /*ecd0*/  F2FP.F16.F32.PACK_AB R45, R76.reuse, R77 ;  /* 0x0000004d4c2d723e */ /* 0x040fe800000000ff */
[----:B------:R-:W-:Y:S01]  /*ece0*/  MUFU.EX2 R79, R79 ;  /* 0x0000004f004f7308 */ /* 0x000fe20000000800 */
[----:B----4-:R-:W-:Y:S01]  /*ecf0*/  F2FP.F16.F32.PACK_AB R46, R81, R80 ;  /* 0x00000050512e723e */ /* 0x010fe200000000ff */
[----:B------:R-:W-:Y:S04]  /*ed00*/  FADD.FTZ R86, R111, R86 ;  /* 0x000000566f567221 */ /* 0x000fe80000010000 */
[----:B------:R-:W-:Y:S04]  /*ed10*/  FADD.FTZ R77, R77, R86 ;  /* 0x000000564d4d7221 */ /* 0x000fe80000010000 */
[----:B------:R-:W1:Y:S01]  /*ed20*/  MUFU.EX2 R78, R78 ;  /* 0x0000004e004e7308 */ /* 0x000e620000000800 */
[C---:B---3--:R-:W-:Y:S01]  /*ed30*/  F2FP.F16.F32.PACK_AB R47, R73.reuse, R72 ;  /* 0x00000048492f723e */ /* 0x048fe200000000ff */
[----:B------:R-:W-:Y:S04]  /*ed40*/  FADD.FTZ R77, R76, R77 ;  /* 0x0000004d4c4d7221 */ /* 0x000fe80000010000 */
[----:B------:R-:W-:Y:S02]  /*ed50*/  FADD.FTZ R72, R72, R77 ;  /* 0x0000004d48487221 */ /* 0x000fe40000010000 */
[C---:B--2---:R-:W-:Y:S02]  /*ed60*/  HMMA.16816.F32 R4, R44.reuse, R52, R4 ;  /* 0x000000342c04723c */ /* 0x044fe40000001804 */
        /* <DEDUP_REMOVED lines=10> */
[C---:B-----5:R-:W-:Y:S09]  /*ee10*/  HMMA.16816.F32 R20, R44.reuse, R48, R20 ;  /* 0x000000302c14723c */ /* 0x060ff20000001814 */
[----:B------:R-:W-:Y:S01]  /*ee20*/  MUFU.EX2 R101, R101 ;  /* 0x0000006500657308 */ /* 0x000fe20000000800 */
[C---:B------:R-:W-:Y:S01]  /*ee30*/  HMMA.16816.F32 R24, R44.reuse, R50, R24 ;  /* 0x000000322c18723c */ /* 0x040fe20000001818 */
[----:B------:R-:W4:Y:S08]  /*ee40*/  LDSM.16.MT88.4 R48, [R140+0x7000] ;  /* 0x007000008c30783b */ /* 0x000f300000004200 */
[----:B------:R-:W-:Y:S01]  /*ee50*/  MUFU.EX2 R71, R71 ;  /* 0x0000004700477308 */ /* 0x000fe20000000800 */
[C---:B--2---:R-:W-:Y:S09]  /*ee60*/  HMMA.16816.F32 R28, R44.reuse, R52, R28 ;  /* 0x000000342c1c723c */ /* 0x044ff2000000181c */
[----:B------:R-:W2:Y:S01]  /*ee70*/  MUFU.EX2 R70, R70 ;  /* 0x0000004600467308 */ /* 0x000ea20000000800 */
[----:B------:R-:W-:Y:S09]  /*ee80*/  HMMA.16816.F32 R32, R44, R54, R32 ;  /* 0x000000362c20723c */ /* 0x000ff20000001820 */
[----:B------:R-:W-:Y:S01]  /*ee90*/  MUFU.EX2 R69, R69 ;  /* 0x0000004500457308 */ /* 0x000fe20000000800 */
[----:B------:R-:W5:Y:S01]  /*eea0*/  LDSM.16.MT88.4 R52, [R103+0x7000] ;  /* 0x007000006734783b */ /* 0x000f620000004200 */
[----:B-1----:R-:W-:Y:S08]  /*eeb0*/  F2FP.F16.F32.PACK_AB R47, R78, R79 ;  /* 0x0000004f4e2f723e */ /* 0x002ff000000000ff */
[----:B------:R-:W1:Y:S01]  /*eec0*/  MUFU.EX2 R68, R68 ;  /* 0x0000004400447308 */ /* 0x000e620000000800 */
[----:B--2---:R-:W-:Y:S09]  /*eed0*/  F2FP.F16.F32.PACK_AB R44, R70, R71 ;  /* 0x00000047462c723e */ /* 0x004ff200000000ff */
[----:B------:R-:W-:Y:S10]  /*eee0*/  MUFU.EX2 R74, R74 ;  /* 0x0000004a004a7308 */ /* 0x000ff40000000800 */
[----:B------:R-:W2:Y:S01]  /*eef0*/  MUFU.EX2 R75, R75 ;  /* 0x0000004b004b7308 */ /* 0x000ea20000000800 */
[----:B-1----:R-:W-:Y:S09]  /*ef00*/  F2FP.F16.F32.PACK_AB R46, R68, R69 ;  /* 0x00000045442e723e */ /* 0x002ff200000000ff */
[----:B------:R-:W-:Y:S10]  /*ef10*/  MUFU.EX2 R116, R116 ;  /* 0x0000007400747308 */ /* 0x000ff40000000800 */
[----:B------:R-:W-:Y:S01]  /*ef20*/  MUFU.EX2 R185, R185 ;  /* 0x000000b900b97308 */ /* 0x000fe20000000800 */
[C---:B--2---:R-:W-:Y:S01]  /*ef30*/  F2FP.F16.F32.PACK_AB R45, R75.reuse, R74 ;  /* 0x0000004a4b2d723e */ /* 0x044fe200000000ff */
[----:B------:R-:W-:Y:S04]  /*ef40*/  FADD.FTZ R74, R74, R73 ;  /* 0x000000494a4a7221 */ /* 0x000fe80000010000 */
[----:B------:R-:W-:Y:S02]  /*ef50*/  FADD.FTZ R74, R75, R74 ;  /* 0x0000004a4b4a7221 */ /* 0x000fe40000010000 */
[C---:B---3--:R-:W-:Y:S02]  /*ef60*/  HMMA.16816.F32 R4, R44.reuse, R56, R4 ;  /* 0x000000382c04723c */ /* 0x048fe40000001804 */
[----:B------:R-:W-:Y:S01]  /*ef70*/  MUFU.EX2 R118, R118 ;  /* 0x0000007600767308 */ /* 0x000fe20000000800 */
[----:B------:R-:W-:Y:S04]  /*ef80*/  FADD.FTZ R79, R79, R74 ;  /* 0x0000004a4f4f7221 */ /* 0x000fe80000010000 */
[----:B------:R-:W-:Y:S01]  /*ef90*/  FADD.FTZ R78, R78, R79 ;  /* 0x0000004f4e4e7221 */ /* 0x000fe20000010000 */
[C---:B------:R-:W-:Y:S01]  /*efa0*/  HMMA.16816.F32 R8, R44.reuse, R58, R8 ;  /* 0x0000003a2c08723c */ /* 0x040fe20000001808 */
[----:B------:R-:W1:Y:S03]  /*efb0*/  LDSM.16.MT88.4 R56, [R102+0x7000] ;  /* 0x007000006638783b */ /* 0x000e660000004200 */
[----:B------:R-:W-:Y:S04]  /*efc0*/  MUFU.EX2 R181, R181 ;  /* 0x000000b500b57308 */ /* 0x000fe80000000800 */
[C---:B----4-:R-:W-:Y:S06]  /*efd0*/  HMMA.16816.F32 R12, R44.reuse, R48, R12 ;  /* 0x000000302c0c723c */ /* 0x050fec000000180c */
[----:B------:R-:W-:Y:S02]  /*efe0*/  MUFU.EX2 R89, R89 ;  /* 0x0000005900597308 */ /* 0x000fe40000000800 */
[C---:B------:R-:W-:Y:S01]  /*eff0*/  HMMA.16816.F32 R16, R44.reuse, R50, R16 ;  /* 0x000000322c10723c */ /* 0x040fe20000001810 */
[----:B------:R-:W2:Y:S07]  /*f000*/  LDSM.16.MT88.4 R48, [R144+0x7800] ;  /* 0x007800009030783b */ /* 0x000eae0000004200 */
[----:B------:R-:W3:Y:S01]  /*f010*/  MUFU.EX2 R88, R88 ;  /* 0x0000005800587308 */ /* 0x000ee20000000800 */
[C---:B-----5:R-:W-:Y:S09]  /*f020*/  HMMA.16816.F32 R20, R44.reuse, R52, R20 ;  /* 0x000000342c14723c */ /* 0x060ff20000001814 */
[----:B------:R-:W-:Y:S01]  /*f030*/  MUFU.EX2 R83, R83 ;  /* 0x0000005300537308 */ /* 0x000fe20000000800 */
[C---:B------:R-:W-:Y:S01]  /*f040*/  HMMA.16816.F32 R24, R44.reuse, R54, R24 ;  /* 0x000000362c18723c */ /* 0x040fe20000001818 */
[----:B------:R-:W4:Y:S08]  /*f050*/  LDSM.16.MT88.4 R52, [R140+0x7800] ;  /* 0x007800008c34783b */ /* 0x000f300000004200 */
[----:B------:R-:W5:Y:S01]  /*f060*/  MUFU.EX2 R82, R82 ;  /* 0x0000005200527308 */ /* 0x000f620000000800 */
[C---:B-1----:R-:W-:Y:S09]  /*f070*/  HMMA.16816.F32 R28, R44.reuse, R56, R28 ;  /* 0x000000382c1c723c */ /* 0x042ff2000000181c */
[----:B------:R-:W1:Y:S01]  /*f080*/  MUFU.EX2 R90, R90 ;  /* 0x0000005a005a7308 */ /* 0x000e620000000800 */
[----:B------:R-:W-:Y:S01]  /*f090*/  HMMA.16816.F32 R32, R44, R58, R32 ;  /* 0x0000003a2c20723c */ /* 0x000fe20000001820 */
[----:B------:R-:W4:Y:S08]  /*f0a0*/  LDSM.16.MT88.4 R56, [R103+0x7800] ;  /* 0x007800006738783b */ /* 0x000f300000004200 */
[----:B------:R-:W-:Y:S01]  /*f0b0*/  MUFU.EX2 R122, R122 ;  /* 0x0000007a007a7308 */ /* 0x000fe20000000800 */
[----:B---3--:R-:W-:Y:S02]  /*f0c0*/  F2FP.F16.F32.PACK_AB R44, R88, R89 ;  /* 0x00000059582c723e */ /* 0x008fe400000000ff */
[----:B-----5:R-:W-:Y:S02]  /*f0d0*/  F2FP.F16.F32.PACK_AB R46, R82, R83 ;  /* 0x00000053522e723e */ /* 0x020fe400000000ff */
[----:B------:R-:W-:Y:S02]  /*f0e0*/  F2FP.F16.F32.PACK_AB R45, R96, R91 ;  /* 0x0000005b602d723e */ /* 0x000fe400000000ff */
[----:B-1----:R-:W-:Y:S03]  /*f0f0*/  F2FP.F16.F32.PACK_AB R47, R97, R90 ;  /* 0x0000005a612f723e */ /* 0x002fe600000000ff */
[----:B------:R-:W1:Y:S04]  /*f100*/  MUFU.EX2 R137, R137 ;  /* 0x0000008900897308 */ /* 0x000e680000000800 */
[C---:B--2---:R-:W-:Y:S06]  /*f110*/  HMMA.16816.F32 R4, R44.reuse, R48, R4 ;  /* 0x000000302c04723c */ /* 0x044fec0000001804 */
[----:B------:R-:W-:Y:S02]  /*f120*/  MUFU.EX2 R120, R120 ;  /* 0x0000007800787308 */ /* 0x000fe40000000800 */
[C---:B------:R-:W-:Y:S01]  /*f130*/  HMMA.16816.F32 R8, R44.reuse, R50, R8 ;  /* 0x000000322c08723c */ /* 0x040fe20000001808 */
[----:B------:R-:W2:Y:S07]  /*f140*/  LDSM.16.MT88.4 R48, [R102+0x7800] ;  /* 0x007800006630783b */ /* 0x000eae0000004200 */
[----:B------:R-:W3:Y:S01]  /*f150*/  MUFU.EX2 R133, R133 ;  /* 0x0000008500857308 */ /* 0x000ee20000000800 */
[----:B-1----:R-:W-:Y:S01]  /*f160*/  F2FP.F16.F32.PACK_AB R40, R137, R122 ;  /* 0x0000007a8928723e */ /* 0x002fe200000000ff */
[C---:B----4-:R-:W-:Y:S08]  /*f170*/  HMMA.16816.F32 R12, R44.reuse, R52, R12 ;  /* 0x000000342c0c723c */ /* 0x050ff0000000180c */
[----:B------:R-:W-:Y:S01]  /*f180*/  MUFU.EX2 R124, R124 ;  /* 0x0000007c007c7308 */ /* 0x000fe20000000800 */
[C---:B------:R-:W-:Y:S01]  /*f190*/  HMMA.16816.F32 R16, R44.reuse, R54, R16 ;  /* 0x000000362c10723c */ /* 0x040fe20000001810 */
[----:B------:R-:W1:Y:S08]  /*f1a0*/  LDSM.16.MT88.4 R52, [R144+0x8000] ;  /* 0x008000009034783b */ /* 0x000e700000004200 */
[----:B------:R-:W4:Y:S01]  /*f1b0*/  MUFU.EX2 R129, R129 ;  /* 0x0000008100817308 */ /* 0x000f220000000800 */
[----:B---3--:R-:W-:Y:S01]  /*f1c0*/  F2FP.F16.F32.PACK_AB R42, R133, R120 ;  /* 0x00000078852a723e */ /* 0x008fe200000000ff */
[C---:B------:R-:W-:Y:S08]  /*f1d0*/  HMMA.16816.F32 R20, R44.reuse, R56, R20 ;  /* 0x000000382c14723c */ /* 0x040ff00000001814 */
[----:B------:R-:W-:Y:S01]  /*f1e0*/  MUFU.EX2 R126, R126 ;  /* 0x0000007e007e7308 */ /* 0x000fe20000000800 */
[C---:B------:R-:W-:Y:S01]  /*f1f0*/  HMMA.16816.F32 R24, R44.reuse, R58, R24 ;  /* 0x0000003a2c18723c */ /* 0x040fe20000001818 */
[----:B------:R-:W3:Y:S08]  /*f200*/  LDSM.16.MT88.4 R56, [R140+0x8000] ;  /* 0x008000008c38783b */ /* 0x000ef00000004200 */
[----:B------:R-:W5:Y:S01]  /*f210*/  MUFU.EX2 R127, R127 ;  /* 0x0000007f007f7308 */ /* 0x000f620000000800 */
[----:B----4-:R-:W-:Y:S01]  /*f220*/  F2FP.F16.F32.PACK_AB R41, R129, R124 ;  /* 0x0000007c8129723e */ /* 0x010fe200000000ff */
[C---:B--2---:R-:W-:Y:S08]  /*f230*/  HMMA.16816.F32 R28, R44.reuse, R48, R28 ;  /* 0x000000302c1c723c */ /* 0x044ff0000000181c */
        /* <DEDUP_REMOVED lines=8> */
[----:B------:R-:W-:Y:S01]  /*f2c0*/  MUFU.EX2 R123, R123 ;  /* 0x0000007b007b7308 */ /* 0x000fe20000000800 */
[----:B-----5:R-:W-:Y:S03]  /*f2d0*/  F2FP.F16.F32.PACK_AB R43, R127, R126 ;  /* 0x0000007e7f2b723e */ /* 0x020fe600000000ff */
[C---:B-1----:R-:W-:Y:S06]  /*f2e0*/  HMMA.16816.F32 R4, R44.reuse, R52, R4 ;  /* 0x000000342c04723c */ /* 0x042fec0000001804 */
[----:B------:R-:W1:Y:S02]  /*f2f0*/  MUFU.EX2 R130, R130 ;  /* 0x0000008200827308 */ /* 0x000e640000000800 */
[C---:B------:R-:W-:Y:S01]  /*f300*/  HMMA.16816.F32 R8, R44.reuse, R54, R8 ;  /* 0x000000362c08723c */ /* 0x040fe20000001808 */
[----:B------:R-:W5:Y:S07]  /*f310*/  LDSM.16.MT88.4 R52, [R102+0x8000] ;  /* 0x008000006634783b */ /* 0x000f6e0000004200 */
[----:B------:R-:W-:Y:S01]  /*f320*/  MUFU.EX2 R119, R119 ;  /* 0x0000007700777308 */ /* 0x000fe20000000800 */
[C---:B---3--:R-:W-:Y:S09]  /*f330*/  HMMA.16816.F32 R12, R44.reuse, R56, R12 ;  /* 0x000000382c0c723c */ /* 0x048ff2000000180c */
[----:B------:R-:W3:Y:S01]  /*f340*/  MUFU.EX2 R132, R132 ;  /* 0x0000008400847308 */ /* 0x000ee20000000800 */
[C---:B------:R-:W-:Y:S01]  /*f350*/  HMMA.16816.F32 R16, R44.reuse, R58, R16 ;  /* 0x0000003a2c10723c */ /* 0x040fe20000001810 */
[----:B------:R-:W4:Y:S08]  /*f360*/  LDSM.16.MT88.4 R56, [R144+0x8800] ;  /* 0x008800009038783b */ /* 0x000f300000004200 */
[----:B------:R-:W-:Y:S01]  /*f370*/  MUFU.EX2 R39, R39 ;  /* 0x0000002700277308 */ /* 0x000fe20000000800 */
[C---:B--2---:R-:W-:Y:S08]  /*f380*/  HMMA.16816.F32 R20, R44.reuse, R48, R20 ;  /* 0x000000302c14723c */ /* 0x044ff00000001814 */
[C---:B------:R-:W-:Y:S01]  /*f390*/  HMMA.16816.F32 R24, R44.reuse, R50, R24 ;  /* 0x000000322c18723c */ /* 0x040fe20000001818 */
[----:B------:R-:W2:Y:S07]  /*f3a0*/  LDSM.16.MT88.4 R48, [R140+0x8800] ;  /* 0x008800008c30783b */ /* 0x000eae0000004200 */
[C---:B-----5:R-:W-:Y:S08]  /*f3b0*/  HMMA.16816.F32 R28, R44.reuse, R52, R28 ;  /* 0x000000342c1c723c */ /* 0x060ff0000000181c */
[----:B------:R-:W-:Y:S01]  /*f3c0*/  HMMA.16816.F32 R32, R44, R54, R32 ;  /* 0x000000362c20723c */ /* 0x000fe20000001820 */
[----:B------:R-:W5:Y:S07]  /*f3d0*/  LDSM.16.MT88.4 R44, [R102+0x8800] ;  /* 0x00880000662c783b */ /* 0x000f6e0000004200 */
[C---:B----4-:R-:W-:Y:S01]  /*f3e0*/  HMMA.16816.F32 R4, R40.reuse, R56, R4 ;  /* 0x000000382804723c */ /* 0x050fe20000001804 */
[----:B------:R-:W-:Y:S04]  /*f3f0*/  LDSM.16.MT88.4 R52, [R140+0x9000] ;  /* 0x009000008c34783b */ /* 0x000fe80000004200 */
[----:B------:R-:W-:Y:S03]  /*f400*/  FADD.FTZ R56, R110, R87 ;  /* 0x000000576e387221 */ /* 0x000fe60000010000 */
[C---:B------:R-:W-:Y:S03]  /*f410*/  HMMA.16816.F32 R8, R40.reuse, R58, R8 ;  /* 0x0000003a2808723c */ /* 0x040fe60000001808 */
[----:B------:R-:W-:Y:S04]  /*f420*/  FADD.FTZ R56, R109, R56 ;  /* 0x000000386d387221 */ /* 0x000fe80000010000 */
[----:B------:R-:W-:Y:S01]  /*f430*/  FADD.FTZ R85, R85, R56 ;  /* 0x0000003855557221 */ /* 0x000fe20000010000 */
[C---:B--2---:R-:W-:Y:S01]  /*f440*/  HMMA.16816.F32 R12, R40.reuse, R48, R12 ;  /* 0x00000030280c723c */ /* 0x044fe2000000180c */
[----:B------:R-:W-:Y:S02]  /*f450*/  LDSM.16.MT88.4 R56, [R103+0x9000] ;  /* 0x009000006738783b */ /* 0x000fe40000004200 */
[----:B------:R-:W-:Y:S04]  /*f460*/  FADD.FTZ R85, R84, R85 ;  /* 0x0000005554557221 */ /* 0x000fe80000010000 */
[----:B------:R-:W-:Y:S01]  /*f470*/  FADD.FTZ R80, R80, R85 ;  /* 0x0000005550507221 */ /* 0x000fe20000010000 */
[C---:B------:R-:W-:Y:S01]  /*f480*/  HMMA.16816.F32 R16, R40.reuse, R50, R16 ;  /* 0x000000322810723c */ /* 0x040fe20000001810 */
[----:B------:R-:W2:Y:S02]  /*f490*/  LDSM.16.MT88.4 R48, [R144+0x9000] ;  /* 0x009000009030783b */ /* 0x000ea40000004200 */
[----:B------:R-:W-:Y:S04]  /*f4a0*/  FADD.FTZ R80, R81, R80 ;  /* 0x0000005051507221 */ /* 0x000fe80000010000 */
[----:B------:R-:W-:Y:S01]  /*f4b0*/  FADD.FTZ R71, R71, R80 ;  /* 0x0000005047477221 */ /* 0x000fe20000010000 */
[C---:B------:R-:W-:Y:S01]  /*f4c0*/  HMMA.16816.F32 R20, R40.reuse, R60, R20 ;  /* 0x0000003c2814723c */ /* 0x040fe20000001814 */
[----:B------:R-:W-:Y:S02]  /*f4d0*/  LDSM.16.MT88.4 R84, [R140+0x9800] ;  /* 0x009800008c54783b */ /* 0x000fe40000004200 */
[-CC-:B------:R-:W-:Y:S01]  /*f4e0*/  FFMA.FTZ R60, R115, R37.reuse, -R64.reuse ;  /* 0x00000025733c7223 */ /* 0x180fe20000010840 */
[-C--:B------:R-:W-:Y:S01]  /*f4f0*/  FFMA.FTZ R61, R113, R37.reuse, -R64 ;  /* 0x00000025713d7223 */ /* 0x080fe20000010840 */
[----:B------:R-:W-:Y:S03]  /*f500*/  FADD.FTZ R70, R70, R71 ;  /* 0x0000004746467221 */ /* 0x000fe60000010000 */
[C---:B------:R-:W-:Y:S01]  /*f510*/  HMMA.16816.F32 R24, R40.reuse, R62, R24 ;  /* 0x0000003e2818723c */ /* 0x040fe20000001818 */
[----:B------:R-:W-:Y:S02]  /*f520*/  MUFU.EX2 R60, R60 ;  /* 0x0000003c003c7308 */ /* 0x000fe40000000800 */
[-CC-:B------:R-:W-:Y:S01]  /*f530*/  FFMA.FTZ R62, R107, R37.reuse, -R66.reuse ;  /* 0x000000256b3e7223 */ /* 0x180fe20000010842 */
[-CC-:B------:R-:W-:Y:S01]  /*f540*/  FFMA.FTZ R63, R106, R37.reuse, -R66.reuse ;  /* 0x000000256a3f7223 */ /* 0x180fe20000010842 */
[----:B------:R-:W-:Y:S01]  /*f550*/  FFMA.FTZ R66, R104, R37, -R66 ;  /* 0x0000002568427223 */ /* 0x000fe20000010842 */
[----:B------:R-:W-:Y:S02]  /*f560*/  FADD.FTZ R69, R69, R70 ;  /* 0x0000004645457221 */ /* 0x000fe40000010000 */
[C---:B-----5:R-:W-:Y:S03]  /*f570*/  HMMA.16816.F32 R28, R40.reuse, R44, R28 ;  /* 0x0000002c281c723c */ /* 0x060fe6000000181c */
[----:B------:R-:W4:Y:S01]  /*f580*/  MUFU.EX2 R61, R61 ;  /* 0x0000003d003d7308 */ /* 0x000f220000000800 */
[----:B------:R-:W-:Y:S04]  /*f590*/  FADD.FTZ R68, R68, R69 ;  /* 0x0000004544447221 */ /* 0x000fe80000010000 */
[----:B------:R-:W-:Y:S01]  /*f5a0*/  FADD.FTZ R89, R89, R68 ;  /* 0x0000004459597221 */ /* 0x000fe20000010000 */
[----:B------:R-:W-:Y:S01]  /*f5b0*/  HMMA.16816.F32 R32, R40, R46, R32 ;  /* 0x0000002e2820723c */ /* 0x000fe20000001820 */
[----:B------:R-:W5:Y:S03]  /*f5c0*/  LDSM.16.MT88.4 R44, [R102+0x9000] ;  /* 0x00900000662c783b */ /* 0x000f660000004200 */
[----:B------:R-:W-:Y:S01]  /*f5d0*/  MUFU.EX2 R62, R62 ;  /* 0x0000003e003e7308 */ /* 0x000fe20000000800 */
[----:B------:R-:W-:Y:S01]  /*f5e0*/  F2FP.F16.F32.PACK_AB R40, R125, R128 ;  /* 0x000000807d28723e */ /* 0x000fe200000000ff */
[----:B------:R-:W-:Y:S01]  /*f5f0*/  FADD.FTZ R88, R88, R89 ;  /* 0x0000005958587221 */ /* 0x000fe20000010000 */
[----:B-1----:R-:W-:Y:S02]  /*f600*/  F2FP.F16.F32.PACK_AB R42, R130, R123 ;  /* 0x0000007b822a723e */ /* 0x002fe400000000ff */
[----:B---3--:R-:W-:Y:S01]  /*f610*/  F2FP.F16.F32.PACK_AB R41, R132, R119 ;  /* 0x000000778429723e */ /* 0x008fe200000000ff */
[----:B------:R-:W-:Y:S01]  /*f620*/  FADD.FTZ R83, R83, R88 ;  /* 0x0000005853537221 */ /* 0x000fe20000010000 */
[----:B----4-:R-:W-:Y:S03]  /*f630*/  F2FP.F16.F32.PACK_AB R43, R61, R60 ;  /* 0x0000003c3d2b723e */ /* 0x010fe600000000ff */
[----:B------:R-:W1:Y:S01]  /*f640*/  MUFU.EX2 R63, R63 ;  /* 0x0000003f003f7308 */ /* 0x000e620000000800 */
[----:B------:R-:W-:Y:S04]  /*f650*/  FADD.FTZ R83, R82, R83 ;  /* 0x0000005352537221 */ /* 0x000fe80000010000 */
[----:B------:R-:W-:Y:S01]  /*f660*/  FADD.FTZ R114, R114, R83 ;  /* 0x0000005372727221 */ /* 0x000fe20000010000 */
[C---:B--2---:R-:W-:Y:S04]  /*f670*/  HMMA.16816.F32 R4, R40.reuse, R48, R4 ;  /* 0x000000302804723c */ /* 0x044fe80000001804 */
[----:B------:R-:W-:Y:S01]  /*f680*/  MUFU.EX2 R48, R105 ;  /* 0x0000006900307308 */ /* 0x000fe20000000800 */
[----:B------:R-:W-:Y:S04]  /*f690*/  FADD.FTZ R189, R189, R114 ;  /* 0x00000072bdbd7221 */ /* 0x000fe80000010000 */
[----:B------:R-:W-:Y:S01]  /*f6a0*/  FADD.FTZ R100, R100, R189 ;  /* 0x000000bd64647221 */ /* 0x000fe20000010000 */
[C---:B------:R-:W-:Y:S04]  /*f6b0*/  HMMA.16816.F32 R8, R40.reuse, R50, R8 ;  /* 0x000000322808723c */ /* 0x040fe80000001808 */
[----:B------:R-:W2:Y:S01]  /*f6c0*/  MUFU.EX2 R49, R66 ;  /* 0x0000004200317308 */ /* 0x000ea20000000800 */
[-CC-:B------:R-:W-:Y:S01]  /*f6d0*/  FFMA.FTZ R50, R67, R37.reuse, -R64.reuse ;  /* 0x0000002543327223 */ /* 0x180fe20000010840 */
[-CC-:B------:R-:W-:Y:S01]  /*f6e0*/  FFMA.FTZ R51, R65, R37.reuse, -R64.reuse ;  /* 0x0000002541337223 */ /* 0x180fe20000010840 */
[----:B------:R-:W-:Y:S01]  /*f6f0*/  FFMA.FTZ R64, R38, R37, -R64 ;  /* 0x0000002526407223 */ /* 0x000fe20000010840 */
[----:B------:R-:W-:Y:S01]  /*f700*/  FADD.FTZ R37, R91, R78 ;  /* 0x0000004e5b257221 */ /* 0x000fe20000010000 */
[----:B-1----:R-:W-:Y:S01]  /*f710*/  F2FP.F16.F32.PACK_AB R68, R63, R62 ;  /* 0x0000003e3f44723e */ /* 0x002fe200000000ff */
[C---:B------:R-:W-:Y:S01]  /*f720*/  HMMA.16816.F32 R12, R40.reuse, R52, R12 ;  /* 0x00000034280c723c */ /* 0x040fe2000000180c */
[----:B------:R-:W1:Y:S03]  /*f730*/  LDSM.16.MT88.4 R76, [R103+0x9800] ;  /* 0x00980000674c783b */ /* 0x000e660000004200 */
[----:B------:R-:W-:Y:S01]  /*f740*/  MUFU.EX2 R50, R50 ;  /* 0x0000003200327308 */ /* 0x000fe20000000800 */
[----:B------:R-:W-:Y:S01]  /*f750*/  FADD.FTZ R37, R96, R37 ;  /* 0x0000002560257221 */ /* 0x000fe20000010000 */
[----:B------:R-:W-:Y:S01]  /*f760*/  FADD.FTZ R101, R101, R100 ;  /* 0x0000006465657221 */ /* 0x000fe20000010000 */
[----:B------:R-:W-:Y:S02]  /*f770*/  IMAD.MOV.U32 R100, RZ, RZ, R36 ;  /* 0x000000ffff647224 */ /* 0x000fe400078e0024 */
[----:B------:R-:W-:Y:S01]  /*f780*/  FADD.FTZ R90, R90, R37 ;  /* 0x000000255a5a7221 */ /* 0x000fe20000010000 */
[C---:B------:R-:W-:Y:S04]  /*f790*/  HMMA.16816.F32 R16, R40.reuse, R54, R16 ;  /* 0x000000362810723c */ /* 0x040fe80000001810 */
[----:B------:R-:W3:Y:S01]  /*f7a0*/  MUFU.EX2 R51, R51 ;  /* 0x0000003300337308 */ /* 0x000ee20000000800 */
[----:B--2---:R-:W-:Y:S01]  /*f7b0*/  F2FP.F16.F32.PACK_AB R70, R49, R48 ;  /* 0x000000303146723e */ /* 0x004fe200000000ff */
[----:B------:R-:W-:Y:S01]  /*f7c0*/  FADD.FTZ R37, R97, R90 ;  /* 0x0000005a61257221 */ /* 0x000fe20000010000 */
[----:B------:R-:W-:Y:S01]  /*f7d0*/  FADD.FTZ R122, R122, R101 ;  /* 0x000000657a7a7221 */ /* 0x000fe20000010000 */
[----:B------:R-:W-:Y:S01]  /*f7e0*/  IMAD.MOV.U32 R101, RZ, RZ, R0 ;  /* 0x000000ffff657224 */ /* 0x000fe200078e0000 */
[C---:B------:R-:W-:Y:S05]  /*f7f0*/  HMMA.16816.F32 R20, R40.reuse, R56, R20 ;  /* 0x000000382814723c */ /* 0x040fea0000001814 */
[----:B------:R-:W2:Y:S01]  /*f800*/  MUFU.EX2 R64, R64 ;  /* 0x0000004000407308 */ /* 0x000ea20000000800 */
[----:B------:R-:W-:Y:S01]  /*f810*/  FADD.FTZ R116, R116, R37 ;  /* 0x0000002574747221 */ /* 0x000fe20000010000 */
[----:B------:R-:W-:Y:S03]  /*f820*/  FADD.FTZ R137, R137, R122 ;  /* 0x0000007a89897221 */ /* 0x000fe60000010000 */
[----:B------:R-:W-:Y:S01]  /*f830*/  FADD.FTZ R185, R185, R116 ;  /* 0x00000074b9b97221 */ /* 0x000fe20000010000 */
[C---:B------:R-:W-:Y:S03]  /*f840*/  HMMA.16816.F32 R24, R40.reuse, R58, R24 ;  /* 0x0000003a2818723c */ /* 0x040fe60000001818 */
[----:B---3--:R-:W-:Y:S01]  /*f850*/  F2FP.F16.F32.PACK_AB R69, R51, R50 ;  /* 0x000000323345723e */ /* 0x008fe200000000ff */
[----:B------:R-:W-:Y:S01]  /*f860*/  FADD.FTZ R118, R118, R185 ;  /* 0x000000b976767221 */ /* 0x000fe20000010000 */
[----:B------:R-:W-:Y:S03]  /*f870*/  FADD.FTZ R120, R120, R137 ;  /* 0x0000008978787221 */ /* 0x000fe60000010000 */
[C---:B-----5:R-:W-:Y:S03]  /*f880*/  HMMA.16816.F32 R28, R40.reuse, R44, R28 ;  /* 0x0000002c281c723c */ /* 0x060fe6000000181c */
[----:B--2---:R-:W-:Y:S01]  /*f890*/  F2FP.F16.F32.PACK_AB R71, R64, R39 ;  /* 0x000000274047723e */ /* 0x004fe200000000ff */
[----:B------:R-:W-:Y:S01]  /*f8a0*/  FADD.FTZ R181, R181, R118 ;  /* 0x00000076b5b57221 */ /* 0x000fe20000010000 */
[----:B------:R-:W-:Y:S03]  /*f8b0*/  FADD.FTZ R133, R133, R120 ;  /* 0x0000007885857221 */ /* 0x000fe60000010000 */
[----:B------:R-:W-:Y:S03]  /*f8c0*/  HMMA.16816.F32 R32, R40, R46, R32 ;  /* 0x0000002e2820723c */ /* 0x000fe60000001820 */
[----:B------:R-:W-:Y:S01]  /*f8d0*/  FADD.FTZ R124, R124, R181 ;  /* 0x000000b57c7c7221 */ /* 0x000fe20000010000 */
[----:B------:R-:W-:Y:S03]  /*f8e0*/  FADD.FTZ R128, R128, R133 ;  /* 0x0000008580807221 */ /* 0x000fe60000010000 */
[----:B------:R-:W-:Y:S01]  /*f8f0*/  FADD.FTZ R129, R129, R124 ;  /* 0x0000007c81817221 */ /* 0x000fe20000010000 */
[C---:B------:R-:W-:Y:S01]  /*f900*/  HMMA.16816.F32 R96, R68.reuse, R92, R4 ;  /* 0x0000005c4460723c */ /* 0x040fe20000001804 */
[----:B------:R-:W2:Y:S07]  /*f910*/  LDSM.16.MT88.4 R4, [R102+0x9800] ;  /* 0x009800006604783b */ /* 0x000eae0000004200 */
[C---:B------:R-:W-:Y:S03]  /*f920*/  HMMA.16816.F32 R92, R68.reuse, R94, R8 ;  /* 0x0000005e445c723c */ /* 0x040fe60000001808 */
[----:B------:R-:W-:Y:S04]  /*f930*/  FADD.FTZ R8, R126, R129 ;  /* 0x000000817e087221 */ /* 0x000fe80000010000 */
        /* <DEDUP_REMOVED lines=11> */
[----:B------:R-:W-:Y:S04]  /*f9f0*/  FADD.FTZ R62, R62, R9 ;  /* 0x000000093e3e7221 */ /* 0x000fe80000010000 */
[C---:B------:R-:W-:Y:S03]  /*fa00*/  HMMA.16816.F32 R76, R68.reuse, R78, R24 ;  /* 0x0000004e444c723c */ /* 0x040fe60000001818 */
[----:B------:R-:W-:Y:S04]  /*fa10*/  FADD.FTZ R63, R63, R62 ;  /* 0x0000003e3f3f7221 */ /* 0x000fe80000010000 */
[----:B------:R-:W-:Y:S01]  /*fa20*/  FADD.FTZ R48, R48, R63 ;  /* 0x0000003f30307221 */ /* 0x000fe20000010000 */
[C---:B--2---:R-:W-:Y:S03]  /*fa30*/  HMMA.16816.F32 R72, R68.reuse, R4, R28 ;  /* 0x000000044448723c */ /* 0x044fe6000000181c */
[----:B------:R-:W-:Y:S01]  /*fa40*/  FADD.FTZ R4, R50, R61 ;  /* 0x0000003d32047221 */ /* 0x000fe20000010000 */
[----:B------:R-:W-:Y:S03]  /*fa50*/  FADD.FTZ R178, R49, R48 ;  /* 0x0000003031b27221 */ /* 0x000fe60000010000 */
[----:B------:R-:W-:Y:S01]  /*fa60*/  FADD.FTZ R4, R51, R4 ;  /* 0x0000000433047221 */ /* 0x000fe20000010000 */
[----:B------:R-:W-:Y:S03]  /*fa70*/  HMMA.16816.F32 R68, R68, R6, R32 ;  /* 0x000000064444723c */ /* 0x000fe60000001820 */
[----:B------:R-:W-:Y:S04]  /*fa80*/  FADD.FTZ R39, R39, R4 ;  /* 0x0000000427277221 */ /* 0x000fe80000010000 */
[----:B------:R-:W-:Y:S01]  /*fa90*/  FADD.FTZ R179, R64, R39 ;  /* 0x0000002740b37221 */ /* 0x000fe20000010000 */
[----:B------:R-:W-:Y:S01]  /*faa0*/  @!UPT UIADD3 URZ, UPT, UPT, URZ, URZ, URZ ;  /* 0x000000fffffff290 */ /* 0x000fe2000fffe0ff */
[----:B------:R-:W-:Y:S11]  /*fab0*/  @P0 BRA `(.L_x_10183) ;  /* 0xffffffb8001c0947 */ /* 0x000ff6000383ffff */
.L_x_10176:
        /* <DEDUP_REMOVED lines=10> */
.L_x_10197:
        /* <DEDUP_REMOVED lines=117> */
[----:B------:R-:W-:Y:S02]  /*102b0*/  @P0 IMAD R0, R27, R166, RZ ;  /* 0x000000a61b000224 */ /* 0x000fe400078e02ff */
        /* <DEDUP_REMOVED lines=10> */
.L_x_10186:
[----:B------:R-:W-:Y:S05]  /*10360*/  BSYNC.RECONVERGENT B0 ;  /* 0x0000000000007941 */ /* 0x000fea0003800200 */
.L_x_10185:
        /* <DEDUP_REMOVED lines=22> */
.L_x_10188:
[----:B------:R-:W-:Y:S05]  /*104d0*/  BSYNC.RECONVERGENT B0 ;  /* 0x0000000000007941 */ /* 0x000fea0003800200 */
.L_x_10187:
        /* <DEDUP_REMOVED lines=44> */
.L_x_10190:
[----:B------:R-:W-:Y:S05]  /*107a0*/  BSYNC.RECONVERGENT B0 ;  /* 0x0000000000007941 */ /* 0x000fea0003800200 */
.L_x_10189:
        /* <DEDUP_REMOVED lines=13> */
.L_x_10192:
[----:B------:R-:W-:Y:S05]  /*10880*/  BSYNC.RECONVERGENT B0 ;  /* 0x0000000000007941 */ /* 0x000fea0003800200 */
.L_x_10191:
[----:B------:R-:W-:-:S04]  /*10890*/  MOV R161, 0x0 ;  /* 0x0000000000a17802 */ /* 0x000fc80000000f00 */
[----:B-1234-:R-:W-:Y:S05]  /*108a0*/  @P2 RET.REL.NODEC R160 `(_ZN5flash24flash_fwd_splitkv_kernelI23Flash_fwd_kernel_traitsILi64ELi64ELi128ELi4ELb0ELb0EN7cutlass6half_tE19Flash_kernel_traitsILi64ELi64ELi128ELi4ES3_EELb0ELb1ELb0ELb0ELb0ELb0ELb0ELb0EEEvNS_16Flash_fwd_paramsE) ;  /* 0xfffffef4a0d42950 */ /* 0x01efea0003c3ffff */
        /* <DEDUP_REMOVED lines=12> */
[----:B-1----:R-:W-:Y:S05]  /*10970*/  RET.REL.NODEC R160 `(_ZN5flash24flash_fwd_splitkv_kernelI23Flash_fwd_kernel_traitsILi64ELi64ELi128ELi4ELb0ELb0EN7cutlass6half_tE19Flash_kernel_traitsILi64ELi64ELi128ELi4ES3_EELb0ELb1ELb0ELb0ELb0ELb0ELb0ELb0EEEvNS_16Flash_fwd_paramsE) ;  /* 0xfffffef4a0a07950 */ /* 0x002fea0003c3ffff */
.L_x_10184:
[----:B------:R-:W-:Y:S01]  /*10980*/  MOV R5, 0x2 ;  /* 0x0000000200057802 */ /* 0x000fe20000000f00 */
[----:B------:R-:W-:Y:S01]  /*10990*/  IMAD.MOV.U32 R4, RZ, RZ, 0x1f ;  /* 0x0000001fff047424 */ /* 0x000fe200078e00ff */
[----:B------:R-:W-:-:S07]  /*109a0*/  MOV R6, 0xffffffff ;  /* 0xffffffff00067802 */ /* 0x000fce0000000f00 */
[----:B-1---5:R-:W-:Y:S05]  /*109b0*/  WARPSYNC.COLLECTIVE R6, `(.L_x_10193) ;  /* 0x0000000006087348 */ /* 0x022fea0003c00000 */
[----:B------:R2:W3:Y:S02]  /*109c0*/  SHFL.BFLY P0, R11, R178, R5, R4 ;  /* 0x0c000005b20b7389 */ /* 0x0004e40000000004 */
[----:B-123-5:R-:W-:Y:S05]  /*109d0*/  ENDCOLLECTIVE ;  /* 0x000000000000791b */ /* 0x02efea0003800000 */
.L_x_10193:
[----:B------:R-:W-:Y:S02]  /*109e0*/  IMAD.MOV.U32 R9, RZ, RZ, R11 ;  /* 0x000000ffff097224 */ /* 0x000fe400078e000b */
[----:B------:R-:W-:Y:S02]  /*109f0*/  IMAD.MOV.U32 R5, RZ, RZ, 0x1 ;  /* 0x00000001ff057424 */ /* 0x000fe400078e00ff */
[----:B------:R-:W-:-:S05]  /*10a00*/  FADD.FTZ R9, R9, R178 ;  /* 0x000000b209097221 */ /* 0x000fca0000010000 */
[----:B------:R-:W-:-:S07]  /*10a10*/  MOV R178, R9 ;  /* 0x0000000900b27202 */ /* 0x000fce0000000f00 */
[----:B------:R-:W-:Y:S05]  /*10a20*/  WARPSYNC.COLLECTIVE R6, `(.L_x_10194) ;  /* 0x0000000006087348 */ /* 0x000fea0003c00000 */
[----:B------:R1:W2:Y:S02]  /*10a30*/  SHFL.BFLY P0, R11, R178, R5, R4 ;  /* 0x0c000005b20b7389 */ /* 0x0002a40000000004 */
[----:B-12---:R-:W-:Y:S05]  /*10a40*/  ENDCOLLECTIVE ;  /* 0x000000000000791b */ /* 0x006fea0003800000 */
.L_x_10194:
[----:B------:R-:W-:Y:S01]  /*10a50*/  MOV R178, R179 ;  /* 0x000000b300b27202 */ /* 0x000fe20000000f00 */
[----:B------:R-:W-:Y:S01]  /*10a60*/  IMAD.MOV.U32 R5, RZ, RZ, 0x2 ;  /* 0x00000002ff057424 */ /* 0x000fe200078e00ff */
[----:B------:R-:W-:-:S07]  /*10a70*/  MOV R8, R11 ;  /* 0x0000000b00087202 */ /* 0x000fce0000000f00 */
[----:B------:R-:W-:Y:S05]  /*10a80*/  WARPSYNC.COLLECTIVE R6, `(.L_x_10195) ;  /* 0x0000000006087348 */ /* 0x000fea0003c00000 */
[----:B------:R1:W2:Y:S02]  /*10a90*/  SHFL.BFLY P0, R11, R178, R5, R4 ;  /* 0x0c000005b20b7389 */ /* 0x0002a40000000004 */
[----:B-12---:R-:W-:Y:S05]  /*10aa0*/  ENDCOLLECTIVE ;  /* 0x000000000000791b */ /* 0x006fea0003800000 */
.L_x_10195:
[----:B------:R-:W-:Y:S01]  /*10ab0*/  FADD.FTZ R8, R9, R8 ;  /* 0x0000000809087221 */ /* 0x000fe20000010000 */
[----:B------:R-:W-:Y:S01]  /*10ac0*/  FADD.FTZ R10, R11, R179 ;  /* 0x000000b30b0a7221 */ /* 0x000fe20000010000 */
[----:B------:R-:W-:-:S04]  /*10ad0*/  MOV R5, 0x1 ;  /* 0x0000000100057802 */ /* 0x000fc80000000f00 */
[----:B------:R-:W-:-:S07]  /*10ae0*/  MOV R178, R10 ;  /* 0x0000000a00b27202 */ /* 0x000fce0000000f00 */
[----:B------:R-:W-:Y:S05]  /*10af0*/  WARPSYNC.COLLECTIVE R6, `(.L_x_10196) ;  /* 0x0000000006087348 */ /* 0x000fea0003c00000 */
[----:B------:R1:W2:Y:S02]  /*10b00*/  SHFL.BFLY P0, R11, R178, R5, R4 ;  /* 0x0c000005b20b7389 */ /* 0x0002a40000000004 */
[----:B-12---:R-:W-:Y:S05]  /*10b10*/  ENDCOLLECTIVE ;  /* 0x000000000000791b */ /* 0x006fea0003800000 */
.L_x_10196:
[----:B------:R-:W-:Y:S05]  /*10b20*/  BRA `(.L_x_10197) ;  /* 0xfffffff0000c7947 */ /* 0x000fea000383ffff */
.L_x_10198:
        /* <DEDUP_REMOVED lines=13> */
.L_x_14798:


//--------------------- .text._ZN5flash24flash_fwd_splitkv_kernelI23Flash_fwd_kernel_traitsILi64ELi64ELi128ELi4ELb0ELb0EN7cutlass6half_tE19Flash_kernel_traitsILi64ELi64ELi128ELi4ES3_EELb0ELb1ELb0ELb0ELb0ELb1ELb0ELb0EEEvNS_16Flash_fwd_paramsE --------------------------
	.section	.text._ZN5flash24flash_fwd_splitkv_kernelI23Flash_fwd_kernel_traitsILi64ELi64ELi128ELi4ELb0ELb0EN7cutlass6half_tE19Flash_kernel_traitsILi64ELi64ELi128ELi4ES3_EELb0ELb1ELb0ELb0ELb0ELb1ELb0ELb0EEEvNS_16Flash_fwd_paramsE,"ax",@progbits
	.align	128
        .global         _ZN5flash24flash_fwd_splitkv_kernelI23Flash_fwd_kernel_traitsILi64ELi64ELi128ELi4ELb0ELb0EN7cutlass6half_tE19Flash_kernel_traitsILi64ELi64ELi128ELi4ES3_EELb0ELb1ELb0ELb0ELb0ELb1ELb0ELb0EEEvNS_16Flash_fwd_paramsE
        .type           _ZN5flash24flash_fwd_splitkv_kernelI23Flash_fwd_kernel_traitsILi64ELi64ELi128ELi4ELb0ELb0EN7cutlass6half_tE19Flash_kernel_traitsILi64ELi64ELi128ELi4ES3_EELb0ELb1ELb0ELb0ELb0ELb1ELb0ELb0EEEvNS_16Flash_fwd_paramsE,@function
        .size           _ZN5flash24flash_fwd_splitkv_kernelI23Flash_fwd_kernel_traitsILi64ELi64ELi128ELi4ELb0ELb0EN7cutlass6half_tE19Flash_kernel_traitsILi64ELi64ELi128ELi4ES3_EELb0ELb1ELb0ELb0ELb0ELb1ELb0ELb0EEEvNS_16Flash_fwd_paramsE,(.L_x_14799 - _ZN5flash24flash_fwd_splitkv_kernelI23Flash_fwd_kernel_traitsILi64ELi64ELi128ELi4ELb0ELb0EN7cutlass6half_tE19Flash_kernel_traitsILi64ELi64ELi128ELi4ES3_EELb0ELb1ELb0ELb0ELb0ELb1ELb0ELb0EEEvNS_16Flash_fwd_paramsE)
        .other          _ZN5flash24flash_fwd_splitkv_kernelI23Flash_fwd_kernel_traitsILi64ELi64ELi128ELi4ELb0ELb0EN7cutlass6half_tE19Flash_kernel_traitsILi64ELi64ELi128ELi4ES3_EELb0ELb1ELb0ELb0ELb0ELb1ELb0ELb0EEEvNS_16Flash_fwd_paramsE,@"STO_CUDA_ENTRY STV_DEFAULT"
_ZN5flash24flash_fwd_splitkv_kernelI23Flash_fwd_kernel_traitsILi64ELi64ELi128ELi4ELb0ELb0EN7cutlass6half_tE19Flash_kernel_traitsILi64ELi64ELi128ELi4ES3_EELb0ELb1ELb0ELb0ELb0ELb1ELb0ELb0EEEvNS_16Flash_fwd_paramsE:
.text._ZN5flash24flash_fwd_splitkv_kernelI23Flash_fwd_kernel_traitsILi64ELi64ELi128ELi4ELb0ELb0EN7cutlass6half_tE19Flash_kernel_traitsILi64ELi64ELi128ELi4ES3_EELb0ELb1ELb0ELb0ELb0ELb1ELb0ELb0EEEvNS_16Flash_fwd_paramsE:
[----:B------:R-:W-:Y:S01]  /*0000*/  LDC R1, c[0x0][0x37c] ;  /* 0x0000df00ff017b82 */ /* 0x000fe20000000800 */
[----:B------:R-:W1:Y:S07]  /*0010*/  S2R R25, SR_CTAID.X ;  /* 0x0000000000197919 */ /* 0x000e6e0000002500 */
[----:B------:R-:W2:Y:S01]  /*0020*/  LDC.64 R2, c[0x0][0x348] ;  /* 0x0000d200ff027b82 */ /* 0x000ea20000000a00 */
[----:B------:R-:W-:Y:S01]  /*0030*/  BSSY.RECONVERGENT B3, `(.L_x_10199) ;  /* 0x0000005000037945 */ /* 0x000fe20003800200 */
[----:B------:R-:W-:Y:S01]  /*0040*/  MOV R168, 0x80 ;  /* 0x0000008000a87802 */ /* 0x000fe20000000f00 */
[----:B------:R-:W3:Y:S01]  /*0050*/  S2R R170, SR_CTAID.Y ;  /* 0x0000000000aa7919 */ /* 0x000ee20000002600 */
[----:B------:R-:W4:Y:S05]  /*0060*/  S2R R169, SR_CTAID.Z ;  /* 0x0000000000a97919 */ /* 0x000f2a0000002700 */
[----:B-1234-:R-:W-:Y:S05]  /*0070*/  CALL.REL.NOINC `($_ZN5flash24flash_fwd_splitkv_kernelI23Flash_fwd_kernel_traitsILi64ELi64ELi128ELi4ELb0ELb0EN7cutlass6half_tE19Flash_kernel_traitsILi64ELi64ELi128ELi4ES3_EELb0ELb1ELb0ELb0ELb0ELb1ELb0ELb0EEEvNS_16Flash_fwd_paramsE$_ZN5flash30compute_attn_1rowblock_splitkvI23Flash_fwd_kernel_traitsILi64ELi64ELi128ELi4ELb0ELb0EN7cutlass6half_tE19Flash_kernel_traitsILi64ELi64ELi128ELi4ES3_EELb0ELb1ELb0ELb0ELb0ELb1ELb0ELb0ENS_16Flash_fwd_paramsEEEvRKT8_iiiii) ;  /* 0x0000000000087944 */ /* 0x01efea0003c00000 */
[----:B------:R-:W-:Y:S05]  /*0080*/  BSYNC.RECONVERGENT B3 ;  /* 0x0000000000037941 */ /* 0x000fea0003800200 */
.L_x_10199:
[----:B------:R-:W-:Y:S05]  /*0090*/  EXIT ;  /* 0x000000000000794d */ /* 0x000fea0003800000 */
        .type           $_ZN5flash24flash_fwd_splitkv_kernelI23Flash_fwd_kernel_traitsILi64ELi64ELi128ELi4ELb0ELb0EN7cutlass6half_tE19Flash_kernel_traitsILi64ELi64ELi128ELi4ES3_EELb0ELb1ELb0ELb0ELb0ELb1ELb0ELb0EEEvNS_16Flash_fwd_paramsE$_ZN5flash30compute_attn_1rowblock_splitkvI23Flash_fwd_kernel_traitsILi64ELi64ELi128ELi4ELb0ELb0EN7cutlass6half_tE19Flash_kernel_traitsILi64ELi64ELi128ELi4ES3_EELb0ELb1ELb0ELb0ELb0ELb1ELb0ELb0ENS_16Flash_fwd_paramsEEEvRKT8_iiiii,@function
        .size           $_ZN5flash24flash_fwd_splitkv_kernelI23Flash_fwd_kernel_traitsILi64ELi64ELi128ELi4ELb0ELb0EN7cutlass6half_tE19Flash_kernel_traitsILi64ELi64ELi128ELi4ES3_EELb0ELb1ELb0ELb0ELb0ELb1ELb0ELb0EEEvNS_16Flash_fwd_paramsE$_ZN5flash30compute_attn_1rowblock_splitkvI23Flash_fwd_kernel_traitsILi64ELi64ELi128ELi4ELb0ELb0EN7cutlass6half_tE19Flash_kernel_traitsILi64ELi64ELi128ELi4ES3_EELb0ELb1ELb0ELb0ELb0ELb1ELb0ELb0ENS_16Flash_fwd_paramsEEEvRKT8_iiiii,(.L_x_14799 - $_ZN5flash24flash_fwd_splitkv_kernelI23Flash_fwd_kernel_traitsILi64ELi64ELi128ELi4ELb0ELb0EN7cutlass6half_tE19Flash_kernel_traitsILi64ELi64ELi128ELi4ES3_EELb0ELb1ELb0ELb0ELb0ELb1ELb0ELb0EEEvNS_16Flash_fwd_paramsE$_ZN5flash30compute_attn_1rowblock_splitkvI23Flash_fwd_kernel_traitsILi64ELi64ELi128ELi4ELb0ELb0EN7cutlass6half_tE19Flash_kernel_traitsILi64ELi64ELi128ELi4ES3_EELb0ELb1ELb0ELb0ELb0ELb1ELb0ELb0ENS_16Flash_fwd_paramsEEEvRKT8_iiiii)
$_ZN5flash24flash_fwd_splitkv_kernelI23Flash_fwd_kernel_traitsILi64ELi64ELi128ELi4ELb0ELb0EN7cutlass6half_tE19Flash_kernel_traitsILi64ELi64ELi128ELi4ES3_EELb0ELb1ELb0ELb0ELb0ELb1ELb0ELb0EEEvNS_16Flash_fwd_paramsE$_ZN5flash30compute_attn_1rowblock_splitkvI23Flash_fwd_kernel_traitsILi64ELi64ELi128ELi4ELb0ELb0EN7cutlass6half_tE19Flash_kernel_traitsILi64ELi64ELi128ELi4ES3_EELb0ELb1ELb0ELb0ELb0ELb1ELb0ELb0ENS_16Flash_fwd_paramsEEEvRKT8_iiiii:
        /* <DEDUP_REMOVED lines=39> */
.L_x_10201:
[----:B------:R-:W-:Y:S05]  /*0310*/  BSYNC.RECONVERGENT B0 ;  /* 0x0000000000007941 */ /* 0x000fea0003800200 */
.L_x_10200:
[----:B------:R-:W-:Y:S04]  /*0320*/  BSSY.RECONVERGENT B0, `(.L_x_10202) ;  /* 0x0000007000007945 */ /* 0x000fe80003800200 */
[----:B------:R-:W-:Y:S05]  /*0330*/  @!P3 BRA `(.L_x_10203) ;  /* 0x000000000014b947 */ /* 0x000fea0003800000 */
[----:B-----5:R-:W4:Y:S02]  /*0340*/  LD.E.U8 R6, desc[UR4][R2.64+0x1b2] ;  /* 0x0001b20402067980 */ /* 0x020f24000c101100 */
[----:B----4-:R-:W-:-:S13]  /*0350*/  ISETP.NE.AND P1, PT, R6, RZ, PT ;  /* 0x000000ff0600720c */ /* 0x010fda0003f25270 */
[----:B------:R-:W4:Y:S02]  /*0360*/  @P1 LD.E R7, desc[UR4][R16.64+0x4] ;  /* 0x0000040410071980 */ /* 0x000f24000c101900 */
[----:B----4-:R-:W-:-:S06]  /*0370*/  @P1 IADD3 R6, PT, PT, R7, -R14, RZ ;  /* 0x8000000e07061210 */ /* 0x010fcc0007ffe0ff */
[----:B------:R4:W5:Y:S02]  /*0380*/  @!P1 LD.E R6, desc[UR4][R16.64] ;  /* 0x0000000410069980 */ /* 0x000964000c101900 */
.L_x_10203:
[----:B------:R-:W-:Y:S05]  /*0390*/  BSYNC.RECONVERGENT B0 ;  /* 0x0000000000007941 */ /* 0x000fea0003800200 */
.L_x_10202:
        /* <DEDUP_REMOVED lines=8> */
.L_x_10205:
[----:B------:R-:W5:Y:S01]  /*0420*/  LD.E.64 R10, desc[UR4][R2.64+0x108] ;  /* 0x00010804020a7980 */ /* 0x000f62000c101b00 */
[----:B------:R-:W-:Y:S01]  /*0430*/  BSSY.RECONVERGENT B0, `(.L_x_10207) ;  /* 0x0000006000007945 */ /* 0x000fe20003800200 */
[----:B------:R-:W-:Y:S01]  /*0440*/  IMAD.MOV.U32 R57, RZ, RZ, RZ ;  /* 0x000000ffff397224 */ /* 0x000fe200078e00ff */
[----:B-----5:R-:W-:-:S04]  /*0450*/  ISETP.NE.U32.AND P0, PT, R10, RZ, PT ;  /* 0x000000ff0a00720c */ /* 0x020fc80003f05070 */
[----:B------:R-:W-:-:S13]  /*0460*/  ISETP.NE.AND.EX P0, PT, R11, RZ, PT, P0 ;  /* 0x000000ff0b00720c */ /* 0x000fda0003f05300 */
[----:B------:R-:W-:Y:S05]  /*0470*/  @!P0 BRA `(.L_x_10208) ;  /* 0x0000000000048947 */ /* 0x000fea0003800000 */
[----:B------:R1:W5:Y:S02]  /*0480*/  LD.E R57, desc[UR4][R2.64+0xbc] ;  /* 0x0000bc0402397980 */ /* 0x000364000c101900 */
.L_x_10208:
[----:B------:R-:W-:Y:S05]  /*0490*/  BSYNC.RECONVERGENT B0 ;  /* 0x0000000000007941 */ /* 0x000fea0003800200 */
.L_x_10207:
[----:B-----5:R-:W-:Y:S02]  /*04a0*/  IADD3 R57, PT, PT, R57, R6, -R13 ;  /* 0x0000000639397210 */ /* 0x020fe40007ffe80d */
.L_x_10206:
[----:B------:R-:W-:Y:S05]  /*04b0*/  BSYNC.RECONVERGENT B1 ;  /* 0x0000000000017941 */ /* 0x000fea0003800200 */
.L_x_10204:
[----:B------:R-:W-:Y:S01]  /*04c0*/  IMAD.SHL.U32 R172, R25, 0x40, RZ ;  /* 0x0000004019ac7824 */ /* 0x000fe200078e00ff */
[----:B------:R-:W-:Y:S01]  /*04d0*/  MOV R6, R168 ;  /* 0x000000a800067202 */ /* 0x000fe20000000f00 */
[----:B------:R-:W-:-:S03]  /*04e0*/  IMAD.MOV.U32 R7, RZ, RZ, 0x0 ;  /* 0x00000000ff077424 */ /* 0x000fc600078e00ff */
[----:B------:R-:W-:-:S13]  /*04f0*/  ISETP.GT.AND P0, PT, R81, R172, PT ;  /* 0x000000ac5100720c */ /* 0x000fda0003f04270 */
[----:B-1234-:R-:W-:Y:S05]  /*0500*/  @!P0 RET.REL.NODEC R6 `(_ZN5flash24flash_fwd_splitkv_kernelI23Flash_fwd_kernel_traitsILi64ELi64ELi128ELi4ELb0ELb0EN7cutlass6half_tE19Flash_kernel_traitsILi64ELi64ELi128ELi4ES3_EELb0ELb1ELb0ELb0ELb0ELb1ELb0ELb0EEEvNS_16Flash_fwd_paramsE) ;  /* 0xfffffff806bc8950 */ /* 0x01efea0003c3ffff */
        /* <DEDUP_REMOVED lines=41> */
[----:B------:R-:W-:-:S12]  /*07a0*/  BSSY.RECONVERGENT B0, `(.L_x_10210) ;  /* 0x0000036000007945 */ /* 0x000fd80003800200 */
[----:B------:R-:W-:Y:S02]  /*07b0*/  @!P3 IMAD.MOV.U32 R9, RZ, RZ, 0x7f800000 ;  /* 0x7f800000ff09b424 */ /* 0x000fe400078e00ff */
        /* <DEDUP_REMOVED lines=52> */
.L_x_10211:
[----:B------:R-:W-:Y:S05]  /*0b00*/  BSYNC.RECONVERGENT B0 ;  /* 0x0000000000007941 */ /* 0x000fea0003800200 */
.L_x_10210:
        /* <DEDUP_REMOVED lines=13> */
.L_x_10213:
[----:B------:R-:W-:Y:S05]  /*0be0*/  BSYNC.RECONVERGENT B0 ;  /* 0x0000000000007941 */ /* 0x000fea0003800200 */
.L_x_10212:
[----:B------:R-:W-:Y:S04]  /*0bf0*/  BSSY.RECONVERGENT B0, `(.L_x_10214) ;  /* 0x000000c000007945 */ /* 0x000fe80003800200 */
[----:B------:R-:W-:Y:S05]  /*0c00*/  @P6 BRA `(.L_x_10215) ;  /* 0x0000000000286947 */ /* 0x000fea0003800000 */
[----:B-123--:R-:W-:Y:S02]  /*0c10*/  IADD3 R15, P0, PT, R8, 0x30, RZ ;  /* 0x00000030080f7810 */ /* 0x00efe40007f1e0ff */
        /* <DEDUP_REMOVED lines=9> */
.L_x_10215:
[----:B------:R-:W-:Y:S05]  /*0cb0*/  BSYNC.RECONVERGENT B0 ;  /* 0x0000000000007941 */ /* 0x000fea0003800200 */
.L_x_10214:
[----:B------:R-:W-:Y:S01]  /*0cc0*/  MOV R169, 0x0 ;  /* 0x0000000000a97802 */ /* 0x000fe20000000f00 */
[----:B------:R-:W-:Y:S04]  /*0cd0*/  @!P3 ST.E desc[UR4][R18.64], R9 ;  /* 0x000000091200b985 */ /* 0x000fe8000c101904 */
[----:B------:R-:W-:Y:S04]  /*0ce0*/  @!P2 ST.E desc[UR4][R18.64+0x40], R5 ;  /* 0x000040051200a985 */ /* 0x000fe8000c101904 */
[----:B------:R1:W-:Y:S02]  /*0cf0*/  @!P1 ST.E desc[UR4][R18.64+0x80], R3 ;  /* 0x0000800312009985 */ /* 0x0003e4000c101904 */
[----:B-1234-:R-:W-:Y:S05]  /*0d00*/  @P4 RET.REL.NODEC R168 `(_ZN5flash24flash_fwd_splitkv_kernelI23Flash_fwd_kernel_traitsILi64ELi64ELi128ELi4ELb0ELb0EN7cutlass6half_tE19Flash_kernel_traitsILi64ELi64ELi128ELi4ES3_EELb0ELb1ELb0ELb0ELb0ELb1ELb0ELb0EEEvNS_16Flash_fwd_paramsE) ;  /* 0xfffffff0a8bc4950 */ /* 0x01efea0003c3ffff */
[----:B------:R-:W-:Y:S02]  /*0d10*/  MOV R3, 0x7f800000 ;  /* 0x7f80000000037802 */ /* 0x000fe40000000f00 */
[----:B------:R-:W-:-:S03]  /*0d20*/  MOV R169, 0x0 ;  /* 0x0000000000a97802 */ /* 0x000fc60000000f00 */
[----:B------:R1:W-:Y:S02]  /*0d30*/  ST.E desc[UR4][R18.64+0xc0], R3 ;  /* 0x0000c00312007985 */ /* 0x0003e4000c101904 */
[----:B-1----:R-:W-:Y:S05]  /*0d40*/  RET.REL.NODEC R168 `(_ZN5flash24flash_fwd_splitkv_kernelI23Flash_fwd_kernel_traitsILi64ELi64ELi128ELi4ELb0ELb0EN7cutlass6half_tE19Flash_kernel_traitsILi64ELi64ELi128ELi4ES3_EELb0ELb1ELb0ELb0ELb0ELb1ELb0ELb0EEEvNS_16Flash_fwd_paramsE) ;  /* 0xfffffff0a8ac7950 */ /* 0x002fea0003c3ffff */
.L_x_10209:
        /* <DEDUP_REMOVED lines=24> */
[----:B--2---:R-:W-:-:S06]  /*0ed0*/  VIADD R16, R16, 0xffffffe ;  /* 0x0ffffffe10107836 */ /* 0x004fcc0000000000 */
[----:B------:R-:W2:Y:S01]  /*0ee0*/  F2I.FTZ.U32.TRUNC.NTZ R17, R16 ;  /* 0x0000001000117305 */ /* 0x000ea2000021f000 */
[----:B-1----:R-:W-:Y:S01]  /*0ef0*/  IABS R4, R12 ;  /* 0x0000000c00047213 */ /* 0x002fe20000000000 */
[----:B--2---:R-:W-:Y:S01]  /*0f00*/  IMAD.MOV R5, RZ, RZ, -R17 ;  /* 0x000000ffff057224 */ /* 0x004fe200078e0a11 */
        /* <DEDUP_REMOVED lines=16> */
[----:B------:R-:W-:-:S04]  /*1010*/  IMAD.WIDE.U32 R14, R14, R170, RZ ;  /* 0x000000aa0e0e7225 */ /* 0x000fc800078e00ff */
[----:B------:R-:W-:Y:S02]  /*1020*/  IMAD.IADD R181, R15, 0x1, R4 ;  /* 0x000000010fb57824 */ /* 0x000fe400078e0204 */
[----:B------:R-:W-:Y:S02]  /*1030*/  @P1 IADD3 R11, PT, PT, R11, 0x1, RZ ;  /* 0x000000010b0b1810 */ /* 0x000fe40007ffe0ff */
[C---:B------:R-:W-:Y:S02]  /*1040*/  LEA R180, P1, R14.reuse, R128, 0x2 ;  /* 0x000000800eb47211 */ /* 0x040fe400078210ff */
[----:B------:R-:W-:Y:S02]  /*1050*/  @!P2 IADD3 R11, PT, PT, -R11, RZ, RZ ;  /* 0x000000ff0b0ba210 */ /* 0x000fe40007ffe1ff */
[----:B------:R-:W-:Y:S02]  /*1060*/  LEA.HI.X R181, R14, R129, R181, 0x2, P1 ;  /* 0x000000810eb57211 */ /* 0x000fe400008f14b5 */
        /* <DEDUP_REMOVED lines=35> */
[-C--:B------:R-:W-:Y:S02]  /*12a0*/  IMAD R6, R21, R4.reuse, RZ ;  /* 0x0000000415067224 */ /* 0x080fe400078e02ff */
[----:B------:R-:W-:-:S04]  /*12b0*/  IMAD.WIDE.U32 R14, R20, R4, RZ ;  /* 0x00000004140e7225 */ /* 0x000fc800078e00ff */
[----:B------:R-:W-:-:S04]  /*12c0*/  IMAD R6, R20, R9, R6 ;  /* 0x0000000914067224 */ /* 0x000fc800078e0206 */
[----:B------:R-:W-:Y:S02]  /*12d0*/  IMAD.IADD R15, R15, 0x1, R6 ;  /* 0x000000010f0f7824 */ /* 0x000fe400078e0206 */
[----:B------:R-:W-:Y:S02]  /*12e0*/  IMAD R6, R159, R7, RZ ;  /* 0x000000079f067224 */ /* 0x000fe400078e02ff */
        /* <DEDUP_REMOVED lines=11> */
.L_x_10217:
        /* <DEDUP_REMOVED lines=29> */
[----:B---3--:R-:W-:Y:S02]  /*1570*/  @!P3 IMAD R9, R21, R12, RZ ;  /* 0x0000000c1509b224 */ /* 0x008fe400078e02ff */
        /* <DEDUP_REMOVED lines=11> */
[----:B------:R-:W-:Y:S02]  /*1630*/  ISETP.NE.AND P1, PT, R0, RZ, PT ;  /* 0x000000ff0000720c */ /* 0x000fe40003f25270 */
[----:B------:R-:W-:Y:S01]  /*1640*/  @!P3 IADD3 R9, PT, PT, R23, R9, RZ ;  /* 0x000000091709b210 */ /* 0x000fe20007ffe0ff */
[----:B------:R-:W-:Y:S01]  /*1650*/  @P3 IMAD.IADD R9, R21, 0x1, R4 ;  /* 0x0000000115093824 */ /* 0x000fe200078e0204 */
[----:B------:R-:W-:-:S02]  /*1660*/  @!P3 MOV R10, R22 ;  /* 0x00000016000ab202 */ /* 0x000fc40000000f00 */
[----:B------:R-:W-:Y:S01]  /*1670*/  @P3 MOV R10, R20 ;  /* 0x00000014000a3202 */ /* 0x000fe20000000f00 */
[----:B------:R-:W-:Y:S01]  /*1680*/  @!P3 IMAD R4, R161, R13, RZ ;  /* 0x0000000da104b224 */ /* 0x000fe200078e02ff */
[----:B------:R-:W-:Y:S02]  /*1690*/  @!P3 SHF.R.S32.HI R5, RZ, 0x1f, R13 ;  /* 0x0000001fff05b819 */ /* 0x000fe4000001140d */
[----:B------:R-:W-:Y:S01]  /*16a0*/  LEA R7, R100, 0xffffff80, 0x7 ;  /* 0xffffff8064077811 */ /* 0x000fe200078e38ff */
[----:B------:R-:W-:Y:S01]  /*16b0*/  IMAD.MOV.U32 R20, RZ, RZ, R10 ;  /* 0x000000ffff147224 */ /* 0x000fe200078e000a */
[----:B------:R-:W-:Y:S02]  /*16c0*/  MOV R21, R9 ;  /* 0x0000000900157202 */ /* 0x000fe40000000f00 */
[----:B------:R-:W-:Y:S01]  /*16d0*/  @P4 IADD3 R11, PT, PT, R11, 0x1, RZ ;  /* 0x000000010b0b4810 */ /* 0x000fe20007ffe0ff */
[----:B------:R-:W-:Y:S02]  /*16e0*/  @!P3 IMAD R4, R5, R160, R4 ;  /* 0x000000a00504b224 */ /* 0x000fe400078e0204 */
[----:B------:R-:W-:Y:S01]  /*16f0*/  @!P3 IMAD.WIDE.U32 R22, R160, R13, RZ ;  /* 0x0000000da016b225 */ /* 0x000fe200078e00ff */
[----:B------:R-:W-:-:S02]  /*1700*/  @!P2 IADD3 R11, PT, PT, -R11, RZ, RZ ;  /* 0x000000ff0b0ba210 */ /* 0x000fc40007ffe1ff */
[----:B------:R-:W-:Y:S01]  /*1710*/  @!P1 LOP3.LUT R11, RZ, R0, RZ, 0x33, !PT ;  /* 0x00000000ff0b9212 */ /* 0x000fe200078e33ff */
[-C--:B------:R-:W-:Y:S02]  /*1720*/  IMAD R6, R159, R7.reuse, RZ ;  /* 0x000000079f067224 */ /* 0x080fe400078e02ff */
[----:B------:R-:W-:Y:S01]  /*1730*/  IMAD.WIDE.U32 R20, R158, R7, R20 ;  /* 0x000000079e147225 */ /* 0x000fe200078e0014 */
[----:B------:R-:W-:Y:S02]  /*1740*/  @!P3 SHF.R.S32.HI R5, RZ, 0x1f, R12 ;  /* 0x0000001fff05b819 */ /* 0x000fe4000001140c */
[----:B------:R-:W-:Y:S01]  /*1750*/  @P3 IADD3 R13, PT, PT, R13, R14, RZ ;  /* 0x0000000e0d0d3210 */ /* 0x000fe20007ffe0ff */
[----:B------:R-:W-:Y:S01]  /*1760*/  @!P3 IMAD.IADD R23, R23, 0x1, R4 ;  /* 0x000000011717b824 */ /* 0x000fe200078e0204 */
[----:B------:R-:W-:Y:S01]  /*1770*/  MOV R14, R20 ;  /* 0x00000014000e7202 */ /* 0x000fe20000000f00 */
[----:B------:R-:W-:Y:S01]  /*1780*/  IMAD.IADD R15, R21, 0x1, R6 ;  /* 0x00000001150f7824 */ /* 0x000fe200078e0206 */
[----:B------:R-:W-:Y:S01]  /*1790*/  SHF.R.S32.HI R6, RZ, 0x1f, R11 ;  /* 0x0000001fff067819 */ /* 0x000fe2000001140b */
[----:B----4-:R-:W-:-:S02]  /*17a0*/  @!P3 IMAD R4, R17, R12, RZ ;  /* 0x0000000c1104b224 */ /* 0x010fc400078e02ff */
        /* <DEDUP_REMOVED lines=14> */
.L_x_10218:
[----:B------:R-:W-:Y:S05]  /*1890*/  BSYNC.RECONVERGENT B0 ;  /* 0x0000000000007941 */ /* 0x000fea0003800200 */
.L_x_10216:
        /* <DEDUP_REMOVED lines=47> */
[----:B------:R-:W-:-:S04]  /*1b90*/  MOV R14, 0x400 ;  /* 0x00000400000e7802 */ /* 0x000fc80000000f00 */
[----:B------:R-:W-:Y:S02]  /*1ba0*/  IADD3.X R13, PT, PT, R10, R7, RZ, P2, !PT ;  /* 0x000000070a0d7210 */ /* 0x000fe400017fe4ff */
[----:B-1----:R-:W-:Y:S02]  /*1bb0*/  LEA R9, R9, R14, 0x18 ;  /* 0x0000000e09097211 */ /* 0x002fe400078ec0ff */
        /* <DEDUP_REMOVED lines=12> */
[----:B------:R-:W-:Y:S02]  /*1c80*/  IMAD R167, R161, R16, RZ ;  /* 0x00000010a1a77224 */ /* 0x000fe400078e02ff */
[----:B------:R-:W-:Y:S01]  /*1c90*/  IMAD.WIDE.U32 R12, R16, R160, R12 ;  /* 0x000000a0100c7225 */ /* 0x000fe200078e000c */
[----:B------:R-:W-:-:S03]  /*1ca0*/  IADD3 R6, P2, PT, R176, R6, RZ ;  /* 0x00000006b0067210 */ /* 0x000fc60007f5e0ff */
[----:B------:R-:W-:Y:S02]  /*1cb0*/  @!P1 IMAD.IADD R5, R29, 0x1, R5 ;  /* 0x000000011d059824 */ /* 0x000fe400078e0205 */
[----:B------:R-:W-:Y:S02]  /*1cc0*/  IMAD R165, R159, R16, RZ ;  /* 0x000000109fa57224 */ /* 0x000fe400078e02ff */
[----:B------:R-:W-:Y:S01]  /*1cd0*/  IMAD.WIDE.U32 R10, R16, R158, R10 ;  /* 0x0000009e100a7225 */ /* 0x000fe200078e000a */
[----:B------:R-:W-:-:S03]  /*1ce0*/  LEA R166, P3, R12, R22, 0x1 ;  /* 0x000000160ca67211 */ /* 0x000fc600078608ff */
[----:B------:R-:W-:Y:S02]  /*1cf0*/  @P1 IMAD.IADD R5, R15, 0x1, R4 ;  /* 0x000000010f051824 */ /* 0x000fe400078e0204 */
[----:B------:R-:W-:Y:S02]  /*1d00*/  IMAD.IADD R167, R13, 0x1, R167 ;  /* 0x000000010da77824 */ /* 0x000fe400078e02a7 */
[----:B------:R-:W-:Y:S01]  /*1d10*/  IMAD.IADD R165, R11, 0x1, R165 ;  /* 0x000000010ba57824 */ /* 0x000fe200078e02a5 */
[----:B------:R-:W-:Y:S02]  /*1d20*/  IADD3.X R7, PT, PT, RZ, R5, RZ, P2, !PT ;  /* 0x00000005ff077210 */ /* 0x000fe400017fe4ff */
[----:B------:R-:W-:Y:S02]  /*1d30*/  LOP3.LUT R11, R0, 0x1c0, RZ, 0xc0, !PT ;  /* 0x000001c0000b7812 */ /* 0x000fe400078ec0ff */
[----:B----4-:R-:W-:Y:S02]  /*1d40*/  LEA R164, P4, R10, R20, 0x1 ;  /* 0x000000140aa47211 */ /* 0x010fe400078808ff */
[----:B------:R-:W-:-:S02]  /*1d50*/  ISETP.GE.AND P2, PT, R16, R162, PT ;  /* 0x000000a21000720c */ /* 0x000fc40003f46270 */
[----:B------:R-:W-:Y:S01]  /*1d60*/  LEA.HI.X R167, R12, R23, R167, 0x1, P3 ;  /* 0x000000170ca77211 */ /* 0x000fe200018f0ca7 */
[----:B------:R-:W-:Y:S01]  /*1d70*/  IMAD.SHL.U32 R12, R8, 0x40, RZ ;  /* 0x00000040080c7824 */ /* 0x000fe200078e00ff */
[----:B------:R-:W-:Y:S02]  /*1d80*/  LOP3.LUT R11, R11, 0x38, R8, 0xf8, !PT ;  /* 0x000000380b0b7812 */ /* 0x000fe400078ef808 */
[----:B------:R-:W-:Y:S01]  /*1d90*/  LEA.HI.X R165, R10, R21, R165, 0x1, P4 ;  /* 0x000000150aa57211 */ /* 0x000fe200020f0ca5 */
[-C--:B------:R-:W-:Y:S01]  /*1da0*/  IMAD R21, R19, R169.reuse, RZ ;  /* 0x000000a913157224 */ /* 0x080fe200078e02ff */
[----:B------:R-:W-:Y:S01]  /*1db0*/  LOP3.LUT R11, R11, 0x38, R0, 0x78, !PT ;  /* 0x000000380b0b7812 */ /* 0x000fe200078e7800 */
[----:B------:R-:W-:Y:S01]  /*1dc0*/  IMAD.WIDE.U32 R18, R18, R169, R6 ;  /* 0x000000a912127225 */ /* 0x000fe200078e0006 */
[----:B------:R-:W-:Y:S02]  /*1dd0*/  LOP3.LUT R7, R12, 0x1c0, RZ, 0xc0, !PT ;  /* 0x000001c00c077812 */ /* 0x000fe400078ec0ff */
[----:B------:R-:W-:-:S02]  /*1de0*/  MOV R17, RZ ;  /* 0x000000ff00117202 */ /* 0x000fc40000000f00 */
[----:B------:R-:W-:Y:S02]  /*1df0*/  LOP3.LUT R5, R7, 0x8, R59, 0xf8, !PT ;  /* 0x0000000807057812 */ /* 0x000fe400078ef83b */
[----:B------:R-:W-:Y:S01]  /*1e00*/  LOP3.LUT R6, R11, 0x1e00, R0, 0xf8, !PT ;  /* 0x00001e000b067812 */ /* 0x000fe200078ef800 */
[----:B------:R-:W-:Y:S01]  /*1e10*/  IMAD.WIDE.U32 R24, R25, 0x40, R16 ;  /* 0x0000004019187825 */ /* 0x000fe200078e0010 */
[----:B------:R-:W-:Y:S02]  /*1e20*/  LOP3.LUT R11, R12, 0x200, RZ, 0xc0, !PT ;  /* 0x000002000c0b7812 */ /* 0x000fe400078ec0ff */
[----:B------:R-:W-:Y:S01]  /*1e30*/  LOP3.LUT R4, R5, 0x38, R0, 0x78, !PT ;  /* 0x0000003805047812 */ /* 0x000fe200078e7800 */
[----:B------:R-:W-:Y:S01]  /*1e40*/  IMAD.IADD R21, R19, 0x1, R21 ;  /* 0x0000000113157824 */ /* 0x000fe200078e0215 */
        /* <DEDUP_REMOVED lines=16> */
.L_x_10221:
[----:B------:R1:W-:Y:S02]  /*1f50*/  STS.128 [R173], RZ ;  /* 0x000000ffad007388 */ /* 0x0003e40000000c00 */
.L_x_10220:
[----:B------:R-:W-:Y:S05]  /*1f60*/  BSYNC.RECONVERGENT B0 ;  /* 0x0000000000007941 */ /* 0x000fea0003800200 */
.L_x_10219:
[C---:B------:R-:W-:Y:S01]  /*1f70*/  VIADD R29, R16.reuse, 0x10 ;  /* 0x00000010101d7836 */ /* 0x040fe20000000000 */
[----:B------:R-:W-:Y:S01]  /*1f80*/  IADD3 R15, PT, PT, R16, 0x20, RZ ;  /* 0x00000020100f7810 */ /* 0x000fe20007ffe0ff */
[----:B------:R-:W-:Y:S01]  /*1f90*/  VIADD R56, R100, 0xffffffff ;  /* 0xffffffff64387836 */ /* 0x000fe20000000000 */
[----:B------:R-:W-:Y:S01]  /*1fa0*/  BSSY.RECONVERGENT B0, `(.L_x_10222) ;  /* 0x000001a000007945 */ /* 0x000fe20003800200 */
[----:B------:R-:W-:Y:S01]  /*1fb0*/  VIADD R13, R16, 0x30 ;  /* 0x00000030100d7836 */ /* 0x000fe20000000000 */
[-C--:B------:R-:W-:Y:S01]  /*1fc0*/  ISETP.GE.AND P1, PT, R29, R162.reuse, PT ;  /* 0x000000a21d00720c */ /* 0x080fe20003f26270 */
[----:B--2---:R-:W-:Y:S01]  /*1fd0*/  IMAD.SHL.U32 R22, R56, 0x80, RZ ;  /* 0x0000008038167824 */ /* 0x004fe200078e00ff */
        /* <DEDUP_REMOVED lines=22> */
.L_x_10223:
[----:B------:R-:W-:Y:S05]  /*2140*/  BSYNC.RECONVERGENT B0 ;  /* 0x0000000000007941 */ /* 0x000fea0003800200 */
.L_x_10222:
        /* <DEDUP_REMOVED lines=19> */
.L_x_10225:
[----:B------:R-:W-:Y:S05]  /*2280*/  BSYNC.RECONVERGENT B0 ;  /* 0x0000000000007941 */ /* 0x000fea0003800200 */
.L_x_10224:
        /* <DEDUP_REMOVED lines=18> */
.L_x_10227:
[----:B------:R-:W-:Y:S05]  /*23b0*/  BSYNC.RECONVERGENT B0 ;  /* 0x0000000000007941 */ /* 0x000fea0003800200 */
.L_x_10226:
        /* <DEDUP_REMOVED lines=11> */
.L_x_10230:
[----:B------:R1:W-:Y:S02]  /*2470*/  STS.128 [R173+0x2000], RZ ;  /* 0x002000ffad007388 */ /* 0x0003e40000000c00 */
.L_x_10229:
[----:B------:R-:W-:Y:S05]  /*2480*/  BSYNC.RECONVERGENT B0 ;  /* 0x0000000000007941 */ /* 0x000fea0003800200 */
.L_x_10228:
[-C--:B------:R-:W-:Y:S01]  /*2490*/  ISETP.GE.AND P3, PT, R29, R10.reuse, PT ;  /* 0x0000000a1d00720c */ /* 0x080fe20003f66270 */
[C---:B------:R-:W-:Y:S01]  /*24a0*/  VIADD R27, R16.reuse, 0x40 ;  /* 0x00000040101b7836 */ /* 0x040fe20000000000 */
[C---:B------:R-:W-:Y:S01]  /*24b0*/  SHF.L.U64.HI R6, R23.reuse, 0x1, R6 ;  /* 0x0000000117067819 */ /* 0x040fe20000010206 */
[----:B------:R-:W-:Y:S01]  /*24c0*/  IMAD.SHL.U32 R23, R23, 0x2, RZ ;  /* 0x0000000217177824 */ /* 0x000fe200078e00ff */
[----:B------:R-:W-:Y:S01]  /*24d0*/  BSSY.RECONVERGENT B0, `(.L_x_10231) ;  /* 0x0000011000007945 */ /* 0x000fe20003800200 */
[C---:B------:R-:W-:Y:S01]  /*24e0*/  VIADD R25, R16.reuse, 0x50 ;  /* 0x0000005010197836 */ /* 0x040fe20000000000 */
[----:B------:R-:W-:Y:S01]  /*24f0*/  ISETP.GE.AND P2, PT, R15, R10, PT ;  /* 0x0000000a0f00720c */ /* 0x000fe20003f46270 */
[----:B------:R-:W-:Y:S01]  /*2500*/  VIADD R19, R16, 0x60 ;  /* 0x0000006010137836 */ /* 0x000fe20000000000 */
[----:B-1----:R-:W-:Y:S02]  /*2510*/  IADD3 R20, P4, PT, R23, R164, RZ ;  /* 0x000000a417147210 */ /* 0x002fe40007f9e0ff */
        /* <DEDUP_REMOVED lines=12> */
.L_x_10232:
[----:B------:R-:W-:Y:S05]  /*25e0*/  BSYNC.RECONVERGENT B0 ;  /* 0x0000000000007941 */ /* 0x000fea0003800200 */
.L_x_10231:
        /* <DEDUP_REMOVED lines=13> */
.L_x_10234:
[----:B------:R-:W-:Y:S05]  /*26c0*/  BSYNC.RECONVERGENT B0 ;  /* 0x0000000000007941 */ /* 0x000fea0003800200 */
.L_x_10233:
        /* <DEDUP_REMOVED lines=12> */
.L_x_10236:
[----:B------:R-:W-:Y:S05]  /*2790*/  BSYNC.RECONVERGENT B0 ;  /* 0x0000000000007941 */ /* 0x000fea0003800200 */
.L_x_10235:
        /* <DEDUP_REMOVED lines=14> */
.L_x_10238:
[----:B------:R-:W-:Y:S05]  /*2880*/  BSYNC.RECONVERGENT B0 ;  /* 0x0000000000007941 */ /* 0x000fea0003800200 */
.L_x_10237:
        /* <DEDUP_REMOVED lines=11> */
.L_x_10240:
[----:B------:R-:W-:Y:S05]  /*2940*/  BSYNC.RECONVERGENT B0 ;  /* 0x0000000000007941 */ /* 0x000fea0003800200 */
.L_x_10239:
        /* <DEDUP_REMOVED lines=14> */
.L_x_10242:
[----:B------:R-:W-:Y:S05]  /*2a30*/  BSYNC.RECONVERGENT B0 ;  /* 0x0000000000007941 */ /* 0x000fea0003800200 */
.L_x_10241:
        /* <DEDUP_REMOVED lines=12> */
.L_x_10244:
[----:B------:R-:W-:Y:S05]  /*2b00*/  BSYNC.RECONVERGENT B0 ;  /* 0x0000000000007941 */ /* 0x000fea0003800200 */
.L_x_10243:
[----:B------:R-:W0:Y:S01]  /*2b10*/  LDGDEPBAR ;  /* 0x00000000000079af */ /* 0x000e220000000000 */
[----:B------:R-:W-:-:S03]  /*2b20*/  IMAD.SHL.U32 R14, R8, 0x20, RZ ;  /* 0x00000020080e7824 */ /* 0x000fc600078e00ff */
[----:B------:R2:W5:Y:S04]  /*2b30*/  LD.E R82, desc[UR4][R2.64+0x184] ;  /* 0x0001840402527980 */ /* 0x000568000c101900 */
[----:B------:R2:W5:Y:S01]  /*2b40*/  LD.E R80, desc[UR4][R2.64+0x188] ;  /* 0x0001880402507980 */ /* 0x000562000c101900 */
[----:B------:R-:W-:Y:S01]  /*2b50*/  SHF.L.U32 R58, R8, 0x1, RZ ;  /* 0x00000001083a7819 */ /* 0x000fe200000006ff */
[C---:B-1----:R-:W-:Y:S01]  /*2b60*/  IMAD.SHL.U32 R20, R160.reuse, 0x10, RZ ;  /* 0x00000010a0147824 */ /* 0x042fe200078e00ff */
[----:B------:R-:W-:Y:S02]  /*2b70*/  SHF.L.U64.HI R31, R160, 0x4, R161 ;  /* 0x00000004a01f7819 */ /* 0x000fe400000102a1 */
        /* <DEDUP_REMOVED lines=13> */
.L_x_10247:
[----:B------:R1:W-:Y:S01]  /*2c50*/  STS.128 [R173+0x6000], RZ ;  /* 0x006000ffad007388 */ /* 0x0003e20000000c00 */
[----:B------:R-:W-:Y:S05]  /*2c60*/  BRA `(.L_x_10248) ;  /* 0x0000000000047947 */ /* 0x000fea0003800000 */
.L_x_10246:
[----:B------:R1:W-:Y:S02]  /*2c70*/  STS.128 [R173+0x6000], RZ ;  /* 0x006000ffad007388 */ /* 0x0003e40000000c00 */
.L_x_10248:
[----:B------:R-:W-:Y:S05]  /*2c80*/  BSYNC.RECONVERGENT B0 ;  /* 0x0000000000007941 */ /* 0x000fea0003800200 */
.L_x_10245:
[-C--:B------:R-:W-:Y:S01]  /*2c90*/  ISETP.GE.AND P2, PT, R29, R10.reuse, PT ;  /* 0x0000000a1d00720c */ /* 0x080fe20003f46270 */
[C---:B------:R-:W-:Y:S01]  /*2ca0*/  IMAD.SHL.U32 R21, R20.reuse, 0x2, RZ ;  /* 0x0000000214157824 */ /* 0x040fe200078e00ff */
[----:B------:R-:W-:Y:S01]  /*2cb0*/  SHF.L.U64.HI R20, R20, 0x1, R31 ;  /* 0x0000000114147819 */ /* 0x000fe2000001021f */
[----:B------:R-:W-:Y:S01]  /*2cc0*/  BSSY.RECONVERGENT B0, `(.L_x_10249) ;  /* 0x0000011000007945 */ /* 0x000fe20003800200 */
[----:B------:R-:W-:Y:S02]  /*2cd0*/  ISETP.GE.AND P1, PT, R15, R10, PT ;  /* 0x0000000a0f00720c */ /* 0x000fe40003f26270 */
[----:B------:R-:W-:Y:S02]  /*2ce0*/  IADD3 R14, P3, PT, R21, R166, RZ ;  /* 0x000000a6150e7210 */ /* 0x000fe40007f7e0ff */
[-C--:B------:R-:W-:Y:S02]  /*2cf0*/  ISETP.GE.AND P6, PT, R13, R10.reuse, PT ;  /* 0x0000000a0d00720c */ /* 0x080fe40003fc6270 */
[-C--:B------:R-:W-:Y:S01]  /*2d00*/  ISETP.GE.AND P5, PT, R27, R10.reuse, PT ;  /* 0x0000000a1b00720c */ /* 0x080fe20003fa6270 */
[----:B------:R-:W-:Y:S01]  /*2d10*/  IMAD.X R15, R20, 0x1, R167, P3 ;  /* 0x00000001140f7824 */ /* 0x000fe200018e06a7 */
        /* <DEDUP_REMOVED lines=11> */
.L_x_10250:
[----:B------:R-:W-:Y:S05]  /*2dd0*/  BSYNC.RECONVERGENT B0 ;  /* 0x0000000000007941 */ /* 0x000fea0003800200 */
.L_x_10249:
        /* <DEDUP_REMOVED lines=13> */
.L_x_10252:
[----:B------:R-:W-:Y:S05]  /*2eb0*/  BSYNC.RECONVERGENT B0 ;  /* 0x0000000000007941 */ /* 0x000fea0003800200 */
.L_x_10251:
        /* <DEDUP_REMOVED lines=12> */
.L_x_10254:
[----:B------:R-:W-:Y:S05]  /*2f80*/  BSYNC.RECONVERGENT B0 ;  /* 0x0000000000007941 */ /* 0x000fea0003800200 */
.L_x_10253:
        /* <DEDUP_REMOVED lines=15> */
.L_x_10256:
[----:B------:R-:W-:Y:S05]  /*3080*/  BSYNC.RECONVERGENT B0 ;  /* 0x0000000000007941 */ /* 0x000fea0003800200 */
.L_x_10255:
        /* <DEDUP_REMOVED lines=12> */
.L_x_10258:
[----:B------:R-:W-:Y:S05]  /*3150*/  BSYNC.RECONVERGENT B0 ;  /* 0x0000000000007941 */ /* 0x000fea0003800200 */
.L_x_10257:
        /* <DEDUP_REMOVED lines=15> */
.L_x_10260:
[----:B------:R-:W-:Y:S05]  /*3250*/  BSYNC.RECONVERGENT B0 ;  /* 0x0000000000007941 */ /* 0x000fea0003800200 */
.L_x_10259:
        /* <DEDUP_REMOVED lines=13> */
.L_x_10262:
[----:B------:R-:W-:Y:S05]  /*3330*/  BSYNC.RECONVERGENT B0 ;  /* 0x0000000000007941 */ /* 0x000fea0003800200 */
.L_x_10261:
[----:B------:R-:W2:Y:S01]  /*3340*/  LD.E R10, desc[UR4][R2.64+0x18c] ;  /* 0x00018c04020a7980 */ /* 0x000ea2000c101900 */
[----:B------:R-:W-:Y:S01]  /*3350*/  LOP3.LUT R7, R7, 0x8, R8, 0x78, !PT ;  /* 0x0000000807077812 */ /* 0x000fe200078e7808 */
[----:B------:R-:W-:Y:S01]  /*3360*/  BSSY.RECONVERGENT B1, `(.L_x_10263) ;  /* 0x0000195000017945 */ /* 0x000fe20003800200 */
[----:B------:R-:W-:Y:S01]  /*3370*/  LOP3.LUT R156, R12, 0x400, RZ, 0xc0, !PT ;  /* 0x000004000c9c7812 */ /* 0x000fe200078ec0ff */
[----:B------:R-:W0:Y:S01]  /*3380*/  LDGDEPBAR ;  /* 0x00000000000079af */ /* 0x000e220000000000 */
[----:B------:R-:W-:Y:S02]  /*3390*/  LOP3.LUT R7, R7, 0x38, R0, 0x78, !PT ;  /* 0x0000003807077812 */ /* 0x000fe400078e7800 */
[----:B------:R-:W-:Y:S02]  /*33a0*/  IADD3 R0, PT, PT, R4, R5, RZ ;  /* 0x0000000504007210 */ /* 0x000fe40007ffe0ff */
[----:B------:R-:W-:Y:S02]  /*33b0*/  LEA R156, R7, R156, 0x1 ;  /* 0x0000009c079c7211 */ /* 0x000fe400078e08ff */
[----:B------:R-:W-:-:S02]  /*33c0*/  LEA R157, R0, R9, 0x1 ;  /* 0x00000009009d7211 */ /* 0x000fc400078e08ff */
[----:B------:R-:W-:Y:S02]  /*33d0*/  IADD3 R156, PT, PT, R9, R156, RZ ;  /* 0x0000009c099c7210 */ /* 0x000fe40007ffe0ff */
[----:B------:R-:W-:Y:S01]  /*33e0*/  R2P PR, R8, 0x6 ;  /* 0x0000000608007804 */ /* 0x000fe20000000000 */
[----:B------:R-:W-:Y:S01]  /*33f0*/  LDSM.16.M88.4 R64, [R157] ;  /* 0x000000009d40783b */ /* 0x000fe20000000200 */
[----:B------:R-:W-:Y:S02]  /*3400*/  MOV R5, 0x20 ;  /* 0x0000002000057802 */ /* 0x000fe40000000f00 */
[----:B------:R-:W-:Y:S01]  /*3410*/  MOV R7, 0x40 ;  /* 0x0000004000077802 */ /* 0x000fe20000000f00 */
[----:B-1----:R-:W1:Y:S01]  /*3420*/  LDSM.16.M88.4 R12, [R156+0x2000] ;  /* 0x002000009c0c783b */ /* 0x002e620000000200 */
[----:B------:R-:W-:Y:S02]  /*3430*/  SEL R5, R5, 0xffffffe0, !P1 ;  /* 0xffffffe005057807 */ /* 0x000fe40004800000 */
[----:B------:R-:W-:Y:S01]  /*3440*/  SEL R7, R7, 0xffffffc0, !P2 ;  /* 0xffffffc007077807 */ /* 0x000fe20005000000 */
[----:B------:R-:W3:Y:S01]  /*3450*/  LDSM.16.M88.4 R28, [R156+0x2800] ;  /* 0x002800009c1c783b */ /* 0x000ee20000000200 */
[----:B------:R-:W-:-:S02]  /*3460*/  IADD3 R155, PT, PT, R157, R5, RZ ;  /* 0x000000059d9b7210 */ /* 0x000fc40007ffe0ff */
[C---:B------:R-:W-:Y:S01]  /*3470*/  IADD3 R151, PT, PT, R156.reuse, R5, RZ ;  /* 0x000000059c977210 */ /* 0x040fe20007ffe0ff */
[----:B------:R-:W-:Y:S01]  /*3480*/  LDSM.16.M88.4 R68, [R156+0x3000] ;  /* 0x003000009c44783b */ /* 0x000fe20000000200 */
[-C--:B------:R-:W-:Y:S02]  /*3490*/  IADD3 R154, PT, PT, R157, R7.reuse, RZ ;  /* 0x000000079d9a7210 */ /* 0x080fe40007ffe0ff */
[----:B------:R-:W-:Y:S01]  /*34a0*/  IADD3 R150, PT, PT, R156, R7, RZ ;  /* 0x000000079c967210 */ /* 0x000fe20007ffe0ff */
[----:B------:R-:W-:Y:S01]  /*34b0*/  LDSM.16.M88.4 R60, [R155] ;  /* 0x000000009b3c783b */ /* 0x000fe20000000200 */
[C---:B------:R-:W-:Y:S02]  /*34c0*/  IADD3 R153, PT, PT, R5.reuse, R154, RZ ;  /* 0x0000009a05997210 */ /* 0x040fe40007ffe0ff */
[----:B------:R-:W-:Y:S01]  /*34d0*/  IADD3 R149, PT, PT, R5, R150, RZ ;  /* 0x0000009605957210 */ /* 0x000fe20007ffe0ff */
[----:B------:R-:W4:Y:S01]  /*34e0*/  LDSM.16.M88.4 R16, [R151+0x2000] ;  /* 0x002000009710783b */ /* 0x000f220000000200 */
[----:B------:R-:W-:-:S02]  /*34f0*/  SHF.R.U32.HI R8, RZ, 0x2, R8 ;  /* 0x00000002ff087819 */ /* 0x000fc40000011608 */
[----:B------:R-:W-:Y:S01]  /*3500*/  ISETP.GT.U32.AND P1, PT, R56, R163, PT ;  /* 0x000000a33800720c */ /* 0x000fe20003f24070 */
[----:B------:R-:W-:Y:S01]  /*3510*/  LDSM.16.M88.4 R44, [R154] ;  /* 0x000000009a2c783b */ /* 0x000fe20000000200 */
[----:B------:R-:W-:Y:S02]  /*3520*/  LOP3.LUT R59, R59, 0x1f0, RZ, 0xc0, !PT ;  /* 0x000001f03b3b7812 */ /* 0x000fe400078ec0ff */
[----:B------:R-:W-:Y:S01]  /*3530*/  LOP3.LUT R8, R8, 0x7, RZ, 0xc0, !PT ;  /* 0x0000000708087812 */ /* 0x000fe200078ec0ff */
[----:B------:R-:W-:Y:S03]  /*3540*/  LDSM.16.M88.4 R48, [R150+0x2000] ;  /* 0x002000009630783b */ /* 0x000fe60000000200 */
[----:B------:R-:W-:Y:S01]  /*3550*/  IADD3 R8, PT, PT, R172, R8, R59 ;  /* 0x00000008ac087210 */ /* 0x000fe20007ffe03b */
[----:B------:R-:W4:Y:S04]  /*3560*/  LDSM.16.M88.4 R36, [R151+0x2800] ;  /* 0x002800009724783b */ /* 0x000f280000000200 */
[----:B------:R-:W-:Y:S04]  /*3570*/  LDSM.16.M88.4 R24, [R153] ;  /* 0x000000009918783b */ /* 0x000fe80000000200 */
[----:B------:R-:W4:Y:S01]  /*3580*/  LDSM.16.M88.4 R52, [R149+0x2000] ;  /* 0x002000009534783b */ /* 0x000f220000000200 */
[C---:B-1----:R-:W-:Y:S03]  /*3590*/  HMMA.16816.F32 R40, R64.reuse, R12, RZ ;  /* 0x0000000c4028723c */ /* 0x042fe600000018ff */
[----:B------:R-:W1:Y:S04]  /*35a0*/  LDSM.16.M88.4 R76, [R150+0x2800] ;  /* 0x00280000964c783b */ /* 0x000e680000000200 */
[----:B------:R-:W-:Y:S01]  /*35b0*/  LDSM.16.M88.4 R72, [R150+0x3000] ;  /* 0x003000009648783b */ /* 0x000fe20000000200 */
[C---:B------:R-:W-:Y:S08]  /*35c0*/  HMMA.16816.F32 R12, R64.reuse, R14, RZ ;  /* 0x0000000e400c723c */ /* 0x040ff000000018ff */
[----:B---3--:R-:W-:Y:S08]  /*35d0*/  HMMA.16816.F32 R32, R64, R28, RZ ;  /* 0x0000001c4020723c */ /* 0x008ff000000018ff */
[C---:B----4-:R-:W-:Y:S08]  /*35e0*/  HMMA.16816.F32 R40, R60.reuse, R16, R40 ;  /* 0x000000103c28723c */ /* 0x050ff00000001828 */
[C---:B------:R-:W-:Y:S01]  /*35f0*/  HMMA.16816.F32 R12, R60.reuse, R18, R12 ;  /* 0x000000123c0c723c */ /* 0x040fe2000000180c */
[----:B------:R-:W-:Y:S07]  /*3600*/  LDSM.16.M88.4 R16, [R151+0x3000] ;  /* 0x003000009710783b */ /* 0x000fee0000000200 */
[----:B------:R-:W-:Y:S08]  /*3610*/  HMMA.16816.F32 R32, R60, R36, R32 ;  /* 0x000000243c20723c */ /* 0x000ff00000001820 */
[C---:B------:R-:W-:Y:S08]  /*3620*/  HMMA.16816.F32 R40, R44.reuse, R48, R40 ;  /* 0x000000302c28723c */ /* 0x040ff00000001828 */
[----:B------:R-:W-:Y:S01]  /*3630*/  HMMA.16816.F32 R12, R44, R50, R12 ;  /* 0x000000322c0c723c */ /* 0x000fe2000000180c */
[----:B------:R-:W3:Y:S07]  /*3640*/  LDSM.16.M88.4 R48, [R149+0x2800] ;  /* 0x002800009530783b */ /* 0x000eee0000000200 */
[----:B------:R-:W-:Y:S08]  /*3650*/  HMMA.16816.F32 R28, R64, R30, RZ ;  /* 0x0000001e401c723c */ /* 0x000ff000000018ff */
[----:B------:R-:W-:Y:S08]  /*3660*/  HMMA.16816.F32 R40, R24, R52, R40 ;  /* 0x000000341828723c */ /* 0x000ff00000001828 */
[----:B-1----:R-:W-:Y:S08]  /*3670*/  HMMA.16816.F32 R32, R44, R76, R32 ;  /* 0x0000004c2c20723c */ /* 0x002ff00000001820 */
[----:B------:R-:W-:Y:S08]  /*3680*/  HMMA.16816.F32 R28, R60, R38, R28 ;  /* 0x000000263c1c723c */ /* 0x000ff0000000181c */
[----:B------:R-:W-:Y:S01]  /*3690*/  HMMA.16816.F32 R12, R24, R54, R12 ;  /* 0x00000036180c723c */ /* 0x000fe2000000180c */
[----:B------:R-:W-:Y:S07]  /*36a0*/  LDSM.16.M88.4 R52, [R156+0x3800] ;  /* 0x003800009c34783b */ /* 0x000fee0000000200 */
[----:B------:R-:W-:Y:S08]  /*36b0*/  HMMA.16816.F32 R36, R64, R68, RZ ;  /* 0x000000444024723c */ /* 0x000ff000000018ff */
[----:B---3--:R-:W-:Y:S08]  /*36c0*/  HMMA.16816.F32 R32, R24, R48, R32 ;  /* 0x000000301820723c */ /* 0x008ff00000001820 */
[----:B------:R-:W-:Y:S08]  /*36d0*/  HMMA.16816.F32 R68, R64, R70, RZ ;  /* 0x000000464044723c */ /* 0x000ff000000018ff */
[----:B------:R-:W-:Y:S01]  /*36e0*/  HMMA.16816.F32 R28, R44, R78, R28 ;  /* 0x0000004e2c1c723c */ /* 0x000fe2000000181c */
[----:B------:R-:W-:Y:S07]  /*36f0*/  LDSM.16.M88.4 R76, [R150+0x3800] ;  /* 0x00380000964c783b */ /* 0x000fee0000000200 */
[C---:B------:R-:W-:Y:S08]  /*3700*/  HMMA.16816.F32 R36, R60.reuse, R16, R36 ;  /* 0x000000103c24723c */ /* 0x040ff00000001824 */
[----:B------:R-:W-:Y:S01]  /*3710*/  HMMA.16816.F32 R68, R60, R18, R68 ;  /* 0x000000123c44723c */ /* 0x000fe20000001844 */
[----:B------:R-:W1:Y:S07]  /*3720*/  LDSM.16.M88.4 R16, [R149+0x3000] ;  /* 0x003000009510783b */ /* 0x000e6e0000000200 */
[----:B------:R-:W-:Y:S01]  /*3730*/  HMMA.16816.F32 R28, R24, R50, R28 ;  /* 0x00000032181c723c */ /* 0x000fe2000000181c */
[----:B------:R-:W3:Y:S07]  /*3740*/  LDSM.16.M88.4 R48, [R156+0x4000] ;  /* 0x004000009c30783b */ /* 0x000eee0000000200 */
[C---:B------:R-:W-:Y:S08]  /*3750*/  HMMA.16816.F32 R36, R44.reuse, R72, R36 ;  /* 0x000000482c24723c */ /* 0x040ff00000001824 */
[----:B------:R-:W-:Y:S01]  /*3760*/  HMMA.16816.F32 R68, R44, R74, R68 ;  /* 0x0000004a2c44723c */ /* 0x000fe20000001844 */
[----:B------:R-:W-:Y:S11]  /*3770*/  LDSM.16.M88.4 R72, [R150+0x4000] ;  /* 0x004000009648783b */ /* 0x000ff60000000200 */
[C---:B-1----:R-:W-:Y:S08]  /*3780*/  HMMA.16816.F32 R36, R24.reuse, R16, R36 ;  /* 0x000000101824723c */ /* 0x042ff00000001824 */
[----:B------:R-:W-:Y:S01]  /*3790*/  HMMA.16816.F32 R68, R24, R18, R68 ;  /* 0x000000121844723c */ /* 0x000fe20000001844 */
[----:B------:R-:W-:Y:S01]  /*37a0*/  LDSM.16.M88.4 R16, [R156+0x4800] ;  /* 0x004800009c10783b */ /* 0x000fe20000000200 */
[-C--:B--2---:R-:W-:Y:S01]  /*37b0*/  FMUL.FTZ R41, R41, R10.reuse ;  /* 0x0000000a29297220 */ /* 0x084fe20000410000 */
        /* <DEDUP_REMOVED lines=20> */
[----:B-1----:R-:W1:Y:S01]  /*3900*/  LDSM.16.M88.4 R40, [R151+0x3800] ;  /* 0x003800009728783b */ /* 0x002e620000000200 */
[-C--:B------:R-:W-:Y:S01]  /*3910*/  FMUL.FTZ R101, R38, R10.reuse ;  /* 0x0000000a26657220 */ /* 0x080fe20000410000 */
[-C--:B------:R-:W-:Y:S01]  /*3920*/  FMUL.FTZ R102, R39, R10.reuse ;  /* 0x0000000a27667220 */ /* 0x080fe20000410000 */
[-C--:B------:R-:W-:Y:S01]  /*3930*/  FMUL.FTZ R68, R68, R10.reuse ;  /* 0x0000000a44447220 */ /* 0x080fe20000410000 */
[-C--:B------:R-:W-:Y:S01]  /*3940*/  FMUL.FTZ R104, R69, R10.reuse ;  /* 0x0000000a45687220 */ /* 0x080fe20000410000 */
[-C--:B------:R-:W-:Y:S01]  /*3950*/  FMUL.FTZ R105, R70, R10.reuse ;  /* 0x0000000a46697220 */ /* 0x080fe20000410000 */
[-C--:B------:R-:W-:Y:S01]  /*3960*/  FMUL.FTZ R106, R71, R10.reuse ;  /* 0x0000000a476a7220 */ /* 0x080fe20000410000 */
[----:B------:R2:W1:Y:S01]  /*3970*/  MUFU.TANH R94, R28 ;  /* 0x0000001c005e7308 */ /* 0x0004620000002400 */
[C---:B----4-:R-:W-:Y:S07]  /*3980*/  HMMA.16816.F32 R12, R64.reuse, R52, RZ ;  /* 0x00000034400c723c */ /* 0x050fee00000018ff */
[----:B------:R-:W4:Y:S01]  /*3990*/  MUFU.TANH R98, R36 ;  /* 0x0000002400627308 */ /* 0x000f220000002400 */
[C---:B---3--:R-:W-:Y:S01]  /*39a0*/  HMMA.16816.F32 R32, R64.reuse, R54, RZ ;  /* 0x000000364020723c */ /* 0x048fe200000018ff */
[----:B------:R-:W3:Y:S06]  /*39b0*/  LDSM.16.M88.4 R52, [R151+0x4000] ;  /* 0x004000009734783b */ /* 0x000eec0000000200 */
[----:B------:R4:W1:Y:S01]  /*39c0*/  MUFU.TANH R99, R37 ;  /* 0x0000002500637308 */ /* 0x0008620000002400 */
[C---:B--2---:R-:W-:Y:S07]  /*39d0*/  HMMA.16816.F32 R28, R64.reuse, R48, RZ ;  /* 0x00000030401c723c */ /* 0x044fee00000018ff */
[----:B------:R2:W2:Y:S01]  /*39e0*/  MUFU.TANH R103, R68 ;  /* 0x0000004400677308 */ /* 0x0004a20000002400 */
[----:B------:R-:W-:Y:S07]  /*39f0*/  HMMA.16816.F32 R48, R64, R50, RZ ;  /* 0x000000324030723c */ /* 0x000fee00000018ff */
[----:B------:R-:W2:Y:S01]  /*3a00*/  MUFU.TANH R0, R0 ;  /* 0x0000000000007308 */ /* 0x000ea20000002400 */
[C---:B-1----:R-:W-:Y:S01]  /*3a10*/  HMMA.16816.F32 R12, R60.reuse, R40, R12 ;  /* 0x000000283c0c723c */ /* 0x042fe2000000180c */
[----:B----4-:R-:W-:Y:S06]  /*3a20*/  LDSM.16.M88.4 R36, [R151+0x4800] ;  /* 0x004800009724783b */ /* 0x010fec0000000200 */
[----:B------:R-:W1:Y:S01]  /*3a30*/  MUFU.TANH R84, R84 ;  /* 0x0000005400547308 */ /* 0x000e620000002400 */
[----:B------:R-:W-:Y:S01]  /*3a40*/  HMMA.16816.F32 R32, R60, R42, R32 ;  /* 0x0000002a3c20723c */ /* 0x000fe20000001820 */
[----:B------:R-:W4:Y:S06]  /*3a50*/  LDSM.16.M88.4 R40, [R149+0x3800] ;  /* 0x003800009528783b */ /* 0x000f2c0000000200 */
[----:B------:R-:W1:Y:S01]  /*3a60*/  MUFU.TANH R85, R85 ;  /* 0x0000005500557308 */ /* 0x000e620000002400 */
[----:B--2---:R-:W-:Y:S07]  /*3a70*/  HMMA.16816.F32 R68, R64, R16, RZ ;  /* 0x000000104044723c */ /* 0x004fee00000018ff */
[----:B------:R-:W2:Y:S01]  /*3a80*/  MUFU.TANH R87, R87 ;  /* 0x0000005700577308 */ /* 0x000ea20000002400 */
[----:B------:R-:W-:Y:S07]  /*3a90*/  HMMA.16816.F32 R12, R44, R76, R12 ;  /* 0x0000004c2c0c723c */ /* 0x000fee000000180c */
[----:B------:R-:W1:Y:S01]  /*3aa0*/  MUFU.TANH R88, R88 ;  /* 0x0000005800587308 */ /* 0x000e620000002400 */
[C---:B---3--:R-:W-:Y:S07]  /*3ab0*/  HMMA.16816.F32 R28, R60.reuse, R52, R28 ;  /* 0x000000343c1c723c */ /* 0x048fee000000181c */
[----:B------:R-:W3:Y:S01]  /*3ac0*/  MUFU.TANH R89, R89 ;  /* 0x0000005900597308 */ /* 0x000ee20000002400 */
[----:B------:R-:W-:Y:S01]  /*3ad0*/  HMMA.16816.F32 R48, R60, R54, R48 ;  /* 0x000000363c30723c */ /* 0x000fe20000001830 */
[----:B------:R-:W2:Y:S06]  /*3ae0*/  LDSM.16.M88.4 R52, [R149+0x4000] ;  /* 0x004000009534783b */ /* 0x000eac0000000200 */
[----:B------:R-:W1:Y:S01]  /*3af0*/  MUFU.TANH R91, R91 ;  /* 0x0000005b005b7308 */ /* 0x000e620000002400 */
[----:B------:R-:W-:Y:S01]  /*3b00*/  HMMA.16816.F32 R32, R44, R78, R32 ;  /* 0x0000004e2c20723c */ /* 0x000fe20000001820 */
[----:B------:R-:W3:Y:S06]  /*3b10*/  LDSM.16.M88.4 R76, [R150+0x4800] ;  /* 0x00480000964c783b */ /* 0x000eec0000000200 */
[----:B------:R-:W1:Y:S01]  /*3b20*/  MUFU.TANH R92, R92 ;  /* 0x0000005c005c7308 */ /* 0x000e620000002400 */
[----:B----4-:R-:W-:Y:S07]  /*3b30*/  HMMA.16816.F32 R12, R24, R40, R12 ;  /* 0x00000028180c723c */ /* 0x010fee000000180c */
[----:B------:R-:W4:Y:S01]  /*3b40*/  MUFU.TANH R93, R93 ;  /* 0x0000005d005d7308 */ /* 0x000f220000002400 */
        /* <DEDUP_REMOVED lines=12> */
[----:B--2---:R-:W-:Y:S03]  /*3c10*/  HMMA.16816.F32 R28, R24, R52, R28 ;  /* 0x00000034181c723c */ /* 0x004fe6000000181c */
[-C--:B------:R-:W-:Y:S01]  /*3c20*/  FMUL.FTZ R32, R32, R10.reuse ;  /* 0x0000000a20207220 */ /* 0x080fe20000410000 */
[-C--:B------:R-:W-:Y:S01]  /*3c30*/  FMUL.FTZ R112, R33, R10.reuse ;  /* 0x0000000a21707220 */ /* 0x080fe20000410000 */
[-C--:B------:R-:W-:Y:S01]  /*3c40*/  FMUL.FTZ R113, R34, R10.reuse ;  /* 0x0000000a22717220 */ /* 0x080fe20000410000 */
[-C--:B------:R-:W-:Y:S01]  /*3c50*/  FMUL.FTZ R114, R35, R10.reuse ;  /* 0x0000000a23727220 */ /* 0x080fe20000410000 */
[----:B------:R4:W2:Y:S01]  /*3c60*/  MUFU.TANH R111, R32 ;  /* 0x00000020006f7308 */ /* 0x0008a20000002400 */
[----:B-1----:R-:W-:Y:S01]  /*3c70*/  HMMA.16816.F32 R12, R64, R18, RZ ;  /* 0x00000012400c723c */ /* 0x002fe200000018ff */
[----:B------:R-:W1:Y:S06]  /*3c80*/  LDSM.16.M88.4 R16, [R151+0x5000] ;  /* 0x005000009710783b */ /* 0x000e6c0000000200 */
[----:B------:R-:W1:Y:S01]  /*3c90*/  MUFU.TANH R97, R97 ;  /* 0x0000006100617308 */ /* 0x000e620000002400 */
[----:B------:R-:W-:Y:S03]  /*3ca0*/  HMMA.16816.F32 R68, R60, R36, R68 ;  /* 0x000000243c44723c */ /* 0x000fe60000001844 */
[-C--:B------:R-:W-:Y:S01]  /*3cb0*/  FMUL.FTZ R28, R28, R10.reuse ;  /* 0x0000000a1c1c7220 */ /* 0x080fe20000410000 */
[----:B------:R-:W-:-:S03]  /*3cc0*/  FMUL.FTZ R116, R29, R10 ;  /* 0x0000000a1d747220 */ /* 0x000fc60000410000 */
[----:B------:R2:W1:Y:S01]  /*3cd0*/  MUFU.TANH R115, R28 ;  /* 0x0000001c00737308 */ /* 0x0004620000002400 */
[----:B------:R-:W-:Y:S01]  /*3ce0*/  HMMA.16816.F32 R48, R24, R54, R48 ;  /* 0x000000361830723c */ /* 0x000fe20000001830 */
[----:B------:R-:W-:Y:S06]  /*3cf0*/  LDSM.16.M88.4 R52, [R151+0x5800] ;  /* 0x005800009734783b */ /* 0x000fec0000000200 */
[----:B------:R-:W1:Y:S01]  /*3d00*/  MUFU.TANH R101, R101 ;  /* 0x0000006500657308 */ /* 0x000e620000002400 */
[----:B------:R-:W-:Y:S01]  /*3d10*/  HMMA.16816.F32 R12, R60, R38, R12 ;  /* 0x000000263c0c723c */ /* 0x000fe2000000180c */
[----:B------:R-:W1:Y:S06]  /*3d20*/  LDSM.16.M88.4 R36, [R149+0x4800] ;  /* 0x004800009524783b */ /* 0x000e6c0000000200 */
[----:B------:R-:W1:Y:S01]  /*3d30*/  MUFU.TANH R102, R102 ;  /* 0x0000006600667308 */ /* 0x000e620000002400 */
[----:B---3--:R-:W-:Y:S01]  /*3d40*/  HMMA.16816.F32 R68, R44, R76, R68 ;  /* 0x0000004c2c44723c */ /* 0x008fe20000001844 */
[-C--:B------:R-:W-:Y:S01]  /*3d50*/  FMUL.FTZ R76, R30, R10.reuse ;  /* 0x0000000a1e4c7220 */ /* 0x080fe20000410000 */
[-C--:B------:R-:W-:Y:S01]  /*3d60*/  FMUL.FTZ R77, R31, R10.reuse ;  /* 0x0000000a1f4d7220 */ /* 0x080fe20000410000 */
[-C--:B------:R-:W-:Y:S01]  /*3d70*/  FMUL.FTZ R48, R48, R10.reuse ;  /* 0x0000000a30307220 */ /* 0x080fe20000410000 */
[----:B------:R-:W-:-:S03]  /*3d80*/  FMUL.FTZ R119, R49, R10 ;  /* 0x0000000a31777220 */ /* 0x000fc60000410000 */
[----:B------:R3:W1:Y:S01]  /*3d90*/  MUFU.TANH R117, R48 ;  /* 0x0000003000757308 */ /* 0x0006620000002400 */
[C---:B----4-:R-:W-:Y:S07]  /*3da0*/  HMMA.16816.F32 R32, R64.reuse, R40, RZ ;  /* 0x000000284020723c */ /* 0x050fee00000018ff */
[----:B------:R-:W4:Y:S01]  /*3db0*/  MUFU.TANH R104, R104 ;  /* 0x0000006800687308 */ /* 0x000f220000002400 */
[----:B--2---:R-:W-:Y:S01]  /*3dc0*/  HMMA.16816.F32 R28, R64, R42, RZ ;  /* 0x0000002a401c723c */ /* 0x004fe200000018ff */
[----:B------:R-:W2:Y:S06]  /*3dd0*/  LDSM.16.M88.4 R40, [R150+0x5000] ;  /* 0x005000009628783b */ /* 0x000eac0000000200 */
[----:B------:R-:W2:Y:S01]  /*3de0*/  MUFU.TANH R105, R105 ;  /* 0x0000006900697308 */ /* 0x000ea20000002400 */
[----:B------:R-:W-:Y:S01]  /*3df0*/  HMMA.16816.F32 R12, R44, R78, R12 ;  /* 0x0000004e2c0c723c */ /* 0x000fe2000000180c */
[-C--:B------:R-:W-:Y:S01]  /*3e00*/  FMUL.FTZ R78, R50, R10.reuse ;  /* 0x0000000a324e7220 */ /* 0x080fe20000410000 */
[----:B------:R-:W-:-:S05]  /*3e10*/  FMUL.FTZ R79, R51, R10 ;  /* 0x0000000a334f7220 */ /* 0x000fca0000410000 */
[----:B------:R-:W2:Y:S01]  /*3e20*/  MUFU.TANH R106, R106 ;  /* 0x0000006a006a7308 */ /* 0x000ea20000002400 */
[----:B-1----:R-:W-:Y:S07]  /*3e30*/  HMMA.16816.F32 R32, R60, R16, R32 ;  /* 0x000000103c20723c */ /* 0x002fee0000001820 */
[----:B------:R-:W1:Y:S01]  /*3e40*/  MUFU.TANH R108, R108 ;  /* 0x0000006c006c7308 */ /* 0x000e620000002400 */
[----:B------:R-:W-:Y:S07]  /*3e50*/  HMMA.16816.F32 R68, R24, R36, R68 ;  /* 0x000000241844723c */ /* 0x000fee0000001844 */
[----:B------:R-:W1:Y:S01]  /*3e60*/  MUFU.TANH R109, R109 ;  /* 0x0000006d006d7308 */ /* 0x000e620000002400 */
[----:B------:R-:W-:Y:S01]  /*3e70*/  HMMA.16816.F32 R28, R60, R18, R28 ;  /* 0x000000123c1c723c */ /* 0x000fe2000000181c */
[----:B------:R-:W4:Y:S06]  /*3e80*/  LDSM.16.M88.4 R16, [R149+0x5000] ;  /* 0x005000009510783b */ /* 0x000f2c0000000200 */
[----:B------:R-:W1:Y:S01]  /*3e90*/  MUFU.TANH R110, R110 ;  /* 0x0000006e006e7308 */ /* 0x000e620000002400 */
[----:B---3--:R-:W-:Y:S03]  /*3ea0*/  HMMA.16816.F32 R48, R64, R72, RZ ;  /* 0x000000484030723c */ /* 0x008fe600000018ff */
[-C--:B------:R-:W-:Y:S01]  /*3eb0*/  FMUL.FTZ R68, R68, R10.reuse ;  /* 0x0000000a44447220 */ /* 0x080fe20000410000 */
[-C--:B------:R-:W-:Y:S01]  /*3ec0*/  FMUL.FTZ R69, R69, R10.reuse ;  /* 0x0000000a45457220 */ /* 0x080fe20000410000 */
[----:B------:R-:W-:-:S02]  /*3ed0*/  FMUL.FTZ R70, R70, R10 ;  /* 0x0000000a46467220 */ /* 0x000fc40000410000 */
[----:B------:R-:W3:Y:S01]  /*3ee0*/  MUFU.TANH R112, R112 ;  /* 0x0000007000707308 */ /* 0x000ee20000002400 */
[----:B------:R-:W-:Y:S01]  /*3ef0*/  HMMA.16816.F32 R12, R24, R38, R12 ;  /* 0x00000026180c723c */ /* 0x000fe2000000180c */
[----:B------:R-:W1:Y:S06]  /*3f00*/  LDSM.16.M88.4 R36, [R150+0x5800] ;  /* 0x005800009624783b */ /* 0x000e6c0000000200 */
[----:B------:R-:W1:Y:S01]  /*3f10*/  MUFU.TANH R113, R113 ;  /* 0x0000007100717308 */ /* 0x000e620000002400 */
[----:B------:R-:W-:Y:S07]  /*3f20*/  HMMA.16816.F32 R64, R64, R74, RZ ;  /* 0x0000004a4040723c */ /* 0x000fee00000018ff */
[----:B------:R-:W1:Y:S01]  /*3f30*/  MUFU.TANH R114, R114 ;  /* 0x0000007200727308 */ /* 0x000e620000002400 */
[C---:B--2---:R-:W-:Y:S03]  /*3f40*/  HMMA.16816.F32 R32, R44.reuse, R40, R32 ;  /* 0x000000282c20723c */ /* 0x044fe60000001820 */
[-C--:B------:R-:W-:Y:S01]  /*3f50*/  FMUL.FTZ R12, R12, R10.reuse ;  /* 0x0000000a0c0c7220 */ /* 0x080fe20000410000 */
[-C--:B------:R-:W-:Y:S01]  /*3f60*/  FMUL.FTZ R13, R13, R10.reuse ;  /* 0x0000000a0d0d7220 */ /* 0x080fe20000410000 */
[-C--:B------:R-:W-:Y:S01]  /*3f70*/  FMUL.FTZ R14, R14, R10.reuse ;  /* 0x0000000a0e0e7220 */ /* 0x080fe20000410000 */
[----:B------:R-:W-:Y:S01]  /*3f80*/  FMUL.FTZ R15, R15, R10 ;  /* 0x0000000a0f0f7220 */ /* 0x000fe20000410000 */
        /* <DEDUP_REMOVED lines=9> */
[----:B------:R-:W2:Y:S01]  /*4020*/  MUFU.TANH R119, R119 ;  /* 0x0000007700777308 */ /* 0x000ea20000002400 */
[----:B----4-:R-:W-:Y:S07]  /*4030*/  HMMA.16816.F32 R32, R24, R16, R32 ;  /* 0x000000101820723c */ /* 0x010fee0000001820 */
[----:B------:R-:W4:Y:S01]  /*4040*/  MUFU.TANH R78, R78 ;  /* 0x0000004e004e7308 */ /* 0x000f220000002400 */
[----:B-1----:R-:W-:Y:S01]  /*4050*/  HMMA.16816.F32 R48, R44, R36, R48 ;  /* 0x000000242c30723c */ /* 0x002fe20000001830 */
[----:B-----5:R-:W-:-:S02]  /*4060*/  IADD3 R37, PT, PT, R80, R57, -R81 ;  /* 0x0000003950257210 */ /* 0x020fc40007ffe851 */
[----:B------:R-:W-:-:S04]  /*4070*/  IADD3 R81, PT, PT, R57, -R81, -R82 ;  /* 0x8000005139517210 */ /* 0x000fc80007ffe852 */
[----:B------:R-:W1:Y:S01]  /*4080*/  MUFU.TANH R79, R79 ;  /* 0x0000004f004f7308 */ /* 0x000e620000002400 */
[----:B------:R-:W-:Y:S01]  /*4090*/  HMMA.16816.F32 R64, R44, R38, R64 ;  /* 0x000000262c40723c */ /* 0x000fe20000001840 */
[----:B------:R-:W-:Y:S02]  /*40a0*/  IADD3 R38, PT, PT, R8, R81, RZ ;  /* 0x0000005108267210 */ /* 0x000fe40007ffe0ff */
[-C--:B------:R-:W-:Y:S01]  /*40b0*/  FMUL.FTZ R17, R35, R10.reuse ;  /* 0x0000000a23117220 */ /* 0x080fe20000410000 */
[-C--:B------:R-:W-:Y:S01]  /*40c0*/  FMUL.FTZ R16, R32, R10.reuse ;  /* 0x0000000a20107220 */ /* 0x080fe20000410000 */
[----:B------:R-:W-:Y:S02]  /*40d0*/  IADD3 R39, PT, PT, R38, 0x8, RZ ;  /* 0x0000000826277810 */ /* 0x000fe40007ffe0ff */
[----:B------:R-:W1:Y:S01]  /*40e0*/  MUFU.TANH R68, R68 ;  /* 0x0000004400447308 */ /* 0x000e620000002400 */
[----:B------:R-:W-:Y:S01]  /*40f0*/  HMMA.16816.F32 R28, R24, R18, R28 ;  /* 0x00000012181c723c */ /* 0x000fe2000000181c */
[-C--:B------:R-:W-:Y:S01]  /*4100*/  FMUL.FTZ R18, R33, R10.reuse ;  /* 0x0000000a21127220 */ /* 0x080fe20000410000 */
[----:B------:R-:W-:-:S05]  /*4110*/  FMUL.FTZ R19, R34, R10 ;  /* 0x0000000a22137220 */ /* 0x000fca0000410000 */
[----:B------:R-:W1:Y:S01]  /*4120*/  MUFU.TANH R69, R69 ;  /* 0x0000004500457308 */ /* 0x000e620000002400 */
        /* <DEDUP_REMOVED lines=17> */
[----:B------:R-:W1:Y:S01]  /*4240*/  MUFU.TANH R13, R13 ;  /* 0x0000000d000d7308 */ /* 0x000e620000002400 */
[----:B------:R-:W-:-:S02]  /*4250*/  IADD3 R10, PT, PT, R8, R37, RZ ;  /* 0x00000025080a7210 */ /* 0x000fc40007ffe0ff */
[----:B------:R-:W-:Y:S02]  /*4260*/  LOP3.LUT R37, R58, 0x6, RZ, 0xc0, !PT ;  /* 0x000000063a257812 */ /* 0x000fe400078ec0ff */
[C-C-:B------:R-:W-:Y:S02]  /*4270*/  VIADDMNMX R178, R10.reuse, 0x1, R57.reuse, PT ;  /* 0x000000010ab27846 */ /* 0x140fe40003800139 */
[----:B------:R-:W-:Y:S01]  /*4280*/  VIADDMNMX R175, R10, 0x9, R57, PT ;  /* 0x000000090aaf7846 */ /* 0x000fe20003800139 */
[----:B------:R-:W1:Y:S01]  /*4290*/  MUFU.TANH R14, R14 ;  /* 0x0000000e000e7308 */ /* 0x000e620000002400 */
[----:B------:R-:W-:-:S07]  /*42a0*/  IADD3 R41, PT, PT, R22, R37, RZ ;  /* 0x0000002516297210 */ /* 0x000fce0007ffe0ff */
        /* <DEDUP_REMOVED lines=32> */
.L_x_10266:
[----:B------:R-:W2:Y:S01]  /*44b0*/  LD.E R45, desc[UR4][R2.64+0x170] ;  /* 0x00017004022d7980 */ /* 0x000ea2000c101900 */
[----:B------:R-:W-:Y:S02]  /*44c0*/  IADD3 R42, PT, PT, R22, -0x80, RZ ;  /* 0xffffff80162a7810 */ /* 0x000fe40007ffe0ff */
[----:B------:R-:W-:Y:S01]  /*44d0*/  IABS R10, R22 ;  /* 0x00000016000a7213 */ /* 0x000fe20000000000 */
[----:B------:R-:W3:Y:S01]  /*44e0*/  LD.E.64 R50, desc[UR4][R2.64+0x20] ;  /* 0x0000200402327980 */ /* 0x000ee2000c101b00 */
        /* <DEDUP_REMOVED lines=56> */
.L_x_10267:
[----:B------:R-:W-:Y:S05]  /*4870*/  BSYNC.RECONVERGENT B0 ;  /* 0x0000000000007941 */ /* 0x000fea0003800200 */
.L_x_10265:
        /* <DEDUP_REMOVED lines=65> */
.L_x_10269:
[----:B------:R-:W-:Y:S05]  /*4c90*/  BSYNC.RECONVERGENT B0 ;  /* 0x0000000000007941 */ /* 0x000fea0003800200 */
.L_x_10268:
[----:B------:R-:W0:Y:S02]  /*4ca0*/  LDGDEPBAR ;  /* 0x00000000000079af */ /* 0x000e240000000000 */
.L_x_10264:
[----:B------:R-:W-:Y:S05]  /*4cb0*/  BSYNC.RECONVERGENT B1 ;  /* 0x0000000000017941 */ /* 0x000fea0003800200 */
.L_x_10263:
[----:B------:R-:W4:Y:S01]  /*4cc0*/  LD.E R24, desc[UR4][R2.64+0xdc] ;  /* 0x0000dc0402187980 */ /* 0x000f22000c101900 */
[C---:B------:R-:W-:Y:S02]  /*4cd0*/  VIADD R8, R41.reuse, 0x1 ;  /* 0x0000000129087836 */ /* 0x040fe40000000000 */
[C---:B------:R-:W-:Y:S02]  /*4ce0*/  VIADD R6, R41.reuse, 0x8 ;  /* 0x0000000829067836 */ /* 0x040fe40000000000 */
[C---:B------:R-:W-:Y:S01]  /*4cf0*/  VIADD R10, R41.reuse, 0x18 ;  /* 0x00000018290a7836 */ /* 0x040fe20000000000 */
[----:B------:R-:W-:Y:S01]  /*4d00*/  ISETP.GT.AND P3, PT, R38, R8, PT ;  /* 0x000000082600720c */ /* 0x000fe20003f64270 */
[----:B------:R-:W-:Y:S01]  /*4d10*/  VIADD R32, R41, 0x19 ;  /* 0x0000001929207836 */ /* 0x000fe20000000000 */
[----:B------:R-:W-:Y:S02]  /*4d20*/  ISETP.GE.AND P1, PT, R8, R178, PT ;  /* 0x000000b20800720c */ /* 0x000fe40003f26270 */
[----:B--2---:R-:W-:-:S02]  /*4d30*/  FSEL R46, R83, -INF , !P3 ;  /* 0xff800000532e7808 */ /* 0x004fc40005800000 */
[----:B------:R-:W-:Y:S02]  /*4d40*/  ISETP.GT.AND P6, PT, R39, R8, PT ;  /* 0x000000082700720c */ /* 0x000fe40003fc4270 */
[----:B------:R-:W-:Y:S01]  /*4d50*/  ISETP.GE.AND P2, PT, R8, R175, PT ;  /* 0x000000af0800720c */ /* 0x000fe20003f46270 */
[----:B------:R-:W-:Y:S01]  /*4d60*/  VIADD R8, R41, 0x9 ;  /* 0x0000000929087836 */ /* 0x000fe20000000000 */
[----:B------:R-:W-:Y:S02]  /*4d70*/  ISETP.GT.AND P5, PT, R38, R6, PT ;  /* 0x000000062600720c */ /* 0x000fe40003fa4270 */
[----:B------:R-:W-:Y:S02]  /*4d80*/  FSEL R46, R46, -INF , !P1 ;  /* 0xff8000002e2e7808 */ /* 0x000fe40004800000 */
[----:B------:R-:W-:Y:S02]  /*4d90*/  ISETP.GE.AND P3, PT, R6, R178, PT ;  /* 0x000000b20600720c */ /* 0x000fe40003f66270 */
[----:B------:R-:W-:-:S02]  /*4da0*/  ISETP.GT.AND P4, PT, R39, R6, PT ;  /* 0x000000062700720c */ /* 0x000fc40003f84270 */
[----:B------:R-:W-:Y:S01]  /*4db0*/  ISETP.GE.AND P1, PT, R6, R175, PT ;  /* 0x000000af0600720c */ /* 0x000fe20003f26270 */
[----:B------:R-:W-:Y:S01]  /*4dc0*/  VIADD R6, R41, 0x10 ;  /* 0x0000001029067836 */ /* 0x000fe20000000000 */
[----:B------:R-:W-:Y:S02]  /*4dd0*/  FSEL R62, R85, -INF , !P6 ;  /* 0xff800000553e7808 */ /* 0x000fe40007000000 */
[----:B------:R-:W-:Y:S02]  /*4de0*/  FSEL R58, R86, -INF , !P5 ;  /* 0xff800000563a7808 */ /* 0x000fe40006800000 */
[----:B------:R-:W-:Y:S02]  /*4df0*/  ISETP.GT.AND P6, PT, R38, R8, PT ;  /* 0x000000082600720c */ /* 0x000fe40003fc4270 */
[----:B------:R-:W-:Y:S02]  /*4e00*/  FSEL R62, R62, -INF , !P2 ;  /* 0xff8000003e3e7808 */ /* 0x000fe40005000000 */
[----:B------:R-:W-:-:S02]  /*4e10*/  FSEL R58, R58, -INF , !P3 ;  /* 0xff8000003a3a7808 */ /* 0x000fc40005800000 */
[----:B------:R-:W-:Y:S02]  /*4e20*/  FSEL R54, R88, -INF , !P4 ;  /* 0xff80000058367808 */ /* 0x000fe40006000000 */
[C---:B------:R-:W-:Y:S02]  /*4e30*/  ISETP.GE.AND P5, PT, R8.reuse, R178, PT ;  /* 0x000000b20800720c */ /* 0x040fe40003fa6270 */
[----:B------:R-:W-:Y:S02]  /*4e40*/  ISETP.GT.AND P2, PT, R39, R8, PT ;  /* 0x000000082700720c */ /* 0x000fe40003f44270 */
[----:B------:R-:W-:Y:S01]  /*4e50*/  ISETP.GE.AND P3, PT, R8, R175, PT ;  /* 0x000000af0800720c */ /* 0x000fe20003f66270 */
[----:B------:R-:W-:Y:S01]  /*4e60*/  VIADD R8, R41, 0x11 ;  /* 0x0000001129087836 */ /* 0x000fe20000000000 */
[----:B------:R-:W-:Y:S02]  /*4e70*/  ISETP.GT.AND P4, PT, R38, R6, PT ;  /* 0x000000062600720c */ /* 0x000fe40003f84270 */
[----:B------:R-:W-:-:S02]  /*4e80*/  FSEL R80, R87, -INF , !P6 ;  /* 0xff80000057507808 */ /* 0x000fc40007000000 */
[----:B------:R-:W-:Y:S02]  /*4e90*/  FSEL R54, R54, -INF , !P1 ;  /* 0xff80000036367808 */ /* 0x000fe40004800000 */
[----:B------:R-:W-:Y:S02]  /*4ea0*/  ISETP.GE.AND P1, PT, R6, R178, PT ;  /* 0x000000b20600720c */ /* 0x000fe40003f26270 */
[----:B------:R-:W-:Y:S02]  /*4eb0*/  FSEL R89, R89, -INF , !P2 ;  /* 0xff80000059597808 */ /* 0x000fe40005000000 */
[----:B------:R-:W-:Y:S02]  /*4ec0*/  FSEL R74, R90, -INF , !P4 ;  /* 0xff8000005a4a7808 */ /* 0x000fe40006000000 */
[----:B------:R-:W-:Y:S02]  /*4ed0*/  FSEL R80, R80, -INF , !P5 ;  /* 0xff80000050507808 */ /* 0x000fe40006800000 */
[----:B------:R-:W-:-:S02]  /*4ee0*/  ISETP.GT.AND P6, PT, R39, R6, PT ;  /* 0x000000062700720c */ /* 0x000fc40003fc4270 */
[----:B------:R-:W-:Y:S02]  /*4ef0*/  ISETP.GT.AND P5, PT, R38, R8, PT ;  /* 0x000000082600720c */ /* 0x000fe40003fa4270 */
[----:B------:R-:W-:Y:S02]  /*4f00*/  ISETP.GE.AND P2, PT, R6, R175, PT ;  /* 0x000000af0600720c */ /* 0x000fe40003f46270 */
[----:B------:R-:W-:Y:S02]  /*4f10*/  FSEL R6, R89, -INF , !P3 ;  /* 0xff80000059067808 */ /* 0x000fe40005800000 */
[----:B------:R-:W-:Y:S02]  /*4f20*/  FSEL R74, R74, -INF , !P1 ;  /* 0xff8000004a4a7808 */ /* 0x000fe40004800000 */
[----:B------:R-:W-:Y:S02]  /*4f30*/  ISETP.GE.AND P3, PT, R8, R178, PT ;  /* 0x000000b20800720c */ /* 0x000fe40003f66270 */
[----:B------:R-:W-:-:S02]  /*4f40*/  ISETP.GT.AND P4, PT, R39, R8, PT ;  /* 0x000000082700720c */ /* 0x000fc40003f84270 */
[----:B------:R-:W-:Y:S02]  /*4f50*/  ISETP.GE.AND P1, PT, R8, R175, PT ;  /* 0x000000af0800720c */ /* 0x000fe40003f26270 */
[----:B------:R-:W-:Y:S02]  /*4f60*/  FSEL R8, R92, -INF , !P6 ;  /* 0xff8000005c087808 */ /* 0x000fe40007000000 */
[----:B------:R-:W-:Y:S02]  /*4f70*/  FSEL R86, R91, -INF , !P5 ;  /* 0xff8000005b567808 */ /* 0x000fe40006800000 */
[----:B------:R-:W-:Y:S02]  /*4f80*/  ISETP.GT.AND P6, PT, R38, R10, PT ;  /* 0x0000000a2600720c */ /* 0x000fe40003fc4270 */
[----:B------:R-:W-:Y:S02]  /*4f90*/  FSEL R8, R8, -INF , !P2 ;  /* 0xff80000008087808 */ /* 0x000fe40005000000 */
[----:B------:R-:W-:-:S02]  /*4fa0*/  FSEL R86, R86, -INF , !P3 ;  /* 0xff80000056567808 */ /* 0x000fc40005800000 */
[C---:B------:R-:W-:Y:S02]  /*4fb0*/  ISETP.GE.AND P2, PT, R10.reuse, R178, PT ;  /* 0x000000b20a00720c */ /* 0x040fe40003f46270 */
[----:B------:R-:W-:Y:S02]  /*4fc0*/  ISETP.GT.AND P5, PT, R39, R10, PT ;  /* 0x0000000a2700720c */ /* 0x000fe40003fa4270 */
[----:B------:R-:W-:Y:S02]  /*4fd0*/  ISETP.GE.AND P3, PT, R10, R175, PT ;  /* 0x000000af0a00720c */ /* 0x000fe40003f66270 */
[----:B------:R-:W-:Y:S02]  /*4fe0*/  FSEL R10, R93, -INF , !P4 ;  /* 0xff8000005d0a7808 */ /* 0x000fe40006000000 */
[----:B------:R-:W-:Y:S02]  /*4ff0*/  FSEL R82, R94, -INF , !P6 ;  /* 0xff8000005e527808 */ /* 0x000fe40007000000 */
[----:B------:R-:W-:Y:S01]  /*5000*/  ISETP.GT.AND P4, PT, R38, R32, PT ;  /* 0x000000202600720c */ /* 0x000fe20003f84270 */
[----:B------:R-:W-:Y:S01]  /*5010*/  VIADD R23, R41, 0x20 ;  /* 0x0000002029177836 */ /* 0x000fe20000000000 */
[----:B------:R-:W-:-:S02]  /*5020*/  FSEL R10, R10, -INF , !P1 ;  /* 0xff8000000a0a7808 */ /* 0x000fc40004800000 */
[----:B------:R-:W-:Y:S02]  /*5030*/  FSEL R82, R82, -INF , !P2 ;  /* 0xff80000052527808 */ /* 0x000fe40005000000 */
[C---:B------:R-:W-:Y:S02]  /*5040*/  ISETP.GE.AND P1, PT, R32.reuse, R178, PT ;  /* 0x000000b22000720c */ /* 0x040fe40003f26270 */
[----:B------:R-:W-:Y:S02]  /*5050*/  ISETP.GT.AND P6, PT, R39, R32, PT ;  /* 0x000000202700720c */ /* 0x000fe40003fc4270 */
[----:B------:R-:W-:Y:S02]  /*5060*/  ISETP.GE.AND P2, PT, R32, R175, PT ;  /* 0x000000af2000720c */ /* 0x000fe40003f46270 */
[----:B------:R-:W-:Y:S02]  /*5070*/  FSEL R32, R96, -INF , !P5 ;  /* 0xff80000060207808 */ /* 0x000fe40006800000 */
[----:B------:R-:W-:Y:S01]  /*5080*/  FSEL R88, R95, -INF , !P4 ;  /* 0xff8000005f587808 */ /* 0x000fe20006000000 */
[----:B---3--:R-:W-:Y:S01]  /*5090*/  VIADD R42, R41, 0x21 ;  /* 0x00000021292a7836 */ /* 0x008fe20000000000 */
[----:B------:R-:W-:-:S02]  /*50a0*/  ISETP.GT.AND P5, PT, R38, R23, PT ;  /* 0x000000172600720c */ /* 0x000fc40003fa4270 */
[----:B------:R-:W-:Y:S02]  /*50b0*/  FSEL R32, R32, -INF , !P3 ;  /* 0xff80000020207808 */ /* 0x000fe40005800000 */
[----:B------:R-:W-:Y:S02]  /*50c0*/  FSEL R88, R88, -INF , !P1 ;  /* 0xff80000058587808 */ /* 0x000fe40004800000 */
[----:B------:R-:W-:Y:S02]  /*50d0*/  ISETP.GE.AND P3, PT, R23, R178, PT ;  /* 0x000000b21700720c */ /* 0x000fe40003f66270 */
[----:B------:R-:W-:Y:S02]  /*50e0*/  ISETP.GT.AND P4, PT, R39, R23, PT ;  /* 0x000000172700720c */ /* 0x000fe40003f84270 */
[----:B------:R-:W-:Y:S01]  /*50f0*/  ISETP.GE.AND P1, PT, R23, R175, PT ;  /* 0x000000af1700720c */ /* 0x000fe20003f26270 */
[----:B------:R-:W-:Y:S01]  /*5100*/  VIADD R23, R41, 0x28 ;  /* 0x0000002829177836 */ /* 0x000fe20000000000 */
[----:B------:R-:W-:-:S02]  /*5110*/  FSEL R72, R97, -INF , !P6 ;  /* 0xff80000061487808 */ /* 0x000fc40007000000 */
[----:B------:R-:W-:Y:S02]  /*5120*/  FSEL R98, R98, -INF , !P5 ;  /* 0xff80000062627808 */ /* 0x000fe40006800000 */
[CC--:B------:R-:W-:Y:S02]  /*5130*/  ISETP.GT.AND P6, PT, R38.reuse, R42.reuse, PT ;  /* 0x0000002a2600720c */ /* 0x0c0fe40003fc4270 */
[----:B------:R-:W-:Y:S02]  /*5140*/  FSEL R101, R101, -INF , !P4 ;  /* 0xff80000065657808 */ /* 0x000fe40006000000 */
[----:B------:R-:W-:Y:S02]  /*5150*/  ISETP.GT.AND P5, PT, R39, R42, PT ;  /* 0x0000002a2700720c */ /* 0x000fe40003fa4270 */
[----:B------:R-:W-:Y:S02]  /*5160*/  ISETP.GT.AND P4, PT, R38, R23, PT ;  /* 0x000000172600720c */ /* 0x000fe40003f84270 */
[----:B------:R-:W-:-:S02]  /*5170*/  FSEL R72, R72, -INF , !P2 ;  /* 0xff80000048487808 */ /* 0x000fc40005000000 */
[----:B------:R-:W-:Y:S02]  /*5180*/  FSEL R118, R98, -INF , !P3 ;  /* 0xff80000062767808 */ /* 0x000fe40005800000 */
[CC--:B------:R-:W-:Y:S02]  /*5190*/  ISETP.GE.AND P2, PT, R42.reuse, R178.reuse, PT ;  /* 0x000000b22a00720c */ /* 0x0c0fe40003f46270 */
[----:B------:R-:W-:Y:S01]  /*51a0*/  ISETP.GE.AND P3, PT, R42, R175, PT ;  /* 0x000000af2a00720c */ /* 0x000fe20003f66270 */
[----:B------:R-:W-:Y:S01]  /*51b0*/  VIADD R42, R41, 0x29 ;  /* 0x00000029292a7836 */ /* 0x000fe20000000000 */
[----:B------:R-:W-:Y:S02]  /*51c0*/  FSEL R99, R99, -INF , !P6 ;  /* 0xff80000063637808 */ /* 0x000fe40007000000 */
[----:B------:R-:W-:Y:S02]  /*51d0*/  FSEL R210, R101, -INF , !P1 ;  /* 0xff80000065d27808 */ /* 0x000fe40004800000 */
[----:B------:R-:W-:-:S02]  /*51e0*/  ISETP.GE.AND P1, PT, R23, R178, PT ;  /* 0x000000b21700720c */ /* 0x000fc40003f26270 */
[----:B------:R-:W-:Y:S02]  /*51f0*/  FSEL R102, R102, -INF , !P5 ;  /* 0xff80000066667808 */ /* 0x000fe40006800000 */
[----:B------:R-:W-:Y:S02]  /*5200*/  FSEL R103, R103, -INF , !P4 ;  /* 0xff80000067677808 */ /* 0x000fe40006000000 */
[----:B------:R-:W-:Y:S02]  /*5210*/  FSEL R216, R99, -INF , !P2 ;  /* 0xff80000063d87808 */ /* 0x000fe40005000000 */
[----:B------:R-:W-:Y:S02]  /*5220*/  ISETP.GT.AND P6, PT, R39, R23, PT ;  /* 0x000000172700720c */ /* 0x000fe40003fc4270 */
[----:B------:R-:W-:Y:S01]  /*5230*/  ISETP.GE.AND P2, PT, R23, R175, PT ;  /* 0x000000af1700720c */ /* 0x000fe20003f46270 */
[----:B------:R-:W-:Y:S01]  /*5240*/  VIADD R23, R41, 0x30 ;  /* 0x0000003029177836 */ /* 0x000fe20000000000 */
[----:B------:R-:W-:-:S02]  /*5250*/  ISETP.GT.AND P5, PT, R38, R42, PT ;  /* 0x0000002a2600720c */ /* 0x000fc40003fa4270 */
[----:B------:R-:W-:Y:S02]  /*5260*/  FSEL R212, R102, -INF , !P3 ;  /* 0xff80000066d47808 */ /* 0x000fe40005800000 */
[----:B------:R-:W-:Y:S02]  /*5270*/  FSEL R218, R103, -INF , !P1 ;  /* 0xff80000067da7808 */ /* 0x000fe40004800000 */
[C---:B------:R-:W-:Y:S02]  /*5280*/  ISETP.GE.AND P3, PT, R42.reuse, R178, PT ;  /* 0x000000b22a00720c */ /* 0x040fe40003f66270 */
[----:B------:R-:W-:Y:S02]  /*5290*/  ISETP.GT.AND P4, PT, R39, R42, PT ;  /* 0x0000002a2700720c */ /* 0x000fe40003f84270 */
[----:B------:R-:W-:Y:S01]  /*52a0*/  ISETP.GE.AND P1, PT, R42, R175, PT ;  /* 0x000000af2a00720c */ /* 0x000fe20003f26270 */
[----:B------:R-:W-:Y:S01]  /*52b0*/  VIADD R42, R41, 0x31 ;  /* 0x00000031292a7836 */ /* 0x000fe20000000000 */
[----:B------:R-:W-:-:S02]  /*52c0*/  FSEL R105, R105, -INF , !P6 ;  /* 0xff80000069697808 */ /* 0x000fc40007000000 */
[----:B------:R-:W-:Y:S02]  /*52d0*/  FSEL R104, R104, -INF , !P5 ;  /* 0xff80000068687808 */ /* 0x000fe40006800000 */
[-C--:B------:R-:W-:Y:S02]  /*52e0*/  ISETP.GT.AND P6, PT, R38, R23.reuse, PT ;  /* 0x000000172600720c */ /* 0x080fe40003fc4270 */
        /* <DEDUP_REMOVED lines=78> */
[----:B-1----:R-:W-:-:S02]  /*57d0*/  FSEL R79, R79, -INF , !P6 ;  /* 0xff8000004f4f7808 */ /* 0x002fc40007000000 */
[----:B------:R-:W-:Y:S02]  /*57e0*/  FSEL R68, R68, -INF , !P5 ;  /* 0xff80000044447808 */ /* 0x000fe40006800000 */
[----:B------:R-:W-:Y:S02]  /*57f0*/  ISETP.GT.AND P6, PT, R38, R42, PT ;  /* 0x0000002a2600720c */ /* 0x000fe40003fc4270 */
[----:B------:R-:W-:Y:S02]  /*5800*/  FSEL R70, R70, -INF , !P4 ;  /* 0xff80000046467808 */ /* 0x000fe40006000000 */
[----:B------:R-:W-:Y:S02]  /*5810*/  ISETP.GT.AND P4, PT, R38, R23, PT ;  /* 0x000000172600720c */ /* 0x000fe40003f84270 */
[----:B------:R-:W-:Y:S02]  /*5820*/  FSEL R192, R79, -INF , !P2 ;  /* 0xff8000004fc07808 */ /* 0x000fe40005000000 */
[----:B------:R-:W-:-:S02]  /*5830*/  FSEL R140, R68, -INF , !P3 ;  /* 0xff800000448c7808 */ /* 0x000fc40005800000 */
[C---:B------:R-:W-:Y:S02]  /*5840*/  ISETP.GE.AND P5, PT, R42.reuse, R178, PT ;  /* 0x000000b22a00720c */ /* 0x040fe40003fa6270 */
[----:B------:R-:W-:Y:S02]  /*5850*/  ISETP.GT.AND P2, PT, R39, R42, PT ;  /* 0x0000002a2700720c */ /* 0x000fe40003f44270 */
[----:B------:R-:W-:Y:S01]  /*5860*/  ISETP.GE.AND P3, PT, R42, R175, PT ;  /* 0x000000af2a00720c */ /* 0x000fe20003f66270 */
[----:B------:R-:W-:Y:S01]  /*5870*/  VIADD R42, R41, 0x59 ;  /* 0x00000059292a7836 */ /* 0x000fe20000000000 */
[----:B------:R-:W-:Y:S02]  /*5880*/  FSEL R69, R69, -INF , !P6 ;  /* 0xff80000045457808 */ /* 0x000fe40007000000 */
[----:B------:R-:W-:Y:S02]  /*5890*/  ISETP.GE.AND P6, PT, R23, R178, PT ;  /* 0x000000b21700720c */ /* 0x000fe40003fc6270 */
[----:B------:R-:W-:-:S02]  /*58a0*/  FSEL R12, R12, -INF , !P4 ;  /* 0xff8000000c0c7808 */ /* 0x000fc40006000000 */
[----:B------:R-:W-:Y:S02]  /*58b0*/  FSEL R52, R52, -INF , !P2 ;  /* 0xff80000034347808 */ /* 0x000fe40005000000 */
[----:B------:R-:W-:Y:S02]  /*58c0*/  ISETP.GT.AND P2, PT, R38, R42, PT ;  /* 0x0000002a2600720c */ /* 0x000fe40003f44270 */
[----:B------:R-:W-:Y:S02]  /*58d0*/  FSEL R136, R12, -INF , !P6 ;  /* 0xff8000000c887808 */ /* 0x000fe40007000000 */
[----:B------:R-:W-:Y:S02]  /*58e0*/  ISETP.GT.AND P6, PT, R38, R41, PT ;  /* 0x000000292600720c */ /* 0x000fe40003fc4270 */
[----:B------:R-:W-:Y:S02]  /*58f0*/  FSEL R134, R70, -INF , !P1 ;  /* 0xff80000046867808 */ /* 0x000fe40004800000 */
[----:B------:R-:W-:-:S02]  /*5900*/  ISETP.GT.AND P1, PT, R39, R23, PT ;  /* 0x000000172700720c */ /* 0x000fc40003f24270 */
[----:B------:R-:W-:Y:S02]  /*5910*/  FSEL R13, R13, -INF , !P2 ;  /* 0xff8000000d0d7808 */ /* 0x000fe40005000000 */
[----:B------:R-:W-:Y:S02]  /*5920*/  ISETP.GE.AND P2, PT, R41, R178, PT ;  /* 0x000000b22900720c */ /* 0x000fe40003f46270 */
[----:B------:R-:W-:Y:S02]  /*5930*/  FSEL R0, R0, -INF , !P6 ;  /* 0xff80000000007808 */ /* 0x000fe40007000000 */
[----:B------:R-:W-:Y:S02]  /*5940*/  FSEL R138, R69, -INF , !P5 ;  /* 0xff800000458a7808 */ /* 0x000fe40006800000 */
[----:B------:R-:W-:Y:S01]  /*5950*/  ISETP.GE.AND P5, PT, R23, R175, PT ;  /* 0x000000af1700720c */ /* 0x000fe20003fa6270 */
[----:B------:R-:W-:Y:S01]  /*5960*/  VIADD R23, R41, 0x60 ;  /* 0x0000006029177836 */ /* 0x000fe20000000000 */
[----:B------:R-:W-:-:S02]  /*5970*/  FSEL R14, R14, -INF , !P1 ;  /* 0xff8000000e0e7808 */ /* 0x000fc40004800000 */
[----:B------:R-:W-:Y:S02]  /*5980*/  FSEL R0, R0, -INF , !P2 ;  /* 0xff80000000007808 */ /* 0x000fe40005000000 */
[----:B------:R-:W-:Y:S02]  /*5990*/  FSEL R122, R52, -INF , !P3 ;  /* 0xff800000347a7808 */ /* 0x000fe40005800000 */
[----:B------:R-:W-:Y:S02]  /*59a0*/  ISETP.GT.AND P3, PT, R39, R42, PT ;  /* 0x0000002a2700720c */ /* 0x000fe40003f64270 */
[----:B------:R-:W-:Y:S02]  /*59b0*/  FSEL R120, R14, -INF , !P5 ;  /* 0xff8000000e787808 */ /* 0x000fe40006800000 */
[----:B------:R-:W-:Y:S02]  /*59c0*/  ISETP.GT.AND P5, PT, R38, R23, PT ;  /* 0x000000172600720c */ /* 0x000fe40003fa4270 */
[----:B------:R-:W-:-:S02]  /*59d0*/  FMNMX3.FTZ R43, R0, R46, R58, !PT ;  /* 0x0000002e002b7276 */ /* 0x000fc4000781003a */
[CC--:B------:R-:W-:Y:S02]  /*59e0*/  ISETP.GE.AND P4, PT, R42.reuse, R178.reuse, PT ;  /* 0x000000b22a00720c */ /* 0x0c0fe40003f86270 */
[----:B------:R-:W-:Y:S01]  /*59f0*/  ISETP.GE.AND P1, PT, R42, R175, PT ;  /* 0x000000af2a00720c */ /* 0x000fe20003f26270 */
[----:B------:R-:W-:Y:S01]  /*5a00*/  VIADD R42, R41, 0x61 ;  /* 0x00000061292a7836 */ /* 0x000fe20000000000 */
[----:B------:R-:W-:Y:S02]  /*5a10*/  FSEL R15, R15, -INF , !P3 ;  /* 0xff8000000f0f7808 */ /* 0x000fe40005800000 */
[----:B------:R-:W-:Y:S02]  /*5a20*/  ISETP.GE.AND P3, PT, R23, R178, PT ;  /* 0x000000b21700720c */ /* 0x000fe40003f66270 */
[----:B------:R-:W-:Y:S02]  /*5a30*/  FSEL R110, R16, -INF , !P5 ;  /* 0xff800000106e7808 */ /* 0x000fe40006800000 */
[----:B------:R-:W-:-:S02]  /*5a40*/  FMNMX3.FTZ R43, R43, R80, R74, !PT ;  /* 0x000000502b2b7276 */ /* 0x000fc4000781004a */
[----:B------:R-:W-:Y:S02]  /*5a50*/  ISETP.GT.AND P5, PT, R39, R23, PT ;  /* 0x000000172700720c */ /* 0x000fe40003fa4270 */
[----:B------:R-:W-:Y:S01]  /*5a60*/  ISETP.GE.AND P6, PT, R23, R175, PT ;  /* 0x000000af1700720c */ /* 0x000fe20003fc6270 */
[----:B------:R-:W-:Y:S01]  /*5a70*/  VIADD R23, R41, 0x68 ;  /* 0x0000006829177836 */ /* 0x000fe20000000000 */
[----:B------:R-:W-:Y:S02]  /*5a80*/  FSEL R110, R110, -INF , !P3 ;  /* 0xff8000006e6e7808 */ /* 0x000fe40005800000 */
[----:B------:R-:W-:Y:S02]  /*5a90*/  FMNMX3.FTZ R43, R43, R86, R82, !PT ;  /* 0x000000562b2b7276 */ /* 0x000fe40007810052 */
[----:B------:R-:W-:Y:S02]  /*5aa0*/  ISETP.GT.AND P3, PT, R38, R42, PT ;  /* 0x0000002a2600720c */ /* 0x000fe40003f64270 */
[----:B------:R-:W-:-:S02]  /*5ab0*/  FSEL R19, R19, -INF , !P5 ;  /* 0xff80000013137808 */ /* 0x000fc40006800000 */
[----:B------:R-:W-:Y:S01]  /*5ac0*/  FMNMX3.FTZ R43, R43, R88, R118, !PT ;  /* 0x000000582b2b7276 */ /* 0x000fe20007810076 */
[----:B------:R-:W-:Y:S01]  /*5ad0*/  VIADD R16, R41, 0x69 ;  /* 0x0000006929107836 */ /* 0x000fe20000000000 */
[----:B------:R-:W-:Y:S02]  /*5ae0*/  ISETP.GE.AND P5, PT, R42, R178, PT ;  /* 0x000000b22a00720c */ /* 0x000fe40003fa6270 */
[----:B------:R-:W-:Y:S02]  /*5af0*/  FSEL R18, R18, -INF , !P3 ;  /* 0xff80000012127808 */ /* 0x000fe40005800000 */
[----:B------:R-:W-:Y:S02]  /*5b00*/  ISETP.GT.AND P3, PT, R38, R23, PT ;  /* 0x000000172600720c */ /* 0x000fe40003f64270 */
[----:B------:R-:W-:Y:S02]  /*5b10*/  FMNMX3.FTZ R43, R43, R216, R218, !PT ;  /* 0x000000d82b2b7276 */ /* 0x000fe400078100da */
[----:B------:R-:W-:-:S02]  /*5b20*/  FSEL R108, R18, -INF , !P5 ;  /* 0xff800000126c7808 */ /* 0x000fc40006800000 */
[----:B------:R-:W-:Y:S02]  /*5b30*/  ISETP.GE.AND P5, PT, R23, R178, PT ;  /* 0x000000b21700720c */ /* 0x000fe40003fa6270 */
[----:B------:R-:W-:Y:S02]  /*5b40*/  FSEL R28, R28, -INF , !P3 ;  /* 0xff8000001c1c7808 */ /* 0x000fe40005800000 */
[----:B------:R-:W-:Y:S02]  /*5b50*/  ISETP.GT.AND P3, PT, R38, R16, PT ;  /* 0x000000102600720c */ /* 0x000fe40003f64270 */
[----:B------:R-:W-:Y:S02]  /*5b60*/  FMNMX3.FTZ R43, R43, R220, R182, !PT ;  /* 0x000000dc2b2b7276 */ /* 0x000fe400078100b6 */
[----:B------:R-:W-:Y:S02]  /*5b70*/  FSEL R106, R28, -INF , !P5 ;  /* 0xff8000001c6a7808 */ /* 0x000fe40006800000 */
[----:B------:R-:W-:-:S02]  /*5b80*/  ISETP.GE.AND P5, PT, R16, R178, PT ;  /* 0x000000b21000720c */ /* 0x000fc40003fa6270 */
[----:B------:R-:W-:Y:S01]  /*5b90*/  FSEL R33, R33, -INF , !P3 ;  /* 0xff80000021217808 */ /* 0x000fe20005800000 */
[----:B------:R-:W-:Y:S01]  /*5ba0*/  VIADD R14, R41, 0x71 ;  /* 0x00000071290e7836 */ /* 0x000fe20000000000 */
[----:B------:R-:W-:Y:S02]  /*5bb0*/  FMNMX3.FTZ R43, R43, R206, R126, !PT ;  /* 0x000000ce2b2b7276 */ /* 0x000fe4000781007e */
[----:B------:R-:W-:Y:S01]  /*5bc0*/  FSEL R142, R13, -INF , !P4 ;  /* 0xff8000000d8e7808 */ /* 0x000fe20006000000 */
[----:B------:R-:W-:Y:S01]  /*5bd0*/  VIADD R13, R41, 0x70 ;  /* 0x00000070290d7836 */ /* 0x000fe20000000000 */
[----:B------:R-:W-:Y:S02]  /*5be0*/  FSEL R104, R33, -INF , !P5 ;  /* 0xff80000021687808 */ /* 0x000fe40006800000 */
[----:B------:R-:W-:Y:S02]  /*5bf0*/  FMNMX3.FTZ R33, R43, R204, R190, !PT ;  /* 0x000000cc2b217276 */ /* 0x000fe400078100be */
[----:B------:R-:W-:-:S02]  /*5c00*/  ISETP.GT.AND P5, PT, R38, R14, PT ;  /* 0x0000000e2600720c */ /* 0x000fc40003fa4270 */
[----:B------:R-:W-:Y:S02]  /*5c10*/  ISETP.GT.AND P3, PT, R38, R13, PT ;  /* 0x0000000d2600720c */ /* 0x000fe40003f64270 */
[----:B------:R-:W-:Y:S02]  /*5c20*/  FMNMX3.FTZ R33, R33, R198, R186, !PT ;  /* 0x000000c621217276 */ /* 0x000fe400078100ba */
[----:B------:R-:W-:Y:S02]  /*5c30*/  ISETP.GT.AND P4, PT, R39, R41, PT ;  /* 0x000000292700720c */ /* 0x000fe40003f84270 */
[----:B------:R-:W-:Y:S02]  /*5c40*/  FSEL R34, R34, -INF , !P5 ;  /* 0xff80000022227808 */ /* 0x000fe40006800000 */
[----:B------:R-:W-:Y:S02]  /*5c50*/  FSEL R31, R31, -INF , !P3 ;  /* 0xff8000001f1f7808 */ /* 0x000fe40005800000 */
[----:B------:R-:W-:-:S02]  /*5c60*/  ISETP.GE.AND P5, PT, R13, R178, PT ;  /* 0x000000b20d00720c */ /* 0x000fc40003fa6270 */
[----:B------:R-:W-:Y:S02]  /*5c70*/  FMNMX3.FTZ R33, R33, R196, R140, !PT ;  /* 0x000000c421217276 */ /* 0x000fe4000781008c */
[C---:B------:R-:W-:Y:S02]  /*5c80*/  ISETP.GE.AND P2, PT, R41.reuse, R175, PT ;  /* 0x000000af2900720c */ /* 0x040fe40003f46270 */
[----:B------:R-:W-:Y:S01]  /*5c90*/  FSEL R12, R84, -INF , !P4 ;  /* 0xff800000540c7808 */ /* 0x000fe20006000000 */
[----:B------:R-:W-:Y:S01]  /*5ca0*/  VIADD R18, R41, 0x78 ;  /* 0x0000007829127836 */ /* 0x000fe20000000000 */
[----:B------:R-:W-:Y:S02]  /*5cb0*/  FSEL R52, R31, -INF , !P5 ;  /* 0xff8000001f347808 */ /* 0x000fe40006800000 */
[----:B------:R-:W-:Y:S02]  /*5cc0*/  FMNMX3.FTZ R31, R33, R138, R136, !PT ;  /* 0x0000008a211f7276 */ /* 0x000fe40007810088 */
[----:B------:R-:W-:-:S02]  /*5cd0*/  FSEL R12, R12, -INF , !P2 ;  /* 0xff8000000c0c7808 */ /* 0x000fc40005000000 */
[----:B------:R-:W-:Y:S02]  /*5ce0*/  ISETP.GT.AND P3, PT, R38, R18, PT ;  /* 0x000000122600720c */ /* 0x000fe40003f64270 */
[----:B------:R-:W-:Y:S02]  /*5cf0*/  FMNMX3.FTZ R31, R31, R142, R110, !PT ;  /* 0x0000008e1f1f7276 */ /* 0x000fe4000781006e */
[----:B------:R-:W-:Y:S01]  /*5d00*/  FMNMX3.FTZ R33, R12, R62, R54, !PT ;  /* 0x0000003e0c217276 */ /* 0x000fe20007810036 */
[----:B------:R-:W-:Y:S01]  /*5d10*/  VIADD R41, R41, 0x79 ;  /* 0x0000007929297836 */ /* 0x000fe20000000000 */
[----:B------:R-:W-:Y:S02]  /*5d20*/  FSEL R40, R40, -INF , !P3 ;  /* 0xff80000028287808 */ /* 0x000fe40005800000 */
[-C--:B------:R-:W-:Y:S02]  /*5d30*/  ISETP.GE.AND P5, PT, R14, R178.reuse, PT ;  /* 0x000000b20e00720c */ /* 0x080fe40003fa6270 */
[----:B------:R-:W-:-:S02]  /*5d40*/  ISETP.GE.AND P4, PT, R18, R178, PT ;  /* 0x000000b21200720c */ /* 0x000fc40003f86270 */
[----:B------:R-:W-:Y:S02]  /*5d50*/  FMNMX3.FTZ R31, R31, R108, R106, !PT ;  /* 0x0000006c1f1f7276 */ /* 0x000fe4000781006a */
[----:B------:R-:W-:Y:S02]  /*5d60*/  FMNMX3.FTZ R33, R33, R6, R8, !PT ;  /* 0x0000000621217276 */ /* 0x000fe40007810008 */
[----:B------:R-:W-:Y:S02]  /*5d70*/  FSEL R50, R34, -INF , !P5 ;  /* 0xff80000022327808 */ /* 0x000fe40006800000 */
[----:B------:R-:W-:Y:S02]  /*5d80*/  FSEL R44, R40, -INF , !P4 ;  /* 0xff800000282c7808 */ /* 0x000fe40006000000 */
[----:B------:R-:W-:Y:S02]  /*5d90*/  FMNMX3.FTZ R31, R31, R104, R52, !PT ;  /* 0x000000681f1f7276 */ /* 0x000fe40007810034 */
[----:B------:R-:W-:-:S02]  /*5da0*/  ISETP.GT.AND P5, PT, R38, R41, PT ;  /* 0x000000292600720c */ /* 0x000fc40003fa4270 */
[----:B------:R-:W-:Y:S02]  /*5db0*/  FMNMX3.FTZ R33, R33, R10, R32, !PT ;  /* 0x0000000a21217276 */ /* 0x000fe40007810020 */
[----:B------:R-:W-:Y:S02]  /*5dc0*/  FMNMX3.FTZ R43, R31, R50, R44, !PT ;  /* 0x000000321f2b7276 */ /* 0x000fe4000781002c */
[----:B------:R-:W-:Y:S02]  /*5dd0*/  ISETP.GE.AND P2, PT, R41, R178, PT ;  /* 0x000000b22900720c */ /* 0x000fe40003f46270 */
[----:B------:R-:W-:Y:S02]  /*5de0*/  FSEL R36, R36, -INF , !P5 ;  /* 0xff80000024247808 */ /* 0x000fe40006800000 */
[----:B------:R-:W-:Y:S02]  /*5df0*/  FMNMX3.FTZ R31, R33, R72, R210, !PT ;  /* 0x00000048211f7276 */ /* 0x000fe400078100d2 */
[----:B------:R-:W-:-:S02]  /*5e00*/  ISETP.GT.AND P3, PT, R39, R42, PT ;  /* 0x0000002a2700720c */ /* 0x000fc40003f64270 */
[----:B------:R-:W-:Y:S02]  /*5e10*/  ISETP.GE.AND P5, PT, R42, R175, PT ;  /* 0x000000af2a00720c */ /* 0x000fe40003fa6270 */
[----:B------:R-:W-:Y:S02]  /*5e20*/  FSEL R42, R36, -INF , !P2 ;  /* 0xff800000242a7808 */ /* 0x000fe40005000000 */
[----:B------:R-:W-:Y:S02]  /*5e30*/  FMNMX3.FTZ R31, R31, R212, R214, !PT ;  /* 0x000000d41f1f7276 */ /* 0x000fe400078100d6 */
[----:B------:R-:W-:Y:S02]  /*5e40*/  FSEL R132, R15, -INF , !P1 ;  /* 0xff8000000f847808 */ /* 0x000fe40004800000 */
[----:B------:R-:W-:Y:S02]  /*5e50*/  FMNMX.FTZ R15, R42, R43, !PT ;  /* 0x0000002b2a0f7209 */ /* 0x000fe40007810000 */
[----:B------:R-:W-:-:S03]  /*5e60*/  FMNMX3.FTZ R31, R31, R208, R144, !PT ;  /* 0x000000d01f1f7276 */ /* 0x000fc60007810090 */
[----:B------:R-:W1:Y:S01]  /*5e70*/  SHFL.BFLY PT, R28, R15, 0x2, 0x1f ;  /* 0x0c401f000f1c7f89 */ /* 0x000e6200000e0000 */
[----:B------:R-:W-:Y:S02]  /*5e80*/  FMNMX3.FTZ R31, R31, R202, R124, !PT ;  /* 0x000000ca1f1f7276 */ /* 0x000fe4000781007c */
[----:B------:R-:W-:Y:S02]  /*5e90*/  FSEL R17, R17, -INF , !P3 ;  /* 0xff80000011117808 */ /* 0x000fe40005800000 */
[----:B------:R-:W-:Y:S02]  /*5ea0*/  FMNMX3.FTZ R31, R31, R200, R188, !PT ;  /* 0x000000c81f1f7276 */ /* 0x000fe400078100bc */
[----:B------:R-:W-:Y:S02]  /*5eb0*/  FSEL R64, R17, -INF , !P5 ;  /* 0xff80000011407808 */ /* 0x000fe40006800000 */
[----:B------:R-:W-:Y:S02]  /*5ec0*/  FMNMX3.FTZ R31, R31, R194, R184, !PT ;  /* 0x000000c21f1f7276 */ /* 0x000fe400078100b8 */
[----:B------:R-:W-:-:S02]  /*5ed0*/  ISETP.GT.AND P3, PT, R39, R13, PT ;  /* 0x0000000d2700720c */ /* 0x000fc40003f64270 */
[----:B------:R-:W-:Y:S02]  /*5ee0*/  ISETP.GE.AND P5, PT, R13, R175, PT ;  /* 0x000000af0d00720c */ /* 0x000fe40003fa6270 */
[----:B------:R-:W-:Y:S02]  /*5ef0*/  ISETP.GT.AND P2, PT, R39, R23, PT ;  /* 0x000000172700720c */ /* 0x000fe40003f44270 */
[----:B------:R-:W-:Y:S02]  /*5f00*/  FMNMX3.FTZ R13, R31, R192, R134, !PT ;  /* 0x000000c01f0d7276 */ /* 0x000fe40007810086 */
[----:B------:R-:W-:Y:S02]  /*5f10*/  ISETP.GT.AND P1, PT, R39, R16, PT ;  /* 0x000000102700720c */ /* 0x000fe40003f24270 */
[----:B------:R-:W-:Y:S02]  /*5f20*/  ISETP.GE.AND P4, PT, R23, R175, PT ;  /* 0x000000af1700720c */ /* 0x000fe40003f86270 */
[----:B------:R-:W-:-:S02]  /*5f30*/  FSEL R66, R19, -INF , !P6 ;  /* 0xff80000013427808 */ /* 0x000fc40007000000 */
[----:B------:R-:W-:Y:S02]  /*5f40*/  FSEL R30, R30, -INF , !P2 ;  /* 0xff8000001e1e7808 */ /* 0x000fe40005000000 */
[----:B------:R-:W-:Y:S02]  /*5f50*/  FMNMX3.FTZ R13, R13, R122, R120, !PT ;  /* 0x0000007a0d0d7276 */ /* 0x000fe40007810078 */
[----:B------:R-:W-:Y:S02]  /*5f60*/  ISETP.GT.AND P2, PT, R39, R14, PT ;  /* 0x0000000e2700720c */ /* 0x000fe40003f44270 */
[----:B------:R-:W-:Y:S02]  /*5f70*/  FSEL R29, R29, -INF , !P1 ;  /* 0xff8000001d1d7808 */ /* 0x000fe40004800000 */
[----:B------:R-:W-:Y:S02]  /*5f80*/  ISETP.GE.AND P6, PT, R16, R175, PT ;  /* 0x000000af1000720c */ /* 0x000fe40003fc6270 */
[----:B------:R-:W-:-:S02]  /*5f90*/  FSEL R60, R30, -INF , !P4 ;  /* 0xff8000001e3c7808 */ /* 0x000fc40006000000 */
[----:B------:R-:W-:Y:S02]  /*5fa0*/  ISETP.GT.AND P1, PT, R39, R18, PT ;  /* 0x000000122700720c */ /* 0x000fe40003f24270 */
[----:B------:R-:W-:Y:S02]  /*5fb0*/  FSEL R25, R25, -INF , !P3 ;  /* 0xff80000019197808 */ /* 0x000fe40005800000 */
[----:B------:R-:W-:Y:S02]  /*5fc0*/  FMNMX3.FTZ R13, R13, R132, R66, !PT ;  /* 0x000000840d0d7276 */ /* 0x000fe40007810042 */
[----:B------:R-:W-:Y:S02]  /*5fd0*/  FSEL R26, R26, -INF , !P2 ;  /* 0xff8000001a1a7808 */ /* 0x000fe40005000000 */
[-C--:B------:R-:W-:Y:S02]  /*5fe0*/  ISETP.GE.AND P4, PT, R14, R175.reuse, PT ;  /* 0x000000af0e00720c */ /* 0x080fe40003f86270 */
[----:B------:R-:W-:-:S02]  /*5ff0*/  ISETP.GE.AND P3, PT, R18, R175, PT ;  /* 0x000000af1200720c */ /* 0x000fc40003f66270 */
[----:B------:R-:W-:Y:S02]  /*6000*/  ISETP.GT.AND P2, PT, R39, R41, PT ;  /* 0x000000292700720c */ /* 0x000fe40003f44270 */
[----:B------:R-:W-:Y:S02]  /*6010*/  FSEL R27, R27, -INF , !P1 ;  /* 0xff8000001b1b7808 */ /* 0x000fe40004800000 */
[----:B------:R-:W-:Y:S02]  /*6020*/  FSEL R48, R29, -INF , !P6 ;  /* 0xff8000001d307808 */ /* 0x000fe40007000000 */
[----:B------:R-:W-:Y:S02]  /*6030*/  FSEL R40, R25, -INF , !P5 ;  /* 0xff80000019287808 */ /* 0x000fe40006800000 */
[----:B------:R-:W-:Y:S02]  /*6040*/  FMNMX3.FTZ R13, R13, R64, R60, !PT ;  /* 0x000000400d0d7276 */ /* 0x000fe4000781003c */
[----:B-1----:R-:W-:-:S02]  /*6050*/  FMNMX.FTZ R28, R15, R28, !PT ;  /* 0x0000001c0f1c7209 */ /* 0x002fc40007810000 */
[----:B------:R-:W-:Y:S02]  /*6060*/  ISETP.GE.AND P1, PT, R41, R175, PT ;  /* 0x000000af2900720c */ /* 0x000fe40003f26270 */
[----:B------:R-:W-:Y:S02]  /*6070*/  FSEL R35, R35, -INF , !P2 ;  /* 0xff80000023237808 */ /* 0x000fe40005000000 */
[----:B------:R-:W-:Y:S02]  /*6080*/  FSEL R34, R26, -INF , !P4 ;  /* 0xff8000001a227808 */ /* 0x000fe40006000000 */
[----:B------:R-:W-:Y:S02]  /*6090*/  FSEL R30, R27, -INF , !P3 ;  /* 0xff8000001b1e7808 */ /* 0x000fe40005800000 */
[----:B------:R-:W-:Y:S01]  /*60a0*/  FMNMX3.FTZ R13, R13, R48, R40, !PT ;  /* 0x000000300d0d7276 */ /* 0x000fe20007810028 */
[----:B------:R-:W1:Y:S01]  /*60b0*/  SHFL.BFLY PT, R15, R28, 0x1, 0x1f ;  /* 0x0c201f001c0f7f89 */ /* 0x000e6200000e0000 */
[----:B------:R-:W-:-:S02]  /*60c0*/  FSEL R26, R35, -INF , !P1 ;  /* 0xff800000231a7808 */ /* 0x000fc40004800000 */
[----:B------:R-:W-:-:S04]  /*60d0*/  FMNMX3.FTZ R13, R13, R34, R30, !PT ;  /* 0x000000220d0d7276 */ /* 0x000fc8000781001e */
[----:B------:R-:W-:-:S05]  /*60e0*/  FMNMX.FTZ R14, R26, R13, !PT ;  /* 0x0000000d1a0e7209 */ /* 0x000fca0007810000 */
[----:B------:R-:W2:Y:S01]  /*60f0*/  SHFL.BFLY PT, R13, R14, 0x2, 0x1f ;  /* 0x0c401f000e0d7f89 */ /* 0x000ea200000e0000 */
[----:B-1----:R-:W-:-:S04]  /*6100*/  FMNMX.FTZ R36, R28, R15, !PT ;  /* 0x0000000f1c247209 */ /* 0x002fc80007810000 */
[----:B------:R-:W-:Y:S01]  /*6110*/  FSETP.NEU.FTZ.AND P1, PT, R36, -INF , PT ;  /* 0xff8000002400780b */ /* 0x000fe20003f3d000 */
[----:B----4-:R-:W-:-:S05]  /*6120*/  FMUL.FTZ R33, R24, R36 ;  /* 0x0000002418217220 */ /* 0x010fca0000410000 */
[----:B------:R-:W-:Y:S02]  /*6130*/  FSEL R33, R33, RZ, P1 ;  /* 0x000000ff21217208 */ /* 0x000fe40000800000 */
[----:B--2---:R-:W-:-:S03]  /*6140*/  FMNMX.FTZ R13, R14, R13, !PT ;  /* 0x0000000d0e0d7209 */ /* 0x004fc60007810000 */
[----:B------:R-:W-:Y:S02]  /*6150*/  FFMA.FTZ R130, R0, R24, -R33 ;  /* 0x0000001800827223 */ /* 0x000fe40000010821 */
[----:B------:R-:W1:Y:S01]  /*6160*/  SHFL.BFLY PT, R0, R13, 0x1, 0x1f ;  /* 0x0c201f000d007f89 */ /* 0x000e6200000e0000 */
[----:B------:R-:W-:-:S04]  /*6170*/  IMAD.IADD R152, R11, 0x1, R4 ;  /* 0x000000010b987824 */ /* 0x000fc800078e0204 */
[----:B------:R-:W-:-:S05]  /*6180*/  IMAD R152, R152, 0x2, R9 ;  /* 0x0000000298987824 */ /* 0x000fca00078e0209 */
[----:B------:R-:W2:Y:S01]  /*6190*/  LDSM.16.MT88.4 R92, [R152+0x6000] ;  /* 0x00600000985c783b */ /* 0x000ea20000004200 */
[--C-:B------:R-:W-:Y:S01]  /*61a0*/  IMAD.IADD R103, R7, 0x1, R152.reuse ;  /* 0x0000000107677824 */ /* 0x100fe200078e0298 */
[----:B-1----:R-:W-:Y:S01]  /*61b0*/  FMNMX.FTZ R0, R13, R0, !PT ;  /* 0x000000000d007209 */ /* 0x002fe20007810000 */
[C---:B------:R-:W-:Y:S02]  /*61c0*/  IMAD.IADD R148, R5.reuse, 0x1, R152 ;  /* 0x0000000105947824 */ /* 0x040fe400078e0298 */
[-CC-:B------:R-:W-:Y:S01]  /*61d0*/  FFMA.FTZ R55, R46, R24.reuse, -R33.reuse ;  /* 0x000000182e377223 */ /* 0x180fe20000010821 */
[----:B------:R-:W-:Y:S01]  /*61e0*/  FFMA.FTZ R58, R58, R24, -R33 ;  /* 0x000000183a3a7223 */ /* 0x000fe20000010821 */
[----:B------:R-:W-:Y:S01]  /*61f0*/  FSETP.NEU.FTZ.AND P1, PT, R0, -INF , PT ;  /* 0xff8000000000780b */ /* 0x000fe20003f3d000 */
[----:B------:R-:W-:Y:S01]  /*6200*/  FMUL.FTZ R23, R24, R0 ;  /* 0x0000000018177220 */ /* 0x000fe20000410000 */
[----:B------:R-:W-:Y:S02]  /*6210*/  IMAD.IADD R102, R5, 0x1, R103 ;  /* 0x0000000105667824 */ /* 0x000fe400078e0267 */
[-CC-:B------:R-:W-:Y:S01]  /*6220*/  FFMA.FTZ R35, R80, R24.reuse, -R33.reuse ;  /* 0x0000001850237223 */ /* 0x180fe20000010821 */
[----:B------:R-:W-:Y:S01]  /*6230*/  FFMA.FTZ R31, R86, R24, -R33 ;  /* 0x00000018561f7223 */ /* 0x000fe20000010821 */
[----:B------:R-:W-:Y:S01]  /*6240*/  LDSM.16.MT88.4 R76, [R103+0x6000] ;  /* 0x00600000674c783b */ /* 0x000fe20000004200 */
[----:B------:R-:W-:-:S03]  /*6250*/  FSEL R23, R23, RZ, P1 ;  /* 0x000000ff17177208 */ /* 0x000fc60000800000 */
[----:B------:R-:W1:Y:S02]  /*6260*/  LDSM.16.MT88.4 R84, [R148+0x6000] ;  /* 0x006000009454783b */ /* 0x000e640000004200 */
[-CC-:B------:R-:W-:Y:S01]  /*6270*/  FFMA.FTZ R59, R62, R24.reuse, -R23.reuse ;  /* 0x000000183e3b7223 */ /* 0x180fe20000010817 */
[-CC-:B------:R-:W-:Y:S01]  /*6280*/  FFMA.FTZ R146, R12, R24.reuse, -R23.reuse ;  /* 0x000000180c927223 */ /* 0x180fe20000010817 */
[-CC-:B------:R-:W-:Y:S01]  /*6290*/  FFMA.FTZ R62, R54, R24.reuse, -R23.reuse ;  /* 0x00000018363e7223 */ /* 0x180fe20000010817 */
[-CC-:B------:R-:W-:Y:S01]  /*62a0*/  FFMA.FTZ R41, R6, R24.reuse, -R23.reuse ;  /* 0x0000001806297223 */ /* 0x180fe20000010817 */
[----:B------:R-:W-:Y:S01]  /*62b0*/  MUFU.EX2 R130, R130 ;  /* 0x0000008200827308 */ /* 0x000fe20000000800 */
[----:B------:R-:W3:Y:S01]  /*62c0*/  LDSM.16.MT88.4 R4, [R102+0x6000] ;  /* 0x006000006604783b */ /* 0x000ee20000004200 */
[-CC-:B------:R-:W-:Y:S01]  /*62d0*/  FFMA.FTZ R54, R8, R24.reuse, -R23.reuse ;  /* 0x0000001808367223 */ /* 0x180fe20000010817 */
[-C--:B------:R-:W-:Y:S02]  /*62e0*/  FFMA.FTZ R29, R10, R24.reuse, -R23 ;  /* 0x000000180a1d7223 */ /* 0x080fe40000010817 */
[----:B------:R-:W4:Y:S03]  /*62f0*/  LDSM.16.MT88.4 R8, [R152+0x6800] ;  /* 0x006800009808783b */ /* 0x000f260000004200 */
[----:B------:R-:W5:Y:S01]  /*6300*/  MUFU.EX2 R55, R55 ;  /* 0x0000003700377308 */ /* 0x000f620000000800 */
[-CC-:B------:R-:W-:Y:S01]  /*6310*/  FFMA.FTZ R28, R82, R24.reuse, -R33.reuse ;  /* 0x00000018521c7223 */ /* 0x180fe20000010821 */
[-CC-:B------:R-:W-:Y:S01]  /*6320*/  FFMA.FTZ R25, R88, R24.reuse, -R33.reuse ;  /* 0x0000001858197223 */ /* 0x180fe20000010821 */
[----:B------:R-:W-:Y:S05]  /*6330*/  LDSM.16.MT88.4 R16, [R148+0x6800] ;  /* 0x006800009410783b */ /* 0x000fea0000004200 */
[----:B------:R-:W-:Y:S08]  /*6340*/  MUFU.EX2 R58, R58 ;  /* 0x0000003a003a7308 */ /* 0x000ff00000000800 */
[----:B------:R-:W2:Y:S01]  /*6350*/  MUFU.EX2 R35, R35 ;  /* 0x0000002300237308 */ /* 0x000ea20000000800 */
[-C--:B------:R-:W-:Y:S01]  /*6360*/  FFMA.FTZ R46, R74, R24.reuse, -R33 ;  /* 0x000000184a2e7223 */ /* 0x080fe20000010821 */
[-CC-:B------:R-:W-:Y:S01]  /*6370*/  FFMA.FTZ R32, R32, R24.reuse, -R23.reuse ;  /* 0x0000001820207223 */ /* 0x180fe20000010817 */
[----:B------:R-:W-:Y:S01]  /*6380*/  FFMA.FTZ R27, R72, R24, -R23 ;  /* 0x00000018481b7223 */ /* 0x000fe20000010817 */
[----:B------:R-:W-:Y:S04]  /*6390*/  LDSM.16.MT88.4 R12, [R102+0x6800] ;  /* 0x00680000660c783b */ /* 0x000fe80000004200 */
[----:B------:R-:W-:Y:S08]  /*63a0*/  MUFU.EX2 R146, R146 ;  /* 0x0000009200927308 */ /* 0x000ff00000000800 */
[----:B------:R-:W1:Y:S08]  /*63b0*/  MUFU.EX2 R59, R59 ;  /* 0x0000003b003b7308 */ /* 0x000e700000000800 */
[----:B------:R-:W-:Y:S08]  /*63c0*/  MUFU.EX2 R62, R62 ;  /* 0x0000003e003e7308 */ /* 0x000ff00000000800 */
[----:B------:R-:W3:Y:S01]  /*63d0*/  MUFU.EX2 R41, R41 ;  /* 0x0000002900297308 */ /* 0x000ee20000000800 */
[----:B-----5:R-:W-:-:S02]  /*63e0*/  F2FP.F16.F32.PACK_AB R68, R55, R130 ;  /* 0x000000823744723e */ /* 0x020fc400000000ff */
[----:B--2---:R-:W-:Y:S02]  /*63f0*/  F2FP.F16.F32.PACK_AB R70, R35, R58 ;  /* 0x0000003a2346723e */ /* 0x004fe400000000ff */
[----:B-1----:R-:W-:-:S03]  /*6400*/  F2FP.F16.F32.PACK_AB R69, R59, R146 ;  /* 0x000000923b45723e */ /* 0x002fc600000000ff */
        /* <DEDUP_REMOVED lines=141> */
[----:B------:R-:W1:Y:S07]  /*6ce0*/  LDSM.16.MT88.4 R12, [R103+0x8800] ;  /* 0x00880000670c783b */ /* 0x000e6e0000004200 */
        /* <DEDUP_REMOVED lines=9> */
[----:B------:R-:W1:Y:S07]  /*6d80*/  LDSM.16.MT88.4 R8, [R102+0x8800] ;  /* 0x008800006608783b */ /* 0x000e6e0000004200 */
[C---:B------:R-:W-:Y:S08]  /*6d90*/  HMMA.16816.F32 R80, R4.reuse, R12, R80 ;  /* 0x0000000c0450723c */ /* 0x040ff00000001850 */
[C---:B------:R-:W-:Y:S01]  /*6da0*/  HMMA.16816.F32 R76, R4.reuse, R14, R76 ;  /* 0x0000000e044c723c */ /* 0x040fe2000000184c */
[----:B------:R-:W3:Y:S01]  /*6db0*/  LDSM.16.MT88.4 R12, [R152+0x9000] ;  /* 0x00900000980c783b */ /* 0x000ee20000004200 */
[----:B------:R-:W-:Y:S01]  /*6dc0*/  FADD.FTZ R115, R130, R55 ;  /* 0x0000003782737221 */ /* 0x000fe20000010000 */
[----:B------:R-:W-:Y:S01]  /*6dd0*/  FADD.FTZ R117, R146, R59 ;  /* 0x0000003b92757221 */ /* 0x000fe20000010000 */
[-CC-:B------:R-:W-:Y:S01]  /*6de0*/  FFMA.FTZ R59, R110, R24.reuse, -R33.reuse ;  /* 0x000000186e3b7223 */ /* 0x180fe20000010821 */
[-CC-:B------:R-:W-:Y:S01]  /*6df0*/  FFMA.FTZ R108, R108, R24.reuse, -R33.reuse ;  /* 0x000000186c6c7223 */ /* 0x180fe20000010821 */
[-CC-:B------:R-:W-:Y:S01]  /*6e00*/  FFMA.FTZ R55, R106, R24.reuse, -R33.reuse ;  /* 0x000000186a377223 */ /* 0x180fe20000010821 */
[-C--:B------:R-:W-:Y:S01]  /*6e10*/  FFMA.FTZ R104, R104, R24.reuse, -R33 ;  /* 0x0000001868687223 */ /* 0x080fe20000010821 */
[----:B--2---:R-:W-:Y:S01]  /*6e20*/  HMMA.16816.F32 R88, R4, R16, R88 ;  /* 0x000000100458723c */ /* 0x004fe20000001858 */
[-CC-:B------:R-:W-:Y:S01]  /*6e30*/  FFMA.FTZ R66, R66, R24.reuse, -R23.reuse ;  /* 0x0000001842427223 */ /* 0x180fe20000010817 */
[-CC-:B------:R-:W-:Y:S01]  /*6e40*/  FFMA.FTZ R113, R64, R24.reuse, -R23.reuse ;  /* 0x0000001840717223 */ /* 0x180fe20000010817 */
[----:B------:R-:W-:-:S05]  /*6e50*/  FFMA.FTZ R60, R60, R24, -R23 ;  /* 0x000000183c3c7223 */ /* 0x000fca0000010817 */
[C---:B------:R-:W-:Y:S01]  /*6e60*/  HMMA.16816.F32 R84, R4.reuse, R18, R84 ;  /* 0x000000120454723c */ /* 0x040fe20000001854 */
[----:B------:R-:W-:Y:S01]  /*6e70*/  MUFU.EX2 R59, R59 ;  /* 0x0000003b003b7308 */ /* 0x000fe20000000800 */
[----:B------:R-:W-:Y:S06]  /*6e80*/  LDSM.16.MT88.4 R16, [R103+0x9000] ;  /* 0x009000006710783b */ /* 0x000fec0000004200 */
[C---:B-1----:R-:W-:Y:S01]  /*6e90*/  HMMA.16816.F32 R72, R4.reuse, R8, R72 ;  /* 0x000000080448723c */ /* 0x042fe20000001848 */
[----:B------:R-:W-:Y:S07]  /*6ea0*/  MUFU.EX2 R108, R108 ;  /* 0x0000006c006c7308 */ /* 0x000fee0000000800 */
[----:B------:R-:W-:Y:S01]  /*6eb0*/  HMMA.16816.F32 R68, R4, R10, R68 ;  /* 0x0000000a0444723c */ /* 0x000fe20000001844 */
[----:B------:R-:W-:Y:S01]  /*6ec0*/  FADD.FTZ R4, R58, R115 ;  /* 0x000000733a047221 */ /* 0x000fe20000010000 */
[----:B------:R-:W-:Y:S01]  /*6ed0*/  FFMA.FTZ R6, R48, R24, -R23 ;  /* 0x0000001830067223 */ /* 0x000fe20000010817 */
[----:B------:R-:W-:Y:S01]  /*6ee0*/  MUFU.EX2 R55, R55 ;  /* 0x0000003700377308 */ /* 0x000fe20000000800 */
[----:B------:R-:W1:Y:S01]  /*6ef0*/  LDSM.16.MT88.4 R8, [R148+0x9000] ;  /* 0x009000009408783b */ /* 0x000e620000004200 */
[----:B------:R-:W-:-:S06]  /*6f00*/  FADD.FTZ R5, R35, R4 ;  /* 0x0000000423057221 */ /* 0x000fcc0000010000 */
[----:B------:R-:W-:Y:S01]  /*6f10*/  MUFU.EX2 R104, R104 ;  /* 0x0000006800687308 */ /* 0x000fe20000000800 */
[----:B------:R-:W-:-:S07]  /*6f20*/  FADD.FTZ R62, R62, R117 ;  /* 0x000000753e3e7221 */ /* 0x000fce0000010000 */
[----:B------:R-:W-:Y:S08]  /*6f30*/  MUFU.EX2 R66, R66 ;  /* 0x0000004200427308 */ /* 0x000ff00000000800 */
[----:B------:R-:W2:Y:S08]  /*6f40*/  MUFU.EX2 R113, R113 ;  /* 0x0000007100717308 */ /* 0x000eb00000000800 */
[----:B------:R-:W-:Y:S08]  /*6f50*/  MUFU.EX2 R58, R60 ;  /* 0x0000003c003a7308 */ /* 0x000ff00000000800 */
[----:B------:R4:W5:Y:S01]  /*6f60*/  MUFU.EX2 R35, R6 ;  /* 0x0000000600237308 */ /* 0x0009620000000800 */
[----:B------:R-:W-:Y:S01]  /*6f70*/  FADD.FTZ R41, R41, R62 ;  /* 0x0000003e29297221 */ /* 0x000fe20000010000 */
[----:B------:R-:W-:Y:S01]  /*6f80*/  FADD.FTZ R4, R46, R5 ;  /* 0x000000052e047221 */ /* 0x000fe20000010000 */
[----:B--2---:R-:W-:-:S02]  /*6f90*/  F2FP.F16.F32.PACK_AB R5, R113, R66 ;  /* 0x000000427105723e */ /* 0x004fc400000000ff */
[----:B------:R-:W-:Y:S01]  /*6fa0*/  FADD.FTZ R54, R54, R41 ;  /* 0x0000002936367221 */ /* 0x000fe20000010000 */
[----:B------:R-:W-:Y:S01]  /*6fb0*/  FADD.FTZ R41, R31, R4 ;  /* 0x000000041f297221 */ /* 0x000fe20000010000 */
[----:B------:R-:W-:Y:S02]  /*6fc0*/  F2FP.F16.F32.PACK_AB R4, R108, R59 ;  /* 0x0000003b6c04723e */ /* 0x000fe400000000ff */
[----:B----4-:R-:W-:Y:S02]  /*6fd0*/  F2FP.F16.F32.PACK_AB R6, R104, R55 ;  /* 0x000000376806723e */ /* 0x010fe400000000ff */
[----:B-----5:R-:W-:-:S07]  /*6fe0*/  F2FP.F16.F32.PACK_AB R7, R35, R58 ;  /* 0x0000003a2307723e */ /* 0x020fce00000000ff */
[C---:B---3--:R-:W-:Y:S08]  /*6ff0*/  HMMA.16816.F32 R96, R4.reuse, R12, R96 ;  /* 0x0000000c0460723c */ /* 0x048ff00000001860 */
[----:B------:R-:W-:Y:S01]  /*7000*/  HMMA.16816.F32 R92, R4, R14, R92 ;  /* 0x0000000e045c723c */ /* 0x000fe2000000185c */
[----:B------:R-:W2:Y:S01]  /*7010*/  LDSM.16.MT88.4 R12, [R102+0x9000] ;  /* 0x00900000660c783b */ /* 0x000ea20000004200 */
[----:B------:R-:W-:Y:S01]  /*7020*/  FADD.FTZ R115, R29, R54 ;  /* 0x000000361d737221 */ /* 0x000fe20000010000 */
[----:B------:R-:W-:-:S05]  /*7030*/  FADD.FTZ R28, R28, R41 ;  /* 0x000000291c1c7221 */ /* 0x000fca0000010000 */
[----:B-1----:R-:W-:Y:S01]  /*7040*/  HMMA.16816.F32 R88, R4, R8, R88 ;  /* 0x000000080458723c */ /* 0x002fe20000001858 */
[----:B------:R-:W-:-:S07]  /*7050*/  FADD.FTZ R32, R32, R115 ;  /* 0x0000007320207221 */ /* 0x000fce0000010000 */
[----:B------:R-:W-:Y:S01]  /*7060*/  HMMA.16816.F32 R84, R4, R10, R84 ;  /* 0x0000000a0454723c */ /* 0x000fe20000001854 */
[----:B------:R-:W1:Y:S01]  /*7070*/  LDSM.16.MT88.4 R8, [R152+0x9800] ;  /* 0x009800009808783b */ /* 0x000e620000004200 */
[----:B------:R-:W-:-:S06]  /*7080*/  FADD.FTZ R27, R27, R32 ;  /* 0x000000201b1b7221 */ /* 0x000fcc0000010000 */
[C---:B------:R-:W-:Y:S01]  /*7090*/  HMMA.16816.F32 R80, R4.reuse, R16, R80 ;  /* 0x000000100450723c */ /* 0x040fe20000001850 */
[----:B------:R-:W-:Y:S01]  /*70a0*/  FADD.FTZ R17, R25, R28 ;  /* 0x0000001c19117221 */ /* 0x000fe20000010000 */
[-CC-:B------:R-:W-:Y:S01]  /*70b0*/  FFMA.FTZ R52, R52, R24.reuse, -R33.reuse ;  /* 0x0000001834347223 */ /* 0x180fe20000010821 */
[-CC-:B------:R-:W-:Y:S01]  /*70c0*/  FFMA.FTZ R50, R50, R24.reuse, -R33.reuse ;  /* 0x0000001832327223 */ /* 0x180fe20000010821 */
[-C--:B------:R-:W-:Y:S01]  /*70d0*/  FFMA.FTZ R46, R44, R24.reuse, -R33 ;  /* 0x000000182c2e7223 */ /* 0x080fe20000010821 */
[----:B------:R-:W-:Y:S01]  /*70e0*/  FADD.FTZ R118, R118, R17 ;  /* 0x0000001176767221 */ /* 0x000fe20000010000 */
[-C--:B------:R-:W-:Y:S01]  /*70f0*/  FFMA.FTZ R48, R42, R24.reuse, -R33 ;  /* 0x000000182a307223 */ /* 0x080fe20000010821 */
[-CC-:B------:R-:W-:Y:S01]  /*7100*/  FFMA.FTZ R40, R40, R24.reuse, -R23.reuse ;  /* 0x0000001828287223 */ /* 0x180fe20000010817 */
[----:B------:R-:W-:Y:S01]  /*7110*/  HMMA.16816.F32 R76, R4, R18, R76 ;  /* 0x00000012044c723c */ /* 0x000fe2000000184c */
[-CC-:B------:R-:W-:Y:S01]  /*7120*/  FFMA.FTZ R34, R34, R24.reuse, -R23.reuse ;  /* 0x0000001822227223 */ /* 0x180fe20000010817 */
[-CC-:B------:R-:W-:Y:S01]  /*7130*/  FFMA.FTZ R30, R30, R24.reuse, -R23.reuse ;  /* 0x000000181e1e7223 */ /* 0x180fe20000010817 */
[----:B------:R-:W3:Y:S01]  /*7140*/  LDSM.16.MT88.4 R16, [R148+0x9800] ;  /* 0x009800009410783b */ /* 0x000ee20000004200 */
[----:B------:R-:W-:Y:S01]  /*7150*/  FFMA.FTZ R24, R26, R24, -R23 ;  /* 0x000000181a187223 */ /* 0x000fe20000010817 */
[----:B------:R-:W-:Y:S01]  /*7160*/  FADD.FTZ R116, R116, R27 ;  /* 0x0000001b74747221 */ /* 0x000fe20000010000 */
[----:B------:R-:W-:Y:S01]  /*7170*/  FADD.FTZ R49, R49, R118 ;  /* 0x0000007631317221 */ /* 0x000fe20000010000 */
[----:B------:R-:W-:Y:S02]  /*7180*/  MUFU.EX2 R44, R52 ;  /* 0x00000034002c7308 */ /* 0x000fe40000000800 */
[----:B------:R-:W-:Y:S01]  /*7190*/  FADD.FTZ R45, R45, R116 ;  /* 0x000000742d2d7221 */ /* 0x000fe20000010000 */
[----:B------:R-:W-:-:S03]  /*71a0*/  FADD.FTZ R114, R114, R49 ;  /* 0x0000003172727221 */ /* 0x000fc60000010000 */
[----:B------:R-:W-:Y:S02]  /*71b0*/  FADD.FTZ R112, R112, R45 ;  /* 0x0000002d70707221 */ /* 0x000fe40000010000 */
        /* <DEDUP_REMOVED lines=8> */
[----:B------:R-:W3:Y:S01]  /*7240*/  MUFU.EX2 R24, R24 ;  /* 0x0000001800187308 */ /* 0x000ee20000000800 */
[----:B--2---:R-:W-:Y:S01]  /*7250*/  HMMA.16816.F32 R72, R4, R12, R72 ;  /* 0x0000000c0448723c */ /* 0x004fe20000001848 */
[----:B------:R-:W-:Y:S01]  /*7260*/  FADD.FTZ R182, R182, R47 ;  /* 0x0000002fb6b67221 */ /* 0x000fe20000010000 */
[----:B------:R-:W-:-:S06]  /*7270*/  FADD.FTZ R144, R144, R43 ;  /* 0x0000002b90907221 */ /* 0x000fcc0000010000 */
[----:B------:R-:W-:Y:S01]  /*7280*/  HMMA.16816.F32 R68, R4, R14, R68 ;  /* 0x0000000e0444723c */ /* 0x000fe20000001844 */
[----:B------:R-:W2:Y:S01]  /*7290*/  LDSM.16.MT88.4 R12, [R103+0x9800] ;  /* 0x00980000670c783b */ /* 0x000ea20000004200 */
[----:B------:R-:W-:Y:S01]  /*72a0*/  FADD.FTZ R61, R61, R182 ;  /* 0x000000b63d3d7221 */ /* 0x000fe20000010000 */
[----:B------:R-:W-:Y:S01]  /*72b0*/  FADD.FTZ R57, R57, R144 ;  /* 0x0000009039397221 */ /* 0x000fe20000010000 */
[----:B----4-:R-:W-:Y:S02]  /*72c0*/  F2FP.F16.F32.PACK_AB R4, R33, R44 ;  /* 0x0000002c2104723e */ /* 0x010fe400000000ff */
[----:B-----5:R-:W-:Y:S01]  /*72d0*/  F2FP.F16.F32.PACK_AB R6, R31, R42 ;  /* 0x0000002a1f06723e */ /* 0x020fe200000000ff */
[----:B------:R-:W-:Y:S01]  /*72e0*/  FADD.FTZ R126, R126, R61 ;  /* 0x0000003d7e7e7221 */ /* 0x000fe20000010000 */
[----:B-1----:R-:W-:Y:S01]  /*72f0*/  F2FP.F16.F32.PACK_AB R5, R29, R40 ;  /* 0x000000281d05723e */ /* 0x002fe200000000ff */
[----:B------:R-:W-:Y:S01]  /*7300*/  FADD.FTZ R124, R124, R57 ;  /* 0x000000397c7c7221 */ /* 0x000fe20000010000 */
[----:B---3--:R-:W-:Y:S01]  /*7310*/  F2FP.F16.F32.PACK_AB R7, R24, R25 ;  /* 0x000000191807723e */ /* 0x008fe200000000ff */
        /* <DEDUP_REMOVED lines=8> */
[----:B------:R-:W-:-:S04]  /*73a0*/  FADD.FTZ R67, R67, R188 ;  /* 0x000000bc43437221 */ /* 0x000fc80000010000 */
        /* <DEDUP_REMOVED lines=18> */
[----:B------:R-:W-:Y:S01]  /*74d0*/  FADD.FTZ R58, R58, R113 ;  /* 0x000000713a3a7221 */ /* 0x000fe20000010000 */
[----:B-1----:R-:W-:Y:S01]  /*74e0*/  HMMA.16816.F32 R72, R4, R8, R72 ;  /* 0x000000080448723c */ /* 0x002fe20000001848 */
[----:B------:R-:W-:Y:S02]  /*74f0*/  FADD.FTZ R9, R55, R108 ;  /* 0x0000006c37097221 */ /* 0x000fe40000010000 */
[----:B------:R-:W-:Y:S01]  /*7500*/  FADD.FTZ R35, R35, R58 ;  /* 0x0000003a23237221 */ /* 0x000fe20000010000 */
[----:B------:R-:W-:Y:S01]  /*7510*/  ISETP.GT.U32.AND P1, PT, R56, R163, PT ;  /* 0x000000a33800720c */ /* 0x000fe20003f24070 */
[----:B------:R-:W-:-:S02]  /*7520*/  FADD.FTZ R9, R104, R9 ;  /* 0x0000000968097221 */ /* 0x000fc40000010000 */
[----:B------:R-:W-:Y:S02]  /*7530*/  FADD.FTZ R40, R40, R35 ;  /* 0x0000002328287221 */ /* 0x000fe40000010000 */
[----:B------:R-:W-:Y:S02]  /*7540*/  FADD.FTZ R44, R44, R9 ;  /* 0x000000092c2c7221 */ /* 0x000fe40000010000 */
[----:B------:R-:W-:Y:S02]  /*7550*/  FADD.FTZ R40, R29, R40 ;  /* 0x000000281d287221 */ /* 0x000fe40000010000 */
[----:B------:R-:W-:Y:S02]  /*7560*/  FADD.FTZ R33, R33, R44 ;  /* 0x0000002c21217221 */ /* 0x000fe40000010000 */
[----:B------:R-:W-:Y:S01]  /*7570*/  FADD.FTZ R25, R25, R40 ;  /* 0x0000002819197221 */ /* 0x000fe20000010000 */
[----:B------:R-:W-:Y:S01]  /*7580*/  HMMA.16816.F32 R84, R4, R18, R84 ;  /* 0x000000120454723c */ /* 0x000fe20000001854 */
[----:B------:R-:W-:Y:S01]  /*7590*/  BSSY B2, `(.L_x_10270) ;  /* 0x00004d0000027945 */ /* 0x000fe20003800000 */
[----:B------:R-:W-:Y:S01]  /*75a0*/  FADD.FTZ R42, R42, R33 ;  /* 0x000000212a2a7221 */ /* 0x000fe20000010000 */
[----:B------:R-:W-:-:S05]  /*75b0*/  FADD.FTZ R187, R24, R25 ;  /* 0x0000001918bb7221 */ /* 0x000fca0000010000 */
[----:B------:R-:W-:Y:S01]  /*75c0*/  HMMA.16816.F32 R76, R4, R14, R76 ;  /* 0x0000000e044c723c */ /* 0x000fe2000000184c */
[----:B------:R-:W-:-:S07]  /*75d0*/  FADD.FTZ R186, R31, R42 ;  /* 0x0000002a1fba7221 */ /* 0x000fce0000010000 */
        /* <DEDUP_REMOVED lines=28> */
[----:B------:R-:W-:Y:S02]  /*77a0*/  ISETP.GE.AND P1, PT, R4, RZ, PT ;  /* 0x000000ff0400720c */ /* 0x000fe40003f26270 */
[----:B------:R-:W-:Y:S01]  /*77b0*/  LOP3.LUT R4, RZ, R11, RZ, 0x33, !PT ;  /* 0x0000000bff047212 */ /* 0x000fe200078e33ff */
        /* <DEDUP_REMOVED lines=40> */
.L_x_10273:
        /* <DEDUP_REMOVED lines=8> */
.L_x_10274:
[----:B------:R-:W-:Y:S05]  /*7ac0*/  BSYNC.RECONVERGENT B0 ;  /* 0x0000000000007941 */ /* 0x000fea0003800200 */
.L_x_10272:
[----:B------:R-:W-:Y:S02]  /*7ad0*/  ISETP.GE.AND P1, PT, R176, R171, PT ;  /* 0x000000abb000720c */ /* 0x000fe40003f26270 */
[----:B------:R-:W-:-:S05]  /*7ae0*/  IADD3 R8, P2, PT, R21, R166, RZ ;  /* 0x000000a615087210 */ /* 0x000fca0007f5e0ff */
[----:B------:R-:W-:-:S06]  /*7af0*/  IMAD.X R9, R20, 0x1, R167, P2 ;  /* 0x0000000114097824 */ /* 0x000fcc00010e06a7 */
[----:B------:R-:W-:Y:S01]  /*7b00*/  @!P1 IMAD.MOV.U32 R14, RZ, RZ, R8 ;  /* 0x000000ffff0e9224 */ /* 0x000fe200078e0008 */
[CC--:B------:R-:W-:Y:S01]  /*7b10*/  @!P1 LEA R18, P3, R160.reuse, R8.reuse, 0x6 ;  /* 0x00000008a0129211 */ /* 0x0c0fe200078630ff */
[----:B------:R-:W-:Y:S01]  /*7b20*/  @!P1 IMAD.MOV.U32 R15, RZ, RZ, R9 ;  /* 0x000000ffff0f9224 */ /* 0x000fe200078e0009 */
[----:B------:R-:W-:Y:S01]  /*7b30*/  @P1 STS.128 [R173+0x6000], RZ ;  /* 0x006000ffad001388 */ /* 0x000fe20000000c00 */
[C---:B------:R-:W-:Y:S01]  /*7b40*/  @!P1 IMAD R6, R161.reuse, 0x60, RZ ;  /* 0x00000060a1069824 */ /* 0x040fe200078e02ff */
[CC--:B------:R-:W-:Y:S01]  /*7b50*/  @!P1 LEA.HI.X R19, R160.reuse, R9.reuse, R161, 0x6, P3 ;  /* 0x00000009a0139211 */ /* 0x0c0fe200018f34a1 */
[----:B------:R-:W-:Y:S01]  /*7b60*/  @!P1 IMAD.WIDE.U32 R14, R160, 0x60, R14 ;  /* 0x00000060a00e9825 */ /* 0x000fe200078e000e */
[----:B------:R-:W-:Y:S01]  /*7b70*/  @!PT LDS RZ, [RZ] ;  /* 0x00000000fffff984 */ /* 0x000fe20000000800 */
[----:B------:R-:W-:Y:S01]  /*7b80*/  @!PT LDS RZ, [RZ] ;  /* 0x00000000fffff984 */ /* 0x000fe20000000800 */
[----:B------:R-:W-:Y:S01]  /*7b90*/  @!PT LDS RZ, [RZ] ;  /* 0x00000000fffff984 */ /* 0x000fe20000000800 */
[----:B------:R-:W-:Y:S03]  /*7ba0*/  @!P1 LDGSTS.E.BYPASS.LTC128B.128 [R173+0x6000], desc[UR4][R166.64] ;  /* 0x06000000a6ad9fae */ /* 0x000fe6000b981a04 */
[----:B------:R-:W-:Y:S01]  /*7bb0*/  @!P1 IMAD.IADD R15, R6, 0x1, R15 ;  /* 0x00000001060f9824 */ /* 0x000fe200078e020f */
[CC--:B------:R-:W-:Y:S01]  /*7bc0*/  @!P1 LEA R6, P2, R160.reuse, R8.reuse, 0x5 ;  /* 0x00000008a0069211 */ /* 0x0c0fe200078428ff */
[--C-:B------:R-:W-:Y:S01]  /*7bd0*/  @!P1 IMAD.MOV.U32 R12, RZ, RZ, R8.reuse ;  /* 0x000000ffff0c9224 */ /* 0x100fe200078e0008 */
[----:B------:R-:W-:Y:S01]  /*7be0*/  @P1 STS.128 [R173+0x6800], RZ ;  /* 0x006800ffad001388 */ /* 0x000fe20000000c00 */
[----:B------:R-:W-:Y:S01]  /*7bf0*/  @!P1 IMAD.MOV.U32 R13, RZ, RZ, R9 ;  /* 0x000000ffff0d9224 */ /* 0x000fe200078e0009 */
[CC--:B------:R-:W-:Y:S01]  /*7c00*/  @!P1 LEA.HI.X R7, R160.reuse, R9.reuse, R161, 0x5, P2 ;  /* 0x00000009a0079211 */ /* 0x0c0fe200010f2ca1 */
[----:B------:R-:W-:Y:S01]  /*7c10*/  @!P1 IMAD.MOV.U32 R10, RZ, RZ, R8 ;  /* 0x000000ffff0a9224 */ /* 0x000fe200078e0008 */
[C---:B------:R-:W-:Y:S01]  /*7c20*/  @!P1 LEA R22, P2, R160.reuse, R8, 0x7 ;  /* 0x00000008a0169211 */ /* 0x040fe200078438ff */
[----:B------:R-:W-:Y:S01]  /*7c30*/  @!P1 IMAD.MOV.U32 R11, RZ, RZ, R9 ;  /* 0x000000ffff0b9224 */ /* 0x000fe200078e0009 */
[----:B------:R-:W-:Y:S01]  /*7c40*/  @!PT LDS RZ, [RZ] ;  /* 0x00000000fffff984 */ /* 0x000fe20000000800 */
[----:B------:R-:W-:Y:S01]  /*7c50*/  @!PT LDS RZ, [RZ] ;  /* 0x00000000fffff984 */ /* 0x000fe20000000800 */
[----:B------:R-:W-:Y:S01]  /*7c60*/  @!PT LDS RZ, [RZ] ;  /* 0x00000000fffff984 */ /* 0x000fe20000000800 */
[----:B------:R-:W-:Y:S01]  /*7c70*/  @!P1 LDGSTS.E.BYPASS.LTC128B.128 [R173+0x6800], desc[UR4][R8.64] ;  /* 0x0680000008ad9fae */ /* 0x000fe2000b981a04 */
[C---:B------:R-:W-:Y:S01]  /*7c80*/  @!P1 IMAD R5, R161.reuse, 0xa0, RZ ;  /* 0x000000a0a1059824 */ /* 0x040fe200078e02ff */
[C---:B------:R-:W-:Y:S01]  /*7c90*/  @!P1 LEA.HI.X R23, R160.reuse, R9, R161, 0x7, P2 ;  /* 0x00000009a0179211 */ /* 0x040fe200010f3ca1 */
[C---:B------:R-:W-:Y:S01]  /*7ca0*/  @!P1 IMAD.WIDE.U32 R12, R160.reuse, 0xa0, R12 ;  /* 0x000000a0a00c9825 */ /* 0x040fe200078e000c */
[----:B------:R-:W-:Y:S03]  /*7cb0*/  @P1 STS.128 [R173+0x7000], RZ ;  /* 0x007000ffad001388 */ /* 0x000fe60000000c00 */
        /* <DEDUP_REMOVED lines=38> */
[----:B--2---:R-:W-:Y:S04]  /*7f20*/  LDSM.16.M88.4 R12, [R151+0x2000] ;  /* 0x00200000970c783b */ /* 0x004fe80000000200 */
[----:B------:R-:W2:Y:S04]  /*7f30*/  LDSM.16.M88.4 R40, [R156+0x3800] ;  /* 0x003800009c28783b */ /* 0x000ea80000000200 */
[----:B------:R-:W4:Y:S04]  /*7f40*/  LD.E R101, desc[UR4][R2.64+0x18c] ;  /* 0x00018c0402657980 */ /* 0x000f28000c101900 */
[----:B------:R-:W5:Y:S04]  /*7f50*/  LDSM.16.M88.4 R56, [R156+0x2800] ;  /* 0x002800009c38783b */ /* 0x000f680000000200 */
[----:B------:R-:W5:Y:S04]  /*7f60*/  LDSM.16.M88.4 R112, [R151+0x3800] ;  /* 0x003800009770783b */ /* 0x000f680000000200 */
[----:B------:R-:W5:Y:S04]  /*7f70*/  LDSM.16.M88.4 R48, [R156+0x3000] ;  /* 0x003000009c30783b */ /* 0x000f680000000200 */
[----:B------:R-:W5:Y:S04]  /*7f80*/  LDSM.16.M88.4 R8, [R151+0x2800] ;  /* 0x002800009708783b */ /* 0x000f680000000200 */
[----:B------:R-:W5:Y:S01]  /*7f90*/  LDSM.16.M88.4 R28, [R156+0x4000] ;  /* 0x004000009c1c783b */ /* 0x000f620000000200 */
[C---:B-1----:R-:W-:Y:S03]  /*7fa0*/  HMMA.16816.F32 R104, R4.reuse, R64, RZ ;  /* 0x000000400468723c */ /* 0x042fe600000018ff */
[----:B---3--:R-:W1:Y:S04]  /*7fb0*/  LDSM.16.M88.4 R20, [R156+0x4800] ;  /* 0x004800009c14783b */ /* 0x008e680000000200 */
[----:B------:R-:W-:Y:S01]  /*7fc0*/  LDSM.16.M88.4 R120, [R156+0x5800] ;  /* 0x005800009c78783b */ /* 0x000fe20000000200 */
[C---:B------:R-:W-:Y:S03]  /*7fd0*/  HMMA.16816.F32 R64, R4.reuse, R66, RZ ;  /* 0x000000420440723c */ /* 0x040fe600000018ff */
[----:B------:R-:W-:Y:S04]  /*7fe0*/  LDSM.16.M88.4 R116, [R151+0x3000] ;  /* 0x003000009774783b */ /* 0x000fe80000000200 */
[----:B------:R-:W-:Y:S01]  /*7ff0*/  LDSM.16.M88.4 R124, [R151+0x4000] ;  /* 0x00400000977c783b */ /* 0x000fe20000000200 */
[----:B--2---:R-:W-:Y:S03]  /*8000*/  HMMA.16816.F32 R44, R4, R40, RZ ;  /* 0x00000028042c723c */ /* 0x004fe600000018ff */
[----:B------:R-:W0:Y:S05]  /*8010*/  LDGDEPBAR ;  /* 0x00000000000079af */ /* 0x000e2a0000000000 */
[C---:B------:R-:W-:Y:S08]  /*8020*/  HMMA.16816.F32 R104, R108.reuse, R12, R104 ;  /* 0x0000000c6c68723c */ /* 0x040ff00000001868 */
[----:B------:R-:W-:Y:S01]  /*8030*/  HMMA.16816.F32 R64, R108, R14, R64 ;  /* 0x0000000e6c40723c */ /* 0x000fe20000001840 */
[----:B------:R-:W2:Y:S07]  /*8040*/  LDSM.16.M88.4 R12, [R156+0x5000] ;  /* 0x005000009c0c783b */ /* 0x000eae0000000200 */
[C---:B------:R-:W-:Y:S08]  /*8050*/  HMMA.16816.F32 R40, R4.reuse, R42, RZ ;  /* 0x0000002a0428723c */ /* 0x040ff000000018ff */
[C---:B-----5:R-:W-:Y:S08]  /*8060*/  HMMA.16816.F32 R60, R4.reuse, R56, RZ ;  /* 0x00000038043c723c */ /* 0x060ff000000018ff */
[----:B------:R-:W-:Y:S08]  /*8070*/  HMMA.16816.F32 R56, R4, R58, RZ ;  /* 0x0000003a0438723c */ /* 0x000ff000000018ff */
[C---:B------:R-:W-:Y:S08]  /*8080*/  HMMA.16816.F32 R44, R108.reuse, R112, R44 ;  /* 0x000000706c2c723c */ /* 0x040ff0000000182c */
[----:B------:R-:W-:Y:S01]  /*8090*/  HMMA.16816.F32 R40, R108, R114, R40 ;  /* 0x000000726c28723c */ /* 0x000fe20000001828 */
[----:B------:R-:W3:Y:S07]  /*80a0*/  LDSM.16.M88.4 R112, [R151+0x5800] ;  /* 0x005800009770783b */ /* 0x000eee0000000200 */
[C---:B------:R-:W-:Y:S08]  /*80b0*/  HMMA.16816.F32 R52, R4.reuse, R48, RZ ;  /* 0x000000300434723c */ /* 0x040ff000000018ff */
[----:B------:R-:W-:Y:S08]  /*80c0*/  HMMA.16816.F32 R48, R4, R50, RZ ;  /* 0x000000320430723c */ /* 0x000ff000000018ff */
[----:B------:R-:W-:Y:S08]  /*80d0*/  HMMA.16816.F32 R60, R108, R8, R60 ;  /* 0x000000086c3c723c */ /* 0x000ff0000000183c */
[----:B------:R-:W-:Y:S08]  /*80e0*/  HMMA.16816.F32 R32, R4, R28, RZ ;  /* 0x0000001c0420723c */ /* 0x000ff000000018ff */
[----:B------:R-:W-:Y:S08]  /*80f0*/  HMMA.16816.F32 R56, R108, R10, R56 ;  /* 0x0000000a6c38723c */ /* 0x000ff00000001838 */
[C---:B-1----:R-:W-:Y:S08]  /*8100*/  HMMA.16816.F32 R24, R4.reuse, R20, RZ ;  /* 0x000000140418723c */ /* 0x042ff000000018ff */
[C---:B--2---:R-:W-:Y:S08]  /*8110*/  HMMA.16816.F32 R16, R4.reuse, R12, RZ ;  /* 0x0000000c0410723c */ /* 0x044ff000000018ff */
        /* <DEDUP_REMOVED lines=11> */
[----:B------:R-:W-:Y:S07]  /*81d0*/  LDSM.16.M88.4 R124, [R154] ;  /* 0x000000009a7c783b */ /* 0x000fee0000000200 */
[C---:B---3--:R-:W-:Y:S08]  /*81e0*/  HMMA.16816.F32 R8, R108.reuse, R112, R8 ;  /* 0x000000706c08723c */ /* 0x048ff00000001808 */
[C---:B------:R-:W-:Y:S01]  /*81f0*/  HMMA.16816.F32 R4, R108.reuse, R114, R4 ;  /* 0x000000726c04723c */ /* 0x040fe20000001804 */
[----:B------:R-:W3:Y:S07]  /*8200*/  LDSM.16.M88.4 R112, [R150+0x3000] ;  /* 0x003000009670783b */ /* 0x000eee0000000200 */
[C---:B-1----:R-:W-:Y:S08]  /*8210*/  HMMA.16816.F32 R24, R108.reuse, R120, R24 ;  /* 0x000000786c18723c */ /* 0x042ff00000001818 */
[C---:B------:R-:W-:Y:S01]  /*8220*/  HMMA.16816.F32 R20, R108.reuse, R122, R20 ;  /* 0x0000007a6c14723c */ /* 0x040fe20000001814 */
[----:B------:R-:W-:Y:S07]  /*8230*/  LDSM.16.M88.4 R120, [R150+0x2000] ;  /* 0x002000009678783b */ /* 0x000fee0000000200 */
[C---:B--2---:R-:W-:Y:S08]  /*8240*/  HMMA.16816.F32 R16, R108.reuse, R116, R16 ;  /* 0x000000746c10723c */ /* 0x044ff00000001810 */
[----:B------:R-:W-:Y:S01]  /*8250*/  HMMA.16816.F32 R12, R108, R118, R12 ;  /* 0x000000766c0c723c */ /* 0x000fe2000000180c */
[----:B------:R-:W1:Y:S04]  /*8260*/  LDSM.16.M88.4 R116, [R150+0x2800] ;  /* 0x002800009674783b */ /* 0x000e680000000200 */
[----:B------:R-:W2:Y:S03]  /*8270*/  LDSM.16.M88.4 R108, [R150+0x3800] ;  /* 0x00380000966c783b */ /* 0x000ea60000000200 */
        /* <DEDUP_REMOVED lines=22> */
[----:B------:R-:W-:Y:S01]  /*83e0*/  HMMA.16816.F32 R64, R124, R122, R64 ;  /* 0x0000007a7c40723c */ /* 0x000fe20000001840 */
[----:B------:R-:W-:Y:S04]  /*83f0*/  LDSM.16.M88.4 R120, [R149+0x3800] ;  /* 0x003800009578783b */ /* 0x000fe80000000200 */
[----:B------:R-:W-:Y:S07]  /*8400*/  LDSM.16.M88.4 R124, [R149+0x4800] ;  /* 0x00480000957c783b */ /* 0x000fee0000000200 */
[C---:B-1----:R-:W-:Y:S08]  /*8410*/  HMMA.16816.F32 R104, R116.reuse, R108, R104 ;  /* 0x0000006c7468723c */ /* 0x042ff00000001868 */
[C---:B------:R-:W-:Y:S01]  /*8420*/  HMMA.16816.F32 R64, R116.reuse, R110, R64 ;  /* 0x0000006e7440723c */ /* 0x040fe20000001840 */
[----:B------:R-:W1:Y:S07]  /*8430*/  LDSM.16.M88.4 R108, [R149+0x3000] ;  /* 0x00300000956c783b */ /* 0x000e6e0000000200 */
[C---:B--2---:R-:W-:Y:S08]  /*8440*/  HMMA.16816.F32 R60, R116.reuse, R112, R60 ;  /* 0x00000070743c723c */ /* 0x044ff0000000183c */
[----:B------:R-:W-:Y:S01]  /*8450*/  HMMA.16816.F32 R56, R116, R114, R56 ;  /* 0x000000727438723c */ /* 0x000fe20000001838 */
[----:B------:R-:W2:Y:S02]  /*8460*/  LDSM.16.M88.4 R112, [R149+0x4000] ;  /* 0x004000009570783b */ /* 0x000ea40000000200 */
[----:B----4-:R-:W-:-:S08]  /*8470*/  FMUL.FTZ R64, R64, R101 ;  /* 0x0000006540407220 */ /* 0x010fd00000410000 */
[-C--:B------:R-:W-:Y:S01]  /*8480*/  FMUL.FTZ R60, R60, R101.reuse ;  /* 0x000000653c3c7220 */ /* 0x080fe20000410000 */
[----:B-1----:R-:W-:Y:S01]  /*8490*/  HMMA.16816.F32 R52, R116, R108, R52 ;  /* 0x0000006c7434723c */ /* 0x002fe20000001834 */
[-C--:B------:R-:W-:Y:S01]  /*84a0*/  FMUL.FTZ R109, R104, R101.reuse ;  /* 0x00000065686d7220 */ /* 0x080fe20000410000 */
[----:B------:R-:W-:-:S06]  /*84b0*/  FMUL.FTZ R108, R105, R101 ;  /* 0x00000065696c7220 */ /* 0x000fcc0000410000 */
[C---:B------:R-:W-:Y:S01]  /*84c0*/  HMMA.16816.F32 R48, R116.reuse, R110, R48 ;  /* 0x0000006e7430723c */ /* 0x040fe20000001830 */
[-C--:B------:R-:W-:Y:S01]  /*84d0*/  FMUL.FTZ R110, R106, R101.reuse ;  /* 0x000000656a6e7220 */ /* 0x080fe20000410000 */
[-C--:B------:R-:W-:Y:S02]  /*84e0*/  FMUL.FTZ R111, R107, R101.reuse ;  /* 0x000000656b6f7220 */ /* 0x080fe40000410000 */
[----:B------:R-:W1:Y:S04]  /*84f0*/  LDSM.16.M88.4 R104, [R149+0x5000] ;  /* 0x005000009568783b */ /* 0x000e680000000200 */
[----:B--2---:R-:W-:Y:S01]  /*8500*/  HMMA.16816.F32 R28, R116, R114, R28 ;  /* 0x00000072741c723c */ /* 0x004fe2000000181c */
[-C--:B------:R-:W-:Y:S01]  /*8510*/  FMUL.FTZ R114, R66, R101.reuse ;  /* 0x0000006542727220 */ /* 0x080fe20000410000 */
[----:B------:R2:W-:Y:S01]  /*8520*/  MUFU.TANH R115, R64 ;  /* 0x0000004000737308 */ /* 0x0005e20000002400 */
[-C--:B------:R-:W-:Y:S01]  /*8530*/  FMUL.FTZ R66, R67, R101.reuse ;  /* 0x0000006543427220 */ /* 0x080fe20000410000 */
[----:B------:R-:W-:-:S04]  /*8540*/  FMUL.FTZ R67, R62, R101 ;  /* 0x000000653e437220 */ /* 0x000fc80000410000 */
[C---:B------:R-:W-:Y:S01]  /*8550*/  HMMA.16816.F32 R32, R116.reuse, R112, R32 ;  /* 0x000000707420723c */ /* 0x040fe20000001820 */
[-C--:B------:R-:W-:Y:S01]  /*8560*/  FMUL.FTZ R112, R65, R101.reuse ;  /* 0x0000006541707220 */ /* 0x080fe20000410000 */
[----:B------:R3:W-:Y:S01]  /*8570*/  MUFU.TANH R113, R60 ;  /* 0x0000003c00717308 */ /* 0x0007e20000002400 */
[-C--:B------:R-:W-:Y:S01]  /*8580*/  FMUL.FTZ R65, R61, R101.reuse ;  /* 0x000000653d417220 */ /* 0x080fe20000410000 */
[-C--:B--2---:R-:W-:Y:S02]  /*8590*/  FMUL.FTZ R64, R63, R101.reuse ;  /* 0x000000653f407220 */ /* 0x084fe40000410000 */
[----:B---3--:R-:W2:Y:S04]  /*85a0*/  LDSM.16.M88.4 R60, [R149+0x5800] ;  /* 0x00580000953c783b */ /* 0x008ea80000000200 */
[----:B------:R-:W3:Y:S01]  /*85b0*/  MUFU.TANH R109, R109 ;  /* 0x0000006d006d7308 */ /* 0x000ee20000002400 */
[----:B-1----:R-:W-:Y:S01]  /*85c0*/  HMMA.16816.F32 R16, R116, R104, R16 ;  /* 0x000000687410723c */ /* 0x002fe20000001810 */
[-C--:B------:R-:W-:Y:S01]  /*85d0*/  FMUL.FTZ R104, R57, R101.reuse ;  /* 0x0000006539687220 */ /* 0x080fe20000410000 */
[----:B------:R-:W-:-:S05]  /*85e0*/  FMUL.FTZ R57, R53, R101 ;  /* 0x0000006535397220 */ /* 0x000fca0000410000 */
[----:B------:R-:W1:Y:S01]  /*85f0*/  MUFU.TANH R110, R110 ;  /* 0x0000006e006e7308 */ /* 0x000e620000002400 */
[----:B------:R-:W-:Y:S02]  /*8600*/  IMAD R53, R100, 0x80, R37 ;  /* 0x0000008064357824 */ /* 0x000fe400078e0225 */
[-C--:B------:R-:W-:Y:S01]  /*8610*/  FMUL.FTZ R48, R48, R101.reuse ;  /* 0x0000006530307220 */ /* 0x080fe20000410000 */
[C---:B------:R-:W-:Y:S04]  /*8620*/  HMMA.16816.F32 R44, R116.reuse, R120, R44 ;  /* 0x00000078742c723c */ /* 0x040fe8000000182c */
[----:B------:R-:W4:Y:S04]  /*8630*/  MUFU.TANH R108, R108 ;  /* 0x0000006c006c7308 */ /* 0x000f280000002400 */
[----:B------:R-:W-:Y:S04]  /*8640*/  HMMA.16816.F32 R12, R116, R106, R12 ;  /* 0x0000006a740c723c */ /* 0x000fe8000000180c */
[----:B------:R-:W5:Y:S01]  /*8650*/  MUFU.TANH R111, R111 ;  /* 0x0000006f006f7308 */ /* 0x000f620000002400 */
[----:B------:R-:W-:-:S07]  /*8660*/  FMUL.FTZ R50, R50, R101 ;  /* 0x0000006532327220 */ /* 0x000fce0000410000 */
[----:B------:R-:W5:Y:S01]  /*8670*/  MUFU.TANH R114, R114 ;  /* 0x0000007200727308 */ /* 0x000f620000002400 */
[C---:B------:R-:W-:Y:S07]  /*8680*/  HMMA.16816.F32 R40, R116.reuse, R122, R40 ;  /* 0x0000007a7428723c */ /* 0x040fee0000001828 */
[----:B------:R-:W-:Y:S01]  /*8690*/  MUFU.TANH R66, R66 ;  /* 0x0000004200427308 */ /* 0x000fe20000002400 */
[----:B--2---:R-:W-:Y:S01]  /*86a0*/  HMMA.16816.F32 R8, R116, R60, R8 ;  /* 0x0000003c7408723c */ /* 0x004fe20000001808 */
[----:B------:R-:W-:Y:S01]  /*86b0*/  FMUL.FTZ R60, R49, R101 ;  /* 0x00000065313c7220 */ /* 0x000fe20000410000 */
[----:B------:R-:W-:-:S05]  /*86c0*/  VIADD R49, R53, 0xffffff00 ;  /* 0xffffff0035317836 */ /* 0x000fca0000000000 */
[----:B------:R-:W-:Y:S01]  /*86d0*/  MUFU.TANH R67, R67 ;  /* 0x0000004300437308 */ /* 0x000fe20000002400 */
[----:B------:R-:W-:Y:S01]  /*86e0*/  ISETP.GT.AND P5, PT, R38, R49, PT ;  /* 0x000000312600720c */ /* 0x000fe20003fa4270 */
[-C--:B------:R-:W-:Y:S01]  /*86f0*/  FMUL.FTZ R56, R56, R101.reuse ;  /* 0x0000006538387220 */ /* 0x080fe20000410000 */
[C---:B------:R-:W-:Y:S01]  /*8700*/  ISETP.GE.AND P2, PT, R49.reuse, R178, PT ;  /* 0x000000b23100720c */ /* 0x040fe20003f46270 */
[----:B------:R-:W-:Y:S01]  /*8710*/  FMUL.FTZ R54, R54, R101 ;  /* 0x0000006536367220 */ /* 0x000fe20000410000 */
[----:B------:R-:W-:Y:S01]  /*8720*/  ISETP.GE.AND P4, PT, R49, R175, PT ;  /* 0x000000af3100720c */ /* 0x000fe20003f86270 */
[----:B------:R-:W-:Y:S01]  /*8730*/  FMUL.FTZ R52, R52, R101 ;  /* 0x0000006534347220 */ /* 0x000fe20000410000 */
[----:B------:R-:W-:Y:S01]  /*8740*/  ISETP.GT.AND P3, PT, R39, R49, PT ;  /* 0x000000312700720c */ /* 0x000fe20003f64270 */
[----:B------:R2:W-:Y:S01]  /*8750*/  MUFU.TANH R107, R48 ;  /* 0x00000030006b7308 */ /* 0x0005e20000002400 */
[----:B---3--:R-:W-:Y:S01]  /*8760*/  FSEL R49, R109, -INF , !P5 ;  /* 0xff8000006d317808 */ /* 0x008fe20006800000 */
[-C--:B------:R-:W-:Y:S01]  /*8770*/  FMUL.FTZ R61, R51, R101.reuse ;  /* 0x00000065333d7220 */ /* 0x080fe20000410000 */
[----:B-1----:R-:W-:Y:S01]  /*8780*/  FSEL R51, R110, -INF , !P3 ;  /* 0xff8000006e337808 */ /* 0x002fe20005800000 */
[-C--:B------:R-:W-:Y:S01]  /*8790*/  FMUL.FTZ R55, R55, R101.reuse ;  /* 0x0000006537377220 */ /* 0x080fe20000410000 */
[----:B------:R-:W-:Y:S01]  /*87a0*/  FSEL R49, R49, -INF , !P2 ;  /* 0xff80000031317808 */ /* 0x000fe20005000000 */
[C---:B------:R-:W-:Y:S01]  /*87b0*/  HMMA.16816.F32 R24, R116.reuse, R124, R24 ;  /* 0x0000007c7418723c */ /* 0x040fe20000001818 */
[-C--:B------:R-:W-:Y:S01]  /*87c0*/  FMUL.FTZ R34, R34, R101.reuse ;  /* 0x0000006522227220 */ /* 0x080fe20000410000 */
[----:B------:R-:W1:Y:S06]  /*87d0*/  MUFU.TANH R112, R112 ;  /* 0x0000007000707308 */ /* 0x000e6c0000002400 */
[----:B------:R-:W-:Y:S01]  /*87e0*/  HMMA.16816.F32 R20, R116, R126, R20 ;  /* 0x0000007e7414723c */ /* 0x000fe20000001814 */
[----:B------:R-:W-:Y:S01]  /*87f0*/  FMUL.FTZ R30, R30, R101 ;  /* 0x000000651e1e7220 */ /* 0x000fe20000410000 */
[----:B------:R-:W-:Y:S01]  /*8800*/  MUFU.TANH R65, R65 ;  /* 0x0000004100417308 */ /* 0x000fe20000002400 */
[----:B--2---:R-:W-:Y:S01]  /*8810*/  VIADD R48, R53, 0xffffff01 ;  /* 0xffffff0135307836 */ /* 0x004fe20000000000 */
[----:B------:R-:W-:-:S04]  /*8820*/  DEPBAR.LE SB0, 0x0 ;  /* 0x000080000000791a */ /* 0x000fc80000000000 */
[----:B------:R-:W-:Y:S02]  /*8830*/  ISETP.GT.AND P6, PT, R38, R48, PT ;  /* 0x000000302600720c */ /* 0x000fe40003fc4270 */
[C---:B------:R-:W-:Y:S02]  /*8840*/  ISETP.GE.AND P5, PT, R48.reuse, R178, PT ;  /* 0x000000b23000720c */ /* 0x040fe40003fa6270 */
[----:B------:R-:W-:Y:S02]  /*8850*/  ISETP.GE.AND P2, PT, R48, R175, PT ;  /* 0x000000af3000720c */ /* 0x000fe40003f46270 */
[----:B------:R-:W-:Y:S01]  /*8860*/  ISETP.GT.AND P3, PT, R39, R48, PT ;  /* 0x000000302700720c */ /* 0x000fe20003f64270 */
[----:B------:R-:W-:Y:S01]  /*8870*/  VIADD R48, R53, 0xffffff08 ;  /* 0xffffff0835307836 */ /* 0x000fe20000000000 */
[----:B----4-:R-:W-:Y:S01]  /*8880*/  FSEL R240, R108, -INF , !P6 ;  /* 0xff8000006cf07808 */ /* 0x010fe20007000000 */
[----:B------:R2:W-:Y:S03]  /*8890*/  MUFU.TANH R106, R50 ;  /* 0x00000032006a7308 */ /* 0x0005e60000002400 */
[----:B------:R-:W-:-:S02]  /*88a0*/  ISETP.GT.AND P6, PT, R38, R48, PT ;  /* 0x000000302600720c */ /* 0x000fc40003fc4270 */
[----:B------:R-:W-:Y:S02]  /*88b0*/  FSEL R51, R51, -INF , !P4 ;  /* 0xff80000033337808 */ /* 0x000fe40006000000 */
[----:B-----5:R-:W-:Y:S02]  /*88c0*/  FSEL R111, R111, -INF , !P3 ;  /* 0xff8000006f6f7808 */ /* 0x020fe40005800000 */
[----:B------:R-:W-:Y:S02]  /*88d0*/  ISETP.GE.AND P4, PT, R48, R178, PT ;  /* 0x000000b23000720c */ /* 0x000fe40003f86270 */
[----:B------:R-:W-:Y:S02]  /*88e0*/  ISETP.GT.AND P3, PT, R39, R48, PT ;  /* 0x000000302700720c */ /* 0x000fe40003f64270 */
[----:B------:R-:W-:Y:S01]  /*88f0*/  FSEL R115, R115, -INF , !P6 ;  /* 0xff80000073737808 */ /* 0x000fe20007000000 */
[----:B--2---:R-:W-:Y:S01]  /*8900*/  FMUL.FTZ R50, R44, R101 ;  /* 0x000000652c327220 */ /* 0x004fe20000410000 */
[----:B------:R-:W-:Y:S01]  /*8910*/  VIADD R44, R53, 0xffffff09 ;  /* 0xffffff09352c7836 */ /* 0x000fe20000000000 */
[----:B------:R-:W-:-:S02]  /*8920*/  FSEL R242, R111, -INF , !P2 ;  /* 0xff8000006ff27808 */ /* 0x000fc40005000000 */
[----:B------:R-:W-:Y:S02]  /*8930*/  FSEL R146, R115, -INF , !P4 ;  /* 0xff80000073927808 */ /* 0x000fe40006000000 */
[----:B------:R-:W-:Y:S02]  /*8940*/  FSEL R114, R114, -INF , !P3 ;  /* 0xff80000072727808 */ /* 0x000fe40005800000 */
[----:B------:R-:W-:Y:S02]  /*8950*/  ISETP.GT.AND P6, PT, R38, R44, PT ;  /* 0x0000002c2600720c */ /* 0x000fe40003fc4270 */
[C---:B------:R-:W-:Y:S02]  /*8960*/  ISETP.GE.AND P2, PT, R44.reuse, R178, PT ;  /* 0x000000b22c00720c */ /* 0x040fe40003f46270 */
[----:B------:R-:W-:Y:S02]  /*8970*/  ISETP.GE.AND P4, PT, R44, R175, PT ;  /* 0x000000af2c00720c */ /* 0x000fe40003f86270 */
[----:B------:R-:W-:Y:S01]  /*8980*/  ISETP.GT.AND P3, PT, R39, R44, PT ;  /* 0x0000002c2700720c */ /* 0x000fe20003f64270 */
[----:B------:R-:W-:-:S02]  /*8990*/  VIADD R44, R53, 0xffffff10 ;  /* 0xffffff10352c7836 */ /* 0x000fc40000000000 */
[-C--:B------:R-:W-:Y:S01]  /*89a0*/  FMUL.FTZ R46, R46, R101.reuse ;  /* 0x000000652e2e7220 */ /* 0x080fe20000410000 */
[----:B------:R-:W2:Y:S01]  /*89b0*/  MUFU.TANH R64, R64 ;  /* 0x0000004000407308 */ /* 0x000ea20000002400 */
[----:B------:R-:W-:Y:S01]  /*89c0*/  FMUL.FTZ R105, R58, R101 ;  /* 0x000000653a697220 */ /* 0x000fe20000410000 */
[----:B------:R-:W-:Y:S02]  /*89d0*/  FSEL R240, R240, -INF , !P5 ;  /* 0xff800000f0f07808 */ /* 0x000fe40006800000 */
[----:B------:R-:W-:Y:S02]  /*89e0*/  ISETP.GE.AND P5, PT, R48, R175, PT ;  /* 0x000000af3000720c */ /* 0x000fe40003fa6270 */
[----:B-1----:R-:W-:Y:S02]  /*89f0*/  FSEL R112, R112, -INF , !P6 ;  /* 0xff80000070707808 */ /* 0x002fe40007000000 */
[----:B------:R1:W-:Y:S01]  /*8a00*/  MUFU.TANH R109, R46 ;  /* 0x0000002e006d7308 */ /* 0x0003e20000002400 */
[----:B------:R-:W-:Y:S01]  /*8a10*/  ISETP.GT.AND P6, PT, R38, R44, PT ;  /* 0x0000002c2600720c */ /* 0x000fe20003fc4270 */
[----:B------:R-:W-:Y:S01]  /*8a20*/  FMUL.FTZ R58, R59, R101 ;  /* 0x000000653b3a7220 */ /* 0x000fe20000410000 */
[----:B------:R-:W-:-:S02]  /*8a30*/  FSEL R140, R114, -INF , !P5 ;  /* 0xff800000728c7808 */ /* 0x000fc40006800000 */
[----:B------:R-:W-:Y:S02]  /*8a40*/  FSEL R182, R112, -INF , !P2 ;  /* 0xff80000070b67808 */ /* 0x000fe40005000000 */
[----:B------:R-:W-:Y:S01]  /*8a50*/  FSEL R66, R66, -INF , !P3 ;  /* 0xff80000042427808 */ /* 0x000fe20005800000 */
[----:B------:R-:W-:Y:S01]  /*8a60*/  MUFU.TANH R56, R56 ;  /* 0x0000003800387308 */ /* 0x000fe20000002400 */
[C---:B------:R-:W-:Y:S02]  /*8a70*/  ISETP.GE.AND P5, PT, R44.reuse, R178, PT ;  /* 0x000000b22c00720c */ /* 0x040fe40003fa6270 */
[----:B------:R-:W-:Y:S02]  /*8a80*/  ISETP.GE.AND P2, PT, R44, R175, PT ;  /* 0x000000af2c00720c */ /* 0x000fe40003f46270 */
[----:B------:R-:W-:Y:S01]  /*8a90*/  ISETP.GT.AND P3, PT, R39, R44, PT ;  /* 0x0000002c2700720c */ /* 0x000fe20003f64270 */
[----:B-1----:R-:W-:Y:S02]  /*8aa0*/  VIADD R46, R53, 0xffffff11 ;  /* 0xffffff11352e7836 */ /* 0x002fe40000000000 */
[----:B------:R-:W1:Y:S01]  /*8ab0*/  MUFU.TANH R105, R105 ;  /* 0x0000006900697308 */ /* 0x000e620000002400 */
[----:B------:R-:W-:Y:S01]  /*8ac0*/  FSEL R44, R113, -INF , !P6 ;  /* 0xff800000712c7808 */ /* 0x000fe20007000000 */
[----:B------:R-:W-:Y:S01]  /*8ad0*/  FMUL.FTZ R48, R40, R101 ;  /* 0x0000006528307220 */ /* 0x000fe20000410000 */
[----:B------:R-:W-:-:S02]  /*8ae0*/  ISETP.GT.AND P6, PT, R38, R46, PT ;  /* 0x0000002e2600720c */ /* 0x000fc40003fc4270 */
[----:B------:R-:W-:-:S03]  /*8af0*/  FSEL R40, R66, -INF , !P4 ;  /* 0xff80000042287808 */ /* 0x000fc60006000000 */
[----:B------:R3:W-:Y:S01]  /*8b00*/  MUFU.TANH R59, R54 ;  /* 0x00000036003b7308 */ /* 0x0007e20000002400 */
[----:B------:R-:W-:Y:S02]  /*8b10*/  FSEL R44, R44, -INF , !P5 ;  /* 0xff8000002c2c7808 */ /* 0x000fe40006800000 */
[C---:B------:R-:W-:Y:S02]  /*8b20*/  ISETP.GE.AND P4, PT, R46.reuse, R178, PT ;  /* 0x000000b22e00720c */ /* 0x040fe40003f86270 */
[----:B------:R-:W-:-:S03]  /*8b30*/  ISETP.GE.AND P5, PT, R46, R175, PT ;  /* 0x000000af2e00720c */ /* 0x000fc60003fa6270 */
[----:B------:R-:W-:Y:S08]  /*8b40*/  MUFU.TANH R104, R104 ;  /* 0x0000006800687308 */ /* 0x000ff00000002400 */
[----:B------:R-:W4:Y:S01]  /*8b50*/  MUFU.TANH R58, R58 ;  /* 0x0000003a003a7308 */ /* 0x000f220000002400 */
[----:B---3--:R-:W-:Y:S02]  /*8b60*/  FSEL R54, R67, -INF , !P3 ;  /* 0xff80000043367808 */ /* 0x008fe40005800000 */
[----:B------:R-:W-:Y:S01]  /*8b70*/  ISETP.GT.AND P3, PT, R39, R46, PT ;  /* 0x0000002e2700720c */ /* 0x000fe20003f64270 */
[----:B------:R-:W-:-:S04]  /*8b80*/  VIADD R46, R53, 0xffffff18 ;  /* 0xffffff18352e7836 */ /* 0x000fc80000000000 */
[----:B------:R3:W-:Y:S01]  /*8b90*/  MUFU.TANH R108, R50 ;  /* 0x00000032006c7308 */ /* 0x0007e20000002400 */
[----:B------:R-:W-:Y:S02]  /*8ba0*/  FSEL R54, R54, -INF , !P2 ;  /* 0xff80000036367808 */ /* 0x000fe40005000000 */
[----:B--2---:R-:W-:Y:S02]  /*8bb0*/  FSEL R238, R64, -INF , !P3 ;  /* 0xff80000040ee7808 */ /* 0x004fe40005800000 */
[----:B------:R-:W-:-:S03]  /*8bc0*/  ISETP.GE.AND P2, PT, R46, R178, PT ;  /* 0x000000b22e00720c */ /* 0x000fc60003f46270 */
[----:B------:R-:W2:Y:S01]  /*8bd0*/  MUFU.TANH R52, R52 ;  /* 0x0000003400347308 */ /* 0x000ea20000002400 */
[-C--:B------:R-:W-:Y:S02]  /*8be0*/  ISETP.GT.AND P3, PT, R39, R46.reuse, PT ;  /* 0x0000002e2700720c */ /* 0x080fe40003f64270 */
[----:B---3--:R-:W-:Y:S02]  /*8bf0*/  FSEL R50, R65, -INF , !P6 ;  /* 0xff80000041327808 */ /* 0x008fe40007000000 */
[----:B------:R-:W-:Y:S02]  /*8c00*/  ISETP.GT.AND P6, PT, R38, R46, PT ;  /* 0x0000002e2600720c */ /* 0x000fe40003fc4270 */
[----:B------:R-:W-:Y:S02]  /*8c10*/  FSEL R50, R50, -INF , !P4 ;  /* 0xff80000032327808 */ /* 0x000fe40006000000 */
[----:B------:R-:W-:Y:S01]  /*8c20*/  ISETP.GE.AND P4, PT, R46, R175, PT ;  /* 0x000000af2e00720c */ /* 0x000fe20003f86270 */
[----:B------:R-:W-:Y:S01]  /*8c30*/  VIADD R46, R53, 0xffffff19 ;  /* 0xffffff19352e7836 */ /* 0x000fe20000000000 */
[----:B------:R-:W3:Y:S01]  /*8c40*/  MUFU.TANH R57, R57 ;  /* 0x0000003900397308 */ /* 0x000ee20000002400 */
[----:B-1----:R-:W-:Y:S01]  /*8c50*/  FSEL R105, R105, -INF , !P3 ;  /* 0xff80000069697808 */ /* 0x002fe20005800000 */
[----:B------:R-:W-:-:S02]  /*8c60*/  FMUL.FTZ R65, R42, R101 ;  /* 0x000000652a417220 */ /* 0x000fc40000410000 */
[----:B------:R-:W-:-:S04]  /*8c70*/  ISETP.GT.AND P3, PT, R39, R46, PT ;  /* 0x0000002e2700720c */ /* 0x000fc80003f64270 */
[----:B------:R-:W1:Y:S01]  /*8c80*/  MUFU.TANH R55, R55 ;  /* 0x0000003700377308 */ /* 0x000e620000002400 */
[----:B------:R-:W-:Y:S01]  /*8c90*/  FMUL.FTZ R42, R43, R101 ;  /* 0x000000652b2a7220 */ /* 0x000fe20000410000 */
[----:B------:R-:W-:-:S06]  /*8ca0*/  FSEL R238, R238, -INF , !P5 ;  /* 0xff800000eeee7808 */ /* 0x000fcc0006800000 */
[----:B------:R5:W-:Y:S01]  /*8cb0*/  MUFU.TANH R66, R48 ;  /* 0x0000003000427308 */ /* 0x000be20000002400 */
[----:B------:R-:W-:Y:S01]  /*8cc0*/  ISETP.GE.AND P5, PT, R46, R178, PT ;  /* 0x000000b22e00720c */ /* 0x000fe20003fa6270 */
[-C--:B------:R-:W-:Y:S01]  /*8cd0*/  FMUL.FTZ R43, R32, R101.reuse ;  /* 0x00000065202b7220 */ /* 0x080fe20000410000 */
[----:B------:R-:W-:Y:S01]  /*8ce0*/  FMUL.FTZ R32, R33, R101 ;  /* 0x0000006521207220 */ /* 0x000fe20000410000 */
[----:B----4-:R-:W-:Y:S01]  /*8cf0*/  FSEL R58, R58, -INF , !P3 ;  /* 0xff8000003a3a7808 */ /* 0x010fe20005800000 */
[----:B------:R-:W-:Y:S01]  /*8d00*/  VIADD R33, R53, 0xffffff21 ;  /* 0xffffff2135217836 */ /* 0x000fe20000000000 */
[----:B------:R-:W-:Y:S02]  /*8d10*/  FSEL R184, R105, -INF , !P4 ;  /* 0xff80000069b87808 */ /* 0x000fe40006000000 */
[----:B------:R-:W4:Y:S01]  /*8d20*/  MUFU.TANH R60, R60 ;  /* 0x0000003c003c7308 */ /* 0x000f220000002400 */
[----:B-----5:R-:W-:Y:S01]  /*8d30*/  FSEL R48, R56, -INF , !P6 ;  /* 0xff80000038307808 */ /* 0x020fe20007000000 */
[----:B------:R-:W-:Y:S01]  /*8d40*/  VIADD R56, R53, 0xffffff20 ;  /* 0xffffff2035387836 */ /* 0x000fe20000000000 */
[----:B------:R-:W-:-:S02]  /*8d50*/  ISETP.GT.AND P6, PT, R38, R46, PT ;  /* 0x0000002e2600720c */ /* 0x000fc40003fc4270 */
[----:B------:R-:W-:Y:S02]  /*8d60*/  FSEL R48, R48, -INF , !P2 ;  /* 0xff80000030307808 */ /* 0x000fe40005000000 */
[----:B------:R-:W-:Y:S02]  /*8d70*/  ISETP.GE.AND P2, PT, R46, R175, PT ;  /* 0x000000af2e00720c */ /* 0x000fe40003f46270 */
[----:B------:R-:W-:Y:S02]  /*8d80*/  FSEL R46, R104, -INF , !P6 ;  /* 0xff800000682e7808 */ /* 0x000fe40007000000 */
[-C--:B------:R-:W-:Y:S02]  /*8d90*/  ISETP.GT.AND P6, PT, R38, R56.reuse, PT ;  /* 0x000000382600720c */ /* 0x080fe40003fc4270 */
[----:B------:R-:W-:Y:S02]  /*8da0*/  ISETP.GT.AND P3, PT, R39, R56, PT ;  /* 0x000000382700720c */ /* 0x000fe40003f64270 */
[----:B------:R-:W-:-:S02]  /*8db0*/  FSEL R46, R46, -INF , !P5 ;  /* 0xff8000002e2e7808 */ /* 0x000fc40006800000 */
[C---:B------:R-:W-:Y:S02]  /*8dc0*/  ISETP.GE.AND P4, PT, R56.reuse, R178, PT ;  /* 0x000000b23800720c */ /* 0x040fe40003f86270 */
[----:B------:R-:W-:Y:S01]  /*8dd0*/  ISETP.GE.AND P5, PT, R56, R175, PT ;  /* 0x000000af3800720c */ /* 0x000fe20003fa6270 */
[----:B------:R-:W-:Y:S01]  /*8de0*/  VIADD R56, R53, 0xffffff28 ;  /* 0xffffff2835387836 */ /* 0x000fe20000000000 */
[----:B--2---:R-:W-:Y:S02]  /*8df0*/  FSEL R206, R52, -INF , !P6 ;  /* 0xff80000034ce7808 */ /* 0x004fe40007000000 */
[----:B------:R-:W-:Y:S01]  /*8e00*/  FSEL R59, R59, -INF , !P3 ;  /* 0xff8000003b3b7808 */ /* 0x000fe20005800000 */
[----:B------:R-:W2:Y:S01]  /*8e10*/  MUFU.TANH R61, R61 ;  /* 0x0000003d003d7308 */ /* 0x000ea20000002400 */
[-C--:B------:R-:W-:Y:S02]  /*8e20*/  ISETP.GT.AND P6, PT, R38, R33.reuse, PT ;  /* 0x000000212600720c */ /* 0x080fe40003fc4270 */
[----:B------:R-:W-:-:S02]  /*8e30*/  ISETP.GT.AND P3, PT, R39, R33, PT ;  /* 0x000000212700720c */ /* 0x000fc40003f64270 */
[----:B---3--:R-:W-:Y:S02]  /*8e40*/  FSEL R57, R57, -INF , !P6 ;  /* 0xff80000039397808 */ /* 0x008fe40007000000 */
[----:B-1----:R-:W-:Y:S01]  /*8e50*/  FSEL R236, R55, -INF , !P3 ;  /* 0xff80000037ec7808 */ /* 0x002fe20005800000 */
[----:B------:R-:W-:Y:S01]  /*8e60*/  VIADD R55, R53, 0xffffff29 ;  /* 0xffffff2935377836 */ /* 0x000fe20000000000 */
[----:B------:R-:W-:Y:S01]  /*8e70*/  FSEL R52, R58, -INF , !P2 ;  /* 0xff8000003a347808 */ /* 0x000fe20005000000 */
[----:B------:R-:W-:Y:S01]  /*8e80*/  FMUL.FTZ R45, R45, R101 ;  /* 0x000000652d2d7220 */ /* 0x000fe20000410000 */
[----:B------:R-:W-:Y:S02]  /*8e90*/  FSEL R206, R206, -INF , !P4 ;  /* 0xff800000cece7808 */ /* 0x000fe40006000000 */
[----:B------:R-:W-:Y:S02]  /*8ea0*/  ISETP.GT.AND P6, PT, R38, R56, PT ;  /* 0x000000382600720c */ /* 0x000fe40003fc4270 */
[----:B------:R-:W-:-:S02]  /*8eb0*/  ISETP.GE.AND P2, PT, R33, R178, PT ;  /* 0x000000b22100720c */ /* 0x000fc40003f46270 */
[----:B------:R-:W-:Y:S01]  /*8ec0*/  ISETP.GE.AND P4, PT, R33, R175, PT ;  /* 0x000000af2100720c */ /* 0x000fe20003f86270 */
[-C--:B------:R-:W-:Y:S01]  /*8ed0*/  FMUL.FTZ R33, R35, R101.reuse ;  /* 0x0000006523217220 */ /* 0x080fe20000410000 */
[-C--:B------:R-:W-:Y:S01]  /*8ee0*/  FMUL.FTZ R35, R28, R101.reuse ;  /* 0x000000651c237220 */ /* 0x080fe20000410000 */
[----:B------:R-:W-:Y:S01]  /*8ef0*/  ISETP.GT.AND P3, PT, R39, R56, PT ;  /* 0x000000382700720c */ /* 0x000fe20003f64270 */
[----:B------:R-:W-:Y:S01]  /*8f00*/  FMUL.FTZ R28, R29, R101 ;  /* 0x000000651d1c7220 */ /* 0x000fe20000410000 */
[----:B------:R-:W-:Y:S01]  /*8f10*/  FSEL R107, R107, -INF , !P6 ;  /* 0xff8000006b6b7808 */ /* 0x000fe20007000000 */
[----:B------:R-:W-:Y:S01]  /*8f20*/  VIADD R29, R53, 0xffffff30 ;  /* 0xffffff30351d7836 */ /* 0x000fe20000000000 */
[----:B------:R-:W-:Y:S01]  /*8f30*/  ISETP.GT.AND P6, PT, R38, R55, PT ;  /* 0x000000372600720c */ /* 0x000fe20003fc4270 */
[----:B------:R-:W-:Y:S01]  /*8f40*/  FMUL.FTZ R47, R47, R101 ;  /* 0x000000652f2f7220 */ /* 0x000fe20000410000 */
[----:B------:R-:W1:Y:S01]  /*8f50*/  MUFU.TANH R45, R45 ;  /* 0x0000002d002d7308 */ /* 0x000e620000002400 */
[----:B------:R-:W-:-:S02]  /*8f60*/  FSEL R210, R59, -INF , !P5 ;  /* 0xff8000003bd27808 */ /* 0x000fc40006800000 */
[----:B------:R-:W-:Y:S02]  /*8f70*/  ISETP.GE.AND P5, PT, R56, R178, PT ;  /* 0x000000b23800720c */ /* 0x000fe40003fa6270 */
[----:B------:R-:W-:Y:S02]  /*8f80*/  FSEL R232, R57, -INF , !P2 ;  /* 0xff80000039e87808 */ /* 0x000fe40005000000 */
[----:B------:R-:W-:Y:S02]  /*8f90*/  FSEL R106, R106, -INF , !P3 ;  /* 0xff8000006a6a7808 */ /* 0x000fe40005800000 */
[----:B------:R-:W-:Y:S02]  /*8fa0*/  ISETP.GE.AND P2, PT, R56, R175, PT ;  /* 0x000000af3800720c */ /* 0x000fe40003f46270 */
[----:B------:R-:W-:Y:S02]  /*8fb0*/  ISETP.GT.AND P3, PT, R39, R55, PT ;  /* 0x000000372700720c */ /* 0x000fe40003f64270 */
[----:B----4-:R-:W-:Y:S01]  /*8fc0*/  FSEL R60, R60, -INF , !P6 ;  /* 0xff8000003c3c7808 */ /* 0x010fe20007000000 */
[----:B------:R-:W-:Y:S01]  /*8fd0*/  FMUL.FTZ R41, R41, R101 ;  /* 0x0000006529297220 */ /* 0x000fe20000410000 */
[----:B------:R-:W-:Y:S01]  /*8fe0*/  ISETP.GT.AND P6, PT, R38, R29, PT ;  /* 0x0000001d2600720c */ /* 0x000fe20003fc4270 */
[----:B------:R-:W3:Y:S01]  /*8ff0*/  MUFU.TANH R47, R47 ;  /* 0x0000002f002f7308 */ /* 0x000ee20000002400 */
[----:B------:R-:W-:-:S02]  /*9000*/  FSEL R236, R236, -INF , !P4 ;  /* 0xff800000ecec7808 */ /* 0x000fc40006000000 */
[----:B------:R-:W-:Y:S02]  /*9010*/  FSEL R194, R107, -INF , !P5 ;  /* 0xff8000006bc27808 */ /* 0x000fe40006800000 */
[CC--:B------:R-:W-:Y:S02]  /*9020*/  ISETP.GE.AND P4, PT, R55.reuse, R178.reuse, PT ;  /* 0x000000b23700720c */ /* 0x0c0fe40003f86270 */
[----:B------:R-:W-:Y:S01]  /*9030*/  ISETP.GE.AND P5, PT, R55, R175, PT ;  /* 0x000000af3700720c */ /* 0x000fe20003fa6270 */
[----:B------:R-:W-:Y:S01]  /*9040*/  VIADD R55, R53, 0xffffff31 ;  /* 0xffffff3135377836 */ /* 0x000fe20000000000 */
[----:B------:R-:W-:Y:S02]  /*9050*/  FSEL R204, R106, -INF , !P2 ;  /* 0xff8000006acc7808 */ /* 0x000fe40005000000 */
[----:B--2---:R-:W-:Y:S02]  /*9060*/  FSEL R61, R61, -INF , !P3 ;  /* 0xff8000003d3d7808 */ /* 0x004fe40005800000 */
[----:B------:R-:W-:-:S02]  /*9070*/  ISETP.GE.AND P2, PT, R29, R178, PT ;  /* 0x000000b21d00720c */ /* 0x000fc40003f46270 */
[----:B------:R-:W-:Y:S02]  /*9080*/  ISETP.GT.AND P3, PT, R39, R29, PT ;  /* 0x0000001d2700720c */ /* 0x000fe40003f64270 */
[----:B------:R-:W-:Y:S01]  /*9090*/  FSEL R108, R108, -INF , !P6 ;  /* 0xff8000006c6c7808 */ /* 0x000fe20007000000 */
[----:B------:R-:W2:Y:S01]  /*90a0*/  MUFU.TANH R41, R41 ;  /* 0x0000002900297308 */ /* 0x000ea20000002400 */
[----:B------:R-:W-:Y:S02]  /*90b0*/  FSEL R228, R61, -INF , !P5 ;  /* 0xff8000003de47808 */ /* 0x000fe40006800000 */
[----:B------:R-:W-:Y:S02]  /*90c0*/  FSEL R216, R108, -INF , !P2 ;  /* 0xff8000006cd87808 */ /* 0x000fe40005000000 */
[----:B------:R-:W-:Y:S02]  /*90d0*/  FSEL R109, R109, -INF , !P3 ;  /* 0xff8000006d6d7808 */ /* 0x000fe40005800000 */
[----:B------:R-:W-:Y:S01]  /*90e0*/  ISETP.GT.AND P6, PT, R38, R55, PT ;  /* 0x000000372600720c */ /* 0x000fe20003fc4270 */
[----:B------:R-:W4:Y:S01]  /*90f0*/  MUFU.TANH R64, R65 ;  /* 0x0000004100407308 */ /* 0x000f220000002400 */
[----:B------:R-:W-:-:S02]  /*9100*/  ISETP.GE.AND P5, PT, R55, R178, PT ;  /* 0x000000b23700720c */ /* 0x000fc40003fa6270 */
[----:B------:R-:W-:Y:S02]  /*9110*/  ISETP.GE.AND P2, PT, R55, R175, PT ;  /* 0x000000af3700720c */ /* 0x000fe40003f46270 */
[----:B------:R-:W-:Y:S01]  /*9120*/  ISETP.GT.AND P3, PT, R39, R55, PT ;  /* 0x000000372700720c */ /* 0x000fe20003f64270 */
[----:B------:R-:W-:Y:S01]  /*9130*/  VIADD R55, R53, 0xffffff38 ;  /* 0xffffff3835377836 */ /* 0x000fe20000000000 */
[----:B------:R-:W-:Y:S02]  /*9140*/  FSEL R234, R60, -INF , !P4 ;  /* 0xff8000003cea7808 */ /* 0x000fe40006000000 */
[----:B------:R-:W-:Y:S01]  /*9150*/  ISETP.GE.AND P4, PT, R29, R175, PT ;  /* 0x000000af1d00720c */ /* 0x000fe20003f86270 */
[-C--:B------:R-:W-:Y:S01]  /*9160*/  FMUL.FTZ R29, R31, R101.reuse ;  /* 0x000000651f1d7220 */ /* 0x080fe20000410000 */
[-C--:B------:R-:W-:Y:S01]  /*9170*/  FMUL.FTZ R31, R24, R101.reuse ;  /* 0x00000065181f7220 */ /* 0x080fe20000410000 */
[----:B-1----:R-:W-:Y:S01]  /*9180*/  FSEL R45, R45, -INF , !P6 ;  /* 0xff8000002d2d7808 */ /* 0x002fe20007000000 */
[----:B------:R-:W-:Y:S01]  /*9190*/  FMUL.FTZ R24, R25, R101 ;  /* 0x0000006519187220 */ /* 0x000fe20000410000 */
[----:B------:R-:W1:Y:S01]  /*91a0*/  MUFU.TANH R42, R42 ;  /* 0x0000002a002a7308 */ /* 0x000e620000002400 */
[----:B------:R-:W-:Y:S01]  /*91b0*/  ISETP.GT.AND P6, PT, R38, R55, PT ;  /* 0x000000372600720c */ /* 0x000fe20003fc4270 */
[----:B------:R-:W-:Y:S01]  /*91c0*/  VIADD R25, R53, 0xffffff39 ;  /* 0xffffff3935197836 */ /* 0x000fe20000000000 */
[----:B---3--:R-:W-:-:S02]  /*91d0*/  FSEL R47, R47, -INF , !P3 ;  /* 0xff8000002f2f7808 */ /* 0x008fc40005800000 */
[----:B------:R-:W-:-:S03]  /*91e0*/  FSEL R66, R66, -INF , !P6 ;  /* 0xff80000042427808 */ /* 0x000fc60007000000 */
[----:B------:R-:W3:Y:S01]  /*91f0*/  MUFU.TANH R43, R43 ;  /* 0x0000002b002b7308 */ /* 0x000ee20000002400 */
[----:B------:R-:W-:Y:S02]  /*9200*/  ISETP.GT.AND P6, PT, R38, R25, PT ;  /* 0x000000192600720c */ /* 0x000fe40003fc4270 */
[----:B------:R-:W-:Y:S01]  /*9210*/  FSEL R222, R45, -INF , !P5 ;  /* 0xff8000002dde7808 */ /* 0x000fe20006800000 */
[----:B------:R-:W-:Y:S01]  /*9220*/  VIADD R45, R53, 0xffffff40 ;  /* 0xffffff40352d7836 */ /* 0x000fe20000000000 */
[----:B------:R-:W-:-:S03]  /*9230*/  ISETP.GT.AND P3, PT, R39, R55, PT ;  /* 0x000000372700720c */ /* 0x000fc60003f64270 */
[----:B------:R-:W5:Y:S01]  /*9240*/  MUFU.TANH R34, R34 ;  /* 0x0000002200227308 */ /* 0x000f620000002400 */
[----:B------:R-:W-:Y:S02]  /*9250*/  FSEL R224, R47, -INF , !P2 ;  /* 0xff8000002fe07808 */ /* 0x000fe40005000000 */
[----:B------:R-:W-:Y:S02]  /*9260*/  ISETP.GE.AND P2, PT, R25, R178, PT ;  /* 0x000000b21900720c */ /* 0x000fe40003f46270 */
[----:B--2---:R-:W-:-:S03]  /*9270*/  FSEL R41, R41, -INF , !P6 ;  /* 0xff80000029297808 */ /* 0x004fc60007000000 */
[----:B------:R-:W2:Y:S01]  /*9280*/  MUFU.TANH R32, R32 ;  /* 0x0000002000207308 */ /* 0x000ea20000002400 */
[----:B------:R-:W-:Y:S02]  /*9290*/  FSEL R220, R109, -INF , !P4 ;  /* 0xff8000006ddc7808 */ /* 0x000fe40006000000 */
[----:B----4-:R-:W-:Y:S02]  /*92a0*/  FSEL R64, R64, -INF , !P3 ;  /* 0xff80000040407808 */ /* 0x010fe40005800000 */
[----:B------:R-:W-:-:S03]  /*92b0*/  ISETP.GE.AND P4, PT, R55, R178, PT ;  /* 0x000000b23700720c */ /* 0x000fc60003f86270 */
[----:B------:R-:W4:Y:S01]  /*92c0*/  MUFU.TANH R33, R33 ;  /* 0x0000002100217308 */ /* 0x000f220000002400 */
[----:B------:R-:W-:Y:S02]  /*92d0*/  ISETP.GT.AND P3, PT, R39, R25, PT ;  /* 0x000000192700720c */ /* 0x000fe40003f64270 */
[----:B------:R-:W-:Y:S01]  /*92e0*/  FSEL R214, R41, -INF , !P2 ;  /* 0xff80000029d67808 */ /* 0x000fe20005000000 */
[----:B------:R-:W-:Y:S01]  /*92f0*/  VIADD R41, R53, 0xffffff41 ;  /* 0xffffff4135297836 */ /* 0x000fe20000000000 */
[----:B------:R-:W-:-:S03]  /*9300*/  ISETP.GT.AND P6, PT, R38, R45, PT ;  /* 0x0000002d2600720c */ /* 0x000fc60003fc4270 */
[----:B------:R-:W4:Y:S01]  /*9310*/  MUFU.TANH R35, R35 ;  /* 0x0000002300237308 */ /* 0x000f220000002400 */
[----:B------:R-:W-:Y:S02]  /*9320*/  FSEL R212, R66, -INF , !P4 ;  /* 0xff80000042d47808 */ /* 0x000fe40006000000 */
[----:B-1----:R-:W-:Y:S02]  /*9330*/  FSEL R42, R42, -INF , !P3 ;  /* 0xff8000002a2a7808 */ /* 0x002fe40005800000 */
[----:B------:R-:W-:-:S03]  /*9340*/  ISETP.GE.AND P4, PT, R25, R175, PT ;  /* 0x000000af1900720c */ /* 0x000fc60003f86270 */
[----:B------:R-:W1:Y:S01]  /*9350*/  MUFU.TANH R30, R30 ;  /* 0x0000001e001e7308 */ /* 0x000e620000002400 */
[----:B------:R-:W-:Y:S02]  /*9360*/  ISETP.GT.AND P3, PT, R39, R45, PT ;  /* 0x0000002d2700720c */ /* 0x000fe40003f64270 */
[----:B---3--:R-:W-:Y:S01]  /*9370*/  FSEL R43, R43, -INF , !P6 ;  /* 0xff8000002b2b7808 */ /* 0x008fe20007000000 */
[----:B------:R-:W-:Y:S01]  /*9380*/  FMUL.FTZ R25, R27, R101 ;  /* 0x000000651b197220 */ /* 0x000fe20000410000 */
[----:B------:R-:W-:Y:S01]  /*9390*/  ISETP.GT.AND P6, PT, R38, R41, PT ;  /* 0x000000292600720c */ /* 0x000fe20003fc4270 */
[-C--:B------:R-:W-:Y:S02]  /*93a0*/  FMUL.FTZ R27, R20, R101.reuse ;  /* 0x00000065141b7220 */ /* 0x080fe40000410000 */
[----:B------:R-:W3:Y:S01]  /*93b0*/  MUFU.TANH R28, R28 ;  /* 0x0000001c001c7308 */ /* 0x000ee20000002400 */
[----:B------:R-:W-:Y:S01]  /*93c0*/  FSEL R218, R42, -INF , !P4 ;  /* 0xff8000002ada7808 */ /* 0x000fe20006000000 */
[-C--:B------:R-:W-:Y:S01]  /*93d0*/  FMUL.FTZ R20, R21, R101.reuse ;  /* 0x0000006515147220 */ /* 0x080fe20000410000 */
[----:B-----5:R-:W-:Y:S01]  /*93e0*/  FSEL R34, R34, -INF , !P3 ;  /* 0xff80000022227808 */ /* 0x020fe20005800000 */
[----:B------:R-:W-:Y:S01]  /*93f0*/  FMUL.FTZ R26, R26, R101 ;  /* 0x000000651a1a7220 */ /* 0x000fe20000410000 */
[----:B------:R-:W-:Y:S01]  /*9400*/  ISETP.GE.AND P4, PT, R41, R178, PT ;  /* 0x000000b22900720c */ /* 0x000fe20003f86270 */
[----:B------:R-:W-:Y:S01]  /*9410*/  VIADD R21, R53, 0xffffff48 ;  /* 0xffffff4835157836 */ /* 0x000fe20000000000 */
[----:B------:R-:W-:Y:S01]  /*9420*/  ISETP.GT.AND P3, PT, R39, R41, PT ;  /* 0x000000292700720c */ /* 0x000fe20003f64270 */
[----:B------:R-:W5:Y:S01]  /*9430*/  MUFU.TANH R29, R29 ;  /* 0x0000001d001d7308 */ /* 0x000f620000002400 */
[----:B--2---:R-:W-:-:S02]  /*9440*/  FSEL R32, R32, -INF , !P6 ;  /* 0xff80000020207808 */ /* 0x004fc40007000000 */
[----:B----4-:R-:W-:Y:S02]  /*9450*/  FSEL R33, R33, -INF , !P3 ;  /* 0xff80000021217808 */ /* 0x010fe40005800000 */
[----:B------:R-:W-:-:S03]  /*9460*/  FSEL R200, R32, -INF , !P4 ;  /* 0xff80000020c87808 */ /* 0x000fc60006000000 */
[----:B------:R-:W2:Y:S01]  /*9470*/  MUFU.TANH R31, R31 ;  /* 0x0000001f001f7308 */ /* 0x000ea20000002400 */
[-C--:B------:R-:W-:Y:S01]  /*9480*/  ISETP.GT.AND P6, PT, R38, R21.reuse, PT ;  /* 0x000000152600720c */ /* 0x080fe20003fc4270 */
[----:B------:R-:W-:Y:S01]  /*9490*/  VIADD R32, R53, 0xffffff49 ;  /* 0xffffff4935207836 */ /* 0x000fe20000000000 */
[----:B------:R-:W-:Y:S02]  /*94a0*/  ISETP.GT.AND P3, PT, R39, R21, PT ;  /* 0x000000152700720c */ /* 0x000fe40003f64270 */
[----:B------:R-:W-:-:S03]  /*94b0*/  ISETP.GE.AND P5, PT, R55, R175, PT ;  /* 0x000000af3700720c */ /* 0x000fc60003fa6270 */
[----:B------:R-:W4:Y:S01]  /*94c0*/  MUFU.TANH R26, R26 ;  /* 0x0000001a001a7308 */ /* 0x000f220000002400 */
[----:B------:R-:W-:Y:S02]  /*94d0*/  ISETP.GE.AND P2, PT, R45, R175, PT ;  /* 0x000000af2d00720c */ /* 0x000fe40003f46270 */
[----:B------:R-:W-:Y:S02]  /*94e0*/  FSEL R35, R35, -INF , !P6 ;  /* 0xff80000023237808 */ /* 0x000fe40007000000 */
[----:B-1----:R-:W-:Y:S01]  /*94f0*/  FSEL R208, R30, -INF , !P3 ;  /* 0xff8000001ed07808 */ /* 0x002fe20005800000 */
[----:B------:R-:W-:Y:S01]  /*9500*/  VIADD R30, R53, 0xffffff50 ;  /* 0xffffff50351e7836 */ /* 0x000fe20000000000 */
[----:B------:R-:W-:Y:S01]  /*9510*/  ISETP.GT.AND P6, PT, R38, R32, PT ;  /* 0x000000202600720c */ /* 0x000fe20003fc4270 */
[----:B------:R-:W1:Y:S01]  /*9520*/  MUFU.TANH R24, R24 ;  /* 0x0000001800187308 */ /* 0x000e620000002400 */
[----:B------:R-:W-:Y:S02]  /*9530*/  FSEL R226, R64, -INF , !P5 ;  /* 0xff80000040e27808 */ /* 0x000fe40006800000 */
[----:B------:R-:W-:Y:S01]  /*9540*/  FSEL R198, R34, -INF , !P2 ;  /* 0xff80000022c67808 */ /* 0x000fe20005000000 */
[----:B------:R-:W-:Y:S01]  /*9550*/  FMUL.FTZ R22, R22, R101 ;  /* 0x0000006516167220 */ /* 0x000fe20000410000 */
[----:B------:R-:W-:-:S02]  /*9560*/  ISETP.GE.AND P5, PT, R45, R178, PT ;  /* 0x000000b22d00720c */ /* 0x000fc40003fa6270 */
[C---:B------:R-:W-:Y:S02]  /*9570*/  ISETP.GE.AND P2, PT, R21.reuse, R178, PT ;  /* 0x000000b21500720c */ /* 0x040fe40003f46270 */
[----:B------:R-:W-:Y:S02]  /*9580*/  ISETP.GE.AND P4, PT, R21, R175, PT ;  /* 0x000000af1500720c */ /* 0x000fe40003f86270 */
[----:B------:R-:W-:Y:S02]  /*9590*/  ISETP.GT.AND P3, PT, R39, R32, PT ;  /* 0x000000202700720c */ /* 0x000fe40003f64270 */
[----:B---3--:R-:W-:Y:S01]  /*95a0*/  FSEL R28, R28, -INF , !P6 ;  /* 0xff8000001c1c7808 */ /* 0x008fe20007000000 */
[----:B------:R-:W3:Y:S01]  /*95b0*/  MUFU.TANH R25, R25 ;  /* 0x0000001900197308 */ /* 0x000ee20000002400 */
[----:B------:R-:W-:Y:S01]  /*95c0*/  ISETP.GT.AND P6, PT, R38, R30, PT ;  /* 0x0000001e2600720c */ /* 0x000fe20003fc4270 */
[-C--:B------:R-:W-:Y:S01]  /*95d0*/  FMUL.FTZ R21, R23, R101.reuse ;  /* 0x0000006517157220 */ /* 0x080fe20000410000 */
[-C--:B------:R-:W-:Y:S01]  /*95e0*/  FMUL.FTZ R23, R16, R101.reuse ;  /* 0x0000006510177220 */ /* 0x080fe20000410000 */
[----:B------:R-:W-:Y:S01]  /*95f0*/  FSEL R196, R43, -INF , !P5 ;  /* 0xff8000002bc47808 */ /* 0x000fe20006800000 */
[----:B------:R-:W-:Y:S01]  /*9600*/  FMUL.FTZ R16, R17, R101 ;  /* 0x0000006511107220 */ /* 0x000fe20000410000 */
[----:B------:R-:W-:-:S02]  /*9610*/  FSEL R192, R35, -INF , !P2 ;  /* 0xff80000023c07808 */ /* 0x000fc40005000000 */
[----:B------:R-:W3:Y:S01]  /*9620*/  MUFU.TANH R27, R27 ;  /* 0x0000001b001b7308 */ /* 0x000ee20000002400 */
[----:B------:R-:W-:Y:S01]  /*9630*/  FSEL R208, R208, -INF , !P4 ;  /* 0xff800000d0d07808 */ /* 0x000fe20006000000 */
[----:B------:R-:W-:Y:S01]  /*9640*/  VIADD R17, R53, 0xffffff51 ;  /* 0xffffff5135117836 */ /* 0x000fe20000000000 */
[----:B-----5:R-:W-:Y:S02]  /*9650*/  FSEL R29, R29, -INF , !P3 ;  /* 0xff8000001d1d7808 */ /* 0x020fe40005800000 */
[-C--:B------:R-:W-:Y:S02]  /*9660*/  ISETP.GE.AND P5, PT, R41, R175.reuse, PT ;  /* 0x000000af2900720c */ /* 0x080fe40003fa6270 */
[----:B------:R-:W-:Y:S02]  /*9670*/  ISETP.GE.AND P2, PT, R32, R175, PT ;  /* 0x000000af2000720c */ /* 0x000fe40003f46270 */
[----:B------:R-:W-:Y:S02]  /*9680*/  ISETP.GE.AND P4, PT, R30, R178, PT ;  /* 0x000000b21e00720c */ /* 0x000fe40003f86270 */
[----:B------:R-:W-:-:S02]  /*9690*/  ISETP.GT.AND P3, PT, R39, R30, PT ;  /* 0x0000001e2700720c */ /* 0x000fc40003f64270 */
[----:B--2---:R-:W-:Y:S01]  /*96a0*/  FSEL R31, R31, -INF , !P6 ;  /* 0xff8000001f1f7808 */ /* 0x004fe20007000000 */
[----:B------:R-:W2:Y:S01]  /*96b0*/  MUFU.TANH R22, R22 ;  /* 0x0000001600167308 */ /* 0x000ea20000002400 */
[----:B------:R-:W-:Y:S02]  /*96c0*/  FSEL R202, R33, -INF , !P5 ;  /* 0xff80000021ca7808 */ /* 0x000fe40006800000 */
[----:B------:R-:W-:Y:S02]  /*96d0*/  FSEL R190, R29, -INF , !P2 ;  /* 0xff8000001dbe7808 */ /* 0x000fe40005000000 */
[----:B------:R-:W-:Y:S02]  /*96e0*/  FSEL R136, R31, -INF , !P4 ;  /* 0xff8000001f887808 */ /* 0x000fe40006000000 */
[----:B----4-:R-:W-:Y:S01]  /*96f0*/  FSEL R138, R26, -INF , !P3 ;  /* 0xff8000001a8a7808 */ /* 0x010fe20005800000 */
[----:B------:R-:W4:Y:S01]  /*9700*/  MUFU.TANH R20, R20 ;  /* 0x0000001400147308 */ /* 0x000f220000002400 */
[----:B------:R-:W-:-:S02]  /*9710*/  ISETP.GE.AND P5, PT, R32, R178, PT ;  /* 0x000000b22000720c */ /* 0x000fc40003fa6270 */
[----:B------:R-:W-:Y:S02]  /*9720*/  ISETP.GT.AND P6, PT, R38, R17, PT ;  /* 0x000000112600720c */ /* 0x000fe40003fc4270 */
[C---:B------:R-:W-:Y:S02]  /*9730*/  ISETP.GE.AND P2, PT, R17.reuse, R178, PT ;  /* 0x000000b21100720c */ /* 0x040fe40003f46270 */
[----:B------:R-:W-:Y:S02]  /*9740*/  ISETP.GE.AND P4, PT, R17, R175, PT ;  /* 0x000000af1100720c */ /* 0x000fe40003f86270 */
[----:B------:R-:W-:Y:S01]  /*9750*/  ISETP.GT.AND P3, PT, R39, R17, PT ;  /* 0x000000112700720c */ /* 0x000fe20003f64270 */
[----:B------:R-:W-:Y:S01]  /*9760*/  VIADD R17, R53, 0xffffff58 ;  /* 0xffffff5835117836 */ /* 0x000fe20000000000 */
[----:B------:R-:W5:Y:S01]  /*9770*/  MUFU.TANH R21, R21 ;  /* 0x0000001500157308 */ /* 0x000f620000002400 */
[----:B------:R-:W-:Y:S01]  /*9780*/  FSEL R188, R28, -INF , !P5 ;  /* 0xff8000001cbc7808 */ /* 0x000fe20006800000 */
[----:B------:R-:W-:Y:S01]  /*9790*/  FMUL.FTZ R28, R18, R101 ;  /* 0x00000065121c7220 */ /* 0x000fe20000410000 */
[----:B------:R-:W-:Y:S01]  /*97a0*/  ISETP.GE.AND P5, PT, R30, R175, PT ;  /* 0x000000af1e00720c */ /* 0x000fe20003fa6270 */
[----:B------:R-:W-:Y:S01]  /*97b0*/  FMUL.FTZ R18, R19, R101 ;  /* 0x0000006513127220 */ /* 0x000fe20000410000 */
[----:B-1----:R-:W-:Y:S01]  /*97c0*/  FSEL R24, R24, -INF , !P6 ;  /* 0xff80000018187808 */ /* 0x002fe20007000000 */
[----:B------:R-:W-:Y:S01]  /*97d0*/  VIADD R19, R53, 0xffffff59 ;  /* 0xffffff5935137836 */ /* 0x000fe20000000000 */
[----:B------:R-:W-:Y:S01]  /*97e0*/  ISETP.GT.AND P6, PT, R38, R17, PT ;  /* 0x000000112600720c */ /* 0x000fe20003fc4270 */
[----:B------:R-:W1:Y:S01]  /*97f0*/  MUFU.TANH R23, R23 ;  /* 0x0000001700177308 */ /* 0x000e620000002400 */
[----:B------:R-:W-:-:S02]  /*9800*/  FSEL R138, R138, -INF , !P5 ;  /* 0xff8000008a8a7808 */ /* 0x000fc40006800000 */
[----:B---3--:R-:W-:Y:S02]  /*9810*/  FSEL R25, R25, -INF , !P3 ;  /* 0xff80000019197808 */ /* 0x008fe40005800000 */
[----:B------:R-:W-:Y:S02]  /*9820*/  ISETP.GE.AND P5, PT, R17, R178, PT ;  /* 0x000000b21100720c */ /* 0x000fe40003fa6270 */
[----:B------:R-:W-:Y:S02]  /*9830*/  ISETP.GT.AND P3, PT, R39, R17, PT ;  /* 0x000000112700720c */ /* 0x000fe40003f64270 */
[----:B------:R-:W-:Y:S02]  /*9840*/  FSEL R27, R27, -INF , !P6 ;  /* 0xff8000001b1b7808 */ /* 0x000fe40007000000 */
[----:B------:R-:W-:Y:S01]  /*9850*/  ISETP.GT.AND P6, PT, R38, R19, PT ;  /* 0x000000132600720c */ /* 0x000fe20003fc4270 */
[----:B------:R-:W3:Y:S01]  /*9860*/  MUFU.TANH R16, R16 ;  /* 0x0000001000107308 */ /* 0x000ee20000002400 */
[----:B------:R-:W-:-:S02]  /*9870*/  FSEL R142, R25, -INF , !P4 ;  /* 0xff800000198e7808 */ /* 0x000fc40006000000 */
[----:B------:R-:W-:Y:S02]  /*9880*/  FSEL R130, R27, -INF , !P5 ;  /* 0xff8000001b827808 */ /* 0x000fe40006800000 */
[----:B--2---:R-:W-:Y:S02]  /*9890*/  FSEL R22, R22, -INF , !P3 ;  /* 0xff80000016167808 */ /* 0x004fe40005800000 */
[----:B------:R-:W-:Y:S01]  /*98a0*/  FSEL R134, R24, -INF , !P2 ;  /* 0xff80000018867808 */ /* 0x000fe20005000000 */
[----:B------:R-:W2:Y:S01]  /*98b0*/  MUFU.TANH R26, R28 ;  /* 0x0000001c001a7308 */ /* 0x000ea20000002400 */
[C---:B------:R-:W-:Y:S02]  /*98c0*/  ISETP.GE.AND P4, PT, R19.reuse, R178, PT ;  /* 0x000000b21300720c */ /* 0x040fe40003f86270 */
[----:B------:R-:W-:Y:S02]  /*98d0*/  ISETP.GE.AND P5, PT, R19, R175, PT ;  /* 0x000000af1300720c */ /* 0x000fe40003fa6270 */
[----:B------:R-:W-:Y:S01]  /*98e0*/  ISETP.GT.AND P3, PT, R39, R19, PT ;  /* 0x000000132700720c */ /* 0x000fe20003f64270 */
[----:B------:R-:W-:Y:S01]  /*98f0*/  VIADD R19, R53, 0xffffff60 ;  /* 0xffffff6035137836 */ /* 0x000fe20000000000 */
[----:B------:R-:W-:-:S02]  /*9900*/  ISETP.GE.AND P2, PT, R17, R175, PT ;  /* 0x000000af1100720c */ /* 0x000fc40003f46270 */
[----:B----4-:R-:W-:Y:S01]  /*9910*/  FSEL R20, R20, -INF , !P6 ;  /* 0xff80000014147808 */ /* 0x010fe20007000000 */
[-C--:B------:R-:W-:Y:S01]  /*9920*/  FMUL.FTZ R17, R12, R101.reuse ;  /* 0x000000650c117220 */ /* 0x080fe20000410000 */
[----:B------:R-:W4:Y:S01]  /*9930*/  MUFU.TANH R18, R18 ;  /* 0x0000001200127308 */ /* 0x000f220000002400 */
[----:B------:R-:W-:Y:S02]  /*9940*/  FSEL R144, R22, -INF , !P2 ;  /* 0xff80000016907808 */ /* 0x000fe40005000000 */
[----:B------:R-:W-:Y:S02]  /*9950*/  FSEL R132, R20, -INF , !P4 ;  /* 0xff80000014847808 */ /* 0x000fe40006000000 */
[----:B-----5:R-:W-:Y:S01]  /*9960*/  FSEL R21, R21, -INF , !P3 ;  /* 0xff80000015157808 */ /* 0x020fe20005800000 */
[----:B------:R-:W-:Y:S01]  /*9970*/  FMUL.FTZ R12, R13, R101 ;  /* 0x000000650d0c7220 */ /* 0x000fe20000410000 */
[----:B------:R-:W-:Y:S02]  /*9980*/  ISETP.GT.AND P6, PT, R38, R19, PT ;  /* 0x000000132600720c */ /* 0x000fe40003fc4270 */
[----:B------:R-:W-:-:S02]  /*9990*/  ISETP.GE.AND P2, PT, R19, R178, PT ;  /* 0x000000b21300720c */ /* 0x000fc40003f46270 */
[----:B------:R-:W-:Y:S02]  /*99a0*/  ISETP.GE.AND P4, PT, R19, R175, PT ;  /* 0x000000af1300720c */ /* 0x000fe40003f86270 */
[----:B------:R-:W-:Y:S01]  /*99b0*/  ISETP.GT.AND P3, PT, R39, R19, PT ;  /* 0x000000132700720c */ /* 0x000fe20003f64270 */
[----:B------:R-:W-:Y:S02]  /*99c0*/  VIADD R19, R53, 0xffffff61 ;  /* 0xffffff6135137836 */ /* 0x000fe40000000000 */
[----:B------:R-:W-:Y:S01]  /*99d0*/  FMUL.FTZ R13, R14, R101 ;  /* 0x000000650e0d7220 */ /* 0x000fe20000410000 */
[----:B------:R-:W5:Y:S01]  /*99e0*/  MUFU.TANH R17, R17 ;  /* 0x0000001100117308 */ /* 0x000f620000002400 */
[----:B-1----:R-:W-:Y:S01]  /*99f0*/  FSEL R23, R23, -INF , !P6 ;  /* 0xff80000017177808 */ /* 0x002fe20007000000 */
[----:B------:R-:W-:Y:S01]  /*9a00*/  HMMA.16816.F32 R4, R116, R62, R4 ;  /* 0x0000003e7404723c */ /* 0x000fe20000001804 */
[----:B------:R-:W-:Y:S02]  /*9a10*/  ISETP.GT.AND P6, PT, R38, R19, PT ;  /* 0x000000132600720c */ /* 0x000fe40003fc4270 */
[----:B------:R-:W-:-:S03]  /*9a20*/  FSEL R126, R21, -INF , !P5 ;  /* 0xff800000157e7808 */ /* 0x000fc60006800000 */
[----:B------:R-:W1:Y:S01]  /*9a30*/  MUFU.TANH R13, R13 ;  /* 0x0000000d000d7308 */ /* 0x000e620000002400 */
[----:B------:R-:W-:Y:S01]  /*9a40*/  ISETP.GE.AND P5, PT, R19, R178, PT ;  /* 0x000000b21300720c */ /* 0x000fe20003fa6270 */
[----:B------:R-:W-:Y:S01]  /*9a50*/  FMUL.FTZ R14, R15, R101 ;  /* 0x000000650f0e7220 */ /* 0x000fe20000410000 */
[----:B---3--:R-:W-:Y:S01]  /*9a60*/  FSEL R16, R16, -INF , !P6 ;  /* 0xff80000010107808 */ /* 0x008fe20007000000 */
[----:B------:R-:W-:Y:S01]  /*9a70*/  VIADD R15, R53, 0xffffff68 ;  /* 0xffffff68350f7836 */ /* 0x000fe20000000000 */
[----:B--2---:R-:W-:-:S03]  /*9a80*/  FSEL R26, R26, -INF , !P3 ;  /* 0xff8000001a1a7808 */ /* 0x004fc60005800000 */
[----:B------:R-:W2:Y:S01]  /*9a90*/  MUFU.TANH R12, R12 ;  /* 0x0000000c000c7308 */ /* 0x000ea20000002400 */
[----:B------:R-:W-:Y:S01]  /*9aa0*/  ISETP.GT.AND P3, PT, R39, R19, PT ;  /* 0x000000132700720c */ /* 0x000fe20003f64270 */
[-C--:B------:R-:W-:Y:S01]  /*9ab0*/  FMUL.FTZ R8, R8, R101.reuse ;  /* 0x0000006508087220 */ /* 0x080fe20000410000 */
[----:B------:R-:W-:Y:S01]  /*9ac0*/  FSEL R120, R16, -INF , !P5 ;  /* 0xff80000010787808 */ /* 0x000fe20006800000 */
[-C--:B------:R-:W-:Y:S01]  /*9ad0*/  FMUL.FTZ R16, R10, R101.reuse ;  /* 0x000000650a107220 */ /* 0x080fe20000410000 */
[----:B------:R-:W-:Y:S02]  /*9ae0*/  FSEL R122, R26, -INF , !P4 ;  /* 0xff8000001a7a7808 */ /* 0x000fe40006000000 */
[----:B----4-:R-:W-:Y:S01]  /*9af0*/  FSEL R18, R18, -INF , !P3 ;  /* 0xff80000012127808 */ /* 0x010fe20005800000 */
[----:B------:R-:W-:Y:S01]  /*9b00*/  FMUL.FTZ R10, R11, R101 ;  /* 0x000000650b0a7220 */ /* 0x000fe20000410000 */
[----:B------:R-:W-:Y:S02]  /*9b10*/  FSEL R112, R23, -INF , !P2 ;  /* 0xff80000017707808 */ /* 0x000fe40005000000 */
[----:B------:R-:W-:-:S02]  /*9b20*/  ISETP.GT.AND P4, PT, R38, R15, PT ;  /* 0x0000000f2600720c */ /* 0x000fc40003f84270 */
[C---:B------:R-:W-:Y:S02]  /*9b30*/  ISETP.GE.AND P6, PT, R15.reuse, R178, PT ;  /* 0x000000b20f00720c */ /* 0x040fe40003fc6270 */
[----:B------:R-:W-:Y:S02]  /*9b40*/  ISETP.GE.AND P5, PT, R15, R175, PT ;  /* 0x000000af0f00720c */ /* 0x000fe40003fa6270 */
[----:B------:R-:W-:Y:S01]  /*9b50*/  ISETP.GT.AND P3, PT, R39, R15, PT ;  /* 0x0000000f2700720c */ /* 0x000fe20003f64270 */
[----:B------:R-:W-:Y:S01]  /*9b60*/  VIADD R15, R53, 0xffffff69 ;  /* 0xffffff69350f7836 */ /* 0x000fe20000000000 */
[----:B------:R-:W-:Y:S01]  /*9b70*/  ISETP.GE.AND P2, PT, R19, R175, PT ;  /* 0x000000af1300720c */ /* 0x000fe20003f46270 */
[----:B------:R-:W3:Y:S01]  /*9b80*/  MUFU.TANH R8, R8 ;  /* 0x0000000800087308 */ /* 0x000ee20000002400 */
[----:B-----5:R-:W-:Y:S02]  /*9b90*/  FSEL R17, R17, -INF , !P4 ;  /* 0xff80000011117808 */ /* 0x020fe40006000000 */
[----:B------:R-:W-:-:S05]  /*9ba0*/  FSEL R124, R18, -INF , !P2 ;  /* 0xff800000127c7808 */ /* 0x000fca0005000000 */
[----:B------:R4:W5:Y:S01]  /*9bb0*/  MUFU.TANH R11, R16 ;  /* 0x00000010000b7308 */ /* 0x0009620000002400 */
[----:B------:R-:W-:Y:S02]  /*9bc0*/  ISETP.GT.AND P2, PT, R38, R15, PT ;  /* 0x0000000f2600720c */ /* 0x000fe40003f44270 */
[----:B------:R-:W-:Y:S02]  /*9bd0*/  FSEL R116, R17, -INF , !P6 ;  /* 0xff80000011747808 */ /* 0x000fe40007000000 */
[----:B-1----:R-:W-:-:S03]  /*9be0*/  FSEL R118, R13, -INF , !P3 ;  /* 0xff8000000d767808 */ /* 0x002fc60005800000 */
[----:B------:R-:W1:Y:S01]  /*9bf0*/  MUFU.TANH R10, R10 ;  /* 0x0000000a000a7308 */ /* 0x000e620000002400 */
[C---:B------:R-:W-:Y:S02]  /*9c00*/  ISETP.GE.AND P4, PT, R15.reuse, R178, PT ;  /* 0x000000b20f00720c */ /* 0x040fe40003f86270 */
[----:B------:R-:W-:Y:S02]  /*9c10*/  ISETP.GE.AND P6, PT, R15, R175, PT ;  /* 0x000000af0f00720c */ /* 0x000fe40003fc6270 */
[----:B------:R-:W-:Y:S01]  /*9c20*/  ISETP.GT.AND P3, PT, R39, R15, PT ;  /* 0x0000000f2700720c */ /* 0x000fe20003f64270 */
[----:B------:R-:W-:Y:S01]  /*9c30*/  VIADD R15, R53, 0xffffff70 ;  /* 0xffffff70350f7836 */ /* 0x000fe20000000000 */
[----:B--2---:R-:W-:Y:S01]  /*9c40*/  FSEL R12, R12, -INF , !P2 ;  /* 0xff8000000c0c7808 */ /* 0x004fe20005000000 */
[-C--:B----4-:R-:W-:Y:S01]  /*9c50*/  FMUL.FTZ R16, R4, R101.reuse ;  /* 0x0000006504107220 */ /* 0x090fe20000410000 */
[-C--:B------:R-:W-:Y:S01]  /*9c60*/  FMUL.FTZ R4, R5, R101.reuse ;  /* 0x0000006505047220 */ /* 0x080fe20000410000 */
[----:B------:R-:W2:Y:S01]  /*9c70*/  MUFU.TANH R14, R14 ;  /* 0x0000000e000e7308 */ /* 0x000ea20000002400 */
[----:B------:R-:W-:Y:S01]  /*9c80*/  FSEL R118, R118, -INF , !P5 ;  /* 0xff80000076767808 */ /* 0x000fe20006800000 */
[----:B------:R-:W-:Y:S01]  /*9c90*/  VIADD R13, R53, 0xffffff71 ;  /* 0xffffff71350d7836 */ /* 0x000fe20000000000 */
[----:B------:R-:W-:Y:S01]  /*9ca0*/  FSEL R114, R12, -INF , !P4 ;  /* 0xff8000000c727808 */ /* 0x000fe20006000000 */
[----:B------:R-:W-:Y:S01]  /*9cb0*/  FMUL.FTZ R9, R9, R101 ;  /* 0x0000006509097220 */ /* 0x000fe20000410000 */
[----:B------:R-:W-:-:S02]  /*9cc0*/  ISETP.GT.AND P5, PT, R38, R15, PT ;  /* 0x0000000f2600720c */ /* 0x000fc40003fa4270 */
[----:B------:R-:W-:Y:S01]  /*9cd0*/  ISETP.GT.AND P4, PT, R39, R15, PT ;  /* 0x0000000f2700720c */ /* 0x000fe20003f84270 */
[----:B------:R-:W4:Y:S01]  /*9ce0*/  MUFU.TANH R4, R4 ;  /* 0x0000000400047308 */ /* 0x000f220000002400 */
[----:B------:R-:W-:Y:S02]  /*9cf0*/  ISETP.GE.AND P2, PT, R15, R178, PT ;  /* 0x000000b20f00720c */ /* 0x000fe40003f46270 */
[----:B---3--:R-:W-:Y:S02]  /*9d00*/  FSEL R8, R8, -INF , !P5 ;  /* 0xff80000008087808 */ /* 0x008fe40006800000 */
[----:B-----5:R-:W-:Y:S01]  /*9d10*/  FSEL R11, R11, -INF , !P4 ;  /* 0xff8000000b0b7808 */ /* 0x020fe20006000000 */
[----:B------:R-:W-:Y:S01]  /*9d20*/  FMUL.FTZ R5, R6, R101 ;  /* 0x0000006506057220 */ /* 0x000fe20000410000 */
[----:B------:R-:W-:Y:S01]  /*9d30*/  ISETP.GT.AND P4, PT, R39, R13, PT ;  /* 0x0000000d2700720c */ /* 0x000fe20003f84270 */
[----:B------:R-:W3:Y:S01]  /*9d40*/  MUFU.TANH R9, R9 ;  /* 0x0000000900097308 */ /* 0x000ee20000002400 */
[----:B------:R-:W-:Y:S01]  /*9d50*/  FMUL.FTZ R7, R7, R101 ;  /* 0x0000006507077220 */ /* 0x000fe20000410000 */
[----:B------:R-:W-:Y:S01]  /*9d60*/  FSEL R66, R8, -INF , !P2 ;  /* 0xff80000008427808 */ /* 0x000fe20005000000 */
[----:B------:R-:W-:Y:S01]  /*9d70*/  VIADD R6, R53, 0xffffff78 ;  /* 0xffffff7835067836 */ /* 0x000fe20000000000 */
[----:B------:R-:W-:Y:S01]  /*9d80*/  ISETP.GE.AND P2, PT, R13, R175, PT ;  /* 0x000000af0d00720c */ /* 0x000fe20003f46270 */
[----:B------:R-:W-:Y:S01]  /*9d90*/  VIADD R53, R53, 0xffffff79 ;  /* 0xffffff7935357836 */ /* 0x000fe20000000000 */
[----:B-1----:R-:W-:-:S02]  /*9da0*/  FSEL R10, R10, -INF , !P4 ;  /* 0xff8000000a0a7808 */ /* 0x002fc40006000000 */
[----:B------:R-:W1:Y:S01]  /*9db0*/  MUFU.TANH R12, R16 ;  /* 0x00000010000c7308 */ /* 0x000e620000002400 */
[----:B------:R-:W-:Y:S01]  /*9dc0*/  VIADD R56, R100, 0xfffffffe ;  /* 0xfffffffe64387836 */ /* 0x000fe20000000000 */
[----:B------:R-:W-:Y:S01]  /*9dd0*/  FSEL R106, R10, -INF , !P2 ;  /* 0xff8000000a6a7808 */ /* 0x000fe20005000000 */
[----:B------:R-:W-:Y:S01]  /*9de0*/  BAR.SYNC.DEFER_BLOCKING 0x0 ;  /* 0x0000000000007b1d */ /* 0x000fe20000010000 */
[----:B------:R-:W-:Y:S02]  /*9df0*/  ISETP.GT.AND P2, PT, R38, R53, PT ;  /* 0x000000352600720c */ /* 0x000fe40003f44270 */
[----:B--2---:R-:W-:-:S03]  /*9e00*/  FSEL R14, R14, -INF , !P3 ;  /* 0xff8000000e0e7808 */ /* 0x004fc60005800000 */
[----:B------:R-:W2:Y:S01]  /*9e10*/  MUFU.TANH R5, R5 ;  /* 0x0000000500057308 */ /* 0x000ea20000002400 */
[----:B------:R-:W-:Y:S02]  /*9e20*/  ISETP.GE.AND P3, PT, R15, R175, PT ;  /* 0x000000af0f00720c */ /* 0x000fe40003f66270 */
[----:B----4-:R-:W-:-:S05]  /*9e30*/  FSEL R4, R4, -INF , !P2 ;  /* 0xff80000004047808 */ /* 0x010fca0005000000 */
[----:B------:R-:W4:Y:S01]  /*9e40*/  MUFU.TANH R7, R7 ;  /* 0x0000000700077308 */ /* 0x000f220000002400 */
[----:B------:R-:W-:Y:S02]  /*9e50*/  FSEL R110, R14, -INF , !P6 ;  /* 0xff8000000e6e7808 */ /* 0x000fe40007000000 */
[----:B------:R-:W-:Y:S02]  /*9e60*/  ISETP.GT.U32.AND P2, PT, R56, R163, PT ;  /* 0x000000a33800720c */ /* 0x000fe40003f44070 */
[C---:B------:R-:W-:Y:S02]  /*9e70*/  ISETP.GT.AND P6, PT, R38.reuse, R13, PT ;  /* 0x0000000d2600720c */ /* 0x040fe40003fc4270 */
[----:B------:R-:W-:Y:S02]  /*9e80*/  FSEL R108, R11, -INF , !P3 ;  /* 0xff8000000b6c7808 */ /* 0x000fe40005800000 */
[----:B------:R-:W-:Y:S02]  /*9e90*/  ISETP.GT.AND P3, PT, R38, R6, PT ;  /* 0x000000062600720c */ /* 0x000fe40003f64270 */
[----:B---3--:R-:W-:-:S02]  /*9ea0*/  FSEL R9, R9, -INF , !P6 ;  /* 0xff80000009097808 */ /* 0x008fc40007000000 */
[-C--:B------:R-:W-:Y:S02]  /*9eb0*/  ISETP.GE.AND P5, PT, R13, R178.reuse, PT ;  /* 0x000000b20d00720c */ /* 0x080fe40003fa6270 */
[----:B------:R-:W-:Y:S02]  /*9ec0*/  ISETP.GE.AND P6, PT, R6, R178, PT ;  /* 0x000000b20600720c */ /* 0x000fe40003fc6270 */
[C---:B------:R-:W-:Y:S02]  /*9ed0*/  ISETP.GT.AND P4, PT, R39.reuse, R6, PT ;  /* 0x000000062700720c */ /* 0x040fe40003f84270 */
[----:B-1----:R-:W-:Y:S02]  /*9ee0*/  FSEL R12, R12, -INF , !P3 ;  /* 0xff8000000c0c7808 */ /* 0x002fe40005800000 */
[----:B------:R-:W-:Y:S02]  /*9ef0*/  ISETP.GT.AND P3, PT, R39, R53, PT ;  /* 0x000000352700720c */ /* 0x000fe40003f64270 */
[----:B------:R-:W-:-:S02]  /*9f00*/  FSEL R62, R9, -INF , !P5 ;  /* 0xff800000093e7808 */ /* 0x000fc40006800000 */
[----:B------:R-:W-:Y:S02]  /*9f10*/  FSEL R64, R12, -INF , !P6 ;  /* 0xff8000000c407808 */ /* 0x000fe40007000000 */
[----:B--2---:R-:W-:Y:S01]  /*9f20*/  FSEL R5, R5, -INF , !P4 ;  /* 0xff80000005057808 */ /* 0x004fe20006000000 */
[----:B------:R-:W-:Y:S01]  /*9f30*/  BSSY.RECONVERGENT B1, `(.L_x_10275) ;  /* 0x0000095000017945 */ /* 0x000fe20003800200 */
[-C--:B------:R-:W-:Y:S02]  /*9f40*/  ISETP.GE.AND P5, PT, R6, R175.reuse, PT ;  /* 0x000000af0600720c */ /* 0x080fe40003fa6270 */
[C---:B------:R-:W-:Y:S02]  /*9f50*/  ISETP.GE.AND P6, PT, R53.reuse, R178, PT ;  /* 0x000000b23500720c */ /* 0x040fe40003fc6270 */
[----:B------:R-:W-:Y:S02]  /*9f60*/  ISETP.GE.AND P4, PT, R53, R175, PT ;  /* 0x000000af3500720c */ /* 0x000fe40003f86270 */
[----:B----4-:R-:W-:-:S02]  /*9f70*/  FSEL R7, R7, -INF , !P3 ;  /* 0xff80000007077808 */ /* 0x010fc40005800000 */
        /* <DEDUP_REMOVED lines=70> */
.L_x_10278:
        /* <DEDUP_REMOVED lines=8> */
.L_x_10279:
[----:B------:R-:W-:Y:S05]  /*a460*/  BSYNC.RECONVERGENT B0 ;  /* 0x0000000000007941 */ /* 0x000fea0003800200 */
.L_x_10277:
        /* <DEDUP_REMOVED lines=63> */
.L_x_10281:
[----:B------:R-:W-:Y:S05]  /*a860*/  BSYNC.RECONVERGENT B0 ;  /* 0x0000000000007941 */ /* 0x000fea0003800200 */
.L_x_10280:
[----:B------:R-:W0:Y:S02]  /*a870*/  LDGDEPBAR ;  /* 0x00000000000079af */ /* 0x000e240000000000 */
.L_x_10276:
[----:B------:R-:W-:Y:S05]  /*a880*/  BSYNC.RECONVERGENT B1 ;  /* 0x0000000000017941 */ /* 0x000fea0003800200 */
.L_x_10275:
        /* <DEDUP_REMOVED lines=42> */
[----:B-1----:R-:W-:Y:S02]  /*ab30*/  FMNMX.FTZ R57, R4, R57, !PT ;  /* 0x0000003904397209 */ /* 0x002fe40007810000 */
[----:B--2---:R-:W-:Y:S02]  /*ab40*/  FMNMX.FTZ R39, R6, R39, !PT ;  /* 0x0000002706277209 */ /* 0x004fe40007810000 */
[----:B------:R-:W-:Y:S02]  /*ab50*/  FSETP.NEU.FTZ.AND P1, PT, R57, -INF , PT ;  /* 0xff8000003900780b */ /* 0x000fe40003f3d000 */
[----:B------:R-:W-:-:S02]  /*ab60*/  FSETP.NEU.FTZ.AND P0, PT, R39, -INF , PT ;  /* 0xff8000002700780b */ /* 0x000fc40003f1d000 */
[----:B------:R-:W-:Y:S02]  /*ab70*/  FSEL R7, R57, RZ, P1 ;  /* 0x000000ff39077208 */ /* 0x000fe40000800000 */
[----:B------:R-:W-:-:S03]  /*ab80*/  FSEL R5, R39, RZ, P0 ;  /* 0x000000ff27057208 */ /* 0x000fc60000000000 */
[----:B------:R-:W-:Y:S02]  /*ab90*/  FADD.FTZ R7, R36, -R7 ;  /* 0x8000000724077221 */ /* 0x000fe40000010000 */
[----:B------:R-:W-:Y:S01]  /*aba0*/  FADD.FTZ R5, R0, -R5 ;  /* 0x8000000500057221 */ /* 0x000fe20000010000 */
[C---:B---3--:R-:W-:Y:S01]  /*abb0*/  FMUL.FTZ R59, R60.reuse, R39 ;  /* 0x000000273c3b7220 */ /* 0x048fe20000410000 */
[C---:B------:R-:W-:Y:S01]  /*abc0*/  FMUL.FTZ R63, R60.reuse, R57 ;  /* 0x000000393c3f7220 */ /* 0x040fe20000410000 */
[C---:B------:R-:W-:Y:S01]  /*abd0*/  FMUL.FTZ R125, R60.reuse, R7 ;  /* 0x000000073c7d7220 */ /* 0x040fe20000410000 */
[----:B------:R-:W-:Y:S02]  /*abe0*/  FMUL.FTZ R5, R60, R5 ;  /* 0x000000053c057220 */ /* 0x000fe40000410000 */
[----:B------:R-:W-:Y:S02]  /*abf0*/  FSEL R59, R59, RZ, P0 ;  /* 0x000000ff3b3b7208 */ /* 0x000fe40000000000 */
[----:B------:R-:W-:Y:S01]  /*ac00*/  FSEL R63, R63, RZ, P1 ;  /* 0x000000ff3f3f7208 */ /* 0x000fe20000800000 */
[----:B------:R-:W1:Y:S01]  /*ac10*/  MUFU.EX2 R137, R5 ;  /* 0x0000000500897308 */ /* 0x000e620000000800 */
        /* <DEDUP_REMOVED lines=9> */
[----:B------:R-:W2:Y:S01]  /*acb0*/  LDSM.16.MT88.4 R40, [R102+0x6000] ;  /* 0x006000006628783b */ /* 0x000ea20000004200 */
[----:B------:R-:W-:Y:S01]  /*acc0*/  MUFU.EX2 R230, R230 ;  /* 0x000000e600e67308 */ /* 0x000fe20000000800 */
[-CC-:B------:R-:W-:Y:S01]  /*acd0*/  FFMA.FTZ R109, R50, R60.reuse, -R63.reuse ;  /* 0x0000003c326d7223 */ /* 0x180fe2000001083f */
[-C--:B------:R-:W-:Y:S01]  /*ace0*/  FFMA.FTZ R65, R48, R60.reuse, -R63 ;  /* 0x0000003c30417223 */ /* 0x080fe2000001083f */
[-CC-:B------:R-:W-:Y:S01]  /*acf0*/  FFMA.FTZ R182, R54, R60.reuse, -R59.reuse ;  /* 0x0000003c36b67223 */ /* 0x180fe2000001083b */
[----:B------:R-:W3:Y:S01]  /*ad00*/  LDSM.16.MT88.4 R48, [R152+0x6800] ;  /* 0x006800009830783b */ /* 0x000ee20000004200 */
[-CC-:B------:R-:W-:Y:S01]  /*ad10*/  FFMA.FTZ R0, R52, R60.reuse, -R59.reuse ;  /* 0x0000003c34007223 */ /* 0x180fe2000001083b */
[-CC-:B------:R-:W-:Y:S01]  /*ad20*/  FFMA.FTZ R67, R184, R60.reuse, -R59.reuse ;  /* 0x0000003cb8437223 */ /* 0x180fe2000001083b */
[-C--:B------:R-:W-:Y:S01]  /*ad30*/  FFMA.FTZ R107, R238, R60.reuse, -R59 ;  /* 0x0000003cee6b7223 */ /* 0x080fe2000001083b */
[----:B------:R-:W4:Y:S01]  /*ad40*/  MUFU.EX2 R119, R119 ;  /* 0x0000007700777308 */ /* 0x000f220000000800 */
[----:B------:R-:W5:Y:S01]  /*ad50*/  LDSM.16.MT88.4 R52, [R103+0x6800] ;  /* 0x006800006734783b */ /* 0x000f620000004200 */
[-CC-:B------:R-:W-:Y:S01]  /*ad60*/  FFMA.FTZ R184, R44, R60.reuse, -R63.reuse ;  /* 0x0000003c2cb87223 */ /* 0x180fe2000001083f */
[----:B------:R-:W-:Y:S01]  /*ad70*/  FFMA.FTZ R36, R46, R60, -R63 ;  /* 0x0000003c2e247223 */ /* 0x000fe2000001083f */
[-C--:B-1----:R-:W-:Y:S01]  /*ad80*/  FMUL.FTZ R6, R98, R137.reuse ;  /* 0x0000008962067220 */ /* 0x082fe20000410000 */
[-C--:B------:R-:W-:Y:S01]  /*ad90*/  FMUL.FTZ R7, R99, R137.reuse ;  /* 0x0000008963077220 */ /* 0x080fe20000410000 */
[-C--:B------:R-:W-:Y:S01]  /*ada0*/  FMUL.FTZ R94, R94, R137.reuse ;  /* 0x000000895e5e7220 */ /* 0x080fe20000410000 */
[-C--:B------:R-:W-:Y:S01]  /*adb0*/  FMUL.FTZ R95, R95, R137.reuse ;  /* 0x000000895f5f7220 */ /* 0x080fe20000410000 */
[----:B------:R-:W-:Y:S01]  /*adc0*/  MUFU.EX2 R140, R140 ;  /* 0x0000008c008c7308 */ /* 0x000fe20000000800 */
[----:B------:R-:W1:Y:S01]  /*add0*/  LDSM.16.MT88.4 R44, [R148+0x6800] ;  /* 0x00680000942c783b */ /* 0x000e620000004200 */
[-C--:B------:R-:W-:Y:S01]  /*ade0*/  FMUL.FTZ R22, R82, R137.reuse ;  /* 0x0000008952167220 */ /* 0x080fe20000410000 */
[-C--:B------:R-:W-:Y:S01]  /*adf0*/  FMUL.FTZ R23, R83, R137.reuse ;  /* 0x0000008953177220 */ /* 0x080fe20000410000 */
[-C--:B------:R-:W-:Y:S01]  /*ae00*/  FMUL.FTZ R78, R78, R137.reuse ;  /* 0x000000894e4e7220 */ /* 0x080fe20000410000 */
[-C--:B------:R-:W-:Y:S01]  /*ae10*/  FMUL.FTZ R79, R79, R137.reuse ;  /* 0x000000894f4f7220 */ /* 0x080fe20000410000 */
[-C--:B------:R-:W-:Y:S01]  /*ae20*/  FMUL.FTZ R14, R90, R137.reuse ;  /* 0x000000895a0e7220 */ /* 0x080fe20000410000 */
[-C--:B------:R-:W-:Y:S01]  /*ae30*/  FMUL.FTZ R15, R91, R137.reuse ;  /* 0x000000895b0f7220 */ /* 0x080fe20000410000 */
[----:B------:R-:W2:Y:S01]  /*ae40*/  MUFU.EX2 R101, R101 ;  /* 0x0000006500657308 */ /* 0x000ea20000000800 */
[----:B----4-:R-:W-:Y:S01]  /*ae50*/  F2FP.F16.F32.PACK_AB R33, R119, R230 ;  /* 0x000000e67721723e */ /* 0x010fe200000000ff */
[-C--:B------:R-:W-:Y:S01]  /*ae60*/  FMUL.FTZ R86, R86, R137.reuse ;  /* 0x0000008956567220 */ /* 0x080fe20000410000 */
[-C--:B------:R-:W-:Y:S01]  /*ae70*/  FMUL.FTZ R87, R87, R137.reuse ;  /* 0x0000008957577220 */ /* 0x080fe20000410000 */
[-C--:B------:R-:W-:Y:S01]  /*ae80*/  FMUL.FTZ R30, R74, R137.reuse ;  /* 0x000000894a1e7220 */ /* 0x080fe20000410000 */
[-C--:B------:R-:W-:Y:S01]  /*ae90*/  FMUL.FTZ R31, R75, R137.reuse ;  /* 0x000000894b1f7220 */ /* 0x080fe20000410000 */
[-C--:B------:R-:W-:Y:S01]  /*aea0*/  FMUL.FTZ R70, R70, R137.reuse ;  /* 0x0000008946467220 */ /* 0x080fe20000410000 */
[-C--:B------:R-:W-:Y:S01]  /*aeb0*/  FMUL.FTZ R71, R71, R137.reuse ;  /* 0x0000008947477220 */ /* 0x080fe20000410000 */
        /* <DEDUP_REMOVED lines=8> */
[----:B------:R-:W4:Y:S01]  /*af40*/  MUFU.EX2 R121, R121 ;  /* 0x0000007900797308 */ /* 0x000f220000000800 */
[----:B--2---:R-:W-:Y:S01]  /*af50*/  F2FP.F16.F32.PACK_AB R35, R101, R140 ;  /* 0x0000008c6523723e */ /* 0x004fe200000000ff */
[-CC-:B------:R-:W-:Y:S01]  /*af60*/  FFMA.FTZ R111, R228, R60.reuse, -R59.reuse ;  /* 0x0000003ce46f7223 */ /* 0x180fe2000001083b */
[-C--:B------:R-:W-:Y:S01]  /*af70*/  FFMA.FTZ R228, R220, R60.reuse, -R59 ;  /* 0x0000003cdce47223 */ /* 0x080fe2000001083b */
[-CC-:B------:R-:W-:Y:S01]  /*af80*/  FFMA.FTZ R220, R216, R60.reuse, -R63.reuse ;  /* 0x0000003cd8dc7223 */ /* 0x180fe2000001083f */
[-C--:B------:R-:W-:Y:S01]  /*af90*/  FFMA.FTZ R216, R212, R60.reuse, -R63 ;  /* 0x0000003cd4d87223 */ /* 0x080fe2000001083f */
[-CC-:B------:R-:W-:Y:S01]  /*afa0*/  FFMA.FTZ R135, R224, R60.reuse, -R59.reuse ;  /* 0x0000003ce0877223 */ /* 0x180fe2000001083b */
[-C--:B------:R-:W-:Y:S01]  /*afb0*/  FFMA.FTZ R127, R226, R60.reuse, -R59 ;  /* 0x0000003ce27f7223 */ /* 0x080fe2000001083b */
[----:B------:R-:W2:Y:S01]  /*afc0*/  MUFU.EX2 R125, R125 ;  /* 0x0000007d007d7308 */ /* 0x000ea20000000800 */
[-CC-:B------:R-:W-:Y:S01]  /*afd0*/  FFMA.FTZ R133, R222, R60.reuse, -R63.reuse ;  /* 0x0000003cde857223 */ /* 0x180fe2000001083f */
[-C--:B------:R-:W-:Y:S01]  /*afe0*/  FFMA.FTZ R131, R214, R60.reuse, -R63 ;  /* 0x0000003cd6837223 */ /* 0x080fe2000001083f */
[-C--:B------:R-:W-:Y:S01]  /*aff0*/  FFMA.FTZ R212, R218, R60.reuse, -R59 ;  /* 0x0000003cdad47223 */ /* 0x080fe2000001083b */
[-C--:B------:R-:W-:Y:S01]  /*b000*/  FFMA.FTZ R120, R120, R60.reuse, -R63 ;  /* 0x0000003c78787223 */ /* 0x080fe2000001083f */
[----:B------:R-:W-:Y:S01]  /*b010*/  FFMA.FTZ R230, R187, R137, R230 ;  /* 0x00000089bbe67223 */ /* 0x000fe200000100e6 */
[----:B------:R-:W-:-:S02]  /*b020*/  FFMA.FTZ R187, R58, R60, -R59 ;  /* 0x0000003c3abb7223 */ /* 0x000fc4000001083b */
[----:B------:R-:W-:Y:S01]  /*b030*/  MUFU.EX2 R146, R146 ;  /* 0x0000009200927308 */ /* 0x000fe20000000800 */
[----:B----4-:R-:W-:Y:S01]  /*b040*/  F2FP.F16.F32.PACK_AB R32, R121, R123 ;  /* 0x0000007b7920723e */ /* 0x010fe200000000ff */
[----:B------:R-:W-:-:S04]  /*b050*/  FADD.FTZ R119, R119, R230 ;  /* 0x000000e677777221 */ /* 0x000fc80000010000 */
[----:B------:R-:W-:Y:S02]  /*b060*/  FADD.FTZ R140, R140, R119 ;  /* 0x000000778c8c7221 */ /* 0x000fe40000010000 */
[----:B------:R-:W4:Y:S01]  /*b070*/  MUFU.EX2 R105, R105 ;  /* 0x0000006900697308 */ /* 0x000f220000000800 */
[-C--:B--2---:R-:W-:Y:S01]  /*b080*/  FMUL.FTZ R4, R96, R125.reuse ;  /* 0x0000007d60047220 */ /* 0x084fe20000410000 */
        /* <DEDUP_REMOVED lines=15> */
[----:B----4-:R-:W-:Y:S01]  /*b180*/  F2FP.F16.F32.PACK_AB R34, R105, R146 ;  /* 0x000000926922723e */ /* 0x010fe200000000ff */
[-C--:B------:R-:W-:Y:S01]  /*b190*/  FMUL.FTZ R68, R68, R125.reuse ;  /* 0x0000007d44447220 */ /* 0x080fe20000410000 */
[-C--:B------:R-:W-:Y:S01]  /*b1a0*/  FMUL.FTZ R69, R69, R125.reuse ;  /* 0x0000007d45457220 */ /* 0x080fe20000410000 */
[----:B------:R-:W-:Y:S01]  /*b1b0*/  FFMA.FTZ R186, R186, R125, R123 ;  /* 0x0000007dbaba7223 */ /* 0x000fe2000001007b */
[----:B------:R-:W-:-:S03]  /*b1c0*/  FADD.FTZ R101, R101, R140 ;  /* 0x0000008c65657221 */ /* 0x000fc60000010000 */
[----:B------:R-:W-:Y:S01]  /*b1d0*/  MUFU.EX2 R67, R67 ;  /* 0x0000004300437308 */ /* 0x000fe20000000800 */
[----:B------:R-:W-:Y:S01]  /*b1e0*/  HMMA.16816.F32 R4, R32, R8, R4 ;  /* 0x000000082004723c */ /* 0x000fe20000001804 */
[----:B------:R-:W-:Y:S01]  /*b1f0*/  FADD.FTZ R121, R121, R186 ;  /* 0x000000ba79797221 */ /* 0x000fe20000010000 */
[----:B------:R-:W-:-:S03]  /*b200*/  FFMA.FTZ R186, R61, R60, -R63 ;  /* 0x0000003c3dba7223 */ /* 0x000fc6000001083f */
[----:B------:R-:W-:Y:S02]  /*b210*/  FADD.FTZ R146, R146, R121 ;  /* 0x0000007992927221 */ /* 0x000fe40000010000 */
[----:B------:R-:W-:Y:S01]  /*b220*/  MUFU.EX2 R184, R184 ;  /* 0x000000b800b87308 */ /* 0x000fe20000000800 */
[----:B------:R-:W-:Y:S01]  /*b230*/  HMMA.16816.F32 R8, R32, R10, R92 ;  /* 0x0000000a2008723c */ /* 0x000fe2000000185c */
[----:B------:R-:W-:Y:S01]  /*b240*/  LDSM.16.MT88.4 R92, [R152+0x8800] ;  /* 0x00880000985c783b */ /* 0x000fe20000004200 */
[----:B------:R-:W-:-:S05]  /*b250*/  FADD.FTZ R105, R105, R146 ;  /* 0x0000009269697221 */ /* 0x000fca0000010000 */
[----:B------:R-:W2:Y:S01]  /*b260*/  MUFU.EX2 R109, R109 ;  /* 0x0000006d006d7308 */ /* 0x000ea20000000800 */
[C---:B------:R-:W-:Y:S07]  /*b270*/  HMMA.16816.F32 R20, R32.reuse, R24, R20 ;  /* 0x000000182014723c */ /* 0x040fee0000001814 */
[----:B------:R-:W-:Y:S01]  /*b280*/  MUFU.EX2 R65, R65 ;  /* 0x0000004100417308 */ /* 0x000fe20000000800 */
[C---:B------:R-:W-:Y:S01]  /*b290*/  HMMA.16816.F32 R24, R32.reuse, R26, R76 ;  /* 0x0000001a2018723c */ /* 0x040fe2000000184c */
[----:B------:R-:W-:Y:S06]  /*b2a0*/  LDSM.16.MT88.4 R76, [R103+0x8000] ;  /* 0x00800000674c783b */ /* 0x000fec0000004200 */
[----:B------:R-:W4:Y:S01]  /*b2b0*/  MUFU.EX2 R36, R36 ;  /* 0x0000002400247308 */ /* 0x000f220000000800 */
[C---:B------:R-:W-:Y:S07]  /*b2c0*/  HMMA.16816.F32 R12, R32.reuse, R16, R12 ;  /* 0x00000010200c723c */ /* 0x040fee000000180c */
[----:B------:R-:W3:Y:S01]  /*b2d0*/  MUFU.EX2 R0, R0 ;  /* 0x0000000000007308 */ /* 0x000ee20000000800 */
[C---:B------:R-:W-:Y:S01]  /*b2e0*/  HMMA.16816.F32 R16, R32.reuse, R18, R84 ;  /* 0x000000122010723c */ /* 0x040fe20000001854 */
[----:B------:R-:W-:Y:S06]  /*b2f0*/  LDSM.16.MT88.4 R84, [R148+0x8800] ;  /* 0x008800009454783b */ /* 0x000fec0000004200 */
[----:B------:R-:W-:Y:S01]  /*b300*/  MUFU.EX2 R210, R210 ;  /* 0x000000d200d27308 */ /* 0x000fe20000000800 */
[----:B------:R-:W-:Y:S01]  /*b310*/  HMMA.16816.F32 R28, R32, R40, R28 ;  /* 0x00000028201c723c */ /* 0x000fe2000000181c */
[----:B--2---:R-:W-:-:S02]  /*b320*/  F2FP.F16.F32.PACK_AB R40, R109, R184 ;  /* 0x000000b86d28723e */ /* 0x004fc400000000ff */
[----:B------:R-:W-:-:S04]  /*b330*/  F2FP.F16.F32.PACK_AB R41, R107, R182 ;  /* 0x000000b66b29723e */ /* 0x000fc800000000ff */
[----:B------:R-:W-:Y:S01]  /*b340*/  MUFU.EX2 R115, R115 ;  /* 0x0000007300737308 */ /* 0x000fe20000000800 */
[----:B------:R-:W-:Y:S01]  /*b350*/  HMMA.16816.F32 R32, R32, R42, R68 ;  /* 0x0000002a2020723c */ /* 0x000fe20000001844 */
[----:B----4-:R-:W-:Y:S02]  /*b360*/  F2FP.F16.F32.PACK_AB R42, R36, R65 ;  /* 0x00000041242a723e */ /* 0x010fe400000000ff */
[----:B---3--:R-:W-:-:S04]  /*b370*/  F2FP.F16.F32.PACK_AB R43, R0, R67 ;  /* 0x00000043002b723e */ /* 0x008fc800000000ff */
[----:B------:R-:W-:Y:S03]  /*b380*/  MUFU.EX2 R204, R204 ;  /* 0x000000cc00cc7308 */ /* 0x000fe60000000800 */
[C---:B------:R-:W-:Y:S05]  /*b390*/  HMMA.16816.F32 R4, R40.reuse, R48, R4 ;  /* 0x000000302804723c */ /* 0x040fea0000001804 */
[----:B------:R-:W-:Y:S03]  /*b3a0*/  MUFU.EX2 R206, R206 ;  /* 0x000000ce00ce7308 */ /* 0x000fe60000000800 */
[C---:B------:R-:W-:Y:S01]  /*b3b0*/  HMMA.16816.F32 R8, R40.reuse, R50, R8 ;  /* 0x000000322808723c */ /* 0x040fe20000001808 */
[----:B------:R-:W2:Y:S04]  /*b3c0*/  LDSM.16.MT88.4 R48, [R102+0x6800] ;  /* 0x006800006630783b */ /* 0x000ea80000004200 */
[----:B------:R-:W3:Y:S03]  /*b3d0*/  MUFU.EX2 R117, R117 ;  /* 0x0000007500757308 */ /* 0x000ee60000000800 */
[C---:B-----5:R-:W-:Y:S05]  /*b3e0*/  HMMA.16816.F32 R20, R40.reuse, R52, R20 ;  /* 0x000000342814723c */ /* 0x060fea0000001814 */
[----:B------:R-:W-:Y:S03]  /*b3f0*/  MUFU.EX2 R194, R194 ;  /* 0x000000c200c27308 */ /* 0x000fe60000000800 */
[C---:B------:R-:W-:Y:S01]  /*b400*/  HMMA.16816.F32 R24, R40.reuse, R54, R24 ;  /* 0x000000362818723c */ /* 0x040fe20000001818 */
[----:B------:R-:W4:Y:S04]  /*b410*/  LDSM.16.MT88.4 R52, [R152+0x7000] ;  /* 0x007000009834783b */ /* 0x000f280000004200 */
[----:B------:R-:W5:Y:S03]  /*b420*/  MUFU.EX2 R113, R113 ;  /* 0x0000007100717308 */ /* 0x000f660000000800 */
[C---:B-1----:R-:W-:Y:S05]  /*b430*/  HMMA.16816.F32 R12, R40.reuse, R44, R12 ;  /* 0x0000002c280c723c */ /* 0x042fea000000180c */
[----:B------:R-:W1:Y:S03]  /*b440*/  MUFU.EX2 R111, R111 ;  /* 0x0000006f006f7308 */ /* 0x000e660000000800 */
[C---:B------:R-:W-:Y:S01]  /*b450*/  HMMA.16816.F32 R16, R40.reuse, R46, R16 ;  /* 0x0000002e2810723c */ /* 0x040fe20000001810 */
[----:B------:R-:W4:Y:S04]  /*b460*/  LDSM.16.MT88.4 R44, [R148+0x7000] ;  /* 0x00700000942c783b */ /* 0x000f280000004200 */
[----:B------:R-:W-:Y:S03]  /*b470*/  MUFU.EX2 R228, R228 ;  /* 0x000000e400e47308 */ /* 0x000fe60000000800 */
[C---:B--2---:R-:W-:Y:S05]  /*b480*/  HMMA.16816.F32 R28, R40.reuse, R48, R28 ;  /* 0x00000030281c723c */ /* 0x044fea000000181c */
[----:B------:R-:W-:Y:S03]  /*b490*/  MUFU.EX2 R135, R135 ;  /* 0x0000008700877308 */ /* 0x000fe60000000800 */
[----:B------:R-:W-:Y:S01]  /*b4a0*/  HMMA.16816.F32 R32, R40, R50, R32 ;  /* 0x000000322820723c */ /* 0x000fe20000001820 */
[----:B---3--:R-:W-:Y:S01]  /*b4b0*/  F2FP.F16.F32.PACK_AB R40, R117, R206 ;  /* 0x000000ce7528723e */ /* 0x008fe200000000ff */
[----:B------:R-:W2:Y:S01]  /*b4c0*/  LDSM.16.MT88.4 R48, [R102+0x7000] ;  /* 0x007000006630783b */ /* 0x000ea20000004200 */
[----:B------:R-:W-:-:S02]  /*b4d0*/  F2FP.F16.F32.PACK_AB R41, R115, R210 ;  /* 0x000000d27329723e */ /* 0x000fc400000000ff */
[----:B------:R-:W-:Y:S01]  /*b4e0*/  MUFU.EX2 R127, R127 ;  /* 0x0000007f007f7308 */ /* 0x000fe20000000800 */
[----:B-----5:R-:W-:Y:S02]  /*b4f0*/  F2FP.F16.F32.PACK_AB R42, R113, R194 ;  /* 0x000000c2712a723e */ /* 0x020fe400000000ff */
[----:B-1----:R-:W-:-:S05]  /*b500*/  F2FP.F16.F32.PACK_AB R43, R111, R204 ;  /* 0x000000cc6f2b723e */ /* 0x002fca00000000ff */
[----:B------:R-:W-:Y:S02]  /*b510*/  MUFU.EX2 R220, R220 ;  /* 0x000000dc00dc7308 */ /* 0x000fe40000000800 */
[C---:B----4-:R-:W-:Y:S06]  /*b520*/  HMMA.16816.F32 R4, R40.reuse, R52, R4 ;  /* 0x000000342804723c */ /* 0x050fec0000001804 */
[----:B------:R-:W1:Y:S02]  /*b530*/  MUFU.EX2 R133, R133 ;  /* 0x0000008500857308 */ /* 0x000e640000000800 */
        /* <DEDUP_REMOVED lines=8> */
[C---:B--2---:R-:W-:Y:S06]  /*b5c0*/  HMMA.16816.F32 R28, R40.reuse, R48, R28 ;  /* 0x00000030281c723c */ /* 0x044fec000000181c */
[----:B------:R-:W-:Y:S02]  /*b5d0*/  MUFU.EX2 R186, R186 ;  /* 0x000000ba00ba7308 */ /* 0x000fe40000000800 */
[C---:B------:R-:W-:Y:S01]  /*b5e0*/  HMMA.16816.F32 R32, R40.reuse, R50, R32 ;  /* 0x000000322820723c */ /* 0x040fe20000001820 */
[----:B------:R-:W2:Y:S05]  /*b5f0*/  LDSM.16.MT88.4 R48, [R103+0x7800] ;  /* 0x007800006730783b */ /* 0x000eaa0000004200 */
[----:B------:R-:W-:Y:S02]  /*b600*/  MUFU.EX2 R187, R187 ;  /* 0x000000bb00bb7308 */ /* 0x000fe40000000800 */
[C---:B---3--:R-:W-:Y:S08]  /*b610*/  HMMA.16816.F32 R20, R40.reuse, R52, R20 ;  /* 0x000000342814723c */ /* 0x048ff00000001814 */
[----:B------:R-:W-:Y:S01]  /*b620*/  HMMA.16816.F32 R24, R40, R54, R24 ;  /* 0x000000362818723c */ /* 0x000fe20000001818 */
[----:B-1----:R-:W-:Y:S01]  /*b630*/  F2FP.F16.F32.PACK_AB R40, R133, R220 ;  /* 0x000000dc8528723e */ /* 0x002fe200000000ff */
[----:B------:R-:W1:Y:S01]  /*b640*/  LDSM.16.MT88.4 R52, [R148+0x7800] ;  /* 0x007800009434783b */ /* 0x000e620000004200 */
[----:B------:R-:W-:-:S02]  /*b650*/  F2FP.F16.F32.PACK_AB R41, R135, R228 ;  /* 0x000000e48729723e */ /* 0x000fc400000000ff */
[----:B----4-:R-:W-:Y:S02]  /*b660*/  F2FP.F16.F32.PACK_AB R42, R131, R216 ;  /* 0x000000d8832a723e */ /* 0x010fe400000000ff */
[----:B------:R-:W-:-:S07]  /*b670*/  F2FP.F16.F32.PACK_AB R43, R212, R127 ;  /* 0x0000007fd42b723e */ /* 0x000fce00000000ff */
[C---:B-----5:R-:W-:Y:S08]  /*b680*/  HMMA.16816.F32 R4, R40.reuse, R44, R4 ;  /* 0x0000002c2804723c */ /* 0x060ff00000001804 */
[C---:B------:R-:W-:Y:S01]  /*b690*/  HMMA.16816.F32 R8, R40.reuse, R46, R8 ;  /* 0x0000002e2808723c */ /* 0x040fe20000001808 */
[----:B------:R-:W3:Y:S07]  /*b6a0*/  LDSM.16.MT88.4 R44, [R102+0x7800] ;  /* 0x00780000662c783b */ /* 0x000eee0000004200 */
[----:B--2---:R-:W-:Y:S01]  /*b6b0*/  HMMA.16816.F32 R20, R40, R48, R20 ;  /* 0x000000302814723c */ /* 0x004fe20000001814 */
[-CC-:B------:R-:W-:Y:S01]  /*b6c0*/  FFMA.FTZ R48, R202, R60.reuse, -R59.reuse ;  /* 0x0000003cca307223 */ /* 0x180fe2000001083b */
[----:B------:R-:W-:-:S05]  /*b6d0*/  FFMA.FTZ R49, R208, R60, -R59 ;  /* 0x0000003cd0317223 */ /* 0x000fca000001083b */
[----:B------:R-:W-:Y:S01]  /*b6e0*/  MUFU.EX2 R48, R48 ;  /* 0x0000003000307308 */ /* 0x000fe20000000800 */
[----:B------:R-:W-:Y:S01]  /*b6f0*/  HMMA.16816.F32 R24, R40, R50, R24 ;  /* 0x000000322818723c */ /* 0x000fe20000001818 */
[-C--:B------:R-:W-:Y:S01]  /*b700*/  FFMA.FTZ R51, R198, R60.reuse, -R59 ;  /* 0x0000003cc6337223 */ /* 0x080fe2000001083b */
[----:B------:R-:W-:-:S05]  /*b710*/  FFMA.FTZ R50, R200, R60, -R63 ;  /* 0x0000003cc8327223 */ /* 0x000fca000001083f */
[----:B------:R-:W2:Y:S01]  /*b720*/  MUFU.EX2 R51, R51 ;  /* 0x0000003300337308 */ /* 0x000ea20000000800 */
[----:B-1----:R-:W-:Y:S01]  /*b730*/  HMMA.16816.F32 R12, R40, R52, R12 ;  /* 0x00000034280c723c */ /* 0x002fe2000000180c */
[-CC-:B------:R-:W-:Y:S01]  /*b740*/  FFMA.FTZ R53, R196, R60.reuse, -R63.reuse ;  /* 0x0000003cc4357223 */ /* 0x180fe2000001083f */
[----:B------:R-:W-:-:S05]  /*b750*/  FFMA.FTZ R52, R188, R60, -R63 ;  /* 0x0000003cbc347223 */ /* 0x000fca000001083f */
[----:B------:R-:W-:Y:S01]  /*b760*/  MUFU.EX2 R49, R49 ;  /* 0x0000003100317308 */ /* 0x000fe20000000800 */
[----:B------:R-:W-:Y:S01]  /*b770*/  HMMA.16816.F32 R16, R40, R54, R16 ;  /* 0x000000362810723c */ /* 0x000fe20000001810 */
[-C--:B------:R-:W-:Y:S01]  /*b780*/  FFMA.FTZ R55, R192, R60.reuse, -R63 ;  /* 0x0000003cc0377223 */ /* 0x080fe2000001083f */
[----:B------:R-:W-:-:S05]  /*b790*/  FFMA.FTZ R54, R190, R60, -R59 ;  /* 0x0000003cbe367223 */ /* 0x000fca000001083b */
[----:B------:R-:W-:Y:S01]  /*b7a0*/  MUFU.EX2 R53, R53 ;  /* 0x0000003500357308 */ /* 0x000fe20000000800 */
[----:B--2---:R-:W-:Y:S01]  /*b7b0*/  F2FP.F16.F32.PACK_AB R69, R48, R51 ;  /* 0x000000333045723e */ /* 0x004fe200000000ff */
[C---:B---3--:R-:W-:Y:S06]  /*b7c0*/  HMMA.16816.F32 R28, R40.reuse, R44, R28 ;  /* 0x0000002c281c723c */ /* 0x048fec000000181c */
[----:B------:R-:W1:Y:S02]  /*b7d0*/  MUFU.EX2 R50, R50 ;  /* 0x0000003200327308 */ /* 0x000e640000000800 */
[----:B------:R-:W-:Y:S01]  /*b7e0*/  HMMA.16816.F32 R32, R40, R46, R32 ;  /* 0x0000002e2820723c */ /* 0x000fe20000001820 */
[----:B------:R-:W2:Y:S04]  /*b7f0*/  LDSM.16.MT88.4 R44, [R152+0x8000] ;  /* 0x00800000982c783b */ /* 0x000ea80000004200 */
[----:B------:R-:W3:Y:S01]  /*b800*/  LDSM.16.MT88.4 R40, [R148+0x8000] ;  /* 0x008000009428783b */ /* 0x000ee20000004200 */
[----:B------:R-:W-:Y:S08]  /*b810*/  MUFU.EX2 R55, R55 ;  /* 0x0000003700377308 */ /* 0x000ff00000000800 */
[----:B------:R-:W4:Y:S01]  /*b820*/  MUFU.EX2 R52, R52 ;  /* 0x0000003400347308 */ /* 0x000f220000000800 */
[----:B-1----:R-:W-:-:S07]  /*b830*/  F2FP.F16.F32.PACK_AB R68, R50, R53 ;  /* 0x000000353244723e */ /* 0x002fce00000000ff */
[----:B------:R-:W1:Y:S01]  /*b840*/  MUFU.EX2 R54, R54 ;  /* 0x0000003600367308 */ /* 0x000e620000000800 */
[----:B----4-:R-:W-:Y:S02]  /*b850*/  F2FP.F16.F32.PACK_AB R70, R52, R55 ;  /* 0x000000373446723e */ /* 0x010fe400000000ff */
[----:B-1----:R-:W-:-:S07]  /*b860*/  F2FP.F16.F32.PACK_AB R71, R54, R49 ;  /* 0x000000313647723e */ /* 0x002fce00000000ff */
        /* <DEDUP_REMOVED lines=25> */
[-CC-:B------:R-:W-:Y:S01]  /*ba00*/  FFMA.FTZ R32, R126, R60.reuse, -R59.reuse ;  /* 0x0000003c7e207223 */ /* 0x180fe2000001083b */
[----:B--2---:R-:W-:Y:S01]  /*ba10*/  F2FP.F16.F32.PACK_AB R6, R44, R47 ;  /* 0x0000002f2c06723e */ /* 0x004fe200000000ff */
[----:B------:R-:W2:Y:S01]  /*ba20*/  MUFU.EX2 R42, R42 ;  /* 0x0000002a002a7308 */ /* 0x000ea20000000800 */
[----:B---3--:R-:W-:Y:S01]  /*ba30*/  F2FP.F16.F32.PACK_AB R5, R40, R43 ;  /* 0x0000002b2805723e */ /* 0x008fe200000000ff */
[-CC-:B------:R-:W-:Y:S01]  /*ba40*/  FFMA.FTZ R33, R124, R60.reuse, -R59.reuse ;  /* 0x0000003c7c217223 */ /* 0x180fe2000001083b */
[-C--:B------:R-:W-:Y:S01]  /*ba50*/  FFMA.FTZ R34, R118, R60.reuse, -R59 ;  /* 0x0000003c76227223 */ /* 0x080fe2000001083b */
[----:B------:R-:W-:-:S04]  /*ba60*/  FFMA.FTZ R35, R112, R60, -R63 ;  /* 0x0000003c70237223 */ /* 0x000fc8000001083f */
[----:B------:R-:W3:Y:S08]  /*ba70*/  MUFU.EX2 R32, R32 ;  /* 0x0000002000207308 */ /* 0x000ef00000000800 */
[----:B------:R-:W-:Y:S01]  /*ba80*/  MUFU.EX2 R46, R46 ;  /* 0x0000002e002e7308 */ /* 0x000fe20000000800 */
[----:B--2---:R-:W-:-:S07]  /*ba90*/  F2FP.F16.F32.PACK_AB R4, R42, R45 ;  /* 0x0000002d2a04723e */ /* 0x004fce00000000ff */
[----:B------:R-:W-:Y:S01]  /*baa0*/  MUFU.EX2 R33, R33 ;  /* 0x0000002100217308 */ /* 0x000fe20000000800 */
[----:B---3--:R-:W-:-:S07]  /*bab0*/  F2FP.F16.F32.PACK_AB R7, R32, R41 ;  /* 0x000000292007723e */ /* 0x008fce00000000ff */
[C---:B------:R-:W-:Y:S01]  /*bac0*/  HMMA.16816.F32 R88, R4.reuse, R84, R12 ;  /* 0x000000540458723c */ /* 0x040fe2000000180c */
[----:B------:R-:W-:Y:S01]  /*bad0*/  LDSM.16.MT88.4 R12, [R152+0x9000] ;  /* 0x00900000980c783b */ /* 0x000fe20000004200 */
[----:B------:R-:W-:Y:S06]  /*bae0*/  MUFU.EX2 R34, R34 ;  /* 0x0000002200227308 */ /* 0x000fec0000000800 */
[C---:B------:R-:W-:Y:S01]  /*baf0*/  HMMA.16816.F32 R84, R4.reuse, R86, R16 ;  /* 0x000000560454723c */ /* 0x040fe20000001810 */
[----:B------:R-:W2:Y:S01]  /*bb00*/  LDSM.16.MT88.4 R16, [R103+0x9000] ;  /* 0x009000006710783b */ /* 0x000ea20000004200 */
[----:B------:R-:W-:Y:S06]  /*bb10*/  MUFU.EX2 R35, R35 ;  /* 0x0000002300237308 */ /* 0x000fec0000000800 */
[C---:B-1----:R-:W-:Y:S01]  /*bb20*/  HMMA.16816.F32 R80, R4.reuse, R28, R20 ;  /* 0x0000001c0450723c */ /* 0x042fe20000001814 */
[-CC-:B------:R-:W-:Y:S01]  /*bb30*/  FFMA.FTZ R22, R116, R60.reuse, -R63.reuse ;  /* 0x0000003c74167223 */ /* 0x180fe2000001083f */
[-C--:B------:R-:W-:Y:S01]  /*bb40*/  FFMA.FTZ R21, R114, R60.reuse, -R63 ;  /* 0x0000003c72157223 */ /* 0x080fe2000001083f */
[-C--:B------:R-:W-:Y:S01]  /*bb50*/  FFMA.FTZ R23, R110, R60.reuse, -R59 ;  /* 0x0000003c6e177223 */ /* 0x080fe2000001083b */
[----:B------:R-:W1:Y:S01]  /*bb60*/  MUFU.EX2 R20, R120 ;  /* 0x0000007800147308 */ /* 0x000e620000000800 */
[----:B------:R-:W-:Y:S01]  /*bb70*/  FADD.FTZ R110, R182, R101 ;  /* 0x00000065b66e7221 */ /* 0x000fe20000010000 */
[-CC-:B------:R-:W-:Y:S01]  /*bb80*/  FFMA.FTZ R28, R62, R60.reuse, -R63.reuse ;  /* 0x0000003c3e1c7223 */ /* 0x180fe2000001083f */
[----:B------:R-:W-:Y:S01]  /*bb90*/  FFMA.FTZ R29, R64, R60, -R63 ;  /* 0x0000003c401d7223 */ /* 0x000fe2000001083f */
[----:B------:R-:W-:Y:S01]  /*bba0*/  HMMA.16816.F32 R96, R4, R92, R96 ;  /* 0x0000005c0460723c */ /* 0x000fe20000001860 */
[----:B------:R-:W-:-:S03]  /*bbb0*/  FADD.FTZ R110, R107, R110 ;  /* 0x0000006e6b6e7221 */ /* 0x000fc60000010000 */
[----:B------:R-:W-:Y:S01]  /*bbc0*/  MUFU.EX2 R22, R22 ;  /* 0x0000001600167308 */ /* 0x000fe20000000800 */
[----:B------:R-:W-:-:S03]  /*bbd0*/  FADD.FTZ R67, R67, R110 ;  /* 0x0000006e43437221 */ /* 0x000fc60000010000 */
[C---:B------:R-:W-:Y:S01]  /*bbe0*/  HMMA.16816.F32 R92, R4.reuse, R94, R8 ;  /* 0x0000005e045c723c */ /* 0x040fe20000001808 */
[----:B------:R-:W3:Y:S01]  /*bbf0*/  LDSM.16.MT88.4 R8, [R148+0x9000] ;  /* 0x009000009408783b */ /* 0x000ee20000004200 */
[----:B------:R-:W-:Y:S01]  /*bc00*/  FADD.FTZ R67, R0, R67 ;  /* 0x0000004300437221 */ /* 0x000fe20000010000 */
[-C--:B------:R-:W-:Y:S01]  /*bc10*/  MOV R0, R39.reuse ;  /* 0x0000002700007202 */ /* 0x080fe20000000f00 */
[----:B------:R-:W4:Y:S01]  /*bc20*/  MUFU.EX2 R21, R21 ;  /* 0x0000001500157308 */ /* 0x000f220000000800 */
[----:B------:R-:W-:Y:S01]  /*bc30*/  @P0 MOV R0, R39 ;  /* 0x0000002700000202 */ /* 0x000fe20000000f00 */
[----:B------:R-:W-:Y:S02]  /*bc40*/  FADD.FTZ R210, R210, R67 ;  /* 0x00000043d2d27221 */ /* 0x000fe40000010000 */
[----:B------:R-:W-:Y:S01]  /*bc50*/  HMMA.16816.F32 R76, R4, R30, R76 ;  /* 0x0000001e044c723c */ /* 0x000fe2000000184c */
[----:B------:R-:W-:Y:S01]  /*bc60*/  FADD.FTZ R30, R184, R105 ;  /* 0x00000069b81e7221 */ /* 0x000fe20000010000 */
[----:B------:R-:W-:Y:S01]  /*bc70*/  FADD.FTZ R115, R115, R210 ;  /* 0x000000d273737221 */ /* 0x000fe20000010000 */
[----:B------:R-:W-:Y:S01]  /*bc80*/  @P0 IADD3 R184, PT, PT, R100, -0x3, RZ ;  /* 0xfffffffd64b80810 */ /* 0x000fe20007ffe0ff */
[----:B------:R-:W5:Y:S01]  /*bc90*/  MUFU.EX2 R23, R23 ;  /* 0x0000001700177308 */ /* 0x000f620000000800 */
[----:B------:R-:W-:Y:S01]  /*bca0*/  FADD.FTZ R30, R109, R30 ;  /* 0x0000001e6d1e7221 */ /* 0x000fe20000010000 */
[----:B------:R-:W-:-:S02]  /*bcb0*/  FADD.FTZ R204, R204, R115 ;  /* 0x00000073cccc7221 */ /* 0x000fc40000010000 */
[C---:B------:R-:W-:Y:S01]  /*bcc0*/  HMMA.16816.F32 R72, R4.reuse, R24, R72 ;  /* 0x000000180448723c */ /* 0x040fe20000001848 */
[-CC-:B------:R-:W-:Y:S01]  /*bcd0*/  FFMA.FTZ R24, R108, R60.reuse, -R59.reuse ;  /* 0x0000003c6c187223 */ /* 0x180fe2000001083b */
[----:B------:R-:W-:Y:S01]  /*bce0*/  FADD.FTZ R111, R111, R204 ;  /* 0x000000cc6f6f7221 */ /* 0x000fe20000010000 */
[-C--:B------:R-:W-:Y:S01]  /*bcf0*/  FFMA.FTZ R25, R106, R60.reuse, -R59 ;  /* 0x0000003c6a197223 */ /* 0x080fe2000001083b */
[----:B------:R-:W-:Y:S02]  /*bd00*/  MUFU.EX2 R28, R28 ;  /* 0x0000001c001c7308 */ /* 0x000fe40000000800 */
[----:B------:R-:W-:Y:S02]  /*bd10*/  FADD.FTZ R228, R228, R111 ;  /* 0x0000006fe4e47221 */ /* 0x000fe40000010000 */
[----:B------:R-:W-:Y:S01]  /*bd20*/  HMMA.16816.F32 R68, R4, R26, R68 ;  /* 0x0000001a0444723c */ /* 0x000fe20000001844 */
[----:B-1----:R-:W-:Y:S01]  /*bd30*/  F2FP.F16.F32.PACK_AB R4, R20, R35 ;  /* 0x000000231404723e */ /* 0x002fe200000000ff */
[----:B------:R-:W-:Y:S01]  /*bd40*/  FFMA.FTZ R26, R104, R60, -R59 ;  /* 0x0000003c681a7223 */ /* 0x000fe2000001083b */
[----:B------:R-:W-:Y:S01]  /*bd50*/  F2FP.F16.F32.PACK_AB R5, R33, R46 ;  /* 0x0000002e2105723e */ /* 0x000fe200000000ff */
[----:B------:R-:W-:Y:S01]  /*bd60*/  FFMA.FTZ R27, R66, R60, -R63 ;  /* 0x0000003c421b7223 */ /* 0x000fe2000001083f */
[----:B----4-:R-:W-:Y:S01]  /*bd70*/  F2FP.F16.F32.PACK_AB R6, R21, R22 ;  /* 0x000000161506723e */ /* 0x010fe200000000ff */
[----:B------:R-:W-:Y:S01]  /*bd80*/  FADD.FTZ R228, R135, R228 ;  /* 0x000000e487e47221 */ /* 0x000fe20000010000 */
[----:B-----5:R-:W-:Y:S01]  /*bd90*/  F2FP.F16.F32.PACK_AB R7, R23, R34 ;  /* 0x000000221707723e */ /* 0x020fe200000000ff */
[----:B------:R-:W-:Y:S02]  /*bda0*/  MUFU.EX2 R24, R24 ;  /* 0x0000001800187308 */ /* 0x000fe40000000800 */
[----:B------:R-:W-:-:S04]  /*bdb0*/  FADD.FTZ R127, R127, R228 ;  /* 0x000000e47f7f7221 */ /* 0x000fc80000010000 */
[C---:B--2---:R-:W-:Y:S01]  /*bdc0*/  HMMA.16816.F32 R80, R4.reuse, R16, R80 ;  /* 0x000000100450723c */ /* 0x044fe20000001850 */
[----:B------:R-:W-:Y:S01]  /*bdd0*/  FADD.FTZ R17, R65, R30 ;  /* 0x0000001e41117221 */ /* 0x000fe20000010000 */
[----:B------:R-:W-:Y:S01]  /*bde0*/  MUFU.EX2 R25, R25 ;  /* 0x0000001900197308 */ /* 0x000fe20000000800 */
[----:B------:R-:W-:Y:S02]  /*bdf0*/  FADD.FTZ R212, R212, R127 ;  /* 0x0000007fd4d47221 */ /* 0x000fe40000010000 */
[----:B------:R-:W-:Y:S01]  /*be00*/  FADD.FTZ R17, R36, R17 ;  /* 0x0000001124117221 */ /* 0x000fe20000010000 */
[-C--:B------:R-:W-:Y:S01]  /*be10*/  MOV R36, R57.reuse ;  /* 0x0000003900247202 */ /* 0x080fe20000000f00 */
[----:B------:R-:W-:Y:S01]  /*be20*/  FADD.FTZ R51, R51, R212 ;  /* 0x000000d433337221 */ /* 0x000fe20000010000 */
[----:B------:R-:W-:Y:S01]  /*be30*/  HMMA.16816.F32 R96, R4, R12, R96 ;  /* 0x0000000c0460723c */ /* 0x000fe20000001860 */
[----:B------:R-:W-:Y:S01]  /*be40*/  FADD.FTZ R206, R206, R17 ;  /* 0x00000011cece7221 */ /* 0x000fe20000010000 */
[----:B------:R-:W-:Y:S01]  /*be50*/  MUFU.EX2 R26, R26 ;  /* 0x0000001a001a7308 */ /* 0x000fe20000000800 */
[----:B------:R-:W-:Y:S01]  /*be60*/  FADD.FTZ R48, R48, R51 ;  /* 0x0000003330307221 */ /* 0x000fe20000010000 */
[----:B------:R-:W-:Y:S01]  /*be70*/  @P0 MOV R36, R57 ;  /* 0x0000003900240202 */ /* 0x000fe20000000f00 */
[----:B------:R-:W-:-:S02]  /*be80*/  FADD.FTZ R117, R117, R206 ;  /* 0x000000ce75757221 */ /* 0x000fc40000010000 */
[----:B------:R-:W-:Y:S01]  /*be90*/  FADD.FTZ R49, R49, R48 ;  /* 0x0000003031317221 */ /* 0x000fe20000010000 */
[C---:B------:R-:W-:Y:S01]  /*bea0*/  HMMA.16816.F32 R92, R4.reuse, R14, R92 ;  /* 0x0000000e045c723c */ /* 0x040fe2000000185c */
[----:B------:R-:W1:Y:S01]  /*beb0*/  LDSM.16.MT88.4 R12, [R102+0x9000] ;  /* 0x00900000660c783b */ /* 0x000e620000004200 */
[----:B------:R-:W-:Y:S01]  /*bec0*/  FADD.FTZ R194, R194, R117 ;  /* 0x00000075c2c27221 */ /* 0x000fe20000010000 */
[----:B------:R-:W2:Y:S01]  /*bed0*/  MUFU.EX2 R27, R27 ;  /* 0x0000001b001b7308 */ /* 0x000ea20000000800 */
[----:B------:R-:W-:Y:S02]  /*bee0*/  FADD.FTZ R54, R54, R49 ;  /* 0x0000003136367221 */ /* 0x000fe40000010000 */
[----:B------:R-:W-:Y:S02]  /*bef0*/  FADD.FTZ R113, R113, R194 ;  /* 0x000000c271717221 */ /* 0x000fe40000010000 */
[----:B---3--:R-:W-:Y:S01]  /*bf00*/  HMMA.16816.F32 R88, R4, R8, R88 ;  /* 0x000000080458723c */ /* 0x008fe20000001858 */
[----:B------:R-:W-:Y:S01]  /*bf10*/  FADD.FTZ R43, R43, R54 ;  /* 0x000000362b2b7221 */ /* 0x000fe20000010000 */
[----:B------:R-:W-:Y:S01]  /*bf20*/  FADD.FTZ R220, R220, R113 ;  /* 0x00000071dcdc7221 */ /* 0x000fe20000010000 */
[----:B------:R-:W3:Y:S02]  /*bf30*/  MUFU.EX2 R29, R29 ;  /* 0x0000001d001d7308 */ /* 0x000ee40000000800 */
[----:B------:R-:W-:Y:S01]  /*bf40*/  FADD.FTZ R40, R40, R43 ;  /* 0x0000002b28287221 */ /* 0x000fe20000010000 */
[----:B------:R-:W-:-:S02]  /*bf50*/  FADD.FTZ R133, R133, R220 ;  /* 0x000000dc85857221 */ /* 0x000fc40000010000 */
[----:B------:R-:W-:Y:S01]  /*bf60*/  HMMA.16816.F32 R84, R4, R10, R84 ;  /* 0x0000000a0454723c */ /* 0x000fe20000001854 */
[----:B------:R-:W4:Y:S01]  /*bf70*/  LDSM.16.MT88.4 R8, [R152+0x9800] ;  /* 0x009800009808783b */ /* 0x000f220000004200 */
[----:B------:R-:W-:Y:S01]  /*bf80*/  FADD.FTZ R216, R216, R133 ;  /* 0x00000085d8d87221 */ /* 0x000fe20000010000 */
[----:B------:R-:W-:-:S03]  /*bf90*/  FADD.FTZ R41, R41, R40 ;  /* 0x0000002829297221 */ /* 0x000fc60000010000 */
[----:B------:R-:W-:Y:S01]  /*bfa0*/  FADD.FTZ R216, R131, R216 ;  /* 0x000000d883d87221 */ /* 0x000fe20000010000 */
[----:B------:R-:W-:Y:S01]  /*bfb0*/  FADD.FTZ R41, R32, R41 ;  /* 0x0000002920297221 */ /* 0x000fe20000010000 */
        /* <DEDUP_REMOVED lines=11> */
[----:B------:R-:W-:-:S04]  /*c070*/  FADD.FTZ R45, R45, R52 ;  /* 0x000000342d2d7221 */ /* 0x000fc80000010000 */
[----:B------:R-:W-:Y:S02]  /*c080*/  FADD.FTZ R42, R42, R45 ;  /* 0x0000002d2a2a7221 */ /* 0x000fe40000010000 */
[----:B------:R-:W-:Y:S01]  /*c090*/  HMMA.16816.F32 R68, R4, R14, R68 ;  /* 0x0000000e0444723c */ /* 0x000fe20000001844 */
[----:B--2---:R-:W-:Y:S01]  /*c0a0*/  F2FP.F16.F32.PACK_AB R4, R28, R27 ;  /* 0x0000001b1c04723e */ /* 0x004fe200000000ff */
[----:B------:R-:W1:Y:S01]  /*c0b0*/  LDSM.16.MT88.4 R12, [R103+0x9800] ;  /* 0x00980000670c783b */ /* 0x000e620000004200 */
[----:B------:R-:W-:Y:S01]  /*c0c0*/  F2FP.F16.F32.PACK_AB R5, R25, R24 ;  /* 0x000000181905723e */ /* 0x000fe200000000ff */
[----:B------:R-:W-:Y:S01]  /*c0d0*/  FADD.FTZ R47, R47, R42 ;  /* 0x0000002a2f2f7221 */ /* 0x000fe20000010000 */
[----:B---3--:R-:W-:Y:S01]  /*c0e0*/  F2FP.F16.F32.PACK_AB R6, R186, R29 ;  /* 0x0000001dba06723e */ /* 0x008fe200000000ff */
[----:B------:R-:W-:Y:S01]  /*c0f0*/  FADD.FTZ R24, R24, R23 ;  /* 0x0000001718187221 */ /* 0x000fe20000010000 */
[----:B------:R-:W-:Y:S01]  /*c100*/  F2FP.F16.F32.PACK_AB R7, R187, R26 ;  /* 0x0000001abb07723e */ /* 0x000fe200000000ff */
[----:B------:R-:W-:-:S02]  /*c110*/  FADD.FTZ R44, R44, R47 ;  /* 0x0000002f2c2c7221 */ /* 0x000fc40000010000 */
[----:B------:R-:W-:Y:S02]  /*c120*/  FADD.FTZ R25, R25, R24 ;  /* 0x0000001819197221 */ /* 0x000fe40000010000 */
[----:B------:R-:W-:Y:S02]  /*c130*/  FADD.FTZ R35, R35, R44 ;  /* 0x0000002c23237221 */ /* 0x000fe40000010000 */
[----:B----4-:R-:W-:Y:S01]  /*c140*/  HMMA.16816.F32 R96, R4, R8, R96 ;  /* 0x000000080460723c */ /* 0x010fe20000001860 */
[----:B------:R-:W-:Y:S01]  /*c150*/  FADD.FTZ R26, R26, R25 ;  /* 0x000000191a1a7221 */ /* 0x000fe20000010000 */
[----:B------:R-:W-:-:S03]  /*c160*/  FADD.FTZ R35, R20, R35 ;  /* 0x0000002314237221 */ /* 0x000fc60000010000 */
[----:B------:R-:W-:Y:S01]  /*c170*/  FADD.FTZ R187, R187, R26 ;  /* 0x0000001abbbb7221 */ /* 0x000fe20000010000 */
[----:B------:R-:W-:Y:S02]  /*c180*/  FADD.FTZ R22, R22, R35 ;  /* 0x0000002316167221 */ /* 0x000fe40000010000 */
[----:B------:R-:W-:Y:S01]  /*c190*/  HMMA.16816.F32 R92, R4, R10, R92 ;  /* 0x0000000a045c723c */ /* 0x000fe2000000185c */
[----:B------:R-:W2:Y:S01]  /*c1a0*/  LDSM.16.MT88.4 R8, [R102+0x9800] ;  /* 0x009800006608783b */ /* 0x000ea20000004200 */
[----:B------:R-:W-:-:S04]  /*c1b0*/  FADD.FTZ R22, R21, R22 ;  /* 0x0000001615167221 */ /* 0x000fc80000010000 */
[----:B------:R-:W-:Y:S02]  /*c1c0*/  FADD.FTZ R27, R27, R22 ;  /* 0x000000161b1b7221 */ /* 0x000fe40000010000 */
[----:B-----5:R-:W-:Y:S02]  /*c1d0*/  HMMA.16816.F32 R88, R4, R16, R88 ;  /* 0x000000100458723c */ /* 0x020fe40000001858 */
[----:B------:R-:W-:-:S04]  /*c1e0*/  FADD.FTZ R28, R28, R27 ;  /* 0x0000001b1c1c7221 */ /* 0x000fc80000010000 */
[----:B------:R-:W-:Y:S02]  /*c1f0*/  FADD.FTZ R29, R29, R28 ;  /* 0x0000001c1d1d7221 */ /* 0x000fe40000010000 */
[----:B------:R-:W-:Y:S02]  /*c200*/  HMMA.16816.F32 R84, R4, R18, R84 ;  /* 0x000000120454723c */ /* 0x000fe40000001854 */
[----:B------:R-:W-:-:S06]  /*c210*/  FADD.FTZ R186, R186, R29 ;  /* 0x0000001dbaba7221 */ /* 0x000fcc0000010000 */
[C---:B-1----:R-:W-:Y:S08]  /*c220*/  HMMA.16816.F32 R80, R4.reuse, R12, R80 ;  /* 0x0000000c0450723c */ /* 0x042ff00000001850 */
[C---:B------:R-:W-:Y:S08]  /*c230*/  HMMA.16816.F32 R76, R4.reuse, R14, R76 ;  /* 0x0000000e044c723c */ /* 0x040ff0000000184c */
[C---:B--2---:R-:W-:Y:S08]  /*c240*/  HMMA.16816.F32 R72, R4.reuse, R8, R72 ;  /* 0x000000080448723c */ /* 0x044ff00000001848 */
[----:B------:R-:W-:Y:S01]  /*c250*/  HMMA.16816.F32 R68, R4, R10, R68 ;  /* 0x0000000a0444723c */ /* 0x000fe20000001844 */
[----:B------:R-:W-:-:S04]  /*c260*/  NOP ;  /* 0x0000000000007918 */ /* 0x000fc80000000000 */
[----:B------:R-:W-:-:S15]  /*c270*/  @P0 BRA `(.L_x_10282) ;  /* 0x0000000000040947 */ /* 0x000fde0003800000 */
.L_x_10271:
[----:B------:R-:W-:-:S07]  /*c280*/  IADD3 R184, PT, PT, R56, -0x1, RZ ;  /* 0xffffffff38b87810 */ /* 0x000fce0007ffe0ff */
.L_x_10282:
[----:B------:R-:W-:Y:S05]  /*c290*/  BSYNC B2 ;  /* 0x0000000000027941 */ /* 0x000fea0003800000 */
.L_x_10270:
        /* <DEDUP_REMOVED lines=12> */
.L_x_10290:
        /* <DEDUP_REMOVED lines=80> */
.L_x_10285:
[----:B------:R-:W-:Y:S05]  /*c860*/  BSYNC.RECONVERGENT B0 ;  /* 0x0000000000007941 */ /* 0x000fea0003800200 */
.L_x_10284:
        /* <DEDUP_REMOVED lines=76> */
[----:B------:R-:W2:Y:S04]  /*cd30*/  LD.E R0, desc[UR4][R2.64+0x18c] ;  /* 0x00018c0402007980 */ /* 0x000ea8000c101900 */
        /* <DEDUP_REMOVED lines=9> */
[----:B------:R-:W-:Y:S07]  /*cdd0*/  LDSM.16.M88.4 R116, [R151+0x5000] ;  /* 0x005000009774783b */ /* 0x000fee0000000200 */
[C---:B-1----:R-:W-:Y:S08]  /*cde0*/  HMMA.16816.F32 R28, R104.reuse, R120, RZ ;  /* 0x00000078681c723c */ /* 0x042ff000000018ff */
[C---:B------:R-:W-:Y:S01]  /*cdf0*/  HMMA.16816.F32 R32, R104.reuse, R122, RZ ;  /* 0x0000007a6820723c */ /* 0x040fe200000018ff */
[----:B------:R-:W-:Y:S07]  /*ce00*/  LDSM.16.M88.4 R120, [R150+0x3800] ;  /* 0x003800009678783b */ /* 0x000fee0000000200 */
[C---:B--2---:R-:W-:Y:S08]  /*ce10*/  HMMA.16816.F32 R36, R104.reuse, R124, RZ ;  /* 0x0000007c6824723c */ /* 0x044ff000000018ff */
        /* <DEDUP_REMOVED lines=48> */
[----:B------:R-:W3:Y:S07]  /*d120*/  LDSM.16.M88.4 R112, [R153] ;  /* 0x000000009970783b */ /* 0x000eee0000000200 */
[C---:B--2---:R-:W-:Y:S08]  /*d130*/  HMMA.16816.F32 R52, R108.reuse, R116, R52 ;  /* 0x000000746c34723c */ /* 0x044ff00000001834 */
[C---:B------:R-:W-:Y:S08]  /*d140*/  HMMA.16816.F32 R56, R108.reuse, R118, R56 ;  /* 0x000000766c38723c */ /* 0x040ff00000001838 */
[C---:B-1----:R-:W-:Y:S08]  /*d150*/  HMMA.16816.F32 R60, R108.reuse, R104, R60 ;  /* 0x000000686c3c723c */ /* 0x042ff0000000183c */
[----:B------:R-:W-:Y:S01]  /*d160*/  HMMA.16816.F32 R64, R108, R106, R64 ;  /* 0x0000006a6c40723c */ /* 0x000fe20000001840 */
[----:B------:R-:W1:Y:S07]  /*d170*/  LDSM.16.M88.4 R104, [R149+0x2800] ;  /* 0x002800009568783b */ /* 0x000e6e0000000200 */
[C---:B---3--:R-:W-:Y:S01]  /*d180*/  HMMA.16816.F32 R4, R112.reuse, R120, R4 ;  /* 0x000000787004723c */ /* 0x048fe20000001804 */
[----:B------:R-:W2:Y:S07]  /*d190*/  LDSM.16.M88.4 R108, [R149+0x3000] ;  /* 0x00300000956c783b */ /* 0x000eae0000000200 */
[C---:B------:R-:W-:Y:S11]  /*d1a0*/  HMMA.16816.F32 R8, R112.reuse, R122, R8 ;  /* 0x0000007a7008723c */ /* 0x040ff60000001808 */
        /* <DEDUP_REMOVED lines=10> */
[C---:B-1----:R-:W-:Y:S09]  /*d250*/  HMMA.16816.F32 R12, R112.reuse, R104, R12 ;  /* 0x00000068700c723c */ /* 0x042ff2000000180c */
        /* <DEDUP_REMOVED lines=11> */
[----:B------:R-:W3:Y:S02]  /*d310*/  LDSM.16.M88.4 R108, [R149+0x4000] ;  /* 0x00400000956c783b */ /* 0x000ee40000000200 */
        /* <DEDUP_REMOVED lines=46> */
[----:B------:R-:W5:Y:S01]  /*d600*/  LDSM.16.M88.4 R104, [R149+0x5800] ;  /* 0x005800009568783b */ /* 0x000f620000000200 */
        /* <DEDUP_REMOVED lines=25> */
[C---:B-----5:R-:W-:Y:S08]  /*d7a0*/  HMMA.16816.F32 R60, R112.reuse, R104, R60 ;  /* 0x00000068703c723c */ /* 0x060ff0000000183c */
[----:B------:R-:W1:Y:S01]  /*d7b0*/  MUFU.TANH R208, R208 ;  /* 0x000000d000d07308 */ /* 0x000e620000002400 */
[----:B------:R-:W-:Y:S09]  /*d7c0*/  HMMA.16816.F32 R64, R112, R106, R64 ;  /* 0x0000006a7040723c */ /* 0x000ff20000001840 */
[----:B------:R-:W1:Y:S01]  /*d7d0*/  MUFU.TANH R209, R209 ;  /* 0x000000d100d17308 */ /* 0x000e620000002400 */
[-C--:B------:R-:W-:Y:S01]  /*d7e0*/  FMUL.FTZ R245, R60, R0.reuse ;  /* 0x000000003cf57220 */ /* 0x080fe20000410000 */
        /* <DEDUP_REMOVED lines=123> */
.L_x_10289:
[----:B------:R-:W-:Y:S05]  /*dfa0*/  BSYNC.RECONVERGENT B0 ;  /* 0x0000000000007941 */ /* 0x000fea0003800200 */
.L_x_10288:
        /* <DEDUP_REMOVED lines=64> */
.L_x_10287:
[----:B------:R-:W-:Y:S05]  /*e3b0*/  BSYNC.RECONVERGENT B1 ;  /* 0x0000000000017941 */ /* 0x000fea0003800200 */
.L_x_10286:
[C---:B------:R-:W-:Y:S01]  /*e3c0*/  ISETP.GE.AND P0, PT, R185.reuse, R182, PT ;  /* 0x000000b6b900720c */ /* 0x040fe20003f06270 */
[C---:B------:R-:W-:Y:S01]  /*e3d0*/  VIADD R0, R185.reuse, 0xffffffc0 ;  /* 0xffffffc0b9007836 */ /* 0x040fe20000000000 */
[----:B------:R-:W-:Y:S01]  /*e3e0*/  P2R R18, PR, RZ, 0x4 ;  /* 0x00000004ff127803 */ /* 0x000fe20000000000 */
[C---:B--2---:R-:W-:Y:S01]  /*e3f0*/  VIADD R12, R185.reuse, 0xfffffff1 ;  /* 0xfffffff1b90c7836 */ /* 0x044fe20000000000 */
[----:B-1----:R-:W-:Y:S01]  /*e400*/  FSEL R220, R220, -INF , P0 ;  /* 0xff800000dcdc7808 */ /* 0x002fe20000000000 */
[C---:B------:R-:W-:Y:S01]  /*e410*/  VIADD R22, R185.reuse, 0xffffffc1 ;  /* 0xffffffc1b9167836 */ /* 0x040fe20000000000 */
[C---:B------:R-:W-:Y:S01]  /*e420*/  ISETP.GE.AND P4, PT, R0.reuse, R178, PT ;  /* 0x000000b20000720c */ /* 0x040fe20003f86270 */
[C---:B------:R-:W-:Y:S01]  /*e430*/  VIADD R30, R185.reuse, 0xffffffd1 ;  /* 0xffffffd1b91e7836 */ /* 0x040fe20000000000 */
[-C--:B------:R-:W-:Y:S01]  /*e440*/  ISETP.GE.AND P3, PT, R0, R182.reuse, PT ;  /* 0x000000b60000720c */ /* 0x080fe20003f66270 */
[C---:B------:R-:W-:Y:S01]  /*e450*/  VIADD R28, R185.reuse, 0xffffffd9 ;  /* 0xffffffd9b91c7836 */ /* 0x040fe20000000000 */
[----:B------:R-:W-:Y:S01]  /*e460*/  P2R R38, PR, RZ, 0x10 ;  /* 0x00000010ff267803 */ /* 0x000fe20000000000 */
[C---:B------:R-:W-:Y:S01]  /*e470*/  VIADD R31, R185.reuse, 0xffffffe1 ;  /* 0xffffffe1b91f7836 */ /* 0x040fe20000000000 */
[CC--:B------:R-:W-:Y:S01]  /*e480*/  ISETP.GE.AND P4, PT, R185.reuse, R179.reuse, PT ;  /* 0x000000b3b900720c */ /* 0x0c0fe20003f86270 */
        /* <DEDUP_REMOVED lines=57> */
[----:B------:R-:W-:Y:S02]  /*e820*/  ISETP.GE.AND P0, PT, R28, R179, PT ;  /* 0x000000b31c00720c */ /* 0x000fe40003f06270 */
[----:B------:R-:W-:Y:S01]  /*e830*/  ISETP.GE.AND P2, PT, R0, R175, PT ;  /* 0x000000af0000720c */ /* 0x000fe20003f46270 */
[----:B------:R-:W-:Y:S01]  /*e840*/  VIADD R0, R185, 0x11 ;  /* 0x00000011b9007836 */ /* 0x000fe20000000000 */
[----:B------:R-:W-:Y:S02]  /*e850*/  FSEL R205, R216, -INF , P4 ;  /* 0xff800000d8cd7808 */ /* 0x000fe40002000000 */
[----:B------:R-:W-:Y:S02]  /*e860*/  FSEL R39, R207, -INF , P1 ;  /* 0xff800000cf277808 */ /* 0x000fe40000800000 */
[-C--:B------:R-:W-:Y:S02]  /*e870*/  ISETP.GE.AND P4, PT, R7, R182.reuse, PT ;  /* 0x000000b60700720c */ /* 0x080fe40003f86270 */
[----:B------:R-:W-:Y:S02]  /*e880*/  FSEL R33, R203, -INF , P0 ;  /* 0xff800000cb217808 */ /* 0x000fe40000000000 */
[----:B------:R-:W-:Y:S02]  /*e890*/  ISETP.GE.AND P1, PT, R16, R179, PT ;  /* 0x000000b31000720c */ /* 0x000fe40003f26270 */
[-C--:B------:R-:W-:Y:S02]  /*e8a0*/  ISETP.GE.AND P0, PT, R6, R182.reuse, PT ;  /* 0x000000b60600720c */ /* 0x080fe40003f06270 */
[----:B------:R-:W-:Y:S02]  /*e8b0*/  FSEL R191, R221, -INF , P4 ;  /* 0xff800000ddbf7808 */ /* 0x000fe40002000000 */
[----:B------:R-:W-:Y:S02]  /*e8c0*/  FSEL R211, R211, -INF , P1 ;  /* 0xff800000d3d37808 */ /* 0x000fe40000800000 */
[-C--:B------:R-:W-:Y:S02]  /*e8d0*/  ISETP.GE.AND P4, PT, R5, R182.reuse, PT ;  /* 0x000000b60500720c */ /* 0x080fe40003f86270 */
[----:B------:R-:W-:Y:S02]  /*e8e0*/  FSEL R189, R223, -INF , P0 ;  /* 0xff800000dfbd7808 */ /* 0x000fe40000000000 */
[-C--:B------:R-:W-:Y:S02]  /*e8f0*/  ISETP.GE.AND P1, PT, R0, R182.reuse, PT ;  /* 0x000000b60000720c */ /* 0x080fe40003f26270 */
[----:B------:R-:W-:Y:S02]  /*e900*/  ISETP.GE.AND P0, PT, R4, R182, PT ;  /* 0x000000b60400720c */ /* 0x000fe40003f06270 */
[----:B------:R-:W-:Y:S02]  /*e910*/  P2R R44, PR, RZ, 0x4 ;  /* 0x00000004ff2c7803 */ /* 0x000fe40000000000 */
[----:B------:R-:W-:Y:S02]  /*e920*/  FSEL R147, R224, -INF , P4 ;  /* 0xff800000e0937808 */ /* 0x000fe40002000000 */
[----:B------:R-:W-:Y:S02]  /*e930*/  FSEL R135, R230, -INF , P1 ;  /* 0xff800000e6877808 */ /* 0x000fe40000800000 */
[CC--:B------:R-:W-:Y:S02]  /*e940*/  ISETP.GE.AND P4, PT, R22.reuse, R178.reuse, PT ;  /* 0x000000b21600720c */ /* 0x0c0fe40003f86270 */
[----:B------:R-:W-:Y:S01]  /*e950*/  ISETP.GE.AND P2, PT, R22, R175, PT ;  /* 0x000000af1600720c */ /* 0x000fe20003f46270 */
[----:B------:R-:W-:Y:S01]  /*e960*/  VIADD R22, R185, 0x18 ;  /* 0x00000018b9167836 */ /* 0x000fe20000000000 */
[----:B------:R-:W-:Y:S02]  /*e970*/  FSEL R137, R227, -INF , P0 ;  /* 0xff800000e3897808 */ /* 0x000fe40000000000 */
[-C--:B------:R-:W-:Y:S02]  /*e980*/  ISETP.GE.AND P1, PT, R12, R179.reuse, PT ;  /* 0x000000b30c00720c */ /* 0x080fe40003f26270 */
[----:B------:R-:W-:Y:S02]  /*e990*/  ISETP.GE.AND P0, PT, R15, R179, PT ;  /* 0x000000b30f00720c */ /* 0x000fe40003f06270 */
[----:B------:R-:W-:Y:S02]  /*e9a0*/  P2R R46, PR, RZ, 0x4 ;  /* 0x00000004ff2e7803 */ /* 0x000fe40000000000 */
[----:B------:R-:W-:Y:S02]  /*e9b0*/  FSEL R199, R215, -INF , P1 ;  /* 0xff800000d7c77808 */ /* 0x000fe40000800000 */
[----:B------:R-:W-:Y:S02]  /*e9c0*/  FSEL R201, R214, -INF , P0 ;  /* 0xff800000d6c97808 */ /* 0x000fe40000000000 */
[C---:B------:R-:W-:Y:S02]  /*e9d0*/  ISETP.GE.AND P2, PT, R36.reuse, R178, PT ;  /* 0x000000b22400720c */ /* 0x040fe40003f46270 */
[-C--:B------:R-:W-:Y:S01]  /*e9e0*/  ISETP.GE.AND P1, PT, R36, R175.reuse, PT ;  /* 0x000000af2400720c */ /* 0x080fe20003f26270 */
[----:B------:R-:W-:Y:S01]  /*e9f0*/  VIADD R36, R185, 0x19 ;  /* 0x00000019b9247836 */ /* 0x000fe20000000000 */
[-C--:B------:R-:W-:Y:S02]  /*ea00*/  ISETP.GE.AND P0, PT, R22, R182.reuse, PT ;  /* 0x000000b61600720c */ /* 0x080fe40003f06270 */
[----:B------:R-:W-:Y:S02]  /*ea10*/  P2R R47, PR, RZ, 0x2 ;  /* 0x00000002ff2f7803 */ /* 0x000fe40000000000 */
[----:B------:R-:W-:Y:S02]  /*ea20*/  FSEL R133, R232, -INF , P0 ;  /* 0xff800000e8857808 */ /* 0x000fe40000000000 */
[----:B------:R-:W-:Y:S02]  /*ea30*/  ISETP.GE.AND P0, PT, R36, R182, PT ;  /* 0x000000b62400720c */ /* 0x000fe40003f06270 */
[----:B------:R-:W-:Y:S02]  /*ea40*/  ISETP.GE.AND P1, PT, R34, R175, PT ;  /* 0x000000af2200720c */ /* 0x000fe40003f26270 */
[----:B------:R-:W-:Y:S02]  /*ea50*/  FSEL R131, R235, -INF , P0 ;  /* 0xff800000eb837808 */ /* 0x000fe40000000000 */
[-C--:B------:R-:W-:Y:S02]  /*ea60*/  ISETP.GE.AND P0, PT, R10, R179.reuse, PT ;  /* 0x000000b30a00720c */ /* 0x080fe40003f06270 */
[----:B------:R-:W-:Y:S02]  /*ea70*/  P2R R42, PR, RZ, 0x2 ;  /* 0x00000002ff2a7803 */ /* 0x000fe40000000000 */
[----:B------:R-:W-:Y:S02]  /*ea80*/  FSEL R197, R218, -INF , P0 ;  /* 0xff800000dac57808 */ /* 0x000fe40000000000 */
[----:B------:R-:W-:Y:S02]  /*ea90*/  ISETP.GE.AND P0, PT, R8, R179, PT ;  /* 0x000000b30800720c */ /* 0x000fe40003f06270 */
[-C--:B------:R-:W-:Y:S02]  /*eaa0*/  ISETP.GE.AND P1, PT, R32, R175.reuse, PT ;  /* 0x000000af2000720c */ /* 0x080fe40003f26270 */
[----:B------:R-:W-:Y:S02]  /*eab0*/  FSEL R195, R219, -INF , P0 ;  /* 0xff800000dbc37808 */ /* 0x000fe40000000000 */
[----:B------:R-:W-:Y:S01]  /*eac0*/  ISETP.GE.AND P0, PT, R34, R178, PT ;  /* 0x000000b22200720c */ /* 0x000fe20003f06270 */
[----:B------:R-:W-:Y:S01]  /*ead0*/  VIADD R34, R185, 0x20 ;  /* 0x00000020b9227836 */ /* 0x000fe20000000000 */
[----:B------:R-:W-:Y:S02]  /*eae0*/  P2R R60, PR, RZ, 0x4 ;  /* 0x00000004ff3c7803 */ /* 0x000fe40000000000 */
[----:B------:R-:W-:Y:S02]  /*eaf0*/  P2R R59, PR, RZ, 0x1 ;  /* 0x00000001ff3b7803 */ /* 0x000fe40000000000 */
[----:B------:R-:W-:Y:S02]  /*eb00*/  ISETP.GE.AND P0, PT, R34, R182, PT ;  /* 0x000000b62200720c */ /* 0x000fe40003f06270 */
[-C--:B------:R-:W-:Y:S02]  /*eb10*/  ISETP.GE.AND P2, PT, R30, R175.reuse, PT ;  /* 0x000000af1e00720c */ /* 0x080fe40003f46270 */
[----:B------:R-:W-:Y:S02]  /*eb20*/  FSEL R43, R237, -INF , P0 ;  /* 0xff800000ed2b7808 */ /* 0x000fe40000000000 */
[----:B------:R-:W-:Y:S01]  /*eb30*/  ISETP.GE.AND P0, PT, R32, R178, PT ;  /* 0x000000b22000720c */ /* 0x000fe20003f06270 */
[----:B------:R-:W-:Y:S01]  /*eb40*/  VIADD R32, R185, 0x21 ;  /* 0x00000021b9207836 */ /* 0x000fe20000000000 */
[----:B------:R-:W-:Y:S02]  /*eb50*/  ISETP.GE.AND P6, PT, R26, R175, PT ;  /* 0x000000af1a00720c */ /* 0x000fe40003fc6270 */
[----:B------:R-:W-:Y:S02]  /*eb60*/  P2R R58, PR, RZ, 0x1 ;  /* 0x00000001ff3a7803 */ /* 0x000fe40000000000 */
[-C--:B------:R-:W-:Y:S02]  /*eb70*/  ISETP.GE.AND P0, PT, R32, R182.reuse, PT ;  /* 0x000000b62000720c */ /* 0x080fe40003f06270 */
[----:B------:R-:W-:Y:S02]  /*eb80*/  ISETP.GE.AND P3, PT, R12, R182, PT ;  /* 0x000000b60c00720c */ /* 0x000fe40003f66270 */
[----:B------:R-:W-:Y:S02]  /*eb90*/  FSEL R123, R239, -INF , P0 ;  /* 0xff800000ef7b7808 */ /* 0x000fe40000000000 */
[----:B------:R-:W-:Y:S02]  /*eba0*/  ISETP.GE.AND P0, PT, R7, R179, PT ;  /* 0x000000b30700720c */ /* 0x000fe40003f06270 */
[----:B------:R-:W-:Y:S02]  /*ebb0*/  FSEL R213, R213, -INF , P3 ;  /* 0xff800000d5d57808 */ /* 0x000fe40001800000 */
[----:B------:R-:W-:Y:S02]  /*ebc0*/  FSEL R143, R222, -INF , P0 ;  /* 0xff800000de8f7808 */ /* 0x000fe40000000000 */
[----:B------:R-:W-:Y:S01]  /*ebd0*/  ISETP.GE.AND P0, PT, R30, R178, PT ;  /* 0x000000b21e00720c */ /* 0x000fe20003f06270 */
[C---:B------:R-:W-:Y:S01]  /*ebe0*/  VIADD R30, R185.reuse, 0x28 ;  /* 0x00000028b91e7836 */ /* 0x040fe20000000000 */
[-C--:B------:R-:W-:Y:S02]  /*ebf0*/  ISETP.GE.AND P3, PT, R8, R182.reuse, PT ;  /* 0x000000b60800720c */ /* 0x080fe40003f66270 */
[----:B------:R-:W-:Y:S02]  /*ec00*/  P2R R57, PR, RZ, 0x1 ;  /* 0x00000001ff397803 */ /* 0x000fe40000000000 */
[----:B------:R-:W-:Y:S02]  /*ec10*/  ISETP.GE.AND P0, PT, R30, R182, PT ;  /* 0x000000b61e00720c */ /* 0x000fe40003f06270 */
[----:B------:R-:W-:Y:S02]  /*ec20*/  ISETP.GE.AND P5, PT, R28, R175, PT ;  /* 0x000000af1c00720c */ /* 0x000fe40003fa6270 */
[----:B------:R-:W-:Y:S02]  /*ec30*/  FSEL R121, R248, -INF , P0 ;  /* 0xff800000f8797808 */ /* 0x000fe40000000000 */
[----:B------:R-:W-:Y:S01]  /*ec40*/  ISETP.GE.AND P0, PT, R26, R178, PT ;  /* 0x000000b21a00720c */ /* 0x000fe20003f06270 */
[----:B------:R-:W-:Y:S01]  /*ec50*/  VIADD R26, R185, 0x29 ;  /* 0x00000029b91a7836 */ /* 0x000fe20000000000 */
[----:B------:R-:W-:Y:S02]  /*ec60*/  FSEL R217, R217, -INF , P3 ;  /* 0xff800000d9d97808 */ /* 0x000fe40001800000 */
[----:B------:R-:W-:Y:S02]  /*ec70*/  P2R R54, PR, RZ, 0x1 ;  /* 0x00000001ff367803 */ /* 0x000fe40000000000 */
[----:B------:R-:W-:Y:S02]  /*ec80*/  ISETP.GE.AND P0, PT, R26, R182, PT ;  /* 0x000000b61a00720c */ /* 0x000fe40003f06270 */
[----:B------:R-:W-:Y:S02]  /*ec90*/  P2R R56, PR, RZ, 0x10 ;  /* 0x00000010ff387803 */ /* 0x000fe40000000000 */
[----:B------:R-:W-:Y:S02]  /*eca0*/  FSEL R119, R246, -INF , P0 ;  /* 0xff800000f6777808 */ /* 0x000fe40000000000 */
[-C--:B------:R-:W-:Y:S02]  /*ecb0*/  ISETP.GE.AND P0, PT, R6, R179.reuse, PT ;  /* 0x000000b30600720c */ /* 0x080fe40003f06270 */
[----:B------:R-:W-:Y:S02]  /*ecc0*/  P2R R50, PR, RZ, 0x20 ;  /* 0x00000020ff327803 */ /* 0x000fe40000000000 */
[----:B------:R-:W-:Y:S02]  /*ecd0*/  FSEL R141, R225, -INF , P0 ;  /* 0xff800000e18d7808 */ /* 0x000fe40000000000 */
[-C--:B------:R-:W-:Y:S02]  /*ece0*/  ISETP.GE.AND P0, PT, R5, R179.reuse, PT ;  /* 0x000000b30500720c */ /* 0x080fe40003f06270 */
[----:B------:R-:W-:Y:S02]  /*ecf0*/  ISETP.GE.AND P3, PT, R24, R179, PT ;  /* 0x000000b31800720c */ /* 0x000fe40003f66270 */
[----:B------:R-:W-:Y:S02]  /*ed00*/  FSEL R139, R226, -INF , P0 ;  /* 0xff800000e28b7808 */ /* 0x000fe40000000000 */
[-C--:B------:R-:W-:Y:S01]  /*ed10*/  ISETP.GE.AND P0, PT, R28, R178.reuse, PT ;  /* 0x000000b21c00720c */ /* 0x080fe20003f06270 */
[C---:B------:R-:W-:Y:S01]  /*ed20*/  VIADD R28, R185.reuse, 0x30 ;  /* 0x00000030b91c7836 */ /* 0x040fe20000000000 */
[C---:B------:R-:W-:Y:S02]  /*ed30*/  ISETP.GE.AND P5, PT, R24.reuse, R178, PT ;  /* 0x000000b21800720c */ /* 0x040fe40003fa6270 */
[----:B------:R-:W-:Y:S02]  /*ed40*/  P2R R52, PR, RZ, 0x1 ;  /* 0x00000001ff347803 */ /* 0x000fe40000000000 */
[----:B------:R-:W-:Y:S01]  /*ed50*/  ISETP.GE.AND P4, PT, R24, R175, PT ;  /* 0x000000af1800720c */ /* 0x000fe20003f86270 */
[----:B------:R-:W-:Y:S01]  /*ed60*/  VIADD R24, R185, 0x31 ;  /* 0x00000031b9187836 */ /* 0x000fe20000000000 */
[-C--:B------:R-:W-:Y:S02]  /*ed70*/  ISETP.GE.AND P0, PT, R28, R182.reuse, PT ;  /* 0x000000b61c00720c */ /* 0x080fe40003f06270 */
[----:B------:R-:W-:Y:S02]  /*ed80*/  P2R R45, PR, RZ, 0x4 ;  /* 0x00000004ff2d7803 */ /* 0x000fe40000000000 */
[----:B------:R-:W-:Y:S02]  /*ed90*/  FSEL R105, R245, -INF , P0 ;  /* 0xff800000f5697808 */ /* 0x000fe40000000000 */
[----:B------:R-:W-:Y:S02]  /*eda0*/  ISETP.GE.AND P0, PT, R24, R182, PT ;  /* 0x000000b61800720c */ /* 0x000fe40003f06270 */
[----:B------:R-:W-:Y:S02]  /*edb0*/  ISETP.NE.AND P2, PT, R47, RZ, PT ;  /* 0x000000ff2f00720c */ /* 0x000fe40003f45270 */
[----:B------:R-:W-:Y:S02]  /*edc0*/  FSEL R106, R251, -INF , P0 ;  /* 0xff800000fb6a7808 */ /* 0x000fe40000000000 */
[-C--:B------:R-:W-:Y:S02]  /*edd0*/  ISETP.GE.AND P0, PT, R185, R178.reuse, PT ;  /* 0x000000b2b900720c */ /* 0x080fe40003f06270 */
[----:B------:R-:W-:Y:S02]  /*ede0*/  FSEL R206, R206, -INF , P3 ;  /* 0xff800000cece7808 */ /* 0x000fe40001800000 */
[----:B------:R-:W-:Y:S02]  /*edf0*/  P2R R47, PR, RZ, 0x4 ;  /* 0x00000004ff2f7803 */ /* 0x000fe40000000000 */
[-C--:B------:R-:W-:Y:S02]  /*ee00*/  ISETP.GE.AND P3, PT, R20, R179.reuse, PT ;  /* 0x000000b31400720c */ /* 0x080fe40003f66270 */
[----:B------:R-:W-:Y:S02]  /*ee10*/  ISETP.NE.AND P2, PT, R44, RZ, PT ;  /* 0x000000ff2c00720c */ /* 0x000fe40003f45270 */
[----:B------:R-:W-:Y:S02]  /*ee20*/  FSEL R193, R220, -INF , !P0 ;  /* 0xff800000dcc17808 */ /* 0x000fe40004000000 */
[----:B------:R-:W-:Y:S02]  /*ee30*/  ISETP.GE.AND P0, PT, R4, R179, PT ;  /* 0x000000b30400720c */ /* 0x000fe40003f06270 */
[----:B------:R-:W-:Y:S02]  /*ee40*/  P2R R48, PR, RZ, 0x4 ;  /* 0x00000004ff307803 */ /* 0x000fe40000000000 */
[----:B------:R-:W-:Y:S02]  /*ee50*/  FSEL R210, R210, -INF , P3 ;  /* 0xff800000d2d27808 */ /* 0x000fe40001800000 */
[CC--:B------:R-:W-:Y:S02]  /*ee60*/  ISETP.GE.AND P2, PT, R31.reuse, R178.reuse, PT ;  /* 0x000000b21f00720c */ /* 0x0c0fe40003f46270 */
[----:B------:R-:W-:Y:S01]  /*ee70*/  ISETP.GE.AND P3, PT, R31, R175, PT ;  /* 0x000000af1f00720c */ /* 0x000fe20003f66270 */
[----:B------:R-:W-:Y:S01]  /*ee80*/  VIADD R31, R185, 0x39 ;  /* 0x00000039b91f7836 */ /* 0x000fe20000000000 */
[----:B------:R-:W-:Y:S02]  /*ee90*/  FSEL R129, R229, -INF , P0 ;  /* 0xff800000e5817808 */ /* 0x000fe40000000000 */
[----:B------:R-:W-:Y:S02]  /*eea0*/  ISETP.GE.AND P0, PT, R0, R179, PT ;  /* 0x000000b30000720c */ /* 0x000fe40003f06270 */
[----:B------:R-:W-:Y:S02]  /*eeb0*/  P2R R44, PR, RZ, 0x40 ;  /* 0x00000040ff2c7803 */ /* 0x000fe40000000000 */
[----:B------:R-:W-:Y:S02]  /*eec0*/  P2R R41, PR, RZ, 0x2 ;  /* 0x00000002ff297803 */ /* 0x000fe40000000000 */
[----:B------:R-:W-:Y:S02]  /*eed0*/  FSEL R127, R231, -INF , P0 ;  /* 0xff800000e77f7808 */ /* 0x000fe40000000000 */
[C---:B------:R-:W-:Y:S02]  /*eee0*/  ISETP.GE.AND P6, PT, R20.reuse, R178, PT ;  /* 0x000000b21400720c */ /* 0x040fe40003fc6270 */
        /* <DEDUP_REMOVED lines=10> */
[----:B------:R-:W-:Y:S02]  /*ef90*/  FSEL R125, R234, -INF , P0 ;  /* 0xff800000ea7d7808 */ /* 0x000fe40000000000 */
[C---:B------:R-:W-:Y:S01]  /*efa0*/  ISETP.GE.AND P0, PT, R185.reuse, R175, PT ;  /* 0x000000afb900720c */ /* 0x040fe20003f06270 */
[----:B------:R-:W-:Y:S01]  /*efb0*/  VIADD R185, R185, 0xffffff80 ;  /* 0xffffff80b9b97836 */ /* 0x000fe20000000000 */
[----:B------:R-:W-:Y:S02]  /*efc0*/  ISETP.NE.AND P5, PT, R54, RZ, PT ;  /* 0x000000ff3600720c */ /* 0x000fe40003fa5270 */
[----:B------:R-:W-:Y:S02]  /*efd0*/  FSEL R145, R145, -INF , !P0 ;  /* 0xff80000091917808 */ /* 0x000fe40004000000 */
[-C--:B------:R-:W-:Y:S02]  /*efe0*/  ISETP.GE.AND P0, PT, R36, R179.reuse, PT ;  /* 0x000000b32400720c */ /* 0x080fe40003f06270 */
[----:B------:R-:W-:Y:S02]  /*eff0*/  P2R R54, PR, RZ, 0x20 ;  /* 0x00000020ff367803 */ /* 0x000fe40000000000 */
[----:B------:R-:W-:Y:S02]  /*f000*/  FSEL R61, R233, -INF , P0 ;  /* 0xff800000e93d7808 */ /* 0x000fe40000000000 */
[-C--:B------:R-:W-:Y:S02]  /*f010*/  ISETP.GE.AND P0, PT, R34, R179.reuse, PT ;  /* 0x000000b32200720c */ /* 0x080fe40003f06270 */
[----:B------:R-:W-:Y:S02]  /*f020*/  ISETP.NE.AND P5, PT, R57, RZ, PT ;  /* 0x000000ff3900720c */ /* 0x000fe40003fa5270 */
[----:B------:R-:W-:Y:S02]  /*f030*/  FSEL R117, R236, -INF , P0 ;  /* 0xff800000ec757808 */ /* 0x000fe40000000000 */
        /* <DEDUP_REMOVED lines=18> */
[----:B------:R-:W-:Y:S02]  /*f160*/  ISETP.GE.AND P0, PT, R31, R179, PT ;  /* 0x000000b31f00720c */ /* 0x000fe40003f06270 */
[----:B------:R-:W-:Y:S02]  /*f170*/  P2R R56, PR, RZ, 0x20 ;  /* 0x00000020ff387803 */ /* 0x000fe40000000000 */
[----:B------:R-:W-:Y:S02]  /*f180*/  ISETP.NE.AND P5, PT, R38, RZ, PT ;  /* 0x000000ff2600720c */ /* 0x000fe40003fa5270 */
[----:B------:R-:W-:Y:S02]  /*f190*/  FSEL R38, R244, -INF , P0 ;  /* 0xff800000f4267808 */ /* 0x000fe40000000000 */
[----:B------:R-:W-:Y:S02]  /*f1a0*/  ISETP.NE.AND P0, PT, R46, RZ, PT ;  /* 0x000000ff2e00720c */ /* 0x000fe40003f05270 */
[----:B------:R-:W-:Y:S02]  /*f1b0*/  FSEL R29, R29, -INF , !P5 ;  /* 0xff8000001d1d7808 */ /* 0x000fe40006800000 */
[----:B------:R-:W-:Y:S02]  /*f1c0*/  FSEL R13, R13, -INF , !P0 ;  /* 0xff8000000d0d7808 */ /* 0x000fe40004000000 */
[-C--:B------:R-:W-:Y:S02]  /*f1d0*/  ISETP.GE.AND P0, PT, R16, R178.reuse, PT ;  /* 0x000000b21000720c */ /* 0x080fe40003f06270 */
[----:B------:R-:W-:Y:S02]  /*f1e0*/  ISETP.NE.AND P5, PT, R56, RZ, PT ;  /* 0x000000ff3800720c */ /* 0x000fe40003fa5270 */
[----:B------:R-:W-:Y:S02]  /*f1f0*/  FSEL R219, R37, -INF , !P0 ;  /* 0xff80000025db7808 */ /* 0x000fe40004000000 */
[----:B------:R-:W2:Y:S01]  /*f200*/  LD.E R37, desc[UR4][R2.64+0xdc] ;  /* 0x0000dc0402257980 */ /* 0x000ea2000c101900 */
[----:B------:R-:W-:Y:S02]  /*f210*/  FSEL R23, R23, -INF , !P5 ;  /* 0xff80000017177808 */ /* 0x000fe40006800000 */
[----:B------:R-:W-:Y:S02]  /*f220*/  ISETP.NE.AND P5, PT, R60, RZ, PT ;  /* 0x000000ff3c00720c */ /* 0x000fe40003fa5270 */
[----:B------:R-:W-:Y:S02]  /*f230*/  ISETP.NE.AND P0, PT, R42, RZ, PT ;  /* 0x000000ff2a00720c */ /* 0x000fe40003f05270 */
[----:B------:R-:W-:Y:S02]  /*f240*/  FSEL R21, R21, -INF , !P5 ;  /* 0xff80000015157808 */ /* 0x000fe40006800000 */
[----:B------:R-:W-:Y:S02]  /*f250*/  ISETP.NE.AND P5, PT, R59, RZ, PT ;  /* 0x000000ff3b00720c */ /* 0x000fe40003fa5270 */
[----:B------:R-:W-:Y:S02]  /*f260*/  FSEL R9, R9, -INF , !P0 ;  /* 0xff80000009097808 */ /* 0x000fe40004000000 */
[----:B------:R-:W-:Y:S02]  /*f270*/  FSEL R19, R19, -INF , !P5 ;  /* 0xff80000013137808 */ /* 0x000fe40006800000 */
[----:B------:R-:W-:Y:S02]  /*f280*/  ISETP.NE.AND P5, PT, R58, RZ, PT ;  /* 0x000000ff3a00720c */ /* 0x000fe40003fa5270 */
[-C--:B------:R-:W-:Y:S02]  /*f290*/  ISETP.GE.AND P0, PT, R15, R178.reuse, PT ;  /* 0x000000b20f00720c */ /* 0x080fe40003f06270 */
[----:B------:R-:W-:Y:S02]  /*f2a0*/  FSEL R17, R17, -INF , !P5 ;  /* 0xff80000011117808 */ /* 0x000fe40006800000 */
[----:B------:R-:W-:Y:S02]  /*f2b0*/  ISETP.NE.AND P5, PT, R57, RZ, PT ;  /* 0x000000ff3900720c */ /* 0x000fe40003fa5270 */
[----:B------:R-:W-:Y:S01]  /*f2c0*/  FSEL R209, R209, -INF , !P0 ;  /* 0xff800000d1d17808 */ /* 0x000fe20004000000 */
[----:B------:R-:W-:Y:S01]  /*f2d0*/  LDSM.16.MT88.4 R56, [R148+0x6800] ;  /* 0x006800009438783b */ /* 0x000fe20000004200 */
[----:B------:R-:W-:Y:S02]  /*f2e0*/  FSEL R49, R49, -INF , !P5 ;  /* 0xff80000031317808 */ /* 0x000fe40006800000 */
[----:B------:R-:W-:Y:S02]  /*f2f0*/  ISETP.NE.AND P5, PT, R54, RZ, PT ;  /* 0x000000ff3600720c */ /* 0x000fe40003fa5270 */
[-C--:B------:R-:W-:Y:S02]  /*f300*/  ISETP.GE.AND P0, PT, R12, R178.reuse, PT ;  /* 0x000000b20c00720c */ /* 0x080fe40003f06270 */
[----:B------:R-:W-:Y:S02]  /*f310*/  FSEL R55, R55, -INF , !P5 ;  /* 0xff80000037377808 */ /* 0x000fe40006800000 */
[----:B------:R-:W-:Y:S02]  /*f320*/  ISETP.NE.AND P5, PT, R52, RZ, PT ;  /* 0x000000ff3400720c */ /* 0x000fe40003fa5270 */
[----:B------:R-:W-:Y:S02]  /*f330*/  FSEL R207, R213, -INF , !P0 ;  /* 0xff800000d5cf7808 */ /* 0x000fe40004000000 */
[----:B------:R-:W-:Y:S02]  /*f340*/  FSEL R27, R27, -INF , !P5 ;  /* 0xff8000001b1b7808 */ /* 0x000fe40006800000 */
[----:B------:R-:W-:Y:S02]  /*f350*/  ISETP.NE.AND P0, PT, R41, RZ, PT ;  /* 0x000000ff2900720c */ /* 0x000fe40003f05270 */
[----:B------:R-:W-:Y:S02]  /*f360*/  ISETP.NE.AND P5, PT, R51, RZ, PT ;  /* 0x000000ff3300720c */ /* 0x000fe40003fa5270 */
[----:B------:R-:W-:Y:S02]  /*f370*/  FSEL R221, R208, -INF , !P6 ;  /* 0xff800000d0dd7808 */ /* 0x000fe40007000000 */
[----:B------:R-:W-:Y:S02]  /*f380*/  ISETP.NE.AND P6, PT, R44, RZ, PT ;  /* 0x000000ff2c00720c */ /* 0x000fe40003fc5270 */
[----:B------:R-:W-:Y:S02]  /*f390*/  FSEL R25, R25, -INF , !P0 ;  /* 0xff80000019197808 */ /* 0x000fe40004000000 */
[----:B------:R-:W-:Y:S02]  /*f3a0*/  FSEL R225, R204, -INF , !P5 ;  /* 0xff800000cce17808 */ /* 0x000fe40006800000 */
[-C--:B------:R-:W-:Y:S02]  /*f3b0*/  ISETP.GE.AND P0, PT, R10, R178.reuse, PT ;  /* 0x000000b20a00720c */ /* 0x080fe40003f06270 */
[----:B------:R-:W-:Y:S02]  /*f3c0*/  ISETP.NE.AND P5, PT, R50, RZ, PT ;  /* 0x000000ff3200720c */ /* 0x000fe40003fa5270 */
        /* <DEDUP_REMOVED lines=17> */
[CC--:B------:R-:W-:Y:S02]  /*f4e0*/  ISETP.GE.AND P4, PT, R4.reuse, R178.reuse, PT ;  /* 0x000000b20400720c */ /* 0x0c0fe40003f86270 */
[----:B------:R-:W-:Y:S02]  /*f4f0*/  ISETP.GE.AND P5, PT, R4, R175, PT ;  /* 0x000000af0400720c */ /* 0x000fe40003fa6270 */
[----:B------:R-:W-:Y:S02]  /*f500*/  FMNMX3.FTZ R4, R100, R29, R23, !PT ;  /* 0x0000001d64047276 */ /* 0x000fe40007810017 */
[----:B------:R-:W-:Y:S02]  /*f510*/  FSEL R197, R197, -INF , !P6 ;  /* 0xff800000c5c57808 */ /* 0x000fe40007000000 */
[-C--:B------:R-:W-:Y:S02]  /*f520*/  ISETP.GE.AND P6, PT, R34, R178.reuse, PT ;  /* 0x000000b22200720c */ /* 0x080fe40003fc6270 */
[----:B------:R-:W-:Y:S02]  /*f530*/  FMNMX3.FTZ R4, R4, R21, R19, !PT ;  /* 0x0000001504047276 */ /* 0x000fe40007810013 */
[----:B------:R-:W-:Y:S02]  /*f540*/  FSEL R223, R40, -INF , !P2 ;  /* 0xff80000028df7808 */ /* 0x000fe40005000000 */
[----:B------:R-:W-:Y:S02]  /*f550*/  FSEL R213, R210, -INF , !P1 ;  /* 0xff800000d2d57808 */ /* 0x000fe40004800000 */
[----:B------:R-:W-:Y:S02]  /*f560*/  FSEL R43, R43, -INF , !P6 ;  /* 0xff8000002b2b7808 */ /* 0x000fe40007000000 */
[----:B------:R-:W-:Y:S02]  /*f570*/  ISETP.NE.AND P2, PT, R48, RZ, PT ;  /* 0x000000ff3000720c */ /* 0x000fe40003f45270 */
[C---:B------:R-:W-:Y:S02]  /*f580*/  ISETP.GE.AND P1, PT, R0.reuse, R178, PT ;  /* 0x000000b20000720c */ /* 0x040fe40003f26270 */
[----:B------:R-:W-:Y:S02]  /*f590*/  ISETP.GE.AND P6, PT, R0, R175, PT ;  /* 0x000000af0000720c */ /* 0x000fe40003fc6270 */
[----:B------:R-:W-:Y:S02]  /*f5a0*/  FMNMX3.FTZ R0, R4, R17, R49, !PT ;  /* 0x0000001104007276 */ /* 0x000fe40007810031 */
[----:B------:R-:W-:Y:S02]  /*f5b0*/  FSEL R14, R14, -INF , !P2 ;  /* 0xff8000000e0e7808 */ /* 0x000fe40005000000 */
[----:B------:R-:W-:Y:S02]  /*f5c0*/  FMNMX3.FTZ R0, R0, R55, R27, !PT ;  /* 0x0000003700007276 */ /* 0x000fe4000781001b */
[----:B------:R-:W-:Y:S02]  /*f5d0*/  ISETP.NE.AND P2, PT, R47, RZ, PT ;  /* 0x000000ff2f00720c */ /* 0x000fe40003f45270 */
[----:B------:R-:W-:Y:S02]  /*f5e0*/  FMNMX3.FTZ R4, R0, R225, R223, !PT ;  /* 0x000000e100047276 */ /* 0x000fe400078100df */
[----:B------:R-:W-:Y:S02]  /*f5f0*/  FSEL R11, R11, -INF , !P2 ;  /* 0xff8000000b0b7808 */ /* 0x000fe40005000000 */
[----:B------:R-:W-:Y:S02]  /*f600*/  FMNMX3.FTZ R0, R101, R14, R13, !PT ;  /* 0x0000000e65007276 */ /* 0x000fe4000781000d */
[----:B------:R-:W-:Y:S02]  /*f610*/  ISETP.NE.AND P2, PT, R45, RZ, PT ;  /* 0x000000ff2d00720c */ /* 0x000fe40003f45270 */
[----:B------:R-:W-:Y:S02]  /*f620*/  FMNMX3.FTZ R0, R0, R11, R9, !PT ;  /* 0x0000000b00007276 */ /* 0x000fe40007810009 */
[----:B------:R-:W-:Y:S02]  /*f630*/  FSEL R53, R53, -INF , !P2 ;  /* 0xff80000035357808 */ /* 0x000fe40005000000 */
[----:B------:R-:W-:Y:S02]  /*f640*/  FSEL R215, R39, -INF , !P3 ;  /* 0xff80000027d77808 */ /* 0x000fe40005800000 */
[----:B------:R-:W-:Y:S02]  /*f650*/  FMNMX3.FTZ R0, R0, R25, R53, !PT ;  /* 0x0000001900007276 */ /* 0x000fe40007810035 */
[----:B------:R-:W-:Y:S02]  /*f660*/  ISETP.GE.AND P0, PT, R16, R175, PT ;  /* 0x000000af1000720c */ /* 0x000fe40003f06270 */
[----:B------:R-:W-:Y:S02]  /*f670*/  FMNMX3.FTZ R0, R0, R35, R33, !PT ;  /* 0x0000002300007276 */ /* 0x000fe40007810021 */
[----:B------:R-:W-:Y:S02]  /*f680*/  ISETP.GE.AND P3, PT, R12, R175, PT ;  /* 0x000000af0c00720c */ /* 0x000fe40003f66270 */
[----:B------:R-:W-:Y:S02]  /*f690*/  FSEL R211, R211, -INF , !P0 ;  /* 0xff800000d3d37808 */ /* 0x000fe40004000000 */
[----:B------:R-:W-:Y:S02]  /*f6a0*/  FMNMX3.FTZ R0, R0, R217, R215, !PT ;  /* 0x000000d900007276 */ /* 0x000fe400078100d7 */
[----:B------:R-:W-:Y:S02]  /*f6b0*/  FMNMX3.FTZ R4, R4, R221, R219, !PT ;  /* 0x000000dd04047276 */ /* 0x000fe400078100db */
[----:B------:R-:W-:Y:S02]  /*f6c0*/  ISETP.GE.AND P0, PT, R8, R175, PT ;  /* 0x000000af0800720c */ /* 0x000fe40003f06270 */
[----:B------:R-:W-:Y:S02]  /*f6d0*/  FSEL R199, R199, -INF , !P3 ;  /* 0xff800000c7c77808 */ /* 0x000fe40005800000 */
[----:B------:R-:W-:Y:S02]  /*f6e0*/  FMNMX3.FTZ R0, R0, R213, R211, !PT ;  /* 0x000000d500007276 */ /* 0x000fe400078100d3 */
[----:B------:R-:W-:Y:S02]  /*f6f0*/  FSEL R135, R135, -INF , !P1 ;  /* 0xff80000087877808 */ /* 0x000fe40004800000 */
[-C--:B------:R-:W-:Y:S02]  /*f700*/  ISETP.GE.AND P1, PT, R22, R178.reuse, PT ;  /* 0x000000b21600720c */ /* 0x080fe40003f26270 */
[----:B------:R-:W-:Y:S02]  /*f710*/  FSEL R137, R137, -INF , !P4 ;  /* 0xff80000089897808 */ /* 0x000fe40006000000 */
        /* <DEDUP_REMOVED lines=40> */
[----:B------:R-:W-:Y:S02]  /*f9a0*/  FSEL R104, R104, -INF , !P6 ;  /* 0xff80000068687808 */ /* 0x000fe40007000000 */
[----:B------:R-:W-:Y:S02]  /*f9b0*/  ISETP.GE.AND P5, PT, R30, R175, PT ;  /* 0x000000af1e00720c */ /* 0x000fe40003fa6270 */
[----:B------:R-:W-:Y:S02]  /*f9c0*/  FMNMX3.FTZ R0, R0, R125, R61, !PT ;  /* 0x0000007d00007276 */ /* 0x000fe4000781003d */
[----:B------:R-:W-:Y:S02]  /*f9d0*/  FSEL R117, R117, -INF , !P3 ;  /* 0xff80000075757808 */ /* 0x000fe40005800000 */
[----:B------:R-:W-:Y:S02]  /*f9e0*/  FSEL R115, R115, -INF , !P1 ;  /* 0xff80000073737808 */ /* 0x000fe40004800000 */
[----:B------:R-:W-:Y:S02]  /*f9f0*/  ISETP.GE.AND P6, PT, R26, R175, PT ;  /* 0x000000af1a00720c */ /* 0x000fe40003fc6270 */
[----:B------:R-:W-:Y:S02]  /*fa00*/  FMNMX3.FTZ R4, R4, R43, R123, !PT ;  /* 0x0000002b04047276 */ /* 0x000fe4000781007b */
[----:B------:R-:W-:Y:S02]  /*fa10*/  ISETP.GE.AND P0, PT, R28, R175, PT ;  /* 0x000000af1c00720c */ /* 0x000fe40003f06270 */
[----:B------:R-:W-:Y:S02]  /*fa20*/  ISETP.GE.AND P1, PT, R20, R179, PT ;  /* 0x000000b31400720c */ /* 0x000fe40003f26270 */
[----:B------:R-:W-:Y:S02]  /*fa30*/  FSEL R113, R113, -INF , !P5 ;  /* 0xff80000071717808 */ /* 0x000fe40006800000 */
        /* <DEDUP_REMOVED lines=8> */
[----:B------:R-:W-:Y:S02]  /*fac0*/  FSEL R39, R228, -INF , P1 ;  /* 0xff800000e4277808 */ /* 0x000fe40000800000 */
[----:B------:R-:W-:Y:S02]  /*fad0*/  FMNMX3.FTZ R0, R0, R113, R111, !PT ;  /* 0x0000007100007276 */ /* 0x000fe4000781006f */
[----:B------:R-:W-:Y:S02]  /*fae0*/  FMNMX3.FTZ R5, R4, R105, R106, !PT ;  /* 0x0000006904057276 */ /* 0x000fe4000781006a */
[----:B------:R-:W-:Y:S02]  /*faf0*/  FSEL R38, R38, -INF , !P3 ;  /* 0xff80000026267808 */ /* 0x000fe40005800000 */
[----:B------:R-:W-:Y:S02]  /*fb00*/  FSEL R39, R39, -INF , !P5 ;  /* 0xff80000027277808 */ /* 0x000fe40006800000 */
[----:B------:R-:W-:Y:S02]  /*fb10*/  FMNMX3.FTZ R0, R0, R67, R65, !PT ;  /* 0x0000004300007276 */ /* 0x000fe40007810041 */
[----:B------:R-:W-:Y:S02]  /*fb20*/  FMNMX3.FTZ R4, R5, R104, R66, !PT ;  /* 0x0000006805047276 */ /* 0x000fe40007810042 */
[----:B------:R-:W-:Y:S02]  /*fb30*/  FMNMX3.FTZ R7, R0, R39, R38, !PT ;  /* 0x0000002700077276 */ /* 0x000fe40007810026 */
[----:B------:R-:W-:Y:S01]  /*fb40*/  ISETP.NE.AND P2, PT, R18, RZ, PT ;  /* 0x000000ff1200720c */ /* 0x000fe20003f45270 */
        /* <DEDUP_REMOVED lines=18> */
[----:B------:R-:W-:Y:S01]  /*fc70*/  ISETP.GT.AND P0, PT, R184, R163, PT ;  /* 0x000000a3b800720c */ /* 0x000fe20003f04270 */
[-CC-:B------:R-:W-:Y:S01]  /*fc80*/  FFMA.FTZ R63, R14, R37.reuse, -R64.reuse ;  /* 0x000000250e3f7223 */ /* 0x180fe20000010840 */
[-C--:B------:R-:W-:Y:S01]  /*fc90*/  FFMA.FTZ R112, R13, R37.reuse, -R64 ;  /* 0x000000250d707223 */ /* 0x080fe20000010840 */
[-CC-:B------:R-:W-:Y:S01]  /*fca0*/  FFMA.FTZ R60, R29, R37.reuse, -R108.reuse ;  /* 0x000000251d3c7223 */ /* 0x180fe2000001086c */
[----:B------:R-:W1:Y:S01]  /*fcb0*/  LDSM.16.MT88.4 R12, [R152+0x6000] ;  /* 0x00600000980c783b */ /* 0x000e620000004200 */
        /* <DEDUP_REMOVED lines=8> */
[----:B------:R-:W2:Y:S01]  /*fd40*/  LDSM.16.MT88.4 R20, [R148+0x6000] ;  /* 0x006000009414783b */ /* 0x000ea20000004200 */
[-C--:B------:R-:W-:Y:S03]  /*fd50*/  FFMA.FTZ R55, R55, R37.reuse, -R108 ;  /* 0x0000002537377223 */ /* 0x080fe6000001086c */
[----:B------:R-:W-:Y:S01]  /*fd60*/  MUFU.EX2 R60, R60 ;  /* 0x0000003c003c7308 */ /* 0x000fe20000000800 */
[-C--:B------:R-:W-:Y:S01]  /*fd70*/  FFMA.FTZ R128, R61, R37.reuse, -R64 ;  /* 0x000000253d807223 */ /* 0x080fe20000010840 */
[-C--:B------:R-:W-:Y:S01]  /*fd80*/  FFMA.FTZ R24, R17, R37.reuse, -R108 ;  /* 0x0000002511187223 */ /* 0x080fe2000001086c */
[-C--:B------:R-:W-:Y:S01]  /*fd90*/  FFMA.FTZ R32, R25, R37.reuse, -R64 ;  /* 0x0000002519207223 */ /* 0x080fe20000010840 */
[-CC-:B------:R-:W-:Y:S01]  /*fda0*/  FFMA.FTZ R116, R193, R37.reuse, -R108.reuse ;  /* 0x00000025c1747223 */ /* 0x180fe2000001086c */
[-CC-:B------:R-:W-:Y:S01]  /*fdb0*/  FFMA.FTZ R191, R191, R37.reuse, -R108.reuse ;  /* 0x00000025bfbf7223 */ /* 0x180fe2000001086c */
[----:B------:R-:W3:Y:S01]  /*fdc0*/  LDSM.16.MT88.4 R28, [R103+0x6000] ;  /* 0x00600000671c783b */ /* 0x000ee20000004200 */
[-CC-:B------:R-:W-:Y:S03]  /*fdd0*/  FFMA.FTZ R101, R189, R37.reuse, -R108.reuse ;  /* 0x00000025bd657223 */ /* 0x180fe6000001086c */
[----:B------:R-:W4:Y:S01]  /*fde0*/  MUFU.EX2 R42, R42 ;  /* 0x0000002a002a7308 */ /* 0x000f220000000800 */
[-C--:B------:R-:W-:Y:S01]  /*fdf0*/  FFMA.FTZ R114, R147, R37.reuse, -R108 ;  /* 0x0000002593727223 */ /* 0x080fe2000001086c */
        /* <DEDUP_REMOVED lines=20> */
[-C--:B------:R-:W-:Y:S01]  /*ff40*/  FFMA.FTZ R39, R39, R37.reuse, -R64 ;  /* 0x0000002527277223 */ /* 0x080fe20000010840 */
[--C-:B------:R-:W-:Y:S03]  /*ff50*/  FFMA.FTZ R104, R104, R37, -R108.reuse ;  /* 0x0000002568687223 */ /* 0x100fe6000001086c */
[----:B------:R-:W4:Y:S10]  /*ff60*/  MUFU.EX2 R112, R112 ;  /* 0x0000007000707308 */ /* 0x000f340000000800 */
[----:B------:R-:W1:Y:S01]  /*ff70*/  MUFU.EX2 R41, R7 ;  /* 0x0000000700297308 */ /* 0x000e620000000800 */
[----:B-----5:R-:W-:Y:S09]  /*ff80*/  F2FP.F16.F32.PACK_AB R46, R109, R110 ;  /* 0x0000006e6d2e723e */ /* 0x020ff200000000ff */
[----:B------:R-:W5:Y:S01]  /*ff90*/  MUFU.EX2 R40, R9 ;  /* 0x0000000900287308 */ /* 0x000f620000000800 */
[----:B----4-:R-:W-:Y:S09]  /*ffa0*/  F2FP.F16.F32.PACK_AB R45, R112, R63 ;  /* 0x0000003f702d723e */ /* 0x010ff200000000ff */
[----:B------:R-:W-:Y:S01]  /*ffb0*/  MUFU.EX2 R107, R107 ;  /* 0x0000006b006b7308 */ /* 0x000fe20000000800 */
[C---:B-1----:R-:W-:Y:S01]  /*ffc0*/  FMUL.FTZ R4, R41.reuse, R96 ;  /* 0x0000006029047220 */ /* 0x042fe20000410000 */
[C---:B------:R-:W-:Y:S01]  /*ffd0*/  FMUL.FTZ R5, R41.reuse, R97 ;  /* 0x0000006129057220 */ /* 0x040fe20000410000 */
[C---:B------:R-:W-:Y:S01]  /*ffe0*/  FMUL.FTZ R8, R41.reuse, R92 ;  /* 0x0000005c29087220 */ /* 0x040fe20000410000 */
[C---:B------:R-:W-:Y:S01]  /*fff0*/  FMUL.FTZ R17, R41.reuse, R85 ;  /* 0x0000005529117220 */ /* 0x040fe20000410000 */
[----:B------:R-:W-:Y:S01]  /*10000*/  FMUL.FTZ R16, R41, R84 ;  /* 0x0000005429107220 */ /* 0x000fe20000410000 */
[-C--:B------:R-:W-:Y:S01]  /*10010*/  FFMA.FTZ R84, R49, R37.reuse, -R108 ;  /* 0x0000002531547223 */ /* 0x080fe2000001086c */
[----:B------:R-:W-:Y:S03]  /*10020*/  FFMA.FTZ R96, R199, R37, -R64 ;  /* 0x00000025c7607223 */ /* 0x000fe60000010840 */
[----:B------:R-:W1:Y:S01]  /*10030*/  MUFU.EX2 R100, R100 ;  /* 0x0000006400647308 */ /* 0x000e620000000800 */
[C---:B-----5:R-:W-:Y:S01]  /*10040*/  FMUL.FTZ R6, R40.reuse, R98 ;  /* 0x0000006228067220 */ /* 0x060fe20000410000 */
[C---:B------:R-:W-:Y:S01]  /*10050*/  FMUL.FTZ R7, R40.reuse, R99 ;  /* 0x0000006328077220 */ /* 0x040fe20000410000 */
[C---:B------:R-:W-:Y:S01]  /*10060*/  FMUL.FTZ R9, R41.reuse, R93 ;  /* 0x0000005d29097220 */ /* 0x040fe20000410000 */
[C---:B------:R-:W-:Y:S01]  /*10070*/  FMUL.FTZ R10, R40.reuse, R94 ;  /* 0x0000005e280a7220 */ /* 0x040fe20000410000 */
[C---:B------:R-:W-:Y:S01]  /*10080*/  FMUL.FTZ R11, R40.reuse, R95 ;  /* 0x0000005f280b7220 */ /* 0x040fe20000410000 */
[----:B------:R-:W4:Y:S01]  /*10090*/  LDSM.16.MT88.4 R48, [R102+0x6000] ;  /* 0x006000006630783b */ /* 0x000f220000004200 */
[C---:B------:R-:W-:Y:S03]  /*100a0*/  FMUL.FTZ R18, R40.reuse, R86 ;  /* 0x0000005628127220 */ /* 0x040fe60000410000 */
[----:B------:R5:W-:Y:S01]  /*100b0*/  MUFU.EX2 R85, R24 ;  /* 0x0000001800557308 */ /* 0x000be20000000800 */
[C---:B------:R-:W-:Y:S01]  /*100c0*/  FMUL.FTZ R19, R40.reuse, R87 ;  /* 0x0000005728137220 */ /* 0x040fe20000410000 */
[----:B------:R-:W-:Y:S01]  /*100d0*/  FFMA.FTZ R87, R41, R186, R60 ;  /* 0x000000ba29577223 */ /* 0x000fe2000001003c */
[C---:B------:R-:W-:Y:S01]  /*100e0*/  FFMA.FTZ R187, R40.reuse, R187, R63 ;  /* 0x000000bb28bb7223 */ /* 0x040fe2000001003f */
[----:B------:R-:W-:Y:S01]  /*100f0*/  FMUL.FTZ R34, R40, R70 ;  /* 0x0000004628227220 */ /* 0x000fe20000410000 */
[----:B------:R-:W-:Y:S01]  /*10100*/  FFMA.FTZ R70, R223, R37, -R108 ;  /* 0x00000025df467223 */ /* 0x000fe2000001086c */
[----:B------:R-:W-:Y:S01]  /*10110*/  LDSM.16.MT88.4 R60, [R103+0x8800] ;  /* 0x00880000673c783b */ /* 0x000fe20000004200 */
[----:B------:R-:W-:Y:S03]  /*10120*/  FADD.FTZ R87, R42, R87 ;  /* 0x000000572a577221 */ /* 0x000fe60000010000 */
[----:B------:R-:W4:Y:S01]  /*10130*/  MUFU.EX2 R84, R84 ;  /* 0x0000005400547308 */ /* 0x000f220000000800 */
[----:B-1----:R-:W-:Y:S01]  /*10140*/  F2FP.F16.F32.PACK_AB R47, R100, R107 ;  /* 0x0000006b642f723e */ /* 0x002fe200000000ff */
[--C-:B------:R-:W-:Y:S01]  /*10150*/  FFMA.FTZ R97, R195, R37, -R64.reuse ;  /* 0x00000025c3617223 */ /* 0x100fe20000010840 */
[----:B------:R-:W-:Y:S01]  /*10160*/  FMUL.FTZ R25, R41, R77 ;  /* 0x0000004d29197220 */ /* 0x000fe20000410000 */
[----:B------:R-:W-:Y:S01]  /*10170*/  FMUL.FTZ R26, R40, R78 ;  /* 0x0000004e281a7220 */ /* 0x000fe20000410000 */
[-CC-:B------:R-:W-:Y:S01]  /*10180*/  FFMA.FTZ R78, R211, R37.reuse, -R64.reuse ;  /* 0x00000025d34e7223 */ /* 0x180fe20000010840 */
[----:B------:R-:W-:Y:S01]  /*10190*/  LDSM.16.MT88.4 R92, [R152+0x9800] ;  /* 0x00980000985c783b */ /* 0x000fe20000004200 */
[----:B------:R-:W-:Y:S01]  /*101a0*/  FADD.FTZ R112, R112, R187 ;  /* 0x000000bb70707221 */ /* 0x000fe20000010000 */
[C---:B------:R-:W-:Y:S02]  /*101b0*/  HMMA.16816.F32 R4, R44.reuse, R12, R4 ;  /* 0x0000000c2c04723c */ /* 0x040fe40000001804 */
[----:B------:R1:W-:Y:S03]  /*101c0*/  MUFU.EX2 R77, R32 ;  /* 0x00000020004d7308 */ /* 0x0003e60000000800 */
[----:B-----5:R-:W-:Y:S01]  /*101d0*/  FMUL.FTZ R24, R41, R76 ;  /* 0x0000004c29187220 */ /* 0x020fe20000410000 */
[----:B------:R-:W-:Y:S01]  /*101e0*/  FFMA.FTZ R76, R53, R37, -R64 ;  /* 0x00000025354c7223 */ /* 0x000fe20000010840 */
[C---:B------:R-:W-:Y:S01]  /*101f0*/  FMUL.FTZ R12, R41.reuse, R88 ;  /* 0x00000058290c7220 */ /* 0x040fe20000410000 */
[C---:B------:R-:W-:Y:S04]  /*10200*/  HMMA.16816.F32 R8, R44.reuse, R14, R8 ;  /* 0x0000000e2c08723c */ /* 0x040fe80000001808 */
[----:B------:R-:W-:Y:S01]  /*10210*/  MUFU.EX2 R78, R78 ;  /* 0x0000004e004e7308 */ /* 0x000fe20000000800 */
[----:B------:R-:W-:Y:S01]  /*10220*/  FMUL.FTZ R13, R41, R89 ;  /* 0x00000059290d7220 */ /* 0x000fe20000410000 */
[C---:B------:R-:W-:Y:S01]  /*10230*/  FMUL.FTZ R14, R40.reuse, R90 ;  /* 0x0000005a280e7220 */ /* 0x040fe20000410000 */
[C---:B------:R-:W-:Y:S01]  /*10240*/  FMUL.FTZ R15, R40.reuse, R91 ;  /* 0x0000005b280f7220 */ /* 0x040fe20000410000 */
[-CC-:B------:R-:W-:Y:S01]  /*10250*/  FFMA.FTZ R89, R209, R37.reuse, -R108.reuse ;  /* 0x00000025d1597223 */ /* 0x180fe2000001086c */
[-C--:B------:R-:W-:Y:S01]  /*10260*/  FFMA.FTZ R88, R207, R37.reuse, -R108 ;  /* 0x00000025cf587223 */ /* 0x080fe2000001086c */
[-C--:B------:R-:W-:Y:S04]  /*10270*/  FFMA.FTZ R91, R201, R37.reuse, -R64 ;  /* 0x00000025c95b7223 */ /* 0x080fe80000010840 */
[----:B------:R-:W5:Y:S01]  /*10280*/  MUFU.EX2 R76, R76 ;  /* 0x0000004c004c7308 */ /* 0x000f620000000800 */
[----:B-1----:R-:W-:Y:S01]  /*10290*/  FMUL.FTZ R32, R41, R68 ;  /* 0x0000004429207220 */ /* 0x002fe20000410000 */
[-C--:B------:R-:W-:Y:S01]  /*102a0*/  FFMA.FTZ R68, R219, R37.reuse, -R108 ;  /* 0x00000025db447223 */ /* 0x080fe2000001086c */
        /* <DEDUP_REMOVED lines=9> */
[-CC-:B------:R-:W-:Y:S01]  /*10340*/  FFMA.FTZ R83, R205, R37.reuse, -R108.reuse ;  /* 0x00000025cd537223 */ /* 0x180fe2000001086c */
[----:B------:R-:W-:Y:S01]  /*10350*/  FFMA.FTZ R82, R203, R37, -R108 ;  /* 0x00000025cb527223 */ /* 0x000fe2000001086c */
[----:B------:R-:W-:Y:S01]  /*10360*/  MUFU.EX2 R91, R91 ;  /* 0x0000005b005b7308 */ /* 0x000fe20000000800 */
[C---:B------:R-:W-:Y:S01]  /*10370*/  FMUL.FTZ R27, R40.reuse, R79 ;  /* 0x0000004f281b7220 */ /* 0x040fe20000410000 */
[----:B------:R-:W-:Y:S01]  /*10380*/  FFMA.FTZ R79, R213, R37, -R64 ;  /* 0x00000025d54f7223 */ /* 0x000fe20000010840 */
[----:B------:R-:W-:Y:S01]  /*10390*/  FADD.FTZ R107, R107, R112 ;  /* 0x000000706b6b7221 */ /* 0x000fe20000010000 */
[C---:B---3--:R-:W-:Y:S01]  /*103a0*/  HMMA.16816.F32 R20, R44.reuse, R28, R20 ;  /* 0x0000001c2c14723c */ /* 0x048fe20000001814 */
[----:B-1----:R-:W1:Y:S02]  /*103b0*/  LDSM.16.MT88.4 R52, [R152+0x6800] ;  /* 0x006800009834783b */ /* 0x002e640000004200 */
[C---:B------:R-:W-:Y:S01]  /*103c0*/  FMUL.FTZ R28, R41.reuse, R72 ;  /* 0x00000048291c7220 */ /* 0x040fe20000410000 */
[----:B------:R-:W-:Y:S01]  /*103d0*/  FMUL.FTZ R29, R41, R73 ;  /* 0x00000049291d7220 */ /* 0x000fe20000410000 */
[-CC-:B------:R-:W-:Y:S01]  /*103e0*/  FFMA.FTZ R72, R35, R37.reuse, -R64.reuse ;  /* 0x0000002523487223 */ /* 0x180fe20000010840 */
[----:B------:R-:W-:Y:S02]  /*103f0*/  FFMA.FTZ R73, R33, R37, -R64 ;  /* 0x0000002521497223 */ /* 0x000fe40000010840 */
[C---:B------:R-:W-:Y:S01]  /*10400*/  HMMA.16816.F32 R24, R44.reuse, R30, R24 ;  /* 0x0000001e2c18723c */ /* 0x040fe20000001818 */
[----:B------:R-:W2:Y:S02]  /*10410*/  MUFU.EX2 R81, R81 ;  /* 0x0000005100517308 */ /* 0x000ea40000000800 */
[C---:B------:R-:W-:Y:S01]  /*10420*/  FMUL.FTZ R30, R40.reuse, R74 ;  /* 0x0000004a281e7220 */ /* 0x040fe20000410000 */
[C---:B------:R-:W-:Y:S01]  /*10430*/  FMUL.FTZ R31, R40.reuse, R75 ;  /* 0x0000004b281f7220 */ /* 0x040fe20000410000 */
[----:B------:R-:W-:Y:S01]  /*10440*/  FMUL.FTZ R33, R41, R69 ;  /* 0x0000004529217220 */ /* 0x000fe20000410000 */
[----:B------:R-:W-:Y:S01]  /*10450*/  FMUL.FTZ R35, R40, R71 ;  /* 0x0000004728237220 */ /* 0x000fe20000410000 */
[-CC-:B------:R-:W-:Y:S01]  /*10460*/  FFMA.FTZ R71, R225, R37.reuse, -R108.reuse ;  /* 0x00000025e1477223 */ /* 0x180fe2000001086c */
[-C--:B------:R-:W-:Y:S03]  /*10470*/  FFMA.FTZ R69, R221, R37.reuse, -R108 ;  /* 0x00000025dd457223 */ /* 0x080fe6000001086c */
[----:B------:R-:W-:Y:S01]  /*10480*/  MUFU.EX2 R72, R72 ;  /* 0x0000004800487308 */ /* 0x000fe20000000800 */
[-CC-:B------:R-:W-:Y:S01]  /*10490*/  FFMA.FTZ R74, R217, R37.reuse, -R64.reuse ;  /* 0x00000025d94a7223 */ /* 0x180fe20000010840 */
[C---:B----4-:R-:W-:Y:S03]  /*104a0*/  HMMA.16816.F32 R28, R44.reuse, R48, R28 ;  /* 0x000000302c1c723c */ /* 0x050fe6000000181c */
[----:B------:R-:W-:Y:S01]  /*104b0*/  FFMA.FTZ R75, R215, R37, -R64 ;  /* 0x00000025d74b7223 */ /* 0x000fe20000010840 */
[----:B------:R-:W-:Y:S04]  /*104c0*/  FADD.FTZ R100, R100, R107 ;  /* 0x0000006b64647221 */ /* 0x000fe80000010000 */
[----:B------:R-:W3:Y:S01]  /*104d0*/  MUFU.EX2 R73, R73 ;  /* 0x0000004900497308 */ /* 0x000ee20000000800 */
[----:B------:R-:W-:Y:S01]  /*104e0*/  HMMA.16816.F32 R32, R44, R50, R32 ;  /* 0x000000322c20723c */ /* 0x000fe20000001820 */
[----:B------:R-:W4:Y:S02]  /*104f0*/  LDSM.16.MT88.4 R48, [R103+0x6800] ;  /* 0x006800006730783b */ /* 0x000f240000004200 */
[----:B------:R-:W-:Y:S02]  /*10500*/  F2FP.F16.F32.PACK_AB R44, R84, R85 ;  /* 0x00000055542c723e */ /* 0x000fe400000000ff */
[C---:B-----5:R-:W-:Y:S04]  /*10510*/  F2FP.F16.F32.PACK_AB R45, R76.reuse, R77 ;  /* 0x0000004d4c2d723e */ /* 0x060fe800000000ff */
[----:B------:R-:W5:Y:S01]  /*10520*/  MUFU.EX2 R79, R79 ;  /* 0x0000004f004f7308 */ /* 0x000f620000000800 */
[----:B--2---:R-:W-:Y:S01]  /*10530*/  F2FP.F16.F32.PACK_AB R46, R81, R80 ;  /* 0x00000050512e723e */ /* 0x004fe200000000ff */
[----:B------:R-:W-:Y:S01]  /*10540*/  FADD.FTZ R77, R77, R100 ;  /* 0x000000644d4d7221 */ /* 0x000fe20000010000 */
[----:B------:R-:W-:Y:S03]  /*10550*/  IMAD.MOV.U32 R100, RZ, RZ, R36 ;  /* 0x000000ffff647224 */ /* 0x000fe600078e0024 */
[----:B------:R-:W-:Y:S04]  /*10560*/  FADD.FTZ R77, R76, R77 ;  /* 0x0000004d4c4d7221 */ /* 0x000fe80000010000 */
[----:B------:R-:W-:Y:S01]  /*10570*/  MUFU.EX2 R96, R96 ;  /* 0x0000006000607308 */ /* 0x000fe20000000800 */
[C---:B---3--:R-:W-:Y:S01]  /*10580*/  F2FP.F16.F32.PACK_AB R47, R73.reuse, R72 ;  /* 0x00000048492f723e */ /* 0x048fe200000000ff */
[----:B------:R-:W-:Y:S04]  /*10590*/  FADD.FTZ R72, R72, R77 ;  /* 0x0000004d48487221 */ /* 0x000fe80000010000 */
[----:B------:R-:W-:Y:S02]  /*105a0*/  FADD.FTZ R73, R73, R72 ;  /* 0x0000004849497221 */ /* 0x000fe40000010000 */
[C---:B-1----:R-:W-:Y:S02]  /*105b0*/  HMMA.16816.F32 R4, R44.reuse, R52, R4 ;  /* 0x000000342c04723c */ /* 0x042fe40000001804 */
        /* <DEDUP_REMOVED lines=16> */
[----:B------:R-:W-:Y:S09]  /*106c0*/  HMMA.16816.F32 R32, R44, R54, R32 ;  /* 0x000000362c20723c */ /* 0x000ff20000001820 */
[----:B------:R-:W-:Y:S01]  /*106d0*/  MUFU.EX2 R69, R69 ;  /* 0x0000004500457308 */ /* 0x000fe20000000800 */
[----:B------:R-:W4:Y:S01]  /*106e0*/  LDSM.16.MT88.4 R52, [R103+0x7000] ;  /* 0x007000006734783b */ /* 0x000f220000004200 */
[----:B-----5:R-:W-:Y:S08]  /*106f0*/  F2FP.F16.F32.PACK_AB R47, R78, R79 ;  /* 0x0000004f4e2f723e */ /* 0x020ff000000000ff */
[----:B------:R-:W5:Y:S01]  /*10700*/  MUFU.EX2 R68, R68 ;  /* 0x0000004400447308 */ /* 0x000f620000000800 */
[----:B-1----:R-:W-:Y:S09]  /*10710*/  F2FP.F16.F32.PACK_AB R44, R70, R71 ;  /* 0x00000047462c723e */ /* 0x002ff200000000ff */
[----:B------:R-:W-:Y:S10]  /*10720*/  MUFU.EX2 R74, R74 ;  /* 0x0000004a004a7308 */ /* 0x000ff40000000800 */
[----:B------:R-:W1:Y:S01]  /*10730*/  MUFU.EX2 R75, R75 ;  /* 0x0000004b004b7308 */ /* 0x000e620000000800 */
[----:B-----5:R-:W-:Y:S09]  /*10740*/  F2FP.F16.F32.PACK_AB R46, R68, R69 ;  /* 0x00000045442e723e */ /* 0x020ff200000000ff */
[----:B------:R-:W-:Y:S10]  /*10750*/  MUFU.EX2 R118, R118 ;  /* 0x0000007600767308 */ /* 0x000ff40000000800 */
[----:B------:R-:W-:Y:S01]  /*10760*/  MUFU.EX2 R143, R143 ;  /* 0x0000008f008f7308 */ /* 0x000fe20000000800 */
[C---:B-1----:R-:W-:Y:S01]  /*10770*/  F2FP.F16.F32.PACK_AB R45, R75.reuse, R74 ;  /* 0x0000004a4b2d723e */ /* 0x042fe200000000ff */
[----:B------:R-:W-:Y:S04]  /*10780*/  FADD.FTZ R74, R74, R73 ;  /* 0x000000494a4a7221 */ /* 0x000fe80000010000 */
[----:B------:R-:W-:Y:S02]  /*10790*/  FADD.FTZ R74, R75, R74 ;  /* 0x0000004a4b4a7221 */ /* 0x000fe40000010000 */
[C---:B--2---:R-:W-:Y:S02]  /*107a0*/  HMMA.16816.F32 R4, R44.reuse, R56, R4 ;  /* 0x000000382c04723c */ /* 0x044fe40000001804 */
[----:B------:R-:W-:Y:S01]  /*107b0*/  MUFU.EX2 R120, R120 ;  /* 0x0000007800787308 */ /* 0x000fe20000000800 */
[----:B------:R-:W-:Y:S04]  /*107c0*/  FADD.FTZ R79, R79, R74 ;  /* 0x0000004a4f4f7221 */ /* 0x000fe80000010000 */
[----:B------:R-:W-:Y:S01]  /*107d0*/  FADD.FTZ R78, R78, R79 ;  /* 0x0000004f4e4e7221 */ /* 0x000fe20000010000 */
        /* <DEDUP_REMOVED lines=107> */
[----:B------:R-:W-:Y:S03]  /*10e90*/  FADD.FTZ R83, R82, R83 ;  /* 0x0000005352537221 */ /* 0x000fe60000010000 */
[C---:B--2---:R-:W-:Y:S06]  /*10ea0*/  HMMA.16816.F32 R4, R40.reuse, R48, R4 ;  /* 0x000000302804723c */ /* 0x044fec0000001804 */
[----:B------:R-:W-:Y:S02]  /*10eb0*/  MUFU.EX2 R48, R104 ;  /* 0x0000006800307308 */ /* 0x000fe40000000800 */
[C---:B------:R-:W-:Y:S08]  /*10ec0*/  HMMA.16816.F32 R8, R40.reuse, R50, R8 ;  /* 0x000000322808723c */ /* 0x040ff00000001808 */
        /* <DEDUP_REMOVED lines=10> */
[----:B------:R-:W-:Y:S03]  /*10f70*/  FADD.FTZ R38, R116, R83 ;  /* 0x0000005374267221 */ /* 0x000fe60000010000 */
[----:B------:R-:W-:Y:S01]  /*10f80*/  FADD.FTZ R90, R90, R37 ;  /* 0x000000255a5a7221 */ /* 0x000fe20000010000 */
[C---:B------:R-:W-:Y:S04]  /*10f90*/  HMMA.16816.F32 R16, R40.reuse, R54, R16 ;  /* 0x000000362810723c */ /* 0x040fe80000001810 */
[----:B------:R-:W3:Y:S01]  /*10fa0*/  MUFU.EX2 R51, R51 ;  /* 0x0000003300337308 */ /* 0x000ee20000000800 */
[----:B--2---:R-:W-:Y:S01]  /*10fb0*/  F2FP.F16.F32.PACK_AB R70, R49, R48 ;  /* 0x000000303146723e */ /* 0x004fe200000000ff */
[----:B------:R-:W-:Y:S01]  /*10fc0*/  FADD.FTZ R37, R97, R90 ;  /* 0x0000005a61257221 */ /* 0x000fe20000010000 */
[----:B------:R-:W-:Y:S01]  /*10fd0*/  FADD.FTZ R38, R191, R38 ;  /* 0x00000026bf267221 */ /* 0x000fe20000010000 */
[C---:B------:R-:W-:Y:S06]  /*10fe0*/  HMMA.16816.F32 R20, R40.reuse, R56, R20 ;  /* 0x000000382814723c */ /* 0x040fec0000001814 */
[----:B------:R-:W2:Y:S01]  /*10ff0*/  MUFU.EX2 R64, R64 ;  /* 0x0000004000407308 */ /* 0x000ea20000000800 */
[----:B------:R-:W-:Y:S04]  /*11000*/  FADD.FTZ R118, R118, R37 ;  /* 0x0000002576767221 */ /* 0x000fe80000010000 */
[----:B------:R-:W-:Y:S01]  /*11010*/  FADD.FTZ R143, R143, R118 ;  /* 0x000000768f8f7221 */ /* 0x000fe20000010000 */
[C---:B------:R-:W-:Y:S03]  /*11020*/  HMMA.16816.F32 R24, R40.reuse, R58, R24 ;  /* 0x0000003a2818723c */ /* 0x040fe60000001818 */
[----:B---3--:R-:W-:Y:S01]  /*11030*/  F2FP.F16.F32.PACK_AB R69, R51, R50 ;  /* 0x000000323345723e */ /* 0x008fe200000000ff */
[----:B------:R-:W-:Y:S04]  /*11040*/  FADD.FTZ R120, R120, R143 ;  /* 0x0000008f78787221 */ /* 0x000fe80000010000 */
[C---:B-----5:R-:W-:Y:S03]  /*11050*/  HMMA.16816.F32 R28, R40.reuse, R44, R28 ;  /* 0x0000002c281c723c */ /* 0x060fe6000000181c */
[----:B--2---:R-:W-:Y:S01]  /*11060*/  F2FP.F16.F32.PACK_AB R71, R64, R39 ;  /* 0x000000274047723e */ /* 0x004fe200000000ff */
[----:B------:R-:W-:Y:S04]  /*11070*/  FADD.FTZ R139, R139, R120 ;  /* 0x000000788b8b7221 */ /* 0x000fe80000010000 */
[----:B------:R-:W-:Y:S08]  /*11080*/  HMMA.16816.F32 R32, R40, R46, R32 ;  /* 0x0000002e2820723c */ /* 0x000ff00000001820 */
[C---:B------:R-:W-:Y:S01]  /*11090*/  HMMA.16816.F32 R96, R68.reuse, R92, R4 ;  /* 0x0000005c4460723c */ /* 0x040fe20000001804 */
[----:B------:R-:W2:Y:S07]  /*110a0*/  LDSM.16.MT88.4 R4, [R102+0x9800] ;  /* 0x009800006604783b */ /* 0x000eae0000004200 */
        /* <DEDUP_REMOVED lines=35> */
.L_x_10283:
        /* <DEDUP_REMOVED lines=10> */
.L_x_10304:
        /* <DEDUP_REMOVED lines=128> */
.L_x_10293:
[----:B------:R-:W-:Y:S05]  /*11b80*/  BSYNC.RECONVERGENT B0 ;  /* 0x0000000000007941 */ /* 0x000fea0003800200 */
.L_x_10292:
        /* <DEDUP_REMOVED lines=22> */
.L_x_10295:
[----:B------:R-:W-:Y:S05]  /*11cf0*/  BSYNC.RECONVERGENT B0 ;  /* 0x0000000000007941 */ /* 0x000fea0003800200 */
.L_x_10294:
        /* <DEDUP_REMOVED lines=44> */
.L_x_10297:
[----:B------:R-:W-:Y:S05]  /*11fc0*/  BSYNC.RECONVERGENT B0 ;  /* 0x0000000000007941 */ /* 0x000fea0003800200 */
.L_x_10296:
        /* <DEDUP_REMOVED lines=13> */
.L_x_10299:
[----:B------:R-:W-:Y:S05]  /*120a0*/  BSYNC.RECONVERGENT B0 ;  /* 0x0000000000007941 */ /* 0x000fea0003800200 */
.L_x_10298:
[----:B------:R-:W-:-:S04]  /*120b0*/  MOV R169, 0x0 ;  /* 0x0000000000a97802 */ /* 0x000fc80000000f00 */
[----:B-1234-:R-:W-:Y:S05]  /*120c0*/  @P2 RET.REL.NODEC R168 `(_ZN5flash24flash_fwd_splitkv_kernelI23Flash_fwd_kernel_traitsILi64ELi64ELi128ELi4ELb0ELb0EN7cutlass6half_tE19Flash_kernel_traitsILi64ELi64ELi128ELi4ES3_EELb0ELb1ELb0ELb0ELb0ELb1ELb0ELb0EEEvNS_16Flash_fwd_paramsE) ;  /* 0xfffffedca8cc2950 */ /* 0x01efea0003c3ffff */
        /* <DEDUP_REMOVED lines=12> */
[----:B-1----:R-:W-:Y:S05]  /*12190*/  RET.REL.NODEC R168 `(_ZN5flash24flash_fwd_splitkv_kernelI23Flash_fwd_kernel_traitsILi64ELi64ELi128ELi4ELb0ELb0EN7cutlass6half_tE19Flash_kernel_traitsILi64ELi64ELi128ELi4ES3_EELb0ELb1ELb0ELb0ELb0ELb1ELb0ELb0EEEvNS_16Flash_fwd_paramsE) ;  /* 0xfffffedca8987950 */ /* 0x002fea0003c3ffff */
.L_x_10291:
[----:B------:R-:W-:Y:S01]  /*121a0*/  MOV R5, 0x2 ;  /* 0x0000000200057802 */ /* 0x000fe20000000f00 */
[----:B------:R-:W-:Y:S01]  /*121b0*/  IMAD.MOV.U32 R4, RZ, RZ, 0x1f ;  /* 0x0000001fff047424 */ /* 0x000fe200078e00ff */
[----:B------:R-:W-:-:S07]  /*121c0*/  MOV R6, 0xffffffff ;  /* 0xffffffff00067802 */ /* 0x000fce0000000f00 */
[----:B-1---5:R-:W-:Y:S05]  /*121d0*/  WARPSYNC.COLLECTIVE R6, `(.L_x_10300) ;  /* 0x0000000006087348 */ /* 0x022fea0003c00000 */
[----:B------:R2:W3:Y:S02]  /*121e0*/  SHFL.BFLY P0, R11, R186, R5, R4 ;  /* 0x0c000005ba0b7389 */ /* 0x0004e40000000004 */
[----:B-123-5:R-:W-:Y:S05]  /*121f0*/  ENDCOLLECTIVE ;  /* 0x000000000000791b */ /* 0x02efea0003800000 */
.L_x_10300:
[----:B------:R-:W-:Y:S02]  /*12200*/  IMAD.MOV.U32 R9, RZ, RZ, R11 ;  /* 0x000000ffff097224 */ /* 0x000fe400078e000b */
[----:B------:R-:W-:Y:S02]  /*12210*/  IMAD.MOV.U32 R5, RZ, RZ, 0x1 ;  /* 0x00000001ff057424 */ /* 0x000fe400078e00ff */
[----:B------:R-:W-:-:S05]  /*12220*/  FADD.FTZ R9, R9, R186 ;  /* 0x000000ba09097221 */ /* 0x000fca0000010000 */
[----:B------:R-:W-:-:S07]  /*12230*/  MOV R186, R9 ;  /* 0x0000000900ba7202 */ /* 0x000fce0000000f00 */
[----:B------:R-:W-:Y:S05]  /*12240*/  WARPSYNC.COLLECTIVE R6, `(.L_x_10301) ;  /* 0x0000000006087348 */ /* 0x000fea0003c00000 */
[----:B------:R1:W2:Y:S02]  /*12250*/  SHFL.BFLY P0, R11, R186, R5, R4 ;  /* 0x0c000005ba0b7389 */ /* 0x0002a40000000004 */
[----:B-12---:R-:W-:Y:S05]  /*12260*/  ENDCOLLECTIVE ;  /* 0x000000000000791b */ /* 0x006fea0003800000 */
.L_x_10301:
[----:B------:R-:W-:Y:S01]  /*12270*/  MOV R186, R187 ;  /* 0x000000bb00ba7202 */ /* 0x000fe20000000f00 */
[----:B------:R-:W-:Y:S01]  /*12280*/  IMAD.MOV.U32 R5, RZ, RZ, 0x2 ;  /* 0x00000002ff057424 */ /* 0x000fe200078e00ff */
[----:B------:R-:W-:-:S07]  /*12290*/  MOV R8, R11 ;  /* 0x0000000b00087202 */ /* 0x000fce0000000f00 */
[----:B------:R-:W-:Y:S05]  /*122a0*/  WARPSYNC.COLLECTIVE R6, `(.L_x_10302) ;  /* 0x0000000006087348 */ /* 0x000fea0003c00000 */
[----:B------:R1:W2:Y:S02]  /*122b0*/  SHFL.BFLY P0, R11, R186, R5, R4 ;  /* 0x0c000005ba0b7389 */ /* 0x0002a40000000004 */
[----:B-12---:R-:W-:Y:S05]  /*122c0*/  ENDCOLLECTIVE ;  /* 0x000000000000791b */ /* 0x006fea0003800000 */
.L_x_10302:
[----:B------:R-:W-:Y:S01]  /*122d0*/  FADD.FTZ R8, R9, R8 ;  /* 0x0000000809087221 */ /* 0x000fe20000010000 */
[----:B------:R-:W-:Y:S01]  /*122e0*/  FADD.FTZ R10, R11, R187 ;  /* 0x000000bb0b0a7221 */ /* 0x000fe20000010000 */
[----:B------:R-:W-:-:S04]  /*122f0*/  MOV R5, 0x1 ;  /* 0x0000000100057802 */ /* 0x000fc80000000f00 */
[----:B------:R-:W-:-:S07]  /*12300*/  MOV R186, R10 ;  /* 0x0000000a00ba7202 */ /* 0x000fce0000000f00 */
[----:B------:R-:W-:Y:S05]  /*12310*/  WARPSYNC.COLLECTIVE R6, `(.L_x_10303) ;  /* 0x0000000006087348 */ /* 0x000fea0003c00000 */
[----:B------:R1:W2:Y:S02]  /*12320*/  SHFL.BFLY P0, R11, R186, R5, R4 ;  /* 0x0c000005ba0b7389 */ /* 0x0002a40000000004 */
[----:B-12---:R-:W-:Y:S05]  /*12330*/  ENDCOLLECTIVE ;  /* 0x000000000000791b */ /* 0x006fea0003800000 */
.L_x_10303:
[----:B------:R-:W-:Y:S05]  /*12340*/  BRA `(.L_x_10304) ;  /* 0xfffffff0000c7947 */ /* 0x000fea000383ffff */
.L_x_10305:
        /* <DEDUP_REMOVED lines=11> */
.L_x_14799:


//--------------------- .text._ZN5flash24flash_fwd_splitkv_kernelI23Flash_fwd_kernel_traitsILi64ELi64ELi128ELi4ELb0ELb0EN7cutlass6half_tE19Flash_kernel_traitsILi64ELi64ELi128ELi4ES3_EELb0ELb1ELb0ELb0ELb0ELb0ELb0ELb1EEEvNS_16Flash_fwd_paramsE --------------------------
	.section	.text._ZN5flash24flash_fwd_splitkv_kernelI23Flash_fwd_kernel_traitsILi64ELi64ELi128ELi4ELb0ELb0EN7cutlass6half_tE19Flash_kernel_traitsILi64ELi64ELi128ELi4ES3_EELb0ELb1ELb0ELb0ELb0ELb0ELb0ELb1EEEvNS_16Flash_fwd_paramsE,"ax",@progbits
	.align	128
        .global         _ZN5flash24flash_fwd_splitkv_kernelI23Flash_fwd_kernel_traitsILi64ELi64ELi128ELi4ELb0ELb0EN7cutlass6half_tE19Flash_kernel_traitsILi64ELi64ELi128ELi4ES3_EELb0ELb1ELb0ELb0ELb0ELb0ELb0ELb1EEEvNS_16Flash_fwd_paramsE
        .type           _ZN5flash24flash_fwd_splitkv_kernelI23Flash_fwd_kernel_traitsILi64ELi64ELi128ELi4ELb0ELb0EN7cutlass6half_tE19Flash_kernel_traitsILi64ELi64ELi128ELi4ES3_EELb0ELb1ELb0ELb0ELb0ELb0ELb0ELb1EEEvNS_16Flash_fwd_paramsE,@function
        .size           _ZN5flash24flash_fwd_splitkv_kernelI23Flash_fwd_kernel_traitsILi64ELi64ELi128ELi4ELb0ELb0EN7cutlass6half_tE19Flash_kernel_traitsILi64ELi64ELi128ELi4ES3_EELb0ELb1ELb0ELb0ELb0ELb0ELb0ELb1EEEvNS_16Flash_fwd_paramsE,(.L_x_14800 - _ZN5flash24flash_fwd_splitkv_kernelI23Flash_fwd_kernel_traitsILi64ELi64ELi128ELi4ELb0ELb0EN7cutlass6half_tE19Flash_kernel_traitsILi64ELi64ELi128ELi4ES3_EELb0ELb1ELb0ELb0ELb0ELb0ELb0ELb1EEEvNS_16Flash_fwd_paramsE)
        .other          _ZN5flash24flash_fwd_splitkv_kernelI23Flash_fwd_kernel_traitsILi64ELi64ELi128ELi4ELb0ELb0EN7cutlass6half_tE19Flash_kernel_traitsILi64ELi64ELi128ELi4ES3_EELb0ELb1ELb0ELb0ELb0ELb0ELb0ELb1EEEvNS_16Flash_fwd_paramsE,@"STO_CUDA_ENTRY STV_DEFAULT"
_ZN5flash24flash_fwd_splitkv_kernelI23Flash_fwd_kernel_traitsILi64ELi64ELi128ELi4ELb0ELb0EN7cutlass6half_tE19Flash_kernel_traitsILi64ELi64ELi128ELi4ES3_EELb0ELb1ELb0ELb0ELb0ELb0ELb0ELb1EEEvNS_16Flash_fwd_paramsE:
.text._ZN5flash24flash_fwd_splitkv_kernelI23Flash_fwd_kernel_traitsILi64ELi64ELi128ELi4ELb0ELb0EN7cutlass6half_tE19Flash_kernel_traitsILi64ELi64ELi128ELi4ES3_EELb0ELb1ELb0ELb0ELb0ELb0ELb0ELb1EEEvNS_16Flash_fwd_paramsE:
[----:B------:R-:W-:Y:S01]  /*0000*/  LDC R1, c[0x0][0x37c] ;  /* 0x0000df00ff017b82 */ /* 0x000fe20000000800 */
[----:B------:R-:W1:Y:S07]  /*0010*/  S2R R3, SR_CTAID.X ;  /* 0x0000000000037919 */ /* 0x000e6e0000002500 */
[----:B------:R-:W2:Y:S01]  /*0020*/  LDC.64 R102, c[0x0][0x348] ;  /* 0x0000d200ff667b82 */ /* 0x000ea20000000a00 */
[----:B------:R-:W-:Y:S01]  /*0030*/  BSSY.RECONVERGENT B3, `(.L_x_10306) ;  /* 0x0000005000037945 */ /* 0x000fe20003800200 */
[----:B------:R-:W-:Y:S01]  /*0040*/  MOV R176, 0x80 ;  /* 0x0000008000b07802 */ /* 0x000fe20000000f00 */
[----:B------:R-:W3:Y:S01]  /*0050*/  S2R R178, SR_CTAID.Y ;  /* 0x0000000000b27919 */ /* 0x000ee20000002600 */
[----:B------:R-:W4:Y:S05]  /*0060*/  S2R R177, SR_CTAID.Z ;  /* 0x0000000000b17919 */ /* 0x000f2a0000002700 */
[----:B-1234-:R-:W-:Y:S05]  /*0070*/  CALL.REL.NOINC `($_ZN5flash24flash_fwd_splitkv_kernelI23Flash_fwd_kernel_traitsILi64ELi64ELi128ELi4ELb0ELb0EN7cutlass6half_tE19Flash_kernel_traitsILi64ELi64ELi128ELi4ES3_EELb0ELb1ELb0ELb0ELb0ELb0ELb0ELb1EEEvNS_16Flash_fwd_paramsE$_ZN5flash30compute_attn_1rowblock_splitkvI23Flash_fwd_kernel_traitsILi64ELi64ELi128ELi4ELb0ELb0EN7cutlass6half_tE19Flash_kernel_traitsILi64ELi64ELi128ELi4ES3_EELb0ELb1ELb0ELb0ELb0ELb0ELb0ELb1ENS_16Flash_fwd_paramsEEEvRKT8_iiiii) ;  /* 0x0000000000087944 */ /* 0x01efea0003c00000 */
[----:B------:R-:W-:Y:S05]  /*0080*/  BSYNC.RECONVERGENT B3 ;  /* 0x0000000000037941 */ /* 0x000fea0003800200 */
.L_x_10306:
[----:B------:R-:W-:Y:S05]  /*0090*/  EXIT ;  /* 0x000000000000794d */ /* 0x000fea0003800000 */
        .type           $_ZN5flash24flash_fwd_splitkv_kernelI23Flash_fwd_kernel_traitsILi64ELi64ELi128ELi4ELb0ELb0EN7cutlass6half_tE19Flash_kernel_traitsILi64ELi64ELi128ELi4ES3_EELb0ELb1ELb0ELb0ELb0ELb0ELb0ELb1EEEvNS_16Flash_fwd_paramsE$_ZN5flash30compute_attn_1rowblock_splitkvI23Flash_fwd_kernel_traitsILi64ELi64ELi128ELi4ELb0ELb0EN7cutlass6half_tE19Flash_kernel_traitsILi64ELi64ELi128ELi4ES3_EELb0ELb1ELb0ELb0ELb0ELb0ELb0ELb1ENS_16Flash_fwd_paramsEEEvRKT8_iiiii,@function
        .size           $_ZN5flash24flash_fwd_splitkv_kernelI23Flash_fwd_kernel_traitsILi64ELi64ELi128ELi4ELb0ELb0EN7cutlass6half_tE19Flash_kernel_traitsILi64ELi64ELi128ELi4ES3_EELb0ELb1ELb0ELb0ELb0ELb0ELb0ELb1EEEvNS_16Flash_fwd_paramsE$_ZN5flash30compute_attn_1rowblock_splitkvI23Flash_fwd_kernel_traitsILi64ELi64ELi128ELi4ELb0ELb0EN7cutlass6half_tE19Flash_kernel_traitsILi64ELi64ELi128ELi4ES3_EELb0ELb1ELb0ELb0ELb0ELb0ELb0ELb1ENS_16Flash_fwd_paramsEEEvRKT8_iiiii,(.L_x_14800 - $_ZN5flash24flash_fwd_splitkv_kernelI23Flash_fwd_kernel_traitsILi64ELi64ELi128ELi4ELb0ELb0EN7cutlass6half_tE19Flash_kernel_traitsILi64ELi64ELi128ELi4ES3_EELb0ELb1ELb0ELb0ELb0ELb0ELb0ELb1EEEvNS_16Flash_fwd_paramsE$_ZN5flash30compute_attn_1rowblock_splitkvI23Flash_fwd_kernel_traitsILi64ELi64ELi128ELi4ELb0ELb0EN7cutlass6half_tE19Flash_kernel_traitsILi64ELi64ELi128ELi4ES3_EELb0ELb1ELb0ELb0ELb0ELb0ELb0ELb1ENS_16Flash_fwd_paramsEEEvRKT8_iiiii)
$_ZN5flash24flash_fwd_splitkv_kernelI23Flash_fwd_kernel_traitsILi64ELi64ELi128ELi4ELb0ELb0EN7cutlass6half_tE19Flash_kernel_traitsILi64ELi64ELi128ELi4ES3_EELb0ELb1ELb0ELb0ELb0ELb0ELb0ELb1EEEvNS_16Flash_fwd_paramsE$_ZN5flash30compute_attn_1rowblock_splitkvI23Flash_fwd_kernel_traitsILi64ELi64ELi128ELi4ELb0ELb0EN7cutlass6half_tE19Flash_kernel_traitsILi64ELi64ELi128ELi4ES3_EELb0ELb1ELb0ELb0ELb0ELb0ELb0ELb1ENS_16Flash_fwd_paramsEEEvRKT8_iiiii:
        /* <DEDUP_REMOVED lines=17> */
[----:B------:R-:W1:Y:S01]  /*01b0*/  S2R R60, SR_TID.X ;  /* 0x00000000003c7919 */ /* 0x000e620000002100 */
[----:B------:R-:W-:Y:S01]  /*01c0*/  IADD3 R32, P0, PT, R4, R2, RZ ;  /* 0x0000000204207210 */ /* 0x000fe20007f1e0ff */
[----:B------:R-:W-:Y:S02]  /*01d0*/  IMAD.WIDE.U32 R12, R178, 0x4, R12 ;  /* 0x00000004b20c7825 */ /* 0x000fe400078e000c */
[----:B------:R-:W5:Y:S02]  /*01e0*/  @!P3 LD.E R183, desc[UR4][R102.64+0xb4] ;  /* 0x0000b40466b7b980 */ /* 0x000f64000c101900 */
[----:B------:R-:W-:-:S02]  /*01f0*/  IMAD.X R33, R5, 0x1, R0, P0 ;  /* 0x0000000105217824 */ /* 0x000fc400000e0600 */
[----:B------:R-:W5:Y:S04]  /*0200*/  @!P4 LD.E R4, desc[UR4][R102.64+0xb8] ;  /* 0x0000b8046604c980 */ /* 0x000f68000c101900 */
[----:B------:R-:W5:Y:S01]  /*0210*/  @P6 LD.E R11, desc[UR4][R32.64] ;  /* 0x00000004200b6980 */ /* 0x000f62000c101900 */
[----:B------:R-:W-:-:S03]  /*0220*/  ISETP.NE.U32.AND P2, PT, R6, RZ, PT ;  /* 0x000000ff0600720c */ /* 0x000fc60003f45070 */
[----:B------:R-:W5:Y:S01]  /*0230*/  @P1 LD.E R182, desc[UR4][R12.64] ;  /* 0x000000040cb61980 */ /* 0x000f62000c101900 */
[C---:B------:R-:W-:Y:S02]  /*0240*/  ISETP.NE.AND.EX P2, PT, R7.reuse, RZ, PT, P2 ;  /* 0x000000ff0700720c */ /* 0x040fe40003f45320 */
[----:B------:R-:W-:Y:S01]  /*0250*/  IADD3 R14, P1, PT, R6, R2, RZ ;  /* 0x00000002060e7210 */ /* 0x000fe20007f3e0ff */
[----:B------:R-:W-:Y:S01]  /*0260*/  BSSY.RECONVERGENT B0, `(.L_x_10307) ;  /* 0x000000b000007945 */ /* 0x000fe20003800200 */
[----:B------:R-:W-:Y:S01]  /*0270*/  ISETP.NE.U32.AND P0, PT, R8, RZ, PT ;  /* 0x000000ff0800720c */ /* 0x000fe20003f05070 */
[----:B------:R2:W5:Y:S02]  /*0280*/  @P3 LD.E R5, desc[UR4][R12.64+0x4] ;  /* 0x000004040c053980 */ /* 0x000564000c101900 */
[----:B------:R-:W-:Y:S01]  /*0290*/  IMAD.X R15, R7, 0x1, R0, P1 ;  /* 0x00000001070f7824 */ /* 0x000fe200008e0600 */
[----:B------:R-:W-:Y:S01]  /*02a0*/  ISETP.NE.AND.EX P5, PT, R9, RZ, PT, P0 ;  /* 0x000000ff0900720c */ /* 0x000fe20003fa5300 */
[----:B--2---:R-:W-:-:S04]  /*02b0*/  IMAD.MOV.U32 R12, RZ, RZ, -0x1 ;  /* 0xffffffffff0c7424 */ /* 0x004fc800078e00ff */
[----:B-1----:R-:W-:Y:S08]  /*02c0*/  @!P2 BRA `(.L_x_10308) ;  /* 0x000000000010a947 */ /* 0x002ff00003800000 */
[----:B------:R-:W2:Y:S02]  /*02d0*/  LD.E.U8 R6, desc[UR4][R102.64+0x1b2] ;  /* 0x0001b20466067980 */ /* 0x000ea4000c101100 */
[----:B--2---:R-:W-:-:S13]  /*02e0*/  ISETP.NE.AND P0, PT, R6, RZ, PT ;  /* 0x000000ff0600720c */ /* 0x004fda0003f05270 */
[----:B------:R-:W-:Y:S05]  /*02f0*/  @!P0 BRA `(.L_x_10308) ;  /* 0x0000000000048947 */ /* 0x000fea0003800000 */
[----:B------:R1:W5:Y:S02]  /*0300*/  LD.E R12, desc[UR4][R14.64] ;  /* 0x000000040e0c7980 */ /* 0x000364000c101900 */
.L_x_10308:
[----:B------:R-:W-:Y:S05]  /*0310*/  BSYNC.RECONVERGENT B0 ;  /* 0x0000000000007941 */ /* 0x000fea0003800200 */
.L_x_10307:
[----:B------:R-:W-:Y:S04]  /*0320*/  BSSY.RECONVERGENT B0, `(.L_x_10309) ;  /* 0x0000007000007945 */ /* 0x000fe80003800200 */
[----:B------:R-:W-:Y:S05]  /*0330*/  @!P4 BRA `(.L_x_10310) ;  /* 0x000000000014c947 */ /* 0x000fea0003800000 */
[----:B-----5:R-:W2:Y:S02]  /*0340*/  LD.E.U8 R4, desc[UR4][R102.64+0x1b2] ;  /* 0x0001b20466047980 */ /* 0x020ea4000c101100 */
[----:B--2---:R-:W-:-:S13]  /*0350*/  ISETP.NE.AND P0, PT, R4, RZ, PT ;  /* 0x000000ff0400720c */ /* 0x004fda0003f05270 */
[----:B------:R-:W2:Y:S02]  /*0360*/  @P0 LD.E R7, desc[UR4][R14.64+0x4] ;  /* 0x000004040e070980 */ /* 0x000ea4000c101900 */
[----:B--2---:R-:W-:-:S06]  /*0370*/  @P0 IADD3 R4, PT, PT, R7, -R12, RZ ;  /* 0x8000000c07040210 */ /* 0x004fcc0007ffe0ff */
[----:B------:R2:W5:Y:S02]  /*0380*/  @!P0 LD.E R4, desc[UR4][R14.64] ;  /* 0x000000040e048980 */ /* 0x000564000c101900 */
.L_x_10310:
[----:B------:R-:W-:Y:S05]  /*0390*/  BSYNC.RECONVERGENT B0 ;  /* 0x0000000000007941 */ /* 0x000fea0003800200 */
.L_x_10309:
[----:B------:R-:W-:Y:S01]  /*03a0*/  BSSY.RECONVERGENT B1, `(.L_x_10311) ;  /* 0x0000012000017945 */ /* 0x000fe20003800200 */
[----:B-----5:R-:W-:Y:S02]  /*03b0*/  @P3 IADD3 R183, PT, PT, -R182, R5, RZ ;  /* 0x00000005b6b73210 */ /* 0x020fe40007ffe1ff */
[----:B------:R-:W-:Y:S01]  /*03c0*/  IADD3 R69, PT, PT, R4, -R11, RZ ;  /* 0x8000000b04457210 */ /* 0x000fe20007ffe0ff */
[----:B------:R-:W-:Y:S06]  /*03d0*/  @!P5 BRA `(.L_x_10312) ;  /* 0x000000000014d947 */ /* 0x000fec0003800000 */
[----:B------:R-:W-:-:S05]  /*03e0*/  IADD3 R4, P0, PT, R8, R2, RZ ;  /* 0x0000000208047210 */ /* 0x000fca0007f1e0ff */
[----:B------:R-:W-:-:S05]  /*03f0*/  IMAD.X R5, R9, 0x1, R0, P0 ;  /* 0x0000000109057824 */ /* 0x000fca00000e0600 */
[----:B------:R-:W3:Y:S02]  /*0400*/  LD.E R58, desc[UR4][R4.64] ;  /* 0x00000004043a7980 */ /* 0x000ee4000c101900 */
[----:B---3--:R-:W-:Y:S01]  /*0410*/  IADD3 R58, PT, PT, R58, -R11, RZ ;  /* 0x8000000b3a3a7210 */ /* 0x008fe20007ffe0ff */
[----:B------:R-:W-:Y:S05]  /*0420*/  BRA `(.L_x_10313) ;  /* 0x0000000000247947 */ /* 0x000fea0003800000 */
.L_x_10312:
[----:B------:R-:W3:Y:S01]  /*0430*/  LD.E.64 R4, desc[UR4][R102.64+0x108] ;  /* 0x0001080466047980 */ /* 0x000ee2000c101b00 */
[----:B------:R-:W-:Y:S01]  /*0440*/  BSSY.RECONVERGENT B0, `(.L_x_10314) ;  /* 0x0000006000007945 */ /* 0x000fe20003800200 */
[----:B------:R-:W-:Y:S01]  /*0450*/  IMAD.MOV.U32 R58, RZ, RZ, RZ ;  /* 0x000000ffff3a7224 */ /* 0x000fe200078e00ff */
[----:B---3--:R-:W-:-:S04]  /*0460*/  ISETP.NE.U32.AND P0, PT, R4, RZ, PT ;  /* 0x000000ff0400720c */ /* 0x008fc80003f05070 */
[----:B------:R-:W-:-:S13]  /*0470*/  ISETP.NE.AND.EX P0, PT, R5, RZ, PT, P0 ;  /* 0x000000ff0500720c */ /* 0x000fda0003f05300 */
[----:B------:R-:W-:Y:S05]  /*0480*/  @!P0 BRA `(.L_x_10315) ;  /* 0x0000000000048947 */ /* 0x000fea0003800000 */
[----:B------:R3:W5:Y:S02]  /*0490*/  LD.E R58, desc[UR4][R102.64+0xbc] ;  /* 0x0000bc04663a7980 */ /* 0x000764000c101900 */
.L_x_10315:
[----:B------:R-:W-:Y:S05]  /*04a0*/  BSYNC.RECONVERGENT B0 ;  /* 0x0000000000007941 */ /* 0x000fea0003800200 */
.L_x_10314:
[----:B-----5:R-:W-:Y:S02]  /*04b0*/  IADD3 R58, PT, PT, R69, R58, RZ ;  /* 0x0000003a453a7210 */ /* 0x020fe40007ffe0ff */
.L_x_10313:
[----:B------:R-:W-:Y:S05]  /*04c0*/  BSYNC.RECONVERGENT B1 ;  /* 0x0000000000017941 */ /* 0x000fea0003800200 */
.L_x_10311:
[----:B------:R-:W-:Y:S01]  /*04d0*/  IMAD.SHL.U32 R180, R3, 0x40, RZ ;  /* 0x0000004003b47824 */ /* 0x000fe200078e00ff */
[----:B------:R-:W-:Y:S01]  /*04e0*/  MOV R4, R176 ;  /* 0x000000b000047202 */ /* 0x000fe20000000f00 */
[----:B------:R-:W-:-:S03]  /*04f0*/  IMAD.MOV.U32 R5, RZ, RZ, 0x0 ;  /* 0x00000000ff057424 */ /* 0x000fc600078e00ff */
[----:B------:R-:W-:-:S13]  /*0500*/  ISETP.GT.AND P0, PT, R183, R180, PT ;  /* 0x000000b4b700720c */ /* 0x000fda0003f04270 */
[----:B-123--:R-:W-:Y:S05]  /*0510*/  @!P0 RET.REL.NODEC R4 `(_ZN5flash24flash_fwd_splitkv_kernelI23Flash_fwd_kernel_traitsILi64ELi64ELi128ELi4ELb0ELb0EN7cutlass6half_tE19Flash_kernel_traitsILi64ELi64ELi128ELi4ES3_EELb0ELb1ELb0ELb0ELb0ELb0ELb0ELb1EEEvNS_16Flash_fwd_paramsE) ;  /* 0xfffffff804b88950 */ /* 0x00efea0003c3ffff */
[----:B------:R-:W2:Y:S04]  /*0520*/  LD.E R6, desc[UR4][R102.64+0x184] ;  /* 0x0001840466067980 */ /* 0x000ea8000c101900 */
[----:B------:R-:W3:Y:S04]  /*0530*/  LD.E R13, desc[UR4][R102.64+0xb8] ;  /* 0x0000b804660d7980 */ /* 0x000ee8000c101900 */
[----:B------:R-:W4:Y:S01]  /*0540*/  LD.E R4, desc[UR4][R102.64+0x188] ;  /* 0x0001880466047980 */ /* 0x000f22000c101900 */
[----:B------:R-:W-:-:S05]  /*0550*/  VIADD R7, R58, 0x7f ;  /* 0x0000007f3a077836 */ /* 0x000fca0000000000 */
[--C-:B------:R-:W-:Y:S01]  /*0560*/  IADD3 R5, PT, PT, R7, R180, -R183.reuse ;  /* 0x000000b407057210 */ /* 0x100fe20007ffe8b7 */
[----:B--2---:R-:W-:Y:S01]  /*0570*/  IMAD.IADD R9, R6, 0x1, R183 ;  /* 0x0000000106097824 */ /* 0x004fe200078e02b7 */
[----:B------:R-:W-:Y:S01]  /*0580*/  SHF.R.S32.HI R6, RZ, 0x1f, R7 ;  /* 0x0000001fff067819 */ /* 0x000fe20000011407 */
[----:B---3--:R-:W-:-:S03]  /*0590*/  VIADD R13, R13, 0x7f ;  /* 0x0000007f0d0d7836 */ /* 0x008fc60000000000 */
[----:B------:R-:W-:Y:S02]  /*05a0*/  IADD3 R9, PT, PT, -R9, R180, R58 ;  /* 0x000000b409097210 */ /* 0x000fe40007ffe13a */
[----:B------:R-:W-:Y:S02]  /*05b0*/  LEA.HI R6, R6, R7, RZ, 0x7 ;  /* 0x0000000706067211 */ /* 0x000fe400078f38ff */
[----:B----4-:R-:W-:Y:S02]  /*05c0*/  IADD3 R5, PT, PT, R5, 0x40, R4 ;  /* 0x0000004005057810 */ /* 0x010fe40007ffe004 */
[----:B------:R-:W-:Y:S02]  /*05d0*/  SHF.R.S32.HI R10, RZ, 0x1f, R13 ;  /* 0x0000001fff0a7819 */ /* 0x000fe4000001140d */
[----:B------:R-:W-:Y:S02]  /*05e0*/  SHF.R.S32.HI R4, RZ, 0x1f, R5 ;  /* 0x0000001fff047819 */ /* 0x000fe40000011405 */
[----:B------:R-:W-:-:S02]  /*05f0*/  SHF.R.S32.HI R8, RZ, 0x1f, R9 ;  /* 0x0000001fff087819 */ /* 0x000fc40000011409 */
[----:B------:R-:W-:Y:S02]  /*0600*/  LEA.HI R10, R10, R13, RZ, 0x7 ;  /* 0x0000000d0a0a7211 */ /* 0x000fe400078f38ff */
[----:B------:R-:W-:Y:S02]  /*0610*/  LEA.HI R4, R4, R5, RZ, 0x7 ;  /* 0x0000000504047211 */ /* 0x000fe400078f38ff */
[----:B------:R-:W-:Y:S02]  /*0620*/  LEA.HI R8, R8, R9, RZ, 0x7 ;  /* 0x0000000908087211 */ /* 0x000fe400078f38ff */
[----:B------:R-:W-:Y:S02]  /*0630*/  SHF.R.S32.HI R6, RZ, 0x7, R6 ;  /* 0x00000007ff067819 */ /* 0x000fe40000011406 */
[----:B------:R-:W-:Y:S02]  /*0640*/  SHF.R.S32.HI R57, RZ, 0x7, R10 ;  /* 0x00000007ff397819 */ /* 0x000fe4000001140a */
[----:B------:R-:W-:-:S02]  /*0650*/  SHF.R.S32.HI R4, RZ, 0x7, R4 ;  /* 0x00000007ff047819 */ /* 0x000fc40000011404 */
[----:B------:R-:W-:Y:S02]  /*0660*/  SHF.R.S32.HI R8, RZ, 0x7, R8 ;  /* 0x00000007ff087819 */ /* 0x000fe40000011408 */
[----:B------:R-:W-:Y:S02]  /*0670*/  VIMNMX3 R57, R57, R6, R4, PT ;  /* 0x000000063939720f */ /* 0x000fe40003800104 */
        /* <DEDUP_REMOVED lines=17> */
[----:B------:R-:W-:Y:S01]  /*0790*/  BSSY.RECONVERGENT B0, `(.L_x_10317) ;  /* 0x000003a000007945 */ /* 0x000fe20003800200 */
[----:B--2---:R-:W-:-:S04]  /*07a0*/  @P0 IMAD.WIDE.U32 R20, R12, R182, RZ ;  /* 0x000000b60c140225 */ /* 0x004fc800078e00ff */
[----:B------:R-:W-:Y:S01]  /*07b0*/  IMAD.WIDE.U32 R18, R180, R12, R14 ;  /* 0x0000000cb4127225 */ /* 0x000fe200078e000e */
[----:B---3--:R-:W-:-:S03]  /*07c0*/  ISETP.GE.AND P2, PT, R14, R0, PT ;  /* 0x000000000e00720c */ /* 0x008fc60003f46270 */
[----:B-----5:R-:W-:-:S04]  /*07d0*/  @!P0 IMAD.WIDE.U32 R8, R4, R178, RZ ;  /* 0x000000b204088225 */ /* 0x020fc800078e00ff */
[----:B------:R-:W-:Y:S02]  /*07e0*/  @!P0 IMAD R5, R5, R178, RZ ;  /* 0x000000b205058224 */ /* 0x000fe400078e02ff */
[----:B------:R-:W-:Y:S02]  /*07f0*/  @P0 IMAD R4, R13, R182, RZ ;  /* 0x000000b60d040224 */ /* 0x000fe400078e02ff */
[----:B------:R-:W-:Y:S02]  /*0800*/  @P0 IMAD.MOV.U32 R8, RZ, RZ, R20 ;  /* 0x000000ffff080224 */ /* 0x000fe400078e0014 */
        /* <DEDUP_REMOVED lines=50> */
.L_x_10318:
[----:B------:R-:W-:Y:S05]  /*0b30*/  BSYNC.RECONVERGENT B0 ;  /* 0x0000000000007941 */ /* 0x000fea0003800200 */
.L_x_10317:
        /* <DEDUP_REMOVED lines=13> */
.L_x_10320:
[----:B------:R-:W-:Y:S05]  /*0c10*/  BSYNC.RECONVERGENT B0 ;  /* 0x0000000000007941 */ /* 0x000fea0003800200 */
.L_x_10319:
        /* <DEDUP_REMOVED lines=12> */
.L_x_10322:
[----:B------:R-:W-:Y:S05]  /*0ce0*/  BSYNC.RECONVERGENT B0 ;  /* 0x0000000000007941 */ /* 0x000fea0003800200 */
.L_x_10321:
[----:B------:R-:W-:Y:S01]  /*0cf0*/  ISETP.NE.AND P0, PT, R4, RZ, PT ;  /* 0x000000ff0400720c */ /* 0x000fe20003f05270 */
[----:B------:R-:W-:Y:S01]  /*0d00*/  @!P6 ST.E desc[UR4][R16.64+0x40], R5 ;  /* 0x000040051000e985 */ /* 0x000fe2000c101904 */
[----:B------:R-:W-:-:S03]  /*0d10*/  MOV R177, 0x0 ;  /* 0x0000000000b17802 */ /* 0x000fc60000000f00 */
[----:B------:R-:W-:Y:S08]  /*0d20*/  @!P5 ST.E desc[UR4][R16.64+0x80], R3 ;  /* 0x000080031000d985 */ /* 0x000ff0000c101904 */
[----:B------:R1:W-:Y:S02]  /*0d30*/  @!P0 ST.E desc[UR4][R16.64], R15 ;  /* 0x0000000f10008985 */ /* 0x0003e4000c101904 */
[----:B-123--:R-:W-:Y:S05]  /*0d40*/  @P1 RET.REL.NODEC R176 `(_ZN5flash24flash_fwd_splitkv_kernelI23Flash_fwd_kernel_traitsILi64ELi64ELi128ELi4ELb0ELb0EN7cutlass6half_tE19Flash_kernel_traitsILi64ELi64ELi128ELi4ES3_EELb0ELb1ELb0ELb0ELb0ELb0ELb0ELb1EEEvNS_16Flash_fwd_paramsE) ;  /* 0xfffffff0b0ac1950 */ /* 0x00efea0003c3ffff */
[----:B------:R-:W-:Y:S02]  /*0d50*/  MOV R3, 0x7f800000 ;  /* 0x7f80000000037802 */ /* 0x000fe40000000f00 */
[----:B------:R-:W-:-:S03]  /*0d60*/  MOV R177, 0x0 ;  /* 0x0000000000b17802 */ /* 0x000fc60000000f00 */
[----:B------:R1:W-:Y:S02]  /*0d70*/  ST.E desc[UR4][R16.64+0xc0], R3 ;  /* 0x0000c00310007985 */ /* 0x0003e4000c101904 */
[----:B-1----:R-:W-:Y:S05]  /*0d80*/  RET.REL.NODEC R176 `(_ZN5flash24flash_fwd_splitkv_kernelI23Flash_fwd_kernel_traitsILi64ELi64ELi128ELi4ELb0ELb0EN7cutlass6half_tE19Flash_kernel_traitsILi64ELi64ELi128ELi4ES3_EELb0ELb1ELb0ELb0ELb0ELb0ELb0ELb1EEEvNS_16Flash_fwd_paramsE) ;  /* 0xfffffff0b09c7950 */ /* 0x002fea0003c3ffff */
.L_x_10316:
        /* <DEDUP_REMOVED lines=23> */
[----:B-----5:R-:W1:Y:S08]  /*0f00*/  I2F.RP R10, R5 ;  /* 0x00000005000a7306 */ /* 0x020e700000209400 */
        /* <DEDUP_REMOVED lines=78> */
.L_x_10324:
        /* <DEDUP_REMOVED lines=10> */
[----:B------:R-:W-:Y:S02]  /*1490*/  CS2R R186, SRZ ;  /* 0x0000000000ba7805 */ /* 0x000fe4000001ff00 */
[----:B--2---:R-:W-:-:S04]  /*14a0*/  IABS R2, R0 ;  /* 0x0000000000027213 */ /* 0x004fc80000000000 */
[----:B------:R-:W1:Y:S08]  /*14b0*/  I2F.RP R8, R2 ;  /* 0x0000000200087306 */ /* 0x000e700000209400 */
[----:B-1----:R-:W1:Y:S02]  /*14c0*/  MUFU.RCP R7, R8 ;  /* 0x0000000800077308 */ /* 0x002e640000001000 */
[----:B-1----:R-:W-:-:S06]  /*14d0*/  IADD3 R7, PT, PT, R7, 0xffffffe, RZ ;  /* 0x0ffffffe07077810 */ /* 0x002fcc0007ffe0ff */
[----:B------:R-:W1:Y:S02]  /*14e0*/  F2I.FTZ.U32.TRUNC.NTZ R21, R7 ;  /* 0x0000000700157305 */ /* 0x000e64000021f000 */
        /* <DEDUP_REMOVED lines=56> */
[----:B------:R-:W-:-:S03]  /*1870*/  MOV R4, R12 ;  /* 0x0000000c00047202 */ /* 0x000fc60000000f00 */
[----:B------:R-:W-:Y:S01]  /*1880*/  @!P0 IMAD.IADD R7, R15, 0x1, R2 ;  /* 0x000000010f078824 */ /* 0x000fe200078e0202 */
[----:B------:R-:W-:Y:S01]  /*1890*/  IADD3 R2, PT, PT, R13, R16, RZ ;  /* 0x000000100d027210 */ /* 0x000fe20007ffe0ff */
[----:B------:R-:W-:Y:S01]  /*18a0*/  @P0 IMAD.IADD R7, R9, 0x1, R5 ;  /* 0x0000000109070824 */ /* 0x000fe200078e0205 */
[----:B------:R-:W-:Y:S02]  /*18b0*/  @P0 MOV R14, R8 ;  /* 0x00000008000e0202 */ /* 0x000fe40000000f00 */
[----:B------:R-:W-:Y:S02]  /*18c0*/  MOV R5, RZ ;  /* 0x000000ff00057202 */ /* 0x000fe40000000f00 */
.L_x_10325:
[----:B------:R-:W-:Y:S05]  /*18d0*/  BSYNC.RECONVERGENT B0 ;  /* 0x0000000000007941 */ /* 0x000fea0003800200 */
.L_x_10323:
        /* <DEDUP_REMOVED lines=29> */
[----:B------:R-:W-:Y:S02]  /*1ab0*/  ISETP.GE.U32.AND P5, PT, R20, R15, PT ;  /* 0x0000000f1400720c */ /* 0x000fe40003fa6070 */
[----:B------:R-:W-:Y:S02]  /*1ac0*/  LOP3.LUT R15, R177, R0, RZ, 0x3c, !PT ;  /* 0x00000000b10f7212 */ /* 0x000fe400078e3cff */
[----:B------:R-:W-:Y:S01]  /*1ad0*/  IADD3 R14, P2, PT, R100, R14, RZ ;  /* 0x0000000e640e7210 */ /* 0x000fe20007f5e0ff */
[----:B------:R-:W-:Y:S01]  /*1ae0*/  @!P1 VIADD R18, R18, 0x1 ;  /* 0x0000000112129836 */ /* 0x000fe20000000000 */
[----:B------:R-:W-:Y:S02]  /*1af0*/  ISETP.GE.AND P3, PT, R15, RZ, PT ;  /* 0x000000ff0f00720c */ /* 0x000fe40003f66270 */
[----:B------:R-:W-:Y:S01]  /*1b00*/  ISETP.NE.AND P4, PT, R0, RZ, PT ;  /* 0x000000ff0000720c */ /* 0x000fe20003f85270 */
[----:B------:R-:W-:Y:S01]  /*1b10*/  IMAD R5, R5, R168, RZ ;  /* 0x000000a805057224 */ /* 0x000fe200078e02ff */
[----:B------:R-:W-:-:S03]  /*1b20*/  IADD3.X R15, PT, PT, RZ, R7, RZ, P2, !PT ;  /* 0x00000007ff0f7210 */ /* 0x000fc600017fe4ff */
[----:B------:R-:W-:Y:S02]  /*1b30*/  @P5 VIADD R18, R18, 0x1 ;  /* 0x0000000112125836 */ /* 0x000fe40000000000 */
[C---:B------:R-:W-:Y:S02]  /*1b40*/  IMAD R5, R6.reuse, R169, R5 ;  /* 0x000000a906057224 */ /* 0x040fe400078e0205 */
[----:B------:R-:W-:-:S04]  /*1b50*/  IMAD.WIDE.U32 R20, R6, R168, R14 ;  /* 0x000000a806147225 */ /* 0x000fc800078e000e */
[----:B------:R-:W-:-:S04]  /*1b60*/  IMAD.MOV.U32 R6, RZ, RZ, R18 ;  /* 0x000000ffff067224 */ /* 0x000fc800078e0012 */
[----:B------:R-:W-:Y:S01]  /*1b70*/  @!P3 IMAD.MOV R6, RZ, RZ, -R6 ;  /* 0x000000ffff06b224 */ /* 0x000fe200078e0a06 */
[----:B------:R-:W-:Y:S02]  /*1b80*/  @!P4 LOP3.LUT R6, RZ, R0, RZ, 0x33, !PT ;  /* 0x00000000ff06c212 */ /* 0x000fe400078e33ff */
[----:B------:R-:W-:Y:S02]  /*1b90*/  IADD3 R21, PT, PT, R21, R5, RZ ;  /* 0x0000000515157210 */ /* 0x000fe40007ffe0ff */
[----:B------:R-:W-:Y:S01]  /*1ba0*/  SHF.R.S32.HI R0, RZ, 0x1f, R6 ;  /* 0x0000001fff007819 */ /* 0x000fe20000011406 */
[----:B------:R-:W-:Y:S01]  /*1bb0*/  IMAD R5, R25, R6, RZ ;  /* 0x0000000619057224 */ /* 0x000fe200078e02ff */
[----:B------:R-:W-:Y:S01]  /*1bc0*/  SHF.R.U32.HI R128, RZ, 0x3, R60 ;  /* 0x00000003ff807819 */ /* 0x000fe2000001163c */
[----:B------:R-:W-:-:S04]  /*1bd0*/  IMAD.WIDE.U32 R20, R6, R24, R20 ;  /* 0x0000001806147225 */ /* 0x000fc800078e0014 */
[----:B------:R-:W-:Y:S02]  /*1be0*/  IMAD.MOV.U32 R129, RZ, RZ, RZ ;  /* 0x000000ffff817224 */ /* 0x000fe400078e00ff */
[----:B------:R-:W-:Y:S01]  /*1bf0*/  IMAD R24, R0, R24, R5 ;  /* 0x0000001800187224 */ /* 0x000fe200078e0205 */
[----:B------:R-:W1:Y:S04]  /*1c00*/  S2UR UR6, SR_CgaCtaId ;  /* 0x00000000000679c3 */ /* 0x000e680000008800 */
[----:B------:R-:W-:Y:S01]  /*1c10*/  IADD3 R21, PT, PT, R21, R24, RZ ;  /* 0x0000001815157210 */ /* 0x000fe20007ffe0ff */
[----:B------:R-:W-:Y:S01]  /*1c20*/  IMAD R175, R169, R128, RZ ;  /* 0x00000080a9af7224 */ /* 0x000fe200078e02ff */
[----:B------:R-:W-:Y:S01]  /*1c30*/  LOP3.LUT R181, R62, 0x1c0, RZ, 0xc0, !PT ;  /* 0x000001c03eb57812 */ /* 0x000fe200078ec0ff */
[----:B------:R-:W-:-:S03]  /*1c40*/  IMAD.SHL.U32 R61, R60, 0x40, RZ ;  /* 0x000000403c3d7824 */ /* 0x000fc600078e00ff */
[----:B------:R-:W-:Y:S01]  /*1c50*/  LOP3.LUT R181, R181, 0x38, R60, 0xf8, !PT ;  /* 0x00000038b5b57812 */ /* 0x000fe200078ef83c */
[----:B------:R-:W-:Y:S01]  /*1c60*/  UMOV UR7, 0x400 ;  /* 0x0000040000077882 */ /* 0x000fe20000000000 */
[----:B------:R-:W-:Y:S02]  /*1c70*/  IMAD R171, R167, R128, RZ ;  /* 0x00000080a7ab7224 */ /* 0x000fe400078e02ff */
[--C-:B------:R-:W-:Y:S02]  /*1c80*/  LOP3.LUT R181, R181, 0x38, R62.reuse, 0x78, !PT ;  /* 0x00000038b5b57812 */ /* 0x100fe400078e783e */
[----:B------:R-:W-:Y:S02]  /*1c90*/  LOP3.LUT R63, R61, 0x1c0, RZ, 0xc0, !PT ;  /* 0x000001c03d3f7812 */ /* 0x000fe400078ec0ff */
[----:B------:R-:W-:Y:S01]  /*1ca0*/  LOP3.LUT R181, R181, 0x1e00, R62, 0xf8, !PT ;  /* 0x00001e00b5b57812 */ /* 0x000fe200078ef83e */
[----:B------:R-:W-:Y:S01]  /*1cb0*/  VIADD R59, R57, 0xffffffff ;  /* 0xffffffff393b7836 */ /* 0x000fe20000000000 */
[----:B-1----:R-:W-:Y:S01]  /*1cc0*/  ULEA UR6, UR6, UR7, 0x18 ;  /* 0x0000000706067291 */ /* 0x002fe2000f8ec0ff */
[----:B------:R-:W-:Y:S01]  /*1cd0*/  SHF.L.U32 R72, R60, 0x2, RZ ;  /* 0x000000023c487819 */ /* 0x000fe200000006ff */
[C---:B------:R-:W-:Y:S01]  /*1ce0*/  IMAD.SHL.U32 R66, R166.reuse, 0x10, RZ ;  /* 0x00000010a6427824 */ /* 0x040fe200078e00ff */
[----:B------:R-:W-:-:S03]  /*1cf0*/  SHF.L.U64.HI R67, R166, 0x4, R167 ;  /* 0x00000004a6437819 */ /* 0x000fc600000102a7 */
[----:B------:R-:W-:Y:S01]  /*1d00*/  LEA R181, R181, UR6, 0x1 ;  /* 0x00000006b5b57c11 */ /* 0x000fe2000f8e08ff */
[----:B------:R-:W-:Y:S01]  /*1d10*/  IMAD.SHL.U32 R51, R59, 0x80, RZ ;  /* 0x000000803b337824 */ /* 0x000fe200078e00ff */
[C---:B------:R-:W-:Y:S02]  /*1d20*/  SHF.L.U64.HI R65, R168.reuse, 0x4, R169 ;  /* 0x00000004a8417819 */ /* 0x040fe400000102a9 */
[----:B------:R-:W-:Y:S02]  /*1d30*/  SHF.L.U32 R64, R168, 0x4, RZ ;  /* 0x00000004a8407819 */ /* 0x000fe400000006ff */
[----:B------:R-:W-:Y:S02]  /*1d40*/  LOP3.LUT R61, R61, 0x200, RZ, 0xc0, !PT ;  /* 0x000002003d3d7812 */ /* 0x000fe400078ec0ff */
[----:B------:R-:W-:Y:S01]  /*1d50*/  LOP3.LUT R72, R72, 0x1c, RZ, 0xc0, !PT ;  /* 0x0000001c48487812 */ /* 0x000fe200078ec0ff */
[----:B--2---:R-:W-:Y:S02]  /*1d60*/  @P0 IMAD R15, R131, R182, RZ ;  /* 0x000000b6830f0224 */ /* 0x004fe400078e02ff */
[----:B---3--:R-:W-:-:S04]  /*1d70*/  @!P0 IMAD.WIDE.U32 R28, R26, R178, RZ ;  /* 0x000000b21a1c8225 */ /* 0x008fc800078e00ff */
[----:B------:R-:W-:Y:S02]  /*1d80*/  @!P0 IMAD R7, R27, R178, RZ ;  /* 0x000000b21b078224 */ /* 0x000fe400078e02ff */
[----:B------:R-:W-:Y:S01]  /*1d90*/  @P0 IMAD.WIDE.U32 R26, R130, R182, RZ ;  /* 0x000000b6821a0225 */ /* 0x000fe200078e00ff */
[----:B------:R-:W-:-:S03]  /*1da0*/  @!P0 MOV R14, R28 ;  /* 0x0000001c000e8202 */ /* 0x000fc60000000f00 */
[----:B------:R-:W-:Y:S02]  /*1db0*/  @P0 IMAD.MOV.U32 R14, RZ, RZ, R26 ;  /* 0x000000ffff0e0224 */ /* 0x000fe400078e001a */
[----:B------:R-:W-:Y:S02]  /*1dc0*/  @!P0 IMAD.IADD R7, R29, 0x1, R7 ;  /* 0x000000011d078824 */ /* 0x000fe400078e0207 */
[----:B------:R-:W-:Y:S01]  /*1dd0*/  @P0 IMAD.IADD R7, R27, 0x1, R15 ;  /* 0x000000011b070824 */ /* 0x000fe200078e020f */
[----:B------:R-:W-:Y:S01]  /*1de0*/  IADD3 R14, P1, PT, R100, R14, RZ ;  /* 0x0000000e640e7210 */ /* 0x000fe20007f3e0ff */
[----:B------:R-:W-:-:S04]  /*1df0*/  IMAD R5, R23, R177, RZ ;  /* 0x000000b117057224 */ /* 0x000fc800078e02ff */
[----:B------:R-:W-:Y:S02]  /*1e00*/  IMAD.X R15, RZ, RZ, R7, P1 ;  /* 0x000000ffff0f7224 */ /* 0x000fe400008e0607 */
[----:B------:R-:W-:-:S04]  /*1e10*/  IMAD.WIDE.U32 R22, R22, R177, R14 ;  /* 0x000000b116167225 */ /* 0x000fc800078e000e */
[----:B------:R-:W-:Y:S01]  /*1e20*/  IMAD.WIDE.U32 R14, R3, 0x40, R128 ;  /* 0x00000040030e7825 */ /* 0x000fe200078e0080 */
[----:B------:R-:W-:-:S03]  /*1e30*/  IADD3 R18, P1, PT, R100, R4, RZ ;  /* 0x0000000464127210 */ /* 0x000fc60007f3e0ff */
[----:B------:R-:W-:Y:S02]  /*1e40*/  IMAD.IADD R23, R23, 0x1, R5 ;  /* 0x0000000117177824 */ /* 0x000fe400078e0205 */
[-C--:B------:R-:W-:Y:S02]  /*1e50*/  IMAD R3, R15, R130.reuse, RZ ;  /* 0x000000820f037224 */ /* 0x080fe400078e02ff */
[----:B------:R-:W-:-:S04]  /*1e60*/  IMAD.WIDE.U32 R4, R14, R130, R22 ;  /* 0x000000820e047225 */ /* 0x000fc800078e0016 */
[----:B------:R-:W-:Y:S01]  /*1e70*/  IMAD R3, R14, R131, R3 ;  /* 0x000000830e037224 */ /* 0x000fe200078e0203 */
[----:B----4-:R-:W-:-:S04]  /*1e80*/  LEA R126, P2, R4, R8, 0x1 ;  /* 0x00000008047e7211 */ /* 0x010fc800078408ff */
[----:B------:R-:W-:-:S04]  /*1e90*/  IADD3 R3, PT, PT, R5, R3, RZ ;  /* 0x0000000305037210 */ /* 0x000fc80007ffe0ff */
[----:B------:R-:W-:Y:S02]  /*1ea0*/  LEA.HI.X R127, R4, R9, R3, 0x1, P2 ;  /* 0x00000009047f7211 */ /* 0x000fe400010f0c03 */
[----:B------:R-:W-:Y:S01]  /*1eb0*/  SHF.R.S32.HI R4, RZ, 0x1f, R69 ;  /* 0x0000001fff047819 */ /* 0x000fe20000011445 */
[----:B------:R-:W-:-:S03]  /*1ec0*/  IMAD.WIDE.U32 R14, R128, R168, R20 ;  /* 0x000000a8800e7225 */ /* 0x000fc600078e0014 */
[----:B------:R-:W-:Y:S01]  /*1ed0*/  LEA.HI R3, R4, R69, RZ, 0x7 ;  /* 0x0000004504037211 */ /* 0x000fe200078f38ff */
[----:B------:R-:W-:-:S03]  /*1ee0*/  IMAD.IADD R175, R15, 0x1, R175 ;  /* 0x000000010faf7824 */ /* 0x000fc600078e02af */
[----:B------:R-:W-:Y:S02]  /*1ef0*/  SHF.R.S32.HI R3, RZ, 0x7, R3 ;  /* 0x00000007ff037819 */ /* 0x000fe40000011403 */
[----:B------:R-:W-:Y:S02]  /*1f00*/  LEA R174, P0, R14, R12, 0x1 ;  /* 0x0000000c0eae7211 */ /* 0x000fe400078008ff */
[----:B------:R-:W-:Y:S02]  /*1f10*/  VIMNMX R68, PT, PT, R170, R3, !PT ;  /* 0x00000003aa447248 */ /* 0x000fe40007fe0100 */
[----:B------:R-:W-:Y:S02]  /*1f20*/  LEA.HI.X R175, R14, R13, R175, 0x1, P0 ;  /* 0x0000000d0eaf7211 */ /* 0x000fe400000f0caf */
[----:B------:R-:W-:Y:S01]  /*1f30*/  ISETP.GT.U32.AND P0, PT, R57, R68, PT ;  /* 0x000000443900720c */ /* 0x000fe20003f04070 */
[----:B------:R-:W-:Y:S01]  /*1f40*/  IMAD.X R19, RZ, RZ, R2, P1 ;  /* 0x000000ffff137224 */ /* 0x000fe200008e0602 */
[----:B------:R-:W-:Y:S01]  /*1f50*/  SHF.R.U32.HI R2, RZ, 0x1, R60 ;  /* 0x00000001ff027819 */ /* 0x000fe2000001163c */
[----:B------:R-:W-:-:S03]  /*1f60*/  IMAD.WIDE.U32 R18, R128, R166, R18 ;  /* 0x000000a680127225 */ /* 0x000fc600078e0012 */
[----:B------:R-:W-:Y:S01]  /*1f70*/  LOP3.LUT R3, R63, 0x8, R2, 0xf8, !PT ;  /* 0x000000083f037812 */ /* 0x000fe200078ef802 */
[----:B------:R-:W-:Y:S01]  /*1f80*/  IMAD.IADD R171, R19, 0x1, R171 ;  /* 0x0000000113ab7824 */ /* 0x000fe200078e02ab */
[C---:B------:R-:W-:Y:S02]  /*1f90*/  LEA R172, P1, R18.reuse, R16, 0x1 ;  /* 0x0000001012ac7211 */ /* 0x040fe400078208ff */
[----:B------:R-:W-:Y:S02]  /*1fa0*/  LEA.HI R11, R11, R11, RZ, 0x1 ;  /* 0x0000000b0b0b7211 */ /* 0x000fe400078f08ff */
[----:B------:R-:W-:Y:S02]  /*1fb0*/  LEA.HI.X R171, R18, R17, R171, 0x1, P1 ;  /* 0x0000001112ab7211 */ /* 0x000fe400008f0cab */
[----:B------:R-:W-:Y:S01]  /*1fc0*/  LOP3.LUT R56, R3, 0x38, R62, 0x78, !PT ;  /* 0x0000003803387812 */ /* 0x000fe200078e783e */
        /* <DEDUP_REMOVED lines=11> */
[----:B------:R-:W-:Y:S01]  /*2080*/  IMAD.MOV.U32 R101, RZ, RZ, RZ ;  /* 0x000000ffff657224 */ /* 0x000fe200078e00ff */
[----:B------:R-:W-:Y:S01]  /*2090*/  SHF.R.S32.HI R11, RZ, 0x1, R11 ;  /* 0x00000001ff0b7819 */ /* 0x000fe2000001140b */
[----:B------:R-:W-:Y:S01]  /*20a0*/  IMAD.MOV.U32 R70, RZ, RZ, R51 ;  /* 0x000000ffff467224 */ /* 0x000fe200078e0033 */
[----:B-----5:R-:W-:Y:S01]  /*20b0*/  IADD3 R10, PT, PT, R51, R10, RZ ;  /* 0x0000000a330a7210 */ /* 0x020fe20007ffe0ff */
[----:B------:R-:W-:Y:S01]  /*20c0*/  VIADD R73, R128, 0x20 ;  /* 0x0000002080497836 */ /* 0x000fe20000000000 */
[----:B------:R-:W-:Y:S01]  /*20d0*/  LOP3.LUT R184, R184, 0xfffffff7, RZ, 0xc0, !PT ;  /* 0xfffffff7b8b87812 */ /* 0x000fe200078ec0ff */
        /* <DEDUP_REMOVED lines=8> */
[----:B------:R-:W-:Y:S01]  /*2160*/  IMAD.SHL.U32 R109, R11, 0x20, RZ ;  /* 0x000000200b6d7824 */ /* 0x000fe200078e00ff */
[C---:B------:R-:W-:Y:S01]  /*2170*/  IADD3 R119, PT, PT, R128.reuse, 0x50, RZ ;  /* 0x0000005080777810 */ /* 0x040fe20007ffe0ff */
[C---:B------:R-:W-:Y:S01]  /*2180*/  VIADD R121, R128.reuse, 0x40 ;  /* 0x0000004080797836 */ /* 0x040fe20000000000 */
[C---:B------:R-:W-:Y:S01]  /*2190*/  IADD3 R115, PT, PT, R128.reuse, 0x70, RZ ;  /* 0x0000007080737810 */ /* 0x040fe20007ffe0ff */
        /* <DEDUP_REMOVED lines=21> */
[-C--:B------:R-:W-:Y:S01]  /*22f0*/  IMAD R8, R133, R70.reuse, RZ ;  /* 0x0000004685087224 */ /* 0x080fe200078e02ff */
[----:B------:R-:W-:Y:S01]  /*2300*/  SHF.L.U64.HI R79, R134, 0x5, R135 ;  /* 0x00000005864f7819 */ /* 0x000fe20000010287 */
[-C--:B------:R-:W-:Y:S01]  /*2310*/  IMAD.WIDE.U32 R16, R132, R70.reuse, R16 ;  /* 0x0000004684107225 */ /* 0x080fe200078e0010 */
[----:B------:R-:W-:Y:S02]  /*2320*/  IADD3 R13, PT, PT, R13, R7, RZ ;  /* 0x000000070d0d7210 */ /* 0x000fe40007ffe0ff */
[C---:B------:R-:W-:Y:S01]  /*2330*/  SHF.L.U32 R81, R134.reuse, 0x5, RZ ;  /* 0x0000000586517819 */ /* 0x040fe200000006ff */
[----:B------:R-:W-:Y:S01]  /*2340*/  IMAD.IADD R17, R17, 0x1, R8 ;  /* 0x0000000111117824 */ /* 0x000fe200078e0208 */
[C-C-:B------:R-:W-:Y:S01]  /*2350*/  SHF.L.U64.HI R83, R134.reuse, 0x6, R135.reuse ;  /* 0x0000000686537819 */ /* 0x140fe20000010287 */
[-C--:B------:R-:W-:Y:S01]  /*2360*/  IMAD R8, R135, R70.reuse, RZ ;  /* 0x0000004687087224 */ /* 0x080fe200078e02ff */
[C---:B------:R-:W-:Y:S01]  /*2370*/  SHF.L.U64.HI R80, R134.reuse, 0x4, R135 ;  /* 0x0000000486507819 */ /* 0x040fe20000010287 */
[C---:B------:R-:W-:Y:S01]  /*2380*/  IMAD.WIDE.U32 R12, R134.reuse, R70, R12 ;  /* 0x00000046860c7225 */ /* 0x040fe200078e000c */
[----:B------:R-:W-:-:S03]  /*2390*/  SHF.L.U32 R97, R134, 0x4, RZ ;  /* 0x0000000486617819 */ /* 0x000fc600000006ff */
[-C--:B------:R-:W-:Y:S02]  /*23a0*/  IMAD R7, R21, R6.reuse, RZ ;  /* 0x0000000615077224 */ /* 0x080fe400078e02ff */
[----:B------:R-:W-:Y:S02]  /*23b0*/  IMAD R9, R23, R6, RZ ;  /* 0x0000000617097224 */ /* 0x000fe400078e02ff */
[----:B------:R-:W-:Y:S02]  /*23c0*/  IMAD.IADD R13, R13, 0x1, R8 ;  /* 0x000000010d0d7824 */ /* 0x000fe400078e0208 */
[-C--:B------:R-:W-:Y:S02]  /*23d0*/  IMAD R7, R20, R0.reuse, R7 ;  /* 0x0000000014077224 */ /* 0x080fe400078e0207 */
[----:B------:R-:W-:Y:S01]  /*23e0*/  IMAD R0, R22, R0, R9 ;  /* 0x0000000016007224 */ /* 0x000fe200078e0209 */
[----:B------:R-:W-:Y:S01]  /*23f0*/  SHF.R.S32.HI R9, RZ, 0x1f, R69 ;  /* 0x0000001fff097819 */ /* 0x000fe20000011445 */
[----:B------:R-:W-:Y:S01]  /*2400*/  IMAD.WIDE.U32 R22, R6, R22, R12 ;  /* 0x0000001606167225 */ /* 0x000fe200078e000c */
[----:B------:R-:W-:-:S03]  /*2410*/  IADD3 R13, P0, PT, -R69, R128, RZ ;  /* 0x00000080450d7210 */ /* 0x000fc60007f1e1ff */
[----:B------:R-:W-:-:S04]  /*2420*/  IMAD.WIDE.U32 R20, R6, R20, R16 ;  /* 0x0000001406147225 */ /* 0x000fc800078e0010 */
[----:B------:R-:W-:Y:S01]  /*2430*/  IMAD R8, R128, R11, R72 ;  /* 0x0000000b80087224 */ /* 0x000fe200078e0248 */
[----:B------:R-:W-:Y:S01]  /*2440*/  IADD3 R21, PT, PT, R21, R7, RZ ;  /* 0x0000000715157210 */ /* 0x000fe20007ffe0ff */
[----:B------:R-:W-:Y:S02]  /*2450*/  IMAD R17, R10, R11, RZ ;  /* 0x0000000b0a117224 */ /* 0x000fe400078e02ff */
[----:B------:R-:W-:Y:S01]  /*2460*/  IMAD.X R9, RZ, RZ, ~R9, P0 ;  /* 0x000000ffff097224 */ /* 0x000fe200000e0e09 */
[----:B------:R-:W-:Y:S01]  /*2470*/  IADD3 R6, PT, PT, R72, R8, RZ ;  /* 0x0000000848067210 */ /* 0x000fe20007ffe0ff */
        /* <DEDUP_REMOVED lines=12> */
[----:B------:R-:W-:Y:S01]  /*2540*/  LEA R87, P1, R16, R18, 0x1 ;  /* 0x0000001210577211 */ /* 0x000fe200078208ff */
[----:B------:R-:W-:Y:S01]  /*2550*/  IMAD.WIDE.U32 R20, R134, R13, R22 ;  /* 0x0000000d86147225 */ /* 0x000fe200078e0016 */
[----:B------:R-:W-:Y:S02]  /*2560*/  SHF.L.U32 R12, R12, 0x1, RZ ;  /* 0x000000010c0c7819 */ /* 0x000fe400000006ff */
[C---:B------:R-:W-:Y:S01]  /*2570*/  SHF.L.U64.HI R91, R90.reuse, 0x1, R91 ;  /* 0x000000015a5b7819 */ /* 0x040fe2000001025b */
[----:B------:R-:W-:Y:S01]  /*2580*/  IMAD.IADD R78, R17, 0x1, R78 ;  /* 0x00000001114e7824 */ /* 0x000fe200078e024e */
[----:B------:R-:W-:Y:S01]  /*2590*/  IADD3 R9, PT, PT, R21, R9, RZ ;  /* 0x0000000915097210 */ /* 0x000fe20007ffe0ff */
[----:B------:R-:W-:Y:S01]  /*25a0*/  IMAD.SHL.U32 R90, R90, 0x2, RZ ;  /* 0x000000025a5a7824 */ /* 0x000fe200078e00ff */
[----:B------:R-:W-:Y:S01]  /*25b0*/  LEA R10, P0, R20, R14, 0x1 ;  /* 0x0000000e140a7211 */ /* 0x000fe200078008ff */
[----:B------:R-:W-:Y:S01]  /*25c0*/  IMAD R77, R135, 0x60, RZ ;  /* 0x00000060874d7824 */ /* 0x000fe200078e02ff */
[----:B------:R-:W-:Y:S01]  /*25d0*/  LEA.HI.X R78, R16, R19, R78, 0x1, P1 ;  /* 0x00000013104e7211 */ /* 0x000fe200008f0c4e */
[----:B------:R-:W-:Y:S01]  /*25e0*/  IMAD.WIDE.U32 R136, R134, 0x60, RZ ;  /* 0x0000006086887825 */ /* 0x000fe200078e00ff */
[----:B------:R-:W-:-:S02]  /*25f0*/  LEA.HI.X R9, R20, R15, R9, 0x1, P0 ;  /* 0x0000000f14097211 */ /* 0x000fc400000f0c09 */
[-C--:B------:R-:W-:Y:S01]  /*2600*/  IADD3 R48, P1, PT, R4, R12.reuse, RZ ;  /* 0x0000000c04307210 */ /* 0x080fe20007f3e0ff */
[----:B------:R-:W-:Y:S01]  /*2610*/  IMAD.SHL.U32 R76, R132, 0x20, RZ ;  /* 0x00000020844c7824 */ /* 0x000fe200078e00ff */
[----:B------:R-:W-:Y:S01]  /*2620*/  IADD3 R12, P0, PT, R2, R12, RZ ;  /* 0x0000000c020c7210 */ /* 0x000fe20007f1e0ff */
[----:B------:R-:W-:Y:S01]  /*2630*/  IMAD.SHL.U32 R85, R134, 0x40, RZ ;  /* 0x0000004086557824 */ /* 0x000fe200078e00ff */
[----:B------:R-:W-:Y:S01]  /*2640*/  IADD3 R88, P3, PT, R4, R90, RZ ;  /* 0x0000005a04587210 */ /* 0x000fe20007f7e0ff */
[----:B------:R-:W-:Y:S01]  /*2650*/  IMAD.IADD R77, R137, 0x1, R77 ;  /* 0x00000001894d7824 */ /* 0x000fe200078e024d */
[----:B------:R-:W-:Y:S02]  /*2660*/  IADD3.X R13, PT, PT, R3, R0, RZ, P0, !PT ;  /* 0x00000000030d7210 */ /* 0x000fe400007fe4ff */
[----:B------:R-:W-:Y:S01]  /*2670*/  ISETP.GE.AND P0, PT, R100, R179, PT ;  /* 0x000000b36400720c */ /* 0x000fe20003f06270 */
[----:B------:R-:W-:Y:S01]  /*2680*/  IMAD.X R89, R5, 0x1, R91, P3 ;  /* 0x0000000105597824 */ /* 0x000fe200018e065b */
[----:B------:R-:W-:-:S02]  /*2690*/  IADD3 R90, P2, PT, R2, R90, RZ ;  /* 0x0000005a025a7210 */ /* 0x000fc40007f5e0ff */
[----:B------:R-:W-:-:S03]  /*26a0*/  IADD3.X R49, PT, PT, R5, R0, RZ, P1, !PT ;  /* 0x0000000005317210 */ /* 0x000fc60000ffe4ff */
[----:B------:R-:W-:-:S06]  /*26b0*/  IMAD.X R91, R3, 0x1, R91, P2 ;  /* 0x00000001035b7824 */ /* 0x000fcc00010e065b */
[----:B------:R-:W-:-:S07]  /*26c0*/  @P0 LOP3.LUT R184, R184, 0x8, RZ, 0xfc, !PT ;  /* 0x00000008b8b80812 */ /* 0x000fce00078efcff */
.L_x_10365:
[----:B------:R-:W-:Y:S01]  /*26d0*/  LOP3.LUT P3, RZ, R184, 0x8, RZ, 0xc0, !PT ;  /* 0x00000008b8ff7812 */ /* 0x000fe2000786c0ff */
[----:B------:R-:W-:Y:S01]  /*26e0*/  VIADD R106, R106, 0x80 ;  /* 0x000000806a6a7836 */ /* 0x000fe20000000000 */
[----:B------:R-:W-:Y:S01]  /*26f0*/  LOP3.LUT R184, R184, 0xfffffffe, RZ, 0xc0, !PT ;  /* 0xfffffffeb8b87812 */ /* 0x000fe200078ec0ff */
[----:B------:R-:W-:Y:S01]  /*2700*/  VIADD R108, R108, 0x80 ;  /* 0x000000806c6c7836 */ /* 0x000fe20000000000 */
[----:B------:R-:W-:Y:S01]  /*2710*/  UMOV UR6, URZ ;  /* 0x000000ff00067c82 */ /* 0x000fe20008000000 */
[----:B------:R-:W-:Y:S01]  /*2720*/  VIADD R105, R105, 0xffffffff ;  /* 0xffffffff69697836 */ /* 0x000fe20000000000 */
[CC--:B------:R-:W-:Y:S01]  /*2730*/  ISETP.GE.OR P0, PT, R128.reuse, R106.reuse, P3 ;  /* 0x0000006a8000720c */ /* 0x0c0fe20001f06670 */
[----:B------:R-:W-:Y:S01]  /*2740*/  BSSY.RECONVERGENT B1, `(.L_x_10327) ;  /* 0x00005a2000017945 */ /* 0x000fe20003800200 */
[C---:B------:R-:W-:Y:S01]  /*2750*/  ISETP.GE.OR P4, PT, R119.reuse, R106, P3 ;  /* 0x0000006a7700720c */ /* 0x040fe20001f86670 */
[----:B------:R-:W-:Y:S01]  /*2760*/  IMAD.MOV.U32 R114, RZ, RZ, R70 ;  /* 0x000000ffff727224 */ /* 0x000fe200078e0046 */
[----:B------:R-:W-:Y:S01]  /*2770*/  ISETP.LT.OR P1, PT, R128, R108, P0 ;  /* 0x0000006c8000720c */ /* 0x000fe20000721670 */
[----:B------:R-:W-:Y:S01]  /*2780*/  VIADD R70, R70, 0xffffff80 ;  /* 0xffffff8046467836 */ /* 0x000fe20000000000 */
[C---:B------:R-:W-:Y:S02]  /*2790*/  ISETP.GE.OR P0, PT, R74.reuse, R106, P3 ;  /* 0x0000006a4a00720c */ /* 0x040fe40001f06670 */
[-C--:B------:R-:W-:Y:S02]  /*27a0*/  ISETP.LT.OR P4, PT, R119, R108.reuse, P4 ;  /* 0x0000006c7700720c */ /* 0x080fe40002781670 */
[----:B------:R-:W-:Y:S02]  /*27b0*/  ISETP.LT.OR P2, PT, R74, R108, P0 ;  /* 0x0000006c4a00720c */ /* 0x000fe40000741670 */
[----:B------:R-:W-:Y:S05]  /*27c0*/  IADD3 R26, P0, PT, R87, R76, RZ ;  /* 0x0000004c571a7210 */ /* 0x000fea0007f1e0ff */
[----:B------:R-:W-:Y:S01]  /*27d0*/  @P1 LOP3.LUT R184, R184, 0x1, RZ, 0xfc, !PT ;  /* 0x00000001b8b81812 */ /* 0x000fe200078efcff */
[----:B------:R-:W-:Y:S02]  /*27e0*/  @!P1 IMAD.MOV.U32 R2, RZ, RZ, R87 ;  /* 0x000000ffff029224 */ /* 0x000fe400078e0057 */
[----:B------:R-:W-:Y:S01]  /*27f0*/  @!P1 IMAD.MOV.U32 R3, RZ, RZ, R78 ;  /* 0x000000ffff039224 */ /* 0x000fe200078e004e */
[----:B------:R-:W-:Y:S01]  /*2800*/  LOP3.LUT R184, R184, 0xfffffffd, RZ, 0xc0, !PT ;  /* 0xfffffffdb8b87812 */ /* 0x000fe200078ec0ff */
[--C-:B------:R-:W-:Y:S01]  /*2810*/  IMAD.X R27, R78, 0x1, R75.reuse, P0 ;  /* 0x000000014e1b7824 */ /* 0x100fe200000e064b */
[C---:B------:R-:W-:Y:S02]  /*2820*/  ISETP.GE.OR P0, PT, R73.reuse, R106, P3 ;  /* 0x0000006a4900720c */ /* 0x040fe40001f06670 */
[----:B------:R-:W-:Y:S01]  /*2830*/  @P2 LOP3.LUT R184, R184, 0x2, RZ, 0xfc, !PT ;  /* 0x00000002b8b82812 */ /* 0x000fe200078efcff */
[----:B------:R1:W2:Y:S01]  /*2840*/  @!P1 LD.E.128 R16, desc[UR4][R2.64] ;  /* 0x0000000402109980 */ /* 0x0002a2000c101d00 */
[----:B------:R-:W-:Y:S02]  /*2850*/  ISETP.LT.OR P6, PT, R73, R108, P0 ;  /* 0x0000006c4900720c */ /* 0x000fe400007c1670 */
[----:B------:R-:W-:Y:S11]  /*2860*/  LOP3.LUT R184, R184, 0xfffffffb, RZ, 0xc0, !PT ;  /* 0xfffffffbb8b87812 */ /* 0x000ff600078ec0ff */
[----:B-1----:R-:W-:Y:S05]  /*2870*/  @!P6 IADD3 R2, P0, PT, R26, R76, RZ ;  /* 0x0000004c1a02e210 */ /* 0x002fea0007f1e0ff */
        /* <DEDUP_REMOVED lines=10> */
[----:B------:R-:W-:Y:S02]  /*2920*/  ISETP.LT.OR P1, PT, R117, R108, P1 ;  /* 0x0000006c7500720c */ /* 0x000fe40000f21670 */
[C---:B-1----:R-:W-:Y:S04]  /*2930*/  @!P5 LEA R16, P0, R132.reuse, R26, 0x6 ;  /* 0x0000001a8410d211 */ /* 0x042fe800078030ff */
        /* <DEDUP_REMOVED lines=11> */
[C---:B------:R-:W-:Y:S04]  /*29f0*/  @!P4 LEA R28, P0, R168.reuse, R24, 0x7 ;  /* 0x00000018a81cc211 */ /* 0x040fe800078038ff */
[----:B------:R-:W-:Y:S02]  /*2a00*/  @!P4 LEA.HI.X R29, R168, R25, R169, 0x7, P0 ;  /* 0x00000019a81dc211 */ /* 0x000fe400000f3ca9 */
[C---:B------:R-:W-:Y:S04]  /*2a10*/  ISETP.GE.AND P0, PT, R115.reuse, R106, PT ;  /* 0x0000006a7300720c */ /* 0x040fe80003f06270 */
[----:B------:R-:W-:Y:S04]  /*2a20*/  ISETP.GE.OR P3, PT, R100, R179, P0 ;  /* 0x000000b36400720c */ /* 0x000fe80000766670 */
[----:B------:R-:W-:Y:S05]  /*2a30*/  ISETP.LT.OR P3, PT, R115, R108, P3 ;  /* 0x0000006c7300720c */ /* 0x000fea0001f61670 */
[----:B------:R-:W-:Y:S04]  /*2a40*/  @P0 LOP3.LUT R184, R184, 0x4, RZ, 0xfc, !PT ;  /* 0x00000004b8b80812 */ /* 0x000fe800078efcff */
[----:B------:R-:W-:Y:S01]  /*2a50*/  LOP3.LUT R184, R184, 0xffffffdf, RZ, 0xc0, !PT ;  /* 0xffffffdfb8b87812 */ /* 0x000fe200078ec0ff */
        /* <DEDUP_REMOVED lines=14> */
[----:B------:R-:W-:Y:S01]  /*2b40*/  @!P3 IMAD.IADD R27, R27, 0x1, R0 ;  /* 0x000000011b1bb824 */ /* 0x000fe200078e0200 */
[----:B------:R-:W-:Y:S01]  /*2b50*/  IADD3 R0, P0, PT, RZ, -UR6, RZ ;  /* 0x80000006ff007c10 */ /* 0x000fe2000ff1e0ff */
[----:B--2---:R1:W-:Y:S04]  /*2b60*/  @!P2 ST.E.128 desc[UR4][R6.64], R20 ;  /* 0x000000140600a985 */ /* 0x0043e8000c101d04 */
[----:B-1----:R1:W2:Y:S01]  /*2b70*/  @!P4 LD.E.128 R4, desc[UR4][R2.64] ;  /* 0x000000040204c980 */ /* 0x0022a2000c101d00 */
[C-C-:B------:R-:W-:Y:S04]  /*2b80*/  @!P1 IMAD.WIDE.U32 R20, R168.reuse, 0xa0, R24.reuse ;  /* 0x000000a0a8149825 */ /* 0x140fe800078e0018 */
[----:B------:R-:W-:Y:S04]  /*2b90*/  @!P3 IMAD.WIDE.U32 R24, R168, 0xc0, R24 ;  /* 0x000000c0a818b825 */ /* 0x000fe800078e0018 */
[C---:B-1----:R-:W-:Y:S02]  /*2ba0*/  @!P3 IMAD R3, R169.reuse, 0xc0, RZ ;  /* 0x000000c0a903b824 */ /* 0x042fe400078e02ff */
[----:B------:R-:W-:Y:S02]  /*2bb0*/  @!P1 IMAD R2, R169, 0xa0, RZ ;  /* 0x000000a0a9029824 */ /* 0x000fe400078e02ff */
[----:B------:R-:W-:Y:S02]  /*2bc0*/  @!P3 IMAD.IADD R25, R25, 0x1, R3 ;  /* 0x000000011919b824 */ /* 0x000fe400078e0203 */
[----:B------:R-:W-:Y:S01]  /*2bd0*/  @!P1 IMAD.IADD R21, R21, 0x1, R2 ;  /* 0x0000000115159824 */ /* 0x000fe200078e0202 */
        /* <DEDUP_REMOVED lines=12> */
[----:B------:R-:W-:Y:S11]  /*2ca0*/  ISETP.GT.AND P0, PT, R105, R68, PT ;  /* 0x000000446900720c */ /* 0x000ff60003f04270 */
[----:B------:R-:W-:Y:S02]  /*2cb0*/  @!UPT UIADD3 URZ, UPT, UPT, URZ, URZ, URZ ;  /* 0x000000fffffff290 */ /* 0x000fe4000fffe0ff */
[----:B------:R-:W-:Y:S02]  /*2cc0*/  @P0 LOP3.LUT R184, R184, 0x20, RZ, 0xfc, !PT ;  /* 0x00000020b8b80812 */ /* 0x000fe400078efcff */
[----:B------:R-:W-:Y:S02]  /*2cd0*/  ISETP.GE.AND P0, PT, R115, R108, PT ;  /* 0x0000006c7300720c */ /* 0x000fe40003f06270 */
[----:B------:R-:W-:Y:S11]  /*2ce0*/  LOP3.LUT R184, R184, 0xffffffef, RZ, 0xc0, !PT ;  /* 0xffffffefb8b87812 */ /* 0x000ff600078ec0ff */
[----:B------:R-:W-:Y:S02]  /*2cf0*/  @P0 LOP3.LUT R184, R184, 0x10, RZ, 0xfc, !PT ;  /* 0x00000010b8b80812 */ /* 0x000fe400078efcff */
[----:B----4-:R-:W-:Y:S11]  /*2d00*/  ISETP.NE.AND P0, PT, R15, RZ, PT ;  /* 0x000000ff0f00720c */ /* 0x010ff60003f05270 */
[----:B------:R-:W-:Y:S02]  /*2d10*/  @!UPT UIADD3 URZ, UPT, UPT, URZ, URZ, URZ ;  /* 0x000000fffffff290 */ /* 0x000fe4000fffe0ff */
[----:B--2---:R-:W-:Y:S05]  /*2d20*/  @P0 BRA `(.L_x_10328) ;  /* 0x0000000000ec0947 */ /* 0x004fea0003800000 */
[----:B------:R-:W-:Y:S01]  /*2d30*/  LEA R14, P0, R97, R10, 0x1 ;  /* 0x0000000a610e7211 */ /* 0x000fe200078008ff */
[----:B------:R-:W-:Y:S03]  /*2d40*/  @!P2 IMAD R0, R167, 0x60, RZ ;  /* 0x00000060a700a824 */ /* 0x000fe600078e02ff */
[----:B------:R-:W-:Y:S02]  /*2d50*/  LEA.HI.X R15, R97, R9, R80, 0x1, P0 ;  /* 0x00000009610f7211 */ /* 0x000fe400000f0c50 */
[C---:B------:R-:W-:Y:S04]  /*2d60*/  LEA R2, P0, R66.reuse, R92, 0x1 ;  /* 0x0000005c42027211 */ /* 0x040fe800078008ff */
[----:B------:R-:W-:Y:S02]  /*2d70*/  LEA.HI.X R3, R66, R93, R67, 0x1, P0 ;  /* 0x0000005d42037211 */ /* 0x000fe400000f0c43 */
[----:B------:R-:W-:Y:S11]  /*2d80*/  LOP3.LUT P0, RZ, R184, 0x1, RZ, 0xc0, !PT ;  /* 0x00000001b8ff7812 */ /* 0x000ff6000780c0ff */
[----:B------:R-:W-:Y:S02]  /*2d90*/  @!UPT UIADD3 URZ, UPT, UPT, URZ, URZ, URZ ;  /* 0x000000fffffff290 */ /* 0x000fe4000fffe0ff */
[----:B------:R-:W-:Y:S05]  /*2da0*/  @!P0 IMAD.MOV.U32 R8, RZ, RZ, R10 ;  /* 0x000000ffff088224 */ /* 0x000fea00078e000a */
[----:B------:R-:W2:Y:S04]  /*2db0*/  @!P0 LD.E.128 R4, desc[UR4][R8.64] ;  /* 0x0000000408048980 */ /* 0x000ea8000c101d00 */
[----:B--2---:R1:W-:Y:S01]  /*2dc0*/  @!P0 ST.E.128 desc[UR4][R92.64], R4 ;  /* 0x000000045c008985 */ /* 0x0043e2000c101d04 */
[----:B------:R-:W-:Y:S05]  /*2dd0*/  @!P6 IADD3 R30, P0, PT, R14, R81, RZ ;  /* 0x000000510e1ee210 */ /* 0x000fea0007f1e0ff */
[C---:B------:R-:W-:Y:S01]  /*2de0*/  @!P6 IMAD.X R31, R15.reuse, 0x1, R79, P0 ;  /* 0x000000010f1fe824 */ /* 0x040fe200000e064f */
[CC--:B------:R-:W-:Y:S04]  /*2df0*/  @!P6 LEA R24, P0, R166.reuse, R2.reuse, 0x5 ;  /* 0x00000002a618e211 */ /* 0x0c0fe800078028ff */
[----:B------:R-:W-:Y:S02]  /*2e00*/  @!P6 LEA.HI.X R25, R166, R3, R167, 0x5, P0 ;  /* 0x00000003a619e211 */ /* 0x000fe400000f2ca7 */
[C---:B------:R-:W-:Y:S02]  /*2e10*/  LOP3.LUT P0, RZ, R184.reuse, 0x2, RZ, 0xc0, !PT ;  /* 0x00000002b8ff7812 */ /* 0x040fe4000780c0ff */
[----:B------:R-:W-:Y:S11]  /*2e20*/  LOP3.LUT R184, R184, 0xfffffff7, RZ, 0xc0, !PT ;  /* 0xfffffff7b8b87812 */ /* 0x000ff600078ec0ff */
[----:B------:R-:W2:Y:S04]  /*2e30*/  @!P0 LD.E.128 R20, desc[UR4][R14.64] ;  /* 0x000000040e148980 */ /* 0x000ea8000c101d00 */
[----:B--2---:R-:W-:Y:S01]  /*2e40*/  @!P0 ST.E.128 desc[UR4][R2.64], R20 ;  /* 0x0000001402008985 */ /* 0x004fe2000c101d04 */
[----:B------:R-:W-:Y:S03]  /*2e50*/  @!P5 IADD3 R28, P0, PT, R14, R85, RZ ;  /* 0x000000550e1cd210 */ /* 0x000fe60007f1e0ff */
[----:B------:R-:W2:Y:S02]  /*2e60*/  @!P6 LD.E.128 R16, desc[UR4][R30.64] ;  /* 0x000000041e10e980 */ /* 0x000ea4000c101d00 */
[C---:B------:R-:W-:Y:S01]  /*2e70*/  @!P5 IMAD.X R29, R15.reuse, 0x1, R83, P0 ;  /* 0x000000010f1dd824 */ /* 0x040fe200000e0653 */
[C---:B------:R-:W-:Y:S04]  /*2e80*/  @!P5 LEA R34, P0, R166.reuse, R2, 0x6 ;  /* 0x00000002a622d211 */ /* 0x040fe800078030ff */
[----:B------:R-:W-:Y:S02]  /*2e90*/  @!P5 LEA.HI.X R35, R166, R3, R167, 0x6, P0 ;  /* 0x00000003a623d211 */ /* 0x000fe400000f34a7 */
[----:B------:R-:W-:Y:S05]  /*2ea0*/  @!P2 IADD3 R32, P0, PT, R14, R136, RZ ;  /* 0x000000880e20a210 */ /* 0x000fea0007f1e0ff */
[----:B------:R-:W-:Y:S01]  /*2eb0*/  @!P2 IMAD.X R33, R15, 0x1, R77, P0 ;  /* 0x000000010f21a824 */ /* 0x000fe200000e064d */
[C---:B------:R-:W-:Y:S04]  /*2ec0*/  @!P4 LEA R26, P0, R134.reuse, R14, 0x7 ;  /* 0x0000000e861ac211 */ /* 0x040fe800078038ff */
[----:B------:R-:W-:Y:S01]  /*2ed0*/  @!P4 LEA.HI.X R27, R134, R15, R135, 0x7, P0 ;  /* 0x0000000f861bc211 */ /* 0x000fe200000f3c87 */
[----:B--2---:R2:W-:Y:S04]  /*2ee0*/  @!P6 ST.E.128 desc[UR4][R24.64], R16 ;  /* 0x000000101800e985 */ /* 0x0045e8000c101d04 */
[----:B-1----:R-:W3:Y:S01]  /*2ef0*/  @!P5 LD.E.128 R4, desc[UR4][R28.64] ;  /* 0x000000041c04d980 */ /* 0x002ee2000c101d00 */
[C---:B--2---:R-:W-:Y:S01]  /*2f00*/  @!P2 IMAD.WIDE.U32 R16, R166.reuse, 0x60, R2 ;  /* 0x00000060a610a825 */ /* 0x044fe200078e0002 */
[C---:B------:R-:W-:Y:S03]  /*2f10*/  @!P4 LEA R24, P0, R166.reuse, R2, 0x7 ;  /* 0x00000002a618c211 */ /* 0x040fe600078038ff */
[----:B------:R-:W-:Y:S01]  /*2f20*/  @!P2 IMAD.IADD R17, R17, 0x1, R0 ;  /* 0x000000011111a824 */ /* 0x000fe200078e0200 */
[----:B------:R-:W-:Y:S01]  /*2f30*/  @!P4 LEA.HI.X R25, R166, R3, R167, 0x7, P0 ;  /* 0x00000003a619c211 */ /* 0x000fe200000f3ca7 */
[----:B------:R-:W-:Y:S01]  /*2f40*/  @!P1 IMAD R0, R135, 0xa0, RZ ;  /* 0x000000a087009824 */ /* 0x000fe200078e02ff */
[----:B------:R-:W-:Y:S11]  /*2f50*/  ISETP.GE.AND P0, PT, R100, R179, PT ;  /* 0x000000b36400720c */ /* 0x000ff60003f06270 */
[----:B------:R-:W-:Y:S02]  /*2f60*/  @!UPT UIADD3 URZ, UPT, UPT, URZ, URZ, URZ ;  /* 0x000000fffffff290 */ /* 0x000fe4000fffe0ff */
[----:B------:R-:W-:Y:S01]  /*2f70*/  @P0 LOP3.LUT R184, R184, 0x8, RZ, 0xfc, !PT ;  /* 0x00000008b8b80812 */ /* 0x000fe200078efcff */
[----:B---3--:R1:W-:Y:S04]  /*2f80*/  @!P5 ST.E.128 desc[UR4][R34.64], R4 ;  /* 0x000000042200d985 */ /* 0x0083e8000c101d04 */
[----:B------:R-:W2:Y:S01]  /*2f90*/  @!P2 LD.E.128 R20, desc[UR4][R32.64] ;  /* 0x000000042014a980 */ /* 0x000ea2000c101d00 */
[----:B-1----:R-:W-:Y:S04]  /*2fa0*/  @!P1 IMAD.WIDE.U32 R4, R134, 0xa0, R14 ;  /* 0x000000a086049825 */ /* 0x002fe800078e000e */
[----:B------:R-:W-:Y:S02]  /*2fb0*/  @!P1 IMAD.IADD R5, R5, 0x1, R0 ;  /* 0x0000000105059824 */ /* 0x000fe400078e0200 */
[----:B------:R-:W-:Y:S01]  /*2fc0*/  @!P1 IMAD R0, R167, 0xa0, RZ ;  /* 0x000000a0a7009824 */ /* 0x000fe200078e02ff */
[----:B--2---:R1:W-:Y:S04]  /*2fd0*/  @!P2 ST.E.128 desc[UR4][R16.64], R20 ;  /* 0x000000141000a985 */ /* 0x0043e8000c101d04 */
[----:B-1----:R-:W2:Y:S01]  /*2fe0*/  @!P4 LD.E.128 R16, desc[UR4][R26.64] ;  /* 0x000000041a10c980 */ /* 0x002ea2000c101d00 */
[----:B------:R-:W-:Y:S04]  /*2ff0*/  @!P1 IMAD.WIDE.U32 R20, R166, 0xa0, R2 ;  /* 0x000000a0a6149825 */ /* 0x000fe800078e0002 */
[----:B------:R-:W-:Y:S01]  /*3000*/  @!P1 IMAD.IADD R21, R21, 0x1, R0 ;  /* 0x0000000115159824 */ /* 0x000fe200078e0200 */
[----:B--2---:R1:W-:Y:S04]  /*3010*/  @!P4 ST.E.128 desc[UR4][R24.64], R16 ;  /* 0x000000101800c985 */ /* 0x0043e8000c101d04 */
        /* <DEDUP_REMOVED lines=12> */
.L_x_10328:
[----:B------:R-:W2:Y:S02]  /*30e0*/  LD.E.U8 R0, desc[UR4][R102.64+0x1b3] ;  /* 0x0001b30466007980 */ /* 0x000ea4000c101100 */
[----:B--2---:R-:W-:Y:S11]  /*30f0*/  ISETP.NE.AND P0, PT, R0, RZ, PT ;  /* 0x000000ff0000720c */ /* 0x004ff60003f05270 */
[----:B------:R-:W-:Y:S02]  /*3100*/  @!UPT UIADD3 URZ, UPT, UPT, URZ, URZ, URZ ;  /* 0x000000fffffff290 */ /* 0x000fe4000fffe0ff */
[----:B------:R-:W-:Y:S05]  /*3110*/  @!P0 BRA `(.L_x_10330) ;  /* 0x0000001c00c48947 */ /* 0x000fea0003800000 */
[C---:B------:R-:W-:Y:S01]  /*3120*/  LEA R36, P0, R66.reuse, R92, 0x1 ;  /* 0x0000005c42247211 */ /* 0x040fe200078008ff */
[----:B------:R-:W2:Y:S01]  /*3130*/  LD.E R41, desc[UR4][R102.64+0xc0] ;  /* 0x0000c00466297980 */ /* 0x000ea2000c101900 */
[----:B------:R-:W-:Y:S01]  /*3140*/  LEA R38, P1, R97, R10, 0x1 ;  /* 0x0000000a61267211 */ /* 0x000fe200078208ff */
[C---:B------:R-:W-:Y:S01]  /*3150*/  IMAD.SHL.U32 R5, R123.reuse, 0x2, RZ ;  /* 0x000000027b057824 */ /* 0x040fe200078e00ff */
        /* <DEDUP_REMOVED lines=64> */
.L_x_10332:
[----:B------:R-:W-:Y:S05]  /*3560*/  BSYNC.RECONVERGENT B0 ;  /* 0x0000000000007941 */ /* 0x000fea0003800200 */
.L_x_10331:
        /* <DEDUP_REMOVED lines=55> */
.L_x_10334:
[----:B------:R-:W-:Y:S05]  /*38e0*/  BSYNC.RECONVERGENT B0 ;  /* 0x0000000000007941 */ /* 0x000fea0003800200 */
.L_x_10333:
[----:B------:R-:W-:Y:S04]  /*38f0*/  BSSY.RECONVERGENT B0, `(.L_x_10335) ;  /* 0x0000039000007945 */ /* 0x000fe80003800200 */
[----:B------:R-:W-:Y:S05]  /*3900*/  @P1 BRA `(.L_x_10336) ;  /* 0x0000000000dc1947 */ /* 0x000fea0003800000 */
[----:B------:R-:W-:Y:S02]  /*3910*/  ISETP.GE.AND P0, PT, R100, R15, PT ;  /* 0x0000000f6400720c */ /* 0x000fe40003f06270 */
[----:B------:R-:W-:Y:S04]  /*3920*/  IADD3 R42, P1, PT, R38, R81, RZ ;  /* 0x00000051262a7210 */ /* 0x000fe80007f3e0ff */
[----:B------:R-:W-:Y:S02]  /*3930*/  IADD3.X R43, PT, PT, R39, R79, RZ, P1, !PT ;  /* 0x0000004f272b7210 */ /* 0x000fe40000ffe4ff */
[----:B------:R-:W-:Y:S03]  /*3940*/  LEA R44, P1, R166, R36, 0x5 ;  /* 0x00000024a62c7211 */ /* 0x000fe600078228ff */
        /* <DEDUP_REMOVED lines=51> */
.L_x_10336:
[----:B------:R-:W-:Y:S05]  /*3c80*/  BSYNC.RECONVERGENT B0 ;  /* 0x0000000000007941 */ /* 0x000fea0003800200 */
.L_x_10335:
[C---:B------:R-:W-:Y:S01]  /*3c90*/  ISETP.GE.OR P0, PT, R71.reuse, R106, P3 ;  /* 0x0000006a4700720c */ /* 0x040fe20001f06670 */
[----:B------:R-:W-:Y:S01]  /*3ca0*/  BSSY.RECONVERGENT B0, `(.L_x_10337) ;  /* 0x000003c000007945 */ /* 0x000fe20003800200 */
[----:B------:R-:W-:Y:S02]  /*3cb0*/  LOP3.LUT P1, RZ, R184, 0x4, RZ, 0xc0, !PT ;  /* 0x00000004b8ff7812 */ /* 0x000fe4000782c0ff */
        /* <DEDUP_REMOVED lines=58> */
.L_x_10338:
[----:B------:R-:W-:Y:S05]  /*4060*/  BSYNC.RECONVERGENT B0 ;  /* 0x0000000000007941 */ /* 0x000fea0003800200 */
.L_x_10337:
[C---:B------:R-:W-:Y:S01]  /*4070*/  ISETP.GE.OR P0, PT, R121.reuse, R106, P3 ;  /* 0x0000006a7900720c */ /* 0x040fe20001f06670 */
[----:B------:R-:W-:Y:S01]  /*4080*/  BSSY.RECONVERGENT B0, `(.L_x_10339) ;  /* 0x0000041000007945 */ /* 0x000fe20003800200 */
[----:B------:R-:W-:Y:S02]  /*4090*/  LOP3.LUT P5, RZ, R184, 0x10, RZ, 0xc0, !PT ;  /* 0x00000010b8ff7812 */ /* 0x000fe400078ac0ff */
        /* <DEDUP_REMOVED lines=63> */
.L_x_10340:
[----:B------:R-:W-:Y:S05]  /*4490*/  BSYNC.RECONVERGENT B0 ;  /* 0x0000000000007941 */ /* 0x000fea0003800200 */
.L_x_10339:
        /* <DEDUP_REMOVED lines=57> */
.L_x_10342:
[----:B------:R-:W-:Y:S05]  /*4830*/  BSYNC.RECONVERGENT B0 ;  /* 0x0000000000007941 */ /* 0x000fea0003800200 */
.L_x_10341:
        /* <DEDUP_REMOVED lines=59> */
.L_x_10344:
[----:B------:R-:W-:Y:S05]  /*4bf0*/  BSYNC.RECONVERGENT B0 ;  /* 0x0000000000007941 */ /* 0x000fea0003800200 */
.L_x_10343:
        /* <DEDUP_REMOVED lines=59> */
.L_x_10346:
[----:B------:R-:W-:Y:S05]  /*4fb0*/  BSYNC.RECONVERGENT B0 ;  /* 0x0000000000007941 */ /* 0x000fea0003800200 */
.L_x_10345:
[----:B------:R-:W5:Y:S02]  /*4fc0*/  LD.E R3, desc[UR4][R102.64+0xd0] ;  /* 0x0000d00466037980 */ /* 0x000f64000c101900 */
[----:B-----5:R-:W-:Y:S05]  /*4fd0*/  IMAD.U32 R3, R3, -0x40, RZ ;  /* 0xffffffc003037824 */ /* 0x020fea00078e00ff */
[C---:B------:R-:W-:Y:S02]  /*4fe0*/  LEA R12, P1, R3.reuse, R12, 0x1 ;  /* 0x0000000c030c7211 */ /* 0x040fe400078208ff */
[C---:B------:R-:W-:Y:S02]  /*4ff0*/  LEA R48, P0, R3.reuse, R48, 0x1 ;  /* 0x0000003003307211 */ /* 0x040fe400078008ff */
[C---:B------:R-:W-:Y:S02]  /*5000*/  LEA.HI.X.SX32 R13, R3.reuse, R13, 0x1, P1 ;  /* 0x0000000d030d7211 */ /* 0x040fe400008f0eff */
[----:B------:R-:W-:Y:S01]  /*5010*/  LEA.HI.X.SX32 R49, R3, R49, 0x1, P0 ;  /* 0x0000003103317211 */ /* 0x000fe200000f0eff */
[----:B------:R-:W-:Y:S05]  /*5020*/  BRA `(.L_x_10329) ;  /* 0x00000030004c7947 */ /* 0x000fea0003800000 */
.L_x_10330:
        /* <DEDUP_REMOVED lines=99> */
.L_x_10348:
[----:B------:R-:W-:Y:S05]  /*5660*/  BSYNC.RECONVERGENT B0 ;  /* 0x0000000000007941 */ /* 0x000fea0003800200 */
.L_x_10347:
        /* <DEDUP_REMOVED lines=96> */
.L_x_10350:
[----:B------:R-:W-:Y:S05]  /*5c70*/  BSYNC.RECONVERGENT B0 ;  /* 0x0000000000007941 */ /* 0x000fea0003800200 */
.L_x_10349:
[-C--:B------:R-:W-:Y:S01]  /*5c80*/  ISETP.GE.OR P0, PT, R73, R106.reuse, P4 ;  /* 0x0000006a4900720c */ /* 0x080fe20002706670 */
        /* <DEDUP_REMOVED lines=96> */
.L_x_10352:
[----:B------:R-:W-:Y:S05]  /*6290*/  BSYNC.RECONVERGENT B0 ;  /* 0x0000000000007941 */ /* 0x000fea0003800200 */
.L_x_10351:
        /* <DEDUP_REMOVED lines=96> */
.L_x_10354:
[----:B------:R-:W-:Y:S05]  /*68a0*/  BSYNC.RECONVERGENT B0 ;  /* 0x0000000000007941 */ /* 0x000fea0003800200 */
.L_x_10353:
        /* <DEDUP_REMOVED lines=19> */
[----:B------:R-:W-:Y:S01]  /*69e0*/  IMAD R118, R167, 0x60, RZ ;  /* 0x00000060a7767824 */ /* 0x000fe200078e02ff */
        /* <DEDUP_REMOVED lines=45> */
[----:B------:R-:W-:Y:S01]  /*6cc0*/  @!P0 FMUL.FTZ R4, R26, R31 ;  /* 0x0000001f1a048220 */ /* 0x000fe20000410000 */
[----:B------:R-:W-:Y:S01]  /*6cd0*/  @!P2 FADD.FTZ R25, -R25, -RZ ;  /* 0x800000ff1919a221 */ /* 0x000fe20000010100 */
[----:B------:R-:W-:Y:S01]  /*6ce0*/  @!P2 FADD.FTZ R21, -R21, -RZ ;  /* 0x800000ff1515a221 */ /* 0x000fe20000010100 */
[--C-:B------:R-:W-:Y:S02]  /*6cf0*/  @!P0 HADD2.F32 R41, -RZ, R46.reuse.H0_H0 ;  /* 0x2000002eff298230 */ /* 0x100fe40000004100 */
[----:B------:R-:W-:Y:S01]  /*6d00*/  @!P2 FADD.FTZ R16, -R16, -RZ ;  /* 0x800000ff1010a221 */ /* 0x000fe20000010100 */
[----:B------:R-:W-:Y:S01]  /*6d10*/  @!P0 FFMA.FTZ R3, R34, R38, R3 ;  /* 0x0000002622038223 */ /* 0x000fe20000010003 */
        /* <DEDUP_REMOVED lines=14> */
[----:B------:R-:W-:Y:S04]  /*6e00*/  IMAD.WIDE.U32 R142, R166, 0x60, R138 ;  /* 0x00000060a68e7825 */ /* 0x000fe800078e008a */
[----:B------:R-:W-:Y:S01]  /*6e10*/  @!P0 FFMA.FTZ R7, R34, R43, R7 ;  /* 0x0000002b22078223 */ /* 0x000fe20000010007 */
[----:B------:R-:W-:Y:S01]  /*6e20*/  @!P0 FFMA.FTZ R8, R37, R44, R8 ;  /* 0x0000002c25088223 */ /* 0x000fe20000010008 */
[----:B------:R-:W-:Y:S02]  /*6e30*/  IADD3 R145, PT, PT, R118, R143, RZ ;  /* 0x0000008f76917210 */ /* 0x000fe40007ffe0ff */
[----:B------:R-:W-:Y:S02]  /*6e40*/  @!P0 F2FP.F16.F32.PACK_AB R118, R6, R5 ;  /* 0x000000050676823e */ /* 0x000fe400000000ff */
[----:B------:R-:W-:Y:S02]  /*6e50*/  @!P0 F2FP.F16.F32.PACK_AB R143, R8, R7 ;  /* 0x00000007088f823e */ /* 0x000fe400000000ff */
[----:B------:R-:W-:Y:S02]  /*6e60*/  MOV R144, R142 ;  /* 0x0000008e00907202 */ /* 0x000fe40000000f00 */
[----:B------:R-:W-:Y:S02]  /*6e70*/  @!P0 MOV R54, R118 ;  /* 0x0000007600368202 */ /* 0x000fe40000000f00 */
[----:B------:R-:W-:Y:S05]  /*6e80*/  @!P0 MOV R55, R143 ;  /* 0x0000008f00378202 */ /* 0x000fea0000000f00 */
[----:B------:R1:W-:Y:S02]  /*6e90*/  ST.E.128 desc[UR4][R144.64], R52 ;  /* 0x0000003490007985 */ /* 0x0003e4000c101d04 */
.L_x_10356:
[----:B------:R-:W-:Y:S05]  /*6ea0*/  BSYNC.RECONVERGENT B0 ;  /* 0x0000000000007941 */ /* 0x000fea0003800200 */
.L_x_10355:
        /* <DEDUP_REMOVED lines=99> */
.L_x_10358:
[----:B------:R-:W-:Y:S05]  /*74e0*/  BSYNC.RECONVERGENT B0 ;  /* 0x0000000000007941 */ /* 0x000fea0003800200 */
.L_x_10357:
        /* <DEDUP_REMOVED lines=96> */
.L_x_10360:
[----:B------:R-:W-:Y:S05]  /*7af0*/  BSYNC.RECONVERGENT B0 ;  /* 0x0000000000007941 */ /* 0x000fea0003800200 */
.L_x_10359:
        /* <DEDUP_REMOVED lines=95> */
.L_x_10362:
[----:B------:R-:W-:Y:S05]  /*80f0*/  BSYNC.RECONVERGENT B0 ;  /* 0x0000000000007941 */ /* 0x000fea0003800200 */
.L_x_10361:
[----:B------:R-:W5:Y:S02]  /*8100*/  LD.E R3, desc[UR4][R102.64+0xd0] ;  /* 0x0000d00466037980 */ /* 0x000f64000c101900 */
[----:B-----5:R-:W-:Y:S05]  /*8110*/  IMAD.U32 R3, R3, -0x40, RZ ;  /* 0xffffffc003037824 */ /* 0x020fea00078e00ff */
[C---:B------:R-:W-:Y:S02]  /*8120*/  LEA R90, P1, R3.reuse, R90, 0x1 ;  /* 0x0000005a035a7211 */ /* 0x040fe400078208ff */
[C---:B------:R-:W-:Y:S02]  /*8130*/  LEA R88, P0, R3.reuse, R88, 0x1 ;  /* 0x0000005803587211 */ /* 0x040fe400078008ff */
[C---:B------:R-:W-:Y:S02]  /*8140*/  LEA.HI.X.SX32 R91, R3.reuse, R91, 0x1, P1 ;  /* 0x0000005b035b7211 */ /* 0x040fe400008f0eff */
[----:B------:R-:W-:Y:S09]  /*8150*/  LEA.HI.X.SX32 R89, R3, R89, 0x1, P0 ;  /* 0x0000005903597211 */ /* 0x000ff200000f0eff */
.L_x_10329:
[----:B------:R-:W-:Y:S05]  /*8160*/  BSYNC.RECONVERGENT B1 ;  /* 0x0000000000017941 */ /* 0x000fea0003800200 */
.L_x_10327:
        /* <DEDUP_REMOVED lines=101> */
.L_x_10364:
[----:B------:R-:W-:Y:S05]  /*87c0*/  BSYNC.RECONVERGENT B0 ;  /* 0x0000000000007941 */ /* 0x000fea0003800200 */
.L_x_10363:
[----:B------:R-:W-:Y:S11]  /*87d0*/  LOP3.LUT P0, RZ, R184, 0x20, RZ, 0xc0, !PT ;  /* 0x00000020b8ff7812 */ /* 0x000ff6000780c0ff */
[----:B------:R-:W-:Y:S02]  /*87e0*/  @!UPT UIADD3 URZ, UPT, UPT, URZ, URZ, URZ ;  /* 0x000000fffffff290 */ /* 0x000fe4000fffe0ff */
[----:B------:R-:W-:Y:S05]  /*87f0*/  @P0 BRA `(.L_x_10365) ;  /* 0xffffff9c00b40947 */ /* 0x000fea000383ffff */
.L_x_10326:
[----:B------:R-:W-:Y:S05]  /*8800*/  WARPSYNC.ALL ;  /* 0x0000000000007948 */ /* 0x000fea0003800000 */
[----:B------:R-:W-:Y:S06]  /*8810*/  BAR.SYNC.DEFER_BLOCKING 0x0 ;  /* 0x0000000000007b1d */ /* 0x000fec0000010000 */
[----:B----4-:R-:W2:Y:S01]  /*8820*/  LD.E R21, desc[UR4][R102.64+0xd0] ;  /* 0x0000d00466157980 */ /* 0x010ea2000c101900 */
        /* <DEDUP_REMOVED lines=16> */
.L_x_10370:
[----:B------:R2:W-:Y:S02]  /*8930*/  STS.128 [R181], RZ ;  /* 0x000000ffb5007388 */ /* 0x0005e40000000c00 */
.L_x_10369:
[----:B------:R-:W-:Y:S05]  /*8940*/  BSYNC.RECONVERGENT B0 ;  /* 0x0000000000007941 */ /* 0x000fea0003800200 */
.L_x_10368:
        /* <DEDUP_REMOVED lines=17> */
.L_x_10372:
[----:B------:R-:W-:Y:S05]  /*8a60*/  BSYNC.RECONVERGENT B0 ;  /* 0x0000000000007941 */ /* 0x000fea0003800200 */
.L_x_10371:
        /* <DEDUP_REMOVED lines=11> */
.L_x_10374:
[----:B------:R-:W-:Y:S05]  /*8b20*/  BSYNC.RECONVERGENT B0 ;  /* 0x0000000000007941 */ /* 0x000fea0003800200 */
.L_x_10373:
        /* <DEDUP_REMOVED lines=11> */
.L_x_10367:
[----:B------:R-:W2:Y:S04]  /*8be0*/  LD.E.64 R2, desc[UR4][R102.64+0xf0] ;  /* 0x0000f00466027980 */ /* 0x000ea8000c101b00 */
[----:B------:R-:W3:Y:S04]  /*8bf0*/  LD.E.U8 R0, desc[UR4][R102.64+0x1b3] ;  /* 0x0001b30466007980 */ /* 0x000ee8000c101100 */
[----:B------:R1:W5:Y:S04]  /*8c00*/  LD.E.64 R24, desc[UR4][R102.64+0x148] ;  /* 0x0001480466187980 */ /* 0x000368000c101b00 */
[----:B------:R1:W5:Y:S01]  /*8c10*/  LD.E.64 R26, desc[UR4][R102.64+0x150] ;  /* 0x00015004661a7980 */ /* 0x000362000c101b00 */
[----:B--2---:R-:W-:-:S04]  /*8c20*/  ISETP.NE.U32.AND P0, PT, R2, RZ, PT ;  /* 0x000000ff0200720c */ /* 0x004fc80003f05070 */
[----:B------:R-:W-:-:S13]  /*8c30*/  ISETP.NE.AND.EX P0, PT, R3, RZ, PT, P0 ;  /* 0x000000ff0300720c */ /* 0x000fda0003f05300 */
[----:B------:R-:W-:Y:S01]  /*8c40*/  @P0 LEA R8, P1, R178, R2, 0x2 ;  /* 0x00000002b2080211 */ /* 0x000fe200078210ff */
[----:B------:R-:W-:-:S03]  /*8c50*/  IMAD.MOV.U32 R2, RZ, RZ, RZ ;  /* 0x000000ffff027224 */ /* 0x000fc600078e00ff */
[----:B------:R-:W-:-:S05]  /*8c60*/  @P0 LEA.HI.X R9, R178, R3, RZ, 0x2, P1 ;  /* 0x00000003b2090211 */ /* 0x000fca00008f14ff */
        /* <DEDUP_REMOVED lines=37> */
[----:B------:R-:W-:Y:S02]  /*8ec0*/  HADD2.F32 R20, -RZ, R9.H1_H1 ;  /* 0x30000009ff147230 */ /* 0x000fe40000004100 */
[--C-:B------:R-:W-:Y:S01]  /*8ed0*/  HADD2.F32 R17, -RZ, R11.reuse.H1_H1 ;  /* 0x3000000bff117230 */ /* 0x100fe20000004100 */
[----:B------:R-:W-:Y:S01]  /*8ee0*/  MOV R16, R10 ;  /* 0x0000000a00107202 */ /* 0x000fe20000000f00 */
[----:B------:R-:W-:-:S02]  /*8ef0*/  HADD2.F32 R22, -RZ, R11.H0_H0 ;  /* 0x2000000bff167230 */ /* 0x000fc40000004100 */
[----:B--2---:R-:W-:Y:S02]  /*8f00*/  HADD2.F32 R14, -RZ, R6.H1_H1 ;  /* 0x30000006ff0e7230 */ /* 0x004fe40000004100 */
[----:B---3--:R-:W-:Y:S02]  /*8f10*/  HADD2.F32 R9, -RZ, R4.H1_H1 ;  /* 0x30000004ff097230 */ /* 0x008fe40000004100 */
[----:B------:R-:W-:Y:S02]  /*8f20*/  HADD2.F32 R2, -RZ, R5.H1_H1 ;  /* 0x30000005ff027230 */ /* 0x000fe40000004100 */
[----:B------:R-:W-:Y:S02]  /*8f30*/  HADD2.F32 R10, -RZ, R7.H1_H1 ;  /* 0x30000007ff0a7230 */ /* 0x000fe40000004100 */
[C---:B------:R-:W-:Y:S01]  /*8f40*/  FMUL.FTZ R19, R20.reuse, R9 ;  /* 0x0000000914137220 */ /* 0x040fe20000410000 */
[----:B------:R-:W-:Y:S01]  /*8f50*/  FMUL.FTZ R20, R20, R14 ;  /* 0x0000000e14147220 */ /* 0x000fe20000410000 */
[----:B------:R-:W-:Y:S01]  /*8f60*/  FMUL.FTZ R11, R17, R2 ;  /* 0x00000002110b7220 */ /* 0x000fe20000410000 */
[----:B------:R-:W-:-:S02]  /*8f70*/  HADD2.F32 R6, -RZ, R6.H0_H0 ;  /* 0x20000006ff067230 */ /* 0x000fc40000004100 */
[-C--:B------:R-:W-:Y:S01]  /*8f80*/  FMUL.FTZ R17, R17, R10.reuse ;  /* 0x0000000a11117220 */ /* 0x080fe20000410000 */
[----:B------:R-:W-:Y:S01]  /*8f90*/  FFMA.FTZ R20, R18, R9, R20 ;  /* 0x0000000912147223 */ /* 0x000fe20000010014 */
[C---:B------:R-:W-:Y:S01]  /*8fa0*/  FFMA.FTZ R11, R22.reuse, R10, -R11 ;  /* 0x0000000a160b7223 */ /* 0x040fe2000001080b */
[----:B------:R-:W-:Y:S02]  /*8fb0*/  HADD2.F32 R9, -RZ, R8.H1_H1 ;  /* 0x30000008ff097230 */ /* 0x000fe40000004100 */
[----:B------:R-:W-:Y:S02]  /*8fc0*/  HADD2.F32 R4, -RZ, R4.H0_H0 ;  /* 0x20000004ff047230 */ /* 0x000fe40000004100 */
[----:B------:R-:W-:Y:S02]  /*8fd0*/  HADD2.F32 R5, -RZ, R5.H0_H0 ;  /* 0x20000005ff057230 */ /* 0x000fe40000004100 */
[----:B------:R-:W-:Y:S02]  /*8fe0*/  HADD2.F32 R10, -RZ, R16.H1_H1 ;  /* 0x30000010ff0a7230 */ /* 0x000fe40000004100 */
[----:B------:R-:W-:Y:S01]  /*8ff0*/  FFMA.FTZ R2, R22, R2, R17 ;  /* 0x0000000216027223 */ /* 0x000fe20000010011 */
[----:B------:R-:W-:-:S02]  /*9000*/  HADD2.F32 R7, -RZ, R7.H0_H0 ;  /* 0x20000007ff077230 */ /* 0x000fc40000004100 */
[C---:B------:R-:W-:Y:S01]  /*9010*/  FMUL.FTZ R23, R9.reuse, R6 ;  /* 0x0000000609177220 */ /* 0x040fe20000410000 */
[----:B------:R-:W-:Y:S02]  /*9020*/  HADD2.F32 R17, -RZ, R8.H0_H0 ;  /* 0x20000008ff117230 */ /* 0x000fe40000004100 */
[----:B------:R-:W-:Y:S01]  /*9030*/  FMUL.FTZ R8, R9, R4 ;  /* 0x0000000409087220 */ /* 0x000fe20000410000 */
[----:B------:R-:W-:Y:S02]  /*9040*/  HADD2.F32 R16, -RZ, R16.H0_H0 ;  /* 0x20000010ff107230 */ /* 0x000fe40000004100 */
[C---:B------:R-:W-:Y:S01]  /*9050*/  FMUL.FTZ R9, R10.reuse, R5 ;  /* 0x000000050a097220 */ /* 0x040fe20000410000 */
[-C--:B------:R-:W-:Y:S01]  /*9060*/  FMUL.FTZ R10, R10, R7.reuse ;  /* 0x000000070a0a7220 */ /* 0x080fe20000410000 */
[----:B------:R-:W-:Y:S01]  /*9070*/  FFMA.FTZ R19, R18, R14, -R19 ;  /* 0x0000000e12137223 */ /* 0x000fe20000010813 */
[C---:B------:R-:W-:Y:S01]  /*9080*/  FFMA.FTZ R8, R17.reuse, R6, -R8 ;  /* 0x0000000611087223 */ /* 0x040fe20000010808 */
[C---:B------:R-:W-:Y:S01]  /*9090*/  FFMA.FTZ R9, R16.reuse, R7, -R9 ;  /* 0x0000000710097223 */ /* 0x040fe20000010809 */
[----:B------:R-:W-:Y:S01]  /*90a0*/  FFMA.FTZ R10, R16, R5, R10 ;  /* 0x00000005100a7223 */ /* 0x000fe2000001000a */
[----:B------:R-:W-:Y:S01]  /*90b0*/  FFMA.FTZ R23, R17, R4, R23 ;  /* 0x0000000411177223 */ /* 0x000fe20000010017 */
[----:B------:R-:W-:-:S02]  /*90c0*/  F2FP.F16.F32.PACK_AB R19, R20, R19 ;  /* 0x000000131413723e */ /* 0x000fc400000000ff */
[----:B------:R-:W-:Y:S02]  /*90d0*/  F2FP.F16.F32.PACK_AB R11, R2, R11 ;  /* 0x0000000b020b723e */ /* 0x000fe400000000ff */
[----:B------:R-:W-:Y:S02]  /*90e0*/  F2FP.F16.F32.PACK_AB R10, R10, R9 ;  /* 0x000000090a0a723e */ /* 0x000fe400000000ff */
[----:B------:R-:W-:Y:S02]  /*90f0*/  F2FP.F16.F32.PACK_AB R8, R23, R8 ;  /* 0x000000081708723e */ /* 0x000fe400000000ff */
[----:B------:R-:W-:Y:S02]  /*9100*/  MOV R9, R19 ;  /* 0x0000001300097202 */ /* 0x000fe40000000f00 */
.L_x_10381:
[----:B------:R-:W-:Y:S05]  /*9110*/  BSYNC.RECONVERGENT B0 ;  /* 0x0000000000007941 */ /* 0x000fea0003800200 */
.L_x_10380:
[----:B-----5:R3:W-:Y:S01]  /*9120*/  STS.128 [R181], R8 ;  /* 0x00000008b5007388 */ /* 0x0207e20000000c00 */
[----:B------:R-:W-:Y:S05]  /*9130*/  BRA `(.L_x_10378) ;  /* 0x0000000000047947 */ /* 0x000fea0003800000 */
.L_x_10379:
[----:B------:R2:W-:Y:S02]  /*9140*/  STS.128 [R181], RZ ;  /* 0x000000ffb5007388 */ /* 0x0005e40000000c00 */
.L_x_10378:
[----:B------:R-:W-:Y:S05]  /*9150*/  BSYNC.RECONVERGENT B1 ;  /* 0x0000000000017941 */ /* 0x000fea0003800200 */
.L_x_10377:
        /* <DEDUP_REMOVED lines=23> */
[--C-:B-----5:R-:W-:Y:S01]  /*92d0*/  HADD2.F32 R20, -RZ, R9.reuse.H0_H0 ;  /* 0x20000009ff147230 */ /* 0x120fe20000004100 */
[----:B------:R-:W-:Y:S01]  /*92e0*/  MOV R18, R10 ;  /* 0x0000000a00127202 */ /* 0x000fe20000000f00 */
[----:B------:R-:W-:Y:S02]  /*92f0*/  HADD2.F32 R22, -RZ, R9.H1_H1 ;  /* 0x30000009ff167230 */ /* 0x000fe40000004100 */
[--C-:B------:R-:W-:Y:S02]  /*9300*/  HADD2.F32 R19, -RZ, R11.reuse.H1_H1 ;  /* 0x3000000bff137230 */ /* 0x100fe40000004100 */
[----:B------:R-:W-:-:S02]  /*9310*/  HADD2.F32 R28, -RZ, R11.H0_H0 ;  /* 0x2000000bff1c7230 */ /* 0x000fc40000004100 */
        /* <DEDUP_REMOVED lines=11> */
[----:B------:R-:W-:Y:S01]  /*93d0*/  FFMA.FTZ R22, R20, R9, R22 ;  /* 0x0000000914167223 */ /* 0x000fe20000010016 */
[----:B------:R-:W-:Y:S02]  /*93e0*/  HADD2.F32 R9, -RZ, R8.H1_H1 ;  /* 0x30000008ff097230 */ /* 0x000fe40000004100 */
[----:B------:R-:W-:Y:S01]  /*93f0*/  FFMA.FTZ R2, R28, R2, R19 ;  /* 0x000000021c027223 */ /* 0x000fe20000010013 */
[----:B------:R-:W-:Y:S02]  /*9400*/  HADD2.F32 R5, -RZ, R5.H0_H0 ;  /* 0x20000005ff057230 */ /* 0x000fe40000004100 */
[----:B------:R-:W-:Y:S01]  /*9410*/  FFMA.FTZ R23, R20, R14, -R23 ;  /* 0x0000000e14177223 */ /* 0x000fe20000010817 */
[----:B------:R-:W-:-:S02]  /*9420*/  HADD2.F32 R10, -RZ, R18.H1_H1 ;  /* 0x30000012ff0a7230 */ /* 0x000fc40000004100 */
[C---:B------:R-:W-:Y:S01]  /*9430*/  FMUL.FTZ R29, R9.reuse, R6 ;  /* 0x00000006091d7220 */ /* 0x040fe20000410000 */
[----:B------:R-:W-:Y:S01]  /*9440*/  HADD2.F32 R7, -RZ, R7.H0_H0 ;  /* 0x20000007ff077230 */ /* 0x000fe20000004100 */
[----:B------:R-:W-:Y:S01]  /*9450*/  F2FP.F16.F32.PACK_AB R11, R2, R11 ;  /* 0x0000000b020b723e */ /* 0x000fe200000000ff */
[----:B------:R-:W-:Y:S02]  /*9460*/  HADD2.F32 R19, -RZ, R8.H0_H0 ;  /* 0x20000008ff137230 */ /* 0x000fe40000004100 */
[----:B------:R-:W-:Y:S01]  /*9470*/  FMUL.FTZ R8, R9, R4 ;  /* 0x0000000409087220 */ /* 0x000fe20000410000 */
        /* <DEDUP_REMOVED lines=11> */
.L_x_10385:
[----:B------:R-:W-:Y:S05]  /*9530*/  BSYNC.RECONVERGENT B0 ;  /* 0x0000000000007941 */ /* 0x000fea0003800200 */
.L_x_10384:
[----:B-----5:R1:W-:Y:S02]  /*9540*/  STS.128 [R181+0x800], R8 ;  /* 0x00080008b5007388 */ /* 0x0203e40000000c00 */
.L_x_10383:
[----:B------:R-:W-:Y:S05]  /*9550*/  BSYNC.RECONVERGENT B1 ;  /* 0x0000000000017941 */ /* 0x000fea0003800200 */
.L_x_10382:
        /* <DEDUP_REMOVED lines=24> */
[--C-:B-----5:R-:W-:Y:S02]  /*96e0*/  HADD2.F32 R20, -RZ, R9.reuse.H0_H0 ;  /* 0x20000009ff147230 */ /* 0x120fe40000004100 */
[----:B------:R-:W-:Y:S02]  /*96f0*/  HADD2.F32 R22, -RZ, R9.H1_H1 ;  /* 0x30000009ff167230 */ /* 0x000fe40000004100 */
[--C-:B------:R-:W-:Y:S01]  /*9700*/  HADD2.F32 R19, -RZ, R11.reuse.H1_H1 ;  /* 0x3000000bff137230 */ /* 0x100fe20000004100 */
[----:B------:R-:W-:Y:S01]  /*9710*/  MOV R18, R10 ;  /* 0x0000000a00127202 */ /* 0x000fe20000000f00 */
[----:B------:R-:W-:-:S02]  /*9720*/  HADD2.F32 R28, -RZ, R11.H0_H0 ;  /* 0x2000000bff1c7230 */ /* 0x000fc40000004100 */
[----:B---3--:R-:W-:Y:S02]  /*9730*/  HADD2.F32 R14, -RZ, R6.H1_H1 ;  /* 0x30000006ff0e7230 */ /* 0x008fe40000004100 */
[----:B--2---:R-:W-:Y:S02]  /*9740*/  HADD2.F32 R9, -RZ, R4.H1_H1 ;  /* 0x30000004ff097230 */ /* 0x004fe40000004100 */
        /* <DEDUP_REMOVED lines=31> */
.L_x_10389:
[----:B------:R-:W-:Y:S05]  /*9940*/  BSYNC.RECONVERGENT B0 ;  /* 0x0000000000007941 */ /* 0x000fea0003800200 */
.L_x_10388:
[----:B-----5:R1:W-:Y:S02]  /*9950*/  STS.128 [R181+0x1000], R8 ;  /* 0x00100008b5007388 */ /* 0x0203e40000000c00 */
.L_x_10387:
[----:B------:R-:W-:Y:S05]  /*9960*/  BSYNC.RECONVERGENT B1 ;  /* 0x0000000000017941 */ /* 0x000fea0003800200 */
.L_x_10386:
        /* <DEDUP_REMOVED lines=23> */
[----:B-----5:R-:W-:Y:S01]  /*9ae0*/  MOV R7, R9 ;  /* 0x0000000900077202 */ /* 0x020fe20000000f00 */
[--C-:B------:R-:W-:Y:S02]  /*9af0*/  HADD2.F32 R12, -RZ, R8.reuse.H1_H1 ;  /* 0x30000008ff0c7230 */ /* 0x100fe40000004100 */
[----:B------:R-:W-:Y:S02]  /*9b00*/  HADD2.F32 R8, -RZ, R8.H0_H0 ;  /* 0x20000008ff087230 */ /* 0x000fe40000004100 */
[----:B------:R-:W-:-:S02]  /*9b10*/  HADD2.F32 R9, -RZ, R7.H0_H0 ;  /* 0x20000007ff097230 */ /* 0x000fc40000004100 */
[----:B------:R-:W-:Y:S02]  /*9b20*/  HADD2.F32 R7, -RZ, R7.H1_H1 ;  /* 0x30000007ff077230 */ /* 0x000fe40000004100 */
        /* <DEDUP_REMOVED lines=33> */
.L_x_10391:
[----:B------:R-:W-:Y:S05]  /*9d40*/  BSYNC.RECONVERGENT B0 ;  /* 0x0000000000007941 */ /* 0x000fea0003800200 */
.L_x_10390:
[----:B-----5:R1:W-:Y:S01]  /*9d50*/  STS.128 [R181+0x1800], R8 ;  /* 0x00180008b5007388 */ /* 0x0203e20000000c00 */
[----:B------:R-:W-:Y:S05]  /*9d60*/  BRA `(.L_x_10375) ;  /* 0x0000001400f07947 */ /* 0x000fea0003800000 */
.L_x_10376:
        /* <DEDUP_REMOVED lines=94> */
.L_x_10396:
[----:B------:R-:W-:Y:S05]  /*a350*/  BSYNC.RECONVERGENT B0 ;  /* 0x0000000000007941 */ /* 0x000fea0003800200 */
.L_x_10395:
[----:B-----5:R2:W-:Y:S01]  /*a360*/  STS.128 [R181], R16 ;  /* 0x00000010b5007388 */ /* 0x0205e20000000c00 */
[----:B------:R-:W-:Y:S05]  /*a370*/  BRA `(.L_x_10393) ;  /* 0x0000000000047947 */ /* 0x000fea0003800000 */
.L_x_10394:
[----:B------:R3:W-:Y:S02]  /*a380*/  STS.128 [R181], RZ ;  /* 0x000000ffb5007388 */ /* 0x0007e40000000c00 */
.L_x_10393:
[----:B------:R-:W-:Y:S05]  /*a390*/  BSYNC.RECONVERGENT B1 ;  /* 0x0000000000017941 */ /* 0x000fea0003800200 */
.L_x_10392:
        /* <DEDUP_REMOVED lines=90> */
.L_x_10400:
[----:B------:R-:W-:Y:S05]  /*a940*/  BSYNC.RECONVERGENT B0 ;  /* 0x0000000000007941 */ /* 0x000fea0003800200 */
.L_x_10399:
[----:B-----5:R1:W-:Y:S02]  /*a950*/  STS.128 [R181+0x800], R16 ;  /* 0x00080010b5007388 */ /* 0x0203e40000000c00 */
.L_x_10398:
[----:B------:R-:W-:Y:S05]  /*a960*/  BSYNC.RECONVERGENT B1 ;  /* 0x0000000000017941 */ /* 0x000fea0003800200 */
.L_x_10397:
        /* <DEDUP_REMOVED lines=47> */
[----:B------:R-:W-:Y:S01]  /*ac60*/  @!P1 FADD.FTZ R4, -R4, -RZ ;  /* 0x800000ff04049221 */ /* 0x000fe20000010100 */
[----:B------:R-:W-:Y:S01]  /*ac70*/  @!P1 FADD.FTZ R15, -R15, -RZ ;  /* 0x800000ff0f0f9221 */ /* 0x000fe20000010100 */
        /* <DEDUP_REMOVED lines=8> */
[----:B----4-:R-:W-:-:S02]  /*ad00*/  HADD2.F32 R4, -RZ, R8.H0_H0 ;  /* 0x20000008ff047230 */ /* 0x010fc40000004100 */
[----:B------:R-:W-:Y:S01]  /*ad10*/  @!P1 FADD.FTZ R38, -R38, -RZ ;  /* 0x800000ff26269221 */ /* 0x000fe20000010100 */
[--C-:B------:R-:W-:Y:S02]  /*ad20*/  HADD2.F32 R5, -RZ, R16.reuse.H0_H0 ;  /* 0x20000010ff057230 */ /* 0x100fe40000004100 */
[----:B------:R-:W-:Y:S01]  /*ad30*/  FMUL.FTZ R32, R32, R41 ;  /* 0x0000002920207220 */ /* 0x000fe20000410000 */
[----:B------:R-:W-:Y:S02]  /*ad40*/  HADD2.F32 R15, -RZ, R16.H1_H1 ;  /* 0x30000010ff0f7230 */ /* 0x000fe40000004100 */
[----:B------:R-:W-:Y:S01]  /*ad50*/  FMUL.FTZ R12, R12, R39 ;  /* 0x000000270c0c7220 */ /* 0x000fe20000410000 */
[----:B------:R-:W-:Y:S02]  /*ad60*/  HADD2.F32 R7, -RZ, R17.H0_H0 ;  /* 0x20000011ff077230 */ /* 0x000fe40000004100 */
[----:B------:R-:W-:Y:S02]  /*ad70*/  HADD2.F32 R8, -RZ, R8.H1_H1 ;  /* 0x30000008ff087230 */ /* 0x000fe40000004100 */
[----:B------:R-:W-:-:S02]  /*ad80*/  HADD2.F32 R6, -RZ, R9.H0_H0 ;  /* 0x20000009ff067230 */ /* 0x000fc40000004100 */
[----:B------:R-:W-:Y:S01]  /*ad90*/  @!P1 FADD.FTZ R43, -R43, -RZ ;  /* 0x800000ff2b2b9221 */ /* 0x000fe20000010100 */
[----:B------:R-:W-:Y:S01]  /*ada0*/  FMUL.FTZ R33, R33, R38 ;  /* 0x0000002621217220 */ /* 0x000fe20000410000 */
[----:B------:R-:W-:Y:S02]  /*adb0*/  HADD2.F32 R38, -RZ, R9.H1_H1 ;  /* 0x30000009ff267230 */ /* 0x000fe40000004100 */
[----:B------:R-:W-:Y:S01]  /*adc0*/  FFMA.FTZ R4, R5, R4, R18 ;  /* 0x0000000405047223 */ /* 0x000fe20000010012 */
[--C-:B------:R-:W-:Y:S02]  /*add0*/  HADD2.F32 R16, -RZ, R10.reuse.H0_H0 ;  /* 0x2000000aff107230 */ /* 0x100fe40000004100 */
[----:B------:R-:W-:Y:S01]  /*ade0*/  FFMA.FTZ R15, R15, R8, R32 ;  /* 0x000000080f0f7223 */ /* 0x000fe20000010020 */
[----:B------:R-:W-:Y:S02]  /*adf0*/  HADD2.F32 R39, -RZ, R10.H1_H1 ;  /* 0x3000000aff277230 */ /* 0x000fe40000004100 */
[----:B------:R-:W-:Y:S01]  /*ae00*/  FFMA.FTZ R6, R7, R6, R12 ;  /* 0x0000000607067223 */ /* 0x000fe2000001000c */
[----:B------:R-:W-:-:S02]  /*ae10*/  HADD2.F32 R9, -RZ, R11.H0_H0 ;  /* 0x2000000bff097230 */ /* 0x000fc40000004100 */
[----:B------:R-:W-:Y:S01]  /*ae20*/  FMUL.FTZ R36, R36, R43 ;  /* 0x0000002b24247220 */ /* 0x000fe20000410000 */
[----:B------:R-:W-:Y:S02]  /*ae30*/  HADD2.F32 R10, -RZ, R11.H1_H1 ;  /* 0x3000000bff0a7230 */ /* 0x000fe40000004100 */
[----:B------:R-:W-:Y:S02]  /*ae40*/  HADD2.F32 R12, -RZ, R17.H1_H1 ;  /* 0x30000011ff0c7230 */ /* 0x000fe40000004100 */
[--C-:B------:R-:W-:Y:S02]  /*ae50*/  HADD2.F32 R8, -RZ, R28.reuse.H0_H0 ;  /* 0x2000001cff087230 */ /* 0x100fe40000004100 */
[----:B------:R-:W-:Y:S02]  /*ae60*/  HADD2.F32 R7, -RZ, R28.H1_H1 ;  /* 0x3000001cff077230 */ /* 0x000fe40000004100 */
[--C-:B------:R-:W-:Y:S02]  /*ae70*/  HADD2.F32 R5, -RZ, R19.reuse.H0_H0 ;  /* 0x20000013ff057230 */ /* 0x100fe40000004100 */
[----:B------:R-:W-:-:S02]  /*ae80*/  HADD2.F32 R18, -RZ, R19.H1_H1 ;  /* 0x30000013ff127230 */ /* 0x000fc40000004100 */
[----:B------:R-:W-:Y:S01]  /*ae90*/  FFMA.FTZ R33, R12, R38, R33 ;  /* 0x000000260c217223 */ /* 0x000fe20000010021 */
[----:B------:R-:W-:Y:S01]  /*aea0*/  FFMA.FTZ R8, R8, R16, R13 ;  /* 0x0000001008087223 */ /* 0x000fe2000001000d */
[----:B------:R-:W-:Y:S01]  /*aeb0*/  FFMA.FTZ R7, R7, R39, R36 ;  /* 0x0000002707077223 */ /* 0x000fe20000010024 */
[----:B------:R-:W-:Y:S01]  /*aec0*/  FFMA.FTZ R5, R5, R9, R14 ;  /* 0x0000000905057223 */ /* 0x000fe2000001000e */
[----:B------:R-:W-:Y:S01]  /*aed0*/  FFMA.FTZ R10, R18, R10, R37 ;  /* 0x0000000a120a7223 */ /* 0x000fe20000010025 */
[----:B------:R-:W-:Y:S02]  /*aee0*/  F2FP.F16.F32.PACK_AB R16, R15, R4 ;  /* 0x000000040f10723e */ /* 0x000fe400000000ff */
[----:B------:R-:W-:Y:S02]  /*aef0*/  F2FP.F16.F32.PACK_AB R17, R33, R6 ;  /* 0x000000062111723e */ /* 0x000fe400000000ff */
[----:B------:R-:W-:Y:S02]  /*af00*/  F2FP.F16.F32.PACK_AB R18, R7, R8 ;  /* 0x000000080712723e */ /* 0x000fe400000000ff */
[----:B------:R-:W-:-:S02]  /*af10*/  F2FP.F16.F32.PACK_AB R19, R10, R5 ;  /* 0x000000050a13723e */ /* 0x000fc400000000ff */
.L_x_10404:
[----:B------:R-:W-:Y:S05]  /*af20*/  BSYNC.RECONVERGENT B0 ;  /* 0x0000000000007941 */ /* 0x000fea0003800200 */
.L_x_10403:
[----:B-----5:R2:W-:Y:S02]  /*af30*/  STS.128 [R181+0x1000], R16 ;  /* 0x00100010b5007388 */ /* 0x0205e40000000c00 */
.L_x_10402:
[----:B------:R-:W-:Y:S05]  /*af40*/  BSYNC.RECONVERGENT B1 ;  /* 0x0000000000017941 */ /* 0x000fea0003800200 */
.L_x_10401:
        /* <DEDUP_REMOVED lines=21> */
[----:B------:R-:W-:Y:S02]  /*b0a0*/  SHF.L.U32 R3, R20, 0x1, RZ ;  /* 0x0000000114037819 */ /* 0x000fe400000006ff */
[----:B------:R-:W-:Y:S02]  /*b0b0*/  LEA R12, P3, R30, R126, 0x1 ;  /* 0x0000007e1e0c7211 */ /* 0x000fe400078608ff */
[----:B------:R-:W-:Y:S02]  /*b0c0*/  SHF.L.U64.HI R9, R20, 0x1, R5 ;  /* 0x0000000114097819 */ /* 0x000fe40000010205 */
[----:B------:R-:W-:Y:S02]  /*b0d0*/  IADD3 R4, P0, PT, R26, R3, RZ ;  /* 0x000000031a047210 */ /* 0x000fe40007f1e0ff */
        /* <DEDUP_REMOVED lines=67> */
.L_x_10406:
[----:B------:R-:W-:Y:S05]  /*b510*/  BSYNC.RECONVERGENT B0 ;  /* 0x0000000000007941 */ /* 0x000fea0003800200 */
.L_x_10405:
[----:B-----5:R1:W-:Y:S02]  /*b520*/  STS.128 [R181+0x1800], R16 ;  /* 0x00180010b5007388 */ /* 0x0203e40000000c00 */
.L_x_10375:
[----:B------:R-:W-:Y:S05]  /*b530*/  BSYNC.RECONVERGENT B2 ;  /* 0x0000000000027941 */ /* 0x000fea0003800200 */
.L_x_10366:
[----:B------:R-:W-:Y:S01]  /*b540*/  IADD3 R0, PT, PT, -R51, R58, RZ ;  /* 0x0000003a33007210 */ /* 0x000fe20007ffe1ff */
[----:B------:R-:W-:Y:S03]  /*b550*/  BSSY.RECONVERGENT B0, `(.L_x_10407) ;  /* 0x000000c000007945 */ /* 0x000fe60003800200 */
[----:B------:R-:W-:-:S13]  /*b560*/  ISETP.GE.AND P2, PT, R128, R0, PT ;  /* 0x000000008000720c */ /* 0x000fda0003f46270 */
        /* <DEDUP_REMOVED lines=9> */
.L_x_10409:
[----:B------:R1:W-:Y:S02]  /*b600*/  STS.128 [R181+0x2000], RZ ;  /* 0x002000ffb5007388 */ /* 0x0003e40000000c00 */
.L_x_10408:
[----:B------:R-:W-:Y:S05]  /*b610*/  BSYNC.RECONVERGENT B0 ;  /* 0x0000000000007941 */ /* 0x000fea0003800200 */
.L_x_10407:
[----:B------:R-:W-:Y:S01]  /*b620*/  ISETP.GE.AND P1, PT, R189, R0, PT ;  /* 0x00000000bd00720c */ /* 0x000fe20003f26270 */
[C---:B-1----:R-:W-:Y:S01]  /*b630*/  IMAD.SHL.U32 R127, R66.reuse, 0x2, RZ ;  /* 0x00000002427f7824 */ /* 0x042fe200078e00ff */
[----:B----4-:R-:W-:Y:S01]  /*b640*/  SHF.L.U64.HI R2, R66, 0x1, R67 ;  /* 0x0000000142027819 */ /* 0x010fe20000010243 */
[----:B------:R-:W-:Y:S03]  /*b650*/  BSSY.RECONVERGENT B0, `(.L_x_10410) ;  /* 0x000000c000007945 */ /* 0x000fe60003800200 */
[----:B---3--:R-:W-:-:S05]  /*b660*/  IADD3 R8, P0, PT, R127, R172, RZ ;  /* 0x000000ac7f087210 */ /* 0x008fca0007f1e0ff */
[----:B------:R-:W-:Y:S02]  /*b670*/  IMAD.X R9, R2, 0x1, R171, P0 ;  /* 0x0000000102097824 */ /* 0x000fe400000e06ab */
[----:B------:R-:W-:Y:S06]  /*b680*/  @P1 BRA `(.L_x_10411) ;  /* 0x0000000000201947 */ /* 0x000fec0003800000 */
[----:B-----5:R-:W-:-:S13]  /*b690*/  ISETP.GE.AND P0, PT, R100, R179, PT ;  /* 0x000000b36400720c */ /* 0x020fda0003f06270 */
[----:B------:R-:W-:Y:S05]  /*b6a0*/  @P0 BRA `(.L_x_10412) ;  /* 0x0000000000140947 */ /* 0x000fea0003800000 */
[----:B------:R-:W-:Y:S01]  /*b6b0*/  @!PT LDS RZ, [RZ] ;  /* 0x00000000fffff984 */ /* 0x000fe20000000800 */
[----:B------:R-:W-:Y:S01]  /*b6c0*/  @!PT LDS RZ, [RZ] ;  /* 0x00000000fffff984 */ /* 0x000fe20000000800 */
[----:B------:R-:W-:Y:S01]  /*b6d0*/  @!PT LDS RZ, [RZ] ;  /* 0x00000000fffff984 */ /* 0x000fe20000000800 */
[----:B------:R1:W-:Y:S01]  /*b6e0*/  LDGSTS.E.BYPASS.LTC128B.128 [R181+0x2800], desc[UR4][R8.64] ;  /* 0x0280000008b57fae */ /* 0x0003e2000b981a04 */
[----:B------:R-:W-:Y:S05]  /*b6f0*/  BRA `(.L_x_10411) ;  /* 0x0000000000047947 */ /* 0x000fea0003800000 */
.L_x_10412:
[----:B------:R3:W-:Y:S02]  /*b700*/  STS.128 [R181+0x2800], RZ ;  /* 0x002800ffb5007388 */ /* 0x0007e40000000c00 */
.L_x_10411:
[----:B------:R-:W-:Y:S05]  /*b710*/  BSYNC.RECONVERGENT B0 ;  /* 0x0000000000007941 */ /* 0x000fea0003800200 */
.L_x_10410:
[----:B------:R-:W-:Y:S01]  /*b720*/  ISETP.GE.AND P0, PT, R188, R0, PT ;  /* 0x00000000bc00720c */ /* 0x000fe20003f06270 */
[----:B------:R-:W-:-:S12]  /*b730*/  BSSY.RECONVERGENT B0, `(.L_x_10413) ;  /* 0x000000c000007945 */ /* 0x000fd80003800200 */
[----:B------:R-:W-:Y:S05]  /*b740*/  @P0 BRA `(.L_x_10414) ;  /* 0x0000000000280947 */ /* 0x000fea0003800000 */
        /* <DEDUP_REMOVED lines=9> */
.L_x_10415:
[----:B------:R4:W-:Y:S02]  /*b7e0*/  STS.128 [R181+0x3000], RZ ;  /* 0x003000ffb5007388 */ /* 0x0009e40000000c00 */
.L_x_10414:
[----:B------:R-:W-:Y:S05]  /*b7f0*/  BSYNC.RECONVERGENT B0 ;  /* 0x0000000000007941 */ /* 0x000fea0003800200 */
.L_x_10413:
[----:B------:R-:W-:Y:S01]  /*b800*/  ISETP.GE.AND P0, PT, R185, R0, PT ;  /* 0x00000000b900720c */ /* 0x000fe20003f06270 */
[----:B------:R-:W-:-:S12]  /*b810*/  BSSY.RECONVERGENT B0, `(.L_x_10416) ;  /* 0x000000c000007945 */ /* 0x000fd80003800200 */
[----:B------:R-:W-:Y:S05]  /*b820*/  @P0 BRA `(.L_x_10417) ;  /* 0x0000000000280947 */ /* 0x000fea0003800000 */
[----:B-----5:R-:W-:-:S13]  /*b830*/  ISETP.GE.AND P0, PT, R100, R179, PT ;  /* 0x000000b36400720c */ /* 0x020fda0003f06270 */
        /* <DEDUP_REMOVED lines=8> */
.L_x_10418:
[----:B------:R1:W-:Y:S02]  /*b8c0*/  STS.128 [R181+0x3800], RZ ;  /* 0x003800ffb5007388 */ /* 0x0003e40000000c00 */
.L_x_10417:
[----:B------:R-:W-:Y:S05]  /*b8d0*/  BSYNC.RECONVERGENT B0 ;  /* 0x0000000000007941 */ /* 0x000fea0003800200 */
.L_x_10416:
[----:B------:R-:W-:Y:S01]  /*b8e0*/  IADD3 R7, PT, PT, R128, 0x40, RZ ;  /* 0x0000004080077810 */ /* 0x000fe20007ffe0ff */
[----:B------:R-:W-:Y:S03]  /*b8f0*/  BSSY.RECONVERGENT B0, `(.L_x_10419) ;  /* 0x0000010000007945 */ /* 0x000fe60003800200 */
[----:B------:R-:W-:-:S13]  /*b900*/  ISETP.GE.AND P0, PT, R7, R0, PT ;  /* 0x000000000700720c */ /* 0x000fda0003f06270 */
[----:B------:R-:W-:Y:S05]  /*b910*/  @P0 BRA `(.L_x_10420) ;  /* 0x0000000000340947 */ /* 0x000fea0003800000 */
[----:B-----5:R-:W-:-:S13]  /*b920*/  ISETP.GE.AND P0, PT, R100, R179, PT ;  /* 0x000000b36400720c */ /* 0x020fda0003f06270 */
        /* <DEDUP_REMOVED lines=11> */
.L_x_10421:
[----:B------:R1:W-:Y:S02]  /*b9e0*/  STS.128 [R181+0x4000], RZ ;  /* 0x004000ffb5007388 */ /* 0x0003e40000000c00 */
.L_x_10420:
[----:B------:R-:W-:Y:S05]  /*b9f0*/  BSYNC.RECONVERGENT B0 ;  /* 0x0000000000007941 */ /* 0x000fea0003800200 */
.L_x_10419:
[----:B----4-:R-:W-:Y:S01]  /*ba00*/  IADD3 R5, PT, PT, R128, 0x50, RZ ;  /* 0x0000005080057810 */ /* 0x010fe20007ffe0ff */
[----:B------:R-:W-:Y:S03]  /*ba10*/  BSSY.RECONVERGENT B0, `(.L_x_10422) ;  /* 0x000000d000007945 */ /* 0x000fe60003800200 */
[----:B------:R-:W-:-:S13]  /*ba20*/  ISETP.GE.AND P0, PT, R5, R0, PT ;  /* 0x000000000500720c */ /* 0x000fda0003f06270 */
        /* <DEDUP_REMOVED lines=10> */
.L_x_10424:
[----:B------:R4:W-:Y:S02]  /*bad0*/  STS.128 [R181+0x4800], RZ ;  /* 0x004800ffb5007388 */ /* 0x0009e40000000c00 */
.L_x_10423:
[----:B------:R-:W-:Y:S05]  /*bae0*/  BSYNC.RECONVERGENT B0 ;  /* 0x0000000000007941 */ /* 0x000fea0003800200 */
.L_x_10422:
        /* <DEDUP_REMOVED lines=16> */
.L_x_10427:
[----:B------:R1:W-:Y:S02]  /*bbf0*/  STS.128 [R181+0x5000], RZ ;  /* 0x005000ffb5007388 */ /* 0x0003e40000000c00 */
.L_x_10426:
[----:B------:R-:W-:Y:S05]  /*bc00*/  BSYNC.RECONVERGENT B0 ;  /* 0x0000000000007941 */ /* 0x000fea0003800200 */
.L_x_10425:
[----:B------:R-:W-:Y:S01]  /*bc10*/  VIADD R129, R128, 0x70 ;  /* 0x0000007080817836 */ /* 0x000fe20000000000 */
[----:B------:R-:W-:Y:S01]  /*bc20*/  BSSY.RECONVERGENT B0, `(.L_x_10428) ;  /* 0x0000010000007945 */ /* 0x000fe20003800200 */
[----:B------:R-:W-:-:S03]  /*bc30*/  IMAD.SHL.U32 R4, R60, 0x20, RZ ;  /* 0x000000203c047824 */ /* 0x000fc600078e00ff */
[----:B------:R-:W-:Y:S02]  /*bc40*/  ISETP.GE.AND P0, PT, R129, R0, PT ;  /* 0x000000008100720c */ /* 0x000fe40003f06270 */
[----:B------:R-:W-:-:S11]  /*bc50*/  LOP3.LUT R165, R61, 0x7c00, R4, 0xf8, !PT ;  /* 0x00007c003da57812 */ /* 0x000fd600078ef804 */
        /* <DEDUP_REMOVED lines=11> */
.L_x_10430:
[----:B------:R1:W-:Y:S02]  /*bd10*/  STS.128 [R181+0x5800], RZ ;  /* 0x005800ffb5007388 */ /* 0x0003e40000000c00 */
.L_x_10429:
[----:B------:R-:W-:Y:S05]  /*bd20*/  BSYNC.RECONVERGENT B0 ;  /* 0x0000000000007941 */ /* 0x000fea0003800200 */
.L_x_10428:
[----:B------:R-:W0:Y:S01]  /*bd30*/  LDGDEPBAR ;  /* 0x00000000000079af */ /* 0x000e220000000000 */
[----:B------:R-:W-:Y:S03]  /*bd40*/  BSSY.RECONVERGENT B0, `(.L_x_10431) ;  /* 0x0000011000007945 */ /* 0x000fe60003800200 */
[----:B------:R1:W5:Y:S04]  /*bd50*/  LD.E R126, desc[UR4][R102.64+0x184] ;  /* 0x00018404667e7980 */ /* 0x000368000c101900 */
[----:B------:R1:W5:Y:S01]  /*bd60*/  LD.E R136, desc[UR4][R102.64+0x188] ;  /* 0x0001880466887980 */ /* 0x000362000c101900 */
[----:B------:R-:W-:Y:S01]  /*bd70*/  SHF.L.U32 R50, R60, 0x1, RZ ;  /* 0x000000013c327819 */ /* 0x000fe200000006ff */
[----:B------:R-:W-:-:S04]  /*bd80*/  DEPBAR.LE SB0, 0x0 ;  /* 0x000080000000791a */ /* 0x000fc80000000000 */
        /* <DEDUP_REMOVED lines=9> */
.L_x_10433:
[----:B------:R1:W-:Y:S01]  /*be20*/  STS.128 [R181+0x6000], RZ ;  /* 0x006000ffb5007388 */ /* 0x0003e20000000c00 */
[----:B------:R-:W-:Y:S05]  /*be30*/  BRA `(.L_x_10434) ;  /* 0x0000000000047947 */ /* 0x000fea0003800000 */
.L_x_10432:
[----:B------:R1:W-:Y:S02]  /*be40*/  STS.128 [R181+0x6000], RZ ;  /* 0x006000ffb5007388 */ /* 0x0003e40000000c00 */
.L_x_10434:
[----:B------:R-:W-:Y:S05]  /*be50*/  BSYNC.RECONVERGENT B0 ;  /* 0x0000000000007941 */ /* 0x000fea0003800200 */
.L_x_10431:
[----:B------:R-:W-:Y:S01]  /*be60*/  ISETP.GE.AND P0, PT, R189, R0, PT ;  /* 0x00000000bd00720c */ /* 0x000fe20003f06270 */
[C---:B------:R-:W-:Y:S01]  /*be70*/  IMAD.SHL.U32 R49, R64.reuse, 0x2, RZ ;  /* 0x0000000240317824 */ /* 0x040fe200078e00ff */
[----:B------:R-:W-:Y:S01]  /*be80*/  SHF.L.U64.HI R48, R64, 0x1, R65 ;  /* 0x0000000140307819 */ /* 0x000fe20000010241 */
[----:B------:R-:W-:Y:S03]  /*be90*/  BSSY.RECONVERGENT B0, `(.L_x_10435) ;  /* 0x000000d000007945 */ /* 0x000fe60003800200 */
[----:B-1----:R-:W-:-:S05]  /*bea0*/  IADD3 R8, P1, PT, R49, R174, RZ ;  /* 0x000000ae31087210 */ /* 0x002fca0007f3e0ff */
[----:B------:R-:W-:Y:S02]  /*beb0*/  IMAD.X R9, R48, 0x1, R175, P1 ;  /* 0x0000000130097824 */ /* 0x000fe400008e06af */
        /* <DEDUP_REMOVED lines=9> */
.L_x_10437:
[----:B------:R1:W-:Y:S02]  /*bf50*/  STS.128 [R181+0x6800], RZ ;  /* 0x006800ffb5007388 */ /* 0x0003e40000000c00 */
.L_x_10436:
[----:B------:R-:W-:Y:S05]  /*bf60*/  BSYNC.RECONVERGENT B0 ;  /* 0x0000000000007941 */ /* 0x000fea0003800200 */
.L_x_10435:
[----:B------:R-:W-:Y:S01]  /*bf70*/  ISETP.GE.AND P0, PT, R188, R0, PT ;  /* 0x00000000bc00720c */ /* 0x000fe20003f06270 */
[----:B------:R-:W-:-:S12]  /*bf80*/  BSSY.RECONVERGENT B0, `(.L_x_10438) ;  /* 0x000000d000007945 */ /* 0x000fd80003800200 */
[----:B------:R1:W-:Y:S01]  /*bf90*/  @P0 STS.128 [R181+0x7000], RZ ;  /* 0x007000ffb5000388 */ /* 0x0003e20000000c00 */
        /* <DEDUP_REMOVED lines=10> */
.L_x_10440:
[----:B------:R1:W-:Y:S02]  /*c040*/  STS.128 [R181+0x7000], RZ ;  /* 0x007000ffb5007388 */ /* 0x0003e40000000c00 */
.L_x_10439:
[----:B------:R-:W-:Y:S05]  /*c050*/  BSYNC.RECONVERGENT B0 ;  /* 0x0000000000007941 */ /* 0x000fea0003800200 */
.L_x_10438:
        /* <DEDUP_REMOVED lines=13> */
.L_x_10443:
[----:B------:R1:W-:Y:S02]  /*c130*/  STS.128 [R181+0x7800], RZ ;  /* 0x007800ffb5007388 */ /* 0x0003e40000000c00 */
.L_x_10442:
[----:B------:R-:W-:Y:S05]  /*c140*/  BSYNC.RECONVERGENT B0 ;  /* 0x0000000000007941 */ /* 0x000fea0003800200 */
.L_x_10441:
[----:B------:R-:W-:Y:S01]  /*c150*/  ISETP.GE.AND P0, PT, R7, R0, PT ;  /* 0x000000000700720c */ /* 0x000fe20003f06270 */
[----:B------:R-:W-:-:S12]  /*c160*/  BSSY.RECONVERGENT B0, `(.L_x_10444) ;  /* 0x0000010000007945 */ /* 0x000fd80003800200 */
[----:B------:R1:W-:Y:S01]  /*c170*/  @P0 STS.128 [R181+0x8000], RZ ;  /* 0x008000ffb5000388 */ /* 0x0003e20000000c00 */
        /* <DEDUP_REMOVED lines=13> */
.L_x_10446:
[----:B------:R1:W-:Y:S02]  /*c250*/  STS.128 [R181+0x8000], RZ ;  /* 0x008000ffb5007388 */ /* 0x0003e40000000c00 */
.L_x_10445:
[----:B------:R-:W-:Y:S05]  /*c260*/  BSYNC.RECONVERGENT B0 ;  /* 0x0000000000007941 */ /* 0x000fea0003800200 */
.L_x_10444:
[----:B------:R-:W-:Y:S01]  /*c270*/  ISETP.GE.AND P0, PT, R5, R0, PT ;  /* 0x000000000500720c */ /* 0x000fe20003f06270 */
[----:B------:R-:W-:-:S12]  /*c280*/  BSSY.RECONVERGENT B0, `(.L_x_10447) ;  /* 0x000000d000007945 */ /* 0x000fd80003800200 */
[----:B------:R1:W-:Y:S01]  /*c290*/  @P0 STS.128 [R181+0x8800], RZ ;  /* 0x008800ffb5000388 */ /* 0x0003e20000000c00 */
        /* <DEDUP_REMOVED lines=10> */
.L_x_10449:
[----:B------:R1:W-:Y:S02]  /*c340*/  STS.128 [R181+0x8800], RZ ;  /* 0x008800ffb5007388 */ /* 0x0003e40000000c00 */
.L_x_10448:
[----:B------:R-:W-:Y:S05]  /*c350*/  BSYNC.RECONVERGENT B0 ;  /* 0x0000000000007941 */ /* 0x000fea0003800200 */
.L_x_10447:
[----:B------:R-:W-:Y:S01]  /*c360*/  ISETP.GE.AND P0, PT, R3, R0, PT ;  /* 0x000000000300720c */ /* 0x000fe20003f06270 */
[----:B------:R-:W-:-:S12]  /*c370*/  BSSY.RECONVERGENT B0, `(.L_x_10450) ;  /* 0x0000010000007945 */ /* 0x000fd80003800200 */
[----:B------:R1:W-:Y:S01]  /*c380*/  @P0 STS.128 [R181+0x9000], RZ ;  /* 0x009000ffb5000388 */ /* 0x0003e20000000c00 */
[----:B------:R-:W-:Y:S05]  /*c390*/  @P0 BRA `(.L_x_10451) ;  /* 0x0000000000340947 */ /* 0x000fea0003800000 */
[----:B-----5:R-:W-:-:S13]  /*c3a0*/  ISETP.GE.AND P0, PT, R100, R179, PT ;  /* 0x000000b36400720c */ /* 0x020fda0003f06270 */
        /* <DEDUP_REMOVED lines=11> */
.L_x_10452:
[----:B------:R1:W-:Y:S02]  /*c460*/  STS.128 [R181+0x9000], RZ ;  /* 0x009000ffb5007388 */ /* 0x0003e40000000c00 */
.L_x_10451:
[----:B------:R-:W-:Y:S05]  /*c470*/  BSYNC.RECONVERGENT B0 ;  /* 0x0000000000007941 */ /* 0x000fea0003800200 */
.L_x_10450:
[----:B------:R-:W-:Y:S01]  /*c480*/  ISETP.GE.AND P0, PT, R129, R0, PT ;  /* 0x000000008100720c */ /* 0x000fe20003f06270 */
[----:B------:R-:W-:Y:S01]  /*c490*/  BSSY.RECONVERGENT B0, `(.L_x_10453) ;  /* 0x0000013000007945 */ /* 0x000fe20003800200 */
[--C-:B------:R-:W-:Y:S01]  /*c4a0*/  SHF.R.U32.HI R138, RZ, 0x1, R60.reuse ;  /* 0x00000001ff8a7819 */ /* 0x100fe2000001163c */
[----:B------:R-:W-:Y:S01]  /*c4b0*/  IMAD.IADD R165, R56, 0x1, R165 ;  /* 0x0000000138a57824 */ /* 0x000fe200078e02a5 */
[----:B------:R-:W-:Y:S02]  /*c4c0*/  SHF.R.U32.HI R137, RZ, 0x2, R60 ;  /* 0x00000002ff897819 */ /* 0x000fe4000001163c */
[----:B------:R-:W-:Y:S02]  /*c4d0*/  LOP3.LUT R138, R138, 0x1f0, RZ, 0xc0, !PT ;  /* 0x000001f08a8a7812 */ /* 0x000fe400078ec0ff */
[----:B------:R-:W-:-:S05]  /*c4e0*/  LOP3.LUT R137, R137, 0x7, RZ, 0xc0, !PT ;  /* 0x0000000789897812 */ /* 0x000fca00078ec0ff */
        /* <DEDUP_REMOVED lines=12> */
.L_x_10455:
[----:B------:R1:W-:Y:S02]  /*c5b0*/  STS.128 [R181+0x9800], RZ ;  /* 0x009800ffb5007388 */ /* 0x0003e40000000c00 */
.L_x_10454:
[----:B------:R-:W-:Y:S05]  /*c5c0*/  BSYNC.RECONVERGENT B0 ;  /* 0x0000000000007941 */ /* 0x000fea0003800200 */
.L_x_10453:
[----:B------:R-:W2:Y:S01]  /*c5d0*/  S2UR UR6, SR_CgaCtaId ;  /* 0x00000000000679c3 */ /* 0x000ea20000008800 */
[C---:B------:R-:W-:Y:S01]  /*c5e0*/  IMAD.SHL.U32 R164, R60.reuse, 0x40, RZ ;  /* 0x000000403ca47824 */ /* 0x040fe200078e00ff */
[----:B------:R-:W-:Y:S01]  /*c5f0*/  LOP3.LUT R3, R63, 0x8, R60, 0x78, !PT ;  /* 0x000000083f037812 */ /* 0x000fe200078e783c */
[----:B------:R-:W-:Y:S01]  /*c600*/  UMOV UR7, 0x400 ;  /* 0x0000040000077882 */ /* 0x000fe20000000000 */
[----:B------:R-:W-:Y:S01]  /*c610*/  R2P PR, R60, 0x6 ;  /* 0x000000063c007804 */ /* 0x000fe20000000000 */
[----:B------:R-:W0:Y:S01]  /*c620*/  LDGDEPBAR ;  /* 0x00000000000079af */ /* 0x000e220000000000 */
[----:B------:R-:W-:Y:S01]  /*c630*/  LOP3.LUT R3, R3, 0x38, R62, 0x78, !PT ;  /* 0x0000003803037812 */ /* 0x000fe200078e783e */
[----:B------:R-:W-:Y:S01]  /*c640*/  BSSY.RECONVERGENT B1, `(.L_x_10456) ;  /* 0x0000260000017945 */ /* 0x000fe20003800200 */
[----:B------:R-:W-:Y:S02]  /*c650*/  LOP3.LUT R164, R164, 0x400, RZ, 0xc0, !PT ;  /* 0x00000400a4a47812 */ /* 0x000fe400078ec0ff */
[----:B------:R-:W-:-:S02]  /*c660*/  IADD3 R137, PT, PT, R180, R137, R138 ;  /* 0x00000089b4897210 */ /* 0x000fc40007ffe08a */
[----:B-----5:R-:W-:Y:S01]  /*c670*/  IADD3 R136, PT, PT, R136, R58, -R183 ;  /* 0x0000003a88887210 */ /* 0x020fe20007ffe8b7 */
[----:B------:R-:W-:Y:S01]  /*c680*/  IMAD R164, R3, 0x2, R164 ;  /* 0x0000000203a47824 */ /* 0x000fe200078e02a4 */
[----:B------:R-:W-:Y:S01]  /*c690*/  LOP3.LUT R184, R184, 0xfffffffe, RZ, 0xc0, !PT ;  /* 0xfffffffeb8b87812 */ /* 0x000fe200078ec0ff */
[----:B------:R-:W-:Y:S02]  /*c6a0*/  IMAD.MOV.U32 R3, RZ, RZ, 0x20 ;  /* 0x00000020ff037424 */ /* 0x000fe400078e00ff */
[----:B------:R-:W-:-:S03]  /*c6b0*/  IMAD.IADD R191, R137, 0x1, R136 ;  /* 0x0000000189bf7824 */ /* 0x000fc600078e0288 */
[----:B------:R-:W-:Y:S02]  /*c6c0*/  SEL R3, R3, 0xffffffe0, !P1 ;  /* 0xffffffe003037807 */ /* 0x000fe40004800000 */
[C-C-:B------:R-:W-:Y:S01]  /*c6d0*/  VIADDMNMX R190, R191.reuse, 0x1, R58.reuse, PT ;  /* 0x00000001bfbe7846 */ /* 0x140fe2000380013a */
[----:B--2---:R-:W-:Y:S01]  /*c6e0*/  ULEA UR6, UR6, UR7, 0x18 ;  /* 0x0000000706067291 */ /* 0x004fe2000f8ec0ff */
[----:B------:R-:W-:-:S05]  /*c6f0*/  VIADDMNMX R191, R191, 0x9, R58, PT ;  /* 0x00000009bfbf7846 */ /* 0x000fca000380013a */
[----:B------:R-:W-:Y:S01]  /*c700*/  LEA R165, R165, UR6, 0x1 ;  /* 0x00000006a5a57c11 */ /* 0x000fe2000f8e08ff */
[----:B------:R-:W-:Y:S02]  /*c710*/  VIADD R0, R164, UR6 ;  /* 0x00000006a4007c36 */ /* 0x000fe40008000000 */
[----:B------:R-:W-:Y:S02]  /*c720*/  LDSM.16.M88.4 R32, [R164+UR6+0x4000] ;  /* 0x00400006a420783b */ /* 0x000fe40008000200 */
[--C-:B------:R-:W-:Y:S02]  /*c730*/  IMAD.IADD R163, R165, 0x1, R3.reuse ;  /* 0x00000001a5a37824 */ /* 0x100fe400078e0203 */
[----:B------:R-:W2:Y:S01]  /*c740*/  LDSM.16.M88.4 R116, [R165] ;  /* 0x00000000a574783b */ /* 0x000ea20000000200 */
[----:B------:R-:W-:-:S03]  /*c750*/  IMAD.IADD R159, R0, 0x1, R3 ;  /* 0x00000001009f7824 */ /* 0x000fc600078e0203 */
[----:B------:R-:W3:Y:S04]  /*c760*/  LDSM.16.M88.4 R76, [R164+UR6+0x2000] ;  /* 0x00200006a44c783b */ /* 0x000ee80008000200 */
[----:B------:R-:W3:Y:S04]  /*c770*/  LDSM.16.M88.4 R68, [R164+UR6+0x2800] ;  /* 0x00280006a444783b */ /* 0x000ee80008000200 */
[----:B------:R-:W3:Y:S04]  /*c780*/  LDSM.16.M88.4 R52, [R164+UR6+0x3000] ;  /* 0x00300006a434783b */ /* 0x000ee80008000200 */
[----:B------:R-:W3:Y:S04]  /*c790*/  LDSM.16.M88.4 R40, [R164+UR6+0x3800] ;  /* 0x00380006a428783b */ /* 0x000ee80008000200 */
[----:B------:R-:W3:Y:S04]  /*c7a0*/  LDSM.16.M88.4 R24, [R164+UR6+0x4800] ;  /* 0x00480006a418783b */ /* 0x000ee80008000200 */
[----:B------:R-:W3:Y:S04]  /*c7b0*/  LDSM.16.M88.4 R16, [R164+UR6+0x5000] ;  /* 0x00500006a410783b */ /* 0x000ee80008000200 */
[----:B------:R-:W3:Y:S04]  /*c7c0*/  LDSM.16.M88.4 R12, [R164+UR6+0x5800] ;  /* 0x00580006a40c783b */ /* 0x000ee80008000200 */
[----:B------:R-:W-:Y:S04]  /*c7d0*/  LDSM.16.M88.4 R108, [R163] ;  /* 0x00000000a36c783b */ /* 0x000fe80000000200 */
[----:B-1----:R-:W1:Y:S04]  /*c7e0*/  LDSM.16.M88.4 R4, [R159+0x4000] ;  /* 0x004000009f04783b */ /* 0x002e680000000200 */
[----:B----4-:R-:W4:Y:S01]  /*c7f0*/  LDSM.16.M88.4 R8, [R159+0x4800] ;  /* 0x004800009f08783b */ /* 0x010f220000000200 */
[C---:B--2---:R-:W-:Y:S03]  /*c800*/  HMMA.16816.F32 R36, R116.reuse, R32, RZ ;  /* 0x000000207424723c */ /* 0x044fe600000018ff */
[----:B------:R-:W2:Y:S04]  /*c810*/  LDSM.16.M88.4 R96, [R159+0x2000] ;  /* 0x002000009f60783b */ /* 0x000ea80000000200 */
[----:B------:R-:W2:Y:S01]  /*c820*/  LDSM.16.M88.4 R92, [R159+0x2800] ;  /* 0x002800009f5c783b */ /* 0x000ea20000000200 */
[C---:B---3--:R-:W-:Y:S03]  /*c830*/  HMMA.16816.F32 R80, R116.reuse, R76, RZ ;  /* 0x0000004c7450723c */ /* 0x048fe600000018ff */
        /* <DEDUP_REMOVED lines=18> */
[----:B-1----:R-:W-:Y:S01]  /*c960*/  HMMA.16816.F32 R36, R108, R4, R36 ;  /* 0x000000046c24723c */ /* 0x002fe20000001824 */
[----:B------:R-:W-:-:S05]  /*c970*/  IMAD.MOV.U32 R4, RZ, RZ, 0x40 ;  /* 0x00000040ff047424 */ /* 0x000fca00078e00ff */
[----:B------:R-:W-:Y:S02]  /*c980*/  SEL R4, R4, 0xffffffc0, !P2 ;  /* 0xffffffc004047807 */ /* 0x000fe40005000000 */
[C---:B----4-:R-:W-:Y:S03]  /*c990*/  HMMA.16816.F32 R28, R108.reuse, R8, R28 ;  /* 0x000000086c1c723c */ /* 0x050fe6000000181c */
[--C-:B------:R-:W-:Y:S02]  /*c9a0*/  IMAD.IADD R162, R165, 0x1, R4.reuse ;  /* 0x00000001a5a27824 */ /* 0x100fe400078e0204 */
[----:B------:R-:W-:Y:S01]  /*c9b0*/  IMAD.IADD R158, R0, 0x1, R4 ;  /* 0x00000001009e7824 */ /* 0x000fe200078e0204 */
[----:B------:R-:W-:Y:S01]  /*c9c0*/  IADD3 R0, PT, PT, R58, -R183, -R126 ;  /* 0x800000b73a007210 */ /* 0x000fe20007ffe87e */
[C---:B------:R-:W-:Y:S01]  /*c9d0*/  IMAD.IADD R161, R3.reuse, 0x1, R162 ;  /* 0x0000000103a17824 */ /* 0x040fe200078e02a2 */
[C---:B------:R-:W-:Y:S01]  /*c9e0*/  HMMA.16816.F32 R24, R108.reuse, R10, R24 ;  /* 0x0000000a6c18723c */ /* 0x040fe20000001818 */
[----:B------:R-:W-:Y:S01]  /*c9f0*/  LDSM.16.M88.4 R132, [R162] ;  /* 0x00000000a284783b */ /* 0x000fe20000000200 */
[----:B------:R-:W-:Y:S01]  /*ca00*/  IMAD.IADD R157, R3, 0x1, R158 ;  /* 0x00000001039d7824 */ /* 0x000fe200078e029e */
[----:B------:R-:W-:Y:S01]  /*ca10*/  LOP3.LUT R126, R50, 0x6, RZ, 0xc0, !PT ;  /* 0x00000006327e7812 */ /* 0x000fe200078ec0ff */
[----:B------:R-:W-:Y:S01]  /*ca20*/  IMAD.IADD R193, R137, 0x1, R0 ;  /* 0x0000000189c17824 */ /* 0x000fe200078e0200 */
[----:B------:R-:W1:Y:S03]  /*ca30*/  LDSM.16.M88.4 R8, [R158+0x4800] ;  /* 0x004800009e08783b */ /* 0x000e660000000200 */
[----:B--2---:R-:W-:Y:S01]  /*ca40*/  HMMA.16816.F32 R80, R108, R96, R80 ;  /* 0x000000606c50723c */ /* 0x004fe20000001850 */
[----:B------:R-:W-:Y:S01]  /*ca50*/  LDSM.16.M88.4 R104, [R158+0x2000] ;  /* 0x002000009e68783b */ /* 0x000fe20000000200 */
[----:B------:R-:W-:-:S02]  /*ca60*/  IMAD.IADD R0, R51, 0x1, R126 ;  /* 0x0000000133007824 */ /* 0x000fc400078e027e */
[C---:B------:R-:W-:Y:S01]  /*ca70*/  VIADD R192, R193.reuse, 0x8 ;  /* 0x00000008c1c07836 */ /* 0x040fe20000000000 */
[----:B------:R-:W-:Y:S01]  /*ca80*/  LDSM.16.M88.4 R128, [R158+0x5800] ;  /* 0x005800009e80783b */ /* 0x000fe20000000200 */
[C---:B------:R-:W-:Y:S01]  /*ca90*/  VIADD R62, R0.reuse, 0x28 ;  /* 0x00000028003e7836 */ /* 0x040fe20000000000 */
[C---:B------:R-:W-:Y:S01]  /*caa0*/  ISETP.GE.AND P2, PT, R0.reuse, R190, PT ;  /* 0x000000be0000720c */ /* 0x040fe20003f46270 */
[C---:B------:R-:W-:Y:S01]  /*cab0*/  HMMA.16816.F32 R76, R108.reuse, R98, R76 ;  /* 0x000000626c4c723c */ /* 0x040fe2000000184c */
[----:B------:R-:W2:Y:S01]  /*cac0*/  LDSM.16.M88.4 R96, [R158+0x2800] ;  /* 0x002800009e60783b */ /* 0x000ea20000000200 */
[C---:B------:R-:W-:Y:S01]  /*cad0*/  ISETP.GE.AND P1, PT, R0.reuse, R191, PT ;  /* 0x000000bf0000720c */ /* 0x040fe20003f26270 */
[C---:B------:R-:W-:Y:S01]  /*cae0*/  VIADD R60, R0.reuse, 0x29 ;  /* 0x00000029003c7836 */ /* 0x040fe20000000000 */
[CC--:B------:R-:W-:Y:S01]  /*caf0*/  ISETP.GT.AND P0, PT, R193.reuse, R0.reuse, PT ;  /* 0x00000000c100720c */ /* 0x0c0fe20003f04270 */
[----:B------:R-:W-:Y:S01]  /*cb00*/  VIADD R50, R0, 0x60 ;  /* 0x0000006000327836 */ /* 0x000fe20000000000 */
[----:B------:R-:W-:Y:S01]  /*cb10*/  ISETP.GT.AND P6, PT, R192, R0, PT ;  /* 0x00000000c000720c */ /* 0x000fe20003fc4270 */
[C---:B------:R-:W-:Y:S01]  /*cb20*/  VIADD R58, R0.reuse, 0x59 ;  /* 0x00000059003a7836 */ /* 0x040fe20000000000 */
[----:B------:R-:W-:Y:S01]  /*cb30*/  HMMA.16816.F32 R72, R108, R92, R72 ;  /* 0x0000005c6c48723c */ /* 0x000fe20000001848 */
[----:B------:R-:W-:Y:S01]  /*cb40*/  ISETP.GT.AND P4, PT, R193, R60, PT ;  /* 0x0000003cc100720c */ /* 0x000fe20003f84270 */
[----:B------:R-:W-:-:S02]  /*cb50*/  VIADD R5, R0, 0x78 ;  /* 0x0000007800057836 */ /* 0x000fc40000000000 */
[----:B------:R-:W-:Y:S01]  /*cb60*/  @P2 LOP3.LUT R184, R184, 0x1, RZ, 0xfc, !PT ;  /* 0x00000001b8b82812 */ /* 0x000fe200078efcff */
[----:B------:R-:W-:-:S03]  /*cb70*/  VIADD R63, R0, 0x58 ;  /* 0x00000058003f7836 */ /* 0x000fc60000000000 */
[----:B------:R-:W-:Y:S01]  /*cb80*/  HMMA.16816.F32 R68, R108, R94, R68 ;  /* 0x0000005e6c44723c */ /* 0x000fe20000001844 */
[----:B------:R-:W4:Y:S01]  /*cb90*/  LDSM.16.M88.4 R92, [R158+0x3000] ;  /* 0x003000009e5c783b */ /* 0x000f220000000200 */
[----:B------:R-:W-:-:S04]  /*cba0*/  LOP3.LUT R184, R184, 0xfffffffd, RZ, 0xc0, !PT ;  /* 0xfffffffdb8b87812 */ /* 0x000fc800078ec0ff */
[----:B------:R-:W-:Y:S02]  /*cbb0*/  @P1 LOP3.LUT R184, R184, 0x2, RZ, 0xfc, !PT ;  /* 0x00000002b8b81812 */ /* 0x000fe400078efcff */
        /* <DEDUP_REMOVED lines=9> */
[C---:B------:R-:W-:Y:S08]  /*cc50*/  HMMA.16816.F32 R120, R108.reuse, R112, R120 ;  /* 0x000000706c78723c */ /* 0x040ff00000001878 */
[----:B------:R-:W-:Y:S01]  /*cc60*/  HMMA.16816.F32 R116, R108, R114, R116 ;  /* 0x000000726c74723c */ /* 0x000fe20000001874 */
[----:B------:R-:W-:Y:S07]  /*cc70*/  LDSM.16.M88.4 R112, [R157+0x2000] ;  /* 0x002000009d70783b */ /* 0x000fee0000000200 */
[C---:B-1----:R-:W-:Y:S08]  /*cc80*/  HMMA.16816.F32 R28, R132.reuse, R8, R28 ;  /* 0x00000008841c723c */ /* 0x042ff0000000181c */
[----:B------:R-:W-:Y:S01]  /*cc90*/  HMMA.16816.F32 R24, R132, R10, R24 ;  /* 0x0000000a8418723c */ /* 0x000fe20000001818 */
[----:B------:R-:W1:Y:S07]  /*cca0*/  LDSM.16.M88.4 R8, [R161] ;  /* 0x00000000a108783b */ /* 0x000e6e0000000200 */
[----:B------:R-:W-:Y:S01]  /*ccb0*/  HMMA.16816.F32 R32, R108, R6, R32 ;  /* 0x000000066c20723c */ /* 0x000fe20000001820 */
[----:B------:R-:W1:Y:S01]  /*ccc0*/  LDSM.16.M88.4 R108, [R157+0x2800] ;  /* 0x002800009d6c783b */ /* 0x000e620000000200 */
[----:B------:R-:W-:-:S02]  /*ccd0*/  VIADD R6, R0, 0x21 ;  /* 0x0000002100067836 */ /* 0x000fc40000000000 */
[----:B------:R-:W-:-:S04]  /*cce0*/  VIADD R7, R0, 0x71 ;  /* 0x0000007100077836 */ /* 0x000fc80000000000 */
[C---:B--2---:R-:W-:Y:S08]  /*ccf0*/  HMMA.16816.F32 R72, R132.reuse, R96, R72 ;  /* 0x000000608448723c */ /* 0x044ff00000001848 */
[C---:B------:R-:W-:Y:S01]  /*cd00*/  HMMA.16816.F32 R68, R132.reuse, R98, R68 ;  /* 0x000000628444723c */ /* 0x040fe20000001844 */
[----:B------:R-:W2:Y:S07]  /*cd10*/  LDSM.16.M88.4 R96, [R157+0x3800] ;  /* 0x003800009d60783b */ /* 0x000eae0000000200 */
[C---:B------:R-:W-:Y:S08]  /*cd20*/  HMMA.16816.F32 R80, R132.reuse, R104, R80 ;  /* 0x000000688450723c */ /* 0x040ff00000001850 */
[C---:B------:R-:W-:Y:S01]  /*cd30*/  HMMA.16816.F32 R76, R132.reuse, R106, R76 ;  /* 0x0000006a844c723c */ /* 0x040fe2000000184c */
[----:B------:R-:W2:Y:S07]  /*cd40*/  LDSM.16.M88.4 R104, [R157+0x3000] ;  /* 0x003000009d68783b */ /* 0x000eae0000000200 */
[C---:B----4-:R-:W-:Y:S08]  /*cd50*/  HMMA.16816.F32 R64, R132.reuse, R92, R64 ;  /* 0x0000005c8440723c */ /* 0x050ff00000001840 */
        /* <DEDUP_REMOVED lines=8> */
[C---:B------:R-:W-:Y:S08]  /*cde0*/  HMMA.16816.F32 R44, R132.reuse, R88, R44 ;  /* 0x00000058842c723c */ /* 0x040ff0000000182c */
[----:B------:R-:W-:Y:S01]  /*cdf0*/  HMMA.16816.F32 R40, R132, R90, R40 ;  /* 0x0000005a8428723c */ /* 0x000fe20000001828 */
[----:B------:R-:W3:Y:S01]  /*ce00*/  LDSM.16.M88.4 R88, [R157+0x4800] ;  /* 0x004800009d58783b */ /* 0x000ee20000000200 */
[----:B------:R-:W-:-:S06]  /*ce10*/  DEPBAR.LE SB0, 0x0 ;  /* 0x000080000000791a */ /* 0x000fcc0000000000 */
[C---:B------:R-:W-:Y:S08]  /*ce20*/  HMMA.16816.F32 R116, R132.reuse, R130, R116 ;  /* 0x000000828474723c */ /* 0x040ff00000001874 */
[----:B------:R-:W-:Y:S08]  /*ce30*/  HMMA.16816.F32 R120, R132, R128, R120 ;  /* 0x000000808478723c */ /* 0x000ff00000001878 */
[C---:B-1----:R-:W-:Y:S08]  /*ce40*/  HMMA.16816.F32 R80, R8.reuse, R112, R80 ;  /* 0x000000700850723c */ /* 0x042ff00000001850 */
[C---:B------:R-:W-:Y:S08]  /*ce50*/  HMMA.16816.F32 R76, R8.reuse, R114, R76 ;  /* 0x00000072084c723c */ /* 0x040ff0000000184c */
[C---:B------:R-:W-:Y:S08]  /*ce60*/  HMMA.16816.F32 R72, R8.reuse, R108, R72 ;  /* 0x0000006c0848723c */ /* 0x040ff00000001848 */
[C---:B------:R-:W-:Y:S08]  /*ce70*/  HMMA.16816.F32 R68, R8.reuse, R110, R68 ;  /* 0x0000006e0844723c */ /* 0x040ff00000001844 */
[----:B--2---:R-:W-:Y:S01]  /*ce80*/  HMMA.16816.F32 R44, R8, R96, R44 ;  /* 0x00000060082c723c */ /* 0x004fe2000000182c */
[----:B------:R-:W-:-:S02]  /*ce90*/  VIADD R97, R0, 0x1 ;  /* 0x0000000100617836 */ /* 0x000fc40000000000 */
[----:B------:R-:W-:-:S03]  /*cea0*/  VIADD R96, R0, 0x8 ;  /* 0x0000000800607836 */ /* 0x000fc60000000000 */
[C---:B------:R-:W-:Y:S02]  /*ceb0*/  ISETP.GT.AND P1, PT, R193.reuse, R97, PT ;  /* 0x00000061c100720c */ /* 0x040fe40003f24270 */
[----:B------:R-:W-:Y:S01]  /*cec0*/  HMMA.16816.F32 R52, R8, R106, R52 ;  /* 0x0000006a0834723c */ /* 0x000fe20000001834 */
[----:B------:R-:W-:Y:S02]  /*ced0*/  ISETP.GT.AND P2, PT, R193, R96, PT ;  /* 0x00000060c100720c */ /* 0x000fe40003f44270 */
[----:B------:R-:W-:-:S05]  /*cee0*/  ISETP.GE.AND P5, PT, R97, R191, PT ;  /* 0x000000bf6100720c */ /* 0x000fca0003fa6270 */
[----:B----4-:R-:W-:Y:S01]  /*cef0*/  HMMA.16816.F32 R32, R8, R94, R32 ;  /* 0x0000005e0820723c */ /* 0x010fe20000001820 */
[C---:B------:R-:W-:Y:S02]  /*cf00*/  VIADD R95, R0.reuse, 0x9 ;  /* 0x00000009005f7836 */ /* 0x040fe40000000000 */
[----:B------:R-:W-:-:S03]  /*cf10*/  VIADD R94, R0, 0x10 ;  /* 0x00000010005e7836 */ /* 0x000fc60000000000 */
[----:B------:R-:W-:Y:S02]  /*cf20*/  ISETP.GT.AND P3, PT, R193, R95, PT ;  /* 0x0000005fc100720c */ /* 0x000fe40003f64270 */
[----:B---3--:R-:W-:Y:S01]  /*cf30*/  HMMA.16816.F32 R116, R8, R14, R116 ;  /* 0x0000000e0874723c */ /* 0x008fe20000001874 */
[C---:B------:R-:W-:Y:S02]  /*cf40*/  VIADD R14, R0.reuse, 0x11 ;  /* 0x00000011000e7836 */ /* 0x040fe40000000000 */
[----:B------:R-:W-:Y:S01]  /*cf50*/  FSEL R53, R53, -INF , !P4 ;  /* 0xff80000035357808 */ /* 0x000fe20006000000 */
[----:B------:R-:W-:-:S04]  /*cf60*/  VIADD R15, R0, 0x61 ;  /* 0x00000061000f7836 */ /* 0x000fc80000000000 */
[C---:B------:R-:W-:Y:S08]  /*cf70*/  HMMA.16816.F32 R64, R8.reuse, R104, R64 ;  /* 0x000000680840723c */ /* 0x040ff00000001840 */
[----:B------:R-:W-:Y:S01]  /*cf80*/  HMMA.16816.F32 R120, R8, R12, R120 ;  /* 0x0000000c0878723c */ /* 0x000fe20000001878 */
[C---:B------:R-:W-:Y:S02]  /*cf90*/  VIADD R12, R0.reuse, 0x18 ;  /* 0x00000018000c7836 */ /* 0x040fe40000000000 */
[----:B------:R-:W-:-:S05]  /*cfa0*/  VIADD R13, R0, 0x68 ;  /* 0x00000068000d7836 */ /* 0x000fca0000000000 */
[----:B------:R-:W-:Y:S01]  /*cfb0*/  HMMA.16816.F32 R36, R8, R92, R36 ;  /* 0x0000005c0824723c */ /* 0x000fe20000001824 */
[C---:B------:R-:W-:Y:S02]  /*cfc0*/  VIADD R93, R0.reuse, 0x30 ;  /* 0x00000030005d7836 */ /* 0x040fe40000000000 */
[----:B------:R-:W-:-:S05]  /*cfd0*/  VIADD R92, R0, 0x31 ;  /* 0x00000031005c7836 */ /* 0x000fca0000000000 */
[C---:B------:R-:W-:Y:S01]  /*cfe0*/  HMMA.16816.F32 R40, R8.reuse, R98, R40 ;  /* 0x000000620828723c */ /* 0x040fe20000001828 */
[----:B------:R-:W-:Y:S01]  /*cff0*/  FSEL R98, R80, -INF , !P0 ;  /* 0xff80000050627808 */ /* 0x000fe20004000000 */
[----:B------:R-:W-:Y:S01]  /*d000*/  BAR.SYNC.DEFER_BLOCKING 0x0 ;  /* 0x0000000000007b1d */ /* 0x000fe20000010000 */
[----:B------:R-:W-:Y:S02]  /*d010*/  ISETP.GT.AND P0, PT, R193, R94, PT ;  /* 0x0000005ec100720c */ /* 0x000fe40003f04270 */
[----:B------:R-:W-:Y:S02]  /*d020*/  FSEL R80, R81, -INF , !P1 ;  /* 0xff80000051507808 */ /* 0x000fe40004800000 */
[C---:B------:R-:W-:Y:S01]  /*d030*/  ISETP.GT.AND P1, PT, R193.reuse, R14, PT ;  /* 0x0000000ec100720c */ /* 0x040fe20003f24270 */
[----:B------:R-:W-:Y:S01]  /*d040*/  HMMA.16816.F32 R20, R8, R84, R20 ;  /* 0x000000540814723c */ /* 0x000fe20000001814 */
[----:B------:R-:W-:Y:S01]  /*d050*/  FSEL R81, R76, -INF , !P2 ;  /* 0xff8000004c517808 */ /* 0x000fe20005000000 */
[C---:B------:R-:W-:Y:S01]  /*d060*/  VIADD R85, R0.reuse, 0x50 ;  /* 0x0000005000557836 */ /* 0x040fe20000000000 */
[----:B------:R-:W-:Y:S01]  /*d070*/  ISETP.GT.AND P2, PT, R193, R12, PT ;  /* 0x0000000cc100720c */ /* 0x000fe20003f44270 */
[----:B------:R-:W-:Y:S01]  /*d080*/  VIADD R84, R0, 0x51 ;  /* 0x0000005100547836 */ /* 0x000fe20000000000 */
[----:B------:R-:W-:-:S02]  /*d090*/  FSEL R76, R77, -INF , !P3 ;  /* 0xff8000004d4c7808 */ /* 0x000fc40005800000 */
[----:B------:R-:W-:Y:S01]  /*d0a0*/  FSEL R77, R72, -INF , !P0 ;  /* 0xff800000484d7808 */ /* 0x000fe20004000000 */
[C---:B------:R-:W-:Y:S01]  /*d0b0*/  HMMA.16816.F32 R28, R8.reuse, R88, R28 ;  /* 0x00000058081c723c */ /* 0x040fe2000000181c */
[----:B------:R-:W-:Y:S01]  /*d0c0*/  FSEL R72, R73, -INF , !P1 ;  /* 0xff80000049487808 */ /* 0x000fe20004800000 */
[----:B------:R-:W-:Y:S01]  /*d0d0*/  VIADD R88, R0, 0x41 ;  /* 0x0000004100587836 */ /* 0x000fe20000000000 */
[----:B------:R-:W-:Y:S01]  /*d0e0*/  FSEL R73, R68, -INF , !P2 ;  /* 0xff80000044497808 */ /* 0x000fe20005000000 */
[----:B------:R-:W-:Y:S01]  /*d0f0*/  VIADD R89, R0, 0x40 ;  /* 0x0000004000597836 */ /* 0x000fe20000000000 */
[C---:B------:R-:W-:Y:S02]  /*d100*/  ISETP.GT.AND P2, PT, R193.reuse, R62, PT ;  /* 0x0000003ec100720c */ /* 0x040fe40003f44270 */
        /* <DEDUP_REMOVED lines=8> */
[----:B------:R-:W-:Y:S01]  /*d190*/  HMMA.16816.F32 R16, R8, R86, R16 ;  /* 0x000000560810723c */ /* 0x000fe20000001810 */
[C---:B------:R-:W-:Y:S01]  /*d1a0*/  VIADD R8, R0.reuse, 0x20 ;  /* 0x0000002000087836 */ /* 0x040fe20000000000 */
[C---:B------:R-:W-:Y:S01]  /*d1b0*/  ISETP.GT.AND P2, PT, R193.reuse, R50, PT ;  /* 0x00000032c100720c */ /* 0x040fe20003f44270 */
[C---:B------:R-:W-:Y:S01]  /*d1c0*/  VIADD R10, R0.reuse, 0x19 ;  /* 0x00000019000a7836 */ /* 0x040fe20000000000 */
[C---:B------:R-:W-:Y:S01]  /*d1d0*/  ISETP.GT.AND P4, PT, R193.reuse, R90, PT ;  /* 0x0000005ac100720c */ /* 0x040fe20003f84270 */
[C---:B------:R-:W-:Y:S01]  /*d1e0*/  VIADD R86, R0.reuse, 0x49 ;  /* 0x0000004900567836 */ /* 0x040fe20000000000 */
[C---:B------:R-:W-:Y:S01]  /*d1f0*/  ISETP.GT.AND P0, PT, R193.reuse, R8, PT ;  /* 0x00000008c100720c */ /* 0x040fe20003f04270 */
[C---:B------:R-:W-:Y:S01]  /*d200*/  VIADD R87, R0.reuse, 0x48 ;  /* 0x0000004800577836 */ /* 0x040fe20000000000 */
[C---:B------:R-:W-:Y:S01]  /*d210*/  ISETP.GT.AND P3, PT, R193.reuse, R10, PT ;  /* 0x0000000ac100720c */ /* 0x040fe20003f64270 */
[----:B------:R-:W-:Y:S01]  /*d220*/  VIADD R11, R0, 0x69 ;  /* 0x00000069000b7836 */ /* 0x000fe20000000000 */
[----:B------:R-:W-:Y:S01]  /*d230*/  FSEL R64, R64, -INF , !P0 ;  /* 0xff80000040407808 */ /* 0x000fe20004000000 */
[C---:B------:R-:W-:Y:S01]  /*d240*/  VIADD R9, R0.reuse, 0x70 ;  /* 0x0000007000097836 */ /* 0x040fe20000000000 */
[C---:B------:R-:W-:Y:S01]  /*d250*/  ISETP.GT.AND P0, PT, R193.reuse, R93, PT ;  /* 0x0000005dc100720c */ /* 0x040fe20003f04270 */
[----:B------:R-:W-:Y:S01]  /*d260*/  VIADD R0, R0, 0x79 ;  /* 0x0000007900007836 */ /* 0x000fe20000000000 */
[----:B------:R-:W-:-:S02]  /*d270*/  ISETP.GT.AND P1, PT, R193, R92, PT ;  /* 0x0000005cc100720c */ /* 0x000fc40003f24270 */
[----:B------:R-:W-:Y:S02]  /*d280*/  FSEL R134, R44, -INF , !P0 ;  /* 0xff8000002c867808 */ /* 0x000fe40004000000 */
[C---:B------:R-:W-:Y:S02]  /*d290*/  ISETP.GT.AND P0, PT, R193.reuse, R89, PT ;  /* 0x00000059c100720c */ /* 0x040fe40003f04270 */
[----:B------:R-:W-:Y:S02]  /*d2a0*/  FSEL R44, R20, -INF , !P2 ;  /* 0xff800000142c7808 */ /* 0x000fe40005000000 */
[----:B------:R-:W-:Y:S02]  /*d2b0*/  ISETP.GT.AND P2, PT, R193, R7, PT ;  /* 0x00000007c100720c */ /* 0x000fe40003f44270 */
[----:B------:R-:W-:Y:S02]  /*d2c0*/  FSEL R41, R41, -INF , !P4 ;  /* 0xff80000029297808 */ /* 0x000fe40006000000 */
[----:B------:R-:W-:-:S02]  /*d2d0*/  ISETP.GT.AND P4, PT, R193, R86, PT ;  /* 0x00000056c100720c */ /* 0x000fc40003f84270 */
[----:B------:R-:W-:Y:S02]  /*d2e0*/  FSEL R148, R36, -INF , !P0 ;  /* 0xff80000024947808 */ /* 0x000fe40004000000 */
[----:B------:R-:W-:Y:S02]  /*d2f0*/  FSEL R36, R121, -INF , !P2 ;  /* 0xff80000079247808 */ /* 0x000fe40005000000 */
[----:B------:R-:W-:Y:S02]  /*d300*/  FSEL R69, R69, -INF , !P3 ;  /* 0xff80000045457808 */ /* 0x000fe40005800000 */
[----:B------:R-:W-:Y:S02]  /*d310*/  ISETP.GT.AND P2, PT, R192, R97, PT ;  /* 0x00000061c000720c */ /* 0x000fe40003f44270 */
[----:B------:R-:W-:Y:S02]  /*d320*/  ISETP.GT.AND P3, PT, R193, R91, PT ;  /* 0x0000005bc100720c */ /* 0x000fe40003f64270 */
[----:B------:R-:W-:-:S02]  /*d330*/  FSEL R45, R45, -INF , !P1 ;  /* 0xff8000002d2d7808 */ /* 0x000fc40004800000 */
[----:B------:R-:W-:Y:S02]  /*d340*/  ISETP.GT.AND P1, PT, R193, R85, PT ;  /* 0x00000055c100720c */ /* 0x000fe40003f24270 */
[----:B------:R-:W-:Y:S02]  /*d350*/  FSEL R152, R33, -INF , !P4 ;  /* 0xff80000021987808 */ /* 0x000fe40006000000 */
[----:B------:R-:W-:Y:S02]  /*d360*/  ISETP.GT.AND P4, PT, R193, R58, PT ;  /* 0x0000003ac100720c */ /* 0x000fe40003f84270 */
[----:B------:R-:W-:Y:S02]  /*d370*/  FSEL R83, R83, -INF , !P2 ;  /* 0xff80000053537808 */ /* 0x000fe40005000000 */
[----:B------:R-:W-:Y:S02]  /*d380*/  FSEL R196, R40, -INF , !P3 ;  /* 0xff80000028c47808 */ /* 0x000fe40005800000 */
[----:B------:R-:W-:-:S02]  /*d390*/  ISETP.GE.AND P2, PT, R95, R191, PT ;  /* 0x000000bf5f00720c */ /* 0x000fc40003f46270 */
[C---:B------:R-:W-:Y:S02]  /*d3a0*/  ISETP.GT.AND P3, PT, R193.reuse, R87, PT ;  /* 0x00000057c100720c */ /* 0x040fe40003f64270 */
[----:B------:R-:W-:Y:S02]  /*d3b0*/  FSEL R108, R28, -INF , !P1 ;  /* 0xff8000001c6c7808 */ /* 0x000fe40004800000 */
[----:B------:R-:W-:Y:S02]  /*d3c0*/  ISETP.GT.AND P1, PT, R193, R15, PT ;  /* 0x0000000fc100720c */ /* 0x000fe40003f24270 */
[----:B------:R-:W-:Y:S02]  /*d3d0*/  FSEL R104, R25, -INF , !P4 ;  /* 0xff80000019687808 */ /* 0x000fe40006000000 */
[----:B------:R-:W-:Y:S02]  /*d3e0*/  ISETP.GT.AND P4, PT, R193, R11, PT ;  /* 0x0000000bc100720c */ /* 0x000fe40003f84270 */
[----:B------:R-:W-:-:S02]  /*d3f0*/  FSEL R142, R32, -INF , !P3 ;  /* 0xff800000208e7808 */ /* 0x000fc40005800000 */
[----:B------:R-:W-:Y:S02]  /*d400*/  FSEL R32, R21, -INF , !P1 ;  /* 0xff80000015207808 */ /* 0x000fe40004800000 */
[----:B------:R-:W-:Y:S02]  /*d410*/  FSEL R21, R17, -INF , !P4 ;  /* 0xff80000011157808 */ /* 0x000fe40006000000 */
[----:B------:R-:W-:Y:S02]  /*d420*/  FSEL R33, R82, -INF , !P6 ;  /* 0xff80000052217808 */ /* 0x000fe40007000000 */
[----:B------:R-:W-:Y:S02]  /*d430*/  ISETP.GT.AND P0, PT, R193, R84, PT ;  /* 0x00000054c100720c */ /* 0x000fe40003f04270 */
[C---:B------:R-:W-:Y:S02]  /*d440*/  LOP3.LUT P4, RZ, R184.reuse, 0x1, RZ, 0xc0, !PT ;  /* 0x00000001b8ff7812 */ /* 0x040fe4000788c0ff */
[----:B------:R-:W-:-:S02]  /*d450*/  LOP3.LUT P6, RZ, R184, 0x2, RZ, 0xc0, !PT ;  /* 0x00000002b8ff7812 */ /* 0x000fc400078cc0ff */
[----:B------:R-:W-:Y:S02]  /*d460*/  ISETP.GT.AND P1, PT, R193, R5, PT ;  /* 0x00000005c100720c */ /* 0x000fe40003f24270 */
[----:B------:R-:W-:Y:S02]  /*d470*/  LOP3.LUT R184, R184, 0xfffffffe, RZ, 0xc0, !PT ;  /* 0xfffffffeb8b87812 */ /* 0x000fe400078ec0ff */
[----:B------:R-:W-:Y:S02]  /*d480*/  FSEL R114, R29, -INF , !P0 ;  /* 0xff8000001d727808 */ /* 0x000fe40004000000 */
[C---:B------:R-:W-:Y:S02]  /*d490*/  ISETP.GT.AND P3, PT, R193.reuse, R63, PT ;  /* 0x0000003fc100720c */ /* 0x040fe40003f64270 */
[----:B------:R-:W-:Y:S02]  /*d4a0*/  ISETP.GT.AND P0, PT, R193, R13, PT ;  /* 0x0000000dc100720c */ /* 0x000fe40003f04270 */
[----:B------:R-:W-:-:S02]  /*d4b0*/  FSEL R20, R116, -INF , !P1 ;  /* 0xff80000074147808 */ /* 0x000fc40004800000 */
[----:B------:R-:W-:Y:S02]  /*d4c0*/  @P2 LOP3.LUT R184, R184, 0x1, RZ, 0xfc, !PT ;  /* 0x00000001b8b82812 */ /* 0x000fe400078efcff */
[-C--:B------:R-:W-:Y:S02]  /*d4d0*/  ISETP.GE.AND P1, PT, R96, R190.reuse, PT ;  /* 0x000000be6000720c */ /* 0x080fe40003f26270 */
[----:B------:R-:W-:Y:S02]  /*d4e0*/  ISETP.GE.AND P2, PT, R94, R190, PT ;  /* 0x000000be5e00720c */ /* 0x000fe40003f46270 */
[----:B------:R-:W-:Y:S02]  /*d4f0*/  FSEL R37, R24, -INF , !P3 ;  /* 0xff80000018257808 */ /* 0x000fe40005800000 */
[----:B------:R-:W-:Y:S02]  /*d500*/  FSEL R28, R16, -INF , !P0 ;  /* 0xff800000101c7808 */ /* 0x000fe40004000000 */
[----:B------:R-:W-:-:S02]  /*d510*/  ISETP.GT.AND P3, PT, R193, R9, PT ;  /* 0x00000009c100720c */ /* 0x000fc40003f64270 */
[----:B------:R-:W-:Y:S02]  /*d520*/  ISETP.GT.AND P0, PT, R193, R0, PT ;  /* 0x00000000c100720c */ /* 0x000fe40003f04270 */
[----:B------:R-:W-:Y:S02]  /*d530*/  FSEL R24, R81, -INF , !P1 ;  /* 0xff80000051187808 */ /* 0x000fe40004800000 */
[----:B------:R-:W-:Y:S02]  /*d540*/  ISETP.GT.AND P1, PT, R192, R94, PT ;  /* 0x0000005ec000720c */ /* 0x000fe40003f24270 */
[----:B------:R-:W-:Y:S02]  /*d550*/  FSEL R29, R120, -INF , !P3 ;  /* 0xff800000781d7808 */ /* 0x000fe40005800000 */
[----:B------:R-:W-:Y:S02]  /*d560*/  FSEL R25, R117, -INF , !P0 ;  /* 0xff80000075197808 */ /* 0x000fe40004000000 */
[----:B------:R-:W-:-:S02]  /*d570*/  ISETP.GE.AND P3, PT, R97, R190, PT ;  /* 0x000000be6100720c */ /* 0x000fc40003f66270 */
[----:B------:R-:W-:Y:S02]  /*d580*/  ISETP.GT.AND P0, PT, R192, R96, PT ;  /* 0x00000060c000720c */ /* 0x000fe40003f04270 */
[----:B------:R-:W-:Y:S02]  /*d590*/  LOP3.LUT R184, R184, 0xfffffffd, RZ, 0xc0, !PT ;  /* 0xfffffffdb8b87812 */ /* 0x000fe400078ec0ff */
[----:B------:R-:W-:Y:S02]  /*d5a0*/  FSEL R40, R74, -INF , !P1 ;  /* 0xff8000004a287808 */ /* 0x000fe40004800000 */
[----:B------:R-:W-:Y:S02]  /*d5b0*/  ISETP.GE.AND P1, PT, R12, R191, PT ;  /* 0x000000bf0c00720c */ /* 0x000fe40003f26270 */
[----:B------:R-:W-:Y:S02]  /*d5c0*/  FSEL R17, R98, -INF , !P4 ;  /* 0xff80000062117808 */ /* 0x000fe40006000000 */
[----:B------:R-:W-:-:S02]  /*d5d0*/  FSEL R33, R33, -INF , !P6 ;  /* 0xff80000021217808 */ /* 0x000fc40007000000 */
[----:B------:R-:W-:Y:S02]  /*d5e0*/  ISETP.GE.AND P4, PT, R96, R191, PT ;  /* 0x000000bf6000720c */ /* 0x000fe40003f86270 */
[----:B------:R-:W-:Y:S02]  /*d5f0*/  ISETP.GE.AND P6, PT, R95, R190, PT ;  /* 0x000000be5f00720c */ /* 0x000fe40003fc6270 */
[----:B------:R-:W-:Y:S02]  /*d600*/  FSEL R68, R80, -INF , !P3 ;  /* 0xff80000050447808 */ /* 0x000fe40005800000 */
[----:B------:R-:W-:Y:S02]  /*d610*/  FSEL R78, R78, -INF , !P0 ;  /* 0xff8000004e4e7808 */ /* 0x000fe40004000000 */
[----:B------:R-:W-:Y:S02]  /*d620*/  @P2 LOP3.LUT R184, R184, 0x2, RZ, 0xfc, !PT ;  /* 0x00000002b8b82812 */ /* 0x000fe400078efcff */
[----:B------:R-:W-:-:S02]  /*d630*/  ISETP.GT.AND P3, PT, R192, R95, PT ;  /* 0x0000005fc000720c */ /* 0x000fc40003f64270 */
[----:B------:R-:W-:Y:S02]  /*d640*/  ISETP.GE.AND P2, PT, R94, R191, PT ;  /* 0x000000bf5e00720c */ /* 0x000fe40003f46270 */
[----:B------:R-:W-:Y:S02]  /*d650*/  FSEL R78, R78, -INF , !P4 ;  /* 0xff8000004e4e7808 */ /* 0x000fe40006000000 */
[----:B------:R-:W-:Y:S02]  /*d660*/  FSEL R16, R76, -INF , !P6 ;  /* 0xff8000004c107808 */ /* 0x000fe40007000000 */
[----:B------:R-:W-:Y:S02]  /*d670*/  FSEL R79, R79, -INF , !P3 ;  /* 0xff8000004f4f7808 */ /* 0x000fe40005800000 */
[C---:B------:R-:W-:Y:S02]  /*d680*/  LOP3.LUT P4, RZ, R184.reuse, 0x2, RZ, 0xc0, !PT ;  /* 0x00000002b8ff7812 */ /* 0x040fe4000788c0ff */
[----:B------:R-:W-:-:S02]  /*d690*/  LOP3.LUT P6, RZ, R184, 0x1, RZ, 0xc0, !PT ;  /* 0x00000001b8ff7812 */ /* 0x000fc400078cc0ff */
[----:B------:R-:W-:Y:S02]  /*d6a0*/  ISETP.GT.AND P0, PT, R192, R14, PT ;  /* 0x0000000ec000720c */ /* 0x000fe40003f04270 */
[----:B------:R-:W-:Y:S02]  /*d6b0*/  FSEL R40, R40, -INF , !P2 ;  /* 0xff80000028287808 */ /* 0x000fe40005000000 */
[----:B------:R-:W-:Y:S02]  /*d6c0*/  LOP3.LUT R184, R184, 0xfffffffe, RZ, 0xc0, !PT ;  /* 0xfffffffeb8b87812 */ /* 0x000fe400078ec0ff */
[-C--:B------:R-:W-:Y:S02]  /*d6d0*/  ISETP.GE.AND P2, PT, R8, R190.reuse, PT ;  /* 0x000000be0800720c */ /* 0x080fe40003f46270 */
[----:B------:R-:W-:Y:S02]  /*d6e0*/  FSEL R80, R83, -INF , !P5 ;  /* 0xff80000053507808 */ /* 0x000fe40006800000 */
[----:B------:R-:W-:-:S02]  /*d6f0*/  ISETP.GE.AND P3, PT, R14, R190, PT ;  /* 0x000000be0e00720c */ /* 0x000fc40003f66270 */
[----:B------:R-:W-:Y:S02]  /*d700*/  ISETP.GE.AND P5, PT, R14, R191, PT ;  /* 0x000000bf0e00720c */ /* 0x000fe40003fa6270 */
[----:B------:R-:W-:Y:S02]  /*d710*/  FSEL R76, R79, -INF , !P6 ;  /* 0xff8000004f4c7808 */ /* 0x000fe40007000000 */
[----:B------:R-:W-:Y:S02]  /*d720*/  FSEL R75, R75, -INF , !P0 ;  /* 0xff8000004b4b7808 */ /* 0x000fe40004000000 */
[----:B------:R-:W-:Y:S02]  /*d730*/  ISETP.GE.AND P6, PT, R12, R190, PT ;  /* 0x000000be0c00720c */ /* 0x000fe40003fc6270 */
[----:B------:R-:W-:Y:S02]  /*d740*/  FSEL R14, R77, -INF , !P4 ;  /* 0xff8000004d0e7808 */ /* 0x000fe40006000000 */
[----:B------:R-:W-:-:S02]  /*d750*/  @P1 LOP3.LUT R184, R184, 0x1, RZ, 0xfc, !PT ;  /* 0x00000001b8b81812 */ /* 0x000fc400078efcff */
[----:B------:R-:W-:Y:S02]  /*d760*/  ISETP.GT.AND P4, PT, R192, R12, PT ;  /* 0x0000000cc000720c */ /* 0x000fe40003f84270 */
[----:B------:R-:W-:Y:S02]  /*d770*/  FSEL R12, R72, -INF , !P3 ;  /* 0xff800000480c7808 */ /* 0x000fe40005800000 */
[C---:B------:R-:W-:Y:S02]  /*d780*/  ISETP.GE.AND P1, PT, R10.reuse, R190, PT ;  /* 0x000000be0a00720c */ /* 0x040fe40003f26270 */
[----:B------:R-:W-:Y:S02]  /*d790*/  ISETP.GE.AND P3, PT, R10, R191, PT ;  /* 0x000000bf0a00720c */ /* 0x000fe40003f66270 */
[----:B------:R-:W-:Y:S02]  /*d7a0*/  ISETP.GT.AND P0, PT, R192, R10, PT ;  /* 0x0000000ac000720c */ /* 0x000fe40003f04270 */
[----:B------:R-:W-:-:S02]  /*d7b0*/  FSEL R72, R75, -INF , !P5 ;  /* 0xff8000004b487808 */ /* 0x000fc40006800000 */
[C---:B------:R-:W-:Y:S02]  /*d7c0*/  LOP3.LUT P5, RZ, R184.reuse, 0x1, RZ, 0xc0, !PT ;  /* 0x00000001b8ff7812 */ /* 0x040fe400078ac0ff */
[----:B------:R-:W-:Y:S02]  /*d7d0*/  FSEL R10, R73, -INF , !P6 ;  /* 0xff800000490a7808 */ /* 0x000fe40007000000 */
[----:B------:R-:W-:Y:S02]  /*d7e0*/  LOP3.LUT R184, R184, 0xfffffffd, RZ, 0xc0, !PT ;  /* 0xfffffffdb8b87812 */ /* 0x000fe400078ec0ff */
[----:B------:R-:W-:Y:S02]  /*d7f0*/  ISETP.GE.AND P6, PT, R6, R191, PT ;  /* 0x000000bf0600720c */ /* 0x000fe40003fc6270 */
[----:B------:R-:W-:Y:S02]  /*d800*/  @P2 LOP3.LUT R184, R184, 0x2, RZ, 0xfc, !PT ;  /* 0x00000002b8b82812 */ /* 0x000fe400078efcff */
[----:B------:R-:W-:-:S02]  /*d810*/  FSEL R70, R70, -INF , !P4 ;  /* 0xff80000046467808 */ /* 0x000fc40006000000 */
[----:B------:R-:W-:Y:S02]  /*d820*/  ISETP.GE.AND P4, PT, R8, R191, PT ;  /* 0x000000bf0800720c */ /* 0x000fe40003f86270 */
[----:B------:R-:W-:Y:S02]  /*d830*/  ISETP.GT.AND P2, PT, R192, R8, PT ;  /* 0x00000008c000720c */ /* 0x000fe40003f44270 */
[----:B------:R-:W-:Y:S02]  /*d840*/  FSEL R8, R69, -INF , !P1 ;  /* 0xff80000045087808 */ /* 0x000fe40004800000 */
[C---:B------:R-:W-:Y:S02]  /*d850*/  LOP3.LUT P1, RZ, R184.reuse, 0x2, RZ, 0xc0, !PT ;  /* 0x00000002b8ff7812 */ /* 0x040fe4000782c0ff */
[----:B------:R-:W-:Y:S02]  /*d860*/  LOP3.LUT R184, R184, 0xfffffffe, RZ, 0xc0, !PT ;  /* 0xfffffffeb8b87812 */ /* 0x000fe400078ec0ff */
[----:B------:R-:W-:-:S02]  /*d870*/  FSEL R71, R71, -INF , !P0 ;  /* 0xff80000047477808 */ /* 0x000fc40004000000 */
[----:B------:R-:W-:Y:S02]  /*d880*/  FSEL R70, R70, -INF , !P5 ;  /* 0xff80000046467808 */ /* 0x000fe40006800000 */
[----:B------:R-:W-:Y:S02]  /*d890*/  FSEL R66, R66, -INF , !P2 ;  /* 0xff80000042427808 */ /* 0x000fe40005000000 */
[----:B------:R-:W-:Y:S02]  /*d8a0*/  ISETP.GE.AND P5, PT, R6, R190, PT ;  /* 0x000000be0600720c */ /* 0x000fe40003fa6270 */
[----:B------:R-:W-:Y:S02]  /*d8b0*/  ISETP.GT.AND P0, PT, R192, R6, PT ;  /* 0x00000006c000720c */ /* 0x000fe40003f04270 */
[----:B------:R-:W-:Y:S02]  /*d8c0*/  @P6 LOP3.LUT R184, R184, 0x1, RZ, 0xfc, !PT ;  /* 0x00000001b8b86812 */ /* 0x000fe400078efcff */
[----:B------:R-:W-:-:S02]  /*d8d0*/  FSEL R6, R71, -INF , !P3 ;  /* 0xff80000047067808 */ /* 0x000fc40005800000 */
[C---:B------:R-:W-:Y:S02]  /*d8e0*/  ISETP.GE.AND P6, PT, R62.reuse, R190, PT ;  /* 0x000000be3e00720c */ /* 0x040fe40003fc6270 */
[----:B------:R-:W-:Y:S02]  /*d8f0*/  ISETP.GE.AND P3, PT, R62, R191, PT ;  /* 0x000000bf3e00720c */ /* 0x000fe40003f66270 */
[----:B------:R-:W-:Y:S02]  /*d900*/  ISETP.GT.AND P2, PT, R192, R62, PT ;  /* 0x0000003ec000720c */ /* 0x000fe40003f44270 */
[----:B------:R-:W-:Y:S02]  /*d910*/  FSEL R62, R66, -INF , !P4 ;  /* 0xff800000423e7808 */ /* 0x000fe40006000000 */
[----:B------:R-:W-:Y:S02]  /*d920*/  FSEL R67, R67, -INF , !P0 ;  /* 0xff80000043437808 */ /* 0x000fe40004000000 */
[----:B------:R-:W-:-:S02]  /*d930*/  LOP3.LUT P4, RZ, R184, 0x1, RZ, 0xc0, !PT ;  /* 0x00000001b8ff7812 */ /* 0x000fc4000788c0ff */
[----:B------:R-:W-:Y:S02]  /*d940*/  FSEL R54, R54, -INF , !P2 ;  /* 0xff80000036367808 */ /* 0x000fe40005000000 */
[----:B------:R-:W-:Y:S02]  /*d950*/  FSEL R212, R67, -INF , !P4 ;  /* 0xff80000043d47808 */ /* 0x000fe40006000000 */
[-C--:B------:R-:W-:Y:S02]  /*d960*/  ISETP.GE.AND P4, PT, R93, R190.reuse, PT ;  /* 0x000000be5d00720c */ /* 0x080fe40003f86270 */
[----:B------:R-:W-:Y:S02]  /*d970*/  FSEL R64, R64, -INF , !P1 ;  /* 0xff80000040407808 */ /* 0x000fe40004800000 */
[----:B------:R-:W-:Y:S02]  /*d980*/  ISETP.GE.AND P1, PT, R60, R190, PT ;  /* 0x000000be3c00720c */ /* 0x000fe40003f26270 */
[----:B------:R-:W-:-:S02]  /*d990*/  FSEL R214, R54, -INF , !P3 ;  /* 0xff80000036d67808 */ /* 0x000fc40005800000 */
[----:B------:R-:W-:Y:S02]  /*d9a0*/  LOP3.LUT R184, R184, 0xfffffffd, RZ, 0xc0, !PT ;  /* 0xfffffffdb8b87812 */ /* 0x000fe400078ec0ff */
[----:B------:R-:W-:Y:S02]  /*d9b0*/  ISETP.GE.AND P3, PT, R92, R190, PT ;  /* 0x000000be5c00720c */ /* 0x000fe40003f66270 */
[----:B------:R-:W-:Y:S02]  /*d9c0*/  ISETP.GT.AND P0, PT, R192, R60, PT ;  /* 0x0000003cc000720c */ /* 0x000fe40003f04270 */
[----:B------:R-:W-:Y:S02]  /*d9d0*/  FSEL R210, R53, -INF , !P1 ;  /* 0xff80000035d27808 */ /* 0x000fe40004800000 */
[----:B------:R-:W-:Y:S02]  /*d9e0*/  @P4 LOP3.LUT R184, R184, 0x2, RZ, 0xfc, !PT ;  /* 0x00000002b8b84812 */ /* 0x000fe400078efcff */
[----:B------:R-:W-:-:S02]  /*d9f0*/  ISETP.GT.AND P1, PT, R192, R92, PT ;  /* 0x0000005cc000720c */ /* 0x000fc40003f24270 */
[----:B------:R-:W-:Y:S02]  /*da00*/  FSEL R55, R55, -INF , !P0 ;  /* 0xff80000037377808 */ /* 0x000fe40004000000 */
[C---:B------:R-:W-:Y:S02]  /*da10*/  LOP3.LUT P0, RZ, R184.reuse, 0x2, RZ, 0xc0, !PT ;  /* 0x00000002b8ff7812 */ /* 0x040fe4000780c0ff */
[----:B------:R-:W-:Y:S02]  /*da20*/  FSEL R47, R47, -INF , !P1 ;  /* 0xff8000002f2f7808 */ /* 0x000fe40004800000 */
[----:B------:R-:W-:Y:S02]  /*da30*/  LOP3.LUT R184, R184, 0xfffffffe, RZ, 0xc0, !PT ;  /* 0xfffffffeb8b87812 */ /* 0x000fe400078ec0ff */
[----:B------:R-:W-:Y:S02]  /*da40*/  ISETP.GE.AND P1, PT, R90, R191, PT ;  /* 0x000000bf5a00720c */ /* 0x000fe40003f26270 */
[----:B------:R-:W-:-:S02]  /*da50*/  ISETP.GT.AND P4, PT, R192, R93, PT ;  /* 0x0000005dc000720c */ /* 0x000fc40003f84270 */
[----:B------:R-:W-:Y:S02]  /*da60*/  @P3 LOP3.LUT R184, R184, 0x1, RZ, 0xfc, !PT ;  /* 0x00000001b8b83812 */ /* 0x000fe400078efcff */
[----:B------:R-:W-:Y:S02]  /*da70*/  FSEL R46, R46, -INF , !P4 ;  /* 0xff8000002e2e7808 */ /* 0x000fe40006000000 */
[C---:B------:R-:W-:Y:S02]  /*da80*/  LOP3.LUT P4, RZ, R184.reuse, 0x1, RZ, 0xc0, !PT ;  /* 0x00000001b8ff7812 */ /* 0x040fe4000788c0ff */
[----:B------:R-:W-:Y:S02]  /*da90*/  LOP3.LUT R184, R184, 0xfffffffe, RZ, 0xc0, !PT ;  /* 0xfffffffeb8b87812 */ /* 0x000fe400078ec0ff */
[----:B------:R-:W-:Y:S02]  /*daa0*/  FSEL R208, R65, -INF , !P5 ;  /* 0xff80000041d07808 */ /* 0x000fe40006800000 */
[----:B------:R-:W-:-:S02]  /*dab0*/  @P1 LOP3.LUT R184, R184, 0x1, RZ, 0xfc, !PT ;  /* 0x00000001b8b81812 */ /* 0x000fc400078efcff */
[----:B------:R-:W-:Y:S02]  /*dac0*/  ISETP.GE.AND P1, PT, R89, R190, PT ;  /* 0x000000be5900720c */ /* 0x000fe40003f26270 */
[-C--:B------:R-:W-:Y:S02]  /*dad0*/  ISETP.GE.AND P5, PT, R60, R191.reuse, PT ;  /* 0x000000bf3c00720c */ /* 0x080fe40003fa6270 */
[----:B------:R-:W-:Y:S02]  /*dae0*/  FSEL R60, R52, -INF , !P6 ;  /* 0xff800000343c7808 */ /* 0x000fe40007000000 */
[----:B------:R-:W-:Y:S02]  /*daf0*/  ISETP.GE.AND P6, PT, R93, R191, PT ;  /* 0x000000bf5d00720c */ /* 0x000fe40003fc6270 */
[----:B------:R-:W-:Y:S02]  /*db00*/  LOP3.LUT R184, R184, 0xfffffffd, RZ, 0xc0, !PT ;  /* 0xfffffffdb8b87812 */ /* 0x000fe400078ec0ff */
[----:B------:R-:W-:-:S02]  /*db10*/  FSEL R138, R46, -INF , !P6 ;  /* 0xff8000002e8a7808 */ /* 0x000fc40007000000 */
[----:B------:R-:W-:Y:S02]  /*db20*/  ISETP.GE.AND P6, PT, R90, R190, PT ;  /* 0x000000be5a00720c */ /* 0x000fe40003fc6270 */
[----:B------:R-:W-:Y:S02]  /*db30*/  @P1 LOP3.LUT R184, R184, 0x2, RZ, 0xfc, !PT ;  /* 0x00000002b8b81812 */ /* 0x000fe400078efcff */
[----:B------:R-:W-:Y:S02]  /*db40*/  FSEL R200, R41, -INF , !P6 ;  /* 0xff80000029c87808 */ /* 0x000fe40007000000 */
[----:B------:R-:W-:Y:S02]  /*db50*/  LOP3.LUT P6, RZ, R184, 0x2, RZ, 0xc0, !PT ;  /* 0x00000002b8ff7812 */ /* 0x000fe400078cc0ff */
[----:B------:R-:W-:Y:S02]  /*db60*/  FSEL R134, R134, -INF , !P0 ;  /* 0xff80000086867808 */ /* 0x000fe40004000000 */
[----:B------:R-:W-:-:S02]  /*db70*/  ISETP.GT.AND P0, PT, R192, R91, PT ;  /* 0x0000005bc000720c */ /* 0x000fc40003f04270 */
[----:B------:R-:W-:Y:S02]  /*db80*/  FSEL R148, R148, -INF , !P6 ;  /* 0xff80000094947808 */ /* 0x000fe40007000000 */
[-C--:B------:R-:W-:Y:S02]  /*db90*/  ISETP.GE.AND P6, PT, R87, R191.reuse, PT ;  /* 0x000000bf5700720c */ /* 0x080fe40003fc6270 */
[----:B------:R-:W-:Y:S02]  /*dba0*/  FSEL R206, R55, -INF , !P5 ;  /* 0xff80000037ce7808 */ /* 0x000fe40006800000 */
[C---:B------:R-:W-:Y:S02]  /*dbb0*/  ISETP.GE.AND P3, PT, R91.reuse, R190, PT ;  /* 0x000000be5b00720c */ /* 0x040fe40003f66270 */
[----:B------:R-:W-:Y:S02]  /*dbc0*/  ISETP.GE.AND P5, PT, R91, R191, PT ;  /* 0x000000bf5b00720c */ /* 0x000fe40003fa6270 */
[----:B------:R-:W-:-:S02]  /*dbd0*/  FSEL R42, R42, -INF , !P0 ;  /* 0xff8000002a2a7808 */ /* 0x000fc40004000000 */
[----:B------:R-:W-:Y:S02]  /*dbe0*/  FSEL R198, R45, -INF , !P4 ;  /* 0xff8000002dc67808 */ /* 0x000fe40006000000 */
[----:B------:R-:W-:Y:S02]  /*dbf0*/  ISETP.GT.AND P4, PT, R192, R90, PT ;  /* 0x0000005ac000720c */ /* 0x000fe40003f84270 */
[----:B------:R-:W-:Y:S02]  /*dc00*/  FSEL R196, R196, -INF , !P3 ;  /* 0xff800000c4c47808 */ /* 0x000fe40005800000 */
[----:B------:R-:W-:Y:S02]  /*dc10*/  FSEL R204, R42, -INF , !P5 ;  /* 0xff8000002acc7808 */ /* 0x000fe40006800000 */
[----:B------:R-:W-:Y:S02]  /*dc20*/  ISETP.GT.AND P1, PT, R192, R89, PT ;  /* 0x00000059c000720c */ /* 0x000fe40003f24270 */
[----:B------:R-:W-:-:S02]  /*dc30*/  LOP3.LUT P5, RZ, R184, 0x1, RZ, 0xc0, !PT ;  /* 0x00000001b8ff7812 */ /* 0x000fc400078ac0ff */
[----:B------:R-:W-:Y:S02]  /*dc40*/  ISETP.GE.AND P3, PT, R88, R190, PT ;  /* 0x000000be5800720c */ /* 0x000fe40003f66270 */
[----:B------:R-:W-:Y:S02]  /*dc50*/  ISETP.GT.AND P0, PT, R192, R88, PT ;  /* 0x00000058c000720c */ /* 0x000fe40003f04270 */
[----:B------:R-:W-:Y:S02]  /*dc60*/  LOP3.LUT R184, R184, 0xfffffffe, RZ, 0xc0, !PT ;  /* 0xfffffffeb8b87812 */ /* 0x000fe400078ec0ff */
[----:B------:R-:W-:Y:S02]  /*dc70*/  FSEL R43, R43, -INF , !P4 ;  /* 0xff8000002b2b7808 */ /* 0x000fe40006000000 */
[----:B------:R-:W-:Y:S02]  /*dc80*/  ISETP.GE.AND P4, PT, R88, R191, PT ;  /* 0x000000bf5800720c */ /* 0x000fe40003f86270 */
[----:B------:R-:W-:-:S02]  /*dc90*/  FSEL R38, R38, -INF , !P1 ;  /* 0xff80000026267808 */ /* 0x000fc40004800000 */
[----:B------:R-:W-:Y:S02]  /*dca0*/  FSEL R39, R39, -INF , !P0 ;  /* 0xff80000027277808 */ /* 0x000fe40004000000 */
[----:B------:R-:W-:Y:S02]  /*dcb0*/  FSEL R150, R150, -INF , !P3 ;  /* 0xff80000096967808 */ /* 0x000fe40005800000 */
[----:B------:R-:W-:Y:S02]  /*dcc0*/  ISETP.GT.AND P1, PT, R192, R87, PT ;  /* 0x00000057c000720c */ /* 0x000fe40003f24270 */
[----:B------:R-:W-:Y:S02]  /*dcd0*/  @P6 LOP3.LUT R184, R184, 0x1, RZ, 0xfc, !PT ;  /* 0x00000001b8b86812 */ /* 0x000fe400078efcff */
[----:B------:R-:W-:Y:S02]  /*dce0*/  ISETP.GE.AND P3, PT, R85, R190, PT ;  /* 0x000000be5500720c */ /* 0x000fe40003f66270 */
[----:B------:R-:W-:-:S02]  /*dcf0*/  FSEL R140, R39, -INF , !P4 ;  /* 0xff800000278c7808 */ /* 0x000fc40006000000 */
[----:B------:R-:W-:Y:S02]  /*dd00*/  LOP3.LUT P4, RZ, R184, 0x1, RZ, 0xc0, !PT ;  /* 0x00000001b8ff7812 */ /* 0x000fe4000788c0ff */
[----:B------:R-:W-:Y:S02]  /*dd10*/  FSEL R34, R34, -INF , !P1 ;  /* 0xff80000022227808 */ /* 0x000fe40004800000 */
[----:B------:R-:W-:Y:S02]  /*dd20*/  LOP3.LUT R184, R184, 0xfffffffb, RZ, 0xc0, !PT ;  /* 0xfffffffbb8b87812 */ /* 0x000fe400078ec0ff */
[----:B------:R-:W-:Y:S02]  /*dd30*/  FSEL R154, R34, -INF , !P4 ;  /* 0xff800000229a7808 */ /* 0x000fe40006000000 */
[----:B------:R-:W-:Y:S02]  /*dd40*/  ISETP.GE.AND P4, PT, R84, R191, PT ;  /* 0x000000bf5400720c */ /* 0x000fe40003f86270 */
[----:B------:R-:W-:-:S02]  /*dd50*/  ISETP.GE.AND P6, PT, R86, R190, PT ;  /* 0x000000be5600720c */ /* 0x000fc40003fc6270 */
[----:B------:R-:W-:Y:S02]  /*dd60*/  ISETP.GT.AND P1, PT, R192, R85, PT ;  /* 0x00000055c000720c */ /* 0x000fe40003f24270 */
[----:B------:R-:W-:Y:S02]  /*dd70*/  @P3 LOP3.LUT R184, R184, 0x4, RZ, 0xfc, !PT ;  /* 0x00000004b8b83812 */ /* 0x000fe400078efcff */
[----:B------:R-:W-:Y:S02]  /*dd80*/  FSEL R152, R152, -INF , !P6 ;  /* 0xff80000098987808 */ /* 0x000fe40007000000 */
[----:B------:R-:W-:Y:S02]  /*dd90*/  FSEL R30, R30, -INF , !P1 ;  /* 0xff8000001e1e7808 */ /* 0x000fe40004800000 */
[----:B------:R-:W-:Y:S02]  /*dda0*/  LOP3.LUT P6, RZ, R184, 0x4, RZ, 0xc0, !PT ;  /* 0x00000004b8ff7812 */ /* 0x000fe400078cc0ff */
[----:B------:R-:W-:-:S02]  /*ddb0*/  ISETP.GE.AND P1, PT, R63, R191, PT ;  /* 0x000000bf3f00720c */ /* 0x000fc40003f26270 */
[----:B------:R-:W-:Y:S02]  /*ddc0*/  LOP3.LUT R184, R184, 0xfffffffd, RZ, 0xc0, !PT ;  /* 0xfffffffdb8b87812 */ /* 0x000fe400078ec0ff */
[----:B------:R-:W-:Y:S02]  /*ddd0*/  ISETP.GT.AND P0, PT, R192, R86, PT ;  /* 0x00000056c000720c */ /* 0x000fe40003f04270 */
[----:B------:R-:W-:Y:S02]  /*dde0*/  @P4 LOP3.LUT R184, R184, 0x2, RZ, 0xfc, !PT ;  /* 0x00000002b8b84812 */ /* 0x000fe400078efcff */
[-C--:B------:R-:W-:Y:S02]  /*ddf0*/  ISETP.GE.AND P2, PT, R92, R191.reuse, PT ;  /* 0x000000bf5c00720c */ /* 0x080fe40003f46270 */
[----:B------:R-:W-:Y:S02]  /*de00*/  LOP3.LUT R184, R184, 0xfffffffe, RZ, 0xc0, !PT ;  /* 0xfffffffeb8b87812 */ /* 0x000fe400078ec0ff */
[----:B------:R-:W-:-:S02]  /*de10*/  ISETP.GE.AND P3, PT, R85, R191, PT ;  /* 0x000000bf5500720c */ /* 0x000fc40003f66270 */
[----:B------:R-:W-:Y:S02]  /*de20*/  FSEL R35, R35, -INF , !P0 ;  /* 0xff80000023237808 */ /* 0x000fe40004000000 */
[----:B------:R-:W-:Y:S02]  /*de30*/  ISETP.GT.AND P0, PT, R192, R84, PT ;  /* 0x00000054c000720c */ /* 0x000fe40003f04270 */
[----:B------:R-:W-:Y:S02]  /*de40*/  @P1 LOP3.LUT R184, R184, 0x1, RZ, 0xfc, !PT ;  /* 0x00000001b8b81812 */ /* 0x000fe400078efcff */
[----:B------:R-:W-:Y:S02]  /*de50*/  FSEL R202, R47, -INF , !P2 ;  /* 0xff8000002fca7808 */ /* 0x000fe40005000000 */
[----:B------:R-:W-:Y:S02]  /*de60*/  ISETP.GE.AND P2, PT, R89, R191, PT ;  /* 0x000000bf5900720c */ /* 0x000fe40003f46270 */
[----:B------:R-:W-:-:S02]  /*de70*/  FSEL R112, R30, -INF , !P3 ;  /* 0xff8000001e707808 */ /* 0x000fc40005800000 */
[----:B------:R-:W-:Y:S02]  /*de80*/  FSEL R31, R31, -INF , !P0 ;  /* 0xff8000001f1f7808 */ /* 0x000fe40004000000 */
[----:B------:R-:W-:Y:S02]  /*de90*/  LOP3.LUT P3, RZ, R184, 0x2, RZ, 0xc0, !PT ;  /* 0x00000002b8ff7812 */ /* 0x000fe4000786c0ff */
[----:B------:R-:W-:Y:S02]  /*dea0*/  FSEL R146, R38, -INF , !P2 ;  /* 0xff80000026927808 */ /* 0x000fe40005000000 */
[----:B------:R-:W-:Y:S02]  /*deb0*/  ISETP.GE.AND P2, PT, R86, R191, PT ;  /* 0x000000bf5600720c */ /* 0x000fe40003f46270 */
[----:B------:R-:W-:Y:S02]  /*dec0*/  FSEL R110, R31, -INF , !P3 ;  /* 0xff8000001f6e7808 */ /* 0x000fe40005800000 */
[----:B------:R-:W-:-:S02]  /*ded0*/  ISETP.GE.AND P3, PT, R50, R190, PT ;  /* 0x000000be3200720c */ /* 0x000fc40003f66270 */
[----:B------:R-:W-:Y:S02]  /*dee0*/  FSEL R144, R35, -INF , !P2 ;  /* 0xff80000023907808 */ /* 0x000fe40005000000 */
[C---:B------:R-:W-:Y:S02]  /*def0*/  ISETP.GT.AND P2, PT, R192.reuse, R63, PT ;  /* 0x0000003fc000720c */ /* 0x040fe40003f44270 */
[----:B------:R-:W-:Y:S02]  /*df00*/  ISETP.GT.AND P0, PT, R192, R58, PT ;  /* 0x0000003ac000720c */ /* 0x000fe40003f04270 */
[----:B------:R-:W-:Y:S02]  /*df10*/  FSEL R108, R108, -INF , !P6 ;  /* 0xff8000006c6c7808 */ /* 0x000fe40007000000 */
[----:B------:R-:W-:Y:S02]  /*df20*/  FSEL R26, R26, -INF , !P2 ;  /* 0xff8000001a1a7808 */ /* 0x000fe40005000000 */
[----:B------:R-:W-:-:S02]  /*df30*/  ISETP.GE.AND P6, PT, R58, R191, PT ;  /* 0x000000bf3a00720c */ /* 0x000fc40003fc6270 */
[C---:B------:R-:W-:Y:S02]  /*df40*/  LOP3.LUT P2, RZ, R184.reuse, 0x1, RZ, 0xc0, !PT ;  /* 0x00000001b8ff7812 */ /* 0x040fe4000784c0ff */
[----:B------:R-:W-:Y:S02]  /*df50*/  FSEL R27, R27, -INF , !P0 ;  /* 0xff8000001b1b7808 */ /* 0x000fe40004000000 */
[----:B------:R-:W-:Y:S02]  /*df60*/  LOP3.LUT R184, R184, 0xfffffffd, RZ, 0xc0, !PT ;  /* 0xfffffffdb8b87812 */ /* 0x000fe400078ec0ff */
[----:B------:R-:W-:Y:S02]  /*df70*/  FSEL R66, R27, -INF , !P6 ;  /* 0xff8000001b427808 */ /* 0x000fe40007000000 */
[----:B------:R-:W-:Y:S02]  /*df80*/  @P3 LOP3.LUT R184, R184, 0x2, RZ, 0xfc, !PT ;  /* 0x00000002b8b83812 */ /* 0x000fe400078efcff */
[----:B------:R-:W-:-:S02]  /*df90*/  ISETP.GE.AND P6, PT, R13, R190, PT ;  /* 0x000000be0d00720c */ /* 0x000fc40003fc6270 */
[C---:B------:R-:W-:Y:S02]  /*dfa0*/  LOP3.LUT P0, RZ, R184.reuse, 0x2, RZ, 0xc0, !PT ;  /* 0x00000002b8ff7812 */ /* 0x040fe4000780c0ff */
[----:B------:R-:W-:Y:S02]  /*dfb0*/  LOP3.LUT R184, R184, 0xfffffffe, RZ, 0xc0, !PT ;  /* 0xfffffffeb8b87812 */ /* 0x000fe400078ec0ff */
[----:B------:R-:W-:Y:S02]  /*dfc0*/  FSEL R44, R44, -INF , !P0 ;  /* 0xff8000002c2c7808 */ /* 0x000fe40004000000 */
[----:B------:R-:W-:Y:S02]  /*dfd0*/  ISETP.GE.AND P0, PT, R13, R191, PT ;  /* 0x000000bf0d00720c */ /* 0x000fe40003f06270 */
[----:B------:R-:W-:Y:S02]  /*dfe0*/  ISETP.GT.AND P3, PT, R192, R50, PT ;  /* 0x00000032c000720c */ /* 0x000fe40003f64270 */
[----:B------:R-:W-:-:S02]  /*dff0*/  ISETP.GE.AND P1, PT, R58, R190, PT ;  /* 0x000000be3a00720c */ /* 0x000fc40003f26270 */
[----:B------:R-:W-:Y:S02]  /*e000*/  @P6 LOP3.LUT R184, R184, 0x1, RZ, 0xfc, !PT ;  /* 0x00000001b8b86812 */ /* 0x000fe400078efcff */
[----:B------:R-:W-:Y:S02]  /*e010*/  FSEL R22, R22, -INF , !P3 ;  /* 0xff80000016167808 */ /* 0x000fe40005800000 */
[C---:B------:R-:W-:Y:S02]  /*e020*/  LOP3.LUT P3, RZ, R184.reuse, 0x1, RZ, 0xc0, !PT ;  /* 0x00000001b8ff7812 */ /* 0x040fe4000786c0ff */
[----:B------:R-:W-:Y:S02]  /*e030*/  LOP3.LUT R184, R184, 0xfffffffd, RZ, 0xc0, !PT ;  /* 0xfffffffdb8b87812 */ /* 0x000fe400078ec0ff */
[----:B------:R-:W-:Y:S02]  /*e040*/  FSEL R194, R43, -INF , !P5 ;  /* 0xff8000002bc27808 */ /* 0x000fe40006800000 */
[----:B------:R-:W-:-:S02]  /*e050*/  @P0 LOP3.LUT R184, R184, 0x2, RZ, 0xfc, !PT ;  /* 0x00000002b8b80812 */ /* 0x000fc400078efcff */
[----:B------:R-:W-:Y:S02]  /*e060*/  ISETP.GT.AND P0, PT, R192, R13, PT ;  /* 0x0000000dc000720c */ /* 0x000fe40003f04270 */
[----:B------:R-:W-:Y:S02]  /*e070*/  ISETP.GE.AND P5, PT, R87, R190, PT ;  /* 0x000000be5700720c */ /* 0x000fe40003fa6270 */
[----:B------:R-:W-:Y:S02]  /*e080*/  FSEL R18, R18, -INF , !P0 ;  /* 0xff80000012127808 */ /* 0x000fe40004000000 */
[----:B------:R-:W-:Y:S02]  /*e090*/  FSEL R104, R104, -INF , !P1 ;  /* 0xff80000068687808 */ /* 0x000fe40004800000 */
[C---:B------:R-:W-:Y:S02]  /*e0a0*/  ISETP.GT.AND P0, PT, R192.reuse, R9, PT ;  /* 0x00000009c000720c */ /* 0x040fe40003f04270 */
[----:B------:R-:W-:-:S02]  /*e0b0*/  ISETP.GT.AND P1, PT, R192, R15, PT ;  /* 0x0000000fc000720c */ /* 0x000fc40003f24270 */
[----:B------:R-:W-:Y:S02]  /*e0c0*/  FSEL R142, R142, -INF , !P5 ;  /* 0xff8000008e8e7808 */ /* 0x000fe40006800000 */
[----:B------:R-:W-:Y:S02]  /*e0d0*/  FSEL R120, R26, -INF , !P2 ;  /* 0xff8000001a787808 */ /* 0x000fe40005000000 */
[-C--:B------:R-:W-:Y:S02]  /*e0e0*/  ISETP.GE.AND P5, PT, R84, R190.reuse, PT ;  /* 0x000000be5400720c */ /* 0x080fe40003fa6270 */
[----:B------:R-:W-:Y:S02]  /*e0f0*/  ISETP.GE.AND P4, PT, R63, R190, PT ;  /* 0x000000be3f00720c */ /* 0x000fe40003f86270 */
[----:B------:R-:W-:Y:S02]  /*e100*/  FSEL R26, R122, -INF , !P0 ;  /* 0xff8000007a1a7808 */ /* 0x000fe40004000000 */
[----:B------:R-:W-:-:S02]  /*e110*/  FSEL R23, R23, -INF , !P1 ;  /* 0xff80000017177808 */ /* 0x000fc40004800000 */
[C---:B------:R-:W-:Y:S02]  /*e120*/  ISETP.GT.AND P0, PT, R192.reuse, R0, PT ;  /* 0x00000000c000720c */ /* 0x040fe40003f04270 */
[----:B------:R-:W-:Y:S02]  /*e130*/  ISETP.GE.AND P2, PT, R15, R191, PT ;  /* 0x000000bf0f00720c */ /* 0x000fe40003f46270 */
[----:B------:R-:W-:Y:S02]  /*e140*/  ISETP.GT.AND P1, PT, R192, R11, PT ;  /* 0x0000000bc000720c */ /* 0x000fe40003f24270 */
[----:B------:R-:W-:Y:S02]  /*e150*/  FSEL R114, R114, -INF , !P5 ;  /* 0xff80000072727808 */ /* 0x000fe40006800000 */
[----:B------:R-:W-:Y:S02]  /*e160*/  FSEL R116, R37, -INF , !P4 ;  /* 0xff80000025747808 */ /* 0x000fe40006000000 */
[----:B------:R-:W-:-:S02]  /*e170*/  ISETP.GE.AND P5, PT, R50, R191, PT ;  /* 0x000000bf3200720c */ /* 0x000fc40003fa6270 */
[----:B------:R-:W-:Y:S02]  /*e180*/  ISETP.GE.AND P4, PT, R15, R190, PT ;  /* 0x000000be0f00720c */ /* 0x000fe40003f86270 */
[----:B------:R-:W-:Y:S02]  /*e190*/  FSEL R119, R119, -INF , !P0 ;  /* 0xff80000077777808 */ /* 0x000fe40004000000 */
[----:B------:R-:W-:Y:S02]  /*e1a0*/  FSEL R50, R23, -INF , !P2 ;  /* 0xff80000017327808 */ /* 0x000fe40005000000 */
[----:B------:R-:W-:Y:S02]  /*e1b0*/  FSEL R19, R19, -INF , !P1 ;  /* 0xff80000013137808 */ /* 0x000fe40004800000 */
[----:B------:R-:W-:Y:S02]  /*e1c0*/  ISETP.GT.AND P0, PT, R59, R170, PT ;  /* 0x000000aa3b00720c */ /* 0x000fe40003f04270 */
[----:B------:R-:W-:-:S02]  /*e1d0*/  LOP3.LUT P2, RZ, R184, 0x2, RZ, 0xc0, !PT ;  /* 0x00000002b8ff7812 */ /* 0x000fc4000784c0ff */
[-C--:B------:R-:W-:Y:S02]  /*e1e0*/  ISETP.GE.AND P1, PT, R7, R190.reuse, PT ;  /* 0x000000be0700720c */ /* 0x080fe40003f26270 */
[----:B------:R-:W-:Y:S02]  /*e1f0*/  FSEL R54, R32, -INF , !P4 ;  /* 0xff80000020367808 */ /* 0x000fe40006000000 */
[----:B------:R-:W-:Y:S02]  /*e200*/  FSEL R42, R28, -INF , !P3 ;  /* 0xff8000001c2a7808 */ /* 0x000fe40005800000 */
[----:B------:R-:W-:Y:S02]  /*e210*/  FSEL R52, R22, -INF , !P5 ;  /* 0xff80000016347808 */ /* 0x000fe40006800000 */
[C---:B------:R-:W-:Y:S02]  /*e220*/  ISETP.GE.AND P4, PT, R9.reuse, R190, PT ;  /* 0x000000be0900720c */ /* 0x040fe40003f86270 */
[----:B------:R-:W-:-:S02]  /*e230*/  ISETP.GE.AND P3, PT, R9, R191, PT ;  /* 0x000000bf0900720c */ /* 0x000fc40003f66270 */
[C---:B------:R-:W-:Y:S02]  /*e240*/  ISETP.GE.AND P5, PT, R11.reuse, R191, PT ;  /* 0x000000bf0b00720c */ /* 0x040fe40003fa6270 */
[----:B------:R-:W-:Y:S02]  /*e250*/  FSEL R58, R18, -INF , !P2 ;  /* 0xff800000123a7808 */ /* 0x000fe40005000000 */
[----:B------:R-:W-:Y:S02]  /*e260*/  P2R R9, PR, RZ, 0x2 ;  /* 0x00000002ff097803 */ /* 0x000fe40000000000 */
[----:B------:R-:W-:Y:S02]  /*e270*/  ISETP.GE.AND P6, PT, R11, R190, PT ;  /* 0x000000be0b00720c */ /* 0x000fe40003fc6270 */
[C---:B------:R-:W-:Y:S02]  /*e280*/  ISETP.GT.AND P2, PT, R192.reuse, R7, PT ;  /* 0x00000007c000720c */ /* 0x040fe40003f44270 */
[----:B------:R-:W-:-:S02]  /*e290*/  ISETP.GT.AND P1, PT, R192, R5, PT ;  /* 0x00000005c000720c */ /* 0x000fc40003f24270 */
[----:B------:R-:W-:Y:S02]  /*e2a0*/  FSEL R32, R19, -INF , !P5 ;  /* 0xff80000013207808 */ /* 0x000fe40006800000 */
[----:B------:R-:W-:Y:S02]  /*e2b0*/  FSEL R38, R21, -INF , !P6 ;  /* 0xff80000015267808 */ /* 0x000fe40007000000 */
[----:B------:R-:W-:Y:S02]  /*e2c0*/  ISETP.GE.AND P5, PT, R5, R190, PT ;  /* 0x000000be0500720c */ /* 0x000fe40003fa6270 */
[----:B------:R-:W-:Y:S02]  /*e2d0*/  FSEL R29, R29, -INF , !P4 ;  /* 0xff8000001d1d7808 */ /* 0x000fe40006000000 */
[----:B------:R-:W-:Y:S02]  /*e2e0*/  FSEL R30, R123, -INF , !P2 ;  /* 0xff8000007b1e7808 */ /* 0x000fe40005000000 */
[----:B------:R-:W-:-:S02]  /*e2f0*/  FSEL R26, R26, -INF , !P3 ;  /* 0xff8000001a1a7808 */ /* 0x000fc40005800000 */
[----:B------:R-:W-:Y:S02]  /*e300*/  FSEL R28, R118, -INF , !P1 ;  /* 0xff800000761c7808 */ /* 0x000fe40004800000 */
[-C--:B------:R-:W-:Y:S02]  /*e310*/  ISETP.GE.AND P6, PT, R7, R191.reuse, PT ;  /* 0x000000bf0700720c */ /* 0x080fe40003fc6270 */
[-C--:B------:R-:W-:Y:S02]  /*e320*/  ISETP.GE.AND P4, PT, R5, R191.reuse, PT ;  /* 0x000000bf0500720c */ /* 0x080fe40003f86270 */
[----:B------:R-:W-:Y:S02]  /*e330*/  ISETP.NE.AND P3, PT, R9, RZ, PT ;  /* 0x000000ff0900720c */ /* 0x000fe40003f65270 */
[C---:B------:R-:W-:Y:S02]  /*e340*/  ISETP.GE.AND P2, PT, R0.reuse, R190, PT ;  /* 0x000000be0000720c */ /* 0x040fe40003f46270 */
[----:B------:R-:W-:-:S02]  /*e350*/  ISETP.GE.AND P1, PT, R0, R191, PT ;  /* 0x000000bf0000720c */ /* 0x000fc40003f26270 */
[----:B------:R-:W-:Y:S02]  /*e360*/  FSEL R27, R20, -INF , !P5 ;  /* 0xff800000141b7808 */ /* 0x000fe40006800000 */
[----:B------:R-:W-:Y:S02]  /*e370*/  FSEL R36, R36, -INF , !P3 ;  /* 0xff80000024247808 */ /* 0x000fe40005800000 */
[----:B------:R-:W-:Y:S02]  /*e380*/  VIMNMX R193, PT, PT, RZ, R193, !PT ;  /* 0x000000c1ffc17248 */ /* 0x000fe40007fe0100 */
[----:B------:R-:W-:Y:S02]  /*e390*/  VIMNMX R192, PT, PT, RZ, R192, !PT ;  /* 0x000000c0ffc07248 */ /* 0x000fe40007fe0100 */
        /* <DEDUP_REMOVED lines=18> */
.L_x_10459:
[----:B------:R-:W2:Y:S01]  /*e4c0*/  LD.E R22, desc[UR4][R102.64+0x170] ;  /* 0x0001700466167980 */ /* 0x000ea2000c101900 */
[----:B------:R-:W-:Y:S02]  /*e4d0*/  IADD3 R11, PT, PT, R51, -0x80, RZ ;  /* 0xffffff80330b7810 */ /* 0x000fe40007ffe0ff */
[----:B------:R-:W-:Y:S01]  /*e4e0*/  IABS R18, R51 ;  /* 0x0000003300127213 */ /* 0x000fe20000000000 */
[----:B------:R-:W3:Y:S01]  /*e4f0*/  LD.E.64 R46, desc[UR4][R102.64+0x20] ;  /* 0x00002004662e7980 */ /* 0x000ee2000c101b00 */
        /* <DEDUP_REMOVED lines=56> */
.L_x_10460:
[----:B------:R-:W-:Y:S05]  /*e880*/  BSYNC.RECONVERGENT B0 ;  /* 0x0000000000007941 */ /* 0x000fea0003800200 */
.L_x_10458:
        /* <DEDUP_REMOVED lines=59> */
.L_x_10457:
[----:B------:R-:W-:Y:S05]  /*ec40*/  BSYNC.RECONVERGENT B1 ;  /* 0x0000000000017941 */ /* 0x000fea0003800200 */
.L_x_10456:
[----:B-1----:R-:W2:Y:S01]  /*ec50*/  LD.E R22, desc[UR4][R102.64+0xdc] ;  /* 0x0000dc0466167980 */ /* 0x002ea2000c101900 */
[----:B------:R-:W-:Y:S01]  /*ec60*/  FMNMX3.FTZ R7, R33, R80, R78, !PT ;  /* 0x0000005021077276 */ /* 0x000fe2000781004e */
        /* <DEDUP_REMOVED lines=36> */
[-C--:B------:R-:W-:Y:S01]  /*eeb0*/  IADD3 R107, PT, PT, R4, R160.reuse, RZ ;  /* 0x000000a0046b7210 */ /* 0x080fe20007ffe0ff */
[----:B------:R-:W-:Y:S01]  /*eec0*/  LDSM.16.MT88.4 R92, [R160+0x6000] ;  /* 0x00600000a05c783b */ /* 0x000fe20000004200 */
[----:B------:R-:W-:-:S02]  /*eed0*/  IADD3 R156, PT, PT, R3, R160, RZ ;  /* 0x000000a0039c7210 */ /* 0x000fc40007ffe0ff */
[----:B------:R-:W-:-:S03]  /*eee0*/  IADD3 R106, PT, PT, R3, R107, RZ ;  /* 0x0000006b036a7210 */ /* 0x000fc60007ffe0ff */
        /* <DEDUP_REMOVED lines=23> */
[-CC-:B------:R-:W-:Y:S01]  /*f060*/  FFMA.FTZ R46, R14, R22.reuse, -R31.reuse ;  /* 0x000000160e2e7223 */ /* 0x180fe2000001081f */
[-C--:B------:R-:W-:Y:S01]  /*f070*/  FFMA.FTZ R37, R12, R22.reuse, -R31 ;  /* 0x000000160c257223 */ /* 0x080fe2000001081f */
[----:B------:R-:W1:Y:S01]  /*f080*/  LDSM.16.MT88.4 R76, [R107+0x6000] ;  /* 0x006000006b4c783b */ /* 0x000e620000004200 */
[-CC-:B------:R-:W-:Y:S01]  /*f090*/  FFMA.FTZ R40, R40, R22.reuse, -R21.reuse ;  /* 0x0000001628287223 */ /* 0x180fe20000010815 */
[-CC-:B------:R-:W-:Y:S01]  /*f0a0*/  FFMA.FTZ R35, R72, R22.reuse, -R21.reuse ;  /* 0x0000001648237223 */ /* 0x180fe20000010815 */
[-C--:B------:R-:W-:Y:S01]  /*f0b0*/  FFMA.FTZ R34, R70, R22.reuse, -R21 ;  /* 0x0000001646227223 */ /* 0x080fe20000010815 */
[----:B------:R-:W2:Y:S01]  /*f0c0*/  LDSM.16.MT88.4 R4, [R106+0x6000] ;  /* 0x006000006a04783b */ /* 0x000ea20000004200 */
[----:B------:R-:W3:Y:S01]  /*f0d0*/  MUFU.EX2 R63, R63 ;  /* 0x0000003f003f7308 */ /* 0x000ee20000000800 */
[-CC-:B------:R-:W-:Y:S01]  /*f0e0*/  FFMA.FTZ R33, R10, R22.reuse, -R31.reuse ;  /* 0x000000160a217223 */ /* 0x180fe2000001081f */
[-C--:B------:R-:W-:Y:S01]  /*f0f0*/  FFMA.FTZ R24, R8, R22.reuse, -R31 ;  /* 0x0000001608187223 */ /* 0x080fe2000001081f */
[----:B------:R-:W4:Y:S01]  /*f100*/  LDSM.16.MT88.4 R12, [R160+0x6800] ;  /* 0x00680000a00c783b */ /* 0x000f220000004200 */
[-CC-:B------:R-:W-:Y:S01]  /*f110*/  FFMA.FTZ R62, R62, R22.reuse, -R21.reuse ;  /* 0x000000163e3e7223 */ /* 0x180fe20000010815 */
[-CC-:B------:R-:W-:Y:S01]  /*f120*/  FFMA.FTZ R45, R212, R22.reuse, -R21.reuse ;  /* 0x00000016d42d7223 */ /* 0x180fe20000010815 */
[-C--:B------:R-:W-:Y:S01]  /*f130*/  FFMA.FTZ R56, R214, R22.reuse, -R21 ;  /* 0x00000016d6387223 */ /* 0x080fe20000010815 */
[----:B------:R-:W5:Y:S01]  /*f140*/  LDSM.16.MT88.4 R16, [R156+0x6800] ;  /* 0x006800009c10783b */ /* 0x000f620000004200 */
        /* <DEDUP_REMOVED lines=24> */
[----:B------:R-:W3:Y:S01]  /*f2d0*/  MUFU.EX2 R132, R132 ;  /* 0x0000008400847308 */ /* 0x000ee20000000800 */
[----:B-1----:R-:W-:Y:S01]  /*f2e0*/  F2FP.F16.F32.PACK_AB R11, R55, R128 ;  /* 0x00000080370b723e */ /* 0x002fe200000000ff */
        /* <DEDUP_REMOVED lines=9> */
[-C--:B------:R-:W-:Y:S01]  /*f380*/  FFMA.FTZ R119, R66, R22.reuse, -R21 ;  /* 0x0000001642777223 */ /* 0x080fe20000010815 */
[----:B------:R-:W-:Y:S01]  /*f390*/  FADD.FTZ R63, R130, R63 ;  /* 0x0000003f823f7221 */ /* 0x000fe20000010000 */
[-C--:B------:R-:W-:Y:S01]  /*f3a0*/  FFMA.FTZ R52, R52, R22.reuse, -R21 ;  /* 0x0000001634347223 */ /* 0x080fe20000010815 */
[-CC-:B------:R-:W-:Y:S01]  /*f3b0*/  FFMA.FTZ R44, R44, R22.reuse, -R31.reuse ;  /* 0x000000162c2c7223 */ /* 0x180fe2000001081f */
[-C--:B------:R-:W-:Y:S01]  /*f3c0*/  FFMA.FTZ R42, R42, R22.reuse, -R31 ;  /* 0x000000162a2a7223 */ /* 0x080fe2000001081f */
[----:B------:R-:W1:Y:S01]  /*f3d0*/  MUFU.EX2 R39, R39 ;  /* 0x0000002700277308 */ /* 0x000e620000000800 */
[----:B---3--:R-:W-:Y:S01]  /*f3e0*/  F2FP.F16.F32.PACK_AB R8, R132, R65 ;  /* 0x000000418408723e */ /* 0x008fe200000000ff */
[----:B------:R-:W-:Y:S01]  /*f3f0*/  FADD.FTZ R65, R65, R132 ;  /* 0x0000008441417221 */ /* 0x000fe20000010000 */
[----:B------:R-:W-:Y:S01]  /*f400*/  FADD.FTZ R128, R128, R63 ;  /* 0x0000003f80807221 */ /* 0x000fe20000010000 */
[-CC-:B------:R-:W-:Y:S01]  /*f410*/  FFMA.FTZ R63, R54, R22.reuse, -R31.reuse ;  /* 0x00000016363f7223 */ /* 0x180fe2000001081f */
[-CC-:B------:R-:W-:Y:S01]  /*f420*/  FFMA.FTZ R29, R29, R22.reuse, -R31.reuse ;  /* 0x000000161d1d7223 */ /* 0x180fe2000001081f */
[-C--:B------:R-:W-:Y:S01]  /*f430*/  FFMA.FTZ R36, R36, R22.reuse, -R31 ;  /* 0x0000001624247223 */ /* 0x080fe2000001081f */
[----:B------:R-:W-:Y:S01]  /*f440*/  FFMA.FTZ R20, R20, R22, -R21 ;  /* 0x0000001614147223 */ /* 0x000fe20000010815 */
[----:B------:R-:W-:Y:S01]  /*f450*/  MUFU.EX2 R40, R40 ;  /* 0x0000002800287308 */ /* 0x000fe20000000800 */
[----:B------:R-:W-:-:S07]  /*f460*/  ISETP.GT.AND P0, PT, R59, R170, PT ;  /* 0x000000aa3b00720c */ /* 0x000fce0003f04270 */
[----:B------:R-:W3:Y:S01]  /*f470*/  MUFU.EX2 R35, R35 ;  /* 0x0000002300237308 */ /* 0x000ee20000000800 */
[----:B-1----:R-:W-:Y:S01]  /*f480*/  F2FP.F16.F32.PACK_AB R10, R39, R136 ;  /* 0x00000088270a723e */ /* 0x002fe200000000ff */
[----:B------:R-:W-:Y:S01]  /*f490*/  FADD.FTZ R136, R136, R65 ;  /* 0x0000004188887221 */ /* 0x000fe20000010000 */
[----:B------:R-:W-:Y:S01]  /*f4a0*/  FADD.FTZ R65, R55, R128 ;  /* 0x0000008037417221 */ /* 0x000fe20000010000 */
[-CC-:B------:R-:W-:Y:S01]  /*f4b0*/  FFMA.FTZ R55, R50, R22.reuse, -R21.reuse ;  /* 0x0000001632377223 */ /* 0x180fe20000010815 */
[----:B------:R-:W-:-:S03]  /*f4c0*/  FFMA.FTZ R50, R58, R22, -R21 ;  /* 0x000000163a327223 */ /* 0x000fc60000010815 */
[----:B------:R-:W-:Y:S01]  /*f4d0*/  MUFU.EX2 R34, R34 ;  /* 0x0000002200227308 */ /* 0x000fe20000000800 */
[C---:B------:R-:W-:Y:S07]  /*f4e0*/  HMMA.16816.F32 R96, R8.reuse, R92, RZ ;  /* 0x0000005c0860723c */ /* 0x040fee00000018ff */
[----:B------:R-:W-:Y:S01]  /*f4f0*/  MUFU.EX2 R46, R46 ;  /* 0x0000002e002e7308 */ /* 0x000fe20000000800 */
[C---:B------:R-:W-:Y:S01]  /*f500*/  HMMA.16816.F32 R92, R8.reuse, R94, RZ ;  /* 0x0000005e085c723c */ /* 0x040fe200000018ff */
[----:B---3--:R-:W-:Y:S01]  /*f510*/  F2FP.F16.F32.PACK_AB R69, R35, R40 ;  /* 0x000000282345723e */ /* 0x008fe200000000ff */
[----:B------:R-:W-:Y:S01]  /*f520*/  FADD.FTZ R40, R40, R65 ;  /* 0x0000004128287221 */ /* 0x000fe20000010000 */
[-C--:B------:R-:W-:Y:S01]  /*f530*/  FFMA.FTZ R65, R32, R22.reuse, -R21 ;  /* 0x0000001620417223 */ /* 0x080fe20000010815 */
[-C--:B------:R-:W-:Y:S01]  /*f540*/  FFMA.FTZ R32, R27, R22.reuse, -R31 ;  /* 0x000000161b207223 */ /* 0x080fe2000001081f */
[----:B------:R-:W-:Y:S01]  /*f550*/  FFMA.FTZ R27, R28, R22, -R21 ;  /* 0x000000161c1b7223 */ /* 0x000fe20000010815 */
[----:B------:R-:W-:Y:S01]  /*f560*/  FADD.FTZ R35, R35, R40 ;  /* 0x0000002823237221 */ /* 0x000fe20000010000 */
[----:B------:R-:W1:Y:S01]  /*f570*/  MUFU.EX2 R37, R37 ;  /* 0x0000002500257308 */ /* 0x000e620000000800 */
[C---:B------:R-:W-:Y:S07]  /*f580*/  HMMA.16816.F32 R88, R8.reuse, R84, RZ ;  /* 0x000000540858723c */ /* 0x040fee00000018ff */
[----:B------:R-:W-:Y:S01]  /*f590*/  MUFU.EX2 R33, R33 ;  /* 0x0000002100217308 */ /* 0x000fe20000000800 */
[C---:B------:R-:W-:Y:S07]  /*f5a0*/  HMMA.16816.F32 R80, R8.reuse, R76, RZ ;  /* 0x0000004c0850723c */ /* 0x040fee00000018ff */
[----:B------:R-:W3:Y:S01]  /*f5b0*/  MUFU.EX2 R24, R24 ;  /* 0x0000001800187308 */ /* 0x000ee20000000800 */
[----:B-1----:R-:W-:Y:S01]  /*f5c0*/  F2FP.F16.F32.PACK_AB R68, R37, R46 ;  /* 0x0000002e2544723e */ /* 0x002fe200000000ff */
[C---:B--2---:R-:W-:Y:S06]  /*f5d0*/  HMMA.16816.F32 R72, R8.reuse, R4, RZ ;  /* 0x000000040848723c */ /* 0x044fec00000018ff */
[----:B------:R-:W1:Y:S02]  /*f5e0*/  MUFU.EX2 R23, R23 ;  /* 0x0000001700177308 */ /* 0x000e640000000800 */
[C---:B------:R-:W-:Y:S06]  /*f5f0*/  HMMA.16816.F32 R84, R8.reuse, R86, RZ ;  /* 0x000000560854723c */ /* 0x040fec00000018ff */
[----:B------:R-:W-:Y:S01]  /*f600*/  MUFU.EX2 R62, R62 ;  /* 0x0000003e003e7308 */ /* 0x000fe20000000800 */
[----:B---3--:R-:W-:Y:S01]  /*f610*/  F2FP.F16.F32.PACK_AB R70, R24, R33 ;  /* 0x000000211846723e */ /* 0x008fe200000000ff */
[C---:B------:R-:W-:Y:S06]  /*f620*/  HMMA.16816.F32 R76, R8.reuse, R78, RZ ;  /* 0x0000004e084c723c */ /* 0x040fec00000018ff */
[----:B------:R-:W-:Y:S01]  /*f630*/  MUFU.EX2 R45, R45 ;  /* 0x0000002d002d7308 */ /* 0x000fe20000000800 */
[----:B-1----:R-:W-:Y:S01]  /*f640*/  F2FP.F16.F32.PACK_AB R71, R23, R34 ;  /* 0x000000221747723e */ /* 0x002fe200000000ff */
[----:B------:R-:W-:Y:S01]  /*f650*/  HMMA.16816.F32 R4, R8, R6, RZ ;  /* 0x000000060804723c */ /* 0x000fe200000018ff */
[----:B------:R-:W1:Y:S01]  /*f660*/  LDSM.16.MT88.4 R8, [R106+0x6800] ;  /* 0x006800006a08783b */ /* 0x000e620000004200 */
[----:B------:R-:W-:-:S04]  /*f670*/  FADD.FTZ R34, R34, R35 ;  /* 0x0000002322227221 */ /* 0x000fc80000010000 */
[----:B------:R-:W-:Y:S02]  /*f680*/  MUFU.EX2 R56, R56 ;  /* 0x0000003800387308 */ /* 0x000fe40000000800 */
[C---:B----4-:R-:W-:Y:S06]  /*f690*/  HMMA.16816.F32 R96, R68.reuse, R12, R96 ;  /* 0x0000000c4460723c */ /* 0x050fec0000001860 */
[----:B------:R-:W-:Y:S02]  /*f6a0*/  MUFU.EX2 R64, R64 ;  /* 0x0000004000407308 */ /* 0x000fe40000000800 */
[C---:B------:R-:W-:Y:S01]  /*f6b0*/  HMMA.16816.F32 R92, R68.reuse, R14, R92 ;  /* 0x0000000e445c723c */ /* 0x040fe2000000185c */
[----:B------:R-:W2:Y:S05]  /*f6c0*/  LDSM.16.MT88.4 R12, [R107+0x6800] ;  /* 0x006800006b0c783b */ /* 0x000eaa0000004200 */
[----:B------:R-:W3:Y:S02]  /*f6d0*/  MUFU.EX2 R43, R43 ;  /* 0x0000002b002b7308 */ /* 0x000ee40000000800 */
[C---:B-----5:R-:W-:Y:S06]  /*f6e0*/  HMMA.16816.F32 R88, R68.reuse, R16, R88 ;  /* 0x000000104458723c */ /* 0x060fec0000001858 */
[----:B------:R-:W-:Y:S02]  /*f6f0*/  MUFU.EX2 R60, R60 ;  /* 0x0000003c003c7308 */ /* 0x000fe40000000800 */
[C---:B------:R-:W-:Y:S01]  /*f700*/  HMMA.16816.F32 R84, R68.reuse, R18, R84 ;  /* 0x000000124454723c */ /* 0x040fe20000001854 */
[----:B------:R-:W-:Y:S05]  /*f710*/  LDSM.16.MT88.4 R16, [R156+0x8800] ;  /* 0x008800009c10783b */ /* 0x000fea0000004200 */
[----:B------:R-:W4:Y:S02]  /*f720*/  MUFU.EX2 R3, R3 ;  /* 0x0000000300037308 */ /* 0x000f240000000800 */
[C---:B-1----:R-:W-:Y:S06]  /*f730*/  HMMA.16816.F32 R72, R68.reuse, R8, R72 ;  /* 0x000000084448723c */ /* 0x042fec0000001848 */
[----:B------:R-:W1:Y:S08]  /*f740*/  MUFU.EX2 R41, R41 ;  /* 0x0000002900297308 */ /* 0x000e700000000800 */
[----:B------:R-:W-:Y:S01]  /*f750*/  MUFU.EX2 R138, R138 ;  /* 0x0000008a008a7308 */ /* 0x000fe20000000800 */
[C---:B--2---:R-:W-:Y:S07]  /*f760*/  HMMA.16816.F32 R80, R68.reuse, R12, R80 ;  /* 0x0000000c4450723c */ /* 0x044fee0000001850 */
[----:B------:R-:W-:Y:S01]  /*f770*/  MUFU.EX2 R61, R61 ;  /* 0x0000003d003d7308 */ /* 0x000fe20000000800 */
[C---:B------:R-:W-:Y:S01]  /*f780*/  HMMA.16816.F32 R76, R68.reuse, R14, R76 ;  /* 0x0000000e444c723c */ /* 0x040fe2000000184c */
[----:B------:R-:W2:Y:S06]  /*f790*/  LDSM.16.MT88.4 R12, [R160+0x7000] ;  /* 0x00700000a00c783b */ /* 0x000eac0000004200 */
[----:B------:R-:W-:Y:S01]  /*f7a0*/  MUFU.EX2 R118, R118 ;  /* 0x0000007600767308 */ /* 0x000fe20000000800 */
[----:B------:R-:W-:Y:S01]  /*f7b0*/  HMMA.16816.F32 R68, R68, R10, R4 ;  /* 0x0000000a4444723c */ /* 0x000fe20000001804 */
[----:B------:R-:W5:Y:S01]  /*f7c0*/  LDSM.16.MT88.4 R8, [R156+0x7000] ;  /* 0x007000009c08783b */ /* 0x000f620000004200 */
[----:B---3--:R-:W-:-:S02]  /*f7d0*/  F2FP.F16.F32.PACK_AB R4, R43, R64 ;  /* 0x000000402b04723e */ /* 0x008fc400000000ff */
[----:B------:R-:W-:-:S03]  /*f7e0*/  F2FP.F16.F32.PACK_AB R5, R45, R62 ;  /* 0x0000003e2d05723e */ /* 0x000fc600000000ff */
[----:B------:R-:W-:Y:S01]  /*f7f0*/  MUFU.EX2 R134, R134 ;  /* 0x0000008600867308 */ /* 0x000fe20000000800 */
[----:B----4-:R-:W-:Y:S02]  /*f800*/  F2FP.F16.F32.PACK_AB R6, R3, R60 ;  /* 0x0000003c0306723e */ /* 0x010fe400000000ff */
[----:B-1----:R-:W-:-:S05]  /*f810*/  F2FP.F16.F32.PACK_AB R7, R41, R56 ;  /* 0x000000382907723e */ /* 0x002fca00000000ff */
[----:B------:R-:W1:Y:S08]  /*f820*/  MUFU.EX2 R67, R67 ;  /* 0x0000004300437308 */ /* 0x000e700000000800 */
[----:B------:R-:W-:Y:S08]  /*f830*/  MUFU.EX2 R122, R122 ;  /* 0x0000007a007a7308 */ /* 0x000ff00000000800 */
[----:B------:R-:W3:Y:S01]  /*f840*/  MUFU.EX2 R53, R53 ;  /* 0x0000003500357308 */ /* 0x000ee20000000800 */
[C---:B--2---:R-:W-:Y:S07]  /*f850*/  HMMA.16816.F32 R96, R4.reuse, R12, R96 ;  /* 0x0000000c0460723c */ /* 0x044fee0000001860 */
[----:B------:R-:W2:Y:S01]  /*f860*/  MUFU.EX2 R47, R47 ;  /* 0x0000002f002f7308 */ /* 0x000ea20000000800 */
[C---:B-----5:R-:W-:Y:S07]  /*f870*/  HMMA.16816.F32 R88, R4.reuse, R8, R88 ;  /* 0x000000080458723c */ /* 0x060fee0000001858 */
[----:B------:R-:W-:Y:S01]  /*f880*/  MUFU.EX2 R146, R146 ;  /* 0x0000009200927308 */ /* 0x000fe20000000800 */
[C---:B------:R-:W-:Y:S01]  /*f890*/  HMMA.16816.F32 R84, R4.reuse, R10, R84 ;  /* 0x0000000a0454723c */ /* 0x040fe20000001854 */
[----:B------:R-:W4:Y:S06]  /*f8a0*/  LDSM.16.MT88.4 R8, [R106+0x7000] ;  /* 0x007000006a08783b */ /* 0x000f2c0000004200 */
[----:B------:R-:W-:Y:S01]  /*f8b0*/  MUFU.EX2 R111, R111 ;  /* 0x0000006f006f7308 */ /* 0x000fe20000000800 */
[C---:B------:R-:W-:Y:S01]  /*f8c0*/  HMMA.16816.F32 R92, R4.reuse, R14, R92 ;  /* 0x0000000e045c723c */ /* 0x040fe2000000185c */
[----:B------:R-:W5:Y:S06]  /*f8d0*/  LDSM.16.MT88.4 R12, [R107+0x7000] ;  /* 0x007000006b0c783b */ /* 0x000f6c0000004200 */
[----:B------:R-:W-:Y:S08]  /*f8e0*/  MUFU.EX2 R140, R140 ;  /* 0x0000008c008c7308 */ /* 0x000ff00000000800 */
[----:B------:R-:W-:Y:S08]  /*f8f0*/  MUFU.EX2 R148, R148 ;  /* 0x0000009400947308 */ /* 0x000ff00000000800 */
[----:B------:R-:W2:Y:S08]  /*f900*/  MUFU.EX2 R113, R113 ;  /* 0x0000007100717308 */ /* 0x000eb00000000800 */
[----:B------:R-:W-:Y:S01]  /*f910*/  MUFU.EX2 R142, R142 ;  /* 0x0000008e008e7308 */ /* 0x000fe20000000800 */
[C---:B----4-:R-:W-:Y:S07]  /*f920*/  HMMA.16816.F32 R72, R4.reuse, R8, R72 ;  /* 0x000000080448723c */ /* 0x050fee0000001848 */
[----:B------:R-:W4:Y:S01]  /*f930*/  MUFU.EX2 R109, R109 ;  /* 0x0000006d006d7308 */ /* 0x000f220000000800 */
[C---:B------:R-:W-:Y:S01]  /*f940*/  HMMA.16816.F32 R68, R4.reuse, R10, R68 ;  /* 0x0000000a0444723c */ /* 0x040fe20000001844 */
[----:B------:R-:W4:Y:S06]  /*f950*/  LDSM.16.MT88.4 R8, [R156+0x7800] ;  /* 0x007800009c08783b */ /* 0x000f2c0000004200 */
[----:B------:R-:W4:Y:S01]  /*f960*/  MUFU.EX2 R105, R105 ;  /* 0x0000006900697308 */ /* 0x000f220000000800 */
[C---:B-----5:R-:W-:Y:S07]  /*f970*/  HMMA.16816.F32 R80, R4.reuse, R12, R80 ;  /* 0x0000000c0450723c */ /* 0x060fee0000001850 */
[----:B------:R-:W-:Y:S01]  /*f980*/  MUFU.EX2 R112, R112 ;  /* 0x0000007000707308 */ /* 0x000fe20000000800 */
[----:B------:R-:W-:Y:S01]  /*f990*/  HMMA.16816.F32 R76, R4, R14, R76 ;  /* 0x0000000e044c723c */ /* 0x000fe2000000184c */
[----:B------:R-:W5:Y:S01]  /*f9a0*/  LDSM.16.MT88.4 R12, [R160+0x7800] ;  /* 0x00780000a00c783b */ /* 0x000f620000004200 */
[----:B-1----:R-:W-:-:S05]  /*f9b0*/  F2FP.F16.F32.PACK_AB R4, R67, R134 ;  /* 0x000000864304723e */ /* 0x002fca00000000ff */
[----:B------:R-:W-:Y:S01]  /*f9c0*/  MUFU.EX2 R115, R115 ;  /* 0x0000007300737308 */ /* 0x000fe20000000800 */
[----:B------:R-:W-:Y:S02]  /*f9d0*/  F2FP.F16.F32.PACK_AB R5, R61, R138 ;  /* 0x0000008a3d05723e */ /* 0x000fe400000000ff */
[----:B---3--:R-:W-:Y:S02]  /*f9e0*/  F2FP.F16.F32.PACK_AB R6, R53, R122 ;  /* 0x0000007a3506723e */ /* 0x008fe400000000ff */
[----:B--2---:R-:W-:-:S03]  /*f9f0*/  F2FP.F16.F32.PACK_AB R7, R47, R118 ;  /* 0x000000762f07723e */ /* 0x004fc600000000ff */
[----:B------:R-:W-:Y:S08]  /*fa00*/  MUFU.EX2 R110, R110 ;  /* 0x0000006e006e7308 */ /* 0x000ff00000000800 */
[----:B------:R-:W-:Y:S01]  /*fa10*/  MUFU.EX2 R120, R120 ;  /* 0x0000007800787308 */ /* 0x000fe20000000800 */
[C---:B----4-:R-:W-:Y:S07]  /*fa20*/  HMMA.16816.F32 R88, R4.reuse, R8, R88 ;  /* 0x000000080458723c */ /* 0x050fee0000001858 */
[----:B------:R-:W1:Y:S01]  /*fa30*/  MUFU.EX2 R121, R121 ;  /* 0x0000007900797308 */ /* 0x000e620000000800 */
[C---:B------:R-:W-:Y:S01]  /*fa40*/  HMMA.16816.F32 R84, R4.reuse, R10, R84 ;  /* 0x0000000a0454723c */ /* 0x040fe20000001854 */
[----:B------:R-:W2:Y:S06]  /*fa50*/  LDSM.16.MT88.4 R8, [R106+0x7800] ;  /* 0x007800006a08783b */ /* 0x000eac0000004200 */
[----:B------:R-:W-:Y:S01]  /*fa60*/  MUFU.EX2 R108, R108 ;  /* 0x0000006c006c7308 */ /* 0x000fe20000000800 */
[C---:B-----5:R-:W-:Y:S07]  /*fa70*/  HMMA.16816.F32 R96, R4.reuse, R12, R96 ;  /* 0x0000000c0460723c */ /* 0x060fee0000001860 */
[----:B------:R-:W3:Y:S01]  /*fa80*/  MUFU.EX2 R117, R117 ;  /* 0x0000007500757308 */ /* 0x000ee20000000800 */
[C---:B------:R-:W-:Y:S01]  /*fa90*/  HMMA.16816.F32 R92, R4.reuse, R14, R92 ;  /* 0x0000000e045c723c */ /* 0x040fe2000000185c */
[----:B------:R-:W4:Y:S06]  /*faa0*/  LDSM.16.MT88.4 R12, [R107+0x7800] ;  /* 0x007800006b0c783b */ /* 0x000f2c0000004200 */
[----:B------:R-:W5:Y:S08]  /*fab0*/  MUFU.EX2 R119, R119 ;  /* 0x0000007700777308 */ /* 0x000f700000000800 */
[----:B------:R-:W-:Y:S08]  /*fac0*/  MUFU.EX2 R52, R52 ;  /* 0x0000003400347308 */ /* 0x000ff00000000800 */
[----:B------:R-:W-:Y:S01]  /*fad0*/  MUFU.EX2 R55, R55 ;  /* 0x0000003700377308 */ /* 0x000fe20000000800 */
[C---:B--2---:R-:W-:Y:S07]  /*fae0*/  HMMA.16816.F32 R72, R4.reuse, R8, R72 ;  /* 0x000000080448723c */ /* 0x044fee0000001848 */
[----:B------:R-:W-:Y:S01]  /*faf0*/  MUFU.EX2 R50, R50 ;  /* 0x0000003200327308 */ /* 0x000fe20000000800 */
[C---:B------:R-:W-:Y:S01]  /*fb00*/  HMMA.16816.F32 R68, R4.reuse, R10, R68 ;  /* 0x0000000a0444723c */ /* 0x040fe20000001844 */
[----:B------:R-:W2:Y:S06]  /*fb10*/  LDSM.16.MT88.4 R8, [R156+0x8000] ;  /* 0x008000009c08783b */ /* 0x000eac0000004200 */
[----:B------:R-:W-:Y:S01]  /*fb20*/  MUFU.EX2 R44, R44 ;  /* 0x0000002c002c7308 */ /* 0x000fe20000000800 */
[C---:B----4-:R-:W-:Y:S07]  /*fb30*/  HMMA.16816.F32 R80, R4.reuse, R12, R80 ;  /* 0x0000000c0450723c */ /* 0x050fee0000001850 */
[----:B------:R-:W-:Y:S01]  /*fb40*/  MUFU.EX2 R63, R63 ;  /* 0x0000003f003f7308 */ /* 0x000fe20000000800 */
[----:B------:R-:W-:Y:S01]  /*fb50*/  HMMA.16816.F32 R76, R4, R14, R76 ;  /* 0x0000000e044c723c */ /* 0x000fe2000000184c */
[----:B------:R-:W4:Y:S01]  /*fb60*/  LDSM.16.MT88.4 R12, [R160+0x8000] ;  /* 0x00800000a00c783b */ /* 0x000f220000004200 */
[----:B------:R-:W-:-:S05]  /*fb70*/  F2FP.F16.F32.PACK_AB R4, R113, R148 ;  /* 0x000000947104723e */ /* 0x000fca00000000ff */
[----:B------:R-:W5:Y:S01]  /*fb80*/  MUFU.EX2 R65, R65 ;  /* 0x0000004100417308 */ /* 0x000f620000000800 */
[----:B------:R-:W-:Y:S02]  /*fb90*/  F2FP.F16.F32.PACK_AB R5, R111, R146 ;  /* 0x000000926f05723e */ /* 0x000fe400000000ff */
[----:B------:R-:W-:Y:S02]  /*fba0*/  F2FP.F16.F32.PACK_AB R6, R109, R142 ;  /* 0x0000008e6d06723e */ /* 0x000fe400000000ff */
[----:B------:R-:W-:-:S03]  /*fbb0*/  F2FP.F16.F32.PACK_AB R7, R105, R140 ;  /* 0x0000008c6907723e */ /* 0x000fc600000000ff */
[----:B------:R-:W-:Y:S08]  /*fbc0*/  MUFU.EX2 R27, R27 ;  /* 0x0000001b001b7308 */ /* 0x000ff00000000800 */
[----:B------:R-:W-:Y:S01]  /*fbd0*/  MUFU.EX2 R29, R29 ;  /* 0x0000001d001d7308 */ /* 0x000fe20000000800 */
[C---:B--2---:R-:W-:Y:S07]  /*fbe0*/  HMMA.16816.F32 R88, R4.reuse, R8, R88 ;  /* 0x000000080458723c */ /* 0x044fee0000001858 */
[----:B------:R-:W-:Y:S01]  /*fbf0*/  MUFU.EX2 R28, R36 ;  /* 0x00000024001c7308 */ /* 0x000fe20000000800 */
[C---:B------:R-:W-:Y:S01]  /*fc00*/  HMMA.16816.F32 R84, R4.reuse, R10, R84 ;  /* 0x0000000a0454723c */ /* 0x040fe20000001854 */
[----:B------:R-:W2:Y:S06]  /*fc10*/  LDSM.16.MT88.4 R8, [R106+0x8000] ;  /* 0x008000006a08783b */ /* 0x000eac0000004200 */
[----:B------:R-:W-:Y:S01]  /*fc20*/  MUFU.EX2 R20, R20 ;  /* 0x0000001400147308 */ /* 0x000fe20000000800 */
[C---:B----4-:R-:W-:Y:S08]  /*fc30*/  HMMA.16816.F32 R96, R4.reuse, R12, R96 ;  /* 0x0000000c0460723c */ /* 0x050ff00000001860 */
[C---:B------:R-:W-:Y:S01]  /*fc40*/  HMMA.16816.F32 R92, R4.reuse, R14, R92 ;  /* 0x0000000e045c723c */ /* 0x040fe2000000185c */
[----:B------:R-:W4:Y:S07]  /*fc50*/  LDSM.16.MT88.4 R12, [R107+0x8000] ;  /* 0x008000006b0c783b */ /* 0x000f2e0000004200 */
[C---:B--2---:R-:W-:Y:S08]  /*fc60*/  HMMA.16816.F32 R72, R4.reuse, R8, R72 ;  /* 0x000000080448723c */ /* 0x044ff00000001848 */
[C---:B------:R-:W-:Y:S01]  /*fc70*/  HMMA.16816.F32 R68, R4.reuse, R10, R68 ;  /* 0x0000000a0444723c */ /* 0x040fe20000001844 */
[----:B------:R-:W2:Y:S07]  /*fc80*/  LDSM.16.MT88.4 R8, [R160+0x8800] ;  /* 0x00880000a008783b */ /* 0x000eae0000004200 */
[C---:B----4-:R-:W-:Y:S08]  /*fc90*/  HMMA.16816.F32 R80, R4.reuse, R12, R80 ;  /* 0x0000000c0450723c */ /* 0x050ff00000001850 */
[----:B------:R-:W-:Y:S01]  /*fca0*/  HMMA.16816.F32 R76, R4, R14, R76 ;  /* 0x0000000e044c723c */ /* 0x000fe2000000184c */
[----:B-1----:R-:W-:Y:S01]  /*fcb0*/  F2FP.F16.F32.PACK_AB R4, R121, R120 ;  /* 0x000000787904723e */ /* 0x002fe200000000ff */
[----:B------:R-:W1:Y:S01]  /*fcc0*/  LDSM.16.MT88.4 R12, [R107+0x8800] ;  /* 0x008800006b0c783b */ /* 0x000e620000004200 */
[----:B------:R-:W-:-:S02]  /*fcd0*/  F2FP.F16.F32.PACK_AB R5, R115, R112 ;  /* 0x000000707305723e */ /* 0x000fc400000000ff */
[----:B---3--:R-:W-:Y:S02]  /*fce0*/  F2FP.F16.F32.PACK_AB R6, R117, R108 ;  /* 0x0000006c7506723e */ /* 0x008fe400000000ff */
[----:B-----5:R-:W-:-:S07]  /*fcf0*/  F2FP.F16.F32.PACK_AB R7, R119, R110 ;  /* 0x0000006e7707723e */ /* 0x020fce00000000ff */
[C---:B------:R-:W-:Y:S08]  /*fd00*/  HMMA.16816.F32 R88, R4.reuse, R16, R88 ;  /* 0x000000100458723c */ /* 0x040ff00000001858 */
[C---:B------:R-:W-:Y:S01]  /*fd10*/  HMMA.16816.F32 R84, R4.reuse, R18, R84 ;  /* 0x000000120454723c */ /* 0x040fe20000001854 */
[----:B------:R-:W-:Y:S07]  /*fd20*/  LDSM.16.MT88.4 R16, [R107+0x9000] ;  /* 0x009000006b10783b */ /* 0x000fee0000004200 */
[C---:B--2---:R-:W-:Y:S08]  /*fd30*/  HMMA.16816.F32 R96, R4.reuse, R8, R96 ;  /* 0x000000080460723c */ /* 0x044ff00000001860 */
[C---:B------:R-:W-:Y:S01]  /*fd40*/  HMMA.16816.F32 R92, R4.reuse, R10, R92 ;  /* 0x0000000a045c723c */ /* 0x040fe2000000185c */
[----:B------:R-:W2:Y:S07]  /*fd50*/  LDSM.16.MT88.4 R8, [R106+0x8800] ;  /* 0x008800006a08783b */ /* 0x000eae0000004200 */
[C---:B-1----:R-:W-:Y:S08]  /*fd60*/  HMMA.16816.F32 R80, R4.reuse, R12, R80 ;  /* 0x0000000c0450723c */ /* 0x042ff00000001850 */
[C---:B------:R-:W-:Y:S01]  /*fd70*/  HMMA.16816.F32 R76, R4.reuse, R14, R76 ;  /* 0x0000000e044c723c */ /* 0x040fe2000000184c */
[----:B------:R-:W1:Y:S07]  /*fd80*/  LDSM.16.MT88.4 R12, [R160+0x9000] ;  /* 0x00900000a00c783b */ /* 0x000e6e0000004200 */
[C---:B--2---:R-:W-:Y:S08]  /*fd90*/  HMMA.16816.F32 R72, R4.reuse, R8, R72 ;  /* 0x000000080448723c */ /* 0x044ff00000001848 */
[----:B------:R-:W-:Y:S01]  /*fda0*/  HMMA.16816.F32 R68, R4, R10, R68 ;  /* 0x0000000a0444723c */ /* 0x000fe20000001844 */
[----:B------:R-:W2:Y:S01]  /*fdb0*/  LDSM.16.MT88.4 R8, [R156+0x9000] ;  /* 0x009000009c08783b */ /* 0x000ea20000004200 */
[-CC-:B------:R-:W-:Y:S01]  /*fdc0*/  FFMA.FTZ R5, R38, R22.reuse, -R31.reuse ;  /* 0x0000001626057223 */ /* 0x180fe2000001081f */
[----:B------:R-:W-:Y:S01]  /*fdd0*/  FADD.FTZ R7, R39, R136 ;  /* 0x0000008827077221 */ /* 0x000fe20000010000 */
[----:B------:R-:W-:Y:S01]  /*fde0*/  MUFU.EX2 R38, R42 ;  /* 0x0000002a00267308 */ /* 0x000fe20000000800 */
[-C--:B------:R-:W-:Y:S01]  /*fdf0*/  FFMA.FTZ R31, R25, R22.reuse, -R31 ;  /* 0x00000016191f7223 */ /* 0x080fe2000001081f */
[----:B------:R-:W-:Y:S01]  /*fe00*/  FFMA.FTZ R25, R26, R22, -R21 ;  /* 0x000000161a197223 */ /* 0x000fe20000010815 */
[----:B------:R-:W-:Y:S01]  /*fe10*/  FADD.FTZ R4, R46, R7 ;  /* 0x000000072e047221 */ /* 0x000fe20000010000 */
[----:B------:R-:W-:Y:S01]  /*fe20*/  F2FP.F16.F32.PACK_AB R7, R65, R50 ;  /* 0x000000324107723e */ /* 0x000fe200000000ff */
[----:B------:R-:W-:-:S02]  /*fe30*/  FFMA.FTZ R26, R30, R22, -R21 ;  /* 0x000000161e1a7223 */ /* 0x000fc40000010815 */
[----:B------:R-:W-:Y:S01]  /*fe40*/  FADD.FTZ R4, R37, R4 ;  /* 0x0000000425047221 */ /* 0x000fe20000010000 */
[----:B------:R3:W4:Y:S03]  /*fe50*/  MUFU.EX2 R39, R5 ;  /* 0x0000000500277308 */ /* 0x0007260000000800 */
[----:B------:R-:W-:Y:S01]  /*fe60*/  FADD.FTZ R33, R33, R4 ;  /* 0x0000000421217221 */ /* 0x000fe20000010000 */
[----:B------:R-:W-:-:S03]  /*fe70*/  F2FP.F16.F32.PACK_AB R4, R63, R44 ;  /* 0x0000002c3f04723e */ /* 0x000fc600000000ff */
[----:B------:R-:W-:Y:S01]  /*fe80*/  FADD.FTZ R33, R24, R33 ;  /* 0x0000002118217221 */ /* 0x000fe20000010000 */
[----:B------:R-:W-:Y:S03]  /*fe90*/  MUFU.EX2 R25, R25 ;  /* 0x0000001900197308 */ /* 0x000fe60000000800 */
[----:B------:R-:W-:-:S04]  /*fea0*/  FADD.FTZ R64, R64, R33 ;  /* 0x0000002140407221 */ /* 0x000fc80000010000 */
[----:B------:R-:W-:Y:S01]  /*feb0*/  FADD.FTZ R43, R43, R64 ;  /* 0x000000402b2b7221 */ /* 0x000fe20000010000 */
[----:B------:R-:W5:Y:S01]  /*fec0*/  MUFU.EX2 R26, R26 ;  /* 0x0000001a001a7308 */ /* 0x000f620000000800 */
[----:B---3--:R-:W-:Y:S02]  /*fed0*/  F2FP.F16.F32.PACK_AB R5, R55, R52 ;  /* 0x000000343705723e */ /* 0x008fe400000000ff */
[----:B----4-:R-:W-:Y:S01]  /*fee0*/  F2FP.F16.F32.PACK_AB R6, R39, R38 ;  /* 0x000000262706723e */ /* 0x010fe200000000ff */
[----:B------:R-:W-:-:S04]  /*fef0*/  FADD.FTZ R60, R60, R43 ;  /* 0x0000002b3c3c7221 */ /* 0x000fc80000010000 */
[----:B------:R-:W-:Y:S01]  /*ff00*/  MUFU.EX2 R30, R32 ;  /* 0x00000020001e7308 */ /* 0x000fe20000000800 */
[----:B------:R-:W-:Y:S01]  /*ff10*/  FADD.FTZ R3, R3, R60 ;  /* 0x0000003c03037221 */ /* 0x000fe20000010000 */
[----:B-1----:R-:W-:Y:S03]  /*ff20*/  HMMA.16816.F32 R96, R4, R12, R96 ;  /* 0x0000000c0460723c */ /* 0x002fe60000001860 */
[----:B------:R-:W-:-:S04]  /*ff30*/  FADD.FTZ R134, R134, R3 ;  /* 0x0000000386867221 */ /* 0x000fc80000010000 */
[----:B------:R-:W-:Y:S01]  /*ff40*/  FADD.FTZ R67, R67, R134 ;  /* 0x0000008643437221 */ /* 0x000fe20000010000 */
[----:B------:R-:W-:Y:S01]  /*ff50*/  HMMA.16816.F32 R92, R4, R14, R92 ;  /* 0x0000000e045c723c */ /* 0x000fe2000000185c */
[----:B------:R-:W1:Y:S02]  /*ff60*/  LDSM.16.MT88.4 R12, [R106+0x9000] ;  /* 0x009000006a0c783b */ /* 0x000e640000004200 */
[----:B------:R-:W-:-:S04]  /*ff70*/  FADD.FTZ R122, R122, R67 ;  /* 0x000000437a7a7221 */ /* 0x000fc80000010000 */
[----:B------:R-:W-:Y:S01]  /*ff80*/  FADD.FTZ R53, R53, R122 ;  /* 0x0000007a35357221 */ /* 0x000fe20000010000 */
[----:B--2---:R-:W-:Y:S03]  /*ff90*/  HMMA.16816.F32 R88, R4, R8, R88 ;  /* 0x000000080458723c */ /* 0x004fe60000001858 */
[----:B------:R-:W-:-:S04]  /*ffa0*/  FADD.FTZ R148, R148, R53 ;  /* 0x0000003594947221 */ /* 0x000fc80000010000 */
[----:B------:R-:W-:Y:S01]  /*ffb0*/  FADD.FTZ R113, R113, R148 ;  /* 0x0000009471717221 */ /* 0x000fe20000010000 */
[----:B------:R-:W-:Y:S01]  /*ffc0*/  HMMA.16816.F32 R84, R4, R10, R84 ;  /* 0x0000000a0454723c */ /* 0x000fe20000001854 */
[----:B------:R-:W2:Y:S02]  /*ffd0*/  LDSM.16.MT88.4 R8, [R160+0x9800] ;  /* 0x00980000a008783b */ /* 0x000ea40000004200 */
[----:B------:R-:W-:-:S04]  /*ffe0*/  FADD.FTZ R142, R142, R113 ;  /* 0x000000718e8e7221 */ /* 0x000fc80000010000 */
[----:B------:R-:W-:Y:S01]  /*fff0*/  FADD.FTZ R109, R109, R142 ;  /* 0x0000008e6d6d7221 */ /* 0x000fe20000010000 */
[----:B------:R-:W-:Y:S01]  /*10000*/  HMMA.16816.F32 R80, R4, R16, R80 ;  /* 0x000000100450723c */ /* 0x000fe20000001850 */
[----:B------:R-:W-:Y:S02]  /*10010*/  FADD.FTZ R17, R23, R34 ;  /* 0x0000002217117221 */ /* 0x000fe40000010000 */
[----:B------:R-:W3:Y:S01]  /*10020*/  MUFU.EX2 R23, R31 ;  /* 0x0000001f00177308 */ /* 0x000ee20000000800 */
[----:B------:R-:W-:Y:S01]  /*10030*/  FADD.FTZ R120, R120, R109 ;  /* 0x0000006d78787221 */ /* 0x000fe20000010000 */
[----:B------:R-:W-:-:S03]  /*10040*/  FADD.FTZ R62, R62, R17 ;  /* 0x000000113e3e7221 */ /* 0x000fc60000010000 */
[C---:B------:R-:W-:Y:S01]  /*10050*/  HMMA.16816.F32 R76, R4.reuse, R18, R76 ;  /* 0x00000012044c723c */ /* 0x040fe2000000184c */
[----:B------:R-:W-:Y:S01]  /*10060*/  FADD.FTZ R45, R45, R62 ;  /* 0x0000003e2d2d7221 */ /* 0x000fe20000010000 */
[----:B------:R-:W4:Y:S01]  /*10070*/  LDSM.16.MT88.4 R16, [R156+0x9800] ;  /* 0x009800009c10783b */ /* 0x000f220000004200 */
[----:B------:R-:W-:Y:S02]  /*10080*/  FADD.FTZ R121, R121, R120 ;  /* 0x0000007879797221 */ /* 0x000fe40000010000 */
[----:B------:R-:W-:Y:S02]  /*10090*/  FADD.FTZ R56, R56, R45 ;  /* 0x0000002d38387221 */ /* 0x000fe40000010000 */
[----:B------:R-:W-:Y:S02]  /*100a0*/  FADD.FTZ R108, R108, R121 ;  /* 0x000000796c6c7221 */ /* 0x000fe40000010000 */
[----:B------:R-:W-:Y:S01]  /*100b0*/  FADD.FTZ R41, R41, R56 ;  /* 0x0000003829297221 */ /* 0x000fe20000010000 */
[----:B-1----:R-:W-:Y:S01]  /*100c0*/  HMMA.16816.F32 R72, R4, R12, R72 ;  /* 0x0000000c0448723c */ /* 0x002fe20000001848 */
[----:B------:R-:W-:-:S02]  /*100d0*/  FADD.FTZ R117, R117, R108 ;  /* 0x0000006c75757221 */ /* 0x000fc40000010000 */
[----:B------:R-:W-:Y:S02]  /*100e0*/  FADD.FTZ R138, R138, R41 ;  /* 0x000000298a8a7221 */ /* 0x000fe40000010000 */
[----:B------:R-:W-:Y:S02]  /*100f0*/  FADD.FTZ R44, R44, R117 ;  /* 0x000000752c2c7221 */ /* 0x000fe40000010000 */
[----:B------:R-:W-:Y:S01]  /*10100*/  FADD.FTZ R61, R61, R138 ;  /* 0x0000008a3d3d7221 */ /* 0x000fe20000010000 */
[----:B------:R-:W-:Y:S01]  /*10110*/  HMMA.16816.F32 R68, R4, R14, R68 ;  /* 0x0000000e0444723c */ /* 0x000fe20000001844 */
[----:B------:R-:W-:Y:S01]  /*10120*/  F2FP.F16.F32.PACK_AB R4, R28, R29 ;  /* 0x0000001d1c04723e */ /* 0x000fe200000000ff */
[----:B------:R-:W1:Y:S01]  /*10130*/  LDSM.16.MT88.4 R12, [R107+0x9800] ;  /* 0x009800006b0c783b */ /* 0x000e620000004200 */
[----:B-----5:R-:W-:Y:S01]  /*10140*/  F2FP.F16.F32.PACK_AB R5, R26, R25 ;  /* 0x000000191a05723e */ /* 0x020fe200000000ff */
[----:B------:R-:W-:Y:S01]  /*10150*/  FADD.FTZ R118, R118, R61 ;  /* 0x0000003d76767221 */ /* 0x000fe20000010000 */
[----:B---3--:R-:W-:Y:S01]  /*10160*/  F2FP.F16.F32.PACK_AB R6, R23, R30 ;  /* 0x0000001e1706723e */ /* 0x008fe200000000ff */
[----:B------:R-:W-:Y:S01]  /*10170*/  FADD.FTZ R63, R63, R44 ;  /* 0x0000002c3f3f7221 */ /* 0x000fe20000010000 */
        /* <DEDUP_REMOVED lines=10> */
[----:B----4-:R-:W-:Y:S02]  /*10220*/  HMMA.16816.F32 R88, R4, R16, R88 ;  /* 0x000000100458723c */ /* 0x010fe40000001858 */
[----:B------:R-:W-:-:S04]  /*10230*/  FADD.FTZ R115, R115, R112 ;  /* 0x0000007073737221 */ /* 0x000fc80000010000 */
[----:B------:R-:W-:Y:S02]  /*10240*/  FADD.FTZ R110, R110, R115 ;  /* 0x000000736e6e7221 */ /* 0x000fe40000010000 */
[----:B------:R-:W-:Y:S02]  /*10250*/  HMMA.16816.F32 R84, R4, R18, R84 ;  /* 0x000000120454723c */ /* 0x000fe40000001854 */
[----:B------:R-:W-:-:S04]  /*10260*/  FADD.FTZ R119, R119, R110 ;  /* 0x0000006e77777221 */ /* 0x000fc80000010000 */
[----:B------:R-:W-:Y:S02]  /*10270*/  FADD.FTZ R52, R52, R119 ;  /* 0x0000007734347221 */ /* 0x000fe40000010000 */
[----:B-1----:R-:W-:Y:S01]  /*10280*/  HMMA.16816.F32 R80, R4, R12, R80 ;  /* 0x0000000c0450723c */ /* 0x002fe20000001850 */
[----:B------:R-:W-:Y:S01]  /*10290*/  FADD.FTZ R12, R38, R63 ;  /* 0x0000003f260c7221 */ /* 0x000fe20000010000 */
[----:B------:R-:W-:-:S03]  /*102a0*/  FADD.FTZ R55, R55, R52 ;  /* 0x0000003437377221 */ /* 0x000fc60000010000 */
[----:B------:R-:W-:-:S03]  /*102b0*/  FADD.FTZ R12, R39, R12 ;  /* 0x0000000c270c7221 */ /* 0x000fc60000010000 */
[----:B------:R-:W-:Y:S01]  /*102c0*/  HMMA.16816.F32 R76, R4, R14, R76 ;  /* 0x0000000e044c723c */ /* 0x000fe2000000184c */
[----:B------:R-:W-:-:S04]  /*102d0*/  FADD.FTZ R29, R29, R12 ;  /* 0x0000000c1d1d7221 */ /* 0x000fc80000010000 */
[----:B------:R-:W-:-:S03]  /*102e0*/  FADD.FTZ R29, R28, R29 ;  /* 0x0000001d1c1d7221 */ /* 0x000fc60000010000 */
[----:B--2---:R-:W-:Y:S01]  /*102f0*/  HMMA.16816.F32 R72, R4, R8, R72 ;  /* 0x000000080448723c */ /* 0x004fe20000001848 */
[----:B------:R-:W-:Y:S01]  /*10300*/  FADD.FTZ R8, R50, R55 ;  /* 0x0000003732087221 */ /* 0x000fe20000010000 */
[----:B------:R-:W-:-:S03]  /*10310*/  FADD.FTZ R30, R30, R29 ;  /* 0x0000001d1e1e7221 */ /* 0x000fc60000010000 */
[----:B------:R-:W-:Y:S01]  /*10320*/  FADD.FTZ R8, R65, R8 ;  /* 0x0000000841087221 */ /* 0x000fe20000010000 */
[----:B------:R-:W-:Y:S02]  /*10330*/  FADD.FTZ R198, R23, R30 ;  /* 0x0000001e17c67221 */ /* 0x000fe40000010000 */
[----:B------:R-:W-:Y:S01]  /*10340*/  HMMA.16816.F32 R68, R4, R10, R68 ;  /* 0x0000000a0444723c */ /* 0x000fe20000001844 */
[----:B------:R-:W-:-:S04]  /*10350*/  FADD.FTZ R25, R25, R8 ;  /* 0x0000000819197221 */ /* 0x000fc80000010000 */
[----:B------:R-:W-:-:S04]  /*10360*/  FADD.FTZ R26, R26, R25 ;  /* 0x000000191a1a7221 */ /* 0x000fc80000010000 */
[----:B------:R-:W-:-:S04]  /*10370*/  FADD.FTZ R27, R27, R26 ;  /* 0x0000001a1b1b7221 */ /* 0x000fc80000010000 */
[----:B------:R-:W-:Y:S01]  /*10380*/  FADD.FTZ R197, R20, R27 ;  /* 0x0000001b14c57221 */ /* 0x000fe20000010000 */
[----:B------:R-:W-:Y:S06]  /*10390*/  @!P0 BRA `(.L_x_10462) ;  /* 0x0000004400908947 */ /* 0x000fec0003800000 */
        /* <DEDUP_REMOVED lines=69> */
.L_x_10464:
        /* <DEDUP_REMOVED lines=8> */
.L_x_10465:
[----:B------:R-:W-:Y:S05]  /*10870*/  BSYNC.RECONVERGENT B0 ;  /* 0x0000000000007941 */ /* 0x000fea0003800200 */
.L_x_10463:
[C---:B------:R-:W-:Y:S01]  /*10880*/  IMAD.SHL.U32 R3, R168.reuse, 0x20, RZ ;  /* 0x00000020a8037824 */ /* 0x040fe200078e00ff */
[----:B------:R-:W-:Y:S01]  /*10890*/  IADD3 R8, P1, PT, R49, R174, RZ ;  /* 0x000000ae31087210 */ /* 0x000fe20007f3e0ff */
[----:B------:R-:W-:Y:S01]  /*108a0*/  VIADD R59, R57, 0xfffffffe ;  /* 0xfffffffe393b7836 */ /* 0x000fe20000000000 */
[----:B------:R-:W-:Y:S01]  /*108b0*/  SHF.L.U64.HI R4, R168, 0x5, R169 ;  /* 0x00000005a8047819 */ /* 0x000fe200000102a9 */
[----:B------:R-:W-:Y:S01]  /*108c0*/  BSSY.RECONVERGENT B1, `(.L_x_10466) ;  /* 0x0000125000017945 */ /* 0x000fe20003800200 */
        /* <DEDUP_REMOVED lines=16> */
[----:B------:R-:W-:Y:S01]  /*109d0*/  @!P0 IADD3 R28, P1, PT, R18, R3, RZ ;  /* 0x00000003121c8210 */ /* 0x000fe20007f3e0ff */
[--C-:B------:R-:W-:Y:S02]  /*109e0*/  IMAD.X R19, R11, 0x1, R4.reuse, P2 ;  /* 0x000000010b137824 */ /* 0x100fe400010e0604 */
[----:B------:R-:W-:Y:S01]  /*109f0*/  @!PT LDS RZ, [RZ] ;  /* 0x00000000fffff984 */ /* 0x000fe20000000800 */
[----:B------:R-:W-:Y:S01]  /*10a00*/  @!PT LDS RZ, [RZ] ;  /* 0x00000000fffff984 */ /* 0x000fe20000000800 */
[----:B------:R-:W-:Y:S01]  /*10a10*/  @!PT LDS RZ, [RZ] ;  /* 0x00000000fffff984 */ /* 0x000fe20000000800 */
[----:B------:R-:W-:Y:S02]  /*10a20*/  @!P0 LDGSTS.E.BYPASS.LTC128B.128 [R181+0x6800], desc[UR4][R8.64] ;  /* 0x0680000008b58fae */ /* 0x000fe4000b981a04 */
[----:B------:R-:W-:Y:S01]  /*10a30*/  @!P0 IMAD.X R29, R19, 0x1, R4, P1 ;  /* 0x00000001131d8824 */ /* 0x000fe200008e0604 */
[----:B------:R-:W-:Y:S01]  /*10a40*/  ISETP.GT.AND P1, PT, R59, R170, PT ;  /* 0x000000aa3b00720c */ /* 0x000fe20003f24270 */
        /* <DEDUP_REMOVED lines=32> */
[----:B-1----:R-:W1:Y:S04]  /*10c50*/  LDSM.16.M88.4 R12, [R164+UR6+0x2000] ;  /* 0x00200006a40c783b */ /* 0x002e680008000200 */
[----:B------:R-:W3:Y:S04]  /*10c60*/  LDSM.16.M88.4 R4, [R164+UR6+0x2800] ;  /* 0x00280006a404783b */ /* 0x000ee80008000200 */
[----:B------:R-:W4:Y:S04]  /*10c70*/  LDSM.16.M88.4 R52, [R164+UR6+0x3800] ;  /* 0x00380006a434783b */ /* 0x000f280008000200 */
[----:B------:R-:W5:Y:S04]  /*10c80*/  LDSM.16.M88.4 R44, [R164+UR6+0x4000] ;  /* 0x00400006a42c783b */ /* 0x000f680008000200 */
[----:B------:R-:W-:Y:S04]  /*10c90*/  LDSM.16.M88.4 R112, [R163] ;  /* 0x00000000a370783b */ /* 0x000fe80000000200 */
[----:B------:R-:W5:Y:S04]  /*10ca0*/  LDSM.16.M88.4 R32, [R159+0x2000] ;  /* 0x002000009f20783b */ /* 0x000f680000000200 */
[----:B------:R-:W5:Y:S04]  /*10cb0*/  LDSM.16.M88.4 R64, [R164+UR6+0x3000] ;  /* 0x00300006a440783b */ /* 0x000f680008000200 */
[----:B------:R-:W5:Y:S04]  /*10cc0*/  LDSM.16.M88.4 R24, [R159+0x2800] ;  /* 0x002800009f18783b */ /* 0x000f680000000200 */
[----:B------:R-:W5:Y:S04]  /*10cd0*/  LDSM.16.M88.4 R36, [R164+UR6+0x4800] ;  /* 0x00480006a424783b */ /* 0x000f680008000200 */
[----:B--2---:R-:W2:Y:S04]  /*10ce0*/  LDSM.16.M88.4 R28, [R164+UR6+0x5000] ;  /* 0x00500006a41c783b */ /* 0x004ea80008000200 */
[----:B------:R-:W2:Y:S01]  /*10cf0*/  LDSM.16.M88.4 R128, [R164+UR6+0x5800] ;  /* 0x00580006a480783b */ /* 0x000ea20008000200 */
[C---:B-1----:R-:W-:Y:S03]  /*10d00*/  HMMA.16816.F32 R16, R20.reuse, R12, RZ ;  /* 0x0000000c1410723c */ /* 0x042fe600000018ff */
[----:B------:R-:W1:Y:S04]  /*10d10*/  LDSM.16.M88.4 R120, [R159+0x3800] ;  /* 0x003800009f78783b */ /* 0x000e680000000200 */
[----:B------:R-:W1:Y:S01]  /*10d20*/  LDSM.16.M88.4 R116, [R159+0x4000] ;  /* 0x004000009f74783b */ /* 0x000e620000000200 */
[C---:B------:R-:W-:Y:S03]  /*10d30*/  HMMA.16816.F32 R12, R20.reuse, R14, RZ ;  /* 0x0000000e140c723c */ /* 0x040fe600000018ff */
[----:B------:R-:W1:Y:S04]  /*10d40*/  LDSM.16.M88.4 R132, [R159+0x3000] ;  /* 0x003000009f84783b */ /* 0x000e680000000200 */
[----:B------:R-:W0:Y:S01]  /*10d50*/  LDGDEPBAR ;  /* 0x00000000000079af */ /* 0x000e220000000000 */
[C---:B---3--:R-:W-:Y:S08]  /*10d60*/  HMMA.16816.F32 R8, R20.reuse, R4, RZ ;  /* 0x000000041408723c */ /* 0x048ff000000018ff */
[C---:B------:R-:W-:Y:S08]  /*10d70*/  HMMA.16816.F32 R4, R20.reuse, R6, RZ ;  /* 0x000000061404723c */ /* 0x040ff000000018ff */
[C---:B----4-:R-:W-:Y:S08]  /*10d80*/  HMMA.16816.F32 R60, R20.reuse, R52, RZ ;  /* 0x00000034143c723c */ /* 0x050ff000000018ff */
[C---:B-----5:R-:W-:Y:S08]  /*10d90*/  HMMA.16816.F32 R48, R20.reuse, R44, RZ ;  /* 0x0000002c1430723c */ /* 0x060ff000000018ff */
[C---:B------:R-:W-:Y:S08]  /*10da0*/  HMMA.16816.F32 R52, R20.reuse, R54, RZ ;  /* 0x000000361434723c */ /* 0x040ff000000018ff */
[----:B------:R-:W-:Y:S08]  /*10db0*/  HMMA.16816.F32 R44, R20, R46, RZ ;  /* 0x0000002e142c723c */ /* 0x000ff000000018ff */
[C---:B------:R-:W-:Y:S08]  /*10dc0*/  HMMA.16816.F32 R16, R112.reuse, R32, R16 ;  /* 0x000000207010723c */ /* 0x040ff00000001810 */
[----:B------:R-:W-:Y:S08]  /*10dd0*/  HMMA.16816.F32 R12, R112, R34, R12 ;  /* 0x00000022700c723c */ /* 0x000ff0000000180c */
[----:B------:R-:W-:Y:S08]  /*10de0*/  HMMA.16816.F32 R108, R20, R64, RZ ;  /* 0x00000040146c723c */ /* 0x000ff000000018ff */
[C---:B------:R-:W-:Y:S08]  /*10df0*/  HMMA.16816.F32 R8, R112.reuse, R24, R8 ;  /* 0x000000187008723c */ /* 0x040ff00000001808 */
[----:B------:R-:W-:Y:S08]  /*10e00*/  HMMA.16816.F32 R4, R112, R26, R4 ;  /* 0x0000001a7004723c */ /* 0x000ff00000001804 */
[C---:B------:R-:W-:Y:S08]  /*10e10*/  HMMA.16816.F32 R40, R20.reuse, R36, RZ ;  /* 0x000000241428723c */ /* 0x040ff000000018ff */
[C---:B--2---:R-:W-:Y:S08]  /*10e20*/  HMMA.16816.F32 R32, R20.reuse, R28, RZ ;  /* 0x0000001c1420723c */ /* 0x044ff000000018ff */
        /* <DEDUP_REMOVED lines=13> */
[C---:B------:R-:W-:Y:S08]  /*10f00*/  HMMA.16816.F32 R64, R112.reuse, R134, R64 ;  /* 0x000000867040723c */ /* 0x040ff00000001840 */
[C---:B--2---:R-:W-:Y:S08]  /*10f10*/  HMMA.16816.F32 R40, R112.reuse, R128, R40 ;  /* 0x000000807028723c */ /* 0x044ff00000001828 */
[C---:B------:R-:W-:Y:S01]  /*10f20*/  HMMA.16816.F32 R36, R112.reuse, R130, R36 ;  /* 0x000000827024723c */ /* 0x040fe20000001824 */
[----:B------:R-:W-:Y:S07]  /*10f30*/  LDSM.16.M88.4 R128, [R158+0x3000] ;  /* 0x003000009e80783b */ /* 0x000fee0000000200 */
[C---:B-1----:R-:W-:Y:S08]  /*10f40*/  HMMA.16816.F32 R32, R112.reuse, R120, R32 ;  /* 0x000000787020723c */ /* 0x042ff00000001820 */
[C---:B------:R-:W-:Y:S01]  /*10f50*/  HMMA.16816.F32 R28, R112.reuse, R122, R28 ;  /* 0x0000007a701c723c */ /* 0x040fe2000000181c */
[----:B------:R-:W-:Y:S07]  /*10f60*/  LDSM.16.M88.4 R120, [R158+0x2000] ;  /* 0x002000009e78783b */ /* 0x000fee0000000200 */
[C---:B---3--:R-:W-:Y:S08]  /*10f70*/  HMMA.16816.F32 R24, R112.reuse, R116, R24 ;  /* 0x000000747018723c */ /* 0x048ff00000001818 */
[----:B------:R-:W-:Y:S01]  /*10f80*/  HMMA.16816.F32 R20, R112, R118, R20 ;  /* 0x000000767014723c */ /* 0x000fe20000001814 */
[----:B------:R-:W1:Y:S04]  /*10f90*/  LDSM.16.M88.4 R112, [R162] ;  /* 0x00000000a270783b */ /* 0x000e680000000200 */
[----:B------:R-:W2:Y:S03]  /*10fa0*/  LDSM.16.M88.4 R116, [R158+0x2800] ;  /* 0x002800009e74783b */ /* 0x000ea60000000200 */
        /* <DEDUP_REMOVED lines=17> */
[----:B------:R-:W-:Y:S07]  /*110c0*/  LDSM.16.M88.4 R128, [R161] ;  /* 0x00000000a180783b */ /* 0x000fee0000000200 */
[C---:B-1----:R-:W-:Y:S08]  /*110d0*/  HMMA.16816.F32 R32, R112.reuse, R120, R32 ;  /* 0x000000787020723c */ /* 0x042ff00000001820 */
[C---:B------:R-:W-:Y:S01]  /*110e0*/  HMMA.16816.F32 R28, R112.reuse, R122, R28 ;  /* 0x0000007a701c723c */ /* 0x040fe2000000181c */
[----:B------:R-:W1:Y:S07]  /*110f0*/  LDSM.16.M88.4 R120, [R157+0x3000] ;  /* 0x003000009d78783b */ /* 0x000e6e0000000200 */
[C---:B--2---:R-:W-:Y:S08]  /*11100*/  HMMA.16816.F32 R24, R112.reuse, R116, R24 ;  /* 0x000000747018723c */ /* 0x044ff00000001818 */
[----:B------:R-:W-:Y:S01]  /*11110*/  HMMA.16816.F32 R20, R112, R118, R20 ;  /* 0x000000767014723c */ /* 0x000fe20000001814 */
[----:B------:R-:W2:Y:S04]  /*11120*/  LDSM.16.M88.4 R116, [R157+0x2000] ;  /* 0x002000009d74783b */ /* 0x000ea80000000200 */
[----:B------:R-:W3:Y:S03]  /*11130*/  LDSM.16.M88.4 R112, [R157+0x2800] ;  /* 0x002800009d70783b */ /* 0x000ee60000000200 */
        /* <DEDUP_REMOVED lines=14> */
[C---:B---3--:R-:W-:Y:S08]  /*11220*/  HMMA.16816.F32 R48, R128.reuse, R112, R48 ;  /* 0x000000708030723c */ /* 0x048ff00000001830 */
[----:B------:R-:W-:Y:S01]  /*11230*/  HMMA.16816.F32 R44, R128, R114, R44 ;  /* 0x00000072802c723c */ /* 0x000fe2000000182c */
[----:B------:R-:W2:Y:S01]  /*11240*/  LDSM.16.M88.4 R112, [R157+0x5800] ;  /* 0x005800009d70783b */ /* 0x000ea20000000200 */
[----:B------:R-:W-:-:S06]  /*11250*/  DEPBAR.LE SB0, 0x0 ;  /* 0x000080000000791a */ /* 0x000fcc0000000000 */
        /* <DEDUP_REMOVED lines=9> */
[----:B------:R-:W-:Y:S02]  /*112f0*/  MOV R112, RZ ;  /* 0x000000ff00707202 */ /* 0x000fe40000000f00 */
        /* <DEDUP_REMOVED lines=8> */
[----:B------:R-:W-:-:S04]  /*11380*/  IMAD R3, R3, R104, RZ ;  /* 0x0000006803037224 */ /* 0x000fc800078e02ff */
[----:B------:R-:W-:-:S04]  /*11390*/  IMAD.HI.U32 R115, R113, R3, R112 ;  /* 0x0000000371737227 */ /* 0x000fc800078e0070 */
[----:B------:R-:W-:Y:S02]  /*113a0*/  VIADD R113, R57, 0xffffffff ;  /* 0xffffffff39717836 */ /* 0x000fe40000000000 */
[----:B------:R-:W-:Y:S02]  /*113b0*/  IMAD.SHL.U32 R3, R59, 0x80, RZ ;  /* 0x000000803b037824 */ /* 0x000fe400078e00ff */
[----:B------:R-:W-:-:S03]  /*113c0*/  IMAD.SHL.U32 R113, R113, 0x80, RZ ;  /* 0x0000008071717824 */ /* 0x000fc600078e00ff */
[----:B------:R-:W-:Y:S02]  /*113d0*/  IABS R58, R3 ;  /* 0x00000003003a7213 */ /* 0x000fe40000000000 */
[----:B------:R-:W-:Y:S02]  /*113e0*/  IADD3 R113, PT, PT, R113, -0x100, RZ ;  /* 0xffffff0071717810 */ /* 0x000fe40007ffe0ff */
[----:B------:R-:W-:Y:S01]  /*113f0*/  LOP3.LUT R3, R3, R116, RZ, 0x3c, !PT ;  /* 0x0000007403037212 */ /* 0x000fe200078e3cff */
[----:B------:R-:W-:Y:S01]  /*11400*/  IMAD.HI.U32 R114, R115, R58, RZ ;  /* 0x0000003a73727227 */ /* 0x000fe200078e00ff */
[----:B------:R-:W-:Y:S02]  /*11410*/  IABS R56, R113 ;  /* 0x0000007100387213 */ /* 0x000fe40000000000 */
[----:B------:R-:W-:-:S03]  /*11420*/  LOP3.LUT R113, R113, R116, RZ, 0x3c, !PT ;  /* 0x0000007471717212 */ /* 0x000fc600078e3cff */
[----:B------:R-:W-:Y:S01]  /*11430*/  IMAD.HI.U32 R112, R115, R56, RZ ;  /* 0x0000003873707227 */ /* 0x000fe200078e00ff */
[----:B------:R-:W-:-:S03]  /*11440*/  ISETP.GE.AND P4, PT, R113, RZ, PT ;  /* 0x000000ff7100720c */ /* 0x000fc60003f86270 */
[-C--:B------:R-:W-:Y:S02]  /*11450*/  IMAD R115, R112, R105.reuse, R56 ;  /* 0x0000006970737224 */ /* 0x080fe400078e0238 */
        /* <DEDUP_REMOVED lines=13> */
[----:B------:R-:W-:-:S03]  /*11530*/  @P5 IADD3 R114, PT, PT, R114, 0x1, RZ ;  /* 0x0000000172725810 */ /* 0x000fc60007ffe0ff */
[----:B------:R-:W-:Y:S01]  /*11540*/  @!P4 IMAD.MOV R112, RZ, RZ, -R112 ;  /* 0x000000ffff70c224 */ /* 0x000fe200078e0a70 */
[----:B------:R-:W-:-:S04]  /*11550*/  @!P1 IADD3 R114, PT, PT, -R114, RZ, RZ ;  /* 0x000000ff72729210 */ /* 0x000fc80007ffe1ff */
        /* <DEDUP_REMOVED lines=13> */
[----:B------:R-:W-:-:S04]  /*11630*/  IMAD.WIDE.U32 R112, R112, R116, RZ ;  /* 0x0000007470707225 */ /* 0x000fc800078e00ff */
[----:B------:R-:W-:Y:S01]  /*11640*/  IMAD.IADD R113, R113, 0x1, R58 ;  /* 0x0000000171717824 */ /* 0x000fe200078e023a */
[----:B----4-:R-:W-:-:S04]  /*11650*/  IADD3 R3, PT, PT, R56, -R3, RZ ;  /* 0x8000000338037210 */ /* 0x010fc80007ffe0ff */
[----:B------:R-:W-:Y:S01]  /*11660*/  SHF.R.S32.HI R105, RZ, 0x1f, R3 ;  /* 0x0000001fff697819 */ /* 0x000fe20000011403 */
[----:B---3--:R-:W-:-:S04]  /*11670*/  IMAD.WIDE.U32 R112, R3, R114, R112 ;  /* 0x0000007203707225 */ /* 0x008fc800078e0070 */
[----:B------:R-:W-:-:S04]  /*11680*/  IMAD R3, R115, R3, RZ ;  /* 0x0000000373037224 */ /* 0x000fc800078e02ff */
[----:B------:R-:W-:Y:S01]  /*11690*/  IMAD R3, R114, R105, R3 ;  /* 0x0000006972037224 */ /* 0x000fe200078e0203 */
[----:B------:R-:W-:-:S04]  /*116a0*/  LEA R172, P1, R112, R172, 0x1 ;  /* 0x000000ac70ac7211 */ /* 0x000fc800078208ff */
[----:B------:R-:W-:-:S04]  /*116b0*/  IADD3 R3, PT, PT, R113, R3, RZ ;  /* 0x0000000371037210 */ /* 0x000fc80007ffe0ff */
[----:B------:R-:W-:Y:S01]  /*116c0*/  LEA.HI.X R171, R112, R171, R3, 0x1, P1 ;  /* 0x000000ab70ab7211 */ /* 0x000fe200008f0c03 */
[----:B------:R-:W-:Y:S05]  /*116d0*/  BRA `(.L_x_10470) ;  /* 0x0000000000207947 */ /* 0x000fea0003800000 */
.L_x_10469:
        /* <DEDUP_REMOVED lines=8> */
.L_x_10470:
[----:B------:R-:W-:Y:S05]  /*11760*/  BSYNC.RECONVERGENT B0 ;  /* 0x0000000000007941 */ /* 0x000fea0003800200 */
.L_x_10468:
[C---:B------:R-:W-:Y:S01]  /*11770*/  LEA R114, P1, R166.reuse, R172, 0x5 ;  /* 0x000000aca6727211 */ /* 0x040fe200078228ff */
[C---:B------:R-:W-:Y:S01]  /*11780*/  IMAD.SHL.U32 R3, R166.reuse, 0x20, RZ ;  /* 0x00000020a6037824 */ /* 0x040fe200078e00ff */
[C---:B------:R-:W-:Y:S01]  /*11790*/  SHF.L.U64.HI R56, R166.reuse, 0x5, R167 ;  /* 0x00000005a6387819 */ /* 0x040fe200000102a7 */
[----:B------:R-:W-:Y:S01]  /*117a0*/  @!P0 IMAD.MOV.U32 R173, RZ, RZ, R171 ;  /* 0x000000ffffad8224 */ /* 0x000fe200078e00ab */
[----:B------:R-:W-:Y:S02]  /*117b0*/  LEA.HI.X R115, R166, R171, R167, 0x5, P1 ;  /* 0x000000aba6737211 */ /* 0x000fe400008f2ca7 */
[----:B------:R-:W-:Y:S02]  /*117c0*/  IADD3 R104, P1, PT, R3, R114, RZ ;  /* 0x0000007203687210 */ /* 0x000fe40007f3e0ff */
[----:B------:R-:W-:Y:S01]  /*117d0*/  @!PT LDS RZ, [RZ] ;  /* 0x00000000fffff984 */ /* 0x000fe20000000800 */
[----:B------:R-:W-:Y:S01]  /*117e0*/  @!PT LDS RZ, [RZ] ;  /* 0x00000000fffff984 */ /* 0x000fe20000000800 */
[----:B------:R-:W-:Y:S01]  /*117f0*/  @!PT LDS RZ, [RZ] ;  /* 0x00000000fffff984 */ /* 0x000fe20000000800 */
[----:B------:R-:W-:Y:S03]  /*11800*/  @!P0 LDGSTS.E.BYPASS.LTC128B.128 [R181+0x2000], desc[UR4][R172.64] ;  /* 0x02000000acb58fae */ /* 0x000fe6000b981a04 */
[----:B------:R-:W-:Y:S01]  /*11810*/  IMAD.X R105, R56, 0x1, R115, P1 ;  /* 0x0000000138697824 */ /* 0x000fe200008e0673 */
        /* <DEDUP_REMOVED lines=24> */
[----:B--2---:R-:W-:-:S03]  /*119a0*/  IADD3 R114, P1, PT, R116, R3, RZ ;  /* 0x0000000374727210 */ /* 0x004fc60007f3e0ff */
[----:B------:R1:W-:Y:S02]  /*119b0*/  @P0 STS.128 [R181+0x4000], RZ ;  /* 0x004000ffb5000388 */ /* 0x0003e40000000c00 */
[----:B------:R-:W-:Y:S01]  /*119c0*/  IMAD.X R115, R117, 0x1, R56, P1 ;  /* 0x0000000175737824 */ /* 0x000fe200008e0638 */
[----:B---3--:R-:W-:-:S04]  /*119d0*/  IADD3 R104, P1, PT, R114, R3, RZ ;  /* 0x0000000372687210 */ /* 0x008fc80007f3e0ff */
[----:B------:R-:W-:Y:S01]  /*119e0*/  @!PT LDS RZ, [RZ] ;  /* 0x00000000fffff984 */ /* 0x000fe20000000800 */
[----:B------:R-:W-:Y:S01]  /*119f0*/  @!PT LDS RZ, [RZ] ;  /* 0x00000000fffff984 */ /* 0x000fe20000000800 */
[----:B------:R-:W-:Y:S01]  /*11a00*/  @!PT LDS RZ, [RZ] ;  /* 0x00000000fffff984 */ /* 0x000fe20000000800 */
[----:B------:R1:W-:Y:S01]  /*11a10*/  @!P0 LDGSTS.E.BYPASS.LTC128B.128 [R181+0x4800], desc[UR4][R114.64] ;  /* 0x0480000072b58fae */ /* 0x0003e2000b981a04 */
[----:B------:R-:W-:-:S03]  /*11a20*/  IMAD.X R105, R115, 0x1, R56, P1 ;  /* 0x0000000173697824 */ /* 0x000fc600008e0638 */
[----:B------:R1:W-:Y:S01]  /*11a30*/  @P0 STS.128 [R181+0x4800], RZ ;  /* 0x004800ffb5000388 */ /* 0x0003e20000000c00 */
[----:B----4-:R-:W-:-:S03]  /*11a40*/  @!P0 IADD3 R112, P1, PT, R104, R3, RZ ;  /* 0x0000000368708210 */ /* 0x010fc60007f3e0ff */
        /* <DEDUP_REMOVED lines=11> */
[----:B------:R-:W0:Y:S02]  /*11b00*/  LDGDEPBAR ;  /* 0x00000000000079af */ /* 0x000e240000000000 */
.L_x_10467:
[----:B------:R-:W-:Y:S05]  /*11b10*/  BSYNC.RECONVERGENT B1 ;  /* 0x0000000000017941 */ /* 0x000fea0003800200 */
.L_x_10466:
[----:B------:R-:W-:Y:S01]  /*11b20*/  VIADD R3, R57, 0xffffffff ;  /* 0xffffffff39037836 */ /* 0x000fe20000000000 */
[----:B------:R-:W-:-:S03]  /*11b30*/  LOP3.LUT R184, R184, 0xfffffffe, RZ, 0xc0, !PT ;  /* 0xfffffffeb8b87812 */ /* 0x000fc600078ec0ff */
[----:B------:R-:W-:-:S04]  /*11b40*/  IMAD.SHL.U32 R3, R3, 0x80, RZ ;  /* 0x0000008003037824 */ /* 0x000fc800078e00ff */
[----:B------:R-:W-:-:S04]  /*11b50*/  IMAD.IADD R56, R3, 0x1, R126 ;  /* 0x0000000103387824 */ /* 0x000fc800078e027e */
[C---:B------:R-:W-:Y:S02]  /*11b60*/  VIADD R58, R56.reuse, 0xffffff80 ;  /* 0xffffff80383a7836 */ /* 0x040fe40000000000 */
[----:B------:R-:W-:-:S03]  /*11b70*/  VIADD R3, R56, 0xffffff81 ;  /* 0xffffff8138037836 */ /* 0x000fc60000000000 */
[C---:B------:R-:W-:Y:S02]  /*11b80*/  ISETP.GE.AND P2, PT, R58.reuse, R193, PT ;  /* 0x000000c13a00720c */ /* 0x040fe40003f46270 */
[----:B------:R-:W-:Y:S02]  /*11b90*/  ISETP.GE.AND P0, PT, R58, R192, PT ;  /* 0x000000c03a00720c */ /* 0x000fe40003f06270 */
[----:B------:R-:W-:Y:S01]  /*11ba0*/  FSEL R133, R16, -INF , P2 ;  /* 0xff80000010857808 */ /* 0x000fe20001000000 */
[----:B------:R-:W-:Y:S01]  /*11bb0*/  VIADD R16, R56, 0xffffff88 ;  /* 0xffffff8838107836 */ /* 0x000fe20000000000 */
[----:B------:R-:W-:Y:S02]  /*11bc0*/  ISETP.GE.AND P2, PT, R3, R191, PT ;  /* 0x000000bf0300720c */ /* 0x000fe40003f46270 */
[----:B------:R-:W-:Y:S02]  /*11bd0*/  FSEL R18, R18, -INF , P0 ;  /* 0xff80000012127808 */ /* 0x000fe40000000000 */
[----:B------:R-:W-:-:S02]  /*11be0*/  ISETP.GE.AND P0, PT, R16, R190, PT ;  /* 0x000000be1000720c */ /* 0x000fc40003f06270 */
[----:B------:R-:W-:Y:S02]  /*11bf0*/  ISETP.GE.AND P3, PT, R58, R191, PT ;  /* 0x000000bf3a00720c */ /* 0x000fe40003f66270 */
[C---:B------:R-:W-:Y:S02]  /*11c00*/  ISETP.GE.AND P1, PT, R3.reuse, R193, PT ;  /* 0x000000c10300720c */ /* 0x040fe40003f26270 */
[C---:B------:R-:W-:Y:S02]  /*11c10*/  ISETP.GE.AND P5, PT, R3.reuse, R192, PT ;  /* 0x000000c00300720c */ /* 0x040fe40003fa6270 */
[----:B------:R-:W-:Y:S01]  /*11c20*/  ISETP.GE.AND P6, PT, R3, R190, PT ;  /* 0x000000be0300720c */ /* 0x000fe20003fc6270 */
[----:B------:R-:W-:Y:S01]  /*11c30*/  VIADD R3, R56, 0xffffff89 ;  /* 0xffffff8938037836 */ /* 0x000fe20000000000 */
[----:B------:R-:W-:Y:S02]  /*11c40*/  @P2 LOP3.LUT R184, R184, 0x1, RZ, 0xfc, !PT ;  /* 0x00000001b8b82812 */ /* 0x000fe400078efcff */
[----:B------:R-:W-:-:S02]  /*11c50*/  FSEL R17, R17, -INF , P1 ;  /* 0xff80000011117808 */ /* 0x000fc40000800000 */
[----:B------:R-:W-:Y:S02]  /*11c60*/  LOP3.LUT R184, R184, 0xfffffffd, RZ, 0xc0, !PT ;  /* 0xfffffffdb8b87812 */ /* 0x000fe400078ec0ff */
[----:B------:R-:W-:Y:S02]  /*11c70*/  FSEL R135, R18, -INF , !P3 ;  /* 0xff80000012877808 */ /* 0x000fe40005800000 */
[----:B------:R-:W-:Y:S02]  /*11c80*/  @P0 LOP3.LUT R184, R184, 0x2, RZ, 0xfc, !PT ;  /* 0x00000002b8b80812 */ /* 0x000fe400078efcff */
[----:B------:R-:W-:Y:S02]  /*11c90*/  ISETP.GE.AND P0, PT, R16, R192, PT ;  /* 0x000000c01000720c */ /* 0x000fe40003f06270 */
[----:B------:R-:W-:Y:S02]  /*11ca0*/  LOP3.LUT P3, RZ, R184, 0x1, RZ, 0xc0, !PT ;  /* 0x00000001b8ff7812 */ /* 0x000fe4000786c0ff */
[----:B------:R-:W-:-:S02]  /*11cb0*/  FSEL R19, R19, -INF , P5 ;  /* 0xff80000013137808 */ /* 0x000fc40002800000 */
[----:B------:R-:W-:Y:S02]  /*11cc0*/  FSEL R243, R17, -INF , !P6 ;  /* 0xff80000011f37808 */ /* 0x000fe40007000000 */
[----:B------:R-:W-:Y:S02]  /*11cd0*/  ISETP.GE.AND P2, PT, R16, R191, PT ;  /* 0x000000bf1000720c */ /* 0x000fe40003f46270 */
[----:B------:R-:W-:Y:S02]  /*11ce0*/  ISETP.GE.AND P1, PT, R3, R193, PT ;  /* 0x000000c10300720c */ /* 0x000fe40003f26270 */
[----:B------:R-:W-:Y:S02]  /*11cf0*/  FSEL R17, R19, -INF , !P3 ;  /* 0xff80000013117808 */ /* 0x000fe40005800000 */
[----:B------:R-:W-:Y:S02]  /*11d00*/  FSEL R14, R14, -INF , P0 ;  /* 0xff8000000e0e7808 */ /* 0x000fe40000000000 */
[----:B------:R-:W-:-:S02]  /*11d10*/  ISETP.GE.AND P6, PT, R3, R190, PT ;  /* 0x000000be0300720c */ /* 0x000fc40003fc6270 */
[C---:B------:R-:W-:Y:S02]  /*11d20*/  ISETP.GE.AND P3, PT, R3.reuse, R192, PT ;  /* 0x000000c00300720c */ /* 0x040fe40003f66270 */
[----:B------:R-:W-:Y:S01]  /*11d30*/  ISETP.GE.AND P5, PT, R3, R191, PT ;  /* 0x000000bf0300720c */ /* 0x000fe20003fa6270 */
[----:B------:R-:W-:Y:S01]  /*11d40*/  VIADD R3, R56, 0xffffff91 ;  /* 0xffffff9138037836 */ /* 0x000fe20000000000 */
[----:B------:R-:W-:Y:S02]  /*11d50*/  FSEL R13, R13, -INF , P1 ;  /* 0xff8000000d0d7808 */ /* 0x000fe40000800000 */
[----:B------:R-:W-:Y:S02]  /*11d60*/  FSEL R19, R14, -INF , !P2 ;  /* 0xff8000000e137808 */ /* 0x000fe40005000000 */
[----:B------:R-:W-:Y:S02]  /*11d70*/  FSEL R14, R15, -INF , P3 ;  /* 0xff8000000f0e7808 */ /* 0x000fe40001800000 */
[----:B------:R-:W-:-:S02]  /*11d80*/  ISETP.GE.AND P1, PT, R3, R193, PT ;  /* 0x000000c10300720c */ /* 0x000fc40003f26270 */
[----:B------:R-:W-:Y:S02]  /*11d90*/  ISETP.GE.AND P3, PT, R3, R192, PT ;  /* 0x000000c00300720c */ /* 0x000fe40003f66270 */
[----:B------:R-:W-:Y:S02]  /*11da0*/  FSEL R15, R13, -INF , !P6 ;  /* 0xff8000000d0f7808 */ /* 0x000fe40007000000 */
[----:B------:R-:W-:Y:S02]  /*11db0*/  FSEL R13, R14, -INF , !P5 ;  /* 0xff8000000e0d7808 */ /* 0x000fe40006800000 */
        /* <DEDUP_REMOVED lines=10> */
[----:B------:R-:W-:Y:S02]  /*11e60*/  ISETP.GE.AND P5, PT, R3, R191, PT ;  /* 0x000000bf0300720c */ /* 0x000fe40003fa6270 */
[----:B------:R-:W2:Y:S01]  /*11e70*/  LD.E R3, desc[UR4][R102.64+0xdc] ;  /* 0x0000dc0466037980 */ /* 0x000ea2000c101900 */
[----:B------:R-:W-:-:S04]  /*11e80*/  ISETP.GE.AND P4, PT, R58, R190, PT ;  /* 0x000000be3a00720c */ /* 0x000fc80003f86270 */
[----:B------:R-:W-:Y:S02]  /*11e90*/  FSEL R133, R133, -INF , !P4 ;  /* 0xff80000085857808 */ /* 0x000fe40006000000 */
[----:B------:R-:W-:Y:S01]  /*11ea0*/  ISETP.GE.AND P4, PT, R16, R193, PT ;  /* 0x000000c11000720c */ /* 0x000fe20003f86270 */
[----:B------:R-:W-:-:S03]  /*11eb0*/  VIADD R16, R56, 0xffffff90 ;  /* 0xffffff9038107836 */ /* 0x000fc60000000000 */
[----:B------:R-:W-:Y:S02]  /*11ec0*/  FSEL R12, R12, -INF , P4 ;  /* 0xff8000000c0c7808 */ /* 0x000fe40002000000 */
[----:B------:R-:W-:Y:S02]  /*11ed0*/  LOP3.LUT P4, RZ, R184, 0x2, RZ, 0xc0, !PT ;  /* 0x00000002b8ff7812 */ /* 0x000fe4000788c0ff */
[----:B------:R-:W-:Y:S02]  /*11ee0*/  ISETP.GE.AND P0, PT, R16, R190, PT ;  /* 0x000000be1000720c */ /* 0x000fe40003f06270 */
[----:B------:R-:W-:Y:S02]  /*11ef0*/  FSEL R143, R12, -INF , !P4 ;  /* 0xff8000000c8f7808 */ /* 0x000fe40006000000 */
[----:B------:R-:W-:Y:S02]  /*11f00*/  ISETP.GE.AND P4, PT, R16, R193, PT ;  /* 0x000000c11000720c */ /* 0x000fe40003f86270 */
[----:B------:R-:W-:-:S02]  /*11f10*/  P2R R12, PR, RZ, 0x1 ;  /* 0x00000001ff0c7803 */ /* 0x000fc40000000000 */
[----:B------:R-:W-:Y:S02]  /*11f20*/  FSEL R8, R8, -INF , P4 ;  /* 0xff80000008087808 */ /* 0x000fe40002000000 */
[----:B------:R-:W-:Y:S01]  /*11f30*/  ISETP.NE.AND P4, PT, R12, RZ, PT ;  /* 0x000000ff0c00720c */ /* 0x000fe20003f85270 */
[----:B------:R-:W-:Y:S01]  /*11f40*/  VIADD R12, R56, 0xffffff98 ;  /* 0xffffff98380c7836 */ /* 0x000fe20000000000 */
[----:B------:R-:W-:Y:S02]  /*11f50*/  ISETP.GE.AND P0, PT, R16, R192, PT ;  /* 0x000000c01000720c */ /* 0x000fe40003f06270 */
[----:B------:R-:W-:Y:S02]  /*11f60*/  FSEL R139, R8, -INF , !P4 ;  /* 0xff800000088b7808 */ /* 0x000fe40006000000 */
[----:B------:R-:W-:Y:S02]  /*11f70*/  FSEL R10, R10, -INF , P0 ;  /* 0xff8000000a0a7808 */ /* 0x000fe40000000000 */
[----:B------:R-:W-:-:S02]  /*11f80*/  ISETP.GE.AND P0, PT, R12, R190, PT ;  /* 0x000000be0c00720c */ /* 0x000fc40003f06270 */
[----:B------:R-:W-:Y:S02]  /*11f90*/  ISETP.GE.AND P4, PT, R12, R193, PT ;  /* 0x000000c10c00720c */ /* 0x000fe40003f86270 */
[----:B------:R-:W-:Y:S02]  /*11fa0*/  P2R R8, PR, RZ, 0x1 ;  /* 0x00000001ff087803 */ /* 0x000fe40000000000 */
[----:B------:R-:W-:Y:S02]  /*11fb0*/  FSEL R239, R4, -INF , P4 ;  /* 0xff80000004ef7808 */ /* 0x000fe40002000000 */
[----:B------:R-:W-:Y:S01]  /*11fc0*/  ISETP.NE.AND P4, PT, R8, RZ, PT ;  /* 0x000000ff0800720c */ /* 0x000fe20003f85270 */
[----:B------:R-:W-:Y:S01]  /*11fd0*/  VIADD R8, R56, 0xffffffa0 ;  /* 0xffffffa038087836 */ /* 0x000fe20000000000 */
[----:B------:R-:W-:Y:S02]  /*11fe0*/  ISETP.GE.AND P2, PT, R16, R191, PT ;  /* 0x000000bf1000720c */ /* 0x000fe40003f46270 */
[----:B------:R-:W-:-:S02]  /*11ff0*/  ISETP.GE.AND P0, PT, R12, R192, PT ;  /* 0x000000c00c00720c */ /* 0x000fc40003f06270 */
[----:B------:R-:W-:Y:S02]  /*12000*/  FSEL R141, R10, -INF , !P2 ;  /* 0xff8000000a8d7808 */ /* 0x000fe40005000000 */
[----:B------:R-:W-:Y:S02]  /*12010*/  FSEL R6, R6, -INF , P0 ;  /* 0xff80000006067808 */ /* 0x000fe40000000000 */
[----:B------:R-:W-:Y:S02]  /*12020*/  ISETP.GE.AND P2, PT, R12, R191, PT ;  /* 0x000000bf0c00720c */ /* 0x000fe40003f46270 */
[----:B------:R-:W-:Y:S02]  /*12030*/  ISETP.GE.AND P0, PT, R8, R190, PT ;  /* 0x000000be0800720c */ /* 0x000fe40003f06270 */
[----:B------:R-:W-:Y:S02]  /*12040*/  FSEL R241, R5, -INF , P1 ;  /* 0xff80000005f17808 */ /* 0x000fe40000800000 */
[----:B------:R-:W-:-:S02]  /*12050*/  FSEL R239, R239, -INF , !P4 ;  /* 0xff800000efef7808 */ /* 0x000fc40006000000 */
[----:B------:R-:W-:Y:S01]  /*12060*/  FSEL R235, R6, -INF , !P2 ;  /* 0xff80000006eb7808 */ /* 0x000fe20005000000 */
[----:B------:R-:W-:Y:S01]  /*12070*/  VIADD R6, R56, 0xffffffa8 ;  /* 0xffffffa838067836 */ /* 0x000fe20000000000 */
[----:B------:R-:W-:Y:S02]  /*12080*/  P2R R5, PR, RZ, 0x1 ;  /* 0x00000001ff057803 */ /* 0x000fe40000000000 */
[C---:B------:R-:W-:Y:S02]  /*12090*/  ISETP.GE.AND P4, PT, R8.reuse, R193, PT ;  /* 0x000000c10800720c */ /* 0x040fe40003f86270 */
[----:B------:R-:W-:Y:S02]  /*120a0*/  ISETP.GE.AND P0, PT, R8, R192, PT ;  /* 0x000000c00800720c */ /* 0x000fe40003f06270 */
[----:B------:R-:W-:Y:S02]  /*120b0*/  FSEL R108, R108, -INF , P4 ;  /* 0xff8000006c6c7808 */ /* 0x000fe40002000000 */
[----:B------:R-:W-:-:S02]  /*120c0*/  FSEL R110, R110, -INF , P0 ;  /* 0xff8000006e6e7808 */ /* 0x000fc40000000000 */
[----:B------:R-:W-:Y:S02]  /*120d0*/  ISETP.GE.AND P2, PT, R8, R191, PT ;  /* 0x000000bf0800720c */ /* 0x000fe40003f46270 */
[----:B------:R-:W-:Y:S02]  /*120e0*/  ISETP.NE.AND P4, PT, R5, RZ, PT ;  /* 0x000000ff0500720c */ /* 0x000fe40003f85270 */
[----:B------:R-:W-:Y:S02]  /*120f0*/  ISETP.GE.AND P0, PT, R6, R190, PT ;  /* 0x000000be0600720c */ /* 0x000fe40003f06270 */
[----:B------:R-:W-:Y:S02]  /*12100*/  FSEL R201, R108, -INF , !P4 ;  /* 0xff8000006cc97808 */ /* 0x000fe40006000000 */
[----:B------:R-:W-:Y:S02]  /*12110*/  FSEL R199, R110, -INF , !P2 ;  /* 0xff8000006ec77808 */ /* 0x000fe40005000000 */
[----:B------:R-:W-:-:S02]  /*12120*/  P2R R5, PR, RZ, 0x1 ;  /* 0x00000001ff057803 */ /* 0x000fc40000000000 */
[C---:B------:R-:W-:Y:S02]  /*12130*/  ISETP.GE.AND P4, PT, R6.reuse, R193, PT ;  /* 0x000000c10600720c */ /* 0x040fe40003f86270 */
[C---:B------:R-:W-:Y:S02]  /*12140*/  ISETP.GE.AND P0, PT, R6.reuse, R192, PT ;  /* 0x000000c00600720c */ /* 0x040fe40003f06270 */
[----:B------:R-:W-:Y:S01]  /*12150*/  ISETP.GE.AND P2, PT, R6, R191, PT ;  /* 0x000000bf0600720c */ /* 0x000fe20003f46270 */
[----:B------:R-:W-:Y:S01]  /*12160*/  VIADD R6, R56, 0xffffffb0 ;  /* 0xffffffb038067836 */ /* 0x000fe20000000000 */
[----:B------:R-:W-:Y:S02]  /*12170*/  FSEL R64, R64, -INF , P4 ;  /* 0xff80000040407808 */ /* 0x000fe40002000000 */
[----:B------:R-:W-:Y:S02]  /*12180*/  FSEL R66, R66, -INF , P0 ;  /* 0xff80000042427808 */ /* 0x000fe40000000000 */
[----:B------:R-:W-:-:S02]  /*12190*/  ISETP.NE.AND P4, PT, R5, RZ, PT ;  /* 0x000000ff0500720c */ /* 0x000fc40003f85270 */
[----:B------:R-:W-:Y:S02]  /*121a0*/  ISETP.GE.AND P0, PT, R6, R190, PT ;  /* 0x000000be0600720c */ /* 0x000fe40003f06270 */
[----:B------:R-:W-:Y:S02]  /*121b0*/  FSEL R231, R64, -INF , !P4 ;  /* 0xff80000040e77808 */ /* 0x000fe40006000000 */
[----:B------:R-:W-:Y:S02]  /*121c0*/  FSEL R227, R66, -INF , !P2 ;  /* 0xff80000042e37808 */ /* 0x000fe40005000000 */
[----:B------:R-:W-:Y:S02]  /*121d0*/  P2R R5, PR, RZ, 0x1 ;  /* 0x00000001ff057803 */ /* 0x000fe40000000000 */
[C---:B------:R-:W-:Y:S02]  /*121e0*/  ISETP.GE.AND P4, PT, R6.reuse, R193, PT ;  /* 0x000000c10600720c */ /* 0x040fe40003f86270 */
[----:B------:R-:W-:-:S02]  /*121f0*/  ISETP.GE.AND P0, PT, R6, R192, PT ;  /* 0x000000c00600720c */ /* 0x000fc40003f06270 */
[----:B------:R-:W-:Y:S01]  /*12200*/  ISETP.GE.AND P2, PT, R6, R191, PT ;  /* 0x000000bf0600720c */ /* 0x000fe20003f46270 */
[----:B------:R-:W-:Y:S01]  /*12210*/  VIADD R6, R56, 0xffffffb8 ;  /* 0xffffffb838067836 */ /* 0x000fe20000000000 */
[----:B------:R-:W-:Y:S01]  /*12220*/  FSEL R60, R60, -INF , P4 ;  /* 0xff8000003c3c7808 */ /* 0x000fe20002000000 */
[----:B------:R-:W-:Y:S01]  /*12230*/  VIADD R4, R56, 0xffffffa1 ;  /* 0xffffffa138047836 */ /* 0x000fe20000000000 */
[----:B------:R-:W-:Y:S02]  /*12240*/  FSEL R62, R62, -INF , P0 ;  /* 0xff8000003e3e7808 */ /* 0x000fe40000000000 */
[----:B------:R-:W-:Y:S02]  /*12250*/  FSEL R7, R7, -INF , P3 ;  /* 0xff80000007077808 */ /* 0x000fe40001800000 */
[----:B------:R-:W-:Y:S02]  /*12260*/  ISETP.NE.AND P4, PT, R5, RZ, PT ;  /* 0x000000ff0500720c */ /* 0x000fe40003f85270 */
[----:B------:R-:W-:-:S02]  /*12270*/  ISETP.GE.AND P0, PT, R6, R190, PT ;  /* 0x000000be0600720c */ /* 0x000fc40003f06270 */
[----:B------:R-:W-:Y:S02]  /*12280*/  FSEL R241, R241, -INF , !P6 ;  /* 0xff800000f1f17808 */ /* 0x000fe40007000000 */
[----:B------:R-:W-:Y:S02]  /*12290*/  FSEL R205, R7, -INF , !P5 ;  /* 0xff80000007cd7808 */ /* 0x000fe40006800000 */
[----:B------:R-:W-:Y:S02]  /*122a0*/  FSEL R211, R60, -INF , !P4 ;  /* 0xff8000003cd37808 */ /* 0x000fe40006000000 */
[----:B------:R-:W-:Y:S02]  /*122b0*/  FSEL R213, R62, -INF , !P2 ;  /* 0xff8000003ed57808 */ /* 0x000fe40005000000 */
[----:B------:R-:W-:Y:S02]  /*122c0*/  P2R R5, PR, RZ, 0x1 ;  /* 0x00000001ff057803 */ /* 0x000fe40000000000 */
[----:B------:R-:W-:-:S02]  /*122d0*/  ISETP.GE.AND P1, PT, R4, R193, PT ;  /* 0x000000c10400720c */ /* 0x000fc40003f26270 */
[C---:B------:R-:W-:Y:S02]  /*122e0*/  ISETP.GE.AND P6, PT, R4.reuse, R190, PT ;  /* 0x000000be0400720c */ /* 0x040fe40003fc6270 */
[CC--:B------:R-:W-:Y:S02]  /*122f0*/  ISETP.GE.AND P3, PT, R4.reuse, R192.reuse, PT ;  /* 0x000000c00400720c */ /* 0x0c0fe40003f66270 */
        /* <DEDUP_REMOVED lines=9> */
[----:B------:R-:W-:Y:S02]  /*12390*/  FSEL R54, R54, -INF , P0 ;  /* 0xff80000036367808 */ /* 0x000fe40000000000 */
[C---:B------:R-:W-:Y:S02]  /*123a0*/  ISETP.GE.AND P1, PT, R4.reuse, R193, PT ;  /* 0x000000c10400720c */ /* 0x040fe40003f26270 */
[----:B------:R-:W-:Y:S02]  /*123b0*/  ISETP.GE.AND P3, PT, R4, R192, PT ;  /* 0x000000c00400720c */ /* 0x000fe40003f66270 */
[----:B------:R-:W-:-:S02]  /*123c0*/  ISETP.NE.AND P4, PT, R5, RZ, PT ;  /* 0x000000ff0500720c */ /* 0x000fc40003f85270 */
[-C--:B------:R-:W-:Y:S02]  /*123d0*/  ISETP.GE.AND P0, PT, R6, R190.reuse, PT ;  /* 0x000000be0600720c */ /* 0x080fe40003f06270 */
        /* <DEDUP_REMOVED lines=9> */
[----:B------:R-:W-:Y:S02]  /*12470*/  P2R R5, PR, RZ, 0x1 ;  /* 0x00000001ff057803 */ /* 0x000fe40000000000 */
[C---:B------:R-:W-:Y:S02]  /*12480*/  ISETP.GE.AND P4, PT, R6.reuse, R193, PT ;  /* 0x000000c10600720c */ /* 0x040fe40003f86270 */
[----:B------:R-:W-:-:S02]  /*12490*/  ISETP.GE.AND P0, PT, R6, R192, PT ;  /* 0x000000c00600720c */ /* 0x000fc40003f06270 */
[----:B------:R-:W-:Y:S01]  /*124a0*/  ISETP.GE.AND P2, PT, R6, R191, PT ;  /* 0x000000bf0600720c */ /* 0x000fe20003f46270 */
[----:B------:R-:W-:Y:S01]  /*124b0*/  VIADD R6, R56, 0xffffffc8 ;  /* 0xffffffc838067836 */ /* 0x000fe20000000000 */
[----:B------:R-:W-:Y:S02]  /*124c0*/  FSEL R233, R65, -INF , !P6 ;  /* 0xff80000041e97808 */ /* 0x000fe40007000000 */
[----:B------:R-:W-:Y:S02]  /*124d0*/  FSEL R215, R67, -INF , !P5 ;  /* 0xff80000043d77808 */ /* 0x000fe40006800000 */
[C---:B------:R-:W-:Y:S02]  /*124e0*/  ISETP.GE.AND P1, PT, R4.reuse, R193, PT ;  /* 0x000000c10400720c */ /* 0x040fe40003f26270 */
[C---:B------:R-:W-:Y:S02]  /*124f0*/  ISETP.GE.AND P6, PT, R4.reuse, R190, PT ;  /* 0x000000be0400720c */ /* 0x040fe40003fc6270 */
[----:B------:R-:W-:-:S02]  /*12500*/  ISETP.GE.AND P3, PT, R4, R192, PT ;  /* 0x000000c00400720c */ /* 0x000fc40003f66270 */
[----:B------:R-:W-:Y:S01]  /*12510*/  ISETP.GE.AND P5, PT, R4, R191, PT ;  /* 0x000000bf0400720c */ /* 0x000fe20003fa6270 */
[----:B------:R-:W-:Y:S01]  /*12520*/  VIADD R4, R56, 0xffffffb9 ;  /* 0xffffffb938047836 */ /* 0x000fe20000000000 */
[----:B------:R-:W-:Y:S02]  /*12530*/  FSEL R48, R48, -INF , P4 ;  /* 0xff80000030307808 */ /* 0x000fe40002000000 */
[----:B------:R-:W-:Y:S02]  /*12540*/  ISETP.NE.AND P4, PT, R5, RZ, PT ;  /* 0x000000ff0500720c */ /* 0x000fe40003f85270 */
[----:B------:R-:W-:Y:S02]  /*12550*/  FSEL R50, R50, -INF , P0 ;  /* 0xff80000032327808 */ /* 0x000fe40000000000 */
[----:B------:R-:W-:Y:S02]  /*12560*/  ISETP.GE.AND P0, PT, R6, R190, PT ;  /* 0x000000be0600720c */ /* 0x000fe40003f06270 */
[----:B------:R-:W-:-:S02]  /*12570*/  FSEL R61, R61, -INF , P1 ;  /* 0xff8000003d3d7808 */ /* 0x000fc40000800000 */
[----:B------:R-:W-:Y:S02]  /*12580*/  FSEL R63, R63, -INF , P3 ;  /* 0xff8000003f3f7808 */ /* 0x000fe40001800000 */
[----:B------:R-:W-:Y:S02]  /*12590*/  FSEL R149, R48, -INF , !P4 ;  /* 0xff80000030957808 */ /* 0x000fe40006000000 */
[CC--:B------:R-:W-:Y:S02]  /*125a0*/  ISETP.GE.AND P1, PT, R4.reuse, R193.reuse, PT ;  /* 0x000000c10400720c */ /* 0x0c0fe40003f26270 */
[----:B------:R-:W-:Y:S02]  /*125b0*/  ISETP.GE.AND P3, PT, R4, R192, PT ;  /* 0x000000c00400720c */ /* 0x000fe40003f66270 */
[----:B------:R-:W-:Y:S02]  /*125c0*/  ISETP.GE.AND P4, PT, R6, R193, PT ;  /* 0x000000c10600720c */ /* 0x000fe40003f86270 */
[----:B------:R-:W-:-:S02]  /*125d0*/  FSEL R151, R50, -INF , !P2 ;  /* 0xff80000032977808 */ /* 0x000fc40005000000 */
[----:B------:R-:W-:Y:S02]  /*125e0*/  P2R R5, PR, RZ, 0x1 ;  /* 0x00000001ff057803 */ /* 0x000fe40000000000 */
        /* <DEDUP_REMOVED lines=8> */
[----:B------:R-:W-:Y:S02]  /*12670*/  FSEL R53, R53, -INF , P1 ;  /* 0xff80000035357808 */ /* 0x000fe40000800000 */
[----:B------:R-:W-:Y:S02]  /*12680*/  FSEL R55, R55, -INF , P3 ;  /* 0xff80000037377808 */ /* 0x000fe40001800000 */
[----:B------:R-:W-:Y:S02]  /*12690*/  FSEL R44, R44, -INF , P4 ;  /* 0xff8000002c2c7808 */ /* 0x000fe40002000000 */
[----:B------:R-:W-:Y:S02]  /*126a0*/  ISETP.NE.AND P4, PT, R5, RZ, PT ;  /* 0x000000ff0500720c */ /* 0x000fe40003f85270 */
[----:B------:R-:W-:-:S02]  /*126b0*/  FSEL R46, R46, -INF , P0 ;  /* 0xff8000002e2e7808 */ /* 0x000fc40000000000 */
[-C--:B------:R-:W-:Y:S02]  /*126c0*/  ISETP.GE.AND P0, PT, R6, R190.reuse, PT ;  /* 0x000000be0600720c */ /* 0x080fe40003f06270 */
        /* <DEDUP_REMOVED lines=9> */
[----:B------:R-:W-:Y:S02]  /*12760*/  P2R R5, PR, RZ, 0x1 ;  /* 0x00000001ff057803 */ /* 0x000fe40000000000 */
[----:B------:R-:W-:Y:S02]  /*12770*/  FSEL R49, R49, -INF , P1 ;  /* 0xff80000031317808 */ /* 0x000fe40000800000 */
[----:B------:R-:W-:-:S02]  /*12780*/  FSEL R51, R51, -INF , P3 ;  /* 0xff80000033337808 */ /* 0x000fc40001800000 */
[----:B------:R-:W-:Y:S02]  /*12790*/  FSEL R40, R40, -INF , P4 ;  /* 0xff80000028287808 */ /* 0x000fe40002000000 */
[C---:B------:R-:W-:Y:S02]  /*127a0*/  ISETP.GE.AND P1, PT, R4.reuse, R193, PT ;  /* 0x000000c10400720c */ /* 0x040fe40003f26270 */
[-C--:B------:R-:W-:Y:S02]  /*127b0*/  ISETP.GE.AND P3, PT, R4, R192.reuse, PT ;  /* 0x000000c00400720c */ /* 0x080fe40003f66270 */
[----:B------:R-:W-:Y:S01]  /*127c0*/  ISETP.NE.AND P4, PT, R5, RZ, PT ;  /* 0x000000ff0500720c */ /* 0x000fe20003f85270 */
[----:B------:R-:W-:Y:S01]  /*127d0*/  VIADD R5, R56, 0xffffffd8 ;  /* 0xffffffd838057836 */ /* 0x000fe20000000000 */
[----:B------:R-:W-:Y:S02]  /*127e0*/  ISETP.GE.AND P0, PT, R6, R192, PT ;  /* 0x000000c00600720c */ /* 0x000fe40003f06270 */
[----:B------:R-:W-:-:S02]  /*127f0*/  FSEL R155, R49, -INF , !P6 ;  /* 0xff800000319b7808 */ /* 0x000fc40007000000 */
[----:B------:R-:W-:Y:S02]  /*12800*/  FSEL R153, R51, -INF , !P5 ;  /* 0xff80000033997808 */ /* 0x000fe40006800000 */
[C---:B------:R-:W-:Y:S01]  /*12810*/  ISETP.GE.AND P6, PT, R4.reuse, R190, PT ;  /* 0x000000be0400720c */ /* 0x040fe20003fc6270 */
[----:B------:R-:W-:Y:S01]  /*12820*/  LDSM.16.MT88.4 R48, [R156+0x6800] ;  /* 0x006800009c30783b */ /* 0x000fe20000004200 */
[----:B------:R-:W-:Y:S01]  /*12830*/  ISETP.GE.AND P5, PT, R4, R191, PT ;  /* 0x000000bf0400720c */ /* 0x000fe20003fa6270 */
[----:B------:R-:W-:Y:S01]  /*12840*/  VIADD R4, R56, 0xffffffd1 ;  /* 0xffffffd138047836 */ /* 0x000fe20000000000 */
[----:B------:R-:W-:Y:S02]  /*12850*/  FSEL R45, R45, -INF , P1 ;  /* 0xff8000002d2d7808 */ /* 0x000fe40000800000 */
[----:B------:R-:W-:Y:S02]  /*12860*/  FSEL R47, R47, -INF , P3 ;  /* 0xff8000002f2f7808 */ /* 0x000fe40001800000 */
[----:B------:R-:W-:-:S02]  /*12870*/  FSEL R42, R42, -INF , P0 ;  /* 0xff8000002a2a7808 */ /* 0x000fc40000000000 */
[-C--:B------:R-:W-:Y:S02]  /*12880*/  ISETP.GE.AND P0, PT, R5, R190.reuse, PT ;  /* 0x000000be0500720c */ /* 0x080fe40003f06270 */
[----:B------:R-:W-:Y:S02]  /*12890*/  FSEL R203, R45, -INF , !P6 ;  /* 0xff8000002dcb7808 */ /* 0x000fe40007000000 */
[----:B------:R-:W-:Y:S02]  /*128a0*/  FSEL R147, R47, -INF , !P5 ;  /* 0xff8000002f937808 */ /* 0x000fe40006800000 */
[C---:B------:R-:W-:Y:S02]  /*128b0*/  ISETP.GE.AND P1, PT, R4.reuse, R193, PT ;  /* 0x000000c10400720c */ /* 0x040fe40003f26270 */
[C---:B------:R-:W-:Y:S02]  /*128c0*/  ISETP.GE.AND P6, PT, R4.reuse, R190, PT ;  /* 0x000000be0400720c */ /* 0x040fe40003fc6270 */
[----:B------:R-:W-:-:S02]  /*128d0*/  ISETP.GE.AND P3, PT, R4, R192, PT ;  /* 0x000000c00400720c */ /* 0x000fc40003f66270 */
[-C--:B------:R-:W-:Y:S01]  /*128e0*/  ISETP.GE.AND P5, PT, R4, R191.reuse, PT ;  /* 0x000000bf0400720c */ /* 0x080fe20003fa6270 */
[----:B------:R-:W-:Y:S01]  /*128f0*/  VIADD R4, R56, 0xffffffd9 ;  /* 0xffffffd938047836 */ /* 0x000fe20000000000 */
[----:B------:R-:W-:Y:S02]  /*12900*/  FSEL R43, R43, -INF , P3 ;  /* 0xff8000002b2b7808 */ /* 0x000fe40001800000 */
[----:B------:R-:W-:Y:S02]  /*12910*/  LOP3.LUT R184, R184, 0xfffffffe, RZ, 0xc0, !PT ;  /* 0xfffffffeb8b87812 */ /* 0x000fe400078ec0ff */
[----:B------:R-:W-:Y:S02]  /*12920*/  ISETP.GE.AND P3, PT, R4, R190, PT ;  /* 0x000000be0400720c */ /* 0x000fe40003f66270 */
[----:B------:R-:W-:Y:S02]  /*12930*/  FSEL R195, R46, -INF , !P2 ;  /* 0xff8000002ec37808 */ /* 0x000fe40005000000 */
[----:B------:R-:W-:-:S02]  /*12940*/  ISETP.GE.AND P2, PT, R6, R191, PT ;  /* 0x000000bf0600720c */ /* 0x000fc40003f46270 */
[----:B------:R-:W-:Y:S02]  /*12950*/  @P0 LOP3.LUT R184, R184, 0x1, RZ, 0xfc, !PT ;  /* 0x00000001b8b80812 */ /* 0x000fe400078efcff */
[----:B-1----:R-:W-:Y:S02]  /*12960*/  FSEL R117, R40, -INF , !P4 ;  /* 0xff80000028757808 */ /* 0x002fe40006000000 */
[----:B------:R-:W-:Y:S02]  /*12970*/  FSEL R121, R42, -INF , !P2 ;  /* 0xff8000002a797808 */ /* 0x000fe40005000000 */
[C---:B------:R-:W-:Y:S02]  /*12980*/  ISETP.GE.AND P4, PT, R5.reuse, R193, PT ;  /* 0x000000c10500720c */ /* 0x040fe40003f86270 */
[C---:B------:R-:W-:Y:S02]  /*12990*/  ISETP.GE.AND P0, PT, R5.reuse, R192, PT ;  /* 0x000000c00500720c */ /* 0x040fe40003f06270 */
[----:B------:R-:W-:Y:S01]  /*129a0*/  ISETP.GE.AND P2, PT, R5, R191, PT ;  /* 0x000000bf0500720c */ /* 0x000fe20003f46270 */
[----:B------:R-:W-:Y:S01]  /*129b0*/  VIADD R5, R56, 0xffffffe0 ;  /* 0xffffffe038057836 */ /* 0x000fe20000000000 */
[----:B------:R-:W-:-:S02]  /*129c0*/  FSEL R123, R43, -INF , !P5 ;  /* 0xff8000002b7b7808 */ /* 0x000fc40006800000 */
[C---:B------:R-:W-:Y:S02]  /*129d0*/  LOP3.LUT P5, RZ, R184.reuse, 0x1, RZ, 0xc0, !PT ;  /* 0x00000001b8ff7812 */ /* 0x040fe400078ac0ff */
[----:B------:R-:W-:Y:S02]  /*129e0*/  LOP3.LUT R184, R184, 0xfffffffd, RZ, 0xc0, !PT ;  /* 0xfffffffdb8b87812 */ /* 0x000fe400078ec0ff */
[----:B------:R-:W-:Y:S02]  /*129f0*/  FSEL R41, R41, -INF , P1 ;  /* 0xff80000029297808 */ /* 0x000fe40000800000 */
[----:B------:R-:W-:Y:S02]  /*12a00*/  ISETP.GE.AND P1, PT, R4, R193, PT ;  /* 0x000000c10400720c */ /* 0x000fe40003f26270 */
[----:B------:R-:W-:Y:S02]  /*12a10*/  FSEL R38, R38, -INF , P0 ;  /* 0xff80000026267808 */ /* 0x000fe40000000000 */
[----:B------:R-:W-:-:S02]  /*12a20*/  @P3 LOP3.LUT R184, R184, 0x2, RZ, 0xfc, !PT ;  /* 0x00000002b8b83812 */ /* 0x000fc400078efcff */
[----:B------:R-:W-:Y:S02]  /*12a30*/  ISETP.GE.AND P0, PT, R5, R190, PT ;  /* 0x000000be0500720c */ /* 0x000fe40003f06270 */
[----:B------:R-:W-:Y:S02]  /*12a40*/  FMNMX3.FTZ R6, R2, R133, R243, !PT ;  /* 0x0000008502067276 */ /* 0x000fe400078100f3 */
[----:B------:R-:W-:Y:S02]  /*12a50*/  FSEL R127, R41, -INF , !P6 ;  /* 0xff800000297f7808 */ /* 0x000fe40007000000 */
[C---:B------:R-:W-:Y:S01]  /*12a60*/  ISETP.GE.AND P3, PT, R4.reuse, R192, PT ;  /* 0x000000c00400720c */ /* 0x040fe20003f66270 */
[----:B------:R-:W-:Y:S01]  /*12a70*/  LDSM.16.MT88.4 R40, [R160+0x6800] ;  /* 0x00680000a028783b */ /* 0x000fe20000004200 */
[----:B------:R-:W-:Y:S01]  /*12a80*/  ISETP.GE.AND P6, PT, R4, R191, PT ;  /* 0x000000bf0400720c */ /* 0x000fe20003fc6270 */
[----:B------:R-:W-:Y:S01]  /*12a90*/  VIADD R4, R56, 0xffffffe1 ;  /* 0xffffffe138047836 */ /* 0x000fe20000000000 */
[----:B------:R-:W-:-:S02]  /*12aa0*/  FSEL R37, R37, -INF , P1 ;  /* 0xff80000025257808 */ /* 0x000fc40000800000 */
[----:B------:R-:W-:Y:S02]  /*12ab0*/  LOP3.LUT P1, RZ, R184, 0x2, RZ, 0xc0, !PT ;  /* 0x00000002b8ff7812 */ /* 0x000fe4000782c0ff */
[----:B------:R-:W-:Y:S02]  /*12ac0*/  FMNMX3.FTZ R6, R6, R143, R15, !PT ;  /* 0x0000008f06067276 */ /* 0x000fe4000781000f */
[----:B------:R-:W-:Y:S02]  /*12ad0*/  FSEL R131, R37, -INF , !P1 ;  /* 0xff80000025837808 */ /* 0x000fe40004800000 */
[----:B------:R-:W-:Y:S02]  /*12ae0*/  FMNMX3.FTZ R6, R6, R139, R237, !PT ;  /* 0x0000008b06067276 */ /* 0x000fe400078100ed */
[----:B------:R-:W-:Y:S02]  /*12af0*/  FSEL R36, R36, -INF , P4 ;  /* 0xff80000024247808 */ /* 0x000fe40002000000 */
[----:B------:R-:W-:-:S02]  /*12b00*/  LOP3.LUT R184, R184, 0xfffffffe, RZ, 0xc0, !PT ;  /* 0xfffffffeb8b87812 */ /* 0x000fc400078ec0ff */
[----:B------:R-:W-:Y:S02]  /*12b10*/  ISETP.GE.AND P1, PT, R4, R190, PT ;  /* 0x000000be0400720c */ /* 0x000fe40003f26270 */
[----:B------:R-:W-:Y:S02]  /*12b20*/  FMNMX3.FTZ R6, R6, R239, R241, !PT ;  /* 0x000000ef06067276 */ /* 0x000fe400078100f1 */
[----:B------:R-:W-:Y:S02]  /*12b30*/  FSEL R129, R36, -INF , !P5 ;  /* 0xff80000024817808 */ /* 0x000fe40006800000 */
[----:B------:R-:W-:Y:S02]  /*12b40*/  @P0 LOP3.LUT R184, R184, 0x1, RZ, 0xfc, !PT ;  /* 0x00000001b8b80812 */ /* 0x000fe400078efcff */
[----:B------:R-:W-:Y:S02]  /*12b50*/  ISETP.GE.AND P5, PT, R5, R193, PT ;  /* 0x000000c10500720c */ /* 0x000fe40003fa6270 */
[----:B------:R-:W-:-:S02]  /*12b60*/  FSEL R119, R38, -INF , !P2 ;  /* 0xff80000026777808 */ /* 0x000fc40005000000 */
[----:B------:R-:W-:Y:S02]  /*12b70*/  FMNMX3.FTZ R8, R6, R201, R229, !PT ;  /* 0x000000c906087276 */ /* 0x000fe400078100e5 */
[----:B------:R-:W-:Y:S02]  /*12b80*/  LOP3.LUT P2, RZ, R184, 0x1, RZ, 0xc0, !PT ;  /* 0x00000001b8ff7812 */ /* 0x000fe4000784c0ff */
[----:B------:R-:W-:Y:S02]  /*12b90*/  FMNMX3.FTZ R6, R0, R135, R17, !PT ;  /* 0x0000008700067276 */ /* 0x000fe40007810011 */
[C---:B------:R-:W-:Y:S02]  /*12ba0*/  ISETP.GE.AND P0, PT, R5.reuse, R192, PT ;  /* 0x000000c00500720c */ /* 0x040fe40003f06270 */
[----:B------:R-:W-:Y:S01]  /*12bb0*/  ISETP.GE.AND P4, PT, R5, R191, PT ;  /* 0x000000bf0500720c */ /* 0x000fe20003f86270 */
[----:B------:R-:W-:Y:S01]  /*12bc0*/  VIADD R5, R56, 0xffffffe8 ;  /* 0xffffffe838057836 */ /* 0x000fe20000000000 */
[----:B------:R-:W-:-:S02]  /*12bd0*/  LOP3.LUT R184, R184, 0xfffffffd, RZ, 0xc0, !PT ;  /* 0xfffffffdb8b87812 */ /* 0x000fc400078ec0ff */
[----:B------:R-:W-:Y:S02]  /*12be0*/  FSEL R32, R32, -INF , P5 ;  /* 0xff80000020207808 */ /* 0x000fe40002800000 */
[----:B------:R-:W-:Y:S02]  /*12bf0*/  ISETP.GE.AND P5, PT, R4, R191, PT ;  /* 0x000000bf0400720c */ /* 0x000fe40003fa6270 */
[----:B------:R-:W-:Y:S02]  /*12c00*/  FMNMX3.FTZ R6, R6, R19, R13, !PT ;  /* 0x0000001306067276 */ /* 0x000fe4000781000d */
[----:B------:R-:W-:Y:S02]  /*12c10*/  FSEL R39, R39, -INF , P3 ;  /* 0xff80000027277808 */ /* 0x000fe40001800000 */
[----:B------:R-:W-:Y:S02]  /*12c20*/  @P1 LOP3.LUT R184, R184, 0x2, RZ, 0xfc, !PT ;  /* 0x00000002b8b81812 */ /* 0x000fe400078efcff */
[----:B------:R-:W-:-:S02]  /*12c30*/  ISETP.GE.AND P3, PT, R4, R193, PT ;  /* 0x000000c10400720c */ /* 0x000fc40003f66270 */
[-C--:B------:R-:W-:Y:S01]  /*12c40*/  ISETP.GE.AND P1, PT, R4, R192.reuse, PT ;  /* 0x000000c00400720c */ /* 0x080fe20003f26270 */
[----:B------:R-:W-:Y:S01]  /*12c50*/  VIADD R4, R56, 0xffffffe9 ;  /* 0xffffffe938047836 */ /* 0x000fe20000000000 */
[----:B------:R-:W-:Y:S02]  /*12c60*/  FSEL R34, R34, -INF , P0 ;  /* 0xff80000022227808 */ /* 0x000fe40000000000 */
[----:B------:R-:W-:Y:S02]  /*12c70*/  FSEL R105, R32, -INF , !P2 ;  /* 0xff80000020697808 */ /* 0x000fe40005000000 */
[C---:B------:R-:W-:Y:S02]  /*12c80*/  ISETP.GE.AND P2, PT, R5.reuse, R193, PT ;  /* 0x000000c10500720c */ /* 0x040fe40003f46270 */
[----:B------:R-:W-:Y:S02]  /*12c90*/  ISETP.GE.AND P0, PT, R5, R192, PT ;  /* 0x000000c00500720c */ /* 0x000fe40003f06270 */
[----:B------:R-:W-:-:S02]  /*12ca0*/  FMNMX3.FTZ R6, R6, R141, R137, !PT ;  /* 0x0000008d06067276 */ /* 0x000fc40007810089 */
[----:B------:R-:W-:Y:S02]  /*12cb0*/  FSEL R115, R39, -INF , !P6 ;  /* 0xff80000027737808 */ /* 0x000fe40007000000 */
[----:B------:R-:W-:Y:S01]  /*12cc0*/  LOP3.LUT R184, R184, 0xfffffffb, RZ, 0xc0, !PT ;  /* 0xfffffffbb8b87812 */ /* 0x000fe200078ec0ff */
[----:B------:R-:W-:Y:S01]  /*12cd0*/  LDSM.16.MT88.4 R36, [R106+0x6000] ;  /* 0x006000006a24783b */ /* 0x000fe20000004200 */
[----:B------:R-:W-:Y:S02]  /*12ce0*/  FSEL R35, R35, -INF , P1 ;  /* 0xff80000023237808 */ /* 0x000fe40000800000 */
[----:B------:R-:W-:Y:S02]  /*12cf0*/  FSEL R28, R28, -INF , P2 ;  /* 0xff8000001c1c7808 */ /* 0x000fe40001000000 */
[----:B------:R-:W-:Y:S02]  /*12d00*/  FSEL R30, R30, -INF , P0 ;  /* 0xff8000001e1e7808 */ /* 0x000fe40000000000 */
[----:B------:R-:W-:-:S02]  /*12d10*/  FSEL R33, R33, -INF , P3 ;  /* 0xff80000021217808 */ /* 0x000fc40001800000 */
[C---:B------:R-:W-:Y:S02]  /*12d20*/  ISETP.GE.AND P1, PT, R4.reuse, R193, PT ;  /* 0x000000c10400720c */ /* 0x040fe40003f26270 */
[C---:B------:R-:W-:Y:S02]  /*12d30*/  ISETP.GE.AND P2, PT, R4.reuse, R190, PT ;  /* 0x000000be0400720c */ /* 0x040fe40003f46270 */
[C---:B------:R-:W-:Y:S02]  /*12d40*/  ISETP.GE.AND P0, PT, R4.reuse, R192, PT ;  /* 0x000000c00400720c */ /* 0x040fe40003f06270 */
[----:B------:R-:W-:Y:S01]  /*12d50*/  ISETP.GE.AND P6, PT, R4, R191, PT ;  /* 0x000000bf0400720c */ /* 0x000fe20003fc6270 */
[----:B------:R-:W-:Y:S01]  /*12d60*/  VIADD R4, R56, 0xfffffff0 ;  /* 0xfffffff038047836 */ /* 0x000fe20000000000 */
[----:B------:R-:W-:Y:S02]  /*12d70*/  FMNMX3.FTZ R6, R6, R235, R205, !PT ;  /* 0x000000eb06067276 */ /* 0x000fe400078100cd */
[----:B------:R-:W-:-:S02]  /*12d80*/  ISETP.GE.AND P3, PT, R5, R191, PT ;  /* 0x000000bf0500720c */ /* 0x000fc40003f66270 */
[----:B------:R-:W-:Y:S02]  /*12d90*/  FMNMX3.FTZ R8, R8, R231, R233, !PT ;  /* 0x000000e708087276 */ /* 0x000fe400078100e9 */
[----:B------:R-:W-:Y:S02]  /*12da0*/  @P5 LOP3.LUT R184, R184, 0x4, RZ, 0xfc, !PT ;  /* 0x00000004b8b85812 */ /* 0x000fe400078efcff */
[----:B------:R-:W-:Y:S02]  /*12db0*/  ISETP.GE.AND P5, PT, R5, R190, PT ;  /* 0x000000be0500720c */ /* 0x000fe40003fa6270 */
[----:B------:R-:W-:Y:S02]  /*12dc0*/  FSEL R29, R29, -INF , P1 ;  /* 0xff8000001d1d7808 */ /* 0x000fe40000800000 */
[----:B------:R-:W-:Y:S02]  /*12dd0*/  FMNMX3.FTZ R6, R6, R199, R145, !PT ;  /* 0x000000c706067276 */ /* 0x000fe40007810091 */
[----:B------:R-:W-:-:S02]  /*12de0*/  FSEL R31, R31, -INF , P0 ;  /* 0xff8000001f1f7808 */ /* 0x000fc40000000000 */
[----:B------:R-:W-:Y:S02]  /*12df0*/  ISETP.GE.AND P0, PT, R4, R193, PT ;  /* 0x000000c10400720c */ /* 0x000fe40003f06270 */
[----:B------:R-:W-:Y:S02]  /*12e00*/  FMNMX3.FTZ R8, R8, R211, R221, !PT ;  /* 0x000000d308087276 */ /* 0x000fe400078100dd */
[----:B------:R-:W-:Y:S02]  /*12e10*/  FSEL R61, R34, -INF , !P4 ;  /* 0xff800000223d7808 */ /* 0x000fe40006000000 */
[----:B------:R-:W-:Y:S02]  /*12e20*/  FSEL R111, R28, -INF , !P5 ;  /* 0xff8000001c6f7808 */ /* 0x000fe40006800000 */
[----:B------:R-:W-:Y:S02]  /*12e30*/  FSEL R109, R29, -INF , !P2 ;  /* 0xff8000001d6d7808 */ /* 0x000fe40005000000 */
[----:B------:R-:W-:-:S02]  /*12e40*/  FMNMX3.FTZ R6, R6, R227, R215, !PT ;  /* 0x000000e306067276 */ /* 0x000fc400078100d7 */
[----:B------:R-:W-:Y:S02]  /*12e50*/  LOP3.LUT P4, RZ, R184, 0x2, RZ, 0xc0, !PT ;  /* 0x00000002b8ff7812 */ /* 0x000fe4000788c0ff */
[C---:B------:R-:W-:Y:S02]  /*12e60*/  ISETP.GE.AND P1, PT, R4.reuse, R190, PT ;  /* 0x000000be0400720c */ /* 0x040fe40003f26270 */
[C---:B------:R-:W-:Y:S02]  /*12e70*/  ISETP.GE.AND P2, PT, R4.reuse, R192, PT ;  /* 0x000000c00400720c */ /* 0x040fe40003f46270 */
[----:B------:R-:W-:Y:S01]  /*12e80*/  ISETP.GE.AND P5, PT, R4, R191, PT ;  /* 0x000000bf0400720c */ /* 0x000fe20003fa6270 */
[----:B------:R-:W-:Y:S01]  /*12e90*/  VIADD R4, R56, 0xfffffff1 ;  /* 0xfffffff138047836 */ /* 0x000fe20000000000 */
[----:B------:R-:W-:Y:S02]  /*12ea0*/  LOP3.LUT R184, R184, 0xfffffffe, RZ, 0xc0, !PT ;  /* 0xfffffffeb8b87812 */ /* 0x000fe400078ec0ff */
[----:B------:R-:W-:-:S02]  /*12eb0*/  FSEL R24, R24, -INF , P0 ;  /* 0xff80000018187808 */ /* 0x000fc40000000000 */
[----:B------:R-:W-:Y:S02]  /*12ec0*/  FMNMX3.FTZ R8, R8, R223, R225, !PT ;  /* 0x000000df08087276 */ /* 0x000fe400078100e1 */
[----:B------:R-:W-:Y:S02]  /*12ed0*/  FMNMX3.FTZ R6, R6, R213, R209, !PT ;  /* 0x000000d506067276 */ /* 0x000fe400078100d1 */
[----:B------:R-:W-:Y:S02]  /*12ee0*/  @P3 LOP3.LUT R184, R184, 0x1, RZ, 0xfc, !PT ;  /* 0x00000001b8b83812 */ /* 0x000fe400078efcff */
[----:B------:R-:W-:Y:S02]  /*12ef0*/  FSEL R113, R33, -INF , !P4 ;  /* 0xff80000021717808 */ /* 0x000fe40006000000 */
[----:B------:R-:W-:Y:S02]  /*12f00*/  FSEL R54, R24, -INF , !P1 ;  /* 0xff80000018367808 */ /* 0x000fe40004800000 */
[----:B------:R-:W-:-:S02]  /*12f10*/  FMNMX3.FTZ R8, R8, R149, R155, !PT ;  /* 0x0000009508087276 */ /* 0x000fc4000781009b */
[C---:B------:R-:W-:Y:S02]  /*12f20*/  ISETP.GE.AND P3, PT, R4.reuse, R193, PT ;  /* 0x000000c10400720c */ /* 0x040fe40003f66270 */
[C---:B------:R-:W-:Y:S02]  /*12f30*/  ISETP.GE.AND P1, PT, R4.reuse, R190, PT ;  /* 0x000000be0400720c */ /* 0x040fe40003f26270 */
[C---:B------:R-:W-:Y:S02]  /*12f40*/  ISETP.GE.AND P0, PT, R4.reuse, R192, PT ;  /* 0x000000c00400720c */ /* 0x040fe40003f06270 */
[----:B------:R-:W-:Y:S01]  /*12f50*/  ISETP.GE.AND P4, PT, R4, R191, PT ;  /* 0x000000bf0400720c */ /* 0x000fe20003f86270 */
[----:B------:R-:W-:Y:S01]  /*12f60*/  VIADD R4, R56, 0xfffffff8 ;  /* 0xfffffff838047836 */ /* 0x000fe20000000000 */
[----:B------:R-:W-:Y:S02]  /*12f70*/  FMNMX3.FTZ R6, R6, R219, R217, !PT ;  /* 0x000000db06067276 */ /* 0x000fe400078100d9 */
[----:B------:R-:W-:Y:S01]  /*12f80*/  FMNMX3.FTZ R8, R8, R173, R203, !PT ;  /* 0x000000ad08087276 */ /* 0x000fe200078100cb */
[----:B------:R-:W-:Y:S01]  /*12f90*/  VIADD R5, R56, 0xfffffff9 ;  /* 0xfffffff938057836 */ /* 0x000fe20000000000 */
[----:B------:R-:W-:-:S02]  /*12fa0*/  FSEL R27, R27, -INF , P0 ;  /* 0xff8000001b1b7808 */ /* 0x000fc40000000000 */
[----:B------:R-:W-:Y:S02]  /*12fb0*/  FMNMX3.FTZ R6, R6, R151, R153, !PT ;  /* 0x0000009706067276 */ /* 0x000fe40007810099 */
[----:B------:R-:W-:Y:S02]  /*12fc0*/  ISETP.GE.AND P0, PT, R4, R193, PT ;  /* 0x000000c10400720c */ /* 0x000fe40003f06270 */
[----:B------:R-:W-:Y:S02]  /*12fd0*/  FMNMX3.FTZ R8, R8, R117, R127, !PT ;  /* 0x0000007508087276 */ /* 0x000fe4000781007f */
[----:B------:R-:W-:Y:S02]  /*12fe0*/  FSEL R25, R25, -INF , P3 ;  /* 0xff80000019197808 */ /* 0x000fe40001800000 */
[----:B------:R-:W-:Y:S02]  /*12ff0*/  FMNMX3.FTZ R6, R6, R195, R147, !PT ;  /* 0x000000c306067276 */ /* 0x000fe40007810093 */
[----:B------:R-:W-:-:S02]  /*13000*/  FSEL R20, R20, -INF , P0 ;  /* 0xff80000014147808 */ /* 0x000fc40000000000 */
[----:B------:R-:W-:Y:S02]  /*13010*/  FMNMX3.FTZ R8, R8, R129, R131, !PT ;  /* 0x0000008108087276 */ /* 0x000fe40007810083 */
[----:B------:R-:W-:Y:S02]  /*13020*/  ISETP.GE.AND P0, PT, R5, R193, PT ;  /* 0x000000c10500720c */ /* 0x000fe40003f06270 */
[----:B------:R-:W-:Y:S02]  /*13030*/  FSEL R26, R26, -INF , P2 ;  /* 0xff8000001a1a7808 */ /* 0x000fe40001000000 */
[----:B------:R-:W-:Y:S02]  /*13040*/  LOP3.LUT P2, RZ, R184, 0x4, RZ, 0xc0, !PT ;  /* 0x00000004b8ff7812 */ /* 0x000fe4000784c0ff */
[----:B------:R-:W-:Y:S02]  /*13050*/  FSEL R56, R25, -INF , !P1 ;  /* 0xff80000019387808 */ /* 0x000fe40004800000 */
[----:B------:R-:W-:-:S02]  /*13060*/  FMNMX3.FTZ R6, R6, R121, R123, !PT ;  /* 0x0000007906067276 */ /* 0x000fc4000781007b */
[----:B------:R-:W-:Y:S02]  /*13070*/  ISETP.GE.AND P1, PT, R4, R190, PT ;  /* 0x000000be0400720c */ /* 0x000fe40003f26270 */
[----:B------:R-:W-:Y:S02]  /*13080*/  FMNMX3.FTZ R8, R8, R105, R113, !PT ;  /* 0x0000006908087276 */ /* 0x000fe40007810071 */
[----:B------:R-:W-:Y:S02]  /*13090*/  FSEL R21, R21, -INF , P0 ;  /* 0xff80000015157808 */ /* 0x000fe40000000000 */
[----:B------:R-:W-:Y:S02]  /*130a0*/  LOP3.LUT P0, RZ, R184, 0x1, RZ, 0xc0, !PT ;  /* 0x00000001b8ff7812 */ /* 0x000fe4000780c0ff */
[----:B------:R-:W-:Y:S02]  /*130b0*/  FSEL R67, R35, -INF , !P2 ;  /* 0xff80000023437808 */ /* 0x000fe40005000000 */
[----:B------:R-:W-:-:S02]  /*130c0*/  FMNMX3.FTZ R6, R6, R119, R115, !PT ;  /* 0x0000007706067276 */ /* 0x000fc40007810073 */
[----:B------:R-:W-:Y:S02]  /*130d0*/  FSEL R58, R20, -INF , !P1 ;  /* 0xff800000143a7808 */ /* 0x000fe40004800000 */
[C---:B------:R-:W-:Y:S02]  /*130e0*/  ISETP.GE.AND P1, PT, R5.reuse, R190, PT ;  /* 0x000000be0500720c */ /* 0x040fe40003f26270 */
[----:B------:R-:W-:Y:S02]  /*130f0*/  FMNMX3.FTZ R7, R8, R111, R109, !PT ;  /* 0x0000006f08077276 */ /* 0x000fe4000781006d */
[----:B------:R-:W-:Y:S02]  /*13100*/  FSEL R65, R30, -INF , !P0 ;  /* 0xff8000001e417808 */ /* 0x000fe40004000000 */
[-C--:B------:R-:W-:Y:S02]  /*13110*/  ISETP.GE.AND P3, PT, R4, R192.reuse, PT ;  /* 0x000000c00400720c */ /* 0x080fe40003f66270 */
[----:B------:R-:W-:-:S02]  /*13120*/  ISETP.GE.AND P0, PT, R5, R192, PT ;  /* 0x000000c00500720c */ /* 0x000fc40003f06270 */
[----:B------:R-:W-:Y:S02]  /*13130*/  FSEL R63, R31, -INF , !P6 ;  /* 0xff8000001f3f7808 */ /* 0x000fe40007000000 */
[----:B------:R-:W-:Y:S02]  /*13140*/  FMNMX3.FTZ R6, R6, R61, R67, !PT ;  /* 0x0000003d06067276 */ /* 0x000fe40007810043 */
[----:B------:R-:W-:Y:S02]  /*13150*/  FSEL R60, R21, -INF , !P1 ;  /* 0xff800000153c7808 */ /* 0x000fe40004800000 */
[----:B------:R-:W-:Y:S02]  /*13160*/  FMNMX3.FTZ R7, R7, R54, R56, !PT ;  /* 0x0000003607077276 */ /* 0x000fe40007810038 */
[-C--:B------:R-:W-:Y:S02]  /*13170*/  ISETP.GE.AND P2, PT, R4, R191.reuse, PT ;  /* 0x000000bf0400720c */ /* 0x080fe40003f46270 */
[----:B------:R-:W-:-:S02]  /*13180*/  ISETP.GE.AND P1, PT, R5, R191, PT ;  /* 0x000000bf0500720c */ /* 0x000fc40003f26270 */
[----:B------:R-:W-:Y:S02]  /*13190*/  FSEL R22, R22, -INF , P3 ;  /* 0xff80000016167808 */ /* 0x000fe40001800000 */
[----:B------:R-:W-:Y:S02]  /*131a0*/  FSEL R23, R23, -INF , P0 ;  /* 0xff80000017177808 */ /* 0x000fe40000000000 */
[----:B------:R-:W-:Y:S02]  /*131b0*/  FSEL R55, R26, -INF , !P5 ;  /* 0xff8000001a377808 */ /* 0x000fe40006800000 */
[----:B------:R-:W-:Y:S02]  /*131c0*/  FSEL R53, R27, -INF , !P4 ;  /* 0xff8000001b357808 */ /* 0x000fe40006000000 */
[----:B------:R-:W-:Y:S01]  /*131d0*/  FMNMX3.FTZ R6, R6, R65, R63, !PT ;  /* 0x0000004106067276 */ /* 0x000fe2000781003f */
[----:B------:R-:W-:Y:S01]  /*131e0*/  LDSM.16.MT88.4 R24, [R107+0x6000] ;  /* 0x006000006b18783b */ /* 0x000fe20000004200 */
[----:B------:R-:W-:-:S02]  /*131f0*/  FMNMX3.FTZ R4, R7, R58, R60, !PT ;  /* 0x0000003a07047276 */ /* 0x000fc4000781003c */
[----:B------:R-:W-:Y:S02]  /*13200*/  FSEL R47, R22, -INF , !P2 ;  /* 0xff800000162f7808 */ /* 0x000fe40005000000 */
[----:B------:R-:W-:Y:S02]  /*13210*/  FSEL R45, R23, -INF , !P1 ;  /* 0xff800000172d7808 */ /* 0x000fe40004800000 */
[----:B------:R-:W-:Y:S01]  /*13220*/  FMNMX3.FTZ R6, R6, R55, R53, !PT ;  /* 0x0000003706067276 */ /* 0x000fe20007810035 */
[----:B------:R-:W1:Y:S03]  /*13230*/  SHFL.BFLY PT, R5, R4, 0x2, 0x1f ;  /* 0x0c401f0004057f89 */ /* 0x000e6600000e0000 */
[----:B------:R-:W-:-:S05]  /*13240*/  FMNMX3.FTZ R9, R6, R47, R45, !PT ;  /* 0x0000002f06097276 */ /* 0x000fca000781002d */
[----:B------:R-:W3:Y:S01]  /*13250*/  SHFL.BFLY PT, R6, R9, 0x2, 0x1f ;  /* 0x0c401f0009067f89 */ /* 0x000ee200000e0000 */
[----:B-1----:R-:W-:-:S05]  /*13260*/  FMNMX.FTZ R7, R4, R5, !PT ;  /* 0x0000000504077209 */ /* 0x002fca0007810000 */
[----:B------:R-:W1:Y:S01]  /*13270*/  SHFL.BFLY PT, R46, R7, 0x1, 0x1f ;  /* 0x0c201f00072e7f89 */ /* 0x000e6200000e0000 */
[----:B---3--:R-:W-:-:S03]  /*13280*/  FMNMX.FTZ R5, R9, R6, !PT ;  /* 0x0000000609057209 */ /* 0x008fc60007810000 */
[----:B------:R-:W-:Y:S04]  /*13290*/  LDSM.16.MT88.4 R8, [R160+0x6000] ;  /* 0x00600000a008783b */ /* 0x000fe80000004200 */
[----:B------:R-:W3:Y:S01]  /*132a0*/  SHFL.BFLY PT, R44, R5, 0x1, 0x1f ;  /* 0x0c201f00052c7f89 */ /* 0x000ee200000e0000 */
[----:B-1----:R-:W-:-:S04]  /*132b0*/  FMNMX.FTZ R46, R7, R46, !PT ;  /* 0x0000002e072e7209 */ /* 0x002fc80007810000 */
[C---:B------:R-:W-:Y:S02]  /*132c0*/  FSETP.NEU.FTZ.AND P1, PT, R46.reuse, -INF , PT ;  /* 0xff8000002e00780b */ /* 0x040fe40003f3d000 */
[----:B---3--:R-:W-:Y:S02]  /*132d0*/  FMNMX.FTZ R44, R5, R44, !PT ;  /* 0x0000002c052c7209 */ /* 0x008fe40007810000 */
[----:B------:R-:W-:Y:S02]  /*132e0*/  FSEL R5, R46, RZ, P1 ;  /* 0x000000ff2e057208 */ /* 0x000fe40000800000 */
[----:B------:R-:W-:Y:S01]  /*132f0*/  FSETP.NEU.FTZ.AND P0, PT, R44, -INF , PT ;  /* 0xff8000002c00780b */ /* 0x000fe20003f1d000 */
[C---:B--2---:R-:W-:Y:S01]  /*13300*/  FMUL.FTZ R52, R3.reuse, R44 ;  /* 0x0000002c03347220 */ /* 0x044fe20000410000 */
[----:B------:R-:W-:Y:S01]  /*13310*/  FMUL.FTZ R62, R3, R46 ;  /* 0x0000002e033e7220 */ /* 0x000fe20000410000 */
[----:B------:R-:W-:Y:S01]  /*13320*/  FADD.FTZ R2, R2, -R5 ;  /* 0x8000000502027221 */ /* 0x000fe20000010000 */
[----:B------:R-:W-:-:S02]  /*13330*/  FSEL R5, R44, RZ, P0 ;  /* 0x000000ff2c057208 */ /* 0x000fc40000000000 */
[----:B------:R-:W-:Y:S02]  /*13340*/  FSEL R52, R52, RZ, P0 ;  /* 0x000000ff34347208 */ /* 0x000fe40000000000 */
[----:B------:R-:W-:Y:S01]  /*13350*/  FSEL R62, R62, RZ, P1 ;  /* 0x000000ff3e3e7208 */ /* 0x000fe20000800000 */
[----:B------:R-:W-:Y:S01]  /*13360*/  FADD.FTZ R128, R0, -R5 ;  /* 0x8000000500807221 */ /* 0x000fe20000010000 */
[----:B------:R-:W-:Y:S01]  /*13370*/  FMUL.FTZ R130, R3, R2 ;  /* 0x0000000203827220 */ /* 0x000fe20000410000 */
[-CC-:B------:R-:W-:Y:S01]  /*13380*/  FFMA.FTZ R122, R135, R3.reuse, -R52.reuse ;  /* 0x00000003877a7223 */ /* 0x180fe20000010834 */
[-C--:B------:R-:W-:Y:S01]  /*13390*/  FFMA.FTZ R66, R17, R3.reuse, -R52 ;  /* 0x0000000311427223 */ /* 0x080fe20000010834 */
[-C--:B------:R-:W-:Y:S01]  /*133a0*/  FFMA.FTZ R207, R133, R3.reuse, -R62 ;  /* 0x0000000385cf7223 */ /* 0x080fe2000001083e */
[-C--:B------:R-:W-:Y:S01]  /*133b0*/  FFMA.FTZ R135, R19, R3.reuse, -R52 ;  /* 0x0000000313877223 */ /* 0x080fe20000010834 */
[-CC-:B------:R-:W-:Y:S01]  /*133c0*/  FFMA.FTZ R104, R243, R3.reuse, -R62.reuse ;  /* 0x00000003f3687223 */ /* 0x180fe2000001083e */
[-CC-:B------:R-:W-:Y:S01]  /*133d0*/  FFMA.FTZ R133, R143, R3.reuse, -R62.reuse ;  /* 0x000000038f857223 */ /* 0x180fe2000001083e */
[-C--:B------:R-:W-:Y:S01]  /*133e0*/  FFMA.FTZ R64, R15, R3.reuse, -R62 ;  /* 0x000000030f407223 */ /* 0x080fe2000001083e */
[----:B------:R-:W-:Y:S01]  /*133f0*/  FMUL.FTZ R128, R3, R128 ;  /* 0x0000008003807220 */ /* 0x000fe20000410000 */
[-C--:B------:R-:W-:Y:S01]  /*13400*/  FFMA.FTZ R2, R13, R3.reuse, -R52 ;  /* 0x000000030d027223 */ /* 0x080fe20000010834 */
[----:B------:R-:W1:Y:S01]  /*13410*/  LDSM.16.MT88.4 R16, [R156+0x6000] ;  /* 0x006000009c10783b */ /* 0x000e620000004200 */
[----:B------:R-:W-:Y:S08]  /*13420*/  MUFU.EX2 R207, R207 ;  /* 0x000000cf00cf7308 */ /* 0x000ff00000000800 */
[----:B------:R-:W-:Y:S08]  /*13430*/  MUFU.EX2 R104, R104 ;  /* 0x0000006800687308 */ /* 0x000ff00000000800 */
[----:B------:R-:W-:Y:S08]  /*13440*/  MUFU.EX2 R133, R133 ;  /* 0x0000008500857308 */ /* 0x000ff00000000800 */
[----:B------:R-:W-:Y:S08]  /*13450*/  MUFU.EX2 R64, R64 ;  /* 0x0000004000407308 */ /* 0x000ff00000000800 */
[----:B------:R-:W-:Y:S08]  /*13460*/  MUFU.EX2 R122, R122 ;  /* 0x0000007a007a7308 */ /* 0x000ff00000000800 */
[----:B------:R-:W-:Y:S08]  /*13470*/  MUFU.EX2 R66, R66 ;  /* 0x0000004200427308 */ /* 0x000ff00000000800 */
[----:B------:R-:W-:Y:S08]  /*13480*/  MUFU.EX2 R135, R135 ;  /* 0x0000008700877308 */ /* 0x000ff00000000800 */
[----:B------:R-:W2:Y:S08]  /*13490*/  MUFU.EX2 R130, R130 ;  /* 0x0000008200827308 */ /* 0x000eb00000000800 */
[----:B------:R-:W3:Y:S08]  /*134a0*/  MUFU.EX2 R128, R128 ;  /* 0x0000008000807308 */ /* 0x000ef00000000800 */
[----:B------:R-:W4:Y:S01]  /*134b0*/  MUFU.EX2 R2, R2 ;  /* 0x0000000200027308 */ /* 0x000f220000000800 */
        /* <DEDUP_REMOVED lines=8> */
[-C--:B--2---:R-:W-:Y:S01]  /*13540*/  FMUL.FTZ R4, R96, R130.reuse ;  /* 0x0000008260047220 */ /* 0x084fe20000410000 */
[----:B------:R-:W-:Y:S01]  /*13550*/  FMUL.FTZ R5, R97, R130 ;  /* 0x0000008261057220 */ /* 0x000fe20000410000 */
[-C--:B---3--:R-:W-:Y:S01]  /*13560*/  FMUL.FTZ R6, R98, R128.reuse ;  /* 0x0000008062067220 */ /* 0x088fe20000410000 */
[----:B------:R-:W-:Y:S01]  /*13570*/  FMUL.FTZ R7, R99, R128 ;  /* 0x0000008063077220 */ /* 0x000fe20000410000 */
[----:B------:R-:W-:Y:S01]  /*13580*/  F2FP.F16.F32.PACK_AB R32, R104, R207 ;  /* 0x000000cf6820723e */ /* 0x000fe200000000ff */
[-C--:B------:R-:W-:Y:S01]  /*13590*/  FMUL.FTZ R92, R92, R130.reuse ;  /* 0x000000825c5c7220 */ /* 0x080fe20000410000 */
[----:B------:R-:W-:Y:S01]  /*135a0*/  F2FP.F16.F32.PACK_AB R34, R64, R133 ;  /* 0x000000854022723e */ /* 0x000fe200000000ff */
[----:B------:R-:W-:Y:S01]  /*135b0*/  FMUL.FTZ R93, R93, R130 ;  /* 0x000000825d5d7220 */ /* 0x000fe20000410000 */
[----:B------:R-:W-:Y:S01]  /*135c0*/  F2FP.F16.F32.PACK_AB R33, R66, R122 ;  /* 0x0000007a4221723e */ /* 0x000fe200000000ff */
[-C--:B------:R-:W-:Y:S01]  /*135d0*/  FMUL.FTZ R94, R94, R128.reuse ;  /* 0x000000805e5e7220 */ /* 0x080fe20000410000 */
[----:B----4-:R-:W-:Y:S01]  /*135e0*/  F2FP.F16.F32.PACK_AB R35, R2, R135 ;  /* 0x000000870223723e */ /* 0x010fe200000000ff */
[----:B------:R-:W-:Y:S01]  /*135f0*/  FMUL.FTZ R95, R95, R128 ;  /* 0x000000805f5f7220 */ /* 0x000fe20000410000 */
[----:B------:R-:W-:Y:S01]  /*13600*/  MUFU.EX2 R143, R143 ;  /* 0x0000008f008f7308 */ /* 0x000fe20000000800 */
[-C--:B------:R-:W-:Y:S01]  /*13610*/  FMUL.FTZ R12, R88, R130.reuse ;  /* 0x00000082580c7220 */ /* 0x080fe20000410000 */
[----:B------:R-:W-:-:S03]  /*13620*/  FMUL.FTZ R13, R89, R130 ;  /* 0x00000082590d7220 */ /* 0x000fc60000410000 */
[----:B------:R-:W-:Y:S03]  /*13630*/  HMMA.16816.F32 R4, R32, R8, R4 ;  /* 0x000000082004723c */ /* 0x000fe60000001804 */
[----:B------:R-:W2:Y:S01]  /*13640*/  MUFU.EX2 R112, R112 ;  /* 0x0000007000707308 */ /* 0x000ea20000000800 */
[-C--:B------:R-:W-:Y:S01]  /*13650*/  FMUL.FTZ R14, R90, R128.reuse ;  /* 0x000000805a0e7220 */ /* 0x080fe20000410000 */
[----:B------:R-:W-:-:S06]  /*13660*/  FMUL.FTZ R15, R91, R128 ;  /* 0x000000805b0f7220 */ /* 0x000fcc0000410000 */
[----:B------:R-:W-:Y:S01]  /*13670*/  MUFU.EX2 R139, R139 ;  /* 0x0000008b008b7308 */ /* 0x000fe20000000800 */
[----:B------:R-:W-:Y:S07]  /*13680*/  HMMA.16816.F32 R8, R32, R10, R92 ;  /* 0x0000000a2008723c */ /* 0x000fee000000185c */
[----:B------:R-:W-:Y:S01]  /*13690*/  MUFU.EX2 R110, R110 ;  /* 0x0000006e006e7308 */ /* 0x000fe20000000800 */
[----:B------:R-:W-:-:S07]  /*136a0*/  FMUL.FTZ R84, R84, R130 ;  /* 0x0000008254547220 */ /* 0x000fce0000410000 */
[----:B------:R-:W-:Y:S01]  /*136b0*/  MUFU.EX2 R141, R141 ;  /* 0x0000008d008d7308 */ /* 0x000fe20000000800 */
[----:B------:R-:W-:-:S07]  /*136c0*/  FMUL.FTZ R85, R85, R130 ;  /* 0x0000008255557220 */ /* 0x000fce0000410000 */
[----:B------:R-:W3:Y:S01]  /*136d0*/  MUFU.EX2 R108, R108 ;  /* 0x0000006c006c7308 */ /* 0x000ee20000000800 */
[----:B------:R-:W-:-:S07]  /*136e0*/  FMUL.FTZ R86, R86, R128 ;  /* 0x0000008056567220 */ /* 0x000fce0000410000 */
[----:B------:R-:W-:Y:S01]  /*136f0*/  MUFU.EX2 R137, R137 ;  /* 0x0000008900897308 */ /* 0x000fe20000000800 */
[----:B------:R-:W-:-:S07]  /*13700*/  FMUL.FTZ R87, R87, R128 ;  /* 0x0000008057577220 */ /* 0x000fce0000410000 */
[----:B------:R-:W4:Y:S01]  /*13710*/  MUFU.EX2 R0, R0 ;  /* 0x0000000000007308 */ /* 0x000f220000000800 */
        /* <DEDUP_REMOVED lines=16> */
[C---:B-1----:R-:W-:Y:S01]  /*13820*/  HMMA.16816.F32 R12, R32.reuse, R16, R12 ;  /* 0x00000010200c723c */ /* 0x042fe2000000180c */
[-C--:B------:R-:W-:Y:S01]  /*13830*/  FFMA.FTZ R205, R201, R3.reuse, -R62 ;  /* 0x00000003c9cd7223 */ /* 0x080fe2000001083e */
[-C--:B------:R-:W-:Y:S01]  /*13840*/  FFMA.FTZ R118, R145, R3.reuse, -R52 ;  /* 0x0000000391767223 */ /* 0x080fe20000010834 */
[-CC-:B------:R-:W-:Y:S01]  /*13850*/  FFMA.FTZ R120, R229, R3.reuse, -R62.reuse ;  /* 0x00000003e5787223 */ /* 0x180fe2000001083e */
[-C--:B------:R-:W-:Y:S01]  /*13860*/  FFMA.FTZ R116, R233, R3.reuse, -R62 ;  /* 0x00000003e9747223 */ /* 0x080fe2000001083e */
[-CC-:B------:R-:W-:Y:S01]  /*13870*/  FFMA.FTZ R199, R199, R3.reuse, -R52.reuse ;  /* 0x00000003c7c77223 */ /* 0x180fe20000010834 */
[-CC-:B------:R-:W-:Y:S01]  /*13880*/  FFMA.FTZ R114, R215, R3.reuse, -R52.reuse ;  /* 0x00000003d7727223 */ /* 0x180fe20000010834 */
[-C--:B------:R-:W-:Y:S01]  /*13890*/  FFMA.FTZ R136, R209, R3.reuse, -R52 ;  /* 0x00000003d1887223 */ /* 0x080fe20000010834 */
[C---:B------:R-:W-:Y:S01]  /*138a0*/  HMMA.16816.F32 R16, R32.reuse, R18, R84 ;  /* 0x000000122010723c */ /* 0x040fe20000001854 */
[-CC-:B------:R-:W-:Y:S01]  /*138b0*/  FFMA.FTZ R138, R221, R3.reuse, -R62.reuse ;  /* 0x00000003dd8a7223 */ /* 0x180fe2000001083e */
[-C--:B------:R-:W-:Y:S01]  /*138c0*/  FFMA.FTZ R134, R225, R3.reuse, -R62 ;  /* 0x00000003e1867223 */ /* 0x080fe2000001083e */
[-CC-:B------:R-:W-:Y:S01]  /*138d0*/  FFMA.FTZ R213, R213, R3.reuse, -R52.reuse ;  /* 0x00000003d5d57223 */ /* 0x180fe20000010834 */
[-C--:B------:R-:W-:Y:S01]  /*138e0*/  FFMA.FTZ R132, R217, R3.reuse, -R52 ;  /* 0x00000003d9847223 */ /* 0x080fe20000010834 */
[-C--:B------:R-:W-:Y:S01]  /*138f0*/  FFMA.FTZ R142, R149, R3.reuse, -R62 ;  /* 0x00000003958e7223 */ /* 0x080fe2000001083e */
[-CC-:B------:R-:W-:Y:S01]  /*13900*/  FFMA.FTZ R151, R151, R3.reuse, -R52.reuse ;  /* 0x0000000397977223 */ /* 0x180fe20000010834 */
[----:B------:R-:W-:Y:S01]  /*13910*/  FFMA.FTZ R140, R153, R3, -R52 ;  /* 0x00000003998c7223 */ /* 0x000fe20000010834 */
[C---:B------:R-:W-:Y:S01]  /*13920*/  HMMA.16816.F32 R20, R32.reuse, R24, R20 ;  /* 0x000000182014723c */ /* 0x040fe20000001814 */
[----:B------:R-:W-:Y:S07]  /*13930*/  LDSM.16.MT88.4 R92, [R160+0x8800] ;  /* 0x00880000a05c783b */ /* 0x000fee0000004200 */
[C---:B------:R-:W-:Y:S01]  /*13940*/  HMMA.16816.F32 R28, R32.reuse, R36, R28 ;  /* 0x00000024201c723c */ /* 0x040fe2000000181c */
[----:B--2---:R-:W-:Y:S01]  /*13950*/  F2FP.F16.F32.PACK_AB R36, R112, R143 ;  /* 0x0000008f7024723e */ /* 0x004fe200000000ff */
[----:B------:R-:W-:Y:S01]  /*13960*/  FFMA.FTZ R201, R231, R3, -R62 ;  /* 0x00000003e7c97223 */ /* 0x000fe2000001083e */
[----:B---3--:R-:W-:Y:S01]  /*13970*/  F2FP.F16.F32.PACK_AB R37, R108, R141 ;  /* 0x0000008d6c25723e */ /* 0x008fe200000000ff */
[----:B------:R-:W-:Y:S01]  /*13980*/  FFMA.FTZ R145, R227, R3, -R52 ;  /* 0x00000003e3917223 */ /* 0x000fe20000010834 */
[----:B------:R-:W-:Y:S08]  /*13990*/  MUFU.EX2 R205, R205 ;  /* 0x000000cd00cd7308 */ /* 0x000ff00000000800 */
[----:B------:R-:W1:Y:S01]  /*139a0*/  MUFU.EX2 R120, R120 ;  /* 0x0000007800787308 */ /* 0x000e620000000800 */
[C---:B------:R-:W-:Y:S07]  /*139b0*/  HMMA.16816.F32 R24, R32.reuse, R26, R76 ;  /* 0x0000001a2018723c */ /* 0x040fee000000184c */
[----:B------:R-:W-:Y:S01]  /*139c0*/  MUFU.EX2 R116, R116 ;  /* 0x0000007400747308 */ /* 0x000fe20000000800 */
[----:B------:R-:W-:Y:S01]  /*139d0*/  HMMA.16816.F32 R32, R32, R38, R68 ;  /* 0x000000262020723c */ /* 0x000fe20000001844 */
[----:B------:R-:W-:-:S06]  /*139e0*/  F2FP.F16.F32.PACK_AB R38, R110, R139 ;  /* 0x0000008b6e26723e */ /* 0x000fcc00000000ff */
[----:B------:R-:W-:Y:S01]  /*139f0*/  MUFU.EX2 R199, R199 ;  /* 0x000000c700c77308 */ /* 0x000fe20000000800 */
[----:B----4-:R-:W-:-:S07]  /*13a00*/  F2FP.F16.F32.PACK_AB R39, R0, R137 ;  /* 0x000000890027723e */ /* 0x010fce00000000ff */
[----:B------:R-:W-:Y:S01]  /*13a10*/  MUFU.EX2 R118, R118 ;  /* 0x0000007600767308 */ /* 0x000fe20000000800 */
[C---:B------:R-:W-:Y:S07]  /*13a20*/  HMMA.16816.F32 R4, R36.reuse, R40, R4 ;  /* 0x000000282404723c */ /* 0x040fee0000001804 */
[----:B------:R-:W-:Y:S01]  /*13a30*/  MUFU.EX2 R114, R114 ;  /* 0x0000007200727308 */ /* 0x000fe20000000800 */
[----:B------:R-:W-:Y:S01]  /*13a40*/  HMMA.16816.F32 R8, R36, R42, R8 ;  /* 0x0000002a2408723c */ /* 0x000fe20000001808 */
[----:B------:R-:W2:Y:S01]  /*13a50*/  LDSM.16.MT88.4 R40, [R107+0x6800] ;  /* 0x006800006b28783b */ /* 0x000ea20000004200 */
[-C--:B------:R-:W-:Y:S01]  /*13a60*/  FFMA.FTZ R215, R211, R3.reuse, -R62 ;  /* 0x00000003d3d77223 */ /* 0x080fe2000001083e */
[----:B------:R-:W-:-:S02]  /*13a70*/  FFMA.FTZ R209, R219, R3, -R52 ;  /* 0x00000003dbd17223 */ /* 0x000fc40000010834 */
[----:B------:R-:W-:Y:S03]  /*13a80*/  LDSM.16.MT88.4 R84, [R156+0x8800] ;  /* 0x008800009c54783b */ /* 0x000fe60000004200 */
[C---:B------:R-:W-:Y:S01]  /*13a90*/  HMMA.16816.F32 R12, R36.reuse, R48, R12 ;  /* 0x00000030240c723c */ /* 0x040fe2000000180c */
[----:B------:R-:W3:Y:S08]  /*13aa0*/  MUFU.EX2 R201, R201 ;  /* 0x000000c900c97308 */ /* 0x000ef00000000800 */
[----:B------:R-:W-:Y:S01]  /*13ab0*/  MUFU.EX2 R138, R138 ;  /* 0x0000008a008a7308 */ /* 0x000fe20000000800 */
[C---:B------:R-:W-:Y:S01]  /*13ac0*/  HMMA.16816.F32 R16, R36.reuse, R50, R16 ;  /* 0x000000322410723c */ /* 0x040fe20000001810 */
[----:B------:R-:W4:Y:S06]  /*13ad0*/  LDSM.16.MT88.4 R48, [R106+0x6800] ;  /* 0x006800006a30783b */ /* 0x000f2c0000004200 */
[----:B------:R-:W-:Y:S08]  /*13ae0*/  MUFU.EX2 R134, R134 ;  /* 0x0000008600867308 */ /* 0x000ff00000000800 */
[----:B------:R-:W-:Y:S08]  /*13af0*/  MUFU.EX2 R213, R213 ;  /* 0x000000d500d57308 */ /* 0x000ff00000000800 */
[----:B------:R-:W-:Y:S01]  /*13b00*/  MUFU.EX2 R136, R136 ;  /* 0x0000008800887308 */ /* 0x000fe20000000800 */
[C---:B--2---:R-:W-:Y:S07]  /*13b10*/  HMMA.16816.F32 R20, R36.reuse, R40, R20 ;  /* 0x000000282414723c */ /* 0x044fee0000001814 */
[----:B------:R-:W-:Y:S01]  /*13b20*/  MUFU.EX2 R132, R132 ;  /* 0x0000008400847308 */ /* 0x000fe20000000800 */
[----:B------:R-:W-:Y:S01]  /*13b30*/  HMMA.16816.F32 R24, R36, R42, R24 ;  /* 0x0000002a2418723c */ /* 0x000fe20000001818 */
[----:B------:R-:W2:Y:S01]  /*13b40*/  LDSM.16.MT88.4 R40, [R160+0x7000] ;  /* 0x00700000a028783b */ /* 0x000ea20000004200 */
[----:B------:R-:W-:-:S03]  /*13b50*/  FFMA.FTZ R149, R195, R3, -R52 ;  /* 0x00000003c3957223 */ /* 0x000fc60000010834 */
[----:B------:R-:W-:Y:S03]  /*13b60*/  LDSM.16.MT88.4 R76, [R107+0x8800] ;  /* 0x008800006b4c783b */ /* 0x000fe60000004200 */
[C---:B----4-:R-:W-:Y:S01]  /*13b70*/  HMMA.16816.F32 R28, R36.reuse, R48, R28 ;  /* 0x00000030241c723c */ /* 0x050fe2000000181c */
[----:B------:R-:W4:Y:S07]  /*13b80*/  MUFU.EX2 R145, R145 ;  /* 0x0000009100917308 */ /* 0x000f2e0000000800 */
[----:B------:R-:W-:Y:S01]  /*13b90*/  HMMA.16816.F32 R32, R36, R50, R32 ;  /* 0x000000322420723c */ /* 0x000fe20000001820 */
[----:B------:R-:W5:Y:S01]  /*13ba0*/  LDSM.16.MT88.4 R48, [R156+0x7000] ;  /* 0x007000009c30783b */ /* 0x000f620000004200 */
[----:B-1----:R-:W-:-:S02]  /*13bb0*/  F2FP.F16.F32.PACK_AB R36, R120, R205 ;  /* 0x000000cd7824723e */ /* 0x002fc400000000ff */
[----:B---3--:R-:W-:Y:S02]  /*13bc0*/  F2FP.F16.F32.PACK_AB R38, R116, R201 ;  /* 0x000000c97426723e */ /* 0x008fe400000000ff */
[----:B------:R-:W-:Y:S02]  /*13bd0*/  F2FP.F16.F32.PACK_AB R37, R118, R199 ;  /* 0x000000c77625723e */ /* 0x000fe400000000ff */
[----:B----4-:R-:W-:-:S07]  /*13be0*/  F2FP.F16.F32.PACK_AB R39, R114, R145 ;  /* 0x000000917227723e */ /* 0x010fce00000000ff */
[C---:B--2---:R-:W-:Y:S08]  /*13bf0*/  HMMA.16816.F32 R4, R36.reuse, R40, R4 ;  /* 0x000000282404723c */ /* 0x044ff00000001804 */
[C---:B------:R-:W-:Y:S01]  /*13c00*/  HMMA.16816.F32 R8, R36.reuse, R42, R8 ;  /* 0x0000002a2408723c */ /* 0x040fe20000001808 */
[----:B------:R-:W1:Y:S07]  /*13c10*/  LDSM.16.MT88.4 R40, [R107+0x7000] ;  /* 0x007000006b28783b */ /* 0x000e6e0000004200 */
[C---:B-----5:R-:W-:Y:S08]  /*13c20*/  HMMA.16816.F32 R12, R36.reuse, R48, R12 ;  /* 0x00000030240c723c */ /* 0x060ff0000000180c */
[C---:B------:R-:W-:Y:S01]  /*13c30*/  HMMA.16816.F32 R16, R36.reuse, R50, R16 ;  /* 0x000000322410723c */ /* 0x040fe20000001810 */
[----:B------:R-:W2:Y:S01]  /*13c40*/  LDSM.16.MT88.4 R48, [R106+0x7000] ;  /* 0x007000006a30783b */ /* 0x000ea20000004200 */
[----:B------:R-:W-:Y:S01]  /*13c50*/  FFMA.FTZ R211, R223, R3, -R62 ;  /* 0x00000003dfd37223 */ /* 0x000fe2000001083e */
[----:B------:R-:W3:Y:S05]  /*13c60*/  MUFU.EX2 R215, R215 ;  /* 0x000000d700d77308 */ /* 0x000eea0000000800 */
[C---:B-1----:R-:W-:Y:S08]  /*13c70*/  HMMA.16816.F32 R20, R36.reuse, R40, R20 ;  /* 0x000000282414723c */ /* 0x042ff00000001814 */
[C---:B------:R-:W-:Y:S01]  /*13c80*/  HMMA.16816.F32 R24, R36.reuse, R42, R24 ;  /* 0x0000002a2418723c */ /* 0x040fe20000001818 */
[----:B------:R-:W1:Y:S01]  /*13c90*/  LDSM.16.MT88.4 R40, [R160+0x7800] ;  /* 0x00780000a028783b */ /* 0x000e620000004200 */
[----:B------:R-:W4:Y:S06]  /*13ca0*/  MUFU.EX2 R211, R211 ;  /* 0x000000d300d37308 */ /* 0x000f2c0000000800 */
[C---:B--2---:R-:W-:Y:S02]  /*13cb0*/  HMMA.16816.F32 R28, R36.reuse, R48, R28 ;  /* 0x00000030241c723c */ /* 0x044fe4000000181c */
[----:B------:R-:W2:Y:S06]  /*13cc0*/  MUFU.EX2 R209, R209 ;  /* 0x000000d100d17308 */ /* 0x000eac0000000800 */
[----:B------:R-:W-:Y:S01]  /*13cd0*/  HMMA.16816.F32 R32, R36, R50, R32 ;  /* 0x000000322420723c */ /* 0x000fe20000001820 */
[----:B------:R-:W5:Y:S01]  /*13ce0*/  LDSM.16.MT88.4 R48, [R156+0x7800] ;  /* 0x007800009c30783b */ /* 0x000f620000004200 */
[----:B---3--:R-:W-:-:S02]  /*13cf0*/  F2FP.F16.F32.PACK_AB R36, R138, R215 ;  /* 0x000000d78a24723e */ /* 0x008fc400000000ff */
[----:B----4-:R-:W-:Y:S02]  /*13d00*/  F2FP.F16.F32.PACK_AB R38, R134, R211 ;  /* 0x000000d38626723e */ /* 0x010fe400000000ff */
[----:B------:R-:W-:Y:S02]  /*13d10*/  F2FP.F16.F32.PACK_AB R37, R136, R213 ;  /* 0x000000d58825723e */ /* 0x000fe400000000ff */
[----:B--2---:R-:W-:-:S07]  /*13d20*/  F2FP.F16.F32.PACK_AB R39, R132, R209 ;  /* 0x000000d18427723e */ /* 0x004fce00000000ff */
[C---:B-1----:R-:W-:Y:S08]  /*13d30*/  HMMA.16816.F32 R4, R36.reuse, R40, R4 ;  /* 0x000000282404723c */ /* 0x042ff00000001804 */
[C---:B------:R-:W-:Y:S01]  /*13d40*/  HMMA.16816.F32 R8, R36.reuse, R42, R8 ;  /* 0x0000002a2408723c */ /* 0x040fe20000001808 */
[----:B------:R-:W1:Y:S07]  /*13d50*/  LDSM.16.MT88.4 R40, [R107+0x7800] ;  /* 0x007800006b28783b */ /* 0x000e6e0000004200 */
[C---:B-----5:R-:W-:Y:S08]  /*13d60*/  HMMA.16816.F32 R12, R36.reuse, R48, R12 ;  /* 0x00000030240c723c */ /* 0x060ff0000000180c */
[C---:B------:R-:W-:Y:S01]  /*13d70*/  HMMA.16816.F32 R16, R36.reuse, R50, R16 ;  /* 0x000000322410723c */ /* 0x040fe20000001810 */
[----:B------:R-:W2:Y:S01]  /*13d80*/  LDSM.16.MT88.4 R48, [R106+0x7800] ;  /* 0x007800006a30783b */ /* 0x000ea20000004200 */
[----:B------:R-:W-:Y:S06]  /*13d90*/  MUFU.EX2 R142, R142 ;  /* 0x0000008e008e7308 */ /* 0x000fec0000000800 */
[C---:B-1----:R-:W-:Y:S08]  /*13da0*/  HMMA.16816.F32 R20, R36.reuse, R40, R20 ;  /* 0x000000282414723c */ /* 0x042ff00000001814 */
[C---:B------:R-:W-:Y:S01]  /*13db0*/  HMMA.16816.F32 R24, R36.reuse, R42, R24 ;  /* 0x0000002a2418723c */ /* 0x040fe20000001818 */
[----:B------:R-:W1:Y:S01]  /*13dc0*/  LDSM.16.MT88.4 R40, [R160+0x8000] ;  /* 0x00800000a028783b */ /* 0x000e620000004200 */
[----:B------:R-:W-:Y:S06]  /*13dd0*/  MUFU.EX2 R151, R151 ;  /* 0x0000009700977308 */ /* 0x000fec0000000800 */
[----:B--2---:R-:W-:Y:S01]  /*13de0*/  HMMA.16816.F32 R28, R36, R48, R28 ;  /* 0x00000030241c723c */ /* 0x004fe2000000181c */
[-CC-:B------:R-:W-:Y:S01]  /*13df0*/  FFMA.FTZ R49, R155, R3.reuse, -R62.reuse ;  /* 0x000000039b317223 */ /* 0x180fe2000001083e */
[----:B------:R-:W-:-:S06]  /*13e00*/  FFMA.FTZ R48, R203, R3, -R62 ;  /* 0x00000003cb307223 */ /* 0x000fcc000001083e */
[----:B------:R-:W-:Y:S01]  /*13e10*/  HMMA.16816.F32 R32, R36, R50, R32 ;  /* 0x000000322420723c */ /* 0x000fe20000001820 */
[-C--:B------:R-:W-:Y:S01]  /*13e20*/  FFMA.FTZ R51, R173, R3.reuse, -R62 ;  /* 0x00000003ad337223 */ /* 0x080fe2000001083e */
[----:B------:R-:W-:Y:S01]  /*13e30*/  FFMA.FTZ R50, R147, R3, -R52 ;  /* 0x0000000393327223 */ /* 0x000fe20000010834 */
[----:B------:R-:W2:Y:S01]  /*13e40*/  MUFU.EX2 R49, R49 ;  /* 0x0000003100317308 */ /* 0x000ea20000000800 */
[----:B------:R-:W3:Y:S07]  /*13e50*/  LDSM.16.MT88.4 R36, [R156+0x8000] ;  /* 0x008000009c24783b */ /* 0x000eee0000004200 */
[----:B------:R-:W-:Y:S08]  /*13e60*/  MUFU.EX2 R51, R51 ;  /* 0x0000003300337308 */ /* 0x000ff00000000800 */
[----:B------:R-:W4:Y:S08]  /*13e70*/  MUFU.EX2 R48, R48 ;  /* 0x0000003000307308 */ /* 0x000f300000000800 */
[----:B------:R-:W5:Y:S08]  /*13e80*/  MUFU.EX2 R140, R140 ;  /* 0x0000008c008c7308 */ /* 0x000f700000000800 */
[----:B------:R-:W-:Y:S08]  /*13e90*/  MUFU.EX2 R149, R149 ;  /* 0x0000009500957308 */ /* 0x000ff00000000800 */
[----:B------:R-:W1:Y:S01]  /*13ea0*/  MUFU.EX2 R50, R50 ;  /* 0x0000003200327308 */ /* 0x000e620000000800 */
[----:B--2---:R-:W-:-:S02]  /*13eb0*/  F2FP.F16.F32.PACK_AB R68, R49, R142 ;  /* 0x0000008e3144723e */ /* 0x004fc400000000ff */
[----:B----4-:R-:W-:Y:S02]  /*13ec0*/  F2FP.F16.F32.PACK_AB R70, R48, R51 ;  /* 0x000000333046723e */ /* 0x010fe400000000ff */
[----:B-----5:R-:W-:Y:S02]  /*13ed0*/  F2FP.F16.F32.PACK_AB R69, R140, R151 ;  /* 0x000000978c45723e */ /* 0x020fe400000000ff */
[----:B-1----:R-:W-:-:S07]  /*13ee0*/  F2FP.F16.F32.PACK_AB R71, R50, R149 ;  /* 0x000000953247723e */ /* 0x002fce00000000ff */
[C---:B------:R-:W-:Y:S01]  /*13ef0*/  HMMA.16816.F32 R96, R68.reuse, R40, R4 ;  /* 0x000000284460723c */ /* 0x040fe20000001804 */
[----:B------:R-:W1:Y:S07]  /*13f00*/  LDSM.16.MT88.4 R4, [R106+0x8000] ;  /* 0x008000006a04783b */ /* 0x000e6e0000004200 */
[C---:B------:R-:W-:Y:S01]  /*13f10*/  HMMA.16816.F32 R8, R68.reuse, R42, R8 ;  /* 0x0000002a4408723c */ /* 0x040fe20000001808 */
[----:B------:R-:W2:Y:S07]  /*13f20*/  LDSM.16.MT88.4 R40, [R107+0x8000] ;  /* 0x008000006b28783b */ /* 0x000eae0000004200 */
[----:B---3--:R-:W-:Y:S01]  /*13f30*/  HMMA.16816.F32 R12, R68, R36, R12 ;  /* 0x00000024440c723c */ /* 0x008fe2000000180c */
[-CC-:B------:R-:W-:Y:S01]  /*13f40*/  FFMA.FTZ R37, R119, R3.reuse, -R52.reuse ;  /* 0x0000000377257223 */ /* 0x180fe20000010834 */
[----:B------:R-:W-:-:S06]  /*13f50*/  FFMA.FTZ R36, R115, R3, -R52 ;  /* 0x0000000373247223 */ /* 0x000fcc0000010834 */
[C---:B------:R-:W-:Y:S01]  /*13f60*/  HMMA.16816.F32 R16, R68.reuse, R38, R16 ;  /* 0x000000264410723c */ /* 0x040fe20000001810 */
[-CC-:B------:R-:W-:Y:S01]  /*13f70*/  FFMA.FTZ R39, R121, R3.reuse, -R52.reuse ;  /* 0x0000000379277223 */ /* 0x180fe20000010834 */
[-C--:B------:R-:W-:Y:S01]  /*13f80*/  FFMA.FTZ R38, R123, R3.reuse, -R52 ;  /* 0x000000037b267223 */ /* 0x080fe20000010834 */
[----:B------:R-:W-:Y:S05]  /*13f90*/  MUFU.EX2 R37, R37 ;  /* 0x0000002500257308 */ /* 0x000fea0000000800 */
[C---:B-1----:R-:W-:Y:S08]  /*13fa0*/  HMMA.16816.F32 R28, R68.reuse, R4, R28 ;  /* 0x00000004441c723c */ /* 0x042ff0000000181c */
[C---:B--2---:R-:W-:Y:S08]  /*13fb0*/  HMMA.16816.F32 R20, R68.reuse, R40, R20 ;  /* 0x000000284414723c */ /* 0x044ff00000001814 */
[C---:B------:R-:W-:Y:S01]  /*13fc0*/  HMMA.16816.F32 R24, R68.reuse, R42, R24 ;  /* 0x0000002a4418723c */ /* 0x040fe20000001818 */
[----:B------:R-:W-:Y:S07]  /*13fd0*/  MUFU.EX2 R39, R39 ;  /* 0x0000002700277308 */ /* 0x000fee0000000800 */
[----:B------:R-:W-:Y:S01]  /*13fe0*/  HMMA.16816.F32 R68, R68, R6, R32 ;  /* 0x000000064444723c */ /* 0x000fe20000001820 */
[-CC-:B------:R-:W-:Y:S01]  /*13ff0*/  FFMA.FTZ R34, R117, R3.reuse, -R62.reuse ;  /* 0x0000000375227223 */ /* 0x180fe2000001083e */
[-CC-:B------:R-:W-:Y:S01]  /*14000*/  FFMA.FTZ R33, R127, R3.reuse, -R62.reuse ;  /* 0x000000037f217223 */ /* 0x180fe2000001083e */
[-CC-:B------:R-:W-:Y:S01]  /*14010*/  FFMA.FTZ R35, R129, R3.reuse, -R62.reuse ;  /* 0x0000000381237223 */ /* 0x180fe2000001083e */
[----:B------:R-:W-:Y:S01]  /*14020*/  FFMA.FTZ R32, R131, R3, -R62 ;  /* 0x0000000383207223 */ /* 0x000fe2000001083e */
[----:B------:R-:W-:Y:S08]  /*14030*/  MUFU.EX2 R38, R38 ;  /* 0x0000002600267308 */ /* 0x000ff00000000800 */
[----:B------:R-:W-:Y:S08]  /*14040*/  MUFU.EX2 R34, R34 ;  /* 0x0000002200227308 */ /* 0x000ff00000000800 */
[----:B------:R-:W1:Y:S08]  /*14050*/  MUFU.EX2 R33, R33 ;  /* 0x0000002100217308 */ /* 0x000e700000000800 */
[----:B------:R-:W-:Y:S08]  /*14060*/  MUFU.EX2 R35, R35 ;  /* 0x0000002300237308 */ /* 0x000ff00000000800 */
[----:B------:R-:W2:Y:S08]  /*14070*/  MUFU.EX2 R32, R32 ;  /* 0x0000002000207308 */ /* 0x000eb00000000800 */
[----:B------:R-:W3:Y:S01]  /*14080*/  MUFU.EX2 R36, R36 ;  /* 0x0000002400247308 */ /* 0x000ee20000000800 */
[----:B-1----:R-:W-:-:S02]  /*14090*/  F2FP.F16.F32.PACK_AB R4, R33, R34 ;  /* 0x000000222104723e */ /* 0x002fc400000000ff */
[----:B------:R-:W-:Y:S02]  /*140a0*/  F2FP.F16.F32.PACK_AB R5, R38, R39 ;  /* 0x000000272605723e */ /* 0x000fe400000000ff */
[----:B--2---:R-:W-:Y:S02]  /*140b0*/  F2FP.F16.F32.PACK_AB R6, R32, R35 ;  /* 0x000000232006723e */ /* 0x004fe400000000ff */
[----:B---3--:R-:W-:-:S07]  /*140c0*/  F2FP.F16.F32.PACK_AB R7, R36, R37 ;  /* 0x000000252407723e */ /* 0x008fce00000000ff */
[C---:B------:R-:W-:Y:S08]  /*140d0*/  HMMA.16816.F32 R96, R4.reuse, R92, R96 ;  /* 0x0000005c0460723c */ /* 0x040ff00000001860 */
[----:B------:R-:W-:Y:S01]  /*140e0*/  HMMA.16816.F32 R92, R4, R94, R8 ;  /* 0x0000005e045c723c */ /* 0x000fe20000001808 */
[----:B------:R-:W1:Y:S01]  /*140f0*/  LDSM.16.MT88.4 R8, [R106+0x8800] ;  /* 0x008800006a08783b */ /* 0x000e620000004200 */
[----:B------:R-:W-:Y:S01]  /*14100*/  FFMA.FTZ R197, R197, R128, R122 ;  /* 0x00000080c5c57223 */ /* 0x000fe2000001007a */
[----:B------:R-:W-:-:S03]  /*14110*/  FFMA.FTZ R207, R198, R130, R207 ;  /* 0x00000082c6cf7223 */ /* 0x000fc600000100cf */
[----:B------:R-:W-:Y:S01]  /*14120*/  FADD.FTZ R66, R66, R197 ;  /* 0x000000c542427221 */ /* 0x000fe20000010000 */
[----:B------:R-:W-:-:S03]  /*14130*/  FADD.FTZ R104, R104, R207 ;  /* 0x000000cf68687221 */ /* 0x000fc60000010000 */
[----:B------:R-:W-:Y:S01]  /*14140*/  FADD.FTZ R135, R135, R66 ;  /* 0x0000004287877221 */ /* 0x000fe20000010000 */
[----:B------:R-:W-:Y:S01]  /*14150*/  HMMA.16816.F32 R80, R4, R76, R20 ;  /* 0x0000004c0450723c */ /* 0x000fe20000001814 */
[----:B------:R-:W-:Y:S01]  /*14160*/  FADD.FTZ R133, R133, R104 ;  /* 0x0000006885857221 */ /* 0x000fe20000010000 */
[-CC-:B------:R-:W-:Y:S01]  /*14170*/  FFMA.FTZ R41, R105, R3.reuse, -R62.reuse ;  /* 0x0000000369297223 */ /* 0x180fe2000001083e */
[----:B------:R-:W-:Y:S01]  /*14180*/  FADD.FTZ R42, R2, R135 ;  /* 0x00000087022a7221 */ /* 0x000fe20000010000 */
[-CC-:B------:R-:W-:Y:S01]  /*14190*/  FFMA.FTZ R2, R113, R3.reuse, -R62.reuse ;  /* 0x0000000371027223 */ /* 0x180fe2000001083e */
[----:B------:R-:W-:-:S03]  /*141a0*/  FFMA.FTZ R40, R111, R3, -R62 ;  /* 0x000000036f287223 */ /* 0x000fc6000001083e */
[----:B------:R-:W-:Y:S01]  /*141b0*/  HMMA.16816.F32 R76, R4, R78, R24 ;  /* 0x0000004e044c723c */ /* 0x000fe20000001818 */
[-CC-:B------:R-:W-:Y:S01]  /*141c0*/  FFMA.FTZ R24, R61, R3.reuse, -R52.reuse ;  /* 0x000000033d187223 */ /* 0x180fe20000010834 */
[-CC-:B------:R-:W-:Y:S01]  /*141d0*/  FFMA.FTZ R27, R67, R3.reuse, -R52.reuse ;  /* 0x00000003431b7223 */ /* 0x180fe20000010834 */
[-C--:B------:R-:W-:Y:S01]  /*141e0*/  FFMA.FTZ R26, R65, R3.reuse, -R52 ;  /* 0x00000003411a7223 */ /* 0x080fe20000010834 */
[----:B------:R-:W-:Y:S01]  /*141f0*/  FFMA.FTZ R109, R109, R3, -R62 ;  /* 0x000000036d6d7223 */ /* 0x000fe2000001083e */
[----:B------:R-:W-:-:S03]  /*14200*/  FADD.FTZ R64, R64, R133 ;  /* 0x0000008540407221 */ /* 0x000fc60000010000 */
[C---:B-1----:R-:W-:Y:S08]  /*14210*/  HMMA.16816.F32 R72, R4.reuse, R8, R28 ;  /* 0x000000080448723c */ /* 0x042ff0000000181c */
[----:B------:R-:W-:Y:S01]  /*14220*/  HMMA.16816.F32 R68, R4, R10, R68 ;  /* 0x0000000a0444723c */ /* 0x000fe20000001844 */
[----:B------:R-:W1:Y:S01]  /*14230*/  LDSM.16.MT88.4 R8, [R156+0x9000] ;  /* 0x009000009c08783b */ /* 0x000e620000004200 */
[----:B------:R-:W-:Y:S01]  /*14240*/  FFMA.FTZ R29, R63, R3, -R52 ;  /* 0x000000033f1d7223 */ /* 0x000fe20000010834 */
[----:B------:R-:W-:Y:S01]  /*14250*/  MUFU.EX2 R41, R41 ;  /* 0x0000002900297308 */ /* 0x000fe20000000800 */
[----:B------:R-:W-:Y:S01]  /*14260*/  FADD.FTZ R143, R143, R64 ;  /* 0x000000408f8f7221 */ /* 0x000fe20000010000 */
[----:B------:R-:W2:Y:S01]  /*14270*/  LDSM.16.MT88.4 R20, [R160+0x9000] ;  /* 0x00900000a014783b */ /* 0x000ea20000004200 */
[----:B------:R-:W-:-:S02]  /*14280*/  FADD.FTZ R141, R141, R42 ;  /* 0x0000002a8d8d7221 */ /* 0x000fc40000010000 */
[C---:B------:R-:W-:Y:S03]  /*14290*/  HMMA.16816.F32 R88, R4.reuse, R84, R12 ;  /* 0x000000540458723c */ /* 0x040fe6000000180c */
[----:B------:R-:W3:Y:S01]  /*142a0*/  MUFU.EX2 R2, R2 ;  /* 0x0000000200027308 */ /* 0x000ee20000000800 */
[----:B------:R-:W-:Y:S01]  /*142b0*/  FADD.FTZ R112, R112, R143 ;  /* 0x0000008f70707221 */ /* 0x000fe20000010000 */
[----:B------:R-:W-:Y:S01]  /*142c0*/  FADD.FTZ R108, R108, R141 ;  /* 0x0000008d6c6c7221 */ /* 0x000fe20000010000 */
[----:B------:R-:W-:Y:S05]  /*142d0*/  LDSM.16.MT88.4 R12, [R106+0x9000] ;  /* 0x009000006a0c783b */ /* 0x000fea0000004200 */
[----:B------:R-:W-:Y:S01]  /*142e0*/  MUFU.EX2 R40, R40 ;  /* 0x0000002800287308 */ /* 0x000fe20000000800 */
[----:B------:R-:W-:Y:S07]  /*142f0*/  HMMA.16816.F32 R84, R4, R86, R16 ;  /* 0x000000560454723c */ /* 0x000fee0000001810 */
[----:B------:R-:W4:Y:S08]  /*14300*/  MUFU.EX2 R25, R109 ;  /* 0x0000006d00197308 */ /* 0x000f300000000800 */
[----:B------:R-:W-:Y:S08]  /*14310*/  MUFU.EX2 R24, R24 ;  /* 0x0000001800187308 */ /* 0x000ff00000000800 */
[----:B------:R-:W5:Y:S08]  /*14320*/  MUFU.EX2 R27, R27 ;  /* 0x0000001b001b7308 */ /* 0x000f700000000800 */
[----:B------:R-:W-:Y:S08]  /*14330*/  MUFU.EX2 R26, R26 ;  /* 0x0000001a001a7308 */ /* 0x000ff00000000800 */
[----:B------:R-:W1:Y:S01]  /*14340*/  MUFU.EX2 R29, R29 ;  /* 0x0000001d001d7308 */ /* 0x000e620000000800 */
[----:B------:R-:W-:Y:S01]  /*14350*/  FADD.FTZ R139, R139, R112 ;  /* 0x000000708b8b7221 */ /* 0x000fe20000010000 */
[----:B------:R-:W-:Y:S01]  /*14360*/  FADD.FTZ R137, R137, R108 ;  /* 0x0000006c89897221 */ /* 0x000fe20000010000 */
[----:B------:R-:W2:Y:S02]  /*14370*/  LDSM.16.MT88.4 R16, [R107+0x9000] ;  /* 0x009000006b10783b */ /* 0x000ea40000004200 */
[----:B------:R-:W-:Y:S01]  /*14380*/  FADD.FTZ R110, R110, R139 ;  /* 0x0000008b6e6e7221 */ /* 0x000fe20000010000 */
[----:B------:R-:W-:Y:S01]  /*14390*/  FADD.FTZ R0, R0, R137 ;  /* 0x0000008900007221 */ /* 0x000fe20000010000 */
[----:B---3--:R-:W-:-:S02]  /*143a0*/  F2FP.F16.F32.PACK_AB R4, R2, R41 ;  /* 0x000000290204723e */ /* 0x008fc400000000ff */
[----:B----4-:R-:W-:Y:S01]  /*143b0*/  F2FP.F16.F32.PACK_AB R6, R25, R40 ;  /* 0x000000281906723e */ /* 0x010fe200000000ff */
[----:B------:R-:W-:Y:S01]  /*143c0*/  FADD.FTZ R205, R205, R110 ;  /* 0x0000006ecdcd7221 */ /* 0x000fe20000010000 */
[----:B-----5:R-:W-:Y:S01]  /*143d0*/  F2FP.F16.F32.PACK_AB R5, R27, R24 ;  /* 0x000000181b05723e */ /* 0x020fe200000000ff */
[----:B------:R-:W-:Y:S01]  /*143e0*/  FADD.FTZ R199, R199, R0 ;  /* 0x00000000c7c77221 */ /* 0x000fe20000010000 */
[----:B-1----:R-:W-:Y:S01]  /*143f0*/  F2FP.F16.F32.PACK_AB R7, R29, R26 ;  /* 0x0000001a1d07723e */ /* 0x002fe200000000ff */
[----:B------:R-:W-:Y:S02]  /*14400*/  FADD.FTZ R120, R120, R205 ;  /* 0x000000cd78787221 */ /* 0x000fe40000010000 */
[----:B------:R-:W-:Y:S02]  /*14410*/  FADD.FTZ R118, R118, R199 ;  /* 0x000000c776767221 */ /* 0x000fe40000010000 */
[----:B------:R-:W-:Y:S02]  /*14420*/  FADD.FTZ R201, R201, R120 ;  /* 0x00000078c9c97221 */ /* 0x000fe40000010000 */
[----:B------:R-:W-:Y:S01]  /*14430*/  FADD.FTZ R145, R145, R118 ;  /* 0x0000007691917221 */ /* 0x000fe20000010000 */
[----:B------:R-:W-:Y:S01]  /*14440*/  HMMA.16816.F32 R88, R4, R8, R88 ;  /* 0x000000080458723c */ /* 0x000fe20000001858 */
[----:B------:R-:W-:-:S02]  /*14450*/  FADD.FTZ R116, R116, R201 ;  /* 0x000000c974747221 */ /* 0x000fc40000010000 */
[----:B------:R-:W-:-:S05]  /*14460*/  FADD.FTZ R114, R114, R145 ;  /* 0x0000009172727221 */ /* 0x000fca0000010000 */
        /* <DEDUP_REMOVED lines=14> */
[----:B--2---:R-:W-:Y:S01]  /*14550*/  HMMA.16816.F32 R96, R4, R20, R96 ;  /* 0x000000140460723c */ /* 0x004fe20000001860 */
[----:B------:R-:W-:Y:S01]  /*14560*/  MUFU.EX2 R21, R54 ;  /* 0x0000003600157308 */ /* 0x000fe20000000800 */
[----:B------:R-:W-:Y:S01]  /*14570*/  FADD.FTZ R211, R211, R138 ;  /* 0x0000008ad3d37221 */ /* 0x000fe20000010000 */
[----:B------:R-:W-:-:S05]  /*14580*/  FADD.FTZ R209, R209, R136 ;  /* 0x00000088d1d17221 */ /* 0x000fca0000010000 */
[----:B------:R-:W-:Y:S01]  /*14590*/  HMMA.16816.F32 R92, R4, R22, R92 ;  /* 0x00000016045c723c */ /* 0x000fe2000000185c */
[----:B------:R-:W2:Y:S01]  /*145a0*/  MUFU.EX2 R22, R56 ;  /* 0x0000003800167308 */ /* 0x000ea20000000800 */
[----:B------:R-:W-:Y:S01]  /*145b0*/  FADD.FTZ R211, R134, R211 ;  /* 0x000000d386d37221 */ /* 0x000fe20000010000 */
[----:B------:R-:W-:-:S06]  /*145c0*/  FADD.FTZ R132, R132, R209 ;  /* 0x000000d184847221 */ /* 0x000fcc0000010000 */
[----:B------:R-:W-:Y:S08]  /*145d0*/  MUFU.EX2 R20, R58 ;  /* 0x0000003a00147308 */ /* 0x000ff00000000800 */
        /* <DEDUP_REMOVED lines=15> */
[----:B------:R-:W1:Y:S05]  /*146d0*/  LDSM.16.MT88.4 R16, [R156+0x9800] ;  /* 0x009800009c10783b */ /* 0x000e6a0000004200 */
[C---:B------:R-:W-:Y:S08]  /*146e0*/  HMMA.16816.F32 R72, R4.reuse, R12, R72 ;  /* 0x0000000c0448723c */ /* 0x040ff00000001848 */
[----:B------:R-:W-:Y:S01]  /*146f0*/  HMMA.16816.F32 R68, R4, R14, R68 ;  /* 0x0000000e0444723c */ /* 0x000fe20000001844 */
[----:B--2---:R-:W-:Y:S01]  /*14700*/  F2FP.F16.F32.PACK_AB R4, R22, R21 ;  /* 0x000000151604723e */ /* 0x004fe200000000ff */
[----:B------:R-:W-:Y:S01]  /*14710*/  FADD.FTZ R34, R34, R51 ;  /* 0x0000003322227221 */ /* 0x000fe20000010000 */
[----:B---3--:R-:W-:Y:S01]  /*14720*/  F2FP.F16.F32.PACK_AB R6, R23, R20 ;  /* 0x000000141706723e */ /* 0x008fe200000000ff */
[----:B------:R-:W-:Y:S01]  /*14730*/  FADD.FTZ R39, R39, R50 ;  /* 0x0000003227277221 */ /* 0x000fe20000010000 */
[----:B----4-:R-:W-:Y:S01]  /*14740*/  F2FP.F16.F32.PACK_AB R5, R31, R28 ;  /* 0x0000001c1f05723e */ /* 0x010fe200000000ff */
[----:B------:R-:W2:Y:S01]  /*14750*/  LDSM.16.MT88.4 R12, [R107+0x9800] ;  /* 0x009800006b0c783b */ /* 0x000ea20000004200 */
[----:B-----5:R-:W-:Y:S01]  /*14760*/  F2FP.F16.F32.PACK_AB R7, R197, R30 ;  /* 0x0000001ec507723e */ /* 0x020fe200000000ff */
[----:B------:R-:W-:Y:S01]  /*14770*/  FADD.FTZ R34, R33, R34 ;  /* 0x0000002221227221 */ /* 0x000fe20000010000 */
[----:B------:R-:W-:-:S05]  /*14780*/  FADD.FTZ R38, R38, R39 ;  /* 0x0000002726267221 */ /* 0x000fca0000010000 */
        /* <DEDUP_REMOVED lines=20> */
[C---:B------:R-:W-:Y:S02]  /*148d0*/  HMMA.16816.F32 R88, R4.reuse, R16, R88 ;  /* 0x000000100458723c */ /* 0x040fe40000001858 */
[----:B------:R-:W-:Y:S01]  /*148e0*/  FADD.FTZ R20, R20, R21 ;  /* 0x0000001514147221 */ /* 0x000fe20000010000 */
[----:B------:R-:W-:Y:S01]  /*148f0*/  FADD.FTZ R30, R30, R31 ;  /* 0x0000001f1e1e7221 */ /* 0x000fe20000010000 */
[----:B------:R-:W-:Y:S02]  /*14900*/  IMAD.MOV.U32 R0, RZ, RZ, R44 ;  /* 0x000000ffff007224 */ /* 0x000fe400078e002c */
[----:B------:R-:W-:Y:S02]  /*14910*/  IMAD.MOV.U32 R2, RZ, RZ, R46 ;  /* 0x000000ffff027224 */ /* 0x000fe400078e002e */
[----:B------:R-:W-:Y:S01]  /*14920*/  HMMA.16816.F32 R84, R4, R18, R84 ;  /* 0x000000120454723c */ /* 0x000fe20000001854 */
[----:B------:R-:W-:-:S02]  /*14930*/  @P0 IMAD.MOV.U32 R0, RZ, RZ, R44 ;  /* 0x000000ffff000224 */ /* 0x000fc400078e002c */
[----:B------:R-:W-:Y:S01]  /*14940*/  FADD.FTZ R198, R23, R20 ;  /* 0x0000001417c67221 */ /* 0x000fe20000010000 */
[----:B------:R-:W-:Y:S02]  /*14950*/  @P0 IMAD.MOV.U32 R2, RZ, RZ, R46 ;  /* 0x000000ffff020224 */ /* 0x000fe400078e002e */
[----:B------:R-:W-:Y:S01]  /*14960*/  FADD.FTZ R197, R197, R30 ;  /* 0x0000001ec5c57221 */ /* 0x000fe20000010000 */
[----:B------:R-:W-:Y:S01]  /*14970*/  @P0 VIADD R57, R57, 0xfffffffd ;  /* 0xfffffffd39390836 */ /* 0x000fe20000000000 */
[C---:B--2---:R-:W-:Y:S08]  /*14980*/  HMMA.16816.F32 R80, R4.reuse, R12, R80 ;  /* 0x0000000c0450723c */ /* 0x044ff00000001850 */
[C---:B------:R-:W-:Y:S08]  /*14990*/  HMMA.16816.F32 R76, R4.reuse, R14, R76 ;  /* 0x0000000e044c723c */ /* 0x040ff0000000184c */
[C---:B-1----:R-:W-:Y:S08]  /*149a0*/  HMMA.16816.F32 R72, R4.reuse, R8, R72 ;  /* 0x000000080448723c */ /* 0x042ff00000001848 */
[----:B------:R-:W-:Y:S01]  /*149b0*/  HMMA.16816.F32 R68, R4, R10, R68 ;  /* 0x0000000a0444723c */ /* 0x000fe20000001844 */
[----:B------:R-:W-:-:S04]  /*149c0*/  NOP ;  /* 0x0000000000007918 */ /* 0x000fc80000000000 */
[----:B------:R-:W-:-:S15]  /*149d0*/  @P0 BRA `(.L_x_10471) ;  /* 0x0000000000040947 */ /* 0x000fde0003800000 */
.L_x_10462:
[----:B------:R-:W-:-:S05]  /*149e0*/  IADD3 R57, PT, PT, R59, -0x1, RZ ;  /* 0xffffffff3b397810 */ /* 0x000fca0007ffe0ff */
.L_x_10471:
[----:B------:R-:W-:Y:S05]  /*149f0*/  BSYNC B2 ;  /* 0x0000000000027941 */ /* 0x000fea0003800000 */
.L_x_10461:
[----:B------:R-:W-:-:S13]  /*14a00*/  ISETP.GE.AND P0, PT, R57, R170, PT ;  /* 0x000000aa3900720c */ /* 0x000fda0003f06270 */
[----:B------:R-:W-:Y:S05]  /*14a10*/  @!P0 BRA `(.L_x_10472) ;  /* 0x00000048007c8947 */ /* 0x000fea0003800000 */
[----:B------:R-:W-:Y:S01]  /*14a20*/  ISETP.NE.U32.AND P0, PT, R124, RZ, PT ;  /* 0x000000ff7c00720c */ /* 0x000fe20003f05070 */
[----:B------:R-:W-:Y:S01]  /*14a30*/  IMAD.SHL.U32 R3, R57, 0x80, RZ ;  /* 0x0000008039037824 */ /* 0x000fe200078e00ff */
[----:B------:R-:W-:Y:S01]  /*14a40*/  LOP3.LUT R184, R184, 0xfffffffd, RZ, 0xc0, !PT ;  /* 0xfffffffdb8b87812 */ /* 0x000fe200078ec0ff */
[----:B------:R-:W-:Y:S01]  /*14a50*/  IMAD.MOV.U32 R105, RZ, RZ, R0 ;  /* 0x000000ffff697224 */ /* 0x000fe200078e0000 */
[----:B------:R-:W-:Y:S01]  /*14a60*/  ISETP.NE.AND.EX P0, PT, R125, RZ, PT, P0 ;  /* 0x000000ff7d00720c */ /* 0x000fe20003f05300 */
[----:B------:R-:W-:Y:S01]  /*14a70*/  IMAD.MOV.U32 R104, RZ, RZ, R2 ;  /* 0x000000ffff687224 */ /* 0x000fe200078e0002 */
[----:B------:R-:W-:Y:S01]  /*14a80*/  LOP3.LUT R196, R3, 0x40, R126, 0xfe, !PT ;  /* 0x0000004003c47812 */ /* 0x000fe200078efe7e */
[----:B------:R-:W-:Y:S02]  /*14a90*/  VIADD R195, R57, 0x1 ;  /* 0x0000000139c37836 */ /* 0x000fe40000000000 */
[----:B------:R-:W-:-:S08]  /*14aa0*/  VIADD R194, R3, 0x80 ;  /* 0x0000008003c27836 */ /* 0x000fd00000000000 */
[----:B------:R-:W-:-:S07]  /*14ab0*/  @P0 LOP3.LUT R184, R184, 0x2, RZ, 0xfc, !PT ;  /* 0x00000002b8b80812 */ /* 0x000fce00078efcff */
.L_x_10479:
[----:B------:R-:W-:Y:S01]  /*14ac0*/  IMAD.MOV.U32 R2, RZ, RZ, R174 ;  /* 0x000000ffff027224 */ /* 0x000fe200078e00ae */
[----:B------:R-:W-:Y:S04]  /*14ad0*/  DEPBAR.LE SB0, 0x0 ;  /* 0x000080000000791a */ /* 0x000fe80000000000 */
[----:B------:R-:W-:Y:S05]  /*14ae0*/  WARPSYNC.ALL ;  /* 0x0000000000007948 */ /* 0x000fea0003800000 */
[----:B------:R-:W-:Y:S01]  /*14af0*/  BAR.SYNC.DEFER_BLOCKING 0x0 ;  /* 0x0000000000007b1d */ /* 0x000fe20000010000 */
[----:B------:R-:W-:Y:S01]  /*14b00*/  LOP3.LUT P6, RZ, R184, 0x2, RZ, 0xc0, !PT ;  /* 0x00000002b8ff7812 */ /* 0x000fe200078cc0ff */
[----:B------:R-:W-:Y:S01]  /*14b10*/  IMAD.MOV.U32 R0, RZ, RZ, R175 ;  /* 0x000000ffff007224 */ /* 0x000fe200078e00af */
[----:B------:R-:W-:Y:S11]  /*14b20*/  ISETP.GE.AND P1, PT, R100, R179, PT ;  /* 0x000000b36400720c */ /* 0x000ff60003f26270 */
[----:B------:R-:W-:Y:S05]  /*14b30*/  @!P6 IMAD.MOV.U32 R3, RZ, RZ, RZ ;  /* 0x000000ffff03e224 */ /* 0x000fea00078e00ff */
        /* <DEDUP_REMOVED lines=42> */
[-C--:B------:R-:W-:Y:S04]  /*14de0*/  LOP3.LUT R5, R194, R11.reuse, RZ, 0x3c, !PT ;  /* 0x0000000bc2057212 */ /* 0x080fe800078e3cff */
[----:B------:R-:W-:Y:S02]  /*14df0*/  ISETP.GE.AND P0, PT, R5, RZ, PT ;  /* 0x000000ff0500720c */ /* 0x000fe40003f06270 */
[----:B------:R-:W-:Y:S03]  /*14e00*/  LOP3.LUT R5, RZ, R11, RZ, 0x33, !PT ;  /* 0x0000000bff057212 */ /* 0x000fe600078e33ff */
[----:B------:R-:W-:Y:S02]  /*14e10*/  @P3 VIADD R9, R9, 0x1 ;  /* 0x0000000109093836 */ /* 0x000fe40000000000 */
[----:B------:R-:W-:Y:S02]  /*14e20*/  @P4 VIADD R10, R10, 0x1 ;  /* 0x000000010a0a4836 */ /* 0x000fe40000000000 */
[----:B------:R-:W-:Y:S04]  /*14e30*/  @!P5 IMAD.MOV R9, RZ, RZ, -R9 ;  /* 0x000000ffff09d224 */ /* 0x000fe800078e0a09 */
        /* <DEDUP_REMOVED lines=24> */
.L_x_10474:
[----:B------:R-:W-:Y:S05]  /*14fc0*/  BSYNC.RECONVERGENT B0 ;  /* 0x0000000000007941 */ /* 0x000fea0003800200 */
.L_x_10473:
[----:B------:R-:W-:Y:S01]  /*14fd0*/  IADD3 R12, P0, PT, R3, R174, RZ ;  /* 0x000000ae030c7210 */ /* 0x000fe20007f1e0ff */
[----:B------:R-:W-:Y:S01]  /*14fe0*/  @!PT LDS RZ, [RZ] ;  /* 0x00000000fffff984 */ /* 0x000fe20000000800 */
[----:B------:R-:W-:Y:S01]  /*14ff0*/  @!PT LDS RZ, [RZ] ;  /* 0x00000000fffff984 */ /* 0x000fe20000000800 */
[----:B------:R-:W-:Y:S01]  /*15000*/  @!PT LDS RZ, [RZ] ;  /* 0x00000000fffff984 */ /* 0x000fe20000000800 */
[----:B------:R-:W-:Y:S01]  /*15010*/  @!P1 LDGSTS.E.BYPASS.LTC128B.128 [R181+0x6000], desc[UR4][R174.64] ;  /* 0x06000000aeb59fae */ /* 0x000fe2000b981a04 */
[----:B------:R-:W-:Y:S01]  /*15020*/  SHF.L.U64.HI R0, R168, 0x5, R169 ;  /* 0x00000005a8007819 */ /* 0x000fe200000102a9 */
[----:B------:R-:W-:Y:S01]  /*15030*/  VIADD R195, R195, 0xffffffff ;  /* 0xffffffffc3c37836 */ /* 0x000fe20000000000 */
[-C--:B------:R-:W-:Y:S01]  /*15040*/  IADD3 R10, P2, PT, R12, R3.reuse, RZ ;  /* 0x000000030c0a7210 */ /* 0x080fe20007f5e0ff */
[----:B------:R-:W-:Y:S01]  /*15050*/  @P1 STS.128 [R181+0x6000], RZ ;  /* 0x006000ffb5001388 */ /* 0x000fe20000000c00 */
[----:B------:R-:W-:Y:S01]  /*15060*/  BSSY.RECONVERGENT B1, `(.L_x_10475) ;  /* 0x000011e000017945 */ /* 0x000fe20003800200 */
        /* <DEDUP_REMOVED lines=27> */
[----:B------:R-:W-:Y:S03]  /*15220*/  ISETP.GT.AND P0, PT, R195, R170, PT ;  /* 0x000000aac300720c */ /* 0x000fe60003f04270 */
        /* <DEDUP_REMOVED lines=35> */
[----:B------:R-:W-:Y:S05]  /*15460*/  LDSM.16.M88.4 R112, [R159+0x3800] ;  /* 0x003800009f70783b */ /* 0x000fea0000000200 */
[C---:B--2---:R-:W-:Y:S08]  /*15470*/  HMMA.16816.F32 R12, R108.reuse, R116, RZ ;  /* 0x000000746c0c723c */ /* 0x044ff000000018ff */
[C---:B------:R-:W-:Y:S01]  /*15480*/  HMMA.16816.F32 R16, R108.reuse, R118, RZ ;  /* 0x000000766c10723c */ /* 0x040fe200000018ff */
[----:B------:R-:W-:Y:S07]  /*15490*/  LDSM.16.M88.4 R116, [R159+0x4000] ;  /* 0x004000009f74783b */ /* 0x000fee0000000200 */
[C---:B---3--:R-:W-:Y:S08]  /*154a0*/  HMMA.16816.F32 R20, R108.reuse, R120, RZ ;  /* 0x000000786c14723c */ /* 0x048ff000000018ff */
[C---:B------:R-:W-:Y:S01]  /*154b0*/  HMMA.16816.F32 R24, R108.reuse, R122, RZ ;  /* 0x0000007a6c18723c */ /* 0x040fe200000018ff */
[----:B------:R-:W-:Y:S07]  /*154c0*/  LDSM.16.M88.4 R120, [R158+0x3800] ;  /* 0x003800009e78783b */ /* 0x000fee0000000200 */
        /* <DEDUP_REMOVED lines=15> */
[C---:B--2---:R-:W-:Y:S08]  /*155c0*/  HMMA.16816.F32 R20, R144.reuse, R108, R20 ;  /* 0x0000006c9014723c */ /* 0x044ff00000001814 */
        /* <DEDUP_REMOVED lines=15> */
[----:B------:R-:W-:Y:S01]  /*156c0*/  HMMA.16816.F32 R64, R144, R118, R64 ;  /* 0x000000769040723c */ /* 0x000fe20000001840 */
[----:B------:R-:W2:Y:S07]  /*156d0*/  LDSM.16.M88.4 R116, [R158+0x2800] ;  /* 0x002800009e74783b */ /* 0x000eae0000000200 */
[C---:B-1----:R-:W-:Y:S08]  /*156e0*/  HMMA.16816.F32 R4, R108.reuse, R112, R4 ;  /* 0x000000706c04723c */ /* 0x042ff00000001804 */
[C---:B------:R-:W-:Y:S01]  /*156f0*/  HMMA.16816.F32 R8, R108.reuse, R114, R8 ;  /* 0x000000726c08723c */ /* 0x040fe20000001808 */
[----:B------:R-:W1:Y:S07]  /*15700*/  LDSM.16.M88.4 R112, [R158+0x3000] ;  /* 0x003000009e70783b */ /* 0x000e6e0000000200 */
        /* <DEDUP_REMOVED lines=8> */
[----:B------:R-:W3:Y:S07]  /*15790*/  LDSM.16.M88.4 R120, [R158+0x5000] ;  /* 0x005000009e78783b */ /* 0x000eee0000000200 */
[C---:B--2---:R-:W-:Y:S08]  /*157a0*/  HMMA.16816.F32 R36, R108.reuse, R116, R36 ;  /* 0x000000746c24723c */ /* 0x044ff00000001824 */
[C---:B------:R-:W-:Y:S01]  /*157b0*/  HMMA.16816.F32 R40, R108.reuse, R118, R40 ;  /* 0x000000766c28723c */ /* 0x040fe20000001828 */
[----:B------:R-:W2:Y:S07]  /*157c0*/  LDSM.16.M88.4 R116, [R158+0x5800] ;  /* 0x005800009e74783b */ /* 0x000eae0000000200 */
[C---:B-1----:R-:W-:Y:S08]  /*157d0*/  HMMA.16816.F32 R44, R108.reuse, R112, R44 ;  /* 0x000000706c2c723c */ /* 0x042ff0000000182c */
[C---:B------:R-:W-:Y:S01]  /*157e0*/  HMMA.16816.F32 R48, R108.reuse, R114, R48 ;  /* 0x000000726c30723c */ /* 0x040fe20000001830 */
[----:B------:R-:W-:Y:S07]  /*157f0*/  LDSM.16.M88.4 R112, [R161] ;  /* 0x00000000a170783b */ /* 0x000fee0000000200 */
[C---:B---3--:R-:W-:Y:S08]  /*15800*/  HMMA.16816.F32 R52, R108.reuse, R120, R52 ;  /* 0x000000786c34723c */ /* 0x048ff00000001834 */
        /* <DEDUP_REMOVED lines=27> */
[C---:B--2---:R-:W-:Y:S08]  /*159c0*/  HMMA.16816.F32 R60, R112.reuse, R108, R60 ;  /* 0x0000006c703c723c */ /* 0x044ff0000000183c */
        /* <DEDUP_REMOVED lines=77> */
.L_x_10478:
[----:B------:R-:W-:Y:S05]  /*15ea0*/  BSYNC.RECONVERGENT B0 ;  /* 0x0000000000007941 */ /* 0x000fea0003800200 */
.L_x_10477:
        /* <DEDUP_REMOVED lines=57> */
.L_x_10476:
[----:B------:R-:W-:Y:S05]  /*16240*/  BSYNC.RECONVERGENT B1 ;  /* 0x0000000000017941 */ /* 0x000fea0003800200 */
.L_x_10475:
[----:B------:R-:W-:Y:S01]  /*16250*/  LOP3.LUT R184, R184, 0xffbfffff, RZ, 0xc0, !PT ;  /* 0xffbfffffb8b87812 */ /* 0x000fe200078ec0ff */
[C---:B------:R-:W-:Y:S02]  /*16260*/  VIADD R0, R196.reuse, 0xffffffc0 ;  /* 0xffffffc0c4007836 */ /* 0x040fe40000000000 */
[C---:B------:R-:W-:Y:S02]  /*16270*/  VIADD R3, R196.reuse, 0xfffffff8 ;  /* 0xfffffff8c4037836 */ /* 0x040fe40000000000 */
[----:B-1----:R-:W-:Y:S01]  /*16280*/  VIADD R110, R196, 0xffffffc8 ;  /* 0xffffffc8c46e7836 */ /* 0x002fe20000000000 */
[----:B------:R-:W-:Y:S01]  /*16290*/  ISETP.GE.AND P2, PT, R0, R190, PT ;  /* 0x000000be0000720c */ /* 0x000fe20003f46270 */
[----:B------:R-:W-:Y:S01]  /*162a0*/  VIADD R119, R196, 0xffffffd0 ;  /* 0xffffffd0c4777836 */ /* 0x000fe20000000000 */
[----:B------:R-:W-:Y:S01]  /*162b0*/  ISETP.GE.AND P0, PT, R0, R191, PT ;  /* 0x000000bf0000720c */ /* 0x000fe20003f06270 */
[----:B------:R-:W-:Y:S01]  /*162c0*/  VIADD R111, R196, 0xffffffd9 ;  /* 0xffffffd9c46f7836 */ /* 0x000fe20000000000 */
        /* <DEDUP_REMOVED lines=10> */
[----:B------:R-:W-:Y:S01]  /*16370*/  @P2 LOP3.LUT R184, R184, 0x400000, RZ, 0xfc, !PT ;  /* 0x00400000b8b82812 */ /* 0x000fe200078efcff */
[----:B------:R-:W-:Y:S01]  /*16380*/  VIADD R118, R196, 0xffffffc9 ;  /* 0xffffffc9c4767836 */ /* 0x000fe20000000000 */
[-C--:B------:R-:W-:Y:S01]  /*16390*/  ISETP.GE.AND P2, PT, R120, R193.reuse, PT ;  /* 0x000000c17800720c */ /* 0x080fe20003f46270 */
[----:B------:R-:W-:Y:S01]  /*163a0*/  VIADD R194, R194, 0xffffff80 ;  /* 0xffffff80c2c27836 */ /* 0x000fe20000000000 */
[----:B------:R-:W-:Y:S02]  /*163b0*/  LOP3.LUT R184, R184, 0xffdfffff, RZ, 0xc0, !PT ;  /* 0xffdfffffb8b87812 */ /* 0x000fe400078ec0ff */
[----:B------:R-:W-:Y:S01]  /*163c0*/  FSEL R108, R5, -INF , P2 ;  /* 0xff800000056c7808 */ /* 0x000fe20001000000 */
[----:B------:R-:W-:Y:S01]  /*163d0*/  VIADD R5, R196, 0xffffffd1 ;  /* 0xffffffd1c4057836 */ /* 0x000fe20000000000 */
[----:B------:R-:W-:Y:S02]  /*163e0*/  @P0 LOP3.LUT R184, R184, 0x200000, RZ, 0xfc, !PT ;  /* 0x00200000b8b80812 */ /* 0x000fe400078efcff */
[-C--:B------:R-:W-:Y:S02]  /*163f0*/  ISETP.GE.AND P0, PT, R120, R192.reuse, PT ;  /* 0x000000c07800720c */ /* 0x080fe40003f06270 */
[CC--:B------:R-:W-:Y:S02]  /*16400*/  ISETP.GE.AND P2, PT, R118.reuse, R193.reuse, PT ;  /* 0x000000c17600720c */ /* 0x0c0fe40003f46270 */
[----:B------:R-:W-:Y:S02]  /*16410*/  FSEL R7, R7, -INF , P0 ;  /* 0xff80000007077808 */ /* 0x000fe40000000000 */
        /* <DEDUP_REMOVED lines=8> */
[-C--:B------:R-:W-:Y:S02]  /*164a0*/  ISETP.GE.AND P2, PT, R5, R193.reuse, PT ;  /* 0x000000c10500720c */ /* 0x080fe40003f46270 */
[----:B------:R-:W-:Y:S01]  /*164b0*/  FSEL R11, R12, -INF , P3 ;  /* 0xff8000000c0b7808 */ /* 0x000fe20001800000 */
[C---:B------:R-:W-:Y:S01]  /*164c0*/  VIADD R12, R196.reuse, 0xffffffe1 ;  /* 0xffffffe1c40c7836 */ /* 0x040fe20000000000 */
        /* <DEDUP_REMOVED lines=10> */
[-C--:B------:R-:W-:Y:S02]  /*16570*/  ISETP.GE.AND P0, PT, R12, R192.reuse, PT ;  /* 0x000000c00c00720c */ /* 0x080fe40003f06270 */
[----:B------:R-:W-:Y:S02]  /*16580*/  FSEL R14, R14, -INF , P1 ;  /* 0xff8000000e0e7808 */ /* 0x000fe40000800000 */
[-C--:B------:R-:W-:Y:S02]  /*16590*/  ISETP.GE.AND P1, PT, R116, R192.reuse, PT ;  /* 0x000000c07400720c */ /* 0x080fe40003f26270 */
[----:B------:R-:W-:Y:S01]  /*165a0*/  FSEL R115, R16, -INF , P3 ;  /* 0xff80000010737808 */ /* 0x000fe20001800000 */
[C---:B------:R-:W-:Y:S01]  /*165b0*/  VIADD R16, R196.reuse, 0x1 ;  /* 0x00000001c4107836 */ /* 0x040fe20000000000 */
[----:B------:R-:W-:Y:S01]  /*165c0*/  FSEL R114, R17, -INF , P2 ;  /* 0xff80000011727808 */ /* 0x000fe20001000000 */
[----:B------:R-:W-:Y:S01]  /*165d0*/  VIADD R17, R196, 0xfffffff1 ;  /* 0xfffffff1c4117836 */ /* 0x000fe20000000000 */
[-C--:B------:R-:W-:Y:S02]  /*165e0*/  ISETP.GE.AND P3, PT, R117, R193.reuse, PT ;  /* 0x000000c17500720c */ /* 0x080fe40003f66270 */
[-C--:B------:R-:W-:Y:S02]  /*165f0*/  ISETP.GE.AND P2, PT, R12, R193.reuse, PT ;  /* 0x000000c10c00720c */ /* 0x080fe40003f46270 */
[----:B------:R-:W-:Y:S02]  /*16600*/  FSEL R23, R23, -INF , P0 ;  /* 0xff80000017177808 */ /* 0x000fe40000000000 */
[-C--:B------:R-:W-:Y:S02]  /*16610*/  ISETP.GE.AND P0, PT, R15, R192.reuse, PT ;  /* 0x000000c00f00720c */ /* 0x080fe40003f06270 */
[----:B------:R-:W-:Y:S02]  /*16620*/  FSEL R18, R18, -INF , P1 ;  /* 0xff80000012127808 */ /* 0x000fe40000800000 */
[-C--:B------:R-:W-:Y:S02]  /*16630*/  ISETP.GE.AND P1, PT, R117, R192.reuse, PT ;  /* 0x000000c07500720c */ /* 0x080fe40003f26270 */
[----:B------:R-:W-:Y:S02]  /*16640*/  FSEL R225, R20, -INF , P3 ;  /* 0xff80000014e17808 */ /* 0x000fe40001800000 */
        /* <DEDUP_REMOVED lines=8> */
[----:B------:R-:W-:Y:S01]  /*166d0*/  VIADD R24, R196, 0x29 ;  /* 0x00000029c4187836 */ /* 0x000fe20000000000 */
[-C--:B------:R-:W-:Y:S02]  /*166e0*/  ISETP.GE.AND P3, PT, R21, R193.reuse, PT ;  /* 0x000000c11500720c */ /* 0x080fe40003f66270 */
[----:B------:R-:W-:Y:S02]  /*166f0*/  FSEL R31, R31, -INF , P0 ;  /* 0xff8000001f1f7808 */ /* 0x000fe40000000000 */
[-C--:B------:R-:W-:Y:S02]  /*16700*/  ISETP.GE.AND P0, PT, R0, R192.reuse, PT ;  /* 0x000000c00000720c */ /* 0x080fe40003f06270 */
[-C--:B------:R-:W-:Y:S02]  /*16710*/  ISETP.GE.AND P2, PT, R15, R193.reuse, PT ;  /* 0x000000c10f00720c */ /* 0x080fe40003f46270 */
[----:B------:R-:W-:Y:S02]  /*16720*/  FSEL R26, R26, -INF , P1 ;  /* 0xff8000001a1a7808 */ /* 0x000fe40000800000 */
[-C--:B------:R-:W-:Y:S02]  /*16730*/  ISETP.GE.AND P1, PT, R21, R192.reuse, PT ;  /* 0x000000c01500720c */ /* 0x080fe40003f26270 */
[----:B------:R-:W-:Y:S01]  /*16740*/  FSEL R209, R28, -INF , P3 ;  /* 0xff8000001cd17808 */ /* 0x000fe20001800000 */
[C---:B------:R-:W-:Y:S01]  /*16750*/  VIADD R28, R196.reuse, 0x28 ;  /* 0x00000028c41c7836 */ /* 0x040fe20000000000 */
        /* <DEDUP_REMOVED lines=8> */
[----:B------:R-:W-:Y:S01]  /*167e0*/  VIADD R32, R196, 0x20 ;  /* 0x00000020c4207836 */ /* 0x000fe20000000000 */
[----:B------:R-:W-:Y:S02]  /*167f0*/  ISETP.GE.AND P3, PT, R120, R190, PT ;  /* 0x000000be7800720c */ /* 0x000fe40003f66270 */
[----:B------:R-:W-:Y:S01]  /*16800*/  FSEL R145, R38, -INF , P0 ;  /* 0xff80000026917808 */ /* 0x000fe20000000000 */
[----:B------:R-:W-:Y:S01]  /*16810*/  VIADD R38, R196, 0x11 ;  /* 0x00000011c4267836 */ /* 0x000fe20000000000 */
[-C--:B------:R-:W-:Y:S02]  /*16820*/  ISETP.GE.AND P0, PT, R16, R192.reuse, PT ;  /* 0x000000c01000720c */ /* 0x080fe40003f06270 */
[----:B------:R-:W-:Y:S01]  /*16830*/  FSEL R207, R29, -INF , P2 ;  /* 0xff8000001dcf7808 */ /* 0x000fe20001000000 */
[----:B------:R-:W-:Y:S01]  /*16840*/  VIADD R29, R196, 0x21 ;  /* 0x00000021c41d7836 */ /* 0x000fe20000000000 */
[-C--:B------:R-:W-:Y:S02]  /*16850*/  ISETP.GE.AND P2, PT, R0, R193.reuse, PT ;  /* 0x000000c10000720c */ /* 0x080fe40003f46270 */
[----:B------:R-:W-:Y:S02]  /*16860*/  FSEL R34, R34, -INF , P1 ;  /* 0xff80000022227808 */ /* 0x000fe40000800000 */
[-C--:B------:R-:W-:Y:S02]  /*16870*/  ISETP.GE.AND P1, PT, R196, R193.reuse, PT ;  /* 0x000000c1c400720c */ /* 0x080fe40003f26270 */
[----:B------:R-:W-:Y:S02]  /*16880*/  FSEL R39, R39, -INF , P0 ;  /* 0xff80000027277808 */ /* 0x000fe40000000000 */
[----:B------:R-:W-:Y:S02]  /*16890*/  ISETP.GE.AND P0, PT, R8, R193, PT ;  /* 0x000000c10800720c */ /* 0x000fe40003f06270 */
[----:B------:R-:W-:Y:S02]  /*168a0*/  FSEL R203, R33, -INF , P2 ;  /* 0xff80000021cb7808 */ /* 0x000fe40001000000 */
[----:B------:R-:W-:Y:S02]  /*168b0*/  ISETP.GE.AND P2, PT, R120, R191, PT ;  /* 0x000000bf7800720c */ /* 0x000fe40003f46270 */
[----:B------:R-:W-:Y:S01]  /*168c0*/  FSEL R153, R36, -INF , P1 ;  /* 0xff80000024997808 */ /* 0x000fe20000800000 */
[----:B------:R-:W-:Y:S01]  /*168d0*/  VIADD R36, R196, 0x19 ;  /* 0x00000019c4247836 */ /* 0x000fe20000000000 */
[----:B------:R-:W-:Y:S02]  /*168e0*/  LOP3.LUT R184, R184, 0xffefffff, RZ, 0xc0, !PT ;  /* 0xffefffffb8b87812 */ /* 0x000fe400078ec0ff */
[-C--:B------:R-:W-:Y:S02]  /*168f0*/  ISETP.GE.AND P1, PT, R16, R193.reuse, PT ;  /* 0x000000c11000720c */ /* 0x080fe40003f26270 */
[----:B------:R-:W-:Y:S01]  /*16900*/  FSEL R147, R41, -INF , P0 ;  /* 0xff80000029937808 */ /* 0x000fe20000000000 */
[----:B------:R-:W-:Y:S01]  /*16910*/  VIADD R41, R196, 0x31 ;  /* 0x00000031c4297836 */ /* 0x000fe20000000000 */
[----:B------:R-:W-:Y:S02]  /*16920*/  ISETP.GE.AND P0, PT, R8, R192, PT ;  /* 0x000000c00800720c */ /* 0x000fe40003f06270 */
[----:B------:R-:W-:Y:S02]  /*16930*/  @P3 LOP3.LUT R184, R184, 0x100000, RZ, 0xfc, !PT ;  /* 0x00100000b8b83812 */ /* 0x000fe400078efcff */
[----:B------:R-:W-:Y:S01]  /*16940*/  FSEL R151, R37, -INF , P1 ;  /* 0xff80000025977808 */ /* 0x000fe20000800000 */
[----:B------:R-:W-:Y:S01]  /*16950*/  VIADD R37, R196, 0x18 ;  /* 0x00000018c4257836 */ /* 0x000fe20000000000 */
[----:B------:R-:W-:Y:S02]  /*16960*/  ISETP.GE.AND P1, PT, R6, R193, PT ;  /* 0x000000c10600720c */ /* 0x000fe40003f26270 */
[----:B------:R-:W-:Y:S02]  /*16970*/  FSEL R43, R43, -INF , P0 ;  /* 0xff8000002b2b7808 */ /* 0x000fe40000000000 */
[----:B------:R-:W-:Y:S02]  /*16980*/  ISETP.GE.AND P0, PT, R110, R190, PT ;  /* 0x000000be6e00720c */ /* 0x000fe40003f06270 */
[----:B------:R-:W-:Y:S02]  /*16990*/  LOP3.LUT R184, R184, 0xfff7ffff, RZ, 0xc0, !PT ;  /* 0xfff7ffffb8b87812 */ /* 0x000fe400078ec0ff */
[----:B------:R-:W-:Y:S02]  /*169a0*/  FSEL R149, R40, -INF , P1 ;  /* 0xff80000028957808 */ /* 0x000fe40000800000 */
[----:B------:R-:W-:Y:S02]  /*169b0*/  ISETP.GE.AND P1, PT, R6, R192, PT ;  /* 0x000000c00600720c */ /* 0x000fe40003f26270 */
[----:B------:R-:W-:Y:S02]  /*169c0*/  @P2 LOP3.LUT R184, R184, 0x80000, RZ, 0xfc, !PT ;  /* 0x00080000b8b82812 */ /* 0x000fe400078efcff */
[----:B------:R-:W-:Y:S02]  /*169d0*/  FSEL R42, R42, -INF , P1 ;  /* 0xff8000002a2a7808 */ /* 0x000fe40000800000 */
[----:B------:R-:W-:Y:S01]  /*169e0*/  ISETP.GE.AND P1, PT, R110, R191, PT ;  /* 0x000000bf6e00720c */ /* 0x000fe20003f26270 */
        /* <DEDUP_REMOVED lines=8> */
[-C--:B------:R-:W-:Y:S02]  /*16a70*/  ISETP.GE.AND P0, PT, R118, R190.reuse, PT ;  /* 0x000000be7600720c */ /* 0x080fe40003f06270 */
[----:B------:R-:W-:Y:S02]  /*16a80*/  @P1 LOP3.LUT R184, R184, 0x20000, RZ, 0xfc, !PT ;  /* 0x00020000b8b81812 */ /* 0x000fe400078efcff */
[----:B------:R-:W-:Y:S02]  /*16a90*/  ISETP.GE.AND P1, PT, R118, R191, PT ;  /* 0x000000bf7600720c */ /* 0x000fe40003f26270 */
[----:B------:R-:W-:Y:S02]  /*16aa0*/  LOP3.LUT R184, R184, 0xfffeffff, RZ, 0xc0, !PT ;  /* 0xfffeffffb8b87812 */ /* 0x000fe400078ec0ff */
[-C--:B------:R-:W-:Y:S02]  /*16ab0*/  ISETP.GE.AND P5, PT, R12, R190.reuse, PT ;  /* 0x000000be0c00720c */ /* 0x080fe40003fa6270 */
[-C--:B------:R-:W-:Y:S02]  /*16ac0*/  ISETP.GE.AND P3, PT, R15, R190.reuse, PT ;  /* 0x000000be0f00720c */ /* 0x080fe40003f66270 */
[----:B------:R-:W-:Y:S02]  /*16ad0*/  ISETP.GE.AND P4, PT, R19, R190, PT ;  /* 0x000000be1300720c */ /* 0x000fe40003f86270 */
        /* <DEDUP_REMOVED lines=13> */
[-C--:B------:R-:W-:Y:S02]  /*16bb0*/  ISETP.GE.AND P2, PT, R21, R190.reuse, PT ;  /* 0x000000be1500720c */ /* 0x080fe40003f46270 */
[----:B------:R-:W-:Y:S02]  /*16bc0*/  P2R R33, PR, RZ, 0x40 ;  /* 0x00000040ff217803 */ /* 0x000fe40000000000 */
[----:B------:R-:W-:Y:S02]  /*16bd0*/  P2R R35, PR, RZ, 0x10 ;  /* 0x00000010ff237803 */ /* 0x000fe40000000000 */
[----:B------:R-:W-:Y:S03]  /*16be0*/  FSEL R209, R209, -INF , !P2 ;  /* 0xff800000d1d17808 */ /* 0x000fe60005000000 */
        /* <DEDUP_REMOVED lines=21> */
[----:B------:R-:W-:Y:S09]  /*16d40*/  P2R R49, PR, RZ, 0x20 ;  /* 0x00000020ff317803 */ /* 0x000ff20000000000 */
        /* <DEDUP_REMOVED lines=12> */
[----:B------:R-:W-:Y:S02]  /*16e10*/  @P1 LOP3.LUT R184, R184, 0x200, RZ, 0xfc, !PT ;  /* 0x00000200b8b81812 */ /* 0x000fe400078efcff */
[----:B------:R-:W-:Y:S02]  /*16e20*/  ISETP.GE.AND P1, PT, R117, R191, PT ;  /* 0x000000bf7500720c */ /* 0x000fe40003f26270 */
[-C--:B------:R-:W-:Y:S02]  /*16e30*/  ISETP.GE.AND P0, PT, R32, R192.reuse, PT ;  /* 0x000000c02000720c */ /* 0x080fe40003f06270 */
[----:B------:R-:W-:Y:S02]  /*16e40*/  LOP3.LUT R184, R184, 0xffffffbf, RZ, 0xc0, !PT ;  /* 0xffffffbfb8b87812 */ /* 0x000fe400078ec0ff */
[----:B------:R-:W-:Y:S02]  /*16e50*/  FSEL R54, R54, -INF , P0 ;  /* 0xff80000036367808 */ /* 0x000fe40000000000 */
[-C--:B------:R-:W-:Y:S04]  /*16e60*/  ISETP.GE.AND P0, PT, R29, R192.reuse, PT ;  /* 0x000000c01d00720c */ /* 0x080fe80003f06270 */
[----:B------:R-:W-:Y:S02]  /*16e70*/  FSEL R111, R55, -INF , P0 ;  /* 0xff800000376f7808 */ /* 0x000fe40000000000 */
[----:B------:R-:W-:Y:S02]  /*16e80*/  ISETP.GE.AND P0, PT, R28, R193, PT ;  /* 0x000000c11c00720c */ /* 0x000fe40003f06270 */
[----:B------:R-:W-:Y:S02]  /*16e90*/  @P1 LOP3.LUT R184, R184, 0x40, RZ, 0xfc, !PT ;  /* 0x00000040b8b81812 */ /* 0x000fe400078efcff */
[----:B------:R-:W-:Y:S02]  /*16ea0*/  ISETP.GE.AND P1, PT, R12, R191, PT ;  /* 0x000000bf0c00720c */ /* 0x000fe40003f26270 */
[----:B------:R-:W-:Y:S02]  /*16eb0*/  FSEL R117, R56, -INF , P0 ;  /* 0xff80000038757808 */ /* 0x000fe40000000000 */
[----:B------:R-:W-:Y:S02]  /*16ec0*/  ISETP.GE.AND P0, PT, R24, R193, PT ;  /* 0x000000c11800720c */ /* 0x000fe40003f06270 */
[----:B------:R-:W-:Y:S02]  /*16ed0*/  LOP3.LUT R184, R184, 0xffffffdf, RZ, 0xc0, !PT ;  /* 0xffffffdfb8b87812 */ /* 0x000fe400078ec0ff */
[----:B------:R-:W-:Y:S02]  /*16ee0*/  FSEL R57, R57, -INF , P0 ;  /* 0xff80000039397808 */ /* 0x000fe40000000000 */
[-C--:B------:R-:W-:Y:S02]  /*16ef0*/  ISETP.GE.AND P0, PT, R28, R192.reuse, PT ;  /* 0x000000c01c00720c */ /* 0x080fe40003f06270 */
[----:B------:R-:W-:Y:S02]  /*16f00*/  P2R R55, PR, RZ, 0x8 ;  /* 0x00000008ff377803 */ /* 0x000fe40000000000 */
[----:B------:R-:W-:Y:S02]  /*16f10*/  FSEL R58, R58, -INF , P0 ;  /* 0xff8000003a3a7808 */ /* 0x000fe40000000000 */
[-C--:B------:R-:W-:Y:S02]  /*16f20*/  ISETP.GE.AND P0, PT, R24, R192.reuse, PT ;  /* 0x000000c01800720c */ /* 0x080fe40003f06270 */
[----:B------:R-:W-:Y:S02]  /*16f30*/  @P1 LOP3.LUT R184, R184, 0x20, RZ, 0xfc, !PT ;  /* 0x00000020b8b81812 */ /* 0x000fe400078efcff */
[----:B------:R-:W-:Y:S02]  /*16f40*/  ISETP.GE.AND P1, PT, R19, R191, PT ;  /* 0x000000bf1300720c */ /* 0x000fe40003f26270 */
[----:B------:R-:W-:Y:S02]  /*16f50*/  FSEL R12, R59, -INF , P0 ;  /* 0xff8000003b0c7808 */ /* 0x000fe40000000000 */
[----:B------:R-:W-:Y:S02]  /*16f60*/  ISETP.GE.AND P0, PT, R44, R193, PT ;  /* 0x000000c12c00720c */ /* 0x000fe40003f06270 */
[----:B------:R-:W-:Y:S02]  /*16f70*/  LOP3.LUT R184, R184, 0xffffffef, RZ, 0xc0, !PT ;  /* 0xffffffefb8b87812 */ /* 0x000fe400078ec0ff */
[----:B------:R-:W-:Y:S02]  /*16f80*/  FSEL R60, R60, -INF , P0 ;  /* 0xff8000003c3c7808 */ /* 0x000fe40000000000 */
[-C--:B------:R-:W-:Y:S03]  /*16f90*/  ISETP.GE.AND P0, PT, R15, R191.reuse, PT ;  /* 0x000000bf0f00720c */ /* 0x080fe60003f06270 */
[----:B------:R-:W-:Y:S02]  /*16fa0*/  @P1 LOP3.LUT R184, R184, 0x10, RZ, 0xfc, !PT ;  /* 0x00000010b8b81812 */ /* 0x000fe400078efcff */
[----:B------:R-:W-:Y:S02]  /*16fb0*/  ISETP.GE.AND P1, PT, R21, R191, PT ;  /* 0x000000bf1500720c */ /* 0x000fe40003f26270 */
[C---:B------:R-:W-:Y:S02]  /*16fc0*/  LOP3.LUT P5, RZ, R184.reuse, 0x100, RZ, 0xc0, !PT ;  /* 0x00000100b8ff7812 */ /* 0x040fe400078ac0ff */
[----:B------:R-:W-:Y:S02]  /*16fd0*/  LOP3.LUT R184, R184, 0xfffffff7, RZ, 0xc0, !PT ;  /* 0xfffffff7b8b87812 */ /* 0x000fe400078ec0ff */
[----:B------:R-:W-:Y:S02]  /*16fe0*/  P2R R25, PR, RZ, 0x20 ;  /* 0x00000020ff197803 */ /* 0x000fe40000000000 */
[----:B------:R-:W-:Y:S02]  /*16ff0*/  @P0 LOP3.LUT R184, R184, 0x8, RZ, 0xfc, !PT ;  /* 0x00000008b8b80812 */ /* 0x000fe400078efcff */
[-C--:B------:R-:W-:Y:S02]  /*17000*/  ISETP.GE.AND P0, PT, R41, R193.reuse, PT ;  /* 0x000000c12900720c */ /* 0x080fe40003f06270 */
[C---:B------:R-:W-:Y:S02]  /*17010*/  LOP3.LUT P5, RZ, R184.reuse, 0x1000, RZ, 0xc0, !PT ;  /* 0x00001000b8ff7812 */ /* 0x040fe400078ac0ff */
[----:B------:R-:W-:Y:S02]  /*17020*/  FSEL R56, R61, -INF , P0 ;  /* 0xff8000003d387808 */ /* 0x000fe40000000000 */
[----:B------:R-:W-:Y:S02]  /*17030*/  P2R R27, PR, RZ, 0x20 ;  /* 0x00000020ff1b7803 */ /* 0x000fe40000000000 */
[----:B------:R-:W-:Y:S02]  /*17040*/  LOP3.LUT P5, RZ, R184, 0x4000, RZ, 0xc0, !PT ;  /* 0x00004000b8ff7812 */ /* 0x000fe400078ac0ff */
[-C--:B------:R-:W-:Y:S02]  /*17050*/  ISETP.GE.AND P0, PT, R44, R192.reuse, PT ;  /* 0x000000c02c00720c */ /* 0x080fe40003f06270 */
[----:B------:R-:W-:Y:S02]  /*17060*/  P2R R51, PR, RZ, 0x20 ;  /* 0x00000020ff337803 */ /* 0x000fe40000000000 */
[----:B------:R-:W-:Y:S02]  /*17070*/  LOP3.LUT P5, RZ, R184, 0x10000, RZ, 0xc0, !PT ;  /* 0x00010000b8ff7812 */ /* 0x000fe400078ac0ff */
[----:B------:R-:W-:Y:S02]  /*17080*/  FSEL R20, R62, -INF , P0 ;  /* 0xff8000003e147808 */ /* 0x000fe40000000000 */
[----:B------:R-:W-:Y:S02]  /*17090*/  P2R R15, PR, RZ, 0x20 ;  /* 0x00000020ff0f7803 */ /* 0x000fe40000000000 */
[C---:B------:R-:W-:Y:S02]  /*170a0*/  LOP3.LUT P5, RZ, R184.reuse, 0x40000, RZ, 0xc0, !PT ;  /* 0x00040000b8ff7812 */ /* 0x040fe400078ac0ff */
[----:B------:R-:W-:Y:S02]  /*170b0*/  ISETP.GE.AND P0, PT, R41, R192, PT ;  /* 0x000000c02900720c */ /* 0x000fe40003f06270 */
[----:B------:R-:W-:Y:S02]  /*170c0*/  P2R R116, PR, RZ, 0x20 ;  /* 0x00000020ff747803 */ /* 0x000fe40000000000 */
[----:B------:R-:W-:Y:S02]  /*170d0*/  LOP3.LUT P5, RZ, R184, 0x100000, RZ, 0xc0, !PT ;  /* 0x00100000b8ff7812 */ /* 0x000fe400078ac0ff */
[----:B------:R-:W-:Y:S02]  /*170e0*/  FSEL R61, R63, -INF , P0 ;  /* 0xff8000003f3d7808 */ /* 0x000fe40000000000 */
[-C--:B------:R-:W-:Y:S02]  /*170f0*/  ISETP.GE.AND P0, PT, R196, R190.reuse, PT ;  /* 0x000000bec400720c */ /* 0x080fe40003f06270 */
[----:B------:R-:W-:Y:S02]  /*17100*/  P2R R19, PR, RZ, 0x20 ;  /* 0x00000020ff137803 */ /* 0x000fe40000000000 */
[----:B------:R-:W-:Y:S02]  /*17110*/  LOP3.LUT P5, RZ, R184, 0x400000, RZ, 0xc0, !PT ;  /* 0x00400000b8ff7812 */ /* 0x000fe400078ac0ff */
[----:B------:R-:W-:Y:S02]  /*17120*/  FSEL R153, R153, -INF , !P0 ;  /* 0xff80000099997808 */ /* 0x000fe40004000000 */
[----:B------:R-:W-:Y:S02]  /*17130*/  ISETP.GE.AND P0, PT, R48, R193, PT ;  /* 0x000000c13000720c */ /* 0x000fe40003f06270 */
[----:B------:R-:W-:Y:S02]  /*17140*/  FSEL R21, R109, -INF , !P5 ;  /* 0xff8000006d157808 */ /* 0x000fe40006800000 */
[----:B------:R-:W-:Y:S02]  /*17150*/  ISETP.NE.AND P5, PT, R19, RZ, PT ;  /* 0x000000ff1300720c */ /* 0x000fe40003fa5270 */
[----:B------:R-:W-:Y:S02]  /*17160*/  FSEL R62, R65, -INF , P0 ;  /* 0xff800000413e7808 */ /* 0x000fe40000000000 */
[C---:B------:R-:W-:Y:S02]  /*17170*/  LOP3.LUT P6, RZ, R184.reuse, 0x80, RZ, 0xc0, !PT ;  /* 0x00000080b8ff7812 */ /* 0x040fe400078cc0ff */
[C---:B------:R-:W-:Y:S02]  /*17180*/  LOP3.LUT P4, RZ, R184.reuse, 0x80000, RZ, 0xc0, !PT ;  /* 0x00080000b8ff7812 */ /* 0x040fe4000788c0ff */
[C---:B------:R-:W-:Y:S02]  /*17190*/  ISETP.GE.AND P0, PT, R17.reuse, R191, PT ;  /* 0x000000bf1100720c */ /* 0x040fe40003f06270 */
[C---:B------:R-:W-:Y:S02]  /*171a0*/  LOP3.LUT P3, RZ, R184.reuse, 0x200000, RZ, 0xc0, !PT ;  /* 0x00200000b8ff7812 */ /* 0x040fe4000786c0ff */
[----:B------:R-:W-:Y:S02]  /*171b0*/  LOP3.LUT R184, R184, 0xfffffffb, RZ, 0xc0, !PT ;  /* 0xfffffffbb8b87812 */ /* 0x000fe400078ec0ff */
[----:B------:R-:W-:Y:S02]  /*171c0*/  FSEL R19, R108, -INF , !P5 ;  /* 0xff8000006c137808 */ /* 0x000fe40006800000 */
[----:B------:R-:W-:Y:S02]  /*171d0*/  ISETP.NE.AND P5, PT, R116, RZ, PT ;  /* 0x000000ff7400720c */ /* 0x000fe40003fa5270 */
[----:B------:R-:W-:Y:S02]  /*171e0*/  @P1 LOP3.LUT R184, R184, 0x4, RZ, 0xfc, !PT ;  /* 0x00000004b8b81812 */ /* 0x000fe400078efcff */
[----:B------:R-:W-:Y:S02]  /*171f0*/  ISETP.GE.AND P1, PT, R17, R190, PT ;  /* 0x000000be1100720c */ /* 0x000fe40003f26270 */
[----:B------:R-:W-:Y:S02]  /*17200*/  FSEL R17, R113, -INF , !P5 ;  /* 0xff80000071117808 */ /* 0x000fe40006800000 */
[----:B------:R-:W-:Y:S02]  /*17210*/  ISETP.NE.AND P5, PT, R15, RZ, PT ;  /* 0x000000ff0f00720c */ /* 0x000fe40003fa5270 */
[----:B------:R-:W-:Y:S02]  /*17220*/  LOP3.LUT R184, R184, 0xfffffffe, RZ, 0xc0, !PT ;  /* 0xfffffffeb8b87812 */ /* 0x000fe400078ec0ff */
[----:B------:R-:W-:Y:S02]  /*17230*/  FSEL R15, R112, -INF , !P5 ;  /* 0xff800000700f7808 */ /* 0x000fe40006800000 */
[----:B------:R-:W-:Y:S02]  /*17240*/  @P0 LOP3.LUT R184, R184, 0x1, RZ, 0xfc, !PT ;  /* 0x00000001b8b80812 */ /* 0x000fe400078efcff */
[----:B------:R-:W-:Y:S02]  /*17250*/  ISETP.NE.AND P5, PT, R51, RZ, PT ;  /* 0x000000ff3300720c */ /* 0x000fe40003fa5270 */
[----:B------:R-:W-:Y:S02]  /*17260*/  ISETP.GE.AND P0, PT, R45, R193, PT ;  /* 0x000000c12d00720c */ /* 0x000fe40003f06270 */
[----:B------:R-:W-:Y:S02]  /*17270*/  FSEL R51, R11, -INF , !P5 ;  /* 0xff8000000b337808 */ /* 0x000fe40006800000 */
[----:B------:R-:W-:Y:S02]  /*17280*/  FSEL R64, R64, -INF , P0 ;  /* 0xff80000040407808 */ /* 0x000fe40000000000 */
[----:B------:R-:W-:Y:S02]  /*17290*/  ISETP.NE.AND P5, PT, R27, RZ, PT ;  /* 0x000000ff1b00720c */ /* 0x000fe40003fa5270 */
[CC--:B------:R-:W-:Y:S01]  /*172a0*/  ISETP.GE.AND P0, PT, R196.reuse, R191.reuse, PT ;  /* 0x000000bfc400720c */ /* 0x0c0fe20003f06270 */
[----:B------:R-:W-:Y:S01]  /*172b0*/  VIADD R196, R196, 0xffffff80 ;  /* 0xffffff80c4c47836 */ /* 0x000fe20000000000 */
[----:B------:R-:W-:Y:S02]  /*172c0*/  FSEL R27, R13, -INF , !P5 ;  /* 0xff8000000d1b7808 */ /* 0x000fe40006800000 */
[----:B------:R-:W-:Y:S02]  /*172d0*/  FSEL R13, R7, -INF , !P4 ;  /* 0xff800000070d7808 */ /* 0x000fe40006000000 */
[----:B------:R-:W-:Y:S02]  /*172e0*/  FSEL R145, R145, -INF , !P0 ;  /* 0xff80000091917808 */ /* 0x000fe40004000000 */
[----:B------:R-:W-:Y:S02]  /*172f0*/  ISETP.GE.AND P0, PT, R48, R192, PT ;  /* 0x000000c03000720c */ /* 0x000fe40003f06270 */
[----:B------:R-:W-:Y:S02]  /*17300*/  ISETP.NE.AND P4, PT, R35, RZ, PT ;  /* 0x000000ff2300720c */ /* 0x000fe40003f85270 */
[----:B------:R-:W-:Y:S02]  /*17310*/  FSEL R40, R67, -INF , P0 ;  /* 0xff80000043287808 */ /* 0x000fe40000000000 */
[----:B------:R-:W-:Y:S02]  /*17320*/  FSEL R221, R221, -INF , !P4 ;  /* 0xff800000dddd7808 */ /* 0x000fe40006000000 */
[C---:B------:R-:W-:Y:S02]  /*17330*/  LOP3.LUT P0, RZ, R184.reuse, 0x800, RZ, 0xc0, !PT ;  /* 0x00000800b8ff7812 */ /* 0x040fe4000780c0ff */
[C---:B------:R-:W-:Y:S02]  /*17340*/  LOP3.LUT P4, RZ, R184.reuse, 0x40, RZ, 0xc0, !PT ;  /* 0x00000040b8ff7812 */ /* 0x040fe4000788c0ff */
[----:B------:R-:W-:Y:S02]  /*17350*/  P2R R59, PR, RZ, 0x1 ;  /* 0x00000001ff3b7803 */ /* 0x000fe40000000000 */
[----:B------:R-:W-:Y:S02]  /*17360*/  P2R R7, PR, RZ, 0x10 ;  /* 0x00000010ff077803 */ /* 0x000fe40000000000 */
[C---:B------:R-:W-:Y:S02]  /*17370*/  LOP3.LUT P0, RZ, R184.reuse, 0x2000, RZ, 0xc0, !PT ;  /* 0x00002000b8ff7812 */ /* 0x040fe4000780c0ff */
[----:B------:R-:W-:Y:S02]  /*17380*/  LOP3.LUT P4, RZ, R184, 0x400, RZ, 0xc0, !PT ;  /* 0x00000400b8ff7812 */ /* 0x000fe4000788c0ff */
[----:B------:R-:W-:Y:S02]  /*17390*/  ISETP.NE.AND P5, PT, R25, RZ, PT ;  /* 0x000000ff1900720c */ /* 0x000fe40003fa5270 */
[----:B------:R-:W-:Y:S02]  /*173a0*/  FSEL R35, R14, -INF , !P0 ;  /* 0xff8000000e237808 */ /* 0x000fe40004000000 */
[----:B------:R-:W-:Y:S02]  /*173b0*/  FSEL R229, R18, -INF , !P4 ;  /* 0xff80000012e57808 */ /* 0x000fe40006000000 */
[----:B------:R-:W-:Y:S02]  /*173c0*/  FSEL R25, R115, -INF , !P5 ;  /* 0xff80000073197808 */ /* 0x000fe40006800000 */
[----:B------:R-:W-:Y:S02]  /*173d0*/  ISETP.NE.AND P0, PT, R59, RZ, PT ;  /* 0x000000ff3b00720c */ /* 0x000fe40003f05270 */
[----:B------:R-:W-:Y:S02]  /*173e0*/  ISETP.NE.AND P4, PT, R7, RZ, PT ;  /* 0x000000ff0700720c */ /* 0x000fe40003f85270 */
[----:B------:R-:W-:Y:S02]  /*173f0*/  ISETP.NE.AND P5, PT, R49, RZ, PT ;  /* 0x000000ff3100720c */ /* 0x000fe40003fa5270 */
[----:B------:R-:W-:Y:S02]  /*17400*/  FSEL R49, R114, -INF , !P6 ;  /* 0xff80000072317808 */ /* 0x000fe40007000000 */
[----:B------:R-:W-:Y:S02]  /*17410*/  ISETP.NE.AND P6, PT, R33, RZ, PT ;  /* 0x000000ff2100720c */ /* 0x000fe40003fc5270 */
[----:B------:R-:W-:Y:S02]  /*17420*/  FSEL R217, R22, -INF , !P4 ;  /* 0xff80000016d97808 */ /* 0x000fe40006000000 */
[----:B------:R-:W-:Y:S02]  /*17430*/  FSEL R33, R2, -INF , !P0 ;  /* 0xff80000002217808 */ /* 0x000fe40004000000 */
[CC--:B------:R-:W-:Y:S02]  /*17440*/  ISETP.GE.AND P0, PT, R3.reuse, R190.reuse, PT ;  /* 0x000000be0300720c */ /* 0x0c0fe40003f06270 */
[-C--:B------:R-:W-:Y:S02]  /*17450*/  ISETP.GE.AND P4, PT, R3, R191.reuse, PT ;  /* 0x000000bf0300720c */ /* 0x080fe40003f86270 */
[----:B------:R-:W2:Y:S01]  /*17460*/  LD.E R3, desc[UR4][R102.64+0xdc] ;  /* 0x0000dc0466037980 */ /* 0x000ea2000c101900 */
[----:B------:R-:W-:Y:S02]  /*17470*/  FSEL R205, R205, -INF , !P0 ;  /* 0xff800000cdcd7808 */ /* 0x000fe40004000000 */
[-C--:B------:R-:W-:Y:S02]  /*17480*/  ISETP.GE.AND P0, PT, R0, R190.reuse, PT ;  /* 0x000000be0000720c */ /* 0x080fe40003f06270 */
[C---:B------:R-:W-:Y:S02]  /*17490*/  LOP3.LUT P2, RZ, R184.reuse, 0x10, RZ, 0xc0, !PT ;  /* 0x00000010b8ff7812 */ /* 0x040fe4000784c0ff */
[----:B------:R-:W-:Y:S02]  /*174a0*/  FSEL R203, R203, -INF , !P0 ;  /* 0xff800000cbcb7808 */ /* 0x000fe40004000000 */
[----:B------:R-:W-:Y:S02]  /*174b0*/  LOP3.LUT P0, RZ, R184, 0x200, RZ, 0xc0, !PT ;  /* 0x00000200b8ff7812 */ /* 0x000fe4000780c0ff */
[----:B------:R-:W-:Y:S02]  /*174c0*/  FSEL R213, R26, -INF , !P2 ;  /* 0xff8000001ad57808 */ /* 0x000fe40005000000 */
[----:B------:R-:W-:Y:S02]  /*174d0*/  FSEL R227, R227, -INF , !P0 ;  /* 0xff800000e3e37808 */ /* 0x000fe40004000000 */
[-C--:B------:R-:W-:Y:S02]  /*174e0*/  ISETP.GE.AND P0, PT, R16, R190.reuse, PT ;  /* 0x000000be1000720c */ /* 0x080fe40003f06270 */
[----:B------:R-:W-:Y:S02]  /*174f0*/  ISETP.GE.AND P2, PT, R0, R191, PT ;  /* 0x000000bf0000720c */ /* 0x000fe40003f46270 */
[----:B------:R-:W-:Y:S02]  /*17500*/  FMNMX3.FTZ R0, R104, R21, R19, !PT ;  /* 0x0000001568007276 */ /* 0x000fe40007810013 */
[----:B------:R-:W-:Y:S02]  /*17510*/  FSEL R151, R151, -INF , !P0 ;  /* 0xff80000097977808 */ /* 0x000fe40004000000 */
[-C--:B------:R-:W-:Y:S02]  /*17520*/  ISETP.GE.AND P0, PT, R6, R190.reuse, PT ;  /* 0x000000be0600720c */ /* 0x080fe40003f06270 */
[----:B------:R-:W-:Y:S02]  /*17530*/  FMNMX3.FTZ R0, R0, R17, R15, !PT ;  /* 0x0000001100007276 */ /* 0x000fe4000781000f */
[----:B------:R-:W-:Y:S02]  /*17540*/  FSEL R149, R149, -INF , !P0 ;  /* 0xff80000095957808 */ /* 0x000fe40004000000 */
[-C--:B------:R-:W-:Y:S02]  /*17550*/  ISETP.GE.AND P0, PT, R8, R190.reuse, PT ;  /* 0x000000be0800720c */ /* 0x080fe40003f06270 */
[----:B------:R-:W-:Y:S02]  /*17560*/  FMNMX3.FTZ R0, R0, R51, R27, !PT ;  /* 0x0000003300007276 */ /* 0x000fe4000781001b */
[----:B------:R-:W-:Y:S02]  /*17570*/  FSEL R207, R207, -INF , !P1 ;  /* 0xff800000cfcf7808 */ /* 0x000fe40004800000 */
[----:B------:R-:W-:Y:S02]  /*17580*/  LOP3.LUT P1, RZ, R184, 0x20, RZ, 0xc0, !PT ;  /* 0x00000020b8ff7812 */ /* 0x000fe4000782c0ff */
[----:B------:R-:W-:Y:S02]  /*17590*/  FMNMX3.FTZ R0, R0, R25, R49, !PT ;  /* 0x0000001900007276 */ /* 0x000fe40007810031 */
[----:B------:R-:W-:Y:S02]  /*175a0*/  FSEL R225, R225, -INF , !P6 ;  /* 0xff800000e1e17808 */ /* 0x000fe40007000000 */
[----:B------:R-:W-:Y:S02]  /*175b0*/  FSEL R223, R223, -INF , !P5 ;  /* 0xff800000dfdf7808 */ /* 0x000fe40006800000 */
[----:B------:R-:W-:Y:S02]  /*175c0*/  FSEL R147, R147, -INF , !P0 ;  /* 0xff80000093937808 */ /* 0x000fe40004000000 */
[----:B------:R-:W-:Y:S02]  /*175d0*/  FSEL R4, R4, -INF , !P3 ;  /* 0xff80000004047808 */ /* 0x000fe40005800000 */
[C---:B------:R-:W-:Y:S02]  /*175e0*/  LOP3.LUT P6, RZ, R184.reuse, 0x8000, RZ, 0xc0, !PT ;  /* 0x00008000b8ff7812 */ /* 0x040fe400078cc0ff */
[----:B------:R-:W-:Y:S02]  /*175f0*/  LOP3.LUT P5, RZ, R184, 0x20000, RZ, 0xc0, !PT ;  /* 0x00020000b8ff7812 */ /* 0x000fe400078ac0ff */
[-C--:B------:R-:W-:Y:S02]  /*17600*/  ISETP.GE.AND P0, PT, R38, R190.reuse, PT ;  /* 0x000000be2600720c */ /* 0x080fe40003f06270 */
[----:B------:R-:W-:Y:S02]  /*17610*/  FSEL R215, R23, -INF , !P1 ;  /* 0xff80000017d77808 */ /* 0x000fe40004800000 */
[----:B------:R-:W-:Y:S02]  /*17620*/  ISETP.GE.AND P1, PT, R110, R190, PT ;  /* 0x000000be6e00720c */ /* 0x000fe40003f26270 */
[----:B------:R-:W-:Y:S02]  /*17630*/  FMNMX3.FTZ R2, R0, R225, R223, !PT ;  /* 0x000000e100027276 */ /* 0x000fe400078100df */
[----:B------:R-:W-:Y:S02]  /*17640*/  FMNMX3.FTZ R0, R105, R4, R13, !PT ;  /* 0x0000000469007276 */ /* 0x000fe4000781000d */
[----:B------:R-:W-:Y:S02]  /*17650*/  FSEL R11, R10, -INF , !P5 ;  /* 0xff8000000a0b7808 */ /* 0x000fe40006800000 */
[----:B------:R-:W-:Y:S02]  /*17660*/  FSEL R9, R9, -INF , !P6 ;  /* 0xff80000009097808 */ /* 0x000fe40007000000 */
[----:B------:R-:W-:Y:S02]  /*17670*/  FSEL R139, R139, -INF , !P0 ;  /* 0xff8000008b8b7808 */ /* 0x000fe40004000000 */
[-C--:B------:R-:W-:Y:S02]  /*17680*/  ISETP.GE.AND P0, PT, R36, R190.reuse, PT ;  /* 0x000000be2400720c */ /* 0x080fe40003f06270 */
[----:B------:R-:W-:Y:S02]  /*17690*/  FSEL R141, R141, -INF , !P1 ;  /* 0xff8000008d8d7808 */ /* 0x000fe40004800000 */
[-C--:B------:R-:W-:Y:S02]  /*176a0*/  ISETP.GE.AND P1, PT, R37, R190.reuse, PT ;  /* 0x000000be2500720c */ /* 0x080fe40003f26270 */
[----:B------:R-:W-:Y:S02]  /*176b0*/  FMNMX3.FTZ R0, R0, R11, R9, !PT ;  /* 0x0000000b00007276 */ /* 0x000fe40007810009 */
[----:B------:R-:W-:Y:S02]  /*176c0*/  FSEL R135, R135, -INF , !P0 ;  /* 0xff80000087877808 */ /* 0x000fe40004000000 */
[----:B------:R-:W-:Y:S02]  /*176d0*/  ISETP.GE.AND P0, PT, R110, R191, PT ;  /* 0x000000bf6e00720c */ /* 0x000fe40003f06270 */
[----:B------:R-:W-:Y:S02]  /*176e0*/  ISETP.NE.AND P3, PT, R55, RZ, PT ;  /* 0x000000ff3700720c */ /* 0x000fe40003f65270 */
[----:B------:R-:W-:Y:S02]  /*176f0*/  FSEL R137, R137, -INF , !P1 ;  /* 0xff80000089897808 */ /* 0x000fe40004800000 */
[-C--:B------:R-:W-:Y:S02]  /*17700*/  ISETP.GE.AND P1, PT, R32, R190.reuse, PT ;  /* 0x000000be2000720c */ /* 0x080fe40003f26270 */
[----:B------:R-:W-:Y:S02]  /*17710*/  FMNMX3.FTZ R0, R0, R35, R33, !PT ;  /* 0x0000002300007276 */ /* 0x000fe40007810021 */
[----:B------:R-:W-:Y:S02]  /*17720*/  FSEL R219, R219, -INF , !P3 ;  /* 0xff800000dbdb7808 */ /* 0x000fe40005800000 */
[----:B------:R-:W-:Y:S02]  /*17730*/  FSEL R121, R52, -INF , !P1 ;  /* 0xff80000034797808 */ /* 0x000fe40004800000 */
[----:B------:R-:W-:Y:S02]  /*17740*/  LOP3.LUT P3, RZ, R184, 0x8, RZ, 0xc0, !PT ;  /* 0x00000008b8ff7812 */ /* 0x000fe4000786c0ff */
[----:B------:R-:W-:Y:S02]  /*17750*/  FMNMX3.FTZ R0, R0, R229, R227, !PT ;  /* 0x000000e500007276 */ /* 0x000fe400078100e3 */
[-C--:B------:R-:W-:Y:S02]  /*17760*/  ISETP.GE.AND P1, PT, R28, R190.reuse, PT ;  /* 0x000000be1c00720c */ /* 0x080fe40003f26270 */
[C---:B------:R-:W-:Y:S02]  /*17770*/  LOP3.LUT P5, RZ, R184.reuse, 0x4, RZ, 0xc0, !PT ;  /* 0x00000004b8ff7812 */ /* 0x040fe400078ac0ff */
[C---:B------:R-:W-:Y:S02]  /*17780*/  LOP3.LUT P6, RZ, R184.reuse, 0x1, RZ, 0xc0, !PT ;  /* 0x00000001b8ff7812 */ /* 0x040fe400078cc0ff */
[----:B------:R-:W-:Y:S02]  /*17790*/  LOP3.LUT R184, R184, 0xfffffffb, RZ, 0xc0, !PT ;  /* 0xfffffffbb8b87812 */ /* 0x000fe400078ec0ff */
[----:B------:R-:W-:Y:S02]  /*177a0*/  FSEL R211, R211, -INF , !P3 ;  /* 0xff800000d3d37808 */ /* 0x000fe40005800000 */
[----:B------:R-:W-:Y:S02]  /*177b0*/  FMNMX3.FTZ R0, R0, R217, R215, !PT ;  /* 0x000000d900007276 */ /* 0x000fe400078100d7 */
[----:B------:R-:W-:Y:S02]  /*177c0*/  FSEL R117, R117, -INF , !P1 ;  /* 0xff80000075757808 */ /* 0x000fe40004800000 */
[-C--:B------:R-:W-:Y:S02]  /*177d0*/  ISETP.GE.AND P1, PT, R44, R190.reuse, PT ;  /* 0x000000be2c00720c */ /* 0x080fe40003f26270 */
[----:B------:R-:W-:Y:S02]  /*177e0*/  @P0 LOP3.LUT R184, R184, 0x4, RZ, 0xfc, !PT ;  /* 0x00000004b8b80812 */ /* 0x000fe400078efcff */
[----:B------:R-:W-:Y:S02]  /*177f0*/  FMNMX3.FTZ R2, R2, R221, R219, !PT ;  /* 0x000000dd02027276 */ /* 0x000fe400078100db */
[----:B------:R-:W-:Y:S02]  /*17800*/  FSEL R201, R30, -INF , !P5 ;  /* 0xff8000001ec97808 */ /* 0x000fe40006800000 */
[----:B------:R-:W-:Y:S02]  /*17810*/  FSEL R199, R31, -INF , !P6 ;  /* 0xff8000001fc77808 */ /* 0x000fe40007000000 */
[-C--:B------:R-:W-:Y:S02]  /*17820*/  ISETP.GE.AND P0, PT, R29, R190.reuse, PT ;  /* 0x000000be1d00720c */ /* 0x080fe40003f06270 */
[----:B------:R-:W-:Y:S02]  /*17830*/  FMNMX3.FTZ R0, R0, R213, R211, !PT ;  /* 0x000000d500007276 */ /* 0x000fe400078100d3 */
[----:B------:R-:W-:Y:S02]  /*17840*/  FSEL R65, R60, -INF , !P1 ;  /* 0xff8000003c417808 */ /* 0x000fe40004800000 */
[----:B------:R-:W-:Y:S02]  /*17850*/  ISETP.GE.AND P1, PT, R32, R191, PT ;  /* 0x000000bf2000720c */ /* 0x000fe40003f26270 */
        /* <DEDUP_REMOVED lines=9> */
[----:B------:R-:W-:Y:S02]  /*178f0*/  ISETP.GE.AND P6, PT, R6, R191, PT ;  /* 0x000000bf0600720c */ /* 0x000fe40003fc6270 */
[----:B------:R-:W-:Y:S02]  /*17900*/  FSEL R143, R39, -INF , !P3 ;  /* 0xff800000278f7808 */ /* 0x000fe40005800000 */
[----:B------:R-:W-:Y:S02]  /*17910*/  FMNMX3.FTZ R0, R0, R173, R155, !PT ;  /* 0x000000ad00007276 */ /* 0x000fe4000781009b */
[----:B------:R-:W-:Y:S02]  /*17920*/  FSEL R115, R57, -INF , !P0 ;  /* 0xff80000039737808 */ /* 0x000fe40004000000 */
[----:B------:R-:W-:Y:S02]  /*17930*/  FSEL R53, R43, -INF , !P5 ;  /* 0xff8000002b357808 */ /* 0x000fe40006800000 */
[-C--:B------:R-:W-:Y:S02]  /*17940*/  ISETP.GE.AND P0, PT, R41, R190.reuse, PT ;  /* 0x000000be2900720c */ /* 0x080fe40003f06270 */
[----:B------:R-:W-:Y:S02]  /*17950*/  LOP3.LUT P5, RZ, R184, 0x4, RZ, 0xc0, !PT ;  /* 0x00000004b8ff7812 */ /* 0x000fe400078ac0ff */
[----:B------:R-:W-:Y:S02]  /*17960*/  FMNMX3.FTZ R2, R2, R153, R151, !PT ;  /* 0x0000009902027276 */ /* 0x000fe40007810097 */
[----:B------:R-:W-:Y:S02]  /*17970*/  FSEL R55, R42, -INF , !P6 ;  /* 0xff8000002a377808 */ /* 0x000fe40007000000 */
[----:B------:R-:W-:Y:S02]  /*17980*/  ISETP.GE.AND P2, PT, R38, R191, PT ;  /* 0x000000bf2600720c */ /* 0x000fe40003f46270 */
[----:B------:R-:W-:Y:S02]  /*17990*/  FMNMX3.FTZ R0, R0, R145, R143, !PT ;  /* 0x0000009100007276 */ /* 0x000fe4000781008f */
[----:B------:R-:W-:Y:S02]  /*179a0*/  LOP3.LUT R184, R184, 0xfffffffe, RZ, 0xc0, !PT ;  /* 0xfffffffeb8b87812 */ /* 0x000fe400078ec0ff */
[----:B------:R-:W-:Y:S02]  /*179b0*/  FSEL R108, R56, -INF , !P0 ;  /* 0xff800000386c7808 */ /* 0x000fe40004000000 */
[-C--:B------:R-:W-:Y:S02]  /*179c0*/  ISETP.GE.AND P0, PT, R48, R190.reuse, PT ;  /* 0x000000be3000720c */ /* 0x080fe40003f06270 */
[----:B------:R-:W-:Y:S02]  /*179d0*/  FMNMX3.FTZ R2, R2, R149, R147, !PT ;  /* 0x0000009502027276 */ /* 0x000fe40007810093 */
[----:B------:R-:W-:Y:S02]  /*179e0*/  FSEL R133, R46, -INF , !P5 ;  /* 0xff8000002e857808 */ /* 0x000fe40006800000 */
[----:B------:R-:W-:Y:S02]  /*179f0*/  FSEL R129, R47, -INF , !P2 ;  /* 0xff8000002f817808 */ /* 0x000fe40005000000 */
[----:B------:R-:W-:Y:S02]  /*17a00*/  FMNMX3.FTZ R0, R0, R55, R53, !PT ;  /* 0x0000003700007276 */ /* 0x000fe40007810035 */
[-C--:B------:R-:W-:Y:S02]  /*17a10*/  ISETP.GE.AND P4, PT, R37, R191.reuse, PT ;  /* 0x000000bf2500720c */ /* 0x080fe40003f86270 */
[----:B------:R-:W-:Y:S02]  /*17a20*/  ISETP.GE.AND P3, PT, R36, R191, PT ;  /* 0x000000bf2400720c */ /* 0x000fe40003f66270 */
[----:B------:R-:W-:Y:S02]  /*17a30*/  @P1 LOP3.LUT R184, R184, 0x1, RZ, 0xfc, !PT ;  /* 0x00000001b8b81812 */ /* 0x000fe400078efcff */
[----:B------:R-:W-:Y:S02]  /*17a40*/  FSEL R62, R62, -INF , !P0 ;  /* 0xff8000003e3e7808 */ /* 0x000fe40004000000 */
[----:B------:R-:W-:Y:S02]  /*17a50*/  FMNMX3.FTZ R2, R2, R141, R139, !PT ;  /* 0x0000008d02027276 */ /* 0x000fe4000781008b */
[----:B------:R-:W-:Y:S02]  /*17a60*/  ISETP.GE.AND P6, PT, R29, R191, PT ;  /* 0x000000bf1d00720c */ /* 0x000fe40003fc6270 */
[----:B------:R-:W-:Y:S02]  /*17a70*/  FSEL R127, R50, -INF , !P4 ;  /* 0xff800000327f7808 */ /* 0x000fe40006000000 */
[----:B------:R-:W-:Y:S02]  /*17a80*/  FSEL R59, R5, -INF , !P3 ;  /* 0xff800000053b7808 */ /* 0x000fe40005800000 */
[----:B------:R-:W-:Y:S02]  /*17a90*/  LOP3.LUT P0, RZ, R184, 0x1, RZ, 0xc0, !PT ;  /* 0x00000001b8ff7812 */ /* 0x000fe4000780c0ff */
[----:B------:R-:W-:Y:S02]  /*17aa0*/  FMNMX3.FTZ R0, R0, R133, R129, !PT ;  /* 0x0000008500007276 */ /* 0x000fe40007810081 */
[----:B------:R-:W-:Y:S02]  /*17ab0*/  FMNMX3.FTZ R2, R2, R137, R135, !PT ;  /* 0x0000008902027276 */ /* 0x000fe40007810087 */
[----:B------:R-:W-:Y:S02]  /*17ac0*/  ISETP.GE.AND P2, PT, R28, R191, PT ;  /* 0x000000bf1c00720c */ /* 0x000fe40003f46270 */
[----:B------:R-:W-:Y:S01]  /*17ad0*/  FMNMX3.FTZ R0, R0, R127, R59, !PT ;  /* 0x0000007f00007276 */ /* 0x000fe2000781003b */
[----:B------:R-:W-:Y:S01]  /*17ae0*/  LDSM.16.MT88.4 R28, [R107+0x6000] ;  /* 0x006000006b1c783b */ /* 0x000fe20000004200 */
[----:B------:R-:W-:Y:S02]  /*17af0*/  ISETP.GE.AND P5, PT, R24, R191, PT ;  /* 0x000000bf1800720c */ /* 0x000fe40003fa6270 */
[----:B------:R-:W-:Y:S02]  /*17b00*/  FSEL R113, R54, -INF , !P0 ;  /* 0xff80000036717808 */ /* 0x000fe40004000000 */
[----:B------:R-:W-:Y:S02]  /*17b10*/  FSEL R111, R111, -INF , !P6 ;  /* 0xff8000006f6f7808 */ /* 0x000fe40007000000 */
[C---:B------:R-:W-:Y:S02]  /*17b20*/  ISETP.GE.AND P1, PT, R45.reuse, R190, PT ;  /* 0x000000be2d00720c */ /* 0x040fe40003f26270 */
[----:B------:R-:W-:Y:S02]  /*17b30*/  FMNMX3.FTZ R2, R2, R121, R119, !PT ;  /* 0x0000007902027276 */ /* 0x000fe40007810077 */
[-C--:B------:R-:W-:Y:S02]  /*17b40*/  ISETP.GE.AND P4, PT, R44, R191.reuse, PT ;  /* 0x000000bf2c00720c */ /* 0x080fe40003f86270 */
[----:B------:R-:W-:Y:S02]  /*17b50*/  ISETP.GE.AND P0, PT, R45, R192, PT ;  /* 0x000000c02d00720c */ /* 0x000fe40003f06270 */
[----:B------:R-:W-:Y:S02]  /*17b60*/  FSEL R109, R58, -INF , !P2 ;  /* 0xff8000003a6d7808 */ /* 0x000fe40005000000 */
[----:B------:R-:W-:Y:S02]  /*17b70*/  FSEL R67, R12, -INF , !P5 ;  /* 0xff8000000c437808 */ /* 0x000fe40006800000 */
[----:B------:R-:W-:Y:S02]  /*17b80*/  ISETP.GE.AND P3, PT, R41, R191, PT ;  /* 0x000000bf2900720c */ /* 0x000fe40003f66270 */
[----:B------:R-:W-:Y:S02]  /*17b90*/  FMNMX3.FTZ R0, R0, R113, R111, !PT ;  /* 0x0000007100007276 */ /* 0x000fe4000781006f */
[----:B------:R-:W-:Y:S02]  /*17ba0*/  FSEL R64, R64, -INF , !P1 ;  /* 0xff80000040407808 */ /* 0x000fe40004800000 */
[----:B------:R-:W-:Y:S02]  /*17bb0*/  FMNMX3.FTZ R2, R2, R117, R115, !PT ;  /* 0x0000007502027276 */ /* 0x000fe40007810073 */
[-C--:B------:R-:W-:Y:S02]  /*17bc0*/  ISETP.GE.AND P1, PT, R48, R191.reuse, PT ;  /* 0x000000bf3000720c */ /* 0x080fe40003f26270 */
[----:B------:R-:W-:Y:S02]  /*17bd0*/  ISETP.GE.AND P2, PT, R45, R191, PT ;  /* 0x000000bf2d00720c */ /* 0x000fe40003f46270 */
[----:B------:R-:W-:Y:S01]  /*17be0*/  FSEL R63, R20, -INF , !P4 ;  /* 0xff800000143f7808 */ /* 0x000fe20006000000 */
[----:B------:R-:W-:Y:S01]  /*17bf0*/  LDSM.16.MT88.4 R44, [R106+0x6000] ;  /* 0x006000006a2c783b */ /* 0x000fe20000004200 */
        /* <DEDUP_REMOVED lines=40> */
[-C--:B------:R-:W-:Y:S01]  /*17e80*/  FFMA.FTZ R51, R51, R3.reuse, -R66 ;  /* 0x0000000333337223 */ /* 0x080fe20000010842 */
[----:B------:R-:W-:Y:S01]  /*17e90*/  FMUL.FTZ R9, R3, R4 ;  /* 0x0000000403097220 */ /* 0x000fe20000410000 */
[-CC-:B------:R-:W-:Y:S01]  /*17ea0*/  FFMA.FTZ R54, R35, R3.reuse, -R60.reuse ;  /* 0x0000000323367223 */ /* 0x180fe2000001083c */
[-CC-:B------:R-:W-:Y:S01]  /*17eb0*/  FFMA.FTZ R116, R55, R3.reuse, -R60.reuse ;  /* 0x0000000337747223 */ /* 0x180fe2000001083c */
[-CC-:B------:R-:W-:Y:S01]  /*17ec0*/  FFMA.FTZ R126, R127, R3.reuse, -R60.reuse ;  /* 0x000000037f7e7223 */ /* 0x180fe2000001083c */
[-C--:B------:R-:W-:Y:S03]  /*17ed0*/  FFMA.FTZ R127, R59, R3.reuse, -R60 ;  /* 0x000000033b7f7223 */ /* 0x080fe6000001083c */
[----:B------:R-:W3:Y:S01]  /*17ee0*/  MUFU.EX2 R57, R57 ;  /* 0x0000003900397308 */ /* 0x000ee20000000800 */
[-C--:B------:R-:W-:Y:S01]  /*17ef0*/  FFMA.FTZ R32, R25, R3.reuse, -R66 ;  /* 0x0000000319207223 */ /* 0x080fe20000010842 */
[-CC-:B------:R-:W-:Y:S01]  /*17f00*/  FFMA.FTZ R118, R145, R3.reuse, -R60.reuse ;  /* 0x0000000391767223 */ /* 0x180fe2000001083c */
[-CC-:B------:R-:W-:Y:S01]  /*17f10*/  FFMA.FTZ R145, R143, R3.reuse, -R60.reuse ;  /* 0x000000038f917223 */ /* 0x180fe2000001083c */
[-C--:B------:R-:W-:Y:S01]  /*17f20*/  FFMA.FTZ R143, R53, R3.reuse, -R60 ;  /* 0x00000003358f7223 */ /* 0x080fe2000001083c */
[-CC-:B------:R-:W-:Y:S01]  /*17f30*/  FFMA.FTZ R105, R153, R3.reuse, -R66.reuse ;  /* 0x0000000399697223 */ /* 0x180fe20000010842 */
[-CC-:B------:R-:W-:Y:S01]  /*17f40*/  FFMA.FTZ R114, R151, R3.reuse, -R66.reuse ;  /* 0x0000000397727223 */ /* 0x180fe20000010842 */
[-CC-:B------:R-:W-:Y:S03]  /*17f50*/  FFMA.FTZ R112, R149, R3.reuse, -R66.reuse ;  /* 0x0000000395707223 */ /* 0x180fe60000010842 */
[----:B------:R-:W-:Y:S01]  /*17f60*/  MUFU.EX2 R56, R56 ;  /* 0x0000003800387308 */ /* 0x000fe20000000800 */
[-CC-:B------:R-:W-:Y:S01]  /*17f70*/  FFMA.FTZ R147, R147, R3.reuse, -R66.reuse ;  /* 0x0000000393937223 */ /* 0x180fe20000010842 */
[-CC-:B------:R-:W-:Y:S01]  /*17f80*/  FFMA.FTZ R120, R139, R3.reuse, -R66.reuse ;  /* 0x000000038b787223 */ /* 0x180fe20000010842 */
[-CC-:B------:R-:W-:Y:S01]  /*17f90*/  FFMA.FTZ R122, R137, R3.reuse, -R66.reuse ;  /* 0x00000003897a7223 */ /* 0x180fe20000010842 */
[-C--:B------:R-:W-:Y:S01]  /*17fa0*/  FFMA.FTZ R135, R135, R3.reuse, -R66 ;  /* 0x0000000387877223 */ /* 0x080fe20000010842 */
[-CC-:B------:R-:W-:Y:S01]  /*17fb0*/  FFMA.FTZ R124, R133, R3.reuse, -R60.reuse ;  /* 0x00000003857c7223 */ /* 0x180fe2000001083c */
[-C--:B------:R-:W-:Y:S01]  /*17fc0*/  FFMA.FTZ R129, R129, R3.reuse, -R60 ;  /* 0x0000000381817223 */ /* 0x080fe2000001083c */
[-CC-:B------:R-:W-:Y:S03]  /*17fd0*/  FFMA.FTZ R119, R119, R3.reuse, -R66.reuse ;  /* 0x0000000377777223 */ /* 0x180fe60000010842 */
[----:B------:R-:W4:Y:S01]  /*17fe0*/  MUFU.EX2 R131, R131 ;  /* 0x0000008300837308 */ /* 0x000f220000000800 */
[----:B---3--:R-:W-:Y:S01]  /*17ff0*/  F2FP.F16.F32.PACK_AB R40, R57, R52 ;  /* 0x000000343928723e */ /* 0x008fe200000000ff */
[-CC-:B------:R-:W-:Y:S01]  /*18000*/  FFMA.FTZ R117, R117, R3.reuse, -R66.reuse ;  /* 0x0000000375757223 */ /* 0x180fe20000010842 */
[-C--:B------:R-:W-:Y:S01]  /*18010*/  FFMA.FTZ R128, R115, R3.reuse, -R66 ;  /* 0x0000000373807223 */ /* 0x080fe20000010842 */
[-CC-:B------:R-:W-:Y:S01]  /*18020*/  FFMA.FTZ R113, R113, R3.reuse, -R60.reuse ;  /* 0x0000000371717223 */ /* 0x180fe2000001083c */
[-CC-:B------:R-:W-:Y:S01]  /*18030*/  FFMA.FTZ R130, R111, R3.reuse, -R60.reuse ;  /* 0x000000036f827223 */ /* 0x180fe2000001083c */
[-CC-:B------:R-:W-:Y:S01]  /*18040*/  FFMA.FTZ R109, R109, R3.reuse, -R60.reuse ;  /* 0x000000036d6d7223 */ /* 0x180fe2000001083c */
[-C--:B------:R-:W-:Y:S03]  /*18050*/  FFMA.FTZ R67, R67, R3.reuse, -R60 ;  /* 0x0000000343437223 */ /* 0x080fe6000001083c */
[----:B------:R-:W-:Y:S01]  /*18060*/  MUFU.EX2 R123, R123 ;  /* 0x0000007b007b7308 */ /* 0x000fe20000000800 */
[-C--:B------:R-:W-:Y:S01]  /*18070*/  FFMA.FTZ R64, R64, R3.reuse, -R66 ;  /* 0x0000000340407223 */ /* 0x080fe20000010842 */
[----:B------:R-:W-:Y:S01]  /*18080*/  FFMA.FTZ R37, R37, R3, -R60 ;  /* 0x0000000325257223 */ /* 0x000fe2000001083c */
[----:B------:R-:W-:Y:S07]  /*18090*/  ISETP.GT.AND P0, PT, R195, R170, PT ;  /* 0x000000aac300720c */ /* 0x000fee0003f04270 */
[----:B------:R-:W3:Y:S01]  /*180a0*/  MUFU.EX2 R39, R7 ;  /* 0x0000000700277308 */ /* 0x000ee20000000800 */
[----:B----4-:R-:W-:Y:S09]  /*180b0*/  F2FP.F16.F32.PACK_AB R41, R56, R131 ;  /* 0x000000833829723e */ /* 0x010ff200000000ff */
[----:B------:R-:W4:Y:S10]  /*180c0*/  MUFU.EX2 R38, R9 ;  /* 0x0000000900267308 */ /* 0x000f340000000800 */
[----:B------:R-:W5:Y:S01]  /*180d0*/  MUFU.EX2 R125, R125 ;  /* 0x0000007d007d7308 */ /* 0x000f620000000800 */
        /* <DEDUP_REMOVED lines=8> */
[C---:B----4-:R-:W-:Y:S01]  /*18160*/  FMUL.FTZ R6, R38.reuse, R98 ;  /* 0x0000006226067220 */ /* 0x050fe20000410000 */
[C---:B------:R-:W-:Y:S01]  /*18170*/  FMUL.FTZ R7, R38.reuse, R99 ;  /* 0x0000006326077220 */ /* 0x040fe20000410000 */
[----:B------:R-:W-:Y:S01]  /*18180*/  FMUL.FTZ R9, R39, R93 ;  /* 0x0000005d27097220 */ /* 0x000fe20000410000 */
[C---:B------:R-:W-:Y:S01]  /*18190*/  FMUL.FTZ R10, R38.reuse, R94 ;  /* 0x0000005e260a7220 */ /* 0x040fe20000410000 */
[C---:B------:R-:W-:Y:S01]  /*181a0*/  FMUL.FTZ R11, R38.reuse, R95 ;  /* 0x0000005f260b7220 */ /* 0x040fe20000410000 */
[C---:B------:R-:W-:Y:S01]  /*181b0*/  FMUL.FTZ R18, R38.reuse, R86 ;  /* 0x0000005626127220 */ /* 0x040fe20000410000 */
[----:B------:R-:W-:Y:S03]  /*181c0*/  FMUL.FTZ R19, R38, R87 ;  /* 0x0000005726137220 */ /* 0x000fe60000410000 */
[----:B------:R4:W-:Y:S01]  /*181d0*/  MUFU.EX2 R77, R32 ;  /* 0x00000020004d7308 */ /* 0x0009e20000000800 */
[----:B-----5:R-:W-:Y:S01]  /*181e0*/  F2FP.F16.F32.PACK_AB R42, R110, R125 ;  /* 0x0000007d6e2a723e */ /* 0x020fe200000000ff */
[----:B------:R-:W-:Y:S01]  /*181f0*/  FFMA.FTZ R76, R49, R3, -R66 ;  /* 0x00000003314c7223 */ /* 0x000fe20000010842 */
[C---:B------:R-:W-:Y:S01]  /*18200*/  FMUL.FTZ R26, R38.reuse, R78 ;  /* 0x0000004e261a7220 */ /* 0x040fe20000410000 */
[C---:B------:R-:W-:Y:S01]  /*18210*/  FMUL.FTZ R34, R38.reuse, R70 ;  /* 0x0000004626227220 */ /* 0x040fe20000410000 */
[----:B------:R-:W-:Y:S01]  /*18220*/  FMUL.FTZ R35, R38, R71 ;  /* 0x0000004726237220 */ /* 0x000fe20000410000 */
[----:B------:R-:W-:Y:S01]  /*18230*/  LDSM.16.MT88.4 R92, [R160+0x9800] ;  /* 0x00980000a05c783b */ /* 0x000fe20000004200 */
[----:B------:R-:W-:Y:S03]  /*18240*/  FFMA.FTZ R198, R39, R198, R52 ;  /* 0x000000c627c67223 */ /* 0x000fe60000010034 */
[----:B------:R-:W5:Y:S01]  /*18250*/  MUFU.EX2 R76, R76 ;  /* 0x0000004c004c7308 */ /* 0x000f620000000800 */
[----:B---3--:R-:W-:Y:S01]  /*18260*/  F2FP.F16.F32.PACK_AB R43, R104, R123 ;  /* 0x0000007b682b723e */ /* 0x008fe200000000ff */
[C---:B------:R-:W-:Y:S01]  /*18270*/  FFMA.FTZ R131, R38.reuse, R197, R131 ;  /* 0x000000c526837223 */ /* 0x040fe20000010083 */
[----:B------:R-:W-:Y:S01]  /*18280*/  FADD.FTZ R198, R57, R198 ;  /* 0x000000c639c67221 */ /* 0x000fe20000010000 */
[-CC-:B------:R-:W-:Y:S01]  /*18290*/  FFMA.FTZ R71, R221, R3.reuse, -R66.reuse ;  /* 0x00000003dd477223 */ /* 0x180fe20000010842 */
[-C--:B------:R-:W-:Y:S01]  /*182a0*/  FFMA.FTZ R70, R219, R3.reuse, -R66 ;  /* 0x00000003db467223 */ /* 0x080fe20000010842 */
[----:B------:R-:W-:Y:S01]  /*182b0*/  LDSM.16.MT88.4 R84, [R156+0x9800] ;  /* 0x009800009c54783b */ /* 0x000fe20000004200 */
[--C-:B------:R-:W-:Y:S01]  /*182c0*/  FFMA.FTZ R78, R217, R3, -R60.reuse ;  /* 0x00000003d94e7223 */ /* 0x100fe2000001083c */
[C---:B-1----:R-:W-:Y:S02]  /*182d0*/  HMMA.16816.F32 R4, R40.reuse, R12, R4 ;  /* 0x0000000c2804723c */ /* 0x042fe40000001804 */
[----:B------:R-:W-:Y:S03]  /*182e0*/  MUFU.EX2 R105, R105 ;  /* 0x0000006900697308 */ /* 0x000fe60000000800 */
[C---:B----4-:R-:W-:Y:S01]  /*182f0*/  FMUL.FTZ R32, R39.reuse, R68 ;  /* 0x0000004427207220 */ /* 0x050fe20000410000 */
[C---:B------:R-:W-:Y:S01]  /*18300*/  FMUL.FTZ R12, R39.reuse, R88 ;  /* 0x00000058270c7220 */ /* 0x040fe20000410000 */
[----:B------:R-:W-:Y:S01]  /*18310*/  FMUL.FTZ R13, R39, R89 ;  /* 0x00000059270d7220 */ /* 0x000fe20000410000 */
[C---:B------:R-:W-:Y:S04]  /*18320*/  HMMA.16816.F32 R8, R40.reuse, R14, R8 ;  /* 0x0000000e2808723c */ /* 0x040fe80000001808 */
[----:B------:R-:W-:Y:S01]  /*18330*/  MUFU.EX2 R78, R78 ;  /* 0x0000004e004e7308 */ /* 0x000fe20000000800 */
[C---:B------:R-:W-:Y:S01]  /*18340*/  FMUL.FTZ R14, R38.reuse, R90 ;  /* 0x0000005a260e7220 */ /* 0x040fe20000410000 */
[C---:B------:R-:W-:Y:S01]  /*18350*/  FMUL.FTZ R15, R38.reuse, R91 ;  /* 0x0000005b260f7220 */ /* 0x040fe20000410000 */
[-C--:B------:R-:W-:Y:S01]  /*18360*/  FFMA.FTZ R68, R229, R3.reuse, -R60 ;  /* 0x00000003e5447223 */ /* 0x080fe2000001083c */
[-CC-:B------:R-:W-:Y:S01]  /*18370*/  FFMA.FTZ R89, R209, R3.reuse, -R66.reuse ;  /* 0x00000003d1597223 */ /* 0x180fe20000010842 */
[-CC-:B------:R-:W-:Y:S01]  /*18380*/  FFMA.FTZ R96, R207, R3.reuse, -R66.reuse ;  /* 0x00000003cf607223 */ /* 0x180fe20000010842 */
[-CC-:B------:R-:W-:Y:S04]  /*18390*/  FFMA.FTZ R91, R205, R3.reuse, -R66.reuse ;  /* 0x00000003cd5b7223 */ /* 0x180fe80000010842 */
[----:B------:R-:W-:Y:S01]  /*183a0*/  MUFU.EX2 R71, R71 ;  /* 0x0000004700477308 */ /* 0x000fe20000000800 */
[--C-:B------:R-:W-:Y:S01]  /*183b0*/  FFMA.FTZ R88, R203, R3, -R66.reuse ;  /* 0x00000003cb587223 */ /* 0x100fe20000010842 */
[C---:B--2---:R-:W-:Y:S03]  /*183c0*/  HMMA.16816.F32 R12, R40.reuse, R20, R12 ;  /* 0x00000014280c723c */ /* 0x044fe6000000180c */
[C---:B------:R-:W-:Y:S01]  /*183d0*/  FMUL.FTZ R20, R39.reuse, R80 ;  /* 0x0000005027147220 */ /* 0x040fe20000410000 */
[----:B------:R-:W-:Y:S01]  /*183e0*/  FMUL.FTZ R21, R39, R81 ;  /* 0x0000005127157220 */ /* 0x000fe20000410000 */
[----:B------:R-:W-:Y:S03]  /*183f0*/  FFMA.FTZ R81, R27, R3, -R66 ;  /* 0x000000031b517223 */ /* 0x000fe60000010842 */
[----:B------:R1:W-:Y:S01]  /*18400*/  MUFU.EX2 R80, R51 ;  /* 0x0000003300507308 */ /* 0x0003e20000000800 */
[C---:B------:R-:W-:Y:S01]  /*18410*/  FMUL.FTZ R27, R38.reuse, R79 ;  /* 0x0000004f261b7220 */ /* 0x040fe20000410000 */
[C---:B------:R-:W-:Y:S03]  /*18420*/  HMMA.16816.F32 R16, R40.reuse, R22, R16 ;  /* 0x000000162810723c */ /* 0x040fe60000001810 */
[C---:B------:R-:W-:Y:S01]  /*18430*/  FMUL.FTZ R22, R38.reuse, R82 ;  /* 0x0000005226167220 */ /* 0x040fe20000410000 */
[C---:B------:R-:W-:Y:S01]  /*18440*/  FMUL.FTZ R23, R38.reuse, R83 ;  /* 0x0000005326177220 */ /* 0x040fe20000410000 */
[-CC-:B------:R-:W-:Y:S03]  /*18450*/  FFMA.FTZ R79, R215, R3.reuse, -R60.reuse ;  /* 0x00000003d74f7223 */ /* 0x180fe6000001083c */
[----:B------:R-:W2:Y:S01]  /*18460*/  MUFU.EX2 R81, R81 ;  /* 0x0000005100517308 */ /* 0x000ea20000000800 */
[-CC-:B------:R-:W-:Y:S01]  /*18470*/  FFMA.FTZ R82, R213, R3.reuse, -R60.reuse ;  /* 0x00000003d5527223 */ /* 0x180fe2000001083c */
[-CC-:B------:R-:W-:Y:S01]  /*18480*/  FFMA.FTZ R83, R211, R3.reuse, -R60.reuse ;  /* 0x00000003d3537223 */ /* 0x180fe2000001083c */
[-CC-:B------:R-:W-:Y:S01]  /*18490*/  FFMA.FTZ R98, R201, R3.reuse, -R60.reuse ;  /* 0x00000003c9627223 */ /* 0x180fe2000001083c */
[----:B------:R-:W-:Y:S01]  /*184a0*/  FFMA.FTZ R99, R199, R3, -R60 ;  /* 0x00000003c7637223 */ /* 0x000fe2000001083c */
[C---:B------:R-:W-:Y:S03]  /*184b0*/  HMMA.16816.F32 R20, R40.reuse, R28, R20 ;  /* 0x0000001c2814723c */ /* 0x040fe60000001814 */
[C---:B------:R-:W-:Y:S01]  /*184c0*/  FMUL.FTZ R28, R39.reuse, R72 ;  /* 0x00000048271c7220 */ /* 0x040fe20000410000 */
[----:B-1----:R-:W1:Y:S01]  /*184d0*/  LDSM.16.MT88.4 R48, [R160+0x6800] ;  /* 0x00680000a030783b */ /* 0x002e620000004200 */
[----:B------:R3:W-:Y:S01]  /*184e0*/  MUFU.EX2 R72, R54 ;  /* 0x0000003600487308 */ /* 0x0007e20000000800 */
[----:B------:R-:W-:Y:S01]  /*184f0*/  FMUL.FTZ R29, R39, R73 ;  /* 0x00000049271d7220 */ /* 0x000fe20000410000 */
[----:B------:R-:W-:Y:S01]  /*18500*/  FFMA.FTZ R73, R223, R3, -R66 ;  /* 0x00000003df497223 */ /* 0x000fe20000010842 */
[C---:B------:R-:W-:Y:S03]  /*18510*/  HMMA.16816.F32 R24, R40.reuse, R30, R24 ;  /* 0x0000001e2818723c */ /* 0x040fe60000001818 */
[C---:B------:R-:W-:Y:S01]  /*18520*/  FMUL.FTZ R31, R38.reuse, R75 ;  /* 0x0000004b261f7220 */ /* 0x040fe20000410000 */
[--C-:B------:R-:W-:Y:S01]  /*18530*/  FFMA.FTZ R75, R33, R3, -R60.reuse ;  /* 0x00000003214b7223 */ /* 0x100fe2000001083c */
[----:B------:R-:W-:Y:S01]  /*18540*/  FMUL.FTZ R33, R39, R69 ;  /* 0x0000004527217220 */ /* 0x000fe20000410000 */
[-C--:B------:R-:W-:Y:S01]  /*18550*/  FFMA.FTZ R69, R227, R3.reuse, -R60 ;  /* 0x00000003e3457223 */ /* 0x080fe2000001083c */
[----:B------:R-:W-:Y:S01]  /*18560*/  FMUL.FTZ R30, R38, R74 ;  /* 0x0000004a261e7220 */ /* 0x000fe20000410000 */
[----:B------:R-:W-:Y:S01]  /*18570*/  MUFU.EX2 R68, R68 ;  /* 0x0000004400447308 */ /* 0x000fe20000000800 */
[-C--:B------:R-:W-:Y:S01]  /*18580*/  FFMA.FTZ R74, R225, R3.reuse, -R66 ;  /* 0x00000003e14a7223 */ /* 0x080fe20000010842 */
[-CC-:B------:R-:W-:Y:S01]  /*18590*/  FFMA.FTZ R90, R173, R3.reuse, -R60.reuse ;  /* 0x00000003ad5a7223 */ /* 0x180fe2000001083c */
[-C--:B------:R-:W-:Y:S01]  /*185a0*/  FFMA.FTZ R97, R155, R3.reuse, -R60 ;  /* 0x000000039b617223 */ /* 0x080fe2000001083c */
[-CC-:B------:R-:W-:Y:S01]  /*185b0*/  FFMA.FTZ R39, R141, R3.reuse, -R66.reuse ;  /* 0x000000038d277223 */ /* 0x180fe20000010842 */
[----:B------:R-:W-:Y:S01]  /*185c0*/  FFMA.FTZ R38, R121, R3, -R66 ;  /* 0x0000000379267223 */ /* 0x000fe20000010842 */
[C---:B------:R-:W-:Y:S01]  /*185d0*/  HMMA.16816.F32 R28, R40.reuse, R44, R28 ;  /* 0x0000002c281c723c */ /* 0x040fe2000000181c */
[----:B---3--:R-:W-:Y:S03]  /*185e0*/  LDSM.16.MT88.4 R52, [R156+0x8000] ;  /* 0x008000009c34783b */ /* 0x008fe60000004200 */
[----:B------:R-:W3:Y:S01]  /*185f0*/  MUFU.EX2 R75, R75 ;  /* 0x0000004b004b7308 */ /* 0x000ee20000000800 */
[----:B------:R-:W-:Y:S04]  /*18600*/  FADD.FTZ R125, R125, R198 ;  /* 0x000000c67d7d7221 */ /* 0x000fe80000010000 */
[----:B------:R-:W-:Y:S01]  /*18610*/  FADD.FTZ R125, R110, R125 ;  /* 0x0000007d6e7d7221 */ /* 0x000fe20000010000 */
[----:B------:R-:W-:Y:S01]  /*18620*/  HMMA.16816.F32 R32, R40, R46, R32 ;  /* 0x0000002e2820723c */ /* 0x000fe20000001820 */
[----:B------:R-:W4:Y:S03]  /*18630*/  LDSM.16.MT88.4 R44, [R156+0x6800] ;  /* 0x006800009c2c783b */ /* 0x000f260000004200 */
[----:B------:R-:W1:Y:S01]  /*18640*/  MUFU.EX2 R69, R69 ;  /* 0x0000004500457308 */ /* 0x000e620000000800 */
[----:B-----5:R-:W-:Y:S02]  /*18650*/  F2FP.F16.F32.PACK_AB R42, R76, R77 ;  /* 0x0000004d4c2a723e */ /* 0x020fe400000000ff */
[----:B--2---:R-:W-:Y:S07]  /*18660*/  F2FP.F16.F32.PACK_AB R40, R81, R80 ;  /* 0x000000505128723e */ /* 0x004fee00000000ff */
[----:B------:R-:W-:Y:S01]  /*18670*/  MUFU.EX2 R74, R74 ;  /* 0x0000004a004a7308 */ /* 0x000fe20000000800 */
[----:B---3--:R-:W-:Y:S09]  /*18680*/  F2FP.F16.F32.PACK_AB R41, R75, R72 ;  /* 0x000000484b29723e */ /* 0x008ff200000000ff */
        /* <DEDUP_REMOVED lines=8> */
[----:B------:R-:W2:Y:S02]  /*18710*/  MUFU.EX2 R73, R73 ;  /* 0x0000004900497308 */ /* 0x000ea40000000800 */
[C---:B------:R-:W-:Y:S01]  /*18720*/  HMMA.16816.F32 R16, R40.reuse, R46, R16 ;  /* 0x0000002e2810723c */ /* 0x040fe20000001810 */
[----:B------:R-:W3:Y:S07]  /*18730*/  LDSM.16.MT88.4 R44, [R106+0x6800] ;  /* 0x006800006a2c783b */ /* 0x000eee0000004200 */
[----:B------:R-:W4:Y:S10]  /*18740*/  MUFU.EX2 R70, R70 ;  /* 0x0000004600467308 */ /* 0x000f340000000800 */
[----:B------:R-:W5:Y:S10]  /*18750*/  MUFU.EX2 R83, R83 ;  /* 0x0000005300537308 */ /* 0x000f740000000800 */
        /* <DEDUP_REMOVED lines=8> */
[----:B------:R-:W-:Y:S01]  /*187e0*/  HMMA.16816.F32 R32, R40, R46, R32 ;  /* 0x0000002e2820723c */ /* 0x000fe20000001820 */
[----:B------:R-:W3:Y:S08]  /*187f0*/  LDSM.16.MT88.4 R44, [R156+0x7000] ;  /* 0x007000009c2c783b */ /* 0x000ef00000004200 */
[----:B------:R-:W-:Y:S01]  /*18800*/  MUFU.EX2 R98, R98 ;  /* 0x0000006200627308 */ /* 0x000fe20000000800 */
[----:B--2---:R-:W-:Y:S02]  /*18810*/  F2FP.F16.F32.PACK_AB R40, R73, R74 ;  /* 0x0000004a4928723e */ /* 0x004fe400000000ff */
[----:B----4-:R-:W-:Y:S02]  /*18820*/  F2FP.F16.F32.PACK_AB R42, R70, R71 ;  /* 0x00000047462a723e */ /* 0x010fe400000000ff */
[----:B------:R-:W-:Y:S02]  /*18830*/  F2FP.F16.F32.PACK_AB R41, R79, R78 ;  /* 0x0000004e4f29723e */ /* 0x000fe400000000ff */
[----:B-----5:R-:W-:Y:S03]  /*18840*/  F2FP.F16.F32.PACK_AB R43, R83, R82 ;  /* 0x00000052532b723e */ /* 0x020fe600000000ff */
[----:B------:R-:W2:Y:S10]  /*18850*/  MUFU.EX2 R99, R99 ;  /* 0x0000006300637308 */ /* 0x000eb40000000800 */
[----:B------:R-:W4:Y:S01]  /*18860*/  MUFU.EX2 R90, R90 ;  /* 0x0000005a005a7308 */ /* 0x000f220000000800 */
[C---:B-1----:R-:W-:Y:S09]  /*18870*/  HMMA.16816.F32 R4, R40.reuse, R48, R4 ;  /* 0x000000302804723c */ /* 0x042ff20000001804 */
[----:B------:R-:W1:Y:S01]  /*18880*/  MUFU.EX2 R114, R114 ;  /* 0x0000007200727308 */ /* 0x000e620000000800 */
[C---:B------:R-:W-:Y:S01]  /*18890*/  HMMA.16816.F32 R8, R40.reuse, R50, R8 ;  /* 0x000000322808723c */ /* 0x040fe20000001808 */
[----:B------:R-:W5:Y:S08]  /*188a0*/  LDSM.16.MT88.4 R48, [R107+0x7000] ;  /* 0x007000006b30783b */ /* 0x000f700000004200 */
[----:B------:R-:W-:Y:S01]  /*188b0*/  MUFU.EX2 R112, R112 ;  /* 0x0000007000707308 */ /* 0x000fe20000000800 */
[C---:B---3--:R-:W-:Y:S09]  /*188c0*/  HMMA.16816.F32 R12, R40.reuse, R44, R12 ;  /* 0x0000002c280c723c */ /* 0x048ff2000000180c */
[----:B------:R-:W3:Y:S01]  /*188d0*/  MUFU.EX2 R147, R147 ;  /* 0x0000009300937308 */ /* 0x000ee20000000800 */
[C---:B------:R-:W-:Y:S01]  /*188e0*/  HMMA.16816.F32 R16, R40.reuse, R46, R16 ;  /* 0x0000002e2810723c */ /* 0x040fe20000001810 */
[----:B------:R-:W2:Y:S08]  /*188f0*/  LDSM.16.MT88.4 R44, [R106+0x7000] ;  /* 0x007000006a2c783b */ /* 0x000eb00000004200 */
[----:B------:R-:W-:Y:S10]  /*18900*/  MUFU.EX2 R118, R118 ;  /* 0x0000007600767308 */ /* 0x000ff40000000800 */
[----:B------:R-:W3:Y:S10]  /*18910*/  MUFU.EX2 R145, R145 ;  /* 0x0000009100917308 */ /* 0x000ef40000000800 */
        /* <DEDUP_REMOVED lines=9> */
[----:B------:R-:W3:Y:S08]  /*189b0*/  LDSM.16.MT88.4 R44, [R156+0x7800] ;  /* 0x007800009c2c783b */ /* 0x000ef00000004200 */
[----:B------:R-:W-:Y:S01]  /*189c0*/  MUFU.EX2 R122, R122 ;  /* 0x0000007a007a7308 */ /* 0x000fe20000000800 */
[----:B------:R-:W-:Y:S02]  /*189d0*/  F2FP.F16.F32.PACK_AB R40, R96, R89 ;  /* 0x000000596028723e */ /* 0x000fe400000000ff */
[----:B------:R-:W-:Y:S02]  /*189e0*/  F2FP.F16.F32.PACK_AB R42, R88, R91 ;  /* 0x0000005b582a723e */ /* 0x000fe400000000ff */
[----:B------:R-:W-:Y:S02]  /*189f0*/  F2FP.F16.F32.PACK_AB R41, R99, R98 ;  /* 0x000000626329723e */ /* 0x000fe400000000ff */
[----:B----4-:R-:W-:Y:S03]  /*18a00*/  F2FP.F16.F32.PACK_AB R43, R97, R90 ;  /* 0x0000005a612b723e */ /* 0x010fe600000000ff */
[----:B------:R-:W4:Y:S10]  /*18a10*/  MUFU.EX2 R135, R135 ;  /* 0x0000008700877308 */ /* 0x000f340000000800 */
[----:B------:R-:W-:Y:S01]  /*18a20*/  MUFU.EX2 R124, R124 ;  /* 0x0000007c007c7308 */ /* 0x000fe20000000800 */
        /* <DEDUP_REMOVED lines=15> */
[----:B------:R-:W4:Y:S08]  /*18b20*/  LDSM.16.MT88.4 R48, [R160+0x8000] ;  /* 0x00800000a030783b */ /* 0x000f300000004200 */
        /* <DEDUP_REMOVED lines=14> */
[C---:B------:R-:W-:Y:S08]  /*18c10*/  HMMA.16816.F32 R12, R40.reuse, R52, R12 ;  /* 0x00000034280c723c */ /* 0x040ff0000000180c */
[C---:B------:R-:W-:Y:S01]  /*18c20*/  HMMA.16816.F32 R16, R40.reuse, R54, R16 ;  /* 0x000000362810723c */ /* 0x040fe20000001810 */
[----:B------:R-:W5:Y:S07]  /*18c30*/  LDSM.16.MT88.4 R52, [R160+0x8800] ;  /* 0x00880000a034783b */ /* 0x000f6e0000004200 */
[C---:B-1----:R-:W-:Y:S08]  /*18c40*/  HMMA.16816.F32 R20, R40.reuse, R44, R20 ;  /* 0x0000002c2814723c */ /* 0x042ff00000001814 */
[C---:B------:R-:W-:Y:S01]  /*18c50*/  HMMA.16816.F32 R24, R40.reuse, R46, R24 ;  /* 0x0000002e2818723c */ /* 0x040fe20000001818 */
[----:B------:R-:W1:Y:S07]  /*18c60*/  LDSM.16.MT88.4 R44, [R156+0x8800] ;  /* 0x008800009c2c783b */ /* 0x000e6e0000004200 */
[C---:B----4-:R-:W-:Y:S03]  /*18c70*/  HMMA.16816.F32 R28, R40.reuse, R48, R28 ;  /* 0x00000030281c723c */ /* 0x050fe6000000181c */
[----:B------:R-:W-:Y:S02]  /*18c80*/  FADD.FTZ R48, R56, R131 ;  /* 0x0000008338307221 */ /* 0x000fe40000010000 */
[----:B------:R-:W4:Y:S02]  /*18c90*/  LDSM.16.MT88.4 R56, [R107+0x8800] ;  /* 0x008800006b38783b */ /* 0x000f240000004200 */
[----:B------:R-:W-:Y:S01]  /*18ca0*/  FADD.FTZ R123, R123, R48 ;  /* 0x000000307b7b7221 */ /* 0x000fe20000010000 */
[----:B------:R-:W-:Y:S03]  /*18cb0*/  HMMA.16816.F32 R32, R40, R50, R32 ;  /* 0x000000322820723c */ /* 0x000fe60000001820 */
[----:B------:R-:W-:Y:S01]  /*18cc0*/  F2FP.F16.F32.PACK_AB R40, R120, R39 ;  /* 0x000000277828723e */ /* 0x000fe200000000ff */
[----:B------:R-:W-:Y:S01]  /*18cd0*/  FADD.FTZ R123, R104, R123 ;  /* 0x0000007b687b7221 */ /* 0x000fe20000010000 */
[----:B------:R-:W-:Y:S01]  /*18ce0*/  F2FP.F16.F32.PACK_AB R42, R135, R122 ;  /* 0x0000007a872a723e */ /* 0x000fe200000000ff */
[----:B------:R-:W2:Y:S01]  /*18cf0*/  LDSM.16.MT88.4 R48, [R106+0x8800] ;  /* 0x008800006a30783b */ /* 0x000ea20000004200 */
[----:B------:R-:W-:Y:S01]  /*18d00*/  F2FP.F16.F32.PACK_AB R41, R129, R124 ;  /* 0x0000007c8129723e */ /* 0x000fe200000000ff */
[----:B------:R-:W2:Y:S01]  /*18d10*/  MUFU.EX2 R104, R67 ;  /* 0x0000004300687308 */ /* 0x000ea20000000800 */
[----:B---3--:R-:W-:Y:S01]  /*18d20*/  F2FP.F16.F32.PACK_AB R43, R127, R126 ;  /* 0x0000007e7f2b723e */ /* 0x008fe200000000ff */
[----:B------:R-:W-:Y:S04]  /*18d30*/  FADD.FTZ R72, R72, R123 ;  /* 0x0000007b48487221 */ /* 0x000fe80000010000 */
        /* <DEDUP_REMOVED lines=17> */
[----:B------:R-:W-:Y:S03]  /*18e50*/  FADD.FTZ R90, R90, R99 ;  /* 0x000000635a5a7221 */ /* 0x000fe60000010000 */
[----:B------:R-:W-:Y:S01]  /*18e60*/  FADD.FTZ R56, R81, R56 ;  /* 0x0000003851387221 */ /* 0x000fe20000010000 */
[C---:B------:R-:W-:Y:S03]  /*18e70*/  HMMA.16816.F32 R24, R40.reuse, R58, R24 ;  /* 0x0000003a2818723c */ /* 0x040fe60000001818 */
[----:B------:R-:W-:Y:S02]  /*18e80*/  FADD.FTZ R77, R77, R56 ;  /* 0x000000384d4d7221 */ /* 0x000fe40000010000 */
[----:B------:R-:W3:Y:S02]  /*18e90*/  LDSM.16.MT88.4 R56, [R107+0x9000] ;  /* 0x009000006b38783b */ /* 0x000ee40000004200 */
[----:B------:R-:W-:Y:S01]  /*18ea0*/  FADD.FTZ R77, R76, R77 ;  /* 0x0000004d4c4d7221 */ /* 0x000fe20000010000 */
[C---:B--2---:R-:W-:Y:S03]  /*18eb0*/  HMMA.16816.F32 R28, R40.reuse, R48, R28 ;  /* 0x00000030281c723c */ /* 0x044fe6000000181c */
[----:B------:R-:W-:Y:S01]  /*18ec0*/  FADD.FTZ R74, R74, R77 ;  /* 0x0000004d4a4a7221 */ /* 0x000fe20000010000 */
[-CC-:B------:R-:W-:Y:S01]  /*18ed0*/  FFMA.FTZ R48, R65, R3.reuse, -R66.reuse ;  /* 0x0000000341307223 */ /* 0x180fe20000010842 */
[----:B------:R-:W-:Y:S01]  /*18ee0*/  LDSM.16.MT88.4 R76, [R107+0x9800] ;  /* 0x009800006b4c783b */ /* 0x000fe20000004200 */
[-CC-:B------:R-:W-:Y:S01]  /*18ef0*/  FFMA.FTZ R49, R108, R3.reuse, -R66.reuse ;  /* 0x000000036c317223 */ /* 0x180fe20000010842 */
[-C--:B------:R-:W-:Y:S01]  /*18f00*/  FFMA.FTZ R66, R62, R3.reuse, -R66 ;  /* 0x000000033e427223 */ /* 0x080fe20000010842 */
[----:B------:R-:W-:Y:S01]  /*18f10*/  HMMA.16816.F32 R32, R40, R50, R32 ;  /* 0x000000322820723c */ /* 0x000fe20000001820 */
[----:B------:R-:W-:Y:S02]  /*18f20*/  MUFU.EX2 R51, R64 ;  /* 0x0000004000337308 */ /* 0x000fe40000000800 */
[----:B------:R-:W-:Y:S01]  /*18f30*/  F2FP.F16.F32.PACK_AB R40, R119, R38 ;  /* 0x000000267728723e */ /* 0x000fe200000000ff */
[----:B------:R-:W-:Y:S01]  /*18f40*/  FFMA.FTZ R50, R63, R3, -R60 ;  /* 0x000000033f327223 */ /* 0x000fe2000001083c */
[----:B------:R-:W-:Y:S01]  /*18f50*/  F2FP.F16.F32.PACK_AB R42, R128, R117 ;  /* 0x00000075802a723e */ /* 0x000fe200000000ff */
[----:B------:R-:W-:Y:S01]  /*18f60*/  FADD.FTZ R74, R73, R74 ;  /* 0x0000004a494a7221 */ /* 0x000fe20000010000 */
[----:B------:R-:W-:Y:S02]  /*18f70*/  F2FP.F16.F32.PACK_AB R41, R130, R113 ;  /* 0x000000718229723e */ /* 0x000fe400000000ff */
[----:B------:R-:W-:Y:S02]  /*18f80*/  F2FP.F16.F32.PACK_AB R43, R104, R109 ;  /* 0x0000006d682b723e */ /* 0x000fe400000000ff */
[----:B------:R-:W-:Y:S01]  /*18f90*/  MUFU.EX2 R48, R48 ;  /* 0x0000003000307308 */ /* 0x000fe20000000800 */
[----:B------:R-:W-:Y:S04]  /*18fa0*/  FADD.FTZ R71, R71, R74 ;  /* 0x0000004a47477221 */ /* 0x000fe80000010000 */
[----:B------:R-:W-:Y:S01]  /*18fb0*/  FADD.FTZ R70, R70, R71 ;  /* 0x0000004746467221 */ /* 0x000fe20000010000 */
[C---:B-1----:R-:W-:Y:S04]  /*18fc0*/  HMMA.16816.F32 R4, R40.reuse, R44, R4 ;  /* 0x0000002c2804723c */ /* 0x042fe80000001804 */
[----:B------:R-:W1:Y:S01]  /*18fd0*/  MUFU.EX2 R49, R49 ;  /* 0x0000003100317308 */ /* 0x000e620000000800 */
        /* <DEDUP_REMOVED lines=9> */
[----:B-1----:R-:W-:Y:S01]  /*19070*/  F2FP.F16.F32.PACK_AB R68, R49, R48 ;  /* 0x000000303144723e */ /* 0x002fe200000000ff */
[-CC-:B------:R-:W-:Y:S01]  /*19080*/  FFMA.FTZ R53, R61, R3.reuse, -R60.reuse ;  /* 0x000000033d357223 */ /* 0x180fe2000001083c */
[----:B------:R-:W-:Y:S01]  /*19090*/  FFMA.FTZ R60, R36, R3, -R60 ;  /* 0x00000003243c7223 */ /* 0x000fe2000001083c */
[----:B------:R-:W-:Y:S01]  /*190a0*/  FADD.FTZ R3, R97, R90 ;  /* 0x0000005a61037221 */ /* 0x000fe20000010000 */
[----:B------:R-:W-:Y:S01]  /*190b0*/  FADD.FTZ R105, R105, R88 ;  /* 0x0000005869697221 */ /* 0x000fe20000010000 */
[C---:B------:R-:W-:Y:S04]  /*190c0*/  HMMA.16816.F32 R16, R40.reuse, R54, R16 ;  /* 0x000000362810723c */ /* 0x040fe80000001810 */
[----:B------:R-:W1:Y:S01]  /*190d0*/  MUFU.EX2 R53, R53 ;  /* 0x0000003500357308 */ /* 0x000e620000000800 */
[----:B----4-:R-:W-:Y:S01]  /*190e0*/  F2FP.F16.F32.PACK_AB R70, R66, R51 ;  /* 0x000000334246723e */ /* 0x010fe200000000ff */
[----:B------:R-:W-:Y:S01]  /*190f0*/  FADD.FTZ R118, R118, R3 ;  /* 0x0000000376767221 */ /* 0x000fe20000010000 */
[----:B------:R-:W-:Y:S01]  /*19100*/  FADD.FTZ R3, R114, R105 ;  /* 0x0000006972037221 */ /* 0x000fe20000010000 */
[----:B------:R-:W-:Y:S01]  /*19110*/  IMAD.MOV.U32 R105, RZ, RZ, R0 ;  /* 0x000000ffff697224 */ /* 0x000fe200078e0000 */
[C---:B---3--:R-:W-:Y:S05]  /*19120*/  HMMA.16816.F32 R20, R40.reuse, R56, R20 ;  /* 0x000000382814723c */ /* 0x048fea0000001814 */
[----:B------:R-:W3:Y:S01]  /*19130*/  MUFU.EX2 R60, R60 ;  /* 0x0000003c003c7308 */ /* 0x000ee20000000800 */
[----:B------:R-:W-:Y:S04]  /*19140*/  FADD.FTZ R145, R145, R118 ;  /* 0x0000007691917221 */ /* 0x000fe80000010000 */
[----:B------:R-:W-:Y:S01]  /*19150*/  FADD.FTZ R116, R116, R145 ;  /* 0x0000009174747221 */ /* 0x000fe20000010000 */
[C---:B------:R-:W-:Y:S03]  /*19160*/  HMMA.16816.F32 R24, R40.reuse, R58, R24 ;  /* 0x0000003a2818723c */ /* 0x040fe60000001818 */
[----:B-1----:R-:W-:Y:S01]  /*19170*/  F2FP.F16.F32.PACK_AB R69, R53, R50 ;  /* 0x000000323545723e */ /* 0x002fe200000000ff */
[----:B------:R-:W-:Y:S04]  /*19180*/  FADD.FTZ R143, R143, R116 ;  /* 0x000000748f8f7221 */ /* 0x000fe80000010000 */
[----:B------:R-:W-:Y:S01]  /*19190*/  FADD.FTZ R124, R124, R143 ;  /* 0x0000008f7c7c7221 */ /* 0x000fe20000010000 */
[C---:B--2---:R-:W-:Y:S03]  /*191a0*/  HMMA.16816.F32 R28, R40.reuse, R44, R28 ;  /* 0x0000002c281c723c */ /* 0x044fe6000000181c */
[----:B---3--:R-:W-:Y:S01]  /*191b0*/  F2FP.F16.F32.PACK_AB R71, R60, R37 ;  /* 0x000000253c47723e */ /* 0x008fe200000000ff */
[----:B------:R-:W-:Y:S04]  /*191c0*/  FADD.FTZ R129, R129, R124 ;  /* 0x0000007c81817221 */ /* 0x000fe80000010000 */
[----:B------:R-:W-:Y:S08]  /*191d0*/  HMMA.16816.F32 R32, R40, R46, R32 ;  /* 0x0000002e2820723c */ /* 0x000ff00000001820 */
[C---:B------:R-:W-:Y:S01]  /*191e0*/  HMMA.16816.F32 R96, R68.reuse, R92, R4 ;  /* 0x0000005c4460723c */ /* 0x040fe20000001804 */
[----:B------:R-:W1:Y:S07]  /*191f0*/  LDSM.16.MT88.4 R4, [R106+0x9800] ;  /* 0x009800006a04783b */ /* 0x000e6e0000004200 */
        /* <DEDUP_REMOVED lines=21> */
[----:B------:R-:W-:Y:S01]  /*19350*/  FADD.FTZ R9, R104, R9 ;  /* 0x0000000968097221 */ /* 0x000fe20000010000 */
[----:B------:R-:W-:Y:S02]  /*19360*/  IMAD.MOV.U32 R104, RZ, RZ, R2 ;  /* 0x000000ffff687224 */ /* 0x000fe400078e0002 */
        /* <DEDUP_REMOVED lines=10> */
.L_x_10472:
        /* <DEDUP_REMOVED lines=10> */
.L_x_10493:
[----:B------:R-:W2:Y:S01]  /*194b0*/  S2R R3, SR_TID.X ;  /* 0x0000000000037919 */ /* 0x000ea20000002100 */
[----:B------:R-:W1:Y:S01]  /*194c0*/  MUFU.RCP R4, R6 ;  /* 0x0000000600047308 */ /* 0x000e620000001000 */
[----:B------:R-:W2:Y:S01]  /*194d0*/  S2UR UR7, SR_CgaCtaId ;  /* 0x00000000000779c3 */ /* 0x000ea20000008800 */
[----:B------:R-:W-:Y:S01]  /*194e0*/  FSETP.NE.FTZ.AND P5, PT, R6, RZ, PT ;  /* 0x000000ff0600720b */ /* 0x000fe20003fb5000 */
[----:B---34-:R-:W-:Y:S01]  /*194f0*/  FADD.FTZ R8, R8, R10 ;  /* 0x0000000a08087221 */ /* 0x018fe20000010000 */
[----:B------:R-:W-:-:S04]  /*19500*/  UMOV UR8, 0x400 ;  /* 0x0000040000087882 */ /* 0x000fc80000000000 */
[----:B------:R-:W3:Y:S01]  /*19510*/  MUFU.RCP R5, R8 ;  /* 0x0000000800057308 */ /* 0x000ee20000001000 */
[----:B------:R-:W-:Y:S02]  /*19520*/  FSETP.NE.FTZ.AND P2, PT, R8, RZ, PT ;  /* 0x000000ff0800720b */ /* 0x000fe40003f55000 */
        /* <DEDUP_REMOVED lines=17> */
[C---:B--2---:R-:W-:Y:S01]  /*19640*/  SHF.L.U32 R4, R3.reuse, 0x1, RZ ;  /* 0x0000000103047819 */ /* 0x044fe200000006ff */
[C---:B------:R-:W-:Y:S01]  /*19650*/  IMAD.SHL.U32 R10, R3.reuse, 0x20, RZ ;  /* 0x00000020030a7824 */ /* 0x040fe200078e00ff */
[----:B------:R-:W-:Y:S01]  /*19660*/  SHF.L.U32 R9, R3, 0x4, RZ ;  /* 0x0000000403097819 */ /* 0x000fe200000006ff */
[----:B------:R-:W-:Y:S01]  /*19670*/  ULEA UR7, UR7, UR8, 0x18 ;  /* 0x0000000807077291 */ /* 0x000fe2000f8ec0ff */
[----:B------:R-:W-:-:S02]  /*19680*/  LOP3.LUT R11, R4, 0x6, RZ, 0xc0, !PT ;  /* 0x00000006040b7812 */ /* 0x000fc400078ec0ff */
[----:B------:R-:W-:Y:S02]  /*19690*/  LOP3.LUT R9, R9, 0x1c0, RZ, 0xc0, !PT ;  /* 0x000001c009097812 */ /* 0x000fe400078ec0ff */
[----:B------:R-:W-:Y:S02]  /*196a0*/  LOP3.LUT P0, RZ, R3, 0x4, RZ, 0xc0, !PT ;  /* 0x0000000403ff7812 */ /* 0x000fe4000780c0ff */
[----:B------:R-:W-:Y:S02]  /*196b0*/  LOP3.LUT R10, R11, 0x7c00, R10, 0xf8, !PT ;  /* 0x00007c000b0a7812 */ /* 0x000fe400078ef80a */
[----:B------:R-:W-:Y:S02]  /*196c0*/  LOP3.LUT R9, R9, 0x38, R4, 0xf8, !PT ;  /* 0x0000003809097812 */ /* 0x000fe400078ef804 */
[----:B------:R-:W-:Y:S02]  /*196d0*/  R2P PR, R3, 0x18 ;  /* 0x0000001803007804 */ /* 0x000fe40000000000 */
[----:B------:R-:W-:Y:S01]  /*196e0*/  LOP3.LUT R10, R10, R9, RZ, 0xfc, !PT ;  /* 0x000000090a0a7212 */ /* 0x000fe200078efcff */
[----:B------:R-:W-:Y:S01]  /*196f0*/  IMAD.MOV.U32 R9, RZ, RZ, 0x20 ;  /* 0x00000020ff097424 */ /* 0x000fe200078e00ff */
[----:B---3--:R-:W-:-:S02]  /*19700*/  FSEL R5, R5, 1, P2 ;  /* 0x3f80000005057808 */ /* 0x008fc40001000000 */
[----:B------:R-:W-:Y:S02]  /*19710*/  LEA R11, R10, UR7, 0x1 ;  /* 0x000000070a0b7c11 */ /* 0x000fe4000f8e08ff */
[----:B------:R-:W-:Y:S01]  /*19720*/  MOV R4, 0x10 ;  /* 0x0000001000047802 */ /* 0x000fe20000000f00 */
        /* <DEDUP_REMOVED lines=17> */
[C---:B------:R-:W-:Y:S01]  /*19840*/  IADD3 R13, PT, PT, R11.reuse, 0x40, RZ ;  /* 0x000000400b0d7810 */ /* 0x040fe20007ffe0ff */
[----:B------:R-:W-:Y:S01]  /*19850*/  @P4 VIADD R13, R11, 0xffffffc0 ;  /* 0xffffffc00b0d4836 */ /* 0x000fe20000000000 */
[----:B------:R-:W-:Y:S01]  /*19860*/  SEL R4, R4, 0xfffffff0, !P0 ;  /* 0xfffffff004047807 */ /* 0x000fe20004000000 */
[----:B------:R-:W-:Y:S01]  /*19870*/  IMAD.IADD R9, R10, 0x1, R11 ;  /* 0x000000010a097824 */ /* 0x000fe200078e020b */
[----:B------:R-:W-:-:S02]  /*19880*/  F2FP.F16.F32.PACK_AB R96, R97, R96 ;  /* 0x000000606160723e */ /* 0x000fc400000000ff */
[----:B------:R-:W-:Y:S02]  /*19890*/  F2FP.F16.F32.PACK_AB R98, R99, R98 ;  /* 0x000000626362723e */ /* 0x000fe400000000ff */
[----:B------:R-:W-:Y:S01]  /*198a0*/  F2FP.F16.F32.PACK_AB R70, R5, R70 ;  /* 0x000000460546723e */ /* 0x000fe200000000ff */
[----:B------:R-:W-:Y:S01]  /*198b0*/  STS [R11], R96 ;  /* 0x000000600b007388 */ /* 0x000fe20000000800 */
[----:B------:R-:W-:Y:S02]  /*198c0*/  F2FP.F16.F32.PACK_AB R92, R93, R92 ;  /* 0x0000005c5d5c723e */ /* 0x000fe400000000ff */
[----:B------:R-:W-:Y:S01]  /*198d0*/  F2FP.F16.F32.PACK_AB R94, R95, R94 ;  /* 0x0000005e5f5e723e */ /* 0x000fe200000000ff */
[----:B------:R1:W-:Y:S01]  /*198e0*/  STS [R11+0x400], R98 ;  /* 0x000400620b007388 */ /* 0x0003e20000000800 */
[----:B------:R-:W-:Y:S02]  /*198f0*/  IADD3 R5, PT, PT, R4, R11, RZ ;  /* 0x0000000b04057210 */ /* 0x000fe40007ffe0ff */
[----:B------:R-:W-:-:S02]  /*19900*/  F2FP.F16.F32.PACK_AB R88, R89, R88 ;  /* 0x000000585958723e */ /* 0x000fc400000000ff */
[----:B------:R-:W-:Y:S01]  /*19910*/  F2FP.F16.F32.PACK_AB R90, R91, R90 ;  /* 0x0000005a5b5a723e */ /* 0x000fe200000000ff */
[----:B------:R-:W-:Y:S01]  /*19920*/  STS [R5], R92 ;  /* 0x0000005c05007388 */ /* 0x000fe20000000800 */
[----:B------:R-:W-:Y:S02]  /*19930*/  IADD3 R17, PT, PT, R10, R13, RZ ;  /* 0x0000000d0a117210 */ /* 0x000fe40007ffe0ff */
[----:B------:R-:W-:Y:S01]  /*19940*/  F2FP.F16.F32.PACK_AB R84, R85, R84 ;  /* 0x000000545554723e */ /* 0x000fe200000000ff */
[----:B------:R2:W-:Y:S01]  /*19950*/  STS [R5+0x400], R94 ;  /* 0x0004005e05007388 */ /* 0x0005e20000000800 */
[----:B------:R-:W-:Y:S02]  /*19960*/  F2FP.F16.F32.PACK_AB R86, R87, R86 ;  /* 0x000000565756723e */ /* 0x000fe400000000ff */
[----:B------:R-:W-:Y:S01]  /*19970*/  IADD3 R15, PT, PT, R4, R9, RZ ;  /* 0x00000009040f7210 */ /* 0x000fe20007ffe0ff */
[----:B------:R3:W-:Y:S01]  /*19980*/  STS [R9], R88 ;  /* 0x0000005809007388 */ /* 0x0007e20000000800 */
[----:B------:R-:W-:-:S02]  /*19990*/  F2FP.F16.F32.PACK_AB R80, R81, R80 ;  /* 0x000000505150723e */ /* 0x000fc400000000ff */
[----:B------:R-:W-:Y:S01]  /*199a0*/  F2FP.F16.F32.PACK_AB R82, R83, R82 ;  /* 0x000000525352723e */ /* 0x000fe200000000ff */
[----:B------:R3:W-:Y:S01]  /*199b0*/  STS [R9+0x400], R90 ;  /* 0x0004005a09007388 */ /* 0x0007e20000000800 */
[----:B------:R-:W-:Y:S02]  /*199c0*/  F2FP.F16.F32.PACK_AB R76, R77, R76 ;  /* 0x0000004c4d4c723e */ /* 0x000fe400000000ff */
[----:B------:R-:W-:Y:S01]  /*199d0*/  F2FP.F16.F32.PACK_AB R78, R79, R78 ;  /* 0x0000004e4f4e723e */ /* 0x000fe200000000ff */
[----:B------:R3:W-:Y:S01]  /*199e0*/  STS [R15], R84 ;  /* 0x000000540f007388 */ /* 0x0007e20000000800 */
[C---:B------:R-:W-:Y:S02]  /*199f0*/  IADD3 R19, PT, PT, R4.reuse, R13, RZ ;  /* 0x0000000d04137210 */ /* 0x040fe40007ffe0ff */
[----:B------:R-:W-:Y:S01]  /*19a00*/  F2FP.F16.F32.PACK_AB R72, R73, R72 ;  /* 0x000000484948723e */ /* 0x000fe200000000ff */
[----:B-1----:R-:W-:Y:S01]  /*19a10*/  IMAD.IADD R11, R4, 0x1, R17 ;  /* 0x00000001040b7824 */ /* 0x002fe200078e0211 */
[----:B------:R-:W-:Y:S01]  /*19a20*/  F2FP.F16.F32.PACK_AB R74, R75, R74 ;  /* 0x0000004a4b4a723e */ /* 0x000fe200000000ff */
[----:B------:R3:W-:Y:S01]  /*19a30*/  STS [R15+0x400], R86 ;  /* 0x000400560f007388 */ /* 0x0007e20000000800 */
[----:B------:R-:W-:-:S03]  /*19a40*/  F2FP.F16.F32.PACK_AB R68, R69, R68 ;  /* 0x000000444544723e */ /* 0x000fc600000000ff */
        /* <DEDUP_REMOVED lines=8> */
[----:B------:R-:W4:Y:S04]  /*19ad0*/  LD.E.U8 R4, desc[UR4][R102.64+0x1c8] ;  /* 0x0001c80466047980 */ /* 0x000f28000c101100 */
[----:B------:R-:W3:Y:S01]  /*19ae0*/  LD.E.64 R26, desc[UR4][R102.64+0x88] ;  /* 0x00008804661a7980 */ /* 0x000ee2000c101b00 */
[----:B------:R-:W1:Y:S01]  /*19af0*/  @P5 MUFU.LG2 R6, R6 ;  /* 0x0000000600065308 */ /* 0x000e620000000c00 */
[----:B----4-:R-:W-:-:S13]  /*19b00*/  ISETP.NE.AND P1, PT, R4, RZ, PT ;  /* 0x000000ff0400720c */ /* 0x010fda0003f25270 */
[----:B------:R-:W4:Y:S04]  /*19b10*/  @!P1 LD.E R4, desc[UR4][R102.64+0x60] ;  /* 0x0000600466049980 */ /* 0x000f28000c101900 */
[----:B------:R-:W4:Y:S01]  /*19b20*/  @!P1 LD.E R23, desc[UR4][R102.64+0xb4] ;  /* 0x0000b40466179980 */ /* 0x000f22000c101900 */
[----:B------:R-:W3:Y:S01]  /*19b30*/  @P2 MUFU.LG2 R8, R8 ;  /* 0x0000000800082308 */ /* 0x000ee20000000c00 */
[----:B------:R-:W-:Y:S02]  /*19b40*/  ISETP.NE.AND P0, PT, R182, -0x1, PT ;  /* 0xffffffffb600780c */ /* 0x000fe40003f05270 */
[----:B--2---:R-:W-:Y:S01]  /*19b50*/  SHF.R.U32.HI R5, RZ, 0x1, R3 ;  /* 0x00000001ff057819 */ /* 0x004fe20000011603 */
[----:B-1----:R-:W-:Y:S01]  /*19b60*/  @P5 FMUL.FTZ R10, R6, 0.69314718246459960938 ;  /* 0x3f317218060a5820 */ /* 0x002fe20000410000 */
[----:B------:R-:W-:-:S02]  /*19b70*/  LOP3.LUT P3, RZ, R3, 0x3, RZ, 0xc0, !PT ;  /* 0x0000000303ff7812 */ /* 0x000fc4000786c0ff */
[----:B------:R-:W-:Y:S01]  /*19b80*/  LOP3.LUT R12, R5, 0x30, RZ, 0xc0, !PT ;  /* 0x00000030050c7812 */ /* 0x000fe200078ec0ff */
[----:B------:R-:W-:Y:S01]  /*19b90*/  BSSY.RECONVERGENT B0, `(.L_x_10481) ;  /* 0x0000012000007945 */ /* 0x000fe20003800200 */
[----:B------:R-:W-:Y:S02]  /*19ba0*/  SHF.R.U32.HI R3, RZ, 0x2, R3 ;  /* 0x00000002ff037819 */ /* 0x000fe40000011603 */
[----:B------:R-:W-:Y:S01]  /*19bb0*/  MOV R21, 0x7f800000 ;  /* 0x7f80000000157802 */ /* 0x000fe20000000f00 */
[----:B-----5:R-:W-:Y:S01]  /*19bc0*/  @P5 FFMA.FTZ R21, R7, R2, R10 ;  /* 0x0000000207155223 */ /* 0x020fe2000001000a */
[----:B------:R-:W-:Y:S01]  /*19bd0*/  MOV R20, 0x7f800000 ;  /* 0x7f80000000147802 */ /* 0x000fe20000000f00 */
[----:B---3--:R-:W-:Y:S01]  /*19be0*/  @P2 FMUL.FTZ R5, R8, 0.69314718246459960938 ;  /* 0x3f31721808052820 */ /* 0x008fe20000410000 */
[----:B------:R-:W-:Y:S01]  /*19bf0*/  LOP3.LUT R2, R12, 0x7, R3, 0xf8, !PT ;  /* 0x000000070c027812 */ /* 0x000fe200078ef803 */
[----:B------:R-:W-:-:S04]  /*19c00*/  @P0 IMAD.WIDE.U32 R28, R26, R182, RZ ;  /* 0x000000b61a1c0225 */ /* 0x000fc800078e00ff */
[----:B------:R-:W-:Y:S01]  /*19c10*/  @P2 FFMA.FTZ R20, R7, R0, R5 ;  /* 0x0000000007142223 */ /* 0x000fe20000010005 */
[----:B------:R-:W-:Y:S02]  /*19c20*/  @P0 IMAD R0, R27, R182, RZ ;  /* 0x000000b61b000224 */ /* 0x000fe400078e02ff */
        /* <DEDUP_REMOVED lines=8> */
.L_x_10482:
[----:B------:R-:W-:Y:S05]  /*19cb0*/  BSYNC.RECONVERGENT B0 ;  /* 0x0000000000007941 */ /* 0x000fea0003800200 */
.L_x_10481:
        /* <DEDUP_REMOVED lines=23> */
.L_x_10484:
[----:B------:R-:W-:Y:S05]  /*19e30*/  BSYNC.RECONVERGENT B0 ;  /* 0x0000000000007941 */ /* 0x000fea0003800200 */
.L_x_10483:
[----:B-1----:R-:W2:Y:S01]  /*19e40*/  LD.E R103, desc[UR4][R102.64+0xc0] ;  /* 0x0000c00466677980 */ /* 0x002ea2000c101900 */
[-C--:B-----5:R-:W-:Y:S01]  /*19e50*/  @!P0 IMAD R3, R35, R178.reuse, RZ ;  /* 0x000000b223038224 */ /* 0x0a0fe200078e02ff */
[----:B------:R-:W-:Y:S01]  /*19e60*/  MOV R25, RZ ;  /* 0x000000ff00197202 */ /* 0x000fe20000000f00 */
[----:B------:R-:W-:Y:S01]  /*19e70*/  @!P0 IMAD.WIDE.U32 R20, R34, R178, RZ ;  /* 0x000000b222148225 */ /* 0x000fe200078e00ff */
[----:B------:R-:W1:Y:S01]  /*19e80*/  S2R R2, SR_TID.X ;  /* 0x0000000000027919 */ /* 0x000e620000002100 */
[C---:B------:R-:W-:Y:S01]  /*19e90*/  IADD3 R22, PT, PT, -R180.reuse, R183, RZ ;  /* 0x000000b7b4167210 */ /* 0x040fe20007ffe1ff */
[----:B------:R-:W-:Y:S01]  /*19ea0*/  BSSY.RECONVERGENT B0, `(.L_x_10485) ;  /* 0x0000025000007945 */ /* 0x000fe20003800200 */
[----:B------:R-:W-:Y:S02]  /*19eb0*/  IMAD.MOV.U32 R24, RZ, RZ, R100 ;  /* 0x000000ffff187224 */ /* 0x000fe400078e0064 */
[----:B------:R-:W-:Y:S01]  /*19ec0*/  @!P0 IMAD.IADD R3, R21, 0x1, R3 ;  /* 0x0000000115038824 */ /* 0x000fe200078e0203 */
[----:B------:R-:W-:Y:S01]  /*19ed0*/  @P0 IADD3 R3, PT, PT, R29, R0, RZ ;  /* 0x000000001d030210 */ /* 0x000fe20007ffe0ff */
[----:B------:R-:W-:-:S04]  /*19ee0*/  IMAD.WIDE.U32 R24, R180, R26, R24 ;  /* 0x0000001ab4187225 */ /* 0x000fc800078e0018 */
[----:B------:R-:W-:Y:S02]  /*19ef0*/  IMAD R180, R27, R180, RZ ;  /* 0x000000b41bb47224 */ /* 0x000fe400078e02ff */
[----:B------:R-:W-:Y:S02]  /*19f00*/  @P0 IMAD.MOV.U32 R20, RZ, RZ, R28 ;  /* 0x000000ffff140224 */ /* 0x000fe400078e001c */
[----:B------:R-:W-:Y:S01]  /*19f10*/  IMAD.IADD R180, R25, 0x1, R180 ;  /* 0x0000000119b47824 */ /* 0x000fe200078e02b4 */
[----:B-1----:R-:W-:Y:S01]  /*19f20*/  SHF.R.U32.HI R21, RZ, 0x3, R2 ;  /* 0x00000003ff157819 */ /* 0x002fe20000011602 */
[-C--:B------:R-:W-:Y:S02]  /*19f30*/  IMAD R2, R33, R177.reuse, RZ ;  /* 0x000000b121027224 */ /* 0x080fe400078e02ff */
[----:B------:R-:W-:-:S05]  /*19f40*/  IMAD.WIDE.U32 R32, R32, R177, RZ ;  /* 0x000000b120207225 */ /* 0x000fca00078e00ff */
[----:B------:R-:W-:Y:S02]  /*19f50*/  IADD3 R2, PT, PT, R33, R2, RZ ;  /* 0x0000000221027210 */ /* 0x000fe40007ffe0ff */
        /* <DEDUP_REMOVED lines=25> */
.L_x_10486:
[----:B------:R-:W-:Y:S05]  /*1a0f0*/  BSYNC.RECONVERGENT B0 ;  /* 0x0000000000007941 */ /* 0x000fea0003800200 */
.L_x_10485:
        /* <DEDUP_REMOVED lines=13> */
.L_x_10488:
[----:B------:R-:W-:Y:S05]  /*1a1d0*/  BSYNC.RECONVERGENT B0 ;  /* 0x0000000000007941 */ /* 0x000fea0003800200 */
.L_x_10487:
[----:B------:R-:W-:-:S04]  /*1a1e0*/  MOV R177, 0x0 ;  /* 0x0000000000b17802 */ /* 0x000fc80000000f00 */
[----:B-1234-:R-:W-:Y:S05]  /*1a1f0*/  @P2 RET.REL.NODEC R176 `(_ZN5flash24flash_fwd_splitkv_kernelI23Flash_fwd_kernel_traitsILi64ELi64ELi128ELi4ELb0ELb0EN7cutlass6half_tE19Flash_kernel_traitsILi64ELi64ELi128ELi4ES3_EELb0ELb1ELb0ELb0ELb0ELb0ELb0ELb1EEEvNS_16Flash_fwd_paramsE) ;  /* 0xfffffe5cb0802950 */ /* 0x01efea0003c3ffff */
        /* <DEDUP_REMOVED lines=12> */
[----:B-1----:R-:W-:Y:S05]  /*1a2c0*/  RET.REL.NODEC R176 `(_ZN5flash24flash_fwd_splitkv_kernelI23Flash_fwd_kernel_traitsILi64ELi64ELi128ELi4ELb0ELb0EN7cutlass6half_tE19Flash_kernel_traitsILi64ELi64ELi128ELi4ES3_EELb0ELb1ELb0ELb0ELb0ELb0ELb0ELb1EEEvNS_16Flash_fwd_paramsE) ;  /* 0xfffffe5cb04c7950 */ /* 0x002fea0003c3ffff */
.L_x_10480:
[----:B------:R-:W-:Y:S01]  /*1a2d0*/  MOV R4, 0x2 ;  /* 0x0000000200047802 */ /* 0x000fe20000000f00 */
[----:B------:R-:W-:Y:S01]  /*1a2e0*/  IMAD.MOV.U32 R3, RZ, RZ, 0x1f ;  /* 0x0000001fff037424 */ /* 0x000fe200078e00ff */
[----:B------:R-:W-:-:S07]  /*1a2f0*/  MOV R5, 0xffffffff ;  /* 0xffffffff00057802 */ /* 0x000fce0000000f00 */
[----:B-1---5:R-:W-:Y:S05]  /*1a300*/  WARPSYNC.COLLECTIVE R5, `(.L_x_10489) ;  /* 0x0000000005087348 */ /* 0x022fea0003c00000 */
[----:B------:R2:W3:Y:S02]  /*1a310*/  SHFL.BFLY P0, R10, R198, R4, R3 ;  /* 0x0c000004c60a7389 */ /* 0x0004e40000000003 */
[----:B-123-5:R-:W-:Y:S05]  /*1a320*/  ENDCOLLECTIVE ;  /* 0x000000000000791b */ /* 0x02efea0003800000 */
.L_x_10489:
[----:B------:R-:W-:Y:S02]  /*1a330*/  IMAD.MOV.U32 R9, RZ, RZ, R10 ;  /* 0x000000ffff097224 */ /* 0x000fe400078e000a */
[----:B------:R-:W-:Y:S02]  /*1a340*/  IMAD.MOV.U32 R4, RZ, RZ, 0x1 ;  /* 0x00000001ff047424 */ /* 0x000fe400078e00ff */
[----:B------:R-:W-:-:S05]  /*1a350*/  FADD.FTZ R9, R9, R198 ;  /* 0x000000c609097221 */ /* 0x000fca0000010000 */
[----:B------:R-:W-:-:S07]  /*1a360*/  MOV R198, R9 ;  /* 0x0000000900c67202 */ /* 0x000fce0000000f00 */
[----:B------:R-:W-:Y:S05]  /*1a370*/  WARPSYNC.COLLECTIVE R5, `(.L_x_10490) ;  /* 0x0000000005087348 */ /* 0x000fea0003c00000 */
[----:B------:R1:W2:Y:S02]  /*1a380*/  SHFL.BFLY P0, R10, R198, R4, R3 ;  /* 0x0c000004c60a7389 */ /* 0x0002a40000000003 */
[----:B-12---:R-:W-:Y:S05]  /*1a390*/  ENDCOLLECTIVE ;  /* 0x000000000000791b */ /* 0x006fea0003800000 */
.L_x_10490:
[----:B------:R-:W-:Y:S01]  /*1a3a0*/  MOV R198, R197 ;  /* 0x000000c500c67202 */ /* 0x000fe20000000f00 */
[----:B------:R-:W-:Y:S01]  /*1a3b0*/  IMAD.MOV.U32 R4, RZ, RZ, 0x2 ;  /* 0x00000002ff047424 */ /* 0x000fe200078e00ff */
[----:B------:R-:W-:-:S07]  /*1a3c0*/  MOV R6, R10 ;  /* 0x0000000a00067202 */ /* 0x000fce0000000f00 */
[----:B------:R-:W-:Y:S05]  /*1a3d0*/  WARPSYNC.COLLECTIVE R5, `(.L_x_10491) ;  /* 0x0000000005087348 */ /* 0x000fea0003c00000 */
[----:B------:R1:W2:Y:S02]  /*1a3e0*/  SHFL.BFLY P0, R10, R198, R4, R3 ;  /* 0x0c000004c60a7389 */ /* 0x0002a40000000003 */
[----:B-12---:R-:W-:Y:S05]  /*1a3f0*/  ENDCOLLECTIVE ;  /* 0x000000000000791b */ /* 0x006fea0003800000 */
.L_x_10491:
[----:B------:R-:W-:Y:S01]  /*1a400*/  FADD.FTZ R6, R9, R6 ;  /* 0x0000000609067221 */ /* 0x000fe20000010000 */
[----:B------:R-:W-:Y:S01]  /*1a410*/  FADD.FTZ R8, R10, R197 ;  /* 0x000000c50a087221 */ /* 0x000fe20000010000 */
[----:B------:R-:W-:-:S04]  /*1a420*/  MOV R4, 0x1 ;  /* 0x0000000100047802 */ /* 0x000fc80000000f00 */
[----:B------:R-:W-:-:S07]  /*1a430*/  MOV R198, R8 ;  /* 0x0000000800c67202 */ /* 0x000fce0000000f00 */
[----:B------:R-:W-:Y:S05]  /*1a440*/  WARPSYNC.COLLECTIVE R5, `(.L_x_10492) ;  /* 0x0000000005087348 */ /* 0x000fea0003c00000 */
[----:B------:R1:W2:Y:S02]  /*1a450*/  SHFL.BFLY P0, R10, R198, R4, R3 ;  /* 0x0c000004c60a7389 */ /* 0x0002a40000000003 */
[----:B-12---:R-:W-:Y:S05]  /*1a460*/  ENDCOLLECTIVE ;  /* 0x000000000000791b */ /* 0x006fea0003800000 */
.L_x_10492:
[----:B------:R-:W-:Y:S05]  /*1a470*/  BRA `(.L_x_10493) ;  /* 0xfffffff0000c7947 */ /* 0x000fea000383ffff */
.L_x_10494:
        /* <DEDUP_REMOVED lines=16> */
.L_x_14800:


//--------------------- .text._ZN5flash24flash_fwd_splitkv_kernelI23Flash_fwd_kernel_traitsILi64ELi64ELi128ELi4ELb0ELb0EN7cutlass6half_tE19Flash_kernel_traitsILi64ELi64ELi128ELi4ES3_EELb0ELb1ELb0ELb0ELb0ELb1ELb0ELb1EEEvNS_16Flash_fwd_paramsE --------------------------
	.section	.text._ZN5flash24flash_fwd_splitkv_kernelI23Flash_fwd_kernel_traitsILi64ELi64ELi128ELi4ELb0ELb0EN7cutlass6half_tE19Flash_kernel_traitsILi64ELi64ELi128ELi4ES3_EELb0ELb1ELb0ELb0ELb0ELb1ELb0ELb1EEEvNS_16Flash_fwd_paramsE,"ax",@progbits
	.align	128
        .global         _ZN5flash24flash_fwd_splitkv_kernelI23Flash_fwd_kernel_traitsILi64ELi64ELi128ELi4ELb0ELb0EN7cutlass6half_tE19Flash_kernel_traitsILi64ELi64ELi128ELi4ES3_EELb0ELb1ELb0ELb0ELb0ELb1ELb0ELb1EEEvNS_16Flash_fwd_paramsE
        .type           _ZN5flash24flash_fwd_splitkv_kernelI23Flash_fwd_kernel_traitsILi64ELi64ELi128ELi4ELb0ELb0EN7cutlass6half_tE19Flash_kernel_traitsILi64ELi64ELi128ELi4ES3_EELb0ELb1ELb0ELb0ELb0ELb1ELb0ELb1EEEvNS_16Flash_fwd_paramsE,@function
        .size           _ZN5flash24flash_fwd_splitkv_kernelI23Flash_fwd_kernel_traitsILi64ELi64ELi128ELi4ELb0ELb0EN7cutlass6half_tE19Flash_kernel_traitsILi64ELi64ELi128ELi4ES3_EELb0ELb1ELb0ELb0ELb0ELb1ELb0ELb1EEEvNS_16Flash_fwd_paramsE,(.L_x_14801 - _ZN5flash24flash_fwd_splitkv_kernelI23Flash_fwd_kernel_traitsILi64ELi64ELi128ELi4ELb0ELb0EN7cutlass6half_tE19Flash_kernel_traitsILi64ELi64ELi128ELi4ES3_EELb0ELb1ELb0ELb0ELb0ELb1ELb0ELb1EEEvNS_16Flash_fwd_paramsE)
        .other          _ZN5flash24flash_fwd_splitkv_kernelI23Flash_fwd_kernel_traitsILi64ELi64ELi128ELi4ELb0ELb0EN7cutlass6half_tE19Flash_kernel_traitsILi64ELi64ELi128ELi4ES3_EELb0ELb1ELb0ELb0ELb0ELb1ELb0ELb1EEEvNS_16Flash_fwd_paramsE,@"STO_CUDA_ENTRY STV_DEFAULT"
_ZN5flash24flash_fwd_splitkv_kernelI23Flash_fwd_kernel_traitsILi64ELi64ELi128ELi4ELb0ELb0EN7cutlass6half_tE19Flash_kernel_traitsILi64ELi64ELi128ELi4ES3_EELb0ELb1ELb0ELb0ELb0ELb1ELb0ELb1EEEvNS_16Flash_fwd_paramsE:
.text._ZN5flash24flash_fwd_splitkv_kernelI23Flash_fwd_kernel_traitsILi64ELi64ELi128ELi4ELb0ELb0EN7cutlass6half_tE19Flash_kernel_traitsILi64ELi64ELi128ELi4ES3_EELb0ELb1ELb0ELb0ELb0ELb1ELb0ELb1EEEvNS_16Flash_fwd_paramsE:
[----:B------:R-:W-:Y:S01]  /*0000*/  LDC R1, c[0x0][0x37c] ;  /* 0x0000df00ff017b82 */ /* 0x000fe20000000800 */
[----:B------:R-:W1:Y:S07]  /*0010*/  S2R R3, SR_CTAID.X ;  /* 0x0000000000037919 */ /* 0x000e6e0000002500 */
[----:B------:R-:W2:Y:S01]  /*0020*/  LDC.64 R102, c[0x0][0x348] ;  /* 0x0000d200ff667b82 */ /* 0x000ea20000000a00 */
[----:B------:R-:W-:Y:S01]  /*0030*/  BSSY.RECONVERGENT B3, `(.L_x_10495) ;  /* 0x0000005000037945 */ /* 0x000fe20003800200 */
[----:B------:R-:W-:Y:S01]  /*0040*/  MOV R168, 0x80 ;  /* 0x0000008000a87802 */ /* 0x000fe20000000f00 */
[----:B------:R-:W3:Y:S01]  /*0050*/  S2R R170, SR_CTAID.Y ;  /* 0x0000000000aa7919 */ /* 0x000ee20000002600 */
[----:B------:R-:W4:Y:S05]  /*0060*/  S2R R169, SR_CTAID.Z ;  /* 0x0000000000a97919 */ /* 0x000f2a0000002700 */
[----:B-1234-:R-:W-:Y:S05]  /*0070*/  CALL.REL.NOINC `($_ZN5flash24flash_fwd_splitkv_kernelI23Flash_fwd_kernel_traitsILi64ELi64ELi128ELi4ELb0ELb0EN7cutlass6half_tE19Flash_kernel_traitsILi64ELi64ELi128ELi4ES3_EELb0ELb1ELb0ELb0ELb0ELb1ELb0ELb1EEEvNS_16Flash_fwd_paramsE$_ZN5flash30compute_attn_1rowblock_splitkvI23Flash_fwd_kernel_traitsILi64ELi64ELi128ELi4ELb0ELb0EN7cutlass6half_tE19Flash_kernel_traitsILi64ELi64ELi128ELi4ES3_EELb0ELb1ELb0ELb0ELb0ELb1ELb0ELb1ENS_16Flash_fwd_paramsEEEvRKT8_iiiii) ;  /* 0x0000000000087944 */ /* 0x01efea0003c00000 */
[----:B------:R-:W-:Y:S05]  /*0080*/  BSYNC.RECONVERGENT B3 ;  /* 0x0000000000037941 */ /* 0x000fea0003800200 */
.L_x_10495:
[----:B------:R-:W-:Y:S05]  /*0090*/  EXIT ;  /* 0x000000000000794d */ /* 0x000fea0003800000 */
        .type           $_ZN5flash24flash_fwd_splitkv_kernelI23Flash_fwd_kernel_traitsILi64ELi64ELi128ELi4ELb0ELb0EN7cutlass6half_tE19Flash_kernel_traitsILi64ELi64ELi128ELi4ES3_EELb0ELb1ELb0ELb0ELb0ELb1ELb0ELb1EEEvNS_16Flash_fwd_paramsE$_ZN5flash30compute_attn_1rowblock_splitkvI23Flash_fwd_kernel_traitsILi64ELi64ELi128ELi4ELb0ELb0EN7cutlass6half_tE19Flash_kernel_traitsILi64ELi64ELi128ELi4ES3_EELb0ELb1ELb0ELb0ELb0ELb1ELb0ELb1ENS_16Flash_fwd_paramsEEEvRKT8_iiiii,@function
        .size           $_ZN5flash24flash_fwd_splitkv_kernelI23Flash_fwd_kernel_traitsILi64ELi64ELi128ELi4ELb0ELb0EN7cutlass6half_tE19Flash_kernel_traitsILi64ELi64ELi128ELi4ES3_EELb0ELb1ELb0ELb0ELb0ELb1ELb0ELb1EEEvNS_16Flash_fwd_paramsE$_ZN5flash30compute_attn_1rowblock_splitkvI23Flash_fwd_kernel_traitsILi64ELi64ELi128ELi4ELb0ELb0EN7cutlass6half_tE19Flash_kernel_traitsILi64ELi64ELi128ELi4ES3_EELb0ELb1ELb0ELb0ELb0ELb1ELb0ELb1ENS_16Flash_fwd_paramsEEEvRKT8_iiiii,(.L_x_14801 - $_ZN5flash24flash_fwd_splitkv_kernelI23Flash_fwd_kernel_traitsILi64ELi64ELi128ELi4ELb0ELb0EN7cutlass6half_tE19Flash_kernel_traitsILi64ELi64ELi128ELi4ES3_EELb0ELb1ELb0ELb0ELb0ELb1ELb0ELb1EEEvNS_16Flash_fwd_paramsE$_ZN5flash30compute_attn_1rowblock_splitkvI23Flash_fwd_kernel_traitsILi64ELi64ELi128ELi4ELb0ELb0EN7cutlass6half_tE19Flash_kernel_traitsILi64ELi64ELi128ELi4ES3_EELb0ELb1ELb0ELb0ELb0ELb1ELb0ELb1ENS_16Flash_fwd_paramsEEEvRKT8_iiiii)
$_ZN5flash24flash_fwd_splitkv_kernelI23Flash_fwd_kernel_traitsILi64ELi64ELi128ELi4ELb0ELb0EN7cutlass6half_tE19Flash_kernel_traitsILi64ELi64ELi128ELi4ES3_EELb0ELb1ELb0ELb0ELb0ELb1ELb0ELb1EEEvNS_16Flash_fwd_paramsE$_ZN5flash30compute_attn_1rowblock_splitkvI23Flash_fwd_kernel_traitsILi64ELi64ELi128ELi4ELb0ELb0EN7cutlass6half_tE19Flash_kernel_traitsILi64ELi64ELi128ELi4ES3_EELb0ELb1ELb0ELb0ELb0ELb1ELb0ELb1ENS_16Flash_fwd_paramsEEEvRKT8_iiiii:
        /* <DEDUP_REMOVED lines=39> */
.L_x_10497:
[----:B------:R-:W-:Y:S05]  /*0310*/  BSYNC.RECONVERGENT B0 ;  /* 0x0000000000007941 */ /* 0x000fea0003800200 */
.L_x_10496:
[----:B------:R-:W-:Y:S04]  /*0320*/  BSSY.RECONVERGENT B0, `(.L_x_10498) ;  /* 0x0000007000007945 */ /* 0x000fe80003800200 */
[----:B------:R-:W-:Y:S05]  /*0330*/  @!P4 BRA `(.L_x_10499) ;  /* 0x000000000014c947 */ /* 0x000fea0003800000 */
[----:B-----5:R-:W2:Y:S02]  /*0340*/  LD.E.U8 R4, desc[UR4][R102.64+0x1b2] ;  /* 0x0001b20466047980 */ /* 0x020ea4000c101100 */
[----:B--2---:R-:W-:-:S13]  /*0350*/  ISETP.NE.AND P0, PT, R4, RZ, PT ;  /* 0x000000ff0400720c */ /* 0x004fda0003f05270 */
[----:B------:R-:W2:Y:S02]  /*0360*/  @P0 LD.E R7, desc[UR4][R14.64+0x4] ;  /* 0x000004040e070980 */ /* 0x000ea4000c101900 */
[----:B--2---:R-:W-:-:S06]  /*0370*/  @P0 IADD3 R4, PT, PT, R7, -R12, RZ ;  /* 0x8000000c07040210 */ /* 0x004fcc0007ffe0ff */
[----:B------:R2:W5:Y:S02]  /*0380*/  @!P0 LD.E R4, desc[UR4][R14.64] ;  /* 0x000000040e048980 */ /* 0x000564000c101900 */
.L_x_10499:
[----:B------:R-:W-:Y:S05]  /*0390*/  BSYNC.RECONVERGENT B0 ;  /* 0x0000000000007941 */ /* 0x000fea0003800200 */
.L_x_10498:
        /* <DEDUP_REMOVED lines=9> */
.L_x_10501:
[----:B------:R-:W3:Y:S01]  /*0430*/  LD.E.64 R4, desc[UR4][R102.64+0x108] ;  /* 0x0001080466047980 */ /* 0x000ee2000c101b00 */
[----:B------:R-:W-:Y:S01]  /*0440*/  BSSY.RECONVERGENT B0, `(.L_x_10503) ;  /* 0x0000006000007945 */ /* 0x000fe20003800200 */
[----:B------:R-:W-:Y:S01]  /*0450*/  IMAD.MOV.U32 R58, RZ, RZ, RZ ;  /* 0x000000ffff3a7224 */ /* 0x000fe200078e00ff */
[----:B---3--:R-:W-:-:S04]  /*0460*/  ISETP.NE.U32.AND P0, PT, R4, RZ, PT ;  /* 0x000000ff0400720c */ /* 0x008fc80003f05070 */
[----:B------:R-:W-:-:S13]  /*0470*/  ISETP.NE.AND.EX P0, PT, R5, RZ, PT, P0 ;  /* 0x000000ff0500720c */ /* 0x000fda0003f05300 */
[----:B------:R-:W-:Y:S05]  /*0480*/  @!P0 BRA `(.L_x_10504) ;  /* 0x0000000000048947 */ /* 0x000fea0003800000 */
[----:B------:R3:W5:Y:S02]  /*0490*/  LD.E R58, desc[UR4][R102.64+0xbc] ;  /* 0x0000bc04663a7980 */ /* 0x000764000c101900 */
.L_x_10504:
[----:B------:R-:W-:Y:S05]  /*04a0*/  BSYNC.RECONVERGENT B0 ;  /* 0x0000000000007941 */ /* 0x000fea0003800200 */
.L_x_10503:
[----:B-----5:R-:W-:Y:S02]  /*04b0*/  IADD3 R58, PT, PT, R69, R58, RZ ;  /* 0x0000003a453a7210 */ /* 0x020fe40007ffe0ff */
.L_x_10502:
[----:B------:R-:W-:Y:S05]  /*04c0*/  BSYNC.RECONVERGENT B1 ;  /* 0x0000000000017941 */ /* 0x000fea0003800200 */
.L_x_10500:
[----:B------:R-:W-:Y:S01]  /*04d0*/  IMAD.SHL.U32 R172, R3, 0x40, RZ ;  /* 0x0000004003ac7824 */ /* 0x000fe200078e00ff */
[----:B------:R-:W-:Y:S01]  /*04e0*/  MOV R4, R168 ;  /* 0x000000a800047202 */ /* 0x000fe20000000f00 */
[----:B------:R-:W-:-:S03]  /*04f0*/  IMAD.MOV.U32 R5, RZ, RZ, 0x0 ;  /* 0x00000000ff057424 */ /* 0x000fc600078e00ff */
[----:B------:R-:W-:-:S13]  /*0500*/  ISETP.GT.AND P0, PT, R175, R172, PT ;  /* 0x000000acaf00720c */ /* 0x000fda0003f04270 */
[----:B-123--:R-:W-:Y:S05]  /*0510*/  @!P0 RET.REL.NODEC R4 `(_ZN5flash24flash_fwd_splitkv_kernelI23Flash_fwd_kernel_traitsILi64ELi64ELi128ELi4ELb0ELb0EN7cutlass6half_tE19Flash_kernel_traitsILi64ELi64ELi128ELi4ES3_EELb0ELb1ELb0ELb0ELb0ELb1ELb0ELb1EEEvNS_16Flash_fwd_paramsE) ;  /* 0xfffffff804b88950 */ /* 0x00efea0003c3ffff */
        /* <DEDUP_REMOVED lines=97> */
.L_x_10507:
[----:B------:R-:W-:Y:S05]  /*0b30*/  BSYNC.RECONVERGENT B0 ;  /* 0x0000000000007941 */ /* 0x000fea0003800200 */
.L_x_10506:
        /* <DEDUP_REMOVED lines=13> */
.L_x_10509:
[----:B------:R-:W-:Y:S05]  /*0c10*/  BSYNC.RECONVERGENT B0 ;  /* 0x0000000000007941 */ /* 0x000fea0003800200 */
.L_x_10508:
        /* <DEDUP_REMOVED lines=12> */
.L_x_10511:
[----:B------:R-:W-:Y:S05]  /*0ce0*/  BSYNC.RECONVERGENT B0 ;  /* 0x0000000000007941 */ /* 0x000fea0003800200 */
.L_x_10510:
[----:B------:R-:W-:Y:S01]  /*0cf0*/  ISETP.NE.AND P0, PT, R4, RZ, PT ;  /* 0x000000ff0400720c */ /* 0x000fe20003f05270 */
[----:B------:R-:W-:Y:S01]  /*0d00*/  @!P6 ST.E desc[UR4][R16.64+0x40], R5 ;  /* 0x000040051000e985 */ /* 0x000fe2000c101904 */
[----:B------:R-:W-:-:S03]  /*0d10*/  MOV R169, 0x0 ;  /* 0x0000000000a97802 */ /* 0x000fc60000000f00 */
[----:B------:R-:W-:Y:S08]  /*0d20*/  @!P5 ST.E desc[UR4][R16.64+0x80], R3 ;  /* 0x000080031000d985 */ /* 0x000ff0000c101904 */
[----:B------:R1:W-:Y:S02]  /*0d30*/  @!P0 ST.E desc[UR4][R16.64], R15 ;  /* 0x0000000f10008985 */ /* 0x0003e4000c101904 */
[----:B-123--:R-:W-:Y:S05]  /*0d40*/  @P1 RET.REL.NODEC R168 `(_ZN5flash24flash_fwd_splitkv_kernelI23Flash_fwd_kernel_traitsILi64ELi64ELi128ELi4ELb0ELb0EN7cutlass6half_tE19Flash_kernel_traitsILi64ELi64ELi128ELi4ES3_EELb0ELb1ELb0ELb0ELb0ELb1ELb0ELb1EEEvNS_16Flash_fwd_paramsE) ;  /* 0xfffffff0a8ac1950 */ /* 0x00efea0003c3ffff */
[----:B------:R-:W-:Y:S02]  /*0d50*/  MOV R3, 0x7f800000 ;  /* 0x7f80000000037802 */ /* 0x000fe40000000f00 */
[----:B------:R-:W-:-:S03]  /*0d60*/  MOV R169, 0x0 ;  /* 0x0000000000a97802 */ /* 0x000fc60000000f00 */
[----:B------:R1:W-:Y:S02]  /*0d70*/  ST.E desc[UR4][R16.64+0xc0], R3 ;  /* 0x0000c00310007985 */ /* 0x0003e4000c101904 */
[----:B-1----:R-:W-:Y:S05]  /*0d80*/  RET.REL.NODEC R168 `(_ZN5flash24flash_fwd_splitkv_kernelI23Flash_fwd_kernel_traitsILi64ELi64ELi128ELi4ELb0ELb0EN7cutlass6half_tE19Flash_kernel_traitsILi64ELi64ELi128ELi4ES3_EELb0ELb1ELb0ELb0ELb0ELb1ELb0ELb1EEEvNS_16Flash_fwd_paramsE) ;  /* 0xfffffff0a89c7950 */ /* 0x002fea0003c3ffff */
.L_x_10505:
        /* <DEDUP_REMOVED lines=102> */
.L_x_10513:
        /* <DEDUP_REMOVED lines=78> */
.L_x_10514:
[----:B------:R-:W-:Y:S05]  /*18d0*/  BSYNC.RECONVERGENT B0 ;  /* 0x0000000000007941 */ /* 0x000fea0003800200 */
.L_x_10512:
        /* <DEDUP_REMOVED lines=223> */
.L_x_10554:
        /* <DEDUP_REMOVED lines=161> */
.L_x_10517:
        /* <DEDUP_REMOVED lines=72> */
.L_x_10521:
[----:B------:R-:W-:Y:S05]  /*3560*/  BSYNC.RECONVERGENT B0 ;  /* 0x0000000000007941 */ /* 0x000fea0003800200 */
.L_x_10520:
        /* <DEDUP_REMOVED lines=55> */
.L_x_10523:
[----:B------:R-:W-:Y:S05]  /*38e0*/  BSYNC.RECONVERGENT B0 ;  /* 0x0000000000007941 */ /* 0x000fea0003800200 */
.L_x_10522:
        /* <DEDUP_REMOVED lines=57> */
.L_x_10525:
[----:B------:R-:W-:Y:S05]  /*3c80*/  BSYNC.RECONVERGENT B0 ;  /* 0x0000000000007941 */ /* 0x000fea0003800200 */
.L_x_10524:
        /* <DEDUP_REMOVED lines=61> */
.L_x_10527:
[----:B------:R-:W-:Y:S05]  /*4060*/  BSYNC.RECONVERGENT B0 ;  /* 0x0000000000007941 */ /* 0x000fea0003800200 */
.L_x_10526:
        /* <DEDUP_REMOVED lines=66> */
.L_x_10529:
[----:B------:R-:W-:Y:S05]  /*4490*/  BSYNC.RECONVERGENT B0 ;  /* 0x0000000000007941 */ /* 0x000fea0003800200 */
.L_x_10528:
        /* <DEDUP_REMOVED lines=57> */
.L_x_10531:
[----:B------:R-:W-:Y:S05]  /*4830*/  BSYNC.RECONVERGENT B0 ;  /* 0x0000000000007941 */ /* 0x000fea0003800200 */
.L_x_10530:
        /* <DEDUP_REMOVED lines=59> */
.L_x_10533:
[----:B------:R-:W-:Y:S05]  /*4bf0*/  BSYNC.RECONVERGENT B0 ;  /* 0x0000000000007941 */ /* 0x000fea0003800200 */
.L_x_10532:
        /* <DEDUP_REMOVED lines=59> */
.L_x_10535:
[----:B------:R-:W-:Y:S05]  /*4fb0*/  BSYNC.RECONVERGENT B0 ;  /* 0x0000000000007941 */ /* 0x000fea0003800200 */
.L_x_10534:
[----:B------:R-:W5:Y:S02]  /*4fc0*/  LD.E R3, desc[UR4][R102.64+0xd0] ;  /* 0x0000d00466037980 */ /* 0x000f64000c101900 */
[----:B-----5:R-:W-:Y:S05]  /*4fd0*/  IMAD.U32 R3, R3, -0x40, RZ ;  /* 0xffffffc003037824 */ /* 0x020fea00078e00ff */
[C---:B------:R-:W-:Y:S02]  /*4fe0*/  LEA R12, P1, R3.reuse, R12, 0x1 ;  /* 0x0000000c030c7211 */ /* 0x040fe400078208ff */
[C---:B------:R-:W-:Y:S02]  /*4ff0*/  LEA R48, P0, R3.reuse, R48, 0x1 ;  /* 0x0000003003307211 */ /* 0x040fe400078008ff */
[C---:B------:R-:W-:Y:S02]  /*5000*/  LEA.HI.X.SX32 R13, R3.reuse, R13, 0x1, P1 ;  /* 0x0000000d030d7211 */ /* 0x040fe400008f0eff */
[----:B------:R-:W-:Y:S01]  /*5010*/  LEA.HI.X.SX32 R49, R3, R49, 0x1, P0 ;  /* 0x0000003103317211 */ /* 0x000fe200000f0eff */
[----:B------:R-:W-:Y:S05]  /*5020*/  BRA `(.L_x_10518) ;  /* 0x00000030004c7947 */ /* 0x000fea0003800000 */
.L_x_10519:
        /* <DEDUP_REMOVED lines=99> */
.L_x_10537:
[----:B------:R-:W-:Y:S05]  /*5660*/  BSYNC.RECONVERGENT B0 ;  /* 0x0000000000007941 */ /* 0x000fea0003800200 */
.L_x_10536:
        /* <DEDUP_REMOVED lines=96> */
.L_x_10539:
[----:B------:R-:W-:Y:S05]  /*5c70*/  BSYNC.RECONVERGENT B0 ;  /* 0x0000000000007941 */ /* 0x000fea0003800200 */
.L_x_10538:
        /* <DEDUP_REMOVED lines=97> */
.L_x_10541:
[----:B------:R-:W-:Y:S05]  /*6290*/  BSYNC.RECONVERGENT B0 ;  /* 0x0000000000007941 */ /* 0x000fea0003800200 */
.L_x_10540:
        /* <DEDUP_REMOVED lines=96> */
.L_x_10543:
[----:B------:R-:W-:Y:S05]  /*68a0*/  BSYNC.RECONVERGENT B0 ;  /* 0x0000000000007941 */ /* 0x000fea0003800200 */
.L_x_10542:
        /* <DEDUP_REMOVED lines=95> */
.L_x_10545:
[----:B------:R-:W-:Y:S05]  /*6ea0*/  BSYNC.RECONVERGENT B0 ;  /* 0x0000000000007941 */ /* 0x000fea0003800200 */
.L_x_10544:
        /* <DEDUP_REMOVED lines=99> */
.L_x_10547:
[----:B------:R-:W-:Y:S05]  /*74e0*/  BSYNC.RECONVERGENT B0 ;  /* 0x0000000000007941 */ /* 0x000fea0003800200 */
.L_x_10546:
        /* <DEDUP_REMOVED lines=96> */
.L_x_10549:
[----:B------:R-:W-:Y:S05]  /*7af0*/  BSYNC.RECONVERGENT B0 ;  /* 0x0000000000007941 */ /* 0x000fea0003800200 */
.L_x_10548:
        /* <DEDUP_REMOVED lines=95> */
.L_x_10551:
[----:B------:R-:W-:Y:S05]  /*80f0*/  BSYNC.RECONVERGENT B0 ;  /* 0x0000000000007941 */ /* 0x000fea0003800200 */
.L_x_10550:
[----:B------:R-:W5:Y:S02]  /*8100*/  LD.E R3, desc[UR4][R102.64+0xd0] ;  /* 0x0000d00466037980 */ /* 0x000f64000c101900 */
[----:B-----5:R-:W-:Y:S05]  /*8110*/  IMAD.U32 R3, R3, -0x40, RZ ;  /* 0xffffffc003037824 */ /* 0x020fea00078e00ff */
[C---:B------:R-:W-:Y:S02]  /*8120*/  LEA R90, P1, R3.reuse, R90, 0x1 ;  /* 0x0000005a035a7211 */ /* 0x040fe400078208ff */
[C---:B------:R-:W-:Y:S02]  /*8130*/  LEA R88, P0, R3.reuse, R88, 0x1 ;  /* 0x0000005803587211 */ /* 0x040fe400078008ff */
[C---:B------:R-:W-:Y:S02]  /*8140*/  LEA.HI.X.SX32 R91, R3.reuse, R91, 0x1, P1 ;  /* 0x0000005b035b7211 */ /* 0x040fe400008f0eff */
[----:B------:R-:W-:Y:S09]  /*8150*/  LEA.HI.X.SX32 R89, R3, R89, 0x1, P0 ;  /* 0x0000005903597211 */ /* 0x000ff200000f0eff */
.L_x_10518:
[----:B------:R-:W-:Y:S05]  /*8160*/  BSYNC.RECONVERGENT B1 ;  /* 0x0000000000017941 */ /* 0x000fea0003800200 */
.L_x_10516:
        /* <DEDUP_REMOVED lines=101> */
.L_x_10553:
[----:B------:R-:W-:Y:S05]  /*87c0*/  BSYNC.RECONVERGENT B0 ;  /* 0x0000000000007941 */ /* 0x000fea0003800200 */
.L_x_10552:
[----:B------:R-:W-:Y:S11]  /*87d0*/  LOP3.LUT P0, RZ, R176, 0x20, RZ, 0xc0, !PT ;  /* 0x00000020b0ff7812 */ /* 0x000ff6000780c0ff */
[----:B------:R-:W-:Y:S02]  /*87e0*/  @!UPT UIADD3 URZ, UPT, UPT, URZ, URZ, URZ ;  /* 0x000000fffffff290 */ /* 0x000fe4000fffe0ff */
[----:B------:R-:W-:Y:S05]  /*87f0*/  @P0 BRA `(.L_x_10554) ;  /* 0xffffff9c00b40947 */ /* 0x000fea000383ffff */
.L_x_10515:
        /* <DEDUP_REMOVED lines=19> */
.L_x_10559:
[----:B------:R2:W-:Y:S02]  /*8930*/  STS.128 [R173], RZ ;  /* 0x000000ffad007388 */ /* 0x0005e40000000c00 */
.L_x_10558:
[----:B------:R-:W-:Y:S05]  /*8940*/  BSYNC.RECONVERGENT B0 ;  /* 0x0000000000007941 */ /* 0x000fea0003800200 */
.L_x_10557:
        /* <DEDUP_REMOVED lines=17> */
.L_x_10561:
[----:B------:R-:W-:Y:S05]  /*8a60*/  BSYNC.RECONVERGENT B0 ;  /* 0x0000000000007941 */ /* 0x000fea0003800200 */
.L_x_10560:
        /* <DEDUP_REMOVED lines=11> */
.L_x_10563:
[----:B------:R-:W-:Y:S05]  /*8b20*/  BSYNC.RECONVERGENT B0 ;  /* 0x0000000000007941 */ /* 0x000fea0003800200 */
.L_x_10562:
        /* <DEDUP_REMOVED lines=11> */
.L_x_10556:
        /* <DEDUP_REMOVED lines=83> */
.L_x_10570:
[----:B------:R-:W-:Y:S05]  /*9110*/  BSYNC.RECONVERGENT B0 ;  /* 0x0000000000007941 */ /* 0x000fea0003800200 */
.L_x_10569:
[----:B-----5:R3:W-:Y:S01]  /*9120*/  STS.128 [R173], R8 ;  /* 0x00000008ad007388 */ /* 0x0207e20000000c00 */
[----:B------:R-:W-:Y:S05]  /*9130*/  BRA `(.L_x_10567) ;  /* 0x0000000000047947 */ /* 0x000fea0003800000 */
.L_x_10568:
[----:B------:R2:W-:Y:S02]  /*9140*/  STS.128 [R173], RZ ;  /* 0x000000ffad007388 */ /* 0x0005e40000000c00 */
.L_x_10567:
[----:B------:R-:W-:Y:S05]  /*9150*/  BSYNC.RECONVERGENT B1 ;  /* 0x0000000000017941 */ /* 0x000fea0003800200 */
.L_x_10566:
        /* <DEDUP_REMOVED lines=61> */
.L_x_10574:
[----:B------:R-:W-:Y:S05]  /*9530*/  BSYNC.RECONVERGENT B0 ;  /* 0x0000000000007941 */ /* 0x000fea0003800200 */
.L_x_10573:
[----:B-----5:R1:W-:Y:S02]  /*9540*/  STS.128 [R173+0x800], R8 ;  /* 0x00080008ad007388 */ /* 0x0203e40000000c00 */
.L_x_10572:
[----:B------:R-:W-:Y:S05]  /*9550*/  BSYNC.RECONVERGENT B1 ;  /* 0x0000000000017941 */ /* 0x000fea0003800200 */
.L_x_10571:
        /* <DEDUP_REMOVED lines=62> */
.L_x_10578:
[----:B------:R-:W-:Y:S05]  /*9940*/  BSYNC.RECONVERGENT B0 ;  /* 0x0000000000007941 */ /* 0x000fea0003800200 */
.L_x_10577:
[----:B-----5:R1:W-:Y:S02]  /*9950*/  STS.128 [R173+0x1000], R8 ;  /* 0x00100008ad007388 */ /* 0x0203e40000000c00 */
.L_x_10576:
[----:B------:R-:W-:Y:S05]  /*9960*/  BSYNC.RECONVERGENT B1 ;  /* 0x0000000000017941 */ /* 0x000fea0003800200 */
.L_x_10575:
        /* <DEDUP_REMOVED lines=61> */
.L_x_10580:
[----:B------:R-:W-:Y:S05]  /*9d40*/  BSYNC.RECONVERGENT B0 ;  /* 0x0000000000007941 */ /* 0x000fea0003800200 */
.L_x_10579:
[----:B-----5:R1:W-:Y:S01]  /*9d50*/  STS.128 [R173+0x1800], R8 ;  /* 0x00180008ad007388 */ /* 0x0203e20000000c00 */
[----:B------:R-:W-:Y:S05]  /*9d60*/  BRA `(.L_x_10564) ;  /* 0x0000001400f07947 */ /* 0x000fea0003800000 */
.L_x_10565:
        /* <DEDUP_REMOVED lines=94> */
.L_x_10585:
[----:B------:R-:W-:Y:S05]  /*a350*/  BSYNC.RECONVERGENT B0 ;  /* 0x0000000000007941 */ /* 0x000fea0003800200 */
.L_x_10584:
[----:B-----5:R2:W-:Y:S01]  /*a360*/  STS.128 [R173], R16 ;  /* 0x00000010ad007388 */ /* 0x0205e20000000c00 */
[----:B------:R-:W-:Y:S05]  /*a370*/  BRA `(.L_x_10582) ;  /* 0x0000000000047947 */ /* 0x000fea0003800000 */
.L_x_10583:
[----:B------:R3:W-:Y:S02]  /*a380*/  STS.128 [R173], RZ ;  /* 0x000000ffad007388 */ /* 0x0007e40000000c00 */
.L_x_10582:
[----:B------:R-:W-:Y:S05]  /*a390*/  BSYNC.RECONVERGENT B1 ;  /* 0x0000000000017941 */ /* 0x000fea0003800200 */
.L_x_10581:
        /* <DEDUP_REMOVED lines=90> */
.L_x_10589:
[----:B------:R-:W-:Y:S05]  /*a940*/  BSYNC.RECONVERGENT B0 ;  /* 0x0000000000007941 */ /* 0x000fea0003800200 */
.L_x_10588:
[----:B-----5:R1:W-:Y:S02]  /*a950*/  STS.128 [R173+0x800], R16 ;  /* 0x00080010ad007388 */ /* 0x0203e40000000c00 */
.L_x_10587:
[----:B------:R-:W-:Y:S05]  /*a960*/  BSYNC.RECONVERGENT B1 ;  /* 0x0000000000017941 */ /* 0x000fea0003800200 */
.L_x_10586:
        /* <DEDUP_REMOVED lines=91> */
.L_x_10593:
[----:B------:R-:W-:Y:S05]  /*af20*/  BSYNC.RECONVERGENT B0 ;  /* 0x0000000000007941 */ /* 0x000fea0003800200 */
.L_x_10592:
[----:B-----5:R2:W-:Y:S02]  /*af30*/  STS.128 [R173+0x1000], R16 ;  /* 0x00100010ad007388 */ /* 0x0205e40000000c00 */
.L_x_10591:
[----:B------:R-:W-:Y:S05]  /*af40*/  BSYNC.RECONVERGENT B1 ;  /* 0x0000000000017941 */ /* 0x000fea0003800200 */
.L_x_10590:
        /* <DEDUP_REMOVED lines=92> */
.L_x_10595:
[----:B------:R-:W-:Y:S05]  /*b510*/  BSYNC.RECONVERGENT B0 ;  /* 0x0000000000007941 */ /* 0x000fea0003800200 */
.L_x_10594:
[----:B-----5:R1:W-:Y:S02]  /*b520*/  STS.128 [R173+0x1800], R16 ;  /* 0x00180010ad007388 */ /* 0x0203e40000000c00 */
.L_x_10564:
[----:B------:R-:W-:Y:S05]  /*b530*/  BSYNC.RECONVERGENT B2 ;  /* 0x0000000000027941 */ /* 0x000fea0003800200 */
.L_x_10555:
        /* <DEDUP_REMOVED lines=12> */
.L_x_10598:
[----:B------:R1:W-:Y:S02]  /*b600*/  STS.128 [R173+0x2000], RZ ;  /* 0x002000ffad007388 */ /* 0x0003e40000000c00 */
.L_x_10597:
[----:B------:R-:W-:Y:S05]  /*b610*/  BSYNC.RECONVERGENT B0 ;  /* 0x0000000000007941 */ /* 0x000fea0003800200 */
.L_x_10596:
[----:B------:R-:W-:Y:S01]  /*b620*/  ISETP.GE.AND P1, PT, R181, R0, PT ;  /* 0x00000000b500720c */ /* 0x000fe20003f26270 */
[C---:B-1----:R-:W-:Y:S01]  /*b630*/  IMAD.SHL.U32 R127, R66.reuse, 0x2, RZ ;  /* 0x00000002427f7824 */ /* 0x042fe200078e00ff */
[----:B----4-:R-:W-:Y:S01]  /*b640*/  SHF.L.U64.HI R2, R66, 0x1, R67 ;  /* 0x0000000142027819 */ /* 0x010fe20000010243 */
[----:B------:R-:W-:Y:S03]  /*b650*/  BSSY.RECONVERGENT B0, `(.L_x_10599) ;  /* 0x000000c000007945 */ /* 0x000fe60003800200 */
[----:B---3-5:R-:W-:-:S05]  /*b660*/  IADD3 R10, P0, PT, R127, R164, RZ ;  /* 0x000000a47f0a7210 */ /* 0x028fca0007f1e0ff */
        /* <DEDUP_REMOVED lines=9> */
.L_x_10601:
[----:B------:R3:W-:Y:S02]  /*b700*/  STS.128 [R173+0x2800], RZ ;  /* 0x002800ffad007388 */ /* 0x0007e40000000c00 */
.L_x_10600:
[----:B------:R-:W-:Y:S05]  /*b710*/  BSYNC.RECONVERGENT B0 ;  /* 0x0000000000007941 */ /* 0x000fea0003800200 */
.L_x_10599:
        /* <DEDUP_REMOVED lines=12> */
.L_x_10604:
[----:B------:R4:W-:Y:S02]  /*b7e0*/  STS.128 [R173+0x3000], RZ ;  /* 0x003000ffad007388 */ /* 0x0009e40000000c00 */
.L_x_10603:
[----:B------:R-:W-:Y:S05]  /*b7f0*/  BSYNC.RECONVERGENT B0 ;  /* 0x0000000000007941 */ /* 0x000fea0003800200 */
.L_x_10602:
[----:B------:R-:W-:Y:S01]  /*b800*/  ISETP.GE.AND P0, PT, R177, R0, PT ;  /* 0x00000000b100720c */ /* 0x000fe20003f06270 */
[----:B------:R-:W-:-:S12]  /*b810*/  BSSY.RECONVERGENT B0, `(.L_x_10605) ;  /* 0x000000c000007945 */ /* 0x000fd80003800200 */
        /* <DEDUP_REMOVED lines=10> */
.L_x_10607:
[----:B------:R1:W-:Y:S02]  /*b8c0*/  STS.128 [R173+0x3800], RZ ;  /* 0x003800ffad007388 */ /* 0x0003e40000000c00 */
.L_x_10606:
[----:B------:R-:W-:Y:S05]  /*b8d0*/  BSYNC.RECONVERGENT B0 ;  /* 0x0000000000007941 */ /* 0x000fea0003800200 */
.L_x_10605:
        /* <DEDUP_REMOVED lines=16> */
.L_x_10610:
[----:B------:R1:W-:Y:S02]  /*b9e0*/  STS.128 [R173+0x4000], RZ ;  /* 0x004000ffad007388 */ /* 0x0003e40000000c00 */
.L_x_10609:
[----:B------:R-:W-:Y:S05]  /*b9f0*/  BSYNC.RECONVERGENT B0 ;  /* 0x0000000000007941 */ /* 0x000fea0003800200 */
.L_x_10608:
[----:B----4-:R-:W-:Y:S01]  /*ba00*/  IADD3 R5, PT, PT, R128, 0x50, RZ ;  /* 0x0000005080057810 */ /* 0x010fe20007ffe0ff */
        /* <DEDUP_REMOVED lines=12> */
.L_x_10613:
[----:B------:R4:W-:Y:S02]  /*bad0*/  STS.128 [R173+0x4800], RZ ;  /* 0x004800ffad007388 */ /* 0x0009e40000000c00 */
.L_x_10612:
[----:B------:R-:W-:Y:S05]  /*bae0*/  BSYNC.RECONVERGENT B0 ;  /* 0x0000000000007941 */ /* 0x000fea0003800200 */
.L_x_10611:
        /* <DEDUP_REMOVED lines=16> */
.L_x_10616:
[----:B------:R1:W-:Y:S02]  /*bbf0*/  STS.128 [R173+0x5000], RZ ;  /* 0x005000ffad007388 */ /* 0x0003e40000000c00 */
.L_x_10615:
[----:B------:R-:W-:Y:S05]  /*bc00*/  BSYNC.RECONVERGENT B0 ;  /* 0x0000000000007941 */ /* 0x000fea0003800200 */
.L_x_10614:
[----:B----4-:R-:W-:Y:S01]  /*bc10*/  VIADD R9, R128, 0x70 ;  /* 0x0000007080097836 */ /* 0x010fe20000000000 */
[----:B------:R-:W-:Y:S01]  /*bc20*/  BSSY.RECONVERGENT B0, `(.L_x_10617) ;  /* 0x0000010000007945 */ /* 0x000fe20003800200 */
[----:B------:R-:W-:-:S03]  /*bc30*/  IMAD.SHL.U32 R4, R60, 0x20, RZ ;  /* 0x000000203c047824 */ /* 0x000fc600078e00ff */
[----:B------:R-:W-:Y:S02]  /*bc40*/  ISETP.GE.AND P0, PT, R9, R0, PT ;  /* 0x000000000900720c */ /* 0x000fe40003f06270 */
[----:B------:R-:W-:-:S11]  /*bc50*/  LOP3.LUT R157, R61, 0x7c00, R4, 0xf8, !PT ;  /* 0x00007c003d9d7812 */ /* 0x000fd600078ef804 */
        /* <DEDUP_REMOVED lines=11> */
.L_x_10619:
[----:B------:R4:W-:Y:S02]  /*bd10*/  STS.128 [R173+0x5800], RZ ;  /* 0x005800ffad007388 */ /* 0x0009e40000000c00 */
.L_x_10618:
[----:B------:R-:W-:Y:S05]  /*bd20*/  BSYNC.RECONVERGENT B0 ;  /* 0x0000000000007941 */ /* 0x000fea0003800200 */
.L_x_10617:
        /* <DEDUP_REMOVED lines=15> */
.L_x_10622:
[----:B------:R1:W-:Y:S01]  /*be20*/  STS.128 [R173+0x6000], RZ ;  /* 0x006000ffad007388 */ /* 0x0003e20000000c00 */
[----:B------:R-:W-:Y:S05]  /*be30*/  BRA `(.L_x_10623) ;  /* 0x0000000000047947 */ /* 0x000fea0003800000 */
.L_x_10621:
[----:B------:R1:W-:Y:S02]  /*be40*/  STS.128 [R173+0x6000], RZ ;  /* 0x006000ffad007388 */ /* 0x0003e40000000c00 */
.L_x_10623:
[----:B------:R-:W-:Y:S05]  /*be50*/  BSYNC.RECONVERGENT B0 ;  /* 0x0000000000007941 */ /* 0x000fea0003800200 */
.L_x_10620:
        /* <DEDUP_REMOVED lines=15> */
.L_x_10626:
[----:B------:R1:W-:Y:S02]  /*bf50*/  STS.128 [R173+0x6800], RZ ;  /* 0x006800ffad007388 */ /* 0x0003e40000000c00 */
.L_x_10625:
[----:B------:R-:W-:Y:S05]  /*bf60*/  BSYNC.RECONVERGENT B0 ;  /* 0x0000000000007941 */ /* 0x000fea0003800200 */
.L_x_10624:
        /* <DEDUP_REMOVED lines=13> */
.L_x_10629:
[----:B------:R1:W-:Y:S02]  /*c040*/  STS.128 [R173+0x7000], RZ ;  /* 0x007000ffad007388 */ /* 0x0003e40000000c00 */
.L_x_10628:
[----:B------:R-:W-:Y:S05]  /*c050*/  BSYNC.RECONVERGENT B0 ;  /* 0x0000000000007941 */ /* 0x000fea0003800200 */
.L_x_10627:
        /* <DEDUP_REMOVED lines=13> */
.L_x_10632:
[----:B------:R1:W-:Y:S02]  /*c130*/  STS.128 [R173+0x7800], RZ ;  /* 0x007800ffad007388 */ /* 0x0003e40000000c00 */
.L_x_10631:
[----:B------:R-:W-:Y:S05]  /*c140*/  BSYNC.RECONVERGENT B0 ;  /* 0x0000000000007941 */ /* 0x000fea0003800200 */
.L_x_10630:
        /* <DEDUP_REMOVED lines=16> */
.L_x_10635:
[----:B------:R1:W-:Y:S02]  /*c250*/  STS.128 [R173+0x8000], RZ ;  /* 0x008000ffad007388 */ /* 0x0003e40000000c00 */
.L_x_10634:
[----:B------:R-:W-:Y:S05]  /*c260*/  BSYNC.RECONVERGENT B0 ;  /* 0x0000000000007941 */ /* 0x000fea0003800200 */
.L_x_10633:
        /* <DEDUP_REMOVED lines=13> */
.L_x_10638:
[----:B------:R1:W-:Y:S02]  /*c340*/  STS.128 [R173+0x8800], RZ ;  /* 0x008800ffad007388 */ /* 0x0003e40000000c00 */
.L_x_10637:
[----:B------:R-:W-:Y:S05]  /*c350*/  BSYNC.RECONVERGENT B0 ;  /* 0x0000000000007941 */ /* 0x000fea0003800200 */
.L_x_10636:
        /* <DEDUP_REMOVED lines=16> */
.L_x_10641:
[----:B------:R1:W-:Y:S02]  /*c460*/  STS.128 [R173+0x9000], RZ ;  /* 0x009000ffad007388 */ /* 0x0003e40000000c00 */
.L_x_10640:
[----:B------:R-:W-:Y:S05]  /*c470*/  BSYNC.RECONVERGENT B0 ;  /* 0x0000000000007941 */ /* 0x000fea0003800200 */
.L_x_10639:
        /* <DEDUP_REMOVED lines=19> */
.L_x_10644:
[----:B------:R1:W-:Y:S02]  /*c5b0*/  STS.128 [R173+0x9800], RZ ;  /* 0x009800ffad007388 */ /* 0x0003e40000000c00 */
.L_x_10643:
[----:B------:R-:W-:Y:S05]  /*c5c0*/  BSYNC.RECONVERGENT B0 ;  /* 0x0000000000007941 */ /* 0x000fea0003800200 */
.L_x_10642:
[----:B------:R-:W3:Y:S01]  /*c5d0*/  LD.E R50, desc[UR4][R102.64+0x18c] ;  /* 0x00018c0466327980 */ /* 0x000ee2000c101900 */
        /* <DEDUP_REMOVED lines=13> */
[----:B------:R-:W-:Y:S01]  /*c6b0*/  IMAD.MOV.U32 R3, RZ, RZ, 0x20 ;  /* 0x00000020ff037424 */ /* 0x000fe200078e00ff */
[----:B------:R-:W-:Y:S01]  /*c6c0*/  LOP3.LUT R176, R176, 0xfffffffe, RZ, 0xc0, !PT ;  /* 0xfffffffeb0b07812 */ /* 0x000fe200078ec0ff */
[----:B------:R-:W-:Y:S01]  /*c6d0*/  IMAD.IADD R183, R130, 0x1, R183 ;  /* 0x0000000182b77824 */ /* 0x000fe200078e02b7 */
[----:B------:R-:W-:Y:S02]  /*c6e0*/  IADD3 R129, PT, PT, R58, -R175, -R129 ;  /* 0x800000af3a817210 */ /* 0x000fe40007ffe881 */
[----:B------:R-:W-:Y:S02]  /*c6f0*/  SEL R3, R3, 0xffffffe0, !P1 ;  /* 0xffffffe003037807 */ /* 0x000fe40004800000 */
[C-C-:B------:R-:W-:Y:S01]  /*c700*/  VIADDMNMX R182, R183.reuse, 0x1, R58.reuse, PT ;  /* 0x00000001b7b67846 */ /* 0x140fe2000380013a */
[----:B------:R-:W-:Y:S01]  /*c710*/  IMAD.IADD R185, R130, 0x1, R129 ;  /* 0x0000000182b97824 */ /* 0x000fe200078e0281 */
[----:B--2---:R-:W-:Y:S01]  /*c720*/  ULEA UR6, UR6, UR7, 0x18 ;  /* 0x0000000706067291 */ /* 0x004fe2000f8ec0ff */
[----:B------:R-:W-:-:S02]  /*c730*/  VIADDMNMX R183, R183, 0x9, R58, PT ;  /* 0x00000009b7b77846 */ /* 0x000fc4000380013a */
[----:B------:R-:W-:-:S03]  /*c740*/  VIADD R184, R185, 0x8 ;  /* 0x00000008b9b87836 */ /* 0x000fc60000000000 */
[----:B------:R-:W-:Y:S01]  /*c750*/  LEA R157, R157, UR6, 0x1 ;  /* 0x000000069d9d7c11 */ /* 0x000fe2000f8e08ff */
[----:B------:R-:W-:Y:S02]  /*c760*/  VIADD R0, R156, UR6 ;  /* 0x000000069c007c36 */ /* 0x000fe40008000000 */
[----:B------:R-:W-:Y:S02]  /*c770*/  LDSM.16.M88.4 R16, [R156+UR6+0x2000] ;  /* 0x002000069c10783b */ /* 0x000fe40008000200 */
[--C-:B------:R-:W-:Y:S02]  /*c780*/  IMAD.IADD R155, R157, 0x1, R3.reuse ;  /* 0x000000019d9b7824 */ /* 0x100fe400078e0203 */
[----:B------:R-:W2:Y:S01]  /*c790*/  LDSM.16.M88.4 R24, [R157] ;  /* 0x000000009d18783b */ /* 0x000ea20000000200 */
[----:B------:R-:W-:-:S03]  /*c7a0*/  IMAD.IADD R151, R0, 0x1, R3 ;  /* 0x0000000100977824 */ /* 0x000fc600078e0203 */
[----:B-1----:R-:W1:Y:S04]  /*c7b0*/  LDSM.16.M88.4 R8, [R156+UR6+0x2800] ;  /* 0x002800069c08783b */ /* 0x002e680008000200 */
[----:B------:R-:W-:Y:S04]  /*c7c0*/  LDSM.16.M88.4 R44, [R155] ;  /* 0x000000009b2c783b */ /* 0x000fe80000000200 */
[----:B------:R-:W4:Y:S04]  /*c7d0*/  LDSM.16.M88.4 R40, [R151+0x2000] ;  /* 0x002000009728783b */ /* 0x000f280000000200 */
[----:B------:R-:W4:Y:S04]  /*c7e0*/  LDSM.16.M88.4 R4, [R151+0x2800] ;  /* 0x002800009704783b */ /* 0x000f280000000200 */
[----:B------:R-:W4:Y:S04]  /*c7f0*/  LDSM.16.M88.4 R104, [R156+UR6+0x3800] ;  /* 0x003800069c68783b */ /* 0x000f280008000200 */
[----:B------:R-:W4:Y:S04]  /*c800*/  LDSM.16.M88.4 R32, [R156+UR6+0x5000] ;  /* 0x005000069c20783b */ /* 0x000f280008000200 */
[----:B------:R-:W4:Y:S04]  /*c810*/  LDSM.16.M88.4 R52, [R156+UR6+0x3000] ;  /* 0x003000069c34783b */ /* 0x000f280008000200 */
[----:B------:R-:W4:Y:S04]  /*c820*/  LDSM.16.M88.4 R92, [R156+UR6+0x4000] ;  /* 0x004000069c5c783b */ /* 0x000f280008000200 */
[----:B------:R-:W4:Y:S01]  /*c830*/  LDSM.16.M88.4 R84, [R156+UR6+0x4800] ;  /* 0x004800069c54783b */ /* 0x000f220008000200 */
[C---:B--2---:R-:W-:Y:S03]  /*c840*/  HMMA.16816.F32 R20, R24.reuse, R16, RZ ;  /* 0x000000101814723c */ /* 0x044fe600000018ff */
[----:B------:R-:W2:Y:S04]  /*c850*/  LDSM.16.M88.4 R72, [R156+UR6+0x5800] ;  /* 0x005800069c48783b */ /* 0x000ea80008000200 */
[----:B------:R-:W2:Y:S01]  /*c860*/  LDSM.16.M88.4 R120, [R151+0x3800] ;  /* 0x003800009778783b */ /* 0x000ea20000000200 */
[C---:B------:R-:W-:Y:S03]  /*c870*/  HMMA.16816.F32 R16, R24.reuse, R18, RZ ;  /* 0x000000121810723c */ /* 0x040fe600000018ff */
[----:B------:R-:W-:Y:S04]  /*c880*/  LDSM.16.M88.4 R116, [R151+0x4000] ;  /* 0x004000009774783b */ /* 0x000fe80000000200 */
[----:B------:R-:W-:Y:S01]  /*c890*/  LDSM.16.M88.4 R68, [R151+0x3000] ;  /* 0x003000009744783b */ /* 0x000fe20000000200 */
[----:B-1----:R-:W-:Y:S03]  /*c8a0*/  HMMA.16816.F32 R12, R24, R8, RZ ;  /* 0x00000008180c723c */ /* 0x002fe600000018ff */
[----:B------:R-:W-:Y:S04]  /*c8b0*/  LDSM.16.M88.4 R112, [R151+0x4800] ;  /* 0x004800009770783b */ /* 0x000fe80000000200 */
[----:B------:R-:W-:Y:S01]  /*c8c0*/  LDSM.16.M88.4 R80, [R151+0x5800] ;  /* 0x005800009750783b */ /* 0x000fe20000000200 */
[C---:B----4-:R-:W-:Y:S08]  /*c8d0*/  HMMA.16816.F32 R20, R44.reuse, R40, R20 ;  /* 0x000000282c14723c */ /* 0x050ff00000001814 */
[C---:B------:R-:W-:Y:S01]  /*c8e0*/  HMMA.16816.F32 R16, R44.reuse, R42, R16 ;  /* 0x0000002a2c10723c */ /* 0x040fe20000001810 */
[----:B------:R-:W1:Y:S07]  /*c8f0*/  LDSM.16.M88.4 R40, [R151+0x5000] ;  /* 0x005000009728783b */ /* 0x000e6e0000000200 */
[----:B------:R-:W-:Y:S01]  /*c900*/  HMMA.16816.F32 R12, R44, R4, R12 ;  /* 0x000000042c0c723c */ /* 0x000fe2000000180c */
[----:B------:R-:W-:-:S05]  /*c910*/  IMAD.MOV.U32 R4, RZ, RZ, 0x40 ;  /* 0x00000040ff047424 */ /* 0x000fca00078e00ff */
[----:B------:R-:W-:Y:S02]  /*c920*/  SEL R4, R4, 0xffffffc0, !P2 ;  /* 0xffffffc004047807 */ /* 0x000fe40005000000 */
[C---:B------:R-:W-:Y:S03]  /*c930*/  HMMA.16816.F32 R108, R24.reuse, R104, RZ ;  /* 0x00000068186c723c */ /* 0x040fe600000018ff */
[--C-:B------:R-:W-:Y:S02]  /*c940*/  IMAD.IADD R154, R157, 0x1, R4.reuse ;  /* 0x000000019d9a7824 */ /* 0x100fe400078e0204 */
[----:B------:R-:W-:Y:S02]  /*c950*/  IMAD.IADD R150, R0, 0x1, R4 ;  /* 0x0000000100967824 */ /* 0x000fe400078e0204 */
[C---:B------:R-:W-:Y:S01]  /*c960*/  IMAD.IADD R153, R3.reuse, 0x1, R154 ;  /* 0x0000000103997824 */ /* 0x040fe200078e029a */
[----:B------:R-:W-:Y:S01]  /*c970*/  HMMA.16816.F32 R104, R24, R106, RZ ;  /* 0x0000006a1868723c */ /* 0x000fe200000018ff */
[----:B------:R-:W-:Y:S01]  /*c980*/  LDSM.16.M88.4 R76, [R154] ;  /* 0x000000009a4c783b */ /* 0x000fe20000000200 */
[----:B------:R-:W-:-:S06]  /*c990*/  IMAD.IADD R149, R3, 0x1, R150 ;  /* 0x0000000103957824 */ /* 0x000fcc00078e0296 */
        /* <DEDUP_REMOVED lines=13> */
[C---:B------:R-:W-:Y:S08]  /*ca70*/  HMMA.16816.F32 R104, R44.reuse, R122, R104 ;  /* 0x0000007a2c68723c */ /* 0x040ff00000001868 */
[C---:B-1----:R-:W-:Y:S01]  /*ca80*/  HMMA.16816.F32 R120, R44.reuse, R40, R36 ;  /* 0x000000282c78723c */ /* 0x042fe20000001824 */
[----:B------:R-:W-:Y:S07]  /*ca90*/  LDSM.16.M88.4 R36, [R153] ;  /* 0x000000009924783b */ /* 0x000fee0000000200 */
[C---:B------:R-:W-:Y:S01]  /*caa0*/  HMMA.16816.F32 R32, R44.reuse, R42, R32 ;  /* 0x0000002a2c20723c */ /* 0x040fe20000001820 */
[----:B------:R-:W1:Y:S07]  /*cab0*/  LDSM.16.M88.4 R40, [R150+0x4800] ;  /* 0x004800009628783b */ /* 0x000e6e0000000200 */
[C---:B------:R-:W-:Y:S08]  /*cac0*/  HMMA.16816.F32 R96, R44.reuse, R116, R96 ;  /* 0x000000742c60723c */ /* 0x040ff00000001860 */
[C---:B------:R-:W-:Y:S01]  /*cad0*/  HMMA.16816.F32 R92, R44.reuse, R118, R92 ;  /* 0x000000762c5c723c */ /* 0x040fe2000000185c */
[----:B------:R-:W4:Y:S07]  /*cae0*/  LDSM.16.M88.4 R116, [R149+0x2000] ;  /* 0x002000009574783b */ /* 0x000f2e0000000200 */
[C---:B------:R-:W-:Y:S08]  /*caf0*/  HMMA.16816.F32 R64, R44.reuse, R68, R64 ;  /* 0x000000442c40723c */ /* 0x040ff00000001840 */
[C---:B------:R-:W-:Y:S01]  /*cb00*/  HMMA.16816.F32 R52, R44.reuse, R70, R52 ;  /* 0x000000462c34723c */ /* 0x040fe20000001834 */
[----:B------:R-:W3:Y:S07]  /*cb10*/  LDSM.16.M88.4 R68, [R150+0x2800] ;  /* 0x002800009644783b */ /* 0x000eee0000000200 */
[C---:B------:R-:W-:Y:S08]  /*cb20*/  HMMA.16816.F32 R88, R44.reuse, R112, R88 ;  /* 0x000000702c58723c */ /* 0x040ff00000001858 */
[----:B------:R-:W-:Y:S01]  /*cb30*/  HMMA.16816.F32 R84, R44, R114, R84 ;  /* 0x000000722c54723c */ /* 0x000fe20000001854 */
[----:B------:R-:W3:Y:S07]  /*cb40*/  LDSM.16.M88.4 R112, [R150+0x3000] ;  /* 0x003000009670783b */ /* 0x000eee0000000200 */
[----:B--2---:R-:W-:Y:S08]  /*cb50*/  HMMA.16816.F32 R20, R76, R72, R20 ;  /* 0x000000484c14723c */ /* 0x004ff00000001814 */
[----:B------:R-:W-:Y:S08]  /*cb60*/  HMMA.16816.F32 R8, R44, R6, R8 ;  /* 0x000000062c08723c */ /* 0x000ff00000001808 */
[C---:B-1----:R-:W-:Y:S08]  /*cb70*/  HMMA.16816.F32 R88, R76.reuse, R40, R88 ;  /* 0x000000284c58723c */ /* 0x042ff00000001858 */
[C---:B------:R-:W-:Y:S01]  /*cb80*/  HMMA.16816.F32 R84, R76.reuse, R42, R84 ;  /* 0x0000002a4c54723c */ /* 0x040fe20000001854 */
[----:B------:R-:W-:Y:S07]  /*cb90*/  LDSM.16.M88.4 R40, [R149+0x3000] ;  /* 0x003000009528783b */ /* 0x000fee0000000200 */
[----:B------:R-:W-:Y:S01]  /*cba0*/  HMMA.16816.F32 R16, R76, R74, R16 ;  /* 0x0000004a4c10723c */ /* 0x000fe20000001810 */
[----:B------:R-:W1:Y:S07]  /*cbb0*/  LDSM.16.M88.4 R72, [R150+0x3800] ;  /* 0x003800009648783b */ /* 0x000e6e0000000200 */
[----:B----4-:R-:W-:Y:S08]  /*cbc0*/  HMMA.16816.F32 R20, R36, R116, R20 ;  /* 0x000000742414723c */ /* 0x010ff00000001814 */
[C---:B------:R-:W-:Y:S08]  /*cbd0*/  HMMA.16816.F32 R28, R44.reuse, R80, R28 ;  /* 0x000000502c1c723c */ /* 0x040ff0000000181c */
[----:B------:R-:W-:Y:S01]  /*cbe0*/  HMMA.16816.F32 R24, R44, R82, R24 ;  /* 0x000000522c18723c */ /* 0x000fe20000001818 */
[----:B------:R-:W2:Y:S02]  /*cbf0*/  LDSM.16.M88.4 R44, [R150+0x4000] ;  /* 0x00400000962c783b */ /* 0x000ea40000000200 */
[-C--:B---3--:R-:W-:Y:S01]  /*cc00*/  FMUL.FTZ R0, R20, R50.reuse ;  /* 0x0000003214007220 */ /* 0x088fe20000410000 */
[-C--:B------:R-:W-:Y:S01]  /*cc10*/  FMUL.FTZ R5, R21, R50.reuse ;  /* 0x0000003215057220 */ /* 0x080fe20000410000 */
[----:B------:R-:W-:Y:S01]  /*cc20*/  LDSM.16.M88.4 R80, [R150+0x5000] ;  /* 0x005000009650783b */ /* 0x000fe20000000200 */
[-C--:B------:R-:W-:Y:S01]  /*cc30*/  FMUL.FTZ R6, R22, R50.reuse ;  /* 0x0000003216067220 */ /* 0x080fe20000410000 */
[-C--:B------:R-:W-:Y:S01]  /*cc40*/  FMUL.FTZ R7, R23, R50.reuse ;  /* 0x0000003217077220 */ /* 0x080fe20000410000 */
[C---:B------:R-:W-:Y:S01]  /*cc50*/  HMMA.16816.F32 R12, R76.reuse, R68, R12 ;  /* 0x000000444c0c723c */ /* 0x040fe2000000180c */
[----:B------:R-:W-:Y:S01]  /*cc60*/  LDSM.16.M88.4 R20, [R149+0x3800] ;  /* 0x003800009514783b */ /* 0x000fe20000000200 */
[----:B------:R-:W-:Y:S06]  /*cc70*/  MUFU.TANH R0, R0 ;  /* 0x0000000000007308 */ /* 0x000fec0000002400 */
[C---:B------:R-:W-:Y:S01]  /*cc80*/  HMMA.16816.F32 R8, R76.reuse, R70, R8 ;  /* 0x000000464c08723c */ /* 0x040fe20000001808 */
[----:B------:R-:W3:Y:S01]  /*cc90*/  LDSM.16.M88.4 R68, [R150+0x5800] ;  /* 0x005800009644783b */ /* 0x000ee20000000200 */
[----:B------:R-:W4:Y:S06]  /*cca0*/  MUFU.TANH R5, R5 ;  /* 0x0000000500057308 */ /* 0x000f2c0000002400 */
[C---:B------:R-:W-:Y:S02]  /*ccb0*/  HMMA.16816.F32 R64, R76.reuse, R112, R64 ;  /* 0x000000704c40723c */ /* 0x040fe40000001840 */
[----:B------:R-:W-:Y:S06]  /*ccc0*/  MUFU.TANH R6, R6 ;  /* 0x0000000600067308 */ /* 0x000fec0000002400 */
[C---:B------:R-:W-:Y:S01]  /*ccd0*/  HMMA.16816.F32 R52, R76.reuse, R114, R52 ;  /* 0x000000724c34723c */ /* 0x040fe20000001834 */
[----:B------:R-:W4:Y:S01]  /*cce0*/  LDSM.16.M88.4 R112, [R149+0x2800] ;  /* 0x002800009570783b */ /* 0x000f220000000200 */
[----:B------:R-:W-:Y:S06]  /*ccf0*/  MUFU.TANH R7, R7 ;  /* 0x0000000700077308 */ /* 0x000fec0000002400 */
[----:B-1----:R-:W-:Y:S08]  /*cd00*/  HMMA.16816.F32 R108, R76, R72, R108 ;  /* 0x000000484c6c723c */ /* 0x002ff0000000186c */
[C---:B------:R-:W-:Y:S08]  /*cd10*/  HMMA.16816.F32 R64, R36.reuse, R40, R64 ;  /* 0x000000282440723c */ /* 0x040ff00000001840 */
[----:B------:R-:W-:Y:S01]  /*cd20*/  HMMA.16816.F32 R52, R36, R42, R52 ;  /* 0x0000002a2434723c */ /* 0x000fe20000001834 */
[----:B------:R-:W1:Y:S07]  /*cd30*/  LDSM.16.M88.4 R40, [R149+0x5000] ;  /* 0x005000009528783b */ /* 0x000e6e0000000200 */
[----:B------:R-:W-:Y:S03]  /*cd40*/  HMMA.16816.F32 R104, R76, R74, R104 ;  /* 0x0000004a4c68723c */ /* 0x000fe60000001868 */
[----:B------:R-:W-:Y:S01]  /*cd50*/  FMUL.FTZ R60, R64, R50 ;  /* 0x00000032403c7220 */ /* 0x000fe20000410000 */
[----:B------:R-:W-:-:S02]  /*cd60*/  IMAD.IADD R64, R51, 0x1, R126 ;  /* 0x0000000133407824 */ /* 0x000fc400078e027e */
[-C--:B------:R-:W-:Y:S01]  /*cd70*/  FMUL.FTZ R62, R65, R50.reuse ;  /* 0x00000032413e7220 */ /* 0x080fe20000410000 */
[-C--:B------:R-:W-:Y:S01]  /*cd80*/  FMUL.FTZ R67, R67, R50.reuse ;  /* 0x0000003243437220 */ /* 0x080fe20000410000 */
[-C--:B------:R-:W-:Y:S01]  /*cd90*/  FMUL.FTZ R66, R66, R50.reuse ;  /* 0x0000003242427220 */ /* 0x080fe20000410000 */
[C---:B--2---:R-:W-:Y:S01]  /*cda0*/  HMMA.16816.F32 R96, R76.reuse, R44, R96 ;  /* 0x0000002c4c60723c */ /* 0x044fe20000001860 */
[C---:B------:R-:W-:Y:S01]  /*cdb0*/  VIADD R72, R64.reuse, 0x8 ;  /* 0x0000000840487836 */ /* 0x040fe20000000000 */
[----:B------:R-:W-:Y:S01]  /*cdc0*/  MUFU.TANH R60, R60 ;  /* 0x0000003c003c7308 */ /* 0x000fe20000002400 */
[----:B------:R-:W-:Y:S02]  /*cdd0*/  VIADD R74, R64, 0x28 ;  /* 0x00000028404a7836 */ /* 0x000fe40000000000 */
[----:B------:R-:W-:Y:S01]  /*cde0*/  FMUL.FTZ R54, R54, R50 ;  /* 0x0000003236367220 */ /* 0x000fe20000410000 */
[C---:B------:R-:W-:Y:S02]  /*cdf0*/  VIADD R73, R64.reuse, 0x29 ;  /* 0x0000002940497836 */ /* 0x040fe40000000000 */
[C---:B------:R-:W-:Y:S01]  /*ce00*/  VIADD R75, R64.reuse, 0x21 ;  /* 0x00000021404b7836 */ /* 0x040fe20000000000 */
[----:B------:R-:W-:Y:S01]  /*ce10*/  HMMA.16816.F32 R92, R76, R46, R92 ;  /* 0x0000002e4c5c723c */ /* 0x000fe2000000185c */
[----:B------:R-:W2:Y:S01]  /*ce20*/  LDSM.16.M88.4 R44, [R149+0x4000] ;  /* 0x00400000952c783b */ /* 0x000ea20000000200 */
[----:B------:R-:W-:Y:S01]  /*ce30*/  MUFU.TANH R62, R62 ;  /* 0x0000003e003e7308 */ /* 0x000fe20000002400 */
[----:B------:R-:W-:-:S02]  /*ce40*/  VIADD R65, R64, 0x38 ;  /* 0x0000003840417836 */ /* 0x000fc40000000000 */
[C---:B------:R-:W-:Y:S02]  /*ce50*/  VIADD R58, R64.reuse, 0x40 ;  /* 0x00000040403a7836 */ /* 0x040fe40000000000 */
[C---:B------:R-:W-:Y:S01]  /*ce60*/  VIADD R63, R64.reuse, 0x39 ;  /* 0x00000039403f7836 */ /* 0x040fe20000000000 */
[C---:B---3--:R-:W-:Y:S02]  /*ce70*/  HMMA.16816.F32 R28, R76.reuse, R68, R28 ;  /* 0x000000444c1c723c */ /* 0x048fe4000000181c */
[----:B------:R-:W-:Y:S06]  /*ce80*/  MUFU.TANH R54, R54 ;  /* 0x0000003600367308 */ /* 0x000fec0000002400 */
[C---:B------:R-:W-:Y:S01]  /*ce90*/  HMMA.16816.F32 R24, R76.reuse, R70, R24 ;  /* 0x000000464c18723c */ /* 0x040fe20000001818 */
[----:B------:R-:W3:Y:S07]  /*cea0*/  LDSM.16.M88.4 R68, [R149+0x4800] ;  /* 0x004800009544783b */ /* 0x000eee0000000200 */
[----:B------:R-:W-:Y:S01]  /*ceb0*/  HMMA.16816.F32 R120, R76, R80, R120 ;  /* 0x000000504c78723c */ /* 0x000fe20000001878 */
[----:B------:R-:W-:-:S02]  /*cec0*/  VIADD R80, R64, 0x10 ;  /* 0x0000001040507836 */ /* 0x000fc40000000000 */
[----:B------:R-:W-:-:S05]  /*ced0*/  VIADD R81, R64, 0x9 ;  /* 0x0000000940517836 */ /* 0x000fca0000000000 */
[----:B------:R-:W-:Y:S01]  /*cee0*/  HMMA.16816.F32 R108, R36, R20, R108 ;  /* 0x00000014246c723c */ /* 0x000fe2000000186c */
[----:B------:R-:W-:-:S07]  /*cef0*/  ISETP.GT.AND P3, PT, R185, R81, PT ;  /* 0x00000051b900720c */ /* 0x000fce0003f64270 */
[----:B------:R-:W-:Y:S01]  /*cf00*/  HMMA.16816.F32 R104, R36, R22, R104 ;  /* 0x000000162468723c */ /* 0x000fe20000001868 */
[----:B------:R-:W3:Y:S01]  /*cf10*/  LDSM.16.M88.4 R20, [R149+0x5800] ;  /* 0x005800009514783b */ /* 0x000ee20000000200 */
[----:B------:R-:W-:-:S06]  /*cf20*/  DEPBAR.LE SB0, 0x0 ;  /* 0x000080000000791a */ /* 0x000fcc0000000000 */
[----:B------:R-:W-:Y:S03]  /*cf30*/  HMMA.16816.F32 R16, R36, R118, R16 ;  /* 0x000000762410723c */ /* 0x000fe60000001810 */
[----:B------:R-:W-:-:S05]  /*cf40*/  FMUL.FTZ R111, R111, R50 ;  /* 0x000000326f6f7220 */ /* 0x000fca0000410000 */
[----:B----4-:R-:W-:Y:S03]  /*cf50*/  HMMA.16816.F32 R12, R36, R112, R12 ;  /* 0x00000070240c723c */ /* 0x010fe6000000180c */
[-C--:B------:R-:W-:Y:S01]  /*cf60*/  FMUL.FTZ R107, R107, R50.reuse ;  /* 0x000000326b6b7220 */ /* 0x080fe20000410000 */
[----:B------:R-:W-:-:S04]  /*cf70*/  FMUL.FTZ R106, R106, R50 ;  /* 0x000000326a6a7220 */ /* 0x000fc80000410000 */
[----:B-1----:R-:W-:Y:S01]  /*cf80*/  HMMA.16816.F32 R120, R36, R40, R120 ;  /* 0x000000282478723c */ /* 0x002fe20000001878 */
[----:B------:R-:W-:Y:S02]  /*cf90*/  VIADD R41, R64, 0x1 ;  /* 0x0000000140297836 */ /* 0x000fe40000000000 */
[-C--:B------:R-:W-:Y:S01]  /*cfa0*/  FMUL.FTZ R40, R104, R50.reuse ;  /* 0x0000003268287220 */ /* 0x080fe20000410000 */
[-C--:B------:R-:W-:Y:S01]  /*cfb0*/  FMUL.FTZ R16, R16, R50.reuse ;  /* 0x0000003210107220 */ /* 0x080fe20000410000 */
[----:B------:R-:W-:Y:S01]  /*cfc0*/  FMUL.FTZ R17, R17, R50 ;  /* 0x0000003211117220 */ /* 0x000fe20000410000 */
[C---:B------:R-:W-:Y:S02]  /*cfd0*/  ISETP.GE.AND P1, PT, R41.reuse, R182, PT ;  /* 0x000000b62900720c */ /* 0x040fe40003f26270 */
[----:B------:R-:W-:Y:S01]  /*cfe0*/  HMMA.16816.F32 R32, R76, R82, R32 ;  /* 0x000000524c20723c */ /* 0x000fe20000001820 */
[----:B------:R-:W-:Y:S01]  /*cff0*/  ISETP.GE.AND P0, PT, R41, R183, PT ;  /* 0x000000b72900720c */ /* 0x000fe20003f06270 */
[----:B------:R-:W-:Y:S01]  /*d000*/  MUFU.TANH R16, R16 ;  /* 0x0000001000107308 */ /* 0x000fe20000002400 */
[-C--:B------:R-:W-:Y:S01]  /*d010*/  FMUL.FTZ R12, R12, R50.reuse ;  /* 0x000000320c0c7220 */ /* 0x080fe20000410000 */
[----:B------:R-:W-:Y:S01]  /*d020*/  FMUL.FTZ R13, R13, R50 ;  /* 0x000000320d0d7220 */ /* 0x000fe20000410000 */
[-C--:B------:R-:W-:Y:S01]  /*d030*/  ISETP.GT.AND P2, PT, R185, R41.reuse, PT ;  /* 0x00000029b900720c */ /* 0x080fe20003f44270 */
[----:B------:R-:W-:Y:S01]  /*d040*/  VIADD R79, R64, 0x11 ;  /* 0x00000011404f7836 */ /* 0x000fe20000000000 */
[----:B------:R-:W-:Y:S01]  /*d050*/  ISETP.GT.AND P6, PT, R184, R41, PT ;  /* 0x00000029b800720c */ /* 0x000fe20003fc4270 */
[C---:B------:R-:W-:Y:S01]  /*d060*/  HMMA.16816.F32 R8, R36.reuse, R114, R8 ;  /* 0x000000722408723c */ /* 0x040fe20000001808 */
[----:B------:R-:W-:Y:S01]  /*d070*/  VIADD R78, R64, 0x18 ;  /* 0x00000018404e7836 */ /* 0x000fe20000000000 */
[----:B------:R-:W1:Y:S01]  /*d080*/  MUFU.TANH R12, R12 ;  /* 0x0000000c000c7308 */ /* 0x000e620000002400 */
[----:B------:R-:W-:Y:S01]  /*d090*/  @P1 LOP3.LUT R176, R176, 0x1, RZ, 0xfc, !PT ;  /* 0x00000001b0b01812 */ /* 0x000fe200078efcff */
[C---:B------:R-:W-:Y:S01]  /*d0a0*/  VIADD R77, R64.reuse, 0x19 ;  /* 0x00000019404d7836 */ /* 0x040fe20000000000 */
[C---:B------:R-:W-:Y:S01]  /*d0b0*/  ISETP.GE.AND P1, PT, R64.reuse, R182, PT ;  /* 0x000000b64000720c */ /* 0x040fe20003f26270 */
[----:B------:R-:W-:Y:S01]  /*d0c0*/  VIADD R76, R64, 0x20 ;  /* 0x00000020404c7836 */ /* 0x000fe20000000000 */
[----:B------:R-:W-:Y:S01]  /*d0d0*/  LOP3.LUT R176, R176, 0xfffffffd, RZ, 0xc0, !PT ;  /* 0xfffffffdb0b07812 */ /* 0x000fe200078ec0ff */
[C---:B--2---:R-:W-:Y:S01]  /*d0e0*/  HMMA.16816.F32 R92, R36.reuse, R46, R92 ;  /* 0x0000002e245c723c */ /* 0x044fe2000000185c */
[-C--:B------:R-:W-:Y:S01]  /*d0f0*/  FMUL.FTZ R46, R108, R50.reuse ;  /* 0x000000326c2e7220 */ /* 0x080fe20000410000 */
[----:B------:R-:W2:Y:S01]  /*d100*/  MUFU.TANH R13, R13 ;  /* 0x0000000d000d7308 */ /* 0x000ea20000002400 */
[----:B------:R-:W-:Y:S01]  /*d110*/  @P0 LOP3.LUT R176, R176, 0x2, RZ, 0xfc, !PT ;  /* 0x00000002b0b00812 */ /* 0x000fe200078efcff */
[----:B------:R-:W-:Y:S01]  /*d120*/  FMUL.FTZ R47, R109, R50 ;  /* 0x000000326d2f7220 */ /* 0x000fe20000410000 */
[----:B------:R-:W-:Y:S01]  /*d130*/  ISETP.GT.AND P0, PT, R185, R64, PT ;  /* 0x00000040b900720c */ /* 0x000fe20003f04270 */
[-C--:B------:R-:W-:Y:S01]  /*d140*/  FMUL.FTZ R121, R121, R50.reuse ;  /* 0x0000003279797220 */ /* 0x080fe20000410000 */
[----:B------:R-:W-:Y:S01]  /*d150*/  FSEL R5, R5, -INF , !P2 ;  /* 0xff80000005057808 */ /* 0x000fe20005000000 */
[C---:B------:R-:W-:Y:S01]  /*d160*/  HMMA.16816.F32 R96, R36.reuse, R44, R96 ;  /* 0x0000002c2460723c */ /* 0x040fe20000001860 */
[-C--:B------:R-:W-:Y:S01]  /*d170*/  FMUL.FTZ R44, R52, R50.reuse ;  /* 0x00000032342c7220 */ /* 0x080fe20000410000 */
[----:B------:R-:W-:Y:S01]  /*d180*/  MUFU.TANH R17, R17 ;  /* 0x0000001100117308 */ /* 0x000fe20000002400 */
[-C--:B------:R-:W-:Y:S01]  /*d190*/  FMUL.FTZ R8, R8, R50.reuse ;  /* 0x0000003208087220 */ /* 0x080fe20000410000 */
[-C--:B------:R-:W-:Y:S01]  /*d1a0*/  FMUL.FTZ R9, R9, R50.reuse ;  /* 0x0000003209097220 */ /* 0x080fe20000410000 */
[-C--:B------:R-:W-:Y:S01]  /*d1b0*/  FMUL.FTZ R45, R53, R50.reuse ;  /* 0x00000032352d7220 */ /* 0x080fe20000410000 */
[C---:B------:R-:W-:Y:S01]  /*d1c0*/  ISETP.GT.AND P2, PT, R185.reuse, R79, PT ;  /* 0x0000004fb900720c */ /* 0x040fe20003f44270 */
[----:B------:R-:W-:Y:S01]  /*d1d0*/  VIADD R52, R64, 0x48 ;  /* 0x0000004840347836 */ /* 0x000fe20000000000 */
[C---:B---3--:R-:W-:Y:S01]  /*d1e0*/  HMMA.16816.F32 R84, R36.reuse, R70, R84 ;  /* 0x000000462454723c */ /* 0x048fe20000001854 */
[----:B------:R-:W-:Y:S01]  /*d1f0*/  ISETP.GT.AND P4, PT, R185, R77, PT ;  /* 0x0000004db900720c */ /* 0x000fe20003f84270 */
[----:B------:R-:W-:Y:S01]  /*d200*/  MUFU.TANH R8, R8 ;  /* 0x0000000800087308 */ /* 0x000fe20000002400 */
[-C--:B------:R-:W-:Y:S01]  /*d210*/  FMUL.FTZ R144, R92, R50.reuse ;  /* 0x000000325c907220 */ /* 0x080fe20000410000 */
[-C--:B------:R-:W-:Y:S01]  /*d220*/  FMUL.FTZ R92, R18, R50.reuse ;  /* 0x00000032125c7220 */ /* 0x080fe20000410000 */
[----:B------:R-:W-:Y:S01]  /*d230*/  FSEL R18, R0, -INF , !P0 ;  /* 0xff80000000127808 */ /* 0x000fe20004000000 */
[----:B------:R-:W-:Y:S01]  /*d240*/  FMUL.FTZ R93, R93, R50 ;  /* 0x000000325d5d7220 */ /* 0x000fe20000410000 */
[----:B------:R-:W-:Y:S01]  /*d250*/  ISETP.GT.AND P0, PT, R185, R72, PT ;  /* 0x00000048b900720c */ /* 0x000fe20003f04270 */
[C---:B------:R-:W-:Y:S01]  /*d260*/  HMMA.16816.F32 R88, R36.reuse, R68, R88 ;  /* 0x000000442458723c */ /* 0x040fe20000001858 */
[-C--:B------:R-:W-:Y:S01]  /*d270*/  FMUL.FTZ R68, R105, R50.reuse ;  /* 0x0000003269447220 */ /* 0x080fe20000410000 */
[----:B------:R-:W-:Y:S01]  /*d280*/  MUFU.TANH R9, R9 ;  /* 0x0000000900097308 */ /* 0x000fe20000002400 */
[-C--:B------:R-:W-:Y:S01]  /*d290*/  FMUL.FTZ R70, R96, R50.reuse ;  /* 0x0000003260467220 */ /* 0x080fe20000410000 */
[----:B------:R-:W-:Y:S01]  /*d2a0*/  FSEL R18, R18, -INF , !P1 ;  /* 0xff80000012127808 */ /* 0x000fe20004800000 */
[----:B------:R-:W-:Y:S01]  /*d2b0*/  FMUL.FTZ R97, R97, R50 ;  /* 0x0000003261617220 */ /* 0x000fe20000410000 */
[----:B------:R-:W-:Y:S01]  /*d2c0*/  ISETP.GT.AND P1, PT, R185, R80, PT ;  /* 0x00000050b900720c */ /* 0x000fe20003f24270 */
[----:B------:R-:W-:Y:S01]  /*d2d0*/  VIADD R71, R64, 0x30 ;  /* 0x0000003040477836 */ /* 0x000fe20000000000 */
[C---:B------:R-:W-:Y:S01]  /*d2e0*/  HMMA.16816.F32 R32, R36.reuse, R42, R32 ;  /* 0x0000002a2420723c */ /* 0x040fe20000001820 */
[-C--:B------:R-:W-:Y:S01]  /*d2f0*/  FMUL.FTZ R0, R120, R50.reuse ;  /* 0x0000003278007220 */ /* 0x080fe20000410000 */
[----:B------:R-:W-:Y:S01]  /*d300*/  MUFU.TANH R44, R44 ;  /* 0x0000002c002c7308 */ /* 0x000fe20000002400 */
[-C--:B------:R-:W-:Y:S01]  /*d310*/  FMUL.FTZ R84, R84, R50.reuse ;  /* 0x0000003254547220 */ /* 0x080fe20000410000 */
[----:B------:R-:W-:Y:S01]  /*d320*/  FMUL.FTZ R85, R85, R50 ;  /* 0x0000003255557220 */ /* 0x000fe20000410000 */
[----:B-1----:R-:W-:Y:S01]  /*d330*/  FSEL R83, R12, -INF , !P1 ;  /* 0xff8000000c537808 */ /* 0x002fe20004800000 */
[----:B------:R-:W-:Y:S01]  /*d340*/  VIADD R69, R64, 0x31 ;  /* 0x0000003140457836 */ /* 0x000fe20000000000 */
[----:B--2---:R-:W-:Y:S01]  /*d350*/  FSEL R12, R13, -INF , !P2 ;  /* 0xff8000000d0c7808 */ /* 0x004fe20005000000 */
[C---:B------:R-:W-:Y:S01]  /*d360*/  HMMA.16816.F32 R24, R36.reuse, R22, R24 ;  /* 0x000000162418723c */ /* 0x040fe20000001818 */
[----:B------:R-:W-:Y:S01]  /*d370*/  ISETP.GT.AND P1, PT, R185, R76, PT ;  /* 0x0000004cb900720c */ /* 0x000fe20003f24270 */
[----:B------:R-:W-:Y:S01]  /*d380*/  MUFU.TANH R45, R45 ;  /* 0x0000002d002d7308 */ /* 0x000fe20000002400 */
[-C--:B------:R-:W-:Y:S01]  /*d390*/  FMUL.FTZ R88, R88, R50.reuse ;  /* 0x0000003258587220 */ /* 0x080fe20000410000 */
[-C--:B------:R-:W-:Y:S01]  /*d3a0*/  FMUL.FTZ R89, R89, R50.reuse ;  /* 0x0000003259597220 */ /* 0x080fe20000410000 */
[----:B------:R-:W-:Y:S01]  /*d3b0*/  FSEL R60, R60, -INF , !P1 ;  /* 0xff8000003c3c7808 */ /* 0x000fe20004800000 */
[C---:B------:R-:W-:Y:S01]  /*d3c0*/  VIADD R42, R64.reuse, 0x50 ;  /* 0x00000050402a7836 */ /* 0x040fe20000000000 */
[----:B------:R-:W-:Y:S01]  /*d3d0*/  ISETP.GT.AND P2, PT, R185, R71, PT ;  /* 0x00000047b900720c */ /* 0x000fe20003f44270 */
[----:B------:R-:W-:Y:S01]  /*d3e0*/  HMMA.16816.F32 R28, R36, R20, R28 ;  /* 0x00000014241c723c */ /* 0x000fe2000000181c */
[C---:B------:R-:W-:Y:S01]  /*d3f0*/  VIADD R41, R64.reuse, 0x51 ;  /* 0x0000005140297836 */ /* 0x040fe20000000000 */
[----:B------:R-:W1:Y:S01]  /*d400*/  MUFU.TANH R46, R46 ;  /* 0x0000002e002e7308 */ /* 0x000e620000002400 */
[----:B------:R-:W-:Y:S01]  /*d410*/  FMUL.FTZ R13, R33, R50 ;  /* 0x00000032210d7220 */ /* 0x000fe20000410000 */
[----:B------:R-:W-:Y:S01]  /*d420*/  ISETP.GT.AND P1, PT, R185, R65, PT ;  /* 0x00000041b900720c */ /* 0x000fe20003f24270 */
[----:B------:R-:W-:-:S02]  /*d430*/  VIADD R43, R64, 0x49 ;  /* 0x00000049402b7836 */ /* 0x000fc40000000000 */
[-C--:B------:R-:W-:Y:S01]  /*d440*/  FMUL.FTZ R82, R19, R50.reuse ;  /* 0x0000003213527220 */ /* 0x080fe20000410000 */
[----:B------:R-:W-:Y:S02]  /*d450*/  VIADD R36, R64, 0x61 ;  /* 0x0000006140247836 */ /* 0x000fe40000000000 */
[-C--:B------:R-:W-:Y:S01]  /*d460*/  FMUL.FTZ R14, R14, R50.reuse ;  /* 0x000000320e0e7220 */ /* 0x080fe20000410000 */
[----:B------:R-:W-:Y:S01]  /*d470*/  VIADD R53, R64, 0x41 ;  /* 0x0000004140357836 */ /* 0x000fe20000000000 */
[----:B------:R-:W2:Y:S01]  /*d480*/  MUFU.TANH R40, R40 ;  /* 0x0000002800287308 */ /* 0x000ea20000002400 */
[-C--:B------:R-:W-:Y:S01]  /*d490*/  FMUL.FTZ R24, R24, R50.reuse ;  /* 0x0000003218187220 */ /* 0x080fe20000410000 */
[-C--:B------:R-:W-:Y:S01]  /*d4a0*/  FMUL.FTZ R25, R25, R50.reuse ;  /* 0x0000003219197220 */ /* 0x080fe20000410000 */
[C---:B------:R-:W-:Y:S02]  /*d4b0*/  VIADD R23, R64.reuse, 0x68 ;  /* 0x0000006840177836 */ /* 0x040fe40000000000 */
[-C--:B------:R-:W-:Y:S01]  /*d4c0*/  FMUL.FTZ R15, R15, R50.reuse ;  /* 0x000000320f0f7220 */ /* 0x080fe20000410000 */
[C---:B------:R-:W-:Y:S01]  /*d4d0*/  VIADD R22, R64.reuse, 0x69 ;  /* 0x0000006940167836 */ /* 0x040fe20000000000 */
[----:B------:R-:W-:Y:S01]  /*d4e0*/  FSEL R7, R7, -INF , !P6 ;  /* 0xff80000007077808 */ /* 0x000fe20007000000 */
[----:B------:R-:W-:Y:S01]  /*d4f0*/  VIADD R37, R64, 0x60 ;  /* 0x0000006040257836 */ /* 0x000fe20000000000 */
[----:B------:R-:W-:Y:S01]  /*d500*/  MUFU.TANH R70, R70 ;  /* 0x0000004600467308 */ /* 0x000fe20000002400 */
[-C--:B------:R-:W-:Y:S01]  /*d510*/  FMUL.FTZ R28, R28, R50.reuse ;  /* 0x000000321c1c7220 */ /* 0x080fe20000410000 */
[----:B-1----:R-:W-:Y:S01]  /*d520*/  FSEL R136, R46, -INF , !P2 ;  /* 0xff8000002e887808 */ /* 0x002fe20005000000 */
[----:B------:R-:W-:Y:S01]  /*d530*/  FMUL.FTZ R29, R29, R50 ;  /* 0x000000321d1d7220 */ /* 0x000fe20000410000 */
[C---:B------:R-:W-:Y:S01]  /*d540*/  ISETP.GT.AND P2, PT, R185.reuse, R52, PT ;  /* 0x00000034b900720c */ /* 0x040fe20003f44270 */
[----:B------:R-:W-:Y:S01]  /*d550*/  VIADD R19, R64, 0x78 ;  /* 0x0000007840137836 */ /* 0x000fe20000000000 */
[----:B------:R-:W-:Y:S01]  /*d560*/  LOP3.LUT P6, RZ, R176, 0x2, RZ, 0xc0, !PT ;  /* 0x00000002b0ff7812 */ /* 0x000fe200078cc0ff */
[----:B------:R-:W-:Y:S01]  /*d570*/  VIADD R39, R64, 0x58 ;  /* 0x0000005840277836 */ /* 0x000fe20000000000 */
[----:B------:R1:W-:Y:S01]  /*d580*/  MUFU.TANH R116, R84 ;  /* 0x0000005400747308 */ /* 0x0003e20000002400 */
[----:B--2---:R-:W-:Y:S01]  /*d590*/  FSEL R128, R40, -INF , !P1 ;  /* 0xff80000028807808 */ /* 0x004fe20004800000 */
[C---:B------:R-:W-:Y:S01]  /*d5a0*/  VIADD R38, R64.reuse, 0x59 ;  /* 0x0000005940267836 */ /* 0x040fe20000000000 */
[----:B------:R-:W-:Y:S01]  /*d5b0*/  ISETP.GT.AND P1, PT, R185, R42, PT ;  /* 0x0000002ab900720c */ /* 0x000fe20003f24270 */
[----:B------:R-:W-:-:S02]  /*d5c0*/  VIADD R21, R64, 0x70 ;  /* 0x0000007040157836 */ /* 0x000fc40000000000 */
[----:B------:R-:W-:Y:S01]  /*d5d0*/  FMUL.FTZ R11, R11, R50 ;  /* 0x000000320b0b7220 */ /* 0x000fe20000410000 */
[----:B------:R-:W-:Y:S01]  /*d5e0*/  VIADD R20, R64, 0x71 ;  /* 0x0000007140147836 */ /* 0x000fe20000000000 */
[----:B------:R-:W-:Y:S01]  /*d5f0*/  ISETP.GT.AND P5, PT, R185, R38, PT ;  /* 0x00000026b900720c */ /* 0x000fe20003fa4270 */
        /* <DEDUP_REMOVED lines=9> */
[----:B-1----:R-:W-:Y:S01]  /*d690*/  FSEL R84, R16, -INF , !P0 ;  /* 0xff80000010547808 */ /* 0x002fe20004000000 */
[----:B------:R-:W-:Y:S01]  /*d6a0*/  FMUL.FTZ R87, R87, R50 ;  /* 0x0000003257577220 */ /* 0x000fe20000410000 */
[----:B------:R-:W-:Y:S01]  /*d6b0*/  ISETP.GT.AND P0, PT, R185, R78, PT ;  /* 0x0000004eb900720c */ /* 0x000fe20003f04270 */
[-C--:B------:R-:W-:Y:S01]  /*d6c0*/  FMUL.FTZ R34, R34, R50.reuse ;  /* 0x0000003222227220 */ /* 0x080fe20000410000 */
[----:B------:R-:W-:Y:S01]  /*d6d0*/  FSEL R16, R17, -INF , !P3 ;  /* 0xff80000011107808 */ /* 0x000fe20005800000 */
[-C--:B------:R-:W-:Y:S01]  /*d6e0*/  FMUL.FTZ R123, R123, R50.reuse ;  /* 0x000000327b7b7220 */ /* 0x080fe20000410000 */
[----:B------:R-:W-:Y:S01]  /*d6f0*/  ISETP.GT.AND P3, PT, R185, R75, PT ;  /* 0x0000004bb900720c */ /* 0x000fe20003f64270 */
[----:B------:R-:W1:Y:S01]  /*d700*/  MUFU.TANH R47, R47 ;  /* 0x0000002f002f7308 */ /* 0x000e620000002400 */
[-C--:B------:R-:W-:Y:S01]  /*d710*/  FMUL.FTZ R35, R35, R50.reuse ;  /* 0x0000003223237220 */ /* 0x080fe20000410000 */
[-C--:B------:R-:W-:Y:S01]  /*d720*/  FMUL.FTZ R31, R31, R50.reuse ;  /* 0x000000321f1f7220 */ /* 0x080fe20000410000 */
[----:B------:R-:W-:Y:S01]  /*d730*/  FSEL R62, R62, -INF , !P3 ;  /* 0xff8000003e3e7808 */ /* 0x000fe20005800000 */
[-C--:B------:R-:W-:Y:S01]  /*d740*/  FMUL.FTZ R30, R30, R50.reuse ;  /* 0x000000321e1e7220 */ /* 0x080fe20000410000 */
[----:B------:R-:W-:Y:S01]  /*d750*/  ISETP.GT.AND P3, PT, R185, R69, PT ;  /* 0x00000045b900720c */ /* 0x000fe20003f64270 */
[-C--:B------:R-:W-:Y:S01]  /*d760*/  FMUL.FTZ R26, R26, R50.reuse ;  /* 0x000000321a1a7220 */ /* 0x080fe20000410000 */
[----:B------:R-:W-:Y:S01]  /*d770*/  FMUL.FTZ R27, R27, R50 ;  /* 0x000000321b1b7220 */ /* 0x000fe20000410000 */
[----:B------:R-:W3:Y:S01]  /*d780*/  MUFU.TANH R88, R88 ;  /* 0x0000005800587308 */ /* 0x000ee20000002400 */
[----:B--2---:R-:W-:-:S02]  /*d790*/  FSEL R144, R144, -INF , !P2 ;  /* 0xff80000090907808 */ /* 0x004fc40005000000 */
[----:B------:R-:W-:-:S05]  /*d7a0*/  ISETP.GT.AND P2, PT, R185, R36, PT ;  /* 0x00000024b900720c */ /* 0x000fca0003f44270 */
[----:B------:R-:W2:Y:S01]  /*d7b0*/  MUFU.TANH R118, R89 ;  /* 0x0000005900767308 */ /* 0x000ea20000002400 */
[----:B-1----:R-:W-:Y:S02]  /*d7c0*/  FSEL R47, R47, -INF , !P3 ;  /* 0xff8000002f2f7808 */ /* 0x002fe40005800000 */
[----:B------:R-:W-:-:S05]  /*d7d0*/  ISETP.GT.AND P3, PT, R185, R53, PT ;  /* 0x00000035b900720c */ /* 0x000fca0003f64270 */
[----:B------:R1:W-:Y:S08]  /*d7e0*/  MUFU.TANH R108, R85 ;  /* 0x00000055006c7308 */ /* 0x0003f00000002400 */
[----:B------:R-:W4:Y:S08]  /*d7f0*/  MUFU.TANH R192, R93 ;  /* 0x0000005d00c07308 */ /* 0x000f300000002400 */
[----:B------:R-:W-:Y:S01]  /*d800*/  MUFU.TANH R17, R121 ;  /* 0x0000007900117308 */ /* 0x000fe20000002400 */
[----:B-1----:R-:W-:Y:S01]  /*d810*/  FMUL.FTZ R85, R32, R50 ;  /* 0x0000003220557220 */ /* 0x002fe20000410000 */
[----:B------:R-:W-:-:S02]  /*d820*/  FSEL R32, R8, -INF , !P0 ;  /* 0xff80000008207808 */ /* 0x000fc40004000000 */
[----:B------:R-:W-:Y:S02]  /*d830*/  ISETP.GT.AND P0, PT, R185, R74, PT ;  /* 0x0000004ab900720c */ /* 0x000fe40003f04270 */
[----:B------:R-:W-:Y:S02]  /*d840*/  FSEL R8, R9, -INF , !P4 ;  /* 0xff80000009087808 */ /* 0x000fe40006000000 */
[----:B------:R-:W1:Y:S01]  /*d850*/  MUFU.TANH R190, R97 ;  /* 0x0000006100be7308 */ /* 0x000e620000002400 */
[C---:B------:R-:W-:Y:S02]  /*d860*/  ISETP.GT.AND P4, PT, R185.reuse, R73, PT ;  /* 0x00000049b900720c */ /* 0x040fe40003f84270 */
[----:B------:R-:W-:Y:S02]  /*d870*/  FSEL R208, R44, -INF , !P0 ;  /* 0xff8000002cd07808 */ /* 0x000fe40004000000 */
[----:B------:R-:W-:Y:S02]  /*d880*/  ISETP.GT.AND P0, PT, R185, R58, PT ;  /* 0x0000003ab900720c */ /* 0x000fe40003f04270 */
[----:B------:R-:W-:Y:S01]  /*d890*/  FSEL R212, R45, -INF , !P4 ;  /* 0xff8000002dd47808 */ /* 0x000fe20006000000 */
[----:B------:R-:W1:Y:S01]  /*d8a0*/  MUFU.TANH R9, R85 ;  /* 0x0000005500097308 */ /* 0x000e620000002400 */
[----:B------:R-:W-:-:S02]  /*d8b0*/  ISETP.GT.AND P4, PT, R185, R63, PT ;  /* 0x0000003fb900720c */ /* 0x000fc40003f84270 */
[----:B------:R-:W-:Y:S02]  /*d8c0*/  FSEL R186, R70, -INF , !P0 ;  /* 0xff80000046ba7808 */ /* 0x000fe40004000000 */
[C---:B------:R-:W-:Y:S02]  /*d8d0*/  ISETP.GT.AND P0, PT, R185.reuse, R41, PT ;  /* 0x00000029b900720c */ /* 0x040fe40003f04270 */
[----:B------:R-:W-:Y:S01]  /*d8e0*/  FSEL R200, R68, -INF , !P4 ;  /* 0xff80000044c87808 */ /* 0x000fe20006000000 */
[----:B------:R-:W-:Y:S01]  /*d8f0*/  MUFU.TANH R13, R13 ;  /* 0x0000000d000d7308 */ /* 0x000fe20000002400 */
[----:B------:R-:W-:Y:S02]  /*d900*/  ISETP.GT.AND P4, PT, R185, R43, PT ;  /* 0x0000002bb900720c */ /* 0x000fe40003f84270 */
[----:B---3--:R-:W-:Y:S02]  /*d910*/  FSEL R45, R88, -INF , !P1 ;  /* 0xff800000582d7808 */ /* 0x008fe40004800000 */
[----:B--2---:R-:W-:-:S02]  /*d920*/  FSEL R118, R118, -INF , !P0 ;  /* 0xff80000076767808 */ /* 0x004fc40004000000 */
[C---:B------:R-:W-:Y:S01]  /*d930*/  ISETP.GT.AND P1, PT, R185.reuse, R23, PT ;  /* 0x00000017b900720c */ /* 0x040fe20003f24270 */
[----:B------:R-:W2:Y:S01]  /*d940*/  MUFU.TANH R0, R0 ;  /* 0x0000000000007308 */ /* 0x000ea20000002400 */
[C---:B------:R-:W-:Y:S02]  /*d950*/  ISETP.GT.AND P0, PT, R185.reuse, R22, PT ;  /* 0x00000016b900720c */ /* 0x040fe40003f04270 */
[----:B----4-:R-:W-:Y:S02]  /*d960*/  FSEL R192, R192, -INF , !P4 ;  /* 0xff800000c0c07808 */ /* 0x010fe40006000000 */
[----:B------:R-:W-:Y:S02]  /*d970*/  ISETP.GT.AND P4, PT, R185, R37, PT ;  /* 0x00000025b900720c */ /* 0x000fe40003f84270 */
[----:B-1----:R-:W-:Y:S01]  /*d980*/  FSEL R190, R190, -INF , !P3 ;  /* 0xff800000bebe7808 */ /* 0x002fe20005800000 */
[----:B------:R-:W-:Y:S01]  /*d990*/  MUFU.TANH R24, R24 ;  /* 0x0000001800187308 */ /* 0x000fe20000002400 */
[----:B------:R-:W-:Y:S01]  /*d9a0*/  FSEL R46, R9, -INF , !P1 ;  /* 0xff800000092e7808 */ /* 0x000fe20004800000 */
[----:B------:R-:W-:Y:S01]  /*d9b0*/  VIADD R9, R64, 0x79 ;  /* 0x0000007940097836 */ /* 0x000fe20000000000 */
[----:B------:R-:W-:-:S02]  /*d9c0*/  ISETP.GT.AND P3, PT, R185, R39, PT ;  /* 0x00000027b900720c */ /* 0x000fc40003f64270 */
[----:B------:R-:W-:Y:S02]  /*d9d0*/  FSEL R108, R108, -INF , !P5 ;  /* 0xff8000006c6c7808 */ /* 0x000fe40006800000 */
[----:B------:R-:W-:Y:S01]  /*d9e0*/  FSEL R116, R116, -INF , !P3 ;  /* 0xff80000074747808 */ /* 0x000fe20005800000 */
[----:B------:R1:W3:Y:S01]  /*d9f0*/  MUFU.TANH R44, R28 ;  /* 0x0000001c002c7308 */ /* 0x0002e20000002400 */
[----:B--2---:R-:W-:Y:S02]  /*da00*/  FSEL R33, R0, -INF , !P4 ;  /* 0xff80000000217808 */ /* 0x004fe40006000000 */
[C---:B------:R-:W-:Y:S02]  /*da10*/  ISETP.GT.AND P4, PT, R185.reuse, R21, PT ;  /* 0x00000015b900720c */ /* 0x040fe40003f84270 */
[C---:B------:R-:W-:Y:S02]  /*da20*/  ISETP.GT.AND P3, PT, R185.reuse, R20, PT ;  /* 0x00000014b900720c */ /* 0x040fe40003f64270 */
[----:B------:R-:W-:Y:S01]  /*da30*/  ISETP.GT.AND P1, PT, R185, R9, PT ;  /* 0x00000009b900720c */ /* 0x000fe20003f24270 */
[----:B------:R2:W4:Y:S01]  /*da40*/  MUFU.TANH R40, R29 ;  /* 0x0000001d00287308 */ /* 0x0005220000002400 */
[----:B------:R-:W-:-:S02]  /*da50*/  ISETP.GE.AND P5, PT, R64, R183, PT ;  /* 0x000000b74000720c */ /* 0x000fc40003fa6270 */
[----:B------:R-:W-:Y:S02]  /*da60*/  FSEL R70, R7, -INF , !P6 ;  /* 0xff80000007467808 */ /* 0x000fe40007000000 */
[----:B------:R-:W-:-:S03]  /*da70*/  ISETP.GE.AND P6, PT, R80, R182, PT ;  /* 0x000000b65000720c */ /* 0x000fc60003fc6270 */
[----:B------:R-:W4:Y:S01]  /*da80*/  MUFU.TANH R25, R25 ;  /* 0x0000001900197308 */ /* 0x000f220000002400 */
[----:B-1----:R-:W-:Y:S02]  /*da90*/  FSEL R28, R13, -INF , !P0 ;  /* 0xff8000000d1c7808 */ /* 0x002fe40004000000 */
[----:B------:R-:W-:Y:S01]  /*daa0*/  ISETP.GT.AND P0, PT, R184, R64, PT ;  /* 0x00000040b800720c */ /* 0x000fe20003f04270 */
[----:B------:R-:W-:-:S04]  /*dab0*/  FMUL.FTZ R64, R10, R50 ;  /* 0x000000320a407220 */ /* 0x000fc80000410000 */
[----:B------:R-:W1:Y:S01]  /*dac0*/  MUFU.TANH R92, R92 ;  /* 0x0000005c005c7308 */ /* 0x000e620000002400 */
[----:B--2---:R-:W-:Y:S02]  /*dad0*/  FSEL R29, R17, -INF , !P2 ;  /* 0xff800000111d7808 */ /* 0x004fe40005000000 */
[----:B------:R-:W-:Y:S02]  /*dae0*/  ISETP.GT.AND P2, PT, R185, R19, PT ;  /* 0x00000013b900720c */ /* 0x000fe40003f44270 */
[----:B---3--:R-:W-:Y:S02]  /*daf0*/  FSEL R17, R44, -INF , !P4 ;  /* 0xff8000002c117808 */ /* 0x008fe40006000000 */
[----:B------:R-:W-:Y:S01]  /*db00*/  FSEL R0, R24, -INF , !P2 ;  /* 0xff80000018007808 */ /* 0x000fe20005000000 */
[----:B------:R-:W-:Y:S01]  /*db10*/  MUFU.TANH R82, R82 ;  /* 0x0000005200527308 */ /* 0x000fe20000002400 */
[----:B------:R-:W-:Y:S02]  /*db20*/  FSEL R24, R6, -INF , !P0 ;  /* 0xff80000006187808 */ /* 0x000fe40004000000 */
[----:B------:R-:W-:-:S02]  /*db30*/  ISETP.GE.AND P4, PT, R72, R182, PT ;  /* 0x000000b64800720c */ /* 0x000fc40003f86270 */
[----:B----4-:R-:W-:Y:S02]  /*db40*/  FSEL R13, R40, -INF , !P3 ;  /* 0xff800000280d7808 */ /* 0x010fe40005800000 */
[----:B------:R-:W-:Y:S01]  /*db50*/  FSEL R25, R25, -INF , !P1 ;  /* 0xff80000019197808 */ /* 0x000fe20004800000 */
[----:B------:R2:W3:Y:S01]  /*db60*/  MUFU.TANH R6, R14 ;  /* 0x0000000e00067308 */ /* 0x0004e20000002400 */
[-C--:B------:R-:W-:Y:S02]  /*db70*/  ISETP.GE.AND P3, PT, R72, R183.reuse, PT ;  /* 0x000000b74800720c */ /* 0x080fe40003f66270 */
[----:B------:R-:W-:Y:S02]  /*db80*/  ISETP.GT.AND P1, PT, R184, R72, PT ;  /* 0x00000048b800720c */ /* 0x000fe40003f24270 */
[----:B------:R-:W-:Y:S02]  /*db90*/  FSEL R72, R24, -INF , !P5 ;  /* 0xff80000018487808 */ /* 0x000fe40006800000 */
[----:B------:R-:W-:Y:S01]  /*dba0*/  FSEL R24, R84, -INF , !P4 ;  /* 0xff80000054187808 */ /* 0x000fe20006000000 */
[----:B------:R-:W4:Y:S01]  /*dbb0*/  MUFU.TANH R15, R15 ;  /* 0x0000000f000f7308 */ /* 0x000f220000002400 */
[----:B------:R-:W-:-:S02]  /*dbc0*/  ISETP.GE.AND P4, PT, R80, R183, PT ;  /* 0x000000b75000720c */ /* 0x000fc40003f86270 */
[----:B------:R-:W-:Y:S02]  /*dbd0*/  LOP3.LUT P0, RZ, R176, 0x1, RZ, 0xc0, !PT ;  /* 0x00000001b0ff7812 */ /* 0x000fe4000780c0ff */
[----:B-1----:R-:W-:Y:S02]  /*dbe0*/  FSEL R7, R92, -INF , !P1 ;  /* 0xff8000005c077808 */ /* 0x002fe40004800000 */
[----:B------:R-:W-:Y:S01]  /*dbf0*/  P2R R10, PR, RZ, 0x10 ;  /* 0x00000010ff0a7803 */ /* 0x000fe20000000000 */
[----:B------:R-:W1:Y:S01]  /*dc00*/  MUFU.TANH R11, R11 ;  /* 0x0000000b000b7308 */ /* 0x000e620000002400 */
[----:B------:R-:W-:Y:S02]  /*dc10*/  ISETP.GT.AND P1, PT, R184, R80, PT ;  /* 0x00000050b800720c */ /* 0x000fe40003f24270 */
[----:B------:R-:W-:Y:S02]  /*dc20*/  ISETP.GE.AND P4, PT, R78, R182, PT ;  /* 0x000000b64e00720c */ /* 0x000fe40003f86270 */
[----:B------:R-:W-:-:S02]  /*dc30*/  FSEL R5, R5, -INF , !P0 ;  /* 0xff80000005057808 */ /* 0x000fc40004000000 */
[----:B--2---:R-:W-:Y:S01]  /*dc40*/  FSEL R14, R83, -INF , !P6 ;  /* 0xff800000530e7808 */ /* 0x004fe20007000000 */
[----:B------:R-:W2:Y:S01]  /*dc50*/  MUFU.TANH R64, R64 ;  /* 0x0000004000407308 */ /* 0x000ea20000002400 */
[----:B------:R-:W-:Y:S02]  /*dc60*/  ISETP.GT.AND P0, PT, R184, R81, PT ;  /* 0x00000051b800720c */ /* 0x000fe40003f04270 */
[----:B------:R-:W-:Y:S02]  /*dc70*/  ISETP.NE.AND P6, PT, R10, RZ, PT ;  /* 0x000000ff0a00720c */ /* 0x000fe40003fc5270 */
[----:B---3--:R-:W-:Y:S02]  /*dc80*/  FSEL R6, R6, -INF , !P1 ;  /* 0xff80000006067808 */ /* 0x008fe40004800000 */
[----:B------:R-:W-:Y:S01]  /*dc90*/  FSEL R10, R32, -INF , !P4 ;  /* 0xff800000200a7808 */ /* 0x000fe20006000000 */
[----:B------:R-:W-:Y:S01]  /*dca0*/  MUFU.TANH R34, R34 ;  /* 0x0000002200227308 */ /* 0x000fe20000002400 */
[----:B------:R-:W-:-:S02]  /*dcb0*/  ISETP.GE.AND P4, PT, R76, R183, PT ;  /* 0x000000b74c00720c */ /* 0x000fc40003f86270 */
[----:B------:R-:W-:Y:S02]  /*dcc0*/  FSEL R68, R82, -INF , !P0 ;  /* 0xff80000052447808 */ /* 0x000fe40004000000 */
[----:B------:R-:W-:Y:S02]  /*dcd0*/  ISETP.GT.AND P0, PT, R184, R79, PT ;  /* 0x0000004fb800720c */ /* 0x000fe40003f04270 */
[----:B------:R-:W-:Y:S02]  /*dce0*/  FSEL R40, R6, -INF , !P6 ;  /* 0xff80000006287808 */ /* 0x000fe40007000000 */
[-C--:B------:R-:W-:Y:S02]  /*dcf0*/  ISETP.GE.AND P6, PT, R77, R182.reuse, PT ;  /* 0x000000b64d00720c */ /* 0x080fe40003fc6270 */
[----:B------:R-:W-:Y:S02]  /*dd00*/  FSEL R7, R7, -INF , !P3 ;  /* 0xff80000007077808 */ /* 0x000fe40005800000 */
[----:B------:R-:W-:-:S02]  /*dd10*/  ISETP.GE.AND P3, PT, R79, R182, PT ;  /* 0x000000b64f00720c */ /* 0x000fc40003f66270 */
[----:B----4-:R-:W-:Y:S02]  /*dd20*/  FSEL R44, R15, -INF , !P0 ;  /* 0xff8000000f2c7808 */ /* 0x010fe40004000000 */
[----:B------:R-:W-:Y:S01]  /*dd30*/  ISETP.GT.AND P0, PT, R184, R77, PT ;  /* 0x0000004db800720c */ /* 0x000fe20003f04270 */
[----:B------:R-:W3:Y:S01]  /*dd40*/  MUFU.TANH R15, R67 ;  /* 0x00000043000f7308 */ /* 0x000ee20000002400 */
[----:B------:R-:W-:Y:S02]  /*dd50*/  FSEL R8, R8, -INF , !P6 ;  /* 0xff80000008087808 */ /* 0x000fe40007000000 */
[----:B------:R-:W-:Y:S02]  /*dd60*/  LOP3.LUT R176, R176, 0xfffffffd, RZ, 0xc0, !PT ;  /* 0xfffffffdb0b07812 */ /* 0x000fe400078ec0ff */
[----:B------:R-:W-:Y:S02]  /*dd70*/  ISETP.GE.AND P6, PT, R74, R182, PT ;  /* 0x000000b64a00720c */ /* 0x000fe40003fc6270 */
[----:B------:R-:W-:Y:S01]  /*dd80*/  FSEL R12, R12, -INF , !P3 ;  /* 0xff8000000c0c7808 */ /* 0x000fe20005800000 */
[----:B------:R-:W-:Y:S01]  /*dd90*/  BAR.SYNC.DEFER_BLOCKING 0x0 ;  /* 0x0000000000007b1d */ /* 0x000fe20000010000 */
[----:B------:R-:W-:-:S02]  /*dda0*/  ISETP.GE.AND P3, PT, R77, R183, PT ;  /* 0x000000b74d00720c */ /* 0x000fc40003f66270 */
[----:B-1----:R-:W-:Y:S02]  /*ddb0*/  FSEL R6, R11, -INF , !P0 ;  /* 0xff8000000b067808 */ /* 0x002fe40004000000 */
[----:B------:R-:W-:Y:S02]  /*ddc0*/  @P4 LOP3.LUT R176, R176, 0x2, RZ, 0xfc, !PT ;  /* 0x00000002b0b04812 */ /* 0x000fe400078efcff */
[----:B------:R-:W-:Y:S02]  /*ddd0*/  FSEL R6, R6, -INF , !P3 ;  /* 0xff80000006067808 */ /* 0x000fe40005800000 */
[C---:B------:R-:W-:Y:S02]  /*dde0*/  LOP3.LUT P3, RZ, R176.reuse, 0x2, RZ, 0xc0, !PT ;  /* 0x00000002b0ff7812 */ /* 0x040fe4000786c0ff */
[----:B------:R-:W-:Y:S02]  /*ddf0*/  LOP3.LUT R176, R176, 0xfffffffe, RZ, 0xc0, !PT ;  /* 0xfffffffeb0b07812 */ /* 0x000fe400078ec0ff */
[----:B------:R-:W-:-:S02]  /*de00*/  ISETP.GE.AND P2, PT, R81, R182, PT ;  /* 0x000000b65100720c */ /* 0x000fc40003f46270 */
[----:B------:R-:W-:Y:S02]  /*de10*/  ISETP.GE.AND P4, PT, R75, R182, PT ;  /* 0x000000b64b00720c */ /* 0x000fe40003f86270 */
[----:B------:R-:W-:Y:S02]  /*de20*/  @P6 LOP3.LUT R176, R176, 0x1, RZ, 0xfc, !PT ;  /* 0x00000001b0b06812 */ /* 0x000fe400078efcff */
[----:B------:R-:W-:Y:S02]  /*de30*/  FSEL R16, R16, -INF , !P2 ;  /* 0xff80000010107808 */ /* 0x000fe40005000000 */
[----:B------:R-:W-:Y:S02]  /*de40*/  ISETP.GE.AND P2, PT, R79, R183, PT ;  /* 0x000000b74f00720c */ /* 0x000fe40003f46270 */
[----:B------:R-:W-:Y:S02]  /*de50*/  ISETP.GT.AND P1, PT, R184, R78, PT ;  /* 0x0000004eb800720c */ /* 0x000fe40003f24270 */
[----:B------:R-:W-:-:S02]  /*de60*/  FSEL R210, R62, -INF , !P4 ;  /* 0xff8000003ed27808 */ /* 0x000fc40006000000 */
[----:B------:R-:W-:Y:S02]  /*de70*/  ISETP.GE.AND P5, PT, R81, R183, PT ;  /* 0x000000b75100720c */ /* 0x000fe40003fa6270 */
[----:B------:R-:W-:Y:S02]  /*de80*/  LOP3.LUT P4, RZ, R176, 0x1, RZ, 0xc0, !PT ;  /* 0x00000001b0ff7812 */ /* 0x000fe4000788c0ff */
[----:B------:R-:W-:Y:S02]  /*de90*/  FSEL R44, R44, -INF , !P2 ;  /* 0xff8000002c2c7808 */ /* 0x000fe40005000000 */
[----:B------:R-:W-:Y:S02]  /*dea0*/  ISETP.GE.AND P2, PT, R76, R182, PT ;  /* 0x000000b64c00720c */ /* 0x000fe40003f46270 */
[----:B--2---:R-:W-:Y:S02]  /*deb0*/  FSEL R32, R64, -INF , !P1 ;  /* 0xff80000040207808 */ /* 0x004fe40004800000 */
[----:B------:R-:W-:-:S02]  /*dec0*/  FSEL R68, R68, -INF , !P5 ;  /* 0xff80000044447808 */ /* 0x000fc40006800000 */
[----:B------:R-:W-:Y:S01]  /*ded0*/  ISETP.GT.AND P1, PT, R184, R76, PT ;  /* 0x0000004cb800720c */ /* 0x000fe20003f24270 */
[-C--:B------:R-:W-:Y:S01]  /*dee0*/  FMUL.FTZ R76, R55, R50.reuse ;  /* 0x00000032374c7220 */ /* 0x080fe20000410000 */
[----:B------:R-:W-:Y:S01]  /*def0*/  FSEL R208, R208, -INF , !P4 ;  /* 0xff800000d0d07808 */ /* 0x000fe20006000000 */
[----:B------:R-:W-:Y:S01]  /*df00*/  FMUL.FTZ R55, R110, R50 ;  /* 0x000000326e377220 */ /* 0x000fe20000410000 */
[-C--:B------:R-:W-:Y:S01]  /*df10*/  ISETP.GE.AND P5, PT, R78, R183.reuse, PT ;  /* 0x000000b74e00720c */ /* 0x080fe20003fa6270 */
[----:B------:R-:W1:Y:S01]  /*df20*/  MUFU.TANH R11, R76 ;  /* 0x0000004c000b7308 */ /* 0x000e620000002400 */
[----:B------:R-:W-:Y:S02]  /*df30*/  ISETP.GE.AND P4, PT, R71, R183, PT ;  /* 0x000000b74700720c */ /* 0x000fe40003f86270 */
[----:B------:R-:W-:Y:S02]  /*df40*/  LOP3.LUT R176, R176, 0xfffffffd, RZ, 0xc0, !PT ;  /* 0xfffffffdb0b07812 */ /* 0x000fe400078ec0ff */
[----:B------:R-:W-:-:S02]  /*df50*/  ISETP.GT.AND P0, PT, R184, R75, PT ;  /* 0x0000004bb800720c */ /* 0x000fc40003f04270 */
[----:B------:R-:W-:Y:S01]  /*df60*/  FSEL R32, R32, -INF , !P5 ;  /* 0xff80000020207808 */ /* 0x000fe20006800000 */
[----:B------:R2:W-:Y:S01]  /*df70*/  MUFU.TANH R78, R66 ;  /* 0x00000042004e7308 */ /* 0x0005e20000002400 */
[----:B---3--:R-:W-:Y:S02]  /*df80*/  FSEL R214, R15, -INF , !P0 ;  /* 0xff8000000fd67808 */ /* 0x008fe40004000000 */
[----:B------:R-:W-:Y:S02]  /*df90*/  ISETP.GT.AND P0, PT, R184, R73, PT ;  /* 0x00000049b800720c */ /* 0x000fe40003f04270 */
[----:B------:R-:W-:Y:S02]  /*dfa0*/  ISETP.GE.AND P5, PT, R75, R183, PT ;  /* 0x000000b74b00720c */ /* 0x000fe40003fa6270 */
[----:B------:R-:W-:Y:S01]  /*dfb0*/  @P4 LOP3.LUT R176, R176, 0x2, RZ, 0xfc, !PT ;  /* 0x00000002b0b04812 */ /* 0x000fe200078efcff */
[----:B------:R-:W3:Y:S01]  /*dfc0*/  MUFU.TANH R55, R55 ;  /* 0x0000003700377308 */ /* 0x000ee20000002400 */
[----:B------:R-:W-:-:S02]  /*dfd0*/  ISETP.GT.AND P4, PT, R184, R71, PT ;  /* 0x00000047b800720c */ /* 0x000fc40003f84270 */
[----:B------:R-:W-:Y:S02]  /*dfe0*/  LOP3.LUT R176, R176, 0xfffffffe, RZ, 0xc0, !PT ;  /* 0xfffffffeb0b07812 */ /* 0x000fe400078ec0ff */
[----:B-1----:R-:W-:Y:S02]  /*dff0*/  FSEL R206, R11, -INF , !P0 ;  /* 0xff8000000bce7808 */ /* 0x002fe40004000000 */
[----:B------:R-:W-:Y:S01]  /*e000*/  FSEL R214, R214, -INF , !P5 ;  /* 0xff800000d6d67808 */ /* 0x000fe20006800000 */
[----:B------:R-:W1:Y:S01]  /*e010*/  MUFU.TANH R15, R111 ;  /* 0x0000006f000f7308 */ /* 0x000e620000002400 */
[----:B--2---:R-:W-:Y:S02]  /*e020*/  FSEL R66, R60, -INF , !P2 ;  /* 0xff8000003c427808 */ /* 0x004fe40005000000 */
[C---:B------:R-:W-:Y:S02]  /*e030*/  ISETP.GT.AND P2, PT, R184.reuse, R74, PT ;  /* 0x0000004ab800720c */ /* 0x040fe40003f44270 */
[----:B------:R-:W-:-:S02]  /*e040*/  ISETP.GT.AND P0, PT, R184, R69, PT ;  /* 0x00000045b800720c */ /* 0x000fc40003f04270 */
[----:B------:R-:W-:Y:S01]  /*e050*/  FSEL R216, R54, -INF , !P2 ;  /* 0xff80000036d87808 */ /* 0x000fe20005000000 */
[----:B------:R-:W2:Y:S01]  /*e060*/  MUFU.TANH R11, R107 ;  /* 0x0000006b000b7308 */ /* 0x000ea20000002400 */
[-C--:B------:R-:W-:Y:S02]  /*e070*/  ISETP.GE.AND P2, PT, R69, R182.reuse, PT ;  /* 0x000000b64500720c */ /* 0x080fe40003f46270 */
[----:B---3--:R-:W-:Y:S02]  /*e080*/  FSEL R140, R55, -INF , !P4 ;  /* 0xff800000378c7808 */ /* 0x008fe40006000000 */
[----:B------:R-:W-:Y:S02]  /*e090*/  ISETP.GE.AND P5, PT, R71, R182, PT ;  /* 0x000000b64700720c */ /* 0x000fe40003fa6270 */
[----:B------:R-:W-:Y:S01]  /*e0a0*/  FSEL R64, R78, -INF , !P1 ;  /* 0xff8000004e407808 */ /* 0x000fe20004800000 */
[----:B------:R-:W3:Y:S01]  /*e0b0*/  MUFU.TANH R54, R106 ;  /* 0x0000006a00367308 */ /* 0x000ee20000002400 */
[----:B-1----:R-:W-:-:S02]  /*e0c0*/  FSEL R202, R15, -INF , !P0 ;  /* 0xff8000000fca7808 */ /* 0x002fc40004000000 */
[----:B------:R-:W-:Y:S02]  /*e0d0*/  FSEL R136, R136, -INF , !P5 ;  /* 0xff80000088887808 */ /* 0x000fe40006800000 */
[----:B------:R-:W-:Y:S02]  /*e0e0*/  ISETP.GE.AND P1, PT, R73, R183, PT ;  /* 0x000000b74900720c */ /* 0x000fe40003f26270 */
[----:B------:R-:W-:Y:S01]  /*e0f0*/  @P2 LOP3.LUT R176, R176, 0x1, RZ, 0xfc, !PT ;  /* 0x00000001b0b02812 */ /* 0x000fe200078efcff */
[----:B------:R-:W1:Y:S01]  /*e100*/  MUFU.TANH R55, R98 ;  /* 0x0000006200377308 */ /* 0x000e620000002400 */
[----:B------:R-:W-:Y:S02]  /*e110*/  ISETP.GT.AND P0, PT, R184, R63, PT ;  /* 0x0000003fb800720c */ /* 0x000fe40003f04270 */
[C---:B------:R-:W-:Y:S02]  /*e120*/  LOP3.LUT P4, RZ, R176.reuse, 0x2, RZ, 0xc0, !PT ;  /* 0x00000002b0ff7812 */ /* 0x040fe4000788c0ff */
[----:B------:R-:W-:-:S02]  /*e130*/  LOP3.LUT P5, RZ, R176, 0x1, RZ, 0xc0, !PT ;  /* 0x00000001b0ff7812 */ /* 0x000fc400078ac0ff */
[----:B------:R-:W-:Y:S01]  /*e140*/  FSEL R140, R140, -INF , !P4 ;  /* 0xff8000008c8c7808 */ /* 0x000fe20006000000 */
[----:B------:R-:W4:Y:S01]  /*e150*/  MUFU.TANH R15, R99 ;  /* 0x00000063000f7308 */ /* 0x000f220000002400 */
[-C--:B------:R-:W-:Y:S02]  /*e160*/  ISETP.GE.AND P4, PT, R63, R182.reuse, PT ;  /* 0x000000b63f00720c */ /* 0x080fe40003f86270 */
[----:B------:R-:W-:Y:S02]  /*e170*/  FSEL R206, R206, -INF , !P1 ;  /* 0xff800000cece7808 */ /* 0x000fe40004800000 */
[----:B------:R-:W-:Y:S02]  /*e180*/  FSEL R200, R200, -INF , !P4 ;  /* 0xff800000c8c87808 */ /* 0x000fe40006000000 */
[----:B------:R-:W-:Y:S02]  /*e190*/  ISETP.GE.AND P4, PT, R52, R182, PT ;  /* 0x000000b63400720c */ /* 0x000fe40003f86270 */
[----:B------:R-:W-:Y:S01]  /*e1a0*/  FSEL R198, R47, -INF , !P5 ;  /* 0xff8000002fc67808 */ /* 0x000fe20006800000 */
[----:B------:R-:W-:Y:S01]  /*e1b0*/  FMUL.FTZ R47, R94, R50 ;  /* 0x000000325e2f7220 */ /* 0x000fe20000410000 */
[----:B------:R-:W-:-:S02]  /*e1c0*/  ISETP.GT.AND P1, PT, R184, R65, PT ;  /* 0x00000041b800720c */ /* 0x000fc40003f24270 */
[----:B--2---:R-:W-:Y:S02]  /*e1d0*/  FSEL R196, R11, -INF , !P0 ;  /* 0xff8000000bc47808 */ /* 0x004fe40004000000 */
[----:B------:R-:W-:Y:S01]  /*e1e0*/  FSEL R144, R144, -INF , !P4 ;  /* 0xff80000090907808 */ /* 0x000fe20006000000 */
[----:B------:R-:W2:Y:S01]  /*e1f0*/  MUFU.TANH R11, R95 ;  /* 0x0000005f000b7308 */ /* 0x000ea20000002400 */
[-C--:B------:R-:W-:Y:S02]  /*e200*/  ISETP.GE.AND P4, PT, R42, R183.reuse, PT ;  /* 0x000000b72a00720c */ /* 0x080fe40003f86270 */
[----:B------:R-:W-:Y:S02]  /*e210*/  ISETP.GE.AND P2, PT, R65, R182, PT ;  /* 0x000000b64100720c */ /* 0x000fe40003f46270 */
[-C--:B------:R-:W-:Y:S02]  /*e220*/  ISETP.GE.AND P6, PT, R74, R183.reuse, PT ;  /* 0x000000b74a00720c */ /* 0x080fe40003fc6270 */
[----:B---3--:R-:W-:Y:S01]  /*e230*/  FSEL R204, R54, -INF , !P1 ;  /* 0xff80000036cc7808 */ /* 0x008fe20004800000 */
[----:B------:R-:W3:Y:S01]  /*e240*/  MUFU.TANH R47, R47 ;  /* 0x0000002f002f7308 */ /* 0x000ee20000002400 */
[----:B------:R-:W-:-:S02]  /*e250*/  ISETP.GE.AND P5, PT, R63, R183, PT ;  /* 0x000000b73f00720c */ /* 0x000fc40003fa6270 */
[----:B------:R-:W-:Y:S02]  /*e260*/  ISETP.GT.AND P1, PT, R184, R58, PT ;  /* 0x0000003ab800720c */ /* 0x000fe40003f24270 */
[----:B------:R-:W-:Y:S02]  /*e270*/  FSEL R128, R128, -INF , !P2 ;  /* 0xff80000080807808 */ /* 0x000fe40005000000 */
[----:B------:R-:W-:Y:S02]  /*e280*/  ISETP.GT.AND P0, PT, R184, R53, PT ;  /* 0x00000035b800720c */ /* 0x000fe40003f04270 */
[----:B------:R-:W-:Y:S02]  /*e290*/  FSEL R64, R64, -INF , !P3 ;  /* 0xff80000040407808 */ /* 0x000fe40005800000 */
[----:B------:R-:W-:Y:S02]  /*e2a0*/  FSEL R216, R216, -INF , !P6 ;  /* 0xff800000d8d87808 */ /* 0x000fe40007000000 */
[----:B------:R-:W-:-:S02]  /*e2b0*/  ISETP.GE.AND P2, PT, R58, R183, PT ;  /* 0x000000b73a00720c */ /* 0x000fc40003f46270 */
[----:B------:R-:W-:Y:S02]  /*e2c0*/  ISETP.GE.AND P3, PT, R73, R182, PT ;  /* 0x000000b64900720c */ /* 0x000fe40003f66270 */
[-C--:B------:R-:W-:Y:S02]  /*e2d0*/  ISETP.GE.AND P6, PT, R69, R183.reuse, PT ;  /* 0x000000b74500720c */ /* 0x080fe40003fc6270 */
[----:B------:R-:W-:Y:S02]  /*e2e0*/  FSEL R196, R196, -INF , !P5 ;  /* 0xff800000c4c47808 */ /* 0x000fe40006800000 */
[----:B-1----:R-:W-:Y:S02]  /*e2f0*/  FSEL R55, R55, -INF , !P1 ;  /* 0xff80000037377808 */ /* 0x002fe40004800000 */
[----:B------:R-:W-:Y:S02]  /*e300*/  ISETP.GE.AND P5, PT, R52, R183, PT ;  /* 0x000000b73400720c */ /* 0x000fe40003fa6270 */
[----:B------:R-:W-:-:S02]  /*e310*/  ISETP.GT.AND P1, PT, R184, R52, PT ;  /* 0x00000034b800720c */ /* 0x000fc40003f24270 */
[----:B------:R-:W-:Y:S01]  /*e320*/  LOP3.LUT R176, R176, 0xfffffffd, RZ, 0xc0, !PT ;  /* 0xfffffffdb0b07812 */ /* 0x000fe200078ec0ff */
[----:B------:R-:W1:Y:S01]  /*e330*/  MUFU.TANH R52, R90 ;  /* 0x0000005a00347308 */ /* 0x000e620000002400 */
[----:B----4-:R-:W-:Y:S02]  /*e340*/  FSEL R142, R15, -INF , !P0 ;  /* 0xff8000000f8e7808 */ /* 0x010fe40004000000 */
[----:B------:R-:W-:Y:S02]  /*e350*/  P2R R54, PR, RZ, 0x4 ;  /* 0x00000004ff367803 */ /* 0x000fe40000000000 */
[----:B------:R-:W-:Y:S02]  /*e360*/  FSEL R212, R212, -INF , !P3 ;  /* 0xff800000d4d47808 */ /* 0x000fe40005800000 */
[----:B------:R-:W-:Y:S01]  /*e370*/  FSEL R202, R202, -INF , !P6 ;  /* 0xff800000caca7808 */ /* 0x000fe20007000000 */
[----:B------:R-:W4:Y:S01]  /*e380*/  MUFU.TANH R15, R91 ;  /* 0x0000005b000f7308 */ /* 0x000f220000002400 */
[----:B------:R-:W-:-:S02]  /*e390*/  ISETP.GE.AND P2, PT, R53, R182, PT ;  /* 0x000000b63500720c */ /* 0x000fc40003f46270 */
[----:B------:R-:W-:Y:S02]  /*e3a0*/  ISETP.GE.AND P3, PT, R65, R183, PT ;  /* 0x000000b74100720c */ /* 0x000fe40003f66270 */
[-C--:B------:R-:W-:Y:S02]  /*e3b0*/  ISETP.GE.AND P6, PT, R58, R182.reuse, PT ;  /* 0x000000b63a00720c */ /* 0x080fe40003fc6270 */
[----:B------:R-:W-:Y:S02]  /*e3c0*/  ISETP.GT.AND P0, PT, R184, R43, PT ;  /* 0x0000002bb800720c */ /* 0x000fe40003f04270 */
[----:B------:R-:W-:Y:S02]  /*e3d0*/  @P4 LOP3.LUT R176, R176, 0x2, RZ, 0xfc, !PT ;  /* 0x00000002b0b04812 */ /* 0x000fe400078efcff */
[----:B------:R-:W-:Y:S02]  /*e3e0*/  ISETP.GE.AND P4, PT, R39, R182, PT ;  /* 0x000000b62700720c */ /* 0x000fe40003f86270 */
[----:B------:R-:W-:-:S02]  /*e3f0*/  FSEL R190, R190, -INF , !P2 ;  /* 0xff800000bebe7808 */ /* 0x000fc40005000000 */
[----:B------:R-:W-:Y:S02]  /*e400*/  FSEL R204, R204, -INF , !P3 ;  /* 0xff800000cccc7808 */ /* 0x000fe40005800000 */
[----:B------:R-:W-:Y:S02]  /*e410*/  FSEL R186, R186, -INF , !P6 ;  /* 0xff800000baba7808 */ /* 0x000fe40007000000 */
[-C--:B------:R-:W-:Y:S02]  /*e420*/  ISETP.GE.AND P2, PT, R43, R183.reuse, PT ;  /* 0x000000b72b00720c */ /* 0x080fe40003f46270 */
[----:B--2---:R-:W-:Y:S02]  /*e430*/  FSEL R188, R11, -INF , !P0 ;  /* 0xff8000000bbc7808 */ /* 0x004fe40004000000 */
[----:B------:R-:W-:Y:S01]  /*e440*/  ISETP.GE.AND P3, PT, R53, R183, PT ;  /* 0x000000b73500720c */ /* 0x000fe20003f66270 */
[----:B------:R-:W-:Y:S01]  /*e450*/  MUFU.TANH R11, R87 ;  /* 0x00000057000b7308 */ /* 0x000fe20000002400 */
[----:B------:R-:W-:-:S02]  /*e460*/  ISETP.NE.AND P6, PT, R54, RZ, PT ;  /* 0x000000ff3600720c */ /* 0x000fc40003fc5270 */
[----:B------:R-:W-:Y:S02]  /*e470*/  FSEL R188, R188, -INF , !P2 ;  /* 0xff800000bcbc7808 */ /* 0x000fe40005000000 */
[----:B------:R-:W-:Y:S02]  /*e480*/  FSEL R146, R55, -INF , !P6 ;  /* 0xff80000037927808 */ /* 0x000fe40007000000 */
[----:B------:R-:W-:Y:S02]  /*e490*/  FSEL R142, R142, -INF , !P3 ;  /* 0xff8000008e8e7808 */ /* 0x000fe40005800000 */
[----:B---3--:R-:W-:Y:S02]  /*e4a0*/  FSEL R47, R47, -INF , !P1 ;  /* 0xff8000002f2f7808 */ /* 0x008fe40004800000 */
[----:B------:R-:W-:Y:S02]  /*e4b0*/  LOP3.LUT P2, RZ, R176, 0x2, RZ, 0xc0, !PT ;  /* 0x00000002b0ff7812 */ /* 0x000fe4000784c0ff */
[----:B------:R-:W-:-:S02]  /*e4c0*/  ISETP.GE.AND P6, PT, R43, R182, PT ;  /* 0x000000b62b00720c */ /* 0x000fc40003fc6270 */
[----:B------:R-:W-:Y:S02]  /*e4d0*/  ISETP.GE.AND P3, PT, R42, R182, PT ;  /* 0x000000b62a00720c */ /* 0x000fe40003f66270 */
[----:B------:R-:W-:Y:S02]  /*e4e0*/  ISETP.GT.AND P1, PT, R184, R42, PT ;  /* 0x0000002ab800720c */ /* 0x000fe40003f24270 */
[----:B------:R-:W-:Y:S01]  /*e4f0*/  LOP3.LUT R176, R176, 0xfffffffe, RZ, 0xc0, !PT ;  /* 0xfffffffeb0b07812 */ /* 0x000fe200078ec0ff */
[----:B------:R-:W2:Y:S01]  /*e500*/  MUFU.TANH R42, R86 ;  /* 0x00000056002a7308 */ /* 0x000ea20000002400 */
[----:B------:R-:W-:Y:S02]  /*e510*/  ISETP.GT.AND P0, PT, R184, R41, PT ;  /* 0x00000029b800720c */ /* 0x000fe40003f04270 */
[----:B------:R-:W-:Y:S02]  /*e520*/  FSEL R192, R192, -INF , !P6 ;  /* 0xff800000c0c07808 */ /* 0x000fe40007000000 */
[----:B------:R-:W-:-:S02]  /*e530*/  @P4 LOP3.LUT R176, R176, 0x1, RZ, 0xfc, !PT ;  /* 0x00000001b0b04812 */ /* 0x000fc400078efcff */
[----:B-1----:R-:W-:Y:S02]  /*e540*/  FSEL R52, R52, -INF , !P1 ;  /* 0xff80000034347808 */ /* 0x002fe40004800000 */
[-C--:B------:R-:W-:Y:S02]  /*e550*/  ISETP.GE.AND P6, PT, R41, R183.reuse, PT ;  /* 0x000000b72900720c */ /* 0x080fe40003fc6270 */
[----:B------:R-:W-:Y:S02]  /*e560*/  ISETP.GE.AND P4, PT, R39, R183, PT ;  /* 0x000000b72700720c */ /* 0x000fe40003f86270 */
[----:B------:R-:W-:Y:S02]  /*e570*/  ISETP.GT.AND P1, PT, R184, R39, PT ;  /* 0x00000027b800720c */ /* 0x000fe40003f24270 */
[----:B----4-:R-:W-:Y:S01]  /*e580*/  FSEL R112, R15, -INF , !P0 ;  /* 0xff8000000f707808 */ /* 0x010fe20004000000 */
[----:B------:R-:W1:Y:S01]  /*e590*/  MUFU.TANH R39, R122 ;  /* 0x0000007a00277308 */ /* 0x000e620000002400 */
[----:B------:R-:W-:-:S02]  /*e5a0*/  FSEL R194, R47, -INF , !P5 ;  /* 0xff8000002fc27808 */ /* 0x000fc40006800000 */
[----:B------:R-:W-:Y:S02]  /*e5b0*/  FSEL R112, R112, -INF , !P6 ;  /* 0xff80000070707808 */ /* 0x000fe40007000000 */
[----:B------:R-:W-:Y:S02]  /*e5c0*/  LOP3.LUT P6, RZ, R176, 0x1, RZ, 0xc0, !PT ;  /* 0x00000001b0ff7812 */ /* 0x000fe400078cc0ff */
[----:B------:R-:W-:Y:S01]  /*e5d0*/  ISETP.GE.AND P5, PT, R41, R182, PT ;  /* 0x000000b62900720c */ /* 0x000fe20003fa6270 */
[----:B------:R-:W3:Y:S01]  /*e5e0*/  MUFU.TANH R15, R123 ;  /* 0x0000007b000f7308 */ /* 0x000ee20000002400 */
[----:B------:R-:W-:Y:S02]  /*e5f0*/  FSEL R116, R116, -INF , !P6 ;  /* 0xff80000074747808 */ /* 0x000fe40007000000 */
[----:B------:R-:W-:Y:S02]  /*e600*/  ISETP.GE.AND P6, PT, R37, R183, PT ;  /* 0x000000b72500720c */ /* 0x000fe40003fc6270 */
[----:B------:R-:W-:-:S02]  /*e610*/  FSEL R110, R45, -INF , !P3 ;  /* 0xff8000002d6e7808 */ /* 0x000fc40005800000 */
[----:B------:R-:W-:Y:S02]  /*e620*/  FSEL R114, R52, -INF , !P2 ;  /* 0xff80000034727808 */ /* 0x000fe40005000000 */
[----:B------:R-:W-:Y:S02]  /*e630*/  FSEL R118, R118, -INF , !P5 ;  /* 0xff80000076767808 */ /* 0x000fe40006800000 */
[C---:B------:R-:W-:Y:S02]  /*e640*/  ISETP.GE.AND P3, PT, R38.reuse, R182, PT ;  /* 0x000000b62600720c */ /* 0x040fe40003f66270 */
[----:B------:R-:W-:Y:S02]  /*e650*/  ISETP.GE.AND P2, PT, R38, R183, PT ;  /* 0x000000b72600720c */ /* 0x000fe40003f46270 */
[----:B------:R-:W-:Y:S02]  /*e660*/  ISETP.GT.AND P0, PT, R184, R38, PT ;  /* 0x00000026b800720c */ /* 0x000fe40003f04270 */
[----:B------:R-:W-:-:S02]  /*e670*/  ISETP.GE.AND P5, PT, R37, R182, PT ;  /* 0x000000b62500720c */ /* 0x000fc40003fa6270 */
[----:B--2---:R-:W-:Y:S02]  /*e680*/  FSEL R42, R42, -INF , !P1 ;  /* 0xff8000002a2a7808 */ /* 0x004fe40004800000 */
[----:B------:R-:W-:Y:S02]  /*e690*/  P2R R38, PR, RZ, 0x40 ;  /* 0x00000040ff267803 */ /* 0x000fe40000000000 */
[----:B------:R-:W-:Y:S02]  /*e6a0*/  ISETP.GT.AND P1, PT, R184, R37, PT ;  /* 0x00000025b800720c */ /* 0x000fe40003f24270 */
[----:B------:R-:W-:Y:S02]  /*e6b0*/  FSEL R52, R33, -INF , !P5 ;  /* 0xff80000021347808 */ /* 0x000fe40006800000 */
[----:B-1----:R-:W-:Y:S02]  /*e6c0*/  FSEL R39, R39, -INF , !P1 ;  /* 0xff80000027277808 */ /* 0x002fe40004800000 */
[----:B------:R-:W-:-:S02]  /*e6d0*/  ISETP.NE.AND P5, PT, R38, RZ, PT ;  /* 0x000000ff2600720c */ /* 0x000fc40003fa5270 */
[----:B------:R-:W-:Y:S02]  /*e6e0*/  LOP3.LUT R176, R176, 0xfffffffe, RZ, 0xc0, !PT ;  /* 0xfffffffeb0b07812 */ /* 0x000fe400078ec0ff */
[----:B------:R-:W-:Y:S02]  /*e6f0*/  FSEL R54, R39, -INF , !P5 ;  /* 0xff80000027367808 */ /* 0x000fe40006800000 */
[----:B------:R-:W-:Y:S02]  /*e700*/  ISETP.GE.AND P5, PT, R22, R182, PT ;  /* 0x000000b61600720c */ /* 0x000fe40003fa6270 */
[----:B------:R-:W-:Y:S02]  /*e710*/  FSEL R11, R11, -INF , !P0 ;  /* 0xff8000000b0b7808 */ /* 0x000fe40004000000 */
[----:B------:R-:W-:Y:S02]  /*e720*/  ISETP.GT.AND P1, PT, R184, R23, PT ;  /* 0x00000017b800720c */ /* 0x000fe40003f24270 */
[----:B------:R-:W-:-:S02]  /*e730*/  FSEL R104, R11, -INF , !P2 ;  /* 0xff8000000b687808 */ /* 0x000fc40005000000 */
[----:B------:R-:W1:Y:S01]  /*e740*/  MUFU.TANH R11, R35 ;  /* 0x00000023000b7308 */ /* 0x000e620000002400 */
[----:B------:R-:W-:Y:S02]  /*e750*/  ISETP.GT.AND P0, PT, R184, R36, PT ;  /* 0x00000024b800720c */ /* 0x000fe40003f04270 */
[----:B------:R-:W-:Y:S02]  /*e760*/  FSEL R120, R42, -INF , !P4 ;  /* 0xff8000002a787808 */ /* 0x000fe40006000000 */
[----:B------:R-:W-:Y:S02]  /*e770*/  @P5 LOP3.LUT R176, R176, 0x1, RZ, 0xfc, !PT ;  /* 0x00000001b0b05812 */ /* 0x000fe400078efcff */
[-C--:B------:R-:W-:Y:S02]  /*e780*/  ISETP.GE.AND P5, PT, R22, R183.reuse, PT ;  /* 0x000000b71600720c */ /* 0x080fe40003fa6270 */
[----:B------:R-:W-:Y:S02]  /*e790*/  LOP3.LUT R176, R176, 0xfffffffd, RZ, 0xc0, !PT ;  /* 0xfffffffdb0b07812 */ /* 0x000fe400078ec0ff */
[----:B------:R-:W-:-:S02]  /*e7a0*/  ISETP.GE.AND P4, PT, R23, R183, PT ;  /* 0x000000b71700720c */ /* 0x000fc40003f86270 */
[----:B------:R-:W-:Y:S02]  /*e7b0*/  FSEL R34, R34, -INF , !P1 ;  /* 0xff80000022227808 */ /* 0x000fe40004800000 */
[----:B------:R-:W-:Y:S02]  /*e7c0*/  FSEL R108, R108, -INF , !P3 ;  /* 0xff8000006c6c7808 */ /* 0x000fe40005800000 */
[----:B---3--:R-:W-:Y:S02]  /*e7d0*/  FSEL R15, R15, -INF , !P0 ;  /* 0xff8000000f0f7808 */ /* 0x008fe40004000000 */
[----:B------:R-:W-:Y:S02]  /*e7e0*/  ISETP.GE.AND P3, PT, R36, R183, PT ;  /* 0x000000b72400720c */ /* 0x000fe40003f66270 */
[----:B------:R-:W-:Y:S02]  /*e7f0*/  @P5 LOP3.LUT R176, R176, 0x2, RZ, 0xfc, !PT ;  /* 0x00000002b0b05812 */ /* 0x000fe400078efcff */
[----:B------:R-:W-:-:S02]  /*e800*/  FSEL R62, R34, -INF , !P4 ;  /* 0xff800000223e7808 */ /* 0x000fc40006000000 */
[----:B------:R-:W-:Y:S02]  /*e810*/  LOP3.LUT P4, RZ, R176, 0x1, RZ, 0xc0, !PT ;  /* 0x00000001b0ff7812 */ /* 0x000fe4000788c0ff */
[----:B------:R-:W-:Y:S02]  /*e820*/  FSEL R60, R15, -INF , !P3 ;  /* 0xff8000000f3c7808 */ /* 0x000fe40005800000 */
[----:B------:R-:W-:Y:S01]  /*e830*/  ISETP.GE.AND P2, PT, R23, R182, PT ;  /* 0x000000b61700720c */ /* 0x000fe20003f46270 */
[----:B------:R-:W2:Y:S01]  /*e840*/  MUFU.TANH R15, R31 ;  /* 0x0000001f000f7308 */ /* 0x000ea20000002400 */
[----:B------:R-:W-:Y:S02]  /*e850*/  ISETP.GT.AND P0, PT, R184, R22, PT ;  /* 0x00000016b800720c */ /* 0x000fe40003f04270 */
[----:B------:R-:W-:Y:S02]  /*e860*/  FSEL R42, R28, -INF , !P4 ;  /* 0xff8000001c2a7808 */ /* 0x000fe40006000000 */
[----:B------:R-:W-:-:S02]  /*e870*/  ISETP.GE.AND P4, PT, R20, R183, PT ;  /* 0x000000b71400720c */ /* 0x000fc40003f86270 */
[----:B------:R-:W-:Y:S01]  /*e880*/  FSEL R46, R46, -INF , !P2 ;  /* 0xff8000002e2e7808 */ /* 0x000fe20005000000 */
[----:B------:R-:W3:Y:S01]  /*e890*/  MUFU.TANH R23, R30 ;  /* 0x0000001e00177308 */ /* 0x000ee20000002400 */
[----:B------:R-:W-:Y:S02]  /*e8a0*/  ISETP.GE.AND P6, PT, R36, R182, PT ;  /* 0x000000b62400720c */ /* 0x000fe40003fc6270 */
[----:B------:R-:W-:Y:S02]  /*e8b0*/  LOP3.LUT P2, RZ, R176, 0x2, RZ, 0xc0, !PT ;  /* 0x00000002b0ff7812 */ /* 0x000fe4000784c0ff */
[----:B-1----:R-:W-:Y:S02]  /*e8c0*/  FSEL R11, R11, -INF , !P0 ;  /* 0xff8000000b0b7808 */ /* 0x002fe40004000000 */
[----:B------:R-:W-:Y:S02]  /*e8d0*/  FSEL R58, R29, -INF , !P6 ;  /* 0xff8000001d3a7808 */ /* 0x000fe40007000000 */
[----:B------:R-:W-:-:S02]  /*e8e0*/  FSEL R34, R11, -INF , !P2 ;  /* 0xff8000000b227808 */ /* 0x000fc40005000000 */
[CC--:B------:R-:W-:Y:S01]  /*e8f0*/  ISETP.GE.AND P6, PT, R21.reuse, R182.reuse, PT ;  /* 0x000000b61500720c */ /* 0x0c0fe20003fc6270 */
[----:B------:R-:W-:Y:S01]  /*e900*/  MUFU.TANH R11, R27 ;  /* 0x0000001b000b7308 */ /* 0x000fe20000002400 */
[----:B------:R-:W-:Y:S02]  /*e910*/  ISETP.GE.AND P3, PT, R21, R183, PT ;  /* 0x000000b71500720c */ /* 0x000fe40003f66270 */
[----:B------:R-:W-:Y:S02]  /*e920*/  ISETP.GT.AND P1, PT, R184, R21, PT ;  /* 0x00000015b800720c */ /* 0x000fe40003f24270 */
[----:B------:R-:W-:Y:S02]  /*e930*/  ISETP.GE.AND P2, PT, R19, R182, PT ;  /* 0x000000b61300720c */ /* 0x000fe40003f46270 */
[----:B------:R-:W-:Y:S01]  /*e940*/  LOP3.LUT R176, R176, 0xfffffffe, RZ, 0xc0, !PT ;  /* 0xfffffffeb0b07812 */ /* 0x000fe200078ec0ff */
[----:B------:R-:W1:Y:S01]  /*e950*/  MUFU.TANH R21, R26 ;  /* 0x0000001a00157308 */ /* 0x000e620000002400 */
[----:B------:R-:W-:-:S02]  /*e960*/  ISETP.GT.AND P0, PT, R184, R20, PT ;  /* 0x00000014b800720c */ /* 0x000fc40003f04270 */
[----:B------:R-:W-:Y:S02]  /*e970*/  @P4 LOP3.LUT R176, R176, 0x1, RZ, 0xfc, !PT ;  /* 0x00000001b0b04812 */ /* 0x000fe400078efcff */
[----:B--2---:R-:W-:Y:S02]  /*e980*/  FSEL R15, R15, -INF , !P0 ;  /* 0xff8000000f0f7808 */ /* 0x004fe40004000000 */
[----:B------:R-:W-:Y:S02]  /*e990*/  ISETP.GT.AND P0, PT, R59, R162, PT ;  /* 0x000000a23b00720c */ /* 0x000fe40003f04270 */
[----:B------:R-:W-:Y:S02]  /*e9a0*/  LOP3.LUT R176, R176, 0xfffffffd, RZ, 0xc0, !PT ;  /* 0xfffffffdb0b07812 */ /* 0x000fe400078ec0ff */
[----:B------:R-:W-:Y:S02]  /*e9b0*/  ISETP.GE.AND P5, PT, R20, R182, PT ;  /* 0x000000b61400720c */ /* 0x000fe40003fa6270 */
[----:B------:R-:W-:-:S02]  /*e9c0*/  @P2 LOP3.LUT R176, R176, 0x2, RZ, 0xfc, !PT ;  /* 0x00000002b0b02812 */ /* 0x000fc400078efcff */
[----:B---3--:R-:W-:Y:S02]  /*e9d0*/  FSEL R23, R23, -INF , !P1 ;  /* 0xff80000017177808 */ /* 0x008fe40004800000 */
[C---:B------:R-:W-:Y:S02]  /*e9e0*/  ISETP.GT.AND P2, PT, R184.reuse, R19, PT ;  /* 0x00000013b800720c */ /* 0x040fe40003f44270 */
[----:B------:R-:W-:Y:S02]  /*e9f0*/  ISETP.GT.AND P1, PT, R184, R9, PT ;  /* 0x00000009b800720c */ /* 0x000fe40003f24270 */
[----:B------:R-:W-:Y:S02]  /*ea00*/  FSEL R38, R17, -INF , !P6 ;  /* 0xff80000011267808 */ /* 0x000fe40007000000 */
[----:B------:R-:W-:Y:S02]  /*ea10*/  FSEL R30, R23, -INF , !P3 ;  /* 0xff800000171e7808 */ /* 0x000fe40005800000 */
[----:B------:R-:W-:-:S02]  /*ea20*/  FSEL R36, R13, -INF , !P5 ;  /* 0xff8000000d247808 */ /* 0x000fc40006800000 */
[----:B-1----:R-:W-:Y:S02]  /*ea30*/  FSEL R21, R21, -INF , !P2 ;  /* 0xff80000015157808 */ /* 0x002fe40005000000 */
[-C--:B------:R-:W-:Y:S02]  /*ea40*/  ISETP.GE.AND P6, PT, R19, R183.reuse, PT ;  /* 0x000000b71300720c */ /* 0x080fe40003fc6270 */
[C---:B------:R-:W-:Y:S02]  /*ea50*/  ISETP.GE.AND P4, PT, R9.reuse, R182, PT ;  /* 0x000000b60900720c */ /* 0x040fe40003f86270 */
[C---:B------:R-:W-:Y:S02]  /*ea60*/  LOP3.LUT P5, RZ, R176.reuse, 0x2, RZ, 0xc0, !PT ;  /* 0x00000002b0ff7812 */ /* 0x040fe400078ac0ff */
[----:B------:R-:W-:Y:S02]  /*ea70*/  ISETP.GE.AND P3, PT, R9, R183, PT ;  /* 0x000000b70900720c */ /* 0x000fe40003f66270 */
[----:B------:R-:W-:-:S02]  /*ea80*/  LOP3.LUT P2, RZ, R176, 0x1, RZ, 0xc0, !PT ;  /* 0x00000001b0ff7812 */ /* 0x000fc4000784c0ff */
[----:B------:R-:W-:Y:S02]  /*ea90*/  FSEL R11, R11, -INF , !P1 ;  /* 0xff8000000b0b7808 */ /* 0x000fe40004800000 */
[----:B------:R-:W-:Y:S02]  /*eaa0*/  VIMNMX R185, PT, PT, RZ, R185, !PT ;  /* 0x000000b9ffb97248 */ /* 0x000fe40007fe0100 */
[----:B------:R-:W-:Y:S02]  /*eab0*/  VIMNMX R184, PT, PT, RZ, R184, !PT ;  /* 0x000000b8ffb87248 */ /* 0x000fe40007fe0100 */
        /* <DEDUP_REMOVED lines=19> */
.L_x_10648:
        /* <DEDUP_REMOVED lines=60> */
.L_x_10649:
[----:B------:R-:W-:Y:S05]  /*efb0*/  BSYNC.RECONVERGENT B0 ;  /* 0x0000000000007941 */ /* 0x000fea0003800200 */
.L_x_10647:
        /* <DEDUP_REMOVED lines=59> */
.L_x_10646:
[----:B------:R-:W-:Y:S05]  /*f370*/  BSYNC.RECONVERGENT B1 ;  /* 0x0000000000017941 */ /* 0x000fea0003800200 */
.L_x_10645:
        /* <DEDUP_REMOVED lines=66> */
[-C--:B------:R-:W-:Y:S01]  /*f7a0*/  FFMA.FTZ R23, R6, R22.reuse, -R21 ;  /* 0x0000001606177223 */ /* 0x080fe20000010815 */
[-CC-:B------:R-:W-:Y:S01]  /*f7b0*/  FFMA.FTZ R44, R14, R22.reuse, -R29.reuse ;  /* 0x000000160e2c7223 */ /* 0x180fe2000001081d */
[-C--:B------:R-:W-:Y:S01]  /*f7c0*/  FFMA.FTZ R35, R12, R22.reuse, -R29 ;  /* 0x000000160c237223 */ /* 0x080fe2000001081d */
[----:B------:R-:W1:Y:S01]  /*f7d0*/  LDSM.16.MT88.4 R4, [R106+0x6000] ;  /* 0x006000006a04783b */ /* 0x000e620000004200 */
[-CC-:B------:R-:W-:Y:S01]  /*f7e0*/  FFMA.FTZ R40, R40, R22.reuse, -R21.reuse ;  /* 0x0000001628287223 */ /* 0x180fe20000010815 */
[-C--:B------:R-:W-:Y:S01]  /*f7f0*/  FFMA.FTZ R32, R32, R22.reuse, -R21 ;  /* 0x0000001620207223 */ /* 0x080fe20000010815 */
[-CC-:B------:R-:W-:Y:S01]  /*f800*/  FFMA.FTZ R31, R10, R22.reuse, -R29.reuse ;  /* 0x000000160a1f7223 */ /* 0x180fe2000001081d */
[----:B------:R-:W2:Y:S01]  /*f810*/  MUFU.EX2 R55, R55 ;  /* 0x0000003700377308 */ /* 0x000ea20000000800 */
[----:B------:R-:W3:Y:S01]  /*f820*/  LDSM.16.MT88.4 R12, [R152+0x6800] ;  /* 0x00680000980c783b */ /* 0x000ee20000004200 */
[-C--:B------:R-:W-:Y:S01]  /*f830*/  FFMA.FTZ R24, R8, R22.reuse, -R29 ;  /* 0x0000001608187223 */ /* 0x080fe2000001081d */
[-CC-:B------:R-:W-:Y:S01]  /*f840*/  FFMA.FTZ R64, R64, R22.reuse, -R21.reuse ;  /* 0x0000001640407223 */ /* 0x180fe20000010815 */
[-CC-:B------:R-:W-:Y:S01]  /*f850*/  FFMA.FTZ R43, R214, R22.reuse, -R21.reuse ;  /* 0x00000016d62b7223 */ /* 0x180fe20000010815 */
[----:B------:R-:W4:Y:S01]  /*f860*/  LDSM.16.MT88.4 R16, [R148+0x6800] ;  /* 0x006800009410783b */ /* 0x000f220000004200 */
        /* <DEDUP_REMOVED lines=26> */
[----:B------:R-:W2:Y:S01]  /*fa10*/  MUFU.EX2 R134, R134 ;  /* 0x0000008600867308 */ /* 0x000ea20000000800 */
[----:B-----5:R-:W-:Y:S01]  /*fa20*/  F2FP.F16.F32.PACK_AB R11, R53, R130 ;  /* 0x00000082350b723e */ /* 0x020fe200000000ff */
[-CC-:B------:R-:W-:Y:S01]  /*fa30*/  FFMA.FTZ R113, R114, R22.reuse, -R21.reuse ;  /* 0x0000001672717223 */ /* 0x180fe20000010815 */
[-C--:B------:R-:W-:Y:S01]  /*fa40*/  FFMA.FTZ R114, R112, R22.reuse, -R21 ;  /* 0x0000001670727223 */ /* 0x080fe20000010815 */
[-C--:B------:R-:W-:Y:S01]  /*fa50*/  FFMA.FTZ R119, R110, R22.reuse, -R29 ;  /* 0x000000166e777223 */ /* 0x080fe2000001081d */
[-C--:B------:R-:W-:Y:S01]  /*fa60*/  FFMA.FTZ R112, R120, R22.reuse, -R21 ;  /* 0x0000001678707223 */ /* 0x080fe20000010815 */
[-CC-:B------:R-:W-:Y:S01]  /*fa70*/  FFMA.FTZ R118, R118, R22.reuse, -R29.reuse ;  /* 0x0000001676767223 */ /* 0x180fe2000001081d */
[-CC-:B------:R-:W-:Y:S01]  /*fa80*/  FFMA.FTZ R110, R116, R22.reuse, -R29.reuse ;  /* 0x00000016746e7223 */ /* 0x180fe2000001081d */
[----:B------:R-:W-:Y:S01]  /*fa90*/  MUFU.EX2 R138, R138 ;  /* 0x0000008a008a7308 */ /* 0x000fe20000000800 */
[-C--:B------:R-:W-:Y:S01]  /*faa0*/  FFMA.FTZ R115, R108, R22.reuse, -R29 ;  /* 0x000000166c737223 */ /* 0x080fe2000001081d */
[-C--:B------:R-:W-:Y:S01]  /*fab0*/  FFMA.FTZ R117, R104, R22.reuse, -R21 ;  /* 0x0000001668757223 */ /* 0x080fe20000010815 */
[----:B------:R-:W-:Y:S01]  /*fac0*/  FADD.FTZ R55, R132, R55 ;  /* 0x0000003784377221 */ /* 0x000fe20000010000 */
[-C--:B------:R-:W-:Y:S01]  /*fad0*/  FFMA.FTZ R54, R54, R22.reuse, -R21 ;  /* 0x0000001636367223 */ /* 0x080fe20000010815 */
[-C--:B------:R-:W-:Y:S01]  /*fae0*/  FFMA.FTZ R52, R52, R22.reuse, -R29 ;  /* 0x0000001634347223 */ /* 0x080fe2000001081d */
[-C--:B------:R-:W-:Y:S01]  /*faf0*/  FFMA.FTZ R34, R34, R22.reuse, -R21 ;  /* 0x0000001622227223 */ /* 0x080fe20000010815 */
[----:B------:R-:W-:Y:S01]  /*fb00*/  FADD.FTZ R130, R130, R55 ;  /* 0x0000003782827221 */ /* 0x000fe20000010000 */
[----:B------:R-:W5:Y:S01]  /*fb10*/  MUFU.EX2 R37, R37 ;  /* 0x0000002500257308 */ /* 0x000f620000000800 */
[----:B--2---:R-:W-:Y:S01]  /*fb20*/  F2FP.F16.F32.PACK_AB R8, R134, R63 ;  /* 0x0000003f8608723e */ /* 0x004fe200000000ff */
[----:B------:R-:W-:Y:S01]  /*fb30*/  FADD.FTZ R63, R63, R134 ;  /* 0x000000863f3f7221 */ /* 0x000fe20000010000 */
[----:B------:R-:W-:Y:S01]  /*fb40*/  FADD.FTZ R121, R53, R130 ;  /* 0x0000008235797221 */ /* 0x000fe20000010000 */
[-CC-:B------:R-:W-:Y:S01]  /*fb50*/  FFMA.FTZ R55, R60, R22.reuse, -R21.reuse ;  /* 0x000000163c377223 */ /* 0x180fe20000010815 */
        /* <DEDUP_REMOVED lines=9> */
[----:B------:R-:W-:Y:S01]  /*fbf0*/  FFMA.FTZ R36, R36, R22, -R29 ;  /* 0x0000001624247223 */ /* 0x000fe2000001081d */
[----:B------:R-:W-:Y:S01]  /*fc00*/  ISETP.GT.AND P0, PT, R59, R162, PT ;  /* 0x000000a23b00720c */ /* 0x000fe20003f04270 */
[----:B------:R-:W2:Y:S01]  /*fc10*/  MUFU.EX2 R33, R33 ;  /* 0x0000002100217308 */ /* 0x000ea20000000800 */
[----:B-----5:R-:W-:Y:S01]  /*fc20*/  F2FP.F16.F32.PACK_AB R10, R37, R138 ;  /* 0x0000008a250a723e */ /* 0x020fe200000000ff */
[----:B------:R-:W-:Y:S01]  /*fc30*/  FADD.FTZ R138, R138, R63 ;  /* 0x0000003f8a8a7221 */ /* 0x000fe20000010000 */
[----:B------:R-:W-:-:S05]  /*fc40*/  FFMA.FTZ R63, R58, R22, -R29 ;  /* 0x000000163a3f7223 */ /* 0x000fca000001081d */
[----:B------:R-:W-:Y:S01]  /*fc50*/  MUFU.EX2 R32, R32 ;  /* 0x0000002000207308 */ /* 0x000fe20000000800 */
[C---:B------:R-:W-:Y:S07]  /*fc60*/  HMMA.16816.F32 R96, R8.reuse, R92, RZ ;  /* 0x0000005c0860723c */ /* 0x040fee00000018ff */
[----:B------:R-:W-:Y:S01]  /*fc70*/  MUFU.EX2 R44, R44 ;  /* 0x0000002c002c7308 */ /* 0x000fe20000000800 */
[----:B------:R-:W-:Y:S01]  /*fc80*/  HMMA.16816.F32 R92, R8, R94, RZ ;  /* 0x0000005e085c723c */ /* 0x000fe200000018ff */
[----:B--2---:R-:W-:Y:S01]  /*fc90*/  F2FP.F16.F32.PACK_AB R69, R33, R40 ;  /* 0x000000282145723e */ /* 0x004fe200000000ff */
[----:B------:R-:W-:-:S05]  /*fca0*/  FADD.FTZ R40, R40, R121 ;  /* 0x0000007928287221 */ /* 0x000fca0000010000 */
[----:B------:R-:W2:Y:S01]  /*fcb0*/  MUFU.EX2 R35, R35 ;  /* 0x0000002300237308 */ /* 0x000ea20000000800 */
[C---:B------:R-:W-:Y:S07]  /*fcc0*/  HMMA.16816.F32 R88, R8.reuse, R84, RZ ;  /* 0x000000540858723c */ /* 0x040fee00000018ff */
[----:B------:R-:W-:Y:S01]  /*fcd0*/  MUFU.EX2 R31, R31 ;  /* 0x0000001f001f7308 */ /* 0x000fe20000000800 */
[C---:B------:R-:W-:Y:S07]  /*fce0*/  HMMA.16816.F32 R80, R8.reuse, R76, RZ ;  /* 0x0000004c0850723c */ /* 0x040fee00000018ff */
[----:B------:R-:W5:Y:S01]  /*fcf0*/  MUFU.EX2 R24, R24 ;  /* 0x0000001800187308 */ /* 0x000f620000000800 */
[----:B--2---:R-:W-:Y:S01]  /*fd00*/  F2FP.F16.F32.PACK_AB R68, R35, R44 ;  /* 0x0000002c2344723e */ /* 0x004fe200000000ff */
[C---:B-1----:R-:W-:Y:S06]  /*fd10*/  HMMA.16816.F32 R72, R8.reuse, R4, RZ ;  /* 0x000000040848723c */ /* 0x042fec00000018ff */
[----:B------:R-:W1:Y:S02]  /*fd20*/  MUFU.EX2 R23, R23 ;  /* 0x0000001700177308 */ /* 0x000e640000000800 */
[C---:B------:R-:W-:Y:S06]  /*fd30*/  HMMA.16816.F32 R84, R8.reuse, R86, RZ ;  /* 0x000000560854723c */ /* 0x040fec00000018ff */
[----:B------:R-:W-:Y:S01]  /*fd40*/  MUFU.EX2 R64, R64 ;  /* 0x0000004000407308 */ /* 0x000fe20000000800 */
[----:B-----5:R-:W-:Y:S01]  /*fd50*/  F2FP.F16.F32.PACK_AB R70, R24, R31 ;  /* 0x0000001f1846723e */ /* 0x020fe200000000ff */
[C---:B------:R-:W-:Y:S06]  /*fd60*/  HMMA.16816.F32 R76, R8.reuse, R78, RZ ;  /* 0x0000004e084c723c */ /* 0x040fec00000018ff */
[----:B------:R-:W-:Y:S01]  /*fd70*/  MUFU.EX2 R43, R43 ;  /* 0x0000002b002b7308 */ /* 0x000fe20000000800 */
[----:B-1----:R-:W-:Y:S01]  /*fd80*/  F2FP.F16.F32.PACK_AB R71, R23, R32 ;  /* 0x000000201747723e */ /* 0x002fe200000000ff */
[----:B------:R-:W-:Y:S01]  /*fd90*/  HMMA.16816.F32 R4, R8, R6, RZ ;  /* 0x000000060804723c */ /* 0x000fe200000018ff */
        /* <DEDUP_REMOVED lines=94> */
[C---:B------:R-:W-:Y:S01]  /*10380*/  HMMA.16816.F32 R92, R4.reuse, R14, R92 ;  /* 0x0000000e045c723c */ /* 0x040fe2000000185c */
[----:B------:R-:W4:Y:S06]  /*10390*/  LDSM.16.MT88.4 R12, [R107+0x8000] ;  /* 0x008000006b0c783b */ /* 0x000f2c0000004200 */
[----:B------:R-:W-:Y:S01]  /*103a0*/  MUFU.EX2 R189, R189 ;  /* 0x000000bd00bd7308 */ /* 0x000fe20000000800 */
[C---:B--2---:R-:W-:Y:S08]  /*103b0*/  HMMA.16816.F32 R72, R4.reuse, R8, R72 ;  /* 0x000000080448723c */ /* 0x044ff00000001848 */
[C---:B------:R-:W-:Y:S01]  /*103c0*/  HMMA.16816.F32 R68, R4.reuse, R10, R68 ;  /* 0x0000000a0444723c */ /* 0x040fe20000001844 */
[----:B------:R-:W2:Y:S07]  /*103d0*/  LDSM.16.MT88.4 R8, [R152+0x8800] ;  /* 0x008800009808783b */ /* 0x000eae0000004200 */
[C---:B----4-:R-:W-:Y:S08]  /*103e0*/  HMMA.16816.F32 R80, R4.reuse, R12, R80 ;  /* 0x0000000c0450723c */ /* 0x050ff00000001850 */
[----:B------:R-:W-:Y:S01]  /*103f0*/  HMMA.16816.F32 R76, R4, R14, R76 ;  /* 0x0000000e044c723c */ /* 0x000fe2000000184c */
[----:B------:R-:W4:Y:S01]  /*10400*/  LDSM.16.MT88.4 R12, [R107+0x8800] ;  /* 0x008800006b0c783b */ /* 0x000f220000004200 */
[----:B-1----:R-:W-:-:S02]  /*10410*/  F2FP.F16.F32.PACK_AB R4, R118, R119 ;  /* 0x000000777604723e */ /* 0x002fc400000000ff */
[----:B------:R-:W-:Y:S02]  /*10420*/  F2FP.F16.F32.PACK_AB R5, R114, R113 ;  /* 0x000000717205723e */ /* 0x000fe400000000ff */
[----:B---3--:R-:W-:Y:S02]  /*10430*/  F2FP.F16.F32.PACK_AB R6, R115, R110 ;  /* 0x0000006e7306723e */ /* 0x008fe400000000ff */
[----:B-----5:R-:W-:-:S07]  /*10440*/  F2FP.F16.F32.PACK_AB R7, R117, R112 ;  /* 0x000000707507723e */ /* 0x020fce00000000ff */
[C---:B------:R-:W-:Y:S08]  /*10450*/  HMMA.16816.F32 R88, R4.reuse, R16, R88 ;  /* 0x000000100458723c */ /* 0x040ff00000001858 */
[C---:B------:R-:W-:Y:S01]  /*10460*/  HMMA.16816.F32 R84, R4.reuse, R18, R84 ;  /* 0x000000120454723c */ /* 0x040fe20000001854 */
[----:B------:R-:W-:Y:S07]  /*10470*/  LDSM.16.MT88.4 R16, [R107+0x9000] ;  /* 0x009000006b10783b */ /* 0x000fee0000004200 */
[C---:B--2---:R-:W-:Y:S08]  /*10480*/  HMMA.16816.F32 R96, R4.reuse, R8, R96 ;  /* 0x000000080460723c */ /* 0x044ff00000001860 */
[C---:B------:R-:W-:Y:S01]  /*10490*/  HMMA.16816.F32 R92, R4.reuse, R10, R92 ;  /* 0x0000000a045c723c */ /* 0x040fe2000000185c */
[----:B------:R-:W1:Y:S07]  /*104a0*/  LDSM.16.MT88.4 R8, [R106+0x8800] ;  /* 0x008800006a08783b */ /* 0x000e6e0000004200 */
[C---:B----4-:R-:W-:Y:S08]  /*104b0*/  HMMA.16816.F32 R80, R4.reuse, R12, R80 ;  /* 0x0000000c0450723c */ /* 0x050ff00000001850 */
[C---:B------:R-:W-:Y:S01]  /*104c0*/  HMMA.16816.F32 R76, R4.reuse, R14, R76 ;  /* 0x0000000e044c723c */ /* 0x040fe2000000184c */
[----:B------:R-:W2:Y:S07]  /*104d0*/  LDSM.16.MT88.4 R12, [R152+0x9000] ;  /* 0x00900000980c783b */ /* 0x000eae0000004200 */
[C---:B-1----:R-:W-:Y:S08]  /*104e0*/  HMMA.16816.F32 R72, R4.reuse, R8, R72 ;  /* 0x000000080448723c */ /* 0x042ff00000001848 */
[----:B------:R-:W-:Y:S01]  /*104f0*/  HMMA.16816.F32 R68, R4, R10, R68 ;  /* 0x0000000a0444723c */ /* 0x000fe20000001844 */
[-C--:B------:R-:W-:Y:S01]  /*10500*/  FFMA.FTZ R6, R42, R22.reuse, -R29 ;  /* 0x000000162a067223 */ /* 0x080fe2000001081d */
[----:B------:R-:W-:Y:S01]  /*10510*/  FADD.FTZ R5, R37, R138 ;  /* 0x0000008a25057221 */ /* 0x000fe20000010000 */
[----:B------:R-:W-:Y:S01]  /*10520*/  MUFU.EX2 R42, R46 ;  /* 0x0000002e002a7308 */ /* 0x000fe20000000800 */
[----:B------:R-:W1:Y:S01]  /*10530*/  LDSM.16.MT88.4 R8, [R148+0x9000] ;  /* 0x009000009408783b */ /* 0x000e620000004200 */
[----:B------:R-:W-:Y:S01]  /*10540*/  F2FP.F16.F32.PACK_AB R7, R34, R53 ;  /* 0x000000352207723e */ /* 0x000fe200000000ff */
[----:B------:R-:W-:Y:S01]  /*10550*/  FADD.FTZ R4, R44, R5 ;  /* 0x000000052c047221 */ /* 0x000fe20000010000 */
[----:B------:R-:W-:Y:S01]  /*10560*/  FADD.FTZ R5, R33, R40 ;  /* 0x0000002821057221 */ /* 0x000fe20000010000 */
[----:B------:R-:W-:-:S02]  /*10570*/  FFMA.FTZ R33, R27, R22, -R29 ;  /* 0x000000161b217223 */ /* 0x000fc4000001081d */
[----:B------:R-:W-:Y:S01]  /*10580*/  FADD.FTZ R4, R35, R4 ;  /* 0x0000000423047221 */ /* 0x000fe20000010000 */
[----:B------:R-:W3:Y:S01]  /*10590*/  MUFU.EX2 R37, R6 ;  /* 0x0000000600257308 */ /* 0x000ee20000000800 */
[----:B------:R-:W-:Y:S01]  /*105a0*/  FADD.FTZ R32, R32, R5 ;  /* 0x0000000520207221 */ /* 0x000fe20000010000 */
[----:B------:R-:W-:Y:S01]  /*105b0*/  F2FP.F16.F32.PACK_AB R5, R55, R54 ;  /* 0x000000363705723e */ /* 0x000fe200000000ff */
[----:B------:R-:W-:Y:S01]  /*105c0*/  FADD.FTZ R31, R31, R4 ;  /* 0x000000041f1f7221 */ /* 0x000fe20000010000 */
[----:B------:R-:W-:Y:S01]  /*105d0*/  F2FP.F16.F32.PACK_AB R4, R63, R52 ;  /* 0x000000343f04723e */ /* 0x000fe200000000ff */
[----:B------:R-:W-:Y:S02]  /*105e0*/  FADD.FTZ R23, R23, R32 ;  /* 0x0000002017177221 */ /* 0x000fe40000010000 */
[----:B------:R-:W-:Y:S01]  /*105f0*/  FADD.FTZ R31, R24, R31 ;  /* 0x0000001f181f7221 */ /* 0x000fe20000010000 */
[----:B------:R-:W4:Y:S01]  /*10600*/  MUFU.EX2 R27, R36 ;  /* 0x00000024001b7308 */ /* 0x000f220000000800 */
[----:B------:R-:W-:-:S02]  /*10610*/  FADD.FTZ R64, R64, R23 ;  /* 0x0000001740407221 */ /* 0x000fc40000010000 */
[----:B------:R-:W-:Y:S02]  /*10620*/  FADD.FTZ R66, R66, R31 ;  /* 0x0000001f42427221 */ /* 0x000fe40000010000 */
[----:B------:R-:W-:Y:S02]  /*10630*/  FADD.FTZ R43, R43, R64 ;  /* 0x000000402b2b7221 */ /* 0x000fe40000010000 */
[----:B------:R-:W-:Y:S01]  /*10640*/  FADD.FTZ R41, R41, R66 ;  /* 0x0000004229297221 */ /* 0x000fe20000010000 */
[----:B------:R-:W5:Y:S01]  /*10650*/  MUFU.EX2 R29, R33 ;  /* 0x00000021001d7308 */ /* 0x000f620000000800 */
[----:B---3--:R-:W-:Y:S01]  /*10660*/  F2FP.F16.F32.PACK_AB R6, R37, R42 ;  /* 0x0000002a2506723e */ /* 0x008fe200000000ff */
        /* <DEDUP_REMOVED lines=20> */
[----:B------:R-:W-:Y:S01]  /*107b0*/  HMMA.16816.F32 R76, R4, R18, R76 ;  /* 0x00000012044c723c */ /* 0x000fe2000000184c */
[----:B------:R-:W3:Y:S02]  /*107c0*/  LDSM.16.MT88.4 R16, [R148+0x9800] ;  /* 0x009800009410783b */ /* 0x000ee40000004200 */
[----:B------:R-:W-:-:S04]  /*107d0*/  FADD.FTZ R20, R144, R111 ;  /* 0x0000006f90147221 */ /* 0x000fc80000010000 */
[----:B------:R-:W-:Y:S01]  /*107e0*/  FADD.FTZ R20, R105, R20 ;  /* 0x0000001469147221 */ /* 0x000fe20000010000 */
[C---:B-1----:R-:W-:Y:S08]  /*107f0*/  HMMA.16816.F32 R88, R4.reuse, R8, R88 ;  /* 0x000000080458723c */ /* 0x042ff00000001858 */
[C---:B------:R-:W-:Y:S01]  /*10800*/  HMMA.16816.F32 R84, R4.reuse, R10, R84 ;  /* 0x0000000a0454723c */ /* 0x040fe20000001854 */
[----:B------:R-:W1:Y:S07]  /*10810*/  LDSM.16.MT88.4 R8, [R152+0x9800] ;  /* 0x009800009808783b */ /* 0x000e6e0000004200 */
[C---:B--2---:R-:W-:Y:S08]  /*10820*/  HMMA.16816.F32 R72, R4.reuse, R12, R72 ;  /* 0x0000000c0448723c */ /* 0x044ff00000001848 */
[----:B------:R-:W-:Y:S01]  /*10830*/  HMMA.16816.F32 R68, R4, R14, R68 ;  /* 0x0000000e0444723c */ /* 0x000fe20000001844 */
[----:B------:R-:W2:Y:S01]  /*10840*/  LDSM.16.MT88.4 R12, [R107+0x9800] ;  /* 0x009800006b0c783b */ /* 0x000ea20000004200 */
[----:B----4-:R-:W-:-:S02]  /*10850*/  F2FP.F16.F32.PACK_AB R4, R27, R30 ;  /* 0x0000001e1b04723e */ /* 0x010fc400000000ff */
[----:B------:R-:W-:Y:S02]  /*10860*/  F2FP.F16.F32.PACK_AB R5, R28, R25 ;  /* 0x000000191c05723e */ /* 0x000fe400000000ff */
[----:B-----5:R-:W-:Y:S02]  /*10870*/  F2FP.F16.F32.PACK_AB R6, R190, R29 ;  /* 0x0000001dbe06723e */ /* 0x020fe400000000ff */
[----:B------:R-:W-:-:S07]  /*10880*/  F2FP.F16.F32.PACK_AB R7, R189, R26 ;  /* 0x0000001abd07723e */ /* 0x000fce00000000ff */
        /* <DEDUP_REMOVED lines=10> */
[----:B-1----:R-:W-:Y:S01]  /*10930*/  HMMA.16816.F32 R96, R4, R8, R96 ;  /* 0x000000080460723c */ /* 0x002fe20000001860 */
[----:B------:R-:W-:Y:S01]  /*10940*/  FADD.FTZ R112, R112, R3 ;  /* 0x0000000370707221 */ /* 0x000fe20000010000 */
[----:B------:R-:W-:-:S03]  /*10950*/  FADD.FTZ R52, R52, R115 ;  /* 0x0000007334347221 */ /* 0x000fc60000010000 */
[----:B------:R-:W-:Y:S01]  /*10960*/  FADD.FTZ R117, R117, R112 ;  /* 0x0000007075757221 */ /* 0x000fe20000010000 */
        /* <DEDUP_REMOVED lines=15> */
[----:B------:R-:W-:-:S04]  /*10a60*/  FADD.FTZ R25, R25, R34 ;  /* 0x0000002219197221 */ /* 0x000fc80000010000 */
[----:B------:R-:W-:-:S04]  /*10a70*/  FADD.FTZ R25, R28, R25 ;  /* 0x000000191c197221 */ /* 0x000fc80000010000 */
[----:B------:R-:W-:-:S04]  /*10a80*/  FADD.FTZ R26, R26, R25 ;  /* 0x000000191a1a7221 */ /* 0x000fc80000010000 */
[----:B------:R-:W-:Y:S01]  /*10a90*/  FADD.FTZ R189, R189, R26 ;  /* 0x0000001abdbd7221 */ /* 0x000fe20000010000 */
[C---:B-1----:R-:W-:Y:S08]  /*10aa0*/  HMMA.16816.F32 R72, R4.reuse, R8, R72 ;  /* 0x000000080448723c */ /* 0x042ff00000001848 */
        /* <DEDUP_REMOVED lines=72> */
.L_x_10653:
        /* <DEDUP_REMOVED lines=8> */
.L_x_10654:
[----:B------:R-:W-:Y:S05]  /*10fb0*/  BSYNC.RECONVERGENT B0 ;  /* 0x0000000000007941 */ /* 0x000fea0003800200 */
.L_x_10652:
[----:B------:R-:W-:Y:S02]  /*10fc0*/  IADD3 R8, P1, PT, R49, R166, RZ ;  /* 0x000000a631087210 */ /* 0x000fe40007f3e0ff */
[C---:B------:R-:W-:Y:S02]  /*10fd0*/  SHF.L.U32 R3, R160.reuse, 0x5, RZ ;  /* 0x00000005a0037819 */ /* 0x040fe400000006ff */
[----:B------:R-:W-:Y:S02]  /*10fe0*/  SHF.L.U64.HI R4, R160, 0x5, R161 ;  /* 0x00000005a0047819 */ /* 0x000fe400000102a1 */
[----:B------:R-:W-:Y:S02]  /*10ff0*/  IADD3 R6, P2, PT, R3, R8, RZ ;  /* 0x0000000803067210 */ /* 0x000fe40007f5e0ff */
[----:B------:R-:W-:Y:S02]  /*11000*/  IADD3.X R9, PT, PT, R48, R167, RZ, P1, !PT ;  /* 0x000000a730097210 */ /* 0x000fe40000ffe4ff */
[----:B------:R-:W-:-:S02]  /*11010*/  ISETP.GE.AND P0, PT, R100, R171, PT ;  /* 0x000000ab6400720c */ /* 0x000fc40003f06270 */
[----:B------:R-:W-:Y:S02]  /*11020*/  IADD3 R14, P1, PT, R6, R3, RZ ;  /* 0x00000003060e7210 */ /* 0x000fe40007f3e0ff */
[----:B------:R-:W-:Y:S02]  /*11030*/  IADD3.X R7, PT, PT, R4, R9, RZ, P2, !PT ;  /* 0x0000000904077210 */ /* 0x000fe400017fe4ff */
[-C--:B------:R-:W-:Y:S02]  /*11040*/  IADD3 R12, P2, PT, R14, R3.reuse, RZ ;  /* 0x000000030e0c7210 */ /* 0x080fe40007f5e0ff */
[-C--:B------:R-:W-:Y:S02]  /*11050*/  IADD3.X R15, PT, PT, R7, R4.reuse, RZ, P1, !PT ;  /* 0x00000004070f7210 */ /* 0x080fe40000ffe4ff */
[-C--:B------:R-:W-:Y:S02]  /*11060*/  IADD3 R10, P1, PT, R12, R3.reuse, RZ ;  /* 0x000000030c0a7210 */ /* 0x080fe40007f3e0ff */
[----:B------:R-:W-:Y:S01]  /*11070*/  IADD3.X R13, PT, PT, R15, R4, RZ, P2, !PT ;  /* 0x000000040f0d7210 */ /* 0x000fe200017fe4ff */
[----:B------:R-:W-:Y:S01]  /*11080*/  @!PT LDS RZ, [RZ] ;  /* 0x00000000fffff984 */ /* 0x000fe20000000800 */
[----:B------:R-:W-:Y:S01]  /*11090*/  @!PT LDS RZ, [RZ] ;  /* 0x00000000fffff984 */ /* 0x000fe20000000800 */
[----:B------:R-:W-:Y:S01]  /*110a0*/  @!PT LDS RZ, [RZ] ;  /* 0x00000000fffff984 */ /* 0x000fe20000000800 */
[----:B------:R-:W-:Y:S01]  /*110b0*/  @!P0 LDGSTS.E.BYPASS.LTC128B.128 [R173+0x6000], desc[UR4][R166.64] ;  /* 0x06000000a6ad8fae */ /* 0x000fe2000b981a04 */
[----:B------:R-:W-:-:S02]  /*110c0*/  IADD3 R24, P2, PT, R10, R3, RZ ;  /* 0x000000030a187210 */ /* 0x000fc40007f5e0ff */
[-C--:B------:R-:W-:Y:S01]  /*110d0*/  IADD3.X R11, PT, PT, R13, R4.reuse, RZ, P1, !PT ;  /* 0x000000040d0b7210 */ /* 0x080fe20000ffe4ff */
[----:B------:R-:W-:Y:S01]  /*110e0*/  @P0 STS.128 [R173+0x6000], RZ ;  /* 0x006000ffad000388 */ /* 0x000fe20000000c00 */
[----:B------:R-:W-:Y:S02]  /*110f0*/  @!P0 IADD3 R26, P1, PT, R24, R3, RZ ;  /* 0x00000003181a8210 */ /* 0x000fe40007f3e0ff */
[-C--:B------:R-:W-:Y:S01]  /*11100*/  IADD3.X R25, PT, PT, R11, R4.reuse, RZ, P2, !PT ;  /* 0x000000040b197210 */ /* 0x080fe200017fe4ff */
[----:B------:R-:W-:Y:S01]  /*11110*/  @!PT LDS RZ, [RZ] ;  /* 0x00000000fffff984 */ /* 0x000fe20000000800 */
[----:B------:R-:W-:Y:S01]  /*11120*/  @!PT LDS RZ, [RZ] ;  /* 0x00000000fffff984 */ /* 0x000fe20000000800 */
[----:B------:R-:W-:Y:S01]  /*11130*/  @!PT LDS RZ, [RZ] ;  /* 0x00000000fffff984 */ /* 0x000fe20000000800 */
[----:B------:R-:W-:Y:S03]  /*11140*/  @!P0 LDGSTS.E.BYPASS.LTC128B.128 [R173+0x6800], desc[UR4][R8.64] ;  /* 0x0680000008ad8fae */ /* 0x000fe6000b981a04 */
[----:B------:R-:W-:Y:S01]  /*11150*/  @!P0 IADD3.X R27, PT, PT, R25, R4, RZ, P1, !PT ;  /* 0x00000004191b8210 */ /* 0x000fe20000ffe4ff */
        /* <DEDUP_REMOVED lines=32> */
[----:B------:R-:W3:Y:S04]  /*11360*/  LDSM.16.M88.4 R36, [R156+UR6+0x2000] ;  /* 0x002000069c24783b */ /* 0x000ee80008000200 */
[----:B------:R-:W4:Y:S04]  /*11370*/  LDSM.16.M88.4 R28, [R156+UR6+0x2800] ;  /* 0x002800069c1c783b */ /* 0x000f280008000200 */
[----:B------:R-:W-:Y:S04]  /*11380*/  LDSM.16.M88.4 R128, [R155] ;  /* 0x000000009b80783b */ /* 0x000fe80000000200 */
[----:B------:R-:W5:Y:S04]  /*11390*/  LDSM.16.M88.4 R16, [R151+0x2000] ;  /* 0x002000009710783b */ /* 0x000f680000000200 */
[----:B-1----:R-:W1:Y:S04]  /*113a0*/  LDSM.16.M88.4 R8, [R151+0x2800] ;  /* 0x002800009708783b */ /* 0x002e680000000200 */
[----:B------:R-:W2:Y:S04]  /*113b0*/  LDSM.16.M88.4 R12, [R156+UR6+0x3800] ;  /* 0x003800069c0c783b */ /* 0x000ea80008000200 */
[----:B------:R-:W2:Y:S04]  /*113c0*/  LDSM.16.M88.4 R4, [R156+UR6+0x4000] ;  /* 0x004000069c04783b */ /* 0x000ea80008000200 */
[----:B------:R-:W2:Y:S04]  /*113d0*/  LDSM.16.M88.4 R20, [R156+UR6+0x3000] ;  /* 0x003000069c14783b */ /* 0x000ea80008000200 */
[----:B------:R-:W2:Y:S04]  /*113e0*/  LDSM.16.M88.4 R64, [R156+UR6+0x4800] ;  /* 0x004800069c40783b */ /* 0x000ea80008000200 */
[----:B------:R-:W2:Y:S01]  /*113f0*/  LDSM.16.M88.4 R52, [R156+UR6+0x5000] ;  /* 0x005000069c34783b */ /* 0x000ea20008000200 */
[C---:B---3--:R-:W-:Y:S03]  /*11400*/  HMMA.16816.F32 R40, R44.reuse, R36, RZ ;  /* 0x000000242c28723c */ /* 0x048fe600000018ff */
[----:B------:R-:W3:Y:S04]  /*11410*/  LDSM.16.M88.4 R120, [R156+UR6+0x5800] ;  /* 0x005800069c78783b */ /* 0x000ee80008000200 */
[----:B------:R-:W3:Y:S01]  /*11420*/  LDSM.16.M88.4 R116, [R151+0x3800] ;  /* 0x003800009774783b */ /* 0x000ee20000000200 */
[C---:B----4-:R-:W-:Y:S03]  /*11430*/  HMMA.16816.F32 R32, R44.reuse, R28, RZ ;  /* 0x0000001c2c20723c */ /* 0x050fe600000018ff */
[----:B------:R-:W4:Y:S04]  /*11440*/  LDSM.16.M88.4 R112, [R151+0x4000] ;  /* 0x004000009770783b */ /* 0x000f280000000200 */
[----:B------:R-:W4:Y:S01]  /*11450*/  LD.E R3, desc[UR4][R102.64+0x18c] ;  /* 0x00018c0466037980 */ /* 0x000f22000c101900 */
[C---:B------:R-:W-:Y:S03]  /*11460*/  HMMA.16816.F32 R36, R44.reuse, R38, RZ ;  /* 0x000000262c24723c */ /* 0x040fe600000018ff */
[----:B------:R-:W4:Y:S04]  /*11470*/  LDSM.16.M88.4 R132, [R151+0x3000] ;  /* 0x003000009784783b */ /* 0x000f280000000200 */
[----:B------:R-:W0:Y:S01]  /*11480*/  LDGDEPBAR ;  /* 0x00000000000079af */ /* 0x000e220000000000 */
[----:B------:R-:W-:Y:S08]  /*11490*/  HMMA.16816.F32 R28, R44, R30, RZ ;  /* 0x0000001e2c1c723c */ /* 0x000ff000000018ff */
[C---:B-----5:R-:W-:Y:S08]  /*114a0*/  HMMA.16816.F32 R40, R128.reuse, R16, R40 ;  /* 0x000000108028723c */ /* 0x060ff00000001828 */
[C---:B------:R-:W-:Y:S08]  /*114b0*/  HMMA.16816.F32 R36, R128.reuse, R18, R36 ;  /* 0x000000128024723c */ /* 0x040ff00000001824 */
[C---:B-1----:R-:W-:Y:S08]  /*114c0*/  HMMA.16816.F32 R32, R128.reuse, R8, R32 ;  /* 0x000000088020723c */ /* 0x042ff00000001820 */
[----:B------:R-:W-:Y:S08]  /*114d0*/  HMMA.16816.F32 R28, R128, R10, R28 ;  /* 0x0000000a801c723c */ /* 0x000ff0000000181c */
        /* <DEDUP_REMOVED lines=20> */
[C---:B------:R-:W-:Y:S08]  /*11620*/  HMMA.16816.F32 R20, R128.reuse, R134, R20 ;  /* 0x000000868014723c */ /* 0x040ff00000001814 */
[C---:B-1----:R-:W-:Y:S08]  /*11630*/  HMMA.16816.F32 R108, R128.reuse, R120, R108 ;  /* 0x00000078806c723c */ /* 0x042ff0000000186c */
[C---:B------:R-:W-:Y:S01]  /*11640*/  HMMA.16816.F32 R64, R128.reuse, R122, R64 ;  /* 0x0000007a8040723c */ /* 0x040fe20000001840 */
[----:B------:R-:W-:Y:S07]  /*11650*/  LDSM.16.M88.4 R120, [R150+0x2000] ;  /* 0x002000009678783b */ /* 0x000fee0000000200 */
[C---:B--2---:R-:W-:Y:S08]  /*11660*/  HMMA.16816.F32 R60, R128.reuse, R116, R60 ;  /* 0x00000074803c723c */ /* 0x044ff0000000183c */
[C---:B------:R-:W-:Y:S01]  /*11670*/  HMMA.16816.F32 R52, R128.reuse, R118, R52 ;  /* 0x000000768034723c */ /* 0x040fe20000001834 */
[----:B------:R-:W1:Y:S07]  /*11680*/  LDSM.16.M88.4 R116, [R154] ;  /* 0x000000009a74783b */ /* 0x000e6e0000000200 */
[C---:B---3--:R-:W-:Y:S08]  /*11690*/  HMMA.16816.F32 R48, R128.reuse, R112, R48 ;  /* 0x000000708030723c */ /* 0x048ff00000001830 */
        /* <DEDUP_REMOVED lines=21> */
[C---:B-1----:R-:W-:Y:S08]  /*117f0*/  HMMA.16816.F32 R48, R116.reuse, R120, R48 ;  /* 0x000000787430723c */ /* 0x042ff00000001830 */
[C---:B------:R-:W-:Y:S01]  /*11800*/  HMMA.16816.F32 R44, R116.reuse, R122, R44 ;  /* 0x0000007a742c723c */ /* 0x040fe2000000182c */
[----:B------:R-:W-:Y:S07]  /*11810*/  LDSM.16.M88.4 R120, [R149+0x2000] ;  /* 0x002000009578783b */ /* 0x000fee0000000200 */
[C---:B--2---:R-:W-:Y:S08]  /*11820*/  HMMA.16816.F32 R60, R116.reuse, R128, R60 ;  /* 0x00000080743c723c */ /* 0x044ff0000000183c */
        /* <DEDUP_REMOVED lines=19> */
[C---:B------:R-:W-:Y:S08]  /*11960*/  HMMA.16816.F32 R64, R116.reuse, R114, R64 ;  /* 0x000000727440723c */ /* 0x040ff00000001840 */
[C---:B-1----:R-:W-:Y:S08]  /*11970*/  HMMA.16816.F32 R48, R116.reuse, R120, R48 ;  /* 0x000000787430723c */ /* 0x042ff00000001830 */
[C---:B------:R-:W-:Y:S01]  /*11980*/  HMMA.16816.F32 R44, R116.reuse, R122, R44 ;  /* 0x0000007a742c723c */ /* 0x040fe2000000182c */
[-C--:B------:R-:W-:Y:S01]  /*11990*/  FMUL.FTZ R43, R43, R3.reuse ;  /* 0x000000032b2b7220 */ /* 0x080fe20000410000 */
[-C--:B------:R-:W-:Y:S01]  /*119a0*/  FMUL.FTZ R37, R37, R3.reuse ;  /* 0x0000000325257220 */ /* 0x080fe20000410000 */
[-C--:B------:R-:W-:Y:S01]  /*119b0*/  FMUL.FTZ R42, R42, R3.reuse ;  /* 0x000000032a2a7220 */ /* 0x080fe20000410000 */
[-C--:B------:R-:W-:Y:S01]  /*119c0*/  FMUL.FTZ R26, R26, R3.reuse ;  /* 0x000000031a1a7220 */ /* 0x080fe20000410000 */
[-C--:B------:R-:W-:Y:S01]  /*119d0*/  FMUL.FTZ R23, R23, R3.reuse ;  /* 0x0000000317177220 */ /* 0x080fe20000410000 */
[-C--:B------:R-:W-:Y:S01]  /*119e0*/  FMUL.FTZ R38, R38, R3.reuse ;  /* 0x0000000326267220 */ /* 0x080fe20000410000 */
[-C--:B------:R-:W-:Y:S01]  /*119f0*/  FMUL.FTZ R39, R39, R3.reuse ;  /* 0x0000000327277220 */ /* 0x080fe20000410000 */
[C---:B--2---:R-:W-:Y:S01]  /*11a00*/  HMMA.16816.F32 R52, R116.reuse, R130, R52 ;  /* 0x000000827434723c */ /* 0x044fe20000001834 */
[-C--:B------:R-:W-:Y:S01]  /*11a10*/  FMUL.FTZ R31, R31, R3.reuse ;  /* 0x000000031f1f7220 */ /* 0x080fe20000410000 */
[-C--:B------:R-:W-:Y:S01]  /*11a20*/  FMUL.FTZ R25, R25, R3.reuse ;  /* 0x0000000319197220 */ /* 0x080fe20000410000 */
[-C--:B------:R-:W-:Y:S01]  /*11a30*/  FMUL.FTZ R21, R21, R3.reuse ;  /* 0x0000000315157220 */ /* 0x080fe20000410000 */
[-C--:B------:R-:W-:Y:S01]  /*11a40*/  FMUL.FTZ R7, R7, R3.reuse ;  /* 0x0000000307077220 */ /* 0x080fe20000410000 */
[-C--:B------:R-:W-:Y:S01]  /*11a50*/  FMUL.FTZ R33, R33, R3.reuse ;  /* 0x0000000321217220 */ /* 0x080fe20000410000 */
[-C--:B------:R-:W-:Y:S01]  /*11a60*/  FMUL.FTZ R16, R16, R3.reuse ;  /* 0x0000000310107220 */ /* 0x080fe20000410000 */
[-C--:B------:R-:W-:Y:S01]  /*11a70*/  FMUL.FTZ R18, R18, R3.reuse ;  /* 0x0000000312127220 */ /* 0x080fe20000410000 */
        /* <DEDUP_REMOVED lines=16> */
[----:B------:R-:W-:Y:S01]  /*11b80*/  IADD3 R59, PT, PT, R57, -0x2, RZ ;  /* 0xfffffffe393b7810 */ /* 0x000fe20007ffe0ff */
        /* <DEDUP_REMOVED lines=13> */
[-C--:B------:R-:W-:Y:S01]  /*11c60*/  FMUL.FTZ R5, R5, R3.reuse ;  /* 0x0000000305057220 */ /* 0x080fe20000410000 */
[----:B------:R-:W-:Y:S01]  /*11c70*/  FMUL.FTZ R6, R6, R3 ;  /* 0x0000000306067220 */ /* 0x000fe20000410000 */
[----:B------:R-:W-:-:S04]  /*11c80*/  DEPBAR.LE SB0, 0x0 ;  /* 0x000080000000791a */ /* 0x000fc80000000000 */
[----:B------:R4:W1:Y:S01]  /*11c90*/  MUFU.TANH R58, R31 ;  /* 0x0000001f003a7308 */ /* 0x0008620000002400 */
[-C--:B------:R-:W-:Y:S01]  /*11ca0*/  FMUL.FTZ R48, R48, R3.reuse ;  /* 0x0000000330307220 */ /* 0x080fe20000410000 */
[----:B------:R-:W-:-:S06]  /*11cb0*/  FMUL.FTZ R50, R50, R3 ;  /* 0x0000000332327220 */ /* 0x000fcc0000410000 */
[----:B------:R-:W1:Y:S01]  /*11cc0*/  MUFU.TANH R120, R26 ;  /* 0x0000001a00787308 */ /* 0x000e620000002400 */
[----:B------:R-:W-:-:S07]  /*11cd0*/  ISETP.GT.AND P1, PT, R59, R162, PT ;  /* 0x000000a23b00720c */ /* 0x000fce0003f24270 */
[----:B------:R-:W1:Y:S01]  /*11ce0*/  MUFU.TANH R43, R23 ;  /* 0x00000017002b7308 */ /* 0x000e620000002400 */
[-C--:B----4-:R-:W-:Y:S01]  /*11cf0*/  FMUL.FTZ R31, R55, R3.reuse ;  /* 0x00000003371f7220 */ /* 0x090fe20000410000 */
[-C--:B------:R-:W-:Y:S01]  /*11d00*/  FMUL.FTZ R55, R44, R3.reuse ;  /* 0x000000032c377220 */ /* 0x080fe20000410000 */
[----:B------:R-:W-:-:S05]  /*11d10*/  FMUL.FTZ R44, R46, R3 ;  /* 0x000000032e2c7220 */ /* 0x000fca0000410000 */
[----:B------:R4:W1:Y:S08]  /*11d20*/  MUFU.TANH R37, R7 ;  /* 0x0000000700257308 */ /* 0x0008700000002400 */
[----:B------:R-:W1:Y:S08]  /*11d30*/  MUFU.TANH R129, R38 ;  /* 0x0000002600817308 */ /* 0x000e700000002400 */
        /* <DEDUP_REMOVED lines=8> */
[----:B------:R-:W-:-:S06]  /*11dc0*/  FMUL.FTZ R53, R54, R3 ;  /* 0x0000000336357220 */ /* 0x000fcc0000410000 */
[----:B------:R4:W1:Y:S08]  /*11dd0*/  MUFU.TANH R26, R16 ;  /* 0x00000010001a7308 */ /* 0x0008700000002400 */
[----:B------:R5:W1:Y:S08]  /*11de0*/  MUFU.TANH R118, R18 ;  /* 0x0000001200767308 */ /* 0x000a700000002400 */
[----:B------:R2:W1:Y:S01]  /*11df0*/  MUFU.TANH R23, R13 ;  /* 0x0000000d00177308 */ /* 0x0004620000002400 */
[-C--:B----4-:R-:W-:Y:S01]  /*11e00*/  FMUL.FTZ R16, R64, R3.reuse ;  /* 0x0000000340107220 */ /* 0x090fe20000410000 */
[----:B------:R-:W-:-:S06]  /*11e10*/  FMUL.FTZ R64, R66, R3 ;  /* 0x0000000342407220 */ /* 0x000fcc0000410000 */
[----:B------:R4:W1:Y:S01]  /*11e20*/  MUFU.TANH R112, R36 ;  /* 0x0000002400707308 */ /* 0x0008620000002400 */
[-C--:B-----5:R-:W-:Y:S01]  /*11e30*/  FMUL.FTZ R18, R108, R3.reuse ;  /* 0x000000036c127220 */ /* 0x0a0fe20000410000 */
[----:B------:R-:W-:-:S06]  /*11e40*/  FMUL.FTZ R108, R110, R3 ;  /* 0x000000036e6c7220 */ /* 0x000fcc0000410000 */
[----:B------:R5:W1:Y:S01]  /*11e50*/  MUFU.TANH R128, R34 ;  /* 0x0000002200807308 */ /* 0x000a620000002400 */
[-C--:B--2---:R-:W-:Y:S01]  /*11e60*/  FMUL.FTZ R13, R60, R3.reuse ;  /* 0x000000033c0d7220 */ /* 0x084fe20000410000 */
[----:B------:R-:W-:-:S06]  /*11e70*/  FMUL.FTZ R60, R62, R3 ;  /* 0x000000033e3c7220 */ /* 0x000fcc0000410000 */
[----:B------:R2:W1:Y:S01]  /*11e80*/  MUFU.TANH R122, R35 ;  /* 0x00000023007a7308 */ /* 0x0004620000002400 */
[----:B----4-:R-:W-:-:S07]  /*11e90*/  FMUL.FTZ R36, R111, R3 ;  /* 0x000000036f247220 */ /* 0x010fce0000410000 */
[----:B------:R4:W1:Y:S01]  /*11ea0*/  MUFU.TANH R25, R17 ;  /* 0x0000001100197308 */ /* 0x0008620000002400 */
[----:B-----5:R-:W-:-:S07]  /*11eb0*/  FMUL.FTZ R34, R63, R3 ;  /* 0x000000033f227220 */ /* 0x020fce0000410000 */
[----:B------:R5:W1:Y:S01]  /*11ec0*/  MUFU.TANH R39, R15 ;  /* 0x0000000f00277308 */ /* 0x000a620000002400 */
[----:B--2---:R-:W-:-:S07]  /*11ed0*/  FMUL.FTZ R35, R67, R3 ;  /* 0x0000000343237220 */ /* 0x004fce0000410000 */
[----:B------:R2:W1:Y:S01]  /*11ee0*/  MUFU.TANH R21, R9 ;  /* 0x0000000900157308 */ /* 0x0004620000002400 */
[----:B----4-:R-:W-:-:S07]  /*11ef0*/  FMUL.FTZ R17, R109, R3 ;  /* 0x000000036d117220 */ /* 0x010fce0000410000 */
[----:B------:R4:W1:Y:S01]  /*11f00*/  MUFU.TANH R38, R11 ;  /* 0x0000000b00267308 */ /* 0x0008620000002400 */
[-C--:B-----5:R-:W-:Y:S01]  /*11f10*/  FMUL.FTZ R15, R65, R3.reuse ;  /* 0x00000003410f7220 */ /* 0x0a0fe20000410000 */
[----:B--2---:R-:W-:-:S06]  /*11f20*/  FMUL.FTZ R9, R52, R3 ;  /* 0x0000000334097220 */ /* 0x004fcc0000410000 */
[----:B------:R2:W1:Y:S01]  /*11f30*/  MUFU.TANH R114, R40 ;  /* 0x0000002800727308 */ /* 0x0004620000002400 */
[----:B----4-:R-:W-:-:S07]  /*11f40*/  FMUL.FTZ R11, R61, R3 ;  /* 0x000000033d0b7220 */ /* 0x010fce0000410000 */
[----:B------:R2:W4:Y:S08]  /*11f50*/  MUFU.TANH R113, R41 ;  /* 0x0000002900717308 */ /* 0x0005300000002400 */
[----:B------:R2:W1:Y:S08]  /*11f60*/  MUFU.TANH R40, R28 ;  /* 0x0000001c00287308 */ /* 0x0004700000002400 */
[----:B------:R2:W1:Y:S08]  /*11f70*/  MUFU.TANH R30, R24 ;  /* 0x00000018001e7308 */ /* 0x0004700000002400 */
[----:B------:R2:W1:Y:S08]  /*11f80*/  MUFU.TANH R28, R20 ;  /* 0x00000014001c7308 */ /* 0x0004700000002400 */
        /* <DEDUP_REMOVED lines=36> */
[----:B------:R-:W1:Y:S01]  /*121d0*/  MUFU.TANH R45, R45 ;  /* 0x0000002d002d7308 */ /* 0x000e620000002400 */
[----:B------:R-:W-:Y:S01]  /*121e0*/  BSSY.RECONVERGENT B1, `(.L_x_10655) ;  /* 0x0000088000017945 */ /* 0x000fe20003800200 */
[----:B------:R-:W-:Y:S06]  /*121f0*/  BAR.SYNC.DEFER_BLOCKING 0x0 ;  /* 0x0000000000007b1d */ /* 0x000fec0000010000 */
[----:B--234-:R-:W-:Y:S05]  /*12200*/  @!P1 BRA `(.L_x_10656) ;  /* 0x0000000800149947 */ /* 0x01cfea0003800000 */
[----:B------:R-:W-:Y:S04]  /*12210*/  BSSY.RECONVERGENT B0, `(.L_x_10657) ;  /* 0x000004a000007945 */ /* 0x000fe80003800200 */
[----:B------:R-:W-:Y:S05]  /*12220*/  @!P6 BRA `(.L_x_10658) ;  /* 0x000000040000e947 */ /* 0x000fea0003800000 */
[----:B------:R-:W2:Y:S01]  /*12230*/  LD.E R46, desc[UR4][R102.64+0x170] ;  /* 0x00017004662e7980 */ /* 0x000ea2000c101900 */
[----:B------:R-:W-:Y:S01]  /*12240*/  VIADD R12, R57, 0xffffffff ;  /* 0xffffffff390c7836 */ /* 0x000fe20000000000 */
[----:B------:R-:W-:Y:S02]  /*12250*/  MOV R62, RZ ;  /* 0x000000ff003e7202 */ /* 0x000fe40000000f00 */
[----:B------:R-:W3:Y:S01]  /*12260*/  LD.E.64 R66, desc[UR4][R102.64+0x20] ;  /* 0x0000200466427980 */ /* 0x000ee2000c101b00 */
[----:B------:R-:W-:-:S05]  /*12270*/  IMAD.SHL.U32 R12, R12, 0x80, RZ ;  /* 0x000000800c0c7824 */ /* 0x000fca00078e00ff */
[----:B------:R-:W-:Y:S02]  /*12280*/  IADD3 R12, PT, PT, R12, -0x100, RZ ;  /* 0xffffff000c0c7810 */ /* 0x000fe40007ffe0ff */
[-C--:B--2---:R-:W-:Y:S02]  /*12290*/  IABS R8, R46.reuse ;  /* 0x0000002e00087213 */ /* 0x084fe40000000000 */
[----:B------:R-:W-:Y:S02]  /*122a0*/  IABS R5, R46 ;  /* 0x0000002e00057213 */ /* 0x000fe40000000000 */
[----:B------:R-:W2:Y:S02]  /*122b0*/  I2F.RP R4, R8 ;  /* 0x0000000800047306 */ /* 0x000ea40000209400 */
[----:B------:R-:W-:-:S06]  /*122c0*/  IADD3 R5, PT, PT, RZ, -R5, RZ ;  /* 0x80000005ff057210 */ /* 0x000fcc0007ffe0ff */
[----:B--2---:R-:W2:Y:S02]  /*122d0*/  MUFU.RCP R6, R4 ;  /* 0x0000000400067308 */ /* 0x004ea40000001000 */
[----:B--2---:R-:W-:Y:S01]  /*122e0*/  VIADD R6, R6, 0xffffffe ;  /* 0x0ffffffe06067836 */ /* 0x004fe20000000000 */
[----:B------:R-:W-:Y:S02]  /*122f0*/  IABS R4, R12 ;  /* 0x0000000c00047213 */ /* 0x000fe40000000000 */
[----:B------:R-:W-:-:S03]  /*12300*/  LOP3.LUT R12, R12, R46, RZ, 0x3c, !PT ;  /* 0x0000002e0c0c7212 */ /* 0x000fc600078e3cff */
[----:B------:R-:W2:Y:S01]  /*12310*/  F2I.FTZ.U32.TRUNC.NTZ R63, R6 ;  /* 0x00000006003f7305 */ /* 0x000ea2000021f000 */
[----:B------:R-:W-:Y:S01]  /*12320*/  ISETP.GE.AND P4, PT, R12, RZ, PT ;  /* 0x000000ff0c00720c */ /* 0x000fe20003f86270 */
[----:B--2---:R-:W-:-:S04]  /*12330*/  IMAD.MOV R3, RZ, RZ, -R63 ;  /* 0x000000ffff037224 */ /* 0x004fc800078e0a3f */
[----:B------:R-:W-:-:S04]  /*12340*/  IMAD R3, R3, R8, RZ ;  /* 0x0000000803037224 */ /* 0x000fc800078e02ff */
[----:B------:R-:W-:Y:S02]  /*12350*/  IMAD.HI.U32 R47, R63, R3, R62 ;  /* 0x000000033f2f7227 */ /* 0x000fe400078e003e */
[----:B------:R-:W2:Y:S02]  /*12360*/  LD.E.64 R62, desc[UR4][R102.64+0x38] ;  /* 0x00003804663e7980 */ /* 0x000ea4000c101b00 */
[----:B------:R-:W-:Y:S02]  /*12370*/  IMAD.SHL.U32 R3, R59, 0x80, RZ ;  /* 0x000000803b037824 */ /* 0x000fe400078e00ff */
[----:B------:R-:W-:-:S03]  /*12380*/  IMAD.HI.U32 R10, R47, R4, RZ ;  /* 0x000000042f0a7227 */ /* 0x000fc600078e00ff */
[----:B------:R-:W-:Y:S02]  /*12390*/  IABS R6, R3 ;  /* 0x0000000300067213 */ /* 0x000fe40000000000 */
[----:B------:R-:W-:-:S03]  /*123a0*/  LOP3.LUT R3, R3, R46, RZ, 0x3c, !PT ;  /* 0x0000002e03037212 */ /* 0x000fc600078e3cff */
        /* <DEDUP_REMOVED lines=40> */
.L_x_10658:
        /* <DEDUP_REMOVED lines=8> */
.L_x_10659:
[----:B------:R-:W-:Y:S05]  /*126b0*/  BSYNC.RECONVERGENT B0 ;  /* 0x0000000000007941 */ /* 0x000fea0003800200 */
.L_x_10657:
        /* <DEDUP_REMOVED lines=37> */
[----:B------:R-:W-:Y:S01]  /*12910*/  IMAD.X R67, R111, 0x1, R4, P1 ;  /* 0x000000016f437824 */ /* 0x000fe200008e0604 */
[----:B----4-:R-:W-:-:S04]  /*12920*/  IADD3 R46, P1, PT, R66, R3, RZ ;  /* 0x00000003422e7210 */ /* 0x010fc80007f3e0ff */
[----:B------:R-:W-:Y:S01]  /*12930*/  @!PT LDS RZ, [RZ] ;  /* 0x00000000fffff984 */ /* 0x000fe20000000800 */
[----:B------:R-:W-:Y:S01]  /*12940*/  @!PT LDS RZ, [RZ] ;  /* 0x00000000fffff984 */ /* 0x000fe20000000800 */
[----:B------:R-:W-:Y:S01]  /*12950*/  @!PT LDS RZ, [RZ] ;  /* 0x00000000fffff984 */ /* 0x000fe20000000800 */
[----:B------:R2:W-:Y:S01]  /*12960*/  @!P0 LDGSTS.E.BYPASS.LTC128B.128 [R173+0x4800], desc[UR4][R66.64] ;  /* 0x0480000042ad8fae */ /* 0x0005e2000b981a04 */
[----:B------:R-:W-:-:S03]  /*12970*/  IMAD.X R47, R67, 0x1, R4, P1 ;  /* 0x00000001432f7824 */ /* 0x000fc600008e0604 */
[----:B------:R2:W-:Y:S01]  /*12980*/  @P0 STS.128 [R173+0x4800], RZ ;  /* 0x004800ffad000388 */ /* 0x0005e20000000c00 */
[----:B-----5:R-:W-:-:S03]  /*12990*/  @!P0 IADD3 R62, P1, PT, R46, R3, RZ ;  /* 0x000000032e3e8210 */ /* 0x020fc60007f3e0ff */
        /* <DEDUP_REMOVED lines=12> */
.L_x_10656:
[----:B------:R-:W-:Y:S05]  /*12a60*/  BSYNC.RECONVERGENT B1 ;  /* 0x0000000000017941 */ /* 0x000fea0003800200 */
.L_x_10655:
[----:B--2---:R-:W-:Y:S01]  /*12a70*/  VIADD R47, R57, 0xffffffff ;  /* 0xffffffff392f7836 */ /* 0x004fe20000000000 */
[----:B------:R-:W-:-:S03]  /*12a80*/  LOP3.LUT R176, R176, 0xfffffffe, RZ, 0xc0, !PT ;  /* 0xfffffffeb0b07812 */ /* 0x000fc600078ec0ff */
[----:B------:R-:W-:-:S04]  /*12a90*/  IMAD.SHL.U32 R47, R47, 0x80, RZ ;  /* 0x000000802f2f7824 */ /* 0x000fc800078e00ff */
[----:B------:R-:W-:-:S04]  /*12aa0*/  IMAD.IADD R47, R47, 0x1, R126 ;  /* 0x000000012f2f7824 */ /* 0x000fc800078e027e */
[C---:B------:R-:W-:Y:S02]  /*12ab0*/  VIADD R3, R47.reuse, 0xffffff80 ;  /* 0xffffff802f037836 */ /* 0x040fe40000000000 */
[C---:B------:R-:W-:Y:S02]  /*12ac0*/  VIADD R4, R47.reuse, 0xffffff81 ;  /* 0xffffff812f047836 */ /* 0x040fe40000000000 */
[----:B------:R-:W-:Y:S01]  /*12ad0*/  VIADD R6, R47, 0xffffff88 ;  /* 0xffffff882f067836 */ /* 0x000fe20000000000 */
[----:B------:R-:W-:Y:S01]  /*12ae0*/  ISETP.GE.AND P2, PT, R3, R185, PT ;  /* 0x000000b90300720c */ /* 0x000fe20003f46270 */
[----:B------:R-:W-:Y:S01]  /*12af0*/  VIADD R46, R47, 0xffffff91 ;  /* 0xffffff912f2e7836 */ /* 0x000fe20000000000 */
[----:B------:R-:W-:Y:S01]  /*12b00*/  ISETP.GE.AND P4, PT, R3, R182, PT ;  /* 0x000000b60300720c */ /* 0x000fe20003f86270 */
[----:B------:R-:W-:Y:S01]  /*12b10*/  VIADD R61, R47, 0xffffff98 ;  /* 0xffffff982f3d7836 */ /* 0x000fe20000000000 */
[C---:B------:R-:W-:Y:S02]  /*12b20*/  ISETP.GE.AND P0, PT, R3.reuse, R184, PT ;  /* 0x000000b80300720c */ /* 0x040fe40003f06270 */
[----:B------:R-:W-:-:S02]  /*12b30*/  ISETP.GE.AND P3, PT, R3, R183, PT ;  /* 0x000000b70300720c */ /* 0x000fc40003f66270 */
[----:B-1----:R-:W-:Y:S02]  /*12b40*/  FSEL R3, R114, -INF , P2 ;  /* 0xff80000072037808 */ /* 0x002fe40001000000 */
[----:B------:R-:W-:Y:S02]  /*12b50*/  ISETP.GE.AND P2, PT, R4, R183, PT ;  /* 0x000000b70400720c */ /* 0x000fe40003f46270 */
[----:B------:R-:W-:Y:S02]  /*12b60*/  FSEL R5, R130, -INF , P0 ;  /* 0xff80000082057808 */ /* 0x000fe40000000000 */
[----:B------:R-:W-:Y:S02]  /*12b70*/  ISETP.GE.AND P0, PT, R6, R182, PT ;  /* 0x000000b60600720c */ /* 0x000fe40003f06270 */
[C---:B------:R-:W-:Y:S02]  /*12b80*/  ISETP.GE.AND P1, PT, R4.reuse, R185, PT ;  /* 0x000000b90400720c */ /* 0x040fe40003f26270 */
[----:B------:R-:W-:-:S02]  /*12b90*/  ISETP.GE.AND P5, PT, R4, R184, PT ;  /* 0x000000b80400720c */ /* 0x000fc40003fa6270 */
[----:B------:R-:W-:Y:S01]  /*12ba0*/  ISETP.GE.AND P6, PT, R4, R182, PT ;  /* 0x000000b60400720c */ /* 0x000fe20003fc6270 */
[----:B------:R-:W-:Y:S01]  /*12bb0*/  VIADD R4, R47, 0xffffff89 ;  /* 0xffffff892f047836 */ /* 0x000fe20000000000 */
[----:B------:R-:W-:Y:S02]  /*12bc0*/  FSEL R5, R5, -INF , !P3 ;  /* 0xff80000005057808 */ /* 0x000fe40005800000 */
[----:B------:R-:W-:Y:S02]  /*12bd0*/  @P2 LOP3.LUT R176, R176, 0x1, RZ, 0xfc, !PT ;  /* 0x00000001b0b02812 */ /* 0x000fe400078efcff */
[----:B------:R-:W-:Y:S02]  /*12be0*/  FSEL R14, R113, -INF , P1 ;  /* 0xff800000710e7808 */ /* 0x000fe40000800000 */
[----:B------:R-:W-:Y:S02]  /*12bf0*/  LOP3.LUT R176, R176, 0xfffffffd, RZ, 0xc0, !PT ;  /* 0xfffffffdb0b07812 */ /* 0x000fe400078ec0ff */
[----:B------:R-:W-:-:S02]  /*12c00*/  FSEL R8, R127, -INF , P5 ;  /* 0xff8000007f087808 */ /* 0x000fc40002800000 */
[----:B------:R-:W-:Y:S02]  /*12c10*/  @P0 LOP3.LUT R176, R176, 0x2, RZ, 0xfc, !PT ;  /* 0x00000002b0b00812 */ /* 0x000fe400078efcff */
[----:B------:R-:W-:Y:S02]  /*12c20*/  FSEL R14, R14, -INF , !P6 ;  /* 0xff8000000e0e7808 */ /* 0x000fe40007000000 */
[----:B------:R-:W-:Y:S02]  /*12c30*/  LOP3.LUT P3, RZ, R176, 0x1, RZ, 0xc0, !PT ;  /* 0x00000001b0ff7812 */ /* 0x000fe4000786c0ff */
[----:B------:R-:W-:Y:S02]  /*12c40*/  FSEL R3, R3, -INF , !P4 ;  /* 0xff80000003037808 */ /* 0x000fe40006000000 */
[----:B------:R-:W-:Y:S02]  /*12c50*/  FSEL R8, R8, -INF , !P3 ;  /* 0xff80000008087808 */ /* 0x000fe40005800000 */
[----:B------:R-:W-:-:S02]  /*12c60*/  ISETP.GE.AND P1, PT, R4, R185, PT ;  /* 0x000000b90400720c */ /* 0x000fc40003f26270 */
[C---:B------:R-:W-:Y:S02]  /*12c70*/  ISETP.GE.AND P6, PT, R4.reuse, R182, PT ;  /* 0x000000b60400720c */ /* 0x040fe40003fc6270 */
[CC--:B------:R-:W-:Y:S02]  /*12c80*/  ISETP.GE.AND P3, PT, R4.reuse, R184.reuse, PT ;  /* 0x000000b80400720c */ /* 0x0c0fe40003f66270 */
[----:B------:R-:W-:Y:S01]  /*12c90*/  ISETP.GE.AND P5, PT, R4, R183, PT ;  /* 0x000000b70400720c */ /* 0x000fe20003fa6270 */
[----:B------:R-:W-:Y:S01]  /*12ca0*/  VIADD R4, R47, 0xffffff90 ;  /* 0xffffff902f047836 */ /* 0x000fe20000000000 */
[C---:B------:R-:W-:Y:S02]  /*12cb0*/  ISETP.GE.AND P4, PT, R6.reuse, R185, PT ;  /* 0x000000b90600720c */ /* 0x040fe40003f86270 */
[C---:B------:R-:W-:Y:S02]  /*12cc0*/  ISETP.GE.AND P0, PT, R6.reuse, R184, PT ;  /* 0x000000b80600720c */ /* 0x040fe40003f06270 */
[----:B------:R-:W-:-:S02]  /*12cd0*/  ISETP.GE.AND P2, PT, R6, R183, PT ;  /* 0x000000b70600720c */ /* 0x000fc40003f46270 */
[----:B------:R-:W-:Y:S02]  /*12ce0*/  FSEL R12, R112, -INF , P4 ;  /* 0xff800000700c7808 */ /* 0x000fe40002000000 */
[----:B------:R-:W-:Y:S02]  /*12cf0*/  FSEL R6, R129, -INF , P0 ;  /* 0xff80000081067808 */ /* 0x000fe40000000000 */
[----:B------:R-:W-:Y:S02]  /*12d00*/  LOP3.LUT P4, RZ, R176, 0x2, RZ, 0xc0, !PT ;  /* 0x00000002b0ff7812 */ /* 0x000fe4000788c0ff */
[----:B------:R-:W-:Y:S02]  /*12d10*/  ISETP.GE.AND P0, PT, R4, R182, PT ;  /* 0x000000b60400720c */ /* 0x000fe40003f06270 */
[----:B------:R-:W-:Y:S02]  /*12d20*/  FSEL R12, R12, -INF , !P4 ;  /* 0xff8000000c0c7808 */ /* 0x000fe40006000000 */
[----:B------:R-:W-:-:S02]  /*12d30*/  FSEL R6, R6, -INF , !P2 ;  /* 0xff80000006067808 */ /* 0x000fc40005000000 */
[----:B------:R-:W-:Y:S02]  /*12d40*/  P2R R48, PR, RZ, 0x1 ;  /* 0x00000001ff307803 */ /* 0x000fe40000000000 */
[C---:B------:R-:W-:Y:S02]  /*12d50*/  ISETP.GE.AND P4, PT, R4.reuse, R185, PT ;  /* 0x000000b90400720c */ /* 0x040fe40003f86270 */
[C---:B------:R-:W-:Y:S02]  /*12d60*/  ISETP.GE.AND P0, PT, R4.reuse, R184, PT ;  /* 0x000000b80400720c */ /* 0x040fe40003f06270 */
[----:B------:R-:W-:Y:S02]  /*12d70*/  ISETP.GE.AND P2, PT, R4, R183, PT ;  /* 0x000000b70400720c */ /* 0x000fe40003f46270 */
[----:B------:R-:W-:Y:S02]  /*12d80*/  FSEL R10, R105, -INF , P1 ;  /* 0xff800000690a7808 */ /* 0x000fe40000800000 */
[----:B------:R-:W-:-:S02]  /*12d90*/  FSEL R4, R123, -INF , P3 ;  /* 0xff8000007b047808 */ /* 0x000fc40001800000 */
[C---:B------:R-:W-:Y:S02]  /*12da0*/  ISETP.GE.AND P1, PT, R46.reuse, R185, PT ;  /* 0x000000b92e00720c */ /* 0x040fe40003f26270 */
        /* <DEDUP_REMOVED lines=15> */
[----:B------:R-:W-:Y:S02]  /*12ea0*/  FSEL R104, R104, -INF , P4 ;  /* 0xff80000068687808 */ /* 0x000fe40002000000 */
[----:B------:R-:W-:Y:S02]  /*12eb0*/  ISETP.NE.AND P4, PT, R48, RZ, PT ;  /* 0x000000ff3000720c */ /* 0x000fe40003f85270 */
[----:B------:R-:W-:Y:S02]  /*12ec0*/  FSEL R50, R128, -INF , P0 ;  /* 0xff80000080327808 */ /* 0x000fe40000000000 */
[----:B------:R-:W-:Y:S02]  /*12ed0*/  ISETP.GE.AND P0, PT, R61, R182, PT ;  /* 0x000000b63d00720c */ /* 0x000fe40003f06270 */
[----:B------:R-:W-:-:S02]  /*12ee0*/  FSEL R186, R104, -INF , !P4 ;  /* 0xff80000068ba7808 */ /* 0x000fc40006000000 */
[----:B------:R-:W-:Y:S02]  /*12ef0*/  ISETP.GE.AND P4, PT, R61, R185, PT ;  /* 0x000000b93d00720c */ /* 0x000fe40003f86270 */
[----:B------:R-:W-:Y:S02]  /*12f00*/  P2R R48, PR, RZ, 0x1 ;  /* 0x00000001ff307803 */ /* 0x000fe40000000000 */
[----:B------:R-:W-:Y:S02]  /*12f10*/  FSEL R144, R40, -INF , P4 ;  /* 0xff80000028907808 */ /* 0x000fe40002000000 */
[----:B------:R-:W-:Y:S01]  /*12f20*/  ISETP.NE.AND P4, PT, R48, RZ, PT ;  /* 0x000000ff3000720c */ /* 0x000fe20003f85270 */
[----:B------:R-:W-:Y:S01]  /*12f30*/  VIADD R48, R47, 0xffffffa0 ;  /* 0xffffffa02f307836 */ /* 0x000fe20000000000 */
[----:B------:R-:W-:Y:S02]  /*12f40*/  ISETP.GE.AND P0, PT, R61, R184, PT ;  /* 0x000000b83d00720c */ /* 0x000fe40003f06270 */
[----:B------:R-:W-:-:S02]  /*12f50*/  FSEL R146, R32, -INF , P1 ;  /* 0xff80000020927808 */ /* 0x000fc40000800000 */
[----:B------:R-:W-:Y:S02]  /*12f60*/  FSEL R40, R121, -INF , P0 ;  /* 0xff80000079287808 */ /* 0x000fe40000000000 */
[----:B------:R-:W-:Y:S02]  /*12f70*/  ISETP.GE.AND P0, PT, R48, R182, PT ;  /* 0x000000b63000720c */ /* 0x000fe40003f06270 */
[----:B------:R-:W-:Y:S02]  /*12f80*/  FSEL R144, R144, -INF , !P4 ;  /* 0xff80000090907808 */ /* 0x000fe40006000000 */
[----:B------:R-:W-:Y:S02]  /*12f90*/  ISETP.GE.AND P4, PT, R48, R185, PT ;  /* 0x000000b93000720c */ /* 0x000fe40003f86270 */
[----:B------:R-:W-:Y:S02]  /*12fa0*/  P2R R32, PR, RZ, 0x1 ;  /* 0x00000001ff207803 */ /* 0x000fe40000000000 */
[----:B------:R-:W-:-:S02]  /*12fb0*/  FSEL R50, R50, -INF , !P2 ;  /* 0xff80000032327808 */ /* 0x000fc40005000000 */
[----:B------:R-:W-:Y:S01]  /*12fc0*/  ISETP.GE.AND P2, PT, R61, R183, PT ;  /* 0x000000b73d00720c */ /* 0x000fe20003f46270 */
[C---:B------:R-:W-:Y:S01]  /*12fd0*/  VIADD R61, R47.reuse, 0xffffffa1 ;  /* 0xffffffa12f3d7836 */ /* 0x040fe20000000000 */
[----:B------:R-:W-:Y:S02]  /*12fe0*/  FSEL R196, R30, -INF , P4 ;  /* 0xff8000001ec47808 */ /* 0x000fe40002000000 */
[----:B------:R-:W-:Y:S01]  /*12ff0*/  ISETP.NE.AND P4, PT, R32, RZ, PT ;  /* 0x000000ff2000720c */ /* 0x000fe20003f85270 */
[----:B------:R-:W-:Y:S01]  /*13000*/  VIADD R32, R47, 0xffffffa8 ;  /* 0xffffffa82f207836 */ /* 0x000fe20000000000 */
[----:B------:R-:W-:Y:S02]  /*13010*/  ISETP.GE.AND P0, PT, R48, R184, PT ;  /* 0x000000b83000720c */ /* 0x000fe40003f06270 */
[----:B------:R-:W-:Y:S02]  /*13020*/  ISETP.GE.AND P1, PT, R61, R185, PT ;  /* 0x000000b93d00720c */ /* 0x000fe40003f26270 */
[----:B------:R-:W-:-:S02]  /*13030*/  FSEL R120, R120, -INF , P0 ;  /* 0xff80000078787808 */ /* 0x000fc40000000000 */
[----:B------:R-:W-:Y:S02]  /*13040*/  ISETP.GE.AND P0, PT, R32, R182, PT ;  /* 0x000000b62000720c */ /* 0x000fe40003f06270 */
[----:B------:R-:W-:Y:S02]  /*13050*/  FSEL R196, R196, -INF , !P4 ;  /* 0xff800000c4c47808 */ /* 0x000fe40006000000 */
[----:B------:R-:W-:Y:S02]  /*13060*/  ISETP.GE.AND P4, PT, R32, R185, PT ;  /* 0x000000b92000720c */ /* 0x000fe40003f86270 */
[----:B------:R-:W-:Y:S02]  /*13070*/  FSEL R238, R29, -INF , P1 ;  /* 0xff8000001dee7808 */ /* 0x000fe40000800000 */
[----:B------:R-:W-:Y:S01]  /*13080*/  P2R R29, PR, RZ, 0x1 ;  /* 0x00000001ff1d7803 */ /* 0x000fe20000000000 */
[----:B------:R-:W-:Y:S01]  /*13090*/  VIADD R30, R47, 0xffffffa9 ;  /* 0xffffffa92f1e7836 */ /* 0x000fe20000000000 */
[----:B------:R-:W-:-:S02]  /*130a0*/  FSEL R194, R28, -INF , P4 ;  /* 0xff8000001cc27808 */ /* 0x000fc40002000000 */
[----:B------:R-:W-:Y:S01]  /*130b0*/  ISETP.NE.AND P4, PT, R29, RZ, PT ;  /* 0x000000ff1d00720c */ /* 0x000fe20003f85270 */
[----:B------:R-:W-:Y:S01]  /*130c0*/  VIADD R29, R47, 0xffffffb0 ;  /* 0xffffffb02f1d7836 */ /* 0x000fe20000000000 */
[----:B------:R-:W-:Y:S02]  /*130d0*/  ISETP.GE.AND P0, PT, R32, R184, PT ;  /* 0x000000b82000720c */ /* 0x000fe40003f06270 */
[----:B------:R-:W-:Y:S02]  /*130e0*/  ISETP.GE.AND P1, PT, R30, R185, PT ;  /* 0x000000b91e00720c */ /* 0x000fe40003f26270 */
[----:B------:R-:W-:Y:S02]  /*130f0*/  FSEL R119, R119, -INF , P0 ;  /* 0xff80000077777808 */ /* 0x000fe40000000000 */
[----:B------:R-:W-:Y:S02]  /*13100*/  ISETP.GE.AND P0, PT, R29, R182, PT ;  /* 0x000000b61d00720c */ /* 0x000fe40003f06270 */
[----:B------:R-:W-:-:S02]  /*13110*/  FSEL R194, R194, -INF , !P4 ;  /* 0xff800000c2c27808 */ /* 0x000fc40006000000 */
[----:B------:R-:W-:Y:S02]  /*13120*/  ISETP.GE.AND P4, PT, R29, R185, PT ;  /* 0x000000b91d00720c */ /* 0x000fe40003f86270 */
[----:B------:R-:W-:Y:S02]  /*13130*/  FSEL R236, R27, -INF , P1 ;  /* 0xff8000001bec7808 */ /* 0x000fe40000800000 */
[----:B------:R-:W-:Y:S01]  /*13140*/  P2R R27, PR, RZ, 0x1 ;  /* 0x00000001ff1b7803 */ /* 0x000fe20000000000 */
[----:B------:R-:W-:Y:S01]  /*13150*/  VIADD R28, R47, 0xffffffb1 ;  /* 0xffffffb12f1c7836 */ /* 0x000fe20000000000 */
[----:B------:R-:W-:Y:S02]  /*13160*/  FSEL R222, R26, -INF , P4 ;  /* 0xff8000001ade7808 */ /* 0x000fe40002000000 */
[----:B------:R-:W-:Y:S01]  /*13170*/  ISETP.NE.AND P4, PT, R27, RZ, PT ;  /* 0x000000ff1b00720c */ /* 0x000fe20003f85270 */
[----:B------:R-:W-:Y:S01]  /*13180*/  VIADD R27, R47, 0xffffffb8 ;  /* 0xffffffb82f1b7836 */ /* 0x000fe20000000000 */
[----:B------:R-:W-:-:S02]  /*13190*/  ISETP.GE.AND P0, PT, R29, R184, PT ;  /* 0x000000b81d00720c */ /* 0x000fc40003f06270 */
[-C--:B------:R-:W-:Y:S02]  /*131a0*/  ISETP.GE.AND P1, PT, R28, R185.reuse, PT ;  /* 0x000000b91c00720c */ /* 0x080fe40003f26270 */
[----:B------:R-:W-:Y:S02]  /*131b0*/  FSEL R118, R118, -INF , P0 ;  /* 0xff80000076767808 */ /* 0x000fe40000000000 */
[C---:B------:R-:W-:Y:S02]  /*131c0*/  ISETP.GE.AND P0, PT, R27.reuse, R182, PT ;  /* 0x000000b61b00720c */ /* 0x040fe40003f06270 */
[----:B------:R-:W-:Y:S02]  /*131d0*/  FSEL R222, R222, -INF , !P4 ;  /* 0xff800000dede7808 */ /* 0x000fe40006000000 */
[----:B------:R-:W-:Y:S02]  /*131e0*/  ISETP.GE.AND P4, PT, R27, R185, PT ;  /* 0x000000b91b00720c */ /* 0x000fe40003f86270 */
[----:B------:R-:W-:-:S02]  /*131f0*/  FSEL R230, R25, -INF , P1 ;  /* 0xff80000019e67808 */ /* 0x000fc40000800000 */
[----:B------:R-:W-:Y:S01]  /*13200*/  P2R R25, PR, RZ, 0x1 ;  /* 0x00000001ff197803 */ /* 0x000fe20000000000 */
[----:B------:R-:W-:Y:S01]  /*13210*/  VIADD R26, R47, 0xffffffb9 ;  /* 0xffffffb92f1a7836 */ /* 0x000fe20000000000 */
[----:B------:R-:W-:Y:S02]  /*13220*/  FSEL R218, R24, -INF , P4 ;  /* 0xff80000018da7808 */ /* 0x000fe40002000000 */
[----:B------:R-:W-:Y:S01]  /*13230*/  ISETP.NE.AND P4, PT, R25, RZ, PT ;  /* 0x000000ff1900720c */ /* 0x000fe20003f85270 */
[----:B------:R-:W-:Y:S01]  /*13240*/  VIADD R25, R47, 0xffffffc0 ;  /* 0xffffffc02f197836 */ /* 0x000fe20000000000 */
[----:B------:R-:W-:Y:S02]  /*13250*/  ISETP.GE.AND P0, PT, R27, R184, PT ;  /* 0x000000b81b00720c */ /* 0x000fe40003f06270 */
[----:B------:R-:W-:Y:S02]  /*13260*/  ISETP.GE.AND P1, PT, R26, R185, PT ;  /* 0x000000b91a00720c */ /* 0x000fe40003f26270 */
[----:B------:R-:W-:-:S02]  /*13270*/  FSEL R117, R117, -INF , P0 ;  /* 0xff80000075757808 */ /* 0x000fc40000000000 */
[C---:B------:R-:W-:Y:S02]  /*13280*/  ISETP.GE.AND P0, PT, R25.reuse, R182, PT ;  /* 0x000000b61900720c */ /* 0x040fe40003f06270 */
        /* <DEDUP_REMOVED lines=17> */
[----:B------:R-:W-:Y:S02]  /*133a0*/  ISETP.GE.AND P4, PT, R23, R185, PT ;  /* 0x000000b91700720c */ /* 0x000fe40003f86270 */
[----:B------:R-:W-:-:S02]  /*133b0*/  FSEL R212, R21, -INF , P1 ;  /* 0xff80000015d47808 */ /* 0x000fc40000800000 */
[----:B------:R-:W-:Y:S02]  /*133c0*/  P2R R21, PR, RZ, 0x1 ;  /* 0x00000001ff157803 */ /* 0x000fe40000000000 */
[----:B------:R-:W-:Y:S01]  /*133d0*/  FSEL R146, R146, -INF , !P6 ;  /* 0xff80000092927808 */ /* 0x000fe20007000000 */
[----:B------:R-:W-:Y:S01]  /*133e0*/  VIADD R22, R47, 0xffffffc9 ;  /* 0xffffffc92f167836 */ /* 0x000fe20000000000 */
[----:B------:R-:W-:Y:S02]  /*133f0*/  ISETP.GE.AND P6, PT, R61, R182, PT ;  /* 0x000000b63d00720c */ /* 0x000fe40003fc6270 */
[----:B------:R-:W-:Y:S02]  /*13400*/  FSEL R56, R56, -INF , P3 ;  /* 0xff80000038387808 */ /* 0x000fe40001800000 */
[----:B------:R-:W-:Y:S02]  /*13410*/  FSEL R210, R20, -INF , P4 ;  /* 0xff80000014d27808 */ /* 0x000fe40002000000 */
[----:B------:R-:W-:-:S02]  /*13420*/  ISETP.GE.AND P3, PT, R30, R184, PT ;  /* 0x000000b81e00720c */ /* 0x000fc40003f66270 */
[----:B------:R-:W-:Y:S01]  /*13430*/  ISETP.NE.AND P4, PT, R21, RZ, PT ;  /* 0x000000ff1500720c */ /* 0x000fe20003f85270 */
[----:B------:R-:W-:Y:S01]  /*13440*/  VIADD R21, R47, 0xffffffd0 ;  /* 0xffffffd02f157836 */ /* 0x000fe20000000000 */
[----:B------:R-:W-:Y:S02]  /*13450*/  ISETP.GE.AND P0, PT, R23, R184, PT ;  /* 0x000000b81700720c */ /* 0x000fe40003f06270 */
[----:B------:R-:W-:Y:S02]  /*13460*/  FSEL R48, R48, -INF , !P5 ;  /* 0xff80000030307808 */ /* 0x000fe40006800000 */
[----:B------:R-:W-:Y:S02]  /*13470*/  ISETP.GE.AND P5, PT, R61, R183, PT ;  /* 0x000000b73d00720c */ /* 0x000fe40003fa6270 */
[----:B------:R-:W-:Y:S02]  /*13480*/  FSEL R238, R238, -INF , !P6 ;  /* 0xff800000eeee7808 */ /* 0x000fe40007000000 */
[----:B------:R-:W-:-:S02]  /*13490*/  ISETP.GE.AND P6, PT, R30, R182, PT ;  /* 0x000000b61e00720c */ /* 0x000fc40003fc6270 */
[----:B------:R-:W-:Y:S02]  /*134a0*/  FSEL R43, R43, -INF , P3 ;  /* 0xff8000002b2b7808 */ /* 0x000fe40001800000 */
[----:B------:R-:W-:Y:S02]  /*134b0*/  ISETP.GE.AND P3, PT, R28, R184, PT ;  /* 0x000000b81c00720c */ /* 0x000fe40003f66270 */
[----:B------:R-:W-:Y:S02]  /*134c0*/  ISETP.GE.AND P1, PT, R22, R185, PT ;  /* 0x000000b91600720c */ /* 0x000fe40003f26270 */
[----:B------:R-:W-:Y:S02]  /*134d0*/  FSEL R115, R115, -INF , P0 ;  /* 0xff80000073737808 */ /* 0x000fe40000000000 */
[----:B------:R-:W-:Y:S02]  /*134e0*/  ISETP.GE.AND P0, PT, R21, R182, PT ;  /* 0x000000b61500720c */ /* 0x000fe40003f06270 */
[----:B------:R-:W-:-:S02]  /*134f0*/  FSEL R234, R56, -INF , !P5 ;  /* 0xff80000038ea7808 */ /* 0x000fc40006800000 */
[----:B------:R-:W-:Y:S02]  /*13500*/  ISETP.GE.AND P5, PT, R30, R183, PT ;  /* 0x000000b71e00720c */ /* 0x000fe40003fa6270 */
[----:B------:R-:W-:Y:S02]  /*13510*/  FSEL R236, R236, -INF , !P6 ;  /* 0xff800000ecec7808 */ /* 0x000fe40007000000 */
[----:B------:R-:W-:Y:S02]  /*13520*/  FSEL R210, R210, -INF , !P4 ;  /* 0xff800000d2d27808 */ /* 0x000fe40006000000 */
[----:B------:R-:W-:Y:S02]  /*13530*/  ISETP.GE.AND P6, PT, R28, R182, PT ;  /* 0x000000b61c00720c */ /* 0x000fe40003fc6270 */
[----:B------:R-:W-:Y:S02]  /*13540*/  FSEL R41, R41, -INF , P3 ;  /* 0xff80000029297808 */ /* 0x000fe40001800000 */
[----:B------:R-:W-:-:S02]  /*13550*/  ISETP.GE.AND P4, PT, R21, R185, PT ;  /* 0x000000b91500720c */ /* 0x000fc40003f86270 */
[----:B------:R-:W-:Y:S02]  /*13560*/  FSEL R208, R19, -INF , P1 ;  /* 0xff80000013d07808 */ /* 0x000fe40000800000 */
[----:B------:R-:W-:Y:S02]  /*13570*/  ISETP.GE.AND P3, PT, R26, R184, PT ;  /* 0x000000b81a00720c */ /* 0x000fe40003f66270 */
[----:B------:R-:W-:Y:S02]  /*13580*/  P2R R19, PR, RZ, 0x1 ;  /* 0x00000001ff137803 */ /* 0x000fe40000000000 */
[----:B------:R-:W-:Y:S02]  /*13590*/  FSEL R192, R120, -INF , !P2 ;  /* 0xff80000078c07808 */ /* 0x000fe40005000000 */
[----:B------:R-:W-:Y:S02]  /*135a0*/  FSEL R232, R43, -INF , !P5 ;  /* 0xff8000002be87808 */ /* 0x000fe40006800000 */
[----:B------:R-:W-:-:S02]  /*135b0*/  ISETP.GE.AND P2, PT, R32, R183, PT ;  /* 0x000000b72000720c */ /* 0x000fc40003f46270 */
[----:B------:R-:W-:Y:S02]  /*135c0*/  ISETP.GE.AND P5, PT, R28, R183, PT ;  /* 0x000000b71c00720c */ /* 0x000fe40003fa6270 */
[----:B------:R-:W-:Y:S02]  /*135d0*/  FSEL R230, R230, -INF , !P6 ;  /* 0xff800000e6e67808 */ /* 0x000fe40007000000 */
[----:B------:R-:W-:Y:S02]  /*135e0*/  FSEL R142, R18, -INF , P4 ;  /* 0xff800000128e7808 */ /* 0x000fe40002000000 */
[----:B------:R-:W-:Y:S02]  /*135f0*/  ISETP.GE.AND P6, PT, R26, R182, PT ;  /* 0x000000b61a00720c */ /* 0x000fe40003fc6270 */
[----:B------:R-:W-:Y:S02]  /*13600*/  FSEL R39, R39, -INF , P3 ;  /* 0xff80000027277808 */ /* 0x000fe40001800000 */
[----:B------:R-:W-:Y:S01]  /*13610*/  ISETP.NE.AND P4, PT, R19, RZ, PT ;  /* 0x000000ff1300720c */ /* 0x000fe20003f85270 */
[----:B------:R-:W-:Y:S01]  /*13620*/  VIADD R19, R47, 0xffffffd8 ;  /* 0xffffffd82f137836 */ /* 0x000fe20000000000 */
[----:B------:R-:W-:-:S02]  /*13630*/  ISETP.GE.AND P3, PT, R24, R184, PT ;  /* 0x000000b81800720c */ /* 0x000fc40003f66270 */
[----:B------:R-:W-:Y:S02]  /*13640*/  ISETP.GE.AND P0, PT, R21, R184, PT ;  /* 0x000000b81500720c */ /* 0x000fe40003f06270 */
[----:B------:R-:W-:Y:S02]  /*13650*/  FSEL R188, R119, -INF , !P2 ;  /* 0xff80000077bc7808 */ /* 0x000fe40005000000 */
[----:B------:R-:W-:Y:S02]  /*13660*/  FSEL R226, R41, -INF , !P5 ;  /* 0xff80000029e27808 */ /* 0x000fe40006800000 */
[-C--:B------:R-:W-:Y:S02]  /*13670*/  ISETP.GE.AND P2, PT, R29, R183.reuse, PT ;  /* 0x000000b71d00720c */ /* 0x080fe40003f46270 */
[----:B------:R-:W-:Y:S02]  /*13680*/  ISETP.GE.AND P5, PT, R26, R183, PT ;  /* 0x000000b71a00720c */ /* 0x000fe40003fa6270 */
[----:B------:R-:W-:Y:S01]  /*13690*/  FSEL R228, R228, -INF , !P6 ;  /* 0xff800000e4e47808 */ /* 0x000fe20007000000 */
[----:B------:R-:W-:Y:S01]  /*136a0*/  VIADD R20, R47, 0xffffffd1 ;  /* 0xffffffd12f147836 */ /* 0x000fe20000000000 */
[----:B------:R-:W-:-:S02]  /*136b0*/  ISETP.GE.AND P6, PT, R24, R182, PT ;  /* 0x000000b61800720c */ /* 0x000fc40003fc6270 */
[----:B------:R-:W-:Y:S02]  /*136c0*/  FSEL R38, R38, -INF , P3 ;  /* 0xff80000026267808 */ /* 0x000fe40001800000 */
[----:B------:R-:W-:Y:S02]  /*136d0*/  FSEL R108, R108, -INF , P0 ;  /* 0xff8000006c6c7808 */ /* 0x000fe40000000000 */
[----:B------:R-:W-:Y:S02]  /*136e0*/  ISETP.GE.AND P3, PT, R22, R184, PT ;  /* 0x000000b81600720c */ /* 0x000fe40003f66270 */
[----:B------:R-:W-:Y:S02]  /*136f0*/  ISETP.GE.AND P0, PT, R19, R182, PT ;  /* 0x000000b61300720c */ /* 0x000fe40003f06270 */
[----:B------:R-:W-:Y:S02]  /*13700*/  FSEL R220, R118, -INF , !P2 ;  /* 0xff80000076dc7808 */ /* 0x000fe40005000000 */
[----:B------:R-:W-:-:S02]  /*13710*/  FSEL R224, R39, -INF , !P5 ;  /* 0xff80000027e07808 */ /* 0x000fc40006800000 */
[-C--:B------:R-:W-:Y:S02]  /*13720*/  ISETP.GE.AND P2, PT, R27, R183.reuse, PT ;  /* 0x000000b71b00720c */ /* 0x080fe40003f46270 */
[----:B------:R-:W-:Y:S02]  /*13730*/  ISETP.GE.AND P5, PT, R24, R183, PT ;  /* 0x000000b71800720c */ /* 0x000fe40003fa6270 */
[----:B------:R-:W-:Y:S01]  /*13740*/  FSEL R212, R212, -INF , !P6 ;  /* 0xff800000d4d47808 */ /* 0x000fe20007000000 */
[----:B------:R-:W-:Y:S01]  /*13750*/  VIADD R18, R47, 0xffffffd9 ;  /* 0xffffffd92f127836 */ /* 0x000fe20000000000 */
[----:B------:R-:W-:Y:S02]  /*13760*/  ISETP.GE.AND P6, PT, R22, R182, PT ;  /* 0x000000b61600720c */ /* 0x000fe40003fc6270 */
[----:B------:R-:W-:Y:S02]  /*13770*/  FSEL R37, R37, -INF , P3 ;  /* 0xff80000025257808 */ /* 0x000fe40001800000 */
[----:B------:R-:W-:-:S02]  /*13780*/  ISETP.GE.AND P1, PT, R20, R185, PT ;  /* 0x000000b91400720c */ /* 0x000fc40003f26270 */
[----:B------:R-:W-:Y:S02]  /*13790*/  ISETP.GE.AND P3, PT, R20, R184, PT ;  /* 0x000000b81400720c */ /* 0x000fe40003f66270 */
[----:B------:R-:W-:Y:S02]  /*137a0*/  FSEL R216, R117, -INF , !P2 ;  /* 0xff80000075d87808 */ /* 0x000fe40005000000 */
[----:B------:R-:W-:Y:S02]  /*137b0*/  FSEL R204, R38, -INF , !P5 ;  /* 0xff80000026cc7808 */ /* 0x000fe40006800000 */
[-C--:B------:R-:W-:Y:S02]  /*137c0*/  ISETP.GE.AND P2, PT, R25, R183.reuse, PT ;  /* 0x000000b71900720c */ /* 0x080fe40003f46270 */
[----:B------:R-:W-:Y:S01]  /*137d0*/  ISETP.GE.AND P5, PT, R22, R183, PT ;  /* 0x000000b71600720c */ /* 0x000fe20003fa6270 */
[----:B------:R-:W-:Y:S01]  /*137e0*/  LDSM.16.MT88.4 R24, [R107+0x6000] ;  /* 0x006000006b18783b */ /* 0x000fe20000004200 */
[----:B------:R-:W-:-:S02]  /*137f0*/  FSEL R208, R208, -INF , !P6 ;  /* 0xff800000d0d07808 */ /* 0x000fc40007000000 */
[-C--:B------:R-:W-:Y:S02]  /*13800*/  ISETP.GE.AND P6, PT, R20, R182.reuse, PT ;  /* 0x000000b61400720c */ /* 0x080fe40003fc6270 */
[----:B------:R-:W-:Y:S02]  /*13810*/  FSEL R17, R17, -INF , P1 ;  /* 0xff80000011117808 */ /* 0x000fe40000800000 */
[----:B------:R-:W-:Y:S02]  /*13820*/  LOP3.LUT R176, R176, 0xfffffffd, RZ, 0xc0, !PT ;  /* 0xfffffffdb0b07812 */ /* 0x000fe400078ec0ff */
[----:B------:R-:W-:Y:S02]  /*13830*/  FSEL R36, R36, -INF , P3 ;  /* 0xff80000024247808 */ /* 0x000fe40001800000 */
[----:B------:R-:W-:Y:S02]  /*13840*/  ISETP.GE.AND P3, PT, R18, R182, PT ;  /* 0x000000b61200720c */ /* 0x000fe40003f66270 */
[----:B------:R-:W-:-:S02]  /*13850*/  FSEL R206, R116, -INF , !P2 ;  /* 0xff80000074ce7808 */ /* 0x000fc40005000000 */
[----:B------:R-:W-:Y:S02]  /*13860*/  FSEL R200, R37, -INF , !P5 ;  /* 0xff80000025c87808 */ /* 0x000fe40006800000 */
[-C--:B------:R-:W-:Y:S02]  /*13870*/  ISETP.GE.AND P2, PT, R23, R183.reuse, PT ;  /* 0x000000b71700720c */ /* 0x080fe40003f46270 */
[----:B------:R-:W-:Y:S02]  /*13880*/  ISETP.GE.AND P5, PT, R20, R183, PT ;  /* 0x000000b71400720c */ /* 0x000fe40003fa6270 */
[----:B------:R-:W-:Y:S02]  /*13890*/  @P0 LOP3.LUT R176, R176, 0x2, RZ, 0xfc, !PT ;  /* 0x00000002b0b00812 */ /* 0x000fe400078efcff */
[----:B------:R-:W-:Y:S01]  /*138a0*/  FSEL R140, R17, -INF , !P6 ;  /* 0xff800000118c7808 */ /* 0x000fe20007000000 */
[----:B------:R-:W-:Y:S01]  /*138b0*/  VIADD R17, R47, 0xffffffe0 ;  /* 0xffffffe02f117836 */ /* 0x000fe20000000000 */
[----:B------:R-:W-:-:S02]  /*138c0*/  ISETP.GE.AND P0, PT, R19, R184, PT ;  /* 0x000000b81300720c */ /* 0x000fc40003f06270 */
[----:B------:R-:W-:Y:S02]  /*138d0*/  FSEL R202, R115, -INF , !P2 ;  /* 0xff80000073ca7808 */ /* 0x000fe40005000000 */
[----:B------:R-:W-:Y:S02]  /*138e0*/  FSEL R142, R142, -INF , !P4 ;  /* 0xff8000008e8e7808 */ /* 0x000fe40006000000 */
[----:B------:R-:W-:Y:S02]  /*138f0*/  FSEL R132, R36, -INF , !P5 ;  /* 0xff80000024847808 */ /* 0x000fe40006800000 */
[----:B------:R-:W-:Y:S01]  /*13900*/  ISETP.GE.AND P2, PT, R21, R183, PT ;  /* 0x000000b71500720c */ /* 0x000fe20003f46270 */
[----:B------:R-:W-:Y:S01]  /*13910*/  LDSM.16.MT88.4 R36, [R106+0x6000] ;  /* 0x006000006a24783b */ /* 0x000fe20000004200 */
[----:B------:R-:W-:Y:S02]  /*13920*/  ISETP.GE.AND P4, PT, R19, R185, PT ;  /* 0x000000b91300720c */ /* 0x000fe40003f86270 */
[----:B------:R-:W-:-:S02]  /*13930*/  LOP3.LUT P5, RZ, R176, 0x2, RZ, 0xc0, !PT ;  /* 0x00000002b0ff7812 */ /* 0x000fc400078ac0ff */
[----:B------:R-:W-:Y:S02]  /*13940*/  FSEL R64, R64, -INF , P0 ;  /* 0xff80000040407808 */ /* 0x000fe40000000000 */
[----:B------:R-:W-:Y:S02]  /*13950*/  LOP3.LUT R176, R176, 0xfffffffe, RZ, 0xc0, !PT ;  /* 0xfffffffeb0b07812 */ /* 0x000fe400078ec0ff */
[----:B------:R-:W-:Y:S02]  /*13960*/  ISETP.GE.AND P0, PT, R17, R182, PT ;  /* 0x000000b61100720c */ /* 0x000fe40003f06270 */
[----:B------:R-:W-:Y:S02]  /*13970*/  FSEL R134, R108, -INF , !P2 ;  /* 0xff8000006c867808 */ /* 0x000fe40005000000 */
[----:B------:R-:W-:Y:S02]  /*13980*/  ISETP.GE.AND P1, PT, R18, R185, PT ;  /* 0x000000b91200720c */ /* 0x000fe40003f26270 */
[----:B------:R-:W-:Y:S01]  /*13990*/  FSEL R138, R16, -INF , P4 ;  /* 0xff800000108a7808 */ /* 0x000fe20002000000 */
[----:B------:R-:W-:Y:S01]  /*139a0*/  VIADD R16, R47, 0xffffffe1 ;  /* 0xffffffe12f107836 */ /* 0x000fe20000000000 */
[----:B------:R-:W-:-:S02]  /*139b0*/  ISETP.GE.AND P2, PT, R19, R183, PT ;  /* 0x000000b71300720c */ /* 0x000fc40003f46270 */
[----:B------:R-:W-:Y:S02]  /*139c0*/  @P3 LOP3.LUT R176, R176, 0x1, RZ, 0xfc, !PT ;  /* 0x00000001b0b03812 */ /* 0x000fe400078efcff */
[----:B------:R-:W-:Y:S02]  /*139d0*/  FSEL R15, R15, -INF , P1 ;  /* 0xff8000000f0f7808 */ /* 0x000fe40000800000 */
[----:B------:R-:W-:Y:S02]  /*139e0*/  LOP3.LUT P1, RZ, R176, 0x1, RZ, 0xc0, !PT ;  /* 0x00000001b0ff7812 */ /* 0x000fe4000782c0ff */
[----:B------:R-:W-:Y:S02]  /*139f0*/  FSEL R130, R64, -INF , !P2 ;  /* 0xff80000040827808 */ /* 0x000fe40005000000 */
[----:B------:R-:W-:Y:S02]  /*13a00*/  LOP3.LUT R176, R176, 0xfffffffd, RZ, 0xc0, !PT ;  /* 0xfffffffdb0b07812 */ /* 0x000fe400078ec0ff */
[----:B------:R-:W-:-:S02]  /*13a10*/  ISETP.GE.AND P2, PT, R16, R182, PT ;  /* 0x000000b61000720c */ /* 0x000fc40003f46270 */
[-C--:B------:R-:W-:Y:S02]  /*13a20*/  ISETP.GE.AND P3, PT, R18, R184.reuse, PT ;  /* 0x000000b81200720c */ /* 0x080fe40003f66270 */
[----:B------:R-:W-:Y:S02]  /*13a30*/  @P0 LOP3.LUT R176, R176, 0x2, RZ, 0xfc, !PT ;  /* 0x00000002b0b00812 */ /* 0x000fe400078efcff */
[----:B------:R-:W-:Y:S02]  /*13a40*/  FSEL R35, R35, -INF , P3 ;  /* 0xff80000023237808 */ /* 0x000fe40001800000 */
[C---:B------:R-:W-:Y:S02]  /*13a50*/  LOP3.LUT P3, RZ, R176.reuse, 0x2, RZ, 0xc0, !PT ;  /* 0x00000002b0ff7812 */ /* 0x040fe4000786c0ff */
[----:B------:R-:W-:Y:S02]  /*13a60*/  LOP3.LUT R176, R176, 0xfffffffe, RZ, 0xc0, !PT ;  /* 0xfffffffeb0b07812 */ /* 0x000fe400078ec0ff */
[----:B------:R-:W-:-:S02]  /*13a70*/  ISETP.GE.AND P0, PT, R17, R184, PT ;  /* 0x000000b81100720c */ /* 0x000fc40003f06270 */
[----:B------:R-:W-:Y:S02]  /*13a80*/  FSEL R136, R15, -INF , !P1 ;  /* 0xff8000000f887808 */ /* 0x000fe40004800000 */
[----:B------:R-:W-:Y:S01]  /*13a90*/  ISETP.GE.AND P1, PT, R16, R185, PT ;  /* 0x000000b91000720c */ /* 0x000fe20003f26270 */
[----:B------:R-:W-:Y:S01]  /*13aa0*/  VIADD R15, R47, 0xffffffe8 ;  /* 0xffffffe82f0f7836 */ /* 0x000fe20000000000 */
[----:B------:R-:W-:Y:S02]  /*13ab0*/  FSEL R138, R138, -INF , !P5 ;  /* 0xff8000008a8a7808 */ /* 0x000fe40006800000 */
[----:B------:R-:W-:Y:S02]  /*13ac0*/  @P2 LOP3.LUT R176, R176, 0x1, RZ, 0xfc, !PT ;  /* 0x00000001b0b02812 */ /* 0x000fe400078efcff */
[----:B------:R-:W-:Y:S02]  /*13ad0*/  ISETP.GE.AND P5, PT, R17, R183, PT ;  /* 0x000000b71100720c */ /* 0x000fe40003fa6270 */
[----:B------:R-:W-:-:S02]  /*13ae0*/  FSEL R60, R60, -INF , P0 ;  /* 0xff8000003c3c7808 */ /* 0x000fc40000000000 */
[----:B------:R-:W-:Y:S02]  /*13af0*/  FSEL R11, R11, -INF , P1 ;  /* 0xff8000000b0b7808 */ /* 0x000fe40000800000 */
[----:B------:R-:W-:Y:S02]  /*13b00*/  LOP3.LUT P1, RZ, R176, 0x1, RZ, 0xc0, !PT ;  /* 0x00000001b0ff7812 */ /* 0x000fe4000782c0ff */
[----:B------:R-:W-:Y:S02]  /*13b10*/  FSEL R112, R60, -INF , !P5 ;  /* 0xff8000003c707808 */ /* 0x000fe40006800000 */
[----:B------:R-:W-:Y:S02]  /*13b20*/  ISETP.GE.AND P5, PT, R15, R183, PT ;  /* 0x000000b70f00720c */ /* 0x000fe40003fa6270 */
[----:B------:R-:W-:Y:S02]  /*13b30*/  FSEL R118, R11, -INF , !P1 ;  /* 0xff8000000b767808 */ /* 0x000fe40004800000 */
[----:B------:R-:W-:-:S02]  /*13b40*/  FMNMX3.FTZ R11, R2, R3, R14, !PT ;  /* 0x00000003020b7276 */ /* 0x000fc4000781000e */
[----:B------:R-:W-:Y:S02]  /*13b50*/  ISETP.GE.AND P4, PT, R17, R185, PT ;  /* 0x000000b91100720c */ /* 0x000fe40003f86270 */
[C---:B------:R-:W-:Y:S02]  /*13b60*/  ISETP.GE.AND P2, PT, R16.reuse, R184, PT ;  /* 0x000000b81000720c */ /* 0x040fe40003f46270 */
[----:B------:R-:W-:Y:S02]  /*13b70*/  FMNMX3.FTZ R11, R11, R12, R10, !PT ;  /* 0x0000000c0b0b7276 */ /* 0x000fe4000781000a */
[----:B------:R-:W-:Y:S01]  /*13b80*/  FSEL R120, R13, -INF , P4 ;  /* 0xff8000000d787808 */ /* 0x000fe20002000000 */
[----:B------:R-:W-:Y:S01]  /*13b90*/  VIADD R13, R47, 0xffffffe9 ;  /* 0xffffffe92f0d7836 */ /* 0x000fe20000000000 */
[----:B------:R-:W-:Y:S02]  /*13ba0*/  ISETP.GE.AND P4, PT, R16, R183, PT ;  /* 0x000000b71000720c */ /* 0x000fe40003f86270 */
[----:B------:R-:W-:-:S02]  /*13bb0*/  FSEL R34, R34, -INF , P2 ;  /* 0xff80000022227808 */ /* 0x000fc40001000000 */
[----:B------:R-:W-:Y:S02]  /*13bc0*/  LOP3.LUT R176, R176, 0xfffffffd, RZ, 0xc0, !PT ;  /* 0xfffffffdb0b07812 */ /* 0x000fe400078ec0ff */
[----:B------:R-:W-:Y:S02]  /*13bd0*/  FMNMX3.FTZ R11, R11, R186, R240, !PT ;  /* 0x000000ba0b0b7276 */ /* 0x000fe400078100f0 */
[----:B------:R-:W-:Y:S02]  /*13be0*/  @P5 LOP3.LUT R176, R176, 0x2, RZ, 0xfc, !PT ;  /* 0x00000002b0b05812 */ /* 0x000fe400078efcff */
[----:B------:R-:W-:Y:S02]  /*13bf0*/  FSEL R110, R34, -INF , !P4 ;  /* 0xff800000226e7808 */ /* 0x000fe40006000000 */
[C---:B------:R-:W-:Y:S02]  /*13c00*/  ISETP.GE.AND P1, PT, R13.reuse, R185, PT ;  /* 0x000000b90d00720c */ /* 0x040fe40003f26270 */
[----:B------:R-:W-:-:S02]  /*13c10*/  ISETP.GE.AND P5, PT, R13, R182, PT ;  /* 0x000000b60d00720c */ /* 0x000fc40003fa6270 */
[C---:B------:R-:W-:Y:S02]  /*13c20*/  ISETP.GE.AND P4, PT, R13.reuse, R184, PT ;  /* 0x000000b80d00720c */ /* 0x040fe40003f86270 */
[----:B------:R-:W-:Y:S02]  /*13c30*/  ISETP.GE.AND P2, PT, R13, R183, PT ;  /* 0x000000b70d00720c */ /* 0x000fe40003f46270 */
[----:B------:R-:W-:Y:S02]  /*13c40*/  FMNMX3.FTZ R13, R11, R144, R146, !PT ;  /* 0x000000900b0d7276 */ /* 0x000fe40007810092 */
[----:B------:R-:W-:Y:S02]  /*13c50*/  FMNMX3.FTZ R11, R0, R5, R8, !PT ;  /* 0x00000005000b7276 */ /* 0x000fe40007810008 */
[----:B------:R-:W-:Y:S02]  /*13c60*/  FMNMX3.FTZ R13, R13, R196, R238, !PT ;  /* 0x000000c40d0d7276 */ /* 0x000fe400078100ee */
[----:B------:R-:W-:-:S02]  /*13c70*/  FSEL R120, R120, -INF , !P3 ;  /* 0xff80000078787808 */ /* 0x000fc40005800000 */
[----:B------:R-:W-:Y:S02]  /*13c80*/  FMNMX3.FTZ R13, R13, R194, R236, !PT ;  /* 0x000000c20d0d7276 */ /* 0x000fe400078100ec */
[----:B------:R-:W-:Y:S02]  /*13c90*/  FMNMX3.FTZ R11, R11, R6, R4, !PT ;  /* 0x000000060b0b7276 */ /* 0x000fe40007810004 */
[----:B------:R-:W-:Y:S02]  /*13ca0*/  ISETP.GE.AND P6, PT, R18, R183, PT ;  /* 0x000000b71200720c */ /* 0x000fe40003fc6270 */
[----:B------:R-:W-:Y:S02]  /*13cb0*/  ISETP.GE.AND P3, PT, R15, R185, PT ;  /* 0x000000b90f00720c */ /* 0x000fe40003f66270 */
[----:B------:R-:W-:Y:S02]  /*13cc0*/  FMNMX3.FTZ R13, R13, R222, R230, !PT ;  /* 0x000000de0d0d7276 */ /* 0x000fe400078100e6 */
[----:B------:R-:W-:-:S02]  /*13cd0*/  FMNMX3.FTZ R11, R11, R50, R42, !PT ;  /* 0x000000320b0b7276 */ /* 0x000fc4000781002a */
[----:B------:R-:W-:Y:S02]  /*13ce0*/  FSEL R128, R35, -INF , !P6 ;  /* 0xff80000023807808 */ /* 0x000fe40007000000 */
[----:B------:R-:W-:Y:S01]  /*13cf0*/  FSEL R116, R9, -INF , P3 ;  /* 0xff80000009747808 */ /* 0x000fe20001800000 */
[----:B------:R-:W-:Y:S01]  /*13d00*/  VIADD R9, R47, 0xfffffff0 ;  /* 0xfffffff02f097836 */ /* 0x000fe20000000000 */
[C---:B------:R-:W-:Y:S02]  /*13d10*/  ISETP.GE.AND P6, PT, R15.reuse, R182, PT ;  /* 0x000000b60f00720c */ /* 0x040fe40003fc6270 */
[----:B------:R-:W-:Y:S02]  /*13d20*/  ISETP.GE.AND P0, PT, R15, R184, PT ;  /* 0x000000b80f00720c */ /* 0x000fe40003f06270 */
[----:B------:R-:W-:Y:S02]  /*13d30*/  LOP3.LUT R176, R176, 0xfffffffe, RZ, 0xc0, !PT ;  /* 0xfffffffeb0b07812 */ /* 0x000fe400078ec0ff */
[----:B------:R-:W-:-:S02]  /*13d40*/  FMNMX3.FTZ R13, R13, R218, R228, !PT ;  /* 0x000000da0d0d7276 */ /* 0x000fc400078100e4 */
[----:B------:R-:W-:Y:S02]  /*13d50*/  FMNMX3.FTZ R11, R11, R40, R48, !PT ;  /* 0x000000280b0b7276 */ /* 0x000fe40007810030 */
[----:B------:R-:W-:Y:S02]  /*13d60*/  @P2 LOP3.LUT R176, R176, 0x1, RZ, 0xfc, !PT ;  /* 0x00000001b0b02812 */ /* 0x000fe400078efcff */
[----:B------:R-:W-:Y:S02]  /*13d70*/  FSEL R53, R53, -INF , P0 ;  /* 0xff80000035357808 */ /* 0x000fe40000000000 */
[----:B------:R-:W-:Y:S02]  /*13d80*/  FSEL R116, R116, -INF , !P6 ;  /* 0xff80000074747808 */ /* 0x000fe40007000000 */
        /* <DEDUP_REMOVED lines=9> */
[----:B------:R-:W-:Y:S02]  /*13e20*/  FSEL R31, R31, -INF , P4 ;  /* 0xff8000001f1f7808 */ /* 0x000fe40002000000 */
[----:B------:R-:W-:Y:S02]  /*13e30*/  FSEL R52, R52, -INF , P2 ;  /* 0xff80000034347808 */ /* 0x000fe40001000000 */
[----:B------:R-:W-:Y:S02]  /*13e40*/  FMNMX3.FTZ R13, R13, R210, R208, !PT ;  /* 0x000000d20d0d7276 */ /* 0x000fe400078100d0 */
[----:B------:R-:W-:Y:S02]  /*13e50*/  FMNMX3.FTZ R11, R11, R188, R232, !PT ;  /* 0x000000bc0b0b7276 */ /* 0x000fe400078100e8 */
[C---:B------:R-:W-:Y:S02]  /*13e60*/  ISETP.GE.AND P1, PT, R9.reuse, R185, PT ;  /* 0x000000b90900720c */ /* 0x040fe40003f26270 */
[----:B------:R-:W-:-:S02]  /*13e70*/  ISETP.GE.AND P2, PT, R9, R182, PT ;  /* 0x000000b60900720c */ /* 0x000fc40003f46270 */
[C---:B------:R-:W-:Y:S02]  /*13e80*/  ISETP.GE.AND P4, PT, R9.reuse, R184, PT ;  /* 0x000000b80900720c */ /* 0x040fe40003f86270 */
[----:B------:R-:W-:Y:S01]  /*13e90*/  ISETP.GE.AND P5, PT, R9, R183, PT ;  /* 0x000000b70900720c */ /* 0x000fe20003fa6270 */
[----:B------:R-:W-:Y:S01]  /*13ea0*/  VIADD R9, R47, 0xfffffff8 ;  /* 0xfffffff82f097836 */ /* 0x000fe20000000000 */
[----:B------:R-:W-:Y:S02]  /*13eb0*/  FMNMX3.FTZ R13, R13, R142, R140, !PT ;  /* 0x0000008e0d0d7276 */ /* 0x000fe4000781008c */
[----:B------:R-:W-:Y:S01]  /*13ec0*/  FMNMX3.FTZ R11, R11, R220, R226, !PT ;  /* 0x000000dc0b0b7276 */ /* 0x000fe200078100e2 */
[----:B------:R-:W-:Y:S01]  /*13ed0*/  VIADD R47, R47, 0xfffffff9 ;  /* 0xfffffff92f2f7836 */ /* 0x000fe20000000000 */
[----:B------:R-:W-:Y:S02]  /*13ee0*/  FSEL R54, R54, -INF , P0 ;  /* 0xff80000036367808 */ /* 0x000fe40000000000 */
[----:B------:R-:W-:-:S02]  /*13ef0*/  ISETP.GE.AND P0, PT, R9, R185, PT ;  /* 0x000000b90900720c */ /* 0x000fc40003f06270 */
[----:B------:R-:W-:Y:S02]  /*13f00*/  FMNMX3.FTZ R13, R13, R138, R136, !PT ;  /* 0x0000008a0d0d7276 */ /* 0x000fe40007810088 */
[----:B------:R-:W-:Y:S02]  /*13f10*/  FMNMX3.FTZ R11, R11, R216, R224, !PT ;  /* 0x000000d80b0b7276 */ /* 0x000fe400078100e0 */
[----:B------:R-:W-:Y:S02]  /*13f20*/  FSEL R49, R49, -INF , P1 ;  /* 0xff80000031317808 */ /* 0x000fe40000800000 */
[----:B------:R-:W-:Y:S02]  /*13f30*/  ISETP.GE.AND P1, PT, R9, R182, PT ;  /* 0x000000b60900720c */ /* 0x000fe40003f26270 */
[----:B------:R-:W-:Y:S02]  /*13f40*/  FSEL R55, R55, -INF , P0 ;  /* 0xff80000037377808 */ /* 0x000fe40000000000 */
[----:B------:R-:W-:-:S02]  /*13f50*/  ISETP.GE.AND P0, PT, R47, R185, PT ;  /* 0x000000b92f00720c */ /* 0x000fc40003f06270 */
[----:B------:R-:W-:Y:S02]  /*13f60*/  FMNMX3.FTZ R13, R13, R120, R118, !PT ;  /* 0x000000780d0d7276 */ /* 0x000fe40007810076 */
[----:B------:R-:W-:Y:S02]  /*13f70*/  FMNMX3.FTZ R11, R11, R206, R204, !PT ;  /* 0x000000ce0b0b7276 */ /* 0x000fe400078100cc */
[----:B------:R-:W-:Y:S02]  /*13f80*/  FSEL R62, R55, -INF , !P1 ;  /* 0xff800000373e7808 */ /* 0x000fe40004800000 */
[----:B------:R-:W-:Y:S02]  /*13f90*/  FSEL R66, R52, -INF , !P3 ;  /* 0xff80000034427808 */ /* 0x000fe40005800000 */
[----:B------:R-:W-:Y:S02]  /*13fa0*/  FSEL R64, R49, -INF , !P2 ;  /* 0xff80000031407808 */ /* 0x000fe40005000000 */
[----:B------:R-:W-:-:S02]  /*13fb0*/  ISETP.GE.AND P1, PT, R47, R182, PT ;  /* 0x000000b62f00720c */ /* 0x000fc40003f26270 */
[----:B------:R-:W-:Y:S02]  /*13fc0*/  FSEL R51, R51, -INF , P0 ;  /* 0xff80000033337808 */ /* 0x000fe40000000000 */
[----:B------:R-:W-:Y:S02]  /*13fd0*/  FMNMX3.FTZ R13, R13, R116, R114, !PT ;  /* 0x000000740d0d7276 */ /* 0x000fe40007810072 */
[----:B------:R-:W-:Y:S02]  /*13fe0*/  FMNMX3.FTZ R11, R11, R202, R200, !PT ;  /* 0x000000ca0b0b7276 */ /* 0x000fe400078100c8 */
[----:B------:R-:W-:Y:S02]  /*13ff0*/  LOP3.LUT P2, RZ, R176, 0x2, RZ, 0xc0, !PT ;  /* 0x00000002b0ff7812 */ /* 0x000fe4000784c0ff */
[----:B------:R-:W-:Y:S02]  /*14000*/  FSEL R60, R51, -INF , !P1 ;  /* 0xff800000333c7808 */ /* 0x000fe40004800000 */
[----:B------:R-:W-:-:S02]  /*14010*/  FMNMX3.FTZ R13, R13, R66, R64, !PT ;  /* 0x000000420d0d7276 */ /* 0x000fc40007810040 */
[----:B------:R-:W-:Y:S02]  /*14020*/  FMNMX3.FTZ R11, R11, R134, R132, !PT ;  /* 0x000000860b0b7276 */ /* 0x000fe40007810084 */
[----:B------:R-:W-:Y:S02]  /*14030*/  FSEL R108, R53, -INF , !P2 ;  /* 0xff800000356c7808 */ /* 0x000fe40005000000 */
[C---:B------:R-:W-:Y:S02]  /*14040*/  ISETP.GE.AND P3, PT, R9.reuse, R184, PT ;  /* 0x000000b80900720c */ /* 0x040fe40003f66270 */
[----:B------:R-:W-:Y:S02]  /*14050*/  ISETP.GE.AND P2, PT, R9, R183, PT ;  /* 0x000000b70900720c */ /* 0x000fe40003f46270 */
[----:B------:R-:W-:Y:S02]  /*14060*/  FSEL R7, R7, -INF , P4 ;  /* 0xff80000007077808 */ /* 0x000fe40002000000 */
[----:B------:R-:W-:-:S02]  /*14070*/  FMNMX3.FTZ R9, R13, R62, R60, !PT ;  /* 0x0000003e0d097276 */ /* 0x000fc4000781003c */
[----:B------:R-:W-:Y:S02]  /*14080*/  LOP3.LUT P4, RZ, R176, 0x1, RZ, 0xc0, !PT ;  /* 0x00000001b0ff7812 */ /* 0x000fe4000788c0ff */
[----:B------:R-:W-:Y:S01]  /*14090*/  FMNMX3.FTZ R11, R11, R130, R128, !PT ;  /* 0x000000820b0b7276 */ /* 0x000fe20007810080 */
[----:B------:R-:W1:Y:S01]  /*140a0*/  SHFL.BFLY PT, R16, R9, 0x2, 0x1f ;  /* 0x0c401f0009107f89 */ /* 0x000e6200000e0000 */
[----:B------:R-:W-:Y:S02]  /*140b0*/  ISETP.GE.AND P0, PT, R47, R184, PT ;  /* 0x000000b82f00720c */ /* 0x000fe40003f06270 */
        /* <DEDUP_REMOVED lines=21> */
[-CC-:B------:R-:W-:Y:S01]  /*14210*/  FFMA.FTZ R119, R3, R46.reuse, -R47.reuse ;  /* 0x0000002e03777223 */ /* 0x180fe2000001082f */
[----:B---3--:R-:W-:Y:S01]  /*14220*/  FMNMX.FTZ R3, R16, R7, !PT ;  /* 0x0000000710037209 */ /* 0x008fe20007810000 */
[-CC-:B------:R-:W-:Y:S01]  /*14230*/  FFMA.FTZ R53, R10, R46.reuse, -R47.reuse ;  /* 0x0000002e0a357223 */ /* 0x180fe2000001082f */
[-CC-:B------:R-:W-:Y:S01]  /*14240*/  FFMA.FTZ R63, R14, R46.reuse, -R47.reuse ;  /* 0x0000002e0e3f7223 */ /* 0x180fe2000001082f */
[----:B------:R-:W-:Y:S01]  /*14250*/  FFMA.FTZ R122, R12, R46, -R47 ;  /* 0x0000002e0c7a7223 */ /* 0x000fe2000001082f */
[----:B------:R-:W-:Y:S01]  /*14260*/  FSETP.NEU.FTZ.AND P0, PT, R3, -INF , PT ;  /* 0xff8000000300780b */ /* 0x000fe20003f1d000 */
[----:B------:R-:W-:Y:S01]  /*14270*/  FMUL.FTZ R45, R46, R3 ;  /* 0x000000032e2d7220 */ /* 0x000fe20000410000 */
[----:B------:R-:W-:Y:S04]  /*14280*/  LDSM.16.MT88.4 R16, [R148+0x6000] ;  /* 0x006000009410783b */ /* 0x000fe80000004200 */
[----:B------:R-:W-:-:S02]  /*14290*/  FSEL R45, R45, RZ, P0 ;  /* 0x000000ff2d2d7208 */ /* 0x000fc40000000000 */
[----:B------:R-:W-:-:S03]  /*142a0*/  FSEL R7, R3, RZ, P0 ;  /* 0x000000ff03077208 */ /* 0x000fc60000000000 */
[-CC-:B------:R-:W-:Y:S01]  /*142b0*/  FFMA.FTZ R61, R8, R46.reuse, -R45.reuse ;  /* 0x0000002e083d7223 */ /* 0x180fe2000001082d */
[----:B------:R-:W-:Y:S01]  /*142c0*/  FFMA.FTZ R198, R5, R46, -R45 ;  /* 0x0000002e05c67223 */ /* 0x000fe2000001082d */
[----:B------:R-:W1:Y:S01]  /*142d0*/  LDSM.16.MT88.4 R8, [R152+0x6000] ;  /* 0x006000009808783b */ /* 0x000e620000004200 */
[----:B------:R-:W-:Y:S01]  /*142e0*/  FSEL R5, R44, RZ, P1 ;  /* 0x000000ff2c057208 */ /* 0x000fe20000800000 */
[----:B------:R-:W-:-:S04]  /*142f0*/  FADD.FTZ R7, R0, -R7 ;  /* 0x8000000700077221 */ /* 0x000fc80000010000 */
[----:B------:R-:W-:Y:S01]  /*14300*/  FADD.FTZ R5, R2, -R5 ;  /* 0x8000000502057221 */ /* 0x000fe20000010000 */
[-CC-:B------:R-:W-:Y:S01]  /*14310*/  FFMA.FTZ R55, R6, R46.reuse, -R45.reuse ;  /* 0x0000002e06377223 */ /* 0x180fe2000001082d */
[----:B------:R-:W-:Y:S01]  /*14320*/  FMUL.FTZ R121, R46, R7 ;  /* 0x000000072e797220 */ /* 0x000fe20000410000 */
[-CC-:B------:R-:W-:Y:S01]  /*14330*/  FFMA.FTZ R2, R4, R46.reuse, -R45.reuse ;  /* 0x0000002e04027223 */ /* 0x180fe2000001082d */
[----:B------:R-:W-:Y:S01]  /*14340*/  FMUL.FTZ R123, R46, R5 ;  /* 0x000000052e7b7220 */ /* 0x000fe20000410000 */
[----:B------:R-:W-:Y:S01]  /*14350*/  MUFU.EX2 R119, R119 ;  /* 0x0000007700777308 */ /* 0x000fe20000000800 */
[-CC-:B------:R-:W-:Y:S01]  /*14360*/  FFMA.FTZ R67, R42, R46.reuse, -R45.reuse ;  /* 0x0000002e2a437223 */ /* 0x180fe2000001082d */
[-C--:B------:R-:W-:Y:S02]  /*14370*/  FFMA.FTZ R65, R40, R46.reuse, -R45 ;  /* 0x0000002e28417223 */ /* 0x080fe4000001082d */
[----:B------:R-:W2:Y:S04]  /*14380*/  LDSM.16.MT88.4 R40, [R152+0x6800] ;  /* 0x006800009828783b */ /* 0x000ea80000004200 */
[----:B------:R-:W-:Y:S08]  /*14390*/  MUFU.EX2 R63, R63 ;  /* 0x0000003f003f7308 */ /* 0x000ff00000000800 */
[----:B------:R-:W-:Y:S08]  /*143a0*/  MUFU.EX2 R122, R122 ;  /* 0x0000007a007a7308 */ /* 0x000ff00000000800 */
[----:B------:R-:W-:Y:S08]  /*143b0*/  MUFU.EX2 R53, R53 ;  /* 0x0000003500357308 */ /* 0x000ff00000000800 */
[----:B------:R-:W-:Y:S08]  /*143c0*/  MUFU.EX2 R198, R198 ;  /* 0x000000c600c67308 */ /* 0x000ff00000000800 */
[----:B------:R-:W-:Y:S08]  /*143d0*/  MUFU.EX2 R61, R61 ;  /* 0x0000003d003d7308 */ /* 0x000ff00000000800 */
[----:B------:R-:W-:Y:S08]  /*143e0*/  MUFU.EX2 R55, R55 ;  /* 0x0000003700377308 */ /* 0x000ff00000000800 */
[----:B------:R-:W3:Y:S08]  /*143f0*/  MUFU.EX2 R123, R123 ;  /* 0x0000007b007b7308 */ /* 0x000ef00000000800 */
[----:B------:R-:W4:Y:S08]  /*14400*/  MUFU.EX2 R121, R121 ;  /* 0x0000007900797308 */ /* 0x000f300000000800 */
[----:B------:R-:W5:Y:S01]  /*14410*/  MUFU.EX2 R2, R2 ;  /* 0x0000000200027308 */ /* 0x000f620000000800 */
[-C--:B------:R-:W-:Y:S01]  /*14420*/  FFMA.FTZ R105, R146, R46.reuse, -R47 ;  /* 0x0000002e92697223 */ /* 0x080fe2000001082f */
[-CC-:B------:R-:W-:Y:S01]  /*14430*/  FFMA.FTZ R146, R50, R46.reuse, -R45.reuse ;  /* 0x0000002e32927223 */ /* 0x180fe2000001082d */
[-C--:B------:R-:W-:Y:S01]  /*14440*/  FFMA.FTZ R0, R48, R46.reuse, -R45 ;  /* 0x0000002e30007223 */ /* 0x080fe2000001082d */
[-CC-:B------:R-:W-:Y:S01]  /*14450*/  FFMA.FTZ R186, R186, R46.reuse, -R47.reuse ;  /* 0x0000002ebaba7223 */ /* 0x180fe2000001082f */
[-CC-:B------:R-:W-:Y:S01]  /*14460*/  FFMA.FTZ R109, R240, R46.reuse, -R47.reuse ;  /* 0x0000002ef06d7223 */ /* 0x180fe2000001082f */
[----:B------:R-:W-:Y:S01]  /*14470*/  FFMA.FTZ R144, R144, R46, -R47 ;  /* 0x0000002e90907223 */ /* 0x000fe2000001082f */
[----:B------:R-:W2:Y:S01]  /*14480*/  LDSM.16.MT88.4 R48, [R148+0x6800] ;  /* 0x006800009430783b */ /* 0x000ea20000004200 */
[-C--:B---3--:R-:W-:Y:S01]  /*14490*/  FMUL.FTZ R4, R96, R123.reuse ;  /* 0x0000007b60047220 */ /* 0x088fe20000410000 */
[----:B------:R-:W-:Y:S01]  /*144a0*/  FMUL.FTZ R5, R97, R123 ;  /* 0x0000007b61057220 */ /* 0x000fe20000410000 */
[-C--:B----4-:R-:W-:Y:S01]  /*144b0*/  FMUL.FTZ R6, R98, R121.reuse ;  /* 0x0000007962067220 */ /* 0x090fe20000410000 */
[----:B------:R-:W-:Y:S01]  /*144c0*/  FMUL.FTZ R7, R99, R121 ;  /* 0x0000007963077220 */ /* 0x000fe20000410000 */
[----:B------:R-:W-:Y:S01]  /*144d0*/  F2FP.F16.F32.PACK_AB R32, R63, R119 ;  /* 0x000000773f20723e */ /* 0x000fe200000000ff */
[-C--:B------:R-:W-:Y:S01]  /*144e0*/  FMUL.FTZ R92, R92, R123.reuse ;  /* 0x0000007b5c5c7220 */ /* 0x080fe20000410000 */
[----:B------:R-:W-:Y:S01]  /*144f0*/  F2FP.F16.F32.PACK_AB R34, R53, R122 ;  /* 0x0000007a3522723e */ /* 0x000fe200000000ff */
[----:B------:R-:W-:Y:S01]  /*14500*/  FMUL.FTZ R93, R93, R123 ;  /* 0x0000007b5d5d7220 */ /* 0x000fe20000410000 */
[----:B------:R-:W-:Y:S01]  /*14510*/  F2FP.F16.F32.PACK_AB R33, R61, R198 ;  /* 0x000000c63d21723e */ /* 0x000fe200000000ff */
[----:B------:R-:W-:Y:S01]  /*14520*/  FMUL.FTZ R94, R94, R121 ;  /* 0x000000795e5e7220 */ /* 0x000fe20000410000 */
[----:B-----5:R-:W-:Y:S01]  /*14530*/  F2FP.F16.F32.PACK_AB R35, R2, R55 ;  /* 0x000000370223723e */ /* 0x020fe200000000ff */
[----:B------:R-:W-:Y:S01]  /*14540*/  FMUL.FTZ R95, R95, R121 ;  /* 0x000000795f5f7220 */ /* 0x000fe20000410000 */
[----:B------:R-:W-:Y:S01]  /*14550*/  MUFU.EX2 R186, R186 ;  /* 0x000000ba00ba7308 */ /* 0x000fe20000000800 */
[-C--:B------:R-:W-:Y:S01]  /*14560*/  FMUL.FTZ R12, R88, R123.reuse ;  /* 0x0000007b580c7220 */ /* 0x080fe20000410000 */
[----:B------:R-:W-:-:S03]  /*14570*/  FMUL.FTZ R13, R89, R123 ;  /* 0x0000007b590d7220 */ /* 0x000fc60000410000 */
[----:B-1----:R-:W-:Y:S03]  /*14580*/  HMMA.16816.F32 R4, R32, R8, R4 ;  /* 0x000000082004723c */ /* 0x002fe60000001804 */
[----:B------:R-:W1:Y:S01]  /*14590*/  MUFU.EX2 R109, R109 ;  /* 0x0000006d006d7308 */ /* 0x000e620000000800 */
        /* <DEDUP_REMOVED lines=29> */
[C---:B------:R-:W-:Y:S01]  /*14770*/  HMMA.16816.F32 R12, R32.reuse, R16, R12 ;  /* 0x00000010200c723c */ /* 0x040fe2000000180c */
[-CC-:B------:R-:W-:Y:S01]  /*14780*/  FFMA.FTZ R196, R196, R46.reuse, -R47.reuse ;  /* 0x0000002ec4c47223 */ /* 0x180fe2000001082f */
[-CC-:B------:R-:W-:Y:S01]  /*14790*/  FFMA.FTZ R117, R238, R46.reuse, -R47.reuse ;  /* 0x0000002eee757223 */ /* 0x180fe2000001082f */
[-CC-:B------:R-:W-:Y:S01]  /*147a0*/  FFMA.FTZ R194, R194, R46.reuse, -R47.reuse ;  /* 0x0000002ec2c27223 */ /* 0x180fe2000001082f */
[-C--:B------:R-:W-:Y:S01]  /*147b0*/  FFMA.FTZ R113, R236, R46.reuse, -R47 ;  /* 0x0000002eec717223 */ /* 0x080fe2000001082f */
[-CC-:B------:R-:W-:Y:S01]  /*147c0*/  FFMA.FTZ R192, R192, R46.reuse, -R45.reuse ;  /* 0x0000002ec0c07223 */ /* 0x180fe2000001082d */
[-CC-:B------:R-:W-:Y:S01]  /*147d0*/  FFMA.FTZ R115, R234, R46.reuse, -R45.reuse ;  /* 0x0000002eea737223 */ /* 0x180fe2000001082d */
[-CC-:B------:R-:W-:Y:S01]  /*147e0*/  FFMA.FTZ R188, R188, R46.reuse, -R45.reuse ;  /* 0x0000002ebcbc7223 */ /* 0x180fe2000001082d */
[C---:B------:R-:W-:Y:S01]  /*147f0*/  HMMA.16816.F32 R16, R32.reuse, R18, R84 ;  /* 0x000000122010723c */ /* 0x040fe20000001854 */
[-C--:B------:R-:W-:Y:S01]  /*14800*/  FFMA.FTZ R111, R232, R46.reuse, -R45 ;  /* 0x0000002ee86f7223 */ /* 0x080fe2000001082d */
        /* <DEDUP_REMOVED lines=8> */
[-C--:B------:R-:W-:Y:S01]  /*14890*/  FFMA.FTZ R127, R224, R46.reuse, -R45 ;  /* 0x0000002ee07f7223 */ /* 0x080fe2000001082d */
[-C--:B------:R-:W-:Y:S01]  /*148a0*/  FFMA.FTZ R214, R214, R46.reuse, -R47 ;  /* 0x0000002ed6d67223 */ /* 0x080fe2000001082f */
[-CC-:B------:R-:W-:Y:S01]  /*148b0*/  FFMA.FTZ R206, R206, R46.reuse, -R45.reuse ;  /* 0x0000002ecece7223 */ /* 0x180fe2000001082d */
[-CC-:B------:R-:W-:Y:S01]  /*148c0*/  FFMA.FTZ R135, R204, R46.reuse, -R45.reuse ;  /* 0x0000002ecc877223 */ /* 0x180fe2000001082d */
[----:B------:R-:W-:Y:S01]  /*148d0*/  FFMA.FTZ R137, R202, R46, -R45 ;  /* 0x0000002eca897223 */ /* 0x000fe2000001082d */
[----:B------:R-:W-:Y:S01]  /*148e0*/  LDSM.16.MT88.4 R92, [R152+0x8800] ;  /* 0x00880000985c783b */ /* 0x000fe20000004200 */
[C---:B------:R-:W-:Y:S08]  /*148f0*/  HMMA.16816.F32 R24, R32.reuse, R26, R76 ;  /* 0x0000001a2018723c */ /* 0x040ff0000000184c */
[C---:B------:R-:W-:Y:S01]  /*14900*/  HMMA.16816.F32 R28, R32.reuse, R36, R28 ;  /* 0x00000024201c723c */ /* 0x040fe2000000181c */
[----:B-1----:R-:W-:Y:S01]  /*14910*/  F2FP.F16.F32.PACK_AB R36, R109, R186 ;  /* 0x000000ba6d24723e */ /* 0x002fe200000000ff */
[----:B------:R-:W-:Y:S01]  /*14920*/  MUFU.EX2 R196, R196 ;  /* 0x000000c400c47308 */ /* 0x000fe20000000800 */
[----:B---3--:R-:W-:Y:S01]  /*14930*/  F2FP.F16.F32.PACK_AB R37, R67, R146 ;  /* 0x000000924325723e */ /* 0x008fe200000000ff */
[----:B------:R-:W-:Y:S04]  /*14940*/  LDSM.16.MT88.4 R76, [R107+0x8800] ;  /* 0x008800006b4c783b */ /* 0x000fe80000004200 */
[----:B------:R-:W-:Y:S01]  /*14950*/  HMMA.16816.F32 R32, R32, R38, R68 ;  /* 0x000000262020723c */ /* 0x000fe20000001844 */
[----:B------:R-:W-:Y:S01]  /*14960*/  F2FP.F16.F32.PACK_AB R38, R105, R144 ;  /* 0x000000906926723e */ /* 0x000fe200000000ff */
[----:B------:R-:W1:Y:S01]  /*14970*/  MUFU.EX2 R117, R117 ;  /* 0x0000007500757308 */ /* 0x000e620000000800 */
[----:B----4-:R-:W-:Y:S01]  /*14980*/  F2FP.F16.F32.PACK_AB R39, R0, R65 ;  /* 0x000000410027723e */ /* 0x010fe200000000ff */
[----:B------:R-:W-:Y:S06]  /*14990*/  LDSM.16.MT88.4 R84, [R148+0x8800] ;  /* 0x008800009454783b */ /* 0x000fec0000004200 */
[C---:B--2---:R-:W-:Y:S08]  /*149a0*/  HMMA.16816.F32 R4, R36.reuse, R40, R4 ;  /* 0x000000282404723c */ /* 0x044ff00000001804 */
[C---:B------:R-:W-:Y:S01]  /*149b0*/  HMMA.16816.F32 R8, R36.reuse, R42, R8 ;  /* 0x0000002a2408723c */ /* 0x040fe20000001808 */
[----:B------:R-:W2:Y:S07]  /*149c0*/  LDSM.16.MT88.4 R40, [R107+0x6800] ;  /* 0x006800006b28783b */ /* 0x000eae0000004200 */
[C---:B------:R-:W-:Y:S08]  /*149d0*/  HMMA.16816.F32 R12, R36.reuse, R48, R12 ;  /* 0x00000030240c723c */ /* 0x040ff0000000180c */
[C---:B------:R-:W-:Y:S01]  /*149e0*/  HMMA.16816.F32 R16, R36.reuse, R50, R16 ;  /* 0x000000322410723c */ /* 0x040fe20000001810 */
[----:B------:R-:W3:Y:S01]  /*149f0*/  LDSM.16.MT88.4 R48, [R106+0x6800] ;  /* 0x006800006a30783b */ /* 0x000ee20000004200 */
[----:B------:R-:W-:Y:S06]  /*14a00*/  MUFU.EX2 R194, R194 ;  /* 0x000000c200c27308 */ /* 0x000fec0000000800 */
[C---:B--2---:R-:W-:Y:S08]  /*14a10*/  HMMA.16816.F32 R20, R36.reuse, R40, R20 ;  /* 0x000000282414723c */ /* 0x044ff00000001814 */
[C---:B------:R-:W-:Y:S01]  /*14a20*/  HMMA.16816.F32 R24, R36.reuse, R42, R24 ;  /* 0x0000002a2418723c */ /* 0x040fe20000001818 */
[----:B------:R-:W2:Y:S07]  /*14a30*/  LDSM.16.MT88.4 R40, [R152+0x7000] ;  /* 0x007000009828783b */ /* 0x000eae0000004200 */
[C---:B---3--:R-:W-:Y:S01]  /*14a40*/  HMMA.16816.F32 R28, R36.reuse, R48, R28 ;  /* 0x00000030241c723c */ /* 0x048fe2000000181c */
[----:B------:R-:W3:Y:S07]  /*14a50*/  MUFU.EX2 R113, R113 ;  /* 0x0000007100717308 */ /* 0x000eee0000000800 */
[----:B------:R-:W-:Y:S01]  /*14a60*/  HMMA.16816.F32 R32, R36, R50, R32 ;  /* 0x000000322420723c */ /* 0x000fe20000001820 */
[----:B------:R-:W4:Y:S01]  /*14a70*/  LDSM.16.MT88.4 R48, [R148+0x7000] ;  /* 0x007000009430783b */ /* 0x000f220000004200 */
[----:B------:R-:W-:Y:S08]  /*14a80*/  MUFU.EX2 R192, R192 ;  /* 0x000000c000c07308 */ /* 0x000ff00000000800 */
[----:B------:R-:W5:Y:S08]  /*14a90*/  MUFU.EX2 R115, R115 ;  /* 0x0000007300737308 */ /* 0x000f700000000800 */
[----:B------:R-:W-:Y:S08]  /*14aa0*/  MUFU.EX2 R188, R188 ;  /* 0x000000bc00bc7308 */ /* 0x000ff00000000800 */
[----:B------:R-:W2:Y:S01]  /*14ab0*/  MUFU.EX2 R111, R111 ;  /* 0x0000006f006f7308 */ /* 0x000ea20000000800 */
[----:B-1----:R-:W-:-:S02]  /*14ac0*/  F2FP.F16.F32.PACK_AB R36, R117, R196 ;  /* 0x000000c47524723e */ /* 0x002fc400000000ff */
[----:B---3--:R-:W-:Y:S02]  /*14ad0*/  F2FP.F16.F32.PACK_AB R38, R113, R194 ;  /* 0x000000c27126723e */ /* 0x008fe400000000ff */
[----:B-----5:R-:W-:Y:S02]  /*14ae0*/  F2FP.F16.F32.PACK_AB R37, R115, R192 ;  /* 0x000000c07325723e */ /* 0x020fe400000000ff */
[----:B--2---:R-:W-:-:S07]  /*14af0*/  F2FP.F16.F32.PACK_AB R39, R111, R188 ;  /* 0x000000bc6f27723e */ /* 0x004fce00000000ff */
[C---:B------:R-:W-:Y:S08]  /*14b00*/  HMMA.16816.F32 R4, R36.reuse, R40, R4 ;  /* 0x000000282404723c */ /* 0x040ff00000001804 */
[C---:B------:R-:W-:Y:S01]  /*14b10*/  HMMA.16816.F32 R8, R36.reuse, R42, R8 ;  /* 0x0000002a2408723c */ /* 0x040fe20000001808 */
[----:B------:R-:W1:Y:S07]  /*14b20*/  LDSM.16.MT88.4 R40, [R107+0x7000] ;  /* 0x007000006b28783b */ /* 0x000e6e0000004200 */
[C---:B----4-:R-:W-:Y:S08]  /*14b30*/  HMMA.16816.F32 R12, R36.reuse, R48, R12 ;  /* 0x00000030240c723c */ /* 0x050ff0000000180c */
[C---:B------:R-:W-:Y:S01]  /*14b40*/  HMMA.16816.F32 R16, R36.reuse, R50, R16 ;  /* 0x000000322410723c */ /* 0x040fe20000001810 */
[----:B------:R-:W2:Y:S01]  /*14b50*/  LDSM.16.MT88.4 R48, [R106+0x7000] ;  /* 0x007000006a30783b */ /* 0x000ea20000004200 */
[----:B------:R-:W-:Y:S06]  /*14b60*/  MUFU.EX2 R222, R222 ;  /* 0x000000de00de7308 */ /* 0x000fec0000000800 */
[C---:B-1----:R-:W-:Y:S08]  /*14b70*/  HMMA.16816.F32 R20, R36.reuse, R40, R20 ;  /* 0x000000282414723c */ /* 0x042ff00000001814 */
[C---:B------:R-:W-:Y:S01]  /*14b80*/  HMMA.16816.F32 R24, R36.reuse, R42, R24 ;  /* 0x0000002a2418723c */ /* 0x040fe20000001818 */
[----:B------:R-:W1:Y:S07]  /*14b90*/  LDSM.16.MT88.4 R40, [R152+0x7800] ;  /* 0x007800009828783b */ /* 0x000e6e0000004200 */
[C---:B--2---:R-:W-:Y:S01]  /*14ba0*/  HMMA.16816.F32 R28, R36.reuse, R48, R28 ;  /* 0x00000030241c723c */ /* 0x044fe2000000181c */
[----:B------:R-:W2:Y:S07]  /*14bb0*/  MUFU.EX2 R133, R133 ;  /* 0x0000008500857308 */ /* 0x000eae0000000800 */
[----:B------:R-:W-:Y:S01]  /*14bc0*/  HMMA.16816.F32 R32, R36, R50, R32 ;  /* 0x000000322420723c */ /* 0x000fe20000001820 */
[----:B------:R-:W3:Y:S01]  /*14bd0*/  LDSM.16.MT88.4 R48, [R148+0x7800] ;  /* 0x007800009430783b */ /* 0x000ee20000004200 */
[----:B------:R-:W-:Y:S08]  /*14be0*/  MUFU.EX2 R218, R218 ;  /* 0x000000da00da7308 */ /* 0x000ff00000000800 */
[----:B------:R-:W4:Y:S08]  /*14bf0*/  MUFU.EX2 R129, R129 ;  /* 0x0000008100817308 */ /* 0x000f300000000800 */
[----:B------:R-:W-:Y:S08]  /*14c00*/  MUFU.EX2 R220, R220 ;  /* 0x000000dc00dc7308 */ /* 0x000ff00000000800 */
[----:B------:R-:W5:Y:S08]  /*14c10*/  MUFU.EX2 R131, R131 ;  /* 0x0000008300837308 */ /* 0x000f700000000800 */
[----:B------:R-:W-:Y:S08]  /*14c20*/  MUFU.EX2 R216, R216 ;  /* 0x000000d800d87308 */ /* 0x000ff00000000800 */
[----:B------:R-:W1:Y:S01]  /*14c30*/  MUFU.EX2 R127, R127 ;  /* 0x0000007f007f7308 */ /* 0x000e620000000800 */
[----:B--2---:R-:W-:-:S02]  /*14c40*/  F2FP.F16.F32.PACK_AB R36, R133, R222 ;  /* 0x000000de8524723e */ /* 0x004fc400000000ff */
[----:B----4-:R-:W-:Y:S02]  /*14c50*/  F2FP.F16.F32.PACK_AB R38, R129, R218 ;  /* 0x000000da8126723e */ /* 0x010fe400000000ff */
[----:B-----5:R-:W-:Y:S02]  /*14c60*/  F2FP.F16.F32.PACK_AB R37, R131, R220 ;  /* 0x000000dc8325723e */ /* 0x020fe400000000ff */
[----:B-1----:R-:W-:-:S07]  /*14c70*/  F2FP.F16.F32.PACK_AB R39, R127, R216 ;  /* 0x000000d87f27723e */ /* 0x002fce00000000ff */
[C---:B------:R-:W-:Y:S08]  /*14c80*/  HMMA.16816.F32 R4, R36.reuse, R40, R4 ;  /* 0x000000282404723c */ /* 0x040ff00000001804 */
[C---:B------:R-:W-:Y:S01]  /*14c90*/  HMMA.16816.F32 R8, R36.reuse, R42, R8 ;  /* 0x0000002a2408723c */ /* 0x040fe20000001808 */
[----:B------:R-:W1:Y:S07]  /*14ca0*/  LDSM.16.MT88.4 R40, [R107+0x7800] ;  /* 0x007800006b28783b */ /* 0x000e6e0000004200 */
[C---:B---3--:R-:W-:Y:S08]  /*14cb0*/  HMMA.16816.F32 R12, R36.reuse, R48, R12 ;  /* 0x00000030240c723c */ /* 0x048ff0000000180c */
[C---:B------:R-:W-:Y:S01]  /*14cc0*/  HMMA.16816.F32 R16, R36.reuse, R50, R16 ;  /* 0x000000322410723c */ /* 0x040fe20000001810 */
[----:B------:R-:W2:Y:S01]  /*14cd0*/  LDSM.16.MT88.4 R48, [R106+0x7800] ;  /* 0x007800006a30783b */ /* 0x000ea20000004200 */
[----:B------:R-:W-:Y:S06]  /*14ce0*/  MUFU.EX2 R214, R214 ;  /* 0x000000d600d67308 */ /* 0x000fec0000000800 */
[C---:B-1----:R-:W-:Y:S08]  /*14cf0*/  HMMA.16816.F32 R20, R36.reuse, R40, R20 ;  /* 0x000000282414723c */ /* 0x042ff00000001814 */
[C---:B------:R-:W-:Y:S01]  /*14d00*/  HMMA.16816.F32 R24, R36.reuse, R42, R24 ;  /* 0x0000002a2418723c */ /* 0x040fe20000001818 */
[----:B------:R-:W1:Y:S07]  /*14d10*/  LDSM.16.MT88.4 R40, [R152+0x8000] ;  /* 0x008000009828783b */ /* 0x000e6e0000004200 */
        /* <DEDUP_REMOVED lines=58> */
[-C--:B------:R-:W-:Y:S01]  /*150c0*/  FFMA.FTZ R41, R120, R46.reuse, -R47 ;  /* 0x0000002e78297223 */ /* 0x080fe2000001082f */
        /* <DEDUP_REMOVED lines=10> */
[C---:B------:R-:W-:Y:S01]  /*15170*/  HMMA.16816.F32 R68, R4.reuse, R10, R68 ;  /* 0x0000000a0444723c */ /* 0x040fe20000001844 */
[----:B------:R-:W1:Y:S01]  /*15180*/  LDSM.16.MT88.4 R8, [R148+0x9000] ;  /* 0x009000009408783b */ /* 0x000e620000004200 */
[----:B------:R-:W-:Y:S01]  /*15190*/  FFMA.FTZ R29, R104, R46, -R45 ;  /* 0x0000002e681d7223 */ /* 0x000fe2000001082d */
[----:B------:R-:W-:Y:S01]  /*151a0*/  MUFU.EX2 R41, R41 ;  /* 0x0000002900297308 */ /* 0x000fe20000000800 */
[----:B------:R-:W-:Y:S01]  /*151b0*/  FADD.FTZ R186, R186, R53 ;  /* 0x00000035baba7221 */ /* 0x000fe20000010000 */
[----:B------:R-:W2:Y:S03]  /*151c0*/  LDSM.16.MT88.4 R20, [R152+0x9000] ;  /* 0x009000009814783b */ /* 0x000ea60000004200 */
[C---:B------:R-:W-:Y:S03]  /*151d0*/  HMMA.16816.F32 R88, R4.reuse, R84, R12 ;  /* 0x000000540458723c */ /* 0x040fe6000000180c */
[----:B------:R-:W3:Y:S01]  /*151e0*/  MUFU.EX2 R2, R2 ;  /* 0x0000000200027308 */ /* 0x000ee20000000800 */
[----:B------:R-:W-:Y:S01]  /*151f0*/  FADD.FTZ R109, R109, R186 ;  /* 0x000000ba6d6d7221 */ /* 0x000fe20000010000 */
[----:B------:R-:W-:Y:S03]  /*15200*/  LDSM.16.MT88.4 R12, [R106+0x9000] ;  /* 0x009000006a0c783b */ /* 0x000fe60000004200 */
[----:B------:R-:W-:Y:S01]  /*15210*/  HMMA.16816.F32 R84, R4, R86, R16 ;  /* 0x000000560454723c */ /* 0x000fe20000001810 */
[----:B------:R-:W-:-:S02]  /*15220*/  FADD.FTZ R4, R146, R43 ;  /* 0x0000002b92047221 */ /* 0x000fc40000010000 */
[----:B------:R-:W-:Y:S08]  /*15230*/  MUFU.EX2 R40, R40 ;  /* 0x0000002800287308 */ /* 0x000ff00000000800 */
[----:B------:R-:W4:Y:S01]  /*15240*/  MUFU.EX2 R25, R114 ;  /* 0x0000007200197308 */ /* 0x000f220000000800 */
[----:B------:R-:W-:-:S07]  /*15250*/  FADD.FTZ R4, R67, R4 ;  /* 0x0000000443047221 */ /* 0x000fce0000010000 */
        /* <DEDUP_REMOVED lines=95> */
[--C-:B------:R-:W-:Y:S02]  /*15850*/  IMAD.MOV.U32 R0, RZ, RZ, R3.reuse ;  /* 0x000000ffff007224 */ /* 0x100fe400078e0003 */
        /* <DEDUP_REMOVED lines=13> */
.L_x_10651:
[----:B------:R-:W-:-:S07]  /*15930*/  IADD3 R57, PT, PT, R59, -0x1, RZ ;  /* 0xffffffff3b397810 */ /* 0x000fce0007ffe0ff */
.L_x_10660:
[----:B------:R-:W-:Y:S05]  /*15940*/  BSYNC B2 ;  /* 0x0000000000027941 */ /* 0x000fea0003800000 */
.L_x_10650:
        /* <DEDUP_REMOVED lines=12> */
.L_x_10668:
        /* <DEDUP_REMOVED lines=80> */
.L_x_10663:
[----:B------:R-:W-:Y:S05]  /*15f10*/  BSYNC.RECONVERGENT B0 ;  /* 0x0000000000007941 */ /* 0x000fea0003800200 */
.L_x_10662:
        /* <DEDUP_REMOVED lines=24> */
[-C--:B------:R-:W-:Y:S02]  /*160a0*/  IADD3.X R3, PT, PT, R5, R0.reuse, RZ, P2, !PT ;  /* 0x0000000005037210 */ /* 0x080fe400017fe4ff */
[----:B------:R-:W-:Y:S02]  /*160b0*/  IADD3 R187, PT, PT, R187, -0x1, RZ ;  /* 0xffffffffbbbb7810 */ /* 0x000fe40007ffe0ff */
[----:B------:R-:W-:Y:S01]  /*160c0*/  @!P1 IADD3.X R15, PT, PT, R3, R0, RZ, P0, !PT ;  /* 0x00000000030f9210 */ /* 0x000fe200007fe4ff */
        /* <DEDUP_REMOVED lines=42> */
[----:B------:R-:W5:Y:S04]  /*16370*/  LD.E R0, desc[UR4][R102.64+0x18c] ;  /* 0x00018c0466007980 */ /* 0x000f68000c101900 */
[----:B------:R-:W0:Y:S01]  /*16380*/  LDGDEPBAR ;  /* 0x00000000000079af */ /* 0x000e220000000000 */
        /* <DEDUP_REMOVED lines=40> */
[C---:B-1----:R-:W-:Y:S08]  /*16610*/  HMMA.16816.F32 R60, R140.reuse, R108, R60 ;  /* 0x0000006c8c3c723c */ /* 0x042ff0000000183c */
[----:B------:R-:W-:Y:S01]  /*16620*/  HMMA.16816.F32 R64, R140, R110, R64 ;  /* 0x0000006e8c40723c */ /* 0x000fe20000001840 */
        /* <DEDUP_REMOVED lines=21> */
[----:B------:R-:W2:Y:S07]  /*16780*/  LDSM.16.M88.4 R116, [R153] ;  /* 0x000000009974783b */ /* 0x000eae0000000200 */
[C---:B-1----:R-:W-:Y:S08]  /*16790*/  HMMA.16816.F32 R60, R112.reuse, R108, R60 ;  /* 0x0000006c703c723c */ /* 0x042ff0000000183c */
[----:B------:R-:W-:Y:S01]  /*167a0*/  HMMA.16816.F32 R64, R112, R110, R64 ;  /* 0x0000006e7040723c */ /* 0x000fe20000001840 */
[----:B------:R-:W1:Y:S07]  /*167b0*/  LDSM.16.M88.4 R108, [R149+0x2800] ;  /* 0x00280000956c783b */ /* 0x000e6e0000000200 */
        /* <DEDUP_REMOVED lines=8> */
[----:B------:R-:W2:Y:S02]  /*16840*/  MUFU.TANH R2, R2 ;  /* 0x0000000200027308 */ /* 0x000ea40000002400 */
[-C--:B------:R-:W-:Y:S01]  /*16850*/  FMUL.FTZ R9, R9, R0.reuse ;  /* 0x0000000009097220 */ /* 0x080fe20000410000 */
[-C--:B------:R-:W-:Y:S01]  /*16860*/  FMUL.FTZ R10, R10, R0.reuse ;  /* 0x000000000a0a7220 */ /* 0x080fe20000410000 */
[-C--:B------:R-:W-:Y:S01]  /*16870*/  FMUL.FTZ R11, R11, R0.reuse ;  /* 0x000000000b0b7220 */ /* 0x080fe20000410000 */
[-C--:B------:R-:W-:Y:S01]  /*16880*/  FMUL.FTZ R142, R8, R0.reuse ;  /* 0x00000000088e7220 */ /* 0x080fe20000410000 */
[C---:B------:R-:W-:Y:S04]  /*16890*/  HMMA.16816.F32 R16, R116.reuse, R110, R16 ;  /* 0x0000006e7410723c */ /* 0x040fe80000001810 */
[----:B------:R-:W3:Y:S01]  /*168a0*/  MUFU.TANH R143, R9 ;  /* 0x00000009008f7308 */ /* 0x000ee20000002400 */
[-C--:B------:R-:W-:Y:S01]  /*168b0*/  FMUL.FTZ R12, R12, R0.reuse ;  /* 0x000000000c0c7220 */ /* 0x080fe20000410000 */
[-C--:B------:R-:W-:Y:S01]  /*168c0*/  FMUL.FTZ R13, R13, R0.reuse ;  /* 0x000000000d0d7220 */ /* 0x080fe20000410000 */
[-C--:B------:R-:W-:Y:S01]  /*168d0*/  FMUL.FTZ R14, R14, R0.reuse ;  /* 0x000000000e0e7220 */ /* 0x080fe20000410000 */
[-C--:B------:R-:W-:Y:S06]  /*168e0*/  FMUL.FTZ R15, R15, R0.reuse ;  /* 0x000000000f0f7220 */ /* 0x080fec0000410000 */
[----:B------:R-:W4:Y:S10]  /*168f0*/  MUFU.TANH R144, R10 ;  /* 0x0000000a00907308 */ /* 0x000f340000002400 */
[----:B------:R5:W2:Y:S01]  /*16900*/  MUFU.TANH R145, R11 ;  /* 0x0000000b00917308 */ /* 0x000aa20000002400 */
[-C--:B------:R-:W-:Y:S01]  /*16910*/  FMUL.FTZ R146, R16, R0.reuse ;  /* 0x0000000010927220 */ /* 0x080fe20000410000 */
[-C--:B------:R-:W-:Y:S01]  /*16920*/  FMUL.FTZ R17, R17, R0.reuse ;  /* 0x0000000011117220 */ /* 0x080fe20000410000 */
[-C--:B------:R-:W-:Y:S01]  /*16930*/  FMUL.FTZ R18, R18, R0.reuse ;  /* 0x0000000012127220 */ /* 0x080fe20000410000 */
[-C--:B------:R-:W-:Y:S06]  /*16940*/  FMUL.FTZ R19, R19, R0.reuse ;  /* 0x0000000013137220 */ /* 0x080fec0000410000 */
[----:B------:R3:W2:Y:S01]  /*16950*/  MUFU.TANH R16, R146 ;  /* 0x0000009200107308 */ /* 0x0006a20000002400 */
[C---:B-1----:R-:W-:Y:S09]  /*16960*/  HMMA.16816.F32 R20, R116.reuse, R4, R20 ;  /* 0x000000047414723c */ /* 0x042ff20000001814 */
[----:B------:R-:W1:Y:S01]  /*16970*/  MUFU.TANH R3, R3 ;  /* 0x0000000300037308 */ /* 0x000e620000002400 */
[----:B-----5:R-:W5:Y:S01]  /*16980*/  LDSM.16.M88.4 R8, [R149+0x3800] ;  /* 0x003800009508783b */ /* 0x020f620000000200 */
[C---:B------:R-:W-:Y:S08]  /*16990*/  HMMA.16816.F32 R24, R116.reuse, R6, R24 ;  /* 0x000000067418723c */ /* 0x040ff00000001818 */
[----:B------:R-:W1:Y:S01]  /*169a0*/  MUFU.TANH R140, R140 ;  /* 0x0000008c008c7308 */ /* 0x000e620000002400 */
[----:B------:R-:W4:Y:S09]  /*169b0*/  LDSM.16.M88.4 R4, [R149+0x4000] ;  /* 0x004000009504783b */ /* 0x000f320000000200 */
        /* <DEDUP_REMOVED lines=9> */
[-C--:B------:R-:W-:Y:S06]  /*16a50*/  FMUL.FTZ R27, R27, R0.reuse ;  /* 0x000000001b1b7220 */ /* 0x080fec0000410000 */
[----:B------:R3:W1:Y:S10]  /*16a60*/  MUFU.TANH R24, R146 ;  /* 0x0000009200187308 */ /* 0x0006740000002400 */
[----:B------:R-:W1:Y:S01]  /*16a70*/  MUFU.TANH R12, R12 ;  /* 0x0000000c000c7308 */ /* 0x000e620000002400 */
        /* <DEDUP_REMOVED lines=34> */
[C---:B--2---:R-:W-:Y:S09]  /*16ca0*/  HMMA.16816.F32 R52, R116.reuse, R4, R52 ;  /* 0x000000047434723c */ /* 0x044ff20000001834 */
[----:B------:R-:W2:Y:S01]  /*16cb0*/  MUFU.TANH R21, R21 ;  /* 0x0000001500157308 */ /* 0x000ea20000002400 */
        /* <DEDUP_REMOVED lines=20> */
[C---:B-----5:R-:W-:Y:S03]  /*16e00*/  HMMA.16816.F32 R60, R116.reuse, R8, R60 ;  /* 0x00000008743c723c */ /* 0x060fe6000000183c */
[-C--:B------:R-:W-:Y:S06]  /*16e10*/  FMUL.FTZ R9, R58, R0.reuse ;  /* 0x000000003a097220 */ /* 0x080fec0000410000 */
[----:B------:R-:W1:Y:S01]  /*16e20*/  MUFU.TANH R26, R26 ;  /* 0x0000001a001a7308 */ /* 0x000e620000002400 */
[----:B------:R-:W-:Y:S09]  /*16e30*/  HMMA.16816.F32 R64, R116, R10, R64 ;  /* 0x0000000a7440723c */ /* 0x000ff20000001840 */
[----:B------:R-:W1:Y:S01]  /*16e40*/  MUFU.TANH R27, R27 ;  /* 0x0000001b001b7308 */ /* 0x000e620000002400 */
[-C--:B---3--:R-:W-:Y:S01]  /*16e50*/  FMUL.FTZ R146, R60, R0.reuse ;  /* 0x000000003c927220 */ /* 0x088fe20000410000 */
[-C--:B------:R-:W-:Y:S08]  /*16e60*/  FMUL.FTZ R194, R61, R0.reuse ;  /* 0x000000003dc27220 */ /* 0x080ff00000410000 */
[----:B------:R-:W3:Y:S01]  /*16e70*/  MUFU.TANH R28, R28 ;  /* 0x0000001c001c7308 */ /* 0x000ee20000002400 */
        /* <DEDUP_REMOVED lines=43> */
[----:B------:R-:W1:Y:S01]  /*17130*/  MUFU.TANH R60, R60 ;  /* 0x0000003c003c7308 */ /* 0x000e620000002400 */
[----:B--234-:R-:W-:Y:S05]  /*17140*/  @!P0 BRA `(.L_x_10665) ;  /* 0x0000000800108947 */ /* 0x01cfea0003800000 */
[----:B-1----:R-:W2:Y:S01]  /*17150*/  @!P6 LD.E R8, desc[UR4][R102.64+0x38] ;  /* 0x000038046608e980 */ /* 0x002ea2000c101900 */
        /* <DEDUP_REMOVED lines=73> */
.L_x_10667:
[----:B------:R-:W-:Y:S05]  /*175f0*/  BSYNC.RECONVERGENT B0 ;  /* 0x0000000000007941 */ /* 0x000fea0003800200 */
.L_x_10666:
        /* <DEDUP_REMOVED lines=57> */
.L_x_10665:
[----:B------:R-:W-:Y:S05]  /*17990*/  BSYNC.RECONVERGENT B1 ;  /* 0x0000000000017941 */ /* 0x000fea0003800200 */
.L_x_10664:
[----:B------:R-:W-:Y:S01]  /*179a0*/  LOP3.LUT R176, R176, 0xffbfffff, RZ, 0xc0, !PT ;  /* 0xffbfffffb0b07812 */ /* 0x000fe200078ec0ff */
[C---:B------:R-:W-:Y:S01]  /*179b0*/  VIADD R0, R188.reuse, 0xffffffc0 ;  /* 0xffffffc0bc007836 */ /* 0x040fe20000000000 */
[C---:B------:R-:W-:Y:S01]  /*179c0*/  ISETP.GE.AND P1, PT, R188.reuse, R185, PT ;  /* 0x000000b9bc00720c */ /* 0x040fe20003f26270 */
[C---:B------:R-:W-:Y:S02]  /*179d0*/  VIADD R116, R188.reuse, 0xffffffc9 ;  /* 0xffffffc9bc747836 */ /* 0x040fe40000000000 */
[----:B-1----:R-:W-:Y:S01]  /*179e0*/  VIADD R8, R188, 0xfffffff8 ;  /* 0xfffffff8bc087836 */ /* 0x002fe20000000000 */
[----:B------:R-:W-:Y:S01]  /*179f0*/  ISETP.GE.AND P0, PT, R0, R182, PT ;  /* 0x000000b60000720c */ /* 0x000fe20003f06270 */
[----:B------:R-:W-:Y:S01]  /*17a00*/  VIADD R10, R188, 0xffffffc1 ;  /* 0xffffffc1bc0a7836 */ /* 0x000fe20000000000 */
[----:B------:R-:W-:Y:S01]  /*17a10*/  ISETP.GE.AND P3, PT, R0, R183, PT ;  /* 0x000000b70000720c */ /* 0x000fe20003f66270 */
[C---:B------:R-:W-:Y:S01]  /*17a20*/  VIADD R113, R188.reuse, 0xffffffd8 ;  /* 0xffffffd8bc717836 */ /* 0x040fe20000000000 */
[----:B--2---:R-:W-:Y:S01]  /*17a30*/  FSEL R109, R191, -INF , P1 ;  /* 0xff800000bf6d7808 */ /* 0x004fe20000800000 */
        /* <DEDUP_REMOVED lines=9> */
[----:B------:R-:W-:Y:S01]  /*17ad0*/  @P0 LOP3.LUT R176, R176, 0x400000, RZ, 0xfc, !PT ;  /* 0x00400000b0b00812 */ /* 0x000fe200078efcff */
[C---:B------:R-:W-:Y:S01]  /*17ae0*/  VIADD R110, R188.reuse, 0xffffffe1 ;  /* 0xffffffe1bc6e7836 */ /* 0x040fe20000000000 */
[C---:B------:R-:W-:Y:S01]  /*17af0*/  ISETP.GE.AND P0, PT, R188.reuse, R184, PT ;  /* 0x000000b8bc00720c */ /* 0x040fe20003f06270 */
[----:B------:R-:W-:Y:S01]  /*17b00*/  VIADD R112, R188, 0xffffffd9 ;  /* 0xffffffd9bc707836 */ /* 0x000fe20000000000 */
[----:B------:R-:W-:Y:S01]  /*17b10*/  LOP3.LUT R176, R176, 0xffdfffff, RZ, 0xc0, !PT ;  /* 0xffdfffffb0b07812 */ /* 0x000fe200078ec0ff */
[C---:B------:R-:W-:Y:S01]  /*17b20*/  VIADD R115, R188.reuse, 0xffffffd0 ;  /* 0xffffffd0bc737836 */ /* 0x040fe20000000000 */
[----:B------:R-:W-:Y:S01]  /*17b30*/  FSEL R63, R193, -INF , P0 ;  /* 0xff800000c13f7808 */ /* 0x000fe20000000000 */
[----:B------:R-:W-:Y:S01]  /*17b40*/  VIADD R2, R188, 0x8 ;  /* 0x00000008bc027836 */ /* 0x000fe20000000000 */
[----:B------:R-:W-:Y:S01]  /*17b50*/  @P3 LOP3.LUT R176, R176, 0x200000, RZ, 0xfc, !PT ;  /* 0x00200000b0b03812 */ /* 0x000fe200078efcff */
[C---:B------:R-:W-:Y:S01]  /*17b60*/  VIADD R108, R188.reuse, 0xfffffff0 ;  /* 0xfffffff0bc6c7836 */ /* 0x040fe20000000000 */
[-C--:B------:R-:W-:Y:S01]  /*17b70*/  ISETP.GE.AND P3, PT, R113, R185.reuse, PT ;  /* 0x000000b97100720c */ /* 0x080fe20003f66270 */
[----:B------:R-:W-:Y:S01]  /*17b80*/  VIADD R65, R188, 0xffffffe8 ;  /* 0xffffffe8bc417836 */ /* 0x000fe20000000000 */
[-C--:B------:R-:W-:Y:S01]  /*17b90*/  ISETP.GE.AND P1, PT, R115, R185.reuse, PT ;  /* 0x000000b97300720c */ /* 0x080fe20003f26270 */
[----:B------:R-:W-:Y:S01]  /*17ba0*/  VIADD R186, R186, 0xffffff80 ;  /* 0xffffff80baba7836 */ /* 0x000fe20000000000 */
[----:B------:R-:W-:Y:S01]  /*17bb0*/  FSEL R55, R16, -INF , P3 ;  /* 0xff80000010377808 */ /* 0x000fe20001800000 */
[----:B------:R-:W-:Y:S01]  /*17bc0*/  VIADD R16, R188, 0x30 ;  /* 0x00000030bc107836 */ /* 0x000fe20000000000 */
[-C--:B------:R-:W-:Y:S02]  /*17bd0*/  ISETP.GE.AND P3, PT, R65, R185.reuse, PT ;  /* 0x000000b94100720c */ /* 0x080fe40003f66270 */
[----:B------:R-:W-:Y:S01]  /*17be0*/  FSEL R57, R12, -INF , P1 ;  /* 0xff8000000c397808 */ /* 0x000fe20000800000 */
[----:B------:R-:W-:Y:S01]  /*17bf0*/  VIADD R12, R188, 0x1 ;  /* 0x00000001bc0c7836 */ /* 0x000fe20000000000 */
[-C--:B------:R-:W-:Y:S02]  /*17c00*/  ISETP.GE.AND P1, PT, R111, R185.reuse, PT ;  /* 0x000000b96f00720c */ /* 0x080fe40003f26270 */
[----:B------:R-:W-:Y:S01]  /*17c10*/  FSEL R221, R24, -INF , P3 ;  /* 0xff80000018dd7808 */ /* 0x000fe20001800000 */
[----:B------:R-:W-:Y:S01]  /*17c20*/  VIADD R24, R188, 0x19 ;  /* 0x00000019bc187836 */ /* 0x000fe20000000000 */
[-C--:B------:R-:W-:Y:S02]  /*17c30*/  ISETP.GE.AND P0, PT, R117, R185.reuse, PT ;  /* 0x000000b97500720c */ /* 0x080fe40003f06270 */
[-C--:B------:R-:W-:Y:S02]  /*17c40*/  ISETP.GE.AND P3, PT, R67, R185.reuse, PT ;  /* 0x000000b94300720c */ /* 0x080fe40003f66270 */
[----:B------:R-:W-:Y:S01]  /*17c50*/  FSEL R225, R20, -INF , P1 ;  /* 0xff80000014e17808 */ /* 0x000fe20000800000 */
[----:B------:R-:W-:Y:S01]  /*17c60*/  VIADD R20, R188, 0x39 ;  /* 0x00000039bc147836 */ /* 0x000fe20000000000 */
[-C--:B------:R-:W-:Y:S02]  /*17c70*/  ISETP.GE.AND P1, PT, R66, R185.reuse, PT ;  /* 0x000000b94200720c */ /* 0x080fe40003f26270 */
[----:B------:R-:W-:Y:S02]  /*17c80*/  FSEL R142, R142, -INF , P0 ;  /* 0xff8000008e8e7808 */ /* 0x000fe40000000000 */
[----:B------:R-:W-:Y:S01]  /*17c90*/  FSEL R207, R29, -INF , P3 ;  /* 0xff8000001dcf7808 */ /* 0x000fe20001800000 */
[----:B------:R-:W-:Y:S01]  /*17ca0*/  VIADD R29, R188, 0x10 ;  /* 0x00000010bc1d7836 */ /* 0x000fe20000000000 */
[-C--:B------:R-:W-:Y:S02]  /*17cb0*/  ISETP.GE.AND P0, PT, R114, R185.reuse, PT ;  /* 0x000000b97200720c */ /* 0x080fe40003f06270 */
[----:B------:R-:W-:Y:S02]  /*17cc0*/  ISETP.GE.AND P3, PT, R10, R182, PT ;  /* 0x000000b60a00720c */ /* 0x000fe40003f66270 */
[----:B------:R-:W-:Y:S02]  /*17cd0*/  FSEL R219, R25, -INF , P1 ;  /* 0xff80000019db7808 */ /* 0x000fe40000800000 */
[-C--:B------:R-:W-:Y:S02]  /*17ce0*/  ISETP.GE.AND P1, PT, R115, R184.reuse, PT ;  /* 0x000000b87300720c */ /* 0x080fe40003f26270 */
[-C--:B------:R-:W-:Y:S02]  /*17cf0*/  ISETP.GE.AND P2, PT, R116, R185.reuse, PT ;  /* 0x000000b97400720c */ /* 0x080fe40003f46270 */
[----:B------:R-:W-:Y:S02]  /*17d00*/  FSEL R56, R13, -INF , P0 ;  /* 0xff8000000d387808 */ /* 0x000fe40000000000 */
[----:B------:R-:W-:Y:S02]  /*17d10*/  ISETP.GE.AND P0, PT, R110, R185, PT ;  /* 0x000000b96e00720c */ /* 0x000fe40003f06270 */
[----:B------:R-:W-:Y:S01]  /*17d20*/  FSEL R52, R14, -INF , P1 ;  /* 0xff8000000e347808 */ /* 0x000fe20000800000 */
[----:B------:R-:W-:Y:S01]  /*17d30*/  VIADD R14, R188, 0x29 ;  /* 0x00000029bc0e7836 */ /* 0x000fe20000000000 */
[----:B------:R-:W-:Y:S02]  /*17d40*/  FSEL R143, R143, -INF , P2 ;  /* 0xff8000008f8f7808 */ /* 0x000fe40001000000 */
[----:B------:R-:W-:Y:S02]  /*17d50*/  ISETP.GE.AND P1, PT, R10, R183, PT ;  /* 0x000000b70a00720c */ /* 0x000fe40003f26270 */
[-C--:B------:R-:W-:Y:S02]  /*17d60*/  ISETP.GE.AND P2, PT, R112, R185.reuse, PT ;  /* 0x000000b97000720c */ /* 0x080fe40003f46270 */
[----:B------:R-:W-:Y:S02]  /*17d70*/  FSEL R223, R21, -INF , P0 ;  /* 0xff80000015df7808 */ /* 0x000fe40000000000 */
[----:B------:R-:W-:Y:S02]  /*17d80*/  LOP3.LUT R176, R176, 0xffefffff, RZ, 0xc0, !PT ;  /* 0xffefffffb0b07812 */ /* 0x000fe400078ec0ff */
[-C--:B------:R-:W-:Y:S02]  /*17d90*/  ISETP.GE.AND P0, PT, R117, R184.reuse, PT ;  /* 0x000000b87500720c */ /* 0x080fe40003f06270 */
[----:B------:R-:W-:Y:S02]  /*17da0*/  FSEL R54, R17, -INF , P2 ;  /* 0xff80000011367808 */ /* 0x000fe40001000000 */
[----:B------:R-:W-:Y:S02]  /*17db0*/  @P3 LOP3.LUT R176, R176, 0x100000, RZ, 0xfc, !PT ;  /* 0x00100000b0b03812 */ /* 0x000fe400078efcff */
[-C--:B------:R-:W-:Y:S01]  /*17dc0*/  ISETP.GE.AND P4, PT, R0, R184.reuse, PT ;  /* 0x000000b80000720c */ /* 0x080fe20003f86270 */
[----:B------:R-:W-:Y:S01]  /*17dd0*/  VIADD R0, R188, 0xfffffff9 ;  /* 0xfffffff9bc007836 */ /* 0x000fe20000000000 */
[-C--:B------:R-:W-:Y:S01]  /*17de0*/  ISETP.GE.AND P2, PT, R10, R184.reuse, PT ;  /* 0x000000b80a00720c */ /* 0x080fe20003f46270 */
[----:B------:R-:W-:Y:S01]  /*17df0*/  VIADD R10, R188, 0x9 ;  /* 0x00000009bc0a7836 */ /* 0x000fe20000000000 */
[----:B------:R-:W-:Y:S02]  /*17e00*/  FSEL R144, R144, -INF , P0 ;  /* 0xff80000090907808 */ /* 0x000fe40000000000 */
[-C--:B------:R-:W-:Y:S02]  /*17e10*/  ISETP.GE.AND P0, PT, R114, R184.reuse, PT ;  /* 0x000000b87200720c */ /* 0x080fe40003f06270 */
[----:B------:R-:W-:Y:S02]  /*17e20*/  LOP3.LUT R176, R176, 0xfff7ffff, RZ, 0xc0, !PT ;  /* 0xfff7ffffb0b07812 */ /* 0x000fe400078ec0ff */
[----:B------:R-:W-:Y:S02]  /*17e30*/  FSEL R13, R141, -INF , P2 ;  /* 0xff8000008d0d7808 */ /* 0x000fe40001000000 */
[-C--:B------:R-:W-:Y:S02]  /*17e40*/  ISETP.GE.AND P2, PT, R116, R184.reuse, PT ;  /* 0x000000b87400720c */ /* 0x080fe40003f46270 */
[----:B------:R-:W-:Y:S02]  /*17e50*/  FSEL R3, R15, -INF , P0 ;  /* 0xff8000000f037808 */ /* 0x000fe40000000000 */
[-C--:B------:R-:W-:Y:S02]  /*17e60*/  ISETP.GE.AND P0, PT, R0, R185.reuse, PT ;  /* 0x000000b90000720c */ /* 0x080fe40003f06270 */
[----:B------:R-:W-:Y:S02]  /*17e70*/  @P1 LOP3.LUT R176, R176, 0x80000, RZ, 0xfc, !PT ;  /* 0x00080000b0b01812 */ /* 0x000fe400078efcff */
        /* <DEDUP_REMOVED lines=12> */
[----:B------:R-:W-:Y:S01]  /*17f40*/  FSEL R217, R22, -INF , P1 ;  /* 0xff80000016d97808 */ /* 0x000fe20000800000 */
[----:B------:R-:W-:Y:S01]  /*17f50*/  VIADD R22, R188, 0x21 ;  /* 0x00000021bc167836 */ /* 0x000fe20000000000 */
[-C--:B------:R-:W-:Y:S02]  /*17f60*/  ISETP.GE.AND P1, PT, R2, R185.reuse, PT ;  /* 0x000000b90200720c */ /* 0x080fe40003f26270 */
[----:B------:R-:W-:Y:S02]  /*17f70*/  FSEL R191, R36, -INF , P2 ;  /* 0xff80000024bf7808 */ /* 0x000fe40001000000 */
[----:B------:R-:W-:Y:S01]  /*17f80*/  FSEL R215, R23, -INF , P0 ;  /* 0xff80000017d77808 */ /* 0x000fe20000000000 */
[----:B------:R-:W-:Y:S01]  /*17f90*/  VIADD R23, R188, 0x20 ;  /* 0x00000020bc177836 */ /* 0x000fe20000000000 */
[----:B------:R-:W-:Y:S02]  /*17fa0*/  ISETP.GE.AND P2, PT, R117, R182, PT ;  /* 0x000000b67500720c */ /* 0x000fe40003f46270 */
[----:B------:R-:W-:Y:S02]  /*17fb0*/  ISETP.GE.AND P0, PT, R10, R185, PT ;  /* 0x000000b90a00720c */ /* 0x000fe40003f06270 */
[----:B------:R-:W-:Y:S02]  /*17fc0*/  FSEL R38, R38, -INF , P1 ;  /* 0xff80000026267808 */ /* 0x000fe40000800000 */
[-C--:B------:R-:W-:Y:S02]  /*17fd0*/  ISETP.GE.AND P1, PT, R65, R184.reuse, PT ;  /* 0x000000b84100720c */ /* 0x080fe40003f26270 */
[----:B------:R-:W-:Y:S02]  /*17fe0*/  FSEL R39, R39, -INF , P0 ;  /* 0xff80000027277808 */ /* 0x000fe40000000000 */
[----:B------:R-:W-:Y:S02]  /*17ff0*/  ISETP.GE.AND P0, PT, R66, R184, PT ;  /* 0x000000b84200720c */ /* 0x000fe40003f06270 */
[----:B------:R-:W-:Y:S01]  /*18000*/  FSEL R213, R26, -INF , P1 ;  /* 0xff8000001ad57808 */ /* 0x000fe20000800000 */
        /* <DEDUP_REMOVED lines=11> */
[----:B------:R-:W-:Y:S02]  /*180c0*/  @P1 LOP3.LUT R176, R176, 0x20000, RZ, 0xfc, !PT ;  /* 0x00020000b0b01812 */ /* 0x000fe400078efcff */
[----:B------:R-:W-:Y:S01]  /*180d0*/  FSEL R209, R28, -INF , P4 ;  /* 0xff8000001cd17808 */ /* 0x000fe20002000000 */
[----:B------:R-:W-:Y:S01]  /*180e0*/  VIADD R28, R188, 0x11 ;  /* 0x00000011bc1c7836 */ /* 0x000fe20000000000 */
[----:B------:R-:W-:Y:S02]  /*180f0*/  LOP3.LUT R176, R176, 0xfffeffff, RZ, 0xc0, !PT ;  /* 0xfffeffffb0b07812 */ /* 0x000fe400078ec0ff */
[----:B------:R-:W-:Y:S02]  /*18100*/  ISETP.GE.AND P1, PT, R116, R183, PT ;  /* 0x000000b77400720c */ /* 0x000fe40003f26270 */
[----:B------:R-:W-:Y:S02]  /*18110*/  @P0 LOP3.LUT R176, R176, 0x10000, RZ, 0xfc, !PT ;  /* 0x00010000b0b00812 */ /* 0x000fe400078efcff */
[----:B------:R-:W-:Y:S02]  /*18120*/  ISETP.GE.AND P0, PT, R28, R185, PT ;  /* 0x000000b91c00720c */ /* 0x000fe40003f06270 */
[----:B------:R-:W-:Y:S02]  /*18130*/  LOP3.LUT R176, R176, 0xffff7fff, RZ, 0xc0, !PT ;  /* 0xffff7fffb0b07812 */ /* 0x000fe400078ec0ff */
[----:B------:R-:W-:Y:S02]  /*18140*/  FSEL R44, R44, -INF , P0 ;  /* 0xff8000002c2c7808 */ /* 0x000fe40000000000 */
[----:B------:R-:W-:Y:S02]  /*18150*/  ISETP.GE.AND P0, PT, R108, R184, PT ;  /* 0x000000b86c00720c */ /* 0x000fe40003f06270 */
[----:B------:R-:W-:Y:S02]  /*18160*/  ISETP.GE.AND P4, PT, R65, R182, PT ;  /* 0x000000b64100720c */ /* 0x000fe40003f86270 */
[----:B------:R-:W-:Y:S02]  /*18170*/  FSEL R30, R30, -INF , P0 ;  /* 0xff8000001e1e7808 */ /* 0x000fe40000000000 */
[----:B------:R-:W-:Y:S02]  /*18180*/  ISETP.GE.AND P0, PT, R67, R184, PT ;  /* 0x000000b84300720c */ /* 0x000fe40003f06270 */
[----:B------:R-:W-:Y:S02]  /*18190*/  @P1 LOP3.LUT R176, R176, 0x8000, RZ, 0xfc, !PT ;  /* 0x00008000b0b01812 */ /* 0x000fe400078efcff */
[----:B------:R-:W-:Y:S02]  /*181a0*/  FSEL R31, R31, -INF , P0 ;  /* 0xff8000001f1f7808 */ /* 0x000fe40000000000 */
[CC--:B------:R-:W-:Y:S02]  /*181b0*/  ISETP.GE.AND P0, PT, R115.reuse, R182.reuse, PT ;  /* 0x000000b67300720c */ /* 0x0c0fe40003f06270 */
[----:B------:R-:W-:Y:S02]  /*181c0*/  LOP3.LUT R176, R176, 0xffffbfff, RZ, 0xc0, !PT ;  /* 0xffffbfffb0b07812 */ /* 0x000fe400078ec0ff */
[----:B------:R-:W-:Y:S02]  /*181d0*/  ISETP.GE.AND P1, PT, R115, R183, PT ;  /* 0x000000b77300720c */ /* 0x000fe40003f26270 */
[-C--:B------:R-:W-:Y:S02]  /*181e0*/  ISETP.GE.AND P3, PT, R66, R182.reuse, PT ;  /* 0x000000b64200720c */ /* 0x080fe40003f66270 */
[-C--:B------:R-:W-:Y:S02]  /*181f0*/  ISETP.GE.AND P6, PT, R111, R182.reuse, PT ;  /* 0x000000b66f00720c */ /* 0x080fe40003fc6270 */
[-C--:B------:R-:W-:Y:S02]  /*18200*/  ISETP.GE.AND P2, PT, R108, R182.reuse, PT ;  /* 0x000000b66c00720c */ /* 0x080fe40003f46270 */
[----:B------:R-:W-:Y:S02]  /*18210*/  P2R R33, PR, RZ, 0x40 ;  /* 0x00000040ff217803 */ /* 0x000fe40000000000 */
        /* <DEDUP_REMOVED lines=9> */
[----:B------:R-:W-:Y:S02]  /*182b0*/  P2R R25, PR, RZ, 0x4 ;  /* 0x00000004ff197803 */ /* 0x000fe40000000000 */
[----:B------:R-:W-:Y:S03]  /*182c0*/  ISETP.GE.AND P5, PT, R110, R182, PT ;  /* 0x000000b66e00720c */ /* 0x000fe60003fa6270 */
        /* <DEDUP_REMOVED lines=16> */
[----:B------:R-:W-:Y:S01]  /*183d0*/  FSEL R121, R7, -INF , P0 ;  /* 0xff80000007797808 */ /* 0x000fe20000000000 */
[----:B------:R-:W-:Y:S01]  /*183e0*/  VIADD R7, R188, 0x31 ;  /* 0x00000031bc077836 */ /* 0x000fe20000000000 */
[----:B------:R-:W-:Y:S02]  /*183f0*/  ISETP.GE.AND P0, PT, R112, R182, PT ;  /* 0x000000b67000720c */ /* 0x000fe40003f06270 */
[----:B------:R-:W-:Y:S02]  /*18400*/  @P1 LOP3.LUT R176, R176, 0x400, RZ, 0xfc, !PT ;  /* 0x00000400b0b01812 */ /* 0x000fe400078efcff */
[----:B------:R-:W-:Y:S02]  /*18410*/  ISETP.GE.AND P1, PT, R112, R183, PT ;  /* 0x000000b77000720c */ /* 0x000fe40003f26270 */
[----:B------:R-:W-:Y:S02]  /*18420*/  LOP3.LUT R176, R176, 0xfffffff7, RZ, 0xc0, !PT ;  /* 0xfffffff7b0b07812 */ /* 0x000fe400078ec0ff */
[----:B------:R-:W-:Y:S05]  /*18430*/  P2R R112, PR, RZ, 0x20 ;  /* 0x00000020ff707803 */ /* 0x000fea0000000000 */
[----:B------:R-:W-:Y:S02]  /*18440*/  @P0 LOP3.LUT R176, R176, 0x8, RZ, 0xfc, !PT ;  /* 0x00000008b0b00812 */ /* 0x000fe400078efcff */
[----:B------:R-:W-:Y:S02]  /*18450*/  ISETP.GE.AND P0, PT, R22, R185, PT ;  /* 0x000000b91600720c */ /* 0x000fe40003f06270 */
[----:B------:R-:W-:Y:S02]  /*18460*/  LOP3.LUT R176, R176, 0xfffffdff, RZ, 0xc0, !PT ;  /* 0xfffffdffb0b07812 */ /* 0x000fe400078ec0ff */
[----:B------:R-:W-:Y:S02]  /*18470*/  FSEL R50, R50, -INF , P0 ;  /* 0xff80000032327808 */ /* 0x000fe40000000000 */
[----:B------:R-:W-:Y:S02]  /*18480*/  @P1 LOP3.LUT R176, R176, 0x200, RZ, 0xfc, !PT ;  /* 0x00000200b0b01812 */ /* 0x000fe400078efcff */
[----:B------:R-:W-:Y:S02]  /*18490*/  ISETP.GE.AND P1, PT, R111, R183, PT ;  /* 0x000000b76f00720c */ /* 0x000fe40003f26270 */
[----:B------:R-:W-:Y:S02]  /*184a0*/  LOP3.LUT R176, R176, 0xffffff7f, RZ, 0xc0, !PT ;  /* 0xffffff7fb0b07812 */ /* 0x000fe400078ec0ff */
[-C--:B------:R-:W-:Y:S04]  /*184b0*/  ISETP.GE.AND P0, PT, R12, R184.reuse, PT ;  /* 0x000000b80c00720c */ /* 0x080fe80003f06270 */
[----:B------:R-:W-:Y:S02]  /*184c0*/  FSEL R37, R37, -INF , P0 ;  /* 0xff80000025257808 */ /* 0x000fe40000000000 */
[----:B------:R-:W-:Y:S03]  /*184d0*/  ISETP.GE.AND P0, PT, R18, R185, PT ;  /* 0x000000b91200720c */ /* 0x000fe60003f06270 */
        /* <DEDUP_REMOVED lines=16> */
[----:B------:R-:W-:Y:S02]  /*185e0*/  FSEL R65, R146, -INF , P0 ;  /* 0xff80000092417808 */ /* 0x000fe40000000000 */
[----:B------:R-:W-:Y:S02]  /*185f0*/  ISETP.GE.AND P0, PT, R7, R185, PT ;  /* 0x000000b90700720c */ /* 0x000fe40003f06270 */
[-C--:B------:R-:W-:Y:S02]  /*18600*/  ISETP.GE.AND P1, PT, R66, R183.reuse, PT ;  /* 0x000000b74200720c */ /* 0x080fe40003f26270 */
[----:B------:R-:W-:Y:S02]  /*18610*/  FSEL R66, R194, -INF , P0 ;  /* 0xff800000c2427808 */ /* 0x000fe40000000000 */
[----:B------:R-:W-:Y:S02]  /*18620*/  ISETP.GE.AND P0, PT, R188, R182, PT ;  /* 0x000000b6bc00720c */ /* 0x000fe40003f06270 */
[----:B------:R-:W-:Y:S02]  /*18630*/  LOP3.LUT R176, R176, 0xffffffef, RZ, 0xc0, !PT ;  /* 0xffffffefb0b07812 */ /* 0x000fe400078ec0ff */
[----:B------:R-:W-:Y:S02]  /*18640*/  FSEL R193, R109, -INF , !P0 ;  /* 0xff8000006dc17808 */ /* 0x000fe40004000000 */
[-C--:B------:R-:W-:Y:S03]  /*18650*/  ISETP.GE.AND P0, PT, R29, R184.reuse, PT ;  /* 0x000000b81d00720c */ /* 0x080fe60003f06270 */
[----:B------:R-:W-:Y:S02]  /*18660*/  @P1 LOP3.LUT R176, R176, 0x10, RZ, 0xfc, !PT ;  /* 0x00000010b0b01812 */ /* 0x000fe400078efcff */
[----:B------:R-:W-:Y:S02]  /*18670*/  FSEL R43, R43, -INF , P0 ;  /* 0xff8000002b2b7808 */ /* 0x000fe40000000000 */
[----:B------:R-:W-:Y:S02]  /*18680*/  ISETP.GE.AND P1, PT, R108, R183, PT ;  /* 0x000000b76c00720c */ /* 0x000fe40003f26270 */
[----:B------:R-:W-:Y:S02]  /*18690*/  ISETP.GE.AND P0, PT, R28, R184, PT ;  /* 0x000000b81c00720c */ /* 0x000fe40003f06270 */
[----:B------:R-:W-:Y:S02]  /*186a0*/  LOP3.LUT R176, R176, 0xfffffffb, RZ, 0xc0, !PT ;  /* 0xfffffffbb0b07812 */ /* 0x000fe400078ec0ff */
[----:B------:R-:W-:Y:S02]  /*186b0*/  FSEL R45, R45, -INF , P0 ;  /* 0xff8000002d2d7808 */ /* 0x000fe40000000000 */
[----:B------:R-:W-:Y:S04]  /*186c0*/  ISETP.GE.AND P0, PT, R20, R185, PT ;  /* 0x000000b91400720c */ /* 0x000fe80003f06270 */
[----:B------:R-:W-:Y:S02]  /*186d0*/  FSEL R62, R62, -INF , P0 ;  /* 0xff8000003e3e7808 */ /* 0x000fe40000000000 */
[C---:B------:R-:W-:Y:S02]  /*186e0*/  ISETP.GE.AND P0, PT, R67.reuse, R183, PT ;  /* 0x000000b74300720c */ /* 0x040fe40003f06270 */
[----:B------:R-:W-:Y:S02]  /*186f0*/  @P1 LOP3.LUT R176, R176, 0x4, RZ, 0xfc, !PT ;  /* 0x00000004b0b01812 */ /* 0x000fe400078efcff */
[----:B------:R-:W-:Y:S04]  /*18700*/  ISETP.GE.AND P1, PT, R67, R182, PT ;  /* 0x000000b64300720c */ /* 0x000fe80003f26270 */
[----:B------:R-:W-:Y:S02]  /*18710*/  P2R R27, PR, RZ, 0x2 ;  /* 0x00000002ff1b7803 */ /* 0x000fe40000000000 */
[C---:B------:R-:W-:Y:S02]  /*18720*/  LOP3.LUT P1, RZ, R176.reuse, 0x4000, RZ, 0xc0, !PT ;  /* 0x00004000b0ff7812 */ /* 0x040fe4000782c0ff */
[----:B------:R-:W-:Y:S02]  /*18730*/  LOP3.LUT R176, R176, 0xfffffffe, RZ, 0xc0, !PT ;  /* 0xfffffffeb0b07812 */ /* 0x000fe400078ec0ff */
[----:B------:R-:W-:Y:S02]  /*18740*/  P2R R108, PR, RZ, 0x2 ;  /* 0x00000002ff6c7803 */ /* 0x000fe40000000000 */
[----:B------:R-:W-:Y:S02]  /*18750*/  @P0 LOP3.LUT R176, R176, 0x1, RZ, 0xfc, !PT ;  /* 0x00000001b0b00812 */ /* 0x000fe400078efcff */
[----:B------:R-:W-:Y:S02]  /*18760*/  ISETP.GE.AND P0, PT, R5, R185, PT ;  /* 0x000000b90500720c */ /* 0x000fe40003f06270 */
[----:B------:R-:W-:Y:S02]  /*18770*/  LOP3.LUT P4, RZ, R176, 0x80000, RZ, 0xc0, !PT ;  /* 0x00080000b0ff7812 */ /* 0x000fe4000788c0ff */
[----:B------:R-:W-:Y:S02]  /*18780*/  FSEL R64, R64, -INF , P0 ;  /* 0xff80000040407808 */ /* 0x000fe40000000000 */
[-C--:B------:R-:W-:Y:S02]  /*18790*/  ISETP.GE.AND P0, PT, R26, R184.reuse, PT ;  /* 0x000000b81a00720c */ /* 0x080fe40003f06270 */
[----:B------:R-:W-:Y:S02]  /*187a0*/  FSEL R13, R13, -INF , !P4 ;  /* 0xff8000000d0d7808 */ /* 0x000fe40006000000 */
[----:B------:R-:W-:Y:S02]  /*187b0*/  FSEL R47, R47, -INF , P0 ;  /* 0xff8000002f2f7808 */ /* 0x000fe40000000000 */
[CC--:B------:R-:W-:Y:S01]  /*187c0*/  ISETP.GE.AND P0, PT, R188.reuse, R183.reuse, PT ;  /* 0x000000b7bc00720c */ /* 0x0c0fe20003f06270 */
[----:B------:R-:W-:Y:S01]  /*187d0*/  VIADD R188, R188, 0xffffff80 ;  /* 0xffffff80bcbc7836 */ /* 0x000fe20000000000 */
[----:B------:R-:W-:Y:S02]  /*187e0*/  LOP3.LUT P6, RZ, R176, 0x8, RZ, 0xc0, !PT ;  /* 0x00000008b0ff7812 */ /* 0x000fe400078cc0ff */
[----:B------:R-:W-:Y:S02]  /*187f0*/  FSEL R145, R63, -INF , !P0 ;  /* 0xff8000003f917808 */ /* 0x000fe40004000000 */
[-C--:B------:R-:W-:Y:S02]  /*18800*/  ISETP.GE.AND P0, PT, R24, R184.reuse, PT ;  /* 0x000000b81800720c */ /* 0x080fe40003f06270 */
[----:B------:R-:W-:Y:S02]  /*18810*/  ISETP.NE.AND P4, PT, R35, RZ, PT ;  /* 0x000000ff2300720c */ /* 0x000fe40003f85270 */
[----:B------:R-:W-:Y:S02]  /*18820*/  FSEL R46, R46, -INF , P0 ;  /* 0xff8000002e2e7808 */ /* 0x000fe40000000000 */
[-C--:B------:R-:W-:Y:S02]  /*18830*/  ISETP.GE.AND P0, PT, R23, R184.reuse, PT ;  /* 0x000000b81700720c */ /* 0x080fe40003f06270 */
[----:B------:R-:W-:Y:S02]  /*18840*/  LOP3.LUT P1, RZ, R176, 0x10000, RZ, 0xc0, !PT ;  /* 0x00010000b0ff7812 */ /* 0x000fe4000782c0ff */
[----:B------:R-:W-:Y:S02]  /*18850*/  FSEL R113, R6, -INF , P0 ;  /* 0xff80000006717808 */ /* 0x000fe40000000000 */
[-C--:B------:R-:W-:Y:S02]  /*18860*/  ISETP.GE.AND P0, PT, R22, R184.reuse, PT ;  /* 0x000000b81600720c */ /* 0x080fe40003f06270 */
[----:B------:R-:W-:Y:S02]  /*18870*/  P2R R15, PR, RZ, 0x2 ;  /* 0x00000002ff0f7803 */ /* 0x000fe40000000000 */
[----:B------:R-:W-:Y:S02]  /*18880*/  FSEL R111, R49, -INF , P0 ;  /* 0xff800000316f7808 */ /* 0x000fe40000000000 */
[-C--:B------:R-:W-:Y:S02]  /*18890*/  ISETP.GE.AND P0, PT, R18, R184.reuse, PT ;  /* 0x000000b81200720c */ /* 0x080fe40003f06270 */
[----:B------:R-:W-:Y:S02]  /*188a0*/  FSEL R49, R54, -INF , !P6 ;  /* 0xff80000036317808 */ /* 0x000fe40007000000 */
[----:B------:R-:W-:Y:S02]  /*188b0*/  FSEL R109, R9, -INF , P0 ;  /* 0xff800000096d7808 */ /* 0x000fe40000000000 */
        /* <DEDUP_REMOVED lines=9> */
[----:B------:R-:W-:Y:S02]  /*18950*/  ISETP.GE.AND P0, PT, R20, R184, PT ;  /* 0x000000b81400720c */ /* 0x000fe40003f06270 */
[----:B------:R-:W-:Y:S02]  /*18960*/  LOP3.LUT P1, RZ, R176, 0x100000, RZ, 0xc0, !PT ;  /* 0x00100000b0ff7812 */ /* 0x000fe4000782c0ff */
[----:B------:R-:W-:Y:S02]  /*18970*/  FSEL R36, R60, -INF , P0 ;  /* 0xff8000003c247808 */ /* 0x000fe40000000000 */
[C---:B------:R-:W-:Y:S02]  /*18980*/  LOP3.LUT P0, RZ, R176.reuse, 0x800, RZ, 0xc0, !PT ;  /* 0x00000800b0ff7812 */ /* 0x040fe4000780c0ff */
[----:B------:R-:W-:Y:S02]  /*18990*/  P2R R19, PR, RZ, 0x2 ;  /* 0x00000002ff137803 */ /* 0x000fe40000000000 */
[----:B------:R-:W-:Y:S02]  /*189a0*/  P2R R60, PR, RZ, 0x1 ;  /* 0x00000001ff3c7803 */ /* 0x000fe40000000000 */
[C---:B------:R-:W-:Y:S02]  /*189b0*/  LOP3.LUT P0, RZ, R176.reuse, 0x2000, RZ, 0xc0, !PT ;  /* 0x00002000b0ff7812 */ /* 0x040fe4000780c0ff */
[----:B------:R-:W-:Y:S02]  /*189c0*/  LOP3.LUT P1, RZ, R176, 0x400000, RZ, 0xc0, !PT ;  /* 0x00400000b0ff7812 */ /* 0x000fe4000782c0ff */
[----:B------:R-:W-:Y:S02]  /*189d0*/  FSEL R35, R52, -INF , !P0 ;  /* 0xff80000034237808 */ /* 0x000fe40004000000 */
[----:B------:R-:W-:Y:S02]  /*189e0*/  ISETP.NE.AND P0, PT, R60, RZ, PT ;  /* 0x000000ff3c00720c */ /* 0x000fe40003f05270 */
[----:B------:R-:W-:Y:S02]  /*189f0*/  FSEL R21, R59, -INF , !P1 ;  /* 0xff8000003b157808 */ /* 0x000fe40004800000 */
[----:B------:R-:W-:Y:S02]  /*18a00*/  FSEL R33, R3, -INF , !P0 ;  /* 0xff80000003217808 */ /* 0x000fe40004000000 */
[----:B------:R-:W2:Y:S01]  /*18a10*/  LD.E R3, desc[UR4][R102.64+0xdc] ;  /* 0x0000dc0466037980 */ /* 0x000ea2000c101900 */
[----:B------:R-:W-:Y:S02]  /*18a20*/  ISETP.NE.AND P1, PT, R19, RZ, PT ;  /* 0x000000ff1300720c */ /* 0x000fe40003f25270 */
[-C--:B------:R-:W-:Y:S02]  /*18a30*/  ISETP.GE.AND P0, PT, R8, R182.reuse, PT ;  /* 0x000000b60800720c */ /* 0x080fe40003f06270 */
[----:B------:R-:W-:Y:S02]  /*18a40*/  FSEL R19, R58, -INF , !P1 ;  /* 0xff8000003a137808 */ /* 0x000fe40004800000 */
[----:B------:R-:W-:Y:S02]  /*18a50*/  ISETP.NE.AND P1, PT, R17, RZ, PT ;  /* 0x000000ff1100720c */ /* 0x000fe40003f25270 */
[----:B------:R-:W-:Y:S02]  /*18a60*/  LOP3.LUT P2, RZ, R176, 0x1000, RZ, 0xc0, !PT ;  /* 0x00001000b0ff7812 */ /* 0x000fe4000784c0ff */
        /* <DEDUP_REMOVED lines=8> */
[----:B------:R-:W-:Y:S02]  /*18af0*/  FSEL R27, R56, -INF , !P2 ;  /* 0xff800000381b7808 */ /* 0x000fe40005000000 */
[----:B------:R-:W-:Y:S02]  /*18b00*/  ISETP.NE.AND P2, PT, R25, RZ, PT ;  /* 0x000000ff1900720c */ /* 0x000fe40003f45270 */
[----:B------:R-:W-:Y:S02]  /*18b10*/  FSEL R203, R203, -INF , !P0 ;  /* 0xff800000cbcb7808 */ /* 0x000fe40004000000 */
[C---:B------:R-:W-:Y:S02]  /*18b20*/  LOP3.LUT P0, RZ, R176.reuse, 0x200, RZ, 0xc0, !PT ;  /* 0x00000200b0ff7812 */ /* 0x040fe4000780c0ff */
[----:B------:R-:W-:Y:S02]  /*18b30*/  FSEL R209, R209, -INF , !P2 ;  /* 0xff800000d1d17808 */ /* 0x000fe40005000000 */
[----:B------:R-:W-:Y:S02]  /*18b40*/  LOP3.LUT P2, RZ, R176, 0x20, RZ, 0xc0, !PT ;  /* 0x00000020b0ff7812 */ /* 0x000fe4000784c0ff */
[----:B------:R-:W-:Y:S02]  /*18b50*/  FSEL R227, R227, -INF , !P0 ;  /* 0xff800000e3e37808 */ /* 0x000fe40004000000 */
[-C--:B------:R-:W-:Y:S02]  /*18b60*/  ISETP.GE.AND P0, PT, R12, R182.reuse, PT ;  /* 0x000000b60c00720c */ /* 0x080fe40003f06270 */
[----:B------:R-:W-:Y:S02]  /*18b70*/  FSEL R213, R213, -INF , !P2 ;  /* 0xff800000d5d57808 */ /* 0x000fe40005000000 */
[----:B------:R-:W-:Y:S02]  /*18b80*/  ISETP.GE.AND P2, PT, R0, R183, PT ;  /* 0x000000b70000720c */ /* 0x000fe40003f46270 */
[----:B------:R-:W-:Y:S02]  /*18b90*/  FMNMX3.FTZ R0, R104, R21, R19, !PT ;  /* 0x0000001568007276 */ /* 0x000fe40007810013 */
[----:B------:R-:W-:Y:S02]  /*18ba0*/  FSEL R191, R191, -INF , !P0 ;  /* 0xff800000bfbf7808 */ /* 0x000fe40004000000 */
[----:B------:R-:W-:Y:S02]  /*18bb0*/  LOP3.LUT P5, RZ, R176, 0x100, RZ, 0xc0, !PT ;  /* 0x00000100b0ff7812 */ /* 0x000fe400078ac0ff */
[-C--:B------:R-:W-:Y:S02]  /*18bc0*/  ISETP.GE.AND P0, PT, R2, R182.reuse, PT ;  /* 0x000000b60200720c */ /* 0x080fe40003f06270 */
[----:B------:R-:W-:Y:S02]  /*18bd0*/  FMNMX3.FTZ R0, R0, R17, R15, !PT ;  /* 0x0000001100007276 */ /* 0x000fe4000781000f */
[----:B------:R-:W-:Y:S02]  /*18be0*/  FSEL R225, R225, -INF , !P6 ;  /* 0xff800000e1e17808 */ /* 0x000fe40007000000 */
[----:B------:R-:W-:Y:S02]  /*18bf0*/  LOP3.LUT P6, RZ, R176, 0x8000, RZ, 0xc0, !PT ;  /* 0x00008000b0ff7812 */ /* 0x000fe400078cc0ff */
[----:B------:R-:W-:Y:S02]  /*18c00*/  FSEL R25, R55, -INF , !P5 ;  /* 0xff80000037197808 */ /* 0x000fe40006800000 */
[----:B------:R-:W-:Y:S02]  /*18c10*/  FSEL R165, R38, -INF , !P0 ;  /* 0xff80000026a57808 */ /* 0x000fe40004000000 */
[-C--:B------:R-:W-:Y:S02]  /*18c20*/  ISETP.GE.AND P0, PT, R10, R182.reuse, PT ;  /* 0x000000b60a00720c */ /* 0x080fe40003f06270 */
[----:B------:R-:W-:Y:S02]  /*18c30*/  FMNMX3.FTZ R0, R0, R51, R27, !PT ;  /* 0x0000003300007276 */ /* 0x000fe4000781001b */
[----:B------:R-:W-:Y:S02]  /*18c40*/  ISETP.NE.AND P5, PT, R112, RZ, PT ;  /* 0x000000ff7000720c */ /* 0x000fe40003fa5270 */
[----:B------:R-:W-:Y:S02]  /*18c50*/  FSEL R9, R53, -INF , !P6 ;  /* 0xff80000035097808 */ /* 0x000fe40007000000 */
[C---:B------:R-:W-:Y:S02]  /*18c60*/  LOP3.LUT P3, RZ, R176.reuse, 0x200000, RZ, 0xc0, !PT ;  /* 0x00200000b0ff7812 */ /* 0x040fe4000786c0ff */
[----:B------:R-:W-:Y:S02]  /*18c70*/  FSEL R207, R207, -INF , !P1 ;  /* 0xff800000cfcf7808 */ /* 0x000fe40004800000 */
[C---:B------:R-:W-:Y:S02]  /*18c80*/  LOP3.LUT P6, RZ, R176.reuse, 0x1, RZ, 0xc0, !PT ;  /* 0x00000001b0ff7812 */ /* 0x040fe400078cc0ff */
[----:B------:R-:W-:Y:S02]  /*18c90*/  LOP3.LUT P1, RZ, R176, 0x40, RZ, 0xc0, !PT ;  /* 0x00000040b0ff7812 */ /* 0x000fe4000782c0ff */
[----:B------:R-:W-:Y:S02]  /*18ca0*/  FMNMX3.FTZ R0, R0, R25, R49, !PT ;  /* 0x0000001900007276 */ /* 0x000fe40007810031 */
[----:B------:R-:W-:Y:S02]  /*18cb0*/  FSEL R147, R39, -INF , !P0 ;  /* 0xff80000027937808 */ /* 0x000fe40004000000 */
[----:B------:R-:W-:Y:S02]  /*18cc0*/  FSEL R223, R223, -INF , !P5 ;  /* 0xff800000dfdf7808 */ /* 0x000fe40006800000 */
[-C--:B------:R-:W-:Y:S02]  /*18cd0*/  ISETP.GE.AND P0, PT, R28, R182.reuse, PT ;  /* 0x000000b61c00720c */ /* 0x080fe40003f06270 */
[----:B------:R-:W-:Y:S02]  /*18ce0*/  FSEL R6, R140, -INF , !P3 ;  /* 0xff8000008c067808 */ /* 0x000fe40005800000 */
[----:B------:R-:W-:Y:S02]  /*18cf0*/  LOP3.LUT P5, RZ, R176, 0x20000, RZ, 0xc0, !PT ;  /* 0x00020000b0ff7812 */ /* 0x000fe400078ac0ff */
[----:B------:R-:W-:Y:S02]  /*18d00*/  FSEL R199, R31, -INF , !P6 ;  /* 0xff8000001fc77808 */ /* 0x000fe40007000000 */
[----:B------:R-:W-:Y:S02]  /*18d10*/  FSEL R215, R215, -INF , !P1 ;  /* 0xff800000d7d77808 */ /* 0x000fe40004800000 */
[----:B------:R-:W-:Y:S02]  /*18d20*/  FSEL R221, R221, -INF , !P4 ;  /* 0xff800000dddd7808 */ /* 0x000fe40006000000 */
[----:B------:R-:W-:Y:S02]  /*18d30*/  ISETP.GE.AND P1, PT, R29, R182, PT ;  /* 0x000000b61d00720c */ /* 0x000fe40003f26270 */
[----:B------:R-:W-:Y:S02]  /*18d40*/  ISETP.GE.AND P6, PT, R2, R183, PT ;  /* 0x000000b70200720c */ /* 0x000fe40003fc6270 */
[----:B------:R-:W-:Y:S02]  /*18d50*/  LOP3.LUT P4, RZ, R176, 0x80, RZ, 0xc0, !PT ;  /* 0x00000080b0ff7812 */ /* 0x000fe4000788c0ff */
[----:B------:R-:W-:Y:S02]  /*18d60*/  FMNMX3.FTZ R2, R0, R225, R223, !PT ;  /* 0x000000e100027276 */ /* 0x000fe400078100df */
[----:B------:R-:W-:Y:S02]  /*18d70*/  FSEL R139, R44, -INF , !P0 ;  /* 0xff8000002c8b7808 */ /* 0x000fe40004000000 */
[----:B------:R-:W-:Y:S02]  /*18d80*/  FMNMX3.FTZ R0, R105, R6, R13, !PT ;  /* 0x0000000669007276 */ /* 0x000fe4000781000d */
[----:B------:R-:W-:Y:S02]  /*18d90*/  FSEL R11, R144, -INF , !P5 ;  /* 0xff800000900b7808 */ /* 0x000fe40006800000 */
[-C--:B------:R-:W-:Y:S02]  /*18da0*/  ISETP.GE.AND P0, PT, R24, R182.reuse, PT ;  /* 0x000000b61800720c */ /* 0x080fe40003f06270 */
[----:B------:R-:W-:Y:S02]  /*18db0*/  P2R R54, PR, RZ, 0x10 ;  /* 0x00000010ff367803 */ /* 0x000fe40000000000 */
[----:B------:R-:W-:Y:S02]  /*18dc0*/  FSEL R141, R42, -INF , !P1 ;  /* 0xff8000002a8d7808 */ /* 0x000fe40004800000 */
[----:B------:R-:W-:Y:S02]  /*18dd0*/  LOP3.LUT P4, RZ, R176, 0x400, RZ, 0xc0, !PT ;  /* 0x00000400b0ff7812 */ /* 0x000fe4000788c0ff */
[-C--:B------:R-:W-:Y:S02]  /*18de0*/  ISETP.GE.AND P1, PT, R26, R182.reuse, PT ;  /* 0x000000b61a00720c */ /* 0x080fe40003f26270 */
[----:B------:R-:W-:Y:S02]  /*18df0*/  FMNMX3.FTZ R0, R0, R11, R9, !PT ;  /* 0x0000000b00007276 */ /* 0x000fe40007810009 */
[----:B------:R-:W-:Y:S02]  /*18e00*/  FSEL R135, R48, -INF , !P0 ;  /* 0xff80000030877808 */ /* 0x000fe40004000000 */
[----:B------:R-:W-:Y:S02]  /*18e10*/  ISETP.GE.AND P0, PT, R29, R183, PT ;  /* 0x000000b71d00720c */ /* 0x000fe40003f06270 */
[----:B------:R-:W-:Y:S02]  /*18e20*/  ISETP.NE.AND P3, PT, R110, RZ, PT ;  /* 0x000000ff6e00720c */ /* 0x000fe40003f65270 */
[----:B------:R-:W-:Y:S02]  /*18e30*/  FSEL R229, R229, -INF , !P4 ;  /* 0xff800000e5e57808 */ /* 0x000fe40006000000 */
[----:B------:R-:W-:Y:S02]  /*18e40*/  FSEL R137, R137, -INF , !P1 ;  /* 0xff80000089897808 */ /* 0x000fe40004800000 */
[----:B------:R-:W-:Y:S02]  /*18e50*/  ISETP.NE.AND P4, PT, R54, RZ, PT ;  /* 0x000000ff3600720c */ /* 0x000fe40003f85270 */
[-C--:B------:R-:W-:Y:S02]  /*18e60*/  ISETP.GE.AND P1, PT, R23, R182.reuse, PT ;  /* 0x000000b61700720c */ /* 0x080fe40003f26270 */
[----:B------:R-:W-:Y:S02]  /*18e70*/  FMNMX3.FTZ R0, R0, R35, R33, !PT ;  /* 0x0000002300007276 */ /* 0x000fe40007810021 */
[----:B------:R-:W-:Y:S02]  /*18e80*/  FSEL R219, R219, -INF , !P3 ;  /* 0xff800000dbdb7808 */ /* 0x000fe40005800000 */
[----:B------:R-:W-:Y:S02]  /*18e90*/  LOP3.LUT P3, RZ, R176, 0x10, RZ, 0xc0, !PT ;  /* 0x00000010b0ff7812 */ /* 0x000fe4000786c0ff */
[----:B------:R-:W-:Y:S02]  /*18ea0*/  FSEL R217, R217, -INF , !P4 ;  /* 0xff800000d9d97808 */ /* 0x000fe40006000000 */
[----:B------:R-:W-:Y:S02]  /*18eb0*/  FSEL R121, R121, -INF , !P1 ;  /* 0xff80000079797808 */ /* 0x000fe40004800000 */
[----:B------:R-:W-:Y:S02]  /*18ec0*/  FMNMX3.FTZ R0, R0, R229, R227, !PT ;  /* 0x000000e500007276 */ /* 0x000fe400078100e3 */
[-C--:B------:R-:W-:Y:S02]  /*18ed0*/  ISETP.GE.AND P1, PT, R18, R182.reuse, PT ;  /* 0x000000b61200720c */ /* 0x080fe40003f26270 */
        /* <DEDUP_REMOVED lines=23> */
[----:B------:R-:W-:Y:S02]  /*19050*/  FSEL R143, R37, -INF , !P3 ;  /* 0xff800000258f7808 */ /* 0x000fe40005800000 */
[----:B------:R-:W-:Y:S02]  /*19060*/  FMNMX3.FTZ R0, R0, R197, R195, !PT ;  /* 0x000000c500007276 */ /* 0x000fe400078100c3 */
[----:B------:R-:W-:Y:S02]  /*19070*/  FSEL R115, R115, -INF , !P0 ;  /* 0xff80000073737808 */ /* 0x000fe40004000000 */
[----:B------:R-:W-:Y:S02]  /*19080*/  FSEL R53, R41, -INF , !P5 ;  /* 0xff80000029357808 */ /* 0x000fe40006800000 */
[-C--:B------:R-:W-:Y:S02]  /*19090*/  ISETP.GE.AND P0, PT, R7, R182.reuse, PT ;  /* 0x000000b60700720c */ /* 0x080fe40003f06270 */
[----:B------:R-:W-:Y:S02]  /*190a0*/  LOP3.LUT P5, RZ, R176, 0x4, RZ, 0xc0, !PT ;  /* 0x00000004b0ff7812 */ /* 0x000fe400078ac0ff */
[----:B------:R-:W-:Y:S02]  /*190b0*/  FMNMX3.FTZ R2, R2, R193, R191, !PT ;  /* 0x000000c102027276 */ /* 0x000fe400078100bf */
[----:B------:R-:W-:Y:S02]  /*190c0*/  ISETP.GE.AND P2, PT, R28, R183, PT ;  /* 0x000000b71c00720c */ /* 0x000fe40003f46270 */
[----:B------:R-:W-:Y:S01]  /*190d0*/  FSEL R55, R40, -INF , !P6 ;  /* 0xff80000028377808 */ /* 0x000fe20007000000 */
[----:B------:R-:W-:Y:S01]  /*190e0*/  LDSM.16.MT88.4 R28, [R107+0x6000] ;  /* 0x006000006b1c783b */ /* 0x000fe20000004200 */
[----:B------:R-:W-:Y:S02]  /*190f0*/  FMNMX3.FTZ R0, R0, R145, R143, !PT ;  /* 0x0000009100007276 */ /* 0x000fe4000781008f */
[----:B------:R-:W-:Y:S02]  /*19100*/  LOP3.LUT R176, R176, 0xfffffffe, RZ, 0xc0, !PT ;  /* 0xfffffffeb0b07812 */ /* 0x000fe400078ec0ff */
        /* <DEDUP_REMOVED lines=8> */
[----:B------:R-:W-:Y:S02]  /*19190*/  @P1 LOP3.LUT R176, R176, 0x1, RZ, 0xfc, !PT ;  /* 0x00000001b0b01812 */ /* 0x000fe400078efcff */
[----:B------:R-:W-:Y:S02]  /*191a0*/  FSEL R62, R62, -INF , !P0 ;  /* 0xff8000003e3e7808 */ /* 0x000fe40004000000 */
[----:B------:R-:W-:Y:S02]  /*191b0*/  FMNMX3.FTZ R2, R2, R141, R139, !PT ;  /* 0x0000008d02027276 */ /* 0x000fe4000781008b */
[----:B------:R-:W-:Y:S02]  /*191c0*/  ISETP.GE.AND P6, PT, R22, R183, PT ;  /* 0x000000b71600720c */ /* 0x000fe40003fc6270 */
[----:B------:R-:W-:Y:S02]  /*191d0*/  FSEL R127, R47, -INF , !P4 ;  /* 0xff8000002f7f7808 */ /* 0x000fe40006000000 */
[----:B------:R-:W-:Y:S02]  /*191e0*/  FSEL R59, R46, -INF , !P3 ;  /* 0xff8000002e3b7808 */ /* 0x000fe40005800000 */
[----:B------:R-:W-:Y:S01]  /*191f0*/  FMNMX3.FTZ R0, R0, R133, R129, !PT ;  /* 0x0000008500007276 */ /* 0x000fe20007810081 */
[----:B------:R-:W-:Y:S01]  /*19200*/  LDSM.16.MT88.4 R44, [R106+0x6000] ;  /* 0x006000006a2c783b */ /* 0x000fe20000004200 */
[----:B------:R-:W-:Y:S02]  /*19210*/  LOP3.LUT P0, RZ, R176, 0x1, RZ, 0xc0, !PT ;  /* 0x00000001b0ff7812 */ /* 0x000fe4000780c0ff */
[----:B------:R-:W-:Y:S02]  /*19220*/  FMNMX3.FTZ R2, R2, R137, R135, !PT ;  /* 0x0000008902027276 */ /* 0x000fe40007810087 */
[----:B------:R-:W-:Y:S02]  /*19230*/  ISETP.GE.AND P5, PT, R14, R183, PT ;  /* 0x000000b70e00720c */ /* 0x000fe40003fa6270 */
[----:B------:R-:W-:Y:S02]  /*19240*/  FMNMX3.FTZ R0, R0, R127, R59, !PT ;  /* 0x0000007f00007276 */ /* 0x000fe4000781003b */
[----:B------:R-:W-:Y:S02]  /*19250*/  ISETP.GE.AND P2, PT, R18, R183, PT ;  /* 0x000000b71200720c */ /* 0x000fe40003f46270 */
[----:B------:R-:W-:Y:S02]  /*19260*/  FSEL R113, R113, -INF , !P0 ;  /* 0xff80000071717808 */ /* 0x000fe40004000000 */
[----:B------:R-:W-:Y:S02]  /*19270*/  FSEL R111, R111, -INF , !P6 ;  /* 0xff8000006f6f7808 */ /* 0x000fe40007000000 */
[----:B------:R-:W-:Y:S02]  /*19280*/  ISETP.GE.AND P1, PT, R5, R182, PT ;  /* 0x000000b60500720c */ /* 0x000fe40003f26270 */
[----:B------:R-:W-:Y:S02]  /*19290*/  FMNMX3.FTZ R2, R2, R121, R119, !PT ;  /* 0x0000007902027276 */ /* 0x000fe40007810077 */
[-C--:B------:R-:W-:Y:S02]  /*192a0*/  ISETP.GE.AND P4, PT, R16, R183.reuse, PT ;  /* 0x000000b71000720c */ /* 0x080fe40003f86270 */
[----:B------:R-:W-:Y:S02]  /*192b0*/  ISETP.GE.AND P3, PT, R7, R183, PT ;  /* 0x000000b70700720c */ /* 0x000fe40003f66270 */
[----:B------:R-:W-:Y:S02]  /*192c0*/  ISETP.GE.AND P0, PT, R5, R184, PT ;  /* 0x000000b80500720c */ /* 0x000fe40003f06270 */
[----:B------:R-:W-:Y:S02]  /*192d0*/  FSEL R109, R109, -INF , !P2 ;  /* 0xff8000006d6d7808 */ /* 0x000fe40005000000 */
[----:B------:R-:W-:Y:S02]  /*192e0*/  FSEL R67, R67, -INF , !P5 ;  /* 0xff80000043437808 */ /* 0x000fe40006800000 */
[----:B------:R-:W-:Y:S02]  /*192f0*/  FMNMX3.FTZ R0, R0, R113, R111, !PT ;  /* 0x0000007100007276 */ /* 0x000fe4000781006f */
[----:B------:R-:W-:Y:S02]  /*19300*/  FSEL R64, R64, -INF , !P1 ;  /* 0xff80000040407808 */ /* 0x000fe40004800000 */
[----:B------:R-:W-:Y:S02]  /*19310*/  FMNMX3.FTZ R2, R2, R117, R115, !PT ;  /* 0x0000007502027276 */ /* 0x000fe40007810073 */
[----:B------:R-:W-:Y:S02]  /*19320*/  ISETP.GE.AND P1, PT, R20, R183, PT ;  /* 0x000000b71400720c */ /* 0x000fe40003f26270 */
[----:B------:R-:W-:Y:S02]  /*19330*/  FSEL R4, R4, -INF , P0 ;  /* 0xff80000004047808 */ /* 0x000fe40000000000 */
[----:B------:R-:W-:Y:S02]  /*19340*/  FSEL R63, R63, -INF , !P4 ;  /* 0xff8000003f3f7808 */ /* 0x000fe40006000000 */
[----:B------:R-:W-:Y:S02]  /*19350*/  FSEL R61, R61, -INF , !P3 ;  /* 0xff8000003d3d7808 */ /* 0x000fe40005800000 */
[----:B------:R-:W-:Y:S02]  /*19360*/  FMNMX3.FTZ R0, R0, R109, R67, !PT ;  /* 0x0000006d00007276 */ /* 0x000fe40007810043 */
[----:B------:R-:W-:Y:S02]  /*19370*/  ISETP.GE.AND P2, PT, R5, R183, PT ;  /* 0x000000b70500720c */ /* 0x000fe40003f46270 */
[----:B------:R-:W-:Y:S02]  /*19380*/  FMNMX3.FTZ R7, R2, R65, R66, !PT ;  /* 0x0000004102077276 */ /* 0x000fe40007810042 */
[----:B------:R-:W-:Y:S02]  /*19390*/  FSEL R36, R36, -INF , !P1 ;  /* 0xff80000024247808 */ /* 0x000fe40004800000 */
[----:B------:R-:W-:Y:S02]  /*193a0*/  FSEL R37, R4, -INF , !P2 ;  /* 0xff80000004257808 */ /* 0x000fe40005000000 */
[----:B------:R-:W-:Y:S02]  /*193b0*/  FMNMX3.FTZ R0, R0, R63, R61, !PT ;  /* 0x0000003f00007276 */ /* 0x000fe4000781003d */
[----:B------:R-:W-:Y:S02]  /*193c0*/  FMNMX3.FTZ R2, R7, R64, R62, !PT ;  /* 0x0000004007027276 */ /* 0x000fe4000781003e */
[----:B------:R-:W-:Y:S03]  /*193d0*/  FMNMX3.FTZ R7, R0, R37, R36, !PT ;  /* 0x0000002500077276 */ /* 0x000fe60007810024 */
[----:B------:R-:W-:Y:S08]  /*193e0*/  SHFL.BFLY PT, R23, R2, 0x2, 0x1f ;  /* 0x0c401f0002177f89 */ /* 0x000ff000000e0000 */
[----:B------:R-:W1:Y:S02]  /*193f0*/  SHFL.BFLY PT, R0, R7, 0x2, 0x1f ;  /* 0x0c401f0007007f89 */ /* 0x000e6400000e0000 */
[----:B-1----:R-:W-:Y:S02]  /*19400*/  FMNMX.FTZ R5, R7, R0, !PT ;  /* 0x0000000007057209 */ /* 0x002fe40007810000 */
[----:B------:R-:W-:Y:S04]  /*19410*/  FMNMX.FTZ R23, R2, R23, !PT ;  /* 0x0000001702177209 */ /* 0x000fe80007810000 */
        /* <DEDUP_REMOVED lines=12> */
[----:B------:R-:W-:Y:S01]  /*194e0*/  FSEL R4, R0, RZ, P0 ;  /* 0x000000ff00047208 */ /* 0x000fe20000000000 */
[-C--:B------:R-:W-:Y:S01]  /*194f0*/  FFMA.FTZ R131, R6, R3.reuse, -R60 ;  /* 0x0000000306837223 */ /* 0x080fe2000001083c */
[----:B------:R-:W-:Y:S01]  /*19500*/  FADD.FTZ R6, -R5, R104 ;  /* 0x0000006805067221 */ /* 0x000fe20000010100 */
[-CC-:B------:R-:W-:Y:S01]  /*19510*/  FFMA.FTZ R110, R15, R3.reuse, -R108.reuse ;  /* 0x000000030f6e7223 */ /* 0x180fe2000001086c */
[-CC-:B------:R-:W-:Y:S01]  /*19520*/  FFMA.FTZ R52, R21, R3.reuse, -R108.reuse ;  /* 0x0000000315347223 */ /* 0x180fe2000001086c */
[----:B------:R-:W-:Y:S01]  /*19530*/  MUFU.EX2 R56, R56 ;  /* 0x0000003800387308 */ /* 0x000fe20000000800 */
[----:B------:R-:W1:Y:S01]  /*19540*/  LDSM.16.MT88.4 R12, [R152+0x6000] ;  /* 0x00600000980c783b */ /* 0x000e620000004200 */
[----:B------:R-:W-:Y:S01]  /*19550*/  FADD.FTZ R4, -R4, R105 ;  /* 0x0000006904047221 */ /* 0x000fe20000010100 */
[-CC-:B------:R-:W-:Y:S01]  /*19560*/  FFMA.FTZ R57, R19, R3.reuse, -R108.reuse ;  /* 0x0000000313397223 */ /* 0x180fe2000001086c */
[-C--:B------:R-:W-:Y:S01]  /*19570*/  FFMA.FTZ R125, R17, R3.reuse, -R108 ;  /* 0x00000003117d7223 */ /* 0x080fe2000001086c */
[-CC-:B------:R-:W-:Y:S01]  /*19580*/  FFMA.FTZ R123, R11, R3.reuse, -R60.reuse ;  /* 0x000000030b7b7223 */ /* 0x180fe2000001083c */
[-C--:B------:R-:W-:Y:S01]  /*19590*/  FFMA.FTZ R104, R9, R3.reuse, -R60 ;  /* 0x0000000309687223 */ /* 0x080fe2000001083c */
[C---:B------:R-:W-:Y:S03]  /*195a0*/  FMUL.FTZ R9, R3.reuse, R4 ;  /* 0x0000000403097220 */ /* 0x040fe60000410000 */
[----:B------:R-:W-:Y:S01]  /*195b0*/  MUFU.EX2 R52, R52 ;  /* 0x0000003400347308 */ /* 0x000fe20000000800 */
[----:B------:R-:W-:Y:S01]  /*195c0*/  FMUL.FTZ R7, R3, R6 ;  /* 0x0000000603077220 */ /* 0x000fe20000410000 */
[----:B------:R-:W2:Y:S01]  /*195d0*/  LDSM.16.MT88.4 R20, [R148+0x6000] ;  /* 0x006000009414783b */ /* 0x000ea20000004200 */
[-C--:B------:R-:W-:Y:S01]  /*195e0*/  FFMA.FTZ R51, R51, R3.reuse, -R108 ;  /* 0x0000000333337223 */ /* 0x080fe2000001086c */
        /* <DEDUP_REMOVED lines=12> */
[----:B------:R-:W4:Y:S01]  /*196b0*/  MUFU.EX2 R131, R131 ;  /* 0x0000008300837308 */ /* 0x000f220000000800 */
[-CC-:B------:R-:W-:Y:S01]  /*196c0*/  FFMA.FTZ R147, R147, R3.reuse, -R108.reuse ;  /* 0x0000000393937223 */ /* 0x180fe2000001086c */
[-CC-:B------:R-:W-:Y:S01]  /*196d0*/  FFMA.FTZ R120, R139, R3.reuse, -R108.reuse ;  /* 0x000000038b787223 */ /* 0x180fe2000001086c */
[-CC-:B------:R-:W-:Y:S01]  /*196e0*/  FFMA.FTZ R122, R137, R3.reuse, -R108.reuse ;  /* 0x00000003897a7223 */ /* 0x180fe2000001086c */
[-C--:B------:R-:W-:Y:S01]  /*196f0*/  FFMA.FTZ R135, R135, R3.reuse, -R108 ;  /* 0x0000000387877223 */ /* 0x080fe2000001086c */
[-CC-:B------:R-:W-:Y:S01]  /*19700*/  FFMA.FTZ R124, R133, R3.reuse, -R60.reuse ;  /* 0x00000003857c7223 */ /* 0x180fe2000001083c */
[-C--:B------:R-:W-:Y:S01]  /*19710*/  FFMA.FTZ R129, R129, R3.reuse, -R60 ;  /* 0x0000000381817223 */ /* 0x080fe2000001083c */
[-CC-:B------:R-:W-:Y:S03]  /*19720*/  FFMA.FTZ R119, R119, R3.reuse, -R108.reuse ;  /* 0x0000000377777223 */ /* 0x180fe6000001086c */
[----:B------:R-:W-:Y:S01]  /*19730*/  MUFU.EX2 R123, R123 ;  /* 0x0000007b007b7308 */ /* 0x000fe20000000800 */
[----:B---3--:R-:W-:Y:S01]  /*19740*/  F2FP.F16.F32.PACK_AB R40, R57, R52 ;  /* 0x000000343928723e */ /* 0x008fe200000000ff */
[-CC-:B------:R-:W-:Y:S01]  /*19750*/  FFMA.FTZ R117, R117, R3.reuse, -R108.reuse ;  /* 0x0000000375757223 */ /* 0x180fe2000001086c */
[-C--:B------:R-:W-:Y:S01]  /*19760*/  FFMA.FTZ R128, R115, R3.reuse, -R108 ;  /* 0x0000000373807223 */ /* 0x080fe2000001086c */
[-CC-:B------:R-:W-:Y:S01]  /*19770*/  FFMA.FTZ R113, R113, R3.reuse, -R60.reuse ;  /* 0x0000000371717223 */ /* 0x180fe2000001083c */
[-CC-:B------:R-:W-:Y:S01]  /*19780*/  FFMA.FTZ R130, R111, R3.reuse, -R60.reuse ;  /* 0x000000036f827223 */ /* 0x180fe2000001083c */
[-CC-:B------:R-:W-:Y:S01]  /*19790*/  FFMA.FTZ R109, R109, R3.reuse, -R60.reuse ;  /* 0x000000036d6d7223 */ /* 0x180fe2000001083c */
[----:B------:R-:W-:Y:S03]  /*197a0*/  FFMA.FTZ R67, R67, R3, -R60 ;  /* 0x0000000343437223 */ /* 0x000fe6000001083c */
[----:B------:R-:W3:Y:S01]  /*197b0*/  MUFU.EX2 R39, R7 ;  /* 0x0000000700277308 */ /* 0x000ee20000000800 */
[----:B----4-:R-:W-:Y:S01]  /*197c0*/  F2FP.F16.F32.PACK_AB R41, R56, R131 ;  /* 0x000000833829723e */ /* 0x010fe200000000ff */
[-C--:B------:R-:W-:Y:S01]  /*197d0*/  FFMA.FTZ R64, R64, R3.reuse, -R108 ;  /* 0x0000000340407223 */ /* 0x080fe2000001086c */
[----:B------:R-:W-:Y:S01]  /*197e0*/  FFMA.FTZ R37, R37, R3, -R60 ;  /* 0x0000000325257223 */ /* 0x000fe2000001083c */
[----:B------:R-:W-:Y:S06]  /*197f0*/  ISETP.GT.AND P0, PT, R187, R162, PT ;  /* 0x000000a2bb00720c */ /* 0x000fec0003f04270 */
[----:B------:R-:W4:Y:S10]  /*19800*/  MUFU.EX2 R38, R9 ;  /* 0x0000000900267308 */ /* 0x000f340000000800 */
        /* <DEDUP_REMOVED lines=15> */
[C---:B------:R-:W-:Y:S03]  /*19900*/  FMUL.FTZ R19, R38.reuse, R87 ;  /* 0x0000005726137220 */ /* 0x040fe60000410000 */
[----:B------:R-:W4:Y:S01]  /*19910*/  MUFU.EX2 R104, R104 ;  /* 0x0000006800687308 */ /* 0x000f220000000800 */
[----:B------:R-:W-:Y:S01]  /*19920*/  FFMA.FTZ R76, R49, R3, -R108 ;  /* 0x00000003314c7223 */ /* 0x000fe2000001086c */
[C---:B------:R-:W-:Y:S01]  /*19930*/  FMUL.FTZ R26, R38.reuse, R78 ;  /* 0x0000004e261a7220 */ /* 0x040fe20000410000 */
[C---:B------:R-:W-:Y:S01]  /*19940*/  FMUL.FTZ R34, R38.reuse, R70 ;  /* 0x0000004626227220 */ /* 0x040fe20000410000 */
[C---:B------:R-:W-:Y:S01]  /*19950*/  FMUL.FTZ R35, R38.reuse, R71 ;  /* 0x0000004726237220 */ /* 0x040fe20000410000 */
[----:B------:R-:W-:Y:S01]  /*19960*/  LDSM.16.MT88.4 R92, [R152+0x9800] ;  /* 0x00980000985c783b */ /* 0x000fe20000004200 */
[----:B------:R-:W-:Y:S01]  /*19970*/  FFMA.FTZ R190, R39, R190, R52 ;  /* 0x000000be27be7223 */ /* 0x000fe20000010034 */
[----:B------:R-:W-:Y:S03]  /*19980*/  FFMA.FTZ R131, R38, R189, R131 ;  /* 0x000000bd26837223 */ /* 0x000fe60000010083 */
[----:B------:R5:W-:Y:S01]  /*19990*/  MUFU.EX2 R77, R32 ;  /* 0x00000020004d7308 */ /* 0x000be20000000800 */
[----:B---3--:R-:W-:Y:S01]  /*199a0*/  F2FP.F16.F32.PACK_AB R42, R110, R125 ;  /* 0x0000007d6e2a723e */ /* 0x008fe200000000ff */
[----:B------:R-:W-:Y:S01]  /*199b0*/  FADD.FTZ R190, R57, R190 ;  /* 0x000000be39be7221 */ /* 0x000fe20000010000 */
[-CC-:B------:R-:W-:Y:S01]  /*199c0*/  FFMA.FTZ R71, R221, R3.reuse, -R108.reuse ;  /* 0x00000003dd477223 */ /* 0x180fe2000001086c */
[-C--:B------:R-:W-:Y:S01]  /*199d0*/  FFMA.FTZ R70, R219, R3.reuse, -R108 ;  /* 0x00000003db467223 */ /* 0x080fe2000001086c */
[----:B------:R-:W-:Y:S01]  /*199e0*/  LDSM.16.MT88.4 R84, [R148+0x9800] ;  /* 0x009800009454783b */ /* 0x000fe20000004200 */
[-C--:B------:R-:W-:Y:S01]  /*199f0*/  FFMA.FTZ R78, R217, R3.reuse, -R60 ;  /* 0x00000003d94e7223 */ /* 0x080fe2000001083c */
[----:B------:R-:W-:Y:S03]  /*19a00*/  FFMA.FTZ R96, R207, R3, -R108 ;  /* 0x00000003cf607223 */ /* 0x000fe6000001086c */
[----:B------:R-:W3:Y:S01]  /*19a10*/  MUFU.EX2 R76, R76 ;  /* 0x0000004c004c7308 */ /* 0x000ee20000000800 */
[----:B----4-:R-:W-:Y:S01]  /*19a20*/  F2FP.F16.F32.PACK_AB R43, R104, R123 ;  /* 0x0000007b682b723e */ /* 0x010fe200000000ff */
[-CC-:B------:R-:W-:Y:S01]  /*19a30*/  FFMA.FTZ R98, R201, R3.reuse, -R60.reuse ;  /* 0x00000003c9627223 */ /* 0x180fe2000001083c */
[-CC-:B------:R-:W-:Y:S01]  /*19a40*/  FFMA.FTZ R99, R199, R3.reuse, -R60.reuse ;  /* 0x00000003c7637223 */ /* 0x180fe2000001083c */
[----:B------:R-:W-:Y:S01]  /*19a50*/  FFMA.FTZ R97, R195, R3, -R60 ;  /* 0x00000003c3617223 */ /* 0x000fe2000001083c */
[----:B------:R-:W-:Y:S03]  /*19a60*/  FADD.FTZ R125, R125, R190 ;  /* 0x000000be7d7d7221 */ /* 0x000fe60000010000 */
[C---:B-1----:R-:W-:Y:S02]  /*19a70*/  HMMA.16816.F32 R4, R40.reuse, R12, R4 ;  /* 0x0000000c2804723c */ /* 0x042fe40000001804 */
[----:B------:R-:W-:Y:S03]  /*19a80*/  MUFU.EX2 R78, R78 ;  /* 0x0000004e004e7308 */ /* 0x000fe60000000800 */
[C---:B-----5:R-:W-:Y:S01]  /*19a90*/  FMUL.FTZ R32, R39.reuse, R68 ;  /* 0x0000004427207220 */ /* 0x060fe20000410000 */
        /* <DEDUP_REMOVED lines=9> */
[-C--:B------:R-:W-:Y:S04]  /*19b30*/  FFMA.FTZ R88, R203, R3.reuse, -R108 ;  /* 0x00000003cb587223 */ /* 0x080fe8000001086c */
[----:B------:R-:W-:Y:S01]  /*19b40*/  MUFU.EX2 R71, R71 ;  /* 0x0000004700477308 */ /* 0x000fe20000000800 */
[----:B------:R-:W-:Y:S01]  /*19b50*/  FFMA.FTZ R90, R197, R3, -R60 ;  /* 0x00000003c55a7223 */ /* 0x000fe2000001083c */
        /* <DEDUP_REMOVED lines=8> */
[----:B------:R-:W-:Y:S01]  /*19be0*/  FMUL.FTZ R23, R38, R83 ;  /* 0x0000005326177220 */ /* 0x000fe20000410000 */
[-CC-:B------:R-:W-:Y:S03]  /*19bf0*/  FFMA.FTZ R79, R215, R3.reuse, -R60.reuse ;  /* 0x00000003d74f7223 */ /* 0x180fe6000001083c */
[----:B------:R-:W2:Y:S01]  /*19c00*/  MUFU.EX2 R81, R81 ;  /* 0x0000005100517308 */ /* 0x000ea20000000800 */
[-CC-:B------:R-:W-:Y:S01]  /*19c10*/  FFMA.FTZ R82, R213, R3.reuse, -R60.reuse ;  /* 0x00000003d5527223 */ /* 0x180fe2000001083c */
[----:B------:R-:W-:Y:S01]  /*19c20*/  FFMA.FTZ R83, R211, R3, -R60 ;  /* 0x00000003d3537223 */ /* 0x000fe2000001083c */
[----:B------:R-:W-:Y:S01]  /*19c30*/  FADD.FTZ R125, R110, R125 ;  /* 0x0000007d6e7d7221 */ /* 0x000fe20000010000 */
[C---:B------:R-:W-:Y:S03]  /*19c40*/  HMMA.16816.F32 R20, R40.reuse, R28, R20 ;  /* 0x0000001c2814723c */ /* 0x040fe60000001814 */
[C---:B------:R-:W-:Y:S01]  /*19c50*/  FMUL.FTZ R28, R39.reuse, R72 ;  /* 0x00000048271c7220 */ /* 0x040fe20000410000 */
[----:B-1----:R-:W1:Y:S02]  /*19c60*/  LDSM.16.MT88.4 R48, [R152+0x6800] ;  /* 0x006800009830783b */ /* 0x002e640000004200 */
        /* <DEDUP_REMOVED lines=10> */
[-CC-:B------:R-:W-:Y:S01]  /*19d10*/  FFMA.FTZ R74, R225, R3.reuse, -R108.reuse ;  /* 0x00000003e14a7223 */ /* 0x180fe2000001086c */
[-CC-:B------:R-:W-:Y:S01]  /*19d20*/  FFMA.FTZ R39, R141, R3.reuse, -R108.reuse ;  /* 0x000000038d277223 */ /* 0x180fe2000001086c */
[----:B------:R-:W-:Y:S03]  /*19d30*/  FFMA.FTZ R38, R121, R3, -R108 ;  /* 0x0000000379267223 */ /* 0x000fe6000001086c */
[C---:B------:R-:W-:Y:S01]  /*19d40*/  HMMA.16816.F32 R28, R40.reuse, R44, R28 ;  /* 0x0000002c281c723c */ /* 0x040fe2000000181c */
[----:B----4-:R-:W-:Y:S03]  /*19d50*/  LDSM.16.MT88.4 R52, [R148+0x8000] ;  /* 0x008000009434783b */ /* 0x010fe60000004200 */
[----:B------:R-:W4:Y:S04]  /*19d60*/  MUFU.EX2 R75, R75 ;  /* 0x0000004b004b7308 */ /* 0x000f280000000800 */
[----:B------:R-:W-:Y:S01]  /*19d70*/  HMMA.16816.F32 R32, R40, R46, R32 ;  /* 0x0000002e2820723c */ /* 0x000fe20000001820 */
[----:B------:R-:W5:Y:S05]  /*19d80*/  LDSM.16.MT88.4 R44, [R148+0x6800] ;  /* 0x00680000942c783b */ /* 0x000f6a0000004200 */
[----:B------:R-:W1:Y:S01]  /*19d90*/  MUFU.EX2 R69, R69 ;  /* 0x0000004500457308 */ /* 0x000e620000000800 */
[----:B---3--:R-:W-:Y:S02]  /*19da0*/  F2FP.F16.F32.PACK_AB R42, R76, R77 ;  /* 0x0000004d4c2a723e */ /* 0x008fe400000000ff */
[----:B--2---:R-:W-:Y:S07]  /*19db0*/  F2FP.F16.F32.PACK_AB R40, R81, R80 ;  /* 0x000000505128723e */ /* 0x004fee00000000ff */
[----:B------:R-:W-:Y:S01]  /*19dc0*/  MUFU.EX2 R74, R74 ;  /* 0x0000004a004a7308 */ /* 0x000fe20000000800 */
[----:B----4-:R-:W-:Y:S09]  /*19dd0*/  F2FP.F16.F32.PACK_AB R41, R75, R72 ;  /* 0x000000484b29723e */ /* 0x010ff200000000ff */
[----:B------:R-:W-:Y:S01]  /*19de0*/  MUFU.EX2 R79, R79 ;  /* 0x0000004f004f7308 */ /* 0x000fe20000000800 */
[----:B-1----:R-:W-:Y:S07]  /*19df0*/  F2FP.F16.F32.PACK_AB R43, R69, R68 ;  /* 0x00000044452b723e */ /* 0x002fee00000000ff */
[C---:B------:R-:W-:Y:S02]  /*19e00*/  HMMA.16816.F32 R4, R40.reuse, R48, R4 ;  /* 0x000000302804723c */ /* 0x040fe40000001804 */
[----:B------:R-:W-:Y:S06]  /*19e10*/  MUFU.EX2 R82, R82 ;  /* 0x0000005200527308 */ /* 0x000fec0000000800 */
[C---:B------:R-:W-:Y:S01]  /*19e20*/  HMMA.16816.F32 R8, R40.reuse, R50, R8 ;  /* 0x000000322808723c */ /* 0x040fe20000001808 */
[----:B------:R-:W1:Y:S03]  /*19e30*/  LDSM.16.MT88.4 R48, [R107+0x6800] ;  /* 0x006800006b30783b */ /* 0x000e660000004200 */
[----:B------:R-:W2:Y:S04]  /*19e40*/  MUFU.EX2 R73, R73 ;  /* 0x0000004900497308 */ /* 0x000ea80000000800 */
[C---:B-----5:R-:W-:Y:S06]  /*19e50*/  HMMA.16816.F32 R12, R40.reuse, R44, R12 ;  /* 0x0000002c280c723c */ /* 0x060fec000000180c */
[----:B------:R-:W3:Y:S02]  /*19e60*/  MUFU.EX2 R70, R70 ;  /* 0x0000004600467308 */ /* 0x000ee40000000800 */
[C---:B------:R-:W-:Y:S01]  /*19e70*/  HMMA.16816.F32 R16, R40.reuse, R46, R16 ;  /* 0x0000002e2810723c */ /* 0x040fe20000001810 */
[----:B------:R-:W4:Y:S07]  /*19e80*/  LDSM.16.MT88.4 R44, [R106+0x6800] ;  /* 0x006800006a2c783b */ /* 0x000f2e0000004200 */
[----:B------:R-:W5:Y:S10]  /*19e90*/  MUFU.EX2 R83, R83 ;  /* 0x0000005300537308 */ /* 0x000f740000000800 */
[----:B------:R-:W-:Y:S10]  /*19ea0*/  MUFU.EX2 R89, R89 ;  /* 0x0000005900597308 */ /* 0x000ff40000000800 */
[----:B------:R-:W5:Y:S01]  /*19eb0*/  MUFU.EX2 R96, R96 ;  /* 0x0000006000607308 */ /* 0x000f620000000800 */
[C---:B-1----:R-:W-:Y:S09]  /*19ec0*/  HMMA.16816.F32 R20, R40.reuse, R48, R20 ;  /* 0x000000302814723c */ /* 0x042ff20000001814 */
[----:B------:R-:W-:Y:S01]  /*19ed0*/  MUFU.EX2 R91, R91 ;  /* 0x0000005b005b7308 */ /* 0x000fe20000000800 */
[C---:B------:R-:W-:Y:S01]  /*19ee0*/  HMMA.16816.F32 R24, R40.reuse, R50, R24 ;  /* 0x000000322818723c */ /* 0x040fe20000001818 */
[----:B------:R-:W1:Y:S08]  /*19ef0*/  LDSM.16.MT88.4 R48, [R152+0x7000] ;  /* 0x007000009830783b */ /* 0x000e700000004200 */
[----:B------:R-:W1:Y:S01]  /*19f00*/  MUFU.EX2 R88, R88 ;  /* 0x0000005800587308 */ /* 0x000e620000000800 */
[C---:B----4-:R-:W-:Y:S09]  /*19f10*/  HMMA.16816.F32 R28, R40.reuse, R44, R28 ;  /* 0x0000002c281c723c */ /* 0x050ff2000000181c */
[----:B------:R-:W-:Y:S01]  /*19f20*/  MUFU.EX2 R98, R98 ;  /* 0x0000006200627308 */ /* 0x000fe20000000800 */
[----:B------:R-:W-:Y:S01]  /*19f30*/  HMMA.16816.F32 R32, R40, R46, R32 ;  /* 0x0000002e2820723c */ /* 0x000fe20000001820 */
[----:B------:R-:W4:Y:S08]  /*19f40*/  LDSM.16.MT88.4 R44, [R148+0x7000] ;  /* 0x00700000942c783b */ /* 0x000f300000004200 */
[----:B------:R-:W4:Y:S01]  /*19f50*/  MUFU.EX2 R99, R99 ;  /* 0x0000006300637308 */ /* 0x000f220000000800 */
[----:B--2---:R-:W-:Y:S02]  /*19f60*/  F2FP.F16.F32.PACK_AB R40, R73, R74 ;  /* 0x0000004a4928723e */ /* 0x004fe400000000ff */
[----:B---3--:R-:W-:Y:S02]  /*19f70*/  F2FP.F16.F32.PACK_AB R42, R70, R71 ;  /* 0x00000047462a723e */ /* 0x008fe400000000ff */
[----:B------:R-:W-:Y:S02]  /*19f80*/  F2FP.F16.F32.PACK_AB R41, R79, R78 ;  /* 0x0000004e4f29723e */ /* 0x000fe400000000ff */
[----:B-----5:R-:W-:Y:S03]  /*19f90*/  F2FP.F16.F32.PACK_AB R43, R83, R82 ;  /* 0x00000052532b723e */ /* 0x020fe600000000ff */
[----:B------:R-:W2:Y:S10]  /*19fa0*/  MUFU.EX2 R90, R90 ;  /* 0x0000005a005a7308 */ /* 0x000eb40000000800 */
[----:B------:R-:W-:Y:S01]  /*19fb0*/  MUFU.EX2 R105, R105 ;  /* 0x0000006900697308 */ /* 0x000fe20000000800 */
[C---:B-1----:R-:W-:Y:S09]  /*19fc0*/  HMMA.16816.F32 R4, R40.reuse, R48, R4 ;  /* 0x000000302804723c */ /* 0x042ff20000001804 */
[----:B------:R-:W1:Y:S01]  /*19fd0*/  MUFU.EX2 R114, R114 ;  /* 0x0000007200727308 */ /* 0x000e620000000800 */
[C---:B------:R-:W-:Y:S01]  /*19fe0*/  HMMA.16816.F32 R8, R40.reuse, R50, R8 ;  /* 0x000000322808723c */ /* 0x040fe20000001808 */
[----:B------:R-:W3:Y:S08]  /*19ff0*/  LDSM.16.MT88.4 R48, [R107+0x7000] ;  /* 0x007000006b30783b */ /* 0x000ef00000004200 */
[----:B------:R-:W-:Y:S01]  /*1a000*/  MUFU.EX2 R112, R112 ;  /* 0x0000007000707308 */ /* 0x000fe20000000800 */
[C---:B----4-:R-:W-:Y:S09]  /*1a010*/  HMMA.16816.F32 R12, R40.reuse, R44, R12 ;  /* 0x0000002c280c723c */ /* 0x050ff2000000180c */
[----:B------:R-:W4:Y:S01]  /*1a020*/  MUFU.EX2 R147, R147 ;  /* 0x0000009300937308 */ /* 0x000f220000000800 */
[C---:B------:R-:W-:Y:S01]  /*1a030*/  HMMA.16816.F32 R16, R40.reuse, R46, R16 ;  /* 0x0000002e2810723c */ /* 0x040fe20000001810 */
[----:B------:R-:W5:Y:S08]  /*1a040*/  LDSM.16.MT88.4 R44, [R106+0x7000] ;  /* 0x007000006a2c783b */ /* 0x000f700000004200 */
[----:B------:R-:W-:Y:S10]  /*1a050*/  MUFU.EX2 R118, R118 ;  /* 0x0000007600767308 */ /* 0x000ff40000000800 */
[----:B------:R-:W4:Y:S10]  /*1a060*/  MUFU.EX2 R145, R145 ;  /* 0x0000009100917308 */ /* 0x000f340000000800 */
[----:B------:R-:W-:Y:S01]  /*1a070*/  MUFU.EX2 R116, R116 ;  /* 0x0000007400747308 */ /* 0x000fe20000000800 */
[C---:B---3--:R-:W-:Y:S09]  /*1a080*/  HMMA.16816.F32 R20, R40.reuse, R48, R20 ;  /* 0x000000302814723c */ /* 0x048ff20000001814 */
[----:B------:R-:W3:Y:S01]  /*1a090*/  MUFU.EX2 R143, R143 ;  /* 0x0000008f008f7308 */ /* 0x000ee20000000800 */
[C---:B------:R-:W-:Y:S01]  /*1a0a0*/  HMMA.16816.F32 R24, R40.reuse, R50, R24 ;  /* 0x000000322818723c */ /* 0x040fe20000001818 */
[----:B------:R-:W1:Y:S08]  /*1a0b0*/  LDSM.16.MT88.4 R48, [R152+0x7800] ;  /* 0x007800009830783b */ /* 0x000e700000004200 */
[----:B------:R-:W-:Y:S01]  /*1a0c0*/  MUFU.EX2 R39, R39 ;  /* 0x0000002700277308 */ /* 0x000fe20000000800 */
[C---:B-----5:R-:W-:Y:S09]  /*1a0d0*/  HMMA.16816.F32 R28, R40.reuse, R44, R28 ;  /* 0x0000002c281c723c */ /* 0x060ff2000000181c */
[----:B------:R-:W5:Y:S01]  /*1a0e0*/  MUFU.EX2 R120, R120 ;  /* 0x0000007800787308 */ /* 0x000f620000000800 */
[----:B------:R-:W-:Y:S01]  /*1a0f0*/  HMMA.16816.F32 R32, R40, R46, R32 ;  /* 0x0000002e2820723c */ /* 0x000fe20000001820 */
[----:B------:R-:W4:Y:S08]  /*1a100*/  LDSM.16.MT88.4 R44, [R148+0x7800] ;  /* 0x00780000942c783b */ /* 0x000f300000004200 */
[----:B------:R-:W-:Y:S01]  /*1a110*/  MUFU.EX2 R122, R122 ;  /* 0x0000007a007a7308 */ /* 0x000fe20000000800 */
[----:B------:R-:W-:Y:S02]  /*1a120*/  F2FP.F16.F32.PACK_AB R40, R96, R89 ;  /* 0x000000596028723e */ /* 0x000fe400000000ff */
[----:B------:R-:W-:Y:S02]  /*1a130*/  F2FP.F16.F32.PACK_AB R42, R88, R91 ;  /* 0x0000005b582a723e */ /* 0x000fe400000000ff */
[----:B------:R-:W-:Y:S02]  /*1a140*/  F2FP.F16.F32.PACK_AB R41, R99, R98 ;  /* 0x000000626329723e */ /* 0x000fe400000000ff */
[----:B--2---:R-:W-:Y:S03]  /*1a150*/  F2FP.F16.F32.PACK_AB R43, R97, R90 ;  /* 0x0000005a612b723e */ /* 0x004fe600000000ff */
        /* <DEDUP_REMOVED lines=17> */
[----:B------:R-:W2:Y:S08]  /*1a270*/  LDSM.16.MT88.4 R48, [R152+0x8000] ;  /* 0x008000009830783b */ /* 0x000eb00000004200 */
[----:B------:R-:W-:Y:S01]  /*1a280*/  MUFU.EX2 R113, R113 ;  /* 0x0000007100717308 */ /* 0x000fe20000000800 */
[C---:B-----5:R-:W-:Y:S09]  /*1a290*/  HMMA.16816.F32 R28, R40.reuse, R44, R28 ;  /* 0x0000002c281c723c */ /* 0x060ff2000000181c */
[----:B------:R-:W5:Y:S01]  /*1a2a0*/  MUFU.EX2 R130, R130 ;  /* 0x0000008200827308 */ /* 0x000f620000000800 */
        /* <DEDUP_REMOVED lines=8> */
[C---:B--2---:R-:W-:Y:S08]  /*1a330*/  HMMA.16816.F32 R4, R40.reuse, R48, R4 ;  /* 0x000000302804723c */ /* 0x044ff00000001804 */
[C---:B------:R-:W-:Y:S01]  /*1a340*/  HMMA.16816.F32 R8, R40.reuse, R50, R8 ;  /* 0x000000322808723c */ /* 0x040fe20000001808 */
[----:B------:R-:W2:Y:S07]  /*1a350*/  LDSM.16.MT88.4 R48, [R106+0x8000] ;  /* 0x008000006a30783b */ /* 0x000eae0000004200 */
[C---:B------:R-:W-:Y:S08]  /*1a360*/  HMMA.16816.F32 R12, R40.reuse, R52, R12 ;  /* 0x00000034280c723c */ /* 0x040ff0000000180c */
[C---:B------:R-:W-:Y:S01]  /*1a370*/  HMMA.16816.F32 R16, R40.reuse, R54, R16 ;  /* 0x000000362810723c */ /* 0x040fe20000001810 */
[----:B------:R-:W3:Y:S07]  /*1a380*/  LDSM.16.MT88.4 R52, [R152+0x8800] ;  /* 0x008800009834783b */ /* 0x000eee0000004200 */
[C---:B-1----:R-:W-:Y:S08]  /*1a390*/  HMMA.16816.F32 R20, R40.reuse, R44, R20 ;  /* 0x0000002c2814723c */ /* 0x042ff00000001814 */
[C---:B------:R-:W-:Y:S01]  /*1a3a0*/  HMMA.16816.F32 R24, R40.reuse, R46, R24 ;  /* 0x0000002e2818723c */ /* 0x040fe20000001818 */
[----:B------:R-:W1:Y:S07]  /*1a3b0*/  LDSM.16.MT88.4 R44, [R148+0x8800] ;  /* 0x00880000942c783b */ /* 0x000e6e0000004200 */
[C---:B--2---:R-:W-:Y:S03]  /*1a3c0*/  HMMA.16816.F32 R28, R40.reuse, R48, R28 ;  /* 0x00000030281c723c */ /* 0x044fe6000000181c */
[----:B------:R-:W-:Y:S02]  /*1a3d0*/  FADD.FTZ R48, R56, R131 ;  /* 0x0000008338307221 */ /* 0x000fe40000010000 */
[----:B------:R-:W2:Y:S02]  /*1a3e0*/  LDSM.16.MT88.4 R56, [R107+0x8800] ;  /* 0x008800006b38783b */ /* 0x000ea40000004200 */
[----:B------:R-:W-:Y:S01]  /*1a3f0*/  FADD.FTZ R123, R123, R48 ;  /* 0x000000307b7b7221 */ /* 0x000fe20000010000 */
[----:B------:R-:W-:Y:S03]  /*1a400*/  HMMA.16816.F32 R32, R40, R50, R32 ;  /* 0x000000322820723c */ /* 0x000fe60000001820 */
[----:B------:R-:W-:Y:S01]  /*1a410*/  F2FP.F16.F32.PACK_AB R40, R120, R39 ;  /* 0x000000277828723e */ /* 0x000fe200000000ff */
[----:B------:R-:W-:Y:S01]  /*1a420*/  FADD.FTZ R123, R104, R123 ;  /* 0x0000007b687b7221 */ /* 0x000fe20000010000 */
[----:B------:R-:W-:Y:S01]  /*1a430*/  F2FP.F16.F32.PACK_AB R42, R135, R122 ;  /* 0x0000007a872a723e */ /* 0x000fe200000000ff */
[----:B------:R-:W5:Y:S01]  /*1a440*/  LDSM.16.MT88.4 R48, [R106+0x8800] ;  /* 0x008800006a30783b */ /* 0x000f620000004200 */
[----:B------:R-:W-:Y:S01]  /*1a450*/  F2FP.F16.F32.PACK_AB R41, R129, R124 ;  /* 0x0000007c8129723e */ /* 0x000fe200000000ff */
[----:B------:R-:W5:Y:S01]  /*1a460*/  MUFU.EX2 R104, R67 ;  /* 0x0000004300687308 */ /* 0x000f620000000800 */
[----:B----4-:R-:W-:Y:S01]  /*1a470*/  F2FP.F16.F32.PACK_AB R43, R127, R126 ;  /* 0x0000007e7f2b723e */ /* 0x010fe200000000ff */
[----:B------:R-:W-:Y:S04]  /*1a480*/  FADD.FTZ R72, R72, R123 ;  /* 0x0000007b48487221 */ /* 0x000fe80000010000 */
[----:B------:R-:W-:Y:S02]  /*1a490*/  FADD.FTZ R75, R75, R72 ;  /* 0x000000484b4b7221 */ /* 0x000fe40000010000 */
[C---:B---3--:R-:W-:Y:S03]  /*1a4a0*/  HMMA.16816.F32 R4, R40.reuse, R52, R4 ;  /* 0x000000342804723c */ /* 0x048fe60000001804 */
        /* <DEDUP_REMOVED lines=13> */
[C---:B--2---:R-:W-:Y:S03]  /*1a580*/  HMMA.16816.F32 R20, R40.reuse, R56, R20 ;  /* 0x000000382814723c */ /* 0x044fe60000001814 */
[----:B------:R-:W-:Y:S01]  /*1a590*/  FADD.FTZ R56, R80, R125 ;  /* 0x0000007d50387221 */ /* 0x000fe20000010000 */
[----:B------:R-:W-:Y:S03]  /*1a5a0*/  FADD.FTZ R90, R90, R99 ;  /* 0x000000635a5a7221 */ /* 0x000fe60000010000 */
[----:B------:R-:W-:Y:S01]  /*1a5b0*/  FADD.FTZ R56, R81, R56 ;  /* 0x0000003851387221 */ /* 0x000fe20000010000 */
[C---:B------:R-:W-:Y:S03]  /*1a5c0*/  HMMA.16816.F32 R24, R40.reuse, R58, R24 ;  /* 0x0000003a2818723c */ /* 0x040fe60000001818 */
[----:B------:R-:W-:Y:S02]  /*1a5d0*/  FADD.FTZ R77, R77, R56 ;  /* 0x000000384d4d7221 */ /* 0x000fe40000010000 */
[----:B------:R-:W2:Y:S02]  /*1a5e0*/  LDSM.16.MT88.4 R56, [R107+0x9000] ;  /* 0x009000006b38783b */ /* 0x000ea40000004200 */
[----:B------:R-:W-:Y:S01]  /*1a5f0*/  FADD.FTZ R77, R76, R77 ;  /* 0x0000004d4c4d7221 */ /* 0x000fe20000010000 */
[C---:B-----5:R-:W-:Y:S03]  /*1a600*/  HMMA.16816.F32 R28, R40.reuse, R48, R28 ;  /* 0x00000030281c723c */ /* 0x060fe6000000181c */
        /* <DEDUP_REMOVED lines=21> */
[----:B------:R-:W3:Y:S03]  /*1a760*/  LDSM.16.MT88.4 R44, [R106+0x9000] ;  /* 0x009000006a2c783b */ /* 0x000ee60000004200 */
        /* <DEDUP_REMOVED lines=16> */
[C---:B--2---:R-:W-:Y:S05]  /*1a870*/  HMMA.16816.F32 R20, R40.reuse, R56, R20 ;  /* 0x000000382814723c */ /* 0x044fea0000001814 */
[----:B------:R-:W2:Y:S01]  /*1a880*/  MUFU.EX2 R60, R60 ;  /* 0x0000003c003c7308 */ /* 0x000ea20000000800 */
[----:B------:R-:W-:Y:S04]  /*1a890*/  FADD.FTZ R145, R145, R118 ;  /* 0x0000007691917221 */ /* 0x000fe80000010000 */
[----:B------:R-:W-:Y:S01]  /*1a8a0*/  FADD.FTZ R116, R116, R145 ;  /* 0x0000009174747221 */ /* 0x000fe20000010000 */
[C---:B------:R-:W-:Y:S03]  /*1a8b0*/  HMMA.16816.F32 R24, R40.reuse, R58, R24 ;  /* 0x0000003a2818723c */ /* 0x040fe60000001818 */
[----:B-1----:R-:W-:Y:S01]  /*1a8c0*/  F2FP.F16.F32.PACK_AB R69, R53, R50 ;  /* 0x000000323545723e */ /* 0x002fe200000000ff */
[----:B------:R-:W-:Y:S04]  /*1a8d0*/  FADD.FTZ R143, R143, R116 ;  /* 0x000000748f8f7221 */ /* 0x000fe80000010000 */
[----:B------:R-:W-:Y:S01]  /*1a8e0*/  FADD.FTZ R124, R124, R143 ;  /* 0x0000008f7c7c7221 */ /* 0x000fe20000010000 */
[C---:B---3--:R-:W-:Y:S03]  /*1a8f0*/  HMMA.16816.F32 R28, R40.reuse, R44, R28 ;  /* 0x0000002c281c723c */ /* 0x048fe6000000181c */
[----:B--2---:R-:W-:Y:S01]  /*1a900*/  F2FP.F16.F32.PACK_AB R71, R60, R37 ;  /* 0x000000253c47723e */ /* 0x004fe200000000ff */
        /* <DEDUP_REMOVED lines=37> */
.L_x_10661:
        /* <DEDUP_REMOVED lines=10> */
.L_x_10682:
        /* <DEDUP_REMOVED lines=128> */
.L_x_10671:
[----:B------:R-:W-:Y:S05]  /*1b400*/  BSYNC.RECONVERGENT B0 ;  /* 0x0000000000007941 */ /* 0x000fea0003800200 */
.L_x_10670:
        /* <DEDUP_REMOVED lines=23> */
.L_x_10673:
[----:B------:R-:W-:Y:S05]  /*1b580*/  BSYNC.RECONVERGENT B0 ;  /* 0x0000000000007941 */ /* 0x000fea0003800200 */
.L_x_10672:
        /* <DEDUP_REMOVED lines=43> */
.L_x_10675:
[----:B------:R-:W-:Y:S05]  /*1b840*/  BSYNC.RECONVERGENT B0 ;  /* 0x0000000000007941 */ /* 0x000fea0003800200 */
.L_x_10674:
        /* <DEDUP_REMOVED lines=13> */
.L_x_10677:
[----:B------:R-:W-:Y:S05]  /*1b920*/  BSYNC.RECONVERGENT B0 ;  /* 0x0000000000007941 */ /* 0x000fea0003800200 */
.L_x_10676:
[----:B------:R-:W-:-:S04]  /*1b930*/  MOV R169, 0x0 ;  /* 0x0000000000a97802 */ /* 0x000fc80000000f00 */
[----:B-1234-:R-:W-:Y:S05]  /*1b940*/  @P2 RET.REL.NODEC R168 `(_ZN5flash24flash_fwd_splitkv_kernelI23Flash_fwd_kernel_traitsILi64ELi64ELi128ELi4ELb0ELb0EN7cutlass6half_tE19Flash_kernel_traitsILi64ELi64ELi128ELi4ES3_EELb0ELb1ELb0ELb0ELb0ELb1ELb0ELb1EEEvNS_16Flash_fwd_paramsE) ;  /* 0xfffffe44a8ac2950 */ /* 0x01efea0003c3ffff */
        /* <DEDUP_REMOVED lines=12> */
[----:B-1----:R-:W-:Y:S05]  /*1ba10*/  RET.REL.NODEC R168 `(_ZN5flash24flash_fwd_splitkv_kernelI23Flash_fwd_kernel_traitsILi64ELi64ELi128ELi4ELb0ELb0EN7cutlass6half_tE19Flash_kernel_traitsILi64ELi64ELi128ELi4ES3_EELb0ELb1ELb0ELb0ELb0ELb1ELb0ELb1EEEvNS_16Flash_fwd_paramsE) ;  /* 0xfffffe44a8787950 */ /* 0x002fea0003c3ffff */
.L_x_10669:
[----:B------:R-:W-:Y:S01]  /*1ba20*/  MOV R4, 0x2 ;  /* 0x0000000200047802 */ /* 0x000fe20000000f00 */
[----:B------:R-:W-:Y:S01]  /*1ba30*/  IMAD.MOV.U32 R3, RZ, RZ, 0x1f ;  /* 0x0000001fff037424 */ /* 0x000fe200078e00ff */
[----:B------:R-:W-:-:S07]  /*1ba40*/  MOV R5, 0xffffffff ;  /* 0xffffffff00057802 */ /* 0x000fce0000000f00 */
[----:B-1---5:R-:W-:Y:S05]  /*1ba50*/  WARPSYNC.COLLECTIVE R5, `(.L_x_10678) ;  /* 0x0000000005087348 */ /* 0x022fea0003c00000 */
[----:B------:R2:W3:Y:S02]  /*1ba60*/  SHFL.BFLY P0, R10, R190, R4, R3 ;  /* 0x0c000004be0a7389 */ /* 0x0004e40000000003 */
[----:B-123-5:R-:W-:Y:S05]  /*1ba70*/  ENDCOLLECTIVE ;  /* 0x000000000000791b */ /* 0x02efea0003800000 */
.L_x_10678:
[----:B------:R-:W-:Y:S02]  /*1ba80*/  IMAD.MOV.U32 R9, RZ, RZ, R10 ;  /* 0x000000ffff097224 */ /* 0x000fe400078e000a */
[----:B------:R-:W-:Y:S02]  /*1ba90*/  IMAD.MOV.U32 R4, RZ, RZ, 0x1 ;  /* 0x00000001ff047424 */ /* 0x000fe400078e00ff */
[----:B------:R-:W-:-:S05]  /*1baa0*/  FADD.FTZ R9, R9, R190 ;  /* 0x000000be09097221 */ /* 0x000fca0000010000 */
[----:B------:R-:W-:-:S07]  /*1bab0*/  MOV R190, R9 ;  /* 0x0000000900be7202 */ /* 0x000fce0000000f00 */
[----:B------:R-:W-:Y:S05]  /*1bac0*/  WARPSYNC.COLLECTIVE R5, `(.L_x_10679) ;  /* 0x0000000005087348 */ /* 0x000fea0003c00000 */
[----:B------:R1:W2:Y:S02]  /*1bad0*/  SHFL.BFLY P0, R10, R190, R4, R3 ;  /* 0x0c000004be0a7389 */ /* 0x0002a40000000003 */
[----:B-12---:R-:W-:Y:S05]  /*1bae0*/  ENDCOLLECTIVE ;  /* 0x000000000000791b */ /* 0x006fea0003800000 */
.L_x_10679:
[----:B------:R-:W-:Y:S01]  /*1baf0*/  MOV R190, R189 ;  /* 0x000000bd00be7202 */ /* 0x000fe20000000f00 */
[----:B------:R-:W-:Y:S01]  /*1bb00*/  IMAD.MOV.U32 R4, RZ, RZ, 0x2 ;  /* 0x00000002ff047424 */ /* 0x000fe200078e00ff */
[----:B------:R-:W-:-:S07]  /*1bb10*/  MOV R6, R10 ;  /* 0x0000000a00067202 */ /* 0x000fce0000000f00 */
[----:B------:R-:W-:Y:S05]  /*1bb20*/  WARPSYNC.COLLECTIVE R5, `(.L_x_10680) ;  /* 0x0000000005087348 */ /* 0x000fea0003c00000 */
[----:B------:R1:W2:Y:S02]  /*1bb30*/  SHFL.BFLY P0, R10, R190, R4, R3 ;  /* 0x0c000004be0a7389 */ /* 0x0002a40000000003 */
[----:B-12---:R-:W-:Y:S05]  /*1bb40*/  ENDCOLLECTIVE ;  /* 0x000000000000791b */ /* 0x006fea0003800000 */
.L_x_10680:
[----:B------:R-:W-:Y:S01]  /*1bb50*/  FADD.FTZ R6, R9, R6 ;  /* 0x0000000609067221 */ /* 0x000fe20000010000 */
[----:B------:R-:W-:Y:S01]  /*1bb60*/  FADD.FTZ R8, R10, R189 ;  /* 0x000000bd0a087221 */ /* 0x000fe20000010000 */
[----:B------:R-:W-:-:S04]  /*1bb70*/  MOV R4, 0x1 ;  /* 0x0000000100047802 */ /* 0x000fc80000000f00 */
[----:B------:R-:W-:-:S07]  /*1bb80*/  MOV R190, R8 ;  /* 0x0000000800be7202 */ /* 0x000fce0000000f00 */
[----:B------:R-:W-:Y:S05]  /*1bb90*/  WARPSYNC.COLLECTIVE R5, `(.L_x_10681) ;  /* 0x0000000005087348 */ /* 0x000fea0003c00000 */
[----:B------:R1:W2:Y:S02]  /*1bba0*/  SHFL.BFLY P0, R10, R190, R4, R3 ;  /* 0x0c000004be0a7389 */ /* 0x0002a40000000003 */
[----:B-12---:R-:W-:Y:S05]  /*1bbb0*/  ENDCOLLECTIVE ;  /* 0x000000000000791b */ /* 0x006fea0003800000 */
.L_x_10681:
[----:B------:R-:W-:Y:S05]  /*1bbc0*/  BRA `(.L_x_10682) ;  /* 0xfffffff0000c7947 */ /* 0x000fea000383ffff */
.L_x_10683:
        /* <DEDUP_REMOVED lines=11> */
.L_x_14801:


//--------------------- .text._ZN5flash24flash_fwd_splitkv_kernelI23Flash_fwd_kernel_traitsILi64ELi64ELi128ELi4ELb0ELb0EN7cutlass6half_tE19Flash_kernel_traitsILi64ELi64ELi128ELi4ES3_EELb0ELb1ELb0ELb0ELb0ELb0ELb1ELb0EEEvNS_16Flash_fwd_paramsE --------------------------
	.section	.text._ZN5flash24flash_fwd_splitkv_kernelI23Flash_fwd_kernel_traitsILi64ELi64ELi128ELi4ELb0ELb0EN7cutlass6half_tE19Flash_kernel_traitsILi64ELi64ELi128ELi4ES3_EELb0ELb1ELb0ELb0ELb0ELb0ELb1ELb0EEEvNS_16Flash_fwd_paramsE,"ax",@progbits
	.align	128
        .global         _ZN5flash24flash_fwd_splitkv_kernelI23Flash_fwd_kernel_traitsILi64ELi64ELi128ELi4ELb0ELb0EN7cutlass6half_tE19Flash_kernel_traitsILi64ELi64ELi128ELi4ES3_EELb0ELb1ELb0ELb0ELb0ELb0ELb1ELb0EEEvNS_16Flash_fwd_paramsE
        .type           _ZN5flash24flash_fwd_splitkv_kernelI23Flash_fwd_kernel_traitsILi64ELi64ELi128ELi4ELb0ELb0EN7cutlass6half_tE19Flash_kernel_traitsILi64ELi64ELi128ELi4ES3_EELb0ELb1ELb0ELb0ELb0ELb0ELb1ELb0EEEvNS_16Flash_fwd_paramsE,@function
        .size           _ZN5flash24flash_fwd_splitkv_kernelI23Flash_fwd_kernel_traitsILi64ELi64ELi128ELi4ELb0ELb0EN7cutlass6half_tE19Flash_kernel_traitsILi64ELi64ELi128ELi4ES3_EELb0ELb1ELb0ELb0ELb0ELb0ELb1ELb0EEEvNS_16Flash_fwd_paramsE,(.L_x_14802 - _ZN5flash24flash_fwd_splitkv_kernelI23Flash_fwd_kernel_traitsILi64ELi64ELi128ELi4ELb0ELb0EN7cutlass6half_tE19Flash_kernel_traitsILi64ELi64ELi128ELi4ES3_EELb0ELb1ELb0ELb0ELb0ELb0ELb1ELb0EEEvNS_16Flash_fwd_paramsE)
        .other          _ZN5flash24flash_fwd_splitkv_kernelI23Flash_fwd_kernel_traitsILi64ELi64ELi128ELi4ELb0ELb0EN7cutlass6half_tE19Flash_kernel_traitsILi64ELi64ELi128ELi4ES3_EELb0ELb1ELb0ELb0ELb0ELb0ELb1ELb0EEEvNS_16Flash_fwd_paramsE,@"STO_CUDA_ENTRY STV_DEFAULT"
_ZN5flash24flash_fwd_splitkv_kernelI23Flash_fwd_kernel_traitsILi64ELi64ELi128ELi4ELb0ELb0EN7cutlass6half_tE19Flash_kernel_traitsILi64ELi64ELi128ELi4ES3_EELb0ELb1ELb0ELb0ELb0ELb0ELb1ELb0EEEvNS_16Flash_fwd_paramsE:
.text._ZN5flash24flash_fwd_splitkv_kernelI23Flash_fwd_kernel_traitsILi64ELi64ELi128ELi4ELb0ELb0EN7cutlass6half_tE19Flash_kernel_traitsILi64ELi64ELi128ELi4ES3_EELb0ELb1ELb0ELb0ELb0ELb0ELb1ELb0EEEvNS_16Flash_fwd_paramsE:
        /* <DEDUP_REMOVED lines=29> */
[----:B-1----:R-:W-:Y:S05]  /*01d0*/  CALL.REL.NOINC `($_ZN5flash24flash_fwd_splitkv_kernelI23Flash_fwd_kernel_traitsILi64ELi64ELi128ELi4ELb0ELb0EN7cutlass6half_tE19Flash_kernel_traitsILi64ELi64ELi128ELi4ES3_EELb0ELb1ELb0ELb0ELb0ELb0ELb1ELb0EEEvNS_16Flash_fwd_paramsE$_ZN5flash30compute_attn_1rowblock_splitkvI23Flash_fwd_kernel_traitsILi64ELi64ELi128ELi4ELb0ELb0EN7cutlass6half_tE19Flash_kernel_traitsILi64ELi64ELi128ELi4ES3_EELb0ELb1ELb0ELb0ELb0ELb0ELb1ELb0ENS_16Flash_fwd_paramsEEEvRKT8_iiiii) ;  /* 0x0000000000087944 */ /* 0x002fea0003c00000 */
[----:B------:R-:W-:Y:S05]  /*01e0*/  BSYNC.RECONVERGENT B3 ;  /* 0x0000000000037941 */ /* 0x000fea0003800200 */
.L_x_10684:
[----:B------:R-:W-:Y:S05]  /*01f0*/  EXIT ;  /* 0x000000000000794d */ /* 0x000fea0003800000 */
        .type           $_ZN5flash24flash_fwd_splitkv_kernelI23Flash_fwd_kernel_traitsILi64ELi64ELi128ELi4ELb0ELb0EN7cutlass6half_tE19Flash_kernel_traitsILi64ELi64ELi128ELi4ES3_EELb0ELb1ELb0ELb0ELb0ELb0ELb1ELb0EEEvNS_16Flash_fwd_paramsE$_ZN5flash30compute_attn_1rowblock_splitkvI23Flash_fwd_kernel_traitsILi64ELi64ELi128ELi4ELb0ELb0EN7cutlass6half_tE19Flash_kernel_traitsILi64ELi64ELi128ELi4ES3_EELb0ELb1ELb0ELb0ELb0ELb0ELb1ELb0ENS_16Flash_fwd_paramsEEEvRKT8_iiiii,@function
        .size           $_ZN5flash24flash_fwd_splitkv_kernelI23Flash_fwd_kernel_traitsILi64ELi64ELi128ELi4ELb0ELb0EN7cutlass6half_tE19Flash_kernel_traitsILi64ELi64ELi128ELi4ES3_EELb0ELb1ELb0ELb0ELb0ELb0ELb1ELb0EEEvNS_16Flash_fwd_paramsE$_ZN5flash30compute_attn_1rowblock_splitkvI23Flash_fwd_kernel_traitsILi64ELi64ELi128ELi4ELb0ELb0EN7cutlass6half_tE19Flash_kernel_traitsILi64ELi64ELi128ELi4ES3_EELb0ELb1ELb0ELb0ELb0ELb0ELb1ELb0ENS_16Flash_fwd_paramsEEEvRKT8_iiiii,(.L_x_14802 - $_ZN5flash24flash_fwd_splitkv_kernelI23Flash_fwd_kernel_traitsILi64ELi64ELi128ELi4ELb0ELb0EN7cutlass6half_tE19Flash_kernel_traitsILi64ELi64ELi128ELi4ES3_EELb0ELb1ELb0ELb0ELb0ELb0ELb1ELb0EEEvNS_16Flash_fwd_paramsE$_ZN5flash30compute_attn_1rowblock_splitkvI23Flash_fwd_kernel_traitsILi64ELi64ELi128ELi4ELb0ELb0EN7cutlass6half_tE19Flash_kernel_traitsILi64ELi64ELi128ELi4ES3_EELb0ELb1ELb0ELb0ELb0ELb0ELb1ELb0ENS_16Flash_fwd_paramsEEEvRKT8_iiiii)
$_ZN5flash24flash_fwd_splitkv_kernelI23Flash_fwd_kernel_traitsILi64ELi64ELi128ELi4ELb0ELb0EN7cutlass6half_tE19Flash_kernel_traitsILi64ELi64ELi128ELi4ES3_EELb0ELb1ELb0ELb0ELb0ELb0ELb1ELb0EEEvNS_16Flash_fwd_paramsE$_ZN5flash30compute_attn_1rowblock_splitkvI23Flash_fwd_kernel_traitsILi64ELi64ELi128ELi4ELb0ELb0EN7cutlass6half_tE19Flash_kernel_traitsILi64ELi64ELi128ELi4ES3_EELb0ELb1ELb0ELb0ELb0ELb0ELb1ELb0ENS_16Flash_fwd_paramsEEEvRKT8_iiiii:
        /* <DEDUP_REMOVED lines=39> */
.L_x_10686:
[----:B------:R-:W-:Y:S05]  /*0470*/  BSYNC.RECONVERGENT B0 ;  /* 0x0000000000007941 */ /* 0x000fea0003800200 */
.L_x_10685:
[----:B------:R-:W-:Y:S04]  /*0480*/  BSSY.RECONVERGENT B0, `(.L_x_10687) ;  /* 0x0000007000007945 */ /* 0x000fe80003800200 */
[----:B------:R-:W-:Y:S05]  /*0490*/  @!P3 BRA `(.L_x_10688) ;  /* 0x000000000014b947 */ /* 0x000fea0003800000 */
[----:B------:R-:W4:Y:S02]  /*04a0*/  LD.E.U8 R6, desc[UR4][R2.64+0x1b2] ;  /* 0x0001b20402067980 */ /* 0x000f24000c101100 */
[----:B----4-:R-:W-:-:S13]  /*04b0*/  ISETP.NE.AND P1, PT, R6, RZ, PT ;  /* 0x000000ff0600720c */ /* 0x010fda0003f25270 */
[----:B------:R-:W4:Y:S02]  /*04c0*/  @P1 LD.E R6, desc[UR4][R12.64+0x4] ;  /* 0x000004040c061980 */ /* 0x000f24000c101900 */
[----:B----45:R-:W-:-:S06]  /*04d0*/  @P1 IADD3 R129, PT, PT, R6, -R15, RZ ;  /* 0x8000000f06811210 */ /* 0x030fcc0007ffe0ff */
[----:B------:R4:W5:Y:S02]  /*04e0*/  @!P1 LD.E R129, desc[UR4][R12.64] ;  /* 0x000000040c819980 */ /* 0x000964000c101900 */
.L_x_10688:
[----:B------:R-:W-:Y:S05]  /*04f0*/  BSYNC.RECONVERGENT B0 ;  /* 0x0000000000007941 */ /* 0x000fea0003800200 */
.L_x_10687:
        /* <DEDUP_REMOVED lines=8> */
.L_x_10690:
[----:B------:R-:W5:Y:S01]  /*0580*/  LD.E.64 R6, desc[UR4][R2.64+0x108] ;  /* 0x0001080402067980 */ /* 0x000f62000c101b00 */
[----:B------:R-:W-:Y:S01]  /*0590*/  BSSY.RECONVERGENT B0, `(.L_x_10692) ;  /* 0x0000006000007945 */ /* 0x000fe20003800200 */
[----:B-----5:R-:W-:Y:S01]  /*05a0*/  ISETP.NE.U32.AND P0, PT, R6, RZ, PT ;  /* 0x000000ff0600720c */ /* 0x020fe20003f05070 */
[----:B------:R-:W-:-:S03]  /*05b0*/  IMAD.MOV.U32 R6, RZ, RZ, RZ ;  /* 0x000000ffff067224 */ /* 0x000fc600078e00ff */
[----:B------:R-:W-:-:S13]  /*05c0*/  ISETP.NE.AND.EX P0, PT, R7, RZ, PT, P0 ;  /* 0x000000ff0700720c */ /* 0x000fda0003f05300 */
[----:B------:R-:W-:Y:S05]  /*05d0*/  @!P0 BRA `(.L_x_10693) ;  /* 0x0000000000048947 */ /* 0x000fea0003800000 */
[----:B------:R1:W5:Y:S02]  /*05e0*/  LD.E R6, desc[UR4][R2.64+0xbc] ;  /* 0x0000bc0402067980 */ /* 0x000364000c101900 */
.L_x_10693:
[----:B------:R-:W-:Y:S05]  /*05f0*/  BSYNC.RECONVERGENT B0 ;  /* 0x0000000000007941 */ /* 0x000fea0003800200 */
.L_x_10692:
[----:B-----5:R-:W-:Y:S02]  /*0600*/  IADD3 R129, PT, PT, R6, R129, -R14 ;  /* 0x0000008106817210 */ /* 0x020fe40007ffe80e */
.L_x_10691:
[----:B------:R-:W-:Y:S05]  /*0610*/  BSYNC.RECONVERGENT B1 ;  /* 0x0000000000017941 */ /* 0x000fea0003800200 */
.L_x_10689:
[----:B------:R-:W-:Y:S01]  /*0620*/  IMAD.SHL.U32 R164, R29, 0x40, RZ ;  /* 0x000000401da47824 */ /* 0x000fe200078e00ff */
[----:B------:R-:W-:-:S04]  /*0630*/  MOV R161, 0x0 ;  /* 0x0000000000a17802 */ /* 0x000fc80000000f00 */
[----:B------:R-:W-:-:S13]  /*0640*/  ISETP.GT.AND P0, PT, R131, R164, PT ;  /* 0x000000a48300720c */ /* 0x000fda0003f04270 */
[----:B-1234-:R-:W-:Y:S05]  /*0650*/  @!P0 RET.REL.NODEC R160 `(_ZN5flash24flash_fwd_splitkv_kernelI23Flash_fwd_kernel_traitsILi64ELi64ELi128ELi4ELb0ELb0EN7cutlass6half_tE19Flash_kernel_traitsILi64ELi64ELi128ELi4ES3_EELb0ELb1ELb0ELb0ELb0ELb0ELb1ELb0EEEvNS_16Flash_fwd_paramsE) ;  /* 0xfffffff8a0688950 */ /* 0x01efea0003c3ffff */
[----:B------:R-:W2:Y:S04]  /*0660*/  LD.E R7, desc[UR4][R2.64+0xb8] ;  /* 0x0000b80402077980 */ /* 0x000ea8000c101900 */
[----:B------:R-:W3:Y:S04]  /*0670*/  LD.E R12, desc[UR4][R2.64+0x184] ;  /* 0x00018404020c7980 */ /* 0x000ee8000c101900 */
[----:B------:R-:W4:Y:S01]  /*0680*/  LD.E R10, desc[UR4][R2.64+0x188] ;  /* 0x00018804020a7980 */ /* 0x000f22000c101900 */
[----:B------:R-:W-:-:S04]  /*0690*/  IABS R8, R9 ;  /* 0x0000000900087213 */ /* 0x000fc80000000000 */
[----:B------:R-:W1:Y:S08]  /*06a0*/  I2F.RP R6, R8 ;  /* 0x0000000800067306 */ /* 0x000e700000209400 */
[----:B-1----:R-:W1:Y:S02]  /*06b0*/  MUFU.RCP R18, R6 ;  /* 0x0000000600127308 */ /* 0x002e640000001000 */
[----:B-1----:R-:W-:Y:S01]  /*06c0*/  VIADD R18, R18, 0xffffffe ;  /* 0x0ffffffe12127836 */ /* 0x002fe20000000000 */
[----:B------:R-:W-:-:S05]  /*06d0*/  IABS R6, R9 ;  /* 0x0000000900067213 */ /* 0x000fca0000000000 */
[----:B------:R-:W1:Y:S01]  /*06e0*/  F2I.FTZ.U32.TRUNC.NTZ R19, R18 ;  /* 0x0000001200137305 */ /* 0x000e62000021f000 */
[----:B------:R-:W-:Y:S02]  /*06f0*/  IMAD.MOV R6, RZ, RZ, -R6 ;  /* 0x000000ffff067224 */ /* 0x000fe400078e0a06 */
        /* <DEDUP_REMOVED lines=16> */
[----:B------:R-:W-:-:S04]  /*0800*/  IADD3 R13, PT, PT, R6, R164, -R131 ;  /* 0x000000a4060d7210 */ /* 0x000fc80007ffe883 */
[----:B----4-:R-:W-:Y:S02]  /*0810*/  IADD3 R10, PT, PT, R13, 0x40, R10 ;  /* 0x000000400d0a7810 */ /* 0x010fe40007ffe00a */
[----:B------:R-:W-:-:S04]  /*0820*/  SHF.R.S32.HI R13, RZ, 0x1f, R6 ;  /* 0x0000001fff0d7819 */ /* 0x000fc80000011406 */
[----:B------:R-:W-:Y:S01]  /*0830*/  LEA.HI R13, R13, R6, RZ, 0x7 ;  /* 0x000000060d0d7211 */ /* 0x000fe200078f38ff */
[----:B------:R-:W-:Y:S02]  /*0840*/  @!P1 IMAD.IADD R7, R7, 0x1, -R8 ;  /* 0x0000000107079824 */ /* 0x000fe400078e0a08 */
[----:B------:R-:W-:Y:S01]  /*0850*/  @!P1 VIADD R11, R11, 0x1 ;  /* 0x000000010b0b9836 */ /* 0x000fe20000000000 */
[----:B------:R-:W-:Y:S02]  /*0860*/  ISETP.NE.AND P1, PT, R9, RZ, PT ;  /* 0x000000ff0900720c */ /* 0x000fe40003f25270 */
[----:B------:R-:W-:Y:S01]  /*0870*/  ISETP.GE.U32.AND P2, PT, R7, R8, PT ;  /* 0x000000080700720c */ /* 0x000fe20003f46070 */
[----:B---3--:R-:W-:Y:S01]  /*0880*/  IMAD.IADD R7, R12, 0x1, R131 ;  /* 0x000000010c077824 */ /* 0x008fe200078e0283 */
[----:B------:R-:W-:-:S04]  /*0890*/  SHF.R.S32.HI R13, RZ, 0x7, R13 ;  /* 0x00000007ff0d7819 */ /* 0x000fc8000001140d */
[----:B------:R-:W-:-:S04]  /*08a0*/  IADD3 R7, PT, PT, -R7, R164, R129 ;  /* 0x000000a407077210 */ /* 0x000fc80007ffe181 */
[----:B------:R-:W-:-:S03]  /*08b0*/  SHF.R.S32.HI R8, RZ, 0x1f, R7 ;  /* 0x0000001fff087819 */ /* 0x000fc60000011407 */
[----:B------:R-:W-:Y:S01]  /*08c0*/  @P2 VIADD R11, R11, 0x1 ;  /* 0x000000010b0b2836 */ /* 0x000fe20000000000 */
[----:B------:R-:W-:-:S03]  /*08d0*/  LEA.HI R8, R8, R7, RZ, 0x7 ;  /* 0x0000000708087211 */ /* 0x000fc600078f38ff */
[----:B------:R-:W-:Y:S01]  /*08e0*/  @!P0 IMAD.MOV R11, RZ, RZ, -R11 ;  /* 0x000000ffff0b8224 */ /* 0x000fe200078e0a0b */
[----:B------:R-:W-:Y:S02]  /*08f0*/  @!P1 LOP3.LUT R11, RZ, R9, RZ, 0x33, !PT ;  /* 0x00000009ff0b9212 */ /* 0x000fe400078e33ff */
[----:B------:R-:W-:Y:S02]  /*0900*/  SHF.R.S32.HI R9, RZ, 0x1f, R10 ;  /* 0x0000001fff097819 */ /* 0x000fe4000001140a */
[----:B------:R-:W-:Y:S01]  /*0910*/  SHF.R.S32.HI R155, RZ, 0x7, R8 ;  /* 0x00000007ff9b7819 */ /* 0x000fe20000011408 */
[----:B------:R-:W-:Y:S01]  /*0920*/  IMAD R6, R11, UR8, RZ ;  /* 0x000000080b067c24 */ /* 0x000fe2000f8e02ff */
[----:B------:R-:W-:-:S04]  /*0930*/  LEA.HI R9, R9, R10, RZ, 0x7 ;  /* 0x0000000a09097211 */ /* 0x000fc800078f38ff */
[----:B------:R-:W-:Y:S02]  /*0940*/  SHF.R.S32.HI R9, RZ, 0x7, R9 ;  /* 0x00000007ff097819 */ /* 0x000fe40000011409 */
[C---:B------:R-:W-:Y:S02]  /*0950*/  VIADDMNMX R38, R6.reuse, R11, R13, PT ;  /* 0x0000000b06267246 */ /* 0x040fe4000380010d */
[----:B------:R-:W-:Y:S02]  /*0960*/  VIMNMX R155, PT, PT, R6, R155, !PT ;  /* 0x0000009b069b7248 */ /* 0x000fe40007fe0100 */
[----:B------:R-:W-:-:S04]  /*0970*/  VIMNMX R38, PT, PT, R38, R9, PT ;  /* 0x0000000926267248 */ /* 0x000fc80003fe0100 */
        /* <DEDUP_REMOVED lines=73> */
[----:B-1----:R-:W-:Y:S05]  /*0e10*/  @P6 RET.REL.NODEC R160 `(_ZN5flash24flash_fwd_splitkv_kernelI23Flash_fwd_kernel_traitsILi64ELi64ELi128ELi4ELb0ELb0EN7cutlass6half_tE19Flash_kernel_traitsILi64ELi64ELi128ELi4ES3_EELb0ELb1ELb0ELb0ELb0ELb0ELb1ELb0EEEvNS_16Flash_fwd_paramsE) ;  /* 0xfffffff0a0786950 */ /* 0x002fea0003c3ffff */
[----:B------:R-:W-:Y:S02]  /*0e20*/  MOV R5, 0xff800000 ;  /* 0xff80000000057802 */ /* 0x000fe40000000f00 */
[----:B------:R-:W-:-:S03]  /*0e30*/  MOV R161, 0x0 ;  /* 0x0000000000a17802 */ /* 0x000fc60000000f00 */
[----:B------:R1:W-:Y:S02]  /*0e40*/  ST.E desc[UR4][R2.64+0xe0], R5 ;  /* 0x0000e00502007985 */ /* 0x0003e4000c101904 */
[----:B-1----:R-:W-:Y:S05]  /*0e50*/  RET.REL.NODEC R160 `(_ZN5flash24flash_fwd_splitkv_kernelI23Flash_fwd_kernel_traitsILi64ELi64ELi128ELi4ELb0ELb0EN7cutlass6half_tE19Flash_kernel_traitsILi64ELi64ELi128ELi4ES3_EELb0ELb1ELb0ELb0ELb0ELb0ELb1ELb0EEEvNS_16Flash_fwd_paramsE) ;  /* 0xfffffff0a0687950 */ /* 0x002fea0003c3ffff */
.L_x_10694:
        /* <DEDUP_REMOVED lines=52> */
[----:B------:R-:W-:-:S06]  /*11a0*/  IMAD.WIDE R4, R10, 0x4, R168 ;  /* 0x000000040a047825 */ /* 0x000fcc00078e02a8 */
[----:B------:R1:W3:Y:S01]  /*11b0*/  LD.E R4, desc[UR4][R4.64] ;  /* 0x0000000404047980 */ /* 0x0002e2000c101900 */
[----:B----4-:R-:W-:-:S04]  /*11c0*/  IABS R9, R12 ;  /* 0x0000000c00097213 */ /* 0x010fc80000000000 */
[----:B------:R-:W4:Y:S08]  /*11d0*/  I2F.RP R13, R9 ;  /* 0x00000009000d7306 */ /* 0x000f300000209400 */
[----:B----4-:R-:W4:Y:S02]  /*11e0*/  MUFU.RCP R11, R13 ;  /* 0x0000000d000b7308 */ /* 0x010f240000001000 */
[----:B----4-:R-:W-:-:S06]  /*11f0*/  IADD3 R11, PT, PT, R11, 0xffffffe, RZ ;  /* 0x0ffffffe0b0b7810 */ /* 0x010fcc0007ffe0ff */
        /* <DEDUP_REMOVED lines=45> */
.L_x_10696:
        /* <DEDUP_REMOVED lines=35> */
[----:B------:R-:W-:Y:S01]  /*1700*/  @!P4 IMAD R9, R20, R4, R9 ;  /* 0x000000041409c224 */ /* 0x000fe200078e0209 */
[----:B------:R-:W-:Y:S01]  /*1710*/  ISETP.NE.AND P1, PT, R12, RZ, PT ;  /* 0x000000ff0c00720c */ /* 0x000fe20003f25270 */
[----:B------:R-:W-:Y:S01]  /*1720*/  @!P4 IMAD.WIDE.U32 R22, R20, R11, R22 ;  /* 0x0000000b1416c225 */ /* 0x000fe200078e0016 */
[----:B------:R-:W-:-:S03]  /*1730*/  ISETP.GE.AND P2, PT, R5, RZ, PT ;  /* 0x000000ff0500720c */ /* 0x000fc60003f46270 */
[----:B------:R-:W-:Y:S01]  /*1740*/  @P4 IMAD.WIDE.U32 R20, R150, R7, RZ ;  /* 0x0000000796144225 */ /* 0x000fe200078e00ff */
[----:B------:R-:W-:-:S03]  /*1750*/  @!P3 IADD3 R10, PT, PT, R10, 0x1, RZ ;  /* 0x000000010a0ab810 */ /* 0x000fc60007ffe0ff */
[----:B------:R-:W-:Y:S01]  /*1760*/  @P4 IMAD R4, R151, R7, RZ ;  /* 0x0000000797044224 */ /* 0x000fe200078e02ff */
[----:B------:R-:W-:Y:S02]  /*1770*/  LEA R7, R38, 0xffffff80, 0x7 ;  /* 0xffffff8026077811 */ /* 0x000fe400078e38ff */
[----:B------:R-:W-:Y:S02]  /*1780*/  @!P4 MOV R8, R22 ;  /* 0x000000160008c202 */ /* 0x000fe40000000f00 */
[----:B------:R-:W-:Y:S01]  /*1790*/  @!P4 IADD3 R9, PT, PT, R23, R9, RZ ;  /* 0x000000091709c210 */ /* 0x000fe20007ffe0ff */
[----:B------:R-:W-:Y:S01]  /*17a0*/  @P4 IMAD.IADD R9, R21, 0x1, R4 ;  /* 0x0000000115094824 */ /* 0x000fe200078e0204 */
[----:B------:R-:W-:Y:S01]  /*17b0*/  @P4 MOV R8, R20 ;  /* 0x0000001400084202 */ /* 0x000fe20000000f00 */
[----:B------:R-:W-:Y:S01]  /*17c0*/  IMAD R6, R151, R7, RZ ;  /* 0x0000000797067224 */ /* 0x000fe200078e02ff */
[----:B------:R-:W-:Y:S01]  /*17d0*/  SHF.R.S32.HI R13, RZ, 0x1f, R7 ;  /* 0x0000001fff0d7819 */ /* 0x000fe20000011407 */
[----:B------:R-:W-:Y:S01]  /*17e0*/  @!P4 IMAD R4, R153, R14, RZ ;  /* 0x0000000e9904c224 */ /* 0x000fe200078e02ff */
[----:B------:R-:W-:Y:S01]  /*17f0*/  @!P4 SHF.R.S32.HI R5, RZ, 0x1f, R14 ;  /* 0x0000001fff05c819 */ /* 0x000fe2000001140e */
[----:B------:R-:W-:-:S02]  /*1800*/  @P5 VIADD R10, R10, 0x1 ;  /* 0x000000010a0a5836 */ /* 0x000fc40000000000 */
[----:B------:R-:W-:-:S03]  /*1810*/  IMAD.WIDE.U32 R20, R150, R7, R8 ;  /* 0x0000000796147225 */ /* 0x000fc600078e0008 */
[----:B------:R-:W-:Y:S01]  /*1820*/  @!P2 IADD3 R10, PT, PT, -R10, RZ, RZ ;  /* 0x000000ff0a0aa210 */ /* 0x000fe20007ffe1ff */
[----:B------:R-:W-:Y:S02]  /*1830*/  IMAD R6, R13, R150, R6 ;  /* 0x000000960d067224 */ /* 0x000fe400078e0206 */
[----:B------:R-:W-:Y:S02]  /*1840*/  @!P4 IMAD R4, R5, R152, R4 ;  /* 0x000000980504c224 */ /* 0x000fe400078e0204 */
[----:B------:R-:W-:Y:S01]  /*1850*/  @!P4 IMAD.WIDE.U32 R8, R152, R14, RZ ;  /* 0x0000000e9808c225 */ /* 0x000fe200078e00ff */
[----:B------:R-:W-:Y:S02]  /*1860*/  @!P1 LOP3.LUT R10, RZ, R12, RZ, 0x33, !PT ;  /* 0x0000000cff0a9212 */ /* 0x000fe400078e33ff */
[----:B------:R-:W-:Y:S02]  /*1870*/  IADD3 R21, PT, PT, R21, R6, RZ ;  /* 0x0000000615157210 */ /* 0x000fe40007ffe0ff */
[----:B------:R-:W-:Y:S01]  /*1880*/  @!P4 IADD3 R23, PT, PT, R9, R4, RZ ;  /* 0x000000040917c210 */ /* 0x000fe20007ffe0ff */
[----:B------:R-:W-:Y:S01]  /*1890*/  @!P4 IMAD R4, R17, R11, RZ ;  /* 0x0000000b1104c224 */ /* 0x000fe200078e02ff */
[----:B------:R-:W-:Y:S01]  /*18a0*/  @!P4 SHF.R.S32.HI R5, RZ, 0x1f, R11 ;  /* 0x0000001fff05c819 */ /* 0x000fe2000001140b */
[----:B------:R-:W-:Y:S01]  /*18b0*/  IMAD R9, R19, R10, RZ ;  /* 0x0000000a13097224 */ /* 0x000fe200078e02ff */
[----:B------:R-:W-:Y:S01]  /*18c0*/  SHF.R.S32.HI R6, RZ, 0x1f, R10 ;  /* 0x0000001fff067819 */ /* 0x000fe2000001140a */
[----:B------:R-:W-:Y:S01]  /*18d0*/  @P4 IMAD.IADD R14, R14, 0x1, R15 ;  /* 0x000000010e0e4824 */ /* 0x000fe200078e020f */
[----:B------:R-:W-:Y:S01]  /*18e0*/  @!P4 MOV R22, R8 ;  /* 0x000000080016c202 */ /* 0x000fe20000000f00 */
        /* <DEDUP_REMOVED lines=12> */
.L_x_10697:
[----:B------:R-:W-:Y:S05]  /*19b0*/  BSYNC.RECONVERGENT B0 ;  /* 0x0000000000007941 */ /* 0x000fea0003800200 */
.L_x_10695:
        /* <DEDUP_REMOVED lines=30> */
[----:B------:R-:W-:-:S02]  /*1ba0*/  @P4 VIADD R23, R23, 0x1 ;  /* 0x0000000117174836 */ /* 0x000fc40000000000 */
[----:B-----5:R-:W-:-:S03]  /*1bb0*/  IMAD R22, R13, R152, RZ ;  /* 0x000000980d167224 */ /* 0x020fc600078e02ff */
[----:B------:R-:W-:Y:S01]  /*1bc0*/  MOV R14, R23 ;  /* 0x00000017000e7202 */ /* 0x000fe20000000f00 */
[----:B------:R-:W-:Y:S02]  /*1bd0*/  IMAD.SHL.U32 R15, R132, 0x8, RZ ;  /* 0x00000008840f7824 */ /* 0x000fe400078e00ff */
[----:B------:R-:W-:-:S04]  /*1be0*/  IMAD.WIDE.U32 R26, R7, R152, RZ ;  /* 0x00000098071a7225 */ /* 0x000fc800078e00ff */
[----:B------:R-:W-:Y:S01]  /*1bf0*/  @!P2 IMAD.MOV R14, RZ, RZ, -R14 ;  /* 0x000000ffff0ea224 */ /* 0x000fe200078e0a0e */
[----:B------:R-:W-:Y:S01]  /*1c00*/  @!P3 LOP3.LUT R14, RZ, R12, RZ, 0x33, !PT ;  /* 0x0000000cff0eb212 */ /* 0x000fe200078e33ff */
[----:B------:R-:W-:Y:S01]  /*1c10*/  IMAD R12, R7, R153, R22 ;  /* 0x00000099070c7224 */ /* 0x000fe200078e0216 */
[----:B------:R-:W-:Y:S02]  /*1c20*/  LOP3.LUT R162, R15, 0x38, RZ, 0xc0, !PT ;  /* 0x000000380fa27812 */ /* 0x000fe400078ec0ff */
[----:B------:R-:W-:Y:S01]  /*1c30*/  SHF.R.S32.HI R22, RZ, 0x1f, R14 ;  /* 0x0000001fff167819 */ /* 0x000fe2000001140e */
[----:B------:R-:W-:Y:S01]  /*1c40*/  IMAD R7, R25, R14, RZ ;  /* 0x0000000e19077224 */ /* 0x000fe200078e02ff */
[----:B------:R-:W-:Y:S01]  /*1c50*/  IADD3 R8, P3, P2, R26, R8, R162 ;  /* 0x000000081a087210 */ /* 0x000fe20007a7e0a2 */
        /* <DEDUP_REMOVED lines=17> */
[----:B------:R-:W-:Y:S01]  /*1d70*/  IMAD.IADD R154, R131, 0x1, -R164 ;  /* 0x00000001839a7824 */ /* 0x000fe200078e0aa4 */
[----:B------:R-:W-:Y:S01]  /*1d80*/  LOP3.LUT R7, R15, 0x1c0, RZ, 0xc0, !PT ;  /* 0x000001c00f077812 */ /* 0x000fe200078ec0ff */
[----:B------:R-:W-:Y:S01]  /*1d90*/  IMAD.IADD R159, R13, 0x1, R159 ;  /* 0x000000010d9f7824 */ /* 0x000fe200078e029f */
[----:B------:R-:W-:Y:S02]  /*1da0*/  SHF.L.U32 R39, R132, 0x6, RZ ;  /* 0x0000000684277819 */ /* 0x000fe400000006ff */
[----:B------:R-:W-:Y:S02]  /*1db0*/  SHF.R.U32.HI R130, RZ, 0x1, R132 ;  /* 0x00000001ff827819 */ /* 0x000fe40000011684 */
[C---:B------:R-:W-:Y:S01]  /*1dc0*/  LOP3.LUT R13, R39.reuse, 0x1c0, RZ, 0xc0, !PT ;  /* 0x000001c0270d7812 */ /* 0x040fe200078ec0ff */
[----:B------:R-:W-:Y:S01]  /*1dd0*/  IMAD.MOV.U32 R27, RZ, RZ, RZ ;  /* 0x000000ffff1b7224 */ /* 0x000fe200078e00ff */
[----:B------:R-:W-:Y:S01]  /*1de0*/  BSSY.RECONVERGENT B0, `(.L_x_10698) ;  /* 0x000002e000007945 */ /* 0x000fe20003800200 */
        /* <DEDUP_REMOVED lines=12> */
[----:B------:R-:W-:Y:S02]  /*1eb0*/  IADD3 R10, P1, PT, R162, R5, RZ ;  /* 0x00000005a20a7210 */ /* 0x000fe40007f3e0ff */
[----:B------:R-:W-:-:S03]  /*1ec0*/  LEA R158, P2, R12, R18, 0x1 ;  /* 0x000000120c9e7211 */ /* 0x000fc600078408ff */
[----:B------:R-:W-:Y:S01]  /*1ed0*/  IMAD.X R11, RZ, RZ, R4, P1 ;  /* 0x000000ffff0b7224 */ /* 0x000fe200008e0604 */
[----:B------:R-:W-:Y:S02]  /*1ee0*/  ISETP.GE.AND P1, PT, R26, R154, PT ;  /* 0x0000009a1a00720c */ /* 0x000fe40003f26270 */
[----:B------:R-:W-:Y:S02]  /*1ef0*/  LOP3.LUT R0, R7, 0x38, R132, 0xf8, !PT ;  /* 0x0000003807007812 */ /* 0x000fe400078ef884 */
[----:B------:R-:W-:Y:S01]  /*1f00*/  LEA.HI.X R159, R12, R19, R159, 0x1, P2 ;  /* 0x000000130c9f7211 */ /* 0x000fe200010f0c9f */
[----:B------:R-:W-:Y:S01]  /*1f10*/  IMAD R19, R17, R165, RZ ;  /* 0x000000a511137224 */ /* 0x000fe200078e02ff */
[----:B------:R-:W-:Y:S02]  /*1f20*/  SHF.R.S32.HI R6, RZ, 0x1f, R165 ;  /* 0x0000001fff067819 */ /* 0x000fe400000114a5 */
[----:B------:R-:W-:-:S03]  /*1f30*/  LOP3.LUT R4, R0, 0x38, R15, 0x78, !PT ;  /* 0x0000003800047812 */ /* 0x000fc600078e780f */
[----:B------:R-:W-:Y:S01]  /*1f40*/  IMAD R19, R16, R6, R19 ;  /* 0x0000000610137224 */ /* 0x000fe200078e0213 */
[----:B------:R-:W-:Y:S01]  /*1f50*/  LOP3.LUT R4, R4, 0x1e00, R15, 0xf8, !PT ;  /* 0x00001e0004047812 */ /* 0x000fe200078ef80f */
[----:B------:R-:W-:Y:S01]  /*1f60*/  IMAD.WIDE.U32 R16, R165, R16, R10 ;  /* 0x00000010a5107225 */ /* 0x000fe200078e000a */
[----:B------:R-:W-:Y:S02]  /*1f70*/  LOP3.LUT R10, R13, 0x8, R130, 0xf8, !PT ;  /* 0x000000080d0a7812 */ /* 0x000fe400078ef882 */
[----:B------:R-:W-:Y:S01]  /*1f80*/  SHF.R.U32.HI R0, RZ, 0x4, R132 ;  /* 0x00000004ff007819 */ /* 0x000fe20000011684 */
[----:B------:R-:W-:Y:S01]  /*1f90*/  IMAD.IADD R19, R17, 0x1, R19 ;  /* 0x0000000111137824 */ /* 0x000fe200078e0213 */
        /* <DEDUP_REMOVED lines=17> */
.L_x_10700:
[----:B------:R2:W-:Y:S02]  /*20b0*/  STS.128 [R163], RZ ;  /* 0x000000ffa3007388 */ /* 0x0005e40000000c00 */
.L_x_10699:
[----:B------:R-:W-:Y:S05]  /*20c0*/  BSYNC.RECONVERGENT B0 ;  /* 0x0000000000007941 */ /* 0x000fea0003800200 */
.L_x_10698:
[C---:B------:R-:W-:Y:S01]  /*20d0*/  VIADD R24, R26.reuse, 0x10 ;  /* 0x000000101a187836 */ /* 0x040fe20000000000 */
        /* <DEDUP_REMOVED lines=8> */
[----:B-1----:R-:W-:-:S04]  /*2160*/  IADD3 R5, PT, PT, -R6, R129, RZ ;  /* 0x0000008106057210 */ /* 0x002fc80007ffe1ff */
        /* <DEDUP_REMOVED lines=19> */
.L_x_10702:
[----:B------:R-:W-:Y:S05]  /*22a0*/  BSYNC.RECONVERGENT B0 ;  /* 0x0000000000007941 */ /* 0x000fea0003800200 */
.L_x_10701:
        /* <DEDUP_REMOVED lines=19> */
.L_x_10704:
[----:B------:R-:W-:Y:S05]  /*23e0*/  BSYNC.RECONVERGENT B0 ;  /* 0x0000000000007941 */ /* 0x000fea0003800200 */
.L_x_10703:
        /* <DEDUP_REMOVED lines=18> */
.L_x_10706:
[----:B------:R-:W-:Y:S05]  /*2510*/  BSYNC.RECONVERGENT B0 ;  /* 0x0000000000007941 */ /* 0x000fea0003800200 */
.L_x_10705:
[----:B------:R-:W-:Y:S01]  /*2520*/  BSSY.RECONVERGENT B0, `(.L_x_10707) ;  /* 0x000000c000007945 */ /* 0x000fe20003800200 */
[C---:B---3--:R-:W-:Y:S02]  /*2530*/  SHF.L.U64.HI R36, R150.reuse, 0x4, R151 ;  /* 0x0000000496247819 */ /* 0x048fe40000010297 */
        /* <DEDUP_REMOVED lines=9> */
.L_x_10709:
[----:B------:R3:W-:Y:S02]  /*25d0*/  STS.128 [R163+0x2000], RZ ;  /* 0x002000ffa3007388 */ /* 0x0007e40000000c00 */
.L_x_10708:
[----:B------:R-:W-:Y:S05]  /*25e0*/  BSYNC.RECONVERGENT B0 ;  /* 0x0000000000007941 */ /* 0x000fea0003800200 */
.L_x_10707:
[-C--:B------:R-:W-:Y:S01]  /*25f0*/  ISETP.GE.AND P3, PT, R24, R5.reuse, PT ;  /* 0x000000051800720c */ /* 0x080fe20003f66270 */
[C---:B-1----:R-:W-:Y:S01]  /*2600*/  VIADD R18, R26.reuse, 0x40 ;  /* 0x000000401a127836 */ /* 0x042fe20000000000 */
[C---:B------:R-:W-:Y:S01]  /*2610*/  SHF.L.U64.HI R36, R103.reuse, 0x1, R36 ;  /* 0x0000000167247819 */ /* 0x040fe20000010224 */
[----:B------:R-:W-:Y:S01]  /*2620*/  IMAD.SHL.U32 R103, R103, 0x2, RZ ;  /* 0x0000000267677824 */ /* 0x000fe200078e00ff */
[----:B------:R-:W-:Y:S01]  /*2630*/  BSSY.RECONVERGENT B0, `(.L_x_10710) ;  /* 0x0000011000007945 */ /* 0x000fe20003800200 */
[----:B------:R-:W-:Y:S01]  /*2640*/  VIADD R16, R26, 0x50 ;  /* 0x000000501a107836 */ /* 0x000fe20000000000 */
[-C--:B------:R-:W-:Y:S01]  /*2650*/  ISETP.GE.AND P2, PT, R22, R5.reuse, PT ;  /* 0x000000051600720c */ /* 0x080fe20003f46270 */
        /* <DEDUP_REMOVED lines=14> */
.L_x_10711:
[----:B------:R-:W-:Y:S05]  /*2740*/  BSYNC.RECONVERGENT B0 ;  /* 0x0000000000007941 */ /* 0x000fea0003800200 */
.L_x_10710:
        /* <DEDUP_REMOVED lines=13> */
.L_x_10713:
[----:B------:R-:W-:Y:S05]  /*2820*/  BSYNC.RECONVERGENT B0 ;  /* 0x0000000000007941 */ /* 0x000fea0003800200 */
.L_x_10712:
        /* <DEDUP_REMOVED lines=12> */
.L_x_10715:
[----:B------:R-:W-:Y:S05]  /*28f0*/  BSYNC.RECONVERGENT B0 ;  /* 0x0000000000007941 */ /* 0x000fea0003800200 */
.L_x_10714:
        /* <DEDUP_REMOVED lines=14> */
.L_x_10717:
[----:B------:R-:W-:Y:S05]  /*29e0*/  BSYNC.RECONVERGENT B0 ;  /* 0x0000000000007941 */ /* 0x000fea0003800200 */
.L_x_10716:
        /* <DEDUP_REMOVED lines=11> */
.L_x_10719:
[----:B------:R-:W-:Y:S05]  /*2aa0*/  BSYNC.RECONVERGENT B0 ;  /* 0x0000000000007941 */ /* 0x000fea0003800200 */
.L_x_10718:
        /* <DEDUP_REMOVED lines=14> */
.L_x_10721:
[----:B------:R-:W-:Y:S05]  /*2b90*/  BSYNC.RECONVERGENT B0 ;  /* 0x0000000000007941 */ /* 0x000fea0003800200 */
.L_x_10720:
        /* <DEDUP_REMOVED lines=12> */
.L_x_10723:
[----:B------:R-:W-:Y:S05]  /*2c60*/  BSYNC.RECONVERGENT B0 ;  /* 0x0000000000007941 */ /* 0x000fea0003800200 */
.L_x_10722:
[----:B------:R-:W0:Y:S01]  /*2c70*/  LDGDEPBAR ;  /* 0x00000000000079af */ /* 0x000e220000000000 */
[----:B-1----:R-:W-:-:S03]  /*2c80*/  IMAD.SHL.U32 R26, R132, 0x20, RZ ;  /* 0x00000020841a7824 */ /* 0x002fc600078e00ff */
[----:B------:R1:W5:Y:S04]  /*2c90*/  LD.E R128, desc[UR4][R2.64+0x184] ;  /* 0x0001840402807980 */ /* 0x000368000c101900 */
[----:B------:R1:W5:Y:S01]  /*2ca0*/  LD.E R102, desc[UR4][R2.64+0x188] ;  /* 0x0001880402667980 */ /* 0x000362000c101900 */
[----:B------:R-:W-:Y:S01]  /*2cb0*/  SHF.L.U32 R37, R132, 0x1, RZ ;  /* 0x0000000184257819 */ /* 0x000fe200000006ff */
[C---:B------:R-:W-:Y:S01]  /*2cc0*/  IMAD.SHL.U32 R4, R152.reuse, 0x10, RZ ;  /* 0x0000001098047824 */ /* 0x040fe200078e00ff */
        /* <DEDUP_REMOVED lines=14> */
.L_x_10726:
[----:B------:R1:W-:Y:S01]  /*2db0*/  STS.128 [R163+0x6000], RZ ;  /* 0x006000ffa3007388 */ /* 0x0003e20000000c00 */
[----:B------:R-:W-:Y:S05]  /*2dc0*/  BRA `(.L_x_10727) ;  /* 0x0000000000047947 */ /* 0x000fea0003800000 */
.L_x_10725:
[----:B------:R1:W-:Y:S02]  /*2dd0*/  STS.128 [R163+0x6000], RZ ;  /* 0x006000ffa3007388 */ /* 0x0003e40000000c00 */
.L_x_10727:
[----:B------:R-:W-:Y:S05]  /*2de0*/  BSYNC.RECONVERGENT B0 ;  /* 0x0000000000007941 */ /* 0x000fea0003800200 */
.L_x_10724:
[-C--:B------:R-:W-:Y:S01]  /*2df0*/  ISETP.GE.AND P2, PT, R24, R5.reuse, PT ;  /* 0x000000051800720c */ /* 0x080fe20003f46270 */
[----:B------:R-:W-:Y:S01]  /*2e00*/  IMAD.SHL.U32 R11, R4, 0x2, RZ ;  /* 0x00000002040b7824 */ /* 0x000fe200078e00ff */
[-C--:B------:R-:W-:Y:S01]  /*2e10*/  ISETP.GE.AND P1, PT, R22, R5.reuse, PT ;  /* 0x000000051600720c */ /* 0x080fe20003f26270 */
[----:B------:R-:W-:Y:S01]  /*2e20*/  IMAD.SHL.U32 R0, R0, 0x400, RZ ;  /* 0x0000040000007824 */ /* 0x000fe200078e00ff */
[----:B------:R-:W-:Y:S01]  /*2e30*/  SHF.L.U64.HI R4, R4, 0x1, R17 ;  /* 0x0000000104047819 */ /* 0x000fe20000010211 */
[----:B------:R-:W-:Y:S01]  /*2e40*/  BSSY.RECONVERGENT B0, `(.L_x_10728) ;  /* 0x0000013000007945 */ /* 0x000fe20003800200 */
[----:B------:R-:W-:Y:S02]  /*2e50*/  IADD3 R22, P3, PT, R11, R158, RZ ;  /* 0x0000009e0b167210 */ /* 0x000fe40007f7e0ff */
[-C--:B------:R-:W-:Y:S02]  /*2e60*/  ISETP.GE.AND P6, PT, R20, R5.reuse, PT ;  /* 0x000000051400720c */ /* 0x080fe40003fc6270 */
[-C--:B------:R-:W-:Y:S01]  /*2e70*/  ISETP.GE.AND P5, PT, R18, R5.reuse, PT ;  /* 0x000000051200720c */ /* 0x080fe20003fa6270 */
[----:B------:R-:W-:Y:S01]  /*2e80*/  IMAD.X R23, R4, 0x1, R159, P3 ;  /* 0x0000000104177824 */ /* 0x000fe200018e069f */
[----:B------:R-:W-:Y:S01]  /*2e90*/  ISETP.GE.AND P3, PT, R14, R5, PT ;  /* 0x000000050e00720c */ /* 0x000fe20003f66270 */
[----:B------:R1:W-:Y:S01]  /*2ea0*/  @P2 STS.128 [R163+0x6800], RZ ;  /* 0x006800ffa3002388 */ /* 0x0003e20000000c00 */
[----:B------:R-:W-:-:S02]  /*2eb0*/  LOP3.LUT R14, R13, 0x8, R132, 0x78, !PT ;  /* 0x000000080d0e7812 */ /* 0x000fc400078e7884 */
        /* <DEDUP_REMOVED lines=11> */
.L_x_10729:
[----:B------:R-:W-:Y:S05]  /*2f70*/  BSYNC.RECONVERGENT B0 ;  /* 0x0000000000007941 */ /* 0x000fea0003800200 */
.L_x_10728:
        /* <DEDUP_REMOVED lines=17> */
.L_x_10731:
[----:B------:R-:W-:Y:S05]  /*3090*/  BSYNC.RECONVERGENT B0 ;  /* 0x0000000000007941 */ /* 0x000fea0003800200 */
.L_x_10730:
        /* <DEDUP_REMOVED lines=12> */
.L_x_10733:
[----:B------:R-:W-:Y:S05]  /*3160*/  BSYNC.RECONVERGENT B0 ;  /* 0x0000000000007941 */ /* 0x000fea0003800200 */
.L_x_10732:
        /* <DEDUP_REMOVED lines=15> */
.L_x_10735:
[----:B------:R-:W-:Y:S05]  /*3260*/  BSYNC.RECONVERGENT B0 ;  /* 0x0000000000007941 */ /* 0x000fea0003800200 */
.L_x_10734:
        /* <DEDUP_REMOVED lines=12> */
.L_x_10737:
[----:B------:R-:W-:Y:S05]  /*3330*/  BSYNC.RECONVERGENT B0 ;  /* 0x0000000000007941 */ /* 0x000fea0003800200 */
.L_x_10736:
        /* <DEDUP_REMOVED lines=15> */
.L_x_10739:
[----:B------:R-:W-:Y:S05]  /*3430*/  BSYNC.RECONVERGENT B0 ;  /* 0x0000000000007941 */ /* 0x000fea0003800200 */
.L_x_10738:
        /* <DEDUP_REMOVED lines=13> */
.L_x_10741:
[----:B------:R-:W-:Y:S05]  /*3510*/  BSYNC.RECONVERGENT B0 ;  /* 0x0000000000007941 */ /* 0x000fea0003800200 */
.L_x_10740:
[----:B------:R-:W-:Y:S01]  /*3520*/  LDSM.16.M88.4 R16, [R149] ;  /* 0x000000009510783b */ /* 0x000fe20000000200 */
[----:B------:R-:W-:Y:S01]  /*3530*/  IMAD.MOV.U32 R5, RZ, RZ, 0x20 ;  /* 0x00000020ff057424 */ /* 0x000fe200078e00ff */
[----:B------:R-:W-:Y:S01]  /*3540*/  R2P PR, R132, 0x6 ;  /* 0x0000000684007804 */ /* 0x000fe20000000000 */
[----:B------:R-:W-:Y:S01]  /*3550*/  IMAD.MOV.U32 R7, RZ, RZ, 0x40 ;  /* 0x00000040ff077424 */ /* 0x000fe200078e00ff */
[----:B------:R-:W2:Y:S01]  /*3560*/  LDSM.16.M88.4 R52, [R148+0x3800] ;  /* 0x003800009434783b */ /* 0x000ea20000000200 */
[----:B------:R-:W-:Y:S01]  /*3570*/  SHF.R.U32.HI R132, RZ, 0x2, R132 ;  /* 0x00000002ff847819 */ /* 0x000fe20000011684 */
[----:B------:R-:W-:Y:S01]  /*3580*/  BSSY.RECONVERGENT B1, `(.L_x_10742) ;  /* 0x000010a000017945 */ /* 0x000fe20003800200 */
[----:B------:R-:W-:Y:S01]  /*3590*/  SEL R5, R5, 0xffffffe0, !P1 ;  /* 0xffffffe005057807 */ /* 0x000fe20004800000 */
[----:B------:R-:W1:Y:S01]  /*35a0*/  LDSM.16.M88.4 R76, [R148+0x2000] ;  /* 0x00200000944c783b */ /* 0x000e620000000200 */
[----:B------:R-:W-:Y:S02]  /*35b0*/  SEL R7, R7, 0xffffffc0, !P2 ;  /* 0xffffffc007077807 */ /* 0x000fe40005000000 */
[----:B------:R-:W-:Y:S01]  /*35c0*/  ISETP.GT.AND P1, PT, R8, R155, PT ;  /* 0x0000009b0800720c */ /* 0x000fe20003f24270 */
[C-C-:B------:R-:W-:Y:S01]  /*35d0*/  IMAD.IADD R147, R149.reuse, 0x1, R5.reuse ;  /* 0x0000000195937824 */ /* 0x140fe200078e0205 */
[----:B------:R-:W-:Y:S01]  /*35e0*/  LDSM.16.M88.4 R68, [R148+0x2800] ;  /* 0x002800009444783b */ /* 0x000fe20000000200 */
[----:B------:R-:W-:Y:S01]  /*35f0*/  IMAD.IADD R143, R148, 0x1, R5 ;  /* 0x00000001948f7824 */ /* 0x000fe200078e0205 */
[----:B-----5:R-:W-:Y:S01]  /*3600*/  IADD3 R102, PT, PT, R102, R129, -R131 ;  /* 0x0000008166667210 */ /* 0x020fe20007ffe883 */
[--C-:B------:R-:W-:Y:S01]  /*3610*/  IMAD.IADD R146, R149, 0x1, R7.reuse ;  /* 0x0000000195927824 */ /* 0x100fe200078e0207 */
[----:B------:R-:W-:Y:S01]  /*3620*/  LDSM.16.M88.4 R116, [R147] ;  /* 0x000000009374783b */ /* 0x000fe20000000200 */
[----:B------:R-:W-:Y:S01]  /*3630*/  IMAD.IADD R142, R148, 0x1, R7 ;  /* 0x00000001948e7824 */ /* 0x000fe200078e0207 */
[----:B------:R-:W-:Y:S01]  /*3640*/  IADD3 R128, PT, PT, R129, -R131, -R128 ;  /* 0x8000008381807210 */ /* 0x000fe20007ffe880 */
[C---:B------:R-:W-:Y:S01]  /*3650*/  IMAD.IADD R145, R5.reuse, 0x1, R146 ;  /* 0x0000000105917824 */ /* 0x040fe200078e0292 */
[----:B------:R-:W3:Y:S01]  /*3660*/  LDSM.16.M88.4 R84, [R143+0x3800] ;  /* 0x003800008f54783b */ /* 0x000ee20000000200 */
[----:B------:R-:W-:Y:S01]  /*3670*/  IMAD.IADD R141, R5, 0x1, R142 ;  /* 0x00000001058d7824 */ /* 0x000fe200078e028e */
[----:B------:R-:W-:-:S02]  /*3680*/  LOP3.LUT R37, R37, 0x6, RZ, 0xc0, !PT ;  /* 0x0000000625257812 */ /* 0x000fc400078ec0ff */
[----:B------:R-:W4:Y:S04]  /*3690*/  LDSM.16.M88.4 R60, [R148+0x3000] ;  /* 0x00300000943c783b */ /* 0x000f280000000200 */
[----:B------:R-:W4:Y:S04]  /*36a0*/  LDSM.16.M88.4 R44, [R148+0x4000] ;  /* 0x00400000942c783b */ /* 0x000f280000000200 */
[----:B------:R-:W4:Y:S04]  /*36b0*/  LDSM.16.M88.4 R32, [R148+0x4800] ;  /* 0x004800009420783b */ /* 0x000f280000000200 */
[----:B------:R-:W4:Y:S04]  /*36c0*/  LDSM.16.M88.4 R24, [R148+0x5000] ;  /* 0x005000009418783b */ /* 0x000f280000000200 */
[----:B------:R-:W4:Y:S01]  /*36d0*/  LDSM.16.M88.4 R104, [R148+0x5800] ;  /* 0x005800009468783b */ /* 0x000f220000000200 */
[C---:B--2---:R-:W-:Y:S03]  /*36e0*/  HMMA.16816.F32 R56, R16.reuse, R52, RZ ;  /* 0x000000341038723c */ /* 0x044fe600000018ff */
[----:B------:R-:W2:Y:S04]  /*36f0*/  LDSM.16.M88.4 R96, [R143+0x2000] ;  /* 0x002000008f60783b */ /* 0x000ea80000000200 */
[----:B------:R-:W2:Y:S01]  /*3700*/  LDSM.16.M88.4 R92, [R143+0x2800] ;  /* 0x002800008f5c783b */ /* 0x000ea20000000200 */
[C---:B------:R-:W-:Y:S03]  /*3710*/  HMMA.16816.F32 R52, R16.reuse, R54, RZ ;  /* 0x000000361034723c */ /* 0x040fe600000018ff */
[----:B------:R-:W2:Y:S04]  /*3720*/  LDSM.16.M88.4 R88, [R143+0x3000] ;  /* 0x003000008f58783b */ /* 0x000ea80000000200 */
[----:B------:R-:W2:Y:S01]  /*3730*/  LDSM.16.M88.4 R80, [R143+0x4000] ;  /* 0x004000008f50783b */ /* 0x000ea20000000200 */
[----:B-1----:R-:W-:Y:S03]  /*3740*/  HMMA.16816.F32 R12, R16, R76, RZ ;  /* 0x0000004c100c723c */ /* 0x002fe600000018ff */
[----:B------:R-:W-:Y:S04]  /*3750*/  LDSM.16.M88.4 R120, [R143+0x5800] ;  /* 0x005800008f78783b */ /* 0x000fe80000000200 */
[----:B------:R-:W-:Y:S01]  /*3760*/  LDSM.16.M88.4 R124, [R143+0x4800] ;  /* 0x004800008f7c783b */ /* 0x000fe20000000200 */
[C---:B---3--:R-:W-:Y:S03]  /*3770*/  HMMA.16816.F32 R56, R116.reuse, R84, R56 ;  /* 0x000000547438723c */ /* 0x048fe60000001838 */
[----:B------:R-:W-:Y:S04]  /*3780*/  LDSM.16.M88.4 R112, [R142+0x2000] ;  /* 0x002000008e70783b */ /* 0x000fe80000000200 */
[----:B------:R-:W-:Y:S01]  /*3790*/  LDSM.16.M88.4 R108, [R142+0x2800] ;  /* 0x002800008e6c783b */ /* 0x000fe20000000200 */
[----:B------:R-:W-:Y:S03]  /*37a0*/  HMMA.16816.F32 R52, R116, R86, R52 ;  /* 0x000000567434723c */ /* 0x000fe60000001834 */
[----:B------:R-:W1:Y:S04]  /*37b0*/  LDSM.16.M88.4 R84, [R143+0x5000] ;  /* 0x005000008f54783b */ /* 0x000e680000000200 */
[----:B------:R-:W0:Y:S01]  /*37c0*/  LDGDEPBAR ;  /* 0x00000000000079af */ /* 0x000e220000000000 */
        /* <DEDUP_REMOVED lines=25> */
[----:B------:R-:W2:Y:S07]  /*3960*/  LDSM.16.M88.4 R80, [R146] ;  /* 0x000000009250783b */ /* 0x000eae0000000200 */
[C---:B-1----:R-:W-:Y:S08]  /*3970*/  HMMA.16816.F32 R28, R116.reuse, R84, R28 ;  /* 0x00000054741c723c */ /* 0x042ff0000000181c */
[C---:B------:R-:W-:Y:S01]  /*3980*/  HMMA.16816.F32 R24, R116.reuse, R86, R24 ;  /* 0x000000567418723c */ /* 0x040fe20000001818 */
[----:B------:R-:W1:Y:S07]  /*3990*/  LDSM.16.M88.4 R84, [R142+0x5000] ;  /* 0x005000008e54783b */ /* 0x000e6e0000000200 */
[C---:B------:R-:W-:Y:S08]  /*39a0*/  HMMA.16816.F32 R20, R116.reuse, R120, R20 ;  /* 0x000000787414723c */ /* 0x040ff00000001814 */
[C---:B------:R-:W-:Y:S01]  /*39b0*/  HMMA.16816.F32 R16, R116.reuse, R122, R16 ;  /* 0x0000007a7410723c */ /* 0x040fe20000001810 */
[----:B------:R-:W3:Y:S07]  /*39c0*/  LDSM.16.M88.4 R120, [R142+0x5800] ;  /* 0x005800008e78783b */ /* 0x000eee0000000200 */
[C---:B------:R-:W-:Y:S08]  /*39d0*/  HMMA.16816.F32 R40, R116.reuse, R124, R40 ;  /* 0x0000007c7428723c */ /* 0x040ff00000001828 */
[----:B------:R-:W-:Y:S01]  /*39e0*/  HMMA.16816.F32 R32, R116, R126, R32 ;  /* 0x0000007e7420723c */ /* 0x000fe20000001820 */
[----:B------:R-:W-:Y:S07]  /*39f0*/  LDSM.16.M88.4 R116, [R141+0x2000] ;  /* 0x002000008d74783b */ /* 0x000fee0000000200 */
[C---:B--2---:R-:W-:Y:S08]  /*3a00*/  HMMA.16816.F32 R12, R80.reuse, R112, R12 ;  /* 0x00000070500c723c */ /* 0x044ff0000000180c */
[C---:B------:R-:W-:Y:S01]  /*3a10*/  HMMA.16816.F32 R76, R80.reuse, R114, R76 ;  /* 0x00000072504c723c */ /* 0x040fe2000000184c */
[----:B------:R-:W2:Y:S07]  /*3a20*/  LDSM.16.M88.4 R112, [R145] ;  /* 0x000000009170783b */ /* 0x000eae0000000200 */
        /* <DEDUP_REMOVED lines=18> */
[C---:B---3--:R-:W-:Y:S08]  /*3b50*/  HMMA.16816.F32 R20, R80.reuse, R120, R20 ;  /* 0x000000785014723c */ /* 0x048ff00000001814 */
[----:B------:R-:W-:Y:S01]  /*3b60*/  HMMA.16816.F32 R16, R80, R122, R16 ;  /* 0x0000007a5010723c */ /* 0x000fe20000001810 */
[----:B------:R-:W1:Y:S01]  /*3b70*/  LDSM.16.M88.4 R80, [R141+0x5800] ;  /* 0x005800008d50783b */ /* 0x000e620000000200 */
[----:B------:R-:W-:-:S06]  /*3b80*/  DEPBAR.LE SB0, 0x0 ;  /* 0x000080000000791a */ /* 0x000fcc0000000000 */
[C---:B--2---:R-:W-:Y:S08]  /*3b90*/  HMMA.16816.F32 R12, R112.reuse, R116, R12 ;  /* 0x00000074700c723c */ /* 0x044ff0000000180c */
[C---:B------:R-:W-:Y:S08]  /*3ba0*/  HMMA.16816.F32 R76, R112.reuse, R118, R76 ;  /* 0x00000076704c723c */ /* 0x040ff0000000184c */
[C---:B----4-:R-:W-:Y:S08]  /*3bb0*/  HMMA.16816.F32 R72, R112.reuse, R108, R72 ;  /* 0x0000006c7048723c */ /* 0x050ff00000001848 */
[C---:B------:R-:W-:Y:S08]  /*3bc0*/  HMMA.16816.F32 R68, R112.reuse, R110, R68 ;  /* 0x0000006e7044723c */ /* 0x040ff00000001844 */
[C---:B------:R-:W-:Y:S08]  /*3bd0*/  HMMA.16816.F32 R64, R112.reuse, R104, R64 ;  /* 0x000000687040723c */ /* 0x040ff00000001840 */
[----:B-1----:R-:W-:Y:S01]  /*3be0*/  HMMA.16816.F32 R20, R112, R80, R20 ;  /* 0x000000507014723c */ /* 0x002fe20000001814 */
[----:B------:R-:W-:-:S04]  /*3bf0*/  LOP3.LUT R81, R132, 0x7, RZ, 0xc0, !PT ;  /* 0x0000000784517812 */ /* 0x000fc800078ec0ff */
[----:B------:R-:W-:-:S03]  /*3c00*/  LOP3.LUT R81, R81, 0x1f0, R130, 0xf8, !PT ;  /* 0x000001f051517812 */ /* 0x000fc600078ef882 */
[----:B------:R-:W-:Y:S02]  /*3c10*/  HMMA.16816.F32 R60, R112, R106, R60 ;  /* 0x0000006a703c723c */ /* 0x000fe4000000183c */
[----:B------:R-:W-:-:S04]  /*3c20*/  IMAD.IADD R81, R164, 0x1, R81 ;  /* 0x00000001a4517824 */ /* 0x000fc800078e0251 */
[C---:B------:R-:W-:Y:S02]  /*3c30*/  IMAD.IADD R166, R81.reuse, 0x1, R102 ;  /* 0x0000000151a67824 */ /* 0x040fe400078e0266 */
[----:B------:R-:W-:Y:S01]  /*3c40*/  IMAD.IADD R170, R81, 0x1, R128 ;  /* 0x0000000151aa7824 */ /* 0x000fe200078e0280 */
[C---:B------:R-:W-:Y:S02]  /*3c50*/  HMMA.16816.F32 R56, R112.reuse, R96, R56 ;  /* 0x000000607038723c */ /* 0x040fe40000001838 */
[C-C-:B------:R-:W-:Y:S02]  /*3c60*/  VIADDMNMX R171, R166.reuse, 0x1, R129.reuse, PT ;  /* 0x00000001a6ab7846 */ /* 0x140fe40003800181 */
[----:B------:R-:W-:Y:S02]  /*3c70*/  VIMNMX R172, PT, PT, RZ, R170, !PT ;  /* 0x000000aaffac7248 */ /* 0x000fe40007fe0100 */
[----:B------:R-:W-:Y:S02]  /*3c80*/  VIADDMNMX R166, R166, 0x9, R129, PT ;  /* 0x00000009a6a67846 */ /* 0x000fe40003800181 */
[----:B------:R-:W-:Y:S01]  /*3c90*/  HMMA.16816.F32 R52, R112, R98, R52 ;  /* 0x000000627034723c */ /* 0x000fe20000001834 */
[----:B------:R-:W-:-:S07]  /*3ca0*/  VIADDMNMX R170, R170, 0x8, RZ, !PT ;  /* 0x00000008aaaa7846 */ /* 0x000fce00078001ff */
[C---:B------:R-:W-:Y:S08]  /*3cb0*/  HMMA.16816.F32 R48, R112.reuse, R92, R48 ;  /* 0x0000005c7030723c */ /* 0x040ff00000001830 */
[----:B------:R-:W-:Y:S01]  /*3cc0*/  HMMA.16816.F32 R44, R112, R94, R44 ;  /* 0x0000005e702c723c */ /* 0x000fe2000000182c */
[----:B------:R-:W-:-:S07]  /*3cd0*/  IMAD.IADD R95, R6, 0x1, R37 ;  /* 0x00000001065f7824 */ /* 0x000fce00078e0225 */
[C---:B------:R-:W-:Y:S08]  /*3ce0*/  HMMA.16816.F32 R40, R112.reuse, R88, R40 ;  /* 0x000000587028723c */ /* 0x040ff00000001828 */
[C---:B------:R-:W-:Y:S08]  /*3cf0*/  HMMA.16816.F32 R32, R112.reuse, R90, R32 ;  /* 0x0000005a7020723c */ /* 0x040ff00000001820 */
        /* <DEDUP_REMOVED lines=18> */
.L_x_10745:
        /* <DEDUP_REMOVED lines=60> */
.L_x_10746:
[----:B------:R-:W-:Y:S05]  /*41e0*/  BSYNC.RECONVERGENT B0 ;  /* 0x0000000000007941 */ /* 0x000fea0003800200 */
.L_x_10744:
        /* <DEDUP_REMOVED lines=65> */
.L_x_10748:
[----:B------:R-:W-:Y:S05]  /*4600*/  BSYNC.RECONVERGENT B0 ;  /* 0x0000000000007941 */ /* 0x000fea0003800200 */
.L_x_10747:
[----:B------:R-:W0:Y:S02]  /*4610*/  LDGDEPBAR ;  /* 0x00000000000079af */ /* 0x000e240000000000 */
.L_x_10743:
[----:B------:R-:W-:Y:S05]  /*4620*/  BSYNC.RECONVERGENT B1 ;  /* 0x0000000000017941 */ /* 0x000fea0003800200 */
.L_x_10742:
[----:B------:R-:W3:Y:S01]  /*4630*/  LD.E R105, desc[UR4][R2.64+0xdc] ;  /* 0x0000dc0402697980 */ /* 0x000ee2000c101900 */
[C---:B-12---:R-:W-:Y:S02]  /*4640*/  VIADD R81, R95.reuse, 0x1 ;  /* 0x000000015f517836 */ /* 0x046fe40000000000 */
[----:B------:R-:W-:-:S03]  /*4650*/  VIADD R83, R95, 0x8 ;  /* 0x000000085f537836 */ /* 0x000fc60000000000 */
[C---:B------:R-:W-:Y:S02]  /*4660*/  ISETP.GE.AND P3, PT, R81.reuse, R172, PT ;  /* 0x000000ac5100720c */ /* 0x040fe40003f66270 */
[C---:B------:R-:W-:Y:S02]  /*4670*/  ISETP.GE.AND P1, PT, R81.reuse, R170, PT ;  /* 0x000000aa5100720c */ /* 0x040fe40003f26270 */
[C---:B------:R-:W-:Y:S02]  /*4680*/  ISETP.GE.AND P2, PT, R81.reuse, R171, PT ;  /* 0x000000ab5100720c */ /* 0x040fe40003f46270 */
[----:B------:R-:W-:Y:S01]  /*4690*/  ISETP.GE.AND P5, PT, R81, R166, PT ;  /* 0x000000a65100720c */ /* 0x000fe20003fa6270 */
[----:B------:R-:W-:Y:S01]  /*46a0*/  VIADD R81, R95, 0x9 ;  /* 0x000000095f517836 */ /* 0x000fe20000000000 */
[----:B------:R-:W-:Y:S02]  /*46b0*/  FSEL R13, R13, -INF , P3 ;  /* 0xff8000000d0d7808 */ /* 0x000fe40001800000 */
[----:B------:R-:W-:-:S02]  /*46c0*/  ISETP.GE.AND P3, PT, R83, R172, PT ;  /* 0x000000ac5300720c */ /* 0x000fc40003f66270 */
[----:B------:R-:W-:Y:S02]  /*46d0*/  FSEL R15, R15, -INF , P1 ;  /* 0xff8000000f0f7808 */ /* 0x000fe40000800000 */
[----:B------:R-:W-:Y:S01]  /*46e0*/  FSEL R85, R13, -INF , !P2 ;  /* 0xff8000000d557808 */ /* 0x000fe20005000000 */
[----:B------:R-:W-:Y:S01]  /*46f0*/  VIADD R13, R95, 0x10 ;  /* 0x000000105f0d7836 */ /* 0x000fe20000000000 */
[C---:B------:R-:W-:Y:S02]  /*4700*/  ISETP.GE.AND P6, PT, R83.reuse, R171, PT ;  /* 0x000000ab5300720c */ /* 0x040fe40003fc6270 */
[C---:B------:R-:W-:Y:S02]  /*4710*/  ISETP.GE.AND P4, PT, R83.reuse, R170, PT ;  /* 0x000000aa5300720c */ /* 0x040fe40003f86270 */
[----:B------:R-:W-:Y:S02]  /*4720*/  ISETP.GE.AND P2, PT, R83, R166, PT ;  /* 0x000000a65300720c */ /* 0x000fe40003f46270 */
[----:B------:R-:W-:-:S02]  /*4730*/  ISETP.GE.AND P1, PT, R81, R172, PT ;  /* 0x000000ac5100720c */ /* 0x000fc40003f26270 */
[----:B------:R-:W-:Y:S02]  /*4740*/  FSEL R76, R76, -INF , P3 ;  /* 0xff8000004c4c7808 */ /* 0x000fe40001800000 */
[----:B------:R-:W-:Y:S01]  /*4750*/  FSEL R83, R15, -INF , !P5 ;  /* 0xff8000000f537808 */ /* 0x000fe20006800000 */
[----:B------:R-:W-:Y:S01]  /*4760*/  VIADD R15, R95, 0x11 ;  /* 0x000000115f0f7836 */ /* 0x000fe20000000000 */
[C---:B------:R-:W-:Y:S02]  /*4770*/  ISETP.GE.AND P3, PT, R81.reuse, R170, PT ;  /* 0x000000aa5100720c */ /* 0x040fe40003f66270 */
[----:B------:R-:W-:Y:S02]  /*4780*/  ISETP.GE.AND P5, PT, R81, R171, PT ;  /* 0x000000ab5100720c */ /* 0x000fe40003fa6270 */
[----:B------:R-:W-:Y:S02]  /*4790*/  FSEL R87, R76, -INF , !P6 ;  /* 0xff8000004c577808 */ /* 0x000fe40007000000 */
[----:B------:R-:W-:-:S02]  /*47a0*/  FSEL R78, R78, -INF , P4 ;  /* 0xff8000004e4e7808 */ /* 0x000fc40002000000 */
[----:B------:R-:W-:Y:S02]  /*47b0*/  FSEL R89, R77, -INF , P1 ;  /* 0xff8000004d597808 */ /* 0x000fe40000800000 */
[----:B------:R-:W-:Y:S02]  /*47c0*/  ISETP.GE.AND P6, PT, R81, R166, PT ;  /* 0x000000a65100720c */ /* 0x000fe40003fc6270 */
[----:B------:R-:W-:Y:S02]  /*47d0*/  FSEL R79, R79, -INF , P3 ;  /* 0xff8000004f4f7808 */ /* 0x000fe40001800000 */
[----:B------:R-:W-:Y:S02]  /*47e0*/  ISETP.GE.AND P1, PT, R13, R170, PT ;  /* 0x000000aa0d00720c */ /* 0x000fe40003f26270 */
[----:B------:R-:W-:Y:S02]  /*47f0*/  ISETP.GE.AND P3, PT, R15, R172, PT ;  /* 0x000000ac0f00720c */ /* 0x000fe40003f66270 */
[----:B------:R-:W-:-:S02]  /*4800*/  FSEL R77, R78, -INF , !P2 ;  /* 0xff8000004e4d7808 */ /* 0x000fc40005000000 */
[----:B------:R-:W-:Y:S02]  /*4810*/  FSEL R89, R89, -INF , !P5 ;  /* 0xff80000059597808 */ /* 0x000fe40006800000 */
[C---:B------:R-:W-:Y:S02]  /*4820*/  ISETP.GE.AND P4, PT, R13.reuse, R172, PT ;  /* 0x000000ac0d00720c */ /* 0x040fe40003f86270 */
[CC--:B------:R-:W-:Y:S02]  /*4830*/  ISETP.GE.AND P2, PT, R13.reuse, R171.reuse, PT ;  /* 0x000000ab0d00720c */ /* 0x0c0fe40003f46270 */
[----:B------:R-:W-:Y:S01]  /*4840*/  ISETP.GE.AND P5, PT, R13, R166, PT ;  /* 0x000000a60d00720c */ /* 0x000fe20003fa6270 */
[----:B------:R-:W-:Y:S01]  /*4850*/  VIADD R13, R95, 0x18 ;  /* 0x000000185f0d7836 */ /* 0x000fe20000000000 */
[----:B------:R-:W-:Y:S02]  /*4860*/  FSEL R79, R79, -INF , !P6 ;  /* 0xff8000004f4f7808 */ /* 0x000fe40007000000 */
[----:B------:R-:W-:-:S02]  /*4870*/  ISETP.GE.AND P6, PT, R15, R171, PT ;  /* 0x000000ab0f00720c */ /* 0x000fc40003fc6270 */
[----:B------:R-:W-:Y:S02]  /*4880*/  FSEL R74, R74, -INF , P1 ;  /* 0xff8000004a4a7808 */ /* 0x000fe40000800000 */
[----:B------:R-:W-:Y:S02]  /*4890*/  FSEL R73, R73, -INF , P3 ;  /* 0xff80000049497808 */ /* 0x000fe40001800000 */
[----:B------:R-:W-:Y:S02]  /*48a0*/  FSEL R72, R72, -INF , P4 ;  /* 0xff80000048487808 */ /* 0x000fe40002000000 */
[----:B------:R-:W-:Y:S02]  /*48b0*/  FSEL R81, R74, -INF , !P5 ;  /* 0xff8000004a517808 */ /* 0x000fe40006800000 */
[----:B------:R-:W-:Y:S02]  /*48c0*/  FSEL R91, R73, -INF , !P6 ;  /* 0xff800000495b7808 */ /* 0x000fe40007000000 */
[----:B------:R-:W-:-:S02]  /*48d0*/  ISETP.GE.AND P4, PT, R15, R170, PT ;  /* 0x000000aa0f00720c */ /* 0x000fc40003f86270 */
[C---:B------:R-:W-:Y:S02]  /*48e0*/  ISETP.GE.AND P1, PT, R13.reuse, R172, PT ;  /* 0x000000ac0d00720c */ /* 0x040fe40003f26270 */
[C---:B------:R-:W-:Y:S02]  /*48f0*/  ISETP.GE.AND P5, PT, R13.reuse, R171, PT ;  /* 0x000000ab0d00720c */ /* 0x040fe40003fa6270 */
[C---:B------:R-:W-:Y:S02]  /*4900*/  ISETP.GE.AND P3, PT, R13.reuse, R170, PT ;  /* 0x000000aa0d00720c */ /* 0x040fe40003f66270 */
[-C--:B------:R-:W-:Y:S01]  /*4910*/  ISETP.GE.AND P6, PT, R13, R166.reuse, PT ;  /* 0x000000a60d00720c */ /* 0x080fe20003fc6270 */
[----:B------:R-:W-:Y:S01]  /*4920*/  VIADD R13, R95, 0x19 ;  /* 0x000000195f0d7836 */ /* 0x000fe20000000000 */
[----:B------:R-:W-:Y:S02]  /*4930*/  FSEL R93, R72, -INF , !P2 ;  /* 0xff800000485d7808 */ /* 0x000fe40005000000 */
[----:B------:R-:W-:-:S02]  /*4940*/  ISETP.GE.AND P2, PT, R15, R166, PT ;  /* 0x000000a60f00720c */ /* 0x000fc40003f46270 */
[----:B------:R-:W-:Y:S02]  /*4950*/  FSEL R73, R75, -INF , P4 ;  /* 0xff8000004b497808 */ /* 0x000fe40002000000 */
[----:B------:R-:W-:Y:S01]  /*4960*/  FSEL R68, R68, -INF , P1 ;  /* 0xff80000044447808 */ /* 0x000fe20000800000 */
[----:B------:R-:W-:Y:S01]  /*4970*/  VIADD R15, R95, 0x20 ;  /* 0x000000205f0f7836 */ /* 0x000fe20000000000 */
[----:B------:R-:W-:Y:S02]  /*4980*/  ISETP.GE.AND P4, PT, R13, R172, PT ;  /* 0x000000ac0d00720c */ /* 0x000fe40003f86270 */
[----:B------:R-:W-:Y:S02]  /*4990*/  FSEL R73, R73, -INF , !P2 ;  /* 0xff80000049497808 */ /* 0x000fe40005000000 */
[----:B------:R-:W-:Y:S02]  /*49a0*/  FSEL R75, R68, -INF , !P5 ;  /* 0xff800000444b7808 */ /* 0x000fe40006800000 */
[----:B------:R-:W-:-:S02]  /*49b0*/  ISETP.GE.AND P2, PT, R13, R171, PT ;  /* 0x000000ab0d00720c */ /* 0x000fc40003f46270 */
[C---:B------:R-:W-:Y:S02]  /*49c0*/  ISETP.GE.AND P1, PT, R13.reuse, R170, PT ;  /* 0x000000aa0d00720c */ /* 0x040fe40003f26270 */
[----:B------:R-:W-:Y:S02]  /*49d0*/  ISETP.GE.AND P5, PT, R13, R166, PT ;  /* 0x000000a60d00720c */ /* 0x000fe40003fa6270 */
[----:B------:R-:W-:Y:S02]  /*49e0*/  FSEL R13, R70, -INF , P3 ;  /* 0xff800000460d7808 */ /* 0x000fe40001800000 */
[----:B------:R-:W-:Y:S01]  /*49f0*/  FSEL R69, R69, -INF , P4 ;  /* 0xff80000045457808 */ /* 0x000fe20002000000 */
[----:B------:R-:W-:Y:S01]  /*4a00*/  VIADD R99, R95, 0x21 ;  /* 0x000000215f637836 */ /* 0x000fe20000000000 */
[----:B------:R-:W-:Y:S01]  /*4a10*/  ISETP.GE.AND P3, PT, R15, R172, PT ;  /* 0x000000ac0f00720c */ /* 0x000fe20003f66270 */
[----:B------:R-:W-:Y:S01]  /*4a20*/  VIADD R97, R95, 0x28 ;  /* 0x000000285f617836 */ /* 0x000fe20000000000 */
[----:B------:R-:W-:-:S02]  /*4a30*/  ISETP.GE.AND P4, PT, R15, R170, PT ;  /* 0x000000aa0f00720c */ /* 0x000fc40003f86270 */
[----:B------:R-:W-:Y:S02]  /*4a40*/  FSEL R13, R13, -INF , !P6 ;  /* 0xff8000000d0d7808 */ /* 0x000fe40007000000 */
[----:B------:R-:W-:Y:S02]  /*4a50*/  FSEL R69, R69, -INF , !P2 ;  /* 0xff80000045457808 */ /* 0x000fe40005000000 */
[C---:B------:R-:W-:Y:S02]  /*4a60*/  ISETP.GE.AND P6, PT, R15.reuse, R171, PT ;  /* 0x000000ab0f00720c */ /* 0x040fe40003fc6270 */
[----:B------:R-:W-:Y:S02]  /*4a70*/  ISETP.GE.AND P2, PT, R15, R166, PT ;  /* 0x000000a60f00720c */ /* 0x000fe40003f46270 */
[----:B------:R-:W-:Y:S01]  /*4a80*/  FSEL R15, R71, -INF , P1 ;  /* 0xff800000470f7808 */ /* 0x000fe20000800000 */
[----:B------:R-:W-:Y:S01]  /*4a90*/  VIADD R71, R95, 0x29 ;  /* 0x000000295f477836 */ /* 0x000fe20000000000 */
[----:B------:R-:W-:-:S02]  /*4aa0*/  FSEL R64, R64, -INF , P3 ;  /* 0xff80000040407808 */ /* 0x000fc40001800000 */
[----:B------:R-:W-:Y:S02]  /*4ab0*/  FSEL R66, R66, -INF , P4 ;  /* 0xff80000042427808 */ /* 0x000fe40002000000 */
[C---:B------:R-:W-:Y:S02]  /*4ac0*/  ISETP.GE.AND P1, PT, R99.reuse, R172, PT ;  /* 0x000000ac6300720c */ /* 0x040fe40003f26270 */
[----:B------:R-:W-:Y:S02]  /*4ad0*/  ISETP.GE.AND P3, PT, R99, R170, PT ;  /* 0x000000aa6300720c */ /* 0x000fe40003f66270 */
[----:B------:R-:W-:Y:S02]  /*4ae0*/  ISETP.GE.AND P4, PT, R97, R172, PT ;  /* 0x000000ac6100720c */ /* 0x000fe40003f86270 */
[----:B------:R-:W-:Y:S02]  /*4af0*/  FSEL R15, R15, -INF , !P5 ;  /* 0xff8000000f0f7808 */ /* 0x000fe40006800000 */
[----:B------:R-:W-:-:S02]  /*4b00*/  FSEL R107, R64, -INF , !P6 ;  /* 0xff800000406b7808 */ /* 0x000fc40007000000 */
[----:B------:R-:W-:Y:S02]  /*4b10*/  FSEL R65, R65, -INF , P1 ;  /* 0xff80000041417808 */ /* 0x000fe40000800000 */
[----:B------:R-:W-:Y:S01]  /*4b20*/  FSEL R193, R67, -INF , P3 ;  /* 0xff80000043c17808 */ /* 0x000fe20001800000 */
[----:B------:R-:W-:Y:S01]  /*4b30*/  VIADD R67, R95, 0x30 ;  /* 0x000000305f437836 */ /* 0x000fe20000000000 */
[----:B------:R-:W-:Y:S02]  /*4b40*/  FSEL R60, R60, -INF , P4 ;  /* 0xff8000003c3c7808 */ /* 0x000fe40002000000 */
[C---:B------:R-:W-:Y:S02]  /*4b50*/  ISETP.GE.AND P5, PT, R99.reuse, R171, PT ;  /* 0x000000ab6300720c */ /* 0x040fe40003fa6270 */
[----:B------:R-:W-:Y:S02]  /*4b60*/  ISETP.GE.AND P6, PT, R99, R166, PT ;  /* 0x000000a66300720c */ /* 0x000fe40003fc6270 */
[----:B------:R-:W-:-:S02]  /*4b70*/  ISETP.GE.AND P1, PT, R97, R170, PT ;  /* 0x000000aa6100720c */ /* 0x000fc40003f26270 */
[C---:B------:R-:W-:Y:S02]  /*4b80*/  ISETP.GE.AND P3, PT, R71.reuse, R172, PT ;  /* 0x000000ac4700720c */ /* 0x040fe40003f66270 */
[----:B------:R-:W-:Y:S02]  /*4b90*/  ISETP.GE.AND P4, PT, R71, R170, PT ;  /* 0x000000aa4700720c */ /* 0x000fe40003f86270 */
[----:B------:R-:W-:Y:S02]  /*4ba0*/  FSEL R197, R66, -INF , !P2 ;  /* 0xff80000042c57808 */ /* 0x000fe40005000000 */
[----:B------:R-:W-:Y:S01]  /*4bb0*/  FSEL R199, R65, -INF , !P5 ;  /* 0xff80000041c77808 */ /* 0x000fe20006800000 */
[----:B------:R-:W-:Y:S01]  /*4bc0*/  VIADD R65, R95, 0x31 ;  /* 0x000000315f417836 */ /* 0x000fe20000000000 */
[----:B------:R-:W-:Y:S02]  /*4bd0*/  FSEL R193, R193, -INF , !P6 ;  /* 0xff800000c1c17808 */ /* 0x000fe40007000000 */
[----:B------:R-:W-:-:S02]  /*4be0*/  FSEL R62, R62, -INF , P1 ;  /* 0xff8000003e3e7808 */ /* 0x000fc40000800000 */
[----:B------:R-:W-:Y:S02]  /*4bf0*/  FSEL R61, R61, -INF , P3 ;  /* 0xff8000003d3d7808 */ /* 0x000fe40001800000 */
[----:B------:R-:W-:Y:S01]  /*4c00*/  FSEL R133, R63, -INF , P4 ;  /* 0xff8000003f857808 */ /* 0x000fe20002000000 */
[----:B------:R-:W-:Y:S01]  /*4c10*/  VIADD R63, R95, 0x38 ;  /* 0x000000385f3f7836 */ /* 0x000fe20000000000 */
[CC--:B------:R-:W-:Y:S02]  /*4c20*/  ISETP.GE.AND P2, PT, R97.reuse, R171.reuse, PT ;  /* 0x000000ab6100720c */ /* 0x0c0fe40003f46270 */
[----:B------:R-:W-:Y:S02]  /*4c30*/  ISETP.GE.AND P5, PT, R97, R166, PT ;  /* 0x000000a66100720c */ /* 0x000fe40003fa6270 */
[----:B------:R-:W-:Y:S02]  /*4c40*/  ISETP.GE.AND P6, PT, R71, R171, PT ;  /* 0x000000ab4700720c */ /* 0x000fe40003fc6270 */
[----:B------:R-:W-:-:S02]  /*4c50*/  ISETP.GE.AND P1, PT, R67, R172, PT ;  /* 0x000000ac4300720c */ /* 0x000fc40003f26270 */
[----:B------:R-:W-:Y:S02]  /*4c60*/  ISETP.GE.AND P3, PT, R67, R170, PT ;  /* 0x000000aa4300720c */ /* 0x000fe40003f66270 */
[----:B------:R-:W-:Y:S02]  /*4c70*/  FSEL R201, R60, -INF , !P2 ;  /* 0xff8000003cc97808 */ /* 0x000fe40005000000 */
[----:B------:R-:W-:Y:S02]  /*4c80*/  FSEL R195, R62, -INF , !P5 ;  /* 0xff8000003ec37808 */ /* 0x000fe40006800000 */
[----:B------:R-:W-:Y:S01]  /*4c90*/  FSEL R203, R61, -INF , !P6 ;  /* 0xff8000003dcb7808 */ /* 0x000fe20007000000 */
[----:B------:R-:W-:Y:S01]  /*4ca0*/  VIADD R61, R95, 0x39 ;  /* 0x000000395f3d7836 */ /* 0x000fe20000000000 */
[----:B------:R-:W-:Y:S02]  /*4cb0*/  FSEL R56, R56, -INF , P1 ;  /* 0xff80000038387808 */ /* 0x000fe40000800000 */
[----:B------:R-:W-:-:S02]  /*4cc0*/  FSEL R58, R58, -INF , P3 ;  /* 0xff8000003a3a7808 */ /* 0x000fc40001800000 */
[----:B------:R-:W-:Y:S02]  /*4cd0*/  ISETP.GE.AND P2, PT, R71, R166, PT ;  /* 0x000000a64700720c */ /* 0x000fe40003f46270 */
[----:B------:R-:W-:Y:S02]  /*4ce0*/  ISETP.GE.AND P5, PT, R67, R171, PT ;  /* 0x000000ab4300720c */ /* 0x000fe40003fa6270 */
[C---:B------:R-:W-:Y:S02]  /*4cf0*/  ISETP.GE.AND P4, PT, R65.reuse, R172, PT ;  /* 0x000000ac4100720c */ /* 0x040fe40003f86270 */
[----:B------:R-:W-:Y:S02]  /*4d00*/  ISETP.GE.AND P1, PT, R65, R170, PT ;  /* 0x000000aa4100720c */ /* 0x000fe40003f26270 */
[----:B------:R-:W-:Y:S02]  /*4d10*/  ISETP.GE.AND P3, PT, R63, R172, PT ;  /* 0x000000ac3f00720c */ /* 0x000fe40003f66270 */
[----:B------:R-:W-:-:S02]  /*4d20*/  FSEL R133, R133, -INF , !P2 ;  /* 0xff80000085857808 */ /* 0x000fc40005000000 */
[----:B------:R-:W-:Y:S02]  /*4d30*/  FSEL R119, R56, -INF , !P5 ;  /* 0xff80000038777808 */ /* 0x000fe40006800000 */
[----:B------:R-:W-:Y:S02]  /*4d40*/  FSEL R57, R57, -INF , P4 ;  /* 0xff80000039397808 */ /* 0x000fe40002000000 */
[----:B------:R-:W-:Y:S01]  /*4d50*/  FSEL R117, R59, -INF , P1 ;  /* 0xff8000003b757808 */ /* 0x000fe20000800000 */
[----:B------:R-:W-:Y:S01]  /*4d60*/  VIADD R59, R95, 0x40 ;  /* 0x000000405f3b7836 */ /* 0x000fe20000000000 */
[----:B------:R-:W-:Y:S02]  /*4d70*/  FSEL R52, R52, -INF , P3 ;  /* 0xff80000034347808 */ /* 0x000fe40001800000 */
[C---:B------:R-:W-:Y:S02]  /*4d80*/  ISETP.GE.AND P2, PT, R65.reuse, R171, PT ;  /* 0x000000ab4100720c */ /* 0x040fe40003f46270 */
[----:B------:R-:W-:-:S02]  /*4d90*/  ISETP.GE.AND P5, PT, R65, R166, PT ;  /* 0x000000a64100720c */ /* 0x000fc40003fa6270 */
[----:B------:R-:W-:Y:S02]  /*4da0*/  ISETP.GE.AND P4, PT, R63, R170, PT ;  /* 0x000000aa3f00720c */ /* 0x000fe40003f86270 */
[C---:B------:R-:W-:Y:S02]  /*4db0*/  ISETP.GE.AND P1, PT, R61.reuse, R172, PT ;  /* 0x000000ac3d00720c */ /* 0x040fe40003f26270 */
[----:B------:R-:W-:Y:S02]  /*4dc0*/  ISETP.GE.AND P3, PT, R61, R170, PT ;  /* 0x000000aa3d00720c */ /* 0x000fe40003f66270 */
[----:B------:R-:W-:Y:S01]  /*4dd0*/  FSEL R187, R57, -INF , !P2 ;  /* 0xff80000039bb7808 */ /* 0x000fe20005000000 */
[----:B------:R-:W-:Y:S01]  /*4de0*/  VIADD R57, R95, 0x41 ;  /* 0x000000415f397836 */ /* 0x000fe20000000000 */
[----:B------:R-:W-:Y:S02]  /*4df0*/  FSEL R117, R117, -INF , !P5 ;  /* 0xff80000075757808 */ /* 0x000fe40006800000 */
[----:B------:R-:W-:-:S02]  /*4e00*/  FSEL R54, R54, -INF , P4 ;  /* 0xff80000036367808 */ /* 0x000fc40002000000 */
[----:B------:R-:W-:Y:S02]  /*4e10*/  FSEL R53, R53, -INF , P1 ;  /* 0xff80000035357808 */ /* 0x000fe40000800000 */
[----:B------:R-:W-:Y:S01]  /*4e20*/  FSEL R173, R55, -INF , P3 ;  /* 0xff80000037ad7808 */ /* 0x000fe20001800000 */
[----:B------:R-:W-:Y:S01]  /*4e30*/  VIADD R55, R95, 0x48 ;  /* 0x000000485f377836 */ /* 0x000fe20000000000 */
[----:B------:R-:W-:Y:S02]  /*4e40*/  ISETP.GE.AND P2, PT, R63, R166, PT ;  /* 0x000000a63f00720c */ /* 0x000fe40003f46270 */
[----:B------:R-:W-:Y:S02]  /*4e50*/  ISETP.GE.AND P5, PT, R61, R171, PT ;  /* 0x000000ab3d00720c */ /* 0x000fe40003fa6270 */
[C---:B------:R-:W-:Y:S02]  /*4e60*/  ISETP.GE.AND P4, PT, R59.reuse, R172, PT ;  /* 0x000000ac3b00720c */ /* 0x040fe40003f86270 */
[----:B------:R-:W-:-:S02]  /*4e70*/  ISETP.GE.AND P1, PT, R59, R170, PT ;  /* 0x000000aa3b00720c */ /* 0x000fc40003f26270 */
[----:B------:R-:W-:Y:S02]  /*4e80*/  FSEL R185, R54, -INF , !P2 ;  /* 0xff80000036b97808 */ /* 0x000fe40005000000 */
[----:B------:R-:W-:Y:S01]  /*4e90*/  FSEL R191, R53, -INF , !P5 ;  /* 0xff80000035bf7808 */ /* 0x000fe20006800000 */
[----:B------:R-:W-:Y:S01]  /*4ea0*/  VIADD R53, R95, 0x49 ;  /* 0x000000495f357836 */ /* 0x000fe20000000000 */
[----:B------:R-:W-:Y:S02]  /*4eb0*/  FSEL R48, R48, -INF , P4 ;  /* 0xff80000030307808 */ /* 0x000fe40002000000 */
[----:B------:R-:W-:Y:S02]  /*4ec0*/  FSEL R50, R50, -INF , P1 ;  /* 0xff80000032327808 */ /* 0x000fe40000800000 */
[----:B------:R-:W-:Y:S02]  /*4ed0*/  ISETP.GE.AND P2, PT, R59, R171, PT ;  /* 0x000000ab3b00720c */ /* 0x000fe40003f46270 */
[----:B------:R-:W-:-:S02]  /*4ee0*/  ISETP.GE.AND P4, PT, R57, R170, PT ;  /* 0x000000aa3900720c */ /* 0x000fc40003f86270 */
[----:B------:R-:W-:Y:S02]  /*4ef0*/  ISETP.GE.AND P1, PT, R55, R172, PT ;  /* 0x000000ac3700720c */ /* 0x000fe40003f26270 */
[----:B------:R-:W-:Y:S02]  /*4f00*/  FSEL R137, R48, -INF , !P2 ;  /* 0xff80000030897808 */ /* 0x000fe40005000000 */
[----:B------:R-:W-:Y:S01]  /*4f10*/  FSEL R135, R51, -INF , P4 ;  /* 0xff80000033877808 */ /* 0x000fe20002000000 */
[----:B------:R-:W-:Y:S01]  /*4f20*/  VIADD R51, R95, 0x50 ;  /* 0x000000505f337836 */ /* 0x000fe20000000000 */
[----:B------:R-:W-:Y:S02]  /*4f30*/  FSEL R44, R44, -INF , P1 ;  /* 0xff8000002c2c7808 */ /* 0x000fe40000800000 */
[----:B------:R-:W-:Y:S02]  /*4f40*/  ISETP.GE.AND P2, PT, R57, R166, PT ;  /* 0x000000a63900720c */ /* 0x000fe40003f46270 */
[----:B------:R-:W-:-:S02]  /*4f50*/  ISETP.GE.AND P4, PT, R53, R172, PT ;  /* 0x000000ac3500720c */ /* 0x000fc40003f86270 */
[-C--:B------:R-:W-:Y:S02]  /*4f60*/  ISETP.GE.AND P1, PT, R53, R170.reuse, PT ;  /* 0x000000aa3500720c */ /* 0x080fe40003f26270 */
[----:B------:R-:W-:Y:S02]  /*4f70*/  FSEL R135, R135, -INF , !P2 ;  /* 0xff80000087877808 */ /* 0x000fe40005000000 */
[----:B------:R-:W-:Y:S02]  /*4f80*/  FSEL R45, R45, -INF , P4 ;  /* 0xff8000002d2d7808 */ /* 0x000fe40002000000 */
[----:B------:R-:W-:Y:S01]  /*4f90*/  FSEL R139, R47, -INF , P1 ;  /* 0xff8000002f8b7808 */ /* 0x000fe20000800000 */
[----:B------:R-:W-:Y:S01]  /*4fa0*/  VIADD R47, R95, 0x58 ;  /* 0x000000585f2f7836 */ /* 0x000fe20000000000 */
[----:B------:R-:W-:Y:S02]  /*4fb0*/  ISETP.GE.AND P2, PT, R53, R171, PT ;  /* 0x000000ab3500720c */ /* 0x000fe40003f46270 */
[----:B------:R-:W-:-:S02]  /*4fc0*/  ISETP.GE.AND P4, PT, R51, R170, PT ;  /* 0x000000aa3300720c */ /* 0x000fc40003f86270 */
[----:B------:R-:W-:Y:S02]  /*4fd0*/  ISETP.GE.AND P6, PT, R67, R166, PT ;  /* 0x000000a64300720c */ /* 0x000fe40003fc6270 */
[----:B------:R-:W-:Y:S01]  /*4fe0*/  FSEL R183, R45, -INF , !P2 ;  /* 0xff8000002db77808 */ /* 0x000fe20005000000 */
[----:B------:R-:W-:Y:S01]  /*4ff0*/  VIADD R45, R95, 0x59 ;  /* 0x000000595f2d7836 */ /* 0x000fe20000000000 */
[----:B------:R-:W-:Y:S02]  /*5000*/  FSEL R42, R42, -INF , P4 ;  /* 0xff8000002a2a7808 */ /* 0x000fe40002000000 */
[----:B------:R-:W-:Y:S02]  /*5010*/  ISETP.GE.AND P4, PT, R47, R172, PT ;  /* 0x000000ac2f00720c */ /* 0x000fe40003f86270 */
[----:B------:R-:W-:Y:S02]  /*5020*/  FSEL R125, R58, -INF , !P6 ;  /* 0xff8000003a7d7808 */ /* 0x000fe40007000000 */
[----:B------:R-:W-:-:S02]  /*5030*/  ISETP.GE.AND P6, PT, R63, R171, PT ;  /* 0x000000ab3f00720c */ /* 0x000fc40003fc6270 */
[----:B------:R-:W-:Y:S02]  /*5040*/  FSEL R32, R32, -INF , P4 ;  /* 0xff80000020207808 */ /* 0x000fe40002000000 */
[----:B------:R-:W-:Y:S02]  /*5050*/  ISETP.GE.AND P4, PT, R45, R170, PT ;  /* 0x000000aa2d00720c */ /* 0x000fe40003f86270 */
[----:B------:R-:W-:Y:S02]  /*5060*/  FSEL R189, R52, -INF , !P6 ;  /* 0xff80000034bd7808 */ /* 0x000fe40007000000 */
[-C--:B------:R-:W-:Y:S02]  /*5070*/  ISETP.GE.AND P6, PT, R61, R166.reuse, PT ;  /* 0x000000a63d00720c */ /* 0x080fe40003fc6270 */
[----:B------:R-:W-:Y:S02]  /*5080*/  ISETP.GE.AND P5, PT, R59, R166, PT ;  /* 0x000000a63b00720c */ /* 0x000fe40003fa6270 */
[----:B------:R-:W-:-:S02]  /*5090*/  ISETP.GE.AND P3, PT, R57, R172, PT ;  /* 0x000000ac3900720c */ /* 0x000fc40003f66270 */
[----:B------:R-:W-:Y:S02]  /*50a0*/  FSEL R111, R35, -INF , P4 ;  /* 0xff800000236f7808 */ /* 0x000fe40002000000 */
[----:B------:R-:W-:Y:S02]  /*50b0*/  ISETP.GE.AND P4, PT, R95, R172, PT ;  /* 0x000000ac5f00720c */ /* 0x000fe40003f86270 */
[----:B------:R-:W-:Y:S02]  /*50c0*/  FSEL R173, R173, -INF , !P6 ;  /* 0xff800000adad7808 */ /* 0x000fe40007000000 */
[----:B------:R-:W-:Y:S02]  /*50d0*/  ISETP.GE.AND P6, PT, R57, R171, PT ;  /* 0x000000ab3900720c */ /* 0x000fe40003fc6270 */
[----:B------:R-:W-:Y:S02]  /*50e0*/  FSEL R49, R49, -INF , P3 ;  /* 0xff80000031317808 */ /* 0x000fe40001800000 */
[----:B------:R-:W-:-:S02]  /*50f0*/  FSEL R177, R50, -INF , !P5 ;  /* 0xff80000032b17808 */ /* 0x000fc40006800000 */
[-C--:B------:R-:W-:Y:S02]  /*5100*/  ISETP.GE.AND P5, PT, R55, R171.reuse, PT ;  /* 0x000000ab3700720c */ /* 0x080fe40003fa6270 */
[----:B------:R-:W-:Y:S02]  /*5110*/  FSEL R0, R12, -INF , P4 ;  /* 0xff8000000c007808 */ /* 0x000fe40002000000 */
[----:B------:R-:W-:Y:S02]  /*5120*/  ISETP.GE.AND P4, PT, R95, R171, PT ;  /* 0x000000ab5f00720c */ /* 0x000fe40003f86270 */
[----:B------:R-:W-:Y:S01]  /*5130*/  FSEL R179, R49, -INF , !P6 ;  /* 0xff80000031b37808 */ /* 0x000fe20007000000 */
[----:B------:R-:W-:Y:S01]  /*5140*/  VIADD R49, R95, 0x51 ;  /* 0x000000515f317836 */ /* 0x000fe20000000000 */
[----:B------:R-:W-:Y:S02]  /*5150*/  FSEL R181, R44, -INF , !P5 ;  /* 0xff8000002cb57808 */ /* 0x000fe40006800000 */
[----:B------:R-:W-:-:S02]  /*5160*/  ISETP.GE.AND P5, PT, R53, R166, PT ;  /* 0x000000a63500720c */ /* 0x000fc40003fa6270 */
[----:B------:R-:W-:Y:S02]  /*5170*/  FSEL R0, R0, -INF , !P4 ;  /* 0xff80000000007808 */ /* 0x000fe40006000000 */
[----:B------:R-:W-:Y:S02]  /*5180*/  ISETP.GE.AND P3, PT, R55, R170, PT ;  /* 0x000000aa3700720c */ /* 0x000fe40003f66270 */
[----:B------:R-:W-:Y:S02]  /*5190*/  ISETP.GE.AND P1, PT, R49, R172, PT ;  /* 0x000000ac3100720c */ /* 0x000fe40003f26270 */
[----:B------:R-:W-:Y:S02]  /*51a0*/  FSEL R139, R139, -INF , !P5 ;  /* 0xff8000008b8b7808 */ /* 0x000fe40006800000 */
[----:B------:R-:W-:Y:S02]  /*51b0*/  FMNMX3.FTZ R12, R0, R85, R87, !PT ;  /* 0x00000055000c7276 */ /* 0x000fe40007810057 */
[----:B------:R-:W-:-:S02]  /*51c0*/  FSEL R46, R46, -INF , P3 ;  /* 0xff8000002e2e7808 */ /* 0x000fc40001800000 */
[----:B------:R-:W-:Y:S02]  /*51d0*/  ISETP.GE.AND P2, PT, R51, R166, PT ;  /* 0x000000a63300720c */ /* 0x000fe40003f46270 */
[----:B------:R-:W-:Y:S02]  /*51e0*/  ISETP.GE.AND P5, PT, R49, R170, PT ;  /* 0x000000aa3100720c */ /* 0x000fe40003fa6270 */
[----:B------:R-:W-:Y:S02]  /*51f0*/  ISETP.GE.AND P6, PT, R55, R166, PT ;  /* 0x000000a63700720c */ /* 0x000fe40003fc6270 */
[----:B------:R-:W-:Y:S01]  /*5200*/  ISETP.GE.AND P3, PT, R51, R172, PT ;  /* 0x000000ac3300720c */ /* 0x000fe20003f66270 */
[----:B------:R-:W-:Y:S01]  /*5210*/  VIADD R35, R95, 0x60 ;  /* 0x000000605f237836 */ /* 0x000fe20000000000 */
[----:B------:R-:W-:Y:S02]  /*5220*/  FSEL R41, R41, -INF , P1 ;  /* 0xff80000029297808 */ /* 0x000fe40000800000 */
[----:B------:R-:W-:-:S02]  /*5230*/  FMNMX3.FTZ R12, R12, R89, R93, !PT ;  /* 0x000000590c0c7276 */ /* 0x000fc4000781005d */
[----:B------:R-:W-:Y:S02]  /*5240*/  FSEL R113, R42, -INF , !P2 ;  /* 0xff8000002a717808 */ /* 0x000fe40005000000 */
[----:B------:R-:W-:Y:S02]  /*5250*/  ISETP.GE.AND P1, PT, R47, R171, PT ;  /* 0x000000ab2f00720c */ /* 0x000fe40003f26270 */
[----:B------:R-:W-:Y:S02]  /*5260*/  FSEL R43, R43, -INF , P5 ;  /* 0xff8000002b2b7808 */ /* 0x000fe40002800000 */
[----:B------:R-:W-:Y:S02]  /*5270*/  FSEL R175, R46, -INF , !P6 ;  /* 0xff8000002eaf7808 */ /* 0x000fe40007000000 */
[----:B------:R-:W-:Y:S02]  /*5280*/  FSEL R40, R40, -INF , P3 ;  /* 0xff80000028287808 */ /* 0x000fe40001800000 */
[----:B------:R-:W-:-:S02]  /*5290*/  ISETP.GE.AND P2, PT, R47, R170, PT ;  /* 0x000000aa2f00720c */ /* 0x000fc40003f46270 */
[----:B------:R-:W-:Y:S02]  /*52a0*/  ISETP.GE.AND P5, PT, R45, R172, PT ;  /* 0x000000ac2d00720c */ /* 0x000fe40003fa6270 */
[-C--:B------:R-:W-:Y:S02]  /*52b0*/  ISETP.GE.AND P6, PT, R51, R171.reuse, PT ;  /* 0x000000ab3300720c */ /* 0x080fe40003fc6270 */
[----:B------:R-:W-:Y:S02]  /*52c0*/  ISETP.GE.AND P3, PT, R49, R171, PT ;  /* 0x000000ab3100720c */ /* 0x000fe40003f66270 */
[----:B------:R-:W-:Y:S02]  /*52d0*/  FMNMX3.FTZ R12, R12, R91, R75, !PT ;  /* 0x0000005b0c0c7276 */ /* 0x000fe4000781004b */
[----:B------:R-:W-:Y:S02]  /*52e0*/  FSEL R129, R32, -INF , !P1 ;  /* 0xff80000020817808 */ /* 0x000fe40004800000 */
[----:B------:R-:W-:-:S02]  /*52f0*/  FSEL R34, R34, -INF , P2 ;  /* 0xff80000022227808 */ /* 0x000fc40001000000 */
[----:B------:R-:W-:Y:S02]  /*5300*/  FSEL R33, R33, -INF , P5 ;  /* 0xff80000021217808 */ /* 0x000fe40002800000 */
[----:B------:R-:W-:Y:S02]  /*5310*/  ISETP.GE.AND P1, PT, R35, R172, PT ;  /* 0x000000ac2300720c */ /* 0x000fe40003f26270 */
[----:B------:R-:W-:Y:S02]  /*5320*/  FSEL R109, R40, -INF , !P6 ;  /* 0xff800000286d7808 */ /* 0x000fe40007000000 */
[----:B------:R-:W-:Y:S02]  /*5330*/  FSEL R115, R41, -INF , !P3 ;  /* 0xff80000029737808 */ /* 0x000fe40005800000 */
[C---:B------:R-:W-:Y:S02]  /*5340*/  ISETP.GE.AND P2, PT, R45.reuse, R171, PT ;  /* 0x000000ab2d00720c */ /* 0x040fe40003f46270 */
[-C--:B------:R-:W-:Y:S01]  /*5350*/  ISETP.GE.AND P5, PT, R45, R166.reuse, PT ;  /* 0x000000a62d00720c */ /* 0x080fe20003fa6270 */
[----:B------:R-:W-:Y:S01]  /*5360*/  VIADD R45, R95, 0x61 ;  /* 0x000000615f2d7836 */ /* 0x000fe20000000000 */
[----:B------:R-:W-:-:S02]  /*5370*/  ISETP.GE.AND P6, PT, R49, R166, PT ;  /* 0x000000a63100720c */ /* 0x000fc40003fc6270 */
[----:B------:R-:W-:Y:S02]  /*5380*/  ISETP.GE.AND P3, PT, R47, R166, PT ;  /* 0x000000a62f00720c */ /* 0x000fe40003f66270 */
[----:B------:R-:W-:Y:S02]  /*5390*/  FMNMX3.FTZ R12, R12, R69, R107, !PT ;  /* 0x000000450c0c7276 */ /* 0x000fe4000781006b */
[----:B------:R-:W-:Y:S02]  /*53a0*/  FSEL R28, R28, -INF , P1 ;  /* 0xff8000001c1c7808 */ /* 0x000fe40000800000 */
[C---:B------:R-:W-:Y:S01]  /*53b0*/  ISETP.GE.AND P1, PT, R95.reuse, R170, PT ;  /* 0x000000aa5f00720c */ /* 0x040fe20003f26270 */
[----:B------:R-:W-:Y:S01]  /*53c0*/  VIADD R41, R95, 0x69 ;  /* 0x000000695f297836 */ /* 0x000fe20000000000 */
[----:B------:R-:W-:Y:S01]  /*53d0*/  FSEL R123, R43, -INF , !P6 ;  /* 0xff8000002b7b7808 */ /* 0x000fe20007000000 */
[----:B------:R-:W-:Y:S01]  /*53e0*/  VIADD R43, R95, 0x68 ;  /* 0x000000685f2b7836 */ /* 0x000fe20000000000 */
[----:B------:R-:W-:-:S02]  /*53f0*/  FSEL R121, R34, -INF , !P3 ;  /* 0xff80000022797808 */ /* 0x000fc40005800000 */
[----:B------:R-:W-:Y:S02]  /*5400*/  FSEL R111, R111, -INF , !P5 ;  /* 0xff8000006f6f7808 */ /* 0x000fe40006800000 */
[----:B------:R-:W-:Y:S02]  /*5410*/  FMNMX3.FTZ R32, R12, R199, R201, !PT ;  /* 0x000000c70c207276 */ /* 0x000fe400078100c9 */
[----:B------:R-:W-:Y:S02]  /*5420*/  ISETP.GE.AND P3, PT, R35, R170, PT ;  /* 0x000000aa2300720c */ /* 0x000fe40003f66270 */
[----:B------:R-:W-:Y:S02]  /*5430*/  ISETP.GE.AND P5, PT, R45, R172, PT ;  /* 0x000000ac2d00720c */ /* 0x000fe40003fa6270 */
[----:B------:R-:W-:Y:S02]  /*5440*/  FSEL R12, R14, -INF , P1 ;  /* 0xff8000000e0c7808 */ /* 0x000fe40000800000 */
[----:B------:R-:W-:-:S02]  /*5450*/  FSEL R127, R33, -INF , !P2 ;  /* 0xff800000217f7808 */ /* 0x000fc40005000000 */
[----:B------:R-:W-:Y:S02]  /*5460*/  FMNMX3.FTZ R14, R32, R203, R119, !PT ;  /* 0x000000cb200e7276 */ /* 0x000fe40007810077 */
[C---:B------:R-:W-:Y:S02]  /*5470*/  ISETP.GE.AND P6, PT, R35.reuse, R171, PT ;  /* 0x000000ab2300720c */ /* 0x040fe40003fc6270 */
[----:B------:R-:W-:Y:S01]  /*5480*/  ISETP.GE.AND P2, PT, R35, R166, PT ;  /* 0x000000a62300720c */ /* 0x000fe20003f46270 */
[----:B------:R-:W-:Y:S01]  /*5490*/  VIADD R35, R95, 0x70 ;  /* 0x000000705f237836 */ /* 0x000fe20000000000 */
[----:B------:R-:W-:Y:S02]  /*54a0*/  FSEL R30, R30, -INF , P3 ;  /* 0xff8000001e1e7808 */ /* 0x000fe40001800000 */
[----:B------:R-:W-:Y:S02]  /*54b0*/  FSEL R29, R29, -INF , P5 ;  /* 0xff8000001d1d7808 */ /* 0x000fe40002800000 */
[----:B------:R-:W-:-:S02]  /*54c0*/  ISETP.GE.AND P3, PT, R43, R172, PT ;  /* 0x000000ac2b00720c */ /* 0x000fc40003f66270 */
[----:B------:R-:W-:Y:S02]  /*54d0*/  ISETP.GE.AND P5, PT, R41, R172, PT ;  /* 0x000000ac2900720c */ /* 0x000fe40003fa6270 */
[----:B------:R-:W-:Y:S02]  /*54e0*/  ISETP.GE.AND P4, PT, R45, R171, PT ;  /* 0x000000ab2d00720c */ /* 0x000fe40003f86270 */
[----:B------:R-:W-:Y:S02]  /*54f0*/  FMNMX3.FTZ R14, R14, R187, R189, !PT ;  /* 0x000000bb0e0e7276 */ /* 0x000fe400078100bd */
[----:B------:R-:W-:Y:S02]  /*5500*/  FSEL R24, R24, -INF , P3 ;  /* 0xff80000018187808 */ /* 0x000fe40001800000 */
[----:B------:R-:W-:Y:S02]  /*5510*/  FSEL R25, R25, -INF , P5 ;  /* 0xff80000019197808 */ /* 0x000fe40002800000 */
[----:B------:R-:W-:-:S02]  /*5520*/  ISETP.GE.AND P1, PT, R41, R171, PT ;  /* 0x000000ab2900720c */ /* 0x000fc40003f26270 */
[----:B------:R-:W-:Y:S02]  /*5530*/  ISETP.GE.AND P3, PT, R35, R172, PT ;  /* 0x000000ac2300720c */ /* 0x000fe40003f66270 */
[----:B------:R-:W-:Y:S02]  /*5540*/  FSEL R57, R29, -INF , !P4 ;  /* 0xff8000001d397808 */ /* 0x000fe40006000000 */
[----:B------:R-:W-:Y:S02]  /*5550*/  FMNMX3.FTZ R14, R14, R191, R137, !PT ;  /* 0x000000bf0e0e7276 */ /* 0x000fe40007810089 */
[----:B------:R-:W-:Y:S02]  /*5560*/  ISETP.GE.AND P4, PT, R95, R166, PT ;  /* 0x000000a65f00720c */ /* 0x000fe40003f86270 */
[----:B------:R-:W-:Y:S02]  /*5570*/  FSEL R53, R25, -INF , !P1 ;  /* 0xff80000019357808 */ /* 0x000fe40004800000 */
[----:B------:R-:W-:-:S02]  /*5580*/  FSEL R20, R20, -INF , P3 ;  /* 0xff80000014147808 */ /* 0x000fc40001800000 */
[----:B------:R-:W-:Y:S01]  /*5590*/  ISETP.GE.AND P1, PT, R35, R171, PT ;  /* 0x000000ab2300720c */ /* 0x000fe20003f26270 */
[----:B------:R-:W-:Y:S01]  /*55a0*/  VIADD R33, R95, 0x71 ;  /* 0x000000715f217836 */ /* 0x000fe20000000000 */
[----:B------:R-:W-:Y:S02]  /*55b0*/  FMNMX3.FTZ R14, R14, R179, R181, !PT ;  /* 0x000000b30e0e7276 */ /* 0x000fe400078100b5 */
[----:B------:R-:W-:Y:S02]  /*55c0*/  FSEL R12, R12, -INF , !P4 ;  /* 0xff8000000c0c7808 */ /* 0x000fe40006000000 */
[----:B------:R-:W-:Y:S02]  /*55d0*/  FSEL R44, R20, -INF , !P1 ;  /* 0xff800000142c7808 */ /* 0x000fe40004800000 */
[----:B------:R-:W-:Y:S02]  /*55e0*/  FMNMX3.FTZ R20, R14, R183, R109, !PT ;  /* 0x000000b70e147276 */ /* 0x000fe4000781006d */
[----:B------:R-:W-:-:S02]  /*55f0*/  FMNMX3.FTZ R14, R12, R83, R77, !PT ;  /* 0x000000530c0e7276 */ /* 0x000fc4000781004d */
[----:B------:R-:W-:Y:S02]  /*5600*/  ISETP.GE.AND P5, PT, R33, R172, PT ;  /* 0x000000ac2100720c */ /* 0x000fe40003fa6270 */
[----:B------:R-:W-:Y:S02]  /*5610*/  FSEL R59, R28, -INF , !P6 ;  /* 0xff8000001c3b7808 */ /* 0x000fe40007000000 */
[----:B------:R-:W-:Y:S02]  /*5620*/  FMNMX3.FTZ R14, R14, R79, R81, !PT ;  /* 0x0000004f0e0e7276 */ /* 0x000fe40007810051 */
[----:B------:R-:W-:Y:S01]  /*5630*/  FSEL R34, R21, -INF , P5 ;  /* 0xff80000015227808 */ /* 0x000fe20002800000 */
[----:B------:R-:W-:Y:S01]  /*5640*/  VIADD R21, R95, 0x78 ;  /* 0x000000785f157836 */ /* 0x000fe20000000000 */
[----:B------:R-:W-:Y:S02]  /*5650*/  ISETP.GE.AND P6, PT, R43, R171, PT ;  /* 0x000000ab2b00720c */ /* 0x000fe40003fc6270 */
[----:B------:R-:W-:-:S02]  /*5660*/  FMNMX3.FTZ R14, R14, R73, R13, !PT ;  /* 0x000000490e0e7276 */ /* 0x000fc4000781000d */
[----:B------:R-:W-:Y:S02]  /*5670*/  FSEL R55, R24, -INF , !P6 ;  /* 0xff80000018377808 */ /* 0x000fe40007000000 */
[----:B------:R-:W-:Y:S02]  /*5680*/  ISETP.GE.AND P6, PT, R33, R171, PT ;  /* 0x000000ab2100720c */ /* 0x000fe40003fc6270 */
[----:B------:R-:W-:Y:S02]  /*5690*/  ISETP.GE.AND P4, PT, R21, R172, PT ;  /* 0x000000ac1500720c */ /* 0x000fe40003f86270 */
[----:B------:R-:W-:Y:S02]  /*56a0*/  FMNMX3.FTZ R14, R14, R15, R197, !PT ;  /* 0x0000000f0e0e7276 */ /* 0x000fe400078100c5 */
[----:B------:R-:W-:Y:S02]  /*56b0*/  FSEL R34, R34, -INF , !P6 ;  /* 0xff80000022227808 */ /* 0x000fe40007000000 */
[----:B------:R-:W-:-:S02]  /*56c0*/  FMNMX3.FTZ R20, R20, R115, R129, !PT ;  /* 0x0000007314147276 */ /* 0x000fc40007810081 */
[----:B------:R-:W-:Y:S02]  /*56d0*/  ISETP.GE.AND P6, PT, R21, R171, PT ;  /* 0x000000ab1500720c */ /* 0x000fe40003fc6270 */
[----:B------:R-:W-:Y:S02]  /*56e0*/  FSEL R16, R16, -INF , P4 ;  /* 0xff80000010107808 */ /* 0x000fe40002000000 */
[----:B------:R-:W-:Y:S01]  /*56f0*/  FMNMX3.FTZ R14, R14, R193, R195, !PT ;  /* 0x000000c10e0e7276 */ /* 0x000fe200078100c3 */
[----:B------:R-:W-:Y:S01]  /*5700*/  VIADD R95, R95, 0x79 ;  /* 0x000000795f5f7836 */ /* 0x000fe20000000000 */
[----:B------:R-:W-:Y:S02]  /*5710*/  FMNMX3.FTZ R20, R20, R127, R59, !PT ;  /* 0x0000007f14147276 */ /* 0x000fe4000781003b */
[----:B------:R-:W-:Y:S02]  /*5720*/  FSEL R46, R16, -INF , !P6 ;  /* 0xff800000102e7808 */ /* 0x000fe40007000000 */
[----:B------:R-:W-:-:S02]  /*5730*/  FMNMX3.FTZ R16, R14, R133, R125, !PT ;  /* 0x000000850e107276 */ /* 0x000fc4000781007d */
[C---:B------:R-:W-:Y:S02]  /*5740*/  ISETP.GE.AND P4, PT, R95.reuse, R172, PT ;  /* 0x000000ac5f00720c */ /* 0x040fe40003f86270 */
[----:B------:R-:W-:Y:S02]  /*5750*/  FMNMX3.FTZ R20, R20, R57, R55, !PT ;  /* 0x0000003914147276 */ /* 0x000fe40007810037 */
[----:B------:R-:W-:Y:S02]  /*5760*/  FMNMX3.FTZ R16, R16, R117, R185, !PT ;  /* 0x0000007510107276 */ /* 0x000fe400078100b9 */
[----:B------:R-:W-:Y:S02]  /*5770*/  ISETP.GE.AND P6, PT, R95, R171, PT ;  /* 0x000000ab5f00720c */ /* 0x000fe40003fc6270 */
[----:B------:R-:W-:Y:S02]  /*5780*/  FSEL R17, R17, -INF , P4 ;  /* 0xff80000011117808 */ /* 0x000fe40002000000 */
[----:B------:R-:W-:-:S02]  /*5790*/  FMNMX3.FTZ R25, R20, R53, R44, !PT ;  /* 0x0000003514197276 */ /* 0x000fc4000781002c */
[----:B------:R-:W-:Y:S02]  /*57a0*/  FMNMX3.FTZ R16, R16, R173, R177, !PT ;  /* 0x000000ad10107276 */ /* 0x000fe400078100b1 */
[----:B------:R-:W-:Y:S02]  /*57b0*/  FSEL R48, R17, -INF , !P6 ;  /* 0xff80000011307808 */ /* 0x000fe40007000000 */
[----:B------:R-:W-:Y:S02]  /*57c0*/  FMNMX3.FTZ R25, R25, R34, R46, !PT ;  /* 0x0000002219197276 */ /* 0x000fe4000781002e */
[----:B------:R-:W-:Y:S02]  /*57d0*/  FMNMX3.FTZ R16, R16, R135, R175, !PT ;  /* 0x0000008710107276 */ /* 0x000fe400078100af */
[----:B------:R-:W-:Y:S02]  /*57e0*/  ISETP.GE.AND P3, PT, R45, R170, PT ;  /* 0x000000aa2d00720c */ /* 0x000fe40003f66270 */
[----:B------:R-:W-:-:S02]  /*57f0*/  FMNMX.FTZ R14, R48, R25, !PT ;  /* 0x00000019300e7209 */ /* 0x000fc40007810000 */
[----:B------:R-:W-:Y:S02]  /*5800*/  ISETP.GE.AND P1, PT, R43, R170, PT ;  /* 0x000000aa2b00720c */ /* 0x000fe40003f26270 */
[----:B------:R-:W-:Y:S02]  /*5810*/  FMNMX3.FTZ R16, R16, R139, R113, !PT ;  /* 0x0000008b10107276 */ /* 0x000fe40007810071 */
[----:B------:R-:W-:Y:S01]  /*5820*/  FSEL R65, R30, -INF , !P2 ;  /* 0xff8000001e417808 */ /* 0x000fe20005000000 */
[----:B------:R-:W1:Y:S01]  /*5830*/  SHFL.BFLY PT, R17, R14, 0x2, 0x1f ;  /* 0x0c401f000e117f89 */ /* 0x000e6200000e0000 */
[----:B------:R-:W-:Y:S02]  /*5840*/  ISETP.GE.AND P5, PT, R45, R166, PT ;  /* 0x000000a62d00720c */ /* 0x000fe40003fa6270 */
[----:B------:R-:W-:Y:S02]  /*5850*/  ISETP.GE.AND P2, PT, R41, R170, PT ;  /* 0x000000aa2900720c */ /* 0x000fe40003f46270 */
[----:B------:R-:W-:-:S02]  /*5860*/  FSEL R31, R31, -INF , P3 ;  /* 0xff8000001f1f7808 */ /* 0x000fc40001800000 */
[----:B------:R-:W-:Y:S02]  /*5870*/  ISETP.GE.AND P4, PT, R43, R166, PT ;  /* 0x000000a62b00720c */ /* 0x000fe40003f86270 */
        /* <DEDUP_REMOVED lines=34> */
[----:B------:R-:W-:Y:S01]  /*5aa0*/  FSETP.NEU.FTZ.AND P1, PT, R36, -INF , PT ;  /* 0xff8000002400780b */ /* 0x000fe20003f3d000 */
[----:B---3--:R-:W-:-:S05]  /*5ab0*/  FMUL.FTZ R54, R105, R36 ;  /* 0x0000002469367220 */ /* 0x008fca0000410000 */
[----:B------:R-:W-:Y:S01]  /*5ac0*/  FSEL R54, R54, RZ, P1 ;  /* 0x000000ff36367208 */ /* 0x000fe20000800000 */
[----:B------:R-:W-:-:S04]  /*5ad0*/  IMAD.IADD R144, R39, 0x1, R10 ;  /* 0x0000000127907824 */ /* 0x000fc800078e020a */
[--C-:B------:R-:W-:Y:S01]  /*5ae0*/  FFMA.FTZ R131, R0, R105, -R54.reuse ;  /* 0x0000006900837223 */ /* 0x100fe20000010836 */
[----:B------:R-:W-:Y:S01]  /*5af0*/  IMAD R144, R144, 0x2, R9 ;  /* 0x0000000290907824 */ /* 0x000fe200078e0209 */
[----:B-1----:R-:W-:Y:S01]  /*5b00*/  FMNMX.FTZ R0, R14, R17, !PT ;  /* 0x000000110e007209 */ /* 0x002fe20007810000 */
[-CC-:B------:R-:W-:Y:S01]  /*5b10*/  FFMA.FTZ R108, R85, R105.reuse, -R54.reuse ;  /* 0x00000069556c7223 */ /* 0x180fe20000010836 */
[-CC-:B------:R-:W-:Y:S01]  /*5b20*/  FFMA.FTZ R61, R87, R105.reuse, -R54.reuse ;  /* 0x00000069573d7223 */ /* 0x180fe20000010836 */
[-C--:B------:R-:W-:Y:S01]  /*5b30*/  FFMA.FTZ R52, R89, R105.reuse, -R54 ;  /* 0x0000006959347223 */ /* 0x080fe20000010836 */
[----:B------:R-:W-:Y:S01]  /*5b40*/  FSETP.NEU.FTZ.AND P1, PT, R0, -INF , PT ;  /* 0xff8000000000780b */ /* 0x000fe20003f3d000 */
[----:B------:R-:W-:Y:S01]  /*5b50*/  FMUL.FTZ R28, R105, R0 ;  /* 0x00000000691c7220 */ /* 0x000fe20000410000 */
[----:B------:R-:W-:Y:S01]  /*5b60*/  IMAD.IADD R103, R7, 0x1, R144 ;  /* 0x0000000107677824 */ /* 0x000fe200078e0290 */
[----:B------:R-:W-:Y:S01]  /*5b70*/  MUFU.EX2 R131, R131 ;  /* 0x0000008300837308 */ /* 0x000fe20000000800 */
[-CC-:B------:R-:W-:Y:S01]  /*5b80*/  FFMA.FTZ R51, R93, R105.reuse, -R54.reuse ;  /* 0x000000695d337223 */ /* 0x180fe20000010836 */
[-C--:B------:R-:W-:Y:S01]  /*5b90*/  FFMA.FTZ R32, R91, R105.reuse, -R54 ;  /* 0x000000695b207223 */ /* 0x080fe20000010836 */
[----:B------:R-:W-:Y:S01]  /*5ba0*/  FSEL R28, R28, RZ, P1 ;  /* 0x000000ff1c1c7208 */ /* 0x000fe20000800000 */
[----:B------:R-:W-:Y:S04]  /*5bb0*/  LDSM.16.MT88.4 R16, [R103+0x6800] ;  /* 0x006800006710783b */ /* 0x000fe80000004200 */
[-CC-:B------:R-:W-:Y:S01]  /*5bc0*/  FFMA.FTZ R56, R77, R105.reuse, -R28.reuse ;  /* 0x000000694d387223 */ /* 0x180fe2000001081c */
[-CC-:B------:R-:W-:Y:S01]  /*5bd0*/  FFMA.FTZ R39, R79, R105.reuse, -R28.reuse ;  /* 0x000000694f277223 */ /* 0x180fe2000001081c */
[----:B------:R-:W1:Y:S01]  /*5be0*/  MUFU.EX2 R108, R108 ;  /* 0x0000006c006c7308 */ /* 0x000e620000000800 */
[----:B------:R-:W2:Y:S01]  /*5bf0*/  LDSM.16.MT88.4 R76, [R103+0x6000] ;  /* 0x00600000674c783b */ /* 0x000ea20000004200 */
[-CC-:B------:R-:W-:Y:S01]  /*5c00*/  FFMA.FTZ R58, R12, R105.reuse, -R28.reuse ;  /* 0x000000690c3a7223 */ /* 0x180fe2000001081c */
[-C--:B------:R-:W-:Y:S01]  /*5c10*/  FFMA.FTZ R67, R83, R105.reuse, -R28 ;  /* 0x0000006953437223 */ /* 0x080fe2000001081c */
[-CC-:B------:R-:W-:Y:S01]  /*5c20*/  FFMA.FTZ R31, R75, R105.reuse, -R54.reuse ;  /* 0x000000694b1f7223 */ /* 0x180fe20000010836 */
[-C--:B------:R-:W-:Y:S01]  /*5c30*/  FFMA.FTZ R30, R69, R105.reuse, -R54 ;  /* 0x00000069451e7223 */ /* 0x080fe20000010836 */
[----:B------:R-:W-:Y:S02]  /*5c40*/  LDSM.16.MT88.4 R40, [R144+0x6800] ;  /* 0x006800009028783b */ /* 0x000fe40000004200 */
[----:B------:R-:W-:Y:S08]  /*5c50*/  MUFU.EX2 R61, R61 ;  /* 0x0000003d003d7308 */ /* 0x000ff00000000800 */
[----:B------:R-:W3:Y:S01]  /*5c60*/  MUFU.EX2 R52, R52 ;  /* 0x0000003400347308 */ /* 0x000ee20000000800 */
[----:B------:R-:W-:Y:S01]  /*5c70*/  IMAD.IADD R140, R5, 0x1, R144 ;  /* 0x00000001058c7824 */ /* 0x000fe200078e0290 */
[----:B------:R-:W4:Y:S06]  /*5c80*/  LDSM.16.MT88.4 R92, [R144+0x6000] ;  /* 0x00600000905c783b */ /* 0x000f2c0000004200 */
[----:B------:R-:W-:Y:S08]  /*5c90*/  MUFU.EX2 R56, R56 ;  /* 0x0000003800387308 */ /* 0x000ff00000000800 */
[----:B------:R-:W5:Y:S08]  /*5ca0*/  MUFU.EX2 R39, R39 ;  /* 0x0000002700277308 */ /* 0x000f700000000800 */
[----:B------:R-:W-:Y:S08]  /*5cb0*/  MUFU.EX2 R58, R58 ;  /* 0x0000003a003a7308 */ /* 0x000ff00000000800 */
[----:B------:R-:W2:Y:S01]  /*5cc0*/  MUFU.EX2 R67, R67 ;  /* 0x0000004300437308 */ /* 0x000ea20000000800 */
[-CC-:B------:R-:W-:Y:S01]  /*5cd0*/  FFMA.FTZ R50, R81, R105.reuse, -R28.reuse ;  /* 0x0000006951327223 */ /* 0x180fe2000001081c */
[-CC-:B------:R-:W-:Y:S01]  /*5ce0*/  FFMA.FTZ R9, R73, R105.reuse, -R28.reuse ;  /* 0x0000006949097223 */ /* 0x180fe2000001081c */
[-CC-:B------:R-:W-:Y:S01]  /*5cf0*/  FFMA.FTZ R7, R13, R105.reuse, -R28.reuse ;  /* 0x000000690d077223 */ /* 0x180fe2000001081c */
[----:B------:R-:W-:Y:S01]  /*5d00*/  FFMA.FTZ R10, R15, R105, -R28 ;  /* 0x000000690f0a7223 */ /* 0x000fe2000001081c */
[----:B-1----:R-:W-:Y:S01]  /*5d10*/  F2FP.F16.F32.PACK_AB R68, R108, R131 ;  /* 0x000000836c44723e */ /* 0x002fe200000000ff */
[----:B------:R-:W-:Y:S01]  /*5d20*/  IMAD.IADD R102, R5, 0x1, R103 ;  /* 0x0000000105667824 */ /* 0x000fe200078e0267 */
[----:B---3--:R-:W-:Y:S01]  /*5d30*/  F2FP.F16.F32.PACK_AB R70, R52, R61 ;  /* 0x0000003d3446723e */ /* 0x008fe200000000ff */
[----:B------:R-:W-:Y:S01]  /*5d40*/  MUFU.EX2 R51, R51 ;  /* 0x0000003300337308 */ /* 0x000fe20000000800 */
[----:B-----5:R-:W-:Y:S01]  /*5d50*/  F2FP.F16.F32.PACK_AB R71, R39, R56 ;  /* 0x000000382747723e */ /* 0x020fe200000000ff */
[----:B------:R-:W1:Y:S04]  /*5d60*/  LDSM.16.MT88.4 R84, [R140+0x6000] ;  /* 0x006000008c54783b */ /* 0x000e680000004200 */
[----:B------:R-:W3:Y:S01]  /*5d70*/  LDSM.16.MT88.4 R24, [R102+0x6000] ;  /* 0x006000006618783b */ /* 0x000ee20000004200 */
[----:B--2---:R-:W-:Y:S01]  /*5d80*/  F2FP.F16.F32.PACK_AB R69, R67, R58 ;  /* 0x0000003a4345723e */ /* 0x004fe200000000ff */
[----:B------:R-:W2:Y:S02]  /*5d90*/  MUFU.EX2 R32, R32 ;  /* 0x0000002000207308 */ /* 0x000ea40000000800 */
[----:B------:R-:W-:Y:S06]  /*5da0*/  LDSM.16.MT88.4 R20, [R140+0x6800] ;  /* 0x006800008c14783b */ /* 0x000fec0000004200 */
[----:B------:R-:W-:Y:S01]  /*5db0*/  MUFU.EX2 R31, R31 ;  /* 0x0000001f001f7308 */ /* 0x000fe20000000800 */
[C---:B------:R-:W-:Y:S07]  /*5dc0*/  HMMA.16816.F32 R80, R68.reuse, R76, RZ ;  /* 0x0000004c4450723c */ /* 0x040fee00000018ff */
[----:B------:R-:W5:Y:S01]  /*5dd0*/  MUFU.EX2 R30, R30 ;  /* 0x0000001e001e7308 */ /* 0x000f620000000800 */
[----:B------:R-:W-:Y:S07]  /*5de0*/  HMMA.16816.F32 R76, R68, R78, RZ ;  /* 0x0000004e444c723c */ /* 0x000fee00000018ff */
[----:B------:R-:W-:Y:S08]  /*5df0*/  MUFU.EX2 R50, R50 ;  /* 0x0000003200327308 */ /* 0x000ff00000000800 */
[----:B------:R-:W4:Y:S08]  /*5e00*/  MUFU.EX2 R9, R9 ;  /* 0x0000000900097308 */ /* 0x000f300000000800 */
[----:B------:R-:W-:Y:S08]  /*5e10*/  MUFU.EX2 R7, R7 ;  /* 0x0000000700077308 */ /* 0x000ff00000000800 */
[----:B------:R-:W1:Y:S01]  /*5e20*/  MUFU.EX2 R10, R10 ;  /* 0x0000000a000a7308 */ /* 0x000e620000000800 */
[----:B--2---:R-:W-:-:S02]  /*5e30*/  F2FP.F16.F32.PACK_AB R12, R32, R51 ;  /* 0x00000033200c723e */ /* 0x004fc400000000ff */
[----:B-----5:R-:W-:Y:S02]  /*5e40*/  F2FP.F16.F32.PACK_AB R14, R30, R31 ;  /* 0x0000001f1e0e723e */ /* 0x020fe400000000ff */
[----:B----4-:R-:W-:Y:S02]  /*5e50*/  F2FP.F16.F32.PACK_AB R13, R9, R50 ;  /* 0x00000032090d723e */ /* 0x010fe400000000ff */
[----:B-1----:R-:W-:-:S07]  /*5e60*/  F2FP.F16.F32.PACK_AB R15, R10, R7 ;  /* 0x000000070a0f723e */ /* 0x002fce00000000ff */
[C---:B------:R-:W-:Y:S08]  /*5e70*/  HMMA.16816.F32 R80, R12.reuse, R16, R80 ;  /* 0x000000100c50723c */ /* 0x040ff00000001850 */
[----:B------:R-:W-:Y:S01]  /*5e80*/  HMMA.16816.F32 R76, R12, R18, R76 ;  /* 0x000000120c4c723c */ /* 0x000fe2000000184c */
[----:B------:R-:W1:Y:S07]  /*5e90*/  LDSM.16.MT88.4 R16, [R102+0x6800] ;  /* 0x006800006610783b */ /* 0x000e6e0000004200 */
[C---:B------:R-:W-:Y:S08]  /*5ea0*/  HMMA.16816.F32 R96, R68.reuse, R92, RZ ;  /* 0x0000005c4460723c */ /* 0x040ff000000018ff */
[C---:B------:R-:W-:Y:S08]  /*5eb0*/  HMMA.16816.F32 R88, R68.reuse, R84, RZ ;  /* 0x000000544458723c */ /* 0x040ff000000018ff */
[C---:B------:R-:W-:Y:S08]  /*5ec0*/  HMMA.16816.F32 R92, R68.reuse, R94, RZ ;  /* 0x0000005e445c723c */ /* 0x040ff000000018ff */
[C---:B------:R-:W-:Y:S08]  /*5ed0*/  HMMA.16816.F32 R84, R68.reuse, R86, RZ ;  /* 0x000000564454723c */ /* 0x040ff000000018ff */
[C---:B---3--:R-:W-:Y:S08]  /*5ee0*/  HMMA.16816.F32 R72, R68.reuse, R24, RZ ;  /* 0x000000184448723c */ /* 0x048ff000000018ff */
[----:B------:R-:W-:Y:S01]  /*5ef0*/  HMMA.16816.F32 R68, R68, R26, RZ ;  /* 0x0000001a4444723c */ /* 0x000fe200000018ff */
[-CC-:B------:R-:W-:Y:S01]  /*5f00*/  FFMA.FTZ R107, R107, R105.reuse, -R54.reuse ;  /* 0x000000696b6b7223 */ /* 0x180fe20000010836 */
[-C--:B------:R-:W-:Y:S01]  /*5f10*/  FFMA.FTZ R62, R199, R105.reuse, -R54 ;  /* 0x00000069c73e7223 */ /* 0x080fe20000010836 */
[-CC-:B------:R-:W-:Y:S01]  /*5f20*/  FFMA.FTZ R60, R197, R105.reuse, -R28.reuse ;  /* 0x00000069c53c7223 */ /* 0x180fe2000001081c */
[-CC-:B------:R-:W-:Y:S01]  /*5f30*/  FFMA.FTZ R5, R133, R105.reuse, -R28.reuse ;  /* 0x0000006985057223 */ /* 0x180fe2000001081c */
[----:B------:R-:W-:Y:S07]  /*5f40*/  LDSM.16.MT88.4 R24, [R144+0x7000] ;  /* 0x007000009018783b */ /* 0x000fee0000004200 */
[C---:B-1----:R-:W-:Y:S08]  /*5f50*/  HMMA.16816.F32 R72, R12.reuse, R16, R72 ;  /* 0x000000100c48723c */ /* 0x042ff00000001848 */
[C---:B------:R-:W-:Y:S01]  /*5f60*/  HMMA.16816.F32 R68, R12.reuse, R18, R68 ;  /* 0x000000120c44723c */ /* 0x040fe20000001844 */
[----:B------:R-:W1:Y:S07]  /*5f70*/  LDSM.16.MT88.4 R16, [R103+0x7000] ;  /* 0x007000006710783b */ /* 0x000e6e0000004200 */
[----:B------:R-:W-:Y:S01]  /*5f80*/  HMMA.16816.F32 R96, R12, R40, R96 ;  /* 0x000000280c60723c */ /* 0x000fe20000001860 */
[-CC-:B------:R-:W-:Y:S01]  /*5f90*/  FFMA.FTZ R41, R193, R105.reuse, -R28.reuse ;  /* 0x00000069c1297223 */ /* 0x180fe2000001081c */
[----:B------:R-:W-:-:S06]  /*5fa0*/  FFMA.FTZ R40, R195, R105, -R28 ;  /* 0x00000069c3287223 */ /* 0x000fcc000001081c */
[C---:B------:R-:W-:Y:S01]  /*5fb0*/  HMMA.16816.F32 R92, R12.reuse, R42, R92 ;  /* 0x0000002a0c5c723c */ /* 0x040fe2000000185c */
[-CC-:B------:R-:W-:Y:S01]  /*5fc0*/  FFMA.FTZ R43, R201, R105.reuse, -R54.reuse ;  /* 0x00000069c92b7223 */ /* 0x180fe20000010836 */
[----:B------:R-:W-:Y:S01]  /*5fd0*/  FFMA.FTZ R42, R203, R105, -R54 ;  /* 0x00000069cb2a7223 */ /* 0x000fe20000010836 */
[----:B------:R-:W-:Y:S08]  /*5fe0*/  MUFU.EX2 R107, R107 ;  /* 0x0000006b006b7308 */ /* 0x000ff00000000800 */
[----:B------:R-:W2:Y:S08]  /*5ff0*/  MUFU.EX2 R62, R62 ;  /* 0x0000003e003e7308 */ /* 0x000eb00000000800 */
[----:B------:R-:W-:Y:S08]  /*6000*/  MUFU.EX2 R43, R43 ;  /* 0x0000002b002b7308 */ /* 0x000ff00000000800 */
[----:B------:R-:W3:Y:S08]  /*6010*/  MUFU.EX2 R42, R42 ;  /* 0x0000002a002a7308 */ /* 0x000ef00000000800 */
[----:B------:R-:W-:Y:S08]  /*6020*/  MUFU.EX2 R60, R60 ;  /* 0x0000003c003c7308 */ /* 0x000ff00000000800 */
[----:B------:R-:W4:Y:S08]  /*6030*/  MUFU.EX2 R41, R41 ;  /* 0x0000002900297308 */ /* 0x000f300000000800 */
[----:B------:R-:W-:Y:S08]  /*6040*/  MUFU.EX2 R40, R40 ;  /* 0x0000002800287308 */ /* 0x000ff00000000800 */
[----:B------:R-:W5:Y:S01]  /*6050*/  MUFU.EX2 R5, R5 ;  /* 0x0000000500057308 */ /* 0x000f620000000800 */
        /* <DEDUP_REMOVED lines=41> */
[----:B------:R-:W1:Y:S07]  /*62f0*/  LDSM.16.MT88.4 R16, [R102+0x7800] ;  /* 0x007800006610783b */ /* 0x000e6e0000004200 */
[----:B------:R-:W-:Y:S01]  /*6300*/  HMMA.16816.F32 R88, R12, R20, R88 ;  /* 0x000000140c58723c */ /* 0x000fe20000001858 */
[-CC-:B------:R-:W-:Y:S01]  /*6310*/  FFMA.FTZ R20, R135, R105.reuse, -R28.reuse ;  /* 0x0000006987147223 */ /* 0x180fe2000001081c */
[----:B------:R-:W-:-:S03]  /*6320*/  FFMA.FTZ R135, R175, R105, -R28 ;  /* 0x00000069af877223 */ /* 0x000fc6000001081c */
[----:B------:R2:W-:Y:S03]  /*6330*/  MUFU.EX2 R175, R20 ;  /* 0x0000001400af7308 */ /* 0x0005e60000000800 */
[C---:B------:R-:W-:Y:S01]  /*6340*/  HMMA.16816.F32 R84, R12.reuse, R22, R84 ;  /* 0x000000160c54723c */ /* 0x040fe20000001854 */
[-CC-:B------:R-:W-:Y:S01]  /*6350*/  FFMA.FTZ R173, R137, R105.reuse, -R54.reuse ;  /* 0x0000006989ad7223 */ /* 0x180fe20000010836 */
[-CC-:B------:R-:W-:Y:S01]  /*6360*/  FFMA.FTZ R116, R179, R105.reuse, -R54.reuse ;  /* 0x00000069b3747223 */ /* 0x180fe20000010836 */
[-CC-:B------:R-:W-:Y:S01]  /*6370*/  FFMA.FTZ R137, R181, R105.reuse, -R54.reuse ;  /* 0x00000069b5897223 */ /* 0x180fe20000010836 */
[-C--:B------:R-:W-:Y:S01]  /*6380*/  FFMA.FTZ R112, R183, R105.reuse, -R54 ;  /* 0x00000069b7707223 */ /* 0x080fe20000010836 */
[----:B--2---:R-:W2:Y:S01]  /*6390*/  LDSM.16.MT88.4 R20, [R140+0x8000] ;  /* 0x008000008c14783b */ /* 0x004ea20000004200 */
[-CC-:B------:R-:W-:Y:S01]  /*63a0*/  FFMA.FTZ R114, R177, R105.reuse, -R28.reuse ;  /* 0x00000069b1727223 */ /* 0x180fe2000001081c */
[----:B------:R-:W-:Y:S01]  /*63b0*/  FFMA.FTZ R110, R139, R105, -R28 ;  /* 0x000000698b6e7223 */ /* 0x000fe2000001081c */
[----:B------:R-:W-:Y:S01]  /*63c0*/  MUFU.EX2 R173, R173 ;  /* 0x000000ad00ad7308 */ /* 0x000fe20000000800 */
[C---:B-1----:R-:W-:Y:S08]  /*63d0*/  HMMA.16816.F32 R72, R12.reuse, R16, R72 ;  /* 0x000000100c48723c */ /* 0x042ff00000001848 */
[C---:B------:R-:W-:Y:S01]  /*63e0*/  HMMA.16816.F32 R68, R12.reuse, R18, R68 ;  /* 0x000000120c44723c */ /* 0x040fe20000001844 */
[----:B------:R-:W1:Y:S01]  /*63f0*/  LDSM.16.MT88.4 R16, [R103+0x8000] ;  /* 0x008000006710783b */ /* 0x000e620000004200 */
[----:B------:R-:W3:Y:S08]  /*6400*/  MUFU.EX2 R116, R116 ;  /* 0x0000007400747308 */ /* 0x000ef00000000800 */
[----:B------:R-:W-:Y:S08]  /*6410*/  MUFU.EX2 R137, R137 ;  /* 0x0000008900897308 */ /* 0x000ff00000000800 */
[----:B------:R-:W4:Y:S08]  /*6420*/  MUFU.EX2 R112, R112 ;  /* 0x0000007000707308 */ /* 0x000f300000000800 */
[----:B------:R-:W5:Y:S08]  /*6430*/  MUFU.EX2 R114, R114 ;  /* 0x0000007200727308 */ /* 0x000f700000000800 */
[----:B------:R-:W-:Y:S08]  /*6440*/  MUFU.EX2 R135, R135 ;  /* 0x0000008700877308 */ /* 0x000ff00000000800 */
[----:B------:R-:W2:Y:S01]  /*6450*/  MUFU.EX2 R110, R110 ;  /* 0x0000006e006e7308 */ /* 0x000ea20000000800 */
[C---:B------:R-:W-:Y:S08]  /*6460*/  HMMA.16816.F32 R96, R12.reuse, R24, R96 ;  /* 0x000000180c60723c */ /* 0x040ff00000001860 */
[----:B------:R-:W-:Y:S01]  /*6470*/  HMMA.16816.F32 R92, R12, R26, R92 ;  /* 0x0000001a0c5c723c */ /* 0x000fe2000000185c */
[----:B------:R-:W1:Y:S01]  /*6480*/  LDSM.16.MT88.4 R24, [R144+0x8000] ;  /* 0x008000009018783b */ /* 0x000e620000004200 */
[----:B---3--:R-:W-:-:S02]  /*6490*/  F2FP.F16.F32.PACK_AB R12, R116, R173 ;  /* 0x000000ad740c723e */ /* 0x008fc400000000ff */
[----:B----4-:R-:W-:Y:S02]  /*64a0*/  F2FP.F16.F32.PACK_AB R14, R112, R137 ;  /* 0x00000089700e723e */ /* 0x010fe400000000ff */
[----:B-----5:R-:W-:Y:S02]  /*64b0*/  F2FP.F16.F32.PACK_AB R13, R175, R114 ;  /* 0x00000072af0d723e */ /* 0x020fe400000000ff */
[----:B--2---:R-:W-:-:S07]  /*64c0*/  F2FP.F16.F32.PACK_AB R15, R110, R135 ;  /* 0x000000876e0f723e */ /* 0x004fce00000000ff */
[C---:B------:R-:W-:Y:S08]  /*64d0*/  HMMA.16816.F32 R88, R12.reuse, R20, R88 ;  /* 0x000000140c58723c */ /* 0x040ff00000001858 */
[C---:B------:R-:W-:Y:S01]  /*64e0*/  HMMA.16816.F32 R84, R12.reuse, R22, R84 ;  /* 0x000000160c54723c */ /* 0x040fe20000001854 */
[----:B------:R-:W2:Y:S07]  /*64f0*/  LDSM.16.MT88.4 R20, [R102+0x8000] ;  /* 0x008000006614783b */ /* 0x000eae0000004200 */
        /* <DEDUP_REMOVED lines=30> */
[----:B------:R-:W-:Y:S01]  /*66e0*/  HMMA.16816.F32 R92, R12, R18, R92 ;  /* 0x000000120c5c723c */ /* 0x000fe2000000185c */
[----:B------:R-:W1:Y:S01]  /*66f0*/  LDSM.16.MT88.4 R16, [R102+0x8800] ;  /* 0x008800006610783b */ /* 0x000e620000004200 */
[----:B------:R-:W-:Y:S01]  /*6700*/  FADD.FTZ R130, R131, R108 ;  /* 0x0000006c83827221 */ /* 0x000fe20000010000 */
[-CC-:B------:R-:W-:Y:S01]  /*6710*/  FFMA.FTZ R108, R53, R105.reuse, -R54.reuse ;  /* 0x00000069356c7223 */ /* 0x180fe20000010836 */
[----:B------:R-:W-:Y:S01]  /*6720*/  FADD.FTZ R67, R58, R67 ;  /* 0x000000433a437221 */ /* 0x000fe20000010000 */
[----:B------:R-:W-:-:S03]  /*6730*/  FFMA.FTZ R59, R59, R105, -R54 ;  /* 0x000000693b3b7223 */ /* 0x000fc60000010836 */
[C---:B------:R-:W-:Y:S08]  /*6740*/  HMMA.16816.F32 R88, R12.reuse, R24, R88 ;  /* 0x000000180c58723c */ /* 0x040ff00000001858 */
[C---:B--2---:R-:W-:Y:S08]  /*6750*/  HMMA.16816.F32 R80, R12.reuse, R20, R80 ;  /* 0x000000140c50723c */ /* 0x044ff00000001850 */
[----:B------:R-:W-:Y:S01]  /*6760*/  HMMA.16816.F32 R76, R12, R22, R76 ;  /* 0x000000160c4c723c */ /* 0x000fe2000000184c */
[----:B------:R-:W2:Y:S01]  /*6770*/  LDSM.16.MT88.4 R20, [R144+0x9000] ;  /* 0x009000009014783b */ /* 0x000ea20000004200 */
[-CC-:B------:R-:W-:Y:S01]  /*6780*/  FFMA.FTZ R126, R57, R105.reuse, -R54.reuse ;  /* 0x00000069397e7223 */ /* 0x180fe20000010836 */
[-C--:B------:R-:W-:Y:S01]  /*6790*/  FFMA.FTZ R55, R55, R105.reuse, -R54 ;  /* 0x0000006937377223 */ /* 0x080fe20000010836 */
[-CC-:B------:R-:W-:Y:S01]  /*67a0*/  FFMA.FTZ R53, R65, R105.reuse, -R28.reuse ;  /* 0x0000006941357223 */ /* 0x180fe2000001081c */
[----:B------:R-:W-:-:S03]  /*67b0*/  FFMA.FTZ R128, R49, R105, -R28 ;  /* 0x0000006931807223 */ /* 0x000fc6000001081c */
[----:B------:R-:W-:Y:S01]  /*67c0*/  HMMA.16816.F32 R84, R12, R26, R84 ;  /* 0x0000001a0c54723c */ /* 0x000fe20000001854 */
[----:B------:R-:W3:Y:S01]  /*67d0*/  LDSM.16.MT88.4 R24, [R103+0x9000] ;  /* 0x009000006718783b */ /* 0x000ee20000004200 */
[-CC-:B------:R-:W-:Y:S01]  /*67e0*/  FFMA.FTZ R47, R47, R105.reuse, -R28.reuse ;  /* 0x000000692f2f7223 */ /* 0x180fe2000001081c */
[----:B------:R-:W-:-:S05]  /*67f0*/  FFMA.FTZ R58, R63, R105, -R28 ;  /* 0x000000693f3a7223 */ /* 0x000fca000001081c */
[C---:B-1----:R-:W-:Y:S08]  /*6800*/  HMMA.16816.F32 R72, R12.reuse, R16, R72 ;  /* 0x000000100c48723c */ /* 0x042ff00000001848 */
[----:B------:R-:W-:Y:S01]  /*6810*/  HMMA.16816.F32 R68, R12, R18, R68 ;  /* 0x000000120c44723c */ /* 0x000fe20000001844 */
[----:B------:R-:W1:Y:S01]  /*6820*/  LDSM.16.MT88.4 R16, [R140+0x9000] ;  /* 0x009000008c10783b */ /* 0x000e620000004200 */
        /* <DEDUP_REMOVED lines=14> */
[-CC-:B------:R-:W-:Y:S01]  /*6910*/  FFMA.FTZ R39, R44, R105.reuse, -R54.reuse ;  /* 0x000000692c277223 */ /* 0x180fe20000010836 */
[----:B------:R-:W-:Y:S01]  /*6920*/  FFMA.FTZ R44, R46, R105, -R54 ;  /* 0x000000692e2c7223 */ /* 0x000fe20000010836 */
[----:B------:R-:W-:Y:S01]  /*6930*/  FADD.FTZ R46, R32, R51 ;  /* 0x00000033202e7221 */ /* 0x000fe20000010000 */
[----:B------:R-:W-:Y:S01]  /*6940*/  FADD.FTZ R50, R9, R50 ;  /* 0x0000003209327221 */ /* 0x000fe20000010000 */
[----:B----4-:R-:W-:-:S02]  /*6950*/  F2FP.F16.F32.PACK_AB R12, R126, R59 ;  /* 0x0000003b7e0c723e */ /* 0x010fc400000000ff */
[----:B-----5:R-:W-:Y:S01]  /*6960*/  F2FP.F16.F32.PACK_AB R14, R108, R55 ;  /* 0x000000376c0e723e */ /* 0x020fe200000000ff */
[----:B------:R-:W-:Y:S01]  /*6970*/  FADD.FTZ R31, R31, R46 ;  /* 0x0000002e1f1f7221 */ /* 0x000fe20000010000 */
[----:B--2---:R-:W-:Y:S01]  /*6980*/  F2FP.F16.F32.PACK_AB R13, R128, R53 ;  /* 0x00000035800d723e */ /* 0x004fe200000000ff */
[----:B------:R-:W-:Y:S01]  /*6990*/  FADD.FTZ R9, R7, R50 ;  /* 0x0000003207097221 */ /* 0x000fe20000010000 */
[----:B---3--:R-:W-:Y:S01]  /*69a0*/  F2FP.F16.F32.PACK_AB R15, R58, R47 ;  /* 0x0000002f3a0f723e */ /* 0x008fe200000000ff */
[----:B------:R-:W-:Y:S02]  /*69b0*/  FADD.FTZ R30, R30, R31 ;  /* 0x0000001f1e1e7221 */ /* 0x000fe40000010000 */
[----:B------:R-:W-:Y:S02]  /*69c0*/  FADD.FTZ R9, R10, R9 ;  /* 0x000000090a097221 */ /* 0x000fe40000010000 */
[----:B------:R-:W-:Y:S02]  /*69d0*/  FADD.FTZ R107, R107, R30 ;  /* 0x0000001e6b6b7221 */ /* 0x000fe40000010000 */
[----:B------:R-:W-:Y:S01]  /*69e0*/  HMMA.16816.F32 R96, R12, R20, R96 ;  /* 0x000000140c60723c */ /* 0x000fe20000001860 */
[----:B------:R-:W-:Y:S01]  /*69f0*/  FADD.FTZ R60, R60, R9 ;  /* 0x000000093c3c7221 */ /* 0x000fe20000010000 */
[----:B------:R-:W-:-:S06]  /*6a00*/  FADD.FTZ R62, R62, R107 ;  /* 0x0000006b3e3e7221 */ /* 0x000fcc0000010000 */
[----:B------:R-:W-:Y:S01]  /*6a10*/  HMMA.16816.F32 R92, R12, R22, R92 ;  /* 0x000000160c5c723c */ /* 0x000fe2000000185c */
[----:B------:R-:W2:Y:S01]  /*6a20*/  LDSM.16.MT88.4 R20, [R102+0x9000] ;  /* 0x009000006614783b */ /* 0x000ea20000004200 */
[----:B------:R-:W-:Y:S01]  /*6a30*/  FADD.FTZ R41, R41, R60 ;  /* 0x0000003c29297221 */ /* 0x000fe20000010000 */
[----:B------:R-:W-:-:S03]  /*6a40*/  FADD.FTZ R43, R43, R62 ;  /* 0x0000003e2b2b7221 */ /* 0x000fc60000010000 */
[----:B------:R-:W-:Y:S02]  /*6a50*/  FADD.FTZ R40, R40, R41 ;  /* 0x0000002928287221 */ /* 0x000fe40000010000 */
[----:B------:R-:W-:Y:S01]  /*6a60*/  HMMA.16816.F32 R80, R12, R24, R80 ;  /* 0x000000180c50723c */ /* 0x000fe20000001850 */
[----:B------:R-:W-:Y:S01]  /*6a70*/  FADD.FTZ R42, R42, R43 ;  /* 0x0000002b2a2a7221 */ /* 0x000fe20000010000 */
[----:B------:R-:W-:-:S06]  /*6a80*/  FADD.FTZ R40, R5, R40 ;  /* 0x0000002805287221 */ /* 0x000fcc0000010000 */
[C---:B------:R-:W-:Y:S01]  /*6a90*/  HMMA.16816.F32 R76, R12.reuse, R26, R76 ;  /* 0x0000001a0c4c723c */ /* 0x040fe2000000184c */
[----:B------:R-:W3:Y:S07]  /*6aa0*/  LDSM.16.MT88.4 R24, [R140+0x9800] ;  /* 0x009800008c18783b */ /* 0x000eee0000004200 */
[C---:B-1----:R-:W-:Y:S08]  /*6ab0*/  HMMA.16816.F32 R88, R12.reuse, R16, R88 ;  /* 0x000000100c58723c */ /* 0x042ff00000001858 */
[----:B------:R-:W-:Y:S01]  /*6ac0*/  HMMA.16816.F32 R84, R12, R18, R84 ;  /* 0x000000120c54723c */ /* 0x000fe20000001854 */
[----:B------:R-:W1:Y:S01]  /*6ad0*/  LDSM.16.MT88.4 R16, [R144+0x9800] ;  /* 0x009800009010783b */ /* 0x000e620000004200 */
        /* <DEDUP_REMOVED lines=21> */
[----:B------:R-:W1:Y:S01]  /*6c30*/  MUFU.EX2 R10, R10 ;  /* 0x0000000a000a7308 */ /* 0x000e620000000800 */
        /* <DEDUP_REMOVED lines=9> */
[----:B------:R-:W-:Y:S01]  /*6cd0*/  FADD.FTZ R5, R112, R5 ;  /* 0x0000000570057221 */ /* 0x000fe20000010000 */
[----:B-----5:R-:W-:Y:S01]  /*6ce0*/  F2FP.F16.F32.PACK_AB R14, R49, R44 ;  /* 0x0000002c310e723e */ /* 0x020fe200000000ff */
[----:B------:R-:W-:Y:S01]  /*6cf0*/  FADD.FTZ R9, R110, R9 ;  /* 0x000000096e097221 */ /* 0x000fe20000010000 */
[----:B---3--:R-:W-:Y:S01]  /*6d00*/  F2FP.F16.F32.PACK_AB R13, R32, R45 ;  /* 0x0000002d200d723e */ /* 0x008fe200000000ff */
[----:B------:R-:W2:Y:S01]  /*6d10*/  LDSM.16.MT88.4 R20, [R103+0x9800] ;  /* 0x009800006714783b */ /* 0x000ea20000004200 */
[----:B-1----:R-:W-:-:S07]  /*6d20*/  F2FP.F16.F32.PACK_AB R15, R10, R7 ;  /* 0x000000070a0f723e */ /* 0x002fce00000000ff */
[----:B------:R-:W-:Y:S01]  /*6d30*/  HMMA.16816.F32 R88, R12, R24, R88 ;  /* 0x000000180c58723c */ /* 0x000fe20000001858 */
[----:B------:R-:W-:-:S07]  /*6d40*/  FADD.FTZ R24, R120, R5 ;  /* 0x0000000578187221 */ /* 0x000fce0000010000 */
[----:B------:R-:W-:Y:S01]  /*6d50*/  HMMA.16816.F32 R84, R12, R26, R84 ;  /* 0x0000001a0c54723c */ /* 0x000fe20000001854 */
[----:B------:R-:W-:Y:S01]  /*6d60*/  FADD.FTZ R26, R124, R9 ;  /* 0x000000097c1a7221 */ /* 0x000fe20000010000 */
[----:B------:R-:W-:-:S06]  /*6d70*/  FADD.FTZ R24, R115, R24 ;  /* 0x0000001873187221 */ /* 0x000fcc0000010000 */
[----:B------:R-:W-:Y:S01]  /*6d80*/  HMMA.16816.F32 R96, R12, R16, R96 ;  /* 0x000000100c60723c */ /* 0x000fe20000001860 */
[----:B------:R-:W-:-:S07]  /*6d90*/  FADD.FTZ R26, R121, R26 ;  /* 0x0000001a791a7221 */ /* 0x000fce0000010000 */
        /* <DEDUP_REMOVED lines=19> */
[----:B--2---:R-:W-:Y:S01]  /*6ed0*/  HMMA.16816.F32 R80, R12, R20, R80 ;  /* 0x000000140c50723c */ /* 0x004fe20000001850 */
[----:B------:R-:W-:Y:S01]  /*6ee0*/  BSSY B2, `(.L_x_10749) ;  /* 0x0000451000027945 */ /* 0x000fe20003800000 */
[----:B------:R-:W-:Y:S01]  /*6ef0*/  FADD.FTZ R44, R44, R39 ;  /* 0x000000272c2c7221 */ /* 0x000fe20000010000 */
[----:B------:R-:W-:-:S05]  /*6f00*/  FADD.FTZ R7, R7, R32 ;  /* 0x0000002007077221 */ /* 0x000fca0000010000 */
[----:B------:R-:W-:Y:S01]  /*6f10*/  HMMA.16816.F32 R76, R12, R22, R76 ;  /* 0x000000160c4c723c */ /* 0x000fe2000000184c */
[----:B------:R-:W-:Y:S01]  /*6f20*/  FADD.FTZ R176, R49, R44 ;  /* 0x0000002c31b07221 */ /* 0x000fe20000010000 */
[----:B------:R-:W-:-:S06]  /*6f30*/  FADD.FTZ R177, R10, R7 ;  /* 0x000000070ab17221 */ /* 0x000fcc0000010000 */
[C---:B-1----:R-:W-:Y:S08]  /*6f40*/  HMMA.16816.F32 R72, R12.reuse, R16, R72 ;  /* 0x000000100c48723c */ /* 0x042ff00000001848 */
        /* <DEDUP_REMOVED lines=70> */
.L_x_10752:
        /* <DEDUP_REMOVED lines=8> */
.L_x_10753:
[----:B------:R-:W-:Y:S05]  /*7430*/  BSYNC.RECONVERGENT B0 ;  /* 0x0000000000007941 */ /* 0x000fea0003800200 */
.L_x_10751:
[----:B------:R-:W-:Y:S01]  /*7440*/  ISETP.GE.AND P1, PT, R162, R161, PT ;  /* 0x000000a1a200720c */ /* 0x000fe20003f26270 */
[----:B------:R-:W-:Y:S01]  /*7450*/  BSSY.RECONVERGENT B1, `(.L_x_10754) ;  /* 0x0000137000017945 */ /* 0x000fe20003800200 */
[----:B------:R-:W-:-:S05]  /*7460*/  IADD3 R8, P2, PT, R11, R158, RZ ;  /* 0x0000009e0b087210 */ /* 0x000fca0007f5e0ff */
[----:B------:R-:W-:-:S06]  /*7470*/  IMAD.X R9, R4, 0x1, R159, P2 ;  /* 0x0000000104097824 */ /* 0x000fcc00010e069f */
[-C--:B------:R-:W-:Y:S01]  /*7480*/  @!P1 MOV R15, R9.reuse ;  /* 0x00000009000f9202 */ /* 0x080fe20000000f00 */
[----:B------:R-:W-:Y:S01]  /*7490*/  @!P1 IMAD.MOV.U32 R14, RZ, RZ, R8 ;  /* 0x000000ffff0e9224 */ /* 0x000fe200078e0008 */
[-C--:B------:R-:W-:Y:S01]  /*74a0*/  @!P1 MOV R13, R9.reuse ;  /* 0x00000009000d9202 */ /* 0x080fe20000000f00 */
[C---:B------:R-:W-:Y:S01]  /*74b0*/  @!P1 IMAD R6, R153.reuse, 0x60, RZ ;  /* 0x0000006099069824 */ /* 0x040fe200078e02ff */
[CC--:B------:R-:W-:Y:S01]  /*74c0*/  @!P1 LEA R16, P3, R152.reuse, R8.reuse, 0x6 ;  /* 0x0000000898109211 */ /* 0x0c0fe200078630ff */
[----:B------:R-:W-:Y:S01]  /*74d0*/  @!P1 IMAD.WIDE.U32 R14, R152, 0x60, R14 ;  /* 0x00000060980e9825 */ /* 0x000fe200078e000e */
[----:B------:R-:W-:Y:S01]  /*74e0*/  @P1 STS.128 [R163+0x6000], RZ ;  /* 0x006000ffa3001388 */ /* 0x000fe20000000c00 */
[-C--:B------:R-:W-:Y:S02]  /*74f0*/  @!P1 MOV R11, R9.reuse ;  /* 0x00000009000b9202 */ /* 0x080fe40000000f00 */
[----:B------:R-:W-:Y:S01]  /*7500*/  @!P1 IMAD.IADD R15, R6, 0x1, R15 ;  /* 0x00000001060f9824 */ /* 0x000fe200078e020f */
[CC--:B------:R-:W-:Y:S01]  /*7510*/  @!P1 LEA R6, P2, R152.reuse, R8.reuse, 0x5 ;  /* 0x0000000898069211 */ /* 0x0c0fe200078428ff */
[--C-:B------:R-:W-:Y:S01]  /*7520*/  @!P1 IMAD.MOV.U32 R12, RZ, RZ, R8.reuse ;  /* 0x000000ffff0c9224 */ /* 0x100fe200078e0008 */
[----:B------:R-:W-:Y:S01]  /*7530*/  @!PT LDS RZ, [RZ] ;  /* 0x00000000fffff984 */ /* 0x000fe20000000800 */
[----:B------:R-:W-:Y:S01]  /*7540*/  @!PT LDS RZ, [RZ] ;  /* 0x00000000fffff984 */ /* 0x000fe20000000800 */
[----:B------:R-:W-:Y:S01]  /*7550*/  @!PT LDS RZ, [RZ] ;  /* 0x00000000fffff984 */ /* 0x000fe20000000800 */
[----:B------:R-:W-:Y:S01]  /*7560*/  @!P1 LDGSTS.E.BYPASS.LTC128B.128 [R163+0x6000], desc[UR4][R158.64] ;  /* 0x060000009ea39fae */ /* 0x000fe2000b981a04 */
[----:B------:R-:W-:Y:S01]  /*7570*/  @!P1 IMAD.MOV.U32 R10, RZ, RZ, R8 ;  /* 0x000000ffff0a9224 */ /* 0x000fe200078e0008 */
[CC--:B------:R-:W-:Y:S01]  /*7580*/  @!P1 LEA.HI.X R7, R152.reuse, R9.reuse, R153, 0x5, P2 ;  /* 0x0000000998079211 */ /* 0x0c0fe200010f2c99 */
[C---:B------:R-:W-:Y:S01]  /*7590*/  @!P1 IMAD R5, R153.reuse, 0xa0, RZ ;  /* 0x000000a099059824 */ /* 0x040fe200078e02ff */
[----:B------:R-:W-:Y:S01]  /*75a0*/  @P1 STS.128 [R163+0x6800], RZ ;  /* 0x006800ffa3001388 */ /* 0x000fe20000000c00 */
[C---:B------:R-:W-:Y:S01]  /*75b0*/  @!P1 LEA R18, P2, R152.reuse, R8, 0x7 ;  /* 0x0000000898129211 */ /* 0x040fe200078438ff */
[C---:B------:R-:W-:Y:S01]  /*75c0*/  @!P1 IMAD.WIDE.U32 R12, R152.reuse, 0xa0, R12 ;  /* 0x000000a0980c9825 */ /* 0x040fe200078e000c */
[CCC-:B------:R-:W-:Y:S01]  /*75d0*/  @!P1 LEA.HI.X R17, R152.reuse, R9.reuse, R153.reuse, 0x6, P3 ;  /* 0x0000000998119211 */ /* 0x1c0fe200018f3499 */
[----:B------:R-:W-:Y:S01]  /*75e0*/  @!PT LDS RZ, [RZ] ;  /* 0x00000000fffff984 */ /* 0x000fe20000000800 */
[----:B------:R-:W-:Y:S01]  /*75f0*/  @!PT LDS RZ, [RZ] ;  /* 0x00000000fffff984 */ /* 0x000fe20000000800 */
[----:B------:R-:W-:Y:S01]  /*7600*/  @!PT LDS RZ, [RZ] ;  /* 0x00000000fffff984 */ /* 0x000fe20000000800 */
[----:B------:R-:W-:Y:S01]  /*7610*/  @!P1 LDGSTS.E.BYPASS.LTC128B.128 [R163+0x6800], desc[UR4][R8.64] ;  /* 0x0680000008a39fae */ /* 0x000fe2000b981a04 */
[C---:B------:R-:W-:Y:S01]  /*7620*/  @!P1 LEA.HI.X R19, R152.reuse, R9, R153, 0x7, P2 ;  /* 0x0000000998139211 */ /* 0x040fe200010f3c99 */
[----:B------:R-:W-:Y:S01]  /*7630*/  @!P1 IMAD R4, R153, 0xc0, RZ ;  /* 0x000000c099049824 */ /* 0x000fe200078e02ff */
[----:B------:R-:W-:Y:S01]  /*7640*/  @!P1 IADD3 R13, PT, PT, R5, R13, RZ ;  /* 0x0000000d050d9210 */ /* 0x000fe20007ffe0ff */
        /* <DEDUP_REMOVED lines=34> */
[----:B------:R-:W4:Y:S04]  /*7870*/  LDSM.16.M88.4 R48, [R148+0x3000] ;  /* 0x003000009430783b */ /* 0x000f280000000200 */
[----:B------:R-:W5:Y:S04]  /*7880*/  LDSM.16.M88.4 R40, [R148+0x3800] ;  /* 0x003800009428783b */ /* 0x000f680000000200 */
[----:B------:R-:W3:Y:S04]  /*7890*/  LDSM.16.M88.4 R64, [R148+0x2000] ;  /* 0x002000009440783b */ /* 0x000ee80000000200 */
[----:B------:R-:W3:Y:S04]  /*78a0*/  LDSM.16.M88.4 R28, [R148+0x4000] ;  /* 0x00400000941c783b */ /* 0x000ee80000000200 */
[----:B------:R-:W3:Y:S04]  /*78b0*/  LDSM.16.M88.4 R20, [R148+0x4800] ;  /* 0x004800009414783b */ /* 0x000ee80000000200 */
[----:B--2---:R-:W2:Y:S04]  /*78c0*/  LDSM.16.M88.4 R12, [R148+0x5000] ;  /* 0x00500000940c783b */ /* 0x004ea80000000200 */
[----:B------:R-:W2:Y:S04]  /*78d0*/  LDSM.16.M88.4 R124, [R148+0x5800] ;  /* 0x00580000947c783b */ /* 0x000ea80000000200 */
[----:B------:R-:W-:Y:S04]  /*78e0*/  LDSM.16.M88.4 R108, [R147] ;  /* 0x00000000936c783b */ /* 0x000fe80000000200 */
[----:B------:R-:W2:Y:S04]  /*78f0*/  LDSM.16.M88.4 R120, [R143+0x2800] ;  /* 0x002800008f78783b */ /* 0x000ea80000000200 */
[----:B------:R-:W2:Y:S01]  /*7900*/  LDSM.16.M88.4 R116, [R143+0x3000] ;  /* 0x003000008f74783b */ /* 0x000ea20000000200 */
[C---:B-1----:R-:W-:Y:S03]  /*7910*/  HMMA.16816.F32 R60, R4.reuse, R56, RZ ;  /* 0x00000038043c723c */ /* 0x042fe600000018ff */
[----:B------:R-:W1:Y:S04]  /*7920*/  LDSM.16.M88.4 R112, [R143+0x3800] ;  /* 0x003800008f70783b */ /* 0x000e680000000200 */
[----:B------:R-:W1:Y:S01]  /*7930*/  LDSM.16.M88.4 R128, [R143+0x2000] ;  /* 0x002000008f80783b */ /* 0x000e620000000200 */
[C---:B----4-:R-:W-:Y:S03]  /*7940*/  HMMA.16816.F32 R52, R4.reuse, R48, RZ ;  /* 0x000000300434723c */ /* 0x050fe600000018ff */
[----:B------:R-:W0:Y:S05]  /*7950*/  LDGDEPBAR ;  /* 0x00000000000079af */ /* 0x000e2a0000000000 */
[C---:B-----5:R-:W-:Y:S08]  /*7960*/  HMMA.16816.F32 R44, R4.reuse, R40, RZ ;  /* 0x00000028042c723c */ /* 0x060ff000000018ff */
[C---:B------:R-:W-:Y:S08]  /*7970*/  HMMA.16816.F32 R56, R4.reuse, R58, RZ ;  /* 0x0000003a0438723c */ /* 0x040ff000000018ff */
[C---:B------:R-:W-:Y:S08]  /*7980*/  HMMA.16816.F32 R48, R4.reuse, R50, RZ ;  /* 0x000000320430723c */ /* 0x040ff000000018ff */
[C---:B------:R-:W-:Y:S08]  /*7990*/  HMMA.16816.F32 R40, R4.reuse, R42, RZ ;  /* 0x0000002a0428723c */ /* 0x040ff000000018ff */
[C---:B---3--:R-:W-:Y:S08]  /*79a0*/  HMMA.16816.F32 R104, R4.reuse, R64, RZ ;  /* 0x000000400468723c */ /* 0x048ff000000018ff */
        /* <DEDUP_REMOVED lines=20> */
[C---:B------:R-:W-:Y:S08]  /*7af0*/  HMMA.16816.F32 R64, R108.reuse, R130, R64 ;  /* 0x000000826c40723c */ /* 0x040ff00000001840 */
        /* <DEDUP_REMOVED lines=10> */
[----:B------:R-:W-:Y:S01]  /*7ba0*/  HMMA.16816.F32 R4, R108, R114, R4 ;  /* 0x000000726c04723c */ /* 0x000fe20000001804 */
[----:B------:R-:W1:Y:S04]  /*7bb0*/  LDSM.16.M88.4 R108, [R146] ;  /* 0x00000000926c783b */ /* 0x000e680000000200 */
[----:B------:R-:W2:Y:S03]  /*7bc0*/  LDSM.16.M88.4 R112, [R142+0x3800] ;  /* 0x003800008e70783b */ /* 0x000ea60000000200 */
        /* <DEDUP_REMOVED lines=18> */
[C---:B----4-:R-:W-:Y:S08]  /*7cf0*/  HMMA.16816.F32 R16, R108.reuse, R116, R16 ;  /* 0x000000746c10723c */ /* 0x050ff00000001810 */
        /* <DEDUP_REMOVED lines=16> */
[----:B------:R-:W-:Y:S01]  /*7e00*/  HMMA.16816.F32 R48, R124, R114, R48 ;  /* 0x000000727c30723c */ /* 0x000fe20000001830 */
[----:B------:R-:W4:Y:S01]  /*7e10*/  LDSM.16.M88.4 R112, [R141+0x5000] ;  /* 0x005000008d70783b */ /* 0x000f220000000200 */
[----:B------:R-:W-:-:S06]  /*7e20*/  DEPBAR.LE SB0, 0x0 ;  /* 0x000080000000791a */ /* 0x000fcc0000000000 */
[C---:B-1----:R-:W-:Y:S08]  /*7e30*/  HMMA.16816.F32 R32, R124.reuse, R120, R32 ;  /* 0x000000787c20723c */ /* 0x042ff00000001820 */
[C---:B------:R-:W-:Y:S08]  /*7e40*/  HMMA.16816.F32 R28, R124.reuse, R122, R28 ;  /* 0x0000007a7c1c723c */ /* 0x040ff0000000181c */
[C---:B---3--:R-:W-:Y:S08]  /*7e50*/  HMMA.16816.F32 R24, R124.reuse, R116, R24 ;  /* 0x000000747c18723c */ /* 0x048ff00000001818 */
[----:B--2---:R-:W-:Y:S01]  /*7e60*/  HMMA.16816.F32 R8, R124, R108, R8 ;  /* 0x0000006c7c08723c */ /* 0x004fe20000001808 */
[----:B------:R-:W-:Y:S01]  /*7e70*/  IADD3 R108, PT, PT, R38, -0x2, RZ ;  /* 0xfffffffe266c7810 */ /* 0x000fe20007ffe0ff */
[----:B------:R-:W-:Y:S03]  /*7e80*/  BAR.SYNC.DEFER_BLOCKING 0x0 ;  /* 0x0000000000007b1d */ /* 0x000fe60000010000 */
[----:B------:R-:W-:-:S03]  /*7e90*/  ISETP.GT.AND P2, PT, R108, R155, PT ;  /* 0x0000009b6c00720c */ /* 0x000fc60003f44270 */
[C---:B------:R-:W-:Y:S08]  /*7ea0*/  HMMA.16816.F32 R20, R124.reuse, R118, R20 ;  /* 0x000000767c14723c */ /* 0x040ff00000001814 */
[C---:B----4-:R-:W-:Y:S08]  /*7eb0*/  HMMA.16816.F32 R16, R124.reuse, R112, R16 ;  /* 0x000000707c10723c */ /* 0x050ff00000001810 */
[C---:B------:R-:W-:Y:S08]  /*7ec0*/  HMMA.16816.F32 R12, R124.reuse, R114, R12 ;  /* 0x000000727c0c723c */ /* 0x040ff0000000180c */
[----:B------:R-:W-:Y:S01]  /*7ed0*/  HMMA.16816.F32 R4, R124, R110, R4 ;  /* 0x0000006e7c04723c */ /* 0x000fe20000001804 */
[----:B------:R-:W-:-:S04]  /*7ee0*/  NOP ;  /* 0x0000000000007918 */ /* 0x000fc80000000000 */
[----:B------:R-:W-:-:S15]  /*7ef0*/  @!P2 BRA `(.L_x_10755) ;  /* 0x000000080030a947 */ /* 0x000fde0003800000 */
[----:B------:R-:W-:Y:S04]  /*7f00*/  BSSY.RECONVERGENT B0, `(.L_x_10756) ;  /* 0x000004a000007945 */ /* 0x000fe80003800200 */
[----:B------:R-:W-:Y:S05]  /*7f10*/  @!P0 BRA `(.L_x_10757) ;  /* 0x0000000400008947 */ /* 0x000fea0003800000 */
[----:B------:R-:W2:Y:S01]  /*7f20*/  LD.E R116, desc[UR4][R2.64+0x170] ;  /* 0x0001700402747980 */ /* 0x000ea2000c101900 */
[----:B------:R-:W-:Y:S01]  /*7f30*/  IADD3 R114, PT, PT, R38, -0x1, RZ ;  /* 0xffffffff26727810 */ /* 0x000fe20007ffe0ff */
[----:B------:R-:W-:-:S04]  /*7f40*/  IMAD.MOV.U32 R110, RZ, RZ, RZ ;  /* 0x000000ffff6e7224 */ /* 0x000fc800078e00ff */
[----:B------:R-:W-:-:S05]  /*7f50*/  IMAD.SHL.U32 R114, R114, 0x80, RZ ;  /* 0x0000008072727824 */ /* 0x000fca00078e00ff */
[----:B------:R-:W-:Y:S02]  /*7f60*/  IADD3 R114, PT, PT, R114, -0x100, RZ ;  /* 0xffffff0072727810 */ /* 0x000fe40007ffe0ff */
[----:B--2---:R-:W-:-:S04]  /*7f70*/  IABS R112, R116 ;  /* 0x0000007400707213 */ /* 0x004fc80000000000 */
[----:B------:R-:W1:Y:S08]  /*7f80*/  I2F.RP R109, R112 ;  /* 0x00000070006d7306 */ /* 0x000e700000209400 */
[----:B-1----:R-:W1:Y:S02]  /*7f90*/  MUFU.RCP R111, R109 ;  /* 0x0000006d006f7308 */ /* 0x002e640000001000 */
[----:B-1----:R-:W-:Y:S01]  /*7fa0*/  VIADD R111, R111, 0xffffffe ;  /* 0x0ffffffe6f6f7836 */ /* 0x002fe20000000000 */
[----:B------:R-:W-:-:S02]  /*7fb0*/  IABS R109, R114 ;  /* 0x00000072006d7213 */ /* 0x000fc40000000000 */
[----:B------:R-:W-:-:S03]  /*7fc0*/  LOP3.LUT R114, R114, R116, RZ, 0x3c, !PT ;  /* 0x0000007472727212 */ /* 0x000fc600078e3cff */
[----:B------:R-:W1:Y:S01]  /*7fd0*/  F2I.FTZ.U32.TRUNC.NTZ R111, R111 ;  /* 0x0000006f006f7305 */ /* 0x000e62000021f000 */
[----:B------:R-:W-:Y:S01]  /*7fe0*/  ISETP.GE.AND P0, PT, R114, RZ, PT ;  /* 0x000000ff7200720c */ /* 0x000fe20003f06270 */
[----:B-1----:R-:W-:-:S04]  /*7ff0*/  IMAD.MOV R39, RZ, RZ, -R111 ;  /* 0x000000ffff277224 */ /* 0x002fc800078e0a6f */
[----:B------:R-:W-:Y:S02]  /*8000*/  IMAD R118, R39, R112, RZ ;  /* 0x0000007027767224 */ /* 0x000fe400078e02ff */
[----:B------:R-:W-:Y:S02]  /*8010*/  IMAD.SHL.U32 R39, R108, 0x80, RZ ;  /* 0x000000806c277824 */ /* 0x000fe400078e00ff */
[----:B------:R-:W-:Y:S01]  /*8020*/  IMAD.HI.U32 R118, R111, R118, R110 ;  /* 0x000000766f767227 */ /* 0x000fe200078e006e */
[----:B------:R-:W-:Y:S02]  /*8030*/  IABS R110, R116 ;  /* 0x00000074006e7213 */ /* 0x000fe40000000000 */
[----:B------:R-:W-:Y:S02]  /*8040*/  IABS R111, R39 ;  /* 0x00000027006f7213 */ /* 0x000fe40000000000 */
[----:B------:R-:W-:Y:S01]  /*8050*/  IADD3 R110, PT, PT, RZ, -R110, RZ ;  /* 0x8000006eff6e7210 */ /* 0x000fe20007ffe0ff */
[----:B------:R-:W-:Y:S01]  /*8060*/  IMAD.HI.U32 R113, R118, R109, RZ ;  /* 0x0000006d76717227 */ /* 0x000fe200078e00ff */
[----:B------:R-:W-:-:S03]  /*8070*/  LOP3.LUT R39, R39, R116, RZ, 0x3c, !PT ;  /* 0x0000007427277212 */ /* 0x000fc600078e3cff */
[----:B------:R-:W-:Y:S01]  /*8080*/  IMAD.HI.U32 R115, R118, R111, RZ ;  /* 0x0000006f76737227 */ /* 0x000fe200078e00ff */
[----:B------:R-:W-:Y:S01]  /*8090*/  ISETP.GE.AND P3, PT, R39, RZ, PT ;  /* 0x000000ff2700720c */ /* 0x000fe20003f66270 */
[----:B------:R-:W2:Y:S02]  /*80a0*/  LD.E.64 R118, desc[UR4][R2.64+0x20] ;  /* 0x0000200402767980 */ /* 0x000ea4000c101b00 */
        /* <DEDUP_REMOVED lines=26> */
[----:B---3--:R-:W-:-:S04]  /*8250*/  IMAD R109, R115, R116, RZ ;  /* 0x00000074736d7224 */ /* 0x008fc800078e02ff */
[C---:B------:R-:W-:Y:S02]  /*8260*/  IMAD R109, R114.reuse, R112, R109 ;  /* 0x00000070726d7224 */ /* 0x040fe400078e026d */
[----:B------:R-:W-:Y:S01]  /*8270*/  IMAD.WIDE.U32 R114, R114, R116, RZ ;  /* 0x0000007472727225 */ /* 0x000fe200078e00ff */
        /* <DEDUP_REMOVED lines=10> */
.L_x_10757:
        /* <DEDUP_REMOVED lines=8> */
.L_x_10758:
[----:B------:R-:W-:Y:S05]  /*83a0*/  BSYNC.RECONVERGENT B0 ;  /* 0x0000000000007941 */ /* 0x000fea0003800200 */
.L_x_10756:
        /* <DEDUP_REMOVED lines=63> */
.L_x_10760:
[----:B------:R-:W-:Y:S05]  /*87a0*/  BSYNC.RECONVERGENT B0 ;  /* 0x0000000000007941 */ /* 0x000fea0003800200 */
.L_x_10759:
[----:B------:R-:W0:Y:S02]  /*87b0*/  LDGDEPBAR ;  /* 0x00000000000079af */ /* 0x000e240000000000 */
.L_x_10755:
[----:B------:R-:W-:Y:S05]  /*87c0*/  BSYNC.RECONVERGENT B1 ;  /* 0x0000000000017941 */ /* 0x000fea0003800200 */
.L_x_10754:
[----:B-1----:R-:W-:-:S04]  /*87d0*/  IMAD R110, R38, 0x80, R37 ;  /* 0x00000080266e7824 */ /* 0x002fc800078e0225 */
[C---:B------:R-:W-:Y:S02]  /*87e0*/  VIADD R39, R110.reuse, 0xffffff00 ;  /* 0xffffff006e277836 */ /* 0x040fe40000000000 */
[----:B------:R-:W-:-:S03]  /*87f0*/  VIADD R109, R110, 0xffffff01 ;  /* 0xffffff016e6d7836 */ /* 0x000fc60000000000 */
[C---:B------:R-:W-:Y:S02]  /*8800*/  ISETP.GE.AND P3, PT, R39.reuse, R170, PT ;  /* 0x000000aa2700720c */ /* 0x040fe40003f66270 */
[-C--:B------:R-:W-:Y:S02]  /*8810*/  ISETP.GE.AND P1, PT, R39, R172.reuse, PT ;  /* 0x000000ac2700720c */ /* 0x080fe40003f26270 */
[----:B------:R-:W-:Y:S02]  /*8820*/  ISETP.GE.AND P2, PT, R109, R172, PT ;  /* 0x000000ac6d00720c */ /* 0x000fe40003f46270 */
[C---:B------:R-:W-:Y:S02]  /*8830*/  ISETP.GE.AND P5, PT, R39.reuse, R171, PT ;  /* 0x000000ab2700720c */ /* 0x040fe40003fa6270 */
[----:B------:R-:W-:Y:S01]  /*8840*/  ISETP.GE.AND P0, PT, R39, R166, PT ;  /* 0x000000a62700720c */ /* 0x000fe20003f06270 */
[----:B------:R-:W-:Y:S01]  /*8850*/  VIADD R39, R110, 0xffffff08 ;  /* 0xffffff086e277836 */ /* 0x000fe20000000000 */
[----:B------:R-:W-:-:S02]  /*8860*/  FSEL R106, R106, -INF , P3 ;  /* 0xff8000006a6a7808 */ /* 0x000fc40001800000 */
[----:B------:R-:W-:Y:S02]  /*8870*/  FSEL R104, R104, -INF , P1 ;  /* 0xff80000068687808 */ /* 0x000fe40000800000 */
[----:B------:R-:W-:Y:S01]  /*8880*/  FSEL R217, R105, -INF , P2 ;  /* 0xff80000069d97808 */ /* 0x000fe20001000000 */
[----:B------:R-:W-:Y:S01]  /*8890*/  VIADD R105, R110, 0xffffff09 ;  /* 0xffffff096e697836 */ /* 0x000fe20000000000 */
[-C--:B------:R-:W-:Y:S02]  /*88a0*/  ISETP.GE.AND P1, PT, R109, R170.reuse, PT ;  /* 0x000000aa6d00720c */ /* 0x080fe40003f26270 */
[----:B--2---:R-:W-:Y:S02]  /*88b0*/  FSEL R113, R106, -INF , !P0 ;  /* 0xff8000006a717808 */ /* 0x004fe40004000000 */
[----:B------:R-:W-:Y:S02]  /*88c0*/  ISETP.GE.AND P0, PT, R39, R170, PT ;  /* 0x000000aa2700720c */ /* 0x000fe40003f06270 */
[----:B------:R-:W-:-:S02]  /*88d0*/  FSEL R111, R104, -INF , !P5 ;  /* 0xff800000686f7808 */ /* 0x000fc40006800000 */
[----:B------:R-:W-:Y:S02]  /*88e0*/  FSEL R107, R107, -INF , P1 ;  /* 0xff8000006b6b7808 */ /* 0x000fe40000800000 */
[----:B------:R-:W-:Y:S02]  /*88f0*/  ISETP.GE.AND P4, PT, R109, R166, PT ;  /* 0x000000a66d00720c */ /* 0x000fe40003f86270 */
[C---:B------:R-:W-:Y:S02]  /*8900*/  ISETP.GE.AND P3, PT, R39.reuse, R172, PT ;  /* 0x000000ac2700720c */ /* 0x040fe40003f66270 */
[C---:B------:R-:W-:Y:S02]  /*8910*/  ISETP.GE.AND P5, PT, R39.reuse, R171, PT ;  /* 0x000000ab2700720c */ /* 0x040fe40003fa6270 */
[----:B------:R-:W-:Y:S01]  /*8920*/  ISETP.GE.AND P2, PT, R39, R166, PT ;  /* 0x000000a62700720c */ /* 0x000fe20003f46270 */
[----:B------:R-:W-:Y:S01]  /*8930*/  VIADD R39, R110, 0xffffff10 ;  /* 0xffffff106e277836 */ /* 0x000fe20000000000 */
[----:B------:R-:W-:-:S02]  /*8940*/  ISETP.GE.AND P1, PT, R105, R172, PT ;  /* 0x000000ac6900720c */ /* 0x000fc40003f26270 */
[----:B------:R-:W-:Y:S02]  /*8950*/  FSEL R66, R66, -INF , P0 ;  /* 0xff80000042427808 */ /* 0x000fe40000000000 */
[----:B------:R-:W-:Y:S02]  /*8960*/  FSEL R64, R64, -INF , P3 ;  /* 0xff80000040407808 */ /* 0x000fe40001800000 */
[----:B------:R-:W-:Y:S02]  /*8970*/  FSEL R213, R107, -INF , !P4 ;  /* 0xff8000006bd57808 */ /* 0x000fe40006000000 */
[----:B------:R-:W-:Y:S01]  /*8980*/  FSEL R219, R65, -INF , P1 ;  /* 0xff80000041db7808 */ /* 0x000fe20000800000 */
[----:B------:R-:W-:Y:S01]  /*8990*/  VIADD R65, R110, 0xffffff11 ;  /* 0xffffff116e417836 */ /* 0x000fe20000000000 */
[----:B------:R-:W-:Y:S02]  /*89a0*/  ISETP.GE.AND P4, PT, R105, R170, PT ;  /* 0x000000aa6900720c */ /* 0x000fe40003f86270 */
[----:B------:R-:W-:-:S02]  /*89b0*/  FSEL R117, R66, -INF , !P2 ;  /* 0xff80000042757808 */ /* 0x000fc40005000000 */
[C---:B------:R-:W-:Y:S02]  /*89c0*/  ISETP.GE.AND P0, PT, R39.reuse, R172, PT ;  /* 0x000000ac2700720c */ /* 0x040fe40003f06270 */
[C---:B------:R-:W-:Y:S02]  /*89d0*/  ISETP.GE.AND P2, PT, R39.reuse, R170, PT ;  /* 0x000000aa2700720c */ /* 0x040fe40003f46270 */
[----:B------:R-:W-:Y:S02]  /*89e0*/  FSEL R215, R64, -INF , !P5 ;  /* 0xff80000040d77808 */ /* 0x000fe40006800000 */
[C---:B------:R-:W-:Y:S02]  /*89f0*/  ISETP.GE.AND P5, PT, R39.reuse, R171, PT ;  /* 0x000000ab2700720c */ /* 0x040fe40003fa6270 */
[----:B------:R-:W-:Y:S01]  /*8a00*/  ISETP.GE.AND P1, PT, R39, R166, PT ;  /* 0x000000a62700720c */ /* 0x000fe20003f26270 */
[----:B------:R-:W-:Y:S01]  /*8a10*/  VIADD R39, R110, 0xffffff18 ;  /* 0xffffff186e277836 */ /* 0x000fe20000000000 */
[----:B------:R-:W-:-:S02]  /*8a20*/  FSEL R67, R67, -INF , P4 ;  /* 0xff80000043437808 */ /* 0x000fc40002000000 */
[-C--:B------:R-:W-:Y:S02]  /*8a30*/  ISETP.GE.AND P4, PT, R65, R172.reuse, PT ;  /* 0x000000ac4100720c */ /* 0x080fe40003f86270 */
[----:B------:R-:W-:Y:S02]  /*8a40*/  FSEL R60, R60, -INF , P0 ;  /* 0xff8000003c3c7808 */ /* 0x000fe40000000000 */
[----:B------:R-:W-:Y:S02]  /*8a50*/  FSEL R62, R62, -INF , P2 ;  /* 0xff8000003e3e7808 */ /* 0x000fe40001000000 */
[----:B------:R-:W-:Y:S02]  /*8a60*/  FSEL R107, R60, -INF , !P5 ;  /* 0xff8000003c6b7808 */ /* 0x000fe40006800000 */
[----:B------:R-:W-:Y:S02]  /*8a70*/  FSEL R115, R62, -INF , !P1 ;  /* 0xff8000003e737808 */ /* 0x000fe40004800000 */
[----:B------:R-:W-:Y:S01]  /*8a80*/  FSEL R205, R61, -INF , P4 ;  /* 0xff8000003dcd7808 */ /* 0x000fe20002000000 */
[----:B------:R-:W-:Y:S01]  /*8a90*/  VIADD R61, R110, 0xffffff19 ;  /* 0xffffff196e3d7836 */ /* 0x000fe20000000000 */
[----:B------:R-:W-:-:S02]  /*8aa0*/  ISETP.GE.AND P2, PT, R39, R172, PT ;  /* 0x000000ac2700720c */ /* 0x000fc40003f46270 */
[CC--:B------:R-:W-:Y:S02]  /*8ab0*/  ISETP.GE.AND P5, PT, R39.reuse, R171.reuse, PT ;  /* 0x000000ab2700720c */ /* 0x0c0fe40003fa6270 */
[C---:B------:R-:W-:Y:S02]  /*8ac0*/  ISETP.GE.AND P1, PT, R39.reuse, R170, PT ;  /* 0x000000aa2700720c */ /* 0x040fe40003f26270 */
[-C--:B------:R-:W-:Y:S02]  /*8ad0*/  ISETP.GE.AND P4, PT, R39, R166.reuse, PT ;  /* 0x000000a62700720c */ /* 0x080fe40003f86270 */
[----:B------:R-:W2:Y:S01]  /*8ae0*/  LD.E R39, desc[UR4][R2.64+0xdc] ;  /* 0x0000dc0402277980 */ /* 0x000ea2000c101900 */
[----:B------:R-:W-:Y:S02]  /*8af0*/  ISETP.GE.AND P6, PT, R109, R171, PT ;  /* 0x000000ab6d00720c */ /* 0x000fe40003fc6270 */
[----:B------:R-:W-:Y:S02]  /*8b00*/  ISETP.GE.AND P3, PT, R105, R166, PT ;  /* 0x000000a66900720c */ /* 0x000fe40003f66270 */
[----:B------:R-:W-:-:S02]  /*8b10*/  ISETP.GE.AND P0, PT, R65, R170, PT ;  /* 0x000000aa4100720c */ /* 0x000fc40003f06270 */
[----:B------:R-:W-:Y:S02]  /*8b20*/  FSEL R217, R217, -INF , !P6 ;  /* 0xff800000d9d97808 */ /* 0x000fe40007000000 */
[----:B------:R-:W-:Y:S02]  /*8b30*/  ISETP.GE.AND P6, PT, R105, R171, PT ;  /* 0x000000ab6900720c */ /* 0x000fe40003fc6270 */
[----:B------:R-:W-:Y:S02]  /*8b40*/  FSEL R211, R67, -INF , !P3 ;  /* 0xff80000043d37808 */ /* 0x000fe40005800000 */
[----:B------:R-:W-:Y:S02]  /*8b50*/  ISETP.GE.AND P3, PT, R65, R166, PT ;  /* 0x000000a64100720c */ /* 0x000fe40003f66270 */
[----:B------:R-:W-:Y:S02]  /*8b60*/  FSEL R63, R63, -INF , P0 ;  /* 0xff8000003f3f7808 */ /* 0x000fe40000000000 */
[----:B------:R-:W-:-:S02]  /*8b70*/  FSEL R219, R219, -INF , !P6 ;  /* 0xff800000dbdb7808 */ /* 0x000fc40007000000 */
[----:B------:R-:W-:Y:S02]  /*8b80*/  ISETP.GE.AND P6, PT, R65, R171, PT ;  /* 0x000000ab4100720c */ /* 0x000fe40003fc6270 */
[----:B------:R-:W-:Y:S01]  /*8b90*/  FSEL R203, R63, -INF , !P3 ;  /* 0xff8000003fcb7808 */ /* 0x000fe20005800000 */
[----:B------:R-:W-:Y:S01]  /*8ba0*/  VIADD R63, R110, 0xffffff20 ;  /* 0xffffff206e3f7836 */ /* 0x000fe20000000000 */
[----:B------:R-:W-:Y:S02]  /*8bb0*/  ISETP.GE.AND P3, PT, R61, R170, PT ;  /* 0x000000aa3d00720c */ /* 0x000fe40003f66270 */
        /* <DEDUP_REMOVED lines=11> */
[----:B------:R-:W-:Y:S02]  /*8c70*/  ISETP.GE.AND P2, PT, R61, R170, PT ;  /* 0x000000aa3d00720c */ /* 0x000fe40003f46270 */
[----:B------:R-:W-:Y:S02]  /*8c80*/  FSEL R209, R209, -INF , !P6 ;  /* 0xff800000d1d17808 */ /* 0x000fe40007000000 */
[----:B------:R-:W-:Y:S02]  /*8c90*/  FSEL R52, R52, -INF , P1 ;  /* 0xff80000034347808 */ /* 0x000fe40000800000 */
[C---:B------:R-:W-:Y:S02]  /*8ca0*/  ISETP.GE.AND P3, PT, R61.reuse, R172, PT ;  /* 0x000000ac3d00720c */ /* 0x040fe40003f66270 */
[----:B------:R-:W-:-:S02]  /*8cb0*/  ISETP.GE.AND P6, PT, R61, R171, PT ;  /* 0x000000ab3d00720c */ /* 0x000fc40003fc6270 */
[----:B------:R-:W-:Y:S01]  /*8cc0*/  ISETP.GE.AND P1, PT, R61, R166, PT ;  /* 0x000000a63d00720c */ /* 0x000fe20003f26270 */
[C---:B------:R-:W-:Y:S01]  /*8cd0*/  VIADD R61, R110.reuse, 0xffffff28 ;  /* 0xffffff286e3d7836 */ /* 0x040fe20000000000 */
[----:B------:R-:W-:Y:S01]  /*8ce0*/  ISETP.GE.AND P0, PT, R63, R170, PT ;  /* 0x000000aa3f00720c */ /* 0x000fe20003f06270 */
[----:B------:R-:W-:Y:S01]  /*8cf0*/  VIADD R59, R110, 0xffffff29 ;  /* 0xffffff296e3b7836 */ /* 0x000fe20000000000 */
[----:B------:R-:W-:Y:S02]  /*8d00*/  FSEL R55, R55, -INF , P2 ;  /* 0xff80000037377808 */ /* 0x000fe40001000000 */
[----:B------:R-:W-:Y:S02]  /*8d10*/  FSEL R54, R54, -INF , P0 ;  /* 0xff80000036367808 */ /* 0x000fe40000000000 */
[----:B------:R-:W-:Y:S02]  /*8d20*/  ISETP.GE.AND P0, PT, R61, R172, PT ;  /* 0x000000ac3d00720c */ /* 0x000fe40003f06270 */
[----:B------:R-:W-:-:S02]  /*8d30*/  FSEL R53, R53, -INF , P3 ;  /* 0xff80000035357808 */ /* 0x000fc40001800000 */
[----:B------:R-:W-:Y:S02]  /*8d40*/  FSEL R119, R55, -INF , !P1 ;  /* 0xff80000037777808 */ /* 0x000fe40004800000 */
[-C--:B------:R-:W-:Y:S01]  /*8d50*/  ISETP.GE.AND P1, PT, R59, R170.reuse, PT ;  /* 0x000000aa3b00720c */ /* 0x080fe20003f26270 */
[C---:B------:R-:W-:Y:S01]  /*8d60*/  VIADD R55, R110.reuse, 0xffffff30 ;  /* 0xffffff306e377836 */ /* 0x040fe20000000000 */
[----:B------:R-:W-:Y:S02]  /*8d70*/  ISETP.GE.AND P3, PT, R61, R170, PT ;  /* 0x000000aa3d00720c */ /* 0x000fe40003f66270 */
[----:B------:R-:W-:Y:S01]  /*8d80*/  FSEL R197, R53, -INF , !P6 ;  /* 0xff80000035c57808 */ /* 0x000fe20007000000 */
[----:B------:R-:W-:Y:S01]  /*8d90*/  VIADD R53, R110, 0xffffff31 ;  /* 0xffffff316e357836 */ /* 0x000fe20000000000 */
[----:B------:R-:W-:Y:S02]  /*8da0*/  FSEL R48, R48, -INF , P0 ;  /* 0xff80000030307808 */ /* 0x000fe40000000000 */
[----:B------:R-:W-:-:S02]  /*8db0*/  ISETP.GE.AND P2, PT, R59, R172, PT ;  /* 0x000000ac3b00720c */ /* 0x000fc40003f46270 */
[----:B------:R-:W-:Y:S02]  /*8dc0*/  ISETP.GE.AND P0, PT, R59, R166, PT ;  /* 0x000000a63b00720c */ /* 0x000fe40003f06270 */
[----:B------:R-:W-:Y:S02]  /*8dd0*/  FSEL R51, R51, -INF , P1 ;  /* 0xff80000033337808 */ /* 0x000fe40000800000 */
[----:B------:R-:W-:Y:S02]  /*8de0*/  FSEL R50, R50, -INF , P3 ;  /* 0xff80000032327808 */ /* 0x000fe40001800000 */
[----:B------:R-:W-:Y:S02]  /*8df0*/  ISETP.GE.AND P6, PT, R59, R171, PT ;  /* 0x000000ab3b00720c */ /* 0x000fe40003fc6270 */
[----:B------:R-:W-:Y:S02]  /*8e00*/  ISETP.GE.AND P3, PT, R55, R172, PT ;  /* 0x000000ac3700720c */ /* 0x000fe40003f66270 */
[----:B------:R-:W-:-:S02]  /*8e10*/  FSEL R49, R49, -INF , P2 ;  /* 0xff80000031317808 */ /* 0x000fc40001000000 */
[----:B------:R-:W-:Y:S02]  /*8e20*/  FSEL R185, R51, -INF , !P0 ;  /* 0xff80000033b97808 */ /* 0x000fe40004000000 */
[----:B------:R-:W-:Y:S02]  /*8e30*/  ISETP.GE.AND P0, PT, R53, R170, PT ;  /* 0x000000aa3500720c */ /* 0x000fe40003f06270 */
[----:B------:R-:W-:Y:S01]  /*8e40*/  FSEL R57, R58, -INF , !P4 ;  /* 0xff8000003a397808 */ /* 0x000fe20006000000 */
[C---:B------:R-:W-:Y:S01]  /*8e50*/  VIADD R51, R110.reuse, 0xffffff38 ;  /* 0xffffff386e337836 */ /* 0x040fe20000000000 */
[----:B------:R-:W-:Y:S02]  /*8e60*/  ISETP.GE.AND P4, PT, R63, R166, PT ;  /* 0x000000a63f00720c */ /* 0x000fe40003f86270 */
[----:B------:R-:W-:Y:S02]  /*8e70*/  ISETP.GE.AND P2, PT, R55, R170, PT ;  /* 0x000000aa3700720c */ /* 0x000fe40003f46270 */
[----:B------:R-:W-:Y:S01]  /*8e80*/  FSEL R201, R49, -INF , !P6 ;  /* 0xff80000031c97808 */ /* 0x000fe20007000000 */
[----:B------:R-:W-:Y:S01]  /*8e90*/  VIADD R49, R110, 0xffffff39 ;  /* 0xffffff396e317836 */ /* 0x000fe20000000000 */
[----:B------:R-:W-:-:S02]  /*8ea0*/  FSEL R44, R44, -INF , P3 ;  /* 0xff8000002c2c7808 */ /* 0x000fc40001800000 */
[C---:B------:R-:W-:Y:S02]  /*8eb0*/  ISETP.GE.AND P1, PT, R53.reuse, R172, PT ;  /* 0x000000ac3500720c */ /* 0x040fe40003f26270 */
[-C--:B------:R-:W-:Y:S02]  /*8ec0*/  ISETP.GE.AND P3, PT, R53, R166.reuse, PT ;  /* 0x000000a63500720c */ /* 0x080fe40003f66270 */
[----:B------:R-:W-:Y:S02]  /*8ed0*/  FSEL R47, R47, -INF , P0 ;  /* 0xff8000002f2f7808 */ /* 0x000fe40000000000 */
        /* <DEDUP_REMOVED lines=8> */
[----:B------:R-:W-:-:S02]  /*8f60*/  ISETP.GE.AND P3, PT, R49, R170, PT ;  /* 0x000000aa3100720c */ /* 0x000fc40003f66270 */
[----:B------:R-:W-:Y:S01]  /*8f70*/  ISETP.GE.AND P5, PT, R63, R171, PT ;  /* 0x000000ab3f00720c */ /* 0x000fe20003fa6270 */
[----:B------:R-:W-:Y:S01]  /*8f80*/  VIADD R47, R110, 0xffffff40 ;  /* 0xffffff406e2f7836 */ /* 0x000fe20000000000 */
[----:B------:R-:W-:Y:S02]  /*8f90*/  FSEL R195, R50, -INF , !P4 ;  /* 0xff80000032c37808 */ /* 0x000fe40006000000 */
[----:B------:R-:W-:Y:S02]  /*8fa0*/  ISETP.GE.AND P4, PT, R55, R166, PT ;  /* 0x000000a63700720c */ /* 0x000fe40003f86270 */
[----:B------:R-:W-:Y:S02]  /*8fb0*/  ISETP.GE.AND P1, PT, R51, R170, PT ;  /* 0x000000aa3300720c */ /* 0x000fe40003f26270 */
[----:B------:R-:W-:Y:S01]  /*8fc0*/  FSEL R189, R45, -INF , !P6 ;  /* 0xff8000002dbd7808 */ /* 0x000fe20007000000 */
[----:B------:R-:W-:Y:S01]  /*8fd0*/  VIADD R45, R110, 0xffffff41 ;  /* 0xffffff416e2d7836 */ /* 0x000fe20000000000 */
[----:B------:R-:W-:-:S02]  /*8fe0*/  FSEL R40, R40, -INF , P2 ;  /* 0xff80000028287808 */ /* 0x000fc40001000000 */
[C---:B------:R-:W-:Y:S02]  /*8ff0*/  ISETP.GE.AND P0, PT, R49.reuse, R172, PT ;  /* 0x000000ac3100720c */ /* 0x040fe40003f06270 */
[----:B------:R-:W-:Y:S02]  /*9000*/  ISETP.GE.AND P2, PT, R49, R166, PT ;  /* 0x000000a63100720c */ /* 0x000fe40003f46270 */
[----:B------:R-:W-:Y:S02]  /*9010*/  FSEL R43, R43, -INF , P3 ;  /* 0xff8000002b2b7808 */ /* 0x000fe40001800000 */
[----:B------:R-:W-:Y:S02]  /*9020*/  FSEL R129, R52, -INF , !P5 ;  /* 0xff80000034817808 */ /* 0x000fe40006800000 */
[----:B------:R-:W-:Y:S02]  /*9030*/  ISETP.GE.AND P5, PT, R61, R171, PT ;  /* 0x000000ab3d00720c */ /* 0x000fe40003fa6270 */
[----:B------:R-:W-:-:S02]  /*9040*/  FSEL R181, R46, -INF , !P4 ;  /* 0xff8000002eb57808 */ /* 0x000fc40006000000 */
[----:B------:R-:W-:Y:S02]  /*9050*/  FSEL R42, R42, -INF , P1 ;  /* 0xff8000002a2a7808 */ /* 0x000fe40000800000 */
[----:B------:R-:W-:Y:S02]  /*9060*/  ISETP.GE.AND P4, PT, R51, R166, PT ;  /* 0x000000a63300720c */ /* 0x000fe40003f86270 */
[----:B------:R-:W-:Y:S02]  /*9070*/  ISETP.GE.AND P6, PT, R49, R171, PT ;  /* 0x000000ab3100720c */ /* 0x000fe40003fc6270 */
[----:B------:R-:W-:Y:S02]  /*9080*/  ISETP.GE.AND P1, PT, R47, R172, PT ;  /* 0x000000ac2f00720c */ /* 0x000fe40003f26270 */
[----:B------:R-:W-:Y:S02]  /*9090*/  FSEL R41, R41, -INF , P0 ;  /* 0xff80000029297808 */ /* 0x000fe40000000000 */
[----:B------:R-:W-:-:S02]  /*90a0*/  FSEL R183, R43, -INF , !P2 ;  /* 0xff8000002bb77808 */ /* 0x000fc40005000000 */
[-C--:B------:R-:W-:Y:S02]  /*90b0*/  ISETP.GE.AND P0, PT, R47, R170.reuse, PT ;  /* 0x000000aa2f00720c */ /* 0x080fe40003f06270 */
[----:B------:R-:W-:Y:S02]  /*90c0*/  ISETP.GE.AND P2, PT, R45, R170, PT ;  /* 0x000000aa2d00720c */ /* 0x000fe40003f46270 */
[----:B------:R-:W-:Y:S01]  /*90d0*/  FSEL R199, R48, -INF , !P5 ;  /* 0xff80000030c77808 */ /* 0x000fe20006800000 */
[----:B------:R-:W-:Y:S01]  /*90e0*/  VIADD R43, R110, 0xffffff48 ;  /* 0xffffff486e2b7836 */ /* 0x000fe20000000000 */
[----:B------:R-:W-:Y:S02]  /*90f0*/  ISETP.GE.AND P5, PT, R55, R171, PT ;  /* 0x000000ab3700720c */ /* 0x000fe40003fa6270 */
[----:B------:R-:W-:Y:S02]  /*9100*/  FSEL R187, R42, -INF , !P4 ;  /* 0xff8000002abb7808 */ /* 0x000fe40006000000 */
[----:B------:R-:W-:Y:S01]  /*9110*/  FSEL R193, R41, -INF , !P6 ;  /* 0xff80000029c17808 */ /* 0x000fe20007000000 */
[----:B------:R-:W-:Y:S01]  /*9120*/  VIADD R41, R110, 0xffffff49 ;  /* 0xffffff496e297836 */ /* 0x000fe20000000000 */
[----:B------:R-:W-:-:S02]  /*9130*/  FSEL R32, R32, -INF , P1 ;  /* 0xff80000020207808 */ /* 0x000fc40000800000 */
[----:B------:R-:W-:Y:S02]  /*9140*/  ISETP.GE.AND P4, PT, R47, R166, PT ;  /* 0x000000a62f00720c */ /* 0x000fe40003f86270 */
[C---:B------:R-:W-:Y:S02]  /*9150*/  ISETP.GE.AND P3, PT, R45.reuse, R172, PT ;  /* 0x000000ac2d00720c */ /* 0x040fe40003f66270 */
[----:B------:R-:W-:Y:S02]  /*9160*/  ISETP.GE.AND P1, PT, R45, R166, PT ;  /* 0x000000a62d00720c */ /* 0x000fe40003f26270 */
[----:B------:R-:W-:Y:S02]  /*9170*/  FSEL R34, R34, -INF , P0 ;  /* 0xff80000022227808 */ /* 0x000fe40000000000 */
[----:B------:R-:W-:Y:S02]  /*9180*/  FSEL R35, R35, -INF , P2 ;  /* 0xff80000023237808 */ /* 0x000fe40001000000 */
[----:B------:R-:W-:-:S02]  /*9190*/  FSEL R179, R44, -INF , !P5 ;  /* 0xff8000002cb37808 */ /* 0x000fc40006800000 */
[-C--:B------:R-:W-:Y:S02]  /*91a0*/  ISETP.GE.AND P5, PT, R51, R171.reuse, PT ;  /* 0x000000ab3300720c */ /* 0x080fe40003fa6270 */
[----:B------:R-:W-:Y:S02]  /*91b0*/  ISETP.GE.AND P6, PT, R45, R171, PT ;  /* 0x000000ab2d00720c */ /* 0x000fe40003fc6270 */
[----:B------:R-:W-:Y:S02]  /*91c0*/  ISETP.GE.AND P0, PT, R43, R172, PT ;  /* 0x000000ac2b00720c */ /* 0x000fe40003f06270 */
[----:B------:R-:W-:Y:S02]  /*91d0*/  FSEL R33, R33, -INF , P3 ;  /* 0xff80000021217808 */ /* 0x000fe40001800000 */
[----:B------:R-:W-:Y:S02]  /*91e0*/  FSEL R125, R34, -INF , !P4 ;  /* 0xff800000227d7808 */ /* 0x000fe40006000000 */
[----:B------:R-:W-:-:S02]  /*91f0*/  FSEL R131, R35, -INF , !P1 ;  /* 0xff80000023837808 */ /* 0x000fc40004800000 */
[-C--:B------:R-:W-:Y:S02]  /*9200*/  ISETP.GE.AND P4, PT, R43, R170.reuse, PT ;  /* 0x000000aa2b00720c */ /* 0x080fe40003f86270 */
[----:B------:R-:W-:Y:S01]  /*9210*/  ISETP.GE.AND P1, PT, R41, R170, PT ;  /* 0x000000aa2900720c */ /* 0x000fe20003f26270 */
[----:B------:R-:W-:Y:S01]  /*9220*/  VIADD R35, R110, 0xffffff50 ;  /* 0xffffff506e237836 */ /* 0x000fe20000000000 */
[----:B------:R-:W-:Y:S02]  /*9230*/  FSEL R191, R40, -INF , !P5 ;  /* 0xff80000028bf7808 */ /* 0x000fe40006800000 */
[----:B------:R-:W-:Y:S02]  /*9240*/  ISETP.GE.AND P5, PT, R47, R171, PT ;  /* 0x000000ab2f00720c */ /* 0x000fe40003fa6270 */
[----:B------:R-:W-:Y:S01]  /*9250*/  FSEL R133, R33, -INF , !P6 ;  /* 0xff80000021857808 */ /* 0x000fe20007000000 */
[----:B------:R-:W-:Y:S01]  /*9260*/  VIADD R33, R110, 0xffffff51 ;  /* 0xffffff516e217836 */ /* 0x000fe20000000000 */
[----:B------:R-:W-:-:S02]  /*9270*/  FSEL R28, R28, -INF , P0 ;  /* 0xff8000001c1c7808 */ /* 0x000fc40000000000 */
[-C--:B------:R-:W-:Y:S02]  /*9280*/  ISETP.GE.AND P3, PT, R43, R166.reuse, PT ;  /* 0x000000a62b00720c */ /* 0x080fe40003f66270 */
[----:B------:R-:W-:Y:S02]  /*9290*/  ISETP.GE.AND P0, PT, R41, R166, PT ;  /* 0x000000a62900720c */ /* 0x000fe40003f06270 */
[----:B------:R-:W-:Y:S02]  /*92a0*/  FSEL R30, R30, -INF , P4 ;  /* 0xff8000001e1e7808 */ /* 0x000fe40002000000 */
[----:B------:R-:W-:Y:S02]  /*92b0*/  FSEL R31, R31, -INF , P1 ;  /* 0xff8000001f1f7808 */ /* 0x000fe40000800000 */
[----:B------:R-:W-:Y:S02]  /*92c0*/  FSEL R123, R32, -INF , !P5 ;  /* 0xff800000207b7808 */ /* 0x000fe40006800000 */
[----:B------:R-:W-:-:S02]  /*92d0*/  ISETP.GE.AND P5, PT, R43, R171, PT ;  /* 0x000000ab2b00720c */ /* 0x000fc40003fa6270 */
[----:B------:R-:W-:Y:S02]  /*92e0*/  ISETP.GE.AND P4, PT, R35, R172, PT ;  /* 0x000000ac2300720c */ /* 0x000fe40003f86270 */
[----:B------:R-:W-:Y:S02]  /*92f0*/  FSEL R137, R30, -INF , !P3 ;  /* 0xff8000001e897808 */ /* 0x000fe40005800000 */
[----:B------:R-:W-:Y:S01]  /*9300*/  FSEL R121, R31, -INF , !P0 ;  /* 0xff8000001f797808 */ /* 0x000fe20004000000 */
[----:B------:R-:W-:Y:S01]  /*9310*/  VIADD R31, R110, 0xffffff58 ;  /* 0xffffff586e1f7836 */ /* 0x000fe20000000000 */
[-C--:B------:R-:W-:Y:S02]  /*9320*/  ISETP.GE.AND P3, PT, R35, R170.reuse, PT ;  /* 0x000000aa2300720c */ /* 0x080fe40003f66270 */
[----:B------:R-:W-:Y:S02]  /*9330*/  ISETP.GE.AND P0, PT, R33, R170, PT ;  /* 0x000000aa2100720c */ /* 0x000fe40003f06270 */
[----:B------:R-:W-:-:S02]  /*9340*/  ISETP.GE.AND P2, PT, R41, R172, PT ;  /* 0x000000ac2900720c */ /* 0x000fc40003f46270 */
[----:B------:R-:W-:Y:S02]  /*9350*/  FSEL R135, R28, -INF , !P5 ;  /* 0xff8000001c877808 */ /* 0x000fe40006800000 */
[----:B------:R-:W-:Y:S02]  /*9360*/  FSEL R24, R24, -INF , P4 ;  /* 0xff80000018187808 */ /* 0x000fe40002000000 */
[----:B------:R-:W-:Y:S02]  /*9370*/  ISETP.GE.AND P5, PT, R35, R171, PT ;  /* 0x000000ab2300720c */ /* 0x000fe40003fa6270 */
[----:B------:R-:W-:Y:S02]  /*9380*/  ISETP.GE.AND P4, PT, R33, R166, PT ;  /* 0x000000a62100720c */ /* 0x000fe40003f86270 */
[----:B------:R-:W-:Y:S02]  /*9390*/  FSEL R26, R26, -INF , P3 ;  /* 0xff8000001a1a7808 */ /* 0x000fe40001800000 */
[----:B------:R-:W-:-:S02]  /*93a0*/  FSEL R27, R27, -INF , P0 ;  /* 0xff8000001b1b7808 */ /* 0x000fc40000000000 */
[----:B------:R-:W-:Y:S02]  /*93b0*/  ISETP.GE.AND P3, PT, R31, R172, PT ;  /* 0x000000ac1f00720c */ /* 0x000fe40003f66270 */
[----:B------:R-:W-:Y:S02]  /*93c0*/  FSEL R29, R29, -INF , P2 ;  /* 0xff8000001d1d7808 */ /* 0x000fe40001000000 */
[----:B------:R-:W-:Y:S02]  /*93d0*/  ISETP.GE.AND P2, PT, R35, R166, PT ;  /* 0x000000a62300720c */ /* 0x000fe40003f46270 */
[----:B------:R-:W-:Y:S02]  /*93e0*/  FSEL R59, R24, -INF , !P5 ;  /* 0xff800000183b7808 */ /* 0x000fe40006800000 */
[----:B------:R-:W-:Y:S01]  /*93f0*/  FSEL R63, R27, -INF , !P4 ;  /* 0xff8000001b3f7808 */ /* 0x000fe20006000000 */
[----:B------:R-:W-:Y:S01]  /*9400*/  VIADD R27, R110, 0xffffff60 ;  /* 0xffffff606e1b7836 */ /* 0x000fe20000000000 */
[----:B------:R-:W-:-:S02]  /*9410*/  ISETP.GE.AND P5, PT, R31, R171, PT ;  /* 0x000000ab1f00720c */ /* 0x000fc40003fa6270 */
[----:B------:R-:W-:Y:S02]  /*9420*/  FSEL R20, R20, -INF , P3 ;  /* 0xff80000014147808 */ /* 0x000fe40001800000 */
[----:B------:R-:W-:Y:S02]  /*9430*/  FSEL R61, R26, -INF , !P2 ;  /* 0xff8000001a3d7808 */ /* 0x000fe40005000000 */
[----:B------:R-:W-:Y:S02]  /*9440*/  ISETP.GE.AND P2, PT, R31, R170, PT ;  /* 0x000000aa1f00720c */ /* 0x000fe40003f46270 */
[----:B------:R-:W-:Y:S02]  /*9450*/  FSEL R67, R20, -INF , !P5 ;  /* 0xff80000014437808 */ /* 0x000fe40006800000 */
[----:B------:R-:W-:Y:S02]  /*9460*/  ISETP.GE.AND P5, PT, R27, R172, PT ;  /* 0x000000ac1b00720c */ /* 0x000fe40003fa6270 */
[----:B------:R-:W-:-:S02]  /*9470*/  ISETP.GE.AND P6, PT, R41, R171, PT ;  /* 0x000000ab2900720c */ /* 0x000fc40003fc6270 */
[----:B------:R-:W-:Y:S02]  /*9480*/  FSEL R22, R22, -INF , P2 ;  /* 0xff80000016167808 */ /* 0x000fe40001000000 */
[----:B------:R-:W-:Y:S02]  /*9490*/  ISETP.GE.AND P2, PT, R27, R171, PT ;  /* 0x000000ab1b00720c */ /* 0x000fe40003f46270 */
[----:B------:R-:W-:Y:S02]  /*94a0*/  FSEL R16, R16, -INF , P5 ;  /* 0xff80000010107808 */ /* 0x000fe40002800000 */
[----:B------:R-:W-:Y:S01]  /*94b0*/  FSEL R173, R29, -INF , !P6 ;  /* 0xff8000001dad7808 */ /* 0x000fe20007000000 */
[----:B------:R-:W-:Y:S01]  /*94c0*/  VIADD R29, R110, 0xffffff59 ;  /* 0xffffff596e1d7836 */ /* 0x000fe20000000000 */
[----:B------:R-:W-:Y:S02]  /*94d0*/  FSEL R41, R16, -INF , !P2 ;  /* 0xff80000010297808 */ /* 0x000fe40005000000 */
[----:B------:R-:W-:-:S02]  /*94e0*/  FMNMX3.FTZ R16, R36, R111, R217, !PT ;  /* 0x0000006f24107276 */ /* 0x000fc400078100d9 */
[----:B------:R-:W-:Y:S02]  /*94f0*/  ISETP.GE.AND P1, PT, R33, R172, PT ;  /* 0x000000ac2100720c */ /* 0x000fe40003f26270 */
[----:B------:R-:W-:Y:S02]  /*9500*/  ISETP.GE.AND P4, PT, R29, R170, PT ;  /* 0x000000aa1d00720c */ /* 0x000fe40003f86270 */
[----:B------:R-:W-:Y:S02]  /*9510*/  FMNMX3.FTZ R16, R16, R215, R219, !PT ;  /* 0x000000d710107276 */ /* 0x000fe400078100db */
[----:B------:R-:W-:Y:S02]  /*9520*/  FSEL R25, R25, -INF , P1 ;  /* 0xff80000019197808 */ /* 0x000fe40000800000 */
[-C--:B------:R-:W-:Y:S02]  /*9530*/  ISETP.GE.AND P1, PT, R31, R166.reuse, PT ;  /* 0x000000a61f00720c */ /* 0x080fe40003f26270 */
[----:B------:R-:W-:-:S02]  /*9540*/  ISETP.GE.AND P3, PT, R29, R166, PT ;  /* 0x000000a61d00720c */ /* 0x000fc40003f66270 */
[----:B------:R-:W-:Y:S02]  /*9550*/  FSEL R23, R23, -INF , P4 ;  /* 0xff80000017177808 */ /* 0x000fe40002000000 */
[----:B------:R-:W-:Y:S02]  /*9560*/  ISETP.GE.AND P6, PT, R33, R171, PT ;  /* 0x000000ab2100720c */ /* 0x000fe40003fc6270 */
[----:B------:R-:W-:Y:S02]  /*9570*/  FMNMX3.FTZ R16, R16, R107, R205, !PT ;  /* 0x0000006b10107276 */ /* 0x000fe400078100cd */
[----:B------:R-:W-:Y:S02]  /*9580*/  ISETP.GE.AND P0, PT, R29, R172, PT ;  /* 0x000000ac1d00720c */ /* 0x000fe40003f06270 */
[----:B------:R-:W-:Y:S02]  /*9590*/  FSEL R105, R22, -INF , !P1 ;  /* 0xff80000016697808 */ /* 0x000fe40004800000 */
[----:B------:R-:W-:Y:S01]  /*95a0*/  FSEL R55, R23, -INF , !P3 ;  /* 0xff80000017377808 */ /* 0x000fe20005800000 */
[----:B------:R-:W-:Y:S01]  /*95b0*/  VIADD R23, R110, 0xffffff68 ;  /* 0xffffff686e177836 */ /* 0x000fe20000000000 */
[----:B------:R-:W-:-:S02]  /*95c0*/  ISETP.GE.AND P1, PT, R27, R170, PT ;  /* 0x000000aa1b00720c */ /* 0x000fc40003f26270 */
[----:B------:R-:W-:Y:S01]  /*95d0*/  FSEL R65, R25, -INF , !P6 ;  /* 0xff80000019417808 */ /* 0x000fe20007000000 */
[----:B------:R-:W-:Y:S01]  /*95e0*/  VIADD R25, R110, 0xffffff61 ;  /* 0xffffff616e197836 */ /* 0x000fe20000000000 */
[----:B------:R-:W-:Y:S02]  /*95f0*/  FMNMX3.FTZ R16, R16, R207, R209, !PT ;  /* 0x000000cf10107276 */ /* 0x000fe400078100d1 */
[----:B------:R-:W-:Y:S02]  /*9600*/  ISETP.GE.AND P6, PT, R29, R171, PT ;  /* 0x000000ab1d00720c */ /* 0x000fe40003fc6270 */
[----:B------:R-:W-:Y:S02]  /*9610*/  FSEL R21, R21, -INF , P0 ;  /* 0xff80000015157808 */ /* 0x000fe40000000000 */
[----:B------:R-:W-:Y:S02]  /*9620*/  FSEL R18, R18, -INF , P1 ;  /* 0xff80000012127808 */ /* 0x000fe40000800000 */
[----:B------:R-:W-:-:S02]  /*9630*/  ISETP.GE.AND P1, PT, R23, R172, PT ;  /* 0x000000ac1700720c */ /* 0x000fc40003f26270 */
[----:B------:R-:W-:Y:S02]  /*9640*/  FMNMX3.FTZ R16, R16, R129, R197, !PT ;  /* 0x0000008110107276 */ /* 0x000fe400078100c5 */
[----:B------:R-:W-:Y:S01]  /*9650*/  FSEL R109, R21, -INF , !P6 ;  /* 0xff800000156d7808 */ /* 0x000fe20007000000 */
[----:B------:R-:W-:Y:S01]  /*9660*/  VIADD R21, R110, 0xffffff69 ;  /* 0xffffff696e157836 */ /* 0x000fe20000000000 */
[----:B------:R-:W-:Y:S02]  /*9670*/  ISETP.GE.AND P0, PT, R27, R166, PT ;  /* 0x000000a61b00720c */ /* 0x000fe40003f06270 */
[----:B------:R-:W-:Y:S02]  /*9680*/  ISETP.GE.AND P3, PT, R25, R170, PT ;  /* 0x000000aa1900720c */ /* 0x000fe40003f66270 */
[----:B------:R-:W-:Y:S02]  /*9690*/  ISETP.GE.AND P2, PT, R23, R171, PT ;  /* 0x000000ab1700720c */ /* 0x000fe40003f46270 */
[----:B------:R-:W-:-:S02]  /*96a0*/  FSEL R12, R12, -INF , P1 ;  /* 0xff8000000c0c7808 */ /* 0x000fc40000800000 */
[----:B------:R-:W-:Y:S02]  /*96b0*/  FMNMX3.FTZ R16, R16, R199, R201, !PT ;  /* 0x000000c710107276 */ /* 0x000fe400078100c9 */
[----:B------:R-:W-:Y:S02]  /*96c0*/  FSEL R31, R18, -INF , !P0 ;  /* 0xff800000121f7808 */ /* 0x000fe40004000000 */
[----:B------:R-:W-:Y:S02]  /*96d0*/  FSEL R19, R19, -INF , P3 ;  /* 0xff80000013137808 */ /* 0x000fe40001800000 */
[----:B------:R-:W-:Y:S02]  /*96e0*/  ISETP.GE.AND P0, PT, R23, R170, PT ;  /* 0x000000aa1700720c */ /* 0x000fe40003f06270 */
[----:B------:R-:W-:Y:S02]  /*96f0*/  ISETP.GE.AND P3, PT, R21, R172, PT ;  /* 0x000000ac1500720c */ /* 0x000fe40003f66270 */
[----:B------:R-:W-:-:S02]  /*9700*/  FSEL R45, R12, -INF , !P2 ;  /* 0xff8000000c2d7808 */ /* 0x000fc40005000000 */
[----:B------:R-:W-:Y:S02]  /*9710*/  FMNMX3.FTZ R16, R16, R179, R189, !PT ;  /* 0x000000b310107276 */ /* 0x000fe400078100bd */
[----:B------:R-:W-:Y:S02]  /*9720*/  FMNMX3.FTZ R12, R0, R113, R213, !PT ;  /* 0x00000071000c7276 */ /* 0x000fe400078100d5 */
[----:B------:R-:W-:Y:S02]  /*9730*/  FSEL R14, R14, -INF , P0 ;  /* 0xff8000000e0e7808 */ /* 0x000fe40000000000 */
[----:B------:R-:W-:Y:S01]  /*9740*/  FSEL R43, R13, -INF , P3 ;  /* 0xff8000000d2b7808 */ /* 0x000fe20001800000 */
[----:B------:R-:W-:Y:S01]  /*9750*/  VIADD R13, R110, 0xffffff70 ;  /* 0xffffff706e0d7836 */ /* 0x000fe20000000000 */
[----:B------:R-:W-:Y:S02]  /*9760*/  ISETP.GE.AND P4, PT, R25, R172, PT ;  /* 0x000000ac1900720c */ /* 0x000fe40003f86270 */
[----:B------:R-:W-:-:S02]  /*9770*/  ISETP.GE.AND P0, PT, R21, R170, PT ;  /* 0x000000aa1500720c */ /* 0x000fc40003f06270 */
[----:B------:R-:W-:Y:S02]  /*9780*/  FMNMX3.FTZ R16, R16, R191, R193, !PT ;  /* 0x000000bf10107276 */ /* 0x000fe400078100c1 */
[----:B------:R-:W-:Y:S02]  /*9790*/  FMNMX3.FTZ R12, R12, R117, R211, !PT ;  /* 0x000000750c0c7276 */ /* 0x000fe400078100d3 */
[-C--:B------:R-:W-:Y:S02]  /*97a0*/  ISETP.GE.AND P6, PT, R25, R171.reuse, PT ;  /* 0x000000ab1900720c */ /* 0x080fe40003fc6270 */
[----:B------:R-:W-:Y:S02]  /*97b0*/  FSEL R17, R17, -INF , P4 ;  /* 0xff80000011117808 */ /* 0x000fe40002000000 */
[C---:B------:R-:W-:Y:S02]  /*97c0*/  ISETP.GE.AND P1, PT, R21.reuse, R171, PT ;  /* 0x000000ab1500720c */ /* 0x040fe40003f26270 */
[----:B------:R-:W-:Y:S01]  /*97d0*/  ISETP.GE.AND P3, PT, R21, R166, PT ;  /* 0x000000a61500720c */ /* 0x000fe20003f66270 */
[----:B------:R-:W-:Y:S01]  /*97e0*/  VIADD R21, R110, 0xffffff71 ;  /* 0xffffff716e157836 */ /* 0x000fe20000000000 */
[----:B------:R-:W-:-:S02]  /*97f0*/  FSEL R15, R15, -INF , P0 ;  /* 0xff8000000f0f7808 */ /* 0x000fc40000000000 */
[----:B------:R-:W-:Y:S02]  /*9800*/  FMNMX3.FTZ R16, R16, R123, R133, !PT ;  /* 0x0000007b10107276 */ /* 0x000fe40007810085 */
[----:B------:R-:W-:Y:S02]  /*9810*/  ISETP.GE.AND P0, PT, R13, R172, PT ;  /* 0x000000ac0d00720c */ /* 0x000fe40003f06270 */
[----:B------:R-:W-:Y:S02]  /*9820*/  FMNMX3.FTZ R12, R12, R115, R203, !PT ;  /* 0x000000730c0c7276 */ /* 0x000fe400078100cb */
[----:B------:R-:W-:Y:S02]  /*9830*/  FSEL R47, R17, -INF , !P6 ;  /* 0xff800000112f7808 */ /* 0x000fe40007000000 */
[----:B------:R-:W-:Y:S01]  /*9840*/  FMNMX3.FTZ R16, R16, R135, R173, !PT ;  /* 0x0000008710107276 */ /* 0x000fe200078100ad */
[----:B------:R-:W-:Y:S01]  /*9850*/  VIADD R17, R110, 0xffffff78 ;  /* 0xffffff786e117836 */ /* 0x000fe20000000000 */
        /* <DEDUP_REMOVED lines=8> */
[C---:B------:R-:W-:Y:S02]  /*98e0*/  ISETP.GE.AND P1, PT, R13.reuse, R170, PT ;  /* 0x000000aa0d00720c */ /* 0x040fe40003f26270 */
[----:B------:R-:W-:Y:S01]  /*98f0*/  ISETP.GE.AND P2, PT, R13, R166, PT ;  /* 0x000000a60d00720c */ /* 0x000fe20003f46270 */
[----:B------:R-:W-:Y:S01]  /*9900*/  VIADD R13, R110, 0xffffff79 ;  /* 0xffffff796e0d7836 */ /* 0x000fe20000000000 */
[----:B------:R-:W-:Y:S02]  /*9910*/  ISETP.GE.AND P6, PT, R21, R171, PT ;  /* 0x000000ab1500720c */ /* 0x000fe40003fc6270 */
[----:B------:R-:W-:Y:S02]  /*9920*/  FSEL R9, R9, -INF , P0 ;  /* 0xff80000009097808 */ /* 0x000fe40000000000 */
[----:B------:R-:W-:-:S02]  /*9930*/  ISETP.GE.AND P0, PT, R17, R172, PT ;  /* 0x000000ac1100720c */ /* 0x000fc40003f06270 */
[----:B------:R-:W-:Y:S02]  /*9940*/  FMNMX3.FTZ R16, R16, R67, R109, !PT ;  /* 0x0000004310107276 */ /* 0x000fe4000781006d */
[----:B------:R-:W-:Y:S02]  /*9950*/  FMNMX3.FTZ R12, R12, R195, R185, !PT ;  /* 0x000000c30c0c7276 */ /* 0x000fe400078100b9 */
[----:B------:R-:W-:Y:S02]  /*9960*/  FSEL R28, R9, -INF , !P6 ;  /* 0xff800000091c7808 */ /* 0x000fe40007000000 */
        /* <DEDUP_REMOVED lines=8> */
[----:B------:R-:W-:-:S02]  /*99f0*/  FMNMX3.FTZ R9, R16, R45, R43, !PT ;  /* 0x0000002d10097276 */ /* 0x000fc4000781002b */
[----:B------:R-:W-:Y:S02]  /*9a00*/  FMNMX3.FTZ R12, R12, R187, R183, !PT ;  /* 0x000000bb0c0c7276 */ /* 0x000fe400078100b7 */
[----:B------:R-:W-:Y:S02]  /*9a10*/  FSEL R29, R5, -INF , !P6 ;  /* 0xff800000051d7808 */ /* 0x000fe40007000000 */
[----:B------:R-:W-:Y:S02]  /*9a20*/  FMNMX3.FTZ R4, R9, R26, R28, !PT ;  /* 0x0000001a09047276 */ /* 0x000fe4000781001c */
[----:B------:R-:W-:Y:S02]  /*9a30*/  FMNMX3.FTZ R12, R12, R125, R131, !PT ;  /* 0x0000007d0c0c7276 */ /* 0x000fe40007810083 */
[----:B------:R-:W-:Y:S02]  /*9a40*/  FMNMX3.FTZ R4, R4, R30, R29, !PT ;  /* 0x0000001e04047276 */ /* 0x000fe4000781001d */
[----:B------:R-:W-:-:S02]  /*9a50*/  FMNMX3.FTZ R8, R12, R137, R121, !PT ;  /* 0x000000890c087276 */ /* 0x000fc40007810079 */
[----:B------:R-:W-:Y:S01]  /*9a60*/  ISETP.GE.AND P5, PT, R25, R166, PT ;  /* 0x000000a61900720c */ /* 0x000fe20003fa6270 */
[----:B------:R-:W1:Y:S01]  /*9a70*/  SHFL.BFLY PT, R5, R4, 0x2, 0x1f ;  /* 0x0c401f0004057f89 */ /* 0x000e6200000e0000 */
[----:B------:R-:W-:Y:S02]  /*9a80*/  FMNMX3.FTZ R8, R8, R61, R63, !PT ;  /* 0x0000003d08087276 */ /* 0x000fe4000781003f */
[----:B------:R-:W-:Y:S02]  /*9a90*/  ISETP.GE.AND P0, PT, R21, R170, PT ;  /* 0x000000aa1500720c */ /* 0x000fe40003f06270 */
[----:B------:R-:W-:Y:S02]  /*9aa0*/  ISETP.GE.AND P4, PT, R23, R166, PT ;  /* 0x000000a61700720c */ /* 0x000fe40003f86270 */
[----:B------:R-:W-:Y:S02]  /*9ab0*/  FSEL R51, R19, -INF , !P5 ;  /* 0xff80000013337808 */ /* 0x000fe40006800000 */
[----:B------:R-:W-:-:S02]  /*9ac0*/  FMNMX3.FTZ R8, R8, R105, R55, !PT ;  /* 0x0000006908087276 */ /* 0x000fc40007810037 */
[----:B------:R-:W-:Y:S02]  /*9ad0*/  ISETP.GE.AND P5, PT, R17, R170, PT ;  /* 0x000000aa1100720c */ /* 0x000fe40003fa6270 */
[----:B------:R-:W-:Y:S02]  /*9ae0*/  FSEL R11, R11, -INF , P0 ;  /* 0xff8000000b0b7808 */ /* 0x000fe40000000000 */
[----:B------:R-:W-:Y:S02]  /*9af0*/  ISETP.GE.AND P6, PT, R21, R166, PT ;  /* 0x000000a61500720c */ /* 0x000fe40003fc6270 */
[----:B------:R-:W-:Y:S02]  /*9b00*/  FSEL R10, R10, -INF , P1 ;  /* 0xff8000000a0a7808 */ /* 0x000fe40000800000 */
[----:B------:R-:W-:Y:S02]  /*9b10*/  FSEL R35, R14, -INF , !P4 ;  /* 0xff8000000e237808 */ /* 0x000fe40006000000 */
[----:B------:R-:W-:-:S02]  /*9b20*/  ISETP.GE.AND P0, PT, R13, R170, PT ;  /* 0x000000aa0d00720c */ /* 0x000fc40003f06270 */
[----:B------:R-:W-:Y:S02]  /*9b30*/  FSEL R33, R15, -INF , !P3 ;  /* 0xff8000000f217808 */ /* 0x000fe40005800000 */
[----:B------:R-:W-:Y:S02]  /*9b40*/  FMNMX3.FTZ R8, R8, R31, R51, !PT ;  /* 0x0000001f08087276 */ /* 0x000fe40007810033 */
[-C--:B------:R-:W-:Y:S02]  /*9b50*/  ISETP.GE.AND P1, PT, R17, R166.reuse, PT ;  /* 0x000000a61100720c */ /* 0x080fe40003f26270 */
[----:B------:R-:W-:Y:S01]  /*9b60*/  FSEL R6, R6, -INF , P5 ;  /* 0xff80000006067808 */ /* 0x000fe20002800000 */
[----:B------:R-:W-:Y:S01]  /*9b70*/  LDSM.16.MT88.4 R16, [R102+0x6000] ;  /* 0x006000006610783b */ /* 0x000fe20000004200 */
[----:B------:R-:W-:Y:S02]  /*9b80*/  ISETP.GE.AND P4, PT, R13, R166, PT ;  /* 0x000000a60d00720c */ /* 0x000fe40003f86270 */
[----:B------:R-:W-:Y:S01]  /*9b90*/  FSEL R7, R7, -INF , P0 ;  /* 0xff80000007077808 */ /* 0x000fe20000000000 */
[----:B------:R-:W-:Y:S01]  /*9ba0*/  LDSM.16.MT88.4 R12, [R140+0x6000] ;  /* 0x006000008c0c783b */ /* 0x000fe20000004200 */
[----:B------:R-:W-:-:S02]  /*9bb0*/  FSEL R27, R10, -INF , !P2 ;  /* 0xff8000000a1b7808 */ /* 0x000fc40005000000 */
[----:B------:R-:W-:Y:S02]  /*9bc0*/  FSEL R25, R11, -INF , !P6 ;  /* 0xff8000000b197808 */ /* 0x000fe40007000000 */
[----:B------:R-:W-:Y:S02]  /*9bd0*/  FMNMX3.FTZ R8, R8, R35, R33, !PT ;  /* 0x0000002308087276 */ /* 0x000fe40007810021 */
[----:B------:R-:W-:Y:S02]  /*9be0*/  FSEL R23, R6, -INF , !P1 ;  /* 0xff80000006177808 */ /* 0x000fe40004800000 */
[----:B------:R-:W-:Y:S02]  /*9bf0*/  FSEL R21, R7, -INF , !P4 ;  /* 0xff80000007157808 */ /* 0x000fe40006000000 */
[----:B------:R-:W-:Y:S02]  /*9c00*/  FMNMX3.FTZ R6, R8, R27, R25, !PT ;  /* 0x0000001b08067276 */ /* 0x000fe40007810019 */
[----:B-1----:R-:W-:Y:S01]  /*9c10*/  FMNMX.FTZ R7, R4, R5, !PT ;  /* 0x0000000504077209 */ /* 0x002fe20007810000 */
[----:B------:R-:W-:Y:S01]  /*9c20*/  LDSM.16.MT88.4 R8, [R144+0x6000] ;  /* 0x006000009008783b */ /* 0x000fe20000004200 */
[----:B------:R-:W-:-:S05]  /*9c30*/  FMNMX3.FTZ R6, R6, R23, R21, !PT ;  /* 0x0000001706067276 */ /* 0x000fca0007810015 */
        /* <DEDUP_REMOVED lines=8> */
[----:B-1----:R-:W-:Y:S02]  /*9cc0*/  FMNMX.FTZ R20, R5, R20, !PT ;  /* 0x0000001405147209 */ /* 0x002fe40007810000 */
[----:B------:R-:W-:Y:S02]  /*9cd0*/  FSEL R5, R22, RZ, P1 ;  /* 0x000000ff16057208 */ /* 0x000fe40000800000 */
[----:B------:R-:W-:Y:S01]  /*9ce0*/  FSETP.NEU.FTZ.AND P0, PT, R20, -INF , PT ;  /* 0xff8000001400780b */ /* 0x000fe20003f1d000 */
[----:B------:R-:W-:Y:S02]  /*9cf0*/  FMUL.FTZ R24, R39, R20 ;  /* 0x0000001427187220 */ /* 0x000fe40000410000 */
[----:B------:R-:W-:Y:S01]  /*9d00*/  FADD.FTZ R4, R36, -R5 ;  /* 0x8000000524047221 */ /* 0x000fe20000010000 */
[----:B------:R-:W-:-:S02]  /*9d10*/  FSEL R5, R20, RZ, P0 ;  /* 0x000000ff14057208 */ /* 0x000fc40000000000 */
[----:B------:R-:W-:-:S03]  /*9d20*/  FSEL R24, R24, RZ, P0 ;  /* 0x000000ff18187208 */ /* 0x000fc60000000000 */
[----:B------:R-:W-:Y:S01]  /*9d30*/  FADD.FTZ R48, R0, -R5 ;  /* 0x8000000500307221 */ /* 0x000fe20000010000 */
[-C--:B------:R-:W-:Y:S01]  /*9d40*/  FFMA.FTZ R111, R111, R39.reuse, -R32 ;  /* 0x000000276f6f7223 */ /* 0x080fe20000010820 */
[-C--:B------:R-:W-:Y:S01]  /*9d50*/  FFMA.FTZ R44, R113, R39.reuse, -R24 ;  /* 0x00000027712c7223 */ /* 0x080fe20000010818 */
[-CC-:B------:R-:W-:Y:S01]  /*9d60*/  FFMA.FTZ R46, R217, R39.reuse, -R32.reuse ;  /* 0x00000027d92e7223 */ /* 0x180fe20000010820 */
[-CC-:B------:R-:W-:Y:S01]  /*9d70*/  FFMA.FTZ R53, R215, R39.reuse, -R32.reuse ;  /* 0x00000027d7357223 */ /* 0x180fe20000010820 */
[-C--:B------:R-:W-:Y:S01]  /*9d80*/  FFMA.FTZ R34, R219, R39.reuse, -R32 ;  /* 0x00000027db227223 */ /* 0x080fe20000010820 */
[-CC-:B------:R-:W-:Y:S01]  /*9d90*/  FFMA.FTZ R113, R213, R39.reuse, -R24.reuse ;  /* 0x00000027d5717223 */ /* 0x180fe20000010818 */
[----:B------:R-:W-:Y:S01]  /*9da0*/  FMUL.FTZ R48, R39, R48 ;  /* 0x0000003027307220 */ /* 0x000fe20000410000 */
[-CC-:B------:R-:W-:Y:S01]  /*9db0*/  FFMA.FTZ R49, R117, R39.reuse, -R24.reuse ;  /* 0x0000002775317223 */ /* 0x180fe20000010818 */
[----:B------:R-:W-:Y:S01]  /*9dc0*/  FFMA.FTZ R0, R211, R39, -R24 ;  /* 0x00000027d3007223 */ /* 0x000fe20000010818 */
[----:B------:R-:W-:Y:S01]  /*9dd0*/  FMUL.FTZ R4, R39, R4 ;  /* 0x0000000427047220 */ /* 0x000fe20000410000 */
[----:B------:R-:W-:Y:S08]  /*9de0*/  MUFU.EX2 R111, R111 ;  /* 0x0000006f006f7308 */ /* 0x000ff00000000800 */
[----:B------:R-:W-:Y:S08]  /*9df0*/  MUFU.EX2 R46, R46 ;  /* 0x0000002e002e7308 */ /* 0x000ff00000000800 */
[----:B------:R-:W-:Y:S08]  /*9e00*/  MUFU.EX2 R53, R53 ;  /* 0x0000003500357308 */ /* 0x000ff00000000800 */
[----:B------:R-:W-:Y:S08]  /*9e10*/  MUFU.EX2 R34, R34 ;  /* 0x0000002200227308 */ /* 0x000ff00000000800 */
[----:B------:R-:W-:Y:S08]  /*9e20*/  MUFU.EX2 R44, R44 ;  /* 0x0000002c002c7308 */ /* 0x000ff00000000800 */
[----:B------:R-:W-:Y:S08]  /*9e30*/  MUFU.EX2 R113, R113 ;  /* 0x0000007100717308 */ /* 0x000ff00000000800 */
[----:B------:R-:W1:Y:S08]  /*9e40*/  MUFU.EX2 R50, R4 ;  /* 0x0000000400327308 */ /* 0x000e700000000800 */
[----:B------:R-:W2:Y:S08]  /*9e50*/  MUFU.EX2 R48, R48 ;  /* 0x0000003000307308 */ /* 0x000eb00000000800 */
[----:B------:R-:W-:Y:S08]  /*9e60*/  MUFU.EX2 R49, R49 ;  /* 0x0000003100317308 */ /* 0x000ff00000000800 */
[----:B------:R-:W3:Y:S01]  /*9e70*/  MUFU.EX2 R0, R0 ;  /* 0x0000000000007308 */ /* 0x000ee20000000800 */
[-C--:B-1----:R-:W-:Y:S01]  /*9e80*/  FMUL.FTZ R96, R96, R50.reuse ;  /* 0x0000003260607220 */ /* 0x082fe20000410000 */
[----:B------:R-:W-:Y:S01]  /*9e90*/  FMUL.FTZ R97, R97, R50 ;  /* 0x0000003261617220 */ /* 0x000fe20000410000 */
[-C--:B--2---:R-:W-:Y:S01]  /*9ea0*/  FMUL.FTZ R98, R98, R48.reuse ;  /* 0x0000003062627220 */ /* 0x084fe20000410000 */
[----:B------:R-:W-:Y:S01]  /*9eb0*/  FMUL.FTZ R99, R99, R48 ;  /* 0x0000003063637220 */ /* 0x000fe20000410000 */
[----:B------:R-:W-:Y:S01]  /*9ec0*/  F2FP.F16.F32.PACK_AB R4, R46, R111 ;  /* 0x0000006f2e04723e */ /* 0x000fe200000000ff */
[-C--:B------:R-:W-:Y:S01]  /*9ed0*/  FMUL.FTZ R92, R92, R50.reuse ;  /* 0x000000325c5c7220 */ /* 0x080fe20000410000 */
[----:B------:R-:W-:Y:S01]  /*9ee0*/  F2FP.F16.F32.PACK_AB R6, R34, R53 ;  /* 0x000000352206723e */ /* 0x000fe200000000ff */
[----:B------:R-:W-:Y:S01]  /*9ef0*/  FMUL.FTZ R93, R93, R50 ;  /* 0x000000325d5d7220 */ /* 0x000fe20000410000 */
[----:B------:R-:W-:Y:S01]  /*9f00*/  F2FP.F16.F32.PACK_AB R5, R113, R44 ;  /* 0x0000002c7105723e */ /* 0x000fe200000000ff */
[-C--:B------:R-:W-:Y:S01]  /*9f10*/  FMUL.FTZ R94, R94, R48.reuse ;  /* 0x000000305e5e7220 */ /* 0x080fe20000410000 */
[----:B------:R-:W-:Y:S01]  /*9f20*/  FMUL.FTZ R95, R95, R48 ;  /* 0x000000305f5f7220 */ /* 0x000fe20000410000 */
[----:B---3--:R-:W-:Y:S01]  /*9f30*/  F2FP.F16.F32.PACK_AB R7, R0, R49 ;  /* 0x000000310007723e */ /* 0x008fe200000000ff */
[-C--:B------:R-:W-:Y:S01]  /*9f40*/  FMUL.FTZ R88, R88, R50.reuse ;  /* 0x0000003258587220 */ /* 0x080fe20000410000 */
[----:B------:R-:W-:-:S05]  /*9f50*/  FMUL.FTZ R89, R89, R50 ;  /* 0x0000003259597220 */ /* 0x000fca0000410000 */
[----:B------:R-:W-:Y:S01]  /*9f60*/  HMMA.16816.F32 R96, R4, R8, R96 ;  /* 0x000000080460723c */ /* 0x000fe20000001860 */
[-C--:B------:R-:W-:Y:S01]  /*9f70*/  FMUL.FTZ R90, R90, R48.reuse ;  /* 0x000000305a5a7220 */ /* 0x080fe20000410000 */
[----:B------:R-:W-:Y:S01]  /*9f80*/  FMUL.FTZ R91, R91, R48 ;  /* 0x000000305b5b7220 */ /* 0x000fe20000410000 */
[----:B------:R-:W-:-:S05]  /*9f90*/  FMUL.FTZ R84, R84, R50 ;  /* 0x0000003254547220 */ /* 0x000fca0000410000 */
[C---:B------:R-:W-:Y:S01]  /*9fa0*/  HMMA.16816.F32 R92, R4.reuse, R10, R92 ;  /* 0x0000000a045c723c */ /* 0x040fe2000000185c */
[----:B------:R-:W1:Y:S01]  /*9fb0*/  LDSM.16.MT88.4 R8, [R103+0x6000] ;  /* 0x006000006708783b */ /* 0x000e620000004200 */
[----:B------:R-:W-:Y:S01]  /*9fc0*/  FMUL.FTZ R85, R85, R50 ;  /* 0x0000003255557220 */ /* 0x000fe20000410000 */
[-C--:B------:R-:W-:Y:S01]  /*9fd0*/  FMUL.FTZ R86, R86, R48.reuse ;  /* 0x0000003056567220 */ /* 0x080fe20000410000 */
[----:B------:R-:W-:Y:S01]  /*9fe0*/  FMUL.FTZ R87, R87, R48 ;  /* 0x0000003057577220 */ /* 0x000fe20000410000 */
[-C--:B------:R-:W-:Y:S01]  /*9ff0*/  FMUL.FTZ R72, R72, R50.reuse ;  /* 0x0000003248487220 */ /* 0x080fe20000410000 */
[----:B------:R-:W-:Y:S01]  /*a000*/  FMUL.FTZ R73, R73, R50 ;  /* 0x0000003249497220 */ /* 0x000fe20000410000 */
[-C--:B------:R-:W-:Y:S01]  /*a010*/  FMUL.FTZ R74, R74, R48.reuse ;  /* 0x000000304a4a7220 */ /* 0x080fe20000410000 */
[----:B------:R-:W-:Y:S01]  /*a020*/  HMMA.16816.F32 R88, R4, R12, R88 ;  /* 0x0000000c0458723c */ /* 0x000fe20000001858 */
[----:B------:R-:W-:Y:S01]  /*a030*/  FMUL.FTZ R75, R75, R48 ;  /* 0x000000304b4b7220 */ /* 0x000fe20000410000 */
[-C--:B------:R-:W-:Y:S01]  /*a040*/  FMUL.FTZ R68, R68, R50.reuse ;  /* 0x0000003244447220 */ /* 0x080fe20000410000 */
[----:B------:R-:W-:Y:S01]  /*a050*/  FMUL.FTZ R69, R69, R50 ;  /* 0x0000003245457220 */ /* 0x000fe20000410000 */
[-C--:B------:R-:W-:Y:S01]  /*a060*/  FMUL.FTZ R70, R70, R48.reuse ;  /* 0x0000003046467220 */ /* 0x080fe20000410000 */
[----:B------:R-:W-:-:S03]  /*a070*/  FMUL.FTZ R71, R71, R48 ;  /* 0x0000003047477220 */ /* 0x000fc60000410000 */
[----:B------:R-:W-:Y:S01]  /*a080*/  HMMA.16816.F32 R84, R4, R14, R84 ;  /* 0x0000000e0454723c */ /* 0x000fe20000001854 */
[----:B------:R-:W2:Y:S01]  /*a090*/  LDSM.16.MT88.4 R12, [R144+0x6800] ;  /* 0x00680000900c783b */ /* 0x000ea20000004200 */
        /* <DEDUP_REMOVED lines=9> */
[----:B------:R-:W-:Y:S01]  /*a130*/  HMMA.16816.F32 R68, R4, R18, R68 ;  /* 0x000000120444723c */ /* 0x000fe20000001844 */
[----:B------:R-:W3:Y:S01]  /*a140*/  LDSM.16.MT88.4 R16, [R103+0x6800] ;  /* 0x006800006710783b */ /* 0x000ee20000004200 */
[----:B------:R-:W-:Y:S01]  /*a150*/  MUFU.EX2 R117, R117 ;  /* 0x0000007500757308 */ /* 0x000fe20000000800 */
[-C--:B------:R-:W-:Y:S01]  /*a160*/  FMUL.FTZ R80, R80, R50.reuse ;  /* 0x0000003250507220 */ /* 0x080fe20000410000 */
[----:B------:R-:W-:Y:S01]  /*a170*/  FMUL.FTZ R81, R81, R50 ;  /* 0x0000003251517220 */ /* 0x000fe20000410000 */
[----:B------:R-:W-:-:S05]  /*a180*/  FMUL.FTZ R82, R82, R48 ;  /* 0x0000003052527220 */ /* 0x000fca0000410000 */
[----:B------:R-:W4:Y:S01]  /*a190*/  MUFU.EX2 R52, R52 ;  /* 0x0000003400347308 */ /* 0x000f220000000800 */
[----:B------:R-:W-:Y:S01]  /*a1a0*/  FMUL.FTZ R83, R83, R48 ;  /* 0x0000003053537220 */ /* 0x000fe20000410000 */
[-C--:B------:R-:W-:Y:S01]  /*a1b0*/  FMUL.FTZ R76, R76, R50.reuse ;  /* 0x000000324c4c7220 */ /* 0x080fe20000410000 */
[----:B------:R-:W-:-:S05]  /*a1c0*/  FMUL.FTZ R77, R77, R50 ;  /* 0x000000324d4d7220 */ /* 0x000fca0000410000 */
[----:B------:R-:W-:Y:S01]  /*a1d0*/  MUFU.EX2 R107, R107 ;  /* 0x0000006b006b7308 */ /* 0x000fe20000000800 */
[-C--:B------:R-:W-:Y:S01]  /*a1e0*/  FMUL.FTZ R78, R78, R48.reuse ;  /* 0x000000304e4e7220 */ /* 0x080fe20000410000 */
[----:B------:R-:W-:-:S06]  /*a1f0*/  FMUL.FTZ R79, R79, R48 ;  /* 0x000000304f4f7220 */ /* 0x000fcc0000410000 */
[----:B------:R-:W5:Y:S08]  /*a200*/  MUFU.EX2 R40, R40 ;  /* 0x0000002800287308 */ /* 0x000f700000000800 */
[----:B------:R-:W-:Y:S08]  /*a210*/  MUFU.EX2 R115, R115 ;  /* 0x0000007300737308 */ /* 0x000ff00000000800 */
[----:B------:R-:W2:Y:S08]  /*a220*/  MUFU.EX2 R42, R42 ;  /* 0x0000002a002a7308 */ /* 0x000eb00000000800 */
[----:B------:R-:W-:Y:S08]  /*a230*/  MUFU.EX2 R57, R57 ;  /* 0x0000003900397308 */ /* 0x000ff00000000800 */
[----:B------:R-:W3:Y:S01]  /*a240*/  MUFU.EX2 R36, R36 ;  /* 0x0000002400247308 */ /* 0x000ee20000000800 */
[C---:B-1----:R-:W-:Y:S08]  /*a250*/  HMMA.16816.F32 R80, R4.reuse, R8, R80 ;  /* 0x000000080450723c */ /* 0x042ff00000001850 */
[----:B------:R-:W-:Y:S01]  /*a260*/  HMMA.16816.F32 R76, R4, R10, R76 ;  /* 0x0000000a044c723c */ /* 0x000fe2000000184c */
[----:B----4-:R-:W-:Y:S01]  /*a270*/  F2FP.F16.F32.PACK_AB R4, R52, R117 ;  /* 0x000000753404723e */ /* 0x010fe200000000ff */
[----:B------:R-:W1:Y:S01]  /*a280*/  LDSM.16.MT88.4 R8, [R140+0x6800] ;  /* 0x006800008c08783b */ /* 0x000e620000004200 */
[----:B-----5:R-:W-:-:S02]  /*a290*/  F2FP.F16.F32.PACK_AB R6, R40, R107 ;  /* 0x0000006b2806723e */ /* 0x020fc400000000ff */
[----:B--2---:R-:W-:Y:S02]  /*a2a0*/  F2FP.F16.F32.PACK_AB R5, R42, R115 ;  /* 0x000000732a05723e */ /* 0x004fe400000000ff */
[----:B---3--:R-:W-:-:S07]  /*a2b0*/  F2FP.F16.F32.PACK_AB R7, R36, R57 ;  /* 0x000000392407723e */ /* 0x008fce00000000ff */
[C---:B------:R-:W-:Y:S08]  /*a2c0*/  HMMA.16816.F32 R96, R4.reuse, R12, R96 ;  /* 0x0000000c0460723c */ /* 0x040ff00000001860 */
[C---:B------:R-:W-:Y:S01]  /*a2d0*/  HMMA.16816.F32 R92, R4.reuse, R14, R92 ;  /* 0x0000000e045c723c */ /* 0x040fe2000000185c */
[----:B------:R-:W2:Y:S07]  /*a2e0*/  LDSM.16.MT88.4 R12, [R102+0x6800] ;  /* 0x00680000660c783b */ /* 0x000eae0000004200 */
[C---:B------:R-:W-:Y:S08]  /*a2f0*/  HMMA.16816.F32 R80, R4.reuse, R16, R80 ;  /* 0x000000100450723c */ /* 0x040ff00000001850 */
[C---:B------:R-:W-:Y:S01]  /*a300*/  HMMA.16816.F32 R76, R4.reuse, R18, R76 ;  /* 0x00000012044c723c */ /* 0x040fe2000000184c */
[----:B------:R-:W3:Y:S01]  /*a310*/  LDSM.16.MT88.4 R16, [R144+0x7000] ;  /* 0x007000009010783b */ /* 0x000ee20000004200 */
        /* <DEDUP_REMOVED lines=13> */
[----:B------:R-:W3:Y:S08]  /*a3f0*/  MUFU.EX2 R58, R58 ;  /* 0x0000003a003a7308 */ /* 0x000ef00000000800 */
[----:B------:R-:W-:Y:S08]  /*a400*/  MUFU.EX2 R119, R119 ;  /* 0x0000007700777308 */ /* 0x000ff00000000800 */
[----:B------:R-:W3:Y:S01]  /*a410*/  MUFU.EX2 R54, R54 ;  /* 0x0000003600367308 */ /* 0x000ee20000000800 */
[C---:B-1----:R-:W-:Y:S08]  /*a420*/  HMMA.16816.F32 R88, R4.reuse, R8, R88 ;  /* 0x000000080458723c */ /* 0x042ff00000001858 */
[C---:B------:R-:W-:Y:S01]  /*a430*/  HMMA.16816.F32 R84, R4.reuse, R10, R84 ;  /* 0x0000000a0454723c */ /* 0x040fe20000001854 */
[----:B------:R-:W-:Y:S07]  /*a440*/  LDSM.16.MT88.4 R8, [R140+0x7000] ;  /* 0x007000008c08783b */ /* 0x000fee0000004200 */
[C---:B--2---:R-:W-:Y:S08]  /*a450*/  HMMA.16816.F32 R72, R4.reuse, R12, R72 ;  /* 0x0000000c0448723c */ /* 0x044ff00000001848 */
[----:B------:R-:W-:Y:S01]  /*a460*/  HMMA.16816.F32 R68, R4, R14, R68 ;  /* 0x0000000e0444723c */ /* 0x000fe20000001844 */
[----:B----4-:R-:W-:Y:S01]  /*a470*/  F2FP.F16.F32.PACK_AB R4, R60, R139 ;  /* 0x0000008b3c04723e */ /* 0x010fe200000000ff */
[----:B------:R-:W-:Y:S01]  /*a480*/  LDSM.16.MT88.4 R12, [R102+0x7000] ;  /* 0x00700000660c783b */ /* 0x000fe20000004200 */
[----:B-----5:R-:W-:-:S02]  /*a490*/  F2FP.F16.F32.PACK_AB R6, R56, R129 ;  /* 0x000000813806723e */ /* 0x020fc400000000ff */
[----:B---3--:R-:W-:Y:S02]  /*a4a0*/  F2FP.F16.F32.PACK_AB R5, R58, R127 ;  /* 0x0000007f3a05723e */ /* 0x008fe400000000ff */
[----:B------:R-:W-:-:S07]  /*a4b0*/  F2FP.F16.F32.PACK_AB R7, R54, R119 ;  /* 0x000000773607723e */ /* 0x000fce00000000ff */
[C---:B------:R-:W-:Y:S08]  /*a4c0*/  HMMA.16816.F32 R96, R4.reuse, R16, R96 ;  /* 0x000000100460723c */ /* 0x040ff00000001860 */
        /* <DEDUP_REMOVED lines=35> */
[-C--:B------:R-:W-:Y:S01]  /*a700*/  FFMA.FTZ R183, R123, R39.reuse, -R32 ;  /* 0x000000277bb77223 */ /* 0x080fe20000010820 */
[-C--:B------:R-:W-:Y:S01]  /*a710*/  FFMA.FTZ R133, R125, R39.reuse, -R24 ;  /* 0x000000277d857223 */ /* 0x080fe20000010818 */
        /* <DEDUP_REMOVED lines=37> */
[C---:B------:R-:W-:Y:S01]  /*a970*/  HMMA.16816.F32 R88, R4.reuse, R8, R88 ;  /* 0x000000080458723c */ /* 0x040fe20000001858 */
[----:B------:R-:W-:Y:S07]  /*a980*/  MUFU.EX2 R118, R118 ;  /* 0x0000007600767308 */ /* 0x000fee0000000800 */
[C---:B--2---:R-:W-:Y:S08]  /*a990*/  HMMA.16816.F32 R72, R4.reuse, R12, R72 ;  /* 0x0000000c0448723c */ /* 0x044ff00000001848 */
[C---:B------:R-:W-:Y:S01]  /*a9a0*/  HMMA.16816.F32 R68, R4.reuse, R14, R68 ;  /* 0x0000000e0444723c */ /* 0x040fe20000001844 */
[----:B------:R-:W-:Y:S07]  /*a9b0*/  LDSM.16.MT88.4 R12, [R140+0x8800] ;  /* 0x008800008c0c783b */ /* 0x000fee0000004200 */
[C---:B-1----:R-:W-:Y:S08]  /*a9c0*/  HMMA.16816.F32 R80, R4.reuse, R16, R80 ;  /* 0x000000100450723c */ /* 0x042ff00000001850 */
[C---:B------:R-:W-:Y:S01]  /*a9d0*/  HMMA.16816.F32 R76, R4.reuse, R18, R76 ;  /* 0x00000012044c723c */ /* 0x040fe2000000184c */
[----:B------:R-:W1:Y:S01]  /*a9e0*/  LDSM.16.MT88.4 R16, [R144+0x8800] ;  /* 0x008800009010783b */ /* 0x000e620000004200 */
[----:B------:R-:W2:Y:S06]  /*a9f0*/  MUFU.EX2 R65, R65 ;  /* 0x0000004100417308 */ /* 0x000eac0000000800 */
        /* <DEDUP_REMOVED lines=13> */
[----:B------:R-:W-:Y:S01]  /*aad0*/  HMMA.16816.F32 R92, R4, R18, R92 ;  /* 0x00000012045c723c */ /* 0x000fe2000000185c */
[----:B------:R-:W1:Y:S01]  /*aae0*/  LDSM.16.MT88.4 R16, [R102+0x8800] ;  /* 0x008800006610783b */ /* 0x000e620000004200 */
[----:B------:R-:W-:-:S06]  /*aaf0*/  FFMA.FTZ R111, R176, R50, R111 ;  /* 0x00000032b06f7223 */ /* 0x000fcc000001006f */
[----:B------:R-:W-:Y:S01]  /*ab00*/  HMMA.16816.F32 R88, R4, R12, R88 ;  /* 0x0000000c0458723c */ /* 0x000fe20000001858 */
[----:B------:R-:W-:-:S07]  /*ab10*/  FFMA.FTZ R50, R177, R48, R44 ;  /* 0x00000030b1327223 */ /* 0x000fce000001002c */
[----:B------:R-:W-:Y:S01]  /*ab20*/  HMMA.16816.F32 R84, R4, R14, R84 ;  /* 0x0000000e0454723c */ /* 0x000fe20000001854 */
[----:B------:R-:W2:Y:S01]  /*ab30*/  LDSM.16.MT88.4 R12, [R144+0x9000] ;  /* 0x00900000900c783b */ /* 0x000ea20000004200 */
[----:B------:R-:W-:Y:S01]  /*ab40*/  FADD.FTZ R48, R46, R111 ;  /* 0x0000006f2e307221 */ /* 0x000fe20000010000 */
[-CC-:B------:R-:W-:Y:S01]  /*ab50*/  FFMA.FTZ R63, R41, R39.reuse, -R32.reuse ;  /* 0x00000027293f7223 */ /* 0x180fe20000010820 */
[-CC-:B------:R-:W-:Y:S01]  /*ab60*/  FFMA.FTZ R44, R47, R39.reuse, -R32.reuse ;  /* 0x000000272f2c7223 */ /* 0x180fe20000010820 */
[----:B------:R-:W-:-:S03]  /*ab70*/  FFMA.FTZ R46, R45, R39, -R32 ;  /* 0x000000272d2e7223 */ /* 0x000fc60000010820 */
[----:B---3--:R-:W-:Y:S01]  /*ab80*/  HMMA.16816.F32 R80, R4, R8, R80 ;  /* 0x000000080450723c */ /* 0x008fe20000001850 */
[-C--:B------:R-:W-:Y:S01]  /*ab90*/  FFMA.FTZ R41, R43, R39.reuse, -R32 ;  /* 0x000000272b297223 */ /* 0x080fe20000010820 */
[-CC-:B------:R-:W-:Y:S01]  /*aba0*/  FFMA.FTZ R31, R31, R39.reuse, -R24.reuse ;  /* 0x000000271f1f7223 */ /* 0x180fe20000010818 */
[----:B------:R-:W-:Y:S01]  /*abb0*/  FFMA.FTZ R33, R33, R39, -R24 ;  /* 0x0000002721217223 */ /* 0x000fe20000010818 */
[----:B------:R-:W-:-:S04]  /*abc0*/  FADD.FTZ R53, R53, R48 ;  /* 0x0000003035357221 */ /* 0x000fc80000010000 */
[----:B------:R-:W-:Y:S01]  /*abd0*/  HMMA.16816.F32 R76, R4, R10, R76 ;  /* 0x0000000a044c723c */ /* 0x000fe2000000184c */
[----:B------:R-:W3:Y:S01]  /*abe0*/  LDSM.16.MT88.4 R8, [R140+0x9000] ;  /* 0x009000008c08783b */ /* 0x000ee20000004200 */
[-CC-:B------:R-:W-:Y:S01]  /*abf0*/  FFMA.FTZ R51, R51, R39.reuse, -R24.reuse ;  /* 0x0000002733337223 */ /* 0x180fe20000010818 */
[----:B------:R-:W-:Y:S01]  /*ac00*/  FFMA.FTZ R43, R35, R39, -R24 ;  /* 0x00000027232b7223 */ /* 0x000fe20000010818 */
[----:B------:R-:W-:Y:S01]  /*ac10*/  FADD.FTZ R50, R113, R50 ;  /* 0x0000003271327221 */ /* 0x000fe20000010000 */
[----:B------:R-:W-:Y:S01]  /*ac20*/  FADD.FTZ R124, R34, R53 ;  /* 0x00000035227c7221 */ /* 0x000fe20000010000 */
[----:B------:R-:W-:Y:S02]  /*ac30*/  MUFU.EX2 R63, R63 ;  /* 0x0000003f003f7308 */ /* 0x000fe40000000800 */
[----:B------:R-:W-:-:S06]  /*ac40*/  FADD.FTZ R49, R49, R50 ;  /* 0x0000003231317221 */ /* 0x000fcc0000010000 */
[----:B------:R-:W4:Y:S01]  /*ac50*/  MUFU.EX2 R44, R44 ;  /* 0x0000002c002c7308 */ /* 0x000f220000000800 */
[----:B------:R-:W-:-:S07]  /*ac60*/  FADD.FTZ R50, R0, R49 ;  /* 0x0000003100327221 */ /* 0x000fce0000010000 */
[----:B------:R-:W-:Y:S08]  /*ac70*/  MUFU.EX2 R46, R46 ;  /* 0x0000002e002e7308 */ /* 0x000ff00000000800 */
        /* <DEDUP_REMOVED lines=17> */
[----:B--2---:R-:W-:Y:S01]  /*ad90*/  F2FP.F16.F32.PACK_AB R5, R48, R31 ;  /* 0x0000001f3005723e */ /* 0x004fe200000000ff */
[----:B------:R-:W1:Y:S01]  /*ada0*/  LDSM.16.MT88.4 R16, [R103+0x9000] ;  /* 0x009000006710783b */ /* 0x000e620000004200 */
[----:B---3--:R-:W-:Y:S01]  /*adb0*/  F2FP.F16.F32.PACK_AB R7, R33, R34 ;  /* 0x000000222107723e */ /* 0x008fe200000000ff */
        /* <DEDUP_REMOVED lines=14> */
[-C--:B------:R-:W-:Y:S01]  /*aea0*/  FFMA.FTZ R0, R28, R39.reuse, -R32 ;  /* 0x000000271c007223 */ /* 0x080fe20000010820 */
[----:B------:R-:W-:Y:S01]  /*aeb0*/  FADD.FTZ R185, R185, R56 ;  /* 0x00000038b9b97221 */ /* 0x000fe20000010000 */
[----:B------:R-:W-:Y:S01]  /*aec0*/  FADD.FTZ R181, R181, R54 ;  /* 0x00000036b5b57221 */ /* 0x000fe20000010000 */
[-C--:B------:R-:W-:Y:S01]  /*aed0*/  FFMA.FTZ R35, R26, R39.reuse, -R32 ;  /* 0x000000271a237223 */ /* 0x080fe20000010820 */
[-CC-:B------:R-:W-:Y:S01]  /*aee0*/  FFMA.FTZ R27, R27, R39.reuse, -R24.reuse ;  /* 0x000000271b1b7223 */ /* 0x180fe20000010818 */
[-CC-:B------:R-:W-:Y:S01]  /*aef0*/  FFMA.FTZ R28, R25, R39.reuse, -R24.reuse ;  /* 0x00000027191c7223 */ /* 0x180fe20000010818 */
[-C--:B------:R-:W-:Y:S01]  /*af00*/  FFMA.FTZ R23, R23, R39.reuse, -R24 ;  /* 0x0000002717177223 */ /* 0x080fe20000010818 */
[-CC-:B------:R-:W-:Y:S01]  /*af10*/  FFMA.FTZ R26, R30, R39.reuse, -R32.reuse ;  /* 0x000000271e1a7223 */ /* 0x180fe20000010820 */
[-C--:B------:R-:W-:Y:S01]  /*af20*/  FFMA.FTZ R29, R29, R39.reuse, -R32 ;  /* 0x000000271d1d7223 */ /* 0x080fe20000010820 */
        /* <DEDUP_REMOVED lines=23> */
[----:B------:R-:W-:Y:S01]  /*b0a0*/  FADD.FTZ R123, R106, R123 ;  /* 0x0000007b6a7b7221 */ /* 0x000fe20000010000 */
[----:B------:R-:W-:Y:S01]  /*b0b0*/  FADD.FTZ R125, R112, R125 ;  /* 0x0000007d707d7221 */ /* 0x000fe20000010000 */
[----:B------:R-:W1:Y:S05]  /*b0c0*/  LDSM.16.MT88.4 R16, [R140+0x9800] ;  /* 0x009800008c10783b */ /* 0x000e6a0000004200 */
[C---:B--2---:R-:W-:Y:S08]  /*b0d0*/  HMMA.16816.F32 R72, R4.reuse, R12, R72 ;  /* 0x0000000c0448723c */ /* 0x044ff00000001848 */
[----:B------:R-:W-:Y:S01]  /*b0e0*/  HMMA.16816.F32 R68, R4, R14, R68 ;  /* 0x0000000e0444723c */ /* 0x000fe20000001844 */
[----:B----4-:R-:W-:Y:S01]  /*b0f0*/  F2FP.F16.F32.PACK_AB R4, R0, R35 ;  /* 0x000000230004723e */ /* 0x010fe200000000ff */
[----:B------:R-:W-:Y:S01]  /*b100*/  FADD.FTZ R118, R118, R123 ;  /* 0x0000007b76767221 */ /* 0x000fe20000010000 */
[----:B-----5:R-:W-:Y:S01]  /*b110*/  F2FP.F16.F32.PACK_AB R6, R29, R26 ;  /* 0x0000001a1d06723e */ /* 0x020fe200000000ff */
[----:B------:R-:W-:Y:S01]  /*b120*/  FADD.FTZ R122, R122, R125 ;  /* 0x0000007d7a7a7221 */ /* 0x000fe20000010000 */
[----:B---3--:R-:W-:Y:S01]  /*b130*/  F2FP.F16.F32.PACK_AB R5, R28, R27 ;  /* 0x0000001b1c05723e */ /* 0x008fe200000000ff */
[----:B------:R-:W2:Y:S01]  /*b140*/  LDSM.16.MT88.4 R12, [R103+0x9800] ;  /* 0x00980000670c783b */ /* 0x000ea20000004200 */
[----:B------:R-:W-:Y:S01]  /*b150*/  F2FP.F16.F32.PACK_AB R7, R24, R23 ;  /* 0x000000171807723e */ /* 0x000fe200000000ff */
[----:B------:R-:W-:Y:S01]  /*b160*/  FADD.FTZ R65, R65, R118 ;  /* 0x0000007641417221 */ /* 0x000fe20000010000 */
[----:B------:R-:W-:-:S05]  /*b170*/  FADD.FTZ R61, R61, R122 ;  /* 0x0000007a3d3d7221 */ /* 0x000fca0000010000 */
[C---:B------:R-:W-:Y:S08]  /*b180*/  HMMA.16816.F32 R96, R4.reuse, R8, R96 ;  /* 0x000000080460723c */ /* 0x040ff00000001860 */
        /* <DEDUP_REMOVED lines=19> */
[C---:B-1----:R-:W-:Y:S02]  /*b2c0*/  HMMA.16816.F32 R88, R4.reuse, R16, R88 ;  /* 0x000000100458723c */ /* 0x042fe40000001858 */
        /* <DEDUP_REMOVED lines=12> */
[----:B---3--:R-:W-:Y:S01]  /*b390*/  HMMA.16816.F32 R72, R4, R8, R72 ;  /* 0x000000080448723c */ /* 0x008fe20000001848 */
[----:B------:R-:W-:-:S07]  /*b3a0*/  IMAD.MOV.U32 R8, RZ, RZ, R108 ;  /* 0x000000ffff087224 */ /* 0x000fce00078e006c */
[----:B------:R-:W-:Y:S01]  /*b3b0*/  HMMA.16816.F32 R68, R4, R10, R68 ;  /* 0x0000000a0444723c */ /* 0x000fe20000001844 */
[----:B------:R-:W-:-:S04]  /*b3c0*/  NOP ;  /* 0x0000000000007918 */ /* 0x000fc80000000000 */
[----:B------:R-:W-:-:S15]  /*b3d0*/  @P0 BRA `(.L_x_10761) ;  /* 0x0000000000040947 */ /* 0x000fde0003800000 */
.L_x_10750:
[----:B------:R-:W-:-:S07]  /*b3e0*/  IADD3 R38, PT, PT, R8, -0x1, RZ ;  /* 0xffffffff08267810 */ /* 0x000fce0007ffe0ff */
.L_x_10761:
[----:B------:R-:W-:Y:S05]  /*b3f0*/  BSYNC B2 ;  /* 0x0000000000027941 */ /* 0x000fea0003800000 */
.L_x_10749:
[----:B------:R-:W-:-:S13]  /*b400*/  ISETP.GE.AND P0, PT, R38, R155, PT ;  /* 0x0000009b2600720c */ /* 0x000fda0003f06270 */
[----:B------:R-:W-:Y:S05]  /*b410*/  @!P0 BRA `(.L_x_10762) ;  /* 0x0000004400e88947 */ /* 0x000fea0003800000 */
[----:B------:R-:W-:Y:S01]  /*b420*/  ISETP.NE.U32.AND P2, PT, R100, RZ, PT ;  /* 0x000000ff6400720c */ /* 0x000fe20003f45070 */
[C---:B------:R-:W-:Y:S01]  /*b430*/  IMAD.SHL.U32 R4, R38.reuse, 0x80, RZ ;  /* 0x0000008026047824 */ /* 0x040fe200078e00ff */
[----:B------:R-:W-:Y:S01]  /*b440*/  MOV R100, R36 ;  /* 0x0000002400647202 */ /* 0x000fe20000000f00 */
[----:B------:R-:W-:Y:S01]  /*b450*/  VIADD R174, R38, 0x1 ;  /* 0x0000000126ae7836 */ /* 0x000fe20000000000 */
[----:B------:R-:W-:Y:S01]  /*b460*/  ISETP.NE.AND.EX P2, PT, R101, RZ, PT, P2 ;  /* 0x000000ff6500720c */ /* 0x000fe20003f45320 */
[----:B------:R-:W-:Y:S01]  /*b470*/  IMAD.MOV.U32 R101, RZ, RZ, R0 ;  /* 0x000000ffff657224 */ /* 0x000fe200078e0000 */
[C---:B------:R-:W-:Y:S02]  /*b480*/  LOP3.LUT R175, R4.reuse, 0x40, R37, 0xfe, !PT ;  /* 0x0000004004af7812 */ /* 0x040fe400078efe25 */
[----:B------:R-:W-:-:S09]  /*b490*/  IADD3 R173, PT, PT, R4, 0x80, RZ ;  /* 0x0000008004ad7810 */ /* 0x000fd20007ffe0ff */
.L_x_10769:
        /* <DEDUP_REMOVED lines=80> */
.L_x_10764:
[----:B------:R-:W-:Y:S05]  /*b9a0*/  BSYNC.RECONVERGENT B0 ;  /* 0x0000000000007941 */ /* 0x000fea0003800200 */
.L_x_10763:
        /* <DEDUP_REMOVED lines=243> */
.L_x_10768:
[----:B------:R-:W-:Y:S05]  /*c8e0*/  BSYNC.RECONVERGENT B0 ;  /* 0x0000000000007941 */ /* 0x000fea0003800200 */
.L_x_10767:
        /* <DEDUP_REMOVED lines=64> */
.L_x_10766:
[----:B------:R-:W-:Y:S05]  /*ccf0*/  BSYNC.RECONVERGENT B1 ;  /* 0x0000000000017941 */ /* 0x000fea0003800200 */
.L_x_10765:
[----:B------:R-:W-:Y:S01]  /*cd00*/  P2R R0, PR, RZ, 0x4 ;  /* 0x00000004ff007803 */ /* 0x000fe20000000000 */
[C---:B-1----:R-:W-:Y:S02]  /*cd10*/  VIADD R105, R175.reuse, 0xffffffc0 ;  /* 0xffffffc0af697836 */ /* 0x042fe40000000000 */
[C---:B------:R-:W-:Y:S02]  /*cd20*/  VIADD R135, R175.reuse, 0xffffffd8 ;  /* 0xffffffd8af877836 */ /* 0x040fe40000000000 */
[----:B------:R-:W-:Y:S01]  /*cd30*/  VIADD R119, R175, 0xffffffe8 ;  /* 0xffffffe8af777836 */ /* 0x000fe20000000000 */
[----:B------:R-:W-:Y:S01]  /*cd40*/  ISETP.GE.AND P0, PT, R105, R166, PT ;  /* 0x000000a66900720c */ /* 0x000fe20003f06270 */
[----:B------:R-:W-:Y:S01]  /*cd50*/  VIADD R109, R175, 0xffffffc1 ;  /* 0xffffffc1af6d7836 */ /* 0x000fe20000000000 */
[----:B------:R-:W-:Y:S01]  /*cd60*/  ISETP.GE.AND P4, PT, R105, R172, PT ;  /* 0x000000ac6900720c */ /* 0x000fe20003f86270 */
[C---:B------:R-:W-:Y:S01]  /*cd70*/  VIADD R125, R175.reuse, 0xfffffff0 ;  /* 0xfffffff0af7d7836 */ /* 0x040fe20000000000 */
[----:B------:R-:W-:Y:S01]  /*cd80*/  P2R R114, PR, RZ, 0x1 ;  /* 0x00000001ff727803 */ /* 0x000fe20000000000 */
[----:B------:R-:W-:Y:S01]  /*cd90*/  VIADD R129, R175, 0xffffffc8 ;  /* 0xffffffc8af817836 */ /* 0x000fe20000000000 */
[----:B------:R-:W-:Y:S01]  /*cda0*/  ISETP.GE.AND P0, PT, R109, R170, PT ;  /* 0x000000aa6d00720c */ /* 0x000fe20003f06270 */
[C---:B------:R-:W-:Y:S01]  /*cdb0*/  VIADD R127, R175.reuse, 0xffffffc9 ;  /* 0xffffffc9af7f7836 */ /* 0x040fe20000000000 */
[----:B------:R-:W-:Y:S01]  /*cdc0*/  FSEL R108, R4, -INF , P4 ;  /* 0xff800000046c7808 */ /* 0x000fe20002000000 */
[----:B------:R-:W-:Y:S01]  /*cdd0*/  VIADD R107, R175, 0xfffffff8 ;  /* 0xfffffff8af6b7836 */ /* 0x000fe20000000000 */
[----:B------:R-:W-:Y:S01]  /*cde0*/  FSEL R104, R7, -INF , P0 ;  /* 0xff80000007687808 */ /* 0x000fe20000000000 */
[----:B------:R-:W-:Y:S01]  /*cdf0*/  VIADD R123, R175, 0x1 ;  /* 0x00000001af7b7836 */ /* 0x000fe20000000000 */
[----:B------:R-:W-:Y:S01]  /*ce00*/  ISETP.GE.AND P4, PT, R129, R172, PT ;  /* 0x000000ac8100720c */ /* 0x000fe20003f86270 */
        /* <DEDUP_REMOVED lines=13> */
[----:B------:R-:W-:Y:S01]  /*cee0*/  ISETP.GE.AND P0, PT, R139, R170, PT ;  /* 0x000000aa8b00720c */ /* 0x000fe20003f06270 */
[----:B------:R-:W-:Y:S01]  /*cef0*/  VIADD R131, R175, 0xffffffd9 ;  /* 0xffffffd9af837836 */ /* 0x000fe20000000000 */
[----:B------:R-:W-:Y:S01]  /*cf00*/  ISETP.GE.AND P3, PT, R109, R172, PT ;  /* 0x000000ac6d00720c */ /* 0x000fe20003f66270 */
        /* <DEDUP_REMOVED lines=18> */
[----:B------:R-:W-:Y:S02]  /*d030*/  FSEL R22, R22, -INF , P1 ;  /* 0xff80000016167808 */ /* 0x000fe40000800000 */
[----:B------:R-:W-:Y:S02]  /*d040*/  ISETP.GE.AND P1, PT, R119, R170, PT ;  /* 0x000000aa7700720c */ /* 0x000fe40003f26270 */
[----:B------:R-:W-:Y:S02]  /*d050*/  ISETP.GE.AND P4, PT, R135, R172, PT ;  /* 0x000000ac8700720c */ /* 0x000fe40003f86270 */
[----:B------:R-:W-:Y:S02]  /*d060*/  FSEL R26, R26, -INF , P1 ;  /* 0xff8000001a1a7808 */ /* 0x000fe40000800000 */
[-C--:B------:R-:W-:Y:S02]  /*d070*/  ISETP.GE.AND P1, PT, R125, R170.reuse, PT ;  /* 0x000000aa7d00720c */ /* 0x080fe40003f26270 */
[----:B------:R-:W-:Y:S02]  /*d080*/  FSEL R16, R16, -INF , P4 ;  /* 0xff80000010107808 */ /* 0x000fe40002000000 */
[----:B------:R-:W-:Y:S02]  /*d090*/  FSEL R30, R30, -INF , P1 ;  /* 0xff8000001e1e7808 */ /* 0x000fe40000800000 */
[----:B------:R-:W-:Y:S02]  /*d0a0*/  ISETP.GE.AND P1, PT, R107, R170, PT ;  /* 0x000000aa6b00720c */ /* 0x000fe40003f26270 */
        /* <DEDUP_REMOVED lines=10> */
[----:B------:R-:W-:Y:S02]  /*d150*/  ISETP.GE.AND P4, PT, R125, R172, PT ;  /* 0x000000ac7d00720c */ /* 0x000fe40003f86270 */
[----:B------:R-:W-:Y:S02]  /*d160*/  FSEL R40, R40, -INF , P1 ;  /* 0xff80000028287808 */ /* 0x000fe40000800000 */
[----:B------:R-:W-:Y:S02]  /*d170*/  ISETP.GE.AND P1, PT, R111, R170, PT ;  /* 0x000000aa6f00720c */ /* 0x000fe40003f26270 */
[----:B------:R-:W-:Y:S02]  /*d180*/  FSEL R28, R28, -INF , P4 ;  /* 0xff8000001c1c7808 */ /* 0x000fe40002000000 */
[-C--:B------:R-:W-:Y:S01]  /*d190*/  ISETP.GE.AND P2, PT, R105, R171.reuse, PT ;  /* 0x000000ab6900720c */ /* 0x080fe20003f46270 */
[----:B------:R-:W-:Y:S01]  /*d1a0*/  VIADD R105, R175, 0xffffffe9 ;  /* 0xffffffe9af697836 */ /* 0x000fe20000000000 */
[-C--:B------:R-:W-:Y:S02]  /*d1b0*/  ISETP.GE.AND P4, PT, R107, R172.reuse, PT ;  /* 0x000000ac6b00720c */ /* 0x080fe40003f86270 */
[----:B------:R-:W-:Y:S02]  /*d1c0*/  FSEL R42, R42, -INF , P1 ;  /* 0xff8000002a2a7808 */ /* 0x000fe40000800000 */
[----:B------:R-:W-:Y:S02]  /*d1d0*/  ISETP.GE.AND P1, PT, R121, R172, PT ;  /* 0x000000ac7900720c */ /* 0x000fe40003f26270 */
[----:B------:R-:W-:Y:S02]  /*d1e0*/  P2R R112, PR, RZ, 0x4 ;  /* 0x00000004ff707803 */ /* 0x000fe40000000000 */
[----:B------:R-:W-:Y:S02]  /*d1f0*/  FSEL R32, R32, -INF , P4 ;  /* 0xff80000020207808 */ /* 0x000fe40002000000 */
[----:B------:R-:W-:Y:S02]  /*d200*/  ISETP.GE.AND P0, PT, R15, R170, PT ;  /* 0x000000aa0f00720c */ /* 0x000fe40003f06270 */
[CC--:B------:R-:W-:Y:S02]  /*d210*/  ISETP.GE.AND P4, PT, R109.reuse, R171.reuse, PT ;  /* 0x000000ab6d00720c */ /* 0x0c0fe40003f86270 */
[----:B------:R-:W-:Y:S01]  /*d220*/  ISETP.GE.AND P2, PT, R109, R166, PT ;  /* 0x000000a66d00720c */ /* 0x000fe20003f46270 */
[----:B------:R-:W-:Y:S01]  /*d230*/  VIADD R109, R175, 0x18 ;  /* 0x00000018af6d7836 */ /* 0x000fe20000000000 */
[----:B------:R-:W-:Y:S02]  /*d240*/  FSEL R44, R44, -INF , P1 ;  /* 0xff8000002c2c7808 */ /* 0x000fe40000800000 */
[-C--:B------:R-:W-:Y:S02]  /*d250*/  ISETP.GE.AND P1, PT, R121, R170.reuse, PT ;  /* 0x000000aa7900720c */ /* 0x080fe40003f26270 */
[----:B------:R-:W-:Y:S02]  /*d260*/  FSEL R215, R23, -INF , P0 ;  /* 0xff80000017d77808 */ /* 0x000fe40000000000 */
[----:B------:R-:W-:Y:S02]  /*d270*/  ISETP.GE.AND P0, PT, R105, R170, PT ;  /* 0x000000aa6900720c */ /* 0x000fe40003f06270 */
[----:B------:R-:W-:Y:S02]  /*d280*/  FSEL R46, R46, -INF , P1 ;  /* 0xff8000002e2e7808 */ /* 0x000fe40000800000 */
[----:B------:R-:W-:Y:S02]  /*d290*/  ISETP.GE.AND P1, PT, R109, R172, PT ;  /* 0x000000ac6d00720c */ /* 0x000fe40003f26270 */
[----:B------:R-:W-:Y:S02]  /*d2a0*/  FSEL R211, R27, -INF , P0 ;  /* 0xff8000001bd37808 */ /* 0x000fe40000000000 */
[-C--:B------:R-:W-:Y:S02]  /*d2b0*/  ISETP.GE.AND P0, PT, R113, R170.reuse, PT ;  /* 0x000000aa7100720c */ /* 0x080fe40003f06270 */
[----:B------:R-:W-:Y:S02]  /*d2c0*/  FSEL R48, R48, -INF , P1 ;  /* 0xff80000030307808 */ /* 0x000fe40000800000 */
[----:B------:R-:W-:Y:S02]  /*d2d0*/  ISETP.GE.AND P1, PT, R109, R170, PT ;  /* 0x000000aa6d00720c */ /* 0x000fe40003f26270 */
[----:B------:R-:W-:Y:S02]  /*d2e0*/  FSEL R199, R31, -INF , P0 ;  /* 0xff8000001fc77808 */ /* 0x000fe40000000000 */
[----:B------:R-:W-:Y:S02]  /*d2f0*/  ISETP.GE.AND P3, PT, R127, R172, PT ;  /* 0x000000ac7f00720c */ /* 0x000fe40003f66270 */
[----:B------:R-:W-:Y:S02]  /*d300*/  ISETP.GE.AND P0, PT, R7, R170, PT ;  /* 0x000000aa0700720c */ /* 0x000fe40003f06270 */
[----:B------:R-:W-:Y:S02]  /*d310*/  FSEL R50, R50, -INF , P1 ;  /* 0xff80000032327808 */ /* 0x000fe40000800000 */
[-C--:B------:R-:W-:Y:S02]  /*d320*/  ISETP.GE.AND P1, PT, R129, R166.reuse, PT ;  /* 0x000000a68100720c */ /* 0x080fe40003f26270 */
[----:B------:R-:W-:Y:S02]  /*d330*/  P2R R23, PR, RZ, 0x4 ;  /* 0x00000004ff177803 */ /* 0x000fe40000000000 */
[----:B------:R-:W-:Y:S02]  /*d340*/  FSEL R9, R9, -INF , P3 ;  /* 0xff80000009097808 */ /* 0x000fe40001800000 */
[----:B------:R-:W-:Y:S02]  /*d350*/  FSEL R195, R35, -INF , P0 ;  /* 0xff80000023c37808 */ /* 0x000fe40000000000 */
[----:B------:R-:W-:Y:S02]  /*d360*/  ISETP.GE.AND P2, PT, R181, R166, PT ;  /* 0x000000a6b500720c */ /* 0x000fe40003f46270 */
[----:B------:R-:W-:Y:S02]  /*d370*/  ISETP.GE.AND P3, PT, R139, R172, PT ;  /* 0x000000ac8b00720c */ /* 0x000fe40003f66270 */
[----:B------:R-:W-:Y:S02]  /*d380*/  ISETP.GE.AND P0, PT, R175, R170, PT ;  /* 0x000000aaaf00720c */ /* 0x000fe40003f06270 */
[----:B------:R-:W-:Y:S02]  /*d390*/  P2R R37, PR, RZ, 0x2 ;  /* 0x00000002ff257803 */ /* 0x000fe40000000000 */
[----:B------:R-:W-:Y:S02]  /*d3a0*/  P2R R35, PR, RZ, 0x4 ;  /* 0x00000004ff237803 */ /* 0x000fe40000000000 */
[----:B------:R-:W-:Y:S02]  /*d3b0*/  FSEL R13, R13, -INF , P3 ;  /* 0xff8000000d0d7808 */ /* 0x000fe40001800000 */
[----:B------:R-:W-:Y:S02]  /*d3c0*/  FSEL R38, R38, -INF , P0 ;  /* 0xff80000026267808 */ /* 0x000fe40000000000 */
[----:B------:R-:W-:Y:S02]  /*d3d0*/  ISETP.NE.AND P2, PT, R37, RZ, PT ;  /* 0x000000ff2500720c */ /* 0x000fe40003f45270 */
[----:B------:R-:W-:Y:S02]  /*d3e0*/  ISETP.GE.AND P3, PT, R131, R172, PT ;  /* 0x000000ac8300720c */ /* 0x000fe40003f66270 */
[----:B------:R-:W-:Y:S02]  /*d3f0*/  ISETP.GE.AND P0, PT, R123, R170, PT ;  /* 0x000000aa7b00720c */ /* 0x000fe40003f06270 */
[----:B------:R-:W-:Y:S02]  /*d400*/  P2R R37, PR, RZ, 0x4 ;  /* 0x00000004ff257803 */ /* 0x000fe40000000000 */
[----:B------:R-:W-:Y:S02]  /*d410*/  FSEL R17, R17, -INF , P3 ;  /* 0xff80000011117808 */ /* 0x000fe40001800000 */
[----:B------:R-:W-:Y:S02]  /*d420*/  FSEL R39, R39, -INF , P0 ;  /* 0xff80000027277808 */ /* 0x000fe40000000000 */
[----:B------:R-:W-:Y:S02]  /*d430*/  ISETP.NE.AND P2, PT, R114, RZ, PT ;  /* 0x000000ff7200720c */ /* 0x000fe40003f45270 */
[-C--:B------:R-:W-:Y:S02]  /*d440*/  ISETP.GE.AND P3, PT, R15, R172.reuse, PT ;  /* 0x000000ac0f00720c */ /* 0x080fe40003f66270 */
[----:B------:R-:W-:Y:S02]  /*d450*/  ISETP.GE.AND P0, PT, R117, R172, PT ;  /* 0x000000ac7500720c */ /* 0x000fe40003f06270 */
[----:B------:R-:W-:Y:S02]  /*d460*/  P2R R114, PR, RZ, 0x4 ;  /* 0x00000004ff727803 */ /* 0x000fe40000000000 */
[----:B------:R-:W-:Y:S02]  /*d470*/  FSEL R21, R21, -INF , P3 ;  /* 0xff80000015157808 */ /* 0x000fe40001800000 */
[----:B------:R-:W-:Y:S02]  /*d480*/  FSEL R187, R41, -INF , P0 ;  /* 0xff80000029bb7808 */ /* 0x000fe40000000000 */
[-C--:B------:R-:W-:Y:S02]  /*d490*/  ISETP.GE.AND P2, PT, R15, R171.reuse, PT ;  /* 0x000000ab0f00720c */ /* 0x080fe40003f46270 */
[----:B------:R-:W-:Y:S02]  /*d4a0*/  ISETP.GE.AND P0, PT, R117, R170, PT ;  /* 0x000000aa7500720c */ /* 0x000fe40003f06270 */
[----:B------:R-:W-:Y:S02]  /*d4b0*/  FSEL R223, R21, -INF , !P2 ;  /* 0xff80000015df7808 */ /* 0x000fe40005000000 */
[----:B------:R-:W-:Y:S02]  /*d4c0*/  FSEL R179, R43, -INF , P0 ;  /* 0xff8000002bb37808 */ /* 0x000fe40000000000 */
[----:B------:R-:W-:Y:S02]  /*d4d0*/  ISETP.NE.AND P2, PT, R114, RZ, PT ;  /* 0x000000ff7200720c */ /* 0x000fe40003f45270 */
[----:B------:R-:W-:Y:S02]  /*d4e0*/  ISETP.GE.AND P0, PT, R115, R172, PT ;  /* 0x000000ac7300720c */ /* 0x000fe40003f06270 */
[----:B------:R-:W-:Y:S02]  /*d4f0*/  FSEL R4, R4, -INF , !P2 ;  /* 0xff80000004047808 */ /* 0x000fe40005000000 */
[----:B------:R-:W-:Y:S01]  /*d500*/  FSEL R137, R45, -INF , P0 ;  /* 0xff8000002d897808 */ /* 0x000fe20000000000 */
[----:B------:R-:W-:Y:S01]  /*d510*/  VIADD R45, R175, 0x19 ;  /* 0x00000019af2d7836 */ /* 0x000fe20000000000 */
[----:B------:R-:W-:Y:S02]  /*d520*/  ISETP.NE.AND P2, PT, R37, RZ, PT ;  /* 0x000000ff2500720c */ /* 0x000fe40003f45270 */
[----:B------:R-:W-:Y:S01]  /*d530*/  ISETP.GE.AND P0, PT, R115, R170, PT ;  /* 0x000000aa7300720c */ /* 0x000fe20003f06270 */
[----:B------:R-:W2:Y:S01]  /*d540*/  LD.E R37, desc[UR4][R2.64+0xdc] ;  /* 0x0000dc0402257980 */ /* 0x000ea2000c101900 */
[-C--:B------:R-:W-:Y:S02]  /*d550*/  ISETP.GE.AND P3, PT, R105, R172.reuse, PT ;  /* 0x000000ac6900720c */ /* 0x080fe40003f66270 */
[----:B------:R-:W-:Y:S02]  /*d560*/  FSEL R47, R47, -INF , P0 ;  /* 0xff8000002f2f7808 */ /* 0x000fe40000000000 */
[----:B------:R-:W-:Y:S02]  /*d570*/  ISETP.GE.AND P0, PT, R45, R172, PT ;  /* 0x000000ac2d00720c */ /* 0x000fe40003f06270 */
[----:B------:R-:W-:Y:S02]  /*d580*/  FSEL R25, R25, -INF , P3 ;  /* 0xff80000019197808 */ /* 0x000fe40001800000 */
[----:B------:R-:W-:Y:S01]  /*d590*/  FSEL R133, R49, -INF , P0 ;  /* 0xff80000031857808 */ /* 0x000fe20000000000 */
[----:B------:R-:W-:Y:S01]  /*d5a0*/  VIADD R49, R175, 0x29 ;  /* 0x00000029af317836 */ /* 0x000fe20000000000 */
[----:B------:R-:W-:Y:S02]  /*d5b0*/  ISETP.GE.AND P0, PT, R45, R170, PT ;  /* 0x000000aa2d00720c */ /* 0x000fe40003f06270 */
[-C--:B------:R-:W-:Y:S02]  /*d5c0*/  ISETP.GE.AND P3, PT, R113, R172.reuse, PT ;  /* 0x000000ac7100720c */ /* 0x080fe40003f66270 */
[----:B------:R-:W-:Y:S02]  /*d5d0*/  FSEL R51, R51, -INF , P0 ;  /* 0xff80000033337808 */ /* 0x000fe40000000000 */
[-C--:B------:R-:W-:Y:S01]  /*d5e0*/  ISETP.GE.AND P0, PT, R129, R171.reuse, PT ;  /* 0x000000ab8100720c */ /* 0x080fe20003f06270 */
[----:B------:R-:W-:Y:S01]  /*d5f0*/  VIADD R129, R175, 0x20 ;  /* 0x00000020af817836 */ /* 0x000fe20000000000 */
[----:B------:R-:W-:Y:S02]  /*d600*/  FSEL R207, R29, -INF , P3 ;  /* 0xff8000001dcf7808 */ /* 0x000fe40001800000 */
[----:B------:R-:W-:Y:S02]  /*d610*/  P2R R29, PR, RZ, 0x1 ;  /* 0x00000001ff1d7803 */ /* 0x000fe40000000000 */
[----:B------:R-:W-:Y:S02]  /*d620*/  ISETP.GE.AND P0, PT, R129, R172, PT ;  /* 0x000000ac8100720c */ /* 0x000fe40003f06270 */
[CC--:B------:R-:W-:Y:S02]  /*d630*/  ISETP.GE.AND P1, PT, R127.reuse, R166.reuse, PT ;  /* 0x000000a67f00720c */ /* 0x0c0fe40003f26270 */
[----:B------:R-:W-:Y:S02]  /*d640*/  FSEL R43, R52, -INF , P0 ;  /* 0xff800000342b7808 */ /* 0x000fe40000000000 */
[-C--:B------:R-:W-:Y:S01]  /*d650*/  ISETP.GE.AND P0, PT, R127, R171.reuse, PT ;  /* 0x000000ab7f00720c */ /* 0x080fe20003f06270 */
[----:B------:R-:W-:Y:S01]  /*d660*/  VIADD R127, R175, 0x21 ;  /* 0x00000021af7f7836 */ /* 0x000fe20000000000 */
[----:B------:R-:W-:Y:S02]  /*d670*/  ISETP.GE.AND P5, PT, R135, R166, PT ;  /* 0x000000a68700720c */ /* 0x000fe40003fa6270 */
[----:B------:R-:W-:Y:S02]  /*d680*/  P2R R31, PR, RZ, 0x1 ;  /* 0x00000001ff1f7803 */ /* 0x000fe40000000000 */
[----:B------:R-:W-:Y:S02]  /*d690*/  ISETP.GE.AND P0, PT, R127, R172, PT ;  /* 0x000000ac7f00720c */ /* 0x000fe40003f06270 */
[----:B------:R-:W-:Y:S02]  /*d6a0*/  P2R R118, PR, RZ, 0x20 ;  /* 0x00000020ff767803 */ /* 0x000fe40000000000 */
[----:B------:R-:W-:Y:S01]  /*d6b0*/  FSEL R20, R53, -INF , P0 ;  /* 0xff80000035147808 */ /* 0x000fe20000000000 */
[----:B------:R-:W-:Y:S01]  /*d6c0*/  VIADD R53, R175, 0x28 ;  /* 0x00000028af357836 */ /* 0x000fe20000000000 */
[-C--:B------:R-:W-:Y:S02]  /*d6d0*/  ISETP.GE.AND P0, PT, R129, R170.reuse, PT ;  /* 0x000000aa8100720c */ /* 0x080fe40003f06270 */
[-C--:B------:R-:W-:Y:S02]  /*d6e0*/  ISETP.GE.AND P5, PT, R131, R171.reuse, PT ;  /* 0x000000ab8300720c */ /* 0x080fe40003fa6270 */
[----:B------:R-:W-:Y:S02]  /*d6f0*/  FSEL R54, R54, -INF , P0 ;  /* 0xff80000036367808 */ /* 0x000fe40000000000 */
[----:B------:R-:W-:Y:S02]  /*d700*/  ISETP.GE.AND P0, PT, R127, R170, PT ;  /* 0x000000aa7f00720c */ /* 0x000fe40003f06270 */
[----:B------:R-:W-:Y:S02]  /*d710*/  P2R R120, PR, RZ, 0x20 ;  /* 0x00000020ff787803 */ /* 0x000fe40000000000 */
[----:B------:R-:W-:Y:S02]  /*d720*/  FSEL R55, R55, -INF , P0 ;  /* 0xff80000037377808 */ /* 0x000fe40000000000 */
[-C--:B------:R-:W-:Y:S02]  /*d730*/  ISETP.GE.AND P0, PT, R181, R171.reuse, PT ;  /* 0x000000abb500720c */ /* 0x080fe40003f06270 */
[----:B------:R-:W-:Y:S02]  /*d740*/  P2R R12, PR, RZ, 0x10 ;  /* 0x00000010ff0c7803 */ /* 0x000fe40000000000 */
[----:B------:R-:W-:Y:S02]  /*d750*/  P2R R41, PR, RZ, 0x1 ;  /* 0x00000001ff297803 */ /* 0x000fe40000000000 */
[----:B------:R-:W-:Y:S02]  /*d760*/  ISETP.GE.AND P0, PT, R53, R172, PT ;  /* 0x000000ac3500720c */ /* 0x000fe40003f06270 */
[----:B------:R-:W-:Y:S02]  /*d770*/  P2R R27, PR, RZ, 0x2 ;  /* 0x00000002ff1b7803 */ /* 0x000fe40000000000 */
[----:B------:R-:W-:Y:S02]  /*d780*/  FSEL R56, R56, -INF , P0 ;  /* 0xff80000038387808 */ /* 0x000fe40000000000 */
        /* <DEDUP_REMOVED lines=12> */
[-C--:B------:R-:W-:Y:S02]  /*d850*/  ISETP.GE.AND P0, PT, R135, R171.reuse, PT ;  /* 0x000000ab8700720c */ /* 0x080fe40003f06270 */
[----:B------:R-:W-:Y:S02]  /*d860*/  P2R R116, PR, RZ, 0x40 ;  /* 0x00000040ff747803 */ /* 0x000fe40000000000 */
[----:B------:R-:W-:Y:S02]  /*d870*/  P2R R57, PR, RZ, 0x1 ;  /* 0x00000001ff397803 */ /* 0x000fe40000000000 */
[-C--:B------:R-:W-:Y:S02]  /*d880*/  ISETP.GE.AND P0, PT, R227, R172.reuse, PT ;  /* 0x000000ace300720c */ /* 0x080fe40003f06270 */
[----:B------:R-:W-:Y:S01]  /*d890*/  ISETP.NE.AND P5, PT, R57, RZ, PT ;  /* 0x000000ff3900720c */ /* 0x000fe20003fa5270 */
[----:B------:R-:W-:Y:S01]  /*d8a0*/  VIADD R57, R175, 0x31 ;  /* 0x00000031af397836 */ /* 0x000fe20000000000 */
[----:B------:R-:W-:Y:S02]  /*d8b0*/  FSEL R60, R60, -INF , P0 ;  /* 0xff8000003c3c7808 */ /* 0x000fe40000000000 */
[----:B------:R-:W-:Y:S02]  /*d8c0*/  P2R R122, PR, RZ, 0x20 ;  /* 0x00000020ff7a7803 */ /* 0x000fe40000000000 */
[----:B------:R-:W-:Y:S02]  /*d8d0*/  ISETP.NE.AND P5, PT, R124, RZ, PT ;  /* 0x000000ff7c00720c */ /* 0x000fe40003fa5270 */
[----:B------:R-:W-:Y:S02]  /*d8e0*/  ISETP.GE.AND P0, PT, R57, R172, PT ;  /* 0x000000ac3900720c */ /* 0x000fe40003f06270 */
[----:B------:R-:W-:Y:S02]  /*d8f0*/  P2R R124, PR, RZ, 0x20 ;  /* 0x00000020ff7c7803 */ /* 0x000fe40000000000 */
[----:B------:R-:W-:Y:S02]  /*d900*/  ISETP.NE.AND P5, PT, R41, RZ, PT ;  /* 0x000000ff2900720c */ /* 0x000fe40003fa5270 */
[----:B------:R-:W-:Y:S02]  /*d910*/  FSEL R61, R61, -INF , P0 ;  /* 0xff8000003d3d7808 */ /* 0x000fe40000000000 */
[----:B------:R-:W-:Y:S02]  /*d920*/  P2R R126, PR, RZ, 0x20 ;  /* 0x00000020ff7e7803 */ /* 0x000fe40000000000 */
[----:B------:R-:W-:Y:S02]  /*d930*/  ISETP.NE.AND P5, PT, R31, RZ, PT ;  /* 0x000000ff1f00720c */ /* 0x000fe40003fa5270 */
        /* <DEDUP_REMOVED lines=8> */
[-C--:B------:R-:W-:Y:S02]  /*d9c0*/  ISETP.GE.AND P0, PT, R175, R171.reuse, PT ;  /* 0x000000abaf00720c */ /* 0x080fe40003f06270 */
[----:B------:R-:W-:Y:S02]  /*d9d0*/  P2R R31, PR, RZ, 0x20 ;  /* 0x00000020ff1f7803 */ /* 0x000fe40000000000 */
[----:B------:R-:W-:Y:S02]  /*d9e0*/  FSEL R189, R36, -INF , !P0 ;  /* 0xff80000024bd7808 */ /* 0x000fe40004000000 */
[-C--:B------:R-:W-:Y:S02]  /*d9f0*/  ISETP.GE.AND P0, PT, R229, R172.reuse, PT ;  /* 0x000000ace500720c */ /* 0x080fe40003f06270 */
[----:B------:R-:W-:Y:S02]  /*da00*/  ISETP.NE.AND P5, PT, R112, RZ, PT ;  /* 0x000000ff7000720c */ /* 0x000fe40003fa5270 */
[----:B------:R-:W-:Y:S01]  /*da10*/  FSEL R36, R65, -INF , P0 ;  /* 0xff80000041247808 */ /* 0x000fe20000000000 */
[----:B------:R-:W-:Y:S01]  /*da20*/  VIADD R65, R175, 0x38 ;  /* 0x00000038af417836 */ /* 0x000fe20000000000 */
[----:B------:R-:W-:Y:S02]  /*da30*/  FSEL R41, R108, -INF , !P5 ;  /* 0xff8000006c297808 */ /* 0x000fe40006800000 */
[----:B------:R-:W-:Y:S02]  /*da40*/  ISETP.NE.AND P5, PT, R31, RZ, PT ;  /* 0x000000ff1f00720c */ /* 0x000fe40003fa5270 */
[----:B------:R-:W-:Y:S02]  /*da50*/  ISETP.GE.AND P0, PT, R65, R172, PT ;  /* 0x000000ac4100720c */ /* 0x000fe40003f06270 */
[----:B------:R-:W-:Y:S02]  /*da60*/  FSEL R31, R106, -INF , !P5 ;  /* 0xff8000006a1f7808 */ /* 0x000fe40006800000 */
[----:B------:R-:W-:Y:S02]  /*da70*/  FSEL R64, R64, -INF , P0 ;  /* 0xff80000040407808 */ /* 0x000fe40000000000 */
[C---:B------:R-:W-:Y:S01]  /*da80*/  ISETP.GE.AND P0, PT, R175.reuse, R166, PT ;  /* 0x000000a6af00720c */ /* 0x040fe20003f06270 */
[----:B------:R-:W-:Y:S01]  /*da90*/  VIADD R175, R175, 0xffffff80 ;  /* 0xffffff80afaf7836 */ /* 0x000fe20000000000 */
        /* <DEDUP_REMOVED lines=15> */
[----:B------:R-:W-:Y:S02]  /*db90*/  ISETP.GE.AND P0, PT, R105, R171, PT ;  /* 0x000000ab6900720c */ /* 0x000fe40003f06270 */
[----:B------:R-:W-:Y:S02]  /*dba0*/  FSEL R13, R10, -INF , !P2 ;  /* 0xff8000000a0d7808 */ /* 0x000fe40005000000 */
[----:B------:R-:W-:Y:S02]  /*dbb0*/  ISETP.NE.AND P2, PT, R35, RZ, PT ;  /* 0x000000ff2300720c */ /* 0x000fe40003f45270 */
[----:B------:R-:W-:Y:S02]  /*dbc0*/  FSEL R219, R25, -INF , !P0 ;  /* 0xff80000019db7808 */ /* 0x000fe40004000000 */
[----:B------:R-:W-:Y:S02]  /*dbd0*/  ISETP.NE.AND P0, PT, R27, RZ, PT ;  /* 0x000000ff1b00720c */ /* 0x000fe40003f05270 */
[----:B------:R-:W-:Y:S02]  /*dbe0*/  FSEL R27, R14, -INF , !P2 ;  /* 0xff8000000e1b7808 */ /* 0x000fe40005000000 */
[----:B------:R-:W-:Y:S02]  /*dbf0*/  ISETP.NE.AND P2, PT, R0, RZ, PT ;  /* 0x000000ff0000720c */ /* 0x000fe40003f45270 */
[----:B------:R-:W-:Y:S02]  /*dc00*/  ISETP.NE.AND P5, PT, R122, RZ, PT ;  /* 0x000000ff7a00720c */ /* 0x000fe40003fa5270 */
[----:B------:R-:W-:Y:S02]  /*dc10*/  FMNMX3.FTZ R0, R100, R41, R31, !PT ;  /* 0x0000002964007276 */ /* 0x000fe4000781001f */
[C---:B------:R-:W-:Y:S02]  /*dc20*/  ISETP.GE.AND P3, PT, R19.reuse, R166, PT ;  /* 0x000000a61300720c */ /* 0x040fe40003f66270 */
[----:B------:R-:W-:Y:S02]  /*dc30*/  ISETP.GE.AND P6, PT, R19, R171, PT ;  /* 0x000000ab1300720c */ /* 0x000fe40003fc6270 */
[----:B------:R-:W-:Y:S02]  /*dc40*/  FSEL R19, R16, -INF , !P5 ;  /* 0xff80000010137808 */ /* 0x000fe40006800000 */
[----:B------:R-:W-:Y:S02]  /*dc50*/  FMNMX3.FTZ R0, R0, R29, R23, !PT ;  /* 0x0000001d00007276 */ /* 0x000fe40007810017 */
[----:B------:R-:W-:Y:S02]  /*dc60*/  ISETP.NE.AND P5, PT, R120, RZ, PT ;  /* 0x000000ff7800720c */ /* 0x000fe40003fa5270 */
[----:B------:R-:W-:Y:S02]  /*dc70*/  FMNMX3.FTZ R0, R0, R11, R9, !PT ;  /* 0x0000000b00007276 */ /* 0x000fe40007810009 */
[----:B------:R-:W-:Y:S02]  /*dc80*/  FSEL R17, R17, -INF , !P5 ;  /* 0xff80000011117808 */ /* 0x000fe40006800000 */
[----:B------:R-:W-:Y:S02]  /*dc90*/  FSEL R225, R225, -INF , !P6 ;  /* 0xff800000e1e17808 */ /* 0x000fe40007000000 */
[----:B------:R-:W-:Y:S02]  /*dca0*/  ISETP.NE.AND P6, PT, R116, RZ, PT ;  /* 0x000000ff7400720c */ /* 0x000fe40003fc5270 */
        /* <DEDUP_REMOVED lines=8> */
[----:B------:R-:W-:Y:S02]  /*dd30*/  ISETP.GE.AND P6, PT, R7, R171, PT ;  /* 0x000000ab0700720c */ /* 0x000fe40003fc6270 */
[----:B------:R-:W-:Y:S02]  /*dd40*/  FMNMX3.FTZ R0, R0, R13, R21, !PT ;  /* 0x0000000d00007276 */ /* 0x000fe40007810015 */
[-C--:B------:R-:W-:Y:S02]  /*dd50*/  ISETP.GE.AND P4, PT, R131, R166.reuse, PT ;  /* 0x000000a68300720c */ /* 0x080fe40003f86270 */
[----:B------:R-:W-:Y:S02]  /*dd60*/  ISETP.NE.AND P5, PT, R118, RZ, PT ;  /* 0x000000ff7600720c */ /* 0x000fe40003fa5270 */
[----:B------:R-:W-:Y:S02]  /*dd70*/  FSEL R209, R28, -INF , !P0 ;  /* 0xff8000001cd17808 */ /* 0x000fe40004000000 */
[----:B------:R-:W-:Y:S02]  /*dd80*/  ISETP.GE.AND P0, PT, R113, R171, PT ;  /* 0x000000ab7100720c */ /* 0x000fe40003f06270 */
[----:B------:R-:W-:Y:S02]  /*dd90*/  FSEL R203, R33, -INF , !P6 ;  /* 0xff80000021cb7808 */ /* 0x000fe40007000000 */
[----:B------:R-:W-:Y:S02]  /*dda0*/  FSEL R35, R18, -INF , !P5 ;  /* 0xff80000012237808 */ /* 0x000fe40006800000 */
[----:B------:R-:W-:Y:S02]  /*ddb0*/  FSEL R33, R5, -INF , !P4 ;  /* 0xff80000005217808 */ /* 0x000fe40006000000 */
[----:B------:R-:W-:Y:S02]  /*ddc0*/  FMNMX3.FTZ R0, R0, R27, R25, !PT ;  /* 0x0000001b00007276 */ /* 0x000fe40007810019 */
[----:B------:R-:W-:Y:S02]  /*ddd0*/  ISETP.GE.AND P6, PT, R123, R171, PT ;  /* 0x000000ab7b00720c */ /* 0x000fe40003fc6270 */
        /* <DEDUP_REMOVED lines=8> */
[----:B------:R-:W-:Y:S02]  /*de60*/  ISETP.GE.AND P6, PT, R111, R171, PT ;  /* 0x000000ab6f00720c */ /* 0x000fe40003fc6270 */
        /* <DEDUP_REMOVED lines=29> */
[-C--:B------:R-:W-:Y:S02]  /*e040*/  ISETP.GE.AND P0, PT, R117, R166.reuse, PT ;  /* 0x000000a67500720c */ /* 0x080fe40003f06270 */
        /* <DEDUP_REMOVED lines=15> */
[----:B------:R-:W-:Y:S02]  /*e140*/  FSEL R123, R56, -INF , !P5 ;  /* 0xff800000387b7808 */ /* 0x000fe40006800000 */
[----:B------:R-:W-:Y:S02]  /*e150*/  FSEL R121, R52, -INF , !P3 ;  /* 0xff80000034797808 */ /* 0x000fe40005800000 */
[----:B------:R-:W-:Y:S02]  /*e160*/  ISETP.GE.AND P0, PT, R57, R171, PT ;  /* 0x000000ab3900720c */ /* 0x000fe40003f06270 */
[-C--:B------:R-:W-:Y:S02]  /*e170*/  ISETP.GE.AND P1, PT, R129, R166.reuse, PT ;  /* 0x000000a68100720c */ /* 0x080fe40003f26270 */
        /* <DEDUP_REMOVED lines=20> */
[----:B------:R-:W-:Y:S01]  /*e2c0*/  LDSM.16.MT88.4 R48, [R102+0x6000] ;  /* 0x006000006630783b */ /* 0x000fe20000004200 */
[----:B------:R-:W-:Y:S02]  /*e2d0*/  FSEL R117, R55, -INF , !P0 ;  /* 0xff80000037757808 */ /* 0x000fe40004000000 */
[----:B------:R-:W-:Y:S02]  /*e2e0*/  FMNMX3.FTZ R0, R0, R63, R61, !PT ;  /* 0x0000003f00007276 */ /* 0x000fe4000781003d */
[----:B------:R-:W-:Y:S02]  /*e2f0*/  FMNMX3.FTZ R6, R6, R43, R125, !PT ;  /* 0x0000002b06067276 */ /* 0x000fe4000781007d */
[-C--:B------:R-:W-:Y:S01]  /*e300*/  ISETP.GE.AND P3, PT, R57, R166.reuse, PT ;  /* 0x000000a63900720c */ /* 0x080fe20003f66270 */
[----:B------:R-:W-:Y:S01]  /*e310*/  LDSM.16.MT88.4 R52, [R144+0x6800] ;  /* 0x006800009034783b */ /* 0x000fe20000004200 */
[----:B------:R-:W-:Y:S02]  /*e320*/  FSEL R115, R58, -INF , !P4 ;  /* 0xff8000003a737808 */ /* 0x000fe40006000000 */
[----:B------:R-:W-:Y:S02]  /*e330*/  FSEL R113, R59, -INF , !P6 ;  /* 0xff8000003b717808 */ /* 0x000fe40007000000 */
[----:B------:R-:W-:Y:S02]  /*e340*/  ISETP.GE.AND P5, PT, R227, R166, PT ;  /* 0x000000a6e300720c */ /* 0x000fe40003fa6270 */
[C---:B------:R-:W-:Y:S01]  /*e350*/  ISETP.GE.AND P0, PT, R65.reuse, R170, PT ;  /* 0x000000aa4100720c */ /* 0x040fe20003f06270 */
[----:B------:R-:W-:Y:S01]  /*e360*/  LDSM.16.MT88.4 R56, [R140+0x6800] ;  /* 0x006800008c38783b */ /* 0x000fe20000004200 */
[----:B------:R-:W-:Y:S02]  /*e370*/  FMNMX3.FTZ R0, R0, R119, R117, !PT ;  /* 0x0000007700007276 */ /* 0x000fe40007810075 */
[-C--:B------:R-:W-:Y:S02]  /*e380*/  ISETP.GE.AND P4, PT, R65, R166.reuse, PT ;  /* 0x000000a64100720c */ /* 0x080fe40003f86270 */
[----:B------:R-:W-:Y:S02]  /*e390*/  FMNMX3.FTZ R6, R6, R123, R121, !PT ;  /* 0x0000007b06067276 */ /* 0x000fe40007810079 */
[----:B------:R-:W-:Y:S02]  /*e3a0*/  FSEL R67, R62, -INF , !P5 ;  /* 0xff8000003e437808 */ /* 0x000fe40006800000 */
[----:B------:R-:W-:Y:S02]  /*e3b0*/  FSEL R65, R12, -INF , !P3 ;  /* 0xff8000000c417808 */ /* 0x000fe40005800000 */
[----:B------:R-:W-:Y:S02]  /*e3c0*/  FSEL R39, R66, -INF , P0 ;  /* 0xff80000042277808 */ /* 0x000fe40000000000 */
[----:B------:R-:W-:Y:S02]  /*e3d0*/  ISETP.GE.AND P1, PT, R229, R166, PT ;  /* 0x000000a6e500720c */ /* 0x000fe40003f26270 */
        /* <DEDUP_REMOVED lines=22> */
[----:B------:R-:W-:Y:S02]  /*e540*/  FADD.FTZ R6, -R7, R100 ;  /* 0x0000006407067221 */ /* 0x000fe40000010100 */
[-CC-:B------:R-:W-:Y:S01]  /*e550*/  FFMA.FTZ R114, R31, R37.reuse, -R108.reuse ;  /* 0x000000251f727223 */ /* 0x180fe2000001086c */
[-C--:B------:R-:W-:Y:S01]  /*e560*/  FFMA.FTZ R112, R29, R37.reuse, -R108 ;  /* 0x000000251d707223 */ /* 0x080fe2000001086c */
[-CC-:B------:R-:W-:Y:S01]  /*e570*/  FFMA.FTZ R110, R15, R37.reuse, -R64.reuse ;  /* 0x000000250f6e7223 */ /* 0x180fe20000010840 */
[-CC-:B------:R-:W-:Y:S01]  /*e580*/  FFMA.FTZ R109, R13, R37.reuse, -R64.reuse ;  /* 0x000000250d6d7223 */ /* 0x180fe20000010840 */
[-C--:B------:R-:W-:Y:S01]  /*e590*/  FFMA.FTZ R127, R4, R37.reuse, -R64 ;  /* 0x00000025047f7223 */ /* 0x080fe20000010840 */
[----:B------:R-:W1:Y:S01]  /*e5a0*/  LDSM.16.MT88.4 R12, [R144+0x6000] ;  /* 0x00600000900c783b */ /* 0x000e620000004200 */
[----:B------:R-:W-:Y:S01]  /*e5b0*/  MUFU.EX2 R114, R114 ;  /* 0x0000007200727308 */ /* 0x000fe20000000800 */
[----:B------:R-:W-:Y:S01]  /*e5c0*/  FSEL R4, R0, RZ, P0 ;  /* 0x000000ff00047208 */ /* 0x000fe20000000000 */
[-C--:B------:R-:W-:Y:S01]  /*e5d0*/  FFMA.FTZ R111, R23, R37.reuse, -R108 ;  /* 0x00000025176f7223 */ /* 0x080fe2000001086c */
[-C--:B------:R-:W-:Y:S01]  /*e5e0*/  FFMA.FTZ R100, R21, R37.reuse, -R64 ;  /* 0x0000002515647223 */ /* 0x080fe20000010840 */
[-C--:B------:R-:W-:Y:S01]  /*e5f0*/  FFMA.FTZ R42, R41, R37.reuse, -R108 ;  /* 0x00000025292a7223 */ /* 0x080fe2000001086c */
[----:B------:R-:W-:Y:S01]  /*e600*/  FMUL.FTZ R5, R37, R6 ;  /* 0x0000000625057220 */ /* 0x000fe20000410000 */
[----:B------:R-:W-:Y:S01]  /*e610*/  FADD.FTZ R4, -R4, R101 ;  /* 0x0000006504047221 */ /* 0x000fe20000010100 */
[----:B------:R-:W2:Y:S03]  /*e620*/  LDSM.16.MT88.4 R20, [R140+0x6000] ;  /* 0x006000008c14783b */ /* 0x000ea60000004200 */
[----:B------:R-:W-:Y:S01]  /*e630*/  MUFU.EX2 R112, R112 ;  /* 0x0000007000707308 */ /* 0x000fe20000000800 */
[-C--:B------:R-:W-:Y:S01]  /*e640*/  FFMA.FTZ R128, R63, R37.reuse, -R64 ;  /* 0x000000253f807223 */ /* 0x080fe20000010840 */
[----:B------:R-:W-:Y:S01]  /*e650*/  FMUL.FTZ R7, R37, R4 ;  /* 0x0000000425077220 */ /* 0x000fe20000410000 */
[-CC-:B------:R-:W-:Y:S01]  /*e660*/  FFMA.FTZ R101, R11, R37.reuse, -R108.reuse ;  /* 0x000000250b657223 */ /* 0x180fe2000001086c */
[-C--:B------:R-:W-:Y:S01]  /*e670*/  FFMA.FTZ R66, R9, R37.reuse, -R108 ;  /* 0x0000002509427223 */ /* 0x080fe2000001086c */
[-CC-:B------:R-:W-:Y:S01]  /*e680*/  FFMA.FTZ R126, R131, R37.reuse, -R64.reuse ;  /* 0x00000025837e7223 */ /* 0x180fe20000010840 */
[-C--:B------:R-:W-:Y:S01]  /*e690*/  FFMA.FTZ R131, R61, R37.reuse, -R64 ;  /* 0x000000253d837223 */ /* 0x080fe20000010840 */
[----:B------:R-:W3:Y:S03]  /*e6a0*/  LDSM.16.MT88.4 R28, [R103+0x6000] ;  /* 0x00600000671c783b */ /* 0x000ee60000004200 */
[----:B------:R-:W4:Y:S01]  /*e6b0*/  MUFU.EX2 R42, R42 ;  /* 0x0000002a002a7308 */ /* 0x000f220000000800 */
[-CC-:B------:R-:W-:Y:S01]  /*e6c0*/  FFMA.FTZ R189, R189, R37.reuse, -R108.reuse ;  /* 0x00000025bdbd7223 */ /* 0x180fe2000001086c */
[-CC-:B------:R-:W-:Y:S01]  /*e6d0*/  FFMA.FTZ R116, R193, R37.reuse, -R108.reuse ;  /* 0x00000025c1747223 */ /* 0x180fe2000001086c */
[-C--:B------:R-:W-:Y:S01]  /*e6e0*/  FFMA.FTZ R187, R187, R37.reuse, -R108 ;  /* 0x00000025bbbb7223 */ /* 0x080fe2000001086c */
[-CC-:B------:R-:W-:Y:S01]  /*e6f0*/  FFMA.FTZ R120, R185, R37.reuse, -R64.reuse ;  /* 0x00000025b9787223 */ /* 0x180fe20000010840 */
[-CC-:B------:R-:W-:Y:S01]  /*e700*/  FFMA.FTZ R183, R183, R37.reuse, -R64.reuse ;  /* 0x00000025b7b77223 */ /* 0x180fe20000010840 */
[-CC-:B------:R-:W-:Y:S01]  /*e710*/  FFMA.FTZ R118, R181, R37.reuse, -R64.reuse ;  /* 0x00000025b5767223 */ /* 0x180fe20000010840 */
[----:B------:R-:W-:Y:S03]  /*e720*/  LDSM.16.MT88.4 R60, [R103+0x8800] ;  /* 0x00880000673c783b */ /* 0x000fe60000004200 */
[----:B------:R-:W5:Y:S01]  /*e730*/  MUFU.EX2 R111, R111 ;  /* 0x0000006f006f7308 */ /* 0x000f620000000800 */
[-C--:B------:R-:W-:Y:S01]  /*e740*/  FFMA.FTZ R179, R179, R37.reuse, -R64 ;  /* 0x00000025b3b37223 */ /* 0x080fe20000010840 */
[-CC-:B------:R-:W-:Y:S01]  /*e750*/  FFMA.FTZ R130, R43, R37.reuse, -R108.reuse ;  /* 0x000000252b827223 */ /* 0x180fe2000001086c */
[-CC-:B------:R-:W-:Y:S01]  /*e760*/  FFMA.FTZ R122, R139, R37.reuse, -R108.reuse ;  /* 0x000000258b7a7223 */ /* 0x180fe2000001086c */
[-CC-:B------:R-:W-:Y:S01]  /*e770*/  FFMA.FTZ R137, R137, R37.reuse, -R108.reuse ;  /* 0x0000002589897223 */ /* 0x180fe2000001086c */
[-CC-:B------:R-:W-:Y:S01]  /*e780*/  FFMA.FTZ R124, R135, R37.reuse, -R108.reuse ;  /* 0x00000025877c7223 */ /* 0x180fe2000001086c */
[-C--:B------:R-:W-:Y:S01]  /*e790*/  FFMA.FTZ R133, R133, R37.reuse, -R108 ;  /* 0x0000002585857223 */ /* 0x080fe2000001086c */
[-C--:B------:R-:W-:Y:S03]  /*e7a0*/  FFMA.FTZ R129, R129, R37.reuse, -R64 ;  /* 0x0000002581817223 */ /* 0x080fe60000010840 */
[----:B------:R-:W-:Y:S01]  /*e7b0*/  MUFU.EX2 R100, R100 ;  /* 0x0000006400647308 */ /* 0x000fe20000000800 */
[----:B----4-:R-:W-:Y:S01]  /*e7c0*/  F2FP.F16.F32.PACK_AB R44, R114, R42 ;  /* 0x0000002a722c723e */ /* 0x010fe200000000ff */
[-CC-:B------:R-:W-:Y:S01]  /*e7d0*/  FFMA.FTZ R125, R125, R37.reuse, -R108.reuse ;  /* 0x000000257d7d7223 */ /* 0x180fe2000001086c */
[-CC-:B------:R-:W-:Y:S01]  /*e7e0*/  FFMA.FTZ R123, R123, R37.reuse, -R108.reuse ;  /* 0x000000257b7b7223 */ /* 0x180fe2000001086c */
[-C--:B------:R-:W-:Y:S01]  /*e7f0*/  FFMA.FTZ R132, R121, R37.reuse, -R108 ;  /* 0x0000002579847223 */ /* 0x080fe2000001086c */
[-CC-:B------:R-:W-:Y:S01]  /*e800*/  FFMA.FTZ R119, R119, R37.reuse, -R64.reuse ;  /* 0x0000002577777223 */ /* 0x180fe20000010840 */
[-CC-:B------:R-:W-:Y:S01]  /*e810*/  FFMA.FTZ R134, R117, R37.reuse, -R64.reuse ;  /* 0x0000002575867223 */ /* 0x180fe20000010840 */
[-C--:B------:R-:W-:Y:S03]  /*e820*/  FFMA.FTZ R39, R39, R37.reuse, -R64 ;  /* 0x0000002527277223 */ /* 0x080fe60000010840 */
[----:B------:R-:W4:Y:S01]  /*e830*/  MUFU.EX2 R41, R5 ;  /* 0x0000000500297308 */ /* 0x000f220000000800 */
[----:B-----5:R-:W-:Y:S01]  /*e840*/  F2FP.F16.F32.PACK_AB R46, R111, R112 ;  /* 0x000000706f2e723e */ /* 0x020fe200000000ff */
[--C-:B------:R-:W-:Y:S01]  /*e850*/  FFMA.FTZ R105, R105, R37, -R108.reuse ;  /* 0x0000002569697223 */ /* 0x100fe2000001086c */
[----:B------:R-:W-:Y:S07]  /*e860*/  ISETP.GT.AND P0, PT, R174, R155, PT ;  /* 0x0000009bae00720c */ /* 0x000fee0003f04270 */
[----:B------:R-:W5:Y:S10]  /*e870*/  MUFU.EX2 R40, R7 ;  /* 0x0000000700287308 */ /* 0x000f740000000800 */
[----:B------:R-:W-:Y:S01]  /*e880*/  MUFU.EX2 R127, R127 ;  /* 0x0000007f007f7308 */ /* 0x000fe20000000800 */
[C---:B----4-:R-:W-:Y:S01]  /*e890*/  FMUL.FTZ R4, R41.reuse, R96 ;  /* 0x0000006029047220 */ /* 0x050fe20000410000 */
[C---:B------:R-:W-:Y:S01]  /*e8a0*/  FMUL.FTZ R5, R41.reuse, R97 ;  /* 0x0000006129057220 */ /* 0x040fe20000410000 */
[C---:B------:R-:W-:Y:S01]  /*e8b0*/  FMUL.FTZ R9, R41.reuse, R93 ;  /* 0x0000005d29097220 */ /* 0x040fe20000410000 */
[----:B------:R-:W-:Y:S01]  /*e8c0*/  FMUL.FTZ R8, R41, R92 ;  /* 0x0000005c29087220 */ /* 0x000fe20000410000 */
[----:B------:R-:W-:Y:S01]  /*e8d0*/  FFMA.FTZ R92, R19, R37, -R108 ;  /* 0x00000025135c7223 */ /* 0x000fe2000001086c */
[C---:B------:R-:W-:Y:S01]  /*e8e0*/  FMUL.FTZ R16, R41.reuse, R84 ;  /* 0x0000005429107220 */ /* 0x040fe20000410000 */
[----:B------:R-:W-:Y:S03]  /*e8f0*/  FMUL.FTZ R32, R41, R68 ;  /* 0x0000004429207220 */ /* 0x000fe60000410000 */
[----:B------:R-:W4:Y:S01]  /*e900*/  MUFU.EX2 R110, R110 ;  /* 0x0000006e006e7308 */ /* 0x000f220000000800 */
[C---:B-----5:R-:W-:Y:S01]  /*e910*/  FMUL.FTZ R6, R40.reuse, R98 ;  /* 0x0000006228067220 */ /* 0x060fe20000410000 */
[C---:B------:R-:W-:Y:S01]  /*e920*/  FMUL.FTZ R7, R40.reuse, R99 ;  /* 0x0000006328077220 */ /* 0x040fe20000410000 */
[C---:B------:R-:W-:Y:S01]  /*e930*/  FMUL.FTZ R10, R40.reuse, R94 ;  /* 0x0000005e280a7220 */ /* 0x040fe20000410000 */
[C---:B------:R-:W-:Y:S01]  /*e940*/  FMUL.FTZ R11, R40.reuse, R95 ;  /* 0x0000005f280b7220 */ /* 0x040fe20000410000 */
[C---:B------:R-:W-:Y:S01]  /*e950*/  FMUL.FTZ R19, R40.reuse, R87 ;  /* 0x0000005728137220 */ /* 0x040fe20000410000 */
[C---:B------:R-:W-:Y:S01]  /*e960*/  FMUL.FTZ R18, R40.reuse, R86 ;  /* 0x0000005628127220 */ /* 0x040fe20000410000 */
[C---:B------:R-:W-:Y:S03]  /*e970*/  FMUL.FTZ R34, R40.reuse, R70 ;  /* 0x0000004628227220 */ /* 0x040fe60000410000 */
[----:B------:R-:W5:Y:S01]  /*e980*/  MUFU.EX2 R109, R109 ;  /* 0x0000006d006d7308 */ /* 0x000f620000000800 */
[----:B------:R-:W-:Y:S01]  /*e990*/  FFMA.FTZ R84, R27, R37, -R64 ;  /* 0x000000251b547223 */ /* 0x000fe20000010840 */
[----:B------:R-:W-:Y:S01]  /*e9a0*/  FMUL.FTZ R24, R41, R76 ;  /* 0x0000004c29187220 */ /* 0x000fe20000410000 */
[C---:B------:R-:W-:Y:S01]  /*e9b0*/  FMUL.FTZ R26, R40.reuse, R78 ;  /* 0x0000004e281a7220 */ /* 0x040fe20000410000 */
[C---:B------:R-:W-:Y:S01]  /*e9c0*/  FMUL.FTZ R27, R40.reuse, R79 ;  /* 0x0000004f281b7220 */ /* 0x040fe20000410000 */
[-C--:B------:R-:W-:Y:S01]  /*e9d0*/  FFMA.FTZ R79, R207, R37.reuse, -R108 ;  /* 0x00000025cf4f7223 */ /* 0x080fe2000001086c */
[----:B------:R-:W-:Y:S01]  /*e9e0*/  FFMA.FTZ R76, R35, R37, -R64 ;  /* 0x00000025234c7223 */ /* 0x000fe20000010840 */
[----:B------:R-:W-:Y:S03]  /*e9f0*/  FMUL.FTZ R35, R40, R71 ;  /* 0x0000004728237220 */ /* 0x000fe60000410000 */
[----:B------:R-:W-:Y:S01]  /*ea00*/  MUFU.EX2 R101, R101 ;  /* 0x0000006500657308 */ /* 0x000fe20000000800 */
[----:B----4-:R-:W-:Y:S01]  /*ea10*/  F2FP.F16.F32.PACK_AB R45, R110, R127 ;  /* 0x0000007f6e2d723e */ /* 0x010fe200000000ff */
[--C-:B------:R-:W-:Y:S01]  /*ea20*/  FFMA.FTZ R78, R209, R37, -R108.reuse ;  /* 0x00000025d14e7223 */ /* 0x100fe2000001086c */
[----:B------:R-:W-:Y:S01]  /*ea30*/  FFMA.FTZ R127, R40, R177, R127 ;  /* 0x000000b1287f7223 */ /* 0x000fe2000001007f */
[-CC-:B------:R-:W-:Y:S01]  /*ea40*/  FFMA.FTZ R68, R223, R37.reuse, -R108.reuse ;  /* 0x00000025df447223 */ /* 0x180fe2000001086c */
[-CC-:B------:R-:W-:Y:S01]  /*ea50*/  FFMA.FTZ R70, R221, R37.reuse, -R108.reuse ;  /* 0x00000025dd467223 */ /* 0x180fe2000001086c */
[----:B------:R-:W-:Y:S01]  /*ea60*/  FFMA.FTZ R71, R219, R37, -R108 ;  /* 0x00000025db477223 */ /* 0x000fe2000001086c */
[----:B------:R-:W-:Y:S03]  /*ea70*/  FADD.FTZ R110, R110, R127 ;  /* 0x0000007f6e6e7221 */ /* 0x000fe60000010000 */
[----:B------:R-:W-:Y:S01]  /*ea80*/  MUFU.EX2 R79, R79 ;  /* 0x0000004f004f7308 */ /* 0x000fe20000000800 */
[----:B-----5:R-:W-:Y:S01]  /*ea90*/  F2FP.F16.F32.PACK_AB R47, R100, R109 ;  /* 0x0000006d642f723e */ /* 0x020fe200000000ff */
[----:B------:R-:W-:Y:S06]  /*eaa0*/  FFMA.FTZ R97, R199, R37, -R64 ;  /* 0x00000025c7617223 */ /* 0x000fec0000010840 */
[C---:B-1----:R-:W-:Y:S02]  /*eab0*/  HMMA.16816.F32 R4, R44.reuse, R12, R4 ;  /* 0x0000000c2c04723c */ /* 0x042fe40000001804 */
[----:B------:R-:W-:Y:S03]  /*eac0*/  MUFU.EX2 R92, R92 ;  /* 0x0000005c005c7308 */ /* 0x000fe60000000800 */
[C---:B------:R-:W-:Y:S01]  /*ead0*/  FMUL.FTZ R12, R41.reuse, R88 ;  /* 0x00000058290c7220 */ /* 0x040fe20000410000 */
[----:B------:R-:W-:Y:S01]  /*eae0*/  FMUL.FTZ R13, R41, R89 ;  /* 0x00000059290d7220 */ /* 0x000fe20000410000 */
[--C-:B------:R-:W-:Y:S01]  /*eaf0*/  FFMA.FTZ R89, R17, R37, -R108.reuse ;  /* 0x0000002511597223 */ /* 0x100fe2000001086c */
[C---:B------:R-:W-:Y:S04]  /*eb00*/  HMMA.16816.F32 R8, R44.reuse, R14, R8 ;  /* 0x0000000e2c08723c */ /* 0x040fe80000001808 */
[----:B------:R-:W-:Y:S01]  /*eb10*/  MUFU.EX2 R84, R84 ;  /* 0x0000005400547308 */ /* 0x000fe20000000800 */
[C---:B------:R-:W-:Y:S01]  /*eb20*/  FMUL.FTZ R14, R40.reuse, R90 ;  /* 0x0000005a280e7220 */ /* 0x040fe20000410000 */
[C---:B------:R-:W-:Y:S01]  /*eb30*/  FMUL.FTZ R15, R40.reuse, R91 ;  /* 0x0000005b280f7220 */ /* 0x040fe20000410000 */
[----:B------:R-:W-:Y:S01]  /*eb40*/  FMUL.FTZ R17, R41, R85 ;  /* 0x0000005529117220 */ /* 0x000fe20000410000 */
[-C--:B------:R-:W-:Y:S01]  /*eb50*/  FFMA.FTZ R90, R191, R37.reuse, -R108 ;  /* 0x00000025bf5a7223 */ /* 0x080fe2000001086c */
[----:B------:R-:W-:Y:S01]  /*eb60*/  FFMA.FTZ R85, R41, R176, R42 ;  /* 0x000000b029557223 */ /* 0x000fe2000001002a */
[-CC-:B------:R-:W-:Y:S04]  /*eb70*/  FFMA.FTZ R88, R201, R37.reuse, -R64.reuse ;  /* 0x00000025c9587223 */ /* 0x180fe80000010840 */
[----:B------:R-:W1:Y:S01]  /*eb80*/  MUFU.EX2 R89, R89 ;  /* 0x0000005900597308 */ /* 0x000e620000000800 */
[--C-:B------:R-:W-:Y:S01]  /*eb90*/  FFMA.FTZ R91, R195, R37, -R64.reuse ;  /* 0x00000025c35b7223 */ /* 0x100fe20000010840 */
[C---:B--2---:R-:W-:Y:S03]  /*eba0*/  HMMA.16816.F32 R12, R44.reuse, R20, R12 ;  /* 0x000000142c0c723c */ /* 0x044fe6000000180c */
[C---:B------:R-:W-:Y:S01]  /*ebb0*/  FMUL.FTZ R20, R41.reuse, R80 ;  /* 0x0000005029147220 */ /* 0x040fe20000410000 */
[----:B------:R-:W-:Y:S01]  /*ebc0*/  FMUL.FTZ R21, R41, R81 ;  /* 0x0000005129157220 */ /* 0x000fe20000410000 */
[--C-:B------:R-:W-:Y:S03]  /*ebd0*/  FFMA.FTZ R81, R25, R37, -R64.reuse ;  /* 0x0000002519517223 */ /* 0x100fe60000010840 */
[----:B------:R-:W-:Y:S01]  /*ebe0*/  MUFU.EX2 R76, R76 ;  /* 0x0000004c004c7308 */ /* 0x000fe20000000800 */
[----:B------:R-:W-:Y:S01]  /*ebf0*/  FMUL.FTZ R25, R41, R77 ;  /* 0x0000004d29197220 */ /* 0x000fe20000410000 */
[C---:B------:R-:W-:Y:S03]  /*ec00*/  HMMA.16816.F32 R16, R44.reuse, R22, R16 ;  /* 0x000000162c10723c */ /* 0x040fe60000001810 */
[C---:B------:R-:W-:Y:S01]  /*ec10*/  FMUL.FTZ R22, R40.reuse, R82 ;  /* 0x0000005228167220 */ /* 0x040fe20000410000 */
[----:B------:R-:W-:Y:S01]  /*ec20*/  FMUL.FTZ R23, R40, R83 ;  /* 0x0000005328177220 */ /* 0x000fe20000410000 */
[-C--:B------:R-:W-:Y:S03]  /*ec30*/  FFMA.FTZ R77, R215, R37.reuse, -R64 ;  /* 0x00000025d74d7223 */ /* 0x080fe60000010840 */
[----:B------:R-:W2:Y:S01]  /*ec40*/  MUFU.EX2 R81, R81 ;  /* 0x0000005100517308 */ /* 0x000ea20000000800 */
[-CC-:B------:R-:W-:Y:S01]  /*ec50*/  FFMA.FTZ R83, R205, R37.reuse, -R108.reuse ;  /* 0x00000025cd537223 */ /* 0x180fe2000001086c */
[----:B------:R-:W-:Y:S01]  /*ec60*/  FADD.FTZ R85, R114, R85 ;  /* 0x0000005572557221 */ /* 0x000fe20000010000 */
[-C--:B------:R-:W-:Y:S01]  /*ec70*/  FFMA.FTZ R80, R203, R37.reuse, -R108 ;  /* 0x00000025cb507223 */ /* 0x080fe2000001086c */
[--C-:B------:R-:W-:Y:S01]  /*ec80*/  FFMA.FTZ R82, R197, R37, -R64.reuse ;  /* 0x00000025c5527223 */ /* 0x100fe20000010840 */
[C---:B---3--:R-:W-:Y:S03]  /*ec90*/  HMMA.16816.F32 R20, R44.reuse, R28, R20 ;  /* 0x0000001c2c14723c */ /* 0x048fe60000001814 */
[----:B------:R-:W-:Y:S01]  /*eca0*/  FMUL.FTZ R29, R41, R73 ;  /* 0x00000049291d7220 */ /* 0x000fe20000410000 */
[----:B------:R-:W-:Y:S01]  /*ecb0*/  FFMA.FTZ R73, R33, R37, -R64 ;  /* 0x0000002521497223 */ /* 0x000fe20000010840 */
[----:B------:R-:W-:Y:S01]  /*ecc0*/  MUFU.EX2 R77, R77 ;  /* 0x0000004d004d7308 */ /* 0x000fe20000000800 */
[C---:B------:R-:W-:Y:S01]  /*ecd0*/  FMUL.FTZ R28, R41.reuse, R72 ;  /* 0x00000048291c7220 */ /* 0x040fe20000410000 */
[----:B------:R-:W-:Y:S01]  /*ece0*/  FMUL.FTZ R33, R41, R69 ;  /* 0x0000004529217220 */ /* 0x000fe20000410000 */
[C---:B------:R-:W-:Y:S03]  /*ecf0*/  HMMA.16816.F32 R24, R44.reuse, R30, R24 ;  /* 0x0000001e2c18723c */ /* 0x040fe60000001818 */
[C---:B------:R-:W-:Y:S01]  /*ed00*/  FMUL.FTZ R30, R40.reuse, R74 ;  /* 0x0000004a281e7220 */ /* 0x040fe20000410000 */
[----:B------:R-:W-:Y:S03]  /*ed10*/  FMUL.FTZ R31, R40, R75 ;  /* 0x0000004b281f7220 */ /* 0x000fe60000410000 */
[----:B------:R-:W3:Y:S01]  /*ed20*/  MUFU.EX2 R73, R73 ;  /* 0x0000004900497308 */ /* 0x000ee20000000800 */
[----:B------:R-:W-:Y:S01]  /*ed30*/  FADD.FTZ R86, R112, R85 ;  /* 0x0000005570567221 */ /* 0x000fe20000010000 */
[----:B------:R-:W-:Y:S01]  /*ed40*/  FADD.FTZ R85, R109, R110 ;  /* 0x0000006e6d557221 */ /* 0x000fe20000010000 */
[-C--:B------:R-:W-:Y:S01]  /*ed50*/  FFMA.FTZ R74, R217, R37.reuse, -R64 ;  /* 0x00000025d94a7223 */ /* 0x080fe20000010840 */
[-C--:B------:R-:W-:Y:S01]  /*ed60*/  FFMA.FTZ R69, R225, R37.reuse, -R108 ;  /* 0x00000025e1457223 */ /* 0x080fe2000001086c */
[----:B------:R-:W-:Y:S01]  /*ed70*/  FADD.FTZ R86, R111, R86 ;  /* 0x000000566f567221 */ /* 0x000fe20000010000 */
[C---:B------:R-:W-:Y:S04]  /*ed80*/  HMMA.16816.F32 R28, R44.reuse, R48, R28 ;  /* 0x000000302c1c723c */ /* 0x040fe8000000181c */
[----:B------:R-:W4:Y:S01]  /*ed90*/  MUFU.EX2 R66, R66 ;  /* 0x0000004200427308 */ /* 0x000f220000000800 */
[----:B------:R-:W-:Y:S01]  /*eda0*/  FADD.FTZ R85, R100, R85 ;  /* 0x0000005564557221 */ /* 0x000fe20000010000 */
[-CC-:B------:R-:W-:Y:S01]  /*edb0*/  FFMA.FTZ R75, R213, R37.reuse, -R64.reuse ;  /* 0x00000025d54b7223 */ /* 0x180fe20000010840 */
[----:B------:R-:W-:Y:S01]  /*edc0*/  FFMA.FTZ R72, R211, R37, -R64 ;  /* 0x00000025d3487223 */ /* 0x000fe20000010840 */
[----:B------:R-:W-:Y:S01]  /*edd0*/  IMAD.MOV.U32 R100, RZ, RZ, R36 ;  /* 0x000000ffff647224 */ /* 0x000fe200078e0024 */
[----:B------:R-:W-:Y:S01]  /*ede0*/  HMMA.16816.F32 R32, R44, R50, R32 ;  /* 0x000000322c20723c */ /* 0x000fe20000001820 */
[----:B------:R-:W5:Y:S04]  /*edf0*/  LDSM.16.MT88.4 R48, [R103+0x6800] ;  /* 0x006800006730783b */ /* 0x000f680000004200 */
[----:B------:R-:W5:Y:S01]  /*ee00*/  MUFU.EX2 R74, R74 ;  /* 0x0000004a004a7308 */ /* 0x000f620000000800 */
[----:B-1----:R-:W-:Y:S02]  /*ee10*/  F2FP.F16.F32.PACK_AB R46, R89, R92 ;  /* 0x0000005c592e723e */ /* 0x002fe400000000ff */
[----:B--2---:R-:W-:Y:S01]  /*ee20*/  F2FP.F16.F32.PACK_AB R45, R81, R84 ;  /* 0x00000054512d723e */ /* 0x004fe200000000ff */
[----:B------:R-:W-:Y:S01]  /*ee30*/  FADD.FTZ R84, R84, R85 ;  /* 0x0000005554547221 */ /* 0x000fe20000010000 */
[----:B---3--:R-:W-:Y:S03]  /*ee40*/  F2FP.F16.F32.PACK_AB R47, R73, R76 ;  /* 0x0000004c492f723e */ /* 0x008fe600000000ff */
[----:B------:R-:W-:Y:S01]  /*ee50*/  FADD.FTZ R81, R81, R84 ;  /* 0x0000005451517221 */ /* 0x000fe20000010000 */
[----:B----4-:R-:W-:Y:S01]  /*ee60*/  F2FP.F16.F32.PACK_AB R44, R66, R101 ;  /* 0x00000065422c723e */ /* 0x010fe200000000ff */
[----:B------:R-:W-:Y:S01]  /*ee70*/  FADD.FTZ R101, R101, R86 ;  /* 0x0000005665657221 */ /* 0x000fe20000010000 */
[----:B------:R-:W-:Y:S01]  /*ee80*/  MUFU.EX2 R78, R78 ;  /* 0x0000004e004e7308 */ /* 0x000fe20000000800 */
[----:B------:R-:W-:Y:S01]  /*ee90*/  LDSM.16.MT88.4 R84, [R140+0x9800] ;  /* 0x009800008c54783b */ /* 0x000fe20000004200 */
[----:B------:R-:W-:Y:S01]  /*eea0*/  FADD.FTZ R76, R76, R81 ;  /* 0x000000514c4c7221 */ /* 0x000fe20000010000 */
[----:B------:R-:W-:Y:S02]  /*eeb0*/  FADD.FTZ R101, R66, R101 ;  /* 0x0000006542657221 */ /* 0x000fe40000010000 */
[C---:B------:R-:W-:Y:S03]  /*eec0*/  HMMA.16816.F32 R4, R44.reuse, R52, R4 ;  /* 0x000000342c04723c */ /* 0x040fe60000001804 */
[----:B------:R-:W-:Y:S01]  /*eed0*/  FADD.FTZ R92, R92, R101 ;  /* 0x000000655c5c7221 */ /* 0x000fe20000010000 */
[----:B------:R-:W-:Y:S01]  /*eee0*/  FADD.FTZ R73, R73, R76 ;  /* 0x0000004c49497221 */ /* 0x000fe20000010000 */
[----:B------:R-:W-:Y:S01]  /*eef0*/  MUFU.EX2 R83, R83 ;  /* 0x0000005300537308 */ /* 0x000fe20000000800 */
[----:B------:R-:W-:Y:S02]  /*ef00*/  IMAD.MOV.U32 R101, RZ, RZ, R0 ;  /* 0x000000ffff657224 */ /* 0x000fe400078e0000 */
[C---:B------:R-:W-:Y:S01]  /*ef10*/  HMMA.16816.F32 R8, R44.reuse, R54, R8 ;  /* 0x000000362c08723c */ /* 0x040fe20000001808 */
[----:B------:R-:W1:Y:S06]  /*ef20*/  LDSM.16.MT88.4 R52, [R102+0x6800] ;  /* 0x006800006634783b */ /* 0x000e6c0000004200 */
[----:B------:R-:W-:Y:S01]  /*ef30*/  MUFU.EX2 R189, R189 ;  /* 0x000000bd00bd7308 */ /* 0x000fe20000000800 */
[C---:B------:R-:W-:Y:S09]  /*ef40*/  HMMA.16816.F32 R12, R44.reuse, R56, R12 ;  /* 0x000000382c0c723c */ /* 0x040ff2000000180c */
[----:B------:R-:W-:Y:S01]  /*ef50*/  MUFU.EX2 R116, R116 ;  /* 0x0000007400747308 */ /* 0x000fe20000000800 */
[C---:B------:R-:W-:Y:S01]  /*ef60*/  HMMA.16816.F32 R16, R44.reuse, R58, R16 ;  /* 0x0000003a2c10723c */ /* 0x040fe20000001810 */
[----:B------:R-:W2:Y:S08]  /*ef70*/  LDSM.16.MT88.4 R56, [R144+0x7000] ;  /* 0x007000009038783b */ /* 0x000eb00000004200 */
        /* <DEDUP_REMOVED lines=8> */
[----:B------:R-:W-:Y:S01]  /*f000*/  HMMA.16816.F32 R32, R44, R54, R32 ;  /* 0x000000362c20723c */ /* 0x000fe20000001820 */
[----:B------:R-:W4:Y:S02]  /*f010*/  LDSM.16.MT88.4 R52, [R103+0x7000] ;  /* 0x007000006734783b */ /* 0x000f240000004200 */
[C---:B------:R-:W-:Y:S06]  /*f020*/  F2FP.F16.F32.PACK_AB R45, R77.reuse, R74 ;  /* 0x0000004a4d2d723e */ /* 0x040fec00000000ff */
[----:B------:R-:W-:Y:S01]  /*f030*/  MUFU.EX2 R70, R70 ;  /* 0x0000004600467308 */ /* 0x000fe20000000800 */
[----:B------:R-:W-:Y:S04]  /*f040*/  FADD.FTZ R74, R74, R73 ;  /* 0x000000494a4a7221 */ /* 0x000fe80000010000 */
[----:B------:R-:W-:Y:S05]  /*f050*/  FADD.FTZ R74, R77, R74 ;  /* 0x0000004a4d4a7221 */ /* 0x000fea0000010000 */
        /* <DEDUP_REMOVED lines=11> */
[----:B------:R-:W-:Y:S06]  /*f110*/  MUFU.EX2 R118, R118 ;  /* 0x0000007600767308 */ /* 0x000fec0000000800 */
[C---:B------:R-:W-:Y:S01]  /*f120*/  HMMA.16816.F32 R8, R44.reuse, R58, R8 ;  /* 0x0000003a2c08723c */ /* 0x040fe20000001808 */
[----:B------:R-:W1:Y:S03]  /*f130*/  LDSM.16.MT88.4 R56, [R102+0x7000] ;  /* 0x007000006638783b */ /* 0x000e660000004200 */
[----:B------:R-:W-:Y:S04]  /*f140*/  MUFU.EX2 R179, R179 ;  /* 0x000000b300b37308 */ /* 0x000fe80000000800 */
[C---:B---3--:R-:W-:Y:S06]  /*f150*/  HMMA.16816.F32 R12, R44.reuse, R48, R12 ;  /* 0x000000302c0c723c */ /* 0x048fec000000180c */
[----:B------:R-:W2:Y:S02]  /*f160*/  MUFU.EX2 R80, R80 ;  /* 0x0000005000507308 */ /* 0x000ea40000000800 */
[C---:B------:R-:W-:Y:S01]  /*f170*/  HMMA.16816.F32 R16, R44.reuse, R50, R16 ;  /* 0x000000322c10723c */ /* 0x040fe20000001810 */
[----:B------:R-:W3:Y:S07]  /*f180*/  LDSM.16.MT88.4 R48, [R144+0x7800] ;  /* 0x007800009030783b */ /* 0x000eee0000004200 */
[----:B------:R-:W-:Y:S01]  /*f190*/  MUFU.EX2 R88, R88 ;  /* 0x0000005800587308 */ /* 0x000fe20000000800 */
[C---:B----4-:R-:W-:Y:S09]  /*f1a0*/  HMMA.16816.F32 R20, R44.reuse, R52, R20 ;  /* 0x000000342c14723c */ /* 0x050ff20000001814 */
[----:B------:R-:W4:Y:S01]  /*f1b0*/  MUFU.EX2 R97, R97 ;  /* 0x0000006100617308 */ /* 0x000f220000000800 */
[C---:B------:R-:W-:Y:S01]  /*f1c0*/  HMMA.16816.F32 R24, R44.reuse, R54, R24 ;  /* 0x000000362c18723c */ /* 0x040fe20000001818 */
[----:B------:R-:W5:Y:S08]  /*f1d0*/  LDSM.16.MT88.4 R52, [R140+0x7800] ;  /* 0x007800008c34783b */ /* 0x000f700000004200 */
[----:B------:R-:W-:Y:S01]  /*f1e0*/  MUFU.EX2 R82, R82 ;  /* 0x0000005200527308 */ /* 0x000fe20000000800 */
[C---:B-1----:R-:W-:Y:S09]  /*f1f0*/  HMMA.16816.F32 R28, R44.reuse, R56, R28 ;  /* 0x000000382c1c723c */ /* 0x042ff2000000181c */
[----:B------:R-:W1:Y:S01]  /*f200*/  MUFU.EX2 R91, R91 ;  /* 0x0000005b005b7308 */ /* 0x000e620000000800 */
[----:B------:R-:W-:Y:S01]  /*f210*/  HMMA.16816.F32 R32, R44, R58, R32 ;  /* 0x0000003a2c20723c */ /* 0x000fe20000001820 */
[----:B------:R-:W5:Y:S08]  /*f220*/  LDSM.16.MT88.4 R56, [R103+0x7800] ;  /* 0x007800006738783b */ /* 0x000f700000004200 */
[----:B------:R-:W-:Y:S01]  /*f230*/  MUFU.EX2 R122, R122 ;  /* 0x0000007a007a7308 */ /* 0x000fe20000000800 */
[----:B------:R-:W-:Y:S02]  /*f240*/  F2FP.F16.F32.PACK_AB R44, R79, R78 ;  /* 0x0000004e4f2c723e */ /* 0x000fe400000000ff */
[----:B--2---:R-:W-:Y:S02]  /*f250*/  F2FP.F16.F32.PACK_AB R46, R80, R83 ;  /* 0x00000053502e723e */ /* 0x004fe400000000ff */
[----:B----4-:R-:W-:Y:S01]  /*f260*/  F2FP.F16.F32.PACK_AB R45, R97, R88 ;  /* 0x00000058612d723e */ /* 0x010fe200000000ff */
[----:B------:R-:W-:Y:S01]  /*f270*/  FADD.FTZ R88, R88, R75 ;  /* 0x0000004b58587221 */ /* 0x000fe20000010000 */
[----:B-1----:R-:W-:Y:S03]  /*f280*/  F2FP.F16.F32.PACK_AB R47, R91, R82 ;  /* 0x000000525b2f723e */ /* 0x002fe600000000ff */
[----:B------:R-:W1:Y:S01]  /*f290*/  MUFU.EX2 R137, R137 ;  /* 0x0000008900897308 */ /* 0x000e620000000800 */
[----:B------:R-:W-:Y:S04]  /*f2a0*/  FADD.FTZ R97, R97, R88 ;  /* 0x0000005861617221 */ /* 0x000fe80000010000 */
[----:B------:R-:W-:Y:S01]  /*f2b0*/  FADD.FTZ R82, R82, R97 ;  /* 0x0000006152527221 */ /* 0x000fe20000010000 */
[C---:B---3--:R-:W-:Y:S04]  /*f2c0*/  HMMA.16816.F32 R4, R44.reuse, R48, R4 ;  /* 0x000000302c04723c */ /* 0x048fe80000001804 */
[----:B------:R-:W-:Y:S01]  /*f2d0*/  MUFU.EX2 R124, R124 ;  /* 0x0000007c007c7308 */ /* 0x000fe20000000800 */
[----:B------:R-:W-:Y:S03]  /*f2e0*/  FADD.FTZ R91, R91, R82 ;  /* 0x000000525b5b7221 */ /* 0x000fe60000010000 */
[C---:B------:R-:W-:Y:S01]  /*f2f0*/  HMMA.16816.F32 R8, R44.reuse, R50, R8 ;  /* 0x000000322c08723c */ /* 0x040fe20000001808 */
[----:B------:R-:W2:Y:S05]  /*f300*/  LDSM.16.MT88.4 R48, [R102+0x7800] ;  /* 0x007800006630783b */ /* 0x000eaa0000004200 */
[----:B------:R-:W3:Y:S01]  /*f310*/  MUFU.EX2 R133, R133 ;  /* 0x0000008500857308 */ /* 0x000ee20000000800 */
[----:B-1----:R-:W-:Y:S01]  /*f320*/  F2FP.F16.F32.PACK_AB R40, R137, R122 ;  /* 0x0000007a8928723e */ /* 0x002fe200000000ff */
[C---:B-----5:R-:W-:Y:S08]  /*f330*/  HMMA.16816.F32 R12, R44.reuse, R52, R12 ;  /* 0x000000342c0c723c */ /* 0x060ff0000000180c */
        /* <DEDUP_REMOVED lines=18> */
[----:B------:R-:W-:Y:S01]  /*f460*/  F2FP.F16.F32.PACK_AB R45, R183, R120 ;  /* 0x00000078b72d723e */ /* 0x000fe200000000ff */
[----:B------:R-:W-:Y:S01]  /*f470*/  FADD.FTZ R120, R120, R91 ;  /* 0x0000005b78787221 */ /* 0x000fe20000010000 */
[----:B------:R-:W-:Y:S03]  /*f480*/  F2FP.F16.F32.PACK_AB R47, R179, R118 ;  /* 0x00000076b32f723e */ /* 0x000fe600000000ff */
[----:B------:R-:W-:Y:S01]  /*f490*/  MUFU.EX2 R123, R123 ;  /* 0x0000007b007b7308 */ /* 0x000fe20000000800 */
[----:B-----5:R-:W-:Y:S01]  /*f4a0*/  F2FP.F16.F32.PACK_AB R43, R131, R128 ;  /* 0x00000080832b723e */ /* 0x020fe200000000ff */
[----:B------:R-:W-:Y:S02]  /*f4b0*/  FADD.FTZ R183, R183, R120 ;  /* 0x00000078b7b77221 */ /* 0x000fe40000010000 */
[C---:B-1----:R-:W-:Y:S06]  /*f4c0*/  HMMA.16816.F32 R4, R44.reuse, R52, R4 ;  /* 0x000000342c04723c */ /* 0x042fec0000001804 */
[----:B------:R-:W1:Y:S01]  /*f4d0*/  MUFU.EX2 R132, R132 ;  /* 0x0000008400847308 */ /* 0x000e620000000800 */
[----:B------:R-:W-:Y:S04]  /*f4e0*/  FADD.FTZ R118, R118, R183 ;  /* 0x000000b776767221 */ /* 0x000fe80000010000 */
[----:B------:R-:W-:Y:S01]  /*f4f0*/  FADD.FTZ R179, R179, R118 ;  /* 0x00000076b3b37221 */ /* 0x000fe20000010000 */
[C---:B------:R-:W-:Y:S01]  /*f500*/  HMMA.16816.F32 R8, R44.reuse, R54, R8 ;  /* 0x000000362c08723c */ /* 0x040fe20000001808 */
[----:B------:R-:W5:Y:S03]  /*f510*/  LDSM.16.MT88.4 R52, [R102+0x8000] ;  /* 0x008000006634783b */ /* 0x000f660000004200 */
[----:B------:R-:W-:Y:S01]  /*f520*/  MUFU.EX2 R119, R119 ;  /* 0x0000007700777308 */ /* 0x000fe20000000800 */
[----:B------:R-:W-:Y:S04]  /*f530*/  FADD.FTZ R126, R126, R179 ;  /* 0x000000b37e7e7221 */ /* 0x000fe80000010000 */
[----:B------:R-:W-:Y:S01]  /*f540*/  FADD.FTZ R129, R129, R126 ;  /* 0x0000007e81817221 */ /* 0x000fe20000010000 */
[C---:B---3--:R-:W-:Y:S04]  /*f550*/  HMMA.16816.F32 R12, R44.reuse, R56, R12 ;  /* 0x000000382c0c723c */ /* 0x048fe8000000180c */
[----:B------:R-:W3:Y:S04]  /*f560*/  MUFU.EX2 R134, R134 ;  /* 0x0000008600867308 */ /* 0x000ee80000000800 */
[C---:B------:R-:W-:Y:S01]  /*f570*/  HMMA.16816.F32 R16, R44.reuse, R58, R16 ;  /* 0x0000003a2c10723c */ /* 0x040fe20000001810 */
[----:B------:R-:W4:Y:S05]  /*f580*/  LDSM.16.MT88.4 R56, [R144+0x8800] ;  /* 0x008800009038783b */ /* 0x000f2a0000004200 */
[----:B------:R-:W-:Y:S02]  /*f590*/  MUFU.EX2 R39, R39 ;  /* 0x0000002700277308 */ /* 0x000fe40000000800 */
[C---:B--2---:R-:W-:Y:S08]  /*f5a0*/  HMMA.16816.F32 R20, R44.reuse, R48, R20 ;  /* 0x000000302c14723c */ /* 0x044ff00000001814 */
[C---:B------:R-:W-:Y:S01]  /*f5b0*/  HMMA.16816.F32 R24, R44.reuse, R50, R24 ;  /* 0x000000322c18723c */ /* 0x040fe20000001818 */
[----:B------:R-:W2:Y:S07]  /*f5c0*/  LDSM.16.MT88.4 R48, [R140+0x8800] ;  /* 0x008800008c30783b */ /* 0x000eae0000004200 */
[C---:B-----5:R-:W-:Y:S08]  /*f5d0*/  HMMA.16816.F32 R28, R44.reuse, R52, R28 ;  /* 0x000000342c1c723c */ /* 0x060ff0000000181c */
[----:B------:R-:W-:Y:S01]  /*f5e0*/  HMMA.16816.F32 R32, R44, R54, R32 ;  /* 0x000000362c20723c */ /* 0x000fe20000001820 */
[----:B------:R-:W5:Y:S07]  /*f5f0*/  LDSM.16.MT88.4 R44, [R102+0x8800] ;  /* 0x00880000662c783b */ /* 0x000f6e0000004200 */
[C---:B----4-:R-:W-:Y:S01]  /*f600*/  HMMA.16816.F32 R4, R40.reuse, R56, R4 ;  /* 0x000000382804723c */ /* 0x050fe20000001804 */
[----:B------:R-:W-:Y:S07]  /*f610*/  LDSM.16.MT88.4 R52, [R140+0x9000] ;  /* 0x009000008c34783b */ /* 0x000fee0000004200 */
[C---:B------:R-:W-:Y:S01]  /*f620*/  HMMA.16816.F32 R8, R40.reuse, R58, R8 ;  /* 0x0000003a2808723c */ /* 0x040fe20000001808 */
[----:B------:R-:W-:Y:S07]  /*f630*/  LDSM.16.MT88.4 R56, [R103+0x9000] ;  /* 0x009000006738783b */ /* 0x000fee0000004200 */
[C---:B--2---:R-:W-:Y:S08]  /*f640*/  HMMA.16816.F32 R12, R40.reuse, R48, R12 ;  /* 0x00000030280c723c */ /* 0x044ff0000000180c */
[C---:B------:R-:W-:Y:S01]  /*f650*/  HMMA.16816.F32 R16, R40.reuse, R50, R16 ;  /* 0x000000322810723c */ /* 0x040fe20000001810 */
[----:B------:R-:W2:Y:S07]  /*f660*/  LDSM.16.MT88.4 R48, [R144+0x9000] ;  /* 0x009000009030783b */ /* 0x000eae0000004200 */
[C---:B------:R-:W-:Y:S03]  /*f670*/  HMMA.16816.F32 R20, R40.reuse, R60, R20 ;  /* 0x0000003c2814723c */ /* 0x040fe60000001814 */
[-CC-:B------:R-:W-:Y:S01]  /*f680*/  FFMA.FTZ R60, R115, R37.reuse, -R64.reuse ;  /* 0x00000025733c7223 */ /* 0x180fe20000010840 */
[-C--:B------:R-:W-:Y:S04]  /*f690*/  FFMA.FTZ R61, R113, R37.reuse, -R64 ;  /* 0x00000025713d7223 */ /* 0x080fe80000010840 */
[C---:B------:R-:W-:Y:S01]  /*f6a0*/  HMMA.16816.F32 R24, R40.reuse, R62, R24 ;  /* 0x0000003e2818723c */ /* 0x040fe20000001818 */
[----:B------:R-:W-:Y:S02]  /*f6b0*/  MUFU.EX2 R60, R60 ;  /* 0x0000003c003c7308 */ /* 0x000fe40000000800 */
[-CC-:B------:R-:W-:Y:S01]  /*f6c0*/  FFMA.FTZ R62, R107, R37.reuse, -R108.reuse ;  /* 0x000000256b3e7223 */ /* 0x180fe2000001086c */
[-CC-:B------:R-:W-:Y:S01]  /*f6d0*/  FFMA.FTZ R63, R106, R37.reuse, -R108.reuse ;  /* 0x000000256a3f7223 */ /* 0x180fe2000001086c */
[----:B------:R-:W-:Y:S03]  /*f6e0*/  FFMA.FTZ R108, R104, R37, -R108 ;  /* 0x00000025686c7223 */ /* 0x000fe6000001086c */
[C---:B-----5:R-:W-:Y:S03]  /*f6f0*/  HMMA.16816.F32 R28, R40.reuse, R44, R28 ;  /* 0x0000002c281c723c */ /* 0x060fe6000000181c */
[----:B------:R-:W4:Y:S05]  /*f700*/  MUFU.EX2 R61, R61 ;  /* 0x0000003d003d7308 */ /* 0x000f2a0000000800 */
[----:B------:R-:W-:Y:S01]  /*f710*/  HMMA.16816.F32 R32, R40, R46, R32 ;  /* 0x0000002e2820723c */ /* 0x000fe20000001820 */
[----:B------:R-:W5:Y:S04]  /*f720*/  LDSM.16.MT88.4 R44, [R102+0x9000] ;  /* 0x00900000662c783b */ /* 0x000f680000004200 */
[----:B------:R-:W-:Y:S01]  /*f730*/  MUFU.EX2 R62, R62 ;  /* 0x0000003e003e7308 */ /* 0x000fe20000000800 */
[----:B------:R-:W-:Y:S02]  /*f740*/  F2FP.F16.F32.PACK_AB R40, R125, R130 ;  /* 0x000000827d28723e */ /* 0x000fe400000000ff */
[----:B-1----:R-:W-:Y:S02]  /*f750*/  F2FP.F16.F32.PACK_AB R42, R132, R123 ;  /* 0x0000007b842a723e */ /* 0x002fe400000000ff */
[----:B---3--:R-:W-:Y:S02]  /*f760*/  F2FP.F16.F32.PACK_AB R41, R134, R119 ;  /* 0x000000778629723e */ /* 0x008fe400000000ff */
[----:B----4-:R-:W-:Y:S03]  /*f770*/  F2FP.F16.F32.PACK_AB R43, R61, R60 ;  /* 0x0000003c3d2b723e */ /* 0x010fe600000000ff */
[----:B------:R-:W1:Y:S04]  /*f780*/  MUFU.EX2 R63, R63 ;  /* 0x0000003f003f7308 */ /* 0x000e680000000800 */
[C---:B--2---:R-:W-:Y:S06]  /*f790*/  HMMA.16816.F32 R4, R40.reuse, R48, R4 ;  /* 0x000000302804723c */ /* 0x044fec0000001804 */
[----:B------:R-:W-:Y:S02]  /*f7a0*/  MUFU.EX2 R48, R105 ;  /* 0x0000006900307308 */ /* 0x000fe40000000800 */
[C---:B------:R-:W-:Y:S08]  /*f7b0*/  HMMA.16816.F32 R8, R40.reuse, R50, R8 ;  /* 0x000000322808723c */ /* 0x040ff00000001808 */
[----:B------:R-:W2:Y:S01]  /*f7c0*/  MUFU.EX2 R49, R108 ;  /* 0x0000006c00317308 */ /* 0x000ea20000000800 */
[-CC-:B------:R-:W-:Y:S01]  /*f7d0*/  FFMA.FTZ R50, R67, R37.reuse, -R64.reuse ;  /* 0x0000002543327223 */ /* 0x180fe20000010840 */
[-CC-:B------:R-:W-:Y:S01]  /*f7e0*/  FFMA.FTZ R51, R65, R37.reuse, -R64.reuse ;  /* 0x0000002541337223 */ /* 0x180fe20000010840 */
[----:B------:R-:W-:Y:S01]  /*f7f0*/  FFMA.FTZ R64, R38, R37, -R64 ;  /* 0x0000002526407223 */ /* 0x000fe20000010840 */
[C---:B------:R-:W-:Y:S06]  /*f800*/  HMMA.16816.F32 R12, R40.reuse, R52, R12 ;  /* 0x00000034280c723c */ /* 0x040fec000000180c */
[----:B------:R-:W-:Y:S01]  /*f810*/  MUFU.EX2 R50, R50 ;  /* 0x0000003200327308 */ /* 0x000fe20000000800 */
[----:B------:R-:W-:Y:S02]  /*f820*/  FADD.FTZ R52, R89, R92 ;  /* 0x0000005c59347221 */ /* 0x000fe40000010000 */
[----:B------:R-:W3:Y:S02]  /*f830*/  LDSM.16.MT88.4 R92, [R144+0x9800] ;  /* 0x00980000905c783b */ /* 0x000ee40000004200 */
[----:B------:R-:W-:Y:S01]  /*f840*/  FADD.FTZ R69, R69, R52 ;  /* 0x0000003445457221 */ /* 0x000fe20000010000 */
[C---:B------:R-:W-:Y:S04]  /*f850*/  HMMA.16816.F32 R16, R40.reuse, R54, R16 ;  /* 0x000000362810723c */ /* 0x040fe80000001810 */
[----:B------:R-:W4:Y:S01]  /*f860*/  MUFU.EX2 R51, R51 ;  /* 0x0000003300337308 */ /* 0x000f220000000800 */
[----:B------:R-:W-:Y:S01]  /*f870*/  FADD.FTZ R69, R68, R69 ;  /* 0x0000004544457221 */ /* 0x000fe20000010000 */
[----:B-1----:R-:W-:Y:S03]  /*f880*/  F2FP.F16.F32.PACK_AB R68, R63, R62 ;  /* 0x0000003e3f44723e */ /* 0x002fe600000000ff */
[----:B------:R-:W-:Y:S01]  /*f890*/  FADD.FTZ R70, R70, R69 ;  /* 0x0000004546467221 */ /* 0x000fe20000010000 */
[C---:B------:R-:W-:Y:S04]  /*f8a0*/  HMMA.16816.F32 R20, R40.reuse, R56, R20 ;  /* 0x000000382814723c */ /* 0x040fe80000001814 */
[----:B------:R-:W1:Y:S01]  /*f8b0*/  MUFU.EX2 R64, R64 ;  /* 0x0000004000407308 */ /* 0x000e620000000800 */
[----:B------:R-:W-:Y:S01]  /*f8c0*/  FADD.FTZ R71, R71, R70 ;  /* 0x0000004647477221 */ /* 0x000fe20000010000 */
[----:B--2---:R-:W-:Y:S03]  /*f8d0*/  F2FP.F16.F32.PACK_AB R70, R49, R48 ;  /* 0x000000303146723e */ /* 0x004fe600000000ff */
[----:B------:R-:W-:Y:S01]  /*f8e0*/  FADD.FTZ R78, R78, R71 ;  /* 0x000000474e4e7221 */ /* 0x000fe20000010000 */
[C---:B------:R-:W-:Y:S03]  /*f8f0*/  HMMA.16816.F32 R24, R40.reuse, R58, R24 ;  /* 0x0000003a2818723c */ /* 0x040fe60000001818 */
[----:B------:R-:W-:Y:S01]  /*f900*/  FADD.FTZ R78, R79, R78 ;  /* 0x0000004e4f4e7221 */ /* 0x000fe20000010000 */
[----:B----4-:R-:W-:Y:S03]  /*f910*/  F2FP.F16.F32.PACK_AB R69, R51, R50 ;  /* 0x000000323345723e */ /* 0x010fe600000000ff */
[----:B------:R-:W-:Y:S01]  /*f920*/  FADD.FTZ R83, R83, R78 ;  /* 0x0000004e53537221 */ /* 0x000fe20000010000 */
[C---:B-----5:R-:W-:Y:S01]  /*f930*/  HMMA.16816.F32 R28, R40.reuse, R44, R28 ;  /* 0x0000002c281c723c */ /* 0x060fe2000000181c */
[----:B------:R-:W2:Y:S02]  /*f940*/  LDSM.16.MT88.4 R76, [R103+0x9800] ;  /* 0x00980000674c783b */ /* 0x000ea40000004200 */
[----:B-1----:R-:W-:Y:S01]  /*f950*/  F2FP.F16.F32.PACK_AB R71, R64, R39 ;  /* 0x000000274047723e */ /* 0x002fe200000000ff */
[----:B------:R-:W-:Y:S04]  /*f960*/  FADD.FTZ R80, R80, R83 ;  /* 0x0000005350507221 */ /* 0x000fe80000010000 */
[----:B------:R-:W-:Y:S03]  /*f970*/  HMMA.16816.F32 R32, R40, R46, R32 ;  /* 0x0000002e2820723c */ /* 0x000fe60000001820 */
[----:B------:R-:W-:Y:S04]  /*f980*/  FADD.FTZ R37, R189, R80 ;  /* 0x00000050bd257221 */ /* 0x000fe80000010000 */
[----:B------:R-:W-:Y:S01]  /*f990*/  FADD.FTZ R37, R116, R37 ;  /* 0x0000002574257221 */ /* 0x000fe20000010000 */
[C---:B---3--:R-:W-:Y:S01]  /*f9a0*/  HMMA.16816.F32 R96, R68.reuse, R92, R4 ;  /* 0x0000005c4460723c */ /* 0x048fe20000001804 */
        /* <DEDUP_REMOVED lines=32> */
[----:B------:R-:W-:Y:S08]  /*fbb0*/  @P0 BRA `(.L_x_10769) ;  /* 0xffffffb800380947 */ /* 0x000ff0000383ffff */
.L_x_10762:
        /* <DEDUP_REMOVED lines=10> */
.L_x_10777:
        /* <DEDUP_REMOVED lines=128> */
.L_x_10772:
[----:B------:R-:W-:Y:S05]  /*10460*/  BSYNC.RECONVERGENT B0 ;  /* 0x0000000000007941 */ /* 0x000fea0003800200 */
.L_x_10771:
        /* <DEDUP_REMOVED lines=35> */
[----:B-1----:R-:W-:Y:S05]  /*106a0*/  @P0 RET.REL.NODEC R160 `(_ZN5flash24flash_fwd_splitkv_kernelI23Flash_fwd_kernel_traitsILi64ELi64ELi128ELi4ELb0ELb0EN7cutlass6half_tE19Flash_kernel_traitsILi64ELi64ELi128ELi4ES3_EELb0ELb1ELb0ELb0ELb0ELb0ELb1ELb0EEEvNS_16Flash_fwd_paramsE) ;  /* 0xfffffef8a0540950 */ /* 0x002fea0003c3ffff */
[----:B------:R-:W-:Y:S01]  /*106b0*/  MOV R161, 0x0 ;  /* 0x0000000000a17802 */ /* 0x000fe20000000f00 */
[----:B------:R1:W-:Y:S03]  /*106c0*/  ST.E.128 desc[UR4][R36.64+0x3800], R4 ;  /* 0x0038000424007985 */ /* 0x0003e6000c101d04 */
[----:B-1----:R-:W-:Y:S05]  /*106d0*/  RET.REL.NODEC R160 `(_ZN5flash24flash_fwd_splitkv_kernelI23Flash_fwd_kernel_traitsILi64ELi64ELi128ELi4ELb0ELb0EN7cutlass6half_tE19Flash_kernel_traitsILi64ELi64ELi128ELi4ES3_EELb0ELb1ELb0ELb0ELb0ELb0ELb1ELb0EEEvNS_16Flash_fwd_paramsE) ;  /* 0xfffffef8a0487950 */ /* 0x002fea0003c3ffff */
.L_x_10770:
[----:B------:R-:W-:Y:S01]  /*106e0*/  MOV R9, 0x2 ;  /* 0x0000000200097802 */ /* 0x000fe20000000f00 */
[----:B------:R-:W-:Y:S01]  /*106f0*/  IMAD.MOV.U32 R4, RZ, RZ, 0x1f ;  /* 0x0000001fff047424 */ /* 0x000fe200078e00ff */
[----:B------:R-:W-:-:S07]  /*10700*/  MOV R6, 0xffffffff ;  /* 0xffffffff00067802 */ /* 0x000fce0000000f00 */
[----:B-1---5:R-:W-:Y:S05]  /*10710*/  WARPSYNC.COLLECTIVE R6, `(.L_x_10773) ;  /* 0x0000000006087348 */ /* 0x022fea0003c00000 */
[----:B------:R2:W3:Y:S02]  /*10720*/  SHFL.BFLY P0, R11, R176, R9, R4 ;  /* 0x0c000009b00b7389 */ /* 0x0004e40000000004 */
[----:B-123-5:R-:W-:Y:S05]  /*10730*/  ENDCOLLECTIVE ;  /* 0x000000000000791b */ /* 0x02efea0003800000 */
.L_x_10773:
[----:B------:R-:W-:Y:S02]  /*10740*/  IMAD.MOV.U32 R7, RZ, RZ, R11 ;  /* 0x000000ffff077224 */ /* 0x000fe400078e000b */
[----:B------:R-:W-:Y:S02]  /*10750*/  IMAD.MOV.U32 R9, RZ, RZ, 0x1 ;  /* 0x00000001ff097424 */ /* 0x000fe400078e00ff */
[----:B------:R-:W-:-:S05]  /*10760*/  FADD.FTZ R10, R7, R176 ;  /* 0x000000b0070a7221 */ /* 0x000fca0000010000 */
[----:B------:R-:W-:-:S07]  /*10770*/  MOV R176, R10 ;  /* 0x0000000a00b07202 */ /* 0x000fce0000000f00 */
[----:B------:R-:W-:Y:S05]  /*10780*/  WARPSYNC.COLLECTIVE R6, `(.L_x_10774) ;  /* 0x0000000006087348 */ /* 0x000fea0003c00000 */
[----:B------:R1:W2:Y:S02]  /*10790*/  SHFL.BFLY P0, R11, R176, R9, R4 ;  /* 0x0c000009b00b7389 */ /* 0x0002a40000000004 */
[----:B-12---:R-:W-:Y:S05]  /*107a0*/  ENDCOLLECTIVE ;  /* 0x000000000000791b */ /* 0x006fea0003800000 */
.L_x_10774:
[----:B------:R-:W-:Y:S01]  /*107b0*/  MOV R176, R177 ;  /* 0x000000b100b07202 */ /* 0x000fe20000000f00 */
[----:B------:R-:W-:Y:S01]  /*107c0*/  IMAD.MOV.U32 R9, RZ, RZ, 0x2 ;  /* 0x00000002ff097424 */ /* 0x000fe200078e00ff */
[----:B------:R-:W-:-:S07]  /*107d0*/  MOV R7, R11 ;  /* 0x0000000b00077202 */ /* 0x000fce0000000f00 */
[----:B------:R-:W-:Y:S05]  /*107e0*/  WARPSYNC.COLLECTIVE R6, `(.L_x_10775) ;  /* 0x0000000006087348 */ /* 0x000fea0003c00000 */
[----:B------:R1:W2:Y:S02]  /*107f0*/  SHFL.BFLY P0, R11, R176, R9, R4 ;  /* 0x0c000009b00b7389 */ /* 0x0002a40000000004 */
[----:B-12---:R-:W-:Y:S05]  /*10800*/  ENDCOLLECTIVE ;  /* 0x000000000000791b */ /* 0x006fea0003800000 */
.L_x_10775:
[----:B------:R-:W-:Y:S01]  /*10810*/  FADD.FTZ R7, R10, R7 ;  /* 0x000000070a077221 */ /* 0x000fe20000010000 */
[----:B------:R-:W-:Y:S01]  /*10820*/  FADD.FTZ R8, R11, R177 ;  /* 0x000000b10b087221 */ /* 0x000fe20000010000 */
[----:B------:R-:W-:-:S04]  /*10830*/  MOV R9, 0x1 ;  /* 0x0000000100097802 */ /* 0x000fc80000000f00 */
[----:B------:R-:W-:-:S07]  /*10840*/  MOV R176, R8 ;  /* 0x0000000800b07202 */ /* 0x000fce0000000f00 */
[----:B------:R-:W-:Y:S05]  /*10850*/  WARPSYNC.COLLECTIVE R6, `(.L_x_10776) ;  /* 0x0000000006087348 */ /* 0x000fea0003c00000 */
[----:B------:R1:W2:Y:S02]  /*10860*/  SHFL.BFLY P0, R11, R176, R9, R4 ;  /* 0x0c000009b00b7389 */ /* 0x0002a40000000004 */
[----:B-12---:R-:W-:Y:S05]  /*10870*/  ENDCOLLECTIVE ;  /* 0x000000000000791b */ /* 0x006fea0003800000 */
.L_x_10776:
[----:B------:R-:W-:Y:S05]  /*10880*/  BRA `(.L_x_10777) ;  /* 0xfffffff000f47947 */ /* 0x000fea000383ffff */
.L_x_10778:
        /* <DEDUP_REMOVED lines=15> */
.L_x_14802:


//--------------------- .text._ZN5flash24flash_fwd_splitkv_kernelI23Flash_fwd_kernel_traitsILi64ELi64ELi128ELi4ELb0ELb0EN7cutlass6half_tE19Flash_kernel_traitsILi64ELi64ELi128ELi4ES3_EELb0ELb1ELb0ELb0ELb0ELb1ELb1ELb0EEEvNS_16Flash_fwd_paramsE --------------------------
	.section	.text._ZN5flash24flash_fwd_splitkv_kernelI23Flash_fwd_kernel_traitsILi64ELi64ELi128ELi4ELb0ELb0EN7cutlass6half_tE19Flash_kernel_traitsILi64ELi64ELi128ELi4ES3_EELb0ELb1ELb0ELb0ELb0ELb1ELb1ELb0EEEvNS_16Flash_fwd_paramsE,"ax",@progbits
	.align	128
        .global         _ZN5flash24flash_fwd_splitkv_kernelI23Flash_fwd_kernel_traitsILi64ELi64ELi128ELi4ELb0ELb0EN7cutlass6half_tE19Flash_kernel_traitsILi64ELi64ELi128ELi4ES3_EELb0ELb1ELb0ELb0ELb0ELb1ELb1ELb0EEEvNS_16Flash_fwd_paramsE
        .type           _ZN5flash24flash_fwd_splitkv_kernelI23Flash_fwd_kernel_traitsILi64ELi64ELi128ELi4ELb0ELb0EN7cutlass6half_tE19Flash_kernel_traitsILi64ELi64ELi128ELi4ES3_EELb0ELb1ELb0ELb0ELb0ELb1ELb1ELb0EEEvNS_16Flash_fwd_paramsE,@function
        .size           _ZN5flash24flash_fwd_splitkv_kernelI23Flash_fwd_kernel_traitsILi64ELi64ELi128ELi4ELb0ELb0EN7cutlass6half_tE19Flash_kernel_traitsILi64ELi64ELi128ELi4ES3_EELb0ELb1ELb0ELb0ELb0ELb1ELb1ELb0EEEvNS_16Flash_fwd_paramsE,(.L_x_14803 - _ZN5flash24flash_fwd_splitkv_kernelI23Flash_fwd_kernel_traitsILi64ELi64ELi128ELi4ELb0ELb0EN7cutlass6half_tE19Flash_kernel_traitsILi64ELi64ELi128ELi4ES3_EELb0ELb1ELb0ELb0ELb0ELb1ELb1ELb0EEEvNS_16Flash_fwd_paramsE)
        .other          _ZN5flash24flash_fwd_splitkv_kernelI23Flash_fwd_kernel_traitsILi64ELi64ELi128ELi4ELb0ELb0EN7cutlass6half_tE19Flash_kernel_traitsILi64ELi64ELi128ELi4ES3_EELb0ELb1ELb0ELb0ELb0ELb1ELb1ELb0EEEvNS_16Flash_fwd_paramsE,@"STO_CUDA_ENTRY STV_DEFAULT"
_ZN5flash24flash_fwd_splitkv_kernelI23Flash_fwd_kernel_traitsILi64ELi64ELi128ELi4ELb0ELb0EN7cutlass6half_tE19Flash_kernel_traitsILi64ELi64ELi128ELi4ES3_EELb0ELb1ELb0ELb0ELb0ELb1ELb1ELb0EEEvNS_16Flash_fwd_paramsE:
.text._ZN5flash24flash_fwd_splitkv_kernelI23Flash_fwd_kernel_traitsILi64ELi64ELi128ELi4ELb0ELb0EN7cutlass6half_tE19Flash_kernel_traitsILi64ELi64ELi128ELi4ES3_EELb0ELb1ELb0ELb0ELb0ELb1ELb1ELb0EEEvNS_16Flash_fwd_paramsE:
        /* <DEDUP_REMOVED lines=29> */
[----:B-1----:R-:W-:Y:S05]  /*01d0*/  CALL.REL.NOINC `($_ZN5flash24flash_fwd_splitkv_kernelI23Flash_fwd_kernel_traitsILi64ELi64ELi128ELi4ELb0ELb0EN7cutlass6half_tE19Flash_kernel_traitsILi64ELi64ELi128ELi4ES3_EELb0ELb1ELb0ELb0ELb0ELb1ELb1ELb0EEEvNS_16Flash_fwd_paramsE$_ZN5flash30compute_attn_1rowblock_splitkvI23Flash_fwd_kernel_traitsILi64ELi64ELi128ELi4ELb0ELb0EN7cutlass6half_tE19Flash_kernel_traitsILi64ELi64ELi128ELi4ES3_EELb0ELb1ELb0ELb0ELb0ELb1ELb1ELb0ENS_16Flash_fwd_paramsEEEvRKT8_iiiii) ;  /* 0x0000000000087944 */ /* 0x002fea0003c00000 */
[----:B------:R-:W-:Y:S05]  /*01e0*/  BSYNC.RECONVERGENT B3 ;  /* 0x0000000000037941 */ /* 0x000fea0003800200 */
.L_x_10779:
[----:B------:R-:W-:Y:S05]  /*01f0*/  EXIT ;  /* 0x000000000000794d */ /* 0x000fea0003800000 */
        .type           $_ZN5flash24flash_fwd_splitkv_kernelI23Flash_fwd_kernel_traitsILi64ELi64ELi128ELi4ELb0ELb0EN7cutlass6half_tE19Flash_kernel_traitsILi64ELi64ELi128ELi4ES3_EELb0ELb1ELb0ELb0ELb0ELb1ELb1ELb0EEEvNS_16Flash_fwd_paramsE$_ZN5flash30compute_attn_1rowblock_splitkvI23Flash_fwd_kernel_traitsILi64ELi64ELi128ELi4ELb0ELb0EN7cutlass6half_tE19Flash_kernel_traitsILi64ELi64ELi128ELi4ES3_EELb0ELb1ELb0ELb0ELb0ELb1ELb1ELb0ENS_16Flash_fwd_paramsEEEvRKT8_iiiii,@function
        .size           $_ZN5flash24flash_fwd_splitkv_kernelI23Flash_fwd_kernel_traitsILi64ELi64ELi128ELi4ELb0ELb0EN7cutlass6half_tE19Flash_kernel_traitsILi64ELi64ELi128ELi4ES3_EELb0ELb1ELb0ELb0ELb0ELb1ELb1ELb0EEEvNS_16Flash_fwd_paramsE$_ZN5flash30compute_attn_1rowblock_splitkvI23Flash_fwd_kernel_traitsILi64ELi64ELi128ELi4ELb0ELb0EN7cutlass6half_tE19Flash_kernel_traitsILi64ELi64ELi128ELi4ES3_EELb0ELb1ELb0ELb0ELb0ELb1ELb1ELb0ENS_16Flash_fwd_paramsEEEvRKT8_iiiii,(.L_x_14803 - $_ZN5flash24flash_fwd_splitkv_kernelI23Flash_fwd_kernel_traitsILi64ELi64ELi128ELi4ELb0ELb0EN7cutlass6half_tE19Flash_kernel_traitsILi64ELi64ELi128ELi4ES3_EELb0ELb1ELb0ELb0ELb0ELb1ELb1ELb0EEEvNS_16Flash_fwd_paramsE$_ZN5flash30compute_attn_1rowblock_splitkvI23Flash_fwd_kernel_traitsILi64ELi64ELi128ELi4ELb0ELb0EN7cutlass6half_tE19Flash_kernel_traitsILi64ELi64ELi128ELi4ES3_EELb0ELb1ELb0ELb0ELb0ELb1ELb1ELb0ENS_16Flash_fwd_paramsEEEvRKT8_iiiii)
$_ZN5flash24flash_fwd_splitkv_kernelI23Flash_fwd_kernel_traitsILi64ELi64ELi128ELi4ELb0ELb0EN7cutlass6half_tE19Flash_kernel_traitsILi64ELi64ELi128ELi4ES3_EELb0ELb1ELb0ELb0ELb0ELb1ELb1ELb0EEEvNS_16Flash_fwd_paramsE$_ZN5flash30compute_attn_1rowblock_splitkvI23Flash_fwd_kernel_traitsILi64ELi64ELi128ELi4ELb0ELb0EN7cutlass6half_tE19Flash_kernel_traitsILi64ELi64ELi128ELi4ES3_EELb0ELb1ELb0ELb0ELb0ELb1ELb1ELb0ENS_16Flash_fwd_paramsEEEvRKT8_iiiii:
        /* <DEDUP_REMOVED lines=39> */
.L_x_10781:
[----:B------:R-:W-:Y:S05]  /*0470*/  BSYNC.RECONVERGENT B0 ;  /* 0x0000000000007941 */ /* 0x000fea0003800200 */
.L_x_10780:
[----:B------:R-:W-:Y:S04]  /*0480*/  BSSY.RECONVERGENT B0, `(.L_x_10782) ;  /* 0x0000007000007945 */ /* 0x000fe80003800200 */
[----:B------:R-:W-:Y:S05]  /*0490*/  @!P3 BRA `(.L_x_10783) ;  /* 0x000000000014b947 */ /* 0x000fea0003800000 */
[----:B-----5:R-:W4:Y:S02]  /*04a0*/  LD.E.U8 R6, desc[UR4][R2.64+0x1b2] ;  /* 0x0001b20402067980 */ /* 0x020f24000c101100 */
[----:B----4-:R-:W-:-:S13]  /*04b0*/  ISETP.NE.AND P1, PT, R6, RZ, PT ;  /* 0x000000ff0600720c */ /* 0x010fda0003f25270 */
[----:B------:R-:W4:Y:S02]  /*04c0*/  @P1 LD.E R9, desc[UR4][R20.64+0x4] ;  /* 0x0000040414091980 */ /* 0x000f24000c101900 */
[----:B----4-:R-:W-:-:S06]  /*04d0*/  @P1 IADD3 R6, PT, PT, R9, -R16, RZ ;  /* 0x8000001009061210 */ /* 0x010fcc0007ffe0ff */
[----:B------:R4:W5:Y:S02]  /*04e0*/  @!P1 LD.E R6, desc[UR4][R20.64] ;  /* 0x0000000414069980 */ /* 0x000964000c101900 */
.L_x_10783:
[----:B------:R-:W-:Y:S05]  /*04f0*/  BSYNC.RECONVERGENT B0 ;  /* 0x0000000000007941 */ /* 0x000fea0003800200 */
.L_x_10782:
[----:B------:R-:W-:Y:S01]  /*0500*/  BSSY.RECONVERGENT B1, `(.L_x_10784) ;  /* 0x0000011000017945 */ /* 0x000fe20003800200 */
[----:B-----5:R-:W-:-:S03]  /*0510*/  @P4 IADD3 R37, PT, PT, R7, -R0, RZ ;  /* 0x8000000007254210 */ /* 0x020fc60007ffe0ff */
[----:B------:R-:W-:Y:S05]  /*0520*/  @!P0 BRA `(.L_x_10785) ;  /* 0x0000000000148947 */ /* 0x000fea0003800000 */
[----:B------:R-:W-:-:S05]  /*0530*/  IADD3 R6, P0, PT, R12, R5, RZ ;  /* 0x000000050c067210 */ /* 0x000fca0007f1e0ff */
[----:B------:R-:W-:-:S05]  /*0540*/  IMAD.X R7, R13, 0x1, R4, P0 ;  /* 0x000000010d077824 */ /* 0x000fca00000e0604 */
[----:B------:R-:W1:Y:S02]  /*0550*/  LD.E R6, desc[UR4][R6.64] ;  /* 0x0000000406067980 */ /* 0x000e64000c101900 */
[----:B-1----:R-:W-:Y:S01]  /*0560*/  IADD3 R25, PT, PT, R6, -R15, RZ ;  /* 0x8000000f06197210 */ /* 0x002fe20007ffe0ff */
[----:B------:R-:W-:Y:S05]  /*0570*/  BRA `(.L_x_10786) ;  /* 0x0000000000247947 */ /* 0x000fea0003800000 */
.L_x_10785:
[----:B------:R-:W5:Y:S01]  /*0580*/  LD.E.64 R12, desc[UR4][R2.64+0x108] ;  /* 0x00010804020c7980 */ /* 0x000f62000c101b00 */
[----:B------:R-:W-:Y:S01]  /*0590*/  BSSY.RECONVERGENT B0, `(.L_x_10787) ;  /* 0x0000006000007945 */ /* 0x000fe20003800200 */
[----:B-1----:R-:W-:Y:S01]  /*05a0*/  IMAD.MOV.U32 R25, RZ, RZ, RZ ;  /* 0x000000ffff197224 */ /* 0x002fe200078e00ff */
[----:B-----5:R-:W-:-:S04]  /*05b0*/  ISETP.NE.U32.AND P0, PT, R12, RZ, PT ;  /* 0x000000ff0c00720c */ /* 0x020fc80003f05070 */
[----:B------:R-:W-:-:S13]  /*05c0*/  ISETP.NE.AND.EX P0, PT, R13, RZ, PT, P0 ;  /* 0x000000ff0d00720c */ /* 0x000fda0003f05300 */
[----:B------:R-:W-:Y:S05]  /*05d0*/  @!P0 BRA `(.L_x_10788) ;  /* 0x0000000000048947 */ /* 0x000fea0003800000 */
[----:B------:R1:W5:Y:S02]  /*05e0*/  LD.E R25, desc[UR4][R2.64+0xbc] ;  /* 0x0000bc0402197980 */ /* 0x000364000c101900 */
.L_x_10788:
[----:B------:R-:W-:Y:S05]  /*05f0*/  BSYNC.RECONVERGENT B0 ;  /* 0x0000000000007941 */ /* 0x000fea0003800200 */
.L_x_10787:
[----:B-----5:R-:W-:Y:S02]  /*0600*/  IADD3 R25, PT, PT, R25, R6, -R15 ;  /* 0x0000000619197210 */ /* 0x020fe40007ffe80f */
.L_x_10786:
[----:B------:R-:W-:Y:S05]  /*0610*/  BSYNC.RECONVERGENT B1 ;  /* 0x0000000000017941 */ /* 0x000fea0003800200 */
.L_x_10784:
[----:B------:R-:W-:Y:S01]  /*0620*/  IMAD.SHL.U32 R180, R19, 0x40, RZ ;  /* 0x0000004013b47824 */ /* 0x000fe200078e00ff */
[----:B------:R-:W-:-:S04]  /*0630*/  MOV R177, 0x0 ;  /* 0x0000000000b17802 */ /* 0x000fc80000000f00 */
[----:B------:R-:W-:-:S13]  /*0640*/  ISETP.GT.AND P0, PT, R37, R180, PT ;  /* 0x000000b42500720c */ /* 0x000fda0003f04270 */
[----:B-1234-:R-:W-:Y:S05]  /*0650*/  @!P0 RET.REL.NODEC R176 `(_ZN5flash24flash_fwd_splitkv_kernelI23Flash_fwd_kernel_traitsILi64ELi64ELi128ELi4ELb0ELb0EN7cutlass6half_tE19Flash_kernel_traitsILi64ELi64ELi128ELi4ES3_EELb0ELb1ELb0ELb0ELb0ELb1ELb1ELb0EEEvNS_16Flash_fwd_paramsE) ;  /* 0xfffffff8b0688950 */ /* 0x01efea0003c3ffff */
[----:B------:R-:W2:Y:S04]  /*0660*/  LD.E R6, desc[UR4][R2.64+0xb8] ;  /* 0x0000b80402067980 */ /* 0x000ea8000c101900 */
[----:B------:R-:W3:Y:S04]  /*0670*/  LD.E R12, desc[UR4][R2.64+0x184] ;  /* 0x00018404020c7980 */ /* 0x000ee8000c101900 */
[----:B------:R-:W4:Y:S01]  /*0680*/  LD.E R11, desc[UR4][R2.64+0x188] ;  /* 0x00018804020b7980 */ /* 0x000f22000c101900 */
[----:B------:R-:W-:-:S04]  /*0690*/  IABS R9, R10 ;  /* 0x0000000a00097213 */ /* 0x000fc80000000000 */
[----:B------:R-:W1:Y:S08]  /*06a0*/  I2F.RP R7, R9 ;  /* 0x0000000900077306 */ /* 0x000e700000209400 */
[----:B-1----:R-:W1:Y:S02]  /*06b0*/  MUFU.RCP R20, R7 ;  /* 0x0000000700147308 */ /* 0x002e640000001000 */
[----:B-1----:R-:W-:-:S06]  /*06c0*/  VIADD R20, R20, 0xffffffe ;  /* 0x0ffffffe14147836 */ /* 0x002fcc0000000000 */
[----:B------:R1:W5:Y:S02]  /*06d0*/  F2I.FTZ.U32.TRUNC.NTZ R21, R20 ;  /* 0x0000001400157305 */ /* 0x000364000021f000 */
[----:B-1----:R-:W-:Y:S02]  /*06e0*/  IMAD.MOV.U32 R20, RZ, RZ, RZ ;  /* 0x000000ffff147224 */ /* 0x002fe400078e00ff */
[----:B--2---:R-:W-:-:S05]  /*06f0*/  VIADD R6, R6, 0x7f ;  /* 0x0000007f06067836 */ /* 0x004fca0000000000 */
[----:B------:R-:W-:-:S04]  /*0700*/  SHF.R.S32.HI R17, RZ, 0x1f, R6 ;  /* 0x0000001fff117819 */ /* 0x000fc80000011406 */
[----:B------:R-:W-:Y:S01]  /*0710*/  LEA.HI R17, R17, R6, RZ, 0x7 ;  /* 0x0000000611117211 */ /* 0x000fe200078f38ff */
[----:B-----5:R-:W-:-:S03]  /*0720*/  IMAD.MOV R6, RZ, RZ, -R21 ;  /* 0x000000ffff067224 */ /* 0x020fc600078e0a15 */
[-C--:B------:R-:W-:Y:S01]  /*0730*/  LEA.HI.SX32 R17, R17, R10.reuse, 0x19 ;  /* 0x0000000a11117211 */ /* 0x080fe200078fcaff */
[----:B------:R-:W-:Y:S01]  /*0740*/  IMAD R13, R6, R9, RZ ;  /* 0x00000009060d7224 */ /* 0x000fe200078e02ff */
[----:B------:R-:W-:-:S03]  /*0750*/  IABS R6, R10 ;  /* 0x0000000a00067213 */ /* 0x000fc60000000000 */
[----:B------:R-:W-:Y:S02]  /*0760*/  VIADD R17, R17, 0xffffffff ;  /* 0xffffffff11117836 */ /* 0x000fe40000000000 */
[----:B------:R-:W-:-:S03]  /*0770*/  IMAD.HI.U32 R13, R21, R13, R20 ;  /* 0x0000000d150d7227 */ /* 0x000fc600078e0014 */
[----:B------:R-:W-:Y:S01]  /*0780*/  IABS R7, R17 ;  /* 0x0000001100077213 */ /* 0x000fe20000000000 */
[----:B------:R-:W-:Y:S01]  /*0790*/  IMAD.MOV R6, RZ, RZ, -R6 ;  /* 0x000000ffff067224 */ /* 0x000fe200078e0a06 */
[----:B------:R-:W-:-:S03]  /*07a0*/  LOP3.LUT R17, R17, R10, RZ, 0x3c, !PT ;  /* 0x0000000a11117212 */ /* 0x000fc600078e3cff */
[----:B------:R-:W-:Y:S01]  /*07b0*/  IMAD.HI.U32 R13, R13, R7, RZ ;  /* 0x000000070d0d7227 */ /* 0x000fe200078e00ff */
[----:B------:R-:W-:-:S03]  /*07c0*/  ISETP.GE.AND P0, PT, R17, RZ, PT ;  /* 0x000000ff1100720c */ /* 0x000fc60003f06270 */
[----:B------:R-:W-:Y:S02]  /*07d0*/  IMAD R6, R13, R6, R7 ;  /* 0x000000060d067224 */ /* 0x000fe400078e0207 */
[----:B---3--:R-:W-:-:S03]  /*07e0*/  IMAD.IADD R7, R12, 0x1, R37 ;  /* 0x000000010c077824 */ /* 0x008fc600078e0225 */
[----:B------:R-:W-:Y:S02]  /*07f0*/  ISETP.GT.U32.AND P1, PT, R9, R6, PT ;  /* 0x000000060900720c */ /* 0x000fe40003f24070 */
[----:B------:R-:W-:-:S11]  /*0800*/  IADD3 R7, PT, PT, -R7, R180, R25 ;  /* 0x000000b407077210 */ /* 0x000fd60007ffe119 */
[----:B------:R-:W-:Y:S02]  /*0810*/  @!P1 IMAD.IADD R6, R6, 0x1, -R9 ;  /* 0x0000000106069824 */ /* 0x000fe400078e0a09 */
[----:B------:R-:W-:Y:S01]  /*0820*/  @!P1 VIADD R13, R13, 0x1 ;  /* 0x000000010d0d9836 */ /* 0x000fe20000000000 */
[----:B------:R-:W-:Y:S02]  /*0830*/  ISETP.NE.AND P1, PT, R10, RZ, PT ;  /* 0x000000ff0a00720c */ /* 0x000fe40003f25270 */
[----:B------:R-:W-:Y:S01]  /*0840*/  ISETP.GE.U32.AND P2, PT, R6, R9, PT ;  /* 0x000000090600720c */ /* 0x000fe20003f46070 */
[----:B------:R-:W-:-:S05]  /*0850*/  VIADD R6, R25, 0x7f ;  /* 0x0000007f19067836 */ /* 0x000fca0000000000 */
[----:B------:R-:W-:Y:S02]  /*0860*/  IADD3 R12, PT, PT, R6, R180, -R37 ;  /* 0x000000b4060c7210 */ /* 0x000fe40007ffe825 */
[----:B------:R-:W-:Y:S02]  /*0870*/  SHF.R.S32.HI R9, RZ, 0x1f, R6 ;  /* 0x0000001fff097819 */ /* 0x000fe40000011406 */
[----:B----4-:R-:W-:Y:S02]  /*0880*/  IADD3 R11, PT, PT, R12, 0x40, R11 ;  /* 0x000000400c0b7810 */ /* 0x010fe40007ffe00b */
[----:B------:R-:W-:Y:S01]  /*0890*/  SHF.R.S32.HI R12, RZ, 0x1f, R7 ;  /* 0x0000001fff0c7819 */ /* 0x000fe20000011407 */
[----:B------:R-:W-:Y:S01]  /*08a0*/  @P2 VIADD R13, R13, 0x1 ;  /* 0x000000010d0d2836 */ /* 0x000fe20000000000 */
[----:B------:R-:W-:Y:S02]  /*08b0*/  LEA.HI R9, R9, R6, RZ, 0x7 ;  /* 0x0000000609097211 */ /* 0x000fe400078f38ff */
[----:B------:R-:W-:Y:S01]  /*08c0*/  LEA.HI R12, R12, R7, RZ, 0x7 ;  /* 0x000000070c0c7211 */ /* 0x000fe200078f38ff */
[----:B------:R-:W-:Y:S01]  /*08d0*/  @!P0 IMAD.MOV R13, RZ, RZ, -R13 ;  /* 0x000000ffff0d8224 */ /* 0x000fe200078e0a0d */
[----:B------:R-:W-:-:S02]  /*08e0*/  @!P1 LOP3.LUT R13, RZ, R10, RZ, 0x33, !PT ;  /* 0x0000000aff0d9212 */ /* 0x000fc400078e33ff */
[----:B------:R-:W-:Y:S02]  /*08f0*/  SHF.R.S32.HI R10, RZ, 0x1f, R11 ;  /* 0x0000001fff0a7819 */ /* 0x000fe4000001140b */
[----:B------:R-:W-:Y:S01]  /*0900*/  SHF.R.S32.HI R9, RZ, 0x7, R9 ;  /* 0x00000007ff097819 */ /* 0x000fe20000011409 */
[----:B------:R-:W-:Y:S01]  /*0910*/  IMAD R6, R13, UR8, RZ ;  /* 0x000000080d067c24 */ /* 0x000fe2000f8e02ff */
[----:B------:R-:W-:Y:S02]  /*0920*/  LEA.HI R10, R10, R11, RZ, 0x7 ;  /* 0x0000000b0a0a7211 */ /* 0x000fe400078f38ff */
[----:B------:R-:W-:Y:S02]  /*0930*/  SHF.R.S32.HI R171, RZ, 0x7, R12 ;  /* 0x00000007ffab7819 */ /* 0x000fe4000001140c */
[----:B------:R-:W-:Y:S02]  /*0940*/  SHF.R.S32.HI R10, RZ, 0x7, R10 ;  /* 0x00000007ff0a7819 */ /* 0x000fe4000001140a */
[----:B------:R-:W-:-:S02]  /*0950*/  VIADDMNMX R9, R6, R13, R9, PT ;  /* 0x0000000d06097246 */ /* 0x000fc40003800109 */
        /* <DEDUP_REMOVED lines=75> */
[----:B-1----:R-:W-:Y:S05]  /*0e10*/  @P6 RET.REL.NODEC R176 `(_ZN5flash24flash_fwd_splitkv_kernelI23Flash_fwd_kernel_traitsILi64ELi64ELi128ELi4ELb0ELb0EN7cutlass6half_tE19Flash_kernel_traitsILi64ELi64ELi128ELi4ES3_EELb0ELb1ELb0ELb0ELb0ELb1ELb1ELb0EEEvNS_16Flash_fwd_paramsE) ;  /* 0xfffffff0b0786950 */ /* 0x002fea0003c3ffff */
[----:B------:R-:W-:Y:S02]  /*0e20*/  MOV R5, 0xff800000 ;  /* 0xff80000000057802 */ /* 0x000fe40000000f00 */
[----:B------:R-:W-:-:S03]  /*0e30*/  MOV R177, 0x0 ;  /* 0x0000000000b17802 */ /* 0x000fc60000000f00 */
[----:B------:R1:W-:Y:S02]  /*0e40*/  ST.E desc[UR4][R2.64+0xe0], R5 ;  /* 0x0000e00502007985 */ /* 0x0003e4000c101904 */
[----:B-1----:R-:W-:Y:S05]  /*0e50*/  RET.REL.NODEC R176 `(_ZN5flash24flash_fwd_splitkv_kernelI23Flash_fwd_kernel_traitsILi64ELi64ELi128ELi4ELb0ELb0EN7cutlass6half_tE19Flash_kernel_traitsILi64ELi64ELi128ELi4ES3_EELb0ELb1ELb0ELb0ELb0ELb1ELb1ELb0EEEvNS_16Flash_fwd_paramsE) ;  /* 0xfffffff0b0687950 */ /* 0x002fea0003c3ffff */
.L_x_10789:
        /* <DEDUP_REMOVED lines=43> */
[-C--:B---3--:R-:W-:Y:S02]  /*1110*/  IMAD R4, R17, R183.reuse, RZ ;  /* 0x000000b711047224 */ /* 0x088fe400078e02ff */
[----:B------:R-:W-:-:S05]  /*1120*/  IMAD.WIDE.U32 R16, R16, R183, RZ ;  /* 0x000000b710107225 */ /* 0x000fca00078e00ff */
[----:B------:R-:W-:Y:S01]  /*1130*/  IADD3 R185, PT, PT, R17, R4, RZ ;  /* 0x0000000411b97210 */ /* 0x000fe20007ffe0ff */
[----:B------:R-:W-:Y:S01]  /*1140*/  @P1 VIADD R11, R11, 0x1 ;  /* 0x000000010b0b1836 */ /* 0x000fe20000000000 */
[----:B------:R-:W-:-:S03]  /*1150*/  LEA R184, P1, R16, R100, 0x2 ;  /* 0x0000006410b87211 */ /* 0x000fc600078210ff */
[----:B------:R-:W-:Y:S01]  /*1160*/  @!P2 IMAD.MOV R11, RZ, RZ, -R11 ;  /* 0x000000ffff0ba224 */ /* 0x000fe200078e0a0b */
[----:B------:R-:W-:Y:S02]  /*1170*/  LEA.HI.X R185, R16, R101, R185, 0x2, P1 ;  /* 0x0000006510b97211 */ /* 0x000fe400008f14b9 */
[----:B------:R-:W-:-:S05]  /*1180*/  @!P3 LOP3.LUT R11, RZ, R14, RZ, 0x33, !PT ;  /* 0x0000000eff0bb212 */ /* 0x000fca00078e33ff */
        /* <DEDUP_REMOVED lines=51> */
.L_x_10791:
        /* <DEDUP_REMOVED lines=28> */
[----:B------:R-:W-:Y:S01]  /*1680*/  @P4 IADD3 R7, PT, PT, R15, R16, RZ ;  /* 0x000000100f074210 */ /* 0x000fe20007ffe0ff */
[----:B----45:R-:W-:Y:S02]  /*1690*/  @!P4 IMAD R9, R11, R14, RZ ;  /* 0x0000000e0b09c224 */ /* 0x030fe400078e02ff */
[----:B------:R-:W-:Y:S01]  /*16a0*/  @!P4 IMAD.IADD R27, R27, 0x1, R4 ;  /* 0x000000011b1bc824 */ /* 0x000fe200078e0204 */
[----:B------:R-:W-:Y:S02]  /*16b0*/  @!P4 SHF.R.S32.HI R4, RZ, 0x1f, R14 ;  /* 0x0000001fff04c819 */ /* 0x000fe4000001140e */
[----:B------:R-:W-:-:S03]  /*16c0*/  @!P3 IADD3 R6, PT, PT, R6, -R5, RZ ;  /* 0x800000050606b210 */ /* 0x000fc60007ffe0ff */
[----:B------:R-:W-:Y:S01]  /*16d0*/  @!P4 IMAD R9, R10, R4, R9 ;  /* 0x000000040a09c224 */ /* 0x000fe200078e0209 */
[----:B------:R-:W-:Y:S01]  /*16e0*/  ISETP.GE.U32.AND P5, PT, R6, R5, PT ;  /* 0x000000050600720c */ /* 0x000fe20003fa6070 */
[----:B------:R-:W-:Y:S01]  /*16f0*/  @!P4 IMAD.WIDE.U32 R10, R10, R14, R26 ;  /* 0x0000000e0a0ac225 */ /* 0x000fe200078e001a */
[----:B------:R-:W-:-:S03]  /*1700*/  LOP3.LUT R5, R181, R12, RZ, 0x3c, !PT ;  /* 0x0000000cb5057212 */ /* 0x000fc600078e3cff */
[-C--:B------:R-:W-:Y:S02]  /*1710*/  @P4 IMAD R4, R167, R7.reuse, RZ ;  /* 0x00000007a7044224 */ /* 0x080fe400078e02ff */
[----:B------:R-:W-:Y:S01]  /*1720*/  @P4 IMAD.WIDE.U32 R26, R166, R7, RZ ;  /* 0x00000007a61a4225 */ /* 0x000fe200078e00ff */
[----:B------:R-:W-:Y:S02]  /*1730*/  ISETP.GE.AND P2, PT, R5, RZ, PT ;  /* 0x000000ff0500720c */ /* 0x000fe40003f46270 */
[----:B------:R-:W-:Y:S01]  /*1740*/  ISETP.NE.AND P1, PT, R12, RZ, PT ;  /* 0x000000ff0c00720c */ /* 0x000fe20003f25270 */
[----:B------:R-:W-:Y:S01]  /*1750*/  @!P4 IMAD.IADD R9, R11, 0x1, R9 ;  /* 0x000000010b09c824 */ /* 0x000fe200078e0209 */
[----:B------:R-:W-:Y:S01]  /*1760*/  LEA R7, R38, 0xffffff80, 0x7 ;  /* 0xffffff8026077811 */ /* 0x000fe200078e38ff */
[----:B------:R-:W-:Y:S01]  /*1770*/  @!P3 VIADD R13, R13, 0x1 ;  /* 0x000000010d0db836 */ /* 0x000fe20000000000 */
[----:B------:R-:W-:Y:S02]  /*1780*/  @P4 IADD3 R9, PT, PT, R27, R4, RZ ;  /* 0x000000041b094210 */ /* 0x000fe40007ffe0ff */
[----:B------:R-:W-:Y:S01]  /*1790*/  @P4 MOV R10, R26 ;  /* 0x0000001a000a4202 */ /* 0x000fe20000000f00 */
[----:B------:R-:W-:Y:S01]  /*17a0*/  IMAD R6, R167, R7, RZ ;  /* 0x00000007a7067224 */ /* 0x000fe200078e02ff */
[----:B------:R-:W-:Y:S01]  /*17b0*/  SHF.R.S32.HI R11, RZ, 0x1f, R7 ;  /* 0x0000001fff0b7819 */ /* 0x000fe20000011407 */
[----:B------:R-:W-:Y:S01]  /*17c0*/  @!P4 IMAD R4, R169, R15, RZ ;  /* 0x0000000fa904c224 */ /* 0x000fe200078e02ff */
[----:B------:R-:W-:Y:S01]  /*17d0*/  @!P4 SHF.R.S32.HI R5, RZ, 0x1f, R15 ;  /* 0x0000001fff05c819 */ /* 0x000fe2000001140f */
[----:B------:R-:W-:Y:S01]  /*17e0*/  @P5 VIADD R13, R13, 0x1 ;  /* 0x000000010d0d5836 */ /* 0x000fe20000000000 */
[----:B------:R-:W-:-:S02]  /*17f0*/  MOV R26, R10 ;  /* 0x0000000a001a7202 */ /* 0x000fc40000000f00 */
[----:B------:R-:W-:Y:S01]  /*1800*/  MOV R27, R9 ;  /* 0x00000009001b7202 */ /* 0x000fe20000000f00 */
[----:B------:R-:W-:Y:S01]  /*1810*/  IMAD R6, R11, R166, R6 ;  /* 0x000000a60b067224 */ /* 0x000fe200078e0206 */
[----:B------:R-:W-:Y:S01]  /*1820*/  @!P2 IADD3 R13, PT, PT, -R13, RZ, RZ ;  /* 0x000000ff0d0da210 */ /* 0x000fe20007ffe1ff */
[----:B------:R-:W-:Y:S02]  /*1830*/  @!P4 IMAD R4, R5, R168, R4 ;  /* 0x000000a80504c224 */ /* 0x000fe400078e0204 */
[----:B------:R-:W-:Y:S01]  /*1840*/  IMAD.WIDE.U32 R26, R166, R7, R26 ;  /* 0x00000007a61a7225 */ /* 0x000fe200078e001a */
[----:B------:R-:W-:-:S03]  /*1850*/  @!P1 LOP3.LUT R13, RZ, R12, RZ, 0x33, !PT ;  /* 0x0000000cff0d9212 */ /* 0x000fc600078e33ff */
[----:B------:R-:W-:Y:S01]  /*1860*/  @!P4 IMAD.WIDE.U32 R30, R168, R15, RZ ;  /* 0x0000000fa81ec225 */ /* 0x000fe200078e00ff */
[----:B------:R-:W-:Y:S02]  /*1870*/  IADD3 R17, PT, PT, R27, R6, RZ ;  /* 0x000000061b117210 */ /* 0x000fe40007ffe0ff */
[----:B------:R-:W-:Y:S02]  /*1880*/  @!P4 SHF.R.S32.HI R5, RZ, 0x1f, R14 ;  /* 0x0000001fff05c819 */ /* 0x000fe4000001140e */
[----:B------:R-:W-:Y:S01]  /*1890*/  @!P4 IADD3 R31, PT, PT, R31, R4, RZ ;  /* 0x000000041f1fc210 */ /* 0x000fe20007ffe0ff */
[----:B------:R-:W-:Y:S01]  /*18a0*/  @!P4 IMAD R4, R21, R14, RZ ;  /* 0x0000000e1504c224 */ /* 0x000fe200078e02ff */
[----:B------:R-:W-:Y:S01]  /*18b0*/  SHF.R.S32.HI R6, RZ, 0x1f, R13 ;  /* 0x0000001fff067819 */ /* 0x000fe2000001140d */
[----:B------:R-:W-:Y:S01]  /*18c0*/  @P4 IMAD.IADD R15, R15, 0x1, R16 ;  /* 0x000000010f0f4824 */ /* 0x000fe200078e0210 */
[----:B------:R-:W-:Y:S01]  /*18d0*/  MOV R16, R26 ;  /* 0x0000001a00107202 */ /* 0x000fe20000000f00 */
[----:B------:R-:W-:-:S02]  /*18e0*/  IMAD R9, R23, R13, RZ ;  /* 0x0000000d17097224 */ /* 0x000fc400078e02ff */
        /* <DEDUP_REMOVED lines=12> */
.L_x_10792:
[----:B------:R-:W-:Y:S05]  /*19b0*/  BSYNC.RECONVERGENT B0 ;  /* 0x0000000000007941 */ /* 0x000fea0003800200 */
.L_x_10790:
        /* <DEDUP_REMOVED lines=28> */
[----:B------:R-:W-:-:S07]  /*1b80*/  ISETP.GE.AND P2, PT, R9, RZ, PT ;  /* 0x000000ff0900720c */ /* 0x000fce0003f46270 */
[----:B------:R-:W-:-:S05]  /*1b90*/  @P4 VIADD R20, R20, 0x1 ;  /* 0x0000000114144836 */ /* 0x000fca0000000000 */
[----:B------:R-:W-:Y:S01]  /*1ba0*/  MOV R13, R20 ;  /* 0x00000014000d7202 */ /* 0x000fe20000000f00 */
[----:B------:R-:W1:Y:S01]  /*1bb0*/  S2R R9, SR_CgaCtaId ;  /* 0x0000000000097919 */ /* 0x000e620000008800 */
[----:B-----5:R-:W-:-:S03]  /*1bc0*/  IMAD R18, R11, R168, RZ ;  /* 0x000000a80b127224 */ /* 0x020fc600078e02ff */
[----:B------:R-:W-:Y:S01]  /*1bd0*/  @!P2 IMAD.MOV R13, RZ, RZ, -R13 ;  /* 0x000000ffff0da224 */ /* 0x000fe200078e0a0d */
        /* <DEDUP_REMOVED lines=12> */
[----:B------:R-:W-:Y:S02]  /*1ca0*/  IADD3 R28, P3, PT, R178, R6, RZ ;  /* 0x00000006b21c7210 */ /* 0x000fe40007f7e0ff */
[----:B------:R-:W-:Y:S02]  /*1cb0*/  IADD3 R10, P2, PT, R10, R30, RZ ;  /* 0x0000001e0a0a7210 */ /* 0x000fe40007f5e0ff */
[----:B------:R-:W-:Y:S02]  /*1cc0*/  IADD3 R6, PT, PT, R31, R7, RZ ;  /* 0x000000071f067210 */ /* 0x000fe40007ffe0ff */
[----:B------:R-:W-:-:S03]  /*1cd0*/  SHF.R.U32.HI R20, RZ, 0x3, R8 ;  /* 0x00000003ff147819 */ /* 0x000fc60000011608 */
[----:B------:R-:W-:Y:S02]  /*1ce0*/  IMAD.X R11, R5, 0x1, R6, P2 ;  /* 0x00000001050b7824 */ /* 0x000fe400010e0606 */
[----:B------:R-:W-:Y:S02]  /*1cf0*/  IMAD R175, R169, R20, RZ ;  /* 0x00000014a9af7224 */ /* 0x000fe400078e02ff */
[----:B------:R-:W-:-:S04]  /*1d00*/  IMAD.WIDE.U32 R10, R20, R168, R10 ;  /* 0x000000a8140a7225 */ /* 0x000fc800078e000a */
[----:B------:R-:W-:Y:S01]  /*1d10*/  IMAD.X R29, RZ, RZ, R4, P3 ;  /* 0x000000ffff1d7224 */ /* 0x000fe200018e0604 */
[----:B------:R-:W-:Y:S01]  /*1d20*/  MOV R4, 0x400 ;  /* 0x0000040000047802 */ /* 0x000fe20000000f00 */
[----:B------:R-:W-:-:S03]  /*1d30*/  IMAD.IADD R175, R11, 0x1, R175 ;  /* 0x000000010baf7824 */ /* 0x000fc600078e02af */
[----:B-1----:R-:W-:Y:S01]  /*1d40*/  LEA R9, R9, R4, 0x18 ;  /* 0x0000000409097211 */ /* 0x002fe200078ec0ff */
[----:B------:R-:W-:Y:S02]  /*1d50*/  IMAD R173, R167, R20, RZ ;  /* 0x00000014a7ad7224 */ /* 0x000fe400078e02ff */
[----:B------:R-:W-:-:S04]  /*1d60*/  IMAD.WIDE.U32 R6, R20, R166, R28 ;  /* 0x000000a614067225 */ /* 0x000fc800078e001c */
[----:B------:R-:W-:Y:S01]  /*1d70*/  IMAD.IADD R170, R37, 0x1, -R180 ;  /* 0x0000000125aa7824 */ /* 0x000fe200078e0ab4 */
[----:B------:R-:W-:Y:S02]  /*1d80*/  LOP3.LUT R13, R12, 0x1c0, RZ, 0xc0, !PT ;  /* 0x000001c00c0d7812 */ /* 0x000fe400078ec0ff */
[----:B------:R-:W-:Y:S02]  /*1d90*/  IADD3 R173, PT, PT, R7, R173, RZ ;  /* 0x000000ad07ad7210 */ /* 0x000fe40007ffe0ff */
[----:B------:R-:W-:-:S04]  /*1da0*/  LOP3.LUT R13, R13, 0x38, R8, 0xf8, !PT ;  /* 0x000000380d0d7812 */ /* 0x000fc800078ef808 */
[----:B------:R-:W-:Y:S01]  /*1db0*/  LOP3.LUT R13, R13, 0x38, R12, 0x78, !PT ;  /* 0x000000380d0d7812 */ /* 0x000fe200078e780c */
[----:B------:R-:W-:Y:S01]  /*1dc0*/  IMAD.MOV.U32 R21, RZ, RZ, RZ ;  /* 0x000000ffff157224 */ /* 0x000fe200078e00ff */
[----:B------:R-:W-:Y:S01]  /*1dd0*/  BSSY.RECONVERGENT B0, `(.L_x_10793) ;  /* 0x000002f000007945 */ /* 0x000fe20003800200 */
        /* <DEDUP_REMOVED lines=15> */
[----:B------:R-:W-:Y:S02]  /*1ed0*/  SHF.L.U32 R11, R8, 0x6, RZ ;  /* 0x00000006080b7819 */ /* 0x000fe400000006ff */
[----:B------:R-:W-:Y:S01]  /*1ee0*/  LEA.HI.X R173, R6, R17, R173, 0x1, P3 ;  /* 0x0000001106ad7211 */ /* 0x000fe200018f0cad */
[----:B------:R-:W-:Y:S01]  /*1ef0*/  IMAD R17, R15, R181, RZ ;  /* 0x000000b50f117224 */ /* 0x000fe200078e02ff */
[----:B------:R-:W-:Y:S02]  /*1f00*/  SHF.R.S32.HI R6, RZ, 0x1f, R181 ;  /* 0x0000001fff067819 */ /* 0x000fe400000114b5 */
[----:B------:R-:W-:Y:S02]  /*1f10*/  SHF.R.U32.HI R27, RZ, 0x1, R8 ;  /* 0x00000001ff1b7819 */ /* 0x000fe40000011608 */
[----:B------:R-:W-:Y:S01]  /*1f20*/  LOP3.LUT R7, R11, 0x1c0, RZ, 0xc0, !PT ;  /* 0x000001c00b077812 */ /* 0x000fe200078ec0ff */
[----:B------:R-:W-:Y:S01]  /*1f30*/  IMAD R17, R14, R6, R17 ;  /* 0x000000060e117224 */ /* 0x000fe200078e0211 */
[----:B------:R-:W-:Y:S01]  /*1f40*/  LOP3.LUT R6, R13, 0x1e00, R12, 0xf8, !PT ;  /* 0x00001e000d067812 */ /* 0x000fe200078ef80c */
[----:B------:R-:W-:Y:S01]  /*1f50*/  IMAD.WIDE.U32 R14, R181, R14, R22 ;  /* 0x0000000eb50e7225 */ /* 0x000fe200078e0016 */
[----:B------:R-:W-:-:S02]  /*1f60*/  LOP3.LUT R5, R7, 0x8, R27, 0xf8, !PT ;  /* 0x0000000807057812 */ /* 0x000fc400078ef81b */
[----:B------:R-:W-:Y:S01]  /*1f70*/  SHF.R.U32.HI R0, RZ, 0x4, R8 ;  /* 0x00000004ff007819 */ /* 0x000fe20000011608 */
[----:B------:R-:W-:Y:S01]  /*1f80*/  IMAD.IADD R17, R15, 0x1, R17 ;  /* 0x000000010f117824 */ /* 0x000fe200078e0211 */
        /* <DEDUP_REMOVED lines=18> */
.L_x_10795:
[----:B------:R2:W-:Y:S02]  /*20b0*/  STS.128 [R179], RZ ;  /* 0x000000ffb3007388 */ /* 0x0005e40000000c00 */
.L_x_10794:
[----:B------:R-:W-:Y:S05]  /*20c0*/  BSYNC.RECONVERGENT B0 ;  /* 0x0000000000007941 */ /* 0x000fea0003800200 */
.L_x_10793:
        /* <DEDUP_REMOVED lines=29> */
.L_x_10797:
[----:B------:R-:W-:Y:S05]  /*22a0*/  BSYNC.RECONVERGENT B0 ;  /* 0x0000000000007941 */ /* 0x000fea0003800200 */
.L_x_10796:
        /* <DEDUP_REMOVED lines=19> */
.L_x_10799:
[----:B------:R-:W-:Y:S05]  /*23e0*/  BSYNC.RECONVERGENT B0 ;  /* 0x0000000000007941 */ /* 0x000fea0003800200 */
.L_x_10798:
        /* <DEDUP_REMOVED lines=18> */
.L_x_10801:
[----:B------:R-:W-:Y:S05]  /*2510*/  BSYNC.RECONVERGENT B0 ;  /* 0x0000000000007941 */ /* 0x000fea0003800200 */
.L_x_10800:
        /* <DEDUP_REMOVED lines=11> */
.L_x_10804:
[----:B------:R1:W-:Y:S02]  /*25d0*/  STS.128 [R179+0x2000], RZ ;  /* 0x002000ffb3007388 */ /* 0x0003e40000000c00 */
.L_x_10803:
[----:B------:R-:W-:Y:S05]  /*25e0*/  BSYNC.RECONVERGENT B0 ;  /* 0x0000000000007941 */ /* 0x000fea0003800200 */
.L_x_10802:
        /* <DEDUP_REMOVED lines=21> */
.L_x_10806:
[----:B------:R-:W-:Y:S05]  /*2740*/  BSYNC.RECONVERGENT B0 ;  /* 0x0000000000007941 */ /* 0x000fea0003800200 */
.L_x_10805:
        /* <DEDUP_REMOVED lines=13> */
.L_x_10808:
[----:B------:R-:W-:Y:S05]  /*2820*/  BSYNC.RECONVERGENT B0 ;  /* 0x0000000000007941 */ /* 0x000fea0003800200 */
.L_x_10807:
        /* <DEDUP_REMOVED lines=12> */
.L_x_10810:
[----:B------:R-:W-:Y:S05]  /*28f0*/  BSYNC.RECONVERGENT B0 ;  /* 0x0000000000007941 */ /* 0x000fea0003800200 */
.L_x_10809:
        /* <DEDUP_REMOVED lines=14> */
.L_x_10812:
[----:B------:R-:W-:Y:S05]  /*29e0*/  BSYNC.RECONVERGENT B0 ;  /* 0x0000000000007941 */ /* 0x000fea0003800200 */
.L_x_10811:
        /* <DEDUP_REMOVED lines=11> */
.L_x_10814:
[----:B------:R-:W-:Y:S05]  /*2aa0*/  BSYNC.RECONVERGENT B0 ;  /* 0x0000000000007941 */ /* 0x000fea0003800200 */
.L_x_10813:
        /* <DEDUP_REMOVED lines=14> */
.L_x_10816:
[----:B------:R-:W-:Y:S05]  /*2b90*/  BSYNC.RECONVERGENT B0 ;  /* 0x0000000000007941 */ /* 0x000fea0003800200 */
.L_x_10815:
        /* <DEDUP_REMOVED lines=12> */
.L_x_10818:
[----:B------:R-:W-:Y:S05]  /*2c60*/  BSYNC.RECONVERGENT B0 ;  /* 0x0000000000007941 */ /* 0x000fea0003800200 */
.L_x_10817:
        /* <DEDUP_REMOVED lines=20> */
.L_x_10821:
[----:B------:R1:W-:Y:S01]  /*2db0*/  STS.128 [R179+0x6000], RZ ;  /* 0x006000ffb3007388 */ /* 0x0003e20000000c00 */
[----:B------:R-:W-:Y:S05]  /*2dc0*/  BRA `(.L_x_10822) ;  /* 0x0000000000047947 */ /* 0x000fea0003800000 */
.L_x_10820:
[----:B------:R1:W-:Y:S02]  /*2dd0*/  STS.128 [R179+0x6000], RZ ;  /* 0x006000ffb3007388 */ /* 0x0003e40000000c00 */
.L_x_10822:
[----:B------:R-:W-:Y:S05]  /*2de0*/  BSYNC.RECONVERGENT B0 ;  /* 0x0000000000007941 */ /* 0x000fea0003800200 */
.L_x_10819:
        /* <DEDUP_REMOVED lines=20> */
.L_x_10824:
[----:B------:R-:W-:Y:S05]  /*2f30*/  BSYNC.RECONVERGENT B0 ;  /* 0x0000000000007941 */ /* 0x000fea0003800200 */
.L_x_10823:
        /* <DEDUP_REMOVED lines=13> */
.L_x_10826:
[----:B------:R-:W-:Y:S05]  /*3010*/  BSYNC.RECONVERGENT B0 ;  /* 0x0000000000007941 */ /* 0x000fea0003800200 */
.L_x_10825:
        /* <DEDUP_REMOVED lines=12> */
.L_x_10828:
[----:B------:R-:W-:Y:S05]  /*30e0*/  BSYNC.RECONVERGENT B0 ;  /* 0x0000000000007941 */ /* 0x000fea0003800200 */
.L_x_10827:
        /* <DEDUP_REMOVED lines=15> */
.L_x_10830:
[----:B------:R-:W-:Y:S05]  /*31e0*/  BSYNC.RECONVERGENT B0 ;  /* 0x0000000000007941 */ /* 0x000fea0003800200 */
.L_x_10829:
        /* <DEDUP_REMOVED lines=12> */
.L_x_10832:
[----:B------:R-:W-:Y:S05]  /*32b0*/  BSYNC.RECONVERGENT B0 ;  /* 0x0000000000007941 */ /* 0x000fea0003800200 */
.L_x_10831:
        /* <DEDUP_REMOVED lines=15> */
.L_x_10834:
[----:B------:R-:W-:Y:S05]  /*33b0*/  BSYNC.RECONVERGENT B0 ;  /* 0x0000000000007941 */ /* 0x000fea0003800200 */
.L_x_10833:
        /* <DEDUP_REMOVED lines=13> */
.L_x_10836:
[----:B------:R-:W-:Y:S05]  /*3490*/  BSYNC.RECONVERGENT B0 ;  /* 0x0000000000007941 */ /* 0x000fea0003800200 */
.L_x_10835:
[----:B------:R-:W2:Y:S01]  /*34a0*/  LD.E R10, desc[UR4][R2.64+0x18c] ;  /* 0x00018c04020a7980 */ /* 0x000ea2000c101900 */
[----:B------:R-:W-:Y:S01]  /*34b0*/  LOP3.LUT R7, R7, 0x8, R8, 0x78, !PT ;  /* 0x0000000807077812 */ /* 0x000fe200078e7808 */
[----:B------:R-:W-:Y:S01]  /*34c0*/  BSSY.RECONVERGENT B1, `(.L_x_10837) ;  /* 0x0000197000017945 */ /* 0x000fe20003800200 */
[----:B------:R-:W-:Y:S01]  /*34d0*/  SHF.L.U32 R0, R0, 0xa, RZ ;  /* 0x0000000a00007819 */ /* 0x000fe200000006ff */
[----:B------:R-:W0:Y:S01]  /*34e0*/  LDGDEPBAR ;  /* 0x00000000000079af */ /* 0x000e220000000000 */
[----:B------:R-:W-:Y:S02]  /*34f0*/  LOP3.LUT R7, R7, 0x38, R12, 0x78, !PT ;  /* 0x0000003807077812 */ /* 0x000fe400078e780c */
[----:B------:R-:W-:Y:S02]  /*3500*/  LOP3.LUT R164, R0, 0x400, RZ, 0xc0, !PT ;  /* 0x0000040000a47812 */ /* 0x000fe400078ec0ff */
[----:B------:R-:W-:Y:S02]  /*3510*/  IADD3 R0, PT, PT, R4, R5, RZ ;  /* 0x0000000504007210 */ /* 0x000fe40007ffe0ff */
[----:B------:R-:W-:-:S02]  /*3520*/  LEA R164, R7, R164, 0x1 ;  /* 0x000000a407a47211 */ /* 0x000fc400078e08ff */
[----:B------:R-:W-:Y:S02]  /*3530*/  LEA R165, R0, R9, 0x1 ;  /* 0x0000000900a57211 */ /* 0x000fe400078e08ff */
[----:B------:R-:W-:Y:S02]  /*3540*/  IADD3 R164, PT, PT, R9, R164, RZ ;  /* 0x000000a409a47210 */ /* 0x000fe40007ffe0ff */
[----:B------:R-:W-:Y:S01]  /*3550*/  R2P PR, R8, 0x6 ;  /* 0x0000000608007804 */ /* 0x000fe20000000000 */
[----:B------:R-:W-:Y:S01]  /*3560*/  LDSM.16.M88.4 R72, [R165] ;  /* 0x00000000a548783b */ /* 0x000fe20000000200 */
[----:B------:R-:W-:Y:S02]  /*3570*/  MOV R5, 0x20 ;  /* 0x0000002000057802 */ /* 0x000fe40000000f00 */
[----:B------:R-:W-:Y:S01]  /*3580*/  MOV R7, 0x40 ;  /* 0x0000004000077802 */ /* 0x000fe20000000f00 */
[----:B------:R-:W3:Y:S01]  /*3590*/  LDSM.16.M88.4 R40, [R164+0x2000] ;  /* 0x00200000a428783b */ /* 0x000ee20000000200 */
[----:B------:R-:W-:-:S02]  /*35a0*/  SEL R5, R5, 0xffffffe0, !P1 ;  /* 0xffffffe005057807 */ /* 0x000fc40004800000 */
[----:B------:R-:W-:Y:S01]  /*35b0*/  SEL R7, R7, 0xffffffc0, !P2 ;  /* 0xffffffc007077807 */ /* 0x000fe20005000000 */
[----:B------:R-:W4:Y:S01]  /*35c0*/  LDSM.16.M88.4 R56, [R164+0x2800] ;  /* 0x00280000a438783b */ /* 0x000f220000000200 */
[CC--:B------:R-:W-:Y:S02]  /*35d0*/  IADD3 R163, PT, PT, R165.reuse, R5.reuse, RZ ;  /* 0x00000005a5a37210 */ /* 0x0c0fe40007ffe0ff */
[C---:B------:R-:W-:Y:S01]  /*35e0*/  IADD3 R159, PT, PT, R164.reuse, R5, RZ ;  /* 0x00000005a49f7210 */ /* 0x040fe20007ffe0ff */
[----:B-1----:R-:W-:Y:S01]  /*35f0*/  LDSM.16.M88.4 R12, [R164+0x3000] ;  /* 0x00300000a40c783b */ /* 0x002fe20000000200 */
[-C--:B------:R-:W-:Y:S02]  /*3600*/  IADD3 R162, PT, PT, R165, R7.reuse, RZ ;  /* 0x00000007a5a27210 */ /* 0x080fe40007ffe0ff */
[----:B------:R-:W-:Y:S01]  /*3610*/  IADD3 R158, PT, PT, R164, R7, RZ ;  /* 0x00000007a49e7210 */ /* 0x000fe20007ffe0ff */
[----:B------:R-:W-:Y:S01]  /*3620*/  LDSM.16.M88.4 R64, [R163] ;  /* 0x00000000a340783b */ /* 0x000fe20000000200 */
[----:B------:R-:W-:-:S02]  /*3630*/  IADD3 R161, PT, PT, R5, R162, RZ ;  /* 0x000000a205a17210 */ /* 0x000fc40007ffe0ff */
[----:B------:R-:W-:Y:S01]  /*3640*/  IADD3 R157, PT, PT, R5, R158, RZ ;  /* 0x0000009e059d7210 */ /* 0x000fe20007ffe0ff */
[----:B------:R-:W1:Y:S01]  /*3650*/  LDSM.16.M88.4 R76, [R159+0x2000] ;  /* 0x002000009f4c783b */ /* 0x000e620000000200 */
[----:B------:R-:W-:Y:S02]  /*3660*/  SHF.R.U32.HI R8, RZ, 0x2, R8 ;  /* 0x00000002ff087819 */ /* 0x000fe40000011608 */
[----:B------:R-:W-:Y:S01]  /*3670*/  ISETP.GT.AND P1, PT, R24, R171, PT ;  /* 0x000000ab1800720c */ /* 0x000fe20003f24270 */
[----:B------:R-:W-:Y:S01]  /*3680*/  LDSM.16.M88.4 R52, [R162] ;  /* 0x00000000a234783b */ /* 0x000fe20000000200 */
[----:B------:R-:W-:Y:S02]  /*3690*/  LOP3.LUT R8, R8, 0x7, RZ, 0xc0, !PT ;  /* 0x0000000708087812 */ /* 0x000fe400078ec0ff */
[----:B-----5:R-:W-:Y:S01]  /*36a0*/  IADD3 R36, PT, PT, R36, R25, -R37 ;  /* 0x0000001924247210 */ /* 0x020fe20007ffe825 */
[----:B------:R-:W1:Y:S01]  /*36b0*/  LDSM.16.M88.4 R68, [R158+0x2000] ;  /* 0x002000009e44783b */ /* 0x000e620000000200 */
[----:B------:R-:W-:-:S02]  /*36c0*/  LOP3.LUT R27, R8, 0x1f0, R27, 0xf8, !PT ;  /* 0x000001f0081b7812 */ /* 0x000fc400078ef81b */
[----:B------:R-:W-:Y:S01]  /*36d0*/  IADD3 R88, PT, PT, R25, -R37, -R88 ;  /* 0x8000002519587210 */ /* 0x000fe20007ffe858 */
[----:B------:R-:W1:Y:S01]  /*36e0*/  LDSM.16.M88.4 R60, [R159+0x2800] ;  /* 0x002800009f3c783b */ /* 0x000e620000000200 */
[----:B------:R-:W-:-:S03]  /*36f0*/  LOP3.LUT R37, R26, 0x6, RZ, 0xc0, !PT ;  /* 0x000000061a257812 */ /* 0x000fc600078ec0ff */
[----:B------:R-:W-:Y:S04]  /*3700*/  LDSM.16.M88.4 R28, [R161] ;  /* 0x00000000a11c783b */ /* 0x000fe80000000200 */
[----:B------:R-:W1:Y:S01]  /*3710*/  LDSM.16.M88.4 R48, [R157+0x2000] ;  /* 0x002000009d30783b */ /* 0x000e620000000200 */
[C---:B---3--:R-:W-:Y:S03]  /*3720*/  HMMA.16816.F32 R16, R72.reuse, R40, RZ ;  /* 0x000000284810723c */ /* 0x048fe600000018ff */
[----:B------:R-:W-:Y:S04]  /*3730*/  LDSM.16.M88.4 R44, [R159+0x3000] ;  /* 0x003000009f2c783b */ /* 0x000fe80000000200 */
[----:B------:R-:W-:Y:S01]  /*3740*/  LDSM.16.M88.4 R80, [R164+0x3800] ;  /* 0x00380000a450783b */ /* 0x000fe20000000200 */
[C---:B------:R-:W-:Y:S03]  /*3750*/  HMMA.16816.F32 R40, R72.reuse, R42, RZ ;  /* 0x0000002a4828723c */ /* 0x040fe600000018ff */
[----:B------:R-:W-:Y:S05]  /*3760*/  LDSM.16.M88.4 R84, [R164+0x4000] ;  /* 0x00400000a454783b */ /* 0x000fea0000000200 */
[----:B----4-:R-:W-:Y:S08]  /*3770*/  HMMA.16816.F32 R32, R72, R56, RZ ;  /* 0x000000384820723c */ /* 0x010ff000000018ff */
[----:B-1----:R-:W-:Y:S08]  /*3780*/  HMMA.16816.F32 R16, R64, R76, R16 ;  /* 0x0000004c4010723c */ /* 0x002ff00000001810 */
[----:B------:R-:W-:Y:S08]  /*3790*/  HMMA.16816.F32 R56, R72, R58, RZ ;  /* 0x0000003a4838723c */ /* 0x000ff000000018ff */
[----:B------:R-:W-:Y:S08]  /*37a0*/  HMMA.16816.F32 R40, R64, R78, R40 ;  /* 0x0000004e4028723c */ /* 0x000ff00000001828 */
[----:B------:R-:W-:Y:S08]  /*37b0*/  HMMA.16816.F32 R16, R52, R68, R16 ;  /* 0x000000443410723c */ /* 0x000ff00000001810 */
[C---:B------:R-:W-:Y:S08]  /*37c0*/  HMMA.16816.F32 R32, R64.reuse, R60, R32 ;  /* 0x0000003c4020723c */ /* 0x040ff00000001820 */
[----:B------:R-:W-:Y:S01]  /*37d0*/  HMMA.16816.F32 R56, R64, R62, R56 ;  /* 0x0000003e4038723c */ /* 0x000fe20000001838 */
[----:B------:R-:W1:Y:S07]  /*37e0*/  LDSM.16.M88.4 R60, [R158+0x2800] ;  /* 0x002800009e3c783b */ /* 0x000e6e0000000200 */
[----:B------:R-:W-:Y:S01]  /*37f0*/  HMMA.16816.F32 R40, R52, R70, R40 ;  /* 0x000000463428723c */ /* 0x000fe20000001828 */
[----:B------:R-:W3:Y:S07]  /*3800*/  LDSM.16.M88.4 R68, [R157+0x2800] ;  /* 0x002800009d44783b */ /* 0x000eee0000000200 */
[----:B------:R-:W-:Y:S08]  /*3810*/  HMMA.16816.F32 R16, R28, R48, R16 ;  /* 0x000000301c10723c */ /* 0x000ff00000001810 */
[----:B------:R-:W-:Y:S08]  /*3820*/  HMMA.16816.F32 R76, R72, R12, RZ ;  /* 0x0000000c484c723c */ /* 0x000ff000000018ff */
[----:B------:R-:W-:Y:S01]  /*3830*/  HMMA.16816.F32 R40, R28, R50, R40 ;  /* 0x000000321c28723c */ /* 0x000fe20000001828 */
[----:B------:R-:W4:Y:S07]  /*3840*/  LDSM.16.M88.4 R48, [R159+0x3800] ;  /* 0x003800009f30783b */ /* 0x000f2e0000000200 */
[----:B------:R-:W-:Y:S08]  /*3850*/  HMMA.16816.F32 R12, R72, R14, RZ ;  /* 0x0000000e480c723c */ /* 0x000ff000000018ff */
[C---:B-1----:R-:W-:Y:S08]  /*3860*/  HMMA.16816.F32 R32, R52.reuse, R60, R32 ;  /* 0x0000003c3420723c */ /* 0x042ff00000001820 */
[----:B------:R-:W-:Y:S01]  /*3870*/  HMMA.16816.F32 R56, R52, R62, R56 ;  /* 0x0000003e3438723c */ /* 0x000fe20000001838 */
[----:B------:R-:W-:Y:S07]  /*3880*/  LDSM.16.M88.4 R60, [R157+0x3000] ;  /* 0x003000009d3c783b */ /* 0x000fee0000000200 */
[C---:B------:R-:W-:Y:S08]  /*3890*/  HMMA.16816.F32 R76, R64.reuse, R44, R76 ;  /* 0x0000002c404c723c */ /* 0x040ff0000000184c */
[----:B------:R-:W-:Y:S08]  /*38a0*/  HMMA.16816.F32 R12, R64, R46, R12 ;  /* 0x0000002e400c723c */ /* 0x000ff0000000180c */
[----:B------:R-:W-:Y:S08]  /*38b0*/  HMMA.16816.F32 R44, R72, R80, RZ ;  /* 0x00000050482c723c */ /* 0x000ff000000018ff */
[C---:B---3--:R-:W-:Y:S08]  /*38c0*/  HMMA.16816.F32 R32, R28.reuse, R68, R32 ;  /* 0x000000441c20723c */ /* 0x048ff00000001820 */
[----:B------:R-:W-:Y:S01]  /*38d0*/  HMMA.16816.F32 R56, R28, R70, R56 ;  /* 0x000000461c38723c */ /* 0x000fe20000001838 */
[----:B------:R-:W-:Y:S07]  /*38e0*/  LDSM.16.M88.4 R68, [R164+0x4800] ;  /* 0x00480000a444783b */ /* 0x000fee0000000200 */
[----:B----4-:R-:W-:Y:S01]  /*38f0*/  HMMA.16816.F32 R44, R64, R48, R44 ;  /* 0x00000030402c723c */ /* 0x010fe2000000182c */
        /* <DEDUP_REMOVED lines=18> */
[----:B------:R-:W-:-:S06]  /*3a20*/  FMUL.FTZ R104, R59, R10 ;  /* 0x0000000a3b687220 */ /* 0x000fcc0000410000 */
[----:B------:R3:W1:Y:S01]  /*3a30*/  MUFU.TANH R99, R56 ;  /* 0x0000003800637308 */ /* 0x0006620000002400 */
[C---:B--2---:R-:W-:Y:S01]  /*3a40*/  HMMA.16816.F32 R40, R72.reuse, R82, RZ ;  /* 0x000000524828723c */ /* 0x044fe200000018ff */
[----:B------:R-:W2:Y:S06]  /*3a50*/  LDSM.16.M88.4 R80, [R159+0x4000] ;  /* 0x004000009f50783b */ /* 0x000eac0000000200 */
[----:B------:R-:W1:Y:S01]  /*3a60*/  MUFU.TANH R0, R0 ;  /* 0x0000000000007308 */ /* 0x000e620000002400 */
[C---:B----4-:R-:W-:Y:S07]  /*3a70*/  HMMA.16816.F32 R32, R72.reuse, R84, RZ ;  /* 0x000000544820723c */ /* 0x050fee00000018ff */
[----:B------:R-:W4:Y:S01]  /*3a80*/  MUFU.TANH R39, R39 ;  /* 0x0000002700277308 */ /* 0x000f220000002400 */
[----:B---3--:R-:W-:Y:S07]  /*3a90*/  HMMA.16816.F32 R56, R72, R86, RZ ;  /* 0x000000564838723c */ /* 0x008fee00000018ff */
[----:B------:R-:W3:Y:S01]  /*3aa0*/  MUFU.TANH R89, R89 ;  /* 0x0000005900597308 */ /* 0x000ee20000002400 */
[----:B-1----:R-:W-:Y:S07]  /*3ab0*/  HMMA.16816.F32 R76, R52, R16, R76 ;  /* 0x00000010344c723c */ /* 0x002fee000000184c */
[----:B------:R-:W1:Y:S01]  /*3ac0*/  MUFU.TANH R90, R90 ;  /* 0x0000005a005a7308 */ /* 0x000e620000002400 */
[----:B------:R-:W-:Y:S01]  /*3ad0*/  HMMA.16816.F32 R40, R64, R50, R40 ;  /* 0x000000324028723c */ /* 0x000fe20000001828 */
[----:B------:R-:W4:Y:S06]  /*3ae0*/  LDSM.16.M88.4 R48, [R158+0x3800] ;  /* 0x003800009e30783b */ /* 0x000f2c0000000200 */
[----:B------:R-:W1:Y:S01]  /*3af0*/  MUFU.TANH R92, R92 ;  /* 0x0000005c005c7308 */ /* 0x000e620000002400 */
[----:B------:R-:W-:Y:S01]  /*3b00*/  HMMA.16816.F32 R12, R52, R18, R12 ;  /* 0x00000012340c723c */ /* 0x000fe2000000180c */
[----:B------:R-:W3:Y:S06]  /*3b10*/  LDSM.16.M88.4 R16, [R157+0x3800] ;  /* 0x003800009d10783b */ /* 0x000eec0000000200 */
[----:B------:R-:W1:Y:S01]  /*3b20*/  MUFU.TANH R93, R93 ;  /* 0x0000005d005d7308 */ /* 0x000e620000002400 */
[----:B------:R-:W-:Y:S07]  /*3b30*/  HMMA.16816.F32 R76, R28, R60, R76 ;  /* 0x0000003c1c4c723c */ /* 0x000fee000000184c */
[----:B------:R-:W1:Y:S01]  /*3b40*/  MUFU.TANH R94, R94 ;  /* 0x0000005e005e7308 */ /* 0x000e620000002400 */
        /* <DEDUP_REMOVED lines=9> */
[----:B------:R-:W-:Y:S07]  /*3be0*/  HMMA.16816.F32 R56, R64, R82, R56 ;  /* 0x000000524038723c */ /* 0x000fee0000001838 */
[----:B------:R-:W2:Y:S01]  /*3bf0*/  MUFU.TANH R97, R97 ;  /* 0x0000006100617308 */ /* 0x000ea20000002400 */
[C---:B----4-:R-:W-:Y:S03]  /*3c00*/  HMMA.16816.F32 R44, R52.reuse, R48, R44 ;  /* 0x00000030342c723c */ /* 0x050fe6000000182c */
[-C--:B------:R-:W-:Y:S01]  /*3c10*/  FMUL.FTZ R109, R12, R10.reuse ;  /* 0x0000000a0c6d7220 */ /* 0x080fe20000410000 */
[-C--:B------:R-:W-:Y:S01]  /*3c20*/  FMUL.FTZ R110, R13, R10.reuse ;  /* 0x0000000a0d6e7220 */ /* 0x080fe20000410000 */
[-C--:B------:R-:W-:Y:S01]  /*3c30*/  FMUL.FTZ R111, R14, R10.reuse ;  /* 0x0000000a0e6f7220 */ /* 0x080fe20000410000 */
[-C--:B------:R-:W-:Y:S01]  /*3c40*/  FMUL.FTZ R112, R15, R10.reuse ;  /* 0x0000000a0f707220 */ /* 0x080fe20000410000 */
[----:B------:R-:W4:Y:S01]  /*3c50*/  MUFU.TANH R98, R98 ;  /* 0x0000006200627308 */ /* 0x000f220000002400 */
[----:B-1----:R-:W1:Y:S01]  /*3c60*/  LDSM.16.M88.4 R76, [R158+0x4000] ;  /* 0x004000009e4c783b */ /* 0x002e620000000200 */
[----:B------:R-:W-:Y:S03]  /*3c70*/  HMMA.16816.F32 R40, R52, R50, R40 ;  /* 0x000000323428723c */ /* 0x000fe60000001828 */
[----:B------:R-:W2:Y:S03]  /*3c80*/  LDSM.16.M88.4 R12, [R157+0x4000] ;  /* 0x004000009d0c783b */ /* 0x000ea60000000200 */
[----:B------:R-:W1:Y:S01]  /*3c90*/  MUFU.TANH R102, R102 ;  /* 0x0000006600667308 */ /* 0x000e620000002400 */
[----:B------:R-:W-:Y:S01]  /*3ca0*/  LDSM.16.M88.4 R48, [R158+0x4800] ;  /* 0x004800009e30783b */ /* 0x000fe20000000200 */
[----:B------:R-:W-:Y:S06]  /*3cb0*/  HMMA.16816.F32 R80, R72, R68, RZ ;  /* 0x000000444850723c */ /* 0x000fec00000018ff */
[----:B------:R-:W1:Y:S02]  /*3cc0*/  MUFU.TANH R103, R103 ;  /* 0x0000006700677308 */ /* 0x000e640000002400 */
[C---:B---3--:R-:W-:Y:S06]  /*3cd0*/  HMMA.16816.F32 R44, R28.reuse, R16, R44 ;  /* 0x000000101c2c723c */ /* 0x048fec000000182c */
[----:B------:R-:W3:Y:S02]  /*3ce0*/  MUFU.TANH R104, R104 ;  /* 0x0000006800687308 */ /* 0x000ee40000002400 */
[----:B------:R-:W-:Y:S01]  /*3cf0*/  HMMA.16816.F32 R40, R28, R18, R40 ;  /* 0x000000121c28723c */ /* 0x000fe20000001828 */
[----:B------:R-:W4:Y:S05]  /*3d00*/  LDSM.16.M88.4 R16, [R164+0x5000] ;  /* 0x00500000a410783b */ /* 0x000f2a0000000200 */
[----:B------:R-:W2:Y:S02]  /*3d10*/  MUFU.TANH R106, R106 ;  /* 0x0000006a006a7308 */ /* 0x000ea40000002400 */
[----:B------:R-:W-:Y:S03]  /*3d20*/  HMMA.16816.F32 R68, R72, R70, RZ ;  /* 0x000000464844723c */ /* 0x000fe600000018ff */
[-C--:B------:R-:W-:Y:S01]  /*3d30*/  FMUL.FTZ R44, R44, R10.reuse ;  /* 0x0000000a2c2c7220 */ /* 0x080fe20000410000 */
[-C--:B------:R-:W-:Y:S01]  /*3d40*/  FMUL.FTZ R114, R45, R10.reuse ;  /* 0x0000000a2d727220 */ /* 0x080fe20000410000 */
[-C--:B------:R-:W-:Y:S01]  /*3d50*/  FMUL.FTZ R115, R46, R10.reuse ;  /* 0x0000000a2e737220 */ /* 0x080fe20000410000 */
[-C--:B------:R-:W-:Y:S01]  /*3d60*/  FMUL.FTZ R116, R47, R10.reuse ;  /* 0x0000000a2f747220 */ /* 0x080fe20000410000 */
[----:B------:R3:W2:Y:S01]  /*3d70*/  MUFU.TANH R113, R44 ;  /* 0x0000002c00717308 */ /* 0x0006a20000002400 */
[C---:B-1----:R-:W-:Y:S03]  /*3d80*/  HMMA.16816.F32 R32, R52.reuse, R76, R32 ;  /* 0x0000004c3420723c */ /* 0x042fe60000001820 */
[-C--:B------:R-:W-:Y:S01]  /*3d90*/  FMUL.FTZ R117, R40, R10.reuse ;  /* 0x0000000a28757220 */ /* 0x080fe20000410000 */
[-C--:B------:R-:W-:Y:S01]  /*3da0*/  FMUL.FTZ R118, R41, R10.reuse ;  /* 0x0000000a29767220 */ /* 0x080fe20000410000 */
[-C--:B------:R-:W-:Y:S01]  /*3db0*/  FMUL.FTZ R119, R42, R10.reuse ;  /* 0x0000000a2a777220 */ /* 0x080fe20000410000 */
[-C--:B------:R-:W-:Y:S01]  /*3dc0*/  FMUL.FTZ R120, R43, R10.reuse ;  /* 0x0000000a2b787220 */ /* 0x080fe20000410000 */
[----:B------:R-:W1:Y:S01]  /*3dd0*/  MUFU.TANH R107, R107 ;  /* 0x0000006b006b7308 */ /* 0x000e620000002400 */
[----:B------:R-:W-:Y:S01]  /*3de0*/  HMMA.16816.F32 R56, R52, R78, R56 ;  /* 0x0000004e3438723c */ /* 0x000fe20000001838 */
[----:B------:R-:W-:Y:S06]  /*3df0*/  LDSM.16.M88.4 R40, [R164+0x5800] ;  /* 0x00580000a428783b */ /* 0x000fec0000000200 */
[----:B------:R-:W1:Y:S01]  /*3e00*/  MUFU.TANH R108, R108 ;  /* 0x0000006c006c7308 */ /* 0x000e620000002400 */
[----:B---3--:R-:W3:Y:S01]  /*3e10*/  LDSM.16.M88.4 R44, [R159+0x5000] ;  /* 0x005000009f2c783b */ /* 0x008ee20000000200 */
[----:B------:R-:W-:Y:S06]  /*3e20*/  HMMA.16816.F32 R80, R64, R60, R80 ;  /* 0x0000003c4050723c */ /* 0x000fec0000001850 */
[----:B------:R-:W1:Y:S02]  /*3e30*/  MUFU.TANH R109, R109 ;  /* 0x0000006d006d7308 */ /* 0x000e640000002400 */
[----:B--2---:R-:W-:Y:S06]  /*3e40*/  HMMA.16816.F32 R32, R28, R12, R32 ;  /* 0x0000000c1c20723c */ /* 0x004fec0000001820 */
[----:B------:R-:W2:Y:S02]  /*3e50*/  MUFU.TANH R110, R110 ;  /* 0x0000006e006e7308 */ /* 0x000ea40000002400 */
[----:B------:R-:W-:Y:S01]  /*3e60*/  HMMA.16816.F32 R68, R64, R62, R68 ;  /* 0x0000003e4044723c */ /* 0x000fe20000001844 */
[----:B------:R-:W1:Y:S05]  /*3e70*/  LDSM.16.M88.4 R60, [R157+0x4800] ;  /* 0x004800009d3c783b */ /* 0x000e6a0000000200 */
[----:B------:R-:W1:Y:S02]  /*3e80*/  MUFU.TANH R111, R111 ;  /* 0x0000006f006f7308 */ /* 0x000e640000002400 */
[----:B----4-:R-:W-:Y:S03]  /*3e90*/  HMMA.16816.F32 R76, R72, R16, RZ ;  /* 0x00000010484c723c */ /* 0x010fe600000018ff */
[-C--:B------:R-:W-:Y:S01]  /*3ea0*/  FMUL.FTZ R32, R32, R10.reuse ;  /* 0x0000000a20207220 */ /* 0x080fe20000410000 */
[----:B------:R-:W-:-:S02]  /*3eb0*/  FMUL.FTZ R123, R33, R10 ;  /* 0x0000000a217b7220 */ /* 0x000fc40000410000 */
[----:B------:R-:W4:Y:S02]  /*3ec0*/  MUFU.TANH R112, R112 ;  /* 0x0000007000707308 */ /* 0x000f240000002400 */
[----:B------:R-:W-:Y:S01]  /*3ed0*/  HMMA.16816.F32 R56, R28, R14, R56 ;  /* 0x0000000e1c38723c */ /* 0x000fe20000001838 */
[----:B------:R-:W2:Y:S05]  /*3ee0*/  LDSM.16.M88.4 R12, [R158+0x5000] ;  /* 0x005000009e0c783b */ /* 0x000eaa0000000200 */
[----:B------:R4:W1:Y:S02]  /*3ef0*/  MUFU.TANH R121, R32 ;  /* 0x0000002000797308 */ /* 0x0008640000002400 */
[----:B------:R-:W-:Y:S06]  /*3f00*/  HMMA.16816.F32 R80, R52, R48, R80 ;  /* 0x000000303450723c */ /* 0x000fec0000001850 */
[----:B------:R-:W1:Y:S02]  /*3f10*/  MUFU.TANH R114, R114 ;  /* 0x0000007200727308 */ /* 0x000e640000002400 */
[----:B---3--:R-:W-:Y:S01]  /*3f20*/  HMMA.16816.F32 R76, R64, R44, R76 ;  /* 0x0000002c404c723c */ /* 0x008fe2000000184c */
[-C--:B------:R-:W-:Y:S01]  /*3f30*/  FMUL.FTZ R44, R34, R10.reuse ;  /* 0x0000000a222c7220 */ /* 0x080fe20000410000 */
[-C--:B------:R-:W-:Y:S01]  /*3f40*/  FMUL.FTZ R45, R35, R10.reuse ;  /* 0x0000000a232d7220 */ /* 0x080fe20000410000 */
[-C--:B------:R-:W-:Y:S01]  /*3f50*/  FMUL.FTZ R56, R56, R10.reuse ;  /* 0x0000000a38387220 */ /* 0x080fe20000410000 */
[-C--:B------:R-:W-:Y:S01]  /*3f60*/  FMUL.FTZ R57, R57, R10.reuse ;  /* 0x0000000a39397220 */ /* 0x080fe20000410000 */
[-C--:B------:R-:W-:Y:S01]  /*3f70*/  FMUL.FTZ R125, R58, R10.reuse ;  /* 0x0000000a3a7d7220 */ /* 0x080fe20000410000 */
[----:B------:R-:W3:Y:S01]  /*3f80*/  MUFU.TANH R115, R115 ;  /* 0x0000007300737308 */ /* 0x000ee20000002400 */
[----:B----4-:R-:W4:Y:S01]  /*3f90*/  LDSM.16.M88.4 R32, [R159+0x5800] ;  /* 0x005800009f20783b */ /* 0x010f220000000200 */
[C---:B------:R-:W-:Y:S06]  /*3fa0*/  HMMA.16816.F32 R16, R72.reuse, R18, RZ ;  /* 0x000000124810723c */ /* 0x040fec00000018ff */
[----:B------:R-:W2:Y:S02]  /*3fb0*/  MUFU.TANH R116, R116 ;  /* 0x0000007400747308 */ /* 0x000ea40000002400 */
[----:B------:R-:W-:Y:S06]  /*3fc0*/  HMMA.16816.F32 R84, R72, R40, RZ ;  /* 0x000000284854723c */ /* 0x000fec00000018ff */
[----:B------:R-:W2:Y:S02]  /*3fd0*/  MUFU.TANH R117, R117 ;  /* 0x0000007500757308 */ /* 0x000ea40000002400 */
[----:B-1----:R-:W-:Y:S06]  /*3fe0*/  HMMA.16816.F32 R80, R28, R60, R80 ;  /* 0x0000003c1c50723c */ /* 0x002fec0000001850 */
[----:B------:R-:W1:Y:S02]  /*3ff0*/  MUFU.TANH R60, R56 ;  /* 0x00000038003c7308 */ /* 0x000e640000002400 */
[----:B------:R-:W-:Y:S01]  /*4000*/  HMMA.16816.F32 R40, R72, R42, RZ ;  /* 0x0000002a4828723c */ /* 0x000fe200000018ff */
[----:B------:R-:W-:-:S05]  /*4010*/  FMUL.FTZ R72, R59, R10 ;  /* 0x0000000a3b487220 */ /* 0x000fca0000410000 */
[----:B------:R3:W1:Y:S02]  /*4020*/  MUFU.TANH R61, R57 ;  /* 0x00000039003d7308 */ /* 0x0006640000002400 */
[----:B------:R-:W-:Y:S03]  /*4030*/  HMMA.16816.F32 R16, R64, R46, R16 ;  /* 0x0000002e4010723c */ /* 0x000fe60000001810 */
[-C--:B------:R-:W-:Y:S01]  /*4040*/  FMUL.FTZ R73, R80, R10.reuse ;  /* 0x0000000a50497220 */ /* 0x080fe20000410000 */
[----:B------:R-:W-:Y:S02]  /*4050*/  FMUL.FTZ R46, R82, R10 ;  /* 0x0000000a522e7220 */ /* 0x000fe40000410000 */
[----:B------:R-:W1:Y:S02]  /*4060*/  MUFU.TANH R118, R118 ;  /* 0x0000007600767308 */ /* 0x000e640000002400 */
[C---:B------:R-:W-:Y:S01]  /*4070*/  HMMA.16816.F32 R68, R52.reuse, R50, R68 ;  /* 0x000000323444723c */ /* 0x040fe20000001844 */
[----:B------:R-:W-:Y:S05]  /*4080*/  LDSM.16.M88.4 R48, [R157+0x5000] ;  /* 0x005000009d30783b */ /* 0x000fea0000000200 */
[----:B------:R-:W1:Y:S01]  /*4090*/  MUFU.TANH R119, R119 ;  /* 0x0000007700777308 */ /* 0x000e620000002400 */
[----:B---3--:R-:W3:Y:S01]  /*40a0*/  LDSM.16.M88.4 R56, [R158+0x5800] ;  /* 0x005800009e38783b */ /* 0x008ee20000000200 */
[C---:B--2---:R-:W-:Y:S06]  /*40b0*/  HMMA.16816.F32 R76, R52.reuse, R12, R76 ;  /* 0x0000000c344c723c */ /* 0x044fec000000184c */
[----:B------:R-:W2:Y:S02]  /*40c0*/  MUFU.TANH R120, R120 ;  /* 0x0000007800787308 */ /* 0x000ea40000002400 */
[----:B------:R-:W-:Y:S01]  /*40d0*/  HMMA.16816.F32 R16, R52, R14, R16 ;  /* 0x0000000e3410723c */ /* 0x000fe20000001810 */
[----:B------:R-:W1:Y:S01]  /*40e0*/  LDSM.16.M88.4 R12, [R157+0x5800] ;  /* 0x005800009d0c783b */ /* 0x000e620000000200 */
[----:B------:R-:W-:-:S04]  /*40f0*/  DEPBAR.LE SB0, 0x0 ;  /* 0x000080000000791a */ /* 0x000fc80000000000 */
[----:B------:R-:W1:Y:S02]  /*4100*/  MUFU.TANH R123, R123 ;  /* 0x0000007b007b7308 */ /* 0x000e640000002400 */
[----:B----4-:R-:W-:Y:S01]  /*4110*/  HMMA.16816.F32 R84, R64, R32, R84 ;  /* 0x000000204054723c */ /* 0x010fe20000001854 */
[----:B------:R-:W-:-:S05]  /*4120*/  FMUL.FTZ R32, R83, R10 ;  /* 0x0000000a53207220 */ /* 0x000fca0000410000 */
[----:B------:R-:W4:Y:S02]  /*4130*/  MUFU.TANH R44, R44 ;  /* 0x0000002c002c7308 */ /* 0x000f240000002400 */
[----:B------:R-:W-:Y:S06]  /*4140*/  HMMA.16816.F32 R40, R64, R34, R40 ;  /* 0x000000224028723c */ /* 0x000fec0000001828 */
[----:B------:R-:W1:Y:S02]  /*4150*/  MUFU.TANH R45, R45 ;  /* 0x0000002d002d7308 */ /* 0x000e640000002400 */
[----:B------:R-:W-:Y:S01]  /*4160*/  HMMA.16816.F32 R68, R28, R62, R68 ;  /* 0x0000003e1c44723c */ /* 0x000fe20000001844 */
[----:B------:R-:W-:-:S05]  /*4170*/  FMUL.FTZ R62, R81, R10 ;  /* 0x0000000a513e7220 */ /* 0x000fca0000410000 */
[----:B------:R-:W1:Y:S02]  /*4180*/  MUFU.TANH R125, R125 ;  /* 0x0000007d007d7308 */ /* 0x000e640000002400 */
[C---:B---3--:R-:W-:Y:S06]  /*4190*/  HMMA.16816.F32 R84, R52.reuse, R56, R84 ;  /* 0x000000383454723c */ /* 0x048fec0000001854 */
[----:B------:R-:W3:Y:S02]  /*41a0*/  MUFU.TANH R72, R72 ;  /* 0x0000004800487308 */ /* 0x000ee40000002400 */
[----:B------:R-:W-:Y:S03]  /*41b0*/  HMMA.16816.F32 R40, R52, R58, R40 ;  /* 0x0000003a3428723c */ /* 0x000fe60000001828 */
[-C--:B------:R-:W-:Y:S01]  /*41c0*/  FMUL.FTZ R33, R68, R10.reuse ;  /* 0x0000000a44217220 */ /* 0x080fe20000410000 */
[-C--:B------:R-:W-:Y:S01]  /*41d0*/  FMUL.FTZ R47, R69, R10.reuse ;  /* 0x0000000a452f7220 */ /* 0x080fe20000410000 */
[-C--:B------:R-:W-:Y:S01]  /*41e0*/  FMUL.FTZ R34, R71, R10.reuse ;  /* 0x0000000a47227220 */ /* 0x080fe20000410000 */
[----:B------:R-:W1:Y:S02]  /*41f0*/  MUFU.TANH R73, R73 ;  /* 0x0000004900497308 */ /* 0x000e640000002400 */
[C---:B------:R-:W-:Y:S06]  /*4200*/  HMMA.16816.F32 R16, R28.reuse, R50, R16 ;  /* 0x000000321c10723c */ /* 0x040fec0000001810 */
[----:B------:R-:W2:Y:S02]  /*4210*/  MUFU.TANH R62, R62 ;  /* 0x0000003e003e7308 */ /* 0x000ea40000002400 */
[----:B------:R-:W-:Y:S01]  /*4220*/  HMMA.16816.F32 R76, R28, R48, R76 ;  /* 0x000000301c4c723c */ /* 0x000fe2000000184c */
[----:B------:R-:W-:-:S05]  /*4230*/  FMUL.FTZ R48, R70, R10 ;  /* 0x0000000a46307220 */ /* 0x000fca0000410000 */
[----:B------:R-:W2:Y:S02]  /*4240*/  MUFU.TANH R46, R46 ;  /* 0x0000002e002e7308 */ /* 0x000ea40000002400 */
[C---:B-1----:R-:W-:Y:S03]  /*4250*/  HMMA.16816.F32 R84, R28.reuse, R12, R84 ;  /* 0x0000000c1c54723c */ /* 0x042fe60000001854 */
        /* <DEDUP_REMOVED lines=20> */
[----:B------:R-:W-:Y:S01]  /*43a0*/  IADD3 R41, PT, PT, R180, R27, RZ ;  /* 0x0000001bb4297210 */ /* 0x000fe20007ffe0ff */
[----:B------:R-:W1:Y:S03]  /*43b0*/  MUFU.TANH R48, R48 ;  /* 0x0000003000307308 */ /* 0x000e660000002400 */
[----:B------:R-:W-:-:S02]  /*43c0*/  IADD3 R36, PT, PT, R41, R36, RZ ;  /* 0x0000002429247210 */ /* 0x000fc40007ffe0ff */
[----:B------:R-:W-:Y:S02]  /*43d0*/  IADD3 R41, PT, PT, R41, R88, RZ ;  /* 0x0000005829297210 */ /* 0x000fe40007ffe0ff */
[C-C-:B------:R-:W-:Y:S01]  /*43e0*/  VIADDMNMX R187, R36.reuse, 0x1, R25.reuse, PT ;  /* 0x0000000124bb7846 */ /* 0x140fe20003800119 */
[----:B------:R-:W1:Y:S01]  /*43f0*/  MUFU.TANH R34, R34 ;  /* 0x0000002200227308 */ /* 0x000e620000002400 */
[----:B------:R-:W-:Y:S02]  /*4400*/  VIADDMNMX R182, R36, 0x9, R25, PT ;  /* 0x0000000924b67846 */ /* 0x000fe40003800119 */
[----:B------:R-:W-:Y:S02]  /*4410*/  IADD3 R25, PT, PT, R22, R37, RZ ;  /* 0x0000002516197210 */ /* 0x000fe40007ffe0ff */
[----:B------:R-:W-:Y:S02]  /*4420*/  VIMNMX R188, PT, PT, RZ, R41, !PT ;  /* 0x00000029ffbc7248 */ /* 0x000fe40007fe0100 */
[----:B------:R-:W-:Y:S01]  /*4430*/  VIADDMNMX R186, R41, 0x8, RZ, !PT ;  /* 0x0000000829ba7846 */ /* 0x000fe200078001ff */
        /* <DEDUP_REMOVED lines=15> */
[----:B------:R1:W1:Y:S01]  /*4530*/  MUFU.TANH R27, R43 ;  /* 0x0000002b001b7308 */ /* 0x0002620000002400 */
        /* <DEDUP_REMOVED lines=15> */
.L_x_10840:
        /* <DEDUP_REMOVED lines=60> */
.L_x_10841:
[----:B------:R-:W-:Y:S05]  /*49f0*/  BSYNC.RECONVERGENT B0 ;  /* 0x0000000000007941 */ /* 0x000fea0003800200 */
.L_x_10839:
        /* <DEDUP_REMOVED lines=13> */
[----:B-1----:R-:W-:Y:S01]  /*4ad0*/  @!P1 IMAD.MOV.U32 R43, RZ, RZ, R41 ;  /* 0x000000ffff2b9224 */ /* 0x002fe200078e0029 */
        /* <DEDUP_REMOVED lines=51> */
.L_x_10843:
[----:B------:R-:W-:Y:S05]  /*4e10*/  BSYNC.RECONVERGENT B0 ;  /* 0x0000000000007941 */ /* 0x000fea0003800200 */
.L_x_10842:
[----:B------:R-:W0:Y:S02]  /*4e20*/  LDGDEPBAR ;  /* 0x00000000000079af */ /* 0x000e240000000000 */
.L_x_10838:
[----:B------:R-:W-:Y:S05]  /*4e30*/  BSYNC.RECONVERGENT B1 ;  /* 0x0000000000017941 */ /* 0x000fea0003800200 */
.L_x_10837:
        /* <DEDUP_REMOVED lines=10> */
[----:B------:R-:W-:Y:S01]  /*4ee0*/  FSEL R68, R39, -INF , !P4 ;  /* 0xff80000027447808 */ /* 0x000fe20006000000 */
[----:B------:R-:W-:Y:S01]  /*4ef0*/  VIADD R39, R25, 0x11 ;  /* 0x0000001119277836 */ /* 0x000fe20000000000 */
[----:B------:R-:W-:Y:S02]  /*4f00*/  FSEL R42, R90, -INF , P3 ;  /* 0xff8000005a2a7808 */ /* 0x000fe40001800000 */
[C---:B------:R-:W-:Y:S02]  /*4f10*/  ISETP.GE.AND P2, PT, R23.reuse, R187, PT ;  /* 0x000000bb1700720c */ /* 0x040fe40003f46270 */
[C---:B------:R-:W-:Y:S02]  /*4f20*/  ISETP.GE.AND P1, PT, R23.reuse, R186, PT ;  /* 0x000000ba1700720c */ /* 0x040fe40003f26270 */
[----:B------:R-:W-:Y:S01]  /*4f30*/  ISETP.GE.AND P4, PT, R23, R182, PT ;  /* 0x000000b61700720c */ /* 0x000fe20003f86270 */
[----:B------:R-:W-:Y:S01]  /*4f40*/  VIADD R23, R25, 0x10 ;  /* 0x0000001019177836 */ /* 0x000fe20000000000 */
[----:B------:R-:W-:-:S02]  /*4f50*/  ISETP.GE.AND P3, PT, R41, R188, PT ;  /* 0x000000bc2900720c */ /* 0x000fc40003f66270 */
[----:B------:R-:W-:Y:S02]  /*4f60*/  FSEL R70, R91, -INF , P5 ;  /* 0xff8000005b467808 */ /* 0x000fe40002800000 */
[C---:B------:R-:W-:Y:S02]  /*4f70*/  ISETP.GE.AND P5, PT, R41.reuse, R186, PT ;  /* 0x000000ba2900720c */ /* 0x040fe40003fa6270 */
[----:B------:R-:W-:Y:S02]  /*4f80*/  FSEL R42, R42, -INF , !P6 ;  /* 0xff8000002a2a7808 */ /* 0x000fe40007000000 */
        /* <DEDUP_REMOVED lines=24> */
[----:B------:R-:W-:Y:S01]  /*5110*/  ISETP.GE.AND P2, PT, R23, R182, PT ;  /* 0x000000b61700720c */ /* 0x000fe20003f46270 */
[----:B------:R-:W-:Y:S01]  /*5120*/  VIADD R23, R25, 0x19 ;  /* 0x0000001919177836 */ /* 0x000fe20000000000 */
[C---:B------:R-:W-:Y:S02]  /*5130*/  ISETP.GE.AND P1, PT, R39.reuse, R186, PT ;  /* 0x000000ba2700720c */ /* 0x040fe40003f26270 */
[----:B------:R-:W-:Y:S02]  /*5140*/  FSEL R82, R82, -INF , !P4 ;  /* 0xff80000052527808 */ /* 0x000fe40006000000 */
[----:B------:R-:W-:Y:S01]  /*5150*/  ISETP.GE.AND P4, PT, R39, R182, PT ;  /* 0x000000b62700720c */ /* 0x000fe20003f86270 */
[----:B------:R-:W-:Y:S01]  /*5160*/  VIADD R39, R25, 0x20 ;  /* 0x0000002019277836 */ /* 0x000fe20000000000 */
[----:B------:R-:W-:-:S02]  /*5170*/  FSEL R18, R98, -INF , P1 ;  /* 0xff80000062127808 */ /* 0x000fc40000800000 */
[----:B------:R-:W-:Y:S02]  /*5180*/  FSEL R80, R99, -INF , P3 ;  /* 0xff80000063507808 */ /* 0x000fe40001800000 */
[----:B------:R-:W-:Y:S02]  /*5190*/  ISETP.GE.AND P1, PT, R23, R188, PT ;  /* 0x000000bc1700720c */ /* 0x000fe40003f26270 */
        /* <DEDUP_REMOVED lines=8> */
[----:B------:R-:W-:Y:S02]  /*5220*/  FSEL R78, R102, -INF , P1 ;  /* 0xff800000664e7808 */ /* 0x000fe40000800000 */
[----:B------:R-:W-:Y:S02]  /*5230*/  FSEL R6, R6, -INF , !P2 ;  /* 0xff80000006067808 */ /* 0x000fe40005000000 */
[----:B------:R-:W-:-:S02]  /*5240*/  ISETP.GE.AND P2, PT, R39, R187, PT ;  /* 0x000000bb2700720c */ /* 0x000fc40003f46270 */
[----:B------:R-:W-:Y:S02]  /*5250*/  FSEL R78, R78, -INF , !P4 ;  /* 0xff8000004e4e7808 */ /* 0x000fe40006000000 */
[----:B------:R-:W-:Y:S02]  /*5260*/  FSEL R8, R104, -INF , P3 ;  /* 0xff80000068087808 */ /* 0x000fe40001800000 */
[----:B------:R-:W-:Y:S02]  /*5270*/  FSEL R105, R105, -INF , P5 ;  /* 0xff80000069697808 */ /* 0x000fe40002800000 */
[C---:B------:R-:W-:Y:S02]  /*5280*/  ISETP.GE.AND P1, PT, R39.reuse, R186, PT ;  /* 0x000000ba2700720c */ /* 0x040fe40003f26270 */
[----:B------:R-:W-:Y:S01]  /*5290*/  ISETP.GE.AND P4, PT, R39, R182, PT ;  /* 0x000000b62700720c */ /* 0x000fe20003f86270 */
[----:B------:R-:W-:Y:S01]  /*52a0*/  VIADD R39, R25, 0x28 ;  /* 0x0000002819277836 */ /* 0x000fe20000000000 */
[----:B------:R-:W-:-:S02]  /*52b0*/  ISETP.GE.AND P3, PT, R23, R188, PT ;  /* 0x000000bc1700720c */ /* 0x000fc40003f66270 */
[----:B------:R-:W-:Y:S02]  /*52c0*/  FSEL R8, R8, -INF , !P6 ;  /* 0xff80000008087808 */ /* 0x000fe40007000000 */
[----:B------:R-:W-:Y:S02]  /*52d0*/  FSEL R214, R105, -INF , !P2 ;  /* 0xff80000069d67808 */ /* 0x000fe40005000000 */
[C---:B------:R-:W-:Y:S02]  /*52e0*/  ISETP.GE.AND P6, PT, R23.reuse, R187, PT ;  /* 0x000000bb1700720c */ /* 0x040fe40003fc6270 */
[C---:B------:R-:W-:Y:S02]  /*52f0*/  ISETP.GE.AND P5, PT, R23.reuse, R186, PT ;  /* 0x000000ba1700720c */ /* 0x040fe40003fa6270 */
        /* <DEDUP_REMOVED lines=12> */
[----:B------:R-:W-:Y:S02]  /*53c0*/  ISETP.GE.AND P5, PT, R23, R188, PT ;  /* 0x000000bc1700720c */ /* 0x000fe40003fa6270 */
        /* <DEDUP_REMOVED lines=98> */
[----:B------:R-:W-:Y:S02]  /*59f0*/  ISETP.GE.AND P3, PT, R39, R186, PT ;  /* 0x000000ba2700720c */ /* 0x000fe40003f66270 */
[----:B------:R-:W-:Y:S02]  /*5a00*/  FSEL R32, R32, -INF , P5 ;  /* 0xff80000020207808 */ /* 0x000fe40002800000 */
[----:B------:R-:W-:Y:S02]  /*5a10*/  FSEL R46, R46, -INF , P1 ;  /* 0xff8000002e2e7808 */ /* 0x000fe40000800000 */
[-C--:B------:R-:W-:Y:S02]  /*5a20*/  ISETP.GE.AND P5, PT, R23, R188.reuse, PT ;  /* 0x000000bc1700720c */ /* 0x080fe40003fa6270 */
[----:B------:R-:W-:Y:S02]  /*5a30*/  FSEL R48, R48, -INF , P3 ;  /* 0xff80000030307808 */ /* 0x000fe40001800000 */
[----:B------:R-:W-:-:S02]  /*5a40*/  ISETP.GE.AND P1, PT, R39, R188, PT ;  /* 0x000000bc2700720c */ /* 0x000fc40003f26270 */
[----:B------:R-:W-:Y:S02]  /*5a50*/  ISETP.GE.AND P3, PT, R25, R188, PT ;  /* 0x000000bc1900720c */ /* 0x000fe40003f66270 */
[----:B------:R-:W-:Y:S02]  /*5a60*/  FSEL R138, R46, -INF , !P4 ;  /* 0xff8000002e8a7808 */ /* 0x000fe40006000000 */
[----:B------:R-:W-:Y:S02]  /*5a70*/  FSEL R47, R47, -INF , P5 ;  /* 0xff8000002f2f7808 */ /* 0x000fe40002800000 */
[-C--:B------:R-:W-:Y:S02]  /*5a80*/  ISETP.GE.AND P4, PT, R39, R187.reuse, PT ;  /* 0x000000bb2700720c */ /* 0x080fe40003f86270 */
[----:B------:R-:W-:Y:S02]  /*5a90*/  FSEL R33, R33, -INF , P1 ;  /* 0xff80000021217808 */ /* 0x000fe40000800000 */
[----:B------:R-:W-:-:S02]  /*5aa0*/  ISETP.GE.AND P5, PT, R25, R187, PT ;  /* 0x000000bb1900720c */ /* 0x000fc40003fa6270 */
[----:B------:R-:W-:Y:S02]  /*5ab0*/  FSEL R0, R0, -INF , P3 ;  /* 0xff80000000007808 */ /* 0x000fe40001800000 */
[----:B------:R-:W-:Y:S02]  /*5ac0*/  FSEL R136, R32, -INF , !P2 ;  /* 0xff80000020887808 */ /* 0x000fe40005000000 */
[----:B------:R-:W-:Y:S02]  /*5ad0*/  ISETP.GE.AND P2, PT, R23, R187, PT ;  /* 0x000000bb1700720c */ /* 0x000fe40003f46270 */
[----:B------:R-:W-:Y:S02]  /*5ae0*/  FSEL R142, R33, -INF , !P4 ;  /* 0xff800000218e7808 */ /* 0x000fe40006000000 */
[----:B------:R-:W-:Y:S02]  /*5af0*/  FSEL R0, R0, -INF , !P5 ;  /* 0xff80000000007808 */ /* 0x000fe40006800000 */
[----:B------:R-:W-:-:S02]  /*5b00*/  FSEL R144, R62, -INF , !P6 ;  /* 0xff8000003e907808 */ /* 0x000fc40007000000 */
[C---:B------:R-:W-:Y:S02]  /*5b10*/  ISETP.GE.AND P1, PT, R23.reuse, R186, PT ;  /* 0x000000ba1700720c */ /* 0x040fe40003f26270 */
[-C--:B------:R-:W-:Y:S01]  /*5b20*/  ISETP.GE.AND P4, PT, R23, R182.reuse, PT ;  /* 0x000000b61700720c */ /* 0x080fe20003f86270 */
[----:B------:R-:W-:Y:S01]  /*5b30*/  VIADD R23, R25, 0x60 ;  /* 0x0000006019177836 */ /* 0x000fe20000000000 */
[----:B------:R-:W-:Y:S02]  /*5b40*/  ISETP.GE.AND P6, PT, R39, R182, PT ;  /* 0x000000b62700720c */ /* 0x000fe40003fc6270 */
[----:B------:R-:W-:Y:S02]  /*5b50*/  FSEL R140, R47, -INF , !P2 ;  /* 0xff8000002f8c7808 */ /* 0x000fe40005000000 */
[----:B------:R-:W-:Y:S01]  /*5b60*/  FMNMX3.FTZ R47, R0, R68, R70, !PT ;  /* 0x00000044002f7276 */ /* 0x000fe20007810046 */
[----:B------:R-:W-:Y:S01]  /*5b70*/  VIADD R45, R25, 0x61 ;  /* 0x00000061192d7836 */ /* 0x000fe20000000000 */
[----:B------:R-:W-:-:S02]  /*5b80*/  FSEL R134, R48, -INF , !P6 ;  /* 0xff80000030867808 */ /* 0x000fc40007000000 */
[----:B------:R-:W-:Y:S02]  /*5b90*/  ISETP.GE.AND P6, PT, R23, R188, PT ;  /* 0x000000bc1700720c */ /* 0x000fe40003fc6270 */
[----:B------:R-:W-:Y:S02]  /*5ba0*/  FMNMX3.FTZ R47, R47, R74, R82, !PT ;  /* 0x0000004a2f2f7276 */ /* 0x000fe40007810052 */
[----:B------:R-:W-:Y:S01]  /*5bb0*/  FSEL R34, R34, -INF , P1 ;  /* 0xff80000022227808 */ /* 0x000fe20000800000 */
[----:B------:R-:W-:Y:S01]  /*5bc0*/  VIADD R43, R25, 0x68 ;  /* 0x00000068192b7836 */ /* 0x000fe20000000000 */
[----:B------:R-:W-:Y:S02]  /*5bd0*/  ISETP.GE.AND P1, PT, R23, R187, PT ;  /* 0x000000bb1700720c */ /* 0x000fe40003f26270 */
[----:B------:R-:W-:Y:S02]  /*5be0*/  FSEL R49, R49, -INF , P6 ;  /* 0xff80000031317808 */ /* 0x000fe40003000000 */
[----:B------:R-:W-:-:S02]  /*5bf0*/  ISETP.GE.AND P6, PT, R45, R188, PT ;  /* 0x000000bc2d00720c */ /* 0x000fc40003fc6270 */
[----:B------:R-:W-:Y:S02]  /*5c00*/  FMNMX3.FTZ R47, R47, R76, R80, !PT ;  /* 0x0000004c2f2f7276 */ /* 0x000fe40007810050 */
[----:B------:R-:W-:Y:S01]  /*5c10*/  FSEL R118, R49, -INF , !P1 ;  /* 0xff80000031767808 */ /* 0x000fe20004800000 */
[----:B------:R-:W-:Y:S01]  /*5c20*/  VIADD R41, R25, 0x69 ;  /* 0x0000006919297836 */ /* 0x000fe20000000000 */
        /* <DEDUP_REMOVED lines=9> */
[----:B------:R-:W-:Y:S01]  /*5cc0*/  FMNMX3.FTZ R47, R47, R218, R130, !PT ;  /* 0x000000da2f2f7276 */ /* 0x000fe20007810082 */
[----:B------:R-:W-:Y:S01]  /*5cd0*/  VIADD R33, R25, 0x71 ;  /* 0x0000007119217836 */ /* 0x000fe20000000000 */
[----:B------:R-:W-:-:S02]  /*5ce0*/  FSEL R114, R52, -INF , !P1 ;  /* 0xff80000034727808 */ /* 0x000fc40004800000 */
[----:B------:R-:W-:Y:S02]  /*5cf0*/  ISETP.GE.AND P1, PT, R41, R187, PT ;  /* 0x000000bb2900720c */ /* 0x000fe40003f26270 */
[----:B------:R-:W-:Y:S02]  /*5d00*/  FSEL R16, R16, -INF , P6 ;  /* 0xff80000010107808 */ /* 0x000fe40003000000 */
[----:B------:R-:W-:Y:S02]  /*5d10*/  FMNMX3.FTZ R47, R47, R204, R124, !PT ;  /* 0x000000cc2f2f7276 */ /* 0x000fe4000781007c */
[----:B------:R-:W-:Y:S02]  /*5d20*/  FSEL R112, R16, -INF , !P1 ;  /* 0xff80000010707808 */ /* 0x000fe40004800000 */
[----:B------:R-:W-:Y:S02]  /*5d30*/  ISETP.GE.AND P1, PT, R33, R188, PT ;  /* 0x000000bc2100720c */ /* 0x000fe40003f26270 */
[----:B------:R-:W-:-:S02]  /*5d40*/  FMNMX3.FTZ R47, R47, R202, R154, !PT ;  /* 0x000000ca2f2f7276 */ /* 0x000fc4000781009a */
[----:B------:R-:W-:Y:S02]  /*5d50*/  ISETP.GE.AND P3, PT, R25, R186, PT ;  /* 0x000000ba1900720c */ /* 0x000fe40003f66270 */
[----:B------:R-:W-:Y:S02]  /*5d60*/  FSEL R56, R29, -INF , P1 ;  /* 0xff8000001d387808 */ /* 0x000fe40000800000 */
[----:B------:R-:W-:Y:S02]  /*5d70*/  FMNMX3.FTZ R29, R47, R196, R150, !PT ;  /* 0x000000c42f1d7276 */ /* 0x000fe40007810096 */
[----:B------:R-:W-:Y:S02]  /*5d80*/  ISETP.GE.AND P5, PT, R25, R182, PT ;  /* 0x000000b61900720c */ /* 0x000fe40003fa6270 */
[----:B------:R-:W-:Y:S01]  /*5d90*/  FSEL R16, R89, -INF , P3 ;  /* 0xff80000059107808 */ /* 0x000fe20001800000 */
[----:B------:R-:W-:Y:S01]  /*5da0*/  VIADD R39, R25, 0x70 ;  /* 0x0000007019277836 */ /* 0x000fe20000000000 */
[----:B------:R-:W-:-:S02]  /*5db0*/  FMNMX3.FTZ R29, R29, R194, R146, !PT ;  /* 0x000000c21d1d7276 */ /* 0x000fc40007810092 */
[----:B------:R-:W-:Y:S02]  /*5dc0*/  FSEL R16, R16, -INF , !P5 ;  /* 0xff80000010107808 */ /* 0x000fe40006800000 */
[----:B------:R-:W-:Y:S02]  /*5dd0*/  FSEL R132, R34, -INF , !P4 ;  /* 0xff80000022847808 */ /* 0x000fe40006000000 */
[----:B------:R-:W-:Y:S02]  /*5de0*/  ISETP.GE.AND P6, PT, R39, R188, PT ;  /* 0x000000bc2700720c */ /* 0x000fe40003fc6270 */
[----:B------:R-:W-:Y:S02]  /*5df0*/  FMNMX3.FTZ R47, R29, R144, R142, !PT ;  /* 0x000000901d2f7276 */ /* 0x000fe4000781008e */
[C---:B------:R-:W-:Y:S02]  /*5e00*/  ISETP.GE.AND P2, PT, R23.reuse, R186, PT ;  /* 0x000000ba1700720c */ /* 0x040fe40003f46270 */
[----:B------:R-:W-:Y:S01]  /*5e10*/  ISETP.GE.AND P4, PT, R23, R182, PT ;  /* 0x000000b61700720c */ /* 0x000fe20003f86270 */
[C---:B------:R-:W-:Y:S01]  /*5e20*/  VIADD R23, R25.reuse, 0x78 ;  /* 0x0000007819177836 */ /* 0x040fe20000000000 */
[----:B------:R-:W-:Y:S01]  /*5e30*/  FMNMX3.FTZ R29, R16, R42, R10, !PT ;  /* 0x0000002a101d7276 */ /* 0x000fe2000781000a */
[----:B------:R-:W-:Y:S01]  /*5e40*/  VIADD R25, R25, 0x79 ;  /* 0x0000007919197836 */ /* 0x000fe20000000000 */
[----:B------:R-:W-:-:S02]  /*5e50*/  FSEL R28, R28, -INF , P6 ;  /* 0xff8000001c1c7808 */ /* 0x000fc40003000000 */
[----:B------:R-:W-:Y:S02]  /*5e60*/  ISETP.GE.AND P6, PT, R39, R187, PT ;  /* 0x000000bb2700720c */ /* 0x000fe40003fc6270 */
[----:B------:R-:W-:Y:S02]  /*5e70*/  FMNMX3.FTZ R29, R29, R14, R40, !PT ;  /* 0x0000000e1d1d7276 */ /* 0x000fe40007810028 */
[-C--:B------:R-:W-:Y:S02]  /*5e80*/  ISETP.GE.AND P3, PT, R23, R188.reuse, PT ;  /* 0x000000bc1700720c */ /* 0x080fe40003f66270 */
[----:B------:R-:W-:Y:S02]  /*5e90*/  ISETP.GE.AND P5, PT, R25, R188, PT ;  /* 0x000000bc1900720c */ /* 0x000fe40003fa6270 */
[----:B------:R-:W-:Y:S02]  /*5ea0*/  FSEL R58, R28, -INF , !P6 ;  /* 0xff8000001c3a7808 */ /* 0x000fe40007000000 */
[----:B------:R-:W-:-:S02]  /*5eb0*/  FMNMX3.FTZ R29, R29, R18, R6, !PT ;  /* 0x000000121d1d7276 */ /* 0x000fc40007810006 */
[-C--:B------:R-:W-:Y:S02]  /*5ec0*/  ISETP.GE.AND P6, PT, R33, R187.reuse, PT ;  /* 0x000000bb2100720c */ /* 0x080fe40003fc6270 */
[----:B------:R-:W-:Y:S02]  /*5ed0*/  FMNMX3.FTZ R47, R47, R140, R118, !PT ;  /* 0x0000008c2f2f7276 */ /* 0x000fe40007810076 */
[----:B------:R-:W-:Y:S02]  /*5ee0*/  FSEL R30, R30, -INF , P3 ;  /* 0xff8000001e1e7808 */ /* 0x000fe40001800000 */
[----:B------:R-:W-:Y:S02]  /*5ef0*/  ISETP.GE.AND P3, PT, R25, R187, PT ;  /* 0x000000bb1900720c */ /* 0x000fe40003f66270 */
[----:B------:R-:W-:Y:S02]  /*5f00*/  FSEL R31, R31, -INF , P5 ;  /* 0xff8000001f1f7808 */ /* 0x000fe40002800000 */
[----:B------:R-:W-:-:S02]  /*5f10*/  FMNMX3.FTZ R29, R29, R8, R212, !PT ;  /* 0x000000081d1d7276 */ /* 0x000fc400078100d4 */
[----:B------:R-:W-:Y:S02]  /*5f20*/  FSEL R56, R56, -INF , !P6 ;  /* 0xff80000038387808 */ /* 0x000fe40007000000 */
[----:B------:R-:W-:Y:S02]  /*5f30*/  ISETP.GE.AND P6, PT, R23, R187, PT ;  /* 0x000000bb1700720c */ /* 0x000fe40003fc6270 */
[----:B------:R-:W-:Y:S02]  /*5f40*/  FMNMX3.FTZ R47, R47, R116, R114, !PT ;  /* 0x000000742f2f7276 */ /* 0x000fe40007810072 */
[----:B------:R-:W-:Y:S02]  /*5f50*/  FSEL R52, R31, -INF , !P3 ;  /* 0xff8000001f347808 */ /* 0x000fe40005800000 */
[----:B------:R-:W-:Y:S02]  /*5f60*/  FMNMX3.FTZ R31, R29, R208, R210, !PT ;  /* 0x000000d01d1f7276 */ /* 0x000fe400078100d2 */
[----:B------:R-:W-:-:S02]  /*5f70*/  FSEL R54, R30, -INF , !P6 ;  /* 0xff8000001e367808 */ /* 0x000fc40007000000 */
[----:B------:R-:W-:Y:S02]  /*5f80*/  FMNMX3.FTZ R47, R47, R112, R58, !PT ;  /* 0x000000702f2f7276 */ /* 0x000fe4000781003a */
[----:B------:R-:W-:Y:S02]  /*5f90*/  FMNMX3.FTZ R31, R31, R206, R126, !PT ;  /* 0x000000ce1f1f7276 */ /* 0x000fe4000781007e */
[----:B------:R-:W-:Y:S02]  /*5fa0*/  FMNMX3.FTZ R47, R47, R56, R54, !PT ;  /* 0x000000382f2f7276 */ /* 0x000fe40007810036 */
[----:B------:R-:W-:Y:S02]  /*5fb0*/  FMNMX3.FTZ R31, R31, R200, R122, !PT ;  /* 0x000000c81f1f7276 */ /* 0x000fe4000781007a */
[----:B------:R-:W-:Y:S02]  /*5fc0*/  FMNMX.FTZ R28, R52, R47, !PT ;  /* 0x0000002f341c7209 */ /* 0x000fe40007810000 */
[----:B------:R-:W-:-:S02]  /*5fd0*/  FMNMX3.FTZ R31, R31, R198, R152, !PT ;  /* 0x000000c61f1f7276 */ /* 0x000fc40007810098 */
[----:B------:R-:W-:Y:S01]  /*5fe0*/  FSEL R35, R35, -INF , P2 ;  /* 0xff80000023237808 */ /* 0x000fe20001000000 */
[----:B------:R-:W1:Y:S01]  /*5ff0*/  SHFL.BFLY PT, R29, R28, 0x2, 0x1f ;  /* 0x0c401f001c1d7f89 */ /* 0x000e6200000e0000 */
[----:B------:R-:W-:Y:S02]  /*6000*/  ISETP.GE.AND P2, PT, R41, R186, PT ;  /* 0x000000ba2900720c */ /* 0x000fe40003f46270 */
[----:B------:R-:W-:Y:S02]  /*6010*/  FMNMX3.FTZ R31, R31, R192, R148, !PT ;  /* 0x000000c01f1f7276 */ /* 0x000fe40007810094 */
[----:B------:R-:W-:Y:S02]  /*6020*/  FSEL R110, R35, -INF , !P4 ;  /* 0xff800000236e7808 */ /* 0x000fe40006000000 */
[----:B------:R-:W-:Y:S02]  /*6030*/  ISETP.GE.AND P1, PT, R45, R186, PT ;  /* 0x000000ba2d00720c */ /* 0x000fe40003f26270 */
[----:B------:R-:W-:-:S02]  /*6040*/  ISETP.GE.AND P4, PT, R41, R182, PT ;  /* 0x000000b62900720c */ /* 0x000fc40003f86270 */
[----:B------:R-:W-:Y:S02]  /*6050*/  FSEL R13, R13, -INF , P2 ;  /* 0xff8000000d0d7808 */ /* 0x000fe40001000000 */
[----:B------:R-:W-:Y:S02]  /*6060*/  ISETP.GE.AND P3, PT, R43, R186, PT ;  /* 0x000000ba2b00720c */ /* 0x000fe40003f66270 */
[----:B------:R-:W-:Y:S02]  /*6070*/  FMNMX3.FTZ R31, R31, R190, R138, !PT ;  /* 0x000000be1f1f7276 */ /* 0x000fe4000781008a */
[----:B------:R-:W-:Y:S02]  /*6080*/  ISETP.GE.AND P6, PT, R45, R182, PT ;  /* 0x000000b62d00720c */ /* 0x000fe40003fc6270 */
[----:B------:R-:W-:Y:S02]  /*6090*/  FSEL R51, R51, -INF , P1 ;  /* 0xff80000033337808 */ /* 0x000fe40000800000 */
[----:B------:R-:W-:-:S02]  /*60a0*/  FSEL R64, R13, -INF , !P4 ;  /* 0xff8000000d407808 */ /* 0x000fc40006000000 */
[----:B------:R-:W-:Y:S02]  /*60b0*/  ISETP.GE.AND P5, PT, R43, R182, PT ;  /* 0x000000b62b00720c */ /* 0x000fe40003fa6270 */
[----:B------:R-:W-:Y:S02]  /*60c0*/  ISETP.GE.AND P1, PT, R39, R186, PT ;  /* 0x000000ba2700720c */ /* 0x000fe40003f26270 */
[----:B------:R-:W-:Y:S02]  /*60d0*/  FSEL R12, R12, -INF , P3 ;  /* 0xff8000000c0c7808 */ /* 0x000fe40001800000 */
[----:B------:R-:W-:Y:S02]  /*60e0*/  FMNMX3.FTZ R13, R31, R136, R134, !PT ;  /* 0x000000881f0d7276 */ /* 0x000fe40007810086 */
[----:B------:R-:W-:Y:S02]  /*60f0*/  FSEL R104, R51, -INF , !P6 ;  /* 0xff80000033687808 */ /* 0x000fe40007000000 */
[----:B------:R-:W-:-:S02]  /*6100*/  ISETP.GE.AND P6, PT, R39, R182, PT ;  /* 0x000000b62700720c */ /* 0x000fc40003fc6270 */
[-C--:B------:R-:W-:Y:S02]  /*6110*/  ISETP.GE.AND P3, PT, R33, R186.reuse, PT ;  /* 0x000000ba2100720c */ /* 0x080fe40003f66270 */
[----:B------:R-:W-:Y:S02]  /*6120*/  FSEL R66, R12, -INF , !P5 ;  /* 0xff8000000c427808 */ /* 0x000fe40006800000 */
[----:B------:R-:W-:Y:S02]  /*6130*/  ISETP.GE.AND P2, PT, R23, R186, PT ;  /* 0x000000ba1700720c */ /* 0x000fe40003f46270 */
[----:B------:R-:W-:Y:S02]  /*6140*/  FSEL R15, R15, -INF , P1 ;  /* 0xff8000000f0f7808 */ /* 0x000fe40000800000 */
[----:B------:R-:W-:Y:S02]  /*6150*/  FMNMX3.FTZ R13, R13, R132, R110, !PT ;  /* 0x000000840d0d7276 */ /* 0x000fe4000781006e */
[----:B------:R-:W-:-:S02]  /*6160*/  ISETP.GE.AND P5, PT, R33, R182, PT ;  /* 0x000000b62100720c */ /* 0x000fc40003fa6270 */
[----:B------:R-:W-:Y:S02]  /*6170*/  ISETP.GE.AND P4, PT, R23, R182, PT ;  /* 0x000000b61700720c */ /* 0x000fe40003f86270 */
[----:B------:R-:W-:Y:S02]  /*6180*/  ISETP.GE.AND P1, PT, R25, R186, PT ;  /* 0x000000ba1900720c */ /* 0x000fe40003f26270 */
[----:B------:R-:W-:Y:S02]  /*6190*/  FSEL R17, R17, -INF , P3 ;  /* 0xff80000011117808 */ /* 0x000fe40001800000 */
[----:B------:R-:W-:Y:S02]  /*61a0*/  FSEL R19, R19, -INF , P2 ;  /* 0xff80000013137808 */ /* 0x000fe40001000000 */
[----:B------:R-:W-:Y:S02]  /*61b0*/  FSEL R46, R15, -INF , !P6 ;  /* 0xff8000000f2e7808 */ /* 0x000fe40007000000 */
[----:B------:R-:W-:-:S02]  /*61c0*/  FMNMX3.FTZ R13, R13, R104, R66, !PT ;  /* 0x000000680d0d7276 */ /* 0x000fc40007810042 */
[----:B------:R-:W-:Y:S02]  /*61d0*/  ISETP.GE.AND P3, PT, R25, R182, PT ;  /* 0x000000b61900720c */ /* 0x000fe40003f66270 */
[----:B------:R-:W-:Y:S02]  /*61e0*/  FSEL R27, R27, -INF , P1 ;  /* 0xff8000001b1b7808 */ /* 0x000fe40000800000 */
[----:B------:R-:W-:Y:S02]  /*61f0*/  FSEL R44, R17, -INF , !P5 ;  /* 0xff800000112c7808 */ /* 0x000fe40006800000 */
[----:B------:R-:W-:Y:S02]  /*6200*/  FSEL R32, R19, -INF , !P4 ;  /* 0xff80000013207808 */ /* 0x000fe40006000000 */
[----:B------:R-:W-:Y:S02]  /*6210*/  FMNMX3.FTZ R13, R13, R64, R46, !PT ;  /* 0x000000400d0d7276 */ /* 0x000fe4000781002e */
[----:B-1----:R-:W-:-:S02]  /*6220*/  FMNMX.FTZ R29, R28, R29, !PT ;  /* 0x0000001d1c1d7209 */ /* 0x002fc40007810000 */
[----:B------:R-:W-:Y:S02]  /*6230*/  FSEL R28, R27, -INF , !P3 ;  /* 0xff8000001b1c7808 */ /* 0x000fe40005800000 */
[----:B------:R-:W-:-:S04]  /*6240*/  FMNMX3.FTZ R13, R13, R44, R32, !PT ;  /* 0x0000002c0d0d7276 */ /* 0x000fc80007810020 */
[----:B------:R-:W-:-:S05]  /*6250*/  FMNMX.FTZ R15, R28, R13, !PT ;  /* 0x0000000d1c0f7209 */ /* 0x000fca0007810000 */
[----:B------:R-:W1:Y:S04]  /*6260*/  SHFL.BFLY PT, R12, R15, 0x2, 0x1f ;  /* 0x0c401f000f0c7f89 */ /* 0x000e6800000e0000 */
[----:B------:R-:W2:Y:S01]  /*6270*/  SHFL.BFLY PT, R36, R29, 0x1, 0x1f ;  /* 0x0c201f001d247f89 */ /* 0x000ea200000e0000 */
[----:B-1----:R-:W-:-:S05]  /*6280*/  FMNMX.FTZ R12, R15, R12, !PT ;  /* 0x0000000c0f0c7209 */ /* 0x002fca0007810000 */
[----:B------:R-:W1:Y:S01]  /*6290*/  SHFL.BFLY PT, R13, R12, 0x1, 0x1f ;  /* 0x0c201f000c0d7f89 */ /* 0x000e6200000e0000 */
[----:B--2---:R-:W-:Y:S01]  /*62a0*/  FMNMX.FTZ R36, R29, R36, !PT ;  /* 0x000000241d247209 */ /* 0x004fe20007810000 */
[----:B------:R-:W-:-:S03]  /*62b0*/  IMAD.IADD R160, R11, 0x1, R4 ;  /* 0x000000010ba07824 */ /* 0x000fc600078e0204 */
[----:B------:R-:W-:Y:S01]  /*62c0*/  FSETP.NEU.FTZ.AND P1, PT, R36, -INF , PT ;  /* 0xff8000002400780b */ /* 0x000fe20003f3d000 */
[----:B---3--:R-:W-:Y:S01]  /*62d0*/  FMUL.FTZ R35, R26, R36 ;  /* 0x000000241a237220 */ /* 0x008fe20000410000 */
[----:B------:R-:W-:-:S04]  /*62e0*/  IMAD R160, R160, 0x2, R9 ;  /* 0x00000002a0a07824 */ /* 0x000fc800078e0209 */
[----:B------:R-:W-:Y:S01]  /*62f0*/  FSEL R35, R35, RZ, P1 ;  /* 0x000000ff23237208 */ /* 0x000fe20000800000 */
[----:B------:R-:W-:Y:S01]  /*6300*/  IMAD.IADD R103, R7, 0x1, R160 ;  /* 0x0000000107677824 */ /* 0x000fe200078e02a0 */
[----:B------:R-:W-:Y:S03]  /*6310*/  LDSM.16.MT88.4 R92, [R160+0x6000] ;  /* 0x00600000a05c783b */ /* 0x000fe60000004200 */
[-CC-:B------:R-:W-:Y:S01]  /*6320*/  FFMA.FTZ R128, R0, R26.reuse, -R35.reuse ;  /* 0x0000001a00807223 */ /* 0x180fe20000010823 */
[-CC-:B------:R-:W-:Y:S01]  /*6330*/  FFMA.FTZ R29, R76, R26.reuse, -R35.reuse ;  /* 0x0000001a4c1d7223 */ /* 0x180fe20000010823 */
[----:B------:R-:W-:Y:S02]  /*6340*/  FFMA.FTZ R25, R78, R26, -R35 ;  /* 0x0000001a4e197223 */ /* 0x000fe40000010823 */
[----:B------:R-:W2:Y:S01]  /*6350*/  LDSM.16.MT88.4 R76, [R103+0x6000] ;  /* 0x00600000674c783b */ /* 0x000ea20000004200 */
[----:B-1----:R-:W-:-:S04]  /*6360*/  FMNMX.FTZ R0, R12, R13, !PT ;  /* 0x0000000d0c007209 */ /* 0x002fc80007810000 */
[----:B------:R-:W-:Y:S01]  /*6370*/  FSETP.NEU.FTZ.AND P1, PT, R0, -INF , PT ;  /* 0xff8000000000780b */ /* 0x000fe20003f3d000 */
[----:B------:R-:W-:-:S05]  /*6380*/  FMUL.FTZ R23, R26, R0 ;  /* 0x000000001a177220 */ /* 0x000fca0000410000 */
[----:B------:R-:W-:Y:S01]  /*6390*/  FSEL R23, R23, RZ, P1 ;  /* 0x000000ff17177208 */ /* 0x000fe20000800000 */
[-CC-:B------:R-:W-:Y:S01]  /*63a0*/  FFMA.FTZ R59, R68, R26.reuse, -R35.reuse ;  /* 0x0000001a443b7223 */ /* 0x180fe20000010823 */
[-CC-:B------:R-:W-:Y:S01]  /*63b0*/  FFMA.FTZ R62, R70, R26.reuse, -R35.reuse ;  /* 0x0000001a463e7223 */ /* 0x180fe20000010823 */
[-C--:B------:R-:W-:Y:S02]  /*63c0*/  FFMA.FTZ R33, R74, R26.reuse, -R35 ;  /* 0x0000001a4a217223 */ /* 0x080fe40000010823 */
[-CC-:B------:R-:W-:Y:S01]  /*63d0*/  FFMA.FTZ R45, R16, R26.reuse, -R23.reuse ;  /* 0x0000001a102d7223 */ /* 0x180fe20000010817 */
[-CC-:B------:R-:W-:Y:S01]  /*63e0*/  FFMA.FTZ R106, R42, R26.reuse, -R23.reuse ;  /* 0x0000001a2a6a7223 */ /* 0x180fe20000010817 */
[-CC-:B------:R-:W-:Y:S01]  /*63f0*/  FFMA.FTZ R60, R10, R26.reuse, -R23.reuse ;  /* 0x0000001a0a3c7223 */ /* 0x180fe20000010817 */
[-CC-:B------:R-:W-:Y:S01]  /*6400*/  FFMA.FTZ R39, R14, R26.reuse, -R23.reuse ;  /* 0x0000001a0e277223 */ /* 0x180fe20000010817 */
[----:B------:R-:W-:Y:S01]  /*6410*/  MUFU.EX2 R128, R128 ;  /* 0x0000008000807308 */ /* 0x000fe20000000800 */
[----:B------:R-:W-:-:S02]  /*6420*/  FFMA.FTZ R34, R8, R26, -R23 ;  /* 0x0000001a08227223 */ /* 0x000fc40000010817 */
[----:B------:R-:W1:Y:S05]  /*6430*/  LDSM.16.MT88.4 R8, [R103+0x6800] ;  /* 0x006800006708783b */ /* 0x000e6a0000004200 */
[----:B------:R-:W3:Y:S08]  /*6440*/  MUFU.EX2 R59, R59 ;  /* 0x0000003b003b7308 */ /* 0x000ef00000000800 */
[----:B------:R-:W-:Y:S08]  /*6450*/  MUFU.EX2 R62, R62 ;  /* 0x0000003e003e7308 */ /* 0x000ff00000000800 */
[----:B------:R-:W4:Y:S08]  /*6460*/  MUFU.EX2 R33, R33 ;  /* 0x0000002100217308 */ /* 0x000f300000000800 */
[----:B------:R-:W-:Y:S08]  /*6470*/  MUFU.EX2 R45, R45 ;  /* 0x0000002d002d7308 */ /* 0x000ff00000000800 */
[----:B------:R-:W5:Y:S08]  /*6480*/  MUFU.EX2 R106, R106 ;  /* 0x0000006a006a7308 */ /* 0x000f700000000800 */
[----:B------:R-:W-:Y:S08]  /*6490*/  MUFU.EX2 R60, R60 ;  /* 0x0000003c003c7308 */ /* 0x000ff00000000800 */
[----:B------:R-:W2:Y:S01]  /*64a0*/  MUFU.EX2 R39, R39 ;  /* 0x0000002700277308 */ /* 0x000ea20000000800 */
[-CC-:B------:R-:W-:Y:S01]  /*64b0*/  FFMA.FTZ R50, R82, R26.reuse, -R35.reuse ;  /* 0x0000001a52327223 */ /* 0x180fe20000010823 */
[-C--:B------:R-:W-:Y:S01]  /*64c0*/  FFMA.FTZ R30, R80, R26.reuse, -R35 ;  /* 0x0000001a501e7223 */ /* 0x080fe20000010823 */
[-CC-:B------:R-:W-:Y:S01]  /*64d0*/  FFMA.FTZ R48, R40, R26.reuse, -R23.reuse ;  /* 0x0000001a28307223 */ /* 0x180fe20000010817 */
[-CC-:B------:R-:W-:Y:S01]  /*64e0*/  FFMA.FTZ R31, R18, R26.reuse, -R23.reuse ;  /* 0x0000001a121f7223 */ /* 0x180fe20000010817 */
[----:B------:R-:W-:Y:S01]  /*64f0*/  FFMA.FTZ R27, R6, R26, -R23 ;  /* 0x0000001a061b7223 */ /* 0x000fe20000010817 */
[----:B---3--:R-:W-:Y:S01]  /*6500*/  F2FP.F16.F32.PACK_AB R68, R59, R128 ;  /* 0x000000803b44723e */ /* 0x008fe200000000ff */
[----:B------:R-:W-:Y:S01]  /*6510*/  IMAD.IADD R156, R5, 0x1, R160 ;  /* 0x00000001059c7824 */ /* 0x000fe200078e02a0 */
[----:B----4-:R-:W-:-:S02]  /*6520*/  F2FP.F16.F32.PACK_AB R70, R33, R62 ;  /* 0x0000003e2146723e */ /* 0x010fc400000000ff */
[----:B-----5:R-:W-:Y:S01]  /*6530*/  F2FP.F16.F32.PACK_AB R69, R106, R45 ;  /* 0x0000002d6a45723e */ /* 0x020fe200000000ff */
[----:B------:R-:W-:Y:S01]  /*6540*/  IMAD.IADD R102, R5, 0x1, R103 ;  /* 0x0000000105667824 */ /* 0x000fe200078e0267 */
[----:B------:R-:W-:Y:S01]  /*6550*/  MUFU.EX2 R50, R50 ;  /* 0x0000003200327308 */ /* 0x000fe20000000800 */
[----:B------:R-:W3:Y:S01]  /*6560*/  LDSM.16.MT88.4 R84, [R156+0x6000] ;  /* 0x006000009c54783b */ /* 0x000ee20000004200 */
[----:B--2---:R-:W-:-:S03]  /*6570*/  F2FP.F16.F32.PACK_AB R71, R39, R60 ;  /* 0x0000003c2747723e */ /* 0x004fc600000000ff */
[----:B------:R-:W2:Y:S03]  /*6580*/  LDSM.16.MT88.4 R16, [R102+0x6000] ;  /* 0x006000006610783b */ /* 0x000ea60000004200 */
[----:B------:R-:W4:Y:S01]  /*6590*/  MUFU.EX2 R29, R29 ;  /* 0x0000001d001d7308 */ /* 0x000f220000000800 */
[----:B------:R-:W-:Y:S01]  /*65a0*/  LDSM.16.MT88.4 R40, [R160+0x6800] ;  /* 0x00680000a028783b */ /* 0x000fe20000004200 */
[C---:B------:R-:W-:Y:S03]  /*65b0*/  HMMA.16816.F32 R80, R68.reuse, R76, RZ ;  /* 0x0000004c4450723c */ /* 0x040fe600000018ff */
[----:B------:R-:W-:Y:S03]  /*65c0*/  LDSM.16.MT88.4 R12, [R156+0x6800] ;  /* 0x006800009c0c783b */ /* 0x000fe60000004200 */
[----:B------:R-:W-:Y:S02]  /*65d0*/  MUFU.EX2 R30, R30 ;  /* 0x0000001e001e7308 */ /* 0x000fe40000000800 */
[----:B------:R-:W-:Y:S06]  /*65e0*/  HMMA.16816.F32 R76, R68, R78, RZ ;  /* 0x0000004e444c723c */ /* 0x000fec00000018ff */
[----:B------:R-:W5:Y:S08]  /*65f0*/  MUFU.EX2 R25, R25 ;  /* 0x0000001900197308 */ /* 0x000f700000000800 */
[----:B------:R-:W-:Y:S08]  /*6600*/  MUFU.EX2 R48, R48 ;  /* 0x0000003000307308 */ /* 0x000ff00000000800 */
[----:B------:R-:W1:Y:S08]  /*6610*/  MUFU.EX2 R31, R31 ;  /* 0x0000001f001f7308 */ /* 0x000e700000000800 */
[----:B------:R-:W-:Y:S08]  /*6620*/  MUFU.EX2 R27, R27 ;  /* 0x0000001b001b7308 */ /* 0x000ff00000000800 */
[----:B------:R-:W3:Y:S01]  /*6630*/  MUFU.EX2 R34, R34 ;  /* 0x0000002200227308 */ /* 0x000ee20000000800 */
[----:B----4-:R-:W-:-:S02]  /*6640*/  F2FP.F16.F32.PACK_AB R4, R29, R50 ;  /* 0x000000321d04723e */ /* 0x010fc400000000ff */
[----:B-----5:R-:W-:Y:S02]  /*6650*/  F2FP.F16.F32.PACK_AB R6, R25, R30 ;  /* 0x0000001e1906723e */ /* 0x020fe400000000ff */
[----:B-1----:R-:W-:Y:S02]  /*6660*/  F2FP.F16.F32.PACK_AB R5, R31, R48 ;  /* 0x000000301f05723e */ /* 0x002fe400000000ff */
[----:B---3--:R-:W-:-:S07]  /*6670*/  F2FP.F16.F32.PACK_AB R7, R34, R27 ;  /* 0x0000001b2207723e */ /* 0x008fce00000000ff */
[C---:B------:R-:W-:Y:S08]  /*6680*/  HMMA.16816.F32 R80, R4.reuse, R8, R80 ;  /* 0x000000080450723c */ /* 0x040ff00000001850 */
[----:B------:R-:W-:Y:S01]  /*6690*/  HMMA.16816.F32 R76, R4, R10, R76 ;  /* 0x0000000a044c723c */ /* 0x000fe2000000184c */
[----:B------:R-:W1:Y:S07]  /*66a0*/  LDSM.16.MT88.4 R8, [R102+0x6800] ;  /* 0x006800006608783b */ /* 0x000e6e0000004200 */
[C---:B------:R-:W-:Y:S08]  /*66b0*/  HMMA.16816.F32 R96, R68.reuse, R92, RZ ;  /* 0x0000005c4460723c */ /* 0x040ff000000018ff */
[C---:B------:R-:W-:Y:S08]  /*66c0*/  HMMA.16816.F32 R88, R68.reuse, R84, RZ ;  /* 0x000000544458723c */ /* 0x040ff000000018ff */
[C---:B------:R-:W-:Y:S08]  /*66d0*/  HMMA.16816.F32 R92, R68.reuse, R94, RZ ;  /* 0x0000005e445c723c */ /* 0x040ff000000018ff */
[C---:B------:R-:W-:Y:S08]  /*66e0*/  HMMA.16816.F32 R84, R68.reuse, R86, RZ ;  /* 0x000000564454723c */ /* 0x040ff000000018ff */
[C---:B--2---:R-:W-:Y:S08]  /*66f0*/  HMMA.16816.F32 R72, R68.reuse, R16, RZ ;  /* 0x000000104448723c */ /* 0x044ff000000018ff */
[----:B------:R-:W-:Y:S01]  /*6700*/  HMMA.16816.F32 R68, R68, R18, RZ ;  /* 0x000000124444723c */ /* 0x000fe200000018ff */
[-CC-:B------:R-:W-:Y:S01]  /*6710*/  FFMA.FTZ R120, R214, R26.reuse, -R35.reuse ;  /* 0x0000001ad6787223 */ /* 0x180fe20000010823 */
[-CC-:B------:R-:W-:Y:S01]  /*6720*/  FFMA.FTZ R49, R216, R26.reuse, -R35.reuse ;  /* 0x0000001ad8317223 */ /* 0x180fe20000010823 */
[-C--:B------:R-:W-:Y:S01]  /*6730*/  FFMA.FTZ R108, R108, R26.reuse, -R35 ;  /* 0x0000001a6c6c7223 */ /* 0x080fe20000010823 */
        /* <DEDUP_REMOVED lines=9> */
[-C--:B------:R-:W-:Y:S01]  /*67d0*/  FFMA.FTZ R43, R218, R26.reuse, -R35 ;  /* 0x0000001ada2b7223 */ /* 0x080fe20000010823 */
        /* <DEDUP_REMOVED lines=69> */
[----:B------:R-:W-:Y:S08]  /*6c30*/  MUFU.EX2 R152, R152 ;  /* 0x0000009800987308 */ /* 0x000ff00000000800 */
        /* <DEDUP_REMOVED lines=47> */
[-CC-:B------:R-:W-:Y:S01]  /*6f30*/  FFMA.FTZ R116, R116, R26.reuse, -R35.reuse ;  /* 0x0000001a74747223 */ /* 0x180fe20000010823 */
[-CC-:B------:R-:W-:Y:S01]  /*6f40*/  FFMA.FTZ R59, R114, R26.reuse, -R35.reuse ;  /* 0x0000001a723b7223 */ /* 0x180fe20000010823 */
[----:B------:R-:W-:-:S02]  /*6f50*/  FFMA.FTZ R112, R112, R26, -R35 ;  /* 0x0000001a70707223 */ /* 0x000fc40000010823 */
[C---:B------:R-:W-:Y:S08]  /*6f60*/  HMMA.16816.F32 R88, R4.reuse, R16, R88 ;  /* 0x000000100458723c */ /* 0x040ff00000001858 */
[C---:B--2---:R-:W-:Y:S08]  /*6f70*/  HMMA.16816.F32 R80, R4.reuse, R12, R80 ;  /* 0x0000000c0450723c */ /* 0x044ff00000001850 */
[----:B------:R-:W-:Y:S01]  /*6f80*/  HMMA.16816.F32 R76, R4, R14, R76 ;  /* 0x0000000e044c723c */ /* 0x000fe2000000184c */
[----:B------:R-:W2:Y:S01]  /*6f90*/  LDSM.16.MT88.4 R12, [R160+0x9000] ;  /* 0x00900000a00c783b */ /* 0x000ea20000004200 */
[-CC-:B------:R-:W-:Y:S01]  /*6fa0*/  FFMA.FTZ R110, R110, R26.reuse, -R23.reuse ;  /* 0x0000001a6e6e7223 */ /* 0x180fe20000010817 */
[-CC-:B------:R-:W-:Y:S01]  /*6fb0*/  FFMA.FTZ R115, R104, R26.reuse, -R23.reuse ;  /* 0x0000001a68737223 */ /* 0x180fe20000010817 */
[----:B------:R-:W-:-:S04]  /*6fc0*/  FFMA.FTZ R66, R66, R26, -R23 ;  /* 0x0000001a42427223 */ /* 0x000fc80000010817 */
[C---:B------:R-:W-:Y:S08]  /*6fd0*/  HMMA.16816.F32 R84, R4.reuse, R18, R84 ;  /* 0x000000120454723c */ /* 0x040ff00000001854 */
[C---:B-1----:R-:W-:Y:S08]  /*6fe0*/  HMMA.16816.F32 R72, R4.reuse, R8, R72 ;  /* 0x000000080448723c */ /* 0x042ff00000001848 */
[----:B------:R-:W-:Y:S01]  /*6ff0*/  HMMA.16816.F32 R68, R4, R10, R68 ;  /* 0x0000000a0444723c */ /* 0x000fe20000001844 */
[----:B------:R-:W-:Y:S01]  /*7000*/  FADD.FTZ R5, R45, R106 ;  /* 0x0000006a2d057221 */ /* 0x000fe20000010000 */
[----:B------:R-:W-:Y:S01]  /*7010*/  FFMA.FTZ R45, R64, R26, -R23 ;  /* 0x0000001a402d7223 */ /* 0x000fe20000010817 */
[----:B------:R-:W-:Y:S01]  /*7020*/  MUFU.EX2 R113, R113 ;  /* 0x0000007100717308 */ /* 0x000fe20000000800 */
[----:B------:R-:W1:Y:S04]  /*7030*/  LDSM.16.MT88.4 R8, [R156+0x9000] ;  /* 0x009000009c08783b */ /* 0x000e680000004200 */
[----:B------:R-:W3:Y:S03]  /*7040*/  LDSM.16.MT88.4 R16, [R103+0x9000] ;  /* 0x009000006710783b */ /* 0x000ee60000004200 */
[----:B------:R-:W4:Y:S08]  /*7050*/  MUFU.EX2 R116, R116 ;  /* 0x0000007400747308 */ /* 0x000f300000000800 */
[----:B------:R-:W-:Y:S08]  /*7060*/  MUFU.EX2 R59, R59 ;  /* 0x0000003b003b7308 */ /* 0x000ff00000000800 */
[----:B------:R-:W5:Y:S08]  /*7070*/  MUFU.EX2 R112, R112 ;  /* 0x0000007000707308 */ /* 0x000f700000000800 */
[----:B------:R-:W-:Y:S08]  /*7080*/  MUFU.EX2 R110, R110 ;  /* 0x0000006e006e7308 */ /* 0x000ff00000000800 */
[----:B------:R-:W2:Y:S08]  /*7090*/  MUFU.EX2 R115, R115 ;  /* 0x0000007300737308 */ /* 0x000eb00000000800 */
[----:B------:R-:W-:Y:S08]  /*70a0*/  MUFU.EX2 R66, R66 ;  /* 0x0000004200427308 */ /* 0x000ff00000000800 */
[----:B------:R-:W1:Y:S01]  /*70b0*/  MUFU.EX2 R45, R45 ;  /* 0x0000002d002d7308 */ /* 0x000e620000000800 */
[----:B------:R-:W-:Y:S01]  /*70c0*/  FADD.FTZ R62, R62, R117 ;  /* 0x000000753e3e7221 */ /* 0x000fe20000010000 */
[----:B------:R-:W-:-:S03]  /*70d0*/  FADD.FTZ R60, R60, R5 ;  /* 0x000000053c3c7221 */ /* 0x000fc60000010000 */
[----:B------:R-:W-:Y:S01]  /*70e0*/  FADD.FTZ R5, R33, R62 ;  /* 0x0000003e21057221 */ /* 0x000fe20000010000 */
[----:B----4-:R-:W-:Y:S02]  /*70f0*/  F2FP.F16.F32.PACK_AB R4, R116, R113 ;  /* 0x000000717404723e */ /* 0x010fe400000000ff */
[----:B-----5:R-:W-:Y:S01]  /*7100*/  F2FP.F16.F32.PACK_AB R6, R112, R59 ;  /* 0x0000003b7006723e */ /* 0x020fe200000000ff */
[----:B------:R-:W-:Y:S01]  /*7110*/  FADD.FTZ R50, R50, R5 ;  /* 0x0000000532327221 */ /* 0x000fe20000010000 */
[----:B--2---:R-:W-:Y:S02]  /*7120*/  F2FP.F16.F32.PACK_AB R5, R115, R110 ;  /* 0x0000006e7305723e */ /* 0x004fe400000000ff */
[----:B-1----:R-:W-:-:S07]  /*7130*/  F2FP.F16.F32.PACK_AB R7, R45, R66 ;  /* 0x000000422d07723e */ /* 0x002fce00000000ff */
[----:B------:R-:W-:Y:S01]  /*7140*/  HMMA.16816.F32 R96, R4, R12, R96 ;  /* 0x0000000c0460723c */ /* 0x000fe20000001860 */
[----:B------:R-:W-:-:S07]  /*7150*/  FADD.FTZ R39, R39, R60 ;  /* 0x0000003c27277221 */ /* 0x000fce0000010000 */
[----:B------:R-:W-:Y:S01]  /*7160*/  HMMA.16816.F32 R92, R4, R14, R92 ;  /* 0x0000000e045c723c */ /* 0x000fe2000000185c */
[----:B------:R-:W1:Y:S01]  /*7170*/  LDSM.16.MT88.4 R12, [R102+0x9000] ;  /* 0x00900000660c783b */ /* 0x000e620000004200 */
[----:B------:R-:W-:Y:S01]  /*7180*/  FFMA.FTZ R192, R52, R26, -R35 ;  /* 0x0000001a34c07223 */ /* 0x000fe20000010823 */
[----:B------:R-:W-:Y:S01]  /*7190*/  FADD.FTZ R52, R48, R39 ;  /* 0x0000002730347221 */ /* 0x000fe20000010000 */
[----:B------:R-:W-:-:S03]  /*71a0*/  FADD.FTZ R29, R29, R50 ;  /* 0x000000321d1d7221 */ /* 0x000fc60000010000 */
[----:B------:R-:W-:Y:S01]  /*71b0*/  FADD.FTZ R52, R31, R52 ;  /* 0x000000341f347221 */ /* 0x000fe20000010000 */
[----:B------:R-:W-:Y:S01]  /*71c0*/  HMMA.16816.F32 R88, R4, R8, R88 ;  /* 0x000000080458723c */ /* 0x000fe20000001858 */
[----:B------:R-:W-:Y:S02]  /*71d0*/  FADD.FTZ R30, R30, R29 ;  /* 0x0000001d1e1e7221 */ /* 0x000fe40000010000 */
[----:B------:R-:W-:-:S05]  /*71e0*/  FADD.FTZ R27, R27, R52 ;  /* 0x000000341b1b7221 */ /* 0x000fca0000010000 */
[----:B------:R-:W-:Y:S01]  /*71f0*/  HMMA.16816.F32 R84, R4, R10, R84 ;  /* 0x0000000a0454723c */ /* 0x000fe20000001854 */
[----:B------:R-:W2:Y:S01]  /*7200*/  LDSM.16.MT88.4 R8, [R160+0x9800] ;  /* 0x00980000a008783b */ /* 0x000ea20000004200 */
[----:B------:R-:W-:-:S06]  /*7210*/  FADD.FTZ R34, R34, R27 ;  /* 0x0000001b22227221 */ /* 0x000fcc0000010000 */
[C---:B---3--:R-:W-:Y:S01]  /*7220*/  HMMA.16816.F32 R80, R4.reuse, R16, R80 ;  /* 0x000000100450723c */ /* 0x048fe20000001850 */
[----:B------:R-:W-:Y:S01]  /*7230*/  FADD.FTZ R17, R25, R30 ;  /* 0x0000001e19117221 */ /* 0x000fe20000010000 */
[-CC-:B------:R-:W-:Y:S01]  /*7240*/  FFMA.FTZ R58, R58, R26.reuse, -R35.reuse ;  /* 0x0000001a3a3a7223 */ /* 0x180fe20000010823 */
[-CC-:B------:R-:W-:Y:S01]  /*7250*/  FFMA.FTZ R33, R56, R26.reuse, -R35.reuse ;  /* 0x0000001a38217223 */ /* 0x180fe20000010823 */
[-C--:B------:R-:W-:Y:S01]  /*7260*/  FFMA.FTZ R54, R54, R26.reuse, -R35 ;  /* 0x0000001a36367223 */ /* 0x080fe20000010823 */
[----:B------:R-:W-:Y:S01]  /*7270*/  FADD.FTZ R120, R120, R17 ;  /* 0x0000001178787221 */ /* 0x000fe20000010000 */
[-CC-:B------:R-:W-:Y:S01]  /*7280*/  FFMA.FTZ R39, R46, R26.reuse, -R23.reuse ;  /* 0x0000001a2e277223 */ /* 0x180fe20000010817 */
[-CC-:B------:R-:W-:Y:S01]  /*7290*/  FFMA.FTZ R44, R44, R26.reuse, -R23.reuse ;  /* 0x0000001a2c2c7223 */ /* 0x180fe20000010817 */
[----:B------:R-:W-:Y:S01]  /*72a0*/  HMMA.16816.F32 R76, R4, R18, R76 ;  /* 0x00000012044c723c */ /* 0x000fe2000000184c */
        /* <DEDUP_REMOVED lines=18> */
[----:B-1----:R-:W-:Y:S01]  /*73d0*/  HMMA.16816.F32 R72, R4, R12, R72 ;  /* 0x0000000c0448723c */ /* 0x002fe20000001848 */
[----:B------:R-:W-:Y:S01]  /*73e0*/  FADD.FTZ R130, R130, R43 ;  /* 0x0000002b82827221 */ /* 0x000fe20000010000 */
[----:B------:R-:W-:-:S06]  /*73f0*/  FADD.FTZ R126, R126, R41 ;  /* 0x000000297e7e7221 */ /* 0x000fcc0000010000 */
[----:B------:R-:W-:Y:S01]  /*7400*/  HMMA.16816.F32 R68, R4, R14, R68 ;  /* 0x0000000e0444723c */ /* 0x000fe20000001844 */
[----:B------:R-:W1:Y:S01]  /*7410*/  LDSM.16.MT88.4 R12, [R103+0x9800] ;  /* 0x00980000670c783b */ /* 0x000e620000004200 */
[----:B------:R-:W-:Y:S01]  /*7420*/  FADD.FTZ R57, R57, R130 ;  /* 0x0000008239397221 */ /* 0x000fe20000010000 */
[----:B------:R-:W-:Y:S01]  /*7430*/  FADD.FTZ R55, R55, R126 ;  /* 0x0000007e37377221 */ /* 0x000fe20000010000 */
[----:B----4-:R-:W-:Y:S02]  /*7440*/  F2FP.F16.F32.PACK_AB R4, R33, R48 ;  /* 0x000000302104723e */ /* 0x010fe400000000ff */
[----:B-----5:R-:W-:Y:S01]  /*7450*/  F2FP.F16.F32.PACK_AB R6, R192, R35 ;  /* 0x00000023c006723e */ /* 0x020fe200000000ff */
[----:B------:R-:W-:Y:S01]  /*7460*/  FADD.FTZ R124, R124, R57 ;  /* 0x000000397c7c7221 */ /* 0x000fe20000010000 */
[----:B--2---:R-:W-:Y:S01]  /*7470*/  F2FP.F16.F32.PACK_AB R5, R44, R39 ;  /* 0x000000272c05723e */ /* 0x004fe200000000ff */
        /* <DEDUP_REMOVED lines=29> */
[----:B--2---:R-:W-:Y:S03]  /*7650*/  HMMA.16816.F32 R72, R4, R8, R72 ;  /* 0x000000080448723c */ /* 0x004fe60000001848 */
[----:B------:R-:W-:Y:S01]  /*7660*/  FADD.FTZ R9, R59, R116 ;  /* 0x000000743b097221 */ /* 0x000fe20000010000 */
[----:B------:R-:W-:Y:S01]  /*7670*/  FADD.FTZ R8, R66, R115 ;  /* 0x0000007342087221 */ /* 0x000fe20000010000 */
[----:B------:R-:W-:-:S02]  /*7680*/  ISETP.GT.AND P1, PT, R24, R171, PT ;  /* 0x000000ab1800720c */ /* 0x000fc40003f24270 */
        /* <DEDUP_REMOVED lines=83> */
.L_x_10847:
        /* <DEDUP_REMOVED lines=8> */
.L_x_10848:
[----:B------:R-:W-:Y:S05]  /*7c40*/  BSYNC.RECONVERGENT B0 ;  /* 0x0000000000007941 */ /* 0x000fea0003800200 */
.L_x_10846:
[----:B------:R-:W-:Y:S02]  /*7c50*/  ISETP.GE.AND P1, PT, R178, R177, PT ;  /* 0x000000b1b200720c */ /* 0x000fe40003f26270 */
[----:B------:R-:W-:-:S04]  /*7c60*/  IADD3 R8, P2, PT, R21, R174, RZ ;  /* 0x000000ae15087210 */ /* 0x000fc80007f5e0ff */
[----:B------:R-:W-:-:S07]  /*7c70*/  IADD3.X R9, PT, PT, R20, R175, RZ, P2, !PT ;  /* 0x000000af14097210 */ /* 0x000fce00017fe4ff */
[-C--:B------:R-:W-:Y:S01]  /*7c80*/  @!P1 MOV R14, R8.reuse ;  /* 0x00000008000e9202 */ /* 0x080fe20000000f00 */
[C---:B------:R-:W-:Y:S01]  /*7c90*/  @!P1 IMAD R6, R169.reuse, 0x60, RZ ;  /* 0x00000060a9069824 */ /* 0x040fe200078e02ff */
[-C--:B------:R-:W-:Y:S01]  /*7ca0*/  @!P1 MOV R15, R9.reuse ;  /* 0x00000009000f9202 */ /* 0x080fe20000000f00 */
[C---:B------:R-:W-:Y:S01]  /*7cb0*/  @!P1 IMAD R4, R169.reuse, 0xc0, RZ ;  /* 0x000000c0a9049824 */ /* 0x040fe200078e02ff */
[-C--:B------:R-:W-:Y:S01]  /*7cc0*/  @!P1 MOV R10, R8.reuse ;  /* 0x00000008000a9202 */ /* 0x080fe20000000f00 */
[----:B------:R-:W-:Y:S01]  /*7cd0*/  @!P1 IMAD R5, R169, 0xa0, RZ ;  /* 0x000000a0a9059824 */ /* 0x000fe200078e02ff */
[-C--:B------:R-:W-:Y:S01]  /*7ce0*/  @!P1 MOV R11, R9.reuse ;  /* 0x00000009000b9202 */ /* 0x080fe20000000f00 */
[C---:B------:R-:W-:Y:S01]  /*7cf0*/  @!P1 IMAD.WIDE.U32 R14, R168.reuse, 0x60, R14 ;  /* 0x00000060a80e9825 */ /* 0x040fe200078e000e */
[-C--:B------:R-:W-:Y:S01]  /*7d00*/  @!P1 MOV R12, R8.reuse ;  /* 0x00000008000c9202 */ /* 0x080fe20000000f00 */
[----:B------:R-:W-:Y:S01]  /*7d10*/  @P1 STS.128 [R179+0x6000], RZ ;  /* 0x006000ffb3001388 */ /* 0x000fe20000000c00 */
[----:B------:R-:W-:Y:S01]  /*7d20*/  @!P1 MOV R13, R9 ;  /* 0x00000009000d9202 */ /* 0x000fe20000000f00 */
[----:B------:R-:W-:Y:S01]  /*7d30*/  @!P1 IMAD.WIDE.U32 R10, R168, 0xc0, R10 ;  /* 0x000000c0a80a9825 */ /* 0x000fe200078e000a */
[----:B------:R-:W-:Y:S01]  /*7d40*/  @!P1 IADD3 R15, PT, PT, R6, R15, RZ ;  /* 0x0000000f060f9210 */ /* 0x000fe20007ffe0ff */
[----:B------:R-:W-:Y:S01]  /*7d50*/  @!PT LDS RZ, [RZ] ;  /* 0x00000000fffff984 */ /* 0x000fe20000000800 */
[----:B------:R-:W-:Y:S01]  /*7d60*/  @!PT LDS RZ, [RZ] ;  /* 0x00000000fffff984 */ /* 0x000fe20000000800 */
[----:B------:R-:W-:Y:S01]  /*7d70*/  @!PT LDS RZ, [RZ] ;  /* 0x00000000fffff984 */ /* 0x000fe20000000800 */
[----:B------:R-:W-:Y:S01]  /*7d80*/  @!P1 LDGSTS.E.BYPASS.LTC128B.128 [R179+0x6000], desc[UR4][R174.64] ;  /* 0x06000000aeb39fae */ /* 0x000fe2000b981a04 */
[CC--:B------:R-:W-:Y:S01]  /*7d90*/  @!P1 LEA R6, P2, R168.reuse, R8.reuse, 0x5 ;  /* 0x00000008a8069211 */ /* 0x0c0fe200078428ff */
[----:B------:R-:W-:Y:S01]  /*7da0*/  @!P1 IMAD.WIDE.U32 R12, R168, 0xa0, R12 ;  /* 0x000000a0a80c9825 */ /* 0x000fe200078e000c */
[----:B------:R-:W-:Y:S01]  /*7db0*/  @!P1 IADD3 R11, PT, PT, R4, R11, RZ ;  /* 0x0000000b040b9210 */ /* 0x000fe20007ffe0ff */
[----:B------:R-:W-:Y:S01]  /*7dc0*/  @P1 STS.128 [R179+0x6800], RZ ;  /* 0x006800ffb3001388 */ /* 0x000fe20000000c00 */
[----:B------:R-:W-:-:S02]  /*7dd0*/  @!P1 LEA R4, P3, R168, R8, 0x6 ;  /* 0x00000008a8049211 */ /* 0x000fc400078630ff */
[C-C-:B------:R-:W-:Y:S01]  /*7de0*/  @!P1 LEA.HI.X R7, R168.reuse, R9, R169.reuse, 0x5, P2 ;  /* 0x00000009a8079211 */ /* 0x140fe200010f2ca9 */
[----:B------:R-:W-:Y:S01]  /*7df0*/  @!PT LDS RZ, [RZ] ;  /* 0x00000000fffff984 */ /* 0x000fe20000000800 */
[----:B------:R-:W-:Y:S01]  /*7e00*/  @!PT LDS RZ, [RZ] ;  /* 0x00000000fffff984 */ /* 0x000fe20000000800 */
[----:B------:R-:W-:Y:S01]  /*7e10*/  @!PT LDS RZ, [RZ] ;  /* 0x00000000fffff984 */ /* 0x000fe20000000800 */
[----:B------:R-:W-:Y:S01]  /*7e20*/  @!P1 LDGSTS.E.BYPASS.LTC128B.128 [R179+0x6800], desc[UR4][R8.64] ;  /* 0x0680000008b39fae */ /* 0x000fe2000b981a04 */
[----:B------:R-:W-:Y:S02]  /*7e30*/  @!P1 IADD3 R17, PT, PT, R5, R13, RZ ;  /* 0x0000000d05119210 */ /* 0x000fe40007ffe0ff */
[C---:B------:R-:W-:Y:S01]  /*7e40*/  @!P1 LEA R18, P2, R168.reuse, R8, 0x7 ;  /* 0x00000008a8129211 */ /* 0x040fe200078438ff */
[----:B------:R-:W-:Y:S01]  /*7e50*/  @P1 STS.128 [R179+0x7000], RZ ;  /* 0x007000ffb3001388 */ /* 0x000fe20000000c00 */
[CCC-:B------:R-:W-:Y:S02]  /*7e60*/  @!P1 LEA.HI.X R5, R168.reuse, R9.reuse, R169.reuse, 0x6, P3 ;  /* 0x00000009a8059211 */ /* 0x1c0fe400018f34a9 */
[----:B------:R-:W-:Y:S01]  /*7e70*/  @!P1 LEA.HI.X R19, R168, R9, R169, 0x7, P2 ;  /* 0x00000009a8139211 */ /* 0x000fe200010f3ca9 */
        /* <DEDUP_REMOVED lines=31> */
[----:B------:R-:W4:Y:S04]  /*8070*/  LDSM.16.M88.4 R40, [R164+0x2000] ;  /* 0x00200000a428783b */ /* 0x000f280000000200 */
[----:B------:R-:W5:Y:S04]  /*8080*/  LD.E R39, desc[UR4][R2.64+0x18c] ;  /* 0x00018c0402277980 */ /* 0x000f68000c101900 */
[----:B------:R-:W-:Y:S04]  /*8090*/  LDSM.16.M88.4 R112, [R163] ;  /* 0x00000000a370783b */ /* 0x000fe80000000200 */
[----:B------:R-:W-:Y:S04]  /*80a0*/  LDSM.16.M88.4 R108, [R159+0x2000] ;  /* 0x002000009f6c783b */ /* 0x000fe80000000200 */
[----:B------:R-:W2:Y:S04]  /*80b0*/  LDSM.16.M88.4 R28, [R164+0x2800] ;  /* 0x00280000a41c783b */ /* 0x000ea80000000200 */
[----:B------:R-:W3:Y:S04]  /*80c0*/  LDSM.16.M88.4 R20, [R164+0x3000] ;  /* 0x00300000a414783b */ /* 0x000ee80000000200 */
[----:B-1----:R-:W1:Y:S04]  /*80d0*/  LDSM.16.M88.4 R12, [R164+0x3800] ;  /* 0x00380000a40c783b */ /* 0x002e680000000200 */
[----:B------:R-:W1:Y:S04]  /*80e0*/  LDSM.16.M88.4 R4, [R164+0x4000] ;  /* 0x00400000a404783b */ /* 0x000e680000000200 */
[----:B------:R-:W1:Y:S04]  /*80f0*/  LDSM.16.M88.4 R64, [R164+0x4800] ;  /* 0x00480000a440783b */ /* 0x000e680000000200 */
[----:B------:R-:W1:Y:S04]  /*8100*/  LDSM.16.M88.4 R56, [R164+0x5000] ;  /* 0x00500000a438783b */ /* 0x000e680000000200 */
[----:B------:R-:W1:Y:S01]  /*8110*/  LDSM.16.M88.4 R116, [R164+0x5800] ;  /* 0x00580000a474783b */ /* 0x000e620000000200 */
[C---:B----4-:R-:W-:Y:S03]  /*8120*/  HMMA.16816.F32 R44, R48.reuse, R40, RZ ;  /* 0x00000028302c723c */ /* 0x050fe600000018ff */
[----:B------:R-:W-:Y:S04]  /*8130*/  LDSM.16.M88.4 R124, [R159+0x2800] ;  /* 0x002800009f7c783b */ /* 0x000fe80000000200 */
[----:B------:R-:W-:Y:S01]  /*8140*/  LDSM.16.M88.4 R120, [R159+0x4000] ;  /* 0x004000009f78783b */ /* 0x000fe20000000200 */
[C---:B------:R-:W-:Y:S03]  /*8150*/  HMMA.16816.F32 R40, R48.reuse, R42, RZ ;  /* 0x0000002a3028723c */ /* 0x040fe600000018ff */
[----:B------:R-:W0:Y:S05]  /*8160*/  LDGDEPBAR ;  /* 0x00000000000079af */ /* 0x000e2a0000000000 */
[----:B--2---:R-:W-:Y:S08]  /*8170*/  HMMA.16816.F32 R32, R48, R28, RZ ;  /* 0x0000001c3020723c */ /* 0x004ff000000018ff */
[C---:B------:R-:W-:Y:S08]  /*8180*/  HMMA.16816.F32 R44, R112.reuse, R108, R44 ;  /* 0x0000006c702c723c */ /* 0x040ff0000000182c */
[----:B------:R-:W-:Y:S01]  /*8190*/  HMMA.16816.F32 R40, R112, R110, R40 ;  /* 0x0000006e7028723c */ /* 0x000fe20000001828 */
[----:B------:R-:W2:Y:S07]  /*81a0*/  LDSM.16.M88.4 R108, [R159+0x3800] ;  /* 0x003800009f6c783b */ /* 0x000eae0000000200 */
[C---:B---3--:R-:W-:Y:S08]  /*81b0*/  HMMA.16816.F32 R24, R48.reuse, R20, RZ ;  /* 0x000000143018723c */ /* 0x048ff000000018ff */
        /* <DEDUP_REMOVED lines=29> */
[C---:B-1----:R-:W-:Y:S08]  /*8390*/  HMMA.16816.F32 R104, R112.reuse, R116, R104 ;  /* 0x000000747068723c */ /* 0x042ff00000001868 */
[C---:B------:R-:W-:Y:S01]  /*83a0*/  HMMA.16816.F32 R64, R112.reuse, R118, R64 ;  /* 0x000000767040723c */ /* 0x040fe20000001840 */
[----:B------:R-:W1:Y:S07]  /*83b0*/  LDSM.16.M88.4 R116, [R158+0x2800] ;  /* 0x002800009e74783b */ /* 0x000e6e0000000200 */
[----:B------:R-:W-:Y:S01]  /*83c0*/  HMMA.16816.F32 R48, R112, R126, R48 ;  /* 0x0000007e7030723c */ /* 0x000fe20000001830 */
[----:B------:R-:W3:Y:S04]  /*83d0*/  LDSM.16.M88.4 R112, [R158+0x3000] ;  /* 0x003000009e70783b */ /* 0x000ee80000000200 */
[----:B------:R-:W-:Y:S03]  /*83e0*/  LDSM.16.M88.4 R124, [R158+0x4000] ;  /* 0x004000009e7c783b */ /* 0x000fe60000000200 */
        /* <DEDUP_REMOVED lines=20> */
[----:B------:R-:W2:Y:S07]  /*8530*/  LDSM.16.M88.4 R108, [R157+0x2800] ;  /* 0x002800009d6c783b */ /* 0x000eae0000000200 */
[C---:B-1----:R-:W-:Y:S08]  /*8540*/  HMMA.16816.F32 R44, R116.reuse, R112, R44 ;  /* 0x00000070742c723c */ /* 0x042ff0000000182c */
[C---:B------:R-:W-:Y:S01]  /*8550*/  HMMA.16816.F32 R40, R116.reuse, R114, R40 ;  /* 0x000000727428723c */ /* 0x040fe20000001828 */
[----:B------:R-:W1:Y:S07]  /*8560*/  LDSM.16.M88.4 R112, [R157+0x3000] ;  /* 0x003000009d70783b */ /* 0x000e6e0000000200 */
[C---:B--2---:R-:W-:Y:S08]  /*8570*/  HMMA.16816.F32 R32, R116.reuse, R108, R32 ;  /* 0x0000006c7420723c */ /* 0x044ff00000001820 */
[----:B------:R-:W-:Y:S03]  /*8580*/  HMMA.16816.F32 R28, R116, R110, R28 ;  /* 0x0000006e741c723c */ /* 0x000fe6000000181c */
[-C--:B-----5:R-:W-:Y:S01]  /*8590*/  FMUL.FTZ R108, R40, R39.reuse ;  /* 0x00000027286c7220 */ /* 0x0a0fe20000410000 */
[-C--:B------:R-:W-:Y:S01]  /*85a0*/  FMUL.FTZ R109, R41, R39.reuse ;  /* 0x00000027296d7220 */ /* 0x080fe20000410000 */
[-C--:B------:R-:W-:Y:S01]  /*85b0*/  FMUL.FTZ R110, R42, R39.reuse ;  /* 0x000000272a6e7220 */ /* 0x080fe20000410000 */
[----:B------:R-:W-:-:S02]  /*85c0*/  FMUL.FTZ R111, R43, R39 ;  /* 0x000000272b6f7220 */ /* 0x000fc40000410000 */
[----:B------:R-:W2:Y:S11]  /*85d0*/  LDSM.16.M88.4 R40, [R157+0x3800] ;  /* 0x003800009d28783b */ /* 0x000eb60000000200 */
[-C--:B------:R-:W-:Y:S01]  /*85e0*/  FMUL.FTZ R28, R28, R39.reuse ;  /* 0x000000271c1c7220 */ /* 0x080fe20000410000 */
[----:B-1----:R-:W-:Y:S01]  /*85f0*/  HMMA.16816.F32 R20, R116, R114, R20 ;  /* 0x000000727414723c */ /* 0x002fe20000001814 */
[-C--:B------:R-:W-:Y:S01]  /*8600*/  FMUL.FTZ R115, R34, R39.reuse ;  /* 0x0000002722737220 */ /* 0x080fe20000410000 */
[-C--:B------:R-:W-:Y:S01]  /*8610*/  FMUL.FTZ R114, R30, R39.reuse ;  /* 0x000000271e727220 */ /* 0x080fe20000410000 */
[----:B------:R-:W-:-:S05]  /*8620*/  FMUL.FTZ R34, R31, R39 ;  /* 0x000000271f227220 */ /* 0x000fca0000410000 */
[----:B------:R-:W-:Y:S01]  /*8630*/  HMMA.16816.F32 R24, R116, R112, R24 ;  /* 0x000000707418723c */ /* 0x000fe20000001818 */
[-C--:B------:R-:W-:Y:S01]  /*8640*/  FMUL.FTZ R113, R32, R39.reuse ;  /* 0x0000002720717220 */ /* 0x080fe20000410000 */
[-C--:B------:R-:W-:Y:S01]  /*8650*/  FMUL.FTZ R112, R35, R39.reuse ;  /* 0x0000002723707220 */ /* 0x080fe20000410000 */
[-C--:B------:R-:W-:Y:S01]  /*8660*/  FMUL.FTZ R32, R29, R39.reuse ;  /* 0x000000271d207220 */ /* 0x080fe20000410000 */
[----:B------:R1:W3:Y:S02]  /*8670*/  MUFU.TANH R35, R28 ;  /* 0x0000001c00237308 */ /* 0x0002e40000002400 */
[----:B-1----:R-:W1:Y:S05]  /*8680*/  LDSM.16.M88.4 R28, [R157+0x4000] ;  /* 0x004000009d1c783b */ /* 0x002e6a0000000200 */
[-C--:B------:R-:W-:Y:S01]  /*8690*/  FMUL.FTZ R20, R20, R39.reuse ;  /* 0x0000002714147220 */ /* 0x080fe20000410000 */
[-C--:B------:R-:W-:Y:S01]  /*86a0*/  FMUL.FTZ R21, R21, R39.reuse ;  /* 0x0000002715157220 */ /* 0x080fe20000410000 */
[C---:B------:R-:W-:Y:S08]  /*86b0*/  HMMA.16816.F32 R8, R120.reuse, R124, R8 ;  /* 0x0000007c7808723c */ /* 0x040ff00000001808 */
[----:B------:R-:W-:Y:S01]  /*86c0*/  HMMA.16816.F32 R4, R120, R126, R4 ;  /* 0x0000007e7804723c */ /* 0x000fe20000001804 */
[-C--:B------:R-:W-:Y:S01]  /*86d0*/  FMUL.FTZ R121, R26, R39.reuse ;  /* 0x000000271a797220 */ /* 0x080fe20000410000 */
[----:B------:R-:W-:-:S06]  /*86e0*/  FMUL.FTZ R26, R23, R39 ;  /* 0x00000027171a7220 */ /* 0x000fcc0000410000 */
[C---:B--2---:R-:W-:Y:S01]  /*86f0*/  HMMA.16816.F32 R16, R116.reuse, R40, R16 ;  /* 0x000000287410723c */ /* 0x044fe20000001810 */
[-C--:B------:R-:W-:Y:S02]  /*8700*/  FMUL.FTZ R41, R25, R39.reuse ;  /* 0x0000002719297220 */ /* 0x080fe40000410000 */
[----:B------:R-:W2:Y:S05]  /*8710*/  MUFU.TANH R25, R21 ;  /* 0x0000001500197308 */ /* 0x000eaa0000002400 */
[C---:B------:R-:W-:Y:S01]  /*8720*/  HMMA.16816.F32 R12, R116.reuse, R42, R12 ;  /* 0x0000002a740c723c */ /* 0x040fe2000000180c */
[-C--:B------:R-:W-:Y:S01]  /*8730*/  FMUL.FTZ R42, R27, R39.reuse ;  /* 0x000000271b2a7220 */ /* 0x080fe20000410000 */
[-C--:B------:R-:W-:Y:S01]  /*8740*/  FMUL.FTZ R43, R22, R39.reuse ;  /* 0x00000027162b7220 */ /* 0x080fe20000410000 */
[----:B------:R4:W1:Y:S02]  /*8750*/  MUFU.TANH R27, R20 ;  /* 0x00000014001b7308 */ /* 0x0008640000002400 */
[----:B----4-:R-:W4:Y:S03]  /*8760*/  LDSM.16.M88.4 R20, [R157+0x4800] ;  /* 0x004800009d14783b */ /* 0x010f260000000200 */
[C---:B-1----:R-:W-:Y:S08]  /*8770*/  HMMA.16816.F32 R4, R116.reuse, R30, R4 ;  /* 0x0000001e7404723c */ /* 0x042ff00000001804 */
[----:B------:R-:W-:Y:S01]  /*8780*/  HMMA.16816.F32 R8, R116, R28, R8 ;  /* 0x0000001c7408723c */ /* 0x000fe20000001808 */
[----:B------:R-:W-:-:S02]  /*8790*/  FMUL.FTZ R29, R18, R39 ;  /* 0x00000027121d7220 */ /* 0x000fc40000410000 */
[-C--:B------:R-:W-:Y:S01]  /*87a0*/  FMUL.FTZ R18, R12, R39.reuse ;  /* 0x000000270c127220 */ /* 0x080fe20000410000 */
[----:B------:R-:W-:-:S07]  /*87b0*/  FMUL.FTZ R28, R14, R39 ;  /* 0x000000270e1c7220 */ /* 0x000fce0000410000 */
[-C--:B------:R-:W-:Y:S01]  /*87c0*/  FMUL.FTZ R4, R4, R39.reuse ;  /* 0x0000002704047220 */ /* 0x080fe20000410000 */
[-C--:B------:R-:W-:Y:S01]  /*87d0*/  FMUL.FTZ R5, R5, R39.reuse ;  /* 0x0000002705057220 */ /* 0x080fe20000410000 */
[-C--:B------:R-:W-:Y:S01]  /*87e0*/  FMUL.FTZ R6, R6, R39.reuse ;  /* 0x0000002706067220 */ /* 0x080fe20000410000 */
[-C--:B------:R-:W-:Y:S01]  /*87f0*/  FMUL.FTZ R7, R7, R39.reuse ;  /* 0x0000002707077220 */ /* 0x080fe20000410000 */
[----:B------:R-:W1:Y:S04]  /*8800*/  MUFU.TANH R123, R4 ;  /* 0x00000004007b7308 */ /* 0x000e680000002400 */
[-C--:B------:R-:W-:Y:S01]  /*8810*/  FMUL.FTZ R14, R8, R39.reuse ;  /* 0x00000027080e7220 */ /* 0x080fe20000410000 */
[-C--:B------:R-:W-:Y:S01]  /*8820*/  FMUL.FTZ R12, R9, R39.reuse ;  /* 0x00000027090c7220 */ /* 0x080fe20000410000 */
[----:B------:R-:W-:-:S02]  /*8830*/  FMUL.FTZ R125, R11, R39 ;  /* 0x000000270b7d7220 */ /* 0x000fc40000410000 */
[----:B------:R-:W1:Y:S01]  /*8840*/  MUFU.TANH R127, R6 ;  /* 0x00000006007f7308 */ /* 0x000e620000002400 */
[C---:B----4-:R-:W-:Y:S01]  /*8850*/  HMMA.16816.F32 R104, R116.reuse, R20, R104 ;  /* 0x000000147468723c */ /* 0x050fe20000001868 */
[-C--:B------:R-:W-:Y:S02]  /*8860*/  FMUL.FTZ R21, R10, R39.reuse ;  /* 0x000000270a157220 */ /* 0x080fe40000410000 */
[----:B------:R-:W4:Y:S04]  /*8870*/  LDSM.16.M88.4 R8, [R157+0x5000] ;  /* 0x005000009d08783b */ /* 0x000f280000000200 */
[----:B------:R-:W1:Y:S01]  /*8880*/  MUFU.TANH R31, R7 ;  /* 0x00000007001f7308 */ /* 0x000e620000002400 */
[C---:B------:R-:W-:Y:S07]  /*8890*/  HMMA.16816.F32 R64, R116.reuse, R22, R64 ;  /* 0x000000167440723c */ /* 0x040fee0000001840 */
[----:B------:R5:W1:Y:S02]  /*88a0*/  MUFU.TANH R23, R5 ;  /* 0x0000000500177308 */ /* 0x000a640000002400 */
[----:B-----5:R-:W5:Y:S01]  /*88b0*/  LDSM.16.M88.4 R4, [R157+0x5800] ;  /* 0x005800009d04783b */ /* 0x020f620000000200 */
        /* <DEDUP_REMOVED lines=17> */
[----:B------:R-:W4:Y:S01]  /*89d0*/  MUFU.TANH R108, R108 ;  /* 0x0000006c006c7308 */ /* 0x000f220000002400 */
[----:B------:R-:W-:-:S04]  /*89e0*/  DEPBAR.LE SB0, 0x0 ;  /* 0x000080000000791a */ /* 0x000fc80000000000 */
[C---:B-----5:R-:W-:Y:S08]  /*89f0*/  HMMA.16816.F32 R48, R116.reuse, R6, R48 ;  /* 0x000000067430723c */ /* 0x060ff00000001830 */
[----:B------:R-:W-:Y:S01]  /*8a00*/  HMMA.16816.F32 R52, R116, R4, R52 ;  /* 0x000000047434723c */ /* 0x000fe20000001834 */
        /* <DEDUP_REMOVED lines=8> */
[----:B------:R-:W-:-:S02]  /*8a90*/  FMUL.FTZ R65, R67, R39 ;  /* 0x0000002743417220 */ /* 0x000fc40000410000 */
        /* <DEDUP_REMOVED lines=11> */
[----:B-----5:R-:W-:Y:S01]  /*8b50*/  IADD3 R20, PT, PT, R38, -0x2, RZ ;  /* 0xfffffffe26147810 */ /* 0x020fe20007ffe0ff */
[----:B------:R-:W-:-:S03]  /*8b60*/  FMUL.FTZ R52, R52, R39 ;  /* 0x0000002734347220 */ /* 0x000fc60000410000 */
[----:B------:R-:W-:Y:S01]  /*8b70*/  ISETP.GT.AND P2, PT, R20, R171, PT ;  /* 0x000000ab1400720c */ /* 0x000fe20003f44270 */
        /* <DEDUP_REMOVED lines=61> */
[----:B------:R-:W-:Y:S01]  /*8f50*/  IADD3 R54, PT, PT, R38, -0x1, RZ ;  /* 0xffffffff26367810 */ /* 0x000fe20007ffe0ff */
[----:B------:R-:W-:Y:S02]  /*8f60*/  IMAD.SHL.U32 R6, R20, 0x80, RZ ;  /* 0x0000008014067824 */ /* 0x000fe400078e00ff */
[----:B------:R-:W3:Y:S02]  /*8f70*/  LD.E.64 R116, desc[UR4][R2.64+0x20] ;  /* 0x0000200402747980 */ /* 0x000ee4000c101b00 */
[----:B------:R-:W-:Y:S01]  /*8f80*/  IMAD.SHL.U32 R54, R54, 0x80, RZ ;  /* 0x0000008036367824 */ /* 0x000fe200078e00ff */
[----:B------:R-:W-:-:S04]  /*8f90*/  IABS R39, R6 ;  /* 0x0000000600277213 */ /* 0x000fc80000000000 */
[----:B------:R-:W-:Y:S02]  /*8fa0*/  IADD3 R54, PT, PT, R54, -0x100, RZ ;  /* 0xffffff0036367810 */ /* 0x000fe40007ffe0ff */
[-C--:B--2---:R-:W-:Y:S02]  /*8fb0*/  IABS R50, R67.reuse ;  /* 0x0000004300327213 */ /* 0x084fe40000000000 */
[----:B------:R-:W-:Y:S02]  /*8fc0*/  LOP3.LUT R6, R6, R67, RZ, 0x3c, !PT ;  /* 0x0000004306067212 */ /* 0x000fe400078e3cff */
[----:B-1----:R-:W1:Y:S02]  /*8fd0*/  I2F.RP R24, R50 ;  /* 0x0000003200187306 */ /* 0x002e640000209400 */
[----:B------:R-:W-:-:S06]  /*8fe0*/  ISETP.GE.AND P3, PT, R6, RZ, PT ;  /* 0x000000ff0600720c */ /* 0x000fcc0003f66270 */
[----:B-1----:R-:W1:Y:S02]  /*8ff0*/  MUFU.RCP R106, R24 ;  /* 0x00000018006a7308 */ /* 0x002e640000001000 */
[----:B-1----:R-:W-:Y:S01]  /*9000*/  VIADD R106, R106, 0xffffffe ;  /* 0x0ffffffe6a6a7836 */ /* 0x002fe20000000000 */
[----:B------:R-:W-:-:S05]  /*9010*/  IABS R24, R67 ;  /* 0x0000004300187213 */ /* 0x000fca0000000000 */
[----:B------:R-:W1:Y:S01]  /*9020*/  F2I.FTZ.U32.TRUNC.NTZ R107, R106 ;  /* 0x0000006a006b7305 */ /* 0x000e62000021f000 */
[----:B------:R-:W-:Y:S01]  /*9030*/  IADD3 R24, PT, PT, RZ, -R24, RZ ;  /* 0x80000018ff187210 */ /* 0x000fe20007ffe0ff */
        /* <DEDUP_REMOVED lines=48> */
.L_x_10852:
        /* <DEDUP_REMOVED lines=8> */
.L_x_10853:
[----:B------:R-:W-:Y:S05]  /*93c0*/  BSYNC.RECONVERGENT B0 ;  /* 0x0000000000007941 */ /* 0x000fea0003800200 */
.L_x_10851:
        /* <DEDUP_REMOVED lines=63> */
.L_x_10855:
[----:B------:R-:W-:Y:S05]  /*97c0*/  BSYNC.RECONVERGENT B0 ;  /* 0x0000000000007941 */ /* 0x000fea0003800200 */
.L_x_10854:
[----:B------:R-:W0:Y:S02]  /*97d0*/  LDGDEPBAR ;  /* 0x00000000000079af */ /* 0x000e240000000000 */
.L_x_10850:
[----:B------:R-:W-:Y:S05]  /*97e0*/  BSYNC.RECONVERGENT B1 ;  /* 0x0000000000017941 */ /* 0x000fea0003800200 */
.L_x_10849:
[----:B-1----:R-:W4:Y:S01]  /*97f0*/  LD.E R24, desc[UR4][R2.64+0xdc] ;  /* 0x0000dc0402187980 */ /* 0x002f22000c101900 */
[----:B------:R-:W-:-:S04]  /*9800*/  IMAD R67, R38, 0x80, R37 ;  /* 0x0000008026437824 */ /* 0x000fc800078e0225 */
[C---:B------:R-:W-:Y:S02]  /*9810*/  VIADD R7, R67.reuse, 0xffffff00 ;  /* 0xffffff0043077836 */ /* 0x040fe40000000000 */
[C---:B------:R-:W-:Y:S02]  /*9820*/  VIADD R39, R67.reuse, 0xffffff01 ;  /* 0xffffff0143277836 */ /* 0x040fe40000000000 */
[----:B--2---:R-:W-:Y:S01]  /*9830*/  VIADD R107, R67, 0xffffff09 ;  /* 0xffffff09436b7836 */ /* 0x004fe20000000000 */
[C---:B------:R-:W-:Y:S02]  /*9840*/  ISETP.GE.AND P3, PT, R7.reuse, R186, PT ;  /* 0x000000ba0700720c */ /* 0x040fe40003f66270 */
        /* <DEDUP_REMOVED lines=8> */
[-C--:B------:R-:W-:Y:S02]  /*98d0*/  ISETP.GE.AND P2, PT, R7, R186.reuse, PT ;  /* 0x000000ba0700720c */ /* 0x080fe40003f46270 */
[C---:B------:R-:W-:Y:S02]  /*98e0*/  ISETP.GE.AND P5, PT, R39.reuse, R187, PT ;  /* 0x000000bb2700720c */ /* 0x040fe40003fa6270 */
[----:B------:R-:W-:-:S02]  /*98f0*/  ISETP.GE.AND P0, PT, R39, R186, PT ;  /* 0x000000ba2700720c */ /* 0x000fc40003f06270 */
[----:B------:R-:W-:Y:S02]  /*9900*/  ISETP.GE.AND P4, PT, R39, R182, PT ;  /* 0x000000b62700720c */ /* 0x000fe40003f86270 */
[----:B------:R-:W-:Y:S02]  /*9910*/  ISETP.GE.AND P3, PT, R7, R188, PT ;  /* 0x000000bc0700720c */ /* 0x000fe40003f66270 */
[----:B------:R-:W-:Y:S01]  /*9920*/  FSEL R39, R45, -INF , P1 ;  /* 0xff8000002d277808 */ /* 0x000fe20000800000 */
[----:B------:R-:W-:Y:S01]  /*9930*/  VIADD R45, R67, 0xffffff10 ;  /* 0xffffff10432d7836 */ /* 0x000fe20000000000 */
[----:B------:R-:W-:Y:S02]  /*9940*/  FSEL R50, R44, -INF , !P6 ;  /* 0xff8000002c327808 */ /* 0x000fe40007000000 */
[----:B------:R-:W-:Y:S02]  /*9950*/  ISETP.GE.AND P1, PT, R7, R182, PT ;  /* 0x000000b60700720c */ /* 0x000fe40003f26270 */
[----:B------:R-:W-:-:S02]  /*9960*/  FSEL R6, R110, -INF , P2 ;  /* 0xff8000006e067808 */ /* 0x000fc40001000000 */
[----:B------:R-:W-:Y:S02]  /*9970*/  ISETP.GE.AND P6, PT, R7, R187, PT ;  /* 0x000000bb0700720c */ /* 0x000fe40003fc6270 */
[----:B------:R-:W-:Y:S01]  /*9980*/  FSEL R7, R47, -INF , P0 ;  /* 0xff8000002f077808 */ /* 0x000fe20000000000 */
[----:B------:R-:W-:Y:S01]  /*9990*/  VIADD R47, R67, 0xffffff11 ;  /* 0xffffff11432f7836 */ /* 0x000fe20000000000 */
[C---:B------:R-:W-:Y:S02]  /*99a0*/  ISETP.GE.AND P0, PT, R107.reuse, R188, PT ;  /* 0x000000bc6b00720c */ /* 0x040fe40003f06270 */
[----:B------:R-:W-:Y:S02]  /*99b0*/  FSEL R108, R108, -INF , P3 ;  /* 0xff8000006c6c7808 */ /* 0x000fe40001800000 */
[----:B------:R-:W-:Y:S02]  /*99c0*/  ISETP.GE.AND P3, PT, R107, R186, PT ;  /* 0x000000ba6b00720c */ /* 0x000fe40003f66270 */
        /* <DEDUP_REMOVED lines=13> */
[----:B------:R-:W-:Y:S02]  /*9aa0*/  FSEL R120, R115, -INF , !P0 ;  /* 0xff80000073787808 */ /* 0x000fe40004000000 */
[----:B------:R-:W-:-:S02]  /*9ab0*/  FSEL R216, R33, -INF , P3 ;  /* 0xff80000021d87808 */ /* 0x000fc40001800000 */
[C---:B------:R-:W-:Y:S02]  /*9ac0*/  ISETP.GE.AND P1, PT, R45.reuse, R188, PT ;  /* 0x000000bc2d00720c */ /* 0x040fe40003f26270 */
[C---:B------:R-:W-:Y:S02]  /*9ad0*/  ISETP.GE.AND P6, PT, R45.reuse, R187, PT ;  /* 0x000000bb2d00720c */ /* 0x040fe40003fc6270 */
[C---:B------:R-:W-:Y:S02]  /*9ae0*/  ISETP.GE.AND P0, PT, R45.reuse, R186, PT ;  /* 0x000000ba2d00720c */ /* 0x040fe40003f06270 */
[----:B------:R-:W-:Y:S01]  /*9af0*/  ISETP.GE.AND P3, PT, R45, R182, PT ;  /* 0x000000b62d00720c */ /* 0x000fe20003f66270 */
[----:B------:R-:W-:Y:S01]  /*9b00*/  VIADD R45, R67, 0xffffff19 ;  /* 0xffffff19432d7836 */ /* 0x000fe20000000000 */
[----:B------:R-:W-:Y:S01]  /*9b10*/  ISETP.GE.AND P2, PT, R47, R186, PT ;  /* 0x000000ba2f00720c */ /* 0x000fe20003f46270 */
[----:B------:R-:W-:Y:S01]  /*9b20*/  VIADD R33, R67, 0xffffff20 ;  /* 0xffffff2043217836 */ /* 0x000fe20000000000 */
[----:B------:R-:W-:-:S02]  /*9b30*/  FSEL R39, R39, -INF , !P5 ;  /* 0xff80000027277808 */ /* 0x000fc40006800000 */
[----:B------:R-:W-:Y:S02]  /*9b40*/  FSEL R7, R7, -INF , !P4 ;  /* 0xff80000007077808 */ /* 0x000fe40006000000 */
[----:B------:R-:W-:Y:S02]  /*9b50*/  FSEL R114, R114, -INF , P0 ;  /* 0xff80000072727808 */ /* 0x000fe40000000000 */
[C---:B------:R-:W-:Y:S02]  /*9b60*/  ISETP.GE.AND P5, PT, R107.reuse, R187, PT ;  /* 0x000000bb6b00720c */ /* 0x040fe40003fa6270 */
[----:B------:R-:W-:Y:S02]  /*9b70*/  ISETP.GE.AND P4, PT, R107, R182, PT ;  /* 0x000000b66b00720c */ /* 0x000fe40003f86270 */
        /* <DEDUP_REMOVED lines=8> */
[----:B------:R-:W-:Y:S02]  /*9c00*/  ISETP.GE.AND P4, PT, R47, R182, PT ;  /* 0x000000b62f00720c */ /* 0x000fe40003f86270 */
[----:B------:R-:W-:Y:S01]  /*9c10*/  FSEL R64, R35, -INF , !P6 ;  /* 0xff80000023407808 */ /* 0x000fe20007000000 */
[----:B------:R-:W-:Y:S01]  /*9c20*/  VIADD R35, R67, 0xffffff21 ;  /* 0xffffff2143237836 */ /* 0x000fe20000000000 */
[----:B------:R-:W-:Y:S02]  /*9c30*/  FSEL R32, R32, -INF , P2 ;  /* 0xff80000020207808 */ /* 0x000fe40001000000 */
[----:B------:R-:W-:Y:S02]  /*9c40*/  ISETP.GE.AND P1, PT, R45, R186, PT ;  /* 0x000000ba2d00720c */ /* 0x000fe40003f26270 */
[C---:B------:R-:W-:Y:S02]  /*9c50*/  ISETP.GE.AND P0, PT, R33.reuse, R188, PT ;  /* 0x000000bc2100720c */ /* 0x040fe40003f06270 */
[----:B------:R-:W-:-:S02]  /*9c60*/  ISETP.GE.AND P6, PT, R33, R187, PT ;  /* 0x000000bb2100720c */ /* 0x000fc40003fc6270 */
[-C--:B------:R-:W-:Y:S01]  /*9c70*/  ISETP.GE.AND P2, PT, R33, R182.reuse, PT ;  /* 0x000000b62100720c */ /* 0x080fe20003f46270 */
[----:B------:R-:W-:Y:S01]  /*9c80*/  VIADD R33, R67, 0xffffff28 ;  /* 0xffffff2843217836 */ /* 0x000fe20000000000 */
[----:B------:R-:W-:Y:S02]  /*9c90*/  FSEL R121, R121, -INF , P3 ;  /* 0xff80000079797808 */ /* 0x000fe40001800000 */
[----:B------:R-:W-:Y:S02]  /*9ca0*/  FSEL R216, R216, -INF , !P5 ;  /* 0xff800000d8d87808 */ /* 0x000fe40006800000 */
[----:B------:R-:W-:Y:S02]  /*9cb0*/  FSEL R212, R112, -INF , !P4 ;  /* 0xff80000070d47808 */ /* 0x000fe40006000000 */
[C---:B------:R-:W-:Y:S02]  /*9cc0*/  ISETP.GE.AND P5, PT, R45.reuse, R187, PT ;  /* 0x000000bb2d00720c */ /* 0x040fe40003fa6270 */
[----:B------:R-:W-:-:S02]  /*9cd0*/  ISETP.GE.AND P4, PT, R45, R182, PT ;  /* 0x000000b62d00720c */ /* 0x000fc40003f86270 */
[----:B------:R-:W-:Y:S02]  /*9ce0*/  FSEL R34, R34, -INF , P1 ;  /* 0xff80000022227808 */ /* 0x000fe40000800000 */
[-C--:B------:R-:W-:Y:S02]  /*9cf0*/  ISETP.GE.AND P1, PT, R35, R188.reuse, PT ;  /* 0x000000bc2300720c */ /* 0x080fe40003f26270 */
[----:B------:R-:W-:Y:S02]  /*9d00*/  FSEL R40, R40, -INF , P0 ;  /* 0xff80000028287808 */ /* 0x000fe40000000000 */
[----:B------:R-:W-:Y:S02]  /*9d10*/  ISETP.GE.AND P3, PT, R33, R188, PT ;  /* 0x000000bc2100720c */ /* 0x000fe40003f66270 */
[----:B------:R-:W-:Y:S02]  /*9d20*/  FSEL R126, R121, -INF , !P2 ;  /* 0xff800000797e7808 */ /* 0x000fe40005000000 */
        /* <DEDUP_REMOVED lines=15> */
[----:B------:R-:W-:Y:S01]  /*9e20*/  FSEL R128, R27, -INF , !P6 ;  /* 0xff8000001b807808 */ /* 0x000fe20007000000 */
[----:B------:R-:W-:Y:S01]  /*9e30*/  VIADD R27, R67, 0xffffff31 ;  /* 0xffffff31431b7836 */ /* 0x000fe20000000000 */
[C---:B------:R-:W-:Y:S02]  /*9e40*/  ISETP.GE.AND P0, PT, R35.reuse, R188, PT ;  /* 0x000000bc2300720c */ /* 0x040fe40003f06270 */
[----:B------:R-:W-:Y:S02]  /*9e50*/  ISETP.GE.AND P3, PT, R35, R186, PT ;  /* 0x000000ba2300720c */ /* 0x000fe40003f66270 */
[----:B------:R-:W-:Y:S02]  /*9e60*/  FSEL R124, R43, -INF , !P1 ;  /* 0xff8000002b7c7808 */ /* 0x000fe40004800000 */
[C---:B------:R-:W-:Y:S02]  /*9e70*/  ISETP.GE.AND P2, PT, R33.reuse, R188, PT ;  /* 0x000000bc2100720c */ /* 0x040fe40003f46270 */
[----:B------:R-:W-:-:S02]  /*9e80*/  ISETP.GE.AND P1, PT, R33, R186, PT ;  /* 0x000000ba2100720c */ /* 0x000fc40003f26270 */
[----:B------:R-:W-:Y:S01]  /*9e90*/  FSEL R204, R25, -INF , P0 ;  /* 0xff80000019cc7808 */ /* 0x000fe20000000000 */
[----:B------:R-:W-:Y:S01]  /*9ea0*/  VIADD R25, R67, 0xffffff38 ;  /* 0xffffff3843197836 */ /* 0x000fe20000000000 */
[----:B------:R-:W-:Y:S02]  /*9eb0*/  FSEL R26, R26, -INF , P3 ;  /* 0xff8000001a1a7808 */ /* 0x000fe40001800000 */
[C---:B------:R-:W-:Y:S02]  /*9ec0*/  ISETP.GE.AND P6, PT, R33.reuse, R187, PT ;  /* 0x000000bb2100720c */ /* 0x040fe40003fc6270 */
[----:B------:R-:W-:Y:S02]  /*9ed0*/  ISETP.GE.AND P0, PT, R33, R182, PT ;  /* 0x000000b62100720c */ /* 0x000fe40003f06270 */
[----:B------:R-:W-:Y:S02]  /*9ee0*/  ISETP.GE.AND P3, PT, R27, R188, PT ;  /* 0x000000bc1b00720c */ /* 0x000fe40003f66270 */
[----:B------:R-:W-:-:S02]  /*9ef0*/  FSEL R16, R16, -INF , P2 ;  /* 0xff80000010107808 */ /* 0x000fc40001000000 */
[----:B------:R-:W-:Y:S02]  /*9f00*/  FSEL R29, R29, -INF , P1 ;  /* 0xff8000001d1d7808 */ /* 0x000fe40000800000 */
        /* <DEDUP_REMOVED lines=8> */
[----:B------:R-:W-:Y:S01]  /*9f90*/  ISETP.GE.AND P2, PT, R27, R186, PT ;  /* 0x000000ba1b00720c */ /* 0x000fe20003f46270 */
[----:B------:R-:W-:Y:S01]  /*9fa0*/  VIADD R17, R67, 0xffffff40 ;  /* 0xffffff4043117836 */ /* 0x000fe20000000000 */
[----:B------:R-:W-:Y:S02]  /*9fb0*/  FSEL R202, R42, -INF , !P4 ;  /* 0xff8000002aca7808 */ /* 0x000fe40006000000 */
[----:B------:R-:W-:Y:S02]  /*9fc0*/  FSEL R19, R19, -INF , P2 ;  /* 0xff80000013137808 */ /* 0x000fe40001000000 */
[----:B------:R-:W-:-:S02]  /*9fd0*/  FSEL R28, R28, -INF , P0 ;  /* 0xff8000001c1c7808 */ /* 0x000fc40000000000 */
[----:B------:R-:W-:Y:S02]  /*9fe0*/  ISETP.GE.AND P4, PT, R35, R182, PT ;  /* 0x000000b62300720c */ /* 0x000fe40003f86270 */
[----:B------:R-:W-:Y:S02]  /*9ff0*/  ISETP.GE.AND P2, PT, R25, R188, PT ;  /* 0x000000bc1900720c */ /* 0x000fe40003f46270 */
[----:B------:R-:W-:Y:S02]  /*a000*/  FSEL R18, R18, -INF , P1 ;  /* 0xff80000012127808 */ /* 0x000fe40000800000 */
[----:B------:R-:W-:Y:S02]  /*a010*/  FSEL R206, R41, -INF , !P5 ;  /* 0xff80000029ce7808 */ /* 0x000fe40006800000 */
[----:B------:R-:W-:Y:S02]  /*a020*/  ISETP.GE.AND P5, PT, R35, R187, PT ;  /* 0x000000bb2300720c */ /* 0x000fe40003fa6270 */
[----:B------:R-:W-:-:S02]  /*a030*/  FSEL R148, R28, -INF , !P3 ;  /* 0xff8000001c947808 */ /* 0x000fc40005800000 */
[----:B------:R-:W-:Y:S02]  /*a040*/  FSEL R200, R26, -INF , !P4 ;  /* 0xff8000001ac87808 */ /* 0x000fe40006000000 */
[----:B------:R-:W-:Y:S02]  /*a050*/  FSEL R150, R18, -INF , !P6 ;  /* 0xff80000012967808 */ /* 0x000fe40007000000 */
[----:B------:R-:W-:Y:S02]  /*a060*/  ISETP.GE.AND P3, PT, R17, R186, PT ;  /* 0x000000ba1100720c */ /* 0x000fe40003f66270 */
[----:B------:R-:W-:Y:S02]  /*a070*/  FSEL R196, R13, -INF , P2 ;  /* 0xff8000000dc47808 */ /* 0x000fe40001000000 */
[----:B------:R-:W-:Y:S02]  /*a080*/  ISETP.GE.AND P4, PT, R27, R182, PT ;  /* 0x000000b61b00720c */ /* 0x000fe40003f86270 */
[----:B------:R-:W-:-:S02]  /*a090*/  ISETP.GE.AND P0, PT, R17, R188, PT ;  /* 0x000000bc1100720c */ /* 0x000fc40003f06270 */
[CC--:B------:R-:W-:Y:S02]  /*a0a0*/  ISETP.GE.AND P6, PT, R17.reuse, R187.reuse, PT ;  /* 0x000000bb1100720c */ /* 0x0c0fe40003fc6270 */
[----:B------:R-:W-:Y:S01]  /*a0b0*/  ISETP.GE.AND P2, PT, R17, R182, PT ;  /* 0x000000b61100720c */ /* 0x000fe20003f46270 */
[----:B------:R-:W-:Y:S01]  /*a0c0*/  VIADD R17, R67, 0xffffff41 ;  /* 0xffffff4143117836 */ /* 0x000fe20000000000 */
[----:B------:R-:W-:Y:S02]  /*a0d0*/  FSEL R204, R204, -INF , !P5 ;  /* 0xff800000cccc7808 */ /* 0x000fe40006800000 */
[----:B------:R-:W-:Y:S01]  /*a0e0*/  ISETP.GE.AND P1, PT, R25, R186, PT ;  /* 0x000000ba1900720c */ /* 0x000fe20003f26270 */
[----:B------:R-:W-:Y:S01]  /*a0f0*/  VIADD R13, R67, 0xffffff48 ;  /* 0xffffff48430d7836 */ /* 0x000fe20000000000 */
[----:B------:R-:W-:Y:S02]  /*a100*/  ISETP.GE.AND P5, PT, R27, R187, PT ;  /* 0x000000bb1b00720c */ /* 0x000fe40003fa6270 */
[----:B------:R-:W-:-:S02]  /*a110*/  FSEL R21, R21, -INF , P3 ;  /* 0xff80000015157808 */ /* 0x000fc40001800000 */
[----:B------:R-:W-:Y:S02]  /*a120*/  FSEL R194, R19, -INF , !P4 ;  /* 0xff80000013c27808 */ /* 0x000fe40006000000 */
[----:B------:R-:W-:Y:S02]  /*a130*/  ISETP.GE.AND P4, PT, R25, R182, PT ;  /* 0x000000b61900720c */ /* 0x000fe40003f86270 */
[----:B------:R-:W-:Y:S02]  /*a140*/  FSEL R15, R15, -INF , P1 ;  /* 0xff8000000f0f7808 */ /* 0x000fe40000800000 */
[----:B------:R-:W-:Y:S02]  /*a150*/  FSEL R198, R198, -INF , !P5 ;  /* 0xff800000c6c67808 */ /* 0x000fe40006800000 */
[----:B------:R-:W-:Y:S02]  /*a160*/  ISETP.GE.AND P1, PT, R17, R188, PT ;  /* 0x000000bc1100720c */ /* 0x000fe40003f26270 */
[----:B------:R-:W-:-:S02]  /*a170*/  FSEL R14, R14, -INF , P0 ;  /* 0xff8000000e0e7808 */ /* 0x000fc40000000000 */
[----:B------:R-:W-:Y:S02]  /*a180*/  ISETP.GE.AND P5, PT, R25, R187, PT ;  /* 0x000000bb1900720c */ /* 0x000fe40003fa6270 */
[----:B------:R-:W-:Y:S02]  /*a190*/  FSEL R138, R21, -INF , !P2 ;  /* 0xff800000158a7808 */ /* 0x000fe40005000000 */
[-C--:B------:R-:W-:Y:S02]  /*a1a0*/  ISETP.GE.AND P0, PT, R17, R186.reuse, PT ;  /* 0x000000ba1100720c */ /* 0x080fe40003f06270 */
[----:B------:R-:W-:Y:S02]  /*a1b0*/  ISETP.GE.AND P2, PT, R13, R186, PT ;  /* 0x000000ba0d00720c */ /* 0x000fe40003f46270 */
[----:B------:R-:W-:Y:S01]  /*a1c0*/  FSEL R190, R15, -INF , !P4 ;  /* 0xff8000000fbe7808 */ /* 0x000fe20006000000 */
[----:B------:R-:W-:Y:S01]  /*a1d0*/  VIADD R15, R67, 0xffffff49 ;  /* 0xffffff49430f7836 */ /* 0x000fe20000000000 */
[----:B------:R-:W-:-:S02]  /*a1e0*/  FSEL R146, R14, -INF , !P6 ;  /* 0xff8000000e927808 */ /* 0x000fc40007000000 */
[----:B------:R-:W-:Y:S02]  /*a1f0*/  FSEL R12, R12, -INF , P1 ;  /* 0xff8000000c0c7808 */ /* 0x000fe40000800000 */
[----:B------:R-:W-:Y:S02]  /*a200*/  FSEL R196, R196, -INF , !P5 ;  /* 0xff800000c4c47808 */ /* 0x000fe40006800000 */
[C---:B------:R-:W-:Y:S02]  /*a210*/  ISETP.GE.AND P3, PT, R13.reuse, R188, PT ;  /* 0x000000bc0d00720c */ /* 0x040fe40003f66270 */
[CC--:B------:R-:W-:Y:S02]  /*a220*/  ISETP.GE.AND P6, PT, R13.reuse, R187.reuse, PT ;  /* 0x000000bb0d00720c */ /* 0x0c0fe40003fc6270 */
[----:B------:R-:W-:Y:S01]  /*a230*/  ISETP.GE.AND P1, PT, R13, R182, PT ;  /* 0x000000b60d00720c */ /* 0x000fe20003f26270 */
[----:B------:R-:W-:Y:S01]  /*a240*/  VIADD R13, R67, 0xffffff50 ;  /* 0xffffff50430d7836 */ /* 0x000fe20000000000 */
[----:B------:R-:W-:-:S02]  /*a250*/  ISETP.GE.AND P5, PT, R17, R187, PT ;  /* 0x000000bb1100720c */ /* 0x000fc40003fa6270 */
[----:B------:R-:W-:Y:S02]  /*a260*/  ISETP.GE.AND P4, PT, R17, R182, PT ;  /* 0x000000b61100720c */ /* 0x000fe40003f86270 */
[----:B------:R-:W-:Y:S01]  /*a270*/  FSEL R125, R125, -INF , P0 ;  /* 0xff8000007d7d7808 */ /* 0x000fe20000000000 */
[----:B------:R-:W-:Y:S01]  /*a280*/  LDSM.16.MT88.4 R16, [R102+0x6000] ;  /* 0x006000006610783b */ /* 0x000fe20000004200 */
[----:B------:R-:W-:Y:S02]  /*a290*/  FSEL R127, R127, -INF , P2 ;  /* 0xff8000007f7f7808 */ /* 0x000fe40001000000 */
[----:B------:R-:W-:Y:S02]  /*a2a0*/  ISETP.GE.AND P0, PT, R15, R188, PT ;  /* 0x000000bc0f00720c */ /* 0x000fe40003f06270 */
[----:B------:R-:W-:Y:S02]  /*a2b0*/  FSEL R123, R123, -INF , P3 ;  /* 0xff8000007b7b7808 */ /* 0x000fe40001800000 */
[----:B------:R-:W-:-:S02]  /*a2c0*/  FSEL R144, R12, -INF , !P5 ;  /* 0xff8000000c907808 */ /* 0x000fc40006800000 */
[----:B------:R-:W-:Y:S02]  /*a2d0*/  FSEL R136, R125, -INF , !P4 ;  /* 0xff8000007d887808 */ /* 0x000fe40006000000 */
[----:B------:R-:W-:Y:S02]  /*a2e0*/  FSEL R134, R127, -INF , !P1 ;  /* 0xff8000007f867808 */ /* 0x000fe40004800000 */
        /* <DEDUP_REMOVED lines=8> */
[C---:B------:R-:W-:Y:S02]  /*a370*/  ISETP.GE.AND P6, PT, R13.reuse, R187, PT ;  /* 0x000000bb0d00720c */ /* 0x040fe40003fc6270 */
[----:B------:R-:W-:Y:S01]  /*a380*/  ISETP.GE.AND P0, PT, R13, R182, PT ;  /* 0x000000b60d00720c */ /* 0x000fe20003f06270 */
[----:B------:R-:W-:Y:S01]  /*a390*/  VIADD R13, R67, 0xffffff58 ;  /* 0xffffff58430d7836 */ /* 0x000fe20000000000 */
[----:B------:R-:W-:-:S02]  /*a3a0*/  FSEL R104, R104, -INF , P1 ;  /* 0xff80000068687808 */ /* 0x000fc40000800000 */
[----:B------:R-:W-:Y:S02]  /*a3b0*/  FSEL R31, R31, -INF , P4 ;  /* 0xff8000001f1f7808 */ /* 0x000fe40002000000 */
[C---:B------:R-:W-:Y:S02]  /*a3c0*/  ISETP.GE.AND P4, PT, R15.reuse, R188, PT ;  /* 0x000000bc0f00720c */ /* 0x040fe40003f86270 */
[----:B------:R-:W-:Y:S02]  /*a3d0*/  FSEL R30, R30, -INF , P2 ;  /* 0xff8000001e1e7808 */ /* 0x000fe40001000000 */
[----:B------:R-:W-:Y:S02]  /*a3e0*/  ISETP.GE.AND P2, PT, R15, R186, PT ;  /* 0x000000ba0f00720c */ /* 0x000fe40003f46270 */
[----:B------:R-:W-:Y:S02]  /*a3f0*/  FSEL R110, R104, -INF , !P0 ;  /* 0xff800000686e7808 */ /* 0x000fe40004000000 */
[----:B------:R-:W-:-:S02]  /*a400*/  FSEL R140, R23, -INF , !P5 ;  /* 0xff800000178c7808 */ /* 0x000fc40006800000 */
[----:B------:R-:W-:Y:S02]  /*a410*/  FSEL R132, R31, -INF , !P3 ;  /* 0xff8000001f847808 */ /* 0x000fe40005800000 */
        /* <DEDUP_REMOVED lines=12> */
[----:B---3--:R-:W-:-:S02]  /*a4e0*/  FSEL R116, R22, -INF , !P5 ;  /* 0xff80000016747808 */ /* 0x008fc40006800000 */
[----:B------:R-:W-:Y:S02]  /*a4f0*/  FSEL R105, R105, -INF , P1 ;  /* 0xff80000069697808 */ /* 0x000fe40000800000 */
[----:B------:R-:W-:Y:S02]  /*a500*/  FSEL R108, R8, -INF , !P3 ;  /* 0xff800000086c7808 */ /* 0x000fe40005800000 */
        /* <DEDUP_REMOVED lines=8> */
[----:B------:R-:W-:Y:S02]  /*a590*/  FSEL R114, R105, -INF , !P6 ;  /* 0xff80000069727808 */ /* 0x000fe40007000000 */
[----:B------:R-:W-:Y:S02]  /*a5a0*/  FSEL R10, R10, -INF , P2 ;  /* 0xff8000000a0a7808 */ /* 0x000fe40001000000 */
[C---:B------:R-:W-:Y:S02]  /*a5b0*/  ISETP.GE.AND P6, PT, R13.reuse, R187, PT ;  /* 0x000000bb0d00720c */ /* 0x040fe40003fc6270 */
[----:B------:R-:W-:Y:S01]  /*a5c0*/  ISETP.GE.AND P2, PT, R13, R182, PT ;  /* 0x000000b60d00720c */ /* 0x000fe20003f46270 */
[----:B------:R-:W-:Y:S01]  /*a5d0*/  VIADD R13, R67, 0xffffff68 ;  /* 0xffffff68430d7836 */ /* 0x000fe20000000000 */
[----:B------:R-:W-:-:S02]  /*a5e0*/  FSEL R65, R65, -INF , P1 ;  /* 0xff80000041417808 */ /* 0x000fc40000800000 */
[----:B------:R-:W-:Y:S02]  /*a5f0*/  FSEL R60, R60, -INF , P0 ;  /* 0xff8000003c3c7808 */ /* 0x000fe40000000000 */
[----:B------:R-:W-:Y:S02]  /*a600*/  ISETP.GE.AND P1, PT, R15, R188, PT ;  /* 0x000000bc0f00720c */ /* 0x000fe40003f26270 */
[----:B------:R-:W-:Y:S02]  /*a610*/  FSEL R54, R61, -INF , P4 ;  /* 0xff8000003d367808 */ /* 0x000fe40002000000 */
[----:B------:R-:W-:Y:S02]  /*a620*/  ISETP.GE.AND P0, PT, R15, R186, PT ;  /* 0x000000ba0f00720c */ /* 0x000fe40003f06270 */
[----:B------:R-:W-:Y:S02]  /*a630*/  FSEL R62, R60, -INF , !P6 ;  /* 0xff8000003c3e7808 */ /* 0x000fe40007000000 */
[----:B------:R-:W-:-:S02]  /*a640*/  FSEL R54, R54, -INF , !P2 ;  /* 0xff80000036367808 */ /* 0x000fc40005000000 */
[----:B------:R-:W-:Y:S02]  /*a650*/  FSEL R60, R9, -INF , P1 ;  /* 0xff800000093c7808 */ /* 0x000fe40000800000 */
[----:B------:R-:W-:Y:S02]  /*a660*/  FSEL R112, R10, -INF , !P5 ;  /* 0xff8000000a707808 */ /* 0x000fe40006800000 */
[----:B------:R-:W-:Y:S02]  /*a670*/  FSEL R104, R65, -INF , !P3 ;  /* 0xff80000041687808 */ /* 0x000fe40005800000 */
[C---:B------:R-:W-:Y:S02]  /*a680*/  ISETP.GE.AND P6, PT, R13.reuse, R188, PT ;  /* 0x000000bc0d00720c */ /* 0x040fe40003fc6270 */
[C---:B------:R-:W-:Y:S02]  /*a690*/  ISETP.GE.AND P4, PT, R13.reuse, R187, PT ;  /* 0x000000bb0d00720c */ /* 0x040fe40003f86270 */
[----:B------:R-:W-:-:S02]  /*a6a0*/  ISETP.GE.AND P2, PT, R13, R186, PT ;  /* 0x000000ba0d00720c */ /* 0x000fc40003f46270 */
[-C--:B------:R-:W-:Y:S01]  /*a6b0*/  ISETP.GE.AND P1, PT, R13, R182.reuse, PT ;  /* 0x000000b60d00720c */ /* 0x080fe20003f26270 */
[----:B------:R-:W-:Y:S01]  /*a6c0*/  VIADD R13, R67, 0xffffff69 ;  /* 0xffffff69430d7836 */ /* 0x000fe20000000000 */
[C---:B------:R-:W-:Y:S02]  /*a6d0*/  ISETP.GE.AND P5, PT, R15.reuse, R187, PT ;  /* 0x000000bb0f00720c */ /* 0x040fe40003fa6270 */
[----:B------:R-:W-:Y:S02]  /*a6e0*/  ISETP.GE.AND P3, PT, R15, R182, PT ;  /* 0x000000b60f00720c */ /* 0x000fe40003f66270 */
[----:B------:R-:W-:Y:S02]  /*a6f0*/  FSEL R52, R11, -INF , P0 ;  /* 0xff8000000b347808 */ /* 0x000fe40000000000 */
        /* <DEDUP_REMOVED lines=19> */
[----:B------:R-:W-:Y:S01]  /*a830*/  FMNMX3.FTZ R13, R13, R124, R200, !PT ;  /* 0x0000007c0d0d7276 */ /* 0x000fe200078100c8 */
[----:B------:R-:W-:Y:S01]  /*a840*/  VIADD R11, R67, 0xffffff71 ;  /* 0xffffff71430b7836 */ /* 0x000fe20000000000 */
[----:B------:R-:W-:-:S02]  /*a850*/  FSEL R5, R58, -INF , P2 ;  /* 0xff8000003a057808 */ /* 0x000fc40001000000 */
        /* <DEDUP_REMOVED lines=8> */
[C---:B------:R-:W-:Y:S02]  /*a8e0*/  ISETP.GE.AND P0, PT, R9.reuse, R186, PT ;  /* 0x000000ba0900720c */ /* 0x040fe40003f06270 */
[----:B------:R-:W-:Y:S01]  /*a8f0*/  ISETP.GE.AND P5, PT, R9, R182, PT ;  /* 0x000000b60900720c */ /* 0x000fe20003fa6270 */
[----:B------:R-:W-:Y:S01]  /*a900*/  VIADD R9, R67, 0xffffff78 ;  /* 0xffffff7843097836 */ /* 0x000fe20000000000 */
[----:B------:R-:W-:Y:S02]  /*a910*/  FSEL R44, R57, -INF , P2 ;  /* 0xff800000392c7808 */ /* 0x000fe40001000000 */
[----:B------:R-:W-:-:S02]  /*a920*/  FMNMX3.FTZ R13, R13, R148, R190, !PT ;  /* 0x000000940d0d7276 */ /* 0x000fc400078100be */
[----:B------:R-:W-:Y:S02]  /*a930*/  ISETP.GE.AND P2, PT, R11, R188, PT ;  /* 0x000000bc0b00720c */ /* 0x000fe40003f46270 */
[----:B------:R-:W-:Y:S02]  /*a940*/  FMNMX3.FTZ R15, R15, R146, R144, !PT ;  /* 0x000000920f0f7276 */ /* 0x000fe40007810090 */
[----:B------:R-:W-:Y:S02]  /*a950*/  FSEL R44, R44, -INF , !P4 ;  /* 0xff8000002c2c7808 */ /* 0x000fe40006000000 */
[----:B------:R-:W-:Y:S01]  /*a960*/  FMNMX3.FTZ R13, R13, R138, R136, !PT ;  /* 0x0000008a0d0d7276 */ /* 0x000fe20007810088 */
[----:B------:R-:W-:Y:S01]  /*a970*/  VIADD R67, R67, 0xffffff79 ;  /* 0xffffff7943437836 */ /* 0x000fe20000000000 */
        /* <DEDUP_REMOVED lines=15> */
[----:B------:R-:W-:Y:S02]  /*aa70*/  ISETP.GE.AND P2, PT, R11, R186, PT ;  /* 0x000000ba0b00720c */ /* 0x000fe40003f46270 */
[----:B------:R-:W-:Y:S02]  /*aa80*/  FSEL R46, R4, -INF , P3 ;  /* 0xff800000042e7808 */ /* 0x000fe40001800000 */
[----:B------:R-:W-:Y:S02]  /*aa90*/  FMNMX3.FTZ R13, R13, R106, R104, !PT ;  /* 0x0000006a0d0d7276 */ /* 0x000fe40007810068 */
[----:B------:R-:W-:Y:S02]  /*aaa0*/  FMNMX3.FTZ R15, R15, R62, R60, !PT ;  /* 0x0000003e0f0f7276 */ /* 0x000fe4000781003c */
[----:B------:R-:W-:-:S02]  /*aab0*/  FSEL R34, R34, -INF , !P4 ;  /* 0xff80000022227808 */ /* 0x000fc40006000000 */
[----:B------:R-:W-:Y:S02]  /*aac0*/  FSEL R48, R5, -INF , !P1 ;  /* 0xff80000005307808 */ /* 0x000fe40004800000 */
[----:B------:R-:W-:Y:S02]  /*aad0*/  FSEL R32, R53, -INF , P0 ;  /* 0xff80000035207808 */ /* 0x000fe40000000000 */
[----:B------:R-:W-:Y:S02]  /*aae0*/  ISETP.GE.AND P4, PT, R11, R182, PT ;  /* 0x000000b60b00720c */ /* 0x000fe40003f86270 */
[-C--:B------:R-:W-:Y:S02]  /*aaf0*/  ISETP.GE.AND P1, PT, R9, R186.reuse, PT ;  /* 0x000000ba0900720c */ /* 0x080fe40003f26270 */
[----:B------:R-:W-:Y:S02]  /*ab00*/  ISETP.GE.AND P0, PT, R67, R186, PT ;  /* 0x000000ba4300720c */ /* 0x000fe40003f06270 */
[----:B------:R-:W-:-:S02]  /*ab10*/  FSEL R30, R55, -INF , P2 ;  /* 0xff800000371e7808 */ /* 0x000fc40001000000 */
[----:B------:R-:W-:Y:S02]  /*ab20*/  FSEL R46, R46, -INF , !P6 ;  /* 0xff8000002e2e7808 */ /* 0x000fe40007000000 */
[----:B------:R-:W-:Y:S02]  /*ab30*/  FMNMX3.FTZ R13, R13, R54, R52, !PT ;  /* 0x000000360d0d7276 */ /* 0x000fe40007810034 */
        /* <DEDUP_REMOVED lines=13> */
[----:B------:R-:W-:Y:S02]  /*ac10*/  FMNMX3.FTZ R8, R13, R28, R26, !PT ;  /* 0x0000001c0d087276 */ /* 0x000fe4000781001a */
[----:B------:R-:W-:Y:S04]  /*ac20*/  LDSM.16.MT88.4 R12, [R156+0x6000] ;  /* 0x006000009c0c783b */ /* 0x000fe80000004200 */
[----:B------:R-:W1:Y:S04]  /*ac30*/  SHFL.BFLY PT, R4, R5, 0x2, 0x1f ;  /* 0x0c401f0005047f89 */ /* 0x000e6800000e0000 */
[----:B------:R-:W2:Y:S01]  /*ac40*/  SHFL.BFLY PT, R9, R8, 0x2, 0x1f ;  /* 0x0c401f0008097f89 */ /* 0x000ea200000e0000 */
[----:B-1----:R-:W-:-:S02]  /*ac50*/  FMNMX.FTZ R5, R5, R4, !PT ;  /* 0x0000000405057209 */ /* 0x002fc40007810000 */
[----:B--2---:R-:W-:-:S03]  /*ac60*/  FMNMX.FTZ R4, R8, R9, !PT ;  /* 0x0000000908047209 */ /* 0x004fc60007810000 */
[----:B------:R-:W-:Y:S04]  /*ac70*/  SHFL.BFLY PT, R22, R5, 0x1, 0x1f ;  /* 0x0c201f0005167f89 */ /* 0x000fe800000e0000 */
[----:B------:R-:W1:Y:S04]  /*ac80*/  SHFL.BFLY PT, R21, R4, 0x1, 0x1f ;  /* 0x0c201f0004157f89 */ /* 0x000e6800000e0000 */
[----:B------:R-:W2:Y:S01]  /*ac90*/  LDSM.16.MT88.4 R8, [R160+0x6000] ;  /* 0x00600000a008783b */ /* 0x000ea20000004200 */
[----:B-1----:R-:W-:-:S04]  /*aca0*/  FMNMX.FTZ R21, R4, R21, !PT ;  /* 0x0000001504157209 */ /* 0x002fc80007810000 */
[----:B------:R-:W-:Y:S01]  /*acb0*/  FSETP.NEU.FTZ.AND P0, PT, R21, -INF , PT ;  /* 0xff8000001500780b */ /* 0x000fe20003f1d000 */
[----:B----4-:R-:W-:Y:S01]  /*acc0*/  FMUL.FTZ R23, R24, R21 ;  /* 0x0000001518177220 */ /* 0x010fe20000410000 */
[----:B------:R-:W-:-:S04]  /*acd0*/  FMNMX.FTZ R22, R5, R22, !PT ;  /* 0x0000001605167209 */ /* 0x000fc80007810000 */
[----:B------:R-:W-:Y:S01]  /*ace0*/  FSEL R23, R23, RZ, P0 ;  /* 0x000000ff17177208 */ /* 0x000fe20000000000 */
[----:B------:R-:W-:Y:S01]  /*acf0*/  FMUL.FTZ R25, R24, R22 ;  /* 0x0000001618197220 */ /* 0x000fe20000410000 */
[----:B------:R-:W-:-:S03]  /*ad00*/  FSETP.NEU.FTZ.AND P1, PT, R22, -INF , PT ;  /* 0xff8000001600780b */ /* 0x000fc60003f3d000 */
[-C--:B------:R-:W-:Y:S01]  /*ad10*/  FFMA.FTZ R43, R7, R24.reuse, -R23 ;  /* 0x00000018072b7223 */ /* 0x080fe20000010817 */
[----:B------:R-:W-:Y:S02]  /*ad20*/  FSEL R7, R21, RZ, P0 ;  /* 0x000000ff15077208 */ /* 0x000fe40000000000 */
[----:B------:R-:W-:Y:S02]  /*ad30*/  FSEL R5, R22, RZ, P1 ;  /* 0x000000ff16057208 */ /* 0x000fe40000800000 */
[----:B------:R-:W-:Y:S01]  /*ad40*/  FSEL R25, R25, RZ, P1 ;  /* 0x000000ff19197208 */ /* 0x000fe20000800000 */
[----:B------:R-:W-:Y:S02]  /*ad50*/  FADD.FTZ R7, R0, -R7 ;  /* 0x8000000700077221 */ /* 0x000fe40000010000 */
[----:B------:R-:W-:Y:S01]  /*ad60*/  FADD.FTZ R5, R36, -R5 ;  /* 0x8000000524057221 */ /* 0x000fe20000010000 */
[-C--:B------:R-:W-:Y:S01]  /*ad70*/  FFMA.FTZ R66, R220, R24.reuse, -R23 ;  /* 0x00000018dc427223 */ /* 0x080fe20000010817 */
[-CC-:B------:R-:W-:Y:S01]  /*ad80*/  FFMA.FTZ R41, R50, R24.reuse, -R25.reuse ;  /* 0x0000001832297223 */ /* 0x180fe20000010819 */
[-CC-:B------:R-:W-:Y:S01]  /*ad90*/  FFMA.FTZ R39, R39, R24.reuse, -R25.reuse ;  /* 0x0000001827277223 */ /* 0x180fe20000010819 */
[-CC-:B------:R-:W-:Y:S01]  /*ada0*/  FFMA.FTZ R50, R222, R24.reuse, -R25.reuse ;  /* 0x00000018de327223 */ /* 0x180fe20000010819 */
[-C--:B------:R-:W-:Y:S01]  /*adb0*/  FFMA.FTZ R27, R224, R24.reuse, -R25 ;  /* 0x00000018e01b7223 */ /* 0x080fe20000010819 */
        /* <DEDUP_REMOVED lines=11> */
[----:B------:R-:W3:Y:S08]  /*ae70*/  MUFU.EX2 R45, R45 ;  /* 0x0000002d002d7308 */ /* 0x000ef00000000800 */
[----:B------:R-:W-:Y:S08]  /*ae80*/  MUFU.EX2 R29, R29 ;  /* 0x0000001d001d7308 */ /* 0x000ff00000000800 */
[----:B------:R-:W4:Y:S01]  /*ae90*/  MUFU.EX2 R0, R0 ;  /* 0x0000000000007308 */ /* 0x000f220000000800 */
[-C--:B-1----:R-:W-:Y:S01]  /*aea0*/  FMUL.FTZ R96, R96, R47.reuse ;  /* 0x0000002f60607220 */ /* 0x082fe20000410000 */
        /* <DEDUP_REMOVED lines=10> */
[----:B----4-:R-:W-:Y:S01]  /*af50*/  F2FP.F16.F32.PACK_AB R7, R0, R29 ;  /* 0x0000001d0007723e */ /* 0x010fe200000000ff */
[-C--:B------:R-:W-:Y:S01]  /*af60*/  FMUL.FTZ R88, R88, R47.reuse ;  /* 0x0000002f58587220 */ /* 0x080fe20000410000 */
[----:B------:R-:W-:-:S05]  /*af70*/  FMUL.FTZ R89, R89, R47 ;  /* 0x0000002f59597220 */ /* 0x000fca0000410000 */
[----:B--2---:R-:W-:Y:S01]  /*af80*/  HMMA.16816.F32 R96, R4, R8, R96 ;  /* 0x000000080460723c */ /* 0x004fe20000001860 */
        /* <DEDUP_REMOVED lines=162> */
[----:B------:R-:W-:Y:S07]  /*b9b0*/  LDSM.16.MT88.4 R8, [R103+0x8800] ;  /* 0x008800006708783b */ /* 0x000fee0000004200 */
[C---:B--2---:R-:W-:Y:S08]  /*b9c0*/  HMMA.16816.F32 R72, R4.reuse, R12, R72 ;  /* 0x0000000c0448723c */ /* 0x044ff00000001848 */
[C---:B------:R-:W-:Y:S01]  /*b9d0*/  HMMA.16816.F32 R68, R4.reuse, R14, R68 ;  /* 0x0000000e0444723c */ /* 0x040fe20000001844 */
[----:B------:R-:W-:Y:S07]  /*b9e0*/  LDSM.16.MT88.4 R12, [R156+0x8800] ;  /* 0x008800009c0c783b */ /* 0x000fee0000004200 */
[C---:B-1----:R-:W-:Y:S08]  /*b9f0*/  HMMA.16816.F32 R80, R4.reuse, R16, R80 ;  /* 0x000000100450723c */ /* 0x042ff00000001850 */
[----:B------:R-:W-:Y:S01]  /*ba00*/  HMMA.16816.F32 R76, R4, R18, R76 ;  /* 0x00000012044c723c */ /* 0x000fe2000000184c */
[----:B------:R-:W1:Y:S01]  /*ba10*/  LDSM.16.MT88.4 R16, [R160+0x8800] ;  /* 0x00880000a010783b */ /* 0x000e620000004200 */
        /* <DEDUP_REMOVED lines=8> */
[----:B--2---:R-:W-:-:S02]  /*baa0*/  F2FP.F16.F32.PACK_AB R4, R113, R118 ;  /* 0x000000767104723e */ /* 0x004fc400000000ff */
[----:B---3--:R-:W-:Y:S02]  /*bab0*/  F2FP.F16.F32.PACK_AB R6, R111, R114 ;  /* 0x000000726f06723e */ /* 0x008fe400000000ff */
[----:B----4-:R-:W-:Y:S01]  /*bac0*/  F2FP.F16.F32.PACK_AB R5, R108, R117 ;  /* 0x000000756c05723e */ /* 0x010fe200000000ff */
[----:B------:R-:W-:Y:S01]  /*bad0*/  FFMA.FTZ R192, R192, R47, R41 ;  /* 0x0000002fc0c07223 */ /* 0x000fe20000010029 */
[----:B-----5:R-:W-:Y:S01]  /*bae0*/  F2FP.F16.F32.PACK_AB R7, R104, R115 ;  /* 0x000000736807723e */ /* 0x020fe200000000ff */
[----:B------:R-:W-:-:S06]  /*baf0*/  FFMA.FTZ R66, R193, R45, R66 ;  /* 0x0000002dc1427223 */ /* 0x000fcc0000010042 */
[----:B-1----:R-:W-:Y:S01]  /*bb00*/  HMMA.16816.F32 R96, R4, R16, R96 ;  /* 0x000000100460723c */ /* 0x002fe20000001860 */
[----:B------:R-:W-:-:S07]  /*bb10*/  FADD.FTZ R45, R39, R192 ;  /* 0x000000c0272d7221 */ /* 0x000fce0000010000 */
[----:B------:R-:W-:Y:S01]  /*bb20*/  HMMA.16816.F32 R92, R4, R18, R92 ;  /* 0x00000012045c723c */ /* 0x000fe2000000185c */
[----:B------:R-:W1:Y:S01]  /*bb30*/  LDSM.16.MT88.4 R16, [R102+0x8800] ;  /* 0x008800006610783b */ /* 0x000e620000004200 */
[----:B------:R-:W-:-:S06]  /*bb40*/  FADD.FTZ R66, R43, R66 ;  /* 0x000000422b427221 */ /* 0x000fcc0000010000 */
[C---:B------:R-:W-:Y:S08]  /*bb50*/  HMMA.16816.F32 R88, R4.reuse, R12, R88 ;  /* 0x0000000c0458723c */ /* 0x040ff00000001858 */
[C---:B------:R-:W-:Y:S01]  /*bb60*/  HMMA.16816.F32 R84, R4.reuse, R14, R84 ;  /* 0x0000000e0454723c */ /* 0x040fe20000001854 */
[----:B------:R-:W2:Y:S07]  /*bb70*/  LDSM.16.MT88.4 R12, [R160+0x9000] ;  /* 0x00900000a00c783b */ /* 0x000eae0000004200 */
[----:B------:R-:W-:Y:S01]  /*bb80*/  HMMA.16816.F32 R80, R4, R8, R80 ;  /* 0x000000080450723c */ /* 0x000fe20000001850 */
[----:B------:R-:W-:Y:S01]  /*bb90*/  FADD.FTZ R8, R50, R45 ;  /* 0x0000002d32087221 */ /* 0x000fe20000010000 */
[----:B------:R-:W-:-:S03]  /*bba0*/  FADD.FTZ R45, R29, R66 ;  /* 0x000000421d2d7221 */ /* 0x000fc60000010000 */
[----:B------:R-:W-:-:S03]  /*bbb0*/  FADD.FTZ R29, R27, R8 ;  /* 0x000000081b1d7221 */ /* 0x000fc60000010000 */
        /* <DEDUP_REMOVED lines=31> */
[----:B------:R-:W1:Y:S01]  /*bdb0*/  LDSM.16.MT88.4 R16, [R103+0x9000] ;  /* 0x009000006710783b */ /* 0x000e620000004200 */
[----:B------:R-:W-:-:S04]  /*bdc0*/  FADD.FTZ R33, R33, R64 ;  /* 0x0000004021217221 */ /* 0x000fc80000010000 */
[----:B------:R-:W-:Y:S01]  /*bdd0*/  HMMA.16816.F32 R96, R4, R12, R96 ;  /* 0x0000000c0460723c */ /* 0x000fe20000001860 */
[----:B------:R-:W-:-:S07]  /*bde0*/  FADD.FTZ R31, R31, R36 ;  /* 0x000000241f1f7221 */ /* 0x000fce0000010000 */
        /* <DEDUP_REMOVED lines=13> */
[-C--:B------:R-:W-:Y:S01]  /*bec0*/  FFMA.FTZ R192, R34, R24.reuse, -R25 ;  /* 0x0000001822c07223 */ /* 0x080fe20000010819 */
[-CC-:B------:R-:W-:Y:S01]  /*bed0*/  FFMA.FTZ R32, R32, R24.reuse, -R23.reuse ;  /* 0x0000001820207223 */ /* 0x180fe20000010817 */
[-CC-:B------:R-:W-:Y:S01]  /*bee0*/  FFMA.FTZ R35, R30, R24.reuse, -R23.reuse ;  /* 0x000000181e237223 */ /* 0x180fe20000010817 */
[-CC-:B------:R-:W-:Y:S01]  /*bef0*/  FFMA.FTZ R28, R28, R24.reuse, -R23.reuse ;  /* 0x000000181c1c7223 */ /* 0x180fe20000010817 */
[-C--:B------:R-:W-:Y:S01]  /*bf00*/  FFMA.FTZ R193, R26, R24.reuse, -R23 ;  /* 0x000000181ac17223 */ /* 0x080fe20000010817 */
[----:B------:R-:W-:Y:S01]  /*bf10*/  FADD.FTZ R53, R53, R128 ;  /* 0x0000008035357221 */ /* 0x000fe20000010000 */
[----:B------:R-:W-:Y:S01]  /*bf20*/  FADD.FTZ R51, R51, R124 ;  /* 0x0000007c33337221 */ /* 0x000fe20000010000 */
[----:B------:R-:W-:-:S02]  /*bf30*/  FFMA.FTZ R40, R40, R24, -R25 ;  /* 0x0000001828287223 */ /* 0x000fc40000010819 */
        /* <DEDUP_REMOVED lines=20> */
[C---:B------:R-:W-:Y:S01]  /*c080*/  HMMA.16816.F32 R76, R4.reuse, R18, R76 ;  /* 0x00000012044c723c */ /* 0x040fe2000000184c */
[----:B------:R-:W-:Y:S01]  /*c090*/  FADD.FTZ R109, R109, R138 ;  /* 0x0000008a6d6d7221 */ /* 0x000fe20000010000 */
[----:B------:R-:W-:Y:S01]  /*c0a0*/  FADD.FTZ R142, R142, R105 ;  /* 0x000000698e8e7221 */ /* 0x000fe20000010000 */
[----:B------:R-:W1:Y:S05]  /*c0b0*/  LDSM.16.MT88.4 R16, [R156+0x9800] ;  /* 0x009800009c10783b */ /* 0x000e6a0000004200 */
[----:B--2---:R-:W-:Y:S01]  /*c0c0*/  HMMA.16816.F32 R72, R4, R12, R72 ;  /* 0x0000000c0448723c */ /* 0x004fe20000001848 */
[----:B------:R-:W-:-:S07]  /*c0d0*/  FADD.FTZ R134, R134, R109 ;  /* 0x0000006d86867221 */ /* 0x000fce0000010000 */
[----:B------:R-:W-:Y:S01]  /*c0e0*/  HMMA.16816.F32 R68, R4, R14, R68 ;  /* 0x0000000e0444723c */ /* 0x000fe20000001844 */
[----:B----4-:R-:W-:Y:S01]  /*c0f0*/  F2FP.F16.F32.PACK_AB R4, R0, R29 ;  /* 0x0000001d0004723e */ /* 0x010fe200000000ff */
[----:B------:R-:W2:Y:S01]  /*c100*/  LDSM.16.MT88.4 R12, [R103+0x9800] ;  /* 0x00980000670c783b */ /* 0x000ea20000004200 */
[----:B-----5:R-:W-:Y:S02]  /*c110*/  F2FP.F16.F32.PACK_AB R6, R192, R25 ;  /* 0x00000019c006723e */ /* 0x020fe400000000ff */
[----:B---3--:R-:W-:Y:S02]  /*c120*/  F2FP.F16.F32.PACK_AB R5, R35, R32 ;  /* 0x000000202305723e */ /* 0x008fe400000000ff */
        /* <DEDUP_REMOVED lines=24> */
[----:B------:R-:W-:Y:S01]  /*c2b0*/  FADD.FTZ R32, R32, R27 ;  /* 0x0000001b20207221 */ /* 0x000fe20000010000 */
[----:B-1----:R-:W-:Y:S03]  /*c2c0*/  HMMA.16816.F32 R88, R4, R16, R88 ;  /* 0x000000100458723c */ /* 0x002fe60000001858 */
[----:B------:R-:W-:-:S05]  /*c2d0*/  FADD.FTZ R35, R35, R32 ;  /* 0x0000002023237221 */ /* 0x000fca0000010000 */
[----:B------:R-:W-:Y:S01]  /*c2e0*/  HMMA.16816.F32 R84, R4, R18, R84 ;  /* 0x000000120454723c */ /* 0x000fe20000001854 */
[----:B------:R-:W-:-:S07]  /*c2f0*/  FADD.FTZ R28, R28, R35 ;  /* 0x000000231c1c7221 */ /* 0x000fce0000010000 */
[C---:B--2---:R-:W-:Y:S08]  /*c300*/  HMMA.16816.F32 R80, R4.reuse, R12, R80 ;  /* 0x0000000c0450723c */ /* 0x044ff00000001850 */
[C---:B------:R-:W-:Y:S08]  /*c310*/  HMMA.16816.F32 R76, R4.reuse, R14, R76 ;  /* 0x0000000e044c723c */ /* 0x040ff0000000184c */
[C---:B---3--:R-:W-:Y:S08]  /*c320*/  HMMA.16816.F32 R72, R4.reuse, R8, R72 ;  /* 0x000000080448723c */ /* 0x048ff00000001848 */
[----:B------:R-:W-:Y:S01]  /*c330*/  HMMA.16816.F32 R68, R4, R10, R68 ;  /* 0x0000000a0444723c */ /* 0x000fe20000001844 */
[----:B------:R-:W-:Y:S01]  /*c340*/  FADD.FTZ R4, R0, R29 ;  /* 0x0000001d00047221 */ /* 0x000fe20000010000 */
[----:B------:R-:W-:-:S03]  /*c350*/  IMAD.MOV.U32 R0, RZ, RZ, R21 ;  /* 0x000000ffff007224 */ /* 0x000fc600078e0015 */
[----:B------:R-:W-:Y:S01]  /*c360*/  FADD.FTZ R25, R25, R4 ;  /* 0x0000000419197221 */ /* 0x000fe20000010000 */
[----:B------:R-:W-:Y:S02]  /*c370*/  IMAD.MOV.U32 R36, RZ, RZ, R22 ;  /* 0x000000ffff247224 */ /* 0x000fe400078e0016 */
[----:B------:R-:W-:Y:S01]  /*c380*/  FADD.FTZ R193, R193, R28 ;  /* 0x0000001cc1c17221 */ /* 0x000fe20000010000 */
[----:B------:R-:W-:Y:S02]  /*c390*/  @P0 IMAD.MOV.U32 R0, RZ, RZ, R21 ;  /* 0x000000ffff000224 */ /* 0x000fe400078e0015 */
[----:B------:R-:W-:Y:S01]  /*c3a0*/  FADD.FTZ R192, R192, R25 ;  /* 0x00000019c0c07221 */ /* 0x000fe20000010000 */
[----:B------:R-:W-:Y:S02]  /*c3b0*/  @P0 IMAD.MOV.U32 R36, RZ, RZ, R22 ;  /* 0x000000ffff240224 */ /* 0x000fe400078e0016 */
[----:B------:R-:W-:Y:S02]  /*c3c0*/  IMAD.MOV.U32 R24, RZ, RZ, R20 ;  /* 0x000000ffff187224 */ /* 0x000fe400078e0014 */
[----:B------:R-:W-:Y:S01]  /*c3d0*/  @P0 VIADD R38, R38, 0xfffffffd ;  /* 0xfffffffd26260836 */ /* 0x000fe20000000000 */
[----:B------:R-:W-:Y:S06]  /*c3e0*/  @P0 BRA `(.L_x_10856) ;  /* 0x0000000000040947 */ /* 0x000fec0003800000 */
.L_x_10845:
[----:B------:R-:W-:-:S07]  /*c3f0*/  IADD3 R38, PT, PT, R24, -0x1, RZ ;  /* 0xffffffff18267810 */ /* 0x000fce0007ffe0ff */
.L_x_10856:
[----:B------:R-:W-:Y:S05]  /*c400*/  BSYNC B2 ;  /* 0x0000000000027941 */ /* 0x000fea0003800000 */
.L_x_10844:
        /* <DEDUP_REMOVED lines=10> */
.L_x_10864:
        /* <DEDUP_REMOVED lines=80> */
.L_x_10859:
[----:B------:R-:W-:Y:S05]  /*c9b0*/  BSYNC.RECONVERGENT B0 ;  /* 0x0000000000007941 */ /* 0x000fea0003800200 */
.L_x_10858:
        /* <DEDUP_REMOVED lines=118> */
[----:B------:R-:W3:Y:S07]  /*d120*/  LDSM.16.M88.4 R116, [R158+0x2800] ;  /* 0x002800009e74783b */ /* 0x000eee0000000200 */
[C---:B-1----:R-:W-:Y:S08]  /*d130*/  HMMA.16816.F32 R60, R140.reuse, R104, R60 ;  /* 0x000000688c3c723c */ /* 0x042ff0000000183c */
[----:B------:R-:W-:Y:S01]  /*d140*/  HMMA.16816.F32 R64, R140, R106, R64 ;  /* 0x0000006a8c40723c */ /* 0x000fe20000001840 */
        /* <DEDUP_REMOVED lines=18> */
[----:B------:R-:W3:Y:S07]  /*d270*/  LDSM.16.M88.4 R116, [R161] ;  /* 0x00000000a174783b */ /* 0x000eee0000000200 */
        /* <DEDUP_REMOVED lines=68> */
[-C--:B------:R-:W-:Y:S08]  /*d6c0*/  FMUL.FTZ R230, R42, R0.reuse ;  /* 0x000000002ae67220 */ /* 0x080ff00000410000 */
[----:B------:R3:W1:Y:S01]  /*d6d0*/  MUFU.TANH R27, R231 ;  /* 0x000000e7001b7308 */ /* 0x0006620000002400 */
[C---:B--2---:R-:W-:Y:S09]  /*d6e0*/  HMMA.16816.F32 R44, R116.reuse, R104, R44 ;  /* 0x00000068742c723c */ /* 0x044ff2000000182c */
[----:B------:R-:W2:Y:S01]  /*d6f0*/  MUFU.TANH R204, R204 ;  /* 0x000000cc00cc7308 */ /* 0x000ea20000002400 */
[-C--:B----4-:R-:W-:Y:S01]  /*d700*/  FMUL.FTZ R229, R41, R0.reuse ;  /* 0x0000000029e57220 */ /* 0x090fe20000410000 */
[C---:B------:R-:W-:Y:S01]  /*d710*/  HMMA.16816.F32 R48, R116.reuse, R106, R48 ;  /* 0x0000006a7430723c */ /* 0x040fe20000001830 */
[----:B------:R-:W4:Y:S01]  /*d720*/  LDSM.16.M88.4 R104, [R157+0x5800] ;  /* 0x005800009d68783b */ /* 0x000f220000000200 */
[----:B------:R-:W-:Y:S06]  /*d730*/  DEPBAR.LE SB0, 0x0 ;  /* 0x000080000000791a */ /* 0x000fec0000000000 */
[----:B------:R-:W1:Y:S01]  /*d740*/  MUFU.TANH R205, R205 ;  /* 0x000000cd00cd7308 */ /* 0x000e620000002400 */
[-C--:B---3--:R-:W-:Y:S01]  /*d750*/  FMUL.FTZ R231, R43, R0.reuse ;  /* 0x000000002be77220 */ /* 0x088fe20000410000 */
[C---:B-----5:R-:W-:Y:S05]  /*d760*/  HMMA.16816.F32 R52, R116.reuse, R108, R52 ;  /* 0x0000006c7434723c */ /* 0x060fea0000001834 */
[-C--:B------:R-:W-:Y:S03]  /*d770*/  FMUL.FTZ R232, R44, R0.reuse ;  /* 0x000000002ce87220 */ /* 0x080fe60000410000 */
[----:B------:R-:W3:Y:S01]  /*d780*/  MUFU.TANH R206, R206 ;  /* 0x000000ce00ce7308 */ /* 0x000ee20000002400 */
        /* <DEDUP_REMOVED lines=31> */
[----:B------:R5:W1:Y:S01]  /*d980*/  MUFU.TANH R37, R249 ;  /* 0x000000f900257308 */ /* 0x000a620000002400 */
[-C--:B------:R-:W-:Y:S09]  /*d990*/  FMUL.FTZ R233, R66, R0.reuse ;  /* 0x0000000042e97220 */ /* 0x080ff20000410000 */
        /* <DEDUP_REMOVED lines=117> */
.L_x_10863:
[----:B------:R-:W-:Y:S05]  /*e0f0*/  BSYNC.RECONVERGENT B0 ;  /* 0x0000000000007941 */ /* 0x000fea0003800200 */
.L_x_10862:
        /* <DEDUP_REMOVED lines=64> */
.L_x_10861:
[----:B------:R-:W-:Y:S05]  /*e500*/  BSYNC.RECONVERGENT B1 ;  /* 0x0000000000017941 */ /* 0x000fea0003800200 */
.L_x_10860:
[CC--:B------:R-:W-:Y:S01]  /*e510*/  ISETP.GE.AND P1, PT, R191.reuse, R188.reuse, PT ;  /* 0x000000bcbf00720c */ /* 0x0c0fe20003f26270 */
[C---:B--2---:R-:W-:Y:S01]  /*e520*/  VIADD R5, R191.reuse, 0xffffffc0 ;  /* 0xffffffc0bf057836 */ /* 0x044fe20000000000 */
[----:B------:R-:W-:Y:S01]  /*e530*/  P2R R0, PR, RZ, 0x4 ;  /* 0x00000004ff007803 */ /* 0x000fe20000000000 */
[C---:B------:R-:W-:Y:S01]  /*e540*/  VIADD R29, R191.reuse, 0xfffffff0 ;  /* 0xfffffff0bf1d7836 */ /* 0x040fe20000000000 */
[----:B-1----:R-:W-:Y:S01]  /*e550*/  FSEL R26, R26, -INF , P1 ;  /* 0xff8000001a1a7808 */ /* 0x002fe20000800000 */
[----:B------:R-:W-:Y:S01]  /*e560*/  VIADD R57, R191, 0x1 ;  /* 0x00000001bf397836 */ /* 0x000fe20000000000 */
[-C--:B------:R-:W-:Y:S01]  /*e570*/  ISETP.GE.AND P0, PT, R5, R187.reuse, PT ;  /* 0x000000bb0500720c */ /* 0x080fe20003f06270 */
[----:B------:R-:W-:Y:S01]  /*e580*/  VIADD R55, R191, 0x9 ;  /* 0x00000009bf377836 */ /* 0x000fe20000000000 */
[----:B------:R-:W-:Y:S01]  /*e590*/  ISETP.GE.AND P4, PT, R5, R188, PT ;  /* 0x000000bc0500720c */ /* 0x000fe20003f86270 */
[C---:B------:R-:W-:Y:S01]  /*e5a0*/  VIADD R53, R191.reuse, 0x11 ;  /* 0x00000011bf357836 */ /* 0x040fe20000000000 */
[----:B------:R-:W-:Y:S01]  /*e5b0*/  P2R R6, PR, RZ, 0x1 ;  /* 0x00000001ff067803 */ /* 0x000fe20000000000 */
[C---:B------:R-:W-:Y:S01]  /*e5c0*/  VIADD R51, R191.reuse, 0x19 ;  /* 0x00000019bf337836 */ /* 0x040fe20000000000 */
[C---:B------:R-:W-:Y:S01]  /*e5d0*/  ISETP.GE.AND P0, PT, R191.reuse, R186, PT ;  /* 0x000000babf00720c */ /* 0x040fe20003f06270 */
        /* <DEDUP_REMOVED lines=29> */
[----:B------:R-:W-:Y:S01]  /*e7b0*/  ISETP.GE.AND P4, PT, R65, R188, PT ;  /* 0x000000bc4100720c */ /* 0x000fe20003f86270 */
[----:B------:R-:W-:Y:S01]  /*e7c0*/  VIADD R39, R191, 0x18 ;  /* 0x00000018bf277836 */ /* 0x000fe20000000000 */
[----:B------:R-:W-:Y:S01]  /*e7d0*/  FSEL R17, R207, -INF , P1 ;  /* 0xff800000cf117808 */ /* 0x000fe20000800000 */
[----:B------:R-:W-:Y:S01]  /*e7e0*/  VIADD R7, R191, 0xfffffff8 ;  /* 0xfffffff8bf077836 */ /* 0x000fe20000000000 */
[----:B------:R-:W-:Y:S01]  /*e7f0*/  FSEL R210, R210, -INF , P0 ;  /* 0xff800000d2d27808 */ /* 0x000fe20000000000 */
[----:B------:R-:W-:Y:S01]  /*e800*/  VIADD R189, R189, 0xffffff80 ;  /* 0xffffff80bdbd7836 */ /* 0x000fe20000000000 */
[----:B------:R-:W-:Y:S02]  /*e810*/  ISETP.GE.AND P1, PT, R35, R186, PT ;  /* 0x000000ba2300720c */ /* 0x000fe40003f26270 */
[-C--:B------:R-:W-:Y:S02]  /*e820*/  ISETP.GE.AND P0, PT, R25, R188.reuse, PT ;  /* 0x000000bc1900720c */ /* 0x080fe40003f06270 */
[----:B------:R-:W-:Y:S02]  /*e830*/  FSEL R19, R206, -INF , P4 ;  /* 0xff800000ce137808 */ /* 0x000fe40002000000 */
[----:B------:R-:W-:Y:S02]  /*e840*/  ISETP.GE.AND P4, PT, R49, R188, PT ;  /* 0x000000bc3100720c */ /* 0x000fe40003f86270 */
[----:B------:R-:W-:Y:S02]  /*e850*/  FSEL R23, R197, -INF , P1 ;  /* 0xff800000c5177808 */ /* 0x000fe40000800000 */
[----:B------:R-:W-:Y:S02]  /*e860*/  FSEL R214, R214, -INF , P0 ;  /* 0xff800000d6d67808 */ /* 0x000fe40000000000 */
[----:B------:R-:W-:Y:S02]  /*e870*/  ISETP.GE.AND P1, PT, R105, R186, PT ;  /* 0x000000ba6900720c */ /* 0x000fe40003f26270 */
[-C--:B------:R-:W-:Y:S02]  /*e880*/  ISETP.GE.AND P0, PT, R29, R188.reuse, PT ;  /* 0x000000bc1d00720c */ /* 0x080fe40003f06270 */
[----:B------:R-:W-:Y:S02]  /*e890*/  FSEL R16, R211, -INF , P4 ;  /* 0xff800000d3107808 */ /* 0x000fe40002000000 */
[----:B------:R-:W-:Y:S02]  /*e8a0*/  ISETP.GE.AND P4, PT, R33, R188, PT ;  /* 0x000000bc2100720c */ /* 0x000fe40003f86270 */
[C---:B------:R-:W-:Y:S02]  /*e8b0*/  ISETP.GE.AND P3, PT, R5.reuse, R186, PT ;  /* 0x000000ba0500720c */ /* 0x040fe40003f66270 */
[----:B------:R-:W-:Y:S01]  /*e8c0*/  ISETP.GE.AND P2, PT, R5, R182, PT ;  /* 0x000000b60500720c */ /* 0x000fe20003f46270 */
[----:B------:R-:W-:Y:S01]  /*e8d0*/  VIADD R5, R191, 0xfffffff9 ;  /* 0xfffffff9bf057836 */ /* 0x000fe20000000000 */
        /* <DEDUP_REMOVED lines=8> */
[----:B------:R-:W-:Y:S02]  /*e960*/  ISETP.GE.AND P1, PT, R5, R188, PT ;  /* 0x000000bc0500720c */ /* 0x000fe40003f26270 */
[----:B------:R-:W-:Y:S02]  /*e970*/  ISETP.GE.AND P0, PT, R65, R186, PT ;  /* 0x000000ba4100720c */ /* 0x000fe40003f06270 */
[----:B------:R-:W-:Y:S02]  /*e980*/  P2R R8, PR, RZ, 0x4 ;  /* 0x00000004ff087803 */ /* 0x000fe40000000000 */
[----:B------:R-:W-:Y:S02]  /*e990*/  FSEL R207, R219, -INF , P4 ;  /* 0xff800000dbcf7808 */ /* 0x000fe40002000000 */
[CC--:B------:R-:W-:Y:S02]  /*e9a0*/  ISETP.GE.AND P4, PT, R35.reuse, R187.reuse, PT ;  /* 0x000000bb2300720c */ /* 0x0c0fe40003f86270 */
[----:B------:R-:W-:Y:S02]  /*e9b0*/  ISETP.GE.AND P2, PT, R35, R182, PT ;  /* 0x000000b62300720c */ /* 0x000fe40003f46270 */
[----:B------:R-:W-:Y:S02]  /*e9c0*/  FSEL R203, R223, -INF , P1 ;  /* 0xff800000dfcb7808 */ /* 0x000fe40000800000 */
[----:B------:R-:W-:Y:S02]  /*e9d0*/  FSEL R35, R208, -INF , P0 ;  /* 0xff800000d0237808 */ /* 0x000fe40000000000 */
[----:B------:R-:W-:Y:S02]  /*e9e0*/  ISETP.GE.AND P1, PT, R59, R186, PT ;  /* 0x000000ba3b00720c */ /* 0x000fe40003f26270 */
[----:B------:R-:W-:Y:S02]  /*e9f0*/  ISETP.GE.AND P0, PT, R57, R188, PT ;  /* 0x000000bc3900720c */ /* 0x000fe40003f06270 */
[----:B------:R-:W-:Y:S02]  /*ea00*/  FSEL R12, R209, -INF , P1 ;  /* 0xff800000d10c7808 */ /* 0x000fe40000800000 */
[----:B------:R-:W-:Y:S02]  /*ea10*/  FSEL R155, R226, -INF , P0 ;  /* 0xff800000e29b7808 */ /* 0x000fe40000000000 */
[-C--:B------:R-:W-:Y:S02]  /*ea20*/  ISETP.GE.AND P1, PT, R109, R186.reuse, PT ;  /* 0x000000ba6d00720c */ /* 0x080fe40003f26270 */
        /* <DEDUP_REMOVED lines=27> */
[----:B------:R-:W-:Y:S02]  /*ebe0*/  ISETP.GE.AND P1, PT, R107, R182, PT ;  /* 0x000000b66b00720c */ /* 0x000fe40003f26270 */
[----:B------:R-:W-:Y:S02]  /*ebf0*/  ISETP.GE.AND P0, PT, R111, R188, PT ;  /* 0x000000bc6f00720c */ /* 0x000fe40003f06270 */
[----:B------:R-:W-:Y:S02]  /*ec00*/  P2R R24, PR, RZ, 0x2 ;  /* 0x00000002ff187803 */ /* 0x000fe40000000000 */
[----:B------:R-:W-:Y:S02]  /*ec10*/  FSEL R242, R242, -INF , P0 ;  /* 0xff800000f2f27808 */ /* 0x000fe40000000000 */
[CC--:B------:R-:W-:Y:S02]  /*ec20*/  ISETP.GE.AND P0, PT, R105.reuse, R187.reuse, PT ;  /* 0x000000bb6900720c */ /* 0x0c0fe40003f06270 */
[----:B------:R-:W-:Y:S01]  /*ec30*/  ISETP.GE.AND P1, PT, R105, R182, PT ;  /* 0x000000b66900720c */ /* 0x000fe20003f26270 */
[----:B------:R-:W-:Y:S01]  /*ec40*/  VIADD R105, R191, 0x21 ;  /* 0x00000021bf697836 */ /* 0x000fe20000000000 */
[----:B------:R-:W-:Y:S02]  /*ec50*/  P2R R48, PR, RZ, 0x1 ;  /* 0x00000001ff307803 */ /* 0x000fe40000000000 */
[----:B------:R-:W-:Y:S02]  /*ec60*/  FSEL R4, R196, -INF , P3 ;  /* 0xff800000c4047808 */ /* 0x000fe40001800000 */
[----:B------:R-:W-:Y:S02]  /*ec70*/  ISETP.GE.AND P0, PT, R105, R188, PT ;  /* 0x000000bc6900720c */ /* 0x000fe40003f06270 */
[----:B------:R-:W-:Y:S02]  /*ec80*/  P2R R18, PR, RZ, 0x4 ;  /* 0x00000004ff127803 */ /* 0x000fe40000000000 */
[----:B------:R-:W-:Y:S02]  /*ec90*/  FSEL R125, R244, -INF , P0 ;  /* 0xff800000f47d7808 */ /* 0x000fe40000000000 */
[CC--:B------:R-:W-:Y:S02]  /*eca0*/  ISETP.GE.AND P3, PT, R107.reuse, R186.reuse, PT ;  /* 0x000000ba6b00720c */ /* 0x0c0fe40003f66270 */
[-C--:B------:R-:W-:Y:S02]  /*ecb0*/  ISETP.GE.AND P2, PT, R107, R187.reuse, PT ;  /* 0x000000bb6b00720c */ /* 0x080fe40003f46270 */
[-C--:B------:R-:W-:Y:S02]  /*ecc0*/  ISETP.GE.AND P0, PT, R57, R186.reuse, PT ;  /* 0x000000ba3900720c */ /* 0x080fe40003f06270 */
[----:B------:R-:W-:Y:S02]  /*ecd0*/  FSEL R13, R200, -INF , P3 ;  /* 0xff800000c80d7808 */ /* 0x000fe40001800000 */
[----:B------:R-:W-:Y:S02]  /*ece0*/  P2R R38, PR, RZ, 0x4 ;  /* 0x00000004ff267803 */ /* 0x000fe40000000000 */
[----:B------:R-:W-:Y:S02]  /*ecf0*/  FSEL R145, R227, -INF , P0 ;  /* 0xff800000e3917808 */ /* 0x000fe40000000000 */
[C---:B------:R-:W-:Y:S02]  /*ed00*/  ISETP.GE.AND P3, PT, R67.reuse, R186, PT ;  /* 0x000000ba4300720c */ /* 0x040fe40003f66270 */
[CC--:B------:R-:W-:Y:S02]  /*ed10*/  ISETP.GE.AND P0, PT, R67.reuse, R187.reuse, PT ;  /* 0x000000bb4300720c */ /* 0x0c0fe40003f06270 */
[----:B------:R-:W-:Y:S01]  /*ed20*/  ISETP.GE.AND P2, PT, R67, R182, PT ;  /* 0x000000b64300720c */ /* 0x000fe20003f46270 */
[----:B------:R-:W-:Y:S01]  /*ed30*/  VIADD R67, R191, 0x28 ;  /* 0x00000028bf437836 */ /* 0x000fe20000000000 */
[----:B------:R-:W-:Y:S02]  /*ed40*/  P2R R46, PR, RZ, 0x1 ;  /* 0x00000001ff2e7803 */ /* 0x000fe40000000000 */
[----:B------:R-:W-:Y:S02]  /*ed50*/  P2R R22, PR, RZ, 0x4 ;  /* 0x00000004ff167803 */ /* 0x000fe40000000000 */
[----:B------:R-:W-:Y:S02]  /*ed60*/  ISETP.GE.AND P0, PT, R67, R188, PT ;  /* 0x000000bc4300720c */ /* 0x000fe40003f06270 */
[----:B------:R-:W-:Y:S02]  /*ed70*/  ISETP.NE.AND P2, PT, R24, RZ, PT ;  /* 0x000000ff1800720c */ /* 0x000fe40003f45270 */
[----:B------:R-:W-:Y:S02]  /*ed80*/  FSEL R123, R252, -INF , P0 ;  /* 0xff800000fc7b7808 */ /* 0x000fe40000000000 */
[CC--:B------:R-:W-:Y:S02]  /*ed90*/  ISETP.GE.AND P0, PT, R61.reuse, R187.reuse, PT ;  /* 0x000000bb3d00720c */ /* 0x0c0fe40003f06270 */
[----:B------:R-:W-:Y:S01]  /*eda0*/  ISETP.GE.AND P6, PT, R61, R182, PT ;  /* 0x000000b63d00720c */ /* 0x000fe20003fc6270 */
[----:B------:R-:W-:Y:S01]  /*edb0*/  VIADD R61, R191, 0x29 ;  /* 0x00000029bf3d7836 */ /* 0x000fe20000000000 */
[----:B------:R-:W-:Y:S02]  /*edc0*/  P2R R24, PR, RZ, 0x4 ;  /* 0x00000004ff187803 */ /* 0x000fe40000000000 */
[----:B------:R-:W-:Y:S02]  /*edd0*/  ISETP.NE.AND P2, PT, R8, RZ, PT ;  /* 0x000000ff0800720c */ /* 0x000fe40003f45270 */
[----:B------:R-:W-:Y:S02]  /*ede0*/  P2R R8, PR, RZ, 0x1 ;  /* 0x00000001ff087803 */ /* 0x000fe40000000000 */
[----:B------:R-:W-:Y:S02]  /*edf0*/  ISETP.GE.AND P0, PT, R61, R188, PT ;  /* 0x000000bc3d00720c */ /* 0x000fe40003f06270 */
[----:B------:R-:W-:Y:S02]  /*ee00*/  ISETP.GE.AND P5, PT, R65, R182, PT ;  /* 0x000000b64100720c */ /* 0x000fe40003fa6270 */
[----:B------:R-:W-:Y:S02]  /*ee10*/  FSEL R121, R251, -INF , P0 ;  /* 0xff800000fb797808 */ /* 0x000fe40000000000 */
[-C--:B------:R-:W-:Y:S02]  /*ee20*/  ISETP.GE.AND P0, PT, R43, R186.reuse, PT ;  /* 0x000000ba2b00720c */ /* 0x080fe40003f06270 */
[----:B------:R-:W-:Y:S02]  /*ee30*/  P2R R10, PR, RZ, 0x10 ;  /* 0x00000010ff0a7803 */ /* 0x000fe40000000000 */
[----:B------:R-:W-:Y:S02]  /*ee40*/  FSEL R143, R230, -INF , P0 ;  /* 0xff800000e68f7808 */ /* 0x000fe40000000000 */
[----:B------:R-:W-:Y:S02]  /*ee50*/  ISETP.GE.AND P0, PT, R55, R186, PT ;  /* 0x000000ba3700720c */ /* 0x000fe40003f06270 */
[----:B------:R-:W-:Y:S02]  /*ee60*/  P2R R36, PR, RZ, 0x20 ;  /* 0x00000020ff247803 */ /* 0x000fe40000000000 */
[----:B------:R-:W-:Y:S02]  /*ee70*/  FSEL R141, R231, -INF , P0 ;  /* 0xff800000e78d7808 */ /* 0x000fe40000000000 */
[-C--:B------:R-:W-:Y:S01]  /*ee80*/  ISETP.GE.AND P0, PT, R65, R187.reuse, PT ;  /* 0x000000bb4100720c */ /* 0x080fe20003f06270 */
[----:B------:R-:W-:Y:S01]  /*ee90*/  VIADD R65, R191, 0x30 ;  /* 0x00000030bf417836 */ /* 0x000fe20000000000 */
[CC--:B------:R-:W-:Y:S02]  /*eea0*/  ISETP.GE.AND P5, PT, R59.reuse, R187.reuse, PT ;  /* 0x000000bb3b00720c */ /* 0x0c0fe40003fa6270 */
[----:B------:R-:W-:Y:S01]  /*eeb0*/  ISETP.GE.AND P4, PT, R59, R182, PT ;  /* 0x000000b63b00720c */ /* 0x000fe20003f86270 */
[----:B------:R-:W-:Y:S01]  /*eec0*/  VIADD R59, R191, 0x31 ;  /* 0x00000031bf3b7836 */ /* 0x000fe20000000000 */
[----:B------:R-:W-:Y:S02]  /*eed0*/  P2R R42, PR, RZ, 0x1 ;  /* 0x00000001ff2a7803 */ /* 0x000fe40000000000 */
[-C--:B------:R-:W-:Y:S02]  /*eee0*/  ISETP.GE.AND P0, PT, R65, R188.reuse, PT ;  /* 0x000000bc4100720c */ /* 0x080fe40003f06270 */
[----:B------:R-:W-:Y:S02]  /*eef0*/  P2R R40, PR, RZ, 0x20 ;  /* 0x00000020ff287803 */ /* 0x000fe40000000000 */
[----:B------:R-:W-:Y:S02]  /*ef00*/  FSEL R107, R250, -INF , P0 ;  /* 0xff800000fa6b7808 */ /* 0x000fe40000000000 */
[----:B------:R-:W-:Y:S02]  /*ef10*/  ISETP.GE.AND P0, PT, R59, R188, PT ;  /* 0x000000bc3b00720c */ /* 0x000fe40003f06270 */
[----:B------:R-:W-:Y:S02]  /*ef20*/  ISETP.NE.AND P5, PT, R42, RZ, PT ;  /* 0x000000ff2a00720c */ /* 0x000fe40003fa5270 */
[----:B------:R-:W-:Y:S02]  /*ef30*/  FSEL R106, R37, -INF , P0 ;  /* 0xff800000256a7808 */ /* 0x000fe40000000000 */
[----:B------:R-:W2:Y:S01]  /*ef40*/  LD.E R37, desc[UR4][R2.64+0xdc] ;  /* 0x0000dc0402257980 */ /* 0x000ea2000c101900 */
[-C--:B------:R-:W-:Y:S02]  /*ef50*/  ISETP.GE.AND P0, PT, R191, R187.reuse, PT ;  /* 0x000000bbbf00720c */ /* 0x080fe40003f06270 */
[----:B------:R-:W-:Y:S02]  /*ef60*/  P2R R42, PR, RZ, 0x20 ;  /* 0x00000020ff2a7803 */ /* 0x000fe40000000000 */
[----:B------:R-:W-:Y:S02]  /*ef70*/  ISETP.NE.AND P5, PT, R8, RZ, PT ;  /* 0x000000ff0800720c */ /* 0x000fe40003fa5270 */
[----:B------:R-:W-:Y:S02]  /*ef80*/  FSEL R151, R26, -INF , !P0 ;  /* 0xff8000001a977808 */ /* 0x000fe40004000000 */
[----:B------:R-:W-:Y:S02]  /*ef90*/  ISETP.GE.AND P0, PT, R63, R186, PT ;  /* 0x000000ba3f00720c */ /* 0x000fe40003f06270 */
[----:B------:R-:W-:Y:S02]  /*efa0*/  P2R R44, PR, RZ, 0x20 ;  /* 0x00000020ff2c7803 */ /* 0x000fe40000000000 */
[----:B------:R-:W-:Y:S02]  /*efb0*/  FSEL R27, R204, -INF , P3 ;  /* 0xff800000cc1b7808 */ /* 0x000fe40001800000 */
[----:B------:R-:W-:Y:S02]  /*efc0*/  P2R R32, PR, RZ, 0x40 ;  /* 0x00000040ff207803 */ /* 0x000fe40000000000 */
[----:B------:R-:W-:Y:S02]  /*efd0*/  ISETP.NE.AND P5, PT, R46, RZ, PT ;  /* 0x000000ff2e00720c */ /* 0x000fe40003fa5270 */
[----:B------:R-:W-:Y:S02]  /*efe0*/  FSEL R131, R234, -INF , P0 ;  /* 0xff800000ea837808 */ /* 0x000fe40000000000 */
[C---:B------:R-:W-:Y:S02]  /*eff0*/  ISETP.GE.AND P3, PT, R109.reuse, R182, PT ;  /* 0x000000b66d00720c */ /* 0x040fe40003f66270 */
[-C--:B------:R-:W-:Y:S01]  /*f000*/  ISETP.GE.AND P6, PT, R109, R187.reuse, PT ;  /* 0x000000bb6d00720c */ /* 0x080fe20003fc6270 */
[----:B------:R-:W-:Y:S01]  /*f010*/  VIADD R109, R191, 0x39 ;  /* 0x00000039bf6d7836 */ /* 0x000fe20000000000 */
[----:B------:R-:W-:Y:S02]  /*f020*/  ISETP.GE.AND P0, PT, R53, R186, PT ;  /* 0x000000ba3500720c */ /* 0x000fe40003f06270 */
[----:B------:R-:W-:Y:S02]  /*f030*/  P2R R46, PR, RZ, 0x20 ;  /* 0x00000020ff2e7803 */ /* 0x000fe40000000000 */
[----:B------:R-:W-:Y:S02]  /*f040*/  P2R R20, PR, RZ, 0x2 ;  /* 0x00000002ff147803 */ /* 0x000fe40000000000 */
[----:B------:R-:W-:Y:S02]  /*f050*/  P2R R28, PR, RZ, 0x4 ;  /* 0x00000004ff1c7803 */ /* 0x000fe40000000000 */
[----:B------:R-:W-:Y:S02]  /*f060*/  ISETP.NE.AND P5, PT, R48, RZ, PT ;  /* 0x000000ff3000720c */ /* 0x000fe40003fa5270 */
[CC--:B------:R-:W-:Y:S02]  /*f070*/  ISETP.GE.AND P2, PT, R49.reuse, R187.reuse, PT ;  /* 0x000000bb3100720c */ /* 0x0c0fe40003f46270 */
[----:B------:R-:W-:Y:S01]  /*f080*/  ISETP.GE.AND P1, PT, R49, R182, PT ;  /* 0x000000b63100720c */ /* 0x000fe20003f26270 */
[----:B------:R-:W-:Y:S01]  /*f090*/  VIADD R49, R191, 0x38 ;  /* 0x00000038bf317836 */ /* 0x000fe20000000000 */
        /* <DEDUP_REMOVED lines=17> */
[----:B------:R-:W-:Y:S02]  /*f1b0*/  FSEL R47, R47, -INF , !P5 ;  /* 0xff8000002f2f7808 */ /* 0x000fe40006800000 */
[----:B------:R-:W-:Y:S02]  /*f1c0*/  FSEL R238, R238, -INF , P0 ;  /* 0xff800000eeee7808 */ /* 0x000fe40000000000 */
[-C--:B------:R-:W-:Y:S02]  /*f1d0*/  ISETP.GE.AND P0, PT, R111, R186.reuse, PT ;  /* 0x000000ba6f00720c */ /* 0x080fe40003f06270 */
[----:B------:R-:W-:Y:S02]  /*f1e0*/  ISETP.NE.AND P5, PT, R52, RZ, PT ;  /* 0x000000ff3400720c */ /* 0x000fe40003fa5270 */
        /* <DEDUP_REMOVED lines=14> */
[----:B------:R-:W-:Y:S02]  /*f2d0*/  ISETP.NE.AND P5, PT, R48, RZ, PT ;  /* 0x000000ff3000720c */ /* 0x000fe40003fa5270 */
[----:B------:R-:W-:Y:S02]  /*f2e0*/  FSEL R6, R247, -INF , P0 ;  /* 0xff800000f7067808 */ /* 0x000fe40000000000 */
[----:B------:R-:W-:Y:S02]  /*f2f0*/  ISETP.GE.AND P0, PT, R109, R186, PT ;  /* 0x000000ba6d00720c */ /* 0x000fe40003f06270 */
[----:B------:R-:W-:Y:S02]  /*f300*/  ISETP.NE.AND P2, PT, R28, RZ, PT ;  /* 0x000000ff1c00720c */ /* 0x000fe40003f45270 */
[----:B------:R-:W-:Y:S02]  /*f310*/  FSEL R38, R249, -INF , P0 ;  /* 0xff800000f9267808 */ /* 0x000fe40000000000 */
[----:B------:R-:W-:Y:S02]  /*f320*/  ISETP.NE.AND P0, PT, R18, RZ, PT ;  /* 0x000000ff1200720c */ /* 0x000fe40003f05270 */
[----:B------:R-:W-:Y:S02]  /*f330*/  FSEL R31, R31, -INF , !P5 ;  /* 0xff8000001f1f7808 */ /* 0x000fe40006800000 */
[----:B------:R-:W-:Y:S02]  /*f340*/  FSEL R23, R23, -INF , !P0 ;  /* 0xff80000017177808 */ /* 0x000fe40004000000 */
[----:B------:R-:W-:Y:S02]  /*f350*/  FSEL R4, R4, -INF , !P2 ;  /* 0xff80000004047808 */ /* 0x000fe40005000000 */
[----:B------:R-:W-:Y:S02]  /*f360*/  ISETP.NE.AND P2, PT, R24, RZ, PT ;  /* 0x000000ff1800720c */ /* 0x000fe40003f45270 */
[----:B------:R-:W-:Y:S02]  /*f370*/  ISETP.NE.AND P5, PT, R46, RZ, PT ;  /* 0x000000ff2e00720c */ /* 0x000fe40003fa5270 */
[-C--:B------:R-:W-:Y:S02]  /*f380*/  ISETP.GE.AND P0, PT, R25, R187.reuse, PT ;  /* 0x000000bb1900720c */ /* 0x080fe40003f06270 */
[----:B------:R-:W-:Y:S02]  /*f390*/  FSEL R13, R13, -INF , !P2 ;  /* 0xff8000000d0d7808 */ /* 0x000fe40005000000 */
[----:B------:R-:W-:Y:S02]  /*f3a0*/  FSEL R11, R11, -INF , !P5 ;  /* 0xff8000000b0b7808 */ /* 0x000fe40006800000 */
[----:B------:R-:W-:Y:S02]  /*f3b0*/  FSEL R221, R214, -INF , !P0 ;  /* 0xff800000d6dd7808 */ /* 0x000fe40004000000 */
[----:B------:R-:W-:Y:S02]  /*f3c0*/  ISETP.NE.AND P2, PT, R22, RZ, PT ;  /* 0x000000ff1600720c */ /* 0x000fe40003f45270 */
[----:B------:R-:W-:Y:S02]  /*f3d0*/  ISETP.GE.AND P0, PT, R33, R187, PT ;  /* 0x000000bb2100720c */ /* 0x000fe40003f06270 */
[----:B------:R-:W-:Y:S02]  /*f3e0*/  ISETP.NE.AND P5, PT, R44, RZ, PT ;  /* 0x000000ff2c00720c */ /* 0x000fe40003fa5270 */
[----:B------:R-:W-:Y:S02]  /*f3f0*/  FSEL R219, R14, -INF , !P0 ;  /* 0xff8000000edb7808 */ /* 0x000fe40004000000 */
[----:B------:R-:W-:Y:S02]  /*f400*/  FSEL R9, R9, -INF , !P5 ;  /* 0xff80000009097808 */ /* 0x000fe40006800000 */
[----:B------:R-:W-:Y:S02]  /*f410*/  FSEL R27, R27, -INF , !P2 ;  /* 0xff8000001b1b7808 */ /* 0x000fe40005000000 */
[----:B------:R-:W-:Y:S02]  /*f420*/  ISETP.NE.AND P0, PT, R20, RZ, PT ;  /* 0x000000ff1400720c */ /* 0x000fe40003f05270 */
[----:B------:R-:W-:Y:S02]  /*f430*/  ISETP.NE.AND P5, PT, R42, RZ, PT ;  /* 0x000000ff2a00720c */ /* 0x000fe40003fa5270 */
[----:B------:R-:W-:Y:S02]  /*f440*/  ISETP.NE.AND P2, PT, R0, RZ, PT ;  /* 0x000000ff0000720c */ /* 0x000fe40003f45270 */
[----:B------:R-:W-:Y:S02]  /*f450*/  FMNMX3.FTZ R0, R100, R47, R45, !PT ;  /* 0x0000002f64007276 */ /* 0x000fe4000781002d */
[----:B------:R-:W-:Y:S02]  /*f460*/  FSEL R21, R21, -INF , !P0 ;  /* 0xff80000015157808 */ /* 0x000fe40004000000 */
[----:B------:R-:W-:Y:S02]  /*f470*/  FSEL R19, R19, -INF , !P5 ;  /* 0xff80000013137808 */ /* 0x000fe40006800000 */
[----:B------:R-:W-:Y:S02]  /*f480*/  ISETP.GE.AND P0, PT, R29, R187, PT ;  /* 0x000000bb1d00720c */ /* 0x000fe40003f06270 */
[----:B------:R-:W-:Y:S02]  /*f490*/  FMNMX3.FTZ R0, R0, R41, R31, !PT ;  /* 0x0000002900007276 */ /* 0x000fe4000781001f */
[----:B------:R-:W-:Y:S02]  /*f4a0*/  ISETP.NE.AND P5, PT, R40, RZ, PT ;  /* 0x000000ff2800720c */ /* 0x000fe40003fa5270 */
[----:B------:R-:W-:Y:S02]  /*f4b0*/  FMNMX3.FTZ R0, R0, R11, R9, !PT ;  /* 0x0000000b00007276 */ /* 0x000fe40007810009 */
[----:B------:R-:W-:Y:S02]  /*f4c0*/  FSEL R17, R17, -INF , !P5 ;  /* 0xff80000011117808 */ /* 0x000fe40006800000 */
[----:B------:R-:W-:Y:S02]  /*f4d0*/  FSEL R209, R218, -INF , !P0 ;  /* 0xff800000dad17808 */ /* 0x000fe40004000000 */
[----:B------:R-:W-:Y:S02]  /*f4e0*/  ISETP.NE.AND P5, PT, R36, RZ, PT ;  /* 0x000000ff2400720c */ /* 0x000fe40003fa5270 */
[----:B------:R-:W-:Y:S02]  /*f4f0*/  ISETP.GE.AND P0, PT, R15, R187, PT ;  /* 0x000000bb0f00720c */ /* 0x000fe40003f06270 */
[----:B------:R-:W-:Y:S02]  /*f500*/  FSEL R225, R210, -INF , !P6 ;  /* 0xff800000d2e17808 */ /* 0x000fe40007000000 */
[----:B------:R-:W-:Y:S02]  /*f510*/  ISETP.NE.AND P6, PT, R32, RZ, PT ;  /* 0x000000ff2000720c */ /* 0x000fe40003fc5270 */
        /* <DEDUP_REMOVED lines=30> */
[----:B------:R-:W-:Y:S02]  /*f700*/  ISETP.GE.AND P3, PT, R63, R187, PT ;  /* 0x000000bb3f00720c */ /* 0x000fe40003f66270 */
[-C--:B------:R-:W-:Y:S02]  /*f710*/  ISETP.GE.AND P6, PT, R7, R182.reuse, PT ;  /* 0x000000b60700720c */ /* 0x080fe40003fc6270 */
[----:B------:R-:W-:Y:S02]  /*f720*/  FMNMX3.FTZ R12, R12, R221, R219, !PT ;  /* 0x000000dd0c0c7276 */ /* 0x000fe400078100db */
[-C--:B------:R-:W-:Y:S02]  /*f730*/  ISETP.GE.AND P5, PT, R5, R182.reuse, PT ;  /* 0x000000b60500720c */ /* 0x080fe40003fa6270 */
[----:B------:R-:W-:Y:S02]  /*f740*/  FSEL R201, R201, -INF , !P4 ;  /* 0xff800000c9c97808 */ /* 0x000fe40006000000 */
        /* <DEDUP_REMOVED lines=14> */
[-C--:B------:R-:W-:Y:S02]  /*f830*/  ISETP.GE.AND P0, PT, R55, R182.reuse, PT ;  /* 0x000000b63700720c */ /* 0x080fe40003f06270 */
[-C--:B------:R-:W-:Y:S02]  /*f840*/  ISETP.GE.AND P1, PT, R43, R182.reuse, PT ;  /* 0x000000b62b00720c */ /* 0x080fe40003f26270 */
[----:B------:R-:W-:Y:S02]  /*f850*/  FMNMX3.FTZ R12, R12, R205, R203, !PT ;  /* 0x000000cd0c0c7276 */ /* 0x000fe400078100cb */
[----:B------:R-:W-:Y:S02]  /*f860*/  FSEL R43, R242, -INF , !P6 ;  /* 0xff800000f22b7808 */ /* 0x000fe40007000000 */
[----:B------:R-:W-:Y:S02]  /*f870*/  FSEL R145, R145, -INF , !P3 ;  /* 0xff80000091917808 */ /* 0x000fe40005800000 */
[----:B------:R-:W-:Y:S02]  /*f880*/  FMNMX3.FTZ R0, R0, R197, R195, !PT ;  /* 0x000000c500007276 */ /* 0x000fe400078100c3 */
[-C--:B------:R-:W-:Y:S02]  /*f890*/  ISETP.GE.AND P6, PT, R53, R182.reuse, PT ;  /* 0x000000b63500720c */ /* 0x080fe40003fc6270 */
[----:B------:R-:W-:Y:S01]  /*f8a0*/  FSEL R125, R125, -INF , !P5 ;  /* 0xff8000007d7d7808 */ /* 0x000fe20006800000 */
[----:B------:R-:W-:Y:S01]  /*f8b0*/  LDSM.16.MT88.4 R52, [R160+0x6800] ;  /* 0x00680000a034783b */ /* 0x000fe20000004200 */
[-C--:B------:R-:W-:Y:S02]  /*f8c0*/  ISETP.GE.AND P3, PT, R61, R187.reuse, PT ;  /* 0x000000bb3d00720c */ /* 0x080fe40003f66270 */
[----:B------:R-:W-:Y:S02]  /*f8d0*/  FSEL R141, R141, -INF , !P0 ;  /* 0xff8000008d8d7808 */ /* 0x000fe40004000000 */
[----:B------:R-:W-:Y:S02]  /*f8e0*/  FSEL R133, R133, -INF , !P4 ;  /* 0xff80000085857808 */ /* 0x000fe40006000000 */
[----:B------:R-:W-:Y:S02]  /*f8f0*/  ISETP.GE.AND P5, PT, R67, R187, PT ;  /* 0x000000bb4300720c */ /* 0x000fe40003fa6270 */
[----:B------:R-:W-:Y:S02]  /*f900*/  FMNMX3.FTZ R12, R12, R151, R155, !PT ;  /* 0x000000970c0c7276 */ /* 0x000fe4000781009b */
[----:B------:R-:W-:Y:S02]  /*f910*/  ISETP.GE.AND P0, PT, R59, R187, PT ;  /* 0x000000bb3b00720c */ /* 0x000fe40003f06270 */
[-C--:B------:R-:W-:Y:S02]  /*f920*/  ISETP.GE.AND P4, PT, R63, R182.reuse, PT ;  /* 0x000000b63f00720c */ /* 0x080fe40003f86270 */
[----:B------:R-:W-:Y:S02]  /*f930*/  FSEL R143, R143, -INF , !P1 ;  /* 0xff8000008f8f7808 */ /* 0x000fe40004800000 */
[----:B------:R-:W-:Y:S02]  /*f940*/  FMNMX3.FTZ R0, R0, R147, R145, !PT ;  /* 0x0000009300007276 */ /* 0x000fe40007810091 */
[----:B------:R-:W-:Y:S02]  /*f950*/  FSEL R129, R129, -INF , !P6 ;  /* 0xff80000081817808 */ /* 0x000fe40007000000 */
        /* <DEDUP_REMOVED lines=16> */
[----:B------:R-:W-:Y:S02]  /*fa60*/  FSEL R63, R239, -INF , !P5 ;  /* 0xff800000ef3f7808 */ /* 0x000fe40006800000 */
[----:B------:R-:W-:Y:S02]  /*fa70*/  FSEL R61, R238, -INF , !P3 ;  /* 0xff800000ee3d7808 */ /* 0x000fe40005800000 */
[-C--:B------:R-:W-:Y:S02]  /*fa80*/  ISETP.GE.AND P1, PT, R111, R182.reuse, PT ;  /* 0x000000b66f00720c */ /* 0x080fe40003f26270 */
[----:B------:R-:W-:Y:S02]  /*fa90*/  FMNMX3.FTZ R0, R0, R131, R129, !PT ;  /* 0x0000008300007276 */ /* 0x000fe40007810081 */
[----:B------:R-:W-:Y:S02]  /*faa0*/  FSEL R104, R104, -INF , !P4 ;  /* 0xff80000068687808 */ /* 0x000fe40006000000 */
[----:B------:R-:W-:Y:S02]  /*fab0*/  FMNMX3.FTZ R12, R12, R135, R133, !PT ;  /* 0x000000870c0c7276 */ /* 0x000fe40007810085 */
[----:B------:R-:W-:Y:S02]  /*fac0*/  FMNMX3.FTZ R0, R0, R63, R61, !PT ;  /* 0x0000003f00007276 */ /* 0x000fe4000781003d */
[-C--:B------:R-:W-:Y:S02]  /*fad0*/  ISETP.GE.AND P4, PT, R67, R182.reuse, PT ;  /* 0x000000b64300720c */ /* 0x080fe40003f86270 */
[----:B------:R-:W-:Y:S02]  /*fae0*/  FSEL R117, R117, -INF , !P0 ;  /* 0xff80000075757808 */ /* 0x000fe40004000000 */
[----:B------:R-:W-:Y:S02]  /*faf0*/  FSEL R119, R119, -INF , !P1 ;  /* 0xff80000077777808 */ /* 0x000fe40004800000 */
[----:B------:R-:W-:Y:S02]  /*fb00*/  FMNMX3.FTZ R12, R12, R43, R125, !PT ;  /* 0x0000002b0c0c7276 */ /* 0x000fe4000781007d */
[----:B------:R-:W-:Y:S02]  /*fb10*/  ISETP.GE.AND P3, PT, R59, R182, PT ;  /* 0x000000b63b00720c */ /* 0x000fe40003f66270 */
[----:B------:R-:W-:Y:S01]  /*fb20*/  ISETP.GE.AND P0, PT, R49, R186, PT ;  /* 0x000000ba3100720c */ /* 0x000fe20003f06270 */
[----:B------:R-:W-:Y:S01]  /*fb30*/  LDSM.16.MT88.4 R56, [R156+0x6800] ;  /* 0x006800009c38783b */ /* 0x000fe20000004200 */
[----:B------:R-:W-:Y:S02]  /*fb40*/  FSEL R115, R115, -INF , !P4 ;  /* 0xff80000073737808 */ /* 0x000fe40006000000 */
[-C--:B------:R-:W-:Y:S02]  /*fb50*/  ISETP.GE.AND P5, PT, R65, R182.reuse, PT ;  /* 0x000000b64100720c */ /* 0x080fe40003fa6270 */
[----:B------:R-:W-:Y:S02]  /*fb60*/  FSEL R113, R113, -INF , !P6 ;  /* 0xff80000071717808 */ /* 0x000fe40007000000 */
[----:B------:R-:W-:Y:S02]  /*fb70*/  FMNMX3.FTZ R0, R0, R119, R117, !PT ;  /* 0x0000007700007276 */ /* 0x000fe40007810075 */
[----:B------:R-:W-:Y:S02]  /*fb80*/  FMNMX3.FTZ R12, R12, R123, R121, !PT ;  /* 0x0000007b0c0c7276 */ /* 0x000fe40007810079 */
[-C--:B------:R-:W-:Y:S02]  /*fb90*/  ISETP.GE.AND P4, PT, R49, R182.reuse, PT ;  /* 0x000000b63100720c */ /* 0x080fe40003f86270 */
[----:B------:R-:W-:Y:S01]  /*fba0*/  ISETP.GE.AND P1, PT, R109, R182, PT ;  /* 0x000000b66d00720c */ /* 0x000fe20003f26270 */
[----:B------:R-:W-:Y:S01]  /*fbb0*/  LDSM.16.MT88.4 R48, [R102+0x6000] ;  /* 0x006000006630783b */ /* 0x000fe20000004200 */
[----:B------:R-:W-:Y:S02]  /*fbc0*/  FSEL R65, R6, -INF , !P3 ;  /* 0xff80000006417808 */ /* 0x000fe40005800000 */
        /* <DEDUP_REMOVED lines=29> */
[----:B------:R-:W1:Y:S01]  /*fda0*/  LDSM.16.MT88.4 R12, [R160+0x6000] ;  /* 0x00600000a00c783b */ /* 0x000e620000004200 */
[----:B------:R-:W-:Y:S01]  /*fdb0*/  FSEL R4, R0, RZ, P0 ;  /* 0x000000ff00047208 */ /* 0x000fe20000000000 */
[----:B------:R-:W-:Y:S01]  /*fdc0*/  MUFU.EX2 R111, R111 ;  /* 0x0000006f006f7308 */ /* 0x000fe20000000800 */
[-CC-:B------:R-:W-:Y:S01]  /*fdd0*/  FFMA.FTZ R110, R23, R37.reuse, -R64.reuse ;  /* 0x00000025176e7223 */ /* 0x180fe20000010840 */
[-C--:B------:R-:W-:Y:S01]  /*fde0*/  FFMA.FTZ R100, R21, R37.reuse, -R64 ;  /* 0x0000002515647223 */ /* 0x080fe20000010840 */
[-CC-:B------:R-:W-:Y:S01]  /*fdf0*/  FFMA.FTZ R114, R45, R37.reuse, -R108.reuse ;  /* 0x000000252d727223 */ /* 0x180fe2000001086c */
[----:B------:R-:W-:Y:S01]  /*fe00*/  FADD.FTZ R4, -R4, R101 ;  /* 0x0000006504047221 */ /* 0x000fe20000010100 */
[-C--:B------:R-:W-:Y:S01]  /*fe10*/  FFMA.FTZ R112, R41, R37.reuse, -R108 ;  /* 0x0000002529707223 */ /* 0x080fe2000001086c */
[C---:B------:R-:W-:Y:S01]  /*fe20*/  FMUL.FTZ R5, R37.reuse, R6 ;  /* 0x0000000625057220 */ /* 0x040fe20000410000 */
[----:B------:R-:W2:Y:S03]  /*fe30*/  LDSM.16.MT88.4 R20, [R156+0x6000] ;  /* 0x006000009c14783b */ /* 0x000ea60000004200 */
[----:B------:R-:W-:Y:S01]  /*fe40*/  MUFU.EX2 R42, R42 ;  /* 0x0000002a002a7308 */ /* 0x000fe20000000800 */
[----:B------:R-:W-:Y:S01]  /*fe50*/  FMUL.FTZ R7, R37, R4 ;  /* 0x0000000425077220 */ /* 0x000fe20000410000 */
[-C--:B------:R-:W-:Y:S01]  /*fe60*/  FFMA.FTZ R128, R63, R37.reuse, -R64 ;  /* 0x000000253f807223 */ /* 0x080fe20000010840 */
        /* <DEDUP_REMOVED lines=13> */
[----:B------:R-:W-:Y:S01]  /*ff40*/  MUFU.EX2 R100, R100 ;  /* 0x0000006400647308 */ /* 0x000fe20000000800 */
[-C--:B------:R-:W-:Y:S01]  /*ff50*/  FFMA.FTZ R141, R141, R37.reuse, -R64 ;  /* 0x000000258d8d7223 */ /* 0x080fe20000010840 */
[-CC-:B------:R-:W-:Y:S01]  /*ff60*/  FFMA.FTZ R130, R43, R37.reuse, -R108.reuse ;  /* 0x000000252b827223 */ /* 0x180fe2000001086c */
[-CC-:B------:R-:W-:Y:S01]  /*ff70*/  FFMA.FTZ R122, R139, R37.reuse, -R108.reuse ;  /* 0x000000258b7a7223 */ /* 0x180fe2000001086c */
[-CC-:B------:R-:W-:Y:S01]  /*ff80*/  FFMA.FTZ R137, R137, R37.reuse, -R108.reuse ;  /* 0x0000002589897223 */ /* 0x180fe2000001086c */
[-CC-:B------:R-:W-:Y:S01]  /*ff90*/  FFMA.FTZ R124, R135, R37.reuse, -R108.reuse ;  /* 0x00000025877c7223 */ /* 0x180fe2000001086c */
[-C--:B------:R-:W-:Y:S01]  /*ffa0*/  FFMA.FTZ R133, R133, R37.reuse, -R108 ;  /* 0x0000002585857223 */ /* 0x080fe2000001086c */
[-C--:B------:R-:W-:Y:S03]  /*ffb0*/  FFMA.FTZ R129, R129, R37.reuse, -R64 ;  /* 0x0000002581817223 */ /* 0x080fe60000010840 */
[----:B------:R-:W5:Y:S01]  /*ffc0*/  MUFU.EX2 R41, R5 ;  /* 0x0000000500297308 */ /* 0x000f620000000800 */
        /* <DEDUP_REMOVED lines=8> */
[--C-:B------:R-:W-:Y:S01]  /*10050*/  FFMA.FTZ R105, R105, R37, -R108.reuse ;  /* 0x0000002569697223 */ /* 0x100fe2000001086c */
[----:B------:R-:W-:Y:S08]  /*10060*/  ISETP.GT.AND P0, PT, R190, R171, PT ;  /* 0x000000abbe00720c */ /* 0x000ff00003f04270 */
[----:B------:R-:W1:Y:S01]  /*10070*/  MUFU.EX2 R112, R112 ;  /* 0x0000007000707308 */ /* 0x000e620000000800 */
[C---:B-----5:R-:W-:Y:S01]  /*10080*/  FMUL.FTZ R4, R41.reuse, R96 ;  /* 0x0000006029047220 */ /* 0x060fe20000410000 */
[C---:B------:R-:W-:Y:S01]  /*10090*/  FMUL.FTZ R5, R41.reuse, R97 ;  /* 0x0000006129057220 */ /* 0x040fe20000410000 */
[C---:B------:R-:W-:Y:S01]  /*100a0*/  FMUL.FTZ R9, R41.reuse, R93 ;  /* 0x0000005d29097220 */ /* 0x040fe20000410000 */
[----:B------:R-:W-:Y:S01]  /*100b0*/  FMUL.FTZ R8, R41, R92 ;  /* 0x0000005c29087220 */ /* 0x000fe20000410000 */
[----:B------:R-:W-:Y:S01]  /*100c0*/  FFMA.FTZ R92, R19, R37, -R108 ;  /* 0x00000025135c7223 */ /* 0x000fe2000001086c */
[C---:B------:R-:W-:Y:S01]  /*100d0*/  FMUL.FTZ R16, R41.reuse, R84 ;  /* 0x0000005429107220 */ /* 0x040fe20000410000 */
[----:B------:R-:W-:Y:S03]  /*100e0*/  FMUL.FTZ R32, R41, R68 ;  /* 0x0000004429207220 */ /* 0x000fe60000410000 */
[----:B------:R-:W-:Y:S01]  /*100f0*/  MUFU.EX2 R127, R127 ;  /* 0x0000007f007f7308 */ /* 0x000fe20000000800 */
[C---:B----4-:R-:W-:Y:S01]  /*10100*/  FMUL.FTZ R6, R40.reuse, R98 ;  /* 0x0000006228067220 */ /* 0x050fe20000410000 */
[C---:B------:R-:W-:Y:S01]  /*10110*/  FMUL.FTZ R7, R40.reuse, R99 ;  /* 0x0000006328077220 */ /* 0x040fe20000410000 */
[C---:B------:R-:W-:Y:S01]  /*10120*/  FMUL.FTZ R10, R40.reuse, R94 ;  /* 0x0000005e280a7220 */ /* 0x040fe20000410000 */
[C---:B------:R-:W-:Y:S01]  /*10130*/  FMUL.FTZ R11, R40.reuse, R95 ;  /* 0x0000005f280b7220 */ /* 0x040fe20000410000 */
[C---:B------:R-:W-:Y:S01]  /*10140*/  FMUL.FTZ R19, R40.reuse, R87 ;  /* 0x0000005728137220 */ /* 0x040fe20000410000 */
[C---:B------:R-:W-:Y:S01]  /*10150*/  FMUL.FTZ R18, R40.reuse, R86 ;  /* 0x0000005628127220 */ /* 0x040fe20000410000 */
[C---:B------:R-:W-:Y:S03]  /*10160*/  FMUL.FTZ R34, R40.reuse, R70 ;  /* 0x0000004628227220 */ /* 0x040fe60000410000 */
[----:B------:R-:W4:Y:S01]  /*10170*/  MUFU.EX2 R110, R110 ;  /* 0x0000006e006e7308 */ /* 0x000f220000000800 */
[----:B-1----:R-:W-:Y:S01]  /*10180*/  F2FP.F16.F32.PACK_AB R46, R111, R112 ;  /* 0x000000706f2e723e */ /* 0x002fe200000000ff */
[----:B------:R-:W-:Y:S01]  /*10190*/  FFMA.FTZ R84, R27, R37, -R64 ;  /* 0x000000251b547223 */ /* 0x000fe20000010840 */
[----:B------:R-:W-:Y:S01]  /*101a0*/  FMUL.FTZ R24, R41, R76 ;  /* 0x0000004c29187220 */ /* 0x000fe20000410000 */
[C---:B------:R-:W-:Y:S01]  /*101b0*/  FMUL.FTZ R26, R40.reuse, R78 ;  /* 0x0000004e281a7220 */ /* 0x040fe20000410000 */
[C---:B------:R-:W-:Y:S01]  /*101c0*/  FMUL.FTZ R27, R40.reuse, R79 ;  /* 0x0000004f281b7220 */ /* 0x040fe20000410000 */
[-C--:B------:R-:W-:Y:S01]  /*101d0*/  FFMA.FTZ R79, R207, R37.reuse, -R108 ;  /* 0x00000025cf4f7223 */ /* 0x080fe2000001086c */
[----:B------:R-:W-:Y:S03]  /*101e0*/  FFMA.FTZ R76, R35, R37, -R64 ;  /* 0x00000025234c7223 */ /* 0x000fe60000010840 */
[----:B------:R-:W1:Y:S01]  /*101f0*/  MUFU.EX2 R109, R109 ;  /* 0x0000006d006d7308 */ /* 0x000e620000000800 */
[----:B------:R-:W-:Y:S01]  /*10200*/  FMUL.FTZ R35, R40, R71 ;  /* 0x0000004728237220 */ /* 0x000fe20000410000 */
[-CC-:B------:R-:W-:Y:S01]  /*10210*/  FFMA.FTZ R78, R209, R37.reuse, -R108.reuse ;  /* 0x00000025d14e7223 */ /* 0x180fe2000001086c */
[-CC-:B------:R-:W-:Y:S01]  /*10220*/  FFMA.FTZ R68, R223, R37.reuse, -R108.reuse ;  /* 0x00000025df447223 */ /* 0x180fe2000001086c */
[-CC-:B------:R-:W-:Y:S01]  /*10230*/  FFMA.FTZ R70, R221, R37.reuse, -R108.reuse ;  /* 0x00000025dd467223 */ /* 0x180fe2000001086c */
[-C--:B------:R-:W-:Y:S01]  /*10240*/  FFMA.FTZ R71, R219, R37.reuse, -R108 ;  /* 0x00000025db477223 */ /* 0x080fe2000001086c */
[----:B------:R-:W-:Y:S04]  /*10250*/  FFMA.FTZ R97, R199, R37, -R64 ;  /* 0x00000025c7617223 */ /* 0x000fe80000010840 */
[----:B------:R-:W-:Y:S01]  /*10260*/  MUFU.EX2 R79, R79 ;  /* 0x0000004f004f7308 */ /* 0x000fe20000000800 */
[----:B----4-:R-:W-:Y:S01]  /*10270*/  F2FP.F16.F32.PACK_AB R45, R110, R127 ;  /* 0x0000007f6e2d723e */ /* 0x010fe200000000ff */
[----:B------:R-:W-:Y:S04]  /*10280*/  FFMA.FTZ R127, R40, R193, R127 ;  /* 0x000000c1287f7223 */ /* 0x000fe8000001007f */
[----:B------:R-:W-:Y:S04]  /*10290*/  FADD.FTZ R110, R110, R127 ;  /* 0x0000007f6e6e7221 */ /* 0x000fe80000010000 */
[----:B------:R-:W-:Y:S01]  /*102a0*/  MUFU.EX2 R101, R101 ;  /* 0x0000006500657308 */ /* 0x000fe20000000800 */
[----:B-1----:R-:W-:Y:S07]  /*102b0*/  F2FP.F16.F32.PACK_AB R47, R100, R109 ;  /* 0x0000006d642f723e */ /* 0x002fee00000000ff */
        /* <DEDUP_REMOVED lines=273> */
.L_x_10857:
        /* <DEDUP_REMOVED lines=10> */
.L_x_10872:
        /* <DEDUP_REMOVED lines=128> */
.L_x_10867:
[----:B------:R-:W-:Y:S05]  /*11c70*/  BSYNC.RECONVERGENT B0 ;  /* 0x0000000000007941 */ /* 0x000fea0003800200 */
.L_x_10866:
        /* <DEDUP_REMOVED lines=35> */
[----:B-1----:R-:W-:Y:S05]  /*11eb0*/  @P0 RET.REL.NODEC R176 `(_ZN5flash24flash_fwd_splitkv_kernelI23Flash_fwd_kernel_traitsILi64ELi64ELi128ELi4ELb0ELb0EN7cutlass6half_tE19Flash_kernel_traitsILi64ELi64ELi128ELi4ES3_EELb0ELb1ELb0ELb0ELb0ELb1ELb1ELb0EEEvNS_16Flash_fwd_paramsE) ;  /* 0xfffffee0b0500950 */ /* 0x002fea0003c3ffff */
[----:B------:R-:W-:Y:S01]  /*11ec0*/  MOV R177, 0x0 ;  /* 0x0000000000b17802 */ /* 0x000fe20000000f00 */
[----:B------:R1:W-:Y:S03]  /*11ed0*/  ST.E.128 desc[UR4][R36.64+0x3800], R4 ;  /* 0x0038000424007985 */ /* 0x0003e6000c101d04 */
[----:B-1----:R-:W-:Y:S05]  /*11ee0*/  RET.REL.NODEC R176 `(_ZN5flash24flash_fwd_splitkv_kernelI23Flash_fwd_kernel_traitsILi64ELi64ELi128ELi4ELb0ELb0EN7cutlass6half_tE19Flash_kernel_traitsILi64ELi64ELi128ELi4ES3_EELb0ELb1ELb0ELb0ELb0ELb1ELb1ELb0EEEvNS_16Flash_fwd_paramsE) ;  /* 0xfffffee0b0447950 */ /* 0x002fea0003c3ffff */
.L_x_10865:
[----:B------:R-:W-:Y:S01]  /*11ef0*/  MOV R9, 0x2 ;  /* 0x0000000200097802 */ /* 0x000fe20000000f00 */
[----:B------:R-:W-:Y:S01]  /*11f00*/  IMAD.MOV.U32 R4, RZ, RZ, 0x1f ;  /* 0x0000001fff047424 */ /* 0x000fe200078e00ff */
[----:B------:R-:W-:-:S07]  /*11f10*/  MOV R6, 0xffffffff ;  /* 0xffffffff00067802 */ /* 0x000fce0000000f00 */
[----:B-1---5:R-:W-:Y:S05]  /*11f20*/  WARPSYNC.COLLECTIVE R6, `(.L_x_10868) ;  /* 0x0000000006087348 */ /* 0x022fea0003c00000 */
[----:B------:R2:W3:Y:S02]  /*11f30*/  SHFL.BFLY P0, R11, R192, R9, R4 ;  /* 0x0c000009c00b7389 */ /* 0x0004e40000000004 */
[----:B-123-5:R-:W-:Y:S05]  /*11f40*/  ENDCOLLECTIVE ;  /* 0x000000000000791b */ /* 0x02efea0003800000 */
.L_x_10868:
[----:B------:R-:W-:Y:S02]  /*11f50*/  IMAD.MOV.U32 R7, RZ, RZ, R11 ;  /* 0x000000ffff077224 */ /* 0x000fe400078e000b */
[----:B------:R-:W-:Y:S02]  /*11f60*/  IMAD.MOV.U32 R9, RZ, RZ, 0x1 ;  /* 0x00000001ff097424 */ /* 0x000fe400078e00ff */
[----:B------:R-:W-:-:S05]  /*11f70*/  FADD.FTZ R10, R7, R192 ;  /* 0x000000c0070a7221 */ /* 0x000fca0000010000 */
[----:B------:R-:W-:-:S07]  /*11f80*/  MOV R192, R10 ;  /* 0x0000000a00c07202 */ /* 0x000fce0000000f00 */
[----:B------:R-:W-:Y:S05]  /*11f90*/  WARPSYNC.COLLECTIVE R6, `(.L_x_10869) ;  /* 0x0000000006087348 */ /* 0x000fea0003c00000 */
[----:B------:R1:W2:Y:S02]  /*11fa0*/  SHFL.BFLY P0, R11, R192, R9, R4 ;  /* 0x0c000009c00b7389 */ /* 0x0002a40000000004 */
[----:B-12---:R-:W-:Y:S05]  /*11fb0*/  ENDCOLLECTIVE ;  /* 0x000000000000791b */ /* 0x006fea0003800000 */
.L_x_10869:
[----:B------:R-:W-:Y:S01]  /*11fc0*/  MOV R192, R193 ;  /* 0x000000c100c07202 */ /* 0x000fe20000000f00 */
[----:B------:R-:W-:Y:S01]  /*11fd0*/  IMAD.MOV.U32 R9, RZ, RZ, 0x2 ;  /* 0x00000002ff097424 */ /* 0x000fe200078e00ff */
[----:B------:R-:W-:-:S07]  /*11fe0*/  MOV R7, R11 ;  /* 0x0000000b00077202 */ /* 0x000fce0000000f00 */
[----:B------:R-:W-:Y:S05]  /*11ff0*/  WARPSYNC.COLLECTIVE R6, `(.L_x_10870) ;  /* 0x0000000006087348 */ /* 0x000fea0003c00000 */
[----:B------:R1:W2:Y:S02]  /*12000*/  SHFL.BFLY P0, R11, R192, R9, R4 ;  /* 0x0c000009c00b7389 */ /* 0x0002a40000000004 */
[----:B-12---:R-:W-:Y:S05]  /*12010*/  ENDCOLLECTIVE ;  /* 0x000000000000791b */ /* 0x006fea0003800000 */
.L_x_10870:
[----:B------:R-:W-:Y:S01]  /*12020*/  FADD.FTZ R7, R10, R7 ;  /* 0x000000070a077221 */ /* 0x000fe20000010000 */
[----:B------:R-:W-:Y:S01]  /*12030*/  FADD.FTZ R8, R11, R193 ;  /* 0x000000c10b087221 */ /* 0x000fe20000010000 */
[----:B------:R-:W-:-:S04]  /*12040*/  MOV R9, 0x1 ;  /* 0x0000000100097802 */ /* 0x000fc80000000f00 */
[----:B------:R-:W-:-:S07]  /*12050*/  MOV R192, R8 ;  /* 0x0000000800c07202 */ /* 0x000fce0000000f00 */
[----:B------:R-:W-:Y:S05]  /*12060*/  WARPSYNC.COLLECTIVE R6, `(.L_x_10871) ;  /* 0x0000000006087348 */ /* 0x000fea0003c00000 */
[----:B------:R1:W2:Y:S02]  /*12070*/  SHFL.BFLY P0, R11, R192, R9, R4 ;  /* 0x0c000009c00b7389 */ /* 0x0002a40000000004 */
[----:B-12---:R-:W-:Y:S05]  /*12080*/  ENDCOLLECTIVE ;  /* 0x000000000000791b */ /* 0x006fea0003800000 */
.L_x_10871:
[----:B------:R-:W-:Y:S05]  /*12090*/  BRA `(.L_x_10872) ;  /* 0xfffffff000f47947 */ /* 0x000fea000383ffff */
.L_x_10873:
        /* <DEDUP_REMOVED lines=14> */
.L_x_14803:


//--------------------- .text._ZN5flash24flash_fwd_splitkv_kernelI23Flash_fwd_kernel_traitsILi64ELi64ELi128ELi4ELb0ELb0EN7cutlass6half_tE19Flash_kernel_traitsILi64ELi64ELi128ELi4ES3_EELb0ELb1ELb0ELb0ELb0ELb0ELb1ELb1EEEvNS_16Flash_fwd_paramsE --------------------------
	.section	.text._ZN5flash24flash_fwd_splitkv_kernelI23Flash_fwd_kernel_traitsILi64ELi64ELi128ELi4ELb0ELb0EN7cutlass6half_tE19Flash_kernel_traitsILi64ELi64ELi128ELi4ES3_EELb0ELb1ELb0ELb0ELb0ELb0ELb1ELb1EEEvNS_16Flash_fwd_paramsE,"ax",@progbits
	.align	128
        .global         _ZN5flash24flash_fwd_splitkv_kernelI23Flash_fwd_kernel_traitsILi64ELi64ELi128ELi4ELb0ELb0EN7cutlass6half_tE19Flash_kernel_traitsILi64ELi64ELi128ELi4ES3_EELb0ELb1ELb0ELb0ELb0ELb0ELb1ELb1EEEvNS_16Flash_fwd_paramsE
        .type           _ZN5flash24flash_fwd_splitkv_kernelI23Flash_fwd_kernel_traitsILi64ELi64ELi128ELi4ELb0ELb0EN7cutlass6half_tE19Flash_kernel_traitsILi64ELi64ELi128ELi4ES3_EELb0ELb1ELb0ELb0ELb0ELb0ELb1ELb1EEEvNS_16Flash_fwd_paramsE,@function
        .size           _ZN5flash24flash_fwd_splitkv_kernelI23Flash_fwd_kernel_traitsILi64ELi64ELi128ELi4ELb0ELb0EN7cutlass6half_tE19Flash_kernel_traitsILi64ELi64ELi128ELi4ES3_EELb0ELb1ELb0ELb0ELb0ELb0ELb1ELb1EEEvNS_16Flash_fwd_paramsE,(.L_x_14804 - _ZN5flash24flash_fwd_splitkv_kernelI23Flash_fwd_kernel_traitsILi64ELi64ELi128ELi4ELb0ELb0EN7cutlass6half_tE19Flash_kernel_traitsILi64ELi64ELi128ELi4ES3_EELb0ELb1ELb0ELb0ELb0ELb0ELb1ELb1EEEvNS_16Flash_fwd_paramsE)
        .other          _ZN5flash24flash_fwd_splitkv_kernelI23Flash_fwd_kernel_traitsILi64ELi64ELi128ELi4ELb0ELb0EN7cutlass6half_tE19Flash_kernel_traitsILi64ELi64ELi128ELi4ES3_EELb0ELb1ELb0ELb0ELb0ELb0ELb1ELb1EEEvNS_16Flash_fwd_paramsE,@"STO_CUDA_ENTRY STV_DEFAULT"
_ZN5flash24flash_fwd_splitkv_kernelI23Flash_fwd_kernel_traitsILi64ELi64ELi128ELi4ELb0ELb0EN7cutlass6half_tE19Flash_kernel_traitsILi64ELi64ELi128ELi4ES3_EELb0ELb1ELb0ELb0ELb0ELb0ELb1ELb1EEEvNS_16Flash_fwd_paramsE:
.text._ZN5flash24flash_fwd_splitkv_kernelI23Flash_fwd_kernel_traitsILi64ELi64ELi128ELi4ELb0ELb0EN7cutlass6half_tE19Flash_kernel_traitsILi64ELi64ELi128ELi4ES3_EELb0ELb1ELb0ELb0ELb0ELb0ELb1ELb1EEEvNS_16Flash_fwd_paramsE:
        /* <DEDUP_REMOVED lines=29> */
[----:B------:R-:W-:Y:S05]  /*01d0*/  CALL.REL.NOINC `($_ZN5flash24flash_fwd_splitkv_kernelI23Flash_fwd_kernel_traitsILi64ELi64ELi128ELi4ELb0ELb0EN7cutlass6half_tE19Flash_kernel_traitsILi64ELi64ELi128ELi4ES3_EELb0ELb1ELb0ELb0ELb0ELb0ELb1ELb1EEEvNS_16Flash_fwd_paramsE$_ZN5flash30compute_attn_1rowblock_splitkvI23Flash_fwd_kernel_traitsILi64ELi64ELi128ELi4ELb0ELb0EN7cutlass6half_tE19Flash_kernel_traitsILi64ELi64ELi128ELi4ES3_EELb0ELb1ELb0ELb0ELb0ELb0ELb1ELb1ENS_16Flash_fwd_paramsEEEvRKT8_iiiii) ;  /* 0x0000000000087944 */ /* 0x000fea0003c00000 */
[----:B------:R-:W-:Y:S05]  /*01e0*/  BSYNC.RECONVERGENT B3 ;  /* 0x0000000000037941 */ /* 0x000fea0003800200 */
.L_x_10874:
[----:B------:R-:W-:Y:S05]  /*01f0*/  EXIT ;  /* 0x000000000000794d */ /* 0x000fea0003800000 */
        .type           $_ZN5flash24flash_fwd_splitkv_kernelI23Flash_fwd_kernel_traitsILi64ELi64ELi128ELi4ELb0ELb0EN7cutlass6half_tE19Flash_kernel_traitsILi64ELi64ELi128ELi4ES3_EELb0ELb1ELb0ELb0ELb0ELb0ELb1ELb1EEEvNS_16Flash_fwd_paramsE$_ZN5flash30compute_attn_1rowblock_splitkvI23Flash_fwd_kernel_traitsILi64ELi64ELi128ELi4ELb0ELb0EN7cutlass6half_tE19Flash_kernel_traitsILi64ELi64ELi128ELi4ES3_EELb0ELb1ELb0ELb0ELb0ELb0ELb1ELb1ENS_16Flash_fwd_paramsEEEvRKT8_iiiii,@function
        .size           $_ZN5flash24flash_fwd_splitkv_kernelI23Flash_fwd_kernel_traitsILi64ELi64ELi128ELi4ELb0ELb0EN7cutlass6half_tE19Flash_kernel_traitsILi64ELi64ELi128ELi4ES3_EELb0ELb1ELb0ELb0ELb0ELb0ELb1ELb1EEEvNS_16Flash_fwd_paramsE$_ZN5flash30compute_attn_1rowblock_splitkvI23Flash_fwd_kernel_traitsILi64ELi64ELi128ELi4ELb0ELb0EN7cutlass6half_tE19Flash_kernel_traitsILi64ELi64ELi128ELi4ES3_EELb0ELb1ELb0ELb0ELb0ELb0ELb1ELb1ENS_16Flash_fwd_paramsEEEvRKT8_iiiii,(.L_x_14804 - $_ZN5flash24flash_fwd_splitkv_kernelI23Flash_fwd_kernel_traitsILi64ELi64ELi128ELi4ELb0ELb0EN7cutlass6half_tE19Flash_kernel_traitsILi64ELi64ELi128ELi4ES3_EELb0ELb1ELb0ELb0ELb0ELb0ELb1ELb1EEEvNS_16Flash_fwd_paramsE$_ZN5flash30compute_attn_1rowblock_splitkvI23Flash_fwd_kernel_traitsILi64ELi64ELi128ELi4ELb0ELb0EN7cutlass6half_tE19Flash_kernel_traitsILi64ELi64ELi128ELi4ES3_EELb0ELb1ELb0ELb0ELb0ELb0ELb1ELb1ENS_16Flash_fwd_paramsEEEvRKT8_iiiii)
$_ZN5flash24flash_fwd_splitkv_kernelI23Flash_fwd_kernel_traitsILi64ELi64ELi128ELi4ELb0ELb0EN7cutlass6half_tE19Flash_kernel_traitsILi64ELi64ELi128ELi4ES3_EELb0ELb1ELb0ELb0ELb0ELb0ELb1ELb1EEEvNS_16Flash_fwd_paramsE$_ZN5flash30compute_attn_1rowblock_splitkvI23Flash_fwd_kernel_traitsILi64ELi64ELi128ELi4ELb0ELb0EN7cutlass6half_tE19Flash_kernel_traitsILi64ELi64ELi128ELi4ES3_EELb0ELb1ELb0ELb0ELb0ELb0ELb1ELb1ENS_16Flash_fwd_paramsEEEvRKT8_iiiii:
        /* <DEDUP_REMOVED lines=39> */
.L_x_10876:
[----:B------:R-:W-:Y:S05]  /*0470*/  BSYNC.RECONVERGENT B0 ;  /* 0x0000000000007941 */ /* 0x000fea0003800200 */
.L_x_10875:
[----:B------:R-:W-:Y:S04]  /*0480*/  BSSY.RECONVERGENT B0, `(.L_x_10877) ;  /* 0x0000007000007945 */ /* 0x000fe80003800200 */
[----:B------:R-:W-:Y:S05]  /*0490*/  @!P4 BRA `(.L_x_10878) ;  /* 0x000000000014c947 */ /* 0x000fea0003800000 */
[----:B------:R-:W4:Y:S02]  /*04a0*/  LD.E.U8 R4, desc[UR4][R100.64+0x1b2] ;  /* 0x0001b20464047980 */ /* 0x000f24000c101100 */
[----:B----4-:R-:W-:-:S13]  /*04b0*/  ISETP.NE.AND P0, PT, R4, RZ, PT ;  /* 0x000000ff0400720c */ /* 0x010fda0003f05270 */
[----:B------:R-:W4:Y:S02]  /*04c0*/  @P0 LD.E R4, desc[UR4][R16.64+0x4] ;  /* 0x0000040410040980 */ /* 0x000f24000c101900 */
[----:B----45:R-:W-:-:S06]  /*04d0*/  @P0 IADD3 R73, PT, PT, R4, -R15, RZ ;  /* 0x8000000f04490210 */ /* 0x030fcc0007ffe0ff */
[----:B------:R4:W5:Y:S02]  /*04e0*/  @!P0 LD.E R73, desc[UR4][R16.64] ;  /* 0x0000000410498980 */ /* 0x000964000c101900 */
.L_x_10878:
[----:B------:R-:W-:Y:S05]  /*04f0*/  BSYNC.RECONVERGENT B0 ;  /* 0x0000000000007941 */ /* 0x000fea0003800200 */
.L_x_10877:
        /* <DEDUP_REMOVED lines=9> */
.L_x_10880:
[----:B------:R-:W5:Y:S01]  /*0590*/  LD.E.64 R4, desc[UR4][R100.64+0x108] ;  /* 0x0001080464047980 */ /* 0x000f62000c101b00 */
[----:B------:R-:W-:Y:S01]  /*05a0*/  BSSY.RECONVERGENT B0, `(.L_x_10882) ;  /* 0x0000006000007945 */ /* 0x000fe20003800200 */
[----:B------:R-:W-:Y:S01]  /*05b0*/  IMAD.MOV.U32 R64, RZ, RZ, RZ ;  /* 0x000000ffff407224 */ /* 0x000fe200078e00ff */
[----:B-----5:R-:W-:-:S04]  /*05c0*/  ISETP.NE.U32.AND P0, PT, R4, RZ, PT ;  /* 0x000000ff0400720c */ /* 0x020fc80003f05070 */
[----:B------:R-:W-:-:S13]  /*05d0*/  ISETP.NE.AND.EX P0, PT, R5, RZ, PT, P0 ;  /* 0x000000ff0500720c */ /* 0x000fda0003f05300 */
[----:B------:R-:W-:Y:S05]  /*05e0*/  @!P0 BRA `(.L_x_10883) ;  /* 0x0000000000048947 */ /* 0x000fea0003800000 */
[----:B------:R1:W5:Y:S02]  /*05f0*/  LD.E R64, desc[UR4][R100.64+0xbc] ;  /* 0x0000bc0464407980 */ /* 0x000364000c101900 */
.L_x_10883:
[----:B------:R-:W-:Y:S05]  /*0600*/  BSYNC.RECONVERGENT B0 ;  /* 0x0000000000007941 */ /* 0x000fea0003800200 */
.L_x_10882:
[----:B-----5:R-:W-:Y:S02]  /*0610*/  IADD3 R64, PT, PT, R73, R64, RZ ;  /* 0x0000004049407210 */ /* 0x020fe40007ffe0ff */
.L_x_10881:
[----:B------:R-:W-:Y:S05]  /*0620*/  BSYNC.RECONVERGENT B1 ;  /* 0x0000000000017941 */ /* 0x000fea0003800200 */
.L_x_10879:
[----:B------:R-:W-:Y:S01]  /*0630*/  IMAD.SHL.U32 R184, R3, 0x40, RZ ;  /* 0x0000004003b87824 */ /* 0x000fe200078e00ff */
[----:B------:R-:W-:-:S04]  /*0640*/  MOV R183, 0x0 ;  /* 0x0000000000b77802 */ /* 0x000fc80000000f00 */
[----:B------:R-:W-:-:S13]  /*0650*/  ISETP.GT.AND P0, PT, R185, R184, PT ;  /* 0x000000b8b900720c */ /* 0x000fda0003f04270 */
[----:B-1234-:R-:W-:Y:S05]  /*0660*/  @!P0 RET.REL.NODEC R182 `(_ZN5flash24flash_fwd_splitkv_kernelI23Flash_fwd_kernel_traitsILi64ELi64ELi128ELi4ELb0ELb0EN7cutlass6half_tE19Flash_kernel_traitsILi64ELi64ELi128ELi4ES3_EELb0ELb1ELb0ELb0ELb0ELb0ELb1ELb1EEEvNS_16Flash_fwd_paramsE) ;  /* 0xfffffff8b6648950 */ /* 0x01efea0003c3ffff */
        /* <DEDUP_REMOVED lines=58> */
[----:B------:R-:W-:-:S02]  /*0a10*/  IMAD.MOV.U32 R183, RZ, RZ, 0x0 ;  /* 0x00000000ffb77424 */ /* 0x000fc400078e00ff */
[----:B--2---:R-:W-:-:S04]  /*0a20*/  IMAD R2, R2, UR8, R187 ;  /* 0x0000000802027c24 */ /* 0x004fc8000f8e02bb */
[----:B---3--:R-:W-:Y:S02]  /*0a30*/  IMAD R2, R2, R5, R186 ;  /* 0x0000000502027224 */ /* 0x008fe400078e02ba */
[----:B------:R-:W-:Y:S01]  /*0a40*/  IMAD.SHL.U32 R5, R65, 0x4, RZ ;  /* 0x0000000441057824 */ /* 0x000fe200078e00ff */
[----:B------:R-:W-:Y:S01]  /*0a50*/  SHF.R.U32.HI R65, RZ, 0x4, R65 ;  /* 0x00000004ff417819 */ /* 0x000fe20000011641 */
[--C-:B------:R-:W-:Y:S02]  /*0a60*/  IMAD R3, R3, R2, R184.reuse ;  /* 0x0000000203037224 */ /* 0x100fe400078e02b8 */
[----:B------:R-:W-:Y:S01]  /*0a70*/  IMAD.IADD R184, R185, 0x1, -R184 ;  /* 0x00000001b9b87824 */ /* 0x000fe200078e0ab8 */
[----:B------:R-:W-:Y:S01]  /*0a80*/  LOP3.LUT R13, R5, 0xffc, RZ, 0xc0, !PT ;  /* 0x00000ffc050d7812 */ /* 0x000fe200078ec0ff */
[----:B----4-:R-:W-:Y:S01]  /*0a90*/  IMAD R4, R3, R4, RZ ;  /* 0x0000000403047224 */ /* 0x010fe200078e02ff */
[----:B------:R-:W-:Y:S01]  /*0aa0*/  LOP3.LUT R5, R5, 0x3c, RZ, 0xc0, !PT ;  /* 0x0000003c05057812 */ /* 0x000fe200078ec0ff */
[----:B------:R-:W-:-:S02]  /*0ab0*/  VIADD R11, R65, 0x8 ;  /* 0x00000008410b7836 */ /* 0x000fc40000000000 */
[----:B------:R-:W-:Y:S01]  /*0ac0*/  VIADD R19, R65, 0x18 ;  /* 0x0000001841137836 */ /* 0x000fe20000000000 */
[----:B-----5:R-:W-:Y:S01]  /*0ad0*/  ISETP.GE.AND P1, PT, R5, R0, PT ;  /* 0x000000000500720c */ /* 0x020fe20003f26270 */
[C---:B------:R-:W-:Y:S01]  /*0ae0*/  VIADD R17, R65.reuse, 0x20 ;  /* 0x0000002041117836 */ /* 0x040fe20000000000 */
[C---:B------:R-:W-:Y:S01]  /*0af0*/  IADD3 R13, P2, PT, R4.reuse, R13, RZ ;  /* 0x0000000d040d7210 */ /* 0x040fe20007f5e0ff */
[----:B------:R-:W-:Y:S01]  /*0b00*/  VIADD R15, R65, 0x28 ;  /* 0x00000028410f7836 */ /* 0x000fe20000000000 */
[----:B------:R-:W-:Y:S01]  /*0b10*/  ISETP.NE.AND P0, PT, R5, RZ, PT ;  /* 0x000000ff0500720c */ /* 0x000fe20003f05270 */
[C---:B------:R-:W-:Y:S01]  /*0b20*/  VIADD R5, R65.reuse, 0x10 ;  /* 0x0000001041057836 */ /* 0x040fe20000000000 */
[-C--:B------:R-:W-:Y:S02]  /*0b30*/  ISETP.GE.OR P5, PT, R65, R184.reuse, P1 ;  /* 0x000000b84100720c */ /* 0x080fe40000fa6670 */
[----:B------:R-:W-:Y:S02]  /*0b40*/  ISETP.GE.OR P4, PT, R11, R184, P1 ;  /* 0x000000b80b00720c */ /* 0x000fe40000f86670 */
        /* <DEDUP_REMOVED lines=47> */
[----:B-1----:R-:W-:Y:S05]  /*0e40*/  @P0 RET.REL.NODEC R182 `(_ZN5flash24flash_fwd_splitkv_kernelI23Flash_fwd_kernel_traitsILi64ELi64ELi128ELi4ELb0ELb0EN7cutlass6half_tE19Flash_kernel_traitsILi64ELi64ELi128ELi4ES3_EELb0ELb1ELb0ELb0ELb0ELb0ELb1ELb1EEEvNS_16Flash_fwd_paramsE) ;  /* 0xfffffff0b66c0950 */ /* 0x002fea0003c3ffff */
[----:B------:R-:W-:Y:S02]  /*0e50*/  MOV R5, 0xff800000 ;  /* 0xff80000000057802 */ /* 0x000fe40000000f00 */
[----:B------:R-:W-:-:S03]  /*0e60*/  MOV R183, 0x0 ;  /* 0x0000000000b77802 */ /* 0x000fc60000000f00 */
[----:B------:R1:W-:Y:S02]  /*0e70*/  ST.E desc[UR4][R2.64+0xe0], R5 ;  /* 0x0000e00502007985 */ /* 0x0003e4000c101904 */
[----:B-1----:R-:W-:Y:S05]  /*0e80*/  RET.REL.NODEC R182 `(_ZN5flash24flash_fwd_splitkv_kernelI23Flash_fwd_kernel_traitsILi64ELi64ELi128ELi4ELb0ELb0EN7cutlass6half_tE19Flash_kernel_traitsILi64ELi64ELi128ELi4ES3_EELb0ELb1ELb0ELb0ELb0ELb0ELb1ELb1EEEvNS_16Flash_fwd_paramsE) ;  /* 0xfffffff0b65c7950 */ /* 0x002fea0003c3ffff */
.L_x_10884:
        /* <DEDUP_REMOVED lines=12> */
[----:B------:R-:W1:Y:S04]  /*0f50*/  LD.E R10, desc[UR4][R100.64+0x170] ;  /* 0x00017004640a7980 */ /* 0x000e68000c101900 */
[----:B-----5:R-:W2:Y:S04]  /*0f60*/  LD.E.64 R8, desc[UR4][R100.64+0x168] ;  /* 0x0001680464087980 */ /* 0x020ea8000c101b00 */
[----:B------:R-:W3:Y:S01]  /*0f70*/  LD.E R7, desc[UR4][R100.64+0x68] ;  /* 0x0000680464077980 */ /* 0x000ee2000c101900 */
[----:B------:R-:W-:-:S03]  /*0f80*/  LEA R11, R59, 0xffffff80, 0x7 ;  /* 0xffffff803b0b7811 */ /* 0x000fc600078e38ff */
[----:B------:R-:W4:Y:S01]  /*0f90*/  LD.E.64 R18, desc[UR4][R100.64+0x20] ;  /* 0x0000200464127980 */ /* 0x000f22000c101b00 */
[----:B------:R-:W-:-:S03]  /*0fa0*/  IABS R2, R11 ;  /* 0x0000000b00027213 */ /* 0x000fc60000000000 */
[----:B------:R-:W4:Y:S04]  /*0fb0*/  LD.E.64 R172, desc[UR4][R100.64+0x38] ;  /* 0x0000380464ac7980 */ /* 0x000f28000c101b00 */
[----:B------:R-:W4:Y:S04]  /*0fc0*/  LD.E.64 R16, desc[UR4][R100.64+0x50] ;  /* 0x0000500464107980 */ /* 0x000f28000c101b00 */
[----:B------:R-:W5:Y:S04]  /*0fd0*/  LD.E.64 R24, desc[UR4][R100.64+0x58] ;  /* 0x0000580464187980 */ /* 0x000f68000c101b00 */
[----:B------:R-:W5:Y:S01]  /*0fe0*/  LD.E.64 R174, desc[UR4][R100.64+0x40] ;  /* 0x0000400464ae7980 */ /* 0x000f62000c101b00 */
[----:B-1----:R-:W-:-:S04]  /*0ff0*/  IABS R4, R10 ;  /* 0x0000000a00047213 */ /* 0x002fc80000000000 */
[----:B------:R-:W1:Y:S08]  /*1000*/  I2F.RP R14, R4 ;  /* 0x00000004000e7306 */ /* 0x000e700000209400 */
[----:B-1----:R-:W1:Y:S02]  /*1010*/  MUFU.RCP R12, R14 ;  /* 0x0000000e000c7308 */ /* 0x002e640000001000 */
[----:B-1----:R-:W-:Y:S01]  /*1020*/  IADD3 R12, PT, PT, R12, 0xffffffe, RZ ;  /* 0x0ffffffe0c0c7810 */ /* 0x002fe20007ffe0ff */
[----:B------:R-:W4:Y:S05]  /*1030*/  LD.E.64 R14, desc[UR4][R100.64+0x28] ;  /* 0x00002804640e7980 */ /* 0x000f2a000c101b00 */
[----:B------:R-:W1:Y:S01]  /*1040*/  F2I.FTZ.U32.TRUNC.NTZ R13, R12 ;  /* 0x0000000c000d7305 */ /* 0x000e62000021f000 */
[----:B------:R-:W-:-:S02]  /*1050*/  IABS R0, R10 ;  /* 0x0000000a00007213 */ /* 0x000fc40000000000 */
        /* <DEDUP_REMOVED lines=51> */
[----:B----4-:R-:W-:-:S04]  /*1390*/  IMAD R2, R173, R11, RZ ;  /* 0x0000000bad027224 */ /* 0x010fc800078e02ff */
[----:B------:R-:W-:Y:S01]  /*13a0*/  @!P1 IMAD.MOV R13, RZ, RZ, -R13 ;  /* 0x000000ffff0d9224 */ /* 0x000fe200078e0a0d */
[----:B------:R-:W-:Y:S01]  /*13b0*/  @!P0 LOP3.LUT R13, RZ, R7, RZ, 0x33, !PT ;  /* 0x00000007ff0d8212 */ /* 0x000fe200078e33ff */
[----:B------:R-:W-:-:S04]  /*13c0*/  IMAD R2, R172, R9, R2 ;  /* 0x00000009ac027224 */ /* 0x000fc800078e0202 */
[----:B------:R-:W-:Y:S01]  /*13d0*/  IMAD R17, R17, R13, RZ ;  /* 0x0000000d11117224 */ /* 0x000fe200078e02ff */
        /* <DEDUP_REMOVED lines=17> */
.L_x_10886:
        /* <DEDUP_REMOVED lines=12> */
[----:B------:R-:W2:Y:S08]  /*15b0*/  I2F.RP R14, R2 ;  /* 0x00000002000e7306 */ /* 0x000eb00000209400 */
[----:B--2---:R-:W2:Y:S02]  /*15c0*/  MUFU.RCP R9, R14 ;  /* 0x0000000e00097308 */ /* 0x004ea40000001000 */
[----:B--2---:R-:W-:-:S06]  /*15d0*/  IADD3 R9, PT, PT, R9, 0xffffffe, RZ ;  /* 0x0ffffffe09097810 */ /* 0x004fcc0007ffe0ff */
[----:B------:R-:W2:Y:S01]  /*15e0*/  F2I.FTZ.U32.TRUNC.NTZ R21, R9 ;  /* 0x0000000900157305 */ /* 0x000ea2000021f000 */
[----:B-1----:R-:W-:Y:S02]  /*15f0*/  IABS R5, R7 ;  /* 0x0000000700057213 */ /* 0x002fe40000000000 */
[----:B--2---:R-:W-:-:S05]  /*1600*/  IADD3 R0, PT, PT, RZ, -R21, RZ ;  /* 0x80000015ff007210 */ /* 0x004fca0007ffe0ff */
        /* <DEDUP_REMOVED lines=17> */
[----:B------:R-:W-:Y:S01]  /*1720*/  @!P0 IMAD.WIDE.U32 R22, R12, R8, R20 ;  /* 0x000000080c168225 */ /* 0x000fe200078e0014 */
[----:B------:R-:W-:Y:S02]  /*1730*/  ISETP.NE.AND P2, PT, R7, RZ, PT ;  /* 0x000000ff0700720c */ /* 0x000fe40003f45270 */
[----:B------:R-:W-:Y:S01]  /*1740*/  ISETP.GE.AND P3, PT, R2, RZ, PT ;  /* 0x000000ff0200720c */ /* 0x000fe20003f66270 */
[----:B------:R-:W-:-:S02]  /*1750*/  @!P0 IMAD R13, R12, R0, R13 ;  /* 0x000000000c0d8224 */ /* 0x000fc400078e020d */
[-C--:B------:R-:W-:Y:S01]  /*1760*/  @P0 IMAD.WIDE.U32 R20, R172, R9.reuse, RZ ;  /* 0x00000009ac140225 */ /* 0x080fe200078e00ff */
[----:B------:R-:W-:Y:S02]  /*1770*/  LEA R11, R59, 0xffffff80, 0x7 ;  /* 0xffffff803b0b7811 */ /* 0x000fe400078e38ff */
[----:B------:R-:W-:Y:S01]  /*1780*/  @!P1 IADD3 R4, PT, PT, R4, 0x1, RZ ;  /* 0x0000000104049810 */ /* 0x000fe20007ffe0ff */
[----:B------:R-:W-:Y:S01]  /*1790*/  @P0 IMAD R0, R173, R9, RZ ;  /* 0x00000009ad000224 */ /* 0x000fe200078e02ff */
        /* <DEDUP_REMOVED lines=9> */
[----:B------:R-:W-:-:S04]  /*1830*/  IMAD.WIDE.U32 R20, R172, R11, R12 ;  /* 0x0000000bac147225 */ /* 0x000fc800078e000c */
[----:B------:R-:W-:Y:S02]  /*1840*/  IMAD R2, R9, R172, R2 ;  /* 0x000000ac09027224 */ /* 0x000fe400078e0202 */
[----:B------:R-:W-:Y:S02]  /*1850*/  @!P0 IMAD R0, R5, R174, R0 ;  /* 0x000000ae05008224 */ /* 0x000fe400078e0200 */
[----:B------:R-:W-:Y:S01]  /*1860*/  @!P0 IMAD.WIDE.U32 R12, R174, R10, RZ ;  /* 0x0000000aae0c8225 */ /* 0x000fe200078e00ff */
[----:B------:R-:W-:Y:S02]  /*1870*/  @!P3 IADD3 R4, PT, PT, -R4, RZ, RZ ;  /* 0x000000ff0404b210 */ /* 0x000fe40007ffe1ff */
[----:B------:R-:W-:Y:S01]  /*1880*/  @!P2 LOP3.LUT R4, RZ, R7, RZ, 0x33, !PT ;  /* 0x00000007ff04a212 */ /* 0x000fe200078e33ff */
[----:B------:R-:W-:Y:S01]  /*1890*/  @P0 IMAD.IADD R10, R10, 0x1, R15 ;  /* 0x000000010a0a0824 */ /* 0x000fe200078e020f */
[----:B------:R-:W-:Y:S02]  /*18a0*/  IADD3 R21, PT, PT, R21, R2, RZ ;  /* 0x0000000215157210 */ /* 0x000fe40007ffe0ff */
[----:B------:R-:W-:-:S02]  /*18b0*/  @!P0 IADD3 R15, PT, PT, R13, R0, RZ ;  /* 0x000000000d0f8210 */ /* 0x000fc40007ffe0ff */
[----:B------:R-:W-:Y:S01]  /*18c0*/  @!P0 MOV R14, R12 ;  /* 0x0000000c000e8202 */ /* 0x000fe20000000f00 */
[----:B------:R-:W-:Y:S01]  /*18d0*/  @!P0 IMAD R0, R17, R8, RZ ;  /* 0x0000000811008224 */ /* 0x000fe200078e02ff */
[----:B------:R-:W-:Y:S01]  /*18e0*/  @!P0 SHF.R.S32.HI R5, RZ, 0x1f, R8 ;  /* 0x0000001fff058819 */ /* 0x000fe20000011408 */
[----:B------:R-:W-:Y:S01]  /*18f0*/  IMAD R13, R19, R4, RZ ;  /* 0x00000004130d7224 */ /* 0x000fe200078e02ff */
[----:B------:R-:W-:Y:S01]  /*1900*/  SHF.R.S32.HI R2, RZ, 0x1f, R4 ;  /* 0x0000001fff027819 */ /* 0x000fe20000011404 */
[----:B------:R-:W-:-:S04]  /*1910*/  @!P0 IMAD.WIDE.U32 R14, R16, R8, R14 ;  /* 0x00000008100e8225 */ /* 0x000fc800078e000e */
[----:B------:R-:W-:-:S04]  /*1920*/  IMAD.WIDE.U32 R20, R18, R4, R20 ;  /* 0x0000000412147225 */ /* 0x000fc800078e0014 */
[----:B------:R-:W-:Y:S02]  /*1930*/  @!P0 IMAD R0, R16, R5, R0 ;  /* 0x0000000510008224 */ /* 0x000fe400078e0200 */
        /* <DEDUP_REMOVED lines=9> */
.L_x_10887:
[----:B------:R-:W-:Y:S05]  /*19d0*/  BSYNC.RECONVERGENT B0 ;  /* 0x0000000000007941 */ /* 0x000fea0003800200 */
.L_x_10885:
        /* <DEDUP_REMOVED lines=36> */
[----:B-----5:R-:W-:-:S04]  /*1c20*/  IMAD R18, R9, R174, RZ ;  /* 0x000000ae09127224 */ /* 0x020fc800078e02ff */
[----:B------:R-:W-:-:S04]  /*1c30*/  @P3 VIADD R19, R19, 0x1 ;  /* 0x0000000113133836 */ /* 0x000fc80000000000 */
[----:B------:R-:W-:-:S04]  /*1c40*/  IMAD.MOV.U32 R8, RZ, RZ, R19 ;  /* 0x000000ffff087224 */ /* 0x000fc800078e0013 */
[----:B------:R-:W-:Y:S01]  /*1c50*/  @!P2 IMAD.MOV R8, RZ, RZ, -R8 ;  /* 0x000000ffff08a224 */ /* 0x000fe200078e0a08 */
[----:B------:R-:W-:Y:S01]  /*1c60*/  @!P1 LOP3.LUT R8, RZ, R7, RZ, 0x33, !PT ;  /* 0x00000007ff089212 */ /* 0x000fe200078e33ff */
[----:B------:R-:W-:Y:S01]  /*1c70*/  IMAD.MOV.U32 R129, RZ, RZ, RZ ;  /* 0x000000ffff817224 */ /* 0x000fe200078e00ff */
[----:B------:R-:W-:Y:S01]  /*1c80*/  SHF.R.U32.HI R128, RZ, 0x3, R65 ;  /* 0x00000003ff807819 */ /* 0x000fe20000011641 */
[C---:B------:R-:W-:Y:S02]  /*1c90*/  IMAD R18, R11.reuse, R175, R18 ;  /* 0x000000af0b127224 */ /* 0x040fe400078e0212 */
[----:B------:R-:W-:-:S04]  /*1ca0*/  IMAD.WIDE.U32 R28, R11, R174, R28 ;  /* 0x000000ae0b1c7225 */ /* 0x000fc800078e001c */
[----:B------:R-:W-:Y:S02]  /*1cb0*/  IMAD.IADD R19, R29, 0x1, R18 ;  /* 0x000000011d137824 */ /* 0x000fe400078e0212 */
[----:B------:R-:W-:Y:S02]  /*1cc0*/  IMAD.MOV.U32 R18, RZ, RZ, R28 ;  /* 0x000000ffff127224 */ /* 0x000fe400078e001c */
[----:B------:R-:W-:Y:S02]  /*1cd0*/  IMAD R7, R25, R8, RZ ;  /* 0x0000000819077224 */ /* 0x000fe400078e02ff */
[----:B------:R-:W-:Y:S01]  /*1ce0*/  IMAD.WIDE.U32 R18, R8, R24, R18 ;  /* 0x0000001808127225 */ /* 0x000fe200078e0012 */
[----:B------:R-:W1:Y:S03]  /*1cf0*/  S2UR UR6, SR_CgaCtaId ;  /* 0x00000000000679c3 */ /* 0x000e660000008800 */
[----:B------:R-:W-:-:S02]  /*1d00*/  IMAD R181, R175, R128, RZ ;  /* 0x00000080afb57224 */ /* 0x000fc400078e02ff */
[----:B------:R-:W-:Y:S01]  /*1d10*/  IMAD.SHL.U32 R63, R65, 0x40, RZ ;  /* 0x00000040413f7824 */ /* 0x000fe200078e00ff */
[----:B------:R-:W-:Y:S01]  /*1d20*/  UMOV UR7, 0x400 ;  /* 0x0000040000077882 */ /* 0x000fe20000000000 */
[----:B------:R-:W-:Y:S01]  /*1d30*/  IMAD R177, R173, R128, RZ ;  /* 0x00000080adb17224 */ /* 0x000fe200078e02ff */
[--C-:B------:R-:W-:Y:S02]  /*1d40*/  SHF.R.U32.HI R62, RZ, 0x1, R65.reuse ;  /* 0x00000001ff3e7819 */ /* 0x100fe40000011641 */
[----:B------:R-:W-:Y:S01]  /*1d50*/  LOP3.LUT R67, R63, 0x1c0, RZ, 0xc0, !PT ;  /* 0x000001c03f437812 */ /* 0x000fe200078ec0ff */
[----:B------:R-:W-:Y:S01]  /*1d60*/  VIADD R61, R59, 0xffffffff ;  /* 0xffffffff3b3d7836 */ /* 0x000fe20000000000 */
[----:B------:R-:W-:Y:S01]  /*1d70*/  SHF.L.U32 R78, R65, 0x2, RZ ;  /* 0x00000002414e7819 */ /* 0x000fe200000006ff */
[C---:B------:R-:W-:Y:S01]  /*1d80*/  IMAD.SHL.U32 R71, R172.reuse, 0x10, RZ ;  /* 0x00000010ac477824 */ /* 0x040fe200078e00ff */
[----:B------:R-:W-:Y:S01]  /*1d90*/  SHF.R.U32.HI R66, RZ, 0x4, R65 ;  /* 0x00000004ff427819 */ /* 0x000fe20000011641 */
[----:B------:R-:W-:Y:S01]  /*1da0*/  IMAD.SHL.U32 R57, R61, 0x80, RZ ;  /* 0x000000803d397824 */ /* 0x000fe200078e00ff */
[----:B-1----:R-:W-:Y:S01]  /*1db0*/  ULEA UR6, UR6, UR7, 0x18 ;  /* 0x0000000706067291 */ /* 0x002fe2000f8ec0ff */
[----:B------:R-:W-:-:S02]  /*1dc0*/  SHF.L.U64.HI R72, R172, 0x4, R173 ;  /* 0x00000004ac487819 */ /* 0x000fc400000102ad */
[C---:B------:R-:W-:Y:S02]  /*1dd0*/  SHF.L.U64.HI R70, R174.reuse, 0x4, R175 ;  /* 0x00000004ae467819 */ /* 0x040fe400000102af */
[----:B------:R-:W-:Y:S02]  /*1de0*/  SHF.L.U32 R69, R174, 0x4, RZ ;  /* 0x00000004ae457819 */ /* 0x000fe400000006ff */
[----:B------:R-:W-:Y:S02]  /*1df0*/  LOP3.LUT R63, R63, 0x200, RZ, 0xc0, !PT ;  /* 0x000002003f3f7812 */ /* 0x000fe400078ec0ff */
[----:B------:R-:W-:Y:S01]  /*1e00*/  LOP3.LUT R78, R78, 0x1c, RZ, 0xc0, !PT ;  /* 0x0000001c4e4e7812 */ /* 0x000fe200078ec0ff */
        /* <DEDUP_REMOVED lines=10> */
[----:B------:R-:W-:-:S03]  /*1eb0*/  SHF.R.S32.HI R16, RZ, 0x1f, R186 ;  /* 0x0000001fff107819 */ /* 0x000fc600000114ba */
[----:B------:R-:W-:Y:S02]  /*1ec0*/  IMAD.X R27, RZ, RZ, R17, P1 ;  /* 0x000000ffff1b7224 */ /* 0x000fe400008e0611 */
[----:B------:R-:W-:Y:S02]  /*1ed0*/  IMAD R9, R22, R16, R9 ;  /* 0x0000001016097224 */ /* 0x000fe400078e0209 */
[----:B------:R-:W-:-:S04]  /*1ee0*/  IMAD.WIDE.U32 R16, R3, 0x40, R128 ;  /* 0x0000004003107825 */ /* 0x000fc800078e0080 */
[----:B------:R-:W-:Y:S01]  /*1ef0*/  IMAD.WIDE.U32 R26, R186, R22, R26 ;  /* 0x00000016ba1a7225 */ /* 0x000fe200078e001a */
[----:B------:R-:W-:-:S03]  /*1f00*/  SHF.R.S32.HI R6, RZ, 0x1f, R8 ;  /* 0x0000001fff067819 */ /* 0x000fc60000011408 */
[----:B------:R-:W-:Y:S02]  /*1f10*/  IMAD R3, R17, R134, RZ ;  /* 0x0000008611037224 */ /* 0x000fe400078e02ff */
[----:B------:R-:W-:Y:S01]  /*1f20*/  IMAD.IADD R27, R27, 0x1, R9 ;  /* 0x000000011b1b7824 */ /* 0x000fe200078e0209 */
[----:B------:R-:W-:Y:S01]  /*1f30*/  IADD3 R22, P1, PT, R10, R2, RZ ;  /* 0x000000020a167210 */ /* 0x000fe20007f3e0ff */
[C---:B------:R-:W-:Y:S02]  /*1f40*/  IMAD R3, R16.reuse, R135, R3 ;  /* 0x0000008710037224 */ /* 0x040fe400078e0203 */
[----:B------:R-:W-:-:S04]  /*1f50*/  IMAD.WIDE.U32 R16, R16, R134, R26 ;  /* 0x0000008610107225 */ /* 0x000fc800078e001a */
[----:B------:R-:W-:Y:S01]  /*1f60*/  IMAD R7, R6, R24, R7 ;  /* 0x0000001806077224 */ /* 0x000fe200078e0207 */
[----:B------:R-:W-:Y:S01]  /*1f70*/  IADD3 R3, PT, PT, R17, R3, RZ ;  /* 0x0000000311037210 */ /* 0x000fe20007ffe0ff */
[----:B------:R-:W-:Y:S01]  /*1f80*/  IMAD.X R23, RZ, RZ, R0, P1 ;  /* 0x000000ffff177224 */ /* 0x000fe200008e0600 */
[C---:B----4-:R-:W-:Y:S02]  /*1f90*/  LEA R126, P2, R16.reuse, R4, 0x1 ;  /* 0x00000004107e7211 */ /* 0x050fe400078408ff */
[----:B------:R-:W-:Y:S02]  /*1fa0*/  SHF.R.S32.HI R0, RZ, 0x1f, R73 ;  /* 0x0000001fff007819 */ /* 0x000fe40000011449 */
[----:B------:R-:W-:Y:S02]  /*1fb0*/  IADD3 R19, PT, PT, R19, R7, RZ ;  /* 0x0000000713137210 */ /* 0x000fe40007ffe0ff */
[----:B------:R-:W-:Y:S02]  /*1fc0*/  LEA.HI.X R127, R16, R5, R3, 0x1, P2 ;  /* 0x00000005107f7211 */ /* 0x000fe400010f0c03 */
[----:B------:R-:W-:Y:S01]  /*1fd0*/  LEA.HI R3, R0, R73, RZ, 0x7 ;  /* 0x0000004900037211 */ /* 0x000fe200078f38ff */
[----:B------:R-:W-:-:S03]  /*1fe0*/  IMAD.WIDE.U32 R18, R128, R174, R18 ;  /* 0x000000ae80127225 */ /* 0x000fc600078e0012 */
[----:B------:R-:W-:Y:S01]  /*1ff0*/  SHF.R.S32.HI R3, RZ, 0x7, R3 ;  /* 0x00000007ff037819 */ /* 0x000fe20000011403 */
[----:B------:R-:W-:Y:S01]  /*2000*/  IMAD.IADD R181, R19, 0x1, R181 ;  /* 0x0000000113b57824 */ /* 0x000fe200078e02b5 */
[----:B------:R-:W-:Y:S02]  /*2010*/  LEA R180, P0, R18, R14, 0x1 ;  /* 0x0000000e12b47211 */ /* 0x000fe400078008ff */
[----:B------:R-:W-:Y:S02]  /*2020*/  LOP3.LUT R0, R68, 0x1c0, RZ, 0xc0, !PT ;  /* 0x000001c044007812 */ /* 0x000fe400078ec0ff */
[----:B------:R-:W-:Y:S02]  /*2030*/  VIMNMX R74, PT, PT, R176, R3, !PT ;  /* 0x00000003b04a7248 */ /* 0x000fe40007fe0100 */
[----:B------:R-:W-:Y:S02]  /*2040*/  LEA.HI.X R181, R18, R15, R181, 0x1, P0 ;  /* 0x0000000f12b57211 */ /* 0x000fe400000f0cb5 */
[----:B------:R-:W-:-:S02]  /*2050*/  LOP3.LUT R5, R0, 0x38, R65, 0xf8, !PT ;  /* 0x0000003800057812 */ /* 0x000fc400078ef841 */
[----:B------:R-:W-:Y:S02]  /*2060*/  ISETP.GT.AND P0, PT, R59, R74, PT ;  /* 0x0000004a3b00720c */ /* 0x000fe40003f04270 */
[----:B------:R-:W-:Y:S01]  /*2070*/  LOP3.LUT R5, R5, 0x38, R68, 0x78, !PT ;  /* 0x0000003805057812 */ /* 0x000fe200078e7844 */
[----:B------:R-:W-:-:S03]  /*2080*/  IMAD.WIDE.U32 R22, R128, R172, R22 ;  /* 0x000000ac80167225 */ /* 0x000fc600078e0016 */
[----:B------:R-:W-:Y:S01]  /*2090*/  LOP3.LUT R58, R5, 0x1e00, R68, 0xf8, !PT ;  /* 0x00001e00053a7812 */ /* 0x000fe200078ef844 */
[----:B------:R-:W-:Y:S01]  /*20a0*/  IMAD.IADD R177, R23, 0x1, R177 ;  /* 0x0000000117b17824 */ /* 0x000fe200078e02b1 */
[----:B------:R-:W-:Y:S02]  /*20b0*/  LEA R178, P1, R22, R20, 0x1 ;  /* 0x0000001416b27211 */ /* 0x000fe400078208ff */
[----:B------:R-:W-:Y:S02]  /*20c0*/  LOP3.LUT R3, R67, 0x8, R62, 0xf8, !PT ;  /* 0x0000000843037812 */ /* 0x000fe400078ef83e */
[----:B------:R-:W-:Y:S02]  /*20d0*/  LEA R58, R58, UR6, 0x1 ;  /* 0x000000063a3a7c11 */ /* 0x000fe4000f8e08ff */
[----:B------:R-:W-:Y:S02]  /*20e0*/  LEA.HI.X R177, R22, R21, R177, 0x1, P1 ;  /* 0x0000001516b17211 */ /* 0x000fe400008f0cb1 */
[----:B------:R-:W-:-:S02]  /*20f0*/  LEA.HI R13, R13, R13, RZ, 0x1 ;  /* 0x0000000d0d0d7211 */ /* 0x000fc400078f08ff */
[----:B------:R-:W-:Y:S01]  /*2100*/  LOP3.LUT R60, R3, 0x38, R68, 0x78, !PT ;  /* 0x00000038033c7812 */ /* 0x000fe200078e7844 */
        /* <DEDUP_REMOVED lines=12> */
[----:B------:R-:W-:Y:S01]  /*21d0*/  MOV R76, R57 ;  /* 0x00000039004c7202 */ /* 0x000fe20000000f00 */
[----:B------:R-:W-:Y:S01]  /*21e0*/  IMAD.IADD R12, R57, 0x1, R12 ;  /* 0x00000001390c7824 */ /* 0x000fe200078e020c */
[----:B------:R-:W-:Y:S01]  /*21f0*/  SHF.R.S32.HI R13, RZ, 0x1, R13 ;  /* 0x00000001ff0d7819 */ /* 0x000fe2000001140d */
[----:B------:R-:W-:Y:S01]  /*2200*/  VIADD R119, R128, 0x20 ;  /* 0x0000002080777836 */ /* 0x000fe20000000000 */
[----:B------:R-:W-:Y:S01]  /*2210*/  LOP3.LUT R188, R188, 0xfffffff7, RZ, 0xc0, !PT ;  /* 0xfffffff7bcbc7812 */ /* 0x000fe200078ec0ff */
        /* <DEDUP_REMOVED lines=30> */
[----:B----4-:R-:W-:-:S03]  /*2400*/  SHF.L.U64.HI R75, R130, 0x5, R131 ;  /* 0x00000005824b7819 */ /* 0x010fc60000010283 */
[----:B------:R-:W-:Y:S02]  /*2410*/  IMAD R7, R25, R187, RZ ;  /* 0x000000bb19077224 */ /* 0x000fe400078e02ff */
[----:B------:R-:W-:Y:S01]  /*2420*/  IMAD.IADD R27, R27, 0x1, R0 ;  /* 0x000000011b1b7824 */ /* 0x000fe200078e0200 */
[----:B------:R-:W-:Y:S01]  /*2430*/  SHF.R.S32.HI R0, RZ, 0x1f, R76 ;  /* 0x0000001fff007819 */ /* 0x000fe2000001144c */
[-C--:B------:R-:W-:Y:S01]  /*2440*/  IMAD R9, R131, R76.reuse, RZ ;  /* 0x0000004c83097224 */ /* 0x080fe200078e02ff */
[----:B------:R-:W-:Y:S01]  /*2450*/  IADD3 R23, PT, PT, R23, R7, RZ ;  /* 0x0000000717177210 */ /* 0x000fe20007ffe0ff */
[----:B-----5:R-:W-:Y:S01]  /*2460*/  IMAD R7, R133, R76, RZ ;  /* 0x0000004c85077224 */ /* 0x020fe200078e02ff */
[----:B------:R-:W-:Y:S01]  /*2470*/  SHF.L.U64.HI R81, R132, 0x5, R133 ;  /* 0x0000000584517819 */ /* 0x000fe20000010285 */
[----:B------:R-:W-:Y:S01]  /*2480*/  IMAD R9, R130, R0, R9 ;  /* 0x0000000082097224 */ /* 0x000fe200078e0209 */
[----:B------:R-:W-:Y:S01]  /*2490*/  SHF.L.U32 R83, R132, 0x5, RZ ;  /* 0x0000000584537819 */ /* 0x000fe200000006ff */
[----:B------:R-:W-:Y:S01]  /*24a0*/  IMAD.WIDE.U32 R26, R130, R76, R26 ;  /* 0x0000004c821a7225 */ /* 0x000fe200078e001a */
[----:B------:R-:W-:-:S02]  /*24b0*/  SHF.L.U64.HI R85, R132, 0x6, R133 ;  /* 0x0000000684557819 */ /* 0x000fc40000010285 */
[C---:B------:R-:W-:Y:S01]  /*24c0*/  SHF.L.U64.HI R84, R132.reuse, 0x4, R133 ;  /* 0x0000000484547819 */ /* 0x040fe20000010285 */
[C---:B------:R-:W-:Y:S01]  /*24d0*/  IMAD R7, R132.reuse, R0, R7 ;  /* 0x0000000084077224 */ /* 0x040fe200078e0207 */
[C---:B------:R-:W-:Y:S01]  /*24e0*/  SHF.L.U32 R97, R132.reuse, 0x4, RZ ;  /* 0x0000000484617819 */ /* 0x040fe200000006ff */
[----:B------:R-:W-:-:S04]  /*24f0*/  IMAD.WIDE.U32 R24, R132, R76, R22 ;  /* 0x0000004c84187225 */ /* 0x000fc800078e0016 */
[----:B------:R-:W-:Y:S01]  /*2500*/  IMAD.IADD R27, R27, 0x1, R9 ;  /* 0x000000011b1b7824 */ /* 0x000fe200078e0209 */
[----:B------:R-:W-:Y:S01]  /*2510*/  IADD3 R25, PT, PT, R25, R7, RZ ;  /* 0x0000000719197210 */ /* 0x000fe20007ffe0ff */
[-C--:B------:R-:W-:Y:S02]  /*2520*/  IMAD R9, R19, R8.reuse, RZ ;  /* 0x0000000813097224 */ /* 0x080fe400078e02ff */
[----:B------:R-:W-:Y:S01]  /*2530*/  IMAD R7, R15, R8, RZ ;  /* 0x000000080f077224 */ /* 0x000fe200078e02ff */
[----:B------:R-:W-:Y:S01]  /*2540*/  IADD3 R15, P0, PT, -R73, R128, RZ ;  /* 0x00000080490f7210 */ /* 0x000fe20007f1e1ff */
[-C--:B------:R-:W-:Y:S01]  /*2550*/  IMAD R0, R18, R6.reuse, R9 ;  /* 0x0000000612007224 */ /* 0x080fe200078e0209 */
[----:B------:R-:W-:Y:S01]  /*2560*/  SHF.R.S32.HI R9, RZ, 0x1f, R73 ;  /* 0x0000001fff097819 */ /* 0x000fe20000011449 */
[----:B------:R-:W-:Y:S02]  /*2570*/  IMAD R6, R14, R6, R7 ;  /* 0x000000060e067224 */ /* 0x000fe400078e0207 */
[----:B------:R-:W-:Y:S01]  /*2580*/  IMAD.WIDE.U32 R24, R8, R14, R24 ;  /* 0x0000000e08187225 */ /* 0x000fe200078e0018 */
[----:B------:R-:W-:-:S03]  /*2590*/  IADD3.X R9, PT, PT, RZ, ~R9, RZ, P0, !PT ;  /* 0x80000009ff097210 */ /* 0x000fc600007fe4ff */
[----:B------:R-:W-:-:S04]  /*25a0*/  IMAD.WIDE.U32 R22, R8, R18, R26 ;  /* 0x0000001208167225 */ /* 0x000fc800078e001a */
[----:B------:R-:W-:Y:S01]  /*25b0*/  IMAD.IADD R25, R25, 0x1, R6 ;  /* 0x0000000119197824 */ /* 0x000fe200078e0206 */
[----:B------:R-:W-:Y:S01]  /*25c0*/  IADD3 R23, PT, PT, R23, R0, RZ ;  /* 0x0000000017177210 */ /* 0x000fe20007ffe0ff */
[-C--:B------:R-:W-:Y:S02]  /*25d0*/  IMAD R19, R12, R13.reuse, RZ ;  /* 0x0000000d0c137224 */ /* 0x080fe400078e02ff */
[----:B------:R-:W-:Y:S02]  /*25e0*/  IMAD R6, R128, R13, R78 ;  /* 0x0000000d80067224 */ /* 0x000fe400078e024e */
[----:B------:R-:W-:Y:S01]  /*25f0*/  IMAD R80, R9, R130, RZ ;  /* 0x0000008209507224 */ /* 0x000fe200078e02ff */
[----:B------:R-:W-:Y:S01]  /*2600*/  SHF.R.S32.HI R91, RZ, 0x1f, R19 ;  /* 0x0000001fff5b7819 */ /* 0x000fe20000011413 */
[----:B------:R-:W-:Y:S01]  /*2610*/  IMAD.IADD R0, R78, 0x1, R6 ;  /* 0x000000014e007824 */ /* 0x000fe200078e0206 */
[----:B------:R-:W-:Y:S01]  /*2620*/  IADD3 R14, P0, PT, R19, R6, RZ ;  /* 0x00000006130e7210 */ /* 0x000fe20007f1e0ff */
[----:B------:R-:W-:-:S02]  /*2630*/  IMAD R9, R9, R132, RZ ;  /* 0x0000008409097224 */ /* 0x000fc400078e02ff */
[----:B------:R-:W-:Y:S01]  /*2640*/  IMAD R80, R131, R15, R80 ;  /* 0x0000000f83507224 */ /* 0x000fe200078e0250 */
[----:B------:R-:W-:Y:S01]  /*2650*/  LEA.HI.X.SX32 R7, R6, R91, 0x1, P0 ;  /* 0x0000005b06077211 */ /* 0x000fe200000f0eff */
[----:B------:R-:W-:Y:S01]  /*2660*/  IMAD.WIDE.U32 R22, R130, R15, R22 ;  /* 0x0000000f82167225 */ /* 0x000fe200078e0016 */
[----:B------:R-:W-:-:S03]  /*2670*/  IADD3 R90, P0, PT, R19, R0, RZ ;  /* 0x00000000135a7210 */ /* 0x000fc60007f1e0ff */
[----:B------:R-:W-:Y:S01]  /*2680*/  IMAD R9, R133, R15, R9 ;  /* 0x0000000f85097224 */ /* 0x000fe200078e0209 */
[----:B------:R-:W-:Y:S01]  /*2690*/  LEA.HI.X.SX32 R91, R0, R91, 0x1, P0 ;  /* 0x0000005b005b7211 */ /* 0x000fe200000f0eff */
[----:B------:R-:W-:Y:S01]  /*26a0*/  IMAD.WIDE.U32 R18, R132, R15, R24 ;  /* 0x0000000f84127225 */ /* 0x000fe200078e0018 */
[----:B------:R-:W-:Y:S02]  /*26b0*/  SHF.L.U64.HI R0, R14, 0x1, R7 ;  /* 0x000000010e007819 */ /* 0x000fe40000010207 */
[----:B------:R-:W-:Y:S01]  /*26c0*/  LEA R82, P1, R22, R20, 0x1 ;  /* 0x0000001416527211 */ /* 0x000fe200078208ff */
[----:B------:R-:W-:Y:S01]  /*26d0*/  IMAD.IADD R80, R23, 0x1, R80 ;  /* 0x0000000117507824 */ /* 0x000fe200078e0250 */
[----:B------:R-:W-:Y:S01]  /*26e0*/  SHF.L.U32 R14, R14, 0x1, RZ ;  /* 0x000000010e0e7819 */ /* 0x000fe200000006ff */
[----:B------:R-:W-:Y:S01]  /*26f0*/  IMAD R79, R133, 0x60, RZ ;  /* 0x00000060854f7824 */ /* 0x000fe200078e02ff */
[----:B------:R-:W-:Y:S01]  /*2700*/  IADD3 R9, PT, PT, R19, R9, RZ ;  /* 0x0000000913097210 */ /* 0x000fe20007ffe0ff */
[----:B------:R-:W-:Y:S01]  /*2710*/  IMAD.WIDE.U32 R136, R132, 0x60, RZ ;  /* 0x0000006084887825 */ /* 0x000fe200078e00ff */
[----:B------:R-:W-:-:S02]  /*2720*/  LEA R12, P0, R18, R16, 0x1 ;  /* 0x00000010120c7211 */ /* 0x000fc400078008ff */
[----:B------:R-:W-:Y:S01]  /*2730*/  LEA.HI.X R80, R22, R21, R80, 0x1, P1 ;  /* 0x0000001516507211 */ /* 0x000fe200008f0c50 */
[----:B------:R-:W-:Y:S01]  /*2740*/  IMAD.SHL.U32 R77, R130, 0x20, RZ ;  /* 0x00000020824d7824 */ /* 0x000fe200078e00ff */
[----:B------:R-:W-:Y:S01]  /*2750*/  LEA.HI.X R9, R18, R17, R9, 0x1, P0 ;  /* 0x0000001112097211 */ /* 0x000fe200000f0c09 */
[----:B------:R-:W-:Y:S01]  /*2760*/  IMAD.SHL.U32 R87, R132, 0x40, RZ ;  /* 0x0000004084577824 */ /* 0x000fe200078e00ff */
[-C--:B------:R-:W-:Y:S01]  /*2770*/  IADD3 R50, P1, PT, R4, R14.reuse, RZ ;  /* 0x0000000e04327210 */ /* 0x080fe20007f3e0ff */
[----:B------:R-:W-:Y:S01]  /*2780*/  IMAD.IADD R79, R137, 0x1, R79 ;  /* 0x00000001894f7824 */ /* 0x000fe200078e024f */
[----:B------:R-:W-:Y:S02]  /*2790*/  IADD3 R14, P0, PT, R2, R14, RZ ;  /* 0x0000000e020e7210 */ /* 0x000fe40007f1e0ff */
[C---:B------:R-:W-:Y:S01]  /*27a0*/  SHF.L.U64.HI R91, R90.reuse, 0x1, R91 ;  /* 0x000000015a5b7819 */ /* 0x040fe2000001025b */
[----:B------:R-:W-:Y:S01]  /*27b0*/  IMAD.SHL.U32 R90, R90, 0x2, RZ ;  /* 0x000000025a5a7824 */ /* 0x000fe200078e00ff */
[----:B------:R-:W-:-:S02]  /*27c0*/  IADD3.X R15, PT, PT, R3, R0, RZ, P0, !PT ;  /* 0x00000000030f7210 */ /* 0x000fc400007fe4ff */
[----:B------:R-:W-:Y:S02]  /*27d0*/  ISETP.GE.AND P0, PT, R10, R183, PT ;  /* 0x000000b70a00720c */ /* 0x000fe40003f06270 */
[-C--:B------:R-:W-:Y:S02]  /*27e0*/  IADD3 R88, P3, PT, R4, R90.reuse, RZ ;  /* 0x0000005a04587210 */ /* 0x080fe40007f7e0ff */
[----:B------:R-:W-:Y:S02]  /*27f0*/  IADD3 R90, P2, PT, R2, R90, RZ ;  /* 0x0000005a025a7210 */ /* 0x000fe40007f5e0ff */
[C---:B------:R-:W-:Y:S01]  /*2800*/  IADD3.X R51, PT, PT, R5.reuse, R0, RZ, P1, !PT ;  /* 0x0000000005337210 */ /* 0x040fe20000ffe4ff */
[--C-:B------:R-:W-:Y:S02]  /*2810*/  IMAD.X R89, R5, 0x1, R91.reuse, P3 ;  /* 0x0000000105597824 */ /* 0x100fe400018e065b */
[----:B------:R-:W-:-:S04]  /*2820*/  IMAD.X R91, R3, 0x1, R91, P2 ;  /* 0x00000001035b7824 */ /* 0x000fc800010e065b */
[----:B------:R-:W-:-:S07]  /*2830*/  @P0 LOP3.LUT R188, R188, 0x8, RZ, 0xfc, !PT ;  /* 0x00000008bcbc0812 */ /* 0x000fce00078efcff */
.L_x_10927:
[----:B------:R-:W-:Y:S01]  /*2840*/  LOP3.LUT P3, RZ, R188, 0x8, RZ, 0xc0, !PT ;  /* 0x00000008bcff7812 */ /* 0x000fe2000786c0ff */
[----:B------:R-:W-:Y:S01]  /*2850*/  VIADD R106, R106, 0x80 ;  /* 0x000000806a6a7836 */ /* 0x000fe20000000000 */
[----:B------:R-:W-:Y:S01]  /*2860*/  LOP3.LUT R188, R188, 0xfffffffe, RZ, 0xc0, !PT ;  /* 0xfffffffebcbc7812 */ /* 0x000fe200078ec0ff */
[----:B------:R-:W-:Y:S01]  /*2870*/  VIADD R107, R107, 0x80 ;  /* 0x000000806b6b7836 */ /* 0x000fe20000000000 */
[----:B------:R-:W-:Y:S01]  /*2880*/  UMOV UR6, URZ ;  /* 0x000000ff00067c82 */ /* 0x000fe20008000000 */
[----:B------:R-:W-:Y:S01]  /*2890*/  VIADD R105, R105, 0xffffffff ;  /* 0xffffffff69697836 */ /* 0x000fe20000000000 */
[-C--:B------:R-:W-:Y:S01]  /*28a0*/  ISETP.GE.OR P0, PT, R128, R106.reuse, P3 ;  /* 0x0000006a8000720c */ /* 0x080fe20001f06670 */
[----:B------:R-:W-:Y:S01]  /*28b0*/  BSSY.RECONVERGENT B1, `(.L_x_10889) ;  /* 0x00005a0000017945 */ /* 0x000fe20003800200 */
[-C--:B------:R-:W-:Y:S01]  /*28c0*/  ISETP.GE.OR P4, PT, R116, R106.reuse, P3 ;  /* 0x0000006a7400720c */ /* 0x080fe20001f86670 */
[----:B------:R-:W-:Y:S01]  /*28d0*/  IMAD.MOV.U32 R122, RZ, RZ, R76 ;  /* 0x000000ffff7a7224 */ /* 0x000fe200078e004c */
[-C--:B------:R-:W-:Y:S01]  /*28e0*/  ISETP.LT.OR P1, PT, R128, R107.reuse, P0 ;  /* 0x0000006b8000720c */ /* 0x080fe20000721670 */
[----:B------:R-:W-:Y:S01]  /*28f0*/  VIADD R76, R76, 0xffffff80 ;  /* 0xffffff804c4c7836 */ /* 0x000fe20000000000 */
[-C--:B------:R-:W-:Y:S02]  /*2900*/  ISETP.GE.OR P0, PT, R120, R106.reuse, P3 ;  /* 0x0000006a7800720c */ /* 0x080fe40001f06670 */
        /* <DEDUP_REMOVED lines=8> */
[CC--:B------:R-:W-:Y:S02]  /*2990*/  ISETP.GE.OR P0, PT, R119.reuse, R106.reuse, P3 ;  /* 0x0000006a7700720c */ /* 0x0c0fe40001f06670 */
[----:B------:R-:W-:Y:S01]  /*29a0*/  @P2 LOP3.LUT R188, R188, 0x2, RZ, 0xfc, !PT ;  /* 0x00000002bcbc2812 */ /* 0x000fe200078efcff */
[----:B----4-:R1:W2:Y:S01]  /*29b0*/  @!P1 LD.E.128 R20, desc[UR4][R2.64] ;  /* 0x0000000402149980 */ /* 0x0102a2000c101d00 */
        /* <DEDUP_REMOVED lines=28> */
[----:B------:R-:W-:Y:S04]  /*2b80*/  ISETP.GE.AND P0, PT, R114, R106, PT ;  /* 0x0000006a7200720c */ /* 0x000fe80003f06270 */
        /* <DEDUP_REMOVED lines=37> */
[----:B--2---:R-:W-:Y:S04]  /*2de0*/  SHF.R.S64 R21, R0, 0x1f, R3 ;  /* 0x0000001f00157819 */ /* 0x004fe80000001003 */
        /* <DEDUP_REMOVED lines=10> */
[----:B-1----:R-:W-:Y:S05]  /*2e90*/  @P0 BRA `(.L_x_10890) ;  /* 0x0000000000ec0947 */ /* 0x002fea0003800000 */
        /* <DEDUP_REMOVED lines=59> */
.L_x_10890:
        /* <DEDUP_REMOVED lines=72> */
.L_x_10894:
[----:B------:R-:W-:Y:S05]  /*36d0*/  BSYNC.RECONVERGENT B0 ;  /* 0x0000000000007941 */ /* 0x000fea0003800200 */
.L_x_10893:
        /* <DEDUP_REMOVED lines=55> */
.L_x_10896:
[----:B------:R-:W-:Y:S05]  /*3a50*/  BSYNC.RECONVERGENT B0 ;  /* 0x0000000000007941 */ /* 0x000fea0003800200 */
.L_x_10895:
        /* <DEDUP_REMOVED lines=57> */
.L_x_10898:
[----:B------:R-:W-:Y:S05]  /*3df0*/  BSYNC.RECONVERGENT B0 ;  /* 0x0000000000007941 */ /* 0x000fea0003800200 */
.L_x_10897:
[----:B------:R-:W-:Y:S01]  /*3e00*/  ISETP.GE.OR P0, PT, R118, R106, P3 ;  /* 0x0000006a7600720c */ /* 0x000fe20001f06670 */
        /* <DEDUP_REMOVED lines=60> */
.L_x_10900:
[----:B------:R-:W-:Y:S05]  /*41d0*/  BSYNC.RECONVERGENT B0 ;  /* 0x0000000000007941 */ /* 0x000fea0003800200 */
.L_x_10899:
[CC--:B------:R-:W-:Y:S01]  /*41e0*/  ISETP.GE.OR P0, PT, R117.reuse, R106.reuse, P3 ;  /* 0x0000006a7500720c */ /* 0x0c0fe20001f06670 */
[----:B------:R-:W-:Y:S01]  /*41f0*/  BSSY.RECONVERGENT B0, `(.L_x_10901) ;  /* 0x0000041000007945 */ /* 0x000fe20003800200 */
[----:B------:R-:W-:Y:S02]  /*4200*/  LOP3.LUT P5, RZ, R188, 0x10, RZ, 0xc0, !PT ;  /* 0x00000010bcff7812 */ /* 0x000fe400078ac0ff */
        /* <DEDUP_REMOVED lines=63> */
.L_x_10902:
[----:B------:R-:W-:Y:S05]  /*4600*/  BSYNC.RECONVERGENT B0 ;  /* 0x0000000000007941 */ /* 0x000fea0003800200 */
.L_x_10901:
        /* <DEDUP_REMOVED lines=57> */
.L_x_10904:
[----:B------:R-:W-:Y:S05]  /*49a0*/  BSYNC.RECONVERGENT B0 ;  /* 0x0000000000007941 */ /* 0x000fea0003800200 */
.L_x_10903:
        /* <DEDUP_REMOVED lines=59> */
.L_x_10906:
[----:B------:R-:W-:Y:S05]  /*4d60*/  BSYNC.RECONVERGENT B0 ;  /* 0x0000000000007941 */ /* 0x000fea0003800200 */
.L_x_10905:
        /* <DEDUP_REMOVED lines=59> */
.L_x_10908:
[----:B------:R-:W-:Y:S05]  /*5120*/  BSYNC.RECONVERGENT B0 ;  /* 0x0000000000007941 */ /* 0x000fea0003800200 */
.L_x_10907:
[----:B------:R-:W5:Y:S02]  /*5130*/  LD.E R3, desc[UR4][R100.64+0xd0] ;  /* 0x0000d00464037980 */ /* 0x000f64000c101900 */
[----:B-----5:R-:W-:Y:S05]  /*5140*/  IMAD.U32 R3, R3, -0x40, RZ ;  /* 0xffffffc003037824 */ /* 0x020fea00078e00ff */
[C---:B------:R-:W-:Y:S02]  /*5150*/  LEA R14, P1, R3.reuse, R14, 0x1 ;  /* 0x0000000e030e7211 */ /* 0x040fe400078208ff */
[C---:B------:R-:W-:Y:S02]  /*5160*/  LEA R50, P0, R3.reuse, R50, 0x1 ;  /* 0x0000003203327211 */ /* 0x040fe400078008ff */
[C---:B------:R-:W-:Y:S02]  /*5170*/  LEA.HI.X.SX32 R15, R3.reuse, R15, 0x1, P1 ;  /* 0x0000000f030f7211 */ /* 0x040fe400008f0eff */
[----:B------:R-:W-:Y:S01]  /*5180*/  LEA.HI.X.SX32 R51, R3, R51, 0x1, P0 ;  /* 0x0000003303337211 */ /* 0x000fe200000f0eff */
[----:B------:R-:W-:Y:S05]  /*5190*/  BRA `(.L_x_10891) ;  /* 0x0000003000447947 */ /* 0x000fea0003800000 */
.L_x_10892:
        /* <DEDUP_REMOVED lines=99> */
.L_x_10910:
[----:B------:R-:W-:Y:S05]  /*57d0*/  BSYNC.RECONVERGENT B0 ;  /* 0x0000000000007941 */ /* 0x000fea0003800200 */
.L_x_10909:
        /* <DEDUP_REMOVED lines=96> */
.L_x_10912:
[----:B------:R-:W-:Y:S05]  /*5de0*/  BSYNC.RECONVERGENT B0 ;  /* 0x0000000000007941 */ /* 0x000fea0003800200 */
.L_x_10911:
        /* <DEDUP_REMOVED lines=97> */
.L_x_10914:
[----:B------:R-:W-:Y:S05]  /*6400*/  BSYNC.RECONVERGENT B0 ;  /* 0x0000000000007941 */ /* 0x000fea0003800200 */
.L_x_10913:
        /* <DEDUP_REMOVED lines=96> */
.L_x_10916:
[----:B------:R-:W-:Y:S05]  /*6a10*/  BSYNC.RECONVERGENT B0 ;  /* 0x0000000000007941 */ /* 0x000fea0003800200 */
.L_x_10915:
        /* <DEDUP_REMOVED lines=94> */
.L_x_10918:
[----:B------:R-:W-:Y:S05]  /*7000*/  BSYNC.RECONVERGENT B0 ;  /* 0x0000000000007941 */ /* 0x000fea0003800200 */
.L_x_10917:
        /* <DEDUP_REMOVED lines=99> */
.L_x_10920:
[----:B------:R-:W-:Y:S05]  /*7640*/  BSYNC.RECONVERGENT B0 ;  /* 0x0000000000007941 */ /* 0x000fea0003800200 */
.L_x_10919:
        /* <DEDUP_REMOVED lines=95> */
.L_x_10922:
[----:B------:R-:W-:Y:S05]  /*7c40*/  BSYNC.RECONVERGENT B0 ;  /* 0x0000000000007941 */ /* 0x000fea0003800200 */
.L_x_10921:
        /* <DEDUP_REMOVED lines=95> */
.L_x_10924:
[----:B------:R-:W-:Y:S05]  /*8240*/  BSYNC.RECONVERGENT B0 ;  /* 0x0000000000007941 */ /* 0x000fea0003800200 */
.L_x_10923:
[----:B------:R-:W5:Y:S02]  /*8250*/  LD.E R3, desc[UR4][R100.64+0xd0] ;  /* 0x0000d00464037980 */ /* 0x000f64000c101900 */
[----:B-----5:R-:W-:Y:S05]  /*8260*/  IMAD.U32 R3, R3, -0x40, RZ ;  /* 0xffffffc003037824 */ /* 0x020fea00078e00ff */
[C---:B------:R-:W-:Y:S02]  /*8270*/  LEA R90, P1, R3.reuse, R90, 0x1 ;  /* 0x0000005a035a7211 */ /* 0x040fe400078208ff */
[C---:B------:R-:W-:Y:S02]  /*8280*/  LEA R88, P0, R3.reuse, R88, 0x1 ;  /* 0x0000005803587211 */ /* 0x040fe400078008ff */
[C---:B------:R-:W-:Y:S02]  /*8290*/  LEA.HI.X.SX32 R91, R3.reuse, R91, 0x1, P1 ;  /* 0x0000005b035b7211 */ /* 0x040fe400008f0eff */
[----:B------:R-:W-:Y:S09]  /*82a0*/  LEA.HI.X.SX32 R89, R3, R89, 0x1, P0 ;  /* 0x0000005903597211 */ /* 0x000ff200000f0eff */
.L_x_10891:
[----:B------:R-:W-:Y:S05]  /*82b0*/  BSYNC.RECONVERGENT B1 ;  /* 0x0000000000017941 */ /* 0x000fea0003800200 */
.L_x_10889:
        /* <DEDUP_REMOVED lines=101> */
.L_x_10926:
[----:B------:R-:W-:Y:S05]  /*8910*/  BSYNC.RECONVERGENT B0 ;  /* 0x0000000000007941 */ /* 0x000fea0003800200 */
.L_x_10925:
[----:B------:R-:W-:Y:S11]  /*8920*/  LOP3.LUT P0, RZ, R188, 0x20, RZ, 0xc0, !PT ;  /* 0x00000020bcff7812 */ /* 0x000ff6000780c0ff */
[----:B------:R-:W-:Y:S02]  /*8930*/  @!UPT UIADD3 URZ, UPT, UPT, URZ, URZ, URZ ;  /* 0x000000fffffff290 */ /* 0x000fe4000fffe0ff */
[----:B------:R-:W-:Y:S05]  /*8940*/  @P0 BRA `(.L_x_10927) ;  /* 0xffffff9c00bc0947 */ /* 0x000fea000383ffff */
.L_x_10888:
        /* <DEDUP_REMOVED lines=19> */
.L_x_10932:
[----:B------:R2:W-:Y:S02]  /*8a80*/  STS.128 [R58], RZ ;  /* 0x000000ff3a007388 */ /* 0x0005e40000000c00 */
.L_x_10931:
[----:B------:R-:W-:Y:S05]  /*8a90*/  BSYNC.RECONVERGENT B0 ;  /* 0x0000000000007941 */ /* 0x000fea0003800200 */
.L_x_10930:
        /* <DEDUP_REMOVED lines=17> */
.L_x_10934:
[----:B------:R-:W-:Y:S05]  /*8bb0*/  BSYNC.RECONVERGENT B0 ;  /* 0x0000000000007941 */ /* 0x000fea0003800200 */
.L_x_10933:
        /* <DEDUP_REMOVED lines=11> */
.L_x_10936:
[----:B------:R-:W-:Y:S05]  /*8c70*/  BSYNC.RECONVERGENT B0 ;  /* 0x0000000000007941 */ /* 0x000fea0003800200 */
.L_x_10935:
        /* <DEDUP_REMOVED lines=11> */
.L_x_10929:
        /* <DEDUP_REMOVED lines=24> */
[----:B----4-:R1:W5:Y:S01]  /*8eb0*/  LD.E R21, desc[UR4][R100.64+0xc0] ;  /* 0x0000c00464157980 */ /* 0x010362000c101900 */
        /* <DEDUP_REMOVED lines=20> */
[----:B-----5:R-:W-:Y:S02]  /*9000*/  HADD2.F32 R29, -RZ, R13.H1_H1 ;  /* 0x3000000dff1d7230 */ /* 0x020fe40000004100 */
[----:B------:R-:W-:Y:S02]  /*9010*/  HADD2.F32 R23, -RZ, R15.H1_H1 ;  /* 0x3000000fff177230 */ /* 0x000fe40000004100 */
[----:B------:R-:W-:Y:S02]  /*9020*/  HADD2.F32 R18, -RZ, R13.H0_H0 ;  /* 0x2000000dff127230 */ /* 0x000fe40000004100 */
[----:B------:R-:W-:-:S02]  /*9030*/  HADD2.F32 R20, -RZ, R15.H0_H0 ;  /* 0x2000000fff147230 */ /* 0x000fc40000004100 */
[----:B--2---:R-:W-:Y:S02]  /*9040*/  HADD2.F32 R13, -RZ, R6.H1_H1 ;  /* 0x30000006ff0d7230 */ /* 0x004fe40000004100 */
[----:B---3--:R-:W-:Y:S02]  /*9050*/  HADD2.F32 R2, -RZ, R4.H1_H1 ;  /* 0x30000004ff027230 */ /* 0x008fe40000004100 */
[----:B------:R-:W-:Y:S02]  /*9060*/  HADD2.F32 R0, -RZ, R5.H1_H1 ;  /* 0x30000005ff007230 */ /* 0x000fe40000004100 */
[----:B------:R-:W-:Y:S02]  /*9070*/  HADD2.F32 R8, -RZ, R7.H1_H1 ;  /* 0x30000007ff087230 */ /* 0x000fe40000004100 */
[----:B------:R-:W-:Y:S01]  /*9080*/  FMUL.FTZ R31, R29, R2 ;  /* 0x000000021d1f7220 */ /* 0x000fe20000410000 */
[----:B------:R-:W-:Y:S01]  /*9090*/  FMUL.FTZ R15, R23, R0 ;  /* 0x00000000170f7220 */ /* 0x000fe20000410000 */
[-C--:B------:R-:W-:Y:S01]  /*90a0*/  FMUL.FTZ R29, R29, R13.reuse ;  /* 0x0000000d1d1d7220 */ /* 0x080fe20000410000 */
[-C--:B------:R-:W-:Y:S01]  /*90b0*/  FMUL.FTZ R23, R23, R8.reuse ;  /* 0x0000000817177220 */ /* 0x080fe20000410000 */
[----:B------:R-:W-:Y:S01]  /*90c0*/  FFMA.FTZ R31, R18, R13, -R31 ;  /* 0x0000000d121f7223 */ /* 0x000fe2000001081f */
[----:B------:R-:W-:Y:S01]  /*90d0*/  FFMA.FTZ R15, R20, R8, -R15 ;  /* 0x00000008140f7223 */ /* 0x000fe2000001080f */
[----:B------:R-:W-:-:S02]  /*90e0*/  HADD2.F32 R6, -RZ, R6.H0_H0 ;  /* 0x20000006ff067230 */ /* 0x000fc40000004100 */
[----:B------:R-:W-:Y:S02]  /*90f0*/  HADD2.F32 R13, -RZ, R12.H1_H1 ;  /* 0x3000000cff0d7230 */ /* 0x000fe40000004100 */
[----:B------:R-:W-:Y:S02]  /*9100*/  HADD2.F32 R4, -RZ, R4.H0_H0 ;  /* 0x20000004ff047230 */ /* 0x000fe40000004100 */
[----:B------:R-:W-:Y:S02]  /*9110*/  HADD2.F32 R5, -RZ, R5.H0_H0 ;  /* 0x20000005ff057230 */ /* 0x000fe40000004100 */
[----:B------:R-:W-:Y:S02]  /*9120*/  HADD2.F32 R8, -RZ, R14.H1_H1 ;  /* 0x3000000eff087230 */ /* 0x000fe40000004100 */
[----:B------:R-:W-:Y:S01]  /*9130*/  FFMA.FTZ R0, R20, R0, R23 ;  /* 0x0000000014007223 */ /* 0x000fe20000010017 */
[----:B------:R-:W-:Y:S02]  /*9140*/  HADD2.F32 R7, -RZ, R7.H0_H0 ;  /* 0x20000007ff077230 */ /* 0x000fe40000004100 */
[----:B------:R-:W-:Y:S01]  /*9150*/  FFMA.FTZ R2, R18, R2, R29 ;  /* 0x0000000212027223 */ /* 0x000fe2000001001d */
        /* <DEDUP_REMOVED lines=15> */
.L_x_10943:
[----:B------:R-:W-:Y:S05]  /*9250*/  BSYNC.RECONVERGENT B0 ;  /* 0x0000000000007941 */ /* 0x000fea0003800200 */
.L_x_10942:
[----:B-----5:R3:W-:Y:S01]  /*9260*/  STS.128 [R58], R12 ;  /* 0x0000000c3a007388 */ /* 0x0207e20000000c00 */
[----:B------:R-:W-:Y:S05]  /*9270*/  BRA `(.L_x_10940) ;  /* 0x0000000000047947 */ /* 0x000fea0003800000 */
.L_x_10941:
[----:B------:R2:W-:Y:S02]  /*9280*/  STS.128 [R58], RZ ;  /* 0x000000ff3a007388 */ /* 0x0005e40000000c00 */
.L_x_10940:
[----:B------:R-:W-:Y:S05]  /*9290*/  BSYNC.RECONVERGENT B1 ;  /* 0x0000000000017941 */ /* 0x000fea0003800200 */
.L_x_10939:
        /* <DEDUP_REMOVED lines=30> */
[----:B----4-:R-:W-:Y:S02]  /*9480*/  HADD2.F32 R8, -RZ, R4.H1_H1 ;  /* 0x30000004ff087230 */ /* 0x010fe40000004100 */
        /* <DEDUP_REMOVED lines=10> */
[----:B------:R-:W-:Y:S02]  /*9530*/  HADD2.F32 R5, -RZ, R5.H0_H0 ;  /* 0x20000005ff057230 */ /* 0x000fe40000004100 */
[----:B------:R-:W-:Y:S02]  /*9540*/  HADD2.F32 R2, -RZ, R20.H1_H1 ;  /* 0x30000014ff027230 */ /* 0x000fe40000004100 */
[----:B------:R-:W-:-:S02]  /*9550*/  HADD2.F32 R7, -RZ, R7.H0_H0 ;  /* 0x20000007ff077230 */ /* 0x000fc40000004100 */
[----:B------:R-:W-:Y:S01]  /*9560*/  FFMA.FTZ R15, R29, R8, R15 ;  /* 0x000000081d0f7223 */ /* 0x000fe2000001000f */
[C---:B------:R-:W-:Y:S01]  /*9570*/  FMUL.FTZ R8, R13.reuse, R4 ;  /* 0x000000040d087220 */ /* 0x040fe20000410000 */
[----:B------:R-:W-:Y:S01]  /*9580*/  FMUL.FTZ R31, R13, R6 ;  /* 0x000000060d1f7220 */ /* 0x000fe20000410000 */
[----:B------:R-:W-:Y:S01]  /*9590*/  FFMA.FTZ R30, R29, R14, -R30 ;  /* 0x0000000e1d1e7223 */ /* 0x000fe2000001081e */
[----:B------:R-:W-:Y:S02]  /*95a0*/  HADD2.F32 R20, -RZ, R20.H0_H0 ;  /* 0x20000014ff147230 */ /* 0x000fe40000004100 */
        /* <DEDUP_REMOVED lines=12> */
.L_x_10947:
[----:B------:R-:W-:Y:S05]  /*9670*/  BSYNC.RECONVERGENT B0 ;  /* 0x0000000000007941 */ /* 0x000fea0003800200 */
.L_x_10946:
[----:B-----5:R1:W-:Y:S02]  /*9680*/  STS.128 [R58+0x800], R12 ;  /* 0x0008000c3a007388 */ /* 0x0203e40000000c00 */
.L_x_10945:
[----:B------:R-:W-:Y:S05]  /*9690*/  BSYNC.RECONVERGENT B1 ;  /* 0x0000000000017941 */ /* 0x000fea0003800200 */
.L_x_10944:
        /* <DEDUP_REMOVED lines=62> */
.L_x_10951:
[----:B------:R-:W-:Y:S05]  /*9a80*/  BSYNC.RECONVERGENT B0 ;  /* 0x0000000000007941 */ /* 0x000fea0003800200 */
.L_x_10950:
[----:B-----5:R1:W-:Y:S02]  /*9a90*/  STS.128 [R58+0x1000], R12 ;  /* 0x0010000c3a007388 */ /* 0x0203e40000000c00 */
.L_x_10949:
[----:B------:R-:W-:Y:S05]  /*9aa0*/  BSYNC.RECONVERGENT B1 ;  /* 0x0000000000017941 */ /* 0x000fea0003800200 */
.L_x_10948:
        /* <DEDUP_REMOVED lines=25> */
[--C-:B------:R-:W-:Y:S02]  /*9c40*/  HADD2.F32 R13, -RZ, R12.reuse.H1_H1 ;  /* 0x3000000cff0d7230 */ /* 0x100fe40000004100 */
[----:B------:R-:W-:-:S02]  /*9c50*/  HADD2.F32 R17, -RZ, R12.H0_H0 ;  /* 0x2000000cff117230 */ /* 0x000fc40000004100 */
[----:B------:R-:W-:Y:S02]  /*9c60*/  HADD2.F32 R16, -RZ, R15.H0_H0 ;  /* 0x2000000fff107230 */ /* 0x000fe40000004100 */
[--C-:B---3--:R-:W-:Y:S02]  /*9c70*/  HADD2.F32 R7, -RZ, R4.reuse.H1_H1 ;  /* 0x30000004ff077230 */ /* 0x108fe40000004100 */
[----:B------:R-:W-:Y:S02]  /*9c80*/  HADD2.F32 R4, -RZ, R4.H0_H0 ;  /* 0x20000004ff047230 */ /* 0x000fe40000004100 */
[--C-:B--2---:R-:W-:Y:S02]  /*9c90*/  HADD2.F32 R6, -RZ, R2.reuse.H1_H1 ;  /* 0x30000002ff067230 */ /* 0x104fe40000004100 */
[----:B------:R-:W-:Y:S02]  /*9ca0*/  HADD2.F32 R2, -RZ, R2.H0_H0 ;  /* 0x20000002ff027230 */ /* 0x000fe40000004100 */
[C---:B------:R-:W-:Y:S01]  /*9cb0*/  FMUL.FTZ R19, R8.reuse, R7 ;  /* 0x0000000708137220 */ /* 0x040fe20000410000 */
[----:B------:R-:W-:-:S02]  /*9cc0*/  FMUL.FTZ R12, R8, R6 ;  /* 0x00000006080c7220 */ /* 0x000fc40000410000 */
[C---:B------:R-:W-:Y:S01]  /*9cd0*/  FMUL.FTZ R8, R13.reuse, R2 ;  /* 0x000000020d087220 */ /* 0x040fe20000410000 */
[----:B------:R-:W-:Y:S01]  /*9ce0*/  FMUL.FTZ R13, R13, R4 ;  /* 0x000000040d0d7220 */ /* 0x000fe20000410000 */
[C---:B------:R-:W-:Y:S01]  /*9cf0*/  FFMA.FTZ R12, R9.reuse, R7, -R12 ;  /* 0x00000007090c7223 */ /* 0x040fe2000001080c */
[----:B------:R-:W-:Y:S01]  /*9d00*/  FFMA.FTZ R19, R9, R6, R19 ;  /* 0x0000000609137223 */ /* 0x000fe20000010013 */
[C---:B------:R-:W-:Y:S01]  /*9d10*/  FFMA.FTZ R8, R17.reuse, R4, -R8 ;  /* 0x0000000411087223 */ /* 0x040fe20000010808 */
[----:B------:R-:W-:Y:S01]  /*9d20*/  FFMA.FTZ R13, R17, R2, R13 ;  /* 0x00000002110d7223 */ /* 0x000fe2000001000d */
[----:B------:R-:W-:Y:S02]  /*9d30*/  HADD2.F32 R2, -RZ, R5.H0_H0 ;  /* 0x20000005ff027230 */ /* 0x000fe40000004100 */
[----:B------:R-:W-:Y:S02]  /*9d40*/  HADD2.F32 R7, -RZ, R14.H1_H1 ;  /* 0x3000000eff077230 */ /* 0x000fe40000004100 */
[----:B------:R-:W-:-:S02]  /*9d50*/  HADD2.F32 R4, -RZ, R3.H0_H0 ;  /* 0x20000003ff047230 */ /* 0x000fc40000004100 */
[----:B------:R-:W-:Y:S02]  /*9d60*/  HADD2.F32 R3, -RZ, R3.H1_H1 ;  /* 0x30000003ff037230 */ /* 0x000fe40000004100 */
[----:B------:R-:W-:Y:S02]  /*9d70*/  HADD2.F32 R6, -RZ, R15.H1_H1 ;  /* 0x3000000fff067230 */ /* 0x000fe40000004100 */
[----:B------:R-:W-:Y:S02]  /*9d80*/  HADD2.F32 R5, -RZ, R5.H1_H1 ;  /* 0x30000005ff057230 */ /* 0x000fe40000004100 */
[C---:B------:R-:W-:Y:S01]  /*9d90*/  FMUL.FTZ R9, R7.reuse, R4 ;  /* 0x0000000407097220 */ /* 0x040fe20000410000 */
[----:B------:R-:W-:Y:S01]  /*9da0*/  FMUL.FTZ R15, R7, R2 ;  /* 0x00000002070f7220 */ /* 0x000fe20000410000 */
[----:B------:R-:W-:Y:S02]  /*9db0*/  HADD2.F32 R14, -RZ, R14.H0_H0 ;  /* 0x2000000eff0e7230 */ /* 0x000fe40000004100 */
[C---:B------:R-:W-:Y:S01]  /*9dc0*/  FMUL.FTZ R7, R6.reuse, R3 ;  /* 0x0000000306077220 */ /* 0x040fe20000410000 */
[-C--:B------:R-:W-:Y:S01]  /*9dd0*/  FMUL.FTZ R6, R6, R5.reuse ;  /* 0x0000000506067220 */ /* 0x080fe20000410000 */
[----:B------:R-:W-:Y:S01]  /*9de0*/  F2FP.F16.F32.PACK_AB R8, R13, R8 ;  /* 0x000000080d08723e */ /* 0x000fe200000000ff */
        /* <DEDUP_REMOVED lines=8> */
.L_x_10953:
[----:B------:R-:W-:Y:S05]  /*9e70*/  BSYNC.RECONVERGENT B0 ;  /* 0x0000000000007941 */ /* 0x000fea0003800200 */
.L_x_10952:
[----:B-----5:R1:W-:Y:S01]  /*9e80*/  STS.128 [R58+0x1800], R12 ;  /* 0x0018000c3a007388 */ /* 0x0203e20000000c00 */
[----:B------:R-:W-:Y:S05]  /*9e90*/  BRA `(.L_x_10937) ;  /* 0x0000001400ec7947 */ /* 0x000fea0003800000 */
.L_x_10938:
        /* <DEDUP_REMOVED lines=24> */
[----:B------:R-:W-:Y:S02]  /*a020*/  LEA.HI.X R17, R34, R127, R35, 0x1, P2 ;  /* 0x0000007f22117211 */ /* 0x000fe400010f0c23 */
[----:B------:R-:W-:Y:S02]  /*a030*/  SHF.L.U64.HI R13, R0, 0x1, R13 ;  /* 0x00000001000d7819 */ /* 0x000fe4000001020d */
[----:B------:R-:W-:Y:S02]  /*a040*/  IADD3 R4, P0, PT, R26, R15, RZ ;  /* 0x0000000f1a047210 */ /* 0x000fe40007f1e0ff */
[----:B------:R-:W2:Y:S02]  /*a050*/  LD.E.128 R16, desc[UR4][R16.64] ;  /* 0x0000000410107980 */ /* 0x000ea4000c101d00 */
[----:B------:R-:W-:Y:S02]  /*a060*/  IADD3.X R5, PT, PT, R27, R13, RZ, P0, !PT ;  /* 0x0000000d1b057210 */ /* 0x000fe400007fe4ff */
[----:B------:R-:W-:-:S04]  /*a070*/  IADD3 R12, P0, PT, R24, R15, RZ ;  /* 0x0000000f180c7210 */ /* 0x000fc80007f1e0ff */
[----:B------:R-:W3:Y:S01]  /*a080*/  LD.E.128 R4, desc[UR4][R4.64] ;  /* 0x0000000404047980 */ /* 0x000ee2000c101d00 */
[----:B------:R-:W-:-:S06]  /*a090*/  IADD3.X R13, PT, PT, R25, R13, RZ, P0, !PT ;  /* 0x0000000d190d7210 */ /* 0x000fcc00007fe4ff */
[----:B------:R-:W4:Y:S01]  /*a0a0*/  LD.E.128 R12, desc[UR4][R12.64] ;  /* 0x000000040c0c7980 */ /* 0x000f22000c101d00 */
[--C-:B--2---:R-:W-:Y:S02]  /*a0b0*/  HADD2.F32 R0, -RZ, R16.reuse.H0_H0 ;  /* 0x20000010ff007230 */ /* 0x104fe40000004100 */
[----:B------:R-:W-:Y:S02]  /*a0c0*/  HADD2.F32 R30, -RZ, R16.H1_H1 ;  /* 0x30000010ff1e7230 */ /* 0x000fe40000004100 */
[--C-:B------:R-:W-:Y:S02]  /*a0d0*/  HADD2.F32 R16, -RZ, R17.reuse.H0_H0 ;  /* 0x20000011ff107230 */ /* 0x100fe40000004100 */
[----:B------:R-:W-:Y:S02]  /*a0e0*/  HADD2.F32 R32, -RZ, R17.H1_H1 ;  /* 0x30000011ff207230 */ /* 0x000fe40000004100 */
[--C-:B------:R-:W-:Y:S02]  /*a0f0*/  HADD2.F32 R17, -RZ, R18.reuse.H0_H0 ;  /* 0x20000012ff117230 */ /* 0x100fe40000004100 */
[----:B------:R-:W-:-:S02]  /*a100*/  HADD2.F32 R38, -RZ, R18.H1_H1 ;  /* 0x30000012ff267230 */ /* 0x000fc40000004100 */
[--C-:B------:R-:W-:Y:S02]  /*a110*/  HADD2.F32 R18, -RZ, R19.reuse.H0_H0 ;  /* 0x20000013ff127230 */ /* 0x100fe40000004100 */
[----:B------:R-:W-:Y:S02]  /*a120*/  HADD2.F32 R40, -RZ, R19.H1_H1 ;  /* 0x30000013ff287230 */ /* 0x000fe40000004100 */
[--C-:B---3--:R-:W-:Y:S02]  /*a130*/  HADD2.F32 R19, -RZ, R4.reuse.H0_H0 ;  /* 0x20000004ff137230 */ /* 0x108fe40000004100 */
[----:B------:R-:W-:Y:S02]  /*a140*/  HADD2.F32 R43, -RZ, R4.H1_H1 ;  /* 0x30000004ff2b7230 */ /* 0x000fe40000004100 */
[--C-:B------:R-:W-:Y:S02]  /*a150*/  HADD2.F32 R41, -RZ, R5.reuse.H0_H0 ;  /* 0x20000005ff297230 */ /* 0x100fe40000004100 */
[----:B------:R-:W-:Y:S01]  /*a160*/  @!P1 FADD.FTZ R19, -R19, -RZ ;  /* 0x800000ff13139221 */ /* 0x000fe20000010100 */
[----:B------:R-:W-:-:S02]  /*a170*/  HADD2.F32 R5, -RZ, R5.H1_H1 ;  /* 0x30000005ff057230 */ /* 0x000fc40000004100 */
[----:B------:R-:W-:Y:S01]  /*a180*/  @!P1 FADD.FTZ R43, -R43, -RZ ;  /* 0x800000ff2b2b9221 */ /* 0x000fe20000010100 */
        /* <DEDUP_REMOVED lines=8> */
[----:B-----5:R-:W-:Y:S02]  /*a210*/  HADD2.F32 R5, -RZ, R20.H0_H0 ;  /* 0x20000014ff057230 */ /* 0x020fe40000004100 */
[----:B------:R-:W-:Y:S01]  /*a220*/  @!P1 FADD.FTZ R7, -R7, -RZ ;  /* 0x800000ff07079221 */ /* 0x000fe20000010100 */
[----:B------:R-:W-:Y:S01]  /*a230*/  FMUL.FTZ R17, R17, R4 ;  /* 0x0000000411117220 */ /* 0x000fe20000410000 */
[----:B----4-:R-:W-:Y:S02]  /*a240*/  HADD2.F32 R4, -RZ, R12.H0_H0 ;  /* 0x2000000cff047230 */ /* 0x010fe40000004100 */
[----:B------:R-:W-:Y:S01]  /*a250*/  FMUL.FTZ R0, R0, R19 ;  /* 0x0000001300007220 */ /* 0x000fe20000410000 */
[----:B------:R-:W-:Y:S01]  /*a260*/  FMUL.FTZ R40, R40, R7 ;  /* 0x0000000728287220 */ /* 0x000fe20000410000 */
[----:B------:R-:W-:Y:S02]  /*a270*/  HADD2.F32 R7, -RZ, R21.H0_H0 ;  /* 0x20000015ff077230 */ /* 0x000fe40000004100 */
[----:B------:R-:W-:Y:S01]  /*a280*/  FMUL.FTZ R16, R16, R41 ;  /* 0x0000002910107220 */ /* 0x000fe20000410000 */
[----:B------:R-:W-:-:S02]  /*a290*/  HADD2.F32 R6, -RZ, R13.H0_H0 ;  /* 0x2000000dff067230 */ /* 0x000fc40000004100 */
[----:B------:R-:W-:Y:S01]  /*a2a0*/  @!P1 FADD.FTZ R47, -R47, -RZ ;  /* 0x800000ff2f2f9221 */ /* 0x000fe20000010100 */
[----:B------:R-:W-:Y:S01]  /*a2b0*/  @!P1 FADD.FTZ R45, -R45, -RZ ;  /* 0x800000ff2d2d9221 */ /* 0x000fe20000010100 */
[----:B------:R-:W-:Y:S01]  /*a2c0*/  FFMA.FTZ R0, R5, R4, R0 ;  /* 0x0000000405007223 */ /* 0x000fe20000010000 */
[----:B------:R-:W-:Y:S01]  /*a2d0*/  FMUL.FTZ R30, R30, R43 ;  /* 0x0000002b1e1e7220 */ /* 0x000fe20000410000 */
[----:B------:R-:W-:Y:S02]  /*a2e0*/  HADD2.F32 R19, -RZ, R20.H1_H1 ;  /* 0x30000014ff137230 */ /* 0x000fe40000004100 */
[----:B------:R-:W-:Y:S01]  /*a2f0*/  FFMA.FTZ R6, R7, R6, R16 ;  /* 0x0000000607067223 */ /* 0x000fe20000010010 */
[----:B------:R-:W-:Y:S02]  /*a300*/  HADD2.F32 R41, -RZ, R15.H0_H0 ;  /* 0x2000000fff297230 */ /* 0x000fe40000004100 */
[----:B------:R-:W-:Y:S01]  /*a310*/  FMUL.FTZ R38, R38, R47 ;  /* 0x0000002f26267220 */ /* 0x000fe20000410000 */
[----:B------:R-:W-:-:S02]  /*a320*/  HADD2.F32 R5, -RZ, R23.H0_H0 ;  /* 0x20000017ff057230 */ /* 0x000fc40000004100 */
[----:B------:R-:W-:Y:S01]  /*a330*/  FMUL.FTZ R18, R18, R45 ;  /* 0x0000002d12127220 */ /* 0x000fe20000410000 */
[----:B------:R-:W-:Y:S02]  /*a340*/  HADD2.F32 R12, -RZ, R12.H1_H1 ;  /* 0x3000000cff0c7230 */ /* 0x000fe40000004100 */
[----:B------:R-:W-:Y:S02]  /*a350*/  HADD2.F32 R13, -RZ, R13.H1_H1 ;  /* 0x3000000dff0d7230 */ /* 0x000fe40000004100 */
[----:B------:R-:W-:Y:S01]  /*a360*/  FFMA.FTZ R5, R5, R41, R18 ;  /* 0x0000002905057223 */ /* 0x000fe20000010012 */
[--C-:B------:R-:W-:Y:S02]  /*a370*/  HADD2.F32 R20, -RZ, R14.reuse.H0_H0 ;  /* 0x2000000eff147230 */ /* 0x100fe40000004100 */
[----:B------:R-:W-:Y:S01]  /*a380*/  FFMA.FTZ R19, R19, R12, R30 ;  /* 0x0000000c13137223 */ /* 0x000fe2000001001e */
[----:B------:R-:W-:Y:S02]  /*a390*/  HADD2.F32 R43, -RZ, R14.H1_H1 ;  /* 0x3000000eff2b7230 */ /* 0x000fe40000004100 */
[----:B------:R-:W-:-:S02]  /*a3a0*/  HADD2.F32 R15, -RZ, R15.H1_H1 ;  /* 0x3000000fff0f7230 */ /* 0x000fc40000004100 */
[----:B------:R-:W-:Y:S02]  /*a3b0*/  HADD2.F32 R21, -RZ, R21.H1_H1 ;  /* 0x30000015ff157230 */ /* 0x000fe40000004100 */
[--C-:B------:R-:W-:Y:S02]  /*a3c0*/  HADD2.F32 R4, -RZ, R22.reuse.H0_H0 ;  /* 0x20000016ff047230 */ /* 0x100fe40000004100 */
[----:B------:R-:W-:Y:S02]  /*a3d0*/  HADD2.F32 R7, -RZ, R22.H1_H1 ;  /* 0x30000016ff077230 */ /* 0x000fe40000004100 */
[----:B------:R-:W-:Y:S01]  /*a3e0*/  FFMA.FTZ R13, R21, R13, R32 ;  /* 0x0000000d150d7223 */ /* 0x000fe20000010020 */
[----:B------:R-:W-:Y:S02]  /*a3f0*/  HADD2.F32 R23, -RZ, R23.H1_H1 ;  /* 0x30000017ff177230 */ /* 0x000fe40000004100 */
[----:B------:R-:W-:Y:S01]  /*a400*/  FFMA.FTZ R4, R4, R20, R17 ;  /* 0x0000001404047223 */ /* 0x000fe20000010011 */
[----:B------:R-:W-:Y:S01]  /*a410*/  F2FP.F16.F32.PACK_AB R20, R19, R0 ;  /* 0x000000001314723e */ /* 0x000fe200000000ff */
[----:B------:R-:W-:Y:S01]  /*a420*/  FFMA.FTZ R7, R7, R43, R38 ;  /* 0x0000002b07077223 */ /* 0x000fe20000010026 */
[----:B------:R-:W-:Y:S01]  /*a430*/  F2FP.F16.F32.PACK_AB R21, R13, R6 ;  /* 0x000000060d15723e */ /* 0x000fe200000000ff */
[----:B------:R-:W-:-:S03]  /*a440*/  FFMA.FTZ R40, R23, R15, R40 ;  /* 0x0000000f17287223 */ /* 0x000fc60000010028 */
[----:B------:R-:W-:Y:S02]  /*a450*/  F2FP.F16.F32.PACK_AB R22, R7, R4 ;  /* 0x000000040716723e */ /* 0x000fe400000000ff */
[----:B------:R-:W-:Y:S02]  /*a460*/  F2FP.F16.F32.PACK_AB R23, R40, R5 ;  /* 0x000000052817723e */ /* 0x000fe400000000ff */
.L_x_10958:
[----:B------:R-:W-:Y:S05]  /*a470*/  BSYNC.RECONVERGENT B0 ;  /* 0x0000000000007941 */ /* 0x000fea0003800200 */
.L_x_10957:
[----:B-----5:R2:W-:Y:S01]  /*a480*/  STS.128 [R58], R20 ;  /* 0x000000143a007388 */ /* 0x0205e20000000c00 */
[----:B------:R-:W-:Y:S05]  /*a490*/  BRA `(.L_x_10955) ;  /* 0x0000000000047947 */ /* 0x000fea0003800000 */
.L_x_10956:
[----:B------:R3:W-:Y:S02]  /*a4a0*/  STS.128 [R58], RZ ;  /* 0x000000ff3a007388 */ /* 0x0007e40000000c00 */
.L_x_10955:
[----:B------:R-:W-:Y:S05]  /*a4b0*/  BSYNC.RECONVERGENT B1 ;  /* 0x0000000000017941 */ /* 0x000fea0003800200 */
.L_x_10954:
        /* <DEDUP_REMOVED lines=90> */
.L_x_10962:
[----:B------:R-:W-:Y:S05]  /*aa60*/  BSYNC.RECONVERGENT B0 ;  /* 0x0000000000007941 */ /* 0x000fea0003800200 */
.L_x_10961:
[----:B-----5:R4:W-:Y:S02]  /*aa70*/  STS.128 [R58+0x800], R20 ;  /* 0x000800143a007388 */ /* 0x0209e40000000c00 */
.L_x_10960:
[----:B------:R-:W-:Y:S05]  /*aa80*/  BSYNC.RECONVERGENT B1 ;  /* 0x0000000000017941 */ /* 0x000fea0003800200 */
.L_x_10959:
        /* <DEDUP_REMOVED lines=57> */
[----:B---3--:R-:W-:-:S02]  /*ae20*/  HADD2.F32 R4, -RZ, R12.H0_H0 ;  /* 0x2000000cff047230 */ /* 0x008fc40000004100 */
        /* <DEDUP_REMOVED lines=33> */
.L_x_10966:
[----:B------:R-:W-:Y:S05]  /*b040*/  BSYNC.RECONVERGENT B0 ;  /* 0x0000000000007941 */ /* 0x000fea0003800200 */
.L_x_10965:
[----:B-----5:R4:W-:Y:S02]  /*b050*/  STS.128 [R58+0x1000], R20 ;  /* 0x001000143a007388 */ /* 0x0209e40000000c00 */
.L_x_10964:
[----:B------:R-:W-:Y:S05]  /*b060*/  BSYNC.RECONVERGENT B1 ;  /* 0x0000000000017941 */ /* 0x000fea0003800200 */
.L_x_10963:
        /* <DEDUP_REMOVED lines=29> */
[----:B------:R-:W4:Y:S01]  /*b240*/  LD.E.128 R4, desc[UR4][R4.64] ;  /* 0x0000000404047980 */ /* 0x000f22000c101d00 */
[----:B------:R-:W-:-:S06]  /*b250*/  IADD3.X R13, PT, PT, R25, R9, RZ, P0, !PT ;  /* 0x00000009190d7210 */ /* 0x000fcc00007fe4ff */
[----:B------:R-:W3:Y:S01]  /*b260*/  LD.E.128 R12, desc[UR4][R12.64] ;  /* 0x000000040c0c7980 */ /* 0x000ee2000c101d00 */
[--C-:B--2---:R-:W-:Y:S02]  /*b270*/  HADD2.F32 R9, -RZ, R19.reuse.H0_H0 ;  /* 0x20000013ff097230 */ /* 0x104fe40000004100 */
[----:B------:R-:W-:Y:S02]  /*b280*/  HADD2.F32 R24, -RZ, R19.H1_H1 ;  /* 0x30000013ff187230 */ /* 0x000fe40000004100 */
        /* <DEDUP_REMOVED lines=14> */
[----:B------:R-:W-:Y:S02]  /*b370*/  HADD2.F32 R2, -RZ, R16.H0_H0 ;  /* 0x20000010ff027230 */ /* 0x000fe40000004100 */
[----:B------:R-:W-:Y:S01]  /*b380*/  @!P1 FADD.FTZ R6, -R6, -RZ ;  /* 0x800000ff06069221 */ /* 0x000fe20000010100 */
[----:B------:R-:W-:Y:S02]  /*b390*/  HADD2.F32 R3, -RZ, R17.H0_H0 ;  /* 0x20000011ff037230 */ /* 0x000fe40000004100 */
[----:B------:R-:W-:Y:S01]  /*b3a0*/  @!P1 FADD.FTZ R7, -R7, -RZ ;  /* 0x800000ff07079221 */ /* 0x000fe20000010100 */
[----:B------:R-:W-:Y:S02]  /*b3b0*/  HADD2.F32 R8, -RZ, R18.H0_H0 ;  /* 0x20000012ff087230 */ /* 0x000fe40000004100 */
[----:B------:R-:W-:Y:S01]  /*b3c0*/  FMUL.FTZ R2, R2, R19 ;  /* 0x0000001302027220 */ /* 0x000fe20000410000 */
[----:B------:R-:W-:-:S02]  /*b3d0*/  HADD2.F32 R16, -RZ, R16.H1_H1 ;  /* 0x30000010ff107230 */ /* 0x000fc40000004100 */
[----:B------:R-:W-:Y:S01]  /*b3e0*/  FMUL.FTZ R3, R3, R4 ;  /* 0x0000000403037220 */ /* 0x000fe20000410000 */
[----:B------:R-:W-:Y:S01]  /*b3f0*/  FMUL.FTZ R9, R9, R6 ;  /* 0x0000000609097220 */ /* 0x000fe20000410000 */
[--C-:B---3--:R-:W-:Y:S02]  /*b400*/  HADD2.F32 R4, -RZ, R12.reuse.H0_H0 ;  /* 0x2000000cff047230 */ /* 0x108fe40000004100 */
[----:B------:R-:W-:Y:S01]  /*b410*/  FMUL.FTZ R8, R8, R5 ;  /* 0x0000000508087220 */ /* 0x000fe20000410000 */
[----:B------:R-:W-:Y:S02]  /*b420*/  HADD2.F32 R19, -RZ, R12.H1_H1 ;  /* 0x3000000cff137230 */ /* 0x000fe40000004100 */
[----:B------:R-:W-:Y:S01]  /*b430*/  FMUL.FTZ R24, R24, R7 ;  /* 0x0000000718187220 */ /* 0x000fe20000410000 */
[----:B-----5:R-:W-:Y:S02]  /*b440*/  HADD2.F32 R6, -RZ, R21.H0_H0 ;  /* 0x20000015ff067230 */ /* 0x020fe40000004100 */
[----:B------:R-:W-:Y:S01]  /*b450*/  FMUL.FTZ R16, R16, R25 ;  /* 0x0000001910107220 */ /* 0x000fe20000410000 */
[----:B------:R-:W-:-:S02]  /*b460*/  HADD2.F32 R12, -RZ, R13.H0_H0 ;  /* 0x2000000dff0c7230 */ /* 0x000fc40000004100 */
[--C-:B------:R-:W-:Y:S02]  /*b470*/  HADD2.F32 R5, -RZ, R20.reuse.H0_H0 ;  /* 0x20000014ff057230 */ /* 0x100fe40000004100 */
[----:B------:R-:W-:Y:S02]  /*b480*/  HADD2.F32 R7, -RZ, R20.H1_H1 ;  /* 0x30000014ff077230 */ /* 0x000fe40000004100 */
[----:B------:R-:W-:Y:S01]  /*b490*/  FFMA.FTZ R3, R6, R12, R3 ;  /* 0x0000000c06037223 */ /* 0x000fe20000010003 */
[----:B------:R-:W-:Y:S02]  /*b4a0*/  HADD2.F32 R17, -RZ, R17.H1_H1 ;  /* 0x30000011ff117230 */ /* 0x000fe40000004100 */
[----:B------:R-:W-:Y:S01]  /*b4b0*/  FFMA.FTZ R2, R5, R4, R2 ;  /* 0x0000000405027223 */ /* 0x000fe20000010002 */
[----:B------:R-:W-:Y:S02]  /*b4c0*/  HADD2.F32 R18, -RZ, R18.H1_H1 ;  /* 0x30000012ff127230 */ /* 0x000fe40000004100 */
[----:B------:R-:W-:Y:S01]  /*b4d0*/  FFMA.FTZ R7, R7, R19, R16 ;  /* 0x0000001307077223 */ /* 0x000fe20000010010 */
[----:B------:R-:W-:-:S02]  /*b4e0*/  HADD2.F32 R20, -RZ, R13.H1_H1 ;  /* 0x3000000dff147230 */ /* 0x000fc40000004100 */
[----:B------:R-:W-:Y:S01]  /*b4f0*/  FMUL.FTZ R17, R17, R26 ;  /* 0x0000001a11117220 */ /* 0x000fe20000410000 */
[--C-:B------:R-:W-:Y:S02]  /*b500*/  HADD2.F32 R13, -RZ, R14.reuse.H0_H0 ;  /* 0x2000000eff0d7230 */ /* 0x100fe40000004100 */
[----:B------:R-:W-:Y:S01]  /*b510*/  FMUL.FTZ R18, R18, R27 ;  /* 0x0000001b12127220 */ /* 0x000fe20000410000 */
[----:B------:R-:W-:Y:S02]  /*b520*/  HADD2.F32 R25, -RZ, R14.H1_H1 ;  /* 0x3000000eff197230 */ /* 0x000fe40000004100 */
[----:B------:R-:W-:Y:S02]  /*b530*/  HADD2.F32 R14, -RZ, R15.H0_H0 ;  /* 0x2000000fff0e7230 */ /* 0x000fe40000004100 */
[----:B------:R-:W-:Y:S02]  /*b540*/  HADD2.F32 R6, -RZ, R23.H0_H0 ;  /* 0x20000017ff067230 */ /* 0x000fe40000004100 */
[----:B------:R-:W-:-:S02]  /*b550*/  HADD2.F32 R15, -RZ, R15.H1_H1 ;  /* 0x3000000fff0f7230 */ /* 0x000fc40000004100 */
[----:B------:R-:W-:Y:S02]  /*b560*/  HADD2.F32 R4, -RZ, R21.H1_H1 ;  /* 0x30000015ff047230 */ /* 0x000fe40000004100 */
[----:B------:R-:W-:Y:S01]  /*b570*/  FFMA.FTZ R6, R6, R14, R9 ;  /* 0x0000000e06067223 */ /* 0x000fe20000010009 */
        /* <DEDUP_REMOVED lines=11> */
.L_x_10968:
[----:B------:R-:W-:Y:S05]  /*b630*/  BSYNC.RECONVERGENT B0 ;  /* 0x0000000000007941 */ /* 0x000fea0003800200 */
.L_x_10967:
[----:B-----5:R2:W-:Y:S02]  /*b640*/  STS.128 [R58+0x1800], R20 ;  /* 0x001800143a007388 */ /* 0x0205e40000000c00 */
.L_x_10937:
[----:B------:R-:W-:Y:S05]  /*b650*/  BSYNC.RECONVERGENT B2 ;  /* 0x0000000000027941 */ /* 0x000fea0003800200 */
.L_x_10928:
        /* <DEDUP_REMOVED lines=12> */
.L_x_10971:
[----:B------:R1:W-:Y:S02]  /*b720*/  STS.128 [R58+0x2000], RZ ;  /* 0x002000ff3a007388 */ /* 0x0003e40000000c00 */
.L_x_10970:
[----:B------:R-:W-:Y:S05]  /*b730*/  BSYNC.RECONVERGENT B0 ;  /* 0x0000000000007941 */ /* 0x000fea0003800200 */
.L_x_10969:
        /* <DEDUP_REMOVED lines=14> */
.L_x_10974:
[----:B------:R1:W-:Y:S02]  /*b820*/  STS.128 [R58+0x2800], RZ ;  /* 0x002800ff3a007388 */ /* 0x0003e40000000c00 */
.L_x_10973:
[----:B------:R-:W-:Y:S05]  /*b830*/  BSYNC.RECONVERGENT B0 ;  /* 0x0000000000007941 */ /* 0x000fea0003800200 */
.L_x_10972:
        /* <DEDUP_REMOVED lines=12> */
.L_x_10977:
[----:B------:R1:W-:Y:S02]  /*b900*/  STS.128 [R58+0x3000], RZ ;  /* 0x003000ff3a007388 */ /* 0x0003e40000000c00 */
.L_x_10976:
[----:B------:R-:W-:Y:S05]  /*b910*/  BSYNC.RECONVERGENT B0 ;  /* 0x0000000000007941 */ /* 0x000fea0003800200 */
.L_x_10975:
        /* <DEDUP_REMOVED lines=12> */
.L_x_10980:
[----:B------:R1:W-:Y:S02]  /*b9e0*/  STS.128 [R58+0x3800], RZ ;  /* 0x003800ff3a007388 */ /* 0x0003e40000000c00 */
.L_x_10979:
[----:B------:R-:W-:Y:S05]  /*b9f0*/  BSYNC.RECONVERGENT B0 ;  /* 0x0000000000007941 */ /* 0x000fea0003800200 */
.L_x_10978:
[----:B---3--:R-:W-:Y:S01]  /*ba00*/  IADD3 R12, PT, PT, R128, 0x40, RZ ;  /* 0x00000040800c7810 */ /* 0x008fe20007ffe0ff */
        /* <DEDUP_REMOVED lines=15> */
.L_x_10983:
[----:B------:R3:W-:Y:S02]  /*bb00*/  STS.128 [R58+0x4000], RZ ;  /* 0x004000ff3a007388 */ /* 0x0007e40000000c00 */
.L_x_10982:
[----:B------:R-:W-:Y:S05]  /*bb10*/  BSYNC.RECONVERGENT B0 ;  /* 0x0000000000007941 */ /* 0x000fea0003800200 */
.L_x_10981:
        /* <DEDUP_REMOVED lines=13> */
.L_x_10986:
[----:B------:R1:W-:Y:S02]  /*bbf0*/  STS.128 [R58+0x4800], RZ ;  /* 0x004800ff3a007388 */ /* 0x0003e40000000c00 */
.L_x_10985:
[----:B------:R-:W-:Y:S05]  /*bc00*/  BSYNC.RECONVERGENT B0 ;  /* 0x0000000000007941 */ /* 0x000fea0003800200 */
.L_x_10984:
[----:B-1----:R-:W-:Y:S01]  /*bc10*/  IADD3 R4, PT, PT, R128, 0x60, RZ ;  /* 0x0000006080047810 */ /* 0x002fe20007ffe0ff */
        /* <DEDUP_REMOVED lines=15> */
.L_x_10989:
[----:B------:R1:W-:Y:S02]  /*bd10*/  STS.128 [R58+0x5000], RZ ;  /* 0x005000ff3a007388 */ /* 0x0003e40000000c00 */
.L_x_10988:
[----:B------:R-:W-:Y:S05]  /*bd20*/  BSYNC.RECONVERGENT B0 ;  /* 0x0000000000007941 */ /* 0x000fea0003800200 */
.L_x_10987:
[----:B------:R-:W-:Y:S01]  /*bd30*/  VIADD R128, R128, 0x70 ;  /* 0x0000007080807836 */ /* 0x000fe20000000000 */
[----:B------:R-:W-:Y:S01]  /*bd40*/  BSSY.RECONVERGENT B0, `(.L_x_10990) ;  /* 0x0000010000007945 */ /* 0x000fe20003800200 */
[----:B-12---:R-:W-:-:S03]  /*bd50*/  IMAD.SHL.U32 R14, R65, 0x20, RZ ;  /* 0x00000020410e7824 */ /* 0x006fc600078e00ff */
[----:B------:R-:W-:Y:S02]  /*bd60*/  ISETP.GE.AND P0, PT, R128, R3, PT ;  /* 0x000000038000720c */ /* 0x000fe40003f06270 */
[----:B------:R-:W-:-:S11]  /*bd70*/  LOP3.LUT R171, R63, 0x7c00, R14, 0xf8, !PT ;  /* 0x00007c003fab7812 */ /* 0x000fd600078ef80e */
        /* <DEDUP_REMOVED lines=11> */
.L_x_10992:
[----:B------:R2:W-:Y:S02]  /*be30*/  STS.128 [R58+0x5800], RZ ;  /* 0x005800ff3a007388 */ /* 0x0005e40000000c00 */
.L_x_10991:
[----:B------:R-:W-:Y:S05]  /*be40*/  BSYNC.RECONVERGENT B0 ;  /* 0x0000000000007941 */ /* 0x000fea0003800200 */
.L_x_10990:
        /* <DEDUP_REMOVED lines=15> */
.L_x_10995:
[----:B------:R1:W-:Y:S01]  /*bf40*/  STS.128 [R58+0x6000], RZ ;  /* 0x006000ff3a007388 */ /* 0x0003e20000000c00 */
[----:B------:R-:W-:Y:S05]  /*bf50*/  BRA `(.L_x_10996) ;  /* 0x0000000000047947 */ /* 0x000fea0003800000 */
.L_x_10994:
[----:B------:R1:W-:Y:S02]  /*bf60*/  STS.128 [R58+0x6000], RZ ;  /* 0x006000ff3a007388 */ /* 0x0003e40000000c00 */
.L_x_10996:
[----:B------:R-:W-:Y:S05]  /*bf70*/  BSYNC.RECONVERGENT B0 ;  /* 0x0000000000007941 */ /* 0x000fea0003800200 */
.L_x_10993:
[----:B------:R-:W-:Y:S01]  /*bf80*/  ISETP.GE.AND P0, PT, R0, R3, PT ;  /* 0x000000030000720c */ /* 0x000fe20003f06270 */
[C---:B-1----:R-:W-:Y:S01]  /*bf90*/  IMAD.SHL.U32 R9, R69.reuse, 0x2, RZ ;  /* 0x0000000245097824 */ /* 0x042fe200078e00ff */
[----:B------:R-:W-:Y:S01]  /*bfa0*/  SHF.L.U64.HI R8, R69, 0x1, R70 ;  /* 0x0000000145087819 */ /* 0x000fe20000010246 */
[----:B------:R-:W-:Y:S03]  /*bfb0*/  BSSY.RECONVERGENT B0, `(.L_x_10997) ;  /* 0x000000d000007945 */ /* 0x000fe60003800200 */
[----:B------:R-:W-:-:S05]  /*bfc0*/  IADD3 R14, P1, PT, R9, R180, RZ ;  /* 0x000000b4090e7210 */ /* 0x000fca0007f3e0ff */
        /* <DEDUP_REMOVED lines=10> */
.L_x_10999:
[----:B------:R1:W-:Y:S02]  /*c070*/  STS.128 [R58+0x6800], RZ ;  /* 0x006800ff3a007388 */ /* 0x0003e40000000c00 */
.L_x_10998:
[----:B------:R-:W-:Y:S05]  /*c080*/  BSYNC.RECONVERGENT B0 ;  /* 0x0000000000007941 */ /* 0x000fea0003800200 */
.L_x_10997:
        /* <DEDUP_REMOVED lines=13> */
.L_x_11002:
[----:B------:R1:W-:Y:S02]  /*c160*/  STS.128 [R58+0x7000], RZ ;  /* 0x007000ff3a007388 */ /* 0x0003e40000000c00 */
.L_x_11001:
[----:B------:R-:W-:Y:S05]  /*c170*/  BSYNC.RECONVERGENT B0 ;  /* 0x0000000000007941 */ /* 0x000fea0003800200 */
.L_x_11000:
        /* <DEDUP_REMOVED lines=13> */
.L_x_11005:
[----:B------:R1:W-:Y:S02]  /*c250*/  STS.128 [R58+0x7800], RZ ;  /* 0x007800ff3a007388 */ /* 0x0003e40000000c00 */
.L_x_11004:
[----:B------:R-:W-:Y:S05]  /*c260*/  BSYNC.RECONVERGENT B0 ;  /* 0x0000000000007941 */ /* 0x000fea0003800200 */
.L_x_11003:
        /* <DEDUP_REMOVED lines=16> */
.L_x_11008:
[----:B------:R1:W-:Y:S02]  /*c370*/  STS.128 [R58+0x8000], RZ ;  /* 0x008000ff3a007388 */ /* 0x0003e40000000c00 */
.L_x_11007:
[----:B------:R-:W-:Y:S05]  /*c380*/  BSYNC.RECONVERGENT B0 ;  /* 0x0000000000007941 */ /* 0x000fea0003800200 */
.L_x_11006:
        /* <DEDUP_REMOVED lines=13> */
.L_x_11011:
[----:B------:R1:W-:Y:S02]  /*c460*/  STS.128 [R58+0x8800], RZ ;  /* 0x008800ff3a007388 */ /* 0x0003e40000000c00 */
.L_x_11010:
[----:B------:R-:W-:Y:S05]  /*c470*/  BSYNC.RECONVERGENT B0 ;  /* 0x0000000000007941 */ /* 0x000fea0003800200 */
.L_x_11009:
        /* <DEDUP_REMOVED lines=16> */
.L_x_11014:
[----:B------:R1:W-:Y:S02]  /*c580*/  STS.128 [R58+0x9000], RZ ;  /* 0x009000ff3a007388 */ /* 0x0003e40000000c00 */
.L_x_11013:
[----:B------:R-:W-:Y:S05]  /*c590*/  BSYNC.RECONVERGENT B0 ;  /* 0x0000000000007941 */ /* 0x000fea0003800200 */
.L_x_11012:
[----:B------:R-:W-:Y:S01]  /*c5a0*/  ISETP.GE.AND P0, PT, R128, R3, PT ;  /* 0x000000038000720c */ /* 0x000fe20003f06270 */
[----:B------:R-:W-:Y:S01]  /*c5b0*/  BSSY.RECONVERGENT B0, `(.L_x_11015) ;  /* 0x0000011000007945 */ /* 0x000fe20003800200 */
[----:B------:R-:W-:Y:S01]  /*c5c0*/  SHF.R.U32.HI R127, RZ, 0x2, R65 ;  /* 0x00000002ff7f7819 */ /* 0x000fe20000011641 */
[----:B------:R-:W-:-:S03]  /*c5d0*/  IMAD.IADD R171, R60, 0x1, R171 ;  /* 0x000000013cab7824 */ /* 0x000fc600078e02ab */
[----:B------:R-:W-:-:S07]  /*c5e0*/  LOP3.LUT R127, R127, 0x7, RZ, 0xc0, !PT ;  /* 0x000000077f7f7812 */ /* 0x000fce00078ec0ff */
        /* <DEDUP_REMOVED lines=12> */
.L_x_11017:
[----:B------:R1:W-:Y:S02]  /*c6b0*/  STS.128 [R58+0x9800], RZ ;  /* 0x009800ff3a007388 */ /* 0x0003e40000000c00 */
.L_x_11016:
[----:B------:R-:W-:Y:S05]  /*c6c0*/  BSYNC.RECONVERGENT B0 ;  /* 0x0000000000007941 */ /* 0x000fea0003800200 */
.L_x_11015:
[----:B------:R-:W2:Y:S01]  /*c6d0*/  S2UR UR6, SR_CgaCtaId ;  /* 0x00000000000679c3 */ /* 0x000ea20000008800 */
[----:B------:R-:W-:Y:S01]  /*c6e0*/  IMAD.SHL.U32 R66, R66, 0x400, RZ ;  /* 0x0000040042427824 */ /* 0x000fe200078e00ff */
[----:B------:R-:W-:Y:S01]  /*c6f0*/  LOP3.LUT R67, R67, 0x8, R65, 0x78, !PT ;  /* 0x0000000843437812 */ /* 0x000fe200078e7841 */
[----:B------:R-:W-:Y:S01]  /*c700*/  UMOV UR7, 0x400 ;  /* 0x0000040000077882 */ /* 0x000fe20000000000 */
[----:B------:R-:W-:Y:S01]  /*c710*/  R2P PR, R65, 0x6 ;  /* 0x0000000641007804 */ /* 0x000fe20000000000 */
[----:B------:R-:W0:Y:S01]  /*c720*/  LDGDEPBAR ;  /* 0x00000000000079af */ /* 0x000e220000000000 */
[----:B------:R-:W-:Y:S01]  /*c730*/  LOP3.LUT R0, R67, 0x38, R68, 0x78, !PT ;  /* 0x0000003843007812 */ /* 0x000fe200078e7844 */
[----:B------:R-:W-:Y:S01]  /*c740*/  BSSY.RECONVERGENT B1, `(.L_x_11018) ;  /* 0x0000109000017945 */ /* 0x000fe20003800200 */
[----:B------:R-:W-:Y:S02]  /*c750*/  LOP3.LUT R3, R66, 0x400, RZ, 0xc0, !PT ;  /* 0x0000040042037812 */ /* 0x000fe400078ec0ff */
[----:B------:R-:W-:-:S02]  /*c760*/  LOP3.LUT R127, R127, 0x1f0, R62, 0xf8, !PT ;  /* 0x000001f07f7f7812 */ /* 0x000fc400078ef83e */
[----:B------:R-:W-:Y:S01]  /*c770*/  ISETP.GT.AND P0, PT, R61, R176, PT ;  /* 0x000000b03d00720c */ /* 0x000fe20003f04270 */
[----:B------:R-:W-:Y:S01]  /*c780*/  IMAD R0, R0, 0x2, R3 ;  /* 0x0000000200007824 */ /* 0x000fe200078e0203 */
[----:B-----5:R-:W-:Y:S01]  /*c790*/  IADD3 R126, PT, PT, R64, -R185, -R126 ;  /* 0x800000b9407e7210 */ /* 0x020fe20007ffe87e */
[----:B------:R-:W-:Y:S01]  /*c7a0*/  IMAD.MOV.U32 R3, RZ, RZ, 0x20 ;  /* 0x00000020ff037424 */ /* 0x000fe200078e00ff */
[----:B------:R-:W-:Y:S01]  /*c7b0*/  IADD3 R102, PT, PT, R102, R64, -R185 ;  /* 0x0000004066667210 */ /* 0x000fe20007ffe8b9 */
[----:B------:R-:W-:Y:S01]  /*c7c0*/  IMAD.IADD R127, R184, 0x1, R127 ;  /* 0x00000001b87f7824 */ /* 0x000fe200078e027f */
[----:B------:R-:W-:Y:S02]  /*c7d0*/  LOP3.LUT R56, R56, 0x6, RZ, 0xc0, !PT ;  /* 0x0000000638387812 */ /* 0x000fe400078ec0ff */
[----:B------:R-:W-:Y:S01]  /*c7e0*/  SEL R3, R3, 0xffffffe0, !P1 ;  /* 0xffffffe003037807 */ /* 0x000fe20004800000 */
[----:B------:R-:W-:Y:S01]  /*c7f0*/  IMAD.IADD R193, R127, 0x1, R126 ;  /* 0x000000017fc17824 */ /* 0x000fe200078e027e */
[----:B--2---:R-:W-:-:S04]  /*c800*/  ULEA UR6, UR6, UR7, 0x18 ;  /* 0x0000000706067291 */ /* 0x004fc8000f8ec0ff */
[----:B------:R-:W-:Y:S02]  /*c810*/  VIMNMX R194, PT, PT, RZ, R193, !PT ;  /* 0x000000c1ffc27248 */ /* 0x000fe40007fe0100 */
[----:B------:R-:W-:Y:S02]  /*c820*/  VIADDMNMX R193, R193, 0x8, RZ, !PT ;  /* 0x00000008c1c17846 */ /* 0x000fe400078001ff */
[----:B------:R-:W-:Y:S01]  /*c830*/  LEA R171, R171, UR6, 0x1 ;  /* 0x00000006abab7c11 */ /* 0x000fe2000f8e08ff */
[----:B------:R-:W-:Y:S01]  /*c840*/  VIADD R170, R0, UR6 ;  /* 0x0000000600aa7c36 */ /* 0x000fe20008000000 */
[----:B------:R-:W-:Y:S03]  /*c850*/  LDSM.16.M88.4 R76, [R0+UR6+0x2000] ;  /* 0x00200006004c783b */ /* 0x000fe60008000200 */
[--C-:B------:R-:W-:Y:S01]  /*c860*/  IMAD.IADD R169, R171, 0x1, R3.reuse ;  /* 0x00000001aba97824 */ /* 0x100fe200078e0203 */
[----:B------:R-:W2:Y:S01]  /*c870*/  LDSM.16.M88.4 R128, [R171] ;  /* 0x00000000ab80783b */ /* 0x000ea20000000200 */
[----:B------:R-:W-:-:S03]  /*c880*/  IMAD.IADD R165, R170, 0x1, R3 ;  /* 0x00000001aaa57824 */ /* 0x000fc600078e0203 */
[----:B------:R-:W3:Y:S04]  /*c890*/  LDSM.16.M88.4 R68, [R0+UR6+0x2800] ;  /* 0x002800060044783b */ /* 0x000ee80008000200 */
[----:B----4-:R-:W4:Y:S04]  /*c8a0*/  LDSM.16.M88.4 R48, [R0+UR6+0x3000] ;  /* 0x003000060030783b */ /* 0x010f280008000200 */
        /* <DEDUP_REMOVED lines=8> */
[----:B-1----:R-:W1:Y:S04]  /*c930*/  LDSM.16.M88.4 R16, [R0+UR6+0x5000] ;  /* 0x005000060010783b */ /* 0x002e680008000200 */
[----:B------:R2:W1:Y:S01]  /*c940*/  LDSM.16.M88.4 R104, [R0+UR6+0x5800] ;  /* 0x005800060068783b */ /* 0x0004620008000200 */
[C---:B---3--:R-:W-:Y:S03]  /*c950*/  HMMA.16816.F32 R72, R128.reuse, R68, RZ ;  /* 0x000000448048723c */ /* 0x048fe600000018ff */
[----:B------:R-:W3:Y:S04]  /*c960*/  LDSM.16.M88.4 R4, [R165+0x3800] ;  /* 0x00380000a504783b */ /* 0x000ee80000000200 */
[----:B------:R-:W-:Y:S01]  /*c970*/  LDSM.16.M88.4 R116, [R165+0x5800] ;  /* 0x00580000a574783b */ /* 0x000fe20000000200 */
[C---:B----4-:R-:W-:Y:S08]  /*c980*/  HMMA.16816.F32 R52, R128.reuse, R48, RZ ;  /* 0x000000308034723c */ /* 0x050ff000000018ff */
[----:B------:R-:W-:Y:S01]  /*c990*/  HMMA.16816.F32 R76, R128, R78, RZ ;  /* 0x0000004e804c723c */ /* 0x000fe200000018ff */
[----:B--2---:R-:W-:-:S07]  /*c9a0*/  IMAD.MOV.U32 R0, RZ, RZ, 0x40 ;  /* 0x00000040ff007424 */ /* 0x004fce00078e00ff */
[C---:B------:R-:W-:Y:S08]  /*c9b0*/  HMMA.16816.F32 R68, R128.reuse, R70, RZ ;  /* 0x000000468044723c */ /* 0x040ff000000018ff */
[----:B------:R-:W-:Y:S08]  /*c9c0*/  HMMA.16816.F32 R48, R128, R50, RZ ;  /* 0x000000328030723c */ /* 0x000ff000000018ff */
[C---:B------:R-:W-:Y:S08]  /*c9d0*/  HMMA.16816.F32 R80, R84.reuse, R96, R80 ;  /* 0x000000605450723c */ /* 0x040ff00000001850 */
[C---:B------:R-:W-:Y:S01]  /*c9e0*/  HMMA.16816.F32 R76, R84.reuse, R98, R76 ;  /* 0x00000062544c723c */ /* 0x040fe2000000184c */
[----:B------:R-:W2:Y:S07]  /*c9f0*/  LDSM.16.M88.4 R96, [R165+0x4000] ;  /* 0x00400000a560783b */ /* 0x000eae0000000200 */
[C---:B------:R-:W-:Y:S08]  /*ca00*/  HMMA.16816.F32 R72, R84.reuse, R92, R72 ;  /* 0x0000005c5448723c */ /* 0x040ff00000001848 */
[C---:B------:R-:W-:Y:S01]  /*ca10*/  HMMA.16816.F32 R68, R84.reuse, R94, R68 ;  /* 0x0000005e5444723c */ /* 0x040fe20000001844 */
[----:B------:R-:W4:Y:S07]  /*ca20*/  LDSM.16.M88.4 R92, [R165+0x4800] ;  /* 0x00480000a55c783b */ /* 0x000f2e0000000200 */
[C---:B------:R-:W-:Y:S08]  /*ca30*/  HMMA.16816.F32 R52, R84.reuse, R88, R52 ;  /* 0x000000585434723c */ /* 0x040ff00000001834 */
[----:B------:R-:W-:Y:S01]  /*ca40*/  HMMA.16816.F32 R48, R84, R90, R48 ;  /* 0x0000005a5430723c */ /* 0x000fe20000001830 */
[----:B------:R-:W4:Y:S07]  /*ca50*/  LDSM.16.M88.4 R88, [R165+0x5000] ;  /* 0x00500000a558783b */ /* 0x000f2e0000000200 */
        /* <DEDUP_REMOVED lines=9> */
[----:B------:R-:W-:Y:S08]  /*caf0*/  HMMA.16816.F32 R128, R128, R106, RZ ;  /* 0x0000006a8080723c */ /* 0x000ff000000018ff */
[----:B---3--:R-:W-:Y:S01]  /*cb00*/  HMMA.16816.F32 R44, R84, R4, R44 ;  /* 0x00000004542c723c */ /* 0x008fe2000000182c */
[----:B------:R-:W-:Y:S01]  /*cb10*/  SEL R5, R0, 0xffffffc0, !P2 ;  /* 0xffffffc000057807 */ /* 0x000fe20005000000 */
[----:B------:R-:W-:-:S04]  /*cb20*/  IMAD.IADD R0, R57, 0x1, R56 ;  /* 0x0000000139007824 */ /* 0x000fc800078e0238 */
[--C-:B------:R-:W-:Y:S02]  /*cb30*/  IMAD.IADD R168, R171, 0x1, R5.reuse ;  /* 0x00000001aba87824 */ /* 0x100fe400078e0205 */
[----:B------:R-:W-:Y:S01]  /*cb40*/  IMAD.IADD R164, R170, 0x1, R5 ;  /* 0x00000001aaa47824 */ /* 0x000fe200078e0205 */
[C---:B------:R-:W-:Y:S01]  /*cb50*/  HMMA.16816.F32 R40, R84.reuse, R6, R40 ;  /* 0x000000065428723c */ /* 0x040fe20000001828 */
[C---:B------:R-:W-:Y:S01]  /*cb60*/  IMAD.IADD R167, R3.reuse, 0x1, R168 ;  /* 0x0000000103a77824 */ /* 0x040fe200078e02a8 */
[----:B------:R-:W-:Y:S01]  /*cb70*/  LDSM.16.M88.4 R132, [R168] ;  /* 0x00000000a884783b */ /* 0x000fe20000000200 */
[----:B------:R-:W-:Y:S02]  /*cb80*/  IMAD.IADD R163, R3, 0x1, R164 ;  /* 0x0000000103a37824 */ /* 0x000fe400078e02a4 */
[----:B------:R-:W-:Y:S01]  /*cb90*/  IMAD.IADD R7, R127, 0x1, R102 ;  /* 0x000000017f077824 */ /* 0x000fe200078e0266 */
[----:B------:R-:W1:Y:S02]  /*cba0*/  LDSM.16.M88.4 R112, [R164+0x2000] ;  /* 0x00200000a470783b */ /* 0x000e640000000200 */
[----:B--2---:R-:W-:Y:S02]  /*cbb0*/  HMMA.16816.F32 R36, R84, R96, R36 ;  /* 0x000000605424723c */ /* 0x004fe40000001824 */
[----:B------:R-:W2:Y:S01]  /*cbc0*/  LDSM.16.M88.4 R108, [R164+0x2800] ;  /* 0x00280000a46c783b */ /* 0x000ea20000000200 */
[----:B------:R-:W-:-:S02]  /*cbd0*/  VIADDMNMX R189, R7, 0x1, R64, PT ;  /* 0x0000000107bd7846 */ /* 0x000fc40003800140 */
[----:B------:R-:W-:Y:S01]  /*cbe0*/  VIADDMNMX R192, R7, 0x9, R64, PT ;  /* 0x0000000907c07846 */ /* 0x000fe20003800140 */
[----:B------:R-:W3:Y:S02]  /*cbf0*/  LDSM.16.M88.4 R104, [R164+0x3000] ;  /* 0x00300000a468783b */ /* 0x000ee40000000200 */
[C---:B------:R-:W-:Y:S02]  /*cc00*/  HMMA.16816.F32 R32, R84.reuse, R98, R32 ;  /* 0x000000625420723c */ /* 0x040fe40000001820 */
[----:B------:R-:W3:Y:S04]  /*cc10*/  LDSM.16.M88.4 R96, [R164+0x3800] ;  /* 0x00380000a460783b */ /* 0x000ee80000000200 */
[----:B------:R-:W-:Y:S02]  /*cc20*/  LDSM.16.M88.4 R136, [R164+0x5800] ;  /* 0x00580000a488783b */ /* 0x000fe40000000200 */
[C---:B----4-:R-:W-:Y:S02]  /*cc30*/  HMMA.16816.F32 R28, R84.reuse, R92, R28 ;  /* 0x0000005c541c723c */ /* 0x050fe4000000181c */
[----:B------:R-:W-:Y:S06]  /*cc40*/  LDSM.16.M88.4 R120, [R167] ;  /* 0x00000000a778783b */ /* 0x000fec0000000200 */
[C---:B------:R-:W-:Y:S01]  /*cc50*/  HMMA.16816.F32 R24, R84.reuse, R94, R24 ;  /* 0x0000005e5418723c */ /* 0x040fe20000001818 */
[----:B------:R-:W4:Y:S07]  /*cc60*/  LDSM.16.M88.4 R92, [R164+0x4000] ;  /* 0x00400000a45c783b */ /* 0x000f2e0000000200 */
[C---:B------:R-:W-:Y:S08]  /*cc70*/  HMMA.16816.F32 R20, R84.reuse, R88, R20 ;  /* 0x000000585414723c */ /* 0x040ff00000001814 */
[C---:B------:R-:W-:Y:S01]  /*cc80*/  HMMA.16816.F32 R16, R84.reuse, R90, R16 ;  /* 0x0000005a5410723c */ /* 0x040fe20000001810 */
[----:B------:R-:W4:Y:S07]  /*cc90*/  LDSM.16.M88.4 R88, [R164+0x4800] ;  /* 0x00480000a458783b */ /* 0x000f2e0000000200 */
[C---:B------:R-:W-:Y:S08]  /*cca0*/  HMMA.16816.F32 R12, R84.reuse, R116, R12 ;  /* 0x00000074540c723c */ /* 0x040ff0000000180c */
[----:B------:R-:W-:Y:S01]  /*ccb0*/  HMMA.16816.F32 R128, R84, R118, R128 ;  /* 0x000000765480723c */ /* 0x000fe20000001880 */
[----:B------:R-:W4:Y:S04]  /*ccc0*/  LDSM.16.M88.4 R84, [R164+0x5000] ;  /* 0x00500000a454783b */ /* 0x000f280000000200 */
[----:B------:R-:W4:Y:S03]  /*ccd0*/  LDSM.16.M88.4 R116, [R163+0x2000] ;  /* 0x00200000a374783b */ /* 0x000f260000000200 */
        /* <DEDUP_REMOVED lines=22> */
[C---:B------:R-:W-:Y:S08]  /*ce40*/  HMMA.16816.F32 R12, R132.reuse, R136, R12 ;  /* 0x00000088840c723c */ /* 0x040ff0000000180c */
[----:B------:R-:W-:Y:S08]  /*ce50*/  HMMA.16816.F32 R128, R132, R138, R128 ;  /* 0x0000008a8480723c */ /* 0x000ff00000001880 */
[C---:B------:R-:W-:Y:S08]  /*ce60*/  HMMA.16816.F32 R80, R120.reuse, R116, R80 ;  /* 0x000000747850723c */ /* 0x040ff00000001850 */
[C---:B------:R-:W-:Y:S08]  /*ce70*/  HMMA.16816.F32 R76, R120.reuse, R118, R76 ;  /* 0x00000076784c723c */ /* 0x040ff0000000184c */
[C---:B-1----:R-:W-:Y:S08]  /*ce80*/  HMMA.16816.F32 R72, R120.reuse, R112, R72 ;  /* 0x000000707848723c */ /* 0x042ff00000001848 */
[C---:B------:R-:W-:Y:S08]  /*ce90*/  HMMA.16816.F32 R68, R120.reuse, R114, R68 ;  /* 0x000000727844723c */ /* 0x040ff00000001844 */
[C---:B--2---:R-:W-:Y:S08]  /*cea0*/  HMMA.16816.F32 R52, R120.reuse, R108, R52 ;  /* 0x0000006c7834723c */ /* 0x044ff00000001834 */
        /* <DEDUP_REMOVED lines=26> */
.L_x_11021:
        /* <DEDUP_REMOVED lines=9> */
[----:B------:R-:W-:Y:S02]  /*d0e0*/  ISETP.GE.AND P4, PT, R65, RZ, PT ;  /* 0x000000ff4100720c */ /* 0x000fe40003f86270 */
[----:B------:R-:W-:Y:S01]  /*d0f0*/  LOP3.LUT R65, RZ, R84, RZ, 0x33, !PT ;  /* 0x00000054ff417212 */ /* 0x000fe200078e33ff */
        /* <DEDUP_REMOVED lines=49> */
.L_x_11022:
[----:B------:R-:W-:Y:S05]  /*d410*/  BSYNC.RECONVERGENT B0 ;  /* 0x0000000000007941 */ /* 0x000fea0003800200 */
.L_x_11020:
        /* <DEDUP_REMOVED lines=9> */
[--C-:B------:R-:W-:Y:S02]  /*d4b0*/  IMAD.X R89, R65, 0x1, R6.reuse, P1 ;  /* 0x0000000141597824 */ /* 0x100fe400008e0606 */
        /* <DEDUP_REMOVED lines=49> */
.L_x_11019:
[----:B------:R-:W-:Y:S05]  /*d7d0*/  BSYNC.RECONVERGENT B1 ;  /* 0x0000000000017941 */ /* 0x000fea0003800200 */
.L_x_11018:
[----:B------:R-:W-:Y:S01]  /*d7e0*/  VIADD R4, R0, 0x1 ;  /* 0x0000000100047836 */ /* 0x000fe20000000000 */
[----:B------:R-:W-:Y:S01]  /*d7f0*/  LOP3.LUT R188, R188, 0xfffffffd, RZ, 0xc0, !PT ;  /* 0xfffffffdbcbc7812 */ /* 0x000fe200078ec0ff */
[----:B------:R-:W-:Y:S01]  /*d800*/  VIADD R2, R0, 0x8 ;  /* 0x0000000800027836 */ /* 0x000fe20000000000 */
[----:B-1----:R-:W2:Y:S02]  /*d810*/  LD.E R65, desc[UR4][R100.64+0xdc] ;  /* 0x0000dc0464417980 */ /* 0x002ea4000c101900 */
[C---:B------:R-:W-:Y:S02]  /*d820*/  ISETP.GE.AND P2, PT, R4.reuse, R194, PT ;  /* 0x000000c20400720c */ /* 0x040fe40003f46270 */
[----:B------:R-:W-:Y:S02]  /*d830*/  ISETP.GE.AND P4, PT, R4, R189, PT ;  /* 0x000000bd0400720c */ /* 0x000fe40003f86270 */
[----:B------:R-:W-:Y:S02]  /*d840*/  FSEL R81, R81, -INF , P2 ;  /* 0xff80000051517808 */ /* 0x000fe40001000000 */
[----:B------:R-:W-:-:S02]  /*d850*/  ISETP.GE.AND P2, PT, R2, R192, PT ;  /* 0x000000c00200720c */ /* 0x000fc40003f46270 */
[C---:B------:R-:W-:Y:S02]  /*d860*/  ISETP.GE.AND P0, PT, R4.reuse, R193, PT ;  /* 0x000000c10400720c */ /* 0x040fe40003f06270 */
[----:B------:R-:W-:Y:S01]  /*d870*/  ISETP.GE.AND P3, PT, R4, R192, PT ;  /* 0x000000c00400720c */ /* 0x000fe20003f66270 */
[----:B------:R-:W-:Y:S01]  /*d880*/  VIADD R4, R0, 0x9 ;  /* 0x0000000900047836 */ /* 0x000fe20000000000 */
[----:B------:R-:W-:Y:S02]  /*d890*/  FSEL R83, R83, -INF , P0 ;  /* 0xff80000053537808 */ /* 0x000fe40000000000 */
[----:B------:R-:W-:Y:S02]  /*d8a0*/  ISETP.GE.AND P1, PT, R2, R194, PT ;  /* 0x000000c20200720c */ /* 0x000fe40003f26270 */
[-C--:B------:R-:W-:Y:S02]  /*d8b0*/  ISETP.GE.AND P0, PT, R4, R189.reuse, PT ;  /* 0x000000bd0400720c */ /* 0x080fe40003f06270 */
[----:B------:R-:W-:-:S02]  /*d8c0*/  ISETP.GE.AND P6, PT, R2, R189, PT ;  /* 0x000000bd0200720c */ /* 0x000fc40003fc6270 */
[----:B------:R-:W-:Y:S02]  /*d8d0*/  @P2 LOP3.LUT R188, R188, 0x2, RZ, 0xfc, !PT ;  /* 0x00000002bcbc2812 */ /* 0x000fe400078efcff */
[----:B------:R-:W-:Y:S01]  /*d8e0*/  ISETP.GE.AND P5, PT, R2, R193, PT ;  /* 0x000000c10200720c */ /* 0x000fe20003fa6270 */
[----:B------:R-:W-:Y:S01]  /*d8f0*/  VIADD R2, R0, 0x10 ;  /* 0x0000001000027836 */ /* 0x000fe20000000000 */
[----:B------:R-:W-:Y:S02]  /*d900*/  FSEL R76, R76, -INF , P1 ;  /* 0xff8000004c4c7808 */ /* 0x000fe40000800000 */
[----:B------:R-:W-:Y:S02]  /*d910*/  LOP3.LUT R188, R188, 0xfffffffb, RZ, 0xc0, !PT ;  /* 0xfffffffbbcbc7812 */ /* 0x000fe400078ec0ff */
[----:B------:R-:W-:Y:S02]  /*d920*/  FSEL R87, R76, -INF , !P6 ;  /* 0xff8000004c577808 */ /* 0x000fe40007000000 */
[----:B------:R-:W-:-:S02]  /*d930*/  ISETP.GE.AND P6, PT, R2, R189, PT ;  /* 0x000000bd0200720c */ /* 0x000fc40003fc6270 */
[----:B------:R-:W-:Y:S02]  /*d940*/  FSEL R85, R81, -INF , !P4 ;  /* 0xff80000051557808 */ /* 0x000fe40006000000 */
[----:B------:R-:W-:Y:S02]  /*d950*/  @P0 LOP3.LUT R188, R188, 0x4, RZ, 0xfc, !PT ;  /* 0x00000004bcbc0812 */ /* 0x000fe400078efcff */
[C---:B------:R-:W-:Y:S02]  /*d960*/  ISETP.GE.AND P4, PT, R4.reuse, R194, PT ;  /* 0x000000c20400720c */ /* 0x040fe40003f86270 */
[C---:B------:R-:W-:Y:S02]  /*d970*/  ISETP.GE.AND P0, PT, R4.reuse, R193, PT ;  /* 0x000000c10400720c */ /* 0x040fe40003f06270 */
[----:B------:R-:W-:Y:S01]  /*d980*/  ISETP.GE.AND P2, PT, R4, R192, PT ;  /* 0x000000c00400720c */ /* 0x000fe20003f46270 */
[----:B------:R-:W-:Y:S01]  /*d990*/  VIADD R4, R0, 0x11 ;  /* 0x0000001100047836 */ /* 0x000fe20000000000 */
[----:B------:R-:W-:-:S02]  /*d9a0*/  FSEL R83, R83, -INF , !P3 ;  /* 0xff80000053537808 */ /* 0x000fc40005800000 */
[----:B------:R-:W-:Y:S02]  /*d9b0*/  FSEL R78, R78, -INF , P5 ;  /* 0xff8000004e4e7808 */ /* 0x000fe40002800000 */
[----:B------:R-:W-:Y:S02]  /*d9c0*/  FSEL R79, R79, -INF , P0 ;  /* 0xff8000004f4f7808 */ /* 0x000fe40000000000 */
[C---:B------:R-:W-:Y:S02]  /*d9d0*/  LOP3.LUT P3, RZ, R188.reuse, 0x2, RZ, 0xc0, !PT ;  /* 0x00000002bcff7812 */ /* 0x040fe4000786c0ff */
[----:B------:R-:W-:Y:S02]  /*d9e0*/  LOP3.LUT P5, RZ, R188, 0x4, RZ, 0xc0, !PT ;  /* 0x00000004bcff7812 */ /* 0x000fe400078ac0ff */
[----:B------:R-:W-:Y:S02]  /*d9f0*/  ISETP.GE.AND P0, PT, R4, R189, PT ;  /* 0x000000bd0400720c */ /* 0x000fe40003f06270 */
[----:B------:R-:W-:-:S02]  /*da00*/  LOP3.LUT R188, R188, 0xfffffffe, RZ, 0xc0, !PT ;  /* 0xfffffffebcbc7812 */ /* 0x000fc400078ec0ff */
[----:B------:R-:W-:Y:S02]  /*da10*/  ISETP.GE.AND P1, PT, R2, R194, PT ;  /* 0x000000c20200720c */ /* 0x000fe40003f26270 */
[----:B------:R-:W-:Y:S02]  /*da20*/  @P6 LOP3.LUT R188, R188, 0x1, RZ, 0xfc, !PT ;  /* 0x00000001bcbc6812 */ /* 0x000fe400078efcff */
[----:B------:R-:W-:Y:S02]  /*da30*/  FSEL R81, R78, -INF , !P3 ;  /* 0xff8000004e517808 */ /* 0x000fe40005800000 */
[----:B------:R-:W-:Y:S02]  /*da40*/  LOP3.LUT R188, R188, 0xfffffffd, RZ, 0xc0, !PT ;  /* 0xfffffffdbcbc7812 */ /* 0x000fe400078ec0ff */
[----:B------:R-:W-:Y:S02]  /*da50*/  ISETP.GE.AND P3, PT, R2, R193, PT ;  /* 0x000000c10200720c */ /* 0x000fe40003f66270 */
[----:B------:R-:W-:-:S02]  /*da60*/  @P0 LOP3.LUT R188, R188, 0x2, RZ, 0xfc, !PT ;  /* 0x00000002bcbc0812 */ /* 0x000fc400078efcff */
[----:B------:R-:W-:Y:S01]  /*da70*/  ISETP.GE.AND P6, PT, R2, R192, PT ;  /* 0x000000c00200720c */ /* 0x000fe20003fc6270 */
[----:B------:R-:W-:Y:S01]  /*da80*/  VIADD R2, R0, 0x18 ;  /* 0x0000001800027836 */ /* 0x000fe20000000000 */
[----:B------:R-:W-:Y:S02]  /*da90*/  FSEL R79, R79, -INF , !P2 ;  /* 0xff8000004f4f7808 */ /* 0x000fe40005000000 */
[----:B------:R-:W-:Y:S02]  /*daa0*/  FSEL R72, R72, -INF , P1 ;  /* 0xff80000048487808 */ /* 0x000fe40000800000 */
[----:B------:R-:W-:Y:S02]  /*dab0*/  LOP3.LUT P2, RZ, R188, 0x1, RZ, 0xc0, !PT ;  /* 0x00000001bcff7812 */ /* 0x000fe4000784c0ff */
[----:B------:R-:W-:Y:S02]  /*dac0*/  FSEL R77, R77, -INF , P4 ;  /* 0xff8000004d4d7808 */ /* 0x000fe40002000000 */
[----:B------:R-:W-:-:S02]  /*dad0*/  FSEL R91, R72, -INF , !P2 ;  /* 0xff800000485b7808 */ /* 0x000fc40005000000 */
[----:B------:R-:W-:Y:S02]  /*dae0*/  ISETP.GE.AND P2, PT, R2, R189, PT ;  /* 0x000000bd0200720c */ /* 0x000fe40003f46270 */
[----:B------:R-:W-:Y:S02]  /*daf0*/  FSEL R89, R77, -INF , !P5 ;  /* 0xff8000004d597808 */ /* 0x000fe40006800000 */
[----:B------:R-:W-:Y:S02]  /*db00*/  LOP3.LUT P1, RZ, R188, 0x2, RZ, 0xc0, !PT ;  /* 0x00000002bcff7812 */ /* 0x000fe4000782c0ff */
[----:B------:R-:W-:Y:S02]  /*db10*/  ISETP.GE.AND P5, PT, R4, R194, PT ;  /* 0x000000c20400720c */ /* 0x000fe40003fa6270 */
[----:B------:R-:W-:Y:S02]  /*db20*/  LOP3.LUT R188, R188, 0xfffffffe, RZ, 0xc0, !PT ;  /* 0xfffffffebcbc7812 */ /* 0x000fe400078ec0ff */
[----:B------:R-:W-:-:S02]  /*db30*/  FSEL R74, R74, -INF , P3 ;  /* 0xff8000004a4a7808 */ /* 0x000fc40001800000 */
[----:B------:R-:W-:Y:S02]  /*db40*/  FSEL R73, R73, -INF , P5 ;  /* 0xff80000049497808 */ /* 0x000fe40002800000 */
[----:B------:R-:W-:Y:S02]  /*db50*/  @P2 LOP3.LUT R188, R188, 0x1, RZ, 0xfc, !PT ;  /* 0x00000001bcbc2812 */ /* 0x000fe400078efcff */
[C---:B------:R-:W-:Y:S02]  /*db60*/  ISETP.GE.AND P3, PT, R2.reuse, R194, PT ;  /* 0x000000c20200720c */ /* 0x040fe40003f66270 */
[CC--:B------:R-:W-:Y:S02]  /*db70*/  ISETP.GE.AND P2, PT, R2.reuse, R193.reuse, PT ;  /* 0x000000c10200720c */ /* 0x0c0fe40003f46270 */
[----:B------:R-:W-:Y:S01]  /*db80*/  ISETP.GE.AND P5, PT, R2, R192, PT ;  /* 0x000000c00200720c */ /* 0x000fe20003fa6270 */
[----:B------:R-:W-:Y:S01]  /*db90*/  VIADD R2, R0, 0x19 ;  /* 0x0000001900027836 */ /* 0x000fe20000000000 */
[----:B------:R-:W-:-:S02]  /*dba0*/  ISETP.GE.AND P0, PT, R4, R193, PT ;  /* 0x000000c10400720c */ /* 0x000fc40003f06270 */
[----:B------:R-:W-:Y:S02]  /*dbb0*/  ISETP.GE.AND P4, PT, R4, R192, PT ;  /* 0x000000c00400720c */ /* 0x000fe40003f86270 */
[----:B------:R-:W-:Y:S02]  /*dbc0*/  FSEL R4, R75, -INF , P0 ;  /* 0xff8000004b047808 */ /* 0x000fe40000000000 */
[----:B------:R-:W-:Y:S02]  /*dbd0*/  ISETP.GE.AND P0, PT, R2, R189, PT ;  /* 0x000000bd0200720c */ /* 0x000fe40003f06270 */
[----:B------:R-:W-:Y:S02]  /*dbe0*/  FSEL R77, R74, -INF , !P6 ;  /* 0xff8000004a4d7808 */ /* 0x000fe40007000000 */
[C---:B------:R-:W-:Y:S02]  /*dbf0*/  LOP3.LUT P6, RZ, R188.reuse, 0x1, RZ, 0xc0, !PT ;  /* 0x00000001bcff7812 */ /* 0x040fe400078cc0ff */
[----:B------:R-:W-:-:S02]  /*dc00*/  LOP3.LUT R188, R188, 0xfffffffd, RZ, 0xc0, !PT ;  /* 0xfffffffdbcbc7812 */ /* 0x000fc400078ec0ff */
[----:B------:R-:W-:Y:S02]  /*dc10*/  FSEL R75, R73, -INF , !P1 ;  /* 0xff800000494b7808 */ /* 0x000fe40004800000 */
[----:B------:R-:W-:Y:S02]  /*dc20*/  FSEL R73, R4, -INF , !P4 ;  /* 0xff80000004497808 */ /* 0x000fe40006000000 */
[----:B------:R-:W-:Y:S02]  /*dc30*/  ISETP.GE.AND P1, PT, R2, R194, PT ;  /* 0x000000c20200720c */ /* 0x000fe40003f26270 */
[----:B------:R-:W-:Y:S02]  /*dc40*/  @P0 LOP3.LUT R188, R188, 0x2, RZ, 0xfc, !PT ;  /* 0x00000002bcbc0812 */ /* 0x000fe400078efcff */
[C---:B------:R-:W-:Y:S02]  /*dc50*/  ISETP.GE.AND P0, PT, R2.reuse, R193, PT ;  /* 0x000000c10200720c */ /* 0x040fe40003f06270 */
[----:B------:R-:W-:Y:S01]  /*dc60*/  ISETP.GE.AND P4, PT, R2, R192, PT ;  /* 0x000000c00200720c */ /* 0x000fe20003f86270 */
[----:B------:R-:W-:Y:S01]  /*dc70*/  VIADD R2, R0, 0x21 ;  /* 0x0000002100027836 */ /* 0x000fe20000000000 */
[----:B------:R-:W-:Y:S01]  /*dc80*/  FSEL R68, R68, -INF , P3 ;  /* 0xff80000044447808 */ /* 0x000fe20001800000 */
[----:B------:R-:W-:Y:S01]  /*dc90*/  VIADD R4, R0, 0x20 ;  /* 0x0000002000047836 */ /* 0x000fe20000000000 */
[----:B------:R-:W-:-:S02]  /*dca0*/  FSEL R70, R70, -INF , P2 ;  /* 0xff80000046467808 */ /* 0x000fc40001000000 */
[----:B------:R-:W-:Y:S02]  /*dcb0*/  FSEL R6, R69, -INF , P1 ;  /* 0xff80000045067808 */ /* 0x000fe40000800000 */
[----:B------:R-:W-:Y:S02]  /*dcc0*/  FSEL R7, R71, -INF , P0 ;  /* 0xff80000047077808 */ /* 0x000fe40000000000 */
[----:B------:R-:W-:Y:S02]  /*dcd0*/  LOP3.LUT P1, RZ, R188, 0x2, RZ, 0xc0, !PT ;  /* 0x00000002bcff7812 */ /* 0x000fe4000782c0ff */
[----:B------:R-:W-:Y:S02]  /*dce0*/  ISETP.GE.AND P0, PT, R2, R189, PT ;  /* 0x000000bd0200720c */ /* 0x000fe40003f06270 */
[----:B------:R-:W-:Y:S02]  /*dcf0*/  FSEL R93, R68, -INF , !P6 ;  /* 0xff800000445d7808 */ /* 0x000fe40007000000 */
[----:B------:R-:W-:-:S02]  /*dd00*/  FSEL R69, R70, -INF , !P5 ;  /* 0xff80000046457808 */ /* 0x000fc40006800000 */
[C---:B------:R-:W-:Y:S02]  /*dd10*/  ISETP.GE.AND P3, PT, R4.reuse, R194, PT ;  /* 0x000000c20400720c */ /* 0x040fe40003f66270 */
[C---:B------:R-:W-:Y:S02]  /*dd20*/  ISETP.GE.AND P6, PT, R4.reuse, R189, PT ;  /* 0x000000bd0400720c */ /* 0x040fe40003fc6270 */
[C---:B------:R-:W-:Y:S02]  /*dd30*/  ISETP.GE.AND P2, PT, R4.reuse, R193, PT ;  /* 0x000000c10400720c */ /* 0x040fe40003f46270 */
[----:B------:R-:W-:Y:S02]  /*dd40*/  ISETP.GE.AND P5, PT, R4, R192, PT ;  /* 0x000000c00400720c */ /* 0x000fe40003fa6270 */
[----:B------:R-:W-:Y:S02]  /*dd50*/  FSEL R71, R6, -INF , !P1 ;  /* 0xff80000006477808 */ /* 0x000fe40004800000 */
[----:B------:R-:W-:-:S02]  /*dd60*/  FSEL R7, R7, -INF , !P4 ;  /* 0xff80000007077808 */ /* 0x000fc40006000000 */
[----:B------:R-:W-:Y:S02]  /*dd70*/  P2R R4, PR, RZ, 0x1 ;  /* 0x00000001ff047803 */ /* 0x000fe40000000000 */
[C---:B------:R-:W-:Y:S02]  /*dd80*/  ISETP.GE.AND P1, PT, R2.reuse, R194, PT ;  /* 0x000000c20200720c */ /* 0x040fe40003f26270 */
[C---:B------:R-:W-:Y:S02]  /*dd90*/  ISETP.GE.AND P0, PT, R2.reuse, R193, PT ;  /* 0x000000c10200720c */ /* 0x040fe40003f06270 */
[----:B------:R-:W-:Y:S01]  /*dda0*/  ISETP.GE.AND P4, PT, R2, R192, PT ;  /* 0x000000c00200720c */ /* 0x000fe20003f86270 */
[----:B------:R-:W-:Y:S01]  /*ddb0*/  VIADD R2, R0, 0x29 ;  /* 0x0000002900027836 */ /* 0x000fe20000000000 */
[----:B------:R-:W-:Y:S02]  /*ddc0*/  FSEL R53, R53, -INF , P1 ;  /* 0xff80000035357808 */ /* 0x000fe40000800000 */
[----:B------:R-:W-:-:S02]  /*ddd0*/  FSEL R55, R55, -INF , P0 ;  /* 0xff80000037377808 */ /* 0x000fc40000000000 */
[----:B------:R-:W-:Y:S02]  /*dde0*/  ISETP.NE.AND P1, PT, R4, RZ, PT ;  /* 0x000000ff0400720c */ /* 0x000fe40003f25270 */
[C---:B------:R-:W-:Y:S02]  /*ddf0*/  ISETP.GE.AND P0, PT, R2.reuse, R189, PT ;  /* 0x000000bd0200720c */ /* 0x040fe40003f06270 */
[----:B------:R-:W-:Y:S02]  /*de00*/  FSEL R205, R53, -INF , !P1 ;  /* 0xff80000035cd7808 */ /* 0x000fe40004800000 */
[----:B------:R-:W-:Y:S02]  /*de10*/  FSEL R201, R55, -INF , !P4 ;  /* 0xff80000037c97808 */ /* 0x000fe40006000000 */
[----:B------:R-:W-:Y:S02]  /*de20*/  P2R R4, PR, RZ, 0x1 ;  /* 0x00000001ff047803 */ /* 0x000fe40000000000 */
[----:B------:R-:W-:-:S02]  /*de30*/  ISETP.GE.AND P1, PT, R2, R194, PT ;  /* 0x000000c20200720c */ /* 0x000fc40003f26270 */
[C---:B------:R-:W-:Y:S02]  /*de40*/  ISETP.GE.AND P0, PT, R2.reuse, R193, PT ;  /* 0x000000c10200720c */ /* 0x040fe40003f06270 */
[----:B------:R-:W-:Y:S01]  /*de50*/  ISETP.GE.AND P4, PT, R2, R192, PT ;  /* 0x000000c00200720c */ /* 0x000fe20003f86270 */
[C---:B------:R-:W-:Y:S01]  /*de60*/  VIADD R2, R0.reuse, 0x31 ;  /* 0x0000003100027836 */ /* 0x040fe20000000000 */
[----:B------:R-:W-:Y:S01]  /*de70*/  FSEL R49, R49, -INF , P1 ;  /* 0xff80000031317808 */ /* 0x000fe20000800000 */
[----:B------:R-:W-:Y:S01]  /*de80*/  VIADD R6, R0, 0x28 ;  /* 0x0000002800067836 */ /* 0x000fe20000000000 */
[----:B------:R-:W-:Y:S02]  /*de90*/  FSEL R51, R51, -INF , P0 ;  /* 0xff80000033337808 */ /* 0x000fe40000000000 */
[----:B------:R-:W-:Y:S02]  /*dea0*/  FSEL R52, R52, -INF , P3 ;  /* 0xff80000034347808 */ /* 0x000fe40001800000 */
[----:B------:R-:W-:-:S02]  /*deb0*/  FSEL R54, R54, -INF , P2 ;  /* 0xff80000036367808 */ /* 0x000fc40001000000 */
[----:B------:R-:W-:Y:S02]  /*dec0*/  ISETP.NE.AND P1, PT, R4, RZ, PT ;  /* 0x000000ff0400720c */ /* 0x000fe40003f25270 */
[----:B------:R-:W-:Y:S02]  /*ded0*/  ISETP.GE.AND P0, PT, R2, R189, PT ;  /* 0x000000bd0200720c */ /* 0x000fe40003f06270 */
[----:B------:R-:W-:Y:S02]  /*dee0*/  FSEL R111, R52, -INF , !P6 ;  /* 0xff800000346f7808 */ /* 0x000fe40007000000 */
[----:B------:R-:W-:Y:S02]  /*def0*/  FSEL R109, R54, -INF , !P5 ;  /* 0xff800000366d7808 */ /* 0x000fe40006800000 */
[----:B------:R-:W-:Y:S02]  /*df00*/  FSEL R209, R49, -INF , !P1 ;  /* 0xff80000031d17808 */ /* 0x000fe40004800000 */
[----:B------:R-:W-:-:S02]  /*df10*/  FSEL R199, R51, -INF , !P4 ;  /* 0xff80000033c77808 */ /* 0x000fc40006000000 */
[----:B------:R-:W-:Y:S02]  /*df20*/  P2R R4, PR, RZ, 0x1 ;  /* 0x00000001ff047803 */ /* 0x000fe40000000000 */
[C---:B------:R-:W-:Y:S02]  /*df30*/  ISETP.GE.AND P3, PT, R6.reuse, R194, PT ;  /* 0x000000c20600720c */ /* 0x040fe40003f66270 */
[C---:B------:R-:W-:Y:S02]  /*df40*/  ISETP.GE.AND P6, PT, R6.reuse, R189, PT ;  /* 0x000000bd0600720c */ /* 0x040fe40003fc6270 */
[C---:B------:R-:W-:Y:S02]  /*df50*/  ISETP.GE.AND P2, PT, R6.reuse, R193, PT ;  /* 0x000000c10600720c */ /* 0x040fe40003f46270 */
[----:B------:R-:W-:Y:S01]  /*df60*/  ISETP.GE.AND P5, PT, R6, R192, PT ;  /* 0x000000c00600720c */ /* 0x000fe20003fa6270 */
[----:B------:R-:W-:Y:S01]  /*df70*/  VIADD R6, R0, 0x30 ;  /* 0x0000003000067836 */ /* 0x000fe20000000000 */
[----:B------:R-:W-:-:S02]  /*df80*/  ISETP.GE.AND P1, PT, R2, R194, PT ;  /* 0x000000c20200720c */ /* 0x000fc40003f26270 */
[C---:B------:R-:W-:Y:S02]  /*df90*/  ISETP.GE.AND P0, PT, R2.reuse, R193, PT ;  /* 0x000000c10200720c */ /* 0x040fe40003f06270 */
[----:B------:R-:W-:Y:S01]  /*dfa0*/  ISETP.GE.AND P4, PT, R2, R192, PT ;  /* 0x000000c00200720c */ /* 0x000fe20003f86270 */
[----:B------:R-:W-:Y:S01]  /*dfb0*/  VIADD R2, R0, 0x39 ;  /* 0x0000003900027836 */ /* 0x000fe20000000000 */
[----:B------:R-:W-:Y:S02]  /*dfc0*/  FSEL R48, R48, -INF , P3 ;  /* 0xff80000030307808 */ /* 0x000fe40001800000 */
[----:B------:R-:W-:Y:S02]  /*dfd0*/  FSEL R50, R50, -INF , P2 ;  /* 0xff80000032327808 */ /* 0x000fe40001000000 */
[----:B------:R-:W-:Y:S02]  /*dfe0*/  FSEL R45, R45, -INF , P1 ;  /* 0xff8000002d2d7808 */ /* 0x000fe40000800000 */
[----:B------:R-:W-:-:S02]  /*dff0*/  FSEL R47, R47, -INF , P0 ;  /* 0xff8000002f2f7808 */ /* 0x000fc40000000000 */
[C---:B------:R-:W-:Y:S02]  /*e000*/  ISETP.GE.AND P3, PT, R6.reuse, R194, PT ;  /* 0x000000c20600720c */ /* 0x040fe40003f66270 */
[----:B------:R-:W-:Y:S02]  /*e010*/  ISETP.GE.AND P2, PT, R6, R193, PT ;  /* 0x000000c10600720c */ /* 0x000fe40003f46270 */
[----:B------:R-:W-:Y:S02]  /*e020*/  ISETP.NE.AND P1, PT, R4, RZ, PT ;  /* 0x000000ff0400720c */ /* 0x000fe40003f25270 */
[----:B------:R-:W-:Y:S02]  /*e030*/  ISETP.GE.AND P0, PT, R2, R189, PT ;  /* 0x000000bd0200720c */ /* 0x000fe40003f06270 */
[----:B------:R-:W-:Y:S02]  /*e040*/  FSEL R207, R48, -INF , !P6 ;  /* 0xff80000030cf7808 */ /* 0x000fe40007000000 */
[----:B------:R-:W-:-:S02]  /*e050*/  FSEL R203, R50, -INF , !P5 ;  /* 0xff80000032cb7808 */ /* 0x000fc40006800000 */
[C---:B------:R-:W-:Y:S02]  /*e060*/  ISETP.GE.AND P6, PT, R6.reuse, R189, PT ;  /* 0x000000bd0600720c */ /* 0x040fe40003fc6270 */
[----:B------:R-:W-:Y:S01]  /*e070*/  ISETP.GE.AND P5, PT, R6, R192, PT ;  /* 0x000000c00600720c */ /* 0x000fe20003fa6270 */
[----:B------:R-:W-:Y:S01]  /*e080*/  VIADD R6, R0, 0x38 ;  /* 0x0000003800067836 */ /* 0x000fe20000000000 */
[----:B------:R-:W-:Y:S02]  /*e090*/  FSEL R44, R44, -INF , P3 ;  /* 0xff8000002c2c7808 */ /* 0x000fe40001800000 */
[----:B------:R-:W-:Y:S02]  /*e0a0*/  FSEL R46, R46, -INF , P2 ;  /* 0xff8000002e2e7808 */ /* 0x000fe40001000000 */
[----:B------:R-:W-:Y:S02]  /*e0b0*/  FSEL R179, R45, -INF , !P1 ;  /* 0xff8000002db37808 */ /* 0x000fe40004800000 */
[----:B------:R-:W-:-:S02]  /*e0c0*/  FSEL R117, R47, -INF , !P4 ;  /* 0xff8000002f757808 */ /* 0x000fc40006000000 */
[----:B------:R-:W-:Y:S02]  /*e0d0*/  P2R R4, PR, RZ, 0x1 ;  /* 0x00000001ff047803 */ /* 0x000fe40000000000 */
[C---:B------:R-:W-:Y:S02]  /*e0e0*/  ISETP.GE.AND P1, PT, R2.reuse, R194, PT ;  /* 0x000000c20200720c */ /* 0x040fe40003f26270 */
[C---:B------:R-:W-:Y:S02]  /*e0f0*/  ISETP.GE.AND P0, PT, R2.reuse, R193, PT ;  /* 0x000000c10200720c */ /* 0x040fe40003f06270 */
[----:B------:R-:W-:Y:S01]  /*e100*/  ISETP.GE.AND P4, PT, R2, R192, PT ;  /* 0x000000c00200720c */ /* 0x000fe20003f86270 */
[----:B------:R-:W-:Y:S01]  /*e110*/  VIADD R2, R0, 0x41 ;  /* 0x0000004100027836 */ /* 0x000fe20000000000 */
[----:B------:R-:W-:Y:S02]  /*e120*/  FSEL R119, R44, -INF , !P6 ;  /* 0xff8000002c777808 */ /* 0x000fe40007000000 */
[----:B------:R-:W-:-:S02]  /*e130*/  FSEL R123, R46, -INF , !P5 ;  /* 0xff8000002e7b7808 */ /* 0x000fc40006800000 */
        /* <DEDUP_REMOVED lines=8> */
[----:B------:R-:W-:Y:S02]  /*e1c0*/  ISETP.GE.AND P3, PT, R6, R194, PT ;  /* 0x000000c20600720c */ /* 0x000fe40003f66270 */
[----:B------:R-:W-:Y:S02]  /*e1d0*/  FSEL R41, R41, -INF , P1 ;  /* 0xff80000029297808 */ /* 0x000fe40000800000 */
[----:B------:R-:W-:Y:S02]  /*e1e0*/  FSEL R195, R40, -INF , !P6 ;  /* 0xff80000028c37808 */ /* 0x000fe40007000000 */
[----:B------:R-:W-:Y:S01]  /*e1f0*/  ISETP.NE.AND P1, PT, R4, RZ, PT ;  /* 0x000000ff0400720c */ /* 0x000fe20003f25270 */
[----:B------:R-:W-:Y:S01]  /*e200*/  VIADD R4, R0, 0x48 ;  /* 0x0000004800047836 */ /* 0x000fe20000000000 */
[----:B------:R-:W-:-:S02]  /*e210*/  ISETP.GE.AND P6, PT, R6, R189, PT ;  /* 0x000000bd0600720c */ /* 0x000fc40003fc6270 */
[----:B------:R-:W-:Y:S02]  /*e220*/  FSEL R36, R36, -INF , P3 ;  /* 0xff80000024247808 */ /* 0x000fe40001800000 */
[----:B------:R-:W-:Y:S02]  /*e230*/  LOP3.LUT R188, R188, 0xfffffffd, RZ, 0xc0, !PT ;  /* 0xfffffffdbcbc7812 */ /* 0x000fe400078ec0ff */
[----:B------:R-:W-:Y:S02]  /*e240*/  FSEL R42, R42, -INF , P2 ;  /* 0xff8000002a2a7808 */ /* 0x000fe40001000000 */
[----:B------:R-:W-:Y:S02]  /*e250*/  ISETP.GE.AND P2, PT, R6, R193, PT ;  /* 0x000000c10600720c */ /* 0x000fe40003f46270 */
[----:B------:R-:W-:Y:S02]  /*e260*/  FSEL R197, R41, -INF , !P1 ;  /* 0xff80000029c57808 */ /* 0x000fe40004800000 */
[----:B------:R-:W-:-:S02]  /*e270*/  FSEL R143, R36, -INF , !P6 ;  /* 0xff800000248f7808 */ /* 0x000fc40007000000 */
[----:B------:R-:W-:Y:S02]  /*e280*/  ISETP.GE.AND P1, PT, R2, R194, PT ;  /* 0x000000c20200720c */ /* 0x000fe40003f26270 */
[----:B------:R-:W-:Y:S02]  /*e290*/  @P0 LOP3.LUT R188, R188, 0x2, RZ, 0xfc, !PT ;  /* 0x00000002bcbc0812 */ /* 0x000fe400078efcff */
[----:B------:R-:W-:Y:S02]  /*e2a0*/  ISETP.GE.AND P6, PT, R4, R189, PT ;  /* 0x000000bd0400720c */ /* 0x000fe40003fc6270 */
[----:B------:R-:W-:Y:S02]  /*e2b0*/  FSEL R147, R43, -INF , !P4 ;  /* 0xff8000002b937808 */ /* 0x000fe40006000000 */
[C---:B------:R-:W-:Y:S02]  /*e2c0*/  ISETP.GE.AND P0, PT, R2.reuse, R193, PT ;  /* 0x000000c10200720c */ /* 0x040fe40003f06270 */
[----:B------:R-:W-:Y:S01]  /*e2d0*/  ISETP.GE.AND P4, PT, R2, R192, PT ;  /* 0x000000c00200720c */ /* 0x000fe20003f86270 */
[----:B------:R-:W-:Y:S01]  /*e2e0*/  VIADD R2, R0, 0x49 ;  /* 0x0000004900027836 */ /* 0x000fe20000000000 */
[----:B------:R-:W-:-:S02]  /*e2f0*/  FSEL R38, R38, -INF , P2 ;  /* 0xff80000026267808 */ /* 0x000fc40001000000 */
[----:B------:R-:W-:Y:S02]  /*e300*/  LOP3.LUT P2, RZ, R188, 0x2, RZ, 0xc0, !PT ;  /* 0x00000002bcff7812 */ /* 0x000fe4000784c0ff */
[----:B------:R-:W-:Y:S02]  /*e310*/  FSEL R37, R37, -INF , P1 ;  /* 0xff80000025257808 */ /* 0x000fe40000800000 */
[----:B------:R-:W-:Y:S02]  /*e320*/  FSEL R159, R42, -INF , !P5 ;  /* 0xff8000002a9f7808 */ /* 0x000fe40006800000 */
[----:B------:R-:W-:Y:S02]  /*e330*/  FSEL R153, R37, -INF , !P2 ;  /* 0xff80000025997808 */ /* 0x000fe40005000000 */
[----:B------:R-:W-:Y:S02]  /*e340*/  ISETP.GE.AND P5, PT, R6, R192, PT ;  /* 0x000000c00600720c */ /* 0x000fe40003fa6270 */
[----:B------:R-:W-:-:S02]  /*e350*/  LOP3.LUT R188, R188, 0xfffffffe, RZ, 0xc0, !PT ;  /* 0xfffffffebcbc7812 */ /* 0x000fc400078ec0ff */
[----:B------:R-:W-:Y:S02]  /*e360*/  ISETP.GE.AND P2, PT, R2, R189, PT ;  /* 0x000000bd0200720c */ /* 0x000fe40003f46270 */
[----:B------:R-:W-:Y:S02]  /*e370*/  FSEL R39, R39, -INF , P0 ;  /* 0xff80000027277808 */ /* 0x000fe40000000000 */
[----:B------:R-:W-:Y:S02]  /*e380*/  FSEL R151, R38, -INF , !P5 ;  /* 0xff80000026977808 */ /* 0x000fe40006800000 */
[----:B------:R-:W-:Y:S02]  /*e390*/  @P6 LOP3.LUT R188, R188, 0x1, RZ, 0xfc, !PT ;  /* 0x00000001bcbc6812 */ /* 0x000fe400078efcff */
[C---:B------:R-:W-:Y:S02]  /*e3a0*/  ISETP.GE.AND P3, PT, R4.reuse, R194, PT ;  /* 0x000000c20400720c */ /* 0x040fe40003f66270 */
[----:B------:R-:W-:-:S02]  /*e3b0*/  ISETP.GE.AND P1, PT, R4, R193, PT ;  /* 0x000000c10400720c */ /* 0x000fc40003f26270 */
[----:B------:R-:W-:Y:S01]  /*e3c0*/  ISETP.GE.AND P5, PT, R4, R192, PT ;  /* 0x000000c00400720c */ /* 0x000fe20003fa6270 */
[----:B------:R-:W-:Y:S01]  /*e3d0*/  VIADD R4, R0, 0x50 ;  /* 0x0000005000047836 */ /* 0x000fe20000000000 */
[----:B------:R-:W-:Y:S02]  /*e3e0*/  FSEL R141, R39, -INF , !P4 ;  /* 0xff800000278d7808 */ /* 0x000fe40006000000 */
[C---:B------:R-:W-:Y:S02]  /*e3f0*/  LOP3.LUT P4, RZ, R188.reuse, 0x1, RZ, 0xc0, !PT ;  /* 0x00000001bcff7812 */ /* 0x040fe4000788c0ff */
[----:B------:R-:W-:Y:S02]  /*e400*/  LOP3.LUT R188, R188, 0xfffffffd, RZ, 0xc0, !PT ;  /* 0xfffffffdbcbc7812 */ /* 0x000fe400078ec0ff */
[----:B------:R-:W-:Y:S02]  /*e410*/  FSEL R34, R34, -INF , P1 ;  /* 0xff80000022227808 */ /* 0x000fe40000800000 */
[----:B------:R-:W-:-:S02]  /*e420*/  ISETP.GE.AND P1, PT, R4, R189, PT ;  /* 0x000000bd0400720c */ /* 0x000fc40003f26270 */
[----:B------:R-:W-:Y:S02]  /*e430*/  @P2 LOP3.LUT R188, R188, 0x2, RZ, 0xfc, !PT ;  /* 0x00000002bcbc2812 */ /* 0x000fe400078efcff */
[C---:B------:R-:W-:Y:S02]  /*e440*/  ISETP.GE.AND P0, PT, R2.reuse, R194, PT ;  /* 0x000000c20200720c */ /* 0x040fe40003f06270 */
[C---:B------:R-:W-:Y:S02]  /*e450*/  ISETP.GE.AND P2, PT, R2.reuse, R193, PT ;  /* 0x000000c10200720c */ /* 0x040fe40003f46270 */
[----:B------:R-:W-:Y:S01]  /*e460*/  ISETP.GE.AND P6, PT, R2, R192, PT ;  /* 0x000000c00200720c */ /* 0x000fe20003fc6270 */
[----:B------:R-:W-:Y:S01]  /*e470*/  VIADD R2, R0, 0x51 ;  /* 0x0000005100027836 */ /* 0x000fe20000000000 */
[----:B------:R-:W-:Y:S02]  /*e480*/  FSEL R32, R32, -INF , P3 ;  /* 0xff80000020207808 */ /* 0x000fe40001800000 */
[----:B------:R-:W-:-:S02]  /*e490*/  LOP3.LUT P3, RZ, R188, 0x2, RZ, 0xc0, !PT ;  /* 0x00000002bcff7812 */ /* 0x000fc4000786c0ff */
[----:B------:R-:W-:Y:S02]  /*e4a0*/  FSEL R33, R33, -INF , P0 ;  /* 0xff80000021217808 */ /* 0x000fe40000000000 */
[----:B------:R-:W-:Y:S02]  /*e4b0*/  LOP3.LUT R188, R188, 0xfffffffe, RZ, 0xc0, !PT ;  /* 0xfffffffebcbc7812 */ /* 0x000fe400078ec0ff */
[----:B------:R-:W-:Y:S02]  /*e4c0*/  ISETP.GE.AND P0, PT, R2, R189, PT ;  /* 0x000000bd0200720c */ /* 0x000fe40003f06270 */
[----:B------:R-:W-:Y:S02]  /*e4d0*/  FSEL R155, R32, -INF , !P4 ;  /* 0xff800000209b7808 */ /* 0x000fe40006000000 */
[----:B------:R-:W-:Y:S02]  /*e4e0*/  @P1 LOP3.LUT R188, R188, 0x1, RZ, 0xfc, !PT ;  /* 0x00000001bcbc1812 */ /* 0x000fe400078efcff */
[----:B------:R-:W-:-:S02]  /*e4f0*/  ISETP.GE.AND P4, PT, R4, R194, PT ;  /* 0x000000c20400720c */ /* 0x000fc40003f86270 */
[----:B------:R-:W-:Y:S02]  /*e500*/  FSEL R35, R35, -INF , P2 ;  /* 0xff80000023237808 */ /* 0x000fe40001000000 */
[C---:B------:R-:W-:Y:S02]  /*e510*/  LOP3.LUT P2, RZ, R188.reuse, 0x1, RZ, 0xc0, !PT ;  /* 0x00000001bcff7812 */ /* 0x040fe4000784c0ff */
[----:B------:R-:W-:Y:S02]  /*e520*/  LOP3.LUT R188, R188, 0xfffffffb, RZ, 0xc0, !PT ;  /* 0xfffffffbbcbc7812 */ /* 0x000fe400078ec0ff */
[----:B------:R-:W-:Y:S02]  /*e530*/  FSEL R28, R28, -INF , P4 ;  /* 0xff8000001c1c7808 */ /* 0x000fe40002000000 */
[----:B------:R-:W-:Y:S02]  /*e540*/  ISETP.GE.AND P4, PT, R2, R192, PT ;  /* 0x000000c00200720c */ /* 0x000fe40003f86270 */
[----:B------:R-:W-:-:S02]  /*e550*/  FSEL R157, R33, -INF , !P3 ;  /* 0xff800000219d7808 */ /* 0x000fc40005800000 */
[----:B------:R-:W-:Y:S02]  /*e560*/  @P0 LOP3.LUT R188, R188, 0x4, RZ, 0xfc, !PT ;  /* 0x00000004bcbc0812 */ /* 0x000fe400078efcff */
[C---:B------:R-:W-:Y:S02]  /*e570*/  ISETP.GE.AND P3, PT, R2.reuse, R194, PT ;  /* 0x000000c20200720c */ /* 0x040fe40003f66270 */
[-C--:B------:R-:W-:Y:S01]  /*e580*/  ISETP.GE.AND P0, PT, R2, R193.reuse, PT ;  /* 0x000000c10200720c */ /* 0x080fe20003f06270 */
[----:B------:R-:W-:Y:S01]  /*e590*/  VIADD R2, R0, 0x59 ;  /* 0x0000005900027836 */ /* 0x000fe20000000000 */
[----:B------:R-:W-:Y:S02]  /*e5a0*/  FSEL R149, R34, -INF , !P5 ;  /* 0xff80000022957808 */ /* 0x000fe40006800000 */
[C---:B------:R-:W-:Y:S02]  /*e5b0*/  ISETP.GE.AND P1, PT, R4.reuse, R193, PT ;  /* 0x000000c10400720c */ /* 0x040fe40003f26270 */
[----:B------:R-:W-:Y:S01]  /*e5c0*/  ISETP.GE.AND P5, PT, R4, R192, PT ;  /* 0x000000c00400720c */ /* 0x000fe20003fa6270 */
[----:B------:R-:W-:Y:S01]  /*e5d0*/  VIADD R4, R0, 0x58 ;  /* 0x0000005800047836 */ /* 0x000fe20000000000 */
[----:B------:R-:W-:-:S02]  /*e5e0*/  LOP3.LUT R188, R188, 0xfffffffd, RZ, 0xc0, !PT ;  /* 0xfffffffdbcbc7812 */ /* 0x000fc400078ec0ff */
[----:B------:R-:W-:Y:S02]  /*e5f0*/  FSEL R30, R30, -INF , P1 ;  /* 0xff8000001e1e7808 */ /* 0x000fe40000800000 */
[-C--:B------:R-:W-:Y:S02]  /*e600*/  ISETP.GE.AND P1, PT, R2, R194.reuse, PT ;  /* 0x000000c20200720c */ /* 0x080fe40003f26270 */
[----:B------:R-:W-:Y:S02]  /*e610*/  FSEL R115, R28, -INF , !P2 ;  /* 0xff8000001c737808 */ /* 0x000fe40005000000 */
[----:B------:R-:W-:Y:S02]  /*e620*/  ISETP.GE.AND P2, PT, R4, R194, PT ;  /* 0x000000c20400720c */ /* 0x000fe40003f46270 */
[----:B------:R-:W-:Y:S02]  /*e630*/  @P4 LOP3.LUT R188, R188, 0x2, RZ, 0xfc, !PT ;  /* 0x00000002bcbc4812 */ /* 0x000fe400078efcff */
[----:B------:R-:W-:-:S02]  /*e640*/  FSEL R29, R29, -INF , P3 ;  /* 0xff8000001d1d7808 */ /* 0x000fc40001800000 */
[----:B------:R-:W-:Y:S02]  /*e650*/  FSEL R31, R31, -INF , P0 ;  /* 0xff8000001f1f7808 */ /* 0x000fe40000000000 */
[----:B------:R-:W-:Y:S02]  /*e660*/  FSEL R139, R25, -INF , P1 ;  /* 0xff800000198b7808 */ /* 0x000fe40000800000 */
[C---:B------:R-:W-:Y:S02]  /*e670*/  ISETP.GE.AND P0, PT, R2.reuse, R193, PT ;  /* 0x000000c10200720c */ /* 0x040fe40003f06270 */
[C---:B------:R-:W-:Y:S02]  /*e680*/  ISETP.GE.AND P3, PT, R2.reuse, R189, PT ;  /* 0x000000bd0200720c */ /* 0x040fe40003f66270 */
[----:B------:R-:W-:Y:S01]  /*e690*/  ISETP.GE.AND P1, PT, R2, R192, PT ;  /* 0x000000c00200720c */ /* 0x000fe20003f26270 */
[----:B------:R-:W-:Y:S01]  /*e6a0*/  VIADD R2, R0, 0x60 ;  /* 0x0000006000027836 */ /* 0x000fe20000000000 */
[----:B------:R-:W-:-:S02]  /*e6b0*/  FSEL R24, R24, -INF , P2 ;  /* 0xff80000018187808 */ /* 0x000fc40001000000 */
[----:B------:R-:W-:Y:S02]  /*e6c0*/  LOP3.LUT P2, RZ, R188, 0x4, RZ, 0xc0, !PT ;  /* 0x00000004bcff7812 */ /* 0x000fe4000784c0ff */
[-C--:B------:R-:W-:Y:S02]  /*e6d0*/  ISETP.GE.AND P4, PT, R4, R193.reuse, PT ;  /* 0x000000c10400720c */ /* 0x080fe40003f86270 */
[----:B------:R-:W-:Y:S02]  /*e6e0*/  FSEL R27, R27, -INF , P0 ;  /* 0xff8000001b1b7808 */ /* 0x000fe40000000000 */
[----:B------:R-:W-:Y:S02]  /*e6f0*/  FSEL R135, R29, -INF , !P2 ;  /* 0xff8000001d877808 */ /* 0x000fe40005000000 */
[----:B------:R-:W-:Y:S02]  /*e700*/  ISETP.GE.AND P0, PT, R2, R193, PT ;  /* 0x000000c10200720c */ /* 0x000fe40003f06270 */
[----:B------:R-:W-:-:S02]  /*e710*/  ISETP.GE.AND P2, PT, R0, R194, PT ;  /* 0x000000c20000720c */ /* 0x000fc40003f46270 */
[----:B------:R-:W-:Y:S02]  /*e720*/  FSEL R26, R26, -INF , P4 ;  /* 0xff8000001a1a7808 */ /* 0x000fe40002000000 */
[----:B------:R-:W-:Y:S02]  /*e730*/  LOP3.LUT P4, RZ, R188, 0x2, RZ, 0xc0, !PT ;  /* 0x00000002bcff7812 */ /* 0x000fe4000788c0ff */
[----:B------:R-:W-:Y:S02]  /*e740*/  FSEL R22, R22, -INF , P0 ;  /* 0xff80000016167808 */ /* 0x000fe40000000000 */
[----:B------:R-:W-:Y:S02]  /*e750*/  LOP3.LUT R188, R188, 0xfffffffe, RZ, 0xc0, !PT ;  /* 0xfffffffebcbc7812 */ /* 0x000fe400078ec0ff */
[----:B------:R-:W-:Y:S02]  /*e760*/  ISETP.GE.AND P0, PT, R0, R189, PT ;  /* 0x000000bd0000720c */ /* 0x000fe40003f06270 */
[----:B------:R-:W-:-:S02]  /*e770*/  FSEL R6, R80, -INF , P2 ;  /* 0xff80000050067808 */ /* 0x000fc40001000000 */
[----:B------:R-:W-:Y:S02]  /*e780*/  FSEL R113, R30, -INF , !P5 ;  /* 0xff8000001e717808 */ /* 0x000fe40006800000 */
[----:B------:R-:W-:Y:S01]  /*e790*/  ISETP.GE.AND P5, PT, R4, R192, PT ;  /* 0x000000c00400720c */ /* 0x000fe20003fa6270 */
[----:B------:R-:W-:Y:S01]  /*e7a0*/  VIADD R25, R0, 0x68 ;  /* 0x0000006800197836 */ /* 0x000fe20000000000 */
[----:B------:R-:W-:Y:S02]  /*e7b0*/  @P1 LOP3.LUT R188, R188, 0x1, RZ, 0xfc, !PT ;  /* 0x00000001bcbc1812 */ /* 0x000fe400078efcff */
[----:B------:R-:W-:Y:S02]  /*e7c0*/  FSEL R6, R6, -INF , !P0 ;  /* 0xff80000006067808 */ /* 0x000fe40004000000 */
[----:B------:R-:W-:Y:S02]  /*e7d0*/  ISETP.GE.AND P1, PT, R2, R194, PT ;  /* 0x000000c20200720c */ /* 0x000fe40003f26270 */
[----:B------:R-:W-:-:S02]  /*e7e0*/  FSEL R127, R26, -INF , !P5 ;  /* 0xff8000001a7f7808 */ /* 0x000fc40006800000 */
[----:B------:R-:W-:Y:S02]  /*e7f0*/  FMNMX3.FTZ R26, R6, R85, R87, !PT ;  /* 0x00000055061a7276 */ /* 0x000fe40007810057 */
[----:B------:R-:W-:Y:S01]  /*e800*/  FSEL R67, R20, -INF , P1 ;  /* 0xff80000014437808 */ /* 0x000fe20000800000 */
[----:B------:R-:W-:Y:S01]  /*e810*/  VIADD R20, R0, 0x70 ;  /* 0x0000007000147836 */ /* 0x000fe20000000000 */
[----:B------:R-:W-:Y:S02]  /*e820*/  ISETP.GE.AND P1, PT, R25, R194, PT ;  /* 0x000000c21900720c */ /* 0x000fe40003f26270 */
[----:B------:R-:W-:Y:S02]  /*e830*/  FMNMX3.FTZ R26, R26, R89, R91, !PT ;  /* 0x000000591a1a7276 */ /* 0x000fe4000781005b */
[----:B------:R-:W-:Y:S02]  /*e840*/  FSEL R145, R35, -INF , !P6 ;  /* 0xff80000023917808 */ /* 0x000fe40007000000 */
[----:B------:R-:W-:Y:S01]  /*e850*/  ISETP.GE.AND P6, PT, R4, R189, PT ;  /* 0x000000bd0400720c */ /* 0x000fe20003fc6270 */
[----:B------:R-:W-:Y:S01]  /*e860*/  VIADD R4, R0, 0x61 ;  /* 0x0000006100047836 */ /* 0x000fe20000000000 */
[----:B------:R-:W-:-:S02]  /*e870*/  FSEL R16, R16, -INF , P1 ;  /* 0xff80000010107808 */ /* 0x000fc40000800000 */
[-C--:B------:R-:W-:Y:S02]  /*e880*/  ISETP.GE.AND P1, PT, R20, R194.reuse, PT ;  /* 0x000000c21400720c */ /* 0x080fe40003f26270 */
[----:B------:R-:W-:Y:S02]  /*e890*/  FMNMX3.FTZ R26, R26, R75, R93, !PT ;  /* 0x0000004b1a1a7276 */ /* 0x000fe4000781005d */
[----:B------:R-:W-:Y:S01]  /*e8a0*/  FSEL R133, R24, -INF , !P6 ;  /* 0xff80000018857808 */ /* 0x000fe20007000000 */
[----:B------:R-:W-:Y:S01]  /*e8b0*/  VIADD R24, R0, 0x69 ;  /* 0x0000006900187836 */ /* 0x000fe20000000000 */
[----:B------:R-:W-:Y:S02]  /*e8c0*/  FSEL R40, R12, -INF , P1 ;  /* 0xff8000000c287808 */ /* 0x000fe40000800000 */
[----:B------:R-:W-:Y:S02]  /*e8d0*/  ISETP.GE.AND P0, PT, R4, R194, PT ;  /* 0x000000c20400720c */ /* 0x000fe40003f06270 */
[----:B------:R-:W-:-:S02]  /*e8e0*/  FMNMX3.FTZ R12, R26, R71, R111, !PT ;  /* 0x000000471a0c7276 */ /* 0x000fc4000781006f */
[----:B------:R-:W-:Y:S02]  /*e8f0*/  FSEL R121, R31, -INF , !P4 ;  /* 0xff8000001f797808 */ /* 0x000fe40006000000 */
[C---:B------:R-:W-:Y:S02]  /*e900*/  ISETP.GE.AND P4, PT, R2.reuse, R189, PT ;  /* 0x000000bd0200720c */ /* 0x040fe40003f86270 */
[----:B------:R-:W-:Y:S01]  /*e910*/  ISETP.GE.AND P6, PT, R2, R192, PT ;  /* 0x000000c00200720c */ /* 0x000fe20003fc6270 */
[----:B------:R-:W-:Y:S01]  /*e920*/  VIADD R2, R0, 0x71 ;  /* 0x0000007100027836 */ /* 0x000fe20000000000 */
[----:B------:R-:W-:Y:S02]  /*e930*/  FSEL R21, R21, -INF , P0 ;  /* 0xff80000015157808 */ /* 0x000fe40000000000 */
[----:B------:R-:W-:Y:S02]  /*e940*/  FMNMX3.FTZ R26, R12, R205, R207, !PT ;  /* 0x000000cd0c1a7276 */ /* 0x000fe400078100cf */
[----:B------:R-:W-:-:S02]  /*e950*/  ISETP.GE.AND P0, PT, R24, R194, PT ;  /* 0x000000c21800720c */ /* 0x000fc40003f06270 */
[----:B------:R-:W-:Y:S02]  /*e960*/  LOP3.LUT P1, RZ, R188, 0x1, RZ, 0xc0, !PT ;  /* 0x00000001bcff7812 */ /* 0x000fe4000782c0ff */
[----:B------:R-:W-:Y:S02]  /*e970*/  FMNMX3.FTZ R26, R26, R209, R119, !PT ;  /* 0x000000d11a1a7276 */ /* 0x000fe40007810077 */
[----:B------:R-:W-:Y:S02]  /*e980*/  FSEL R17, R17, -INF , P0 ;  /* 0xff80000011117808 */ /* 0x000fe40000000000 */
[----:B------:R-:W-:Y:S02]  /*e990*/  ISETP.GE.AND P0, PT, R2, R194, PT ;  /* 0x000000c20200720c */ /* 0x000fe40003f06270 */
[----:B------:R-:W-:Y:S02]  /*e9a0*/  FSEL R137, R27, -INF , !P1 ;  /* 0xff8000001b897808 */ /* 0x000fe40004800000 */
[----:B------:R-:W-:-:S02]  /*e9b0*/  ISETP.GE.AND P1, PT, R25, R189, PT ;  /* 0x000000bd1900720c */ /* 0x000fc40003f26270 */
[----:B------:R-:W-:Y:S02]  /*e9c0*/  ISETP.GE.AND P2, PT, R0, R193, PT ;  /* 0x000000c10000720c */ /* 0x000fe40003f46270 */
[----:B------:R-:W-:Y:S02]  /*e9d0*/  FMNMX3.FTZ R26, R26, R179, R195, !PT ;  /* 0x000000b31a1a7276 */ /* 0x000fe400078100c3 */
[----:B------:R-:W-:Y:S02]  /*e9e0*/  FSEL R139, R139, -INF , !P3 ;  /* 0xff8000008b8b7808 */ /* 0x000fe40005800000 */
[----:B------:R-:W-:Y:S02]  /*e9f0*/  FSEL R13, R13, -INF , P0 ;  /* 0xff8000000d0d7808 */ /* 0x000fe40000000000 */
[C---:B------:R-:W-:Y:S02]  /*ea00*/  ISETP.GE.AND P3, PT, R4.reuse, R189, PT ;  /* 0x000000bd0400720c */ /* 0x040fe40003f66270 */
[----:B------:R-:W-:-:S02]  /*ea10*/  ISETP.GE.AND P5, PT, R4, R193, PT ;  /* 0x000000c10400720c */ /* 0x000fc40003fa6270 */
[-C--:B------:R-:W-:Y:S02]  /*ea20*/  ISETP.GE.AND P0, PT, R4, R192.reuse, PT ;  /* 0x000000c00400720c */ /* 0x080fe40003f06270 */
[----:B------:R-:W-:Y:S02]  /*ea30*/  FSEL R53, R16, -INF , !P1 ;  /* 0xff80000010357808 */ /* 0x000fe40004800000 */
[----:B------:R-:W-:Y:S02]  /*ea40*/  FSEL R4, R82, -INF , P2 ;  /* 0xff80000052047808 */ /* 0x000fe40001000000 */
[----:B------:R-:W-:Y:S02]  /*ea50*/  FMNMX3.FTZ R16, R26, R197, R143, !PT ;  /* 0x000000c51a107276 */ /* 0x000fe4000781008f */
[----:B------:R-:W-:Y:S02]  /*ea60*/  ISETP.GE.AND P2, PT, R0, R192, PT ;  /* 0x000000c00000720c */ /* 0x000fe40003f46270 */
[----:B------:R-:W-:-:S02]  /*ea70*/  FMNMX3.FTZ R16, R16, R153, R155, !PT ;  /* 0x0000009910107276 */ /* 0x000fc4000781009b */
[----:B------:R-:W-:Y:S02]  /*ea80*/  FSEL R4, R4, -INF , !P2 ;  /* 0xff80000004047808 */ /* 0x000fe40005000000 */
[----:B------:R-:W-:Y:S02]  /*ea90*/  FMNMX3.FTZ R26, R16, R157, R115, !PT ;  /* 0x0000009d101a7276 */ /* 0x000fe40007810073 */
[----:B------:R-:W-:Y:S02]  /*eaa0*/  FMNMX3.FTZ R16, R4, R83, R81, !PT ;  /* 0x0000005304107276 */ /* 0x000fe40007810051 */
[----:B------:R-:W-:Y:S02]  /*eab0*/  LOP3.LUT R188, R188, 0xfffffffd, RZ, 0xc0, !PT ;  /* 0xfffffffdbcbc7812 */ /* 0x000fe400078ec0ff */
[----:B------:R-:W-:Y:S02]  /*eac0*/  FMNMX3.FTZ R16, R16, R79, R77, !PT ;  /* 0x0000004f10107276 */ /* 0x000fe4000781004d */
[----:B------:R-:W-:-:S02]  /*ead0*/  @P0 LOP3.LUT R188, R188, 0x2, RZ, 0xfc, !PT ;  /* 0x00000002bcbc0812 */ /* 0x000fc400078efcff */
[----:B------:R-:W-:Y:S02]  /*eae0*/  FMNMX3.FTZ R16, R16, R73, R69, !PT ;  /* 0x0000004910107276 */ /* 0x000fe40007810045 */
[----:B------:R-:W-:Y:S01]  /*eaf0*/  ISETP.GE.AND P0, PT, R24, R189, PT ;  /* 0x000000bd1800720c */ /* 0x000fe20003f06270 */
[----:B------:R-:W-:Y:S01]  /*eb00*/  VIADD R12, R0, 0x78 ;  /* 0x00000078000c7836 */ /* 0x000fe20000000000 */
[----:B------:R-:W-:Y:S01]  /*eb10*/  FMNMX3.FTZ R16, R16, R7, R109, !PT ;  /* 0x0000000710107276 */ /* 0x000fe2000781006d */
[----:B------:R-:W-:Y:S01]  /*eb20*/  VIADD R0, R0, 0x79 ;  /* 0x0000007900007836 */ /* 0x000fe20000000000 */
[----:B------:R-:W-:Y:S02]  /*eb30*/  FSEL R51, R17, -INF , !P0 ;  /* 0xff80000011337808 */ /* 0x000fe40004000000 */
[-C--:B------:R-:W-:Y:S02]  /*eb40*/  ISETP.GE.AND P0, PT, R20, R189.reuse, PT ;  /* 0x000000bd1400720c */ /* 0x080fe40003f06270 */
[----:B------:R-:W-:-:S02]  /*eb50*/  ISETP.GE.AND P1, PT, R2, R189, PT ;  /* 0x000000bd0200720c */ /* 0x000fc40003f26270 */
[----:B------:R-:W-:Y:S02]  /*eb60*/  FSEL R67, R67, -INF , !P4 ;  /* 0xff80000043437808 */ /* 0x000fe40006000000 */
[----:B------:R-:W-:Y:S02]  /*eb70*/  FMNMX3.FTZ R26, R26, R135, R133, !PT ;  /* 0x000000871a1a7276 */ /* 0x000fe40007810085 */
[----:B------:R-:W-:Y:S02]  /*eb80*/  FMNMX3.FTZ R16, R16, R201, R203, !PT ;  /* 0x000000c910107276 */ /* 0x000fe400078100cb */
[----:B------:R-:W-:Y:S02]  /*eb90*/  FSEL R40, R40, -INF , !P0 ;  /* 0xff80000028287808 */ /* 0x000fe40004000000 */
[----:B------:R-:W-:Y:S02]  /*eba0*/  FSEL R38, R13, -INF , !P1 ;  /* 0xff8000000d267808 */ /* 0x000fe40004800000 */
[----:B------:R-:W-:-:S02]  /*ebb0*/  FSEL R55, R21, -INF , !P3 ;  /* 0xff80000015377808 */ /* 0x000fc40005800000 */
[-C--:B------:R-:W-:Y:S02]  /*ebc0*/  ISETP.GE.AND P0, PT, R12, R194.reuse, PT ;  /* 0x000000c20c00720c */ /* 0x080fe40003f06270 */
[----:B------:R-:W-:Y:S02]  /*ebd0*/  ISETP.GE.AND P1, PT, R0, R194, PT ;  /* 0x000000c20000720c */ /* 0x000fe40003f26270 */
[----:B------:R-:W-:Y:S02]  /*ebe0*/  FMNMX3.FTZ R26, R26, R139, R67, !PT ;  /* 0x0000008b1a1a7276 */ /* 0x000fe40007810043 */
[----:B------:R-:W-:Y:S02]  /*ebf0*/  FMNMX3.FTZ R16, R16, R199, R123, !PT ;  /* 0x000000c710107276 */ /* 0x000fe4000781007b */
[----:B------:R-:W-:Y:S02]  /*ec00*/  ISETP.GE.AND P2, PT, R12, R189, PT ;  /* 0x000000bd0c00720c */ /* 0x000fe40003f46270 */
[----:B------:R-:W-:-:S02]  /*ec10*/  FSEL R39, R128, -INF , P0 ;  /* 0xff80000080277808 */ /* 0x000fc40000000000 */
[----:B------:R-:W-:Y:S02]  /*ec20*/  FMNMX3.FTZ R13, R26, R55, R53, !PT ;  /* 0x000000371a0d7276 */ /* 0x000fe40007810035 */
[----:B------:R-:W-:Y:S02]  /*ec30*/  FSEL R42, R129, -INF , P1 ;  /* 0xff800000812a7808 */ /* 0x000fe40000800000 */
[----:B------:R-:W-:Y:S02]  /*ec40*/  FSEL R107, R22, -INF , !P6 ;  /* 0xff800000166b7808 */ /* 0x000fe40007000000 */
[----:B------:R-:W-:Y:S02]  /*ec50*/  ISETP.GE.AND P1, PT, R24, R192, PT ;  /* 0x000000c01800720c */ /* 0x000fe40003f26270 */
[----:B------:R-:W-:Y:S02]  /*ec60*/  FMNMX3.FTZ R22, R16, R117, R159, !PT ;  /* 0x0000007510167276 */ /* 0x000fe4000781009f */
[----:B------:R-:W-:-:S02]  /*ec70*/  ISETP.GE.AND P0, PT, R0, R189, PT ;  /* 0x000000bd0000720c */ /* 0x000fc40003f06270 */
[----:B------:R-:W-:Y:S02]  /*ec80*/  FSEL R39, R39, -INF , !P2 ;  /* 0xff80000027277808 */ /* 0x000fe40005000000 */
[----:B------:R-:W-:Y:S02]  /*ec90*/  FMNMX3.FTZ R13, R13, R51, R40, !PT ;  /* 0x000000330d0d7276 */ /* 0x000fe40007810028 */
[----:B------:R-:W-:Y:S02]  /*eca0*/  FMNMX3.FTZ R22, R22, R147, R151, !PT ;  /* 0x0000009316167276 */ /* 0x000fe40007810097 */
[----:B------:R-:W-:Y:S02]  /*ecb0*/  FSEL R42, R42, -INF , !P0 ;  /* 0xff8000002a2a7808 */ /* 0x000fe40004000000 */
[----:B------:R-:W-:Y:S02]  /*ecc0*/  FMNMX3.FTZ R13, R13, R38, R39, !PT ;  /* 0x000000260d0d7276 */ /* 0x000fe40007810027 */
[----:B------:R-:W-:-:S02]  /*ecd0*/  LOP3.LUT P0, RZ, R188, 0x2, RZ, 0xc0, !PT ;  /* 0x00000002bcff7812 */ /* 0x000fc4000780c0ff */
[----:B------:R-:W-:Y:S02]  /*ece0*/  FMNMX3.FTZ R22, R22, R141, R149, !PT ;  /* 0x0000008d16167276 */ /* 0x000fe40007810095 */
[----:B------:R-:W-:Y:S02]  /*ecf0*/  LOP3.LUT R188, R188, 0xfffffffe, RZ, 0xc0, !PT ;  /* 0xfffffffebcbc7812 */ /* 0x000fe400078ec0ff */
[----:B------:R-:W-:Y:S02]  /*ed00*/  FSEL R23, R23, -INF , P5 ;  /* 0xff80000017177808 */ /* 0x000fe40002800000 */
[----:B------:R-:W-:Y:S02]  /*ed10*/  ISETP.GE.AND P3, PT, R25, R193, PT ;  /* 0x000000c11900720c */ /* 0x000fe40003f66270 */
[----:B------:R-:W-:Y:S02]  /*ed20*/  FMNMX.FTZ R13, R42, R13, !PT ;  /* 0x0000000d2a0d7209 */ /* 0x000fe40007810000 */
[----:B------:R-:W-:-:S02]  /*ed30*/  FMNMX3.FTZ R22, R22, R145, R113, !PT ;  /* 0x0000009116167276 */ /* 0x000fc40007810071 */
[----:B------:R-:W-:Y:S02]  /*ed40*/  @P1 LOP3.LUT R188, R188, 0x1, RZ, 0xfc, !PT ;  /* 0x00000001bcbc1812 */ /* 0x000fe400078efcff */
[----:B------:R-:W-:Y:S02]  /*ed50*/  FSEL R41, R23, -INF , !P0 ;  /* 0xff80000017297808 */ /* 0x000fe40004000000 */
[-C--:B------:R-:W-:Y:S02]  /*ed60*/  ISETP.GE.AND P1, PT, R20, R193.reuse, PT ;  /* 0x000000c11400720c */ /* 0x080fe40003f26270 */
[----:B------:R-:W-:Y:S01]  /*ed70*/  ISETP.GE.AND P0, PT, R2, R193, PT ;  /* 0x000000c10200720c */ /* 0x000fe20003f06270 */
[----:B------:R-:W1:Y:S01]  /*ed80*/  SHFL.BFLY PT, R16, R13, 0x2, 0x1f ;  /* 0x0c401f000d107f89 */ /* 0x000e6200000e0000 */
[----:B------:R-:W-:Y:S02]  /*ed90*/  ISETP.GE.AND P4, PT, R25, R192, PT ;  /* 0x000000c01900720c */ /* 0x000fe40003f86270 */
[----:B------:R-:W-:-:S02]  /*eda0*/  FSEL R18, R18, -INF , P3 ;  /* 0xff80000012127808 */ /* 0x000fc40001800000 */
[----:B------:R-:W-:Y:S02]  /*edb0*/  ISETP.GE.AND P2, PT, R24, R193, PT ;  /* 0x000000c11800720c */ /* 0x000fe40003f46270 */
[----:B------:R-:W-:Y:S02]  /*edc0*/  FMNMX3.FTZ R22, R22, R121, R127, !PT ;  /* 0x0000007916167276 */ /* 0x000fe4000781007f */
[----:B------:R-:W-:Y:S02]  /*edd0*/  FSEL R14, R14, -INF , P1 ;  /* 0xff8000000e0e7808 */ /* 0x000fe40000800000 */
[----:B------:R-:W-:Y:S02]  /*ede0*/  FSEL R15, R15, -INF , P0 ;  /* 0xff8000000f0f7808 */ /* 0x000fe40000000000 */
[----:B------:R-:W-:Y:S02]  /*edf0*/  FSEL R47, R18, -INF , !P4 ;  /* 0xff800000122f7808 */ /* 0x000fe40006000000 */
[----:B------:R-:W-:-:S02]  /*ee00*/  ISETP.GE.AND P0, PT, R0, R193, PT ;  /* 0x000000c10000720c */ /* 0x000fc40003f06270 */
[-C--:B------:R-:W-:Y:S02]  /*ee10*/  ISETP.GE.AND P1, PT, R0, R192.reuse, PT ;  /* 0x000000c00000720c */ /* 0x080fe40003f26270 */
[----:B------:R-:W-:Y:S02]  /*ee20*/  ISETP.GE.AND P6, PT, R20, R192, PT ;  /* 0x000000c01400720c */ /* 0x000fe40003fc6270 */
[----:B------:R-:W-:Y:S02]  /*ee30*/  FSEL R19, R19, -INF , P2 ;  /* 0xff80000013137808 */ /* 0x000fe40001000000 */
[----:B------:R-:W-:Y:S02]  /*ee40*/  ISETP.GE.AND P3, PT, R12, R193, PT ;  /* 0x000000c10c00720c */ /* 0x000fe40003f66270 */
[----:B------:R-:W-:Y:S02]  /*ee50*/  LOP3.LUT P4, RZ, R188, 0x1, RZ, 0xc0, !PT ;  /* 0x00000001bcff7812 */ /* 0x000fe4000788c0ff */
[----:B------:R-:W-:-:S02]  /*ee60*/  FMNMX3.FTZ R0, R22, R137, R107, !PT ;  /* 0x0000008916007276 */ /* 0x000fc4000781006b */
[-C--:B------:R-:W-:Y:S02]  /*ee70*/  ISETP.GE.AND P5, PT, R2, R192.reuse, PT ;  /* 0x000000c00200720c */ /* 0x080fe40003fa6270 */
[----:B------:R-:W-:Y:S02]  /*ee80*/  ISETP.GE.AND P2, PT, R12, R192, PT ;  /* 0x000000c00c00720c */ /* 0x000fe40003f46270 */
[----:B------:R-:W-:Y:S02]  /*ee90*/  FSEL R29, R130, -INF , P3 ;  /* 0xff800000821d7808 */ /* 0x000fe40001800000 */
[----:B------:R-:W-:Y:S02]  /*eea0*/  FSEL R105, R19, -INF , !P4 ;  /* 0xff80000013697808 */ /* 0x000fe40006000000 */
[----:B------:R-:W-:Y:S02]  /*eeb0*/  FSEL R37, R14, -INF , !P6 ;  /* 0xff8000000e257808 */ /* 0x000fe40007000000 */
[----:B------:R-:W-:-:S02]  /*eec0*/  FMNMX3.FTZ R0, R0, R41, R47, !PT ;  /* 0x0000002900007276 */ /* 0x000fc4000781002f */
        /* <DEDUP_REMOVED lines=15> */
[----:B--2---:R-:W-:-:S03]  /*efc0*/  FMUL.FTZ R46, R65, R2 ;  /* 0x00000002412e7220 */ /* 0x004fc60000410000 */
[----:B------:R-:W-:Y:S02]  /*efd0*/  LEA R166, R166, UR6, 0x1 ;  /* 0x00000006a6a67c11 */ /* 0x000fe4000f8e08ff */
[----:B------:R-:W-:-:S03]  /*efe0*/  FSEL R46, R46, RZ, P0 ;  /* 0x000000ff2e2e7208 */ /* 0x000fc60000000000 */
[----:B------:R-:W-:Y:S01]  /*eff0*/  IMAD.IADD R161, R5, 0x1, R166 ;  /* 0x0000000105a17824 */ /* 0x000fe200078e02a6 */
[----:B------:R-:W-:Y:S01]  /*f000*/  LDSM.16.MT88.4 R32, [R166+0x6800] ;  /* 0x00680000a620783b */ /* 0x000fe20000004200 */
[----:B-1----:R-:W-:Y:S01]  /*f010*/  FMNMX.FTZ R0, R12, R13, !PT ;  /* 0x0000000d0c007209 */ /* 0x002fe20007810000 */
[-CC-:B------:R-:W-:Y:S01]  /*f020*/  FFMA.FTZ R129, R6, R65.reuse, -R46.reuse ;  /* 0x0000004106817223 */ /* 0x180fe2000001082e */
[-CC-:B------:R-:W-:Y:S01]  /*f030*/  FFMA.FTZ R102, R85, R65.reuse, -R46.reuse ;  /* 0x0000004155667223 */ /* 0x180fe2000001082e */
[-CC-:B------:R-:W-:Y:S01]  /*f040*/  FFMA.FTZ R103, R87, R65.reuse, -R46.reuse ;  /* 0x0000004157677223 */ /* 0x180fe2000001082e */
[----:B------:R-:W-:Y:S01]  /*f050*/  FSETP.NEU.FTZ.AND P0, PT, R0, -INF , PT ;  /* 0xff8000000000780b */ /* 0x000fe20003f1d000 */
[----:B------:R-:W-:Y:S01]  /*f060*/  FMUL.FTZ R24, R65, R0 ;  /* 0x0000000041187220 */ /* 0x000fe20000410000 */
[----:B------:R-:W-:Y:S01]  /*f070*/  FFMA.FTZ R44, R89, R65, -R46 ;  /* 0x00000041592c7223 */ /* 0x000fe2000001082e */
[----:B------:R-:W-:Y:S03]  /*f080*/  LDSM.16.MT88.4 R12, [R161+0x6800] ;  /* 0x00680000a10c783b */ /* 0x000fe60000004200 */
[----:B------:R-:W-:-:S05]  /*f090*/  FSEL R24, R24, RZ, P0 ;  /* 0x000000ff18187208 */ /* 0x000fca0000000000 */
[-CC-:B------:R-:W-:Y:S01]  /*f0a0*/  FFMA.FTZ R48, R79, R65.reuse, -R24.reuse ;  /* 0x000000414f307223 */ /* 0x180fe20000010818 */
[-CC-:B------:R-:W-:Y:S02]  /*f0b0*/  FFMA.FTZ R43, R77, R65.reuse, -R24.reuse ;  /* 0x000000414d2b7223 */ /* 0x180fe40000010818 */
[----:B------:R-:W1:Y:S01]  /*f0c0*/  LDSM.16.MT88.4 R76, [R161+0x6000] ;  /* 0x00600000a14c783b */ /* 0x000e620000004200 */
[-CC-:B------:R-:W-:Y:S01]  /*f0d0*/  FFMA.FTZ R50, R4, R65.reuse, -R24.reuse ;  /* 0x0000004104327223 */ /* 0x180fe20000010818 */
[-CC-:B------:R-:W-:Y:S01]  /*f0e0*/  FFMA.FTZ R63, R83, R65.reuse, -R24.reuse ;  /* 0x00000041533f7223 */ /* 0x180fe20000010818 */
[-C--:B------:R-:W-:Y:S01]  /*f0f0*/  FFMA.FTZ R49, R81, R65.reuse, -R24 ;  /* 0x0000004151317223 */ /* 0x080fe20000010818 */
        /* <DEDUP_REMOVED lines=8> */
[-CC-:B------:R-:W-:Y:S01]  /*f180*/  FFMA.FTZ R45, R91, R65.reuse, -R46.reuse ;  /* 0x000000415b2d7223 */ /* 0x180fe2000001082e */
[-CC-:B------:R-:W-:Y:S01]  /*f190*/  FFMA.FTZ R30, R75, R65.reuse, -R46.reuse ;  /* 0x000000414b1e7223 */ /* 0x180fe2000001082e */
[-CC-:B------:R-:W-:Y:S01]  /*f1a0*/  FFMA.FTZ R27, R93, R65.reuse, -R46.reuse ;  /* 0x000000415d1b7223 */ /* 0x180fe2000001082e */
[-C--:B------:R-:W-:Y:S01]  /*f1b0*/  FFMA.FTZ R26, R71, R65.reuse, -R46 ;  /* 0x00000041471a7223 */ /* 0x080fe2000001082e */
[-CC-:B------:R-:W-:Y:S01]  /*f1c0*/  FFMA.FTZ R36, R73, R65.reuse, -R24.reuse ;  /* 0x0000004149247223 */ /* 0x180fe20000010818 */
[-CC-:B------:R-:W-:Y:S01]  /*f1d0*/  FFMA.FTZ R28, R69, R65.reuse, -R24.reuse ;  /* 0x00000041451c7223 */ /* 0x180fe20000010818 */
[----:B------:R-:W-:Y:S01]  /*f1e0*/  FFMA.FTZ R52, R7, R65, -R24 ;  /* 0x0000004107347223 */ /* 0x000fe20000010818 */
[----:B--2---:R-:W-:-:S02]  /*f1f0*/  F2FP.F16.F32.PACK_AB R68, R102, R129 ;  /* 0x000000816644723e */ /* 0x004fc400000000ff */
[----:B---3--:R-:W-:Y:S01]  /*f200*/  F2FP.F16.F32.PACK_AB R70, R44, R103 ;  /* 0x000000672c46723e */ /* 0x008fe200000000ff */
[----:B------:R-:W-:Y:S01]  /*f210*/  IMAD.IADD R162, R3, 0x1, R166 ;  /* 0x0000000103a27824 */ /* 0x000fe200078e02a6 */
[----:B----4-:R-:W-:Y:S01]  /*f220*/  F2FP.F16.F32.PACK_AB R69, R63, R50 ;  /* 0x000000323f45723e */ /* 0x010fe200000000ff */
[----:B------:R-:W-:Y:S01]  /*f230*/  IMAD.IADD R160, R3, 0x1, R161 ;  /* 0x0000000103a07824 */ /* 0x000fe200078e02a1 */
[----:B------:R-:W-:Y:S01]  /*f240*/  MUFU.EX2 R45, R45 ;  /* 0x0000002d002d7308 */ /* 0x000fe20000000800 */
[----:B------:R-:W2:Y:S01]  /*f250*/  LDSM.16.MT88.4 R92, [R166+0x6000] ;  /* 0x00600000a65c783b */ /* 0x000ea20000004200 */
[----:B-----5:R-:W-:-:S03]  /*f260*/  F2FP.F16.F32.PACK_AB R71, R48, R49 ;  /* 0x000000313047723e */ /* 0x020fc600000000ff */
[----:B------:R-:W3:Y:S03]  /*f270*/  LDSM.16.MT88.4 R84, [R162+0x6000] ;  /* 0x00600000a254783b */ /* 0x000ee60000004200 */
[----:B------:R-:W4:Y:S01]  /*f280*/  MUFU.EX2 R30, R30 ;  /* 0x0000001e001e7308 */ /* 0x000f220000000800 */
[----:B------:R-:W5:Y:S01]  /*f290*/  LDSM.16.MT88.4 R20, [R160+0x6000] ;  /* 0x00600000a014783b */ /* 0x000f620000004200 */
[C---:B-1----:R-:W-:Y:S03]  /*f2a0*/  HMMA.16816.F32 R80, R68.reuse, R76, RZ ;  /* 0x0000004c4450723c */ /* 0x042fe600000018ff */
[----:B------:R-:W-:Y:S03]  /*f2b0*/  LDSM.16.MT88.4 R16, [R162+0x6800] ;  /* 0x00680000a210783b */ /* 0x000fe60000004200 */
[----:B------:R-:W-:Y:S02]  /*f2c0*/  MUFU.EX2 R27, R27 ;  /* 0x0000001b001b7308 */ /* 0x000fe40000000800 */
[----:B------:R-:W-:Y:S06]  /*f2d0*/  HMMA.16816.F32 R76, R68, R78, RZ ;  /* 0x0000004e444c723c */ /* 0x000fec00000018ff */
        /* <DEDUP_REMOVED lines=16> */
[C---:B-----5:R-:W-:Y:S08]  /*f3e0*/  HMMA.16816.F32 R72, R68.reuse, R20, RZ ;  /* 0x000000144448723c */ /* 0x060ff000000018ff */
        /* <DEDUP_REMOVED lines=130> */
[-C--:B------:R-:W-:Y:S01]  /*fc10*/  FFMA.FTZ R102, R51, R65.reuse, -R46 ;  /* 0x0000004133667223 */ /* 0x080fe2000001082e */
[-C--:B------:R-:W-:Y:S01]  /*fc20*/  FFMA.FTZ R122, R41, R65.reuse, -R24 ;  /* 0x00000041297a7223 */ /* 0x080fe20000010818 */
[-CC-:B------:R-:W-:Y:S01]  /*fc30*/  FFMA.FTZ R67, R67, R65.reuse, -R46.reuse ;  /* 0x0000004143437223 */ /* 0x180fe2000001082e */
[----:B------:R-:W-:-:S02]  /*fc40*/  FFMA.FTZ R120, R55, R65, -R46 ;  /* 0x0000004137787223 */ /* 0x000fc4000001082e */
[C---:B------:R-:W-:Y:S08]  /*fc50*/  HMMA.16816.F32 R88, R4.reuse, R20, R88 ;  /* 0x000000140458723c */ /* 0x040ff00000001858 */
[C---:B--2---:R-:W-:Y:S08]  /*fc60*/  HMMA.16816.F32 R80, R4.reuse, R16, R80 ;  /* 0x000000100450723c */ /* 0x044ff00000001850 */
[----:B------:R-:W-:Y:S01]  /*fc70*/  HMMA.16816.F32 R76, R4, R18, R76 ;  /* 0x00000012044c723c */ /* 0x000fe2000000184c */
[----:B------:R-:W2:Y:S01]  /*fc80*/  LDSM.16.MT88.4 R16, [R166+0x9000] ;  /* 0x00900000a610783b */ /* 0x000ea20000004200 */
[-C--:B------:R-:W-:Y:S01]  /*fc90*/  FFMA.FTZ R53, R53, R65.reuse, -R46 ;  /* 0x0000004135357223 */ /* 0x080fe2000001082e */
        /* <DEDUP_REMOVED lines=8> */
[----:B------:R-:W-:Y:S01]  /*fd20*/  FADD.FTZ R103, R103, R126 ;  /* 0x0000007e67677221 */ /* 0x000fe20000010000 */
[----:B------:R-:W1:Y:S04]  /*fd30*/  LDSM.16.MT88.4 R20, [R161+0x9000] ;  /* 0x00900000a114783b */ /* 0x000e680000004200 */
[----:B------:R-:W-:Y:S02]  /*fd40*/  LDSM.16.MT88.4 R12, [R162+0x9000] ;  /* 0x00900000a20c783b */ /* 0x000fe40000004200 */
[----:B------:R-:W-:Y:S08]  /*fd50*/  MUFU.EX2 R120, R120 ;  /* 0x0000007800787308 */ /* 0x000ff00000000800 */
[----:B------:R-:W-:Y:S08]  /*fd60*/  MUFU.EX2 R53, R53 ;  /* 0x0000003500357308 */ /* 0x000ff00000000800 */
[----:B------:R-:W3:Y:S08]  /*fd70*/  MUFU.EX2 R102, R102 ;  /* 0x0000006600667308 */ /* 0x000ef00000000800 */
[----:B------:R-:W-:Y:S08]  /*fd80*/  MUFU.EX2 R51, R51 ;  /* 0x0000003300337308 */ /* 0x000ff00000000800 */
[----:B------:R-:W4:Y:S08]  /*fd90*/  MUFU.EX2 R122, R122 ;  /* 0x0000007a007a7308 */ /* 0x000f300000000800 */
[----:B------:R-:W-:Y:S08]  /*fda0*/  MUFU.EX2 R41, R41 ;  /* 0x0000002900297308 */ /* 0x000ff00000000800 */
[----:B------:R-:W5:Y:S01]  /*fdb0*/  MUFU.EX2 R50, R50 ;  /* 0x0000003200327308 */ /* 0x000f620000000800 */
[----:B------:R-:W-:Y:S01]  /*fdc0*/  FADD.FTZ R49, R49, R4 ;  /* 0x0000000431317221 */ /* 0x000fe20000010000 */
[----:B------:R-:W-:Y:S01]  /*fdd0*/  FADD.FTZ R4, R44, R103 ;  /* 0x000000672c047221 */ /* 0x000fe20000010000 */
[----:B---3--:R-:W-:-:S02]  /*fde0*/  F2FP.F16.F32.PACK_AB R6, R102, R53 ;  /* 0x000000356606723e */ /* 0x008fc400000000ff */
[----:B----4-:R-:W-:Y:S01]  /*fdf0*/  F2FP.F16.F32.PACK_AB R5, R122, R51 ;  /* 0x000000337a05723e */ /* 0x010fe200000000ff */
[----:B------:R-:W-:Y:S01]  /*fe00*/  FADD.FTZ R45, R45, R4 ;  /* 0x000000042d2d7221 */ /* 0x000fe20000010000 */
[----:B------:R-:W-:Y:S02]  /*fe10*/  F2FP.F16.F32.PACK_AB R4, R120, R67 ;  /* 0x000000437804723e */ /* 0x000fe400000000ff */
[----:B-----5:R-:W-:-:S07]  /*fe20*/  F2FP.F16.F32.PACK_AB R7, R50, R41 ;  /* 0x000000293207723e */ /* 0x020fce00000000ff */
[C---:B--2---:R-:W-:Y:S08]  /*fe30*/  HMMA.16816.F32 R96, R4.reuse, R16, R96 ;  /* 0x000000100460723c */ /* 0x044ff00000001860 */
[----:B------:R-:W-:Y:S01]  /*fe40*/  HMMA.16816.F32 R92, R4, R18, R92 ;  /* 0x00000012045c723c */ /* 0x000fe2000000185c */
[----:B------:R-:W2:Y:S01]  /*fe50*/  LDSM.16.MT88.4 R16, [R160+0x9000] ;  /* 0x00900000a010783b */ /* 0x000ea20000004200 */
[----:B------:R-:W-:Y:S01]  /*fe60*/  FADD.FTZ R48, R48, R49 ;  /* 0x0000003130307221 */ /* 0x000fe20000010000 */
[-CC-:B------:R-:W-:Y:S01]  /*fe70*/  FFMA.FTZ R44, R40, R65.reuse, -R46.reuse ;  /* 0x00000041282c7223 */ /* 0x180fe2000001082e */
[----:B------:R-:W-:-:S02]  /*fe80*/  FFMA.FTZ R40, R39, R65, -R46 ;  /* 0x0000004127287223 */ /* 0x000fc4000001082e */
[----:B------:R-:W-:Y:S01]  /*fe90*/  FADD.FTZ R47, R43, R48 ;  /* 0x000000302b2f7221 */ /* 0x000fe20000010000 */
[----:B------:R3:W-:Y:S03]  /*fea0*/  MUFU.EX2 R39, R44 ;  /* 0x0000002c00277308 */ /* 0x0007e60000000800 */
[----:B------:R-:W-:Y:S01]  /*feb0*/  FADD.FTZ R47, R36, R47 ;  /* 0x0000002f242f7221 */ /* 0x000fe20000010000 */
[----:B-1----:R-:W-:Y:S03]  /*fec0*/  HMMA.16816.F32 R80, R4, R20, R80 ;  /* 0x000000140450723c */ /* 0x002fe60000001850 */
[----:B------:R-:W-:Y:S01]  /*fed0*/  FADD.FTZ R20, R28, R47 ;  /* 0x0000002f1c147221 */ /* 0x000fe20000010000 */
[----:B---3--:R-:W-:-:S04]  /*fee0*/  FADD.FTZ R44, R30, R45 ;  /* 0x0000002d1e2c7221 */ /* 0x008fc80000010000 */
[----:B------:R-:W-:Y:S01]  /*fef0*/  FADD.FTZ R27, R27, R44 ;  /* 0x0000002c1b1b7221 */ /* 0x000fe20000010000 */
[----:B------:R-:W-:-:S03]  /*ff00*/  FADD.FTZ R20, R3, R20 ;  /* 0x0000001403147221 */ /* 0x000fc60000010000 */
[----:B------:R-:W-:Y:S01]  /*ff10*/  FADD.FTZ R26, R26, R27 ;  /* 0x0000001b1a1a7221 */ /* 0x000fe20000010000 */
[C---:B------:R-:W-:Y:S01]  /*ff20*/  HMMA.16816.F32 R76, R4.reuse, R22, R76 ;  /* 0x00000016044c723c */ /* 0x040fe2000000184c */
[----:B------:R-:W-:Y:S02]  /*ff30*/  FADD.FTZ R109, R109, R20 ;  /* 0x000000146d6d7221 */ /* 0x000fe40000010000 */
[----:B------:R-:W-:Y:S01]  /*ff40*/  FADD.FTZ R111, R111, R26 ;  /* 0x0000001a6f6f7221 */ /* 0x000fe20000010000 */
[-CC-:B------:R-:W-:Y:S01]  /*ff50*/  FFMA.FTZ R37, R37, R65.reuse, -R24.reuse ;  /* 0x0000004125257223 */ /* 0x180fe20000010818 */
[-CC-:B------:R-:W-:Y:S01]  /*ff60*/  FFMA.FTZ R31, R31, R65.reuse, -R24.reuse ;  /* 0x000000411f1f7223 */ /* 0x180fe20000010818 */
[-CC-:B------:R-:W-:Y:S01]  /*ff70*/  FFMA.FTZ R29, R29, R65.reuse, -R24.reuse ;  /* 0x000000411d1d7223 */ /* 0x180fe20000010818 */
[----:B------:R-:W1:Y:S01]  /*ff80*/  LDSM.16.MT88.4 R20, [R162+0x9800] ;  /* 0x00980000a214783b */ /* 0x000e620000004200 */
[----:B------:R-:W-:Y:S01]  /*ff90*/  FFMA.FTZ R24, R25, R65, -R24 ;  /* 0x0000004119187223 */ /* 0x000fe20000010818 */
[----:B------:R-:W-:Y:S01]  /*ffa0*/  FADD.FTZ R25, R54, R111 ;  /* 0x0000006f36197221 */ /* 0x000fe20000010000 */
[----:B--2---:R-:W-:Y:S01]  /*ffb0*/  HMMA.16816.F32 R72, R4, R16, R72 ;  /* 0x000000100448723c */ /* 0x004fe20000001848 */
[----:B------:R-:W-:-:S02]  /*ffc0*/  FADD.FTZ R34, R34, R109 ;  /* 0x0000006d22227221 */ /* 0x000fc40000010000 */
[----:B------:R-:W-:Y:S01]  /*ffd0*/  FADD.FTZ R16, R52, R25 ;  /* 0x0000001934107221 */ /* 0x000fe20000010000 */
[----:B------:R-:W-:Y:S01]  /*ffe0*/  FFMA.FTZ R38, R38, R65, -R46 ;  /* 0x0000004126267223 */ /* 0x000fe2000001082e */
[----:B------:R-:W-:-:S03]  /*fff0*/  FADD.FTZ R33, R33, R34 ;  /* 0x0000002221217221 */ /* 0x000fc60000010000 */
[----:B------:R-:W-:Y:S01]  /*10000*/  HMMA.16816.F32 R88, R4, R12, R88 ;  /* 0x0000000c0458723c */ /* 0x000fe20000001858 */
[----:B------:R-:W-:Y:S01]  /*10010*/  FADD.FTZ R16, R35, R16 ;  /* 0x0000001023107221 */ /* 0x000fe20000010000 */
[----:B------:R-:W-:Y:S01]  /*10020*/  FFMA.FTZ R42, R42, R65, -R46 ;  /* 0x000000412a2a7223 */ /* 0x000fe2000001082e */
[----:B------:R-:W-:-:S05]  /*10030*/  FADD.FTZ R32, R32, R33 ;  /* 0x0000002120207221 */ /* 0x000fca0000010000 */
[----:B------:R-:W-:Y:S01]  /*10040*/  HMMA.16816.F32 R84, R4, R14, R84 ;  /* 0x0000000e0454723c */ /* 0x000fe20000001854 */
[----:B------:R-:W2:Y:S01]  /*10050*/  LDSM.16.MT88.4 R12, [R166+0x9800] ;  /* 0x00980000a60c783b */ /* 0x000ea20000004200 */
[----:B------:R-:W-:Y:S01]  /*10060*/  FADD.FTZ R131, R131, R16 ;  /* 0x0000001083837221 */ /* 0x000fe20000010000 */
[----:B------:R-:W3:Y:S01]  /*10070*/  MUFU.EX2 R38, R38 ;  /* 0x0000002600267308 */ /* 0x000ee20000000800 */
[----:B------:R-:W-:-:S04]  /*10080*/  FADD.FTZ R123, R123, R32 ;  /* 0x000000207b7b7221 */ /* 0x000fc80000010000 */
[----:B------:R-:W-:Y:S01]  /*10090*/  HMMA.16816.F32 R68, R4, R18, R68 ;  /* 0x000000120444723c */ /* 0x000fe20000001844 */
[----:B------:R-:W4:Y:S02]  /*100a0*/  LDSM.16.MT88.4 R16, [R161+0x9800] ;  /* 0x00980000a110783b */ /* 0x000f240000004200 */
[----:B------:R-:W-:Y:S01]  /*100b0*/  MUFU.EX2 R40, R40 ;  /* 0x0000002800287308 */ /* 0x000fe20000000800 */
[----:B------:R-:W-:Y:S01]  /*100c0*/  FADD.FTZ R66, R66, R131 ;  /* 0x0000008342427221 */ /* 0x000fe20000010000 */
[----:B------:R-:W-:-:S06]  /*100d0*/  FADD.FTZ R64, R64, R123 ;  /* 0x0000007b40407221 */ /* 0x000fcc0000010000 */
        /* <DEDUP_REMOVED lines=9> */
[----:B---3--:R-:W-:Y:S02]  /*10170*/  F2FP.F16.F32.PACK_AB R4, R38, R39 ;  /* 0x000000272604723e */ /* 0x008fe400000000ff */
[----:B-----5:R-:W-:Y:S01]  /*10180*/  F2FP.F16.F32.PACK_AB R6, R43, R40 ;  /* 0x000000282b06723e */ /* 0x020fe200000000ff */
[----:B------:R-:W-:Y:S01]  /*10190*/  FADD.FTZ R147, R147, R62 ;  /* 0x0000003e93937221 */ /* 0x000fe20000010000 */
[----:B-1----:R-:W-:Y:S01]  /*101a0*/  F2FP.F16.F32.PACK_AB R5, R30, R37 ;  /* 0x000000251e05723e */ /* 0x002fe200000000ff */
[----:B------:R-:W-:Y:S01]  /*101b0*/  FADD.FTZ R26, R108, R25 ;  /* 0x000000196c1a7221 */ /* 0x000fe20000010000 */
[----:B--2---:R-:W-:Y:S01]  /*101c0*/  F2FP.F16.F32.PACK_AB R7, R24, R3 ;  /* 0x000000031807723e */ /* 0x004fe200000000ff */
[----:B------:R-:W-:Y:S02]  /*101d0*/  FADD.FTZ R110, R110, R147 ;  /* 0x000000936e6e7221 */ /* 0x000fe40000010000 */
        /* <DEDUP_REMOVED lines=14> */
[----:B----4-:R-:W-:Y:S01]  /*102c0*/  HMMA.16816.F32 R80, R4, R16, R80 ;  /* 0x000000100450723c */ /* 0x010fe20000001850 */
        /* <DEDUP_REMOVED lines=96> */
.L_x_11026:
        /* <DEDUP_REMOVED lines=8> */
.L_x_11027:
[----:B------:R-:W-:Y:S05]  /*10950*/  BSYNC.RECONVERGENT B0 ;  /* 0x0000000000007941 */ /* 0x000fea0003800200 */
.L_x_11025:
[----:B------:R-:W-:Y:S01]  /*10960*/  ISETP.GE.AND P0, PT, R10, R183, PT ;  /* 0x000000b70a00720c */ /* 0x000fe20003f06270 */
[C---:B------:R-:W-:Y:S01]  /*10970*/  IMAD.SHL.U32 R3, R174.reuse, 0x20, RZ ;  /* 0x00000020ae037824 */ /* 0x040fe200078e00ff */
[----:B------:R-:W-:Y:S01]  /*10980*/  IADD3 R10, P1, PT, R9, R180, RZ ;  /* 0x000000b4090a7210 */ /* 0x000fe20007f3e0ff */
[----:B------:R-:W-:Y:S01]  /*10990*/  BSSY.RECONVERGENT B1, `(.L_x_11028) ;  /* 0x0000126000017945 */ /* 0x000fe20003800200 */
[----:B------:R-:W-:Y:S02]  /*109a0*/  SHF.L.U64.HI R4, R174, 0x5, R175 ;  /* 0x00000005ae047819 */ /* 0x000fe400000102af */
[----:B------:R-:W-:Y:S01]  /*109b0*/  IADD3 R6, P2, PT, R3, R10, RZ ;  /* 0x0000000a03067210 */ /* 0x000fe20007f5e0ff */
[----:B------:R-:W-:-:S03]  /*109c0*/  IMAD.X R11, R8, 0x1, R181, P1 ;  /* 0x00000001080b7824 */ /* 0x000fc600008e06b5 */
[-C--:B------:R-:W-:Y:S01]  /*109d0*/  IADD3 R14, P1, PT, R6, R3.reuse, RZ ;  /* 0x00000003060e7210 */ /* 0x080fe20007f3e0ff */
[----:B------:R-:W-:Y:S02]  /*109e0*/  IMAD.X R7, R4, 0x1, R11, P2 ;  /* 0x0000000104077824 */ /* 0x000fe400010e060b */
        /* <DEDUP_REMOVED lines=13> */
[----:B------:R-:W-:Y:S01]  /*10ac0*/  IADD3 R16, P2, PT, R8, R3, RZ ;  /* 0x0000000308107210 */ /* 0x000fe20007f5e0ff */
[----:B------:R-:W-:-:S02]  /*10ad0*/  IMAD.X R9, R13, 0x1, R4, P1 ;  /* 0x000000010d097824 */ /* 0x000fc400008e0604 */
[----:B------:R-:W-:Y:S01]  /*10ae0*/  @P0 STS.128 [R58+0x6800], RZ ;  /* 0x006800ff3a000388 */ /* 0x000fe20000000c00 */
[----:B------:R-:W-:Y:S01]  /*10af0*/  @!P0 IADD3 R18, P1, PT, R16, R3, RZ ;  /* 0x0000000310128210 */ /* 0x000fe20007f3e0ff */
[--C-:B------:R-:W-:Y:S02]  /*10b00*/  IMAD.X R17, R9, 0x1, R4.reuse, P2 ;  /* 0x0000000109117824 */ /* 0x100fe400010e0604 */
[----:B------:R-:W-:Y:S01]  /*10b10*/  @!PT LDS RZ, [RZ] ;  /* 0x00000000fffff984 */ /* 0x000fe20000000800 */
[----:B------:R-:W-:Y:S01]  /*10b20*/  @!PT LDS RZ, [RZ] ;  /* 0x00000000fffff984 */ /* 0x000fe20000000800 */
[----:B------:R-:W-:Y:S01]  /*10b30*/  @!PT LDS RZ, [RZ] ;  /* 0x00000000fffff984 */ /* 0x000fe20000000800 */
[----:B------:R1:W-:Y:S01]  /*10b40*/  @!P0 LDGSTS.E.BYPASS.LTC128B.128 [R58+0x7000], desc[UR4][R6.64] ;  /* 0x07000000063a8fae */ /* 0x0003e2000b981a04 */
[----:B------:R-:W-:Y:S02]  /*10b50*/  VIADD R3, R59, 0xfffffffe ;  /* 0xfffffffe3b037836 */ /* 0x000fe40000000000 */
[----:B------:R-:W-:Y:S01]  /*10b60*/  @!P0 IMAD.X R19, R17, 0x1, R4, P1 ;  /* 0x0000000111138824 */ /* 0x000fe200008e0604 */
[----:B------:R-:W-:Y:S02]  /*10b70*/  @P0 STS.128 [R58+0x7000], RZ ;  /* 0x007000ff3a000388 */ /* 0x000fe40000000c00 */
[----:B------:R-:W-:-:S02]  /*10b80*/  ISETP.GT.AND P1, PT, R3, R176, PT ;  /* 0x000000b00300720c */ /* 0x000fc40003f24270 */
        /* <DEDUP_REMOVED lines=122> */
[C---:B--2---:R-:W-:Y:S08]  /*11330*/  HMMA.16816.F32 R32, R128.reuse, R112, R32 ;  /* 0x000000708020723c */ /* 0x044ff00000001820 */
[C---:B------:R-:W-:Y:S08]  /*11340*/  HMMA.16816.F32 R28, R128.reuse, R114, R28 ;  /* 0x00000072801c723c */ /* 0x040ff0000000181c */
[C---:B------:R-:W-:Y:S08]  /*11350*/  HMMA.16816.F32 R12, R128.reuse, R118, R12 ;  /* 0x00000076800c723c */ /* 0x040ff0000000180c */
[C---:B----4-:R-:W-:Y:S08]  /*11360*/  HMMA.16816.F32 R8, R128.reuse, R108, R8 ;  /* 0x0000006c8008723c */ /* 0x050ff00000001808 */
[----:B------:R-:W-:Y:S01]  /*11370*/  HMMA.16816.F32 R4, R128, R110, R4 ;  /* 0x0000006e8004723c */ /* 0x000fe20000001804 */
[----:B------:R-:W-:Y:S06]  /*11380*/  BAR.SYNC.DEFER_BLOCKING 0x0 ;  /* 0x0000000000007b1d */ /* 0x000fec0000010000 */
[----:B------:R-:W-:-:S13]  /*11390*/  @!P1 BRA `(.L_x_11029) ;  /* 0x0000000800149947 */ /* 0x000fda0003800000 */
[----:B------:R-:W-:Y:S04]  /*113a0*/  BSSY.RECONVERGENT B0, `(.L_x_11030) ;  /* 0x000004a000007945 */ /* 0x000fe80003800200 */
[----:B------:R-:W-:Y:S05]  /*113b0*/  @!P6 BRA `(.L_x_11031) ;  /* 0x000000040000e947 */ /* 0x000fea0003800000 */
[----:B------:R-:W2:Y:S01]  /*113c0*/  LD.E R114, desc[UR4][R100.64+0x170] ;  /* 0x0001700464727980 */ /* 0x000ea2000c101900 */
[----:B------:R-:W-:Y:S01]  /*113d0*/  IADD3 R111, PT, PT, R59, -0x1, RZ ;  /* 0xffffffff3b6f7810 */ /* 0x000fe20007ffe0ff */
[----:B------:R-:W-:-:S04]  /*113e0*/  IMAD.SHL.U32 R57, R3, 0x80, RZ ;  /* 0x0000008003397824 */ /* 0x000fc800078e00ff */
[----:B------:R-:W-:-:S05]  /*113f0*/  IMAD.SHL.U32 R111, R111, 0x80, RZ ;  /* 0x000000806f6f7824 */ /* 0x000fca00078e00ff */
[----:B------:R-:W-:Y:S02]  /*11400*/  IADD3 R111, PT, PT, R111, -0x100, RZ ;  /* 0xffffff006f6f7810 */ /* 0x000fe40007ffe0ff */
[----:B--2---:R-:W-:-:S04]  /*11410*/  IABS R109, R114 ;  /* 0x00000072006d7213 */ /* 0x004fc80000000000 */
[----:B------:R-:W1:Y:S08]  /*11420*/  I2F.RP R110, R109 ;  /* 0x0000006d006e7306 */ /* 0x000e700000209400 */
[----:B-1----:R-:W1:Y:S02]  /*11430*/  MUFU.RCP R108, R110 ;  /* 0x0000006e006c7308 */ /* 0x002e640000001000 */
[----:B-1----:R-:W-:-:S06]  /*11440*/  VIADD R108, R108, 0xffffffe ;  /* 0x0ffffffe6c6c7836 */ /* 0x002fcc0000000000 */
[----:B------:R-:W1:Y:S02]  /*11450*/  F2I.FTZ.U32.TRUNC.NTZ R103, R108 ;  /* 0x0000006c00677305 */ /* 0x000e64000021f000 */
[----:B-1----:R-:W-:Y:S01]  /*11460*/  IMAD.MOV R102, RZ, RZ, -R103 ;  /* 0x000000ffff667224 */ /* 0x002fe200078e0a67 */
[----:B------:R-:W-:Y:S02]  /*11470*/  IABS R108, R57 ;  /* 0x00000039006c7213 */ /* 0x000fe40000000000 */
[----:B------:R-:W-:Y:S01]  /*11480*/  LOP3.LUT R57, R57, R114, RZ, 0x3c, !PT ;  /* 0x0000007239397212 */ /* 0x000fe200078e3cff */
[----:B------:R-:W-:Y:S02]  /*11490*/  IMAD R113, R102, R109, RZ ;  /* 0x0000006d66717224 */ /* 0x000fe400078e02ff */
[----:B------:R-:W-:Y:S01]  /*114a0*/  IMAD.MOV.U32 R102, RZ, RZ, RZ ;  /* 0x000000ffff667224 */ /* 0x000fe200078e00ff */
[----:B------:R-:W-:-:S03]  /*114b0*/  ISETP.GE.AND P6, PT, R57, RZ, PT ;  /* 0x000000ff3900720c */ /* 0x000fc60003fc6270 */
[----:B------:R-:W-:Y:S01]  /*114c0*/  IMAD.HI.U32 R113, R103, R113, R102 ;  /* 0x0000007167717227 */ /* 0x000fe200078e0066 */
[----:B------:R-:W-:Y:S02]  /*114d0*/  IABS R103, R114 ;  /* 0x0000007200677213 */ /* 0x000fe40000000000 */
[----:B------:R-:W-:Y:S02]  /*114e0*/  IABS R102, R111 ;  /* 0x0000006f00667213 */ /* 0x000fe40000000000 */
[----:B------:R-:W-:Y:S01]  /*114f0*/  IADD3 R103, PT, PT, RZ, -R103, RZ ;  /* 0x80000067ff677210 */ /* 0x000fe20007ffe0ff */
[----:B------:R-:W-:Y:S01]  /*11500*/  IMAD.HI.U32 R112, R113, R108, RZ ;  /* 0x0000006c71707227 */ /* 0x000fe200078e00ff */
[----:B------:R-:W-:-:S03]  /*11510*/  LOP3.LUT R111, R111, R114, RZ, 0x3c, !PT ;  /* 0x000000726f6f7212 */ /* 0x000fc600078e3cff */
[----:B------:R-:W-:Y:S01]  /*11520*/  IMAD.HI.U32 R110, R113, R102, RZ ;  /* 0x00000066716e7227 */ /* 0x000fe200078e00ff */
[----:B------:R-:W-:-:S03]  /*11530*/  ISETP.GE.AND P5, PT, R111, RZ, PT ;  /* 0x000000ff6f00720c */ /* 0x000fc60003fa6270 */
        /* <DEDUP_REMOVED lines=40> */
.L_x_11031:
        /* <DEDUP_REMOVED lines=8> */
.L_x_11032:
[----:B------:R-:W-:Y:S05]  /*11840*/  BSYNC.RECONVERGENT B0 ;  /* 0x0000000000007941 */ /* 0x000fea0003800200 */
.L_x_11030:
[C---:B------:R-:W-:Y:S01]  /*11850*/  IMAD.SHL.U32 R57, R172.reuse, 0x20, RZ ;  /* 0x00000020ac397824 */ /* 0x040fe200078e00ff */
[C---:B------:R-:W-:Y:S01]  /*11860*/  LEA R120, P1, R172.reuse, R178, 0x5 ;  /* 0x000000b2ac787211 */ /* 0x040fe200078228ff */
[----:B------:R-:W-:Y:S01]  /*11870*/  @!P0 IMAD.MOV.U32 R179, RZ, RZ, R177 ;  /* 0x000000ffffb38224 */ /* 0x000fe200078e00b1 */
[C-C-:B------:R-:W-:Y:S02]  /*11880*/  SHF.L.U64.HI R102, R172.reuse, 0x5, R173.reuse ;  /* 0x00000005ac667819 */ /* 0x140fe400000102ad */
[----:B------:R-:W-:Y:S02]  /*11890*/  IADD3 R118, P2, PT, R57, R120, RZ ;  /* 0x0000007839767210 */ /* 0x000fe40007f5e0ff */
[----:B------:R-:W-:Y:S01]  /*118a0*/  LEA.HI.X R121, R172, R177, R173, 0x5, P1 ;  /* 0x000000b1ac797211 */ /* 0x000fe200008f2cad */
[----:B------:R-:W-:Y:S01]  /*118b0*/  @!PT LDS RZ, [RZ] ;  /* 0x00000000fffff984 */ /* 0x000fe20000000800 */
[----:B------:R-:W-:Y:S01]  /*118c0*/  @!PT LDS RZ, [RZ] ;  /* 0x00000000fffff984 */ /* 0x000fe20000000800 */
[----:B------:R-:W-:Y:S01]  /*118d0*/  @!PT LDS RZ, [RZ] ;  /* 0x00000000fffff984 */ /* 0x000fe20000000800 */
[----:B------:R1:W-:Y:S01]  /*118e0*/  @!P0 LDGSTS.E.BYPASS.LTC128B.128 [R58+0x2000], desc[UR4][R178.64] ;  /* 0x02000000b23a8fae */ /* 0x0003e2000b981a04 */
[----:B------:R-:W-:-:S03]  /*118f0*/  IADD3 R114, P1, PT, R118, R57, RZ ;  /* 0x0000003976727210 */ /* 0x000fc60007f3e0ff */
        /* <DEDUP_REMOVED lines=13> */
[----:B------:R-:W-:Y:S01]  /*119d0*/  @!P0 IADD3 R116, P1, PT, R108, R57, RZ ;  /* 0x000000396c748210 */ /* 0x000fe20007f3e0ff */
[----:B------:R-:W-:Y:S01]  /*119e0*/  @!PT LDS RZ, [RZ] ;  /* 0x00000000fffff984 */ /* 0x000fe20000000800 */
[----:B------:R-:W-:Y:S01]  /*119f0*/  @!PT LDS RZ, [RZ] ;  /* 0x00000000fffff984 */ /* 0x000fe20000000800 */
[----:B------:R-:W-:Y:S01]  /*11a00*/  @!PT LDS RZ, [RZ] ;  /* 0x00000000fffff984 */ /* 0x000fe20000000800 */
[----:B------:R1:W-:Y:S02]  /*11a10*/  @!P0 LDGSTS.E.BYPASS.LTC128B.128 [R58+0x3000], desc[UR4][R118.64] ;  /* 0x03000000763a8fae */ /* 0x0003e4000b981a04 */
        /* <DEDUP_REMOVED lines=29> */
.L_x_11029:
[----:B------:R-:W-:Y:S05]  /*11bf0*/  BSYNC.RECONVERGENT B1 ;  /* 0x0000000000017941 */ /* 0x000fea0003800200 */
.L_x_11028:
[----:B-1----:R-:W-:Y:S01]  /*11c00*/  IMAD R109, R59, 0x80, R56 ;  /* 0x000000803b6d7824 */ /* 0x002fe200078e0238 */
[----:B------:R-:W-:-:S03]  /*11c10*/  LOP3.LUT R188, R188, 0xfffffffe, RZ, 0xc0, !PT ;  /* 0xfffffffebcbc7812 */ /* 0x000fc600078ec0ff */
[C---:B------:R-:W-:Y:S02]  /*11c20*/  VIADD R58, R109.reuse, 0xffffff00 ;  /* 0xffffff006d3a7836 */ /* 0x040fe40000000000 */
[C---:B------:R-:W-:Y:S02]  /*11c30*/  VIADD R57, R109.reuse, 0xffffff01 ;  /* 0xffffff016d397836 */ /* 0x040fe40000000000 */
[----:B------:R-:W-:Y:S01]  /*11c40*/  VIADD R102, R109, 0xffffff08 ;  /* 0xffffff086d667836 */ /* 0x000fe20000000000 */
[C---:B------:R-:W-:Y:S02]  /*11c50*/  ISETP.GE.AND P2, PT, R58.reuse, R194, PT ;  /* 0x000000c23a00720c */ /* 0x040fe40003f46270 */
[----:B------:R-:W-:Y:S02]  /*11c60*/  ISETP.GE.AND P0, PT, R58, R193, PT ;  /* 0x000000c13a00720c */ /* 0x000fe40003f06270 */
[----:B------:R-:W-:Y:S02]  /*11c70*/  FSEL R103, R104, -INF , P2 ;  /* 0xff80000068677808 */ /* 0x000fe40001000000 */
[----:B------:R-:W-:-:S02]  /*11c80*/  ISETP.GE.AND P2, PT, R57, R192, PT ;  /* 0x000000c03900720c */ /* 0x000fc40003f46270 */
[C---:B------:R-:W-:Y:S02]  /*11c90*/  ISETP.GE.AND P1, PT, R57.reuse, R194, PT ;  /* 0x000000c23900720c */ /* 0x040fe40003f26270 */
[C---:B------:R-:W-:Y:S02]  /*11ca0*/  ISETP.GE.AND P6, PT, R57.reuse, R189, PT ;  /* 0x000000bd3900720c */ /* 0x040fe40003fc6270 */
[----:B------:R-:W-:Y:S02]  /*11cb0*/  ISETP.GE.AND P5, PT, R57, R193, PT ;  /* 0x000000c13900720c */ /* 0x000fe40003fa6270 */
[----:B------:R-:W-:Y:S02]  /*11cc0*/  FSEL R57, R106, -INF , P0 ;  /* 0xff8000006a397808 */ /* 0x000fe40000000000 */
[-C--:B------:R-:W-:Y:S02]  /*11cd0*/  ISETP.GE.AND P0, PT, R102, R189.reuse, PT ;  /* 0x000000bd6600720c */ /* 0x080fe40003f06270 */
[----:B------:R-:W-:-:S02]  /*11ce0*/  ISETP.GE.AND P4, PT, R58, R189, PT ;  /* 0x000000bd3a00720c */ /* 0x000fc40003f86270 */
[----:B------:R-:W-:Y:S02]  /*11cf0*/  @P2 LOP3.LUT R188, R188, 0x1, RZ, 0xfc, !PT ;  /* 0x00000001bcbc2812 */ /* 0x000fe400078efcff */
[----:B------:R-:W-:Y:S02]  /*11d00*/  FSEL R103, R103, -INF , !P4 ;  /* 0xff80000067677808 */ /* 0x000fe40006000000 */
[----:B------:R-:W-:Y:S02]  /*11d10*/  LOP3.LUT R188, R188, 0xfffffffd, RZ, 0xc0, !PT ;  /* 0xfffffffdbcbc7812 */ /* 0x000fe400078ec0ff */
[C---:B------:R-:W-:Y:S02]  /*11d20*/  ISETP.GE.AND P4, PT, R102.reuse, R194, PT ;  /* 0x000000c26600720c */ /* 0x040fe40003f86270 */
[----:B------:R-:W-:Y:S02]  /*11d30*/  ISETP.GE.AND P2, PT, R102, R192, PT ;  /* 0x000000c06600720c */ /* 0x000fe40003f46270 */
[----:B------:R-:W-:-:S02]  /*11d40*/  @P0 LOP3.LUT R188, R188, 0x2, RZ, 0xfc, !PT ;  /* 0x00000002bcbc0812 */ /* 0x000fc400078efcff */
[----:B------:R-:W-:Y:S01]  /*11d50*/  ISETP.GE.AND P0, PT, R102, R193, PT ;  /* 0x000000c16600720c */ /* 0x000fe20003f06270 */
[----:B------:R-:W-:Y:S01]  /*11d60*/  VIADD R102, R109, 0xffffff10 ;  /* 0xffffff106d667836 */ /* 0x000fe20000000000 */
[----:B------:R-:W-:Y:S02]  /*11d70*/  FSEL R64, R64, -INF , P4 ;  /* 0xff80000040407808 */ /* 0x000fe40002000000 */
[----:B------:R-:W-:Y:S02]  /*11d80*/  LOP3.LUT P4, RZ, R188, 0x2, RZ, 0xc0, !PT ;  /* 0x00000002bcff7812 */ /* 0x000fe4000788c0ff */
[----:B------:R-:W-:Y:S02]  /*11d90*/  FSEL R66, R66, -INF , P0 ;  /* 0xff80000042427808 */ /* 0x000fe40000000000 */
[----:B------:R-:W-:Y:S02]  /*11da0*/  ISETP.GE.AND P0, PT, R102, R189, PT ;  /* 0x000000bd6600720c */ /* 0x000fe40003f06270 */
[----:B------:R-:W-:-:S02]  /*11db0*/  FSEL R218, R64, -INF , !P4 ;  /* 0xff80000040da7808 */ /* 0x000fc40006000000 */
[----:B------:R-:W-:Y:S02]  /*11dc0*/  ISETP.GE.AND P4, PT, R102, R194, PT ;  /* 0x000000c26600720c */ /* 0x000fe40003f86270 */
[----:B------:R-:W-:Y:S02]  /*11dd0*/  P2R R64, PR, RZ, 0x1 ;  /* 0x00000001ff407803 */ /* 0x000fe40000000000 */
[----:B------:R-:W-:Y:S02]  /*11de0*/  FSEL R60, R60, -INF , P4 ;  /* 0xff8000003c3c7808 */ /* 0x000fe40002000000 */
[----:B------:R-:W-:Y:S01]  /*11df0*/  ISETP.NE.AND P4, PT, R64, RZ, PT ;  /* 0x000000ff4000720c */ /* 0x000fe20003f85270 */
[C---:B------:R-:W-:Y:S01]  /*11e00*/  VIADD R64, R109.reuse, 0xffffff18 ;  /* 0xffffff186d407836 */ /* 0x040fe20000000000 */
[----:B------:R-:W-:Y:S01]  /*11e10*/  ISETP.GE.AND P3, PT, R58, R192, PT ;  /* 0x000000c03a00720c */ /* 0x000fe20003f66270 */
[----:B------:R-:W-:Y:S01]  /*11e20*/  VIADD R58, R109, 0xffffff09 ;  /* 0xffffff096d3a7836 */ /* 0x000fe20000000000 */
[----:B------:R-:W-:-:S02]  /*11e30*/  FSEL R110, R60, -INF , !P4 ;  /* 0xff8000003c6e7808 */ /* 0x000fc40006000000 */
[----:B------:R-:W-:Y:S02]  /*11e40*/  ISETP.GE.AND P4, PT, R64, R194, PT ;  /* 0x000000c24000720c */ /* 0x000fe40003f86270 */
[----:B------:R-:W-:Y:S02]  /*11e50*/  FSEL R57, R57, -INF , !P3 ;  /* 0xff80000039397808 */ /* 0x000fe40005800000 */
[----:B------:R-:W-:Y:S02]  /*11e60*/  FSEL R206, R52, -INF , P4 ;  /* 0xff80000034ce7808 */ /* 0x000fe40002000000 */
[----:B------:R-:W2:Y:S01]  /*11e70*/  LD.E R52, desc[UR4][R100.64+0xdc] ;  /* 0x0000dc0464347980 */ /* 0x000ea2000c101900 */
[----:B------:R-:W-:Y:S02]  /*11e80*/  LOP3.LUT P3, RZ, R188, 0x1, RZ, 0xc0, !PT ;  /* 0x00000001bcff7812 */ /* 0x000fe4000786c0ff */
[----:B------:R-:W-:Y:S02]  /*11e90*/  FSEL R107, R107, -INF , P5 ;  /* 0xff8000006b6b7808 */ /* 0x000fe40002800000 */
[----:B------:R-:W-:-:S02]  /*11ea0*/  ISETP.GE.AND P0, PT, R102, R193, PT ;  /* 0x000000c16600720c */ /* 0x000fc40003f06270 */
[----:B------:R-:W-:Y:S02]  /*11eb0*/  FSEL R104, R105, -INF , P1 ;  /* 0xff80000069687808 */ /* 0x000fe40000800000 */
[----:B------:R-:W-:Y:S02]  /*11ec0*/  FSEL R212, R107, -INF , !P3 ;  /* 0xff8000006bd47808 */ /* 0x000fe40005800000 */
[C---:B------:R-:W-:Y:S02]  /*11ed0*/  ISETP.GE.AND P1, PT, R58.reuse, R194, PT ;  /* 0x000000c23a00720c */ /* 0x040fe40003f26270 */
[----:B------:R-:W-:Y:S02]  /*11ee0*/  ISETP.GE.AND P3, PT, R58, R193, PT ;  /* 0x000000c13a00720c */ /* 0x000fe40003f66270 */
[----:B------:R-:W-:Y:S02]  /*11ef0*/  FSEL R62, R62, -INF , P0 ;  /* 0xff8000003e3e7808 */ /* 0x000fe40000000000 */
[----:B------:R-:W-:-:S02]  /*11f00*/  FSEL R104, R104, -INF , !P6 ;  /* 0xff80000068687808 */ /* 0x000fc40007000000 */
[-C--:B------:R-:W-:Y:S02]  /*11f10*/  ISETP.GE.AND P0, PT, R64, R189.reuse, PT ;  /* 0x000000bd4000720c */ /* 0x080fe40003f06270 */
[C---:B------:R-:W-:Y:S02]  /*11f20*/  ISETP.GE.AND P6, PT, R58.reuse, R189, PT ;  /* 0x000000bd3a00720c */ /* 0x040fe40003fc6270 */
[----:B------:R-:W-:Y:S01]  /*11f30*/  ISETP.GE.AND P5, PT, R58, R192, PT ;  /* 0x000000c03a00720c */ /* 0x000fe20003fa6270 */
[----:B------:R-:W-:Y:S01]  /*11f40*/  VIADD R58, R109, 0xffffff11 ;  /* 0xffffff116d3a7836 */ /* 0x000fe20000000000 */
[----:B------:R-:W-:Y:S02]  /*11f50*/  FSEL R65, R65, -INF , P1 ;  /* 0xff80000041417808 */ /* 0x000fe40000800000 */
[----:B------:R-:W-:Y:S02]  /*11f60*/  FSEL R67, R67, -INF , P3 ;  /* 0xff80000043437808 */ /* 0x000fe40001800000 */
[----:B------:R-:W-:-:S02]  /*11f70*/  P2R R60, PR, RZ, 0x1 ;  /* 0x00000001ff3c7803 */ /* 0x000fc40000000000 */
[----:B------:R-:W-:Y:S02]  /*11f80*/  FSEL R216, R65, -INF , !P6 ;  /* 0xff80000041d87808 */ /* 0x000fe40007000000 */
[----:B------:R-:W-:Y:S02]  /*11f90*/  FSEL R210, R67, -INF , !P5 ;  /* 0xff80000043d27808 */ /* 0x000fe40006800000 */
[C---:B------:R-:W-:Y:S02]  /*11fa0*/  ISETP.GE.AND P1, PT, R58.reuse, R194, PT ;  /* 0x000000c23a00720c */ /* 0x040fe40003f26270 */
[C---:B------:R-:W-:Y:S02]  /*11fb0*/  ISETP.GE.AND P6, PT, R58.reuse, R189, PT ;  /* 0x000000bd3a00720c */ /* 0x040fe40003fc6270 */
[CC--:B------:R-:W-:Y:S02]  /*11fc0*/  ISETP.GE.AND P3, PT, R58.reuse, R193.reuse, PT ;  /* 0x000000c13a00720c */ /* 0x0c0fe40003f66270 */
[----:B------:R-:W-:Y:S01]  /*11fd0*/  ISETP.GE.AND P5, PT, R58, R192, PT ;  /* 0x000000c03a00720c */ /* 0x000fe20003fa6270 */
[C---:B------:R-:W-:Y:S01]  /*11fe0*/  VIADD R58, R109.reuse, 0xffffff19 ;  /* 0xffffff196d3a7836 */ /* 0x040fe20000000000 */
[----:B------:R-:W-:Y:S01]  /*11ff0*/  ISETP.NE.AND P4, PT, R60, RZ, PT ;  /* 0x000000ff3c00720c */ /* 0x000fe20003f85270 */
[----:B------:R-:W-:Y:S01]  /*12000*/  VIADD R60, R109, 0xffffff20 ;  /* 0xffffff206d3c7836 */ /* 0x000fe20000000000 */
[----:B------:R-:W-:-:S02]  /*12010*/  ISETP.GE.AND P0, PT, R64, R193, PT ;  /* 0x000000c14000720c */ /* 0x000fc40003f06270 */
[----:B------:R-:W-:Y:S02]  /*12020*/  FSEL R61, R61, -INF , P1 ;  /* 0xff8000003d3d7808 */ /* 0x000fe40000800000 */
[----:B------:R-:W-:Y:S02]  /*12030*/  FSEL R63, R63, -INF , P3 ;  /* 0xff8000003f3f7808 */ /* 0x000fe40001800000 */
[----:B------:R-:W-:Y:S02]  /*12040*/  ISETP.GE.AND P1, PT, R58, R194, PT ;  /* 0x000000c23a00720c */ /* 0x000fe40003f26270 */
[----:B------:R-:W-:Y:S02]  /*12050*/  FSEL R54, R54, -INF , P0 ;  /* 0xff80000036367808 */ /* 0x000fe40000000000 */
[----:B------:R-:W-:Y:S02]  /*12060*/  ISETP.GE.AND P0, PT, R60, R189, PT ;  /* 0x000000bd3c00720c */ /* 0x000fe40003f06270 */
        /* <DEDUP_REMOVED lines=8> */
[----:B------:R-:W-:Y:S02]  /*120f0*/  FSEL R208, R53, -INF , P1 ;  /* 0xff80000035d07808 */ /* 0x000fe40000800000 */
[----:B------:R-:W-:Y:S02]  /*12100*/  P2R R53, PR, RZ, 0x1 ;  /* 0x00000001ff357803 */ /* 0x000fe40000000000 */
[----:B------:R-:W-:Y:S02]  /*12110*/  FSEL R114, R48, -INF , P4 ;  /* 0xff80000030727808 */ /* 0x000fe40002000000 */
[----:B------:R-:W-:Y:S02]  /*12120*/  FSEL R55, R55, -INF , P3 ;  /* 0xff80000037377808 */ /* 0x000fe40001800000 */
[----:B------:R-:W-:Y:S01]  /*12130*/  ISETP.NE.AND P4, PT, R53, RZ, PT ;  /* 0x000000ff3500720c */ /* 0x000fe20003f85270 */
[----:B------:R-:W-:Y:S01]  /*12140*/  VIADD R53, R109, 0xffffff28 ;  /* 0xffffff286d357836 */ /* 0x000fe20000000000 */
[----:B------:R-:W-:-:S02]  /*12150*/  ISETP.GE.AND P0, PT, R60, R193, PT ;  /* 0x000000c13c00720c */ /* 0x000fc40003f06270 */
[C---:B------:R-:W-:Y:S02]  /*12160*/  ISETP.GE.AND P1, PT, R58.reuse, R194, PT ;  /* 0x000000c23a00720c */ /* 0x040fe40003f26270 */
[----:B------:R-:W-:Y:S01]  /*12170*/  ISETP.GE.AND P3, PT, R58, R193, PT ;  /* 0x000000c13a00720c */ /* 0x000fe20003f66270 */
[----:B------:R-:W-:Y:S01]  /*12180*/  VIADD R48, R109, 0xffffff29 ;  /* 0xffffff296d307836 */ /* 0x000fe20000000000 */
[----:B------:R-:W-:Y:S02]  /*12190*/  FSEL R208, R208, -INF , !P6 ;  /* 0xff800000d0d07808 */ /* 0x000fe40007000000 */
[----:B------:R-:W-:Y:S02]  /*121a0*/  FSEL R116, R55, -INF , !P5 ;  /* 0xff80000037747808 */ /* 0x000fe40006800000 */
[C---:B------:R-:W-:Y:S02]  /*121b0*/  ISETP.GE.AND P6, PT, R58.reuse, R189, PT ;  /* 0x000000bd3a00720c */ /* 0x040fe40003fc6270 */
[----:B------:R-:W-:-:S02]  /*121c0*/  ISETP.GE.AND P5, PT, R58, R192, PT ;  /* 0x000000c03a00720c */ /* 0x000fc40003fa6270 */
[----:B------:R-:W-:Y:S02]  /*121d0*/  FSEL R50, R50, -INF , P0 ;  /* 0xff80000032327808 */ /* 0x000fe40000000000 */
[----:B------:R-:W-:Y:S02]  /*121e0*/  FSEL R158, R49, -INF , P1 ;  /* 0xff800000319e7808 */ /* 0x000fe40000800000 */
[----:B------:R-:W-:Y:S02]  /*121f0*/  FSEL R51, R51, -INF , P3 ;  /* 0xff80000033337808 */ /* 0x000fe40001800000 */
[----:B------:R-:W-:Y:S02]  /*12200*/  ISETP.GE.AND P0, PT, R53, R189, PT ;  /* 0x000000bd3500720c */ /* 0x000fe40003f06270 */
[----:B------:R-:W-:Y:S02]  /*12210*/  FSEL R114, R114, -INF , !P4 ;  /* 0xff80000072727808 */ /* 0x000fe40006000000 */
[----:B------:R-:W-:-:S02]  /*12220*/  FSEL R158, R158, -INF , !P6 ;  /* 0xff8000009e9e7808 */ /* 0x000fc40007000000 */
[----:B------:R-:W-:Y:S02]  /*12230*/  FSEL R112, R51, -INF , !P5 ;  /* 0xff80000033707808 */ /* 0x000fe40006800000 */
[-C--:B------:R-:W-:Y:S02]  /*12240*/  ISETP.GE.AND P4, PT, R53, R194.reuse, PT ;  /* 0x000000c23500720c */ /* 0x080fe40003f86270 */
[----:B------:R-:W-:Y:S02]  /*12250*/  P2R R49, PR, RZ, 0x1 ;  /* 0x00000001ff317803 */ /* 0x000fe40000000000 */
[C---:B------:R-:W-:Y:S02]  /*12260*/  ISETP.GE.AND P1, PT, R48.reuse, R194, PT ;  /* 0x000000c23000720c */ /* 0x040fe40003f26270 */
[C---:B------:R-:W-:Y:S02]  /*12270*/  ISETP.GE.AND P6, PT, R48.reuse, R189, PT ;  /* 0x000000bd3000720c */ /* 0x040fe40003fc6270 */
[----:B------:R-:W-:-:S02]  /*12280*/  ISETP.GE.AND P3, PT, R48, R193, PT ;  /* 0x000000c13000720c */ /* 0x000fc40003f66270 */
[----:B------:R-:W-:Y:S01]  /*12290*/  ISETP.GE.AND P5, PT, R48, R192, PT ;  /* 0x000000c03000720c */ /* 0x000fe20003fa6270 */
[----:B------:R-:W-:Y:S01]  /*122a0*/  VIADD R48, R109, 0xffffff30 ;  /* 0xffffff306d307836 */ /* 0x000fe20000000000 */
[----:B------:R-:W-:Y:S02]  /*122b0*/  ISETP.GE.AND P0, PT, R53, R193, PT ;  /* 0x000000c13500720c */ /* 0x000fe40003f06270 */
[----:B------:R-:W-:Y:S01]  /*122c0*/  FSEL R196, R44, -INF , P4 ;  /* 0xff8000002cc47808 */ /* 0x000fe20002000000 */
[----:B------:R-:W-:Y:S01]  /*122d0*/  VIADD R44, R109, 0xffffff31 ;  /* 0xffffff316d2c7836 */ /* 0x000fe20000000000 */
[----:B------:R-:W-:Y:S02]  /*122e0*/  ISETP.NE.AND P4, PT, R49, RZ, PT ;  /* 0x000000ff3100720c */ /* 0x000fe40003f85270 */
[----:B------:R-:W-:Y:S02]  /*122f0*/  FSEL R46, R46, -INF , P0 ;  /* 0xff8000002e2e7808 */ /* 0x000fe40000000000 */
[----:B------:R-:W-:-:S02]  /*12300*/  FSEL R200, R45, -INF , P1 ;  /* 0xff8000002dc87808 */ /* 0x000fc40000800000 */
[----:B------:R-:W-:Y:S02]  /*12310*/  FSEL R47, R47, -INF , P3 ;  /* 0xff8000002f2f7808 */ /* 0x000fe40001800000 */
[----:B------:R-:W-:Y:S02]  /*12320*/  ISETP.GE.AND P0, PT, R48, R189, PT ;  /* 0x000000bd3000720c */ /* 0x000fe40003f06270 */
[----:B------:R-:W-:Y:S02]  /*12330*/  FSEL R196, R196, -INF , !P4 ;  /* 0xff800000c4c47808 */ /* 0x000fe40006000000 */
[----:B------:R-:W-:Y:S02]  /*12340*/  FSEL R200, R200, -INF , !P6 ;  /* 0xff800000c8c87808 */ /* 0x000fe40007000000 */
[----:B------:R-:W-:Y:S02]  /*12350*/  FSEL R146, R47, -INF , !P5 ;  /* 0xff8000002f927808 */ /* 0x000fe40006800000 */
[----:B------:R-:W-:-:S02]  /*12360*/  ISETP.GE.AND P4, PT, R48, R194, PT ;  /* 0x000000c23000720c */ /* 0x000fc40003f86270 */
[----:B------:R-:W-:Y:S02]  /*12370*/  P2R R45, PR, RZ, 0x1 ;  /* 0x00000001ff2d7803 */ /* 0x000fe40000000000 */
[C---:B------:R-:W-:Y:S02]  /*12380*/  ISETP.GE.AND P1, PT, R44.reuse, R194, PT ;  /* 0x000000c22c00720c */ /* 0x040fe40003f26270 */
[C---:B------:R-:W-:Y:S02]  /*12390*/  ISETP.GE.AND P6, PT, R44.reuse, R189, PT ;  /* 0x000000bd2c00720c */ /* 0x040fe40003fc6270 */
[CC--:B------:R-:W-:Y:S02]  /*123a0*/  ISETP.GE.AND P3, PT, R44.reuse, R193.reuse, PT ;  /* 0x000000c12c00720c */ /* 0x0c0fe40003f66270 */
[----:B------:R-:W-:Y:S01]  /*123b0*/  ISETP.GE.AND P5, PT, R44, R192, PT ;  /* 0x000000c02c00720c */ /* 0x000fe20003fa6270 */
[----:B------:R-:W-:Y:S01]  /*123c0*/  VIADD R44, R109, 0xffffff38 ;  /* 0xffffff386d2c7836 */ /* 0x000fe20000000000 */
[----:B------:R-:W-:-:S02]  /*123d0*/  ISETP.GE.AND P0, PT, R48, R193, PT ;  /* 0x000000c13000720c */ /* 0x000fc40003f06270 */
[----:B------:R-:W-:Y:S01]  /*123e0*/  FSEL R138, R40, -INF , P4 ;  /* 0xff800000288a7808 */ /* 0x000fe20002000000 */
[----:B------:R-:W-:Y:S01]  /*123f0*/  VIADD R40, R109, 0xffffff39 ;  /* 0xffffff396d287836 */ /* 0x000fe20000000000 */
[----:B------:R-:W-:Y:S02]  /*12400*/  ISETP.NE.AND P4, PT, R45, RZ, PT ;  /* 0x000000ff2d00720c */ /* 0x000fe40003f85270 */
[----:B------:R-:W-:Y:S02]  /*12410*/  FSEL R42, R42, -INF , P0 ;  /* 0xff8000002a2a7808 */ /* 0x000fe40000000000 */
[----:B------:R-:W-:Y:S02]  /*12420*/  FSEL R150, R41, -INF , P1 ;  /* 0xff80000029967808 */ /* 0x000fe40000800000 */
[----:B------:R-:W-:Y:S02]  /*12430*/  FSEL R43, R43, -INF , P3 ;  /* 0xff8000002b2b7808 */ /* 0x000fe40001800000 */
[----:B------:R-:W-:-:S02]  /*12440*/  ISETP.GE.AND P0, PT, R44, R189, PT ;  /* 0x000000bd2c00720c */ /* 0x000fc40003f06270 */
[----:B------:R-:W-:Y:S02]  /*12450*/  FSEL R138, R138, -INF , !P4 ;  /* 0xff8000008a8a7808 */ /* 0x000fe40006000000 */
[----:B------:R-:W-:Y:S02]  /*12460*/  FSEL R150, R150, -INF , !P6 ;  /* 0xff80000096967808 */ /* 0x000fe40007000000 */
[----:B------:R-:W-:Y:S02]  /*12470*/  FSEL R144, R43, -INF , !P5 ;  /* 0xff8000002b907808 */ /* 0x000fe40006800000 */
[-C--:B------:R-:W-:Y:S02]  /*12480*/  ISETP.GE.AND P4, PT, R44, R194.reuse, PT ;  /* 0x000000c22c00720c */ /* 0x080fe40003f86270 */
[----:B------:R-:W-:Y:S02]  /*12490*/  P2R R41, PR, RZ, 0x1 ;  /* 0x00000001ff297803 */ /* 0x000fe40000000000 */
[----:B------:R-:W-:-:S02]  /*124a0*/  ISETP.GE.AND P1, PT, R40, R194, PT ;  /* 0x000000c22800720c */ /* 0x000fc40003f26270 */
[C---:B------:R-:W-:Y:S02]  /*124b0*/  ISETP.GE.AND P6, PT, R40.reuse, R189, PT ;  /* 0x000000bd2800720c */ /* 0x040fe40003fc6270 */
[CC--:B------:R-:W-:Y:S02]  /*124c0*/  ISETP.GE.AND P3, PT, R40.reuse, R193.reuse, PT ;  /* 0x000000c12800720c */ /* 0x0c0fe40003f66270 */
[----:B------:R-:W-:Y:S01]  /*124d0*/  ISETP.GE.AND P5, PT, R40, R192, PT ;  /* 0x000000c02800720c */ /* 0x000fe20003fa6270 */
[C---:B------:R-:W-:Y:S01]  /*124e0*/  VIADD R40, R109.reuse, 0xffffff40 ;  /* 0xffffff406d287836 */ /* 0x040fe20000000000 */
[----:B------:R-:W-:Y:S02]  /*124f0*/  ISETP.GE.AND P0, PT, R44, R193, PT ;  /* 0x000000c12c00720c */ /* 0x000fe40003f06270 */
[----:B------:R-:W-:Y:S01]  /*12500*/  FSEL R152, R36, -INF , P4 ;  /* 0xff80000024987808 */ /* 0x000fe20002000000 */
[----:B------:R-:W-:Y:S01]  /*12510*/  VIADD R36, R109, 0xffffff41 ;  /* 0xffffff416d247836 */ /* 0x000fe20000000000 */
[----:B------:R-:W-:-:S02]  /*12520*/  ISETP.NE.AND P4, PT, R41, RZ, PT ;  /* 0x000000ff2900720c */ /* 0x000fc40003f85270 */
        /* <DEDUP_REMOVED lines=13> */
[C---:B------:R-:W-:Y:S01]  /*12600*/  VIADD R36, R109.reuse, 0xffffff48 ;  /* 0xffffff486d247836 */ /* 0x040fe20000000000 */
        /* <DEDUP_REMOVED lines=21> */
[----:B------:R-:W-:Y:S02]  /*12760*/  FSEL R30, R30, -INF , P0 ;  /* 0xff8000001e1e7808 */ /* 0x000fe40000000000 */
[----:B------:R-:W-:Y:S02]  /*12770*/  FSEL R136, R29, -INF , P1 ;  /* 0xff8000001d887808 */ /* 0x000fe40000800000 */
[----:B------:R-:W-:Y:S02]  /*12780*/  FSEL R31, R31, -INF , P3 ;  /* 0xff8000001f1f7808 */ /* 0x000fe40001800000 */
[----:B------:R-:W-:Y:S02]  /*12790*/  ISETP.GE.AND P0, PT, R32, R189, PT ;  /* 0x000000bd2000720c */ /* 0x000fe40003f06270 */
[----:B------:R-:W-:-:S02]  /*127a0*/  FSEL R214, R66, -INF , !P2 ;  /* 0xff80000042d67808 */ /* 0x000fc40005000000 */
[----:B------:R-:W-:Y:S02]  /*127b0*/  ISETP.GE.AND P2, PT, R102, R192, PT ;  /* 0x000000c06600720c */ /* 0x000fe40003f46270 */
[----:B------:R-:W-:Y:S02]  /*127c0*/  FSEL R136, R136, -INF , !P6 ;  /* 0xff80000088887808 */ /* 0x000fe40007000000 */
[----:B------:R-:W-:Y:S02]  /*127d0*/  FSEL R120, R31, -INF , !P5 ;  /* 0xff8000001f787808 */ /* 0x000fe40006800000 */
[----:B------:R-:W-:Y:S02]  /*127e0*/  ISETP.NE.AND P4, PT, R33, RZ, PT ;  /* 0x000000ff2100720c */ /* 0x000fe40003f85270 */
[----:B------:R-:W-:Y:S02]  /*127f0*/  P2R R29, PR, RZ, 0x1 ;  /* 0x00000001ff1d7803 */ /* 0x000fe40000000000 */
[----:B------:R-:W-:-:S02]  /*12800*/  ISETP.GE.AND P1, PT, R28, R194, PT ;  /* 0x000000c21c00720c */ /* 0x000fc40003f26270 */
[C---:B------:R-:W-:Y:S02]  /*12810*/  ISETP.GE.AND P6, PT, R28.reuse, R189, PT ;  /* 0x000000bd1c00720c */ /* 0x040fe40003fc6270 */
[CC--:B------:R-:W-:Y:S02]  /*12820*/  ISETP.GE.AND P3, PT, R28.reuse, R193.reuse, PT ;  /* 0x000000c11c00720c */ /* 0x0c0fe40003f66270 */
[-C--:B------:R-:W-:Y:S01]  /*12830*/  ISETP.GE.AND P5, PT, R28, R192.reuse, PT ;  /* 0x000000c01c00720c */ /* 0x080fe20003fa6270 */
[----:B------:R-:W-:Y:S01]  /*12840*/  VIADD R28, R109, 0xffffff58 ;  /* 0xffffff586d1c7836 */ /* 0x000fe20000000000 */
[----:B------:R-:W-:Y:S02]  /*12850*/  ISETP.GE.AND P0, PT, R32, R193, PT ;  /* 0x000000c12000720c */ /* 0x000fe40003f06270 */
[----:B------:R-:W-:Y:S02]  /*12860*/  FSEL R102, R62, -INF , !P2 ;  /* 0xff8000003e667808 */ /* 0x000fe40005000000 */
[----:B------:R-:W-:-:S02]  /*12870*/  ISETP.GE.AND P2, PT, R64, R192, PT ;  /* 0x000000c04000720c */ /* 0x000fc40003f46270 */
[----:B------:R-:W-:Y:S02]  /*12880*/  FSEL R134, R134, -INF , !P4 ;  /* 0xff80000086867808 */ /* 0x000fe40006000000 */
[----:B------:R-:W-:Y:S02]  /*12890*/  ISETP.GE.AND P4, PT, R32, R194, PT ;  /* 0x000000c22000720c */ /* 0x000fe40003f86270 */
[----:B------:R-:W-:Y:S02]  /*128a0*/  FSEL R26, R26, -INF , P0 ;  /* 0xff8000001a1a7808 */ /* 0x000fe40000000000 */
[----:B------:R-:W-:Y:S02]  /*128b0*/  ISETP.GE.AND P0, PT, R28, R189, PT ;  /* 0x000000bd1c00720c */ /* 0x000fe40003f06270 */
[----:B------:R-:W-:Y:S02]  /*128c0*/  FSEL R108, R54, -INF , !P2 ;  /* 0xff800000366c7808 */ /* 0x000fe40005000000 */
[----:B------:R-:W-:Y:S01]  /*128d0*/  FSEL R54, R24, -INF , P4 ;  /* 0xff80000018367808 */ /* 0x000fe20002000000 */
[----:B------:R-:W-:Y:S01]  /*128e0*/  VIADD R24, R109, 0xffffff59 ;  /* 0xffffff596d187836 */ /* 0x000fe20000000000 */
[----:B------:R-:W-:-:S02]  /*128f0*/  ISETP.GE.AND P2, PT, R60, R192, PT ;  /* 0x000000c03c00720c */ /* 0x000fc40003f46270 */
[----:B------:R-:W-:Y:S02]  /*12900*/  FSEL R27, R27, -INF , P3 ;  /* 0xff8000001b1b7808 */ /* 0x000fe40001800000 */
[----:B------:R-:W-:Y:S02]  /*12910*/  LOP3.LUT R188, R188, 0xfffffffe, RZ, 0xc0, !PT ;  /* 0xfffffffebcbc7812 */ /* 0x000fe400078ec0ff */
[----:B------:R-:W-:Y:S02]  /*12920*/  ISETP.GE.AND P3, PT, R24, R189, PT ;  /* 0x000000bd1800720c */ /* 0x000fe40003f66270 */
[----:B------:R-:W-:Y:S02]  /*12930*/  FSEL R118, R50, -INF , !P2 ;  /* 0xff80000032767808 */ /* 0x000fe40005000000 */
[----:B------:R-:W-:Y:S02]  /*12940*/  ISETP.GE.AND P2, PT, R53, R192, PT ;  /* 0x000000c03500720c */ /* 0x000fe40003f46270 */
[----:B------:R-:W-:-:S02]  /*12950*/  @P0 LOP3.LUT R188, R188, 0x1, RZ, 0xfc, !PT ;  /* 0x00000001bcbc0812 */ /* 0x000fc400078efcff */
[----:B------:R-:W-:Y:S02]  /*12960*/  FSEL R156, R46, -INF , !P2 ;  /* 0xff8000002e9c7808 */ /* 0x000fe40005000000 */
[----:B------:R-:W-:Y:S02]  /*12970*/  ISETP.GE.AND P2, PT, R48, R192, PT ;  /* 0x000000c03000720c */ /* 0x000fe40003f46270 */
[----:B------:R-:W-:Y:S02]  /*12980*/  FSEL R60, R27, -INF , !P5 ;  /* 0xff8000001b3c7808 */ /* 0x000fe40006800000 */
[C---:B------:R-:W-:Y:S02]  /*12990*/  LOP3.LUT P5, RZ, R188.reuse, 0x1, RZ, 0xc0, !PT ;  /* 0x00000001bcff7812 */ /* 0x040fe400078ac0ff */
[----:B------:R-:W-:Y:S02]  /*129a0*/  FSEL R25, R25, -INF , P1 ;  /* 0xff80000019197808 */ /* 0x000fe40000800000 */
[----:B------:R-:W-:-:S02]  /*129b0*/  LOP3.LUT R188, R188, 0xfffffffd, RZ, 0xc0, !PT ;  /* 0xfffffffdbcbc7812 */ /* 0x000fc400078ec0ff */
[----:B------:R-:W-:Y:S02]  /*129c0*/  FSEL R142, R42, -INF , !P2 ;  /* 0xff8000002a8e7808 */ /* 0x000fe40005000000 */
[----:B------:R-:W-:Y:S02]  /*129d0*/  ISETP.GE.AND P2, PT, R44, R192, PT ;  /* 0x000000c02c00720c */ /* 0x000fe40003f46270 */
[----:B------:R-:W-:Y:S02]  /*129e0*/  FSEL R62, R25, -INF , !P6 ;  /* 0xff800000193e7808 */ /* 0x000fe40007000000 */
[----:B------:R-:W-:Y:S02]  /*129f0*/  @P3 LOP3.LUT R188, R188, 0x2, RZ, 0xfc, !PT ;  /* 0x00000002bcbc3812 */ /* 0x000fe400078efcff */
[----:B------:R-:W-:Y:S02]  /*12a00*/  ISETP.NE.AND P4, PT, R29, RZ, PT ;  /* 0x000000ff1d00720c */ /* 0x000fe40003f85270 */
[----:B------:R-:W-:-:S02]  /*12a10*/  ISETP.GE.AND P1, PT, R24, R194, PT ;  /* 0x000000c21800720c */ /* 0x000fc40003f26270 */
[CC--:B------:R-:W-:Y:S02]  /*12a20*/  ISETP.GE.AND P3, PT, R24.reuse, R193.reuse, PT ;  /* 0x000000c11800720c */ /* 0x0c0fe40003f66270 */
[-C--:B------:R-:W-:Y:S01]  /*12a30*/  ISETP.GE.AND P6, PT, R24, R192.reuse, PT ;  /* 0x000000c01800720c */ /* 0x080fe20003fc6270 */
[----:B------:R-:W-:Y:S01]  /*12a40*/  VIADD R24, R109, 0xffffff60 ;  /* 0xffffff606d187836 */ /* 0x000fe20000000000 */
[----:B------:R-:W-:Y:S02]  /*12a50*/  ISETP.GE.AND P0, PT, R28, R193, PT ;  /* 0x000000c11c00720c */ /* 0x000fe40003f06270 */
[----:B------:R-:W-:Y:S02]  /*12a60*/  FSEL R148, R38, -INF , !P2 ;  /* 0xff80000026947808 */ /* 0x000fe40005000000 */
[----:B------:R-:W-:Y:S02]  /*12a70*/  ISETP.GE.AND P2, PT, R40, R192, PT ;  /* 0x000000c02800720c */ /* 0x000fe40003f46270 */
[----:B------:R-:W-:-:S02]  /*12a80*/  FSEL R54, R54, -INF , !P4 ;  /* 0xff80000036367808 */ /* 0x000fc40006000000 */
[----:B------:R-:W-:Y:S02]  /*12a90*/  ISETP.GE.AND P4, PT, R28, R194, PT ;  /* 0x000000c21c00720c */ /* 0x000fe40003f86270 */
[----:B------:R-:W-:Y:S02]  /*12aa0*/  FSEL R22, R22, -INF , P0 ;  /* 0xff80000016167808 */ /* 0x000fe40000000000 */
[----:B------:R-:W-:Y:S02]  /*12ab0*/  ISETP.GE.AND P0, PT, R24, R189, PT ;  /* 0x000000bd1800720c */ /* 0x000fe40003f06270 */
[----:B------:R-:W-:Y:S02]  /*12ac0*/  FSEL R130, R34, -INF , !P2 ;  /* 0xff80000022827808 */ /* 0x000fe40005000000 */
[----:B------:R-:W-:Y:S02]  /*12ad0*/  ISETP.GE.AND P2, PT, R36, R192, PT ;  /* 0x000000c02400720c */ /* 0x000fe40003f46270 */
[----:B------:R-:W-:Y:S01]  /*12ae0*/  FSEL R64, R20, -INF , P4 ;  /* 0xff80000014407808 */ /* 0x000fe20002000000 */
[----:B------:R-:W-:Y:S01]  /*12af0*/  VIADD R20, R109, 0xffffff61 ;  /* 0xffffff616d147836 */ /* 0x000fe20000000000 */
[----:B------:R-:W-:-:S02]  /*12b00*/  FSEL R21, R21, -INF , P1 ;  /* 0xff80000015157808 */ /* 0x000fc40000800000 */
[----:B------:R-:W-:Y:S02]  /*12b10*/  LOP3.LUT P1, RZ, R188, 0x2, RZ, 0xc0, !PT ;  /* 0x00000002bcff7812 */ /* 0x000fe4000782c0ff */
[----:B------:R-:W-:Y:S02]  /*12b20*/  FSEL R126, R30, -INF , !P2 ;  /* 0xff8000001e7e7808 */ /* 0x000fe40005000000 */
[----:B------:R-:W-:Y:S02]  /*12b30*/  ISETP.GE.AND P2, PT, R32, R192, PT ;  /* 0x000000c02000720c */ /* 0x000fe40003f46270 */
[----:B------:R-:W-:Y:S02]  /*12b40*/  FSEL R106, R21, -INF , !P1 ;  /* 0xff800000156a7808 */ /* 0x000fe40004800000 */
[----:B------:R-:W-:Y:S02]  /*12b50*/  LOP3.LUT R188, R188, 0xfffffffe, RZ, 0xc0, !PT ;  /* 0xfffffffebcbc7812 */ /* 0x000fe400078ec0ff */
[----:B------:R-:W-:-:S02]  /*12b60*/  ISETP.GE.AND P1, PT, R20, R189, PT ;  /* 0x000000bd1400720c */ /* 0x000fc40003f26270 */
[----:B------:R-:W-:Y:S02]  /*12b70*/  FSEL R58, R26, -INF , !P2 ;  /* 0xff8000001a3a7808 */ /* 0x000fe40005000000 */
[----:B------:R-:W-:Y:S02]  /*12b80*/  ISETP.GE.AND P2, PT, R28, R192, PT ;  /* 0x000000c01c00720c */ /* 0x000fe40003f46270 */
[----:B------:R-:W-:Y:S02]  /*12b90*/  FSEL R64, R64, -INF , !P5 ;  /* 0xff80000040407808 */ /* 0x000fe40006800000 */
[----:B------:R-:W-:Y:S02]  /*12ba0*/  ISETP.GE.AND P5, PT, R24, R194, PT ;  /* 0x000000c21800720c */ /* 0x000fe40003fa6270 */
[----:B------:R-:W-:Y:S02]  /*12bb0*/  @P0 LOP3.LUT R188, R188, 0x1, RZ, 0xfc, !PT ;  /* 0x00000001bcbc0812 */ /* 0x000fe400078efcff */
[----:B------:R-:W-:-:S02]  /*12bc0*/  FSEL R66, R22, -INF , !P2 ;  /* 0xff80000016427808 */ /* 0x000fc40005000000 */
[----:B------:R-:W-:Y:S02]  /*12bd0*/  LOP3.LUT P2, RZ, R188, 0x1, RZ, 0xc0, !PT ;  /* 0x00000001bcff7812 */ /* 0x000fe4000784c0ff */
[----:B------:R-:W-:Y:S02]  /*12be0*/  FSEL R28, R16, -INF , P5 ;  /* 0xff800000101c7808 */ /* 0x000fe40002800000 */
[----:B------:R-:W-:Y:S02]  /*12bf0*/  LOP3.LUT R188, R188, 0xfffffffd, RZ, 0xc0, !PT ;  /* 0xfffffffdbcbc7812 */ /* 0x000fe400078ec0ff */
[----:B------:R-:W-:Y:S02]  /*12c00*/  ISETP.GE.AND P5, PT, R20, R192, PT ;  /* 0x000000c01400720c */ /* 0x000fe40003fa6270 */
[----:B------:R-:W-:Y:S02]  /*12c10*/  FSEL R23, R23, -INF , P3 ;  /* 0xff80000017177808 */ /* 0x000fe40001800000 */
[----:B------:R-:W-:-:S02]  /*12c20*/  @P1 LOP3.LUT R188, R188, 0x2, RZ, 0xfc, !PT ;  /* 0x00000002bcbc1812 */ /* 0x000fc400078efcff */
[C---:B------:R-:W-:Y:S02]  /*12c30*/  ISETP.GE.AND P3, PT, R20.reuse, R194, PT ;  /* 0x000000c21400720c */ /* 0x040fe40003f66270 */
[-C--:B------:R-:W-:Y:S01]  /*12c40*/  ISETP.GE.AND P1, PT, R20, R193.reuse, PT ;  /* 0x000000c11400720c */ /* 0x080fe20003f26270 */
[----:B------:R-:W-:Y:S01]  /*12c50*/  VIADD R20, R109, 0xffffff68 ;  /* 0xffffff686d147836 */ /* 0x000fe20000000000 */
[----:B------:R-:W-:Y:S02]  /*12c60*/  ISETP.GE.AND P0, PT, R24, R193, PT ;  /* 0x000000c11800720c */ /* 0x000fe40003f06270 */
[----:B------:R-:W-:Y:S02]  /*12c70*/  LOP3.LUT R188, R188, 0xfffffffb, RZ, 0xc0, !PT ;  /* 0xfffffffbbcbc7812 */ /* 0x000fe400078ec0ff */
[----:B------:R-:W-:Y:S02]  /*12c80*/  FSEL R17, R17, -INF , P3 ;  /* 0xff80000011117808 */ /* 0x000fe40001800000 */
[----:B------:R-:W-:-:S02]  /*12c90*/  ISETP.GE.AND P3, PT, R20, R192, PT ;  /* 0x000000c01400720c */ /* 0x000fc40003f66270 */
[----:B------:R-:W-:Y:S02]  /*12ca0*/  ISETP.GE.AND P4, PT, R24, R192, PT ;  /* 0x000000c01800720c */ /* 0x000fe40003f86270 */
[----:B------:R-:W-:Y:S02]  /*12cb0*/  FSEL R18, R18, -INF , P0 ;  /* 0xff80000012127808 */ /* 0x000fe40000000000 */
[----:B------:R-:W-:Y:S02]  /*12cc0*/  @P5 LOP3.LUT R188, R188, 0x4, RZ, 0xfc, !PT ;  /* 0x00000004bcbc5812 */ /* 0x000fe400078efcff */
[----:B------:R-:W-:Y:S01]  /*12cd0*/  FMNMX3.FTZ R21, R2, R103, R104, !PT ;  /* 0x0000006702157276 */ /* 0x000fe20007810068 */
[----:B------:R-:W-:Y:S01]  /*12ce0*/  VIADD R16, R109, 0xffffff69 ;  /* 0xffffff696d107836 */ /* 0x000fe20000000000 */
[----:B------:R-:W-:Y:S02]  /*12cf0*/  FSEL R38, R18, -INF , !P4 ;  /* 0xff80000012267808 */ /* 0x000fe40006000000 */
[----:B------:R-:W-:-:S02]  /*12d00*/  LOP3.LUT P4, RZ, R188, 0x2, RZ, 0xc0, !PT ;  /* 0x00000002bcff7812 */ /* 0x000fc4000788c0ff */
[----:B------:R-:W-:Y:S02]  /*12d10*/  FMNMX3.FTZ R21, R21, R218, R216, !PT ;  /* 0x000000da15157276 */ /* 0x000fe400078100d8 */
[----:B------:R-:W-:Y:S02]  /*12d20*/  FSEL R19, R19, -INF , P1 ;  /* 0xff80000013137808 */ /* 0x000fe40000800000 */
[----:B------:R-:W-:Y:S02]  /*12d30*/  LOP3.LUT R188, R188, 0xfffffffe, RZ, 0xc0, !PT ;  /* 0xfffffffebcbc7812 */ /* 0x000fe400078ec0ff */
[----:B------:R-:W-:Y:S02]  /*12d40*/  ISETP.GE.AND P1, PT, R16, R194, PT ;  /* 0x000000c21000720c */ /* 0x000fe40003f26270 */
[----:B------:R-:W-:Y:S02]  /*12d50*/  FSEL R46, R17, -INF , !P4 ;  /* 0xff800000112e7808 */ /* 0x000fe40006000000 */
[----:B------:R-:W-:-:S02]  /*12d60*/  FMNMX3.FTZ R17, R21, R110, R204, !PT ;  /* 0x0000006e15117276 */ /* 0x000fc400078100cc */
[----:B------:R-:W-:Y:S02]  /*12d70*/  @P3 LOP3.LUT R188, R188, 0x1, RZ, 0xfc, !PT ;  /* 0x00000001bcbc3812 */ /* 0x000fe400078efcff */
[----:B------:R-:W-:Y:S02]  /*12d80*/  ISETP.GE.AND P3, PT, R16, R189, PT ;  /* 0x000000bd1000720c */ /* 0x000fe40003f66270 */
[----:B------:R-:W-:Y:S02]  /*12d90*/  FSEL R13, R13, -INF , P1 ;  /* 0xff8000000d0d7808 */ /* 0x000fe40000800000 */
[----:B------:R-:W-:Y:S02]  /*12da0*/  ISETP.GE.AND P0, PT, R20, R193, PT ;  /* 0x000000c11400720c */ /* 0x000fe40003f06270 */
[----:B------:R-:W-:Y:S02]  /*12db0*/  FMNMX3.FTZ R17, R17, R206, R208, !PT ;  /* 0x000000ce11117276 */ /* 0x000fe400078100d0 */
[----:B------:R-:W-:-:S02]  /*12dc0*/  FSEL R48, R13, -INF , !P3 ;  /* 0xff8000000d307808 */ /* 0x000fc40005800000 */
[----:B------:R-:W-:Y:S02]  /*12dd0*/  FSEL R30, R23, -INF , !P6 ;  /* 0xff800000171e7808 */ /* 0x000fe40007000000 */
[----:B------:R-:W-:Y:S02]  /*12de0*/  FSEL R14, R14, -INF , P0 ;  /* 0xff8000000e0e7808 */ /* 0x000fe40000000000 */
[----:B------:R-:W-:Y:S02]  /*12df0*/  FMNMX3.FTZ R13, R17, R114, R158, !PT ;  /* 0x00000072110d7276 */ /* 0x000fe4000781009e */
[----:B------:R-:W-:Y:S02]  /*12e00*/  FSEL R28, R28, -INF , !P2 ;  /* 0xff8000001c1c7808 */ /* 0x000fe40005000000 */
[C---:B------:R-:W-:Y:S02]  /*12e10*/  ISETP.GE.AND P0, PT, R16.reuse, R193, PT ;  /* 0x000000c11000720c */ /* 0x040fe40003f06270 */
[----:B------:R-:W-:Y:S01]  /*12e20*/  ISETP.GE.AND P6, PT, R16, R192, PT ;  /* 0x000000c01000720c */ /* 0x000fe20003fc6270 */
[----:B------:R-:W-:Y:S01]  /*12e30*/  VIADD R16, R109, 0xffffff70 ;  /* 0xffffff706d107836 */ /* 0x000fe20000000000 */
[----:B------:R-:W-:-:S02]  /*12e40*/  FMNMX3.FTZ R17, R0, R57, R212, !PT ;  /* 0x0000003900117276 */ /* 0x000fc400078100d4 */
[----:B------:R-:W-:Y:S02]  /*12e50*/  ISETP.GE.AND P2, PT, R20, R194, PT ;  /* 0x000000c21400720c */ /* 0x000fe40003f46270 */
[----:B------:R-:W-:Y:S02]  /*12e60*/  FMNMX3.FTZ R17, R17, R214, R210, !PT ;  /* 0x000000d611117276 */ /* 0x000fe400078100d2 */
[----:B------:R-:W-:Y:S01]  /*12e70*/  FSEL R44, R12, -INF , P2 ;  /* 0xff8000000c2c7808 */ /* 0x000fe20001000000 */
[----:B------:R-:W-:Y:S01]  /*12e80*/  VIADD R12, R109, 0xffffff71 ;  /* 0xffffff716d0c7836 */ /* 0x000fe20000000000 */
[----:B------:R-:W-:Y:S02]  /*12e90*/  FSEL R15, R15, -INF , P0 ;  /* 0xff8000000f0f7808 */ /* 0x000fe40000000000 */
[----:B------:R-:W-:Y:S02]  /*12ea0*/  ISETP.GE.AND P0, PT, R16, R194, PT ;  /* 0x000000c21000720c */ /* 0x000fe40003f06270 */
        /* <DEDUP_REMOVED lines=8> */
[----:B------:R-:W-:Y:S02]  /*12f30*/  FMNMX3.FTZ R17, R17, R118, R112, !PT ;  /* 0x0000007611117276 */ /* 0x000fe40007810070 */
[----:B------:R-:W-:Y:S02]  /*12f40*/  FMNMX3.FTZ R13, R13, R196, R200, !PT ;  /* 0x000000c40d0d7276 */ /* 0x000fe400078100c8 */
[----:B------:R-:W-:Y:S02]  /*12f50*/  FSEL R32, R9, -INF , !P1 ;  /* 0xff80000009207808 */ /* 0x000fe40004800000 */
[----:B------:R-:W-:Y:S02]  /*12f60*/  FMNMX3.FTZ R9, R17, R156, R146, !PT ;  /* 0x0000009c11097276 */ /* 0x000fe40007810092 */
[----:B------:R-:W-:-:S02]  /*12f70*/  FMNMX3.FTZ R13, R13, R138, R150, !PT ;  /* 0x0000008a0d0d7276 */ /* 0x000fc40007810096 */
[----:B------:R-:W-:Y:S01]  /*12f80*/  FMNMX3.FTZ R9, R9, R142, R144, !PT ;  /* 0x0000008e09097276 */ /* 0x000fe20007810090 */
[----:B------:R-:W-:Y:S01]  /*12f90*/  VIADD R8, R109, 0xffffff78 ;  /* 0xffffff786d087836 */ /* 0x000fe20000000000 */
[----:B------:R-:W-:Y:S02]  /*12fa0*/  ISETP.GE.AND P0, PT, R12, R193, PT ;  /* 0x000000c10c00720c */ /* 0x000fe40003f06270 */
[----:B------:R-:W-:Y:S02]  /*12fb0*/  FMNMX3.FTZ R13, R13, R152, R154, !PT ;  /* 0x000000980d0d7276 */ /* 0x000fe4000781009a */
[----:B------:R-:W-:Y:S01]  /*12fc0*/  FMNMX3.FTZ R9, R9, R148, R140, !PT ;  /* 0x0000009409097276 */ /* 0x000fe2000781008c */
[----:B------:R-:W-:Y:S01]  /*12fd0*/  VIADD R109, R109, 0xffffff79 ;  /* 0xffffff796d6d7836 */ /* 0x000fe20000000000 */
[----:B------:R-:W-:Y:S02]  /*12fe0*/  FSEL R11, R11, -INF , P0 ;  /* 0xff8000000b0b7808 */ /* 0x000fe40000000000 */
[----:B------:R-:W-:-:S02]  /*12ff0*/  FMNMX3.FTZ R13, R13, R128, R132, !PT ;  /* 0x000000800d0d7276 */ /* 0x000fc40007810084 */
[----:B------:R-:W-:Y:S02]  /*13000*/  ISETP.GE.AND P0, PT, R8, R194, PT ;  /* 0x000000c20800720c */ /* 0x000fe40003f06270 */
[----:B------:R-:W-:Y:S02]  /*13010*/  FMNMX3.FTZ R9, R9, R130, R122, !PT ;  /* 0x0000008209097276 */ /* 0x000fe4000781007a */
[----:B------:R-:W-:Y:S02]  /*13020*/  ISETP.GE.AND P2, PT, R16, R193, PT ;  /* 0x000000c11000720c */ /* 0x000fe40003f46270 */
[----:B------:R-:W-:Y:S02]  /*13030*/  FMNMX3.FTZ R13, R13, R134, R136, !PT ;  /* 0x000000860d0d7276 */ /* 0x000fe40007810088 */
[----:B------:R-:W-:Y:S02]  /*13040*/  FSEL R4, R4, -INF , P0 ;  /* 0xff80000004047808 */ /* 0x000fe40000000000 */
[----:B------:R-:W-:-:S02]  /*13050*/  FMNMX3.FTZ R9, R9, R126, R120, !PT ;  /* 0x0000007e09097276 */ /* 0x000fc40007810078 */
[----:B------:R-:W-:Y:S02]  /*13060*/  ISETP.GE.AND P0, PT, R109, R194, PT ;  /* 0x000000c26d00720c */ /* 0x000fe40003f06270 */
[----:B------:R-:W-:Y:S02]  /*13070*/  FSEL R10, R10, -INF , P2 ;  /* 0xff8000000a0a7808 */ /* 0x000fe40001000000 */
[----:B------:R-:W-:Y:S02]  /*13080*/  FMNMX3.FTZ R13, R13, R54, R62, !PT ;  /* 0x000000360d0d7276 */ /* 0x000fe4000781003e */
[----:B------:R-:W-:Y:S02]  /*13090*/  LOP3.LUT P2, RZ, R188, 0x4, RZ, 0xc0, !PT ;  /* 0x00000004bcff7812 */ /* 0x000fe4000784c0ff */
[----:B------:R-:W-:Y:S02]  /*130a0*/  FMNMX3.FTZ R9, R9, R58, R60, !PT ;  /* 0x0000003a09097276 */ /* 0x000fe4000781003c */
[----:B------:R-:W-:-:S02]  /*130b0*/  ISETP.GE.AND P1, PT, R8, R189, PT ;  /* 0x000000bd0800720c */ /* 0x000fc40003f26270 */
[----:B------:R-:W-:Y:S02]  /*130c0*/  FSEL R5, R5, -INF , P0 ;  /* 0xff80000005057808 */ /* 0x000fe40000000000 */
[----:B------:R-:W-:Y:S02]  /*130d0*/  LOP3.LUT P0, RZ, R188, 0x1, RZ, 0xc0, !PT ;  /* 0x00000001bcff7812 */ /* 0x000fe4000780c0ff */
[----:B------:R-:W-:Y:S02]  /*130e0*/  ISETP.GE.AND P5, PT, R20, R189, PT ;  /* 0x000000bd1400720c */ /* 0x000fe40003fa6270 */
[----:B------:R-:W-:Y:S02]  /*130f0*/  FMNMX3.FTZ R13, R13, R64, R106, !PT ;  /* 0x000000400d0d7276 */ /* 0x000fe4000781006a */
[----:B------:R-:W-:Y:S02]  /*13100*/  FSEL R50, R19, -INF , !P2 ;  /* 0xff80000013327808 */ /* 0x000fe40005000000 */
[----:B------:R-:W-:-:S02]  /*13110*/  FMNMX3.FTZ R9, R9, R66, R30, !PT ;  /* 0x0000004209097276 */ /* 0x000fc4000781001e */
[----:B------:R-:W-:Y:S02]  /*13120*/  FSEL R33, R4, -INF , !P1 ;  /* 0xff80000004217808 */ /* 0x000fe40004800000 */
[----:B------:R-:W-:Y:S02]  /*13130*/  ISETP.GE.AND P1, PT, R109, R189, PT ;  /* 0x000000bd6d00720c */ /* 0x000fe40003f26270 */
[----:B------:R-:W-:Y:S02]  /*13140*/  FSEL R42, R14, -INF , !P0 ;  /* 0xff8000000e2a7808 */ /* 0x000fe40004000000 */
[----:B------:R-:W-:Y:S02]  /*13150*/  FSEL R44, R44, -INF , !P5 ;  /* 0xff8000002c2c7808 */ /* 0x000fe40006800000 */
[----:B------:R-:W-:Y:S02]  /*13160*/  FMNMX3.FTZ R13, R13, R28, R46, !PT ;  /* 0x0000001c0d0d7276 */ /* 0x000fe4000781002e */
[----:B------:R-:W-:-:S02]  /*13170*/  ISETP.GE.AND P0, PT, R109, R193, PT ;  /* 0x000000c16d00720c */ /* 0x000fc40003f06270 */
[-C--:B------:R-:W-:Y:S02]  /*13180*/  ISETP.GE.AND P5, PT, R16, R192.reuse, PT ;  /* 0x000000c01000720c */ /* 0x080fe40003fa6270 */
[----:B------:R-:W-:Y:S01]  /*13190*/  ISETP.GE.AND P4, PT, R12, R192, PT ;  /* 0x000000c00c00720c */ /* 0x000fe20003f86270 */
[----:B------:R-:W-:Y:S01]  /*131a0*/  LDSM.16.MT88.4 R16, [R166+0x6800] ;  /* 0x00680000a610783b */ /* 0x000fe20000004200 */
[----:B------:R-:W-:Y:S02]  /*131b0*/  ISETP.GE.AND P3, PT, R8, R193, PT ;  /* 0x000000c10800720c */ /* 0x000fe40003f66270 */
[----:B------:R-:W-:Y:S02]  /*131c0*/  FSEL R40, R15, -INF , !P6 ;  /* 0xff8000000f287808 */ /* 0x000fe40007000000 */
[----:B------:R-:W-:Y:S02]  /*131d0*/  FMNMX3.FTZ R9, R9, R38, R50, !PT ;  /* 0x0000002609097276 */ /* 0x000fe40007810032 */
[----:B------:R-:W-:-:S02]  /*131e0*/  FSEL R34, R5, -INF , !P1 ;  /* 0xff80000005227808 */ /* 0x000fc40004800000 */
[----:B------:R-:W-:Y:S02]  /*131f0*/  FMNMX3.FTZ R4, R13, R44, R48, !PT ;  /* 0x0000002c0d047276 */ /* 0x000fe40007810030 */
[-C--:B------:R-:W-:Y:S01]  /*13200*/  ISETP.GE.AND P1, PT, R109, R192.reuse, PT ;  /* 0x000000c06d00720c */ /* 0x080fe20003f26270 */
[----:B------:R-:W-:Y:S01]  /*13210*/  LDSM.16.MT88.4 R12, [R166+0x6000] ;  /* 0x00600000a60c783b */ /* 0x000fe20000004200 */
[----:B------:R-:W-:Y:S02]  /*13220*/  FSEL R7, R7, -INF , P0 ;  /* 0xff80000007077808 */ /* 0x000fe40000000000 */
[----:B------:R-:W-:Y:S02]  /*13230*/  ISETP.GE.AND P2, PT, R8, R192, PT ;  /* 0x000000c00800720c */ /* 0x000fe40003f46270 */
[----:B------:R-:W-:Y:S02]  /*13240*/  FSEL R6, R6, -INF , P3 ;  /* 0xff80000006067808 */ /* 0x000fe40001800000 */
[----:B------:R-:W-:-:S02]  /*13250*/  FSEL R26, R10, -INF , !P5 ;  /* 0xff8000000a1a7808 */ /* 0x000fc40006800000 */
[----:B------:R-:W-:Y:S02]  /*13260*/  FSEL R24, R11, -INF , !P4 ;  /* 0xff8000000b187808 */ /* 0x000fe40006000000 */
[----:B------:R-:W-:Y:S02]  /*13270*/  FMNMX3.FTZ R9, R9, R42, R40, !PT ;  /* 0x0000002a09097276 */ /* 0x000fe40007810028 */
[----:B------:R-:W-:Y:S02]  /*13280*/  FMNMX3.FTZ R4, R4, R27, R32, !PT ;  /* 0x0000001b04047276 */ /* 0x000fe40007810020 */
[----:B------:R-:W-:Y:S02]  /*13290*/  FSEL R20, R7, -INF , !P1 ;  /* 0xff80000007147808 */ /* 0x000fe40004800000 */
[----:B------:R-:W-:Y:S02]  /*132a0*/  FSEL R22, R6, -INF , !P2 ;  /* 0xff80000006167808 */ /* 0x000fe40005000000 */
[----:B------:R-:W-:-:S02]  /*132b0*/  FMNMX3.FTZ R7, R9, R26, R24, !PT ;  /* 0x0000001a09077276 */ /* 0x000fc40007810018 */
[----:B------:R-:W-:Y:S02]  /*132c0*/  FMNMX3.FTZ R4, R4, R33, R34, !PT ;  /* 0x0000002104047276 */ /* 0x000fe40007810022 */
[----:B------:R-:W-:-:S03]  /*132d0*/  FMNMX3.FTZ R7, R7, R22, R20, !PT ;  /* 0x0000001607077276 */ /* 0x000fc60007810014 */
[----:B------:R-:W1:Y:S04]  /*132e0*/  SHFL.BFLY PT, R5, R4, 0x2, 0x1f ;  /* 0x0c401f0004057f89 */ /* 0x000e6800000e0000 */
[----:B------:R-:W3:Y:S01]  /*132f0*/  SHFL.BFLY PT, R6, R7, 0x2, 0x1f ;  /* 0x0c401f0007067f89 */ /* 0x000ee200000e0000 */
[----:B-1----:R-:W-:Y:S02]  /*13300*/  FMNMX.FTZ R8, R4, R5, !PT ;  /* 0x0000000504087209 */ /* 0x002fe40007810000 */
[----:B---3--:R-:W-:-:S03]  /*13310*/  FMNMX.FTZ R4, R7, R6, !PT ;  /* 0x0000000607047209 */ /* 0x008fc60007810000 */
[----:B------:R-:W1:Y:S04]  /*13320*/  SHFL.BFLY PT, R23, R8, 0x1, 0x1f ;  /* 0x0c201f0008177f89 */ /* 0x000e6800000e0000 */
[----:B------:R-:W3:Y:S01]  /*13330*/  SHFL.BFLY PT, R21, R4, 0x1, 0x1f ;  /* 0x0c201f0004157f89 */ /* 0x000ee200000e0000 */
[----:B-1----:R-:W-:-:S03]  /*13340*/  FMNMX.FTZ R23, R8, R23, !PT ;  /* 0x0000001708177209 */ /* 0x002fc60007810000 */
[----:B------:R-:W1:Y:S01]  /*13350*/  LDSM.16.MT88.4 R8, [R162+0x6000] ;  /* 0x00600000a208783b */ /* 0x000e620000004200 */
[----:B---3--:R-:W-:Y:S02]  /*13360*/  FMNMX.FTZ R21, R4, R21, !PT ;  /* 0x0000001504157209 */ /* 0x008fe40007810000 */
[----:B------:R-:W-:Y:S02]  /*13370*/  FSETP.NEU.FTZ.AND P1, PT, R23, -INF , PT ;  /* 0xff8000001700780b */ /* 0x000fe40003f3d000 */
[----:B------:R-:W-:Y:S01]  /*13380*/  FSETP.NEU.FTZ.AND P0, PT, R21, -INF , PT ;  /* 0xff8000001500780b */ /* 0x000fe20003f1d000 */
[C---:B--2---:R-:W-:Y:S01]  /*13390*/  FMUL.FTZ R35, R52.reuse, R23 ;  /* 0x0000001734237220 */ /* 0x044fe20000410000 */
[----:B------:R-:W-:Y:S01]  /*133a0*/  FMUL.FTZ R25, R52, R21 ;  /* 0x0000001534197220 */ /* 0x000fe20000410000 */
[----:B------:R-:W-:Y:S02]  /*133b0*/  FSEL R53, R23, RZ, P1 ;  /* 0x000000ff17357208 */ /* 0x000fe40000800000 */
[----:B------:R-:W-:-:S02]  /*133c0*/  FSEL R5, R21, RZ, P0 ;  /* 0x000000ff15057208 */ /* 0x000fc40000000000 */
[----:B------:R-:W-:Y:S01]  /*133d0*/  FSEL R35, R35, RZ, P1 ;  /* 0x000000ff23237208 */ /* 0x000fe20000800000 */
[----:B------:R-:W-:Y:S01]  /*133e0*/  FADD.FTZ R53, R2, -R53 ;  /* 0x8000003502357221 */ /* 0x000fe20000010000 */
[----:B------:R-:W-:Y:S01]  /*133f0*/  FSEL R25, R25, RZ, P0 ;  /* 0x000000ff19197208 */ /* 0x000fe20000000000 */
[----:B------:R-:W-:Y:S02]  /*13400*/  FADD.FTZ R5, R0, -R5 ;  /* 0x8000000500057221 */ /* 0x000fe40000010000 */
[-CC-:B------:R-:W-:Y:S01]  /*13410*/  FFMA.FTZ R43, R104, R52.reuse, -R35.reuse ;  /* 0x00000034682b7223 */ /* 0x180fe20000010823 */
[-CC-:B------:R-:W-:Y:S01]  /*13420*/  FFMA.FTZ R29, R103, R52.reuse, -R35.reuse ;  /* 0x00000034671d7223 */ /* 0x180fe20000010823 */
[-CC-:B------:R-:W-:Y:S01]  /*13430*/  FFMA.FTZ R41, R218, R52.reuse, -R35.reuse ;  /* 0x00000034da297223 */ /* 0x180fe20000010823 */
[-C--:B------:R-:W-:Y:S01]  /*13440*/  FFMA.FTZ R36, R216, R52.reuse, -R35 ;  /* 0x00000034d8247223 */ /* 0x080fe20000010823 */
[-CC-:B------:R-:W-:Y:S01]  /*13450*/  FFMA.FTZ R104, R57, R52.reuse, -R25.reuse ;  /* 0x0000003439687223 */ /* 0x180fe20000010819 */
[-CC-:B------:R-:W-:Y:S01]  /*13460*/  FFMA.FTZ R39, R212, R52.reuse, -R25.reuse ;  /* 0x00000034d4277223 */ /* 0x180fe20000010819 */
[-CC-:B------:R-:W-:Y:S01]  /*13470*/  FFMA.FTZ R37, R214, R52.reuse, -R25.reuse ;  /* 0x00000034d6257223 */ /* 0x180fe20000010819 */
[C---:B------:R-:W-:Y:S01]  /*13480*/  FMUL.FTZ R53, R52.reuse, R53 ;  /* 0x0000003534357220 */ /* 0x040fe20000410000 */
[----:B------:R-:W-:Y:S01]  /*13490*/  FMUL.FTZ R31, R52, R5 ;  /* 0x00000005341f7220 */ /* 0x000fe20000410000 */
[----:B------:R-:W-:Y:S01]  /*134a0*/  FFMA.FTZ R0, R210, R52, -R25 ;  /* 0x00000034d2007223 */ /* 0x000fe20000010819 */
        /* <DEDUP_REMOVED lines=10> */
[-C--:B--2---:R-:W-:Y:S01]  /*13550*/  FMUL.FTZ R96, R96, R53.reuse ;  /* 0x0000003560607220 */ /* 0x084fe20000410000 */
[----:B------:R-:W-:Y:S01]  /*13560*/  FMUL.FTZ R97, R97, R53 ;  /* 0x0000003561617220 */ /* 0x000fe20000410000 */
[----:B------:R-:W-:Y:S01]  /*13570*/  F2FP.F16.F32.PACK_AB R4, R43, R29 ;  /* 0x0000001d2b04723e */ /* 0x000fe200000000ff */
[----:B------:R-:W-:Y:S01]  /*13580*/  FMUL.FTZ R92, R92, R53 ;  /* 0x000000355c5c7220 */ /* 0x000fe20000410000 */
[----:B------:R-:W-:Y:S01]  /*13590*/  F2FP.F16.F32.PACK_AB R6, R36, R41 ;  /* 0x000000292406723e */ /* 0x000fe200000000ff */
[----:B------:R-:W-:Y:S01]  /*135a0*/  FMUL.FTZ R93, R93, R53 ;  /* 0x000000355d5d7220 */ /* 0x000fe20000410000 */
[----:B------:R-:W-:Y:S01]  /*135b0*/  F2FP.F16.F32.PACK_AB R5, R39, R104 ;  /* 0x000000682705723e */ /* 0x000fe200000000ff */
[-C--:B---3--:R-:W-:Y:S01]  /*135c0*/  FMUL.FTZ R98, R98, R31.reuse ;  /* 0x0000001f62627220 */ /* 0x088fe20000410000 */
[-C--:B------:R-:W-:Y:S01]  /*135d0*/  FMUL.FTZ R99, R99, R31.reuse ;  /* 0x0000001f63637220 */ /* 0x080fe20000410000 */
[-C--:B------:R-:W-:Y:S01]  /*135e0*/  FMUL.FTZ R94, R94, R31.reuse ;  /* 0x0000001f5e5e7220 */ /* 0x080fe20000410000 */
[----:B------:R-:W-:Y:S01]  /*135f0*/  FMUL.FTZ R95, R95, R31 ;  /* 0x0000001f5f5f7220 */ /* 0x000fe20000410000 */
[----:B----4-:R-:W-:-:S07]  /*13600*/  F2FP.F16.F32.PACK_AB R7, R0, R37 ;  /* 0x000000250007723e */ /* 0x010fce00000000ff */
[C---:B------:R-:W-:Y:S08]  /*13610*/  HMMA.16816.F32 R96, R4.reuse, R12, R96 ;  /* 0x0000000c0460723c */ /* 0x040ff00000001860 */
[----:B------:R-:W-:Y:S01]  /*13620*/  HMMA.16816.F32 R92, R4, R14, R92 ;  /* 0x0000000e045c723c */ /* 0x000fe2000000185c */
[----:B------:R-:W2:Y:S01]  /*13630*/  LDSM.16.MT88.4 R12, [R161+0x6000] ;  /* 0x00600000a10c783b */ /* 0x000ea20000004200 */
[-C--:B------:R-:W-:Y:S01]  /*13640*/  FMUL.FTZ R88, R88, R53.reuse ;  /* 0x0000003558587220 */ /* 0x080fe20000410000 */
[----:B------:R-:W-:Y:S01]  /*13650*/  FMUL.FTZ R89, R89, R53 ;  /* 0x0000003559597220 */ /* 0x000fe20000410000 */
[-C--:B------:R-:W-:Y:S01]  /*13660*/  FMUL.FTZ R90, R90, R31.reuse ;  /* 0x0000001f5a5a7220 */ /* 0x080fe20000410000 */
[----:B------:R-:W-:Y:S01]  /*13670*/  FMUL.FTZ R91, R91, R31 ;  /* 0x0000001f5b5b7220 */ /* 0x000fe20000410000 */
[-C--:B------:R-:W-:Y:S01]  /*13680*/  FMUL.FTZ R84, R84, R53.reuse ;  /* 0x0000003554547220 */ /* 0x080fe20000410000 */
[----:B------:R-:W-:Y:S01]  /*13690*/  FMUL.FTZ R85, R85, R53 ;  /* 0x0000003555557220 */ /* 0x000fe20000410000 */
[-C--:B------:R-:W-:Y:S01]  /*136a0*/  FMUL.FTZ R86, R86, R31.reuse ;  /* 0x0000001f56567220 */ /* 0x080fe20000410000 */
[----:B------:R-:W-:-:S03]  /*136b0*/  FMUL.FTZ R87, R87, R31 ;  /* 0x0000001f57577220 */ /* 0x000fc60000410000 */
[C---:B-1----:R-:W-:Y:S08]  /*136c0*/  HMMA.16816.F32 R88, R4.reuse, R8, R88 ;  /* 0x000000080458723c */ /* 0x042ff00000001858 */
[----:B------:R-:W-:Y:S01]  /*136d0*/  HMMA.16816.F32 R84, R4, R10, R84 ;  /* 0x0000000a0454723c */ /* 0x000fe20000001854 */
[----:B------:R-:W1:Y:S01]  /*136e0*/  LDSM.16.MT88.4 R8, [R160+0x6000] ;  /* 0x00600000a008783b */ /* 0x000e620000004200 */
        /* <DEDUP_REMOVED lines=8> */
[----:B------:R-:W-:-:S02]  /*13770*/  FFMA.FTZ R45, R102, R52, -R25 ;  /* 0x00000034662d7223 */ /* 0x000fc40000010819 */
[C---:B--2---:R-:W-:Y:S08]  /*13780*/  HMMA.16816.F32 R80, R4.reuse, R12, R80 ;  /* 0x0000000c0450723c */ /* 0x044ff00000001850 */
        /* <DEDUP_REMOVED lines=8> */
[----:B------:R-:W-:Y:S01]  /*13810*/  FFMA.FTZ R51, R116, R52, -R25 ;  /* 0x0000003474337223 */ /* 0x000fe20000010819 */
        /* <DEDUP_REMOVED lines=8> */
[----:B------:R-:W-:Y:S02]  /*138a0*/  MUFU.EX2 R110, R110 ;  /* 0x0000006e006e7308 */ /* 0x000fe40000000800 */
[C---:B-1----:R-:W-:Y:S06]  /*138b0*/  HMMA.16816.F32 R72, R4.reuse, R8, R72 ;  /* 0x000000080448723c */ /* 0x042fec0000001848 */
[----:B------:R-:W1:Y:S02]  /*138c0*/  MUFU.EX2 R49, R49 ;  /* 0x0000003100317308 */ /* 0x000e640000000800 */
[----:B------:R-:W-:Y:S01]  /*138d0*/  HMMA.16816.F32 R68, R4, R10, R68 ;  /* 0x0000000a0444723c */ /* 0x000fe20000001844 */
[----:B------:R-:W3:Y:S05]  /*138e0*/  LDSM.16.MT88.4 R8, [R161+0x6800] ;  /* 0x00680000a108783b */ /* 0x000eea0000004200 */
[----:B------:R-:W-:Y:S08]  /*138f0*/  MUFU.EX2 R47, R47 ;  /* 0x0000002f002f7308 */ /* 0x000ff00000000800 */
[----:B------:R-:W4:Y:S08]  /*13900*/  MUFU.EX2 R2, R2 ;  /* 0x0000000200027308 */ /* 0x000f300000000800 */
[----:B------:R-:W-:Y:S08]  /*13910*/  MUFU.EX2 R45, R45 ;  /* 0x0000002d002d7308 */ /* 0x000ff00000000800 */
[----:B------:R-:W5:Y:S08]  /*13920*/  MUFU.EX2 R102, R102 ;  /* 0x0000006600667308 */ /* 0x000f700000000800 */
[----:B------:R-:W-:Y:S08]  /*13930*/  MUFU.EX2 R108, R108 ;  /* 0x0000006c006c7308 */ /* 0x000ff00000000800 */
[----:B------:R-:W2:Y:S01]  /*13940*/  MUFU.EX2 R51, R51 ;  /* 0x0000003300337308 */ /* 0x000ea20000000800 */
[----:B-1----:R-:W-:-:S02]  /*13950*/  F2FP.F16.F32.PACK_AB R4, R49, R110 ;  /* 0x0000006e3104723e */ /* 0x002fc400000000ff */
[----:B----4-:R-:W-:Y:S02]  /*13960*/  F2FP.F16.F32.PACK_AB R6, R2, R47 ;  /* 0x0000002f0206723e */ /* 0x010fe400000000ff */
[----:B-----5:R-:W-:Y:S02]  /*13970*/  F2FP.F16.F32.PACK_AB R5, R102, R45 ;  /* 0x0000002d6605723e */ /* 0x020fe400000000ff */
[----:B--2---:R-:W-:-:S07]  /*13980*/  F2FP.F16.F32.PACK_AB R7, R51, R108 ;  /* 0x0000006c3307723e */ /* 0x004fce00000000ff */
[C---:B------:R-:W-:Y:S08]  /*13990*/  HMMA.16816.F32 R88, R4.reuse, R12, R88 ;  /* 0x0000000c0458723c */ /* 0x040ff00000001858 */
[C---:B------:R-:W-:Y:S01]  /*139a0*/  HMMA.16816.F32 R84, R4.reuse, R14, R84 ;  /* 0x0000000e0454723c */ /* 0x040fe20000001854 */
[----:B------:R-:W1:Y:S07]  /*139b0*/  LDSM.16.MT88.4 R12, [R160+0x6800] ;  /* 0x00680000a00c783b */ /* 0x000e6e0000004200 */
[C---:B---3--:R-:W-:Y:S08]  /*139c0*/  HMMA.16816.F32 R80, R4.reuse, R8, R80 ;  /* 0x000000080450723c */ /* 0x048ff00000001850 */
[C---:B------:R-:W-:Y:S01]  /*139d0*/  HMMA.16816.F32 R76, R4.reuse, R10, R76 ;  /* 0x0000000a044c723c */ /* 0x040fe2000000184c */
[----:B------:R-:W2:Y:S01]  /*139e0*/  LDSM.16.MT88.4 R8, [R166+0x7000] ;  /* 0x00700000a608783b */ /* 0x000ea20000004200 */
        /* <DEDUP_REMOVED lines=12> */
[----:B------:R-:W-:Y:S06]  /*13ab0*/  LDSM.16.MT88.4 R16, [R162+0x7000] ;  /* 0x00700000a210783b */ /* 0x000fec0000004200 */
[----:B------:R-:W-:Y:S01]  /*13ac0*/  MUFU.EX2 R114, R114 ;  /* 0x0000007200727308 */ /* 0x000fe20000000800 */
[C---:B-1----:R-:W-:Y:S07]  /*13ad0*/  HMMA.16816.F32 R72, R4.reuse, R12, R72 ;  /* 0x0000000c0448723c */ /* 0x042fee0000001848 */
[----:B------:R-:W1:Y:S01]  /*13ae0*/  MUFU.EX2 R55, R55 ;  /* 0x0000003700377308 */ /* 0x000e620000000800 */
[----:B------:R-:W-:Y:S01]  /*13af0*/  HMMA.16816.F32 R68, R4, R14, R68 ;  /* 0x0000000e0444723c */ /* 0x000fe20000001844 */
[----:B------:R-:W4:Y:S06]  /*13b00*/  LDSM.16.MT88.4 R12, [R161+0x7000] ;  /* 0x00700000a10c783b */ /* 0x000f2c0000004200 */
[----:B------:R-:W-:Y:S08]  /*13b10*/  MUFU.EX2 R118, R118 ;  /* 0x0000007600767308 */ /* 0x000ff00000000800 */
[----:B------:R-:W5:Y:S08]  /*13b20*/  MUFU.EX2 R63, R63 ;  /* 0x0000003f003f7308 */ /* 0x000f700000000800 */
[----:B------:R-:W-:Y:S08]  /*13b30*/  MUFU.EX2 R112, R112 ;  /* 0x0000007000707308 */ /* 0x000ff00000000800 */
[----:B------:R-:W2:Y:S01]  /*13b40*/  MUFU.EX2 R57, R57 ;  /* 0x0000003900397308 */ /* 0x000ea20000000800 */
[----:B---3--:R-:W-:-:S02]  /*13b50*/  F2FP.F16.F32.PACK_AB R4, R61, R116 ;  /* 0x000000743d04723e */ /* 0x008fc400000000ff */
[----:B-1----:R-:W-:Y:S02]  /*13b60*/  F2FP.F16.F32.PACK_AB R6, R55, R114 ;  /* 0x000000723706723e */ /* 0x002fe400000000ff */
        /* <DEDUP_REMOVED lines=46> */
[----:B------:R-:W-:Y:S01]  /*13e50*/  HMMA.16816.F32 R96, R4, R16, R96 ;  /* 0x000000100460723c */ /* 0x000fe20000001860 */
[-CC-:B------:R-:W-:Y:S01]  /*13e60*/  FFMA.FTZ R122, R126, R52.reuse, -R25.reuse ;  /* 0x000000347e7a7223 */ /* 0x180fe20000010819 */
[----:B------:R-:W-:-:S06]  /*13e70*/  FFMA.FTZ R111, R120, R52, -R25 ;  /* 0x00000034786f7223 */ /* 0x000fcc0000010819 */
[C---:B------:R-:W-:Y:S01]  /*13e80*/  HMMA.16816.F32 R92, R4.reuse, R18, R92 ;  /* 0x00000012045c723c */ /* 0x040fe2000000185c */
[----:B------:R-:W3:Y:S01]  /*13e90*/  LDSM.16.MT88.4 R16, [R162+0x8000] ;  /* 0x00800000a210783b */ /* 0x000ee20000004200 */
[----:B------:R-:W-:Y:S06]  /*13ea0*/  MUFU.EX2 R140, R140 ;  /* 0x0000008c008c7308 */ /* 0x000fec0000000800 */
[C---:B-1----:R-:W-:Y:S02]  /*13eb0*/  HMMA.16816.F32 R72, R4.reuse, R12, R72 ;  /* 0x0000000c0448723c */ /* 0x042fe40000001848 */
[----:B------:R-:W1:Y:S06]  /*13ec0*/  MUFU.EX2 R109, R109 ;  /* 0x0000006d006d7308 */ /* 0x000e6c0000000800 */
[----:B------:R-:W-:Y:S02]  /*13ed0*/  HMMA.16816.F32 R68, R4, R14, R68 ;  /* 0x0000000e0444723c */ /* 0x000fe40000001844 */
[----:B------:R-:W-:Y:S01]  /*13ee0*/  MUFU.EX2 R128, R128 ;  /* 0x0000008000807308 */ /* 0x000fe20000000800 */
[----:B------:R-:W4:Y:S07]  /*13ef0*/  LDSM.16.MT88.4 R12, [R161+0x8000] ;  /* 0x00800000a10c783b */ /* 0x000f2e0000004200 */
[----:B------:R-:W5:Y:S08]  /*13f00*/  MUFU.EX2 R107, R107 ;  /* 0x0000006b006b7308 */ /* 0x000f700000000800 */
[----:B------:R-:W-:Y:S08]  /*13f10*/  MUFU.EX2 R130, R130 ;  /* 0x0000008200827308 */ /* 0x000ff00000000800 */
[----:B------:R-:W2:Y:S08]  /*13f20*/  MUFU.EX2 R113, R113 ;  /* 0x0000007100717308 */ /* 0x000eb00000000800 */
[----:B------:R-:W-:Y:S08]  /*13f30*/  MUFU.EX2 R122, R122 ;  /* 0x0000007a007a7308 */ /* 0x000ff00000000800 */
[----:B------:R-:W3:Y:S01]  /*13f40*/  MUFU.EX2 R111, R111 ;  /* 0x0000006f006f7308 */ /* 0x000ee20000000800 */
[----:B-1----:R-:W-:-:S02]  /*13f50*/  F2FP.F16.F32.PACK_AB R4, R109, R140 ;  /* 0x0000008c6d04723e */ /* 0x002fc400000000ff */
[----:B-----5:R-:W-:Y:S02]  /*13f60*/  F2FP.F16.F32.PACK_AB R6, R107, R128 ;  /* 0x000000806b06723e */ /* 0x020fe400000000ff */
[----:B--2---:R-:W-:Y:S02]  /*13f70*/  F2FP.F16.F32.PACK_AB R5, R113, R130 ;  /* 0x000000827105723e */ /* 0x004fe400000000ff */
[----:B---3--:R-:W-:-:S07]  /*13f80*/  F2FP.F16.F32.PACK_AB R7, R111, R122 ;  /* 0x0000007a6f07723e */ /* 0x008fce00000000ff */
[C---:B------:R-:W-:Y:S08]  /*13f90*/  HMMA.16816.F32 R96, R4.reuse, R8, R96 ;  /* 0x000000080460723c */ /* 0x040ff00000001860 */
[C---:B------:R-:W-:Y:S01]  /*13fa0*/  HMMA.16816.F32 R92, R4.reuse, R10, R92 ;  /* 0x0000000a045c723c */ /* 0x040fe2000000185c */
[----:B------:R-:W1:Y:S07]  /*13fb0*/  LDSM.16.MT88.4 R8, [R160+0x8000] ;  /* 0x00800000a008783b */ /* 0x000e6e0000004200 */
[C---:B------:R-:W-:Y:S08]  /*13fc0*/  HMMA.16816.F32 R88, R4.reuse, R16, R88 ;  /* 0x000000100458723c */ /* 0x040ff00000001858 */
[----:B------:R-:W-:Y:S01]  /*13fd0*/  HMMA.16816.F32 R84, R4, R18, R84 ;  /* 0x000000120454723c */ /* 0x000fe20000001854 */
[----:B------:R-:W2:Y:S01]  /*13fe0*/  LDSM.16.MT88.4 R16, [R166+0x8800] ;  /* 0x00880000a610783b */ /* 0x000ea20000004200 */
[-CC-:B------:R-:W-:Y:S01]  /*13ff0*/  FFMA.FTZ R119, R58, R52.reuse, -R25.reuse ;  /* 0x000000343a777223 */ /* 0x180fe20000010819 */
[-C--:B------:R-:W-:Y:S01]  /*14000*/  FFMA.FTZ R58, R60, R52.reuse, -R25 ;  /* 0x000000343c3a7223 */ /* 0x080fe20000010819 */
[-C--:B------:R-:W-:Y:S01]  /*14010*/  FFMA.FTZ R117, R54, R52.reuse, -R35 ;  /* 0x0000003436757223 */ /* 0x080fe20000010823 */
[----:B------:R-:W-:Y:S01]  /*14020*/  FFMA.FTZ R60, R30, R52, -R25 ;  /* 0x000000341e3c7223 */ /* 0x000fe20000010819 */
[----:B------:R-:W-:-:S02]  /*14030*/  FFMA.FTZ R198, R198, R53, R29 ;  /* 0x00000035c6c67223 */ /* 0x000fc4000001001d */
[C---:B----4-:R-:W-:Y:S01]  /*14040*/  HMMA.16816.F32 R80, R4.reuse, R12, R80 ;  /* 0x0000000c0450723c */ /* 0x050fe20000001850 */
[----:B------:R-:W-:Y:S01]  /*14050*/  FFMA.FTZ R104, R199, R31, R104 ;  /* 0x0000001fc7687223 */ /* 0x000fe20000010068 */
[-CC-:B------:R-:W-:Y:S01]  /*14060*/  FFMA.FTZ R123, R28, R52.reuse, -R35.reuse ;  /* 0x000000341c7b7223 */ /* 0x180fe20000010823 */
[-CC-:B------:R-:W-:Y:S01]  /*14070*/  FFMA.FTZ R62, R62, R52.reuse, -R35.reuse ;  /* 0x000000343e3e7223 */ /* 0x180fe20000010823 */
[-CC-:B------:R-:W-:Y:S01]  /*14080*/  FFMA.FTZ R115, R64, R52.reuse, -R35.reuse ;  /* 0x0000003440737223 */ /* 0x180fe20000010823 */
[-C--:B------:R-:W-:Y:S01]  /*14090*/  FFMA.FTZ R54, R106, R52.reuse, -R35 ;  /* 0x000000346a367223 */ /* 0x080fe20000010823 */
[----:B------:R-:W-:Y:S01]  /*140a0*/  FFMA.FTZ R121, R66, R52, -R25 ;  /* 0x0000003442797223 */ /* 0x000fe20000010819 */
[----:B------:R-:W-:Y:S01]  /*140b0*/  LDSM.16.MT88.4 R28, [R160+0x8800] ;  /* 0x00880000a01c783b */ /* 0x000fe20000004200 */
[C---:B------:R-:W-:Y:S03]  /*140c0*/  HMMA.16816.F32 R76, R4.reuse, R14, R76 ;  /* 0x0000000e044c723c */ /* 0x040fe6000000184c */
[----:B------:R-:W3:Y:S01]  /*140d0*/  LDSM.16.MT88.4 R12, [R162+0x8800] ;  /* 0x00880000a20c783b */ /* 0x000ee20000004200 */
        /* <DEDUP_REMOVED lines=8> */
[C---:B-1----:R-:W-:Y:S08]  /*14160*/  HMMA.16816.F32 R72, R4.reuse, R8, R72 ;  /* 0x000000080448723c */ /* 0x042ff00000001848 */
[----:B------:R-:W-:Y:S01]  /*14170*/  HMMA.16816.F32 R68, R4, R10, R68 ;  /* 0x0000000a0444723c */ /* 0x000fe20000001844 */
[----:B------:R-:W1:Y:S01]  /*14180*/  LDSM.16.MT88.4 R8, [R161+0x8800] ;  /* 0x00880000a108783b */ /* 0x000e620000004200 */
[----:B----4-:R-:W-:-:S02]  /*14190*/  F2FP.F16.F32.PACK_AB R4, R62, R117 ;  /* 0x000000753e04723e */ /* 0x010fc400000000ff */
[----:B-----5:R-:W-:Y:S02]  /*141a0*/  F2FP.F16.F32.PACK_AB R6, R54, R115 ;  /* 0x000000733606723e */ /* 0x020fe400000000ff */
[----:B--2---:R-:W-:Y:S02]  /*141b0*/  F2FP.F16.F32.PACK_AB R5, R58, R119 ;  /* 0x000000773a05723e */ /* 0x004fe400000000ff */
[----:B---3--:R-:W-:-:S07]  /*141c0*/  F2FP.F16.F32.PACK_AB R7, R60, R121 ;  /* 0x000000793c07723e */ /* 0x008fce00000000ff */
[C---:B------:R-:W-:Y:S08]  /*141d0*/  HMMA.16816.F32 R96, R4.reuse, R16, R96 ;  /* 0x000000100460723c */ /* 0x040ff00000001860 */
[----:B------:R-:W-:Y:S01]  /*141e0*/  HMMA.16816.F32 R92, R4, R18, R92 ;  /* 0x00000012045c723c */ /* 0x000fe2000000185c */
[----:B------:R-:W2:Y:S01]  /*141f0*/  LDSM.16.MT88.4 R16, [R166+0x9000] ;  /* 0x00900000a610783b */ /* 0x000ea20000004200 */
[-CC-:B------:R-:W-:Y:S01]  /*14200*/  FFMA.FTZ R53, R44, R52.reuse, -R35.reuse ;  /* 0x000000342c357223 */ /* 0x180fe20000010823 */
[----:B------:R-:W-:Y:S01]  /*14210*/  FADD.FTZ R104, R39, R104 ;  /* 0x0000006827687221 */ /* 0x000fe20000010000 */
[-CC-:B------:R-:W-:Y:S01]  /*14220*/  FFMA.FTZ R46, R46, R52.reuse, -R35.reuse ;  /* 0x000000342e2e7223 */ /* 0x180fe20000010823 */
[----:B------:R-:W-:-:S03]  /*14230*/  FFMA.FTZ R44, R48, R52, -R35 ;  /* 0x00000034302c7223 */ /* 0x000fc60000010823 */
[----:B------:R-:W-:Y:S01]  /*14240*/  HMMA.16816.F32 R88, R4, R12, R88 ;  /* 0x0000000c0458723c */ /* 0x000fe20000001858 */
[-CC-:B------:R-:W-:Y:S01]  /*14250*/  FFMA.FTZ R38, R38, R52.reuse, -R25.reuse ;  /* 0x0000003426267223 */ /* 0x180fe20000010819 */
[-CC-:B------:R-:W-:Y:S01]  /*14260*/  FFMA.FTZ R39, R42, R52.reuse, -R25.reuse ;  /* 0x000000342a277223 */ /* 0x180fe20000010819 */
[----:B------:R-:W-:-:S05]  /*14270*/  FFMA.FTZ R50, R50, R52, -R25 ;  /* 0x0000003432327223 */ /* 0x000fca0000010819 */
[----:B------:R-:W-:Y:S01]  /*14280*/  HMMA.16816.F32 R84, R4, R14, R84 ;  /* 0x0000000e0454723c */ /* 0x000fe20000001854 */
[----:B------:R-:W3:Y:S01]  /*14290*/  LDSM.16.MT88.4 R12, [R162+0x9000] ;  /* 0x00900000a20c783b */ /* 0x000ee20000004200 */
[----:B------:R-:W-:-:S06]  /*142a0*/  FADD.FTZ R198, R43, R198 ;  /* 0x000000c62bc67221 */ /* 0x000fcc0000010000 */
[----:B------:R-:W-:Y:S01]  /*142b0*/  HMMA.16816.F32 R72, R4, R28, R72 ;  /* 0x0000001c0448723c */ /* 0x000fe20000001848 */
[----:B------:R-:W-:Y:S01]  /*142c0*/  FFMA.FTZ R28, R40, R52, -R25 ;  /* 0x00000034281c7223 */ /* 0x000fe20000010819 */
[----:B------:R-:W-:Y:S01]  /*142d0*/  MUFU.EX2 R123, R123 ;  /* 0x0000007b007b7308 */ /* 0x000fe20000000800 */
[----:B------:R-:W-:-:S07]  /*142e0*/  FADD.FTZ R41, R41, R198 ;  /* 0x000000c629297221 */ /* 0x000fce0000010000 */
        /* <DEDUP_REMOVED lines=8> */
[----:B------:R-:W-:Y:S01]  /*14370*/  HMMA.16816.F32 R68, R4, R30, R68 ;  /* 0x0000001e0444723c */ /* 0x000fe20000001844 */
[----:B------:R-:W-:Y:S01]  /*14380*/  FADD.FTZ R41, R36, R41 ;  /* 0x0000002924297221 */ /* 0x000fe20000010000 */
[----:B------:R-:W-:Y:S01]  /*14390*/  FADD.FTZ R30, R0, R37 ;  /* 0x00000025001e7221 */ /* 0x000fe20000010000 */
[-CC-:B------:R-:W-:Y:S01]  /*143a0*/  FFMA.FTZ R31, R27, R52.reuse, -R35.reuse ;  /* 0x000000341b1f7223 */ /* 0x180fe20000010823 */
[----:B------:R-:W-:Y:S01]  /*143b0*/  FFMA.FTZ R27, R33, R52, -R35 ;  /* 0x00000034211b7223 */ /* 0x000fe20000010823 */
[----:B------:R-:W-:Y:S01]  /*143c0*/  FADD.FTZ R110, R110, R41 ;  /* 0x000000296e6e7221 */ /* 0x000fe20000010000 */
[----:B------:R-:W-:-:S02]  /*143d0*/  FADD.FTZ R33, R45, R30 ;  /* 0x0000001e2d217221 */ /* 0x000fc40000010000 */
[----:B-1----:R-:W-:Y:S01]  /*143e0*/  HMMA.16816.F32 R80, R4, R8, R80 ;  /* 0x000000080450723c */ /* 0x002fe20000001850 */
[----:B------:R-:W-:Y:S01]  /*143f0*/  FADD.FTZ R110, R49, R110 ;  /* 0x0000006e316e7221 */ /* 0x000fe20000010000 */
[----:B------:R-:W-:-:S06]  /*14400*/  FADD.FTZ R33, R102, R33 ;  /* 0x0000002166217221 */ /* 0x000fcc0000010000 */
        /* <DEDUP_REMOVED lines=11> */
[----:B------:R-:W-:-:S07]  /*144c0*/  FADD.FTZ R116, R116, R47 ;  /* 0x0000002f74747221 */ /* 0x000fce0000010000 */
        /* <DEDUP_REMOVED lines=8> */
[----:B------:R-:W-:Y:S01]  /*14550*/  FADD.FTZ R114, R114, R61 ;  /* 0x0000003d72727221 */ /* 0x000fe20000010000 */
[----:B------:R-:W-:Y:S01]  /*14560*/  FADD.FTZ R112, R112, R63 ;  /* 0x0000003f70707221 */ /* 0x000fe20000010000 */
[----:B------:R4:W-:Y:S01]  /*14570*/  MUFU.EX2 R0, R31 ;  /* 0x0000001f00007308 */ /* 0x0009e20000000800 */
[-CC-:B------:R-:W-:Y:S01]  /*14580*/  FFMA.FTZ R29, R32, R52.reuse, -R35.reuse ;  /* 0x00000034201d7223 */ /* 0x180fe20000010823 */
[-C--:B------:R-:W-:Y:S01]  /*14590*/  FFMA.FTZ R198, R34, R52.reuse, -R35 ;  /* 0x0000003422c67223 */ /* 0x080fe20000010823 */
[-CC-:B------:R-:W-:Y:S01]  /*145a0*/  FFMA.FTZ R26, R26, R52.reuse, -R25.reuse ;  /* 0x000000341a1a7223 */ /* 0x180fe20000010819 */
[-CC-:B------:R-:W-:Y:S01]  /*145b0*/  FFMA.FTZ R22, R22, R52.reuse, -R25.reuse ;  /* 0x0000003416167223 */ /* 0x180fe20000010819 */
[-C--:B------:R-:W-:Y:S01]  /*145c0*/  FFMA.FTZ R199, R20, R52.reuse, -R25 ;  /* 0x0000003414c77223 */ /* 0x080fe20000010819 */
[----:B------:R-:W-:Y:S01]  /*145d0*/  FADD.FTZ R55, R55, R114 ;  /* 0x0000007237377221 */ /* 0x000fe20000010000 */
[----:B------:R-:W-:Y:S01]  /*145e0*/  FADD.FTZ R57, R57, R112 ;  /* 0x0000007039397221 */ /* 0x000fe20000010000 */
[----:B------:R-:W5:Y:S02]  /*145f0*/  MUFU.EX2 R29, R29 ;  /* 0x0000001d001d7308 */ /* 0x000f640000000800 */
[----:B------:R-:W-:Y:S01]  /*14600*/  FADD.FTZ R146, R146, R55 ;  /* 0x0000003792927221 */ /* 0x000fe20000010000 */
[----:B------:R-:W-:Y:S01]  /*14610*/  FADD.FTZ R142, R142, R57 ;  /* 0x000000398e8e7221 */ /* 0x000fe20000010000 */
[----:B----4-:R-:W-:-:S04]  /*14620*/  FFMA.FTZ R31, R24, R52, -R25 ;  /* 0x00000034181f7223 */ /* 0x010fc80000010819 */
[----:B------:R-:W-:Y:S01]  /*14630*/  MUFU.EX2 R27, R27 ;  /* 0x0000001b001b7308 */ /* 0x000fe20000000800 */
[----:B------:R-:W-:Y:S01]  /*14640*/  FADD.FTZ R105, R105, R146 ;  /* 0x0000009269697221 */ /* 0x000fe20000010000 */
[----:B------:R-:W-:-:S06]  /*14650*/  FADD.FTZ R67, R67, R142 ;  /* 0x0000008e43437221 */ /* 0x000fcc0000010000 */
[----:B------:R-:W4:Y:S01]  /*14660*/  MUFU.EX2 R198, R198 ;  /* 0x000000c600c67308 */ /* 0x000f220000000800 */
[----:B------:R-:W-:Y:S01]  /*14670*/  FADD.FTZ R138, R138, R105 ;  /* 0x000000698a8a7221 */ /* 0x000fe20000010000 */
[----:B------:R-:W-:-:S06]  /*14680*/  FADD.FTZ R144, R144, R67 ;  /* 0x0000004390907221 */ /* 0x000fcc0000010000 */
        /* <DEDUP_REMOVED lines=17> */
[----:B-----5:R-:W-:Y:S01]  /*147a0*/  F2FP.F16.F32.PACK_AB R4, R29, R0 ;  /* 0x000000001d04723e */ /* 0x020fe200000000ff */
[----:B------:R-:W2:Y:S01]  /*147b0*/  LDSM.16.MT88.4 R16, [R161+0x9800] ;  /* 0x00980000a110783b */ /* 0x000ea20000004200 */
[----:B----4-:R-:W-:Y:S02]  /*147c0*/  F2FP.F16.F32.PACK_AB R6, R198, R27 ;  /* 0x0000001bc606723e */ /* 0x010fe400000000ff */
        /* <DEDUP_REMOVED lines=45> */
.L_x_11024:
[----:B------:R-:W-:-:S07]  /*14aa0*/  IADD3 R59, PT, PT, R61, -0x1, RZ ;  /* 0xffffffff3d3b7810 */ /* 0x000fce0007ffe0ff */
.L_x_11033:
[----:B------:R-:W-:Y:S05]  /*14ab0*/  BSYNC B2 ;  /* 0x0000000000027941 */ /* 0x000fea0003800000 */
.L_x_11023:
        /* <DEDUP_REMOVED lines=12> */
.L_x_11041:
[----:B------:R-:W1:Y:S01]  /*14b80*/  S2R R0, SR_TID.X ;  /* 0x0000000000007919 */ /* 0x000e620000002100 */
        /* <DEDUP_REMOVED lines=8> */
[----:B------:R-:W2:Y:S01]  /*14c10*/  @!P6 LD.E R4, desc[UR4][R100.64+0x40] ;  /* 0x000040046404e980 */ /* 0x000ea2000c101900 */
[----:B------:R-:W-:Y:S01]  /*14c20*/  BSSY.RECONVERGENT B0, `(.L_x_11035) ;  /* 0x0000045000007945 */ /* 0x000fe20003800200 */
[----:B--2---:R-:W-:Y:S04]  /*14c30*/  @!P6 IMAD.SHL.U32 R4, R4, 0x80, RZ ;  /* 0x000000800404e824 */ /* 0x004fe800078e00ff */
[----:B------:R-:W-:Y:S05]  /*14c40*/  @!P6 IMAD.X R4, RZ, RZ, ~R4, P0 ;  /* 0x000000ffff04e224 */ /* 0x000fea00000e0e04 */
[----:B------:R-:W-:Y:S04]  /*14c50*/  @!P6 SHF.R.S64 R5, R5, 0x1f, R4 ;  /* 0x0000001f0505e819 */ /* 0x000fe80000001004 */
[----:B------:R-:W-:Y:S04]  /*14c60*/  @!P6 IADD3 R180, P0, PT, R180, R5, RZ ;  /* 0x00000005b4b4e210 */ /* 0x000fe80007f1e0ff */
[----:B------:R-:W-:Y:S01]  /*14c70*/  @!P6 LEA.HI.X.SX32 R181, R4, R181, 0x1, P0 ;  /* 0x000000b504b5e211 */ /* 0x000fe200000f0eff */
[----:B-1----:R-:W-:Y:S08]  /*14c80*/  @!P6 BRA `(.L_x_11036) ;  /* 0x0000000000f8e947 */ /* 0x002ff00003800000 */
[----:B------:R-:W2:Y:S01]  /*14c90*/  LD.E R13, desc[UR4][R100.64+0x170] ;  /* 0x00017004640d7980 */ /* 0x000ea2000c101900 */
[----:B------:R-:W-:Y:S02]  /*14ca0*/  IABS R7, R196 ;  /* 0x000000c400077213 */ /* 0x000fe40000000000 */
        /* <DEDUP_REMOVED lines=60> */
.L_x_11036:
[----:B------:R-:W-:Y:S05]  /*15070*/  BSYNC.RECONVERGENT B0 ;  /* 0x0000000000007941 */ /* 0x000fea0003800200 */
.L_x_11035:
        /* <DEDUP_REMOVED lines=82> */
[----:B------:R-:W1:Y:S04]  /*155a0*/  LDSM.16.M88.4 R144, [R165+0x2000] ;  /* 0x00200000a590783b */ /* 0x000e680000000200 */
[----:B------:R-:W1:Y:S01]  /*155b0*/  LDSM.16.M88.4 R148, [R165+0x2800] ;  /* 0x00280000a594783b */ /* 0x000e620000000200 */
[C---:B------:R-:W-:Y:S03]  /*155c0*/  HMMA.16816.F32 R8, R104.reuse, R110, RZ ;  /* 0x0000006e6808723c */ /* 0x040fe600000018ff */
[----:B------:R-:W1:Y:S04]  /*155d0*/  LDSM.16.M88.4 R152, [R165+0x3000] ;  /* 0x00300000a598783b */ /* 0x000e680000000200 */
[----:B------:R-:W1:Y:S01]  /*155e0*/  LDSM.16.M88.4 R156, [R165+0x3800] ;  /* 0x00380000a59c783b */ /* 0x000e620000000200 */
[C---:B---3--:R-:W-:Y:S03]  /*155f0*/  HMMA.16816.F32 R12, R104.reuse, R112, RZ ;  /* 0x00000070680c723c */ /* 0x048fe600000018ff */
[----:B------:R-:W-:Y:S05]  /*15600*/  LDSM.16.M88.4 R108, [R165+0x4800] ;  /* 0x00480000a56c783b */ /* 0x000fea0000000200 */
[C---:B--2---:R-:W-:Y:S01]  /*15610*/  HMMA.16816.F32 R16, R104.reuse, R114, RZ ;  /* 0x000000726810723c */ /* 0x044fe200000018ff */
        /* <DEDUP_REMOVED lines=159> */
.L_x_11040:
[----:B------:R-:W-:Y:S05]  /*16010*/  BSYNC.RECONVERGENT B0 ;  /* 0x0000000000007941 */ /* 0x000fea0003800200 */
.L_x_11039:
        /* <DEDUP_REMOVED lines=57> */
.L_x_11038:
[----:B------:R-:W-:Y:S05]  /*163b0*/  BSYNC.RECONVERGENT B1 ;  /* 0x0000000000017941 */ /* 0x000fea0003800200 */
.L_x_11037:
[----:B------:R-:W-:Y:S01]  /*163c0*/  LOP3.LUT R188, R188, 0xfffffdff, RZ, 0xc0, !PT ;  /* 0xfffffdffbcbc7812 */ /* 0x000fe200078ec0ff */
[C---:B------:R-:W-:Y:S02]  /*163d0*/  VIADD R0, R197.reuse, 0xffffffc0 ;  /* 0xffffffc0c5007836 */ /* 0x040fe40000000000 */
[C---:B-1----:R-:W-:Y:S02]  /*163e0*/  VIADD R117, R197.reuse, 0xffffffc8 ;  /* 0xffffffc8c5757836 */ /* 0x042fe40000000000 */
[C---:B------:R-:W-:Y:S01]  /*163f0*/  VIADD R113, R197.reuse, 0xffffffd9 ;  /* 0xffffffd9c5717836 */ /* 0x040fe20000000000 */
[C---:B------:R-:W-:Y:S01]  /*16400*/  ISETP.GE.AND P2, PT, R0.reuse, R189, PT ;  /* 0x000000bd0000720c */ /* 0x040fe20003f46270 */
[C---:B------:R-:W-:Y:S01]  /*16410*/  VIADD R107, R197.reuse, 0xfffffff0 ;  /* 0xfffffff0c56b7836 */ /* 0x040fe20000000000 */
[C---:B------:R-:W-:Y:S01]  /*16420*/  ISETP.GE.AND P0, PT, R0.reuse, R192, PT ;  /* 0x000000c00000720c */ /* 0x040fe20003f06270 */
[C---:B------:R-:W-:Y:S01]  /*16430*/  VIADD R106, R197.reuse, 0x1 ;  /* 0x00000001c56a7836 */ /* 0x040fe20000000000 */
[CC--:B------:R-:W-:Y:S01]  /*16440*/  ISETP.GE.AND P3, PT, R0.reuse, R194.reuse, PT ;  /* 0x000000c20000720c */ /* 0x0c0fe20003f66270 */
        /* <DEDUP_REMOVED lines=9> */
[----:B------:R-:W-:Y:S01]  /*164e0*/  @P2 LOP3.LUT R188, R188, 0x200, RZ, 0xfc, !PT ;  /* 0x00000200bcbc2812 */ /* 0x000fe200078efcff */
[----:B------:R-:W-:Y:S01]  /*164f0*/  VIADD R114, R197, 0xffffffd8 ;  /* 0xffffffd8c5727836 */ /* 0x000fe20000000000 */
[-C--:B------:R-:W-:Y:S01]  /*16500*/  ISETP.GE.AND P1, PT, R117, R193.reuse, PT ;  /* 0x000000c17500720c */ /* 0x080fe20003f26270 */
[C---:B------:R-:W-:Y:S01]  /*16510*/  VIADD R104, R197.reuse, 0xfffffff1 ;  /* 0xfffffff1c5687836 */ /* 0x040fe20000000000 */
[----:B------:R-:W-:Y:S01]  /*16520*/  LOP3.LUT R188, R188, 0xfffffbff, RZ, 0xc0, !PT ;  /* 0xfffffbffbcbc7812 */ /* 0x000fe200078ec0ff */
[----:B------:R-:W-:Y:S01]  /*16530*/  VIADD R6, R197, 0xfffffff9 ;  /* 0xfffffff9c5067836 */ /* 0x000fe20000000000 */
[CC--:B------:R-:W-:Y:S01]  /*16540*/  ISETP.GE.AND P2, PT, R105.reuse, R194.reuse, PT ;  /* 0x000000c26900720c */ /* 0x0c0fe20003f46270 */
[----:B------:R-:W-:Y:S01]  /*16550*/  VIADD R196, R196, 0xffffff80 ;  /* 0xffffff80c4c47836 */ /* 0x000fe20000000000 */
[----:B------:R-:W-:Y:S02]  /*16560*/  @P0 LOP3.LUT R188, R188, 0x400, RZ, 0xfc, !PT ;  /* 0x00000400bcbc0812 */ /* 0x000fe400078efcff */
[-C--:B------:R-:W-:Y:S02]  /*16570*/  ISETP.GE.AND P0, PT, R105, R193.reuse, PT ;  /* 0x000000c16900720c */ /* 0x080fe40003f06270 */
[----:B------:R-:W-:Y:S01]  /*16580*/  FSEL R111, R8, -INF , P3 ;  /* 0xff800000086f7808 */ /* 0x000fe20001800000 */
[----:B------:R-:W-:Y:S01]  /*16590*/  VIADD R8, R197, 0xffffffe8 ;  /* 0xffffffe8c5087836 */ /* 0x000fe20000000000 */
[----:B------:R-:W-:Y:S01]  /*165a0*/  FSEL R3, R7, -INF , P0 ;  /* 0xff80000007037808 */ /* 0x000fe20000000000 */
[----:B------:R-:W-:Y:S01]  /*165b0*/  VIADD R7, R197, 0xffffffe9 ;  /* 0xffffffe9c5077836 */ /* 0x000fe20000000000 */
[-C--:B------:R-:W-:Y:S02]  /*165c0*/  ISETP.GE.AND P0, PT, R115, R193.reuse, PT ;  /* 0x000000c17300720c */ /* 0x080fe40003f06270 */
[----:B------:R-:W-:Y:S02]  /*165d0*/  FSEL R10, R10, -INF , P1 ;  /* 0xff8000000a0a7808 */ /* 0x000fe40000800000 */
[CC--:B------:R-:W-:Y:S02]  /*165e0*/  ISETP.GE.AND P3, PT, R118.reuse, R194.reuse, PT ;  /* 0x000000c27600720c */ /* 0x0c0fe40003f66270 */
[-C--:B------:R-:W-:Y:S02]  /*165f0*/  ISETP.GE.AND P1, PT, R118, R193.reuse, PT ;  /* 0x000000c17600720c */ /* 0x080fe40003f26270 */
[----:B------:R-:W-:Y:S02]  /*16600*/  FSEL R109, R5, -INF , P2 ;  /* 0xff800000056d7808 */ /* 0x000fe40001000000 */
[----:B------:R-:W-:Y:S02]  /*16610*/  FSEL R5, R11, -INF , P0 ;  /* 0xff8000000b057808 */ /* 0x000fe40000000000 */
[-C--:B------:R-:W-:Y:S02]  /*16620*/  ISETP.GE.AND P0, PT, R116, R193.reuse, PT ;  /* 0x000000c17400720c */ /* 0x080fe40003f06270 */
        /* <DEDUP_REMOVED lines=47> */
[C---:B------:R-:W-:Y:S01]  /*16920*/  VIADD R28, R197.reuse, 0x8 ;  /* 0x00000008c51c7836 */ /* 0x040fe20000000000 */
[CC--:B------:R-:W-:Y:S02]  /*16930*/  ISETP.GE.AND P0, PT, R197.reuse, R193.reuse, PT ;  /* 0x000000c1c500720c */ /* 0x0c0fe40003f06270 */
[----:B------:R-:W-:Y:S01]  /*16940*/  FSEL R179, R36, -INF , P1 ;  /* 0xff80000024b37808 */ /* 0x000fe20000800000 */
[----:B------:R-:W-:Y:S01]  /*16950*/  VIADD R36, R197, 0x19 ;  /* 0x00000019c5247836 */ /* 0x000fe20000000000 */
[-C--:B------:R-:W-:Y:S02]  /*16960*/  ISETP.GE.AND P1, PT, R106, R194.reuse, PT ;  /* 0x000000c26a00720c */ /* 0x080fe40003f26270 */
[----:B------:R-:W-:Y:S02]  /*16970*/  FSEL R213, R29, -INF , P2 ;  /* 0xff8000001dd57808 */ /* 0x000fe40001000000 */
[----:B------:R-:W-:Y:S01]  /*16980*/  FSEL R153, R38, -INF , P0 ;  /* 0xff80000026997808 */ /* 0x000fe20000000000 */
[----:B------:R-:W-:Y:S01]  /*16990*/  VIADD R38, R197, 0x9 ;  /* 0x00000009c5267836 */ /* 0x000fe20000000000 */
[-C--:B------:R-:W-:Y:S02]  /*169a0*/  ISETP.GE.AND P3, PT, R12, R194.reuse, PT ;  /* 0x000000c20c00720c */ /* 0x080fe40003f66270 */
[-C--:B------:R-:W-:Y:S02]  /*169b0*/  ISETP.GE.AND P2, PT, R6, R194.reuse, PT ;  /* 0x000000c20600720c */ /* 0x080fe40003f46270 */
[----:B------:R-:W-:Y:S02]  /*169c0*/  ISETP.GE.AND P0, PT, R106, R193, PT ;  /* 0x000000c16a00720c */ /* 0x000fe40003f06270 */
[----:B------:R-:W-:Y:S01]  /*169d0*/  FSEL R159, R37, -INF , P1 ;  /* 0xff800000259f7808 */ /* 0x000fe20000800000 */
[C---:B------:R-:W-:Y:S01]  /*169e0*/  VIADD R37, R197.reuse, 0x11 ;  /* 0x00000011c5257836 */ /* 0x040fe20000000000 */
[----:B------:R-:W-:Y:S02]  /*169f0*/  ISETP.GE.AND P1, PT, R28, R194, PT ;  /* 0x000000c21c00720c */ /* 0x000fe40003f26270 */
[----:B------:R-:W-:Y:S01]  /*16a00*/  FSEL R211, R32, -INF , P3 ;  /* 0xff80000020d37808 */ /* 0x000fe20001800000 */
[----:B------:R-:W-:Y:S01]  /*16a10*/  VIADD R32, R197, 0x21 ;  /* 0x00000021c5207836 */ /* 0x000fe20000000000 */
[----:B------:R-:W-:Y:S02]  /*16a20*/  FSEL R33, R33, -INF , P2 ;  /* 0xff80000021217808 */ /* 0x000fe40001000000 */
[----:B------:R-:W-:Y:S02]  /*16a30*/  FSEL R151, R39, -INF , P0 ;  /* 0xff80000027977808 */ /* 0x000fe40000000000 */
[C---:B------:R-:W-:Y:S02]  /*16a40*/  ISETP.GE.AND P3, PT, R105.reuse, R189, PT ;  /* 0x000000bd6900720c */ /* 0x040fe40003f66270 */
[----:B------:R-:W-:Y:S01]  /*16a50*/  ISETP.GE.AND P2, PT, R105, R192, PT ;  /* 0x000000c06900720c */ /* 0x000fe20003f46270 */
[C---:B------:R-:W-:Y:S01]  /*16a60*/  VIADD R105, R197.reuse, 0x10 ;  /* 0x00000010c5697836 */ /* 0x040fe20000000000 */
        /* <DEDUP_REMOVED lines=28> */
[----:B------:R-:W-:Y:S02]  /*16c30*/  LOP3.LUT R188, R188, 0xffffff7f, RZ, 0xc0, !PT ;  /* 0xffffff7fbcbc7812 */ /* 0x000fe400078ec0ff */
[----:B------:R-:W-:Y:S02]  /*16c40*/  FSEL R51, R51, -INF , P0 ;  /* 0xff80000033337808 */ /* 0x000fe40000000000 */
[----:B------:R-:W-:Y:S02]  /*16c50*/  ISETP.GE.AND P0, PT, R32, R194, PT ;  /* 0x000000c22000720c */ /* 0x000fe40003f06270 */
[----:B------:R-:W-:Y:S01]  /*16c60*/  FSEL R129, R52, -INF , P1 ;  /* 0xff80000034817808 */ /* 0x000fe20000800000 */
[----:B------:R-:W-:Y:S01]  /*16c70*/  VIADD R52, R197, 0x39 ;  /* 0x00000039c5347836 */ /* 0x000fe20000000000 */
[-C--:B------:R-:W-:Y:S02]  /*16c80*/  ISETP.GE.AND P1, PT, R20, R193.reuse, PT ;  /* 0x000000c11400720c */ /* 0x080fe40003f26270 */
[----:B------:R-:W-:Y:S02]  /*16c90*/  @P3 LOP3.LUT R188, R188, 0x80, RZ, 0xfc, !PT ;  /* 0x00000080bcbc3812 */ /* 0x000fe400078efcff */
[----:B------:R-:W-:Y:S02]  /*16ca0*/  FSEL R53, R53, -INF , P0 ;  /* 0xff80000035357808 */ /* 0x000fe40000000000 */
[----:B------:R-:W-:Y:S02]  /*16cb0*/  FSEL R54, R54, -INF , P1 ;  /* 0xff80000036367808 */ /* 0x000fe40000800000 */
[----:B------:R-:W-:Y:S02]  /*16cc0*/  ISETP.GE.AND P0, PT, R32, R193, PT ;  /* 0x000000c12000720c */ /* 0x000fe40003f06270 */
[----:B------:R-:W-:Y:S02]  /*16cd0*/  ISETP.GE.AND P1, PT, R117, R192, PT ;  /* 0x000000c07500720c */ /* 0x000fe40003f26270 */
[----:B------:R-:W-:Y:S02]  /*16ce0*/  LOP3.LUT R188, R188, 0xfffffeff, RZ, 0xc0, !PT ;  /* 0xfffffeffbcbc7812 */ /* 0x000fe400078ec0ff */
[----:B------:R-:W-:Y:S02]  /*16cf0*/  FSEL R55, R55, -INF , P0 ;  /* 0xff80000037377808 */ /* 0x000fe40000000000 */
[----:B------:R-:W-:Y:S02]  /*16d00*/  ISETP.GE.AND P0, PT, R41, R194, PT ;  /* 0x000000c22900720c */ /* 0x000fe40003f06270 */
[----:B------:R-:W-:Y:S02]  /*16d10*/  @P2 LOP3.LUT R188, R188, 0x100, RZ, 0xfc, !PT ;  /* 0x00000100bcbc2812 */ /* 0x000fe400078efcff */
[----:B------:R-:W-:Y:S02]  /*16d20*/  FSEL R125, R56, -INF , P0 ;  /* 0xff800000387d7808 */ /* 0x000fe40000000000 */
[-C--:B------:R-:W-:Y:S02]  /*16d30*/  ISETP.GE.AND P0, PT, R115, R192.reuse, PT ;  /* 0x000000c07300720c */ /* 0x080fe40003f06270 */
[----:B------:R-:W-:Y:S02]  /*16d40*/  LOP3.LUT R188, R188, 0xffffffbf, RZ, 0xc0, !PT ;  /* 0xffffffbfbcbc7812 */ /* 0x000fe400078ec0ff */
[-C--:B------:R-:W-:Y:S02]  /*16d50*/  ISETP.GE.AND P6, PT, R117, R189.reuse, PT ;  /* 0x000000bd7500720c */ /* 0x080fe40003fc6270 */
[----:B------:R-:W-:Y:S02]  /*16d60*/  @P1 LOP3.LUT R188, R188, 0x40, RZ, 0xfc, !PT ;  /* 0x00000040bcbc1812 */ /* 0x000fe400078efcff */
[----:B------:R-:W-:Y:S02]  /*16d70*/  P2R R19, PR, RZ, 0x40 ;  /* 0x00000040ff137803 */ /* 0x000fe40000000000 */
[C---:B------:R-:W-:Y:S02]  /*16d80*/  LOP3.LUT P6, RZ, R188.reuse, 0x200, RZ, 0xc0, !PT ;  /* 0x00000200bcff7812 */ /* 0x040fe400078cc0ff */
[----:B------:R-:W-:Y:S02]  /*16d90*/  LOP3.LUT R188, R188, 0xffffffdf, RZ, 0xc0, !PT ;  /* 0xffffffdfbcbc7812 */ /* 0x000fe400078ec0ff */
[----:B------:R-:W-:Y:S02]  /*16da0*/  ISETP.GE.AND P1, PT, R118, R192, PT ;  /* 0x000000c07600720c */ /* 0x000fe40003f26270 */
[----:B------:R-:W-:Y:S02]  /*16db0*/  @P0 LOP3.LUT R188, R188, 0x20, RZ, 0xfc, !PT ;  /* 0x00000020bcbc0812 */ /* 0x000fe400078efcff */
[-C--:B------:R-:W-:Y:S02]  /*16dc0*/  ISETP.GE.AND P0, PT, R40, R194.reuse, PT ;  /* 0x000000c22800720c */ /* 0x080fe40003f06270 */
[----:B------:R-:W-:Y:S02]  /*16dd0*/  ISETP.GE.AND P5, PT, R115, R189, PT ;  /* 0x000000bd7300720c */ /* 0x000fe40003fa6270 */
[----:B------:R-:W-:Y:S02]  /*16de0*/  FSEL R123, R57, -INF , P0 ;  /* 0xff800000397b7808 */ /* 0x000fe40000000000 */
[-C--:B------:R-:W-:Y:S02]  /*16df0*/  ISETP.GE.AND P0, PT, R41, R193.reuse, PT ;  /* 0x000000c12900720c */ /* 0x080fe40003f06270 */
[----:B------:R-:W-:Y:S02]  /*16e00*/  LOP3.LUT R188, R188, 0xffffffef, RZ, 0xc0, !PT ;  /* 0xffffffefbcbc7812 */ /* 0x000fe400078ec0ff */
[----:B------:R-:W-:Y:S02]  /*16e10*/  FSEL R58, R58, -INF , P0 ;  /* 0xff8000003a3a7808 */ /* 0x000fe40000000000 */
[-C--:B------:R-:W-:Y:S02]  /*16e20*/  ISETP.GE.AND P0, PT, R40, R193.reuse, PT ;  /* 0x000000c12800720c */ /* 0x080fe40003f06270 */
[----:B------:R-:W-:Y:S02]  /*16e30*/  @P1 LOP3.LUT R188, R188, 0x10, RZ, 0xfc, !PT ;  /* 0x00000010bcbc1812 */ /* 0x000fe400078efcff */
[----:B------:R-:W-:Y:S02]  /*16e40*/  FSEL R115, R59, -INF , P0 ;  /* 0xff8000003b737808 */ /* 0x000fe40000000000 */
[----:B------:R-:W-:Y:S02]  /*16e50*/  ISETP.GE.AND P0, PT, R48, R194, PT ;  /* 0x000000c23000720c */ /* 0x000fe40003f06270 */
[----:B------:R-:W-:Y:S02]  /*16e60*/  ISETP.GE.AND P1, PT, R116, R192, PT ;  /* 0x000000c07400720c */ /* 0x000fe40003f26270 */
[----:B------:R-:W-:Y:S02]  /*16e70*/  FSEL R60, R60, -INF , P0 ;  /* 0xff8000003c3c7808 */ /* 0x000fe40000000000 */
        /* <DEDUP_REMOVED lines=9> */
[----:B------:R-:W-:Y:S02]  /*16f10*/  ISETP.GE.AND P0, PT, R197, R189, PT ;  /* 0x000000bdc500720c */ /* 0x000fe40003f06270 */
[----:B------:R-:W-:Y:S02]  /*16f20*/  ISETP.GE.AND P1, PT, R114, R192, PT ;  /* 0x000000c07200720c */ /* 0x000fe40003f26270 */
[----:B------:R-:W-:Y:S02]  /*16f30*/  FSEL R179, R179, -INF , !P0 ;  /* 0xff800000b3b37808 */ /* 0x000fe40004000000 */
[----:B------:R-:W-:Y:S02]  /*16f40*/  ISETP.GE.AND P0, PT, R52, R194, PT ;  /* 0x000000c23400720c */ /* 0x000fe40003f06270 */
[----:B------:R-:W-:Y:S02]  /*16f50*/  LOP3.LUT R188, R188, 0xfffffffd, RZ, 0xc0, !PT ;  /* 0xfffffffdbcbc7812 */ /* 0x000fe400078ec0ff */
[----:B------:R-:W-:Y:S02]  /*16f60*/  FSEL R65, R65, -INF , P0 ;  /* 0xff80000041417808 */ /* 0x000fe40000000000 */
[----:B------:R-:W-:Y:S02]  /*16f70*/  ISETP.GE.AND P0, PT, R113, R192, PT ;  /* 0x000000c07100720c */ /* 0x000fe40003f06270 */
[----:B------:R-:W-:Y:S02]  /*16f80*/  FSEL R39, R110, -INF , !P6 ;  /* 0xff8000006e277808 */ /* 0x000fe40007000000 */
[----:B------:R-:W-:Y:S02]  /*16f90*/  @P1 LOP3.LUT R188, R188, 0x2, RZ, 0xfc, !PT ;  /* 0x00000002bcbc1812 */ /* 0x000fe400078efcff */
[----:B------:R-:W-:Y:S02]  /*16fa0*/  ISETP.NE.AND P6, PT, R19, RZ, PT ;  /* 0x000000ff1300720c */ /* 0x000fe40003fc5270 */
[----:B------:R-:W-:Y:S02]  /*16fb0*/  LOP3.LUT R188, R188, 0xfffffffe, RZ, 0xc0, !PT ;  /* 0xfffffffebcbc7812 */ /* 0x000fe400078ec0ff */
[----:B------:R-:W-:Y:S02]  /*16fc0*/  FSEL R19, R15, -INF , !P2 ;  /* 0xff8000000f137808 */ /* 0x000fe40005000000 */
[----:B------:R-:W-:Y:S02]  /*16fd0*/  FSEL R29, R111, -INF , !P6 ;  /* 0xff8000006f1d7808 */ /* 0x000fe40007000000 */
[----:B------:R-:W-:Y:S02]  /*16fe0*/  @P0 LOP3.LUT R188, R188, 0x1, RZ, 0xfc, !PT ;  /* 0x00000001bcbc0812 */ /* 0x000fe400078efcff */
[----:B------:R-:W-:Y:S02]  /*16ff0*/  ISETP.GE.AND P0, PT, R49, R194, PT ;  /* 0x000000c23100720c */ /* 0x000fe40003f06270 */
[----:B------:R-:W-:Y:S02]  /*17000*/  LOP3.LUT P6, RZ, R188, 0x1, RZ, 0xc0, !PT ;  /* 0x00000001bcff7812 */ /* 0x000fe400078cc0ff */
[----:B------:R-:W-:Y:S02]  /*17010*/  FSEL R64, R64, -INF , P0 ;  /* 0xff80000040407808 */ /* 0x000fe40000000000 */
[C---:B------:R-:W-:Y:S01]  /*17020*/  ISETP.GE.AND P0, PT, R197.reuse, R192, PT ;  /* 0x000000c0c500720c */ /* 0x040fe20003f06270 */
[----:B------:R-:W-:Y:S01]  /*17030*/  VIADD R197, R197, 0xffffff80 ;  /* 0xffffff80c5c57836 */ /* 0x000fe20000000000 */
[----:B------:R-:W-:Y:S02]  /*17040*/  P2R R27, PR, RZ, 0x40 ;  /* 0x00000040ff1b7803 */ /* 0x000fe40000000000 */
[----:B------:R-:W-:Y:S02]  /*17050*/  FSEL R153, R153, -INF , !P0 ;  /* 0xff80000099997808 */ /* 0x000fe40004000000 */
[----:B------:R-:W-:Y:S02]  /*17060*/  ISETP.GE.AND P0, PT, R52, R193, PT ;  /* 0x000000c13400720c */ /* 0x000fe40003f06270 */
[C---:B------:R-:W-:Y:S02]  /*17070*/  LOP3.LUT P6, RZ, R188.reuse, 0x400, RZ, 0xc0, !PT ;  /* 0x00000400bcff7812 */ /* 0x040fe400078cc0ff */
[----:B------:R-:W-:Y:S02]  /*17080*/  FSEL R44, R67, -INF , P0 ;  /* 0xff800000432c7808 */ /* 0x000fe40000000000 */
[----:B------:R-:W-:Y:S02]  /*17090*/  LOP3.LUT P0, RZ, R188, 0x80, RZ, 0xc0, !PT ;  /* 0x00000080bcff7812 */ /* 0x000fe4000780c0ff */
[----:B------:R-:W-:Y:S02]  /*170a0*/  FSEL R4, R4, -INF , !P6 ;  /* 0xff80000004047808 */ /* 0x000fe40007000000 */
[----:B------:R-:W-:Y:S02]  /*170b0*/  FSEL R31, R109, -INF , !P0 ;  /* 0xff8000006d1f7808 */ /* 0x000fe40004000000 */
[-C--:B------:R-:W-:Y:S02]  /*170c0*/  ISETP.GE.AND P0, PT, R108, R189.reuse, PT ;  /* 0x000000bd6c00720c */ /* 0x080fe40003f06270 */
[-C--:B------:R-:W-:Y:S02]  /*170d0*/  ISETP.GE.AND P1, PT, R113, R189.reuse, PT ;  /* 0x000000bd7100720c */ /* 0x080fe40003f26270 */
[----:B------:R-:W-:Y:S02]  /*170e0*/  FSEL R227, R227, -INF , !P0 ;  /* 0xff800000e3e37808 */ /* 0x000fe40004000000 */
[-C--:B------:R-:W-:Y:S02]  /*170f0*/  ISETP.GE.AND P0, PT, R16, R189.reuse, PT ;  /* 0x000000bd1000720c */ /* 0x080fe40003f06270 */
[----:B------:R-:W-:Y:S02]  /*17100*/  ISETP.NE.AND P6, PT, R27, RZ, PT ;  /* 0x000000ff1b00720c */ /* 0x000fe40003fc5270 */
[----:B------:R-:W-:Y:S02]  /*17110*/  FSEL R59, R112, -INF , !P0 ;  /* 0xff800000703b7808 */ /* 0x000fe40004000000 */
[----:B------:R-:W-:Y:S02]  /*17120*/  LOP3.LUT P0, RZ, R188, 0x100, RZ, 0xc0, !PT ;  /* 0x00000100bcff7812 */ /* 0x000fe4000780c0ff */
[----:B------:R-:W-:Y:S02]  /*17130*/  FSEL R17, R17, -INF , !P1 ;  /* 0xff80000011117808 */ /* 0x000fe40004800000 */
[----:B------:R-:W-:Y:S02]  /*17140*/  FSEL R15, R3, -INF , !P0 ;  /* 0xff800000030f7808 */ /* 0x000fe40004000000 */
[----:B------:R-:W2:Y:S01]  /*17150*/  LD.E R3, desc[UR4][R100.64+0xdc] ;  /* 0x0000dc0464037980 */ /* 0x000ea2000c101900 */
[-C--:B------:R-:W-:Y:S02]  /*17160*/  ISETP.GE.AND P0, PT, R8, R189.reuse, PT ;  /* 0x000000bd0800720c */ /* 0x080fe40003f06270 */
[----:B------:R-:W-:Y:S02]  /*17170*/  FSEL R23, R9, -INF , !P5 ;  /* 0xff80000009177808 */ /* 0x000fe40006800000 */
[----:B------:R-:W-:Y:S02]  /*17180*/  FSEL R57, R21, -INF , !P0 ;  /* 0xff80000015397808 */ /* 0x000fe40004000000 */
[-C--:B------:R-:W-:Y:S02]  /*17190*/  ISETP.GE.AND P0, PT, R7, R189.reuse, PT ;  /* 0x000000bd0700720c */ /* 0x080fe40003f06270 */
[----:B------:R-:W-:Y:S02]  /*171a0*/  LOP3.LUT P1, RZ, R188, 0x20, RZ, 0xc0, !PT ;  /* 0x00000020bcff7812 */ /* 0x000fe4000782c0ff */
        /* <DEDUP_REMOVED lines=10> */
[----:B------:R-:W-:Y:S02]  /*17250*/  FSEL R33, R0, -INF , !P6 ;  /* 0xff80000000217808 */ /* 0x000fe40007000000 */
[----:B------:R-:W-:Y:S02]  /*17260*/  FMNMX3.FTZ R0, R102, R39, R31, !PT ;  /* 0x0000002766007276 */ /* 0x000fe4000781001f */
[----:B------:R-:W-:Y:S02]  /*17270*/  ISETP.GE.AND P0, PT, R106, R189, PT ;  /* 0x000000bd6a00720c */ /* 0x000fe40003f06270 */
[----:B------:R-:W-:Y:S02]  /*17280*/  FMNMX3.FTZ R0, R0, R29, R23, !PT ;  /* 0x0000001d00007276 */ /* 0x000fe40007810017 */
[----:B------:R-:W-:Y:S02]  /*17290*/  FSEL R11, R11, -INF , !P4 ;  /* 0xff8000000b0b7808 */ /* 0x000fe40006000000 */
[----:B------:R-:W-:Y:S02]  /*172a0*/  FSEL R9, R13, -INF , !P3 ;  /* 0xff8000000d097808 */ /* 0x000fe40005800000 */
[----:B------:R-:W-:Y:S02]  /*172b0*/  ISETP.GE.AND P1, PT, R12, R189, PT ;  /* 0x000000bd0c00720c */ /* 0x000fe40003f26270 */
[----:B------:R-:W-:Y:S02]  /*172c0*/  FSEL R159, R159, -INF , !P0 ;  /* 0xff8000009f9f7808 */ /* 0x000fe40004000000 */
[----:B------:R-:W-:Y:S02]  /*172d0*/  FMNMX3.FTZ R0, R0, R11, R9, !PT ;  /* 0x0000000b00007276 */ /* 0x000fe40007810009 */
[-C--:B------:R-:W-:Y:S02]  /*172e0*/  ISETP.GE.AND P0, PT, R38, R189.reuse, PT ;  /* 0x000000bd2600720c */ /* 0x080fe40003f06270 */
[----:B------:R-:W-:Y:S02]  /*172f0*/  FSEL R211, R211, -INF , !P1 ;  /* 0xff800000d3d37808 */ /* 0x000fe40004800000 */
[----:B------:R-:W-:Y:S02]  /*17300*/  ISETP.GE.AND P1, PT, R28, R189, PT ;  /* 0x000000bd1c00720c */ /* 0x000fe40003f26270 */
[----:B------:R-:W-:Y:S02]  /*17310*/  LOP3.LUT P4, RZ, R188, 0x8, RZ, 0xc0, !PT ;  /* 0x00000008bcff7812 */ /* 0x000fe4000788c0ff */
[----:B------:R-:W-:Y:S02]  /*17320*/  FMNMX3.FTZ R0, R0, R19, R17, !PT ;  /* 0x0000001300007276 */ /* 0x000fe40007810011 */
[----:B------:R-:W-:Y:S02]  /*17330*/  FSEL R155, R155, -INF , !P0 ;  /* 0xff8000009b9b7808 */ /* 0x000fe40004000000 */
[----:B------:R-:W-:Y:S02]  /*17340*/  LOP3.LUT P5, RZ, R188, 0x40, RZ, 0xc0, !PT ;  /* 0x00000040bcff7812 */ /* 0x000fe400078ac0ff */
[-C--:B------:R-:W-:Y:S02]  /*17350*/  ISETP.GE.AND P0, PT, R37, R189.reuse, PT ;  /* 0x000000bd2500720c */ /* 0x080fe40003f06270 */
[----:B------:R-:W-:Y:S02]  /*17360*/  FSEL R157, R157, -INF , !P1 ;  /* 0xff8000009d9d7808 */ /* 0x000fe40004800000 */
[----:B------:R-:W-:Y:S02]  /*17370*/  FSEL R25, R2, -INF , !P4 ;  /* 0xff80000002197808 */ /* 0x000fe40006000000 */
[----:B------:R-:W-:Y:S02]  /*17380*/  ISETP.GE.AND P1, PT, R105, R189, PT ;  /* 0x000000bd6900720c */ /* 0x000fe40003f26270 */
[----:B------:R-:W-:Y:S02]  /*17390*/  FMNMX3.FTZ R2, R0, R227, R59, !PT ;  /* 0x000000e300027276 */ /* 0x000fe4000781003b */
[----:B------:R-:W-:Y:S02]  /*173a0*/  FSEL R13, R10, -INF , !P5 ;  /* 0xff8000000a0d7808 */ /* 0x000fe40006800000 */
[----:B------:R-:W-:Y:S02]  /*173b0*/  FMNMX3.FTZ R0, R103, R4, R15, !PT ;  /* 0x0000000467007276 */ /* 0x000fe4000781000f */
[----:B------:R-:W-:Y:S02]  /*173c0*/  LOP3.LUT P3, RZ, R188, 0x10, RZ, 0xc0, !PT ;  /* 0x00000010bcff7812 */ /* 0x000fe4000786c0ff */
[----:B------:R-:W-:Y:S02]  /*173d0*/  FSEL R143, R143, -INF , !P0 ;  /* 0xff8000008f8f7808 */ /* 0x000fe40004000000 */
[-C--:B------:R-:W-:Y:S02]  /*173e0*/  ISETP.GE.AND P0, PT, R36, R189.reuse, PT ;  /* 0x000000bd2400720c */ /* 0x080fe40003f06270 */
[----:B------:R-:W-:Y:S02]  /*173f0*/  FSEL R145, R145, -INF , !P1 ;  /* 0xff80000091917808 */ /* 0x000fe40004800000 */
[----:B------:R-:W-:Y:S02]  /*17400*/  ISETP.GE.AND P1, PT, R24, R189, PT ;  /* 0x000000bd1800720c */ /* 0x000fe40003f26270 */
[----:B------:R-:W-:Y:S02]  /*17410*/  FSEL R27, R14, -INF , !P3 ;  /* 0xff8000000e1b7808 */ /* 0x000fe40005800000 */
[----:B------:R-:W-:Y:S02]  /*17420*/  FMNMX3.FTZ R0, R0, R13, R21, !PT ;  /* 0x0000000d00007276 */ /* 0x000fe40007810015 */
[----:B------:R-:W-:Y:S02]  /*17430*/  LOP3.LUT P2, RZ, R188, 0x2, RZ, 0xc0, !PT ;  /* 0x00000002bcff7812 */ /* 0x000fe4000784c0ff */
[----:B------:R-:W-:Y:S02]  /*17440*/  FSEL R139, R139, -INF , !P0 ;  /* 0xff8000008b8b7808 */ /* 0x000fe40004000000 */
[-C--:B------:R-:W-:Y:S02]  /*17450*/  ISETP.GE.AND P0, PT, R105, R192.reuse, PT ;  /* 0x000000c06900720c */ /* 0x080fe40003f06270 */
[----:B------:R-:W-:Y:S02]  /*17460*/  FSEL R141, R141, -INF , !P1 ;  /* 0xff8000008d8d7808 */ /* 0x000fe40004800000 */
[----:B------:R-:W-:Y:S02]  /*17470*/  ISETP.GE.AND P1, PT, R20, R189, PT ;  /* 0x000000bd1400720c */ /* 0x000fe40003f26270 */
[-C--:B------:R-:W-:Y:S02]  /*17480*/  ISETP.GE.AND P5, PT, R108, R192.reuse, PT ;  /* 0x000000c06c00720c */ /* 0x080fe40003fa6270 */
[-C--:B------:R-:W-:Y:S02]  /*17490*/  ISETP.GE.AND P4, PT, R16, R192.reuse, PT ;  /* 0x000000c01000720c */ /* 0x080fe40003f86270 */
[----:B------:R-:W-:Y:S02]  /*174a0*/  FSEL R35, R18, -INF , !P2 ;  /* 0xff80000012237808 */ /* 0x000fe40005000000 */
[----:B------:R-:W-:Y:S02]  /*174b0*/  FMNMX3.FTZ R0, R0, R27, R25, !PT ;  /* 0x0000001b00007276 */ /* 0x000fe40007810019 */
[----:B------:R-:W-:Y:S02]  /*174c0*/  FSEL R223, R22, -INF , !P5 ;  /* 0xff80000016df7808 */ /* 0x000fe40006800000 */
[----:B------:R-:W-:Y:S02]  /*174d0*/  FSEL R221, R221, -INF , !P4 ;  /* 0xff800000dddd7808 */ /* 0x000fe40006000000 */
[-C--:B------:R-:W-:Y:S02]  /*174e0*/  ISETP.GE.AND P3, PT, R8, R192.reuse, PT ;  /* 0x000000c00800720c */ /* 0x080fe40003f66270 */
[----:B------:R-:W-:Y:S02]  /*174f0*/  FSEL R129, R129, -INF , !P1 ;  /* 0xff80000081817808 */ /* 0x000fe40004800000 */
[----:B------:R-:W-:Y:S02]  /*17500*/  FMNMX3.FTZ R0, R0, R35, R33, !PT ;  /* 0x0000002300007276 */ /* 0x000fe40007810021 */
[-C--:B------:R-:W-:Y:S02]  /*17510*/  ISETP.GE.AND P2, PT, R7, R192.reuse, PT ;  /* 0x000000c00700720c */ /* 0x080fe40003f46270 */
[----:B------:R-:W-:Y:S02]  /*17520*/  ISETP.GE.AND P1, PT, R41, R189, PT ;  /* 0x000000bd2900720c */ /* 0x000fe40003f26270 */
[----:B------:R-:W-:Y:S02]  /*17530*/  LOP3.LUT R188, R188, 0xfffffffd, RZ, 0xc0, !PT ;  /* 0xfffffffdbcbc7812 */ /* 0x000fe400078ec0ff */
[-C--:B------:R-:W-:Y:S02]  /*17540*/  ISETP.GE.AND P6, PT, R107, R192.reuse, PT ;  /* 0x000000c06b00720c */ /* 0x080fe40003fc6270 */
[----:B------:R-:W-:Y:S02]  /*17550*/  FSEL R219, R26, -INF , !P3 ;  /* 0xff8000001adb7808 */ /* 0x000fe40005800000 */
[-C--:B------:R-:W-:Y:S02]  /*17560*/  ISETP.GE.AND P5, PT, R104, R192.reuse, PT ;  /* 0x000000c06800720c */ /* 0x080fe40003fa6270 */
[----:B------:R-:W-:Y:S02]  /*17570*/  FSEL R217, R217, -INF , !P2 ;  /* 0xff800000d9d97808 */ /* 0x000fe40005000000 */
[----:B------:R-:W-:Y:S02]  /*17580*/  FMNMX3.FTZ R0, R0, R223, R221, !PT ;  /* 0x000000df00007276 */ /* 0x000fe400078100dd */
[----:B------:R-:W-:Y:S02]  /*17590*/  FSEL R125, R125, -INF , !P1 ;  /* 0xff8000007d7d7808 */ /* 0x000fe40004800000 */
[----:B------:R-:W-:Y:S02]  /*175a0*/  ISETP.GE.AND P1, PT, R48, R189, PT ;  /* 0x000000bd3000720c */ /* 0x000fe40003f26270 */
[----:B------:R-:W-:Y:S02]  /*175b0*/  FMNMX3.FTZ R2, R2, R57, R225, !PT ;  /* 0x0000003902027276 */ /* 0x000fe400078100e1 */
[----:B------:R-:W-:Y:S02]  /*175c0*/  @P0 LOP3.LUT R188, R188, 0x2, RZ, 0xfc, !PT ;  /* 0x00000002bcbc0812 */ /* 0x000fe400078efcff */
[-C--:B------:R-:W-:Y:S02]  /*175d0*/  ISETP.GE.AND P4, PT, R12, R192.reuse, PT ;  /* 0x000000c00c00720c */ /* 0x080fe40003f86270 */
        /* <DEDUP_REMOVED lines=8> */
[----:B------:R-:W-:Y:S02]  /*17660*/  FSEL R127, R53, -INF , !P0 ;  /* 0xff800000357f7808 */ /* 0x000fe40004000000 */
[-C--:B------:R-:W-:Y:S02]  /*17670*/  ISETP.GE.AND P3, PT, R106, R192.reuse, PT ;  /* 0x000000c06a00720c */ /* 0x080fe40003f66270 */
[----:B------:R-:W-:Y:S02]  /*17680*/  FSEL R203, R34, -INF , !P4 ;  /* 0xff80000022cb7808 */ /* 0x000fe40006000000 */
[----:B------:R-:W-:Y:S02]  /*17690*/  FSEL R201, R201, -INF , !P2 ;  /* 0xff800000c9c97808 */ /* 0x000fe40005000000 */
[----:B------:R-:W-:Y:S02]  /*176a0*/  FMNMX3.FTZ R0, R0, R207, R205, !PT ;  /* 0x000000cf00007276 */ /* 0x000fe400078100cd */
[----:B------:R-:W-:Y:S02]  /*176b0*/  ISETP.GE.AND P0, PT, R40, R189, PT ;  /* 0x000000bd2800720c */ /* 0x000fe40003f06270 */
[-C--:B------:R-:W-:Y:S02]  /*176c0*/  ISETP.GE.AND P5, PT, R38, R192.reuse, PT ;  /* 0x000000c02600720c */ /* 0x080fe40003fa6270 */
[----:B------:R-:W-:Y:S02]  /*176d0*/  FMNMX3.FTZ R2, R2, R211, R209, !PT ;  /* 0x000000d302027276 */ /* 0x000fe400078100d1 */
[-C--:B------:R-:W-:Y:S02]  /*176e0*/  ISETP.GE.AND P6, PT, R28, R192.reuse, PT ;  /* 0x000000c01c00720c */ /* 0x080fe40003fc6270 */
[----:B------:R-:W-:Y:S02]  /*176f0*/  FSEL R151, R151, -INF , !P3 ;  /* 0xff80000097977808 */ /* 0x000fe40005800000 */
[----:B------:R-:W-:Y:S02]  /*17700*/  FMNMX3.FTZ R0, R0, R203, R201, !PT ;  /* 0x000000cb00007276 */ /* 0x000fe400078100c9 */
[----:B------:R-:W-:Y:S02]  /*17710*/  FSEL R123, R123, -INF , !P0 ;  /* 0xff8000007b7b7808 */ /* 0x000fe40004000000 */
[----:B------:R-:W-:Y:S02]  /*17720*/  ISETP.GE.AND P0, PT, R45, R189, PT ;  /* 0x000000bd2d00720c */ /* 0x000fe40003f06270 */
[----:B------:R-:W-:Y:S02]  /*17730*/  FSEL R147, R43, -INF , !P5 ;  /* 0xff8000002b937808 */ /* 0x000fe40006800000 */
[----:B------:R-:W-:Y:S02]  /*17740*/  LOP3.LUT P5, RZ, R188, 0x2, RZ, 0xc0, !PT ;  /* 0x00000002bcff7812 */ /* 0x000fe400078ac0ff */
[----:B------:R-:W-:Y:S02]  /*17750*/  FMNMX3.FTZ R2, R2, R179, R159, !PT ;  /* 0x000000b302027276 */ /* 0x000fe4000781009f */
[-C--:B------:R-:W-:Y:S02]  /*17760*/  ISETP.GE.AND P2, PT, R37, R192.reuse, PT ;  /* 0x000000c02500720c */ /* 0x080fe40003f46270 */
[----:B------:R-:W-:Y:S02]  /*17770*/  FSEL R149, R42, -INF , !P6 ;  /* 0xff8000002a957808 */ /* 0x000fe40007000000 */
[----:B------:R-:W-:Y:S02]  /*17780*/  LOP3.LUT R188, R188, 0xfffffffe, RZ, 0xc0, !PT ;  /* 0xfffffffebcbc7812 */ /* 0x000fe400078ec0ff */
[----:B------:R-:W-:Y:S02]  /*17790*/  FMNMX3.FTZ R0, R0, R153, R151, !PT ;  /* 0x0000009900007276 */ /* 0x000fe40007810097 */
[----:B------:R-:W-:Y:S02]  /*177a0*/  FSEL R106, R56, -INF , !P0 ;  /* 0xff800000386a7808 */ /* 0x000fe40004000000 */
[----:B------:R-:W-:Y:S02]  /*177b0*/  ISETP.GE.AND P0, PT, R52, R189, PT ;  /* 0x000000bd3400720c */ /* 0x000fe40003f06270 */
[----:B------:R-:W-:Y:S02]  /*177c0*/  FMNMX3.FTZ R2, R2, R157, R155, !PT ;  /* 0x0000009d02027276 */ /* 0x000fe4000781009b */
[----:B------:R-:W-:Y:S02]  /*177d0*/  FSEL R137, R46, -INF , !P5 ;  /* 0xff8000002e897808 */ /* 0x000fe40006800000 */
[----:B------:R-:W-:Y:S02]  /*177e0*/  FSEL R135, R47, -INF , !P2 ;  /* 0xff8000002f877808 */ /* 0x000fe40005000000 */
[-C--:B------:R-:W-:Y:S02]  /*177f0*/  ISETP.GE.AND P4, PT, R24, R192.reuse, PT ;  /* 0x000000c01800720c */ /* 0x080fe40003f86270 */
[-C--:B------:R-:W-:Y:S02]  /*17800*/  ISETP.GE.AND P3, PT, R36, R192.reuse, PT ;  /* 0x000000c02400720c */ /* 0x080fe40003f66270 */
[----:B------:R-:W-:Y:S02]  /*17810*/  @P1 LOP3.LUT R188, R188, 0x1, RZ, 0xfc, !PT ;  /* 0x00000001bcbc1812 */ /* 0x000fe400078efcff */
        /* <DEDUP_REMOVED lines=8> */
[----:B------:R-:W-:Y:S02]  /*178a0*/  FMNMX3.FTZ R2, R2, R141, R139, !PT ;  /* 0x0000008d02027276 */ /* 0x000fe4000781008b */
[----:B------:R-:W-:Y:S02]  /*178b0*/  FSEL R121, R54, -INF , !P0 ;  /* 0xff80000036797808 */ /* 0x000fe40004000000 */
[----:B------:R-:W-:Y:S02]  /*178c0*/  FSEL R119, R55, -INF , !P6 ;  /* 0xff80000037777808 */ /* 0x000fe40007000000 */
[-C--:B------:R-:W-:Y:S02]  /*178d0*/  ISETP.GE.AND P2, PT, R41, R192.reuse, PT ;  /* 0x000000c02900720c */ /* 0x080fe40003f46270 */
[-C--:B------:R-:W-:Y:S02]  /*178e0*/  ISETP.GE.AND P5, PT, R40, R192.reuse, PT ;  /* 0x000000c02800720c */ /* 0x080fe40003fa6270 */
[----:B------:R-:W-:Y:S02]  /*178f0*/  FMNMX3.FTZ R0, R0, R133, R131, !PT ;  /* 0x0000008500007276 */ /* 0x000fe40007810083 */
[----:B------:R-:W-:Y:S02]  /*17900*/  ISETP.GE.AND P1, PT, R49, R189, PT ;  /* 0x000000bd3100720c */ /* 0x000fe40003f26270 */
        /* <DEDUP_REMOVED lines=8> */
[----:B------:R-:W-:Y:S02]  /*17990*/  FMNMX3.FTZ R2, R2, R125, R123, !PT ;  /* 0x0000007d02027276 */ /* 0x000fe4000781007b */
[-C--:B------:R-:W-:Y:S02]  /*179a0*/  ISETP.GE.AND P1, PT, R52, R192.reuse, PT ;  /* 0x000000c03400720c */ /* 0x080fe40003f26270 */
[----:B------:R-:W-:Y:S01]  /*179b0*/  ISETP.GE.AND P2, PT, R49, R192, PT ;  /* 0x000000c03100720c */ /* 0x000fe20003f46270 */
[----:B------:R-:W-:Y:S01]  /*179c0*/  LDSM.16.MT88.4 R52, [R162+0x6800] ;  /* 0x00680000a234783b */ /* 0x000fe20000004200 */
[----:B------:R-:W-:Y:S02]  /*179d0*/  FSEL R37, R66, -INF , P0 ;  /* 0xff80000042257808 */ /* 0x000fe40000000000 */
[----:B------:R-:W-:Y:S02]  /*179e0*/  FSEL R63, R62, -INF , !P4 ;  /* 0xff8000003e3f7808 */ /* 0x000fe40006000000 */
[----:B------:R-:W-:Y:S02]  /*179f0*/  FSEL R61, R61, -INF , !P3 ;  /* 0xff8000003d3d7808 */ /* 0x000fe40005800000 */
[----:B------:R-:W-:Y:S01]  /*17a00*/  FMNMX3.FTZ R0, R0, R117, R115, !PT ;  /* 0x0000007500007276 */ /* 0x000fe20007810073 */
[----:B------:R-:W-:Y:S01]  /*17a10*/  LDSM.16.MT88.4 R48, [R166+0x6800] ;  /* 0x00680000a630783b */ /* 0x000fe20000004200 */
[----:B------:R-:W-:Y:S02]  /*17a20*/  FMNMX3.FTZ R5, R2, R105, R106, !PT ;  /* 0x0000006902057276 */ /* 0x000fe4000781006a */
[----:B------:R-:W-:Y:S02]  /*17a30*/  FSEL R36, R44, -INF , !P1 ;  /* 0xff8000002c247808 */ /* 0x000fe40004800000 */
[----:B------:R-:W-:Y:S02]  /*17a40*/  FSEL R37, R37, -INF , !P2 ;  /* 0xff80000025257808 */ /* 0x000fe40005000000 */
[----:B------:R-:W-:Y:S01]  /*17a50*/  FMNMX3.FTZ R0, R0, R63, R61, !PT ;  /* 0x0000003f00007276 */ /* 0x000fe2000781003d */
[----:B------:R-:W-:Y:S01]  /*17a60*/  LDSM.16.MT88.4 R44, [R160+0x6000] ;  /* 0x00600000a02c783b */ /* 0x000fe20000004200 */
[----:B------:R-:W-:Y:S02]  /*17a70*/  FMNMX3.FTZ R2, R5, R67, R104, !PT ;  /* 0x0000004305027276 */ /* 0x000fe40007810068 */
[----:B------:R-:W-:Y:S05]  /*17a80*/  FMNMX3.FTZ R7, R0, R37, R36, !PT ;  /* 0x0000002500077276 */ /* 0x000fea0007810024 */
        /* <DEDUP_REMOVED lines=26> */
[-CC-:B------:R-:W-:Y:S01]  /*17c30*/  FFMA.FTZ R112, R39, R3.reuse, -R108.reuse ;  /* 0x0000000327707223 */ /* 0x180fe2000001086c */
[----:B------:R-:W-:Y:S01]  /*17c40*/  FMUL.FTZ R5, R3, R6 ;  /* 0x0000000603057220 */ /* 0x000fe20000410000 */
[----:B------:R-:W-:Y:S01]  /*17c50*/  FADD.FTZ R4, -R4, R103 ;  /* 0x0000006704047221 */ /* 0x000fe20000010100 */
[----:B------:R-:W2:Y:S03]  /*17c60*/  LDSM.16.MT88.4 R20, [R162+0x6000] ;  /* 0x00600000a214783b */ /* 0x000ea60000004200 */
[----:B------:R-:W-:Y:S01]  /*17c70*/  MUFU.EX2 R113, R113 ;  /* 0x0000007100717308 */ /* 0x000fe20000000800 */
[-CC-:B------:R-:W-:Y:S01]  /*17c80*/  FFMA.FTZ R64, R11, R3.reuse, -R108.reuse ;  /* 0x000000030b407223 */ /* 0x180fe2000001086c */
[----:B------:R-:W-:Y:S01]  /*17c90*/  FMUL.FTZ R7, R3, R4 ;  /* 0x0000000403077220 */ /* 0x000fe20000410000 */
[-CC-:B------:R-:W-:Y:S01]  /*17ca0*/  FFMA.FTZ R65, R9, R3.reuse, -R108.reuse ;  /* 0x0000000309417223 */ /* 0x180fe2000001086c */
[-CC-:B------:R-:W-:Y:S01]  /*17cb0*/  FFMA.FTZ R103, R179, R3.reuse, -R108.reuse ;  /* 0x00000003b3677223 */ /* 0x180fe2000001086c */
[-CC-:B------:R-:W-:Y:S01]  /*17cc0*/  FFMA.FTZ R102, R159, R3.reuse, -R108.reuse ;  /* 0x000000039f667223 */ /* 0x180fe2000001086c */
[-C--:B------:R-:W-:Y:S01]  /*17cd0*/  FFMA.FTZ R155, R155, R3.reuse, -R108 ;  /* 0x000000039b9b7223 */ /* 0x080fe2000001086c */
[----:B------:R-:W3:Y:S03]  /*17ce0*/  LDSM.16.MT88.4 R28, [R161+0x6000] ;  /* 0x00600000a11c783b */ /* 0x000ee60000004200 */
[----:B------:R-:W4:Y:S01]  /*17cf0*/  MUFU.EX2 R112, R112 ;  /* 0x0000007000707308 */ /* 0x000f220000000800 */
[-CC-:B------:R-:W-:Y:S01]  /*17d00*/  FFMA.FTZ R114, R153, R3.reuse, -R60.reuse ;  /* 0x0000000399727223 */ /* 0x180fe2000001083c */
[-CC-:B------:R-:W-:Y:S01]  /*17d10*/  FFMA.FTZ R151, R151, R3.reuse, -R60.reuse ;  /* 0x0000000397977223 */ /* 0x180fe2000001083c */
[-CC-:B------:R-:W-:Y:S01]  /*17d20*/  FFMA.FTZ R116, R149, R3.reuse, -R60.reuse ;  /* 0x0000000395747223 */ /* 0x180fe2000001083c */
[-C--:B------:R-:W-:Y:S01]  /*17d30*/  FFMA.FTZ R147, R147, R3.reuse, -R60 ;  /* 0x0000000393937223 */ /* 0x080fe2000001083c */
[-CC-:B------:R-:W-:Y:S01]  /*17d40*/  FFMA.FTZ R118, R145, R3.reuse, -R108.reuse ;  /* 0x0000000391767223 */ /* 0x180fe2000001086c */
[-CC-:B------:R-:W-:Y:S01]  /*17d50*/  FFMA.FTZ R143, R143, R3.reuse, -R108.reuse ;  /* 0x000000038f8f7223 */ /* 0x180fe2000001086c */
[-CC-:B------:R-:W-:Y:S03]  /*17d60*/  FFMA.FTZ R120, R141, R3.reuse, -R108.reuse ;  /* 0x000000038d787223 */ /* 0x180fe6000001086c */
[----:B------:R-:W-:Y:S01]  /*17d70*/  MUFU.EX2 R109, R109 ;  /* 0x0000006d006d7308 */ /* 0x000fe20000000800 */
        /* <DEDUP_REMOVED lines=8> */
[----:B----4-:R-:W-:Y:S01]  /*17e00*/  F2FP.F16.F32.PACK_AB R40, R110, R112 ;  /* 0x000000706e28723e */ /* 0x010fe200000000ff */
[-C--:B------:R-:W-:Y:S01]  /*17e10*/  FFMA.FTZ R128, R123, R3.reuse, -R108 ;  /* 0x000000037b807223 */ /* 0x080fe2000001086c */
[-CC-:B------:R-:W-:Y:S01]  /*17e20*/  FFMA.FTZ R121, R121, R3.reuse, -R60.reuse ;  /* 0x0000000379797223 */ /* 0x180fe2000001083c */
[-CC-:B------:R-:W-:Y:S01]  /*17e30*/  FFMA.FTZ R130, R119, R3.reuse, -R60.reuse ;  /* 0x0000000377827223 */ /* 0x180fe2000001083c */
[-CC-:B------:R-:W-:Y:S01]  /*17e40*/  FFMA.FTZ R117, R117, R3.reuse, -R60.reuse ;  /* 0x0000000375757223 */ /* 0x180fe2000001083c */
[-C--:B------:R-:W-:Y:S01]  /*17e50*/  FFMA.FTZ R132, R115, R3.reuse, -R60 ;  /* 0x0000000373847223 */ /* 0x080fe2000001083c */
[-C--:B------:R-:W-:Y:S03]  /*17e60*/  FFMA.FTZ R129, R129, R3.reuse, -R108 ;  /* 0x0000000381817223 */ /* 0x080fe6000001086c */
[----:B------:R-:W4:Y:S01]  /*17e70*/  MUFU.EX2 R39, R5 ;  /* 0x0000000500277308 */ /* 0x000f220000000800 */
[----:B------:R-:W-:Y:S01]  /*17e80*/  FFMA.FTZ R37, R37, R3, -R60 ;  /* 0x0000000325257223 */ /* 0x000fe2000001083c */
[----:B------:R-:W-:Y:S08]  /*17e90*/  ISETP.GT.AND P0, PT, R195, R176, PT ;  /* 0x000000b0c300720c */ /* 0x000ff00003f04270 */
[----:B------:R-:W5:Y:S10]  /*17ea0*/  MUFU.EX2 R38, R7 ;  /* 0x0000000700267308 */ /* 0x000f740000000800 */
[----:B------:R-:W1:Y:S01]  /*17eb0*/  MUFU.EX2 R66, R66 ;  /* 0x0000004200427308 */ /* 0x000e620000000800 */
[C---:B----4-:R-:W-:Y:S01]  /*17ec0*/  FMUL.FTZ R4, R39.reuse, R96 ;  /* 0x0000006027047220 */ /* 0x050fe20000410000 */
[C---:B------:R-:W-:Y:S01]  /*17ed0*/  FMUL.FTZ R5, R39.reuse, R97 ;  /* 0x0000006127057220 */ /* 0x040fe20000410000 */
[C---:B------:R-:W-:Y:S01]  /*17ee0*/  FMUL.FTZ R9, R39.reuse, R93 ;  /* 0x0000005d27097220 */ /* 0x040fe20000410000 */
[----:B------:R-:W-:Y:S01]  /*17ef0*/  FMUL.FTZ R8, R39, R92 ;  /* 0x0000005c27087220 */ /* 0x000fe20000410000 */
[--C-:B------:R-:W-:Y:S01]  /*17f00*/  FFMA.FTZ R92, R19, R3, -R108.reuse ;  /* 0x00000003135c7223 */ /* 0x100fe2000001086c */
        /* <DEDUP_REMOVED lines=8> */
[----:B------:R-:W-:Y:S01]  /*17f90*/  FMUL.FTZ R19, R38, R87 ;  /* 0x0000005726137220 */ /* 0x000fe20000410000 */
[--C-:B------:R-:W-:Y:S03]  /*17fa0*/  FFMA.FTZ R68, R59, R3, -R108.reuse ;  /* 0x000000033b447223 */ /* 0x100fe6000001086c */
[----:B------:R-:W5:Y:S01]  /*17fb0*/  MUFU.EX2 R62, R62 ;  /* 0x0000003e003e7308 */ /* 0x000f620000000800 */
[----:B-1----:R-:W-:Y:S01]  /*17fc0*/  F2FP.F16.F32.PACK_AB R42, R66, R113 ;  /* 0x00000071422a723e */ /* 0x002fe200000000ff */
[C---:B------:R-:W-:Y:S01]  /*17fd0*/  FMUL.FTZ R34, R38.reuse, R70 ;  /* 0x0000004626227220 */ /* 0x040fe20000410000 */
[-C--:B------:R-:W-:Y:S01]  /*17fe0*/  FFMA.FTZ R70, R57, R3.reuse, -R108 ;  /* 0x0000000339467223 */ /* 0x080fe2000001086c */
[--C-:B------:R-:W-:Y:S01]  /*17ff0*/  FFMA.FTZ R84, R27, R3, -R60.reuse ;  /* 0x000000031b547223 */ /* 0x100fe2000001083c */
[----:B------:R-:W-:Y:S01]  /*18000*/  LDSM.16.MT88.4 R56, [R160+0x6800] ;  /* 0x00680000a038783b */ /* 0x000fe20000004200 */
[----:B------:R-:W-:Y:S01]  /*18010*/  FMUL.FTZ R24, R39, R76 ;  /* 0x0000004c27187220 */ /* 0x000fe20000410000 */
[C---:B------:R-:W-:Y:S03]  /*18020*/  FMUL.FTZ R26, R38.reuse, R78 ;  /* 0x0000004e261a7220 */ /* 0x040fe60000410000 */
[----:B------:R-:W-:Y:S01]  /*18030*/  MUFU.EX2 R92, R92 ;  /* 0x0000005c005c7308 */ /* 0x000fe20000000800 */
[----:B----4-:R-:W-:Y:S01]  /*18040*/  F2FP.F16.F32.PACK_AB R41, R109, R111 ;  /* 0x0000006f6d29723e */ /* 0x010fe200000000ff */
[C---:B------:R-:W-:Y:S01]  /*18050*/  FFMA.FTZ R111, R38.reuse, R199, R111 ;  /* 0x000000c7266f7223 */ /* 0x040fe2000001006f */
[C---:B------:R-:W-:Y:S01]  /*18060*/  FMUL.FTZ R27, R38.reuse, R79 ;  /* 0x0000004f261b7220 */ /* 0x040fe20000410000 */
[----:B------:R-:W-:Y:S01]  /*18070*/  FFMA.FTZ R76, R35, R3, -R60 ;  /* 0x00000003234c7223 */ /* 0x000fe2000001083c */
[----:B------:R-:W-:Y:S01]  /*18080*/  FMUL.FTZ R35, R38, R71 ;  /* 0x0000004726237220 */ /* 0x000fe20000410000 */
[-CC-:B------:R-:W-:Y:S01]  /*18090*/  FFMA.FTZ R79, R215, R3.reuse, -R108.reuse ;  /* 0x00000003d74f7223 */ /* 0x180fe2000001086c */
[--C-:B------:R-:W-:Y:S03]  /*180a0*/  FFMA.FTZ R78, R213, R3, -R108.reuse ;  /* 0x00000003d54e7223 */ /* 0x100fe6000001086c */
[----:B------:R-:W-:Y:S01]  /*180b0*/  MUFU.EX2 R84, R84 ;  /* 0x0000005400547308 */ /* 0x000fe20000000800 */
[----:B-----5:R-:W-:Y:S01]  /*180c0*/  F2FP.F16.F32.PACK_AB R43, R62, R107 ;  /* 0x0000006b3e2b723e */ /* 0x020fe200000000ff */
[-C--:B------:R-:W-:Y:S01]  /*180d0*/  FFMA.FTZ R71, R225, R3.reuse, -R108 ;  /* 0x00000003e1477223 */ /* 0x080fe2000001086c */
[----:B------:R-:W-:Y:S01]  /*180e0*/  FFMA.FTZ R97, R205, R3, -R60 ;  /* 0x00000003cd617223 */ /* 0x000fe2000001083c */
[C---:B------:R-:W-:Y:S04]  /*180f0*/  FFMA.FTZ R112, R39.reuse, R198, R112 ;  /* 0x000000c627707223 */ /* 0x040fe80000010070 */
        /* <DEDUP_REMOVED lines=9> */
[----:B------:R-:W-:Y:S01]  /*18190*/  FMUL.FTZ R17, R39, R85 ;  /* 0x0000005527117220 */ /* 0x000fe20000410000 */
[-CC-:B------:R-:W-:Y:S01]  /*181a0*/  FFMA.FTZ R88, R207, R3.reuse, -R60.reuse ;  /* 0x00000003cf587223 */ /* 0x180fe2000001083c */
[-C--:B------:R-:W-:Y:S01]  /*181b0*/  FFMA.FTZ R91, R201, R3.reuse, -R60 ;  /* 0x00000003c95b7223 */ /* 0x080fe2000001083c */
[----:B------:R-:W-:Y:S04]  /*181c0*/  FFMA.FTZ R90, R157, R3, -R108 ;  /* 0x000000039d5a7223 */ /* 0x000fe8000001086c */
[----:B------:R-:W1:Y:S01]  /*181d0*/  MUFU.EX2 R89, R89 ;  /* 0x0000005900597308 */ /* 0x000e620000000800 */
[----:B------:R-:W-:Y:S01]  /*181e0*/  FADD.FTZ R112, R110, R112 ;  /* 0x000000706e707221 */ /* 0x000fe20000010000 */
[C---:B--2---:R-:W-:Y:S03]  /*181f0*/  HMMA.16816.F32 R12, R40.reuse, R20, R12 ;  /* 0x00000014280c723c */ /* 0x044fe6000000180c */
[C---:B------:R-:W-:Y:S01]  /*18200*/  FMUL.FTZ R20, R39.reuse, R80 ;  /* 0x0000005027147220 */ /* 0x040fe20000410000 */
[----:B------:R-:W-:Y:S01]  /*18210*/  FMUL.FTZ R21, R39, R81 ;  /* 0x0000005127157220 */ /* 0x000fe20000410000 */
[----:B------:R-:W-:Y:S03]  /*18220*/  FFMA.FTZ R81, R25, R3, -R60 ;  /* 0x0000000319517223 */ /* 0x000fe6000001083c */
[----:B------:R-:W-:Y:S01]  /*18230*/  MUFU.EX2 R78, R78 ;  /* 0x0000004e004e7308 */ /* 0x000fe20000000800 */
[----:B------:R-:W-:Y:S01]  /*18240*/  FMUL.FTZ R25, R39, R77 ;  /* 0x0000004d27197220 */ /* 0x000fe20000410000 */
[C---:B------:R-:W-:Y:S03]  /*18250*/  HMMA.16816.F32 R16, R40.reuse, R22, R16 ;  /* 0x000000162810723c */ /* 0x040fe60000001810 */
[C---:B------:R-:W-:Y:S01]  /*18260*/  FMUL.FTZ R22, R38.reuse, R82 ;  /* 0x0000005226167220 */ /* 0x040fe20000410000 */
[C---:B------:R-:W-:Y:S01]  /*18270*/  FMUL.FTZ R23, R38.reuse, R83 ;  /* 0x0000005326177220 */ /* 0x040fe20000410000 */
[-C--:B------:R-:W-:Y:S03]  /*18280*/  FFMA.FTZ R83, R211, R3.reuse, -R108 ;  /* 0x00000003d3537223 */ /* 0x080fe6000001086c */
[----:B------:R-:W2:Y:S01]  /*18290*/  MUFU.EX2 R81, R81 ;  /* 0x0000005100517308 */ /* 0x000ea20000000800 */
[-C--:B------:R-:W-:Y:S01]  /*182a0*/  FFMA.FTZ R77, R219, R3.reuse, -R60 ;  /* 0x00000003db4d7223 */ /* 0x080fe2000001083c */
[-C--:B------:R-:W-:Y:S01]  /*182b0*/  FFMA.FTZ R80, R209, R3.reuse, -R108 ;  /* 0x00000003d1507223 */ /* 0x080fe2000001086c */
[----:B------:R-:W-:Y:S01]  /*182c0*/  FFMA.FTZ R82, R203, R3, -R60 ;  /* 0x00000003cb527223 */ /* 0x000fe2000001083c */
[----:B------:R-:W-:Y:S01]  /*182d0*/  FADD.FTZ R113, R113, R112 ;  /* 0x0000007071717221 */ /* 0x000fe20000010000 */
[C---:B---3--:R-:W-:Y:S03]  /*182e0*/  HMMA.16816.F32 R20, R40.reuse, R28, R20 ;  /* 0x0000001c2814723c */ /* 0x048fe60000001814 */
[----:B------:R-:W-:Y:S01]  /*182f0*/  FMUL.FTZ R29, R39, R73 ;  /* 0x00000049271d7220 */ /* 0x000fe20000410000 */
[--C-:B------:R-:W-:Y:S01]  /*18300*/  FFMA.FTZ R73, R33, R3, -R60.reuse ;  /* 0x0000000321497223 */ /* 0x100fe2000001083c */
[C---:B------:R-:W-:Y:S01]  /*18310*/  FMUL.FTZ R28, R39.reuse, R72 ;  /* 0x00000048271c7220 */ /* 0x040fe20000410000 */
[----:B------:R-:W-:Y:S01]  /*18320*/  FMUL.FTZ R33, R39, R69 ;  /* 0x0000004527217220 */ /* 0x000fe20000410000 */
[----:B------:R-:W-:Y:S01]  /*18330*/  MUFU.EX2 R83, R83 ;  /* 0x0000005300537308 */ /* 0x000fe20000000800 */
[C---:B------:R-:W-:Y:S03]  /*18340*/  HMMA.16816.F32 R24, R40.reuse, R30, R24 ;  /* 0x0000001e2818723c */ /* 0x040fe60000001818 */
[C---:B------:R-:W-:Y:S01]  /*18350*/  FMUL.FTZ R30, R38.reuse, R74 ;  /* 0x0000004a261e7220 */ /* 0x040fe20000410000 */
[----:B------:R-:W-:Y:S01]  /*18360*/  FMUL.FTZ R31, R38, R75 ;  /* 0x0000004b261f7220 */ /* 0x000fe20000410000 */
[-C--:B------:R-:W-:Y:S01]  /*18370*/  FFMA.FTZ R74, R217, R3.reuse, -R60 ;  /* 0x00000003d94a7223 */ /* 0x080fe2000001083c */
[-C--:B------:R-:W-:Y:S03]  /*18380*/  FFMA.FTZ R69, R227, R3.reuse, -R108 ;  /* 0x00000003e3457223 */ /* 0x080fe6000001086c */
[----:B------:R-:W3:Y:S01]  /*18390*/  MUFU.EX2 R73, R73 ;  /* 0x0000004900497308 */ /* 0x000ee20000000800 */
[-CC-:B------:R-:W-:Y:S01]  /*183a0*/  FFMA.FTZ R72, R223, R3.reuse, -R60.reuse ;  /* 0x00000003df487223 */ /* 0x180fe2000001083c */
[-C--:B------:R-:W-:Y:S01]  /*183b0*/  FFMA.FTZ R75, R221, R3.reuse, -R60 ;  /* 0x00000003dd4b7223 */ /* 0x080fe2000001083c */
[----:B------:R-:W-:Y:S01]  /*183c0*/  FFMA.FTZ R38, R105, R3, -R108 ;  /* 0x0000000369267223 */ /* 0x000fe2000001086c */
[C---:B------:R-:W-:Y:S06]  /*183d0*/  HMMA.16816.F32 R28, R40.reuse, R44, R28 ;  /* 0x0000002c281c723c */ /* 0x040fec000000181c */
[----:B------:R-:W-:Y:S02]  /*183e0*/  MUFU.EX2 R64, R64 ;  /* 0x0000004000407308 */ /* 0x000fe40000000800 */
[----:B------:R-:W-:Y:S01]  /*183f0*/  HMMA.16816.F32 R32, R40, R46, R32 ;  /* 0x0000002e2820723c */ /* 0x000fe20000001820 */
[----:B------:R-:W4:Y:S02]  /*18400*/  LDSM.16.MT88.4 R44, [R161+0x6800] ;  /* 0x00680000a12c783b */ /* 0x000f240000004200 */
[----:B-1----:R-:W-:Y:S05]  /*18410*/  F2FP.F16.F32.PACK_AB R42, R89, R92 ;  /* 0x0000005c592a723e */ /* 0x002fea00000000ff */
[----:B------:R-:W1:Y:S01]  /*18420*/  MUFU.EX2 R65, R65 ;  /* 0x0000004100417308 */ /* 0x000e620000000800 */
[----:B--2---:R-:W-:Y:S02]  /*18430*/  F2FP.F16.F32.PACK_AB R41, R81, R84 ;  /* 0x000000545129723e */ /* 0x004fe400000000ff */
[----:B---3--:R-:W-:Y:S07]  /*18440*/  F2FP.F16.F32.PACK_AB R43, R73, R76 ;  /* 0x0000004c492b723e */ /* 0x008fee00000000ff */
[----:B------:R-:W-:Y:S10]  /*18450*/  MUFU.EX2 R74, R74 ;  /* 0x0000004a004a7308 */ /* 0x000ff40000000800 */
[----:B------:R-:W-:Y:S01]  /*18460*/  MUFU.EX2 R88, R88 ;  /* 0x0000005800587308 */ /* 0x000fe20000000800 */
[----:B-1----:R-:W-:Y:S07]  /*18470*/  F2FP.F16.F32.PACK_AB R40, R65, R64 ;  /* 0x000000404128723e */ /* 0x002fee00000000ff */
[C---:B------:R-:W-:Y:S02]  /*18480*/  HMMA.16816.F32 R4, R40.reuse, R48, R4 ;  /* 0x000000302804723c */ /* 0x040fe40000001804 */
[----:B------:R-:W-:Y:S06]  /*18490*/  MUFU.EX2 R69, R69 ;  /* 0x0000004500457308 */ /* 0x000fec0000000800 */
[C---:B------:R-:W-:Y:S01]  /*184a0*/  HMMA.16816.F32 R8, R40.reuse, R50, R8 ;  /* 0x000000322808723c */ /* 0x040fe20000001808 */
[----:B------:R-:W1:Y:S03]  /*184b0*/  LDSM.16.MT88.4 R48, [R166+0x7000] ;  /* 0x00700000a630783b */ /* 0x000e660000004200 */
[----:B------:R-:W2:Y:S04]  /*184c0*/  MUFU.EX2 R68, R68 ;  /* 0x0000004400447308 */ /* 0x000ea80000000800 */
[C---:B------:R-:W-:Y:S06]  /*184d0*/  HMMA.16816.F32 R12, R40.reuse, R52, R12 ;  /* 0x00000034280c723c */ /* 0x040fec000000180c */
[----:B------:R-:W-:Y:S02]  /*184e0*/  MUFU.EX2 R70, R70 ;  /* 0x0000004600467308 */ /* 0x000fe40000000800 */
[C---:B------:R-:W-:Y:S01]  /*184f0*/  HMMA.16816.F32 R16, R40.reuse, R54, R16 ;  /* 0x000000362810723c */ /* 0x040fe20000001810 */
[----:B------:R-:W3:Y:S07]  /*18500*/  LDSM.16.MT88.4 R52, [R162+0x7000] ;  /* 0x00700000a234783b */ /* 0x000eee0000004200 */
[----:B------:R-:W5:Y:S01]  /*18510*/  MUFU.EX2 R71, R71 ;  /* 0x0000004700477308 */ /* 0x000f620000000800 */
[C---:B----4-:R-:W-:Y:S09]  /*18520*/  HMMA.16816.F32 R20, R40.reuse, R44, R20 ;  /* 0x0000002c2814723c */ /* 0x050ff20000001814 */
[----:B------:R-:W-:Y:S01]  /*18530*/  MUFU.EX2 R72, R72 ;  /* 0x0000004800487308 */ /* 0x000fe20000000800 */
[C---:B------:R-:W-:Y:S01]  /*18540*/  HMMA.16816.F32 R24, R40.reuse, R46, R24 ;  /* 0x0000002e2818723c */ /* 0x040fe20000001818 */
[----:B------:R-:W4:Y:S08]  /*18550*/  LDSM.16.MT88.4 R44, [R161+0x7000] ;  /* 0x00700000a12c783b */ /* 0x000f300000004200 */
[----:B------:R-:W1:Y:S01]  /*18560*/  MUFU.EX2 R75, R75 ;  /* 0x0000004b004b7308 */ /* 0x000e620000000800 */
[C---:B------:R-:W-:Y:S09]  /*18570*/  HMMA.16816.F32 R28, R40.reuse, R56, R28 ;  /* 0x00000038281c723c */ /* 0x040ff2000000181c */
[----:B------:R-:W3:Y:S01]  /*18580*/  MUFU.EX2 R77, R77 ;  /* 0x0000004d004d7308 */ /* 0x000ee20000000800 */
[----:B------:R-:W-:Y:S01]  /*18590*/  HMMA.16816.F32 R32, R40, R58, R32 ;  /* 0x0000003a2820723c */ /* 0x000fe20000001820 */
[----:B------:R-:W4:Y:S08]  /*185a0*/  LDSM.16.MT88.4 R56, [R160+0x7000] ;  /* 0x00700000a038783b */ /* 0x000f300000004200 */
[----:B------:R-:W4:Y:S01]  /*185b0*/  MUFU.EX2 R80, R80 ;  /* 0x0000005000507308 */ /* 0x000f220000000800 */
[----:B--2---:R-:W-:Y:S02]  /*185c0*/  F2FP.F16.F32.PACK_AB R40, R68, R69 ;  /* 0x000000454428723e */ /* 0x004fe400000000ff */
[----:B-----5:R-:W-:Y:S02]  /*185d0*/  F2FP.F16.F32.PACK_AB R42, R71, R70 ;  /* 0x00000046472a723e */ /* 0x020fe400000000ff */
[----:B-1----:R-:W-:Y:S05]  /*185e0*/  F2FP.F16.F32.PACK_AB R41, R75, R72 ;  /* 0x000000484b29723e */ /* 0x002fea00000000ff */
[----:B------:R-:W1:Y:S01]  /*185f0*/  MUFU.EX2 R97, R97 ;  /* 0x0000006100617308 */ /* 0x000e620000000800 */
[----:B---3--:R-:W-:Y:S07]  /*18600*/  F2FP.F16.F32.PACK_AB R43, R74, R77 ;  /* 0x0000004d4a2b723e */ /* 0x008fee00000000ff */
[C---:B------:R-:W-:Y:S02]  /*18610*/  HMMA.16816.F32 R4, R40.reuse, R48, R4 ;  /* 0x000000302804723c */ /* 0x040fe40000001804 */
[----:B------:R-:W-:Y:S06]  /*18620*/  MUFU.EX2 R82, R82 ;  /* 0x0000005200527308 */ /* 0x000fec0000000800 */
[C---:B------:R-:W-:Y:S01]  /*18630*/  HMMA.16816.F32 R8, R40.reuse, R50, R8 ;  /* 0x000000322808723c */ /* 0x040fe20000001808 */
[----:B------:R-:W2:Y:S03]  /*18640*/  LDSM.16.MT88.4 R48, [R166+0x7800] ;  /* 0x00780000a630783b */ /* 0x000ea60000004200 */
[----:B------:R-:W3:Y:S04]  /*18650*/  MUFU.EX2 R91, R91 ;  /* 0x0000005b005b7308 */ /* 0x000ee80000000800 */
[C---:B------:R-:W-:Y:S06]  /*18660*/  HMMA.16816.F32 R12, R40.reuse, R52, R12 ;  /* 0x00000034280c723c */ /* 0x040fec000000180c */
[----:B------:R-:W-:Y:S02]  /*18670*/  MUFU.EX2 R103, R103 ;  /* 0x0000006700677308 */ /* 0x000fe40000000800 */
[C---:B------:R-:W-:Y:S01]  /*18680*/  HMMA.16816.F32 R16, R40.reuse, R54, R16 ;  /* 0x000000362810723c */ /* 0x040fe20000001810 */
[----:B------:R-:W5:Y:S07]  /*18690*/  LDSM.16.MT88.4 R52, [R162+0x7800] ;  /* 0x00780000a234783b */ /* 0x000f6e0000004200 */
[----:B------:R-:W5:Y:S01]  /*186a0*/  MUFU.EX2 R102, R102 ;  /* 0x0000006600667308 */ /* 0x000f620000000800 */
[C---:B----4-:R-:W-:Y:S09]  /*186b0*/  HMMA.16816.F32 R20, R40.reuse, R44, R20 ;  /* 0x0000002c2814723c */ /* 0x050ff20000001814 */
[----:B------:R-:W-:Y:S01]  /*186c0*/  MUFU.EX2 R90, R90 ;  /* 0x0000005a005a7308 */ /* 0x000fe20000000800 */
[C---:B------:R-:W-:Y:S01]  /*186d0*/  HMMA.16816.F32 R24, R40.reuse, R46, R24 ;  /* 0x0000002e2818723c */ /* 0x040fe20000001818 */
[----:B------:R-:W4:Y:S08]  /*186e0*/  LDSM.16.MT88.4 R44, [R161+0x7800] ;  /* 0x00780000a12c783b */ /* 0x000f300000004200 */
        /* <DEDUP_REMOVED lines=8> */
[----:B-1----:R-:W-:Y:S02]  /*18770*/  F2FP.F16.F32.PACK_AB R41, R97, R88 ;  /* 0x000000586129723e */ /* 0x002fe400000000ff */
[----:B---3--:R-:W-:Y:S03]  /*18780*/  F2FP.F16.F32.PACK_AB R43, R91, R82 ;  /* 0x000000525b2b723e */ /* 0x008fe600000000ff */
[----:B------:R-:W-:Y:S04]  /*18790*/  MUFU.EX2 R116, R116 ;  /* 0x0000007400747308 */ /* 0x000fe80000000800 */
[C---:B--2---:R-:W-:Y:S06]  /*187a0*/  HMMA.16816.F32 R4, R40.reuse, R48, R4 ;  /* 0x000000302804723c */ /* 0x044fec0000001804 */
[----:B------:R-:W1:Y:S02]  /*187b0*/  MUFU.EX2 R147, R147 ;  /* 0x0000009300937308 */ /* 0x000e640000000800 */
[C---:B------:R-:W-:Y:S01]  /*187c0*/  HMMA.16816.F32 R8, R40.reuse, R50, R8 ;  /* 0x000000322808723c */ /* 0x040fe20000001808 */
[----:B------:R-:W2:Y:S07]  /*187d0*/  LDSM.16.MT88.4 R48, [R166+0x8000] ;  /* 0x00800000a630783b */ /* 0x000eae0000004200 */
[----:B------:R-:W-:Y:S01]  /*187e0*/  MUFU.EX2 R118, R118 ;  /* 0x0000007600767308 */ /* 0x000fe20000000800 */
[C---:B-----5:R-:W-:Y:S09]  /*187f0*/  HMMA.16816.F32 R12, R40.reuse, R52, R12 ;  /* 0x00000034280c723c */ /* 0x060ff2000000180c */
[----:B------:R-:W3:Y:S01]  /*18800*/  MUFU.EX2 R143, R143 ;  /* 0x0000008f008f7308 */ /* 0x000ee20000000800 */
[C---:B------:R-:W-:Y:S01]  /*18810*/  HMMA.16816.F32 R16, R40.reuse, R54, R16 ;  /* 0x000000362810723c */ /* 0x040fe20000001810 */
[----:B------:R-:W5:Y:S08]  /*18820*/  LDSM.16.MT88.4 R52, [R162+0x8000] ;  /* 0x00800000a234783b */ /* 0x000f700000004200 */
[----:B------:R-:W-:Y:S01]  /*18830*/  MUFU.EX2 R120, R120 ;  /* 0x0000007800787308 */ /* 0x000fe20000000800 */
[C---:B----4-:R-:W-:Y:S09]  /*18840*/  HMMA.16816.F32 R20, R40.reuse, R44, R20 ;  /* 0x0000002c2814723c */ /* 0x050ff20000001814 */
[----:B------:R-:W4:Y:S01]  /*18850*/  MUFU.EX2 R139, R139 ;  /* 0x0000008b008b7308 */ /* 0x000f220000000800 */
[C---:B------:R-:W-:Y:S01]  /*18860*/  HMMA.16816.F32 R24, R40.reuse, R46, R24 ;  /* 0x0000002e2818723c */ /* 0x040fe20000001818 */
[----:B------:R-:W3:Y:S08]  /*18870*/  LDSM.16.MT88.4 R44, [R161+0x8000] ;  /* 0x00800000a12c783b */ /* 0x000ef00000004200 */
[----:B------:R-:W-:Y:S01]  /*18880*/  MUFU.EX2 R122, R122 ;  /* 0x0000007a007a7308 */ /* 0x000fe20000000800 */
[C---:B------:R-:W-:Y:S09]  /*18890*/  HMMA.16816.F32 R28, R40.reuse, R56, R28 ;  /* 0x00000038281c723c */ /* 0x040ff2000000181c */
[----:B------:R-:W4:Y:S01]  /*188a0*/  MUFU.EX2 R135, R135 ;  /* 0x0000008700877308 */ /* 0x000f220000000800 */
[----:B------:R-:W-:Y:S01]  /*188b0*/  HMMA.16816.F32 R32, R40, R58, R32 ;  /* 0x0000003a2820723c */ /* 0x000fe20000001820 */
[----:B------:R-:W4:Y:S08]  /*188c0*/  LDSM.16.MT88.4 R56, [R160+0x8000] ;  /* 0x00800000a038783b */ /* 0x000f300000004200 */
        /* <DEDUP_REMOVED lines=10> */
[----:B------:R-:W2:Y:S01]  /*18970*/  MUFU.EX2 R126, R126 ;  /* 0x0000007e007e7308 */ /* 0x000ea20000000800 */
        /* <DEDUP_REMOVED lines=10> */
[C---:B----4-:R-:W-:Y:S09]  /*18a20*/  HMMA.16816.F32 R28, R40.reuse, R56, R28 ;  /* 0x00000038281c723c */ /* 0x050ff2000000181c */
        /* <DEDUP_REMOVED lines=19> */
[C---:B------:R-:W-:Y:S01]  /*18b60*/  HMMA.16816.F32 R24, R40.reuse, R46, R24 ;  /* 0x0000002e2818723c */ /* 0x040fe20000001818 */
[----:B------:R-:W3:Y:S02]  /*18b70*/  LDSM.16.MT88.4 R44, [R161+0x9000] ;  /* 0x00900000a12c783b */ /* 0x000ee40000004200 */
[----:B------:R-:W-:Y:S04]  /*18b80*/  FADD.FTZ R107, R62, R107 ;  /* 0x0000006b3e6b7221 */ /* 0x000fe80000010000 */
[----:B------:R-:W-:Y:S01]  /*18b90*/  FADD.FTZ R84, R84, R107 ;  /* 0x0000006b54547221 */ /* 0x000fe20000010000 */
[C---:B----4-:R-:W-:Y:S03]  /*18ba0*/  HMMA.16816.F32 R28, R40.reuse, R56, R28 ;  /* 0x00000038281c723c */ /* 0x050fe6000000181c */
[----:B------:R-:W-:Y:S01]  /*18bb0*/  FADD.FTZ R81, R81, R84 ;  /* 0x0000005451517221 */ /* 0x000fe20000010000 */
[----:B------:R-:W-:Y:S01]  /*18bc0*/  FFMA.FTZ R56, R67, R3, -R108 ;  /* 0x0000000343387223 */ /* 0x000fe2000001086c */
[----:B------:R-:W-:Y:S01]  /*18bd0*/  LDSM.16.MT88.4 R84, [R162+0x9800] ;  /* 0x00980000a254783b */ /* 0x000fe20000004200 */
[----:B------:R-:W-:Y:S01]  /*18be0*/  FADD.FTZ R67, R66, R113 ;  /* 0x0000007142437221 */ /* 0x000fe20000010000 */
[----:B------:R-:W-:Y:S01]  /*18bf0*/  FADD.FTZ R76, R76, R81 ;  /* 0x000000514c4c7221 */ /* 0x000fe20000010000 */
[----:B------:R-:W-:Y:S02]  /*18c00*/  HMMA.16816.F32 R32, R40, R58, R32 ;  /* 0x0000003a2820723c */ /* 0x000fe40000001820 */
        /* <DEDUP_REMOVED lines=8> */
[-CC-:B------:R-:W-:Y:S01]  /*18c90*/  FFMA.FTZ R57, R106, R3.reuse, -R108.reuse ;  /* 0x000000036a397223 */ /* 0x180fe2000001086c */
[-C--:B------:R-:W-:Y:S01]  /*18ca0*/  FFMA.FTZ R108, R104, R3.reuse, -R108 ;  /* 0x00000003686c7223 */ /* 0x080fe2000001086c */
[----:B------:R-:W-:Y:S01]  /*18cb0*/  FADD.FTZ R92, R92, R65 ;  /* 0x000000415c5c7221 */ /* 0x000fe20000010000 */
[----:B------:R-:W-:Y:S02]  /*18cc0*/  FADD.FTZ R72, R72, R73 ;  /* 0x0000004948487221 */ /* 0x000fe40000010000 */
[----:B------:R-:W-:Y:S01]  /*18cd0*/  MUFU.EX2 R59, R108 ;  /* 0x0000006c003b7308 */ /* 0x000fe20000000800 */
[C---:B-1----:R-:W-:Y:S03]  /*18ce0*/  HMMA.16816.F32 R4, R40.reuse, R48, R4 ;  /* 0x000000302804723c */ /* 0x042fe60000001804 */
[----:B------:R-:W-:Y:S04]  /*18cf0*/  FADD.FTZ R72, R75, R72 ;  /* 0x000000484b487221 */ /* 0x000fe80000010000 */
[----:B------:R-:W-:Y:S01]  /*18d00*/  FADD.FTZ R77, R77, R72 ;  /* 0x000000484d4d7221 */ /* 0x000fe20000010000 */
[C---:B------:R-:W-:Y:S01]  /*18d10*/  HMMA.16816.F32 R8, R40.reuse, R50, R8 ;  /* 0x000000322808723c */ /* 0x040fe20000001808 */
[----:B------:R-:W1:Y:S01]  /*18d20*/  LDSM.16.MT88.4 R48, [R160+0x9000] ;  /* 0x00900000a030783b */ /* 0x000e620000004200 */
[----:B------:R-:W4:Y:S01]  /*18d30*/  MUFU.EX2 R57, R57 ;  /* 0x0000003900397308 */ /* 0x000f220000000800 */
[----:B------:R-:W-:Y:S04]  /*18d40*/  FADD.FTZ R77, R74, R77 ;  /* 0x0000004d4a4d7221 */ /* 0x000fe80000010000 */
[----:B------:R-:W-:Y:S01]  /*18d50*/  FADD.FTZ R88, R88, R77 ;  /* 0x0000004d58587221 */ /* 0x000fe20000010000 */
[C---:B--2---:R-:W-:Y:S03]  /*18d60*/  HMMA.16816.F32 R12, R40.reuse, R52, R12 ;  /* 0x00000034280c723c */ /* 0x044fe6000000180c */
[----:B------:R-:W-:Y:S01]  /*18d70*/  FADD.FTZ R97, R97, R88 ;  /* 0x0000005861617221 */ /* 0x000fe20000010000 */
[-CC-:B------:R-:W-:Y:S01]  /*18d80*/  FFMA.FTZ R52, R63, R3.reuse, -R60.reuse ;  /* 0x000000033f347223 */ /* 0x180fe2000001083c */
[-CC-:B------:R-:W-:Y:S01]  /*18d90*/  FFMA.FTZ R53, R61, R3.reuse, -R60.reuse ;  /* 0x000000033d357223 */ /* 0x180fe2000001083c */
[----:B------:R-:W-:Y:S01]  /*18da0*/  FFMA.FTZ R60, R36, R3, -R60 ;  /* 0x00000003243c7223 */ /* 0x000fe2000001083c */
[----:B------:R-:W-:Y:S01]  /*18db0*/  FADD.FTZ R82, R82, R97 ;  /* 0x0000006152527221 */ /* 0x000fe20000010000 */
[C---:B------:R-:W-:Y:S02]  /*18dc0*/  HMMA.16816.F32 R16, R40.reuse, R54, R16 ;  /* 0x000000362810723c */ /* 0x040fe40000001810 */
[----:B------:R-:W-:Y:S01]  /*18dd0*/  MUFU.EX2 R52, R52 ;  /* 0x0000003400347308 */ /* 0x000fe20000000800 */
[----:B------:R-:W-:Y:S01]  /*18de0*/  FADD.FTZ R54, R89, R92 ;  /* 0x0000005c59367221 */ /* 0x000fe20000010000 */
[----:B------:R-:W-:Y:S01]  /*18df0*/  FADD.FTZ R91, R91, R82 ;  /* 0x000000525b5b7221 */ /* 0x000fe20000010000 */
[----:B------:R-:W2:Y:S02]  /*18e00*/  LDSM.16.MT88.4 R92, [R166+0x9800] ;  /* 0x00980000a65c783b */ /* 0x000ea40000004200 */
[----:B------:R-:W-:Y:S01]  /*18e10*/  FADD.FTZ R69, R69, R54 ;  /* 0x0000003645457221 */ /* 0x000fe20000010000 */
[C---:B---3--:R-:W-:Y:S04]  /*18e20*/  HMMA.16816.F32 R20, R40.reuse, R44, R20 ;  /* 0x0000002c2814723c */ /* 0x048fe80000001814 */
[----:B------:R-:W3:Y:S01]  /*18e30*/  MUFU.EX2 R53, R53 ;  /* 0x0000003500357308 */ /* 0x000ee20000000800 */
[----:B------:R-:W-:Y:S01]  /*18e40*/  FADD.FTZ R69, R68, R69 ;  /* 0x0000004544457221 */ /* 0x000fe20000010000 */
[----:B----4-:R-:W-:Y:S01]  /*18e50*/  F2FP.F16.F32.PACK_AB R68, R57, R38 ;  /* 0x000000263944723e */ /* 0x010fe200000000ff */
[----:B------:R-:W-:Y:S02]  /*18e60*/  FADD.FTZ R114, R114, R91 ;  /* 0x0000005b72727221 */ /* 0x000fe40000010000 */
[----:B------:R-:W-:Y:S01]  /*18e70*/  FADD.FTZ R70, R70, R69 ;  /* 0x0000004546467221 */ /* 0x000fe20000010000 */
[C---:B------:R-:W-:Y:S04]  /*18e80*/  HMMA.16816.F32 R24, R40.reuse, R46, R24 ;  /* 0x0000002e2818723c */ /* 0x040fe80000001818 */
[----:B------:R-:W4:Y:S01]  /*18e90*/  MUFU.EX2 R60, R60 ;  /* 0x0000003c003c7308 */ /* 0x000f220000000800 */
[----:B------:R-:W-:Y:S01]  /*18ea0*/  FADD.FTZ R70, R71, R70 ;  /* 0x0000004647467221 */ /* 0x000fe20000010000 */
[----:B------:R-:W-:Y:S03]  /*18eb0*/  FADD.FTZ R151, R151, R114 ;  /* 0x0000007297977221 */ /* 0x000fe60000010000 */
[----:B------:R-:W-:Y:S01]  /*18ec0*/  FADD.FTZ R79, R79, R70 ;  /* 0x000000464f4f7221 */ /* 0x000fe20000010000 */
[----:B------:R-:W-:Y:S01]  /*18ed0*/  F2FP.F16.F32.PACK_AB R70, R59, R56 ;  /* 0x000000383b46723e */ /* 0x000fe200000000ff */
[C---:B-1----:R-:W-:Y:S03]  /*18ee0*/  HMMA.16816.F32 R28, R40.reuse, R48, R28 ;  /* 0x00000030281c723c */ /* 0x042fe6000000181c */
[----:B------:R-:W-:Y:S01]  /*18ef0*/  FADD.FTZ R78, R78, R79 ;  /* 0x0000004f4e4e7221 */ /* 0x000fe20000010000 */
[----:B---3--:R-:W-:Y:S01]  /*18f00*/  F2FP.F16.F32.PACK_AB R69, R53, R52 ;  /* 0x000000343545723e */ /* 0x008fe200000000ff */
[----:B------:R-:W-:Y:S02]  /*18f10*/  FADD.FTZ R116, R116, R151 ;  /* 0x0000009774747221 */ /* 0x000fe40000010000 */
[----:B------:R-:W-:Y:S01]  /*18f20*/  FADD.FTZ R83, R83, R78 ;  /* 0x0000004e53537221 */ /* 0x000fe20000010000 */
[----:B------:R-:W-:Y:S01]  /*18f30*/  HMMA.16816.F32 R32, R40, R50, R32 ;  /* 0x000000322820723c */ /* 0x000fe20000001820 */
[----:B------:R-:W1:Y:S02]  /*18f40*/  LDSM.16.MT88.4 R76, [R161+0x9800] ;  /* 0x00980000a14c783b */ /* 0x000e640000004200 */
[----:B----4-:R-:W-:Y:S01]  /*18f50*/  F2FP.F16.F32.PACK_AB R71, R60, R37 ;  /* 0x000000253c47723e */ /* 0x010fe200000000ff */
[----:B------:R-:W-:Y:S01]  /*18f60*/  FADD.FTZ R80, R80, R83 ;  /* 0x0000005350507221 */ /* 0x000fe20000010000 */
[----:B------:R-:W-:Y:S03]  /*18f70*/  FADD.FTZ R147, R147, R116 ;  /* 0x0000007493937221 */ /* 0x000fe60000010000 */
[----:B------:R-:W-:Y:S01]  /*18f80*/  FADD.FTZ R3, R103, R80 ;  /* 0x0000005067037221 */ /* 0x000fe20000010000 */
[----:B------:R-:W-:Y:S01]  /*18f90*/  FADD.FTZ R122, R122, R147 ;  /* 0x000000937a7a7221 */ /* 0x000fe20000010000 */
[----:B------:R-:W-:Y:S01]  /*18fa0*/  IMAD.MOV.U32 R103, RZ, RZ, R0 ;  /* 0x000000ffff677224 */ /* 0x000fe200078e0000 */
[C---:B--2---:R-:W-:Y:S01]  /*18fb0*/  HMMA.16816.F32 R96, R68.reuse, R92, R4 ;  /* 0x0000005c4460723c */ /* 0x044fe20000001804 */
[----:B------:R-:W2:Y:S04]  /*18fc0*/  LDSM.16.MT88.4 R4, [R160+0x9800] ;  /* 0x00980000a004783b */ /* 0x000ea80000004200 */
[----:B------:R-:W-:Y:S01]  /*18fd0*/  FADD.FTZ R3, R102, R3 ;  /* 0x0000000366037221 */ /* 0x000fe20000010000 */
[----:B------:R-:W-:Y:S01]  /*18fe0*/  FADD.FTZ R135, R135, R122 ;  /* 0x0000007a87877221 */ /* 0x000fe20000010000 */
[----:B------:R-:W-:Y:S01]  /*18ff0*/  IMAD.MOV.U32 R102, RZ, RZ, R2 ;  /* 0x000000ffff667224 */ /* 0x000fe200078e0002 */
        /* <DEDUP_REMOVED lines=32> */
.L_x_11034:
        /* <DEDUP_REMOVED lines=10> */
.L_x_11049:
        /* <DEDUP_REMOVED lines=126> */
.L_x_11044:
[----:B------:R-:W-:Y:S05]  /*19a80*/  BSYNC.RECONVERGENT B0 ;  /* 0x0000000000007941 */ /* 0x000fea0003800200 */
.L_x_11043:
        /* <DEDUP_REMOVED lines=36> */
[----:B-1----:R-:W-:Y:S05]  /*19cd0*/  @P0 RET.REL.NODEC R182 `(_ZN5flash24flash_fwd_splitkv_kernelI23Flash_fwd_kernel_traitsILi64ELi64ELi128ELi4ELb0ELb0EN7cutlass6half_tE19Flash_kernel_traitsILi64ELi64ELi128ELi4ES3_EELb0ELb1ELb0ELb0ELb0ELb0ELb1ELb1EEEvNS_16Flash_fwd_paramsE) ;  /* 0xfffffe60b6c80950 */ /* 0x002fea0003c3ffff */
[----:B------:R-:W-:Y:S01]  /*19ce0*/  MOV R183, 0x0 ;  /* 0x0000000000b77802 */ /* 0x000fe20000000f00 */
[----:B------:R1:W-:Y:S03]  /*19cf0*/  ST.E.128 desc[UR4][R36.64+0x3800], R4 ;  /* 0x0038000424007985 */ /* 0x0003e6000c101d04 */
[----:B-1----:R-:W-:Y:S05]  /*19d00*/  RET.REL.NODEC R182 `(_ZN5flash24flash_fwd_splitkv_kernelI23Flash_fwd_kernel_traitsILi64ELi64ELi128ELi4ELb0ELb0EN7cutlass6half_tE19Flash_kernel_traitsILi64ELi64ELi128ELi4ES3_EELb0ELb1ELb0ELb0ELb0ELb0ELb1ELb1EEEvNS_16Flash_fwd_paramsE) ;  /* 0xfffffe60b6bc7950 */ /* 0x002fea0003c3ffff */
.L_x_11042:
[----:B------:R-:W-:Y:S01]  /*19d10*/  MOV R5, 0x2 ;  /* 0x0000000200057802 */ /* 0x000fe20000000f00 */
[----:B------:R-:W-:Y:S01]  /*19d20*/  IMAD.MOV.U32 R4, RZ, RZ, 0x1f ;  /* 0x0000001fff047424 */ /* 0x000fe200078e00ff */
[----:B------:R-:W-:-:S07]  /*19d30*/  MOV R7, 0xffffffff ;  /* 0xffffffff00077802 */ /* 0x000fce0000000f00 */
[----:B-1---5:R-:W-:Y:S05]  /*19d40*/  WARPSYNC.COLLECTIVE R7, `(.L_x_11045) ;  /* 0x0000000007087348 */ /* 0x022fea0003c00000 */
[----:B------:R2:W3:Y:S02]  /*19d50*/  SHFL.BFLY P0, R11, R198, R5, R4 ;  /* 0x0c000005c60b7389 */ /* 0x0004e40000000004 */
[----:B-123-5:R-:W-:Y:S05]  /*19d60*/  ENDCOLLECTIVE ;  /* 0x000000000000791b */ /* 0x02efea0003800000 */
.L_x_11045:
[----:B------:R-:W-:Y:S02]  /*19d70*/  IMAD.MOV.U32 R9, RZ, RZ, R11 ;  /* 0x000000ffff097224 */ /* 0x000fe400078e000b */
[----:B------:R-:W-:Y:S02]  /*19d80*/  IMAD.MOV.U32 R5, RZ, RZ, 0x1 ;  /* 0x00000001ff057424 */ /* 0x000fe400078e00ff */
[----:B------:R-:W-:-:S05]  /*19d90*/  FADD.FTZ R9, R9, R198 ;  /* 0x000000c609097221 */ /* 0x000fca0000010000 */
[----:B------:R-:W-:-:S07]  /*19da0*/  MOV R198, R9 ;  /* 0x0000000900c67202 */ /* 0x000fce0000000f00 */
[----:B------:R-:W-:Y:S05]  /*19db0*/  WARPSYNC.COLLECTIVE R7, `(.L_x_11046) ;  /* 0x0000000007087348 */ /* 0x000fea0003c00000 */
[----:B------:R1:W2:Y:S02]  /*19dc0*/  SHFL.BFLY P0, R11, R198, R5, R4 ;  /* 0x0c000005c60b7389 */ /* 0x0002a40000000004 */
[----:B-12---:R-:W-:Y:S05]  /*19dd0*/  ENDCOLLECTIVE ;  /* 0x000000000000791b */ /* 0x006fea0003800000 */
.L_x_11046:
[----:B------:R-:W-:Y:S01]  /*19de0*/  MOV R198, R199 ;  /* 0x000000c700c67202 */ /* 0x000fe20000000f00 */
[----:B------:R-:W-:Y:S01]  /*19df0*/  IMAD.MOV.U32 R5, RZ, RZ, 0x2 ;  /* 0x00000002ff057424 */ /* 0x000fe200078e00ff */
[----:B------:R-:W-:-:S07]  /*19e00*/  MOV R6, R11 ;  /* 0x0000000b00067202 */ /* 0x000fce0000000f00 */
[----:B------:R-:W-:Y:S05]  /*19e10*/  WARPSYNC.COLLECTIVE R7, `(.L_x_11047) ;  /* 0x0000000007087348 */ /* 0x000fea0003c00000 */
[----:B------:R1:W2:Y:S02]  /*19e20*/  SHFL.BFLY P0, R11, R198, R5, R4 ;  /* 0x0c000005c60b7389 */ /* 0x0002a40000000004 */
[----:B-12---:R-:W-:Y:S05]  /*19e30*/  ENDCOLLECTIVE ;  /* 0x000000000000791b */ /* 0x006fea0003800000 */
.L_x_11047:
[----:B------:R-:W-:Y:S01]  /*19e40*/  FADD.FTZ R6, R9, R6 ;  /* 0x0000000609067221 */ /* 0x000fe20000010000 */
[----:B------:R-:W-:Y:S01]  /*19e50*/  FADD.FTZ R8, R11, R199 ;  /* 0x000000c70b087221 */ /* 0x000fe20000010000 */
[----:B------:R-:W-:-:S04]  /*19e60*/  MOV R5, 0x1 ;  /* 0x0000000100057802 */ /* 0x000fc80000000f00 */
[----:B------:R-:W-:-:S07]  /*19e70*/  MOV R198, R8 ;  /* 0x0000000800c67202 */ /* 0x000fce0000000f00 */
[----:B------:R-:W-:Y:S05]  /*19e80*/  WARPSYNC.COLLECTIVE R7, `(.L_x_11048) ;  /* 0x0000000007087348 */ /* 0x000fea0003c00000 */
[----:B------:R1:W2:Y:S02]  /*19e90*/  SHFL.BFLY P0, R11, R198, R5, R4 ;  /* 0x0c000005c60b7389 */ /* 0x0002a40000000004 */
[----:B-12---:R-:W-:Y:S05]  /*19ea0*/  ENDCOLLECTIVE ;  /* 0x000000000000791b */ /* 0x006fea0003800000 */
.L_x_11048:
[----:B------:R-:W-:Y:S05]  /*19eb0*/  BRA `(.L_x_11049) ;  /* 0xfffffff000f87947 */ /* 0x000fea000383ffff */
.L_x_11050:
        /* <DEDUP_REMOVED lines=12> */
.L_x_14804:


//--------------------- .text._ZN5flash24flash_fwd_splitkv_kernelI23Flash_fwd_kernel_traitsILi64ELi64ELi128ELi4ELb0ELb0EN7cutlass6half_tE19Flash_kernel_traitsILi64ELi64ELi128ELi4ES3_EELb0ELb1ELb0ELb0ELb0ELb1ELb1ELb1EEEvNS_16Flash_fwd_paramsE --------------------------
	.section	.text._ZN5flash24flash_fwd_splitkv_kernelI23Flash_fwd_kernel_traitsILi64ELi64ELi128ELi4ELb0ELb0EN7cutlass6half_tE19Flash_kernel_traitsILi64ELi64ELi128ELi4ES3_EELb0ELb1ELb0ELb0ELb0ELb1ELb1ELb1EEEvNS_16Flash_fwd_paramsE,"ax",@progbits
	.align	128
        .global         _ZN5flash24flash_fwd_splitkv_kernelI23Flash_fwd_kernel_traitsILi64ELi64ELi128ELi4ELb0ELb0EN7cutlass6half_tE19Flash_kernel_traitsILi64ELi64ELi128ELi4ES3_EELb0ELb1ELb0ELb0ELb0ELb1ELb1ELb1EEEvNS_16Flash_fwd_paramsE
        .type           _ZN5flash24flash_fwd_splitkv_kernelI23Flash_fwd_kernel_traitsILi64ELi64ELi128ELi4ELb0ELb0EN7cutlass6half_tE19Flash_kernel_traitsILi64ELi64ELi128ELi4ES3_EELb0ELb1ELb0ELb0ELb0ELb1ELb1ELb1EEEvNS_16Flash_fwd_paramsE,@function
        .size           _ZN5flash24flash_fwd_splitkv_kernelI23Flash_fwd_kernel_traitsILi64ELi64ELi128ELi4ELb0ELb0EN7cutlass6half_tE19Flash_kernel_traitsILi64ELi64ELi128ELi4ES3_EELb0ELb1ELb0ELb0ELb0ELb1ELb1ELb1EEEvNS_16Flash_fwd_paramsE,(.L_x_14805 - _ZN5flash24flash_fwd_splitkv_kernelI23Flash_fwd_kernel_traitsILi64ELi64ELi128ELi4ELb0ELb0EN7cutlass6half_tE19Flash_kernel_traitsILi64ELi64ELi128ELi4ES3_EELb0ELb1ELb0ELb0ELb0ELb1ELb1ELb1EEEvNS_16Flash_fwd_paramsE)
        .other          _ZN5flash24flash_fwd_splitkv_kernelI23Flash_fwd_kernel_traitsILi64ELi64ELi128ELi4ELb0ELb0EN7cutlass6half_tE19Flash_kernel_traitsILi64ELi64ELi128ELi4ES3_EELb0ELb1ELb0ELb0ELb0ELb1ELb1ELb1EEEvNS_16Flash_fwd_paramsE,@"STO_CUDA_ENTRY STV_DEFAULT"
_ZN5flash24flash_fwd_splitkv_kernelI23Flash_fwd_kernel_traitsILi64ELi64ELi128ELi4ELb0ELb0EN7cutlass6half_tE19Flash_kernel_traitsILi64ELi64ELi128ELi4ES3_EELb0ELb1ELb0ELb0ELb0ELb1ELb1ELb1EEEvNS_16Flash_fwd_paramsE:
.text._ZN5flash24flash_fwd_splitkv_kernelI23Flash_fwd_kernel_traitsILi64ELi64ELi128ELi4ELb0ELb0EN7cutlass6half_tE19Flash_kernel_traitsILi64ELi64ELi128ELi4ES3_EELb0ELb1ELb0ELb0ELb0ELb1ELb1ELb1EEEvNS_16Flash_fwd_paramsE:
        /* <DEDUP_REMOVED lines=29> */
[----:B------:R-:W-:Y:S05]  /*01d0*/  CALL.REL.NOINC `($_ZN5flash24flash_fwd_splitkv_kernelI23Flash_fwd_kernel_traitsILi64ELi64ELi128ELi4ELb0ELb0EN7cutlass6half_tE19Flash_kernel_traitsILi64ELi64ELi128ELi4ES3_EELb0ELb1ELb0ELb0ELb0ELb1ELb1ELb1EEEvNS_16Flash_fwd_paramsE$_ZN5flash30compute_attn_1rowblock_splitkvI23Flash_fwd_kernel_traitsILi64ELi64ELi128ELi4ELb0ELb0EN7cutlass6half_tE19Flash_kernel_traitsILi64ELi64ELi128ELi4ES3_EELb0ELb1ELb0ELb0ELb0ELb1ELb1ELb1ENS_16Flash_fwd_paramsEEEvRKT8_iiiii) ;  /* 0x0000000000087944 */ /* 0x000fea0003c00000 */
[----:B------:R-:W-:Y:S05]  /*01e0*/  BSYNC.RECONVERGENT B3 ;  /* 0x0000000000037941 */ /* 0x000fea0003800200 */
.L_x_11051:
[----:B------:R-:W-:Y:S05]  /*01f0*/  EXIT ;  /* 0x000000000000794d */ /* 0x000fea0003800000 */
        .type           $_ZN5flash24flash_fwd_splitkv_kernelI23Flash_fwd_kernel_traitsILi64ELi64ELi128ELi4ELb0ELb0EN7cutlass6half_tE19Flash_kernel_traitsILi64ELi64ELi128ELi4ES3_EELb0ELb1ELb0ELb0ELb0ELb1ELb1ELb1EEEvNS_16Flash_fwd_paramsE$_ZN5flash30compute_attn_1rowblock_splitkvI23Flash_fwd_kernel_traitsILi64ELi64ELi128ELi4ELb0ELb0EN7cutlass6half_tE19Flash_kernel_traitsILi64ELi64ELi128ELi4ES3_EELb0ELb1ELb0ELb0ELb0ELb1ELb1ELb1ENS_16Flash_fwd_paramsEEEvRKT8_iiiii,@function
        .size           $_ZN5flash24flash_fwd_splitkv_kernelI23Flash_fwd_kernel_traitsILi64ELi64ELi128ELi4ELb0ELb0EN7cutlass6half_tE19Flash_kernel_traitsILi64ELi64ELi128ELi4ES3_EELb0ELb1ELb0ELb0ELb0ELb1ELb1ELb1EEEvNS_16Flash_fwd_paramsE$_ZN5flash30compute_attn_1rowblock_splitkvI23Flash_fwd_kernel_traitsILi64ELi64ELi128ELi4ELb0ELb0EN7cutlass6half_tE19Flash_kernel_traitsILi64ELi64ELi128ELi4ES3_EELb0ELb1ELb0ELb0ELb0ELb1ELb1ELb1ENS_16Flash_fwd_paramsEEEvRKT8_iiiii,(.L_x_14805 - $_ZN5flash24flash_fwd_splitkv_kernelI23Flash_fwd_kernel_traitsILi64ELi64ELi128ELi4ELb0ELb0EN7cutlass6half_tE19Flash_kernel_traitsILi64ELi64ELi128ELi4ES3_EELb0ELb1ELb0ELb0ELb0ELb1ELb1ELb1EEEvNS_16Flash_fwd_paramsE$_ZN5flash30compute_attn_1rowblock_splitkvI23Flash_fwd_kernel_traitsILi64ELi64ELi128ELi4ELb0ELb0EN7cutlass6half_tE19Flash_kernel_traitsILi64ELi64ELi128ELi4ES3_EELb0ELb1ELb0ELb0ELb0ELb1ELb1ELb1ENS_16Flash_fwd_paramsEEEvRKT8_iiiii)
$_ZN5flash24flash_fwd_splitkv_kernelI23Flash_fwd_kernel_traitsILi64ELi64ELi128ELi4ELb0ELb0EN7cutlass6half_tE19Flash_kernel_traitsILi64ELi64ELi128ELi4ES3_EELb0ELb1ELb0ELb0ELb0ELb1ELb1ELb1EEEvNS_16Flash_fwd_paramsE$_ZN5flash30compute_attn_1rowblock_splitkvI23Flash_fwd_kernel_traitsILi64ELi64ELi128ELi4ELb0ELb0EN7cutlass6half_tE19Flash_kernel_traitsILi64ELi64ELi128ELi4ES3_EELb0ELb1ELb0ELb0ELb0ELb1ELb1ELb1ENS_16Flash_fwd_paramsEEEvRKT8_iiiii:
        /* <DEDUP_REMOVED lines=39> */
.L_x_11053:
[----:B------:R-:W-:Y:S05]  /*0470*/  BSYNC.RECONVERGENT B0 ;  /* 0x0000000000007941 */ /* 0x000fea0003800200 */
.L_x_11052:
[----:B------:R-:W-:Y:S04]  /*0480*/  BSSY.RECONVERGENT B0, `(.L_x_11054) ;  /* 0x0000007000007945 */ /* 0x000fe80003800200 */
[----:B------:R-:W-:Y:S05]  /*0490*/  @!P4 BRA `(.L_x_11055) ;  /* 0x000000000014c947 */ /* 0x000fea0003800000 */
[----:B------:R-:W4:Y:S02]  /*04a0*/  LD.E.U8 R4, desc[UR4][R100.64+0x1b2] ;  /* 0x0001b20464047980 */ /* 0x000f24000c101100 */
[----:B----4-:R-:W-:-:S13]  /*04b0*/  ISETP.NE.AND P0, PT, R4, RZ, PT ;  /* 0x000000ff0400720c */ /* 0x010fda0003f05270 */
[----:B------:R-:W4:Y:S02]  /*04c0*/  @P0 LD.E R4, desc[UR4][R16.64+0x4] ;  /* 0x0000040410040980 */ /* 0x000f24000c101900 */
[----:B----45:R-:W-:-:S06]  /*04d0*/  @P0 IADD3 R73, PT, PT, R4, -R15, RZ ;  /* 0x8000000f04490210 */ /* 0x030fcc0007ffe0ff */
[----:B------:R4:W5:Y:S02]  /*04e0*/  @!P0 LD.E R73, desc[UR4][R16.64] ;  /* 0x0000000410498980 */ /* 0x000964000c101900 */
.L_x_11055:
[----:B------:R-:W-:Y:S05]  /*04f0*/  BSYNC.RECONVERGENT B0 ;  /* 0x0000000000007941 */ /* 0x000fea0003800200 */
.L_x_11054:
        /* <DEDUP_REMOVED lines=9> */
.L_x_11057:
[----:B------:R-:W5:Y:S01]  /*0590*/  LD.E.64 R4, desc[UR4][R100.64+0x108] ;  /* 0x0001080464047980 */ /* 0x000f62000c101b00 */
[----:B------:R-:W-:Y:S01]  /*05a0*/  BSSY.RECONVERGENT B0, `(.L_x_11059) ;  /* 0x0000006000007945 */ /* 0x000fe20003800200 */
[----:B------:R-:W-:Y:S01]  /*05b0*/  IMAD.MOV.U32 R64, RZ, RZ, RZ ;  /* 0x000000ffff407224 */ /* 0x000fe200078e00ff */
[----:B-----5:R-:W-:-:S04]  /*05c0*/  ISETP.NE.U32.AND P0, PT, R4, RZ, PT ;  /* 0x000000ff0400720c */ /* 0x020fc80003f05070 */
[----:B------:R-:W-:-:S13]  /*05d0*/  ISETP.NE.AND.EX P0, PT, R5, RZ, PT, P0 ;  /* 0x000000ff0500720c */ /* 0x000fda0003f05300 */
[----:B------:R-:W-:Y:S05]  /*05e0*/  @!P0 BRA `(.L_x_11060) ;  /* 0x0000000000048947 */ /* 0x000fea0003800000 */
[----:B------:R1:W5:Y:S02]  /*05f0*/  LD.E R64, desc[UR4][R100.64+0xbc] ;  /* 0x0000bc0464407980 */ /* 0x000364000c101900 */
.L_x_11060:
[----:B------:R-:W-:Y:S05]  /*0600*/  BSYNC.RECONVERGENT B0 ;  /* 0x0000000000007941 */ /* 0x000fea0003800200 */
.L_x_11059:
[----:B-----5:R-:W-:Y:S02]  /*0610*/  IADD3 R64, PT, PT, R73, R64, RZ ;  /* 0x0000004049407210 */ /* 0x020fe40007ffe0ff */
.L_x_11058:
[----:B------:R-:W-:Y:S05]  /*0620*/  BSYNC.RECONVERGENT B1 ;  /* 0x0000000000017941 */ /* 0x000fea0003800200 */
.L_x_11056:
[----:B------:R-:W-:Y:S01]  /*0630*/  IMAD.SHL.U32 R176, R3, 0x40, RZ ;  /* 0x0000004003b07824 */ /* 0x000fe200078e00ff */
[----:B------:R-:W-:-:S04]  /*0640*/  MOV R175, 0x0 ;  /* 0x0000000000af7802 */ /* 0x000fc80000000f00 */
[----:B------:R-:W-:-:S13]  /*0650*/  ISETP.GT.AND P0, PT, R177, R176, PT ;  /* 0x000000b0b100720c */ /* 0x000fda0003f04270 */
[----:B-1234-:R-:W-:Y:S05]  /*0660*/  @!P0 RET.REL.NODEC R174 `(_ZN5flash24flash_fwd_splitkv_kernelI23Flash_fwd_kernel_traitsILi64ELi64ELi128ELi4ELb0ELb0EN7cutlass6half_tE19Flash_kernel_traitsILi64ELi64ELi128ELi4ES3_EELb0ELb1ELb0ELb0ELb0ELb1ELb1ELb1EEEvNS_16Flash_fwd_paramsE) ;  /* 0xfffffff8ae648950 */ /* 0x01efea0003c3ffff */
        /* <DEDUP_REMOVED lines=125> */
[----:B-1----:R-:W-:Y:S05]  /*0e40*/  @P0 RET.REL.NODEC R174 `(_ZN5flash24flash_fwd_splitkv_kernelI23Flash_fwd_kernel_traitsILi64ELi64ELi128ELi4ELb0ELb0EN7cutlass6half_tE19Flash_kernel_traitsILi64ELi64ELi128ELi4ES3_EELb0ELb1ELb0ELb0ELb0ELb1ELb1ELb1EEEvNS_16Flash_fwd_paramsE) ;  /* 0xfffffff0ae6c0950 */ /* 0x002fea0003c3ffff */
[----:B------:R-:W-:Y:S02]  /*0e50*/  MOV R5, 0xff800000 ;  /* 0xff80000000057802 */ /* 0x000fe40000000f00 */
[----:B------:R-:W-:-:S03]  /*0e60*/  MOV R175, 0x0 ;  /* 0x0000000000af7802 */ /* 0x000fc60000000f00 */
[----:B------:R1:W-:Y:S02]  /*0e70*/  ST.E desc[UR4][R2.64+0xe0], R5 ;  /* 0x0000e00502007985 */ /* 0x0003e4000c101904 */
[----:B-1----:R-:W-:Y:S05]  /*0e80*/  RET.REL.NODEC R174 `(_ZN5flash24flash_fwd_splitkv_kernelI23Flash_fwd_kernel_traitsILi64ELi64ELi128ELi4ELb0ELb0EN7cutlass6half_tE19Flash_kernel_traitsILi64ELi64ELi128ELi4ES3_EELb0ELb1ELb0ELb0ELb0ELb1ELb1ELb1EEEvNS_16Flash_fwd_paramsE) ;  /* 0xfffffff0ae5c7950 */ /* 0x002fea0003c3ffff */
.L_x_11061:
        /* <DEDUP_REMOVED lines=102> */
.L_x_11063:
        /* <DEDUP_REMOVED lines=78> */
.L_x_11064:
[----:B------:R-:W-:Y:S05]  /*19d0*/  BSYNC.RECONVERGENT B0 ;  /* 0x0000000000007941 */ /* 0x000fea0003800200 */
.L_x_11062:
        /* <DEDUP_REMOVED lines=230> */
.L_x_11104:
        /* <DEDUP_REMOVED lines=161> */
.L_x_11067:
        /* <DEDUP_REMOVED lines=72> */
.L_x_11071:
[----:B------:R-:W-:Y:S05]  /*36d0*/  BSYNC.RECONVERGENT B0 ;  /* 0x0000000000007941 */ /* 0x000fea0003800200 */
.L_x_11070:
        /* <DEDUP_REMOVED lines=55> */
.L_x_11073:
[----:B------:R-:W-:Y:S05]  /*3a50*/  BSYNC.RECONVERGENT B0 ;  /* 0x0000000000007941 */ /* 0x000fea0003800200 */
.L_x_11072:
        /* <DEDUP_REMOVED lines=57> */
.L_x_11075:
[----:B------:R-:W-:Y:S05]  /*3df0*/  BSYNC.RECONVERGENT B0 ;  /* 0x0000000000007941 */ /* 0x000fea0003800200 */
.L_x_11074:
        /* <DEDUP_REMOVED lines=61> */
.L_x_11077:
[----:B------:R-:W-:Y:S05]  /*41d0*/  BSYNC.RECONVERGENT B0 ;  /* 0x0000000000007941 */ /* 0x000fea0003800200 */
.L_x_11076:
        /* <DEDUP_REMOVED lines=66> */
.L_x_11079:
[----:B------:R-:W-:Y:S05]  /*4600*/  BSYNC.RECONVERGENT B0 ;  /* 0x0000000000007941 */ /* 0x000fea0003800200 */
.L_x_11078:
        /* <DEDUP_REMOVED lines=57> */
.L_x_11081:
[----:B------:R-:W-:Y:S05]  /*49a0*/  BSYNC.RECONVERGENT B0 ;  /* 0x0000000000007941 */ /* 0x000fea0003800200 */
.L_x_11080:
        /* <DEDUP_REMOVED lines=59> */
.L_x_11083:
[----:B------:R-:W-:Y:S05]  /*4d60*/  BSYNC.RECONVERGENT B0 ;  /* 0x0000000000007941 */ /* 0x000fea0003800200 */
.L_x_11082:
        /* <DEDUP_REMOVED lines=59> */
.L_x_11085:
[----:B------:R-:W-:Y:S05]  /*5120*/  BSYNC.RECONVERGENT B0 ;  /* 0x0000000000007941 */ /* 0x000fea0003800200 */
.L_x_11084:
[----:B------:R-:W5:Y:S02]  /*5130*/  LD.E R3, desc[UR4][R100.64+0xd0] ;  /* 0x0000d00464037980 */ /* 0x000f64000c101900 */
[----:B-----5:R-:W-:Y:S05]  /*5140*/  IMAD.U32 R3, R3, -0x40, RZ ;  /* 0xffffffc003037824 */ /* 0x020fea00078e00ff */
[C---:B------:R-:W-:Y:S02]  /*5150*/  LEA R14, P1, R3.reuse, R14, 0x1 ;  /* 0x0000000e030e7211 */ /* 0x040fe400078208ff */
[C---:B------:R-:W-:Y:S02]  /*5160*/  LEA R50, P0, R3.reuse, R50, 0x1 ;  /* 0x0000003203327211 */ /* 0x040fe400078008ff */
[C---:B------:R-:W-:Y:S02]  /*5170*/  LEA.HI.X.SX32 R15, R3.reuse, R15, 0x1, P1 ;  /* 0x0000000f030f7211 */ /* 0x040fe400008f0eff */
[----:B------:R-:W-:Y:S01]  /*5180*/  LEA.HI.X.SX32 R51, R3, R51, 0x1, P0 ;  /* 0x0000003303337211 */ /* 0x000fe200000f0eff */
[----:B------:R-:W-:Y:S05]  /*5190*/  BRA `(.L_x_11068) ;  /* 0x0000003000447947 */ /* 0x000fea0003800000 */
.L_x_11069:
        /* <DEDUP_REMOVED lines=99> */
.L_x_11087:
[----:B------:R-:W-:Y:S05]  /*57d0*/  BSYNC.RECONVERGENT B0 ;  /* 0x0000000000007941 */ /* 0x000fea0003800200 */
.L_x_11086:
        /* <DEDUP_REMOVED lines=96> */
.L_x_11089:
[----:B------:R-:W-:Y:S05]  /*5de0*/  BSYNC.RECONVERGENT B0 ;  /* 0x0000000000007941 */ /* 0x000fea0003800200 */
.L_x_11088:
        /* <DEDUP_REMOVED lines=97> */
.L_x_11091:
[----:B------:R-:W-:Y:S05]  /*6400*/  BSYNC.RECONVERGENT B0 ;  /* 0x0000000000007941 */ /* 0x000fea0003800200 */
.L_x_11090:
        /* <DEDUP_REMOVED lines=96> */
.L_x_11093:
[----:B------:R-:W-:Y:S05]  /*6a10*/  BSYNC.RECONVERGENT B0 ;  /* 0x0000000000007941 */ /* 0x000fea0003800200 */
.L_x_11092:
        /* <DEDUP_REMOVED lines=94> */
.L_x_11095:
[----:B------:R-:W-:Y:S05]  /*7000*/  BSYNC.RECONVERGENT B0 ;  /* 0x0000000000007941 */ /* 0x000fea0003800200 */
.L_x_11094:
        /* <DEDUP_REMOVED lines=99> */
.L_x_11097:
[----:B------:R-:W-:Y:S05]  /*7640*/  BSYNC.RECONVERGENT B0 ;  /* 0x0000000000007941 */ /* 0x000fea0003800200 */
.L_x_11096:
        /* <DEDUP_REMOVED lines=95> */
.L_x_11099:
[----:B------:R-:W-:Y:S05]  /*7c40*/  BSYNC.RECONVERGENT B0 ;  /* 0x0000000000007941 */ /* 0x000fea0003800200 */
.L_x_11098:
        /* <DEDUP_REMOVED lines=95> */
.L_x_11101:
[----:B------:R-:W-:Y:S05]  /*8240*/  BSYNC.RECONVERGENT B0 ;  /* 0x0000000000007941 */ /* 0x000fea0003800200 */
.L_x_11100:
[----:B------:R-:W5:Y:S02]  /*8250*/  LD.E R3, desc[UR4][R100.64+0xd0] ;  /* 0x0000d00464037980 */ /* 0x000f64000c101900 */
[----:B-----5:R-:W-:Y:S05]  /*8260*/  IMAD.U32 R3, R3, -0x40, RZ ;  /* 0xffffffc003037824 */ /* 0x020fea00078e00ff */
[C---:B------:R-:W-:Y:S02]  /*8270*/  LEA R90, P1, R3.reuse, R90, 0x1 ;  /* 0x0000005a035a7211 */ /* 0x040fe400078208ff */
[C---:B------:R-:W-:Y:S02]  /*8280*/  LEA R88, P0, R3.reuse, R88, 0x1 ;  /* 0x0000005803587211 */ /* 0x040fe400078008ff */
[C---:B------:R-:W-:Y:S02]  /*8290*/  LEA.HI.X.SX32 R91, R3.reuse, R91, 0x1, P1 ;  /* 0x0000005b035b7211 */ /* 0x040fe400008f0eff */
[----:B------:R-:W-:Y:S09]  /*82a0*/  LEA.HI.X.SX32 R89, R3, R89, 0x1, P0 ;  /* 0x0000005903597211 */ /* 0x000ff200000f0eff */
.L_x_11068:
[----:B------:R-:W-:Y:S05]  /*82b0*/  BSYNC.RECONVERGENT B1 ;  /* 0x0000000000017941 */ /* 0x000fea0003800200 */
.L_x_11066:
        /* <DEDUP_REMOVED lines=101> */
.L_x_11103:
[----:B------:R-:W-:Y:S05]  /*8910*/  BSYNC.RECONVERGENT B0 ;  /* 0x0000000000007941 */ /* 0x000fea0003800200 */
.L_x_11102:
[----:B------:R-:W-:Y:S11]  /*8920*/  LOP3.LUT P0, RZ, R180, 0x20, RZ, 0xc0, !PT ;  /* 0x00000020b4ff7812 */ /* 0x000ff6000780c0ff */
[----:B------:R-:W-:Y:S02]  /*8930*/  @!UPT UIADD3 URZ, UPT, UPT, URZ, URZ, URZ ;  /* 0x000000fffffff290 */ /* 0x000fe4000fffe0ff */
[----:B------:R-:W-:Y:S05]  /*8940*/  @P0 BRA `(.L_x_11104) ;  /* 0xffffff9c00bc0947 */ /* 0x000fea000383ffff */
.L_x_11065:
        /* <DEDUP_REMOVED lines=19> */
.L_x_11109:
[----:B------:R2:W-:Y:S02]  /*8a80*/  STS.128 [R58], RZ ;  /* 0x000000ff3a007388 */ /* 0x0005e40000000c00 */
.L_x_11108:
[----:B------:R-:W-:Y:S05]  /*8a90*/  BSYNC.RECONVERGENT B0 ;  /* 0x0000000000007941 */ /* 0x000fea0003800200 */
.L_x_11107:
        /* <DEDUP_REMOVED lines=17> */
.L_x_11111:
[----:B------:R-:W-:Y:S05]  /*8bb0*/  BSYNC.RECONVERGENT B0 ;  /* 0x0000000000007941 */ /* 0x000fea0003800200 */
.L_x_11110:
        /* <DEDUP_REMOVED lines=11> */
.L_x_11113:
[----:B------:R-:W-:Y:S05]  /*8c70*/  BSYNC.RECONVERGENT B0 ;  /* 0x0000000000007941 */ /* 0x000fea0003800200 */
.L_x_11112:
        /* <DEDUP_REMOVED lines=11> */
.L_x_11106:
        /* <DEDUP_REMOVED lines=82> */
.L_x_11120:
[----:B------:R-:W-:Y:S05]  /*9250*/  BSYNC.RECONVERGENT B0 ;  /* 0x0000000000007941 */ /* 0x000fea0003800200 */
.L_x_11119:
[----:B-----5:R3:W-:Y:S01]  /*9260*/  STS.128 [R58], R12 ;  /* 0x0000000c3a007388 */ /* 0x0207e20000000c00 */
[----:B------:R-:W-:Y:S05]  /*9270*/  BRA `(.L_x_11117) ;  /* 0x0000000000047947 */ /* 0x000fea0003800000 */
.L_x_11118:
[----:B------:R2:W-:Y:S02]  /*9280*/  STS.128 [R58], RZ ;  /* 0x000000ff3a007388 */ /* 0x0005e40000000c00 */
.L_x_11117:
[----:B------:R-:W-:Y:S05]  /*9290*/  BSYNC.RECONVERGENT B1 ;  /* 0x0000000000017941 */ /* 0x000fea0003800200 */
.L_x_11116:
        /* <DEDUP_REMOVED lines=61> */
.L_x_11124:
[----:B------:R-:W-:Y:S05]  /*9670*/  BSYNC.RECONVERGENT B0 ;  /* 0x0000000000007941 */ /* 0x000fea0003800200 */
.L_x_11123:
[----:B-----5:R1:W-:Y:S02]  /*9680*/  STS.128 [R58+0x800], R12 ;  /* 0x0008000c3a007388 */ /* 0x0203e40000000c00 */
.L_x_11122:
[----:B------:R-:W-:Y:S05]  /*9690*/  BSYNC.RECONVERGENT B1 ;  /* 0x0000000000017941 */ /* 0x000fea0003800200 */
.L_x_11121:
        /* <DEDUP_REMOVED lines=62> */
.L_x_11128:
[----:B------:R-:W-:Y:S05]  /*9a80*/  BSYNC.RECONVERGENT B0 ;  /* 0x0000000000007941 */ /* 0x000fea0003800200 */
.L_x_11127:
[----:B-----5:R1:W-:Y:S02]  /*9a90*/  STS.128 [R58+0x1000], R12 ;  /* 0x0010000c3a007388 */ /* 0x0203e40000000c00 */
.L_x_11126:
[----:B------:R-:W-:Y:S05]  /*9aa0*/  BSYNC.RECONVERGENT B1 ;  /* 0x0000000000017941 */ /* 0x000fea0003800200 */
.L_x_11125:
        /* <DEDUP_REMOVED lines=60> */
.L_x_11130:
[----:B------:R-:W-:Y:S05]  /*9e70*/  BSYNC.RECONVERGENT B0 ;  /* 0x0000000000007941 */ /* 0x000fea0003800200 */
.L_x_11129:
[----:B-----5:R1:W-:Y:S01]  /*9e80*/  STS.128 [R58+0x1800], R12 ;  /* 0x0018000c3a007388 */ /* 0x0203e20000000c00 */
[----:B------:R-:W-:Y:S05]  /*9e90*/  BRA `(.L_x_11114) ;  /* 0x0000001400ec7947 */ /* 0x000fea0003800000 */
.L_x_11115:
        /* <DEDUP_REMOVED lines=93> */
.L_x_11135:
[----:B------:R-:W-:Y:S05]  /*a470*/  BSYNC.RECONVERGENT B0 ;  /* 0x0000000000007941 */ /* 0x000fea0003800200 */
.L_x_11134:
[----:B-----5:R2:W-:Y:S01]  /*a480*/  STS.128 [R58], R20 ;  /* 0x000000143a007388 */ /* 0x0205e20000000c00 */
[----:B------:R-:W-:Y:S05]  /*a490*/  BRA `(.L_x_11132) ;  /* 0x0000000000047947 */ /* 0x000fea0003800000 */
.L_x_11133:
[----:B------:R3:W-:Y:S02]  /*a4a0*/  STS.128 [R58], RZ ;  /* 0x000000ff3a007388 */ /* 0x0007e40000000c00 */
.L_x_11132:
[----:B------:R-:W-:Y:S05]  /*a4b0*/  BSYNC.RECONVERGENT B1 ;  /* 0x0000000000017941 */ /* 0x000fea0003800200 */
.L_x_11131:
        /* <DEDUP_REMOVED lines=90> */
.L_x_11139:
[----:B------:R-:W-:Y:S05]  /*aa60*/  BSYNC.RECONVERGENT B0 ;  /* 0x0000000000007941 */ /* 0x000fea0003800200 */
.L_x_11138:
[----:B-----5:R4:W-:Y:S02]  /*aa70*/  STS.128 [R58+0x800], R20 ;  /* 0x000800143a007388 */ /* 0x0209e40000000c00 */
.L_x_11137:
[----:B------:R-:W-:Y:S05]  /*aa80*/  BSYNC.RECONVERGENT B1 ;  /* 0x0000000000017941 */ /* 0x000fea0003800200 */
.L_x_11136:
        /* <DEDUP_REMOVED lines=91> */
.L_x_11143:
[----:B------:R-:W-:Y:S05]  /*b040*/  BSYNC.RECONVERGENT B0 ;  /* 0x0000000000007941 */ /* 0x000fea0003800200 */
.L_x_11142:
[----:B-----5:R4:W-:Y:S02]  /*b050*/  STS.128 [R58+0x1000], R20 ;  /* 0x001000143a007388 */ /* 0x0209e40000000c00 */
.L_x_11141:
[----:B------:R-:W-:Y:S05]  /*b060*/  BSYNC.RECONVERGENT B1 ;  /* 0x0000000000017941 */ /* 0x000fea0003800200 */
.L_x_11140:
        /* <DEDUP_REMOVED lines=92> */
.L_x_11145:
[----:B------:R-:W-:Y:S05]  /*b630*/  BSYNC.RECONVERGENT B0 ;  /* 0x0000000000007941 */ /* 0x000fea0003800200 */
.L_x_11144:
[----:B-----5:R2:W-:Y:S02]  /*b640*/  STS.128 [R58+0x1800], R20 ;  /* 0x001800143a007388 */ /* 0x0205e40000000c00 */
.L_x_11114:
[----:B------:R-:W-:Y:S05]  /*b650*/  BSYNC.RECONVERGENT B2 ;  /* 0x0000000000027941 */ /* 0x000fea0003800200 */
.L_x_11105:
        /* <DEDUP_REMOVED lines=12> */
.L_x_11148:
[----:B------:R1:W-:Y:S02]  /*b720*/  STS.128 [R58+0x2000], RZ ;  /* 0x002000ff3a007388 */ /* 0x0003e40000000c00 */
.L_x_11147:
[----:B------:R-:W-:Y:S05]  /*b730*/  BSYNC.RECONVERGENT B0 ;  /* 0x0000000000007941 */ /* 0x000fea0003800200 */
.L_x_11146:
        /* <DEDUP_REMOVED lines=14> */
.L_x_11151:
[----:B------:R1:W-:Y:S02]  /*b820*/  STS.128 [R58+0x2800], RZ ;  /* 0x002800ff3a007388 */ /* 0x0003e40000000c00 */
.L_x_11150:
[----:B------:R-:W-:Y:S05]  /*b830*/  BSYNC.RECONVERGENT B0 ;  /* 0x0000000000007941 */ /* 0x000fea0003800200 */
.L_x_11149:
        /* <DEDUP_REMOVED lines=12> */
.L_x_11154:
[----:B------:R1:W-:Y:S02]  /*b900*/  STS.128 [R58+0x3000], RZ ;  /* 0x003000ff3a007388 */ /* 0x0003e40000000c00 */
.L_x_11153:
[----:B------:R-:W-:Y:S05]  /*b910*/  BSYNC.RECONVERGENT B0 ;  /* 0x0000000000007941 */ /* 0x000fea0003800200 */
.L_x_11152:
        /* <DEDUP_REMOVED lines=12> */
.L_x_11157:
[----:B------:R1:W-:Y:S02]  /*b9e0*/  STS.128 [R58+0x3800], RZ ;  /* 0x003800ff3a007388 */ /* 0x0003e40000000c00 */
.L_x_11156:
[----:B------:R-:W-:Y:S05]  /*b9f0*/  BSYNC.RECONVERGENT B0 ;  /* 0x0000000000007941 */ /* 0x000fea0003800200 */
.L_x_11155:
[----:B------:R-:W-:Y:S01]  /*ba00*/  IADD3 R16, PT, PT, R128, 0x40, RZ ;  /* 0x0000004080107810 */ /* 0x000fe20007ffe0ff */
[----:B------:R-:W-:Y:S03]  /*ba10*/  BSSY.RECONVERGENT B0, `(.L_x_11158) ;  /* 0x0000010000007945 */ /* 0x000fe60003800200 */
[----:B------:R-:W-:-:S13]  /*ba20*/  ISETP.GE.AND P0, PT, R16, R3, PT ;  /* 0x000000031000720c */ /* 0x000fda0003f06270 */
[----:B------:R-:W-:Y:S05]  /*ba30*/  @P0 BRA `(.L_x_11159) ;  /* 0x0000000000340947 */ /* 0x000fea0003800000 */
[----:B------:R-:W-:-:S13]  /*ba40*/  ISETP.GE.AND P0, PT, R10, R175, PT ;  /* 0x000000af0a00720c */ /* 0x000fda0003f06270 */
[----:B------:R-:W-:Y:S05]  /*ba50*/  @P0 BRA `(.L_x_11160) ;  /* 0x0000000000280947 */ /* 0x000fea0003800000 */
[----:B---3--:R-:W-:Y:S01]  /*ba60*/  MOV R12, R8 ;  /* 0x00000008000c7202 */ /* 0x008fe20000000f00 */
        /* <DEDUP_REMOVED lines=9> */
.L_x_11160:
[----:B------:R1:W-:Y:S02]  /*bb00*/  STS.128 [R58+0x4000], RZ ;  /* 0x004000ff3a007388 */ /* 0x0003e40000000c00 */
.L_x_11159:
[----:B------:R-:W-:Y:S05]  /*bb10*/  BSYNC.RECONVERGENT B0 ;  /* 0x0000000000007941 */ /* 0x000fea0003800200 */
.L_x_11158:
[----:B--23--:R-:W-:Y:S01]  /*bb20*/  IADD3 R14, PT, PT, R128, 0x50, RZ ;  /* 0x00000050800e7810 */ /* 0x00cfe20007ffe0ff */
        /* <DEDUP_REMOVED lines=12> */
.L_x_11163:
[----:B------:R3:W-:Y:S02]  /*bbf0*/  STS.128 [R58+0x4800], RZ ;  /* 0x004800ff3a007388 */ /* 0x0007e40000000c00 */
.L_x_11162:
[----:B------:R-:W-:Y:S05]  /*bc00*/  BSYNC.RECONVERGENT B0 ;  /* 0x0000000000007941 */ /* 0x000fea0003800200 */
.L_x_11161:
[----:B-1----:R-:W-:Y:S01]  /*bc10*/  IADD3 R12, PT, PT, R128, 0x60, RZ ;  /* 0x00000060800c7810 */ /* 0x002fe20007ffe0ff */
[----:B------:R-:W-:Y:S03]  /*bc20*/  BSSY.RECONVERGENT B0, `(.L_x_11164) ;  /* 0x0000010000007945 */ /* 0x000fe60003800200 */
[----:B------:R-:W-:-:S13]  /*bc30*/  ISETP.GE.AND P0, PT, R12, R3, PT ;  /* 0x000000030c00720c */ /* 0x000fda0003f06270 */
[----:B------:R-:W-:Y:S05]  /*bc40*/  @P0 BRA `(.L_x_11165) ;  /* 0x0000000000340947 */ /* 0x000fea0003800000 */
[----:B------:R-:W-:-:S13]  /*bc50*/  ISETP.GE.AND P0, PT, R10, R175, PT ;  /* 0x000000af0a00720c */ /* 0x000fda0003f06270 */
[----:B------:R-:W-:Y:S05]  /*bc60*/  @P0 BRA `(.L_x_11166) ;  /* 0x0000000000280947 */ /* 0x000fea0003800000 */
[----:B------:R-:W-:Y:S01]  /*bc70*/  MOV R18, R8 ;  /* 0x0000000800127202 */ /* 0x000fe20000000f00 */
[----:B--2---:R-:W-:Y:S01]  /*bc80*/  IMAD R4, R165, 0xa0, RZ ;  /* 0x000000a0a5047824 */ /* 0x004fe200078e02ff */
        /* <DEDUP_REMOVED lines=8> */
.L_x_11166:
[----:B------:R1:W-:Y:S02]  /*bd10*/  STS.128 [R58+0x5000], RZ ;  /* 0x005000ff3a007388 */ /* 0x0003e40000000c00 */
.L_x_11165:
[----:B------:R-:W-:Y:S05]  /*bd20*/  BSYNC.RECONVERGENT B0 ;  /* 0x0000000000007941 */ /* 0x000fea0003800200 */
.L_x_11164:
[----:B------:R-:W-:Y:S01]  /*bd30*/  VIADD R128, R128, 0x70 ;  /* 0x0000007080807836 */ /* 0x000fe20000000000 */
[----:B------:R-:W-:Y:S01]  /*bd40*/  BSSY.RECONVERGENT B0, `(.L_x_11167) ;  /* 0x0000010000007945 */ /* 0x000fe20003800200 */
[----:B--2---:R-:W-:-:S03]  /*bd50*/  IMAD.SHL.U32 R4, R65, 0x20, RZ ;  /* 0x0000002041047824 */ /* 0x004fc600078e00ff */
        /* <DEDUP_REMOVED lines=13> */
.L_x_11169:
[----:B------:R2:W-:Y:S02]  /*be30*/  STS.128 [R58+0x5800], RZ ;  /* 0x005800ff3a007388 */ /* 0x0005e40000000c00 */
.L_x_11168:
[----:B------:R-:W-:Y:S05]  /*be40*/  BSYNC.RECONVERGENT B0 ;  /* 0x0000000000007941 */ /* 0x000fea0003800200 */
.L_x_11167:
        /* <DEDUP_REMOVED lines=15> */
.L_x_11172:
[----:B------:R1:W-:Y:S01]  /*bf40*/  STS.128 [R58+0x6000], RZ ;  /* 0x006000ff3a007388 */ /* 0x0003e20000000c00 */
[----:B------:R-:W-:Y:S05]  /*bf50*/  BRA `(.L_x_11173) ;  /* 0x0000000000047947 */ /* 0x000fea0003800000 */
.L_x_11171:
[----:B------:R1:W-:Y:S02]  /*bf60*/  STS.128 [R58+0x6000], RZ ;  /* 0x006000ff3a007388 */ /* 0x0003e40000000c00 */
.L_x_11173:
[----:B------:R-:W-:Y:S05]  /*bf70*/  BSYNC.RECONVERGENT B0 ;  /* 0x0000000000007941 */ /* 0x000fea0003800200 */
.L_x_11170:
[----:B------:R-:W-:Y:S01]  /*bf80*/  ISETP.GE.AND P0, PT, R0, R3, PT ;  /* 0x000000030000720c */ /* 0x000fe20003f06270 */
[C---:B--2---:R-:W-:Y:S01]  /*bf90*/  IMAD.SHL.U32 R9, R69.reuse, 0x2, RZ ;  /* 0x0000000245097824 */ /* 0x044fe200078e00ff */
        /* <DEDUP_REMOVED lines=13> */
.L_x_11176:
[----:B------:R2:W-:Y:S02]  /*c070*/  STS.128 [R58+0x6800], RZ ;  /* 0x006800ff3a007388 */ /* 0x0005e40000000c00 */
.L_x_11175:
[----:B------:R-:W-:Y:S05]  /*c080*/  BSYNC.RECONVERGENT B0 ;  /* 0x0000000000007941 */ /* 0x000fea0003800200 */
.L_x_11174:
[----:B------:R-:W-:Y:S01]  /*c090*/  ISETP.GE.AND P0, PT, R30, R3, PT ;  /* 0x000000031e00720c */ /* 0x000fe20003f06270 */
[----:B------:R-:W-:-:S12]  /*c0a0*/  BSSY.RECONVERGENT B0, `(.L_x_11177) ;  /* 0x000000d000007945 */ /* 0x000fd80003800200 */
[----:B------:R1:W-:Y:S01]  /*c0b0*/  @P0 STS.128 [R58+0x7000], RZ ;  /* 0x007000ff3a000388 */ /* 0x0003e20000000c00 */
        /* <DEDUP_REMOVED lines=10> */
.L_x_11179:
[----:B------:R1:W-:Y:S02]  /*c160*/  STS.128 [R58+0x7000], RZ ;  /* 0x007000ff3a007388 */ /* 0x0003e40000000c00 */
.L_x_11178:
[----:B------:R-:W-:Y:S05]  /*c170*/  BSYNC.RECONVERGENT B0 ;  /* 0x0000000000007941 */ /* 0x000fea0003800200 */
.L_x_11177:
        /* <DEDUP_REMOVED lines=13> */
.L_x_11182:
[----:B------:R1:W-:Y:S02]  /*c250*/  STS.128 [R58+0x7800], RZ ;  /* 0x007800ff3a007388 */ /* 0x0003e40000000c00 */
.L_x_11181:
[----:B------:R-:W-:Y:S05]  /*c260*/  BSYNC.RECONVERGENT B0 ;  /* 0x0000000000007941 */ /* 0x000fea0003800200 */
.L_x_11180:
        /* <DEDUP_REMOVED lines=16> */
.L_x_11185:
[----:B------:R1:W-:Y:S02]  /*c370*/  STS.128 [R58+0x8000], RZ ;  /* 0x008000ff3a007388 */ /* 0x0003e40000000c00 */
.L_x_11184:
[----:B------:R-:W-:Y:S05]  /*c380*/  BSYNC.RECONVERGENT B0 ;  /* 0x0000000000007941 */ /* 0x000fea0003800200 */
.L_x_11183:
        /* <DEDUP_REMOVED lines=13> */
.L_x_11188:
[----:B------:R1:W-:Y:S02]  /*c460*/  STS.128 [R58+0x8800], RZ ;  /* 0x008800ff3a007388 */ /* 0x0003e40000000c00 */
.L_x_11187:
[----:B------:R-:W-:Y:S05]  /*c470*/  BSYNC.RECONVERGENT B0 ;  /* 0x0000000000007941 */ /* 0x000fea0003800200 */
.L_x_11186:
        /* <DEDUP_REMOVED lines=16> */
.L_x_11191:
[----:B------:R1:W-:Y:S02]  /*c580*/  STS.128 [R58+0x9000], RZ ;  /* 0x009000ff3a007388 */ /* 0x0003e40000000c00 */
.L_x_11190:
[----:B------:R-:W-:Y:S05]  /*c590*/  BSYNC.RECONVERGENT B0 ;  /* 0x0000000000007941 */ /* 0x000fea0003800200 */
.L_x_11189:
        /* <DEDUP_REMOVED lines=17> */
.L_x_11194:
[----:B------:R1:W-:Y:S02]  /*c6b0*/  STS.128 [R58+0x9800], RZ ;  /* 0x009800ff3a007388 */ /* 0x0003e40000000c00 */
.L_x_11193:
[----:B------:R-:W-:Y:S05]  /*c6c0*/  BSYNC.RECONVERGENT B0 ;  /* 0x0000000000007941 */ /* 0x000fea0003800200 */
.L_x_11192:
[----:B------:R-:W3:Y:S01]  /*c6d0*/  LD.E R84, desc[UR4][R100.64+0x18c] ;  /* 0x00018c0464547980 */ /* 0x000ee2000c101900 */
[----:B------:R-:W4:Y:S01]  /*c6e0*/  S2UR UR6, SR_CgaCtaId ;  /* 0x00000000000679c3 */ /* 0x000f220000008800 */
[----:B------:R-:W-:Y:S01]  /*c6f0*/  UMOV UR7, 0x400 ;  /* 0x0000040000077882 */ /* 0x000fe20000000000 */
[----:B------:R-:W-:Y:S01]  /*c700*/  LOP3.LUT R67, R67, 0x8, R65, 0x78, !PT ;  /* 0x0000000843437812 */ /* 0x000fe200078e7841 */
[----:B------:R-:W0:Y:S01]  /*c710*/  LDGDEPBAR ;  /* 0x00000000000079af */ /* 0x000e220000000000 */
[----:B------:R-:W-:Y:S01]  /*c720*/  SHF.L.U32 R66, R66, 0xa, RZ ;  /* 0x0000000a42427819 */ /* 0x000fe200000006ff */
[----:B------:R-:W-:Y:S01]  /*c730*/  BSSY.RECONVERGENT B1, `(.L_x_11195) ;  /* 0x000018b000017945 */ /* 0x000fe20003800200 */
[----:B------:R-:W-:Y:S02]  /*c740*/  LOP3.LUT R0, R67, 0x38, R68, 0x78, !PT ;  /* 0x0000003843007812 */ /* 0x000fe400078e7844 */
[----:B------:R-:W-:Y:S02]  /*c750*/  LOP3.LUT R3, R66, 0x400, RZ, 0xc0, !PT ;  /* 0x0000040042037812 */ /* 0x000fe400078ec0ff */
[----:B------:R-:W-:-:S02]  /*c760*/  R2P PR, R65, 0x6 ;  /* 0x0000000641007804 */ /* 0x000fc40000000000 */
[----:B------:R-:W-:Y:S02]  /*c770*/  LEA R0, R0, R3, 0x1 ;  /* 0x0000000300007211 */ /* 0x000fe400078e08ff */
[----:B------:R-:W-:Y:S02]  /*c780*/  MOV R3, 0x20 ;  /* 0x0000002000037802 */ /* 0x000fe40000000f00 */
[----:B------:R-:W-:Y:S02]  /*c790*/  MOV R5, 0x40 ;  /* 0x0000004000057802 */ /* 0x000fe40000000f00 */
[----:B------:R-:W-:Y:S02]  /*c7a0*/  SEL R3, R3, 0xffffffe0, !P1 ;  /* 0xffffffe003037807 */ /* 0x000fe40004800000 */
[----:B------:R-:W-:Y:S02]  /*c7b0*/  SEL R5, R5, 0xffffffc0, !P2 ;  /* 0xffffffc005057807 */ /* 0x000fe40005000000 */
[----:B------:R-:W-:Y:S01]  /*c7c0*/  ISETP.GT.AND P0, PT, R61, R168, PT ;  /* 0x000000a83d00720c */ /* 0x000fe20003f04270 */
[----:B----4-:R-:W-:Y:S01]  /*c7d0*/  ULEA UR6, UR6, UR7, 0x18 ;  /* 0x0000000706067291 */ /* 0x010fe2000f8ec0ff */
[----:B------:R-:W-:-:S04]  /*c7e0*/  LOP3.LUT R85, R85, 0x1f0, R62, 0xf8, !PT ;  /* 0x000001f055557812 */ /* 0x000fc800078ef83e */
[----:B------:R-:W-:Y:S02]  /*c7f0*/  IADD3 R185, PT, PT, R176, R85, RZ ;  /* 0x00000055b0b97210 */ /* 0x000fe40007ffe0ff */
[----:B------:R-:W-:Y:S02]  /*c800*/  LEA R163, R163, UR6, 0x1 ;  /* 0x00000006a3a37c11 */ /* 0x000fe4000f8e08ff */
[----:B-----5:R-:W-:Y:S01]  /*c810*/  LDSM.16.M88.4 R32, [R0+UR6+0x2000] ;  /* 0x002000060020783b */ /* 0x020fe20008000200 */
[----:B------:R-:W-:Y:S02]  /*c820*/  IADD3 R162, PT, PT, R0, UR6, RZ ;  /* 0x0000000600a27c10 */ /* 0x000fe4000fffe0ff */
[CC--:B------:R-:W-:Y:S01]  /*c830*/  IADD3 R161, PT, PT, R163.reuse, R3.reuse, RZ ;  /* 0x00000003a3a17210 */ /* 0x0c0fe20007ffe0ff */
[----:B-1----:R-:W1:Y:S01]  /*c840*/  LDSM.16.M88.4 R12, [R163] ;  /* 0x00000000a30c783b */ /* 0x002e620000000200 */
[C---:B------:R-:W-:Y:S02]  /*c850*/  IADD3 R157, PT, PT, R162.reuse, R3, RZ ;  /* 0x00000003a29d7210 */ /* 0x040fe40007ffe0ff */
[-C--:B------:R-:W-:Y:S01]  /*c860*/  IADD3 R160, PT, PT, R163, R5.reuse, RZ ;  /* 0x00000005a3a07210 */ /* 0x080fe20007ffe0ff */
[----:B------:R-:W-:Y:S01]  /*c870*/  LDSM.16.M88.4 R48, [R161] ;  /* 0x00000000a130783b */ /* 0x000fe20000000200 */
[----:B------:R-:W-:-:S02]  /*c880*/  IADD3 R156, PT, PT, R162, R5, RZ ;  /* 0x00000005a29c7210 */ /* 0x000fc40007ffe0ff */
[C---:B------:R-:W-:Y:S01]  /*c890*/  IADD3 R159, PT, PT, R3.reuse, R160, RZ ;  /* 0x000000a0039f7210 */ /* 0x040fe20007ffe0ff */
[----:B------:R-:W4:Y:S01]  /*c8a0*/  LDSM.16.M88.4 R40, [R157+0x2000] ;  /* 0x002000009d28783b */ /* 0x000f220000000200 */
[----:B------:R-:W-:-:S03]  /*c8b0*/  IADD3 R155, PT, PT, R3, R156, RZ ;  /* 0x0000009c039b7210 */ /* 0x000fc60007ffe0ff */
[----:B------:R-:W-:Y:S04]  /*c8c0*/  LDSM.16.M88.4 R36, [R160] ;  /* 0x00000000a024783b */ /* 0x000fe80000000200 */
[----:B------:R-:W-:Y:S04]  /*c8d0*/  LDSM.16.M88.4 R72, [R156+0x2000] ;  /* 0x002000009c48783b */ /* 0x000fe80000000200 */
[----:B------:R-:W-:Y:S04]  /*c8e0*/  LDSM.16.M88.4 R20, [R159] ;  /* 0x000000009f14783b */ /* 0x000fe80000000200 */
[----:B------:R-:W-:Y:S04]  /*c8f0*/  LDSM.16.M88.4 R68, [R155+0x2000] ;  /* 0x002000009b44783b */ /* 0x000fe80000000200 */
[----:B--2---:R-:W2:Y:S04]  /*c900*/  LDSM.16.M88.4 R16, [R0+UR6+0x2800] ;  /* 0x002800060010783b */ /* 0x004ea80008000200 */
[----:B------:R-:W2:Y:S04]  /*c910*/  LDSM.16.M88.4 R28, [R157+0x2800] ;  /* 0x002800009d1c783b */ /* 0x000ea80000000200 */
[----:B------:R-:W2:Y:S01]  /*c920*/  LDSM.16.M88.4 R44, [R0+UR6+0x3000] ;  /* 0x00300006002c783b */ /* 0x000ea20008000200 */
[C---:B-1----:R-:W-:Y:S03]  /*c930*/  HMMA.16816.F32 R24, R12.reuse, R32, RZ ;  /* 0x000000200c18723c */ /* 0x042fe600000018ff */
[----:B------:R-:W1:Y:S04]  /*c940*/  LDSM.16.M88.4 R76, [R156+0x2800] ;  /* 0x002800009c4c783b */ /* 0x000e680000000200 */
[----:B------:R-:W-:Y:S01]  /*c950*/  LDSM.16.M88.4 R80, [R156+0x3000] ;  /* 0x003000009c50783b */ /* 0x000fe20000000200 */
[----:B------:R-:W-:-:S12]  /*c960*/  HMMA.16816.F32 R32, R12, R34, RZ ;  /* 0x000000220c20723c */ /* 0x000fd800000018ff */
[C---:B----4-:R-:W-:Y:S08]  /*c970*/  HMMA.16816.F32 R24, R48.reuse, R40, R24 ;  /* 0x000000283018723c */ /* 0x050ff00000001818 */
[----:B------:R-:W-:Y:S01]  /*c980*/  HMMA.16816.F32 R32, R48, R42, R32 ;  /* 0x0000002a3020723c */ /* 0x000fe20000001820 */
[----:B------:R-:W4:Y:S07]  /*c990*/  LDSM.16.M88.4 R40, [R157+0x3000] ;  /* 0x003000009d28783b */ /* 0x000f2e0000000200 */
[----:B--2---:R-:W-:Y:S08]  /*c9a0*/  HMMA.16816.F32 R52, R12, R16, RZ ;  /* 0x000000100c34723c */ /* 0x004ff000000018ff */
[----:B------:R-:W-:Y:S08]  /*c9b0*/  HMMA.16816.F32 R24, R36, R72, R24 ;  /* 0x000000482418723c */ /* 0x000ff00000001818 */
[----:B------:R-:W-:Y:S08]  /*c9c0*/  HMMA.16816.F32 R16, R12, R18, RZ ;  /* 0x000000120c10723c */ /* 0x000ff000000018ff */
[----:B------:R-:W-:Y:S01]  /*c9d0*/  HMMA.16816.F32 R32, R36, R74, R32 ;  /* 0x0000004a2420723c */ /* 0x000fe20000001820 */
[----:B------:R-:W2:Y:S07]  /*c9e0*/  LDSM.16.M88.4 R72, [R155+0x2800] ;  /* 0x002800009b48783b */ /* 0x000eae0000000200 */
[----:B------:R-:W-:Y:S08]  /*c9f0*/  HMMA.16816.F32 R24, R20, R68, R24 ;  /* 0x000000441418723c */ /* 0x000ff00000001818 */
[C---:B------:R-:W-:Y:S08]  /*ca00*/  HMMA.16816.F32 R52, R48.reuse, R28, R52 ;  /* 0x0000001c3034723c */ /* 0x040ff00000001834 */
[----:B------:R-:W-:Y:S08]  /*ca10*/  HMMA.16816.F32 R16, R48, R30, R16 ;  /* 0x0000001e3010723c */ /* 0x000ff00000001810 */
[----:B------:R-:W-:Y:S08]  /*ca20*/  HMMA.16816.F32 R28, R12, R44, RZ ;  /* 0x0000002c0c1c723c */ /* 0x000ff000000018ff */
[----:B------:R-:W-:Y:S01]  /*ca30*/  HMMA.16816.F32 R32, R20, R70, R32 ;  /* 0x000000461420723c */ /* 0x000fe20000001820 */
[----:B------:R-:W3:Y:S07]  /*ca40*/  LDSM.16.M88.4 R68, [R0+UR6+0x3800] ;  /* 0x003800060044783b */ /* 0x000eee0008000200 */
[----:B-1----:R-:W-:Y:S08]  /*ca50*/  HMMA.16816.F32 R52, R36, R76, R52 ;  /* 0x0000004c2434723c */ /* 0x002ff00000001834 */
[----:B----4-:R-:W-:Y:S08]  /*ca60*/  HMMA.16816.F32 R28, R48, R40, R28 ;  /* 0x00000028301c723c */ /* 0x010ff0000000181c */
[----:B------:R-:W-:Y:S01]  /*ca70*/  HMMA.16816.F32 R16, R36, R78, R16 ;  /* 0x0000004e2410723c */ /* 0x000fe20000001810 */
[----:B------:R-:W1:Y:S07]  /*ca80*/  LDSM.16.M88.4 R76, [R0+UR6+0x4000] ;  /* 0x00400006004c783b */ /* 0x000e6e0008000200 */
[----:B--2---:R-:W-:Y:S08]  /*ca90*/  HMMA.16816.F32 R52, R20, R72, R52 ;  /* 0x000000481434723c */ /* 0x004ff00000001834 */
[----:B------:R-:W-:Y:S08]  /*caa0*/  HMMA.16816.F32 R28, R36, R80, R28 ;  /* 0x00000050241c723c */ /* 0x000ff0000000181c */
[----:B------:R-:W-:Y:S01]  /*cab0*/  HMMA.16816.F32 R16, R20, R74, R16 ;  /* 0x0000004a1410723c */ /* 0x000fe20000001810 */
[----:B------:R-:W-:Y:S01]  /*cac0*/  LDSM.16.M88.4 R72, [R156+0x3800] ;  /* 0x003800009c48783b */ /* 0x000fe20000000200 */
[-C--:B---3--:R-:W-:Y:S01]  /*cad0*/  FMUL.FTZ R24, R24, R84.reuse ;  /* 0x0000005418187220 */ /* 0x088fe20000410000 */
        /* <DEDUP_REMOVED lines=17> */
[----:B------:R-:W1:Y:S01]  /*cbf0*/  MUFU.TANH R91, R52 ;  /* 0x00000034005b7308 */ /* 0x000e620000002400 */
[C---:B--2---:R-:W-:Y:S01]  /*cc00*/  HMMA.16816.F32 R24, R12.reuse, R46, RZ ;  /* 0x0000002e0c18723c */ /* 0x044fe200000018ff */
[----:B------:R-:W2:Y:S06]  /*cc10*/  LDSM.16.M88.4 R44, [R157+0x3800] ;  /* 0x003800009d2c783b */ /* 0x000eac0000000200 */
[----:B------:R3:W1:Y:S01]  /*cc20*/  MUFU.TANH R92, R53 ;  /* 0x00000035005c7308 */ /* 0x0006620000002400 */
[C---:B----4-:R-:W-:Y:S07]  /*cc30*/  HMMA.16816.F32 R32, R12.reuse, R68, RZ ;  /* 0x000000440c20723c */ /* 0x050fee00000018ff */
[----:B------:R1:W4:Y:S01]  /*cc40*/  MUFU.TANH R95, R16 ;  /* 0x00000010005f7308 */ /* 0x0003220000002400 */
[----:B------:R-:W-:Y:S07]  /*cc50*/  HMMA.16816.F32 R68, R12, R70, RZ ;  /* 0x000000460c44723c */ /* 0x000fee00000018ff */
[----:B------:R-:W2:Y:S01]  /*cc60*/  MUFU.TANH R66, R66 ;  /* 0x0000004200427308 */ /* 0x000ea20000002400 */
[----:B------:R-:W-:Y:S01]  /*cc70*/  HMMA.16816.F32 R24, R48, R42, R24 ;  /* 0x0000002a3018723c */ /* 0x000fe20000001818 */
[----:B------:R-:W4:Y:S04]  /*cc80*/  LDSM.16.M88.4 R40, [R155+0x3000] ;  /* 0x003000009b28783b */ /* 0x000f280000000200 */
[----:B---3--:R-:W3:Y:S02]  /*cc90*/  LDSM.16.M88.4 R52, [R157+0x4000] ;  /* 0x004000009d34783b */ /* 0x008ee40000000200 */
[----:B------:R-:W3:Y:S01]  /*cca0*/  MUFU.TANH R67, R67 ;  /* 0x0000004300437308 */ /* 0x000ee20000002400 */
[----:B-1----:R-:W-:Y:S07]  /*ccb0*/  HMMA.16816.F32 R16, R12, R76, RZ ;  /* 0x0000004c0c10723c */ /* 0x002fee00000018ff */
[----:B------:R-:W1:Y:S01]  /*ccc0*/  MUFU.TANH R86, R86 ;  /* 0x0000005600567308 */ /* 0x000e620000002400 */
[C---:B--2---:R-:W-:Y:S07]  /*ccd0*/  HMMA.16816.F32 R32, R48.reuse, R44, R32 ;  /* 0x0000002c3020723c */ /* 0x044fee0000001820 */
[----:B------:R-:W2:Y:S01]  /*cce0*/  MUFU.TANH R88, R88 ;  /* 0x0000005800587308 */ /* 0x000ea20000002400 */
[----:B------:R-:W-:Y:S01]  /*ccf0*/  HMMA.16816.F32 R68, R48, R46, R68 ;  /* 0x0000002e3044723c */ /* 0x000fe20000001844 */
[----:B------:R-:W1:Y:S06]  /*cd00*/  LDSM.16.M88.4 R44, [R155+0x3800] ;  /* 0x003800009b2c783b */ /* 0x000e6c0000000200 */
        /* <DEDUP_REMOVED lines=8> */
[----:B------:R-:W-:Y:S01]  /*cd90*/  HMMA.16816.F32 R24, R20, R42, R24 ;  /* 0x0000002a1418723c */ /* 0x000fe20000001818 */
[----:B------:R-:W4:Y:S02]  /*cda0*/  LDSM.16.M88.4 R40, [R0+UR6+0x4800] ;  /* 0x004800060028783b */ /* 0x000f240008000200 */
[-C--:B------:R-:W-:Y:S01]  /*cdb0*/  FMUL.FTZ R28, R28, R84.reuse ;  /* 0x000000541c1c7220 */ /* 0x080fe20000410000 */
[-C--:B------:R-:W-:Y:S01]  /*cdc0*/  FMUL.FTZ R102, R29, R84.reuse ;  /* 0x000000541d667220 */ /* 0x080fe20000410000 */
[-C--:B------:R-:W-:Y:S01]  /*cdd0*/  FMUL.FTZ R103, R30, R84.reuse ;  /* 0x000000541e677220 */ /* 0x080fe20000410000 */
[-C--:B------:R-:W-:Y:S01]  /*cde0*/  FMUL.FTZ R104, R31, R84.reuse ;  /* 0x000000541f687220 */ /* 0x080fe20000410000 */
[----:B------:R1:W1:Y:S01]  /*cdf0*/  MUFU.TANH R99, R28 ;  /* 0x0000001c00637308 */ /* 0x0002620000002400 */
[----:B------:R-:W-:Y:S01]  /*ce00*/  HMMA.16816.F32 R68, R36, R74, R68 ;  /* 0x0000004a2444723c */ /* 0x000fe20000001844 */
[----:B------:R-:W4:Y:S06]  /*ce10*/  LDSM.16.M88.4 R72, [R155+0x4000] ;  /* 0x004000009b48783b */ /* 0x000f2c0000000200 */
[----:B------:R-:W2:Y:S01]  /*ce20*/  MUFU.TANH R96, R96 ;  /* 0x0000006000607308 */ /* 0x000ea20000002400 */
[----:B---3--:R-:W-:Y:S03]  /*ce30*/  HMMA.16816.F32 R16, R48, R52, R16 ;  /* 0x000000343010723c */ /* 0x008fe60000001810 */
[-C--:B------:R-:W-:Y:S01]  /*ce40*/  FMUL.FTZ R24, R24, R84.reuse ;  /* 0x0000005418187220 */ /* 0x080fe20000410000 */
[-C--:B------:R-:W-:Y:S01]  /*ce50*/  FMUL.FTZ R106, R25, R84.reuse ;  /* 0x00000054196a7220 */ /* 0x080fe20000410000 */
[-C--:B------:R-:W-:Y:S01]  /*ce60*/  FMUL.FTZ R107, R26, R84.reuse ;  /* 0x000000541a6b7220 */ /* 0x080fe20000410000 */
[-C--:B------:R-:W-:Y:S01]  /*ce70*/  FMUL.FTZ R108, R27, R84.reuse ;  /* 0x000000541b6c7220 */ /* 0x080fe20000410000 */
[----:B------:R4:W3:Y:S01]  /*ce80*/  MUFU.TANH R105, R24 ;  /* 0x0000001800697308 */ /* 0x0008e20000002400 */
        /* <DEDUP_REMOVED lines=8> */
[----:B------:R-:W-:Y:S01]  /*cf10*/  HMMA.16816.F32 R28, R48, R54, R28 ;  /* 0x00000036301c723c */ /* 0x000fe2000000181c */
[----:B------:R-:W3:Y:S02]  /*cf20*/  LDSM.16.M88.4 R52, [R0+UR6+0x5000] ;  /* 0x005000060034783b */ /* 0x000ee40008000200 */
[-C--:B------:R-:W-:Y:S01]  /*cf30*/  FMUL.FTZ R32, R32, R84.reuse ;  /* 0x0000005420207220 */ /* 0x080fe20000410000 */
[-C--:B------:R-:W-:Y:S01]  /*cf40*/  FMUL.FTZ R110, R33, R84.reuse ;  /* 0x00000054216e7220 */ /* 0x080fe20000410000 */
[-C--:B------:R-:W-:Y:S01]  /*cf50*/  FMUL.FTZ R111, R34, R84.reuse ;  /* 0x00000054226f7220 */ /* 0x080fe20000410000 */
[-C--:B------:R-:W-:Y:S01]  /*cf60*/  FMUL.FTZ R112, R35, R84.reuse ;  /* 0x0000005423707220 */ /* 0x080fe20000410000 */
[----:B------:R1:W1:Y:S01]  /*cf70*/  MUFU.TANH R109, R32 ;  /* 0x00000020006d7308 */ /* 0x0002620000002400 */
[----:B--2---:R-:W-:Y:S03]  /*cf80*/  HMMA.16816.F32 R16, R36, R80, R16 ;  /* 0x000000502410723c */ /* 0x004fe60000001810 */
[-C--:B------:R-:W-:Y:S01]  /*cf90*/  FMUL.FTZ R68, R68, R84.reuse ;  /* 0x0000005444447220 */ /* 0x080fe20000410000 */
[-C--:B------:R-:W-:Y:S01]  /*cfa0*/  FMUL.FTZ R114, R69, R84.reuse ;  /* 0x0000005445727220 */ /* 0x080fe20000410000 */
[-C--:B------:R-:W-:Y:S01]  /*cfb0*/  FMUL.FTZ R115, R70, R84.reuse ;  /* 0x0000005446737220 */ /* 0x080fe20000410000 */
[-C--:B------:R-:W-:Y:S01]  /*cfc0*/  FMUL.FTZ R116, R71, R84.reuse ;  /* 0x0000005447747220 */ /* 0x080fe20000410000 */
[----:B------:R3:W2:Y:S01]  /*cfd0*/  MUFU.TANH R113, R68 ;  /* 0x0000004400717308 */ /* 0x0006a20000002400 */
[C---:B----4-:R-:W-:Y:S07]  /*cfe0*/  HMMA.16816.F32 R24, R12.reuse, R40, RZ ;  /* 0x000000280c18723c */ /* 0x050fee00000018ff */
[----:B------:R-:W4:Y:S01]  /*cff0*/  MUFU.TANH R103, R103 ;  /* 0x0000006700677308 */ /* 0x000f220000002400 */
[----:B------:R-:W-:Y:S01]  /*d000*/  HMMA.16816.F32 R40, R12, R42, RZ ;  /* 0x0000002a0c28723c */ /* 0x000fe200000018ff */
[----:B-1----:R-:W1:Y:S06]  /*d010*/  LDSM.16.M88.4 R32, [R156+0x4800] ;  /* 0x004800009c20783b */ /* 0x002e6c0000000200 */
[----:B------:R-:W1:Y:S01]  /*d020*/  MUFU.TANH R104, R104 ;  /* 0x0000006800687308 */ /* 0x000e620000002400 */
[----:B------:R-:W-:Y:S01]  /*d030*/  HMMA.16816.F32 R28, R36, R82, R28 ;  /* 0x00000052241c723c */ /* 0x000fe2000000181c */
[----:B------:R-:W-:Y:S06]  /*d040*/  LDSM.16.M88.4 R80, [R157+0x5800] ;  /* 0x005800009d50783b */ /* 0x000fec0000000200 */
[----:B------:R-:W1:Y:S01]  /*d050*/  MUFU.TANH R106, R106 ;  /* 0x0000006a006a7308 */ /* 0x000e620000002400 */
[----:B------:R-:W-:Y:S07]  /*d060*/  HMMA.16816.F32 R16, R20, R72, R16 ;  /* 0x000000481410723c */ /* 0x000fee0000001810 */
[----:B------:R-:W1:Y:S01]  /*d070*/  MUFU.TANH R107, R107 ;  /* 0x0000006b006b7308 */ /* 0x000e620000002400 */
[----:B------:R-:W-:Y:S07]  /*d080*/  HMMA.16816.F32 R24, R48, R76, R24 ;  /* 0x0000004c3018723c */ /* 0x000fee0000001818 */
[----:B------:R-:W1:Y:S01]  /*d090*/  MUFU.TANH R108, R108 ;  /* 0x0000006c006c7308 */ /* 0x000e620000002400 */
[----:B---3--:R-:W-:Y:S03]  /*d0a0*/  HMMA.16816.F32 R68, R12, R52, RZ ;  /* 0x000000340c44723c */ /* 0x008fe600000018ff */
[-C--:B------:R-:W-:Y:S01]  /*d0b0*/  FMUL.FTZ R16, R16, R84.reuse ;  /* 0x0000005410107220 */ /* 0x080fe20000410000 */
[-C--:B------:R-:W-:Y:S01]  /*d0c0*/  FMUL.FTZ R118, R17, R84.reuse ;  /* 0x0000005411767220 */ /* 0x080fe20000410000 */
[----:B------:R-:W-:-:S02]  /*d0d0*/  FMUL.FTZ R120, R18, R84 ;  /* 0x0000005412787220 */ /* 0x000fc40000410000 */
[----:B------:R3:W1:Y:S01]  /*d0e0*/  MUFU.TANH R117, R16 ;  /* 0x0000001000757308 */ /* 0x0006620000002400 */
[----:B------:R-:W-:Y:S01]  /*d0f0*/  HMMA.16816.F32 R76, R48, R78, R40 ;  /* 0x0000004e304c723c */ /* 0x000fe20000001828 */
[----:B------:R-:W2:Y:S06]  /*d100*/  LDSM.16.M88.4 R40, [R155+0x4800] ;  /* 0x004800009b28783b */ /* 0x000eac0000000200 */
[----:B------:R-:W1:Y:S01]  /*d110*/  MUFU.TANH R110, R110 ;  /* 0x0000006e006e7308 */ /* 0x000e620000002400 */
[----:B------:R-:W-:Y:S01]  /*d120*/  HMMA.16816.F32 R28, R20, R74, R28 ;  /* 0x0000004a141c723c */ /* 0x000fe2000000181c */
[----:B------:R4:W2:Y:S06]  /*d130*/  LDSM.16.M88.4 R72, [R0+UR6+0x5800] ;  /* 0x005800060048783b */ /* 0x0008ac0008000200 */
[----:B------:R-:W1:Y:S01]  /*d140*/  MUFU.TANH R111, R111 ;  /* 0x0000006f006f7308 */ /* 0x000e620000002400 */
[----:B------:R-:W-:Y:S01]  /*d150*/  HMMA.16816.F32 R68, R48, R44, R68 ;  /* 0x0000002c3044723c */ /* 0x000fe20000001844 */
[----:B------:R-:W-:-:S02]  /*d160*/  FMUL.FTZ R44, R19, R84 ;  /* 0x00000054132c7220 */ /* 0x000fc40000410000 */
[----:B---3--:R-:W3:Y:S04]  /*d170*/  LDSM.16.M88.4 R16, [R156+0x5000] ;  /* 0x005000009c10783b */ /* 0x008ee80000000200 */
[----:B------:R-:W2:Y:S01]  /*d180*/  MUFU.TANH R112, R112 ;  /* 0x0000007000707308 */ /* 0x000ea20000002400 */
[----:B------:R-:W-:Y:S03]  /*d190*/  HMMA.16816.F32 R52, R12, R54, RZ ;  /* 0x000000360c34723c */ /* 0x000fe600000018ff */
[-C--:B------:R-:W-:Y:S01]  /*d1a0*/  FMUL.FTZ R28, R28, R84.reuse ;  /* 0x000000541c1c7220 */ /* 0x080fe20000410000 */
[----:B------:R-:W-:-:S03]  /*d1b0*/  FMUL.FTZ R122, R30, R84 ;  /* 0x000000541e7a7220 */ /* 0x000fc60000410000 */
[----:B------:R3:W2:Y:S01]  /*d1c0*/  MUFU.TANH R45, R28 ;  /* 0x0000001c002d7308 */ /* 0x0006a20000002400 */
[----:B-1----:R-:W-:Y:S01]  /*d1d0*/  HMMA.16816.F32 R24, R36, R32, R24 ;  /* 0x000000202418723c */ /* 0x002fe20000001818 */
[----:B----4-:R-:W-:-:S06]  /*d1e0*/  FMUL.FTZ R0, R29, R84 ;  /* 0x000000541d007220 */ /* 0x010fcc0000410000 */
[----:B------:R-:W1:Y:S01]  /*d1f0*/  MUFU.TANH R114, R114 ;  /* 0x0000007200727308 */ /* 0x000e620000002400 */
[----:B------:R-:W-:Y:S01]  /*d200*/  HMMA.16816.F32 R76, R36, R34, R76 ;  /* 0x00000022244c723c */ /* 0x000fe2000000184c */
[----:B------:R-:W4:Y:S06]  /*d210*/  LDSM.16.M88.4 R32, [R155+0x5000] ;  /* 0x005000009b20783b */ /* 0x000f2c0000000200 */
[----:B------:R-:W1:Y:S01]  /*d220*/  MUFU.TANH R115, R115 ;  /* 0x0000007300737308 */ /* 0x000e620000002400 */
[----:B------:R-:W-:Y:S01]  /*d230*/  HMMA.16816.F32 R52, R48, R46, R52 ;  /* 0x0000002e3034723c */ /* 0x000fe20000001834 */
[----:B------:R-:W-:-:S06]  /*d240*/  FMUL.FTZ R46, R31, R84 ;  /* 0x000000541f2e7220 */ /* 0x000fcc0000410000 */
[----:B------:R-:W1:Y:S01]  /*d250*/  MUFU.TANH R116, R116 ;  /* 0x0000007400747308 */ /* 0x000e620000002400 */
[C---:B--2---:R-:W-:Y:S07]  /*d260*/  HMMA.16816.F32 R24, R20.reuse, R40, R24 ;  /* 0x000000281418723c */ /* 0x044fee0000001818 */
[----:B------:R-:W2:Y:S01]  /*d270*/  MUFU.TANH R118, R118 ;  /* 0x0000007600767308 */ /* 0x000ea20000002400 */
[----:B------:R-:W-:Y:S01]  /*d280*/  HMMA.16816.F32 R76, R20, R42, R76 ;  /* 0x0000002a144c723c */ /* 0x000fe2000000184c */
[----:B------:R-:W1:Y:S06]  /*d290*/  LDSM.16.M88.4 R40, [R156+0x5800] ;  /* 0x005800009c28783b */ /* 0x000e6c0000000200 */
[----:B------:R-:W1:Y:S01]  /*d2a0*/  MUFU.TANH R120, R120 ;  /* 0x0000007800787308 */ /* 0x000e620000002400 */
[C---:B---3--:R-:W-:Y:S03]  /*d2b0*/  HMMA.16816.F32 R28, R12.reuse, R72, RZ ;  /* 0x000000480c1c723c */ /* 0x048fe600000018ff */
[-C--:B------:R-:W-:Y:S01]  /*d2c0*/  FMUL.FTZ R24, R24, R84.reuse ;  /* 0x0000005418187220 */ /* 0x080fe20000410000 */
[-C--:B------:R-:W-:Y:S01]  /*d2d0*/  FMUL.FTZ R26, R26, R84.reuse ;  /* 0x000000541a1a7220 */ /* 0x080fe20000410000 */
[-C--:B------:R-:W-:Y:S01]  /*d2e0*/  FMUL.FTZ R27, R27, R84.reuse ;  /* 0x000000541b1b7220 */ /* 0x080fe20000410000 */
[-C--:B------:R-:W-:Y:S01]  /*d2f0*/  FMUL.FTZ R25, R25, R84.reuse ;  /* 0x0000005419197220 */ /* 0x080fe20000410000 */
[----:B------:R-:W3:Y:S01]  /*d300*/  MUFU.TANH R44, R44 ;  /* 0x0000002c002c7308 */ /* 0x000ee20000002400 */
[----:B------:R-:W-:Y:S03]  /*d310*/  HMMA.16816.F32 R12, R12, R74, RZ ;  /* 0x0000004a0c0c723c */ /* 0x000fe600000018ff */
[----:B------:R-:W-:-:S04]  /*d320*/  FMUL.FTZ R72, R76, R84 ;  /* 0x000000544c487220 */ /* 0x000fc80000410000 */
[----:B------:R-:W1:Y:S01]  /*d330*/  MUFU.TANH R0, R0 ;  /* 0x0000000000007308 */ /* 0x000e620000002400 */
[C---:B------:R-:W-:Y:S07]  /*d340*/  HMMA.16816.F32 R68, R36.reuse, R16, R68 ;  /* 0x000000102444723c */ /* 0x040fee0000001844 */
[----:B------:R-:W1:Y:S01]  /*d350*/  MUFU.TANH R122, R122 ;  /* 0x0000007a007a7308 */ /* 0x000e620000002400 */
[----:B------:R-:W-:Y:S01]  /*d360*/  HMMA.16816.F32 R52, R36, R18, R52 ;  /* 0x000000122434723c */ /* 0x000fe20000001834 */
[----:B------:R-:W2:Y:S01]  /*d370*/  LDSM.16.M88.4 R16, [R155+0x5800] ;  /* 0x005800009b10783b */ /* 0x000ea20000000200 */
[----:B------:R-:W-:-:S05]  /*d380*/  DEPBAR.LE SB0, 0x0 ;  /* 0x000080000000791a */ /* 0x000fca0000000000 */
[----:B------:R-:W1:Y:S01]  /*d390*/  MUFU.TANH R46, R46 ;  /* 0x0000002e002e7308 */ /* 0x000e620000002400 */
[C---:B------:R-:W-:Y:S07]  /*d3a0*/  HMMA.16816.F32 R28, R48.reuse, R80, R28 ;  /* 0x00000050301c723c */ /* 0x040fee000000181c */
[----:B------:R-:W1:Y:S01]  /*d3b0*/  MUFU.TANH R24, R24 ;  /* 0x0000001800187308 */ /* 0x000e620000002400 */
[----:B------:R-:W-:Y:S07]  /*d3c0*/  HMMA.16816.F32 R12, R48, R82, R12 ;  /* 0x00000052300c723c */ /* 0x000fee000000180c */
[----:B------:R-:W2:Y:S01]  /*d3d0*/  MUFU.TANH R47, R25 ;  /* 0x00000019002f7308 */ /* 0x000ea20000002400 */
[----:B----4-:R-:W-:Y:S01]  /*d3e0*/  HMMA.16816.F32 R68, R20, R32, R68 ;  /* 0x000000201444723c */ /* 0x010fe20000001844 */
[-C--:B------:R-:W-:Y:S01]  /*d3f0*/  FMUL.FTZ R32, R77, R84.reuse ;  /* 0x000000544d207220 */ /* 0x080fe20000410000 */
[----:B------:R-:W-:-:S05]  /*d400*/  FMUL.FTZ R33, R78, R84 ;  /* 0x000000544e217220 */ /* 0x000fca0000410000 */
[----:B------:R-:W4:Y:S01]  /*d410*/  MUFU.TANH R26, R26 ;  /* 0x0000001a001a7308 */ /* 0x000f220000002400 */
[----:B-1----:R-:W-:Y:S01]  /*d420*/  HMMA.16816.F32 R28, R36, R40, R28 ;  /* 0x00000028241c723c */ /* 0x002fe2000000181c */
[----:B------:R-:W-:-:S06]  /*d430*/  FMUL.FTZ R40, R79, R84 ;  /* 0x000000544f287220 */ /* 0x000fcc0000410000 */
[----:B------:R-:W1:Y:S01]  /*d440*/  MUFU.TANH R27, R27 ;  /* 0x0000001b001b7308 */ /* 0x000e620000002400 */
[----:B------:R-:W-:Y:S01]  /*d450*/  HMMA.16816.F32 R12, R36, R42, R12 ;  /* 0x0000002a240c723c */ /* 0x000fe2000000180c */
[----:B------:R-:W-:Y:S02]  /*d460*/  IADD3 R38, PT, PT, R6, R64, -R177 ;  /* 0x0000004006267210 */ /* 0x000fe40007ffe8b1 */
[-C--:B------:R-:W-:Y:S01]  /*d470*/  FMUL.FTZ R41, R70, R84.reuse ;  /* 0x0000005446297220 */ /* 0x080fe20000410000 */
[----:B------:R-:W-:-:S03]  /*d480*/  FMUL.FTZ R69, R69, R84 ;  /* 0x0000005445457220 */ /* 0x000fc60000410000 */
[----:B------:R-:W1:Y:S01]  /*d490*/  MUFU.TANH R72, R72 ;  /* 0x0000004800487308 */ /* 0x000e620000002400 */
[----:B------:R-:W-:Y:S01]  /*d4a0*/  HMMA.16816.F32 R52, R20, R34, R52 ;  /* 0x000000221434723c */ /* 0x000fe20000001834 */
[-C--:B------:R-:W-:Y:S01]  /*d4b0*/  FMUL.FTZ R34, R68, R84.reuse ;  /* 0x0000005444227220 */ /* 0x080fe20000410000 */
[----:B------:R-:W-:-:S05]  /*d4c0*/  FMUL.FTZ R35, R71, R84 ;  /* 0x0000005447237220 */ /* 0x000fca0000410000 */
        /* <DEDUP_REMOVED lines=19> */
[----:B------:R-:W-:-:S02]  /*d600*/  IADD3 R14, PT, PT, R64, -R177, -R56 ;  /* 0x800000b1400e7210 */ /* 0x000fc40007ffe838 */
[----:B------:R-:W-:-:S04]  /*d610*/  LOP3.LUT R56, R4, 0x6, RZ, 0xc0, !PT ;  /* 0x0000000604387812 */ /* 0x000fc800078ec0ff */
[----:B------:R-:W-:Y:S01]  /*d620*/  IADD3 R4, PT, PT, R57, R56, RZ ;  /* 0x0000003839047210 */ /* 0x000fe20007ffe0ff */
        /* <DEDUP_REMOVED lines=13> */
[----:B------:R3:W1:Y:S02]  /*d700*/  MUFU.TANH R30, R13 ;  /* 0x0000000d001e7308 */ /* 0x0006640000002400 */
[----:B---3--:R-:W-:-:S02]  /*d710*/  IADD3 R13, PT, PT, R185, R38, RZ ;  /* 0x00000026b90d7210 */ /* 0x008fc40007ffe0ff */
[----:B------:R-:W-:Y:S02]  /*d720*/  IADD3 R185, PT, PT, R185, R14, RZ ;  /* 0x0000000eb9b97210 */ /* 0x000fe40007ffe0ff */
[C-C-:B------:R-:W-:Y:S02]  /*d730*/  VIADDMNMX R181, R13.reuse, 0x1, R64.reuse, PT ;  /* 0x000000010db57846 */ /* 0x140fe40003800140 */
[----:B------:R-:W-:Y:S02]  /*d740*/  VIMNMX R186, PT, PT, RZ, R185, !PT ;  /* 0x000000b9ffba7248 */ /* 0x000fe40007fe0100 */
[----:B------:R-:W-:Y:S02]  /*d750*/  VIADDMNMX R184, R13, 0x9, R64, PT ;  /* 0x000000090db87846 */ /* 0x000fe40003800140 */
[----:B------:R-:W-:Y:S01]  /*d760*/  VIADDMNMX R185, R185, 0x8, RZ, !PT ;  /* 0x00000008b9b97846 */ /* 0x000fe200078001ff */
[----:B------:R-:W-:Y:S06]  /*d770*/  BAR.SYNC.DEFER_BLOCKING 0x0 ;  /* 0x0000000000007b1d */ /* 0x000fec0000010000 */
[----:B-12-4-:R-:W-:Y:S05]  /*d780*/  @!P0 BRA `(.L_x_11196) ;  /* 0x0000000800148947 */ /* 0x016fea0003800000 */
        /* <DEDUP_REMOVED lines=13> */
.L_x_11198:
        /* <DEDUP_REMOVED lines=31> */
[----:B------:R-:W-:Y:S01]  /*da50*/  ISETP.NE.AND P0, PT, R38, RZ, PT ;  /* 0x000000ff2600720c */ /* 0x000fe20003f05270 */
[----:B------:R-:W3:Y:S01]  /*da60*/  LD.E.64 R42, desc[UR4][R100.64+0x38] ;  /* 0x00003804642a7980 */ /* 0x000ee2000c101b00 */
        /* <DEDUP_REMOVED lines=27> */
.L_x_11199:
[----:B------:R-:W-:Y:S05]  /*dc20*/  BSYNC.RECONVERGENT B0 ;  /* 0x0000000000007941 */ /* 0x000fea0003800200 */
.L_x_11197:
[----:B------:R-:W-:Y:S01]  /*dc30*/  IADD3 R38, P1, PT, R7, R170, RZ ;  /* 0x000000aa07267210 */ /* 0x000fe20007f3e0ff */
[----:B------:R-:W-:Y:S01]  /*dc40*/  IMAD.SHL.U32 R7, R164, 0x20, RZ ;  /* 0x00000020a4077824 */ /* 0x000fe200078e00ff */
        /* <DEDUP_REMOVED lines=57> */
.L_x_11196:
[----:B------:R-:W-:Y:S05]  /*dfe0*/  BSYNC.RECONVERGENT B1 ;  /* 0x0000000000017941 */ /* 0x000fea0003800200 */
.L_x_11195:
[----:B------:R-:W-:Y:S01]  /*dff0*/  VIADD R7, R4, 0x1 ;  /* 0x0000000104077836 */ /* 0x000fe20000000000 */
[----:B------:R-:W-:Y:S01]  /*e000*/  LOP3.LUT R180, R180, 0xfffffffd, RZ, 0xc0, !PT ;  /* 0xfffffffdb4b47812 */ /* 0x000fe200078ec0ff */
[----:B------:R-:W-:Y:S01]  /*e010*/  VIADD R2, R4, 0x8 ;  /* 0x0000000804027836 */ /* 0x000fe20000000000 */
[----:B------:R-:W2:Y:S02]  /*e020*/  LD.E R25, desc[UR4][R100.64+0xdc] ;  /* 0x0000dc0464197980 */ /* 0x000ea4000c101900 */
[C---:B------:R-:W-:Y:S02]  /*e030*/  ISETP.GE.AND P2, PT, R7.reuse, R186, PT ;  /* 0x000000ba0700720c */ /* 0x040fe40003f46270 */
[----:B------:R-:W-:Y:S02]  /*e040*/  ISETP.GE.AND P4, PT, R7, R181, PT ;  /* 0x000000b50700720c */ /* 0x000fe40003f86270 */
[----:B------:R-:W-:Y:S02]  /*e050*/  FSEL R29, R66, -INF , P2 ;  /* 0xff800000421d7808 */ /* 0x000fe40001000000 */
[----:B------:R-:W-:-:S02]  /*e060*/  ISETP.GE.AND P2, PT, R2, R184, PT ;  /* 0x000000b80200720c */ /* 0x000fc40003f46270 */
[C---:B------:R-:W-:Y:S02]  /*e070*/  ISETP.GE.AND P0, PT, R7.reuse, R185, PT ;  /* 0x000000b90700720c */ /* 0x040fe40003f06270 */
[----:B------:R-:W-:Y:S01]  /*e080*/  ISETP.GE.AND P3, PT, R7, R184, PT ;  /* 0x000000b80700720c */ /* 0x000fe20003f66270 */
[----:B------:R-:W-:Y:S01]  /*e090*/  VIADD R7, R4, 0x9 ;  /* 0x0000000904077836 */ /* 0x000fe20000000000 */
[----:B-1----:R-:W-:Y:S02]  /*e0a0*/  FSEL R53, R86, -INF , P0 ;  /* 0xff80000056357808 */ /* 0x002fe40000000000 */
[C---:B------:R-:W-:Y:S02]  /*e0b0*/  ISETP.GE.AND P1, PT, R2.reuse, R186, PT ;  /* 0x000000ba0200720c */ /* 0x040fe40003f26270 */
        /* <DEDUP_REMOVED lines=19> */
[C---:B------:R-:W-:Y:S02]  /*e1f0*/  LOP3.LUT P5, RZ, R180.reuse, 0x4, RZ, 0xc0, !PT ;  /* 0x00000004b4ff7812 */ /* 0x040fe400078ac0ff */
        /* <DEDUP_REMOVED lines=17> */
[C---:B------:R-:W-:Y:S02]  /*e310*/  LOP3.LUT P1, RZ, R180.reuse, 0x2, RZ, 0xc0, !PT ;  /* 0x00000002b4ff7812 */ /* 0x040fe4000782c0ff */
        /* <DEDUP_REMOVED lines=10> */
[----:B------:R-:W-:Y:S02]  /*e3c0*/  FSEL R21, R21, -INF , !P6 ;  /* 0xff80000015157808 */ /* 0x000fe40007000000 */
[----:B------:R-:W-:Y:S02]  /*e3d0*/  FSEL R19, R94, -INF , P0 ;  /* 0xff8000005e137808 */ /* 0x000fe40000000000 */
[----:B------:R-:W-:Y:S02]  /*e3e0*/  ISETP.GE.AND P0, PT, R2, R181, PT ;  /* 0x000000b50200720c */ /* 0x000fe40003f06270 */
[C---:B------:R-:W-:Y:S02]  /*e3f0*/  LOP3.LUT P6, RZ, R180.reuse, 0x1, RZ, 0xc0, !PT ;  /* 0x00000001b4ff7812 */ /* 0x040fe400078cc0ff */
[----:B------:R-:W-:Y:S02]  /*e400*/  ISETP.GE.AND P4, PT, R7, R184, PT ;  /* 0x000000b80700720c */ /* 0x000fe40003f86270 */
[----:B------:R-:W-:Y:S01]  /*e410*/  LOP3.LUT R180, R180, 0xfffffffd, RZ, 0xc0, !PT ;  /* 0xfffffffdb4b47812 */ /* 0x000fe200078ec0ff */
[----:B------:R-:W-:Y:S01]  /*e420*/  VIADD R7, R4, 0x20 ;  /* 0x0000002004077836 */ /* 0x000fe20000000000 */
[----:B------:R-:W-:-:S02]  /*e430*/  FSEL R71, R71, -INF , !P1 ;  /* 0xff80000047477808 */ /* 0x000fc40004800000 */
[----:B------:R-:W-:Y:S02]  /*e440*/  FSEL R19, R19, -INF , !P4 ;  /* 0xff80000013137808 */ /* 0x000fe40006000000 */
[----:B------:R-:W-:Y:S02]  /*e450*/  FSEL R77, R95, -INF , P3 ;  /* 0xff8000005f4d7808 */ /* 0x000fe40001800000 */
[----:B------:R-:W-:Y:S02]  /*e460*/  @P0 LOP3.LUT R180, R180, 0x2, RZ, 0xfc, !PT ;  /* 0x00000002b4b40812 */ /* 0x000fe400078efcff */
[----:B------:R-:W-:Y:S02]  /*e470*/  FSEL R13, R97, -INF , P2 ;  /* 0xff800000610d7808 */ /* 0x000fe40001000000 */
        /* <DEDUP_REMOVED lines=9> */
[----:B------:R-:W-:Y:S02]  /*e510*/  ISETP.GE.AND P5, PT, R7, R184, PT ;  /* 0x000000b80700720c */ /* 0x000fe40003fa6270 */
[----:B------:R-:W-:Y:S02]  /*e520*/  FSEL R75, R96, -INF , P1 ;  /* 0xff800000604b7808 */ /* 0x000fe40000800000 */
[----:B------:R-:W-:Y:S02]  /*e530*/  FSEL R7, R98, -INF , P0 ;  /* 0xff80000062077808 */ /* 0x000fe40000000000 */
[----:B------:R-:W-:Y:S02]  /*e540*/  LOP3.LUT P1, RZ, R180, 0x2, RZ, 0xc0, !PT ;  /* 0x00000002b4ff7812 */ /* 0x000fe4000782c0ff */
[----:B------:R-:W-:Y:S02]  /*e550*/  ISETP.GE.AND P0, PT, R2, R181, PT ;  /* 0x000000b50200720c */ /* 0x000fe40003f06270 */
[----:B------:R-:W-:-:S02]  /*e560*/  FSEL R75, R75, -INF , !P1 ;  /* 0xff8000004b4b7808 */ /* 0x000fc40004800000 */
[----:B------:R-:W-:Y:S02]  /*e570*/  FSEL R7, R7, -INF , !P4 ;  /* 0xff80000007077808 */ /* 0x000fe40006000000 */
[----:B------:R-:W-:Y:S02]  /*e580*/  P2R R14, PR, RZ, 0x1 ;  /* 0x00000001ff0e7803 */ /* 0x000fe40000000000 */
[C---:B------:R-:W-:Y:S02]  /*e590*/  ISETP.GE.AND P1, PT, R2.reuse, R186, PT ;  /* 0x000000ba0200720c */ /* 0x040fe40003f26270 */
[C---:B------:R-:W-:Y:S02]  /*e5a0*/  ISETP.GE.AND P0, PT, R2.reuse, R185, PT ;  /* 0x000000b90200720c */ /* 0x040fe40003f06270 */
[----:B------:R-:W-:Y:S01]  /*e5b0*/  ISETP.GE.AND P4, PT, R2, R184, PT ;  /* 0x000000b80200720c */ /* 0x000fe20003f86270 */
[----:B------:R-:W-:Y:S01]  /*e5c0*/  VIADD R2, R4, 0x29 ;  /* 0x0000002904027836 */ /* 0x000fe20000000000 */
[----:B------:R-:W-:-:S02]  /*e5d0*/  FSEL R102, R102, -INF , P1 ;  /* 0xff80000066667808 */ /* 0x000fc40000800000 */
[----:B------:R-:W-:Y:S02]  /*e5e0*/  FSEL R104, R104, -INF , P0 ;  /* 0xff80000068687808 */ /* 0x000fe40000000000 */
        /* <DEDUP_REMOVED lines=12> */
[----:B------:R-:W-:Y:S01]  /*e6b0*/  ISETP.GE.AND P0, PT, R2, R181, PT ;  /* 0x000000b50200720c */ /* 0x000fe20003f06270 */
[----:B------:R-:W-:Y:S01]  /*e6c0*/  VIADD R38, R4, 0x28 ;  /* 0x0000002804267836 */ /* 0x000fe20000000000 */
[----:B------:R-:W-:Y:S02]  /*e6d0*/  FSEL R99, R99, -INF , P3 ;  /* 0xff80000063637808 */ /* 0x000fe40001800000 */
[----:B------:R-:W-:Y:S02]  /*e6e0*/  FSEL R103, R103, -INF , P2 ;  /* 0xff80000067677808 */ /* 0x000fe40001000000 */
[----:B------:R-:W-:Y:S02]  /*e6f0*/  FSEL R217, R106, -INF , !P1 ;  /* 0xff8000006ad97808 */ /* 0x000fe40004800000 */
[----:B------:R-:W-:Y:S02]  /*e700*/  FSEL R129, R108, -INF , !P4 ;  /* 0xff8000006c817808 */ /* 0x000fe40006000000 */
[----:B------:R-:W-:-:S02]  /*e710*/  P2R R14, PR, RZ, 0x1 ;  /* 0x00000001ff0e7803 */ /* 0x000fc40000000000 */
[C---:B------:R-:W-:Y:S02]  /*e720*/  ISETP.GE.AND P1, PT, R2.reuse, R186, PT ;  /* 0x000000ba0200720c */ /* 0x040fe40003f26270 */
[C---:B------:R-:W-:Y:S02]  /*e730*/  ISETP.GE.AND P0, PT, R2.reuse, R185, PT ;  /* 0x000000b90200720c */ /* 0x040fe40003f06270 */
[----:B------:R-:W-:Y:S01]  /*e740*/  ISETP.GE.AND P4, PT, R2, R184, PT ;  /* 0x000000b80200720c */ /* 0x000fe20003f86270 */
[----:B------:R-:W-:Y:S01]  /*e750*/  VIADD R2, R4, 0x39 ;  /* 0x0000003904027836 */ /* 0x000fe20000000000 */
[----:B------:R-:W-:Y:S02]  /*e760*/  FSEL R211, R99, -INF , !P6 ;  /* 0xff80000063d37808 */ /* 0x000fe40007000000 */
[----:B------:R-:W-:Y:S02]  /*e770*/  FSEL R209, R103, -INF , !P5 ;  /* 0xff80000067d17808 */ /* 0x000fe40006800000 */
[----:B------:R-:W-:-:S02]  /*e780*/  ISETP.GE.AND P3, PT, R38, R186, PT ;  /* 0x000000ba2600720c */ /* 0x000fc40003f66270 */
[C---:B------:R-:W-:Y:S02]  /*e790*/  ISETP.GE.AND P6, PT, R38.reuse, R181, PT ;  /* 0x000000b52600720c */ /* 0x040fe40003fc6270 */
[C---:B------:R-:W-:Y:S02]  /*e7a0*/  ISETP.GE.AND P2, PT, R38.reuse, R185, PT ;  /* 0x000000b92600720c */ /* 0x040fe40003f46270 */
[----:B------:R-:W-:Y:S01]  /*e7b0*/  ISETP.GE.AND P5, PT, R38, R184, PT ;  /* 0x000000b82600720c */ /* 0x000fe20003fa6270 */
[----:B------:R-:W-:Y:S01]  /*e7c0*/  VIADD R38, R4, 0x30 ;  /* 0x0000003004267836 */ /* 0x000fe20000000000 */
[----:B------:R-:W-:Y:S02]  /*e7d0*/  FSEL R110, R110, -INF , P1 ;  /* 0xff8000006e6e7808 */ /* 0x000fe40000800000 */
[----:B------:R-:W-:Y:S02]  /*e7e0*/  ISETP.NE.AND P1, PT, R14, RZ, PT ;  /* 0x000000ff0e00720c */ /* 0x000fe40003f25270 */
[----:B------:R-:W-:-:S02]  /*e7f0*/  FSEL R112, R112, -INF , P0 ;  /* 0xff80000070707808 */ /* 0x000fc40000000000 */
[----:B------:R-:W-:Y:S02]  /*e800*/  ISETP.GE.AND P0, PT, R2, R181, PT ;  /* 0x000000b50200720c */ /* 0x000fe40003f06270 */
[----:B------:R-:W-:Y:S02]  /*e810*/  FSEL R105, R105, -INF , P3 ;  /* 0xff80000069697808 */ /* 0x000fe40001800000 */
[----:B------:R-:W-:Y:S02]  /*e820*/  FSEL R107, R107, -INF , P2 ;  /* 0xff8000006b6b7808 */ /* 0x000fe40001000000 */
[C---:B------:R-:W-:Y:S02]  /*e830*/  ISETP.GE.AND P3, PT, R38.reuse, R186, PT ;  /* 0x000000ba2600720c */ /* 0x040fe40003f66270 */
[----:B------:R-:W-:Y:S02]  /*e840*/  ISETP.GE.AND P2, PT, R38, R185, PT ;  /* 0x000000b92600720c */ /* 0x000fe40003f46270 */
[----:B------:R-:W-:-:S02]  /*e850*/  FSEL R203, R110, -INF , !P1 ;  /* 0xff8000006ecb7808 */ /* 0x000fc40004800000 */
[----:B------:R-:W-:Y:S02]  /*e860*/  ISETP.GE.AND P1, PT, R2, R186, PT ;  /* 0x000000ba0200720c */ /* 0x000fe40003f26270 */
[----:B------:R-:W-:Y:S02]  /*e870*/  FSEL R197, R112, -INF , !P4 ;  /* 0xff80000070c57808 */ /* 0x000fe40006000000 */
[----:B------:R-:W-:Y:S02]  /*e880*/  P2R R14, PR, RZ, 0x1 ;  /* 0x00000001ff0e7803 */ /* 0x000fe40000000000 */
[----:B------:R-:W-:Y:S02]  /*e890*/  FSEL R215, R105, -INF , !P6 ;  /* 0xff80000069d77808 */ /* 0x000fe40007000000 */
[----:B------:R-:W-:Y:S02]  /*e8a0*/  FSEL R207, R107, -INF , !P5 ;  /* 0xff8000006bcf7808 */ /* 0x000fe40006800000 */
[----:B------:R-:W-:-:S02]  /*e8b0*/  ISETP.GE.AND P0, PT, R2, R185, PT ;  /* 0x000000b90200720c */ /* 0x000fc40003f06270 */
[-C--:B------:R-:W-:Y:S01]  /*e8c0*/  ISETP.GE.AND P4, PT, R2, R184.reuse, PT ;  /* 0x000000b80200720c */ /* 0x080fe20003f86270 */
[----:B------:R-:W-:Y:S01]  /*e8d0*/  VIADD R2, R4, 0x41 ;  /* 0x0000004104027836 */ /* 0x000fe20000000000 */
[C---:B------:R-:W-:Y:S02]  /*e8e0*/  ISETP.GE.AND P6, PT, R38.reuse, R181, PT ;  /* 0x000000b52600720c */ /* 0x040fe40003fc6270 */
[----:B------:R-:W-:Y:S01]  /*e8f0*/  ISETP.GE.AND P5, PT, R38, R184, PT ;  /* 0x000000b82600720c */ /* 0x000fe20003fa6270 */
[----:B------:R-:W-:Y:S01]  /*e900*/  VIADD R38, R4, 0x38 ;  /* 0x0000003804267836 */ /* 0x000fe20000000000 */
[----:B------:R-:W-:Y:S02]  /*e910*/  FSEL R109, R109, -INF , P3 ;  /* 0xff8000006d6d7808 */ /* 0x000fe40001800000 */
[----:B------:R-:W-:Y:S02]  /*e920*/  FSEL R111, R111, -INF , P2 ;  /* 0xff8000006f6f7808 */ /* 0x000fe40001000000 */
[----:B------:R-:W-:-:S02]  /*e930*/  FSEL R114, R114, -INF , P1 ;  /* 0xff80000072727808 */ /* 0x000fc40000800000 */
[----:B------:R-:W-:Y:S02]  /*e940*/  ISETP.NE.AND P1, PT, R14, RZ, PT ;  /* 0x000000ff0e00720c */ /* 0x000fe40003f25270 */
[----:B------:R-:W-:Y:S02]  /*e950*/  FSEL R116, R116, -INF , P0 ;  /* 0xff80000074747808 */ /* 0x000fe40000000000 */
[----:B------:R-:W-:Y:S02]  /*e960*/  FSEL R121, R109, -INF , !P6 ;  /* 0xff8000006d797808 */ /* 0x000fe40007000000 */
[----:B------:R-:W-:Y:S02]  /*e970*/  FSEL R123, R111, -INF , !P5 ;  /* 0xff8000006f7b7808 */ /* 0x000fe40006800000 */
[----:B------:R-:W-:Y:S02]  /*e980*/  ISETP.GE.AND P0, PT, R2, R181, PT ;  /* 0x000000b50200720c */ /* 0x000fe40003f06270 */
[----:B------:R-:W-:-:S02]  /*e990*/  ISETP.GE.AND P3, PT, R38, R186, PT ;  /* 0x000000ba2600720c */ /* 0x000fc40003f66270 */
[C---:B------:R-:W-:Y:S02]  /*e9a0*/  ISETP.GE.AND P6, PT, R38.reuse, R181, PT ;  /* 0x000000b52600720c */ /* 0x040fe40003fc6270 */
[C---:B------:R-:W-:Y:S02]  /*e9b0*/  ISETP.GE.AND P2, PT, R38.reuse, R185, PT ;  /* 0x000000b92600720c */ /* 0x040fe40003f46270 */
[----:B------:R-:W-:Y:S01]  /*e9c0*/  ISETP.GE.AND P5, PT, R38, R184, PT ;  /* 0x000000b82600720c */ /* 0x000fe20003fa6270 */
[----:B------:R-:W-:Y:S01]  /*e9d0*/  VIADD R38, R4, 0x40 ;  /* 0x0000004004267836 */ /* 0x000fe20000000000 */
[----:B------:R-:W-:Y:S02]  /*e9e0*/  FSEL R199, R114, -INF , !P1 ;  /* 0xff80000072c77808 */ /* 0x000fe40004800000 */
[----:B------:R-:W-:Y:S02]  /*e9f0*/  ISETP.GE.AND P1, PT, R2, R186, PT ;  /* 0x000000ba0200720c */ /* 0x000fe40003f26270 */
[----:B------:R-:W-:-:S02]  /*ea00*/  P2R R14, PR, RZ, 0x1 ;  /* 0x00000001ff0e7803 */ /* 0x000fc40000000000 */
[----:B------:R-:W-:Y:S02]  /*ea10*/  FSEL R113, R113, -INF , P3 ;  /* 0xff80000071717808 */ /* 0x000fe40001800000 */
[----:B------:R-:W-:Y:S02]  /*ea20*/  FSEL R115, R115, -INF , P2 ;  /* 0xff80000073737808 */ /* 0x000fe40001000000 */
[----:B------:R-:W-:Y:S02]  /*ea30*/  FSEL R195, R116, -INF , !P4 ;  /* 0xff80000074c37808 */ /* 0x000fe40006000000 */
[C---:B------:R-:W-:Y:S02]  /*ea40*/  ISETP.GE.AND P3, PT, R38.reuse, R186, PT ;  /* 0x000000ba2600720c */ /* 0x040fe40003f66270 */
[-C--:B------:R-:W-:Y:S02]  /*ea50*/  ISETP.GE.AND P2, PT, R38, R185.reuse, PT ;  /* 0x000000b92600720c */ /* 0x080fe40003f46270 */
[----:B------:R-:W-:-:S02]  /*ea60*/  ISETP.GE.AND P0, PT, R2, R185, PT ;  /* 0x000000b90200720c */ /* 0x000fc40003f06270 */
[----:B------:R-:W-:Y:S01]  /*ea70*/  ISETP.GE.AND P4, PT, R2, R184, PT ;  /* 0x000000b80200720c */ /* 0x000fe20003f86270 */
[----:B------:R-:W-:Y:S01]  /*ea80*/  VIADD R2, R4, 0x49 ;  /* 0x0000004904027836 */ /* 0x000fe20000000000 */
[----:B------:R-:W-:Y:S02]  /*ea90*/  FSEL R118, R118, -INF , P1 ;  /* 0xff80000076767808 */ /* 0x000fe40000800000 */
[----:B------:R-:W-:Y:S02]  /*eaa0*/  ISETP.NE.AND P1, PT, R14, RZ, PT ;  /* 0x000000ff0e00720c */ /* 0x000fe40003f25270 */
[----:B------:R-:W-:Y:S02]  /*eab0*/  FSEL R201, R113, -INF , !P6 ;  /* 0xff80000071c97808 */ /* 0x000fe40007000000 */
[----:B------:R-:W-:Y:S02]  /*eac0*/  FSEL R119, R115, -INF , !P5 ;  /* 0xff80000073777808 */ /* 0x000fe40006800000 */
[----:B------:R-:W-:-:S02]  /*ead0*/  ISETP.GE.AND P6, PT, R38, R181, PT ;  /* 0x000000b52600720c */ /* 0x000fc40003fc6270 */
[----:B------:R-:W-:Y:S01]  /*eae0*/  ISETP.GE.AND P5, PT, R38, R184, PT ;  /* 0x000000b82600720c */ /* 0x000fe20003fa6270 */
[----:B------:R-:W-:Y:S01]  /*eaf0*/  VIADD R38, R4, 0x48 ;  /* 0x0000004804267836 */ /* 0x000fe20000000000 */
[----:B------:R-:W-:Y:S02]  /*eb00*/  FSEL R117, R117, -INF , P3 ;  /* 0xff80000075757808 */ /* 0x000fe40001800000 */
[----:B------:R-:W-:Y:S02]  /*eb10*/  FSEL R120, R120, -INF , P2 ;  /* 0xff80000078787808 */ /* 0x000fe40001000000 */
[----:B------:R-:W-:Y:S02]  /*eb20*/  FSEL R193, R118, -INF , !P1 ;  /* 0xff80000076c17808 */ /* 0x000fe40004800000 */
[----:B------:R-:W-:Y:S02]  /*eb30*/  ISETP.GE.AND P1, PT, R2, R181, PT ;  /* 0x000000b50200720c */ /* 0x000fe40003f26270 */
[----:B------:R-:W-:-:S02]  /*eb40*/  FSEL R44, R44, -INF , P0 ;  /* 0xff8000002c2c7808 */ /* 0x000fc40000000000 */
[----:B------:R-:W-:Y:S02]  /*eb50*/  FSEL R171, R117, -INF , !P6 ;  /* 0xff80000075ab7808 */ /* 0x000fe40007000000 */
[----:B------:R-:W-:Y:S01]  /*eb60*/  FSEL R151, R120, -INF , !P5 ;  /* 0xff80000078977808 */ /* 0x000fe20006800000 */
[----:B------:R-:W-:Y:S01]  /*eb70*/  VIADD R14, R4, 0x50 ;  /* 0x00000050040e7836 */ /* 0x000fe20000000000 */
[C---:B------:R-:W-:Y:S02]  /*eb80*/  ISETP.GE.AND P3, PT, R38.reuse, R186, PT ;  /* 0x000000ba2600720c */ /* 0x040fe40003f66270 */
[C---:B------:R-:W-:Y:S02]  /*eb90*/  ISETP.GE.AND P6, PT, R38.reuse, R181, PT ;  /* 0x000000b52600720c */ /* 0x040fe40003fc6270 */
[C---:B------:R-:W-:Y:S02]  /*eba0*/  ISETP.GE.AND P2, PT, R38.reuse, R185, PT ;  /* 0x000000b92600720c */ /* 0x040fe40003f46270 */
[----:B------:R-:W-:-:S02]  /*ebb0*/  ISETP.GE.AND P5, PT, R38, R184, PT ;  /* 0x000000b82600720c */ /* 0x000fc40003fa6270 */
[----:B------:R-:W-:Y:S02]  /*ebc0*/  P2R R38, PR, RZ, 0x2 ;  /* 0x00000002ff267803 */ /* 0x000fe40000000000 */
[----:B------:R-:W-:Y:S02]  /*ebd0*/  ISETP.GE.AND P0, PT, R2, R186, PT ;  /* 0x000000ba0200720c */ /* 0x000fe40003f06270 */
[----:B------:R-:W-:Y:S02]  /*ebe0*/  FSEL R189, R44, -INF , !P4 ;  /* 0xff8000002cbd7808 */ /* 0x000fe40006000000 */
[C---:B------:R-:W-:Y:S02]  /*ebf0*/  ISETP.GE.AND P1, PT, R2.reuse, R185, PT ;  /* 0x000000b90200720c */ /* 0x040fe40003f26270 */
[----:B------:R-:W-:Y:S01]  /*ec00*/  ISETP.GE.AND P4, PT, R2, R184, PT ;  /* 0x000000b80200720c */ /* 0x000fe20003f86270 */
[----:B------:R-:W-:Y:S01]  /*ec10*/  VIADD R2, R4, 0x51 ;  /* 0x0000005104027836 */ /* 0x000fe20000000000 */
[----:B------:R-:W-:-:S02]  /*ec20*/  FSEL R45, R45, -INF , P3 ;  /* 0xff8000002d2d7808 */ /* 0x000fc40001800000 */
[----:B------:R-:W-:Y:S02]  /*ec30*/  FSEL R122, R122, -INF , P2 ;  /* 0xff8000007a7a7808 */ /* 0x000fe40001000000 */
[----:B------:R-:W-:Y:S02]  /*ec40*/  ISETP.NE.AND P2, PT, R38, RZ, PT ;  /* 0x000000ff2600720c */ /* 0x000fe40003f45270 */
[----:B------:R-:W-:Y:S02]  /*ec50*/  ISETP.GE.AND P3, PT, R14, R186, PT ;  /* 0x000000ba0e00720c */ /* 0x000fe40003f66270 */
[----:B------:R-:W-:Y:S02]  /*ec60*/  FSEL R0, R0, -INF , P0 ;  /* 0xff80000000007808 */ /* 0x000fe40000000000 */
[----:B------:R-:W-:Y:S02]  /*ec70*/  FSEL R46, R46, -INF , P1 ;  /* 0xff8000002e2e7808 */ /* 0x000fe40000800000 */
[----:B------:R-:W-:-:S02]  /*ec80*/  ISETP.GE.AND P1, PT, R2, R181, PT ;  /* 0x000000b50200720c */ /* 0x000fc40003f26270 */
[----:B------:R-:W-:Y:S02]  /*ec90*/  FSEL R191, R0, -INF , !P2 ;  /* 0xff80000000bf7808 */ /* 0x000fe40005000000 */
[----:B------:R-:W-:Y:S02]  /*eca0*/  FSEL R187, R46, -INF , !P4 ;  /* 0xff8000002ebb7808 */ /* 0x000fe40006000000 */
[----:B------:R-:W-:Y:S02]  /*ecb0*/  FSEL R24, R24, -INF , P3 ;  /* 0xff80000018187808 */ /* 0x000fe40001800000 */
[C---:B------:R-:W-:Y:S02]  /*ecc0*/  ISETP.GE.AND P2, PT, R2.reuse, R186, PT ;  /* 0x000000ba0200720c */ /* 0x040fe40003f46270 */
[CC--:B------:R-:W-:Y:S02]  /*ecd0*/  ISETP.GE.AND P4, PT, R2.reuse, R185.reuse, PT ;  /* 0x000000b90200720c */ /* 0x0c0fe40003f86270 */
[----:B------:R-:W-:Y:S01]  /*ece0*/  ISETP.GE.AND P3, PT, R2, R184, PT ;  /* 0x000000b80200720c */ /* 0x000fe20003f66270 */
[----:B------:R-:W-:Y:S01]  /*ecf0*/  VIADD R2, R4, 0x58 ;  /* 0x0000005804027836 */ /* 0x000fe20000000000 */
[----:B------:R-:W-:-:S02]  /*ed00*/  ISETP.GE.AND P0, PT, R14, R185, PT ;  /* 0x000000b90e00720c */ /* 0x000fc40003f06270 */
[----:B------:R-:W-:Y:S02]  /*ed10*/  LOP3.LUT R180, R180, 0xfffffffd, RZ, 0xc0, !PT ;  /* 0xfffffffdb4b47812 */ /* 0x000fe400078ec0ff */
[----:B------:R-:W-:Y:S02]  /*ed20*/  FSEL R26, R26, -INF , P0 ;  /* 0xff8000001a1a7808 */ /* 0x000fe40000000000 */
[----:B------:R-:W-:Y:S01]  /*ed30*/  ISETP.GE.AND P0, PT, R2, R181, PT ;  /* 0x000000b50200720c */ /* 0x000fe20003f06270 */
[----:B------:R-:W-:Y:S01]  /*ed40*/  VIADD R0, R4, 0x59 ;  /* 0x0000005904007836 */ /* 0x000fe20000000000 */
[----:B------:R-:W-:Y:S02]  /*ed50*/  @P1 LOP3.LUT R180, R180, 0x2, RZ, 0xfc, !PT ;  /* 0x00000002b4b41812 */ /* 0x000fe400078efcff */
[----:B------:R-:W-:Y:S02]  /*ed60*/  FSEL R27, R27, -INF , P4 ;  /* 0xff8000001b1b7808 */ /* 0x000fe40002000000 */
[----:B------:R-:W-:-:S02]  /*ed70*/  LOP3.LUT R180, R180, 0xfffffffe, RZ, 0xc0, !PT ;  /* 0xfffffffeb4b47812 */ /* 0x000fc400078ec0ff */
[----:B------:R-:W-:Y:S02]  /*ed80*/  ISETP.GE.AND P4, PT, R0, R181, PT ;  /* 0x000000b50000720c */ /* 0x000fe40003f86270 */
[----:B------:R-:W-:Y:S02]  /*ed90*/  FSEL R147, R122, -INF , !P5 ;  /* 0xff8000007a937808 */ /* 0x000fe40006800000 */
[----:B------:R-:W-:Y:S02]  /*eda0*/  ISETP.GE.AND P5, PT, R14, R184, PT ;  /* 0x000000b80e00720c */ /* 0x000fe40003fa6270 */
[----:B------:R-:W-:Y:S02]  /*edb0*/  ISETP.GE.AND P1, PT, R2, R186, PT ;  /* 0x000000ba0200720c */ /* 0x000fe40003f26270 */
[----:B------:R-:W-:Y:S02]  /*edc0*/  @P0 LOP3.LUT R180, R180, 0x1, RZ, 0xfc, !PT ;  /* 0x00000001b4b40812 */ /* 0x000fe400078efcff */
[----:B------:R-:W-:-:S02]  /*edd0*/  FSEL R47, R47, -INF , P2 ;  /* 0xff8000002f2f7808 */ /* 0x000fc40001000000 */
[----:B------:R-:W-:Y:S02]  /*ede0*/  FSEL R137, R26, -INF , !P5 ;  /* 0xff8000001a897808 */ /* 0x000fe40006800000 */
[----:B------:R-:W-:Y:S02]  /*edf0*/  FSEL R72, R72, -INF , P1 ;  /* 0xff80000048487808 */ /* 0x000fe40000800000 */
[C---:B------:R-:W-:Y:S02]  /*ee00*/  LOP3.LUT P2, RZ, R180.reuse, 0x1, RZ, 0xc0, !PT ;  /* 0x00000001b4ff7812 */ /* 0x040fe4000784c0ff */
[----:B------:R-:W-:Y:S02]  /*ee10*/  LOP3.LUT P5, RZ, R180, 0x2, RZ, 0xc0, !PT ;  /* 0x00000002b4ff7812 */ /* 0x000fe400078ac0ff */
[----:B------:R-:W-:Y:S02]  /*ee20*/  ISETP.GE.AND P1, PT, R0, R184, PT ;  /* 0x000000b80000720c */ /* 0x000fe40003f26270 */
[----:B------:R-:W-:-:S04]  /*ee30*/  LOP3.LUT R180, R180, 0xfffffffd, RZ, 0xc0, !PT ;  /* 0xfffffffdb4b47812 */ /* 0x000fc800078ec0ff */
[----:B------:R-:W-:Y:S02]  /*ee40*/  @P4 LOP3.LUT R180, R180, 0x2, RZ, 0xfc, !PT ;  /* 0x00000002b4b44812 */ /* 0x000fe400078efcff */
[----:B------:R-:W-:Y:S02]  /*ee50*/  FSEL R141, R47, -INF , !P5 ;  /* 0xff8000002f8d7808 */ /* 0x000fe40006800000 */
[----:B------:R-:W-:Y:S02]  /*ee60*/  LOP3.LUT R180, R180, 0xfffffffb, RZ, 0xc0, !PT ;  /* 0xfffffffbb4b47812 */ /* 0x000fe400078ec0ff */
[C---:B------:R-:W-:Y:S02]  /*ee70*/  ISETP.GE.AND P5, PT, R0.reuse, R186, PT ;  /* 0x000000ba0000720c */ /* 0x040fe40003fa6270 */
[----:B------:R-:W-:Y:S01]  /*ee80*/  ISETP.GE.AND P4, PT, R0, R185, PT ;  /* 0x000000b90000720c */ /* 0x000fe20003f86270 */
[----:B------:R-:W-:Y:S01]  /*ee90*/  VIADD R0, R4, 0x60 ;  /* 0x0000006004007836 */ /* 0x000fe20000000000 */
[----:B------:R-:W-:-:S02]  /*eea0*/  @P1 LOP3.LUT R180, R180, 0x4, RZ, 0xfc, !PT ;  /* 0x00000004b4b41812 */ /* 0x000fc400078efcff */
[----:B------:R-:W-:Y:S02]  /*eeb0*/  FSEL R149, R45, -INF , !P6 ;  /* 0xff8000002d957808 */ /* 0x000fe40007000000 */
[----:B------:R-:W-:Y:S02]  /*eec0*/  ISETP.GE.AND P1, PT, R4, R186, PT ;  /* 0x000000ba0400720c */ /* 0x000fe40003f26270 */
[----:B------:R-:W-:Y:S02]  /*eed0*/  ISETP.GE.AND P6, PT, R14, R181, PT ;  /* 0x000000b50e00720c */ /* 0x000fe40003fc6270 */
[----:B------:R-:W-:Y:S02]  /*eee0*/  ISETP.GE.AND P0, PT, R2, R185, PT ;  /* 0x000000b90200720c */ /* 0x000fe40003f06270 */
[----:B------:R-:W-:Y:S02]  /*eef0*/  FSEL R40, R40, -INF , P4 ;  /* 0xff80000028287808 */ /* 0x000fe40002000000 */
[----:B------:R-:W-:-:S02]  /*ef00*/  FSEL R139, R72, -INF , !P2 ;  /* 0xff800000488b7808 */ /* 0x000fc40005000000 */
[----:B------:R-:W-:Y:S02]  /*ef10*/  ISETP.GE.AND P4, PT, R0, R185, PT ;  /* 0x000000b90000720c */ /* 0x000fe40003f86270 */
[----:B------:R-:W-:Y:S02]  /*ef20*/  ISETP.GE.AND P2, PT, R4, R181, PT ;  /* 0x000000b50400720c */ /* 0x000fe40003f46270 */
[----:B------:R-:W-:Y:S02]  /*ef30*/  FSEL R65, R65, -INF , P1 ;  /* 0xff80000041417808 */ /* 0x000fe40000800000 */
[----:B------:R-:W-:Y:S02]  /*ef40*/  FSEL R143, R24, -INF , !P6 ;  /* 0xff800000188f7808 */ /* 0x000fe40007000000 */
[----:B------:R-:W-:Y:S02]  /*ef50*/  ISETP.GE.AND P6, PT, R2, R184, PT ;  /* 0x000000b80200720c */ /* 0x000fe40003fc6270 */
[----:B------:R-:W-:-:S02]  /*ef60*/  FSEL R135, R27, -INF , !P3 ;  /* 0xff8000001b877808 */ /* 0x000fc40005800000 */
[----:B------:R-:W-:Y:S02]  /*ef70*/  FSEL R33, R33, -INF , P0 ;  /* 0xff80000021217808 */ /* 0x000fe40000000000 */
[C---:B------:R-:W-:Y:S02]  /*ef80*/  ISETP.GE.AND P0, PT, R0.reuse, R186, PT ;  /* 0x000000ba0000720c */ /* 0x040fe40003f06270 */
[C---:B------:R-:W-:Y:S02]  /*ef90*/  ISETP.GE.AND P3, PT, R0.reuse, R181, PT ;  /* 0x000000b50000720c */ /* 0x040fe40003f66270 */
[----:B------:R-:W-:Y:S02]  /*efa0*/  ISETP.GE.AND P1, PT, R0, R184, PT ;  /* 0x000000b80000720c */ /* 0x000fe40003f26270 */
[----:B------:R-:W-:Y:S02]  /*efb0*/  FSEL R0, R65, -INF , !P2 ;  /* 0xff80000041007808 */ /* 0x000fe40005000000 */
[----:B------:R-:W-:-:S02]  /*efc0*/  FSEL R133, R33, -INF , !P6 ;  /* 0xff80000021857808 */ /* 0x000fc40007000000 */
[----:B------:R-:W-:Y:S02]  /*efd0*/  LOP3.LUT P6, RZ, R180, 0x2, RZ, 0xc0, !PT ;  /* 0x00000002b4ff7812 */ /* 0x000fe400078cc0ff */
[----:B------:R-:W-:Y:S02]  /*efe0*/  FSEL R32, R32, -INF , P5 ;  /* 0xff80000020207808 */ /* 0x000fe40002800000 */
[----:B------:R-:W-:Y:S02]  /*eff0*/  LOP3.LUT R180, R180, 0xfffffffe, RZ, 0xc0, !PT ;  /* 0xfffffffeb4b47812 */ /* 0x000fe400078ec0ff */
[----:B------:R-:W-:Y:S02]  /*f000*/  FMNMX3.FTZ R2, R0, R29, R43, !PT ;  /* 0x0000001d00027276 */ /* 0x000fe4000781002b */
[----:B------:R-:W-:Y:S01]  /*f010*/  FSEL R145, R32, -INF , !P6 ;  /* 0xff80000020917808 */ /* 0x000fe20007000000 */
[----:B------:R-:W-:Y:S01]  /*f020*/  VIADD R32, R4, 0x61 ;  /* 0x0000006104207836 */ /* 0x000fe20000000000 */
[----:B------:R-:W-:-:S02]  /*f030*/  FSEL R113, R34, -INF , P0 ;  /* 0xff80000022717808 */ /* 0x000fc40000000000 */
[----:B------:R-:W-:Y:S02]  /*f040*/  @P4 LOP3.LUT R180, R180, 0x1, RZ, 0xfc, !PT ;  /* 0x00000001b4b44812 */ /* 0x000fe400078efcff */
[----:B------:R-:W-:Y:S01]  /*f050*/  FMNMX3.FTZ R34, R2, R69, R73, !PT ;  /* 0x0000004502227276 */ /* 0x000fe20007810049 */
[----:B------:R-:W-:Y:S01]  /*f060*/  VIADD R27, R4, 0x68 ;  /* 0x00000068041b7836 */ /* 0x000fe20000000000 */
[----:B------:R-:W-:Y:S02]  /*f070*/  LOP3.LUT R180, R180, 0xfffffffd, RZ, 0xc0, !PT ;  /* 0xfffffffdb4b47812 */ /* 0x000fe400078ec0ff */
[----:B------:R-:W-:Y:S02]  /*f080*/  FMNMX3.FTZ R34, R34, R71, R77, !PT ;  /* 0x0000004722227276 */ /* 0x000fe4000781004d */
[----:B------:R-:W-:Y:S02]  /*f090*/  ISETP.GE.AND P0, PT, R32, R186, PT ;  /* 0x000000ba2000720c */ /* 0x000fe40003f06270 */
[----:B------:R-:W-:-:S02]  /*f0a0*/  @P1 LOP3.LUT R180, R180, 0x2, RZ, 0xfc, !PT ;  /* 0x00000002b4b41812 */ /* 0x000fc400078efcff */
[----:B------:R-:W-:Y:S02]  /*f0b0*/  FMNMX3.FTZ R34, R34, R75, R211, !PT ;  /* 0x0000004b22227276 */ /* 0x000fe400078100d3 */
[----:B------:R-:W-:Y:S02]  /*f0c0*/  ISETP.GE.AND P1, PT, R32, R181, PT ;  /* 0x000000b52000720c */ /* 0x000fe40003f26270 */
[----:B------:R-:W-:Y:S02]  /*f0d0*/  FSEL R48, R48, -INF , P0 ;  /* 0xff80000030307808 */ /* 0x000fe40000000000 */
[----:B------:R-:W-:Y:S01]  /*f0e0*/  ISETP.GE.AND P0, PT, R27, R186, PT ;  /* 0x000000ba1b00720c */ /* 0x000fe20003f06270 */
[----:B------:R-:W-:Y:S01]  /*f0f0*/  VIADD R26, R4, 0x69 ;  /* 0x00000069041a7836 */ /* 0x000fe20000000000 */
[----:B------:R-:W-:Y:S02]  /*f100*/  FMNMX3.FTZ R34, R34, R213, R215, !PT ;  /* 0x000000d522227276 */ /* 0x000fe400078100d7 */
[----:B------:R-:W-:-:S02]  /*f110*/  FSEL R111, R48, -INF , !P1 ;  /* 0xff800000306f7808 */ /* 0x000fc40004800000 */
[----:B------:R-:W-:Y:S02]  /*f120*/  ISETP.GE.AND P1, PT, R27, R181, PT ;  /* 0x000000b51b00720c */ /* 0x000fe40003f26270 */
[----:B------:R-:W-:Y:S02]  /*f130*/  FSEL R16, R16, -INF , P0 ;  /* 0xff80000010107808 */ /* 0x000fe40000000000 */
[----:B------:R-:W-:Y:S02]  /*f140*/  FMNMX3.FTZ R34, R34, R217, R121, !PT ;  /* 0x000000d922227276 */ /* 0x000fe40007810079 */
[----:B------:R-:W-:Y:S01]  /*f150*/  ISETP.GE.AND P0, PT, R26, R186, PT ;  /* 0x000000ba1a00720c */ /* 0x000fe20003f06270 */
[----:B------:R-:W-:Y:S01]  /*f160*/  VIADD R24, R4, 0x70 ;  /* 0x0000007004187836 */ /* 0x000fe20000000000 */
[----:B------:R-:W-:Y:S01]  /*f170*/  FSEL R109, R16, -INF , !P1 ;  /* 0xff800000106d7808 */ /* 0x000fe20004800000 */
[C---:B------:R-:W-:Y:S01]  /*f180*/  VIADD R14, R4.reuse, 0x71 ;  /* 0x00000071040e7836 */ /* 0x040fe20000000000 */
[C---:B------:R-:W-:Y:S01]  /*f190*/  ISETP.GE.AND P4, PT, R4.reuse, R185, PT ;  /* 0x000000b90400720c */ /* 0x040fe20003f86270 */
[C---:B------:R-:W-:Y:S01]  /*f1a0*/  VIADD R2, R4.reuse, 0x78 ;  /* 0x0000007804027836 */ /* 0x040fe20000000000 */
[C---:B------:R-:W-:Y:S01]  /*f1b0*/  ISETP.GE.AND P6, PT, R4.reuse, R184, PT ;  /* 0x000000b80400720c */ /* 0x040fe20003fc6270 */
[----:B------:R-:W-:Y:S01]  /*f1c0*/  VIADD R16, R4, 0x79 ;  /* 0x0000007904107836 */ /* 0x000fe20000000000 */
[----:B------:R-:W-:-:S02]  /*f1d0*/  FMNMX3.FTZ R4, R34, R203, R201, !PT ;  /* 0x000000cb22047276 */ /* 0x000fc400078100c9 */
[----:B------:R-:W-:Y:S02]  /*f1e0*/  ISETP.GE.AND P1, PT, R26, R181, PT ;  /* 0x000000b51a00720c */ /* 0x000fe40003f26270 */
[----:B------:R-:W-:Y:S02]  /*f1f0*/  FSEL R37, R37, -INF , P0 ;  /* 0xff80000025257808 */ /* 0x000fe40000000000 */
[----:B------:R-:W-:Y:S02]  /*f200*/  FMNMX3.FTZ R4, R4, R199, R171, !PT ;  /* 0x000000c704047276 */ /* 0x000fe400078100ab */
[-C--:B------:R-:W-:Y:S02]  /*f210*/  ISETP.GE.AND P0, PT, R24, R186.reuse, PT ;  /* 0x000000ba1800720c */ /* 0x080fe40003f06270 */
[----:B------:R-:W-:Y:S02]  /*f220*/  FSEL R107, R37, -INF , !P1 ;  /* 0xff800000256b7808 */ /* 0x000fe40004800000 */
[----:B------:R-:W-:-:S02]  /*f230*/  ISETP.GE.AND P1, PT, R14, R186, PT ;  /* 0x000000ba0e00720c */ /* 0x000fc40003f26270 */
[----:B------:R-:W-:Y:S02]  /*f240*/  FMNMX3.FTZ R4, R4, R193, R149, !PT ;  /* 0x000000c104047276 */ /* 0x000fe40007810095 */
[----:B------:R-:W-:Y:S02]  /*f250*/  FSEL R28, R28, -INF , P0 ;  /* 0xff8000001c1c7808 */ /* 0x000fe40000000000 */
[----:B------:R-:W-:Y:S02]  /*f260*/  ISETP.GE.AND P0, PT, R2, R186, PT ;  /* 0x000000ba0200720c */ /* 0x000fe40003f06270 */
[----:B------:R-:W-:Y:S02]  /*f270*/  FSEL R22, R22, -INF , P1 ;  /* 0xff80000016167808 */ /* 0x000fe40000800000 */
[----:B------:R-:W-:Y:S02]  /*f280*/  ISETP.GE.AND P1, PT, R24, R181, PT ;  /* 0x000000b51800720c */ /* 0x000fe40003f26270 */
[----:B------:R-:W-:-:S02]  /*f290*/  FMNMX3.FTZ R4, R4, R191, R143, !PT ;  /* 0x000000bf04047276 */ /* 0x000fc4000781008f */
[----:B------:R-:W-:Y:S02]  /*f2a0*/  FSEL R67, R67, -INF , P4 ;  /* 0xff80000043437808 */ /* 0x000fe40002000000 */
[----:B------:R-:W-:Y:S02]  /*f2b0*/  FSEL R31, R31, -INF , P0 ;  /* 0xff8000001f1f7808 */ /* 0x000fe40000000000 */
[----:B------:R-:W-:Y:S02]  /*f2c0*/  FSEL R51, R28, -INF , !P1 ;  /* 0xff8000001c337808 */ /* 0x000fe40004800000 */
[----:B------:R-:W-:Y:S02]  /*f2d0*/  ISETP.GE.AND P0, PT, R14, R181, PT ;  /* 0x000000b50e00720c */ /* 0x000fe40003f06270 */
[----:B------:R-:W-:Y:S02]  /*f2e0*/  FSEL R113, R113, -INF , !P3 ;  /* 0xff80000071717808 */ /* 0x000fe40005800000 */
[----:B------:R-:W-:-:S02]  /*f2f0*/  FMNMX3.FTZ R28, R4, R141, R139, !PT ;  /* 0x0000008d041c7276 */ /* 0x000fc4000781008b */
[----:B------:R-:W-:Y:S02]  /*f300*/  FSEL R4, R67, -INF , !P6 ;  /* 0xff80000043047808 */ /* 0x000fe40007000000 */
[----:B------:R-:W-:Y:S02]  /*f310*/  FSEL R49, R22, -INF , !P0 ;  /* 0xff80000016317808 */ /* 0x000fe40004000000 */
[----:B------:R-:W-:Y:S02]  /*f320*/  FMNMX3.FTZ R22, R28, R145, R113, !PT ;  /* 0x000000911c167276 */ /* 0x000fe40007810071 */
[----:B------:R-:W-:-:S04]  /*f330*/  FMNMX3.FTZ R28, R4, R53, R15, !PT ;  /* 0x00000035041c7276 */ /* 0x000fc8000781000f */
[----:B------:R-:W-:-:S04]  /*f340*/  FMNMX3.FTZ R28, R28, R23, R21, !PT ;  /* 0x000000171c1c7276 */ /* 0x000fc80007810015 */
[----:B------:R-:W-:Y:S02]  /*f350*/  FMNMX3.FTZ R28, R28, R19, R13, !PT ;  /* 0x000000131c1c7276 */ /* 0x000fe4000781000d */
[----:B------:R-:W-:Y:S02]  /*f360*/  ISETP.GE.AND P2, PT, R2, R181, PT ;  /* 0x000000b50200720c */ /* 0x000fe40003f46270 */
[----:B------:R-:W-:Y:S02]  /*f370*/  FMNMX3.FTZ R28, R28, R7, R209, !PT ;  /* 0x000000071c1c7276 */ /* 0x000fe400078100d1 */
[----:B------:R-:W-:Y:S02]  /*f380*/  ISETP.GE.AND P0, PT, R16, R186, PT ;  /* 0x000000ba1000720c */ /* 0x000fe40003f06270 */
[----:B------:R-:W-:Y:S02]  /*f390*/  FMNMX3.FTZ R22, R22, R111, R109, !PT ;  /* 0x0000006f16167276 */ /* 0x000fe4000781006d */
[----:B------:R-:W-:-:S02]  /*f3a0*/  FMNMX3.FTZ R28, R28, R205, R207, !PT ;  /* 0x000000cd1c1c7276 */ /* 0x000fc400078100cf */
[----:B------:R-:W-:Y:S02]  /*f3b0*/  ISETP.GE.AND P1, PT, R16, R181, PT ;  /* 0x000000b51000720c */ /* 0x000fe40003f26270 */
[----:B------:R-:W-:Y:S02]  /*f3c0*/  FSEL R30, R30, -INF , P0 ;  /* 0xff8000001e1e7808 */ /* 0x000fe40000000000 */
[----:B------:R-:W-:Y:S02]  /*f3d0*/  FSEL R47, R31, -INF , !P2 ;  /* 0xff8000001f2f7808 */ /* 0x000fe40005000000 */
[----:B------:R-:W-:Y:S02]  /*f3e0*/  FMNMX3.FTZ R22, R22, R107, R51, !PT ;  /* 0x0000006b16167276 */ /* 0x000fe40007810033 */
[----:B------:R-:W-:Y:S02]  /*f3f0*/  FMNMX3.FTZ R28, R28, R129, R123, !PT ;  /* 0x000000811c1c7276 */ /* 0x000fe4000781007b */
[----:B------:R-:W-:-:S02]  /*f400*/  LOP3.LUT P6, RZ, R180, 0x1, RZ, 0xc0, !PT ;  /* 0x00000001b4ff7812 */ /* 0x000fc400078cc0ff */
[----:B------:R-:W-:Y:S02]  /*f410*/  FSEL R45, R30, -INF , !P1 ;  /* 0xff8000001e2d7808 */ /* 0x000fe40004800000 */
[----:B------:R-:W-:Y:S02]  /*f420*/  FMNMX3.FTZ R22, R22, R49, R47, !PT ;  /* 0x0000003116167276 */ /* 0x000fe4000781002f */
[----:B------:R-:W-:Y:S02]  /*f430*/  FMNMX3.FTZ R28, R28, R197, R119, !PT ;  /* 0x000000c51c1c7276 */ /* 0x000fe40007810077 */
[----:B------:R-:W-:Y:S02]  /*f440*/  FMNMX.FTZ R22, R45, R22, !PT ;  /* 0x000000162d167209 */ /* 0x000fe40007810000 */
[----:B------:R-:W-:Y:S02]  /*f450*/  FSEL R41, R41, -INF , P6 ;  /* 0xff80000029297808 */ /* 0x000fe40003000000 */
[----:B------:R-:W-:-:S02]  /*f460*/  ISETP.GE.AND P6, PT, R26, R184, PT ;  /* 0x000000b81a00720c */ /* 0x000fc40003fc6270 */
[----:B------:R-:W-:Y:S02]  /*f470*/  FMNMX3.FTZ R28, R28, R195, R151, !PT ;  /* 0x000000c31c1c7276 */ /* 0x000fe40007810097 */
[----:B------:R-:W-:Y:S02]  /*f480*/  LOP3.LUT P3, RZ, R180, 0x4, RZ, 0xc0, !PT ;  /* 0x00000004b4ff7812 */ /* 0x000fe4000786c0ff */
[C---:B------:R-:W-:Y:S02]  /*f490*/  ISETP.GE.AND P0, PT, R27.reuse, R185, PT ;  /* 0x000000b91b00720c */ /* 0x040fe40003f06270 */
[----:B------:R-:W-:Y:S02]  /*f4a0*/  ISETP.GE.AND P1, PT, R27, R184, PT ;  /* 0x000000b81b00720c */ /* 0x000fe40003f26270 */
[----:B------:R-:W1:Y:S01]  /*f4b0*/  SHFL.BFLY PT, R27, R22, 0x2, 0x1f ;  /* 0x0c401f00161b7f89 */ /* 0x000e6200000e0000 */
[----:B------:R-:W-:Y:S02]  /*f4c0*/  FMNMX3.FTZ R28, R28, R189, R147, !PT ;  /* 0x000000bd1c1c7276 */ /* 0x000fe40007810093 */
[----:B------:R-:W-:-:S02]  /*f4d0*/  FSEL R131, R40, -INF , !P3 ;  /* 0xff80000028837808 */ /* 0x000fc40005800000 */
[----:B------:R-:W-:Y:S02]  /*f4e0*/  LOP3.LUT P4, RZ, R180, 0x2, RZ, 0xc0, !PT ;  /* 0x00000002b4ff7812 */ /* 0x000fe4000788c0ff */
[-C--:B------:R-:W-:Y:S02]  /*f4f0*/  ISETP.GE.AND P3, PT, R26, R185.reuse, PT ;  /* 0x000000b91a00720c */ /* 0x080fe40003f66270 */
[----:B------:R-:W-:Y:S02]  /*f500*/  FSEL R36, R36, -INF , P0 ;  /* 0xff80000024247808 */ /* 0x000fe40000000000 */
[----:B------:R-:W-:Y:S02]  /*f510*/  ISETP.GE.AND P5, PT, R32, R185, PT ;  /* 0x000000b92000720c */ /* 0x000fe40003fa6270 */
[----:B------:R-:W-:Y:S02]  /*f520*/  LOP3.LUT R180, R180, 0xfffffffe, RZ, 0xc0, !PT ;  /* 0xfffffffeb4b47812 */ /* 0x000fe400078ec0ff */
[----:B------:R-:W-:-:S02]  /*f530*/  FMNMX3.FTZ R28, R28, R187, R137, !PT ;  /* 0x000000bb1c1c7276 */ /* 0x000fc40007810089 */
[----:B------:R-:W-:Y:S02]  /*f540*/  FSEL R105, R41, -INF , !P4 ;  /* 0xff80000029697808 */ /* 0x000fe40006000000 */
[----:B------:R-:W-:Y:S02]  /*f550*/  FSEL R67, R36, -INF , !P1 ;  /* 0xff80000024437808 */ /* 0x000fe40004800000 */
[----:B------:R-:W-:Y:S02]  /*f560*/  FSEL R17, R17, -INF , P3 ;  /* 0xff80000011117808 */ /* 0x000fe40001800000 */
[----:B------:R-:W-:Y:S02]  /*f570*/  ISETP.GE.AND P2, PT, R32, R184, PT ;  /* 0x000000b82000720c */ /* 0x000fe40003f46270 */
[----:B------:R-:W-:Y:S02]  /*f580*/  ISETP.GE.AND P4, PT, R24, R185, PT ;  /* 0x000000b91800720c */ /* 0x000fe40003f86270 */
[----:B------:R-:W-:-:S02]  /*f590*/  FSEL R35, R35, -INF , P5 ;  /* 0xff80000023237808 */ /* 0x000fc40002800000 */
[C---:B------:R-:W-:Y:S02]  /*f5a0*/  ISETP.GE.AND P1, PT, R2.reuse, R185, PT ;  /* 0x000000b90200720c */ /* 0x040fe40003f26270 */
[----:B------:R-:W-:Y:S02]  /*f5b0*/  ISETP.GE.AND P3, PT, R2, R184, PT ;  /* 0x000000b80200720c */ /* 0x000fe40003f66270 */
[----:B------:R-:W-:Y:S02]  /*f5c0*/  @P6 LOP3.LUT R180, R180, 0x1, RZ, 0xfc, !PT ;  /* 0x00000001b4b46812 */ /* 0x000fe400078efcff */
[----:B------:R-:W-:Y:S02]  /*f5d0*/  FMNMX3.FTZ R2, R28, R135, R133, !PT ;  /* 0x000000871c027276 */ /* 0x000fe40007810085 */
[----:B------:R-:W-:Y:S02]  /*f5e0*/  FSEL R103, R35, -INF , !P2 ;  /* 0xff80000023677808 */ /* 0x000fe40005000000 */
[----:B------:R-:W-:-:S02]  /*f5f0*/  FSEL R18, R18, -INF , P4 ;  /* 0xff80000012127808 */ /* 0x000fc40002000000 */
[-C--:B------:R-:W-:Y:S02]  /*f600*/  ISETP.GE.AND P6, PT, R24, R184.reuse, PT ;  /* 0x000000b81800720c */ /* 0x080fe40003fc6270 */
[----:B------:R-:W-:Y:S02]  /*f610*/  ISETP.GE.AND P2, PT, R14, R185, PT ;  /* 0x000000b90e00720c */ /* 0x000fe40003f46270 */
[----:B------:R-:W-:Y:S02]  /*f620*/  LOP3.LUT P4, RZ, R180, 0x1, RZ, 0xc0, !PT ;  /* 0x00000001b4ff7812 */ /* 0x000fe4000788c0ff */
[----:B------:R-:W-:Y:S02]  /*f630*/  FMNMX3.FTZ R2, R2, R131, R105, !PT ;  /* 0x0000008302027276 */ /* 0x000fe40007810069 */
[----:B------:R-:W-:Y:S02]  /*f640*/  ISETP.GE.AND P5, PT, R14, R184, PT ;  /* 0x000000b80e00720c */ /* 0x000fe40003fa6270 */
[----:B------:R-:W-:-:S02]  /*f650*/  ISETP.GE.AND P0, PT, R16, R185, PT ;  /* 0x000000b91000720c */ /* 0x000fc40003f06270 */
[----:B------:R-:W-:Y:S02]  /*f660*/  FSEL R20, R20, -INF , P2 ;  /* 0xff80000014147808 */ /* 0x000fe40001000000 */
[----:B------:R-:W-:Y:S02]  /*f670*/  FSEL R12, R12, -INF , P1 ;  /* 0xff8000000c0c7808 */ /* 0x000fe40000800000 */
[----:B------:R-:W-:Y:S02]  /*f680*/  FSEL R65, R17, -INF , !P4 ;  /* 0xff80000011417808 */ /* 0x000fe40006000000 */
[----:B------:R-:W-:Y:S02]  /*f690*/  FSEL R39, R18, -INF , !P6 ;  /* 0xff80000012277808 */ /* 0x000fe40007000000 */
[----:B------:R-:W-:Y:S02]  /*f6a0*/  FMNMX3.FTZ R2, R2, R103, R67, !PT ;  /* 0x0000006702027276 */ /* 0x000fe40007810043 */
[----:B------:R-:W-:-:S02]  /*f6b0*/  ISETP.GE.AND P2, PT, R16, R184, PT ;  /* 0x000000b81000720c */ /* 0x000fc40003f46270 */
[----:B------:R-:W-:Y:S02]  /*f6c0*/  FSEL R6, R6, -INF , P0 ;  /* 0xff80000006067808 */ /* 0x000fe40000000000 */
[----:B------:R-:W-:Y:S02]  /*f6d0*/  FSEL R37, R20, -INF , !P5 ;  /* 0xff80000014257808 */ /* 0x000fe40006800000 */
[----:B------:R-:W-:Y:S02]  /*f6e0*/  FSEL R31, R12, -INF , !P3 ;  /* 0xff8000000c1f7808 */ /* 0x000fe40005800000 */
[----:B------:R-:W-:Y:S02]  /*f6f0*/  FMNMX3.FTZ R2, R2, R65, R39, !PT ;  /* 0x0000004102027276 */ /* 0x000fe40007810027 */
[----:B-1----:R-:W-:Y:S02]  /*f700*/  FMNMX.FTZ R22, R22, R27, !PT ;  /* 0x0000001b16167209 */ /* 0x002fe40007810000 */
[----:B------:R-:W-:-:S02]  /*f710*/  FSEL R27, R6, -INF , !P2 ;  /* 0xff800000061b7808 */ /* 0x000fc40005000000 */
[----:B------:R-:W-:-:S04]  /*f720*/  FMNMX3.FTZ R2, R2, R37, R31, !PT ;  /* 0x0000002502027276 */ /* 0x000fc8000781001f */
[----:B------:R-:W-:Y:S01]  /*f730*/  FMNMX.FTZ R33, R27, R2, !PT ;  /* 0x000000021b217209 */ /* 0x000fe20007810000 */
[----:B------:R-:W1:Y:S04]  /*f740*/  SHFL.BFLY PT, R17, R22, 0x1, 0x1f ;  /* 0x0c201f0016117f89 */ /* 0x000e6800000e0000 */
[----:B------:R-:W3:Y:S01]  /*f750*/  SHFL.BFLY PT, R6, R33, 0x2, 0x1f ;  /* 0x0c401f0021067f89 */ /* 0x000ee200000e0000 */
[----:B------:R-:W-:Y:S01]  /*f760*/  IMAD.IADD R158, R63, 0x1, R60 ;  /* 0x000000013f9e7824 */ /* 0x000fe200078e023c */
[----:B-1----:R-:W-:Y:S02]  /*f770*/  FMNMX.FTZ R2, R22, R17, !PT ;  /* 0x0000001116027209 */ /* 0x002fe40007810000 */
[----:B---3--:R-:W-:-:S05]  /*f780*/  FMNMX.FTZ R6, R33, R6, !PT ;  /* 0x0000000621067209 */ /* 0x008fca0007810000 */
[----:B------:R-:W1:Y:S01]  /*f790*/  SHFL.BFLY PT, R17, R6, 0x1, 0x1f ;  /* 0x0c201f0006117f89 */ /* 0x000e6200000e0000 */
[----:B--2---:R-:W-:Y:S01]  /*f7a0*/  FMUL.FTZ R40, R25, R2 ;  /* 0x0000000219287220 */ /* 0x004fe20000410000 */
[----:B------:R-:W-:Y:S02]  /*f7b0*/  FSETP.NEU.FTZ.AND P0, PT, R2, -INF , PT ;  /* 0xff8000000200780b */ /* 0x000fe40003f1d000 */
[----:B------:R-:W-:Y:S02]  /*f7c0*/  LEA R158, R158, UR6, 0x1 ;  /* 0x000000069e9e7c11 */ /* 0x000fe4000f8e08ff */
[----:B------:R-:W-:-:S03]  /*f7d0*/  FSEL R40, R40, RZ, P0 ;  /* 0x000000ff28287208 */ /* 0x000fc60000000000 */
[----:B------:R-:W-:Y:S01]  /*f7e0*/  IMAD.IADD R153, R5, 0x1, R158 ;  /* 0x0000000105997824 */ /* 0x000fe200078e029e */
[----:B------:R-:W-:Y:S01]  /*f7f0*/  LDSM.16.MT88.4 R92, [R158+0x6000] ;  /* 0x006000009e5c783b */ /* 0x000fe20000004200 */
[-CC-:B------:R-:W-:Y:S01]  /*f800*/  FFMA.FTZ R127, R0, R25.reuse, -R40.reuse ;  /* 0x00000019007f7223 */ /* 0x180fe20000010828 */
[-CC-:B------:R-:W-:Y:S01]  /*f810*/  FFMA.FTZ R62, R29, R25.reuse, -R40.reuse ;  /* 0x000000191d3e7223 */ /* 0x180fe20000010828 */
[----:B------:R-:W-:Y:S01]  /*f820*/  FFMA.FTZ R29, R77, R25, -R40 ;  /* 0x000000194d1d7223 */ /* 0x000fe20000010828 */
[----:B------:R-:W-:Y:S04]  /*f830*/  LDSM.16.MT88.4 R32, [R158+0x6800] ;  /* 0x006800009e20783b */ /* 0x000fe80000004200 */
[----:B------:R-:W2:Y:S01]  /*f840*/  LDSM.16.MT88.4 R76, [R153+0x6000] ;  /* 0x00600000994c783b */ /* 0x000ea20000004200 */
[----:B-1----:R-:W-:-:S04]  /*f850*/  FMNMX.FTZ R0, R6, R17, !PT ;  /* 0x0000001106007209 */ /* 0x002fc80007810000 */
[----:B------:R-:W-:Y:S01]  /*f860*/  FSETP.NEU.FTZ.AND P0, PT, R0, -INF , PT ;  /* 0xff8000000000780b */ /* 0x000fe20003f1d000 */
[----:B------:R-:W-:-:S05]  /*f870*/  FMUL.FTZ R24, R25, R0 ;  /* 0x0000000019187220 */ /* 0x000fca0000410000 */
[----:B------:R-:W-:Y:S01]  /*f880*/  FSEL R24, R24, RZ, P0 ;  /* 0x000000ff18187208 */ /* 0x000fe20000000000 */
[-CC-:B------:R-:W-:Y:S01]  /*f890*/  FFMA.FTZ R55, R43, R25.reuse, -R40.reuse ;  /* 0x000000192b377223 */ /* 0x180fe20000010828 */
[----:B------:R-:W-:-:S03]  /*f8a0*/  FFMA.FTZ R38, R69, R25, -R40 ;  /* 0x0000001945267223 */ /* 0x000fc60000010828 */
[-CC-:B------:R-:W-:Y:S01]  /*f8b0*/  FFMA.FTZ R63, R53, R25.reuse, -R24.reuse ;  /* 0x00000019353f7223 */ /* 0x180fe20000010818 */
[-CC-:B------:R-:W-:Y:S01]  /*f8c0*/  FFMA.FTZ R44, R4, R25.reuse, -R24.reuse ;  /* 0x00000019042c7223 */ /* 0x180fe20000010818 */
[-CC-:B------:R-:W-:Y:S01]  /*f8d0*/  FFMA.FTZ R53, R15, R25.reuse, -R24.reuse ;  /* 0x000000190f357223 */ /* 0x180fe20000010818 */
[-CC-:B------:R-:W-:Y:S01]  /*f8e0*/  FFMA.FTZ R42, R23, R25.reuse, -R24.reuse ;  /* 0x00000019172a7223 */ /* 0x180fe20000010818 */
[----:B------:R-:W-:Y:S01]  /*f8f0*/  MUFU.EX2 R127, R127 ;  /* 0x0000007f007f7308 */ /* 0x000fe20000000800 */
[-C--:B------:R-:W-:Y:S02]  /*f900*/  FFMA.FTZ R28, R13, R25.reuse, -R24 ;  /* 0x000000190d1c7223 */ /* 0x080fe40000010818 */
        /* <DEDUP_REMOVED lines=9> */
[-CC-:B------:R-:W-:Y:S01]  /*f9a0*/  FFMA.FTZ R30, R71, R25.reuse, -R40.reuse ;  /* 0x00000019471e7223 */ /* 0x180fe20000010828 */
[-C--:B------:R-:W-:Y:S01]  /*f9b0*/  FFMA.FTZ R26, R75, R25.reuse, -R40 ;  /* 0x000000194b1a7223 */ /* 0x080fe20000010828 */
[-CC-:B------:R-:W-:Y:S01]  /*f9c0*/  FFMA.FTZ R41, R21, R25.reuse, -R24.reuse ;  /* 0x0000001915297223 */ /* 0x180fe20000010818 */
[-CC-:B------:R-:W-:Y:S01]  /*f9d0*/  FFMA.FTZ R36, R19, R25.reuse, -R24.reuse ;  /* 0x0000001913247223 */ /* 0x180fe20000010818 */
[----:B------:R-:W-:Y:S01]  /*f9e0*/  FFMA.FTZ R46, R7, R25, -R24 ;  /* 0x00000019072e7223 */ /* 0x000fe20000010818 */
[----:B---3--:R-:W-:-:S02]  /*f9f0*/  F2FP.F16.F32.PACK_AB R68, R62, R127 ;  /* 0x0000007f3e44723e */ /* 0x008fc400000000ff */
[----:B----4-:R-:W-:Y:S02]  /*fa00*/  F2FP.F16.F32.PACK_AB R70, R38, R55 ;  /* 0x000000372646723e */ /* 0x010fe400000000ff */
[----:B-----5:R-:W-:Y:S01]  /*fa10*/  F2FP.F16.F32.PACK_AB R69, R63, R44 ;  /* 0x0000002c3f45723e */ /* 0x020fe200000000ff */
[C---:B------:R-:W-:Y:S01]  /*fa20*/  IMAD.IADD R154, R3.reuse, 0x1, R158 ;  /* 0x00000001039a7824 */ /* 0x040fe200078e029e */
[----:B------:R-:W-:Y:S01]  /*fa30*/  MUFU.EX2 R43, R43 ;  /* 0x0000002b002b7308 */ /* 0x000fe20000000800 */
[----:B------:R-:W-:Y:S01]  /*fa40*/  IMAD.IADD R152, R3, 0x1, R153 ;  /* 0x0000000103987824 */ /* 0x000fe200078e0299 */
[----:B--2---:R-:W-:Y:S02]  /*fa50*/  F2FP.F16.F32.PACK_AB R71, R42, R53 ;  /* 0x000000352a47723e */ /* 0x004fe400000000ff */
[----:B------:R-:W2:Y:S04]  /*fa60*/  LDSM.16.MT88.4 R84, [R154+0x6000] ;  /* 0x006000009a54783b */ /* 0x000ea80000004200 */
[----:B------:R-:W3:Y:S01]  /*fa70*/  MUFU.EX2 R30, R30 ;  /* 0x0000001e001e7308 */ /* 0x000ee20000000800 */
[----:B------:R-:W4:Y:S01]  /*fa80*/  LDSM.16.MT88.4 R20, [R152+0x6000] ;  /* 0x006000009814783b */ /* 0x000f220000004200 */
        /* <DEDUP_REMOVED lines=15> */
[----:B------:R-:W1:Y:S07]  /*fb80*/  LDSM.16.MT88.4 R12, [R152+0x6800] ;  /* 0x00680000980c783b */ /* 0x000e6e0000004200 */
[C---:B------:R-:W-:Y:S08]  /*fb90*/  HMMA.16816.F32 R96, R68.reuse, R92, RZ ;  /* 0x0000005c4460723c */ /* 0x040ff000000018ff */
[C---:B------:R-:W-:Y:S08]  /*fba0*/  HMMA.16816.F32 R88, R68.reuse, R84, RZ ;  /* 0x000000544458723c */ /* 0x040ff000000018ff */
[C---:B------:R-:W-:Y:S08]  /*fbb0*/  HMMA.16816.F32 R92, R68.reuse, R94, RZ ;  /* 0x0000005e445c723c */ /* 0x040ff000000018ff */
[C---:B------:R-:W-:Y:S08]  /*fbc0*/  HMMA.16816.F32 R84, R68.reuse, R86, RZ ;  /* 0x000000564454723c */ /* 0x040ff000000018ff */
[C---:B----4-:R-:W-:Y:S08]  /*fbd0*/  HMMA.16816.F32 R72, R68.reuse, R20, RZ ;  /* 0x000000144448723c */ /* 0x050ff000000018ff */
        /* <DEDUP_REMOVED lines=145> */
[-C--:B------:R-:W-:Y:S01]  /*104f0*/  FFMA.FTZ R44, R65, R25.reuse, -R24 ;  /* 0x00000019412c7223 */ /* 0x080fe20000010818 */
[----:B------:R-:W-:Y:S01]  /*10500*/  MUFU.EX2 R113, R113 ;  /* 0x0000007100717308 */ /* 0x000fe20000000800 */
[----:B------:R-:W-:Y:S01]  /*10510*/  FADD.FTZ R55, R55, R118 ;  /* 0x0000007637377221 */ /* 0x000fe20000010000 */
[----:B------:R-:W1:Y:S04]  /*10520*/  LDSM.16.MT88.4 R20, [R153+0x9000] ;  /* 0x009000009914783b */ /* 0x000e680000004200 */
[----:B------:R-:W3:Y:S02]  /*10530*/  LDSM.16.MT88.4 R12, [R154+0x9000] ;  /* 0x009000009a0c783b */ /* 0x000ee40000004200 */
        /* <DEDUP_REMOVED lines=11> */
[-CC-:B------:R-:W-:Y:S01]  /*105f0*/  FFMA.FTZ R49, R47, R25.reuse, -R40.reuse ;  /* 0x000000192f317223 */ /* 0x180fe20000010828 */
[----:B------:R-:W-:Y:S01]  /*10600*/  FFMA.FTZ R42, R45, R25, -R40 ;  /* 0x000000192d2a7223 */ /* 0x000fe20000010828 */
[----:B------:R-:W-:Y:S01]  /*10610*/  FADD.FTZ R45, R43, R6 ;  /* 0x000000062b2d7221 */ /* 0x000fe20000010000 */
[----:B------:R-:W-:Y:S01]  /*10620*/  FADD.FTZ R47, R41, R4 ;  /* 0x00000004292f7221 */ /* 0x000fe20000010000 */
[----:B----4-:R-:W-:Y:S02]  /*10630*/  F2FP.F16.F32.PACK_AB R4, R114, R113 ;  /* 0x000000717204723e */ /* 0x010fe400000000ff */
[----:B-----5:R-:W-:Y:S02]  /*10640*/  F2FP.F16.F32.PACK_AB R6, R107, R62 ;  /* 0x0000003e6b06723e */ /* 0x020fe400000000ff */
[----:B--2---:R-:W-:Y:S02]  /*10650*/  F2FP.F16.F32.PACK_AB R5, R116, R105 ;  /* 0x000000697405723e */ /* 0x004fe400000000ff */
[----:B-1----:R-:W-:-:S07]  /*10660*/  F2FP.F16.F32.PACK_AB R7, R44, R67 ;  /* 0x000000432c07723e */ /* 0x002fce00000000ff */
[C---:B------:R-:W-:Y:S08]  /*10670*/  HMMA.16816.F32 R96, R4.reuse, R16, R96 ;  /* 0x000000100460723c */ /* 0x040ff00000001860 */
        /* <DEDUP_REMOVED lines=8> */
[----:B---3--:R-:W-:Y:S01]  /*10700*/  HMMA.16816.F32 R88, R4, R12, R88 ;  /* 0x0000000c0458723c */ /* 0x008fe20000001858 */
[----:B------:R-:W-:-:S07]  /*10710*/  FADD.FTZ R20, R3, R20 ;  /* 0x0000001403147221 */ /* 0x000fce0000010000 */
[C---:B------:R-:W-:Y:S01]  /*10720*/  HMMA.16816.F32 R84, R4.reuse, R14, R84 ;  /* 0x0000000e0454723c */ /* 0x040fe20000001854 */
[----:B------:R-:W2:Y:S01]  /*10730*/  LDSM.16.MT88.4 R12, [R158+0x9800] ;  /* 0x009800009e0c783b */ /* 0x000ea20000004200 */
[----:B------:R-:W-:Y:S01]  /*10740*/  FADD.FTZ R117, R117, R26 ;  /* 0x0000001a75757221 */ /* 0x000fe20000010000 */
[----:B------:R-:W-:Y:S01]  /*10750*/  FADD.FTZ R115, R115, R20 ;  /* 0x0000001473737221 */ /* 0x000fe20000010000 */
[-CC-:B------:R-:W-:Y:S01]  /*10760*/  FFMA.FTZ R39, R39, R25.reuse, -R24.reuse ;  /* 0x0000001927277223 */ /* 0x180fe20000010818 */
[-CC-:B------:R-:W-:Y:S01]  /*10770*/  FFMA.FTZ R37, R37, R25.reuse, -R24.reuse ;  /* 0x0000001925257223 */ /* 0x180fe20000010818 */
[-C--:B------:R-:W-:Y:S02]  /*10780*/  FFMA.FTZ R31, R31, R25.reuse, -R24 ;  /* 0x000000191f1f7223 */ /* 0x080fe40000010818 */
[C---:B------:R-:W-:Y:S01]  /*10790*/  HMMA.16816.F32 R76, R4.reuse, R22, R76 ;  /* 0x00000016044c723c */ /* 0x040fe2000000184c */
[----:B------:R-:W3:Y:S01]  /*107a0*/  LDSM.16.MT88.4 R20, [R154+0x9800] ;  /* 0x009800009a14783b */ /* 0x000ee20000004200 */
[-C--:B------:R-:W-:Y:S01]  /*107b0*/  FFMA.FTZ R51, R51, R25.reuse, -R40 ;  /* 0x0000001933337223 */ /* 0x080fe20000010828 */
[----:B------:R-:W-:Y:S01]  /*107c0*/  FFMA.FTZ R24, R27, R25, -R24 ;  /* 0x000000191b187223 */ /* 0x000fe20000010818 */
[----:B------:R-:W-:Y:S01]  /*107d0*/  FADD.FTZ R25, R48, R117 ;  /* 0x0000007530197221 */ /* 0x000fe20000010000 */
[----:B------:R-:W-:Y:S01]  /*107e0*/  FADD.FTZ R34, R34, R115 ;  /* 0x0000007322227221 */ /* 0x000fe20000010000 */
[----:B------:R-:W-:Y:S02]  /*107f0*/  MUFU.EX2 R41, R51 ;  /* 0x0000003300297308 */ /* 0x000fe40000000800 */
[----:B-1----:R-:W-:Y:S01]  /*10800*/  HMMA.16816.F32 R72, R4, R16, R72 ;  /* 0x000000100448723c */ /* 0x002fe20000001848 */
[----:B------:R-:W-:Y:S01]  /*10810*/  FADD.FTZ R16, R46, R25 ;  /* 0x000000192e107221 */ /* 0x000fe20000010000 */
[----:B------:R-:W-:-:S04]  /*10820*/  FADD.FTZ R33, R33, R34 ;  /* 0x0000002221217221 */ /* 0x000fc80000010000 */
[----:B------:R-:W1:Y:S01]  /*10830*/  MUFU.EX2 R38, R38 ;  /* 0x0000002600267308 */ /* 0x000e620000000800 */
[----:B------:R-:W-:Y:S01]  /*10840*/  FADD.FTZ R16, R35, R16 ;  /* 0x0000001023107221 */ /* 0x000fe20000010000 */
[----:B------:R-:W-:-:S06]  /*10850*/  FADD.FTZ R32, R32, R33 ;  /* 0x0000002120207221 */ /* 0x000fcc0000010000 */
[----:B------:R-:W-:Y:S08]  /*10860*/  MUFU.EX2 R40, R49 ;  /* 0x0000003100287308 */ /* 0x000ff00000000800 */
[----:B------:R-:W4:Y:S08]  /*10870*/  MUFU.EX2 R43, R42 ;  /* 0x0000002a002b7308 */ /* 0x000f300000000800 */
[----:B------:R-:W-:Y:S08]  /*10880*/  MUFU.EX2 R39, R39 ;  /* 0x0000002700277308 */ /* 0x000ff00000000800 */
[----:B------:R-:W5:Y:S08]  /*10890*/  MUFU.EX2 R30, R37 ;  /* 0x00000025001e7308 */ /* 0x000f700000000800 */
[----:B------:R-:W-:Y:S08]  /*108a0*/  MUFU.EX2 R3, R31 ;  /* 0x0000001f00037308 */ /* 0x000ff00000000800 */
[----:B------:R-:W2:Y:S01]  /*108b0*/  MUFU.EX2 R24, R24 ;  /* 0x0000001800187308 */ /* 0x000ea20000000800 */
[----:B------:R-:W-:Y:S01]  /*108c0*/  HMMA.16816.F32 R68, R4, R18, R68 ;  /* 0x000000120444723c */ /* 0x000fe20000001844 */
[----:B------:R-:W-:Y:S01]  /*108d0*/  FADD.FTZ R129, R129, R16 ;  /* 0x0000001081817221 */ /* 0x000fe20000010000 */
[----:B------:R-:W-:Y:S01]  /*108e0*/  FADD.FTZ R123, R123, R32 ;  /* 0x000000207b7b7221 */ /* 0x000fe20000010000 */
[----:B------:R-:W3:Y:S02]  /*108f0*/  LDSM.16.MT88.4 R16, [R153+0x9800] ;  /* 0x009800009910783b */ /* 0x000ee40000004200 */
[----:B------:R-:W-:Y:S01]  /*10900*/  FADD.FTZ R60, R60, R129 ;  /* 0x000000813c3c7221 */ /* 0x000fe20000010000 */
[----:B------:R-:W-:Y:S01]  /*10910*/  FADD.FTZ R54, R54, R123 ;  /* 0x0000007b36367221 */ /* 0x000fe20000010000 */
[----:B-1----:R-:W-:-:S02]  /*10920*/  F2FP.F16.F32.PACK_AB R4, R38, R41 ;  /* 0x000000292604723e */ /* 0x002fc400000000ff */
[----:B----4-:R-:W-:Y:S01]  /*10930*/  F2FP.F16.F32.PACK_AB R6, R43, R40 ;  /* 0x000000282b06723e */ /* 0x010fe200000000ff */
[----:B------:R-:W-:Y:S01]  /*10940*/  FADD.FTZ R121, R121, R60 ;  /* 0x0000003c79797221 */ /* 0x000fe20000010000 */
[----:B-----5:R-:W-:Y:S01]  /*10950*/  F2FP.F16.F32.PACK_AB R5, R30, R39 ;  /* 0x000000271e05723e */ /* 0x020fe200000000ff */
[----:B------:R-:W-:Y:S01]  /*10960*/  FADD.FTZ R119, R119, R54 ;  /* 0x0000003677777221 */ /* 0x000fe20000010000 */
[----:B--2---:R-:W-:Y:S01]  /*10970*/  F2FP.F16.F32.PACK_AB R7, R24, R3 ;  /* 0x000000031807723e */ /* 0x004fe200000000ff */
        /* <DEDUP_REMOVED lines=10> */
[----:B---3--:R-:W-:Y:S01]  /*10a20*/  HMMA.16816.F32 R88, R4, R20, R88 ;  /* 0x000000140458723c */ /* 0x008fe20000001858 */
        /* <DEDUP_REMOVED lines=20> */
[----:B------:R-:W-:Y:S01]  /*10b70*/  ISETP.GT.AND P0, PT, R61, R168, PT ;  /* 0x000000a83d00720c */ /* 0x000fe20003f04270 */
        /* <DEDUP_REMOVED lines=84> */
.L_x_11203:
        /* <DEDUP_REMOVED lines=8> */
.L_x_11204:
[----:B------:R-:W-:Y:S05]  /*11140*/  BSYNC.RECONVERGENT B0 ;  /* 0x0000000000007941 */ /* 0x000fea0003800200 */
.L_x_11202:
[----:B------:R-:W-:Y:S02]  /*11150*/  ISETP.GE.AND P0, PT, R10, R175, PT ;  /* 0x000000af0a00720c */ /* 0x000fe40003f06270 */
[----:B------:R-:W-:Y:S02]  /*11160*/  IADD3 R10, P1, PT, R9, R172, RZ ;  /* 0x000000ac090a7210 */ /* 0x000fe40007f3e0ff */
[C---:B------:R-:W-:Y:S02]  /*11170*/  SHF.L.U32 R3, R166.reuse, 0x5, RZ ;  /* 0x00000005a6037819 */ /* 0x040fe400000006ff */
[----:B------:R-:W-:Y:S02]  /*11180*/  SHF.L.U64.HI R4, R166, 0x5, R167 ;  /* 0x00000005a6047819 */ /* 0x000fe400000102a7 */
[----:B------:R-:W-:Y:S02]  /*11190*/  IADD3 R6, P2, PT, R3, R10, RZ ;  /* 0x0000000a03067210 */ /* 0x000fe40007f5e0ff */
[----:B------:R-:W-:-:S02]  /*111a0*/  IADD3.X R11, PT, PT, R8, R173, RZ, P1, !PT ;  /* 0x000000ad080b7210 */ /* 0x000fc40000ffe4ff */
[----:B------:R-:W-:Y:S01]  /*111b0*/  IADD3 R12, P1, PT, R6, R3, RZ ;  /* 0x00000003060c7210 */ /* 0x000fe20007f3e0ff */
[----:B------:R-:W-:Y:S01]  /*111c0*/  @!PT LDS RZ, [RZ] ;  /* 0x00000000fffff984 */ /* 0x000fe20000000800 */
[----:B------:R-:W-:Y:S01]  /*111d0*/  @!PT LDS RZ, [RZ] ;  /* 0x00000000fffff984 */ /* 0x000fe20000000800 */
[----:B------:R-:W-:Y:S01]  /*111e0*/  @!PT LDS RZ, [RZ] ;  /* 0x00000000fffff984 */ /* 0x000fe20000000800 */
[----:B------:R-:W-:Y:S01]  /*111f0*/  @!P0 LDGSTS.E.BYPASS.LTC128B.128 [R58+0x6000], desc[UR4][R172.64] ;  /* 0x06000000ac3a8fae */ /* 0x000fe2000b981a04 */
[----:B------:R-:W-:Y:S02]  /*11200*/  IADD3.X R7, PT, PT, R4, R11, RZ, P2, !PT ;  /* 0x0000000b04077210 */ /* 0x000fe400017fe4ff */
[-C--:B------:R-:W-:Y:S01]  /*11210*/  IADD3 R16, P2, PT, R12, R3.reuse, RZ ;  /* 0x000000030c107210 */ /* 0x080fe20007f5e0ff */
[----:B------:R-:W-:Y:S01]  /*11220*/  @P0 STS.128 [R58+0x6000], RZ ;  /* 0x006000ff3a000388 */ /* 0x000fe20000000c00 */
[-C--:B------:R-:W-:Y:S02]  /*11230*/  IADD3.X R13, PT, PT, R7, R4.reuse, RZ, P1, !PT ;  /* 0x00000004070d7210 */ /* 0x080fe40000ffe4ff */
[----:B------:R-:W-:Y:S01]  /*11240*/  IADD3 R8, P1, PT, R16, R3, RZ ;  /* 0x0000000310087210 */ /* 0x000fe20007f3e0ff */
[----:B------:R-:W-:Y:S01]  /*11250*/  @!PT LDS RZ, [RZ] ;  /* 0x00000000fffff984 */ /* 0x000fe20000000800 */
[----:B------:R-:W-:Y:S01]  /*11260*/  @!PT LDS RZ, [RZ] ;  /* 0x00000000fffff984 */ /* 0x000fe20000000800 */
[----:B------:R-:W-:Y:S01]  /*11270*/  @!PT LDS RZ, [RZ] ;  /* 0x00000000fffff984 */ /* 0x000fe20000000800 */
[----:B------:R-:W-:Y:S01]  /*11280*/  @!P0 LDGSTS.E.BYPASS.LTC128B.128 [R58+0x6800], desc[UR4][R10.64] ;  /* 0x068000000a3a8fae */ /* 0x000fe2000b981a04 */
[----:B------:R-:W-:-:S02]  /*11290*/  IADD3.X R17, PT, PT, R13, R4, RZ, P2, !PT ;  /* 0x000000040d117210 */ /* 0x000fc400017fe4ff */
[-C--:B------:R-:W-:Y:S01]  /*112a0*/  IADD3 R18, P2, PT, R8, R3.reuse, RZ ;  /* 0x0000000308127210 */ /* 0x080fe20007f5e0ff */
[----:B------:R-:W-:Y:S01]  /*112b0*/  @P0 STS.128 [R58+0x6800], RZ ;  /* 0x006800ff3a000388 */ /* 0x000fe20000000c00 */
[-C--:B------:R-:W-:Y:S02]  /*112c0*/  IADD3.X R9, PT, PT, R17, R4.reuse, RZ, P1, !PT ;  /* 0x0000000411097210 */ /* 0x080fe40000ffe4ff */
[----:B------:R-:W-:Y:S01]  /*112d0*/  @!P0 IADD3 R24, P1, PT, R18, R3, RZ ;  /* 0x0000000312188210 */ /* 0x000fe20007f3e0ff */
        /* <DEDUP_REMOVED lines=32> */
[----:B------:R-:W3:Y:S01]  /*114e0*/  LD.E R3, desc[UR4][R100.64+0x18c] ;  /* 0x00018c0464037980 */ /* 0x000ee2000c101900 */
[----:B------:R-:W-:Y:S03]  /*114f0*/  BSSY.RECONVERGENT B1, `(.L_x_11205) ;  /* 0x0000170000017945 */ /* 0x000fe60003800200 */
[----:B------:R-:W-:Y:S04]  /*11500*/  LDSM.16.M88.4 R20, [R163] ;  /* 0x00000000a314783b */ /* 0x000fe80000000200 */
[----:B------:R-:W4:Y:S04]  /*11510*/  LDSM.16.M88.4 R44, [R162+0x4000] ;  /* 0x00400000a22c783b */ /* 0x000f280000000200 */
[----:B-1----:R-:W1:Y:S04]  /*11520*/  LDSM.16.M88.4 R12, [R162+0x2000] ;  /* 0x00200000a20c783b */ /* 0x002e680000000200 */
[----:B------:R-:W5:Y:S04]  /*11530*/  LDSM.16.M88.4 R4, [R162+0x2800] ;  /* 0x00280000a204783b */ /* 0x000f680000000200 */
[----:B------:R-:W5:Y:S04]  /*11540*/  LDSM.16.M88.4 R64, [R162+0x3000] ;  /* 0x00300000a240783b */ /* 0x000f680000000200 */
[----:B------:R-:W-:Y:S04]  /*11550*/  LDSM.16.M88.4 R116, [R161] ;  /* 0x00000000a174783b */ /* 0x000fe80000000200 */
[----:B------:R-:W5:Y:S04]  /*11560*/  LDSM.16.M88.4 R120, [R157+0x4000] ;  /* 0x004000009d78783b */ /* 0x000f680000000200 */
[----:B------:R-:W5:Y:S04]  /*11570*/  LDSM.16.M88.4 R40, [R157+0x2000] ;  /* 0x002000009d28783b */ /* 0x000f680000000200 */
[----:B------:R-:W5:Y:S04]  /*11580*/  LDSM.16.M88.4 R32, [R157+0x2800] ;  /* 0x002800009d20783b */ /* 0x000f680000000200 */
[----:B------:R-:W5:Y:S04]  /*11590*/  LDSM.16.M88.4 R36, [R162+0x4800] ;  /* 0x00480000a224783b */ /* 0x000f680000000200 */
[----:B------:R-:W5:Y:S04]  /*115a0*/  LDSM.16.M88.4 R28, [R162+0x5000] ;  /* 0x00500000a21c783b */ /* 0x000f680000000200 */
[----:B------:R-:W5:Y:S01]  /*115b0*/  LDSM.16.M88.4 R52, [R162+0x3800] ;  /* 0x00380000a234783b */ /* 0x000f620000000200 */
[C---:B----4-:R-:W-:Y:S03]  /*115c0*/  HMMA.16816.F32 R48, R20.reuse, R44, RZ ;  /* 0x0000002c1430723c */ /* 0x050fe600000018ff */
[----:B--2---:R-:W2:Y:S04]  /*115d0*/  LDSM.16.M88.4 R24, [R157+0x3000] ;  /* 0x003000009d18783b */ /* 0x004ea80000000200 */
[----:B------:R-:W4:Y:S01]  /*115e0*/  LDSM.16.M88.4 R128, [R162+0x5800] ;  /* 0x00580000a280783b */ /* 0x000f220000000200 */
[C---:B------:R-:W-:Y:S03]  /*115f0*/  HMMA.16816.F32 R44, R20.reuse, R46, RZ ;  /* 0x0000002e142c723c */ /* 0x040fe600000018ff */
[----:B------:R-:W4:Y:S04]  /*11600*/  LDSM.16.M88.4 R112, [R157+0x4800] ;  /* 0x004800009d70783b */ /* 0x000f280000000200 */
[----:B------:R-:W4:Y:S01]  /*11610*/  LDSM.16.M88.4 R108, [R157+0x5000] ;  /* 0x005000009d6c783b */ /* 0x000f220000000200 */
[C---:B-1----:R-:W-:Y:S03]  /*11620*/  HMMA.16816.F32 R16, R20.reuse, R12, RZ ;  /* 0x0000000c1410723c */ /* 0x042fe600000018ff */
[----:B------:R-:W1:Y:S04]  /*11630*/  LDSM.16.M88.4 R132, [R157+0x3800] ;  /* 0x003800009d84783b */ /* 0x000e680000000200 */
[----:B------:R-:W0:Y:S01]  /*11640*/  LDGDEPBAR ;  /* 0x00000000000079af */ /* 0x000e220000000000 */
[C---:B-----5:R-:W-:Y:S08]  /*11650*/  HMMA.16816.F32 R8, R20.reuse, R4, RZ ;  /* 0x000000041408723c */ /* 0x060ff000000018ff */
[C---:B------:R-:W-:Y:S08]  /*11660*/  HMMA.16816.F32 R12, R20.reuse, R14, RZ ;  /* 0x0000000e140c723c */ /* 0x040ff000000018ff */
[C---:B------:R-:W-:Y:S08]  /*11670*/  HMMA.16816.F32 R4, R20.reuse, R6, RZ ;  /* 0x000000061404723c */ /* 0x040ff000000018ff */
[C---:B------:R-:W-:Y:S08]  /*11680*/  HMMA.16816.F32 R104, R20.reuse, R64, RZ ;  /* 0x000000401468723c */ /* 0x040ff000000018ff */
[----:B------:R-:W-:Y:S08]  /*11690*/  HMMA.16816.F32 R64, R20, R66, RZ ;  /* 0x000000421440723c */ /* 0x000ff000000018ff */
[C---:B------:R-:W-:Y:S08]  /*116a0*/  HMMA.16816.F32 R48, R116.reuse, R120, R48 ;  /* 0x000000787430723c */ /* 0x040ff00000001830 */
[C---:B------:R-:W-:Y:S01]  /*116b0*/  HMMA.16816.F32 R44, R116.reuse, R122, R44 ;  /* 0x0000007a742c723c */ /* 0x040fe2000000182c */
[----:B------:R-:W5:Y:S07]  /*116c0*/  LDSM.16.M88.4 R120, [R157+0x5800] ;  /* 0x005800009d78783b */ /* 0x000f6e0000000200 */
[C---:B------:R-:W-:Y:S08]  /*116d0*/  HMMA.16816.F32 R16, R116.reuse, R40, R16 ;  /* 0x000000287410723c */ /* 0x040ff00000001810 */
[C---:B------:R-:W-:Y:S08]  /*116e0*/  HMMA.16816.F32 R12, R116.reuse, R42, R12 ;  /* 0x0000002a740c723c */ /* 0x040ff0000000180c */
[C---:B------:R-:W-:Y:S08]  /*116f0*/  HMMA.16816.F32 R8, R116.reuse, R32, R8 ;  /* 0x000000207408723c */ /* 0x040ff00000001808 */
[----:B------:R-:W-:Y:S08]  /*11700*/  HMMA.16816.F32 R4, R116, R34, R4 ;  /* 0x000000227404723c */ /* 0x000ff00000001804 */
[C---:B------:R-:W-:Y:S08]  /*11710*/  HMMA.16816.F32 R40, R20.reuse, R36, RZ ;  /* 0x000000241428723c */ /* 0x040ff000000018ff */
[C---:B------:R-:W-:Y:S08]  /*11720*/  HMMA.16816.F32 R32, R20.reuse, R28, RZ ;  /* 0x0000001c1420723c */ /* 0x040ff000000018ff */
[C---:B------:R-:W-:Y:S08]  /*11730*/  HMMA.16816.F32 R36, R20.reuse, R38, RZ ;  /* 0x000000261424723c */ /* 0x040ff000000018ff */
[C---:B------:R-:W-:Y:S08]  /*11740*/  HMMA.16816.F32 R28, R20.reuse, R30, RZ ;  /* 0x0000001e141c723c */ /* 0x040ff000000018ff */
[----:B------:R-:W-:Y:S08]  /*11750*/  HMMA.16816.F32 R60, R20, R52, RZ ;  /* 0x00000034143c723c */ /* 0x000ff000000018ff */
[C---:B--2---:R-:W-:Y:S08]  /*11760*/  HMMA.16816.F32 R104, R116.reuse, R24, R104 ;  /* 0x000000187468723c */ /* 0x044ff00000001868 */
[----:B------:R-:W-:Y:S08]  /*11770*/  HMMA.16816.F32 R64, R116, R26, R64 ;  /* 0x0000001a7440723c */ /* 0x000ff00000001840 */
[C---:B------:R-:W-:Y:S08]  /*11780*/  HMMA.16816.F32 R52, R20.reuse, R54, RZ ;  /* 0x000000361434723c */ /* 0x040ff000000018ff */
[C---:B----4-:R-:W-:Y:S08]  /*11790*/  HMMA.16816.F32 R24, R20.reuse, R128, RZ ;  /* 0x000000801418723c */ /* 0x050ff000000018ff */
[----:B------:R-:W-:Y:S01]  /*117a0*/  HMMA.16816.F32 R20, R20, R130, RZ ;  /* 0x000000821414723c */ /* 0x000fe200000018ff */
[----:B------:R-:W-:Y:S07]  /*117b0*/  LDSM.16.M88.4 R128, [R160] ;  /* 0x00000000a080783b */ /* 0x000fee0000000200 */
[C---:B------:R-:W-:Y:S08]  /*117c0*/  HMMA.16816.F32 R40, R116.reuse, R112, R40 ;  /* 0x000000707428723c */ /* 0x040ff00000001828 */
[C---:B------:R-:W-:Y:S01]  /*117d0*/  HMMA.16816.F32 R36, R116.reuse, R114, R36 ;  /* 0x000000727424723c */ /* 0x040fe20000001824 */
[----:B------:R-:W2:Y:S07]  /*117e0*/  LDSM.16.M88.4 R112, [R156+0x2000] ;  /* 0x002000009c70783b */ /* 0x000eae0000000200 */
[C---:B------:R-:W-:Y:S08]  /*117f0*/  HMMA.16816.F32 R32, R116.reuse, R108, R32 ;  /* 0x0000006c7420723c */ /* 0x040ff00000001820 */
[C---:B------:R-:W-:Y:S01]  /*11800*/  HMMA.16816.F32 R28, R116.reuse, R110, R28 ;  /* 0x0000006e741c723c */ /* 0x040fe2000000181c */
[----:B------:R-:W4:Y:S07]  /*11810*/  LDSM.16.M88.4 R108, [R156+0x2800] ;  /* 0x002800009c6c783b */ /* 0x000f2e0000000200 */
[C---:B-1----:R-:W-:Y:S08]  /*11820*/  HMMA.16816.F32 R60, R116.reuse, R132, R60 ;  /* 0x00000084743c723c */ /* 0x042ff0000000183c */
[C---:B------:R-:W-:Y:S08]  /*11830*/  HMMA.16816.F32 R52, R116.reuse, R134, R52 ;  /* 0x000000867434723c */ /* 0x040ff00000001834 */
[C---:B-----5:R-:W-:Y:S08]  /*11840*/  HMMA.16816.F32 R24, R116.reuse, R120, R24 ;  /* 0x000000787418723c */ /* 0x060ff00000001818 */
[----:B------:R-:W-:Y:S01]  /*11850*/  HMMA.16816.F32 R20, R116, R122, R20 ;  /* 0x0000007a7414723c */ /* 0x000fe20000001814 */
[----:B------:R-:W1:Y:S04]  /*11860*/  LDSM.16.M88.4 R116, [R156+0x3800] ;  /* 0x003800009c74783b */ /* 0x000e680000000200 */
[----:B------:R-:W-:Y:S03]  /*11870*/  LDSM.16.M88.4 R120, [R156+0x3000] ;  /* 0x003000009c78783b */ /* 0x000fe60000000200 */
        /* <DEDUP_REMOVED lines=12> */
[C---:B----4-:R-:W-:Y:S08]  /*11940*/  HMMA.16816.F32 R40, R128.reuse, R108, R40 ;  /* 0x0000006c8028723c */ /* 0x050ff00000001828 */
[C---:B------:R-:W-:Y:S01]  /*11950*/  HMMA.16816.F32 R36, R128.reuse, R110, R36 ;  /* 0x0000006e8024723c */ /* 0x040fe20000001824 */
[----:B------:R-:W2:Y:S07]  /*11960*/  LDSM.16.M88.4 R108, [R155+0x2000] ;  /* 0x002000009b6c783b */ /* 0x000eae0000000200 */
[C---:B------:R-:W-:Y:S08]  /*11970*/  HMMA.16816.F32 R104, R128.reuse, R120, R104 ;  /* 0x000000788068723c */ /* 0x040ff00000001868 */
[C---:B-1----:R-:W-:Y:S08]  /*11980*/  HMMA.16816.F32 R24, R128.reuse, R116, R24 ;  /* 0x000000748018723c */ /* 0x042ff00000001818 */
[C---:B------:R-:W-:Y:S01]  /*11990*/  HMMA.16816.F32 R20, R128.reuse, R118, R20 ;  /* 0x000000768014723c */ /* 0x040fe20000001814 */
[----:B------:R-:W1:Y:S07]  /*119a0*/  LDSM.16.M88.4 R116, [R155+0x2800] ;  /* 0x002800009b74783b */ /* 0x000e6e0000000200 */
[----:B------:R-:W-:Y:S01]  /*119b0*/  HMMA.16816.F32 R64, R128, R122, R64 ;  /* 0x0000007a8040723c */ /* 0x000fe20000001840 */
[----:B------:R-:W4:Y:S07]  /*119c0*/  LDSM.16.M88.4 R120, [R156+0x5000] ;  /* 0x005000009c78783b */ /* 0x000f2e0000000200 */
[C---:B--2---:R-:W-:Y:S08]  /*119d0*/  HMMA.16816.F32 R16, R112.reuse, R108, R16 ;  /* 0x0000006c7010723c */ /* 0x044ff00000001810 */
[C---:B------:R-:W-:Y:S11]  /*119e0*/  HMMA.16816.F32 R12, R112.reuse, R110, R12 ;  /* 0x0000006e700c723c */ /* 0x040ff6000000180c */
[-C--:B---3--:R-:W-:Y:S01]  /*119f0*/  FMUL.FTZ R16, R16, R3.reuse ;  /* 0x0000000310107220 */ /* 0x088fe20000410000 */
[-C--:B------:R-:W-:Y:S01]  /*11a00*/  FMUL.FTZ R102, R17, R3.reuse ;  /* 0x0000000311667220 */ /* 0x080fe20000410000 */
[-C--:B------:R-:W-:Y:S01]  /*11a10*/  FMUL.FTZ R103, R18, R3.reuse ;  /* 0x0000000312677220 */ /* 0x080fe20000410000 */
[-C--:B------:R-:W-:Y:S01]  /*11a20*/  FMUL.FTZ R108, R19, R3.reuse ;  /* 0x00000003136c7220 */ /* 0x080fe20000410000 */
[----:B------:R2:W3:Y:S01]  /*11a30*/  MUFU.TANH R57, R16 ;  /* 0x0000001000397308 */ /* 0x0004e20000002400 */
[C---:B-1----:R-:W-:Y:S03]  /*11a40*/  HMMA.16816.F32 R8, R112.reuse, R116, R8 ;  /* 0x000000747008723c */ /* 0x042fe60000001808 */
        /* <DEDUP_REMOVED lines=8> */
[C---:B----4-:R-:W-:Y:S02]  /*11ad0*/  HMMA.16816.F32 R28, R128.reuse, R122, R28 ;  /* 0x0000007a801c723c */ /* 0x050fe4000000181c */
[-C--:B------:R-:W-:Y:S01]  /*11ae0*/  FMUL.FTZ R8, R8, R3.reuse ;  /* 0x0000000308087220 */ /* 0x080fe20000410000 */
[-C--:B------:R-:W-:Y:S01]  /*11af0*/  FMUL.FTZ R110, R9, R3.reuse ;  /* 0x00000003096e7220 */ /* 0x080fe20000410000 */
[-C--:B------:R-:W-:Y:S01]  /*11b00*/  FMUL.FTZ R116, R10, R3.reuse ;  /* 0x000000030a747220 */ /* 0x080fe20000410000 */
[-C--:B------:R-:W-:Y:S01]  /*11b10*/  FMUL.FTZ R117, R11, R3.reuse ;  /* 0x000000030b757220 */ /* 0x080fe20000410000 */
[----:B------:R4:W1:Y:S02]  /*11b20*/  MUFU.TANH R111, R8 ;  /* 0x00000008006f7308 */ /* 0x0008640000002400 */
[----:B------:R-:W-:Y:S02]  /*11b30*/  HMMA.16816.F32 R32, R128, R120, R32 ;  /* 0x000000788020723c */ /* 0x000fe40000001820 */
[-C--:B------:R-:W-:Y:S01]  /*11b40*/  FMUL.FTZ R4, R4, R3.reuse ;  /* 0x0000000304047220 */ /* 0x080fe20000410000 */
[-C--:B------:R-:W-:Y:S01]  /*11b50*/  FMUL.FTZ R5, R5, R3.reuse ;  /* 0x0000000305057220 */ /* 0x080fe20000410000 */
[-C--:B------:R-:W-:Y:S01]  /*11b60*/  FMUL.FTZ R6, R6, R3.reuse ;  /* 0x0000000306067220 */ /* 0x080fe20000410000 */
[-C--:B------:R-:W-:Y:S01]  /*11b70*/  FMUL.FTZ R7, R7, R3.reuse ;  /* 0x0000000307077220 */ /* 0x080fe20000410000 */
[----:B------:R-:W1:Y:S08]  /*11b80*/  MUFU.TANH R109, R4 ;  /* 0x00000004006d7308 */ /* 0x000e700000002400 */
[----:B------:R-:W1:Y:S01]  /*11b90*/  MUFU.TANH R118, R6 ;  /* 0x0000000600767308 */ /* 0x000e620000002400 */
[----:B----4-:R-:W4:Y:S07]  /*11ba0*/  LDSM.16.M88.4 R8, [R155+0x3800] ;  /* 0x003800009b08783b */ /* 0x010f2e0000000200 */
[----:B------:R-:W1:Y:S08]  /*11bb0*/  MUFU.TANH R108, R108 ;  /* 0x0000006c006c7308 */ /* 0x000e700000002400 */
[----:B------:R-:W1:Y:S01]  /*11bc0*/  MUFU.TANH R12, R12 ;  /* 0x0000000c000c7308 */ /* 0x000e620000002400 */
[C---:B--2---:R-:W-:Y:S07]  /*11bd0*/  HMMA.16816.F32 R104, R112.reuse, R16, R104 ;  /* 0x000000107068723c */ /* 0x044fee0000001868 */
[----:B------:R-:W2:Y:S01]  /*11be0*/  MUFU.TANH R16, R5 ;  /* 0x0000000500107308 */ /* 0x000ea20000002400 */
[C---:B------:R-:W-:Y:S07]  /*11bf0*/  HMMA.16816.F32 R64, R112.reuse, R18, R64 ;  /* 0x000000127040723c */ /* 0x040fee0000001840 */
[----:B------:R5:W1:Y:S04]  /*11c00*/  MUFU.TANH R17, R7 ;  /* 0x0000000700117308 */ /* 0x000a680000002400 */
[-C--:B------:R-:W-:Y:S01]  /*11c10*/  FMUL.FTZ R119, R104, R3.reuse ;  /* 0x0000000368777220 */ /* 0x080fe20000410000 */
[-C--:B------:R-:W-:Y:S01]  /*11c20*/  FMUL.FTZ R104, R105, R3.reuse ;  /* 0x0000000369687220 */ /* 0x080fe20000410000 */
[-C--:B------:R-:W-:Y:S01]  /*11c30*/  FMUL.FTZ R106, R106, R3.reuse ;  /* 0x000000036a6a7220 */ /* 0x080fe20000410000 */
[-C--:B------:R-:W-:Y:S01]  /*11c40*/  FMUL.FTZ R105, R107, R3.reuse ;  /* 0x000000036b697220 */ /* 0x080fe20000410000 */
[----:B------:R-:W1:Y:S01]  /*11c50*/  MUFU.TANH R13, R13 ;  /* 0x0000000d000d7308 */ /* 0x000e620000002400 */
[C---:B----4-:R-:W-:Y:S03]  /*11c60*/  HMMA.16816.F32 R60, R112.reuse, R8, R60 ;  /* 0x00000008703c723c */ /* 0x050fe6000000183c */
[-C--:B------:R-:W-:Y:S01]  /*11c70*/  FMUL.FTZ R19, R64, R3.reuse ;  /* 0x0000000340137220 */ /* 0x080fe20000410000 */
[-C--:B------:R-:W-:Y:S01]  /*11c80*/  FMUL.FTZ R64, R65, R3.reuse ;  /* 0x0000000341407220 */ /* 0x080fe20000410000 */
[-C--:B------:R-:W-:Y:S01]  /*11c90*/  FMUL.FTZ R65, R67, R3.reuse ;  /* 0x0000000343417220 */ /* 0x080fe20000410000 */
[-C--:B------:R-:W-:Y:S01]  /*11ca0*/  FMUL.FTZ R66, R66, R3.reuse ;  /* 0x0000000342427220 */ /* 0x080fe20000410000 */
[----:B------:R-:W4:Y:S01]  /*11cb0*/  MUFU.TANH R14, R14 ;  /* 0x0000000e000e7308 */ /* 0x000f220000002400 */
[----:B-----5:R-:W5:Y:S01]  /*11cc0*/  LDSM.16.M88.4 R4, [R155+0x4000] ;  /* 0x004000009b04783b */ /* 0x020f620000000200 */
[----:B------:R-:W-:Y:S03]  /*11cd0*/  HMMA.16816.F32 R52, R112, R10, R52 ;  /* 0x0000000a7034723c */ /* 0x000fe60000001834 */
[----:B------:R-:W3:Y:S03]  /*11ce0*/  LDSM.16.M88.4 R8, [R155+0x4800] ;  /* 0x004800009b08783b */ /* 0x000ee60000000200 */
[----:B------:R-:W1:Y:S04]  /*11cf0*/  MUFU.TANH R15, R15 ;  /* 0x0000000f000f7308 */ /* 0x000e680000002400 */
[-C--:B------:R-:W-:Y:S01]  /*11d00*/  FMUL.FTZ R123, R62, R3.reuse ;  /* 0x000000033e7b7220 */ /* 0x080fe20000410000 */
[-C--:B------:R-:W-:Y:S01]  /*11d10*/  FMUL.FTZ R62, R63, R3.reuse ;  /* 0x000000033f3e7220 */ /* 0x080fe20000410000 */
[-C--:B------:R-:W-:Y:S01]  /*11d20*/  FMUL.FTZ R61, R61, R3.reuse ;  /* 0x000000033d3d7220 */ /* 0x080fe20000410000 */
[-C--:B------:R-:W-:Y:S01]  /*11d30*/  FMUL.FTZ R60, R60, R3.reuse ;  /* 0x000000033c3c7220 */ /* 0x080fe20000410000 */
[----:B------:R-:W1:Y:S05]  /*11d40*/  MUFU.TANH R110, R110 ;  /* 0x0000006e006e7308 */ /* 0x000e6a0000002400 */
[-C--:B------:R-:W-:Y:S01]  /*11d50*/  FMUL.FTZ R63, R54, R3.reuse ;  /* 0x00000003363f7220 */ /* 0x080fe20000410000 */
[-C--:B------:R-:W-:Y:S01]  /*11d60*/  FMUL.FTZ R54, R55, R3.reuse ;  /* 0x0000000337367220 */ /* 0x080fe20000410000 */
[-C--:B------:R-:W-:Y:S01]  /*11d70*/  FMUL.FTZ R52, R52, R3.reuse ;  /* 0x0000000334347220 */ /* 0x080fe20000410000 */
[----:B------:R2:W1:Y:S01]  /*11d80*/  MUFU.TANH R67, R61 ;  /* 0x0000003d00437308 */ /* 0x0004620000002400 */
[----:B------:R-:W-:-:S07]  /*11d90*/  FMUL.FTZ R53, R53, R3 ;  /* 0x0000000335357220 */ /* 0x000fce0000410000 */
[----:B------:R-:W1:Y:S08]  /*11da0*/  MUFU.TANH R116, R116 ;  /* 0x0000007400747308 */ /* 0x000e700000002400 */
[----:B------:R-:W1:Y:S01]  /*11db0*/  MUFU.TANH R117, R117 ;  /* 0x0000007500757308 */ /* 0x000e620000002400 */
[----:B-----5:R-:W-:Y:S01]  /*11dc0*/  HMMA.16816.F32 R48, R112, R4, R48 ;  /* 0x000000047030723c */ /* 0x020fe20000001830 */
[----:B--2---:R-:W-:-:S04]  /*11dd0*/  IADD3 R61, PT, PT, R59, -0x2, RZ ;  /* 0xfffffffe3b3d7810 */ /* 0x004fc80007ffe0ff */
[----:B------:R-:W-:Y:S02]  /*11de0*/  ISETP.GT.AND P1, PT, R61, R168, PT ;  /* 0x000000a83d00720c */ /* 0x000fe40003f24270 */
[----:B------:R-:W2:Y:S01]  /*11df0*/  MUFU.TANH R119, R119 ;  /* 0x0000007700777308 */ /* 0x000ea20000002400 */
[C---:B------:R-:W-:Y:S01]  /*11e00*/  HMMA.16816.F32 R44, R112.reuse, R6, R44 ;  /* 0x00000006702c723c */ /* 0x040fe2000000182c */
[----:B------:R-:W5:Y:S06]  /*11e10*/  LDSM.16.M88.4 R4, [R155+0x5000] ;  /* 0x005000009b04783b */ /* 0x000f6c0000000200 */
[----:B------:R-:W1:Y:S01]  /*11e20*/  MUFU.TANH R104, R104 ;  /* 0x0000006800687308 */ /* 0x000e620000002400 */
[C---:B---3--:R-:W-:Y:S03]  /*11e30*/  HMMA.16816.F32 R40, R112.reuse, R8, R40 ;  /* 0x000000087028723c */ /* 0x048fe60000001828 */
[-C--:B------:R-:W-:Y:S01]  /*11e40*/  FMUL.FTZ R55, R48, R3.reuse ;  /* 0x0000000330377220 */ /* 0x080fe20000410000 */
[-C--:B------:R-:W-:Y:S01]  /*11e50*/  FMUL.FTZ R48, R49, R3.reuse ;  /* 0x0000000331307220 */ /* 0x080fe20000410000 */
[-C--:B------:R-:W-:Y:S01]  /*11e60*/  FMUL.FTZ R49, R51, R3.reuse ;  /* 0x0000000333317220 */ /* 0x080fe20000410000 */
[----:B------:R-:W-:Y:S01]  /*11e70*/  FMUL.FTZ R50, R50, R3 ;  /* 0x0000000332327220 */ /* 0x000fe20000410000 */
[----:B------:R-:W3:Y:S01]  /*11e80*/  MUFU.TANH R106, R106 ;  /* 0x0000006a006a7308 */ /* 0x000ee20000002400 */
[----:B------:R-:W-:Y:S01]  /*11e90*/  HMMA.16816.F32 R36, R112, R10, R36 ;  /* 0x0000000a7024723c */ /* 0x000fe20000001824 */
[----:B------:R-:W4:Y:S01]  /*11ea0*/  LDSM.16.M88.4 R8, [R155+0x5800] ;  /* 0x005800009b08783b */ /* 0x000f220000000200 */
[----:B------:R-:W-:-:S04]  /*11eb0*/  DEPBAR.LE SB0, 0x0 ;  /* 0x000080000000791a */ /* 0x000fc80000000000 */
        /* <DEDUP_REMOVED lines=8> */
[----:B------:R-:W-:-:S04]  /*11f40*/  FMUL.FTZ R41, R43, R3 ;  /* 0x000000032b297220 */ /* 0x000fc80000410000 */
[----:B------:R-:W1:Y:S01]  /*11f50*/  MUFU.TANH R19, R19 ;  /* 0x0000001300137308 */ /* 0x000e620000002400 */
[-C--:B------:R-:W-:Y:S01]  /*11f60*/  FMUL.FTZ R18, R36, R3.reuse ;  /* 0x0000000324127220 */ /* 0x080fe20000410000 */
[-C--:B------:R-:W-:Y:S01]  /*11f70*/  FMUL.FTZ R36, R39, R3.reuse ;  /* 0x0000000327247220 */ /* 0x080fe20000410000 */
[C---:B-----5:R-:W-:Y:S05]  /*11f80*/  HMMA.16816.F32 R28, R112.reuse, R6, R28 ;  /* 0x00000006701c723c */ /* 0x060fea000000181c */
[----:B------:R-:W1:Y:S03]  /*11f90*/  MUFU.TANH R64, R64 ;  /* 0x0000004000407308 */ /* 0x000e660000002400 */
[C---:B------:R-:W-:Y:S05]  /*11fa0*/  HMMA.16816.F32 R32, R112.reuse, R4, R32 ;  /* 0x000000047020723c */ /* 0x040fea0000001820 */
[----:B------:R5:W1:Y:S01]  /*11fb0*/  MUFU.TANH R5, R18 ;  /* 0x0000001200057308 */ /* 0x000a620000002400 */
[-C--:B------:R-:W-:Y:S01]  /*11fc0*/  FMUL.FTZ R4, R37, R3.reuse ;  /* 0x0000000325047220 */ /* 0x080fe20000410000 */
[-C--:B------:R-:W-:Y:S01]  /*11fd0*/  FMUL.FTZ R37, R38, R3.reuse ;  /* 0x0000000326257220 */ /* 0x080fe20000410000 */
[----:B----4-:R-:W-:Y:S05]  /*11fe0*/  HMMA.16816.F32 R24, R112, R8, R24 ;  /* 0x000000087018723c */ /* 0x010fea0000001818 */
[----:B------:R4:W1:Y:S01]  /*11ff0*/  MUFU.TANH R107, R66 ;  /* 0x00000042006b7308 */ /* 0x0008620000002400 */
[----:B------:R-:W-:-:S02]  /*12000*/  FMUL.FTZ R9, R31, R3 ;  /* 0x000000031f097220 */ /* 0x000fc40000410000 */
[----:B------:R-:W-:Y:S05]  /*12010*/  HMMA.16816.F32 R20, R112, R10, R20 ;  /* 0x0000000a7014723c */ /* 0x000fea0000001814 */
[----:B------:R-:W1:Y:S01]  /*12020*/  MUFU.TANH R65, R65 ;  /* 0x0000004100417308 */ /* 0x000e620000002400 */
[-C--:B-----5:R-:W-:Y:S01]  /*12030*/  FMUL.FTZ R18, R28, R3.reuse ;  /* 0x000000031c127220 */ /* 0x0a0fe20000410000 */
        /* <DEDUP_REMOVED lines=10> */
[----:B------:R-:W-:-:S04]  /*120e0*/  FMUL.FTZ R26, R26, R3 ;  /* 0x000000031a1a7220 */ /* 0x000fc80000410000 */
[----:B------:R-:W1:Y:S01]  /*120f0*/  MUFU.TANH R123, R123 ;  /* 0x0000007b007b7308 */ /* 0x000e620000002400 */
[-C--:B------:R-:W-:Y:S01]  /*12100*/  FMUL.FTZ R31, R20, R3.reuse ;  /* 0x00000003141f7220 */ /* 0x080fe20000410000 */
[-C--:B------:R-:W-:Y:S01]  /*12110*/  FMUL.FTZ R27, R21, R3.reuse ;  /* 0x00000003151b7220 */ /* 0x080fe20000410000 */
[-C--:B------:R-:W-:Y:S01]  /*12120*/  FMUL.FTZ R20, R22, R3.reuse ;  /* 0x0000000316147220 */ /* 0x080fe20000410000 */
[----:B------:R-:W-:-:S04]  /*12130*/  FMUL.FTZ R21, R23, R3 ;  /* 0x0000000317157220 */ /* 0x000fc80000410000 */
        /* <DEDUP_REMOVED lines=46> */
[----:B------:R-:W2:Y:S08]  /*12420*/  I2F.RP R18, R22 ;  /* 0x0000001600127306 */ /* 0x000eb00000209400 */
[----:B--2---:R-:W2:Y:S02]  /*12430*/  MUFU.RCP R10, R18 ;  /* 0x00000012000a7308 */ /* 0x004ea40000001000 */
[----:B--2---:R-:W-:Y:S01]  /*12440*/  VIADD R10, R10, 0xffffffe ;  /* 0x0ffffffe0a0a7836 */ /* 0x004fe20000000000 */
[----:B------:R-:W-:-:S02]  /*12450*/  IABS R18, R3 ;  /* 0x0000000300127213 */ /* 0x000fc40000000000 */
[----:B------:R-:W-:-:S03]  /*12460*/  LOP3.LUT R3, R3, R38, RZ, 0x3c, !PT ;  /* 0x0000002603037212 */ /* 0x000fc600078e3cff */
[----:B------:R-:W2:Y:S01]  /*12470*/  F2I.FTZ.U32.TRUNC.NTZ R11, R10 ;  /* 0x0000000a000b7305 */ /* 0x000ea2000021f000 */
[----:B------:R-:W-:Y:S01]  /*12480*/  ISETP.GE.AND P6, PT, R3, RZ, PT ;  /* 0x000000ff0300720c */ /* 0x000fe20003fc6270 */
[----:B--2---:R-:W-:Y:S02]  /*12490*/  IMAD.MOV R35, RZ, RZ, -R11 ;  /* 0x000000ffff237224 */ /* 0x004fe400078e0a0b */
[----:B------:R-:W-:Y:S02]  /*124a0*/  IMAD.MOV.U32 R10, RZ, RZ, RZ ;  /* 0x000000ffff0a7224 */ /* 0x000fe400078e00ff */
[----:B------:R-:W-:-:S04]  /*124b0*/  IMAD R35, R35, R22, RZ ;  /* 0x0000001623237224 */ /* 0x000fc800078e02ff */
[----:B------:R-:W-:Y:S01]  /*124c0*/  IMAD.HI.U32 R35, R11, R35, R10 ;  /* 0x000000230b237227 */ /* 0x000fe200078e000a */
[----:B------:R-:W-:Y:S02]  /*124d0*/  IABS R11, R38 ;  /* 0x00000026000b7213 */ /* 0x000fe40000000000 */
[----:B------:R-:W-:Y:S02]  /*124e0*/  IABS R10, R34 ;  /* 0x00000022000a7213 */ /* 0x000fe40000000000 */
[----:B------:R-:W-:Y:S02]  /*124f0*/  IADD3 R11, PT, PT, RZ, -R11, RZ ;  /* 0x8000000bff0b7210 */ /* 0x000fe40007ffe0ff */
[----:B------:R-:W-:Y:S01]  /*12500*/  LOP3.LUT R34, R34, R38, RZ, 0x3c, !PT ;  /* 0x0000002622227212 */ /* 0x000fe200078e3cff */
[----:B------:R-:W-:-:S03]  /*12510*/  IMAD.HI.U32 R23, R35, R10, RZ ;  /* 0x0000000a23177227 */ /* 0x000fc600078e00ff */
[----:B------:R-:W-:Y:S01]  /*12520*/  ISETP.GE.AND P5, PT, R34, RZ, PT ;  /* 0x000000ff2200720c */ /* 0x000fe20003fa6270 */
[----:B------:R-:W-:-:S04]  /*12530*/  IMAD.HI.U32 R35, R35, R18, RZ ;  /* 0x0000001223237227 */ /* 0x000fc800078e00ff */
[-C--:B------:R-:W-:Y:S01]  /*12540*/  IMAD R39, R23, R11.reuse, R10 ;  /* 0x0000000b17277224 */ /* 0x080fe200078e020a */
[----:B------:R-:W-:Y:S01]  /*12550*/  LOP3.LUT R10, RZ, R38, RZ, 0x33, !PT ;  /* 0x00000026ff0a7212 */ /* 0x000fe200078e33ff */
        /* <DEDUP_REMOVED lines=38> */
.L_x_11208:
        /* <DEDUP_REMOVED lines=8> */
.L_x_11209:
[----:B------:R-:W-:Y:S05]  /*12840*/  BSYNC.RECONVERGENT B0 ;  /* 0x0000000000007941 */ /* 0x000fea0003800200 */
.L_x_11207:
        /* <DEDUP_REMOVED lines=58> */
.L_x_11206:
[----:B------:R-:W-:Y:S05]  /*12bf0*/  BSYNC.RECONVERGENT B1 ;  /* 0x0000000000017941 */ /* 0x000fea0003800200 */
.L_x_11205:
[----:B--2---:R-:W-:Y:S01]  /*12c00*/  IMAD R23, R59, 0x80, R56 ;  /* 0x000000803b177824 */ /* 0x004fe200078e0238 */
[----:B------:R-:W-:Y:S01]  /*12c10*/  LOP3.LUT R180, R180, 0xfffffffe, RZ, 0xc0, !PT ;  /* 0xfffffffeb4b47812 */ /* 0x000fe200078ec0ff */
[----:B------:R-:W2:Y:S02]  /*12c20*/  LD.E R22, desc[UR4][R100.64+0xdc] ;  /* 0x0000dc0464167980 */ /* 0x000ea4000c101900 */
[C---:B------:R-:W-:Y:S02]  /*12c30*/  VIADD R3, R23.reuse, 0xffffff00 ;  /* 0xffffff0017037836 */ /* 0x040fe40000000000 */
[C---:B------:R-:W-:Y:S02]  /*12c40*/  VIADD R10, R23.reuse, 0xffffff01 ;  /* 0xffffff01170a7836 */ /* 0x040fe40000000000 */
[----:B------:R-:W-:Y:S01]  /*12c50*/  VIADD R18, R23, 0xffffff08 ;  /* 0xffffff0817127836 */ /* 0x000fe20000000000 */
[C---:B------:R-:W-:Y:S02]  /*12c60*/  ISETP.GE.AND P2, PT, R3.reuse, R186, PT ;  /* 0x000000ba0300720c */ /* 0x040fe40003f46270 */
[----:B------:R-:W-:-:S02]  /*12c70*/  ISETP.GE.AND P4, PT, R3, R181, PT ;  /* 0x000000b50300720c */ /* 0x000fc40003f86270 */
[C---:B------:R-:W-:Y:S02]  /*12c80*/  ISETP.GE.AND P0, PT, R3.reuse, R185, PT ;  /* 0x000000b90300720c */ /* 0x040fe40003f06270 */
[-C--:B------:R-:W-:Y:S02]  /*12c90*/  ISETP.GE.AND P3, PT, R3, R184.reuse, PT ;  /* 0x000000b80300720c */ /* 0x080fe40003f66270 */
[----:B------:R-:W-:Y:S02]  /*12ca0*/  FSEL R3, R57, -INF , P2 ;  /* 0xff80000039037808 */ /* 0x000fe40001000000 */
[----:B------:R-:W-:Y:S02]  /*12cb0*/  ISETP.GE.AND P2, PT, R10, R184, PT ;  /* 0x000000b80a00720c */ /* 0x000fe40003f46270 */
[----:B-1----:R-:W-:Y:S02]  /*12cc0*/  FSEL R11, R103, -INF , P0 ;  /* 0xff800000670b7808 */ /* 0x002fe40000000000 */
[----:B------:R-:W-:-:S02]  /*12cd0*/  ISETP.GE.AND P0, PT, R18, R181, PT ;  /* 0x000000b51200720c */ /* 0x000fc40003f06270 */
[C---:B------:R-:W-:Y:S02]  /*12ce0*/  ISETP.GE.AND P1, PT, R10.reuse, R186, PT ;  /* 0x000000ba0a00720c */ /* 0x040fe40003f26270 */
[C---:B------:R-:W-:Y:S02]  /*12cf0*/  ISETP.GE.AND P5, PT, R10.reuse, R185, PT ;  /* 0x000000b90a00720c */ /* 0x040fe40003fa6270 */
[----:B------:R-:W-:Y:S01]  /*12d00*/  ISETP.GE.AND P6, PT, R10, R181, PT ;  /* 0x000000b50a00720c */ /* 0x000fe20003fc6270 */
[----:B------:R-:W-:Y:S01]  /*12d10*/  VIADD R10, R23, 0xffffff09 ;  /* 0xffffff09170a7836 */ /* 0x000fe20000000000 */
[----:B------:R-:W-:Y:S02]  /*12d20*/  FSEL R11, R11, -INF , !P3 ;  /* 0xff8000000b0b7808 */ /* 0x000fe40005800000 */
[----:B------:R-:W-:Y:S02]  /*12d30*/  @P2 LOP3.LUT R180, R180, 0x1, RZ, 0xfc, !PT ;  /* 0x00000001b4b42812 */ /* 0x000fe400078efcff */
[----:B------:R-:W-:-:S02]  /*12d40*/  FSEL R102, R102, -INF , P1 ;  /* 0xff80000066667808 */ /* 0x000fc40000800000 */
[----:B------:R-:W-:Y:S02]  /*12d50*/  LOP3.LUT R180, R180, 0xfffffffd, RZ, 0xc0, !PT ;  /* 0xfffffffdb4b47812 */ /* 0x000fe400078ec0ff */
[----:B------:R-:W-:Y:S02]  /*12d60*/  FSEL R108, R108, -INF , P5 ;  /* 0xff8000006c6c7808 */ /* 0x000fe40002800000 */
[----:B------:R-:W-:Y:S02]  /*12d70*/  @P0 LOP3.LUT R180, R180, 0x2, RZ, 0xfc, !PT ;  /* 0x00000002b4b40812 */ /* 0x000fe400078efcff */
[----:B------:R-:W-:Y:S02]  /*12d80*/  FSEL R3, R3, -INF , !P4 ;  /* 0xff80000003037808 */ /* 0x000fe40006000000 */
[----:B------:R-:W-:Y:S02]  /*12d90*/  LOP3.LUT P3, RZ, R180, 0x1, RZ, 0xc0, !PT ;  /* 0x00000001b4ff7812 */ /* 0x000fe4000786c0ff */
[----:B------:R-:W-:-:S02]  /*12da0*/  FSEL R214, R102, -INF , !P6 ;  /* 0xff80000066d67808 */ /* 0x000fc40007000000 */
[----:B------:R-:W-:Y:S02]  /*12db0*/  FSEL R212, R108, -INF , !P3 ;  /* 0xff8000006cd47808 */ /* 0x000fe40005800000 */
[-C--:B------:R-:W-:Y:S02]  /*12dc0*/  ISETP.GE.AND P4, PT, R18, R186.reuse, PT ;  /* 0x000000ba1200720c */ /* 0x080fe40003f86270 */
[C---:B------:R-:W-:Y:S02]  /*12dd0*/  ISETP.GE.AND P1, PT, R10.reuse, R186, PT ;  /* 0x000000ba0a00720c */ /* 0x040fe40003f26270 */
[C---:B------:R-:W-:Y:S02]  /*12de0*/  ISETP.GE.AND P6, PT, R10.reuse, R181, PT ;  /* 0x000000b50a00720c */ /* 0x040fe40003fc6270 */
[CC--:B------:R-:W-:Y:S02]  /*12df0*/  ISETP.GE.AND P3, PT, R10.reuse, R185.reuse, PT ;  /* 0x000000b90a00720c */ /* 0x0c0fe40003f66270 */
[----:B------:R-:W-:Y:S01]  /*12e00*/  ISETP.GE.AND P5, PT, R10, R184, PT ;  /* 0x000000b80a00720c */ /* 0x000fe20003fa6270 */
[----:B------:R-:W-:Y:S01]  /*12e10*/  VIADD R10, R23, 0xffffff10 ;  /* 0xffffff10170a7836 */ /* 0x000fe20000000000 */
[----:B------:R-:W-:-:S02]  /*12e20*/  ISETP.GE.AND P0, PT, R18, R185, PT ;  /* 0x000000b91200720c */ /* 0x000fc40003f06270 */
[----:B------:R-:W-:Y:S02]  /*12e30*/  FSEL R216, R12, -INF , P4 ;  /* 0xff8000000cd87808 */ /* 0x000fe40002000000 */
[----:B------:R-:W-:Y:S02]  /*12e40*/  FSEL R12, R14, -INF , P0 ;  /* 0xff8000000e0c7808 */ /* 0x000fe40000000000 */
[----:B------:R-:W-:Y:S01]  /*12e50*/  ISETP.GE.AND P2, PT, R18, R184, PT ;  /* 0x000000b81200720c */ /* 0x000fe20003f46270 */
[----:B------:R-:W-:Y:S01]  /*12e60*/  VIADD R18, R23, 0xffffff11 ;  /* 0xffffff1117127836 */ /* 0x000fe20000000000 */
[----:B------:R-:W-:Y:S02]  /*12e70*/  LOP3.LUT P4, RZ, R180, 0x2, RZ, 0xc0, !PT ;  /* 0x00000002b4ff7812 */ /* 0x000fe4000788c0ff */
[----:B------:R-:W-:Y:S02]  /*12e80*/  ISETP.GE.AND P0, PT, R10, R181, PT ;  /* 0x000000b50a00720c */ /* 0x000fe40003f06270 */
[----:B------:R-:W-:-:S02]  /*12e90*/  FSEL R14, R13, -INF , P1 ;  /* 0xff8000000d0e7808 */ /* 0x000fc40000800000 */
[----:B------:R-:W-:Y:S02]  /*12ea0*/  FSEL R216, R216, -INF , !P4 ;  /* 0xff800000d8d87808 */ /* 0x000fe40006000000 */
[----:B------:R-:W-:Y:S02]  /*12eb0*/  FSEL R12, R12, -INF , !P2 ;  /* 0xff8000000c0c7808 */ /* 0x000fe40005000000 */
[----:B------:R-:W-:Y:S02]  /*12ec0*/  P2R R13, PR, RZ, 0x1 ;  /* 0x00000001ff0d7803 */ /* 0x000fe40000000000 */
[C---:B------:R-:W-:Y:S02]  /*12ed0*/  ISETP.GE.AND P4, PT, R10.reuse, R186, PT ;  /* 0x000000ba0a00720c */ /* 0x040fe40003f86270 */
[C---:B------:R-:W-:Y:S02]  /*12ee0*/  ISETP.GE.AND P0, PT, R10.reuse, R185, PT ;  /* 0x000000b90a00720c */ /* 0x040fe40003f06270 */
[----:B------:R-:W-:-:S02]  /*12ef0*/  ISETP.GE.AND P2, PT, R10, R184, PT ;  /* 0x000000b80a00720c */ /* 0x000fc40003f46270 */
        /* <DEDUP_REMOVED lines=9> */
[----:B------:R-:W-:Y:S02]  /*12f90*/  FSEL R60, R116, -INF , P0 ;  /* 0xff800000743c7808 */ /* 0x000fe40000000000 */
[----:B------:R-:W-:Y:S01]  /*12fa0*/  ISETP.NE.AND P4, PT, R13, RZ, PT ;  /* 0x000000ff0d00720c */ /* 0x000fe20003f85270 */
[----:B------:R-:W-:Y:S01]  /*12fb0*/  VIADD R13, R23, 0xffffff19 ;  /* 0xffffff19170d7836 */ /* 0x000fe20000000000 */
[----:B------:R-:W-:Y:S02]  /*12fc0*/  ISETP.GE.AND P0, PT, R18, R181, PT ;  /* 0x000000b51200720c */ /* 0x000fe40003f06270 */
[----:B------:R-:W-:-:S02]  /*12fd0*/  FSEL R116, R111, -INF , !P4 ;  /* 0xff8000006f747808 */ /* 0x000fc40006000000 */
[----:B------:R-:W-:Y:S02]  /*12fe0*/  FSEL R60, R60, -INF , !P2 ;  /* 0xff8000003c3c7808 */ /* 0x000fe40005000000 */
[----:B------:R-:W-:Y:S01]  /*12ff0*/  P2R R15, PR, RZ, 0x1 ;  /* 0x00000001ff0f7803 */ /* 0x000fe20000000000 */
[----:B------:R-:W-:Y:S01]  /*13000*/  VIADD R34, R23, 0xffffff20 ;  /* 0xffffff2017227836 */ /* 0x000fe20000000000 */
[C---:B------:R-:W-:Y:S02]  /*13010*/  ISETP.GE.AND P4, PT, R18.reuse, R186, PT ;  /* 0x000000ba1200720c */ /* 0x040fe40003f86270 */
[C---:B------:R-:W-:Y:S02]  /*13020*/  ISETP.GE.AND P0, PT, R18.reuse, R185, PT ;  /* 0x000000b91200720c */ /* 0x040fe40003f06270 */
[----:B------:R-:W-:Y:S02]  /*13030*/  ISETP.GE.AND P2, PT, R18, R184, PT ;  /* 0x000000b81200720c */ /* 0x000fe40003f46270 */
[----:B------:R-:W-:-:S02]  /*13040*/  FSEL R18, R117, -INF , P3 ;  /* 0xff80000075127808 */ /* 0x000fc40001800000 */
[----:B------:R-:W-:Y:S02]  /*13050*/  ISETP.GE.AND P3, PT, R13, R185, PT ;  /* 0x000000b90d00720c */ /* 0x000fe40003f66270 */
[----:B------:R-:W-:Y:S02]  /*13060*/  FSEL R18, R18, -INF , !P5 ;  /* 0xff80000012127808 */ /* 0x000fe40006800000 */
[----:B------:R-:W-:Y:S02]  /*13070*/  FSEL R109, R109, -INF , P4 ;  /* 0xff8000006d6d7808 */ /* 0x000fe40002000000 */
[----:B------:R-:W-:Y:S02]  /*13080*/  FSEL R118, R118, -INF , P0 ;  /* 0xff80000076767808 */ /* 0x000fe40000000000 */
[----:B------:R-:W-:Y:S02]  /*13090*/  ISETP.NE.AND P4, PT, R15, RZ, PT ;  /* 0x000000ff0f00720c */ /* 0x000fe40003f85270 */
[----:B------:R-:W-:-:S02]  /*130a0*/  ISETP.GE.AND P5, PT, R13, R184, PT ;  /* 0x000000b80d00720c */ /* 0x000fc40003fa6270 */
[----:B------:R-:W-:Y:S02]  /*130b0*/  ISETP.GE.AND P0, PT, R34, R181, PT ;  /* 0x000000b52200720c */ /* 0x000fe40003f06270 */
[----:B------:R-:W-:Y:S02]  /*130c0*/  FSEL R17, R17, -INF , P3 ;  /* 0xff80000011117808 */ /* 0x000fe40001800000 */
[----:B------:R-:W-:Y:S02]  /*130d0*/  FSEL R110, R110, -INF , P1 ;  /* 0xff8000006e6e7808 */ /* 0x000fe40000800000 */
[----:B------:R-:W-:Y:S02]  /*130e0*/  ISETP.GE.AND P1, PT, R13, R186, PT ;  /* 0x000000ba0d00720c */ /* 0x000fe40003f26270 */
[----:B------:R-:W-:Y:S02]  /*130f0*/  FSEL R208, R109, -INF , !P4 ;  /* 0xff8000006dd07808 */ /* 0x000fe40006000000 */
[----:B------:R-:W-:-:S02]  /*13100*/  P2R R15, PR, RZ, 0x1 ;  /* 0x00000001ff0f7803 */ /* 0x000fc40000000000 */
[----:B------:R-:W-:Y:S01]  /*13110*/  FSEL R206, R17, -INF , !P5 ;  /* 0xff80000011ce7808 */ /* 0x000fe20006800000 */
[----:B------:R-:W-:Y:S01]  /*13120*/  VIADD R17, R23, 0xffffff28 ;  /* 0xffffff2817117836 */ /* 0x000fe20000000000 */
[C---:B------:R-:W-:Y:S02]  /*13130*/  ISETP.GE.AND P4, PT, R34.reuse, R186, PT ;  /* 0x000000ba2200720c */ /* 0x040fe40003f86270 */
[----:B------:R-:W-:Y:S02]  /*13140*/  ISETP.GE.AND P0, PT, R34, R185, PT ;  /* 0x000000b92200720c */ /* 0x000fe40003f06270 */
[----:B------:R-:W-:Y:S02]  /*13150*/  FSEL R66, R16, -INF , P1 ;  /* 0xff80000010427808 */ /* 0x000fe40000800000 */
[----:B------:R-:W-:Y:S02]  /*13160*/  FSEL R16, R118, -INF , !P2 ;  /* 0xff80000076107808 */ /* 0x000fe40005000000 */
[----:B------:R-:W-:-:S02]  /*13170*/  FSEL R119, R119, -INF , P4 ;  /* 0xff80000077777808 */ /* 0x000fc40002000000 */
[----:B------:R-:W-:Y:S02]  /*13180*/  FSEL R106, R106, -INF , P0 ;  /* 0xff8000006a6a7808 */ /* 0x000fe40000000000 */
[----:B------:R-:W-:Y:S02]  /*13190*/  ISETP.GE.AND P2, PT, R34, R184, PT ;  /* 0x000000b82200720c */ /* 0x000fe40003f46270 */
[----:B------:R-:W-:Y:S02]  /*131a0*/  ISETP.NE.AND P4, PT, R15, RZ, PT ;  /* 0x000000ff0f00720c */ /* 0x000fe40003f85270 */
        /* <DEDUP_REMOVED lines=11> */
[----:B------:R-:W-:Y:S02]  /*13260*/  ISETP.GE.AND P0, PT, R17, R181, PT ;  /* 0x000000b51100720c */ /* 0x000fe40003f06270 */
[----:B------:R-:W-:Y:S02]  /*13270*/  FSEL R120, R19, -INF , !P4 ;  /* 0xff80000013787808 */ /* 0x000fe40006000000 */
[----:B------:R-:W-:Y:S02]  /*13280*/  FSEL R118, R107, -INF , !P2 ;  /* 0xff8000006b767808 */ /* 0x000fe40005000000 */
[----:B------:R-:W-:Y:S02]  /*13290*/  P2R R15, PR, RZ, 0x1 ;  /* 0x00000001ff0f7803 */ /* 0x000fe40000000000 */
[----:B------:R-:W-:-:S02]  /*132a0*/  ISETP.GE.AND P4, PT, R17, R186, PT ;  /* 0x000000ba1100720c */ /* 0x000fc40003f86270 */
[C---:B------:R-:W-:Y:S02]  /*132b0*/  ISETP.GE.AND P0, PT, R17.reuse, R185, PT ;  /* 0x000000b91100720c */ /* 0x040fe40003f06270 */
[----:B------:R-:W-:Y:S01]  /*132c0*/  ISETP.GE.AND P2, PT, R17, R184, PT ;  /* 0x000000b81100720c */ /* 0x000fe20003f46270 */
[----:B------:R-:W-:Y:S01]  /*132d0*/  VIADD R17, R23, 0xffffff38 ;  /* 0xffffff3817117836 */ /* 0x000fe20000000000 */
[----:B------:R-:W-:Y:S02]  /*132e0*/  FSEL R210, R110, -INF , !P6 ;  /* 0xff8000006ed27808 */ /* 0x000fe40007000000 */
        /* <DEDUP_REMOVED lines=8> */
[----:B------:R-:W-:Y:S02]  /*13370*/  FSEL R136, R123, -INF , !P2 ;  /* 0xff8000007b887808 */ /* 0x000fe40005000000 */
[----:B------:R-:W-:-:S02]  /*13380*/  P2R R15, PR, RZ, 0x1 ;  /* 0x00000001ff0f7803 */ /* 0x000fc40000000000 */
[C---:B------:R-:W-:Y:S02]  /*13390*/  ISETP.GE.AND P1, PT, R13.reuse, R186, PT ;  /* 0x000000ba0d00720c */ /* 0x040fe40003f26270 */
[C---:B------:R-:W-:Y:S02]  /*133a0*/  ISETP.GE.AND P6, PT, R13.reuse, R181, PT ;  /* 0x000000b50d00720c */ /* 0x040fe40003fc6270 */
[CC--:B------:R-:W-:Y:S02]  /*133b0*/  ISETP.GE.AND P3, PT, R13.reuse, R185.reuse, PT ;  /* 0x000000b90d00720c */ /* 0x0c0fe40003f66270 */
[----:B------:R-:W-:Y:S01]  /*133c0*/  ISETP.GE.AND P5, PT, R13, R184, PT ;  /* 0x000000b80d00720c */ /* 0x000fe20003fa6270 */
[----:B------:R-:W-:Y:S01]  /*133d0*/  VIADD R13, R23, 0xffffff29 ;  /* 0xffffff29170d7836 */ /* 0x000fe20000000000 */
[C---:B------:R-:W-:Y:S02]  /*133e0*/  ISETP.GE.AND P4, PT, R17.reuse, R186, PT ;  /* 0x000000ba1100720c */ /* 0x040fe40003f86270 */
[----:B------:R-:W-:-:S02]  /*133f0*/  ISETP.GE.AND P0, PT, R17, R185, PT ;  /* 0x000000b91100720c */ /* 0x000fc40003f06270 */
[----:B------:R-:W-:Y:S01]  /*13400*/  ISETP.GE.AND P2, PT, R17, R184, PT ;  /* 0x000000b81100720c */ /* 0x000fe20003f46270 */
[----:B------:R-:W-:Y:S01]  /*13410*/  VIADD R17, R23, 0xffffff40 ;  /* 0xffffff4017117836 */ /* 0x000fe20000000000 */
[----:B------:R-:W-:Y:S02]  /*13420*/  FSEL R104, R104, -INF , P1 ;  /* 0xff80000068687808 */ /* 0x000fe40000800000 */
[----:B------:R-:W-:Y:S02]  /*13430*/  FSEL R105, R105, -INF , P3 ;  /* 0xff80000069697808 */ /* 0x000fe40001800000 */
[----:B------:R-:W-:Y:S02]  /*13440*/  FSEL R52, R52, -INF , P4 ;  /* 0xff80000034347808 */ /* 0x000fe40002000000 */
[----:B------:R-:W-:Y:S02]  /*13450*/  FSEL R63, R63, -INF , P0 ;  /* 0xff8000003f3f7808 */ /* 0x000fe40000000000 */
[----:B------:R-:W-:-:S02]  /*13460*/  ISETP.GE.AND P1, PT, R13, R186, PT ;  /* 0x000000ba0d00720c */ /* 0x000fc40003f26270 */
[----:B------:R-:W-:Y:S02]  /*13470*/  ISETP.GE.AND P3, PT, R13, R185, PT ;  /* 0x000000b90d00720c */ /* 0x000fe40003f66270 */
[----:B------:R-:W-:Y:S02]  /*13480*/  ISETP.NE.AND P4, PT, R15, RZ, PT ;  /* 0x000000ff0f00720c */ /* 0x000fe40003f85270 */
[-C--:B------:R-:W-:Y:S02]  /*13490*/  ISETP.GE.AND P0, PT, R17, R181.reuse, PT ;  /* 0x000000b51100720c */ /* 0x080fe40003f06270 */
        /* <DEDUP_REMOVED lines=27> */
[----:B------:R-:W-:Y:S02]  /*13650*/  FSEL R146, R55, -INF , !P4 ;  /* 0xff80000037927808 */ /* 0x000fe40006000000 */
[C---:B------:R-:W-:Y:S02]  /*13660*/  ISETP.GE.AND P1, PT, R13.reuse, R186, PT ;  /* 0x000000ba0d00720c */ /* 0x040fe40003f26270 */
[----:B------:R-:W-:-:S02]  /*13670*/  ISETP.GE.AND P3, PT, R13, R185, PT ;  /* 0x000000b90d00720c */ /* 0x000fc40003f66270 */
[C---:B------:R-:W-:Y:S02]  /*13680*/  ISETP.GE.AND P4, PT, R17.reuse, R186, PT ;  /* 0x000000ba1100720c */ /* 0x040fe40003f86270 */
[----:B------:R-:W-:Y:S02]  /*13690*/  FSEL R138, R50, -INF , !P2 ;  /* 0xff800000328a7808 */ /* 0x000fe40005000000 */
[----:B------:R-:W-:Y:S02]  /*136a0*/  P2R R15, PR, RZ, 0x1 ;  /* 0x00000001ff0f7803 */ /* 0x000fe40000000000 */
[C---:B------:R-:W-:Y:S02]  /*136b0*/  ISETP.GE.AND P0, PT, R17.reuse, R185, PT ;  /* 0x000000b91100720c */ /* 0x040fe40003f06270 */
[----:B------:R-:W-:Y:S01]  /*136c0*/  ISETP.GE.AND P2, PT, R17, R184, PT ;  /* 0x000000b81100720c */ /* 0x000fe20003f46270 */
[----:B------:R-:W-:Y:S01]  /*136d0*/  VIADD R17, R23, 0xffffff50 ;  /* 0xffffff5017117836 */ /* 0x000fe20000000000 */
[----:B------:R-:W-:-:S02]  /*136e0*/  FSEL R196, R67, -INF , !P6 ;  /* 0xff80000043c47808 */ /* 0x000fc40007000000 */
[----:B------:R-:W-:Y:S02]  /*136f0*/  FSEL R192, R62, -INF , !P5 ;  /* 0xff8000003ec07808 */ /* 0x000fe40006800000 */
        /* <DEDUP_REMOVED lines=8> */
[----:B------:R-:W-:Y:S02]  /*13780*/  ISETP.GE.AND P0, PT, R17, R181, PT ;  /* 0x000000b51100720c */ /* 0x000fe40003f06270 */
        /* <DEDUP_REMOVED lines=12> */
[----:B------:R-:W-:Y:S02]  /*13850*/  FSEL R47, R47, -INF , P4 ;  /* 0xff8000002f2f7808 */ /* 0x000fe40002000000 */
[C---:B------:R-:W-:Y:S02]  /*13860*/  ISETP.GE.AND P1, PT, R13.reuse, R186, PT ;  /* 0x000000ba0d00720c */ /* 0x040fe40003f26270 */
[-C--:B------:R-:W-:Y:S02]  /*13870*/  ISETP.GE.AND P3, PT, R13, R185.reuse, PT ;  /* 0x000000b90d00720c */ /* 0x080fe40003f66270 */
[----:B------:R-:W-:Y:S01]  /*13880*/  ISETP.NE.AND P4, PT, R15, RZ, PT ;  /* 0x000000ff0f00720c */ /* 0x000fe20003f85270 */
[----:B------:R-:W-:Y:S01]  /*13890*/  VIADD R15, R23, 0xffffff58 ;  /* 0xffffff58170f7836 */ /* 0x000fe20000000000 */
[----:B------:R-:W-:-:S02]  /*138a0*/  ISETP.GE.AND P0, PT, R17, R185, PT ;  /* 0x000000b91100720c */ /* 0x000fc40003f06270 */
[----:B------:R-:W-:Y:S02]  /*138b0*/  FSEL R144, R48, -INF , !P6 ;  /* 0xff80000030907808 */ /* 0x000fe40007000000 */
[----:B------:R-:W-:Y:S02]  /*138c0*/  FSEL R134, R49, -INF , !P5 ;  /* 0xff80000031867808 */ /* 0x000fe40006800000 */
[C---:B------:R-:W-:Y:S02]  /*138d0*/  ISETP.GE.AND P6, PT, R13.reuse, R181, PT ;  /* 0x000000b50d00720c */ /* 0x040fe40003fc6270 */
[----:B------:R-:W-:Y:S01]  /*138e0*/  ISETP.GE.AND P5, PT, R13, R184, PT ;  /* 0x000000b80d00720c */ /* 0x000fe20003fa6270 */
[----:B------:R-:W-:Y:S01]  /*138f0*/  VIADD R13, R23, 0xffffff51 ;  /* 0xffffff51170d7836 */ /* 0x000fe20000000000 */
[----:B------:R-:W-:Y:S02]  /*13900*/  FSEL R45, R45, -INF , P1 ;  /* 0xff8000002d2d7808 */ /* 0x000fe40000800000 */
[----:B------:R-:W-:-:S02]  /*13910*/  FSEL R46, R46, -INF , P3 ;  /* 0xff8000002e2e7808 */ /* 0x000fc40001800000 */
[----:B------:R-:W-:Y:S02]  /*13920*/  FSEL R42, R42, -INF , P0 ;  /* 0xff8000002a2a7808 */ /* 0x000fe40000000000 */
[-C--:B------:R-:W-:Y:S02]  /*13930*/  ISETP.GE.AND P0, PT, R15, R181.reuse, PT ;  /* 0x000000b50f00720c */ /* 0x080fe40003f06270 */
[----:B------:R-:W-:Y:S02]  /*13940*/  FSEL R140, R45, -INF , !P6 ;  /* 0xff8000002d8c7808 */ /* 0x000fe40007000000 */
[----:B------:R-:W-:Y:S02]  /*13950*/  FSEL R128, R46, -INF , !P5 ;  /* 0xff8000002e807808 */ /* 0x000fe40006800000 */
[C---:B------:R-:W-:Y:S02]  /*13960*/  ISETP.GE.AND P1, PT, R13.reuse, R186, PT ;  /* 0x000000ba0d00720c */ /* 0x040fe40003f26270 */
[----:B------:R-:W-:-:S02]  /*13970*/  ISETP.GE.AND P6, PT, R13, R181, PT ;  /* 0x000000b50d00720c */ /* 0x000fc40003fc6270 */
[C---:B------:R-:W-:Y:S02]  /*13980*/  ISETP.GE.AND P3, PT, R13.reuse, R185, PT ;  /* 0x000000b90d00720c */ /* 0x040fe40003f66270 */
[----:B------:R-:W-:Y:S01]  /*13990*/  ISETP.GE.AND P5, PT, R13, R184, PT ;  /* 0x000000b80d00720c */ /* 0x000fe20003fa6270 */
[----:B------:R-:W-:Y:S01]  /*139a0*/  VIADD R13, R23, 0xffffff59 ;  /* 0xffffff59170d7836 */ /* 0x000fe20000000000 */
[----:B------:R-:W-:Y:S02]  /*139b0*/  FSEL R41, R41, -INF , P3 ;  /* 0xff80000029297808 */ /* 0x000fe40001800000 */
[----:B------:R-:W-:Y:S02]  /*139c0*/  LOP3.LUT R180, R180, 0xfffffffd, RZ, 0xc0, !PT ;  /* 0xfffffffdb4b47812 */ /* 0x000fe400078ec0ff */
[----:B------:R-:W-:Y:S02]  /*139d0*/  ISETP.GE.AND P3, PT, R13, R181, PT ;  /* 0x000000b50d00720c */ /* 0x000fe40003f66270 */
[----:B------:R-:W-:-:S02]  /*139e0*/  @P0 LOP3.LUT R180, R180, 0x2, RZ, 0xfc, !PT ;  /* 0x00000002b4b40812 */ /* 0x000fc400078efcff */
[----:B------:R-:W-:Y:S02]  /*139f0*/  FSEL R104, R41, -INF , !P5 ;  /* 0xff80000029687808 */ /* 0x000fe40006800000 */
[----:B------:R-:W-:Y:S02]  /*13a00*/  LOP3.LUT P5, RZ, R180, 0x2, RZ, 0xc0, !PT ;  /* 0x00000002b4ff7812 */ /* 0x000fe400078ac0ff */
[----:B------:R-:W-:Y:S02]  /*13a10*/  FSEL R40, R40, -INF , P1 ;  /* 0xff80000028287808 */ /* 0x000fe40000800000 */
[----:B------:R-:W-:Y:S02]  /*13a20*/  LOP3.LUT R180, R180, 0xfffffffe, RZ, 0xc0, !PT ;  /* 0xfffffffeb4b47812 */ /* 0x000fe400078ec0ff */
[----:B------:R-:W-:Y:S02]  /*13a30*/  FSEL R112, R40, -INF , !P6 ;  /* 0xff80000028707808 */ /* 0x000fe40007000000 */
[----:B------:R-:W-:-:S02]  /*13a40*/  @P3 LOP3.LUT R180, R180, 0x1, RZ, 0xfc, !PT ;  /* 0x00000001b4b43812 */ /* 0x000fc400078efcff */
[C---:B------:R-:W-:Y:S02]  /*13a50*/  ISETP.GE.AND P1, PT, R13.reuse, R186, PT ;  /* 0x000000ba0d00720c */ /* 0x040fe40003f26270 */
[CC--:B------:R-:W-:Y:S02]  /*13a60*/  ISETP.GE.AND P3, PT, R13.reuse, R185.reuse, PT ;  /* 0x000000b90d00720c */ /* 0x0c0fe40003f66270 */
[----:B------:R-:W-:Y:S01]  /*13a70*/  ISETP.GE.AND P6, PT, R13, R184, PT ;  /* 0x000000b80d00720c */ /* 0x000fe20003fc6270 */
[----:B------:R-:W-:Y:S01]  /*13a80*/  VIADD R13, R23, 0xffffff60 ;  /* 0xffffff60170d7836 */ /* 0x000fe20000000000 */
[----:B------:R-:W-:Y:S02]  /*13a90*/  ISETP.GE.AND P0, PT, R15, R185, PT ;  /* 0x000000b90f00720c */ /* 0x000fe40003f06270 */
[----:B------:R-:W-:Y:S02]  /*13aa0*/  FSEL R132, R51, -INF , !P2 ;  /* 0xff80000033847808 */ /* 0x000fe40005000000 */
[----:B------:R-:W-:-:S02]  /*13ab0*/  FSEL R114, R47, -INF , !P4 ;  /* 0xff8000002f727808 */ /* 0x000fc40006000000 */
[----:B------:R-:W-:Y:S02]  /*13ac0*/  ISETP.GE.AND P2, PT, R17, R184, PT ;  /* 0x000000b81100720c */ /* 0x000fe40003f46270 */
        /* <DEDUP_REMOVED lines=8> */
[C---:B------:R-:W-:Y:S02]  /*13b50*/  LOP3.LUT P1, RZ, R180.reuse, 0x1, RZ, 0xc0, !PT ;  /* 0x00000001b4ff7812 */ /* 0x040fe4000782c0ff */
[----:B------:R-:W-:Y:S02]  /*13b60*/  FSEL R102, R37, -INF , !P2 ;  /* 0xff80000025667808 */ /* 0x000fe40005000000 */
[----:B------:R-:W-:Y:S02]  /*13b70*/  LOP3.LUT R180, R180, 0xfffffffd, RZ, 0xc0, !PT ;  /* 0xfffffffdb4b47812 */ /* 0x000fe400078ec0ff */
[----:B------:R-:W-:Y:S02]  /*13b80*/  ISETP.GE.AND P2, PT, R5, R181, PT ;  /* 0x000000b50500720c */ /* 0x000fe40003f46270 */
[----:B------:R-:W-:-:S02]  /*13b90*/  @P0 LOP3.LUT R180, R180, 0x2, RZ, 0xfc, !PT ;  /* 0x00000002b4b40812 */ /* 0x000fc400078efcff */
[----:B------:R-:W-:Y:S02]  /*13ba0*/  FSEL R36, R36, -INF , P3 ;  /* 0xff80000024247808 */ /* 0x000fe40001800000 */
[C---:B------:R-:W-:Y:S02]  /*13bb0*/  LOP3.LUT P3, RZ, R180.reuse, 0x2, RZ, 0xc0, !PT ;  /* 0x00000002b4ff7812 */ /* 0x040fe4000786c0ff */
[C---:B------:R-:W-:Y:S02]  /*13bc0*/  ISETP.GE.AND P4, PT, R13.reuse, R186, PT ;  /* 0x000000ba0d00720c */ /* 0x040fe40003f86270 */
[----:B------:R-:W-:Y:S02]  /*13bd0*/  LOP3.LUT R180, R180, 0xfffffffe, RZ, 0xc0, !PT ;  /* 0xfffffffeb4b47812 */ /* 0x000fe400078ec0ff */
[----:B------:R-:W-:Y:S02]  /*13be0*/  ISETP.GE.AND P0, PT, R13, R185, PT ;  /* 0x000000b90d00720c */ /* 0x000fe40003f06270 */
[----:B------:R-:W-:-:S02]  /*13bf0*/  FSEL R108, R4, -INF , !P1 ;  /* 0xff800000046c7808 */ /* 0x000fc40004800000 */
[----:B------:R-:W-:Y:S02]  /*13c00*/  @P2 LOP3.LUT R180, R180, 0x1, RZ, 0xfc, !PT ;  /* 0x00000001b4b42812 */ /* 0x000fe400078efcff */
[----:B------:R-:W-:Y:S02]  /*13c10*/  FSEL R7, R7, -INF , P4 ;  /* 0xff80000007077808 */ /* 0x000fe40002000000 */
[----:B------:R-:W-:Y:S02]  /*13c20*/  FSEL R110, R110, -INF , !P5 ;  /* 0xff8000006e6e7808 */ /* 0x000fe40006800000 */
[C---:B------:R-:W-:Y:S02]  /*13c30*/  ISETP.GE.AND P1, PT, R5.reuse, R186, PT ;  /* 0x000000ba0500720c */ /* 0x040fe40003f26270 */
[C---:B------:R-:W-:Y:S02]  /*13c40*/  ISETP.GE.AND P2, PT, R5.reuse, R185, PT ;  /* 0x000000b90500720c */ /* 0x040fe40003f46270 */
[-C--:B------:R-:W-:Y:S01]  /*13c50*/  ISETP.GE.AND P4, PT, R5, R184.reuse, PT ;  /* 0x000000b80500720c */ /* 0x080fe20003f86270 */
[----:B------:R-:W-:Y:S01]  /*13c60*/  VIADD R5, R23, 0xffffff68 ;  /* 0xffffff6817057836 */ /* 0x000fe20000000000 */
[----:B------:R-:W-:-:S02]  /*13c70*/  ISETP.GE.AND P5, PT, R13, R184, PT ;  /* 0x000000b80d00720c */ /* 0x000fc40003fa6270 */
[----:B------:R-:W-:-:S04]  /*13c80*/  FSEL R33, R33, -INF , P0 ;  /* 0xff80000021217808 */ /* 0x000fc80000000000 */
[----:B------:R-:W-:Y:S02]  /*13c90*/  FSEL R48, R33, -INF , !P5 ;  /* 0xff80000021307808 */ /* 0x000fe40006800000 */
[----:B------:R-:W-:Y:S01]  /*13ca0*/  ISETP.GE.AND P5, PT, R5, R184, PT ;  /* 0x000000b80500720c */ /* 0x000fe20003fa6270 */
[----:B------:R-:W-:Y:S01]  /*13cb0*/  VIADD R4, R23, 0xffffff69 ;  /* 0xffffff6917047836 */ /* 0x000fe20000000000 */
[----:B------:R-:W-:Y:S02]  /*13cc0*/  FSEL R58, R7, -INF , !P3 ;  /* 0xff800000073a7808 */ /* 0x000fe40005800000 */
[----:B------:R-:W-:Y:S02]  /*13cd0*/  FMNMX3.FTZ R7, R2, R3, R214, !PT ;  /* 0x0000000302077276 */ /* 0x000fe400078100d6 */
[----:B------:R-:W-:Y:S02]  /*13ce0*/  FSEL R6, R6, -INF , P1 ;  /* 0xff80000006067808 */ /* 0x000fe40000800000 */
[----:B------:R-:W-:-:S02]  /*13cf0*/  FSEL R32, R32, -INF , P2 ;  /* 0xff80000020207808 */ /* 0x000fc40001000000 */
[----:B------:R-:W-:Y:S02]  /*13d00*/  LOP3.LUT P1, RZ, R180, 0x1, RZ, 0xc0, !PT ;  /* 0x00000001b4ff7812 */ /* 0x000fe4000782c0ff */
[----:B------:R-:W-:Y:S02]  /*13d10*/  ISETP.GE.AND P2, PT, R4, R184, PT ;  /* 0x000000b80400720c */ /* 0x000fe40003f46270 */
[----:B------:R-:W-:Y:S02]  /*13d20*/  LOP3.LUT R180, R180, 0xfffffffd, RZ, 0xc0, !PT ;  /* 0xfffffffdb4b47812 */ /* 0x000fe400078ec0ff */
[----:B------:R-:W-:Y:S02]  /*13d30*/  FMNMX3.FTZ R7, R7, R216, R14, !PT ;  /* 0x000000d807077276 */ /* 0x000fe4000781000e */
[----:B------:R-:W-:Y:S02]  /*13d40*/  ISETP.GE.AND P3, PT, R5, R186, PT ;  /* 0x000000ba0500720c */ /* 0x000fe40003f66270 */
[----:B------:R-:W-:-:S02]  /*13d50*/  @P5 LOP3.LUT R180, R180, 0x2, RZ, 0xfc, !PT ;  /* 0x00000002b4b45812 */ /* 0x000fc400078efcff */
[----:B------:R-:W-:Y:S02]  /*13d60*/  FMNMX3.FTZ R7, R7, R116, R210, !PT ;  /* 0x0000007407077276 */ /* 0x000fe400078100d2 */
[----:B------:R-:W-:Y:S02]  /*13d70*/  FSEL R64, R36, -INF , !P6 ;  /* 0xff80000024407808 */ /* 0x000fe40007000000 */
[C---:B------:R-:W-:Y:S02]  /*13d80*/  ISETP.GE.AND P6, PT, R5.reuse, R181, PT ;  /* 0x000000b50500720c */ /* 0x040fe40003fc6270 */
[----:B------:R-:W-:Y:S01]  /*13d90*/  ISETP.GE.AND P0, PT, R5, R185, PT ;  /* 0x000000b90500720c */ /* 0x000fe20003f06270 */
[----:B------:R-:W-:Y:S01]  /*13da0*/  VIADD R5, R23, 0xffffff70 ;  /* 0xffffff7017057836 */ /* 0x000fe20000000000 */
[----:B------:R-:W-:Y:S02]  /*13db0*/  FSEL R8, R8, -INF , P3 ;  /* 0xff80000008087808 */ /* 0x000fe40001800000 */
[----:B------:R-:W-:-:S02]  /*13dc0*/  LOP3.LUT R180, R180, 0xfffffffe, RZ, 0xc0, !PT ;  /* 0xfffffffeb4b47812 */ /* 0x000fc400078ec0ff */
[----:B------:R-:W-:Y:S02]  /*13dd0*/  FMNMX3.FTZ R7, R7, R208, R66, !PT ;  /* 0x000000d007077276 */ /* 0x000fe40007810042 */
[----:B------:R-:W-:Y:S02]  /*13de0*/  @P2 LOP3.LUT R180, R180, 0x1, RZ, 0xfc, !PT ;  /* 0x00000001b4b42812 */ /* 0x000fe400078efcff */
[----:B------:R-:W-:Y:S02]  /*13df0*/  FSEL R29, R29, -INF , P0 ;  /* 0xff8000001d1d7808 */ /* 0x000fe40000000000 */
        /* <DEDUP_REMOVED lines=11> */
[----:B------:R-:W-:Y:S02]  /*13eb0*/  FSEL R54, R6, -INF , !P1 ;  /* 0xff80000006367808 */ /* 0x000fe40004800000 */
[----:B------:R-:W-:Y:S02]  /*13ec0*/  ISETP.GE.AND P1, PT, R4, R186, PT ;  /* 0x000000ba0400720c */ /* 0x000fe40003f26270 */
[----:B------:R-:W-:Y:S02]  /*13ed0*/  FMNMX3.FTZ R7, R7, R130, R194, !PT ;  /* 0x0000008207077276 */ /* 0x000fe400078100c2 */
[----:B------:R-:W-:-:S02]  /*13ee0*/  FMNMX3.FTZ R5, R5, R16, R206, !PT ;  /* 0x0000001005057276 */ /* 0x000fc400078100ce */
[----:B------:R-:W-:Y:S02]  /*13ef0*/  FSEL R46, R32, -INF , !P4 ;  /* 0xff800000202e7808 */ /* 0x000fe40006000000 */
[C---:B------:R-:W-:Y:S02]  /*13f00*/  ISETP.GE.AND P5, PT, R4.reuse, R181, PT ;  /* 0x000000b50400720c */ /* 0x040fe40003fa6270 */
[----:B------:R-:W-:Y:S01]  /*13f10*/  ISETP.GE.AND P4, PT, R4, R185, PT ;  /* 0x000000b90400720c */ /* 0x000fe20003f86270 */
[----:B------:R-:W-:Y:S01]  /*13f20*/  VIADD R4, R23, 0xffffff71 ;  /* 0xffffff7117047836 */ /* 0x000fe20000000000 */
[----:B------:R-:W-:Y:S02]  /*13f30*/  FSEL R28, R28, -INF , P1 ;  /* 0xff8000001c1c7808 */ /* 0x000fe40000800000 */
[----:B------:R-:W-:Y:S02]  /*13f40*/  FMNMX3.FTZ R7, R7, R146, R144, !PT ;  /* 0x0000009207077276 */ /* 0x000fe40007810090 */
[----:B------:R-:W-:-:S02]  /*13f50*/  FMNMX3.FTZ R5, R5, R126, R200, !PT ;  /* 0x0000007e05057276 */ /* 0x000fc400078100c8 */
[----:B------:R-:W-:Y:S02]  /*13f60*/  FSEL R50, R28, -INF , !P5 ;  /* 0xff8000001c327808 */ /* 0x000fe40006800000 */
[----:B------:R-:W-:Y:S02]  /*13f70*/  FSEL R9, R9, -INF , P4 ;  /* 0xff80000009097808 */ /* 0x000fe40002000000 */
        /* <DEDUP_REMOVED lines=15> */
[----:B------:R-:W-:Y:S02]  /*14070*/  FSEL R30, R30, -INF , P1 ;  /* 0xff8000001e1e7808 */ /* 0x000fe40000800000 */
[----:B------:R-:W-:Y:S02]  /*14080*/  ISETP.GE.AND P1, PT, R4, R181, PT ;  /* 0x000000b50400720c */ /* 0x000fe40003f26270 */
[----:B------:R-:W-:-:S02]  /*14090*/  FSEL R31, R31, -INF , P0 ;  /* 0xff8000001f1f7808 */ /* 0x000fc40000000000 */
[----:B------:R-:W-:Y:S02]  /*140a0*/  ISETP.GE.AND P0, PT, R23, R186, PT ;  /* 0x000000ba1700720c */ /* 0x000fe40003f06270 */
[----:B------:R-:W-:Y:S02]  /*140b0*/  FMNMX3.FTZ R7, R7, R58, R54, !PT ;  /* 0x0000003a07077276 */ /* 0x000fe40007810036 */
[----:B------:R-:W-:Y:S02]  /*140c0*/  FMNMX3.FTZ R5, R5, R138, R134, !PT ;  /* 0x0000008a05057276 */ /* 0x000fe40007810086 */
[----:B------:R-:W-:Y:S02]  /*140d0*/  FSEL R34, R31, -INF , !P1 ;  /* 0xff8000001f227808 */ /* 0x000fe40004800000 */
[----:B------:R-:W-:Y:S02]  /*140e0*/  FSEL R38, R24, -INF , !P3 ;  /* 0xff80000018267808 */ /* 0x000fe40005800000 */
[----:B------:R-:W-:-:S02]  /*140f0*/  FSEL R36, R30, -INF , !P2 ;  /* 0xff8000001e247808 */ /* 0x000fc40005000000 */
[----:B------:R-:W-:Y:S02]  /*14100*/  ISETP.GE.AND P1, PT, R23, R181, PT ;  /* 0x000000b51700720c */ /* 0x000fe40003f26270 */
[----:B------:R-:W-:Y:S02]  /*14110*/  FSEL R27, R27, -INF , P0 ;  /* 0xff8000001b1b7808 */ /* 0x000fe40000000000 */
[----:B------:R-:W-:Y:S02]  /*14120*/  FMNMX3.FTZ R7, R7, R52, R50, !PT ;  /* 0x0000003407077276 */ /* 0x000fe40007810032 */
[----:B------:R-:W-:Y:S02]  /*14130*/  FMNMX3.FTZ R5, R5, R132, R128, !PT ;  /* 0x0000008405057276 */ /* 0x000fe40007810080 */
[----:B------:R-:W-:Y:S02]  /*14140*/  LOP3.LUT P2, RZ, R180, 0x2, RZ, 0xc0, !PT ;  /* 0x00000002b4ff7812 */ /* 0x000fe4000784c0ff */
[----:B------:R-:W-:-:S02]  /*14150*/  FSEL R32, R27, -INF , !P1 ;  /* 0xff8000001b207808 */ /* 0x000fc40004800000 */
[----:B------:R-:W-:Y:S02]  /*14160*/  FMNMX3.FTZ R7, R7, R38, R36, !PT ;  /* 0x0000002607077276 */ /* 0x000fe40007810024 */
[----:B------:R-:W-:Y:S02]  /*14170*/  FMNMX3.FTZ R5, R5, R106, R104, !PT ;  /* 0x0000006a05057276 */ /* 0x000fe40007810068 */
[----:B------:R-:W-:Y:S02]  /*14180*/  FSEL R44, R29, -INF , !P2 ;  /* 0xff8000001d2c7808 */ /* 0x000fe40005000000 */
[C---:B------:R-:W-:Y:S02]  /*14190*/  ISETP.GE.AND P3, PT, R4.reuse, R185, PT ;  /* 0x000000b90400720c */ /* 0x040fe40003f66270 */
[----:B------:R-:W-:Y:S02]  /*141a0*/  ISETP.GE.AND P2, PT, R4, R184, PT ;  /* 0x000000b80400720c */ /* 0x000fe40003f46270 */
[----:B------:R-:W-:-:S02]  /*141b0*/  FMNMX3.FTZ R4, R7, R34, R32, !PT ;  /* 0x0000002207047276 */ /* 0x000fc40007810020 */
[----:B------:R-:W-:Y:S02]  /*141c0*/  FSEL R25, R25, -INF , P4 ;  /* 0xff80000019197808 */ /* 0x000fe40002000000 */
[----:B------:R-:W-:Y:S02]  /*141d0*/  LOP3.LUT P4, RZ, R180, 0x1, RZ, 0xc0, !PT ;  /* 0x00000001b4ff7812 */ /* 0x000fe4000788c0ff */
[----:B------:R-:W-:Y:S02]  /*141e0*/  FMNMX3.FTZ R7, R5, R102, R64, !PT ;  /* 0x0000006605077276 */ /* 0x000fe40007810040 */
[----:B------:R-:W-:Y:S01]  /*141f0*/  ISETP.GE.AND P0, PT, R23, R185, PT ;  /* 0x000000b91700720c */ /* 0x000fe20003f06270 */
[----:B------:R-:W1:Y:S01]  /*14200*/  SHFL.BFLY PT, R5, R4, 0x2, 0x1f ;  /* 0x0c401f0004057f89 */ /* 0x000e6200000e0000 */
        /* <DEDUP_REMOVED lines=21> */
[----:B------:R-:W-:Y:S01]  /*14360*/  FFMA.FTZ R39, R3, R22, -R23 ;  /* 0x0000001603277223 */ /* 0x000fe20000010817 */
[----:B---3--:R-:W-:-:S04]  /*14370*/  FMNMX.FTZ R3, R5, R4, !PT ;  /* 0x0000000405037209 */ /* 0x008fc80007810000 */
[----:B------:R-:W-:Y:S01]  /*14380*/  FSETP.NEU.FTZ.AND P0, PT, R3, -INF , PT ;  /* 0xff8000000300780b */ /* 0x000fe20003f1d000 */
[----:B------:R-:W-:-:S05]  /*14390*/  FMUL.FTZ R21, R22, R3 ;  /* 0x0000000316157220 */ /* 0x000fca0000410000 */
[----:B------:R-:W-:Y:S01]  /*143a0*/  FSEL R21, R21, RZ, P0 ;  /* 0x000000ff15157208 */ /* 0x000fe20000000000 */
[----:B------:R-:W-:Y:S01]  /*143b0*/  FFMA.FTZ R25, R14, R22, -R23 ;  /* 0x000000160e197223 */ /* 0x000fe20000010817 */
[----:B------:R-:W-:-:S03]  /*143c0*/  FSEL R45, R20, RZ, P1 ;  /* 0x000000ff142d7208 */ /* 0x000fc60000800000 */
[-C--:B------:R-:W-:Y:S01]  /*143d0*/  FFMA.FTZ R27, R12, R22.reuse, -R21 ;  /* 0x000000160c1b7223 */ /* 0x080fe20000010815 */
[----:B------:R-:W-:Y:S01]  /*143e0*/  FSEL R5, R3, RZ, P0 ;  /* 0x000000ff03057208 */ /* 0x000fe20000000000 */
[----:B------:R-:W1:Y:S01]  /*143f0*/  LDSM.16.MT88.4 R12, [R158+0x6000] ;  /* 0x006000009e0c783b */ /* 0x000e620000004200 */
[----:B------:R-:W-:Y:S01]  /*14400*/  FADD.FTZ R45, R2, -R45 ;  /* 0x8000002d022d7221 */ /* 0x000fe20000010000 */
[-C--:B------:R-:W-:Y:S02]  /*14410*/  FFMA.FTZ R62, R11, R22.reuse, -R21 ;  /* 0x000000160b3e7223 */ /* 0x080fe40000010815 */
[----:B------:R-:W-:Y:S01]  /*14420*/  FADD.FTZ R5, R0, -R5 ;  /* 0x8000000500057221 */ /* 0x000fe20000010000 */
[-C--:B------:R-:W-:Y:S02]  /*14430*/  FFMA.FTZ R0, R10, R22.reuse, -R21 ;  /* 0x000000160a007223 */ /* 0x080fe40000010815 */
[----:B------:R-:W2:Y:S01]  /*14440*/  LDSM.16.MT88.4 R8, [R154+0x6000] ;  /* 0x006000009a08783b */ /* 0x000ea20000004200 */
[-CC-:B------:R-:W-:Y:S01]  /*14450*/  FFMA.FTZ R31, R214, R22.reuse, -R23.reuse ;  /* 0x00000016d61f7223 */ /* 0x180fe20000010817 */
[-C--:B------:R-:W-:Y:S01]  /*14460*/  FFMA.FTZ R42, R216, R22.reuse, -R23 ;  /* 0x00000016d82a7223 */ /* 0x080fe20000010817 */
[----:B------:R-:W-:Y:S01]  /*14470*/  FFMA.FTZ R29, R212, R22, -R21 ;  /* 0x00000016d41d7223 */ /* 0x000fe20000010815 */
[C---:B------:R-:W-:Y:S01]  /*14480*/  FMUL.FTZ R45, R22.reuse, R45 ;  /* 0x0000002d162d7220 */ /* 0x040fe20000410000 */
[----:B------:R-:W-:Y:S01]  /*14490*/  FMUL.FTZ R43, R22, R5 ;  /* 0x00000005162b7220 */ /* 0x000fe20000410000 */
[----:B------:R-:W-:Y:S08]  /*144a0*/  MUFU.EX2 R39, R39 ;  /* 0x0000002700277308 */ /* 0x000ff00000000800 */
        /* <DEDUP_REMOVED lines=9> */
[-C--:B---3--:R-:W-:Y:S01]  /*14540*/  FMUL.FTZ R96, R96, R45.reuse ;  /* 0x0000002d60607220 */ /* 0x088fe20000410000 */
[----:B------:R-:W-:Y:S01]  /*14550*/  FMUL.FTZ R97, R97, R45 ;  /* 0x0000002d61617220 */ /* 0x000fe20000410000 */
[----:B------:R-:W-:Y:S01]  /*14560*/  F2FP.F16.F32.PACK_AB R4, R31, R39 ;  /* 0x000000271f04723e */ /* 0x000fe200000000ff */
[-C--:B------:R-:W-:Y:S01]  /*14570*/  FMUL.FTZ R92, R92, R45.reuse ;  /* 0x0000002d5c5c7220 */ /* 0x080fe20000410000 */
[----:B------:R-:W-:Y:S01]  /*14580*/  F2FP.F16.F32.PACK_AB R6, R25, R42 ;  /* 0x0000002a1906723e */ /* 0x000fe200000000ff */
[----:B------:R-:W-:Y:S01]  /*14590*/  FMUL.FTZ R93, R93, R45 ;  /* 0x0000002d5d5d7220 */ /* 0x000fe20000410000 */
[----:B------:R-:W-:Y:S01]  /*145a0*/  F2FP.F16.F32.PACK_AB R5, R29, R62 ;  /* 0x0000003e1d05723e */ /* 0x000fe200000000ff */
[-C--:B----4-:R-:W-:Y:S01]  /*145b0*/  FMUL.FTZ R98, R98, R43.reuse ;  /* 0x0000002b62627220 */ /* 0x090fe20000410000 */
[-C--:B------:R-:W-:Y:S01]  /*145c0*/  FMUL.FTZ R99, R99, R43.reuse ;  /* 0x0000002b63637220 */ /* 0x080fe20000410000 */
[-C--:B------:R-:W-:Y:S01]  /*145d0*/  FMUL.FTZ R94, R94, R43.reuse ;  /* 0x0000002b5e5e7220 */ /* 0x080fe20000410000 */
[----:B------:R-:W-:Y:S01]  /*145e0*/  FMUL.FTZ R95, R95, R43 ;  /* 0x0000002b5f5f7220 */ /* 0x000fe20000410000 */
[----:B-----5:R-:W-:Y:S01]  /*145f0*/  F2FP.F16.F32.PACK_AB R7, R0, R27 ;  /* 0x0000001b0007723e */ /* 0x020fe200000000ff */
[-C--:B------:R-:W-:Y:S01]  /*14600*/  FMUL.FTZ R88, R88, R45.reuse ;  /* 0x0000002d58587220 */ /* 0x080fe20000410000 */
[----:B------:R-:W-:Y:S01]  /*14610*/  FMUL.FTZ R89, R89, R45 ;  /* 0x0000002d59597220 */ /* 0x000fe20000410000 */
[-C--:B------:R-:W-:Y:S01]  /*14620*/  FMUL.FTZ R90, R90, R43.reuse ;  /* 0x0000002b5a5a7220 */ /* 0x080fe20000410000 */
[----:B------:R-:W-:Y:S01]  /*14630*/  FMUL.FTZ R91, R91, R43 ;  /* 0x0000002b5b5b7220 */ /* 0x000fe20000410000 */
[-C--:B------:R-:W-:Y:S01]  /*14640*/  FMUL.FTZ R84, R84, R45.reuse ;  /* 0x0000002d54547220 */ /* 0x080fe20000410000 */
[----:B------:R-:W-:Y:S01]  /*14650*/  FMUL.FTZ R85, R85, R45 ;  /* 0x0000002d55557220 */ /* 0x000fe20000410000 */
[----:B-1----:R-:W-:Y:S01]  /*14660*/  HMMA.16816.F32 R96, R4, R12, R96 ;  /* 0x0000000c0460723c */ /* 0x002fe20000001860 */
[-C--:B------:R-:W-:Y:S01]  /*14670*/  FMUL.FTZ R86, R86, R43.reuse ;  /* 0x0000002b56567220 */ /* 0x080fe20000410000 */
[----:B------:R-:W-:-:S06]  /*14680*/  FMUL.FTZ R87, R87, R43 ;  /* 0x0000002b57577220 */ /* 0x000fcc0000410000 */
[C---:B------:R-:W-:Y:S01]  /*14690*/  HMMA.16816.F32 R92, R4.reuse, R14, R92 ;  /* 0x0000000e045c723c */ /* 0x040fe2000000185c */
[----:B------:R-:W1:Y:S07]  /*146a0*/  LDSM.16.MT88.4 R12, [R153+0x6000] ;  /* 0x00600000990c783b */ /* 0x000e6e0000004200 */
[C---:B--2---:R-:W-:Y:S08]  /*146b0*/  HMMA.16816.F32 R88, R4.reuse, R8, R88 ;  /* 0x000000080458723c */ /* 0x044ff00000001858 */
[C---:B------:R-:W-:Y:S01]  /*146c0*/  HMMA.16816.F32 R84, R4.reuse, R10, R84 ;  /* 0x0000000a0454723c */ /* 0x040fe20000001854 */
        /* <DEDUP_REMOVED lines=17> */
[C---:B-1----:R-:W-:Y:S08]  /*147e0*/  HMMA.16816.F32 R80, R4.reuse, R12, R80 ;  /* 0x0000000c0450723c */ /* 0x042ff00000001850 */
[----:B------:R-:W-:Y:S01]  /*147f0*/  HMMA.16816.F32 R76, R4, R14, R76 ;  /* 0x0000000e044c723c */ /* 0x000fe2000000184c */
[----:B------:R-:W1:Y:S01]  /*14800*/  LDSM.16.MT88.4 R12, [R154+0x6800] ;  /* 0x006800009a0c783b */ /* 0x000e620000004200 */
[-C--:B------:R-:W-:Y:S01]  /*14810*/  FFMA.FTZ R2, R66, R22.reuse, -R23 ;  /* 0x0000001642027223 */ /* 0x080fe20000010817 */
[-C--:B------:R-:W-:Y:S01]  /*14820*/  FFMA.FTZ R33, R60, R22.reuse, -R21 ;  /* 0x000000163c217223 */ /* 0x080fe20000010815 */
[-CC-:B------:R-:W-:Y:S01]  /*14830*/  FFMA.FTZ R116, R116, R22.reuse, -R23.reuse ;  /* 0x0000001674747223 */ /* 0x180fe20000010817 */
[----:B------:R-:W-:-:S03]  /*14840*/  FFMA.FTZ R37, R210, R22, -R23 ;  /* 0x00000016d2257223 */ /* 0x000fc60000010817 */
[----:B--2---:R-:W-:Y:S01]  /*14850*/  HMMA.16816.F32 R72, R4, R8, R72 ;  /* 0x000000080448723c */ /* 0x004fe20000001848 */
[-C--:B------:R-:W-:Y:S01]  /*14860*/  FFMA.FTZ R35, R208, R22.reuse, -R23 ;  /* 0x00000016d0237223 */ /* 0x080fe20000010817 */
[-CC-:B------:R-:W-:Y:S01]  /*14870*/  FFMA.FTZ R60, R18, R22.reuse, -R21.reuse ;  /* 0x00000016123c7223 */ /* 0x180fe20000010815 */
[-CC-:B------:R-:W-:Y:S01]  /*14880*/  FFMA.FTZ R66, R16, R22.reuse, -R21.reuse ;  /* 0x0000001610427223 */ /* 0x180fe20000010815 */
[----:B------:R-:W-:-:S04]  /*14890*/  FFMA.FTZ R41, R206, R22, -R21 ;  /* 0x00000016ce297223 */ /* 0x000fc80000010815 */
[----:B------:R-:W-:Y:S01]  /*148a0*/  HMMA.16816.F32 R68, R4, R10, R68 ;  /* 0x0000000a0444723c */ /* 0x000fe20000001844 */
[----:B------:R-:W2:Y:S01]  /*148b0*/  LDSM.16.MT88.4 R8, [R153+0x6800] ;  /* 0x006800009908783b */ /* 0x000ea20000004200 */
[----:B------:R-:W-:Y:S03]  /*148c0*/  MUFU.EX2 R116, R116 ;  /* 0x0000007400747308 */ /* 0x000fe60000000800 */
[----:B------:R-:W3:Y:S05]  /*148d0*/  LDSM.16.MT88.4 R16, [R158+0x6800] ;  /* 0x006800009e10783b */ /* 0x000eea0000004200 */
[----:B------:R-:W4:Y:S08]  /*148e0*/  MUFU.EX2 R37, R37 ;  /* 0x0000002500257308 */ /* 0x000f300000000800 */
[----:B------:R-:W-:Y:S08]  /*148f0*/  MUFU.EX2 R35, R35 ;  /* 0x0000002300237308 */ /* 0x000ff00000000800 */
[----:B------:R-:W5:Y:S08]  /*14900*/  MUFU.EX2 R2, R2 ;  /* 0x0000000200027308 */ /* 0x000f700000000800 */
        /* <DEDUP_REMOVED lines=26> */
[----:B------:R-:W-:Y:S06]  /*14ab0*/  LDSM.16.MT88.4 R16, [R154+0x7000] ;  /* 0x007000009a10783b */ /* 0x000fec0000004200 */
[----:B------:R-:W-:Y:S08]  /*14ac0*/  MUFU.EX2 R120, R120 ;  /* 0x0000007800787308 */ /* 0x000ff00000000800 */
[----:B------:R-:W4:Y:S08]  /*14ad0*/  MUFU.EX2 R47, R47 ;  /* 0x0000002f002f7308 */ /* 0x000f300000000800 */
[----:B------:R-:W-:Y:S08]  /*14ae0*/  MUFU.EX2 R126, R126 ;  /* 0x0000007e007e7308 */ /* 0x000ff00000000800 */
[----:B------:R-:W5:Y:S08]  /*14af0*/  MUFU.EX2 R53, R53 ;  /* 0x0000003500357308 */ /* 0x000f700000000800 */
[----:B------:R-:W-:Y:S08]  /*14b00*/  MUFU.EX2 R118, R118 ;  /* 0x0000007600767308 */ /* 0x000ff00000000800 */
[----:B------:R-:W2:Y:S01]  /*14b10*/  MUFU.EX2 R49, R49 ;  /* 0x0000003100317308 */ /* 0x000ea20000000800 */
[C---:B-1----:R-:W-:Y:S08]  /*14b20*/  HMMA.16816.F32 R72, R4.reuse, R12, R72 ;  /* 0x0000000c0448723c */ /* 0x042ff00000001848 */
[----:B------:R-:W-:Y:S01]  /*14b30*/  HMMA.16816.F32 R68, R4, R14, R68 ;  /* 0x0000000e0444723c */ /* 0x000fe20000001844 */
[----:B---3--:R-:W-:Y:S01]  /*14b40*/  F2FP.F16.F32.PACK_AB R4, R51, R122 ;  /* 0x0000007a3304723e */ /* 0x008fe200000000ff */
[----:B------:R-:W1:Y:S01]  /*14b50*/  LDSM.16.MT88.4 R12, [R153+0x7000] ;  /* 0x00700000990c783b */ /* 0x000e620000004200 */
        /* <DEDUP_REMOVED lines=13> */
[C---:B-1----:R-:W-:Y:S08]  /*14c30*/  HMMA.16816.F32 R80, R4.reuse, R12, R80 ;  /* 0x0000000c0450723c */ /* 0x042ff00000001850 */
[C---:B------:R-:W-:Y:S01]  /*14c40*/  HMMA.16816.F32 R76, R4.reuse, R14, R76 ;  /* 0x0000000e044c723c */ /* 0x040fe2000000184c */
[----:B------:R-:W1:Y:S01]  /*14c50*/  LDSM.16.MT88.4 R12, [R154+0x7800] ;  /* 0x007800009a0c783b */ /* 0x000e620000004200 */
[----:B------:R-:W-:Y:S01]  /*14c60*/  FFMA.FTZ R63, R188, R22, -R21 ;  /* 0x00000016bc3f7223 */ /* 0x000fe20000010815 */
[----:B------:R-:W-:Y:S05]  /*14c70*/  MUFU.EX2 R150, R150 ;  /* 0x0000009600967308 */ /* 0x000fea0000000800 */
[C---:B--2---:R-:W-:Y:S08]  /*14c80*/  HMMA.16816.F32 R72, R4.reuse, R8, R72 ;  /* 0x000000080448723c */ /* 0x044ff00000001848 */
[C---:B------:R-:W-:Y:S01]  /*14c90*/  HMMA.16816.F32 R68, R4.reuse, R10, R68 ;  /* 0x0000000a0444723c */ /* 0x040fe20000001844 */
[----:B------:R-:W2:Y:S01]  /*14ca0*/  LDSM.16.MT88.4 R8, [R153+0x7800] ;  /* 0x007800009908783b */ /* 0x000ea20000004200 */
[----:B------:R-:W3:Y:S08]  /*14cb0*/  MUFU.EX2 R65, R65 ;  /* 0x0000004100417308 */ /* 0x000ef00000000800 */
[----:B------:R-:W-:Y:S01]  /*14cc0*/  MUFU.EX2 R130, R130 ;  /* 0x0000008200827308 */ /* 0x000fe20000000800 */
[C---:B------:R-:W-:Y:S07]  /*14cd0*/  HMMA.16816.F32 R88, R4.reuse, R16, R88 ;  /* 0x000000100458723c */ /* 0x040fee0000001858 */
[----:B------:R-:W4:Y:S01]  /*14ce0*/  MUFU.EX2 R55, R55 ;  /* 0x0000003700377308 */ /* 0x000f220000000800 */
[----:B------:R-:W-:Y:S01]  /*14cf0*/  HMMA.16816.F32 R84, R4, R18, R84 ;  /* 0x000000120454723c */ /* 0x000fe20000001854 */
[----:B------:R-:W5:Y:S06]  /*14d00*/  LDSM.16.MT88.4 R16, [R158+0x7800] ;  /* 0x007800009e10783b */ /* 0x000f6c0000004200 */
[----:B------:R-:W-:Y:S08]  /*14d10*/  MUFU.EX2 R136, R136 ;  /* 0x0000008800887308 */ /* 0x000ff00000000800 */
[----:B------:R-:W1:Y:S08]  /*14d20*/  MUFU.EX2 R57, R57 ;  /* 0x0000003900397308 */ /* 0x000e700000000800 */
[----:B------:R-:W-:Y:S08]  /*14d30*/  MUFU.EX2 R148, R148 ;  /* 0x0000009400947308 */ /* 0x000ff00000000800 */
[----:B------:R-:W2:Y:S01]  /*14d40*/  MUFU.EX2 R63, R63 ;  /* 0x0000003f003f7308 */ /* 0x000ea20000000800 */
[----:B---3--:R-:W-:-:S02]  /*14d50*/  F2FP.F16.F32.PACK_AB R4, R65, R150 ;  /* 0x000000964104723e */ /* 0x008fc400000000ff */
[----:B----4-:R-:W-:Y:S02]  /*14d60*/  F2FP.F16.F32.PACK_AB R6, R55, R130 ;  /* 0x000000823706723e */ /* 0x010fe400000000ff */
        /* <DEDUP_REMOVED lines=17> */
[C---:B-----5:R-:W-:Y:S07]  /*14e80*/  HMMA.16816.F32 R96, R4.reuse, R16, R96 ;  /* 0x000000100460723c */ /* 0x060fee0000001860 */
[----:B------:R-:W3:Y:S01]  /*14e90*/  MUFU.EX2 R103, R103 ;  /* 0x0000006700677308 */ /* 0x000ee20000000800 */
[C---:B------:R-:W-:Y:S01]  /*14ea0*/  HMMA.16816.F32 R92, R4.reuse, R18, R92 ;  /* 0x00000012045c723c */ /* 0x040fe2000000185c */
[----:B------:R-:W4:Y:S06]  /*14eb0*/  LDSM.16.MT88.4 R16, [R154+0x8000] ;  /* 0x008000009a10783b */ /* 0x000f2c0000004200 */
[----:B------:R-:W-:Y:S08]  /*14ec0*/  MUFU.EX2 R142, R142 ;  /* 0x0000008e008e7308 */ /* 0x000ff00000000800 */
[----:B------:R-:W5:Y:S08]  /*14ed0*/  MUFU.EX2 R67, R67 ;  /* 0x0000004300437308 */ /* 0x000f700000000800 */
[----:B------:R-:W-:Y:S08]  /*14ee0*/  MUFU.EX2 R138, R138 ;  /* 0x0000008a008a7308 */ /* 0x000ff00000000800 */
[----:B------:R-:W2:Y:S08]  /*14ef0*/  MUFU.EX2 R107, R107 ;  /* 0x0000006b006b7308 */ /* 0x000eb00000000800 */
[----:B------:R-:W-:Y:S08]  /*14f00*/  MUFU.EX2 R132, R132 ;  /* 0x0000008400847308 */ /* 0x000ff00000000800 */
[----:B------:R-:W4:Y:S01]  /*14f10*/  MUFU.EX2 R105, R105 ;  /* 0x0000006900697308 */ /* 0x000f220000000800 */
[C---:B-1----:R-:W-:Y:S08]  /*14f20*/  HMMA.16816.F32 R72, R4.reuse, R12, R72 ;  /* 0x0000000c0448723c */ /* 0x042ff00000001848 */
[----:B------:R-:W-:Y:S01]  /*14f30*/  HMMA.16816.F32 R68, R4, R14, R68 ;  /* 0x0000000e0444723c */ /* 0x000fe20000001844 */
[----:B---3--:R-:W-:Y:S01]  /*14f40*/  F2FP.F16.F32.PACK_AB R4, R103, R146 ;  /* 0x000000926704723e */ /* 0x008fe200000000ff */
[----:B------:R-:W1:Y:S01]  /*14f50*/  LDSM.16.MT88.4 R12, [R153+0x8000] ;  /* 0x00800000990c783b */ /* 0x000e620000004200 */
[----:B-----5:R-:W-:-:S02]  /*14f60*/  F2FP.F16.F32.PACK_AB R6, R67, R142 ;  /* 0x0000008e4306723e */ /* 0x020fc400000000ff */
[----:B--2---:R-:W-:Y:S02]  /*14f70*/  F2FP.F16.F32.PACK_AB R5, R107, R138 ;  /* 0x0000008a6b05723e */ /* 0x004fe400000000ff */
[----:B----4-:R-:W-:-:S07]  /*14f80*/  F2FP.F16.F32.PACK_AB R7, R105, R132 ;  /* 0x000000846907723e */ /* 0x010fce00000000ff */
[C---:B------:R-:W-:Y:S08]  /*14f90*/  HMMA.16816.F32 R96, R4.reuse, R8, R96 ;  /* 0x000000080460723c */ /* 0x040ff00000001860 */
[C---:B------:R-:W-:Y:S01]  /*14fa0*/  HMMA.16816.F32 R92, R4.reuse, R10, R92 ;  /* 0x0000000a045c723c */ /* 0x040fe2000000185c */
[----:B------:R-:W2:Y:S07]  /*14fb0*/  LDSM.16.MT88.4 R8, [R152+0x8000] ;  /* 0x008000009808783b */ /* 0x000eae0000004200 */
[C---:B------:R-:W-:Y:S08]  /*14fc0*/  HMMA.16816.F32 R88, R4.reuse, R16, R88 ;  /* 0x000000100458723c */ /* 0x040ff00000001858 */
[----:B------:R-:W-:Y:S01]  /*14fd0*/  HMMA.16816.F32 R84, R4, R18, R84 ;  /* 0x000000120454723c */ /* 0x000fe20000001854 */
[----:B------:R-:W3:Y:S01]  /*14fe0*/  LDSM.16.MT88.4 R16, [R158+0x8800] ;  /* 0x008800009e10783b */ /* 0x000ee20000004200 */
[-CC-:B------:R-:W-:Y:S01]  /*14ff0*/  FFMA.FTZ R114, R114, R22.reuse, -R23.reuse ;  /* 0x0000001672727223 */ /* 0x180fe20000010817 */
[-CC-:B------:R-:W-:Y:S01]  /*15000*/  FFMA.FTZ R109, R112, R22.reuse, -R23.reuse ;  /* 0x00000016706d7223 */ /* 0x180fe20000010817 */
[-CC-:B------:R-:W-:Y:S01]  /*15010*/  FFMA.FTZ R111, R110, R22.reuse, -R23.reuse ;  /* 0x000000166e6f7223 */ /* 0x180fe20000010817 */
[----:B------:R-:W-:-:S03]  /*15020*/  FFMA.FTZ R108, R108, R22, -R23 ;  /* 0x000000166c6c7223 */ /* 0x000fc60000010817 */
[----:B-1----:R-:W-:Y:S01]  /*15030*/  HMMA.16816.F32 R80, R4, R12, R80 ;  /* 0x0000000c0450723c */ /* 0x002fe20000001850 */
[-CC-:B------:R-:W-:Y:S01]  /*15040*/  FFMA.FTZ R113, R106, R22.reuse, -R21.reuse ;  /* 0x000000166a717223 */ /* 0x180fe20000010815 */
[-CC-:B------:R-:W-:Y:S01]  /*15050*/  FFMA.FTZ R104, R104, R22.reuse, -R21.reuse ;  /* 0x0000001668687223 */ /* 0x180fe20000010815 */
[-CC-:B------:R-:W-:Y:S01]  /*15060*/  FFMA.FTZ R115, R102, R22.reuse, -R21.reuse ;  /* 0x0000001666737223 */ /* 0x180fe20000010815 */
[----:B------:R-:W-:-:S04]  /*15070*/  FFMA.FTZ R64, R64, R22, -R21 ;  /* 0x0000001640407223 */ /* 0x000fc80000010815 */
[C---:B------:R-:W-:Y:S01]  /*15080*/  HMMA.16816.F32 R76, R4.reuse, R14, R76 ;  /* 0x0000000e044c723c */ /* 0x040fe2000000184c */
[----:B------:R-:W1:Y:S01]  /*15090*/  LDSM.16.MT88.4 R12, [R154+0x8800] ;  /* 0x008800009a0c783b */ /* 0x000e620000004200 */
[----:B------:R-:W-:Y:S06]  /*150a0*/  MUFU.EX2 R114, R114 ;  /* 0x0000007200727308 */ /* 0x000fec0000000800 */
[C---:B--2---:R-:W-:Y:S02]  /*150b0*/  HMMA.16816.F32 R72, R4.reuse, R8, R72 ;  /* 0x000000080448723c */ /* 0x044fe40000001848 */
[----:B------:R-:W2:Y:S06]  /*150c0*/  MUFU.EX2 R109, R109 ;  /* 0x0000006d006d7308 */ /* 0x000eac0000000800 */
[----:B------:R-:W-:Y:S02]  /*150d0*/  HMMA.16816.F32 R68, R4, R10, R68 ;  /* 0x0000000a0444723c */ /* 0x000fe40000001844 */
[----:B------:R-:W-:Y:S01]  /*150e0*/  MUFU.EX2 R111, R111 ;  /* 0x0000006f006f7308 */ /* 0x000fe20000000800 */
[----:B------:R-:W4:Y:S07]  /*150f0*/  LDSM.16.MT88.4 R8, [R153+0x8800] ;  /* 0x008800009908783b */ /* 0x000f2e0000004200 */
[----:B------:R-:W5:Y:S08]  /*15100*/  MUFU.EX2 R108, R108 ;  /* 0x0000006c006c7308 */ /* 0x000f700000000800 */
[----:B------:R-:W-:Y:S08]  /*15110*/  MUFU.EX2 R113, R113 ;  /* 0x0000007100717308 */ /* 0x000ff00000000800 */
[----:B------:R-:W3:Y:S08]  /*15120*/  MUFU.EX2 R104, R104 ;  /* 0x0000006800687308 */ /* 0x000ef00000000800 */
[----:B------:R-:W-:Y:S08]  /*15130*/  MUFU.EX2 R115, R115 ;  /* 0x0000007300737308 */ /* 0x000ff00000000800 */
[----:B------:R-:W1:Y:S01]  /*15140*/  MUFU.EX2 R64, R64 ;  /* 0x0000004000407308 */ /* 0x000e620000000800 */
[----:B--2---:R-:W-:-:S02]  /*15150*/  F2FP.F16.F32.PACK_AB R4, R109, R114 ;  /* 0x000000726d04723e */ /* 0x004fc400000000ff */
[----:B-----5:R-:W-:Y:S02]  /*15160*/  F2FP.F16.F32.PACK_AB R6, R108, R111 ;  /* 0x0000006f6c06723e */ /* 0x020fe400000000ff */
[----:B---3--:R-:W-:Y:S02]  /*15170*/  F2FP.F16.F32.PACK_AB R5, R104, R113 ;  /* 0x000000716805723e */ /* 0x008fe400000000ff */
[----:B-1----:R-:W-:-:S07]  /*15180*/  F2FP.F16.F32.PACK_AB R7, R64, R115 ;  /* 0x000000734007723e */ /* 0x002fce00000000ff */
[C---:B------:R-:W-:Y:S08]  /*15190*/  HMMA.16816.F32 R96, R4.reuse, R16, R96 ;  /* 0x000000100460723c */ /* 0x040ff00000001860 */
[----:B------:R-:W-:Y:S01]  /*151a0*/  HMMA.16816.F32 R92, R4, R18, R92 ;  /* 0x00000012045c723c */ /* 0x000fe2000000185c */
[----:B------:R-:W1:Y:S01]  /*151b0*/  LDSM.16.MT88.4 R16, [R152+0x8800] ;  /* 0x008800009810783b */ /* 0x000e620000004200 */
[----:B------:R-:W-:-:S06]  /*151c0*/  FFMA.FTZ R62, R191, R43, R62 ;  /* 0x0000002bbf3e7223 */ /* 0x000fcc000001003e */
[C---:B------:R-:W-:Y:S08]  /*151d0*/  HMMA.16816.F32 R88, R4.reuse, R12, R88 ;  /* 0x0000000c0458723c */ /* 0x040ff00000001858 */
[----:B------:R-:W-:Y:S01]  /*151e0*/  HMMA.16816.F32 R84, R4, R14, R84 ;  /* 0x0000000e0454723c */ /* 0x000fe20000001854 */
[----:B------:R-:W2:Y:S01]  /*151f0*/  LDSM.16.MT88.4 R12, [R158+0x9000] ;  /* 0x009000009e0c783b */ /* 0x000ea20000004200 */
[----:B------:R-:W-:Y:S01]  /*15200*/  FFMA.FTZ R190, R190, R45, R39 ;  /* 0x0000002dbebe7223 */ /* 0x000fe20000010027 */
[----:B------:R-:W-:Y:S01]  /*15210*/  FADD.FTZ R62, R29, R62 ;  /* 0x0000003e1d3e7221 */ /* 0x000fe20000010000 */
[-CC-:B------:R-:W-:Y:S01]  /*15220*/  FFMA.FTZ R58, R58, R22.reuse, -R23.reuse ;  /* 0x000000163a3a7223 */ /* 0x180fe20000010817 */
[----:B------:R-:W-:-:S03]  /*15230*/  FFMA.FTZ R43, R54, R22, -R23 ;  /* 0x00000016362b7223 */ /* 0x000fc60000010817 */
[----:B----4-:R-:W-:Y:S01]  /*15240*/  HMMA.16816.F32 R80, R4, R8, R80 ;  /* 0x000000080450723c */ /* 0x010fe20000001850 */
[-CC-:B------:R-:W-:Y:S01]  /*15250*/  FFMA.FTZ R52, R52, R22.reuse, -R23.reuse ;  /* 0x0000001634347223 */ /* 0x180fe20000010817 */
[-C--:B------:R-:W-:Y:S01]  /*15260*/  FFMA.FTZ R39, R50, R22.reuse, -R23 ;  /* 0x0000001632277223 */ /* 0x080fe20000010817 */
[-CC-:B------:R-:W-:Y:S01]  /*15270*/  FFMA.FTZ R45, R48, R22.reuse, -R21.reuse ;  /* 0x00000016302d7223 */ /* 0x180fe20000010815 */
[-CC-:B------:R-:W-:Y:S01]  /*15280*/  FFMA.FTZ R46, R46, R22.reuse, -R21.reuse ;  /* 0x000000162e2e7223 */ /* 0x180fe20000010815 */
[----:B------:R-:W-:-:S03]  /*15290*/  FFMA.FTZ R29, R44, R22, -R21 ;  /* 0x000000162c1d7223 */ /* 0x000fc60000010815 */
[----:B------:R-:W-:Y:S01]  /*152a0*/  HMMA.16816.F32 R76, R4, R10, R76 ;  /* 0x0000000a044c723c */ /* 0x000fe2000000184c */
[----:B------:R-:W3:Y:S01]  /*152b0*/  LDSM.16.MT88.4 R8, [R154+0x9000] ;  /* 0x009000009a08783b */ /* 0x000ee20000004200 */
[----:B------:R-:W-:Y:S01]  /*152c0*/  FFMA.FTZ R40, R40, R22, -R21 ;  /* 0x0000001628287223 */ /* 0x000fe20000010815 */
[----:B------:R-:W-:Y:S01]  /*152d0*/  MUFU.EX2 R58, R58 ;  /* 0x0000003a003a7308 */ /* 0x000fe20000000800 */
[----:B------:R-:W-:-:S07]  /*152e0*/  FADD.FTZ R31, R31, R190 ;  /* 0x000000be1f1f7221 */ /* 0x000fce0000010000 */
[----:B------:R-:W4:Y:S01]  /*152f0*/  MUFU.EX2 R43, R43 ;  /* 0x0000002b002b7308 */ /* 0x000f220000000800 */
[----:B------:R-:W-:-:S07]  /*15300*/  FADD.FTZ R42, R42, R31 ;  /* 0x0000001f2a2a7221 */ /* 0x000fce0000010000 */
[----:B------:R-:W-:Y:S01]  /*15310*/  MUFU.EX2 R52, R52 ;  /* 0x0000003400347308 */ /* 0x000fe20000000800 */
[----:B------:R-:W-:-:S07]  /*15320*/  FADD.FTZ R27, R27, R62 ;  /* 0x0000003e1b1b7221 */ /* 0x000fce0000010000 */
[----:B------:R-:W5:Y:S08]  /*15330*/  MUFU.EX2 R39, R39 ;  /* 0x0000002700277308 */ /* 0x000f700000000800 */
[----:B------:R-:W-:Y:S08]  /*15340*/  MUFU.EX2 R45, R45 ;  /* 0x0000002d002d7308 */ /* 0x000ff00000000800 */
[----:B------:R-:W2:Y:S08]  /*15350*/  MUFU.EX2 R46, R46 ;  /* 0x0000002e002e7308 */ /* 0x000eb00000000800 */
[----:B------:R-:W-:Y:S08]  /*15360*/  MUFU.EX2 R29, R29 ;  /* 0x0000001d001d7308 */ /* 0x000ff00000000800 */
[----:B------:R-:W3:Y:S01]  /*15370*/  MUFU.EX2 R40, R40 ;  /* 0x0000002800287308 */ /* 0x000ee20000000800 */
[----:B------:R-:W-:Y:S01]  /*15380*/  FADD.FTZ R31, R25, R42 ;  /* 0x0000002a191f7221 */ /* 0x000fe20000010000 */
[----:B------:R-:W-:Y:S01]  /*15390*/  FFMA.FTZ R190, R32, R22, -R23 ;  /* 0x0000001620be7223 */ /* 0x000fe20000010817 */
[----:B------:R-:W-:-:S02]  /*153a0*/  FADD.FTZ R32, R0, R27 ;  /* 0x0000001b00207221 */ /* 0x000fc40000010000 */
[----:B------:R-:W-:Y:S01]  /*153b0*/  FADD.FTZ R116, R116, R31 ;  /* 0x0000001f74747221 */ /* 0x000fe20000010000 */
[----:B-1----:R-:W-:Y:S01]  /*153c0*/  HMMA.16816.F32 R72, R4, R16, R72 ;  /* 0x000000100448723c */ /* 0x002fe20000001848 */
[----:B------:R-:W-:Y:S02]  /*153d0*/  FADD.FTZ R31, R33, R32 ;  /* 0x00000020211f7221 */ /* 0x000fe40000010000 */
[----:B------:R-:W-:Y:S02]  /*153e0*/  FADD.FTZ R116, R37, R116 ;  /* 0x0000007425747221 */ /* 0x000fe40000010000 */
[----:B------:R-:W-:-:S03]  /*153f0*/  FADD.FTZ R31, R60, R31 ;  /* 0x0000001f3c1f7221 */ /* 0x000fc60000010000 */
        /* <DEDUP_REMOVED lines=103> */
[----:B------:R-:W-:Y:S01]  /*15a70*/  @P0 VIADD R59, R59, 0xfffffffd ;  /* 0xfffffffd3b3b0836 */ /* 0x000fe20000000000 */
[----:B------:R-:W-:Y:S06]  /*15a80*/  @P0 BRA `(.L_x_11210) ;  /* 0x0000000000040947 */ /* 0x000fec0003800000 */
.L_x_11201:
[----:B------:R-:W-:-:S07]  /*15a90*/  IADD3 R59, PT, PT, R61, -0x1, RZ ;  /* 0xffffffff3d3b7810 */ /* 0x000fce0007ffe0ff */
.L_x_11210:
[----:B------:R-:W-:Y:S05]  /*15aa0*/  BSYNC B2 ;  /* 0x0000000000027941 */ /* 0x000fea0003800000 */
.L_x_11200:
        /* <DEDUP_REMOVED lines=12> */
.L_x_11218:
        /* <DEDUP_REMOVED lines=79> */
.L_x_11213:
[----:B------:R-:W-:Y:S05]  /*16060*/  BSYNC.RECONVERGENT B0 ;  /* 0x0000000000007941 */ /* 0x000fea0003800200 */
.L_x_11212:
        /* <DEDUP_REMOVED lines=101> */
[C---:B------:R-:W-:Y:S08]  /*166c0*/  HMMA.16816.F32 R52, R104.reuse, R132, RZ ;  /* 0x000000846834723c */ /* 0x040ff000000018ff */
[C---:B------:R-:W-:Y:S08]  /*166d0*/  HMMA.16816.F32 R56, R104.reuse, R134, RZ ;  /* 0x000000866838723c */ /* 0x040ff000000018ff */
        /* <DEDUP_REMOVED lines=50> */
[-C--:B-----5:R-:W-:Y:S01]  /*16a00*/  FMUL.FTZ R2, R4, R0.reuse ;  /* 0x0000000004027220 */ /* 0x0a0fe20000410000 */
        /* <DEDUP_REMOVED lines=18> */
[-C--:B------:R-:W-:Y:S01]  /*16b30*/  FMUL.FTZ R18, R18, R0.reuse ;  /* 0x0000000012127220 */ /* 0x080fe20000410000 */
[-C--:B------:R-:W-:Y:S06]  /*16b40*/  FMUL.FTZ R19, R19, R0.reuse ;  /* 0x0000000013137220 */ /* 0x080fec0000410000 */
[----:B------:R5:W2:Y:S10]  /*16b50*/  MUFU.TANH R142, R11 ;  /* 0x0000000b008e7308 */ /* 0x000ab40000002400 */
        /* <DEDUP_REMOVED lines=74> */
[C---:B-----5:R-:W-:Y:S03]  /*17000*/  HMMA.16816.F32 R60, R116.reuse, R8, R60 ;  /* 0x00000008743c723c */ /* 0x060fe6000000183c */
[-C--:B------:R-:W-:Y:S01]  /*17010*/  FMUL.FTZ R8, R58, R0.reuse ;  /* 0x000000003a087220 */ /* 0x080fe20000410000 */
[-C--:B------:R-:W-:Y:S05]  /*17020*/  FMUL.FTZ R9, R59, R0.reuse ;  /* 0x000000003b097220 */ /* 0x080fea0000410000 */
[----:B------:R-:W1:Y:S01]  /*17030*/  MUFU.TANH R26, R26 ;  /* 0x0000001a001a7308 */ /* 0x000e620000002400 */
[----:B------:R-:W-:Y:S09]  /*17040*/  HMMA.16816.F32 R64, R116, R10, R64 ;  /* 0x0000000a7440723c */ /* 0x000ff20000001840 */
[----:B------:R-:W1:Y:S01]  /*17050*/  MUFU.TANH R27, R27 ;  /* 0x0000001b001b7308 */ /* 0x000e620000002400 */
[-C--:B------:R-:W-:Y:S01]  /*17060*/  FMUL.FTZ R147, R61, R0.reuse ;  /* 0x000000003d937220 */ /* 0x080fe20000410000 */
[-C--:B------:R-:W-:Y:S08]  /*17070*/  FMUL.FTZ R61, R63, R0.reuse ;  /* 0x000000003f3d7220 */ /* 0x080ff00000410000 */
[----:B------:R-:W1:Y:S01]  /*17080*/  MUFU.TANH R28, R28 ;  /* 0x0000001c001c7308 */ /* 0x000e620000002400 */
[-C--:B---3--:R-:W-:Y:S01]  /*17090*/  FMUL.FTZ R143, R60, R0.reuse ;  /* 0x000000003c8f7220 */ /* 0x088fe20000410000 */
[-C--:B------:R-:W-:Y:S01]  /*170a0*/  FMUL.FTZ R11, R62, R0.reuse ;  /* 0x000000003e0b7220 */ /* 0x080fe20000410000 */
        /* <DEDUP_REMOVED lines=54> */
[----:B-1----:R-:W-:Y:S01]  /*17410*/  VIADD R57, R188, 0xffffff00 ;  /* 0xffffff00bc397836 */ /* 0x002fe20000000000 */
[----:B------:R-:W2:Y:S04]  /*17420*/  LD.E R59, desc[UR4][R100.64+0x170] ;  /* 0x00017004643b7980 */ /* 0x000ea8000c101900 */
[----:B------:R-:W-:Y:S02]  /*17430*/  IABS R51, R57 ;  /* 0x0000003900337213 */ /* 0x000fe40000000000 */
        /* <DEDUP_REMOVED lines=60> */
.L_x_11217:
[----:B------:R-:W-:Y:S05]  /*17800*/  BSYNC.RECONVERGENT B0 ;  /* 0x0000000000007941 */ /* 0x000fea0003800200 */
.L_x_11216:
        /* <DEDUP_REMOVED lines=18> */
[--C-:B-1----:R-:W-:Y:S02]  /*17930*/  IMAD.X R65, R67, 0x1, R10.reuse, P1 ;  /* 0x0000000143417824 */ /* 0x102fe400008e060a */
        /* <DEDUP_REMOVED lines=38> */
.L_x_11215:
[----:B------:R-:W-:Y:S05]  /*17ba0*/  BSYNC.RECONVERGENT B1 ;  /* 0x0000000000017941 */ /* 0x000fea0003800200 */
.L_x_11214:
[C---:B------:R-:W-:Y:S01]  /*17bb0*/  ISETP.GE.AND P1, PT, R189.reuse, R186, PT ;  /* 0x000000babd00720c */ /* 0x040fe20003f26270 */
[C---:B------:R-:W-:Y:S01]  /*17bc0*/  VIADD R0, R189.reuse, 0xffffffc0 ;  /* 0xffffffc0bd007836 */ /* 0x040fe20000000000 */
[----:B------:R-:W-:Y:S01]  /*17bd0*/  LOP3.LUT R180, R180, 0xfffffdff, RZ, 0xc0, !PT ;  /* 0xfffffdffb4b47812 */ /* 0x000fe200078ec0ff */
[C---:B--2---:R-:W-:Y:S01]  /*17be0*/  VIADD R3, R189.reuse, 0xffffffe0 ;  /* 0xffffffe0bd037836 */ /* 0x044fe20000000000 */
[----:B-1----:R-:W-:Y:S01]  /*17bf0*/  FSEL R148, R148, -INF , P1 ;  /* 0xff80000094947808 */ /* 0x002fe20000800000 */
[C---:B------:R-:W-:Y:S01]  /*17c00*/  VIADD R53, R189.reuse, 0xfffffff0 ;  /* 0xfffffff0bd357836 */ /* 0x040fe20000000000 */
[C---:B------:R-:W-:Y:S01]  /*17c10*/  ISETP.GE.AND P0, PT, R0.reuse, R181, PT ;  /* 0x000000b50000720c */ /* 0x040fe20003f06270 */
[C---:B------:R-:W-:Y:S01]  /*17c20*/  VIADD R51, R189.reuse, 0xffffffc1 ;  /* 0xffffffc1bd337836 */ /* 0x040fe20000000000 */
[C---:B------:R-:W-:Y:S01]  /*17c30*/  ISETP.GE.AND P3, PT, R0.reuse, R184, PT ;  /* 0x000000b80000720c */ /* 0x040fe20003f66270 */
        /* <DEDUP_REMOVED lines=11> */
[----:B------:R-:W-:Y:S01]  /*17cf0*/  @P0 LOP3.LUT R180, R180, 0x200, RZ, 0xfc, !PT ;  /* 0x00000200b4b40812 */ /* 0x000fe200078efcff */
        /* <DEDUP_REMOVED lines=9> */
[-C--:B------:R-:W-:Y:S02]  /*17d90*/  ISETP.GE.AND P1, PT, R3, R186.reuse, PT ;  /* 0x000000ba0300720c */ /* 0x080fe40003f26270 */
[----:B------:R-:W-:Y:S02]  /*17da0*/  FSEL R64, R139, -INF , P0 ;  /* 0xff8000008b407808 */ /* 0x000fe40000000000 */
[-C--:B------:R-:W-:Y:S02]  /*17db0*/  ISETP.GE.AND P0, PT, R104, R186.reuse, PT ;  /* 0x000000ba6800720c */ /* 0x080fe40003f06270 */
[----:B------:R-:W-:Y:S01]  /*17dc0*/  FSEL R225, R20, -INF , P1 ;  /* 0xff80000014e17808 */ /* 0x000fe20000800000 */
[----:B------:R-:W-:Y:S01]  /*17dd0*/  VIADD R20, R189, 0xfffffff1 ;  /* 0xfffffff1bd147836 */ /* 0x000fe20000000000 */
[----:B------:R-:W-:Y:S02]  /*17de0*/  ISETP.GE.AND P1, PT, R51, R181, PT ;  /* 0x000000b53300720c */ /* 0x000fe40003f26270 */
[----:B------:R-:W-:Y:S02]  /*17df0*/  LOP3.LUT R180, R180, 0xfffffbff, RZ, 0xc0, !PT ;  /* 0xfffffbffb4b47812 */ /* 0x000fe400078ec0ff */
[----:B------:R-:W-:Y:S02]  /*17e00*/  FSEL R60, R13, -INF , P0 ;  /* 0xff8000000d3c7808 */ /* 0x000fe40000000000 */
[----:B------:R-:W-:Y:S02]  /*17e10*/  ISETP.GE.AND P0, PT, R10, R186, PT ;  /* 0x000000ba0a00720c */ /* 0x000fe40003f06270 */
[----:B------:R-:W-:Y:S02]  /*17e20*/  @P3 LOP3.LUT R180, R180, 0x400, RZ, 0xfc, !PT ;  /* 0x00000400b4b43812 */ /* 0x000fe400078efcff */
[----:B------:R-:W-:Y:S02]  /*17e30*/  FSEL R59, R21, -INF , P0 ;  /* 0xff800000153b7808 */ /* 0x000fe40000000000 */
[----:B------:R-:W-:Y:S02]  /*17e40*/  ISETP.GE.AND P0, PT, R51, R184, PT ;  /* 0x000000b83300720c */ /* 0x000fe40003f06270 */
[----:B------:R-:W-:Y:S02]  /*17e50*/  LOP3.LUT R180, R180, 0xffffff7f, RZ, 0xc0, !PT ;  /* 0xffffff7fb4b47812 */ /* 0x000fe400078ec0ff */
[----:B------:R-:W-:Y:S01]  /*17e60*/  FSEL R65, R2, -INF , P2 ;  /* 0xff80000002417808 */ /* 0x000fe20001000000 */
[----:B------:R-:W-:Y:S01]  /*17e70*/  VIADD R2, R189, 0x20 ;  /* 0x00000020bd027836 */ /* 0x000fe20000000000 */
[----:B------:R-:W-:Y:S02]  /*17e80*/  @P1 LOP3.LUT R180, R180, 0x80, RZ, 0xfc, !PT ;  /* 0x00000080b4b41812 */ /* 0x000fe400078efcff */
[-C--:B------:R-:W-:Y:S02]  /*17e90*/  ISETP.GE.AND P1, PT, R107, R185.reuse, PT ;  /* 0x000000b96b00720c */ /* 0x080fe40003f26270 */
[----:B------:R-:W-:Y:S02]  /*17ea0*/  LOP3.LUT R180, R180, 0xfffffeff, RZ, 0xc0, !PT ;  /* 0xfffffeffb4b47812 */ /* 0x000fe400078ec0ff */
[----:B------:R-:W-:Y:S02]  /*17eb0*/  FSEL R13, R141, -INF , P1 ;  /* 0xff8000008d0d7808 */ /* 0x000fe40000800000 */
[-C--:B------:R-:W-:Y:S02]  /*17ec0*/  ISETP.GE.AND P2, PT, R106, R186.reuse, PT ;  /* 0x000000ba6a00720c */ /* 0x080fe40003f46270 */
[-C--:B------:R-:W-:Y:S02]  /*17ed0*/  ISETP.GE.AND P1, PT, R53, R186.reuse, PT ;  /* 0x000000ba3500720c */ /* 0x080fe40003f26270 */
[----:B------:R-:W-:Y:S02]  /*17ee0*/  @P0 LOP3.LUT R180, R180, 0x100, RZ, 0xfc, !PT ;  /* 0x00000100b4b40812 */ /* 0x000fe400078efcff */
        /* <DEDUP_REMOVED lines=12> */
[-C--:B------:R-:W-:Y:S01]  /*17fb0*/  ISETP.GE.AND P2, PT, R51, R185.reuse, PT ;  /* 0x000000b93300720c */ /* 0x080fe20003f46270 */
[C---:B------:R-:W-:Y:S01]  /*17fc0*/  VIADD R51, R189.reuse, 0xffffffe9 ;  /* 0xffffffe9bd337836 */ /* 0x040fe20000000000 */
[-C--:B------:R-:W-:Y:S02]  /*17fd0*/  ISETP.GE.AND P1, PT, R52, R186.reuse, PT ;  /* 0x000000ba3400720c */ /* 0x080fe40003f26270 */
[----:B------:R-:W-:Y:S02]  /*17fe0*/  FSEL R21, R142, -INF , P0 ;  /* 0xff8000008e157808 */ /* 0x000fe40000000000 */
[-C--:B------:R-:W-:Y:S02]  /*17ff0*/  ISETP.GE.AND P3, PT, R66, R186.reuse, PT ;  /* 0x000000ba4200720c */ /* 0x080fe40003f66270 */
[-C--:B------:R-:W-:Y:S02]  /*18000*/  ISETP.GE.AND P0, PT, R20, R186.reuse, PT ;  /* 0x000000ba1400720c */ /* 0x080fe40003f06270 */
[----:B------:R-:W-:Y:S01]  /*18010*/  FSEL R209, R32, -INF , P1 ;  /* 0xff80000020d17808 */ /* 0x000fe20000800000 */
[C---:B------:R-:W-:Y:S01]  /*18020*/  VIADD R32, R189.reuse, 0x10 ;  /* 0x00000010bd207836 */ /* 0x040fe20000000000 */
[----:B------:R-:W-:Y:S02]  /*18030*/  FSEL R138, R138, -INF , P2 ;  /* 0xff8000008a8a7808 */ /* 0x000fe40001000000 */
[-C--:B------:R-:W-:Y:S02]  /*18040*/  ISETP.GE.AND P1, PT, R66, R185.reuse, PT ;  /* 0x000000b94200720c */ /* 0x080fe40003f26270 */
[----:B------:R-:W-:Y:S01]  /*18050*/  FSEL R58, R16, -INF , P3 ;  /* 0xff800000103a7808 */ /* 0x000fe20001800000 */
[----:B------:R-:W-:Y:S01]  /*18060*/  VIADD R16, R189, 0xfffffff9 ;  /* 0xfffffff9bd107836 */ /* 0x000fe20000000000 */
[-C--:B------:R-:W-:Y:S02]  /*18070*/  ISETP.GE.AND P2, PT, R51, R186.reuse, PT ;  /* 0x000000ba3300720c */ /* 0x080fe40003f46270 */
[----:B------:R-:W-:Y:S02]  /*18080*/  FSEL R211, R29, -INF , P0 ;  /* 0xff8000001dd37808 */ /* 0x000fe40000000000 */
[-C--:B------:R-:W-:Y:S02]  /*18090*/  ISETP.GE.AND P0, PT, R104, R185.reuse, PT ;  /* 0x000000b96800720c */ /* 0x080fe40003f06270 */
[----:B------:R-:W-:Y:S01]  /*180a0*/  FSEL R54, R18, -INF , P1 ;  /* 0xff80000012367808 */ /* 0x000fe20000800000 */
[----:B------:R-:W-:Y:S01]  /*180b0*/  VIADD R18, R189, 0x19 ;  /* 0x00000019bd127836 */ /* 0x000fe20000000000 */
        /* <DEDUP_REMOVED lines=32> */
[----:B------:R-:W-:Y:S01]  /*182c0*/  FSEL R201, R34, -INF , P1 ;  /* 0xff80000022c97808 */ /* 0x000fe20000800000 */
[----:B------:R-:W-:Y:S01]  /*182d0*/  VIADD R34, R189, 0x30 ;  /* 0x00000030bd227836 */ /* 0x000fe20000000000 */
[-C--:B------:R-:W-:Y:S02]  /*182e0*/  ISETP.GE.AND P1, PT, R5, R186.reuse, PT ;  /* 0x000000ba0500720c */ /* 0x080fe40003f26270 */
[----:B------:R-:W-:Y:S02]  /*182f0*/  FSEL R203, R31, -INF , P0 ;  /* 0xff8000001fcb7808 */ /* 0x000fe40000000000 */
[----:B------:R-:W-:Y:S02]  /*18300*/  ISETP.GE.AND P0, PT, R18, R186, PT ;  /* 0x000000ba1200720c */ /* 0x000fe40003f06270 */
[----:B------:R-:W-:Y:S02]  /*18310*/  FSEL R50, R50, -INF , P1 ;  /* 0xff80000032327808 */ /* 0x000fe40000800000 */
[----:B------:R-:W-:Y:S02]  /*18320*/  ISETP.GE.AND P1, PT, R107, R184, PT ;  /* 0x000000b86b00720c */ /* 0x000fe40003f26270 */
[----:B------:R-:W-:Y:S02]  /*18330*/  FSEL R48, R48, -INF , P0 ;  /* 0xff80000030307808 */ /* 0x000fe40000000000 */
[-C--:B------:R-:W-:Y:S02]  /*18340*/  ISETP.GE.AND P2, PT, R28, R186.reuse, PT ;  /* 0x000000ba1c00720c */ /* 0x080fe40003f46270 */
[-C--:B------:R-:W-:Y:S02]  /*18350*/  ISETP.GE.AND P0, PT, R16, R185.reuse, PT ;  /* 0x000000b91000720c */ /* 0x080fe40003f06270 */
[----:B------:R-:W-:Y:S01]  /*18360*/  FSEL R195, R36, -INF , P2 ;  /* 0xff80000024c37808 */ /* 0x000fe20001000000 */
[----:B------:R-:W-:Y:S01]  /*18370*/  VIADD R36, R189, 0x28 ;  /* 0x00000028bd247836 */ /* 0x000fe20000000000 */
[----:B------:R-:W-:Y:S02]  /*18380*/  FSEL R199, R35, -INF , P0 ;  /* 0xff80000023c77808 */ /* 0x000fe40000000000 */
[-C--:B------:R-:W-:Y:S02]  /*18390*/  ISETP.GE.AND P0, PT, R28, R185.reuse, PT ;  /* 0x000000b91c00720c */ /* 0x080fe40003f06270 */
[----:B------:R-:W-:Y:S02]  /*183a0*/  LOP3.LUT R180, R180, 0xffffffbf, RZ, 0xc0, !PT ;  /* 0xffffffbfb4b47812 */ /* 0x000fe400078ec0ff */
[----:B------:R-:W-:Y:S01]  /*183b0*/  FSEL R149, R37, -INF , P0 ;  /* 0xff80000025957808 */ /* 0x000fe20000000000 */
[----:B------:R-:W-:Y:S01]  /*183c0*/  VIADD R37, R189, 0x39 ;  /* 0x00000039bd257836 */ /* 0x000fe20000000000 */
[----:B------:R-:W-:Y:S02]  /*183d0*/  ISETP.GE.AND P0, PT, R36, R186, PT ;  /* 0x000000ba2400720c */ /* 0x000fe40003f06270 */
[----:B------:R-:W-:Y:S02]  /*183e0*/  @P1 LOP3.LUT R180, R180, 0x40, RZ, 0xfc, !PT ;  /* 0x00000040b4b41812 */ /* 0x000fe400078efcff */
        /* <DEDUP_REMOVED lines=8> */
[----:B------:R-:W-:Y:S02]  /*18470*/  @P1 LOP3.LUT R180, R180, 0x20, RZ, 0xfc, !PT ;  /* 0x00000020b4b41812 */ /* 0x000fe400078efcff */
[----:B------:R-:W-:Y:S02]  /*18480*/  ISETP.GE.AND P0, PT, R24, R185, PT ;  /* 0x000000b91800720c */ /* 0x000fe40003f06270 */
        /* <DEDUP_REMOVED lines=8> */
[-C--:B------:R-:W-:Y:S02]  /*18510*/  ISETP.GE.AND P3, PT, R104, R181.reuse, PT ;  /* 0x000000b56800720c */ /* 0x080fe40003f66270 */
[C---:B------:R-:W-:Y:S02]  /*18520*/  LOP3.LUT P6, RZ, R180.reuse, 0x200, RZ, 0xc0, !PT ;  /* 0x00000200b4ff7812 */ /* 0x040fe400078cc0ff */
[----:B------:R-:W-:Y:S02]  /*18530*/  LOP3.LUT R180, R180, 0xfffffff7, RZ, 0xc0, !PT ;  /* 0xfffffff7b4b47812 */ /* 0x000fe400078ec0ff */
[----:B------:R-:W-:Y:S02]  /*18540*/  ISETP.GE.AND P1, PT, R66, R184, PT ;  /* 0x000000b84200720c */ /* 0x000fe40003f26270 */
[----:B------:R-:W-:Y:S02]  /*18550*/  @P0 LOP3.LUT R180, R180, 0x8, RZ, 0xfc, !PT ;  /* 0x00000008b4b40812 */ /* 0x000fe400078efcff */
[-C--:B------:R-:W-:Y:S02]  /*18560*/  ISETP.GE.AND P0, PT, R26, R186.reuse, PT ;  /* 0x000000ba1a00720c */ /* 0x080fe40003f06270 */
[-C--:B------:R-:W-:Y:S02]  /*18570*/  ISETP.GE.AND P2, PT, R2, R186.reuse, PT ;  /* 0x000000ba0200720c */ /* 0x080fe40003f46270 */
[----:B------:R-:W-:Y:S02]  /*18580*/  FSEL R104, R147, -INF , P0 ;  /* 0xff80000093687808 */ /* 0x000fe40000000000 */
[----:B------:R-:W-:Y:S02]  /*18590*/  ISETP.GE.AND P0, PT, R189, R181, PT ;  /* 0x000000b5bd00720c */ /* 0x000fe40003f06270 */
[----:B------:R-:W-:Y:S01]  /*185a0*/  FSEL R127, R7, -INF , P2 ;  /* 0xff800000077f7808 */ /* 0x000fe20001000000 */
[----:B------:R-:W-:Y:S01]  /*185b0*/  VIADD R7, R189, 0x38 ;  /* 0x00000038bd077836 */ /* 0x000fe20000000000 */
[----:B------:R-:W-:Y:S02]  /*185c0*/  FSEL R197, R148, -INF , !P0 ;  /* 0xff80000094c57808 */ /* 0x000fe40004000000 */
[----:B------:R-:W-:Y:S02]  /*185d0*/  ISETP.GE.AND P0, PT, R32, R185, PT ;  /* 0x000000b92000720c */ /* 0x000fe40003f06270 */
        /* <DEDUP_REMOVED lines=8> */
[C---:B------:R-:W-:Y:S02]  /*18660*/  ISETP.GE.AND P0, PT, R67.reuse, R184, PT ;  /* 0x000000b84300720c */ /* 0x040fe40003f06270 */
[----:B------:R-:W-:Y:S02]  /*18670*/  LOP3.LUT R180, R180, 0xfffffffe, RZ, 0xc0, !PT ;  /* 0xfffffffeb4b47812 */ /* 0x000fe400078ec0ff */
[-C--:B------:R-:W-:Y:S02]  /*18680*/  ISETP.GE.AND P1, PT, R67, R181.reuse, PT ;  /* 0x000000b54300720c */ /* 0x080fe40003f26270 */
[----:B------:R-:W-:Y:S02]  /*18690*/  ISETP.GE.AND P5, PT, R106, R181, PT ;  /* 0x000000b56a00720c */ /* 0x000fe40003fa6270 */
[----:B------:R-:W-:Y:S02]  /*186a0*/  FSEL R39, R65, -INF , !P6 ;  /* 0xff80000041277808 */ /* 0x000fe40007000000 */
[----:B------:R-:W-:Y:S02]  /*186b0*/  FSEL R23, R140, -INF , !P5 ;  /* 0xff8000008c177808 */ /* 0x000fe40006800000 */
[----:B------:R-:W-:Y:S02]  /*186c0*/  ISETP.NE.AND P6, PT, R15, RZ, PT ;  /* 0x000000ff0f00720c */ /* 0x000fe40003fc5270 */
        /* <DEDUP_REMOVED lines=9> */
[-C--:B------:R-:W-:Y:S02]  /*18760*/  ISETP.GE.AND P5, PT, R3, R184.reuse, PT ;  /* 0x000000b80300720c */ /* 0x080fe40003fa6270 */
[----:B------:R-:W-:Y:S02]  /*18770*/  FSEL R151, R151, -INF , !P0 ;  /* 0xff80000097977808 */ /* 0x000fe40004000000 */
[-C--:B------:R-:W-:Y:S02]  /*18780*/  ISETP.GE.AND P0, PT, R18, R185.reuse, PT ;  /* 0x000000b91200720c */ /* 0x080fe40003f06270 */
[----:B------:R-:W-:Y:S02]  /*18790*/  FSEL R29, R64, -INF , !P6 ;  /* 0xff800000401d7808 */ /* 0x000fe40007000000 */
        /* <DEDUP_REMOVED lines=8> */
[----:B------:R-:W-:Y:S02]  /*18820*/  FSEL R137, R137, -INF , P4 ;  /* 0xff80000089897808 */ /* 0x000fe40002000000 */
        /* <DEDUP_REMOVED lines=11> */
[----:B------:R-:W-:Y:S02]  /*188e0*/  FSEL R9, R60, -INF , !P3 ;  /* 0xff8000003c097808 */ /* 0x000fe40005800000 */
[----:B------:R-:W-:Y:S02]  /*188f0*/  FSEL R8, R56, -INF , P0 ;  /* 0xff80000038087808 */ /* 0x000fe40000000000 */
[C---:B------:R-:W-:Y:S02]  /*18900*/  LOP3.LUT P0, RZ, R180.reuse, 0x80, RZ, 0xc0, !PT ;  /* 0x00000080b4ff7812 */ /* 0x040fe4000780c0ff */
[----:B------:R-:W-:Y:S02]  /*18910*/  LOP3.LUT P3, RZ, R180, 0x10, RZ, 0xc0, !PT ;  /* 0x00000010b4ff7812 */ /* 0x000fe4000786c0ff */
[----:B------:R-:W-:Y:S02]  /*18920*/  FSEL R31, R136, -INF , !P0 ;  /* 0xff800000881f7808 */ /* 0x000fe40004000000 */
[-C--:B------:R-:W-:Y:S02]  /*18930*/  ISETP.GE.AND P0, PT, R3, R181.reuse, PT ;  /* 0x000000b50300720c */ /* 0x080fe40003f06270 */
[----:B------:R-:W2:Y:S01]  /*18940*/  LD.E R3, desc[UR4][R100.64+0xdc] ;  /* 0x0000dc0464037980 */ /* 0x000ea2000c101900 */
[----:B------:R-:W-:Y:S02]  /*18950*/  FSEL R27, R55, -INF , !P3 ;  /* 0xff800000371b7808 */ /* 0x000fe40005800000 */
[----:B------:R-:W-:Y:S02]  /*18960*/  FSEL R225, R225, -INF , !P0 ;  /* 0xff800000e1e17808 */ /* 0x000fe40004000000 */
[-C--:B------:R-:W-:Y:S02]  /*18970*/  ISETP.GE.AND P0, PT, R10, R181.reuse, PT ;  /* 0x000000b50a00720c */ /* 0x080fe40003f06270 */
[----:B------:R-:W-:Y:S02]  /*18980*/  FSEL R17, R17, -INF , !P1 ;  /* 0xff80000011117808 */ /* 0x000fe40004800000 */
[----:B------:R-:W-:Y:S02]  /*18990*/  FSEL R59, R59, -INF , !P0 ;  /* 0xff8000003b3b7808 */ /* 0x000fe40004000000 */
[----:B------:R-:W-:Y:S02]  /*189a0*/  LOP3.LUT P0, RZ, R180, 0x100, RZ, 0xc0, !PT ;  /* 0x00000100b4ff7812 */ /* 0x000fe4000780c0ff */
        /* <DEDUP_REMOVED lines=8> */
[-C--:B------:R-:W-:Y:S02]  /*18a30*/  ISETP.GE.AND P0, PT, R53, R181.reuse, PT ;  /* 0x000000b53500720c */ /* 0x080fe40003f06270 */
[----:B------:R-:W-:Y:S02]  /*18a40*/  LOP3.LUT P1, RZ, R180, 0x20, RZ, 0xc0, !PT ;  /* 0x00000020b4ff7812 */ /* 0x000fe4000782c0ff */
[----:B------:R-:W-:Y:S02]  /*18a50*/  FSEL R213, R213, -INF , !P0 ;  /* 0xff800000d5d57808 */ /* 0x000fe40004000000 */
        /* <DEDUP_REMOVED lines=13> */
[----:B------:R-:W-:Y:S02]  /*18b30*/  FSEL R209, R209, -INF , !P1 ;  /* 0xff800000d1d17808 */ /* 0x000fe40004800000 */
[----:B------:R-:W-:Y:S02]  /*18b40*/  ISETP.GE.AND P1, PT, R14, R181, PT ;  /* 0x000000b50e00720c */ /* 0x000fe40003f26270 */
[----:B------:R-:W-:Y:S02]  /*18b50*/  LOP3.LUT P4, RZ, R180, 0x8, RZ, 0xc0, !PT ;  /* 0x00000008b4ff7812 */ /* 0x000fe4000788c0ff */
[----:B------:R-:W-:Y:S02]  /*18b60*/  FSEL R171, R171, -INF , !P0 ;  /* 0xff800000abab7808 */ /* 0x000fe40004000000 */
[----:B------:R-:W-:Y:S02]  /*18b70*/  FMNMX3.FTZ R0, R0, R19, R17, !PT ;  /* 0x0000001300007276 */ /* 0x000fe40007810011 */
[-C--:B------:R-:W-:Y:S02]  /*18b80*/  ISETP.GE.AND P0, PT, R22, R181.reuse, PT ;  /* 0x000000b51600720c */ /* 0x080fe40003f06270 */
[----:B------:R-:W-:Y:S02]  /*18b90*/  FSEL R25, R25, -INF , !P4 ;  /* 0xff80000019197808 */ /* 0x000fe40006000000 */
[----:B------:R-:W-:Y:S02]  /*18ba0*/  FSEL R193, R38, -INF , !P1 ;  /* 0xff80000026c17808 */ /* 0x000fe40004800000 */
[----:B------:R-:W-:Y:S02]  /*18bb0*/  ISETP.GE.AND P4, PT, R10, R184, PT ;  /* 0x000000b80a00720c */ /* 0x000fe40003f86270 */
        /* <DEDUP_REMOVED lines=8> */
[----:B------:R-:W-:Y:S02]  /*18c40*/  LOP3.LUT P2, RZ, R180, 0x2, RZ, 0xc0, !PT ;  /* 0x00000002b4ff7812 */ /* 0x000fe4000784c0ff */
[----:B------:R-:W-:Y:S02]  /*18c50*/  FSEL R137, R48, -INF , !P0 ;  /* 0xff80000030897808 */ /* 0x000fe40004000000 */
[-C--:B------:R-:W-:Y:S02]  /*18c60*/  ISETP.GE.AND P0, PT, R32, R184.reuse, PT ;  /* 0x000000b82000720c */ /* 0x080fe40003f06270 */
[----:B------:R-:W-:Y:S02]  /*18c70*/  FSEL R139, R139, -INF , !P1 ;  /* 0xff8000008b8b7808 */ /* 0x000fe40004800000 */
[----:B------:R-:W-:Y:S02]  /*18c80*/  FSEL R35, R54, -INF , !P2 ;  /* 0xff80000036237808 */ /* 0x000fe40005000000 */
        /* <DEDUP_REMOVED lines=8> */
[----:B------:R-:W-:Y:S02]  /*18d10*/  ISETP.GE.AND P1, PT, R36, R181, PT ;  /* 0x000000b52400720c */ /* 0x000fe40003f26270 */
[----:B------:R-:W-:Y:S02]  /*18d20*/  LOP3.LUT R180, R180, 0xfffffffd, RZ, 0xc0, !PT ;  /* 0xfffffffdb4b47812 */ /* 0x000fe400078ec0ff */
[-C--:B------:R-:W-:Y:S02]  /*18d30*/  ISETP.GE.AND P6, PT, R53, R184.reuse, PT ;  /* 0x000000b83500720c */ /* 0x080fe40003fc6270 */
[-C--:B------:R-:W-:Y:S02]  /*18d40*/  ISETP.GE.AND P5, PT, R20, R184.reuse, PT ;  /* 0x000000b81400720c */ /* 0x080fe40003fa6270 */
[----:B------:R-:W-:Y:S02]  /*18d50*/  FSEL R217, R217, -INF , !P3 ;  /* 0xff800000d9d97808 */ /* 0x000fe40005800000 */
[----:B------:R-:W-:Y:S02]  /*18d60*/  FSEL R215, R215, -INF , !P2 ;  /* 0xff800000d7d77808 */ /* 0x000fe40005000000 */
[----:B------:R-:W-:Y:S02]  /*18d70*/  FMNMX3.FTZ R0, R0, R221, R219, !PT ;  /* 0x000000dd00007276 */ /* 0x000fe400078100db */
[----:B------:R-:W-:Y:S02]  /*18d80*/  FSEL R123, R123, -INF , !P1 ;  /* 0xff8000007b7b7808 */ /* 0x000fe40004800000 */
[----:B------:R-:W-:Y:S02]  /*18d90*/  ISETP.GE.AND P1, PT, R34, R181, PT ;  /* 0x000000b52200720c */ /* 0x000fe40003f26270 */
[----:B------:R-:W-:Y:S02]  /*18da0*/  FMNMX3.FTZ R10, R10, R57, R223, !PT ;  /* 0x000000390a0a7276 */ /* 0x000fe400078100df */
[----:B------:R-:W-:Y:S02]  /*18db0*/  @P0 LOP3.LUT R180, R180, 0x2, RZ, 0xfc, !PT ;  /* 0x00000002b4b40812 */ /* 0x000fe400078efcff */
[-C--:B------:R-:W-:Y:S02]  /*18dc0*/  ISETP.GE.AND P4, PT, R52, R184.reuse, PT ;  /* 0x000000b83400720c */ /* 0x080fe40003f86270 */
[-C--:B------:R-:W-:Y:S01]  /*18dd0*/  ISETP.GE.AND P2, PT, R16, R184.reuse, PT ;  /* 0x000000b81000720c */ /* 0x080fe20003f46270 */
[----:B------:R-:W-:Y:S01]  /*18de0*/  LDSM.16.MT88.4 R52, [R154+0x6800] ;  /* 0x006800009a34783b */ /* 0x000fe20000004200 */
[----:B------:R-:W-:Y:S02]  /*18df0*/  FSEL R205, R205, -INF , !P6 ;  /* 0xff800000cdcd7808 */ /* 0x000fe40007000000 */
        /* <DEDUP_REMOVED lines=18> */
[----:B------:R-:W-:Y:S02]  /*18f20*/  FSEL R145, R41, -INF , !P5 ;  /* 0xff80000029917808 */ /* 0x000fe40006800000 */
[----:B------:R-:W-:Y:S02]  /*18f30*/  ISETP.GE.AND P0, PT, R26, R181, PT ;  /* 0x000000b51a00720c */ /* 0x000fe40003f06270 */
[----:B------:R-:W-:Y:S02]  /*18f40*/  LOP3.LUT P5, RZ, R180, 0x2, RZ, 0xc0, !PT ;  /* 0x00000002b4ff7812 */ /* 0x000fe400078ac0ff */
[----:B------:R-:W-:Y:S02]  /*18f50*/  FMNMX3.FTZ R10, R10, R197, R195, !PT ;  /* 0x000000c50a0a7276 */ /* 0x000fe400078100c3 */
[-C--:B------:R-:W-:Y:S02]  /*18f60*/  ISETP.GE.AND P2, PT, R22, R184.reuse, PT ;  /* 0x000000b81600720c */ /* 0x080fe40003f46270 */
[----:B------:R-:W-:Y:S02]  /*18f70*/  FSEL R147, R40, -INF , !P6 ;  /* 0xff80000028937808 */ /* 0x000fe40007000000 */
[----:B------:R-:W-:Y:S02]  /*18f80*/  FMNMX3.FTZ R0, R0, R151, R149, !PT ;  /* 0x0000009700007276 */ /* 0x000fe40007810095 */
[----:B------:R-:W-:Y:S02]  /*18f90*/  LOP3.LUT R180, R180, 0xfffffffe, RZ, 0xc0, !PT ;  /* 0xfffffffeb4b47812 */ /* 0x000fe400078ec0ff */
[----:B------:R-:W-:Y:S02]  /*18fa0*/  FSEL R104, R104, -INF , !P0 ;  /* 0xff80000068687808 */ /* 0x000fe40004000000 */
[----:B------:R-:W-:Y:S02]  /*18fb0*/  ISETP.GE.AND P0, PT, R37, R181, PT ;  /* 0x000000b52500720c */ /* 0x000fe40003f06270 */
[----:B------:R-:W-:Y:S02]  /*18fc0*/  FMNMX3.FTZ R10, R10, R193, R171, !PT ;  /* 0x000000c10a0a7276 */ /* 0x000fe400078100ab */
[-C--:B------:R-:W-:Y:S02]  /*18fd0*/  ISETP.GE.AND P4, PT, R12, R184.reuse, PT ;  /* 0x000000b80c00720c */ /* 0x080fe40003f86270 */
[----:B------:R-:W-:Y:S02]  /*18fe0*/  FSEL R133, R45, -INF , !P2 ;  /* 0xff8000002d857808 */ /* 0x000fe40005000000 */
[-C--:B------:R-:W-:Y:S02]  /*18ff0*/  ISETP.GE.AND P3, PT, R18, R184.reuse, PT ;  /* 0x000000b81200720c */ /* 0x080fe40003f66270 */
[----:B------:R-:W-:Y:S02]  /*19000*/  FSEL R135, R43, -INF , !P5 ;  /* 0xff8000002b877808 */ /* 0x000fe40006800000 */
[----:B------:R-:W-:Y:S02]  /*19010*/  @P1 LOP3.LUT R180, R180, 0x1, RZ, 0xfc, !PT ;  /* 0x00000001b4b41812 */ /* 0x000fe400078efcff */
[----:B------:R-:W-:Y:S02]  /*19020*/  FMNMX3.FTZ R0, R0, R147, R145, !PT ;  /* 0x0000009300007276 */ /* 0x000fe40007810091 */
[----:B------:R-:W-:Y:S02]  /*19030*/  FSEL R66, R66, -INF , !P0 ;  /* 0xff80000042427808 */ /* 0x000fe40004000000 */
[----:B------:R-:W-:Y:S02]  /*19040*/  FMNMX3.FTZ R10, R10, R143, R141, !PT ;  /* 0x0000008f0a0a7276 */ /* 0x000fe4000781008d */
[----:B------:R-:W-:Y:S02]  /*19050*/  FSEL R131, R47, -INF , !P4 ;  /* 0xff8000002f837808 */ /* 0x000fe40006000000 */
[----:B------:R-:W-:Y:S02]  /*19060*/  FSEL R129, R46, -INF , !P3 ;  /* 0xff8000002e817808 */ /* 0x000fe40005800000 */
[-C--:B------:R-:W-:Y:S01]  /*19070*/  ISETP.GE.AND P6, PT, R5, R184.reuse, PT ;  /* 0x000000b80500720c */ /* 0x080fe20003fc6270 */
[----:B------:R-:W-:Y:S01]  /*19080*/  LDSM.16.MT88.4 R44, [R152+0x6000] ;  /* 0x00600000982c783b */ /* 0x000fe20000004200 */
[----:B------:R-:W-:Y:S02]  /*19090*/  LOP3.LUT P0, RZ, R180, 0x1, RZ, 0xc0, !PT ;  /* 0x00000001b4ff7812 */ /* 0x000fe4000780c0ff */
[----:B------:R-:W-:Y:S02]  /*190a0*/  FMNMX3.FTZ R0, R0, R135, R133, !PT ;  /* 0x0000008700007276 */ /* 0x000fe40007810085 */
[----:B------:R-:W-:Y:S02]  /*190b0*/  FMNMX3.FTZ R10, R10, R139, R137, !PT ;  /* 0x0000008b0a0a7276 */ /* 0x000fe40007810089 */
[-C--:B------:R-:W-:Y:S02]  /*190c0*/  ISETP.GE.AND P5, PT, R30, R184.reuse, PT ;  /* 0x000000b81e00720c */ /* 0x080fe40003fa6270 */
[----:B------:R-:W-:Y:S02]  /*190d0*/  FSEL R117, R49, -INF , !P6 ;  /* 0xff80000031757808 */ /* 0x000fe40007000000 */
[-C--:B------:R-:W-:Y:S01]  /*190e0*/  ISETP.GE.AND P2, PT, R36, R184.reuse, PT ;  /* 0x000000b82400720c */ /* 0x080fe20003f46270 */
[----:B------:R-:W-:Y:S01]  /*190f0*/  LDSM.16.MT88.4 R48, [R158+0x6800] ;  /* 0x006800009e30783b */ /* 0x000fe20000004200 */
[----:B------:R-:W-:Y:S02]  /*19100*/  FSEL R119, R119, -INF , !P0 ;  /* 0xff80000077777808 */ /* 0x000fe40004000000 */
[----:B------:R-:W-:Y:S02]  /*19110*/  FMNMX3.FTZ R0, R0, R131, R129, !PT ;  /* 0x0000008300007276 */ /* 0x000fe40007810081 */
[C---:B------:R-:W-:Y:S02]  /*19120*/  ISETP.GE.AND P1, PT, R7.reuse, R181, PT ;  /* 0x000000b50700720c */ /* 0x040fe40003f26270 */
        /* <DEDUP_REMOVED lines=35> */
[----:B------:R-:W-:Y:S02]  /*19360*/  FSEL R60, R60, RZ, P0 ;  /* 0x000000ff3c3c7208 */ /* 0x000fe40000000000 */
[----:B------:R-:W-:Y:S01]  /*19370*/  FSEL R106, R106, RZ, P1 ;  /* 0x000000ff6a6a7208 */ /* 0x000fe20000800000 */
[----:B------:R-:W-:Y:S01]  /*19380*/  FADD.FTZ R4, -R4, R103 ;  /* 0x0000006704047221 */ /* 0x000fe20000010100 */
[----:B------:R-:W-:Y:S01]  /*19390*/  ISETP.GT.AND P0, PT, R187, R168, PT ;  /* 0x000000a8bb00720c */ /* 0x000fe20003f04270 */
[-CC-:B------:R-:W-:Y:S01]  /*193a0*/  FFMA.FTZ R108, R15, R3.reuse, -R60.reuse ;  /* 0x000000030f6c7223 */ /* 0x180fe2000001083c */
[-CC-:B------:R-:W-:Y:S01]  /*193b0*/  FFMA.FTZ R109, R13, R3.reuse, -R60.reuse ;  /* 0x000000030d6d7223 */ /* 0x180fe2000001083c */
[-C--:B------:R-:W-:Y:S01]  /*193c0*/  FFMA.FTZ R111, R6, R3.reuse, -R60 ;  /* 0x00000003066f7223 */ /* 0x080fe2000001083c */
[----:B------:R-:W1:Y:S01]  /*193d0*/  LDSM.16.MT88.4 R12, [R158+0x6000] ;  /* 0x006000009e0c783b */ /* 0x000e620000004200 */
[----:B------:R-:W-:Y:S01]  /*193e0*/  FADD.FTZ R6, -R7, R102 ;  /* 0x0000006607067221 */ /* 0x000fe20000010100 */
[-CC-:B------:R-:W-:Y:S01]  /*193f0*/  FFMA.FTZ R112, R31, R3.reuse, -R106.reuse ;  /* 0x000000031f707223 */ /* 0x180fe2000001086a */
[----:B------:R-:W-:Y:S01]  /*19400*/  MUFU.EX2 R108, R108 ;  /* 0x0000006c006c7308 */ /* 0x000fe20000000800 */
[-CC-:B------:R-:W-:Y:S01]  /*19410*/  FFMA.FTZ R110, R29, R3.reuse, -R106.reuse ;  /* 0x000000031d6e7223 */ /* 0x180fe2000001086a */
[-C--:B------:R-:W-:Y:S01]  /*19420*/  FFMA.FTZ R105, R23, R3.reuse, -R106 ;  /* 0x0000000317697223 */ /* 0x080fe2000001086a */
[-C--:B------:R-:W-:Y:S01]  /*19430*/  FFMA.FTZ R62, R21, R3.reuse, -R60 ;  /* 0x00000003153e7223 */ /* 0x080fe2000001083c */
[-CC-:B------:R-:W-:Y:S01]  /*19440*/  FFMA.FTZ R114, R39, R3.reuse, -R106.reuse ;  /* 0x0000000327727223 */ /* 0x180fe2000001086a */
[C---:B------:R-:W-:Y:S01]  /*19450*/  FMUL.FTZ R5, R3.reuse, R6 ;  /* 0x0000000603057220 */ /* 0x040fe20000410000 */
[----:B------:R-:W-:Y:S01]  /*19460*/  FMUL.FTZ R7, R3, R4 ;  /* 0x0000000403077220 */ /* 0x000fe20000410000 */
[----:B------:R-:W2:Y:S03]  /*19470*/  LDSM.16.MT88.4 R20, [R154+0x6000] ;  /* 0x006000009a14783b */ /* 0x000ea60000004200 */
[----:B------:R-:W-:Y:S01]  /*19480*/  MUFU.EX2 R112, R112 ;  /* 0x0000007000707308 */ /* 0x000fe20000000800 */
[-CC-:B------:R-:W-:Y:S01]  /*19490*/  FFMA.FTZ R64, R11, R3.reuse, -R106.reuse ;  /* 0x000000030b407223 */ /* 0x180fe2000001086a */
[-CC-:B------:R-:W-:Y:S01]  /*194a0*/  FFMA.FTZ R65, R9, R3.reuse, -R106.reuse ;  /* 0x0000000309417223 */ /* 0x180fe2000001086a */
[-CC-:B------:R-:W-:Y:S01]  /*194b0*/  FFMA.FTZ R103, R197, R3.reuse, -R106.reuse ;  /* 0x00000003c5677223 */ /* 0x180fe2000001086a */
[-CC-:B------:R-:W-:Y:S01]  /*194c0*/  FFMA.FTZ R102, R195, R3.reuse, -R106.reuse ;  /* 0x00000003c3667223 */ /* 0x180fe2000001086a */
[-C--:B------:R-:W-:Y:S01]  /*194d0*/  FFMA.FTZ R171, R171, R3.reuse, -R106 ;  /* 0x00000003abab7223 */ /* 0x080fe2000001086a */
[-CC-:B------:R-:W-:Y:S01]  /*194e0*/  FFMA.FTZ R116, R151, R3.reuse, -R60.reuse ;  /* 0x0000000397747223 */ /* 0x180fe2000001083c */
        /* <DEDUP_REMOVED lines=16> */
[-C--:B------:R-:W-:Y:S03]  /*195f0*/  FFMA.FTZ R130, R121, R3.reuse, -R106 ;  /* 0x0000000379827223 */ /* 0x080fe6000001086a */
[----:B------:R-:W5:Y:S01]  /*19600*/  MUFU.EX2 R39, R5 ;  /* 0x0000000500277308 */ /* 0x000f620000000800 */
[----:B----4-:R-:W-:Y:S01]  /*19610*/  F2FP.F16.F32.PACK_AB R40, R112, R114 ;  /* 0x000000727028723e */ /* 0x010fe200000000ff */
[-CC-:B------:R-:W-:Y:S01]  /*19620*/  FFMA.FTZ R119, R119, R3.reuse, -R60.reuse ;  /* 0x0000000377777223 */ /* 0x180fe2000001083c */
[-CC-:B------:R-:W-:Y:S01]  /*19630*/  FFMA.FTZ R132, R117, R3.reuse, -R60.reuse ;  /* 0x0000000375847223 */ /* 0x180fe2000001083c */
[-CC-:B------:R-:W-:Y:S01]  /*19640*/  FFMA.FTZ R115, R115, R3.reuse, -R60.reuse ;  /* 0x0000000373737223 */ /* 0x180fe2000001083c */
[-C--:B------:R-:W-:Y:S01]  /*19650*/  FFMA.FTZ R134, R113, R3.reuse, -R60 ;  /* 0x0000000371867223 */ /* 0x080fe2000001083c */
[-C--:B------:R-:W-:Y:S01]  /*19660*/  FFMA.FTZ R127, R127, R3.reuse, -R106 ;  /* 0x000000037f7f7223 */ /* 0x080fe2000001086a */
[----:B------:R-:W-:Y:S03]  /*19670*/  FFMA.FTZ R37, R37, R3, -R60 ;  /* 0x0000000325257223 */ /* 0x000fe6000001083c */
[----:B------:R-:W4:Y:S10]  /*19680*/  MUFU.EX2 R38, R7 ;  /* 0x0000000700267308 */ /* 0x000f340000000800 */
[----:B------:R-:W1:Y:S01]  /*19690*/  MUFU.EX2 R105, R105 ;  /* 0x0000006900697308 */ /* 0x000e620000000800 */
[C---:B-----5:R-:W-:Y:S01]  /*196a0*/  FMUL.FTZ R4, R39.reuse, R96 ;  /* 0x0000006027047220 */ /* 0x060fe20000410000 */
[C---:B------:R-:W-:Y:S01]  /*196b0*/  FMUL.FTZ R5, R39.reuse, R97 ;  /* 0x0000006127057220 */ /* 0x040fe20000410000 */
[C---:B------:R-:W-:Y:S01]  /*196c0*/  FMUL.FTZ R9, R39.reuse, R93 ;  /* 0x0000005d27097220 */ /* 0x040fe20000410000 */
[----:B------:R-:W-:Y:S01]  /*196d0*/  FMUL.FTZ R8, R39, R92 ;  /* 0x0000005c27087220 */ /* 0x000fe20000410000 */
[--C-:B------:R-:W-:Y:S01]  /*196e0*/  FFMA.FTZ R92, R19, R3, -R106.reuse ;  /* 0x00000003135c7223 */ /* 0x100fe2000001086a */
[C---:B------:R-:W-:Y:S01]  /*196f0*/  FMUL.FTZ R16, R39.reuse, R84 ;  /* 0x0000005427107220 */ /* 0x040fe20000410000 */
[----:B------:R-:W-:Y:S03]  /*19700*/  FMUL.FTZ R32, R39, R68 ;  /* 0x0000004427207220 */ /* 0x000fe60000410000 */
[----:B------:R-:W5:Y:S01]  /*19710*/  MUFU.EX2 R111, R111 ;  /* 0x0000006f006f7308 */ /* 0x000f620000000800 */
[C---:B----4-:R-:W-:Y:S01]  /*19720*/  FMUL.FTZ R6, R38.reuse, R98 ;  /* 0x0000006226067220 */ /* 0x050fe20000410000 */
[C---:B------:R-:W-:Y:S01]  /*19730*/  FMUL.FTZ R7, R38.reuse, R99 ;  /* 0x0000006326077220 */ /* 0x040fe20000410000 */
[C---:B------:R-:W-:Y:S01]  /*19740*/  FMUL.FTZ R10, R38.reuse, R94 ;  /* 0x0000005e260a7220 */ /* 0x040fe20000410000 */
[C---:B------:R-:W-:Y:S01]  /*19750*/  FMUL.FTZ R11, R38.reuse, R95 ;  /* 0x0000005f260b7220 */ /* 0x040fe20000410000 */
[C---:B------:R-:W-:Y:S01]  /*19760*/  FMUL.FTZ R18, R38.reuse, R86 ;  /* 0x0000005626127220 */ /* 0x040fe20000410000 */
[C---:B------:R-:W-:Y:S01]  /*19770*/  FMUL.FTZ R19, R38.reuse, R87 ;  /* 0x0000005726137220 */ /* 0x040fe20000410000 */
[-CC-:B------:R-:W-:Y:S03]  /*19780*/  FFMA.FTZ R68, R59, R3.reuse, -R106.reuse ;  /* 0x000000033b447223 */ /* 0x180fe6000001086a */
[----:B------:R-:W-:Y:S01]  /*19790*/  MUFU.EX2 R109, R109 ;  /* 0x0000006d006d7308 */ /* 0x000fe20000000800 */
[----:B-1----:R-:W-:Y:S01]  /*197a0*/  F2FP.F16.F32.PACK_AB R42, R105, R110 ;  /* 0x0000006e692a723e */ /* 0x002fe200000000ff */
[----:B------:R-:W-:Y:S01]  /*197b0*/  FMUL.FTZ R34, R38, R70 ;  /* 0x0000004626227220 */ /* 0x000fe20000410000 */
[-C--:B------:R-:W-:Y:S01]  /*197c0*/  FFMA.FTZ R70, R57, R3.reuse, -R106 ;  /* 0x0000000339467223 */ /* 0x080fe2000001086a */
[----:B------:R-:W-:Y:S01]  /*197d0*/  FFMA.FTZ R114, R39, R190, R114 ;  /* 0x000000be27727223 */ /* 0x000fe20000010072 */
[----:B------:R-:W-:Y:S01]  /*197e0*/  LDSM.16.MT88.4 R56, [R152+0x6800] ;  /* 0x006800009838783b */ /* 0x000fe20000004200 */
[--C-:B------:R-:W-:Y:S01]  /*197f0*/  FFMA.FTZ R84, R27, R3, -R60.reuse ;  /* 0x000000031b547223 */ /* 0x100fe2000001083c */
[----:B------:R-:W-:Y:S03]  /*19800*/  FMUL.FTZ R24, R39, R76 ;  /* 0x0000004c27187220 */ /* 0x000fe60000410000 */
[----:B------:R-:W1:Y:S01]  /*19810*/  MUFU.EX2 R62, R62 ;  /* 0x0000003e003e7308 */ /* 0x000e620000000800 */
[----:B-----5:R-:W-:Y:S01]  /*19820*/  F2FP.F16.F32.PACK_AB R41, R108, R111 ;  /* 0x0000006f6c29723e */ /* 0x020fe200000000ff */
[C---:B------:R-:W-:Y:S01]  /*19830*/  FMUL.FTZ R26, R38.reuse, R78 ;  /* 0x0000004e261a7220 */ /* 0x040fe20000410000 */
[C---:B------:R-:W-:Y:S01]  /*19840*/  FMUL.FTZ R27, R38.reuse, R79 ;  /* 0x0000004f261b7220 */ /* 0x040fe20000410000 */
[----:B------:R-:W-:Y:S01]  /*19850*/  FFMA.FTZ R76, R35, R3, -R60 ;  /* 0x00000003234c7223 */ /* 0x000fe2000001083c */
[C---:B------:R-:W-:Y:S01]  /*19860*/  FMUL.FTZ R35, R38.reuse, R71 ;  /* 0x0000004726237220 */ /* 0x040fe20000410000 */
[-CC-:B------:R-:W-:Y:S01]  /*19870*/  FFMA.FTZ R79, R213, R3.reuse, -R106.reuse ;  /* 0x00000003d54f7223 */ /* 0x180fe2000001086a */
[-CC-:B------:R-:W-:Y:S03]  /*19880*/  FFMA.FTZ R78, R211, R3.reuse, -R106.reuse ;  /* 0x00000003d34e7223 */ /* 0x180fe6000001086a */
[----:B------:R-:W-:Y:S01]  /*19890*/  MUFU.EX2 R92, R92 ;  /* 0x0000005c005c7308 */ /* 0x000fe20000000800 */
[-C--:B------:R-:W-:Y:S01]  /*198a0*/  FFMA.FTZ R71, R223, R3.reuse, -R106 ;  /* 0x00000003df477223 */ /* 0x080fe2000001086a */
[----:B------:R-:W-:Y:S01]  /*198b0*/  FFMA.FTZ R97, R203, R3, -R60 ;  /* 0x00000003cb617223 */ /* 0x000fe2000001083c */
[----:B------:R-:W-:Y:S04]  /*198c0*/  FFMA.FTZ R111, R38, R191, R111 ;  /* 0x000000bf266f7223 */ /* 0x000fe8000001006f */
[----:B------:R-:W-:Y:S03]  /*198d0*/  FADD.FTZ R108, R108, R111 ;  /* 0x0000006f6c6c7221 */ /* 0x000fe60000010000 */
[----:B------:R-:W-:Y:S01]  /*198e0*/  MUFU.EX2 R84, R84 ;  /* 0x0000005400547308 */ /* 0x000fe20000000800 */
[C---:B-1----:R-:W-:Y:S01]  /*198f0*/  F2FP.F16.F32.PACK_AB R43, R62.reuse, R109 ;  /* 0x0000006d3e2b723e */ /* 0x042fe200000000ff */
[----:B------:R-:W-:Y:S04]  /*19900*/  FADD.FTZ R109, R109, R108 ;  /* 0x0000006c6d6d7221 */ /* 0x000fe80000010000 */
[----:B------:R-:W-:Y:S02]  /*19910*/  FADD.FTZ R109, R62, R109 ;  /* 0x0000006d3e6d7221 */ /* 0x000fe40000010000 */
        /* <DEDUP_REMOVED lines=8> */
[C---:B------:R-:W-:Y:S01]  /*199a0*/  FMUL.FTZ R15, R38.reuse, R91 ;  /* 0x0000005b260f7220 */ /* 0x040fe20000410000 */
[----:B------:R-:W-:Y:S01]  /*199b0*/  FMUL.FTZ R17, R39, R85 ;  /* 0x0000005527117220 */ /* 0x000fe20000410000 */
[-CC-:B------:R-:W-:Y:S01]  /*199c0*/  FFMA.FTZ R88, R205, R3.reuse, -R60.reuse ;  /* 0x00000003cd587223 */ /* 0x180fe2000001083c */
[-C--:B------:R-:W-:Y:S01]  /*199d0*/  FFMA.FTZ R91, R199, R3.reuse, -R60 ;  /* 0x00000003c75b7223 */ /* 0x080fe2000001083c */
[----:B------:R-:W-:Y:S04]  /*199e0*/  FFMA.FTZ R90, R193, R3, -R106 ;  /* 0x00000003c15a7223 */ /* 0x000fe8000001086a */
[----:B------:R-:W1:Y:S01]  /*199f0*/  MUFU.EX2 R89, R89 ;  /* 0x0000005900597308 */ /* 0x000e620000000800 */
[C---:B--2---:R-:W-:Y:S03]  /*19a00*/  HMMA.16816.F32 R12, R40.reuse, R20, R12 ;  /* 0x00000014280c723c */ /* 0x044fe6000000180c */
[C---:B------:R-:W-:Y:S01]  /*19a10*/  FMUL.FTZ R20, R39.reuse, R80 ;  /* 0x0000005027147220 */ /* 0x040fe20000410000 */
[----:B------:R-:W-:Y:S01]  /*19a20*/  FMUL.FTZ R21, R39, R81 ;  /* 0x0000005127157220 */ /* 0x000fe20000410000 */
[----:B------:R-:W-:Y:S04]  /*19a30*/  FFMA.FTZ R81, R25, R3, -R60 ;  /* 0x0000000319517223 */ /* 0x000fe8000001083c */
        /* <DEDUP_REMOVED lines=9> */
[--C-:B------:R-:W-:Y:S01]  /*19ad0*/  FFMA.FTZ R82, R201, R3, -R60.reuse ;  /* 0x00000003c9527223 */ /* 0x100fe2000001083c */
        /* <DEDUP_REMOVED lines=21> */
[----:B--2---:R-:W-:Y:S01]  /*19c30*/  F2FP.F16.F32.PACK_AB R41, R81, R84 ;  /* 0x000000545129723e */ /* 0x004fe200000000ff */
[----:B------:R-:W-:Y:S01]  /*19c40*/  FADD.FTZ R84, R84, R109 ;  /* 0x0000006d54547221 */ /* 0x000fe20000010000 */
[----:B---3--:R-:W-:Y:S03]  /*19c50*/  F2FP.F16.F32.PACK_AB R43, R73, R76 ;  /* 0x0000004c492b723e */ /* 0x008fe600000000ff */
[----:B------:R-:W-:Y:S02]  /*19c60*/  FADD.FTZ R81, R81, R84 ;  /* 0x0000005451517221 */ /* 0x000fe40000010000 */
[----:B------:R-:W-:Y:S02]  /*19c70*/  LDSM.16.MT88.4 R84, [R154+0x9800] ;  /* 0x009800009a54783b */ /* 0x000fe40000004200 */
[----:B------:R-:W-:Y:S01]  /*19c80*/  MUFU.EX2 R74, R74 ;  /* 0x0000004a004a7308 */ /* 0x000fe20000000800 */
[----:B------:R-:W-:Y:S04]  /*19c90*/  FADD.FTZ R76, R76, R81 ;  /* 0x000000514c4c7221 */ /* 0x000fe80000010000 */
[----:B------:R-:W-:Y:S01]  /*19ca0*/  FADD.FTZ R73, R73, R76 ;  /* 0x0000004c49497221 */ /* 0x000fe20000010000 */
[----:B-1----:R-:W-:Y:S04]  /*19cb0*/  F2FP.F16.F32.PACK_AB R40, R65, R64 ;  /* 0x000000404128723e */ /* 0x002fe800000000ff */
[----:B------:R-:W-:Y:S03]  /*19cc0*/  MUFU.EX2 R88, R88 ;  /* 0x0000005800587308 */ /* 0x000fe60000000800 */
[C---:B------:R-:W-:Y:S07]  /*19cd0*/  HMMA.16816.F32 R4, R40.reuse, R48, R4 ;  /* 0x000000302804723c */ /* 0x040fee0000001804 */
[----:B------:R-:W-:Y:S01]  /*19ce0*/  MUFU.EX2 R69, R69 ;  /* 0x0000004500457308 */ /* 0x000fe20000000800 */
[C---:B------:R-:W-:Y:S01]  /*19cf0*/  HMMA.16816.F32 R8, R40.reuse, R50, R8 ;  /* 0x000000322808723c */ /* 0x040fe20000001808 */
[----:B------:R-:W1:Y:S08]  /*19d00*/  LDSM.16.MT88.4 R48, [R158+0x7000] ;  /* 0x007000009e30783b */ /* 0x000e700000004200 */
[----:B------:R-:W2:Y:S01]  /*19d10*/  MUFU.EX2 R68, R68 ;  /* 0x0000004400447308 */ /* 0x000ea20000000800 */
[C---:B------:R-:W-:Y:S09]  /*19d20*/  HMMA.16816.F32 R12, R40.reuse, R52, R12 ;  /* 0x00000034280c723c */ /* 0x040ff2000000180c */
[----:B------:R-:W-:Y:S01]  /*19d30*/  MUFU.EX2 R70, R70 ;  /* 0x0000004600467308 */ /* 0x000fe20000000800 */
[C---:B------:R-:W-:Y:S01]  /*19d40*/  HMMA.16816.F32 R16, R40.reuse, R54, R16 ;  /* 0x000000362810723c */ /* 0x040fe20000001810 */
[----:B------:R-:W3:Y:S08]  /*19d50*/  LDSM.16.MT88.4 R52, [R154+0x7000] ;  /* 0x007000009a34783b */ /* 0x000ef00000004200 */
        /* <DEDUP_REMOVED lines=13> */
[C---:B-1----:R-:W-:Y:S01]  /*19e30*/  F2FP.F16.F32.PACK_AB R41, R75.reuse, R72 ;  /* 0x000000484b29723e */ /* 0x042fe200000000ff */
[----:B------:R-:W-:Y:S04]  /*19e40*/  FADD.FTZ R72, R72, R73 ;  /* 0x0000004948487221 */ /* 0x000fe80000010000 */
[----:B------:R-:W1:Y:S01]  /*19e50*/  MUFU.EX2 R97, R97 ;  /* 0x0000006100617308 */ /* 0x000e620000000800 */
[C---:B---3--:R-:W-:Y:S01]  /*19e60*/  F2FP.F16.F32.PACK_AB R43, R74.reuse, R77 ;  /* 0x0000004d4a2b723e */ /* 0x048fe200000000ff */
[----:B------:R-:W-:Y:S04]  /*19e70*/  FADD.FTZ R72, R75, R72 ;  /* 0x000000484b487221 */ /* 0x000fe80000010000 */
[----:B------:R-:W-:Y:S02]  /*19e80*/  FADD.FTZ R77, R77, R72 ;  /* 0x000000484d4d7221 */ /* 0x000fe40000010000 */
[C---:B------:R-:W-:Y:S02]  /*19e90*/  HMMA.16816.F32 R4, R40.reuse, R48, R4 ;  /* 0x000000302804723c */ /* 0x040fe40000001804 */
[----:B------:R-:W-:Y:S01]  /*19ea0*/  MUFU.EX2 R82, R82 ;  /* 0x0000005200527308 */ /* 0x000fe20000000800 */
[----:B------:R-:W-:Y:S05]  /*19eb0*/  FADD.FTZ R77, R74, R77 ;  /* 0x0000004d4a4d7221 */ /* 0x000fea0000010000 */
        /* <DEDUP_REMOVED lines=20> */
[----:B-1----:R-:W-:Y:S01]  /*1a000*/  F2FP.F16.F32.PACK_AB R41, R97, R88 ;  /* 0x000000586129723e */ /* 0x002fe200000000ff */
        /* <DEDUP_REMOVED lines=10> */
[----:B------:R-:W-:Y:S04]  /*1a0b0*/  MUFU.EX2 R120, R120 ;  /* 0x0000007800787308 */ /* 0x000fe80000000800 */
[C---:B-----5:R-:W-:Y:S06]  /*1a0c0*/  HMMA.16816.F32 R12, R40.reuse, R52, R12 ;  /* 0x00000034280c723c */ /* 0x060fec000000180c */
[----:B------:R-:W3:Y:S02]  /*1a0d0*/  MUFU.EX2 R141, R141 ;  /* 0x0000008d008d7308 */ /* 0x000ee40000000800 */
[C---:B------:R-:W-:Y:S01]  /*1a0e0*/  HMMA.16816.F32 R16, R40.reuse, R54, R16 ;  /* 0x000000362810723c */ /* 0x040fe20000001810 */
[----:B------:R-:W5:Y:S07]  /*1a0f0*/  LDSM.16.MT88.4 R52, [R154+0x8000] ;  /* 0x008000009a34783b */ /* 0x000f6e0000004200 */
        /* <DEDUP_REMOVED lines=13> */
[----:B------:R-:W-:Y:S01]  /*1a1d0*/  F2FP.F16.F32.PACK_AB R41, R149, R116 ;  /* 0x000000749529723e */ /* 0x000fe200000000ff */
[----:B------:R-:W-:Y:S01]  /*1a1e0*/  FADD.FTZ R116, R116, R91 ;  /* 0x0000005b74747221 */ /* 0x000fe20000010000 */
[----:B-1----:R-:W-:Y:S03]  /*1a1f0*/  F2FP.F16.F32.PACK_AB R43, R145, R118 ;  /* 0x00000076912b723e */ /* 0x002fe600000000ff */
        /* <DEDUP_REMOVED lines=8> */
[----:B------:R-:W2:Y:S04]  /*1a280*/  MUFU.EX2 R128, R128 ;  /* 0x0000008000807308 */ /* 0x000ea80000000800 */
[C---:B-----5:R-:W-:Y:S06]  /*1a290*/  HMMA.16816.F32 R12, R40.reuse, R52, R12 ;  /* 0x00000034280c723c */ /* 0x060fec000000180c */
[----:B------:R-:W-:Y:S02]  /*1a2a0*/  MUFU.EX2 R123, R123 ;  /* 0x0000007b007b7308 */ /* 0x000fe40000000800 */
        /* <DEDUP_REMOVED lines=15> */
[----:B------:R-:W-:Y:S01]  /*1a3a0*/  F2FP.F16.F32.PACK_AB R41, R133, R124 ;  /* 0x0000007c8529723e */ /* 0x000fe200000000ff */
[----:B------:R-:W-:Y:S01]  /*1a3b0*/  FADD.FTZ R124, R124, R145 ;  /* 0x000000917c7c7221 */ /* 0x000fe20000010000 */
[----:B-1----:R-:W-:Y:S03]  /*1a3c0*/  F2FP.F16.F32.PACK_AB R43, R129, R126 ;  /* 0x0000007e812b723e */ /* 0x002fe600000000ff */
[----:B------:R-:W-:Y:S01]  /*1a3d0*/  MUFU.EX2 R38, R38 ;  /* 0x0000002600267308 */ /* 0x000fe20000000800 */
[----:B------:R-:W-:Y:S03]  /*1a3e0*/  FADD.FTZ R133, R133, R124 ;  /* 0x0000007c85857221 */ /* 0x000fe60000010000 */
        /* <DEDUP_REMOVED lines=16> */
[-CC-:B------:R-:W-:Y:S01]  /*1a4f0*/  FFMA.FTZ R57, R104, R3.reuse, -R106.reuse ;  /* 0x0000000368397223 */ /* 0x180fe2000001086a */
[-CC-:B------:R-:W-:Y:S01]  /*1a500*/  FFMA.FTZ R56, R67, R3.reuse, -R106.reuse ;  /* 0x0000000343387223 */ /* 0x180fe2000001086a */
[----:B------:R-:W-:Y:S01]  /*1a510*/  FFMA.FTZ R106, R66, R3, -R106 ;  /* 0x00000003426a7223 */ /* 0x000fe2000001086a */
[----:B------:R-:W-:Y:S01]  /*1a520*/  FADD.FTZ R92, R92, R65 ;  /* 0x000000415c5c7221 */ /* 0x000fe20000010000 */
[----:B------:R-:W-:Y:S02]  /*1a530*/  HMMA.16816.F32 R32, R40, R58, R32 ;  /* 0x0000003a2820723c */ /* 0x000fe40000001820 */
[----:B------:R-:W4:Y:S01]  /*1a540*/  MUFU.EX2 R57, R57 ;  /* 0x0000003900397308 */ /* 0x000f220000000800 */
[----:B------:R-:W-:Y:S02]  /*1a550*/  F2FP.F16.F32.PACK_AB R40, R128, R39 ;  /* 0x000000278028723e */ /* 0x000fe400000000ff */
[----:B------:R-:W-:Y:S02]  /*1a560*/  F2FP.F16.F32.PACK_AB R42, R130, R123 ;  /* 0x0000007b822a723e */ /* 0x000fe400000000ff */
[----:B------:R-:W-:Y:S02]  /*1a570*/  F2FP.F16.F32.PACK_AB R41, R132, R119 ;  /* 0x000000778429723e */ /* 0x000fe400000000ff */
[----:B------:R-:W-:Y:S03]  /*1a580*/  F2FP.F16.F32.PACK_AB R43, R134, R115 ;  /* 0x00000073862b723e */ /* 0x000fe600000000ff */
[----:B------:R-:W-:Y:S04]  /*1a590*/  MUFU.EX2 R56, R56 ;  /* 0x0000003800387308 */ /* 0x000fe80000000800 */
[C---:B-1----:R-:W-:Y:S06]  /*1a5a0*/  HMMA.16816.F32 R4, R40.reuse, R48, R4 ;  /* 0x000000302804723c */ /* 0x042fec0000001804 */
[----:B------:R-:W1:Y:S02]  /*1a5b0*/  MUFU.EX2 R59, R106 ;  /* 0x0000006a003b7308 */ /* 0x000e640000000800 */
[C---:B------:R-:W-:Y:S01]  /*1a5c0*/  HMMA.16816.F32 R8, R40.reuse, R50, R8 ;  /* 0x000000322808723c */ /* 0x040fe20000001808 */
[----:B------:R-:W5:Y:S07]  /*1a5d0*/  LDSM.16.MT88.4 R48, [R152+0x9000] ;  /* 0x009000009830783b */ /* 0x000f6e0000004200 */
[C---:B--2---:R-:W-:Y:S03]  /*1a5e0*/  HMMA.16816.F32 R12, R40.reuse, R52, R12 ;  /* 0x00000034280c723c */ /* 0x044fe6000000180c */
[-CC-:B------:R-:W-:Y:S01]  /*1a5f0*/  FFMA.FTZ R52, R63, R3.reuse, -R60.reuse ;  /* 0x000000033f347223 */ /* 0x180fe2000001083c */
[-CC-:B------:R-:W-:Y:S01]  /*1a600*/  FFMA.FTZ R53, R61, R3.reuse, -R60.reuse ;  /* 0x000000033d357223 */ /* 0x180fe2000001083c */
[----:B------:R-:W-:Y:S03]  /*1a610*/  FFMA.FTZ R60, R36, R3, -R60 ;  /* 0x00000003243c7223 */ /* 0x000fe6000001083c */
[C---:B------:R-:W-:Y:S01]  /*1a620*/  HMMA.16816.F32 R16, R40.reuse, R54, R16 ;  /* 0x000000362810723c */ /* 0x040fe20000001810 */
[----:B------:R-:W-:Y:S02]  /*1a630*/  MUFU.EX2 R52, R52 ;  /* 0x0000003400347308 */ /* 0x000fe40000000800 */
[----:B------:R-:W-:Y:S02]  /*1a640*/  FADD.FTZ R54, R89, R92 ;  /* 0x0000005c59367221 */ /* 0x000fe40000010000 */
[----:B------:R-:W2:Y:S02]  /*1a650*/  LDSM.16.MT88.4 R92, [R158+0x9800] ;  /* 0x009800009e5c783b */ /* 0x000ea40000004200 */
[----:B------:R-:W-:Y:S01]  /*1a660*/  FADD.FTZ R69, R69, R54 ;  /* 0x0000003645457221 */ /* 0x000fe20000010000 */
[C---:B---3--:R-:W-:Y:S03]  /*1a670*/  HMMA.16816.F32 R20, R40.reuse, R44, R20 ;  /* 0x0000002c2814723c */ /* 0x048fe60000001814 */
[----:B------:R-:W3:Y:S01]  /*1a680*/  MUFU.EX2 R53, R53 ;  /* 0x0000003500357308 */ /* 0x000ee20000000800 */
[----:B------:R-:W-:Y:S01]  /*1a690*/  FADD.FTZ R69, R68, R69 ;  /* 0x0000004544457221 */ /* 0x000fe20000010000 */
[----:B----4-:R-:W-:Y:S03]  /*1a6a0*/  F2FP.F16.F32.PACK_AB R68, R57, R38 ;  /* 0x000000263944723e */ /* 0x010fe600000000ff */
[----:B------:R-:W-:Y:S01]  /*1a6b0*/  FADD.FTZ R70, R70, R69 ;  /* 0x0000004546467221 */ /* 0x000fe20000010000 */
[C---:B------:R-:W-:Y:S04]  /*1a6c0*/  HMMA.16816.F32 R24, R40.reuse, R46, R24 ;  /* 0x0000002e2818723c */ /* 0x040fe80000001818 */
[----:B------:R-:W4:Y:S01]  /*1a6d0*/  MUFU.EX2 R60, R60 ;  /* 0x0000003c003c7308 */ /* 0x000f220000000800 */
[----:B------:R-:W-:Y:S04]  /*1a6e0*/  FADD.FTZ R70, R71, R70 ;  /* 0x0000004647467221 */ /* 0x000fe80000010000 */
[----:B------:R-:W-:Y:S01]  /*1a6f0*/  FADD.FTZ R79, R79, R70 ;  /* 0x000000464f4f7221 */ /* 0x000fe20000010000 */
[----:B-1----:R-:W-:Y:S01]  /*1a700*/  F2FP.F16.F32.PACK_AB R70, R59, R56 ;  /* 0x000000383b46723e */ /* 0x002fe200000000ff */
[C---:B-----5:R-:W-:Y:S03]  /*1a710*/  HMMA.16816.F32 R28, R40.reuse, R48, R28 ;  /* 0x00000030281c723c */ /* 0x060fe6000000181c */
[----:B------:R-:W-:Y:S01]  /*1a720*/  FADD.FTZ R78, R78, R79 ;  /* 0x0000004f4e4e7221 */ /* 0x000fe20000010000 */
[----:B---3--:R-:W-:Y:S03]  /*1a730*/  F2FP.F16.F32.PACK_AB R69, R53, R52 ;  /* 0x000000343545723e */ /* 0x008fe600000000ff */
[----:B------:R-:W-:Y:S01]  /*1a740*/  FADD.FTZ R83, R83, R78 ;  /* 0x0000004e53537221 */ /* 0x000fe20000010000 */
[----:B------:R-:W-:Y:S01]  /*1a750*/  HMMA.16816.F32 R32, R40, R50, R32 ;  /* 0x000000322820723c */ /* 0x000fe20000001820 */
[----:B------:R-:W1:Y:S02]  /*1a760*/  LDSM.16.MT88.4 R76, [R153+0x9800] ;  /* 0x00980000994c783b */ /* 0x000e640000004200 */
[----:B----4-:R-:W-:Y:S01]  /*1a770*/  F2FP.F16.F32.PACK_AB R71, R60, R37 ;  /* 0x000000253c47723e */ /* 0x010fe200000000ff */
[----:B------:R-:W-:Y:S04]  /*1a780*/  FADD.FTZ R80, R80, R83 ;  /* 0x0000005350507221 */ /* 0x000fe80000010000 */
[----:B------:R-:W-:Y:S01]  /*1a790*/  FADD.FTZ R3, R103, R80 ;  /* 0x0000005067037221 */ /* 0x000fe20000010000 */
[----:B------:R-:W-:Y:S01]  /*1a7a0*/  IMAD.MOV.U32 R103, RZ, RZ, R0 ;  /* 0x000000ffff677224 */ /* 0x000fe200078e0000 */
[C---:B--2---:R-:W-:Y:S01]  /*1a7b0*/  HMMA.16816.F32 R96, R68.reuse, R92, R4 ;  /* 0x0000005c4460723c */ /* 0x044fe20000001804 */
[----:B------:R-:W2:Y:S04]  /*1a7c0*/  LDSM.16.MT88.4 R4, [R152+0x9800] ;  /* 0x009800009804783b */ /* 0x000ea80000004200 */
[----:B------:R-:W-:Y:S01]  /*1a7d0*/  FADD.FTZ R3, R102, R3 ;  /* 0x0000000366037221 */ /* 0x000fe20000010000 */
[----:B------:R-:W-:Y:S02]  /*1a7e0*/  IMAD.MOV.U32 R102, RZ, RZ, R2 ;  /* 0x000000ffff667224 */ /* 0x000fe400078e0002 */
        /* <DEDUP_REMOVED lines=32> */
.L_x_11211:
        /* <DEDUP_REMOVED lines=10> */
.L_x_11226:
        /* <DEDUP_REMOVED lines=126> */
.L_x_11221:
[----:B------:R-:W-:Y:S05]  /*1b270*/  BSYNC.RECONVERGENT B0 ;  /* 0x0000000000007941 */ /* 0x000fea0003800200 */
.L_x_11220:
        /* <DEDUP_REMOVED lines=36> */
[----:B-1----:R-:W-:Y:S05]  /*1b4c0*/  @P0 RET.REL.NODEC R174 `(_ZN5flash24flash_fwd_splitkv_kernelI23Flash_fwd_kernel_traitsILi64ELi64ELi128ELi4ELb0ELb0EN7cutlass6half_tE19Flash_kernel_traitsILi64ELi64ELi128ELi4ES3_EELb0ELb1ELb0ELb0ELb0ELb1ELb1ELb1EEEvNS_16Flash_fwd_paramsE) ;  /* 0xfffffe48aecc0950 */ /* 0x002fea0003c3ffff */
[----:B------:R-:W-:Y:S01]  /*1b4d0*/  MOV R175, 0x0 ;  /* 0x0000000000af7802 */ /* 0x000fe20000000f00 */
[----:B------:R1:W-:Y:S03]  /*1b4e0*/  ST.E.128 desc[UR4][R36.64+0x3800], R4 ;  /* 0x0038000424007985 */ /* 0x0003e6000c101d04 */
[----:B-1----:R-:W-:Y:S05]  /*1b4f0*/  RET.REL.NODEC R174 `(_ZN5flash24flash_fwd_splitkv_kernelI23Flash_fwd_kernel_traitsILi64ELi64ELi128ELi4ELb0ELb0EN7cutlass6half_tE19Flash_kernel_traitsILi64ELi64ELi128ELi4ES3_EELb0ELb1ELb0ELb0ELb0ELb1ELb1ELb1EEEvNS_16Flash_fwd_paramsE) ;  /* 0xfffffe48aec07950 */ /* 0x002fea0003c3ffff */
.L_x_11219:
[----:B------:R-:W-:Y:S01]  /*1b500*/  MOV R5, 0x2 ;  /* 0x0000000200057802 */ /* 0x000fe20000000f00 */
[----:B------:R-:W-:Y:S01]  /*1b510*/  IMAD.MOV.U32 R4, RZ, RZ, 0x1f ;  /* 0x0000001fff047424 */ /* 0x000fe200078e00ff */
[----:B------:R-:W-:-:S07]  /*1b520*/  MOV R7, 0xffffffff ;  /* 0xffffffff00077802 */ /* 0x000fce0000000f00 */
[----:B-1---5:R-:W-:Y:S05]  /*1b530*/  WARPSYNC.COLLECTIVE R7, `(.L_x_11222) ;  /* 0x0000000007087348 */ /* 0x022fea0003c00000 */
[----:B------:R2:W3:Y:S02]  /*1b540*/  SHFL.BFLY P0, R11, R190, R5, R4 ;  /* 0x0c000005be0b7389 */ /* 0x0004e40000000004 */
[----:B-123-5:R-:W-:Y:S05]  /*1b550*/  ENDCOLLECTIVE ;  /* 0x000000000000791b */ /* 0x02efea0003800000 */
.L_x_11222:
[----:B------:R-:W-:Y:S02]  /*1b560*/  IMAD.MOV.U32 R9, RZ, RZ, R11 ;  /* 0x000000ffff097224 */ /* 0x000fe400078e000b */
[----:B------:R-:W-:Y:S02]  /*1b570*/  IMAD.MOV.U32 R5, RZ, RZ, 0x1 ;  /* 0x00000001ff057424 */ /* 0x000fe400078e00ff */
[----:B------:R-:W-:-:S05]  /*1b580*/  FADD.FTZ R9, R9, R190 ;  /* 0x000000be09097221 */ /* 0x000fca0000010000 */
[----:B------:R-:W-:-:S07]  /*1b590*/  MOV R190, R9 ;  /* 0x0000000900be7202 */ /* 0x000fce0000000f00 */
[----:B------:R-:W-:Y:S05]  /*1b5a0*/  WARPSYNC.COLLECTIVE R7, `(.L_x_11223) ;  /* 0x0000000007087348 */ /* 0x000fea0003c00000 */
[----:B------:R1:W2:Y:S02]  /*1b5b0*/  SHFL.BFLY P0, R11, R190, R5, R4 ;  /* 0x0c000005be0b7389 */ /* 0x0002a40000000004 */
[----:B-12---:R-:W-:Y:S05]  /*1b5c0*/  ENDCOLLECTIVE ;  /* 0x000000000000791b */ /* 0x006fea0003800000 */
.L_x_11223:
[----:B------:R-:W-:Y:S01]  /*1b5d0*/  MOV R190, R191 ;  /* 0x000000bf00be7202 */ /* 0x000fe20000000f00 */
[----:B------:R-:W-:Y:S01]  /*1b5e0*/  IMAD.MOV.U32 R5, RZ, RZ, 0x2 ;  /* 0x00000002ff057424 */ /* 0x000fe200078e00ff */
[----:B------:R-:W-:-:S07]  /*1b5f0*/  MOV R6, R11 ;  /* 0x0000000b00067202 */ /* 0x000fce0000000f00 */
[----:B------:R-:W-:Y:S05]  /*1b600*/  WARPSYNC.COLLECTIVE R7, `(.L_x_11224) ;  /* 0x0000000007087348 */ /* 0x000fea0003c00000 */
[----:B------:R1:W2:Y:S02]  /*1b610*/  SHFL.BFLY P0, R11, R190, R5, R4 ;  /* 0x0c000005be0b7389 */ /* 0x0002a40000000004 */
[----:B-12---:R-:W-:Y:S05]  /*1b620*/  ENDCOLLECTIVE ;  /* 0x000000000000791b */ /* 0x006fea0003800000 */
.L_x_11224:
[----:B------:R-:W-:Y:S01]  /*1b630*/  FADD.FTZ R6, R9, R6 ;  /* 0x0000000609067221 */ /* 0x000fe20000010000 */
[----:B------:R-:W-:Y:S01]  /*1b640*/  FADD.FTZ R8, R11, R191 ;  /* 0x000000bf0b087221 */ /* 0x000fe20000010000 */
[----:B------:R-:W-:-:S04]  /*1b650*/  MOV R5, 0x1 ;  /* 0x0000000100057802 */ /* 0x000fc80000000f00 */
[----:B------:R-:W-:-:S07]  /*1b660*/  MOV R190, R8 ;  /* 0x0000000800be7202 */ /* 0x000fce0000000f00 */
[----:B------:R-:W-:Y:S05]  /*1b670*/  WARPSYNC.COLLECTIVE R7, `(.L_x_11225) ;  /* 0x0000000007087348 */ /* 0x000fea0003c00000 */
[----:B------:R1:W2:Y:S02]  /*1b680*/  SHFL.BFLY P0, R11, R190, R5, R4 ;  /* 0x0c000005be0b7389 */ /* 0x0002a40000000004 */
[----:B-12---:R-:W-:Y:S05]  /*1b690*/  ENDCOLLECTIVE ;  /* 0x000000000000791b */ /* 0x006fea0003800000 */
.L_x_11225:
[----:B------:R-:W-:Y:S05]  /*1b6a0*/  BRA `(.L_x_11226) ;  /* 0xfffffff000f87947 */ /* 0x000fea000383ffff */
.L_x_11227:
        /* <DEDUP_REMOVED lines=13> */
.L_x_14805:


//--------------------- .text._ZN5flash24flash_fwd_splitkv_kernelI23Flash_fwd_kernel_traitsILi64ELi64ELi128ELi4ELb0ELb0EN7cutlass6half_tE19Flash_kernel_traitsILi64ELi64ELi128ELi4ES3_EELb0ELb0ELb0ELb1ELb1ELb0ELb0ELb0EEEvNS_16Flash_fwd_paramsE --------------------------
	.section	.text._ZN5flash24flash_fwd_splitkv_kernelI23Flash_fwd_kernel_traitsILi64ELi64ELi128ELi4ELb0ELb0EN7cutlass6half_tE19Flash_kernel_traitsILi64ELi64ELi128ELi4ES3_EELb0ELb0ELb0ELb1ELb1ELb0ELb0ELb0EEEvNS_16Flash_fwd_paramsE,"ax",@progbits
	.align	128
        .global         _ZN5flash24flash_fwd_splitkv_kernelI23Flash_fwd_kernel_traitsILi64ELi64ELi128ELi4ELb0ELb0EN7cutlass6half_tE19Flash_kernel_traitsILi64ELi64ELi128ELi4ES3_EELb0ELb0ELb0ELb1ELb1ELb0ELb0ELb0EEEvNS_16Flash_fwd_paramsE
        .type           _ZN5flash24flash_fwd_splitkv_kernelI23Flash_fwd_kernel_traitsILi64ELi64ELi128ELi4ELb0ELb0EN7cutlass6half_tE19Flash_kernel_traitsILi64ELi64ELi128ELi4ES3_EELb0ELb0ELb0ELb1ELb1ELb0ELb0ELb0EEEvNS_16Flash_fwd_paramsE,@function
        .size           _ZN5flash24flash_fwd_splitkv_kernelI23Flash_fwd_kernel_traitsILi64ELi64ELi128ELi4ELb0ELb0EN7cutlass6half_tE19Flash_kernel_traitsILi64ELi64ELi128ELi4ES3_EELb0ELb0ELb0ELb1ELb1ELb0ELb0ELb0EEEvNS_16Flash_fwd_paramsE,(.L_x_14806 - _ZN5flash24flash_fwd_splitkv_kernelI23Flash_fwd_kernel_traitsILi64ELi64ELi128ELi4ELb0ELb0EN7cutlass6half_tE19Flash_kernel_traitsILi64ELi64ELi128ELi4ES3_EELb0ELb0ELb0ELb1ELb1ELb0ELb0ELb0EEEvNS_16Flash_fwd_paramsE)
        .other          _ZN5flash24flash_fwd_splitkv_kernelI23Flash_fwd_kernel_traitsILi64ELi64ELi128ELi4ELb0ELb0EN7cutlass6half_tE19Flash_kernel_traitsILi64ELi64ELi128ELi4ES3_EELb0ELb0ELb0ELb1ELb1ELb0ELb0ELb0EEEvNS_16Flash_fwd_paramsE,@"STO_CUDA_ENTRY STV_DEFAULT"
_ZN5flash24flash_fwd_splitkv_kernelI23Flash_fwd_kernel_traitsILi64ELi64ELi128ELi4ELb0ELb0EN7cutlass6half_tE19Flash_kernel_traitsILi64ELi64ELi128ELi4ES3_EELb0ELb0ELb0ELb1ELb1ELb0ELb0ELb0EEEvNS_16Flash_fwd_paramsE:
.text._ZN5flash24flash_fwd_splitkv_kernelI23Flash_fwd_kernel_traitsILi64ELi64ELi128ELi4ELb0ELb0EN7cutlass6half_tE19Flash_kernel_traitsILi64ELi64ELi128ELi4ES3_EELb0ELb0ELb0ELb1ELb1ELb0ELb0ELb0EEEvNS_16Flash_fwd_paramsE:
[----:B------:R-:W-:Y:S01]  /*0000*/  LDC R1, c[0x0][0x37c] ;  /* 0x0000df00ff017b82 */ /* 0x000fe20000000800 */
[----:B------:R-:W1:Y:S07]  /*0010*/  S2R R11, SR_CTAID.X ;  /* 0x00000000000b7919 */ /* 0x000e6e0000002500 */
[----:B------:R-:W2:Y:S01]  /*0020*/  LDC.64 R2, c[0x0][0x348] ;  /* 0x0000d200ff027b82 */ /* 0x000ea20000000a00 */
[----:B------:R-:W-:Y:S01]  /*0030*/  BSSY.RECONVERGENT B2, `(.L_x_11228) ;  /* 0x0000005000027945 */ /* 0x000fe20003800200 */
[----:B------:R-:W-:Y:S01]  /*0040*/  MOV R172, 0x80 ;  /* 0x0000008000ac7802 */ /* 0x000fe20000000f00 */
[----:B------:R-:W3:Y:S01]  /*0050*/  S2R R174, SR_CTAID.Y ;  /* 0x0000000000ae7919 */ /* 0x000ee20000002600 */
[----:B------:R-:W4:Y:S05]  /*0060*/  S2R R173, SR_CTAID.Z ;  /* 0x0000000000ad7919 */ /* 0x000f2a0000002700 */
[----:B-1234-:R-:W-:Y:S05]  /*0070*/  CALL.REL.NOINC `($_ZN5flash24flash_fwd_splitkv_kernelI23Flash_fwd_kernel_traitsILi64ELi64ELi128ELi4ELb0ELb0EN7cutlass6half_tE19Flash_kernel_traitsILi64ELi64ELi128ELi4ES3_EELb0ELb0ELb0ELb1ELb1ELb0ELb0ELb0EEEvNS_16Flash_fwd_paramsE$_ZN5flash30compute_attn_1rowblock_splitkvI23Flash_fwd_kernel_traitsILi64ELi64ELi128ELi4ELb0ELb0EN7cutlass6half_tE19Flash_kernel_traitsILi64ELi64ELi128ELi4ES3_EELb0ELb0ELb0ELb1ELb1ELb0ELb0ELb0ENS_16Flash_fwd_paramsEEEvRKT8_iiiii) ;  /* 0x0000000000087944 */ /* 0x01efea0003c00000 */
[----:B------:R-:W-:Y:S05]  /*0080*/  BSYNC.RECONVERGENT B2 ;  /* 0x0000000000027941 */ /* 0x000fea0003800200 */
.L_x_11228:
[----:B------:R-:W-:Y:S05]  /*0090*/  EXIT ;  /* 0x000000000000794d */ /* 0x000fea0003800000 */
        .type           $_ZN5flash24flash_fwd_splitkv_kernelI23Flash_fwd_kernel_traitsILi64ELi64ELi128ELi4ELb0ELb0EN7cutlass6half_tE19Flash_kernel_traitsILi64ELi64ELi128ELi4ES3_EELb0ELb0ELb0ELb1ELb1ELb0ELb0ELb0EEEvNS_16Flash_fwd_paramsE$_ZN5flash30compute_attn_1rowblock_splitkvI23Flash_fwd_kernel_traitsILi64ELi64ELi128ELi4ELb0ELb0EN7cutlass6half_tE19Flash_kernel_traitsILi64ELi64ELi128ELi4ES3_EELb0ELb0ELb0ELb1ELb1ELb0ELb0ELb0ENS_16Flash_fwd_paramsEEEvRKT8_iiiii,@function
        .size           $_ZN5flash24flash_fwd_splitkv_kernelI23Flash_fwd_kernel_traitsILi64ELi64ELi128ELi4ELb0ELb0EN7cutlass6half_tE19Flash_kernel_traitsILi64ELi64ELi128ELi4ES3_EELb0ELb0ELb0ELb1ELb1ELb0ELb0ELb0EEEvNS_16Flash_fwd_paramsE$_ZN5flash30compute_attn_1rowblock_splitkvI23Flash_fwd_kernel_traitsILi64ELi64ELi128ELi4ELb0ELb0EN7cutlass6half_tE19Flash_kernel_traitsILi64ELi64ELi128ELi4ES3_EELb0ELb0ELb0ELb1ELb1ELb0ELb0ELb0ENS_16Flash_fwd_paramsEEEvRKT8_iiiii,(.L_x_14806 - $_ZN5flash24flash_fwd_splitkv_kernelI23Flash_fwd_kernel_traitsILi64ELi64ELi128ELi4ELb0ELb0EN7cutlass6half_tE19Flash_kernel_traitsILi64ELi64ELi128ELi4ES3_EELb0ELb0ELb0ELb1ELb1ELb0ELb0ELb0EEEvNS_16Flash_fwd_paramsE$_ZN5flash30compute_attn_1rowblock_splitkvI23Flash_fwd_kernel_traitsILi64ELi64ELi128ELi4ELb0ELb0EN7cutlass6half_tE19Flash_kernel_traitsILi64ELi64ELi128ELi4ES3_EELb0ELb0ELb0ELb1ELb1ELb0ELb0ELb0ENS_16Flash_fwd_paramsEEEvRKT8_iiiii)
$_ZN5flash24flash_fwd_splitkv_kernelI23Flash_fwd_kernel_traitsILi64ELi64ELi128ELi4ELb0ELb0EN7cutlass6half_tE19Flash_kernel_traitsILi64ELi64ELi128ELi4ES3_EELb0ELb0ELb0ELb1ELb1ELb0ELb0ELb0EEEvNS_16Flash_fwd_paramsE$_ZN5flash30compute_attn_1rowblock_splitkvI23Flash_fwd_kernel_traitsILi64ELi64ELi128ELi4ELb0ELb0EN7cutlass6half_tE19Flash_kernel_traitsILi64ELi64ELi128ELi4ES3_EELb0ELb0ELb0ELb1ELb1ELb0ELb0ELb0ENS_16Flash_fwd_paramsEEEvRKT8_iiiii:
[----:B------:R-:W1:Y:S02]  /*00a0*/  LDCU.64 UR4, c[0x0][0x358] ;  /* 0x00006b00ff0477ac */ /* 0x000e640008000a00 */
[----:B-1----:R-:W2:Y:S04]  /*00b0*/  LD.E.64 R12, desc[UR4][R2.64+0xf0] ;  /* 0x0000f004020c7980 */ /* 0x002ea8000c101b00 */
[----:B------:R-:W3:Y:S01]  /*00c0*/  LD.E.64 R8, desc[UR4][R2.64+0xf8] ;  /* 0x0000f80402087980 */ /* 0x000ee2000c101b00 */
[----:B------:R-:W-:-:S03]  /*00d0*/  IMAD.MOV.U32 R7, RZ, RZ, RZ ;  /* 0x000000ffff077224 */ /* 0x000fc600078e00ff */
[----:B------:R1:W5:Y:S04]  /*00e0*/  LD.E R177, desc[UR4][R2.64+0xb4] ;  /* 0x0000b40402b17980 */ /* 0x000368000c101900 */
[----:B------:R1:W5:Y:S01]  /*00f0*/  LD.E R0, desc[UR4][R2.64+0xb8] ;  /* 0x0000b80402007980 */ /* 0x000362000c101900 */
[----:B--2---:R-:W-:Y:S02]  /*0100*/  ISETP.NE.U32.AND P1, PT, R12, RZ, PT ;  /* 0x000000ff0c00720c */ /* 0x004fe40003f25070 */
[----:B---3--:R-:W-:Y:S02]  /*0110*/  ISETP.NE.U32.AND P0, PT, R8, RZ, PT ;  /* 0x000000ff0800720c */ /* 0x008fe40003f05070 */
[----:B------:R-:W-:Y:S02]  /*0120*/  ISETP.NE.AND.EX P1, PT, R13, RZ, PT, P1 ;  /* 0x000000ff0d00720c */ /* 0x000fe40003f25310 */
[----:B------:R-:W-:-:S11]  /*0130*/  ISETP.NE.AND.EX P0, PT, R9, RZ, PT, P0 ;  /* 0x000000ff0900720c */ /* 0x000fd60003f05300 */
[----:B------:R-:W-:-:S04]  /*0140*/  @P1 IMAD.WIDE.U32 R12, R174, 0x4, R12 ;  /* 0x00000004ae0c1825 */ /* 0x000fc800078e000c */
[----:B------:R-:W-:Y:S01]  /*0150*/  @P0 IMAD.WIDE.U32 R8, R174, 0x4, R8 ;  /* 0x00000004ae080825 */ /* 0x000fe200078e0008 */
[----:B------:R-:W2:Y:S04]  /*0160*/  @P1 LD.E R7, desc[UR4][R12.64] ;  /* 0x000000040c071980 */ /* 0x000ea8000c101900 */
[----:B------:R-:W2:Y:S01]  /*0170*/  @P0 LD.E R4, desc[UR4][R8.64] ;  /* 0x0000000408040980 */ /* 0x000ea2000c101900 */
        /* <DEDUP_REMOVED lines=10> */
.L_x_11232:
[----:B------:R-:W-:Y:S05]  /*0220*/  BSYNC.RECONVERGENT B0 ;  /* 0x0000000000007941 */ /* 0x000fea0003800200 */
.L_x_11231:
[----:B-----5:R-:W-:Y:S02]  /*0230*/  IADD3 R5, PT, PT, R5, R0, -R7 ;  /* 0x0000000005057210 */ /* 0x020fe40007ffe807 */
.L_x_11230:
[----:B------:R-:W-:Y:S05]  /*0240*/  BSYNC.RECONVERGENT B1 ;  /* 0x0000000000017941 */ /* 0x000fea0003800200 */
.L_x_11229:
[----:B------:R-:W-:Y:S01]  /*0250*/  IMAD.SHL.U32 R176, R11, 0x40, RZ ;  /* 0x000000400bb07824 */ /* 0x000fe200078e00ff */
[----:B------:R-:W-:Y:S01]  /*0260*/  MOV R8, R172 ;  /* 0x000000ac00087202 */ /* 0x000fe20000000f00 */
[----:B------:R-:W-:-:S03]  /*0270*/  IMAD.MOV.U32 R9, RZ, RZ, 0x0 ;  /* 0x00000000ff097424 */ /* 0x000fc600078e00ff */
[----:B-----5:R-:W-:-:S13]  /*0280*/  ISETP.GT.AND P0, PT, R177, R176, PT ;  /* 0x000000b0b100720c */ /* 0x020fda0003f04270 */
[----:B-1----:R-:W-:Y:S05]  /*0290*/  @!P0 RET.REL.NODEC R8 `(_ZN5flash24flash_fwd_splitkv_kernelI23Flash_fwd_kernel_traitsILi64ELi64ELi128ELi4ELb0ELb0EN7cutlass6half_tE19Flash_kernel_traitsILi64ELi64ELi128ELi4ES3_EELb0ELb0ELb0ELb1ELb1ELb0ELb0ELb0EEEvNS_16Flash_fwd_paramsE) ;  /* 0xfffffffc08588950 */ /* 0x002fea0003c3ffff */
        /* <DEDUP_REMOVED lines=18> */
[----:B------:R-:W-:-:S02]  /*03c0*/  IMAD.SHL.U32 R7, R6, 0x8, RZ ;  /* 0x0000000806077824 */ /* 0x000fc400078e00ff */
[----:B------:R-:W-:-:S03]  /*03d0*/  IMAD.MOV.U32 R17, RZ, RZ, RZ ;  /* 0x000000ffff117224 */ /* 0x000fc600078e00ff */
[----:B------:R-:W-:Y:S02]  /*03e0*/  LOP3.LUT R16, R7, 0x38, RZ, 0xc0, !PT ;  /* 0x0000003807107812 */ /* 0x000fe400078ec0ff */
[----:B-1----:R-:W-:Y:S02]  /*03f0*/  SHF.R.U32.HI R3, RZ, 0x3, R6 ;  /* 0x00000003ff037819 */ /* 0x002fe40000011606 */
[----:B------:R-:W-:Y:S01]  /*0400*/  LOP3.LUT P4, R6, R6, 0x7, RZ, 0xc0, !PT ;  /* 0x0000000706067812 */ /* 0x000fe2000788c0ff */
[----:B--2---:R-:W-:Y:S02]  /*0410*/  IMAD R7, R9, R176, RZ ;  /* 0x000000b009077224 */ /* 0x004fe400078e02ff */
[----:B------:R-:W-:-:S04]  /*0420*/  IMAD.WIDE.U32 R16, R176, R8, R16 ;  /* 0x00000008b0107225 */ /* 0x000fc800078e0010 */
[----:B------:R-:W-:Y:S02]  /*0430*/  IMAD.IADD R17, R17, 0x1, R7 ;  /* 0x0000000111117824 */ /* 0x000fe400078e0207 */
[----:B---3--:R-:W-:Y:S02]  /*0440*/  IMAD R7, R13, R174, RZ ;  /* 0x000000ae0d077224 */ /* 0x008fe400078e02ff */
[----:B------:R-:W-:-:S04]  /*0450*/  IMAD.WIDE.U32 R12, R174, R12, R16 ;  /* 0x0000000cae0c7225 */ /* 0x000fc800078e0010 */
[----:B------:R-:W-:Y:S02]  /*0460*/  IMAD.IADD R13, R13, 0x1, R7 ;  /* 0x000000010d0d7824 */ /* 0x000fe400078e0207 */
[-C--:B----4-:R-:W-:Y:S02]  /*0470*/  IMAD R2, R11, R173.reuse, RZ ;  /* 0x000000ad0b027224 */ /* 0x090fe400078e02ff */
[----:B------:R-:W-:-:S04]  /*0480*/  IMAD.WIDE.U32 R10, R10, R173, R12 ;  /* 0x000000ad0a0a7225 */ /* 0x000fc800078e000c */
[----:B-----5:R-:W-:Y:S01]  /*0490*/  IMAD R173, R174, R0, R173 ;  /* 0x00000000aead7224 */ /* 0x020fe200078e02ad */
[----:B------:R-:W-:Y:S01]  /*04a0*/  IADD3 R11, PT, PT, R11, R2, RZ ;  /* 0x000000020b0b7210 */ /* 0x000fe20007ffe0ff */
[-C--:B------:R-:W-:Y:S02]  /*04b0*/  IMAD R2, R9, R3.reuse, RZ ;  /* 0x0000000309027224 */ /* 0x080fe400078e02ff */
[----:B------:R-:W-:Y:S02]  /*04c0*/  IMAD.IADD R12, R177, 0x1, -R176 ;  /* 0x00000001b10c7824 */ /* 0x000fe400078e0ab0 */
[----:B------:R-:W-:-:S03]  /*04d0*/  IMAD.WIDE.U32 R10, R8, R3, R10 ;  /* 0x00000003080a7225 */ /* 0x000fc600078e000a */
[----:B------:R-:W-:Y:S01]  /*04e0*/  ISETP.GE.OR P4, PT, R3, R12, P4 ;  /* 0x0000000c0300720c */ /* 0x000fe20002786670 */
[----:B------:R-:W-:Y:S01]  /*04f0*/  IMAD R176, R177, R173, R176 ;  /* 0x000000adb1b07224 */ /* 0x000fe200078e02b0 */
[----:B------:R-:W-:Y:S01]  /*0500*/  IADD3 R11, PT, PT, R11, R2, RZ ;  /* 0x000000020b0b7210 */ /* 0x000fe20007ffe0ff */
[C---:B------:R-:W-:Y:S01]  /*0510*/  VIADD R7, R3.reuse, 0x10 ;  /* 0x0000001003077836 */ /* 0x040fe20000000000 */
[C---:B------:R-:W-:Y:S01]  /*0520*/  LEA R4, P0, R10.reuse, R4, 0x1 ;  /* 0x000000040a047211 */ /* 0x040fe200078008ff */
[----:B------:R-:W-:Y:S02]  /*0530*/  VIADD R0, R3, 0x20 ;  /* 0x0000002003007836 */ /* 0x000fe40000000000 */
[----:B------:R-:W-:Y:S01]  /*0540*/  IMAD.MOV.U32 R173, RZ, RZ, 0x0 ;  /* 0x00000000ffad7424 */ /* 0x000fe200078e00ff */
[----:B------:R-:W-:Y:S01]  /*0550*/  LEA.HI.X R5, R10, R5, R11, 0x1, P0 ;  /* 0x000000050a057211 */ /* 0x000fe200000f0c0b */
[----:B------:R-:W-:Y:S01]  /*0560*/  IMAD.SHL.U32 R11, R8, 0x20, RZ ;  /* 0x00000020080b7824 */ /* 0x000fe200078e00ff */
[----:B------:R-:W-:-:S02]  /*0570*/  IADD3 R13, P0, PT, R176, R3, RZ ;  /* 0x00000003b00d7210 */ /* 0x000fc40007f1e0ff */
[----:B------:R-:W-:Y:S01]  /*0580*/  LEA R16, P1, R8, R4, 0x6 ;  /* 0x0000000408107211 */ /* 0x000fe200078230ff */
[----:B------:R-:W-:Y:S01]  /*0590*/  ST.E.128 desc[UR4][R4.64], RZ ;  /* 0x000000ff04007985 */ /* 0x000fe2000c101d04 */
[----:B------:R-:W-:Y:S02]  /*05a0*/  LEA.HI.X.SX32 R176, R176, RZ, 0x1, P0 ;  /* 0x000000ffb0b07211 */ /* 0x000fe400000f0eff */
[----:B------:R-:W-:Y:S02]  /*05b0*/  LEA R14, P0, R13, R14, 0x2 ;  /* 0x0000000e0d0e7211 */ /* 0x000fe400078010ff */
[-C--:B------:R-:W-:Y:S02]  /*05c0*/  ISETP.GE.AND P3, PT, R7, R12.reuse, PT ;  /* 0x0000000c0700720c */ /* 0x080fe40003f66270 */
[----:B------:R-:W-:Y:S02]  /*05d0*/  LEA.HI.X R15, R13, R15, R176, 0x2, P0 ;  /* 0x0000000f0d0f7211 */ /* 0x000fe400000f14b0 */
[----:B------:R-:W-:-:S02]  /*05e0*/  ISETP.GE.AND P2, PT, R0, R12, PT ;  /* 0x0000000c0000720c */ /* 0x000fc40003f46270 */
[C-C-:B------:R-:W-:Y:S02]  /*05f0*/  SHF.L.U64.HI R7, R8.reuse, 0x5, R9.reuse ;  /* 0x0000000508077819 */ /* 0x140fe40000010209 */
[----:B------:R-:W-:Y:S02]  /*0600*/  LEA.HI.X R17, R8, R5, R9, 0x6, P1 ;  /* 0x0000000508117211 */ /* 0x000fe400008f3409 */
[----:B------:R-:W-:Y:S02]  /*0610*/  IADD3 R10, P0, PT, R16, R11, RZ ;  /* 0x0000000b100a7210 */ /* 0x000fe40007f1e0ff */
[----:B------:R-:W-:Y:S02]  /*0620*/  IADD3 R3, PT, PT, R3, 0x30, RZ ;  /* 0x0000003003037810 */ /* 0x000fe40007ffe0ff */
[----:B------:R-:W-:Y:S01]  /*0630*/  IADD3 R8, P1, PT, R11, R4, RZ ;  /* 0x000000040b087210 */ /* 0x000fe20007f3e0ff */
[----:B------:R-:W-:Y:S01]  /*0640*/  IMAD.X R11, R17, 0x1, R7, P0 ;  /* 0x00000001110b7824 */ /* 0x000fe200000e0607 */
[----:B------:R-:W-:-:S02]  /*0650*/  ISETP.NE.OR P3, PT, R6, RZ, P3 ;  /* 0x000000ff0600720c */ /* 0x000fc40001f65670 */
[C---:B------:R-:W-:Y:S01]  /*0660*/  ISETP.NE.OR P2, PT, R6.reuse, RZ, P2 ;  /* 0x000000ff0600720c */ /* 0x040fe20001745670 */
[----:B------:R-:W-:Y:S01]  /*0670*/  IMAD.X R9, R7, 0x1, R5, P1 ;  /* 0x0000000107097824 */ /* 0x000fe200008e0605 */
[----:B------:R-:W-:Y:S02]  /*0680*/  ISETP.GE.AND P0, PT, R3, R12, PT ;  /* 0x0000000c0300720c */ /* 0x000fe40003f06270 */
[----:B------:R-:W-:Y:S02]  /*0690*/  @!P4 MOV R19, 0x7f800000 ;  /* 0x7f8000000013c802 */ /* 0x000fe40000000f00 */
[----:B------:R-:W-:Y:S01]  /*06a0*/  ISETP.NE.OR P0, PT, R6, RZ, P0 ;  /* 0x000000ff0600720c */ /* 0x000fe20000705670 */
[----:B------:R-:W-:Y:S04]  /*06b0*/  ST.E.128 desc[UR4][R8.64], RZ ;  /* 0x000000ff08007985 */ /* 0x000fe8000c101d04 */
[----:B------:R-:W-:Y:S01]  /*06c0*/  @!P3 IMAD.MOV.U32 R13, RZ, RZ, 0x7f800000 ;  /* 0x7f800000ff0db424 */ /* 0x000fe200078e00ff */
[----:B------:R-:W-:Y:S01]  /*06d0*/  ST.E.128 desc[UR4][R16.64], RZ ;  /* 0x000000ff10007985 */ /* 0x000fe2000c101d04 */
[----:B------:R-:W-:-:S03]  /*06e0*/  @!P2 IMAD.MOV.U32 R7, RZ, RZ, 0x7f800000 ;  /* 0x7f800000ff07a424 */ /* 0x000fc600078e00ff */
[----:B------:R-:W-:Y:S04]  /*06f0*/  ST.E.128 desc[UR4][R10.64], RZ ;  /* 0x000000ff0a007985 */ /* 0x000fe8000c101d04 */
[----:B------:R-:W-:Y:S04]  /*0700*/  @!P4 ST.E desc[UR4][R14.64], R19 ;  /* 0x000000130e00c985 */ /* 0x000fe8000c101904 */
[----:B------:R-:W-:Y:S04]  /*0710*/  @!P3 ST.E desc[UR4][R14.64+0x40], R13 ;  /* 0x0000400d0e00b985 */ /* 0x000fe8000c101904 */
[----:B------:R1:W-:Y:S02]  /*0720*/  @!P2 ST.E desc[UR4][R14.64+0x80], R7 ;  /* 0x000080070e00a985 */ /* 0x0003e4000c101904 */
[----:B-1----:R-:W-:Y:S05]  /*0730*/  @P0 RET.REL.NODEC R172 `(_ZN5flash24flash_fwd_splitkv_kernelI23Flash_fwd_kernel_traitsILi64ELi64ELi128ELi4ELb0ELb0EN7cutlass6half_tE19Flash_kernel_traitsILi64ELi64ELi128ELi4ES3_EELb0ELb0ELb0ELb1ELb1ELb0ELb0ELb0EEEvNS_16Flash_fwd_paramsE) ;  /* 0xfffffff8ac300950 */ /* 0x002fea0003c3ffff */
[----:B------:R-:W-:Y:S02]  /*0740*/  MOV R3, 0x7f800000 ;  /* 0x7f80000000037802 */ /* 0x000fe40000000f00 */
[----:B------:R-:W-:-:S03]  /*0750*/  MOV R173, 0x0 ;  /* 0x0000000000ad7802 */ /* 0x000fc60000000f00 */
[----:B------:R1:W-:Y:S02]  /*0760*/  ST.E desc[UR4][R14.64+0xc0], R3 ;  /* 0x0000c0030e007985 */ /* 0x0003e4000c101904 */
[----:B-1----:R-:W-:Y:S05]  /*0770*/  RET.REL.NODEC R172 `(_ZN5flash24flash_fwd_splitkv_kernelI23Flash_fwd_kernel_traitsILi64ELi64ELi128ELi4ELb0ELb0EN7cutlass6half_tE19Flash_kernel_traitsILi64ELi64ELi128ELi4ES3_EELb0ELb0ELb0ELb1ELb1ELb0ELb0ELb0EEEvNS_16Flash_fwd_paramsE) ;  /* 0xfffffff8ac207950 */ /* 0x002fea0003c3ffff */
.L_x_11233:
[----:B------:R-:W2:Y:S04]  /*0780*/  LD.E.64 R8, desc[UR4][R2.64+0x158] ;  /* 0x0001580402087980 */ /* 0x000ea8000c101b00 */
[----:B------:R-:W3:Y:S01]  /*0790*/  LD.E.64 R128, desc[UR4][R2.64+0x160] ;  /* 0x0001600402807980 */ /* 0x000ee2000c101b00 */
        /* <DEDUP_REMOVED lines=10> */
[----:B-1----:R-:W3:Y:S04]  /*0840*/  LD.E.64 R8, desc[UR4][R2.64+0x168] ;  /* 0x0001680402087980 */ /* 0x002ee8000c101b00 */
[----:B------:R-:W4:Y:S01]  /*0850*/  LD.E R16, desc[UR4][R2.64+0x68] ;  /* 0x0000680402107980 */ /* 0x000f22000c101900 */
[----:B------:R-:W-:-:S03]  /*0860*/  LEA R185, R126, 0xffffff80, 0x7 ;  /* 0xffffff807eb97811 */ /* 0x000fc600078e38ff */
[----:B------:R-:W4:Y:S01]  /*0870*/  LD.E.64 R124, desc[UR4][R2.64+0x38] ;  /* 0x00003804027c7980 */ /* 0x000f22000c101b00 */
[----:B------:R-:W-:-:S03]  /*0880*/  IABS R4, R185 ;  /* 0x000000b900047213 */ /* 0x000fc60000000000 */
[----:B------:R-:W4:Y:S04]  /*0890*/  LD.E.64 R18, desc[UR4][R2.64+0x50] ;  /* 0x0000500402127980 */ /* 0x000f28000c101b00 */
[----:B------:R-:W5:Y:S04]  /*08a0*/  LD.E.64 R130, desc[UR4][R2.64+0x40] ;  /* 0x0000400402827980 */ /* 0x000f68000c101b00 */
[----:B------:R-:W5:Y:S02]  /*08b0*/  LD.E.64 R26, desc[UR4][R2.64+0x58] ;  /* 0x00005804021a7980 */ /* 0x000f64000c101b00 */
[----:B--2--5:R-:W-:-:S04]  /*08c0*/  IABS R5, R10 ;  /* 0x0000000a00057213 */ /* 0x024fc80000000000 */
[----:B------:R-:W1:Y:S08]  /*08d0*/  I2F.RP R14, R5 ;  /* 0x00000005000e7306 */ /* 0x000e700000209400 */
[----:B-1----:R-:W1:Y:S02]  /*08e0*/  MUFU.RCP R12, R14 ;  /* 0x0000000e000c7308 */ /* 0x002e640000001000 */
[----:B-1----:R-:W-:Y:S01]  /*08f0*/  IADD3 R12, PT, PT, R12, 0xffffffe, RZ ;  /* 0x0ffffffe0c0c7810 */ /* 0x002fe20007ffe0ff */
[----:B------:R-:W2:Y:S05]  /*0900*/  LD.E.64 R14, desc[UR4][R2.64+0x20] ;  /* 0x00002004020e7980 */ /* 0x000eaa000c101b00 */
        /* <DEDUP_REMOVED lines=45> */
[----:B------:R-:W-:Y:S02]  /*0be0*/  IADD3 R5, PT, PT, -R9, RZ, RZ ;  /* 0x000000ff09057210 */ /* 0x000fe40007ffe1ff */
[----:B------:R-:W-:Y:S01]  /*0bf0*/  LOP3.LUT R9, R173, R16, RZ, 0x3c, !PT ;  /* 0x00000010ad097212 */ /* 0x000fe200078e3cff */
[----:B------:R-:W-:Y:S01]  /*0c00*/  @!P1 VIADD R4, R4, 0x1 ;  /* 0x0000000104049836 */ /* 0x000fe20000000000 */
[----:B------:R-:W-:Y:S02]  /*0c10*/  ISETP.NE.AND P1, PT, R16, RZ, PT ;  /* 0x000000ff1000720c */ /* 0x000fe40003f25270 */
[----:B------:R-:W-:Y:S01]  /*0c20*/  ISETP.GE.AND P0, PT, R9, RZ, PT ;  /* 0x000000ff0900720c */ /* 0x000fe20003f06270 */
[----:B------:R-:W-:-:S04]  /*0c30*/  IMAD R5, R10, R5, R185 ;  /* 0x000000050a057224 */ /* 0x000fc800078e02b9 */
[----:B------:R-:W-:-:S04]  /*0c40*/  @P2 IADD3 R4, PT, PT, R4, 0x1, RZ ;  /* 0x0000000104042810 */ /* 0x000fc80007ffe0ff */
[----:B------:R-:W-:Y:S01]  /*0c50*/  MOV R9, R4 ;  /* 0x0000000400097202 */ /* 0x000fe20000000f00 */
[----:B------:R-:W-:-:S04]  /*0c60*/  IMAD R4, R125, R5, RZ ;  /* 0x000000057d047224 */ /* 0x000fc800078e02ff */
[----:B------:R-:W-:Y:S01]  /*0c70*/  @!P0 IMAD.MOV R9, RZ, RZ, -R9 ;  /* 0x000000ffff098224 */ /* 0x000fe200078e0a09 */
[----:B------:R-:W-:-:S05]  /*0c80*/  @!P1 LOP3.LUT R9, RZ, R16, RZ, 0x33, !PT ;  /* 0x00000010ff099212 */ /* 0x000fca00078e33ff */
[----:B------:R-:W-:Y:S01]  /*0c90*/  IMAD R17, R19, R9, RZ ;  /* 0x0000000913117224 */ /* 0x000fe200078e02ff */
[----:B---3--:R-:W-:Y:S01]  /*0ca0*/  SHF.R.S32.HI R7, RZ, 0x1f, R0 ;  /* 0x0000001fff077819 */ /* 0x008fe20000011400 */
[-C--:B--2---:R-:W-:Y:S02]  /*0cb0*/  IMAD R8, R15, R0.reuse, RZ ;  /* 0x000000000f087224 */ /* 0x084fe400078e02ff */
        /* <DEDUP_REMOVED lines=17> */
.L_x_11235:
[----:B------:R-:W2:Y:S04]  /*0dd0*/  LD.E R16, desc[UR4][R2.64+0x68] ;  /* 0x0000680402107980 */ /* 0x000ea8000c101900 */
[----:B------:R-:W3:Y:S04]  /*0de0*/  LD.E.64 R124, desc[UR4][R2.64+0x38] ;  /* 0x00003804027c7980 */ /* 0x000ee8000c101b00 */
[----:B------:R-:W4:Y:S04]  /*0df0*/  LD.E.64 R20, desc[UR4][R2.64+0x20] ;  /* 0x0000200402147980 */ /* 0x000f28000c101b00 */
[----:B------:R-:W4:Y:S04]  /*0e00*/  LD.E.64 R130, desc[UR4][R2.64+0x40] ;  /* 0x0000400402827980 */ /* 0x000f28000c101b00 */
[----:B------:R-:W4:Y:S04]  /*0e10*/  LD.E.64 R14, desc[UR4][R2.64+0x28] ;  /* 0x00002804020e7980 */ /* 0x000f28000c101b00 */
[----:B------:R-:W4:Y:S04]  /*0e20*/  LD.E.64 R18, desc[UR4][R2.64+0x50] ;  /* 0x0000500402127980 */ /* 0x000f28000c101b00 */
[----:B------:R2:W5:Y:S01]  /*0e30*/  LD.E.64 R26, desc[UR4][R2.64+0x58] ;  /* 0x00005804021a7980 */ /* 0x000562000c101b00 */
[----:B------:R-:W-:Y:S01]  /*0e40*/  IMAD.MOV.U32 R22, RZ, RZ, RZ ;  /* 0x000000ffff167224 */ /* 0x000fe200078e00ff */
[----:B-1----:R-:W-:-:S02]  /*0e50*/  IABS R8, R173 ;  /* 0x000000ad00087213 */ /* 0x002fc40000000000 */
[----:B------:R-:W-:Y:S02]  /*0e60*/  CS2R R180, SRZ ;  /* 0x0000000000b47805 */ /* 0x000fe4000001ff00 */
[----:B------:R-:W-:Y:S02]  /*0e70*/  LEA R185, R126, 0xffffff80, 0x7 ;  /* 0xffffff807eb97811 */ /* 0x000fe400078e38ff */
[-C--:B--2---:R-:W-:Y:S02]  /*0e80*/  IABS R0, R16.reuse ;  /* 0x0000001000007213 */ /* 0x084fe40000000000 */
[----:B------:R-:W-:Y:S02]  /*0e90*/  IABS R13, R16 ;  /* 0x00000010000d7213 */ /* 0x000fe40000000000 */
[----:B------:R-:W1:Y:S02]  /*0ea0*/  I2F.RP R12, R0 ;  /* 0x00000000000c7306 */ /* 0x000e640000209400 */
[----:B------:R-:W-:-:S06]  /*0eb0*/  IADD3 R13, PT, PT, RZ, -R13, RZ ;  /* 0x8000000dff0d7210 */ /* 0x000fcc0007ffe0ff */
[----:B-1----:R-:W1:Y:S02]  /*0ec0*/  MUFU.RCP R10, R12 ;  /* 0x0000000c000a7308 */ /* 0x002e640000001000 */
[----:B-1----:R-:W-:Y:S02]  /*0ed0*/  IADD3 R10, PT, PT, R10, 0xffffffe, RZ ;  /* 0x0ffffffe0a0a7810 */ /* 0x002fe40007ffe0ff */
[----:B------:R-:W-:-:S04]  /*0ee0*/  LOP3.LUT R12, R173, R16, RZ, 0x3c, !PT ;  /* 0x00000010ad0c7212 */ /* 0x000fc800078e3cff */
[----:B------:R-:W1:Y:S01]  /*0ef0*/  F2I.FTZ.U32.TRUNC.NTZ R23, R10 ;  /* 0x0000000a00177305 */ /* 0x000e62000021f000 */
[----:B------:R-:W-:Y:S02]  /*0f00*/  ISETP.GE.AND P1, PT, R12, RZ, PT ;  /* 0x000000ff0c00720c */ /* 0x000fe40003f26270 */
[----:B-1----:R-:W-:-:S05]  /*0f10*/  IADD3 R4, PT, PT, RZ, -R23, RZ ;  /* 0x80000017ff047210 */ /* 0x002fca0007ffe0ff */
[----:B------:R-:W-:-:S04]  /*0f20*/  IMAD R9, R4, R0, RZ ;  /* 0x0000000004097224 */ /* 0x000fc800078e02ff */
[----:B------:R-:W-:-:S04]  /*0f30*/  IMAD.HI.U32 R9, R23, R9, R22 ;  /* 0x0000000917097227 */ /* 0x000fc800078e0016 */
[----:B---3--:R-:W-:-:S04]  /*0f40*/  IMAD.WIDE.U32 R22, R124, R7, RZ ;  /* 0x000000077c167225 */ /* 0x008fc800078e00ff */
[----:B------:R-:W-:Y:S01]  /*0f50*/  IMAD.HI.U32 R4, R9, R8, RZ ;  /* 0x0000000809047227 */ /* 0x000fe200078e00ff */
[----:B------:R-:W-:-:S03]  /*0f60*/  SHF.R.S32.HI R9, RZ, 0x1f, R7 ;  /* 0x0000001fff097819 */ /* 0x000fc60000011407 */
[----:B------:R-:W-:Y:S02]  /*0f70*/  IMAD R13, R4, R13, R8 ;  /* 0x0000000d040d7224 */ /* 0x000fe400078e0208 */
[----:B------:R-:W-:-:S03]  /*0f80*/  IMAD R8, R125, R7, RZ ;  /* 0x000000077d087224 */ /* 0x000fc600078e02ff */
[----:B------:R-:W-:Y:S01]  /*0f90*/  ISETP.GT.U32.AND P0, PT, R0, R13, PT ;  /* 0x0000000d0000720c */ /* 0x000fe20003f04070 */
[----:B------:R-:W-:-:S05]  /*0fa0*/  IMAD R8, R124, R9, R8 ;  /* 0x000000097c087224 */ /* 0x000fca00078e0208 */
[----:B------:R-:W-:Y:S01]  /*0fb0*/  IADD3 R23, PT, PT, R23, R8, RZ ;  /* 0x0000000817177210 */ /* 0x000fe20007ffe0ff */
[----:B----4-:R-:W-:-:S04]  /*0fc0*/  IMAD R8, R131, R7, RZ ;  /* 0x0000000783087224 */ /* 0x010fc800078e02ff */
[----:B------:R-:W-:Y:S02]  /*0fd0*/  IMAD R8, R130, R9, R8 ;  /* 0x0000000982087224 */ /* 0x000fe400078e0208 */
[----:B------:R-:W-:Y:S01]  /*0fe0*/  @!P0 IMAD.IADD R13, R13, 0x1, -R0 ;  /* 0x000000010d0d8824 */ /* 0x000fe200078e0a00 */
[----:B------:R-:W-:Y:S01]  /*0ff0*/  @!P0 IADD3 R4, PT, PT, R4, 0x1, RZ ;  /* 0x0000000104048810 */ /* 0x000fe20007ffe0ff */
[-C--:B-----5:R-:W-:Y:S01]  /*1000*/  IMAD R9, R15, R5.reuse, RZ ;  /* 0x000000050f097224 */ /* 0x0a0fe200078e02ff */
[----:B------:R-:W-:Y:S02]  /*1010*/  ISETP.NE.AND P0, PT, R16, RZ, PT ;  /* 0x000000ff1000720c */ /* 0x000fe40003f05270 */
[----:B------:R-:W-:Y:S01]  /*1020*/  ISETP.GE.U32.AND P2, PT, R13, R0, PT ;  /* 0x000000000d00720c */ /* 0x000fe20003f46070 */
[----:B------:R-:W-:Y:S01]  /*1030*/  IMAD R13, R21, R5, RZ ;  /* 0x00000005150d7224 */ /* 0x000fe200078e02ff */
[----:B------:R-:W-:-:S05]  /*1040*/  SHF.R.S32.HI R0, RZ, 0x1f, R5 ;  /* 0x0000001fff007819 */ /* 0x000fca0000011405 */
[C---:B------:R-:W-:Y:S02]  /*1050*/  IMAD R10, R20.reuse, R0, R13 ;  /* 0x00000000140a7224 */ /* 0x040fe400078e020d */
[----:B------:R-:W-:-:S04]  /*1060*/  IMAD.WIDE.U32 R20, R20, R5, R22 ;  /* 0x0000000514147225 */ /* 0x000fc800078e0016 */
[----:B------:R-:W-:Y:S01]  /*1070*/  @P2 IADD3 R4, PT, PT, R4, 0x1, RZ ;  /* 0x0000000104042810 */ /* 0x000fe20007ffe0ff */
[----:B------:R-:W-:-:S03]  /*1080*/  IMAD.WIDE.U32 R22, R130, R7, RZ ;  /* 0x0000000782167225 */ /* 0x000fc600078e00ff */
[----:B------:R-:W-:Y:S01]  /*1090*/  MOV R7, R4 ;  /* 0x0000000400077202 */ /* 0x000fe20000000f00 */
[----:B------:R-:W-:Y:S01]  /*10a0*/  IMAD.IADD R13, R21, 0x1, R10 ;  /* 0x00000001150d7824 */ /* 0x000fe200078e020a */
[----:B------:R-:W-:Y:S01]  /*10b0*/  IADD3 R21, PT, PT, R23, R8, RZ ;  /* 0x0000000817157210 */ /* 0x000fe20007ffe0ff */
[----:B------:R-:W-:Y:S01]  /*10c0*/  IMAD.MOV.U32 R12, RZ, RZ, R20 ;  /* 0x000000ffff0c7224 */ /* 0x000fe200078e0014 */
[----:B------:R-:W-:Y:S01]  /*10d0*/  @!P1 IADD3 R7, PT, PT, -R7, RZ, RZ ;  /* 0x000000ff07079210 */ /* 0x000fe20007ffe1ff */
[-C--:B------:R-:W-:Y:S01]  /*10e0*/  IMAD R4, R125, R185.reuse, RZ ;  /* 0x000000b97d047224 */ /* 0x080fe200078e02ff */
[----:B------:R-:W-:Y:S01]  /*10f0*/  @!P0 LOP3.LUT R7, RZ, R16, RZ, 0x33, !PT ;  /* 0x00000010ff078212 */ /* 0x000fe200078e33ff */
[----:B------:R-:W-:-:S04]  /*1100*/  IMAD.WIDE.U32 R12, R124, R185, R12 ;  /* 0x000000b97c0c7225 */ /* 0x000fc800078e000c */
[----:B------:R-:W-:Y:S01]  /*1110*/  IMAD.MOV.U32 R20, RZ, RZ, R22 ;  /* 0x000000ffff147224 */ /* 0x000fe200078e0016 */
[----:B------:R-:W-:Y:S01]  /*1120*/  IADD3 R15, PT, PT, R13, R4, RZ ;  /* 0x000000040d0f7210 */ /* 0x000fe20007ffe0ff */
[C---:B------:R-:W-:Y:S01]  /*1130*/  IMAD R9, R14.reuse, R0, R9 ;  /* 0x000000000e097224 */ /* 0x040fe200078e0209 */
[----:B------:R-:W-:Y:S01]  /*1140*/  SHF.R.S32.HI R0, RZ, 0x1f, R7 ;  /* 0x0000001fff007819 */ /* 0x000fe20000011407 */
[----:B------:R-:W-:Y:S01]  /*1150*/  IMAD.WIDE.U32 R20, R14, R5, R20 ;  /* 0x000000050e147225 */ /* 0x000fe200078e0014 */
[----:B------:R-:W-:Y:S02]  /*1160*/  MOV R14, R12 ;  /* 0x0000000c000e7202 */ /* 0x000fe40000000f00 */
[----:B------:R-:W-:Y:S01]  /*1170*/  MOV R5, R185 ;  /* 0x000000b900057202 */ /* 0x000fe20000000f00 */
[-C--:B------:R-:W-:Y:S02]  /*1180*/  IMAD R13, R19, R7.reuse, RZ ;  /* 0x00000007130d7224 */ /* 0x080fe400078e02ff */
[----:B------:R-:W-:-:S04]  /*1190*/  IMAD.WIDE.U32 R14, R18, R7, R14 ;  /* 0x00000007120e7225 */ /* 0x000fc800078e000e */
[----:B------:R-:W-:Y:S01]  /*11a0*/  IMAD R0, R18, R0, R13 ;  /* 0x0000000012007224 */ /* 0x000fe200078e020d */
[----:B------:R-:W-:Y:S01]  /*11b0*/  MOV R18, R20 ;  /* 0x0000001400127202 */ /* 0x000fe20000000f00 */
[----:B------:R-:W-:Y:S01]  /*11c0*/  IMAD.IADD R17, R21, 0x1, R9 ;  /* 0x0000000115117824 */ /* 0x000fe200078e0209 */
[----:B------:R-:W-:Y:S01]  /*11d0*/  MOV R10, R14 ;  /* 0x0000000e000a7202 */ /* 0x000fe20000000f00 */
[----:B------:R-:W-:Y:S01]  /*11e0*/  IMAD.IADD R7, R15, 0x1, R0 ;  /* 0x000000010f077824 */ /* 0x000fe200078e0200 */
[----:B------:R-:W-:Y:S02]  /*11f0*/  MOV R15, RZ ;  /* 0x000000ff000f7202 */ /* 0x000fe40000000f00 */
.L_x_11236:
[----:B------:R-:W-:Y:S05]  /*1200*/  BSYNC.RECONVERGENT B0 ;  /* 0x0000000000007941 */ /* 0x000fea0003800200 */
.L_x_11234:
[----:B------:R-:W2:Y:S04]  /*1210*/  LD.E.64 R30, desc[UR4][R2.64+0x18] ;  /* 0x00001804021e7980 */ /* 0x000ea8000c101b00 */
[----:B------:R-:W3:Y:S04]  /*1220*/  LD.E.64 R28, desc[UR4][R2.64+0x48] ;  /* 0x00004804021c7980 */ /* 0x000ee8000c101b00 */
[----:B------:R-:W4:Y:S04]  /*1230*/  LD.E.64 R22, desc[UR4][R2.64+0x30] ;  /* 0x0000300402167980 */ /* 0x000f28000c101b00 */
[----:B------:R-:W5:Y:S04]  /*1240*/  LD.E.64 R24, desc[UR4][R2.64+0x8] ;  /* 0x0000080402187980 */ /* 0x000f68000c101b00 */
[----:B------:R-:W5:Y:S04]  /*1250*/  LD.E.64 R12, desc[UR4][R2.64] ;  /* 0x00000004020c7980 */ /* 0x000f68000c101b00 */
[----:B------:R-:W5:Y:S01]  /*1260*/  LD.E.64 R8, desc[UR4][R2.64+0x10] ;  /* 0x0000100402087980 */ /* 0x000f62000c101b00 */
[----:B------:R-:W-:Y:S01]  /*1270*/  IABS R4, R16 ;  /* 0x0000001000047213 */ /* 0x000fe20000000000 */
[----:B------:R-:W-:Y:S01]  /*1280*/  IMAD.MOV.U32 R32, RZ, RZ, RZ ;  /* 0x000000ffff207224 */ /* 0x000fe200078e00ff */
[----:B------:R-:W-:Y:S01]  /*1290*/  IABS R21, R173 ;  /* 0x000000ad00157213 */ /* 0x000fe20000000000 */
[----:B------:R-:W-:Y:S01]  /*12a0*/  IMAD R15, R15, R130, RZ ;  /* 0x000000820f0f7224 */ /* 0x000fe200078e02ff */
[----:B------:R-:W1:Y:S01]  /*12b0*/  I2F.RP R20, R4 ;  /* 0x0000000400147306 */ /* 0x000e620000209400 */
[C---:B------:R-:W-:Y:S01]  /*12c0*/  IMAD.SHL.U32 R166, R124.reuse, 0x20, RZ ;  /* 0x000000207ca67824 */ /* 0x040fe200078e00ff */
[----:B------:R-:W-:Y:S01]  /*12d0*/  SHF.L.U64.HI R167, R124, 0x5, R125 ;  /* 0x000000057ca77819 */ /* 0x000fe2000001027d */
[----:B------:R-:W-:Y:S01]  /*12e0*/  IMAD R15, R5, R131, R15 ;  /* 0x00000083050f7224 */ /* 0x000fe200078e020f */
[C---:B------:R-:W-:Y:S01]  /*12f0*/  SHF.L.U64.HI R165, R130.reuse, 0x5, R131 ;  /* 0x0000000582a57819 */ /* 0x040fe20000010283 */
[----:B------:R-:W-:Y:S01]  /*1300*/  IMAD.SHL.U32 R164, R130, 0x20, RZ ;  /* 0x0000002082a47824 */ /* 0x000fe200078e00ff */
[----:B------:R-:W-:Y:S01]  /*1310*/  SHF.L.U64.HI R179, R124, 0x4, R125 ;  /* 0x000000047cb37819 */ /* 0x000fe2000001027d */
[----:B------:R-:W-:-:S02]  /*1320*/  IMAD.SHL.U32 R127, R6, 0x40, RZ ;  /* 0x00000040067f7824 */ /* 0x000fc400078e00ff */
[----:B------:R-:W-:Y:S02]  /*1330*/  IMAD.SHL.U32 R163, R6, 0x20, RZ ;  /* 0x0000002006a37824 */ /* 0x000fe400078e00ff */
[----:B------:R-:W-:Y:S01]  /*1340*/  IMAD.SHL.U32 R178, R124, 0x10, RZ ;  /* 0x000000107cb27824 */ /* 0x000fe200078e00ff */
[----:B-1----:R-:W1:Y:S02]  /*1350*/  MUFU.RCP R19, R20 ;  /* 0x0000001400137308 */ /* 0x002e640000001000 */
[----:B-1----:R-:W-:-:S06]  /*1360*/  VIADD R19, R19, 0xffffffe ;  /* 0x0ffffffe13137836 */ /* 0x002fcc0000000000 */
[----:B------:R-:W1:Y:S02]  /*1370*/  F2I.FTZ.U32.TRUNC.NTZ R33, R19 ;  /* 0x0000001300217305 */ /* 0x000e64000021f000 */
[----:B-1----:R-:W-:Y:S01]  /*1380*/  IMAD.MOV R0, RZ, RZ, -R33 ;  /* 0x000000ffff007224 */ /* 0x002fe200078e0a21 */
[----:B------:R-:W1:Y:S03]  /*1390*/  S2R R19, SR_CgaCtaId ;  /* 0x0000000000137919 */ /* 0x000e660000008800 */
[----:B------:R-:W-:Y:S01]  /*13a0*/  IMAD R14, R0, R4, RZ ;  /* 0x00000004000e7224 */ /* 0x000fe200078e02ff */
[----:B------:R-:W-:-:S03]  /*13b0*/  IABS R0, R16 ;  /* 0x0000001000007213 */ /* 0x000fc60000000000 */
[----:B------:R-:W-:-:S04]  /*13c0*/  IMAD.HI.U32 R14, R33, R14, R32 ;  /* 0x0000000e210e7227 */ /* 0x000fc800078e0020 */
[----:B------:R-:W-:Y:S02]  /*13d0*/  IMAD.MOV R0, RZ, RZ, -R0 ;  /* 0x000000ffff007224 */ /* 0x000fe400078e0a00 */
[----:B------:R-:W-:-:S04]  /*13e0*/  IMAD.HI.U32 R14, R14, R21, RZ ;  /* 0x000000150e0e7227 */ /* 0x000fc800078e00ff */
[----:B------:R-:W-:Y:S02]  /*13f0*/  IMAD R21, R14, R0, R21 ;  /* 0x000000000e157224 */ /* 0x000fe400078e0215 */
[----:B------:R-:W-:-:S03]  /*1400*/  IMAD.SHL.U32 R0, R6, 0x8, RZ ;  /* 0x0000000806007824 */ /* 0x000fc600078e00ff */
[----:B------:R-:W-:Y:S02]  /*1410*/  ISETP.GT.U32.AND P1, PT, R4, R21, PT ;  /* 0x000000150400720c */ /* 0x000fe40003f24070 */
[----:B------:R-:W-:-:S04]  /*1420*/  LOP3.LUT R20, R0, 0x38, RZ, 0xc0, !PT ;  /* 0x0000003800147812 */ /* 0x000fc800078ec0ff */
[----:B------:R-:W-:Y:S02]  /*1430*/  IADD3 R32, P0, PT, R20, R18, RZ ;  /* 0x0000001214207210 */ /* 0x000fe40007f1e0ff */
[----:B------:R-:W-:-:S03]  /*1440*/  LOP3.LUT R18, R173, R16, RZ, 0x3c, !PT ;  /* 0x00000010ad127212 */ /* 0x000fc600078e3cff */
[----:B------:R-:W-:Y:S01]  /*1450*/  IMAD.X R33, RZ, RZ, R17, P0 ;  /* 0x000000ffff217224 */ /* 0x000fe200000e0611 */
[----:B------:R-:W-:Y:S01]  /*1460*/  ISETP.GE.AND P0, PT, R18, RZ, PT ;  /* 0x000000ff1200720c */ /* 0x000fe20003f06270 */
[----:B------:R-:W-:Y:S01]  /*1470*/  @!P1 IMAD.IADD R21, R21, 0x1, -R4 ;  /* 0x0000000115159824 */ /* 0x000fe200078e0a04 */
[----:B------:R-:W-:Y:S01]  /*1480*/  SHF.R.U32.HI R18, RZ, 0x3, R6 ;  /* 0x00000003ff127819 */ /* 0x000fe20000011606 */
[----:B------:R-:W-:Y:S01]  /*1490*/  @!P1 VIADD R14, R14, 0x1 ;  /* 0x000000010e0e9836 */ /* 0x000fe20000000000 */
[----:B------:R-:W-:Y:S01]  /*14a0*/  ISETP.NE.AND P1, PT, R16, RZ, PT ;  /* 0x000000ff1000720c */ /* 0x000fe20003f25270 */
[----:B------:R-:W-:Y:S01]  /*14b0*/  IMAD.WIDE.U32 R32, R5, R130, R32 ;  /* 0x0000008205207225 */ /* 0x000fe200078e0020 */
[----:B------:R-:W-:Y:S02]  /*14c0*/  ISETP.GE.U32.AND P2, PT, R21, R4, PT ;  /* 0x000000041500720c */ /* 0x000fe40003f46070 */
[----:B------:R-:W-:Y:S01]  /*14d0*/  MOV R4, 0x400 ;  /* 0x0000040000047802 */ /* 0x000fe20000000f00 */
[----:B------:R-:W-:Y:S01]  /*14e0*/  IMAD.IADD R33, R33, 0x1, R15 ;  /* 0x0000000121217824 */ /* 0x000fe200078e020f */
[----:B------:R-:W-:Y:S01]  /*14f0*/  MOV R21, RZ ;  /* 0x000000ff00157202 */ /* 0x000fe20000000f00 */
[----:B------:R-:W-:Y:S01]  /*1500*/  IMAD R169, R125, R18, RZ ;  /* 0x000000127da97224 */ /* 0x000fe200078e02ff */
[----:B-1----:R-:W-:Y:S01]  /*1510*/  LEA R4, R19, R4, 0x18 ;  /* 0x0000000413047211 */ /* 0x002fe200078ec0ff */
[----:B------:R-:W-:-:S02]  /*1520*/  IMAD.MOV.U32 R19, RZ, RZ, RZ ;  /* 0x000000ffff137224 */ /* 0x000fc400078e00ff */
[----:B------:R-:W-:-:S04]  /*1530*/  IMAD R171, R131, R18, RZ ;  /* 0x0000001283ab7224 */ /* 0x000fc800078e02ff */
[----:B------:R-:W-:Y:S01]  /*1540*/  @P2 VIADD R14, R14, 0x1 ;  /* 0x000000010e0e2836 */ /* 0x000fe20000000000 */
[----:B------:R-:W-:Y:S01]  /*1550*/  IADD3 R34, P2, PT, R20, R10, RZ ;  /* 0x0000000a14227210 */ /* 0x000fe20007f5e0ff */
[----:B------:R-:W-:-:S04]  /*1560*/  IMAD.WIDE.U32 R10, R11, 0x40, R18 ;  /* 0x000000400b0a7825 */ /* 0x000fc800078e0012 */
[----:B------:R-:W-:Y:S02]  /*1570*/  IMAD.X R35, RZ, RZ, R7, P2 ;  /* 0x000000ffff237224 */ /* 0x000fe400010e0607 */
[----:B------:R-:W-:Y:S01]  /*1580*/  @!P0 IMAD.MOV R14, RZ, RZ, -R14 ;  /* 0x000000ffff0e8224 */ /* 0x000fe200078e0a0e */
[----:B------:R-:W-:Y:S01]  /*1590*/  @!P1 LOP3.LUT R14, RZ, R16, RZ, 0x33, !PT ;  /* 0x00000010ff0e9212 */ /* 0x000fe200078e33ff */
[----:B------:R-:W-:-:S04]  /*15a0*/  IMAD.WIDE.U32 R34, R18, R124, R34 ;  /* 0x0000007c12227225 */ /* 0x000fc800078e0022 */
[----:B------:R-:W-:-:S04]  /*15b0*/  IMAD.WIDE.U32 R16, R14, R26, R32 ;  /* 0x0000001a0e107225 */ /* 0x000fc800078e0020 */
[----:B------:R-:W-:Y:S02]  /*15c0*/  IMAD.IADD R169, R35, 0x1, R169 ;  /* 0x0000000123a97824 */ /* 0x000fe400078e02a9 */
[----:B--2---:R-:W-:Y:S02]  /*15d0*/  IMAD R5, R31, R174, RZ ;  /* 0x000000ae1f057224 */ /* 0x004fe400078e02ff */
[----:B------:R-:W-:-:S04]  /*15e0*/  IMAD.WIDE.U32 R30, R174, R30, R20 ;  /* 0x0000001eae1e7225 */ /* 0x000fc800078e0014 */
[----:B------:R-:W-:Y:S02]  /*15f0*/  IMAD.IADD R31, R31, 0x1, R5 ;  /* 0x000000011f1f7824 */ /* 0x000fe400078e0205 */
[----:B---3--:R-:W-:Y:S01]  /*1600*/  IMAD R5, R29, R173, RZ ;  /* 0x000000ad1d057224 */ /* 0x008fe200078e02ff */
[C---:B----4-:R-:W-:Y:S01]  /*1610*/  SHF.L.U64.HI R37, R22.reuse, 0x5, R23 ;  /* 0x0000000516257819 */ /* 0x050fe20000010217 */
[----:B------:R-:W-:Y:S01]  /*1620*/  IMAD.WIDE.U32 R20, R173, R28, R30 ;  /* 0x0000001cad147225 */ /* 0x000fe200078e001e */
[----:B------:R-:W-:Y:S02]  /*1630*/  SHF.L.U64.HI R29, R22, 0x4, R23 ;  /* 0x00000004161d7819 */ /* 0x000fe40000010217 */
[----:B-----5:R-:W-:Y:S01]  /*1640*/  LEA R168, P0, R34, R24, 0x1 ;  /* 0x0000001822a87211 */ /* 0x020fe200078008ff */
[C---:B------:R-:W-:Y:S01]  /*1650*/  IMAD.SHL.U32 R36, R22.reuse, 0x20, RZ ;  /* 0x0000002016247824 */ /* 0x040fe200078e00ff */
[----:B------:R-:W-:Y:S01]  /*1660*/  IADD3 R35, PT, PT, R21, R5, RZ ;  /* 0x0000000515237210 */ /* 0x000fe20007ffe0ff */
[----:B------:R-:W-:Y:S01]  /*1670*/  IMAD R7, R11, R22, RZ ;  /* 0x000000160b077224 */ /* 0x000fe200078e02ff */
[----:B------:R-:W-:Y:S01]  /*1680*/  SHF.R.S32.HI R11, RZ, 0x1f, R14 ;  /* 0x0000001fff0b7819 */ /* 0x000fe2000001140e */
[----:B------:R-:W-:Y:S01]  /*1690*/  IMAD.SHL.U32 R28, R22, 0x10, RZ ;  /* 0x00000010161c7824 */ /* 0x000fe200078e00ff */
[----:B------:R-:W-:Y:S01]  /*16a0*/  LEA.HI.X R169, R34, R25, R169, 0x1, P0 ;  /* 0x0000001922a97211 */ /* 0x000fe200000f0ca9 */
[----:B------:R-:W-:-:S02]  /*16b0*/  IMAD R14, R27, R14, RZ ;  /* 0x0000000e1b0e7224 */ /* 0x000fc400078e02ff */
[----:B------:R-:W-:-:S04]  /*16c0*/  IMAD.WIDE.U32 R32, R22, R10, R36 ;  /* 0x0000000a16207225 */ /* 0x000fc800078e0024 */
[-C--:B------:R-:W-:Y:S01]  /*16d0*/  IMAD R7, R23, R10.reuse, R7 ;  /* 0x0000000a17077224 */ /* 0x080fe200078e0207 */
[----:B------:R-:W-:Y:S01]  /*16e0*/  LOP3.LUT R23, R0, 0x1c0, RZ, 0xc0, !PT ;  /* 0x000001c000177812 */ /* 0x000fe200078ec0ff */
[----:B------:R-:W-:Y:S01]  /*16f0*/  IMAD.WIDE.U32 R30, R22, R10, R28 ;  /* 0x0000000a161e7225 */ /* 0x000fe200078e001c */
[C---:B------:R-:W-:Y:S02]  /*1700*/  IADD3 R21, P2, PT, R20.reuse, R32, RZ ;  /* 0x0000002014157210 */ /* 0x040fe40007f5e0ff */
[----:B------:R-:W-:Y:S01]  /*1710*/  LOP3.LUT R23, R23, 0x38, R6, 0xf8, !PT ;  /* 0x0000003817177812 */ /* 0x000fe200078ef806 */
[----:B------:R-:W-:Y:S01]  /*1720*/  IMAD R26, R11, R26, R14 ;  /* 0x0000001a0b1a7224 */ /* 0x000fe200078e020e */
[C---:B------:R-:W-:Y:S01]  /*1730*/  IADD3 R11, P1, P0, R20.reuse, R32, R28 ;  /* 0x00000020140b7210 */ /* 0x040fe2000783e01c */
[----:B------:R-:W-:Y:S01]  /*1740*/  IMAD.IADD R14, R7, 0x1, R33 ;  /* 0x00000001070e7824 */ /* 0x000fe200078e0221 */
[----:B------:R-:W-:Y:S01]  /*1750*/  IADD3 R19, P3, PT, R20, R30, RZ ;  /* 0x0000001e14137210 */ /* 0x000fe20007f7e0ff */
[----:B------:R-:W-:Y:S01]  /*1760*/  IMAD.MOV.U32 R34, RZ, RZ, R20 ;  /* 0x000000ffff227224 */ /* 0x000fe200078e0014 */
[----:B------:R-:W-:Y:S01]  /*1770*/  LOP3.LUT R23, R23, 0x38, R0, 0x78, !PT ;  /* 0x0000003817177812 */ /* 0x000fe200078e7800 */
[----:B------:R-:W-:Y:S01]  /*1780*/  IMAD.IADD R27, R17, 0x1, R26 ;  /* 0x00000001111b7824 */ /* 0x000fe200078e021a */
[C---:B------:R-:W-:Y:S01]  /*1790*/  IADD3.X R5, PT, PT, R35.reuse, R14, R29, P1, P0 ;  /* 0x0000000e23057210 */ /* 0x040fe20000fe041d */
[----:B------:R-:W-:Y:S01]  /*17a0*/  IMAD.X R14, R14, 0x1, R35, P2 ;  /* 0x000000010e0e7824 */ /* 0x000fe200010e0623 */
[----:B------:R-:W-:Y:S01]  /*17b0*/  IADD3.X R15, PT, PT, R35, R7, R31, P3, !PT ;  /* 0x00000007230f7210 */ /* 0x000fe20001ffe41f */
[----:B------:R-:W-:Y:S01]  /*17c0*/  IMAD.WIDE.U32 R34, R22, R10, R34 ;  /* 0x0000000a16227225 */ /* 0x000fe200078e0022 */
[----:B------:R-:W-:-:S02]  /*17d0*/  LEA R24, P1, R19, R12, 0x1 ;  /* 0x0000000c13187211 */ /* 0x000fc400078208ff */
[-C--:B------:R-:W-:Y:S01]  /*17e0*/  LEA R20, P0, R21, R12.reuse, 0x1 ;  /* 0x0000000c15147211 */ /* 0x080fe200078008ff */
[----:B------:R-:W-:Y:S01]  /*17f0*/  IMAD.IADD R7, R35, 0x1, R7 ;  /* 0x0000000123077824 */ /* 0x000fe200078e0207 */
[-C--:B------:R-:W-:Y:S01]  /*1800*/  LEA.HI.X R25, R19, R13.reuse, R15, 0x1, P1 ;  /* 0x0000000d13197211 */ /* 0x080fe200008f0c0f */
[----:B------:R-:W-:Y:S01]  /*1810*/  IMAD.MOV.U32 R26, RZ, RZ, R16 ;  /* 0x000000ffff1a7224 */ /* 0x000fe200078e0010 */
[-C--:B------:R-:W-:Y:S02]  /*1820*/  LEA.HI.X R21, R21, R13.reuse, R14, 0x1, P0 ;  /* 0x0000000d15157211 */ /* 0x080fe400000f0c0e */
[----:B------:R-:W-:Y:S02]  /*1830*/  LOP3.LUT R23, R23, 0x1e00, R0, 0xf8, !PT ;  /* 0x00001e0017177812 */ /* 0x000fe400078ef800 */
[----:B------:R-:W-:Y:S02]  /*1840*/  LEA R14, P1, R34, R12, 0x1 ;  /* 0x0000000c220e7211 */ /* 0x000fe400078208ff */
[----:B------:R-:W-:Y:S01]  /*1850*/  IADD3 R22, P0, PT, R166, R168, RZ ;  /* 0x000000a8a6167210 */ /* 0x000fe20007f1e0ff */
[----:B------:R-:W-:Y:S01]  /*1860*/  IMAD R175, R23, 0x2, R4 ;  /* 0x0000000217af7824 */ /* 0x000fe200078e0204 */
[----:B------:R-:W-:-:S02]  /*1870*/  LEA.HI.X R15, R34, R13, R7, 0x1, P1 ;  /* 0x0000000d220f7211 */ /* 0x000fc400008f0c07 */
[----:B------:R-:W-:Y:S01]  /*1880*/  LEA R10, P1, R11, R12, 0x1 ;  /* 0x0000000c0b0a7211 */ /* 0x000fe200078208ff */
[----:B------:R-:W-:Y:S01]  /*1890*/  IMAD.X R23, R167, 0x1, R169, P0 ;  /* 0x00000001a7177824 */ /* 0x000fe200000e06a9 */
[-C--:B------:R-:W-:Y:S01]  /*18a0*/  IADD3 R12, P0, PT, R22, R166.reuse, RZ ;  /* 0x000000a6160c7210 */ /* 0x080fe20007f1e0ff */
[----:B------:R-:W-:Y:S01]  /*18b0*/  @!PT LDS RZ, [RZ] ;  /* 0x00000000fffff984 */ /* 0x000fe20000000800 */
[----:B------:R-:W-:Y:S01]  /*18c0*/  @!PT LDS RZ, [RZ] ;  /* 0x00000000fffff984 */ /* 0x000fe20000000800 */
[----:B------:R-:W-:Y:S01]  /*18d0*/  @!PT LDS RZ, [RZ] ;  /* 0x00000000fffff984 */ /* 0x000fe20000000800 */
[----:B------:R1:W-:Y:S01]  /*18e0*/  LDGSTS.E.BYPASS.LTC128B.128 [R175], desc[UR4][R14.64] ;  /* 0x000000000eaf7fae */ /* 0x0003e2000b981a04 */
[----:B------:R-:W-:Y:S02]  /*18f0*/  LEA.HI.X R11, R11, R13, R5, 0x1, P1 ;  /* 0x0000000d0b0b7211 */ /* 0x000fe400008f0c05 */
[----:B------:R-:W-:Y:S01]  /*1900*/  LOP3.LUT R5, R127, 0x1c0, RZ, 0xc0, !PT ;  /* 0x000001c07f057812 */ /* 0x000fe200078ec0ff */
[----:B------:R-:W-:Y:S01]  /*1910*/  IMAD.X R13, R23, 0x1, R167, P0 ;  /* 0x00000001170d7824 */ /* 0x000fe200000e06a7 */
[-C--:B------:R-:W-:Y:S01]  /*1920*/  IADD3 R28, P0, PT, R12, R166.reuse, RZ ;  /* 0x000000a60c1c7210 */ /* 0x080fe20007f1e0ff */
[----:B------:R2:W-:Y:S03]  /*1930*/  LDGSTS.E.BYPASS.LTC128B.128 [R175+0x800], desc[UR4][R24.64] ;  /* 0x0080000018af7fae */ /* 0x0005e6000b981a04 */
[----:B------:R-:W-:Y:S01]  /*1940*/  IADD3.X R29, PT, PT, R13, R167, RZ, P0, !PT ;  /* 0x000000a70d1d7210 */ /* 0x000fe200007fe4ff */
[----:B------:R-:W-:Y:S01]  /*1950*/  LDGSTS.E.BYPASS.LTC128B.128 [R175+0x1000], desc[UR4][R20.64] ;  /* 0x0100000014af7fae */ /* 0x000fe2000b981a04 */
[----:B------:R-:W-:-:S03]  /*1960*/  IADD3 R30, P0, PT, R28, R166, RZ ;  /* 0x000000a61c1e7210 */ /* 0x000fc60007f1e0ff */
[----:B------:R3:W-:Y:S02]  /*1970*/  LDGSTS.E.BYPASS.LTC128B.128 [R175+0x1800], desc[UR4][R10.64] ;  /* 0x018000000aaf7fae */ /* 0x0007e4000b981a04 */
[----:B------:R-:W-:Y:S02]  /*1980*/  IMAD.X R31, R29, 0x1, R167, P0 ;  /* 0x000000011d1f7824 */ /* 0x000fe400000e06a7 */
[----:B------:R-:W-:Y:S04]  /*1990*/  LDGSTS.E.BYPASS.LTC128B.128 [R175+0x2000], desc[UR4][R168.64] ;  /* 0x02000000a8af7fae */ /* 0x000fe8000b981a04 */
[----:B------:R-:W-:Y:S04]  /*19a0*/  LDGSTS.E.BYPASS.LTC128B.128 [R175+0x2800], desc[UR4][R22.64] ;  /* 0x0280000016af7fae */ /* 0x000fe8000b981a04 */
[----:B------:R4:W-:Y:S01]  /*19b0*/  LDGSTS.E.BYPASS.LTC128B.128 [R175+0x3000], desc[UR4][R12.64] ;  /* 0x030000000caf7fae */ /* 0x0009e2000b981a04 */
[----:B-1----:R-:W-:-:S03]  /*19c0*/  IADD3 R14, P0, PT, R30, R166, RZ ;  /* 0x000000a61e0e7210 */ /* 0x002fc60007f1e0ff */
[----:B------:R-:W-:Y:S02]  /*19d0*/  LDGSTS.E.BYPASS.LTC128B.128 [R175+0x3800], desc[UR4][R28.64] ;  /* 0x038000001caf7fae */ /* 0x000fe4000b981a04 */
[--C-:B------:R-:W-:Y:S01]  /*19e0*/  IMAD.X R15, R31, 0x1, R167.reuse, P0 ;  /* 0x000000011f0f7824 */ /* 0x100fe200000e06a7 */
[-C--:B--2---:R-:W-:Y:S01]  /*19f0*/  IADD3 R24, P0, PT, R14, R166.reuse, RZ ;  /* 0x000000a60e187210 */ /* 0x084fe20007f1e0ff */
[----:B------:R-:W-:Y:S04]  /*1a00*/  LDGSTS.E.BYPASS.LTC128B.128 [R175+0x4000], desc[UR4][R30.64] ;  /* 0x040000001eaf7fae */ /* 0x000fe8000b981a04 */
[----:B------:R-:W-:Y:S01]  /*1a10*/  IMAD.X R25, R15, 0x1, R167, P0 ;  /* 0x000000010f197824 */ /* 0x000fe200000e06a7 */
[----:B------:R-:W-:Y:S01]  /*1a20*/  IADD3 R16, P0, PT, R24, R166, RZ ;  /* 0x000000a618107210 */ /* 0x000fe20007f1e0ff */
[----:B------:R-:W-:Y:S01]  /*1a30*/  LDGSTS.E.BYPASS.LTC128B.128 [R175+0x4800], desc[UR4][R14.64] ;  /* 0x048000000eaf7fae */ /* 0x000fe2000b981a04 */
[----:B---3--:R-:W-:-:S03]  /*1a40*/  IMAD.WIDE.U32 R10, R18, R130, R26 ;  /* 0x00000082120a7225 */ /* 0x008fc600078e001a */
[----:B------:R-:W-:Y:S01]  /*1a50*/  LDGSTS.E.BYPASS.LTC128B.128 [R175+0x5000], desc[UR4][R24.64] ;  /* 0x0500000018af7fae */ /* 0x000fe2000b981a04 */
[----:B------:R-:W-:Y:S01]  /*1a60*/  IMAD.X R17, R25, 0x1, R167, P0 ;  /* 0x0000000119117824 */ /* 0x000fe200000e06a7 */
[----:B------:R-:W-:Y:S02]  /*1a70*/  IADD3 R171, PT, PT, R11, R171, RZ ;  /* 0x000000ab0bab7210 */ /* 0x000fe40007ffe0ff */
[C---:B------:R-:W-:Y:S02]  /*1a80*/  LEA R170, P0, R10.reuse, R8, 0x1 ;  /* 0x000000080aaa7211 */ /* 0x040fe400078008ff */
[----:B------:R1:W-:Y:S01]  /*1a90*/  LDGSTS.E.BYPASS.LTC128B.128 [R175+0x5800], desc[UR4][R16.64] ;  /* 0x0580000010af7fae */ /* 0x0003e2000b981a04 */
[----:B------:R-:W-:Y:S02]  /*1aa0*/  SHF.R.U32.HI R8, RZ, 0x1, R6 ;  /* 0x00000001ff087819 */ /* 0x000fe40000011606 */
[----:B------:R-:W-:Y:S01]  /*1ab0*/  LEA.HI.X R171, R10, R9, R171, 0x1, P0 ;  /* 0x000000090aab7211 */ /* 0x000fe200000f0cab */
[----:B------:R-:W0:Y:S01]  /*1ac0*/  LDGDEPBAR ;  /* 0x00000000000079af */ /* 0x000e220000000000 */
[----:B----4-:R-:W-:-:S02]  /*1ad0*/  IADD3 R12, P0, PT, R164, R170, RZ ;  /* 0x000000aaa40c7210 */ /* 0x010fc40007f1e0ff */
[----:B------:R-:W-:Y:S02]  /*1ae0*/  LOP3.LUT R10, R127, 0x200, RZ, 0xc0, !PT ;  /* 0x000002007f0a7812 */ /* 0x000fe400078ec0ff */
[----:B------:R-:W-:Y:S01]  /*1af0*/  LOP3.LUT R9, R5, 0x8, R6, 0xf8, !PT ;  /* 0x0000000805097812 */ /* 0x000fe200078ef806 */
[----:B------:R-:W-:Y:S01]  /*1b00*/  IMAD.X R13, R165, 0x1, R171, P0 ;  /* 0x00000001a50d7824 */ /* 0x000fe200000e06ab */
[-C--:B------:R-:W-:Y:S02]  /*1b10*/  IADD3 R20, P0, PT, R12, R164.reuse, RZ ;  /* 0x000000a40c147210 */ /* 0x080fe40007f1e0ff */
[----:B------:R-:W-:Y:S02]  /*1b20*/  LOP3.LUT R7, R5, 0x8, R8, 0xf8, !PT ;  /* 0x0000000805077812 */ /* 0x000fe400078ef808 */
[----:B------:R-:W-:Y:S01]  /*1b30*/  LOP3.LUT R163, R10, 0x7c00, R163, 0xf8, !PT ;  /* 0x00007c000aa37812 */ /* 0x000fe200078ef8a3 */
[----:B------:R-:W-:Y:S01]  /*1b40*/  IMAD.X R21, R13, 0x1, R165, P0 ;  /* 0x000000010d157824 */ /* 0x000fe200000e06a5 */
[----:B------:R-:W-:-:S02]  /*1b50*/  IADD3 R18, P0, PT, R20, R164, RZ ;  /* 0x000000a414127210 */ /* 0x000fc40007f1e0ff */
[----:B------:R-:W-:Y:S02]  /*1b60*/  LOP3.LUT R5, R127, 0x400, RZ, 0xc0, !PT ;  /* 0x000004007f057812 */ /* 0x000fe400078ec0ff */
[--C-:B------:R-:W-:Y:S01]  /*1b70*/  LOP3.LUT R8, R9, 0x38, R0.reuse, 0x78, !PT ;  /* 0x0000003809087812 */ /* 0x100fe200078e7800 */
[----:B------:R-:W-:Y:S01]  /*1b80*/  IMAD.X R19, R21, 0x1, R165, P0 ;  /* 0x0000000115137824 */ /* 0x000fe200000e06a5 */
[----:B------:R-:W-:Y:S02]  /*1b90*/  LOP3.LUT R0, R7, 0x38, R0, 0x78, !PT ;  /* 0x0000003807007812 */ /* 0x000fe400078e7800 */
[----:B------:R-:W-:Y:S01]  /*1ba0*/  MOV R7, 0x40 ;  /* 0x0000004000077802 */ /* 0x000fe20000000f00 */
[----:B------:R-:W-:Y:S01]  /*1bb0*/  IMAD R5, R8, 0x2, R5 ;  /* 0x0000000208057824 */ /* 0x000fe200078e0205 */
[----:B-1----:R-:W-:Y:S01]  /*1bc0*/  IADD3 R16, P0, PT, R18, R164, RZ ;  /* 0x000000a412107210 */ /* 0x002fe20007f1e0ff */
[----:B------:R-:W-:-:S12]  /*1bd0*/  DEPBAR.LE SB0, 0x0 ;  /* 0x000080000000791a */ /* 0x000fd80000000000 */
[----:B------:R-:W-:Y:S05]  /*1be0*/  WARPSYNC.ALL ;  /* 0x0000000000007948 */ /* 0x000fea0003800000 */
[----:B------:R-:W-:Y:S01]  /*1bf0*/  BAR.SYNC.DEFER_BLOCKING 0x0 ;  /* 0x0000000000007b1d */ /* 0x000fe20000010000 */
[----:B------:R-:W-:Y:S01]  /*1c00*/  IMAD.X R17, R19, 0x1, R165, P0 ;  /* 0x0000000113117824 */ /* 0x000fe200000e06a5 */
[----:B------:R-:W-:Y:S01]  /*1c10*/  IADD3 R14, P0, PT, R16, R164, RZ ;  /* 0x000000a4100e7210 */ /* 0x000fe20007f1e0ff */
[----:B------:R-:W-:Y:S01]  /*1c20*/  IMAD.IADD R162, R4, 0x1, R5 ;  /* 0x0000000104a27824 */ /* 0x000fe200078e0205 */
[----:B------:R-:W-:Y:S01]  /*1c30*/  LOP3.LUT R163, R163, R0, RZ, 0xfc, !PT ;  /* 0x00000000a3a37212 */ /* 0x000fe200078efcff */
[----:B------:R-:W-:Y:S01]  /*1c40*/  IMAD.MOV.U32 R5, RZ, RZ, 0x20 ;  /* 0x00000020ff057424 */ /* 0x000fe200078e00ff */
[----:B------:R-:W-:Y:S01]  /*1c50*/  IADD3.X R15, PT, PT, R17, R165, RZ, P0, !PT ;  /* 0x000000a5110f7210 */ /* 0x000fe200007fe4ff */
[----:B------:R-:W-:Y:S01]  /*1c60*/  BSSY.RECONVERGENT B1, `(.L_x_11237) ;  /* 0x00000ec000017945 */ /* 0x000fe20003800200 */
[----:B------:R-:W-:Y:S01]  /*1c70*/  IADD3 R10, P0, PT, R14, R164, RZ ;  /* 0x000000a40e0a7210 */ /* 0x000fe20007f1e0ff */
[----:B------:R-:W-:-:S04]  /*1c80*/  IMAD R163, R163, 0x2, R4 ;  /* 0x00000002a3a37824 */ /* 0x000fc800078e0204 */
[----:B------:R-:W-:Y:S01]  /*1c90*/  IMAD.X R11, R15, 0x1, R165, P0 ;  /* 0x000000010f0b7824 */ /* 0x000fe200000e06a5 */
[----:B------:R-:W-:-:S04]  /*1ca0*/  IADD3 R8, P0, PT, R10, R164, RZ ;  /* 0x000000a40a087210 */ /* 0x000fc80007f1e0ff */
[----:B------:R-:W-:Y:S01]  /*1cb0*/  R2P PR, R6, 0x6 ;  /* 0x0000000606007804 */ /* 0x000fe20000000000 */
[----:B------:R-:W-:Y:S01]  /*1cc0*/  IMAD.X R9, R11, 0x1, R165, P0 ;  /* 0x000000010b097824 */ /* 0x000fe200000e06a5 */
[----:B------:R-:W-:-:S03]  /*1cd0*/  ISETP.NE.AND P0, PT, R126, 0x1, PT ;  /* 0x000000017e00780c */ /* 0x000fc60003f05270 */
[----:B------:R-:W-:Y:S01]  /*1ce0*/  SEL R5, R5, 0xffffffe0, !P1 ;  /* 0xffffffe005057807 */ /* 0x000fe20004800000 */
[----:B------:R-:W-:Y:S01]  /*1cf0*/  @!PT LDS RZ, [RZ] ;  /* 0x00000000fffff984 */ /* 0x000fe20000000800 */
[----:B------:R-:W-:Y:S01]  /*1d00*/  @!PT LDS RZ, [RZ] ;  /* 0x00000000fffff984 */ /* 0x000fe20000000800 */
[----:B------:R-:W-:Y:S01]  /*1d10*/  @!PT LDS RZ, [RZ] ;  /* 0x00000000fffff984 */ /* 0x000fe20000000800 */
[----:B------:R-:W-:Y:S01]  /*1d20*/  LDGSTS.E.BYPASS.LTC128B.128 [R175+0x6000], desc[UR4][R170.64] ;  /* 0x06000000aaaf7fae */ /* 0x000fe2000b981a04 */
[----:B------:R-:W-:-:S03]  /*1d30*/  SEL R7, R7, 0xffffffc0, !P2 ;  /* 0xffffffc007077807 */ /* 0x000fc60005000000 */
[----:B------:R-:W-:Y:S01]  /*1d40*/  LDGSTS.E.BYPASS.LTC128B.128 [R175+0x6800], desc[UR4][R12.64] ;  /* 0x068000000caf7fae */ /* 0x000fe2000b981a04 */
[C-C-:B------:R-:W-:Y:S02]  /*1d50*/  IMAD.IADD R161, R5.reuse, 0x1, R163.reuse ;  /* 0x0000000105a17824 */ /* 0x140fe400078e02a3 */
[--C-:B------:R-:W-:Y:S01]  /*1d60*/  IMAD.IADD R157, R5, 0x1, R162.reuse ;  /* 0x00000001059d7824 */ /* 0x100fe200078e02a2 */
[----:B------:R-:W-:Y:S01]  /*1d70*/  LDGSTS.E.BYPASS.LTC128B.128 [R175+0x7000], desc[UR4][R20.64] ;  /* 0x0700000014af7fae */ /* 0x000fe2000b981a04 */
[C---:B------:R-:W-:Y:S02]  /*1d80*/  IMAD.IADD R160, R7.reuse, 0x1, R163 ;  /* 0x0000000107a07824 */ /* 0x040fe400078e02a3 */
[----:B------:R-:W-:Y:S01]  /*1d90*/  IMAD.IADD R156, R7, 0x1, R162 ;  /* 0x00000001079c7824 */ /* 0x000fe200078e02a2 */
[----:B------:R-:W-:Y:S01]  /*1da0*/  LDGSTS.E.BYPASS.LTC128B.128 [R175+0x7800], desc[UR4][R18.64] ;  /* 0x0780000012af7fae */ /* 0x000fe2000b981a04 */
[C---:B------:R-:W-:Y:S02]  /*1db0*/  IMAD.IADD R159, R5.reuse, 0x1, R160 ;  /* 0x00000001059f7824 */ /* 0x040fe400078e02a0 */
[----:B------:R-:W-:Y:S01]  /*1dc0*/  IMAD.IADD R155, R5, 0x1, R156 ;  /* 0x00000001059b7824 */ /* 0x000fe200078e029c */
[----:B------:R-:W-:Y:S04]  /*1dd0*/  LDGSTS.E.BYPASS.LTC128B.128 [R175+0x8000], desc[UR4][R16.64] ;  /* 0x0800000010af7fae */ /* 0x000fe8000b981a04 */
[----:B------:R-:W-:Y:S04]  /*1de0*/  LDGSTS.E.BYPASS.LTC128B.128 [R175+0x8800], desc[UR4][R14.64] ;  /* 0x088000000eaf7fae */ /* 0x000fe8000b981a04 */
[----:B------:R-:W-:Y:S04]  /*1df0*/  LDGSTS.E.BYPASS.LTC128B.128 [R175+0x9000], desc[UR4][R10.64] ;  /* 0x090000000aaf7fae */ /* 0x000fe8000b981a04 */
[----:B------:R1:W-:Y:S04]  /*1e00*/  LDGSTS.E.BYPASS.LTC128B.128 [R175+0x9800], desc[UR4][R8.64] ;  /* 0x0980000008af7fae */ /* 0x0003e8000b981a04 */
[----:B------:R-:W-:Y:S04]  /*1e10*/  LDSM.16.M88.4 R92, [R163] ;  /* 0x00000000a35c783b */ /* 0x000fe80000000200 */
[----:B------:R-:W2:Y:S04]  /*1e20*/  LDSM.16.M88.4 R48, [R162+0x2000] ;  /* 0x00200000a230783b */ /* 0x000ea80000000200 */
[----:B------:R-:W3:Y:S04]  /*1e30*/  LDSM.16.M88.4 R40, [R162+0x2800] ;  /* 0x00280000a228783b */ /* 0x000ee80000000200 */
[----:B------:R-:W-:Y:S04]  /*1e40*/  LDSM.16.M88.4 R76, [R161] ;  /* 0x00000000a14c783b */ /* 0x000fe80000000200 */
[----:B------:R-:W4:Y:S04]  /*1e50*/  LDSM.16.M88.4 R60, [R157+0x2000] ;  /* 0x002000009d3c783b */ /* 0x000f280000000200 */
[----:B------:R-:W5:Y:S04]  /*1e60*/  LDSM.16.M88.4 R56, [R157+0x2800] ;  /* 0x002800009d38783b */ /* 0x000f680000000200 */
[----:B------:R-:W5:Y:S04]  /*1e70*/  LDSM.16.M88.4 R32, [R162+0x3000] ;  /* 0x00300000a220783b */ /* 0x000f680000000200 */
[----:B------:R-:W5:Y:S04]  /*1e80*/  LDSM.16.M88.4 R24, [R162+0x3800] ;  /* 0x00380000a218783b */ /* 0x000f680000000200 */
[----:B-1----:R-:W1:Y:S04]  /*1e90*/  LDSM.16.M88.4 R8, [R162+0x4800] ;  /* 0x00480000a208783b */ /* 0x002e680000000200 */
[----:B------:R-:W1:Y:S04]  /*1ea0*/  LDSM.16.M88.4 R16, [R162+0x4000] ;  /* 0x00400000a210783b */ /* 0x000e680000000200 */
[----:B------:R-:W1:Y:S01]  /*1eb0*/  LDSM.16.M88.4 R100, [R162+0x5000] ;  /* 0x00500000a264783b */ /* 0x000e620000000200 */
[C---:B--2---:R-:W-:Y:S03]  /*1ec0*/  HMMA.16816.F32 R52, R92.reuse, R48, RZ ;  /* 0x000000305c34723c */ /* 0x044fe600000018ff */
[----:B------:R-:W2:Y:S04]  /*1ed0*/  LDSM.16.M88.4 R68, [R162+0x5800] ;  /* 0x00580000a244783b */ /* 0x000ea80000000200 */
[----:B------:R-:W2:Y:S01]  /*1ee0*/  LDSM.16.M88.4 R64, [R157+0x3000] ;  /* 0x003000009d40783b */ /* 0x000ea20000000200 */
[C---:B------:R-:W-:Y:S03]  /*1ef0*/  HMMA.16816.F32 R48, R92.reuse, R50, RZ ;  /* 0x000000325c30723c */ /* 0x040fe600000018ff */
[----:B------:R-:W-:Y:S04]  /*1f00*/  LDSM.16.M88.4 R88, [R157+0x4000] ;  /* 0x004000009d58783b */ /* 0x000fe80000000200 */
[----:B------:R-:W-:Y:S01]  /*1f10*/  LDSM.16.M88.4 R116, [R160] ;  /* 0x00000000a074783b */ /* 0x000fe20000000200 */
[C---:B---3--:R-:W-:Y:S03]  /*1f20*/  HMMA.16816.F32 R44, R92.reuse, R40, RZ ;  /* 0x000000285c2c723c */ /* 0x048fe600000018ff */
[----:B------:R-:W-:Y:S04]  /*1f30*/  LDSM.16.M88.4 R84, [R157+0x5000] ;  /* 0x005000009d54783b */ /* 0x000fe80000000200 */
[----:B------:R-:W-:Y:S01]  /*1f40*/  LDSM.16.M88.4 R80, [R157+0x5800] ;  /* 0x005800009d50783b */ /* 0x000fe20000000200 */
[----:B------:R-:W-:Y:S03]  /*1f50*/  HMMA.16816.F32 R40, R92, R42, RZ ;  /* 0x0000002a5c28723c */ /* 0x000fe600000018ff */
[----:B------:R-:W-:Y:S04]  /*1f60*/  LDSM.16.M88.4 R72, [R156+0x2000] ;  /* 0x002000009c48783b */ /* 0x000fe80000000200 */
[----:B------:R-:W-:Y:S01]  /*1f70*/  LDSM.16.M88.4 R120, [R156+0x4800] ;  /* 0x004800009c78783b */ /* 0x000fe20000000200 */
[C---:B----4-:R-:W-:Y:S03]  /*1f80*/  HMMA.16816.F32 R52, R76.reuse, R60, R52 ;  /* 0x0000003c4c34723c */ /* 0x050fe60000001834 */
[----:B------:R-:W-:Y:S04]  /*1f90*/  LDSM.16.M88.4 R112, [R156+0x5000] ;  /* 0x005000009c70783b */ /* 0x000fe80000000200 */
[----:B------:R-:W-:Y:S01]  /*1fa0*/  LDSM.16.M88.4 R108, [R156+0x5800] ;  /* 0x005800009c6c783b */ /* 0x000fe20000000200 */
[C---:B------:R-:W-:Y:S03]  /*1fb0*/  HMMA.16816.F32 R48, R76.reuse, R62, R48 ;  /* 0x0000003e4c30723c */ /* 0x040fe60000001830 */
[----:B------:R-:W3:Y:S04]  /*1fc0*/  LDSM.16.M88.4 R60, [R157+0x3800] ;  /* 0x003800009d3c783b */ /* 0x000ee80000000200 */
[----:B------:R-:W0:Y:S01]  /*1fd0*/  LDGDEPBAR ;  /* 0x00000000000079af */ /* 0x000e220000000000 */
[C---:B-----5:R-:W-:Y:S08]  /*1fe0*/  HMMA.16816.F32 R44, R76.reuse, R56, R44 ;  /* 0x000000384c2c723c */ /* 0x060ff0000000182c */
[----:B------:R-:W-:Y:S01]  /*1ff0*/  HMMA.16816.F32 R40, R76, R58, R40 ;  /* 0x0000003a4c28723c */ /* 0x000fe20000001828 */
[----:B------:R-:W4:Y:S07]  /*2000*/  LDSM.16.M88.4 R56, [R157+0x4800] ;  /* 0x004800009d38783b */ /* 0x000f2e0000000200 */
        /* <DEDUP_REMOVED lines=10> */
[----:B--2---:R-:W-:Y:S08]  /*20b0*/  HMMA.16816.F32 R96, R92, R68, RZ ;  /* 0x000000445c60723c */ /* 0x004ff000000018ff */
[C---:B------:R-:W-:Y:S08]  /*20c0*/  HMMA.16816.F32 R36, R76.reuse, R64, R36 ;  /* 0x000000404c24723c */ /* 0x040ff00000001824 */
[C---:B------:R-:W-:Y:S01]  /*20d0*/  HMMA.16816.F32 R32, R76.reuse, R66, R32 ;  /* 0x000000424c20723c */ /* 0x040fe20000001820 */
[----:B------:R-:W1:Y:S07]  /*20e0*/  LDSM.16.M88.4 R64, [R156+0x3000] ;  /* 0x003000009c40783b */ /* 0x000e6e0000000200 */
[C---:B---3--:R-:W-:Y:S08]  /*20f0*/  HMMA.16816.F32 R28, R76.reuse, R60, R28 ;  /* 0x0000003c4c1c723c */ /* 0x048ff0000000181c */
[----:B------:R-:W-:Y:S01]  /*2100*/  HMMA.16816.F32 R24, R76, R62, R24 ;  /* 0x0000003e4c18723c */ /* 0x000fe20000001818 */
[----:B------:R-:W2:Y:S07]  /*2110*/  LDSM.16.M88.4 R60, [R156+0x3800] ;  /* 0x003800009c3c783b */ /* 0x000eae0000000200 */
[----:B------:R-:W-:Y:S01]  /*2120*/  HMMA.16816.F32 R92, R92, R70, RZ ;  /* 0x000000465c5c723c */ /* 0x000fe200000018ff */
[----:B------:R-:W3:Y:S07]  /*2130*/  LDSM.16.M88.4 R68, [R156+0x2800] ;  /* 0x002800009c44783b */ /* 0x000eee0000000200 */
[C---:B----4-:R-:W-:Y:S08]  /*2140*/  HMMA.16816.F32 R12, R76.reuse, R56, R12 ;  /* 0x000000384c0c723c */ /* 0x050ff0000000180c */
[C---:B------:R-:W-:Y:S01]  /*2150*/  HMMA.16816.F32 R8, R76.reuse, R58, R8 ;  /* 0x0000003a4c08723c */ /* 0x040fe20000001808 */
[----:B------:R-:W4:Y:S07]  /*2160*/  LDSM.16.M88.4 R56, [R156+0x4000] ;  /* 0x004000009c38783b */ /* 0x000f2e0000000200 */
[C---:B------:R-:W-:Y:S08]  /*2170*/  HMMA.16816.F32 R20, R76.reuse, R88, R20 ;  /* 0x000000584c14723c */ /* 0x040ff00000001814 */
[----:B------:R-:W-:Y:S01]  /*2180*/  HMMA.16816.F32 R16, R76, R90, R16 ;  /* 0x0000005a4c10723c */ /* 0x000fe20000001810 */
[----:B------:R-:W-:Y:S07]  /*2190*/  LDSM.16.M88.4 R88, [R159] ;  /* 0x000000009f58783b */ /* 0x000fee0000000200 */
[C---:B-1----:R-:W-:Y:S08]  /*21a0*/  HMMA.16816.F32 R36, R116.reuse, R64, R36 ;  /* 0x000000407424723c */ /* 0x042ff00000001824 */
[C---:B------:R-:W-:Y:S01]  /*21b0*/  HMMA.16816.F32 R32, R116.reuse, R66, R32 ;  /* 0x000000427420723c */ /* 0x040fe20000001820 */
[----:B------:R-:W1:Y:S07]  /*21c0*/  LDSM.16.M88.4 R64, [R155+0x4800] ;  /* 0x004800009b40783b */ /* 0x000e6e0000000200 */
[C---:B--2---:R-:W-:Y:S08]  /*21d0*/  HMMA.16816.F32 R28, R116.reuse, R60, R28 ;  /* 0x0000003c741c723c */ /* 0x044ff0000000181c */
[----:B------:R-:W-:Y:S01]  /*21e0*/  HMMA.16816.F32 R24, R116, R62, R24 ;  /* 0x0000003e7418723c */ /* 0x000fe20000001818 */
[----:B------:R-:W2:Y:S07]  /*21f0*/  LDSM.16.M88.4 R60, [R155+0x5000] ;  /* 0x005000009b3c783b */ /* 0x000eae0000000200 */
        /* <DEDUP_REMOVED lines=10> */
[C---:B---3--:R-:W-:Y:S08]  /*22a0*/  HMMA.16816.F32 R44, R116.reuse, R68, R44 ;  /* 0x00000044742c723c */ /* 0x048ff0000000182c */
[C---:B------:R-:W-:Y:S01]  /*22b0*/  HMMA.16816.F32 R40, R116.reuse, R70, R40 ;  /* 0x000000467428723c */ /* 0x040fe20000001828 */
[----:B------:R-:W3:Y:S07]  /*22c0*/  LDSM.16.M88.4 R68, [R155+0x4000] ;  /* 0x004000009b44783b */ /* 0x000eee0000000200 */
[C---:B----4-:R-:W-:Y:S08]  /*22d0*/  HMMA.16816.F32 R20, R116.reuse, R56, R20 ;  /* 0x000000387414723c */ /* 0x050ff00000001814 */
[----:B------:R-:W-:Y:S01]  /*22e0*/  HMMA.16816.F32 R16, R116, R58, R16 ;  /* 0x0000003a7410723c */ /* 0x000fe20000001810 */
[----:B------:R-:W4:Y:S01]  /*22f0*/  LDSM.16.M88.4 R56, [R155+0x5800] ;  /* 0x005800009b38783b */ /* 0x000f220000000200 */
[----:B------:R-:W-:-:S06]  /*2300*/  DEPBAR.LE SB0, 0x0 ;  /* 0x000080000000791a */ /* 0x000fcc0000000000 */
[C---:B------:R-:W-:Y:S08]  /*2310*/  HMMA.16816.F32 R12, R116.reuse, R120, R12 ;  /* 0x00000078740c723c */ /* 0x040ff0000000180c */
[C---:B------:R-:W-:Y:S08]  /*2320*/  HMMA.16816.F32 R104, R116.reuse, R112, R104 ;  /* 0x000000707468723c */ /* 0x040ff00000001868 */
[C---:B------:R-:W-:Y:S08]  /*2330*/  HMMA.16816.F32 R8, R116.reuse, R122, R8 ;  /* 0x0000007a7408723c */ /* 0x040ff00000001808 */
[C---:B------:R-:W-:Y:S08]  /*2340*/  HMMA.16816.F32 R100, R116.reuse, R114, R100 ;  /* 0x000000727464723c */ /* 0x040ff00000001864 */
[C---:B------:R-:W-:Y:S08]  /*2350*/  HMMA.16816.F32 R96, R116.reuse, R108, R96 ;  /* 0x0000006c7460723c */ /* 0x040ff00000001860 */
[----:B------:R-:W-:Y:S08]  /*2360*/  HMMA.16816.F32 R92, R116, R110, R92 ;  /* 0x0000006e745c723c */ /* 0x000ff0000000185c */
[C---:B-1----:R-:W-:Y:S08]  /*2370*/  HMMA.16816.F32 R12, R88.reuse, R64, R12 ;  /* 0x00000040580c723c */ /* 0x042ff0000000180c */
[C---:B--2---:R-:W-:Y:S08]  /*2380*/  HMMA.16816.F32 R104, R88.reuse, R60, R104 ;  /* 0x0000003c5868723c */ /* 0x044ff00000001868 */
        /* <DEDUP_REMOVED lines=11> */
[----:B------:R-:W-:-:S07]  /*2440*/  LOP3.LUT R9, R0, 0x200, R127, 0xf8, !PT ;  /* 0x0000020000097812 */ /* 0x000fce00078ef87f */
[----:B------:R-:W-:Y:S01]  /*2450*/  HMMA.16816.F32 R60, R88, R62, R100 ;  /* 0x0000003e583c723c */ /* 0x000fe20000001864 */
[C---:B------:R-:W-:Y:S01]  /*2460*/  SHF.L.U64.HI R102, R130.reuse, 0x4, R131 ;  /* 0x0000000482667819 */ /* 0x040fe20000010283 */
[----:B------:R-:W-:-:S06]  /*2470*/  IMAD.SHL.U32 R101, R130, 0x10, RZ ;  /* 0x0000001082657824 */ /* 0x000fcc00078e00ff */
[C---:B----4-:R-:W-:Y:S08]  /*2480*/  HMMA.16816.F32 R96, R88.reuse, R56, R96 ;  /* 0x000000385860723c */ /* 0x050ff00000001860 */
        /* <DEDUP_REMOVED lines=16> */
.L_x_11240:
[----:B------:R-:W2:Y:S01]  /*2590*/  LD.E R59, desc[UR4][R2.64+0x170] ;  /* 0x00017004023b7980 */ /* 0x000ea2000c101900 */
[C---:B------:R-:W-:Y:S02]  /*25a0*/  LEA R56, R126.reuse, 0xffffff00, 0x7 ;  /* 0xffffff007e387811 */ /* 0x040fe400078e38ff */
[----:B------:R-:W-:Y:S01]  /*25b0*/  LEA R58, R126, 0xffffff80, 0x7 ;  /* 0xffffff807e3a7811 */ /* 0x000fe200078e38ff */
[----:B------:R-:W3:Y:S01]  /*25c0*/  LD.E.64 R70, desc[UR4][R2.64+0x20] ;  /* 0x0000200402467980 */ /* 0x000ee2000c101b00 */
        /* <DEDUP_REMOVED lines=25> */
[----:B------:R-:W-:Y:S02]  /*2760*/  @!P4 VIADD R57, R57, 0x1 ;  /* 0x000000013939c836 */ /* 0x000fe40000000000 */
[-C--:B------:R-:W-:Y:S01]  /*2770*/  ISETP.GE.U32.AND P5, PT, R69, R8.reuse, PT ;  /* 0x000000084500720c */ /* 0x080fe20003fa6070 */
[----:B------:R-:W-:Y:S01]  /*2780*/  @!P2 VIADD R10, R10, 0x1 ;  /* 0x000000010a0aa836 */ /* 0x000fe20000000000 */
[----:B------:R-:W-:Y:S01]  /*2790*/  ISETP.GE.U32.AND P6, PT, R11, R8, PT ;  /* 0x000000080b00720c */ /* 0x000fe20003fc6070 */
[----:B------:R-:W2:Y:S01]  /*27a0*/  LD.E.64 R68, desc[UR4][R2.64+0x38] ;  /* 0x0000380402447980 */ /* 0x000ea2000c101b00 */
[----:B------:R-:W-:-:S09]  /*27b0*/  ISETP.NE.AND P2, PT, R59, RZ, PT ;  /* 0x000000ff3b00720c */ /* 0x000fd20003f45270 */
[----:B------:R-:W-:Y:S02]  /*27c0*/  @P5 IADD3 R10, PT, PT, R10, 0x1, RZ ;  /* 0x000000010a0a5810 */ /* 0x000fe40007ffe0ff */
[----:B------:R-:W-:Y:S02]  /*27d0*/  @P6 VIADD R57, R57, 0x1 ;  /* 0x0000000139396836 */ /* 0x000fe40000000000 */
[----:B------:R-:W-:Y:S02]  /*27e0*/  @!P1 IADD3 R10, PT, PT, -R10, RZ, RZ ;  /* 0x000000ff0a0a9210 */ /* 0x000fe40007ffe1ff */
[----:B------:R-:W-:Y:S01]  /*27f0*/  IMAD.MOV.U32 R0, RZ, RZ, R57 ;  /* 0x000000ffff007224 */ /* 0x000fe200078e0039 */
[----:B------:R-:W-:-:S03]  /*2800*/  LOP3.LUT R57, RZ, R59, RZ, 0x33, !PT ;  /* 0x0000003bff397212 */ /* 0x000fc600078e33ff */
[----:B------:R-:W-:Y:S01]  /*2810*/  @!P3 IMAD.MOV R0, RZ, RZ, -R0 ;  /* 0x000000ffff00b224 */ /* 0x000fe200078e0a00 */
[----:B------:R-:W-:-:S04]  /*2820*/  SEL R6, R57, R10, !P2 ;  /* 0x0000000a39067207 */ /* 0x000fc80005000000 */
[----:B------:R-:W-:Y:S01]  /*2830*/  SEL R57, R57, R0, !P2 ;  /* 0x0000000039397207 */ /* 0x000fe20005000000 */
        /* <DEDUP_REMOVED lines=19> */
.L_x_11241:
[----:B------:R-:W-:Y:S05]  /*2970*/  BSYNC.RECONVERGENT B0 ;  /* 0x0000000000007941 */ /* 0x000fea0003800200 */
.L_x_11239:
[C---:B------:R-:W-:Y:S01]  /*2980*/  LEA R70, P1, R178.reuse, R168, 0x1 ;  /* 0x000000a8b2467211 */ /* 0x040fe200078208ff */
[----:B------:R-:W-:Y:S01]  /*2990*/  @!PT LDS RZ, [RZ] ;  /* 0x00000000fffff984 */ /* 0x000fe20000000800 */
[----:B------:R-:W-:Y:S01]  /*29a0*/  @!PT LDS RZ, [RZ] ;  /* 0x00000000fffff984 */ /* 0x000fe20000000800 */
[----:B------:R-:W-:Y:S01]  /*29b0*/  @!PT LDS RZ, [RZ] ;  /* 0x00000000fffff984 */ /* 0x000fe20000000800 */
[----:B------:R1:W-:Y:S03]  /*29c0*/  LDGSTS.E.BYPASS.LTC128B.128 [R175+0x2000], desc[UR4][R168.64] ;  /* 0x02000000a8af7fae */ /* 0x0003e6000b981a04 */
[----:B------:R-:W-:Y:S02]  /*29d0*/  LEA.HI.X R71, R178, R169, R179, 0x1, P1 ;  /* 0x000000a9b2477211 */ /* 0x000fe400008f0cb3 */
[----:B------:R-:W-:-:S03]  /*29e0*/  IADD3 R68, P1, PT, R70, R166, RZ ;  /* 0x000000a646447210 */ /* 0x000fc60007f3e0ff */
[----:B------:R1:W-:Y:S02]  /*29f0*/  LDGSTS.E.BYPASS.LTC128B.128 [R175+0x2800], desc[UR4][R70.64] ;  /* 0x0280000046af7fae */ /* 0x0003e4000b981a04 */
[----:B------:R-:W-:Y:S01]  /*2a00*/  IMAD.X R69, R71, 0x1, R167, P1 ;  /* 0x0000000147457824 */ /* 0x000fe200008e06a7 */
[----:B------:R-:W-:-:S04]  /*2a10*/  IADD3 R58, P1, PT, R68, R166, RZ ;  /* 0x000000a6443a7210 */ /* 0x000fc80007f3e0ff */
[----:B------:R1:W-:Y:S01]  /*2a20*/  LDGSTS.E.BYPASS.LTC128B.128 [R175+0x3000], desc[UR4][R68.64] ;  /* 0x0300000044af7fae */ /* 0x0003e2000b981a04 */
        /* <DEDUP_REMOVED lines=12> */
[----:B------:R-:W-:-:S05]  /*2af0*/  IMAD.X R75, R73, 0x1, R167, P1 ;  /* 0x00000001494b7824 */ /* 0x000fca00008e06a7 */
[----:B------:R1:W-:Y:S04]  /*2b00*/  LDGSTS.E.BYPASS.LTC128B.128 [R175+0x5800], desc[UR4][R74.64] ;  /* 0x058000004aaf7fae */ /* 0x0003e8000b981a04 */
[----:B------:R-:W0:Y:S02]  /*2b10*/  LDGDEPBAR ;  /* 0x00000000000079af */ /* 0x000e240000000000 */
.L_x_11238:
[----:B------:R-:W-:Y:S05]  /*2b20*/  BSYNC.RECONVERGENT B1 ;  /* 0x0000000000017941 */ /* 0x000fea0003800200 */
.L_x_11237:
        /* <DEDUP_REMOVED lines=32> */
[----:B-1----:R-:W-:Y:S02]  /*2d30*/  FMNMX.FTZ R57, R93, R8, !PT ;  /* 0x000000085d397209 */ /* 0x002fe40007810000 */
[----:B------:R-:W-:Y:S01]  /*2d40*/  LEA R158, R9, R4, 0x1 ;  /* 0x00000004099e7211 */ /* 0x000fe200078e08ff */
[----:B------:R-:W1:Y:S03]  /*2d50*/  SHFL.BFLY PT, R59, R6, 0x2, 0x1f ;  /* 0x0c401f00063b7f89 */ /* 0x000e6600000e0000 */
        /* <DEDUP_REMOVED lines=8> */
[----:B------:R-:W1:Y:S04]  /*2de0*/  SHFL.BFLY PT, R6, R57, 0x2, 0x1f ;  /* 0x0c401f0039067f89 */ /* 0x000e6800000e0000 */
[----:B------:R-:W3:Y:S01]  /*2df0*/  SHFL.BFLY PT, R0, R59, 0x1, 0x1f ;  /* 0x0c201f003b007f89 */ /* 0x000ee200000e0000 */
[----:B-1----:R-:W-:Y:S02]  /*2e00*/  FMNMX.FTZ R6, R57, R6, !PT ;  /* 0x0000000639067209 */ /* 0x002fe40007810000 */
[----:B---3--:R-:W-:-:S03]  /*2e10*/  FMNMX.FTZ R0, R59, R0, !PT ;  /* 0x000000003b007209 */ /* 0x008fc60007810000 */
[----:B------:R-:W1:Y:S01]  /*2e20*/  SHFL.BFLY PT, R11, R6, 0x1, 0x1f ;  /* 0x0c201f00060b7f89 */ /* 0x000e6200000e0000 */
[----:B------:R-:W-:Y:S02]  /*2e30*/  FSETP.NEU.FTZ.AND P1, PT, R0, -INF , PT ;  /* 0xff8000000000780b */ /* 0x000fe40003f3d000 */
[----:B-1----:R-:W-:Y:S02]  /*2e40*/  FMNMX.FTZ R100, R6, R11, !PT ;  /* 0x0000000b06647209 */ /* 0x002fe40007810000 */
[----:B------:R-:W-:Y:S01]  /*2e50*/  LDSM.16.MT88.4 R8, [R152+0x6000] ;  /* 0x006000009808783b */ /* 0x000fe20000004200 */
        /* <DEDUP_REMOVED lines=22> */
[-CC-:B------:R-:W-:Y:S01]  /*2fc0*/  FFMA.FTZ R118, R41, R89.reuse, -R110.reuse ;  /* 0x0000005929767223 */ /* 0x180fe2000001086e */
[----:B------:R-:W2:Y:S01]  /*2fd0*/  MUFU.EX2 R120, R120 ;  /* 0x0000007800787308 */ /* 0x000ea20000000800 */
[-CC-:B------:R-:W-:Y:S01]  /*2fe0*/  FFMA.FTZ R130, R32, R89.reuse, -R110.reuse ;  /* 0x0000005920827223 */ /* 0x180fe2000001086e */
[-C--:B------:R-:W-:Y:S01]  /*2ff0*/  FFMA.FTZ R121, R33, R89.reuse, -R110 ;  /* 0x0000005921797223 */ /* 0x080fe2000001086e */
[-C--:B------:R-:W-:Y:S01]  /*3000*/  FFMA.FTZ R123, R35, R89.reuse, -R88 ;  /* 0x00000059237b7223 */ /* 0x080fe20000010858 */
[-C--:B------:R-:W-:Y:S01]  /*3010*/  FFMA.FTZ R124, R36, R89.reuse, -R110 ;  /* 0x00000059247c7223 */ /* 0x080fe2000001086e */
[-CC-:B------:R-:W-:Y:S01]  /*3020*/  FFMA.FTZ R132, R30, R89.reuse, -R88.reuse ;  /* 0x000000591e847223 */ /* 0x180fe20000010858 */
[-CC-:B------:R-:W-:Y:S01]  /*3030*/  FFMA.FTZ R125, R22, R89.reuse, -R88.reuse ;  /* 0x00000059167d7223 */ /* 0x180fe20000010858 */
[-C--:B------:R-:W-:Y:S01]  /*3040*/  FFMA.FTZ R134, R23, R89.reuse, -R88 ;  /* 0x0000005917867223 */ /* 0x080fe20000010858 */
[----:B------:R-:W-:Y:S01]  /*3050*/  MUFU.EX2 R90, R90 ;  /* 0x0000005a005a7308 */ /* 0x000fe20000000800 */
[-C--:B------:R-:W-:Y:S01]  /*3060*/  FFMA.FTZ R127, R20, R89.reuse, -R110 ;  /* 0x00000059147f7223 */ /* 0x080fe2000001086e */
[-C--:B------:R-:W-:Y:S01]  /*3070*/  FFMA.FTZ R62, R62, R89.reuse, -R88 ;  /* 0x000000593e3e7223 */ /* 0x080fe20000010858 */
[-CC-:B------:R-:W-:Y:S01]  /*3080*/  FFMA.FTZ R60, R60, R89.reuse, -R110.reuse ;  /* 0x000000593c3c7223 */ /* 0x180fe2000001086e */
[-C--:B------:R-:W-:Y:S01]  /*3090*/  FFMA.FTZ R61, R61, R89.reuse, -R110 ;  /* 0x000000593d3d7223 */ /* 0x080fe2000001086e */
[-C--:B------:R-:W-:Y:S01]  /*30a0*/  FFMA.FTZ R63, R63, R89.reuse, -R88 ;  /* 0x000000593f3f7223 */ /* 0x080fe20000010858 */
[-CC-:B------:R-:W-:Y:S01]  /*30b0*/  FFMA.FTZ R97, R97, R89.reuse, -R110.reuse ;  /* 0x0000005961617223 */ /* 0x180fe2000001086e */
[----:B------:R-:W-:Y:S01]  /*30c0*/  FFMA.FTZ R92, R92, R89, -R110 ;  /* 0x000000595c5c7223 */ /* 0x000fe2000001086e */
[----:B------:R-:W3:Y:S01]  /*30d0*/  MUFU.EX2 R91, R91 ;  /* 0x0000005b005b7308 */ /* 0x000ee20000000800 */
[----:B--2---:R-:W-:Y:S01]  /*30e0*/  F2FP.F16.F32.PACK_AB R73, R120, R117 ;  /* 0x000000757849723e */ /* 0x004fe200000000ff */
[----:B------:R-:W-:Y:S01]  /*30f0*/  FADD.FTZ R117, R117, R120 ;  /* 0x0000007875757221 */ /* 0x000fe20000010000 */
[----:B------:R-:W-:-:S05]  /*3100*/  FFMA.FTZ R95, R95, R89, -R88 ;  /* 0x000000595f5f7223 */ /* 0x000fca0000010858 */
[----:B------:R-:W-:Y:S08]  /*3110*/  MUFU.EX2 R119, R119 ;  /* 0x0000007700777308 */ /* 0x000ff00000000800 */
[----:B------:R-:W2:Y:S01]  /*3120*/  MUFU.EX2 R122, R122 ;  /* 0x0000007a007a7308 */ /* 0x000ea20000000800 */
[----:B---3--:R-:W-:Y:S01]  /*3130*/  F2FP.F16.F32.PACK_AB R75, R91, R90 ;  /* 0x0000005a5b4b723e */ /* 0x008fe200000000ff */
[----:B------:R-:W-:-:S04]  /*3140*/  FADD.FTZ R90, R90, R117 ;  /* 0x000000755a5a7221 */ /* 0x000fc80000010000 */
[----:B------:R-:W-:Y:S02]  /*3150*/  FADD.FTZ R90, R91, R90 ;  /* 0x0000005a5b5a7221 */ /* 0x000fe40000010000 */
[----:B------:R-:W-:Y:S08]  /*3160*/  MUFU.EX2 R111, R111 ;  /* 0x0000006f006f7308 */ /* 0x000ff00000000800 */
[----:B------:R-:W3:Y:S01]  /*3170*/  MUFU.EX2 R114, R114 ;  /* 0x0000007200727308 */ /* 0x000ee20000000800 */
[----:B--2---:R-:W-:Y:S01]  /*3180*/  F2FP.F16.F32.PACK_AB R72, R122, R119 ;  /* 0x000000777a48723e */ /* 0x004fe200000000ff */
[----:B------:R-:W-:-:S06]  /*3190*/  FADD.FTZ R122, R119, R122 ;  /* 0x0000007a777a7221 */ /* 0x000fcc0000010000 */
[----:B------:R-:W-:Y:S08]  /*31a0*/  MUFU.EX2 R103, R103 ;  /* 0x0000006700677308 */ /* 0x000ff00000000800 */
[----:B------:R-:W2:Y:S01]  /*31b0*/  MUFU.EX2 R108, R108 ;  /* 0x0000006c006c7308 */ /* 0x000ea20000000800 */
[----:B---3--:R-:W-:Y:S01]  /*31c0*/  F2FP.F16.F32.PACK_AB R74, R114, R111 ;  /* 0x0000006f724a723e */ /* 0x008fe200000000ff */
[----:B------:R-:W-:-:S06]  /*31d0*/  FADD.FTZ R111, R111, R122 ;  /* 0x0000007a6f6f7221 */ /* 0x000fcc0000010000 */
[----:B------:R-:W-:Y:S01]  /*31e0*/  MUFU.EX2 R109, R109 ;  /* 0x0000006d006d7308 */ /* 0x000fe20000000800 */
[C---:B-1----:R-:W-:Y:S07]  /*31f0*/  HMMA.16816.F32 R56, R72.reuse, R52, RZ ;  /* 0x000000344838723c */ /* 0x042fee00000018ff */
[----:B------:R-:W1:Y:S01]  /*3200*/  MUFU.EX2 R112, R112 ;  /* 0x0000007000707308 */ /* 0x000e620000000800 */
[C---:B------:R-:W-:Y:S07]  /*3210*/  HMMA.16816.F32 R52, R72.reuse, R54, RZ ;  /* 0x000000364834723c */ /* 0x040fee00000018ff */
[----:B------:R-:W-:Y:S01]  /*3220*/  MUFU.EX2 R113, R113 ;  /* 0x0000007100717308 */ /* 0x000fe20000000800 */
[----:B------:R-:W-:Y:S01]  /*3230*/  HMMA.16816.F32 R48, R72, R80, RZ ;  /* 0x000000504830723c */ /* 0x000fe200000018ff */
[----:B--2---:R-:W-:Y:S01]  /*3240*/  F2FP.F16.F32.PACK_AB R81, R108, R103 ;  /* 0x000000676c51723e */ /* 0x004fe200000000ff */
[----:B------:R-:W-:-:S04]  /*3250*/  FADD.FTZ R103, R103, R90 ;  /* 0x0000005a67677221 */ /* 0x000fc80000010000 */
[----:B------:R-:W-:Y:S01]  /*3260*/  FADD.FTZ R108, R108, R103 ;  /* 0x000000676c6c7221 */ /* 0x000fe20000010000 */
[----:B------:R-:W2:Y:S01]  /*3270*/  MUFU.EX2 R116, R116 ;  /* 0x0000007400747308 */ /* 0x000ea20000000800 */
[----:B------:R-:W-:Y:S01]  /*3280*/  HMMA.16816.F32 R44, R72, R82, RZ ;  /* 0x00000052482c723c */ /* 0x000fe200000018ff */
[----:B-1----:R-:W-:Y:S01]  /*3290*/  F2FP.F16.F32.PACK_AB R83, R112, R109 ;  /* 0x0000006d7053723e */ /* 0x002fe200000000ff */
[----:B------:R-:W-:-:S04]  /*32a0*/  FADD.FTZ R109, R109, R108 ;  /* 0x0000006c6d6d7221 */ /* 0x000fc80000010000 */
[----:B------:R-:W-:Y:S01]  /*32b0*/  FADD.FTZ R112, R112, R109 ;  /* 0x0000006d70707221 */ /* 0x000fe20000010000 */
[----:B------:R-:W-:Y:S01]  /*32c0*/  MUFU.EX2 R115, R115 ;  /* 0x0000007300737308 */ /* 0x000fe20000000800 */
[C---:B------:R-:W-:Y:S07]  /*32d0*/  HMMA.16816.F32 R4, R72.reuse, R68, RZ ;  /* 0x000000444804723c */ /* 0x040fee00000018ff */
[----:B------:R-:W1:Y:S01]  /*32e0*/  MUFU.EX2 R118, R118 ;  /* 0x0000007600767308 */ /* 0x000e620000000800 */
[----:B--2---:R-:W-:Y:S01]  /*32f0*/  F2FP.F16.F32.PACK_AB R80, R116, R113 ;  /* 0x000000717450723e */ /* 0x004fe200000000ff */
[C---:B------:R-:W-:Y:S06]  /*3300*/  HMMA.16816.F32 R40, R72.reuse, R8, RZ ;  /* 0x000000084828723c */ /* 0x040fec00000018ff */
[----:B------:R-:W-:Y:S02]  /*3310*/  MUFU.EX2 R124, R124 ;  /* 0x0000007c007c7308 */ /* 0x000fe40000000800 */
[C---:B------:R-:W-:Y:S06]  /*3320*/  HMMA.16816.F32 R68, R72.reuse, R70, RZ ;  /* 0x000000464844723c */ /* 0x040fec00000018ff */
[----:B------:R-:W-:Y:S01]  /*3330*/  MUFU.EX2 R130, R130 ;  /* 0x0000008200827308 */ /* 0x000fe20000000800 */
[----:B-1----:R-:W-:Y:S01]  /*3340*/  F2FP.F16.F32.PACK_AB R82, R118, R115 ;  /* 0x000000737652723e */ /* 0x002fe200000000ff */
[----:B------:R-:W-:Y:S01]  /*3350*/  HMMA.16816.F32 R8, R72, R10, RZ ;  /* 0x0000000a4808723c */ /* 0x000fe200000018ff */
[----:B------:R-:W1:Y:S05]  /*3360*/  LDSM.16.MT88.4 R72, [R153+0x6800] ;  /* 0x006800009948783b */ /* 0x000e6a0000004200 */
[----:B------:R-:W2:Y:S02]  /*3370*/  MUFU.EX2 R121, R121 ;  /* 0x0000007900797308 */ /* 0x000ea40000000800 */
[C---:B------:R-:W-:Y:S06]  /*3380*/  HMMA.16816.F32 R56, R80.reuse, R76, R56 ;  /* 0x0000004c5038723c */ /* 0x040fec0000001838 */
[----:B------:R-:W-:Y:S02]  /*3390*/  MUFU.EX2 R123, R123 ;  /* 0x0000007b007b7308 */ /* 0x000fe40000000800 */
[C---:B------:R-:W-:Y:S01]  /*33a0*/  HMMA.16816.F32 R52, R80.reuse, R78, R52 ;  /* 0x0000004e5034723c */ /* 0x040fe20000001834 */
[----:B------:R-:W3:Y:S05]  /*33b0*/  LDSM.16.MT88.4 R76, [R152+0x6800] ;  /* 0x00680000984c783b */ /* 0x000eea0000004200 */
[----:B------:R-:W-:Y:S02]  /*33c0*/  MUFU.EX2 R132, R132 ;  /* 0x0000008400847308 */ /* 0x000fe40000000800 */
[C---:B------:R-:W-:Y:S01]  /*33d0*/  HMMA.16816.F32 R4, R80.reuse, R84, R4 ;  /* 0x000000545004723c */ /* 0x040fe20000001804 */
[-CC-:B------:R-:W-:Y:S01]  /*33e0*/  FFMA.FTZ R84, R34, R89.reuse, -R88.reuse ;  /* 0x0000005922547223 */ /* 0x180fe20000010858 */
[-CC-:B------:R-:W-:Y:S01]  /*33f0*/  FFMA.FTZ R85, R38, R89.reuse, -R88.reuse ;  /* 0x0000005926557223 */ /* 0x180fe20000010858 */
[----:B------:R-:W4:Y:S03]  /*3400*/  LDSM.16.MT88.4 R32, [R154+0x7000] ;  /* 0x007000009a20783b */ /* 0x000f260000004200 */
[----:B------:R-:W-:Y:S02]  /*3410*/  MUFU.EX2 R125, R125 ;  /* 0x0000007d007d7308 */ /* 0x000fe40000000800 */
[----:B------:R-:W-:Y:S01]  /*3420*/  HMMA.16816.F32 R68, R80, R86, R68 ;  /* 0x000000565044723c */ /* 0x000fe20000001844 */
[-C--:B------:R-:W-:Y:S01]  /*3430*/  FFMA.FTZ R86, R39, R89.reuse, -R88 ;  /* 0x0000005927567223 */ /* 0x080fe20000010858 */
[----:B------:R-:W-:-:S02]  /*3440*/  FFMA.FTZ R87, R37, R89, -R110 ;  /* 0x0000005925577223 */ /* 0x000fc4000001086e */
[----:B------:R-:W5:Y:S02]  /*3450*/  LDSM.16.MT88.4 R36, [R158+0x7000] ;  /* 0x007000009e24783b */ /* 0x000f640000004200 */
[----:B------:R-:W-:Y:S02]  /*3460*/  MUFU.EX2 R85, R85 ;  /* 0x0000005500557308 */ /* 0x000fe40000000800 */
[C---:B-1----:R-:W-:Y:S06]  /*3470*/  HMMA.16816.F32 R48, R80.reuse, R72, R48 ;  /* 0x000000485030723c */ /* 0x042fec0000001830 */
[----:B------:R-:W1:Y:S02]  /*3480*/  MUFU.EX2 R86, R86 ;  /* 0x0000005600567308 */ /* 0x000e640000000800 */
[----:B------:R-:W-:Y:S01]  /*3490*/  HMMA.16816.F32 R44, R80, R74, R44 ;  /* 0x0000004a502c723c */ /* 0x000fe2000000182c */
[----:B--2---:R-:W-:-:S05]  /*34a0*/  F2FP.F16.F32.PACK_AB R74, R121, R130 ;  /* 0x00000082794a723e */ /* 0x004fca00000000ff */
[----:B------:R-:W2:Y:S02]  /*34b0*/  MUFU.EX2 R84, R84 ;  /* 0x0000005400547308 */ /* 0x000ea40000000800 */
[C---:B---3--:R-:W-:Y:S06]  /*34c0*/  HMMA.16816.F32 R40, R80.reuse, R76, R40 ;  /* 0x0000004c5028723c */ /* 0x048fec0000001828 */
[----:B------:R-:W3:Y:S01]  /*34d0*/  MUFU.EX2 R87, R87 ;  /* 0x0000005700577308 */ /* 0x000ee20000000800 */
[----:B-1----:R-:W-:Y:S01]  /*34e0*/  F2FP.F16.F32.PACK_AB R73, R86, R85 ;  /* 0x000000555649723e */ /* 0x002fe200000000ff */
[----:B------:R-:W-:Y:S01]  /*34f0*/  HMMA.16816.F32 R8, R80, R78, R8 ;  /* 0x0000004e5008723c */ /* 0x000fe20000001808 */
[----:B------:R-:W1:Y:S01]  /*3500*/  LDSM.16.MT88.4 R76, [R153+0x7000] ;  /* 0x00700000994c783b */ /* 0x000e620000004200 */
[-CC-:B------:R-:W-:Y:S01]  /*3510*/  FFMA.FTZ R80, R26, R89.reuse, -R88.reuse ;  /* 0x000000591a507223 */ /* 0x180fe20000010858 */
[-CC-:B------:R-:W-:Y:S01]  /*3520*/  FFMA.FTZ R83, R27, R89.reuse, -R88.reuse ;  /* 0x000000591b537223 */ /* 0x180fe20000010858 */
[-C--:B------:R-:W-:Y:S01]  /*3530*/  FFMA.FTZ R81, R31, R89.reuse, -R88 ;  /* 0x000000591f517223 */ /* 0x080fe20000010858 */
[----:B------:R-:W-:Y:S01]  /*3540*/  FFMA.FTZ R82, R28, R89, -R110 ;  /* 0x000000591c527223 */ /* 0x000fe2000001086e */
[----:B--2---:R-:W-:Y:S01]  /*3550*/  F2FP.F16.F32.PACK_AB R75, R123, R84 ;  /* 0x000000547b4b723e */ /* 0x004fe200000000ff */
[----:B------:R-:W-:Y:S01]  /*3560*/  MUFU.EX2 R134, R134 ;  /* 0x0000008600867308 */ /* 0x000fe20000000800 */
[----:B---3--:R-:W-:-:S07]  /*3570*/  F2FP.F16.F32.PACK_AB R72, R87, R124 ;  /* 0x0000007c5748723e */ /* 0x008fce00000000ff */
[----:B------:R-:W2:Y:S01]  /*3580*/  MUFU.EX2 R81, R81 ;  /* 0x0000005100517308 */ /* 0x000ea20000000800 */
[C---:B----4-:R-:W-:Y:S07]  /*3590*/  HMMA.16816.F32 R56, R72.reuse, R32, R56 ;  /* 0x000000204838723c */ /* 0x050fee0000001838 */
[----:B------:R-:W-:Y:S01]  /*35a0*/  MUFU.EX2 R80, R80 ;  /* 0x0000005000507308 */ /* 0x000fe20000000800 */
[C---:B------:R-:W-:Y:S01]  /*35b0*/  HMMA.16816.F32 R52, R72.reuse, R34, R52 ;  /* 0x000000224834723c */ /* 0x040fe20000001834 */
[----:B------:R-:W3:Y:S06]  /*35c0*/  LDSM.16.MT88.4 R32, [R152+0x7000] ;  /* 0x007000009820783b */ /* 0x000eec0000004200 */
[----:B------:R-:W-:Y:S01]  /*35d0*/  MUFU.EX2 R82, R82 ;  /* 0x0000005200527308 */ /* 0x000fe20000000800 */
[C---:B-----5:R-:W-:Y:S07]  /*35e0*/  HMMA.16816.F32 R4, R72.reuse, R36, R4 ;  /* 0x000000244804723c */ /* 0x060fee0000001804 */
[----:B------:R-:W-:Y:S01]  /*35f0*/  MUFU.EX2 R83, R83 ;  /* 0x0000005300537308 */ /* 0x000fe20000000800 */
[----:B-1----:R-:W-:Y:S01]  /*3600*/  HMMA.16816.F32 R48, R72, R76, R48 ;  /* 0x0000004c4830723c */ /* 0x002fe20000001830 */
[-CC-:B------:R-:W-:Y:S01]  /*3610*/  FFMA.FTZ R76, R24, R89.reuse, -R110.reuse ;  /* 0x00000059184c7223 */ /* 0x180fe2000001086e */
[----:B------:R-:W-:-:S05]  /*3620*/  FFMA.FTZ R77, R29, R89, -R110 ;  /* 0x000000591d4d7223 */ /* 0x000fca000001086e */
[----:B------:R-:W-:Y:S01]  /*3630*/  MUFU.EX2 R127, R127 ;  /* 0x0000007f007f7308 */ /* 0x000fe20000000800 */
[----:B------:R-:W-:Y:S01]  /*3640*/  LDSM.16.MT88.4 R28, [R158+0x7800] ;  /* 0x007800009e1c783b */ /* 0x000fe20000004200 */
[C---:B------:R-:W-:Y:S01]  /*3650*/  HMMA.16816.F32 R44, R72.reuse, R78, R44 ;  /* 0x0000004e482c723c */ /* 0x040fe2000000182c */
[-C--:B------:R-:W-:Y:S01]  /*3660*/  FFMA.FTZ R79, R25, R89.reuse, -R110 ;  /* 0x00000059194f7223 */ /* 0x080fe2000001086e */
[----:B------:R-:W-:Y:S01]  /*3670*/  FFMA.FTZ R78, R18, R89, -R88 ;  /* 0x00000059124e7223 */ /* 0x000fe20000010858 */
[----:B------:R-:W1:Y:S03]  /*3680*/  LDSM.16.MT88.4 R24, [R154+0x7800] ;  /* 0x007800009a18783b */ /* 0x000e660000004200 */
[----:B------:R-:W4:Y:S02]  /*3690*/  MUFU.EX2 R77, R77 ;  /* 0x0000004d004d7308 */ /* 0x000f240000000800 */
[C---:B------:R-:W-:Y:S01]  /*36a0*/  HMMA.16816.F32 R68, R72.reuse, R38, R68 ;  /* 0x000000264844723c */ /* 0x040fe20000001844 */
[----:B------:R-:W5:Y:S05]  /*36b0*/  LDSM.16.MT88.4 R36, [R153+0x7800] ;  /* 0x007800009924783b */ /* 0x000f6a0000004200 */
[----:B------:R-:W-:Y:S02]  /*36c0*/  MUFU.EX2 R76, R76 ;  /* 0x0000004c004c7308 */ /* 0x000fe40000000800 */
[----:B---3--:R-:W-:Y:S01]  /*36d0*/  HMMA.16816.F32 R40, R72, R32, R40 ;  /* 0x000000204828723c */ /* 0x008fe20000001828 */
[----:B--2---:R-:W-:-:S05]  /*36e0*/  F2FP.F16.F32.PACK_AB R33, R81, R132 ;  /* 0x000000845121723e */ /* 0x004fca00000000ff */
[----:B------:R-:W2:Y:S01]  /*36f0*/  MUFU.EX2 R79, R79 ;  /* 0x0000004f004f7308 */ /* 0x000ea20000000800 */
[----:B----4-:R-:W-:Y:S01]  /*3700*/  F2FP.F16.F32.PACK_AB R32, R77, R82 ;  /* 0x000000524d20723e */ /* 0x010fe200000000ff */
[----:B------:R-:W-:Y:S01]  /*3710*/  HMMA.16816.F32 R8, R72, R34, R8 ;  /* 0x000000224808723c */ /* 0x000fe20000001808 */
[----:B------:R-:W-:Y:S01]  /*3720*/  F2FP.F16.F32.PACK_AB R35, R83, R80 ;  /* 0x000000505323723e */ /* 0x000fe200000000ff */
[----:B------:R-:W-:Y:S04]  /*3730*/  LDSM.16.MT88.4 R72, [R154+0x9800] ;  /* 0x009800009a48783b */ /* 0x000fe80000004200 */
[----:B------:R-:W-:Y:S08]  /*3740*/  MUFU.EX2 R78, R78 ;  /* 0x0000004e004e7308 */ /* 0x000ff00000000800 */
[----:B------:R-:W-:Y:S01]  /*3750*/  MUFU.EX2 R62, R62 ;  /* 0x0000003e003e7308 */ /* 0x000fe20000000800 */
[----:B--2---:R-:W-:-:S07]  /*3760*/  F2FP.F16.F32.PACK_AB R34, R79, R76 ;  /* 0x0000004c4f22723e */ /* 0x004fce00000000ff */
[C---:B-1----:R-:W-:Y:S01]  /*3770*/  HMMA.16816.F32 R56, R32.reuse, R24, R56 ;  /* 0x000000182038723c */ /* 0x042fe20000001838 */
[----:B------:R-:W-:Y:S07]  /*3780*/  MUFU.EX2 R60, R60 ;  /* 0x0000003c003c7308 */ /* 0x000fee0000000800 */
[C---:B------:R-:W-:Y:S01]  /*3790*/  HMMA.16816.F32 R52, R32.reuse, R26, R52 ;  /* 0x0000001a2034723c */ /* 0x040fe20000001834 */
[----:B------:R-:W1:Y:S01]  /*37a0*/  LDSM.16.MT88.4 R24, [R152+0x7800] ;  /* 0x007800009818783b */ /* 0x000e620000004200 */
[----:B------:R-:W-:Y:S06]  /*37b0*/  MUFU.EX2 R61, R61 ;  /* 0x0000003d003d7308 */ /* 0x000fec0000000800 */
[C---:B-----5:R-:W-:Y:S01]  /*37c0*/  HMMA.16816.F32 R48, R32.reuse, R36, R48 ;  /* 0x000000242030723c */ /* 0x060fe20000001830 */
[-CC-:B------:R-:W-:Y:S01]  /*37d0*/  FFMA.FTZ R37, R16, R89.reuse, -R110.reuse ;  /* 0x0000005910257223 */ /* 0x180fe2000001086e */
[-CC-:B------:R-:W-:Y:S01]  /*37e0*/  FFMA.FTZ R36, R21, R89.reuse, -R110.reuse ;  /* 0x0000005915247223 */ /* 0x180fe2000001086e */
[----:B------:R-:W-:Y:S01]  /*37f0*/  MUFU.EX2 R63, R63 ;  /* 0x0000003f003f7308 */ /* 0x000fe20000000800 */
[----:B------:R-:W-:Y:S04]  /*3800*/  LDSM.16.MT88.4 R20, [R158+0x8000] ;  /* 0x008000009e14783b */ /* 0x000fe80000004200 */
[C---:B------:R-:W-:Y:S01]  /*3810*/  HMMA.16816.F32 R44, R32.reuse, R38, R44 ;  /* 0x00000026202c723c */ /* 0x040fe2000000182c */
[-C--:B------:R-:W-:Y:S01]  /*3820*/  FFMA.FTZ R38, R17, R89.reuse, -R110 ;  /* 0x0000005911267223 */ /* 0x080fe2000001086e */
[----:B------:R-:W-:Y:S01]  /*3830*/  FFMA.FTZ R39, R19, R89, -R88 ;  /* 0x0000005913277223 */ /* 0x000fe20000010858 */
[----:B------:R-:W2:Y:S01]  /*3840*/  MUFU.EX2 R36, R36 ;  /* 0x0000002400247308 */ /* 0x000ea20000000800 */
[----:B------:R-:W3:Y:S04]  /*3850*/  LDSM.16.MT88.4 R16, [R154+0x8000] ;  /* 0x008000009a10783b */ /* 0x000ee80000004200 */
[C---:B------:R-:W-:Y:S03]  /*3860*/  HMMA.16816.F32 R4, R32.reuse, R28, R4 ;  /* 0x0000001c2004723c */ /* 0x040fe60000001804 */
[----:B------:R-:W-:Y:S05]  /*3870*/  MUFU.EX2 R37, R37 ;  /* 0x0000002500257308 */ /* 0x000fea0000000800 */
[C---:B------:R-:W-:Y:S01]  /*3880*/  HMMA.16816.F32 R68, R32.reuse, R30, R68 ;  /* 0x0000001e2044723c */ /* 0x040fe20000001844 */
[----:B------:R-:W4:Y:S02]  /*3890*/  LDSM.16.MT88.4 R28, [R153+0x8000] ;  /* 0x00800000991c783b */ /* 0x000f240000004200 */
[----:B------:R-:W5:Y:S05]  /*38a0*/  MUFU.EX2 R38, R38 ;  /* 0x0000002600267308 */ /* 0x000f6a0000000800 */
[----:B-1----:R-:W-:Y:S01]  /*38b0*/  HMMA.16816.F32 R40, R32, R24, R40 ;  /* 0x000000182028723c */ /* 0x002fe20000001828 */
[----:B--2---:R-:W-:-:S02]  /*38c0*/  F2FP.F16.F32.PACK_AB R24, R36, R127 ;  /* 0x0000007f2418723e */ /* 0x004fc400000000ff */
[----:B------:R-:W1:Y:S01]  /*38d0*/  MUFU.EX2 R39, R39 ;  /* 0x0000002700277308 */ /* 0x000e620000000800 */
[----:B------:R-:W-:-:S04]  /*38e0*/  F2FP.F16.F32.PACK_AB R25, R134, R125 ;  /* 0x0000007d8619723e */ /* 0x000fc800000000ff */
[----:B------:R-:W-:Y:S01]  /*38f0*/  HMMA.16816.F32 R8, R32, R26, R8 ;  /* 0x0000001a2008723c */ /* 0x000fe20000001808 */
[-CC-:B------:R-:W-:Y:S01]  /*3900*/  FFMA.FTZ R33, R14, R89.reuse, -R88.reuse ;  /* 0x000000590e217223 */ /* 0x180fe20000010858 */
[----:B------:R-:W-:Y:S01]  /*3910*/  FFMA.FTZ R34, R15, R89, -R88 ;  /* 0x000000590f227223 */ /* 0x000fe20000010858 */
[----:B-----5:R-:W-:Y:S01]  /*3920*/  F2FP.F16.F32.PACK_AB R26, R38, R37 ;  /* 0x00000025261a723e */ /* 0x020fe200000000ff */
[-C--:B------:R-:W-:Y:S01]  /*3930*/  FFMA.FTZ R35, R12, R89.reuse, -R110 ;  /* 0x000000590c237223 */ /* 0x080fe2000001086e */
[-C--:B------:R-:W-:Y:S01]  /*3940*/  FFMA.FTZ R32, R66, R89.reuse, -R88 ;  /* 0x0000005942207223 */ /* 0x080fe20000010858 */
[-C--:B------:R-:W-:Y:S01]  /*3950*/  FFMA.FTZ R66, R104, R89.reuse, -R110 ;  /* 0x0000005968427223 */ /* 0x080fe2000001086e */
[----:B------:R-:W-:Y:S01]  /*3960*/  MUFU.EX2 R33, R33 ;  /* 0x0000002100217308 */ /* 0x000fe20000000800 */
[----:B------:R-:W-:Y:S01]  /*3970*/  FFMA.FTZ R104, R98, R89, -R88 ;  /* 0x0000005962687223 */ /* 0x000fe20000010858 */
[----:B-1----:R-:W-:-:S06]  /*3980*/  F2FP.F16.F32.PACK_AB R27, R39, R78 ;  /* 0x0000004e271b723e */ /* 0x002fcc00000000ff */
[----:B------:R-:W-:Y:S01]  /*3990*/  MUFU.EX2 R34, R34 ;  /* 0x0000002200227308 */ /* 0x000fe20000000800 */
[C---:B---3--:R-:W-:Y:S07]  /*39a0*/  HMMA.16816.F32 R56, R24.reuse, R16, R56 ;  /* 0x000000101838723c */ /* 0x048fee0000001838 */
[----:B------:R-:W-:Y:S01]  /*39b0*/  MUFU.EX2 R32, R32 ;  /* 0x0000002000207308 */ /* 0x000fe20000000800 */
[C---:B------:R-:W-:Y:S01]  /*39c0*/  HMMA.16816.F32 R52, R24.reuse, R18, R52 ;  /* 0x000000121834723c */ /* 0x040fe20000001834 */
[----:B------:R-:W1:Y:S06]  /*39d0*/  LDSM.16.MT88.4 R16, [R152+0x8000] ;  /* 0x008000009810783b */ /* 0x000e6c0000004200 */
[----:B------:R-:W-:Y:S01]  /*39e0*/  MUFU.EX2 R35, R35 ;  /* 0x0000002300237308 */ /* 0x000fe20000000800 */
[----:B----4-:R-:W-:Y:S01]  /*39f0*/  HMMA.16816.F32 R48, R24, R28, R48 ;  /* 0x0000001c1830723c */ /* 0x010fe20000001830 */
[-CC-:B------:R-:W-:Y:S01]  /*3a00*/  FFMA.FTZ R28, R13, R89.reuse, -R110.reuse ;  /* 0x000000590d1c7223 */ /* 0x180fe2000001086e */
[-C--:B------:R-:W-:Y:S01]  /*3a10*/  FFMA.FTZ R29, R64, R89.reuse, -R110 ;  /* 0x00000059401d7223 */ /* 0x080fe2000001086e */
[----:B------:R-:W2:Y:S01]  /*3a20*/  LDSM.16.MT88.4 R12, [R158+0x8800] ;  /* 0x008800009e0c783b */ /* 0x000ea20000004200 */
[----:B------:R-:W-:-:S03]  /*3a30*/  FFMA.FTZ R64, R106, R89, -R88 ;  /* 0x000000596a407223 */ /* 0x000fc60000010858 */
[----:B------:R-:W-:Y:S01]  /*3a40*/  MUFU.EX2 R66, R66 ;  /* 0x0000004200427308 */ /* 0x000fe20000000800 */
[-C--:B------:R-:W-:Y:S01]  /*3a50*/  FFMA.FTZ R106, R94, R89.reuse, -R88 ;  /* 0x000000595e6a7223 */ /* 0x080fe20000010858 */
[C---:B------:R-:W-:Y:S01]  /*3a60*/  HMMA.16816.F32 R44, R24.reuse, R30, R44 ;  /* 0x0000001e182c723c */ /* 0x040fe2000000182c */
[-C--:B------:R-:W-:Y:S01]  /*3a70*/  FFMA.FTZ R30, R65, R89.reuse, -R110 ;  /* 0x00000059411e7223 */ /* 0x080fe2000001086e */
[-CC-:B------:R-:W-:Y:S01]  /*3a80*/  FFMA.FTZ R31, R67, R89.reuse, -R88.reuse ;  /* 0x00000059431f7223 */ /* 0x180fe20000010858 */
[-C--:B------:R-:W-:Y:S01]  /*3a90*/  FFMA.FTZ R65, R107, R89.reuse, -R88 ;  /* 0x000000596b417223 */ /* 0x080fe20000010858 */
[-C--:B------:R-:W-:Y:S02]  /*3aa0*/  FFMA.FTZ R67, R105, R89.reuse, -R110 ;  /* 0x0000005969437223 */ /* 0x080fe4000001086e */
[----:B------:R-:W3:Y:S01]  /*3ab0*/  MUFU.EX2 R28, R28 ;  /* 0x0000001c001c7308 */ /* 0x000ee20000000800 */
[-C--:B------:R-:W-:Y:S01]  /*3ac0*/  FFMA.FTZ R105, R99, R89.reuse, -R88 ;  /* 0x0000005963697223 */ /* 0x080fe20000010858 */
[----:B------:R-:W-:Y:S01]  /*3ad0*/  FFMA.FTZ R107, R96, R89, -R110 ;  /* 0x00000059606b7223 */ /* 0x000fe2000001086e */
[C---:B------:R-:W-:Y:S05]  /*3ae0*/  HMMA.16816.F32 R4, R24.reuse, R20, R4 ;  /* 0x000000141804723c */ /* 0x040fea0000001804 */
[----:B------:R-:W-:Y:S03]  /*3af0*/  MUFU.EX2 R29, R29 ;  /* 0x0000001d001d7308 */ /* 0x000fe60000000800 */
[C---:B------:R-:W-:Y:S01]  /*3b00*/  HMMA.16816.F32 R68, R24.reuse, R22, R68 ;  /* 0x000000161844723c */ /* 0x040fe20000001844 */
[----:B------:R-:W4:Y:S04]  /*3b10*/  LDSM.16.MT88.4 R20, [R154+0x8800] ;  /* 0x008800009a14783b */ /* 0x000f280000004200 */
[----:B------:R-:W5:Y:S03]  /*3b20*/  MUFU.EX2 R30, R30 ;  /* 0x0000001e001e7308 */ /* 0x000f660000000800 */
[----:B-1----:R-:W-:Y:S01]  /*3b30*/  HMMA.16816.F32 R40, R24, R16, R40 ;  /* 0x000000101828723c */ /* 0x002fe20000001828 */
[----:B---3--:R-:W-:-:S02]  /*3b40*/  F2FP.F16.F32.PACK_AB R16, R28, R35 ;  /* 0x000000231c10723e */ /* 0x008fc400000000ff */
[----:B------:R-:W-:Y:S02]  /*3b50*/  F2FP.F16.F32.PACK_AB R17, R34, R33 ;  /* 0x000000212211723e */ /* 0x000fe400000000ff */
[----:B------:R-:W1:Y:S03]  /*3b60*/  MUFU.EX2 R31, R31 ;  /* 0x0000001f001f7308 */ /* 0x000e660000000800 */
[----:B------:R-:W-:Y:S01]  /*3b70*/  HMMA.16816.F32 R8, R24, R18, R8 ;  /* 0x000000121808723c */ /* 0x000fe20000001808 */
[----:B------:R-:W3:Y:S04]  /*3b80*/  LDSM.16.MT88.4 R24, [R153+0x8800] ;  /* 0x008800009918783b */ /* 0x000ee80000004200 */
[----:B------:R-:W-:Y:S01]  /*3b90*/  MUFU.EX2 R64, R64 ;  /* 0x0000004000407308 */ /* 0x000fe20000000800 */
[----:B-----5:R-:W-:-:S07]  /*3ba0*/  F2FP.F16.F32.PACK_AB R18, R30, R29 ;  /* 0x0000001d1e12723e */ /* 0x020fce00000000ff */
[----:B------:R-:W-:Y:S01]  /*3bb0*/  MUFU.EX2 R65, R65 ;  /* 0x0000004100417308 */ /* 0x000fe20000000800 */
[----:B-1----:R-:W-:-:S07]  /*3bc0*/  F2FP.F16.F32.PACK_AB R19, R31, R32 ;  /* 0x000000201f13723e */ /* 0x002fce00000000ff */
[C---:B--2---:R-:W-:Y:S01]  /*3bd0*/  HMMA.16816.F32 R4, R16.reuse, R12, R4 ;  /* 0x0000000c1004723c */ /* 0x044fe20000001804 */
[----:B------:R-:W1:Y:S07]  /*3be0*/  MUFU.EX2 R67, R67 ;  /* 0x0000004300437308 */ /* 0x000e6e0000000800 */
[C---:B------:R-:W-:Y:S01]  /*3bf0*/  HMMA.16816.F32 R68, R16.reuse, R14, R68 ;  /* 0x0000000e1044723c */ /* 0x040fe20000001844 */
[----:B------:R-:W2:Y:S01]  /*3c00*/  LDSM.16.MT88.4 R12, [R152+0x8800] ;  /* 0x00880000980c783b */ /* 0x000ea20000004200 */
[----:B------:R-:W-:Y:S06]  /*3c10*/  MUFU.EX2 R104, R104 ;  /* 0x0000006800687308 */ /* 0x000fec0000000800 */
[C---:B----4-:R-:W-:Y:S02]  /*3c20*/  HMMA.16816.F32 R56, R16.reuse, R20, R56 ;  /* 0x000000141038723c */ /* 0x050fe40000001838 */
[----:B------:R-:W4:Y:S06]  /*3c30*/  MUFU.EX2 R105, R105 ;  /* 0x0000006900697308 */ /* 0x000f2c0000000800 */
[C---:B------:R-:W-:Y:S01]  /*3c40*/  HMMA.16816.F32 R52, R16.reuse, R22, R52 ;  /* 0x000000161034723c */ /* 0x040fe20000001834 */
[----:B------:R-:W5:Y:S01]  /*3c50*/  LDSM.16.MT88.4 R20, [R158+0x9000] ;  /* 0x009000009e14783b */ /* 0x000f620000004200 */
[----:B------:R-:W-:Y:S06]  /*3c60*/  MUFU.EX2 R106, R106 ;  /* 0x0000006a006a7308 */ /* 0x000fec0000000800 */
[C---:B---3--:R-:W-:Y:S02]  /*3c70*/  HMMA.16816.F32 R48, R16.reuse, R24, R48 ;  /* 0x000000181030723c */ /* 0x048fe40000001830 */
[----:B------:R-:W-:Y:S06]  /*3c80*/  MUFU.EX2 R107, R107 ;  /* 0x0000006b006b7308 */ /* 0x000fec0000000800 */
[C---:B------:R-:W-:Y:S01]  /*3c90*/  HMMA.16816.F32 R44, R16.reuse, R26, R44 ;  /* 0x0000001a102c723c */ /* 0x040fe2000000182c */
[----:B------:R-:W3:Y:S01]  /*3ca0*/  LDSM.16.MT88.4 R24, [R153+0x9000] ;  /* 0x009000009918783b */ /* 0x000ee20000004200 */
[----:B------:R-:W-:Y:S06]  /*3cb0*/  MUFU.EX2 R103, R92 ;  /* 0x0000005c00677308 */ /* 0x000fec0000000800 */
[C---:B--2---:R-:W-:Y:S08]  /*3cc0*/  HMMA.16816.F32 R40, R16.reuse, R12, R40 ;  /* 0x0000000c1028723c */ /* 0x044ff00000001828 */
[----:B------:R-:W-:Y:S01]  /*3cd0*/  HMMA.16816.F32 R8, R16, R14, R8 ;  /* 0x0000000e1008723c */ /* 0x000fe20000001808 */
[----:B------:R-:W2:Y:S01]  /*3ce0*/  LDSM.16.MT88.4 R12, [R154+0x9000] ;  /* 0x009000009a0c783b */ /* 0x000ea20000004200 */
[----:B-1----:R-:W-:-:S02]  /*3cf0*/  F2FP.F16.F32.PACK_AB R16, R67, R66 ;  /* 0x000000424310723e */ /* 0x002fc400000000ff */
[----:B------:R-:W-:Y:S02]  /*3d00*/  F2FP.F16.F32.PACK_AB R17, R65, R64 ;  /* 0x000000404111723e */ /* 0x000fe400000000ff */
[----:B------:R-:W-:Y:S02]  /*3d10*/  F2FP.F16.F32.PACK_AB R18, R61, R60 ;  /* 0x0000003c3d12723e */ /* 0x000fe400000000ff */
[----:B------:R-:W-:-:S07]  /*3d20*/  F2FP.F16.F32.PACK_AB R19, R63, R62 ;  /* 0x0000003e3f13723e */ /* 0x000fce00000000ff */
[C---:B-----5:R-:W-:Y:S08]  /*3d30*/  HMMA.16816.F32 R4, R16.reuse, R20, R4 ;  /* 0x000000141004723c */ /* 0x060ff00000001804 */
[C---:B------:R-:W-:Y:S01]  /*3d40*/  HMMA.16816.F32 R68, R16.reuse, R22, R68 ;  /* 0x000000161044723c */ /* 0x040fe20000001844 */
[----:B------:R-:W1:Y:S07]  /*3d50*/  LDSM.16.MT88.4 R20, [R152+0x9000] ;  /* 0x009000009814783b */ /* 0x000e6e0000004200 */
[----:B---3--:R-:W-:Y:S01]  /*3d60*/  HMMA.16816.F32 R48, R16, R24, R48 ;  /* 0x000000181030723c */ /* 0x008fe20000001830 */
[----:B------:R-:W-:-:S02]  /*3d70*/  FFMA.FTZ R24, R93, R89, -R110 ;  /* 0x000000595d187223 */ /* 0x000fc4000001086e */
[----:B------:R-:W-:Y:S04]  /*3d80*/  LDSM.16.MT88.4 R88, [R153+0x9800] ;  /* 0x009800009958783b */ /* 0x000fe80000004200 */
[----:B------:R-:W3:Y:S01]  /*3d90*/  MUFU.EX2 R24, R24 ;  /* 0x0000001800187308 */ /* 0x000ee20000000800 */
[----:B------:R-:W-:Y:S01]  /*3da0*/  HMMA.16816.F32 R44, R16, R26, R44 ;  /* 0x0000001a102c723c */ /* 0x000fe2000000182c */
[----:B------:R-:W-:Y:S01]  /*3db0*/  FADD.FTZ R27, R85, R112 ;  /* 0x00000070551b7221 */ /* 0x000fe20000010000 */
[----:B----4-:R-:W-:-:S03]  /*3dc0*/  F2FP.F16.F32.PACK_AB R85, R105, R104 ;  /* 0x000000686955723e */ /* 0x010fc600000000ff */
[----:B------:R-:W-:-:S03]  /*3dd0*/  FADD.FTZ R27, R86, R27 ;  /* 0x0000001b561b7221 */ /* 0x000fc60000010000 */
[C---:B--2---:R-:W-:Y:S01]  /*3de0*/  HMMA.16816.F32 R56, R16.reuse, R12, R56 ;  /* 0x0000000c1038723c */ /* 0x044fe20000001838 */
[----:B------:R-:W-:Y:S01]  /*3df0*/  FADD.FTZ R12, R114, R111 ;  /* 0x0000006f720c7221 */ /* 0x000fe20000010000 */
[----:B------:R-:W-:Y:S01]  /*3e00*/  FADD.FTZ R84, R84, R27 ;  /* 0x0000001b54547221 */ /* 0x000fe20000010000 */
[----:B------:R-:W2:Y:S02]  /*3e10*/  MUFU.EX2 R114, R97 ;  /* 0x0000006100727308 */ /* 0x000ea40000000800 */
[----:B------:R-:W-:Y:S01]  /*3e20*/  FADD.FTZ R113, R113, R12 ;  /* 0x0000000c71717221 */ /* 0x000fe20000010000 */
[----:B------:R-:W-:Y:S02]  /*3e30*/  FADD.FTZ R123, R123, R84 ;  /* 0x000000547b7b7221 */ /* 0x000fe40000010000 */
[----:B------:R-:W-:Y:S01]  /*3e40*/  HMMA.16816.F32 R52, R16, R14, R52 ;  /* 0x0000000e1034723c */ /* 0x000fe20000001834 */
[----:B------:R-:W4:Y:S01]  /*3e50*/  LDSM.16.MT88.4 R12, [R158+0x9800] ;  /* 0x009800009e0c783b */ /* 0x000f220000004200 */
[----:B------:R-:W-:Y:S01]  /*3e60*/  FADD.FTZ R116, R116, R113 ;  /* 0x0000007174747221 */ /* 0x000fe20000010000 */
[----:B------:R-:W-:Y:S01]  /*3e70*/  FADD.FTZ R132, R132, R123 ;  /* 0x0000007b84847221 */ /* 0x000fe20000010000 */
[----:B---3--:R-:W-:-:S02]  /*3e80*/  F2FP.F16.F32.PACK_AB R86, R24, R103 ;  /* 0x000000671856723e */ /* 0x008fc400000000ff */
[----:B------:R-:W-:Y:S01]  /*3e90*/  FADD.FTZ R25, R115, R116 ;  /* 0x0000007473197221 */ /* 0x000fe20000010000 */
[----:B------:R-:W-:Y:S01]  /*3ea0*/  FADD.FTZ R81, R81, R132 ;  /* 0x0000008451517221 */ /* 0x000fe20000010000 */
[----:B-1----:R-:W-:Y:S02]  /*3eb0*/  HMMA.16816.F32 R40, R16, R20, R40 ;  /* 0x000000141028723c */ /* 0x002fe40000001828 */
[----:B------:R-:W-:Y:S01]  /*3ec0*/  FADD.FTZ R25, R118, R25 ;  /* 0x0000001976197221 */ /* 0x000fe20000010000 */
[----:B--2---:R-:W-:-:S03]  /*3ed0*/  F2FP.F16.F32.PACK_AB R84, R114, R107 ;  /* 0x0000006b7254723e */ /* 0x004fc600000000ff */
[----:B------:R-:W-:Y:S02]  /*3ee0*/  FADD.FTZ R124, R124, R25 ;  /* 0x000000197c7c7221 */ /* 0x000fe40000010000 */
[----:B------:R-:W1:Y:S01]  /*3ef0*/  MUFU.EX2 R25, R95 ;  /* 0x0000005f00197308 */ /* 0x000e620000000800 */
[----:B------:R-:W-:Y:S01]  /*3f00*/  HMMA.16816.F32 R8, R16, R22, R8 ;  /* 0x000000161008723c */ /* 0x000fe20000001808 */
[----:B------:R-:W-:-:S04]  /*3f10*/  FADD.FTZ R87, R87, R124 ;  /* 0x0000007c57577221 */ /* 0x000fc80000010000 */
[----:B------:R-:W-:-:S04]  /*3f20*/  FADD.FTZ R130, R130, R87 ;  /* 0x0000005782827221 */ /* 0x000fc80000010000 */
[----:B------:R-:W-:-:S04]  /*3f30*/  FADD.FTZ R121, R121, R130 ;  /* 0x0000008279797221 */ /* 0x000fc80000010000 */
[----:B------:R-:W-:Y:S01]  /*3f40*/  FADD.FTZ R82, R82, R121 ;  /* 0x0000007952527221 */ /* 0x000fe20000010000 */
[----:B-1----:R-:W-:-:S03]  /*3f50*/  F2FP.F16.F32.PACK_AB R87, R25, R106 ;  /* 0x0000006a1957723e */ /* 0x002fc600000000ff */
[----:B------:R-:W-:-:S04]  /*3f60*/  FADD.FTZ R77, R77, R82 ;  /* 0x000000524d4d7221 */ /* 0x000fc80000010000 */
[----:B------:R-:W-:Y:S01]  /*3f70*/  FADD.FTZ R16, R76, R77 ;  /* 0x0000004d4c107221 */ /* 0x000fe20000010000 */
[C---:B----4-:R-:W-:Y:S01]  /*3f80*/  HMMA.16816.F32 R96, R84.reuse, R12, R4 ;  /* 0x0000000c5460723c */ /* 0x050fe20000001804 */
[----:B------:R-:W-:Y:S02]  /*3f90*/  FADD.FTZ R12, R80, R81 ;  /* 0x00000051500c7221 */ /* 0x000fe40000010000 */
[----:B------:R-:W-:Y:S01]  /*3fa0*/  FADD.FTZ R16, R79, R16 ;  /* 0x000000104f107221 */ /* 0x000fe20000010000 */
[----:B------:R-:W1:Y:S01]  /*3fb0*/  LDSM.16.MT88.4 R4, [R152+0x9800] ;  /* 0x009800009804783b */ /* 0x000e620000004200 */
        /* <DEDUP_REMOVED lines=13> */
[----:B------:R-:W-:Y:S02]  /*4090*/  FADD.FTZ R13, R33, R12 ;  /* 0x0000000c210d7221 */ /* 0x000fe40000010000 */
[----:B------:R-:W-:Y:S02]  /*40a0*/  FADD.FTZ R28, R28, R35 ;  /* 0x000000231c1c7221 */ /* 0x000fe40000010000 */
        /* <DEDUP_REMOVED lines=34> */
.L_x_11249:
        /* <DEDUP_REMOVED lines=77> */
.L_x_11244:
[----:B------:R-:W-:Y:S05]  /*47a0*/  BSYNC.RECONVERGENT B0 ;  /* 0x0000000000007941 */ /* 0x000fea0003800200 */
.L_x_11243:
        /* <DEDUP_REMOVED lines=206> */
.L_x_11248:
[----:B------:R-:W-:Y:S05]  /*5490*/  BSYNC.RECONVERGENT B0 ;  /* 0x0000000000007941 */ /* 0x000fea0003800200 */
.L_x_11247:
[----:B------:R-:W-:Y:S01]  /*54a0*/  @!PT LDS RZ, [RZ] ;  /* 0x00000000fffff984 */ /* 0x000fe20000000800 */
[----:B------:R-:W-:Y:S01]  /*54b0*/  @!PT LDS RZ, [RZ] ;  /* 0x00000000fffff984 */ /* 0x000fe20000000800 */
[----:B------:R-:W-:Y:S01]  /*54c0*/  @!PT LDS RZ, [RZ] ;  /* 0x00000000fffff984 */ /* 0x000fe20000000800 */
[----:B------:R1:W-:Y:S01]  /*54d0*/  LDGSTS.E.BYPASS.LTC128B.128 [R175+0x2000], desc[UR4][R168.64] ;  /* 0x02000000a8af7fae */ /* 0x0003e2000b981a04 */
[C---:B------:R-:W-:Y:S04]  /*54e0*/  LEA R112, P1, R178.reuse, R168, 0x1 ;  /* 0x000000a8b2707211 */ /* 0x040fe800078208ff */
[----:B------:R-:W-:Y:S02]  /*54f0*/  LEA.HI.X R113, R178, R169, R179, 0x1, P1 ;  /* 0x000000a9b2717211 */ /* 0x000fe400008f0cb3 */
        /* <DEDUP_REMOVED lines=17> */
[----:B------:R-:W-:Y:S05]  /*5610*/  IMAD.X R117, R115, 0x1, R167, P1 ;  /* 0x0000000173757824 */ /* 0x000fea00008e06a7 */
[----:B------:R1:W-:Y:S04]  /*5620*/  LDGSTS.E.BYPASS.LTC128B.128 [R175+0x5800], desc[UR4][R116.64] ;  /* 0x0580000074af7fae */ /* 0x0003e8000b981a04 */
[----:B------:R-:W0:Y:S02]  /*5630*/  LDGDEPBAR ;  /* 0x00000000000079af */ /* 0x000e240000000000 */
.L_x_11246:
[----:B------:R-:W-:Y:S05]  /*5640*/  BSYNC.RECONVERGENT B1 ;  /* 0x0000000000017941 */ /* 0x000fea0003800200 */
.L_x_11245:
        /* <DEDUP_REMOVED lines=117> */
[-C--:B------:R-:W-:Y:S03]  /*5da0*/  FFMA.FTZ R125, R20, R101.reuse, -R114 ;  /* 0x00000065147d7223 */ /* 0x080fe60000010872 */
        /* <DEDUP_REMOVED lines=9> */
[----:B------:R-:W-:Y:S01]  /*5e40*/  FFMA.FTZ R132, R103, R188, R132 ;  /* 0x000000bc67847223 */ /* 0x000fe20000010084 */
[----:B------:R-:W-:Y:S01]  /*5e50*/  FFMA.FTZ R52, R52, R101, -R114 ;  /* 0x0000006534347223 */ /* 0x000fe20000010872 */
[----:B------:R-:W-:Y:S01]  /*5e60*/  FFMA.FTZ R123, R102, R187, R123 ;  /* 0x000000bb667b7223 */ /* 0x000fe2000001007b */
[----:B------:R-:W-:Y:S01]  /*5e70*/  ISETP.NE.AND P1, PT, R186, -0x1, PT ;  /* 0xffffffffba00780c */ /* 0x000fe20003f25270 */
[----:B------:R-:W-:Y:S02]  /*5e80*/  FADD.FTZ R132, R124, R132 ;  /* 0x000000847c847221 */ /* 0x000fe40000010000 */
[----:B------:R-:W-:Y:S03]  /*5e90*/  FADD.FTZ R123, R115, R123 ;  /* 0x0000007b737b7221 */ /* 0x000fe60000010000 */
[----:B------:R-:W-:Y:S01]  /*5ea0*/  MUFU.EX2 R119, R119 ;  /* 0x0000007700777308 */ /* 0x000fe20000000800 */
[----:B----4-:R-:W-:Y:S01]  /*5eb0*/  F2FP.F16.F32.PACK_AB R99, R120, R117 ;  /* 0x000000757863723e */ /* 0x010fe200000000ff */
[----:B------:R-:W-:Y:S01]  /*5ec0*/  FADD.FTZ R117, R117, R132 ;  /* 0x0000008475757221 */ /* 0x000fe20000010000 */
[----:B------:R-:W-:Y:S03]  /*5ed0*/  FADD.FTZ R118, R118, R123 ;  /* 0x0000007b76767221 */ /* 0x000fe60000010000 */
[----:B------:R-:W-:Y:S01]  /*5ee0*/  FADD.FTZ R120, R120, R117 ;  /* 0x0000007578787221 */ /* 0x000fe20000010000 */
[----:B------:R-:W-:Y:S01]  /*5ef0*/  FADD.FTZ R113, R113, R118 ;  /* 0x0000007671717221 */ /* 0x000fe20000010000 */
[C---:B-1----:R-:W-:Y:S02]  /*5f00*/  HMMA.16816.F32 R4, R96.reuse, R104, R4 ;  /* 0x000000686004723c */ /* 0x042fe40000001804 */
[----:B------:R-:W-:Y:S06]  /*5f10*/  MUFU.EX2 R121, R121 ;  /* 0x0000007900797308 */ /* 0x000fec0000000800 */
[C---:B------:R-:W-:Y:S01]  /*5f20*/  HMMA.16816.F32 R8, R96.reuse, R106, R8 ;  /* 0x0000006a6008723c */ /* 0x040fe20000001808 */
[----:B------:R-:W1:Y:S03]  /*5f30*/  LDSM.16.MT88.4 R104, [R152+0x6000] ;  /* 0x006000009868783b */ /* 0x000e660000004200 */
[----:B------:R-:W2:Y:S04]  /*5f40*/  MUFU.EX2 R122, R122 ;  /* 0x0000007a007a7308 */ /* 0x000ea80000000800 */
[C---:B------:R-:W-:Y:S06]  /*5f50*/  HMMA.16816.F32 R68, R96.reuse, R108, R68 ;  /* 0x0000006c6044723c */ /* 0x040fec0000001844 */
[----:B------:R-:W-:Y:S01]  /*5f60*/  MUFU.EX2 R125, R125 ;  /* 0x0000007d007d7308 */ /* 0x000fe20000000800 */
[----:B------:R-:W-:Y:S01]  /*5f70*/  FFMA.FTZ R109, R13, R101, -R114 ;  /* 0x000000650d6d7223 */ /* 0x000fe20000010872 */
[----:B------:R-:W-:Y:S01]  /*5f80*/  FMUL.FTZ R13, R102, R89 ;  /* 0x00000059660d7220 */ /* 0x000fe20000410000 */
[----:B------:R-:W-:Y:S01]  /*5f90*/  FFMA.FTZ R108, R15, R101, -R112 ;  /* 0x000000650f6c7223 */ /* 0x000fe20000010870 */
[----:B------:R-:W-:Y:S01]  /*5fa0*/  FMUL.FTZ R15, R103, R91 ;  /* 0x0000005b670f7220 */ /* 0x000fe20000410000 */
[C---:B------:R-:W-:Y:S05]  /*5fb0*/  HMMA.16816.F32 R72, R96.reuse, R110, R72 ;  /* 0x0000006e6048723c */ /* 0x040fea0000001848 */
[----:B------:R4:W-:Y:S01]  /*5fc0*/  MUFU.EX2 R111, R12 ;  /* 0x0000000c006f7308 */ /* 0x0009e20000000800 */
[----:B--2---:R-:W-:Y:S01]  /*5fd0*/  F2FP.F16.F32.PACK_AB R87, R122, R121 ;  /* 0x000000797a57723e */ /* 0x004fe200000000ff */
[----:B------:R-:W-:Y:S01]  /*5fe0*/  FFMA.FTZ R110, R17, R101, -R114 ;  /* 0x00000065116e7223 */ /* 0x000fe20000010872 */
[C---:B------:R-:W-:Y:S01]  /*5ff0*/  FMUL.FTZ R17, R102.reuse, R85 ;  /* 0x0000005566117220 */ /* 0x040fe20000410000 */
[C---:B---3--:R-:W-:Y:S06]  /*6000*/  HMMA.16816.F32 R76, R96.reuse, R92, R76 ;  /* 0x0000005c604c723c */ /* 0x048fec000000184c */
[----:B------:R-:W2:Y:S10]  /*6010*/  MUFU.EX2 R109, R109 ;  /* 0x0000006d006d7308 */ /* 0x000eb40000000800 */
        /* <DEDUP_REMOVED lines=57> */
[-C--:B------:R-:W-:Y:S01]  /*63b0*/  FFMA.FTZ R89, R31, R101.reuse, -R112 ;  /* 0x000000651f597223 */ /* 0x080fe20000010870 */
        /* <DEDUP_REMOVED lines=36> */
[C---:B------:R-:W-:Y:S08]  /*6600*/  HMMA.16816.F32 R76, R20.reuse, R32, R76 ;  /* 0x00000020144c723c */ /* 0x040ff0000000184c */
[C---:B------:R-:W-:Y:S01]  /*6610*/  HMMA.16816.F32 R12, R20.reuse, R34, R12 ;  /* 0x00000022140c723c */ /* 0x040fe2000000180c */
[----:B------:R-:W3:Y:S07]  /*6620*/  LDSM.16.MT88.4 R32, [R153+0x8000] ;  /* 0x008000009920783b */ /* 0x000eee0000004200 */
[C---:B--2---:R-:W-:Y:S03]  /*6630*/  HMMA.16816.F32 R80, R20.reuse, R84, R80 ;  /* 0x000000541450723c */ /* 0x044fe60000001850 */
[-CC-:B------:R-:W-:Y:S01]  /*6640*/  FFMA.FTZ R84, R44, R101.reuse, -R114.reuse ;  /* 0x000000652c547223 */ /* 0x180fe20000010872 */
[-C--:B------:R-:W-:Y:S01]  /*6650*/  FFMA.FTZ R44, R45, R101.reuse, -R114 ;  /* 0x000000652d2c7223 */ /* 0x080fe20000010872 */
[-CC-:B------:R-:W-:Y:S01]  /*6660*/  FFMA.FTZ R45, R46, R101.reuse, -R112.reuse ;  /* 0x000000652e2d7223 */ /* 0x180fe20000010870 */
[-C--:B------:R-:W-:Y:S01]  /*6670*/  FFMA.FTZ R46, R47, R101.reuse, -R112 ;  /* 0x000000652f2e7223 */ /* 0x080fe20000010870 */
[----:B------:R-:W-:Y:S01]  /*6680*/  MUFU.EX2 R103, R84 ;  /* 0x0000005400677308 */ /* 0x000fe20000000800 */
[----:B------:R-:W-:Y:S03]  /*6690*/  HMMA.16816.F32 R16, R20, R86, R16 ;  /* 0x000000561410723c */ /* 0x000fe60000001810 */
[----:B------:R-:W-:Y:S01]  /*66a0*/  F2FP.F16.F32.PACK_AB R20, R131, R134 ;  /* 0x000000868314723e */ /* 0x000fe200000000ff */
[--C-:B------:R-:W-:Y:S01]  /*66b0*/  FFMA.FTZ R47, R48, R101, -R114.reuse ;  /* 0x00000065302f7223 */ /* 0x100fe20000010872 */
[----:B-----5:R-:W-:Y:S01]  /*66c0*/  F2FP.F16.F32.PACK_AB R21, R136, R133 ;  /* 0x000000858815723e */ /* 0x020fe200000000ff */
[-C--:B------:R-:W-:Y:S01]  /*66d0*/  FFMA.FTZ R48, R49, R101.reuse, -R114 ;  /* 0x0000006531307223 */ /* 0x080fe20000010872 */
[----:B-1----:R-:W-:Y:S02]  /*66e0*/  F2FP.F16.F32.PACK_AB R22, R41, R40 ;  /* 0x000000282916723e */ /* 0x002fe400000000ff */
[----:B------:R-:W1:Y:S01]  /*66f0*/  MUFU.EX2 R44, R44 ;  /* 0x0000002c002c7308 */ /* 0x000e620000000800 */
[----:B----4-:R-:W-:Y:S01]  /*6700*/  F2FP.F16.F32.PACK_AB R23, R43, R42 ;  /* 0x0000002a2b17723e */ /* 0x010fe200000000ff */
[-CC-:B------:R-:W-:Y:S01]  /*6710*/  FFMA.FTZ R49, R50, R101.reuse, -R112.reuse ;  /* 0x0000006532317223 */ /* 0x180fe20000010870 */
[-C--:B------:R-:W-:Y:S01]  /*6720*/  FFMA.FTZ R50, R51, R101.reuse, -R112 ;  /* 0x0000006533327223 */ /* 0x080fe20000010870 */
[-C--:B------:R-:W-:Y:S01]  /*6730*/  FFMA.FTZ R51, R53, R101.reuse, -R114 ;  /* 0x0000006535337223 */ /* 0x080fe20000010872 */
[-CC-:B------:R-:W-:Y:S01]  /*6740*/  FFMA.FTZ R53, R54, R101.reuse, -R112.reuse ;  /* 0x0000006536357223 */ /* 0x180fe20000010870 */
[-C--:B------:R-:W-:Y:S01]  /*6750*/  FFMA.FTZ R54, R55, R101.reuse, -R112 ;  /* 0x0000006537367223 */ /* 0x080fe20000010870 */
[-CC-:B------:R-:W-:Y:S01]  /*6760*/  FFMA.FTZ R55, R56, R101.reuse, -R114.reuse ;  /* 0x0000006538377223 */ /* 0x180fe20000010872 */
[C---:B---3--:R-:W-:Y:S02]  /*6770*/  HMMA.16816.F32 R4, R20.reuse, R24, R4 ;  /* 0x000000181404723c */ /* 0x048fe40000001804 */
[----:B------:R-:W-:Y:S01]  /*6780*/  MUFU.EX2 R45, R45 ;  /* 0x0000002d002d7308 */ /* 0x000fe20000000800 */
[-C--:B------:R-:W-:Y:S01]  /*6790*/  FFMA.FTZ R56, R57, R101.reuse, -R114 ;  /* 0x0000006539387223 */ /* 0x080fe20000010872 */
[-CC-:B------:R-:W-:Y:S01]  /*67a0*/  FFMA.FTZ R57, R58, R101.reuse, -R112.reuse ;  /* 0x000000653a397223 */ /* 0x180fe20000010870 */
[-C--:B------:R-:W-:Y:S01]  /*67b0*/  FFMA.FTZ R58, R59, R101.reuse, -R112 ;  /* 0x000000653b3a7223 */ /* 0x080fe20000010870 */
[--C-:B------:R-:W-:Y:S02]  /*67c0*/  FFMA.FTZ R59, R64, R101, -R114.reuse ;  /* 0x00000065403b7223 */ /* 0x100fe40000010872 */
[C---:B------:R-:W-:Y:S01]  /*67d0*/  HMMA.16816.F32 R8, R20.reuse, R26, R8 ;  /* 0x0000001a1408723c */ /* 0x040fe20000001808 */
[----:B------:R-:W2:Y:S03]  /*67e0*/  LDSM.16.MT88.4 R24, [R158+0x8800] ;  /* 0x008800009e18783b */ /* 0x000ea60000004200 */
[----:B------:R-:W3:Y:S04]  /*67f0*/  MUFU.EX2 R46, R46 ;  /* 0x0000002e002e7308 */ /* 0x000ee80000000800 */
[C---:B------:R-:W-:Y:S06]  /*6800*/  HMMA.16816.F32 R68, R20.reuse, R28, R68 ;  /* 0x0000001c1444723c */ /* 0x040fec0000001844 */
[----:B------:R-:W-:Y:S02]  /*6810*/  MUFU.EX2 R47, R47 ;  /* 0x0000002f002f7308 */ /* 0x000fe40000000800 */
[C---:B------:R-:W-:Y:S01]  /*6820*/  HMMA.16816.F32 R72, R20.reuse, R30, R72 ;  /* 0x0000001e1448723c */ /* 0x040fe20000001848 */
[----:B------:R-:W4:Y:S07]  /*6830*/  LDSM.16.MT88.4 R28, [R154+0x8800] ;  /* 0x008800009a1c783b */ /* 0x000f2e0000004200 */
[----:B------:R-:W5:Y:S01]  /*6840*/  MUFU.EX2 R48, R48 ;  /* 0x0000003000307308 */ /* 0x000f620000000800 */
[C---:B------:R-:W-:Y:S09]  /*6850*/  HMMA.16816.F32 R76, R20.reuse, R32, R76 ;  /* 0x00000020144c723c */ /* 0x040ff2000000184c */
[----:B------:R-:W-:Y:S01]  /*6860*/  MUFU.EX2 R49, R49 ;  /* 0x0000003100317308 */ /* 0x000fe20000000800 */
        /* <DEDUP_REMOVED lines=8> */
[----:B-1----:R-:W-:Y:S02]  /*68f0*/  F2FP.F16.F32.PACK_AB R20, R44, R103 ;  /* 0x000000672c14723e */ /* 0x002fe400000000ff */
[----:B---3--:R-:W-:Y:S02]  /*6900*/  F2FP.F16.F32.PACK_AB R21, R46, R45 ;  /* 0x0000002d2e15723e */ /* 0x008fe400000000ff */
[----:B-----5:R-:W-:Y:S02]  /*6910*/  F2FP.F16.F32.PACK_AB R22, R48, R47 ;  /* 0x0000002f3016723e */ /* 0x020fe400000000ff */
[----:B--2---:R-:W-:Y:S03]  /*6920*/  F2FP.F16.F32.PACK_AB R23, R50, R49 ;  /* 0x000000313217723e */ /* 0x004fe600000000ff */
[----:B------:R-:W1:Y:S04]  /*6930*/  MUFU.EX2 R54, R54 ;  /* 0x0000003600367308 */ /* 0x000e680000000800 */
[C---:B------:R-:W-:Y:S06]  /*6940*/  HMMA.16816.F32 R4, R20.reuse, R24, R4 ;  /* 0x000000181404723c */ /* 0x040fec0000001804 */
        /* <DEDUP_REMOVED lines=9> */
[C---:B------:R-:W-:Y:S09]  /*69e0*/  HMMA.16816.F32 R76, R20.reuse, R32, R76 ;  /* 0x00000020144c723c */ /* 0x040ff2000000184c */
[----:B------:R-:W-:Y:S01]  /*69f0*/  MUFU.EX2 R59, R59 ;  /* 0x0000003b003b7308 */ /* 0x000fe20000000800 */
        /* <DEDUP_REMOVED lines=10> */
[----:B-1----:R-:W-:Y:S01]  /*6aa0*/  F2FP.F16.F32.PACK_AB R21, R54, R53 ;  /* 0x000000353615723e */ /* 0x002fe200000000ff */
[----:B------:R-:W-:Y:S01]  /*6ab0*/  FFMA.FTZ R39, R63, R101, -R112 ;  /* 0x000000653f277223 */ /* 0x000fe20000010870 */
[----:B---3--:R-:W-:Y:S02]  /*6ac0*/  F2FP.F16.F32.PACK_AB R22, R56, R55 ;  /* 0x000000373816723e */ /* 0x008fe400000000ff */
[----:B-----5:R-:W-:Y:S02]  /*6ad0*/  F2FP.F16.F32.PACK_AB R23, R58, R57 ;  /* 0x000000393a17723e */ /* 0x020fe400000000ff */
[----:B------:R-:W1:Y:S05]  /*6ae0*/  MUFU.EX2 R36, R36 ;  /* 0x0000002400247308 */ /* 0x000e6a0000000800 */
[C---:B--2---:R-:W-:Y:S05]  /*6af0*/  HMMA.16816.F32 R4, R20.reuse, R24, R4 ;  /* 0x000000181404723c */ /* 0x044fea0000001804 */
[----:B------:R-:W-:Y:S03]  /*6b00*/  MUFU.EX2 R38, R38 ;  /* 0x0000002600267308 */ /* 0x000fe60000000800 */
[C---:B------:R-:W-:Y:S01]  /*6b10*/  HMMA.16816.F32 R8, R20.reuse, R26, R8 ;  /* 0x0000001a1408723c */ /* 0x040fe20000001808 */
[----:B------:R-:W2:Y:S06]  /*6b20*/  LDSM.16.MT88.4 R24, [R152+0x9000] ;  /* 0x009000009818783b */ /* 0x000eac0000004200 */
[----:B------:R-:W3:Y:S01]  /*6b30*/  MUFU.EX2 R39, R39 ;  /* 0x0000002700277308 */ /* 0x000ee20000000800 */
[----:B-1----:R-:W-:Y:S01]  /*6b40*/  F2FP.F16.F32.PACK_AB R84, R36, R37 ;  /* 0x000000252454723e */ /* 0x002fe200000000ff */
[C---:B----4-:R-:W-:Y:S08]  /*6b50*/  HMMA.16816.F32 R68, R20.reuse, R28, R68 ;  /* 0x0000001c1444723c */ /* 0x050ff00000001844 */
[----:B------:R-:W1:Y:S01]  /*6b60*/  MUFU.EX2 R114, R114 ;  /* 0x0000007200727308 */ /* 0x000e620000000800 */
[----:B------:R-:W-:Y:S04]  /*6b70*/  FADD.FTZ R28, R116, R113 ;  /* 0x00000071741c7221 */ /* 0x000fe80000010000 */
[----:B------:R-:W-:Y:S01]  /*6b80*/  FADD.FTZ R28, R109, R28 ;  /* 0x0000001c6d1c7221 */ /* 0x000fe20000010000 */
[C---:B------:R-:W-:Y:S03]  /*6b90*/  HMMA.16816.F32 R72, R20.reuse, R30, R72 ;  /* 0x0000001e1448723c */ /* 0x040fe60000001848 */
[----:B------:R-:W-:Y:S01]  /*6ba0*/  FADD.FTZ R119, R119, R28 ;  /* 0x0000001c77777221 */ /* 0x000fe20000010000 */
[----:B---3--:R-:W-:Y:S01]  /*6bb0*/  F2FP.F16.F32.PACK_AB R85, R39, R38 ;  /* 0x000000262755723e */ /* 0x008fe200000000ff */
[----:B------:R-:W3:Y:S02]  /*6bc0*/  LDSM.16.MT88.4 R28, [R154+0x9800] ;  /* 0x009800009a1c783b */ /* 0x000ee40000004200 */
[----:B------:R-:W-:Y:S01]  /*6bd0*/  FADD.FTZ R110, R110, R119 ;  /* 0x000000776e6e7221 */ /* 0x000fe20000010000 */
[C---:B------:R-:W-:Y:S03]  /*6be0*/  HMMA.16816.F32 R76, R20.reuse, R32, R76 ;  /* 0x00000020144c723c */ /* 0x040fe6000000184c */
        /* <DEDUP_REMOVED lines=39> */
[----:B------:R-:W-:Y:S02]  /*6e60*/  MOV R103, R100 ;  /* 0x0000006400677202 */ /* 0x000fe40000000f00 */
        /* <DEDUP_REMOVED lines=25> */
.L_x_11242:
        /* <DEDUP_REMOVED lines=10> */
.L_x_11257:
[----:B------:R-:W2:Y:S01]  /*70a0*/  S2R R4, SR_TID.X ;  /* 0x0000000000047919 */ /* 0x000ea20000002100 */
[----:B------:R-:W1:Y:S01]  /*70b0*/  S2UR UR6, SR_CgaCtaId ;  /* 0x00000000000679c3 */ /* 0x000e620000008800 */
[----:B----4-:R-:W-:Y:S01]  /*70c0*/  FADD.FTZ R6, R10, R11 ;  /* 0x0000000b0a067221 */ /* 0x010fe20000010000 */
[----:B------:R-:W4:Y:S01]  /*70d0*/  MUFU.RCP R5, R8 ;  /* 0x0000000800057308 */ /* 0x000f220000001000 */
[----:B------:R-:W-:Y:S01]  /*70e0*/  FSETP.NE.FTZ.AND P1, PT, R8, RZ, PT ;  /* 0x000000ff0800720b */ /* 0x000fe20003f35000 */
[----:B------:R-:W-:Y:S02]  /*70f0*/  UMOV UR7, 0x400 ;  /* 0x0000040000077882 */ /* 0x000fe40000000000 */
[----:B------:R-:W-:-:S04]  /*7100*/  FSETP.NE.FTZ.AND P0, PT, R6, RZ, PT ;  /* 0x000000ff0600720b */ /* 0x000fc80003f15000 */
[----:B------:R-:W3:Y:S01]  /*7110*/  MUFU.RCP R9, R6 ;  /* 0x0000000600097308 */ /* 0x000ee20000001000 */
[----:B----4-:R-:W-:Y:S01]  /*7120*/  FSEL R5, R5, 1, P1 ;  /* 0x3f80000005057808 */ /* 0x010fe20000800000 */
[----:B-1----:R-:W-:-:S04]  /*7130*/  ULEA UR6, UR6, UR7, 0x18 ;  /* 0x0000000706067291 */ /* 0x002fc8000f8ec0ff */
[C---:B------:R-:W-:Y:S01]  /*7140*/  FMUL.FTZ R96, R5.reuse, R96 ;  /* 0x0000006005607220 */ /* 0x040fe20000410000 */
[----:B------:R-:W-:Y:S01]  /*7150*/  FMUL.FTZ R97, R5, R97 ;  /* 0x0000006105617220 */ /* 0x000fe20000410000 */
[----:B---3--:R-:W-:Y:S01]  /*7160*/  FSEL R9, R9, 1, P0 ;  /* 0x3f80000009097808 */ /* 0x008fe20000000000 */
[C---:B------:R-:W-:Y:S01]  /*7170*/  FMUL.FTZ R92, R5.reuse, R92 ;  /* 0x0000005c055c7220 */ /* 0x040fe20000410000 */
[C---:B------:R-:W-:Y:S01]  /*7180*/  FMUL.FTZ R93, R5.reuse, R93 ;  /* 0x0000005d055d7220 */ /* 0x040fe20000410000 */
[----:B------:R-:W-:Y:S01]  /*7190*/  FMUL.FTZ R68, R5, R68 ;  /* 0x0000004405447220 */ /* 0x000fe20000410000 */
[C---:B--2---:R-:W-:Y:S01]  /*71a0*/  IMAD.SHL.U32 R11, R4.reuse, 0x10, RZ ;  /* 0x00000010040b7824 */ /* 0x044fe200078e00ff */
[C---:B------:R-:W-:Y:S01]  /*71b0*/  SHF.L.U32 R10, R4.reuse, 0x1, RZ ;  /* 0x00000001040a7819 */ /* 0x040fe200000006ff */
[C---:B------:R-:W-:Y:S01]  /*71c0*/  FMUL.FTZ R98, R9.reuse, R98 ;  /* 0x0000006209627220 */ /* 0x040fe20000410000 */
[----:B------:R-:W-:Y:S01]  /*71d0*/  SHF.L.U32 R12, R4, 0x5, RZ ;  /* 0x00000005040c7819 */ /* 0x000fe200000006ff */
[C---:B------:R-:W-:Y:S01]  /*71e0*/  FMUL.FTZ R99, R9.reuse, R99 ;  /* 0x0000006309637220 */ /* 0x040fe20000410000 */
[----:B------:R-:W-:Y:S01]  /*71f0*/  LOP3.LUT R13, R10, 0x6, RZ, 0xc0, !PT ;  /* 0x000000060a0d7812 */ /* 0x000fe200078ec0ff */
[----:B------:R-:W-:Y:S01]  /*7200*/  FMUL.FTZ R94, R9, R94 ;  /* 0x0000005e095e7220 */ /* 0x000fe20000410000 */
[----:B------:R-:W-:Y:S01]  /*7210*/  LOP3.LUT R11, R11, 0x1c0, RZ, 0xc0, !PT ;  /* 0x000001c00b0b7812 */ /* 0x000fe200078ec0ff */
        /* <DEDUP_REMOVED lines=10> */
[----:B------:R-:W-:Y:S01]  /*72c0*/  FMUL.FTZ R75, R9, R75 ;  /* 0x0000004b094b7220 */ /* 0x000fe20000410000 */
        /* <DEDUP_REMOVED lines=12> */
[----:B------:R-:W-:-:S02]  /*7390*/  VIADD R15, R11, 0x40 ;  /* 0x000000400b0f7836 */ /* 0x000fc40000000000 */
[C---:B------:R-:W-:Y:S01]  /*73a0*/  FMUL.FTZ R72, R5.reuse, R72 ;  /* 0x0000004805487220 */ /* 0x040fe20000410000 */
[----:B------:R-:W-:Y:S01]  /*73b0*/  FMUL.FTZ R73, R5, R73 ;  /* 0x0000004905497220 */ /* 0x000fe20000410000 */
[----:B------:R-:W-:Y:S02]  /*73c0*/  @P4 VIADD R15, R11, 0xffffffc0 ;  /* 0xffffffc00b0f4836 */ /* 0x000fe40000000000 */
[C---:B------:R-:W-:Y:S01]  /*73d0*/  FMUL.FTZ R76, R5.reuse, R76 ;  /* 0x0000004c054c7220 */ /* 0x040fe20000410000 */
[C---:B------:R-:W-:Y:S01]  /*73e0*/  FMUL.FTZ R77, R5.reuse, R77 ;  /* 0x0000004d054d7220 */ /* 0x040fe20000410000 */
[----:B------:R-:W-:Y:S01]  /*73f0*/  IADD3 R13, PT, PT, R12, R11, RZ ;  /* 0x0000000b0c0d7210 */ /* 0x000fe20007ffe0ff */
[C---:B------:R-:W-:Y:S01]  /*7400*/  FMUL.FTZ R88, R5.reuse, R88 ;  /* 0x0000005805587220 */ /* 0x040fe20000410000 */
        /* <DEDUP_REMOVED lines=8> */
[C---:B------:R-:W-:Y:S01]  /*7490*/  IMAD.IADD R9, R10.reuse, 0x1, R11 ;  /* 0x000000010a097824 */ /* 0x040fe200078e020b */
[----:B------:R-:W-:Y:S01]  /*74a0*/  F2FP.F16.F32.PACK_AB R94, R95, R94 ;  /* 0x0000005e5f5e723e */ /* 0x000fe200000000ff */
        /* <DEDUP_REMOVED lines=22> */
[----:B------:R-:W-:-:S03]  /*7610*/  IADD3 R10, PT, PT, R10, R19, RZ ;  /* 0x000000130a0a7210 */ /* 0x000fc60007ffe0ff */
[----:B------:R2:W-:Y:S04]  /*7620*/  STS [R17+0x400], R74 ;  /* 0x0004004a11007388 */ /* 0x0005e80000000800 */
        /* <DEDUP_REMOVED lines=8> */
[----:B-1----:R-:W4:Y:S04]  /*76b0*/  LD.E.U8 R9, desc[UR4][R2.64+0x1c8] ;  /* 0x0001c80402097980 */ /* 0x002f28000c101100 */
[----:B--2---:R-:W2:Y:S04]  /*76c0*/  LD.E.64 R16, desc[UR4][R2.64+0x80] ;  /* 0x0000800402107980 */ /* 0x004ea8000c101b00 */
[----:B------:R-:W2:Y:S04]  /*76d0*/  LD.E.64 R38, desc[UR4][R2.64+0x90] ;  /* 0x0000900402267980 */ /* 0x000ea8000c101b00 */
[----:B------:R-:W2:Y:S04]  /*76e0*/  LD.E.64 R34, desc[UR4][R2.64+0x88] ;  /* 0x0000880402227980 */ /* 0x000ea8000c101b00 */
[----:B------:R-:W2:Y:S01]  /*76f0*/  LD.E.64 R32, desc[UR4][R2.64+0x70] ;  /* 0x0000700402207980 */ /* 0x000ea2000c101b00 */
[----:B------:R-:W-:Y:S05]  /*7700*/  WARPSYNC.ALL ;  /* 0x0000000000007948 */ /* 0x000fea0003800000 */
[----:B------:R-:W5:Y:S01]  /*7710*/  LD.E.64 R36, desc[UR4][R2.64+0xa0] ;  /* 0x0000a00402247980 */ /* 0x000f62000c101b00 */
[----:B---3--:R-:W-:-:S02]  /*7720*/  MOV R15, RZ ;  /* 0x000000ff000f7202 */ /* 0x008fc40000000f00 */
[----:B----4-:R-:W-:-:S13]  /*7730*/  ISETP.NE.AND P2, PT, R9, RZ, PT ;  /* 0x000000ff0900720c */ /* 0x010fda0003f45270 */
[----:B------:R-:W3:Y:S04]  /*7740*/  @!P2 LD.E R26, desc[UR4][R2.64+0x60] ;  /* 0x00006004021aa980 */ /* 0x000ee8000c101900 */
[----:B------:R-:W4:Y:S04]  /*7750*/  @!P2 LD.E R25, desc[UR4][R2.64+0xb4] ;  /* 0x0000b4040219a980 */ /* 0x000f28000c101900 */
[----:B------:R-:W4:Y:S04]  /*7760*/  @P2 LD.E R24, desc[UR4][R2.64+0xd4] ;  /* 0x0000d40402182980 */ /* 0x000f28000c101900 */
[----:B------:R1:W4:Y:S01]  /*7770*/  @P2 LD.E R5, desc[UR4][R2.64+0xb4] ;  /* 0x0000b40402052980 */ /* 0x000322000c101900 */
[----:B------:R-:W1:Y:S01]  /*7780*/  S2R R9, SR_TID.X ;  /* 0x0000000000097919 */ /* 0x000e620000002100 */
[----:B------:R-:W-:Y:S01]  /*7790*/  BAR.SYNC.DEFER_BLOCKING 0x0 ;  /* 0x0000000000007b1d */ /* 0x000fe20000010000 */
[----:B--2---:R-:W-:-:S02]  /*77a0*/  IMAD R12, R17, R174, RZ ;  /* 0x000000ae110c7224 */ /* 0x004fc400078e02ff */
[----:B------:R-:W-:Y:S02]  /*77b0*/  IMAD R11, R39, R173, RZ ;  /* 0x000000ad270b7224 */ /* 0x000fe400078e02ff */
[----:B------:R-:W-:-:S04]  /*77c0*/  IMAD.WIDE.U32 R16, R16, R174, RZ ;  /* 0x000000ae10107225 */ /* 0x000fc800078e00ff */
[----:B------:R-:W-:-:S04]  /*77d0*/  IMAD.WIDE.U32 R38, R38, R173, RZ ;  /* 0x000000ad26267225 */ /* 0x000fc800078e00ff */
[----:B-1----:R-:W-:Y:S01]  /*77e0*/  IMAD.SHL.U32 R10, R9, 0x8, RZ ;  /* 0x00000008090a7824 */ /* 0x002fe200078e00ff */
[----:B------:R1:W2:Y:S01]  /*77f0*/  @P1 MUFU.LG2 R27, R8 ;  /* 0x00000008001b1308 */ /* 0x0002a20000000c00 */
[----:B------:R1:W3:Y:S03]  /*7800*/  LDS.128 R20, [R175+0x1000] ;  /* 0x00100000af147984 */ /* 0x0002e60000000c00 */
[----:B------:R-:W-:Y:S01]  /*7810*/  LOP3.LUT R14, R10, 0x38, RZ, 0xc0, !PT ;  /* 0x000000380a0e7812 */ /* 0x000fe200078ec0ff */
[----:B------:R-:W-:-:S04]  /*7820*/  IMAD R10, R35, R176, RZ ;  /* 0x000000b0230a7224 */ /* 0x000fc800078e02ff */
[----:B------:R-:W-:Y:S01]  /*7830*/  IMAD.WIDE.U32 R14, R176, R34, R14 ;  /* 0x00000022b00e7225 */ /* 0x000fe200078e000e */
[----:B------:R-:W-:-:S03]  /*7840*/  IADD3 R3, PT, PT, R39, R11, RZ ;  /* 0x0000000b27037210 */ /* 0x000fc60007ffe0ff */
[----:B------:R-:W-:Y:S01]  /*7850*/  IMAD.IADD R2, R17, 0x1, R12 ;  /* 0x0000000111027824 */ /* 0x000fe200078e020c */
[----:B------:R-:W-:Y:S01]  /*7860*/  IADD3 R38, P4, P3, R38, R14, R16 ;  /* 0x0000000e26267210 */ /* 0x000fe20007b9e010 */
[----:B------:R-:W-:Y:S01]  /*7870*/  IMAD.IADD R10, R15, 0x1, R10 ;  /* 0x000000010f0a7824 */ /* 0x000fe200078e020a */
[----:B------:R3:W3:Y:S04]  /*7880*/  LDS.128 R16, [R175] ;  /* 0x00000000af107984 */ /* 0x0006e80000000c00 */
[----:B------:R-:W-:Y:S01]  /*7890*/  IADD3.X R39, PT, PT, R3, R10, R2, P4, P3 ;  /* 0x0000000a03277210 */ /* 0x000fe200027e6402 */
[----:B------:R3:W3:Y:S01]  /*78a0*/  LDS.128 R12, [R175+0x800] ;  /* 0x00080000af0c7984 */ /* 0x0006e20000000c00 */
[----:B------:R-:W-:-:S03]  /*78b0*/  SHF.R.U32.HI R2, RZ, 0x3, R9 ;  /* 0x00000003ff027819 */ /* 0x000fc60000011609 */
[----:B-1----:R1:W1:Y:S01]  /*78c0*/  LDS.128 R8, [R175+0x1800] ;  /* 0x00180000af087984 */ /* 0x0022620000000c00 */
[----:B------:R-:W4:Y:S01]  /*78d0*/  @P0 MUFU.LG2 R6, R6 ;  /* 0x0000000600060308 */ /* 0x000f220000000c00 */
[----:B------:R-:W-:Y:S01]  /*78e0*/  IMAD.WIDE.U32 R38, R2, R34, R38 ;  /* 0x0000002202267225 */ /* 0x000fe200078e0026 */
[----:B------:R-:W-:-:S03]  /*78f0*/  LOP3.LUT P3, RZ, R4, 0x3, RZ, 0xc0, !PT ;  /* 0x0000000304ff7812 */ /* 0x000fc6000786c0ff */
[----:B--2---:R-:W-:Y:S01]  /*7900*/  @P1 FMUL.FTZ R30, R27, 0.69314718246459960938 ;  /* 0x3f3172181b1e1820 */ /* 0x004fe20000410000 */
[----:B------:R-:W-:Y:S01]  /*7910*/  IMAD R2, R35, R2, RZ ;  /* 0x0000000223027224 */ /* 0x000fe200078e02ff */
[----:B------:R-:W-:Y:S02]  /*7920*/  MOV R28, 0x7f800000 ;  /* 0x7f800000001c7802 */ /* 0x000fe40000000f00 */
[----:B-----5:R-:W-:Y:S01]  /*7930*/  @P1 FFMA.FTZ R28, R7, R100, R30 ;  /* 0x00000064071c1223 */ /* 0x020fe2000001001e */
[--C-:B------:R-:W-:Y:S02]  /*7940*/  SHF.R.U32.HI R3, RZ, 0x1, R4.reuse ;  /* 0x00000001ff037819 */ /* 0x100fe40000011604 */
[----:B------:R-:W-:Y:S01]  /*7950*/  IADD3 R27, PT, PT, R39, R2, RZ ;  /* 0x00000002271b7210 */ /* 0x000fe20007ffe0ff */
[----:B------:R-:W-:Y:S01]  /*7960*/  IMAD.SHL.U32 R2, R34, 0x20, RZ ;  /* 0x0000002022027824 */ /* 0x000fe200078e00ff */
[----:B------:R-:W-:Y:S02]  /*7970*/  LEA R30, P1, R38, R32, 0x1 ;  /* 0x00000020261e7211 */ /* 0x000fe400078208ff */
[----:B------:R-:W-:-:S02]  /*7980*/  SHF.R.U32.HI R4, RZ, 0x2, R4 ;  /* 0x00000002ff047819 */ /* 0x000fc40000011604 */
[----:B------:R-:W-:Y:S01]  /*7990*/  LOP3.LUT R3, R3, 0x30, RZ, 0xc0, !PT ;  /* 0x0000003003037812 */ /* 0x000fe200078ec0ff */
[----:B------:R-:W-:Y:S01]  /*79a0*/  BSSY.RECONVERGENT B0, `(.L_x_11251) ;  /* 0x000001c000007945 */ /* 0x000fe20003800200 */
[-C--:B------:R-:W-:Y:S02]  /*79b0*/  LEA R32, P4, R34, R30.reuse, 0x6 ;  /* 0x0000001e22207211 */ /* 0x080fe400078830ff */
[----:B------:R-:W-:Y:S02]  /*79c0*/  LEA.HI.X R31, R38, R33, R27, 0x1, P1 ;  /* 0x00000021261f7211 */ /* 0x000fe400008f0c1b */
[----:B------:R-:W-:Y:S02]  /*79d0*/  IADD3 R40, P5, PT, R2, R30, RZ ;  /* 0x0000001e02287210 */ /* 0x000fe40007fbe0ff */
[----:B------:R-:W-:Y:S02]  /*79e0*/  LOP3.LUT R3, R3, 0x7, R4, 0xf8, !PT ;  /* 0x0000000703037812 */ /* 0x000fe400078ef804 */
[----:B------:R-:W-:-:S02]  /*79f0*/  MOV R4, 0x7f800000 ;  /* 0x7f80000000047802 */ /* 0x000fc40000000f00 */
[----:B------:R-:W-:Y:S02]  /*7a00*/  IADD3 R38, P1, PT, R32, R2, RZ ;  /* 0x0000000220267210 */ /* 0x000fe40007f3e0ff */
[----:B------:R-:W-:Y:S01]  /*7a10*/  LEA.HI.X R33, R34, R31, R35, 0x6, P4 ;  /* 0x0000001f22217211 */ /* 0x000fe200020f3423 */
[----:B---3--:R-:W-:-:S04]  /*7a20*/  @!P2 IMAD R26, R174, R26, R173 ;  /* 0x0000001aae1aa224 */ /* 0x008fc800078e02ad */
[----:B----4-:R-:W-:Y:S02]  /*7a30*/  @!P2 IMAD R25, R26, R25, RZ ;  /* 0x000000191a19a224 */ /* 0x010fe400078e02ff */
[----:B------:R-:W-:Y:S01]  /*7a40*/  @P0 FMUL.FTZ R26, R6, 0.69314718246459960938 ;  /* 0x3f317218061a0820 */ /* 0x000fe20000410000 */
[----:B------:R-:W-:Y:S01]  /*7a50*/  SHF.L.U64.HI R6, R34, 0x5, R35 ;  /* 0x0000000522067819 */ /* 0x000fe20000010223 */
[----:B------:R-:W-:Y:S02]  /*7a60*/  @P2 IMAD R24, R24, R173, RZ ;  /* 0x000000ad18182224 */ /* 0x000fe400078e02ff */
[----:B------:R-:W-:Y:S01]  /*7a70*/  @P0 FFMA.FTZ R4, R7, R0, R26 ;  /* 0x0000000007040223 */ /* 0x000fe2000001001a */
[----:B------:R-:W-:Y:S01]  /*7a80*/  IADD3.X R41, PT, PT, R6, R31, RZ, P5, !PT ;  /* 0x0000001f06297210 */ /* 0x000fe20002ffe4ff */
[----:B------:R-:W-:Y:S01]  /*7a90*/  @P2 IMAD R25, R174, R5, R24 ;  /* 0x00000005ae192224 */ /* 0x000fe200078e0218 */
[----:B-1----:R-:W-:Y:S06]  /*7aa0*/  @P3 BRA `(.L_x_11252) ;  /* 0x00000000002c3947 */ /* 0x002fec0003800000 */
        /* <DEDUP_REMOVED lines=11> */
.L_x_11252:
[----:B------:R-:W-:Y:S05]  /*7b60*/  BSYNC.RECONVERGENT B0 ;  /* 0x0000000000007941 */ /* 0x000fea0003800200 */
.L_x_11251:
[----:B------:R-:W-:Y:S01]  /*7b70*/  IADD3.X R39, PT, PT, R33, R6, RZ, P1, !PT ;  /* 0x0000000621277210 */ /* 0x000fe20000ffe4ff */
[----:B------:R-:W-:Y:S01]  /*7b80*/  ST.E.128 desc[UR4][R30.64], R16 ;  /* 0x000000101e007985 */ /* 0x000fe2000c101d04 */
[----:B------:R-:W-:-:S03]  /*7b90*/  MOV R173, 0x0 ;  /* 0x0000000000ad7802 */ /* 0x000fc60000000f00 */
[----:B------:R-:W-:Y:S04]  /*7ba0*/  ST.E.128 desc[UR4][R40.64], R12 ;  /* 0x0000000c28007985 */ /* 0x000fe8000c101d04 */
[----:B------:R-:W-:Y:S04]  /*7bb0*/  ST.E.128 desc[UR4][R32.64], R20 ;  /* 0x0000001420007985 */ /* 0x000fe8000c101d04 */
[----:B------:R1:W-:Y:S02]  /*7bc0*/  ST.E.128 desc[UR4][R38.64], R8 ;  /* 0x0000000826007985 */ /* 0x0003e4000c101d04 */
[----:B-1----:R-:W-:Y:S05]  /*7bd0*/  RET.REL.NODEC R172 `(_ZN5flash24flash_fwd_splitkv_kernelI23Flash_fwd_kernel_traitsILi64ELi64ELi128ELi4ELb0ELb0EN7cutlass6half_tE19Flash_kernel_traitsILi64ELi64ELi128ELi4ES3_EELb0ELb0ELb0ELb1ELb1ELb0ELb0ELb0EEEvNS_16Flash_fwd_paramsE) ;  /* 0xffffff84ac087950 */ /* 0x002fea0003c3ffff */
.L_x_11250:
[----:B------:R-:W-:Y:S01]  /*7be0*/  MOV R5, 0x2 ;  /* 0x0000000200057802 */ /* 0x000fe20000000f00 */
[----:B------:R-:W-:Y:S01]  /*7bf0*/  IMAD.MOV.U32 R4, RZ, RZ, 0x1f ;  /* 0x0000001fff047424 */ /* 0x000fe200078e00ff */
[----:B------:R-:W-:-:S07]  /*7c00*/  MOV R6, 0xffffffff ;  /* 0xffffffff00067802 */ /* 0x000fce0000000f00 */
[----:B-1---5:R-:W-:Y:S05]  /*7c10*/  WARPSYNC.COLLECTIVE R6, `(.L_x_11253) ;  /* 0x0000000006087348 */ /* 0x022fea0003c00000 */
[----:B------:R2:W3:Y:S02]  /*7c20*/  SHFL.BFLY P0, R11, R187, R5, R4 ;  /* 0x0c000005bb0b7389 */ /* 0x0004e40000000004 */
[----:B-123-5:R-:W-:Y:S05]  /*7c30*/  ENDCOLLECTIVE ;  /* 0x000000000000791b */ /* 0x02efea0003800000 */
.L_x_11253:
[----:B------:R-:W-:Y:S02]  /*7c40*/  IMAD.MOV.U32 R8, RZ, RZ, R11 ;  /* 0x000000ffff087224 */ /* 0x000fe400078e000b */
[----:B------:R-:W-:Y:S02]  /*7c50*/  IMAD.MOV.U32 R5, RZ, RZ, 0x1 ;  /* 0x00000001ff057424 */ /* 0x000fe400078e00ff */
[----:B------:R-:W-:-:S05]  /*7c60*/  FADD.FTZ R9, R8, R187 ;  /* 0x000000bb08097221 */ /* 0x000fca0000010000 */
[----:B------:R-:W-:-:S07]  /*7c70*/  MOV R187, R9 ;  /* 0x0000000900bb7202 */ /* 0x000fce0000000f00 */
[----:B------:R-:W-:Y:S05]  /*7c80*/  WARPSYNC.COLLECTIVE R6, `(.L_x_11254) ;  /* 0x0000000006087348 */ /* 0x000fea0003c00000 */
[----:B------:R1:W2:Y:S02]  /*7c90*/  SHFL.BFLY P0, R11, R187, R5, R4 ;  /* 0x0c000005bb0b7389 */ /* 0x0002a40000000004 */
[----:B-12---:R-:W-:Y:S05]  /*7ca0*/  ENDCOLLECTIVE ;  /* 0x000000000000791b */ /* 0x006fea0003800000 */
.L_x_11254:
[----:B------:R-:W-:Y:S01]  /*7cb0*/  MOV R187, R188 ;  /* 0x000000bc00bb7202 */ /* 0x000fe20000000f00 */
[----:B------:R-:W-:Y:S01]  /*7cc0*/  IMAD.MOV.U32 R5, RZ, RZ, 0x2 ;  /* 0x00000002ff057424 */ /* 0x000fe200078e00ff */
[----:B------:R-:W-:-:S07]  /*7cd0*/  MOV R8, R11 ;  /* 0x0000000b00087202 */ /* 0x000fce0000000f00 */
[----:B------:R-:W-:Y:S05]  /*7ce0*/  WARPSYNC.COLLECTIVE R6, `(.L_x_11255) ;  /* 0x0000000006087348 */ /* 0x000fea0003c00000 */
[----:B------:R1:W2:Y:S02]  /*7cf0*/  SHFL.BFLY P0, R11, R187, R5, R4 ;  /* 0x0c000005bb0b7389 */ /* 0x0002a40000000004 */
[----:B-12---:R-:W-:Y:S05]  /*7d00*/  ENDCOLLECTIVE ;  /* 0x000000000000791b */ /* 0x006fea0003800000 */
.L_x_11255:
[----:B------:R-:W-:Y:S01]  /*7d10*/  FADD.FTZ R8, R9, R8 ;  /* 0x0000000809087221 */ /* 0x000fe20000010000 */
[----:B------:R-:W-:Y:S01]  /*7d20*/  FADD.FTZ R10, R11, R188 ;  /* 0x000000bc0b0a7221 */ /* 0x000fe20000010000 */
[----:B------:R-:W-:-:S04]  /*7d30*/  MOV R5, 0x1 ;  /* 0x0000000100057802 */ /* 0x000fc80000000f00 */
[----:B------:R-:W-:-:S07]  /*7d40*/  MOV R187, R10 ;  /* 0x0000000a00bb7202 */ /* 0x000fce0000000f00 */
[----:B------:R-:W-:Y:S05]  /*7d50*/  WARPSYNC.COLLECTIVE R6, `(.L_x_11256) ;  /* 0x0000000006087348 */ /* 0x000fea0003c00000 */
[----:B------:R1:W2:Y:S02]  /*7d60*/  SHFL.BFLY P0, R11, R187, R5, R4 ;  /* 0x0c000005bb0b7389 */ /* 0x0002a40000000004 */
[----:B-12---:R-:W-:Y:S05]  /*7d70*/  ENDCOLLECTIVE ;  /* 0x000000000000791b */ /* 0x006fea0003800000 */
.L_x_11256:
[----:B------:R-:W-:Y:S05]  /*7d80*/  BRA `(.L_x_11257) ;  /* 0xfffffff000c47947 */ /* 0x000fea000383ffff */
.L_x_11258:
        /* <DEDUP_REMOVED lines=15> */
.L_x_14806:


//--------------------- .text._ZN5flash24flash_fwd_splitkv_kernelI23Flash_fwd_kernel_traitsILi64ELi64ELi128ELi4ELb0ELb0EN7cutlass6half_tE19Flash_kernel_traitsILi64ELi64ELi128ELi4ES3_EELb0ELb0ELb0ELb1ELb1ELb1ELb0ELb0EEEvNS_16Flash_fwd_paramsE --------------------------
	.section	.text._ZN5flash24flash_fwd_splitkv_kernelI23Flash_fwd_kernel_traitsILi64ELi64ELi128ELi4ELb0ELb0EN7cutlass6half_tE19Flash_kernel_traitsILi64ELi64ELi128ELi4ES3_EELb0ELb0ELb0ELb1ELb1ELb1ELb0ELb0EEEvNS_16Flash_fwd_paramsE,"ax",@progbits
	.align	128
        .global         _ZN5flash24flash_fwd_splitkv_kernelI23Flash_fwd_kernel_traitsILi64ELi64ELi128ELi4ELb0ELb0EN7cutlass6half_tE19Flash_kernel_traitsILi64ELi64ELi128ELi4ES3_EELb0ELb0ELb0ELb1ELb1ELb1ELb0ELb0EEEvNS_16Flash_fwd_paramsE
        .type           _ZN5flash24flash_fwd_splitkv_kernelI23Flash_fwd_kernel_traitsILi64ELi64ELi128ELi4ELb0ELb0EN7cutlass6half_tE19Flash_kernel_traitsILi64ELi64ELi128ELi4ES3_EELb0ELb0ELb0ELb1ELb1ELb1ELb0ELb0EEEvNS_16Flash_fwd_paramsE,@function
        .size           _ZN5flash24flash_fwd_splitkv_kernelI23Flash_fwd_kernel_traitsILi64ELi64ELi128ELi4ELb0ELb0EN7cutlass6half_tE19Flash_kernel_traitsILi64ELi64ELi128ELi4ES3_EELb0ELb0ELb0ELb1ELb1ELb1ELb0ELb0EEEvNS_16Flash_fwd_paramsE,(.L_x_14807 - _ZN5flash24flash_fwd_splitkv_kernelI23Flash_fwd_kernel_traitsILi64ELi64ELi128ELi4ELb0ELb0EN7cutlass6half_tE19Flash_kernel_traitsILi64ELi64ELi128ELi4ES3_EELb0ELb0ELb0ELb1ELb1ELb1ELb0ELb0EEEvNS_16Flash_fwd_paramsE)
        .other          _ZN5flash24flash_fwd_splitkv_kernelI23Flash_fwd_kernel_traitsILi64ELi64ELi128ELi4ELb0ELb0EN7cutlass6half_tE19Flash_kernel_traitsILi64ELi64ELi128ELi4ES3_EELb0ELb0ELb0ELb1ELb1ELb1ELb0ELb0EEEvNS_16Flash_fwd_paramsE,@"STO_CUDA_ENTRY STV_DEFAULT"
_ZN5flash24flash_fwd_splitkv_kernelI23Flash_fwd_kernel_traitsILi64ELi64ELi128ELi4ELb0ELb0EN7cutlass6half_tE19Flash_kernel_traitsILi64ELi64ELi128ELi4ES3_EELb0ELb0ELb0ELb1ELb1ELb1ELb0ELb0EEEvNS_16Flash_fwd_paramsE:
.text._ZN5flash24flash_fwd_splitkv_kernelI23Flash_fwd_kernel_traitsILi64ELi64ELi128ELi4ELb0ELb0EN7cutlass6half_tE19Flash_kernel_traitsILi64ELi64ELi128ELi4ES3_EELb0ELb0ELb0ELb1ELb1ELb1ELb0ELb0EEEvNS_16Flash_fwd_paramsE:
[----:B------:R-:W-:Y:S01]  /*0000*/  LDC R1, c[0x0][0x37c] ;  /* 0x0000df00ff017b82 */ /* 0x000fe20000000800 */
[----:B------:R-:W1:Y:S07]  /*0010*/  S2R R11, SR_CTAID.X ;  /* 0x00000000000b7919 */ /* 0x000e6e0000002500 */
[----:B------:R-:W2:Y:S01]  /*0020*/  LDC.64 R2, c[0x0][0x348] ;  /* 0x0000d200ff027b82 */ /* 0x000ea20000000a00 */
[----:B------:R-:W-:Y:S01]  /*0030*/  BSSY.RECONVERGENT B2, `(.L_x_11259) ;  /* 0x0000005000027945 */ /* 0x000fe20003800200 */
[----:B------:R-:W-:Y:S01]  /*0040*/  MOV R174, 0x80 ;  /* 0x0000008000ae7802 */ /* 0x000fe20000000f00 */
[----:B------:R-:W3:Y:S01]  /*0050*/  S2R R176, SR_CTAID.Y ;  /* 0x0000000000b07919 */ /* 0x000ee20000002600 */
[----:B------:R-:W4:Y:S05]  /*0060*/  S2R R175, SR_CTAID.Z ;  /* 0x0000000000af7919 */ /* 0x000f2a0000002700 */
[----:B-1234-:R-:W-:Y:S05]  /*0070*/  CALL.REL.NOINC `($_ZN5flash24flash_fwd_splitkv_kernelI23Flash_fwd_kernel_traitsILi64ELi64ELi128ELi4ELb0ELb0EN7cutlass6half_tE19Flash_kernel_traitsILi64ELi64ELi128ELi4ES3_EELb0ELb0ELb0ELb1ELb1ELb1ELb0ELb0EEEvNS_16Flash_fwd_paramsE$_ZN5flash30compute_attn_1rowblock_splitkvI23Flash_fwd_kernel_traitsILi64ELi64ELi128ELi4ELb0ELb0EN7cutlass6half_tE19Flash_kernel_traitsILi64ELi64ELi128ELi4ES3_EELb0ELb0ELb0ELb1ELb1ELb1ELb0ELb0ENS_16Flash_fwd_paramsEEEvRKT8_iiiii) ;  /* 0x0000000000087944 */ /* 0x01efea0003c00000 */
[----:B------:R-:W-:Y:S05]  /*0080*/  BSYNC.RECONVERGENT B2 ;  /* 0x0000000000027941 */ /* 0x000fea0003800200 */
.L_x_11259:
[----:B------:R-:W-:Y:S05]  /*0090*/  EXIT ;  /* 0x000000000000794d */ /* 0x000fea0003800000 */
        .type           $_ZN5flash24flash_fwd_splitkv_kernelI23Flash_fwd_kernel_traitsILi64ELi64ELi128ELi4ELb0ELb0EN7cutlass6half_tE19Flash_kernel_traitsILi64ELi64ELi128ELi4ES3_EELb0ELb0ELb0ELb1ELb1ELb1ELb0ELb0EEEvNS_16Flash_fwd_paramsE$_ZN5flash30compute_attn_1rowblock_splitkvI23Flash_fwd_kernel_traitsILi64ELi64ELi128ELi4ELb0ELb0EN7cutlass6half_tE19Flash_kernel_traitsILi64ELi64ELi128ELi4ES3_EELb0ELb0ELb0ELb1ELb1ELb1ELb0ELb0ENS_16Flash_fwd_paramsEEEvRKT8_iiiii,@function
        .size           $_ZN5flash24flash_fwd_splitkv_kernelI23Flash_fwd_kernel_traitsILi64ELi64ELi128ELi4ELb0ELb0EN7cutlass6half_tE19Flash_kernel_traitsILi64ELi64ELi128ELi4ES3_EELb0ELb0ELb0ELb1ELb1ELb1ELb0ELb0EEEvNS_16Flash_fwd_paramsE$_ZN5flash30compute_attn_1rowblock_splitkvI23Flash_fwd_kernel_traitsILi64ELi64ELi128ELi4ELb0ELb0EN7cutlass6half_tE19Flash_kernel_traitsILi64ELi64ELi128ELi4ES3_EELb0ELb0ELb0ELb1ELb1ELb1ELb0ELb0ENS_16Flash_fwd_paramsEEEvRKT8_iiiii,(.L_x_14807 - $_ZN5flash24flash_fwd_splitkv_kernelI23Flash_fwd_kernel_traitsILi64ELi64ELi128ELi4ELb0ELb0EN7cutlass6half_tE19Flash_kernel_traitsILi64ELi64ELi128ELi4ES3_EELb0ELb0ELb0ELb1ELb1ELb1ELb0ELb0EEEvNS_16Flash_fwd_paramsE$_ZN5flash30compute_attn_1rowblock_splitkvI23Flash_fwd_kernel_traitsILi64ELi64ELi128ELi4ELb0ELb0EN7cutlass6half_tE19Flash_kernel_traitsILi64ELi64ELi128ELi4ES3_EELb0ELb0ELb0ELb1ELb1ELb1ELb0ELb0ENS_16Flash_fwd_paramsEEEvRKT8_iiiii)
$_ZN5flash24flash_fwd_splitkv_kernelI23Flash_fwd_kernel_traitsILi64ELi64ELi128ELi4ELb0ELb0EN7cutlass6half_tE19Flash_kernel_traitsILi64ELi64ELi128ELi4ES3_EELb0ELb0ELb0ELb1ELb1ELb1ELb0ELb0EEEvNS_16Flash_fwd_paramsE$_ZN5flash30compute_attn_1rowblock_splitkvI23Flash_fwd_kernel_traitsILi64ELi64ELi128ELi4ELb0ELb0EN7cutlass6half_tE19Flash_kernel_traitsILi64ELi64ELi128ELi4ES3_EELb0ELb0ELb0ELb1ELb1ELb1ELb0ELb0ENS_16Flash_fwd_paramsEEEvRKT8_iiiii:
        /* <DEDUP_REMOVED lines=24> */
.L_x_11263:
[----:B------:R-:W-:Y:S05]  /*0220*/  BSYNC.RECONVERGENT B0 ;  /* 0x0000000000007941 */ /* 0x000fea0003800200 */
.L_x_11262:
[----:B-----5:R-:W-:Y:S02]  /*0230*/  IADD3 R5, PT, PT, R5, R0, -R7 ;  /* 0x0000000005057210 */ /* 0x020fe40007ffe807 */
.L_x_11261:
[----:B------:R-:W-:Y:S05]  /*0240*/  BSYNC.RECONVERGENT B1 ;  /* 0x0000000000017941 */ /* 0x000fea0003800200 */
.L_x_11260:
[----:B------:R-:W-:Y:S01]  /*0250*/  IMAD.SHL.U32 R178, R11, 0x40, RZ ;  /* 0x000000400bb27824 */ /* 0x000fe200078e00ff */
[----:B------:R-:W-:Y:S01]  /*0260*/  MOV R8, R174 ;  /* 0x000000ae00087202 */ /* 0x000fe20000000f00 */
[----:B------:R-:W-:-:S03]  /*0270*/  IMAD.MOV.U32 R9, RZ, RZ, 0x0 ;  /* 0x00000000ff097424 */ /* 0x000fc600078e00ff */
[----:B-----5:R-:W-:-:S13]  /*0280*/  ISETP.GT.AND P0, PT, R179, R178, PT ;  /* 0x000000b2b300720c */ /* 0x020fda0003f04270 */
[----:B-1----:R-:W-:Y:S05]  /*0290*/  @!P0 RET.REL.NODEC R8 `(_ZN5flash24flash_fwd_splitkv_kernelI23Flash_fwd_kernel_traitsILi64ELi64ELi128ELi4ELb0ELb0EN7cutlass6half_tE19Flash_kernel_traitsILi64ELi64ELi128ELi4ES3_EELb0ELb0ELb0ELb1ELb1ELb1ELb0ELb0EEEvNS_16Flash_fwd_paramsE) ;  /* 0xfffffffc08588950 */ /* 0x002fea0003c3ffff */
        /* <DEDUP_REMOVED lines=73> */
[----:B-1----:R-:W-:Y:S05]  /*0730*/  @P0 RET.REL.NODEC R174 `(_ZN5flash24flash_fwd_splitkv_kernelI23Flash_fwd_kernel_traitsILi64ELi64ELi128ELi4ELb0ELb0EN7cutlass6half_tE19Flash_kernel_traitsILi64ELi64ELi128ELi4ES3_EELb0ELb0ELb0ELb1ELb1ELb1ELb0ELb0EEEvNS_16Flash_fwd_paramsE) ;  /* 0xfffffff8ae300950 */ /* 0x002fea0003c3ffff */
[----:B------:R-:W-:Y:S02]  /*0740*/  MOV R3, 0x7f800000 ;  /* 0x7f80000000037802 */ /* 0x000fe40000000f00 */
[----:B------:R-:W-:-:S03]  /*0750*/  MOV R175, 0x0 ;  /* 0x0000000000af7802 */ /* 0x000fc60000000f00 */
[----:B------:R1:W-:Y:S02]  /*0760*/  ST.E desc[UR4][R14.64+0xc0], R3 ;  /* 0x0000c0030e007985 */ /* 0x0003e4000c101904 */
[----:B-1----:R-:W-:Y:S05]  /*0770*/  RET.REL.NODEC R174 `(_ZN5flash24flash_fwd_splitkv_kernelI23Flash_fwd_kernel_traitsILi64ELi64ELi128ELi4ELb0ELb0EN7cutlass6half_tE19Flash_kernel_traitsILi64ELi64ELi128ELi4ES3_EELb0ELb0ELb0ELb1ELb1ELb1ELb0ELb0EEEvNS_16Flash_fwd_paramsE) ;  /* 0xfffffff8ae207950 */ /* 0x002fea0003c3ffff */
.L_x_11264:
        /* <DEDUP_REMOVED lines=101> */
.L_x_11266:
        /* <DEDUP_REMOVED lines=57> */
[----:B------:R-:W-:-:S03]  /*1160*/  MOV R14, R12 ;  /* 0x0000000c000e7202 */ /* 0x000fc60000000f00 */
[-C--:B------:R-:W-:Y:S02]  /*1170*/  IMAD R13, R19, R7.reuse, RZ ;  /* 0x00000007130d7224 */ /* 0x080fe400078e02ff */
[----:B------:R-:W-:Y:S01]  /*1180*/  IMAD.WIDE.U32 R14, R18, R7, R14 ;  /* 0x00000007120e7225 */ /* 0x000fe200078e000e */
[----:B------:R-:W-:-:S03]  /*1190*/  MOV R7, R187 ;  /* 0x000000bb00077202 */ /* 0x000fc60000000f00 */
[----:B------:R-:W-:Y:S01]  /*11a0*/  IMAD R0, R18, R0, R13 ;  /* 0x0000000012007224 */ /* 0x000fe200078e020d */
[----:B------:R-:W-:Y:S01]  /*11b0*/  MOV R18, R22 ;  /* 0x0000001600127202 */ /* 0x000fe20000000f00 */
[----:B------:R-:W-:Y:S01]  /*11c0*/  IMAD.IADD R17, R23, 0x1, R9 ;  /* 0x0000000117117824 */ /* 0x000fe200078e0209 */
[----:B------:R-:W-:Y:S01]  /*11d0*/  MOV R10, R14 ;  /* 0x0000000e000a7202 */ /* 0x000fe20000000f00 */
[----:B------:R-:W-:Y:S01]  /*11e0*/  IMAD.IADD R0, R15, 0x1, R0 ;  /* 0x000000010f007824 */ /* 0x000fe200078e0200 */
[----:B------:R-:W-:Y:S02]  /*11f0*/  MOV R15, RZ ;  /* 0x000000ff000f7202 */ /* 0x000fe40000000f00 */
.L_x_11267:
[----:B------:R-:W-:Y:S05]  /*1200*/  BSYNC.RECONVERGENT B0 ;  /* 0x0000000000007941 */ /* 0x000fea0003800200 */
.L_x_11265:
[----:B------:R-:W2:Y:S04]  /*1210*/  LD.E.64 R34, desc[UR4][R2.64+0x18] ;  /* 0x0000180402227980 */ /* 0x000ea8000c101b00 */
[----:B------:R-:W3:Y:S04]  /*1220*/  LD.E.64 R32, desc[UR4][R2.64+0x48] ;  /* 0x0000480402207980 */ /* 0x000ee8000c101b00 */
[----:B------:R-:W4:Y:S04]  /*1230*/  LD.E.64 R22, desc[UR4][R2.64+0x30] ;  /* 0x0000300402167980 */ /* 0x000f28000c101b00 */
[----:B------:R-:W5:Y:S04]  /*1240*/  LD.E.64 R28, desc[UR4][R2.64+0x8] ;  /* 0x00000804021c7980 */ /* 0x000f68000c101b00 */
[----:B------:R-:W5:Y:S04]  /*1250*/  LD.E.64 R12, desc[UR4][R2.64] ;  /* 0x00000004020c7980 */ /* 0x000f68000c101b00 */
[----:B------:R-:W5:Y:S01]  /*1260*/  LD.E.64 R8, desc[UR4][R2.64+0x10] ;  /* 0x0000100402087980 */ /* 0x000f62000c101b00 */
[----:B------:R-:W-:Y:S01]  /*1270*/  IABS R4, R16 ;  /* 0x0000001000047213 */ /* 0x000fe20000000000 */
[----:B------:R-:W-:Y:S01]  /*1280*/  IMAD R15, R15, R94, RZ ;  /* 0x0000005e0f0f7224 */ /* 0x000fe200078e02ff */
[----:B------:R-:W-:Y:S01]  /*1290*/  MOV R38, RZ ;  /* 0x000000ff00267202 */ /* 0x000fe20000000f00 */
[----:B------:R-:W-:Y:S01]  /*12a0*/  IMAD.MOV.U32 R37, RZ, RZ, RZ ;  /* 0x000000ffff257224 */ /* 0x000fe200078e00ff */
[----:B------:R-:W1:Y:S01]  /*12b0*/  I2F.RP R36, R4 ;  /* 0x0000000400247306 */ /* 0x000e620000209400 */
[----:B------:R-:W-:Y:S01]  /*12c0*/  IABS R21, R16 ;  /* 0x0000001000157213 */ /* 0x000fe20000000000 */
[----:B------:R-:W-:Y:S01]  /*12d0*/  IMAD R15, R7, R95, R15 ;  /* 0x0000005f070f7224 */ /* 0x000fe200078e020f */
[----:B------:R-:W-:-:S02]  /*12e0*/  SHF.L.U32 R168, R26, 0x5, RZ ;  /* 0x000000051aa87819 */ /* 0x000fc400000006ff */
[----:B------:R-:W-:Y:S01]  /*12f0*/  SHF.L.U64.HI R169, R26, 0x5, R27 ;  /* 0x000000051aa97819 */ /* 0x000fe2000001021b */
[----:B------:R-:W-:Y:S01]  /*1300*/  IMAD.MOV R21, RZ, RZ, -R21 ;  /* 0x000000ffff157224 */ /* 0x000fe200078e0a15 */
[C---:B------:R-:W-:Y:S02]  /*1310*/  SHF.L.U32 R166, R94.reuse, 0x5, RZ ;  /* 0x000000055ea67819 */ /* 0x040fe400000006ff */
[----:B------:R-:W-:Y:S01]  /*1320*/  SHF.L.U64.HI R167, R94, 0x5, R95 ;  /* 0x000000055ea77819 */ /* 0x000fe2000001025f */
[----:B-1----:R-:W1:Y:S02]  /*1330*/  MUFU.RCP R19, R36 ;  /* 0x0000002400137308 */ /* 0x002e640000001000 */
[----:B-1----:R-:W-:-:S06]  /*1340*/  IADD3 R19, PT, PT, R19, 0xffffffe, RZ ;  /* 0x0ffffffe13137810 */ /* 0x002fcc0007ffe0ff */
[----:B------:R-:W1:Y:S02]  /*1350*/  F2I.FTZ.U32.TRUNC.NTZ R39, R19 ;  /* 0x0000001300277305 */ /* 0x000e64000021f000 */
[----:B-1----:R-:W-:Y:S01]  /*1360*/  IMAD.MOV R5, RZ, RZ, -R39 ;  /* 0x000000ffff057224 */ /* 0x002fe200078e0a27 */
[----:B------:R-:W1:Y:S03]  /*1370*/  S2R R19, SR_CgaCtaId ;  /* 0x0000000000137919 */ /* 0x000e660000008800 */
[----:B------:R-:W-:Y:S01]  /*1380*/  IMAD R14, R5, R4, RZ ;  /* 0x00000004050e7224 */ /* 0x000fe200078e02ff */
[----:B------:R-:W-:-:S03]  /*1390*/  IABS R5, R175 ;  /* 0x000000af00057213 */ /* 0x000fc60000000000 */
[----:B------:R-:W-:-:S06]  /*13a0*/  IMAD.HI.U32 R14, R39, R14, R38 ;  /* 0x0000000e270e7227 */ /* 0x000fcc00078e0026 */
[----:B------:R-:W-:-:S04]  /*13b0*/  IMAD.HI.U32 R14, R14, R5, RZ ;  /* 0x000000050e0e7227 */ /* 0x000fc800078e00ff */
[----:B------:R-:W-:Y:S01]  /*13c0*/  IMAD R21, R14, R21, R5 ;  /* 0x000000150e157224 */ /* 0x000fe200078e0205 */
[----:B------:R-:W-:-:S04]  /*13d0*/  SHF.L.U32 R5, R6, 0x3, RZ ;  /* 0x0000000306057819 */ /* 0x000fc800000006ff */
[----:B------:R-:W-:Y:S02]  /*13e0*/  ISETP.GT.U32.AND P1, PT, R4, R21, PT ;  /* 0x000000150400720c */ /* 0x000fe40003f24070 */
[----:B------:R-:W-:-:S04]  /*13f0*/  LOP3.LUT R36, R5, 0x38, RZ, 0xc0, !PT ;  /* 0x0000003805247812 */ /* 0x000fc800078ec0ff */
[----:B------:R-:W-:Y:S02]  /*1400*/  IADD3 R38, P0, PT, R36, R18, RZ ;  /* 0x0000001224267210 */ /* 0x000fe40007f1e0ff */
[----:B------:R-:W-:Y:S02]  /*1410*/  LOP3.LUT R18, R175, R16, RZ, 0x3c, !PT ;  /* 0x00000010af127212 */ /* 0x000fe400078e3cff */
[----:B------:R-:W-:Y:S02]  /*1420*/  IADD3.X R39, PT, PT, RZ, R17, RZ, P0, !PT ;  /* 0x00000011ff277210 */ /* 0x000fe400007fe4ff */
[----:B------:R-:W-:Y:S01]  /*1430*/  ISETP.GE.AND P0, PT, R18, RZ, PT ;  /* 0x000000ff1200720c */ /* 0x000fe20003f06270 */
[----:B------:R-:W-:Y:S01]  /*1440*/  @!P1 IMAD.IADD R21, R21, 0x1, -R4 ;  /* 0x0000000115159824 */ /* 0x000fe200078e0a04 */
[----:B------:R-:W-:Y:S01]  /*1450*/  SHF.R.U32.HI R18, RZ, 0x3, R6 ;  /* 0x00000003ff127819 */ /* 0x000fe20000011606 */
[----:B------:R-:W-:Y:S01]  /*1460*/  @!P1 VIADD R14, R14, 0x1 ;  /* 0x000000010e0e9836 */ /* 0x000fe20000000000 */
[----:B------:R-:W-:Y:S01]  /*1470*/  ISETP.NE.AND P1, PT, R16, RZ, PT ;  /* 0x000000ff1000720c */ /* 0x000fe20003f25270 */
[----:B------:R-:W-:Y:S01]  /*1480*/  IMAD.WIDE.U32 R38, R7, R94, R38 ;  /* 0x0000005e07267225 */ /* 0x000fe200078e0026 */
[----:B------:R-:W-:-:S02]  /*1490*/  ISETP.GE.U32.AND P2, PT, R21, R4, PT ;  /* 0x000000041500720c */ /* 0x000fc40003f46070 */
[----:B------:R-:W-:Y:S01]  /*14a0*/  MOV R4, 0x400 ;  /* 0x0000040000047802 */ /* 0x000fe20000000f00 */
[----:B------:R-:W-:Y:S01]  /*14b0*/  IMAD R171, R27, R18, RZ ;  /* 0x000000121bab7224 */ /* 0x000fe200078e02ff */
[----:B------:R-:W-:Y:S02]  /*14c0*/  IADD3 R39, PT, PT, R39, R15, RZ ;  /* 0x0000000f27277210 */ /* 0x000fe40007ffe0ff */
[----:B-1----:R-:W-:Y:S02]  /*14d0*/  LEA R4, R19, R4, 0x18 ;  /* 0x0000000413047211 */ /* 0x002fe400078ec0ff */
[----:B------:R-:W-:-:S05]  /*14e0*/  MOV R19, RZ ;  /* 0x000000ff00137202 */ /* 0x000fca0000000f00 */
[----:B------:R-:W-:Y:S02]  /*14f0*/  @P2 IADD3 R14, PT, PT, R14, 0x1, RZ ;  /* 0x000000010e0e2810 */ /* 0x000fe40007ffe0ff */
[----:B------:R-:W-:Y:S01]  /*1500*/  IADD3 R40, P2, PT, R36, R10, RZ ;  /* 0x0000000a24287210 */ /* 0x000fe20007f5e0ff */
[----:B------:R-:W-:Y:S01]  /*1510*/  IMAD.WIDE.U32 R10, R11, 0x40, R18 ;  /* 0x000000400b0a7825 */ /* 0x000fe200078e0012 */
[----:B------:R-:W-:Y:S02]  /*1520*/  @!P0 IADD3 R14, PT, PT, -R14, RZ, RZ ;  /* 0x000000ff0e0e8210 */ /* 0x000fe40007ffe1ff */
[----:B------:R-:W-:Y:S01]  /*1530*/  @!P1 LOP3.LUT R14, RZ, R16, RZ, 0x33, !PT ;  /* 0x00000010ff0e9212 */ /* 0x000fe200078e33ff */
[----:B------:R-:W-:Y:S02]  /*1540*/  IMAD.X R41, RZ, RZ, R0, P2 ;  /* 0x000000ffff297224 */ /* 0x000fe400010e0600 */
[----:B------:R-:W-:-:S04]  /*1550*/  IMAD.WIDE.U32 R40, R18, R26, R40 ;  /* 0x0000001a12287225 */ /* 0x000fc800078e0028 */
[----:B------:R-:W-:Y:S02]  /*1560*/  IMAD.IADD R171, R41, 0x1, R171 ;  /* 0x0000000129ab7824 */ /* 0x000fe400078e02ab */
[----:B------:R-:W-:-:S04]  /*1570*/  IMAD.WIDE.U32 R16, R14, R30, R38 ;  /* 0x0000001e0e107225 */ /* 0x000fc800078e0026 */
[----:B--2---:R-:W-:Y:S02]  /*1580*/  IMAD R7, R35, R176, RZ ;  /* 0x000000b023077224 */ /* 0x004fe400078e02ff */
[----:B------:R-:W-:-:S04]  /*1590*/  IMAD.WIDE.U32 R34, R176, R34, R36 ;  /* 0x00000022b0227225 */ /* 0x000fc800078e0024 */
[----:B------:R-:W-:Y:S02]  /*15a0*/  IMAD.IADD R35, R35, 0x1, R7 ;  /* 0x0000000123237824 */ /* 0x000fe400078e0207 */
[----:B---3--:R-:W-:Y:S01]  /*15b0*/  IMAD R7, R33, R175, RZ ;  /* 0x000000af21077224 */ /* 0x008fe200078e02ff */
[C---:B----4-:R-:W-:Y:S01]  /*15c0*/  SHF.L.U64.HI R43, R22.reuse, 0x5, R23 ;  /* 0x00000005162b7819 */ /* 0x050fe20000010217 */
[----:B------:R-:W-:Y:S01]  /*15d0*/  IMAD.WIDE.U32 R34, R175, R32, R34 ;  /* 0x00000020af227225 */ /* 0x000fe200078e0022 */
[C---:B------:R-:W-:Y:S02]  /*15e0*/  SHF.L.U32 R42, R22.reuse, 0x5, RZ ;  /* 0x00000005162a7819 */ /* 0x040fe400000006ff */
[C---:B------:R-:W-:Y:S01]  /*15f0*/  SHF.L.U64.HI R33, R22.reuse, 0x4, R23 ;  /* 0x0000000416217819 */ /* 0x040fe20000010217 */
[----:B------:R-:W-:Y:S01]  /*1600*/  IMAD R15, R11, R22, RZ ;  /* 0x000000160b0f7224 */ /* 0x000fe200078e02ff */
[C---:B------:R-:W-:Y:S01]  /*1610*/  SHF.L.U32 R32, R22.reuse, 0x4, RZ ;  /* 0x0000000416207819 */ /* 0x040fe200000006ff */
[----:B------:R-:W-:Y:S01]  /*1620*/  IMAD.WIDE.U32 R38, R22, R10, R42 ;  /* 0x0000000a16267225 */ /* 0x000fe200078e002a */
[----:B------:R-:W-:-:S02]  /*1630*/  SHF.R.S32.HI R11, RZ, 0x1f, R14 ;  /* 0x0000001fff0b7819 */ /* 0x000fc4000001140e */
[C---:B-----5:R-:W-:Y:S01]  /*1640*/  LEA R170, P0, R40.reuse, R28, 0x1 ;  /* 0x0000001c28aa7211 */ /* 0x060fe200078008ff */
[----:B------:R-:W-:Y:S01]  /*1650*/  IMAD R14, R31, R14, RZ ;  /* 0x0000000e1f0e7224 */ /* 0x000fe200078e02ff */
[----:B------:R-:W-:Y:S01]  /*1660*/  IADD3 R35, PT, PT, R35, R7, RZ ;  /* 0x0000000723237210 */ /* 0x000fe20007ffe0ff */
[-C--:B------:R-:W-:Y:S01]  /*1670*/  IMAD R0, R23, R10.reuse, R15 ;  /* 0x0000000a17007224 */ /* 0x080fe200078e020f */
[----:B------:R-:W-:Y:S01]  /*1680*/  LEA.HI.X R171, R40, R29, R171, 0x1, P0 ;  /* 0x0000001d28ab7211 */ /* 0x000fe200000f0cab */
[----:B------:R-:W-:Y:S01]  /*1690*/  IMAD.WIDE.U32 R36, R22, R10, R32 ;  /* 0x0000000a16247225 */ /* 0x000fe200078e0020 */
[----:B------:R-:W-:Y:S02]  /*16a0*/  IADD3 R21, P2, PT, R34, R38, RZ ;  /* 0x0000002622157210 */ /* 0x000fe40007f5e0ff */
[----:B------:R-:W-:Y:S01]  /*16b0*/  LOP3.LUT R23, R5, 0x1c0, RZ, 0xc0, !PT ;  /* 0x000001c005177812 */ /* 0x000fe200078ec0ff */
[----:B------:R-:W-:Y:S01]  /*16c0*/  IMAD R30, R11, R30, R14 ;  /* 0x0000001e0b1e7224 */ /* 0x000fe200078e020e */
[----:B------:R-:W-:-:S02]  /*16d0*/  IADD3 R14, PT, PT, R0, R39, RZ ;  /* 0x00000027000e7210 */ /* 0x000fc40007ffe0ff */
[C---:B------:R-:W-:Y:S01]  /*16e0*/  IADD3 R11, P1, P0, R34.reuse, R38, R32 ;  /* 0x00000026220b7210 */ /* 0x040fe2000783e020 */
[----:B------:R-:W-:Y:S01]  /*16f0*/  IMAD.IADD R17, R17, 0x1, R30 ;  /* 0x0000000111117824 */ /* 0x000fe200078e021e */
[----:B------:R-:W-:Y:S02]  /*1700*/  IADD3 R19, P3, PT, R34, R36, RZ ;  /* 0x0000002422137210 */ /* 0x000fe40007f7e0ff */
[C---:B------:R-:W-:Y:S01]  /*1710*/  IADD3.X R7, PT, PT, R35.reuse, R14, R33, P1, P0 ;  /* 0x0000000e23077210 */ /* 0x040fe20000fe0421 */
[----:B------:R-:W-:Y:S01]  /*1720*/  IMAD.X R14, R14, 0x1, R35, P2 ;  /* 0x000000010e0e7824 */ /* 0x000fe200010e0623 */
[----:B------:R-:W-:Y:S01]  /*1730*/  IADD3.X R15, PT, PT, R35, R0, R37, P3, !PT ;  /* 0x00000000230f7210 */ /* 0x000fe20001ffe425 */
[----:B------:R-:W-:Y:S01]  /*1740*/  IMAD.WIDE.U32 R34, R22, R10, R34 ;  /* 0x0000000a16227225 */ /* 0x000fe200078e0022 */
[-C--:B------:R-:W-:Y:S02]  /*1750*/  LEA R32, P1, R19, R12.reuse, 0x1 ;  /* 0x0000000c13207211 */ /* 0x080fe400078208ff */
[----:B------:R-:W-:Y:S01]  /*1760*/  LEA R28, P0, R21, R12, 0x1 ;  /* 0x0000000c151c7211 */ /* 0x000fe200078008ff */
[----:B------:R-:W-:Y:S01]  /*1770*/  IMAD.WIDE.U32 R16, R18, R94, R16 ;  /* 0x0000005e12107225 */ /* 0x000fe200078e0010 */
[----:B------:R-:W-:-:S02]  /*1780*/  LOP3.LUT R10, R23, 0x38, R6, 0xf8, !PT ;  /* 0x00000038170a7812 */ /* 0x000fc400078ef806 */
[-C--:B------:R-:W-:Y:S01]  /*1790*/  LEA.HI.X R33, R19, R13.reuse, R15, 0x1, P1 ;  /* 0x0000000d13217211 */ /* 0x080fe200008f0c0f */
[----:B------:R-:W-:Y:S01]  /*17a0*/  IMAD R18, R95, R18, RZ ;  /* 0x000000125f127224 */ /* 0x000fe200078e02ff */
[----:B------:R-:W-:Y:S02]  /*17b0*/  LEA.HI.X R29, R21, R13, R14, 0x1, P0 ;  /* 0x0000000d151d7211 */ /* 0x000fe400000f0c0e */
[----:B------:R-:W-:Y:S01]  /*17c0*/  LOP3.LUT R10, R10, 0x38, R5, 0x78, !PT ;  /* 0x000000380a0a7812 */ /* 0x000fe200078e7805 */
[----:B------:R-:W-:Y:S01]  /*17d0*/  IMAD.IADD R173, R17, 0x1, R18 ;  /* 0x0000000111ad7824 */ /* 0x000fe200078e0212 */
[----:B------:R-:W-:Y:S02]  /*17e0*/  IADD3 R15, PT, PT, R35, R0, RZ ;  /* 0x00000000230f7210 */ /* 0x000fe40007ffe0ff */
[----:B------:R-:W-:Y:S02]  /*17f0*/  LEA R14, P1, R34, R12, 0x1 ;  /* 0x0000000c220e7211 */ /* 0x000fe400078208ff */
[----:B------:R-:W-:-:S02]  /*1800*/  IADD3 R22, P0, PT, R168, R170, RZ ;  /* 0x000000aaa8167210 */ /* 0x000fc40007f1e0ff */
[----:B------:R-:W-:Y:S02]  /*1810*/  LOP3.LUT R177, R10, 0x1e00, R5, 0xf8, !PT ;  /* 0x00001e000ab17812 */ /* 0x000fe400078ef805 */
[----:B------:R-:W-:Y:S02]  /*1820*/  LEA.HI.X R15, R34, R13, R15, 0x1, P1 ;  /* 0x0000000d220f7211 */ /* 0x000fe400008f0c0f */
[----:B------:R-:W-:Y:S01]  /*1830*/  LEA R10, P1, R11, R12, 0x1 ;  /* 0x0000000c0b0a7211 */ /* 0x000fe200078208ff */
[----:B------:R-:W-:Y:S01]  /*1840*/  IMAD R177, R177, 0x2, R4 ;  /* 0x00000002b1b17824 */ /* 0x000fe200078e0204 */
[----:B------:R-:W-:Y:S02]  /*1850*/  IADD3.X R23, PT, PT, R169, R171, RZ, P0, !PT ;  /* 0x000000aba9177210 */ /* 0x000fe400007fe4ff */
[----:B------:R-:W-:Y:S02]  /*1860*/  IADD3 R12, P0, PT, R22, R168, RZ ;  /* 0x000000a8160c7210 */ /* 0x000fe40007f1e0ff */
[----:B------:R-:W-:Y:S01]  /*1870*/  LEA.HI.X R11, R11, R13, R7, 0x1, P1 ;  /* 0x0000000d0b0b7211 */ /* 0x000fe200008f0c07 */
[----:B------:R-:W-:Y:S01]  /*1880*/  @!PT LDS RZ, [RZ] ;  /* 0x00000000fffff984 */ /* 0x000fe20000000800 */
[----:B------:R-:W-:Y:S01]  /*1890*/  @!PT LDS RZ, [RZ] ;  /* 0x00000000fffff984 */ /* 0x000fe20000000800 */
[----:B------:R-:W-:Y:S01]  /*18a0*/  @!PT LDS RZ, [RZ] ;  /* 0x00000000fffff984 */ /* 0x000fe20000000800 */
[----:B------:R1:W-:Y:S01]  /*18b0*/  LDGSTS.E.BYPASS.LTC128B.128 [R177], desc[UR4][R14.64] ;  /* 0x000000000eb17fae */ /* 0x0003e2000b981a04 */
[----:B------:R-:W-:-:S02]  /*18c0*/  IADD3.X R13, PT, PT, R23, R169, RZ, P0, !PT ;  /* 0x000000a9170d7210 */ /* 0x000fc400007fe4ff */
[-C--:B------:R-:W-:Y:S01]  /*18d0*/  IADD3 R34, P0, PT, R12, R168.reuse, RZ ;  /* 0x000000a80c227210 */ /* 0x080fe20007f1e0ff */
[----:B------:R2:W-:Y:S04]  /*18e0*/  LDGSTS.E.BYPASS.LTC128B.128 [R177+0x800], desc[UR4][R32.64] ;  /* 0x0080000020b17fae */ /* 0x0005e8000b981a04 */
[----:B------:R-:W-:Y:S01]  /*18f0*/  IMAD.X R35, R13, 0x1, R169, P0 ;  /* 0x000000010d237824 */ /* 0x000fe200000e06a9 */
[-C--:B------:R-:W-:Y:S01]  /*1900*/  IADD3 R36, P0, PT, R34, R168.reuse, RZ ;  /* 0x000000a822247210 */ /* 0x080fe20007f1e0ff */
[----:B------:R3:W-:Y:S03]  /*1910*/  LDGSTS.E.BYPASS.LTC128B.128 [R177+0x1000], desc[UR4][R28.64] ;  /* 0x010000001cb17fae */ /* 0x0007e6000b981a04 */
[----:B------:R-:W-:Y:S01]  /*1920*/  IADD3.X R37, PT, PT, R35, R169, RZ, P0, !PT ;  /* 0x000000a923257210 */ /* 0x000fe200007fe4ff */
[----:B------:R-:W-:Y:S04]  /*1930*/  LDGSTS.E.BYPASS.LTC128B.128 [R177+0x1800], desc[UR4][R10.64] ;  /* 0x018000000ab17fae */ /* 0x000fe8000b981a04 */
[----:B------:R-:W-:Y:S04]  /*1940*/  LDGSTS.E.BYPASS.LTC128B.128 [R177+0x2000], desc[UR4][R170.64] ;  /* 0x02000000aab17fae */ /* 0x000fe8000b981a04 */
[----:B------:R4:W-:Y:S04]  /*1950*/  LDGSTS.E.BYPASS.LTC128B.128 [R177+0x2800], desc[UR4][R22.64] ;  /* 0x0280000016b17fae */ /* 0x0009e8000b981a04 */
[----:B------:R4:W-:Y:S01]  /*1960*/  LDGSTS.E.BYPASS.LTC128B.128 [R177+0x3000], desc[UR4][R12.64] ;  /* 0x030000000cb17fae */ /* 0x0009e2000b981a04 */
[----:B-1----:R-:W-:-:S03]  /*1970*/  IADD3 R14, P0, PT, R36, R168, RZ ;  /* 0x000000a8240e7210 */ /* 0x002fc60007f1e0ff */
[----:B------:R1:W-:Y:S01]  /*1980*/  LDGSTS.E.BYPASS.LTC128B.128 [R177+0x3800], desc[UR4][R34.64] ;  /* 0x0380000022b17fae */ /* 0x0003e2000b981a04 */
[-C--:B------:R-:W-:Y:S02]  /*1990*/  IADD3.X R15, PT, PT, R37, R169.reuse, RZ, P0, !PT ;  /* 0x000000a9250f7210 */ /* 0x080fe400007fe4ff */
[-C--:B--2---:R-:W-:Y:S01]  /*19a0*/  IADD3 R32, P0, PT, R14, R168.reuse, RZ ;  /* 0x000000a80e207210 */ /* 0x084fe20007f1e0ff */
[----:B------:R1:W-:Y:S03]  /*19b0*/  LDGSTS.E.BYPASS.LTC128B.128 [R177+0x4000], desc[UR4][R36.64] ;  /* 0x0400000024b17fae */ /* 0x0003e6000b981a04 */
[----:B------:R-:W-:Y:S01]  /*19c0*/  IADD3.X R33, PT, PT, R15, R169, RZ, P0, !PT ;  /* 0x000000a90f217210 */ /* 0x000fe200007fe4ff */
[----:B------:R1:W-:Y:S01]  /*19d0*/  LDGSTS.E.BYPASS.LTC128B.128 [R177+0x4800], desc[UR4][R14.64] ;  /* 0x048000000eb17fae */ /* 0x0003e2000b981a04 */
[----:B---3--:R-:W-:-:S03]  /*19e0*/  IADD3 R28, P0, PT, R32, R168, RZ ;  /* 0x000000a8201c7210 */ /* 0x008fc60007f1e0ff */
[----:B------:R1:W-:Y:S01]  /*19f0*/  LDGSTS.E.BYPASS.LTC128B.128 [R177+0x5000], desc[UR4][R32.64] ;  /* 0x0500000020b17fae */ /* 0x0003e2000b981a04 */
[----:B------:R-:W-:Y:S02]  /*1a00*/  IADD3.X R29, PT, PT, R33, R169, RZ, P0, !PT ;  /* 0x000000a9211d7210 */ /* 0x000fe400007fe4ff */
[----:B------:R-:W-:-:S03]  /*1a10*/  LEA R172, P0, R16, R8, 0x1 ;  /* 0x0000000810ac7211 */ /* 0x000fc600078008ff */
[----:B------:R1:W-:Y:S01]  /*1a20*/  LDGSTS.E.BYPASS.LTC128B.128 [R177+0x5800], desc[UR4][R28.64] ;  /* 0x058000001cb17fae */ /* 0x0003e2000b981a04 */
[----:B------:R-:W-:Y:S02]  /*1a30*/  LEA.HI.X R173, R16, R9, R173, 0x1, P0 ;  /* 0x0000000910ad7211 */ /* 0x000fe400000f0cad */
[----:B----4-:R-:W-:Y:S01]  /*1a40*/  IADD3 R22, P0, PT, R166, R172, RZ ;  /* 0x000000aca6167210 */ /* 0x010fe20007f1e0ff */
[----:B------:R-:W0:Y:S03]  /*1a50*/  LDGDEPBAR ;  /* 0x00000000000079af */ /* 0x000e260000000000 */
[----:B------:R-:W-:Y:S02]  /*1a60*/  IADD3.X R23, PT, PT, R167, R173, RZ, P0, !PT ;  /* 0x000000ada7177210 */ /* 0x000fe400007fe4ff */
[----:B------:R-:W-:-:S05]  /*1a70*/  IADD3 R10, P0, PT, R22, R166, RZ ;  /* 0x000000a6160a7210 */ /* 0x000fca0007f1e0ff */
[----:B------:R-:W-:Y:S01]  /*1a80*/  IMAD.X R11, R23, 0x1, R167, P0 ;  /* 0x00000001170b7824 */ /* 0x000fe200000e06a7 */
[----:B------:R-:W-:-:S04]  /*1a90*/  IADD3 R18, P0, PT, R10, R166, RZ ;  /* 0x000000a60a127210 */ /* 0x000fc80007f1e0ff */
[----:B------:R-:W-:Y:S02]  /*1aa0*/  IADD3.X R19, PT, PT, R11, R167, RZ, P0, !PT ;  /* 0x000000a70b137210 */ /* 0x000fe400007fe4ff */
[----:B------:R-:W-:-:S04]  /*1ab0*/  IADD3 R8, P0, PT, R18, R166, RZ ;  /* 0x000000a612087210 */ /* 0x000fc80007f1e0ff */
        /* <DEDUP_REMOVED lines=15> */
[----:B------:R2:W-:Y:S04]  /*1bb0*/  LDGSTS.E.BYPASS.LTC128B.128 [R177+0x7000], desc[UR4][R10.64] ;  /* 0x070000000ab17fae */ /* 0x0005e8000b981a04 */
[----:B------:R-:W-:Y:S04]  /*1bc0*/  LDGSTS.E.BYPASS.LTC128B.128 [R177+0x7800], desc[UR4][R18.64] ;  /* 0x0780000012b17fae */ /* 0x000fe8000b981a04 */
[----:B------:R3:W-:Y:S04]  /*1bd0*/  LDGSTS.E.BYPASS.LTC128B.128 [R177+0x8000], desc[UR4][R8.64] ;  /* 0x0800000008b17fae */ /* 0x0007e8000b981a04 */
[----:B------:R-:W-:Y:S04]  /*1be0*/  LDGSTS.E.BYPASS.LTC128B.128 [R177+0x8800], desc[UR4][R16.64] ;  /* 0x0880000010b17fae */ /* 0x000fe8000b981a04 */
[----:B------:R-:W-:Y:S04]  /*1bf0*/  LDGSTS.E.BYPASS.LTC128B.128 [R177+0x9000], desc[UR4][R14.64] ;  /* 0x090000000eb17fae */ /* 0x000fe8000b981a04 */
[----:B------:R4:W-:Y:S04]  /*1c00*/  LDGSTS.E.BYPASS.LTC128B.128 [R177+0x9800], desc[UR4][R12.64] ;  /* 0x098000000cb17fae */ /* 0x0009e8000b981a04 */
[----:B------:R-:W5:Y:S01]  /*1c10*/  LD.E R21, desc[UR4][R2.64+0x18c] ;  /* 0x00018c0402157980 */ /* 0x000f62000c101900 */
[C---:B-1----:R-:W-:Y:S01]  /*1c20*/  IMAD.SHL.U32 R23, R6.reuse, 0x40, RZ ;  /* 0x0000004006177824 */ /* 0x042fe200078e00ff */
[----:B------:R-:W-:Y:S01]  /*1c30*/  SHF.R.U32.HI R0, RZ, 0x1, R6 ;  /* 0x00000001ff007819 */ /* 0x000fe20000011606 */
[----:B------:R-:W-:Y:S01]  /*1c40*/  BSSY.RECONVERGENT B1, `(.L_x_11268) ;  /* 0x000016c000017945 */ /* 0x000fe20003800200 */
[----:B------:R-:W-:Y:S01]  /*1c50*/  SHF.L.U32 R165, R6, 0x5, RZ ;  /* 0x0000000506a57819 */ /* 0x000fe200000006ff */
[----:B------:R-:W0:Y:S01]  /*1c60*/  LDGDEPBAR ;  /* 0x00000000000079af */ /* 0x000e220000000000 */
[----:B------:R-:W-:-:S02]  /*1c70*/  LOP3.LUT R7, R23, 0x1c0, RZ, 0xc0, !PT ;  /* 0x000001c017077812 */ /* 0x000fc400078ec0ff */
[----:B--2---:R-:W-:Y:S02]  /*1c80*/  LOP3.LUT R10, R23, 0x200, RZ, 0xc0, !PT ;  /* 0x00000200170a7812 */ /* 0x004fe400078ec0ff */
[C---:B------:R-:W-:Y:S02]  /*1c90*/  LOP3.LUT R0, R7.reuse, 0x8, R0, 0xf8, !PT ;  /* 0x0000000807007812 */ /* 0x040fe400078ef800 */
[----:B---3--:R-:W-:Y:S02]  /*1ca0*/  LOP3.LUT R8, R7, 0x8, R6, 0xf8, !PT ;  /* 0x0000000807087812 */ /* 0x008fe400078ef806 */
[----:B------:R-:W-:Y:S02]  /*1cb0*/  LOP3.LUT R165, R10, 0x7c00, R165, 0xf8, !PT ;  /* 0x00007c000aa57812 */ /* 0x000fe400078ef8a5 */
[--C-:B------:R-:W-:Y:S02]  /*1cc0*/  LOP3.LUT R0, R0, 0x38, R5.reuse, 0x78, !PT ;  /* 0x0000003800007812 */ /* 0x100fe400078e7805 */
[----:B------:R-:W-:-:S02]  /*1cd0*/  LOP3.LUT R8, R8, 0x38, R5, 0x78, !PT ;  /* 0x0000003808087812 */ /* 0x000fc400078e7805 */
[----:B------:R-:W-:Y:S02]  /*1ce0*/  LOP3.LUT R5, R23, 0x400, RZ, 0xc0, !PT ;  /* 0x0000040017057812 */ /* 0x000fe400078ec0ff */
[----:B------:R-:W-:Y:S02]  /*1cf0*/  LOP3.LUT R165, R165, R0, RZ, 0xfc, !PT ;  /* 0x00000000a5a57212 */ /* 0x000fe400078efcff */
[----:B------:R-:W-:Y:S02]  /*1d00*/  LEA R5, R8, R5, 0x1 ;  /* 0x0000000508057211 */ /* 0x000fe400078e08ff */
[----:B------:R-:W-:Y:S01]  /*1d10*/  R2P PR, R6, 0x6 ;  /* 0x0000000606007804 */ /* 0x000fe20000000000 */
[----:B------:R-:W-:Y:S01]  /*1d20*/  IMAD R165, R165, 0x2, R4 ;  /* 0x00000002a5a57824 */ /* 0x000fe200078e0204 */
[----:B------:R-:W-:Y:S02]  /*1d30*/  IADD3 R164, PT, PT, R4, R5, RZ ;  /* 0x0000000504a47210 */ /* 0x000fe40007ffe0ff */
[----:B------:R-:W-:-:S02]  /*1d40*/  MOV R5, 0x20 ;  /* 0x0000002000057802 */ /* 0x000fc40000000f00 */
[----:B------:R-:W-:Y:S01]  /*1d50*/  LDSM.16.M88.4 R40, [R165] ;  /* 0x00000000a528783b */ /* 0x000fe20000000200 */
[----:B------:R-:W-:Y:S02]  /*1d60*/  MOV R7, 0x40 ;  /* 0x0000004000077802 */ /* 0x000fe40000000f00 */
[----:B------:R-:W-:Y:S01]  /*1d70*/  SEL R5, R5, 0xffffffe0, !P1 ;  /* 0xffffffe005057807 */ /* 0x000fe20004800000 */
[----:B------:R-:W1:Y:S01]  /*1d80*/  LDSM.16.M88.4 R32, [R164+0x2000] ;  /* 0x00200000a420783b */ /* 0x000e620000000200 */
[----:B------:R-:W-:Y:S02]  /*1d90*/  SEL R7, R7, 0xffffffc0, !P2 ;  /* 0xffffffc007077807 */ /* 0x000fe40005000000 */
[CC--:B------:R-:W-:Y:S01]  /*1da0*/  IADD3 R159, PT, PT, R5.reuse, R164.reuse, RZ ;  /* 0x000000a4059f7210 */ /* 0x0c0fe20007ffe0ff */
[--C-:B------:R-:W-:Y:S01]  /*1db0*/  IMAD.IADD R163, R5, 0x1, R165.reuse ;  /* 0x0000000105a37824 */ /* 0x100fe200078e02a5 */
[----:B------:R-:W2:Y:S01]  /*1dc0*/  LDSM.16.M88.4 R36, [R164+0x2800] ;  /* 0x00280000a424783b */ /* 0x000ea20000000200 */
[C---:B------:R-:W-:Y:S01]  /*1dd0*/  IMAD.IADD R162, R7.reuse, 0x1, R165 ;  /* 0x0000000107a27824 */ /* 0x040fe200078e02a5 */
[----:B------:R-:W-:-:S02]  /*1de0*/  IADD3 R158, PT, PT, R7, R164, RZ ;  /* 0x000000a4079e7210 */ /* 0x000fc40007ffe0ff */
[----:B------:R-:W-:Y:S01]  /*1df0*/  LDSM.16.M88.4 R28, [R163] ;  /* 0x00000000a31c783b */ /* 0x000fe20000000200 */
[----:B------:R-:W-:Y:S02]  /*1e00*/  ISETP.NE.AND P0, PT, R20, 0x1, PT ;  /* 0x000000011400780c */ /* 0x000fe40003f05270 */
[C---:B------:R-:W-:Y:S01]  /*1e10*/  IADD3 R161, PT, PT, R5.reuse, R162, RZ ;  /* 0x000000a205a17210 */ /* 0x040fe20007ffe0ff */
[----:B------:R-:W3:Y:S01]  /*1e20*/  LDSM.16.M88.4 R44, [R159+0x2000] ;  /* 0x002000009f2c783b */ /* 0x000ee20000000200 */
[----:B------:R-:W-:Y:S01]  /*1e30*/  IMAD.IADD R157, R5, 0x1, R158 ;  /* 0x00000001059d7824 */ /* 0x000fe200078e029e */
[----:B------:R-:W-:Y:S02]  /*1e40*/  SHF.L.U64.HI R22, R94, 0x4, R95 ;  /* 0x000000045e167819 */ /* 0x000fe4000001025f */
[----:B----4-:R-:W-:Y:S01]  /*1e50*/  LDSM.16.M88.4 R12, [R162] ;  /* 0x00000000a20c783b */ /* 0x010fe20000000200 */
[C---:B------:R-:W-:Y:S02]  /*1e60*/  SHF.L.U64.HI R181, R26.reuse, 0x4, R27 ;  /* 0x000000041ab57819 */ /* 0x040fe4000001021b */
[----:B------:R-:W-:Y:S01]  /*1e70*/  SHF.L.U32 R180, R26, 0x4, RZ ;  /* 0x000000041ab47819 */ /* 0x000fe200000006ff */
[----:B------:R-:W4:Y:S04]  /*1e80*/  LDSM.16.M88.4 R56, [R158+0x2000] ;  /* 0x002000009e38783b */ /* 0x000f280000000200 */
[----:B------:R-:W4:Y:S04]  /*1e90*/  LDSM.16.M88.4 R16, [R159+0x2800] ;  /* 0x002800009f10783b */ /* 0x000f280000000200 */
[----:B------:R-:W-:Y:S04]  /*1ea0*/  LDSM.16.M88.4 R8, [R161] ;  /* 0x00000000a108783b */ /* 0x000fe80000000200 */
[----:B------:R-:W4:Y:S04]  /*1eb0*/  LDSM.16.M88.4 R60, [R157+0x2000] ;  /* 0x002000009d3c783b */ /* 0x000f280000000200 */
[----:B------:R-:W4:Y:S01]  /*1ec0*/  LDSM.16.M88.4 R72, [R158+0x2800] ;  /* 0x002800009e48783b */ /* 0x000f220000000200 */
[C---:B-1----:R-:W-:Y:S03]  /*1ed0*/  HMMA.16816.F32 R48, R40.reuse, R32, RZ ;  /* 0x000000202830723c */ /* 0x042fe600000018ff */
[----:B------:R-:W1:Y:S04]  /*1ee0*/  LDSM.16.M88.4 R64, [R164+0x3000] ;  /* 0x00300000a440783b */ /* 0x000e680000000200 */
[----:B------:R-:W-:Y:S01]  /*1ef0*/  LDSM.16.M88.4 R68, [R158+0x3000] ;  /* 0x003000009e44783b */ /* 0x000fe20000000200 */
[C---:B------:R-:W-:Y:S08]  /*1f00*/  HMMA.16816.F32 R32, R40.reuse, R34, RZ ;  /* 0x000000222820723c */ /* 0x040ff000000018ff */
[----:B--2---:R-:W-:Y:S08]  /*1f10*/  HMMA.16816.F32 R52, R40, R36, RZ ;  /* 0x000000242834723c */ /* 0x004ff000000018ff */
[C---:B---3--:R-:W-:Y:S08]  /*1f20*/  HMMA.16816.F32 R48, R28.reuse, R44, R48 ;  /* 0x0000002c1c30723c */ /* 0x048ff00000001830 */
[----:B------:R-:W-:Y:S01]  /*1f30*/  HMMA.16816.F32 R32, R28, R46, R32 ;  /* 0x0000002e1c20723c */ /* 0x000fe20000001820 */
[----:B------:R-:W-:Y:S07]  /*1f40*/  LDSM.16.M88.4 R44, [R159+0x3000] ;  /* 0x003000009f2c783b */ /* 0x000fee0000000200 */
[----:B------:R-:W-:Y:S08]  /*1f50*/  HMMA.16816.F32 R36, R40, R38, RZ ;  /* 0x000000262824723c */ /* 0x000ff000000018ff */
[C---:B----4-:R-:W-:Y:S08]  /*1f60*/  HMMA.16816.F32 R48, R12.reuse, R56, R48 ;  /* 0x000000380c30723c */ /* 0x050ff00000001830 */
[----:B------:R-:W-:Y:S01]  /*1f70*/  HMMA.16816.F32 R32, R12, R58, R32 ;  /* 0x0000003a0c20723c */ /* 0x000fe20000001820 */
[----:B------:R-:W2:Y:S07]  /*1f80*/  LDSM.16.M88.4 R56, [R157+0x2800] ;  /* 0x002800009d38783b */ /* 0x000eae0000000200 */
[C---:B------:R-:W-:Y:S08]  /*1f90*/  HMMA.16816.F32 R52, R28.reuse, R16, R52 ;  /* 0x000000101c34723c */ /* 0x040ff00000001834 */
[----:B------:R-:W-:Y:S08]  /*1fa0*/  HMMA.16816.F32 R36, R28, R18, R36 ;  /* 0x000000121c24723c */ /* 0x000ff00000001824 */
[----:B------:R-:W-:Y:S08]  /*1fb0*/  HMMA.16816.F32 R48, R8, R60, R48 ;  /* 0x0000003c0830723c */ /* 0x000ff00000001830 */
[----:B------:R-:W-:Y:S08]  /*1fc0*/  HMMA.16816.F32 R52, R12, R72, R52 ;  /* 0x000000480c34723c */ /* 0x000ff00000001834 */
[----:B-1----:R-:W-:Y:S08]  /*1fd0*/  HMMA.16816.F32 R16, R40, R64, RZ ;  /* 0x000000402810723c */ /* 0x002ff000000018ff */
[----:B------:R-:W-:Y:S01]  /*1fe0*/  HMMA.16816.F32 R32, R8, R62, R32 ;  /* 0x0000003e0820723c */ /* 0x000fe20000001820 */
[----:B------:R-:W-:Y:S07]  /*1ff0*/  LDSM.16.M88.4 R60, [R164+0x3800] ;  /* 0x00380000a43c783b */ /* 0x000fee0000000200 */
[----:B------:R-:W-:Y:S08]  /*2000*/  HMMA.16816.F32 R64, R40, R66, RZ ;  /* 0x000000422840723c */ /* 0x000ff000000018ff */
[----:B------:R-:W-:Y:S01]  /*2010*/  HMMA.16816.F32 R36, R12, R74, R36 ;  /* 0x0000004a0c24723c */ /* 0x000fe20000001824 */
[----:B------:R-:W-:Y:S07]  /*2020*/  LDSM.16.M88.4 R72, [R158+0x3800] ;  /* 0x003800009e48783b */ /* 0x000fee0000000200 */
[----:B--2---:R-:W-:Y:S08]  /*2030*/  HMMA.16816.F32 R52, R8, R56, R52 ;  /* 0x000000380834723c */ /* 0x004ff00000001834 */
[C---:B------:R-:W-:Y:S08]  /*2040*/  HMMA.16816.F32 R16, R28.reuse, R44, R16 ;  /* 0x0000002c1c10723c */ /* 0x040ff00000001810 */
[----:B------:R-:W-:Y:S01]  /*2050*/  HMMA.16816.F32 R64, R28, R46, R64 ;  /* 0x0000002e1c40723c */ /* 0x000fe20000001840 */
[----:B------:R-:W1:Y:S07]  /*2060*/  LDSM.16.M88.4 R44, [R157+0x3000] ;  /* 0x003000009d2c783b */ /* 0x000e6e0000000200 */
[----:B------:R-:W-:Y:S01]  /*2070*/  HMMA.16816.F32 R36, R8, R58, R36 ;  /* 0x0000003a0824723c */ /* 0x000fe20000001824 */
[----:B------:R-:W2:Y:S07]  /*2080*/  LDSM.16.M88.4 R56, [R164+0x4000] ;  /* 0x00400000a438783b */ /* 0x000eae0000000200 */
[C---:B------:R-:W-:Y:S08]  /*2090*/  HMMA.16816.F32 R16, R12.reuse, R68, R16 ;  /* 0x000000440c10723c */ /* 0x040ff00000001810 */
[----:B------:R-:W-:Y:S01]  /*20a0*/  HMMA.16816.F32 R64, R12, R70, R64 ;  /* 0x000000460c40723c */ /* 0x000fe20000001840 */
[----:B------:R-:W-:Y:S11]  /*20b0*/  LDSM.16.M88.4 R68, [R158+0x4000] ;  /* 0x004000009e44783b */ /* 0x000ff60000000200 */
[C---:B-1----:R-:W-:Y:S08]  /*20c0*/  HMMA.16816.F32 R16, R8.reuse, R44, R16 ;  /* 0x0000002c0810723c */ /* 0x042ff00000001810 */
        /* <DEDUP_REMOVED lines=27> */
[-C--:B------:R-:W-:Y:S01]  /*2280*/  FMUL.FTZ R206, R66, R21.reuse ;  /* 0x0000001542ce7220 */ /* 0x080fe20000410000 */
[----:B------:R-:W-:-:S02]  /*2290*/  FMUL.FTZ R110, R67, R21 ;  /* 0x00000015436e7220 */ /* 0x000fc40000410000 */
[----:B------:R-:W1:Y:S01]  /*22a0*/  MUFU.TANH R90, R52 ;  /* 0x00000034005a7308 */ /* 0x000e620000002400 */
[----:B---3--:R-:W3:Y:S07]  /*22b0*/  LDSM.16.M88.4 R48, [R159+0x3800] ;  /* 0x003800009f30783b */ /* 0x008eee0000000200 */
[----:B------:R2:W1:Y:S01]  /*22c0*/  MUFU.TANH R88, R53 ;  /* 0x0000003500587308 */ /* 0x0004620000002400 */
[C---:B-----5:R-:W-:Y:S07]  /*22d0*/  HMMA.16816.F32 R32, R40.reuse, R60, RZ ;  /* 0x0000003c2820723c */ /* 0x060fee00000018ff */
[----:B------:R5:W1:Y:S01]  /*22e0*/  MUFU.TANH R82, R36 ;  /* 0x0000002400527308 */ /* 0x000a620000002400 */
[C---:B------:R-:W-:Y:S07]  /*22f0*/  HMMA.16816.F32 R60, R40.reuse, R62, RZ ;  /* 0x0000003e283c723c */ /* 0x040fee00000018ff */
[----:B------:R-:W1:Y:S01]  /*2300*/  MUFU.TANH R204, R16 ;  /* 0x0000001000cc7308 */ /* 0x000e620000002400 */
[----:B--2---:R-:W2:Y:S07]  /*2310*/  LDSM.16.M88.4 R52, [R159+0x4000] ;  /* 0x004000009f34783b */ /* 0x004eae0000000200 */
[----:B------:R4:W1:Y:S01]  /*2320*/  MUFU.TANH R202, R17 ;  /* 0x0000001100ca7308 */ /* 0x0008620000002400 */
[----:B-----5:R-:W-:Y:S07]  /*2330*/  HMMA.16816.F32 R36, R40, R56, RZ ;  /* 0x000000382824723c */ /* 0x020fee00000018ff */
[----:B------:R5:W1:Y:S01]  /*2340*/  MUFU.TANH R200, R64 ;  /* 0x0000004000c87308 */ /* 0x000a620000002400 */
[C---:B---3--:R-:W-:Y:S07]  /*2350*/  HMMA.16816.F32 R32, R28.reuse, R48, R32 ;  /* 0x000000301c20723c */ /* 0x048fee0000001820 */
[----:B------:R-:W3:Y:S01]  /*2360*/  MUFU.TANH R79, R79 ;  /* 0x0000004f004f7308 */ /* 0x000ee20000002400 */
[----:B------:R-:W-:Y:S01]  /*2370*/  HMMA.16816.F32 R60, R28, R50, R60 ;  /* 0x000000321c3c723c */ /* 0x000fe2000000183c */
[----:B------:R-:W1:Y:S04]  /*2380*/  LDSM.16.M88.4 R48, [R157+0x3800] ;  /* 0x003800009d30783b */ /* 0x000e680000000200 */
[----:B----4-:R-:W-:Y:S02]  /*2390*/  LDSM.16.M88.4 R16, [R159+0x4800] ;  /* 0x004800009f10783b */ /* 0x010fe40000000200 */
[----:B------:R-:W4:Y:S01]  /*23a0*/  MUFU.TANH R92, R92 ;  /* 0x0000005c005c7308 */ /* 0x000f220000002400 */
[----:B------:R-:W-:Y:S07]  /*23b0*/  HMMA.16816.F32 R56, R40, R58, RZ ;  /* 0x0000003a2838723c */ /* 0x000fee00000018ff */
[----:B------:R-:W1:Y:S01]  /*23c0*/  MUFU.TANH R6, R6 ;  /* 0x0000000600067308 */ /* 0x000e620000002400 */
[----:B------:R-:W-:Y:S07]  /*23d0*/  HMMA.16816.F32 R32, R12, R72, R32 ;  /* 0x000000480c20723c */ /* 0x000fee0000001820 */
[----:B------:R-:W1:Y:S01]  /*23e0*/  MUFU.TANH R86, R86 ;  /* 0x0000005600567308 */ /* 0x000e620000002400 */
[C---:B--2---:R-:W-:Y:S07]  /*23f0*/  HMMA.16816.F32 R36, R28.reuse, R52, R36 ;  /* 0x000000341c24723c */ /* 0x044fee0000001824 */
[----:B------:R-:W2:Y:S01]  /*2400*/  MUFU.TANH R84, R84 ;  /* 0x0000005400547308 */ /* 0x000ea20000002400 */
[----:B------:R-:W-:Y:S01]  /*2410*/  HMMA.16816.F32 R56, R28, R54, R56 ;  /* 0x000000361c38723c */ /* 0x000fe20000001838 */
[----:B------:R-:W3:Y:S06]  /*2420*/  LDSM.16.M88.4 R52, [R157+0x4000] ;  /* 0x004000009d34783b */ /* 0x000eec0000000200 */
[----:B------:R-:W2:Y:S01]  /*2430*/  MUFU.TANH R96, R96 ;  /* 0x0000006000607308 */ /* 0x000ea20000002400 */
[----:B------:R-:W-:Y:S01]  /*2440*/  HMMA.16816.F32 R60, R12, R74, R60 ;  /* 0x0000004a0c3c723c */ /* 0x000fe2000000183c */
[----:B------:R-:W-:Y:S06]  /*2450*/  LDSM.16.M88.4 R72, [R158+0x4800] ;  /* 0x004800009e48783b */ /* 0x000fec0000000200 */
[----:B------:R-:W2:Y:S01]  /*2460*/  MUFU.TANH R98, R98 ;  /* 0x0000006200627308 */ /* 0x000ea20000002400 */
[----:B-1----:R-:W-:Y:S07]  /*2470*/  HMMA.16816.F32 R32, R8, R48, R32 ;  /* 0x000000300820723c */ /* 0x002fee0000001820 */
[----:B------:R-:W1:Y:S01]  /*2480*/  MUFU.TANH R80, R80 ;  /* 0x0000005000507308 */ /* 0x000e620000002400 */
[----:B------:R-:W-:Y:S07]  /*2490*/  HMMA.16816.F32 R36, R12, R68, R36 ;  /* 0x000000440c24723c */ /* 0x000fee0000001824 */
[----:B------:R-:W1:Y:S01]  /*24a0*/  MUFU.TANH R100, R100 ;  /* 0x0000006400647308 */ /* 0x000e620000002400 */
[----:B-----5:R-:W-:Y:S03]  /*24b0*/  HMMA.16816.F32 R64, R40, R44, RZ ;  /* 0x0000002c2840723c */ /* 0x020fe600000018ff */
        /* <DEDUP_REMOVED lines=10> */
[----:B---3--:R-:W-:Y:S03]  /*2560*/  HMMA.16816.F32 R36, R8, R52, R36 ;  /* 0x000000340824723c */ /* 0x008fe60000001824 */
[-C--:B------:R-:W-:Y:S01]  /*2570*/  FMUL.FTZ R60, R60, R21.reuse ;  /* 0x000000153c3c7220 */ /* 0x080fe20000410000 */
[-C--:B------:R-:W-:Y:S01]  /*2580*/  FMUL.FTZ R184, R61, R21.reuse ;  /* 0x000000153db87220 */ /* 0x080fe20000410000 */
[-C--:B------:R-:W-:Y:S01]  /*2590*/  FMUL.FTZ R190, R62, R21.reuse ;  /* 0x000000153ebe7220 */ /* 0x080fe20000410000 */
[-C--:B------:R-:W-:Y:S01]  /*25a0*/  FMUL.FTZ R154, R63, R21.reuse ;  /* 0x000000153f9a7220 */ /* 0x080fe20000410000 */
[----:B------:R5:W3:Y:S01]  /*25b0*/  MUFU.TANH R186, R60 ;  /* 0x0000003c00ba7308 */ /* 0x000ae20000002400 */
[----:B------:R-:W-:Y:S01]  /*25c0*/  HMMA.16816.F32 R56, R12, R70, R56 ;  /* 0x000000460c38723c */ /* 0x000fe20000001838 */
[----:B----4-:R-:W4:Y:S04]  /*25d0*/  LDSM.16.M88.4 R32, [R159+0x5000] ;  /* 0x005000009f20783b */ /* 0x010f280000000200 */
[----:B------:R-:W-:Y:S02]  /*25e0*/  LDSM.16.M88.4 R68, [R164+0x5800] ;  /* 0x00580000a444783b */ /* 0x000fe40000000200 */
[----:B------:R-:W1:Y:S01]  /*25f0*/  MUFU.TANH R210, R210 ;  /* 0x000000d200d27308 */ /* 0x000e620000002400 */
[C---:B------:R-:W-:Y:S03]  /*2600*/  HMMA.16816.F32 R64, R28.reuse, R16, R64 ;  /* 0x000000101c40723c */ /* 0x040fe60000001840 */
[-C--:B------:R-:W-:Y:S01]  /*2610*/  FMUL.FTZ R36, R36, R21.reuse ;  /* 0x0000001524247220 */ /* 0x080fe20000410000 */
[-C--:B------:R-:W-:Y:S01]  /*2620*/  FMUL.FTZ R37, R37, R21.reuse ;  /* 0x0000001525257220 */ /* 0x080fe20000410000 */
[-C--:B------:R-:W-:Y:S01]  /*2630*/  FMUL.FTZ R152, R38, R21.reuse ;  /* 0x0000001526987220 */ /* 0x080fe20000410000 */
[-C--:B------:R-:W-:Y:S01]  /*2640*/  FMUL.FTZ R148, R39, R21.reuse ;  /* 0x0000001527947220 */ /* 0x080fe20000410000 */
[----:B------:R-:W1:Y:S01]  /*2650*/  MUFU.TANH R150, R36 ;  /* 0x0000002400967308 */ /* 0x000e620000002400 */
[----:B------:R-:W-:Y:S01]  /*2660*/  HMMA.16816.F32 R44, R28, R18, R44 ;  /* 0x000000121c2c723c */ /* 0x000fe2000000182c */
[----:B------:R-:W2:Y:S06]  /*2670*/  LDSM.16.M88.4 R16, [R157+0x4800] ;  /* 0x004800009d10783b */ /* 0x000eac0000000200 */
[----:B------:R3:W1:Y:S01]  /*2680*/  MUFU.TANH R144, R37 ;  /* 0x0000002500907308 */ /* 0x0006620000002400 */
[----:B------:R-:W-:Y:S01]  /*2690*/  HMMA.16816.F32 R56, R8, R54, R56 ;  /* 0x000000360838723c */ /* 0x000fe20000001838 */
[----:B------:R-:W1:Y:S06]  /*26a0*/  LDSM.16.M88.4 R52, [R158+0x5000] ;  /* 0x005000009e34783b */ /* 0x000e6c0000000200 */
[----:B------:R-:W1:Y:S01]  /*26b0*/  MUFU.TANH R208, R208 ;  /* 0x000000d000d07308 */ /* 0x000e620000002400 */
[----:B-----5:R-:W-:Y:S07]  /*26c0*/  HMMA.16816.F32 R60, R40, R48, RZ ;  /* 0x00000030283c723c */ /* 0x020fee00000018ff */
[----:B------:R-:W1:Y:S01]  /*26d0*/  MUFU.TANH R198, R198 ;  /* 0x000000c600c67308 */ /* 0x000e620000002400 */
[----:B------:R-:W-:Y:S01]  /*26e0*/  HMMA.16816.F32 R64, R12, R72, R64 ;  /* 0x000000480c40723c */ /* 0x000fe20000001840 */
[----:B---3--:R-:W3:Y:S02]  /*26f0*/  LDSM.16.M88.4 R36, [R159+0x5800] ;  /* 0x005800009f24783b */ /* 0x008ee40000000200 */
[-C--:B------:R-:W-:Y:S01]  /*2700*/  FMUL.FTZ R56, R56, R21.reuse ;  /* 0x0000001538387220 */ /* 0x080fe20000410000 */
[-C--:B------:R-:W-:Y:S01]  /*2710*/  FMUL.FTZ R140, R57, R21.reuse ;  /* 0x00000015398c7220 */ /* 0x080fe20000410000 */
[-C--:B------:R-:W-:Y:S01]  /*2720*/  FMUL.FTZ R146, R58, R21.reuse ;  /* 0x000000153a927220 */ /* 0x080fe20000410000 */
[-C--:B------:R-:W-:Y:S01]  /*2730*/  FMUL.FTZ R138, R59, R21.reuse ;  /* 0x000000153b8a7220 */ /* 0x080fe20000410000 */
[----:B------:R5:W1:Y:S01]  /*2740*/  MUFU.TANH R142, R56 ;  /* 0x00000038008e7308 */ /* 0x000a620000002400 */
[----:B------:R-:W-:Y:S07]  /*2750*/  HMMA.16816.F32 R48, R40, R50, RZ ;  /* 0x000000322830723c */ /* 0x000fee00000018ff */
[----:B------:R-:W1:Y:S01]  /*2760*/  MUFU.TANH R206, R206 ;  /* 0x000000ce00ce7308 */ /* 0x000e620000002400 */
[----:B------:R-:W-:Y:S07]  /*2770*/  HMMA.16816.F32 R44, R12, R74, R44 ;  /* 0x0000004a0c2c723c */ /* 0x000fee000000182c */
[----:B------:R-:W1:Y:S01]  /*2780*/  MUFU.TANH R110, R110 ;  /* 0x0000006e006e7308 */ /* 0x000e620000002400 */
[----:B----4-:R-:W-:Y:S07]  /*2790*/  HMMA.16816.F32 R60, R28, R32, R60 ;  /* 0x000000201c3c723c */ /* 0x010fee000000183c */
[----:B------:R-:W4:Y:S01]  /*27a0*/  MUFU.TANH R196, R196 ;  /* 0x000000c400c47308 */ /* 0x000f220000002400 */
[----:B--2---:R-:W-:Y:S07]  /*27b0*/  HMMA.16816.F32 R64, R8, R16, R64 ;  /* 0x000000100840723c */ /* 0x004fee0000001840 */
[----:B------:R-:W2:Y:S01]  /*27c0*/  MUFU.TANH R192, R192 ;  /* 0x000000c000c07308 */ /* 0x000ea20000002400 */
[----:B------:R-:W-:Y:S01]  /*27d0*/  HMMA.16816.F32 R48, R28, R34, R48 ;  /* 0x000000221c30723c */ /* 0x000fe20000001830 */
[----:B------:R-:W4:Y:S06]  /*27e0*/  LDSM.16.M88.4 R32, [R157+0x5000] ;  /* 0x005000009d20783b */ /* 0x000f2c0000000200 */
[----:B------:R-:W1:Y:S01]  /*27f0*/  MUFU.TANH R184, R184 ;  /* 0x000000b800b87308 */ /* 0x000e620000002400 */
[----:B------:R-:W-:Y:S01]  /*2800*/  HMMA.16816.F32 R44, R8, R18, R44 ;  /* 0x00000012082c723c */ /* 0x000fe2000000182c */
[----:B------:R-:W2:Y:S02]  /*2810*/  LDSM.16.M88.4 R16, [R158+0x5800] ;  /* 0x005800009e10783b */ /* 0x000ea40000000200 */
[-C--:B------:R-:W-:Y:S01]  /*2820*/  FMUL.FTZ R64, R64, R21.reuse ;  /* 0x0000001540407220 */ /* 0x080fe20000410000 */
[-C--:B------:R-:W-:Y:S01]  /*2830*/  FMUL.FTZ R65, R65, R21.reuse ;  /* 0x0000001541417220 */ /* 0x080fe20000410000 */
[-C--:B------:R-:W-:Y:S01]  /*2840*/  FMUL.FTZ R66, R66, R21.reuse ;  /* 0x0000001542427220 */ /* 0x080fe20000410000 */
[-C--:B------:R-:W-:Y:S01]  /*2850*/  FMUL.FTZ R67, R67, R21.reuse ;  /* 0x0000001543437220 */ /* 0x080fe20000410000 */
[----:B------:R-:W1:Y:S01]  /*2860*/  MUFU.TANH R190, R190 ;  /* 0x000000be00be7308 */ /* 0x000e620000002400 */
[C---:B-----5:R-:W-:Y:S07]  /*2870*/  HMMA.16816.F32 R56, R40.reuse, R68, RZ ;  /* 0x000000442838723c */ /* 0x060fee00000018ff */
[----:B------:R-:W2:Y:S01]  /*2880*/  MUFU.TANH R154, R154 ;  /* 0x0000009a009a7308 */ /* 0x000ea20000002400 */
[----:B------:R-:W-:Y:S03]  /*2890*/  HMMA.16816.F32 R40, R40, R70, RZ ;  /* 0x000000462828723c */ /* 0x000fe600000018ff */
[-C--:B------:R-:W-:Y:S01]  /*28a0*/  FMUL.FTZ R44, R44, R21.reuse ;  /* 0x000000152c2c7220 */ /* 0x080fe20000410000 */
[-C--:B------:R-:W-:Y:S01]  /*28b0*/  FMUL.FTZ R45, R45, R21.reuse ;  /* 0x000000152d2d7220 */ /* 0x080fe20000410000 */
[-C--:B------:R-:W-:Y:S01]  /*28c0*/  FMUL.FTZ R46, R46, R21.reuse ;  /* 0x000000152e2e7220 */ /* 0x080fe20000410000 */
[----:B------:R-:W-:Y:S01]  /*28d0*/  FMUL.FTZ R47, R47, R21 ;  /* 0x000000152f2f7220 */ /* 0x000fe20000410000 */
[----:B------:R5:W2:Y:S01]  /*28e0*/  MUFU.TANH R126, R44 ;  /* 0x0000002c007e7308 */ /* 0x000aa20000002400 */
[C---:B-1----:R-:W-:Y:S07]  /*28f0*/  HMMA.16816.F32 R60, R12.reuse, R52, R60 ;  /* 0x000000340c3c723c */ /* 0x042fee000000183c */
[----:B------:R-:W1:Y:S01]  /*2900*/  MUFU.TANH R152, R152 ;  /* 0x0000009800987308 */ /* 0x000e620000002400 */
[----:B------:R-:W-:Y:S01]  /*2910*/  HMMA.16816.F32 R48, R12, R54, R48 ;  /* 0x000000360c30723c */ /* 0x000fe20000001830 */
[----:B------:R-:W5:Y:S01]  /*2920*/  LDSM.16.M88.4 R52, [R157+0x5800] ;  /* 0x005800009d34783b */ /* 0x000f620000000200 */
[----:B------:R-:W-:-:S05]  /*2930*/  DEPBAR.LE SB0, 0x0 ;  /* 0x000080000000791a */ /* 0x000fca0000000000 */
[----:B------:R-:W1:Y:S01]  /*2940*/  MUFU.TANH R148, R148 ;  /* 0x0000009400947308 */ /* 0x000e620000002400 */
[C---:B---3--:R-:W-:Y:S07]  /*2950*/  HMMA.16816.F32 R56, R28.reuse, R36, R56 ;  /* 0x000000241c38723c */ /* 0x048fee0000001838 */
[----:B------:R-:W3:Y:S01]  /*2960*/  MUFU.TANH R140, R140 ;  /* 0x0000008c008c7308 */ /* 0x000ee20000002400 */
[----:B------:R-:W-:Y:S07]  /*2970*/  HMMA.16816.F32 R40, R28, R38, R40 ;  /* 0x000000261c28723c */ /* 0x000fee0000001828 */
[----:B------:R-:W1:Y:S01]  /*2980*/  MUFU.TANH R146, R146 ;  /* 0x0000009200927308 */ /* 0x000e620000002400 */
[----:B----4-:R-:W-:Y:S07]  /*2990*/  HMMA.16816.F32 R48, R8, R34, R48 ;  /* 0x000000220830723c */ /* 0x010fee0000001830 */
[----:B------:R-:W4:Y:S01]  /*29a0*/  MUFU.TANH R138, R138 ;  /* 0x0000008a008a7308 */ /* 0x000f220000002400 */
[C---:B--2---:R-:W-:Y:S07]  /*29b0*/  HMMA.16816.F32 R56, R12.reuse, R16, R56 ;  /* 0x000000100c38723c */ /* 0x044fee0000001838 */
[----:B------:R2:W1:Y:S01]  /*29c0*/  MUFU.TANH R134, R64 ;  /* 0x0000004000867308 */ /* 0x0004620000002400 */
[----:B------:R-:W-:Y:S03]  /*29d0*/  HMMA.16816.F32 R40, R12, R18, R40 ;  /* 0x000000120c28723c */ /* 0x000fe60000001828 */
[-C--:B------:R-:W-:Y:S01]  /*29e0*/  FMUL.FTZ R108, R48, R21.reuse ;  /* 0x00000015306c7220 */ /* 0x080fe20000410000 */
[-C--:B------:R-:W-:Y:S01]  /*29f0*/  FMUL.FTZ R49, R49, R21.reuse ;  /* 0x0000001531317220 */ /* 0x080fe20000410000 */
[-C--:B------:R-:W-:Y:S01]  /*2a00*/  FMUL.FTZ R50, R50, R21.reuse ;  /* 0x0000001532327220 */ /* 0x080fe20000410000 */
[----:B------:R-:W-:Y:S01]  /*2a10*/  FMUL.FTZ R51, R51, R21 ;  /* 0x0000001533337220 */ /* 0x000fe20000410000 */
[----:B------:R2:W1:Y:S01]  /*2a20*/  MUFU.TANH R128, R65 ;  /* 0x0000004100807308 */ /* 0x0004620000002400 */
[C---:B------:R-:W-:Y:S07]  /*2a30*/  HMMA.16816.F32 R60, R8.reuse, R32, R60 ;  /* 0x00000020083c723c */ /* 0x040fee000000183c */
[----:B------:R2:W1:Y:S01]  /*2a40*/  MUFU.TANH R136, R66 ;  /* 0x0000004200887308 */ /* 0x0004620000002400 */
[C---:B-----5:R-:W-:Y:S07]  /*2a50*/  HMMA.16816.F32 R56, R8.reuse, R52, R56 ;  /* 0x000000340838723c */ /* 0x060fee0000001838 */
[----:B------:R2:W1:Y:S01]  /*2a60*/  MUFU.TANH R132, R67 ;  /* 0x0000004300847308 */ /* 0x0004620000002400 */
[----:B------:R-:W-:Y:S01]  /*2a70*/  HMMA.16816.F32 R40, R8, R54, R40 ;  /* 0x000000360828723c */ /* 0x000fe20000001828 */
[----:B------:R-:W-:-:S02]  /*2a80*/  LOP3.LUT R9, R0, 0x200, R23, 0xf8, !PT ;  /* 0x0000020000097812 */ /* 0x000fc400078ef817 */
        /* <DEDUP_REMOVED lines=14> */
[----:B------:R2:W1:Y:S01]  /*2b70*/  MUFU.TANH R122, R47 ;  /* 0x0000002f007a7308 */ /* 0x0004620000002400 */
[----:B------:R-:W-:-:S07]  /*2b80*/  SHF.L.U32 R21, R94, 0x4, RZ ;  /* 0x000000045e157819 */ /* 0x000fce00000006ff */
[----:B------:R2:W1:Y:S08]  /*2b90*/  MUFU.TANH R118, R60 ;  /* 0x0000003c00767308 */ /* 0x0004700000002400 */
[----:B------:R2:W1:Y:S08]  /*2ba0*/  MUFU.TANH R112, R61 ;  /* 0x0000003d00707308 */ /* 0x0004700000002400 */
[----:B------:R2:W1:Y:S08]  /*2bb0*/  MUFU.TANH R120, R62 ;  /* 0x0000003e00787308 */ /* 0x0004700000002400 */
[----:B------:R2:W1:Y:S08]  /*2bc0*/  MUFU.TANH R116, R63 ;  /* 0x0000003f00747308 */ /* 0x0004700000002400 */
[----:B------:R-:W1:Y:S08]  /*2bd0*/  MUFU.TANH R108, R108 ;  /* 0x0000006c006c7308 */ /* 0x000e700000002400 */
        /* <DEDUP_REMOVED lines=10> */
[----:B------:R-:W1:Y:S01]  /*2c80*/  MUFU.TANH R28, R28 ;  /* 0x0000001c001c7308 */ /* 0x000e620000002400 */
        /* <DEDUP_REMOVED lines=8> */
[----:B------:R-:W-:Y:S01]  /*2d10*/  IADD3 R11, P1, PT, RZ, -UR6, RZ ;  /* 0x80000006ff0b7c10 */ /* 0x000fe2000ff3e0ff */
[----:B---3--:R-:W-:-:S04]  /*2d20*/  IMAD.SHL.U32 R0, R0, 0x80, RZ ;  /* 0x0000008000007824 */ /* 0x008fc800078e00ff */
[----:B------:R-:W-:-:S05]  /*2d30*/  IMAD.X R0, RZ, RZ, ~R0, P1 ;  /* 0x000000ffff007224 */ /* 0x000fca00008e0e00 */
[----:B------:R-:W-:-:S04]  /*2d40*/  SHF.R.S64 R11, R11, 0x1f, R0 ;  /* 0x0000001f0b0b7819 */ /* 0x000fc80000001000 */
[----:B------:R-:W-:-:S04]  /*2d50*/  IADD3 R170, P1, PT, R11, R170, RZ ;  /* 0x000000aa0baa7210 */ /* 0x000fc80007f3e0ff */
[----:B------:R-:W-:Y:S01]  /*2d60*/  LEA.HI.X.SX32 R171, R0, R171, 0x1, P1 ;  /* 0x000000ab00ab7211 */ /* 0x000fe200008f0eff */
[----:B------:R-:W-:Y:S05]  /*2d70*/  BRA `(.L_x_11272) ;  /* 0x0000000000f47947 */ /* 0x000fea0003800000 */
.L_x_11271:
[----:B------:R-:W3:Y:S01]  /*2d80*/  LD.E R16, desc[UR4][R2.64+0x170] ;  /* 0x0001700402107980 */ /* 0x000ee2000c101900 */
[C---:B------:R-:W-:Y:S02]  /*2d90*/  LEA R13, R20.reuse, 0xffffff00, 0x7 ;  /* 0xffffff00140d7811 */ /* 0x040fe400078e38ff */
[----:B------:R-:W-:Y:S02]  /*2da0*/  LEA R15, R20, 0xffffff80, 0x7 ;  /* 0xffffff80140f7811 */ /* 0x000fe400078e38ff */
[----:B------:R-:W-:Y:S02]  /*2db0*/  IABS R0, R13 ;  /* 0x0000000d00007213 */ /* 0x000fe40000000000 */
[----:B------:R-:W-:Y:S02]  /*2dc0*/  IABS R8, R15 ;  /* 0x0000000f00087213 */ /* 0x000fe40000000000 */
[-C--:B---3--:R-:W-:Y:S02]  /*2dd0*/  IABS R10, R16.reuse ;  /* 0x00000010000a7213 */ /* 0x088fe40000000000 */
[----:B------:R-:W-:-:S02]  /*2de0*/  IABS R11, R16 ;  /* 0x00000010000b7213 */ /* 0x000fc40000000000 */
[----:B------:R-:W3:Y:S01]  /*2df0*/  I2F.RP R12, R10 ;  /* 0x0000000a000c7306 */ /* 0x000ee20000209400 */
[-C--:B------:R-:W-:Y:S02]  /*2e00*/  LOP3.LUT R13, R13, R16.reuse, RZ, 0x3c, !PT ;  /* 0x000000100d0d7212 */ /* 0x080fe400078e3cff */
[----:B------:R-:W-:Y:S01]  /*2e10*/  IMAD.MOV R11, RZ, RZ, -R11 ;  /* 0x000000ffff0b7224 */ /* 0x000fe200078e0a0b */
[-C--:B------:R-:W-:Y:S02]  /*2e20*/  LOP3.LUT R15, R15, R16.reuse, RZ, 0x3c, !PT ;  /* 0x000000100f0f7212 */ /* 0x080fe400078e3cff */
[----:B------:R-:W-:Y:S02]  /*2e30*/  ISETP.GE.AND P1, PT, R13, RZ, PT ;  /* 0x000000ff0d00720c */ /* 0x000fe40003f26270 */
[----:B------:R-:W-:Y:S02]  /*2e40*/  ISETP.GE.AND P3, PT, R15, RZ, PT ;  /* 0x000000ff0f00720c */ /* 0x000fe40003f66270 */
[----:B------:R-:W-:Y:S01]  /*2e50*/  LOP3.LUT R13, RZ, R16, RZ, 0x33, !PT ;  /* 0x00000010ff0d7212 */ /* 0x000fe200078e33ff */
[----:B---3--:R-:W3:Y:S02]  /*2e60*/  MUFU.RCP R18, R12 ;  /* 0x0000000c00127308 */ /* 0x008ee40000001000 */
[----:B---3--:R-:W-:-:S06]  /*2e70*/  VIADD R18, R18, 0xffffffe ;  /* 0x0ffffffe12127836 */ /* 0x008fcc0000000000 */
[----:B------:R-:W3:Y:S02]  /*2e80*/  F2I.FTZ.U32.TRUNC.NTZ R19, R18 ;  /* 0x0000001200137305 */ /* 0x000ee4000021f000 */
[----:B---3--:R-:W-:Y:S01]  /*2e90*/  IMAD.MOV R17, RZ, RZ, -R19 ;  /* 0x000000ffff117224 */ /* 0x008fe200078e0a13 */
[----:B------:R-:W-:-:S03]  /*2ea0*/  MOV R18, RZ ;  /* 0x000000ff00127202 */ /* 0x000fc60000000f00 */
[----:B------:R-:W-:-:S04]  /*2eb0*/  IMAD R17, R17, R10, RZ ;  /* 0x0000000a11117224 */ /* 0x000fc800078e02ff */
[----:B------:R-:W-:Y:S02]  /*2ec0*/  IMAD.HI.U32 R17, R19, R17, R18 ;  /* 0x0000001113117227 */ /* 0x000fe400078e0012 */
[----:B------:R-:W3:Y:S04]  /*2ed0*/  LD.E.64 R18, desc[UR4][R2.64+0x20] ;  /* 0x0000200402127980 */ /* 0x000ee8000c101b00 */
        /* <DEDUP_REMOVED lines=19> */
[----:B------:R-:W4:Y:S01]  /*3010*/  LD.E.64 R14, desc[UR4][R2.64+0x38] ;  /* 0x00003804020e7980 */ /* 0x000f22000c101b00 */
[----:B------:R-:W-:-:S04]  /*3020*/  IMAD.WIDE R30, R8, 0x4, R182 ;  /* 0x00000004081e7825 */ /* 0x000fc800078e02b6 */
[C---:B------:R-:W-:Y:S01]  /*3030*/  IMAD.WIDE R26, R13.reuse, 0x4, R182 ;  /* 0x000000040d1a7825 */ /* 0x040fe200078e02b6 */
[----:B------:R-:W5:Y:S04]  /*3040*/  LD.E R11, desc[UR4][R30.64] ;  /* 0x000000041e0b7980 */ /* 0x000f68000c101900 */
[----:B------:R-:W5:Y:S01]  /*3050*/  LD.E R0, desc[UR4][R26.64] ;  /* 0x000000041a007980 */ /* 0x000f62000c101900 */
[----:B------:R-:W-:-:S04]  /*3060*/  IMAD.IADD R13, R13, 0x1, -R8 ;  /* 0x000000010d0d7824 */ /* 0x000fc800078e0a08 */
[----:B------:R-:W-:-:S05]  /*3070*/  IMAD R16, R16, R13, -0x80 ;  /* 0xffffff8010107424 */ /* 0x000fca00078e020d */
[----:B------:R-:W-:Y:S01]  /*3080*/  SHF.R.S32.HI R13, RZ, 0x1f, R16 ;  /* 0x0000001fff0d7819 */ /* 0x000fe20000011410 */
[-C--:B----4-:R-:W-:Y:S02]  /*3090*/  IMAD R8, R15, R16.reuse, RZ ;  /* 0x000000100f087224 */ /* 0x090fe400078e02ff */
[----:B------:R-:W-:-:S04]  /*30a0*/  IMAD.WIDE.U32 R16, R14, R16, RZ ;  /* 0x000000100e107225 */ /* 0x000fc800078e00ff */
[----:B------:R-:W-:Y:S01]  /*30b0*/  IMAD R8, R14, R13, R8 ;  /* 0x0000000d0e087224 */ /* 0x000fe200078e0208 */
[----:B-----5:R-:W-:-:S03]  /*30c0*/  IADD3 R11, PT, PT, R11, -R0, RZ ;  /* 0x800000000b0b7210 */ /* 0x020fc60007ffe0ff */
        /* <DEDUP_REMOVED lines=8> */
.L_x_11272:
[----:B------:R-:W-:Y:S05]  /*3150*/  BSYNC.RECONVERGENT B0 ;  /* 0x0000000000007941 */ /* 0x000fea0003800200 */
.L_x_11270:
        /* <DEDUP_REMOVED lines=26> */
.L_x_11269:
[----:B------:R-:W-:Y:S05]  /*3300*/  BSYNC.RECONVERGENT B1 ;  /* 0x0000000000017941 */ /* 0x000fea0003800200 */
.L_x_11268:
        /* <DEDUP_REMOVED lines=30> */
[----:B------:R-:W-:-:S02]  /*34f0*/  LEA R160, R9, R4, 0x1 ;  /* 0x0000000409a07211 */ /* 0x000fc400078e08ff */
[----:B------:R-:W-:Y:S02]  /*3500*/  FMNMX.FTZ R8, R28, R13, !PT ;  /* 0x0000000d1c087209 */ /* 0x000fe40007810000 */
[----:B------:R-:W-:Y:S01]  /*3510*/  FMNMX3.FTZ R13, R11, R44, R38, !PT ;  /* 0x0000002c0b0d7276 */ /* 0x000fe20007810026 */
[----:B------:R-:W-:Y:S01]  /*3520*/  LDSM.16.MT88.4 R16, [R160+0x6800] ;  /* 0x00680000a010783b */ /* 0x000fe20000004200 */
[----:B------:R-:W-:Y:S02]  /*3530*/  IADD3 R156, PT, PT, R5, R160, RZ ;  /* 0x000000a0059c7210 */ /* 0x000fe40007ffe0ff */
[----:B------:R-:W-:Y:S01]  /*3540*/  FMNMX.FTZ R13, R32, R13, !PT ;  /* 0x0000000d200d7209 */ /* 0x000fe20007810000 */
[----:B------:R-:W1:Y:S02]  /*3550*/  SHFL.BFLY PT, R15, R8, 0x2, 0x1f ;  /* 0x0c401f00080f7f89 */ /* 0x000e6400000e0000 */
[----:B-1----:R-:W-:Y:S02]  /*3560*/  FMNMX.FTZ R15, R8, R15, !PT ;  /* 0x0000000f080f7209 */ /* 0x002fe40007810000 */
[----:B------:R-:W1:Y:S04]  /*3570*/  SHFL.BFLY PT, R8, R13, 0x2, 0x1f ;  /* 0x0c401f000d087f89 */ /* 0x000e6800000e0000 */
[----:B------:R-:W4:Y:S01]  /*3580*/  SHFL.BFLY PT, R0, R15, 0x1, 0x1f ;  /* 0x0c201f000f007f89 */ /* 0x000f2200000e0000 */
[----:B-1----:R-:W-:-:S02]  /*3590*/  FMNMX.FTZ R8, R13, R8, !PT ;  /* 0x000000080d087209 */ /* 0x002fc40007810000 */
[----:B----4-:R-:W-:-:S03]  /*35a0*/  FMNMX.FTZ R0, R15, R0, !PT ;  /* 0x000000000f007209 */ /* 0x010fc60007810000 */
[----:B------:R-:W1:Y:S01]  /*35b0*/  SHFL.BFLY PT, R11, R8, 0x1, 0x1f ;  /* 0x0c201f00080b7f89 */ /* 0x000e6200000e0000 */
[----:B------:R-:W-:Y:S02]  /*35c0*/  FSETP.NEU.FTZ.AND P1, PT, R0, -INF , PT ;  /* 0xff8000000000780b */ /* 0x000fe40003f3d000 */
[----:B-1----:R-:W-:Y:S02]  /*35d0*/  FMNMX.FTZ R36, R8, R11, !PT ;  /* 0x0000000b08247209 */ /* 0x002fe40007810000 */
[----:B------:R-:W-:Y:S01]  /*35e0*/  LDSM.16.MT88.4 R8, [R156+0x6800] ;  /* 0x006800009c08783b */ /* 0x000fe20000004200 */
[C---:B---3--:R-:W-:Y:S02]  /*35f0*/  FMUL.FTZ R23, R26.reuse, R0 ;  /* 0x000000001a177220 */ /* 0x048fe40000410000 */
[----:B------:R-:W-:-:S03]  /*3600*/  FMUL.FTZ R29, R26, R36 ;  /* 0x000000241a1d7220 */ /* 0x000fc60000410000 */
[----:B------:R-:W-:Y:S02]  /*3610*/  FSEL R23, R23, RZ, P1 ;  /* 0x000000ff17177208 */ /* 0x000fe40000800000 */
[----:B------:R-:W-:-:S03]  /*3620*/  FSETP.NEU.FTZ.AND P1, PT, R36, -INF , PT ;  /* 0xff8000002400780b */ /* 0x000fc60003f3d000 */
[-CC-:B--2---:R-:W-:Y:S01]  /*3630*/  FFMA.FTZ R50, R86, R26.reuse, -R23.reuse ;  /* 0x0000001a56327223 */ /* 0x184fe20000010817 */
[-CC-:B------:R-:W-:Y:S01]  /*3640*/  FFMA.FTZ R35, R84, R26.reuse, -R23.reuse ;  /* 0x0000001a54237223 */ /* 0x180fe20000010817 */
[--C-:B------:R-:W-:Y:S01]  /*3650*/  FFMA.FTZ R27, R102, R26, -R23.reuse ;  /* 0x0000001a661b7223 */ /* 0x100fe20000010817 */
[----:B------:R-:W1:Y:S01]  /*3660*/  LDSM.16.MT88.4 R84, [R156+0x6000] ;  /* 0x006000009c54783b */ /* 0x000e620000004200 */
[----:B------:R-:W-:Y:S01]  /*3670*/  IADD3 R102, PT, PT, R7, R160, RZ ;  /* 0x000000a007667210 */ /* 0x000fe20007ffe0ff */
[-CC-:B------:R-:W-:Y:S01]  /*3680*/  FFMA.FTZ R30, R100, R26.reuse, -R23.reuse ;  /* 0x0000001a641e7223 */ /* 0x180fe20000010817 */
[----:B------:R-:W-:Y:S01]  /*3690*/  FSEL R29, R29, RZ, P1 ;  /* 0x000000ff1d1d7208 */ /* 0x000fe20000800000 */
[--C-:B------:R-:W-:Y:S01]  /*36a0*/  FFMA.FTZ R58, R79, R26, -R23.reuse ;  /* 0x0000001a4f3a7223 */ /* 0x100fe20000010817 */
[----:B------:R-:W-:Y:S01]  /*36b0*/  IADD3 R100, PT, PT, R5, R102, RZ ;  /* 0x0000006605647210 */ /* 0x000fe20007ffe0ff */
        /* <DEDUP_REMOVED lines=8> */
[-C--:B------:R-:W-:Y:S01]  /*3740*/  FFMA.FTZ R33, R98, R26.reuse, -R23 ;  /* 0x0000001a62217223 */ /* 0x080fe20000010817 */
[----:B------:R-:W-:Y:S01]  /*3750*/  MUFU.EX2 R58, R58 ;  /* 0x0000003a003a7308 */ /* 0x000fe20000000800 */
[----:B------:R-:W3:Y:S01]  /*3760*/  LDSM.16.MT88.4 R76, [R102+0x6000] ;  /* 0x00600000664c783b */ /* 0x000ee20000004200 */
[-CC-:B------:R-:W-:Y:S01]  /*3770*/  FFMA.FTZ R42, R90, R26.reuse, -R29.reuse ;  /* 0x0000001a5a2a7223 */ /* 0x180fe2000001081d */
[-CC-:B------:R-:W-:Y:S01]  /*3780*/  FFMA.FTZ R37, R88, R26.reuse, -R29.reuse ;  /* 0x0000001a58257223 */ /* 0x180fe2000001081d */
[-CC-:B------:R-:W-:Y:S01]  /*3790*/  FFMA.FTZ R34, R82, R26.reuse, -R29.reuse ;  /* 0x0000001a52227223 */ /* 0x180fe2000001081d */
[----:B------:R-:W4:Y:S01]  /*37a0*/  LDSM.16.MT88.4 R4, [R100+0x6000] ;  /* 0x006000006404783b */ /* 0x000f220000004200 */
[-C--:B------:R-:W-:Y:S01]  /*37b0*/  FFMA.FTZ R31, R80, R26.reuse, -R29 ;  /* 0x0000001a501f7223 */ /* 0x080fe2000001081d */
[-CC-:B------:R-:W-:Y:S01]  /*37c0*/  FFMA.FTZ R62, R210, R26.reuse, -R23.reuse ;  /* 0x0000001ad23e7223 */ /* 0x180fe20000010817 */
[----:B------:R-:W5:Y:S01]  /*37d0*/  MUFU.EX2 R43, R43 ;  /* 0x0000002b002b7308 */ /* 0x000f620000000800 */
[----:B------:R-:W4:Y:S01]  /*37e0*/  LDSM.16.MT88.4 R12, [R102+0x6800] ;  /* 0x00680000660c783b */ /* 0x000f220000004200 */
[-CC-:B------:R-:W-:Y:S01]  /*37f0*/  FFMA.FTZ R49, R208, R26.reuse, -R23.reuse ;  /* 0x0000001ad0317223 */ /* 0x180fe20000010817 */
[-C--:B------:R-:W-:Y:S01]  /*3800*/  FFMA.FTZ R41, R206, R26.reuse, -R23 ;  /* 0x0000001ace297223 */ /* 0x080fe20000010817 */
[-CC-:B------:R-:W-:Y:S01]  /*3810*/  FFMA.FTZ R64, R204, R26.reuse, -R29.reuse ;  /* 0x0000001acc407223 */ /* 0x180fe2000001081d */
[-CC-:B------:R-:W-:Y:S01]  /*3820*/  FFMA.FTZ R45, R202, R26.reuse, -R29.reuse ;  /* 0x0000001aca2d7223 */ /* 0x180fe2000001081d */
[-CC-:B------:R-:W-:Y:S01]  /*3830*/  FFMA.FTZ R66, R200, R26.reuse, -R29.reuse ;  /* 0x0000001ac8427223 */ /* 0x180fe2000001081d */
[-C--:B------:R-:W-:Y:S01]  /*3840*/  FFMA.FTZ R51, R198, R26.reuse, -R29 ;  /* 0x0000001ac6337223 */ /* 0x080fe2000001081d */
[----:B------:R-:W1:Y:S01]  /*3850*/  MUFU.EX2 R35, R35 ;  /* 0x0000002300237308 */ /* 0x000e620000000800 */
[-CC-:B------:R-:W-:Y:S01]  /*3860*/  FFMA.FTZ R110, R110, R26.reuse, -R23.reuse ;  /* 0x0000001a6e6e7223 */ /* 0x180fe20000010817 */
[-CC-:B------:R-:W-:Y:S01]  /*3870*/  FFMA.FTZ R196, R196, R26.reuse, -R23.reuse ;  /* 0x0000001ac4c47223 */ /* 0x180fe20000010817 */
[-CC-:B------:R-:W-:Y:S01]  /*3880*/  FFMA.FTZ R55, R192, R26.reuse, -R23.reuse ;  /* 0x0000001ac0377223 */ /* 0x180fe20000010817 */
[-C--:B------:R-:W-:Y:S01]  /*3890*/  FFMA.FTZ R53, R190, R26.reuse, -R23 ;  /* 0x0000001abe357223 */ /* 0x080fe20000010817 */
[-CC-:B------:R-:W-:Y:S01]  /*38a0*/  FFMA.FTZ R57, R194, R26.reuse, -R29.reuse ;  /* 0x0000001ac2397223 */ /* 0x180fe2000001081d */
[-CC-:B------:R-:W-:Y:S01]  /*38b0*/  FFMA.FTZ R188, R188, R26.reuse, -R29.reuse ;  /* 0x0000001abcbc7223 */ /* 0x180fe2000001081d */
[--C-:B------:R-:W-:Y:S01]  /*38c0*/  FFMA.FTZ R59, R186, R26, -R29.reuse ;  /* 0x0000001aba3b7223 */ /* 0x100fe2000001081d */
[----:B------:R-:W-:Y:S01]  /*38d0*/  MUFU.EX2 R60, R60 ;  /* 0x0000003c003c7308 */ /* 0x000fe20000000800 */
[----:B-----5:R-:W-:Y:S01]  /*38e0*/  F2FP.F16.F32.PACK_AB R69, R43, R58 ;  /* 0x0000003a2b45723e */ /* 0x020fe200000000ff */
[-C--:B------:R-:W-:Y:S01]  /*38f0*/  FFMA.FTZ R184, R184, R26.reuse, -R29 ;  /* 0x0000001ab8b87223 */ /* 0x080fe2000001081d */
[-CC-:B------:R-:W-:Y:S01]  /*3900*/  FFMA.FTZ R154, R154, R26.reuse, -R23.reuse ;  /* 0x0000001a9a9a7223 */ /* 0x180fe20000010817 */
[-CC-:B------:R-:W-:Y:S01]  /*3910*/  FFMA.FTZ R63, R152, R26.reuse, -R23.reuse ;  /* 0x0000001a983f7223 */ /* 0x180fe20000010817 */
[-CC-:B------:R-:W-:Y:S01]  /*3920*/  FFMA.FTZ R148, R148, R26.reuse, -R23.reuse ;  /* 0x0000001a94947223 */ /* 0x180fe20000010817 */
[-C--:B------:R-:W-:Y:S01]  /*3930*/  FFMA.FTZ R61, R146, R26.reuse, -R23 ;  /* 0x0000001a923d7223 */ /* 0x080fe20000010817 */
[--C-:B------:R-:W-:Y:S01]  /*3940*/  FFMA.FTZ R65, R150, R26, -R29.reuse ;  /* 0x0000001a96417223 */ /* 0x100fe2000001081d */
[----:B------:R-:W5:Y:S01]  /*3950*/  MUFU.EX2 R47, R47 ;  /* 0x0000002f002f7308 */ /* 0x000f620000000800 */
[----:B-1----:R-:W-:Y:S01]  /*3960*/  F2FP.F16.F32.PACK_AB R71, R35, R50 ;  /* 0x000000322347723e */ /* 0x002fe200000000ff */
        /* <DEDUP_REMOVED lines=24> */
[----:B------:R-:W-:Y:S01]  /*3af0*/  FADD.FTZ R117, R58, R43 ;  /* 0x0000002b3a757221 */ /* 0x000fe20000010000 */
[----:B------:R-:W-:Y:S01]  /*3b00*/  FADD.FTZ R60, R60, R47 ;  /* 0x0000002f3c3c7221 */ /* 0x000fe20000010000 */
[-CC-:B------:R-:W-:Y:S01]  /*3b10*/  FFMA.FTZ R48, R48, R26.reuse, -R29.reuse ;  /* 0x0000001a30307223 */ /* 0x180fe2000001081d */
[-C--:B------:R-:W-:Y:S01]  /*3b20*/  FFMA.FTZ R44, R44, R26.reuse, -R29 ;  /* 0x0000001a2c2c7223 */ /* 0x080fe2000001081d */
[----:B------:R-:W-:Y:S01]  /*3b30*/  FADD.FTZ R50, R50, R117 ;  /* 0x0000007532327221 */ /* 0x000fe20000010000 */
[-C--:B------:R-:W-:Y:S01]  /*3b40*/  FFMA.FTZ R38, R38, R26.reuse, -R29 ;  /* 0x0000001a26267223 */ /* 0x080fe2000001081d */
[----:B------:R-:W-:Y:S01]  /*3b50*/  MUFU.EX2 R33, R33 ;  /* 0x0000002100217308 */ /* 0x000fe20000000800 */
[----:B-1----:R-:W-:Y:S01]  /*3b60*/  F2FP.F16.F32.PACK_AB R70, R46, R39 ;  /* 0x000000272e46723e */ /* 0x002fe200000000ff */
[----:B------:R-:W-:Y:S01]  /*3b70*/  FADD.FTZ R35, R35, R50 ;  /* 0x0000003223237221 */ /* 0x000fe20000010000 */
[-CC-:B------:R-:W-:Y:S01]  /*3b80*/  FFMA.FTZ R43, R56, R26.reuse, -R23.reuse ;  /* 0x0000001a382b7223 */ /* 0x180fe20000010817 */
[-CC-:B------:R-:W-:Y:S01]  /*3b90*/  FFMA.FTZ R54, R54, R26.reuse, -R23.reuse ;  /* 0x0000001a36367223 */ /* 0x180fe20000010817 */
[-C--:B------:R-:W-:Y:S01]  /*3ba0*/  FFMA.FTZ R47, R52, R26.reuse, -R23 ;  /* 0x0000001a342f7223 */ /* 0x080fe20000010817 */
[-C--:B------:R-:W-:Y:S01]  /*3bb0*/  FFMA.FTZ R29, R32, R26.reuse, -R29 ;  /* 0x0000001a201d7223 */ /* 0x080fe2000001081d */
[----:B------:R-:W-:Y:S01]  /*3bc0*/  FFMA.FTZ R190, R28, R26, -R23 ;  /* 0x0000001a1cbe7223 */ /* 0x000fe20000010817 */
        /* <DEDUP_REMOVED lines=133> */
[----:B------:R-:W2:Y:S02]  /*4420*/  MUFU.EX2 R35, R44 ;  /* 0x0000002c00237308 */ /* 0x000ea40000000800 */
[C---:B---3--:R-:W-:Y:S06]  /*4430*/  HMMA.16816.F32 R80, R4.reuse, R12, R80 ;  /* 0x0000000c0450723c */ /* 0x048fec0000001850 */
[----:B------:R-:W-:Y:S02]  /*4440*/  MUFU.EX2 R190, R190 ;  /* 0x000000be00be7308 */ /* 0x000fe40000000800 */
[C---:B------:R-:W-:Y:S01]  /*4450*/  HMMA.16816.F32 R76, R4.reuse, R14, R76 ;  /* 0x0000000e044c723c */ /* 0x040fe2000000184c */
[----:B------:R-:W3:Y:S07]  /*4460*/  LDSM.16.MT88.4 R12, [R160+0x9000] ;  /* 0x00900000a00c783b */ /* 0x000eee0000004200 */
[C---:B-1----:R-:W-:Y:S08]  /*4470*/  HMMA.16816.F32 R72, R4.reuse, R8, R72 ;  /* 0x000000080448723c */ /* 0x042ff00000001848 */
[----:B------:R-:W-:Y:S01]  /*4480*/  HMMA.16816.F32 R68, R4, R10, R68 ;  /* 0x0000000a0444723c */ /* 0x000fe20000001844 */
[----:B------:R-:W1:Y:S01]  /*4490*/  LDSM.16.MT88.4 R8, [R156+0x9000] ;  /* 0x009000009c08783b */ /* 0x000e620000004200 */
[----:B------:R-:W-:-:S02]  /*44a0*/  F2FP.F16.F32.PACK_AB R4, R112, R113 ;  /* 0x000000717004723e */ /* 0x000fc400000000ff */
[----:B------:R-:W-:Y:S02]  /*44b0*/  F2FP.F16.F32.PACK_AB R5, R116, R111 ;  /* 0x0000006f7405723e */ /* 0x000fe400000000ff */
[----:B------:R-:W-:Y:S02]  /*44c0*/  F2FP.F16.F32.PACK_AB R6, R115, R108 ;  /* 0x0000006c7306723e */ /* 0x000fe400000000ff */
[----:B------:R-:W-:-:S07]  /*44d0*/  F2FP.F16.F32.PACK_AB R7, R104, R109 ;  /* 0x0000006d6807723e */ /* 0x000fce00000000ff */
[C---:B---3--:R-:W-:Y:S08]  /*44e0*/  HMMA.16816.F32 R96, R4.reuse, R12, R96 ;  /* 0x0000000c0460723c */ /* 0x048ff00000001860 */
[C---:B------:R-:W-:Y:S01]  /*44f0*/  HMMA.16816.F32 R92, R4.reuse, R14, R92 ;  /* 0x0000000e045c723c */ /* 0x040fe2000000185c */
[----:B------:R-:W3:Y:S07]  /*4500*/  LDSM.16.MT88.4 R12, [R100+0x9000] ;  /* 0x00900000640c783b */ /* 0x000eee0000004200 */
[C---:B------:R-:W-:Y:S08]  /*4510*/  HMMA.16816.F32 R80, R4.reuse, R16, R80 ;  /* 0x000000100450723c */ /* 0x040ff00000001850 */
[C---:B------:R-:W-:Y:S01]  /*4520*/  HMMA.16816.F32 R76, R4.reuse, R18, R76 ;  /* 0x00000012044c723c */ /* 0x040fe2000000184c */
[----:B------:R-:W4:Y:S07]  /*4530*/  LDSM.16.MT88.4 R16, [R156+0x9800] ;  /* 0x009800009c10783b */ /* 0x000f2e0000004200 */
[----:B-1----:R-:W-:Y:S01]  /*4540*/  HMMA.16816.F32 R88, R4, R8, R88 ;  /* 0x000000080458723c */ /* 0x002fe20000001858 */
[----:B------:R-:W-:Y:S01]  /*4550*/  FADD.FTZ R9, R39, R60 ;  /* 0x0000003c27097221 */ /* 0x000fe20000010000 */
[----:B------:R-:W-:-:S02]  /*4560*/  FADD.FTZ R39, R33, R40 ;  /* 0x0000002821277221 */ /* 0x000fc40000010000 */
[----:B------:R-:W-:Y:S01]  /*4570*/  MUFU.EX2 R33, R38 ;  /* 0x0000002600217308 */ /* 0x000fe20000000800 */
[----:B------:R-:W-:Y:S01]  /*4580*/  FADD.FTZ R9, R46, R9 ;  /* 0x000000092e097221 */ /* 0x000fe20000010000 */
[----:B------:R-:W-:Y:S02]  /*4590*/  FADD.FTZ R30, R30, R39 ;  /* 0x000000271e1e7221 */ /* 0x000fe40000010000 */
[----:B------:R-:W-:Y:S01]  /*45a0*/  HMMA.16816.F32 R84, R4, R10, R84 ;  /* 0x0000000a0454723c */ /* 0x000fe20000001854 */
[----:B------:R-:W-:Y:S01]  /*45b0*/  FADD.FTZ R42, R42, R9 ;  /* 0x000000092a2a7221 */ /* 0x000fe20000010000 */
[----:B------:R-:W-:Y:S01]  /*45c0*/  FADD.FTZ R27, R27, R30 ;  /* 0x0000001e1b1b7221 */ /* 0x000fe20000010000 */
[----:B------:R-:W1:Y:S01]  /*45d0*/  LDSM.16.MT88.4 R8, [R160+0x9800] ;  /* 0x00980000a008783b */ /* 0x000e620000004200 */
[----:B------:R-:W5:Y:S01]  /*45e0*/  MUFU.EX2 R30, R29 ;  /* 0x0000001d001e7308 */ /* 0x000f620000000800 */
        /* <DEDUP_REMOVED lines=10> */
[----:B--2---:R-:W-:Y:S01]  /*4690*/  F2FP.F16.F32.PACK_AB R4, R35, R48 ;  /* 0x000000302304723e */ /* 0x004fe200000000ff */
[----:B------:R-:W-:Y:S01]  /*46a0*/  FADD.FTZ R45, R45, R64 ;  /* 0x000000402d2d7221 */ /* 0x000fe20000010000 */
[----:B------:R-:W-:Y:S01]  /*46b0*/  FADD.FTZ R26, R196, R13 ;  /* 0x0000000dc41a7221 */ /* 0x000fe20000010000 */
[----:B------:R-:W-:Y:S01]  /*46c0*/  F2FP.F16.F32.PACK_AB R5, R54, R43 ;  /* 0x0000002b3605723e */ /* 0x000fe200000000ff */
[----:B------:R-:W2:Y:S01]  /*46d0*/  LDSM.16.MT88.4 R12, [R102+0x9800] ;  /* 0x00980000660c783b */ /* 0x000ea20000004200 */
[----:B------:R-:W-:Y:S01]  /*46e0*/  FADD.FTZ R66, R66, R45 ;  /* 0x0000002d42427221 */ /* 0x000fe20000010000 */
[----:B------:R-:W-:Y:S01]  /*46f0*/  FADD.FTZ R26, R55, R26 ;  /* 0x0000001a371a7221 */ /* 0x000fe20000010000 */
[----:B-----5:R-:W-:-:S02]  /*4700*/  F2FP.F16.F32.PACK_AB R6, R30, R33 ;  /* 0x000000211e06723e */ /* 0x020fc400000000ff */
[----:B------:R-:W-:Y:S01]  /*4710*/  FADD.FTZ R66, R51, R66 ;  /* 0x0000004233427221 */ /* 0x000fe20000010000 */
[----:B------:R-:W-:Y:S01]  /*4720*/  FADD.FTZ R53, R53, R26 ;  /* 0x0000001a35357221 */ /* 0x000fe20000010000 */
[----:B------:R-:W-:Y:S02]  /*4730*/  F2FP.F16.F32.PACK_AB R7, R190, R47 ;  /* 0x0000002fbe07723e */ /* 0x000fe400000000ff */
        /* <DEDUP_REMOVED lines=43> */
[----:B------:R-:W-:Y:S02]  /*49f0*/  HMMA.16816.F32 R68, R4, R10, R68 ;  /* 0x0000000a0444723c */ /* 0x000fe40000001844 */
[----:B------:R-:W-:-:S04]  /*4a00*/  FADD.FTZ R33, R33, R48 ;  /* 0x0000003021217221 */ /* 0x000fc80000010000 */
[----:B------:R-:W-:Y:S01]  /*4a10*/  FADD.FTZ R189, R30, R33 ;  /* 0x000000211ebd7221 */ /* 0x000fe20000010000 */
[----:B------:R-:W-:-:S13]  /*4a20*/  @!P0 BRA `(.L_x_11273) ;  /* 0x00000034006c8947 */ /* 0x000fda0003800000 */
        /* <DEDUP_REMOVED lines=8> */
.L_x_11280:
        /* <DEDUP_REMOVED lines=77> */
.L_x_11275:
[----:B------:R-:W-:Y:S05]  /*4f80*/  BSYNC.RECONVERGENT B0 ;  /* 0x0000000000007941 */ /* 0x000fea0003800200 */
.L_x_11274:
        /* <DEDUP_REMOVED lines=26> */
[----:B------:R-:W-:Y:S08]  /*5130*/  LDGSTS.E.BYPASS.LTC128B.128 [R177+0x9000], desc[UR4][R202.64] ;  /* 0x09000000cab17fae */ /* 0x000ff0000b981a04 */
[----:B------:R1:W-:Y:S08]  /*5140*/  LDGSTS.E.BYPASS.LTC128B.128 [R177+0x9800], desc[UR4][R204.64] ;  /* 0x09800000ccb17fae */ /* 0x0003f0000b981a04 */
[----:B------:R-:W-:Y:S08]  /*5150*/  LDSM.16.M88.4 R104, [R165] ;  /* 0x00000000a568783b */ /* 0x000ff00000000200 */
[----:B------:R-:W2:Y:S08]  /*5160*/  LDSM.16.M88.4 R108, [R164+0x2000] ;  /* 0x00200000a46c783b */ /* 0x000eb00000000200 */
[----:B------:R-:W3:Y:S08]  /*5170*/  LDSM.16.M88.4 R112, [R164+0x2800] ;  /* 0x00280000a470783b */ /* 0x000ef00000000200 */
[----:B------:R-:W4:Y:S08]  /*5180*/  LDSM.16.M88.4 R116, [R164+0x3000] ;  /* 0x00300000a474783b */ /* 0x000f300000000200 */
[----:B------:R-:W5:Y:S08]  /*5190*/  LDSM.16.M88.4 R120, [R164+0x3800] ;  /* 0x00380000a478783b */ /* 0x000f700000000200 */
[----:B------:R-:W1:Y:S08]  /*51a0*/  LDSM.16.M88.4 R124, [R164+0x4000] ;  /* 0x00400000a47c783b */ /* 0x000e700000000200 */
[----:B------:R-:W1:Y:S08]  /*51b0*/  LDSM.16.M88.4 R128, [R164+0x4800] ;  /* 0x00480000a480783b */ /* 0x000e700000000200 */
[----:B------:R-:W1:Y:S08]  /*51c0*/  LDSM.16.M88.4 R132, [R164+0x5000] ;  /* 0x00500000a484783b */ /* 0x000e700000000200 */
[----:B------:R-:W1:Y:S08]  /*51d0*/  LDSM.16.M88.4 R136, [R164+0x5800] ;  /* 0x00580000a488783b */ /* 0x000e700000000200 */
[----:B------:R-:W-:Y:S08]  /*51e0*/  LDSM.16.M88.4 R140, [R163] ;  /* 0x00000000a38c783b */ /* 0x000ff00000000200 */
[----:B------:R-:W1:Y:S08]  /*51f0*/  LDSM.16.M88.4 R144, [R159+0x2000] ;  /* 0x002000009f90783b */ /* 0x000e700000000200 */
[----:B------:R-:W5:Y:S04]  /*5200*/  LD.E R0, desc[UR4][R2.64+0x18c] ;  /* 0x00018c0402007980 */ /* 0x000f68000c101900 */
[----:B------:R-:W1:Y:S08]  /*5210*/  LDSM.16.M88.4 R148, [R159+0x2800] ;  /* 0x002800009f94783b */ /* 0x000e700000000200 */
[----:B------:R-:W0:Y:S08]  /*5220*/  LDGDEPBAR ;  /* 0x00000000000079af */ /* 0x000e300000000000 */
[----:B------:R-:W1:Y:S01]  /*5230*/  LDSM.16.M88.4 R152, [R159+0x3000] ;  /* 0x003000009f98783b */ /* 0x000e620000000200 */
        /* <DEDUP_REMOVED lines=104> */
[C---:B---3--:R-:W-:Y:S09]  /*58c0*/  HMMA.16816.F32 R28, R116.reuse, R104, R28 ;  /* 0x00000068741c723c */ /* 0x048ff2000000181c */
[----:B------:R-:W3:Y:S01]  /*58d0*/  MUFU.TANH R242, R242 ;  /* 0x000000f200f27308 */ /* 0x000ee20000002400 */
        /* <DEDUP_REMOVED lines=29> */
[----:B------:R-:W3:Y:S01]  /*5ab0*/  LDSM.16.M88.4 R104, [R157+0x5800] ;  /* 0x005800009d68783b */ /* 0x000ee20000000200 */
        /* <DEDUP_REMOVED lines=35> */
[-C--:B-----5:R-:W-:Y:S06]  /*5cf0*/  FMUL.FTZ R192, R65, R0.reuse ;  /* 0x0000000041c07220 */ /* 0x0a0fec0000410000 */
        /* <DEDUP_REMOVED lines=119> */
.L_x_11279:
[----:B------:R-:W-:Y:S05]  /*6470*/  BSYNC.RECONVERGENT B0 ;  /* 0x0000000000007941 */ /* 0x000fea0003800200 */
.L_x_11278:
        /* <DEDUP_REMOVED lines=26> */
.L_x_11277:
[----:B------:R-:W-:Y:S05]  /*6620*/  BSYNC.RECONVERGENT B1 ;  /* 0x0000000000017941 */ /* 0x000fea0003800200 */
.L_x_11276:
        /* <DEDUP_REMOVED lines=98> */
[----:B------:R-:W1:Y:S01]  /*6c50*/  MUFU.EX2 R101, R101 ;  /* 0x0000006500657308 */ /* 0x000e620000000800 */
        /* <DEDUP_REMOVED lines=8> */
[-CC-:B------:R-:W-:Y:S01]  /*6ce0*/  FFMA.FTZ R70, R208, R37.reuse, -R64.reuse ;  /* 0x00000025d0467223 */ /* 0x180fe20000010840 */
[-C--:B------:R-:W-:Y:S01]  /*6cf0*/  FFMA.FTZ R71, R204, R37.reuse, -R64 ;  /* 0x00000025cc477223 */ /* 0x080fe20000010840 */
[-CC-:B------:R-:W-:Y:S01]  /*6d00*/  FFMA.FTZ R110, R243, R37.reuse, -R66.reuse ;  /* 0x00000025f36e7223 */ /* 0x180fe20000010842 */
[-C--:B------:R-:W-:Y:S01]  /*6d10*/  FFMA.FTZ R109, R241, R37.reuse, -R66 ;  /* 0x00000025f16d7223 */ /* 0x080fe20000010842 */
[-CC-:B------:R-:W-:Y:S01]  /*6d20*/  FFMA.FTZ R111, R239, R37.reuse, -R64.reuse ;  /* 0x00000025ef6f7223 */ /* 0x180fe20000010840 */
[-C--:B------:R-:W-:Y:S01]  /*6d30*/  FFMA.FTZ R114, R235, R37.reuse, -R64 ;  /* 0x00000025eb727223 */ /* 0x080fe20000010840 */
[-CC-:B------:R-:W-:Y:S03]  /*6d40*/  FFMA.FTZ R112, R237, R37.reuse, -R66.reuse ;  /* 0x00000025ed707223 */ /* 0x180fe60000010842 */
[----:B------:R-:W3:Y:S01]  /*6d50*/  MUFU.EX2 R108, R108 ;  /* 0x0000006c006c7308 */ /* 0x000ee20000000800 */
[----:B-1----:R-:W-:Y:S01]  /*6d60*/  F2FP.F16.F32.PACK_AB R47, R101, R104 ;  /* 0x00000068652f723e */ /* 0x002fe200000000ff */
[-C--:B------:R-:W-:Y:S01]  /*6d70*/  FFMA.FTZ R113, R231, R37.reuse, -R66 ;  /* 0x00000025e7717223 */ /* 0x080fe20000010842 */
[-CC-:B------:R-:W-:Y:S01]  /*6d80*/  FFMA.FTZ R115, R233, R37.reuse, -R64.reuse ;  /* 0x00000025e9737223 */ /* 0x180fe20000010840 */
[-C--:B------:R-:W-:Y:S01]  /*6d90*/  FFMA.FTZ R116, R229, R37.reuse, -R64 ;  /* 0x00000025e5747223 */ /* 0x080fe20000010840 */
[-C--:B------:R-:W-:Y:S01]  /*6da0*/  FFMA.FTZ R118, R227, R37.reuse, -R66 ;  /* 0x00000025e3767223 */ /* 0x080fe20000010842 */
[-CC-:B------:R-:W-:Y:S01]  /*6db0*/  FFMA.FTZ R117, R223, R37.reuse, -R64.reuse ;  /* 0x00000025df757223 */ /* 0x180fe20000010840 */
[----:B------:R-:W-:Y:S03]  /*6dc0*/  FFMA.FTZ R120, R219, R37, -R64 ;  /* 0x00000025db787223 */ /* 0x000fe60000010840 */
[----:B------:R-:W-:Y:S01]  /*6dd0*/  MUFU.EX2 R106, R106 ;  /* 0x0000006a006a7308 */ /* 0x000fe20000000800 */
[----:B--2---:R-:W-:Y:S01]  /*6de0*/  F2FP.F16.F32.PACK_AB R44, R103, R107 ;  /* 0x0000006b672c723e */ /* 0x004fe200000000ff */
[-CC-:B------:R-:W-:Y:S01]  /*6df0*/  FFMA.FTZ R119, R221, R37.reuse, -R66.reuse ;  /* 0x00000025dd777223 */ /* 0x180fe20000010842 */
[-C--:B------:R-:W-:Y:S01]  /*6e00*/  FFMA.FTZ R122, R217, R37.reuse, -R66 ;  /* 0x00000025d97a7223 */ /* 0x080fe20000010842 */
[-CC-:B------:R-:W-:Y:S01]  /*6e10*/  FFMA.FTZ R121, R213, R37.reuse, -R64.reuse ;  /* 0x00000025d5797223 */ /* 0x180fe20000010840 */
[--C-:B------:R-:W-:Y:S01]  /*6e20*/  FFMA.FTZ R124, R215, R37, -R64.reuse ;  /* 0x00000025d77c7223 */ /* 0x100fe20000010840 */
[----:B------:R-:W-:Y:S01]  /*6e30*/  FFMA.FTZ R107, R42, R189, R107 ;  /* 0x000000bd2a6b7223 */ /* 0x000fe2000001006b */
[-C--:B------:R-:W-:Y:S03]  /*6e40*/  FFMA.FTZ R123, R203, R37.reuse, -R64 ;  /* 0x00000025cb7b7223 */ /* 0x080fe60000010840 */
[----:B------:R-:W1:Y:S01]  /*6e50*/  MUFU.EX2 R65, R65 ;  /* 0x0000004100417308 */ /* 0x000e620000000800 */
[----:B---3--:R-:W-:Y:S01]  /*6e60*/  F2FP.F16.F32.PACK_AB R45, R105, R108 ;  /* 0x0000006c692d723e */ /* 0x008fe200000000ff */
[----:B------:R-:W-:Y:S01]  /*6e70*/  FFMA.FTZ R108, R43, R190, R108 ;  /* 0x000000be2b6c7223 */ /* 0x000fe2000001006c */
[-CC-:B------:R-:W-:Y:S01]  /*6e80*/  FFMA.FTZ R125, R205, R37.reuse, -R66.reuse ;  /* 0x00000025cd7d7223 */ /* 0x180fe20000010842 */
[-C--:B------:R-:W-:Y:S01]  /*6e90*/  FFMA.FTZ R126, R201, R37.reuse, -R66 ;  /* 0x00000025c97e7223 */ /* 0x080fe20000010842 */
[-C--:B------:R-:W-:Y:S01]  /*6ea0*/  FFMA.FTZ R127, R199, R37.reuse, -R64 ;  /* 0x00000025c77f7223 */ /* 0x080fe20000010840 */
[----:B------:R-:W-:Y:S01]  /*6eb0*/  FADD.FTZ R87, R105, R108 ;  /* 0x0000006c69577221 */ /* 0x000fe20000010000 */
[-CC-:B------:R-:W-:Y:S03]  /*6ec0*/  FFMA.FTZ R108, R207, R37.reuse, -R64.reuse ;  /* 0x00000025cf6c7223 */ /* 0x180fe60000010840 */
[----:B------:R-:W-:Y:S01]  /*6ed0*/  MUFU.EX2 R77, R77 ;  /* 0x0000004d004d7308 */ /* 0x000fe20000000800 */
[-C--:B------:R-:W-:Y:S01]  /*6ee0*/  FFMA.FTZ R128, R197, R37.reuse, -R64 ;  /* 0x00000025c5807223 */ /* 0x080fe20000010840 */
[----:B------:R-:W-:Y:S01]  /*6ef0*/  FADD.FTZ R86, R104, R87 ;  /* 0x0000005768567221 */ /* 0x000fe20000010000 */
[-C--:B------:R-:W-:Y:S01]  /*6f00*/  FFMA.FTZ R211, R211, R37.reuse, -R66 ;  /* 0x00000025d3d37223 */ /* 0x080fe20000010842 */
[-CC-:B------:R-:W-:Y:S01]  /*6f10*/  FFMA.FTZ R41, R41, R37.reuse, -R64.reuse ;  /* 0x0000002529297223 */ /* 0x180fe20000010840 */
[-C--:B------:R-:W-:Y:S01]  /*6f20*/  FFMA.FTZ R40, R40, R37.reuse, -R64 ;  /* 0x0000002528287223 */ /* 0x080fe20000010840 */
[----:B------:R-:W-:Y:S01]  /*6f30*/  FADD.FTZ R86, R101, R86 ;  /* 0x0000005665567221 */ /* 0x000fe20000010000 */
[----:B------:R-:W-:Y:S03]  /*6f40*/  FFMA.FTZ R39, R39, R37, -R64 ;  /* 0x0000002527277223 */ /* 0x000fe60000010840 */
[----:B------:R-:W-:Y:S01]  /*6f50*/  MUFU.EX2 R84, R226 ;  /* 0x000000e200547308 */ /* 0x000fe20000000800 */
[----:B-1----:R-:W-:Y:S01]  /*6f60*/  F2FP.F16.F32.PACK_AB R46, R65, R106 ;  /* 0x0000006a412e723e */ /* 0x002fe200000000ff */
[----:B------:R-:W-:Y:S01]  /*6f70*/  FADD.FTZ R107, R103, R107 ;  /* 0x0000006b676b7221 */ /* 0x000fe20000010000 */
[----:B------:R-:W-:Y:S02]  /*6f80*/  ISETP.NE.AND P1, PT, R188, -0x1, PT ;  /* 0xffffffffbc00780c */ /* 0x000fe40003f25270 */
[----:B------:R-:W-:Y:S01]  /*6f90*/  MOV R103, R0 ;  /* 0x0000000000677202 */ /* 0x000fe20000000f00 */
[----:B------:R-:W-:Y:S01]  /*6fa0*/  FADD.FTZ R106, R106, R107 ;  /* 0x0000006b6a6a7221 */ /* 0x000fe20000010000 */
[----:B------:R-:W-:Y:S01]  /*6fb0*/  MOV R101, R36 ;  /* 0x0000002400657202 */ /* 0x000fe20000000f00 */
        /* <DEDUP_REMOVED lines=9> */
[-C--:B------:R-:W-:Y:S01]  /*7050*/  FFMA.FTZ R90, R251, R37.reuse, -R64 ;  /* 0x00000025fb5a7223 */ /* 0x080fe20000010840 */
[-CC-:B------:R-:W-:Y:S01]  /*7060*/  FFMA.FTZ R88, R194, R37.reuse, -R66.reuse ;  /* 0x00000025c2587223 */ /* 0x180fe20000010842 */
[-C--:B------:R-:W-:Y:S01]  /*7070*/  FFMA.FTZ R89, R247, R37.reuse, -R66 ;  /* 0x00000025f7597223 */ /* 0x080fe20000010842 */
[--C-:B------:R-:W-:Y:S04]  /*7080*/  FFMA.FTZ R91, R249, R37, -R64.reuse ;  /* 0x00000025f95b7223 */ /* 0x100fe80000010840 */
[----:B------:R-:W-:Y:S01]  /*7090*/  MUFU.EX2 R76, R76 ;  /* 0x0000004c004c7308 */ /* 0x000fe20000000800 */
[C---:B------:R-:W-:Y:S03]  /*70a0*/  HMMA.16816.F32 R12, R44.reuse, R20, R12 ;  /* 0x000000142c0c723c */ /* 0x040fe6000000180c */
[C---:B------:R-:W-:Y:S01]  /*70b0*/  FMUL.FTZ R20, R42.reuse, R80 ;  /* 0x000000502a147220 */ /* 0x040fe20000410000 */
[----:B------:R-:W-:Y:S01]  /*70c0*/  FMUL.FTZ R21, R42, R81 ;  /* 0x000000512a157220 */ /* 0x000fe20000410000 */
[-C--:B------:R-:W-:Y:S04]  /*70d0*/  FFMA.FTZ R80, R220, R37.reuse, -R64 ;  /* 0x00000025dc507223 */ /* 0x080fe80000010840 */
[----:B------:R-:W-:Y:S01]  /*70e0*/  MUFU.EX2 R69, R69 ;  /* 0x0000004500457308 */ /* 0x000fe20000000800 */
[----:B------:R-:W-:Y:S01]  /*70f0*/  FFMA.FTZ R81, R153, R37, -R66 ;  /* 0x0000002599517223 */ /* 0x000fe20000010842 */
[C---:B------:R-:W-:Y:S03]  /*7100*/  HMMA.16816.F32 R16, R44.reuse, R22, R16 ;  /* 0x000000162c10723c */ /* 0x040fe60000001810 */
[C---:B------:R-:W-:Y:S01]  /*7110*/  FMUL.FTZ R22, R43.reuse, R82 ;  /* 0x000000522b167220 */ /* 0x040fe20000410000 */
[C---:B------:R-:W-:Y:S01]  /*7120*/  FMUL.FTZ R23, R43.reuse, R83 ;  /* 0x000000532b177220 */ /* 0x040fe20000410000 */
[-C--:B------:R-:W-:Y:S03]  /*7130*/  FFMA.FTZ R83, R196, R37.reuse, -R64 ;  /* 0x00000025c4537223 */ /* 0x080fe60000010840 */
[----:B------:R-:W1:Y:S01]  /*7140*/  MUFU.EX2 R80, R80 ;  /* 0x0000005000507308 */ /* 0x000e620000000800 */
[----:B------:R-:W-:Y:S02]  /*7150*/  FFMA.FTZ R82, R198, R37, -R66 ;  /* 0x00000025c6527223 */ /* 0x000fe40000010842 */
[C---:B------:R-:W-:Y:S03]  /*7160*/  HMMA.16816.F32 R20, R44.reuse, R28, R20 ;  /* 0x0000001c2c14723c */ /* 0x040fe60000001814 */
[----:B------:R-:W-:Y:S01]  /*7170*/  FMUL.FTZ R29, R42, R73 ;  /* 0x000000492a1d7220 */ /* 0x000fe20000410000 */
        /* <DEDUP_REMOVED lines=10> */
[-CC-:B------:R-:W-:Y:S01]  /*7220*/  FFMA.FTZ R43, R225, R37.reuse, -R66.reuse ;  /* 0x00000025e12b7223 */ /* 0x180fe20000010842 */
[----:B------:R-:W-:Y:S01]  /*7230*/  FFMA.FTZ R42, R209, R37, -R66 ;  /* 0x00000025d12a7223 */ /* 0x000fe20000010842 */
[C---:B------:R-:W-:Y:S06]  /*7240*/  HMMA.16816.F32 R28, R44.reuse, R48, R28 ;  /* 0x000000302c1c723c */ /* 0x040fec000000181c */
[----:B------:R-:W2:Y:S02]  /*7250*/  MUFU.EX2 R67, R67 ;  /* 0x0000004300437308 */ /* 0x000ea40000000800 */
[----:B------:R-:W-:Y:S01]  /*7260*/  HMMA.16816.F32 R32, R44, R50, R32 ;  /* 0x000000322c20723c */ /* 0x000fe20000001820 */
[----:B------:R-:W3:Y:S07]  /*7270*/  LDSM.16.MT88.4 R48, [R102+0x6800] ;  /* 0x006800006630783b */ /* 0x000eee0000004200 */
[----:B------:R-:W4:Y:S01]  /*7280*/  MUFU.EX2 R73, R73 ;  /* 0x0000004900497308 */ /* 0x000f220000000800 */
[----:B-1----:R-:W-:Y:S01]  /*7290*/  F2FP.F16.F32.PACK_AB R45, R80, R85 ;  /* 0x00000055502d723e */ /* 0x002fe200000000ff */
[----:B------:R-:W-:Y:S01]  /*72a0*/  FADD.FTZ R85, R85, R86 ;  /* 0x0000005655557221 */ /* 0x000fe20000010000 */
[----:B------:R-:W-:Y:S03]  /*72b0*/  F2FP.F16.F32.PACK_AB R46, R76, R79 ;  /* 0x0000004f4c2e723e */ /* 0x000fe600000000ff */
[----:B------:R-:W-:Y:S04]  /*72c0*/  FADD.FTZ R85, R80, R85 ;  /* 0x0000005550557221 */ /* 0x000fe80000010000 */
[----:B------:R-:W-:Y:S01]  /*72d0*/  MUFU.EX2 R83, R83 ;  /* 0x0000005300537308 */ /* 0x000fe20000000800 */
[C---:B--2---:R-:W-:Y:S01]  /*72e0*/  F2FP.F16.F32.PACK_AB R44, R84.reuse, R67 ;  /* 0x00000043542c723e */ /* 0x044fe200000000ff */
[----:B------:R-:W-:Y:S04]  /*72f0*/  FADD.FTZ R67, R67, R106 ;  /* 0x0000006a43437221 */ /* 0x000fe80000010000 */
[----:B------:R-:W-:Y:S04]  /*7300*/  FADD.FTZ R84, R84, R67 ;  /* 0x0000004354547221 */ /* 0x000fe80000010000 */
[----:B------:R-:W-:Y:S01]  /*7310*/  MUFU.EX2 R96, R96 ;  /* 0x0000006000607308 */ /* 0x000fe20000000800 */
[----:B----4-:R-:W-:Y:S01]  /*7320*/  F2FP.F16.F32.PACK_AB R47, R73, R72 ;  /* 0x00000048492f723e */ /* 0x010fe200000000ff */
[----:B------:R-:W-:Y:S01]  /*7330*/  FADD.FTZ R72, R72, R85 ;  /* 0x0000005548487221 */ /* 0x000fe20000010000 */
[----:B------:R-:W-:Y:S02]  /*7340*/  FADD.FTZ R79, R79, R84 ;  /* 0x000000544f4f7221 */ /* 0x000fe40000010000 */
[----:B------:R-:W-:Y:S01]  /*7350*/  LDSM.16.MT88.4 R84, [R156+0x9800] ;  /* 0x009800009c54783b */ /* 0x000fe20000004200 */
[----:B------:R-:W-:Y:S01]  /*7360*/  FADD.FTZ R73, R73, R72 ;  /* 0x0000004849497221 */ /* 0x000fe20000010000 */
[----:B------:R-:W-:Y:S01]  /*7370*/  FADD.FTZ R76, R76, R79 ;  /* 0x0000004f4c4c7221 */ /* 0x000fe20000010000 */
        /* <DEDUP_REMOVED lines=53> */
[----:B---3--:R-:W-:Y:S03]  /*76d0*/  F2FP.F16.F32.PACK_AB R47, R96, R91 ;  /* 0x0000005b602f723e */ /* 0x008fe600000000ff */
[----:B------:R-:W-:Y:S01]  /*76e0*/  MUFU.EX2 R115, R115 ;  /* 0x0000007300737308 */ /* 0x000fe20000000800 */
[----:B------:R-:W-:Y:S04]  /*76f0*/  FADD.FTZ R90, R90, R83 ;  /* 0x000000535a5a7221 */ /* 0x000fe80000010000 */
[----:B------:R-:W-:Y:S01]  /*7700*/  FADD.FTZ R91, R91, R90 ;  /* 0x0000005a5b5b7221 */ /* 0x000fe20000010000 */
[C---:B--2---:R-:W-:Y:S04]  /*7710*/  HMMA.16816.F32 R4, R44.reuse, R52, R4 ;  /* 0x000000342c04723c */ /* 0x044fe80000001804 */
[----:B------:R-:W1:Y:S01]  /*7720*/  MUFU.EX2 R116, R116 ;  /* 0x0000007400747308 */ /* 0x000e620000000800 */
[----:B------:R-:W-:Y:S03]  /*7730*/  FADD.FTZ R38, R96, R91 ;  /* 0x0000005b60267221 */ /* 0x000fe60000010000 */
[C---:B------:R-:W-:Y:S01]  /*7740*/  HMMA.16816.F32 R8, R44.reuse, R54, R8 ;  /* 0x000000362c08723c */ /* 0x040fe20000001808 */
[----:B------:R-:W2:Y:S05]  /*7750*/  LDSM.16.MT88.4 R52, [R160+0x8000] ;  /* 0x00800000a034783b */ /* 0x000eaa0000004200 */
[----:B------:R-:W-:Y:S02]  /*7760*/  MUFU.EX2 R118, R118 ;  /* 0x0000007600767308 */ /* 0x000fe40000000800 */
[C---:B----4-:R-:W-:Y:S08]  /*7770*/  HMMA.16816.F32 R12, R44.reuse, R56, R12 ;  /* 0x000000382c0c723c */ /* 0x050ff0000000180c */
        /* <DEDUP_REMOVED lines=15> */
[----:B------:R-:W-:Y:S01]  /*7870*/  F2FP.F16.F32.PACK_AB R45, R114, R111 ;  /* 0x0000006f722d723e */ /* 0x000fe200000000ff */
[----:B------:R-:W-:Y:S01]  /*7880*/  FADD.FTZ R111, R111, R38 ;  /* 0x000000266f6f7221 */ /* 0x000fe20000010000 */
[----:B------:R-:W-:Y:S02]  /*7890*/  F2FP.F16.F32.PACK_AB R46, R113, R112 ;  /* 0x00000070712e723e */ /* 0x000fe400000000ff */
[----:B-1----:R-:W-:Y:S03]  /*78a0*/  F2FP.F16.F32.PACK_AB R47, R116, R115 ;  /* 0x00000073742f723e */ /* 0x002fe600000000ff */
[----:B------:R-:W1:Y:S01]  /*78b0*/  MUFU.EX2 R124, R124 ;  /* 0x0000007c007c7308 */ /* 0x000e620000000800 */
[----:B------:R-:W-:Y:S04]  /*78c0*/  FADD.FTZ R114, R114, R111 ;  /* 0x0000006f72727221 */ /* 0x000fe80000010000 */
[----:B------:R-:W-:Y:S01]  /*78d0*/  FADD.FTZ R115, R115, R114 ;  /* 0x0000007273737221 */ /* 0x000fe20000010000 */
[C---:B--2---:R-:W-:Y:S04]  /*78e0*/  HMMA.16816.F32 R4, R44.reuse, R52, R4 ;  /* 0x000000342c04723c */ /* 0x044fe80000001804 */
[----:B------:R-:W-:Y:S01]  /*78f0*/  MUFU.EX2 R105, R211 ;  /* 0x000000d300697308 */ /* 0x000fe20000000800 */
[----:B------:R-:W-:Y:S03]  /*7900*/  FADD.FTZ R116, R116, R115 ;  /* 0x0000007374747221 */ /* 0x000fe60000010000 */
[C---:B------:R-:W-:Y:S01]  /*7910*/  HMMA.16816.F32 R8, R44.reuse, R54, R8 ;  /* 0x000000362c08723c */ /* 0x040fe20000001808 */
[----:B------:R-:W2:Y:S05]  /*7920*/  LDSM.16.MT88.4 R52, [R160+0x8800] ;  /* 0x00880000a034783b */ /* 0x000eaa0000004200 */
[----:B------:R-:W-:Y:S02]  /*7930*/  MUFU.EX2 R42, R42 ;  /* 0x0000002a002a7308 */ /* 0x000fe40000000800 */
[C---:B----4-:R-:W-:Y:S08]  /*7940*/  HMMA.16816.F32 R12, R44.reuse, R56, R12 ;  /* 0x000000382c0c723c */ /* 0x050ff0000000180c */
        /* <DEDUP_REMOVED lines=19> */
[----:B------:R-:W-:Y:S01]  /*7a80*/  MUFU.EX2 R41, R41 ;  /* 0x0000002900297308 */ /* 0x000fe20000000800 */
[----:B------:R-:W-:Y:S03]  /*7a90*/  FADD.FTZ R120, R120, R117 ;  /* 0x0000007578787221 */ /* 0x000fe60000010000 */
[C---:B--2---:R-:W-:Y:S06]  /*7aa0*/  HMMA.16816.F32 R4, R44.reuse, R52, R4 ;  /* 0x000000342c04723c */ /* 0x044fec0000001804 */
[----:B------:R-:W-:Y:S02]  /*7ab0*/  MUFU.EX2 R40, R40 ;  /* 0x0000002800287308 */ /* 0x000fe40000000800 */
[C---:B------:R-:W-:Y:S01]  /*7ac0*/  HMMA.16816.F32 R8, R44.reuse, R54, R8 ;  /* 0x000000362c08723c */ /* 0x040fe20000001808 */
[----:B------:R-:W1:Y:S07]  /*7ad0*/  LDSM.16.MT88.4 R52, [R160+0x9000] ;  /* 0x00900000a034783b */ /* 0x000e6e0000004200 */
        /* <DEDUP_REMOVED lines=14> */
[----:B------:R-:W-:Y:S02]  /*7bc0*/  F2FP.F16.F32.PACK_AB R44, R42, R105 ;  /* 0x000000692a2c723e */ /* 0x000fe400000000ff */
[----:B------:R-:W-:Y:S02]  /*7bd0*/  F2FP.F16.F32.PACK_AB R45, R123, R108 ;  /* 0x0000006c7b2d723e */ /* 0x000fe400000000ff */
[----:B------:R-:W-:Y:S02]  /*7be0*/  F2FP.F16.F32.PACK_AB R46, R126, R125 ;  /* 0x0000007d7e2e723e */ /* 0x000fe400000000ff */
[----:B------:R-:W-:Y:S02]  /*7bf0*/  F2FP.F16.F32.PACK_AB R47, R128, R127 ;  /* 0x0000007f802f723e */ /* 0x000fe400000000ff */
[----:B------:R-:W3:Y:S05]  /*7c00*/  MUFU.EX2 R60, R60 ;  /* 0x0000003c003c7308 */ /* 0x000eea0000000800 */
[C---:B-1----:R-:W-:Y:S08]  /*7c10*/  HMMA.16816.F32 R4, R44.reuse, R52, R4 ;  /* 0x000000342c04723c */ /* 0x042ff00000001804 */
[C---:B------:R-:W-:Y:S01]  /*7c20*/  HMMA.16816.F32 R8, R44.reuse, R54, R8 ;  /* 0x000000362c08723c */ /* 0x040fe20000001808 */
[----:B------:R-:W1:Y:S07]  /*7c30*/  LDSM.16.MT88.4 R52, [R100+0x9000] ;  /* 0x009000006434783b */ /* 0x000e6e0000004200 */
[C---:B--2---:R-:W-:Y:S03]  /*7c40*/  HMMA.16816.F32 R12, R44.reuse, R48, R12 ;  /* 0x000000302c0c723c */ /* 0x044fe6000000180c */
[----:B------:R-:W-:Y:S01]  /*7c50*/  FADD.FTZ R49, R69, R76 ;  /* 0x0000004c45317221 */ /* 0x000fe20000010000 */
[----:B------:R-:W-:Y:S01]  /*7c60*/  F2FP.F16.F32.PACK_AB R69, R40, R41 ;  /* 0x000000292845723e */ /* 0x000fe200000000ff */
[----:B------:R-:W2:Y:S01]  /*7c70*/  LDSM.16.MT88.4 R76, [R102+0x9800] ;  /* 0x00980000664c783b */ /* 0x000ea20000004200 */
[--C-:B------:R-:W-:Y:S01]  /*7c80*/  FFMA.FTZ R48, R191, R37, -R66.reuse ;  /* 0x00000025bf307223 */ /* 0x100fe20000010842 */
[----:B------:R-:W-:Y:S01]  /*7c90*/  FADD.FTZ R49, R68, R49 ;  /* 0x0000003144317221 */ /* 0x000fe20000010000 */
[C---:B------:R-:W-:Y:S03]  /*7ca0*/  HMMA.16816.F32 R16, R44.reuse, R50, R16 ;  /* 0x000000322c10723c */ /* 0x040fe60000001810 */
[----:B---3--:R-:W-:Y:S01]  /*7cb0*/  F2FP.F16.F32.PACK_AB R68, R60, R61 ;  /* 0x0000003d3c44723e */ /* 0x008fe200000000ff */
[----:B------:R-:W-:Y:S01]  /*7cc0*/  MUFU.EX2 R48, R48 ;  /* 0x0000003000307308 */ /* 0x000fe20000000800 */
[----:B------:R-:W-:Y:S01]  /*7cd0*/  FFMA.FTZ R66, R192, R37, -R66 ;  /* 0x00000025c0427223 */ /* 0x000fe20000010842 */
[----:B------:R-:W-:Y:S02]  /*7ce0*/  FADD.FTZ R74, R74, R49 ;  /* 0x000000314a4a7221 */ /* 0x000fe40000010000 */
[C---:B------:R-:W-:Y:S03]  /*7cf0*/  HMMA.16816.F32 R20, R44.reuse, R56, R20 ;  /* 0x000000382c14723c */ /* 0x040fe60000001814 */
[----:B------:R-:W-:Y:S03]  /*7d00*/  FADD.FTZ R75, R75, R74 ;  /* 0x0000004a4b4b7221 */ /* 0x000fe60000010000 */
[----:B------:R-:W3:Y:S01]  /*7d10*/  MUFU.EX2 R189, R66 ;  /* 0x0000004200bd7308 */ /* 0x000ee20000000800 */
[----:B------:R-:W-:Y:S01]  /*7d20*/  FADD.FTZ R82, R82, R75 ;  /* 0x0000004b52527221 */ /* 0x000fe20000010000 */
[C---:B------:R-:W-:Y:S03]  /*7d30*/  HMMA.16816.F32 R24, R44.reuse, R58, R24 ;  /* 0x0000003a2c18723c */ /* 0x040fe60000001818 */
[----:B------:R-:W-:Y:S04]  /*7d40*/  FADD.FTZ R81, R81, R82 ;  /* 0x0000005251517221 */ /* 0x000fe80000010000 */
[----:B------:R-:W-:Y:S01]  /*7d50*/  FADD.FTZ R88, R88, R81 ;  /* 0x0000005158587221 */ /* 0x000fe20000010000 */
[C---:B-1----:R-:W-:Y:S03]  /*7d60*/  HMMA.16816.F32 R28, R44.reuse, R52, R28 ;  /* 0x000000342c1c723c */ /* 0x042fe6000000181c */
[----:B------:R-:W-:Y:S01]  /*7d70*/  FADD.FTZ R89, R89, R88 ;  /* 0x0000005859597221 */ /* 0x000fe20000010000 */
[----:B---3--:R-:W-:Y:S03]  /*7d80*/  F2FP.F16.F32.PACK_AB R70, R189, R48 ;  /* 0x00000030bd46723e */ /* 0x008fe600000000ff */
        /* <DEDUP_REMOVED lines=35> */
[----:B------:R-:W-:Y:S01]  /*7fc0*/  FADD.FTZ R189, R189, R48 ;  /* 0x00000030bdbd7221 */ /* 0x000fe20000010000 */
[----:B------:R-:W-:Y:S11]  /*7fd0*/  @P1 BRA `(.L_x_11280) ;  /* 0xffffffc800b41947 */ /* 0x000ff6000383ffff */
.L_x_11273:
        /* <DEDUP_REMOVED lines=10> */
.L_x_11288:
        /* <DEDUP_REMOVED lines=143> */
[----:B------:R-:W-:Y:S02]  /*8970*/  LOP3.LUT R3, R3, 0x30, RZ, 0xc0, !PT ;  /* 0x0000003003037812 */ /* 0x000fe400078ec0ff */
[----:B------:R-:W-:Y:S01]  /*8980*/  LEA.HI.X R31, R40, R33, R27, 0x1, P1 ;  /* 0x00000021281f7211 */ /* 0x000fe200008f0c1b */
[----:B------:R-:W-:Y:S01]  /*8990*/  BSSY.RECONVERGENT B0, `(.L_x_11282) ;  /* 0x000001b000007945 */ /* 0x000fe20003800200 */
[-C--:B------:R-:W-:Y:S02]  /*89a0*/  LEA R32, P4, R34, R30.reuse, 0x6 ;  /* 0x0000001e22207211 */ /* 0x080fe400078830ff */
        /* <DEDUP_REMOVED lines=25> */
.L_x_11283:
[----:B------:R-:W-:Y:S05]  /*8b40*/  BSYNC.RECONVERGENT B0 ;  /* 0x0000000000007941 */ /* 0x000fea0003800200 */
.L_x_11282:
[----:B------:R-:W-:Y:S01]  /*8b50*/  IADD3.X R37, PT, PT, R33, R6, RZ, P1, !PT ;  /* 0x0000000621257210 */ /* 0x000fe20000ffe4ff */
[----:B------:R-:W-:Y:S01]  /*8b60*/  ST.E.128 desc[UR4][R30.64], R16 ;  /* 0x000000101e007985 */ /* 0x000fe2000c101d04 */
[----:B------:R-:W-:-:S03]  /*8b70*/  MOV R175, 0x0 ;  /* 0x0000000000af7802 */ /* 0x000fc60000000f00 */
[----:B------:R-:W-:Y:S04]  /*8b80*/  ST.E.128 desc[UR4][R40.64], R12 ;  /* 0x0000000c28007985 */ /* 0x000fe8000c101d04 */
[----:B------:R-:W-:Y:S04]  /*8b90*/  ST.E.128 desc[UR4][R32.64], R20 ;  /* 0x0000001420007985 */ /* 0x000fe8000c101d04 */
[----:B------:R1:W-:Y:S02]  /*8ba0*/  ST.E.128 desc[UR4][R36.64], R8 ;  /* 0x0000000824007985 */ /* 0x0003e4000c101d04 */
[----:B-1----:R-:W-:Y:S05]  /*8bb0*/  RET.REL.NODEC R174 `(_ZN5flash24flash_fwd_splitkv_kernelI23Flash_fwd_kernel_traitsILi64ELi64ELi128ELi4ELb0ELb0EN7cutlass6half_tE19Flash_kernel_traitsILi64ELi64ELi128ELi4ES3_EELb0ELb0ELb0ELb1ELb1ELb1ELb0ELb0EEEvNS_16Flash_fwd_paramsE) ;  /* 0xffffff74ae107950 */ /* 0x002fea0003c3ffff */
.L_x_11281:
[----:B------:R-:W-:Y:S01]  /*8bc0*/  MOV R5, 0x2 ;  /* 0x0000000200057802 */ /* 0x000fe20000000f00 */
[----:B------:R-:W-:Y:S01]  /*8bd0*/  IMAD.MOV.U32 R4, RZ, RZ, 0x1f ;  /* 0x0000001fff047424 */ /* 0x000fe200078e00ff */
[----:B------:R-:W-:-:S07]  /*8be0*/  MOV R6, 0xffffffff ;  /* 0xffffffff00067802 */ /* 0x000fce0000000f00 */
[----:B-1---5:R-:W-:Y:S05]  /*8bf0*/  WARPSYNC.COLLECTIVE R6, `(.L_x_11284) ;  /* 0x0000000006087348 */ /* 0x022fea0003c00000 */
[----:B------:R2:W3:Y:S02]  /*8c00*/  SHFL.BFLY P0, R11, R189, R5, R4 ;  /* 0x0c000005bd0b7389 */ /* 0x0004e40000000004 */
[----:B-123-5:R-:W-:Y:S05]  /*8c10*/  ENDCOLLECTIVE ;  /* 0x000000000000791b */ /* 0x02efea0003800000 */
.L_x_11284:
[----:B------:R-:W-:Y:S02]  /*8c20*/  IMAD.MOV.U32 R8, RZ, RZ, R11 ;  /* 0x000000ffff087224 */ /* 0x000fe400078e000b */
[----:B------:R-:W-:Y:S02]  /*8c30*/  IMAD.MOV.U32 R5, RZ, RZ, 0x1 ;  /* 0x00000001ff057424 */ /* 0x000fe400078e00ff */
[----:B------:R-:W-:-:S05]  /*8c40*/  FADD.FTZ R9, R8, R189 ;  /* 0x000000bd08097221 */ /* 0x000fca0000010000 */
[----:B------:R-:W-:-:S07]  /*8c50*/  MOV R189, R9 ;  /* 0x0000000900bd7202 */ /* 0x000fce0000000f00 */
[----:B------:R-:W-:Y:S05]  /*8c60*/  WARPSYNC.COLLECTIVE R6, `(.L_x_11285) ;  /* 0x0000000006087348 */ /* 0x000fea0003c00000 */
[----:B------:R1:W2:Y:S02]  /*8c70*/  SHFL.BFLY P0, R11, R189, R5, R4 ;  /* 0x0c000005bd0b7389 */ /* 0x0002a40000000004 */
[----:B-12---:R-:W-:Y:S05]  /*8c80*/  ENDCOLLECTIVE ;  /* 0x000000000000791b */ /* 0x006fea0003800000 */
.L_x_11285:
[----:B------:R-:W-:Y:S01]  /*8c90*/  MOV R189, R190 ;  /* 0x000000be00bd7202 */ /* 0x000fe20000000f00 */
[----:B------:R-:W-:Y:S01]  /*8ca0*/  IMAD.MOV.U32 R5, RZ, RZ, 0x2 ;  /* 0x00000002ff057424 */ /* 0x000fe200078e00ff */
[----:B------:R-:W-:-:S07]  /*8cb0*/  MOV R8, R11 ;  /* 0x0000000b00087202 */ /* 0x000fce0000000f00 */
[----:B------:R-:W-:Y:S05]  /*8cc0*/  WARPSYNC.COLLECTIVE R6, `(.L_x_11286) ;  /* 0x0000000006087348 */ /* 0x000fea0003c00000 */
[----:B------:R1:W2:Y:S02]  /*8cd0*/  SHFL.BFLY P0, R11, R189, R5, R4 ;  /* 0x0c000005bd0b7389 */ /* 0x0002a40000000004 */
[----:B-12---:R-:W-:Y:S05]  /*8ce0*/  ENDCOLLECTIVE ;  /* 0x000000000000791b */ /* 0x006fea0003800000 */
.L_x_11286:
[----:B------:R-:W-:Y:S01]  /*8cf0*/  FADD.FTZ R8, R9, R8 ;  /* 0x0000000809087221 */ /* 0x000fe20000010000 */
[----:B------:R-:W-:Y:S01]  /*8d00*/  FADD.FTZ R10, R11, R190 ;  /* 0x000000be0b0a7221 */ /* 0x000fe20000010000 */
[----:B------:R-:W-:-:S04]  /*8d10*/  MOV R5, 0x1 ;  /* 0x0000000100057802 */ /* 0x000fc80000000f00 */
[----:B------:R-:W-:-:S07]  /*8d20*/  MOV R189, R10 ;  /* 0x0000000a00bd7202 */ /* 0x000fce0000000f00 */
[----:B------:R-:W-:Y:S05]  /*8d30*/  WARPSYNC.COLLECTIVE R6, `(.L_x_11287) ;  /* 0x0000000006087348 */ /* 0x000fea0003c00000 */
[----:B------:R1:W2:Y:S02]  /*8d40*/  SHFL.BFLY P0, R11, R189, R5, R4 ;  /* 0x0c000005bd0b7389 */ /* 0x0002a40000000004 */
[----:B-12---:R-:W-:Y:S05]  /*8d50*/  ENDCOLLECTIVE ;  /* 0x000000000000791b */ /* 0x006fea0003800000 */
.L_x_11287:
[----:B------:R-:W-:Y:S05]  /*8d60*/  BRA `(.L_x_11288) ;  /* 0xfffffff000c47947 */ /* 0x000fea000383ffff */
.L_x_11289:
        /* <DEDUP_REMOVED lines=9> */
.L_x_14807:


//--------------------- .text._ZN5flash24flash_fwd_splitkv_kernelI23Flash_fwd_kernel_traitsILi64ELi64ELi128ELi4ELb0ELb0EN7cutlass6half_tE19Flash_kernel_traitsILi64ELi64ELi128ELi4ES3_EELb0ELb0ELb1ELb0ELb0ELb0ELb0ELb0EEEvNS_16Flash_fwd_paramsE --------------------------
	.section	.text._ZN5flash24flash_fwd_splitkv_kernelI23Flash_fwd_kernel_traitsILi64ELi64ELi128ELi4ELb0ELb0EN7cutlass6half_tE19Flash_kernel_traitsILi64ELi64ELi128ELi4ES3_EELb0ELb0ELb1ELb0ELb0ELb0ELb0ELb0EEEvNS_16Flash_fwd_paramsE,"ax",@progbits
	.align	128
        .global         _ZN5flash24flash_fwd_splitkv_kernelI23Flash_fwd_kernel_traitsILi64ELi64ELi128ELi4ELb0ELb0EN7cutlass6half_tE19Flash_kernel_traitsILi64ELi64ELi128ELi4ES3_EELb0ELb0ELb1ELb0ELb0ELb0ELb0ELb0EEEvNS_16Flash_fwd_paramsE
        .type           _ZN5flash24flash_fwd_splitkv_kernelI23Flash_fwd_kernel_traitsILi64ELi64ELi128ELi4ELb0ELb0EN7cutlass6half_tE19Flash_kernel_traitsILi64ELi64ELi128ELi4ES3_EELb0ELb0ELb1ELb0ELb0ELb0ELb0ELb0EEEvNS_16Flash_fwd_paramsE,@function
        .size           _ZN5flash24flash_fwd_splitkv_kernelI23Flash_fwd_kernel_traitsILi64ELi64ELi128ELi4ELb0ELb0EN7cutlass6half_tE19Flash_kernel_traitsILi64ELi64ELi128ELi4ES3_EELb0ELb0ELb1ELb0ELb0ELb0ELb0ELb0EEEvNS_16Flash_fwd_paramsE,(.L_x_14808 - _ZN5flash24flash_fwd_splitkv_kernelI23Flash_fwd_kernel_traitsILi64ELi64ELi128ELi4ELb0ELb0EN7cutlass6half_tE19Flash_kernel_traitsILi64ELi64ELi128ELi4ES3_EELb0ELb0ELb1ELb0ELb0ELb0ELb0ELb0EEEvNS_16Flash_fwd_paramsE)
        .other          _ZN5flash24flash_fwd_splitkv_kernelI23Flash_fwd_kernel_traitsILi64ELi64ELi128ELi4ELb0ELb0EN7cutlass6half_tE19Flash_kernel_traitsILi64ELi64ELi128ELi4ES3_EELb0ELb0ELb1ELb0ELb0ELb0ELb0ELb0EEEvNS_16Flash_fwd_paramsE,@"STO_CUDA_ENTRY STV_DEFAULT"
_ZN5flash24flash_fwd_splitkv_kernelI23Flash_fwd_kernel_traitsILi64ELi64ELi128ELi4ELb0ELb0EN7cutlass6half_tE19Flash_kernel_traitsILi64ELi64ELi128ELi4ES3_EELb0ELb0ELb1ELb0ELb0ELb0ELb0ELb0EEEvNS_16Flash_fwd_paramsE:
.text._ZN5flash24flash_fwd_splitkv_kernelI23Flash_fwd_kernel_traitsILi64ELi64ELi128ELi4ELb0ELb0EN7cutlass6half_tE19Flash_kernel_traitsILi64ELi64ELi128ELi4ES3_EELb0ELb0ELb1ELb0ELb0ELb0ELb0ELb0EEEvNS_16Flash_fwd_paramsE:
[----:B------:R-:W-:Y:S01]  /*0000*/  LDC R1, c[0x0][0x37c] ;  /* 0x0000df00ff017b82 */ /* 0x000fe20000000800 */
[----:B------:R-:W1:Y:S07]  /*0010*/  S2R R25, SR_CTAID.X ;  /* 0x0000000000197919 */ /* 0x000e6e0000002500 */
[----:B------:R-:W2:Y:S01]  /*0020*/  LDC.64 R100, c[0x0][0x348] ;  /* 0x0000d200ff647b82 */ /* 0x000ea20000000a00 */
[----:B------:R-:W-:Y:S01]  /*0030*/  BSSY.RECONVERGENT B2, `(.L_x_11290) ;  /* 0x0000005000027945 */ /* 0x000fe20003800200 */
[----:B------:R-:W-:Y:S01]  /*0040*/  MOV R186, 0x80 ;  /* 0x0000008000ba7802 */ /* 0x000fe20000000f00 */
[----:B------:R-:W3:Y:S01]  /*0050*/  S2R R187, SR_CTAID.Y ;  /* 0x0000000000bb7919 */ /* 0x000ee20000002600 */
[----:B------:R-:W4:Y:S05]  /*0060*/  S2R R188, SR_CTAID.Z ;  /* 0x0000000000bc7919 */ /* 0x000f2a0000002700 */
[----:B-1234-:R-:W-:Y:S05]  /*0070*/  CALL.REL.NOINC `($_ZN5flash24flash_fwd_splitkv_kernelI23Flash_fwd_kernel_traitsILi64ELi64ELi128ELi4ELb0ELb0EN7cutlass6half_tE19Flash_kernel_traitsILi64ELi64ELi128ELi4ES3_EELb0ELb0ELb1ELb0ELb0ELb0ELb0ELb0EEEvNS_16Flash_fwd_paramsE$_ZN5flash30compute_attn_1rowblock_splitkvI23Flash_fwd_kernel_traitsILi64ELi64ELi128ELi4ELb0ELb0EN7cutlass6half_tE19Flash_kernel_traitsILi64ELi64ELi128ELi4ES3_EELb0ELb0ELb1ELb0ELb0ELb0ELb0ELb0ENS_16Flash_fwd_paramsEEEvRKT8_iiiii) ;  /* 0x0000000000087944 */ /* 0x01efea0003c00000 */
[----:B------:R-:W-:Y:S05]  /*0080*/  BSYNC.RECONVERGENT B2 ;  /* 0x0000000000027941 */ /* 0x000fea0003800200 */
.L_x_11290:
[----:B------:R-:W-:Y:S05]  /*0090*/  EXIT ;  /* 0x000000000000794d */ /* 0x000fea0003800000 */
        .type           $_ZN5flash24flash_fwd_splitkv_kernelI23Flash_fwd_kernel_traitsILi64ELi64ELi128ELi4ELb0ELb0EN7cutlass6half_tE19Flash_kernel_traitsILi64ELi64ELi128ELi4ES3_EELb0ELb0ELb1ELb0ELb0ELb0ELb0ELb0EEEvNS_16Flash_fwd_paramsE$_ZN5flash30compute_attn_1rowblock_splitkvI23Flash_fwd_kernel_traitsILi64ELi64ELi128ELi4ELb0ELb0EN7cutlass6half_tE19Flash_kernel_traitsILi64ELi64ELi128ELi4ES3_EELb0ELb0ELb1ELb0ELb0ELb0ELb0ELb0ENS_16Flash_fwd_paramsEEEvRKT8_iiiii,@function
        .size           $_ZN5flash24flash_fwd_splitkv_kernelI23Flash_fwd_kernel_traitsILi64ELi64ELi128ELi4ELb0ELb0EN7cutlass6half_tE19Flash_kernel_traitsILi64ELi64ELi128ELi4ES3_EELb0ELb0ELb1ELb0ELb0ELb0ELb0ELb0EEEvNS_16Flash_fwd_paramsE$_ZN5flash30compute_attn_1rowblock_splitkvI23Flash_fwd_kernel_traitsILi64ELi64ELi128ELi4ELb0ELb0EN7cutlass6half_tE19Flash_kernel_traitsILi64ELi64ELi128ELi4ES3_EELb0ELb0ELb1ELb0ELb0ELb0ELb0ELb0ENS_16Flash_fwd_paramsEEEvRKT8_iiiii,(.L_x_14808 - $_ZN5flash24flash_fwd_splitkv_kernelI23Flash_fwd_kernel_traitsILi64ELi64ELi128ELi4ELb0ELb0EN7cutlass6half_tE19Flash_kernel_traitsILi64ELi64ELi128ELi4ES3_EELb0ELb0ELb1ELb0ELb0ELb0ELb0ELb0EEEvNS_16Flash_fwd_paramsE$_ZN5flash30compute_attn_1rowblock_splitkvI23Flash_fwd_kernel_traitsILi64ELi64ELi128ELi4ELb0ELb0EN7cutlass6half_tE19Flash_kernel_traitsILi64ELi64ELi128ELi4ES3_EELb0ELb0ELb1ELb0ELb0ELb0ELb0ELb0ENS_16Flash_fwd_paramsEEEvRKT8_iiiii)
$_ZN5flash24flash_fwd_splitkv_kernelI23Flash_fwd_kernel_traitsILi64ELi64ELi128ELi4ELb0ELb0EN7cutlass6half_tE19Flash_kernel_traitsILi64ELi64ELi128ELi4ES3_EELb0ELb0ELb1ELb0ELb0ELb0ELb0ELb0EEEvNS_16Flash_fwd_paramsE$_ZN5flash30compute_attn_1rowblock_splitkvI23Flash_fwd_kernel_traitsILi64ELi64ELi128ELi4ELb0ELb0EN7cutlass6half_tE19Flash_kernel_traitsILi64ELi64ELi128ELi4ES3_EELb0ELb0ELb1ELb0ELb0ELb0ELb0ELb0ENS_16Flash_fwd_paramsEEEvRKT8_iiiii:
        /* <DEDUP_REMOVED lines=16> */
[C---:B------:R-:W-:Y:S01]  /*01a0*/  IMAD.WIDE.U32 R16, R187.reuse, 0x4, R16 ;  /* 0x00000004bb107825 */ /* 0x040fe200078e0010 */
[----:B------:R-:W1:Y:S03]  /*01b0*/  S2R R10, SR_TID.X ;  /* 0x00000000000a7919 */ /* 0x000e660000002100 */
[----:B------:R-:W-:Y:S01]  /*01c0*/  IMAD.SHL.U32 R2, R187, 0x4, RZ ;  /* 0x00000004bb027824 */ /* 0x000fe200078e00ff */
[----:B------:R-:W-:-:S05]  /*01d0*/  SHF.R.U32.HI R0, RZ, 0x1e, R187 ;  /* 0x0000001eff007819 */ /* 0x000fca00000116bb */
[----:B------:R-:W5:Y:S01]  /*01e0*/  @P2 LD.E R193, desc[UR4][R16.64] ;  /* 0x0000000410c12980 */ /* 0x000f62000c101900 */
[----:B------:R-:W-:Y:S02]  /*01f0*/  ISETP.NE.U32.AND P2, PT, R8, RZ, PT ;  /* 0x000000ff0800720c */ /* 0x000fe40003f45070 */
[-C--:B------:R-:W-:Y:S02]  /*0200*/  @P1 IADD3 R18, P0, PT, R4, R2.reuse, RZ ;  /* 0x0000000204121210 */ /* 0x080fe40007f1e0ff */
[----:B------:R-:W-:Y:S01]  /*0210*/  ISETP.NE.AND.EX P2, PT, R9, RZ, PT, P2 ;  /* 0x000000ff0900720c */ /* 0x000fe20003f45320 */
[----:B------:R-:W-:Y:S01]  /*0220*/  IMAD.MOV.U32 R14, RZ, RZ, RZ ;  /* 0x000000ffff0e7224 */ /* 0x000fe200078e00ff */
[----:B------:R-:W-:Y:S01]  /*0230*/  BSSY.RECONVERGENT B0, `(.L_x_11291) ;  /* 0x000000e000007945 */ /* 0x000fe20003800200 */
[----:B------:R-:W-:Y:S01]  /*0240*/  @P1 IMAD.X R19, R5, 0x1, R0, P0 ;  /* 0x0000000105131824 */ /* 0x000fe200000e0600 */
[----:B------:R-:W-:Y:S01]  /*0250*/  ISETP.NE.U32.AND P0, PT, R6, RZ, PT ;  /* 0x000000ff0600720c */ /* 0x000fe20003f05070 */
[----:B------:R2:W5:Y:S04]  /*0260*/  @P4 LD.E R4, desc[UR4][R16.64+0x4] ;  /* 0x0000040410044980 */ /* 0x000568000c101900 */
[----:B------:R3:W5:Y:S01]  /*0270*/  @P1 LD.E R14, desc[UR4][R18.64] ;  /* 0x00000004120e1980 */ /* 0x000762000c101900 */
[----:B------:R-:W-:-:S02]  /*0280*/  IADD3 R12, P1, PT, R8, R2, RZ ;  /* 0x00000002080c7210 */ /* 0x000fc40007f3e0ff */
[----:B------:R-:W-:-:S03]  /*0290*/  ISETP.NE.AND.EX P0, PT, R7, RZ, PT, P0 ;  /* 0x000000ff0700720c */ /* 0x000fc60003f05300 */
[----:B------:R-:W-:Y:S02]  /*02a0*/  IMAD.X R13, R9, 0x1, R0, P1 ;  /* 0x00000001090d7824 */ /* 0x000fe400008e0600 */
[----:B--2---:R-:W-:Y:S01]  /*02b0*/  IMAD.MOV.U32 R17, RZ, RZ, -0x1 ;  /* 0xffffffffff117424 */ /* 0x004fe200078e00ff */
[----:B-1----:R-:W-:Y:S07]  /*02c0*/  @!P2 BRA `(.L_x_11292) ;  /* 0x000000000010a947 */ /* 0x002fee0003800000 */
[----:B------:R-:W2:Y:S02]  /*02d0*/  LD.E.U8 R5, desc[UR4][R100.64+0x1b2] ;  /* 0x0001b20464057980 */ /* 0x000ea4000c101100 */
[----:B--2---:R-:W-:-:S13]  /*02e0*/  ISETP.NE.AND P1, PT, R5, RZ, PT ;  /* 0x000000ff0500720c */ /* 0x004fda0003f25270 */
[----:B------:R-:W-:Y:S05]  /*02f0*/  @!P1 BRA `(.L_x_11292) ;  /* 0x0000000000049947 */ /* 0x000fea0003800000 */
[----:B------:R1:W5:Y:S02]  /*0300*/  LD.E R17, desc[UR4][R12.64] ;  /* 0x000000040c117980 */ /* 0x000364000c101900 */
.L_x_11292:
[----:B------:R-:W-:Y:S05]  /*0310*/  BSYNC.RECONVERGENT B0 ;  /* 0x0000000000007941 */ /* 0x000fea0003800200 */
.L_x_11291:
[----:B------:R-:W-:Y:S04]  /*0320*/  BSSY.RECONVERGENT B0, `(.L_x_11293) ;  /* 0x0000007000007945 */ /* 0x000fe80003800200 */
[----:B------:R-:W-:Y:S05]  /*0330*/  @!P3 BRA `(.L_x_11294) ;  /* 0x000000000014b947 */ /* 0x000fea0003800000 */
[----:B-----5:R-:W2:Y:S02]  /*0340*/  LD.E.U8 R3, desc[UR4][R100.64+0x1b2] ;  /* 0x0001b20464037980 */ /* 0x020ea4000c101100 */
[----:B--2---:R-:W-:-:S13]  /*0350*/  ISETP.NE.AND P1, PT, R3, RZ, PT ;  /* 0x000000ff0300720c */ /* 0x004fda0003f25270 */
[----:B------:R-:W2:Y:S02]  /*0360*/  @P1 LD.E R8, desc[UR4][R12.64+0x4] ;  /* 0x000004040c081980 */ /* 0x000ea4000c101900 */
[----:B--2---:R-:W-:-:S06]  /*0370*/  @P1 IADD3 R3, PT, PT, R8, -R17, RZ ;  /* 0x8000001108031210 */ /* 0x004fcc0007ffe0ff */
[----:B------:R2:W5:Y:S02]  /*0380*/  @!P1 LD.E R3, desc[UR4][R12.64] ;  /* 0x000000040c039980 */ /* 0x000564000c101900 */
.L_x_11294:
[----:B------:R-:W-:Y:S05]  /*0390*/  BSYNC.RECONVERGENT B0 ;  /* 0x0000000000007941 */ /* 0x000fea0003800200 */
.L_x_11293:
        /* <DEDUP_REMOVED lines=8> */
.L_x_11296:
[----:B------:R-:W4:Y:S01]  /*0420*/  LD.E.64 R4, desc[UR4][R100.64+0x108] ;  /* 0x0001080464047980 */ /* 0x000f22000c101b00 */
[----:B------:R-:W-:Y:S01]  /*0430*/  BSSY.RECONVERGENT B0, `(.L_x_11298) ;  /* 0x0000006000007945 */ /* 0x000fe20003800200 */
[----:B------:R-:W-:Y:S01]  /*0440*/  IMAD.MOV.U32 R6, RZ, RZ, RZ ;  /* 0x000000ffff067224 */ /* 0x000fe200078e00ff */
[----:B----4-:R-:W-:-:S04]  /*0450*/  ISETP.NE.U32.AND P0, PT, R4, RZ, PT ;  /* 0x000000ff0400720c */ /* 0x010fc80003f05070 */
[----:B------:R-:W-:-:S13]  /*0460*/  ISETP.NE.AND.EX P0, PT, R5, RZ, PT, P0 ;  /* 0x000000ff0500720c */ /* 0x000fda0003f05300 */
[----:B------:R-:W-:Y:S05]  /*0470*/  @!P0 BRA `(.L_x_11299) ;  /* 0x0000000000048947 */ /* 0x000fea0003800000 */
[----:B------:R4:W5:Y:S02]  /*0480*/  LD.E R6, desc[UR4][R100.64+0xbc] ;  /* 0x0000bc0464067980 */ /* 0x000964000c101900 */
.L_x_11299:
[----:B------:R-:W-:Y:S05]  /*0490*/  BSYNC.RECONVERGENT B0 ;  /* 0x0000000000007941 */ /* 0x000fea0003800200 */
.L_x_11298:
[----:B-----5:R-:W-:Y:S02]  /*04a0*/  IADD3 R6, PT, PT, R6, R3, -R14 ;  /* 0x0000000306067210 */ /* 0x020fe40007ffe80e */
.L_x_11297:
[----:B------:R-:W-:Y:S05]  /*04b0*/  BSYNC.RECONVERGENT B1 ;  /* 0x0000000000017941 */ /* 0x000fea0003800200 */
.L_x_11295:
[----:B------:R-:W-:Y:S01]  /*04c0*/  IMAD.SHL.U32 R192, R25, 0x40, RZ ;  /* 0x0000004019c07824 */ /* 0x000fe200078e00ff */
[----:B------:R-:W-:Y:S01]  /*04d0*/  MOV R4, R186 ;  /* 0x000000ba00047202 */ /* 0x000fe20000000f00 */
[----:B------:R-:W-:-:S03]  /*04e0*/  IMAD.MOV.U32 R5, RZ, RZ, 0x0 ;  /* 0x00000000ff057424 */ /* 0x000fc600078e00ff */
[----:B------:R-:W-:-:S13]  /*04f0*/  ISETP.GT.AND P0, PT, R11, R192, PT ;  /* 0x000000c00b00720c */ /* 0x000fda0003f04270 */
[----:B-1234-:R-:W-:Y:S05]  /*0500*/  @!P0 RET.REL.NODEC R4 `(_ZN5flash24flash_fwd_splitkv_kernelI23Flash_fwd_kernel_traitsILi64ELi64ELi128ELi4ELb0ELb0EN7cutlass6half_tE19Flash_kernel_traitsILi64ELi64ELi128ELi4ES3_EELb0ELb0ELb1ELb0ELb0ELb0ELb0ELb0EEEvNS_16Flash_fwd_paramsE) ;  /* 0xfffffff804bc8950 */ /* 0x01efea0003c3ffff */
        /* <DEDUP_REMOVED lines=30> */
[----:B------:R-:W-:Y:S01]  /*06f0*/  IMAD.WIDE.U32 R20, R192, R14, R16 ;  /* 0x0000000ec0147225 */ /* 0x000fe200078e0010 */
[----:B---3--:R-:W-:-:S03]  /*0700*/  ISETP.GE.AND P6, PT, R16, R0, PT ;  /* 0x000000001000720c */ /* 0x008fc60003fc6270 */
[----:B-----5:R-:W-:Y:S01]  /*0710*/  @!P0 IMAD.WIDE.U32 R8, R4, R187, RZ ;  /* 0x000000bb04088225 */ /* 0x020fe200078e00ff */
[----:B------:R-:W-:-:S03]  /*0720*/  @P0 MOV R8, R22 ;  /* 0x0000001600080202 */ /* 0x000fc60000000f00 */
[----:B------:R-:W-:Y:S02]  /*0730*/  @!P0 IMAD R5, R5, R187, RZ ;  /* 0x000000bb05058224 */ /* 0x000fe400078e02ff */
[----:B------:R-:W-:Y:S02]  /*0740*/  @P0 IMAD R4, R15, R193, RZ ;  /* 0x000000c10f040224 */ /* 0x000fe400078e02ff */
        /* <DEDUP_REMOVED lines=9> */
[----:B------:R-:W-:Y:S01]  /*07e0*/  @!P0 MOV R12, R8 ;  /* 0x00000008000c8202 */ /* 0x000fe20000000f00 */
[----:B------:R-:W-:Y:S02]  /*07f0*/  @!P0 IMAD R0, R15, R10, RZ ;  /* 0x0000000a0f008224 */ /* 0x000fe400078e02ff */
[----:B------:R-:W-:Y:S02]  /*0800*/  IMAD R2, R187, R2, R188 ;  /* 0x00000002bb027224 */ /* 0x000fe400078e02bc */
[----:B------:R-:W-:-:S04]  /*0810*/  @!P0 IMAD.WIDE.U32 R4, R14, R10, R12 ;  /* 0x0000000a0e048225 */ /* 0x000fc800078e000c */
[----:B------:R-:W-:Y:S01]  /*0820*/  @!P0 IMAD.IADD R5, R5, 0x1, R0 ;  /* 0x0000000105058824 */ /* 0x000fe200078e0200 */
[----:B------:R-:W-:Y:S01]  /*0830*/  @!P0 LEA R20, P1, R4, R6, 0x1 ;  /* 0x0000000604148211 */ /* 0x000fe200078208ff */
[----:B------:R-:W-:Y:S02]  /*0840*/  IMAD R3, R3, R2, R192 ;  /* 0x0000000203037224 */ /* 0x000fe400078e02c0 */
[----:B------:R-:W-:Y:S01]  /*0850*/  VIADD R2, R10, 0x10 ;  /* 0x000000100a027836 */ /* 0x000fe20000000000 */
[----:B------:R-:W-:Y:S02]  /*0860*/  @!P0 LEA.HI.X R21, R4, R7, R5, 0x1, P1 ;  /* 0x0000000704158211 */ /* 0x000fe400008f0c05 */
        /* <DEDUP_REMOVED lines=28> */
.L_x_11302:
[----:B------:R-:W-:Y:S05]  /*0a30*/  BSYNC.RECONVERGENT B0 ;  /* 0x0000000000007941 */ /* 0x000fea0003800200 */
.L_x_11301:
[----:B------:R-:W-:Y:S04]  /*0a40*/  BSSY.RECONVERGENT B0, `(.L_x_11303) ;  /* 0x000000d000007945 */ /* 0x000fe80003800200 */
[----:B------:R-:W-:Y:S05]  /*0a50*/  @P0 BRA `(.L_x_11304) ;  /* 0x00000000002c0947 */ /* 0x000fea0003800000 */
[----:B-1----:R-:W-:Y:S01]  /*0a60*/  IADD3 R21, P0, PT, R10, 0x20, RZ ;  /* 0x000000200a157810 */ /* 0x002fe20007f1e0ff */
[----:B------:R-:W-:Y:S01]  /*0a70*/  IMAD.MOV.U32 R22, RZ, RZ, R8 ;  /* 0x000000ffff167224 */ /* 0x000fe200078e0008 */
[----:B------:R-:W-:-:S03]  /*0a80*/  MOV R23, R13 ;  /* 0x0000000d00177202 */ /* 0x000fc60000000f00 */
[----:B--2---:R-:W-:Y:S02]  /*0a90*/  IMAD.X R19, RZ, RZ, RZ, P0 ;  /* 0x000000ffff137224 */ /* 0x004fe400000e06ff */
[----:B------:R-:W-:-:S04]  /*0aa0*/  IMAD.WIDE.U32 R22, R14, R21, R22 ;  /* 0x000000150e167225 */ /* 0x000fc800078e0016 */
[----:B------:R-:W-:Y:S01]  /*0ab0*/  IMAD R19, R19, R14, RZ ;  /* 0x0000000e13137224 */ /* 0x000fe200078e02ff */
[----:B------:R-:W-:-:S03]  /*0ac0*/  LEA R18, P0, R22, R6, 0x1 ;  /* 0x0000000616127211 */ /* 0x000fc600078008ff */
[----:B------:R-:W-:-:S05]  /*0ad0*/  IMAD R19, R15, R21, R19 ;  /* 0x000000150f137224 */ /* 0x000fca00078e0213 */
[----:B------:R-:W-:-:S04]  /*0ae0*/  IADD3 R19, PT, PT, R23, R19, RZ ;  /* 0x0000001317137210 */ /* 0x000fc80007ffe0ff */
[----:B------:R-:W-:-:S05]  /*0af0*/  LEA.HI.X R19, R22, R7, R19, 0x1, P0 ;  /* 0x0000000716137211 */ /* 0x000fca00000f0c13 */
[----:B------:R3:W-:Y:S02]  /*0b00*/  ST.E.128 desc[UR4][R18.64], RZ ;  /* 0x000000ff12007985 */ /* 0x0007e4000c101d04 */
.L_x_11304:
[----:B------:R-:W-:Y:S05]  /*0b10*/  BSYNC.RECONVERGENT B0 ;  /* 0x0000000000007941 */ /* 0x000fea0003800200 */
.L_x_11303:
[----:B------:R-:W-:Y:S04]  /*0b20*/  BSSY.RECONVERGENT B0, `(.L_x_11305) ;  /* 0x000000c000007945 */ /* 0x000fe80003800200 */
[----:B------:R-:W-:Y:S05]  /*0b30*/  @P6 BRA `(.L_x_11306) ;  /* 0x0000000000286947 */ /* 0x000fea0003800000 */
[----:B--23--:R-:W-:Y:S02]  /*0b40*/  IADD3 R19, P0, PT, R10, 0x30, RZ ;  /* 0x000000300a137810 */ /* 0x00cfe40007f1e0ff */
        /* <DEDUP_REMOVED lines=9> */
.L_x_11306:
[----:B------:R-:W-:Y:S05]  /*0be0*/  BSYNC.RECONVERGENT B0 ;  /* 0x0000000000007941 */ /* 0x000fea0003800200 */
.L_x_11305:
[----:B------:R-:W-:Y:S01]  /*0bf0*/  MOV R187, 0x0 ;  /* 0x0000000000bb7802 */ /* 0x000fe20000000f00 */
[----:B------:R-:W-:Y:S04]  /*0c00*/  @!P3 ST.E desc[UR4][R16.64], R11 ;  /* 0x0000000b1000b985 */ /* 0x000fe8000c101904 */
[----:B------:R-:W-:Y:S04]  /*0c10*/  @!P2 ST.E desc[UR4][R16.64+0x40], R5 ;  /* 0x000040051000a985 */ /* 0x000fe8000c101904 */
[----:B------:R1:W-:Y:S02]  /*0c20*/  @!P1 ST.E desc[UR4][R16.64+0x80], R3 ;  /* 0x0000800310009985 */ /* 0x0003e4000c101904 */
[----:B-1234-:R-:W-:Y:S05]  /*0c30*/  @P4 RET.REL.NODEC R186 `(_ZN5flash24flash_fwd_splitkv_kernelI23Flash_fwd_kernel_traitsILi64ELi64ELi128ELi4ELb0ELb0EN7cutlass6half_tE19Flash_kernel_traitsILi64ELi64ELi128ELi4ES3_EELb0ELb0ELb1ELb0ELb0ELb0ELb0ELb0EEEvNS_16Flash_fwd_paramsE) ;  /* 0xfffffff0baf04950 */ /* 0x01efea0003c3ffff */
[----:B------:R-:W-:Y:S02]  /*0c40*/  MOV R3, 0x7f800000 ;  /* 0x7f80000000037802 */ /* 0x000fe40000000f00 */
[----:B------:R-:W-:-:S03]  /*0c50*/  MOV R187, 0x0 ;  /* 0x0000000000bb7802 */ /* 0x000fc60000000f00 */
[----:B------:R1:W-:Y:S02]  /*0c60*/  ST.E desc[UR4][R16.64+0xc0], R3 ;  /* 0x0000c00310007985 */ /* 0x0003e4000c101904 */
[----:B-1----:R-:W-:Y:S05]  /*0c70*/  RET.REL.NODEC R186 `(_ZN5flash24flash_fwd_splitkv_kernelI23Flash_fwd_kernel_traitsILi64ELi64ELi128ELi4ELb0ELb0EN7cutlass6half_tE19Flash_kernel_traitsILi64ELi64ELi128ELi4ES3_EELb0ELb0ELb1ELb0ELb0ELb0ELb0ELb0EEEvNS_16Flash_fwd_paramsE) ;  /* 0xfffffff0bae07950 */ /* 0x002fea0003c3ffff */
.L_x_11300:
        /* <DEDUP_REMOVED lines=50> */
[----:B------:R-:W-:-:S03]  /*0fa0*/  LEA.HI.X R197, R14, R103, R197, 0x2, P0 ;  /* 0x000000670ec57211 */ /* 0x000fc600000f14c5 */
[----:B------:R-:W-:-:S05]  /*0fb0*/  IMAD.WIDE R14, R9, 0x4, R196 ;  /* 0x00000004090e7825 */ /* 0x000fca00078e02c4 */
[----:B------:R1:W3:Y:S01]  /*0fc0*/  LD.E R7, desc[UR4][R14.64] ;  /* 0x000000040e077980 */ /* 0x0002e2000c101900 */
[----:B----4-:R-:W-:-:S04]  /*0fd0*/  IABS R5, R3 ;  /* 0x0000000300057213 */ /* 0x010fc80000000000 */
[----:B------:R-:W4:Y:S08]  /*0fe0*/  I2F.RP R8, R5 ;  /* 0x0000000500087306 */ /* 0x000f300000209400 */
[----:B----4-:R-:W4:Y:S02]  /*0ff0*/  MUFU.RCP R22, R8 ;  /* 0x0000000800167308 */ /* 0x010f240000001000 */
[----:B----4-:R-:W-:-:S06]  /*1000*/  IADD3 R22, PT, PT, R22, 0xffffffe, RZ ;  /* 0x0ffffffe16167810 */ /* 0x010fcc0007ffe0ff */
[----:B------:R-:W4:Y:S01]  /*1010*/  F2I.FTZ.U32.TRUNC.NTZ R23, R22 ;  /* 0x0000001600177305 */ /* 0x000f22000021f000 */
[----:B-1----:R-:W-:Y:S02]  /*1020*/  IABS R15, R188 ;  /* 0x000000bc000f7213 */ /* 0x002fe40000000000 */
[----:B------:R-:W-:Y:S01]  /*1030*/  IABS R2, R3 ;  /* 0x0000000300027213 */ /* 0x000fe20000000000 */
[----:B----4-:R-:W-:Y:S01]  /*1040*/  IMAD.MOV R12, RZ, RZ, -R23 ;  /* 0x000000ffff0c7224 */ /* 0x010fe200078e0a17 */
[----:B------:R-:W-:-:S03]  /*1050*/  MOV R22, RZ ;  /* 0x000000ff00167202 */ /* 0x000fc60000000f00 */
        /* <DEDUP_REMOVED lines=18> */
[----:B------:R-:W-:Y:S01]  /*1180*/  IMAD R9, R19, R12, RZ ;  /* 0x0000000c13097224 */ /* 0x000fe200078e02ff */
        /* <DEDUP_REMOVED lines=11> */
[----:B--2---:R-:W-:Y:S02]  /*1240*/  IMAD R9, R17, R7, RZ ;  /* 0x0000000711097224 */ /* 0x004fe400078e02ff */
[----:B------:R-:W-:-:S04]  /*1250*/  IMAD.WIDE.U32 R12, R12, R18, R20 ;  /* 0x000000120c0c7225 */ /* 0x000fc800078e0014 */
[----:B------:R-:W-:-:S04]  /*1260*/  IMAD.WIDE.U32 R18, R16, R7, RZ ;  /* 0x0000000710127225 */ /* 0x000fc800078e00ff */
[----:B------:R-:W-:Y:S02]  /*1270*/  IMAD R9, R16, R2, R9 ;  /* 0x0000000210097224 */ /* 0x000fe400078e0209 */
[----:B------:R-:W-:Y:S01]  /*1280*/  IMAD.IADD R2, R13, 0x1, R8 ;  /* 0x000000010d027824 */ /* 0x000fe200078e0208 */
[----:B------:R-:W-:Y:S01]  /*1290*/  MOV R8, R12 ;  /* 0x0000000c00087202 */ /* 0x000fe20000000f00 */
[----:B------:R-:W-:Y:S01]  /*12a0*/  IMAD.IADD R14, R19, 0x1, R9 ;  /* 0x00000001130e7824 */ /* 0x000fe200078e0209 */
[----:B------:R-:W-:Y:S05]  /*12b0*/  BRA `(.L_x_11309) ;  /* 0x0000000400347947 */ /* 0x000fea0003800000 */
.L_x_11308:
[----:B-1----:R-:W2:Y:S01]  /*12c0*/  LD.E R3, desc[UR4][R100.64+0x68] ;  /* 0x0000680464037980 */ /* 0x002ea2000c101900 */
        /* <DEDUP_REMOVED lines=8> */
[----:B-----5:R-:W-:Y:S02]  /*1350*/  @!P3 SHF.R.S32.HI R12, RZ, 0x1f, R13 ;  /* 0x0000001fff0cb819 */ /* 0x020fe4000001140d */
[----:B------:R-:W-:Y:S02]  /*1360*/  CS2R R196, SRZ ;  /* 0x0000000000c47805 */ /* 0x000fe4000001ff00 */
        /* <DEDUP_REMOVED lines=17> */
[----:B------:R-:W-:Y:S02]  /*1480*/  @!P3 IMAD R0, R0, R176, R7 ;  /* 0x000000b00000b224 */ /* 0x000fe400078e0207 */
[----:B----4-:R-:W-:Y:S02]  /*1490*/  @!P3 IMAD R9, R23, R13, RZ ;  /* 0x0000000d1709b224 */ /* 0x010fe400078e02ff */
[----:B------:R-:W-:Y:S02]  /*14a0*/  @!P3 IMAD.IADD R27, R27, 0x1, R0 ;  /* 0x000000011b1bb824 */ /* 0x000fe400078e0200 */
[-C--:B------:R-:W-:Y:S02]  /*14b0*/  @!P0 IADD3 R5, PT, PT, R5, -R8.reuse, RZ ;  /* 0x8000000805058210 */ /* 0x080fe40007ffe0ff */
[----:B------:R-:W-:Y:S01]  /*14c0*/  @P3 IADD3 R0, PT, PT, R14, R17, RZ ;  /* 0x000000110e003210 */ /* 0x000fe20007ffe0ff */
[----:B------:R-:W-:Y:S01]  /*14d0*/  @!P3 IMAD.WIDE.U32 R26, R22, R13, R26 ;  /* 0x0000000d161ab225 */ /* 0x000fe200078e001a */
[----:B------:R-:W-:-:S02]  /*14e0*/  ISETP.GE.U32.AND P2, PT, R5, R8, PT ;  /* 0x000000080500720c */ /* 0x000fc40003f46070 */
[----:B------:R-:W-:Y:S01]  /*14f0*/  LOP3.LUT R5, R188, R3, RZ, 0x3c, !PT ;  /* 0x00000003bc057212 */ /* 0x000fe200078e3cff */
[----:B------:R-:W-:Y:S02]  /*1500*/  @!P3 IMAD R9, R22, R12, R9 ;  /* 0x0000000c1609b224 */ /* 0x000fe400078e0209 */
[-C--:B------:R-:W-:Y:S02]  /*1510*/  @P3 IMAD R7, R177, R0.reuse, RZ ;  /* 0x00000000b1073224 */ /* 0x080fe400078e02ff */
[----:B------:R-:W-:Y:S01]  /*1520*/  @P3 IMAD.WIDE.U32 R22, R176, R0, RZ ;  /* 0x00000000b0163225 */ /* 0x000fe200078e00ff */
[----:B------:R-:W-:Y:S02]  /*1530*/  ISETP.GE.AND P1, PT, R5, RZ, PT ;  /* 0x000000ff0500720c */ /* 0x000fe40003f26270 */
[----:B------:R-:W-:Y:S01]  /*1540*/  @!P0 IADD3 R2, PT, PT, R2, 0x1, RZ ;  /* 0x0000000102028810 */ /* 0x000fe20007ffe0ff */
[----:B------:R-:W-:Y:S01]  /*1550*/  @!P3 IMAD.IADD R9, R27, 0x1, R9 ;  /* 0x000000011b09b824 */ /* 0x000fe200078e0209 */
[----:B------:R-:W-:Y:S01]  /*1560*/  @!P3 MOV R12, R26 ;  /* 0x0000001a000cb202 */ /* 0x000fe20000000f00 */
[----:B------:R-:W-:Y:S01]  /*1570*/  @P3 IMAD.MOV.U32 R12, RZ, RZ, R22 ;  /* 0x000000ffff0c3224 */ /* 0x000fe200078e0016 */
[----:B------:R-:W-:-:S02]  /*1580*/  ISETP.NE.AND P0, PT, R3, RZ, PT ;  /* 0x000000ff0300720c */ /* 0x000fc40003f05270 */
        /* <DEDUP_REMOVED lines=10> */
[----:B------:R-:W-:Y:S01]  /*1630*/  IMAD.WIDE.U32 R22, R176, R0, R22 ;  /* 0x00000000b0167225 */ /* 0x000fe200078e0016 */
[----:B------:R-:W-:-:S03]  /*1640*/  @!P3 IADD3 R27, PT, PT, R27, R5, RZ ;  /* 0x000000051b1bb210 */ /* 0x000fc60007ffe0ff */
[----:B------:R-:W-:Y:S01]  /*1650*/  @!P1 IMAD.MOV R2, RZ, RZ, -R2 ;  /* 0x000000ffff029224 */ /* 0x000fe200078e0a02 */
[----:B------:R-:W-:Y:S01]  /*1660*/  @!P0 LOP3.LUT R2, RZ, R3, RZ, 0x33, !PT ;  /* 0x00000003ff028212 */ /* 0x000fe200078e33ff */
[----:B------:R-:W-:Y:S01]  /*1670*/  @!P3 IMAD R7, R19, R13, RZ ;  /* 0x0000000d1307b224 */ /* 0x000fe200078e02ff */
[----:B------:R-:W-:Y:S02]  /*1680*/  @!P3 SHF.R.S32.HI R5, RZ, 0x1f, R13 ;  /* 0x0000001fff05b819 */ /* 0x000fe4000001140d */
[----:B------:R-:W-:Y:S01]  /*1690*/  IADD3 R23, PT, PT, R23, R8, RZ ;  /* 0x0000000817177210 */ /* 0x000fe20007ffe0ff */
[----:B------:R-:W-:Y:S01]  /*16a0*/  IMAD R9, R21, R2, RZ ;  /* 0x0000000215097224 */ /* 0x000fe200078e02ff */
[----:B------:R-:W-:Y:S02]  /*16b0*/  @P3 IADD3 R14, PT, PT, R14, R17, RZ ;  /* 0x000000110e0e3210 */ /* 0x000fe40007ffe0ff */
[----:B------:R-:W-:Y:S01]  /*16c0*/  SHF.R.S32.HI R8, RZ, 0x1f, R2 ;  /* 0x0000001fff087819 */ /* 0x000fe20000011402 */
[----:B------:R-:W-:-:S02]  /*16d0*/  @!P3 IMAD R5, R18, R5, R7 ;  /* 0x000000051205b224 */ /* 0x000fc400078e0207 */
        /* <DEDUP_REMOVED lines=11> */
.L_x_11309:
[----:B------:R-:W-:Y:S05]  /*1790*/  BSYNC.RECONVERGENT B0 ;  /* 0x0000000000007941 */ /* 0x000fea0003800200 */
.L_x_11307:
        /* <DEDUP_REMOVED lines=26> */
[----:B------:R-:W-:Y:S01]  /*1940*/  ISETP.GE.AND P1, PT, R7, RZ, PT ;  /* 0x000000ff0700720c */ /* 0x000fe20003f26270 */
[----:B------:R-:W1:Y:S01]  /*1950*/  S2R R9, SR_CgaCtaId ;  /* 0x0000000000097919 */ /* 0x000e620000008800 */
[----:B------:R-:W-:Y:S01]  /*1960*/  ISETP.NE.AND P2, PT, R3, RZ, PT ;  /* 0x000000ff0300720c */ /* 0x000fe20003f45270 */
[----:B-----5:R-:W-:-:S08]  /*1970*/  IMAD R5, R5, R178, RZ ;  /* 0x000000b205057224 */ /* 0x020fd000078e02ff */
[----:B------:R-:W-:-:S05]  /*1980*/  @P3 VIADD R16, R16, 0x1 ;  /* 0x0000000110103836 */ /* 0x000fca0000000000 */
[----:B------:R-:W-:Y:S01]  /*1990*/  MOV R15, R16 ;  /* 0x00000010000f7202 */ /* 0x000fe20000000f00 */
[C---:B------:R-:W-:Y:S02]  /*19a0*/  IMAD R5, R0.reuse, R179, R5 ;  /* 0x000000b300057224 */ /* 0x040fe400078e0205 */
[----:B------:R-:W-:-:S04]  /*19b0*/  IMAD.WIDE.U32 R34, R0, R178, RZ ;  /* 0x000000b200227225 */ /* 0x000fc800078e00ff */
[----:B------:R-:W-:Y:S01]  /*19c0*/  @!P1 IMAD.MOV R15, RZ, RZ, -R15 ;  /* 0x000000ffff0f9224 */ /* 0x000fe200078e0a0f */
[----:B------:R-:W-:Y:S01]  /*19d0*/  @!P2 LOP3.LUT R15, RZ, R3, RZ, 0x33, !PT ;  /* 0x00000003ff0fa212 */ /* 0x000fe200078e33ff */
[----:B------:R-:W-:-:S03]  /*19e0*/  IMAD.SHL.U32 R0, R10, 0x8, RZ ;  /* 0x000000080a007824 */ /* 0x000fc600078e00ff */
[----:B------:R-:W-:Y:S01]  /*19f0*/  SHF.R.S32.HI R16, RZ, 0x1f, R15 ;  /* 0x0000001fff107819 */ /* 0x000fe2000001140f */
[----:B------:R-:W-:Y:S01]  /*1a00*/  IMAD R7, R33, R15, RZ ;  /* 0x0000000f21077224 */ /* 0x000fe200078e02ff */
[----:B------:R-:W-:Y:S02]  /*1a10*/  LOP3.LUT R194, R0, 0x38, RZ, 0xc0, !PT ;  /* 0x0000003800c27812 */ /* 0x000fe400078ec0ff */
[----:B------:R-:W-:Y:S01]  /*1a20*/  IADD3 R5, PT, PT, R35, R5, RZ ;  /* 0x0000000523057210 */ /* 0x000fe20007ffe0ff */
[----:B------:R-:W-:Y:S01]  /*1a30*/  IMAD R7, R16, R32, R7 ;  /* 0x0000002010077224 */ /* 0x000fe200078e0207 */
[----:B------:R-:W-:Y:S01]  /*1a40*/  IADD3 R3, P2, P1, R34, R18, R194 ;  /* 0x0000001222037210 */ /* 0x000fe2000795e0c2 */
[----:B------:R-:W-:-:S03]  /*1a50*/  IMAD.WIDE.U32 R34, R32, R15, RZ ;  /* 0x0000000f20227225 */ /* 0x000fc600078e00ff */
[----:B------:R-:W-:Y:S01]  /*1a60*/  IADD3.X R5, PT, PT, R5, R14, RZ, P2, P1 ;  /* 0x0000000e05057210 */ /* 0x000fe200017e24ff */
[----:B------:R-:W-:Y:S01]  /*1a70*/  IMAD.IADD R14, R35, 0x1, R7 ;  /* 0x00000001230e7824 */ /* 0x000fe200078e0207 */
[----:B------:R-:W-:Y:S02]  /*1a80*/  IADD3 R32, P1, PT, R3, R34, RZ ;  /* 0x0000002203207210 */ /* 0x000fe40007f3e0ff */
[----:B------:R-:W-:Y:S02]  /*1a90*/  MOV R16, 0x400 ;  /* 0x0000040000107802 */ /* 0x000fe40000000f00 */
[----:B------:R-:W-:Y:S02]  /*1aa0*/  IADD3.X R33, PT, PT, R5, R14, RZ, P1, !PT ;  /* 0x0000000e05217210 */ /* 0x000fe40000ffe4ff */
[----:B-1----:R-:W-:Y:S02]  /*1ab0*/  LEA R9, R9, R16, 0x18 ;  /* 0x0000001009097211 */ /* 0x002fe400078ec0ff */
[----:B------:R-:W-:Y:S01]  /*1ac0*/  IADD3 R14, P1, PT, R194, R8, RZ ;  /* 0x00000008c20e7210 */ /* 0x000fe20007f3e0ff */
[----:B------:R-:W-:Y:S01]  /*1ad0*/  IMAD.IADD R180, R11, 0x1, -R192 ;  /* 0x000000010bb47824 */ /* 0x000fe200078e0ac0 */
[----:B------:R-:W-:-:S02]  /*1ae0*/  SHF.R.U32.HI R18, RZ, 0x3, R10 ;  /* 0x00000003ff127819 */ /* 0x000fc4000001160a */
[----:B------:R-:W-:-:S03]  /*1af0*/  IADD3.X R15, PT, PT, RZ, R2, RZ, P1, !PT ;  /* 0x00000002ff0f7210 */ /* 0x000fc60000ffe4ff */
[----:B------:R-:W-:Y:S02]  /*1b00*/  IMAD R185, R179, R18, RZ ;  /* 0x00000012b3b97224 */ /* 0x000fe400078e02ff */
[----:B------:R-:W-:-:S04]  /*1b10*/  IMAD.WIDE.U32 R32, R18, R178, R32 ;  /* 0x000000b212207225 */ /* 0x000fc800078e0020 */
[----:B------:R-:W-:Y:S02]  /*1b20*/  IMAD R181, R177, R18, RZ ;  /* 0x00000012b1b57224 */ /* 0x000fe400078e02ff */
[----:B------:R-:W-:Y:S01]  /*1b30*/  IMAD.WIDE.U32 R14, R18, R176, R14 ;  /* 0x000000b0120e7225 */ /* 0x000fe200078e000e */
[----:B------:R-:W-:-:S03]  /*1b40*/  IADD3 R185, PT, PT, R33, R185, RZ ;  /* 0x000000b921b97210 */ /* 0x000fc60007ffe0ff */
[----:B------:R-:W-:Y:S01]  /*1b50*/  IMAD.IADD R181, R15, 0x1, R181 ;  /* 0x000000010fb57824 */ /* 0x000fe200078e02b5 */
[----:B------:R-:W-:Y:S01]  /*1b60*/  SHF.R.U32.HI R124, RZ, 0x1, R10 ;  /* 0x00000001ff7c7819 */ /* 0x000fe2000001160a */
[----:B------:R-:W-:Y:S01]  /*1b70*/  IMAD.MOV.U32 R19, RZ, RZ, RZ ;  /* 0x000000ffff137224 */ /* 0x000fe200078e00ff */
[----:B------:R-:W-:Y:S01]  /*1b80*/  BSSY.RECONVERGENT B0, `(.L_x_11310) ;  /* 0x0000030000007945 */ /* 0x000fe20003800200 */
[----:B------:R-:W-:-:S04]  /*1b90*/  IMAD.WIDE.U32 R24, R25, 0x40, R18 ;  /* 0x0000004019187825 */ /* 0x000fc800078e0012 */
        /* <DEDUP_REMOVED lines=8> */
[----:B------:R-:W-:Y:S02]  /*1c20*/  IADD3 R2, P1, PT, R194, R5, RZ ;  /* 0x00000005c2027210 */ /* 0x000fe40007f3e0ff */
[----:B------:R-:W-:Y:S02]  /*1c30*/  LOP3.LUT R5, R0, 0x1c0, RZ, 0xc0, !PT ;  /* 0x000001c000057812 */ /* 0x000fe400078ec0ff */
[----:B------:R-:W-:-:S02]  /*1c40*/  ISETP.GE.AND P0, PT, R18, R180, PT ;  /* 0x000000b41200720c */ /* 0x000fc40003f06270 */
[----:B------:R-:W-:Y:S02]  /*1c50*/  SHF.L.U32 R17, R10, 0x6, RZ ;  /* 0x000000060a117819 */ /* 0x000fe400000006ff */
[----:B------:R-:W-:Y:S02]  /*1c60*/  LOP3.LUT R5, R5, 0x38, R10, 0xf8, !PT ;  /* 0x0000003805057812 */ /* 0x000fe400078ef80a */
[----:B------:R-:W-:Y:S01]  /*1c70*/  LEA R184, P2, R32, R22, 0x1 ;  /* 0x0000001620b87211 */ /* 0x000fe200078408ff */
[----:B------:R-:W-:Y:S01]  /*1c80*/  IMAD.X R3, RZ, RZ, R3, P1 ;  /* 0x000000ffff037224 */ /* 0x000fe200008e0603 */
[----:B----4-:R-:W-:Y:S02]  /*1c90*/  LEA R182, P3, R14, R12, 0x1 ;  /* 0x0000000c0eb67211 */ /* 0x010fe400078608ff */
[----:B------:R-:W-:Y:S02]  /*1ca0*/  LOP3.LUT R15, R17, 0x1c0, RZ, 0xc0, !PT ;  /* 0x000001c0110f7812 */ /* 0x000fe400078ec0ff */
[----:B------:R-:W-:-:S02]  /*1cb0*/  LOP3.LUT R5, R5, 0x38, R0, 0x78, !PT ;  /* 0x0000003805057812 */ /* 0x000fc400078e7800 */
[----:B------:R-:W-:Y:S01]  /*1cc0*/  LEA.HI.X R185, R32, R23, R185, 0x1, P2 ;  /* 0x0000001720b97211 */ /* 0x000fe200010f0cb9 */
[----:B------:R-:W-:Y:S01]  /*1cd0*/  IMAD R23, R21, R188, RZ ;  /* 0x000000bc15177224 */ /* 0x000fe200078e02ff */
[----:B------:R-:W-:Y:S01]  /*1ce0*/  LEA.HI.X R181, R14, R13, R181, 0x1, P3 ;  /* 0x0000000d0eb57211 */ /* 0x000fe200018f0cb5 */
[----:B------:R-:W-:Y:S01]  /*1cf0*/  IMAD.WIDE.U32 R20, R188, R20, R2 ;  /* 0x00000014bc147225 */ /* 0x000fe200078e0002 */
[----:B------:R-:W-:Y:S02]  /*1d00*/  LOP3.LUT R3, R15, 0x8, R124, 0xf8, !PT ;  /* 0x000000080f037812 */ /* 0x000fe400078ef87c */
[--C-:B------:R-:W-:Y:S01]  /*1d10*/  LOP3.LUT R2, R5, 0x1e00, R0.reuse, 0xf8, !PT ;  /* 0x00001e0005027812 */ /* 0x100fe200078ef800 */
[----:B------:R-:W-:Y:S01]  /*1d20*/  IMAD.SHL.U32 R14, R10, 0x20, RZ ;  /* 0x000000200a0e7824 */ /* 0x000fe200078e00ff */
[----:B------:R-:W-:Y:S01]  /*1d30*/  LOP3.LUT R125, R17, 0x200, RZ, 0xc0, !PT ;  /* 0x00000200117d7812 */ /* 0x000fe200078ec0ff */
[----:B------:R-:W-:Y:S01]  /*1d40*/  IMAD.IADD R23, R21, 0x1, R23 ;  /* 0x0000000115177824 */ /* 0x000fe200078e0217 */
[----:B------:R-:W-:-:S02]  /*1d50*/  LOP3.LUT R8, R3, 0x38, R0, 0x78, !PT ;  /* 0x0000003803087812 */ /* 0x000fc400078e7800 */
[----:B------:R-:W-:Y:S02]  /*1d60*/  LOP3.LUT R14, R14, 0x7c00, RZ, 0xc0, !PT ;  /* 0x00007c000e0e7812 */ /* 0x000fe400078ec0ff */
        /* <DEDUP_REMOVED lines=16> */
.L_x_11312:
[----:B------:R1:W-:Y:S02]  /*1e70*/  STS.128 [R191], RZ ;  /* 0x000000ffbf007388 */ /* 0x0003e40000000c00 */
.L_x_11311:
[----:B------:R-:W-:Y:S05]  /*1e80*/  BSYNC.RECONVERGENT B0 ;  /* 0x0000000000007941 */ /* 0x000fea0003800200 */
.L_x_11310:
        /* <DEDUP_REMOVED lines=11> */
[----:B------:R-:W-:-:S13]  /*1f40*/  ISETP.GE.AND P0, PT, R194, R190, PT ;  /* 0x000000bec200720c */ /* 0x000fda0003f06270 */
        /* <DEDUP_REMOVED lines=16> */
.L_x_11314:
[----:B------:R-:W-:Y:S05]  /*2050*/  BSYNC.RECONVERGENT B0 ;  /* 0x0000000000007941 */ /* 0x000fea0003800200 */
.L_x_11313:
[----:B------:R-:W-:Y:S04]  /*2060*/  BSSY.RECONVERGENT B0, `(.L_x_11315) ;  /* 0x0000013000007945 */ /* 0x000fe80003800200 */
[----:B------:R-:W-:Y:S05]  /*2070*/  @P2 BRA `(.L_x_11316) ;  /* 0x0000000000442947 */ /* 0x000fea0003800000 */
        /* <DEDUP_REMOVED lines=17> */
.L_x_11316:
[----:B------:R-:W-:Y:S05]  /*2190*/  BSYNC.RECONVERGENT B0 ;  /* 0x0000000000007941 */ /* 0x000fea0003800200 */
.L_x_11315:
[----:B------:R-:W-:Y:S04]  /*21a0*/  BSSY.RECONVERGENT B0, `(.L_x_11317) ;  /* 0x0000012000007945 */ /* 0x000fe80003800200 */
[----:B------:R-:W-:Y:S05]  /*21b0*/  @P1 BRA `(.L_x_11318) ;  /* 0x0000000000401947 */ /* 0x000fea0003800000 */
[----:B------:R-:W-:-:S13]  /*21c0*/  ISETP.GE.AND P0, PT, R194, R190, PT ;  /* 0x000000bec200720c */ /* 0x000fda0003f06270 */
        /* <DEDUP_REMOVED lines=15> */
.L_x_11318:
[----:B------:R-:W-:Y:S05]  /*22c0*/  BSYNC.RECONVERGENT B0 ;  /* 0x0000000000007941 */ /* 0x000fea0003800200 */
.L_x_11317:
[----:B------:R-:W-:Y:S01]  /*22d0*/  BSSY.RECONVERGENT B0, `(.L_x_11319) ;  /* 0x000000d000007945 */ /* 0x000fe20003800200 */
[C---:B--2---:R-:W-:Y:S02]  /*22e0*/  SHF.L.U64.HI R2, R176.reuse, 0x4, R177 ;  /* 0x00000004b0027819 */ /* 0x044fe400000102b1 */
        /* <DEDUP_REMOVED lines=10> */
.L_x_11321:
[----:B------:R2:W-:Y:S02]  /*2390*/  STS.128 [R191+0x2000], RZ ;  /* 0x002000ffbf007388 */ /* 0x0005e40000000c00 */
.L_x_11320:
[----:B------:R-:W-:Y:S05]  /*23a0*/  BSYNC.RECONVERGENT B0 ;  /* 0x0000000000007941 */ /* 0x000fea0003800200 */
.L_x_11319:
[-C--:B------:R-:W-:Y:S01]  /*23b0*/  ISETP.GE.AND P1, PT, R13, R12.reuse, PT ;  /* 0x0000000c0d00720c */ /* 0x080fe20003f26270 */
[C---:B------:R-:W-:Y:S01]  /*23c0*/  VIADD R23, R18.reuse, 0x40 ;  /* 0x0000004012177836 */ /* 0x040fe20000000000 */
[C---:B------:R-:W-:Y:S01]  /*23d0*/  SHF.L.U64.HI R2, R127.reuse, 0x1, R2 ;  /* 0x000000017f027819 */ /* 0x040fe20000010202 */
[----:B------:R-:W-:Y:S01]  /*23e0*/  IMAD.SHL.U32 R127, R127, 0x2, RZ ;  /* 0x000000027f7f7824 */ /* 0x000fe200078e00ff */
[----:B------:R-:W-:Y:S01]  /*23f0*/  BSSY.RECONVERGENT B0, `(.L_x_11322) ;  /* 0x0000013000007945 */ /* 0x000fe20003800200 */
[C---:B------:R-:W-:Y:S01]  /*2400*/  VIADD R21, R18.reuse, 0x50 ;  /* 0x0000005012157836 */ /* 0x040fe20000000000 */
[----:B------:R-:W-:Y:S01]  /*2410*/  ISETP.GE.AND P0, PT, R7, R12, PT ;  /* 0x0000000c0700720c */ /* 0x000fe20003f06270 */
        /* <DEDUP_REMOVED lines=16> */
.L_x_11323:
[----:B------:R-:W-:Y:S05]  /*2520*/  BSYNC.RECONVERGENT B0 ;  /* 0x0000000000007941 */ /* 0x000fea0003800200 */
.L_x_11322:
        /* <DEDUP_REMOVED lines=12> */
.L_x_11325:
[----:B------:R-:W-:Y:S05]  /*25f0*/  BSYNC.RECONVERGENT B0 ;  /* 0x0000000000007941 */ /* 0x000fea0003800200 */
.L_x_11324:
        /* <DEDUP_REMOVED lines=11> */
.L_x_11327:
[----:B------:R-:W-:Y:S05]  /*26b0*/  BSYNC.RECONVERGENT B0 ;  /* 0x0000000000007941 */ /* 0x000fea0003800200 */
.L_x_11326:
        /* <DEDUP_REMOVED lines=14> */
.L_x_11329:
[----:B------:R-:W-:Y:S05]  /*27a0*/  BSYNC.RECONVERGENT B0 ;  /* 0x0000000000007941 */ /* 0x000fea0003800200 */
.L_x_11328:
        /* <DEDUP_REMOVED lines=11> */
.L_x_11331:
[----:B------:R-:W-:Y:S05]  /*2860*/  BSYNC.RECONVERGENT B0 ;  /* 0x0000000000007941 */ /* 0x000fea0003800200 */
.L_x_11330:
        /* <DEDUP_REMOVED lines=14> */
.L_x_11333:
[----:B------:R-:W-:Y:S05]  /*2950*/  BSYNC.RECONVERGENT B0 ;  /* 0x0000000000007941 */ /* 0x000fea0003800200 */
.L_x_11332:
        /* <DEDUP_REMOVED lines=12> */
.L_x_11335:
[----:B------:R-:W-:Y:S05]  /*2a20*/  BSYNC.RECONVERGENT B0 ;  /* 0x0000000000007941 */ /* 0x000fea0003800200 */
.L_x_11334:
        /* <DEDUP_REMOVED lines=28> */
.L_x_11338:
[----:B------:R4:W-:Y:S01]  /*2bf0*/  STS.128 [R191+0x6000], RZ ;  /* 0x006000ffbf007388 */ /* 0x0009e20000000c00 */
[----:B------:R-:W-:Y:S05]  /*2c00*/  BRA `(.L_x_11339) ;  /* 0x0000000000047947 */ /* 0x000fea0003800000 */
.L_x_11337:
[----:B------:R2:W-:Y:S02]  /*2c10*/  STS.128 [R191+0x6000], RZ ;  /* 0x006000ffbf007388 */ /* 0x0005e40000000c00 */
.L_x_11339:
[----:B------:R-:W-:Y:S05]  /*2c20*/  BSYNC.RECONVERGENT B0 ;  /* 0x0000000000007941 */ /* 0x000fea0003800200 */
.L_x_11336:
[-C--:B------:R-:W-:Y:S01]  /*2c30*/  ISETP.GE.AND P0, PT, R13, R12.reuse, PT ;  /* 0x0000000c0d00720c */ /* 0x080fe20003f06270 */
[----:B------:R-:W-:Y:S01]  /*2c40*/  BSSY.RECONVERGENT B0, `(.L_x_11340) ;  /* 0x0000019000007945 */ /* 0x000fe20003800200 */
[----:B------:R-:W-:Y:S02]  /*2c50*/  ISETP.GE.AND P5, PT, R5, R12, PT ;  /* 0x0000000c0500720c */ /* 0x000fe40003fa6270 */
[----:B------:R-:W-:Y:S02]  /*2c60*/  LOP3.LUT R15, R15, 0x8, R10, 0x78, !PT ;  /* 0x000000080f0f7812 */ /* 0x000fe400078e780a */
[----:B------:R-:W-:Y:S02]  /*2c70*/  LOP3.LUT R5, R14, 0x200, R17, 0xf8, !PT ;  /* 0x000002000e057812 */ /* 0x000fe400078ef811 */
[----:B-1----:R-:W-:Y:S02]  /*2c80*/  LEA R20, P1, R16, R184, 0x1 ;  /* 0x000000b810147211 */ /* 0x002fe400078208ff */
[----:B------:R-:W-:Y:S01]  /*2c90*/  LOP3.LUT R15, R15, 0x38, R0, 0x78, !PT ;  /* 0x000000380f0f7812 */ /* 0x000fe200078e7800 */
[----:B------:R-:W-:Y:S01]  /*2ca0*/  IMAD.IADD R0, R8, 0x1, R5 ;  /* 0x0000000108007824 */ /* 0x000fe200078e0205 */
[----:B------:R-:W-:Y:S01]  /*2cb0*/  LOP3.LUT R174, R17, 0x400, RZ, 0xc0, !PT ;  /* 0x0000040011ae7812 */ /* 0x000fe200078ec0ff */
[----:B------:R1:W-:Y:S01]  /*2cc0*/  @P0 STS.128 [R191+0x6800], RZ ;  /* 0x006800ffbf000388 */ /* 0x0003e20000000c00 */
[-C--:B------:R-:W-:Y:S01]  /*2cd0*/  ISETP.GE.AND P3, PT, R21, R12.reuse, PT ;  /* 0x0000000c1500720c */ /* 0x080fe20003f66270 */
[----:B------:R-:W-:Y:S01]  /*2ce0*/  IMAD R175, R0, 0x2, R9 ;  /* 0x0000000200af7824 */ /* 0x000fe200078e0209 */
[----:B------:R-:W-:Y:S01]  /*2cf0*/  LEA.HI.X R21, R16, R185, R18, 0x1, P1 ;  /* 0x000000b910157211 */ /* 0x000fe200008f0c12 */
[----:B------:R-:W-:Y:S01]  /*2d00*/  IMAD R174, R15, 0x2, R174 ;  /* 0x000000020fae7824 */ /* 0x000fe200078e02ae */
        /* <DEDUP_REMOVED lines=12> */
.L_x_11341:
[----:B------:R-:W-:Y:S05]  /*2dd0*/  BSYNC.RECONVERGENT B0 ;  /* 0x0000000000007941 */ /* 0x000fea0003800200 */
.L_x_11340:
[----:B------:R1:W-:Y:S01]  /*2de0*/  @P6 STS.128 [R191+0x7000], RZ ;  /* 0x007000ffbf006388 */ /* 0x0003e20000000c00 */
[----:B------:R-:W-:Y:S01]  /*2df0*/  BSSY.RECONVERGENT B0, `(.L_x_11342) ;  /* 0x000000c000007945 */ /* 0x000fe20003800200 */
[----:B------:R-:W-:-:S03]  /*2e00*/  IADD3 R174, PT, PT, R9, R174, RZ ;  /* 0x000000ae09ae7210 */ /* 0x000fc60007ffe0ff */
        /* <DEDUP_REMOVED lines=10> */
.L_x_11343:
[----:B------:R-:W-:Y:S05]  /*2eb0*/  BSYNC.RECONVERGENT B0 ;  /* 0x0000000000007941 */ /* 0x000fea0003800200 */
.L_x_11342:
        /* <DEDUP_REMOVED lines=12> */
.L_x_11345:
[----:B------:R-:W-:Y:S05]  /*2f80*/  BSYNC.RECONVERGENT B0 ;  /* 0x0000000000007941 */ /* 0x000fea0003800200 */
.L_x_11344:
        /* <DEDUP_REMOVED lines=15> */
.L_x_11347:
[----:B------:R-:W-:Y:S05]  /*3080*/  BSYNC.RECONVERGENT B0 ;  /* 0x0000000000007941 */ /* 0x000fea0003800200 */
.L_x_11346:
        /* <DEDUP_REMOVED lines=12> */
.L_x_11349:
[----:B------:R-:W-:Y:S05]  /*3150*/  BSYNC.RECONVERGENT B0 ;  /* 0x0000000000007941 */ /* 0x000fea0003800200 */
.L_x_11348:
        /* <DEDUP_REMOVED lines=15> */
.L_x_11351:
[----:B------:R-:W-:Y:S05]  /*3250*/  BSYNC.RECONVERGENT B0 ;  /* 0x0000000000007941 */ /* 0x000fea0003800200 */
.L_x_11350:
        /* <DEDUP_REMOVED lines=13> */
.L_x_11353:
[----:B------:R-:W-:Y:S05]  /*3330*/  BSYNC.RECONVERGENT B0 ;  /* 0x0000000000007941 */ /* 0x000fea0003800200 */
.L_x_11352:
[----:B------:R-:W-:Y:S01]  /*3340*/  LDSM.16.M88.4 R108, [R175] ;  /* 0x00000000af6c783b */ /* 0x000fe20000000200 */
[----:B------:R-:W-:Y:S01]  /*3350*/  R2P PR, R10, 0x6 ;  /* 0x000000060a007804 */ /* 0x000fe20000000000 */
[----:B------:R-:W-:Y:S01]  /*3360*/  IMAD.MOV.U32 R5, RZ, RZ, 0x20 ;  /* 0x00000020ff057424 */ /* 0x000fe200078e00ff */
[----:B------:R-:W-:Y:S01]  /*3370*/  ISETP.NE.AND P6, PT, R4, 0x1, PT ;  /* 0x000000010400780c */ /* 0x000fe20003fc5270 */
[----:B------:R-:W5:Y:S01]  /*3380*/  LDSM.16.M88.4 R60, [R174+0x2000] ;  /* 0x00200000ae3c783b */ /* 0x000f620000000200 */
[----:B------:R-:W-:Y:S01]  /*3390*/  IMAD.MOV.U32 R7, RZ, RZ, 0x40 ;  /* 0x00000040ff077424 */ /* 0x000fe200078e00ff */
[----:B------:R-:W-:Y:S01]  /*33a0*/  BSSY.RECONVERGENT B1, `(.L_x_11354) ;  /* 0x0000102000017945 */ /* 0x000fe20003800200 */
[----:B------:R-:W-:Y:S01]  /*33b0*/  SEL R5, R5, 0xffffffe0, !P1 ;  /* 0xffffffe005057807 */ /* 0x000fe20004800000 */
[----:B------:R-:W2:Y:S02]  /*33c0*/  LDSM.16.M88.4 R52, [R174+0x2800] ;  /* 0x00280000ae34783b */ /* 0x000ea40000000200 */
[----:B------:R-:W-:-:S02]  /*33d0*/  SEL R7, R7, 0xffffffc0, !P2 ;  /* 0xffffffc007077807 */ /* 0x000fc40005000000 */
[C-C-:B------:R-:W-:Y:S01]  /*33e0*/  IMAD.IADD R173, R175.reuse, 0x1, R5.reuse ;  /* 0x00000001afad7824 */ /* 0x140fe200078e0205 */
[----:B------:R-:W-:Y:S01]  /*33f0*/  LDSM.16.M88.4 R44, [R174+0x3000] ;  /* 0x00300000ae2c783b */ /* 0x000fe20000000200 */
[C---:B------:R-:W-:Y:S01]  /*3400*/  IMAD.IADD R169, R174.reuse, 0x1, R5 ;  /* 0x00000001aea97824 */ /* 0x040fe200078e0205 */
[----:B------:R-:W-:Y:S01]  /*3410*/  IADD3 R172, PT, PT, R175, R7, RZ ;  /* 0x00000007afac7210 */ /* 0x000fe20007ffe0ff */
[----:B------:R-:W-:Y:S01]  /*3420*/  IMAD.IADD R168, R174, 0x1, R7 ;  /* 0x00000001aea87824 */ /* 0x000fe200078e0207 */
[----:B------:R-:W-:Y:S03]  /*3430*/  LDSM.16.M88.4 R96, [R173] ;  /* 0x00000000ad60783b */ /* 0x000fe60000000200 */
[C---:B------:R-:W-:Y:S01]  /*3440*/  IMAD.IADD R171, R5.reuse, 0x1, R172 ;  /* 0x0000000105ab7824 */ /* 0x040fe200078e02ac */
[----:B------:R-:W3:Y:S01]  /*3450*/  LDSM.16.M88.4 R72, [R169+0x2000] ;  /* 0x00200000a948783b */ /* 0x000ee20000000200 */
[----:B------:R-:W-:-:S03]  /*3460*/  IADD3 R167, PT, PT, R5, R168, RZ ;  /* 0x000000a805a77210 */ /* 0x000fc60007ffe0ff */
[----:B------:R-:W4:Y:S04]  /*3470*/  LDSM.16.M88.4 R68, [R169+0x2800] ;  /* 0x00280000a944783b */ /* 0x000f280000000200 */
[----:B------:R-:W4:Y:S04]  /*3480*/  LDSM.16.M88.4 R36, [R174+0x3800] ;  /* 0x00380000ae24783b */ /* 0x000f280000000200 */
[----:B------:R-:W4:Y:S04]  /*3490*/  LDSM.16.M88.4 R28, [R174+0x4000] ;  /* 0x00400000ae1c783b */ /* 0x000f280000000200 */
[----:B-1----:R-:W1:Y:S04]  /*34a0*/  LDSM.16.M88.4 R20, [R174+0x4800] ;  /* 0x00480000ae14783b */ /* 0x002e680000000200 */
[----:B------:R-:W1:Y:S01]  /*34b0*/  LDSM.16.M88.4 R12, [R174+0x5000] ;  /* 0x00500000ae0c783b */ /* 0x000e620000000200 */
[C---:B-----5:R-:W-:Y:S03]  /*34c0*/  HMMA.16816.F32 R64, R108.reuse, R60, RZ ;  /* 0x0000003c6c40723c */ /* 0x060fe600000018ff */
[----:B------:R-:W5:Y:S04]  /*34d0*/  LDSM.16.M88.4 R84, [R174+0x5800] ;  /* 0x00580000ae54783b */ /* 0x000f680000000200 */
[----:B------:R-:W5:Y:S01]  /*34e0*/  LDSM.16.M88.4 R80, [R169+0x3000] ;  /* 0x00300000a950783b */ /* 0x000f620000000200 */
[C---:B--2---:R-:W-:Y:S03]  /*34f0*/  HMMA.16816.F32 R56, R108.reuse, R52, RZ ;  /* 0x000000346c38723c */ /* 0x044fe600000018ff */
[----:B------:R-:W2:Y:S04]  /*3500*/  LDSM.16.M88.4 R76, [R169+0x3800] ;  /* 0x00380000a94c783b */ /* 0x000ea80000000200 */
[----:B------:R-:W-:Y:S01]  /*3510*/  LDSM.16.M88.4 R116, [R169+0x5000] ;  /* 0x00500000a974783b */ /* 0x000fe20000000200 */
[C---:B------:R-:W-:Y:S03]  /*3520*/  HMMA.16816.F32 R60, R108.reuse, R62, RZ ;  /* 0x0000003e6c3c723c */ /* 0x040fe600000018ff */
        /* <DEDUP_REMOVED lines=8> */
[----:B------:R-:W3:Y:S07]  /*35b0*/  LDSM.16.M88.4 R72, [R169+0x4000] ;  /* 0x00400000a948783b */ /* 0x000eee0000000200 */
[C---:B----4-:R-:W-:Y:S08]  /*35c0*/  HMMA.16816.F32 R56, R96.reuse, R68, R56 ;  /* 0x000000446038723c */ /* 0x050ff00000001838 */
        /* <DEDUP_REMOVED lines=32> */
[----:B------:R-:W-:Y:S04]  /*37d0*/  LDSM.16.M88.4 R104, [R171] ;  /* 0x00000000ab68783b */ /* 0x000fe80000000200 */
[----:B------:R-:W4:Y:S03]  /*37e0*/  LDSM.16.M88.4 R96, [R167+0x2000] ;  /* 0x00200000a760783b */ /* 0x000f260000000200 */
        /* <DEDUP_REMOVED lines=23> */
[----:B------:R-:W-:Y:S08]  /*3960*/  HMMA.16816.F32 R108, R120, R118, R108 ;  /* 0x00000076786c723c */ /* 0x000ff0000000186c */
        /* <DEDUP_REMOVED lines=16> */
[----:B------:R-:W-:Y:S01]  /*3a70*/  SHF.R.U32.HI R104, RZ, 0x2, R10 ;  /* 0x00000002ff687819 */ /* 0x000fe2000001160a */
[----:B------:R-:W-:Y:S01]  /*3a80*/  IMAD.SHL.U32 R10, R10, 0x2, RZ ;  /* 0x000000020a0a7824 */ /* 0x000fe200078e00ff */
[----:B------:R-:W-:-:S02]  /*3a90*/  LOP3.LUT R105, R124, 0x1f0, RZ, 0xc0, !PT ;  /* 0x000001f07c697812 */ /* 0x000fc400078ec0ff */
[----:B------:R-:W-:Y:S02]  /*3aa0*/  LOP3.LUT R104, R104, 0x7, RZ, 0xc0, !PT ;  /* 0x0000000768687812 */ /* 0x000fe400078ec0ff */
[----:B------:R-:W-:Y:S01]  /*3ab0*/  LOP3.LUT R10, R10, 0x6, RZ, 0xc0, !PT ;  /* 0x000000060a0a7812 */ /* 0x000fe200078ec0ff */
[----:B------:R-:W-:Y:S06]  /*3ac0*/  BAR.SYNC.DEFER_BLOCKING 0x0 ;  /* 0x0000000000007b1d */ /* 0x000fec0000010000 */
        /* <DEDUP_REMOVED lines=14> */
.L_x_11357:
        /* <DEDUP_REMOVED lines=60> */
.L_x_11358:
[----:B------:R-:W-:Y:S05]  /*3f70*/  BSYNC.RECONVERGENT B0 ;  /* 0x0000000000007941 */ /* 0x000fea0003800200 */
.L_x_11356:
        /* <DEDUP_REMOVED lines=66> */
.L_x_11360:
[----:B------:R-:W-:Y:S05]  /*43a0*/  BSYNC.RECONVERGENT B0 ;  /* 0x0000000000007941 */ /* 0x000fea0003800200 */
.L_x_11359:
[----:B------:R-:W0:Y:S02]  /*43b0*/  LDGDEPBAR ;  /* 0x00000000000079af */ /* 0x000e240000000000 */
.L_x_11355:
[----:B------:R-:W-:Y:S05]  /*43c0*/  BSYNC.RECONVERGENT B1 ;  /* 0x0000000000017941 */ /* 0x000fea0003800200 */
.L_x_11354:
[----:B------:R-:W-:Y:S01]  /*43d0*/  IADD3 R0, PT, PT, R192, R104, R105 ;  /* 0x00000068c0007210 */ /* 0x000fe20007ffe069 */
[----:B-1----:R-:W-:-:S03]  /*43e0*/  IMAD.IADD R75, R189, 0x1, R10 ;  /* 0x00000001bd4b7824 */ /* 0x002fc600078e020a */
[----:B------:R-:W-:Y:S01]  /*43f0*/  IADD3 R0, PT, PT, R6, R0, -R11 ;  /* 0x0000000006007210 */ /* 0x000fe20007ffe80b */
[C---:B------:R-:W-:Y:S02]  /*4400*/  VIADD R145, R75.reuse, 0x11 ;  /* 0x000000114b917836 */ /* 0x040fe40000000000 */
[C---:B------:R-:W-:Y:S02]  /*4410*/  VIADD R107, R75.reuse, 0x21 ;  /* 0x000000214b6b7836 */ /* 0x040fe40000000000 */
[----:B--2---:R-:W-:Y:S02]  /*4420*/  IMAD.IADD R68, R0, 0x1, -R145 ;  /* 0x0000000100447824 */ /* 0x004fe400078e0a91 */
[C---:B------:R-:W-:Y:S02]  /*4430*/  VIADD R141, R75.reuse, 0x31 ;  /* 0x000000314b8d7836 */ /* 0x040fe40000000000 */
[C---:B------:R-:W-:Y:S01]  /*4440*/  VIADD R139, R75.reuse, 0x38 ;  /* 0x000000384b8b7836 */ /* 0x040fe20000000000 */
[----:B------:R-:W-:Y:S01]  /*4450*/  IABS R68, R68 ;  /* 0x0000004400447213 */ /* 0x000fe20000000000 */
[----:B------:R-:W-:-:S02]  /*4460*/  VIADD R123, R75, 0x49 ;  /* 0x000000494b7b7836 */ /* 0x000fc40000000000 */
[C---:B------:R-:W-:Y:S01]  /*4470*/  IMAD.IADD R159, R0.reuse, 0x1, -R139 ;  /* 0x00000001009f7824 */ /* 0x040fe200078e0a8b */
[----:B------:R-:W-:Y:S01]  /*4480*/  I2FP.F32.S32 R68, R68 ;  /* 0x0000004400447245 */ /* 0x000fe20000201400 */
[C---:B------:R-:W-:Y:S02]  /*4490*/  VIADD R97, R75.reuse, 0x59 ;  /* 0x000000594b617836 */ /* 0x040fe40000000000 */
[----:B------:R-:W-:Y:S01]  /*44a0*/  VIADD R95, R75, 0x60 ;  /* 0x000000604b5f7836 */ /* 0x000fe20000000000 */
[----:B------:R-:W-:Y:S01]  /*44b0*/  IABS R159, R159 ;  /* 0x0000009f009f7213 */ /* 0x000fe20000000000 */
[----:B------:R-:W-:Y:S01]  /*44c0*/  FFMA.FTZ R81, -R3, R68, R57 ;  /* 0x0000004403517223 */ /* 0x000fe20000010139 */
[----:B------:R-:W-:Y:S02]  /*44d0*/  IMAD.IADD R68, R0, 0x1, -R107 ;  /* 0x0000000100447824 */ /* 0x000fe400078e0a6b */
[----:B------:R-:W-:Y:S01]  /*44e0*/  I2FP.F32.S32 R159, R159 ;  /* 0x0000009f009f7245 */ /* 0x000fe20000201400 */
[----:B------:R-:W-:-:S02]  /*44f0*/  VIADD R73, R75, 0x1 ;  /* 0x000000014b497836 */ /* 0x000fc40000000000 */
[----:B------:R-:W-:Y:S01]  /*4500*/  IABS R68, R68 ;  /* 0x0000004400447213 */ /* 0x000fe20000000000 */
[----:B------:R-:W-:Y:S02]  /*4510*/  VIADD R69, R75, 0x8 ;  /* 0x000000084b457836 */ /* 0x000fe40000000000 */
[----:B------:R-:W-:Y:S01]  /*4520*/  FFMA.FTZ R159, -R3, R159, R36 ;  /* 0x0000009f039f7223 */ /* 0x000fe20000010124 */
[C---:B------:R-:W-:Y:S01]  /*4530*/  IMAD.IADD R36, R0.reuse, 0x1, -R123 ;  /* 0x0000000100247824 */ /* 0x040fe200078e0a7b */
[----:B------:R-:W-:Y:S01]  /*4540*/  I2FP.F32.S32 R68, R68 ;  /* 0x0000004400447245 */ /* 0x000fe20000201400 */
[C---:B------:R-:W-:Y:S01]  /*4550*/  IMAD.IADD R2, R0.reuse, 0x1, -R73 ;  /* 0x0000000100027824 */ /* 0x040fe200078e0a49 */
[----:B------:R-:W-:Y:S01]  /*4560*/  ISETP.GE.AND P5, PT, R69, R6, PT ;  /* 0x000000064500720c */ /* 0x000fe20003fa6270 */
[----:B------:R-:W-:Y:S01]  /*4570*/  VIADD R151, R75, 0x10 ;  /* 0x000000104b977836 */ /* 0x000fe20000000000 */
[----:B------:R-:W-:Y:S01]  /*4580*/  IABS R36, R36 ;  /* 0x0000002400247213 */ /* 0x000fe20000000000 */
[----:B------:R-:W-:Y:S01]  /*4590*/  FFMA.FTZ R203, -R3, R68, R49 ;  /* 0x0000004403cb7223 */ /* 0x000fe20000010131 */
[C---:B------:R-:W-:Y:S01]  /*45a0*/  IMAD.IADD R68, R0.reuse, 0x1, -R141 ;  /* 0x0000000100447824 */ /* 0x040fe200078e0a8d */
[----:B------:R-:W-:Y:S01]  /*45b0*/  IABS R2, R2 ;  /* 0x0000000200027213 */ /* 0x000fe20000000000 */
[C---:B------:R-:W-:Y:S01]  /*45c0*/  IMAD.IADD R79, R0.reuse, 0x1, -R69 ;  /* 0x00000001004f7824 */ /* 0x040fe200078e0a45 */
[----:B------:R-:W-:Y:S01]  /*45d0*/  I2FP.F32.S32 R36, R36 ;  /* 0x0000002400247245 */ /* 0x000fe20000201400 */
[----:B------:R-:W-:Y:S01]  /*45e0*/  VIADD R69, R75, 0x18 ;  /* 0x000000184b457836 */ /* 0x000fe20000000000 */
[----:B------:R-:W-:Y:S01]  /*45f0*/  IABS R68, R68 ;  /* 0x0000004400447213 */ /* 0x000fe20000000000 */
[C---:B------:R-:W-:Y:S01]  /*4600*/  IMAD.IADD R71, R0.reuse, 0x1, -R151 ;  /* 0x0000000100477824 */ /* 0x040fe200078e0a97 */
[----:B------:R-:W-:Y:S01]  /*4610*/  I2FP.F32.S32 R2, R2 ;  /* 0x0000000200027245 */ /* 0x000fe20000201400 */
[C---:B------:R-:W-:Y:S01]  /*4620*/  FFMA.FTZ R147, -R3.reuse, R36, R29 ;  /* 0x0000002403937223 */ /* 0x040fe2000001011d */
[----:B------:R-:W-:Y:S01]  /*4630*/  I2FP.F32.S32 R68, R68 ;  /* 0x0000004400447245 */ /* 0x000fe20000201400 */
[----:B------:R-:W-:Y:S01]  /*4640*/  IMAD.IADD R29, R0, 0x1, -R95 ;  /* 0x00000001001d7824 */ /* 0x000fe200078e0a5f */
[----:B------:R-:W-:Y:S01]  /*4650*/  IABS R71, R71 ;  /* 0x0000004700477213 */ /* 0x000fe20000000000 */
[----:B------:R-:W-:Y:S01]  /*4660*/  FFMA.FTZ R83, -R3, R2, R65 ;  /* 0x0000000203537223 */ /* 0x000fe20000010141 */
[----:B------:R-:W-:-:S02]  /*4670*/  VIADD R65, R75, 0x19 ;  /* 0x000000194b417836 */ /* 0x000fc40000000000 */
[----:B------:R-:W-:Y:S01]  /*4680*/  FFMA.FTZ R161, -R3, R68, R41 ;  /* 0x0000004403a17223 */ /* 0x000fe20000010129 */
[----:B------:R-:W-:Y:S01]  /*4690*/  VIADD R41, R75, 0x58 ;  /* 0x000000584b297836 */ /* 0x000fe20000000000 */
[----:B------:R-:W-:Y:S01]  /*46a0*/  IABS R29, R29 ;  /* 0x0000001d001d7213 */ /* 0x000fe20000000000 */
[C---:B------:R-:W-:Y:S01]  /*46b0*/  IMAD.IADD R77, R0.reuse, 0x1, -R69 ;  /* 0x00000001004d7824 */ /* 0x040fe200078e0a45 */
[----:B------:R-:W-:Y:S01]  /*46c0*/  I2FP.F32.S32 R71, R71 ;  /* 0x0000004700477245 */ /* 0x000fe20000201400 */
[C---:B------:R-:W-:Y:S01]  /*46d0*/  IMAD.IADD R129, R0.reuse, 0x1, -R41 ;  /* 0x0000000100817824 */ /* 0x040fe200078e0a29 */
[----:B------:R-:W-:Y:S01]  /*46e0*/  I2FP.F32.S32 R29, R29 ;  /* 0x0000001d001d7245 */ /* 0x000fe20000201400 */
[C---:B------:R-:W-:Y:S01]  /*46f0*/  IMAD.IADD R2, R0.reuse, 0x1, -R65 ;  /* 0x0000000100027824 */ /* 0x040fe200078e0a41 */
[----:B------:R-:W-:Y:S01]  /*4700*/  IABS R77, R77 ;  /* 0x0000004d004d7213 */ /* 0x000fe20000000000 */
[----:B------:R-:W-:Y:S01]  /*4710*/  FFMA.FTZ R56, -R3, R71, R56 ;  /* 0x0000004703387223 */ /* 0x000fe20000010138 */
[----:B------:R-:W-:Y:S01]  /*4720*/  IABS R129, R129 ;  /* 0x0000008100817213 */ /* 0x000fe20000000000 */
[C---:B------:R-:W-:Y:S01]  /*4730*/  VIADD R71, R75.reuse, 0x28 ;  /* 0x000000284b477836 */ /* 0x040fe20000000000 */
[----:B------:R-:W-:Y:S01]  /*4740*/  IABS R2, R2 ;  /* 0x0000000200027213 */ /* 0x000fe20000000000 */
[C---:B------:R-:W-:Y:S01]  /*4750*/  VIADD R135, R75.reuse, 0x29 ;  /* 0x000000294b877836 */ /* 0x040fe20000000000 */
[----:B------:R-:W-:Y:S01]  /*4760*/  I2FP.F32.S32 R129, R129 ;  /* 0x0000008100817245 */ /* 0x000fe20000201400 */
[C---:B------:R-:W-:Y:S01]  /*4770*/  IMAD.IADD R201, R0.reuse, 0x1, -R71 ;  /* 0x0000000100c97824 */ /* 0x040fe200078e0a47 */
[----:B------:R-:W-:Y:S01]  /*4780*/  I2FP.F32.S32 R77, R77 ;  /* 0x0000004d004d7245 */ /* 0x000fe20000201400 */
[----:B------:R-:W-:Y:S01]  /*4790*/  VIADD R99, R75, 0x41 ;  /* 0x000000414b637836 */ /* 0x000fe20000000000 */
[----:B------:R-:W-:Y:S01]  /*47a0*/  I2FP.F32.S32 R2, R2 ;  /* 0x0000000200027245 */ /* 0x000fe20000201400 */
[----:B------:R-:W-:Y:S01]  /*47b0*/  FFMA.FTZ R129, -R3, R129, R20 ;  /* 0x0000008103817223 */ /* 0x000fe20000010114 */
[----:B------:R-:W-:-:S02]  /*47c0*/  IMAD.IADD R20, R0, 0x1, -R97 ;  /* 0x0000000100147824 */ /* 0x000fc400078e0a61 */
[C---:B------:R-:W-:Y:S01]  /*47d0*/  FFMA.FTZ R77, -R3.reuse, R77, R52 ;  /* 0x0000004d034d7223 */ /* 0x040fe20000010134 */
[----:B------:R-:W-:Y:S01]  /*47e0*/  IABS R201, R201 ;  /* 0x000000c900c97213 */ /* 0x000fe20000000000 */
[----:B------:R-:W-:Y:S01]  /*47f0*/  FFMA.FTZ R52, -R3, R2, R53 ;  /* 0x0000000203347223 */ /* 0x000fe20000010135 */
[C---:B------:R-:W-:Y:S01]  /*4800*/  IMAD.IADD R2, R0.reuse, 0x1, -R135 ;  /* 0x0000000100027824 */ /* 0x040fe200078e0a87 */
        /* <DEDUP_REMOVED lines=9> */
[C---:B------:R-:W-:Y:S01]  /*48a0*/  FFMA.FTZ R127, -R3.reuse, R20, R21 ;  /* 0x00000014037f7223 */ /* 0x040fe20000010115 */
[----:B------:R-:W-:Y:S01]  /*48b0*/  FFMA.FTZ R20, -R3, R29, R16 ;  /* 0x0000001d03147223 */ /* 0x000fe20000010110 */
[----:B------:R-:W-:Y:S01]  /*48c0*/  I2FP.F32.S32 R2, R2 ;  /* 0x0000000200027245 */ /* 0x000fe20000201400 */
[----:B------:R-:W2:Y:S01]  /*48d0*/  LD.E R29, desc[UR4][R100.64+0xdc] ;  /* 0x0000dc04641d7980 */ /* 0x000ea2000c101900 */
[----:B------:R-:W-:Y:S01]  /*48e0*/  IABS R79, R79 ;  /* 0x0000004f004f7213 */ /* 0x000fe20000000000 */
[----:B------:R-:W-:Y:S01]  /*48f0*/  VIADD R93, R75, 0x61 ;  /* 0x000000614b5d7836 */ /* 0x000fe20000000000 */
[----:B------:R-:W-:Y:S01]  /*4900*/  IABS R53, R53 ;  /* 0x0000003500357213 */ /* 0x000fe20000000000 */
[----:B------:R-:W-:Y:S01]  /*4910*/  FFMA.FTZ R44, -R3, R2, R45 ;  /* 0x00000002032c7223 */ /* 0x000fe2000001012d */
[C---:B------:R-:W-:Y:S01]  /*4920*/  IMAD.IADD R2, R0.reuse, 0x1, -R99 ;  /* 0x0000000100027824 */ /* 0x040fe200078e0a63 */
        /* <DEDUP_REMOVED lines=8> */
[----:B------:R-:W-:Y:S01]  /*49b0*/  I2FP.F32.S32 R2, R2 ;  /* 0x0000000200027245 */ /* 0x000fe20000201400 */
[C---:B------:R-:W-:Y:S02]  /*49c0*/  IMAD.IADD R45, R0.reuse, 0x1, -R117 ;  /* 0x00000001002d7824 */ /* 0x040fe400078e0a75 */
        /* <DEDUP_REMOVED lines=9> */
[----:B------:R-:W-:Y:S01]  /*4a60*/  VIADD R16, R0, 0x8 ;  /* 0x0000000800107836 */ /* 0x000fe20000000000 */
[----:B------:R-:W-:Y:S01]  /*4a70*/  I2FP.F32.S32 R45, R45 ;  /* 0x0000002d002d7245 */ /* 0x000fe20000201400 */
[----:B------:R-:W-:Y:S01]  /*4a80*/  FFMA.FTZ R60, -R3, R60, R61 ;  /* 0x0000003c033c7223 */ /* 0x000fe2000001013d */
        /* <DEDUP_REMOVED lines=8> */
[C---:B------:R-:W-:Y:S02]  /*4b10*/  IMAD.IADD R25, R0.reuse, 0x1, -R53 ;  /* 0x0000000100197824 */ /* 0x040fe400078e0a35 */
[C---:B------:R-:W-:Y:S01]  /*4b20*/  VIADD R45, R75.reuse, 0x69 ;  /* 0x000000694b2d7836 */ /* 0x040fe20000000000 */
[----:B------:R-:W-:Y:S01]  /*4b30*/  IABS R2, R2 ;  /* 0x0000000200027213 */ /* 0x000fe20000000000 */
[C---:B------:R-:W-:Y:S01]  /*4b40*/  VIADD R89, R75.reuse, 0x70 ;  /* 0x000000704b597836 */ /* 0x040fe20000000000 */
[----:B------:R-:W-:Y:S01]  /*4b50*/  IABS R25, R25 ;  /* 0x0000001900197213 */ /* 0x000fe20000000000 */
[----:B------:R-:W-:Y:S01]  /*4b60*/  VIADD R137, R75, 0x39 ;  /* 0x000000394b897836 */ /* 0x000fe20000000000 */
[----:B------:R-:W-:Y:S01]  /*4b70*/  I2FP.F32.S32 R2, R2 ;  /* 0x0000000200027245 */ /* 0x000fe20000201400 */
[C---:B------:R-:W-:Y:S01]  /*4b80*/  IMAD.IADD R33, R0.reuse, 0x1, -R119 ;  /* 0x0000000100217824 */ /* 0x040fe200078e0a77 */
[----:B------:R-:W-:Y:S01]  /*4b90*/  I2FP.F32.S32 R25, R25 ;  /* 0x0000001900197245 */ /* 0x000fe20000201400 */
[C---:B------:R-:W-:Y:S01]  /*4ba0*/  IMAD.IADD R36, R0.reuse, 0x1, -R45 ;  /* 0x0000000100247824 */ /* 0x040fe200078e0a2d */
[----:B------:R-:W-:Y:S01]  /*4bb0*/  IABS R21, R21 ;  /* 0x0000001500157213 */ /* 0x000fe20000000000 */
[----:B------:R-:W-:Y:S01]  /*4bc0*/  FFMA.FTZ R61, -R3, R2, R17 ;  /* 0x00000002033d7223 */ /* 0x000fe20000010111 */
[----:B------:R-:W-:-:S02]  /*4bd0*/  IMAD.IADD R17, R0, 0x1, -R85 ;  /* 0x0000000100117824 */ /* 0x000fc400078e0a55 */
[C---:B------:R-:W-:Y:S01]  /*4be0*/  FFMA.FTZ R2, -R3.reuse, R25, R12 ;  /* 0x0000001903027223 */ /* 0x040fe2000001010c */
[C---:B------:R-:W-:Y:S02]  /*4bf0*/  IMAD.IADD R12, R0.reuse, 0x1, -R89 ;  /* 0x00000001000c7824 */ /* 0x040fe400078e0a59 */
[----:B------:R-:W-:Y:S01]  /*4c00*/  FFMA.FTZ R163, -R3, R163, R40 ;  /* 0x000000a303a37223 */ /* 0x000fe20000010128 */
[----:B------:R-:W-:Y:S01]  /*4c10*/  IMAD.IADD R40, R0, 0x1, -R137 ;  /* 0x0000000100287824 */ /* 0x000fe200078e0a89 */
[----:B------:R-:W-:Y:S01]  /*4c20*/  IABS R17, R17 ;  /* 0x0000001100117213 */ /* 0x000fe20000000000 */
[C---:B------:R-:W-:Y:S01]  /*4c30*/  VIADD R133, R75.reuse, 0x48 ;  /* 0x000000484b857836 */ /* 0x040fe20000000000 */
[----:B------:R-:W-:Y:S01]  /*4c40*/  IABS R33, R33 ;  /* 0x0000002100217213 */ /* 0x000fe20000000000 */
[----:B------:R-:W-:Y:S01]  /*4c50*/  VIADD R87, R75, 0x71 ;  /* 0x000000714b577836 */ /* 0x000fe20000000000 */
[----:B------:R-:W-:Y:S02]  /*4c60*/  I2FP.F32.S32 R17, R17 ;  /* 0x0000001100117245 */ /* 0x000fe40000201400 */
[----:B------:R-:W-:-:S02]  /*4c70*/  I2FP.F32.S32 R21, R21 ;  /* 0x0000001500157245 */ /* 0x000fc40000201400 */
[----:B------:R-:W-:Y:S01]  /*4c80*/  IABS R36, R36 ;  /* 0x0000002400247213 */ /* 0x000fe20000000000 */
[C---:B------:R-:W-:Y:S01]  /*4c90*/  FFMA.FTZ R108, -R3.reuse, R17, R108 ;  /* 0x00000011036c7223 */ /* 0x040fe2000001016c */
[----:B------:R-:W-:Y:S01]  /*4ca0*/  IABS R12, R12 ;  /* 0x0000000c000c7213 */ /* 0x000fe20000000000 */
[C---:B------:R-:W-:Y:S01]  /*4cb0*/  FFMA.FTZ R21, -R3.reuse, R21, R58 ;  /* 0x0000001503157223 */ /* 0x040fe2000001013a */
[----:B------:R-:W-:Y:S01]  /*4cc0*/  IABS R40, R40 ;  /* 0x0000002800287213 */ /* 0x000fe20000000000 */
[C---:B------:R-:W-:Y:S01]  /*4cd0*/  IMAD.IADD R17, R16.reuse, 0x1, -R69 ;  /* 0x0000000110117824 */ /* 0x040fe200078e0a45 */
[----:B------:R-:W-:Y:S01]  /*4ce0*/  I2FP.F32.S32 R33, R33 ;  /* 0x0000002100217245 */ /* 0x000fe20000201400 */
[C---:B------:R-:W-:Y:S01]  /*4cf0*/  IMAD.IADD R70, R16.reuse, 0x1, -R73 ;  /* 0x0000000110467824 */ /* 0x040fe200078e0a49 */
[----:B------:R-:W-:Y:S01]  /*4d00*/  I2FP.F32.S32 R36, R36 ;  /* 0x0000002400247245 */ /* 0x000fe20000201400 */
[----:B------:R-:W-:Y:S01]  /*4d10*/  IMAD.IADD R58, R16, 0x1, -R65 ;  /* 0x00000001103a7824 */ /* 0x000fe200078e0a41 */
[----:B------:R-:W-:Y:S01]  /*4d20*/  I2FP.F32.S32 R12, R12 ;  /* 0x0000000c000c7245 */ /* 0x000fe20000201400 */
[C---:B------:R-:W-:Y:S01]  /*4d30*/  FFMA.FTZ R24, -R3.reuse, R33, R24 ;  /* 0x0000002103187223 */ /* 0x040fe20000010118 */
[----:B------:R-:W-:Y:S01]  /*4d40*/  I2FP.F32.S32 R40, R40 ;  /* 0x0000002800287245 */ /* 0x000fe20000201400 */
[----:B------:R-:W-:Y:S01]  /*4d50*/  FFMA.FTZ R57, -R3, R36, R13 ;  /* 0x0000002403397223 */ /* 0x000fe2000001010d */
[----:B------:R-:W-:-:S02]  /*4d60*/  VIADD R33, R75, 0x79 ;  /* 0x000000794b217836 */ /* 0x000fc40000000000 */
[C---:B------:R-:W-:Y:S01]  /*4d70*/  FFMA.FTZ R112, -R3.reuse, R12, R112 ;  /* 0x0000000c03707223 */ /* 0x040fe20000010170 */
[----:B------:R-:W-:Y:S01]  /*4d80*/  IABS R17, R17 ;  /* 0x0000001100117213 */ /* 0x000fe20000000000 */
[--C-:B------:R-:W-:Y:S01]  /*4d90*/  IMAD.IADD R13, R0, 0x1, -R75.reuse ;  /* 0x00000001000d7824 */ /* 0x100fe200078e0a4b */
[----:B------:R-:W-:Y:S01]  /*4da0*/  IABS R70, R70 ;  /* 0x0000004600467213 */ /* 0x000fe20000000000 */
[----:B------:R-:W-:Y:S01]  /*4db0*/  IMAD.IADD R12, R16, 0x1, -R75 ;  /* 0x00000001100c7824 */ /* 0x000fe200078e0a4b */
[----:B------:R-:W-:Y:S01]  /*4dc0*/  IABS R58, R58 ;  /* 0x0000003a003a7213 */ /* 0x000fe20000000000 */
[C---:B------:R-:W-:Y:S01]  /*4dd0*/  FFMA.FTZ R157, -R3.reuse, R40, R37 ;  /* 0x00000028039d7223 */ /* 0x040fe20000010125 */
[C---:B------:R-:W-:Y:S01]  /*4de0*/  IMAD.IADD R37, R0.reuse, 0x1, -R133 ;  /* 0x0000000100257824 */ /* 0x040fe200078e0a85 */
[----:B------:R-:W-:Y:S01]  /*4df0*/  I2FP.F32.S32 R17, R17 ;  /* 0x0000001100117245 */ /* 0x000fe20000201400 */
[C---:B------:R-:W-:Y:S01]  /*4e00*/  IMAD.IADD R40, R0.reuse, 0x1, -R87 ;  /* 0x0000000100287824 */ /* 0x040fe200078e0a57 */
[----:B------:R-:W-:Y:S01]  /*4e10*/  I2FP.F32.S32 R70, R70 ;  /* 0x0000004600467245 */ /* 0x000fe20000201400 */
[----:B------:R-:W-:Y:S01]  /*4e20*/  IMAD.IADD R36, R0, 0x1, -R33 ;  /* 0x0000000100247824 */ /* 0x000fe200078e0a21 */
[----:B------:R-:W-:Y:S01]  /*4e30*/  I2FP.F32.S32 R58, R58 ;  /* 0x0000003a003a7245 */ /* 0x000fe20000201400 */
[C---:B------:R-:W-:Y:S01]  /*4e40*/  IMAD.IADD R0, R16.reuse, 0x1, -R145 ;  /* 0x0000000110007824 */ /* 0x040fe200078e0a91 */
[----:B------:R-:W-:Y:S01]  /*4e50*/  IABS R13, R13 ;  /* 0x0000000d000d7213 */ /* 0x000fe20000000000 */
[C---:B------:R-:W-:Y:S01]  /*4e60*/  IMAD.IADD R25, R16.reuse, 0x1, -R71 ;  /* 0x0000000110197824 */ /* 0x040fe200078e0a47 */
[----:B------:R-:W-:Y:S01]  /*4e70*/  IABS R12, R12 ;  /* 0x0000000c000c7213 */ /* 0x000fe20000000000 */
[C---:B------:R-:W-:Y:S01]  /*4e80*/  FFMA.FTZ R54, -R3.reuse, R17, R54 ;  /* 0x0000001103367223 */ /* 0x040fe20000010136 */
[----:B------:R-:W-:Y:S01]  /*4e90*/  I2FP.F32.S32 R13, R13 ;  /* 0x0000000d000d7245 */ /* 0x000fe20000201400 */
[C---:B------:R-:W-:Y:S01]  /*4ea0*/  FFMA.FTZ R67, -R3.reuse, R70, R67 ;  /* 0x0000004603437223 */ /* 0x040fe20000010143 */
[----:B------:R-:W-:Y:S01]  /*4eb0*/  IABS R0, R0 ;  /* 0x0000000000007213 */ /* 0x000fe20000000000 */
[----:B------:R-:W-:Y:S01]  /*4ec0*/  FFMA.FTZ R17, -R3, R58, R55 ;  /* 0x0000003a03117223 */ /* 0x000fe20000010137 */
[----:B------:R-:W-:Y:S01]  /*4ed0*/  I2FP.F32.S32 R12, R12 ;  /* 0x0000000c000c7245 */ /* 0x000fe20000201400 */
[C---:B------:R-:W-:Y:S01]  /*4ee0*/  IMAD.IADD R55, R16.reuse, 0x1, -R121 ;  /* 0x0000000110377824 */ /* 0x040fe200078e0a79 */
[----:B------:R-:W-:Y:S01]  /*4ef0*/  IABS R25, R25 ;  /* 0x0000001900197213 */ /* 0x000fe20000000000 */
[----:B------:R-:W-:Y:S01]  /*4f00*/  IMAD.IADD R68, R16, 0x1, -R153 ;  /* 0x0000000110447824 */ /* 0x000fe200078e0a99 */
[-C--:B------:R-:W-:Y:S01]  /*4f10*/  ISETP.GE.AND P0, PT, R73, R6.reuse, PT ;  /* 0x000000064900720c */ /* 0x080fe20003f06270 */
[-C--:B------:R-:W-:Y:S01]  /*4f20*/  FFMA.FTZ R64, -R3, R13.reuse, R64 ;  /* 0x0000000d03407223 */ /* 0x080fe20000010140 */
[----:B------:R-:W-:Y:S01]  /*4f30*/  ISETP.GE.AND P1, PT, R75, R6, PT ;  /* 0x000000064b00720c */ /* 0x000fe20003f26270 */
[C---:B------:R-:W-:Y:S01]  /*4f40*/  FFMA.FTZ R12, -R3.reuse, R12, R66 ;  /* 0x0000000c030c7223 */ /* 0x040fe20000010142 */
[----:B------:R-:W-:Y:S01]  /*4f50*/  I2FP.F32.S32 R0, R0 ;  /* 0x0000000000007245 */ /* 0x000fe20000201400 */
[----:B------:R-:W-:Y:S01]  /*4f60*/  FFMA.FTZ R62, -R3, R13, R62 ;  /* 0x0000000d033e7223 */ /* 0x000fe2000001013e */
[----:B------:R-:W-:-:S02]  /*4f70*/  I2FP.F32.S32 R25, R25 ;  /* 0x0000001900197245 */ /* 0x000fc40000201400 */
[----:B------:R-:W-:Y:S02]  /*4f80*/  IABS R37, R37 ;  /* 0x0000002500257213 */ /* 0x000fe40000000000 */
[----:B------:R-:W-:Y:S02]  /*4f90*/  FSEL R83, R83, -INF , !P0 ;  /* 0xff80000053537808 */ /* 0x000fe40004000000 */
[----:B------:R-:W-:Y:S02]  /*4fa0*/  FSEL R75, R67, -INF , !P0 ;  /* 0xff800000434b7808 */ /* 0x000fe40004000000 */
[----:B------:R-:W-:Y:S02]  /*4fb0*/  ISETP.GE.AND P0, PT, R65, R6, PT ;  /* 0x000000064100720c */ /* 0x000fe40003f06270 */
[----:B------:R-:W-:Y:S02]  /*4fc0*/  IABS R55, R55 ;  /* 0x0000003700377213 */ /* 0x000fe40000000000 */
[----:B------:R-:W-:Y:S01]  /*4fd0*/  IABS R68, R68 ;  /* 0x0000004400447213 */ /* 0x000fe20000000000 */
[C---:B------:R-:W-:Y:S01]  /*4fe0*/  FFMA.FTZ R59, -R3.reuse, R0, R59 ;  /* 0x00000000033b7223 */ /* 0x040fe2000001013b */
[----:B------:R-:W-:Y:S01]  /*4ff0*/  I2FP.F32.S32 R37, R37 ;  /* 0x0000002500257245 */ /* 0x000fe20000201400 */
[----:B------:R-:W-:Y:S01]  /*5000*/  FFMA.FTZ R46, -R3, R25, R46 ;  /* 0x00000019032e7223 */ /* 0x000fe2000001012e */
[----:B------:R-:W-:-:S02]  /*5010*/  FSEL R0, R64, -INF , !P1 ;  /* 0xff80000040007808 */ /* 0x000fc40004800000 */
[----:B------:R-:W-:Y:S01]  /*5020*/  FSEL R12, R12, -INF , !P1 ;  /* 0xff8000000c0c7808 */ /* 0x000fe20004800000 */
[----:B------:R-:W-:Y:S01]  /*5030*/  FFMA.FTZ R28, -R3, R37, R28 ;  /* 0x00000025031c7223 */ /* 0x000fe2000001011c */
[----:B------:R-:W-:Y:S01]  /*5040*/  FSEL R25, R52, -INF , !P0 ;  /* 0xff80000034197808 */ /* 0x000fe20004000000 */
[----:B------:R-:W-:Y:S01]  /*5050*/  IMAD.IADD R52, R16, 0x1, -R135 ;  /* 0x0000000110347824 */ /* 0x000fe200078e0a87 */
[----:B------:R-:W-:Y:S02]  /*5060*/  I2FP.F32.S32 R55, R55 ;  /* 0x0000003700377245 */ /* 0x000fe40000201400 */
[----:B------:R-:W-:Y:S02]  /*5070*/  ISETP.GE.AND P3, PT, R151, R6, PT ;  /* 0x000000069700720c */ /* 0x000fe40003f66270 */
[----:B------:R-:W-:Y:S02]  /*5080*/  I2FP.F32.S32 R68, R68 ;  /* 0x0000004400447245 */ /* 0x000fe40000201400 */
[----:B------:R-:W-:Y:S01]  /*5090*/  ISETP.GE.AND P1, PT, R69, R6, PT ;  /* 0x000000064500720c */ /* 0x000fe20003f26270 */
[C---:B------:R-:W-:Y:S01]  /*50a0*/  FFMA.FTZ R42, -R3.reuse, R55, R42 ;  /* 0x00000037032a7223 */ /* 0x040fe2000001012a */
[----:B------:R-:W-:Y:S01]  /*50b0*/  FSEL R37, R56, -INF , !P3 ;  /* 0xff80000038257808 */ /* 0x000fe20005800000 */
[----:B------:R-:W-:Y:S01]  /*50c0*/  FFMA.FTZ R13, -R3, R68, R63 ;  /* 0x00000044030d7223 */ /* 0x000fe2000001013f */
[----:B------:R-:W-:Y:S01]  /*50d0*/  FSEL R77, R77, -INF , !P1 ;  /* 0xff8000004d4d7808 */ /* 0x000fe20004800000 */
[----:B------:R-:W-:Y:S01]  /*50e0*/  IMAD.IADD R56, R16, 0x1, -R107 ;  /* 0x0000000110387824 */ /* 0x000fe200078e0a6b */
[----:B------:R-:W-:Y:S01]  /*50f0*/  FSEL R69, R54, -INF , !P1 ;  /* 0xff80000036457808 */ /* 0x000fe20004800000 */
[----:B------:R-:W-:Y:S01]  /*5100*/  IMAD.IADD R63, R16, 0x1, -R143 ;  /* 0x00000001103f7824 */ /* 0x000fe200078e0a8f */
[----:B------:R-:W-:-:S02]  /*5110*/  ISETP.GE.AND P1, PT, R121, R6, PT ;  /* 0x000000067900720c */ /* 0x000fc40003f26270 */
[----:B------:R-:W-:Y:S02]  /*5120*/  IABS R52, R52 ;  /* 0x0000003400347213 */ /* 0x000fe40000000000 */
[----:B------:R-:W-:Y:S01]  /*5130*/  FSEL R155, R42, -INF , !P1 ;  /* 0xff8000002a9b7808 */ /* 0x000fe20004800000 */
[----:B------:R-:W-:Y:S01]  /*5140*/  IMAD.IADD R42, R16, 0x1, -R99 ;  /* 0x00000001102a7824 */ /* 0x000fe200078e0a63 */
[----:B------:R-:W-:Y:S02]  /*5150*/  I2FP.F32.S32 R52, R52 ;  /* 0x0000003400347245 */ /* 0x000fe40000201400 */
[----:B------:R-:W-:Y:S02]  /*5160*/  ISETP.GE.AND P2, PT, R145, R6, PT ;  /* 0x000000069100720c */ /* 0x000fe40003f46270 */
[----:B------:R-:W-:Y:S02]  /*5170*/  IABS R56, R56 ;  /* 0x0000003800387213 */ /* 0x000fe40000000000 */
[----:B------:R-:W-:-:S02]  /*5180*/  IABS R63, R63 ;  /* 0x0000003f003f7213 */ /* 0x000fc40000000000 */
[----:B------:R-:W-:Y:S01]  /*5190*/  FSEL R21, R21, -INF , !P3 ;  /* 0xff80000015157808 */ /* 0x000fe20005800000 */
[----:B------:R-:W-:Y:S01]  /*51a0*/  FFMA.FTZ R47, -R3, R52, R47 ;  /* 0x00000034032f7223 */ /* 0x000fe2000001012f */
[----:B------:R-:W-:Y:S02]  /*51b0*/  ISETP.GE.AND P3, PT, R71, R6, PT ;  /* 0x000000064700720c */ /* 0x000fe40003f66270 */
[----:B------:R-:W-:Y:S02]  /*51c0*/  I2FP.F32.S32 R56, R56 ;  /* 0x0000003800387245 */ /* 0x000fe40000201400 */
[----:B------:R-:W-:Y:S02]  /*51d0*/  FSEL R81, R81, -INF , !P2 ;  /* 0xff80000051517808 */ /* 0x000fe40005000000 */
[----:B------:R-:W-:Y:S02]  /*51e0*/  FSEL R71, R59, -INF , !P2 ;  /* 0xff8000003b477808 */ /* 0x000fe40005000000 */
[----:B------:R-:W-:-:S02]  /*51f0*/  IABS R36, R36 ;  /* 0x0000002400247213 */ /* 0x000fc40000000000 */
[-C--:B------:R-:W-:Y:S02]  /*5200*/  ISETP.GE.AND P4, PT, R153, R6.reuse, PT ;  /* 0x000000069900720c */ /* 0x080fe40003f86270 */
[----:B------:R-:W-:Y:S02]  /*5210*/  I2FP.F32.S32 R63, R63 ;  /* 0x0000003f003f7245 */ /* 0x000fe40000201400 */
[----:B------:R-:W-:Y:S02]  /*5220*/  ISETP.GE.AND P2, PT, R135, R6, PT ;  /* 0x000000068700720c */ /* 0x000fe40003f46270 */
        /* <DEDUP_REMOVED lines=10> */
[----:B------:R-:W-:Y:S02]  /*52d0*/  FSEL R79, R79, -INF , !P5 ;  /* 0xff8000004f4f7808 */ /* 0x000fe40006800000 */
[----:B------:R-:W-:Y:S02]  /*52e0*/  FSEL R73, R62, -INF , !P5 ;  /* 0xff8000003e497808 */ /* 0x000fe40006800000 */
[----:B------:R-:W-:-:S02]  /*52f0*/  ISETP.GE.AND P4, PT, R107, R6, PT ;  /* 0x000000066b00720c */ /* 0x000fc40003f86270 */
[----:B------:R-:W-:Y:S01]  /*5300*/  FSEL R67, R44, -INF , !P2 ;  /* 0xff8000002c437808 */ /* 0x000fe20005000000 */
[C---:B------:R-:W-:Y:S01]  /*5310*/  IMAD.IADD R44, R16.reuse, 0x1, -R117 ;  /* 0x00000001102c7824 */ /* 0x040fe200078e0a75 */
[----:B------:R-:W-:Y:S01]  /*5320*/  ISETP.GE.AND P5, PT, R143, R6, PT ;  /* 0x000000068f00720c */ /* 0x000fe20003fa6270 */
[----:B------:R-:W-:Y:S01]  /*5330*/  FFMA.FTZ R35, -R3, R42, R35 ;  /* 0x0000002a03237223 */ /* 0x000fe20000010123 */
[----:B------:R-:W-:Y:S01]  /*5340*/  FSEL R65, R51, -INF , !P4 ;  /* 0xff80000033417808 */ /* 0x000fe20006000000 */
[----:B------:R-:W-:Y:S01]  /*5350*/  IMAD.IADD R51, R16, 0x1, -R139 ;  /* 0x0000000110337824 */ /* 0x000fe200078e0a8b */
[----:B------:R-:W-:Y:S01]  /*5360*/  FSEL R109, R50, -INF , !P5 ;  /* 0xff800000326d7808 */ /* 0x000fe20006800000 */
[----:B------:R-:W-:Y:S01]  /*5370*/  IMAD.IADD R50, R16, 0x1, -R141 ;  /* 0x0000000110327824 */ /* 0x000fe200078e0a8d */
[----:B------:R-:W-:Y:S02]  /*5380*/  ISETP.GE.AND P2, PT, R99, R6, PT ;  /* 0x000000066300720c */ /* 0x000fe40003f46270 */
[----:B------:R-:W-:-:S02]  /*5390*/  IABS R47, R47 ;  /* 0x0000002f002f7213 */ /* 0x000fc40000000000 */
[----:B------:R-:W-:Y:S02]  /*53a0*/  IABS R44, R44 ;  /* 0x0000002c002c7213 */ /* 0x000fe40000000000 */
[----:B------:R-:W-:Y:S02]  /*53b0*/  I2FP.F32.S32 R47, R47 ;  /* 0x0000002f002f7245 */ /* 0x000fe40000201400 */
[----:B------:R-:W-:Y:S02]  /*53c0*/  FSEL R149, R149, -INF , !P2 ;  /* 0xff80000095957808 */ /* 0x000fe40005000000 */
[----:B------:R-:W-:Y:S02]  /*53d0*/  FSEL R143, R35, -INF , !P2 ;  /* 0xff800000238f7808 */ /* 0x000fe40005000000 */
[----:B------:R-:W-:Y:S02]  /*53e0*/  IABS R51, R51 ;  /* 0x0000003300337213 */ /* 0x000fe40000000000 */
[----:B------:R-:W-:-:S02]  /*53f0*/  I2FP.F32.S32 R44, R44 ;  /* 0x0000002c002c7245 */ /* 0x000fc40000201400 */
[----:B------:R-:W-:Y:S01]  /*5400*/  ISETP.GE.AND P2, PT, R97, R6, PT ;  /* 0x000000066100720c */ /* 0x000fe20003f46270 */
[----:B------:R-:W-:Y:S01]  /*5410*/  IMAD.IADD R97, R16, 0x1, -R97 ;  /* 0x0000000110617824 */ /* 0x000fe200078e0a61 */
[----:B------:R-:W-:Y:S01]  /*5420*/  IABS R50, R50 ;  /* 0x0000003200327213 */ /* 0x000fe20000000000 */
[C---:B------:R-:W-:Y:S01]  /*5430*/  FFMA.FTZ R30, -R3.reuse, R47, R30 ;  /* 0x0000002f031e7223 */ /* 0x040fe2000001011e */
[----:B------:R-:W-:Y:S01]  /*5440*/  I2FP.F32.S32 R51, R51 ;  /* 0x0000003300337245 */ /* 0x000fe20000201400 */
[----:B------:R-:W-:Y:S01]  /*5450*/  FFMA.FTZ R34, -R3, R44, R34 ;  /* 0x0000002c03227223 */ /* 0x000fe20000010122 */
[----:B------:R-:W-:Y:S02]  /*5460*/  FSEL R163, R163, -INF , !P1 ;  /* 0xff800000a3a37808 */ /* 0x000fe40004800000 */
[----:B------:R-:W-:Y:S02]  /*5470*/  I2FP.F32.S32 R50, R50 ;  /* 0x0000003200327245 */ /* 0x000fe40000201400 */
[----:B------:R-:W-:-:S02]  /*5480*/  FSEL R201, R201, -INF , !P3 ;  /* 0xff800000c9c97808 */ /* 0x000fc40005800000 */
[----:B------:R-:W-:Y:S02]  /*5490*/  FSEL R199, R46, -INF , !P3 ;  /* 0xff8000002ec77808 */ /* 0x000fe40005800000 */
[-C--:B------:R-:W-:Y:S02]  /*54a0*/  ISETP.GE.AND P1, PT, R133, R6.reuse, PT ;  /* 0x000000068500720c */ /* 0x080fe40003f26270 */
[-C--:B------:R-:W-:Y:S02]  /*54b0*/  ISETP.GE.AND P3, PT, R117, R6.reuse, PT ;  /* 0x000000067500720c */ /* 0x080fe40003f66270 */
[----:B------:R-:W-:Y:S02]  /*54c0*/  IABS R97, R97 ;  /* 0x0000006100617213 */ /* 0x000fe40000000000 */
[----:B------:R-:W-:Y:S01]  /*54d0*/  FSEL R17, R17, -INF , !P0 ;  /* 0xff80000011117808 */ /* 0x000fe20004000000 */
[----:B------:R-:W-:Y:S01]  /*54e0*/  FFMA.FTZ R38, -R3, R51, R38 ;  /* 0x0000003303267223 */ /* 0x000fe20000010126 */
[----:B------:R-:W-:-:S02]  /*54f0*/  ISETP.GE.AND P0, PT, R141, R6, PT ;  /* 0x000000068d00720c */ /* 0x000fc40003f06270 */
[----:B------:R-:W-:Y:S01]  /*5500*/  FSEL R107, R48, -INF , !P5 ;  /* 0xff800000306b7808 */ /* 0x000fe20006800000 */
[----:B------:R-:W-:Y:S01]  /*5510*/  FFMA.FTZ R43, -R3, R50, R43 ;  /* 0x00000032032b7223 */ /* 0x000fe2000001012b */
[----:B------:R-:W-:Y:S02]  /*5520*/  ISETP.GE.AND P5, PT, R139, R6, PT ;  /* 0x000000068b00720c */ /* 0x000fe40003fa6270 */
[----:B------:R-:W-:Y:S02]  /*5530*/  FSEL R141, R30, -INF , !P1 ;  /* 0xff8000001e8d7808 */ /* 0x000fe40004800000 */
[----:B------:R-:W-:Y:S02]  /*5540*/  FSEL R139, R32, -INF , !P3 ;  /* 0xff800000208b7808 */ /* 0x000fe40005800000 */
[----:B------:R-:W-:Y:S02]  /*5550*/  FSEL R145, R34, -INF , !P3 ;  /* 0xff80000022917808 */ /* 0x000fe40005800000 */
[----:B------:R-:W-:-:S02]  /*5560*/  I2FP.F32.S32 R30, R97 ;  /* 0x00000061001e7245 */ /* 0x000fc40000201400 */
[----:B------:R-:W-:Y:S01]  /*5570*/  ISETP.GE.AND P3, PT, R41, R6, PT ;  /* 0x000000062900720c */ /* 0x000fe20003f66270 */
[----:B------:R-:W-:Y:S01]  /*5580*/  IMAD.IADD R41, R16, 0x1, -R41 ;  /* 0x0000000110297824 */ /* 0x000fe200078e0a29 */
[----:B------:R-:W-:Y:S01]  /*5590*/  FSEL R159, R159, -INF , !P5 ;  /* 0xff8000009f9f7808 */ /* 0x000fe20006800000 */
[----:B------:R-:W-:Y:S01]  /*55a0*/  FFMA.FTZ R23, -R3, R30, R23 ;  /* 0x0000001e03177223 */ /* 0x000fe20000010117 */
[----:B------:R-:W-:Y:S02]  /*55b0*/  FSEL R121, R38, -INF , !P5 ;  /* 0xff80000026797808 */ /* 0x000fe40006800000 */
[----:B------:R-:W-:Y:S01]  /*55c0*/  FSEL R151, R43, -INF , !P0 ;  /* 0xff8000002b977808 */ /* 0x000fe20004000000 */
[C---:B------:R-:W-:Y:S01]  /*55d0*/  IMAD.IADD R43, R16.reuse, 0x1, -R119 ;  /* 0x00000001102b7824 */ /* 0x040fe200078e0a77 */
[----:B------:R-:W-:Y:S01]  /*55e0*/  ISETP.GE.AND P5, PT, R119, R6, PT ;  /* 0x000000067700720c */ /* 0x000fe20003fa6270 */
[----:B------:R-:W-:Y:S01]  /*55f0*/  IMAD.IADD R48, R16, 0x1, -R137 ;  /* 0x0000000110307824 */ /* 0x000fe200078e0a89 */
[----:B------:R-:W-:-:S02]  /*5600*/  FMNMX3.FTZ R30, R0, R83, R79, !PT ;  /* 0x00000053001e7276 */ /* 0x000fc4000781004f */
[----:B------:R-:W-:Y:S02]  /*5610*/  IABS R41, R41 ;  /* 0x0000002900297213 */ /* 0x000fe40000000000 */
[----:B------:R-:W-:Y:S02]  /*5620*/  FSEL R133, R24, -INF , !P5 ;  /* 0xff80000018857808 */ /* 0x000fe40006800000 */
[----:B------:R-:W-:Y:S02]  /*5630*/  FMNMX3.FTZ R24, R30, R49, R37, !PT ;  /* 0x000000311e187276 */ /* 0x000fe40007810025 */
[----:B------:R-:W-:Y:S02]  /*5640*/  IABS R43, R43 ;  /* 0x0000002b002b7213 */ /* 0x000fe40000000000 */
[----:B------:R-:W-:Y:S01]  /*5650*/  I2FP.F32.S32 R41, R41 ;  /* 0x0000002900297245 */ /* 0x000fe20000201400 */
[----:B------:R-:W-:Y:S01]  /*5660*/  IMAD.IADD R38, R16, 0x1, -R123 ;  /* 0x0000000110267824 */ /* 0x000fe200078e0a7b */
[----:B------:R-:W-:-:S02]  /*5670*/  IABS R48, R48 ;  /* 0x0000003000307213 */ /* 0x000fc40000000000 */
[----:B------:R-:W-:Y:S02]  /*5680*/  FSEL R135, R28, -INF , !P1 ;  /* 0xff8000001c877808 */ /* 0x000fe40004800000 */
[----:B------:R-:W-:Y:S01]  /*5690*/  FMNMX3.FTZ R24, R24, R81, R77, !PT ;  /* 0x0000005118187276 */ /* 0x000fe2000781004d */
[----:B------:R-:W-:Y:S01]  /*56a0*/  FFMA.FTZ R22, -R3, R41, R22 ;  /* 0x0000002903167223 */ /* 0x000fe20000010116 */
[----:B------:R-:W-:Y:S02]  /*56b0*/  I2FP.F32.S32 R43, R43 ;  /* 0x0000002b002b7245 */ /* 0x000fe40000201400 */
[----:B------:R-:W-:Y:S01]  /*56c0*/  ISETP.GE.AND P1, PT, R95, R6, PT ;  /* 0x000000065f00720c */ /* 0x000fe20003f26270 */
[----:B------:R-:W-:Y:S01]  /*56d0*/  IMAD.IADD R95, R16, 0x1, -R95 ;  /* 0x00000001105f7824 */ /* 0x000fe200078e0a5f */
[----:B------:R-:W-:Y:S02]  /*56e0*/  I2FP.F32.S32 R48, R48 ;  /* 0x0000003000307245 */ /* 0x000fe40000201400 */
[----:B------:R-:W-:-:S02]  /*56f0*/  FSEL R203, R203, -INF , !P4 ;  /* 0xff800000cbcb7808 */ /* 0x000fc40006000000 */
[----:B------:R-:W-:Y:S02]  /*5700*/  IABS R38, R38 ;  /* 0x0000002600267213 */ /* 0x000fe40000000000 */
[----:B------:R-:W-:Y:S01]  /*5710*/  FMNMX3.FTZ R24, R24, R25, R107, !PT ;  /* 0x0000001918187276 */ /* 0x000fe2000781006b */
[C---:B------:R-:W-:Y:S01]  /*5720*/  FFMA.FTZ R26, -R3.reuse, R43, R26 ;  /* 0x0000002b031a7223 */ /* 0x040fe2000001011a */
[----:B------:R-:W-:Y:S01]  /*5730*/  FFMA.FTZ R39, -R3, R48, R39 ;  /* 0x0000003003277223 */ /* 0x000fe20000010127 */
[----:B------:R-:W-:Y:S02]  /*5740*/  IABS R95, R95 ;  /* 0x0000005f005f7213 */ /* 0x000fe40000000000 */
[----:B------:R-:W-:Y:S02]  /*5750*/  FSEL R117, R22, -INF , !P3 ;  /* 0xff80000016757808 */ /* 0x000fe40005800000 */
[----:B------:R-:W-:Y:S02]  /*5760*/  ISETP.GE.AND P4, PT, R137, R6, PT ;  /* 0x000000068900720c */ /* 0x000fe40003f86270 */
[----:B------:R-:W-:-:S02]  /*5770*/  I2FP.F32.S32 R38, R38 ;  /* 0x0000002600267245 */ /* 0x000fc40000201400 */
[----:B------:R-:W-:Y:S02]  /*5780*/  FMNMX3.FTZ R22, R24, R203, R201, !PT ;  /* 0x000000cb18167276 */ /* 0x000fe400078100c9 */
        /* <DEDUP_REMOVED lines=8> */
[-C--:B------:R-:W-:Y:S02]  /*5810*/  ISETP.GE.AND P5, PT, R53, R6.reuse, PT ;  /* 0x000000063500720c */ /* 0x080fe40003fa6270 */
[----:B------:R-:W-:Y:S02]  /*5820*/  FMNMX3.FTZ R20, R22, R67, R163, !PT ;  /* 0x0000004316147276 */ /* 0x000fe400078100a3 */
[----:B------:R-:W-:Y:S01]  /*5830*/  ISETP.GE.AND P4, PT, R91, R6, PT ;  /* 0x000000065b00720c */ /* 0x000fe20003f86270 */
[----:B------:R-:W-:Y:S01]  /*5840*/  IMAD.IADD R91, R16, 0x1, -R91 ;  /* 0x00000001105b7824 */ /* 0x000fe200078e0a5b */
[----:B------:R-:W-:Y:S01]  /*5850*/  FMNMX3.FTZ R22, R12, R75, R73, !PT ;  /* 0x0000004b0c167276 */ /* 0x000fe20007810049 */
[----:B------:R-:W-:Y:S01]  /*5860*/  FFMA.FTZ R18, -R3, R95, R18 ;  /* 0x0000005f03127223 */ /* 0x000fe20000010112 */
[----:B------:R-:W-:-:S02]  /*5870*/  FSEL R59, R2, -INF , !P5 ;  /* 0xff800000023b7808 */ /* 0x000fc40006800000 */
[----:B------:R-:W-:Y:S02]  /*5880*/  FMNMX3.FTZ R2, R22, R13, R21, !PT ;  /* 0x0000000d16027276 */ /* 0x000fe40007810015 */
[----:B------:R-:W-:Y:S02]  /*5890*/  FSEL R147, R147, -INF , !P0 ;  /* 0xff80000093937808 */ /* 0x000fe40004000000 */
[----:B------:R-:W-:Y:S02]  /*58a0*/  FSEL R137, R31, -INF , !P0 ;  /* 0xff8000001f897808 */ /* 0x000fe40004000000 */
[----:B------:R-:W-:Y:S01]  /*58b0*/  ISETP.GE.AND P0, PT, R93, R6, PT ;  /* 0x000000065d00720c */ /* 0x000fe20003f06270 */
[----:B------:R-:W-:Y:S01]  /*58c0*/  IMAD.IADD R93, R16, 0x1, -R93 ;  /* 0x00000001105d7824 */ /* 0x000fe200078e0a5d */
[----:B------:R-:W-:Y:S02]  /*58d0*/  IABS R91, R91 ;  /* 0x0000005b005b7213 */ /* 0x000fe40000000000 */
[----:B------:R-:W-:-:S02]  /*58e0*/  FMNMX3.FTZ R20, R20, R161, R159, !PT ;  /* 0x000000a114147276 */ /* 0x000fc4000781009f */
[----:B------:R-:W-:Y:S01]  /*58f0*/  FSEL R55, R18, -INF , !P1 ;  /* 0xff80000012377808 */ /* 0x000fe20004800000 */
[----:B------:R-:W-:Y:S01]  /*5900*/  IMAD.IADD R18, R16, 0x1, -R53 ;  /* 0x0000000110127824 */ /* 0x000fe200078e0a35 */
[----:B------:R-:W-:Y:S02]  /*5910*/  FMNMX3.FTZ R2, R2, R71, R69, !PT ;  /* 0x0000004702027276 */ /* 0x000fe40007810045 */
[----:B------:R-:W-:Y:S02]  /*5920*/  I2FP.F32.S32 R28, R91 ;  /* 0x0000005b001c7245 */ /* 0x000fe40000201400 */
[----:B------:R-:W-:Y:S02]  /*5930*/  FMNMX3.FTZ R20, R20, R157, R139, !PT ;  /* 0x0000009d14147276 */ /* 0x000fe4000781008b */
[----:B------:R-:W-:Y:S02]  /*5940*/  IABS R93, R93 ;  /* 0x0000005d005d7213 */ /* 0x000fe40000000000 */
[----:B------:R-:W-:Y:S01]  /*5950*/  FMNMX3.FTZ R2, R2, R17, R109, !PT ;  /* 0x0000001102027276 */ /* 0x000fe2000781006d */
[----:B------:R-:W-:Y:S01]  /*5960*/  FFMA.FTZ R27, -R3, R28, R27 ;  /* 0x0000001c031b7223 */ /* 0x000fe2000001011b */
[----:B------:R-:W-:-:S02]  /*5970*/  IABS R18, R18 ;  /* 0x0000001200127213 */ /* 0x000fc40000000000 */
[----:B------:R-:W-:Y:S02]  /*5980*/  FMNMX3.FTZ R20, R20, R149, R135, !PT ;  /* 0x0000009514147276 */ /* 0x000fe40007810087 */
[----:B------:R-:W-:Y:S02]  /*5990*/  I2FP.F32.S32 R28, R93 ;  /* 0x0000005d001c7245 */ /* 0x000fe40000201400 */
[----:B------:R-:W-:Y:S02]  /*59a0*/  FMNMX3.FTZ R2, R2, R65, R199, !PT ;  /* 0x0000004102027276 */ /* 0x000fe400078100c7 */
[----:B------:R-:W-:Y:S02]  /*59b0*/  I2FP.F32.S32 R18, R18 ;  /* 0x0000001200127245 */ /* 0x000fe40000201400 */
[----:B------:R-:W-:Y:S02]  /*59c0*/  FSEL R131, R131, -INF , !P4 ;  /* 0xff80000083837808 */ /* 0x000fe40006000000 */
[----:B------:R-:W-:-:S02]  /*59d0*/  FSEL R129, R129, -INF , !P3 ;  /* 0xff80000081817808 */ /* 0x000fc40005800000 */
[----:B------:R-:W-:Y:S01]  /*59e0*/  FMNMX3.FTZ R20, R20, R147, R133, !PT ;  /* 0x0000009314147276 */ /* 0x000fe20007810085 */
[C---:B------:R-:W-:Y:S01]  /*59f0*/  FFMA.FTZ R19, -R3.reuse, R28, R19 ;  /* 0x0000001c03137223 */ /* 0x040fe20000010113 */
[----:B------:R-:W-:Y:S02]  /*5a00*/  FMNMX3.FTZ R2, R2, R183, R155, !PT ;  /* 0x000000b702027276 */ /* 0x000fe4000781009b */
[----:B------:R-:W-:Y:S01]  /*5a10*/  IABS R40, R40 ;  /* 0x0000002800287213 */ /* 0x000fe20000000000 */
[----:B------:R-:W-:Y:S01]  /*5a20*/  FFMA.FTZ R14, -R3, R18, R14 ;  /* 0x00000012030e7223 */ /* 0x000fe2000001010e */
[----:B------:R-:W-:Y:S02]  /*5a30*/  FSEL R127, R127, -INF , !P2 ;  /* 0xff8000007f7f7808 */ /* 0x000fe40005000000 */
[----:B------:R-:W-:Y:S02]  /*5a40*/  FMNMX3.FTZ R20, R20, R131, R129, !PT ;  /* 0x0000008314147276 */ /* 0x000fe40007810081 */
[----:B------:R-:W-:-:S02]  /*5a50*/  FMNMX3.FTZ R18, R2, R151, R121, !PT ;  /* 0x0000009702127276 */ /* 0x000fc40007810079 */
[----:B------:R-:W-:Y:S02]  /*5a60*/  I2FP.F32.S32 R40, R40 ;  /* 0x0000002800287245 */ /* 0x000fe40000201400 */
[----:B------:R-:W-:Y:S02]  /*5a70*/  FSEL R119, R27, -INF , !P4 ;  /* 0xff8000001b777808 */ /* 0x000fe40006000000 */
[----:B------:R-:W-:Y:S01]  /*5a80*/  FSEL R41, R19, -INF , !P0 ;  /* 0xff80000013297808 */ /* 0x000fe20004000000 */
[----:B------:R-:W-:Y:S01]  /*5a90*/  IMAD.IADD R19, R16, 0x1, -R45 ;  /* 0x0000000110137824 */ /* 0x000fe200078e0a2d */
[----:B------:R-:W-:Y:S01]  /*5aa0*/  ISETP.GE.AND P4, PT, R45, R6, PT ;  /* 0x000000062d00720c */ /* 0x000fe20003f86270 */
[----:B------:R-:W-:Y:S01]  /*5ab0*/  FFMA.FTZ R40, -R3, R40, R113 ;  /* 0x0000002803287223 */ /* 0x000fe20000010171 */
[----:B------:R-:W-:Y:S02]  /*5ac0*/  ISETP.GE.AND P3, PT, R89, R6, PT ;  /* 0x000000065900720c */ /* 0x000fe40003f66270 */
[----:B------:R-:W-:-:S02]  /*5ad0*/  FSEL R61, R61, -INF , !P0 ;  /* 0xff8000003d3d7808 */ /* 0x000fc40004000000 */
[----:B------:R-:W-:Y:S01]  /*5ae0*/  FMNMX3.FTZ R20, R20, R127, R63, !PT ;  /* 0x0000007f14147276 */ /* 0x000fe2000781003f */
[----:B------:R-:W-:Y:S01]  /*5af0*/  IMAD.IADD R89, R16, 0x1, -R89 ;  /* 0x0000000110597824 */ /* 0x000fe200078e0a59 */
[----:B------:R-:W-:Y:S02]  /*5b00*/  FMNMX3.FTZ R18, R18, R153, R145, !PT ;  /* 0x0000009912127276 */ /* 0x000fe40007810091 */
[----:B------:R-:W-:Y:S02]  /*5b10*/  FSEL R113, R23, -INF , !P2 ;  /* 0xff80000017717808 */ /* 0x000fe40005000000 */
[----:B------:R-:W-:Y:S02]  /*5b20*/  FSEL R57, R57, -INF , !P4 ;  /* 0xff80000039397808 */ /* 0x000fe40006000000 */
[----:B------:R-:W-:Y:S02]  /*5b30*/  FSEL R42, R112, -INF , !P3 ;  /* 0xff800000702a7808 */ /* 0x000fe40005800000 */
[----:B------:R-:W-:-:S02]  /*5b40*/  FMNMX3.FTZ R20, R20, R61, R59, !PT ;  /* 0x0000003d14147276 */ /* 0x000fc4000781003b */
[-C--:B------:R-:W-:Y:S01]  /*5b50*/  ISETP.GE.AND P2, PT, R87, R6.reuse, PT ;  /* 0x000000065700720c */ /* 0x080fe20003f46270 */
[C---:B------:R-:W-:Y:S01]  /*5b60*/  IMAD.IADD R87, R16.reuse, 0x1, -R87 ;  /* 0x0000000110577824 */ /* 0x040fe200078e0a57 */
[-C--:B------:R-:W-:Y:S01]  /*5b70*/  ISETP.GE.AND P1, PT, R85, R6.reuse, PT ;  /* 0x000000065500720c */ /* 0x080fe20003f26270 */
[----:B------:R-:W-:Y:S01]  /*5b80*/  IMAD.IADD R85, R16, 0x1, -R85 ;  /* 0x0000000110557824 */ /* 0x000fe200078e0a55 */
[----:B------:R-:W-:Y:S02]  /*5b90*/  IABS R19, R19 ;  /* 0x0000001300137213 */ /* 0x000fe40000000000 */
[----:B------:R-:W-:Y:S02]  /*5ba0*/  FMNMX3.FTZ R18, R18, R143, R141, !PT ;  /* 0x0000008f12127276 */ /* 0x000fe4000781008d */
[----:B------:R-:W-:Y:S02]  /*5bb0*/  IABS R89, R89 ;  /* 0x0000005900597213 */ /* 0x000fe40000000000 */
[----:B------:R-:W-:Y:S01]  /*5bc0*/  FMNMX3.FTZ R23, R20, R57, R42, !PT ;  /* 0x0000003914177276 */ /* 0x000fe2000781002a */
[----:B------:R-:W-:Y:S01]  /*5bd0*/  IMAD.IADD R16, R16, 0x1, -R33 ;  /* 0x0000000110107824 */ /* 0x000fe200078e0a21 */
[----:B------:R-:W-:-:S02]  /*5be0*/  ISETP.GE.AND P0, PT, R33, R6, PT ;  /* 0x000000062100720c */ /* 0x000fc40003f06270 */
[----:B------:R-:W-:Y:S02]  /*5bf0*/  FSEL R40, R40, -INF , !P2 ;  /* 0xff80000028287808 */ /* 0x000fe40005000000 */
[----:B------:R-:W-:Y:S02]  /*5c00*/  FSEL R38, R108, -INF , !P1 ;  /* 0xff8000006c267808 */ /* 0x000fe40004800000 */
[----:B------:R-:W-:Y:S02]  /*5c10*/  I2FP.F32.S32 R20, R19 ;  /* 0x0000001300147245 */ /* 0x000fe40000201400 */
[----:B------:R-:W-:Y:S02]  /*5c20*/  FMNMX3.FTZ R18, R18, R137, R123, !PT ;  /* 0x0000008912127276 */ /* 0x000fe4000781007b */
[----:B------:R-:W-:Y:S02]  /*5c30*/  IABS R87, R87 ;  /* 0x0000005700577213 */ /* 0x000fe40000000000 */
[----:B------:R-:W-:-:S02]  /*5c40*/  IABS R85, R85 ;  /* 0x0000005500557213 */ /* 0x000fc40000000000 */
[----:B------:R-:W-:Y:S01]  /*5c50*/  I2FP.F32.S32 R89, R89 ;  /* 0x0000005900597245 */ /* 0x000fe20000201400 */
[----:B------:R-:W-:Y:S01]  /*5c60*/  FFMA.FTZ R15, -R3, R20, R15 ;  /* 0x00000014030f7223 */ /* 0x000fe2000001010f */
[----:B------:R-:W-:Y:S02]  /*5c70*/  FSEL R36, R36, -INF , !P0 ;  /* 0xff80000024247808 */ /* 0x000fe40004000000 */
[----:B------:R-:W-:Y:S02]  /*5c80*/  FMNMX3.FTZ R23, R23, R40, R38, !PT ;  /* 0x0000002817177276 */ /* 0x000fe40007810026 */
[----:B------:R-:W-:Y:S01]  /*5c90*/  FMNMX3.FTZ R18, R18, R119, R117, !PT ;  /* 0x0000007712127276 */ /* 0x000fe20007810075 */
[----:B------:R-:W-:Y:S01]  /*5ca0*/  FFMA.FTZ R39, -R3, R89, R114 ;  /* 0x0000005903277223 */ /* 0x000fe20000010172 */
[----:B------:R-:W-:Y:S02]  /*5cb0*/  IABS R16, R16 ;  /* 0x0000001000107213 */ /* 0x000fe40000000000 */
[----:B------:R-:W-:-:S02]  /*5cc0*/  I2FP.F32.S32 R20, R87 ;  /* 0x0000005700147245 */ /* 0x000fc40000201400 */
[----:B------:R-:W-:Y:S02]  /*5cd0*/  I2FP.F32.S32 R85, R85 ;  /* 0x0000005500557245 */ /* 0x000fe40000201400 */
[----:B------:R-:W-:Y:S02]  /*5ce0*/  FMNMX.FTZ R23, R36, R23, !PT ;  /* 0x0000001724177209 */ /* 0x000fe40007810000 */
[----:B------:R-:W-:Y:S02]  /*5cf0*/  FSEL R45, R14, -INF , !P5 ;  /* 0xff8000000e2d7808 */ /* 0x000fe40006800000 */
[----:B------:R-:W-:Y:S01]  /*5d00*/  FMNMX3.FTZ R18, R18, R113, R55, !PT ;  /* 0x0000007112127276 */ /* 0x000fe20007810037 */
[C---:B------:R-:W-:Y:S01]  /*5d10*/  FFMA.FTZ R20, -R3.reuse, R20, R115 ;  /* 0x0000001403147223 */ /* 0x040fe20000010173 */
[----:B------:R-:W-:Y:S01]  /*5d20*/  I2FP.F32.S32 R16, R16 ;  /* 0x0000001000107245 */ /* 0x000fe20000201400 */
[----:B------:R-:W-:Y:S01]  /*5d30*/  FFMA.FTZ R33, -R3, R85, R110 ;  /* 0x0000005503217223 */ /* 0x000fe2000001016e */
[----:B------:R-:W-:Y:S01]  /*5d40*/  FSEL R53, R15, -INF , !P4 ;  /* 0xff8000000f357808 */ /* 0x000fe20006000000 */
[----:B------:R-:W1:Y:S01]  /*5d50*/  SHFL.BFLY PT, R2, R23, 0x2, 0x1f ;  /* 0x0c401f0017027f89 */ /* 0x000e6200000e0000 */
        /* <DEDUP_REMOVED lines=8> */
[----:B------:R-:W-:-:S05]  /*5de0*/  FMNMX.FTZ R19, R31, R18, !PT ;  /* 0x000000121f137209 */ /* 0x000fca0007810000 */
        /* <DEDUP_REMOVED lines=9> */
[----:B------:R-:W-:-:S04]  /*5e80*/  IMAD.IADD R170, R125, 0x1, R8 ;  /* 0x000000017daa7824 */ /* 0x000fc800078e0208 */
[----:B------:R-:W-:Y:S01]  /*5e90*/  FFMA.FTZ R51, R0, R29, -R46 ;  /* 0x0000001d00337223 */ /* 0x000fe2000001082e */
[----:B---3--:R-:W-:Y:S01]  /*5ea0*/  FMNMX.FTZ R0, R14, R15, !PT ;  /* 0x0000000f0e007209 */ /* 0x008fe20007810000 */
[----:B------:R-:W-:-:S03]  /*5eb0*/  IMAD R170, R170, 0x2, R9 ;  /* 0x00000002aaaa7824 */ /* 0x000fc600078e0209 */
[----:B------:R-:W-:Y:S01]  /*5ec0*/  FSETP.NEU.FTZ.AND P0, PT, R0, -INF , PT ;  /* 0xff8000000000780b */ /* 0x000fe20003f1d000 */
[----:B------:R-:W-:Y:S01]  /*5ed0*/  FMUL.FTZ R28, R29, R0 ;  /* 0x000000001d1c7220 */ /* 0x000fe20000410000 */
[----:B------:R-:W-:Y:S02]  /*5ee0*/  IMAD.IADD R166, R5, 0x1, R170 ;  /* 0x0000000105a67824 */ /* 0x000fe400078e02aa */
[-C--:B------:R-:W-:Y:S01]  /*5ef0*/  FFMA.FTZ R43, R49, R29.reuse, -R46 ;  /* 0x0000001d312b7223 */ /* 0x080fe2000001082e */
[----:B------:R-:W-:Y:S02]  /*5f00*/  IMAD.IADD R165, R7, 0x1, R170 ;  /* 0x0000000107a57824 */ /* 0x000fe400078e02aa */
[-CC-:B------:R-:W-:Y:S01]  /*5f10*/  FFMA.FTZ R50, R83, R29.reuse, -R46.reuse ;  /* 0x0000001d53327223 */ /* 0x180fe2000001082e */
[----:B------:R-:W-:Y:S01]  /*5f20*/  FSEL R28, R28, RZ, P0 ;  /* 0x000000ff1c1c7208 */ /* 0x000fe20000000000 */
[-CC-:B------:R-:W-:Y:S01]  /*5f30*/  FFMA.FTZ R44, R79, R29.reuse, -R46.reuse ;  /* 0x0000001d4f2c7223 */ /* 0x180fe2000001082e */
[-C--:B------:R-:W-:Y:S01]  /*5f40*/  FFMA.FTZ R32, R81, R29.reuse, -R46 ;  /* 0x0000001d51207223 */ /* 0x080fe2000001082e */
[----:B------:R-:W-:Y:S01]  /*5f50*/  IMAD.IADD R164, R5, 0x1, R165 ;  /* 0x0000000105a47824 */ /* 0x000fe200078e02a5 */
[----:B------:R-:W-:Y:S01]  /*5f60*/  LDSM.16.MT88.4 R92, [R170+0x6000] ;  /* 0x00600000aa5c783b */ /* 0x000fe20000004200 */
[-CC-:B------:R-:W-:Y:S01]  /*5f70*/  FFMA.FTZ R48, R75, R29.reuse, -R28.reuse ;  /* 0x0000001d4b307223 */ /* 0x180fe2000001081c */
[----:B------:R-:W-:-:S02]  /*5f80*/  FFMA.FTZ R47, R73, R29, -R28 ;  /* 0x0000001d492f7223 */ /* 0x000fc4000001081c */
[----:B------:R-:W1:Y:S01]  /*5f90*/  LDSM.16.MT88.4 R72, [R166+0x6000] ;  /* 0x00600000a648783b */ /* 0x000e620000004200 */
[-CC-:B------:R-:W-:Y:S01]  /*5fa0*/  FFMA.FTZ R49, R12, R29.reuse, -R28.reuse ;  /* 0x0000001d0c317223 */ /* 0x180fe2000001081c */
[-CC-:B------:R-:W-:Y:S02]  /*5fb0*/  FFMA.FTZ R52, R13, R29.reuse, -R28.reuse ;  /* 0x0000001d0d347223 */ /* 0x180fe4000001081c */
[----:B------:R-:W2:Y:S04]  /*5fc0*/  LDSM.16.MT88.4 R80, [R165+0x6000] ;  /* 0x00600000a550783b */ /* 0x000ea80000004200 */
[----:B------:R-:W3:Y:S01]  /*5fd0*/  LDSM.16.MT88.4 R12, [R164+0x6000] ;  /* 0x00600000a40c783b */ /* 0x000ee20000004200 */
[----:B------:R-:W-:Y:S01]  /*5fe0*/  MUFU.EX2 R51, R51 ;  /* 0x0000003300337308 */ /* 0x000fe20000000800 */
[----:B------:R-:W-:-:S02]  /*5ff0*/  FFMA.FTZ R34, R21, R29, -R28 ;  /* 0x0000001d15227223 */ /* 0x000fc4000001081c */
[----:B------:R-:W4:Y:S05]  /*6000*/  LDSM.16.MT88.4 R20, [R166+0x6800] ;  /* 0x00680000a614783b */ /* 0x000f2a0000004200 */
[----:B------:R-:W5:Y:S08]  /*6010*/  MUFU.EX2 R50, R50 ;  /* 0x0000003200327308 */ /* 0x000f700000000800 */
[----:B------:R-:W-:Y:S08]  /*6020*/  MUFU.EX2 R44, R44 ;  /* 0x0000002c002c7308 */ /* 0x000ff00000000800 */
[----:B------:R-:W1:Y:S08]  /*6030*/  MUFU.EX2 R43, R43 ;  /* 0x0000002b002b7308 */ /* 0x000e700000000800 */
[----:B------:R-:W-:Y:S08]  /*6040*/  MUFU.EX2 R49, R49 ;  /* 0x0000003100317308 */ /* 0x000ff00000000800 */
[----:B------:R-:W2:Y:S08]  /*6050*/  MUFU.EX2 R48, R48 ;  /* 0x0000003000307308 */ /* 0x000eb00000000800 */
[----:B------:R-:W-:Y:S08]  /*6060*/  MUFU.EX2 R47, R47 ;  /* 0x0000002f002f7308 */ /* 0x000ff00000000800 */
[----:B------:R-:W3:Y:S01]  /*6070*/  MUFU.EX2 R52, R52 ;  /* 0x0000003400347308 */ /* 0x000ee20000000800 */
[-CC-:B------:R-:W-:Y:S01]  /*6080*/  FFMA.FTZ R37, R37, R29.reuse, -R46.reuse ;  /* 0x0000001d25257223 */ /* 0x180fe2000001082e */
[-CC-:B------:R-:W-:Y:S01]  /*6090*/  FFMA.FTZ R30, R77, R29.reuse, -R46.reuse ;  /* 0x0000001d4d1e7223 */ /* 0x180fe2000001082e */
[-C--:B------:R-:W-:Y:S01]  /*60a0*/  FFMA.FTZ R7, R25, R29.reuse, -R46 ;  /* 0x0000001d19077223 */ /* 0x080fe2000001082e */
[-CC-:B------:R-:W-:Y:S01]  /*60b0*/  FFMA.FTZ R9, R71, R29.reuse, -R28.reuse ;  /* 0x0000001d47097223 */ /* 0x180fe2000001081c */
[-CC-:B------:R-:W-:Y:S01]  /*60c0*/  FFMA.FTZ R8, R69, R29.reuse, -R28.reuse ;  /* 0x0000001d45087223 */ /* 0x180fe2000001081c */
[----:B------:R-:W-:Y:S01]  /*60d0*/  FFMA.FTZ R5, R17, R29, -R28 ;  /* 0x0000001d11057223 */ /* 0x000fe2000001081c */
[----:B-----5:R-:W-:-:S02]  /*60e0*/  F2FP.F16.F32.PACK_AB R84, R50, R51 ;  /* 0x000000333254723e */ /* 0x020fc400000000ff */
[----:B-1----:R-:W-:Y:S02]  /*60f0*/  F2FP.F16.F32.PACK_AB R86, R43, R44 ;  /* 0x0000002c2b56723e */ /* 0x002fe400000000ff */
[----:B--2---:R-:W-:Y:S01]  /*6100*/  F2FP.F16.F32.PACK_AB R85, R48, R49 ;  /* 0x000000313055723e */ /* 0x004fe200000000ff */
[----:B------:R-:W-:Y:S01]  /*6110*/  MUFU.EX2 R37, R37 ;  /* 0x0000002500257308 */ /* 0x000fe20000000800 */
[----:B------:R-:W1:Y:S01]  /*6120*/  LDSM.16.MT88.4 R16, [R165+0x6800] ;  /* 0x00680000a510783b */ /* 0x000e620000004200 */
[----:B---3--:R-:W-:-:S03]  /*6130*/  F2FP.F16.F32.PACK_AB R87, R52, R47 ;  /* 0x0000002f3457723e */ /* 0x008fc600000000ff */
[----:B------:R-:W2:Y:S03]  /*6140*/  LDSM.16.MT88.4 R24, [R170+0x6800] ;  /* 0x00680000aa18783b */ /* 0x000ea60000004200 */
[----:B------:R-:W3:Y:S01]  /*6150*/  MUFU.EX2 R32, R32 ;  /* 0x0000002000207308 */ /* 0x000ee20000000800 */
[C---:B------:R-:W-:Y:S07]  /*6160*/  HMMA.16816.F32 R68, R84.reuse, R72, RZ ;  /* 0x000000485444723c */ /* 0x040fee00000018ff */
[----:B------:R-:W-:Y:S01]  /*6170*/  MUFU.EX2 R30, R30 ;  /* 0x0000001e001e7308 */ /* 0x000fe20000000800 */
[C---:B------:R-:W-:Y:S07]  /*6180*/  HMMA.16816.F32 R72, R84.reuse, R74, RZ ;  /* 0x0000004a5448723c */ /* 0x040fee00000018ff */
[----:B------:R-:W-:Y:S08]  /*6190*/  MUFU.EX2 R7, R7 ;  /* 0x0000000700077308 */ /* 0x000ff00000000800 */
[----:B------:R-:W-:Y:S08]  /*61a0*/  MUFU.EX2 R34, R34 ;  /* 0x0000002200227308 */ /* 0x000ff00000000800 */
[----:B------:R-:W5:Y:S08]  /*61b0*/  MUFU.EX2 R9, R9 ;  /* 0x0000000900097308 */ /* 0x000f700000000800 */
[----:B------:R-:W-:Y:S08]  /*61c0*/  MUFU.EX2 R8, R8 ;  /* 0x0000000800087308 */ /* 0x000ff00000000800 */
[----:B------:R-:W4:Y:S01]  /*61d0*/  MUFU.EX2 R5, R5 ;  /* 0x0000000500057308 */ /* 0x000f220000000800 */
[C---:B------:R-:W-:Y:S08]  /*61e0*/  HMMA.16816.F32 R96, R84.reuse, R92, RZ ;  /* 0x0000005c5460723c */ /* 0x040ff000000018ff */
[C---:B------:R-:W-:Y:S08]  /*61f0*/  HMMA.16816.F32 R76, R84.reuse, R80, RZ ;  /* 0x00000050544c723c */ /* 0x040ff000000018ff */
[C---:B------:R-:W-:Y:S08]  /*6200*/  HMMA.16816.F32 R92, R84.reuse, R94, RZ ;  /* 0x0000005e545c723c */ /* 0x040ff000000018ff */
[C---:B------:R-:W-:Y:S08]  /*6210*/  HMMA.16816.F32 R80, R84.reuse, R82, RZ ;  /* 0x000000525450723c */ /* 0x040ff000000018ff */
[----:B------:R-:W-:Y:S01]  /*6220*/  HMMA.16816.F32 R88, R84, R12, RZ ;  /* 0x0000000c5458723c */ /* 0x000fe200000018ff */
[----:B---3--:R-:W-:-:S02]  /*6230*/  F2FP.F16.F32.PACK_AB R12, R32, R37 ;  /* 0x00000025200c723e */ /* 0x008fc400000000ff */
[----:B-----5:R-:W-:-:S05]  /*6240*/  F2FP.F16.F32.PACK_AB R13, R9, R34 ;  /* 0x00000022090d723e */ /* 0x020fca00000000ff */
[----:B------:R-:W-:Y:S01]  /*6250*/  HMMA.16816.F32 R84, R84, R14, RZ ;  /* 0x0000000e5454723c */ /* 0x000fe200000018ff */
[----:B------:R-:W-:Y:S02]  /*6260*/  F2FP.F16.F32.PACK_AB R14, R7, R30 ;  /* 0x0000001e070e723e */ /* 0x000fe400000000ff */
[----:B----4-:R-:W-:-:S07]  /*6270*/  F2FP.F16.F32.PACK_AB R15, R5, R8 ;  /* 0x00000008050f723e */ /* 0x010fce00000000ff */
[C---:B------:R-:W-:Y:S08]  /*6280*/  HMMA.16816.F32 R68, R12.reuse, R20, R68 ;  /* 0x000000140c44723c */ /* 0x040ff00000001844 */
[C---:B------:R-:W-:Y:S01]  /*6290*/  HMMA.16816.F32 R72, R12.reuse, R22, R72 ;  /* 0x000000160c48723c */ /* 0x040fe20000001848 */
[----:B------:R-:W3:Y:S07]  /*62a0*/  LDSM.16.MT88.4 R20, [R164+0x6800] ;  /* 0x00680000a414783b */ /* 0x000eee0000004200 */
[C---:B-1----:R-:W-:Y:S08]  /*62b0*/  HMMA.16816.F32 R76, R12.reuse, R16, R76 ;  /* 0x000000100c4c723c */ /* 0x042ff0000000184c */
[C---:B------:R-:W-:Y:S01]  /*62c0*/  HMMA.16816.F32 R80, R12.reuse, R18, R80 ;  /* 0x000000120c50723c */ /* 0x040fe20000001850 */
[----:B------:R-:W1:Y:S01]  /*62d0*/  LDSM.16.MT88.4 R16, [R170+0x7000] ;  /* 0x00700000aa10783b */ /* 0x000e620000004200 */
        /* <DEDUP_REMOVED lines=8> */
[----:B------:R-:W-:Y:S01]  /*6360*/  MUFU.EX2 R107, R107 ;  /* 0x0000006b006b7308 */ /* 0x000fe20000000800 */
[C---:B--2---:R-:W-:Y:S07]  /*6370*/  HMMA.16816.F32 R96, R12.reuse, R24, R96 ;  /* 0x000000180c60723c */ /* 0x044fee0000001860 */
[----:B------:R-:W2:Y:S01]  /*6380*/  MUFU.EX2 R58, R58 ;  /* 0x0000003a003a7308 */ /* 0x000ea20000000800 */
[C---:B---3--:R-:W-:Y:S07]  /*6390*/  HMMA.16816.F32 R88, R12.reuse, R20, R88 ;  /* 0x000000140c58723c */ /* 0x048fee0000001858 */
[----:B------:R-:W-:Y:S01]  /*63a0*/  MUFU.EX2 R54, R54 ;  /* 0x0000003600367308 */ /* 0x000fe20000000800 */
[C---:B------:R-:W-:Y:S01]  /*63b0*/  HMMA.16816.F32 R84, R12.reuse, R22, R84 ;  /* 0x000000160c54723c */ /* 0x040fe20000001854 */
[----:B------:R-:W3:Y:S06]  /*63c0*/  LDSM.16.MT88.4 R20, [R165+0x7000] ;  /* 0x00700000a514783b */ /* 0x000eec0000004200 */
[----:B------:R-:W4:Y:S08]  /*63d0*/  MUFU.EX2 R67, R67 ;  /* 0x0000004300437308 */ /* 0x000f300000000800 */
[----:B------:R-:W-:Y:S01]  /*63e0*/  MUFU.EX2 R109, R109 ;  /* 0x0000006d006d7308 */ /* 0x000fe20000000800 */
[----:B------:R-:W-:Y:S07]  /*63f0*/  HMMA.16816.F32 R92, R12, R26, R92 ;  /* 0x0000001a0c5c723c */ /* 0x000fee000000185c */
[----:B------:R-:W5:Y:S08]  /*6400*/  MUFU.EX2 R60, R60 ;  /* 0x0000003c003c7308 */ /* 0x000f700000000800 */
[----:B------:R-:W-:Y:S08]  /*6410*/  MUFU.EX2 R65, R65 ;  /* 0x0000004100417308 */ /* 0x000ff00000000800 */
[----:B------:R-:W1:Y:S01]  /*6420*/  MUFU.EX2 R56, R56 ;  /* 0x0000003800387308 */ /* 0x000e620000000800 */
[----:B--2---:R-:W-:Y:S01]  /*6430*/  F2FP.F16.F32.PACK_AB R12, R58, R107 ;  /* 0x0000006b3a0c723e */ /* 0x004fe200000000ff */
[----:B------:R-:W-:Y:S01]  /*6440*/  LDSM.16.MT88.4 R24, [R166+0x7000] ;  /* 0x00700000a618783b */ /* 0x000fe20000004200 */
[----:B----4-:R-:W-:-:S02]  /*6450*/  F2FP.F16.F32.PACK_AB R14, R67, R54 ;  /* 0x00000036430e723e */ /* 0x010fc400000000ff */
        /* <DEDUP_REMOVED lines=28> */
[----:B------:R-:W-:Y:S01]  /*6620*/  HMMA.16816.F32 R72, R12, R26, R72 ;  /* 0x0000001a0c48723c */ /* 0x000fe20000001848 */
[----:B---3--:R-:W-:Y:S01]  /*6630*/  F2FP.F16.F32.PACK_AB R12, R64, R115 ;  /* 0x00000073400c723e */ /* 0x008fe200000000ff */
[-CC-:B------:R-:W-:Y:S01]  /*6640*/  FFMA.FTZ R139, R139, R29.reuse, -R46.reuse ;  /* 0x0000001d8b8b7223 */ /* 0x180fe2000001082e */
[----:B----4-:R-:W-:Y:S01]  /*6650*/  F2FP.F16.F32.PACK_AB R14, R111, R62 ;  /* 0x0000003e6f0e723e */ /* 0x010fe200000000ff */
[-CC-:B------:R-:W-:Y:S01]  /*6660*/  FFMA.FTZ R110, R149, R29.reuse, -R46.reuse ;  /* 0x0000001d956e7223 */ /* 0x180fe2000001082e */
[----:B-----5:R-:W-:Y:S01]  /*6670*/  F2FP.F16.F32.PACK_AB R13, R125, R66 ;  /* 0x000000427d0d723e */ /* 0x020fe200000000ff */
[--C-:B------:R-:W-:Y:S01]  /*6680*/  FFMA.FTZ R135, R135, R29, -R46.reuse ;  /* 0x0000001d87877223 */ /* 0x100fe2000001082e */
[----:B--2---:R-:W-:Y:S01]  /*6690*/  F2FP.F16.F32.PACK_AB R15, R106, R121 ;  /* 0x000000796a0f723e */ /* 0x004fe200000000ff */
[-C--:B------:R-:W-:Y:S01]  /*66a0*/  FFMA.FTZ R108, R147, R29.reuse, -R46 ;  /* 0x0000001d936c7223 */ /* 0x080fe2000001082e */
[-CC-:B------:R-:W-:Y:S01]  /*66b0*/  FFMA.FTZ R112, R145, R29.reuse, -R28.reuse ;  /* 0x0000001d91707223 */ /* 0x180fe2000001081c */
[-CC-:B------:R-:W-:Y:S01]  /*66c0*/  FFMA.FTZ R143, R143, R29.reuse, -R28.reuse ;  /* 0x0000001d8f8f7223 */ /* 0x180fe2000001081c */
[-CC-:B------:R-:W-:Y:S01]  /*66d0*/  FFMA.FTZ R114, R141, R29.reuse, -R28.reuse ;  /* 0x0000001d8d727223 */ /* 0x180fe2000001081c */
[----:B------:R-:W-:Y:S01]  /*66e0*/  FFMA.FTZ R137, R137, R29, -R28 ;  /* 0x0000001d89897223 */ /* 0x000fe2000001081c */
[----:B------:R-:W-:Y:S01]  /*66f0*/  LDSM.16.MT88.4 R24, [R170+0x8000] ;  /* 0x00800000aa18783b */ /* 0x000fe20000004200 */
[C---:B------:R-:W-:Y:S08]  /*6700*/  HMMA.16816.F32 R96, R12.reuse, R20, R96 ;  /* 0x000000140c60723c */ /* 0x040ff00000001860 */
[C---:B------:R-:W-:Y:S01]  /*6710*/  HMMA.16816.F32 R92, R12.reuse, R22, R92 ;  /* 0x000000160c5c723c */ /* 0x040fe2000000185c */
[----:B------:R-:W2:Y:S07]  /*6720*/  LDSM.16.MT88.4 R20, [R165+0x7800] ;  /* 0x00780000a514783b */ /* 0x000eae0000004200 */
[C---:B-1----:R-:W-:Y:S08]  /*6730*/  HMMA.16816.F32 R68, R12.reuse, R16, R68 ;  /* 0x000000100c44723c */ /* 0x042ff00000001844 */
[C---:B------:R-:W-:Y:S01]  /*6740*/  HMMA.16816.F32 R72, R12.reuse, R18, R72 ;  /* 0x000000120c48723c */ /* 0x040fe20000001848 */
[----:B------:R-:W1:Y:S01]  /*6750*/  LDSM.16.MT88.4 R16, [R164+0x7800] ;  /* 0x00780000a410783b */ /* 0x000e620000004200 */
[----:B------:R-:W-:Y:S06]  /*6760*/  MUFU.EX2 R139, R139 ;  /* 0x0000008b008b7308 */ /* 0x000fec0000000800 */
[C---:B--2---:R-:W-:Y:S08]  /*6770*/  HMMA.16816.F32 R76, R12.reuse, R20, R76 ;  /* 0x000000140c4c723c */ /* 0x044ff0000000184c */
[C---:B------:R-:W-:Y:S01]  /*6780*/  HMMA.16816.F32 R80, R12.reuse, R22, R80 ;  /* 0x000000160c50723c */ /* 0x040fe20000001850 */
[----:B------:R-:W2:Y:S01]  /*6790*/  LDSM.16.MT88.4 R20, [R166+0x8000] ;  /* 0x00800000a614783b */ /* 0x000ea20000004200 */
        /* <DEDUP_REMOVED lines=23> */
[C---:B-1----:R-:W-:Y:S08]  /*6910*/  HMMA.16816.F32 R76, R12.reuse, R16, R76 ;  /* 0x000000100c4c723c */ /* 0x042ff0000000184c */
[C---:B------:R-:W-:Y:S01]  /*6920*/  HMMA.16816.F32 R80, R12.reuse, R18, R80 ;  /* 0x000000120c50723c */ /* 0x040fe20000001850 */
[----:B------:R-:W1:Y:S01]  /*6930*/  LDSM.16.MT88.4 R16, [R170+0x8800] ;  /* 0x00880000aa10783b */ /* 0x000e620000004200 */
[-CC-:B------:R-:W-:Y:S01]  /*6940*/  FFMA.FTZ R117, R117, R29.reuse, -R28.reuse ;  /* 0x0000001d75757223 */ /* 0x180fe2000001081c */
[----:B------:R-:W-:Y:S01]  /*6950*/  FFMA.FTZ R120, R113, R29, -R28 ;  /* 0x0000001d71787223 */ /* 0x000fe2000001081c */
[----:B------:R-:W-:Y:S04]  /*6960*/  MUFU.EX2 R116, R116 ;  /* 0x0000007400747308 */ /* 0x000fe80000000800 */
[C---:B--2---:R-:W-:Y:S04]  /*6970*/  HMMA.16816.F32 R88, R12.reuse, R20, R88 ;  /* 0x000000140c58723c */ /* 0x044fe80000001858 */
[----:B------:R-:W2:Y:S04]  /*6980*/  MUFU.EX2 R131, R131 ;  /* 0x0000008300837308 */ /* 0x000ea80000000800 */
[C---:B------:R-:W-:Y:S01]  /*6990*/  HMMA.16816.F32 R84, R12.reuse, R22, R84 ;  /* 0x000000160c54723c */ /* 0x040fe20000001854 */
[----:B------:R-:W3:Y:S03]  /*69a0*/  LDSM.16.MT88.4 R20, [R165+0x8800] ;  /* 0x00880000a514783b */ /* 0x000ee60000004200 */
[----:B------:R-:W-:Y:S08]  /*69b0*/  MUFU.EX2 R118, R118 ;  /* 0x0000007600767308 */ /* 0x000ff00000000800 */
[----:B------:R-:W4:Y:S01]  /*69c0*/  MUFU.EX2 R127, R127 ;  /* 0x0000007f007f7308 */ /* 0x000f220000000800 */
[C---:B------:R-:W-:Y:S07]  /*69d0*/  HMMA.16816.F32 R96, R12.reuse, R24, R96 ;  /* 0x000000180c60723c */ /* 0x040fee0000001860 */
[----:B------:R-:W-:Y:S01]  /*69e0*/  MUFU.EX2 R122, R122 ;  /* 0x0000007a007a7308 */ /* 0x000fe20000000800 */
[----:B------:R-:W-:Y:S07]  /*69f0*/  HMMA.16816.F32 R92, R12, R26, R92 ;  /* 0x0000001a0c5c723c */ /* 0x000fee000000185c */
[----:B------:R-:W5:Y:S08]  /*6a00*/  MUFU.EX2 R119, R119 ;  /* 0x0000007700777308 */ /* 0x000f700000000800 */
[----:B------:R-:W-:Y:S08]  /*6a10*/  MUFU.EX2 R117, R117 ;  /* 0x0000007500757308 */ /* 0x000ff00000000800 */
[----:B------:R-:W1:Y:S01]  /*6a20*/  MUFU.EX2 R120, R120 ;  /* 0x0000007800787308 */ /* 0x000e620000000800 */
[----:B--2---:R-:W-:Y:S01]  /*6a30*/  F2FP.F16.F32.PACK_AB R12, R131, R116 ;  /* 0x00000074830c723e */ /* 0x004fe200000000ff */
[----:B------:R-:W2:Y:S01]  /*6a40*/  LDSM.16.MT88.4 R24, [R166+0x8800] ;  /* 0x00880000a618783b */ /* 0x000ea20000004200 */
        /* <DEDUP_REMOVED lines=8> */
[----:B------:R-:W3:Y:S01]  /*6ad0*/  LDSM.16.MT88.4 R20, [R170+0x9000] ;  /* 0x00900000aa14783b */ /* 0x000ee20000004200 */
[-C--:B------:R-:W-:Y:S01]  /*6ae0*/  FFMA.FTZ R128, R41, R29.reuse, -R28 ;  /* 0x0000001d29807223 */ /* 0x080fe2000001081c */
[-CC-:B------:R-:W-:Y:S01]  /*6af0*/  FFMA.FTZ R63, R63, R29.reuse, -R46.reuse ;  /* 0x0000001d3f3f7223 */ /* 0x180fe2000001082e */
[-CC-:B------:R-:W-:Y:S01]  /*6b00*/  FFMA.FTZ R124, R61, R29.reuse, -R46.reuse ;  /* 0x0000001d3d7c7223 */ /* 0x180fe2000001082e */
[-CC-:B------:R-:W-:Y:S01]  /*6b10*/  FFMA.FTZ R59, R59, R29.reuse, -R46.reuse ;  /* 0x0000001d3b3b7223 */ /* 0x180fe2000001082e */
[-C--:B------:R-:W-:Y:S01]  /*6b20*/  FFMA.FTZ R126, R57, R29.reuse, -R46 ;  /* 0x0000001d397e7223 */ /* 0x080fe2000001082e */
[-CC-:B------:R-:W-:Y:S01]  /*6b30*/  FFMA.FTZ R55, R55, R29.reuse, -R28.reuse ;  /* 0x0000001d37377223 */ /* 0x180fe2000001081c */
[-CC-:B------:R-:W-:Y:S01]  /*6b40*/  FFMA.FTZ R41, R45, R29.reuse, -R28.reuse ;  /* 0x0000001d2d297223 */ /* 0x180fe2000001081c */
[-C--:B------:R-:W-:Y:S01]  /*6b50*/  FFMA.FTZ R53, R53, R29.reuse, -R28 ;  /* 0x0000001d35357223 */ /* 0x080fe2000001081c */
[----:B------:R-:W-:Y:S01]  /*6b60*/  FADD.FTZ R51, R51, R50 ;  /* 0x0000003233337221 */ /* 0x000fe20000010000 */
[----:B------:R-:W-:Y:S08]  /*6b70*/  MUFU.EX2 R63, R63 ;  /* 0x0000003f003f7308 */ /* 0x000ff00000000800 */
[----:B------:R-:W-:Y:S08]  /*6b80*/  MUFU.EX2 R124, R124 ;  /* 0x0000007c007c7308 */ /* 0x000ff00000000800 */
[----:B------:R-:W-:Y:S08]  /*6b90*/  MUFU.EX2 R59, R59 ;  /* 0x0000003b003b7308 */ /* 0x000ff00000000800 */
[----:B------:R-:W4:Y:S08]  /*6ba0*/  MUFU.EX2 R126, R126 ;  /* 0x0000007e007e7308 */ /* 0x000f300000000800 */
[----:B------:R-:W-:Y:S08]  /*6bb0*/  MUFU.EX2 R55, R55 ;  /* 0x0000003700377308 */ /* 0x000ff00000000800 */
[----:B------:R-:W5:Y:S08]  /*6bc0*/  MUFU.EX2 R128, R128 ;  /* 0x0000008000807308 */ /* 0x000f700000000800 */
[----:B------:R-:W-:Y:S08]  /*6bd0*/  MUFU.EX2 R41, R41 ;  /* 0x0000002900297308 */ /* 0x000ff00000000800 */
[----:B------:R-:W3:Y:S01]  /*6be0*/  MUFU.EX2 R50, R53 ;  /* 0x0000003500327308 */ /* 0x000ee20000000800 */
[C---:B--2---:R-:W-:Y:S08]  /*6bf0*/  HMMA.16816.F32 R68, R12.reuse, R24, R68 ;  /* 0x000000180c44723c */ /* 0x044ff00000001844 */
[C---:B------:R-:W-:Y:S01]  /*6c00*/  HMMA.16816.F32 R72, R12.reuse, R26, R72 ;  /* 0x0000001a0c48723c */ /* 0x040fe20000001848 */
[----:B------:R-:W2:Y:S07]  /*6c10*/  LDSM.16.MT88.4 R24, [R165+0x9000] ;  /* 0x00900000a518783b */ /* 0x000eae0000004200 */
[C---:B-1----:R-:W-:Y:S08]  /*6c20*/  HMMA.16816.F32 R88, R12.reuse, R16, R88 ;  /* 0x000000100c58723c */ /* 0x042ff00000001858 */
[----:B------:R-:W-:Y:S01]  /*6c30*/  HMMA.16816.F32 R84, R12, R18, R84 ;  /* 0x000000120c54723c */ /* 0x000fe20000001854 */
[----:B------:R-:W-:Y:S01]  /*6c40*/  FADD.FTZ R12, R44, R51 ;  /* 0x000000332c0c7221 */ /* 0x000fe20000010000 */
[-CC-:B------:R-:W-:Y:S01]  /*6c50*/  FFMA.FTZ R44, R42, R29.reuse, -R46.reuse ;  /* 0x0000001d2a2c7223 */ /* 0x180fe2000001082e */
[----:B------:R-:W-:Y:S01]  /*6c60*/  FFMA.FTZ R42, R40, R29, -R46 ;  /* 0x0000001d282a7223 */ /* 0x000fe2000001082e */
[----:B----4-:R-:W-:Y:S01]  /*6c70*/  F2FP.F16.F32.PACK_AB R14, R126, R59 ;  /* 0x0000003b7e0e723e */ /* 0x010fe200000000ff */
[----:B------:R-:W-:Y:S01]  /*6c80*/  FADD.FTZ R40, R43, R12 ;  /* 0x0000000c2b287221 */ /* 0x000fe20000010000 */
[----:B------:R-:W-:Y:S01]  /*6c90*/  F2FP.F16.F32.PACK_AB R12, R124, R63 ;  /* 0x0000003f7c0c723e */ /* 0x000fe200000000ff */
[----:B------:R-:W-:Y:S01]  /*6ca0*/  LDSM.16.MT88.4 R16, [R166+0x9000] ;  /* 0x00900000a610783b */ /* 0x000fe20000004200 */
[----:B-----5:R-:W-:-:S02]  /*6cb0*/  F2FP.F16.F32.PACK_AB R13, R128, R55 ;  /* 0x00000037800d723e */ /* 0x020fc400000000ff */
[----:B---3--:R-:W-:-:S07]  /*6cc0*/  F2FP.F16.F32.PACK_AB R15, R50, R41 ;  /* 0x00000029320f723e */ /* 0x008fce00000000ff */
[C---:B------:R-:W-:Y:S08]  /*6cd0*/  HMMA.16816.F32 R96, R12.reuse, R20, R96 ;  /* 0x000000140c60723c */ /* 0x040ff00000001860 */
[----:B------:R-:W-:Y:S01]  /*6ce0*/  HMMA.16816.F32 R92, R12, R22, R92 ;  /* 0x000000160c5c723c */ /* 0x000fe2000000185c */
[----:B------:R-:W1:Y:S01]  /*6cf0*/  LDSM.16.MT88.4 R20, [R164+0x9000] ;  /* 0x00900000a414783b */ /* 0x000e620000004200 */
        /* <DEDUP_REMOVED lines=14> */
[----:B--2---:R-:W-:Y:S03]  /*6de0*/  HMMA.16816.F32 R76, R12, R24, R76 ;  /* 0x000000180c4c723c */ /* 0x004fe6000000184c */
[----:B------:R-:W-:Y:S01]  /*6df0*/  FADD.FTZ R60, R60, R109 ;  /* 0x0000006d3c3c7221 */ /* 0x000fe20000010000 */
[----:B------:R-:W-:-:S04]  /*6e00*/  FFMA.FTZ R39, R39, R29, -R28 ;  /* 0x0000001d27277223 */ /* 0x000fc8000001081c */
[----:B------:R-:W-:Y:S01]  /*6e10*/  HMMA.16816.F32 R80, R12, R26, R80 ;  /* 0x0000001a0c50723c */ /* 0x000fe20000001850 */
[----:B------:R-:W2:Y:S01]  /*6e20*/  LDSM.16.MT88.4 R24, [R166+0x9800] ;  /* 0x00980000a618783b */ /* 0x000ea20000004200 */
[----:B------:R-:W-:-:S06]  /*6e30*/  FADD.FTZ R65, R65, R60 ;  /* 0x0000003c41417221 */ /* 0x000fcc0000010000 */
[----:B-1----:R-:W-:Y:S01]  /*6e40*/  HMMA.16816.F32 R88, R12, R20, R88 ;  /* 0x000000140c58723c */ /* 0x002fe20000001858 */
[----:B------:R-:W-:Y:S01]  /*6e50*/  FADD.FTZ R20, R54, R107 ;  /* 0x0000006b36147221 */ /* 0x000fe20000010000 */
[-CC-:B------:R-:W-:Y:S01]  /*6e60*/  FFMA.FTZ R35, R35, R29.reuse, -R28.reuse ;  /* 0x0000001d23237223 */ /* 0x180fe2000001081c */
[----:B------:R-:W-:Y:S02]  /*6e70*/  FFMA.FTZ R33, R33, R29, -R28 ;  /* 0x0000001d21217223 */ /* 0x000fe4000001081c */
[----:B------:R-:W-:-:S03]  /*6e80*/  FADD.FTZ R20, R67, R20 ;  /* 0x0000001443147221 */ /* 0x000fc60000010000 */
[----:B------:R-:W-:Y:S01]  /*6e90*/  HMMA.16816.F32 R68, R12, R16, R68 ;  /* 0x000000100c44723c */ /* 0x000fe20000001844 */
[----:B------:R-:W-:Y:S01]  /*6ea0*/  FFMA.FTZ R28, R31, R29, -R28 ;  /* 0x0000001d1f1c7223 */ /* 0x000fe2000001081c */
[----:B------:R-:W-:-:S06]  /*6eb0*/  FADD.FTZ R65, R56, R65 ;  /* 0x0000004138417221 */ /* 0x000fcc0000010000 */
[----:B------:R-:W-:Y:S01]  /*6ec0*/  HMMA.16816.F32 R72, R12, R18, R72 ;  /* 0x000000120c48723c */ /* 0x000fe20000001848 */
[----:B------:R-:W1:Y:S01]  /*6ed0*/  LDSM.16.MT88.4 R16, [R170+0x9800] ;  /* 0x00980000aa10783b */ /* 0x000e620000004200 */
[----:B------:R-:W-:Y:S01]  /*6ee0*/  FADD.FTZ R5, R115, R20 ;  /* 0x0000001473057221 */ /* 0x000fe20000010000 */
[----:B------:R3:W-:Y:S01]  /*6ef0*/  MUFU.EX2 R8, R28 ;  /* 0x0000001c00087308 */ /* 0x0007e20000000800 */
[-CC-:B------:R-:W-:Y:S01]  /*6f00*/  FFMA.FTZ R38, R38, R29.reuse, -R46.reuse ;  /* 0x0000001d26267223 */ /* 0x180fe2000001082e */
[----:B------:R-:W-:-:S03]  /*6f10*/  FFMA.FTZ R201, R36, R29, -R46 ;  /* 0x0000001d24c97223 */ /* 0x000fc6000001082e */
[----:B------:R-:W-:Y:S01]  /*6f20*/  HMMA.16816.F32 R84, R12, R22, R84 ;  /* 0x000000160c54723c */ /* 0x000fe20000001854 */
[----:B------:R-:W4:Y:S01]  /*6f30*/  LDSM.16.MT88.4 R20, [R165+0x9800] ;  /* 0x00980000a514783b */ /* 0x000f220000004200 */
[----:B------:R-:W-:Y:S01]  /*6f40*/  FADD.FTZ R5, R64, R5 ;  /* 0x0000000540057221 */ /* 0x000fe20000010000 */
[----:B------:R-:W-:Y:S01]  /*6f50*/  MUFU.EX2 R43, R44 ;  /* 0x0000002c002b7308 */ /* 0x000fe20000000800 */
[----:B---3--:R-:W-:-:S07]  /*6f60*/  FADD.FTZ R28, R66, R65 ;  /* 0x00000041421c7221 */ /* 0x008fce0000010000 */
[----:B------:R-:W3:Y:S01]  /*6f70*/  MUFU.EX2 R36, R42 ;  /* 0x0000002a00247308 */ /* 0x000ee20000000800 */
[----:B------:R-:W-:Y:S01]  /*6f80*/  FADD.FTZ R28, R125, R28 ;  /* 0x0000001c7d1c7221 */ /* 0x000fe20000010000 */
[----:B------:R-:W-:-:S03]  /*6f90*/  FADD.FTZ R62, R62, R5 ;  /* 0x000000053e3e7221 */ /* 0x000fc60000010000 */
[----:B------:R-:W-:-:S03]  /*6fa0*/  FADD.FTZ R5, R121, R28 ;  /* 0x0000001c79057221 */ /* 0x000fc60000010000 */
[----:B------:R-:W-:Y:S01]  /*6fb0*/  MUFU.EX2 R38, R38 ;  /* 0x0000002600267308 */ /* 0x000fe20000000800 */
[----:B------:R-:W-:Y:S01]  /*6fc0*/  FADD.FTZ R28, R111, R62 ;  /* 0x0000003e6f1c7221 */ /* 0x000fe20000010000 */
[----:B------:R-:W-:-:S06]  /*6fd0*/  FADD.FTZ R5, R106, R5 ;  /* 0x000000056a057221 */ /* 0x000fcc0000010000 */
[----:B------:R-:W5:Y:S08]  /*6fe0*/  MUFU.EX2 R201, R201 ;  /* 0x000000c900c97308 */ /* 0x000f700000000800 */
[----:B------:R-:W-:Y:S08]  /*6ff0*/  MUFU.EX2 R39, R39 ;  /* 0x0000002700277308 */ /* 0x000ff00000000800 */
[----:B------:R-:W2:Y:S08]  /*7000*/  MUFU.EX2 R32, R35 ;  /* 0x0000002300207308 */ /* 0x000eb00000000800 */
[----:B------:R-:W1:Y:S01]  /*7010*/  MUFU.EX2 R7, R33 ;  /* 0x0000002100077308 */ /* 0x000e620000000800 */
[----:B------:R-:W-:Y:S01]  /*7020*/  FADD.FTZ R139, R139, R28 ;  /* 0x0000001c8b8b7221 */ /* 0x000fe20000010000 */
[----:B------:R-:W-:-:S03]  /*7030*/  FADD.FTZ R112, R112, R5 ;  /* 0x0000000570707221 */ /* 0x000fc60000010000 */
[----:B------:R-:W-:Y:S01]  /*7040*/  FADD.FTZ R110, R110, R139 ;  /* 0x0000008b6e6e7221 */ /* 0x000fe20000010000 */
[----:B------:R-:W-:Y:S01]  /*7050*/  FADD.FTZ R143, R143, R112 ;  /* 0x000000708f8f7221 */ /* 0x000fe20000010000 */
[----:B---3--:R-:W-:Y:S02]  /*7060*/  F2FP.F16.F32.PACK_AB R12, R36, R43 ;  /* 0x0000002b240c723e */ /* 0x008fe400000000ff */
[----:B-----5:R-:W-:Y:S01]  /*7070*/  F2FP.F16.F32.PACK_AB R14, R201, R38 ;  /* 0x00000026c90e723e */ /* 0x020fe200000000ff */
[----:B------:R-:W-:Y:S01]  /*7080*/  FADD.FTZ R5, R135, R110 ;  /* 0x0000006e87057221 */ /* 0x000fe20000010000 */
[----:B--2---:R-:W-:Y:S01]  /*7090*/  F2FP.F16.F32.PACK_AB R13, R32, R39 ;  /* 0x00000027200d723e */ /* 0x004fe200000000ff */
        /* <DEDUP_REMOVED lines=9> */
[----:B------:R-:W-:-:S07]  /*7130*/  FADD.FTZ R24, R119, R24 ;  /* 0x0000001877187221 */ /* 0x000fce0000010000 */
[----:B------:R-:W-:Y:S01]  /*7140*/  HMMA.16816.F32 R92, R12, R18, R92 ;  /* 0x000000120c5c723c */ /* 0x000fe2000000185c */
[----:B------:R-:W1:Y:S01]  /*7150*/  LDSM.16.MT88.4 R16, [R164+0x9800] ;  /* 0x00980000a410783b */ /* 0x000e620000004200 */
[----:B------:R-:W-:-:S06]  /*7160*/  FADD.FTZ R117, R117, R24 ;  /* 0x0000001875757221 */ /* 0x000fcc0000010000 */
        /* <DEDUP_REMOVED lines=26> */
[----:B------:R-:W-:Y:S01]  /*7310*/  IADD3 R6, PT, PT, R105, R6, R192 ;  /* 0x0000000669067210 */ /* 0x000fe20007ffe0c0 */
[----:B------:R-:W-:Y:S01]  /*7320*/  IMAD.MOV.U32 R107, RZ, RZ, R0 ;  /* 0x000000ffff6b7224 */ /* 0x000fe200078e0000 */
[----:B------:R-:W-:Y:S01]  /*7330*/  ISETP.NE.U32.AND P2, PT, R102, RZ, PT ;  /* 0x000000ff6600720c */ /* 0x000fe20003f45070 */
[C---:B------:R-:W-:Y:S01]  /*7340*/  VIADD R200, R4.reuse, 0xfffffffe ;  /* 0xfffffffe04c87836 */ /* 0x040fe20000000000 */
[----:B------:R-:W-:Y:S02]  /*7350*/  IADD3 R11, PT, PT, -R11, R6, R104 ;  /* 0x000000060b0b7210 */ /* 0x000fe40007ffe168 */
[----:B------:R-:W-:Y:S02]  /*7360*/  ISETP.NE.AND.EX P2, PT, R103, RZ, PT, P2 ;  /* 0x000000ff6700720c */ /* 0x000fe40003f45320 */
[----:B------:R-:W-:Y:S01]  /*7370*/  MOV R105, R2 ;  /* 0x0000000200697202 */ /* 0x000fe20000000f00 */
[----:B------:R-:W-:Y:S01]  /*7380*/  IMAD.IADD R11, R11, 0x1, -R10 ;  /* 0x000000010b0b7824 */ /* 0x000fe200078e0a0a */
[----:B------:R-:W-:-:S03]  /*7390*/  IADD3 R198, PT, PT, -R4, 0x1, RZ ;  /* 0x0000000104c67810 */ /* 0x000fc60007ffe1ff */
[----:B------:R-:W-:-:S05]  /*73a0*/  IMAD R199, R4, -0x80, R11 ;  /* 0xffffff8004c77824 */ /* 0x000fca00078e020b */
[----:B------:R-:W-:-:S07]  /*73b0*/  IADD3 R199, PT, PT, R199, 0x108, RZ ;  /* 0x00000108c7c77810 */ /* 0x000fce0007ffe0ff */
.L_x_11368:
        /* <DEDUP_REMOVED lines=52> */
[C---:B------:R-:W-:Y:S03]  /*7700*/  ISETP.NE.AND P5, PT, R6.reuse, RZ, PT ;  /* 0x000000ff0600720c */ /* 0x040fe60003fa5270 */
        /* <DEDUP_REMOVED lines=27> */
.L_x_11363:
[----:B------:R-:W-:Y:S05]  /*78c0*/  BSYNC.RECONVERGENT B0 ;  /* 0x0000000000007941 */ /* 0x000fea0003800200 */
.L_x_11362:
[----:B------:R-:W-:Y:S01]  /*78d0*/  IADD3 R204, P3, PT, R103, R184, RZ ;  /* 0x000000b867cc7210 */ /* 0x000fe20007f7e0ff */
[----:B------:R-:W-:Y:S01]  /*78e0*/  @!PT LDS RZ, [RZ] ;  /* 0x00000000fffff984 */ /* 0x000fe20000000800 */
[----:B------:R-:W-:Y:S01]  /*78f0*/  @!PT LDS RZ, [RZ] ;  /* 0x00000000fffff984 */ /* 0x000fe20000000800 */
[----:B------:R-:W-:Y:S01]  /*7900*/  @!PT LDS RZ, [RZ] ;  /* 0x00000000fffff984 */ /* 0x000fe20000000800 */
[----:B------:R1:W-:Y:S01]  /*7910*/  @!P1 LDGSTS.E.BYPASS.LTC128B.128 [R191+0x6000], desc[UR4][R184.64] ;  /* 0x06000000b8bf9fae */ /* 0x0003e2000b981a04 */
[C---:B------:R-:W-:Y:S01]  /*7920*/  SHF.L.U64.HI R2, R178.reuse, 0x5, R179 ;  /* 0x00000005b2027819 */ /* 0x040fe200000102b3 */
[C---:B------:R-:W-:Y:S01]  /*7930*/  @!P0 IMAD R0, R179.reuse, 0x60, RZ ;  /* 0x00000060b3008824 */ /* 0x040fe200078e02ff */
[-C--:B------:R-:W-:Y:S01]  /*7940*/  @!P0 LEA R214, P4, R178, R204.reuse, 0x6 ;  /* 0x000000ccb2d68211 */ /* 0x080fe200078830ff */
[----:B------:R-:W-:Y:S01]  /*7950*/  @P1 STS.128 [R191+0x6000], RZ ;  /* 0x006000ffbf001388 */ /* 0x000fe20000000c00 */
[-C--:B------:R-:W-:Y:S01]  /*7960*/  @!P0 MOV R210, R204.reuse ;  /* 0x000000cc00d28202 */ /* 0x080fe20000000f00 */
[----:B------:R-:W-:Y:S01]  /*7970*/  IMAD.X R205, R2, 0x1, R185, P3 ;  /* 0x0000000102cd7824 */ /* 0x000fe200018e06b9 */
[----:B------:R-:W-:Y:S01]  /*7980*/  @!P0 IADD3 R206, P3, PT, R204, R103, RZ ;  /* 0x00000067ccce8210 */ /* 0x000fe20007f7e0ff */
[----:B------:R-:W-:Y:S01]  /*7990*/  @P0 STS.128 [R191+0x6800], RZ ;  /* 0x006800ffbf000388 */ /* 0x000fe20000000c00 */
[----:B------:R-:W-:Y:S01]  /*79a0*/  @!P0 IMAD R102, R179, 0xa0, RZ ;  /* 0x000000a0b3668824 */ /* 0x000fe200078e02ff */
[-C--:B------:R-:W-:Y:S01]  /*79b0*/  @!P0 MOV R208, R204.reuse ;  /* 0x000000cc00d08202 */ /* 0x080fe20000000f00 */
[C---:B------:R-:W-:Y:S01]  /*79c0*/  @!P0 IMAD.WIDE.U32 R212, R178.reuse, 0x60, R204 ;  /* 0x00000060b2d48825 */ /* 0x040fe200078e00cc */
[----:B------:R-:W-:Y:S01]  /*79d0*/  @!PT LDS RZ, [RZ] ;  /* 0x00000000fffff984 */ /* 0x000fe20000000800 */
[----:B------:R-:W-:Y:S01]  /*79e0*/  @!PT LDS RZ, [RZ] ;  /* 0x00000000fffff984 */ /* 0x000fe20000000800 */
[----:B------:R-:W-:Y:S01]  /*79f0*/  @!PT LDS RZ, [RZ] ;  /* 0x00000000fffff984 */ /* 0x000fe20000000800 */
[----:B------:R1:W-:Y:S01]  /*7a00*/  @!P0 LDGSTS.E.BYPASS.LTC128B.128 [R191+0x6800], desc[UR4][R204.64] ;  /* 0x06800000ccbf8fae */ /* 0x0003e2000b981a04 */
[----:B------:R-:W-:Y:S01]  /*7a10*/  BSSY.RECONVERGENT B1, `(.L_x_11364) ;  /* 0x0000121000017945 */ /* 0x000fe20003800200 */
[----:B------:R-:W-:Y:S01]  /*7a20*/  @!P0 LEA.HI.X R215, R178, R205, R179, 0x6, P4 ;  /* 0x000000cdb2d78211 */ /* 0x000fe200020f34b3 */
[----:B------:R-:W-:Y:S01]  /*7a30*/  @!P0 IMAD.X R207, R205, 0x1, R2, P3 ;  /* 0x00000001cdcf8824 */ /* 0x000fe200018e0602 */
[----:B------:R-:W-:Y:S01]  /*7a40*/  @P0 STS.128 [R191+0x7000], RZ ;  /* 0x007000ffbf000388 */ /* 0x000fe20000000c00 */
[--C-:B------:R-:W-:Y:S01]  /*7a50*/  @!P0 IMAD.MOV.U32 R211, RZ, RZ, R205.reuse ;  /* 0x000000ffffd38224 */ /* 0x100fe200078e00cd */
[----:B------:R-:W-:Y:S01]  /*7a60*/  @!P0 IADD3 R213, PT, PT, R0, R213, RZ ;  /* 0x000000d500d58210 */ /* 0x000fe20007ffe0ff */
[----:B------:R-:W-:Y:S01]  /*7a70*/  @!P0 IMAD.MOV.U32 R209, RZ, RZ, R205 ;  /* 0x000000ffffd18224 */ /* 0x000fe200078e00cd */
[----:B------:R-:W-:Y:S01]  /*7a80*/  @!PT LDS RZ, [RZ] ;  /* 0x00000000fffff984 */ /* 0x000fe20000000800 */
[----:B------:R-:W-:Y:S01]  /*7a90*/  @!PT LDS RZ, [RZ] ;  /* 0x00000000fffff984 */ /* 0x000fe20000000800 */
[----:B------:R-:W-:Y:S01]  /*7aa0*/  @!PT LDS RZ, [RZ] ;  /* 0x00000000fffff984 */ /* 0x000fe20000000800 */
[----:B------:R1:W-:Y:S01]  /*7ab0*/  @!P0 LDGSTS.E.BYPASS.LTC128B.128 [R191+0x7000], desc[UR4][R206.64] ;  /* 0x07000000cebf8fae */ /* 0x0003e2000b981a04 */
[----:B------:R-:W-:Y:S03]  /*7ac0*/  @!P0 IMAD.WIDE.U32 R210, R178, 0xa0, R210 ;  /* 0x000000a0b2d28825 */ /* 0x000fe600078e00d2 */
[----:B------:R-:W-:Y:S01]  /*7ad0*/  @P0 STS.128 [R191+0x7800], RZ ;  /* 0x007800ffbf000388 */ /* 0x000fe20000000c00 */
[----:B------:R-:W-:Y:S01]  /*7ae0*/  @!P0 IMAD.IADD R211, R102, 0x1, R211 ;  /* 0x0000000166d38824 */ /* 0x000fe200078e02d3 */
[C---:B------:R-:W-:Y:S01]  /*7af0*/  @!P0 LEA R102, P3, R178.reuse, R204, 0x7 ;  /* 0x000000ccb2668211 */ /* 0x040fe200078638ff */
[C---:B------:R-:W-:Y:S01]  /*7b00*/  @!P0 IMAD.WIDE.U32 R208, R178.reuse, 0xc0, R208 ;  /* 0x000000c0b2d08825 */ /* 0x040fe200078e00d0 */
[----:B------:R-:W-:Y:S01]  /*7b10*/  @!PT LDS RZ, [RZ] ;  /* 0x00000000fffff984 */ /* 0x000fe20000000800 */
[----:B------:R-:W-:Y:S01]  /*7b20*/  @!PT LDS RZ, [RZ] ;  /* 0x00000000fffff984 */ /* 0x000fe20000000800 */
[----:B------:R-:W-:Y:S01]  /*7b30*/  @!PT LDS RZ, [RZ] ;  /* 0x00000000fffff984 */ /* 0x000fe20000000800 */
[----:B------:R1:W-:Y:S02]  /*7b40*/  @!P0 LDGSTS.E.BYPASS.LTC128B.128 [R191+0x7800], desc[UR4][R214.64] ;  /* 0x07800000d6bf8fae */ /* 0x0003e4000b981a04 */
[----:B------:R-:W-:Y:S01]  /*7b50*/  @!P0 LEA.HI.X R103, R178, R205, R179, 0x7, P3 ;  /* 0x000000cdb2678211 */ /* 0x000fe200018f3cb3 */
[----:B------:R-:W-:Y:S01]  /*7b60*/  @!P0 IMAD R2, R179, 0xc0, RZ ;  /* 0x000000c0b3028824 */ /* 0x000fe200078e02ff */
[----:B------:R-:W-:Y:S01]  /*7b70*/  @P0 STS.128 [R191+0x8000], RZ ;  /* 0x008000ffbf000388 */ /* 0x000fe20000000c00 */
[----:B------:R-:W-:Y:S03]  /*7b80*/  VIADD R198, R198, 0x1 ;  /* 0x00000001c6c67836 */ /* 0x000fe60000000000 */
[----:B------:R-:W-:Y:S01]  /*7b90*/  @!PT LDS RZ, [RZ] ;  /* 0x00000000fffff984 */ /* 0x000fe20000000800 */
[----:B------:R-:W-:Y:S01]  /*7ba0*/  @!PT LDS RZ, [RZ] ;  /* 0x00000000fffff984 */ /* 0x000fe20000000800 */
[----:B------:R-:W-:Y:S01]  /*7bb0*/  @!PT LDS RZ, [RZ] ;  /* 0x00000000fffff984 */ /* 0x000fe20000000800 */
[----:B------:R1:W-:Y:S01]  /*7bc0*/  @!P0 LDGSTS.E.BYPASS.LTC128B.128 [R191+0x8000], desc[UR4][R212.64] ;  /* 0x08000000d4bf8fae */ /* 0x0003e2000b981a04 */
[----:B------:R-:W-:Y:S02]  /*7bd0*/  @!P0 IADD3 R209, PT, PT, R2, R209, RZ ;  /* 0x000000d102d18210 */ /* 0x000fe40007ffe0ff */
[----:B------:R-:W-:Y:S01]  /*7be0*/  ISETP.NE.AND P3, PT, R198, RZ, PT ;  /* 0x000000ffc600720c */ /* 0x000fe20003f65270 */
        /* <DEDUP_REMOVED lines=27> */
[----:B------:R-:W2:Y:S04]  /*7da0*/  LDSM.16.M88.4 R148, [R169+0x2000] ;  /* 0x00200000a994783b */ /* 0x000ea80000000200 */
[----:B------:R-:W2:Y:S01]  /*7db0*/  LDSM.16.M88.4 R152, [R169+0x2800] ;  /* 0x00280000a998783b */ /* 0x000ea20000000200 */
[C---:B------:R-:W-:Y:S03]  /*7dc0*/  HMMA.16816.F32 R8, R108.reuse, R114, RZ ;  /* 0x000000726c08723c */ /* 0x040fe600000018ff */
[----:B------:R-:W2:Y:S04]  /*7dd0*/  LDSM.16.M88.4 R156, [R169+0x3000] ;  /* 0x00300000a99c783b */ /* 0x000ea80000000200 */
[----:B------:R-:W2:Y:S01]  /*7de0*/  LDSM.16.M88.4 R160, [R169+0x3800] ;  /* 0x00380000a9a0783b */ /* 0x000ea20000000200 */
[C---:B---3--:R-:W-:Y:S03]  /*7df0*/  HMMA.16816.F32 R12, R108.reuse, R116, RZ ;  /* 0x000000746c0c723c */ /* 0x048fe600000018ff */
[----:B------:R-:W-:Y:S05]  /*7e00*/  LDSM.16.M88.4 R112, [R169+0x4800] ;  /* 0x00480000a970783b */ /* 0x000fea0000000200 */
        /* <DEDUP_REMOVED lines=159> */
.L_x_11367:
[----:B------:R-:W-:Y:S05]  /*8800*/  BSYNC.RECONVERGENT B0 ;  /* 0x0000000000007941 */ /* 0x000fea0003800200 */
.L_x_11366:
[----:B------:R-:W-:Y:S01]  /*8810*/  @!P1 IMAD.MOV.U32 R183, RZ, RZ, R181 ;  /* 0x000000ffffb79224 */ /* 0x000fe200078e00b5 */
[C---:B------:R-:W-:Y:S01]  /*8820*/  LEA R116, P3, R176.reuse, R182, 0x5 ;  /* 0x000000b6b0747211 */ /* 0x040fe200078628ff */
[C---:B------:R-:W-:Y:S02]  /*8830*/  @!P0 IMAD R102, R177.reuse, 0x60, RZ ;  /* 0x00000060b1668824 */ /* 0x040fe400078e02ff */
[C---:B------:R-:W-:Y:S01]  /*8840*/  @!P0 IMAD R2, R177.reuse, 0xa0, RZ ;  /* 0x000000a0b1028824 */ /* 0x040fe200078e02ff */
        /* <DEDUP_REMOVED lines=19> */
[-C--:B------:R-:W-:Y:S01]  /*8980*/  @!P0 LEA.HI.X R115, R176, R117.reuse, R177, 0x6, P3 ;  /* 0x00000075b0738211 */ /* 0x080fe200018f34b1 */
[----:B------:R-:W-:Y:S01]  /*8990*/  @!P0 IMAD.IADD R113, R102, 0x1, R113 ;  /* 0x0000000166718824 */ /* 0x000fe200078e0271 */
[C---:B------:R-:W-:Y:S01]  /*89a0*/  @!P0 LEA R102, P1, R176.reuse, R116, 0x7 ;  /* 0x00000074b0668211 */ /* 0x040fe200078238ff */
[----:B------:R1:W-:Y:S01]  /*89b0*/  @P0 STS.128 [R191+0x3000], RZ ;  /* 0x003000ffbf000388 */ /* 0x0003e20000000c00 */
[C---:B------:R-:W-:Y:S01]  /*89c0*/  @!P0 IMAD.WIDE.U32 R110, R176.reuse, 0xa0, R110 ;  /* 0x000000a0b06e8825 */ /* 0x040fe200078e006e */
[-C--:B------:R-:W-:Y:S02]  /*89d0*/  @!P0 MOV R109, R117.reuse ;  /* 0x00000075006d8202 */ /* 0x080fe40000000f00 */
[----:B------:R-:W-:Y:S01]  /*89e0*/  @!PT LDS RZ, [RZ] ;  /* 0x00000000fffff984 */ /* 0x000fe20000000800 */
[----:B------:R-:W-:Y:S01]  /*89f0*/  @!PT LDS RZ, [RZ] ;  /* 0x00000000fffff984 */ /* 0x000fe20000000800 */
[----:B------:R-:W-:Y:S01]  /*8a00*/  @!PT LDS RZ, [RZ] ;  /* 0x00000000fffff984 */ /* 0x000fe20000000800 */
[----:B------:R1:W-:Y:S01]  /*8a10*/  @!P0 LDGSTS.E.BYPASS.LTC128B.128 [R191+0x3000], desc[UR4][R118.64] ;  /* 0x0300000076bf8fae */ /* 0x0003e2000b981a04 */
[----:B------:R-:W-:Y:S01]  /*8a20*/  @!P0 LEA.HI.X R103, R176, R117, R177, 0x7, P1 ;  /* 0x00000075b0678211 */ /* 0x000fe200008f3cb1 */
[----:B------:R-:W-:Y:S01]  /*8a30*/  @!P0 IMAD.MOV.U32 R108, RZ, RZ, R116 ;  /* 0x000000ffff6c8224 */ /* 0x000fe200078e0074 */
[----:B------:R-:W-:Y:S01]  /*8a40*/  @!P0 IADD3 R111, PT, PT, R2, R111, RZ ;  /* 0x0000006f026f8210 */ /* 0x000fe20007ffe0ff */
[----:B------:R1:W-:Y:S01]  /*8a50*/  @P0 STS.128 [R191+0x3800], RZ ;  /* 0x003800ffbf000388 */ /* 0x0003e20000000c00 */
[----:B------:R-:W-:Y:S02]  /*8a60*/  @!P0 IMAD R0, R177, 0xc0, RZ ;  /* 0x000000c0b1008824 */ /* 0x000fe400078e02ff */
[----:B------:R-:W-:Y:S01]  /*8a70*/  @!P0 IMAD.WIDE.U32 R108, R176, 0xc0, R108 ;  /* 0x000000c0b06c8825 */ /* 0x000fe200078e006c */
[----:B------:R-:W-:Y:S01]  /*8a80*/  @!PT LDS RZ, [RZ] ;  /* 0x00000000fffff984 */ /* 0x000fe20000000800 */
[----:B------:R-:W-:Y:S01]  /*8a90*/  @!PT LDS RZ, [RZ] ;  /* 0x00000000fffff984 */ /* 0x000fe20000000800 */
[----:B------:R-:W-:Y:S01]  /*8aa0*/  @!PT LDS RZ, [RZ] ;  /* 0x00000000fffff984 */ /* 0x000fe20000000800 */
[----:B------:R1:W-:Y:S03]  /*8ab0*/  @!P0 LDGSTS.E.BYPASS.LTC128B.128 [R191+0x3800], desc[UR4][R114.64] ;  /* 0x0380000072bf8fae */ /* 0x0003e6000b981a04 */
[----:B------:R-:W-:Y:S01]  /*8ac0*/  @!P0 IMAD.IADD R109, R0, 0x1, R109 ;  /* 0x00000001006d8824 */ /* 0x000fe200078e026d */
        /* <DEDUP_REMOVED lines=21> */
.L_x_11365:
[----:B------:R-:W-:Y:S05]  /*8c20*/  BSYNC.RECONVERGENT B1 ;  /* 0x0000000000017941 */ /* 0x000fea0003800200 */
.L_x_11364:
[----:B-1----:R-:W2:Y:S01]  /*8c30*/  LD.E R103, desc[UR4][R100.64+0xdc] ;  /* 0x0000dc0464677980 */ /* 0x002ea2000c101900 */
[----:B------:R-:W-:Y:S02]  /*8c40*/  IABS R104, R199 ;  /* 0x000000c700687213 */ /* 0x000fe40000000000 */
[C---:B------:R-:W-:Y:S02]  /*8c50*/  IADD3 R0, PT, PT, R199.reuse, -0x1, RZ ;  /* 0xffffffffc7007810 */ /* 0x040fe40007ffe0ff */
[----:B------:R-:W-:Y:S02]  /*8c60*/  IADD3 R102, PT, PT, R199, -0x8, RZ ;  /* 0xfffffff8c7667810 */ /* 0x000fe40007ffe0ff */
[----:B------:R-:W-:Y:S02]  /*8c70*/  I2FP.F32.S32 R104, R104 ;  /* 0x0000006800687245 */ /* 0x000fe40000201400 */
[----:B------:R-:W-:Y:S02]  /*8c80*/  IABS R0, R0 ;  /* 0x0000000000007213 */ /* 0x000fe40000000000 */
[----:B------:R-:W-:Y:S01]  /*8c90*/  IABS R102, R102 ;  /* 0x0000006600667213 */ /* 0x000fe20000000000 */
[----:B------:R-:W-:Y:S01]  /*8ca0*/  FFMA.FTZ R6, -R3, R104, R6 ;  /* 0x0000006803067223 */ /* 0x000fe20000010106 */
[----:B------:R-:W-:Y:S02]  /*8cb0*/  I2FP.F32.S32 R0, R0 ;  /* 0x0000000000007245 */ /* 0x000fe40000201400 */
[----:B------:R-:W-:Y:S02]  /*8cc0*/  IADD3 R104, PT, PT, R199, -0x10, RZ ;  /* 0xfffffff0c7687810 */ /* 0x000fe40007ffe0ff */
[----:B------:R-:W-:Y:S01]  /*8cd0*/  I2FP.F32.S32 R102, R102 ;  /* 0x0000006600667245 */ /* 0x000fe20000201400 */
        /* <DEDUP_REMOVED lines=27> */
[C---:B------:R-:W-:Y:S02]  /*8e90*/  IADD3 R104, PT, PT, R199.reuse, -0x30, RZ ;  /* 0xffffffd0c7687810 */ /* 0x040fe40007ffe0ff */
[----:B------:R-:W-:Y:S01]  /*8ea0*/  IADD3 R2, PT, PT, R199, -0x9, RZ ;  /* 0xfffffff7c7027810 */ /* 0x000fe20007ffe0ff */
[C---:B------:R-:W-:Y:S01]  /*8eb0*/  FFMA.FTZ R17, -R3.reuse, R0, R17 ;  /* 0x0000000003117223 */ /* 0x040fe20000010111 */
[----:B------:R-:W-:Y:S01]  /*8ec0*/  I2FP.F32.S32 R102, R102 ;  /* 0x0000006600667245 */ /* 0x000fe20000201400 */
[C---:B------:R-:W-:Y:S01]  /*8ed0*/  FFMA.FTZ R23, -R3.reuse, R0, R23 ;  /* 0x0000000003177223 */ /* 0x040fe20000010117 */
[----:B------:R-:W-:Y:S02]  /*8ee0*/  IABS R104, R104 ;  /* 0x0000006800687213 */ /* 0x000fe40000000000 */
[----:B------:R-:W-:Y:S01]  /*8ef0*/  IABS R2, R2 ;  /* 0x0000000200027213 */ /* 0x000fe20000000000 */
[-C--:B------:R-:W-:Y:S01]  /*8f00*/  FFMA.FTZ R26, -R3, R102.reuse, R26 ;  /* 0x00000066031a7223 */ /* 0x080fe2000001011a */
[----:B------:R-:W-:Y:S01]  /*8f10*/  IADD3 R0, PT, PT, R199, -0x31, RZ ;  /* 0xffffffcfc7007810 */ /* 0x000fe20007ffe0ff */
[----:B------:R-:W-:Y:S01]  /*8f20*/  FFMA.FTZ R20, -R3, R102, R20 ;  /* 0x0000006603147223 */ /* 0x000fe20000010114 */
[----:B------:R-:W-:Y:S02]  /*8f30*/  IADD3 R102, PT, PT, R199, -0x38, RZ ;  /* 0xffffffc8c7667810 */ /* 0x000fe40007ffe0ff */
[----:B------:R-:W-:Y:S02]  /*8f40*/  I2FP.F32.S32 R104, R104 ;  /* 0x0000006800687245 */ /* 0x000fe40000201400 */
[----:B------:R-:W-:Y:S02]  /*8f50*/  I2FP.F32.S32 R2, R2 ;  /* 0x0000000200027245 */ /* 0x000fe40000201400 */
[----:B------:R-:W-:Y:S01]  /*8f60*/  IABS R0, R0 ;  /* 0x0000000000007213 */ /* 0x000fe20000000000 */
[C---:B------:R-:W-:Y:S01]  /*8f70*/  FFMA.FTZ R24, -R3.reuse, R104, R24 ;  /* 0x0000006803187223 */ /* 0x040fe20000010118 */
[----:B------:R-:W-:Y:S01]  /*8f80*/  IABS R102, R102 ;  /* 0x0000006600667213 */ /* 0x000fe20000000000 */
[C---:B------:R-:W-:Y:S01]  /*8f90*/  FFMA.FTZ R11, -R3.reuse, R2, R11 ;  /* 0x00000002030b7223 */ /* 0x040fe2000001010b */
[----:B------:R-:W-:Y:S01]  /*8fa0*/  I2FP.F32.S32 R0, R0 ;  /* 0x0000000000007245 */ /* 0x000fe20000201400 */
[C---:B------:R-:W-:Y:S01]  /*8fb0*/  FFMA.FTZ R30, -R3.reuse, R104, R30 ;  /* 0x00000068031e7223 */ /* 0x040fe2000001011e */
        /* <DEDUP_REMOVED lines=19> */
[CC--:B------:R-:W-:Y:S01]  /*90f0*/  FFMA.FTZ R13, -R3.reuse, R2.reuse, R13 ;  /* 0x00000002030d7223 */ /* 0x0c0fe2000001010d */
        /* <DEDUP_REMOVED lines=48> */
[----:B------:R-:W-:Y:S01]  /*9400*/  FFMA.FTZ R52, -R3, R102, R52 ;  /* 0x0000006603347223 */ /* 0x000fe20000010134 */
[----:B------:R-:W-:Y:S01]  /*9410*/  FMNMX3.FTZ R104, R105, R4, R5, !PT ;  /* 0x0000000469687276 */ /* 0x000fe20007810005 */
[----:B------:R-:W-:Y:S01]  /*9420*/  FFMA.FTZ R58, -R3, R102, R58 ;  /* 0x00000066033a7223 */ /* 0x000fe2000001013a */
[----:B------:R-:W-:Y:S02]  /*9430*/  FMNMX3.FTZ R102, R107, R6, R7, !PT ;  /* 0x000000066b667276 */ /* 0x000fe40007810007 */
[----:B------:R-:W-:Y:S02]  /*9440*/  I2FP.F32.S32 R2, R2 ;  /* 0x0000000200027245 */ /* 0x000fe40000201400 */
[----:B------:R-:W-:Y:S02]  /*9450*/  FMNMX3.FTZ R104, R104, R8, R9, !PT ;  /* 0x0000000868687276 */ /* 0x000fe40007810009 */
[----:B------:R-:W-:Y:S01]  /*9460*/  FMNMX3.FTZ R102, R102, R10, R11, !PT ;  /* 0x0000000a66667276 */ /* 0x000fe2000781000b */
[C---:B------:R-:W-:Y:S01]  /*9470*/  FFMA.FTZ R37, -R3.reuse, R2, R37 ;  /* 0x0000000203257223 */ /* 0x040fe20000010125 */
[----:B------:R-:W-:Y:S01]  /*9480*/  FMNMX3.FTZ R104, R104, R12, R13, !PT ;  /* 0x0000000c68687276 */ /* 0x000fe2000781000d */
        /* <DEDUP_REMOVED lines=9> */
[----:B------:R-:W-:Y:S01]  /*9520*/  I2FP.F32.S32 R0, R0 ;  /* 0x0000000000007245 */ /* 0x000fe20000201400 */
[C---:B------:R-:W-:Y:S01]  /*9530*/  FFMA.FTZ R45, -R3.reuse, R2, R45 ;  /* 0x00000002032d7223 */ /* 0x040fe2000001012d */
[----:B------:R-:W-:Y:S01]  /*9540*/  FMNMX3.FTZ R104, R104, R24, R25, !PT ;  /* 0x0000001868687276 */ /* 0x000fe20007810019 */
[C---:B------:R-:W-:Y:S01]  /*9550*/  FFMA.FTZ R51, -R3.reuse, R2, R51 ;  /* 0x0000000203337223 */ /* 0x040fe20000010133 */
[----:B------:R-:W-:Y:S01]  /*9560*/  FMNMX3.FTZ R102, R102, R26, R27, !PT ;  /* 0x0000001a66667276 */ /* 0x000fe2000781001b */
[CC--:B------:R-:W-:Y:S01]  /*9570*/  FFMA.FTZ R62, -R3.reuse, R0.reuse, R62 ;  /* 0x00000000033e7223 */ /* 0x0c0fe2000001013e */
[----:B------:R-:W-:Y:S01]  /*9580*/  FFMA.FTZ R56, -R3, R0, R56 ;  /* 0x0000000003387223 */ /* 0x000fe20000010138 */
[C---:B------:R-:W-:Y:S02]  /*9590*/  IADD3 R2, PT, PT, R199.reuse, -0x69, RZ ;  /* 0xffffff97c7027810 */ /* 0x040fe40007ffe0ff */
[----:B------:R-:W-:Y:S02]  /*95a0*/  FMNMX3.FTZ R104, R104, R28, R29, !PT ;  /* 0x0000001c68687276 */ /* 0x000fe4000781001d */
[C---:B------:R-:W-:Y:S02]  /*95b0*/  IADD3 R0, PT, PT, R199.reuse, -0x78, RZ ;  /* 0xffffff88c7007810 */ /* 0x040fe40007ffe0ff */
[----:B------:R-:W-:Y:S02]  /*95c0*/  FMNMX3.FTZ R102, R102, R30, R31, !PT ;  /* 0x0000001e66667276 */ /* 0x000fe4000781001f */
[----:B------:R-:W-:Y:S02]  /*95d0*/  IABS R2, R2 ;  /* 0x0000000200027213 */ /* 0x000fe40000000000 */
[----:B------:R-:W-:Y:S02]  /*95e0*/  FMNMX3.FTZ R104, R104, R32, R33, !PT ;  /* 0x0000002068687276 */ /* 0x000fe40007810021 */
[----:B------:R-:W-:Y:S02]  /*95f0*/  IABS R0, R0 ;  /* 0x0000000000007213 */ /* 0x000fe40000000000 */
[----:B------:R-:W-:Y:S02]  /*9600*/  IADD3 R106, PT, PT, R199, -0x71, RZ ;  /* 0xffffff8fc76a7810 */ /* 0x000fe40007ffe0ff */
[----:B------:R-:W-:Y:S02]  /*9610*/  FMNMX3.FTZ R102, R102, R34, R35, !PT ;  /* 0x0000002266667276 */ /* 0x000fe40007810023 */
[----:B------:R-:W-:Y:S02]  /*9620*/  I2FP.F32.S32 R2, R2 ;  /* 0x0000000200027245 */ /* 0x000fe40000201400 */
[----:B------:R-:W-:Y:S02]  /*9630*/  FMNMX3.FTZ R104, R104, R36, R37, !PT ;  /* 0x0000002468687276 */ /* 0x000fe40007810025 */
[----:B------:R-:W-:Y:S01]  /*9640*/  I2FP.F32.S32 R0, R0 ;  /* 0x0000000000007245 */ /* 0x000fe20000201400 */
[C---:B------:R-:W-:Y:S01]  /*9650*/  FFMA.FTZ R53, -R3.reuse, R2, R53 ;  /* 0x0000000203357223 */ /* 0x040fe20000010135 */
[----:B------:R-:W-:Y:S01]  /*9660*/  IABS R106, R106 ;  /* 0x0000006a006a7213 */ /* 0x000fe20000000000 */
[C---:B------:R-:W-:Y:S01]  /*9670*/  FFMA.FTZ R59, -R3.reuse, R2, R59 ;  /* 0x00000002033b7223 */ /* 0x040fe2000001013b */
[----:B------:R-:W-:Y:S01]  /*9680*/  FMNMX3.FTZ R102, R102, R38, R39, !PT ;  /* 0x0000002666667276 */ /* 0x000fe20007810027 */
[C---:B------:R-:W-:Y:S01]  /*9690*/  FFMA.FTZ R66, -R3.reuse, R0, R66 ;  /* 0x0000000003427223 */ /* 0x040fe20000010142 */
[----:B------:R-:W-:Y:S01]  /*96a0*/  FMNMX3.FTZ R104, R104, R40, R41, !PT ;  /* 0x0000002868687276 */ /* 0x000fe20007810029 */
[----:B------:R-:W-:Y:S01]  /*96b0*/  FFMA.FTZ R60, -R3, R0, R60 ;  /* 0x00000000033c7223 */ /* 0x000fe2000001013c */
[----:B------:R-:W-:Y:S02]  /*96c0*/  I2FP.F32.S32 R2, R106 ;  /* 0x0000006a00027245 */ /* 0x000fe40000201400 */
[----:B------:R-:W-:Y:S02]  /*96d0*/  IADD3 R106, PT, PT, R199, -0x79, RZ ;  /* 0xffffff87c76a7810 */ /* 0x000fe40007ffe0ff */
[----:B------:R-:W-:Y:S01]  /*96e0*/  FMNMX3.FTZ R0, R102, R42, R43, !PT ;  /* 0x0000002a66007276 */ /* 0x000fe2000781002b */
[C---:B------:R-:W-:Y:S01]  /*96f0*/  FFMA.FTZ R63, -R3.reuse, R2, R63 ;  /* 0x00000002033f7223 */ /* 0x040fe2000001013f */
[----:B------:R-:W-:Y:S01]  /*9700*/  FMNMX3.FTZ R104, R104, R44, R45, !PT ;  /* 0x0000002c68687276 */ /* 0x000fe2000781002d */
[----:B------:R-:W-:Y:S01]  /*9710*/  FFMA.FTZ R57, -R3, R2, R57 ;  /* 0x0000000203397223 */ /* 0x000fe20000010139 */
[----:B------:R-:W-:Y:S02]  /*9720*/  IABS R106, R106 ;  /* 0x0000006a006a7213 */ /* 0x000fe40000000000 */
[C---:B------:R-:W-:Y:S02]  /*9730*/  IADD3 R109, PT, PT, R199.reuse, -0x80, RZ ;  /* 0xffffff80c76d7810 */ /* 0x040fe40007ffe0ff */
[----:B------:R-:W-:Y:S02]  /*9740*/  IADD3 R102, PT, PT, R199, -0x81, RZ ;  /* 0xffffff7fc7667810 */ /* 0x000fe40007ffe0ff */
[----:B------:R-:W-:Y:S02]  /*9750*/  FMNMX3.FTZ R0, R0, R46, R47, !PT ;  /* 0x0000002e00007276 */ /* 0x000fe4000781002f */
[----:B------:R-:W-:Y:S02]  /*9760*/  FMNMX3.FTZ R104, R104, R48, R49, !PT ;  /* 0x0000003068687276 */ /* 0x000fe40007810031 */
[----:B------:R-:W-:Y:S02]  /*9770*/  I2FP.F32.S32 R2, R106 ;  /* 0x0000006a00027245 */ /* 0x000fe40000201400 */
[----:B------:R-:W-:Y:S02]  /*9780*/  IABS R109, R109 ;  /* 0x0000006d006d7213 */ /* 0x000fe40000000000 */
[----:B------:R-:W-:Y:S01]  /*9790*/  IABS R102, R102 ;  /* 0x0000006600667213 */ /* 0x000fe20000000000 */
[C---:B------:R-:W-:Y:S01]  /*97a0*/  FFMA.FTZ R67, -R3.reuse, R2, R67 ;  /* 0x0000000203437223 */ /* 0x040fe20000010143 */
        /* <DEDUP_REMOVED lines=14> */
[----:B------:R-:W-:Y:S01]  /*9890*/  IADD3 R200, PT, PT, R200, -0x1, RZ ;  /* 0xffffffffc8c87810 */ /* 0x000fe20007ffe0ff */
[----:B------:R-:W-:Y:S01]  /*98a0*/  SHFL.BFLY PT, R2, R115, 0x2, 0x1f ;  /* 0x0c401f0073027f89 */ /* 0x000fe200000e0000 */
[----:B------:R-:W-:Y:S02]  /*98b0*/  IADD3 R189, PT, PT, R189, -0x80, RZ ;  /* 0xffffff80bdbd7810 */ /* 0x000fe40007ffe0ff */
[----:B------:R-:W-:Y:S05]  /*98c0*/  IADD3 R199, PT, PT, R199, 0x80, RZ ;  /* 0x00000080c7c77810 */ /* 0x000fea0007ffe0ff */
[----:B------:R-:W1:Y:S02]  /*98d0*/  SHFL.BFLY PT, R0, R111, 0x2, 0x1f ;  /* 0x0c401f006f007f89 */ /* 0x000e6400000e0000 */
[----:B-1----:R-:W-:Y:S02]  /*98e0*/  FMNMX.FTZ R109, R111, R0, !PT ;  /* 0x000000006f6d7209 */ /* 0x002fe40007810000 */
[----:B------:R-:W-:Y:S04]  /*98f0*/  FMNMX.FTZ R113, R115, R2, !PT ;  /* 0x0000000273717209 */ /* 0x000fe80007810000 */
[----:B------:R-:W1:Y:S08]  /*9900*/  SHFL.BFLY PT, R0, R109, 0x1, 0x1f ;  /* 0x0c201f006d007f89 */ /* 0x000e7000000e0000 */
[----:B------:R-:W3:Y:S01]  /*9910*/  SHFL.BFLY PT, R2, R113, 0x1, 0x1f ;  /* 0x0c201f0071027f89 */ /* 0x000ee200000e0000 */
[----:B-1----:R-:W-:Y:S07]  /*9920*/  FMNMX.FTZ R0, R109, R0, !PT ;  /* 0x000000006d007209 */ /* 0x002fee0007810000 */
[----:B------:R-:W1:Y:S01]  /*9930*/  LDSM.16.MT88.4 R108, [R170+0x6000] ;  /* 0x00600000aa6c783b */ /* 0x000e620000004200 */
[----:B---3--:R-:W-:Y:S01]  /*9940*/  FMNMX.FTZ R2, R113, R2, !PT ;  /* 0x0000000271027209 */ /* 0x008fe20007810000 */
[C---:B------:R-:W-:Y:S01]  /*9950*/  FADD.FTZ R102, -R0.reuse, R107 ;  /* 0x0000006b00667221 */ /* 0x040fe20000010100 */
[C---:B--2---:R-:W-:Y:S01]  /*9960*/  FMUL.FTZ R116, R103.reuse, R0 ;  /* 0x0000000067747220 */ /* 0x044fe20000410000 */
[----:B------:R-:W-:Y:S02]  /*9970*/  FSETP.NEU.FTZ.AND P0, PT, R0, -INF , PT ;  /* 0xff8000000000780b */ /* 0x000fe40003f1d000 */
[----:B------:R-:W-:Y:S01]  /*9980*/  FADD.FTZ R106, -R2, R105 ;  /* 0x00000069026a7221 */ /* 0x000fe20000010100 */
[C---:B------:R-:W-:Y:S01]  /*9990*/  FMUL.FTZ R104, R103.reuse, R102 ;  /* 0x0000006667687220 */ /* 0x040fe20000410000 */
[----:B------:R-:W-:Y:S01]  /*99a0*/  FSEL R116, R116, RZ, P0 ;  /* 0x000000ff74747208 */ /* 0x000fe20000000000 */
[----:B------:R-:W2:Y:S01]  /*99b0*/  LDSM.16.MT88.4 R112, [R166+0x6000] ;  /* 0x00600000a670783b */ /* 0x000ea20000004200 */
[C---:B------:R-:W-:Y:S01]  /*99c0*/  FMUL.FTZ R105, R103.reuse, R106 ;  /* 0x0000006a67697220 */ /* 0x040fe20000410000 */
[----:B------:R-:W-:Y:S01]  /*99d0*/  FMUL.FTZ R106, R103, R2 ;  /* 0x00000002676a7220 */ /* 0x000fe20000410000 */
[----:B------:R-:W-:Y:S01]  /*99e0*/  FSETP.NEU.FTZ.AND P0, PT, R2, -INF , PT ;  /* 0xff8000000200780b */ /* 0x000fe20003f1d000 */
[----:B------:R-:W3:Y:S01]  /*99f0*/  MUFU.EX2 R104, R104 ;  /* 0x0000006800687308 */ /* 0x000ee20000000800 */
[-CC-:B------:R-:W-:Y:S01]  /*9a00*/  FFMA.FTZ R30, R30, R103.reuse, -R116.reuse ;  /* 0x000000671e1e7223 */ /* 0x180fe20000010874 */
[-CC-:B------:R-:W-:Y:S01]  /*9a10*/  FFMA.FTZ R134, R38, R103.reuse, -R116.reuse ;  /* 0x0000006726867223 */ /* 0x180fe20000010874 */
[-CC-:B------:R-:W-:Y:S01]  /*9a20*/  FFMA.FTZ R137, R39, R103.reuse, -R116.reuse ;  /* 0x0000006727897223 */ /* 0x180fe20000010874 */
[----:B------:R-:W-:Y:S01]  /*9a30*/  FSEL R106, R106, RZ, P0 ;  /* 0x000000ff6a6a7208 */ /* 0x000fe20000000000 */
[-CC-:B------:R-:W-:Y:S01]  /*9a40*/  FFMA.FTZ R120, R10, R103.reuse, -R116.reuse ;  /* 0x000000670a787223 */ /* 0x180fe20000010874 */
[-CC-:B------:R-:W-:Y:S01]  /*9a50*/  FFMA.FTZ R107, R11, R103.reuse, -R116.reuse ;  /* 0x000000670b6b7223 */ /* 0x180fe20000010874 */
[-C--:B------:R-:W-:Y:S03]  /*9a60*/  FFMA.FTZ R117, R14, R103.reuse, -R116 ;  /* 0x000000670e757223 */ /* 0x080fe60000010874 */
[----:B------:R4:W5:Y:S01]  /*9a70*/  MUFU.EX2 R102, R105 ;  /* 0x0000006900667308 */ /* 0x0009620000000800 */
[-C--:B------:R-:W-:Y:S01]  /*9a80*/  FFMA.FTZ R118, R8, R103.reuse, -R106 ;  /* 0x0000006708767223 */ /* 0x080fe2000001086a */
[-CC-:B------:R-:W-:Y:S01]  /*9a90*/  FFMA.FTZ R133, R6, R103.reuse, -R116.reuse ;  /* 0x0000006706857223 */ /* 0x180fe20000010874 */
[-C--:B------:R-:W-:Y:S01]  /*9aa0*/  FFMA.FTZ R119, R7, R103.reuse, -R116 ;  /* 0x0000006707777223 */ /* 0x080fe20000010874 */
        /* <DEDUP_REMOVED lines=11> */
[----:B------:R-:W-:Y:S03]  /*9b60*/  FMUL.FTZ R74, R104, R74 ;  /* 0x0000004a684a7220 */ /* 0x000fe60000410000 */
[----:B------:R-:W3:Y:S01]  /*9b70*/  MUFU.EX2 R119, R119 ;  /* 0x0000007700777308 */ /* 0x000ee20000000800 */
[----:B----4-:R-:W-:Y:S01]  /*9b80*/  FFMA.FTZ R105, R9, R103, -R106 ;  /* 0x0000006709697223 */ /* 0x010fe2000001086a */
[C---:B-----5:R-:W-:Y:S01]  /*9b90*/  FMUL.FTZ R8, R102.reuse, R92 ;  /* 0x0000005c66087220 */ /* 0x060fe20000410000 */
[C---:B------:R-:W-:Y:S01]  /*9ba0*/  FMUL.FTZ R9, R102.reuse, R93 ;  /* 0x0000005d66097220 */ /* 0x040fe20000410000 */
[C---:B------:R-:W-:Y:S01]  /*9bb0*/  FMUL.FTZ R4, R102.reuse, R96 ;  /* 0x0000006066047220 */ /* 0x040fe20000410000 */
[C---:B------:R-:W-:Y:S01]  /*9bc0*/  FMUL.FTZ R5, R102.reuse, R97 ;  /* 0x0000006166057220 */ /* 0x040fe20000410000 */
[----:B------:R-:W4:Y:S01]  /*9bd0*/  LDSM.16.MT88.4 R92, [R165+0x6000] ;  /* 0x00600000a55c783b */ /* 0x000f220000004200 */
[C---:B------:R-:W-:Y:S03]  /*9be0*/  FMUL.FTZ R68, R102.reuse, R68 ;  /* 0x0000004466447220 */ /* 0x040fe60000410000 */
[----:B------:R-:W-:Y:S01]  /*9bf0*/  MUFU.EX2 R120, R120 ;  /* 0x0000007800787308 */ /* 0x000fe20000000800 */
[----:B------:R-:W-:Y:S01]  /*9c00*/  FMUL.FTZ R69, R102, R69 ;  /* 0x0000004566457220 */ /* 0x000fe20000410000 */
[----:B------:R-:W-:Y:S01]  /*9c10*/  FMUL.FTZ R75, R104, R75 ;  /* 0x0000004b684b7220 */ /* 0x000fe20000410000 */
[C---:B------:R-:W-:Y:S01]  /*9c20*/  FMUL.FTZ R72, R102.reuse, R72 ;  /* 0x0000004866487220 */ /* 0x040fe20000410000 */
[----:B------:R-:W-:Y:S01]  /*9c30*/  FMUL.FTZ R73, R102, R73 ;  /* 0x0000004966497220 */ /* 0x000fe20000410000 */
[C---:B------:R-:W-:Y:S01]  /*9c40*/  FMUL.FTZ R14, R104.reuse, R90 ;  /* 0x0000005a680e7220 */ /* 0x040fe20000410000 */
[C---:B------:R-:W-:Y:S01]  /*9c50*/  FMUL.FTZ R78, R104.reuse, R78 ;  /* 0x0000004e684e7220 */ /* 0x040fe20000410000 */
[----:B------:R-:W-:Y:S03]  /*9c60*/  FMUL.FTZ R79, R104, R79 ;  /* 0x0000004f684f7220 */ /* 0x000fe60000410000 */
[----:B------:R-:W5:Y:S01]  /*9c70*/  MUFU.EX2 R107, R107 ;  /* 0x0000006b006b7308 */ /* 0x000f620000000800 */
[----:B---3--:R-:W-:Y:S01]  /*9c80*/  F2FP.F16.F32.PACK_AB R97, R119, R133 ;  /* 0x000000857761723e */ /* 0x008fe200000000ff */
[C---:B------:R-:W-:Y:S01]  /*9c90*/  FMUL.FTZ R76, R102.reuse, R76 ;  /* 0x0000004c664c7220 */ /* 0x040fe20000410000 */
[----:B------:R-:W-:Y:S01]  /*9ca0*/  FMUL.FTZ R77, R102, R77 ;  /* 0x0000004d664d7220 */ /* 0x000fe20000410000 */
[C---:B------:R-:W-:Y:S01]  /*9cb0*/  FMUL.FTZ R82, R104.reuse, R82 ;  /* 0x0000005268527220 */ /* 0x040fe20000410000 */
[----:B------:R-:W-:Y:S01]  /*9cc0*/  FMUL.FTZ R83, R104, R83 ;  /* 0x0000005368537220 */ /* 0x000fe20000410000 */
[C---:B------:R-:W-:Y:S01]  /*9cd0*/  FMUL.FTZ R80, R102.reuse, R80 ;  /* 0x0000005066507220 */ /* 0x040fe20000410000 */
[----:B------:R-:W-:Y:S03]  /*9ce0*/  FMUL.FTZ R81, R102, R81 ;  /* 0x0000005166517220 */ /* 0x000fe60000410000 */
[----:B------:R-:W-:Y:S01]  /*9cf0*/  MUFU.EX2 R123, R123 ;  /* 0x0000007b007b7308 */ /* 0x000fe20000000800 */
[----:B------:R-:W-:Y:S01]  /*9d00*/  FFMA.FTZ R122, R15, R103, -R116 ;  /* 0x000000670f7a7223 */ /* 0x000fe20000010874 */
[----:B------:R-:W-:Y:S01]  /*9d10*/  FMUL.FTZ R15, R104, R91 ;  /* 0x0000005b680f7220 */ /* 0x000fe20000410000 */
[-CC-:B------:R-:W-:Y:S01]  /*9d20*/  FFMA.FTZ R127, R12, R103.reuse, -R106.reuse ;  /* 0x000000670c7f7223 */ /* 0x180fe2000001086a */
[C---:B------:R-:W-:Y:S01]  /*9d30*/  FMUL.FTZ R12, R102.reuse, R88 ;  /* 0x00000058660c7220 */ /* 0x040fe20000410000 */
[----:B------:R-:W-:Y:S01]  /*9d40*/  FFMA.FTZ R126, R13, R103, -R106 ;  /* 0x000000670d7e7223 */ /* 0x000fe2000001086a */
[----:B------:R-:W-:Y:S01]  /*9d50*/  FMUL.FTZ R13, R102, R89 ;  /* 0x00000059660d7220 */ /* 0x000fe20000410000 */
[-CC-:B------:R-:W-:Y:S03]  /*9d60*/  FFMA.FTZ R125, R18, R103.reuse, -R116.reuse ;  /* 0x00000067127d7223 */ /* 0x180fe60000010874 */
[----:B------:R-:W3:Y:S01]  /*9d70*/  MUFU.EX2 R121, R121 ;  /* 0x0000007900797308 */ /* 0x000ee20000000800 */
[----:B-----5:R-:W-:Y:S01]  /*9d80*/  F2FP.F16.F32.PACK_AB R99, R107, R120 ;  /* 0x000000786b63723e */ /* 0x020fe200000000ff */
[----:B------:R-:W-:Y:S01]  /*9d90*/  LDSM.16.MT88.4 R88, [R166+0x6800] ;  /* 0x00680000a658783b */ /* 0x000fe20000004200 */
[C---:B------:R-:W-:Y:S01]  /*9da0*/  FMUL.FTZ R18, R104.reuse, R86 ;  /* 0x0000005668127220 */ /* 0x040fe20000410000 */
[----:B------:R-:W-:Y:S01]  /*9db0*/  FFMA.FTZ R124, R19, R103, -R116 ;  /* 0x00000067137c7223 */ /* 0x000fe20000010874 */
[----:B------:R-:W-:Y:S01]  /*9dc0*/  FMUL.FTZ R19, R104, R87 ;  /* 0x0000005768137220 */ /* 0x000fe20000410000 */
[-CC-:B------:R-:W-:Y:S01]  /*9dd0*/  FFMA.FTZ R128, R16, R103.reuse, -R106.reuse ;  /* 0x0000006710807223 */ /* 0x180fe2000001086a */
[C---:B------:R-:W-:Y:S03]  /*9de0*/  FMUL.FTZ R16, R102.reuse, R84 ;  /* 0x0000005466107220 */ /* 0x040fe60000410000 */
[----:B------:R-:W-:Y:S01]  /*9df0*/  MUFU.EX2 R118, R118 ;  /* 0x0000007600767308 */ /* 0x000fe20000000800 */
[----:B------:R-:W-:Y:S01]  /*9e00*/  FFMA.FTZ R129, R17, R103, -R106 ;  /* 0x0000006711817223 */ /* 0x000fe2000001086a */
[----:B------:R-:W-:Y:S01]  /*9e10*/  FMUL.FTZ R17, R102, R85 ;  /* 0x0000005566117220 */ /* 0x000fe20000410000 */
[-CC-:B------:R-:W-:Y:S01]  /*9e20*/  FFMA.FTZ R131, R22, R103.reuse, -R116.reuse ;  /* 0x0000006716837223 */ /* 0x180fe20000010874 */
[-CC-:B------:R-:W-:Y:S01]  /*9e30*/  FFMA.FTZ R130, R23, R103.reuse, -R116.reuse ;  /* 0x0000006717827223 */ /* 0x180fe20000010874 */
[-CC-:B------:R-:W-:Y:S01]  /*9e40*/  FFMA.FTZ R54, R54, R103.reuse, -R116.reuse ;  /* 0x0000006736367223 */ /* 0x180fe20000010874 */
[-CC-:B------:R-:W-:Y:S01]  /*9e50*/  FFMA.FTZ R55, R55, R103.reuse, -R116.reuse ;  /* 0x0000006737377223 */ /* 0x180fe20000010874 */
[--C-:B------:R-:W-:Y:S03]  /*9e60*/  FFMA.FTZ R58, R58, R103, -R116.reuse ;  /* 0x000000673a3a7223 */ /* 0x100fe60000010874 */
        /* <DEDUP_REMOVED lines=13> */
[-CC-:B------:R-:W-:Y:S01]  /*9f40*/  FFMA.FTZ R47, R47, R103.reuse, -R116.reuse ;  /* 0x000000672f2f7223 */ /* 0x180fe20000010874 */
[-CC-:B------:R-:W-:Y:S01]  /*9f50*/  FFMA.FTZ R50, R50, R103.reuse, -R116.reuse ;  /* 0x0000006732327223 */ /* 0x180fe20000010874 */
[-C--:B------:R-:W-:Y:S03]  /*9f60*/  FFMA.FTZ R51, R51, R103.reuse, -R116 ;  /* 0x0000006733337223 */ /* 0x080fe60000010874 */
[----:B------:R-:W3:Y:S01]  /*9f70*/  MUFU.EX2 R122, R122 ;  /* 0x0000007a007a7308 */ /* 0x000ee20000000800 */
[----:B-----5:R-:W-:Y:S01]  /*9f80*/  F2FP.F16.F32.PACK_AB R98, R105, R118 ;  /* 0x000000766962723e */ /* 0x020fe200000000ff */
[-CC-:B------:R-:W-:Y:S01]  /*9f90*/  FFMA.FTZ R44, R44, R103.reuse, -R106.reuse ;  /* 0x000000672c2c7223 */ /* 0x180fe2000001086a */
[-CC-:B------:R-:W-:Y:S01]  /*9fa0*/  FFMA.FTZ R45, R45, R103.reuse, -R106.reuse ;  /* 0x000000672d2d7223 */ /* 0x180fe2000001086a */
[-CC-:B------:R-:W-:Y:S01]  /*9fb0*/  FFMA.FTZ R48, R48, R103.reuse, -R106.reuse ;  /* 0x0000006730307223 */ /* 0x180fe2000001086a */
[----:B------:R-:W-:Y:S01]  /*9fc0*/  FFMA.FTZ R49, R49, R103, -R106 ;  /* 0x0000006731317223 */ /* 0x000fe2000001086a */
[----:B------:R-:W-:Y:S01]  /*9fd0*/  FFMA.FTZ R133, R104, R203, R133 ;  /* 0x000000cb68857223 */ /* 0x000fe20000010085 */
[----:B------:R-:W-:Y:S01]  /*9fe0*/  FFMA.FTZ R66, R66, R103, -R116 ;  /* 0x0000006742427223 */ /* 0x000fe20000010874 */
[C---:B-1----:R-:W-:Y:S02]  /*9ff0*/  HMMA.16816.F32 R4, R96.reuse, R108, R4 ;  /* 0x0000006c6004723c */ /* 0x042fe40000001804 */
[----:B------:R-:W-:Y:S03]  /*a000*/  MUFU.EX2 R125, R125 ;  /* 0x0000007d007d7308 */ /* 0x000fe60000000800 */
[----:B------:R-:W-:Y:S01]  /*a010*/  FADD.FTZ R133, R119, R133 ;  /* 0x0000008577857221 */ /* 0x000fe20000010000 */
[----:B------:R-:W-:Y:S01]  /*a020*/  FFMA.FTZ R123, R102, R201, R123 ;  /* 0x000000c9667b7223 */ /* 0x000fe2000001007b */
[----:B------:R-:W-:Y:S01]  /*a030*/  ISETP.NE.AND P0, PT, R200, -0x1, PT ;  /* 0xffffffffc800780c */ /* 0x000fe20003f05270 */
[C---:B------:R-:W-:Y:S01]  /*a040*/  HMMA.16816.F32 R8, R96.reuse, R110, R8 ;  /* 0x0000006e6008723c */ /* 0x040fe20000001808 */
[----:B------:R-:W1:Y:S03]  /*a050*/  LDSM.16.MT88.4 R108, [R164+0x6000] ;  /* 0x00600000a46c783b */ /* 0x000e660000004200 */
[----:B------:R-:W5:Y:S01]  /*a060*/  MUFU.EX2 R124, R124 ;  /* 0x0000007c007c7308 */ /* 0x000f620000000800 */
[----:B---3--:R-:W-:Y:S01]  /*a070*/  F2FP.F16.F32.PACK_AB R85, R122, R117 ;  /* 0x000000757a55723e */ /* 0x008fe200000000ff */
[----:B------:R-:W-:Y:S02]  /*a080*/  FADD.FTZ R123, R121, R123 ;  /* 0x0000007b797b7221 */ /* 0x000fe40000010000 */
[C---:B--2---:R-:W-:Y:S06]  /*a090*/  HMMA.16816.F32 R68, R96.reuse, R112, R68 ;  /* 0x000000706044723c */ /* 0x044fec0000001844 */
[----:B------:R-:W-:Y:S01]  /*a0a0*/  MUFU.EX2 R127, R127 ;  /* 0x0000007f007f7308 */ /* 0x000fe20000000800 */
[----:B------:R-:W-:Y:S04]  /*a0b0*/  FADD.FTZ R118, R118, R123 ;  /* 0x0000007b76767221 */ /* 0x000fe80000010000 */
[----:B------:R-:W-:Y:S01]  /*a0c0*/  FADD.FTZ R118, R105, R118 ;  /* 0x0000007669767221 */ /* 0x000fe20000010000 */
[C---:B------:R-:W-:Y:S01]  /*a0d0*/  HMMA.16816.F32 R72, R96.reuse, R114, R72 ;  /* 0x000000726048723c */ /* 0x040fe20000001848 */
[----:B------:R-:W2:Y:S03]  /*a0e0*/  LDSM.16.MT88.4 R112, [R170+0x6800] ;  /* 0x00680000aa70783b */ /* 0x000ea60000004200 */
[----:B------:R-:W3:Y:S01]  /*a0f0*/  MUFU.EX2 R126, R126 ;  /* 0x0000007e007e7308 */ /* 0x000ee20000000800 */
[----:B-----5:R-:W-:Y:S02]  /*a100*/  F2FP.F16.F32.PACK_AB R87, R124, R125 ;  /* 0x0000007d7c57723e */ /* 0x020fe400000000ff */
[----:B------:R-:W-:Y:S01]  /*a110*/  MOV R105, R2 ;  /* 0x0000000200697202 */ /* 0x000fe20000000f00 */
[C---:B----4-:R-:W-:Y:S06]  /*a120*/  HMMA.16816.F32 R76, R96.reuse, R92, R76 ;  /* 0x0000005c604c723c */ /* 0x050fec000000184c */
[----:B------:R-:W-:Y:S02]  /*a130*/  MUFU.EX2 R128, R128 ;  /* 0x0000008000807308 */ /* 0x000fe40000000800 */
[C---:B------:R-:W-:Y:S01]  /*a140*/  HMMA.16816.F32 R80, R96.reuse, R94, R80 ;  /* 0x0000005e6050723c */ /* 0x040fe20000001850 */
[----:B------:R-:W4:Y:S07]  /*a150*/  LDSM.16.MT88.4 R92, [R165+0x6800] ;  /* 0x00680000a55c783b */ /* 0x000f2e0000004200 */
[----:B------:R-:W5:Y:S01]  /*a160*/  MUFU.EX2 R129, R129 ;  /* 0x0000008100817308 */ /* 0x000f620000000800 */
[C---:B---3--:R-:W-:Y:S01]  /*a170*/  F2FP.F16.F32.PACK_AB R84, R126.reuse, R127 ;  /* 0x0000007f7e54723e */ /* 0x048fe200000000ff */
        /* <DEDUP_REMOVED lines=11> */
[C---:B--2---:R-:W-:Y:S02]  /*a230*/  HMMA.16816.F32 R4, R84.reuse, R112, R4 ;  /* 0x000000705404723c */ /* 0x044fe40000001804 */
[----:B------:R-:W-:Y:S03]  /*a240*/  MUFU.EX2 R58, R58 ;  /* 0x0000003a003a7308 */ /* 0x000fe60000000800 */
[-CC-:B------:R-:W-:Y:S01]  /*a250*/  FFMA.FTZ R112, R26, R103.reuse, -R116.reuse ;  /* 0x000000671a707223 */ /* 0x180fe20000010874 */
[-C--:B------:R-:W-:Y:S02]  /*a260*/  FFMA.FTZ R113, R27, R103.reuse, -R116 ;  /* 0x000000671b717223 */ /* 0x080fe40000010874 */
[C---:B------:R-:W-:Y:S01]  /*a270*/  HMMA.16816.F32 R8, R84.reuse, R114, R8 ;  /* 0x000000725408723c */ /* 0x040fe20000001808 */
[----:B------:R-:W-:Y:S03]  /*a280*/  LDSM.16.MT88.4 R24, [R165+0x7000] ;  /* 0x00700000a518783b */ /* 0x000fe60000004200 */
[----:B------:R-:W-:Y:S01]  /*a290*/  MUFU.EX2 R59, R59 ;  /* 0x0000003b003b7308 */ /* 0x000fe20000000800 */
[-CC-:B------:R-:W-:Y:S01]  /*a2a0*/  FFMA.FTZ R114, R20, R103.reuse, -R106.reuse ;  /* 0x0000006714727223 */ /* 0x180fe2000001086a */
[-C--:B------:R-:W-:Y:S02]  /*a2b0*/  FFMA.FTZ R115, R21, R103.reuse, -R106 ;  /* 0x0000006715737223 */ /* 0x080fe4000001086a */
        /* <DEDUP_REMOVED lines=8> */
[----:B------:R-:W-:Y:S08]  /*a340*/  LDSM.16.MT88.4 R92, [R170+0x9800] ;  /* 0x00980000aa5c783b */ /* 0x000ff00000004200 */
[----:B------:R-:W-:Y:S01]  /*a350*/  MUFU.EX2 R131, R131 ;  /* 0x0000008300837308 */ /* 0x000fe20000000800 */
[C---:B-1----:R-:W-:Y:S09]  /*a360*/  HMMA.16816.F32 R12, R84.reuse, R96, R12 ;  /* 0x00000060540c723c */ /* 0x042ff2000000180c */
[----:B------:R-:W1:Y:S01]  /*a370*/  MUFU.EX2 R130, R130 ;  /* 0x0000008200827308 */ /* 0x000e620000000800 */
[-CC-:B------:R-:W-:Y:S01]  /*a380*/  FFMA.FTZ R97, R31, R103.reuse, -R116.reuse ;  /* 0x000000671f617223 */ /* 0x180fe20000010874 */
[-CC-:B------:R-:W-:Y:S01]  /*a390*/  FFMA.FTZ R96, R35, R103.reuse, -R116.reuse ;  /* 0x0000006723607223 */ /* 0x180fe20000010874 */
[----:B------:R-:W-:Y:S01]  /*a3a0*/  HMMA.16816.F32 R16, R84, R98, R16 ;  /* 0x000000625410723c */ /* 0x000fe20000001810 */
[----:B------:R-:W3:Y:S06]  /*a3b0*/  LDSM.16.MT88.4 R84, [R164+0x7000] ;  /* 0x00700000a454783b */ /* 0x000eec0000004200 */
[----:B------:R-:W-:Y:S01]  /*a3c0*/  MUFU.EX2 R112, R112 ;  /* 0x0000007000707308 */ /* 0x000fe20000000800 */
[----:B------:R-:W-:Y:S09]  /*a3d0*/  FFMA.FTZ R99, R34, R103, -R116 ;  /* 0x0000006722637223 */ /* 0x000ff20000010874 */
[----:B------:R-:W4:Y:S01]  /*a3e0*/  MUFU.EX2 R113, R113 ;  /* 0x0000007100717308 */ /* 0x000f220000000800 */
[----:B-1----:R-:W-:Y:S09]  /*a3f0*/  F2FP.F16.F32.PACK_AB R21, R130, R131 ;  /* 0x000000838215723e */ /* 0x002ff200000000ff */
[----:B------:R-:W-:Y:S10]  /*a400*/  MUFU.EX2 R114, R114 ;  /* 0x0000007200727308 */ /* 0x000ff40000000800 */
[----:B------:R-:W1:Y:S01]  /*a410*/  MUFU.EX2 R115, R115 ;  /* 0x0000007300737308 */ /* 0x000e620000000800 */
[----:B----4-:R-:W-:Y:S09]  /*a420*/  F2FP.F16.F32.PACK_AB R23, R113, R112 ;  /* 0x000000707117723e */ /* 0x010ff200000000ff */
[----:B------:R-:W-:Y:S10]  /*a430*/  MUFU.EX2 R135, R135 ;  /* 0x0000008700877308 */ /* 0x000ff40000000800 */
[----:B------:R-:W4:Y:S01]  /*a440*/  MUFU.EX2 R132, R132 ;  /* 0x0000008400847308 */ /* 0x000f220000000800 */
[C---:B-1----:R-:W-:Y:S01]  /*a450*/  F2FP.F16.F32.PACK_AB R20, R115.reuse, R114 ;  /* 0x000000727314723e */ /* 0x042fe200000000ff */
[----:B------:R-:W-:Y:S04]  /*a460*/  FADD.FTZ R114, R114, R129 ;  /* 0x0000008172727221 */ /* 0x000fe80000010000 */
[----:B------:R-:W-:Y:S04]  /*a470*/  FADD.FTZ R114, R115, R114 ;  /* 0x0000007273727221 */ /* 0x000fe80000010000 */
[----:B------:R1:W-:Y:S10]  /*a480*/  MUFU.EX2 R98, R30 ;  /* 0x0000001e00627308 */ /* 0x0003f40000000800 */
[----:B------:R-:W5:Y:S01]  /*a490*/  MUFU.EX2 R97, R97 ;  /* 0x0000006100617308 */ /* 0x000f620000000800 */
[C---:B----4-:R-:W-:Y:S01]  /*a4a0*/  F2FP.F16.F32.PACK_AB R22, R132.reuse, R135 ;  /* 0x000000878416723e */ /* 0x050fe200000000ff */
[----:B------:R-:W-:Y:S04]  /*a4b0*/  FADD.FTZ R135, R135, R114 ;  /* 0x0000007287877221 */ /* 0x000fe80000010000 */
[----:B------:R-:W-:Y:S02]  /*a4c0*/  FADD.FTZ R132, R132, R135 ;  /* 0x0000008784847221 */ /* 0x000fe40000010000 */
[C---:B--2---:R-:W-:Y:S02]  /*a4d0*/  HMMA.16816.F32 R4, R20.reuse, R88, R4 ;  /* 0x000000581404723c */ /* 0x044fe40000001804 */
[----:B------:R-:W-:Y:S06]  /*a4e0*/  MUFU.EX2 R96, R96 ;  /* 0x0000006000607308 */ /* 0x000fec0000000800 */
[C---:B------:R-:W-:Y:S01]  /*a4f0*/  HMMA.16816.F32 R8, R20.reuse, R90, R8 ;  /* 0x0000005a1408723c */ /* 0x040fe20000001808 */
[----:B------:R-:W2:Y:S03]  /*a500*/  LDSM.16.MT88.4 R88, [R170+0x7800] ;  /* 0x00780000aa58783b */ /* 0x000ea60000004200 */
[----:B------:R-:W-:Y:S04]  /*a510*/  MUFU.EX2 R57, R57 ;  /* 0x0000003900397308 */ /* 0x000fe80000000800 */
[C---:B------:R-:W-:Y:S06]  /*a520*/  HMMA.16816.F32 R68, R20.reuse, R108, R68 ;  /* 0x0000006c1444723c */ /* 0x040fec0000001844 */
[----:B------:R-:W4:Y:S01]  /*a530*/  MUFU.EX2 R99, R99 ;  /* 0x0000006300637308 */ /* 0x000f220000000800 */
[-CC-:B------:R-:W-:Y:S01]  /*a540*/  FFMA.FTZ R109, R28, R103.reuse, -R106.reuse ;  /* 0x000000671c6d7223 */ /* 0x180fe2000001086a */
[-CC-:B------:R-:W-:Y:S01]  /*a550*/  FFMA.FTZ R108, R32, R103.reuse, -R106.reuse ;  /* 0x00000067206c7223 */ /* 0x180fe2000001086a */
[C---:B------:R-:W-:Y:S07]  /*a560*/  HMMA.16816.F32 R72, R20.reuse, R110, R72 ;  /* 0x0000006e1448723c */ /* 0x040fee0000001848 */
[----:B------:R-:W-:Y:S01]  /*a570*/  MUFU.EX2 R109, R109 ;  /* 0x0000006d006d7308 */ /* 0x000fe20000000800 */
[-CC-:B------:R-:W-:Y:S01]  /*a580*/  FFMA.FTZ R110, R29, R103.reuse, -R106.reuse ;  /* 0x000000671d6e7223 */ /* 0x180fe2000001086a */
[-C--:B------:R-:W-:Y:S01]  /*a590*/  FFMA.FTZ R111, R33, R103.reuse, -R106 ;  /* 0x00000067216f7223 */ /* 0x080fe2000001086a */
[----:B-1----:R-:W1:Y:S01]  /*a5a0*/  LDSM.16.MT88.4 R28, [R166+0x7800] ;  /* 0x00780000a61c783b */ /* 0x002e620000004200 */
[C---:B------:R-:W-:Y:S06]  /*a5b0*/  HMMA.16816.F32 R76, R20.reuse, R24, R76 ;  /* 0x00000018144c723c */ /* 0x040fec000000184c */
[----:B------:R-:W2:Y:S01]  /*a5c0*/  MUFU.EX2 R110, R110 ;  /* 0x0000006e006e7308 */ /* 0x000ea20000000800 */
[----:B------:R-:W-:Y:S01]  /*a5d0*/  LDSM.16.MT88.4 R32, [R164+0x7800] ;  /* 0x00780000a420783b */ /* 0x000fe20000004200 */
[C---:B------:R-:W-:Y:S08]  /*a5e0*/  HMMA.16816.F32 R80, R20.reuse, R26, R80 ;  /* 0x0000001a1450723c */ /* 0x040ff00000001850 */
[----:B------:R-:W-:Y:S01]  /*a5f0*/  MUFU.EX2 R108, R108 ;  /* 0x0000006c006c7308 */ /* 0x000fe20000000800 */
[----:B------:R-:W1:Y:S01]  /*a600*/  LDSM.16.MT88.4 R24, [R165+0x7800] ;  /* 0x00780000a518783b */ /* 0x000e620000004200 */
[C---:B---3--:R-:W-:Y:S08]  /*a610*/  HMMA.16816.F32 R12, R20.reuse, R84, R12 ;  /* 0x00000054140c723c */ /* 0x048ff0000000180c */
[----:B------:R-:W3:Y:S01]  /*a620*/  MUFU.EX2 R111, R111 ;  /* 0x0000006f006f7308 */ /* 0x000ee20000000800 */
[----:B------:R-:W-:Y:S01]  /*a630*/  FFMA.FTZ R84, R62, R103, -R116 ;  /* 0x000000673e547223 */ /* 0x000fe20000010874 */
[----:B------:R-:W-:Y:S01]  /*a640*/  FADD.FTZ R62, R120, R133 ;  /* 0x00000085783e7221 */ /* 0x000fe20000010000 */
[----:B------:R-:W-:Y:S07]  /*a650*/  HMMA.16816.F32 R16, R20, R86, R16 ;  /* 0x000000561410723c */ /* 0x000fee0000001810 */
[----:B------:R-:W-:Y:S01]  /*a660*/  MUFU.EX2 R134, R134 ;  /* 0x0000008600867308 */ /* 0x000fe20000000800 */
[----:B-----5:R-:W-:Y:S01]  /*a670*/  F2FP.F16.F32.PACK_AB R21, R97, R98 ;  /* 0x000000626115723e */ /* 0x020fe200000000ff */
[----:B------:R-:W-:Y:S01]  /*a680*/  FADD.FTZ R62, R107, R62 ;  /* 0x0000003e6b3e7221 */ /* 0x000fe20000010000 */
[----:B----4-:R-:W-:Y:S02]  /*a690*/  F2FP.F16.F32.PACK_AB R23, R96, R99 ;  /* 0x000000636017723e */ /* 0x010fe400000000ff */
[----:B--2---:R-:W-:Y:S01]  /*a6a0*/  F2FP.F16.F32.PACK_AB R20, R110, R109 ;  /* 0x0000006d6e14723e */ /* 0x004fe200000000ff */
[----:B------:R-:W-:Y:S01]  /*a6b0*/  FADD.FTZ R117, R117, R62 ;  /* 0x0000003e75757221 */ /* 0x000fe20000010000 */
[----:B------:R-:W-:Y:S03]  /*a6c0*/  MOV R107, R0 ;  /* 0x00000000006b7202 */ /* 0x000fe60000000f00 */
[----:B------:R-:W2:Y:S01]  /*a6d0*/  MUFU.EX2 R137, R137 ;  /* 0x0000008900897308 */ /* 0x000ea20000000800 */
[----:B---3--:R-:W-:Y:S01]  /*a6e0*/  F2FP.F16.F32.PACK_AB R22, R111, R108 ;  /* 0x0000006c6f16723e */ /* 0x008fe200000000ff */
[----:B------:R-:W-:Y:S04]  /*a6f0*/  FADD.FTZ R122, R122, R117 ;  /* 0x000000757a7a7221 */ /* 0x000fe80000010000 */
[----:B------:R-:W-:Y:S02]  /*a700*/  FADD.FTZ R125, R125, R122 ;  /* 0x0000007a7d7d7221 */ /* 0x000fe40000010000 */
[C---:B------:R-:W-:Y:S02]  /*a710*/  HMMA.16816.F32 R4, R20.reuse, R88, R4 ;  /* 0x000000581404723c */ /* 0x040fe40000001804 */
[----:B------:R-:W-:Y:S01]  /*a720*/  MUFU.EX2 R42, R42 ;  /* 0x0000002a002a7308 */ /* 0x000fe20000000800 */
[-CC-:B------:R-:W-:Y:S01]  /*a730*/  FFMA.FTZ R88, R36, R103.reuse, -R106.reuse ;  /* 0x0000006724587223 */ /* 0x180fe2000001086a */
[-C--:B------:R-:W-:Y:S01]  /*a740*/  FFMA.FTZ R89, R37, R103.reuse, -R106 ;  /* 0x0000006725597223 */ /* 0x080fe2000001086a */
[----:B------:R-:W-:Y:S01]  /*a750*/  FADD.FTZ R124, R124, R125 ;  /* 0x0000007d7c7c7221 */ /* 0x000fe20000010000 */
[----:B------:R-:W-:Y:S02]  /*a760*/  LDSM.16.MT88.4 R36, [R166+0x8000] ;  /* 0x00800000a624783b */ /* 0x000fe40000004200 */
[C---:B------:R-:W-:Y:S04]  /*a770*/  HMMA.16816.F32 R8, R20.reuse, R90, R8 ;  /* 0x0000005a1408723c */ /* 0x040fe80000001808 */
[----:B------:R-:W3:Y:S01]  /*a780*/  MUFU.EX2 R43, R43 ;  /* 0x0000002b002b7308 */ /* 0x000ee20000000800 */
[----:B------:R-:W-:Y:S04]  /*a790*/  FADD.FTZ R131, R131, R124 ;  /* 0x0000007c83837221 */ /* 0x000fe80000010000 */
[----:B------:R-:W-:Y:S01]  /*a7a0*/  FADD.FTZ R131, R130, R131 ;  /* 0x0000008382837221 */ /* 0x000fe20000010000 */
[C---:B-1----:R-:W-:Y:S04]  /*a7b0*/  HMMA.16816.F32 R68, R20.reuse, R28, R68 ;  /* 0x0000001c1444723c */ /* 0x042fe80000001844 */
[----:B------:R-:W-:Y:S01]  /*a7c0*/  MUFU.EX2 R88, R88 ;  /* 0x0000005800587308 */ /* 0x000fe20000000800 */
[----:B------:R-:W-:Y:S04]  /*a7d0*/  FADD.FTZ R112, R112, R131 ;  /* 0x0000008370707221 */ /* 0x000fe80000010000 */
[----:B------:R-:W-:Y:S01]  /*a7e0*/  FADD.FTZ R113, R113, R112 ;  /* 0x0000007071717221 */ /* 0x000fe20000010000 */
[C---:B------:R-:W-:Y:S01]  /*a7f0*/  HMMA.16816.F32 R72, R20.reuse, R30, R72 ;  /* 0x0000001e1448723c */ /* 0x040fe20000001848 */
[----:B------:R-:W1:Y:S03]  /*a800*/  LDSM.16.MT88.4 R28, [R170+0x8000] ;  /* 0x00800000aa1c783b */ /* 0x000e660000004200 */
[----:B------:R-:W4:Y:S01]  /*a810*/  MUFU.EX2 R89, R89 ;  /* 0x0000005900597308 */ /* 0x000f220000000800 */
[----:B------:R-:W-:Y:S04]  /*a820*/  FADD.FTZ R98, R98, R113 ;  /* 0x0000007162627221 */ /* 0x000fe80000010000 */
[----:B------:R-:W-:Y:S01]  /*a830*/  FADD.FTZ R98, R97, R98 ;  /* 0x0000006261627221 */ /* 0x000fe20000010000 */
[C---:B------:R-:W-:Y:S04]  /*a840*/  HMMA.16816.F32 R76, R20.reuse, R24, R76 ;  /* 0x00000018144c723c */ /* 0x040fe8000000184c */
[----:B------:R-:W-:Y:S01]  /*a850*/  MUFU.EX2 R40, R40 ;  /* 0x0000002800287308 */ /* 0x000fe20000000800 */
[----:B------:R-:W-:Y:S03]  /*a860*/  FADD.FTZ R99, R99, R98 ;  /* 0x0000006263637221 */ /* 0x000fe60000010000 */
[C---:B------:R-:W-:Y:S01]  /*a870*/  HMMA.16816.F32 R80, R20.reuse, R26, R80 ;  /* 0x0000001a1450723c */ /* 0x040fe20000001850 */
[----:B------:R-:W5:Y:S05]  /*a880*/  LDSM.16.MT88.4 R24, [R165+0x8000] ;  /* 0x00800000a518783b */ /* 0x000f6a0000004200 */
[----:B------:R-:W1:Y:S02]  /*a890*/  MUFU.EX2 R41, R41 ;  /* 0x0000002900297308 */ /* 0x000e640000000800 */
[C---:B------:R-:W-:Y:S08]  /*a8a0*/  HMMA.16816.F32 R12, R20.reuse, R32, R12 ;  /* 0x00000020140c723c */ /* 0x040ff0000000180c */
[----:B------:R-:W-:Y:S01]  /*a8b0*/  MUFU.EX2 R46, R46 ;  /* 0x0000002e002e7308 */ /* 0x000fe20000000800 */
[----:B------:R-:W-:Y:S01]  /*a8c0*/  HMMA.16816.F32 R16, R20, R34, R16 ;  /* 0x000000221410723c */ /* 0x000fe20000001810 */
[----:B------:R-:W5:Y:S08]  /*a8d0*/  LDSM.16.MT88.4 R32, [R164+0x8000] ;  /* 0x00800000a420783b */ /* 0x000f700000004200 */
[----:B------:R-:W5:Y:S01]  /*a8e0*/  MUFU.EX2 R47, R47 ;  /* 0x0000002f002f7308 */ /* 0x000f620000000800 */
[----:B--2---:R-:W-:Y:S02]  /*a8f0*/  F2FP.F16.F32.PACK_AB R21, R137, R134 ;  /* 0x000000868915723e */ /* 0x004fe400000000ff */
[----:B---3--:R-:W-:Y:S02]  /*a900*/  F2FP.F16.F32.PACK_AB R23, R43, R42 ;  /* 0x0000002a2b17723e */ /* 0x008fe400000000ff */
[----:B----4-:R-:W-:Y:S02]  /*a910*/  F2FP.F16.F32.PACK_AB R20, R89, R88 ;  /* 0x000000585914723e */ /* 0x010fe400000000ff */
[----:B-1----:R-:W-:Y:S03]  /*a920*/  F2FP.F16.F32.PACK_AB R22, R41, R40 ;  /* 0x000000282916723e */ /* 0x002fe600000000ff */
[----:B------:R-:W-:Y:S04]  /*a930*/  MUFU.EX2 R50, R50 ;  /* 0x0000003200327308 */ /* 0x000fe80000000800 */
[C---:B------:R-:W-:Y:S06]  /*a940*/  HMMA.16816.F32 R4, R20.reuse, R28, R4 ;  /* 0x0000001c1404723c */ /* 0x040fec0000001804 */
[----:B------:R-:W1:Y:S02]  /*a950*/  MUFU.EX2 R51, R51 ;  /* 0x0000003300337308 */ /* 0x000e640000000800 */
[C---:B------:R-:W-:Y:S01]  /*a960*/  HMMA.16816.F32 R8, R20.reuse, R30, R8 ;  /* 0x0000001e1408723c */ /* 0x040fe20000001808 */
[----:B------:R-:W2:Y:S07]  /*a970*/  LDSM.16.MT88.4 R28, [R170+0x8800] ;  /* 0x00880000aa1c783b */ /* 0x000eae0000004200 */
[----:B------:R-:W-:Y:S01]  /*a980*/  MUFU.EX2 R44, R44 ;  /* 0x0000002c002c7308 */ /* 0x000fe20000000800 */
[C---:B------:R-:W-:Y:S09]  /*a990*/  HMMA.16816.F32 R68, R20.reuse, R36, R68 ;  /* 0x000000241444723c */ /* 0x040ff20000001844 */
[----:B------:R-:W3:Y:S01]  /*a9a0*/  MUFU.EX2 R45, R45 ;  /* 0x0000002d002d7308 */ /* 0x000ee20000000800 */
[C---:B------:R-:W-:Y:S01]  /*a9b0*/  HMMA.16816.F32 R72, R20.reuse, R38, R72 ;  /* 0x000000261448723c */ /* 0x040fe20000001848 */
[----:B------:R-:W4:Y:S08]  /*a9c0*/  LDSM.16.MT88.4 R36, [R166+0x8800] ;  /* 0x00880000a624783b */ /* 0x000f300000004200 */
[----:B------:R-:W-:Y:S01]  /*a9d0*/  MUFU.EX2 R48, R48 ;  /* 0x0000003000307308 */ /* 0x000fe20000000800 */
[C---:B-----5:R-:W-:Y:S09]  /*a9e0*/  HMMA.16816.F32 R76, R20.reuse, R24, R76 ;  /* 0x00000018144c723c */ /* 0x060ff2000000184c */
[----:B------:R-:W5:Y:S01]  /*a9f0*/  MUFU.EX2 R49, R49 ;  /* 0x0000003100317308 */ /* 0x000f620000000800 */
[C---:B------:R-:W-:Y:S01]  /*aa00*/  HMMA.16816.F32 R80, R20.reuse, R26, R80 ;  /* 0x0000001a1450723c */ /* 0x040fe20000001850 */
[----:B------:R-:W4:Y:S07]  /*aa10*/  LDSM.16.MT88.4 R24, [R165+0x8800] ;  /* 0x00880000a518783b */ /* 0x000f2e0000004200 */
[C---:B------:R-:W-:Y:S08]  /*aa20*/  HMMA.16816.F32 R12, R20.reuse, R32, R12 ;  /* 0x00000020140c723c */ /* 0x040ff0000000180c */
[----:B------:R-:W-:Y:S01]  /*aa30*/  HMMA.16816.F32 R16, R20, R34, R16 ;  /* 0x000000221410723c */ /* 0x000fe20000001810 */
[----:B------:R-:W4:Y:S02]  /*aa40*/  LDSM.16.MT88.4 R32, [R164+0x8800] ;  /* 0x00880000a420783b */ /* 0x000f240000004200 */
[----:B------:R-:W-:Y:S02]  /*aa50*/  F2FP.F16.F32.PACK_AB R21, R47, R46 ;  /* 0x0000002e2f15723e */ /* 0x000fe400000000ff */
[----:B-1----:R-:W-:Y:S02]  /*aa60*/  F2FP.F16.F32.PACK_AB R23, R51, R50 ;  /* 0x000000323317723e */ /* 0x002fe400000000ff */
[----:B---3--:R-:W-:Y:S02]  /*aa70*/  F2FP.F16.F32.PACK_AB R20, R45, R44 ;  /* 0x0000002c2d14723e */ /* 0x008fe400000000ff */
[----:B-----5:R-:W-:Y:S07]  /*aa80*/  F2FP.F16.F32.PACK_AB R22, R49, R48 ;  /* 0x000000303116723e */ /* 0x020fee00000000ff */
[C---:B--2---:R-:W-:Y:S08]  /*aa90*/  HMMA.16816.F32 R4, R20.reuse, R28, R4 ;  /* 0x0000001c1404723c */ /* 0x044ff00000001804 */
[C---:B------:R-:W-:Y:S01]  /*aaa0*/  HMMA.16816.F32 R8, R20.reuse, R30, R8 ;  /* 0x0000001e1408723c */ /* 0x040fe20000001808 */
[----:B------:R-:W1:Y:S07]  /*aab0*/  LDSM.16.MT88.4 R28, [R170+0x9000] ;  /* 0x00900000aa1c783b */ /* 0x000e6e0000004200 */
[C---:B----4-:R-:W-:Y:S08]  /*aac0*/  HMMA.16816.F32 R68, R20.reuse, R36, R68 ;  /* 0x000000241444723c */ /* 0x050ff00000001844 */
[C---:B------:R-:W-:Y:S01]  /*aad0*/  HMMA.16816.F32 R72, R20.reuse, R38, R72 ;  /* 0x000000261448723c */ /* 0x040fe20000001848 */
[----:B------:R-:W2:Y:S07]  /*aae0*/  LDSM.16.MT88.4 R36, [R166+0x9000] ;  /* 0x00900000a624783b */ /* 0x000eae0000004200 */
[C---:B------:R-:W-:Y:S08]  /*aaf0*/  HMMA.16816.F32 R76, R20.reuse, R24, R76 ;  /* 0x00000018144c723c */ /* 0x040ff0000000184c */
[C---:B------:R-:W-:Y:S01]  /*ab00*/  HMMA.16816.F32 R80, R20.reuse, R26, R80 ;  /* 0x0000001a1450723c */ /* 0x040fe20000001850 */
[----:B------:R-:W3:Y:S07]  /*ab10*/  LDSM.16.MT88.4 R24, [R165+0x9000] ;  /* 0x00900000a518783b */ /* 0x000eee0000004200 */
[C---:B------:R-:W-:Y:S01]  /*ab20*/  HMMA.16816.F32 R12, R20.reuse, R32, R12 ;  /* 0x00000020140c723c */ /* 0x040fe2000000180c */
[----:B------:R-:W-:Y:S02]  /*ab30*/  MUFU.EX2 R32, R84 ;  /* 0x0000005400207308 */ /* 0x000fe40000000800 */
[-CC-:B------:R-:W-:Y:S01]  /*ab40*/  FFMA.FTZ R33, R63, R103.reuse, -R116.reuse ;  /* 0x000000673f217223 */ /* 0x180fe20000010874 */
[-C--:B------:R-:W-:Y:S04]  /*ab50*/  FFMA.FTZ R116, R67, R103.reuse, -R116 ;  /* 0x0000006743747223 */ /* 0x080fe80000010874 */
[----:B------:R-:W-:Y:S03]  /*ab60*/  HMMA.16816.F32 R16, R20, R34, R16 ;  /* 0x000000221410723c */ /* 0x000fe60000001810 */
[----:B------:R-:W4:Y:S01]  /*ab70*/  MUFU.EX2 R33, R33 ;  /* 0x0000002100217308 */ /* 0x000f220000000800 */
[----:B------:R-:W-:Y:S01]  /*ab80*/  F2FP.F16.F32.PACK_AB R21, R55, R54 ;  /* 0x000000363715723e */ /* 0x000fe200000000ff */
[-CC-:B------:R-:W-:Y:S01]  /*ab90*/  FFMA.FTZ R35, R60, R103.reuse, -R106.reuse ;  /* 0x000000673c237223 */ /* 0x180fe2000001086a */
[----:B------:R-:W-:Y:S02]  /*aba0*/  F2FP.F16.F32.PACK_AB R23, R59, R58 ;  /* 0x0000003a3b17723e */ /* 0x000fe400000000ff */
[----:B------:R-:W-:Y:S02]  /*abb0*/  F2FP.F16.F32.PACK_AB R20, R53, R52 ;  /* 0x000000343514723e */ /* 0x000fe400000000ff */
[----:B------:R-:W-:Y:S03]  /*abc0*/  F2FP.F16.F32.PACK_AB R22, R57, R56 ;  /* 0x000000383916723e */ /* 0x000fe600000000ff */
[----:B------:R-:W-:Y:S04]  /*abd0*/  MUFU.EX2 R34, R66 ;  /* 0x0000004200227308 */ /* 0x000fe80000000800 */
[C---:B-1----:R-:W-:Y:S06]  /*abe0*/  HMMA.16816.F32 R4, R20.reuse, R28, R4 ;  /* 0x0000001c1404723c */ /* 0x042fec0000001804 */
[----:B------:R-:W1:Y:S01]  /*abf0*/  MUFU.EX2 R203, R116 ;  /* 0x0000007400cb7308 */ /* 0x000e620000000800 */
[----:B----4-:R-:W-:Y:S01]  /*ac00*/  F2FP.F16.F32.PACK_AB R85, R33, R32 ;  /* 0x000000202155723e */ /* 0x010fe200000000ff */
[C---:B------:R-:W-:Y:S01]  /*ac10*/  HMMA.16816.F32 R8, R20.reuse, R30, R8 ;  /* 0x0000001e1408723c */ /* 0x040fe20000001808 */
[----:B------:R-:W4:Y:S07]  /*ac20*/  LDSM.16.MT88.4 R28, [R164+0x9000] ;  /* 0x00900000a41c783b */ /* 0x000f2e0000004200 */
[----:B------:R-:W-:Y:S01]  /*ac30*/  MUFU.EX2 R35, R35 ;  /* 0x0000002300237308 */ /* 0x000fe20000000800 */
[C---:B--2---:R-:W-:Y:S03]  /*ac40*/  HMMA.16816.F32 R68, R20.reuse, R36, R68 ;  /* 0x000000241444723c */ /* 0x044fe60000001844 */
[----:B-1----:R-:W-:Y:S01]  /*ac50*/  F2FP.F16.F32.PACK_AB R87, R203, R34 ;  /* 0x00000022cb57723e */ /* 0x002fe200000000ff */
[-CC-:B------:R-:W-:Y:S01]  /*ac60*/  FFMA.FTZ R36, R61, R103.reuse, -R106.reuse ;  /* 0x000000673d247223 */ /* 0x180fe2000001086a */
[-CC-:B------:R-:W-:Y:S01]  /*ac70*/  FFMA.FTZ R37, R64, R103.reuse, -R106.reuse ;  /* 0x0000006740257223 */ /* 0x180fe2000001086a */
[----:B------:R-:W-:Y:S02]  /*ac80*/  FFMA.FTZ R106, R65, R103, -R106 ;  /* 0x00000067416a7223 */ /* 0x000fe4000001086a */
[C---:B------:R-:W-:Y:S02]  /*ac90*/  HMMA.16816.F32 R72, R20.reuse, R38, R72 ;  /* 0x000000261448723c */ /* 0x040fe40000001848 */
[----:B------:R-:W1:Y:S06]  /*aca0*/  MUFU.EX2 R36, R36 ;  /* 0x0000002400247308 */ /* 0x000e6c0000000800 */
[C---:B---3--:R-:W-:Y:S04]  /*acb0*/  HMMA.16816.F32 R76, R20.reuse, R24, R76 ;  /* 0x00000018144c723c */ /* 0x048fe8000000184c */
[----:B------:R-:W-:Y:S04]  /*acc0*/  MUFU.EX2 R37, R37 ;  /* 0x0000002500257308 */ /* 0x000fe80000000800 */
[C---:B------:R-:W-:Y:S01]  /*acd0*/  HMMA.16816.F32 R80, R20.reuse, R26, R80 ;  /* 0x0000001a1450723c */ /* 0x040fe20000001850 */
[----:B------:R-:W2:Y:S05]  /*ace0*/  LDSM.16.MT88.4 R24, [R166+0x9800] ;  /* 0x00980000a618783b */ /* 0x000eaa0000004200 */
[----:B------:R-:W3:Y:S01]  /*acf0*/  MUFU.EX2 R106, R106 ;  /* 0x0000006a006a7308 */ /* 0x000ee20000000800 */
[----:B-1----:R-:W-:Y:S01]  /*ad00*/  F2FP.F16.F32.PACK_AB R84, R36, R35 ;  /* 0x000000232454723e */ /* 0x002fe200000000ff */
[C---:B----4-:R-:W-:Y:S03]  /*ad10*/  HMMA.16816.F32 R12, R20.reuse, R28, R12 ;  /* 0x0000001c140c723c */ /* 0x050fe6000000180c */
[----:B------:R-:W-:Y:S04]  /*ad20*/  FADD.FTZ R29, R109, R132 ;  /* 0x000000846d1d7221 */ /* 0x000fe80000010000 */
[----:B------:R-:W-:Y:S01]  /*ad30*/  FADD.FTZ R29, R110, R29 ;  /* 0x0000001d6e1d7221 */ /* 0x000fe20000010000 */
[----:B------:R-:W-:Y:S01]  /*ad40*/  HMMA.16816.F32 R16, R20, R30, R16 ;  /* 0x0000001e1410723c */ /* 0x000fe20000001810 */
[----:B------:R-:W1:Y:S02]  /*ad50*/  LDSM.16.MT88.4 R20, [R165+0x9800] ;  /* 0x00980000a514783b */ /* 0x000e640000004200 */
[----:B---3--:R-:W-:Y:S01]  /*ad60*/  F2FP.F16.F32.PACK_AB R86, R106, R37 ;  /* 0x000000256a56723e */ /* 0x008fe200000000ff */
[----:B------:R-:W-:Y:S01]  /*ad70*/  FADD.FTZ R108, R108, R29 ;  /* 0x0000001d6c6c7221 */ /* 0x000fe20000010000 */
[----:B------:R-:W-:Y:S03]  /*ad80*/  FADD.FTZ R29, R96, R99 ;  /* 0x00000063601d7221 */ /* 0x000fe60000010000 */
[----:B------:R-:W-:Y:S01]  /*ad90*/  FADD.FTZ R111, R111, R108 ;  /* 0x0000006c6f6f7221 */ /* 0x000fe20000010000 */
[----:B------:R-:W-:Y:S01]  /*ada0*/  FADD.FTZ R134, R134, R29 ;  /* 0x0000001d86867221 */ /* 0x000fe20000010000 */
[C---:B------:R-:W-:Y:S01]  /*adb0*/  HMMA.16816.F32 R96, R84.reuse, R92, R4 ;  /* 0x0000005c5460723c */ /* 0x040fe20000001804 */
[----:B------:R-:W3:Y:S04]  /*adc0*/  LDSM.16.MT88.4 R4, [R164+0x9800] ;  /* 0x00980000a404783b */ /* 0x000ee80000004200 */
[----:B------:R-:W-:Y:S01]  /*add0*/  FADD.FTZ R88, R88, R111 ;  /* 0x0000006f58587221 */ /* 0x000fe20000010000 */
[----:B------:R-:W-:Y:S02]  /*ade0*/  FADD.FTZ R137, R137, R134 ;  /* 0x0000008689897221 */ /* 0x000fe40000010000 */
        /* <DEDUP_REMOVED lines=37> */
.L_x_11361:
[----:B------:R1:W5:Y:S01]  /*b040*/  LD.E R9, desc[UR4][R100.64+0xd8] ;  /* 0x0000d80464097980 */ /* 0x000362000c101900 */
[----:B------:R-:W-:Y:S01]  /*b050*/  UMOV UR6, 0xffffffff ;  /* 0xffffffff00067882 */ /* 0x000fe20000000000 */
[----:B------:R-:W2:Y:S02]  /*b060*/  S2R R7, SR_TID.X ;  /* 0x0000000000077919 */ /* 0x000ea40000002100 */
[----:B--2---:R-:W-:-:S04]  /*b070*/  SHF.L.U32 R6, R7, 0x5, RZ ;  /* 0x0000000507067819 */ /* 0x004fc800000006ff */
[----:B------:R-:W-:Y:S01]  /*b080*/  LOP3.LUT R6, R6, 0x7c00, RZ, 0xc0, !PT ;  /* 0x00007c0006067812 */ /* 0x000fe200078ec0ff */
[----:B-1----:R-:W-:Y:S05]  /*b090*/  BRA.DIV UR6, `(.L_x_11369) ;  /* 0x0000000e06987947 */ /* 0x002fea000b800000 */
[----:B------:R-:W1:Y:S04]  /*b0a0*/  SHFL.BFLY PT, R8, R201, 0x2, 0x1f ;  /* 0x0c401f00c9087f89 */ /* 0x000e6800000e0000 */
[----:B------:R-:W2:Y:S01]  /*b0b0*/  SHFL.BFLY PT, R12, R203, 0x2, 0x1f ;  /* 0x0c401f00cb0c7f89 */ /* 0x000ea200000e0000 */
[----:B-1----:R-:W-:Y:S01]  /*b0c0*/  FADD.FTZ R11, R8, R201 ;  /* 0x000000c9080b7221 */ /* 0x002fe20000010000 */
[----:B--2---:R-:W-:-:S04]  /*b0d0*/  FADD.FTZ R10, R12, R203 ;  /* 0x000000cb0c0a7221 */ /* 0x004fc80000010000 */
[----:B------:R-:W1:Y:S04]  /*b0e0*/  SHFL.BFLY PT, R8, R11, 0x1, 0x1f ;  /* 0x0c201f000b087f89 */ /* 0x000e6800000e0000 */
[----:B------:R2:W3:Y:S01]  /*b0f0*/  SHFL.BFLY PT, R12, R10, 0x1, 0x1f ;  /* 0x0c201f000a0c7f89 */ /* 0x0004e200000e0000 */
[----:B-1----:R-:W-:-:S07]  /*b100*/  FADD.FTZ R8, R11, R8 ;  /* 0x000000080b087221 */ /* 0x002fce0000010000 */
.L_x_11382:
[----:B------:R-:W1:Y:S01]  /*b110*/  S2R R3, SR_TID.X ;  /* 0x0000000000037919 */ /* 0x000e620000002100 */
[----:B------:R-:W4:Y:S01]  /*b120*/  MUFU.RCP R4, R8 ;  /* 0x0000000800047308 */ /* 0x000f220000001000 */
[----:B------:R-:W1:Y:S01]  /*b130*/  S2UR UR6, SR_CgaCtaId ;  /* 0x00000000000679c3 */ /* 0x000e620000008800 */
[----:B------:R-:W-:Y:S01]  /*b140*/  FSETP.NE.FTZ.AND P2, PT, R8, RZ, PT ;  /* 0x000000ff0800720b */ /* 0x000fe20003f55000 */
[----:B--23--:R-:W-:Y:S01]  /*b150*/  FADD.FTZ R10, R10, R12 ;  /* 0x0000000c0a0a7221 */ /* 0x00cfe20000010000 */
[----:B------:R-:W-:-:S04]  /*b160*/  UMOV UR7, 0x400 ;  /* 0x0000040000077882 */ /* 0x000fc80000000000 */
[----:B------:R-:W2:Y:S01]  /*b170*/  MUFU.RCP R5, R10 ;  /* 0x0000000a00057308 */ /* 0x000ea20000001000 */
[----:B------:R-:W-:Y:S02]  /*b180*/  FSETP.NE.FTZ.AND P1, PT, R10, RZ, PT ;  /* 0x000000ff0a00720b */ /* 0x000fe40003f35000 */
[----:B----4-:R-:W-:-:S05]  /*b190*/  FSEL R4, R4, 1, P2 ;  /* 0x3f80000004047808 */ /* 0x010fca0001000000 */
        /* <DEDUP_REMOVED lines=16> */
[C---:B-1----:R-:W-:Y:S01]  /*b2a0*/  SHF.L.U32 R4, R3.reuse, 0x4, RZ ;  /* 0x0000000403047819 */ /* 0x042fe200000006ff */
[----:B------:R-:W-:Y:S01]  /*b2b0*/  ULEA UR6, UR6, UR7, 0x18 ;  /* 0x0000000706067291 */ /* 0x000fe2000f8ec0ff */
[----:B------:R-:W-:-:S02]  /*b2c0*/  SHF.L.U32 R11, R3, 0x1, RZ ;  /* 0x00000001030b7819 */ /* 0x000fc400000006ff */
[----:B------:R-:W-:Y:S02]  /*b2d0*/  LOP3.LUT R4, R4, 0x1c0, RZ, 0xc0, !PT ;  /* 0x000001c004047812 */ /* 0x000fe400078ec0ff */
[----:B------:R-:W-:Y:S02]  /*b2e0*/  LOP3.LUT P0, RZ, R3, 0x4, RZ, 0xc0, !PT ;  /* 0x0000000403ff7812 */ /* 0x000fe4000780c0ff */
[----:B------:R-:W-:Y:S01]  /*b2f0*/  LOP3.LUT R13, R4, 0x38, R11, 0xf8, !PT ;  /* 0x00000038040d7812 */ /* 0x000fe200078ef80b */
[----:B------:R-:W-:Y:S01]  /*b300*/  IMAD.MOV.U32 R4, RZ, RZ, 0x10 ;  /* 0x00000010ff047424 */ /* 0x000fe200078e00ff */
[----:B------:R-:W-:Y:S02]  /*b310*/  LOP3.LUT R11, R11, 0x6, RZ, 0xc0, !PT ;  /* 0x000000060b0b7812 */ /* 0x000fe400078ec0ff */
[----:B------:R-:W-:Y:S02]  /*b320*/  R2P PR, R3, 0x18 ;  /* 0x0000001803007804 */ /* 0x000fe40000000000 */
[----:B------:R-:W-:-:S02]  /*b330*/  IADD3 R6, PT, PT, R13, R11, R6 ;  /* 0x0000000b0d067210 */ /* 0x000fc40007ffe006 */
[----:B--2---:R-:W-:Y:S02]  /*b340*/  FSEL R5, R5, 1, P1 ;  /* 0x3f80000005057808 */ /* 0x004fe40000800000 */
[----:B------:R-:W-:Y:S02]  /*b350*/  MOV R11, 0x20 ;  /* 0x00000020000b7802 */ /* 0x000fe40000000f00 */
[----:B------:R-:W-:Y:S01]  /*b360*/  LEA R13, R6, UR6, 0x1 ;  /* 0x00000006060d7c11 */ /* 0x000fe2000f8e08ff */
        /* <DEDUP_REMOVED lines=34> */
[----:B------:R-:W-:Y:S01]  /*b590*/  STS [R5+0x400], R94 ;  /* 0x0004005e05007388 */ /* 0x000fe20000000800 */
[----:B------:R-:W-:Y:S02]  /*b5a0*/  F2FP.F16.F32.PACK_AB R74, R75, R74 ;  /* 0x0000004a4b4a723e */ /* 0x000fe400000000ff */
[----:B------:R-:W-:Y:S01]  /*b5b0*/  IADD3 R17, PT, PT, R4, R11, RZ ;  /* 0x0000000b04117210 */ /* 0x000fe20007ffe0ff */
[----:B------:R-:W-:Y:S01]  /*b5c0*/  STS [R11], R68 ;  /* 0x000000440b007388 */ /* 0x000fe20000000800 */
        /* <DEDUP_REMOVED lines=28> */
[----:B--2---:R-:W-:Y:S02]  /*b790*/  SHF.R.U32.HI R11, RZ, 0x1, R3 ;  /* 0x00000001ff0b7819 */ /* 0x004fe40000011603 */
[----:B------:R-:W-:-:S02]  /*b7a0*/  LOP3.LUT P4, RZ, R3, 0x3, RZ, 0xc0, !PT ;  /* 0x0000000303ff7812 */ /* 0x000fc4000788c0ff */
[----:B------:R-:W-:Y:S01]  /*b7b0*/  LOP3.LUT R14, R11, 0x30, RZ, 0xc0, !PT ;  /* 0x000000300b0e7812 */ /* 0x000fe200078ec0ff */
[----:B-1----:R-:W-:Y:S01]  /*b7c0*/  @P1 FMUL.FTZ R11, R10, 0.69314718246459960938 ;  /* 0x3f3172180a0b1820 */ /* 0x002fe20000410000 */
[----:B------:R-:W-:Y:S01]  /*b7d0*/  SHF.R.U32.HI R3, RZ, 0x2, R3 ;  /* 0x00000002ff037819 */ /* 0x000fe20000011603 */
[----:B------:R-:W-:Y:S01]  /*b7e0*/  BSSY.RECONVERGENT B0, `(.L_x_11370) ;  /* 0x0000011000007945 */ /* 0x000fe20003800200 */
[----:B------:R-:W-:Y:S01]  /*b7f0*/  MOV R4, 0x7f800000 ;  /* 0x7f80000000047802 */ /* 0x000fe20000000f00 */
[----:B-----5:R-:W-:Y:S01]  /*b800*/  @P1 FFMA.FTZ R4, R9, R0, R11 ;  /* 0x0000000009041223 */ /* 0x020fe2000001000b */
[----:B------:R-:W-:Y:S01]  /*b810*/  MOV R5, 0x7f800000 ;  /* 0x7f80000000057802 */ /* 0x000fe20000000f00 */
[----:B---3--:R-:W-:Y:S01]  /*b820*/  @P2 FMUL.FTZ R12, R8, 0.69314718246459960938 ;  /* 0x3f317218080c2820 */ /* 0x008fe20000410000 */
[----:B------:R-:W-:Y:S01]  /*b830*/  LOP3.LUT R3, R14, 0x7, R3, 0xf8, !PT ;  /* 0x000000070e037812 */ /* 0x000fe200078ef803 */
[-C--:B------:R-:W-:Y:S02]  /*b840*/  @P0 IMAD R0, R27, R193.reuse, RZ ;  /* 0x000000c11b000224 */ /* 0x080fe400078e02ff */
        /* <DEDUP_REMOVED lines=10> */
.L_x_11371:
[----:B------:R-:W-:Y:S05]  /*b8f0*/  BSYNC.RECONVERGENT B0 ;  /* 0x0000000000007941 */ /* 0x000fea0003800200 */
.L_x_11370:
        /* <DEDUP_REMOVED lines=22> */
.L_x_11373:
[----:B------:R-:W-:Y:S05]  /*ba60*/  BSYNC.RECONVERGENT B0 ;  /* 0x0000000000007941 */ /* 0x000fea0003800200 */
.L_x_11372:
[----:B-1----:R-:W2:Y:S01]  /*ba70*/  LD.E R101, desc[UR4][R100.64+0xc0] ;  /* 0x0000c00464657980 */ /* 0x002ea2000c101900 */
[----:B------:R-:W-:Y:S01]  /*ba80*/  IMAD.MOV.U32 R195, RZ, RZ, RZ ;  /* 0x000000ffffc37224 */ /* 0x000fe200078e00ff */
[----:B------:R-:W-:Y:S01]  /*ba90*/  SHF.R.U32.HI R7, RZ, 0x3, R7 ;  /* 0x00000003ff077819 */ /* 0x000fe20000011607 */
[-C--:B-----5:R-:W-:Y:S01]  /*baa0*/  @!P0 IMAD R2, R35, R187.reuse, RZ ;  /* 0x000000bb23028224 */ /* 0x0a0fe200078e02ff */
[----:B------:R-:W-:Y:S01]  /*bab0*/  BSSY.RECONVERGENT B0, `(.L_x_11374) ;  /* 0x0000027000007945 */ /* 0x000fe20003800200 */
[----:B------:R-:W-:Y:S01]  /*bac0*/  @!P0 IMAD.WIDE.U32 R4, R34, R187, RZ ;  /* 0x000000bb22048225 */ /* 0x000fe200078e00ff */
[----:B------:R-:W-:Y:S02]  /*bad0*/  @P0 MOV R4, R28 ;  /* 0x0000001c00040202 */ /* 0x000fe40000000f00 */
[----:B------:R-:W-:Y:S01]  /*bae0*/  IADD3 R25, PT, PT, R7, 0x10, RZ ;  /* 0x0000001007197810 */ /* 0x000fe20007ffe0ff */
[-C--:B------:R-:W-:Y:S02]  /*baf0*/  IMAD R3, R33, R188.reuse, RZ ;  /* 0x000000bc21037224 */ /* 0x080fe400078e02ff */
        /* <DEDUP_REMOVED lines=10> */
[----:B------:R-:W-:-:S04]  /*bba0*/  IADD3 R5, PT, PT, R195, R192, RZ ;  /* 0x000000c0c3057210 */ /* 0x000fc80007ffe0ff */
[----:B------:R-:W-:Y:S01]  /*bbb0*/  IADD3.X R33, PT, PT, R3, R5, R2, P3, P0 ;  /* 0x0000000503217210 */ /* 0x000fe20001fe0402 */
[C---:B------:R-:W-:Y:S01]  /*bbc0*/  VIADD R5, R7.reuse, 0x20 ;  /* 0x0000002007057836 */ /* 0x040fe20000000000 */
[----:B------:R-:W-:Y:S01]  /*bbd0*/  IADD3 R3, PT, PT, R7, 0x30, RZ ;  /* 0x0000003007037810 */ /* 0x000fe20007ffe0ff */
        /* <DEDUP_REMOVED lines=20> */
.L_x_11375:
[----:B------:R-:W-:Y:S05]  /*bd20*/  BSYNC.RECONVERGENT B0 ;  /* 0x0000000000007941 */ /* 0x000fea0003800200 */
.L_x_11374:
[----:B------:R-:W-:Y:S04]  /*bd30*/  BSSY.RECONVERGENT B0, `(.L_x_11376) ;  /* 0x000000d000007945 */ /* 0x000fe80003800200 */
[----:B------:R-:W-:Y:S05]  /*bd40*/  @P3 BRA `(.L_x_11377) ;  /* 0x00000000002c3947 */ /* 0x000fea0003800000 */
[----:B------:R-:W-:Y:S01]  /*bd50*/  IADD3 R5, P0, PT, R7, 0x20, RZ ;  /* 0x0000002007057810 */ /* 0x000fe20007f1e0ff */
[----:B--23--:R-:W-:Y:S01]  /*bd60*/  IMAD.MOV.U32 R12, RZ, RZ, R32 ;  /* 0x000000ffff0c7224 */ /* 0x00cfe200078e0020 */
        /* <DEDUP_REMOVED lines=9> */
.L_x_11377:
[----:B------:R-:W-:Y:S05]  /*be00*/  BSYNC.RECONVERGENT B0 ;  /* 0x0000000000007941 */ /* 0x000fea0003800200 */
.L_x_11376:
[----:B------:R-:W-:-:S04]  /*be10*/  MOV R187, 0x0 ;  /* 0x0000000000bb7802 */ /* 0x000fc80000000f00 */
[----:B-1234-:R-:W-:Y:S05]  /*be20*/  @P2 RET.REL.NODEC R186 `(_ZN5flash24flash_fwd_splitkv_kernelI23Flash_fwd_kernel_traitsILi64ELi64ELi128ELi4ELb0ELb0EN7cutlass6half_tE19Flash_kernel_traitsILi64ELi64ELi128ELi4ES3_EELb0ELb0ELb1ELb0ELb0ELb0ELb0ELb0EEEvNS_16Flash_fwd_paramsE) ;  /* 0xffffff40ba742950 */ /* 0x01efea0003c3ffff */
        /* <DEDUP_REMOVED lines=12> */
[----:B-1----:R-:W-:Y:S05]  /*bef0*/  RET.REL.NODEC R186 `(_ZN5flash24flash_fwd_splitkv_kernelI23Flash_fwd_kernel_traitsILi64ELi64ELi128ELi4ELb0ELb0EN7cutlass6half_tE19Flash_kernel_traitsILi64ELi64ELi128ELi4ES3_EELb0ELb0ELb1ELb0ELb0ELb0ELb0ELb0EEEvNS_16Flash_fwd_paramsE) ;  /* 0xffffff40ba407950 */ /* 0x002fea0003c3ffff */
.L_x_11369:
[----:B------:R-:W-:Y:S01]  /*bf00*/  MOV R4, 0x2 ;  /* 0x0000000200047802 */ /* 0x000fe20000000f00 */
[----:B------:R-:W-:Y:S01]  /*bf10*/  IMAD.MOV.U32 R3, RZ, RZ, 0x1f ;  /* 0x0000001fff037424 */ /* 0x000fe200078e00ff */
[----:B------:R-:W-:-:S07]  /*bf20*/  MOV R5, 0xffffffff ;  /* 0xffffffff00057802 */ /* 0x000fce0000000f00 */
[----:B-----5:R-:W-:Y:S05]  /*bf30*/  WARPSYNC.COLLECTIVE R5, `(.L_x_11378) ;  /* 0x0000000005087348 */ /* 0x020fea0003c00000 */
[----:B------:R1:W2:Y:S02]  /*bf40*/  SHFL.BFLY P0, R12, R201, R4, R3 ;  /* 0x0c000004c90c7389 */ /* 0x0002a40000000003 */
[----:B-12--5:R-:W-:Y:S05]  /*bf50*/  ENDCOLLECTIVE ;  /* 0x000000000000791b */ /* 0x026fea0003800000 */
.L_x_11378:
[----:B------:R-:W-:Y:S02]  /*bf60*/  IMAD.MOV.U32 R8, RZ, RZ, R12 ;  /* 0x000000ffff087224 */ /* 0x000fe400078e000c */
[----:B------:R-:W-:Y:S02]  /*bf70*/  IMAD.MOV.U32 R4, RZ, RZ, 0x1 ;  /* 0x00000001ff047424 */ /* 0x000fe400078e00ff */
[----:B------:R-:W-:-:S05]  /*bf80*/  FADD.FTZ R11, R8, R201 ;  /* 0x000000c9080b7221 */ /* 0x000fca0000010000 */
[----:B------:R-:W-:-:S07]  /*bf90*/  MOV R201, R11 ;  /* 0x0000000b00c97202 */ /* 0x000fce0000000f00 */
[----:B------:R-:W-:Y:S05]  /*bfa0*/  WARPSYNC.COLLECTIVE R5, `(.L_x_11379) ;  /* 0x0000000005087348 */ /* 0x000fea0003c00000 */
[----:B------:R1:W2:Y:S02]  /*bfb0*/  SHFL.BFLY P0, R12, R201, R4, R3 ;  /* 0x0c000004c90c7389 */ /* 0x0002a40000000003 */
[----:B-12---:R-:W-:Y:S05]  /*bfc0*/  ENDCOLLECTIVE ;  /* 0x000000000000791b */ /* 0x006fea0003800000 */
.L_x_11379:
[----:B------:R-:W-:Y:S01]  /*bfd0*/  MOV R201, R203 ;  /* 0x000000cb00c97202 */ /* 0x000fe20000000f00 */
[----:B------:R-:W-:Y:S01]  /*bfe0*/  IMAD.MOV.U32 R4, RZ, RZ, 0x2 ;  /* 0x00000002ff047424 */ /* 0x000fe200078e00ff */
[----:B------:R-:W-:-:S07]  /*bff0*/  MOV R8, R12 ;  /* 0x0000000c00087202 */ /* 0x000fce0000000f00 */
[----:B------:R-:W-:Y:S05]  /*c000*/  WARPSYNC.COLLECTIVE R5, `(.L_x_11380) ;  /* 0x0000000005087348 */ /* 0x000fea0003c00000 */
[----:B------:R1:W2:Y:S02]  /*c010*/  SHFL.BFLY P0, R12, R201, R4, R3 ;  /* 0x0c000004c90c7389 */ /* 0x0002a40000000003 */
[----:B-12---:R-:W-:Y:S05]  /*c020*/  ENDCOLLECTIVE ;  /* 0x000000000000791b */ /* 0x006fea0003800000 */
.L_x_11380:
[----:B------:R-:W-:Y:S01]  /*c030*/  FADD.FTZ R8, R11, R8 ;  /* 0x000000080b087221 */ /* 0x000fe20000010000 */
[----:B------:R-:W-:Y:S01]  /*c040*/  FADD.FTZ R10, R12, R203 ;  /* 0x000000cb0c0a7221 */ /* 0x000fe20000010000 */
[----:B------:R-:W-:-:S04]  /*c050*/  MOV R4, 0x1 ;  /* 0x0000000100047802 */ /* 0x000fc80000000f00 */
[----:B------:R-:W-:-:S07]  /*c060*/  MOV R201, R10 ;  /* 0x0000000a00c97202 */ /* 0x000fce0000000f00 */
[----:B------:R-:W-:Y:S05]  /*c070*/  WARPSYNC.COLLECTIVE R5, `(.L_x_11381) ;  /* 0x0000000005087348 */ /* 0x000fea0003c00000 */
[----:B------:R1:W2:Y:S02]  /*c080*/  SHFL.BFLY P0, R12, R201, R4, R3 ;  /* 0x0c000004c90c7389 */ /* 0x0002a40000000003 */
[----:B-12---:R-:W-:Y:S05]  /*c090*/  ENDCOLLECTIVE ;  /* 0x000000000000791b */ /* 0x006fea0003800000 */
.L_x_11381:
[----:B------:R-:W-:Y:S05]  /*c0a0*/  BRA `(.L_x_11382) ;  /* 0xfffffff000187947 */ /* 0x000fea000383ffff */
.L_x_11383:
        /* <DEDUP_REMOVED lines=13> */
.L_x_14808:


//--------------------- .text._ZN5flash24flash_fwd_splitkv_kernelI23Flash_fwd_kernel_traitsILi64ELi64ELi128ELi4ELb0ELb0EN7cutlass6half_tE19Flash_kernel_traitsILi64ELi64ELi128ELi4ES3_EELb0ELb0ELb1ELb0ELb0ELb1ELb0ELb0EEEvNS_16Flash_fwd_paramsE --------------------------
	.section	.text._ZN5flash24flash_fwd_splitkv_kernelI23Flash_fwd_kernel_traitsILi64ELi64ELi128ELi4ELb0ELb0EN7cutlass6half_tE19Flash_kernel_traitsILi64ELi64ELi128ELi4ES3_EELb0ELb0ELb1ELb0ELb0ELb1ELb0ELb0EEEvNS_16Flash_fwd_paramsE,"ax",@progbits
	.align	128
        .global         _ZN5flash24flash_fwd_splitkv_kernelI23Flash_fwd_kernel_traitsILi64ELi64ELi128ELi4ELb0ELb0EN7cutlass6half_tE19Flash_kernel_traitsILi64ELi64ELi128ELi4ES3_EELb0ELb0ELb1ELb0ELb0ELb1ELb0ELb0EEEvNS_16Flash_fwd_paramsE
        .type           _ZN5flash24flash_fwd_splitkv_kernelI23Flash_fwd_kernel_traitsILi64ELi64ELi128ELi4ELb0ELb0EN7cutlass6half_tE19Flash_kernel_traitsILi64ELi64ELi128ELi4ES3_EELb0ELb0ELb1ELb0ELb0ELb1ELb0ELb0EEEvNS_16Flash_fwd_paramsE,@function
        .size           _ZN5flash24flash_fwd_splitkv_kernelI23Flash_fwd_kernel_traitsILi64ELi64ELi128ELi4ELb0ELb0EN7cutlass6half_tE19Flash_kernel_traitsILi64ELi64ELi128ELi4ES3_EELb0ELb0ELb1ELb0ELb0ELb1ELb0ELb0EEEvNS_16Flash_fwd_paramsE,(.L_x_14809 - _ZN5flash24flash_fwd_splitkv_kernelI23Flash_fwd_kernel_traitsILi64ELi64ELi128ELi4ELb0ELb0EN7cutlass6half_tE19Flash_kernel_traitsILi64ELi64ELi128ELi4ES3_EELb0ELb0ELb1ELb0ELb0ELb1ELb0ELb0EEEvNS_16Flash_fwd_paramsE)
        .other          _ZN5flash24flash_fwd_splitkv_kernelI23Flash_fwd_kernel_traitsILi64ELi64ELi128ELi4ELb0ELb0EN7cutlass6half_tE19Flash_kernel_traitsILi64ELi64ELi128ELi4ES3_EELb0ELb0ELb1ELb0ELb0ELb1ELb0ELb0EEEvNS_16Flash_fwd_paramsE,@"STO_CUDA_ENTRY STV_DEFAULT"
_ZN5flash24flash_fwd_splitkv_kernelI23Flash_fwd_kernel_traitsILi64ELi64ELi128ELi4ELb0ELb0EN7cutlass6half_tE19Flash_kernel_traitsILi64ELi64ELi128ELi4ES3_EELb0ELb0ELb1ELb0ELb0ELb1ELb0ELb0EEEvNS_16Flash_fwd_paramsE:
.text._ZN5flash24flash_fwd_splitkv_kernelI23Flash_fwd_kernel_traitsILi64ELi64ELi128ELi4ELb0ELb0EN7cutlass6half_tE19Flash_kernel_traitsILi64ELi64ELi128ELi4ES3_EELb0ELb0ELb1ELb0ELb0ELb1ELb0ELb0EEEvNS_16Flash_fwd_paramsE:
[----:B------:R-:W-:Y:S01]  /*0000*/  LDC R1, c[0x0][0x37c] ;  /* 0x0000df00ff017b82 */ /* 0x000fe20000000800 */
[----:B------:R-:W1:Y:S07]  /*0010*/  S2R R35, SR_CTAID.X ;  /* 0x0000000000237919 */ /* 0x000e6e0000002500 */
[----:B------:R-:W2:Y:S01]  /*0020*/  LDC.64 R2, c[0x0][0x348] ;  /* 0x0000d200ff027b82 */ /* 0x000ea20000000a00 */
[----:B------:R-:W-:Y:S01]  /*0030*/  BSSY.RECONVERGENT B2, `(.L_x_11384) ;  /* 0x0000005000027945 */ /* 0x000fe20003800200 */
[----:B------:R-:W-:Y:S01]  /*0040*/  MOV R176, 0x80 ;  /* 0x0000008000b07802 */ /* 0x000fe20000000f00 */
[----:B------:R-:W3:Y:S01]  /*0050*/  S2R R177, SR_CTAID.Y ;  /* 0x0000000000b17919 */ /* 0x000ee20000002600 */
[----:B------:R-:W4:Y:S05]  /*0060*/  S2R R178, SR_CTAID.Z ;  /* 0x0000000000b27919 */ /* 0x000f2a0000002700 */
[----:B-1234-:R-:W-:Y:S05]  /*0070*/  CALL.REL.NOINC `($_ZN5flash24flash_fwd_splitkv_kernelI23Flash_fwd_kernel_traitsILi64ELi64ELi128ELi4ELb0ELb0EN7cutlass6half_tE19Flash_kernel_traitsILi64ELi64ELi128ELi4ES3_EELb0ELb0ELb1ELb0ELb0ELb1ELb0ELb0EEEvNS_16Flash_fwd_paramsE$_ZN5flash30compute_attn_1rowblock_splitkvI23Flash_fwd_kernel_traitsILi64ELi64ELi128ELi4ELb0ELb0EN7cutlass6half_tE19Flash_kernel_traitsILi64ELi64ELi128ELi4ES3_EELb0ELb0ELb1ELb0ELb0ELb1ELb0ELb0ENS_16Flash_fwd_paramsEEEvRKT8_iiiii) ;  /* 0x0000000000087944 */ /* 0x01efea0003c00000 */
[----:B------:R-:W-:Y:S05]  /*0080*/  BSYNC.RECONVERGENT B2 ;  /* 0x0000000000027941 */ /* 0x000fea0003800200 */
.L_x_11384:
[----:B------:R-:W-:Y:S05]  /*0090*/  EXIT ;  /* 0x000000000000794d */ /* 0x000fea0003800000 */
        .type           $_ZN5flash24flash_fwd_splitkv_kernelI23Flash_fwd_kernel_traitsILi64ELi64ELi128ELi4ELb0ELb0EN7cutlass6half_tE19Flash_kernel_traitsILi64ELi64ELi128ELi4ES3_EELb0ELb0ELb1ELb0ELb0ELb1ELb0ELb0EEEvNS_16Flash_fwd_paramsE$_ZN5flash30compute_attn_1rowblock_splitkvI23Flash_fwd_kernel_traitsILi64ELi64ELi128ELi4ELb0ELb0EN7cutlass6half_tE19Flash_kernel_traitsILi64ELi64ELi128ELi4ES3_EELb0ELb0ELb1ELb0ELb0ELb1ELb0ELb0ENS_16Flash_fwd_paramsEEEvRKT8_iiiii,@function
        .size           $_ZN5flash24flash_fwd_splitkv_kernelI23Flash_fwd_kernel_traitsILi64ELi64ELi128ELi4ELb0ELb0EN7cutlass6half_tE19Flash_kernel_traitsILi64ELi64ELi128ELi4ES3_EELb0ELb0ELb1ELb0ELb0ELb1ELb0ELb0EEEvNS_16Flash_fwd_paramsE$_ZN5flash30compute_attn_1rowblock_splitkvI23Flash_fwd_kernel_traitsILi64ELi64ELi128ELi4ELb0ELb0EN7cutlass6half_tE19Flash_kernel_traitsILi64ELi64ELi128ELi4ES3_EELb0ELb0ELb1ELb0ELb0ELb1ELb0ELb0ENS_16Flash_fwd_paramsEEEvRKT8_iiiii,(.L_x_14809 - $_ZN5flash24flash_fwd_splitkv_kernelI23Flash_fwd_kernel_traitsILi64ELi64ELi128ELi4ELb0ELb0EN7cutlass6half_tE19Flash_kernel_traitsILi64ELi64ELi128ELi4ES3_EELb0ELb0ELb1ELb0ELb0ELb1ELb0ELb0EEEvNS_16Flash_fwd_paramsE$_ZN5flash30compute_attn_1rowblock_splitkvI23Flash_fwd_kernel_traitsILi64ELi64ELi128ELi4ELb0ELb0EN7cutlass6half_tE19Flash_kernel_traitsILi64ELi64ELi128ELi4ES3_EELb0ELb0ELb1ELb0ELb0ELb1ELb0ELb0ENS_16Flash_fwd_paramsEEEvRKT8_iiiii)
$_ZN5flash24flash_fwd_splitkv_kernelI23Flash_fwd_kernel_traitsILi64ELi64ELi128ELi4ELb0ELb0EN7cutlass6half_tE19Flash_kernel_traitsILi64ELi64ELi128ELi4ES3_EELb0ELb0ELb1ELb0ELb0ELb1ELb0ELb0EEEvNS_16Flash_fwd_paramsE$_ZN5flash30compute_attn_1rowblock_splitkvI23Flash_fwd_kernel_traitsILi64ELi64ELi128ELi4ELb0ELb0EN7cutlass6half_tE19Flash_kernel_traitsILi64ELi64ELi128ELi4ES3_EELb0ELb0ELb1ELb0ELb0ELb1ELb0ELb0ENS_16Flash_fwd_paramsEEEvRKT8_iiiii:
        /* <DEDUP_REMOVED lines=39> */
.L_x_11386:
[----:B------:R-:W-:Y:S05]  /*0310*/  BSYNC.RECONVERGENT B0 ;  /* 0x0000000000007941 */ /* 0x000fea0003800200 */
.L_x_11385:
[----:B------:R-:W-:Y:S04]  /*0320*/  BSSY.RECONVERGENT B0, `(.L_x_11387) ;  /* 0x0000007000007945 */ /* 0x000fe80003800200 */
[----:B------:R-:W-:Y:S05]  /*0330*/  @!P3 BRA `(.L_x_11388) ;  /* 0x000000000014b947 */ /* 0x000fea0003800000 */
[----:B------:R-:W4:Y:S02]  /*0340*/  LD.E.U8 R5, desc[UR4][R2.64+0x1b2] ;  /* 0x0001b20402057980 */ /* 0x000f24000c101100 */
[----:B----4-:R-:W-:-:S13]  /*0350*/  ISETP.NE.AND P1, PT, R5, RZ, PT ;  /* 0x000000ff0500720c */ /* 0x010fda0003f25270 */
[----:B------:R-:W4:Y:S02]  /*0360*/  @P1 LD.E R12, desc[UR4][R16.64+0x4] ;  /* 0x00000404100c1980 */ /* 0x000f24000c101900 */
[----:B----45:R-:W-:-:S06]  /*0370*/  @P1 IADD3 R21, PT, PT, R12, -R15, RZ ;  /* 0x8000000f0c151210 */ /* 0x030fcc0007ffe0ff */
[----:B------:R4:W5:Y:S02]  /*0380*/  @!P1 LD.E R21, desc[UR4][R16.64] ;  /* 0x0000000410159980 */ /* 0x000964000c101900 */
.L_x_11388:
[----:B------:R-:W-:Y:S05]  /*0390*/  BSYNC.RECONVERGENT B0 ;  /* 0x0000000000007941 */ /* 0x000fea0003800200 */
.L_x_11387:
        /* <DEDUP_REMOVED lines=8> */
.L_x_11390:
[----:B------:R-:W5:Y:S01]  /*0420*/  LD.E.64 R6, desc[UR4][R2.64+0x108] ;  /* 0x0001080402067980 */ /* 0x000f62000c101b00 */
[----:B------:R-:W-:Y:S01]  /*0430*/  BSSY.RECONVERGENT B0, `(.L_x_11392) ;  /* 0x0000006000007945 */ /* 0x000fe20003800200 */
[----:B------:R-:W-:Y:S01]  /*0440*/  IMAD.MOV.U32 R5, RZ, RZ, RZ ;  /* 0x000000ffff057224 */ /* 0x000fe200078e00ff */
[----:B-----5:R-:W-:-:S04]  /*0450*/  ISETP.NE.U32.AND P0, PT, R6, RZ, PT ;  /* 0x000000ff0600720c */ /* 0x020fc80003f05070 */
[----:B------:R-:W-:-:S13]  /*0460*/  ISETP.NE.AND.EX P0, PT, R7, RZ, PT, P0 ;  /* 0x000000ff0700720c */ /* 0x000fda0003f05300 */
[----:B------:R-:W-:Y:S05]  /*0470*/  @!P0 BRA `(.L_x_11393) ;  /* 0x0000000000048947 */ /* 0x000fea0003800000 */
[----:B------:R1:W5:Y:S02]  /*0480*/  LD.E R5, desc[UR4][R2.64+0xbc] ;  /* 0x0000bc0402057980 */ /* 0x000364000c101900 */
.L_x_11393:
[----:B------:R-:W-:Y:S05]  /*0490*/  BSYNC.RECONVERGENT B0 ;  /* 0x0000000000007941 */ /* 0x000fea0003800200 */
.L_x_11392:
[----:B-----5:R-:W-:Y:S02]  /*04a0*/  IADD3 R21, PT, PT, R5, R21, -R14 ;  /* 0x0000001505157210 */ /* 0x020fe40007ffe80e */
.L_x_11391:
[----:B------:R-:W-:Y:S05]  /*04b0*/  BSYNC.RECONVERGENT B1 ;  /* 0x0000000000017941 */ /* 0x000fea0003800200 */
.L_x_11389:
[----:B------:R-:W-:Y:S01]  /*04c0*/  IMAD.SHL.U32 R182, R35, 0x40, RZ ;  /* 0x0000004023b67824 */ /* 0x000fe200078e00ff */
[----:B------:R-:W-:Y:S01]  /*04d0*/  MOV R6, R176 ;  /* 0x000000b000067202 */ /* 0x000fe20000000f00 */
[----:B------:R-:W-:-:S03]  /*04e0*/  IMAD.MOV.U32 R7, RZ, RZ, 0x0 ;  /* 0x00000000ff077424 */ /* 0x000fc600078e00ff */
[----:B------:R-:W-:-:S13]  /*04f0*/  ISETP.GT.AND P0, PT, R23, R182, PT ;  /* 0x000000b61700720c */ /* 0x000fda0003f04270 */
[----:B-1234-:R-:W-:Y:S05]  /*0500*/  @!P0 RET.REL.NODEC R6 `(_ZN5flash24flash_fwd_splitkv_kernelI23Flash_fwd_kernel_traitsILi64ELi64ELi128ELi4ELb0ELb0EN7cutlass6half_tE19Flash_kernel_traitsILi64ELi64ELi128ELi4ES3_EELb0ELb0ELb1ELb0ELb0ELb1ELb0ELb0EEEvNS_16Flash_fwd_paramsE) ;  /* 0xfffffff806bc8950 */ /* 0x01efea0003c3ffff */
        /* <DEDUP_REMOVED lines=82> */
.L_x_11396:
[----:B------:R-:W-:Y:S05]  /*0a30*/  BSYNC.RECONVERGENT B0 ;  /* 0x0000000000007941 */ /* 0x000fea0003800200 */
.L_x_11395:
        /* <DEDUP_REMOVED lines=13> */
.L_x_11398:
[----:B------:R-:W-:Y:S05]  /*0b10*/  BSYNC.RECONVERGENT B0 ;  /* 0x0000000000007941 */ /* 0x000fea0003800200 */
.L_x_11397:
        /* <DEDUP_REMOVED lines=12> */
.L_x_11400:
[----:B------:R-:W-:Y:S05]  /*0be0*/  BSYNC.RECONVERGENT B0 ;  /* 0x0000000000007941 */ /* 0x000fea0003800200 */
.L_x_11399:
[----:B------:R-:W-:Y:S01]  /*0bf0*/  MOV R177, 0x0 ;  /* 0x0000000000b17802 */ /* 0x000fe20000000f00 */
[----:B------:R-:W-:Y:S04]  /*0c00*/  @!P3 ST.E desc[UR4][R18.64], R11 ;  /* 0x0000000b1200b985 */ /* 0x000fe8000c101904 */
[----:B------:R-:W-:Y:S04]  /*0c10*/  @!P2 ST.E desc[UR4][R18.64+0x40], R5 ;  /* 0x000040051200a985 */ /* 0x000fe8000c101904 */
[----:B------:R1:W-:Y:S02]  /*0c20*/  @!P1 ST.E desc[UR4][R18.64+0x80], R3 ;  /* 0x0000800312009985 */ /* 0x0003e4000c101904 */
[----:B-1234-:R-:W-:Y:S05]  /*0c30*/  @P4 RET.REL.NODEC R176 `(_ZN5flash24flash_fwd_splitkv_kernelI23Flash_fwd_kernel_traitsILi64ELi64ELi128ELi4ELb0ELb0EN7cutlass6half_tE19Flash_kernel_traitsILi64ELi64ELi128ELi4ES3_EELb0ELb0ELb1ELb0ELb0ELb1ELb0ELb0EEEvNS_16Flash_fwd_paramsE) ;  /* 0xfffffff0b0f04950 */ /* 0x01efea0003c3ffff */
[----:B------:R-:W-:Y:S02]  /*0c40*/  MOV R3, 0x7f800000 ;  /* 0x7f80000000037802 */ /* 0x000fe40000000f00 */
[----:B------:R-:W-:-:S03]  /*0c50*/  MOV R177, 0x0 ;  /* 0x0000000000b17802 */ /* 0x000fc60000000f00 */
[----:B------:R1:W-:Y:S02]  /*0c60*/  ST.E desc[UR4][R18.64+0xc0], R3 ;  /* 0x0000c00312007985 */ /* 0x0003e4000c101904 */
[----:B-1----:R-:W-:Y:S05]  /*0c70*/  RET.REL.NODEC R176 `(_ZN5flash24flash_fwd_splitkv_kernelI23Flash_fwd_kernel_traitsILi64ELi64ELi128ELi4ELb0ELb0EN7cutlass6half_tE19Flash_kernel_traitsILi64ELi64ELi128ELi4ES3_EELb0ELb0ELb1ELb0ELb0ELb1ELb0ELb0EEEvNS_16Flash_fwd_paramsE) ;  /* 0xfffffff0b0e07950 */ /* 0x002fea0003c3ffff */
.L_x_11394:
        /* <DEDUP_REMOVED lines=33> */
[----:B-----5:R-:W-:-:S04]  /*0e90*/  IMAD.HI.U32 R12, R9, R4, RZ ;  /* 0x00000004090c7227 */ /* 0x020fc800078e00ff */
        /* <DEDUP_REMOVED lines=41> */
[----:B------:R-:W-:-:S04]  /*1130*/  IMAD R7, R14, R12, R7 ;  /* 0x0000000c0e077224 */ /* 0x000fc800078e0207 */
[----:B------:R-:W-:-:S06]  /*1140*/  IMAD R6, R167, R7, RZ ;  /* 0x00000007a7067224 */ /* 0x000fcc00078e02ff */
[----:B------:R-:W-:-:S04]  /*1150*/  @P2 IADD3 R8, PT, PT, R8, 0x1, RZ ;  /* 0x0000000108082810 */ /* 0x000fc80007ffe0ff */
[----:B------:R-:W-:Y:S02]  /*1160*/  @!P0 IADD3 R8, PT, PT, -R8, RZ, RZ ;  /* 0x000000ff08088210 */ /* 0x000fe40007ffe1ff */
[----:B------:R-:W-:-:S05]  /*1170*/  @!P1 LOP3.LUT R8, RZ, R13, RZ, 0x33, !PT ;  /* 0x0000000dff089212 */ /* 0x000fca00078e33ff */
[----:B--2---:R-:W-:Y:S01]  /*1180*/  IMAD R9, R19, R8, RZ ;  /* 0x0000000813097224 */ /* 0x004fe200078e02ff */
[----:B---3--:R-:W-:Y:S01]  /*1190*/  SHF.R.S32.HI R0, RZ, 0x1f, R4 ;  /* 0x0000001fff007819 */ /* 0x008fe20000011404 */
[-C--:B------:R-:W-:Y:S02]  /*11a0*/  IMAD R5, R25, R4.reuse, RZ ;  /* 0x0000000419057224 */ /* 0x080fe400078e02ff */
[----:B------:R-:W-:-:S04]  /*11b0*/  IMAD.WIDE.U32 R14, R24, R4, RZ ;  /* 0x00000004180e7225 */ /* 0x000fc800078e00ff */
[----:B------:R-:W-:-:S04]  /*11c0*/  IMAD R5, R24, R0, R5 ;  /* 0x0000000018057224 */ /* 0x000fc800078e0205 */
[----:B------:R-:W-:Y:S01]  /*11d0*/  IMAD.IADD R15, R15, 0x1, R5 ;  /* 0x000000010f0f7824 */ /* 0x000fe200078e0205 */
        /* <DEDUP_REMOVED lines=15> */
.L_x_11402:
        /* <DEDUP_REMOVED lines=77> */
.L_x_11403:
[----:B------:R-:W-:Y:S05]  /*17a0*/  BSYNC.RECONVERGENT B0 ;  /* 0x0000000000007941 */ /* 0x000fea0003800200 */
.L_x_11401:
        /* <DEDUP_REMOVED lines=26> */
[----:B------:R-:W1:Y:S01]  /*1950*/  S2R R9, SR_CgaCtaId ;  /* 0x0000000000097919 */ /* 0x000e620000008800 */
[----:B------:R-:W-:Y:S02]  /*1960*/  ISETP.NE.AND P2, PT, R13, RZ, PT ;  /* 0x000000ff0d00720c */ /* 0x000fe40003f45270 */
[----:B------:R-:W-:-:S06]  /*1970*/  ISETP.GE.AND P1, PT, R4, RZ, PT ;  /* 0x000000ff0400720c */ /* 0x000fcc0003f26270 */
[----:B------:R-:W-:-:S05]  /*1980*/  @P3 IADD3 R14, PT, PT, R14, 0x1, RZ ;  /* 0x000000010e0e3810 */ /* 0x000fca0007ffe0ff */
[----:B------:R-:W-:Y:S01]  /*1990*/  IMAD.MOV.U32 R11, RZ, RZ, R14 ;  /* 0x000000ffff0b7224 */ /* 0x000fe200078e000e */
[----:B------:R-:W-:Y:S01]  /*19a0*/  SHF.L.U32 R4, R10, 0x3, RZ ;  /* 0x000000030a047819 */ /* 0x000fe200000006ff */
[-C--:B------:R-:W-:Y:S02]  /*19b0*/  IMAD R14, R5, R168.reuse, RZ ;  /* 0x000000a8050e7224 */ /* 0x080fe400078e02ff */
[----:B------:R-:W-:Y:S01]  /*19c0*/  @!P1 IMAD.MOV R11, RZ, RZ, -R11 ;  /* 0x000000ffff0b9224 */ /* 0x000fe200078e0a0b */
        /* <DEDUP_REMOVED lines=19> */
[----:B------:R-:W-:Y:S02]  /*1b00*/  SHF.R.U32.HI R28, RZ, 0x3, R10 ;  /* 0x00000003ff1c7819 */ /* 0x000fe4000001160a */
[----:B------:R-:W-:-:S04]  /*1b10*/  LOP3.LUT R11, R4, 0x1c0, RZ, 0xc0, !PT ;  /* 0x000001c0040b7812 */ /* 0x000fc800078ec0ff */
[----:B------:R-:W-:Y:S01]  /*1b20*/  LOP3.LUT R11, R11, 0x38, R10, 0xf8, !PT ;  /* 0x000000380b0b7812 */ /* 0x000fe200078ef80a */
[-C--:B------:R-:W-:Y:S02]  /*1b30*/  IMAD R175, R169, R28.reuse, RZ ;  /* 0x0000001ca9af7224 */ /* 0x080fe400078e02ff */
[----:B------:R-:W-:Y:S01]  /*1b40*/  IMAD R171, R167, R28, RZ ;  /* 0x0000001ca7ab7224 */ /* 0x000fe200078e02ff */
[----:B------:R-:W-:Y:S01]  /*1b50*/  LOP3.LUT R11, R11, 0x38, R4, 0x78, !PT ;  /* 0x000000380b0b7812 */ /* 0x000fe200078e7804 */
[----:B------:R-:W-:-:S04]  /*1b60*/  IMAD.WIDE.U32 R14, R28, R166, R14 ;  /* 0x000000a61c0e7225 */ /* 0x000fc800078e000e */
[----:B------:R-:W-:Y:S01]  /*1b70*/  IMAD.WIDE.U32 R12, R28, R168, R12 ;  /* 0x000000a81c0c7225 */ /* 0x000fe200078e000c */
[----:B------:R-:W-:Y:S01]  /*1b80*/  MOV R29, RZ ;  /* 0x000000ff001d7202 */ /* 0x000fe20000000f00 */
[----:B------:R-:W-:Y:S02]  /*1b90*/  BSSY.RECONVERGENT B0, `(.L_x_11404) ;  /* 0x000002e000007945 */ /* 0x000fe40003800200 */
[----:B------:R-:W-:Y:S02]  /*1ba0*/  IMAD.IADD R171, R15, 0x1, R171 ;  /* 0x000000010fab7824 */ /* 0x000fe400078e02ab */
[----:B------:R-:W-:Y:S02]  /*1bb0*/  IMAD.IADD R175, R13, 0x1, R175 ;  /* 0x000000010daf7824 */ /* 0x000fe400078e02af */
        /* <DEDUP_REMOVED lines=9> */
[----:B------:R-:W-:-:S04]  /*1c50*/  IADD3 R6, P1, PT, R184, R6, RZ ;  /* 0x00000006b8067210 */ /* 0x000fc80007f3e0ff */
[----:B------:R-:W-:Y:S01]  /*1c60*/  IADD3.X R7, PT, PT, RZ, R5, RZ, P1, !PT ;  /* 0x00000005ff077210 */ /* 0x000fe20000ffe4ff */
[----:B------:R-:W-:Y:S01]  /*1c70*/  IMAD R33, R31, R178, RZ ;  /* 0x000000b21f217224 */ /* 0x000fe200078e02ff */
[----:B------:R-:W-:Y:S01]  /*1c80*/  ISETP.GE.AND P1, PT, R28, R170, PT ;  /* 0x000000aa1c00720c */ /* 0x000fe20003f26270 */
[----:B------:R-:W-:-:S04]  /*1c90*/  IMAD.WIDE.U32 R30, R178, R30, R6 ;  /* 0x0000001eb21e7225 */ /* 0x000fc800078e0006 */
[----:B------:R-:W-:Y:S01]  /*1ca0*/  IMAD.SHL.U32 R7, R10, 0x40, RZ ;  /* 0x000000400a077824 */ /* 0x000fe200078e00ff */
[----:B------:R-:W-:-:S04]  /*1cb0*/  SHF.R.U32.HI R25, RZ, 0x1, R10 ;  /* 0x00000001ff197819 */ /* 0x000fc8000001160a */
[----:B------:R-:W-:Y:S02]  /*1cc0*/  LOP3.LUT R5, R7, 0x1c0, RZ, 0xc0, !PT ;  /* 0x000001c007057812 */ /* 0x000fe400078ec0ff */
[----:B----4-:R-:W-:Y:S02]  /*1cd0*/  LEA R174, P2, R12, R18, 0x1 ;  /* 0x000000120cae7211 */ /* 0x010fe400078408ff */
[----:B------:R-:W-:Y:S02]  /*1ce0*/  LEA R172, P3, R14, R16, 0x1 ;  /* 0x000000100eac7211 */ /* 0x000fe400078608ff */
[----:B------:R-:W-:Y:S02]  /*1cf0*/  LOP3.LUT R13, R5, 0x8, R25, 0xf8, !PT ;  /* 0x00000008050d7812 */ /* 0x000fe400078ef819 */
[----:B------:R-:W-:Y:S01]  /*1d00*/  LOP3.LUT R0, R11, 0x1e00, R4, 0xf8, !PT ;  /* 0x00001e000b007812 */ /* 0x000fe200078ef804 */
[----:B------:R-:W-:Y:S01]  /*1d10*/  IMAD.IADD R33, R31, 0x1, R33 ;  /* 0x000000011f217824 */ /* 0x000fe200078e0221 */
[----:B------:R-:W-:-:S02]  /*1d20*/  LEA.HI.X R175, R12, R19, R175, 0x1, P2 ;  /* 0x000000130caf7211 */ /* 0x000fc400010f0caf */
[----:B------:R-:W-:Y:S02]  /*1d30*/  LEA.HI.X R171, R14, R17, R171, 0x1, P3 ;  /* 0x000000110eab7211 */ /* 0x000fe400018f0cab */
[----:B------:R-:W-:Y:S02]  /*1d40*/  LOP3.LUT R11, R7, 0x200, RZ, 0xc0, !PT ;  /* 0x00000200070b7812 */ /* 0x000fe400078ec0ff */
        /* <DEDUP_REMOVED lines=17> */
.L_x_11406:
[----:B------:R1:W-:Y:S02]  /*1e60*/  STS.128 [R181], RZ ;  /* 0x000000ffb5007388 */ /* 0x0003e40000000c00 */
.L_x_11405:
[----:B------:R-:W-:Y:S05]  /*1e70*/  BSYNC.RECONVERGENT B0 ;  /* 0x0000000000007941 */ /* 0x000fea0003800200 */
.L_x_11404:
[----:B------:R-:W-:Y:S01]  /*1e80*/  VIADD R17, R28, 0x10 ;  /* 0x000000101c117836 */ /* 0x000fe20000000000 */
[----:B------:R-:W-:Y:S01]  /*1e90*/  LEA R179, R20, 0xffffff80, 0x7 ;  /* 0xffffff8014b37811 */ /* 0x000fe200078e38ff */
[C---:B------:R-:W-:Y:S01]  /*1ea0*/  VIADD R15, R28.reuse, 0x20 ;  /* 0x000000201c0f7836 */ /* 0x040fe20000000000 */
[----:B------:R-:W-:Y:S01]  /*1eb0*/  BSSY.RECONVERGENT B0, `(.L_x_11407) ;  /* 0x0000019000007945 */ /* 0x000fe20003800200 */
[C---:B--2---:R-:W-:Y:S01]  /*1ec0*/  VIADD R13, R28.reuse, 0x30 ;  /* 0x000000301c0d7836 */ /* 0x044fe20000000000 */
        /* <DEDUP_REMOVED lines=23> */
.L_x_11408:
[----:B------:R-:W-:Y:S05]  /*2040*/  BSYNC.RECONVERGENT B0 ;  /* 0x0000000000007941 */ /* 0x000fea0003800200 */
.L_x_11407:
        /* <DEDUP_REMOVED lines=19> */
.L_x_11410:
[----:B------:R-:W-:Y:S05]  /*2180*/  BSYNC.RECONVERGENT B0 ;  /* 0x0000000000007941 */ /* 0x000fea0003800200 */
.L_x_11409:
        /* <DEDUP_REMOVED lines=18> */
.L_x_11412:
[----:B------:R-:W-:Y:S05]  /*22b0*/  BSYNC.RECONVERGENT B0 ;  /* 0x0000000000007941 */ /* 0x000fea0003800200 */
.L_x_11411:
        /* <DEDUP_REMOVED lines=12> */
.L_x_11415:
[----:B------:R1:W-:Y:S02]  /*2380*/  STS.128 [R181+0x2000], RZ ;  /* 0x002000ffb5007388 */ /* 0x0003e40000000c00 */
.L_x_11414:
[----:B------:R-:W-:Y:S05]  /*2390*/  BSYNC.RECONVERGENT B0 ;  /* 0x0000000000007941 */ /* 0x000fea0003800200 */
.L_x_11413:
        /* <DEDUP_REMOVED lines=23> */
.L_x_11417:
[----:B------:R-:W-:Y:S05]  /*2510*/  BSYNC.RECONVERGENT B0 ;  /* 0x0000000000007941 */ /* 0x000fea0003800200 */
.L_x_11416:
        /* <DEDUP_REMOVED lines=12> */
.L_x_11419:
[----:B------:R-:W-:Y:S05]  /*25e0*/  BSYNC.RECONVERGENT B0 ;  /* 0x0000000000007941 */ /* 0x000fea0003800200 */
.L_x_11418:
        /* <DEDUP_REMOVED lines=11> */
.L_x_11421:
[----:B------:R-:W-:Y:S05]  /*26a0*/  BSYNC.RECONVERGENT B0 ;  /* 0x0000000000007941 */ /* 0x000fea0003800200 */
.L_x_11420:
        /* <DEDUP_REMOVED lines=14> */
.L_x_11423:
[----:B------:R-:W-:Y:S05]  /*2790*/  BSYNC.RECONVERGENT B0 ;  /* 0x0000000000007941 */ /* 0x000fea0003800200 */
.L_x_11422:
        /* <DEDUP_REMOVED lines=11> */
.L_x_11425:
[----:B------:R-:W-:Y:S05]  /*2850*/  BSYNC.RECONVERGENT B0 ;  /* 0x0000000000007941 */ /* 0x000fea0003800200 */
.L_x_11424:
        /* <DEDUP_REMOVED lines=14> */
.L_x_11427:
[----:B------:R-:W-:Y:S05]  /*2940*/  BSYNC.RECONVERGENT B0 ;  /* 0x0000000000007941 */ /* 0x000fea0003800200 */
.L_x_11426:
        /* <DEDUP_REMOVED lines=12> */
.L_x_11429:
[----:B------:R-:W-:Y:S05]  /*2a10*/  BSYNC.RECONVERGENT B0 ;  /* 0x0000000000007941 */ /* 0x000fea0003800200 */
.L_x_11428:
[----:B-----5:R-:W2:Y:S04]  /*2a20*/  LD.E.64 R38, desc[UR4][R2.64+0x1c0] ;  /* 0x0001c00402267980 */ /* 0x020ea8000c101b00 */
        /* <DEDUP_REMOVED lines=27> */
.L_x_11432:
[----:B------:R4:W-:Y:S01]  /*2be0*/  STS.128 [R181+0x6000], RZ ;  /* 0x006000ffb5007388 */ /* 0x0009e20000000c00 */
[----:B------:R-:W-:Y:S05]  /*2bf0*/  BRA `(.L_x_11433) ;  /* 0x0000000000047947 */ /* 0x000fea0003800000 */
.L_x_11431:
[----:B------:R2:W-:Y:S02]  /*2c00*/  STS.128 [R181+0x6000], RZ ;  /* 0x006000ffb5007388 */ /* 0x0005e40000000c00 */
.L_x_11433:
[----:B------:R-:W-:Y:S05]  /*2c10*/  BSYNC.RECONVERGENT B0 ;  /* 0x0000000000007941 */ /* 0x000fea0003800200 */
.L_x_11430:
        /* <DEDUP_REMOVED lines=19> */
.L_x_11435:
[----:B------:R-:W-:Y:S05]  /*2d50*/  BSYNC.RECONVERGENT B0 ;  /* 0x0000000000007941 */ /* 0x000fea0003800200 */
.L_x_11434:
        /* <DEDUP_REMOVED lines=12> */
.L_x_11437:
[----:B------:R-:W-:Y:S05]  /*2e20*/  BSYNC.RECONVERGENT B0 ;  /* 0x0000000000007941 */ /* 0x000fea0003800200 */
.L_x_11436:
        /* <DEDUP_REMOVED lines=12> */
.L_x_11439:
[----:B------:R-:W-:Y:S05]  /*2ef0*/  BSYNC.RECONVERGENT B0 ;  /* 0x0000000000007941 */ /* 0x000fea0003800200 */
.L_x_11438:
        /* <DEDUP_REMOVED lines=15> */
.L_x_11441:
[----:B------:R-:W-:Y:S05]  /*2ff0*/  BSYNC.RECONVERGENT B0 ;  /* 0x0000000000007941 */ /* 0x000fea0003800200 */
.L_x_11440:
        /* <DEDUP_REMOVED lines=12> */
.L_x_11443:
[----:B------:R-:W-:Y:S05]  /*30c0*/  BSYNC.RECONVERGENT B0 ;  /* 0x0000000000007941 */ /* 0x000fea0003800200 */
.L_x_11442:
        /* <DEDUP_REMOVED lines=15> */
.L_x_11445:
[----:B------:R-:W-:Y:S05]  /*31c0*/  BSYNC.RECONVERGENT B0 ;  /* 0x0000000000007941 */ /* 0x000fea0003800200 */
.L_x_11444:
        /* <DEDUP_REMOVED lines=13> */
.L_x_11447:
[----:B------:R-:W-:Y:S05]  /*32a0*/  BSYNC.RECONVERGENT B0 ;  /* 0x0000000000007941 */ /* 0x000fea0003800200 */
.L_x_11446:
[----:B------:R-:W5:Y:S01]  /*32b0*/  LD.E R22, desc[UR4][R2.64+0x18c] ;  /* 0x00018c0402167980 */ /* 0x000f62000c101900 */
[----:B------:R-:W-:Y:S01]  /*32c0*/  LOP3.LUT R5, R5, 0x8, R10, 0x78, !PT ;  /* 0x0000000805057812 */ /* 0x000fe200078e780a */
[----:B------:R-:W-:Y:S01]  /*32d0*/  BSSY.RECONVERGENT B1, `(.L_x_11448) ;  /* 0x0000191000017945 */ /* 0x000fe20003800200 */
[----:B-1----:R-:W-:Y:S01]  /*32e0*/  SHF.L.U32 R12, R10, 0x5, RZ ;  /* 0x000000050a0c7819 */ /* 0x002fe200000006ff */
[----:B------:R-:W0:Y:S01]  /*32f0*/  LDGDEPBAR ;  /* 0x00000000000079af */ /* 0x000e220000000000 */
[----:B------:R-:W-:Y:S02]  /*3300*/  LOP3.LUT R164, R5, 0x38, R4, 0x78, !PT ;  /* 0x0000003805a47812 */ /* 0x000fe400078e7804 */
[----:B------:R-:W-:Y:S02]  /*3310*/  LOP3.LUT R5, R11, 0x7c00, R12, 0xf8, !PT ;  /* 0x00007c000b057812 */ /* 0x000fe400078ef80c */
[----:B------:R-:W-:Y:S02]  /*3320*/  LOP3.LUT R7, R7, 0x400, RZ, 0xc0, !PT ;  /* 0x0000040007077812 */ /* 0x000fe400078ec0ff */
[----:B------:R-:W-:-:S02]  /*3330*/  IADD3 R4, PT, PT, R6, R5, RZ ;  /* 0x0000000506047210 */ /* 0x000fc40007ffe0ff */
[----:B------:R-:W-:Y:S02]  /*3340*/  LEA R164, R164, R7, 0x1 ;  /* 0x00000007a4a47211 */ /* 0x000fe400078e08ff */
[----:B------:R-:W-:Y:S02]  /*3350*/  LEA R165, R4, R9, 0x1 ;  /* 0x0000000904a57211 */ /* 0x000fe400078e08ff */
[----:B------:R-:W-:Y:S02]  /*3360*/  IADD3 R164, PT, PT, R9, R164, RZ ;  /* 0x000000a409a47210 */ /* 0x000fe40007ffe0ff */
[----:B------:R-:W-:Y:S01]  /*3370*/  R2P PR, R10, 0x6 ;  /* 0x000000060a007804 */ /* 0x000fe20000000000 */
[----:B------:R-:W-:Y:S01]  /*3380*/  LDSM.16.M88.4 R64, [R165] ;  /* 0x00000000a540783b */ /* 0x000fe20000000200 */
[----:B------:R-:W-:Y:S02]  /*3390*/  MOV R5, 0x20 ;  /* 0x0000002000057802 */ /* 0x000fe40000000f00 */
[----:B------:R-:W-:Y:S01]  /*33a0*/  MOV R7, 0x40 ;  /* 0x0000004000077802 */ /* 0x000fe20000000f00 */
[----:B------:R-:W1:Y:S01]  /*33b0*/  LDSM.16.M88.4 R12, [R164+0x2000] ;  /* 0x00200000a40c783b */ /* 0x000e620000000200 */
[----:B------:R-:W-:-:S02]  /*33c0*/  SEL R5, R5, 0xffffffe0, !P1 ;  /* 0xffffffe005057807 */ /* 0x000fc40004800000 */
[----:B------:R-:W-:Y:S01]  /*33d0*/  SEL R7, R7, 0xffffffc0, !P2 ;  /* 0xffffffc007077807 */ /* 0x000fe20005000000 */
[----:B------:R-:W2:Y:S01]  /*33e0*/  LDSM.16.M88.4 R32, [R164+0x2800] ;  /* 0x00280000a420783b */ /* 0x000ea20000000200 */
[CC--:B------:R-:W-:Y:S02]  /*33f0*/  IADD3 R163, PT, PT, R165.reuse, R5.reuse, RZ ;  /* 0x00000005a5a37210 */ /* 0x0c0fe40007ffe0ff */
[C---:B------:R-:W-:Y:S01]  /*3400*/  IADD3 R159, PT, PT, R164.reuse, R5, RZ ;  /* 0x00000005a49f7210 */ /* 0x040fe20007ffe0ff */
[----:B------:R-:W-:Y:S01]  /*3410*/  LDSM.16.M88.4 R68, [R164+0x3000] ;  /* 0x00300000a444783b */ /* 0x000fe20000000200 */
[-C--:B------:R-:W-:Y:S02]  /*3420*/  IADD3 R162, PT, PT, R165, R7.reuse, RZ ;  /* 0x00000007a5a27210 */ /* 0x080fe40007ffe0ff */
[----:B------:R-:W-:Y:S01]  /*3430*/  IADD3 R158, PT, PT, R164, R7, RZ ;  /* 0x00000007a49e7210 */ /* 0x000fe20007ffe0ff */
[----:B------:R-:W-:Y:S01]  /*3440*/  LDSM.16.M88.4 R60, [R163] ;  /* 0x00000000a33c783b */ /* 0x000fe20000000200 */
[----:B------:R-:W-:-:S02]  /*3450*/  IADD3 R161, PT, PT, R5, R162, RZ ;  /* 0x000000a205a17210 */ /* 0x000fc40007ffe0ff */
[----:B------:R-:W-:Y:S01]  /*3460*/  IADD3 R157, PT, PT, R5, R158, RZ ;  /* 0x0000009e059d7210 */ /* 0x000fe20007ffe0ff */
[----:B------:R-:W3:Y:S01]  /*3470*/  LDSM.16.M88.4 R16, [R159+0x2000] ;  /* 0x002000009f10783b */ /* 0x000ee20000000200 */
[----:B------:R-:W-:Y:S02]  /*3480*/  ISETP.NE.AND P6, PT, R20, 0x1, PT ;  /* 0x000000011400780c */ /* 0x000fe40003fc5270 */
[----:B------:R-:W-:Y:S01]  /*3490*/  SHF.R.U32.HI R24, RZ, 0x2, R10 ;  /* 0x00000002ff187819 */ /* 0x000fe2000001160a */
[----:B------:R-:W-:Y:S01]  /*34a0*/  LDSM.16.M88.4 R48, [R162] ;  /* 0x00000000a230783b */ /* 0x000fe20000000200 */
[----:B------:R-:W-:Y:S02]  /*34b0*/  LOP3.LUT R25, R25, 0x1f0, RZ, 0xc0, !PT ;  /* 0x000001f019197812 */ /* 0x000fe400078ec0ff */
[----:B------:R-:W-:Y:S01]  /*34c0*/  LOP3.LUT R24, R24, 0x7, RZ, 0xc0, !PT ;  /* 0x0000000718187812 */ /* 0x000fe200078ec0ff */
[----:B------:R-:W-:Y:S04]  /*34d0*/  LDSM.16.M88.4 R52, [R158+0x2000] ;  /* 0x002000009e34783b */ /* 0x000fe80000000200 */
[----:B------:R-:W4:Y:S04]  /*34e0*/  LDSM.16.M88.4 R40, [R159+0x2800] ;  /* 0x002800009f28783b */ /* 0x000f280000000200 */
[----:B------:R-:W-:Y:S04]  /*34f0*/  LDSM.16.M88.4 R28, [R161] ;  /* 0x00000000a11c783b */ /* 0x000fe80000000200 */
[----:B------:R-:W4:Y:S01]  /*3500*/  LDSM.16.M88.4 R56, [R157+0x2000] ;  /* 0x002000009d38783b */ /* 0x000f220000000200 */
[C---:B-1----:R-:W-:Y:S03]  /*3510*/  HMMA.16816.F32 R44, R64.reuse, R12, RZ ;  /* 0x0000000c402c723c */ /* 0x042fe600000018ff */
[----:B------:R-:W1:Y:S04]  /*3520*/  LDSM.16.M88.4 R76, [R158+0x2800] ;  /* 0x002800009e4c783b */ /* 0x000e680000000200 */
[----:B------:R-:W-:Y:S01]  /*3530*/  LDSM.16.M88.4 R72, [R158+0x3000] ;  /* 0x003000009e48783b */ /* 0x000fe20000000200 */
[C---:B------:R-:W-:Y:S08]  /*3540*/  HMMA.16816.F32 R12, R64.reuse, R14, RZ ;  /* 0x0000000e400c723c */ /* 0x040ff000000018ff */
[----:B--2---:R-:W-:Y:S08]  /*3550*/  HMMA.16816.F32 R36, R64, R32, RZ ;  /* 0x000000204024723c */ /* 0x004ff000000018ff */
[C---:B---3--:R-:W-:Y:S08]  /*3560*/  HMMA.16816.F32 R44, R60.reuse, R16, R44 ;  /* 0x000000103c2c723c */ /* 0x048ff0000000182c */
[C---:B------:R-:W-:Y:S01]  /*3570*/  HMMA.16816.F32 R12, R60.reuse, R18, R12 ;  /* 0x000000123c0c723c */ /* 0x040fe2000000180c */
[----:B------:R-:W-:Y:S07]  /*3580*/  LDSM.16.M88.4 R16, [R159+0x3000] ;  /* 0x003000009f10783b */ /* 0x000fee0000000200 */
[----:B----4-:R-:W-:Y:S08]  /*3590*/  HMMA.16816.F32 R36, R60, R40, R36 ;  /* 0x000000283c24723c */ /* 0x010ff00000001824 */
[C---:B------:R-:W-:Y:S08]  /*35a0*/  HMMA.16816.F32 R44, R48.reuse, R52, R44 ;  /* 0x00000034302c723c */ /* 0x040ff0000000182c */
[----:B------:R-:W-:Y:S01]  /*35b0*/  HMMA.16816.F32 R12, R48, R54, R12 ;  /* 0x00000036300c723c */ /* 0x000fe2000000180c */
[----:B------:R-:W2:Y:S07]  /*35c0*/  LDSM.16.M88.4 R52, [R157+0x2800] ;  /* 0x002800009d34783b */ /* 0x000eae0000000200 */
[----:B------:R-:W-:Y:S08]  /*35d0*/  HMMA.16816.F32 R32, R64, R34, RZ ;  /* 0x000000224020723c */ /* 0x000ff000000018ff */
[----:B------:R-:W-:Y:S08]  /*35e0*/  HMMA.16816.F32 R44, R28, R56, R44 ;  /* 0x000000381c2c723c */ /* 0x000ff0000000182c */
[----:B-1----:R-:W-:Y:S08]  /*35f0*/  HMMA.16816.F32 R36, R48, R76, R36 ;  /* 0x0000004c3024723c */ /* 0x002ff00000001824 */
[----:B------:R-:W-:Y:S08]  /*3600*/  HMMA.16816.F32 R32, R60, R42, R32 ;  /* 0x0000002a3c20723c */ /* 0x000ff00000001820 */
[----:B------:R-:W-:Y:S01]  /*3610*/  HMMA.16816.F32 R12, R28, R58, R12 ;  /* 0x0000003a1c0c723c */ /* 0x000fe2000000180c */
[----:B------:R-:W-:Y:S07]  /*3620*/  LDSM.16.M88.4 R56, [R164+0x3800] ;  /* 0x00380000a438783b */ /* 0x000fee0000000200 */
[----:B------:R-:W-:Y:S08]  /*3630*/  HMMA.16816.F32 R40, R64, R68, RZ ;  /* 0x000000444028723c */ /* 0x000ff000000018ff */
[----:B--2---:R-:W-:Y:S08]  /*3640*/  HMMA.16816.F32 R36, R28, R52, R36 ;  /* 0x000000341c24723c */ /* 0x004ff00000001824 */
[----:B------:R-:W-:Y:S08]  /*3650*/  HMMA.16816.F32 R68, R64, R70, RZ ;  /* 0x000000464044723c */ /* 0x000ff000000018ff */
[----:B------:R-:W-:Y:S01]  /*3660*/  HMMA.16816.F32 R32, R48, R78, R32 ;  /* 0x0000004e3020723c */ /* 0x000fe20000001820 */
[----:B------:R-:W-:Y:S07]  /*3670*/  LDSM.16.M88.4 R76, [R158+0x3800] ;  /* 0x003800009e4c783b */ /* 0x000fee0000000200 */
        /* <DEDUP_REMOVED lines=38> */
[----:B------:R2:W1:Y:S01]  /*38e0*/  MUFU.TANH R99, R36 ;  /* 0x0000002400637308 */ /* 0x0004620000002400 */
[----:B---3--:R-:W3:Y:S07]  /*38f0*/  LDSM.16.M88.4 R44, [R159+0x3800] ;  /* 0x003800009f2c783b */ /* 0x008eee0000000200 */
[----:B------:R4:W1:Y:S01]  /*3900*/  MUFU.TANH R107, R32 ;  /* 0x00000020006b7308 */ /* 0x0008620000002400 */
[C---:B-----5:R-:W-:Y:S07]  /*3910*/  HMMA.16816.F32 R12, R64.reuse, R56, RZ ;  /* 0x00000038400c723c */ /* 0x060fee00000018ff */
[----:B------:R-:W1:Y:S01]  /*3920*/  MUFU.TANH R115, R40 ;  /* 0x0000002800737308 */ /* 0x000e620000002400 */
[C---:B--2---:R-:W-:Y:S01]  /*3930*/  HMMA.16816.F32 R36, R64.reuse, R58, RZ ;  /* 0x0000003a4024723c */ /* 0x044fe200000018ff */
[----:B------:R-:W2:Y:S06]  /*3940*/  LDSM.16.M88.4 R56, [R159+0x4000] ;  /* 0x004000009f38783b */ /* 0x000eac0000000200 */
[----:B------:R5:W1:Y:S01]  /*3950*/  MUFU.TANH R117, R41 ;  /* 0x0000002900757308 */ /* 0x000a620000002400 */
[C---:B----4-:R-:W-:Y:S07]  /*3960*/  HMMA.16816.F32 R32, R64.reuse, R52, RZ ;  /* 0x000000344020723c */ /* 0x050fee00000018ff */
[----:B------:R4:W1:Y:S01]  /*3970*/  MUFU.TANH R123, R68 ;  /* 0x00000044007b7308 */ /* 0x0008620000002400 */
[----:B------:R-:W-:Y:S07]  /*3980*/  HMMA.16816.F32 R52, R64, R54, RZ ;  /* 0x000000364034723c */ /* 0x000fee00000018ff */
[----:B------:R-:W1:Y:S01]  /*3990*/  MUFU.TANH R87, R87 ;  /* 0x0000005700577308 */ /* 0x000e620000002400 */
[C---:B---3--:R-:W-:Y:S01]  /*39a0*/  HMMA.16816.F32 R12, R60.reuse, R44, R12 ;  /* 0x0000002c3c0c723c */ /* 0x048fe2000000180c */
[----:B-----5:R-:W-:Y:S06]  /*39b0*/  LDSM.16.M88.4 R40, [R159+0x4800] ;  /* 0x004800009f28783b */ /* 0x020fec0000000200 */
[----:B------:R-:W3:Y:S01]  /*39c0*/  MUFU.TANH R89, R89 ;  /* 0x0000005900597308 */ /* 0x000ee20000002400 */
[----:B------:R-:W-:Y:S01]  /*39d0*/  HMMA.16816.F32 R36, R60, R46, R36 ;  /* 0x0000002e3c24723c */ /* 0x000fe20000001824 */
[----:B------:R-:W5:Y:S06]  /*39e0*/  LDSM.16.M88.4 R44, [R157+0x3800] ;  /* 0x003800009d2c783b */ /* 0x000f6c0000000200 */
[----:B------:R-:W1:Y:S01]  /*39f0*/  MUFU.TANH R93, R93 ;  /* 0x0000005d005d7308 */ /* 0x000e620000002400 */
[----:B----4-:R-:W-:Y:S07]  /*3a00*/  HMMA.16816.F32 R68, R64, R16, RZ ;  /* 0x000000104044723c */ /* 0x010fee00000018ff */
[----:B------:R-:W4:Y:S01]  /*3a10*/  MUFU.TANH R95, R95 ;  /* 0x0000005f005f7308 */ /* 0x000f220000002400 */
        /* <DEDUP_REMOVED lines=8> */
[----:B------:R-:W4:Y:S06]  /*3aa0*/  LDSM.16.M88.4 R76, [R158+0x4800] ;  /* 0x004800009e4c783b */ /* 0x000f2c0000000200 */
        /* <DEDUP_REMOVED lines=14> */
[----:B---3--:R-:W-:Y:S03]  /*3b90*/  HMMA.16816.F32 R32, R28, R56, R32 ;  /* 0x000000381c20723c */ /* 0x008fe60000001820 */
        /* <DEDUP_REMOVED lines=14> */
[----:B----4-:R-:W-:Y:S01]  /*3c80*/  HMMA.16816.F32 R68, R48, R76, R68 ;  /* 0x0000004c3044723c */ /* 0x010fe20000001844 */
[----:B------:R-:W-:-:S06]  /*3c90*/  FMUL.FTZ R77, R34, R22 ;  /* 0x00000016224d7220 */ /* 0x000fcc0000410000 */
[----:B------:R-:W4:Y:S01]  /*3ca0*/  MUFU.TANH R121, R121 ;  /* 0x0000007900797308 */ /* 0x000f220000002400 */
[----:B------:R-:W-:Y:S01]  /*3cb0*/  HMMA.16816.F32 R12, R60, R42, R12 ;  /* 0x0000002a3c0c723c */ /* 0x000fe2000000180c */
[----:B------:R-:W1:Y:S06]  /*3cc0*/  LDSM.16.M88.4 R40, [R157+0x4800] ;  /* 0x004800009d28783b */ /* 0x000e6c0000000200 */
[----:B------:R-:W1:Y:S01]  /*3cd0*/  MUFU.TANH R125, R125 ;  /* 0x0000007d007d7308 */ /* 0x000e620000002400 */
[----:B------:R-:W-:Y:S01]  /*3ce0*/  HMMA.16816.F32 R52, R28, R58, R52 ;  /* 0x0000003a1c34723c */ /* 0x000fe20000001834 */
[----:B------:R-:W-:Y:S06]  /*3cf0*/  LDSM.16.M88.4 R56, [R159+0x5800] ;  /* 0x005800009f38783b */ /* 0x000fec0000000200 */
[----:B------:R-:W1:Y:S01]  /*3d00*/  MUFU.TANH R127, R127 ;  /* 0x0000007f007f7308 */ /* 0x000e620000002400 */
[C---:B-----5:R-:W-:Y:S07]  /*3d10*/  HMMA.16816.F32 R36, R64.reuse, R44, RZ ;  /* 0x0000002c4024723c */ /* 0x060fee00000018ff */
[----:B------:R-:W1:Y:S01]  /*3d20*/  MUFU.TANH R129, R129 ;  /* 0x0000008100817308 */ /* 0x000e620000002400 */
[----:B---3--:R-:W-:Y:S01]  /*3d30*/  HMMA.16816.F32 R32, R64, R46, RZ ;  /* 0x0000002e4020723c */ /* 0x008fe200000018ff */
[----:B------:R-:W3:Y:S02]  /*3d40*/  LDSM.16.M88.4 R44, [R158+0x5000] ;  /* 0x005000009e2c783b */ /* 0x000ee40000000200 */
[-C--:B------:R-:W-:Y:S01]  /*3d50*/  FMUL.FTZ R52, R52, R22.reuse ;  /* 0x0000001634347220 */ /* 0x080fe20000410000 */
[-C--:B------:R-:W-:Y:S01]  /*3d60*/  FMUL.FTZ R155, R53, R22.reuse ;  /* 0x00000016359b7220 */ /* 0x080fe20000410000 */
[----:B------:R-:W-:-:S02]  /*3d70*/  FMUL.FTZ R173, R55, R22 ;  /* 0x0000001637ad7220 */ /* 0x000fc40000410000 */
[----:B------:R5:W1:Y:S01]  /*3d80*/  MUFU.TANH R153, R52 ;  /* 0x0000003400997308 */ /* 0x000a620000002400 */
[----:B------:R-:W-:Y:S01]  /*3d90*/  HMMA.16816.F32 R12, R48, R78, R12 ;  /* 0x0000004e300c723c */ /* 0x000fe2000000180c */
[----:B------:R-:W-:-:S06]  /*3da0*/  FMUL.FTZ R79, R54, R22 ;  /* 0x00000016364f7220 */ /* 0x000fcc0000410000 */
[----:B------:R-:W3:Y:S01]  /*3db0*/  MUFU.TANH R133, R133 ;  /* 0x0000008500857308 */ /* 0x000ee20000002400 */
[----:B--2---:R-:W-:Y:S07]  /*3dc0*/  HMMA.16816.F32 R36, R60, R16, R36 ;  /* 0x000000103c24723c */ /* 0x004fee0000001824 */
[----:B------:R-:W2:Y:S01]  /*3dd0*/  MUFU.TANH R135, R135 ;  /* 0x0000008700877308 */ /* 0x000ea20000002400 */
[----:B-1----:R-:W-:Y:S07]  /*3de0*/  HMMA.16816.F32 R68, R28, R40, R68 ;  /* 0x000000281c44723c */ /* 0x002fee0000001844 */
[----:B------:R-:W1:Y:S01]  /*3df0*/  MUFU.TANH R137, R137 ;  /* 0x0000008900897308 */ /* 0x000e620000002400 */
[----:B------:R-:W-:Y:S01]  /*3e00*/  HMMA.16816.F32 R32, R60, R18, R32 ;  /* 0x000000123c20723c */ /* 0x000fe20000001820 */
[----:B------:R-:W4:Y:S06]  /*3e10*/  LDSM.16.M88.4 R16, [R157+0x5000] ;  /* 0x005000009d10783b */ /* 0x000f2c0000000200 */
[----:B------:R-:W1:Y:S01]  /*3e20*/  MUFU.TANH R141, R141 ;  /* 0x0000008d008d7308 */ /* 0x000e620000002400 */
[----:B------:R-:W-:Y:S01]  /*3e30*/  HMMA.16816.F32 R12, R28, R42, R12 ;  /* 0x0000002a1c0c723c */ /* 0x000fe2000000180c */
[----:B------:R-:W2:Y:S02]  /*3e40*/  LDSM.16.M88.4 R40, [R158+0x5800] ;  /* 0x005800009e28783b */ /* 0x000ea40000000200 */
[-C--:B------:R-:W-:Y:S01]  /*3e50*/  FMUL.FTZ R189, R69, R22.reuse ;  /* 0x0000001645bd7220 */ /* 0x080fe20000410000 */
[-C--:B------:R-:W-:Y:S01]  /*3e60*/  FMUL.FTZ R69, R70, R22.reuse ;  /* 0x0000001646457220 */ /* 0x080fe20000410000 */
[----:B------:R-:W-:-:S02]  /*3e70*/  FMUL.FTZ R68, R68, R22 ;  /* 0x0000001644447220 */ /* 0x000fc40000410000 */
[----:B------:R-:W1:Y:S01]  /*3e80*/  MUFU.TANH R143, R143 ;  /* 0x0000008f008f7308 */ /* 0x000e620000002400 */
[C---:B-----5:R-:W-:Y:S07]  /*3e90*/  HMMA.16816.F32 R52, R64.reuse, R72, RZ ;  /* 0x000000484034723c */ /* 0x060fee00000018ff */
[----:B------:R-:W1:Y:S01]  /*3ea0*/  MUFU.TANH R145, R145 ;  /* 0x0000009100917308 */ /* 0x000e620000002400 */
[----:B------:R-:W-:Y:S03]  /*3eb0*/  HMMA.16816.F32 R64, R64, R74, RZ ;  /* 0x0000004a4040723c */ /* 0x000fe600000018ff */
[-C--:B------:R-:W-:Y:S01]  /*3ec0*/  FMUL.FTZ R15, R15, R22.reuse ;  /* 0x000000160f0f7220 */ /* 0x080fe20000410000 */
[----:B------:R-:W-:-:S03]  /*3ed0*/  FMUL.FTZ R12, R12, R22 ;  /* 0x000000160c0c7220 */ /* 0x000fc60000410000 */
[----:B------:R-:W1:Y:S01]  /*3ee0*/  MUFU.TANH R149, R149 ;  /* 0x0000009500957308 */ /* 0x000e620000002400 */
[C---:B---3--:R-:W-:Y:S07]  /*3ef0*/  HMMA.16816.F32 R36, R48.reuse, R44, R36 ;  /* 0x0000002c3024723c */ /* 0x048fee0000001824 */
[----:B------:R-:W3:Y:S01]  /*3f00*/  MUFU.TANH R77, R77 ;  /* 0x0000004d004d7308 */ /* 0x000ee20000002400 */
[----:B------:R-:W-:Y:S01]  /*3f10*/  HMMA.16816.F32 R32, R48, R46, R32 ;  /* 0x0000002e3020723c */ /* 0x000fe20000001820 */
[----:B------:R-:W5:Y:S01]  /*3f20*/  LDSM.16.M88.4 R44, [R157+0x5800] ;  /* 0x005800009d2c783b */ /* 0x000f620000000200 */
[----:B------:R-:W-:-:S05]  /*3f30*/  DEPBAR.LE SB0, 0x0 ;  /* 0x000080000000791a */ /* 0x000fca0000000000 */
[----:B------:R-:W1:Y:S01]  /*3f40*/  MUFU.TANH R151, R151 ;  /* 0x0000009700977308 */ /* 0x000e620000002400 */
[----:B------:R-:W-:Y:S01]  /*3f50*/  HMMA.16816.F32 R52, R60, R56, R52 ;  /* 0x000000383c34723c */ /* 0x000fe20000001834 */
[----:B------:R-:W-:-:S06]  /*3f60*/  FMUL.FTZ R57, R71, R22 ;  /* 0x0000001647397220 */ /* 0x000fcc0000410000 */
[----:B------:R-:W1:Y:S01]  /*3f70*/  MUFU.TANH R155, R155 ;  /* 0x0000009b009b7308 */ /* 0x000e620000002400 */
[----:B------:R-:W-:Y:S07]  /*3f80*/  HMMA.16816.F32 R64, R60, R58, R64 ;  /* 0x0000003a3c40723c */ /* 0x000fee0000001840 */
[----:B------:R-:W1:Y:S01]  /*3f90*/  MUFU.TANH R79, R79 ;  /* 0x0000004f004f7308 */ /* 0x000e620000002400 */
[----:B----4-:R-:W-:Y:S01]  /*3fa0*/  HMMA.16816.F32 R36, R28, R16, R36 ;  /* 0x000000101c24723c */ /* 0x010fe20000001824 */
[-C--:B------:R-:W-:Y:S01]  /*3fb0*/  FMUL.FTZ R17, R13, R22.reuse ;  /* 0x000000160d117220 */ /* 0x080fe20000410000 */
[----:B------:R-:W-:-:S05]  /*3fc0*/  FMUL.FTZ R13, R14, R22 ;  /* 0x000000160e0d7220 */ /* 0x000fca0000410000 */
[----:B------:R-:W4:Y:S01]  /*3fd0*/  MUFU.TANH R173, R173 ;  /* 0x000000ad00ad7308 */ /* 0x000f220000002400 */
[C---:B--2---:R-:W-:Y:S07]  /*3fe0*/  HMMA.16816.F32 R52, R48.reuse, R40, R52 ;  /* 0x000000283034723c */ /* 0x044fee0000001834 */
[----:B------:R2:W1:Y:S01]  /*3ff0*/  MUFU.TANH R73, R68 ;  /* 0x0000004400497308 */ /* 0x0004620000002400 */
        /* <DEDUP_REMOVED lines=8> */
[C---:B-----5:R-:W-:Y:S07]  /*4080*/  HMMA.16816.F32 R52, R28.reuse, R44, R52 ;  /* 0x0000002c1c34723c */ /* 0x060fee0000001834 */
[----:B------:R-:W1:Y:S01]  /*4090*/  MUFU.TANH R57, R57 ;  /* 0x0000003900397308 */ /* 0x000e620000002400 */
[----:B------:R-:W-:Y:S03]  /*40a0*/  HMMA.16816.F32 R64, R28, R46, R64 ;  /* 0x0000002e1c40723c */ /* 0x000fe60000001840 */
        /* <DEDUP_REMOVED lines=15> */
[----:B------:R-:W-:-:S04]  /*41a0*/  SHF.L.U32 R22, R10, 0x1, RZ ;  /* 0x000000010a167819 */ /* 0x000fc800000006ff */
[----:B------:R-:W-:-:S03]  /*41b0*/  LOP3.LUT R22, R22, 0x6, RZ, 0xc0, !PT ;  /* 0x0000000616167812 */ /* 0x000fc600078ec0ff */
[----:B------:R-:W1:Y:S08]  /*41c0*/  MUFU.TANH R15, R15 ;  /* 0x0000000f000f7308 */ /* 0x000e700000002400 */
[----:B------:R2:W1:Y:S08]  /*41d0*/  MUFU.TANH R75, R36 ;  /* 0x00000024004b7308 */ /* 0x0004700000002400 */
[----:B------:R2:W1:Y:S08]  /*41e0*/  MUFU.TANH R59, R4 ;  /* 0x00000004003b7308 */ /* 0x0004700000002400 */
        /* <DEDUP_REMOVED lines=29> */
.L_x_11451:
[----:B------:R-:W2:Y:S01]  /*43c0*/  LD.E R28, desc[UR4][R2.64+0x170] ;  /* 0x00017004021c7980 */ /* 0x000ea2000c101900 */
[----:B------:R-:W-:Y:S02]  /*43d0*/  LEA R16, R20, 0xffffff00, 0x7 ;  /* 0xffffff0014107811 */ /* 0x000fe400078e38ff */
        /* <DEDUP_REMOVED lines=12> */
[----:B--2---:R-:W-:Y:S01]  /*44a0*/  IMAD.MOV R55, RZ, RZ, -R63 ;  /* 0x000000ffff377224 */ /* 0x004fe200078e0a3f */
        /* <DEDUP_REMOVED lines=45> */
.L_x_11452:
[----:B------:R-:W-:Y:S05]  /*4780*/  BSYNC.RECONVERGENT B0 ;  /* 0x0000000000007941 */ /* 0x000fea0003800200 */
.L_x_11450:
        /* <DEDUP_REMOVED lines=37> */
[----:B--2---:R-:W-:-:S03]  /*49e0*/  @!P0 LEA R66, P1, R166, R46, 0x7 ;  /* 0x0000002ea6428211 */ /* 0x004fc600078238ff */
        /* <DEDUP_REMOVED lines=23> */
[----:B---3--:R-:W-:-:S05]  /*4b60*/  IMAD.WIDE.U32 R46, R166, 0xc0, R46 ;  /* 0x000000c0a62e7825 */ /* 0x008fca00078e002e */
[----:B------:R-:W-:-:S05]  /*4b70*/  IADD3 R47, PT, PT, R4, R47, RZ ;  /* 0x0000002f042f7210 */ /* 0x000fca0007ffe0ff */
[----:B------:R-:W-:Y:S01]  /*4b80*/  @!PT LDS RZ, [RZ] ;  /* 0x00000000fffff984 */ /* 0x000fe20000000800 */
[----:B------:R-:W-:Y:S01]  /*4b90*/  @!PT LDS RZ, [RZ] ;  /* 0x00000000fffff984 */ /* 0x000fe20000000800 */
[----:B------:R-:W-:Y:S01]  /*4ba0*/  @!PT LDS RZ, [RZ] ;  /* 0x00000000fffff984 */ /* 0x000fe20000000800 */
[----:B------:R2:W-:Y:S02]  /*4bb0*/  LDGSTS.E.BYPASS.LTC128B.128 [R181+0x5800], desc[UR4][R46.64] ;  /* 0x058000002eb57fae */ /* 0x0005e4000b981a04 */
.L_x_11454:
[----:B------:R-:W-:Y:S05]  /*4bc0*/  BSYNC.RECONVERGENT B0 ;  /* 0x0000000000007941 */ /* 0x000fea0003800200 */
.L_x_11453:
[----:B------:R-:W0:Y:S02]  /*4bd0*/  LDGDEPBAR ;  /* 0x00000000000079af */ /* 0x000e240000000000 */
.L_x_11449:
[----:B------:R-:W-:Y:S05]  /*4be0*/  BSYNC.RECONVERGENT B1 ;  /* 0x0000000000017941 */ /* 0x000fea0003800200 */
.L_x_11448:
[----:B------:R-:W-:Y:S01]  /*4bf0*/  IADD3 R4, PT, PT, R182, R24, R25 ;  /* 0x00000018b6047210 */ /* 0x000fe20007ffe019 */
[----:B------:R-:W-:-:S03]  /*4c00*/  IMAD.IADD R8, R179, 0x1, R22 ;  /* 0x00000001b3087824 */ /* 0x000fc600078e0216 */
[----:B--23--:R-:W-:Y:S01]  /*4c10*/  IADD3 R47, PT, PT, R21, R4, -R23 ;  /* 0x00000004152f7210 */ /* 0x00cfe20007ffe817 */
[C---:B------:R-:W-:Y:S02]  /*4c20*/  VIADD R12, R8.reuse, 0x8 ;  /* 0x00000008080c7836 */ /* 0x040fe40000000000 */
[----:B------:R-:W-:Y:S02]  /*4c30*/  VIADD R30, R8, 0x71 ;  /* 0x00000071081e7836 */ /* 0x000fe40000000000 */
[C---:B------:R-:W-:Y:S01]  /*4c40*/  IMAD.IADD R10, R47.reuse, 0x1, -R12 ;  /* 0x000000012f0a7824 */ /* 0x040fe200078e0a0c */
[----:B------:R-:W-:Y:S01]  /*4c50*/  ISETP.GE.AND P5, PT, R12, R21, PT ;  /* 0x000000150c00720c */ /* 0x000fe20003fa6270 */
[C---:B------:R-:W-:Y:S02]  /*4c60*/  IMAD.IADD R96, R47.reuse, 0x1, -R30 ;  /* 0x000000012f607824 */ /* 0x040fe400078e0a1e */
[C---:B------:R-:W-:Y:S01]  /*4c70*/  VIADD R76, R8.reuse, 0x18 ;  /* 0x00000018084c7836 */ /* 0x040fe20000000000 */
[----:B------:R-:W-:Y:S01]  /*4c80*/  IABS R10, R10 ;  /* 0x0000000a000a7213 */ /* 0x000fe20000000000 */
[C---:B------:R-:W-:Y:S01]  /*4c90*/  VIADD R74, R8.reuse, 0x19 ;  /* 0x00000019084a7836 */ /* 0x040fe20000000000 */
[----:B------:R-:W-:Y:S01]  /*4ca0*/  IABS R96, R96 ;  /* 0x0000006000607213 */ /* 0x000fe20000000000 */
        /* <DEDUP_REMOVED lines=8> */
[----:B-1----:R-:W-:Y:S01]  /*4d30*/  FFMA.FTZ R55, -R0, R96, R29 ;  /* 0x0000006000377223 */ /* 0x002fe2000001011d */
[----:B------:R-:W-:Y:S01]  /*4d40*/  I2FP.F32.S32 R12, R12 ;  /* 0x0000000c000c7245 */ /* 0x000fe20000201400 */
[----:B------:R-:W2:Y:S01]  /*4d50*/  LD.E R29, desc[UR4][R2.64+0xdc] ;  /* 0x0000dc04021d7980 */ /* 0x000ea2000c101900 */
[C---:B------:R-:W-:Y:S01]  /*4d60*/  IMAD.IADD R16, R47.reuse, 0x1, -R86 ;  /* 0x000000012f107824 */ /* 0x040fe200078e0a56 */
[----:B------:R-:W-:Y:S01]  /*4d70*/  IABS R10, R10 ;  /* 0x0000000a000a7213 */ /* 0x000fe20000000000 */
[----:B------:R-:W-:Y:S02]  /*4d80*/  VIADD R66, R8, 0x29 ;  /* 0x0000002908427836 */ /* 0x000fe40000000000 */
[----:B------:R-:W-:Y:S01]  /*4d90*/  FFMA.FTZ R65, -R0, R12, R107 ;  /* 0x0000000c00417223 */ /* 0x000fe2000001016b */
[C---:B------:R-:W-:Y:S01]  /*4da0*/  IMAD.IADD R14, R47.reuse, 0x1, -R84 ;  /* 0x000000012f0e7824 */ /* 0x040fe200078e0a54 */
[----:B------:R-:W-:Y:S01]  /*4db0*/  I2FP.F32.S32 R10, R10 ;  /* 0x0000000a000a7245 */ /* 0x000fe20000201400 */
[----:B------:R-:W-:Y:S01]  /*4dc0*/  VIADD R64, R8, 0x30 ;  /* 0x0000003008407836 */ /* 0x000fe20000000000 */
[----:B------:R-:W-:Y:S01]  /*4dd0*/  IABS R16, R16 ;  /* 0x0000001000107213 */ /* 0x000fe20000000000 */
[C---:B------:R-:W-:Y:S01]  /*4de0*/  IMAD.IADD R12, R47.reuse, 0x1, -R66 ;  /* 0x000000012f0c7824 */ /* 0x040fe200078e0a42 */
[----:B------:R-:W-:Y:S01]  /*4df0*/  IABS R14, R14 ;  /* 0x0000000e000e7213 */ /* 0x000fe20000000000 */
[----:B------:R-:W-:Y:S01]  /*4e00*/  FFMA.FTZ R63, -R0, R10, R109 ;  /* 0x0000000a003f7223 */ /* 0x000fe2000001016d */
[C---:B------:R-:W-:Y:S01]  /*4e10*/  IMAD.IADD R10, R47.reuse, 0x1, -R64 ;  /* 0x000000012f0a7824 */ /* 0x040fe200078e0a40 */
[----:B------:R-:W-:Y:S01]  /*4e20*/  I2FP.F32.S32 R16, R16 ;  /* 0x0000001000107245 */ /* 0x000fe20000201400 */
[C---:B------:R-:W-:Y:S01]  /*4e30*/  VIADD R80, R8.reuse, 0x21 ;  /* 0x0000002108507836 */ /* 0x040fe20000000000 */
[----:B------:R-:W-:Y:S01]  /*4e40*/  IABS R12, R12 ;  /* 0x0000000c000c7213 */ /* 0x000fe20000000000 */
[----:B------:R-:W-:Y:S01]  /*4e50*/  VIADD R78, R8, 0x28 ;  /* 0x00000028084e7836 */ /* 0x000fe20000000000 */
[----:B------:R-:W-:Y:S01]  /*4e60*/  I2FP.F32.S32 R14, R14 ;  /* 0x0000000e000e7245 */ /* 0x000fe20000201400 */
[C---:B------:R-:W-:Y:S01]  /*4e70*/  FFMA.FTZ R99, -R0.reuse, R16, R99 ;  /* 0x0000001000637223 */ /* 0x040fe20000010163 */
[----:B------:R-:W-:Y:S01]  /*4e80*/  IABS R10, R10 ;  /* 0x0000000a000a7213 */ /* 0x000fe20000000000 */
[C---:B------:R-:W-:Y:S01]  /*4e90*/  IMAD.IADD R16, R47.reuse, 0x1, -R80 ;  /* 0x000000012f107824 */ /* 0x040fe200078e0a50 */
[----:B------:R-:W-:Y:S01]  /*4ea0*/  I2FP.F32.S32 R12, R12 ;  /* 0x0000000c000c7245 */ /* 0x000fe20000201400 */
[----:B------:R-:W-:Y:S01]  /*4eb0*/  FFMA.FTZ R101, -R0, R14, R101 ;  /* 0x0000000e00657223 */ /* 0x000fe20000010165 */
[----:B------:R-:W-:Y:S01]  /*4ec0*/  I2FP.F32.S32 R10, R10 ;  /* 0x0000000a000a7245 */ /* 0x000fe20000201400 */
[----:B------:R-:W-:Y:S01]  /*4ed0*/  IMAD.IADD R14, R47, 0x1, -R78 ;  /* 0x000000012f0e7824 */ /* 0x000fe200078e0a4e */
[----:B------:R-:W-:Y:S01]  /*4ee0*/  IABS R16, R16 ;  /* 0x0000001000107213 */ /* 0x000fe20000000000 */
[----:B------:R-:W-:-:S02]  /*4ef0*/  VIADD R52, R8, 0x41 ;  /* 0x0000004108347836 */ /* 0x000fc40000000000 */
[C---:B------:R-:W-:Y:S01]  /*4f00*/  FFMA.FTZ R107, -R0.reuse, R12, R125 ;  /* 0x0000000c006b7223 */ /* 0x040fe2000001017d */
[----:B------:R-:W-:Y:S01]  /*4f10*/  FFMA.FTZ R125, -R0, R10, R131 ;  /* 0x0000000a007d7223 */ /* 0x000fe20000010183 */
        /* <DEDUP_REMOVED lines=8> */
[----:B------:R-:W-:-:S02]  /*4fa0*/  VIADD R68, R8, 0x39 ;  /* 0x0000003908447836 */ /* 0x000fc40000000000 */
[----:B------:R-:W-:Y:S01]  /*4fb0*/  FFMA.FTZ R205, -R0, R14, R123 ;  /* 0x0000000e00cd7223 */ /* 0x000fe2000001017b */
[----:B------:R-:W-:Y:S01]  /*4fc0*/  I2FP.F32.S32 R10, R10 ;  /* 0x0000000a000a7245 */ /* 0x000fe20000201400 */
[C---:B------:R-:W-:Y:S02]  /*4fd0*/  IMAD.IADD R16, R47.reuse, 0x1, -R72 ;  /* 0x000000012f107824 */ /* 0x040fe400078e0a48 */
[C---:B------:R-:W-:Y:S02]  /*4fe0*/  IMAD.IADD R14, R47.reuse, 0x1, -R70 ;  /* 0x000000012f0e7824 */ /* 0x040fe400078e0a46 */
[----:B------:R-:W-:Y:S02]  /*4ff0*/  VIADD R36, R8, 0x58 ;  /* 0x0000005808247836 */ /* 0x000fe40000000000 */
        /* <DEDUP_REMOVED lines=8> */
[----:B------:R-:W-:Y:S01]  /*5080*/  I2FP.F32.S32 R16, R16 ;  /* 0x0000001000107245 */ /* 0x000fe20000201400 */
[----:B------:R-:W-:Y:S01]  /*5090*/  VIADD R4, R8, 0x1 ;  /* 0x0000000108047836 */ /* 0x000fe20000000000 */
[----:B------:R-:W-:Y:S01]  /*50a0*/  I2FP.F32.S32 R14, R14 ;  /* 0x0000000e000e7245 */ /* 0x000fe20000201400 */
[C---:B------:R-:W-:Y:S01]  /*50b0*/  IMAD.IADD R109, R47.reuse, 0x1, -R82 ;  /* 0x000000012f6d7824 */ /* 0x040fe200078e0a52 */
[----:B------:R-:W-:Y:S01]  /*50c0*/  IABS R10, R10 ;  /* 0x0000000a000a7213 */ /* 0x000fe20000000000 */
[C---:B------:R-:W-:Y:S01]  /*50d0*/  FFMA.FTZ R133, -R0.reuse, R16, R133 ;  /* 0x0000001000857223 */ /* 0x040fe20000010185 */
        /* <DEDUP_REMOVED lines=8> */
[C---:B------:R-:W-:Y:S01]  /*5160*/  VIADD R54, R8.reuse, 0x40 ;  /* 0x0000004008367836 */ /* 0x040fe20000000000 */
[----:B------:R-:W-:Y:S01]  /*5170*/  IABS R16, R16 ;  /* 0x0000001000107213 */ /* 0x000fe20000000000 */
[C---:B------:R-:W-:Y:S01]  /*5180*/  IMAD.IADD R10, R47.reuse, 0x1, -R14 ;  /* 0x000000012f0a7824 */ /* 0x040fe200078e0a0e */
[----:B------:R-:W-:Y:S01]  /*5190*/  I2FP.F32.S32 R109, R109 ;  /* 0x0000006d006d7245 */ /* 0x000fe20000201400 */
[C---:B------:R-:W-:Y:S01]  /*51a0*/  IMAD.IADD R81, R47.reuse, 0x1, -R4 ;  /* 0x000000012f517824 */ /* 0x040fe200078e0a04 */
[----:B------:R-:W-:Y:S01]  /*51b0*/  I2FP.F32.S32 R16, R16 ;  /* 0x0000001000107245 */ /* 0x000fe20000201400 */
[C---:B------:R-:W-:Y:S01]  /*51c0*/  IMAD.IADD R56, R47.reuse, 0x1, -R54 ;  /* 0x000000012f387824 */ /* 0x040fe200078e0a36 */
[----:B------:R-:W-:Y:S01]  /*51d0*/  IABS R10, R10 ;  /* 0x0000000a000a7213 */ /* 0x000fe20000000000 */
[C---:B------:R-:W-:Y:S01]  /*51e0*/  VIADD R32, R8.reuse, 0x70 ;  /* 0x0000007008207836 */ /* 0x040fe20000000000 */
[----:B------:R-:W-:Y:S01]  /*51f0*/  IABS R81, R81 ;  /* 0x0000005100517213 */ /* 0x000fe20000000000 */
[C---:B------:R-:W-:Y:S01]  /*5200*/  VIADD R12, R8.reuse, 0x69 ;  /* 0x00000069080c7836 */ /* 0x040fe20000000000 */
[----:B------:R-:W-:Y:S01]  /*5210*/  IABS R56, R56 ;  /* 0x0000003800387213 */ /* 0x000fe20000000000 */
[----:B------:R-:W-:Y:S01]  /*5220*/  VIADD R50, R8, 0x59 ;  /* 0x0000005908327836 */ /* 0x000fe20000000000 */
[----:B------:R-:W-:Y:S01]  /*5230*/  I2FP.F32.S32 R10, R10 ;  /* 0x0000000a000a7245 */ /* 0x000fe20000201400 */
[----:B------:R-:W-:Y:S01]  /*5240*/  FFMA.FTZ R117, -R0, R16, R59 ;  /* 0x0000001000757223 */ /* 0x000fe2000001013b */
[C---:B------:R-:W-:Y:S01]  /*5250*/  IMAD.IADD R16, R47.reuse, 0x1, -R32 ;  /* 0x000000012f107824 */ /* 0x040fe200078e0a20 */
[----:B------:R-:W-:Y:S01]  /*5260*/  I2FP.F32.S32 R81, R81 ;  /* 0x0000005100517245 */ /* 0x000fe20000201400 */
[----:B------:R-:W-:-:S02]  /*5270*/  IMAD.IADD R18, R47, 0x1, -R12 ;  /* 0x000000012f127824 */ /* 0x000fc400078e0a0c */
[C---:B------:R-:W-:Y:S01]  /*5280*/  FFMA.FTZ R109, -R0.reuse, R109, R115 ;  /* 0x0000006d006d7223 */ /* 0x040fe20000010173 */
[----:B------:R-:W-:Y:S01]  /*5290*/  IMAD.IADD R139, R47, 0x1, -R50 ;  /* 0x000000012f8b7824 */ /* 0x000fe200078e0a32 */
[----:B------:R-:W-:Y:S01]  /*52a0*/  I2FP.F32.S32 R56, R56 ;  /* 0x0000003800387245 */ /* 0x000fe20000201400 */
[----:B------:R-:W-:Y:S01]  /*52b0*/  FFMA.FTZ R115, -R0, R10, R61 ;  /* 0x0000000a00737223 */ /* 0x000fe2000001013d */
[C---:B------:R-:W-:Y:S01]  /*52c0*/  VIADD R88, R8.reuse, 0x9 ;  /* 0x0000000908587836 */ /* 0x040fe20000000000 */
[----:B------:R-:W-:Y:S01]  /*52d0*/  IABS R16, R16 ;  /* 0x0000001000107213 */ /* 0x000fe20000000000 */
[C---:B------:R-:W-:Y:S01]  /*52e0*/  VIADD R62, R8.reuse, 0x48 ;  /* 0x00000048083e7836 */ /* 0x040fe20000000000 */
[----:B------:R-:W-:Y:S01]  /*52f0*/  IABS R18, R18 ;  /* 0x0000001200127213 */ /* 0x000fe20000000000 */
[C---:B------:R-:W-:Y:S01]  /*5300*/  VIADD R60, R8.reuse, 0x49 ;  /* 0x00000049083c7836 */ /* 0x040fe20000000000 */
[----:B------:R-:W-:Y:S01]  /*5310*/  IABS R139, R139 ;  /* 0x0000008b008b7213 */ /* 0x000fe20000000000 */
[----:B------:R-:W-:-:S02]  /*5320*/  VIADD R58, R8, 0x50 ;  /* 0x00000050083a7836 */ /* 0x000fc40000000000 */
[----:B------:R-:W-:Y:S01]  /*5330*/  FFMA.FTZ R81, -R0, R81, R85 ;  /* 0x0000005100517223 */ /* 0x000fe20000010155 */
[----:B------:R-:W-:Y:S02]  /*5340*/  VIADD R38, R8, 0x51 ;  /* 0x0000005108267836 */ /* 0x000fe40000000000 */
[----:B------:R-:W-:Y:S01]  /*5350*/  FFMA.FTZ R56, -R0, R56, R147 ;  /* 0x0000003800387223 */ /* 0x000fe20000010193 */
[C---:B------:R-:W-:Y:S01]  /*5360*/  VIADD R48, R8.reuse, 0x60 ;  /* 0x0000006008307836 */ /* 0x040fe20000000000 */
[----:B------:R-:W-:Y:S01]  /*5370*/  I2FP.F32.S32 R16, R16 ;  /* 0x0000001000107245 */ /* 0x000fe20000201400 */
[C---:B------:R-:W-:Y:S01]  /*5380*/  VIADD R28, R8.reuse, 0x78 ;  /* 0x00000078081c7836 */ /* 0x040fe20000000000 */
[----:B------:R-:W-:Y:S01]  /*5390*/  I2FP.F32.S32 R18, R18 ;  /* 0x0000001200127245 */ /* 0x000fe20000201400 */
[----:B------:R-:W-:Y:S01]  /*53a0*/  VIADD R10, R8, 0x79 ;  /* 0x00000079080a7836 */ /* 0x000fe20000000000 */
[----:B------:R-:W-:Y:S01]  /*53b0*/  I2FP.F32.S32 R139, R139 ;  /* 0x0000008b008b7245 */ /* 0x000fe20000201400 */
[----:B------:R-:W-:-:S02]  /*53c0*/  IMAD.IADD R85, R47, 0x1, -R88 ;  /* 0x000000012f557824 */ /* 0x000fc400078e0a58 */
[C---:B------:R-:W-:Y:S01]  /*53d0*/  FFMA.FTZ R16, -R0.reuse, R16, R35 ;  /* 0x0000001000107223 */ /* 0x040fe20000010123 */
[C---:B------:R-:W-:Y:S02]  /*53e0*/  IMAD.IADD R147, R47.reuse, 0x1, -R62 ;  /* 0x000000012f937824 */ /* 0x040fe400078e0a3e */
[C---:B------:R-:W-:Y:S01]  /*53f0*/  FFMA.FTZ R18, -R0.reuse, R18, R49 ;  /* 0x0000001200127223 */ /* 0x040fe20000010131 */
[C---:B------:R-:W-:Y:S02]  /*5400*/  IMAD.IADD R44, R47.reuse, 0x1, -R60 ;  /* 0x000000012f2c7824 */ /* 0x040fe400078e0a3c */
[----:B------:R-:W-:Y:S01]  /*5410*/  FFMA.FTZ R139, -R0, R139, R17 ;  /* 0x0000008b008b7223 */ /* 0x000fe20000010111 */
[C---:B------:R-:W-:Y:S02]  /*5420*/  IMAD.IADD R42, R47.reuse, 0x1, -R58 ;  /* 0x000000012f2a7824 */ /* 0x040fe400078e0a3a */
[C---:B------:R-:W-:Y:S01]  /*5430*/  IMAD.IADD R90, R47.reuse, 0x1, -R8 ;  /* 0x000000012f5a7824 */ /* 0x040fe200078e0a08 */
[-C--:B------:R-:W-:Y:S01]  /*5440*/  ISETP.GE.AND P1, PT, R8, R21.reuse, PT ;  /* 0x000000150800720c */ /* 0x080fe20003f26270 */
[C---:B------:R-:W-:Y:S01]  /*5450*/  IMAD.IADD R40, R47.reuse, 0x1, -R38 ;  /* 0x000000012f287824 */ /* 0x040fe200078e0a26 */
[-C--:B------:R-:W-:Y:S01]  /*5460*/  ISETP.GE.AND P0, PT, R4, R21.reuse, PT ;  /* 0x000000150400720c */ /* 0x080fe20003f06270 */
[C---:B------:R-:W-:Y:S01]  /*5470*/  IMAD.IADD R34, R47.reuse, 0x1, -R48 ;  /* 0x000000012f227824 */ /* 0x040fe200078e0a30 */
[----:B------:R-:W-:Y:S01]  /*5480*/  IABS R90, R90 ;  /* 0x0000005a005a7213 */ /* 0x000fe20000000000 */
[C---:B------:R-:W-:Y:S01]  /*5490*/  IMAD.IADD R94, R47.reuse, 0x1, -R28 ;  /* 0x000000012f5e7824 */ /* 0x040fe200078e0a1c */
[----:B------:R-:W-:Y:S01]  /*54a0*/  ISETP.GE.AND P3, PT, R86, R21, PT ;  /* 0x000000155600720c */ /* 0x000fe20003f66270 */
[C---:B------:R-:W-:Y:S01]  /*54b0*/  IMAD.IADD R92, R47.reuse, 0x1, -R10 ;  /* 0x000000012f5c7824 */ /* 0x040fe200078e0a0a */
[----:B------:R-:W-:Y:S01]  /*54c0*/  IABS R85, R85 ;  /* 0x0000005500557213 */ /* 0x000fe20000000000 */
[----:B------:R-:W-:Y:S01]  /*54d0*/  VIADD R47, R47, 0x8 ;  /* 0x000000082f2f7836 */ /* 0x000fe20000000000 */
[----:B------:R-:W-:-:S02]  /*54e0*/  ISETP.GE.AND P4, PT, R88, R21, PT ;  /* 0x000000155800720c */ /* 0x000fc40003f86270 */
[----:B------:R-:W-:Y:S01]  /*54f0*/  I2FP.F32.S32 R90, R90 ;  /* 0x0000005a005a7245 */ /* 0x000fe20000201400 */
[C---:B------:R-:W-:Y:S01]  /*5500*/  IMAD.IADD R59, R47.reuse, 0x1, -R8 ;  /* 0x000000012f3b7824 */ /* 0x040fe200078e0a08 */
[----:B------:R-:W-:Y:S01]  /*5510*/  ISETP.GE.AND P2, PT, R84, R21, PT ;  /* 0x000000155400720c */ /* 0x000fe20003f46270 */
[C---:B------:R-:W-:Y:S01]  /*5520*/  IMAD.IADD R35, R47.reuse, 0x1, -R88 ;  /* 0x000000012f237824 */ /* 0x040fe200078e0a58 */
[----:B------:R-:W-:Y:S01]  /*5530*/  IABS R34, R34 ;  /* 0x0000002200227213 */ /* 0x000fe20000000000 */
[C---:B------:R-:W-:Y:S01]  /*5540*/  IMAD.IADD R49, R47.reuse, 0x1, -R4 ;  /* 0x000000012f317824 */ /* 0x040fe200078e0a04 */
[----:B------:R-:W-:Y:S01]  /*5550*/  I2FP.F32.S32 R85, R85 ;  /* 0x0000005500557245 */ /* 0x000fe20000201400 */
[C---:B------:R-:W-:Y:S01]  /*5560*/  IMAD.IADD R17, R47.reuse, 0x1, -R86 ;  /* 0x000000012f117824 */ /* 0x040fe200078e0a56 */
[----:B------:R-:W-:Y:S01]  /*5570*/  IABS R4, R59 ;  /* 0x0000003b00047213 */ /* 0x000fe20000000000 */
[----:B------:R-:W-:Y:S01]  /*5580*/  IMAD.IADD R8, R47, 0x1, -R84 ;  /* 0x000000012f087824 */ /* 0x000fe200078e0a54 */
[----:B------:R-:W-:Y:S01]  /*5590*/  IABS R86, R35 ;  /* 0x0000002300567213 */ /* 0x000fe20000000000 */
[CC--:B------:R-:W-:Y:S01]  /*55a0*/  FFMA.FTZ R95, -R0.reuse, R90.reuse, R95 ;  /* 0x0000005a005f7223 */ /* 0x0c0fe2000001015f */
[----:B------:R-:W-:Y:S01]  /*55b0*/  IABS R88, R49 ;  /* 0x0000003100587213 */ /* 0x000fe20000000000 */
[C---:B------:R-:W-:Y:S01]  /*55c0*/  FFMA.FTZ R83, -R0.reuse, R90, R83 ;  /* 0x0000005a00537223 */ /* 0x040fe20000010153 */
[----:B------:R-:W-:Y:S01]  /*55d0*/  IABS R84, R17 ;  /* 0x0000001100547213 */ /* 0x000fe20000000000 */
[----:B------:R-:W-:Y:S01]  /*55e0*/  FFMA.FTZ R85, -R0, R85, R93 ;  /* 0x0000005500557223 */ /* 0x000fe2000001015d */
[----:B------:R-:W-:-:S02]  /*55f0*/  IABS R8, R8 ;  /* 0x0000000800087213 */ /* 0x000fc40000000000 */
[----:B------:R-:W-:Y:S02]  /*5600*/  I2FP.F32.S32 R4, R4 ;  /* 0x0000000400047245 */ /* 0x000fe40000201400 */
[----:B------:R-:W-:Y:S02]  /*5610*/  I2FP.F32.S32 R86, R86 ;  /* 0x0000005600567245 */ /* 0x000fe40000201400 */
[----:B------:R-:W-:Y:S02]  /*5620*/  I2FP.F32.S32 R88, R88 ;  /* 0x0000005800587245 */ /* 0x000fe40000201400 */
[----:B------:R-:W-:Y:S02]  /*5630*/  I2FP.F32.S32 R34, R34 ;  /* 0x0000002200227245 */ /* 0x000fe40000201400 */
[----:B------:R-:W-:Y:S01]  /*5640*/  I2FP.F32.S32 R84, R84 ;  /* 0x0000005400547245 */ /* 0x000fe20000201400 */
[C---:B------:R-:W-:Y:S01]  /*5650*/  FFMA.FTZ R4, -R0.reuse, R4, R87 ;  /* 0x0000000400047223 */ /* 0x040fe20000010157 */
[----:B------:R-:W-:Y:S01]  /*5660*/  I2FP.F32.S32 R8, R8 ;  /* 0x0000000800087245 */ /* 0x000fe20000201400 */
[C---:B------:R-:W-:Y:S01]  /*5670*/  FFMA.FTZ R61, -R0.reuse, R86, R97 ;  /* 0x00000056003d7223 */ /* 0x040fe20000010161 */
[C---:B------:R-:W-:Y:S01]  /*5680*/  FFMA.FTZ R89, -R0.reuse, R88, R89 ;  /* 0x0000005800597223 */ /* 0x040fe20000010159 */
[----:B------:R-:W-:Y:S01]  /*5690*/  FSEL R91, R81, -INF , !P0 ;  /* 0xff800000515b7808 */ /* 0x000fe20004000000 */
[C---:B------:R-:W-:Y:S01]  /*56a0*/  FFMA.FTZ R34, -R0.reuse, R34, R75 ;  /* 0x0000002200227223 */ /* 0x040fe2000001014b */
[----:B------:R-:W-:Y:S01]  /*56b0*/  FSEL R49, R67, -INF , !P5 ;  /* 0xff80000043317808 */ /* 0x000fe20006800000 */
[----:B------:R-:W-:Y:S01]  /*56c0*/  FFMA.FTZ R17, -R0, R84, R103 ;  /* 0x0000005400117223 */ /* 0x000fe20000010167 */
[----:B------:R-:W-:Y:S01]  /*56d0*/  FSEL R81, R95, -INF , !P5 ;  /* 0xff8000005f517808 */ /* 0x000fe20006800000 */
[----:B------:R-:W-:-:S02]  /*56e0*/  IMAD.IADD R67, R47, 0x1, -R74 ;  /* 0x000000012f437824 */ /* 0x000fc400078e0a4a */
[----:B------:R-:W-:Y:S01]  /*56f0*/  FFMA.FTZ R75, -R0, R8, R105 ;  /* 0x00000008004b7223 */ /* 0x000fe20000010169 */
[-C--:B------:R-:W-:Y:S01]  /*5700*/  ISETP.GE.AND P5, PT, R82, R21.reuse, PT ;  /* 0x000000155200720c */ /* 0x080fe20003fa6270 */
[----:B------:R-:W-:Y:S01]  /*5710*/  IMAD.IADD R35, R47, 0x1, -R76 ;  /* 0x000000012f237824 */ /* 0x000fe200078e0a4c */
[----:B------:R-:W-:Y:S01]  /*5720*/  FSEL R8, R83, -INF , !P1 ;  /* 0xff80000053087808 */ /* 0x000fe20004800000 */
[C---:B------:R-:W-:Y:S01]  /*5730*/  IMAD.IADD R82, R47.reuse, 0x1, -R82 ;  /* 0x000000012f527824 */ /* 0x040fe200078e0a52 */
[----:B------:R-:W-:Y:S02]  /*5740*/  FSEL R4, R4, -INF , !P1 ;  /* 0xff80000004047808 */ /* 0x000fe40004800000 */
[----:B------:R-:W-:Y:S01]  /*5750*/  ISETP.GE.AND P1, PT, R76, R21, PT ;  /* 0x000000154c00720c */ /* 0x000fe20003f26270 */
[----:B------:R-:W-:Y:S01]  /*5760*/  IMAD.IADD R76, R47, 0x1, -R80 ;  /* 0x000000012f4c7824 */ /* 0x000fe200078e0a50 */
[----:B------:R-:W-:Y:S02]  /*5770*/  FSEL R85, R85, -INF , !P4 ;  /* 0xff80000055557808 */ /* 0x000fe40006000000 */
[----:B------:R-:W-:-:S02]  /*5780*/  FSEL R61, R61, -INF , !P4 ;  /* 0xff8000003d3d7808 */ /* 0x000fc40006000000 */
[----:B------:R-:W-:Y:S02]  /*5790*/  IABS R42, R42 ;  /* 0x0000002a002a7213 */ /* 0x000fe40000000000 */
[----:B------:R-:W-:Y:S02]  /*57a0*/  FSEL R83, R89, -INF , !P0 ;  /* 0xff80000059537808 */ /* 0x000fe40004000000 */
[-C--:B------:R-:W-:Y:S02]  /*57b0*/  ISETP.GE.AND P4, PT, R80, R21.reuse, PT ;  /* 0x000000155000720c */ /* 0x080fe40003f86270 */
[----:B------:R-:W-:Y:S01]  /*57c0*/  ISETP.GE.AND P0, PT, R74, R21, PT ;  /* 0x000000154a00720c */ /* 0x000fe20003f06270 */
[----:B------:R-:W-:Y:S01]  /*57d0*/  IMAD.IADD R74, R47, 0x1, -R78 ;  /* 0x000000012f4a7824 */ /* 0x000fe200078e0a4e */
[----:B------:R-:W-:Y:S02]  /*57e0*/  FSEL R59, R99, -INF , !P3 ;  /* 0xff800000633b7808 */ /* 0x000fe40005800000 */
[----:B------:R-:W-:-:S02]  /*57f0*/  FSEL R17, R17, -INF , !P3 ;  /* 0xff80000011117808 */ /* 0x000fc40005800000 */
[----:B------:R-:W-:Y:S02]  /*5800*/  IABS R80, R67 ;  /* 0x0000004300507213 */ /* 0x000fe40000000000 */
[----:B------:R-:W-:Y:S02]  /*5810*/  ISETP.GE.AND P3, PT, R78, R21, PT ;  /* 0x000000154e00720c */ /* 0x000fe40003f66270 */
[----:B------:R-:W-:Y:S02]  /*5820*/  IABS R35, R35 ;  /* 0x0000002300237213 */ /* 0x000fe40000000000 */
[----:B------:R-:W-:Y:S02]  /*5830*/  IABS R78, R82 ;  /* 0x00000052004e7213 */ /* 0x000fe40000000000 */
[----:B------:R-:W-:Y:S02]  /*5840*/  I2FP.F32.S32 R42, R42 ;  /* 0x0000002a002a7245 */ /* 0x000fe40000201400 */
[----:B------:R-:W-:-:S02]  /*5850*/  I2FP.F32.S32 R80, R80 ;  /* 0x0000005000507245 */ /* 0x000fc40000201400 */
[----:B------:R-:W-:Y:S01]  /*5860*/  IABS R76, R76 ;  /* 0x0000004c004c7213 */ /* 0x000fe20000000000 */
[C---:B------:R-:W-:Y:S01]  /*5870*/  FFMA.FTZ R42, -R0.reuse, R42, R73 ;  /* 0x0000002a002a7223 */ /* 0x040fe20000010149 */
[----:B------:R-:W-:Y:S02]  /*5880*/  I2FP.F32.S32 R35, R35 ;  /* 0x0000002300237245 */ /* 0x000fe40000201400 */
        /* <DEDUP_REMOVED lines=11> */
[----:B------:R-:W-:Y:S02]  /*5940*/  FSEL R75, R75, -INF , !P2 ;  /* 0xff8000004b4b7808 */ /* 0x000fe40005000000 */
[----:B------:R-:W-:Y:S02]  /*5950*/  FSEL R87, R65, -INF , !P1 ;  /* 0xff80000041577808 */ /* 0x000fe40004800000 */
[----:B------:R-:W-:Y:S02]  /*5960*/  FSEL R35, R35, -INF , !P1 ;  /* 0xff80000023237808 */ /* 0x000fe40004800000 */
[-C--:B------:R-:W-:Y:S01]  /*5970*/  ISETP.GE.AND P0, PT, R72, R21.reuse, PT ;  /* 0x000000154800720c */ /* 0x080fe20003f06270 */
[C---:B------:R-:W-:Y:S01]  /*5980*/  IMAD.IADD R72, R47.reuse, 0x1, -R72 ;  /* 0x000000012f487824 */ /* 0x040fe200078e0a48 */
[-C--:B------:R-:W-:Y:S01]  /*5990*/  ISETP.GE.AND P2, PT, R66, R21.reuse, PT ;  /* 0x000000154200720c */ /* 0x080fe20003f46270 */
[C---:B------:R-:W-:Y:S01]  /*59a0*/  IMAD.IADD R66, R47.reuse, 0x1, -R70 ;  /* 0x000000012f427824 */ /* 0x040fe200078e0a46 */
[----:B------:R-:W-:Y:S01]  /*59b0*/  ISETP.GE.AND P1, PT, R64, R21, PT ;  /* 0x000000154000720c */ /* 0x000fe20003f26270 */
[----:B------:R-:W-:Y:S01]  /*59c0*/  IMAD.IADD R64, R47, 0x1, -R68 ;  /* 0x000000012f407824 */ /* 0x000fe200078e0a44 */
[----:B------:R-:W-:-:S02]  /*59d0*/  FSEL R109, R109, -INF , !P5 ;  /* 0xff8000006d6d7808 */ /* 0x000fc40006800000 */
[----:B------:R-:W-:Y:S02]  /*59e0*/  FSEL R121, R119, -INF , !P5 ;  /* 0xff80000077797808 */ /* 0x000fe40006800000 */
[----:B------:R-:W-:Y:S02]  /*59f0*/  IABS R74, R74 ;  /* 0x0000004a004a7213 */ /* 0x000fe40000000000 */
[----:B------:R-:W-:Y:S02]  /*5a00*/  ISETP.GE.AND P5, PT, R70, R21, PT ;  /* 0x000000154600720c */ /* 0x000fe40003fa6270 */
[----:B------:R-:W-:Y:S02]  /*5a10*/  IABS R70, R63 ;  /* 0x0000003f00467213 */ /* 0x000fe40000000000 */
[----:B------:R-:W-:Y:S02]  /*5a20*/  FSEL R207, R207, -INF , !P4 ;  /* 0xff800000cfcf7808 */ /* 0x000fe40006000000 */
[----:B------:R-:W-:-:S02]  /*5a30*/  FSEL R105, R105, -INF , !P4 ;  /* 0xff80000069697808 */ /* 0x000fc40006000000 */
[----:B------:R-:W-:Y:S02]  /*5a40*/  ISETP.GE.AND P4, PT, R68, R21, PT ;  /* 0x000000154400720c */ /* 0x000fe40003f86270 */
[----:B------:R-:W-:Y:S02]  /*5a50*/  I2FP.F32.S32 R74, R74 ;  /* 0x0000004a004a7245 */ /* 0x000fe40000201400 */
[----:B------:R-:W-:Y:S02]  /*5a60*/  IABS R68, R72 ;  /* 0x0000004800447213 */ /* 0x000fe40000000000 */
[----:B------:R-:W-:Y:S02]  /*5a70*/  IABS R64, R64 ;  /* 0x0000004000407213 */ /* 0x000fe40000000000 */
[----:B------:R-:W-:Y:S01]  /*5a80*/  I2FP.F32.S32 R70, R70 ;  /* 0x0000004600467245 */ /* 0x000fe20000201400 */
[----:B------:R-:W-:Y:S01]  /*5a90*/  FFMA.FTZ R127, -R0, R74, R127 ;  /* 0x0000004a007f7223 */ /* 0x000fe2000001017f */
[----:B------:R-:W-:-:S02]  /*5aa0*/  I2FP.F32.S32 R68, R68 ;  /* 0x0000004400447245 */ /* 0x000fc40000201400 */
[----:B------:R-:W-:Y:S01]  /*5ab0*/  I2FP.F32.S32 R64, R64 ;  /* 0x0000004000407245 */ /* 0x000fe20000201400 */
[C---:B------:R-:W-:Y:S01]  /*5ac0*/  FFMA.FTZ R195, -R0.reuse, R70, R135 ;  /* 0x0000004600c37223 */ /* 0x040fe20000010187 */
[----:B------:R-:W-:Y:S02]  /*5ad0*/  IMAD.IADD R65, R47, 0x1, -R54 ;  /* 0x000000012f417824 */ /* 0x000fe400078e0a36 */
[C---:B------:R-:W-:Y:S01]  /*5ae0*/  FFMA.FTZ R135, -R0.reuse, R68, R137 ;  /* 0x0000004400877223 */ /* 0x040fe20000010189 */
[----:B------:R-:W-:Y:S01]  /*5af0*/  FSEL R205, R205, -INF , !P3 ;  /* 0xff800000cdcd7808 */ /* 0x000fe20005800000 */
[----:B------:R-:W-:Y:S01]  /*5b00*/  FFMA.FTZ R145, -R0, R64, R145 ;  /* 0x0000004000917223 */ /* 0x000fe20000010191 */
[----:B------:R-:W-:Y:S01]  /*5b10*/  FSEL R203, R127, -INF , !P3 ;  /* 0xff8000007fcb7808 */ /* 0x000fe20005800000 */
[C---:B------:R-:W-:Y:S01]  /*5b20*/  IMAD.IADD R64, R47.reuse, 0x1, -R52 ;  /* 0x000000012f407824 */ /* 0x040fe200078e0a34 */
[----:B------:R-:W-:Y:S01]  /*5b30*/  ISETP.GE.AND P3, PT, R54, R21, PT ;  /* 0x000000153600720c */ /* 0x000fe20003f66270 */
[----:B------:R-:W-:Y:S01]  /*5b40*/  IMAD.IADD R63, R47, 0x1, -R62 ;  /* 0x000000012f3f7824 */ /* 0x000fe200078e0a3e */
[----:B------:R-:W-:Y:S01]  /*5b50*/  FSEL R125, R125, -INF , !P1 ;  /* 0xff8000007d7d7808 */ /* 0x000fe20004800000 */
[----:B------:R-:W-:Y:S01]  /*5b60*/  IMAD.IADD R54, R47, 0x1, -R60 ;  /* 0x000000012f367824 */ /* 0x000fe200078e0a3c */
[----:B------:R-:W-:-:S02]  /*5b70*/  FSEL R195, R195, -INF , !P1 ;  /* 0xff800000c3c37808 */ /* 0x000fc40004800000 */
[----:B------:R-:W-:Y:S02]  /*5b80*/  ISETP.GE.AND P1, PT, R62, R21, PT ;  /* 0x000000153e00720c */ /* 0x000fe40003f26270 */
[----:B------:R-:W-:Y:S02]  /*5b90*/  IABS R62, R65 ;  /* 0x00000041003e7213 */ /* 0x000fe40000000000 */
[----:B------:R-:W-:Y:S02]  /*5ba0*/  FSEL R199, R133, -INF , !P0 ;  /* 0xff80000085c77808 */ /* 0x000fe40004000000 */
[----:B------:R-:W-:Y:S02]  /*5bb0*/  FSEL R135, R135, -INF , !P0 ;  /* 0xff80000087877808 */ /* 0x000fe40004000000 */
[----:B------:R-:W-:Y:S02]  /*5bc0*/  IABS R147, R147 ;  /* 0x0000009300937213 */ /* 0x000fe40000000000 */
[----:B------:R-:W-:-:S02]  /*5bd0*/  ISETP.GE.AND P0, PT, R60, R21, PT ;  /* 0x000000153c00720c */ /* 0x000fc40003f06270 */
        /* <DEDUP_REMOVED lines=8> */
[----:B------:R-:W-:Y:S01]  /*5c60*/  IABS R201, R201 ;  /* 0x000000c900c97213 */ /* 0x000fe20000000000 */
[----:B------:R-:W-:Y:S01]  /*5c70*/  FFMA.FTZ R153, -R0, R60, R151 ;  /* 0x0000003c00997223 */ /* 0x000fe20000010197 */
[----:B------:R-:W-:Y:S01]  /*5c80*/  FSEL R149, R56, -INF , !P3 ;  /* 0xff80000038957808 */ /* 0x000fe20005800000 */
[----:B------:R-:W-:Y:S01]  /*5c90*/  FFMA.FTZ R151, -R0, R54, R173 ;  /* 0x0000003600977223 */ /* 0x000fe200000101ad */
[----:B------:R-:W-:-:S02]  /*5ca0*/  FSEL R173, R77, -INF , !P3 ;  /* 0xff8000004dad7808 */ /* 0x000fc40005800000 */
[----:B------:R-:W-:Y:S02]  /*5cb0*/  IABS R66, R66 ;  /* 0x0000004200427213 */ /* 0x000fe40000000000 */
[----:B------:R-:W-:Y:S01]  /*5cc0*/  ISETP.GE.AND P3, PT, R36, R21, PT ;  /* 0x000000152400720c */ /* 0x000fe20003f66270 */
[----:B------:R-:W-:Y:S01]  /*5cd0*/  IMAD.IADD R36, R47, 0x1, -R36 ;  /* 0x000000012f247824 */ /* 0x000fe200078e0a24 */
        /* <DEDUP_REMOVED lines=8> */
[----:B------:R-:W-:Y:S02]  /*5d60*/  FSEL R201, R201, -INF , !P2 ;  /* 0xff800000c9c97808 */ /* 0x000fe40005000000 */
[-C--:B------:R-:W-:Y:S01]  /*5d70*/  ISETP.GE.AND P2, PT, R52, R21.reuse, PT ;  /* 0x000000153400720c */ /* 0x080fe20003f46270 */
[----:B------:R-:W-:Y:S01]  /*5d80*/  IMAD.IADD R52, R47, 0x1, -R58 ;  /* 0x000000012f347824 */ /* 0x000fe200078e0a3a */
[----:B------:R-:W-:Y:S01]  /*5d90*/  FSEL R197, R197, -INF , !P5 ;  /* 0xff800000c5c57808 */ /* 0x000fe20006800000 */
[----:B------:R-:W-:Y:S01]  /*5da0*/  FFMA.FTZ R13, -R0, R36, R13 ;  /* 0x00000024000d7223 */ /* 0x000fe2000001010d */
[----:B------:R-:W-:Y:S02]  /*5db0*/  FSEL R129, R129, -INF , !P5 ;  /* 0xff80000081817808 */ /* 0x000fe40006800000 */
[----:B------:R-:W-:-:S02]  /*5dc0*/  ISETP.GE.AND P5, PT, R58, R21, PT ;  /* 0x000000153a00720c */ /* 0x000fc40003fa6270 */
[----:B------:R-:W-:Y:S02]  /*5dd0*/  IABS R58, R63 ;  /* 0x0000003f003a7213 */ /* 0x000fe40000000000 */
[----:B------:R-:W-:Y:S02]  /*5de0*/  FMNMX3.FTZ R36, R8, R91, R49, !PT ;  /* 0x0000005b08247276 */ /* 0x000fe40007810031 */
[----:B------:R-:W-:Y:S02]  /*5df0*/  FSEL R123, R123, -INF , !P4 ;  /* 0xff8000007b7b7808 */ /* 0x000fe40006000000 */
[----:B------:R-:W-:Y:S02]  /*5e00*/  FSEL R193, R145, -INF , !P4 ;  /* 0xff80000091c17808 */ /* 0x000fe40006000000 */
[----:B------:R-:W-:Y:S01]  /*5e10*/  ISETP.GE.AND P4, PT, R38, R21, PT ;  /* 0x000000152600720c */ /* 0x000fe20003f86270 */
[----:B------:R-:W-:Y:S01]  /*5e20*/  IMAD.IADD R38, R47, 0x1, -R38 ;  /* 0x000000012f267824 */ /* 0x000fe200078e0a26 */
[----:B------:R-:W-:-:S02]  /*5e30*/  IABS R52, R52 ;  /* 0x0000003400347213 */ /* 0x000fc40000000000 */
[----:B------:R-:W-:Y:S02]  /*5e40*/  I2FP.F32.S32 R58, R58 ;  /* 0x0000003a003a7245 */ /* 0x000fe40000201400 */
[----:B------:R-:W-:Y:S02]  /*5e50*/  FMNMX3.FTZ R36, R36, R85, R59, !PT ;  /* 0x0000005524247276 */ /* 0x000fe4000781003b */
[----:B------:R-:W-:Y:S01]  /*5e60*/  I2FP.F32.S32 R52, R52 ;  /* 0x0000003400347245 */ /* 0x000fe20000201400 */
[----:B------:R-:W-:Y:S01]  /*5e70*/  FFMA.FTZ R79, -R0, R58, R79 ;  /* 0x0000003a004f7223 */ /* 0x000fe2000001014f */
[----:B------:R-:W-:Y:S02]  /*5e80*/  IABS R40, R40 ;  /* 0x0000002800287213 */ /* 0x000fe40000000000 */
[----:B------:R-:W-:Y:S02]  /*5e90*/  I2FP.F32.S32 R44, R44 ;  /* 0x0000002c002c7245 */ /* 0x000fe40000201400 */
[----:B------:R-:W-:-:S02]  /*5ea0*/  IABS R38, R38 ;  /* 0x0000002600267213 */ /* 0x000fc40000000000 */
[----:B------:R-:W-:Y:S01]  /*5eb0*/  FMNMX3.FTZ R36, R36, R89, R87, !PT ;  /* 0x0000005924247276 */ /* 0x000fe20007810057 */
[C---:B------:R-:W-:Y:S01]  /*5ec0*/  FFMA.FTZ R69, -R0.reuse, R52, R69 ;  /* 0x0000003400457223 */ /* 0x040fe20000010145 */
[----:B------:R-:W-:Y:S01]  /*5ed0*/  I2FP.F32.S32 R40, R40 ;  /* 0x0000002800287245 */ /* 0x000fe20000201400 */
[----:B------:R-:W-:Y:S01]  /*5ee0*/  FFMA.FTZ R44, -R0, R44, R155 ;  /* 0x0000002c002c7223 */ /* 0x000fe2000001019b */
[----:B------:R-:W-:Y:S02]  /*5ef0*/  I2FP.F32.S32 R38, R38 ;  /* 0x0000002600267245 */ /* 0x000fe40000201400 */
[----:B------:R-:W-:Y:S01]  /*5f00*/  FMNMX3.FTZ R36, R36, R71, R109, !PT ;  /* 0x0000004724247276 */ /* 0x000fe2000781006d */
[----:B------:R-:W-:Y:S01]  /*5f10*/  FFMA.FTZ R40, -R0, R40, R189 ;  /* 0x0000002800287223 */ /* 0x000fe200000101bd */
[----:B------:R-:W-:Y:S02]  /*5f20*/  FSEL R147, R147, -INF , !P1 ;  /* 0xff80000093937808 */ /* 0x000fe40004800000 */
[----:B------:R-:W-:-:S02]  /*5f30*/  FSEL R155, R79, -INF , !P1 ;  /* 0xff8000004f9b7808 */ /* 0x000fc40004800000 */
[----:B------:R-:W-:Y:S01]  /*5f40*/  ISETP.GE.AND P1, PT, R48, R21, PT ;  /* 0x000000153000720c */ /* 0x000fe20003f26270 */
[----:B------:R-:W-:Y:S01]  /*5f50*/  FFMA.FTZ R57, -R0, R38, R57 ;  /* 0x0000002600397223 */ /* 0x000fe20000010139 */
[----:B------:R-:W-:Y:S02]  /*5f60*/  FMNMX3.FTZ R36, R36, R207, R205, !PT ;  /* 0x000000cf24247276 */ /* 0x000fe400078100cd */
[----:B------:R-:W-:Y:S02]  /*5f70*/  FSEL R145, R42, -INF , !P5 ;  /* 0xff8000002a917808 */ /* 0x000fe40006800000 */
[----:B------:R-:W-:Y:S02]  /*5f80*/  FSEL R137, R69, -INF , !P5 ;  /* 0xff80000045897808 */ /* 0x000fe40006800000 */
[----:B------:R-:W-:Y:S01]  /*5f90*/  ISETP.GE.AND P5, PT, R14, R21, PT ;  /* 0x000000150e00720c */ /* 0x000fe20003fa6270 */
[----:B------:R-:W-:Y:S01]  /*5fa0*/  IMAD.IADD R14, R47, 0x1, -R14 ;  /* 0x000000012f0e7824 */ /* 0x000fe200078e0a0e */
[----:B------:R-:W-:-:S02]  /*5fb0*/  FSEL R119, R34, -INF , !P1 ;  /* 0xff80000022777808 */ /* 0x000fc40004800000 */
[----:B------:R-:W-:Y:S02]  /*5fc0*/  FMNMX3.FTZ R34, R36, R107, R125, !PT ;  /* 0x0000006b24227276 */ /* 0x000fe4000781007d */
[----:B------:R-:W-:Y:S02]  /*5fd0*/  FSEL R143, R40, -INF , !P4 ;  /* 0xff800000288f7808 */ /* 0x000fe40006000000 */
[----:B------:R-:W-:Y:S02]  /*5fe0*/  FSEL R133, R57, -INF , !P4 ;  /* 0xff80000039857808 */ /* 0x000fe40006000000 */
[----:B------:R-:W-:Y:S01]  /*5ff0*/  FSEL R131, R13, -INF , !P3 ;  /* 0xff8000000d837808 */ /* 0x000fe20005800000 */
[----:B------:R-:W-:Y:S01]  /*6000*/  IMAD.IADD R13, R47, 0x1, -R12 ;  /* 0x000000012f0d7824 */ /* 0x000fe200078e0a0c */
[----:B------:R-:W-:Y:S02]  /*6010*/  ISETP.GE.AND P4, PT, R12, R21, PT ;  /* 0x000000150c00720c */ /* 0x000fe40003f86270 */
[----:B------:R-:W-:-:S02]  /*6020*/  FMNMX3.FTZ R34, R34, R199, R197, !PT ;  /* 0x000000c722227276 */ /* 0x000fc400078100c5 */
[----:B------:R-:W-:Y:S02]  /*6030*/  IABS R12, R14 ;  /* 0x0000000e000c7213 */ /* 0x000fe40000000000 */
[----:B------:R-:W-:Y:S02]  /*6040*/  FMNMX3.FTZ R14, R4, R83, R81, !PT ;  /* 0x00000053040e7276 */ /* 0x000fe40007810051 */
[----:B------:R-:W-:Y:S02]  /*6050*/  FSEL R191, R191, -INF , !P2 ;  /* 0xff800000bfbf7808 */ /* 0x000fe40005000000 */
[----:B------:R-:W-:Y:S01]  /*6060*/  FSEL R153, R153, -INF , !P2 ;  /* 0xff80000099997808 */ /* 0x000fe20005000000 */
[C---:B------:R-:W-:Y:S01]  /*6070*/  IMAD.IADD R48, R47.reuse, 0x1, -R48 ;  /* 0x000000012f307824 */ /* 0x040fe200078e0a30 */
[----:B------:R-:W-:Y:S01]  /*6080*/  ISETP.GE.AND P2, PT, R50, R21, PT ;  /* 0x000000153200720c */ /* 0x000fe20003f46270 */
[----:B------:R-:W-:Y:S01]  /*6090*/  IMAD.IADD R50, R47, 0x1, -R50 ;  /* 0x000000012f327824 */ /* 0x000fe200078e0a32 */
[----:B------:R-:W-:-:S02]  /*60a0*/  FMNMX3.FTZ R34, R34, R123, R149, !PT ;  /* 0x0000007b22227276 */ /* 0x000fc40007810095 */
[----:B------:R-:W-:Y:S02]  /*60b0*/  FMNMX3.FTZ R14, R14, R61, R17, !PT ;  /* 0x0000003d0e0e7276 */ /* 0x000fe40007810011 */
[----:B------:R-:W-:Y:S02]  /*60c0*/  FSEL R189, R44, -INF , !P0 ;  /* 0xff8000002cbd7808 */ /* 0x000fe40004000000 */
[----:B------:R-:W-:Y:S02]  /*60d0*/  FSEL R151, R151, -INF , !P0 ;  /* 0xff80000097977808 */ /* 0x000fe40004000000 */
[----:B------:R-:W-:Y:S01]  /*60e0*/  ISETP.GE.AND P0, PT, R46, R21, PT ;  /* 0x000000152e00720c */ /* 0x000fe20003f06270 */
[----:B------:R-:W-:Y:S01]  /*60f0*/  IMAD.IADD R46, R47, 0x1, -R46 ;  /* 0x000000012f2e7824 */ /* 0x000fe200078e0a2e */
[----:B------:R-:W-:Y:S02]  /*6100*/  FMNMX3.FTZ R34, R34, R191, R147, !PT ;  /* 0x000000bf22227276 */ /* 0x000fe40007810093 */
[----:B------:R-:W-:-:S02]  /*6110*/  IABS R50, R50 ;  /* 0x0000003200327213 */ /* 0x000fc40000000000 */
[----:B------:R-:W-:Y:S02]  /*6120*/  IABS R48, R48 ;  /* 0x0000003000307213 */ /* 0x000fe40000000000 */
[----:B------:R-:W-:Y:S02]  /*6130*/  FMNMX3.FTZ R14, R14, R75, R35, !PT ;  /* 0x0000004b0e0e7276 */ /* 0x000fe40007810023 */
[----:B------:R-:W-:Y:S02]  /*6140*/  FSEL R141, R141, -INF , !P3 ;  /* 0xff8000008d8d7808 */ /* 0x000fe40005800000 */
[----:B------:R-:W-:Y:S02]  /*6150*/  FMNMX3.FTZ R34, R34, R189, R145, !PT ;  /* 0x000000bd22227276 */ /* 0x000fe40007810091 */
[----:B------:R-:W-:Y:S02]  /*6160*/  IABS R46, R46 ;  /* 0x0000002e002e7213 */ /* 0x000fe40000000000 */
[----:B------:R-:W-:-:S02]  /*6170*/  I2FP.F32.S32 R50, R50 ;  /* 0x0000003200327245 */ /* 0x000fc40000201400 */
[----:B------:R-:W-:Y:S02]  /*6180*/  I2FP.F32.S32 R48, R48 ;  /* 0x0000003000307245 */ /* 0x000fe40000201400 */
[----:B------:R-:W-:Y:S02]  /*6190*/  FMNMX3.FTZ R14, R14, R73, R121, !PT ;  /* 0x000000490e0e7276 */ /* 0x000fe40007810079 */
[----:B------:R-:W-:Y:S02]  /*61a0*/  IABS R94, R94 ;  /* 0x0000005e005e7213 */ /* 0x000fe40000000000 */
[----:B------:R-:W-:Y:S02]  /*61b0*/  FSEL R139, R139, -INF , !P2 ;  /* 0xff8000008b8b7808 */ /* 0x000fe40005000000 */
[----:B------:R-:W-:Y:S01]  /*61c0*/  FMNMX3.FTZ R34, R34, R143, R141, !PT ;  /* 0x0000008f22227276 */ /* 0x000fe2000781008d */
[C---:B------:R-:W-:Y:S01]  /*61d0*/  FFMA.FTZ R15, -R0.reuse, R50, R15 ;  /* 0x00000032000f7223 */ /* 0x040fe2000001010f */
[----:B------:R-:W-:Y:S01]  /*61e0*/  I2FP.F32.S32 R46, R46 ;  /* 0x0000002e002e7245 */ /* 0x000fe20000201400 */
[----:B------:R-:W-:Y:S01]  /*61f0*/  FFMA.FTZ R19, -R0, R48, R19 ;  /* 0x0000003000137223 */ /* 0x000fe20000010113 */
[----:B------:R-:W-:-:S02]  /*6200*/  FMNMX3.FTZ R14, R14, R105, R203, !PT ;  /* 0x000000690e0e7276 */ /* 0x000fc400078100cb */
[----:B------:R-:W-:Y:S02]  /*6210*/  IABS R92, R92 ;  /* 0x0000005c005c7213 */ /* 0x000fe40000000000 */
[----:B------:R-:W-:Y:S02]  /*6220*/  I2FP.F32.S32 R94, R94 ;  /* 0x0000005e005e7245 */ /* 0x000fe40000201400 */
[----:B------:R-:W-:Y:S02]  /*6230*/  ISETP.GE.AND P3, PT, R32, R21, PT ;  /* 0x000000152000720c */ /* 0x000fe40003f66270 */
[----:B------:R-:W-:Y:S02]  /*6240*/  FSEL R117, R117, -INF , !P0 ;  /* 0xff80000075757808 */ /* 0x000fe40004000000 */
[----:B------:R-:W-:Y:S02]  /*6250*/  FSEL R115, R115, -INF , !P5 ;  /* 0xff80000073737808 */ /* 0x000fe40006800000 */
[----:B------:R-:W-:Y:S01]  /*6260*/  FMNMX3.FTZ R34, R34, R139, R119, !PT ;  /* 0x0000008b22227276 */ /* 0x000fe20007810077 */
[----:B------:R-:W-:Y:S01]  /*6270*/  FFMA.FTZ R37, -R0, R46, R37 ;  /* 0x0000002e00257223 */ /* 0x000fe20000010125 */
[----:B------:R-:W-:Y:S01]  /*6280*/  FMNMX3.FTZ R14, R14, R201, R195, !PT ;  /* 0x000000c90e0e7276 */ /* 0x000fe200078100c3 */
[----:B------:R-:W-:Y:S01]  /*6290*/  FFMA.FTZ R53, -R0, R94, R53 ;  /* 0x0000005e00357223 */ /* 0x000fe20000010135 */
[----:B------:R-:W-:-:S02]  /*62a0*/  I2FP.F32.S32 R92, R92 ;  /* 0x0000005c005c7245 */ /* 0x000fc40000201400 */
[----:B------:R-:W-:Y:S02]  /*62b0*/  FSEL R127, R15, -INF , !P2 ;  /* 0xff8000000f7f7808 */ /* 0x000fe40005000000 */
[----:B------:R-:W-:Y:S01]  /*62c0*/  FSEL R111, R19, -INF , !P1 ;  /* 0xff800000136f7808 */ /* 0x000fe20004800000 */
[----:B------:R-:W-:Y:S01]  /*62d0*/  FFMA.FTZ R51, -R0, R92, R51 ;  /* 0x0000005c00337223 */ /* 0x000fe20000010133 */
[-C--:B------:R-:W-:Y:S02]  /*62e0*/  ISETP.GE.AND P2, PT, R30, R21.reuse, PT ;  /* 0x000000151e00720c */ /* 0x080fe40003f46270 */
[----:B------:R-:W-:Y:S02]  /*62f0*/  ISETP.GE.AND P1, PT, R28, R21, PT ;  /* 0x000000151c00720c */ /* 0x000fe40003f26270 */
[----:B------:R-:W-:Y:S02]  /*6300*/  FSEL R113, R18, -INF , !P4 ;  /* 0xff80000012717808 */ /* 0x000fe40006000000 */
[----:B------:R-:W-:-:S02]  /*6310*/  FSEL R57, R16, -INF , !P3 ;  /* 0xff80000010397808 */ /* 0x000fc40005800000 */
[----:B------:R-:W-:Y:S02]  /*6320*/  FMNMX3.FTZ R34, R34, R117, R115, !PT ;  /* 0x0000007522227276 */ /* 0x000fe40007810073 */
[----:B------:R-:W-:Y:S02]  /*6330*/  FMNMX3.FTZ R14, R14, R135, R129, !PT ;  /* 0x000000870e0e7276 */ /* 0x000fe40007810081 */
[----:B------:R-:W-:Y:S02]  /*6340*/  FSEL R101, R37, -INF , !P0 ;  /* 0xff80000025657808 */ /* 0x000fe40004000000 */
[----:B------:R-:W-:Y:S02]  /*6350*/  ISETP.GE.AND P0, PT, R10, R21, PT ;  /* 0x000000150a00720c */ /* 0x000fe40003f06270 */
[----:B------:R-:W-:Y:S02]  /*6360*/  FSEL R55, R55, -INF , !P2 ;  /* 0xff80000037377808 */ /* 0x000fe40005000000 */
[----:B------:R-:W-:-:S02]  /*6370*/  FSEL R53, R53, -INF , !P1 ;  /* 0xff80000035357808 */ /* 0x000fc40004800000 */
[----:B------:R-:W-:Y:S01]  /*6380*/  FMNMX3.FTZ R34, R34, R113, R57, !PT ;  /* 0x0000007122227276 */ /* 0x000fe20007810039 */
[----:B------:R-:W-:Y:S01]  /*6390*/  IMAD.IADD R32, R47, 0x1, -R32 ;  /* 0x000000012f207824 */ /* 0x000fe200078e0a20 */
[----:B------:R-:W-:Y:S02]  /*63a0*/  FMNMX3.FTZ R14, R14, R193, R173, !PT ;  /* 0x000000c10e0e7276 */ /* 0x000fe400078100ad */
[----:B------:R-:W-:Y:S02]  /*63b0*/  FSEL R51, R51, -INF , !P0 ;  /* 0xff80000033337808 */ /* 0x000fe40004000000 */
[----:B------:R-:W-:Y:S01]  /*63c0*/  FMNMX3.FTZ R34, R34, R55, R53, !PT ;  /* 0x0000003722227276 */ /* 0x000fe20007810035 */
[C---:B------:R-:W-:Y:S01]  /*63d0*/  IMAD.IADD R30, R47.reuse, 0x1, -R30 ;  /* 0x000000012f1e7824 */ /* 0x040fe200078e0a1e */
[----:B------:R-:W-:Y:S01]  /*63e0*/  FMNMX3.FTZ R14, R14, R153, R155, !PT ;  /* 0x000000990e0e7276 */ /* 0x000fe2000781009b */
[----:B------:R-:W-:Y:S01]  /*63f0*/  IMAD.IADD R28, R47, 0x1, -R28 ;  /* 0x000000012f1c7824 */ /* 0x000fe200078e0a1c */
[----:B------:R-:W-:-:S02]  /*6400*/  IABS R13, R13 ;  /* 0x0000000d000d7213 */ /* 0x000fc40000000000 */
[----:B------:R-:W-:Y:S02]  /*6410*/  I2FP.F32.S32 R12, R12 ;  /* 0x0000000c000c7245 */ /* 0x000fe40000201400 */
[----:B------:R-:W-:Y:S02]  /*6420*/  IABS R32, R32 ;  /* 0x0000002000207213 */ /* 0x000fe40000000000 */
[----:B------:R-:W-:Y:S01]  /*6430*/  FMNMX.FTZ R34, R51, R34, !PT ;  /* 0x0000002233227209 */ /* 0x000fe20007810000 */
[----:B------:R-:W-:Y:S01]  /*6440*/  IMAD.IADD R10, R47, 0x1, -R10 ;  /* 0x000000012f0a7824 */ /* 0x000fe200078e0a0a */
[----:B------:R-:W-:Y:S01]  /*6450*/  FMNMX3.FTZ R14, R14, R151, R137, !PT ;  /* 0x000000970e0e7276 */ /* 0x000fe20007810089 */
[----:B------:R-:W-:Y:S01]  /*6460*/  FFMA.FTZ R12, -R0, R12, R33 ;  /* 0x0000000c000c7223 */ /* 0x000fe20000010121 */
[----:B------:R-:W-:Y:S02]  /*6470*/  I2FP.F32.S32 R16, R13 ;  /* 0x0000000d00107245 */ /* 0x000fe40000201400 */
[----:B------:R-:W-:-:S02]  /*6480*/  IABS R30, R30 ;  /* 0x0000001e001e7213 */ /* 0x000fc40000000000 */
[----:B------:R-:W-:Y:S02]  /*6490*/  IABS R28, R28 ;  /* 0x0000001c001c7213 */ /* 0x000fe40000000000 */
[----:B------:R-:W-:Y:S01]  /*64a0*/  I2FP.F32.S32 R32, R32 ;  /* 0x0000002000207245 */ /* 0x000fe20000201400 */
[----:B------:R-:W1:Y:S01]  /*64b0*/  SHFL.BFLY PT, R13, R34, 0x2, 0x1f ;  /* 0x0c401f00220d7f89 */ /* 0x000e6200000e0000 */
[----:B------:R-:W-:Y:S01]  /*64c0*/  FMNMX3.FTZ R14, R14, R133, R131, !PT ;  /* 0x000000850e0e7276 */ /* 0x000fe20007810083 */
[C---:B------:R-:W-:Y:S01]  /*64d0*/  FFMA.FTZ R16, -R0.reuse, R16, R39 ;  /* 0x0000001000107223 */ /* 0x040fe20000010127 */
[----:B------:R-:W-:Y:S01]  /*64e0*/  IABS R10, R10 ;  /* 0x0000000a000a7213 */ /* 0x000fe20000000000 */
[----:B------:R-:W-:Y:S01]  /*64f0*/  FFMA.FTZ R31, -R0, R32, R31 ;  /* 0x00000020001f7223 */ /* 0x000fe2000001011f */
[----:B------:R-:W-:Y:S02]  /*6500*/  I2FP.F32.S32 R30, R30 ;  /* 0x0000001e001e7245 */ /* 0x000fe40000201400 */
[----:B------:R-:W-:-:S02]  /*6510*/  I2FP.F32.S32 R28, R28 ;  /* 0x0000001c001c7245 */ /* 0x000fc40000201400 */
[----:B------:R-:W-:Y:S02]  /*6520*/  FSEL R67, R12, -INF , !P5 ;  /* 0xff8000000c437808 */ /* 0x000fe40006800000 */
        /* <DEDUP_REMOVED lines=25> */
[----:B------:R-:W-:Y:S01]  /*66c0*/  IMAD.IADD R156, R5, 0x1, R160 ;  /* 0x00000001059c7824 */ /* 0x000fe200078e02a0 */
[----:B------:R-:W-:Y:S03]  /*66d0*/  LDSM.16.MT88.4 R92, [R160+0x6000] ;  /* 0x00600000a05c783b */ /* 0x000fe60000004200 */
[-CC-:B------:R-:W-:Y:S01]  /*66e0*/  FFMA.FTZ R40, R85, R29.reuse, -R42.reuse ;  /* 0x0000001d55287223 */ /* 0x180fe2000001082a */
[----:B------:R-:W-:Y:S02]  /*66f0*/  FFMA.FTZ R39, R87, R29, -R42 ;  /* 0x0000001d57277223 */ /* 0x000fe4000001082a */
[----:B------:R-:W2:Y:S01]  /*6700*/  LDSM.16.MT88.4 R84, [R156+0x6000] ;  /* 0x006000009c54783b */ /* 0x000ea20000004200 */
[----:B-1----:R-:W-:Y:S01]  /*6710*/  FMNMX.FTZ R36, R10, R13, !PT ;  /* 0x0000000d0a247209 */ /* 0x002fe20007810000 */
[----:B------:R-:W-:-:S02]  /*6720*/  IMAD.IADD R103, R7, 0x1, R160 ;  /* 0x0000000107677824 */ /* 0x000fc400078e02a0 */
[-CC-:B------:R-:W-:Y:S01]  /*6730*/  FFMA.FTZ R45, R59, R29.reuse, -R42.reuse ;  /* 0x0000001d3b2d7223 */ /* 0x180fe2000001082a */
[-CC-:B------:R-:W-:Y:S01]  /*6740*/  FFMA.FTZ R63, R8, R29.reuse, -R42.reuse ;  /* 0x0000001d083f7223 */ /* 0x180fe2000001082a */
[----:B------:R-:W-:Y:S01]  /*6750*/  FSETP.NEU.FTZ.AND P0, PT, R36, -INF , PT ;  /* 0xff8000002400780b */ /* 0x000fe20003f1d000 */
[----:B------:R-:W-:Y:S01]  /*6760*/  FMUL.FTZ R28, R29, R36 ;  /* 0x000000241d1c7220 */ /* 0x000fe20000410000 */
[----:B------:R-:W-:Y:S02]  /*6770*/  IMAD.IADD R102, R5, 0x1, R103 ;  /* 0x0000000105667824 */ /* 0x000fe400078e0267 */
        /* <DEDUP_REMOVED lines=10> */
[----:B------:R-:W3:Y:S01]  /*6820*/  LDSM.16.MT88.4 R4, [R102+0x6000] ;  /* 0x006000006604783b */ /* 0x000ee20000004200 */
[----:B------:R-:W-:Y:S01]  /*6830*/  MUFU.EX2 R63, R63 ;  /* 0x0000003f003f7308 */ /* 0x000fe20000000800 */
[-CC-:B------:R-:W-:Y:S01]  /*6840*/  FFMA.FTZ R38, R89, R29.reuse, -R42.reuse ;  /* 0x0000001d59267223 */ /* 0x180fe2000001082a */
[-C--:B------:R-:W-:Y:S01]  /*6850*/  FFMA.FTZ R32, R71, R29.reuse, -R42 ;  /* 0x0000001d47207223 */ /* 0x080fe2000001082a */
[----:B------:R-:W4:Y:S05]  /*6860*/  LDSM.16.MT88.4 R8, [R103+0x6800] ;  /* 0x006800006708783b */ /* 0x000f2a0000004200 */
[----:B------:R-:W5:Y:S08]  /*6870*/  MUFU.EX2 R48, R48 ;  /* 0x0000003000307308 */ /* 0x000f700000000800 */
        /* <DEDUP_REMOVED lines=9> */
[----:B-----5:R-:W-:Y:S01]  /*6910*/  F2FP.F16.F32.PACK_AB R68, R48, R63 ;  /* 0x0000003f3044723e */ /* 0x020fe200000000ff */
[----:B------:R-:W5:Y:S01]  /*6920*/  LDSM.16.MT88.4 R16, [R160+0x6800] ;  /* 0x00680000a010783b */ /* 0x000f620000004200 */
[----:B--2---:R-:W-:-:S02]  /*6930*/  F2FP.F16.F32.PACK_AB R70, R40, R49 ;  /* 0x000000312846723e */ /* 0x004fc400000000ff */
        /* <DEDUP_REMOVED lines=24> */
[----:B------:R-:W1:Y:S07]  /*6ac0*/  LDSM.16.MT88.4 R12, [R102+0x6800] ;  /* 0x00680000660c783b */ /* 0x000e6e0000004200 */
[C---:B----4-:R-:W-:Y:S08]  /*6ad0*/  HMMA.16816.F32 R80, R4.reuse, R8, R80 ;  /* 0x000000080450723c */ /* 0x050ff00000001850 */
[C---:B------:R-:W-:Y:S01]  /*6ae0*/  HMMA.16816.F32 R76, R4.reuse, R10, R76 ;  /* 0x0000000a044c723c */ /* 0x040fe2000000184c */
[----:B------:R-:W2:Y:S01]  /*6af0*/  LDSM.16.MT88.4 R8, [R160+0x7000] ;  /* 0x00700000a008783b */ /* 0x000ea20000004200 */
        /* <DEDUP_REMOVED lines=9> */
[C---:B-----5:R-:W-:Y:S07]  /*6b90*/  HMMA.16816.F32 R96, R4.reuse, R16, R96 ;  /* 0x000000100460723c */ /* 0x060fee0000001860 */
        /* <DEDUP_REMOVED lines=30> */
[----:B------:R-:W-:Y:S08]  /*6d80*/  MUFU.EX2 R125, R125 ;  /* 0x0000007d007d7308 */ /* 0x000ff00000000800 */
[----:B------:R-:W3:Y:S01]  /*6d90*/  MUFU.EX2 R60, R60 ;  /* 0x0000003c003c7308 */ /* 0x000ee20000000800 */
[C---:B--2---:R-:W-:Y:S07]  /*6da0*/  HMMA.16816.F32 R72, R4.reuse, R8, R72 ;  /* 0x000000080448723c */ /* 0x044fee0000001848 */
[----:B------:R-:W-:Y:S01]  /*6db0*/  MUFU.EX2 R58, R58 ;  /* 0x0000003a003a7308 */ /* 0x000fe20000000800 */
[C---:B------:R-:W-:Y:S01]  /*6dc0*/  HMMA.16816.F32 R68, R4.reuse, R10, R68 ;  /* 0x0000000a0444723c */ /* 0x040fe20000001844 */
[----:B------:R-:W2:Y:S06]  /*6dd0*/  LDSM.16.MT88.4 R8, [R156+0x7800] ;  /* 0x007800009c08783b */ /* 0x000eac0000004200 */
[----:B------:R-:W4:Y:S08]  /*6de0*/  MUFU.EX2 R123, R123 ;  /* 0x0000007b007b7308 */ /* 0x000f300000000800 */
[----:B------:R-:W-:Y:S08]  /*6df0*/  MUFU.EX2 R62, R62 ;  /* 0x0000003e003e7308 */ /* 0x000ff00000000800 */
[----:B------:R-:W5:Y:S08]  /*6e00*/  MUFU.EX2 R135, R135 ;  /* 0x0000008700877308 */ /* 0x000f700000000800 */
[----:B------:R-:W-:Y:S08]  /*6e10*/  MUFU.EX2 R129, R129 ;  /* 0x0000008100817308 */ /* 0x000ff00000000800 */
[----:B------:R-:W1:Y:S01]  /*6e20*/  MUFU.EX2 R64, R64 ;  /* 0x0000004000407308 */ /* 0x000e620000000800 */
[C---:B------:R-:W-:Y:S08]  /*6e30*/  HMMA.16816.F32 R88, R4.reuse, R16, R88 ;  /* 0x000000100458723c */ /* 0x040ff00000001858 */
[----:B------:R-:W-:Y:S01]  /*6e40*/  HMMA.16816.F32 R84, R4, R18, R84 ;  /* 0x000000120454723c */ /* 0x000fe20000001854 */
[----:B---3--:R-:W-:Y:S01]  /*6e50*/  F2FP.F16.F32.PACK_AB R4, R60, R125 ;  /* 0x0000007d3c04723e */ /* 0x008fe200000000ff */
[-CC-:B------:R-:W-:Y:S01]  /*6e60*/  FFMA.FTZ R149, R149, R29.reuse, -R42.reuse ;  /* 0x0000001d95957223 */ /* 0x180fe2000001082a */
[----:B----4-:R-:W-:Y:S01]  /*6e70*/  F2FP.F16.F32.PACK_AB R6, R123, R58 ;  /* 0x0000003a7b06723e */ /* 0x010fe200000000ff */
[-CC-:B------:R-:W-:Y:S01]  /*6e80*/  FFMA.FTZ R100, R191, R29.reuse, -R42.reuse ;  /* 0x0000001dbf647223 */ /* 0x180fe2000001082a */
[----:B-----5:R-:W-:Y:S01]  /*6e90*/  F2FP.F16.F32.PACK_AB R5, R135, R62 ;  /* 0x0000003e8705723e */ /* 0x020fe200000000ff */
[-CC-:B------:R-:W-:Y:S01]  /*6ea0*/  FFMA.FTZ R147, R147, R29.reuse, -R42.reuse ;  /* 0x0000001d93937223 */ /* 0x180fe2000001082a */
[----:B------:R-:W-:Y:S01]  /*6eb0*/  FFMA.FTZ R66, R189, R29, -R42 ;  /* 0x0000001dbd427223 */ /* 0x000fe2000001082a */
[----:B-1----:R-:W-:Y:S01]  /*6ec0*/  F2FP.F16.F32.PACK_AB R7, R64, R129 ;  /* 0x000000814007723e */ /* 0x002fe200000000ff */
[-CC-:B------:R-:W-:Y:S01]  /*6ed0*/  FFMA.FTZ R104, R173, R29.reuse, -R28.reuse ;  /* 0x0000001dad687223 */ /* 0x180fe2000001081c */
[-CC-:B------:R-:W-:Y:S01]  /*6ee0*/  FFMA.FTZ R153, R153, R29.reuse, -R28.reuse ;  /* 0x0000001d99997223 */ /* 0x180fe2000001081c */
[-CC-:B------:R-:W-:Y:S01]  /*6ef0*/  FFMA.FTZ R106, R155, R29.reuse, -R28.reuse ;  /* 0x0000001d9b6a7223 */ /* 0x180fe2000001081c */
[----:B------:R-:W-:Y:S01]  /*6f00*/  FFMA.FTZ R151, R151, R29, -R28 ;  /* 0x0000001d97977223 */ /* 0x000fe2000001081c */
[----:B------:R-:W-:Y:S02]  /*6f10*/  LDSM.16.MT88.4 R16, [R160+0x8000] ;  /* 0x00800000a010783b */ /* 0x000fe40000004200 */
[C---:B------:R-:W-:Y:S08]  /*6f20*/  HMMA.16816.F32 R96, R4.reuse, R12, R96 ;  /* 0x0000000c0460723c */ /* 0x040ff00000001860 */
[C---:B------:R-:W-:Y:S01]  /*6f30*/  HMMA.16816.F32 R92, R4.reuse, R14, R92 ;  /* 0x0000000e045c723c */ /* 0x040fe2000000185c */
[----:B------:R-:W1:Y:S07]  /*6f40*/  LDSM.16.MT88.4 R12, [R103+0x7800] ;  /* 0x00780000670c783b */ /* 0x000e6e0000004200 */
[C---:B--2---:R-:W-:Y:S08]  /*6f50*/  HMMA.16816.F32 R88, R4.reuse, R8, R88 ;  /* 0x000000080458723c */ /* 0x044ff00000001858 */
[C---:B------:R-:W-:Y:S01]  /*6f60*/  HMMA.16816.F32 R84, R4.reuse, R10, R84 ;  /* 0x0000000a0454723c */ /* 0x040fe20000001854 */
[----:B------:R-:W2:Y:S01]  /*6f70*/  LDSM.16.MT88.4 R8, [R102+0x7800] ;  /* 0x007800006608783b */ /* 0x000ea20000004200 */
[----:B------:R-:W-:Y:S06]  /*6f80*/  MUFU.EX2 R149, R149 ;  /* 0x0000009500957308 */ /* 0x000fec0000000800 */
[C---:B-1----:R-:W-:Y:S08]  /*6f90*/  HMMA.16816.F32 R80, R4.reuse, R12, R80 ;  /* 0x0000000c0450723c */ /* 0x042ff00000001850 */
[C---:B------:R-:W-:Y:S01]  /*6fa0*/  HMMA.16816.F32 R76, R4.reuse, R14, R76 ;  /* 0x0000000e044c723c */ /* 0x040fe2000000184c */
[----:B------:R-:W1:Y:S01]  /*6fb0*/  LDSM.16.MT88.4 R12, [R156+0x8000] ;  /* 0x008000009c0c783b */ /* 0x000e620000004200 */
[----:B------:R-:W3:Y:S06]  /*6fc0*/  MUFU.EX2 R100, R100 ;  /* 0x0000006400647308 */ /* 0x000eec0000000800 */
[C---:B--2---:R-:W-:Y:S02]  /*6fd0*/  HMMA.16816.F32 R72, R4.reuse, R8, R72 ;  /* 0x000000080448723c */ /* 0x044fe40000001848 */
[----:B------:R-:W-:Y:S06]  /*6fe0*/  MUFU.EX2 R147, R147 ;  /* 0x0000009300937308 */ /* 0x000fec0000000800 */
[----:B------:R-:W-:Y:S01]  /*6ff0*/  HMMA.16816.F32 R68, R4, R10, R68 ;  /* 0x0000000a0444723c */ /* 0x000fe20000001844 */
[----:B------:R-:W2:Y:S01]  /*7000*/  LDSM.16.MT88.4 R8, [R103+0x8000] ;  /* 0x008000006708783b */ /* 0x000ea20000004200 */
[----:B------:R-:W4:Y:S08]  /*7010*/  MUFU.EX2 R66, R66 ;  /* 0x0000004200427308 */ /* 0x000f300000000800 */
[----:B------:R-:W-:Y:S08]  /*7020*/  MUFU.EX2 R104, R104 ;  /* 0x0000006800687308 */ /* 0x000ff00000000800 */
[----:B------:R-:W5:Y:S08]  /*7030*/  MUFU.EX2 R153, R153 ;  /* 0x0000009900997308 */ /* 0x000f700000000800 */
[----:B------:R-:W-:Y:S08]  /*7040*/  MUFU.EX2 R106, R106 ;  /* 0x0000006a006a7308 */ /* 0x000ff00000000800 */
[----:B------:R-:W1:Y:S01]  /*7050*/  MUFU.EX2 R151, R151 ;  /* 0x0000009700977308 */ /* 0x000e620000000800 */
[----:B---3--:R-:W-:-:S02]  /*7060*/  F2FP.F16.F32.PACK_AB R4, R100, R149 ;  /* 0x000000956404723e */ /* 0x008fc400000000ff */
[----:B----4-:R-:W-:Y:S02]  /*7070*/  F2FP.F16.F32.PACK_AB R6, R66, R147 ;  /* 0x000000934206723e */ /* 0x010fe400000000ff */
[----:B-----5:R-:W-:Y:S02]  /*7080*/  F2FP.F16.F32.PACK_AB R5, R153, R104 ;  /* 0x000000689905723e */ /* 0x020fe400000000ff */
[----:B-1----:R-:W-:-:S07]  /*7090*/  F2FP.F16.F32.PACK_AB R7, R151, R106 ;  /* 0x0000006a9707723e */ /* 0x002fce00000000ff */
[C---:B------:R-:W-:Y:S08]  /*70a0*/  HMMA.16816.F32 R88, R4.reuse, R12, R88 ;  /* 0x0000000c0458723c */ /* 0x040ff00000001858 */
[C---:B------:R-:W-:Y:S01]  /*70b0*/  HMMA.16816.F32 R84, R4.reuse, R14, R84 ;  /* 0x0000000e0454723c */ /* 0x040fe20000001854 */
[----:B------:R-:W1:Y:S07]  /*70c0*/  LDSM.16.MT88.4 R12, [R102+0x8000] ;  /* 0x00800000660c783b */ /* 0x000e6e0000004200 */
        /* <DEDUP_REMOVED lines=44> */
[C---:B------:R-:W-:Y:S04]  /*7390*/  HMMA.16816.F32 R88, R4.reuse, R16, R88 ;  /* 0x000000100458723c */ /* 0x040fe80000001858 */
[----:B------:R-:W3:Y:S04]  /*73a0*/  MUFU.EX2 R117, R117 ;  /* 0x0000007500757308 */ /* 0x000ee80000000800 */
[C---:B------:R-:W-:Y:S01]  /*73b0*/  HMMA.16816.F32 R84, R4.reuse, R18, R84 ;  /* 0x000000120454723c */ /* 0x040fe20000001854 */
[----:B------:R-:W-:Y:S03]  /*73c0*/  LDSM.16.MT88.4 R16, [R103+0x9000] ;  /* 0x009000006710783b */ /* 0x000fe60000004200 */
[----:B------:R-:W-:Y:S04]  /*73d0*/  MUFU.EX2 R115, R115 ;  /* 0x0000007300737308 */ /* 0x000fe80000000800 */
[C---:B--2---:R-:W-:Y:S04]  /*73e0*/  HMMA.16816.F32 R72, R4.reuse, R8, R72 ;  /* 0x000000080448723c */ /* 0x044fe80000001848 */
[----:B------:R-:W2:Y:S04]  /*73f0*/  MUFU.EX2 R118, R118 ;  /* 0x0000007600767308 */ /* 0x000ea80000000800 */
[----:B------:R-:W-:Y:S01]  /*7400*/  HMMA.16816.F32 R68, R4, R10, R68 ;  /* 0x0000000a0444723c */ /* 0x000fe20000001844 */
[----:B------:R-:W-:Y:S01]  /*7410*/  FADD.FTZ R4, R63, R48 ;  /* 0x000000303f047221 */ /* 0x000fe20000010000 */
[----:B------:R-:W4:Y:S02]  /*7420*/  LDSM.16.MT88.4 R8, [R156+0x9000] ;  /* 0x009000009c08783b */ /* 0x000f240000004200 */
[----:B------:R-:W-:Y:S08]  /*7430*/  MUFU.EX2 R111, R111 ;  /* 0x0000006f006f7308 */ /* 0x000ff00000000800 */
[----:B------:R-:W5:Y:S08]  /*7440*/  MUFU.EX2 R120, R120 ;  /* 0x0000007800787308 */ /* 0x000f700000000800 */
[----:B------:R-:W-:Y:S08]  /*7450*/  MUFU.EX2 R67, R67 ;  /* 0x0000004300437308 */ /* 0x000ff00000000800 */
[----:B------:R-:W1:Y:S01]  /*7460*/  MUFU.EX2 R48, R65 ;  /* 0x0000004100307308 */ /* 0x000e620000000800 */
[----:B------:R-:W-:Y:S01]  /*7470*/  FADD.FTZ R5, R49, R4 ;  /* 0x0000000431057221 */ /* 0x000fe20000010000 */
[----:B---3--:R-:W-:-:S02]  /*7480*/  F2FP.F16.F32.PACK_AB R4, R117, R116 ;  /* 0x000000747504723e */ /* 0x008fc400000000ff */
[----:B--2---:R-:W-:Y:S01]  /*7490*/  F2FP.F16.F32.PACK_AB R6, R118, R115 ;  /* 0x000000737606723e */ /* 0x004fe200000000ff */
[----:B------:R-:W-:Y:S01]  /*74a0*/  FADD.FTZ R122, R40, R5 ;  /* 0x00000005287a7221 */ /* 0x000fe20000010000 */
[----:B-----5:R-:W-:Y:S02]  /*74b0*/  F2FP.F16.F32.PACK_AB R5, R120, R111 ;  /* 0x0000006f7805723e */ /* 0x020fe400000000ff */
[----:B-1----:R-:W-:-:S07]  /*74c0*/  F2FP.F16.F32.PACK_AB R7, R48, R67 ;  /* 0x000000433007723e */ /* 0x002fce00000000ff */
        /* <DEDUP_REMOVED lines=14> */
[----:B------:R-:W-:-:S06]  /*75b0*/  FADD.FTZ R35, R35, R34 ;  /* 0x0000002223237221 */ /* 0x000fcc0000010000 */
[----:B------:R-:W-:Y:S01]  /*75c0*/  HMMA.16816.F32 R80, R4, R16, R80 ;  /* 0x000000100450723c */ /* 0x000fe20000001850 */
[----:B------:R-:W-:Y:S01]  /*75d0*/  FADD.FTZ R16, R32, R39 ;  /* 0x0000002720107221 */ /* 0x000fe20000010000 */
[----:B------:R-:W-:-:S03]  /*75e0*/  FADD.FTZ R30, R30, R35 ;  /* 0x000000231e1e7221 */ /* 0x000fc60000010000 */
[----:B------:R-:W-:Y:S01]  /*75f0*/  FADD.FTZ R109, R109, R16 ;  /* 0x000000106d6d7221 */ /* 0x000fe20000010000 */
[-CC-:B------:R-:W-:Y:S02]  /*7600*/  FFMA.FTZ R49, R57, R29.reuse, -R42.reuse ;  /* 0x0000001d39317223 */ /* 0x180fe4000001082a */
[C---:B------:R-:W-:Y:S01]  /*7610*/  HMMA.16816.F32 R76, R4.reuse, R18, R76 ;  /* 0x00000012044c723c */ /* 0x040fe2000000184c */
[----:B------:R-:W3:Y:S01]  /*7620*/  LDSM.16.MT88.4 R16, [R156+0x9800] ;  /* 0x009800009c10783b */ /* 0x000ee20000004200 */
[-C--:B------:R-:W-:Y:S01]  /*7630*/  FFMA.FTZ R191, R51, R29.reuse, -R42 ;  /* 0x0000001d33bf7223 */ /* 0x080fe2000001082a */
[-CC-:B------:R-:W-:Y:S01]  /*7640*/  FFMA.FTZ R44, R47, R29.reuse, -R28.reuse ;  /* 0x0000001d2f2c7223 */ /* 0x180fe2000001081c */
[-CC-:B------:R-:W-:Y:S01]  /*7650*/  FFMA.FTZ R41, R41, R29.reuse, -R28.reuse ;  /* 0x0000001d29297223 */ /* 0x180fe2000001081c */
[-C--:B------:R-:W-:Y:S01]  /*7660*/  FFMA.FTZ R193, R31, R29.reuse, -R28 ;  /* 0x0000001d1fc17223 */ /* 0x080fe2000001081c */
[----:B------:R-:W-:Y:S01]  /*7670*/  FADD.FTZ R121, R121, R30 ;  /* 0x0000001e79797221 */ /* 0x000fe20000010000 */
[----:B------:R-:W-:Y:S01]  /*7680*/  FADD.FTZ R109, R54, R109 ;  /* 0x0000006d366d7221 */ /* 0x000fe20000010000 */
[-CC-:B------:R-:W-:Y:S01]  /*7690*/  FFMA.FTZ R55, R55, R29.reuse, -R42.reuse ;  /* 0x0000001d37377223 */ /* 0x180fe2000001082a */
[-C--:B------:R-:W-:Y:S01]  /*76a0*/  FFMA.FTZ R53, R53, R29.reuse, -R42 ;  /* 0x0000001d35357223 */ /* 0x080fe2000001082a */
[----:B------:R-:W-:Y:S01]  /*76b0*/  FFMA.FTZ R33, R33, R29, -R28 ;  /* 0x0000001d21217223 */ /* 0x000fe2000001081c */
[----:B-1----:R-:W-:Y:S01]  /*76c0*/  HMMA.16816.F32 R72, R4, R12, R72 ;  /* 0x0000000c0448723c */ /* 0x002fe20000001848 */
[----:B------:R-:W-:Y:S01]  /*76d0*/  FADD.FTZ R56, R56, R121 ;  /* 0x0000007938387221 */ /* 0x000fe20000010000 */
[----:B------:R-:W-:Y:S01]  /*76e0*/  FADD.FTZ R12, R50, R109 ;  /* 0x0000006d320c7221 */ /* 0x000fe20000010000 */
[----:B------:R-:W-:Y:S02]  /*76f0*/  MUFU.EX2 R49, R49 ;  /* 0x0000003100317308 */ /* 0x000fe40000000800 */
[----:B------:R-:W-:Y:S01]  /*7700*/  FADD.FTZ R105, R105, R56 ;  /* 0x0000003869697221 */ /* 0x000fe20000010000 */
[----:B------:R-:W-:-:S05]  /*7710*/  FADD.FTZ R12, R107, R12 ;  /* 0x0000000c6b0c7221 */ /* 0x000fca0000010000 */
[----:B------:R-:W1:Y:S01]  /*7720*/  MUFU.EX2 R40, R55 ;  /* 0x0000003700287308 */ /* 0x000e620000000800 */
[----:B------:R-:W-:-:S07]  /*7730*/  FADD.FTZ R105, R52, R105 ;  /* 0x0000006934697221 */ /* 0x000fce0000010000 */
        /* <DEDUP_REMOVED lines=74> */
.L_x_11462:
        /* <DEDUP_REMOVED lines=80> */
.L_x_11457:
[----:B------:R-:W-:Y:S05]  /*80e0*/  BSYNC.RECONVERGENT B0 ;  /* 0x0000000000007941 */ /* 0x000fea0003800200 */
.L_x_11456:
        /* <DEDUP_REMOVED lines=77> */
[----:B------:R-:W2:Y:S08]  /*85c0*/  LDSM.16.M88.4 R148, [R159+0x2800] ;  /* 0x002800009f94783b */ /* 0x000eb00000000200 */
[----:B------:R-:W0:Y:S08]  /*85d0*/  LDGDEPBAR ;  /* 0x00000000000079af */ /* 0x000e300000000000 */
[----:B------:R-:W2:Y:S01]  /*85e0*/  LDSM.16.M88.4 R152, [R159+0x3000] ;  /* 0x003000009f98783b */ /* 0x000ea20000000200 */
        /* <DEDUP_REMOVED lines=131> */
[----:B------:R2:W1:Y:S01]  /*8e20*/  MUFU.TANH R144, R224 ;  /* 0x000000e000907308 */ /* 0x0004620000002400 */
[-C--:B----4-:R-:W-:Y:S01]  /*8e30*/  FMUL.FTZ R228, R42, R173.reuse ;  /* 0x000000ad2ae47220 */ /* 0x090fe20000410000 */
[C---:B------:R-:W-:Y:S01]  /*8e40*/  HMMA.16816.F32 R48, R116.reuse, R106, R48 ;  /* 0x0000006a7430723c */ /* 0x040fe20000001830 */
[----:B------:R-:W4:Y:S01]  /*8e50*/  LDSM.16.M88.4 R104, [R157+0x5800] ;  /* 0x005800009d68783b */ /* 0x000f220000000200 */
[----:B------:R-:W-:Y:S06]  /*8e60*/  DEPBAR.LE SB0, 0x0 ;  /* 0x000080000000791a */ /* 0x000fec0000000000 */
[----:B------:R1:W1:Y:S01]  /*8e70*/  MUFU.TANH R148, R222 ;  /* 0x000000de00947308 */ /* 0x0002620000002400 */
[-C--:B---3--:R-:W-:Y:S01]  /*8e80*/  FMUL.FTZ R226, R43, R173.reuse ;  /* 0x000000ad2be27220 */ /* 0x088fe20000410000 */
[C---:B-----5:R-:W-:Y:S05]  /*8e90*/  HMMA.16816.F32 R52, R116.reuse, R108, R52 ;  /* 0x0000006c7434723c */ /* 0x060fea0000001834 */
[-C--:B------:R-:W-:Y:S03]  /*8ea0*/  FMUL.FTZ R231, R46, R173.reuse ;  /* 0x000000ad2ee77220 */ /* 0x080fe60000410000 */
[----:B------:R3:W3:Y:S01]  /*8eb0*/  MUFU.TANH R154, R228 ;  /* 0x000000e4009a7308 */ /* 0x0006e20000002400 */
[----:B------:R-:W-:Y:S01]  /*8ec0*/  BAR.SYNC.DEFER_BLOCKING 0x0 ;  /* 0x0000000000007b1d */ /* 0x000fe20000010000 */
[-C--:B--2---:R-:W-:Y:S01]  /*8ed0*/  FMUL.FTZ R224, R45, R173.reuse ;  /* 0x000000ad2de07220 */ /* 0x084fe20000410000 */
[C---:B------:R-:W-:Y:S07]  /*8ee0*/  HMMA.16816.F32 R56, R116.reuse, R110, R56 ;  /* 0x0000006e7438723c */ /* 0x040fee0000001838 */
[----:B------:R2:W2:Y:S01]  /*8ef0*/  MUFU.TANH R150, R226 ;  /* 0x000000e200967308 */ /* 0x0004a20000002400 */
[-C--:B-1----:R-:W-:Y:S01]  /*8f00*/  FMUL.FTZ R222, R44, R173.reuse ;  /* 0x000000ad2cde7220 */ /* 0x082fe20000410000 */
[-C--:B------:R-:W-:Y:S08]  /*8f10*/  FMUL.FTZ R233, R52, R173.reuse ;  /* 0x000000ad34e97220 */ /* 0x080ff00000410000 */
[----:B------:R1:W1:Y:S01]  /*8f20*/  MUFU.TANH R130, R224 ;  /* 0x000000e000827308 */ /* 0x0002620000002400 */
[-C--:B---3--:R-:W-:Y:S01]  /*8f30*/  FMUL.FTZ R228, R48, R173.reuse ;  /* 0x000000ad30e47220 */ /* 0x088fe20000410000 */
[-C--:B------:R-:W-:Y:S01]  /*8f40*/  FMUL.FTZ R234, R57, R173.reuse ;  /* 0x000000ad39ea7220 */ /* 0x080fe20000410000 */
[-C--:B------:R-:W-:Y:S07]  /*8f50*/  FMUL.FTZ R232, R58, R173.reuse ;  /* 0x000000ad3ae87220 */ /* 0x080fee0000410000 */
[----:B------:R3:W3:Y:S01]  /*8f60*/  MUFU.TANH R132, R222 ;  /* 0x000000de00847308 */ /* 0x0006e20000002400 */
[-C--:B--2---:R-:W-:Y:S01]  /*8f70*/  FMUL.FTZ R226, R49, R173.reuse ;  /* 0x000000ad31e27220 */ /* 0x084fe20000410000 */
[C---:B----4-:R-:W-:Y:S08]  /*8f80*/  HMMA.16816.F32 R60, R116.reuse, R104, R60 ;  /* 0x00000068743c723c */ /* 0x050ff0000000183c */
[----:B------:R2:W4:Y:S01]  /*8f90*/  MUFU.TANH R142, R230 ;  /* 0x000000e6008e7308 */ /* 0x0005220000002400 */
[-C--:B-1----:R-:W-:Y:S01]  /*8fa0*/  FMUL.FTZ R224, R50, R173.reuse ;  /* 0x000000ad32e07220 */ /* 0x082fe20000410000 */
[----:B------:R-:W-:Y:S08]  /*8fb0*/  HMMA.16816.F32 R64, R116, R106, R64 ;  /* 0x0000006a7440723c */ /* 0x000ff00000001840 */
[----:B------:R1:W1:Y:S01]  /*8fc0*/  MUFU.TANH R128, R228 ;  /* 0x000000e400807308 */ /* 0x0002620000002400 */
[-C--:B---3--:R-:W-:Y:S01]  /*8fd0*/  FMUL.FTZ R222, R51, R173.reuse ;  /* 0x000000ad33de7220 */ /* 0x088fe20000410000 */
[-C--:B------:R-:W-:Y:S08]  /*8fe0*/  FMUL.FTZ R235, R61, R173.reuse ;  /* 0x000000ad3deb7220 */ /* 0x080ff00000410000 */
[----:B------:R3:W3:Y:S01]  /*8ff0*/  MUFU.TANH R126, R226 ;  /* 0x000000e2007e7308 */ /* 0x0006e20000002400 */
[-C--:B--2---:R-:W-:Y:S09]  /*9000*/  FMUL.FTZ R230, R47, R173.reuse ;  /* 0x000000ad2fe67220 */ /* 0x084ff20000410000 */
[----:B------:R2:W2:Y:S01]  /*9010*/  MUFU.TANH R136, R224 ;  /* 0x000000e000887308 */ /* 0x0004a20000002400 */
[-C--:B-1----:R-:W-:Y:S09]  /*9020*/  FMUL.FTZ R228, R54, R173.reuse ;  /* 0x000000ad36e47220 */ /* 0x082ff20000410000 */
[----:B------:R1:W1:Y:S01]  /*9030*/  MUFU.TANH R140, R231 ;  /* 0x000000e7008c7308 */ /* 0x0002620000002400 */
[-C--:B---3--:R-:W-:Y:S09]  /*9040*/  FMUL.FTZ R226, R55, R173.reuse ;  /* 0x000000ad37e27220 */ /* 0x088ff20000410000 */
        /* <DEDUP_REMOVED lines=14> */
[----:B------:R-:W2:Y:S01]  /*9130*/  MUFU.TANH R215, R215 ;  /* 0x000000d700d77308 */ /* 0x000ea20000002400 */
[-C--:B-1----:R-:W-:Y:S09]  /*9140*/  FMUL.FTZ R234, R62, R173.reuse ;  /* 0x000000ad3eea7220 */ /* 0x082ff20000410000 */
[----:B------:R-:W1:Y:S01]  /*9150*/  MUFU.TANH R217, R217 ;  /* 0x000000d900d97308 */ /* 0x000e620000002400 */
[-C--:B---3--:R-:W-:Y:S01]  /*9160*/  FMUL.FTZ R232, R63, R173.reuse ;  /* 0x000000ad3fe87220 */ /* 0x088fe20000410000 */
[----:B------:R-:W-:Y:S08]  /*9170*/  FMUL.FTZ R173, R67, R173 ;  /* 0x000000ad43ad7220 */ /* 0x000ff00000410000 */
        /* <DEDUP_REMOVED lines=106> */
.L_x_11461:
[----:B------:R-:W-:Y:S05]  /*9820*/  BSYNC.RECONVERGENT B0 ;  /* 0x0000000000007941 */ /* 0x000fea0003800200 */
.L_x_11460:
[----:B-1----:R-:W-:Y:S01]  /*9830*/  @!P1 IMAD.MOV.U32 R173, RZ, RZ, R171 ;  /* 0x000000ffffad9224 */ /* 0x002fe200078e00ab */
        /* <DEDUP_REMOVED lines=31> */
[----:B------:R-:W-:Y:S01]  /*9a30*/  @!P0 IMAD.IADD R9, R4, 0x1, R9 ;  /* 0x0000000104098824 */ /* 0x000fe200078e0209 */
[C---:B------:R-:W-:Y:S01]  /*9a40*/  @!P0 LEA R4, P1, R166.reuse, R16, 0x7 ;  /* 0x00000010a6048211 */ /* 0x040fe200078238ff */
[----:B------:R-:W-:Y:S01]  /*9a50*/  @!P0 IMAD.MOV.U32 R10, RZ, RZ, R16 ;  /* 0x000000ffff0a8224 */ /* 0x000fe200078e0010 */
[----:B------:R2:W-:Y:S01]  /*9a60*/  @P0 STS.128 [R181+0x3800], RZ ;  /* 0x003800ffb5000388 */ /* 0x0005e20000000c00 */
[----:B------:R-:W-:Y:S02]  /*9a70*/  @!P0 IMAD R5, R167, 0xa0, RZ ;  /* 0x000000a0a7058824 */ /* 0x000fe400078e02ff */
[C---:B------:R-:W-:Y:S01]  /*9a80*/  @!P0 IMAD.WIDE.U32 R10, R166.reuse, 0xa0, R10 ;  /* 0x000000a0a60a8825 */ /* 0x040fe200078e000a */
[----:B------:R-:W-:Y:S01]  /*9a90*/  @!PT LDS RZ, [RZ] ;  /* 0x00000000fffff984 */ /* 0x000fe20000000800 */
[----:B------:R-:W-:Y:S01]  /*9aa0*/  @!PT LDS RZ, [RZ] ;  /* 0x00000000fffff984 */ /* 0x000fe20000000800 */
[----:B------:R-:W-:Y:S01]  /*9ab0*/  @!PT LDS RZ, [RZ] ;  /* 0x00000000fffff984 */ /* 0x000fe20000000800 */
[----:B------:R2:W-:Y:S04]  /*9ac0*/  @!P0 LDGSTS.E.BYPASS.LTC128B.128 [R181+0x3800], desc[UR4][R14.64] ;  /* 0x038000000eb58fae */ /* 0x0005e8000b981a04 */
[----:B------:R2:W-:Y:S01]  /*9ad0*/  @P0 STS.128 [R181+0x4000], RZ ;  /* 0x004000ffb5000388 */ /* 0x0005e20000000c00 */
[----:B------:R-:W-:Y:S02]  /*9ae0*/  @!P0 IADD3 R11, PT, PT, R5, R11, RZ ;  /* 0x0000000b050b8210 */ /* 0x000fe40007ffe0ff */
[----:B------:R-:W-:Y:S01]  /*9af0*/  @!P0 LEA.HI.X R5, R166, R17, R167, 0x7, P1 ;  /* 0x00000011a6058211 */ /* 0x000fe200008f3ca7 */
        /* <DEDUP_REMOVED lines=20> */
.L_x_11459:
[----:B------:R-:W-:Y:S05]  /*9c40*/  BSYNC.RECONVERGENT B1 ;  /* 0x0000000000017941 */ /* 0x000fea0003800200 */
.L_x_11458:
[----:B------:R-:W3:Y:S01]  /*9c50*/  LD.E R38, desc[UR4][R2.64+0xdc] ;  /* 0x0000dc0402267980 */ /* 0x000ee2000c101900 */
[----:B--2---:R-:W-:Y:S02]  /*9c60*/  IABS R5, R189 ;  /* 0x000000bd00057213 */ /* 0x004fe40000000000 */
[C---:B------:R-:W-:Y:S01]  /*9c70*/  IADD3 R4, PT, PT, R189.reuse, -0x8, RZ ;  /* 0xfffffff8bd047810 */ /* 0x040fe20007ffe0ff */
[----:B------:R-:W-:Y:S01]  /*9c80*/  LDSM.16.MT88.4 R20, [R156+0x6000] ;  /* 0x006000009c14783b */ /* 0x000fe20000004200 */
[----:B------:R-:W-:Y:S02]  /*9c90*/  I2FP.F32.S32 R5, R5 ;  /* 0x0000000500057245 */ /* 0x000fe40000201400 */
[----:B------:R-:W-:Y:S02]  /*9ca0*/  IABS R4, R4 ;  /* 0x0000000400047213 */ /* 0x000fe40000000000 */
[C---:B------:R-:W-:Y:S01]  /*9cb0*/  IADD3 R7, PT, PT, R189.reuse, -0x9, RZ ;  /* 0xfffffff7bd077810 */ /* 0x040fe20007ffe0ff */
[C---:B------:R-:W-:Y:S01]  /*9cc0*/  FFMA.FTZ R199, -R0.reuse, R5, R199 ;  /* 0x0000000500c77223 */ /* 0x040fe200000101c7 */
[C---:B------:R-:W-:Y:S01]  /*9cd0*/  IADD3 R5, PT, PT, R189.reuse, -0x10, RZ ;  /* 0xfffffff0bd057810 */ /* 0x040fe20007ffe0ff */
[----:B------:R-:W-:Y:S01]  /*9ce0*/  LDSM.16.MT88.4 R28, [R103+0x6000] ;  /* 0x00600000671c783b */ /* 0x000fe20000004200 */
[----:B------:R-:W-:Y:S02]  /*9cf0*/  I2FP.F32.S32 R4, R4 ;  /* 0x0000000400047245 */ /* 0x000fe40000201400 */
[----:B------:R-:W-:Y:S02]  /*9d00*/  IABS R5, R5 ;  /* 0x0000000500057213 */ /* 0x000fe40000000000 */
[----:B------:R-:W-:Y:S01]  /*9d10*/  IABS R7, R7 ;  /* 0x0000000700077213 */ /* 0x000fe20000000000 */
[CC--:B------:R-:W-:Y:S01]  /*9d20*/  FFMA.FTZ R195, -R0.reuse, R4.reuse, R195 ;  /* 0x0000000400c37223 */ /* 0x0c0fe200000101c3 */
[----:B------:R-:W-:Y:S01]  /*9d30*/  I2FP.F32.S32 R5, R5 ;  /* 0x0000000500057245 */ /* 0x000fe20000201400 */
[C---:B------:R-:W-:Y:S01]  /*9d40*/  FFMA.FTZ R207, -R0.reuse, R4, R207 ;  /* 0x0000000400cf7223 */ /* 0x040fe200000101cf */
[C---:B------:R-:W-:Y:S01]  /*9d50*/  IADD3 R4, PT, PT, R189.reuse, -0x18, RZ ;  /* 0xffffffe8bd047810 */ /* 0x040fe20007ffe0ff */
[----:B------:R-:W-:Y:S01]  /*9d60*/  LDSM.16.MT88.4 R52, [R102+0x6000] ;  /* 0x006000006634783b */ /* 0x000fe20000004200 */
[----:B------:R-:W-:Y:S01]  /*9d70*/  I2FP.F32.S32 R7, R7 ;  /* 0x0000000700077245 */ /* 0x000fe20000201400 */
[CC--:B------:R-:W-:Y:S01]  /*9d80*/  FFMA.FTZ R203, -R0.reuse, R5.reuse, R203 ;  /* 0x0000000500cb7223 */ /* 0x0c0fe200000101cb */
[C---:B------:R-:W-:Y:S01]  /*9d90*/  FFMA.FTZ R215, -R0.reuse, R5, R215 ;  /* 0x0000000500d77223 */ /* 0x040fe200000101d7 */
[C---:B------:R-:W-:Y:S02]  /*9da0*/  IADD3 R5, PT, PT, R189.reuse, -0x30, RZ ;  /* 0xffffffd0bd057810 */ /* 0x040fe40007ffe0ff */
[----:B------:R-:W-:Y:S01]  /*9db0*/  IABS R4, R4 ;  /* 0x0000000400047213 */ /* 0x000fe20000000000 */
[C---:B------:R-:W-:Y:S01]  /*9dc0*/  FFMA.FTZ R197, -R0.reuse, R7, R197 ;  /* 0x0000000700c57223 */ /* 0x040fe200000101c5 */
[----:B------:R-:W-:Y:S01]  /*9dd0*/  IABS R5, R5 ;  /* 0x0000000500057213 */ /* 0x000fe20000000000 */
[C---:B------:R-:W-:Y:S01]  /*9de0*/  FFMA.FTZ R209, -R0.reuse, R7, R209 ;  /* 0x0000000700d17223 */ /* 0x040fe200000101d1 */
[----:B------:R-:W-:Y:S01]  /*9df0*/  I2FP.F32.S32 R4, R4 ;  /* 0x0000000400047245 */ /* 0x000fe20000201400 */
[----:B------:R-:W-:Y:S01]  /*9e00*/  LDSM.16.MT88.4 R60, [R156+0x6800] ;  /* 0x006800009c3c783b */ /* 0x000fe20000004200 */
[----:B------:R-:W-:Y:S02]  /*9e10*/  I2FP.F32.S32 R5, R5 ;  /* 0x0000000500057245 */ /* 0x000fe40000201400 */
[C---:B------:R-:W-:Y:S01]  /*9e20*/  IADD3 R11, PT, PT, R189.reuse, -0x20, RZ ;  /* 0xffffffe0bd0b7810 */ /* 0x040fe20007ffe0ff */
[CC--:B------:R-:W-:Y:S01]  /*9e30*/  FFMA.FTZ R211, -R0.reuse, R4.reuse, R211 ;  /* 0x0000000400d37223 */ /* 0x0c0fe200000101d3 */
[C---:B------:R-:W-:Y:S01]  /*9e40*/  IADD3 R9, PT, PT, R189.reuse, -0x28, RZ ;  /* 0xffffffd8bd097810 */ /* 0x040fe20007ffe0ff */
[CC--:B-1----:R-:W-:Y:S01]  /*9e50*/  FFMA.FTZ R212, -R0.reuse, R5.reuse, R212 ;  /* 0x0000000500d47223 */ /* 0x0c2fe200000101d4 */
[C---:B------:R-:W-:Y:S01]  /*9e60*/  FFMA.FTZ R208, -R0.reuse, R5, R208 ;  /* 0x0000000500d07223 */ /* 0x040fe200000101d0 */
[C---:B------:R-:W-:Y:S01]  /*9e70*/  IADD3 R5, PT, PT, R189.reuse, -0x38, RZ ;  /* 0xffffffc8bd057810 */ /* 0x040fe20007ffe0ff */
[C---:B------:R-:W-:Y:S01]  /*9e80*/  FFMA.FTZ R225, -R0.reuse, R4, R225 ;  /* 0x0000000400e17223 */ /* 0x040fe200000101e1 */
[----:B------:R-:W-:Y:S02]  /*9e90*/  IABS R11, R11 ;  /* 0x0000000b000b7213 */ /* 0x000fe40000000000 */
[----:B------:R-:W-:Y:S02]  /*9ea0*/  IABS R5, R5 ;  /* 0x0000000500057213 */ /* 0x000fe40000000000 */
[----:B------:R-:W-:Y:S02]  /*9eb0*/  IABS R9, R9 ;  /* 0x0000000900097213 */ /* 0x000fe40000000000 */
[C---:B------:R-:W-:Y:S02]  /*9ec0*/  IADD3 R7, PT, PT, R189.reuse, -0x29, RZ ;  /* 0xffffffd7bd077810 */ /* 0x040fe40007ffe0ff */
[C---:B------:R-:W-:Y:S02]  /*9ed0*/  IADD3 R4, PT, PT, R189.reuse, -0x41, RZ ;  /* 0xffffffbfbd047810 */ /* 0x040fe40007ffe0ff */
[----:B------:R-:W-:Y:S02]  /*9ee0*/  I2FP.F32.S32 R11, R11 ;  /* 0x0000000b000b7245 */ /* 0x000fe40000201400 */
[----:B------:R-:W-:Y:S02]  /*9ef0*/  I2FP.F32.S32 R5, R5 ;  /* 0x0000000500057245 */ /* 0x000fe40000201400 */
[----:B------:R-:W-:Y:S01]  /*9f00*/  I2FP.F32.S32 R9, R9 ;  /* 0x0000000900097245 */ /* 0x000fe20000201400 */
[C---:B------:R-:W-:Y:S01]  /*9f10*/  FFMA.FTZ R220, -R0.reuse, R11, R220 ;  /* 0x0000000b00dc7223 */ /* 0x040fe200000101dc */
[----:B------:R-:W-:Y:S01]  /*9f20*/  IABS R7, R7 ;  /* 0x0000000700077213 */ /* 0x000fe20000000000 */
[C---:B------:R-:W-:Y:S01]  /*9f30*/  FFMA.FTZ R34, -R0.reuse, R11, R221 ;  /* 0x0000000b00227223 */ /* 0x040fe200000101dd */
[----:B------:R-:W-:Y:S01]  /*9f40*/  IABS R4, R4 ;  /* 0x0000000400047213 */ /* 0x000fe20000000000 */
[CC--:B------:R-:W-:Y:S01]  /*9f50*/  FFMA.FTZ R200, -R0.reuse, R5.reuse, R200 ;  /* 0x0000000500c87223 */ /* 0x0c0fe200000101c8 */
[C---:B------:R-:W-:Y:S01]  /*9f60*/  FFMA.FTZ R204, -R0.reuse, R5, R204 ;  /* 0x0000000500cc7223 */ /* 0x040fe200000101cc */
[C---:B------:R-:W-:Y:S01]  /*9f70*/  FFMA.FTZ R64, -R0.reuse, R9, R229 ;  /* 0x0000000900407223 */ /* 0x040fe200000101e5 */
        /* <DEDUP_REMOVED lines=12> */
[C---:B------:R-:W-:Y:S02]  /*a040*/  IADD3 R5, PT, PT, R189.reuse, -0x49, RZ ;  /* 0xffffffb7bd057810 */ /* 0x040fe40007ffe0ff */
[----:B------:R-:W-:Y:S02]  /*a050*/  I2FP.F32.S32 R11, R11 ;  /* 0x0000000b000b7245 */ /* 0x000fe40000201400 */
[----:B------:R-:W-:Y:S02]  /*a060*/  I2FP.F32.S32 R9, R9 ;  /* 0x0000000900097245 */ /* 0x000fe40000201400 */
[----:B------:R-:W-:Y:S01]  /*a070*/  IABS R7, R7 ;  /* 0x0000000700077213 */ /* 0x000fe20000000000 */
[C---:B------:R-:W-:Y:S01]  /*a080*/  FFMA.FTZ R210, -R0.reuse, R11, R210 ;  /* 0x0000000b00d27223 */ /* 0x040fe200000101d2 */
[----:B------:R-:W-:Y:S01]  /*a090*/  IABS R5, R5 ;  /* 0x0000000500057213 */ /* 0x000fe20000000000 */
[C---:B------:R-:W-:Y:S01]  /*a0a0*/  FFMA.FTZ R206, -R0.reuse, R11, R206 ;  /* 0x0000000b00ce7223 */ /* 0x040fe200000101ce */
[C---:B------:R-:W-:Y:S01]  /*a0b0*/  IADD3 R6, PT, PT, R189.reuse, -0x1, RZ ;  /* 0xffffffffbd067810 */ /* 0x040fe20007ffe0ff */
[CC--:B------:R-:W-:Y:S01]  /*a0c0*/  FFMA.FTZ R198, -R0.reuse, R9.reuse, R198 ;  /* 0x0000000900c67223 */ /* 0x0c0fe200000101c6 */
[C---:B------:R-:W-:Y:S01]  /*a0d0*/  IADD3 R4, PT, PT, R189.reuse, -0x58, RZ ;  /* 0xffffffa8bd047810 */ /* 0x040fe20007ffe0ff */
[C---:B------:R-:W-:Y:S01]  /*a0e0*/  FFMA.FTZ R202, -R0.reuse, R9, R202 ;  /* 0x0000000900ca7223 */ /* 0x040fe200000101ca */
[----:B------:R-:W-:Y:S02]  /*a0f0*/  I2FP.F32.S32 R7, R7 ;  /* 0x0000000700077245 */ /* 0x000fe40000201400 */
[----:B------:R-:W-:Y:S02]  /*a100*/  I2FP.F32.S32 R5, R5 ;  /* 0x0000000500057245 */ /* 0x000fe40000201400 */
[----:B------:R-:W-:Y:S01]  /*a110*/  IABS R6, R6 ;  /* 0x0000000600067213 */ /* 0x000fe20000000000 */
[CC--:B------:R-:W-:Y:S01]  /*a120*/  FFMA.FTZ R196, -R0.reuse, R7.reuse, R196 ;  /* 0x0000000700c47223 */ /* 0x0c0fe200000101c4 */
[C---:B------:R-:W-:Y:S01]  /*a130*/  IADD3 R11, PT, PT, R189.reuse, -0x48, RZ ;  /* 0xffffffb8bd0b7810 */ /* 0x040fe20007ffe0ff */
[C---:B------:R-:W-:Y:S01]  /*a140*/  FFMA.FTZ R152, -R0.reuse, R7, R152 ;  /* 0x0000000700987223 */ /* 0x040fe20000010198 */
        /* <DEDUP_REMOVED lines=14> */
[----:B------:R-:W-:Y:S02]  /*a230*/  I2FP.F32.S32 R9, R9 ;  /* 0x0000000900097245 */ /* 0x000fe40000201400 */
[C---:B------:R-:W-:Y:S01]  /*a240*/  IADD3 R6, PT, PT, R189.reuse, -0x11, RZ ;  /* 0xffffffefbd067810 */ /* 0x040fe20007ffe0ff */
[C---:B------:R-:W-:Y:S01]  /*a250*/  FFMA.FTZ R148, -R0.reuse, R11, R148 ;  /* 0x0000000b00947223 */ /* 0x040fe20000010194 */
[----:B------:R-:W-:Y:S01]  /*a260*/  IABS R7, R7 ;  /* 0x0000000700077213 */ /* 0x000fe20000000000 */
        /* <DEDUP_REMOVED lines=17> */
[----:B------:R-:W-:Y:S01]  /*a380*/  IABS R11, R11 ;  /* 0x0000000b000b7213 */ /* 0x000fe20000000000 */
[CC--:B------:R-:W-:Y:S01]  /*a390*/  FFMA.FTZ R205, -R0.reuse, R6.reuse, R205 ;  /* 0x0000000600cd7223 */ /* 0x0c0fe200000101cd */
[----:B------:R-:W-:Y:S01]  /*a3a0*/  IABS R9, R9 ;  /* 0x0000000900097213 */ /* 0x000fe20000000000 */
[C---:B------:R-:W-:Y:S01]  /*a3b0*/  FFMA.FTZ R217, -R0.reuse, R6, R217 ;  /* 0x0000000600d97223 */ /* 0x040fe200000101d9 */
[----:B------:R-:W-:Y:S02]  /*a3c0*/  IADD3 R7, PT, PT, R189, -0x61, RZ ;  /* 0xffffff9fbd077810 */ /* 0x000fe40007ffe0ff */
[----:B------:R-:W-:Y:S02]  /*a3d0*/  FMNMX3.FTZ R4, R101, R199, R201, !PT ;  /* 0x000000c765047276 */ /* 0x000fe400078100c9 */
[----:B------:R-:W-:Y:S02]  /*a3e0*/  I2FP.F32.S32 R24, R24 ;  /* 0x0000001800187245 */ /* 0x000fe40000201400 */
[----:B------:R-:W-:Y:S02]  /*a3f0*/  IABS R66, R66 ;  /* 0x0000004200427213 */ /* 0x000fe40000000000 */
[----:B------:R-:W-:Y:S01]  /*a400*/  I2FP.F32.S32 R11, R11 ;  /* 0x0000000b000b7245 */ /* 0x000fe20000201400 */
[CC--:B------:R-:W-:Y:S01]  /*a410*/  FFMA.FTZ R56, -R0.reuse, R24.reuse, R213 ;  /* 0x0000001800387223 */ /* 0x0c0fe200000101d5 */
[----:B------:R-:W-:Y:S01]  /*a420*/  I2FP.F32.S32 R9, R9 ;  /* 0x0000000900097245 */ /* 0x000fe20000201400 */
[----:B------:R-:W-:Y:S01]  /*a430*/  FFMA.FTZ R24, -R0, R24, R223 ;  /* 0x0000001800187223 */ /* 0x000fe200000101df */
[----:B------:R-:W-:Y:S01]  /*a440*/  FMNMX3.FTZ R6, R100, R195, R197, !PT ;  /* 0x000000c364067276 */ /* 0x000fe200078100c5 */
[C---:B------:R-:W-:Y:S01]  /*a450*/  FFMA.FTZ R130, -R0.reuse, R11, R130 ;  /* 0x0000000b00827223 */ /* 0x040fe20000010182 */
[----:B------:R-:W-:Y:S01]  /*a460*/  IABS R7, R7 ;  /* 0x0000000700077213 */ /* 0x000fe20000000000 */
[----:B------:R-:W-:Y:S01]  /*a470*/  FFMA.FTZ R134, -R0, R11, R134 ;  /* 0x0000000b00867223 */ /* 0x000fe20000010186 */
[----:B------:R-:W-:Y:S01]  /*a480*/  FMNMX3.FTZ R4, R4, R207, R209, !PT ;  /* 0x000000cf04047276 */ /* 0x000fe200078100d1 */
[CC--:B------:R-:W-:Y:S01]  /*a490*/  FFMA.FTZ R46, -R0.reuse, R9.reuse, R46 ;  /* 0x00000009002e7223 */ /* 0x0c0fe2000001012e */
[----:B------:R-:W-:Y:S01]  /*a4a0*/  I2FP.F32.S32 R66, R66 ;  /* 0x0000004200427245 */ /* 0x000fe20000201400 */
[----:B------:R-:W-:Y:S01]  /*a4b0*/  FFMA.FTZ R128, -R0, R9, R128 ;  /* 0x0000000900807223 */ /* 0x000fe20000010180 */
[----:B------:R-:W-:Y:S02]  /*a4c0*/  FMNMX3.FTZ R11, R6, R203, R205, !PT ;  /* 0x000000cb060b7276 */ /* 0x000fe400078100cd */
[----:B------:R-:W-:Y:S01]  /*a4d0*/  I2FP.F32.S32 R7, R7 ;  /* 0x0000000700077245 */ /* 0x000fe20000201400 */
[-C--:B------:R-:W-:Y:S01]  /*a4e0*/  FFMA.FTZ R32, -R0, R66.reuse, R219 ;  /* 0x0000004200207223 */ /* 0x080fe200000101db */
[----:B------:R-:W-:Y:S01]  /*a4f0*/  FMNMX3.FTZ R9, R4, R215, R217, !PT ;  /* 0x000000d704097276 */ /* 0x000fe200078100d9 */
[C---:B------:R-:W-:Y:S01]  /*a500*/  FFMA.FTZ R66, -R0.reuse, R66, R227 ;  /* 0x0000004200427223 */ /* 0x040fe200000101e3 */
[----:B------:R-:W-:Y:S01]  /*a510*/  FMNMX3.FTZ R11, R11, R211, R56, !PT ;  /* 0x000000d30b0b7276 */ /* 0x000fe20007810038 */
[C---:B------:R-:W-:Y:S01]  /*a520*/  FFMA.FTZ R124, -R0.reuse, R7, R124 ;  /* 0x00000007007c7223 */ /* 0x040fe2000001017c */
        /* <DEDUP_REMOVED lines=42> */
[----:B------:R-:W-:Y:S01]  /*a7d0*/  FMNMX3.FTZ R11, R11, R46, R124, !PT ;  /* 0x0000002e0b0b7276 */ /* 0x000fe2000781007c */
[----:B------:R-:W-:Y:S01]  /*a7e0*/  LDSM.16.MT88.4 R12, [R160+0x6000] ;  /* 0x00600000a00c783b */ /* 0x000fe20000004200 */
        /* <DEDUP_REMOVED lines=16> */
[----:B------:R-:W-:Y:S01]  /*a8f0*/  IADD3 R190, PT, PT, R190, -0x1, RZ ;  /* 0xffffffffbebe7810 */ /* 0x000fe20007ffe0ff */
[----:B------:R-:W-:Y:S01]  /*a900*/  SHFL.BFLY PT, R4, R11, 0x2, 0x1f ;  /* 0x0c401f000b047f89 */ /* 0x000fe200000e0000 */
[----:B------:R-:W-:Y:S02]  /*a910*/  FMNMX3.FTZ R8, R5, R104, R105, !PT ;  /* 0x0000006805087276 */ /* 0x000fe40007810069 */
[----:B------:R-:W-:Y:S02]  /*a920*/  IADD3 R179, PT, PT, R179, -0x80, RZ ;  /* 0xffffff80b3b37810 */ /* 0x000fe40007ffe0ff */
[----:B------:R-:W-:Y:S03]  /*a930*/  IADD3 R189, PT, PT, R189, 0x80, RZ ;  /* 0x00000080bdbd7810 */ /* 0x000fe60007ffe0ff */
[----:B------:R-:W1:Y:S02]  /*a940*/  SHFL.BFLY PT, R5, R8, 0x2, 0x1f ;  /* 0x0c401f0008057f89 */ /* 0x000e6400000e0000 */
[----:B-1----:R-:W-:Y:S02]  /*a950*/  FMNMX.FTZ R6, R8, R5, !PT ;  /* 0x0000000508067209 */ /* 0x002fe40007810000 */
[----:B------:R-:W-:Y:S04]  /*a960*/  FMNMX.FTZ R9, R11, R4, !PT ;  /* 0x000000040b097209 */ /* 0x000fe80007810000 */
[----:B------:R-:W1:Y:S08]  /*a970*/  SHFL.BFLY PT, R37, R6, 0x1, 0x1f ;  /* 0x0c201f0006257f89 */ /* 0x000e7000000e0000 */
[----:B------:R-:W2:Y:S01]  /*a980*/  SHFL.BFLY PT, R36, R9, 0x1, 0x1f ;  /* 0x0c201f0009247f89 */ /* 0x000ea200000e0000 */
[----:B-1----:R-:W-:Y:S02]  /*a990*/  FMNMX.FTZ R37, R6, R37, !PT ;  /* 0x0000002506257209 */ /* 0x002fe40007810000 */
[----:B--2---:R-:W-:Y:S03]  /*a9a0*/  FMNMX.FTZ R36, R9, R36, !PT ;  /* 0x0000002409247209 */ /* 0x004fe60007810000 */
[----:B------:R-:W-:Y:S01]  /*a9b0*/  FADD.FTZ R7, -R37, R100 ;  /* 0x0000006425077221 */ /* 0x000fe20000010100 */
[----:B------:R-:W-:Y:S01]  /*a9c0*/  FSETP.NEU.FTZ.AND P0, PT, R36, -INF , PT ;  /* 0xff8000002400780b */ /* 0x000fe20003f1d000 */
[----:B---3--:R-:W-:Y:S01]  /*a9d0*/  FMUL.FTZ R109, R38, R36 ;  /* 0x00000024266d7220 */ /* 0x008fe20000410000 */
[----:B------:R-:W-:Y:S01]  /*a9e0*/  FADD.FTZ R5, -R36, R101 ;  /* 0x0000006524057221 */ /* 0x000fe20000010100 */
[C---:B------:R-:W-:Y:S01]  /*a9f0*/  FMUL.FTZ R101, R38.reuse, R37 ;  /* 0x0000002526657220 */ /* 0x040fe20000410000 */
[C---:B------:R-:W-:Y:S02]  /*aa00*/  FMUL.FTZ R42, R38.reuse, R7 ;  /* 0x00000007262a7220 */ /* 0x040fe40000410000 */
[----:B------:R-:W-:Y:S01]  /*aa10*/  FSEL R109, R109, RZ, P0 ;  /* 0x000000ff6d6d7208 */ /* 0x000fe20000000000 */
[----:B------:R-:W-:Y:S01]  /*aa20*/  FMUL.FTZ R44, R38, R5 ;  /* 0x00000005262c7220 */ /* 0x000fe20000410000 */
[----:B------:R-:W-:Y:S02]  /*aa30*/  FSETP.NEU.FTZ.AND P0, PT, R37, -INF , PT ;  /* 0xff8000002500780b */ /* 0x000fe40003f1d000 */
[----:B------:R-:W1:Y:S01]  /*aa40*/  MUFU.EX2 R42, R42 ;  /* 0x0000002a002a7308 */ /* 0x000e620000000800 */
[-CC-:B------:R-:W-:Y:S01]  /*aa50*/  FFMA.FTZ R45, R199, R38.reuse, -R109.reuse ;  /* 0x00000026c72d7223 */ /* 0x180fe2000001086d */
[----:B------:R-:W-:Y:S01]  /*aa60*/  FSEL R101, R101, RZ, P0 ;  /* 0x000000ff65657208 */ /* 0x000fe20000000000 */
[-CC-:B------:R-:W-:Y:S01]  /*aa70*/  FFMA.FTZ R114, R201, R38.reuse, -R109.reuse ;  /* 0x00000026c9727223 */ /* 0x180fe2000001086d */
[-CC-:B------:R-:W-:Y:S01]  /*aa80*/  FFMA.FTZ R113, R207, R38.reuse, -R109.reuse ;  /* 0x00000026cf717223 */ /* 0x180fe2000001086d */
[-CC-:B------:R-:W-:Y:S01]  /*aa90*/  FFMA.FTZ R108, R209, R38.reuse, -R109.reuse ;  /* 0x00000026d16c7223 */ /* 0x180fe2000001086d */
[-C--:B------:R-:W-:Y:S01]  /*aaa0*/  FFMA.FTZ R217, R217, R38.reuse, -R109 ;  /* 0x00000026d9d97223 */ /* 0x080fe2000001086d */
[-CC-:B------:R-:W-:Y:S03]  /*aab0*/  FFMA.FTZ R117, R195, R38.reuse, -R101.reuse ;  /* 0x00000026c3757223 */ /* 0x180fe60000010865 */
[----:B------:R-:W2:Y:S01]  /*aac0*/  MUFU.EX2 R44, R44 ;  /* 0x0000002c002c7308 */ /* 0x000ea20000000800 */
[-CC-:B------:R-:W-:Y:S01]  /*aad0*/  FFMA.FTZ R115, R197, R38.reuse, -R101.reuse ;  /* 0x00000026c5737223 */ /* 0x180fe20000010865 */
[-CC-:B------:R-:W-:Y:S01]  /*aae0*/  FFMA.FTZ R111, R203, R38.reuse, -R101.reuse ;  /* 0x00000026cb6f7223 */ /* 0x180fe20000010865 */
[-CC-:B------:R-:W-:Y:S01]  /*aaf0*/  FFMA.FTZ R100, R205, R38.reuse, -R101.reuse ;  /* 0x00000026cd647223 */ /* 0x180fe20000010865 */
[-CC-:B------:R-:W-:Y:S01]  /*ab00*/  FFMA.FTZ R47, R34, R38.reuse, -R101.reuse ;  /* 0x00000026222f7223 */ /* 0x180fe20000010865 */
[-C--:B------:R-:W-:Y:S01]  /*ab10*/  FFMA.FTZ R211, R211, R38.reuse, -R101 ;  /* 0x00000026d3d37223 */ /* 0x080fe20000010865 */
[-CC-:B------:R-:W-:Y:S01]  /*ab20*/  FFMA.FTZ R152, R152, R38.reuse, -R109.reuse ;  /* 0x0000002698987223 */ /* 0x180fe2000001086d */
[--C-:B------:R-:W-:Y:S03]  /*ab30*/  FFMA.FTZ R121, R192, R38, -R109.reuse ;  /* 0x00000026c0797223 */ /* 0x100fe6000001086d */
[----:B------:R-:W3:Y:S01]  /*ab40*/  MUFU.EX2 R45, R45 ;  /* 0x0000002d002d7308 */ /* 0x000ee20000000800 */
[C---:B-1----:R-:W-:Y:S01]  /*ab50*/  FMUL.FTZ R5, R42.reuse, R97 ;  /* 0x000000612a057220 */ /* 0x042fe20000410000 */
[C---:B------:R-:W-:Y:S01]  /*ab60*/  FMUL.FTZ R4, R42.reuse, R96 ;  /* 0x000000602a047220 */ /* 0x040fe20000410000 */
[C---:B------:R-:W-:Y:S01]  /*ab70*/  FMUL.FTZ R8, R42.reuse, R92 ;  /* 0x0000005c2a087220 */ /* 0x040fe20000410000 */
[C---:B------:R-:W-:Y:S01]  /*ab80*/  FMUL.FTZ R9, R42.reuse, R93 ;  /* 0x0000005d2a097220 */ /* 0x040fe20000410000 */
[C---:B------:R-:W-:Y:S01]  /*ab90*/  FMUL.FTZ R16, R42.reuse, R84 ;  /* 0x000000542a107220 */ /* 0x040fe20000410000 */
[--C-:B------:R-:W-:Y:S01]  /*aba0*/  FFMA.FTZ R84, R41, R38, -R109.reuse ;  /* 0x0000002629547223 */ /* 0x100fe2000001086d */
[----:B------:R-:W-:Y:S03]  /*abb0*/  FMUL.FTZ R17, R42, R85 ;  /* 0x000000552a117220 */ /* 0x000fe60000410000 */
[----:B------:R-:W-:Y:S01]  /*abc0*/  MUFU.EX2 R108, R108 ;  /* 0x0000006c006c7308 */ /* 0x000fe20000000800 */
[C---:B--2---:R-:W-:Y:S01]  /*abd0*/  FMUL.FTZ R6, R44.reuse, R98 ;  /* 0x000000622c067220 */ /* 0x044fe20000410000 */
[C---:B------:R-:W-:Y:S01]  /*abe0*/  FMUL.FTZ R7, R44.reuse, R99 ;  /* 0x000000632c077220 */ /* 0x040fe20000410000 */
[C---:B------:R-:W-:Y:S01]  /*abf0*/  FMUL.FTZ R10, R44.reuse, R94 ;  /* 0x0000005e2c0a7220 */ /* 0x040fe20000410000 */
[C---:B------:R-:W-:Y:S01]  /*ac00*/  FMUL.FTZ R11, R44.reuse, R95 ;  /* 0x0000005f2c0b7220 */ /* 0x040fe20000410000 */
[C---:B------:R-:W-:Y:S01]  /*ac10*/  FMUL.FTZ R18, R44.reuse, R86 ;  /* 0x000000562c127220 */ /* 0x040fe20000410000 */
[--C-:B------:R-:W-:Y:S01]  /*ac20*/  FFMA.FTZ R86, R43, R38, -R109.reuse ;  /* 0x000000262b567223 */ /* 0x100fe2000001086d */
[C---:B------:R-:W-:Y:S03]  /*ac30*/  FMUL.FTZ R19, R44.reuse, R87 ;  /* 0x000000572c137220 */ /* 0x040fe60000410000 */
[----:B------:R-:W1:Y:S01]  /*ac40*/  MUFU.EX2 R114, R114 ;  /* 0x0000007200727308 */ /* 0x000e620000000800 */
[C---:B------:R-:W-:Y:S01]  /*ac50*/  FMUL.FTZ R26, R44.reuse, R78 ;  /* 0x0000004e2c1a7220 */ /* 0x040fe20000410000 */
[C---:B------:R-:W-:Y:S01]  /*ac60*/  FMUL.FTZ R27, R44.reuse, R79 ;  /* 0x0000004f2c1b7220 */ /* 0x040fe20000410000 */
[----:B------:R-:W-:Y:S01]  /*ac70*/  FMUL.FTZ R34, R44, R70 ;  /* 0x000000462c227220 */ /* 0x000fe20000410000 */
[-C--:B------:R-:W-:Y:S01]  /*ac80*/  FFMA.FTZ R70, R64, R38.reuse, -R109 ;  /* 0x0000002640467223 */ /* 0x080fe2000001086d */
[----:B------:R-:W-:Y:S01]  /*ac90*/  FMUL.FTZ R35, R44, R71 ;  /* 0x000000472c237220 */ /* 0x000fe20000410000 */
[----:B------:R-:W-:Y:S01]  /*aca0*/  FMUL.FTZ R33, R42, R69 ;  /* 0x000000452a217220 */ /* 0x000fe20000410000 */
[----:B---3--:R-:W-:Y:S03]  /*acb0*/  FFMA.FTZ R193, R44, R193, R45 ;  /* 0x000000c12cc17223 */ /* 0x008fe6000001002d */
[----:B------:R-:W2:Y:S01]  /*acc0*/  MUFU.EX2 R113, R113 ;  /* 0x0000007100717308 */ /* 0x000ea20000000800 */
[----:B------:R-:W-:Y:S01]  /*acd0*/  FMUL.FTZ R25, R42, R77 ;  /* 0x0000004d2a197220 */ /* 0x000fe20000410000 */
[-C--:B------:R-:W-:Y:S01]  /*ace0*/  FFMA.FTZ R77, R210, R38.reuse, -R101 ;  /* 0x00000026d24d7223 */ /* 0x080fe20000010865 */
[-CC-:B------:R-:W-:Y:S01]  /*acf0*/  FFMA.FTZ R87, R225, R38.reuse, -R109.reuse ;  /* 0x00000026e1577223 */ /* 0x180fe2000001086d */
[-CC-:B------:R-:W-:Y:S01]  /*ad00*/  FFMA.FTZ R69, R220, R38.reuse, -R109.reuse ;  /* 0x00000026dc457223 */ /* 0x180fe2000001086d */
[-C--:B------:R-:W-:Y:S01]  /*ad10*/  FFMA.FTZ R71, R218, R38.reuse, -R109 ;  /* 0x00000026da477223 */ /* 0x080fe2000001086d */
[-CC-:B------:R-:W-:Y:S01]  /*ad20*/  FFMA.FTZ R78, R212, R38.reuse, -R101.reuse ;  /* 0x00000026d44e7223 */ /* 0x180fe20000010865 */
[-CC-:B------:R-:W-:Y:S03]  /*ad30*/  FFMA.FTZ R98, R198, R38.reuse, -R101.reuse ;  /* 0x00000026c6627223 */ /* 0x180fe60000010865 */
[----:B------:R-:W-:Y:S01]  /*ad40*/  MUFU.EX2 R117, R117 ;  /* 0x0000007500757308 */ /* 0x000fe20000000800 */
[----:B-1----:R-:W-:Y:S01]  /*ad50*/  F2FP.F16.F32.PACK_AB R49, R114, R45 ;  /* 0x0000002d7231723e */ /* 0x002fe200000000ff */
[-C--:B------:R-:W-:Y:S01]  /*ad60*/  FFMA.FTZ R96, R194, R38.reuse, -R101 ;  /* 0x00000026c2607223 */ /* 0x080fe20000010865 */
[-CC-:B------:R-:W-:Y:S01]  /*ad70*/  FFMA.FTZ R119, R154, R38.reuse, -R109.reuse ;  /* 0x000000269a777223 */ /* 0x180fe2000001086d */
[-C--:B------:R-:W-:Y:S01]  /*ad80*/  FFMA.FTZ R150, R150, R38.reuse, -R109 ;  /* 0x0000002696967223 */ /* 0x080fe2000001086d */
[-CC-:B------:R-:W-:Y:S01]  /*ad90*/  FFMA.FTZ R123, R148, R38.reuse, -R101.reuse ;  /* 0x00000026947b7223 */ /* 0x180fe20000010865 */
[-CC-:B------:R-:W-:Y:S01]  /*ada0*/  FFMA.FTZ R146, R146, R38.reuse, -R101.reuse ;  /* 0x0000002692927223 */ /* 0x180fe20000010865 */
[-CC-:B------:R-:W-:Y:S03]  /*adb0*/  FFMA.FTZ R125, R144, R38.reuse, -R101.reuse ;  /* 0x00000026907d7223 */ /* 0x180fe60000010865 */
[----:B------:R-:W1:Y:S01]  /*adc0*/  MUFU.EX2 R115, R115 ;  /* 0x0000007300737308 */ /* 0x000e620000000800 */
[----:B--2---:R-:W-:Y:S01]  /*add0*/  F2FP.F16.F32.PACK_AB R51, R108, R113 ;  /* 0x000000716c33723e */ /* 0x004fe200000000ff */
        /* <DEDUP_REMOVED lines=13> */
[----:B------:R-:W-:Y:S03]  /*aeb0*/  FFMA.FTZ R137, R110, R38, -R101 ;  /* 0x000000266e897223 */ /* 0x000fe60000010865 */
[----:B------:R-:W2:Y:S01]  /*aec0*/  MUFU.EX2 R100, R100 ;  /* 0x0000006400647308 */ /* 0x000ea20000000800 */
[----:B-1----:R-:W-:Y:S01]  /*aed0*/  F2FP.F16.F32.PACK_AB R48, R115, R117 ;  /* 0x000000757330723e */ /* 0x002fe200000000ff */
[----:B------:R-:W-:Y:S01]  /*aee0*/  FADD.FTZ R114, R114, R193 ;  /* 0x000000c172727221 */ /* 0x000fe20000010000 */
[----:B------:R-:W-:Y:S01]  /*aef0*/  FFMA.FTZ R117, R42, R191, R117 ;  /* 0x000000bf2a757223 */ /* 0x000fe20000010075 */
[----:B------:R-:W-:Y:S02]  /*af00*/  ISETP.NE.AND P0, PT, R190, -0x1, PT ;  /* 0xffffffffbe00780c */ /* 0x000fe40003f05270 */
[----:B------:R-:W-:Y:S04]  /*af10*/  FADD.FTZ R93, R113, R114 ;  /* 0x00000072715d7221 */ /* 0x000fe80000010000 */
[----:B------:R-:W-:Y:S01]  /*af20*/  MUFU.EX2 R85, R217 ;  /* 0x000000d900557308 */ /* 0x000fe20000000800 */
[----:B------:R-:W-:Y:S09]  /*af30*/  FADD.FTZ R93, R108, R93 ;  /* 0x0000005d6c5d7221 */ /* 0x000ff20000010000 */
[----:B------:R-:W-:Y:S01]  /*af40*/  MUFU.EX2 R77, R77 ;  /* 0x0000004d004d7308 */ /* 0x000fe20000000800 */
[----:B--2---:R-:W-:Y:S07]  /*af50*/  F2FP.F16.F32.PACK_AB R50, R100, R111 ;  /* 0x0000006f6432723e */ /* 0x004fee00000000ff */
        /* <DEDUP_REMOVED lines=9> */
[-C--:B------:R-:W-:Y:S01]  /*aff0*/  FFMA.FTZ R90, R204, R38.reuse, -R109 ;  /* 0x00000026cc5a7223 */ /* 0x080fe2000001086d */
[-CC-:B------:R-:W-:Y:S01]  /*b000*/  FFMA.FTZ R91, R200, R38.reuse, -R101.reuse ;  /* 0x00000026c85b7223 */ /* 0x180fe20000010865 */
[----:B------:R-:W-:Y:S05]  /*b010*/  FFMA.FTZ R89, R196, R38, -R101 ;  /* 0x00000026c4597223 */ /* 0x000fea0000010865 */
[----:B------:R-:W1:Y:S01]  /*b020*/  MUFU.EX2 R88, R88 ;  /* 0x0000005800587308 */ /* 0x000e620000000800 */
[C---:B------:R-:W-:Y:S03]  /*b030*/  HMMA.16816.F32 R12, R48.reuse, R20, R12 ;  /* 0x00000014300c723c */ /* 0x040fe6000000180c */
[----:B------:R-:W-:Y:S01]  /*b040*/  FMUL.FTZ R20, R42, R80 ;  /* 0x000000502a147220 */ /* 0x000fe20000410000 */
[----:B------:R-:W-:Y:S01]  /*b050*/  FFMA.FTZ R80, R24, R38, -R109 ;  /* 0x0000002618507223 */ /* 0x000fe2000001086d */
[----:B------:R-:W-:Y:S01]  /*b060*/  FMUL.FTZ R24, R42, R76 ;  /* 0x0000004c2a187220 */ /* 0x000fe20000410000 */
[----:B------:R-:W-:Y:S03]  /*b070*/  FFMA.FTZ R76, R56, R38, -R101 ;  /* 0x00000026384c7223 */ /* 0x000fe60000010865 */
[----:B------:R-:W-:Y:S01]  /*b080*/  MUFU.EX2 R78, R78 ;  /* 0x0000004e004e7308 */ /* 0x000fe20000000800 */
[C---:B------:R-:W-:Y:S01]  /*b090*/  HMMA.16816.F32 R16, R48.reuse, R22, R16 ;  /* 0x000000163010723c */ /* 0x040fe20000001810 */
[----:B------:R-:W2:Y:S02]  /*b0a0*/  LDSM.16.MT88.4 R56, [R160+0x6800] ;  /* 0x00680000a038783b */ /* 0x000ea40000004200 */
[C---:B------:R-:W-:Y:S01]  /*b0b0*/  FMUL.FTZ R22, R44.reuse, R82 ;  /* 0x000000522c167220 */ /* 0x040fe20000410000 */
[----:B------:R-:W-:Y:S01]  /*b0c0*/  FMUL.FTZ R23, R44, R83 ;  /* 0x000000532c177220 */ /* 0x000fe20000410000 */
[----:B------:R-:W-:Y:S01]  /*b0d0*/  FMUL.FTZ R21, R42, R81 ;  /* 0x000000512a157220 */ /* 0x000fe20000410000 */
[-CC-:B------:R-:W-:Y:S03]  /*b0e0*/  FFMA.FTZ R83, R208, R38.reuse, -R109.reuse ;  /* 0x00000026d0537223 */ /* 0x180fe6000001086d */
[----:B------:R-:W3:Y:S01]  /*b0f0*/  MUFU.EX2 R76, R76 ;  /* 0x0000004c004c7308 */ /* 0x000ee20000000800 */
[-CC-:B------:R-:W-:Y:S01]  /*b100*/  FFMA.FTZ R82, R206, R38.reuse, -R109.reuse ;  /* 0x00000026ce527223 */ /* 0x180fe2000001086d */
[-C--:B------:R-:W-:Y:S01]  /*b110*/  FFMA.FTZ R81, R202, R38.reuse, -R109 ;  /* 0x00000026ca517223 */ /* 0x080fe2000001086d */
[C---:B------:R-:W-:Y:S03]  /*b120*/  HMMA.16816.F32 R20, R48.reuse, R28, R20 ;  /* 0x0000001c3014723c */ /* 0x040fe60000001814 */
[----:B------:R-:W-:Y:S01]  /*b130*/  FMUL.FTZ R29, R42, R73 ;  /* 0x000000492a1d7220 */ /* 0x000fe20000410000 */
[----:B------:R-:W-:Y:S01]  /*b140*/  FFMA.FTZ R73, R32, R38, -R101 ;  /* 0x0000002620497223 */ /* 0x000fe20000010865 */
[C---:B------:R-:W-:Y:S02]  /*b150*/  FMUL.FTZ R28, R42.reuse, R72 ;  /* 0x000000482a1c7220 */ /* 0x040fe40000410000 */
[----:B------:R-:W4:Y:S01]  /*b160*/  MUFU.EX2 R80, R80 ;  /* 0x0000005000507308 */ /* 0x000f220000000800 */
[----:B------:R-:W-:Y:S01]  /*b170*/  FMUL.FTZ R32, R42, R68 ;  /* 0x000000442a207220 */ /* 0x000fe20000410000 */
[C---:B------:R-:W-:Y:S03]  /*b180*/  HMMA.16816.F32 R24, R48.reuse, R30, R24 ;  /* 0x0000001e3018723c */ /* 0x040fe60000001818 */
[C---:B------:R-:W-:Y:S01]  /*b190*/  FMUL.FTZ R30, R44.reuse, R74 ;  /* 0x0000004a2c1e7220 */ /* 0x040fe20000410000 */
[----:B------:R-:W-:Y:S01]  /*b1a0*/  FMUL.FTZ R31, R44, R75 ;  /* 0x0000004b2c1f7220 */ /* 0x000fe20000410000 */
[-C--:B------:R-:W-:Y:S03]  /*b1b0*/  FFMA.FTZ R68, R66, R38.reuse, -R109 ;  /* 0x0000002642447223 */ /* 0x080fe6000001086d */
[----:B------:R-:W-:Y:S01]  /*b1c0*/  MUFU.EX2 R72, R47 ;  /* 0x0000002f00487308 */ /* 0x000fe20000000800 */
[----:B------:R-:W-:Y:S01]  /*b1d0*/  LDSM.16.MT88.4 R64, [R102+0x6800] ;  /* 0x006800006640783b */ /* 0x000fe20000004200 */
[-CC-:B------:R-:W-:Y:S01]  /*b1e0*/  FFMA.FTZ R74, R216, R38.reuse, -R101.reuse ;  /* 0x00000026d84a7223 */ /* 0x180fe20000010865 */
[----:B------:R-:W-:Y:S01]  /*b1f0*/  FFMA.FTZ R75, R214, R38, -R101 ;  /* 0x00000026d64b7223 */ /* 0x000fe20000010865 */
[----:B------:R-:W-:Y:S01]  /*b200*/  FADD.FTZ R42, R115, R117 ;  /* 0x00000075732a7221 */ /* 0x000fe20000010000 */
[C---:B------:R-:W-:Y:S05]  /*b210*/  HMMA.16816.F32 R28, R48.reuse, R52, R28 ;  /* 0x00000034301c723c */ /* 0x040fea000000181c */
[----:B------:R-:W5:Y:S01]  /*b220*/  MUFU.EX2 R73, R73 ;  /* 0x0000004900497308 */ /* 0x000f620000000800 */
[----:B------:R-:W-:Y:S02]  /*b230*/  FADD.FTZ R111, R111, R42 ;  /* 0x0000002a6f6f7221 */ /* 0x000fe40000010000 */
[----:B------:R-:W-:Y:S01]  /*b240*/  HMMA.16816.F32 R32, R48, R54, R32 ;  /* 0x000000363020723c */ /* 0x000fe20000001820 */
[----:B------:R-:W2:Y:S02]  /*b250*/  LDSM.16.MT88.4 R52, [R103+0x6800] ;  /* 0x006800006734783b */ /* 0x000ea40000004200 */
[C---:B-1----:R-:W-:Y:S01]  /*b260*/  F2FP.F16.F32.PACK_AB R49, R85.reuse, R88 ;  /* 0x000000585531723e */ /* 0x042fe200000000ff */
[----:B------:R-:W-:Y:S01]  /*b270*/  FADD.FTZ R88, R88, R93 ;  /* 0x0000005d58587221 */ /* 0x000fe20000010000 */
[----:B---3--:R-:W-:Y:S02]  /*b280*/  F2FP.F16.F32.PACK_AB R48, R76, R79 ;  /* 0x0000004f4c30723e */ /* 0x008fe400000000ff */
[----:B------:R-:W-:Y:S01]  /*b290*/  MUFU.EX2 R91, R91 ;  /* 0x0000005b005b7308 */ /* 0x000fe20000000800 */
[----:B----4-:R-:W-:Y:S01]  /*b2a0*/  F2FP.F16.F32.PACK_AB R51, R80, R87 ;  /* 0x000000575033723e */ /* 0x010fe200000000ff */
[----:B------:R-:W-:Y:S01]  /*b2b0*/  FADD.FTZ R88, R85, R88 ;  /* 0x0000005855587221 */ /* 0x000fe20000010000 */
[----:B------:R-:W-:Y:S01]  /*b2c0*/  LDSM.16.MT88.4 R92, [R160+0x9800] ;  /* 0x00980000a05c783b */ /* 0x000fe20000004200 */
[----:B------:R-:W-:Y:S01]  /*b2d0*/  FADD.FTZ R100, R100, R111 ;  /* 0x0000006f64647221 */ /* 0x000fe20000010000 */
[----:B-----5:R-:W-:Y:S01]  /*b2e0*/  F2FP.F16.F32.PACK_AB R50, R73, R72 ;  /* 0x000000484932723e */ /* 0x020fe200000000ff */
[----:B------:R-:W-:Y:S04]  /*b2f0*/  FADD.FTZ R87, R87, R88 ;  /* 0x0000005857577221 */ /* 0x000fe80000010000 */
[----:B------:R-:W-:Y:S01]  /*b300*/  MUFU.EX2 R96, R96 ;  /* 0x0000006000607308 */ /* 0x000fe20000000800 */
[----:B------:R-:W-:Y:S01]  /*b310*/  FADD.FTZ R79, R79, R100 ;  /* 0x000000644f4f7221 */ /* 0x000fe20000010000 */
[----:B------:R-:W-:Y:S01]  /*b320*/  MOV R100, R37 ;  /* 0x0000002500647202 */ /* 0x000fe20000000f00 */
[----:B------:R-:W-:Y:S01]  /*b330*/  FADD.FTZ R80, R80, R87 ;  /* 0x0000005750507221 */ /* 0x000fe20000010000 */
[C---:B--2---:R-:W-:Y:S03]  /*b340*/  HMMA.16816.F32 R4, R48.reuse, R56, R4 ;  /* 0x000000383004723c */ /* 0x044fe60000001804 */
[----:B------:R-:W-:Y:S03]  /*b350*/  FADD.FTZ R79, R76, R79 ;  /* 0x0000004f4c4f7221 */ /* 0x000fe60000010000 */
[----:B------:R-:W-:Y:S01]  /*b360*/  MUFU.EX2 R152, R152 ;  /* 0x0000009800987308 */ /* 0x000fe20000000800 */
[----:B------:R-:W-:Y:S01]  /*b370*/  FADD.FTZ R72, R72, R79 ;  /* 0x0000004f48487221 */ /* 0x000fe20000010000 */
[C---:B------:R-:W-:Y:S01]  /*b380*/  HMMA.16816.F32 R8, R48.reuse, R58, R8 ;  /* 0x0000003a3008723c */ /* 0x040fe20000001808 */
[----:B------:R-:W1:Y:S02]  /*b390*/  LDSM.16.MT88.4 R56, [R160+0x7000] ;  /* 0x00700000a038783b */ /* 0x000e640000004200 */
[----:B------:R-:W-:Y:S05]  /*b3a0*/  FADD.FTZ R73, R73, R72 ;  /* 0x0000004849497221 */ /* 0x000fea0000010000 */
[----:B------:R-:W-:Y:S01]  /*b3b0*/  MUFU.EX2 R121, R121 ;  /* 0x0000007900797308 */ /* 0x000fe20000000800 */
[C---:B------:R-:W-:Y:S09]  /*b3c0*/  HMMA.16816.F32 R12, R48.reuse, R60, R12 ;  /* 0x0000003c300c723c */ /* 0x040ff2000000180c */
[----:B------:R-:W-:Y:S01]  /*b3d0*/  MUFU.EX2 R119, R119 ;  /* 0x0000007700777308 */ /* 0x000fe20000000800 */
[C---:B------:R-:W-:Y:S01]  /*b3e0*/  HMMA.16816.F32 R16, R48.reuse, R62, R16 ;  /* 0x0000003e3010723c */ /* 0x040fe20000001810 */
[----:B------:R-:W2:Y:S08]  /*b3f0*/  LDSM.16.MT88.4 R60, [R156+0x7000] ;  /* 0x007000009c3c783b */ /* 0x000eb00000004200 */
[----:B------:R-:W-:Y:S01]  /*b400*/  MUFU.EX2 R150, R150 ;  /* 0x0000009600967308 */ /* 0x000fe20000000800 */
[C---:B------:R-:W-:Y:S09]  /*b410*/  HMMA.16816.F32 R20, R48.reuse, R52, R20 ;  /* 0x000000343014723c */ /* 0x040ff20000001814 */
[----:B------:R-:W-:Y:S01]  /*b420*/  MUFU.EX2 R123, R123 ;  /* 0x0000007b007b7308 */ /* 0x000fe20000000800 */
[C---:B------:R-:W-:Y:S01]  /*b430*/  HMMA.16816.F32 R24, R48.reuse, R54, R24 ;  /* 0x000000363018723c */ /* 0x040fe20000001818 */
[----:B------:R-:W3:Y:S08]  /*b440*/  LDSM.16.MT88.4 R52, [R103+0x7000] ;  /* 0x007000006734783b */ /* 0x000ef00000004200 */
[----:B------:R-:W-:Y:S01]  /*b450*/  MUFU.EX2 R69, R69 ;  /* 0x0000004500457308 */ /* 0x000fe20000000800 */
[C---:B------:R-:W-:Y:S09]  /*b460*/  HMMA.16816.F32 R28, R48.reuse, R64, R28 ;  /* 0x00000040301c723c */ /* 0x040ff2000000181c */
[----:B------:R-:W4:Y:S01]  /*b470*/  MUFU.EX2 R68, R68 ;  /* 0x0000004400447308 */ /* 0x000f220000000800 */
[----:B------:R-:W-:Y:S01]  /*b480*/  HMMA.16816.F32 R32, R48, R66, R32 ;  /* 0x000000423020723c */ /* 0x000fe20000001820 */
[----:B------:R-:W5:Y:S02]  /*b490*/  LDSM.16.MT88.4 R64, [R102+0x7000] ;  /* 0x007000006640783b */ /* 0x000f640000004200 */
[----:B------:R-:W-:Y:S06]  /*b4a0*/  F2FP.F16.F32.PACK_AB R50, R77, R78 ;  /* 0x0000004e4d32723e */ /* 0x000fec00000000ff */
[----:B------:R-:W-:Y:S10]  /*b4b0*/  MUFU.EX2 R70, R70 ;  /* 0x0000004600467308 */ /* 0x000ff40000000800 */
[----:B------:R-:W1:Y:S01]  /*b4c0*/  MUFU.EX2 R71, R71 ;  /* 0x0000004700477308 */ /* 0x000e620000000800 */
[C---:B----4-:R-:W-:Y:S01]  /*b4d0*/  F2FP.F16.F32.PACK_AB R49, R68.reuse, R69 ;  /* 0x000000454431723e */ /* 0x050fe200000000ff */
[----:B------:R-:W-:Y:S04]  /*b4e0*/  FADD.FTZ R69, R69, R80 ;  /* 0x0000005045457221 */ /* 0x000fe80000010000 */
[----:B------:R-:W-:Y:S04]  /*b4f0*/  FADD.FTZ R69, R68, R69 ;  /* 0x0000004544457221 */ /* 0x000fe80000010000 */
        /* <DEDUP_REMOVED lines=11> */
[----:B------:R-:W-:Y:S01]  /*b5b0*/  MUFU.EX2 R142, R142 ;  /* 0x0000008e008e7308 */ /* 0x000fe20000000800 */
[----:B------:R-:W-:Y:S04]  /*b5c0*/  FADD.FTZ R78, R78, R75 ;  /* 0x0000004b4e4e7221 */ /* 0x000fe80000010000 */
[----:B------:R-:W-:Y:S01]  /*b5d0*/  FADD.FTZ R78, R77, R78 ;  /* 0x0000004e4d4e7221 */ /* 0x000fe20000010000 */
[C---:B------:R-:W-:Y:S01]  /*b5e0*/  HMMA.16816.F32 R8, R48.reuse, R58, R8 ;  /* 0x0000003a3008723c */ /* 0x040fe20000001808 */
[----:B------:R-:W1:Y:S03]  /*b5f0*/  LDSM.16.MT88.4 R56, [R160+0x7800] ;  /* 0x00780000a038783b */ /* 0x000e660000004200 */
[----:B------:R-:W-:Y:S04]  /*b600*/  MUFU.EX2 R127, R127 ;  /* 0x0000007f007f7308 */ /* 0x000fe80000000800 */
[C---:B--2---:R-:W-:Y:S06]  /*b610*/  HMMA.16816.F32 R12, R48.reuse, R60, R12 ;  /* 0x0000003c300c723c */ /* 0x044fec000000180c */
[----:B------:R-:W2:Y:S02]  /*b620*/  MUFU.EX2 R138, R138 ;  /* 0x0000008a008a7308 */ /* 0x000ea40000000800 */
[C---:B------:R-:W-:Y:S01]  /*b630*/  HMMA.16816.F32 R16, R48.reuse, R62, R16 ;  /* 0x0000003e3010723c */ /* 0x040fe20000001810 */
[----:B------:R-:W4:Y:S07]  /*b640*/  LDSM.16.MT88.4 R60, [R156+0x7800] ;  /* 0x007800009c3c783b */ /* 0x000f2e0000004200 */
[----:B------:R-:W-:Y:S01]  /*b650*/  MUFU.EX2 R129, R129 ;  /* 0x0000008100817308 */ /* 0x000fe20000000800 */
[C---:B---3--:R-:W-:Y:S09]  /*b660*/  HMMA.16816.F32 R20, R48.reuse, R52, R20 ;  /* 0x000000343014723c */ /* 0x048ff20000001814 */
[----:B------:R-:W3:Y:S01]  /*b670*/  MUFU.EX2 R134, R134 ;  /* 0x0000008600867308 */ /* 0x000ee20000000800 */
[----:B--2---:R-:W-:Y:S01]  /*b680*/  F2FP.F16.F32.PACK_AB R45, R138, R127 ;  /* 0x0000007f8a2d723e */ /* 0x004fe200000000ff */
[C---:B------:R-:W-:Y:S01]  /*b690*/  HMMA.16816.F32 R24, R48.reuse, R54, R24 ;  /* 0x000000363018723c */ /* 0x040fe20000001818 */
[----:B------:R-:W2:Y:S07]  /*b6a0*/  LDSM.16.MT88.4 R52, [R103+0x7800] ;  /* 0x007800006734783b */ /* 0x000eae0000004200 */
[----:B------:R-:W-:Y:S01]  /*b6b0*/  MUFU.EX2 R83, R83 ;  /* 0x0000005300537308 */ /* 0x000fe20000000800 */
[C---:B-----5:R-:W-:Y:S09]  /*b6c0*/  HMMA.16816.F32 R28, R48.reuse, R64, R28 ;  /* 0x00000040301c723c */ /* 0x060ff2000000181c */
[----:B------:R-:W5:Y:S01]  /*b6d0*/  MUFU.EX2 R82, R82 ;  /* 0x0000005200527308 */ /* 0x000f620000000800 */
[----:B---3--:R-:W-:Y:S01]  /*b6e0*/  F2FP.F16.F32.PACK_AB R47, R134, R129 ;  /* 0x00000081862f723e */ /* 0x008fe200000000ff */
[----:B------:R-:W-:Y:S01]  /*b6f0*/  HMMA.16816.F32 R32, R48, R66, R32 ;  /* 0x000000423020723c */ /* 0x000fe20000001820 */
[----:B------:R-:W3:Y:S07]  /*b700*/  LDSM.16.MT88.4 R64, [R102+0x7800] ;  /* 0x007800006640783b */ /* 0x000eee0000004200 */
[----:B------:R-:W-:Y:S10]  /*b710*/  MUFU.EX2 R90, R90 ;  /* 0x0000005a005a7308 */ /* 0x000ff40000000800 */
[----:B------:R-:W1:Y:S01]  /*b720*/  MUFU.EX2 R81, R81 ;  /* 0x0000005100517308 */ /* 0x000e620000000800 */
[C---:B-----5:R-:W-:Y:S01]  /*b730*/  F2FP.F16.F32.PACK_AB R49, R82.reuse, R83 ;  /* 0x000000535231723e */ /* 0x060fe200000000ff */
[----:B------:R-:W-:Y:S04]  /*b740*/  FADD.FTZ R83, R83, R70 ;  /* 0x0000004653537221 */ /* 0x000fe80000010000 */
[----:B------:R-:W-:Y:S04]  /*b750*/  FADD.FTZ R83, R82, R83 ;  /* 0x0000005352537221 */ /* 0x000fe80000010000 */
[----:B------:R-:W5:Y:S10]  /*b760*/  MUFU.EX2 R98, R98 ;  /* 0x0000006200627308 */ /* 0x000f740000000800 */
[----:B------:R-:W4:Y:S01]  /*b770*/  MUFU.EX2 R89, R89 ;  /* 0x0000005900597308 */ /* 0x000f220000000800 */
[C---:B-1----:R-:W-:Y:S01]  /*b780*/  F2FP.F16.F32.PACK_AB R51, R81.reuse, R90 ;  /* 0x0000005a5133723e */ /* 0x042fe200000000ff */
[----:B------:R-:W-:Y:S04]  /*b790*/  FADD.FTZ R90, R90, R83 ;  /* 0x000000535a5a7221 */ /* 0x000fe80000010000 */
[----:B------:R-:W-:Y:S04]  /*b7a0*/  FADD.FTZ R81, R81, R90 ;  /* 0x0000005a51517221 */ /* 0x000fe80000010000 */
[----:B------:R-:W-:Y:S01]  /*b7b0*/  MUFU.EX2 R131, R131 ;  /* 0x0000008300837308 */ /* 0x000fe20000000800 */
[C---:B-----5:R-:W-:Y:S01]  /*b7c0*/  F2FP.F16.F32.PACK_AB R48, R98.reuse, R91 ;  /* 0x0000005b6230723e */ /* 0x060fe200000000ff */
[----:B------:R-:W-:Y:S02]  /*b7d0*/  FADD.FTZ R91, R91, R78 ;  /* 0x0000004e5b5b7221 */ /* 0x000fe40000010000 */
[----:B------:R-:W-:Y:S02]  /*b7e0*/  LDSM.16.MT88.4 R76, [R103+0x9800] ;  /* 0x00980000674c783b */ /* 0x000fe40000004200 */
[----:B------:R-:W-:Y:S04]  /*b7f0*/  FADD.FTZ R98, R98, R91 ;  /* 0x0000005b62627221 */ /* 0x000fe80000010000 */
[----:B------:R-:W1:Y:S01]  /*b800*/  MUFU.EX2 R130, R130 ;  /* 0x0000008200827308 */ /* 0x000e620000000800 */
[----:B----4-:R-:W-:Y:S01]  /*b810*/  F2FP.F16.F32.PACK_AB R50, R96, R89 ;  /* 0x000000596032723e */ /* 0x010fe200000000ff */
[----:B------:R-:W-:Y:S06]  /*b820*/  FADD.FTZ R89, R89, R98 ;  /* 0x0000006259597221 */ /* 0x000fec0000010000 */
[C---:B------:R-:W-:Y:S02]  /*b830*/  HMMA.16816.F32 R4, R48.reuse, R56, R4 ;  /* 0x000000383004723c */ /* 0x040fe40000001804 */
[----:B------:R-:W-:Y:S06]  /*b840*/  MUFU.EX2 R128, R128 ;  /* 0x0000008000807308 */ /* 0x000fec0000000800 */
[C---:B------:R-:W-:Y:S01]  /*b850*/  HMMA.16816.F32 R8, R48.reuse, R58, R8 ;  /* 0x0000003a3008723c */ /* 0x040fe20000001808 */
[----:B------:R-:W4:Y:S03]  /*b860*/  LDSM.16.MT88.4 R56, [R160+0x8000] ;  /* 0x00800000a038783b */ /* 0x000f260000004200 */
[----:B------:R-:W-:Y:S01]  /*b870*/  MUFU.EX2 R133, R133 ;  /* 0x0000008500857308 */ /* 0x000fe20000000800 */
[----:B-1----:R-:W-:Y:S03]  /*b880*/  F2FP.F16.F32.PACK_AB R44, R130, R131 ;  /* 0x00000083822c723e */ /* 0x002fe600000000ff */
        /* <DEDUP_REMOVED lines=9> */
[----:B------:R-:W5:Y:S01]  /*b920*/  MUFU.EX2 R137, R137 ;  /* 0x0000008900897308 */ /* 0x000f620000000800 */
[C---:B---3--:R-:W-:Y:S08]  /*b930*/  HMMA.16816.F32 R28, R48.reuse, R64, R28 ;  /* 0x00000040301c723c */ /* 0x048ff0000000181c */
[----:B------:R-:W-:Y:S01]  /*b940*/  HMMA.16816.F32 R32, R48, R66, R32 ;  /* 0x000000423020723c */ /* 0x000fe20000001820 */
[----:B------:R-:W3:Y:S02]  /*b950*/  LDSM.16.MT88.4 R64, [R102+0x8000] ;  /* 0x008000006640783b */ /* 0x000ee40000004200 */
[----:B------:R-:W-:Y:S01]  /*b960*/  F2FP.F16.F32.PACK_AB R49, R121, R152 ;  /* 0x000000987931723e */ /* 0x000fe200000000ff */
[----:B------:R-:W-:Y:S01]  /*b970*/  FADD.FTZ R152, R152, R81 ;  /* 0x0000005198987221 */ /* 0x000fe20000010000 */
[----:B------:R-:W-:Y:S02]  /*b980*/  F2FP.F16.F32.PACK_AB R51, R150, R119 ;  /* 0x000000779633723e */ /* 0x000fe400000000ff */
[----:B------:R-:W-:Y:S02]  /*b990*/  F2FP.F16.F32.PACK_AB R48, R146, R123 ;  /* 0x0000007b9230723e */ /* 0x000fe400000000ff */
[----:B------:R-:W-:Y:S02]  /*b9a0*/  F2FP.F16.F32.PACK_AB R50, R142, R125 ;  /* 0x0000007d8e32723e */ /* 0x000fe400000000ff */
[----:B-----5:R-:W-:Y:S05]  /*b9b0*/  F2FP.F16.F32.PACK_AB R42, R137, R112 ;  /* 0x00000070892a723e */ /* 0x020fea00000000ff */
[C---:B----4-:R-:W-:Y:S08]  /*b9c0*/  HMMA.16816.F32 R4, R48.reuse, R56, R4 ;  /* 0x000000383004723c */ /* 0x050ff00000001804 */
[C---:B------:R-:W-:Y:S01]  /*b9d0*/  HMMA.16816.F32 R8, R48.reuse, R58, R8 ;  /* 0x0000003a3008723c */ /* 0x040fe20000001808 */
[----:B------:R-:W4:Y:S07]  /*b9e0*/  LDSM.16.MT88.4 R56, [R160+0x8800] ;  /* 0x00880000a038783b */ /* 0x000f2e0000004200 */
[C---:B-1----:R-:W-:Y:S08]  /*b9f0*/  HMMA.16816.F32 R12, R48.reuse, R60, R12 ;  /* 0x0000003c300c723c */ /* 0x042ff0000000180c */
[C---:B------:R-:W-:Y:S01]  /*ba00*/  HMMA.16816.F32 R16, R48.reuse, R62, R16 ;  /* 0x0000003e3010723c */ /* 0x040fe20000001810 */
[----:B------:R-:W1:Y:S07]  /*ba10*/  LDSM.16.MT88.4 R60, [R156+0x8800] ;  /* 0x008800009c3c783b */ /* 0x000e6e0000004200 */
[C---:B--2---:R-:W-:Y:S08]  /*ba20*/  HMMA.16816.F32 R20, R48.reuse, R52, R20 ;  /* 0x000000343014723c */ /* 0x044ff00000001814 */
[C---:B------:R-:W-:Y:S01]  /*ba30*/  HMMA.16816.F32 R24, R48.reuse, R54, R24 ;  /* 0x000000363018723c */ /* 0x040fe20000001818 */
[----:B------:R-:W2:Y:S07]  /*ba40*/  LDSM.16.MT88.4 R52, [R103+0x8800] ;  /* 0x008800006734783b */ /* 0x000eae0000004200 */
[C---:B---3--:R-:W-:Y:S03]  /*ba50*/  HMMA.16816.F32 R28, R48.reuse, R64, R28 ;  /* 0x00000040301c723c */ /* 0x048fe6000000181c */
[--C-:B------:R-:W-:Y:S01]  /*ba60*/  FFMA.FTZ R64, R46, R38, -R109.reuse ;  /* 0x000000262e407223 */ /* 0x100fe2000001086d */
[----:B------:R-:W-:Y:S01]  /*ba70*/  F2FP.F16.F32.PACK_AB R46, R133, R128 ;  /* 0x00000080852e723e */ /* 0x000fe200000000ff */
[-CC-:B------:R-:W-:Y:S03]  /*ba80*/  FFMA.FTZ R65, R124, R38.reuse, -R109.reuse ;  /* 0x000000267c417223 */ /* 0x180fe6000001086d */
[----:B------:R-:W-:Y:S01]  /*ba90*/  HMMA.16816.F32 R32, R48, R66, R32 ;  /* 0x000000423020723c */ /* 0x000fe20000001820 */
[----:B------:R-:W3:Y:S01]  /*baa0*/  LDSM.16.MT88.4 R48, [R102+0x8800] ;  /* 0x008800006630783b */ /* 0x000ee20000004200 */
[----:B------:R-:W-:Y:S01]  /*bab0*/  MUFU.EX2 R64, R64 ;  /* 0x0000004000407308 */ /* 0x000fe20000000800 */
[-CC-:B------:R-:W-:Y:S01]  /*bac0*/  FFMA.FTZ R66, R122, R38.reuse, -R109.reuse ;  /* 0x000000267a427223 */ /* 0x180fe2000001086d */
[--C-:B------:R-:W-:Y:S04]  /*bad0*/  FFMA.FTZ R67, R120, R38, -R109.reuse ;  /* 0x0000002678437223 */ /* 0x100fe8000001086d */
[C---:B----4-:R-:W-:Y:S04]  /*bae0*/  HMMA.16816.F32 R4, R44.reuse, R56, R4 ;  /* 0x000000382c04723c */ /* 0x050fe80000001804 */
[----:B------:R-:W4:Y:S04]  /*baf0*/  MUFU.EX2 R65, R65 ;  /* 0x0000004100417308 */ /* 0x000f280000000800 */
[C---:B------:R-:W-:Y:S01]  /*bb00*/  HMMA.16816.F32 R8, R44.reuse, R58, R8 ;  /* 0x0000003a2c08723c */ /* 0x040fe20000001808 */
[----:B------:R-:W5:Y:S05]  /*bb10*/  LDSM.16.MT88.4 R56, [R160+0x9000] ;  /* 0x00900000a038783b */ /* 0x000f6a0000004200 */
[----:B------:R-:W-:Y:S02]  /*bb20*/  MUFU.EX2 R66, R66 ;  /* 0x0000004200427308 */ /* 0x000fe40000000800 */
[C---:B-1----:R-:W-:Y:S08]  /*bb30*/  HMMA.16816.F32 R12, R44.reuse, R60, R12 ;  /* 0x0000003c2c0c723c */ /* 0x042ff0000000180c */
[----:B------:R-:W1:Y:S01]  /*bb40*/  MUFU.EX2 R67, R67 ;  /* 0x0000004300437308 */ /* 0x000e620000000800 */
[----:B----4-:R-:W-:Y:S01]  /*bb50*/  F2FP.F16.F32.PACK_AB R41, R65, R64 ;  /* 0x000000404129723e */ /* 0x010fe200000000ff */
[C---:B------:R-:W-:Y:S01]  /*bb60*/  HMMA.16816.F32 R16, R44.reuse, R62, R16 ;  /* 0x0000003e2c10723c */ /* 0x040fe20000001810 */
[----:B------:R-:W4:Y:S07]  /*bb70*/  LDSM.16.MT88.4 R60, [R156+0x9000] ;  /* 0x009000009c3c783b */ /* 0x000f2e0000004200 */
[C---:B--2---:R-:W-:Y:S03]  /*bb80*/  HMMA.16816.F32 R20, R44.reuse, R52, R20 ;  /* 0x000000342c14723c */ /* 0x044fe60000001814 */
[----:B-1----:R-:W-:Y:S05]  /*bb90*/  F2FP.F16.F32.PACK_AB R43, R67, R66 ;  /* 0x00000042432b723e */ /* 0x002fea00000000ff */
[C---:B------:R-:W-:Y:S01]  /*bba0*/  HMMA.16816.F32 R24, R44.reuse, R54, R24 ;  /* 0x000000362c18723c */ /* 0x040fe20000001818 */
[----:B------:R-:W1:Y:S07]  /*bbb0*/  LDSM.16.MT88.4 R52, [R103+0x9000] ;  /* 0x009000006734783b */ /* 0x000e6e0000004200 */
[C---:B---3--:R-:W-:Y:S01]  /*bbc0*/  HMMA.16816.F32 R28, R44.reuse, R48, R28 ;  /* 0x000000302c1c723c */ /* 0x048fe2000000181c */
[----:B------:R-:W-:Y:S02]  /*bbd0*/  MUFU.EX2 R48, R86 ;  /* 0x0000005600307308 */ /* 0x000fe40000000800 */
[--C-:B------:R-:W-:Y:S01]  /*bbe0*/  FFMA.FTZ R49, R40, R38, -R109.reuse ;  /* 0x0000002628317223 */ /* 0x100fe2000001086d */
[----:B------:R-:W-:Y:S01]  /*bbf0*/  F2FP.F16.F32.PACK_AB R40, R135, R118 ;  /* 0x000000768728723e */ /* 0x000fe200000000ff */
[-C--:B------:R-:W-:Y:S03]  /*bc00*/  FFMA.FTZ R109, R39, R38.reuse, -R109 ;  /* 0x00000026276d7223 */ /* 0x080fe6000001086d */
[----:B------:R-:W-:Y:S01]  /*bc10*/  HMMA.16816.F32 R32, R44, R50, R32 ;  /* 0x000000322c20723c */ /* 0x000fe20000001820 */
[----:B------:R-:W2:Y:S02]  /*bc20*/  LDSM.16.MT88.4 R44, [R102+0x9000] ;  /* 0x00900000662c783b */ /* 0x000ea40000004200 */
[----:B------:R3:W4:Y:S01]  /*bc30*/  MUFU.EX2 R39, R84 ;  /* 0x0000005400277308 */ /* 0x0007220000000800 */
[-CC-:B------:R-:W-:Y:S04]  /*bc40*/  FFMA.FTZ R51, R106, R38.reuse, -R101.reuse ;  /* 0x000000266a337223 */ /* 0x180fe80000010865 */
[C---:B-----5:R-:W-:Y:S05]  /*bc50*/  HMMA.16816.F32 R4, R40.reuse, R56, R4 ;  /* 0x000000382804723c */ /* 0x060fea0000001804 */
[----:B------:R-:W-:Y:S01]  /*bc60*/  MUFU.EX2 R49, R49 ;  /* 0x0000003100317308 */ /* 0x000fe20000000800 */
[--C-:B------:R-:W-:Y:S02]  /*bc70*/  FFMA.FTZ R56, R107, R38, -R101.reuse ;  /* 0x000000266b387223 */ /* 0x100fe40000010865 */
[C---:B------:R-:W-:Y:S07]  /*bc80*/  HMMA.16816.F32 R8, R40.reuse, R58, R8 ;  /* 0x0000003a2808723c */ /* 0x040fee0000001808 */
[----:B------:R-:W5:Y:S01]  /*bc90*/  MUFU.EX2 R50, R109 ;  /* 0x0000006d00327308 */ /* 0x000f620000000800 */
[----:B---3--:R-:W3:Y:S01]  /*bca0*/  LDSM.16.MT88.4 R84, [R156+0x9800] ;  /* 0x009800009c54783b */ /* 0x008ee20000004200 */
[----:B----4-:R-:W-:Y:S01]  /*bcb0*/  F2FP.F16.F32.PACK_AB R69, R39, R48 ;  /* 0x000000302745723e */ /* 0x010fe200000000ff */
[C---:B------:R-:W-:Y:S07]  /*bcc0*/  HMMA.16816.F32 R12, R40.reuse, R60, R12 ;  /* 0x0000003c280c723c */ /* 0x040fee000000180c */
[----:B------:R-:W-:Y:S01]  /*bcd0*/  MUFU.EX2 R51, R51 ;  /* 0x0000003300337308 */ /* 0x000fe20000000800 */
[C---:B------:R-:W-:Y:S09]  /*bce0*/  HMMA.16816.F32 R16, R40.reuse, R62, R16 ;  /* 0x0000003e2810723c */ /* 0x040ff20000001810 */
[----:B------:R-:W4:Y:S01]  /*bcf0*/  MUFU.EX2 R56, R56 ;  /* 0x0000003800387308 */ /* 0x000f220000000800 */
[----:B-----5:R-:W-:Y:S01]  /*bd00*/  F2FP.F16.F32.PACK_AB R71, R50, R49 ;  /* 0x000000313247723e */ /* 0x020fe200000000ff */
[C---:B-1----:R-:W-:Y:S03]  /*bd10*/  HMMA.16816.F32 R20, R40.reuse, R52, R20 ;  /* 0x000000342814723c */ /* 0x042fe60000001814 */
[-CC-:B------:R-:W-:Y:S01]  /*bd20*/  FFMA.FTZ R52, R104, R38.reuse, -R101.reuse ;  /* 0x0000002668347223 */ /* 0x180fe20000010865 */
[----:B------:R-:W-:Y:S01]  /*bd30*/  FFMA.FTZ R101, R105, R38, -R101 ;  /* 0x0000002669657223 */ /* 0x000fe20000010865 */
[----:B------:R-:W-:Y:S03]  /*bd40*/  FADD.FTZ R38, R96, R89 ;  /* 0x0000005960267221 */ /* 0x000fe60000010000 */
[C---:B------:R-:W-:Y:S01]  /*bd50*/  HMMA.16816.F32 R24, R40.reuse, R54, R24 ;  /* 0x000000362818723c */ /* 0x040fe20000001818 */
[----:B------:R-:W-:Y:S02]  /*bd60*/  MUFU.EX2 R52, R52 ;  /* 0x0000003400347308 */ /* 0x000fe40000000800 */
[----:B----4-:R-:W-:Y:S01]  /*bd70*/  F2FP.F16.F32.PACK_AB R68, R56, R51 ;  /* 0x000000333844723e */ /* 0x010fe200000000ff */
[----:B------:R-:W-:Y:S01]  /*bd80*/  FADD.FTZ R123, R123, R38 ;  /* 0x000000267b7b7221 */ /* 0x000fe20000010000 */
[----:B------:R-:W-:Y:S03]  /*bd90*/  FADD.FTZ R38, R121, R152 ;  /* 0x0000009879267221 */ /* 0x000fe60000010000 */
[C---:B--2---:R-:W-:Y:S03]  /*bda0*/  HMMA.16816.F32 R28, R40.reuse, R44, R28 ;  /* 0x0000002c281c723c */ /* 0x044fe6000000181c */
[----:B------:R-:W1:Y:S01]  /*bdb0*/  MUFU.EX2 R101, R101 ;  /* 0x0000006500657308 */ /* 0x000e620000000800 */
[----:B------:R-:W-:Y:S01]  /*bdc0*/  FADD.FTZ R146, R146, R123 ;  /* 0x0000007b92927221 */ /* 0x000fe20000010000 */
[----:B------:R-:W-:Y:S03]  /*bdd0*/  FADD.FTZ R119, R119, R38 ;  /* 0x0000002677777221 */ /* 0x000fe60000010000 */
[----:B------:R-:W-:Y:S01]  /*bde0*/  FADD.FTZ R125, R125, R146 ;  /* 0x000000927d7d7221 */ /* 0x000fe20000010000 */
[----:B------:R-:W-:Y:S03]  /*bdf0*/  HMMA.16816.F32 R32, R40, R46, R32 ;  /* 0x0000002e2820723c */ /* 0x000fe60000001820 */
[----:B------:R-:W-:Y:S01]  /*be00*/  FADD.FTZ R142, R142, R125 ;  /* 0x0000007d8e8e7221 */ /* 0x000fe20000010000 */
[----:B------:R-:W-:Y:S04]  /*be10*/  FADD.FTZ R150, R150, R119 ;  /* 0x0000007796967221 */ /* 0x000fe80000010000 */
[----:B------:R-:W-:Y:S01]  /*be20*/  FADD.FTZ R127, R127, R150 ;  /* 0x000000967f7f7221 */ /* 0x000fe20000010000 */
[----:B-1----:R-:W-:Y:S03]  /*be30*/  F2FP.F16.F32.PACK_AB R70, R101, R52 ;  /* 0x000000346546723e */ /* 0x002fe600000000ff */
[----:B------:R-:W-:Y:S04]  /*be40*/  FADD.FTZ R138, R138, R127 ;  /* 0x0000007f8a8a7221 */ /* 0x000fe80000010000 */
[----:B------:R-:W-:Y:S01]  /*be50*/  FADD.FTZ R129, R129, R138 ;  /* 0x0000008a81817221 */ /* 0x000fe20000010000 */
[C---:B------:R-:W-:Y:S01]  /*be60*/  HMMA.16816.F32 R96, R68.reuse, R92, R4 ;  /* 0x0000005c4460723c */ /* 0x040fe20000001804 */
[----:B------:R-:W1:Y:S07]  /*be70*/  LDSM.16.MT88.4 R4, [R102+0x9800] ;  /* 0x009800006604783b */ /* 0x000e6e0000004200 */
[C---:B------:R-:W-:Y:S03]  /*be80*/  HMMA.16816.F32 R92, R68.reuse, R94, R8 ;  /* 0x0000005e445c723c */ /* 0x040fe60000001808 */
[----:B------:R-:W-:Y:S04]  /*be90*/  FADD.FTZ R9, R131, R142 ;  /* 0x0000008e83097221 */ /* 0x000fe80000010000 */
        /* <DEDUP_REMOVED lines=15> */
[----:B------:R-:W-:Y:S04]  /*bf90*/  FADD.FTZ R67, R67, R66 ;  /* 0x0000004243437221 */ /* 0x000fe80000010000 */
        /* <DEDUP_REMOVED lines=9> */
[----:B------:R-:W-:Y:S02]  /*c030*/  MOV R101, R36 ;  /* 0x0000002400657202 */ /* 0x000fe40000000f00 */
[----:B------:R-:W-:Y:S01]  /*c040*/  FADD.FTZ R193, R50, R49 ;  /* 0x0000003132c17221 */ /* 0x000fe20000010000 */
[----:B------:R-:W-:Y:S08]  /*c050*/  @P0 BRA `(.L_x_11462) ;  /* 0xffffffb800e00947 */ /* 0x000ff0000383ffff */
.L_x_11455:
        /* <DEDUP_REMOVED lines=10> */
.L_x_11476:
        /* <DEDUP_REMOVED lines=30> */
[----:B------:R-:W-:Y:S01]  /*c2e0*/  LOP3.LUT R13, R8, 0x1c0, RZ, 0xc0, !PT ;  /* 0x000001c0080d7812 */ /* 0x000fe200078ec0ff */
[----:B------:R-:W-:Y:S01]  /*c2f0*/  IMAD.MOV.U32 R8, RZ, RZ, 0x20 ;  /* 0x00000020ff087424 */ /* 0x000fe200078e00ff */
[C---:B------:R-:W-:Y:S02]  /*c300*/  LOP3.LUT P0, RZ, R0.reuse, 0x4, RZ, 0xc0, !PT ;  /* 0x0000000400ff7812 */ /* 0x040fe4000780c0ff */
[----:B------:R-:W-:Y:S02]  /*c310*/  LOP3.LUT R10, R11, 0x7c00, R10, 0xf8, !PT ;  /* 0x00007c000b0a7812 */ /* 0x000fe400078ef80a */
[----:B------:R-:W-:Y:S02]  /*c320*/  LOP3.LUT R13, R13, 0x38, R4, 0xf8, !PT ;  /* 0x000000380d0d7812 */ /* 0x000fe400078ef804 */
[----:B------:R-:W-:Y:S02]  /*c330*/  R2P PR, R0, 0x18 ;  /* 0x0000001800007804 */ /* 0x000fe40000000000 */
[----:B------:R-:W-:-:S02]  /*c340*/  LOP3.LUT R10, R10, R13, RZ, 0xfc, !PT ;  /* 0x0000000d0a0a7212 */ /* 0x000fc400078efcff */
[----:B---3--:R-:W-:Y:S02]  /*c350*/  FSEL R5, R5, 1, P1 ;  /* 0x3f80000005057808 */ /* 0x008fe40000800000 */
[----:B------:R-:W-:Y:S02]  /*c360*/  LEA R11, R10, UR6, 0x1 ;  /* 0x000000060a0b7c11 */ /* 0x000fe4000f8e08ff */
[----:B------:R-:W-:Y:S01]  /*c370*/  MOV R4, 0x10 ;  /* 0x0000001000047802 */ /* 0x000fe20000000f00 */
        /* <DEDUP_REMOVED lines=44> */
[C---:B------:R-:W-:Y:S02]  /*c640*/  IADD3 R21, PT, PT, R4.reuse, R15, RZ ;  /* 0x0000000f04157210 */ /* 0x040fe40007ffe0ff */
[----:B------:R-:W-:Y:S01]  /*c650*/  F2FP.F16.F32.PACK_AB R72, R73, R72 ;  /* 0x000000484948723e */ /* 0x000fe200000000ff */
[----:B-1----:R-:W-:Y:S01]  /*c660*/  IMAD.IADD R11, R4, 0x1, R19 ;  /* 0x00000001040b7824 */ /* 0x002fe200078e0213 */
[----:B------:R-:W-:Y:S01]  /*c670*/  F2FP.F16.F32.PACK_AB R74, R75, R74 ;  /* 0x0000004a4b4a723e */ /* 0x000fe200000000ff */
[----:B------:R-:W-:Y:S01]  /*c680*/  STS [R17+0x400], R86 ;  /* 0x0004005611007388 */ /* 0x000fe20000000800 */
[----:B------:R-:W-:-:S03]  /*c690*/  F2FP.F16.F32.PACK_AB R68, R69, R68 ;  /* 0x000000444544723e */ /* 0x000fc600000000ff */
        /* <DEDUP_REMOVED lines=10> */
[----:B---3--:R-:W-:-:S13]  /*c740*/  ISETP.NE.AND P3, PT, R4, RZ, PT ;  /* 0x000000ff0400720c */ /* 0x008fda0003f65270 */
[----:B------:R-:W3:Y:S04]  /*c750*/  @!P3 LD.E R4, desc[UR4][R2.64+0x60] ;  /* 0x000060040204b980 */ /* 0x000ee8000c101900 */
[----:B------:R-:W3:Y:S01]  /*c760*/  @!P3 LD.E R25, desc[UR4][R2.64+0xb4] ;  /* 0x0000b4040219b980 */ /* 0x000ee2000c101900 */
[----:B------:R-:W1:Y:S08]  /*c770*/  @P2 MUFU.LG2 R7, R7 ;  /* 0x0000000700072308 */ /* 0x000e700000000c00 */
[----:B------:R-:W4:Y:S01]  /*c780*/  @P1 MUFU.LG2 R9, R9 ;  /* 0x0000000900091308 */ /* 0x000f220000000c00 */
[----:B------:R-:W-:-:S02]  /*c790*/  ISETP.NE.AND P0, PT, R183, -0x1, PT ;  /* 0xffffffffb700780c */ /* 0x000fc40003f05270 */
[--C-:B--2---:R-:W-:Y:S02]  /*c7a0*/  SHF.R.U32.HI R5, RZ, 0x1, R0.reuse ;  /* 0x00000001ff057819 */ /* 0x104fe40000011600 */
[----:B------:R-:W-:Y:S02]  /*c7b0*/  LOP3.LUT P4, RZ, R0, 0x3, RZ, 0xc0, !PT ;  /* 0x0000000300ff7812 */ /* 0x000fe4000788c0ff */
[----:B------:R-:W-:Y:S02]  /*c7c0*/  SHF.R.U32.HI R23, RZ, 0x2, R0 ;  /* 0x00000002ff177819 */ /* 0x000fe40000011600 */
[----:B------:R-:W-:Y:S01]  /*c7d0*/  LOP3.LUT R0, R5, 0x30, RZ, 0xc0, !PT ;  /* 0x0000003005007812 */ /* 0x000fe200078ec0ff */
[----:B-1----:R-:W-:Y:S01]  /*c7e0*/  @P2 FMUL.FTZ R11, R7, 0.69314718246459960938 ;  /* 0x3f317218070b2820 */ /* 0x002fe20000410000 */
[----:B------:R-:W-:Y:S01]  /*c7f0*/  BSSY.RECONVERGENT B0, `(.L_x_11464) ;  /* 0x0000011000007945 */ /* 0x000fe20003800200 */
[----:B------:R-:W-:Y:S02]  /*c800*/  MOV R21, 0x7f800000 ;  /* 0x7f80000000157802 */ /* 0x000fe40000000f00 */
[----:B------:R-:W-:Y:S01]  /*c810*/  MOV R20, 0x7f800000 ;  /* 0x7f80000000147802 */ /* 0x000fe20000000f00 */
[----:B----4-:R-:W-:Y:S01]  /*c820*/  @P1 FMUL.FTZ R5, R9, 0.69314718246459960938 ;  /* 0x3f31721809051820 */ /* 0x010fe20000410000 */
[----:B------:R-:W-:Y:S01]  /*c830*/  LOP3.LUT R23, R0, 0x7, R23, 0xf8, !PT ;  /* 0x0000000700177812 */ /* 0x000fe200078ef817 */
[----:B-----5:R-:W-:Y:S01]  /*c840*/  @P2 FFMA.FTZ R21, R6, R37, R11 ;  /* 0x0000002506152223 */ /* 0x020fe2000001000b */
[----:B------:R-:W-:-:S02]  /*c850*/  @P0 IMAD R0, R27, R183, RZ ;  /* 0x000000b71b000224 */ /* 0x000fc400078e02ff */
        /* <DEDUP_REMOVED lines=10> */
.L_x_11465:
[----:B------:R-:W-:Y:S05]  /*c900*/  BSYNC.RECONVERGENT B0 ;  /* 0x0000000000007941 */ /* 0x000fea0003800200 */
.L_x_11464:
        /* <DEDUP_REMOVED lines=22> */
.L_x_11467:
[----:B------:R-:W-:Y:S05]  /*ca70*/  BSYNC.RECONVERGENT B0 ;  /* 0x0000000000007941 */ /* 0x000fea0003800200 */
.L_x_11466:
        /* <DEDUP_REMOVED lines=44> */
.L_x_11469:
[----:B------:R-:W-:Y:S05]  /*cd40*/  BSYNC.RECONVERGENT B0 ;  /* 0x0000000000007941 */ /* 0x000fea0003800200 */
.L_x_11468:
        /* <DEDUP_REMOVED lines=13> */
.L_x_11471:
[----:B------:R-:W-:Y:S05]  /*ce20*/  BSYNC.RECONVERGENT B0 ;  /* 0x0000000000007941 */ /* 0x000fea0003800200 */
.L_x_11470:
[----:B------:R-:W-:-:S04]  /*ce30*/  MOV R177, 0x0 ;  /* 0x0000000000b17802 */ /* 0x000fc80000000f00 */
[----:B-1234-:R-:W-:Y:S05]  /*ce40*/  @P2 RET.REL.NODEC R176 `(_ZN5flash24flash_fwd_splitkv_kernelI23Flash_fwd_kernel_traitsILi64ELi64ELi128ELi4ELb0ELb0EN7cutlass6half_tE19Flash_kernel_traitsILi64ELi64ELi128ELi4ES3_EELb0ELb0ELb1ELb0ELb0ELb1ELb0ELb0EEEvNS_16Flash_fwd_paramsE) ;  /* 0xffffff30b06c2950 */ /* 0x01efea0003c3ffff */
        /* <DEDUP_REMOVED lines=12> */
[----:B-1----:R-:W-:Y:S05]  /*cf10*/  RET.REL.NODEC R176 `(_ZN5flash24flash_fwd_splitkv_kernelI23Flash_fwd_kernel_traitsILi64ELi64ELi128ELi4ELb0ELb0EN7cutlass6half_tE19Flash_kernel_traitsILi64ELi64ELi128ELi4ES3_EELb0ELb0ELb1ELb0ELb0ELb1ELb0ELb0EEEvNS_16Flash_fwd_paramsE) ;  /* 0xffffff30b0387950 */ /* 0x002fea0003c3ffff */
.L_x_11463:
[----:B------:R-:W-:Y:S01]  /*cf20*/  MOV R5, 0x2 ;  /* 0x0000000200057802 */ /* 0x000fe20000000f00 */
[----:B------:R-:W-:Y:S01]  /*cf30*/  IMAD.MOV.U32 R0, RZ, RZ, 0x1f ;  /* 0x0000001fff007424 */ /* 0x000fe200078e00ff */
[----:B------:R-:W-:-:S07]  /*cf40*/  MOV R4, 0xffffffff ;  /* 0xffffffff00047802 */ /* 0x000fce0000000f00 */
[----:B-1---5:R-:W-:Y:S05]  /*cf50*/  WARPSYNC.COLLECTIVE R4, `(.L_x_11472) ;  /* 0x0000000004087348 */ /* 0x022fea0003c00000 */
[----:B------:R2:W3:Y:S02]  /*cf60*/  SHFL.BFLY P0, R10, R191, R5, R0 ;  /* 0x0c000005bf0a7389 */ /* 0x0004e40000000000 */
[----:B-123-5:R-:W-:Y:S05]  /*cf70*/  ENDCOLLECTIVE ;  /* 0x000000000000791b */ /* 0x02efea0003800000 */
.L_x_11472:
[----:B------:R-:W-:Y:S02]  /*cf80*/  IMAD.MOV.U32 R8, RZ, RZ, R10 ;  /* 0x000000ffff087224 */ /* 0x000fe400078e000a */
[----:B------:R-:W-:Y:S02]  /*cf90*/  IMAD.MOV.U32 R5, RZ, RZ, 0x1 ;  /* 0x00000001ff057424 */ /* 0x000fe400078e00ff */
[----:B------:R-:W-:-:S05]  /*cfa0*/  FADD.FTZ R8, R8, R191 ;  /* 0x000000bf08087221 */ /* 0x000fca0000010000 */
[----:B------:R-:W-:-:S07]  /*cfb0*/  MOV R191, R8 ;  /* 0x0000000800bf7202 */ /* 0x000fce0000000f00 */
[----:B------:R-:W-:Y:S05]  /*cfc0*/  WARPSYNC.COLLECTIVE R4, `(.L_x_11473) ;  /* 0x0000000004087348 */ /* 0x000fea0003c00000 */
[----:B------:R1:W2:Y:S02]  /*cfd0*/  SHFL.BFLY P0, R10, R191, R5, R0 ;  /* 0x0c000005bf0a7389 */ /* 0x0002a40000000000 */
[----:B-12---:R-:W-:Y:S05]  /*cfe0*/  ENDCOLLECTIVE ;  /* 0x000000000000791b */ /* 0x006fea0003800000 */
.L_x_11473:
[----:B------:R-:W-:Y:S01]  /*cff0*/  MOV R191, R193 ;  /* 0x000000c100bf7202 */ /* 0x000fe20000000f00 */
[----:B------:R-:W-:Y:S01]  /*d000*/  IMAD.MOV.U32 R5, RZ, RZ, 0x2 ;  /* 0x00000002ff057424 */ /* 0x000fe200078e00ff */
[----:B------:R-:W-:-:S07]  /*d010*/  MOV R7, R10 ;  /* 0x0000000a00077202 */ /* 0x000fce0000000f00 */
[----:B------:R-:W-:Y:S05]  /*d020*/  WARPSYNC.COLLECTIVE R4, `(.L_x_11474) ;  /* 0x0000000004087348 */ /* 0x000fea0003c00000 */
[----:B------:R1:W2:Y:S02]  /*d030*/  SHFL.BFLY P0, R10, R191, R5, R0 ;  /* 0x0c000005bf0a7389 */ /* 0x0002a40000000000 */
[----:B-12---:R-:W-:Y:S05]  /*d040*/  ENDCOLLECTIVE ;  /* 0x000000000000791b */ /* 0x006fea0003800000 */
.L_x_11474:
[----:B------:R-:W-:Y:S01]  /*d050*/  FADD.FTZ R7, R8, R7 ;  /* 0x0000000708077221 */ /* 0x000fe20000010000 */
[----:B------:R-:W-:Y:S01]  /*d060*/  FADD.FTZ R9, R10, R193 ;  /* 0x000000c10a097221 */ /* 0x000fe20000010000 */
[----:B------:R-:W-:-:S04]  /*d070*/  MOV R5, 0x1 ;  /* 0x0000000100057802 */ /* 0x000fc80000000f00 */
[----:B------:R-:W-:-:S07]  /*d080*/  MOV R191, R9 ;  /* 0x0000000900bf7202 */ /* 0x000fce0000000f00 */
[----:B------:R-:W-:Y:S05]  /*d090*/  WARPSYNC.COLLECTIVE R4, `(.L_x_11475) ;  /* 0x0000000004087348 */ /* 0x000fea0003c00000 */
[----:B------:R1:W2:Y:S02]  /*d0a0*/  SHFL.BFLY P0, R10, R191, R5, R0 ;  /* 0x0c000005bf0a7389 */ /* 0x0002a40000000000 */
[----:B-12---:R-:W-:Y:S05]  /*d0b0*/  ENDCOLLECTIVE ;  /* 0x000000000000791b */ /* 0x006fea0003800000 */
.L_x_11475:
[----:B------:R-:W-:Y:S05]  /*d0c0*/  BRA `(.L_x_11476) ;  /* 0xfffffff0000c7947 */ /* 0x000fea000383ffff */
.L_x_11477:
        /* <DEDUP_REMOVED lines=11> */
.L_x_14809:


//--------------------- .text._ZN5flash24flash_fwd_splitkv_kernelI23Flash_fwd_kernel_traitsILi64ELi64ELi128ELi4ELb0ELb0EN7cutlass6half_tE19Flash_kernel_traitsILi64ELi64ELi128ELi4ES3_EELb0ELb0ELb0ELb0ELb1ELb0ELb0ELb1EEEvNS_16Flash_fwd_paramsE --------------------------
	.section	.text._ZN5flash24flash_fwd_splitkv_kernelI23Flash_fwd_kernel_traitsILi64ELi64ELi128ELi4ELb0ELb0EN7cutlass6half_tE19Flash_kernel_traitsILi64ELi64ELi128ELi4ES3_EELb0ELb0ELb0ELb0ELb1ELb0ELb0ELb1EEEvNS_16Flash_fwd_paramsE,"ax",@progbits
	.align	128
        .global         _ZN5flash24flash_fwd_splitkv_kernelI23Flash_fwd_kernel_traitsILi64ELi64ELi128ELi4ELb0ELb0EN7cutlass6half_tE19Flash_kernel_traitsILi64ELi64ELi128ELi4ES3_EELb0ELb0ELb0ELb0ELb1ELb0ELb0ELb1EEEvNS_16Flash_fwd_paramsE
        .type           _ZN5flash24flash_fwd_splitkv_kernelI23Flash_fwd_kernel_traitsILi64ELi64ELi128ELi4ELb0ELb0EN7cutlass6half_tE19Flash_kernel_traitsILi64ELi64ELi128ELi4ES3_EELb0ELb0ELb0ELb0ELb1ELb0ELb0ELb1EEEvNS_16Flash_fwd_paramsE,@function
        .size           _ZN5flash24flash_fwd_splitkv_kernelI23Flash_fwd_kernel_traitsILi64ELi64ELi128ELi4ELb0ELb0EN7cutlass6half_tE19Flash_kernel_traitsILi64ELi64ELi128ELi4ES3_EELb0ELb0ELb0ELb0ELb1ELb0ELb0ELb1EEEvNS_16Flash_fwd_paramsE,(.L_x_14810 - _ZN5flash24flash_fwd_splitkv_kernelI23Flash_fwd_kernel_traitsILi64ELi64ELi128ELi4ELb0ELb0EN7cutlass6half_tE19Flash_kernel_traitsILi64ELi64ELi128ELi4ES3_EELb0ELb0ELb0ELb0ELb1ELb0ELb0ELb1EEEvNS_16Flash_fwd_paramsE)
        .other          _ZN5flash24flash_fwd_splitkv_kernelI23Flash_fwd_kernel_traitsILi64ELi64ELi128ELi4ELb0ELb0EN7cutlass6half_tE19Flash_kernel_traitsILi64ELi64ELi128ELi4ES3_EELb0ELb0ELb0ELb0ELb1ELb0ELb0ELb1EEEvNS_16Flash_fwd_paramsE,@"STO_CUDA_ENTRY STV_DEFAULT"
_ZN5flash24flash_fwd_splitkv_kernelI23Flash_fwd_kernel_traitsILi64ELi64ELi128ELi4ELb0ELb0EN7cutlass6half_tE19Flash_kernel_traitsILi64ELi64ELi128ELi4ES3_EELb0ELb0ELb0ELb0ELb1ELb0ELb0ELb1EEEvNS_16Flash_fwd_paramsE:
.text._ZN5flash24flash_fwd_splitkv_kernelI23Flash_fwd_kernel_traitsILi64ELi64ELi128ELi4ELb0ELb0EN7cutlass6half_tE19Flash_kernel_traitsILi64ELi64ELi128ELi4ES3_EELb0ELb0ELb0ELb0ELb1ELb0ELb0ELb1EEEvNS_16Flash_fwd_paramsE:
[----:B------:R-:W-:Y:S01]  /*0000*/  LDC R1, c[0x0][0x37c] ;  /* 0x0000df00ff017b82 */ /* 0x000fe20000000800 */
[----:B------:R-:W1:Y:S07]  /*0010*/  S2R R5, SR_CTAID.X ;  /* 0x0000000000057919 */ /* 0x000e6e0000002500 */
[----:B------:R-:W2:Y:S01]  /*0020*/  LDC.64 R100, c[0x0][0x348] ;  /* 0x0000d200ff647b82 */ /* 0x000ea20000000a00 */
[----:B------:R-:W-:Y:S01]  /*0030*/  BSSY.RECONVERGENT B3, `(.L_x_11478) ;  /* 0x0000005000037945 */ /* 0x000fe20003800200 */
[----:B------:R-:W-:Y:S01]  /*0040*/  MOV R170, 0x80 ;  /* 0x0000008000aa7802 */ /* 0x000fe20000000f00 */
[----:B------:R-:W3:Y:S01]  /*0050*/  S2R R172, SR_CTAID.Y ;  /* 0x0000000000ac7919 */ /* 0x000ee20000002600 */
[----:B------:R-:W4:Y:S05]  /*0060*/  S2R R171, SR_CTAID.Z ;  /* 0x0000000000ab7919 */ /* 0x000f2a0000002700 */
[----:B-1234-:R-:W-:Y:S05]  /*0070*/  CALL.REL.NOINC `($_ZN5flash24flash_fwd_splitkv_kernelI23Flash_fwd_kernel_traitsILi64ELi64ELi128ELi4ELb0ELb0EN7cutlass6half_tE19Flash_kernel_traitsILi64ELi64ELi128ELi4ES3_EELb0ELb0ELb0ELb0ELb1ELb0ELb0ELb1EEEvNS_16Flash_fwd_paramsE$_ZN5flash30compute_attn_1rowblock_splitkvI23Flash_fwd_kernel_traitsILi64ELi64ELi128ELi4ELb0ELb0EN7cutlass6half_tE19Flash_kernel_traitsILi64ELi64ELi128ELi4ES3_EELb0ELb0ELb0ELb0ELb1ELb0ELb0ELb1ENS_16Flash_fwd_paramsEEEvRKT8_iiiii) ;  /* 0x0000000000087944 */ /* 0x01efea0003c00000 */
[----:B------:R-:W-:Y:S05]  /*0080*/  BSYNC.RECONVERGENT B3 ;  /* 0x0000000000037941 */ /* 0x000fea0003800200 */
.L_x_11478:
[----:B------:R-:W-:Y:S05]  /*0090*/  EXIT ;  /* 0x000000000000794d */ /* 0x000fea0003800000 */
        .type           $_ZN5flash24flash_fwd_splitkv_kernelI23Flash_fwd_kernel_traitsILi64ELi64ELi128ELi4ELb0ELb0EN7cutlass6half_tE19Flash_kernel_traitsILi64ELi64ELi128ELi4ES3_EELb0ELb0ELb0ELb0ELb1ELb0ELb0ELb1EEEvNS_16Flash_fwd_paramsE$_ZN5flash30compute_attn_1rowblock_splitkvI23Flash_fwd_kernel_traitsILi64ELi64ELi128ELi4ELb0ELb0EN7cutlass6half_tE19Flash_kernel_traitsILi64ELi64ELi128ELi4ES3_EELb0ELb0ELb0ELb0ELb1ELb0ELb0ELb1ENS_16Flash_fwd_paramsEEEvRKT8_iiiii,@function
        .size           $_ZN5flash24flash_fwd_splitkv_kernelI23Flash_fwd_kernel_traitsILi64ELi64ELi128ELi4ELb0ELb0EN7cutlass6half_tE19Flash_kernel_traitsILi64ELi64ELi128ELi4ES3_EELb0ELb0ELb0ELb0ELb1ELb0ELb0ELb1EEEvNS_16Flash_fwd_paramsE$_ZN5flash30compute_attn_1rowblock_splitkvI23Flash_fwd_kernel_traitsILi64ELi64ELi128ELi4ELb0ELb0EN7cutlass6half_tE19Flash_kernel_traitsILi64ELi64ELi128ELi4ES3_EELb0ELb0ELb0ELb0ELb1ELb0ELb0ELb1ENS_16Flash_fwd_paramsEEEvRKT8_iiiii,(.L_x_14810 - $_ZN5flash24flash_fwd_splitkv_kernelI23Flash_fwd_kernel_traitsILi64ELi64ELi128ELi4ELb0ELb0EN7cutlass6half_tE19Flash_kernel_traitsILi64ELi64ELi128ELi4ES3_EELb0ELb0ELb0ELb0ELb1ELb0ELb0ELb1EEEvNS_16Flash_fwd_paramsE$_ZN5flash30compute_attn_1rowblock_splitkvI23Flash_fwd_kernel_traitsILi64ELi64ELi128ELi4ELb0ELb0EN7cutlass6half_tE19Flash_kernel_traitsILi64ELi64ELi128ELi4ES3_EELb0ELb0ELb0ELb0ELb1ELb0ELb0ELb1ENS_16Flash_fwd_paramsEEEvRKT8_iiiii)
$_ZN5flash24flash_fwd_splitkv_kernelI23Flash_fwd_kernel_traitsILi64ELi64ELi128ELi4ELb0ELb0EN7cutlass6half_tE19Flash_kernel_traitsILi64ELi64ELi128ELi4ES3_EELb0ELb0ELb0ELb0ELb1ELb0ELb0ELb1EEEvNS_16Flash_fwd_paramsE$_ZN5flash30compute_attn_1rowblock_splitkvI23Flash_fwd_kernel_traitsILi64ELi64ELi128ELi4ELb0ELb0EN7cutlass6half_tE19Flash_kernel_traitsILi64ELi64ELi128ELi4ES3_EELb0ELb0ELb0ELb0ELb1ELb0ELb0ELb1ENS_16Flash_fwd_paramsEEEvRKT8_iiiii:
        /* <DEDUP_REMOVED lines=39> */
.L_x_11480:
[----:B------:R-:W-:Y:S05]  /*0310*/  BSYNC.RECONVERGENT B0 ;  /* 0x0000000000007941 */ /* 0x000fea0003800200 */
.L_x_11479:
[----:B------:R-:W-:Y:S04]  /*0320*/  BSSY.RECONVERGENT B0, `(.L_x_11481) ;  /* 0x0000007000007945 */ /* 0x000fe80003800200 */
[----:B------:R-:W-:Y:S05]  /*0330*/  @!P4 BRA `(.L_x_11482) ;  /* 0x000000000014c947 */ /* 0x000fea0003800000 */
[----:B-----5:R-:W4:Y:S02]  /*0340*/  LD.E.U8 R3, desc[UR4][R100.64+0x1b2] ;  /* 0x0001b20464037980 */ /* 0x020f24000c101100 */
[----:B----4-:R-:W-:-:S13]  /*0350*/  ISETP.NE.AND P0, PT, R3, RZ, PT ;  /* 0x000000ff0300720c */ /* 0x010fda0003f05270 */
[----:B------:R-:W4:Y:S02]  /*0360*/  @P0 LD.E R4, desc[UR4][R12.64+0x4] ;  /* 0x000004040c040980 */ /* 0x000f24000c101900 */
[----:B----4-:R-:W-:-:S06]  /*0370*/  @P0 IADD3 R3, PT, PT, R4, -R11, RZ ;  /* 0x8000000b04030210 */ /* 0x010fcc0007ffe0ff */
[----:B------:R4:W5:Y:S02]  /*0380*/  @!P0 LD.E R3, desc[UR4][R12.64] ;  /* 0x000000040c038980 */ /* 0x000964000c101900 */
.L_x_11482:
[----:B------:R-:W-:Y:S05]  /*0390*/  BSYNC.RECONVERGENT B0 ;  /* 0x0000000000007941 */ /* 0x000fea0003800200 */
.L_x_11481:
        /* <DEDUP_REMOVED lines=9> */
.L_x_11484:
[----:B------:R-:W5:Y:S01]  /*0430*/  LD.E.64 R6, desc[UR4][R100.64+0x108] ;  /* 0x0001080464067980 */ /* 0x000f62000c101b00 */
[----:B------:R-:W-:Y:S01]  /*0440*/  BSSY.RECONVERGENT B0, `(.L_x_11486) ;  /* 0x0000006000007945 */ /* 0x000fe20003800200 */
[----:B------:R-:W-:Y:S01]  /*0450*/  IMAD.MOV.U32 R3, RZ, RZ, RZ ;  /* 0x000000ffff037224 */ /* 0x000fe200078e00ff */
[----:B-----5:R-:W-:-:S04]  /*0460*/  ISETP.NE.U32.AND P0, PT, R6, RZ, PT ;  /* 0x000000ff0600720c */ /* 0x020fc80003f05070 */
[----:B------:R-:W-:-:S13]  /*0470*/  ISETP.NE.AND.EX P0, PT, R7, RZ, PT, P0 ;  /* 0x000000ff0700720c */ /* 0x000fda0003f05300 */
[----:B------:R-:W-:Y:S05]  /*0480*/  @!P0 BRA `(.L_x_11487) ;  /* 0x0000000000048947 */ /* 0x000fea0003800000 */
[----:B------:R1:W5:Y:S02]  /*0490*/  LD.E R3, desc[UR4][R100.64+0xbc] ;  /* 0x0000bc0464037980 */ /* 0x000364000c101900 */
.L_x_11487:
[----:B------:R-:W-:Y:S05]  /*04a0*/  BSYNC.RECONVERGENT B0 ;  /* 0x0000000000007941 */ /* 0x000fea0003800200 */
.L_x_11486:
[----:B-----5:R-:W-:Y:S02]  /*04b0*/  IADD3 R68, PT, PT, R74, R3, RZ ;  /* 0x000000034a447210 */ /* 0x020fe40007ffe0ff */
.L_x_11485:
[----:B------:R-:W-:Y:S05]  /*04c0*/  BSYNC.RECONVERGENT B1 ;  /* 0x0000000000017941 */ /* 0x000fea0003800200 */
.L_x_11483:
[----:B------:R-:W-:Y:S01]  /*04d0*/  IMAD.SHL.U32 R174, R5, 0x40, RZ ;  /* 0x0000004005ae7824 */ /* 0x000fe200078e00ff */
[----:B------:R-:W-:Y:S01]  /*04e0*/  MOV R6, R170 ;  /* 0x000000aa00067202 */ /* 0x000fe20000000f00 */
[----:B------:R-:W-:-:S03]  /*04f0*/  IMAD.MOV.U32 R7, RZ, RZ, 0x0 ;  /* 0x00000000ff077424 */ /* 0x000fc600078e00ff */
[----:B------:R-:W-:-:S13]  /*0500*/  ISETP.GT.AND P0, PT, R177, R174, PT ;  /* 0x000000aeb100720c */ /* 0x000fda0003f04270 */
[----:B-1234-:R-:W-:Y:S05]  /*0510*/  @!P0 RET.REL.NODEC R6 `(_ZN5flash24flash_fwd_splitkv_kernelI23Flash_fwd_kernel_traitsILi64ELi64ELi128ELi4ELb0ELb0EN7cutlass6half_tE19Flash_kernel_traitsILi64ELi64ELi128ELi4ES3_EELb0ELb0ELb0ELb0ELb1ELb0ELb0ELb1EEEvNS_16Flash_fwd_paramsE) ;  /* 0xfffffff806b88950 */ /* 0x01efea0003c3ffff */
        /* <DEDUP_REMOVED lines=38> */
[----:B---3--:R-:W-:Y:S02]  /*0780*/  IMAD R15, R13, R171, RZ ;  /* 0x000000ab0d0f7224 */ /* 0x008fe400078e02ff */
        /* <DEDUP_REMOVED lines=8> */
[----:B------:R-:W-:Y:S01]  /*0810*/  VIADD R2, R8, 0x10 ;  /* 0x0000001008027836 */ /* 0x000fe20000000000 */
        /* <DEDUP_REMOVED lines=33> */
.L_x_11490:
[----:B------:R-:W-:Y:S05]  /*0a30*/  BSYNC.RECONVERGENT B0 ;  /* 0x0000000000007941 */ /* 0x000fea0003800200 */
.L_x_11489:
        /* <DEDUP_REMOVED lines=13> */
.L_x_11492:
[----:B------:R-:W-:Y:S05]  /*0b10*/  BSYNC.RECONVERGENT B0 ;  /* 0x0000000000007941 */ /* 0x000fea0003800200 */
.L_x_11491:
        /* <DEDUP_REMOVED lines=12> */
.L_x_11494:
[----:B------:R-:W-:Y:S05]  /*0be0*/  BSYNC.RECONVERGENT B0 ;  /* 0x0000000000007941 */ /* 0x000fea0003800200 */
.L_x_11493:
[----:B------:R-:W-:Y:S01]  /*0bf0*/  ISETP.NE.AND P0, PT, R10, RZ, PT ;  /* 0x000000ff0a00720c */ /* 0x000fe20003f05270 */
[----:B------:R-:W-:Y:S01]  /*0c00*/  @!P6 ST.E desc[UR4][R16.64], R3 ;  /* 0x000000031000e985 */ /* 0x000fe2000c101904 */
[----:B------:R-:W-:-:S03]  /*0c10*/  MOV R171, 0x0 ;  /* 0x0000000000ab7802 */ /* 0x000fc60000000f00 */
[----:B------:R-:W-:Y:S04]  /*0c20*/  @!P5 ST.E desc[UR4][R16.64+0x40], R2 ;  /* 0x000040021000d985 */ /* 0x000fe8000c101904 */
[----:B------:R1:W-:Y:S04]  /*0c30*/  @!P4 ST.E desc[UR4][R16.64+0x80], R0 ;  /* 0x000080001000c985 */ /* 0x0003e8000c101904 */
[----:B-1234-:R-:W-:Y:S05]  /*0c40*/  @P0 RET.REL.NODEC R170 `(_ZN5flash24flash_fwd_splitkv_kernelI23Flash_fwd_kernel_traitsILi64ELi64ELi128ELi4ELb0ELb0EN7cutlass6half_tE19Flash_kernel_traitsILi64ELi64ELi128ELi4ES3_EELb0ELb0ELb0ELb0ELb1ELb0ELb0ELb1EEEvNS_16Flash_fwd_paramsE) ;  /* 0xfffffff0aaec0950 */ /* 0x01efea0003c3ffff */
[----:B------:R-:W-:Y:S02]  /*0c50*/  MOV R3, 0x7f800000 ;  /* 0x7f80000000037802 */ /* 0x000fe40000000f00 */
[----:B------:R-:W-:-:S03]  /*0c60*/  MOV R171, 0x0 ;  /* 0x0000000000ab7802 */ /* 0x000fc60000000f00 */
[----:B------:R1:W-:Y:S02]  /*0c70*/  ST.E desc[UR4][R16.64+0xc0], R3 ;  /* 0x0000c00310007985 */ /* 0x0003e4000c101904 */
[----:B-1----:R-:W-:Y:S05]  /*0c80*/  RET.REL.NODEC R170 `(_ZN5flash24flash_fwd_splitkv_kernelI23Flash_fwd_kernel_traitsILi64ELi64ELi128ELi4ELb0ELb0EN7cutlass6half_tE19Flash_kernel_traitsILi64ELi64ELi128ELi4ES3_EELb0ELb0ELb0ELb0ELb1ELb0ELb0ELb1EEEvNS_16Flash_fwd_paramsE) ;  /* 0xfffffff0aadc7950 */ /* 0x002fea0003c3ffff */
.L_x_11488:
        /* <DEDUP_REMOVED lines=101> */
.L_x_11496:
        /* <DEDUP_REMOVED lines=9> */
[----:B------:R-:W-:Y:S02]  /*1370*/  IABS R17, R171 ;  /* 0x000000ab00117213 */ /* 0x000fe40000000000 */
        /* <DEDUP_REMOVED lines=36> */
[----:B------:R-:W-:Y:S01]  /*15c0*/  @P3 VIADD R2, R2, 0x1 ;  /* 0x0000000102023836 */ /* 0x000fe20000000000 */
[----:B------:R-:W-:-:S02]  /*15d0*/  LEA R13, R61, 0xffffff80, 0x7 ;  /* 0xffffff803d0d7811 */ /* 0x000fc400078e38ff */
[----:B------:R-:W-:Y:S02]  /*15e0*/  MOV R20, R8 ;  /* 0x0000000800147202 */ /* 0x000fe40000000f00 */
[----:B------:R-:W-:Y:S01]  /*15f0*/  MOV R21, R7 ;  /* 0x0000000700157202 */ /* 0x000fe20000000f00 */
[----:B------:R-:W-:Y:S01]  /*1600*/  @!P0 IMAD R4, R63, R10, RZ ;  /* 0x0000000a3f048224 */ /* 0x000fe200078e02ff */
[----:B------:R-:W-:Y:S01]  /*1610*/  @!P0 SHF.R.S32.HI R3, RZ, 0x1f, R10 ;  /* 0x0000001fff038819 */ /* 0x000fe2000001140a */
[-C--:B------:R-:W-:Y:S01]  /*1620*/  IMAD R6, R165, R13.reuse, RZ ;  /* 0x0000000da5067224 */ /* 0x080fe200078e02ff */
[----:B------:R-:W-:Y:S01]  /*1630*/  @!P2 IADD3 R2, PT, PT, -R2, RZ, RZ ;  /* 0x000000ff0202a210 */ /* 0x000fe20007ffe1ff */
[----:B------:R-:W-:Y:S01]  /*1640*/  IMAD.WIDE.U32 R20, R164, R13, R20 ;  /* 0x0000000da4147225 */ /* 0x000fe200078e0014 */
[----:B------:R-:W-:-:S03]  /*1650*/  @!P1 LOP3.LUT R2, RZ, R0, RZ, 0x33, !PT ;  /* 0x00000000ff029212 */ /* 0x000fc600078e33ff */
[----:B------:R-:W-:Y:S02]  /*1660*/  @!P0 IMAD R3, R3, R62, R4 ;  /* 0x0000003e03038224 */ /* 0x000fe400078e0204 */
[----:B------:R-:W-:Y:S01]  /*1670*/  @!P0 IMAD.WIDE.U32 R22, R62, R10, RZ ;  /* 0x0000000a3e168225 */ /* 0x000fe200078e00ff */
[----:B------:R-:W-:Y:S02]  /*1680*/  IADD3 R21, PT, PT, R21, R6, RZ ;  /* 0x0000000615157210 */ /* 0x000fe40007ffe0ff */
[----:B------:R-:W-:Y:S01]  /*1690*/  SHF.R.S32.HI R6, RZ, 0x1f, R2 ;  /* 0x0000001fff067819 */ /* 0x000fe20000011402 */
[----:B------:R-:W-:Y:S01]  /*16a0*/  IMAD R7, R19, R2, RZ ;  /* 0x0000000213077224 */ /* 0x000fe200078e02ff */
[----:B------:R-:W-:Y:S01]  /*16b0*/  @!P0 IADD3 R23, PT, PT, R23, R3, RZ ;  /* 0x0000000317178210 */ /* 0x000fe20007ffe0ff */
[----:B------:R-:W-:Y:S01]  /*16c0*/  @P0 IMAD.IADD R10, R10, 0x1, R11 ;  /* 0x000000010a0a0824 */ /* 0x000fe200078e020b */
[----:B------:R-:W-:Y:S01]  /*16d0*/  @!P0 SHF.R.S32.HI R3, RZ, 0x1f, R9 ;  /* 0x0000001fff038819 */ /* 0x000fe20000011409 */
[----:B------:R-:W-:-:S02]  /*16e0*/  @!P0 IMAD R4, R15, R9, RZ ;  /* 0x000000090f048224 */ /* 0x000fc400078e02ff */
[----:B------:R-:W-:Y:S02]  /*16f0*/  IMAD R7, R18, R6, R7 ;  /* 0x0000000612077224 */ /* 0x000fe400078e0207 */
[C---:B------:R-:W-:Y:S02]  /*1700*/  @!P0 IMAD R3, R14.reuse, R3, R4 ;  /* 0x000000030e038224 */ /* 0x040fe400078e0204 */
[----:B------:R-:W-:-:S04]  /*1710*/  @!P0 IMAD.WIDE.U32 R22, R14, R9, R22 ;  /* 0x000000090e168225 */ /* 0x000fc800078e0016 */
[----:B------:R-:W-:Y:S02]  /*1720*/  @P0 IMAD R6, R63, R10, RZ ;  /* 0x0000000a3f060224 */ /* 0x000fe400078e02ff */
[----:B------:R-:W-:-:S04]  /*1730*/  IMAD.WIDE.U32 R20, R18, R2, R20 ;  /* 0x0000000212147225 */ /* 0x000fc800078e0014 */
[----:B------:R-:W-:Y:S01]  /*1740*/  @P0 IMAD.WIDE.U32 R10, R62, R10, RZ ;  /* 0x0000000a3e0a0225 */ /* 0x000fe200078e00ff */
[----:B------:R-:W-:Y:S02]  /*1750*/  @!P0 IADD3 R14, PT, PT, R23, R3, RZ ;  /* 0x00000003170e8210 */ /* 0x000fe40007ffe0ff */
[----:B------:R-:W-:Y:S01]  /*1760*/  MOV R4, R20 ;  /* 0x0000001400047202 */ /* 0x000fe20000000f00 */
[----:B------:R-:W-:Y:S01]  /*1770*/  @!P0 IMAD.MOV.U32 R16, RZ, RZ, R22 ;  /* 0x000000ffff108224 */ /* 0x000fe200078e0016 */
[----:B------:R-:W-:Y:S01]  /*1780*/  IADD3 R2, PT, PT, R21, R7, RZ ;  /* 0x0000000715027210 */ /* 0x000fe20007ffe0ff */
[----:B------:R-:W-:Y:S01]  /*1790*/  @P0 IMAD.IADD R14, R11, 0x1, R6 ;  /* 0x000000010b0e0824 */ /* 0x000fe200078e0206 */
[----:B------:R-:W-:Y:S02]  /*17a0*/  @P0 MOV R16, R10 ;  /* 0x0000000a00100202 */ /* 0x000fe40000000f00 */
[----:B------:R-:W-:Y:S02]  /*17b0*/  MOV R3, RZ ;  /* 0x000000ff00037202 */ /* 0x000fe40000000f00 */
.L_x_11497:
[----:B------:R-:W-:Y:S05]  /*17c0*/  BSYNC.RECONVERGENT B0 ;  /* 0x0000000000007941 */ /* 0x000fea0003800200 */
.L_x_11495:
        /* <DEDUP_REMOVED lines=27> */
[----:B------:R-:W-:Y:S01]  /*1980*/  LOP3.LUT R12, R67, 0x38, RZ, 0xc0, !PT ;  /* 0x00000038430c7812 */ /* 0x000fe200078ec0ff */
[----:B------:R-:W-:-:S03]  /*1990*/  @!P1 VIADD R15, R15, 0x1 ;  /* 0x000000010f0f9836 */ /* 0x000fc60000000000 */
[----:B------:R-:W-:Y:S01]  /*19a0*/  IADD3 R20, P2, PT, R12, R16, RZ ;  /* 0x000000100c147210 */ /* 0x000fe20007f5e0ff */
[----:B-----5:R-:W-:-:S03]  /*19b0*/  IMAD R16, R3, R62, RZ ;  /* 0x0000003e03107224 */ /* 0x020fc600078e02ff */
[----:B------:R-:W-:Y:S01]  /*19c0*/  IADD3.X R21, PT, PT, RZ, R14, RZ, P2, !PT ;  /* 0x0000000eff157210 */ /* 0x000fe200017fe4ff */
[----:B------:R-:W-:Y:S02]  /*19d0*/  IMAD R14, R13, R63, R16 ;  /* 0x0000003f0d0e7224 */ /* 0x000fe400078e0210 */
[----:B------:R-:W-:Y:S01]  /*19e0*/  @P5 VIADD R15, R15, 0x1 ;  /* 0x000000010f0f5836 */ /* 0x000fe20000000000 */
[----:B------:R-:W-:-:S03]  /*19f0*/  LOP3.LUT R17, R171, R0, RZ, 0x3c, !PT ;  /* 0x00000000ab117212 */ /* 0x000fc600078e3cff */
[----:B------:R-:W-:Y:S01]  /*1a00*/  IMAD.MOV.U32 R3, RZ, RZ, R15 ;  /* 0x000000ffff037224 */ /* 0x000fe200078e000f */
[----:B------:R-:W-:Y:S02]  /*1a10*/  ISETP.GE.AND P3, PT, R17, RZ, PT ;  /* 0x000000ff1100720c */ /* 0x000fe40003f66270 */
[----:B------:R-:W-:Y:S01]  /*1a20*/  ISETP.NE.AND P4, PT, R0, RZ, PT ;  /* 0x000000ff0000720c */ /* 0x000fe20003f85270 */
[----:B------:R-:W-:Y:S01]  /*1a30*/  IMAD.WIDE.U32 R20, R13, R62, R20 ;  /* 0x0000003e0d147225 */ /* 0x000fe200078e0014 */
[----:B------:R-:W-:Y:S02]  /*1a40*/  SHF.R.U32.HI R132, RZ, 0x3, R66 ;  /* 0x00000003ff847819 */ /* 0x000fe40000011642 */
[----:B------:R-:W-:Y:S02]  /*1a50*/  MOV R133, RZ ;  /* 0x000000ff00857202 */ /* 0x000fe40000000f00 */
[----:B------:R-:W-:-:S05]  /*1a60*/  IADD3 R21, PT, PT, R21, R14, RZ ;  /* 0x0000000e15157210 */ /* 0x000fca0007ffe0ff */
[----:B------:R-:W-:Y:S02]  /*1a70*/  @!P3 IMAD.MOV R3, RZ, RZ, -R3 ;  /* 0x000000ffff03b224 */ /* 0x000fe400078e0a03 */
[----:B------:R-:W-:-:S04]  /*1a80*/  @!P4 LOP3.LUT R3, RZ, R0, RZ, 0x33, !PT ;  /* 0x00000000ff03c212 */ /* 0x000fc800078e33ff */
[----:B------:R-:W-:Y:S01]  /*1a90*/  SHF.R.S32.HI R0, RZ, 0x1f, R3 ;  /* 0x0000001fff007819 */ /* 0x000fe20000011403 */
[----:B------:R-:W-:Y:S01]  /*1aa0*/  IMAD.WIDE.U32 R20, R3, R24, R20 ;  /* 0x0000001803147225 */ /* 0x000fe200078e0014 */
[----:B------:R-:W1:Y:S03]  /*1ab0*/  S2UR UR6, SR_CgaCtaId ;  /* 0x00000000000679c3 */ /* 0x000e660000008800 */
[----:B------:R-:W-:Y:S02]  /*1ac0*/  IMAD R169, R63, R132, RZ ;  /* 0x000000843fa97224 */ /* 0x000fe400078e02ff */
[----:B------:R-:W-:Y:S01]  /*1ad0*/  IMAD.SHL.U32 R76, R66, 0x40, RZ ;  /* 0x00000040424c7824 */ /* 0x000fe200078e00ff */
[----:B------:R-:W-:Y:S01]  /*1ae0*/  UMOV UR7, 0x400 ;  /* 0x0000040000077882 */ /* 0x000fe20000000000 */
[----:B------:R-:W-:-:S03]  /*1af0*/  SHF.R.U32.HI R64, RZ, 0x1, R66 ;  /* 0x00000001ff407819 */ /* 0x000fc60000011642 */
[----:B------:R-:W-:Y:S01]  /*1b00*/  LOP3.LUT R75, R76, 0x1c0, RZ, 0xc0, !PT ;  /* 0x000001c04c4b7812 */ /* 0x000fe200078ec0ff */
[----:B------:R-:W-:-:S03]  /*1b10*/  IMAD.SHL.U32 R73, R66, 0x20, RZ ;  /* 0x0000002042497824 */ /* 0x000fc600078e00ff */
[----:B------:R-:W-:Y:S01]  /*1b20*/  LOP3.LUT R64, R75, 0x8, R64, 0xf8, !PT ;  /* 0x000000084b407812 */ /* 0x000fe200078ef840 */
[----:B------:R-:W-:Y:S01]  /*1b30*/  IMAD.SHL.U32 R69, R62, 0x10, RZ ;  /* 0x000000103e457824 */ /* 0x000fe200078e00ff */
[----:B-1----:R-:W-:Y:S01]  /*1b40*/  ULEA UR6, UR6, UR7, 0x18 ;  /* 0x0000000706067291 */ /* 0x002fe2000f8ec0ff */
[----:B------:R-:W-:Y:S02]  /*1b50*/  LEA R173, R61, 0xffffff80, 0x7 ;  /* 0xffffff803dad7811 */ /* 0x000fe400078e38ff */
[C---:B------:R-:W-:Y:S02]  /*1b60*/  SHF.L.U64.HI R72, R164.reuse, 0x4, R165 ;  /* 0x00000004a4487819 */ /* 0x040fe400000102a5 */
[----:B------:R-:W-:Y:S02]  /*1b70*/  SHF.L.U32 R71, R164, 0x4, RZ ;  /* 0x00000004a4477819 */ /* 0x000fe400000006ff */
[----:B------:R-:W-:Y:S02]  /*1b80*/  SHF.L.U64.HI R70, R62, 0x4, R63 ;  /* 0x000000043e467819 */ /* 0x000fe4000001023f */
[----:B------:R-:W-:-:S02]  /*1b90*/  LOP3.LUT R73, R73, 0x7c00, RZ, 0xc0, !PT ;  /* 0x00007c0049497812 */ /* 0x000fc400078ec0ff */
[----:B------:R-:W-:Y:S02]  /*1ba0*/  LOP3.LUT R65, R76, 0x200, RZ, 0xc0, !PT ;  /* 0x000002004c417812 */ /* 0x000fe400078ec0ff */
[----:B------:R-:W-:Y:S01]  /*1bb0*/  LOP3.LUT R64, R64, 0x38, R67, 0x78, !PT ;  /* 0x0000003840407812 */ /* 0x000fe200078e7843 */
        /* <DEDUP_REMOVED lines=11> */
[----:B------:R-:W-:-:S04]  /*1c70*/  IMAD.WIDE.U32 R16, R5, 0x40, R132 ;  /* 0x0000004005107825 */ /* 0x000fc800078e0084 */
[----:B------:R-:W-:-:S04]  /*1c80*/  IMAD.WIDE.U32 R26, R171, R22, R26 ;  /* 0x00000016ab1a7225 */ /* 0x000fc800078e001a */
[-C--:B------:R-:W-:Y:S02]  /*1c90*/  IMAD R5, R17, R134.reuse, RZ ;  /* 0x0000008611057224 */ /* 0x080fe400078e02ff */
[----:B------:R-:W-:Y:S02]  /*1ca0*/  IMAD.IADD R27, R27, 0x1, R14 ;  /* 0x000000011b1b7824 */ /* 0x000fe400078e020e */
[C---:B------:R-:W-:Y:S02]  /*1cb0*/  IMAD R5, R16.reuse, R135, R5 ;  /* 0x0000008710057224 */ /* 0x040fe400078e0205 */
[----:B------:R-:W-:Y:S02]  /*1cc0*/  IMAD R15, R25, R3, RZ ;  /* 0x00000003190f7224 */ /* 0x000fe400078e02ff */
[----:B------:R-:W-:-:S04]  /*1cd0*/  IMAD.WIDE.U32 R16, R16, R134, R26 ;  /* 0x0000008610107225 */ /* 0x000fc800078e001a */
[----:B------:R-:W-:Y:S01]  /*1ce0*/  IMAD R24, R0, R24, R15 ;  /* 0x0000001800187224 */ /* 0x000fe200078e020f */
[----:B----4-:R-:W-:Y:S01]  /*1cf0*/  LEA R130, P2, R16, R6, 0x1 ;  /* 0x0000000610827211 */ /* 0x010fe200078408ff */
[----:B------:R-:W-:Y:S02]  /*1d00*/  IMAD.IADD R5, R17, 0x1, R5 ;  /* 0x0000000111057824 */ /* 0x000fe400078e0205 */
[----:B------:R-:W-:-:S03]  /*1d10*/  IMAD.IADD R21, R21, 0x1, R24 ;  /* 0x0000000115157824 */ /* 0x000fc600078e0218 */
[----:B------:R-:W-:Y:S02]  /*1d20*/  LEA.HI.X R131, R16, R7, R5, 0x1, P2 ;  /* 0x0000000710837211 */ /* 0x000fe400010f0c05 */
[----:B------:R-:W-:Y:S01]  /*1d30*/  SHF.R.S32.HI R7, RZ, 0x1f, R74 ;  /* 0x0000001fff077819 */ /* 0x000fe2000001144a */
[----:B------:R-:W-:-:S03]  /*1d40*/  IMAD.WIDE.U32 R20, R132, R62, R20 ;  /* 0x0000003e84147225 */ /* 0x000fc600078e0014 */
[----:B------:R-:W-:Y:S02]  /*1d50*/  LEA.HI R80, R7, R74, RZ, 0x7 ;  /* 0x0000004a07507211 */ /* 0x000fe400078f38ff */
[----:B------:R-:W-:Y:S02]  /*1d60*/  IADD3 R166, P1, PT, R12, R4, RZ ;  /* 0x000000040ca67210 */ /* 0x000fe40007f3e0ff */
[----:B------:R-:W-:Y:S02]  /*1d70*/  IADD3 R169, PT, PT, R21, R169, RZ ;  /* 0x000000a915a97210 */ /* 0x000fe40007ffe0ff */
[----:B------:R-:W-:Y:S02]  /*1d80*/  LEA R168, P0, R20, R8, 0x1 ;  /* 0x0000000814a87211 */ /* 0x000fe400078008ff */
[----:B------:R-:W-:Y:S02]  /*1d90*/  LOP3.LUT R5, R67, 0x1c0, RZ, 0xc0, !PT ;  /* 0x000001c043057812 */ /* 0x000fe400078ec0ff */
[----:B------:R-:W-:-:S02]  /*1da0*/  SHF.R.S32.HI R80, RZ, 0x7, R80 ;  /* 0x00000007ff507819 */ /* 0x000fc40000011450 */
[----:B------:R-:W-:Y:S02]  /*1db0*/  IADD3.X R167, PT, PT, RZ, R2, RZ, P1, !PT ;  /* 0x00000002ffa77210 */ /* 0x000fe40000ffe4ff */
[----:B------:R-:W-:Y:S02]  /*1dc0*/  LEA.HI.X R169, R20, R9, R169, 0x1, P0 ;  /* 0x0000000914a97211 */ /* 0x000fe400000f0ca9 */
[----:B------:R-:W-:Y:S02]  /*1dd0*/  LOP3.LUT R2, R5, 0x38, R66, 0xf8, !PT ;  /* 0x0000003805027812 */ /* 0x000fe400078ef842 */
[----:B------:R-:W-:Y:S02]  /*1de0*/  ISETP.GE.AND P0, PT, R80, R61, PT ;  /* 0x0000003d5000720c */ /* 0x000fe40003f06270 */
[----:B------:R-:W-:Y:S01]  /*1df0*/  LOP3.LUT R2, R2, 0x38, R67, 0x78, !PT ;  /* 0x0000003802027812 */ /* 0x000fe200078e7843 */
[----:B------:R-:W-:Y:S02]  /*1e00*/  IMAD R15, R165, R132, RZ ;  /* 0x00000084a50f7224 */ /* 0x000fe400078e02ff */
[----:B------:R-:W-:Y:S01]  /*1e10*/  IMAD.WIDE.U32 R166, R132, R164, R166 ;  /* 0x000000a484a67225 */ /* 0x000fe200078e00a6 */
[----:B------:R-:W-:-:S03]  /*1e20*/  LOP3.LUT R175, R2, 0x1e00, R67, 0xf8, !PT ;  /* 0x00001e0002af7812 */ /* 0x000fc600078ef843 */
        /* <DEDUP_REMOVED lines=32> */
[----:B------:R-:W-:Y:S01]  /*2030*/  IADD3 R121, PT, PT, R132, 0x60, RZ ;  /* 0x0000006084797810 */ /* 0x000fe20007ffe0ff */
[----:B------:R-:W-:Y:S01]  /*2040*/  IMAD.SHL.U32 R113, R11, 0x20, RZ ;  /* 0x000000200b717824 */ /* 0x000fe200078e00ff */
[----:B------:R-:W-:Y:S01]  /*2050*/  MOV R110, R173 ;  /* 0x000000ad006e7202 */ /* 0x000fe20000000f00 */
[C---:B------:R-:W-:Y:S01]  /*2060*/  IMAD R114, R61.reuse, -0x80, R74 ;  /* 0xffffff803d727824 */ /* 0x040fe200078e024a */
[----:B------:R-:W-:Y:S01]  /*2070*/  MOV R98, R167 ;  /* 0x000000a700627202 */ /* 0x000fe20000000f00 */
[----:B------:R-:W-:Y:S01]  /*2080*/  IMAD R112, R61, -0x80, R68 ;  /* 0xffffff803d707824 */ /* 0x000fe200078e0244 */
[----:B------:R-:W-:Y:S01]  /*2090*/  MOV R102, R168 ;  /* 0x000000a800667202 */ /* 0x000fe20000000f00 */
        /* <DEDUP_REMOVED lines=60> */
[----:B------:R-:W-:Y:S01]  /*2460*/  IMAD.SHL.U32 R96, R96, 0x2, RZ ;  /* 0x0000000260607824 */ /* 0x000fe200078e00ff */
[----:B------:R-:W-:Y:S01]  /*2470*/  LEA R10, P0, R22, R16, 0x1 ;  /* 0x00000010160a7211 */ /* 0x000fe200078008ff */
[----:B------:R-:W-:Y:S01]  /*2480*/  IMAD.IADD R9, R23, 0x1, R9 ;  /* 0x0000000117097824 */ /* 0x000fe200078e0209 */
[----:B------:R-:W-:Y:S01]  /*2490*/  LEA.HI.X R84, R18, R21, R84, 0x1, P1 ;  /* 0x0000001512547211 */ /* 0x000fe200008f0c54 */
[----:B------:R-:W-:Y:S01]  /*24a0*/  IMAD R83, R139, 0x60, RZ ;  /* 0x000000608b537824 */ /* 0x000fe200078e02ff */
[----:B------:R-:W-:Y:S01]  /*24b0*/  IADD3 R94, P3, PT, R6, R96, RZ ;  /* 0x00000060065e7210 */ /* 0x000fe20007f7e0ff */
[----:B------:R-:W-:Y:S01]  /*24c0*/  IMAD.WIDE.U32 R140, R138, 0x60, RZ ;  /* 0x000000608a8c7825 */ /* 0x000fe200078e00ff */
[----:B------:R-:W-:-:S02]  /*24d0*/  LEA.HI.X R9, R22, R17, R9, 0x1, P0 ;  /* 0x0000001116097211 */ /* 0x000fc400000f0c09 */
[----:B------:R-:W-:Y:S01]  /*24e0*/  IADD3 R54, P1, PT, R6, R14, RZ ;  /* 0x0000000e06367210 */ /* 0x000fe20007f3e0ff */
[C-C-:B------:R-:W-:Y:S01]  /*24f0*/  IMAD.X R95, R7.reuse, 0x1, R97.reuse, P3 ;  /* 0x00000001075f7824 */ /* 0x140fe200018e0661 */
[----:B------:R-:W-:Y:S01]  /*2500*/  IADD3 R96, P2, PT, R4, R96, RZ ;  /* 0x0000006004607210 */ /* 0x000fe20007f5e0ff */
[----:B------:R-:W-:Y:S01]  /*2510*/  IMAD.SHL.U32 R82, R136, 0x20, RZ ;  /* 0x0000002088527824 */ /* 0x000fe200078e00ff */
[----:B------:R-:W-:Y:S01]  /*2520*/  IADD3 R14, P0, PT, R4, R14, RZ ;  /* 0x0000000e040e7210 */ /* 0x000fe20007f1e0ff */
[----:B------:R-:W-:Y:S01]  /*2530*/  IMAD.SHL.U32 R91, R138, 0x40, RZ ;  /* 0x000000408a5b7824 */ /* 0x000fe200078e00ff */
[-C--:B------:R-:W-:Y:S01]  /*2540*/  IADD3.X R55, PT, PT, R7, R0.reuse, RZ, P1, !PT ;  /* 0x0000000007377210 */ /* 0x080fe20000ffe4ff */
[C---:B------:R-:W-:Y:S01]  /*2550*/  IMAD.X R97, R5.reuse, 0x1, R97, P2 ;  /* 0x0000000105617824 */ /* 0x040fe200010e0661 */
[----:B------:R-:W-:Y:S01]  /*2560*/  IADD3.X R15, PT, PT, R5, R0, RZ, P0, !PT ;  /* 0x00000000050f7210 */ /* 0x000fe200007fe4ff */
[----:B------:R-:W-:-:S08]  /*2570*/  IMAD.IADD R83, R141, 0x1, R83 ;  /* 0x000000018d537824 */ /* 0x000fd000078e0253 */
.L_x_11537:
[C---:B------:R-:W-:Y:S01]  /*2580*/  LEA R18, P1, R69.reuse, R102, 0x1 ;  /* 0x0000006645127211 */ /* 0x040fe200078208ff */
[----:B------:R-:W-:Y:S01]  /*2590*/  VIADD R112, R112, 0x80 ;  /* 0x0000008070707836 */ /* 0x000fe20000000000 */
[----:B------:R-:W-:Y:S01]  /*25a0*/  UMOV UR6, URZ ;  /* 0x000000ff00067c82 */ /* 0x000fe20008000000 */
[----:B------:R-:W-:Y:S01]  /*25b0*/  VIADD R114, R114, 0x80 ;  /* 0x0000008072727836 */ /* 0x000fe20000000000 */
[----:B------:R-:W-:Y:S01]  /*25c0*/  LEA.HI.X R19, R69, R103, R70, 0x1, P1 ;  /* 0x0000006745137211 */ /* 0x000fe200008f0c46 */
[----:B------:R-:W-:Y:S01]  /*25d0*/  VIADD R109, R109, 0xffffffff ;  /* 0xffffffff6d6d7836 */ /* 0x000fe20000000000 */
[C---:B------:R-:W-:Y:S01]  /*25e0*/  ISETP.GE.AND P0, PT, R132.reuse, R112, PT ;  /* 0x000000708400720c */ /* 0x040fe20003f06270 */
[----:B------:R-:W-:Y:S01]  /*25f0*/  BSSY.RECONVERGENT B1, `(.L_x_11499) ;  /* 0x0000578000017945 */ /* 0x000fe20003800200 */
[----:B------:R-:W-:Y:S02]  /*2600*/  IMAD.MOV.U32 R122, RZ, RZ, R110 ;  /* 0x000000ffff7a7224 */ /* 0x000fe400078e006e */
[----:B------:R-:W-:Y:S01]  /*2610*/  ISETP.GE.AND P2, PT, R132, R114, !P0 ;  /* 0x000000728400720c */ /* 0x000fe20004746270 */
[----:B------:R-:W-:Y:S01]  /*2620*/  VIADD R110, R110, 0xffffff80 ;  /* 0xffffff806e6e7836 */ /* 0x000fe20000000000 */
[C---:B------:R-:W-:Y:S04]  /*2630*/  ISETP.GE.AND P0, PT, R79.reuse, R112, PT ;  /* 0x000000704f00720c */ /* 0x040fe80003f06270 */
[----:B------:R-:W-:Y:S02]  /*2640*/  ISETP.GE.AND P3, PT, R79, R114, !P0 ;  /* 0x000000724f00720c */ /* 0x000fe40004766270 */
[----:B------:R-:W-:Y:S02]  /*2650*/  IADD3 R28, P0, PT, R93, R82, RZ ;  /* 0x000000525d1c7210 */ /* 0x000fe40007f1e0ff */
[----:B------:R-:W-:Y:S03]  /*2660*/  P2R R53, PR, RZ, 0x8 ;  /* 0x00000008ff357803 */ /* 0x000fe60000000000 */
[----:B------:R-:W-:Y:S02]  /*2670*/  @P2 IMAD.MOV.U32 R2, RZ, RZ, R93 ;  /* 0x000000ffff022224 */ /* 0x000fe400078e005d */
[----:B------:R-:W-:Y:S02]  /*2680*/  @P2 IMAD.MOV.U32 R3, RZ, RZ, R84 ;  /* 0x000000ffff032224 */ /* 0x000fe400078e0054 */
[----:B------:R-:W-:Y:S01]  /*2690*/  IMAD.X R29, R84, 0x1, R81, P0 ;  /* 0x00000001541d7824 */ /* 0x000fe200000e0651 */
[C---:B------:R-:W-:Y:S02]  /*26a0*/  ISETP.GE.AND P0, PT, R78.reuse, R112, PT ;  /* 0x000000704e00720c */ /* 0x040fe40003f06270 */
[----:B------:R1:W2:Y:S02]  /*26b0*/  @P2 LD.E.128 R4, desc[UR4][R2.64] ;  /* 0x0000000402042980 */ /* 0x0002a4000c101d00 */
[----:B------:R-:W-:Y:S11]  /*26c0*/  ISETP.LT.OR P5, PT, R78, R114, P0 ;  /* 0x000000724e00720c */ /* 0x000ff600007a1670 */
[----:B------:R-:W-:Y:S02]  /*26d0*/  @!UPT UIADD3 URZ, UPT, UPT, URZ, URZ, URZ ;  /* 0x000000fffffff290 */ /* 0x000fe4000fffe0ff */
[C---:B------:R-:W-:Y:S04]  /*26e0*/  @!P5 LEA R30, P1, R62.reuse, R18, 0x5 ;  /* 0x000000123e1ed211 */ /* 0x040fe800078228ff */
[----:B------:R-:W-:Y:S02]  /*26f0*/  @!P5 LEA.HI.X R31, R62, R19, R63, 0x5, P1 ;  /* 0x000000133e1fd211 */ /* 0x000fe400008f2c3f */
[----:B-1----:R-:W-:Y:S05]  /*2700*/  @!P5 IADD3 R2, P0, PT, R28, R82, RZ ;  /* 0x000000521c02d210 */ /* 0x002fea0007f1e0ff */
[----:B------:R-:W-:Y:S01]  /*2710*/  @!P5 IMAD.X R3, R29, 0x1, R81, P0 ;  /* 0x000000011d03d824 */ /* 0x000fe200000e0651 */
[C---:B------:R-:W-:Y:S04]  /*2720*/  ISETP.GE.AND P0, PT, R77.reuse, R112, PT ;  /* 0x000000704d00720c */ /* 0x040fe80003f06270 */
[----:B------:R-:W-:Y:S01]  /*2730*/  ISETP.LT.OR P6, PT, R77, R114, P0 ;  /* 0x000000724d00720c */ /* 0x000fe200007c1670 */
[----:B--2---:R1:W-:Y:S04]  /*2740*/  @P2 ST.E.128 desc[UR4][R102.64], R4 ;  /* 0x0000000466002985 */ /* 0x0043e8000c101d04 */
[----:B------:R-:W2:Y:S08]  /*2750*/  @P3 LD.E.128 R24, desc[UR4][R28.64] ;  /* 0x000000041c183980 */ /* 0x000eb0000c101d00 */
[C---:B-1----:R-:W-:Y:S04]  /*2760*/  @!P6 LEA R4, P0, R136.reuse, R28, 0x6 ;  /* 0x0000001c8804e211 */ /* 0x042fe800078030ff */
[C---:B------:R-:W-:Y:S02]  /*2770*/  @!P6 LEA.HI.X R5, R136.reuse, R29, R137, 0x6, P0 ;  /* 0x0000001d8805e211 */ /* 0x040fe400000f3489 */
[C---:B------:R-:W-:Y:S01]  /*2780*/  ISETP.GE.AND P0, PT, R125.reuse, R112, PT ;  /* 0x000000707d00720c */ /* 0x040fe20003f06270 */
[----:B--2---:R1:W-:Y:S03]  /*2790*/  @P3 ST.E.128 desc[UR4][R18.64], R24 ;  /* 0x0000001812003985 */ /* 0x0043e6000c101d04 */
[----:B------:R-:W-:Y:S01]  /*27a0*/  ISETP.LT.OR P3, PT, R125, R114, P0 ;  /* 0x000000727d00720c */ /* 0x000fe20000761670 */
[----:B----4-:R2:W3:Y:S11]  /*27b0*/  @!P5 LD.E.128 R20, desc[UR4][R2.64] ;  /* 0x000000040214d980 */ /* 0x0104f6000c101d00 */
[----:B------:R-:W-:Y:S01]  /*27c0*/  @!UPT UIADD3 URZ, UPT, UPT, URZ, URZ, URZ ;  /* 0x000000fffffff290 */ /* 0x000fe2000fffe0ff */
[----:B------:R-:W-:Y:S02]  /*27d0*/  @!P3 IMAD R0, R137, 0x60, RZ ;  /* 0x000000608900b824 */ /* 0x000fe400078e02ff */
[----:B--2---:R-:W-:Y:S01]  /*27e0*/  @!P3 IMAD.WIDE.U32 R2, R136, 0x60, R28 ;  /* 0x000000608802b825 */ /* 0x004fe200078e001c */
[C---:B-1----:R-:W-:Y:S03]  /*27f0*/  @!P6 LEA R26, P0, R62.reuse, R18, 0x6 ;  /* 0x000000123e1ae211 */ /* 0x042fe600078030ff */
[----:B------:R-:W-:Y:S02]  /*2800*/  @!P3 IMAD.IADD R3, R3, 0x1, R0 ;  /* 0x000000010303b824 */ /* 0x000fe400078e0200 */
[----:B------:R-:W-:Y:S01]  /*2810*/  @!P3 IMAD R0, R63, 0x60, RZ ;  /* 0x000000603f00b824 */ /* 0x000fe200078e02ff */
[----:B------:R-:W-:Y:S02]  /*2820*/  @!P6 LEA.HI.X R27, R62, R19, R63, 0x6, P0 ;  /* 0x000000133e1be211 */ /* 0x000fe400000f343f */
[C---:B------:R-:W-:Y:S04]  /*2830*/  ISETP.GE.AND P0, PT, R123.reuse, R112, PT ;  /* 0x000000707b00720c */ /* 0x040fe80003f06270 */
[----:B------:R-:W-:Y:S04]  /*2840*/  ISETP.GE.AND P1, PT, R123, R114, !P0 ;  /* 0x000000727b00720c */ /* 0x000fe80004726270 */
[----:B------:R-:W-:Y:S09]  /*2850*/  P2R R126, PR, RZ, 0x2 ;  /* 0x00000002ff7e7803 */ /* 0x000ff20000000000 */
[C---:B------:R-:W-:Y:S04]  /*2860*/  @P1 LEA R24, P0, R136.reuse, R28, 0x7 ;  /* 0x0000001c88181211 */ /* 0x040fe800078038ff */
[----:B------:R-:W-:Y:S01]  /*2870*/  @P1 LEA.HI.X R25, R136, R29, R137, 0x7, P0 ;  /* 0x0000001d88191211 */ /* 0x000fe200000f3c89 */
[----:B---3--:R1:W-:Y:S04]  /*2880*/  @!P5 ST.E.128 desc[UR4][R30.64], R20 ;  /* 0x000000141e00d985 */ /* 0x0083e8000c101d04 */
[----:B------:R-:W2:Y:S04]  /*2890*/  @!P6 LD.E.128 R4, desc[UR4][R4.64] ;  /* 0x000000040404e980 */ /* 0x000ea8000c101d00 */
[----:B--2---:R2:W-:Y:S04]  /*28a0*/  @!P6 ST.E.128 desc[UR4][R26.64], R4 ;  /* 0x000000041a00e985 */ /* 0x0045e8000c101d04 */
[----:B-1----:R1:W3:Y:S02]  /*28b0*/  @!P3 LD.E.128 R20, desc[UR4][R2.64] ;  /* 0x000000040214b980 */ /* 0x0022e4000c101d00 */
[C---:B-1----:R-:W-:Y:S04]  /*28c0*/  @!P3 IMAD.WIDE.U32 R2, R62.reuse, 0x60, R18 ;  /* 0x000000603e02b825 */ /* 0x042fe800078e0012 */
[----:B------:R-:W-:Y:S01]  /*28d0*/  @!P3 IMAD.IADD R3, R3, 0x1, R0 ;  /* 0x000000010303b824 */ /* 0x000fe200078e0200 */
[C---:B--2---:R-:W-:Y:S04]  /*28e0*/  @P1 LEA R26, P0, R62.reuse, R18, 0x7 ;  /* 0x000000123e1a1211 */ /* 0x044fe800078038ff */
[----:B------:R-:W-:Y:S02]  /*28f0*/  @P1 LEA.HI.X R27, R62, R19, R63, 0x7, P0 ;  /* 0x000000133e1b1211 */ /* 0x000fe400000f3c3f */
[C---:B------:R-:W-:Y:S04]  /*2900*/  ISETP.GE.AND P0, PT, R121.reuse, R112, PT ;  /* 0x000000707900720c */ /* 0x040fe80003f06270 */
[----:B------:R-:W-:Y:S02]  /*2910*/  ISETP.GE.AND P4, PT, R121, R114, !P0 ;  /* 0x000000727900720c */ /* 0x000fe40004786270 */
[----:B------:R-:W-:Y:S11]  /*2920*/  ISETP.GE.AND P0, PT, R119, R112, PT ;  /* 0x000000707700720c */ /* 0x000ff60003f06270 */
[----:B------:R-:W-:Y:S01]  /*2930*/  @P4 IMAD R0, R137, 0xa0, RZ ;  /* 0x000000a089004824 */ /* 0x000fe200078e02ff */
[----:B---3--:R1:W-:Y:S04]  /*2940*/  @!P3 ST.E.128 desc[UR4][R2.64], R20 ;  /* 0x000000140200b985 */ /* 0x0083e8000c101d04 */
[----:B------:R2:W3:Y:S01]  /*2950*/  @P1 LD.E.128 R4, desc[UR4][R24.64] ;  /* 0x0000000418041980 */ /* 0x0004e2000c101d00 */
[----:B-1----:R-:W-:Y:S04]  /*2960*/  @P4 IMAD.WIDE.U32 R2, R136, 0xa0, R28 ;  /* 0x000000a088024825 */ /* 0x002fe800078e001c */
[----:B------:R-:W-:Y:S02]  /*2970*/  @P4 IMAD.IADD R3, R3, 0x1, R0 ;  /* 0x0000000103034824 */ /* 0x000fe400078e0200 */
[----:B--2---:R-:W-:Y:S01]  /*2980*/  @P4 IMAD.WIDE.U32 R24, R62, 0xa0, R18 ;  /* 0x000000a03e184825 */ /* 0x004fe200078e0012 */
[----:B---3--:R1:W-:Y:S01]  /*2990*/  @P1 ST.E.128 desc[UR4][R26.64], R4 ;  /* 0x000000041a001985 */ /* 0x0083e2000c101d04 */
[----:B------:R-:W-:Y:S03]  /*29a0*/  ISETP.GE.AND P1, PT, R119, R114, !P0 ;  /* 0x000000727700720c */ /* 0x000fe60004726270 */
[----:B------:R2:W3:Y:S01]  /*29b0*/  @P4 LD.E.128 R20, desc[UR4][R2.64] ;  /* 0x0000000402144980 */ /* 0x0004e2000c101d00 */
[----:B------:R-:W-:Y:S09]  /*29c0*/  P2R R124, PR, RZ, 0x2 ;  /* 0x00000002ff7c7803 */ /* 0x000ff20000000000 */
[----:B------:R-:W-:Y:S02]  /*29d0*/  @P1 IMAD R0, R137, 0xc0, RZ ;  /* 0x000000c089001824 */ /* 0x000fe400078e02ff */
[----:B------:R-:W-:Y:S04]  /*29e0*/  @P1 IMAD.WIDE.U32 R28, R136, 0xc0, R28 ;  /* 0x000000c0881c1825 */ /* 0x000fe800078e001c */
[----:B------:R-:W-:Y:S01]  /*29f0*/  @P1 IMAD.IADD R29, R29, 0x1, R0 ;  /* 0x000000011d1d1824 */ /* 0x000fe200078e0200 */
[----:B------:R-:W-:Y:S01]  /*2a00*/  IADD3 R0, P0, PT, RZ, -UR6, RZ ;  /* 0x80000006ff007c10 */ /* 0x000fe2000ff1e0ff */
[----:B------:R-:W-:Y:S04]  /*2a10*/  @P1 IMAD.WIDE.U32 R18, R62, 0xc0, R18 ;  /* 0x000000c03e121825 */ /* 0x000fe800078e0012 */
[C---:B--2---:R-:W-:Y:S02]  /*2a20*/  @P4 IMAD R2, R63.reuse, 0xa0, RZ ;  /* 0x000000a03f024824 */ /* 0x044fe400078e02ff */
[----:B------:R-:W-:Y:S02]  /*2a30*/  @P1 IMAD R3, R63, 0xc0, RZ ;  /* 0x000000c03f031824 */ /* 0x000fe400078e02ff */
[----:B------:R-:W-:Y:S02]  /*2a40*/  @P4 IMAD.IADD R25, R25, 0x1, R2 ;  /* 0x0000000119194824 */ /* 0x000fe400078e0202 */
[----:B------:R-:W-:Y:S03]  /*2a50*/  @P1 IMAD.IADD R19, R19, 0x1, R3 ;  /* 0x0000000113131824 */ /* 0x000fe600078e0203 */
[----:B---3--:R2:W-:Y:S04]  /*2a60*/  @P4 ST.E.128 desc[UR4][R24.64], R20 ;  /* 0x0000001418004985 */ /* 0x0085e8000c101d04 */
[----:B-1----:R-:W3:Y:S04]  /*2a70*/  @P1 LD.E.128 R4, desc[UR4][R28.64] ;  /* 0x000000041c041980 */ /* 0x002ee8000c101d00 */
[----:B---3--:R2:W-:Y:S04]  /*2a80*/  @P1 ST.E.128 desc[UR4][R18.64], R4 ;  /* 0x0000000412001985 */ /* 0x0085e8000c101d04 */
        /* <DEDUP_REMOVED lines=9> */
[----:B----4-:R-:W-:Y:S11]  /*2b20*/  ISETP.NE.AND P0, PT, R17, RZ, PT ;  /* 0x000000ff1100720c */ /* 0x010ff60003f05270 */
[----:B------:R-:W-:Y:S02]  /*2b30*/  @!UPT UIADD3 URZ, UPT, UPT, URZ, URZ, URZ ;  /* 0x000000fffffff290 */ /* 0x000fe4000fffe0ff */
[----:B--2---:R-:W-:Y:S05]  /*2b40*/  @P0 BRA `(.L_x_11500) ;  /* 0x0000000000d80947 */ /* 0x004fea0003800000 */
[----:B------:R-:W-:Y:S01]  /*2b50*/  @P2 IMAD.MOV.U32 R8, RZ, RZ, R10 ;  /* 0x000000ffff082224 */ /* 0x000fe200078e000a */
[----:B------:R-:W-:Y:S01]  /*2b60*/  LEA R24, P0, R105, R10, 0x1 ;  /* 0x0000000a69187211 */ /* 0x000fe200078008ff */
[----:B------:R-:W-:Y:S03]  /*2b70*/  @!P3 IMAD R0, R165, 0x60, RZ ;  /* 0x00000060a500b824 */ /* 0x000fe600078e02ff */
[----:B------:R-:W2:Y:S01]  /*2b80*/  @P2 LD.E.128 R4, desc[UR4][R8.64] ;  /* 0x0000000408042980 */ /* 0x000ea2000c101d00 */
        /* <DEDUP_REMOVED lines=8> */
[----:B--2---:R1:W-:Y:S01]  /*2c10*/  @P2 ST.E.128 desc[UR4][R98.64], R4 ;  /* 0x0000000462002985 */ /* 0x0043e2000c101d04 */
[----:B------:R-:W-:Y:S11]  /*2c20*/  ISETP.NE.AND P2, PT, R126, RZ, PT ;  /* 0x000000ff7e00720c */ /* 0x000ff60003f45270 */
[----:B------:R-:W2:Y:S04]  /*2c30*/  @P0 LD.E.128 R20, desc[UR4][R24.64] ;  /* 0x0000000418140980 */ /* 0x000ea8000c101d00 */
[----:B--2---:R-:W-:Y:S01]  /*2c40*/  @P0 ST.E.128 desc[UR4][R2.64], R20 ;  /* 0x0000001402000985 */ /* 0x004fe2000c101d04 */
[----:B------:R-:W-:Y:S03]  /*2c50*/  @!P6 IADD3 R32, P0, PT, R24, R91, RZ ;  /* 0x0000005b1820e210 */ /* 0x000fe60007f1e0ff */
[----:B------:R-:W2:Y:S02]  /*2c60*/  @!P5 LD.E.128 R16, desc[UR4][R30.64] ;  /* 0x000000041e10d980 */ /* 0x000ea4000c101d00 */
[C---:B------:R-:W-:Y:S01]  /*2c70*/  @!P6 IMAD.X R33, R25.reuse, 0x1, R89, P0 ;  /* 0x000000011921e824 */ /* 0x040fe200000e0659 */
[C---:B------:R-:W-:Y:S04]  /*2c80*/  @!P6 LEA R36, P0, R164.reuse, R2, 0x6 ;  /* 0x00000002a424e211 */ /* 0x040fe800078030ff */
[----:B------:R-:W-:Y:S02]  /*2c90*/  @!P6 LEA.HI.X R37, R164, R3, R165, 0x6, P0 ;  /* 0x00000003a425e211 */ /* 0x000fe400000f34a5 */
[----:B------:R-:W-:Y:S05]  /*2ca0*/  @!P3 IADD3 R34, P0, PT, R24, R140, RZ ;  /* 0x0000008c1822b210 */ /* 0x000fea0007f1e0ff */
[----:B------:R-:W-:Y:S01]  /*2cb0*/  @!P3 IMAD.X R35, R25, 0x1, R83, P0 ;  /* 0x000000011923b824 */ /* 0x000fe200000e0653 */
[C---:B------:R-:W-:Y:S04]  /*2cc0*/  @P2 LEA R28, P0, R138.reuse, R24, 0x7 ;  /* 0x000000188a1c2211 */ /* 0x040fe800078038ff */
[----:B------:R-:W-:Y:S01]  /*2cd0*/  @P2 LEA.HI.X R29, R138, R25, R139, 0x7, P0 ;  /* 0x000000198a1d2211 */ /* 0x000fe200000f3c8b */
[----:B--2---:R2:W-:Y:S04]  /*2ce0*/  @!P5 ST.E.128 desc[UR4][R26.64], R16 ;  /* 0x000000101a00d985 */ /* 0x0045e8000c101d04 */
[----:B-1----:R-:W3:Y:S01]  /*2cf0*/  @!P6 LD.E.128 R4, desc[UR4][R32.64] ;  /* 0x000000042004e980 */ /* 0x002ee2000c101d00 */
[C---:B--2---:R-:W-:Y:S01]  /*2d00*/  @!P3 IMAD.WIDE.U32 R16, R164.reuse, 0x60, R2 ;  /* 0x00000060a410b825 */ /* 0x044fe200078e0002 */
[C---:B------:R-:W-:Y:S03]  /*2d10*/  @P2 LEA R26, P0, R164.reuse, R2, 0x7 ;  /* 0x00000002a41a2211 */ /* 0x040fe600078038ff */
[----:B------:R-:W-:Y:S01]  /*2d20*/  @!P3 IMAD.IADD R17, R17, 0x1, R0 ;  /* 0x000000011111b824 */ /* 0x000fe200078e0200 */
[----:B------:R-:W-:Y:S01]  /*2d30*/  @P2 LEA.HI.X R27, R164, R3, R165, 0x7, P0 ;  /* 0x00000003a41b2211 */ /* 0x000fe200000f3ca5 */
[----:B------:R-:W-:Y:S01]  /*2d40*/  @P4 IMAD R0, R139, 0xa0, RZ ;  /* 0x000000a08b004824 */ /* 0x000fe200078e02ff */
[----:B---3--:R1:W-:Y:S04]  /*2d50*/  @!P6 ST.E.128 desc[UR4][R36.64], R4 ;  /* 0x000000042400e985 */ /* 0x0083e8000c101d04 */
[----:B------:R-:W2:Y:S01]  /*2d60*/  @!P3 LD.E.128 R20, desc[UR4][R34.64] ;  /* 0x000000042214b980 */ /* 0x000ea2000c101d00 */
[----:B-1----:R-:W-:Y:S04]  /*2d70*/  @P4 IMAD.WIDE.U32 R4, R138, 0xa0, R24 ;  /* 0x000000a08a044825 */ /* 0x002fe800078e0018 */
[----:B------:R-:W-:Y:S02]  /*2d80*/  @P4 IMAD.IADD R5, R5, 0x1, R0 ;  /* 0x0000000105054824 */ /* 0x000fe400078e0200 */
[----:B------:R-:W-:Y:S01]  /*2d90*/  @P4 IMAD R0, R165, 0xa0, RZ ;  /* 0x000000a0a5004824 */ /* 0x000fe200078e02ff */
[----:B--2---:R1:W-:Y:S04]  /*2da0*/  @!P3 ST.E.128 desc[UR4][R16.64], R20 ;  /* 0x000000141000b985 */ /* 0x0043e8000c101d04 */
[----:B-1----:R-:W2:Y:S01]  /*2db0*/  @P2 LD.E.128 R16, desc[UR4][R28.64] ;  /* 0x000000041c102980 */ /* 0x002ea2000c101d00 */
[----:B------:R-:W-:Y:S04]  /*2dc0*/  @P4 IMAD.WIDE.U32 R20, R164, 0xa0, R2 ;  /* 0x000000a0a4144825 */ /* 0x000fe800078e0002 */
[----:B------:R-:W-:Y:S01]  /*2dd0*/  @P4 IMAD.IADD R21, R21, 0x1, R0 ;  /* 0x0000000115154824 */ /* 0x000fe200078e0200 */
[----:B--2---:R1:W-:Y:S04]  /*2de0*/  @P2 ST.E.128 desc[UR4][R26.64], R16 ;  /* 0x000000101a002985 */ /* 0x0043e8000c101d04 */
[----:B------:R-:W2:Y:S04]  /*2df0*/  @P4 LD.E.128 R4, desc[UR4][R4.64] ;  /* 0x0000000404044980 */ /* 0x000ea8000c101d00 */
[----:B--2---:R1:W-:Y:S01]  /*2e00*/  @P4 ST.E.128 desc[UR4][R20.64], R4 ;  /* 0x0000000414004985 */ /* 0x0043e2000c101d04 */
[----:B------:R-:W-:Y:S05]  /*2e10*/  @!P1 BRA `(.L_x_11501) ;  /* 0x0000004c00d49947 */ /* 0x000fea0003800000 */
        /* <DEDUP_REMOVED lines=9> */
.L_x_11500:
        /* <DEDUP_REMOVED lines=66> */
.L_x_11504:
[----:B------:R-:W-:Y:S05]  /*32d0*/  BSYNC.RECONVERGENT B0 ;  /* 0x0000000000007941 */ /* 0x000fea0003800200 */
.L_x_11503:
        /* <DEDUP_REMOVED lines=54> */
.L_x_11506:
[----:B------:R-:W-:Y:S05]  /*3640*/  BSYNC.RECONVERGENT B0 ;  /* 0x0000000000007941 */ /* 0x000fea0003800200 */
.L_x_11505:
[----:B------:R-:W-:Y:S04]  /*3650*/  BSSY.RECONVERGENT B0, `(.L_x_11507) ;  /* 0x000003a000007945 */ /* 0x000fe80003800200 */
[----:B------:R-:W-:Y:S05]  /*3660*/  @P5 BRA `(.L_x_11508) ;  /* 0x0000000000e05947 */ /* 0x000fea0003800000 */
        /* <DEDUP_REMOVED lines=56> */
.L_x_11508:
[----:B------:R-:W-:Y:S05]  /*39f0*/  BSYNC.RECONVERGENT B0 ;  /* 0x0000000000007941 */ /* 0x000fea0003800200 */
.L_x_11507:
[----:B------:R-:W-:Y:S04]  /*3a00*/  BSSY.RECONVERGENT B0, `(.L_x_11509) ;  /* 0x0000039000007945 */ /* 0x000fe80003800200 */
        /* <DEDUP_REMOVED lines=56> */
.L_x_11510:
[----:B------:R-:W-:Y:S05]  /*3d90*/  BSYNC.RECONVERGENT B0 ;  /* 0x0000000000007941 */ /* 0x000fea0003800200 */
.L_x_11509:
[----:B------:R-:W-:Y:S04]  /*3da0*/  BSSY.RECONVERGENT B0, `(.L_x_11511) ;  /* 0x000003a000007945 */ /* 0x000fe80003800200 */
[----:B------:R-:W-:Y:S05]  /*3db0*/  @P3 BRA `(.L_x_11512) ;  /* 0x0000000000e03947 */ /* 0x000fea0003800000 */
        /* <DEDUP_REMOVED lines=56> */
.L_x_11512:
[----:B------:R-:W-:Y:S05]  /*4140*/  BSYNC.RECONVERGENT B0 ;  /* 0x0000000000007941 */ /* 0x000fea0003800200 */
.L_x_11511:
[----:B------:R-:W-:Y:S01]  /*4150*/  ISETP.NE.AND P0, PT, R126, RZ, PT ;  /* 0x000000ff7e00720c */ /* 0x000fe20003f05270 */
[----:B------:R-:W-:Y:S11]  /*4160*/  BSSY.RECONVERGENT B0, `(.L_x_11513) ;  /* 0x000003a000007945 */ /* 0x000ff60003800200 */
[----:B------:R-:W-:Y:S01]  /*4170*/  @!UPT UIADD3 URZ, UPT, UPT, URZ, URZ, URZ ;  /* 0x000000fffffff290 */ /* 0x000fe2000fffe0ff */
[----:B------:R-:W-:Y:S05]  /*4180*/  @!P0 BRA `(.L_x_11514) ;  /* 0x0000000000dc8947 */ /* 0x000fea0003800000 */
        /* <DEDUP_REMOVED lines=55> */
.L_x_11514:
[----:B------:R-:W-:Y:S05]  /*4500*/  BSYNC.RECONVERGENT B0 ;  /* 0x0000000000007941 */ /* 0x000fea0003800200 */
.L_x_11513:
[----:B------:R-:W-:Y:S04]  /*4510*/  BSSY.RECONVERGENT B0, `(.L_x_11515) ;  /* 0x000003b000007945 */ /* 0x000fe80003800200 */
[----:B------:R-:W-:Y:S05]  /*4520*/  @!P4 BRA `(.L_x_11516) ;  /* 0x0000000000e4c947 */ /* 0x000fea0003800000 */
        /* <DEDUP_REMOVED lines=57> */
.L_x_11516:
[----:B------:R-:W-:Y:S05]  /*48c0*/  BSYNC.RECONVERGENT B0 ;  /* 0x0000000000007941 */ /* 0x000fea0003800200 */
.L_x_11515:
[----:B------:R-:W-:Y:S01]  /*48d0*/  ISETP.NE.AND P0, PT, R124, RZ, PT ;  /* 0x000000ff7c00720c */ /* 0x000fe20003f05270 */
[----:B------:R-:W-:Y:S11]  /*48e0*/  BSSY.RECONVERGENT B0, `(.L_x_11517) ;  /* 0x000003c000007945 */ /* 0x000ff60003800200 */
[----:B------:R-:W-:Y:S01]  /*48f0*/  @!UPT UIADD3 URZ, UPT, UPT, URZ, URZ, URZ ;  /* 0x000000fffffff290 */ /* 0x000fe2000fffe0ff */
[----:B------:R-:W-:Y:S05]  /*4900*/  @!P0 BRA `(.L_x_11518) ;  /* 0x0000000000e48947 */ /* 0x000fea0003800000 */
        /* <DEDUP_REMOVED lines=57> */
.L_x_11518:
[----:B------:R-:W-:Y:S05]  /*4ca0*/  BSYNC.RECONVERGENT B0 ;  /* 0x0000000000007941 */ /* 0x000fea0003800200 */
.L_x_11517:
[----:B------:R-:W5:Y:S02]  /*4cb0*/  LD.E R3, desc[UR4][R100.64+0xd0] ;  /* 0x0000d00464037980 */ /* 0x000f64000c101900 */
[----:B-----5:R-:W-:Y:S05]  /*4cc0*/  IMAD.U32 R3, R3, -0x40, RZ ;  /* 0xffffffc003037824 */ /* 0x020fea00078e00ff */
[C---:B------:R-:W-:Y:S02]  /*4cd0*/  LEA R14, P1, R3.reuse, R14, 0x1 ;  /* 0x0000000e030e7211 */ /* 0x040fe400078208ff */
[C---:B------:R-:W-:Y:S02]  /*4ce0*/  LEA R54, P0, R3.reuse, R54, 0x1 ;  /* 0x0000003603367211 */ /* 0x040fe400078008ff */
[C---:B------:R-:W-:Y:S02]  /*4cf0*/  LEA.HI.X.SX32 R15, R3.reuse, R15, 0x1, P1 ;  /* 0x0000000f030f7211 */ /* 0x040fe400008f0eff */
[----:B------:R-:W-:Y:S01]  /*4d00*/  LEA.HI.X.SX32 R55, R3, R55, 0x1, P0 ;  /* 0x0000003703377211 */ /* 0x000fe200000f0eff */
[----:B------:R-:W-:Y:S05]  /*4d10*/  BRA `(.L_x_11501) ;  /* 0x0000003000147947 */ /* 0x000fea0003800000 */
.L_x_11502:
        /* <DEDUP_REMOVED lines=98> */
.L_x_11520:
[----:B------:R-:W-:Y:S05]  /*5340*/  BSYNC.RECONVERGENT B0 ;  /* 0x0000000000007941 */ /* 0x000fea0003800200 */
.L_x_11519:
        /* <DEDUP_REMOVED lines=92> */
.L_x_11522:
[----:B------:R-:W-:Y:S05]  /*5910*/  BSYNC.RECONVERGENT B0 ;  /* 0x0000000000007941 */ /* 0x000fea0003800200 */
.L_x_11521:
        /* <DEDUP_REMOVED lines=94> */
.L_x_11524:
[----:B------:R-:W-:Y:S05]  /*5f00*/  BSYNC.RECONVERGENT B0 ;  /* 0x0000000000007941 */ /* 0x000fea0003800200 */
.L_x_11523:
[----:B------:R-:W-:Y:S04]  /*5f10*/  BSSY.RECONVERGENT B0, `(.L_x_11525) ;  /* 0x000005e000007945 */ /* 0x000fe80003800200 */
[----:B------:R-:W-:Y:S05]  /*5f20*/  @P6 BRA `(.L_x_11526) ;  /* 0x0000000400706947 */ /* 0x000fea0003800000 */
        /* <DEDUP_REMOVED lines=92> */
.L_x_11526:
[----:B------:R-:W-:Y:S05]  /*64f0*/  BSYNC.RECONVERGENT B0 ;  /* 0x0000000000007941 */ /* 0x000fea0003800200 */
.L_x_11525:
[----:B------:R-:W-:Y:S04]  /*6500*/  BSSY.RECONVERGENT B0, `(.L_x_11527) ;  /* 0x000005e000007945 */ /* 0x000fe80003800200 */
[----:B------:R-:W-:Y:S05]  /*6510*/  @P3 BRA `(.L_x_11528) ;  /* 0x0000000400703947 */ /* 0x000fea0003800000 */
[----:B---34-:R-:W-:Y:S01]  /*6520*/  IMAD.WIDE.U32 R146, R164, 0x60, R142 ;  /* 0x00000060a4927825 */ /* 0x018fe200078e008e */
[----:B------:R-:W-:Y:S02]  /*6530*/  ISETP.GE.AND P0, PT, R12, R17, PT ;  /* 0x000000110c00720c */ /* 0x000fe40003f06270 */
[----:B------:R-:W-:Y:S04]  /*6540*/  IADD3 R34, P2, PT, R24, R140, RZ ;  /* 0x0000008c18227210 */ /* 0x000fe80007f5e0ff */
[----:B------:R-:W-:Y:S05]  /*6550*/  IADD3.X R35, PT, PT, R25, R83, RZ, P2, !PT ;  /* 0x0000005319237210 */ /* 0x000fea00017fe4ff */
[----:B------:R-:W3:Y:S02]  /*6560*/  LD.E.128 R48, desc[UR4][R34.64] ;  /* 0x0000000422307980 */ /* 0x000ee4000c101d00 */
[----:B------:R-:W-:Y:S01]  /*6570*/  @!P0 IMAD.WIDE R20, R19, 0x2, R34 ;  /* 0x0000000213148825 */ /* 0x000fe200078e0222 */
[----:B-12---:R-:W-:Y:S02]  /*6580*/  @!P0 SEL R56, R16, RZ, P1 ;  /* 0x000000ff10388207 */ /* 0x006fe40000800000 */
[----:B------:R-:W-:Y:S02]  /*6590*/  @!P0 SEL R53, R144, RZ, P1 ;  /* 0x000000ff90358207 */ /* 0x000fe40000800000 */
[----:B------:R-:W-:Y:S01]  /*65a0*/  @!P0 IADD3 R57, P2, PT, R111, R56, RZ ;  /* 0x000000386f398210 */ /* 0x000fe20007f5e0ff */
[----:B------:R-:W2:Y:S03]  /*65b0*/  @!P0 LD.E.128 R20, desc[UR4][R20.64] ;  /* 0x0000000414148980 */ /* 0x000ea6000c101d00 */
        /* <DEDUP_REMOVED lines=10> */
[----:B------:R-:W-:Y:S02]  /*6660*/  @!P0 PLOP3.LUT P2, PT, P1, PT, PT, 0x80, 0x8 ;  /* 0x000000000008881c */ /* 0x000fe40000f4f070 */
[----:B------:R-:W-:Y:S01]  /*6670*/  IADD3 R147, PT, PT, R53, R147, RZ ;  /* 0x0000009335937210 */ /* 0x000fe20007ffe0ff */
[----:B------:R1:W5:Y:S01]  /*6680*/  @!P0 LD.E.128 R44, desc[UR4][R38.64] ;  /* 0x00000004262c8980 */ /* 0x000362000c101d00 */
[--C-:B--2---:R-:W-:Y:S01]  /*6690*/  @!P0 HADD2.F32 R32, -RZ, R20.reuse.H0_H0 ;  /* 0x20000014ff208230 */ /* 0x104fe20000004100 */
[----:B---3--:R-:W-:Y:S01]  /*66a0*/  @!P0 MOV R36, R48 ;  /* 0x0000003000248202 */ /* 0x008fe20000000f00 */
        /* <DEDUP_REMOVED lines=45> */
[----:B------:R-:W-:Y:S01]  /*6980*/  @!P0 FMUL.FTZ R5, R26, R31 ;  /* 0x0000001f1a058220 */ /* 0x000fe20000410000 */
[----:B------:R-:W-:Y:S02]  /*6990*/  @!P0 HADD2.F32 R39, -RZ, R52.H1_H1 ;  /* 0x30000034ff278230 */ /* 0x000fe40000004100 */
[----:B------:R-:W-:Y:S01]  /*69a0*/  @!P2 FADD.FTZ R21, -R21, -RZ ;  /* 0x800000ff1515a221 */ /* 0x000fe20000010100 */
[----:B------:R-:W-:Y:S01]  /*69b0*/  @!P2 FADD.FTZ R18, -R18, -RZ ;  /* 0x800000ff1212a221 */ /* 0x000fe20000010100 */
        /* <DEDUP_REMOVED lines=18> */
.L_x_11528:
[----:B------:R-:W-:Y:S05]  /*6ae0*/  BSYNC.RECONVERGENT B0 ;  /* 0x0000000000007941 */ /* 0x000fea0003800200 */
.L_x_11527:
[----:B------:R-:W-:Y:S01]  /*6af0*/  ISETP.NE.AND P0, PT, R126, RZ, PT ;  /* 0x000000ff7e00720c */ /* 0x000fe20003f05270 */
[----:B------:R-:W-:Y:S11]  /*6b00*/  BSSY.RECONVERGENT B0, `(.L_x_11529) ;  /* 0x000005e000007945 */ /* 0x000ff60003800200 */
[----:B------:R-:W-:Y:S01]  /*6b10*/  @!UPT UIADD3 URZ, UPT, UPT, URZ, URZ, URZ ;  /* 0x000000fffffff290 */ /* 0x000fe2000fffe0ff */
[----:B------:R-:W-:Y:S05]  /*6b20*/  @!P0 BRA `(.L_x_11530) ;  /* 0x00000004006c8947 */ /* 0x000fea0003800000 */
[----:B------:R-:W-:Y:S02]  /*6b30*/  ISETP.GE.AND P0, PT, R12, R17, PT ;  /* 0x000000110c00720c */ /* 0x000fe40003f06270 */
[C---:B------:R-:W-:Y:S04]  /*6b40*/  LEA R34, P2, R138.reuse, R24, 0x7 ;  /* 0x000000188a227211 */ /* 0x040fe800078438ff */
[----:B------:R-:W-:Y:S05]  /*6b50*/  LEA.HI.X R35, R138, R25, R139, 0x7, P2 ;  /* 0x000000198a237211 */ /* 0x000fea00010f3c8b */
[----:B-1----:R-:W5:Y:S02]  /*6b60*/  LD.E.128 R48, desc[UR4][R34.64] ;  /* 0x0000000422307980 */ /* 0x002f64000c101d00 */
[----:B------:R-:W-:Y:S01]  /*6b70*/  @!P0 IMAD.WIDE R20, R19, 0x2, R34 ;  /* 0x0000000213148825 */ /* 0x000fe200078e0222 */
[----:B--234-:R-:W-:Y:S02]  /*6b80*/  @!P0 SEL R56, R16, RZ, P1 ;  /* 0x000000ff10388207 */ /* 0x01cfe40000800000 */
        /* <DEDUP_REMOVED lines=8> */
[----:B------:R-:W-:Y:S03]  /*6c10*/  @!P0 IADD3 R38, P2, PT, R145, R96, RZ ;  /* 0x0000006091268210 */ /* 0x000fe60007f5e0ff */
[----:B------:R-:W3:Y:S01]  /*6c20*/  @!P0 LD.E.128 R56, desc[UR4][R146.64] ;  /* 0x0000000492388980 */ /* 0x000ee2000c101d00 */
[----:B------:R-:W-:Y:S02]  /*6c30*/  @!P0 IADD3.X R39, PT, PT, R60, R97, RZ, P2, !PT ;  /* 0x000000613c278210 */ /* 0x000fe400017fe4ff */
[----:B------:R-:W-:Y:S02]  /*6c40*/  PLOP3.LUT P2, PT, PT, PT, PT, 0x80, 0x8 ;  /* 0x000000000008781c */ /* 0x000fe40003f4f070 */
[----:B------:R-:W-:Y:S03]  /*6c50*/  @!P0 PLOP3.LUT P2, PT, P1, PT, PT, 0x80, 0x8 ;  /* 0x000000000008881c */ /* 0x000fe60000f4f070 */
[----:B------:R1:W4:Y:S01]  /*6c60*/  @!P0 LD.E.128 R44, desc[UR4][R38.64] ;  /* 0x00000004262c8980 */ /* 0x000322000c101d00 */
[--C-:B--2---:R-:W-:Y:S01]  /*6c70*/  @!P0 HADD2.F32 R32, -RZ, R20.reuse.H0_H0 ;  /* 0x20000014ff208230 */ /* 0x104fe20000004100 */
[----:B-----5:R-:W-:Y:S01]  /*6c80*/  @!P0 MOV R36, R48 ;  /* 0x0000003000248202 */ /* 0x020fe20000000f00 */
        /* <DEDUP_REMOVED lines=10> */
[--C-:B---3--:R-:W-:Y:S02]  /*6d30*/  @!P0 HADD2.F32 R37, -RZ, R56.reuse.H0_H0 ;  /* 0x20000038ff258230 */ /* 0x108fe40000004100 */
[----:B------:R-:W-:Y:S02]  /*6d40*/  @!P0 HADD2.F32 R35, -RZ, R56.H1_H1 ;  /* 0x30000038ff238230 */ /* 0x000fe40000004100 */
[--C-:B------:R-:W-:Y:S02]  /*6d50*/  @!P0 HADD2.F32 R34, -RZ, R57.reuse.H0_H0 ;  /* 0x20000039ff228230 */ /* 0x100fe40000004100 */
[----:B------:R-:W-:Y:S01]  /*6d60*/  @!P2 FADD.FTZ R37, -R37, -RZ ;  /* 0x800000ff2525a221 */ /* 0x000fe20000010100 */
[----:B------:R-:W-:Y:S02]  /*6d70*/  @!P0 HADD2.F32 R33, -RZ, R57.H1_H1 ;  /* 0x30000039ff218230 */ /* 0x000fe40000004100 */
[----:B------:R-:W-:Y:S01]  /*6d80*/  @!P2 FADD.FTZ R35, -R35, -RZ ;  /* 0x800000ff2323a221 */ /* 0x000fe20000010100 */
[----:B----4-:R-:W-:Y:S02]  /*6d90*/  @!P0 HADD2.F32 R36, -RZ, R44.H0_H0 ;  /* 0x2000002cff248230 */ /* 0x010fe40000004100 */
        /* <DEDUP_REMOVED lines=52> */
.L_x_11530:
[----:B------:R-:W-:Y:S05]  /*70e0*/  BSYNC.RECONVERGENT B0 ;  /* 0x0000000000007941 */ /* 0x000fea0003800200 */
.L_x_11529:
[----:B------:R-:W-:Y:S04]  /*70f0*/  BSSY.RECONVERGENT B0, `(.L_x_11531) ;  /* 0x000005f000007945 */ /* 0x000fe80003800200 */
[----:B------:R-:W-:Y:S05]  /*7100*/  @!P4 BRA `(.L_x_11532) ;  /* 0x000000040074c947 */ /* 0x000fea0003800000 */
[----:B------:R-:W-:Y:S01]  /*7110*/  IMAD R53, R139, 0xa0, RZ ;  /* 0x000000a08b357824 */ /* 0x000fe200078e02ff */
[----:B------:R-:W-:Y:S01]  /*7120*/  ISETP.GE.AND P0, PT, R12, R17, PT ;  /* 0x000000110c00720c */ /* 0x000fe20003f06270 */
[----:B------:R-:W-:Y:S04]  /*7130*/  IMAD.WIDE.U32 R34, R138, 0xa0, R24 ;  /* 0x000000a08a227825 */ /* 0x000fe800078e0018 */
[----:B-1-34-:R-:W-:Y:S01]  /*7140*/  IMAD.WIDE.U32 R146, R164, 0xa0, R142 ;  /* 0x000000a0a4927825 */ /* 0x01afe200078e008e */
[----:B------:R-:W-:Y:S05]  /*7150*/  IADD3 R35, PT, PT, R53, R35, RZ ;  /* 0x0000002335237210 */ /* 0x000fea0007ffe0ff */
[----:B------:R-:W3:Y:S02]  /*7160*/  LD.E.128 R48, desc[UR4][R34.64] ;  /* 0x0000000422307980 */ /* 0x000ee4000c101d00 */
[----:B------:R-:W-:Y:S01]  /*7170*/  @!P0 IMAD.WIDE R20, R19, 0x2, R34 ;  /* 0x0000000213148825 */ /* 0x000fe200078e0222 */
[----:B--2---:R-:W-:Y:S02]  /*7180*/  @!P0 SEL R57, R16, RZ, P1 ;  /* 0x000000ff10398207 */ /* 0x004fe40000800000 */
        /* <DEDUP_REMOVED lines=85> */
.L_x_11532:
[----:B------:R-:W-:Y:S05]  /*76e0*/  BSYNC.RECONVERGENT B0 ;  /* 0x0000000000007941 */ /* 0x000fea0003800200 */
.L_x_11531:
[----:B------:R-:W-:Y:S01]  /*76f0*/  ISETP.NE.AND P0, PT, R124, RZ, PT ;  /* 0x000000ff7c00720c */ /* 0x000fe20003f05270 */
[----:B------:R-:W-:Y:S11]  /*7700*/  BSSY.RECONVERGENT B0, `(.L_x_11533) ;  /* 0x0000060000007945 */ /* 0x000ff60003800200 */
[----:B------:R-:W-:Y:S01]  /*7710*/  @!UPT UIADD3 URZ, UPT, UPT, URZ, URZ, URZ ;  /* 0x000000fffffff290 */ /* 0x000fe2000fffe0ff */
[----:B------:R-:W-:Y:S05]  /*7720*/  @!P0 BRA `(.L_x_11534) ;  /* 0x0000000400748947 */ /* 0x000fea0003800000 */
[----:B-1----:R-:W-:Y:S01]  /*7730*/  IMAD R51, R139, 0xc0, RZ ;  /* 0x000000c08b337824 */ /* 0x002fe200078e02ff */
[----:B------:R-:W-:Y:S01]  /*7740*/  ISETP.GE.AND P0, PT, R12, R17, PT ;  /* 0x000000110c00720c */ /* 0x000fe20003f06270 */
[----:B------:R-:W-:Y:S04]  /*7750*/  IMAD.WIDE.U32 R24, R138, 0xc0, R24 ;  /* 0x000000c08a187825 */ /* 0x000fe800078e0018 */
[----:B--2---:R-:W-:Y:S01]  /*7760*/  IMAD.WIDE.U32 R142, R164, 0xc0, R142 ;  /* 0x000000c0a48e7825 */ /* 0x004fe200078e008e */
[----:B------:R-:W-:Y:S05]  /*7770*/  IADD3 R25, PT, PT, R51, R25, RZ ;  /* 0x0000001933197210 */ /* 0x000fea0007ffe0ff */
[----:B------:R-:W2:Y:S02]  /*7780*/  LD.E.128 R44, desc[UR4][R24.64] ;  /* 0x00000004182c7980 */ /* 0x000ea4000c101d00 */
[----:B------:R-:W-:Y:S01]  /*7790*/  @!P0 SEL R50, R16, RZ, P1 ;  /* 0x000000ff10328207 */ /* 0x000fe20000800000 */
[----:B------:R-:W-:Y:S01]  /*77a0*/  @!P0 IMAD.WIDE R16, R19, 0x2, R24 ;  /* 0x0000000213108825 */ /* 0x000fe200078e0218 */
[----:B------:R-:W-:Y:S02]  /*77b0*/  @!P0 SEL R51, R144, RZ, P1 ;  /* 0x000000ff90338207 */ /* 0x000fe40000800000 */
[----:B------:R-:W-:Y:S03]  /*77c0*/  @!P0 IADD3 R53, P2, PT, R115, R50, RZ ;  /* 0x0000003273358210 */ /* 0x000fe60007f5e0ff */
[----:B------:R-:W5:Y:S01]  /*77d0*/  @!P0 LD.E.128 R16, desc[UR4][R16.64] ;  /* 0x0000000410108980 */ /* 0x000f62000c101d00 */
[----:B------:R-:W-:Y:S02]  /*77e0*/  @!P0 IADD3.X R50, PT, PT, R88, R51, RZ, P2, !PT ;  /* 0x0000003358328210 */ /* 0x000fe400017fe4ff */
[C---:B------:R-:W-:Y:S02]  /*77f0*/  @!P0 SHF.L.U32 R51, R53.reuse, 0x1, RZ ;  /* 0x0000000135338819 */ /* 0x040fe400000006ff */
[----:B------:R-:W-:Y:S02]  /*7800*/  @!P0 SHF.L.U64.HI R50, R53, 0x1, R50 ;  /* 0x0000000135328819 */ /* 0x000fe40000010232 */
[C---:B---34-:R-:W-:Y:S04]  /*7810*/  @!P0 IADD3 R56, P2, PT, R51.reuse, R94, RZ ;  /* 0x0000005e33388210 */ /* 0x058fe80007f5e0ff */
[C---:B------:R-:W-:Y:S02]  /*7820*/  @!P0 IADD3.X R57, PT, PT, R50.reuse, R95, RZ, P2, !PT ;  /* 0x0000005f32398210 */ /* 0x040fe400017fe4ff */
[----:B------:R-:W-:Y:S01]  /*7830*/  @!P0 IADD3 R34, P2, PT, R51, R96, RZ ;  /* 0x0000006033228210 */ /* 0x000fe20007f5e0ff */
[----:B------:R-:W-:Y:S03]  /*7840*/  IMAD R51, R165, 0xc0, RZ ;  /* 0x000000c0a5337824 */ /* 0x000fe600078e02ff */
[----:B------:R-:W3:Y:S01]  /*7850*/  @!P0 LD.E.128 R56, desc[UR4][R56.64] ;  /* 0x0000000438388980 */ /* 0x000ee2000c101d00 */
[----:B------:R-:W-:Y:S02]  /*7860*/  @!P0 IADD3.X R35, PT, PT, R50, R97, RZ, P2, !PT ;  /* 0x0000006132238210 */ /* 0x000fe400017fe4ff */
[----:B------:R-:W-:Y:S02]  /*7870*/  PLOP3.LUT P2, PT, PT, PT, PT, 0x80, 0x8 ;  /* 0x000000000008781c */ /* 0x000fe40003f4f070 */
[----:B------:R-:W-:Y:S02]  /*7880*/  @!P0 PLOP3.LUT P2, PT, P1, PT, PT, 0x80, 0x8 ;  /* 0x000000000008881c */ /* 0x000fe40000f4f070 */
[----:B------:R-:W-:Y:S01]  /*7890*/  IADD3 R143, PT, PT, R51, R143, RZ ;  /* 0x0000008f338f7210 */ /* 0x000fe20007ffe0ff */
[----:B------:R2:W4:Y:S01]  /*78a0*/  @!P0 LD.E.128 R40, desc[UR4][R34.64] ;  /* 0x0000000422288980 */ /* 0x000522000c101d00 */
[--C-:B-----5:R-:W-:Y:S01]  /*78b0*/  @!P0 HADD2.F32 R29, -RZ, R16.reuse.H0_H0 ;  /* 0x20000010ff1d8230 */ /* 0x120fe20000004100 */
        /* <DEDUP_REMOVED lines=68> */
.L_x_11534:
[----:B------:R-:W-:Y:S05]  /*7d00*/  BSYNC.RECONVERGENT B0 ;  /* 0x0000000000007941 */ /* 0x000fea0003800200 */
.L_x_11533:
[----:B------:R-:W5:Y:S02]  /*7d10*/  LD.E R3, desc[UR4][R100.64+0xd0] ;  /* 0x0000d00464037980 */ /* 0x000f64000c101900 */
[----:B-----5:R-:W-:Y:S05]  /*7d20*/  IMAD.U32 R3, R3, -0x40, RZ ;  /* 0xffffffc003037824 */ /* 0x020fea00078e00ff */
[C---:B------:R-:W-:Y:S02]  /*7d30*/  LEA R96, P1, R3.reuse, R96, 0x1 ;  /* 0x0000006003607211 */ /* 0x040fe400078208ff */
[C---:B------:R-:W-:Y:S02]  /*7d40*/  LEA R94, P0, R3.reuse, R94, 0x1 ;  /* 0x0000005e035e7211 */ /* 0x040fe400078008ff */
[C---:B------:R-:W-:Y:S02]  /*7d50*/  LEA.HI.X.SX32 R97, R3.reuse, R97, 0x1, P1 ;  /* 0x0000006103617211 */ /* 0x040fe400008f0eff */
[----:B------:R-:W-:Y:S09]  /*7d60*/  LEA.HI.X.SX32 R95, R3, R95, 0x1, P0 ;  /* 0x0000005f035f7211 */ /* 0x000ff200000f0eff */
.L_x_11501:
[----:B------:R-:W-:Y:S05]  /*7d70*/  BSYNC.RECONVERGENT B1 ;  /* 0x0000000000017941 */ /* 0x000fea0003800200 */
.L_x_11499:
        /* <DEDUP_REMOVED lines=101> */
.L_x_11536:
[----:B------:R-:W-:Y:S05]  /*83d0*/  BSYNC.RECONVERGENT B0 ;  /* 0x0000000000007941 */ /* 0x000fea0003800200 */
.L_x_11535:
[----:B------:R-:W-:Y:S11]  /*83e0*/  ISETP.NE.AND P0, PT, R120, RZ, PT ;  /* 0x000000ff7800720c */ /* 0x000ff60003f05270 */
[----:B------:R-:W-:Y:S02]  /*83f0*/  @!UPT UIADD3 URZ, UPT, UPT, URZ, URZ, URZ ;  /* 0x000000fffffff290 */ /* 0x000fe4000fffe0ff */
[----:B------:R-:W-:Y:S05]  /*8400*/  @P0 BRA `(.L_x_11537) ;  /* 0xffffffa0005c0947 */ /* 0x000fea000383ffff */
.L_x_11498:
        /* <DEDUP_REMOVED lines=8> */
[----:B------:R-:W-:Y:S01]  /*8490*/  IMAD.IADD R3, R177, 0x1, -R174 ;  /* 0x00000001b1037824 */ /* 0x000fe200078e0aae */
[C---:B------:R-:W-:Y:S01]  /*84a0*/  LEA R4, P0, R33.reuse, R130, 0x1 ;  /* 0x0000008221047211 */ /* 0x040fe200078008ff */
[C---:B------:R-:W-:Y:S01]  /*84b0*/  VIADD R181, R132.reuse, 0x20 ;  /* 0x0000002084b57836 */ /* 0x040fe20000000000 */
[----:B------:R-:W-:Y:S01]  /*84c0*/  BSSY.RECONVERGENT B0, `(.L_x_11540) ;  /* 0x0000014000007945 */ /* 0x000fe20003800200 */
[C---:B------:R-:W-:Y:S01]  /*84d0*/  VIADD R182, R132.reuse, 0x10 ;  /* 0x0000001084b67836 */ /* 0x040fe20000000000 */
        /* <DEDUP_REMOVED lines=18> */
.L_x_11541:
[----:B------:R-:W-:Y:S05]  /*8600*/  BSYNC.RECONVERGENT B0 ;  /* 0x0000000000007941 */ /* 0x000fea0003800200 */
.L_x_11540:
        /* <DEDUP_REMOVED lines=8> */
.L_x_11539:
        /* <DEDUP_REMOVED lines=78> */
.L_x_11547:
[----:B------:R-:W-:Y:S05]  /*8b70*/  BSYNC.RECONVERGENT B0 ;  /* 0x0000000000007941 */ /* 0x000fea0003800200 */
.L_x_11546:
[----:B-----5:R1:W-:Y:S02]  /*8b80*/  STS.128 [R175], R8 ;  /* 0x00000008af007388 */ /* 0x0203e40000000c00 */
.L_x_11545:
[----:B------:R-:W-:Y:S05]  /*8b90*/  BSYNC.RECONVERGENT B1 ;  /* 0x0000000000017941 */ /* 0x000fea0003800200 */
.L_x_11544:
[----:B------:R-:W-:Y:S01]  /*8ba0*/  VIADD R182, R132, 0x10 ;  /* 0x0000001084b67836 */ /* 0x000fe20000000000 */
[C---:B----4-:R-:W-:Y:S01]  /*8bb0*/  LEA R20, P0, R33.reuse, R130, 0x1 ;  /* 0x0000008221147211 */ /* 0x050fe200078008ff */
        /* <DEDUP_REMOVED lines=48> */
.L_x_11551:
[----:B------:R-:W-:Y:S05]  /*8ec0*/  BSYNC.RECONVERGENT B0 ;  /* 0x0000000000007941 */ /* 0x000fea0003800200 */
.L_x_11550:
[----:B-----5:R2:W-:Y:S02]  /*8ed0*/  STS.128 [R175+0x800], R8 ;  /* 0x00080008af007388 */ /* 0x0205e40000000c00 */
.L_x_11549:
[----:B------:R-:W-:Y:S05]  /*8ee0*/  BSYNC.RECONVERGENT B1 ;  /* 0x0000000000017941 */ /* 0x000fea0003800200 */
.L_x_11548:
        /* <DEDUP_REMOVED lines=50> */
.L_x_11555:
[----:B------:R-:W-:Y:S05]  /*9210*/  BSYNC.RECONVERGENT B0 ;  /* 0x0000000000007941 */ /* 0x000fea0003800200 */
.L_x_11554:
[----:B-----5:R3:W-:Y:S02]  /*9220*/  STS.128 [R175+0x1000], R8 ;  /* 0x00100008af007388 */ /* 0x0207e40000000c00 */
.L_x_11553:
[----:B------:R-:W-:Y:S05]  /*9230*/  BSYNC.RECONVERGENT B1 ;  /* 0x0000000000017941 */ /* 0x000fea0003800200 */
.L_x_11552:
        /* <DEDUP_REMOVED lines=11> */
[--C-:B-----5:R-:W-:Y:S01]  /*92f0*/  HADD2.F32 R13, -RZ, R9.reuse.H0_H0 ;  /* 0x20000009ff0d7230 */ /* 0x120fe20000004100 */
[----:B------:R-:W-:Y:S01]  /*9300*/  MOV R12, R10 ;  /* 0x0000000a000c7202 */ /* 0x000fe20000000f00 */
[----:B------:R-:W-:Y:S02]  /*9310*/  HADD2.F32 R14, -RZ, R9.H1_H1 ;  /* 0x30000009ff0e7230 */ /* 0x000fe40000004100 */
[--C-:B------:R-:W-:Y:S02]  /*9320*/  HADD2.F32 R10, -RZ, R11.reuse.H1_H1 ;  /* 0x3000000bff0a7230 */ /* 0x100fe40000004100 */
[----:B------:R-:W-:-:S02]  /*9330*/  HADD2.F32 R15, -RZ, R11.H0_H0 ;  /* 0x2000000bff0f7230 */ /* 0x000fc40000004100 */
[----:B--2---:R-:W-:Y:S02]  /*9340*/  HADD2.F32 R6, -RZ, R2.H1_H1 ;  /* 0x30000002ff067230 */ /* 0x004fe40000004100 */
[----:B------:R-:W-:Y:S02]  /*9350*/  HADD2.F32 R0, -RZ, R3.H1_H1 ;  /* 0x30000003ff007230 */ /* 0x000fe40000004100 */
[--C-:B---3--:R-:W-:Y:S02]  /*9360*/  HADD2.F32 R9, -RZ, R4.reuse.H1_H1 ;  /* 0x30000004ff097230 */ /* 0x108fe40000004100 */
        /* <DEDUP_REMOVED lines=29> */
.L_x_11557:
[----:B------:R-:W-:Y:S05]  /*9540*/  BSYNC.RECONVERGENT B0 ;  /* 0x0000000000007941 */ /* 0x000fea0003800200 */
.L_x_11556:
[----:B-----5:R1:W-:Y:S01]  /*9550*/  STS.128 [R175+0x1800], R8 ;  /* 0x00180008af007388 */ /* 0x0203e20000000c00 */
[----:B------:R-:W-:Y:S05]  /*9560*/  BRA `(.L_x_11542) ;  /* 0x0000001400a47947 */ /* 0x000fea0003800000 */
.L_x_11543:
        /* <DEDUP_REMOVED lines=23> */
[----:B-----5:R-:W-:-:S04]  /*96e0*/  IADD3 R4, P0, PT, R28, R11, RZ ;  /* 0x0000000b1c047210 */ /* 0x020fc80007f1e0ff */
[----:B------:R-:W-:Y:S01]  /*96f0*/  IADD3.X R5, PT, PT, R29, R9, RZ, P0, !PT ;  /* 0x000000091d057210 */ /* 0x000fe200007fe4ff */
[----:B------:R-:W2:Y:S01]  /*9700*/  LD.E.128 R16, desc[UR4][R16.64] ;  /* 0x0000000410107980 */ /* 0x000ea2000c101d00 */
[----:B------:R-:W-:-:S04]  /*9710*/  IADD3 R8, P0, PT, R26, R11, RZ ;  /* 0x0000000b1a087210 */ /* 0x000fc80007f1e0ff */
[----:B------:R-:W3:Y:S01]  /*9720*/  LD.E.128 R4, desc[UR4][R4.64] ;  /* 0x0000000404047980 */ /* 0x000ee2000c101d00 */
[----:B------:R-:W-:-:S06]  /*9730*/  IADD3.X R9, PT, PT, R27, R9, RZ, P0, !PT ;  /* 0x000000091b097210 */ /* 0x000fcc00007fe4ff */
[----:B------:R-:W4:Y:S01]  /*9740*/  LD.E.128 R8, desc[UR4][R8.64] ;  /* 0x0000000408087980 */ /* 0x000f22000c101d00 */
[----:B------:R-:W-:Y:S01]  /*9750*/  MOV R32, R22 ;  /* 0x0000001600207202 */ /* 0x000fe20000000f00 */
        /* <DEDUP_REMOVED lines=60> */
.L_x_11561:
[----:B------:R-:W-:Y:S05]  /*9b20*/  BSYNC.RECONVERGENT B0 ;  /* 0x0000000000007941 */ /* 0x000fea0003800200 */
.L_x_11560:
[----:B-----5:R1:W-:Y:S02]  /*9b30*/  STS.128 [R175], R20 ;  /* 0x00000014af007388 */ /* 0x0203e40000000c00 */
.L_x_11559:
[----:B------:R-:W-:Y:S05]  /*9b40*/  BSYNC.RECONVERGENT B1 ;  /* 0x0000000000017941 */ /* 0x000fea0003800200 */
.L_x_11558:
        /* <DEDUP_REMOVED lines=86> */
.L_x_11565:
[----:B------:R-:W-:Y:S05]  /*a0b0*/  BSYNC.RECONVERGENT B0 ;  /* 0x0000000000007941 */ /* 0x000fea0003800200 */
.L_x_11564:
[----:B-----5:R2:W-:Y:S02]  /*a0c0*/  STS.128 [R175+0x800], R20 ;  /* 0x00080014af007388 */ /* 0x0205e40000000c00 */
.L_x_11563:
[----:B------:R-:W-:Y:S05]  /*a0d0*/  BSYNC.RECONVERGENT B1 ;  /* 0x0000000000017941 */ /* 0x000fea0003800200 */
.L_x_11562:
        /* <DEDUP_REMOVED lines=22> */
[----:B-1----:R-:W3:Y:S01]  /*a240*/  LD.E.128 R4, desc[UR4][R4.64] ;  /* 0x0000000404047980 */ /* 0x002ee2000c101d00 */
        /* <DEDUP_REMOVED lines=63> */
.L_x_11569:
[----:B------:R-:W-:Y:S05]  /*a640*/  BSYNC.RECONVERGENT B0 ;  /* 0x0000000000007941 */ /* 0x000fea0003800200 */
.L_x_11568:
[----:B-----5:R3:W-:Y:S02]  /*a650*/  STS.128 [R175+0x1000], R20 ;  /* 0x00100014af007388 */ /* 0x0207e40000000c00 */
.L_x_11567:
[----:B------:R-:W-:Y:S05]  /*a660*/  BSYNC.RECONVERGENT B1 ;  /* 0x0000000000017941 */ /* 0x000fea0003800200 */
.L_x_11566:
[----:B------:R-:W-:-:S04]  /*a670*/  IADD3 R180, PT, PT, R132, 0x30, RZ ;  /* 0x0000003084b47810 */ /* 0x000fc80007ffe0ff */
        /* <DEDUP_REMOVED lines=18> */
[----:B-----5:R-:W-:-:S02]  /*a7a0*/  IADD3 R4, P0, PT, R28, R3, RZ ;  /* 0x000000031c047210 */ /* 0x020fc40007f1e0ff */
[----:B------:R-:W-:Y:S02]  /*a7b0*/  LEA.HI.X R13, R30, R131, R5, 0x1, P2 ;  /* 0x000000831e0d7211 */ /* 0x000fe400010f0c05 */
[----:B------:R-:W-:-:S04]  /*a7c0*/  IADD3.X R5, PT, PT, R29, R9, RZ, P0, !PT ;  /* 0x000000091d057210 */ /* 0x000fc800007fe4ff */
[----:B------:R-:W2:Y:S01]  /*a7d0*/  LD.E.128 R12, desc[UR4][R12.64] ;  /* 0x000000040c0c7980 */ /* 0x000ea2000c101d00 */
[----:B------:R-:W-:-:S03]  /*a7e0*/  IADD3 R8, P0, PT, R26, R3, RZ ;  /* 0x000000031a087210 */ /* 0x000fc60007f1e0ff */
[----:B-1----:R-:W3:Y:S01]  /*a7f0*/  LD.E.128 R4, desc[UR4][R4.64] ;  /* 0x0000000404047980 */ /* 0x002ee2000c101d00 */
[----:B------:R-:W-:-:S06]  /*a800*/  IADD3.X R9, PT, PT, R27, R9, RZ, P0, !PT ;  /* 0x000000091b097210 */ /* 0x000fcc00007fe4ff */
[----:B------:R-:W3:Y:S01]  /*a810*/  LD.E.128 R8, desc[UR4][R8.64] ;  /* 0x0000000408087980 */ /* 0x000ee2000c101d00 */
[--C-:B--2---:R-:W-:Y:S02]  /*a820*/  HADD2.F32 R3, -RZ, R14.reuse.H0_H0 ;  /* 0x2000000eff037230 */ /* 0x104fe40000004100 */
[----:B---34-:R-:W-:Y:S02]  /*a830*/  HADD2.F32 R20, -RZ, R14.H1_H1 ;  /* 0x3000000eff147230 */ /* 0x018fe40000004100 */
[--C-:B------:R-:W-:Y:S02]  /*a840*/  HADD2.F32 R14, -RZ, R15.reuse.H0_H0 ;  /* 0x2000000fff0e7230 */ /* 0x100fe40000004100 */
[----:B------:R-:W-:Y:S02]  /*a850*/  HADD2.F32 R21, -RZ, R15.H1_H1 ;  /* 0x3000000fff157230 */ /* 0x000fe40000004100 */
[--C-:B------:R-:W-:Y:S02]  /*a860*/  HADD2.F32 R15, -RZ, R4.reuse.H0_H0 ;  /* 0x20000004ff0f7230 */ /* 0x100fe40000004100 */
        /* <DEDUP_REMOVED lines=23> */
[----:B------:R-:W-:Y:S02]  /*a9e0*/  HADD2.F32 R4, -RZ, R8.H0_H0 ;  /* 0x20000008ff047230 */ /* 0x000fe40000004100 */
[----:B------:R-:W-:Y:S01]  /*a9f0*/  FMUL.FTZ R12, R12, R25 ;  /* 0x000000190c0c7220 */ /* 0x000fe20000410000 */
[--C-:B------:R-:W-:Y:S02]  /*aa00*/  HADD2.F32 R5, -RZ, R16.reuse.H0_H0 ;  /* 0x20000010ff057230 */ /* 0x100fe40000004100 */
        /* <DEDUP_REMOVED lines=29> */
.L_x_11571:
[----:B------:R-:W-:Y:S05]  /*abe0*/  BSYNC.RECONVERGENT B0 ;  /* 0x0000000000007941 */ /* 0x000fea0003800200 */
.L_x_11570:
[----:B-----5:R1:W-:Y:S02]  /*abf0*/  STS.128 [R175+0x1800], R16 ;  /* 0x00180010af007388 */ /* 0x0203e40000000c00 */
.L_x_11542:
[----:B------:R-:W-:Y:S05]  /*ac00*/  BSYNC.RECONVERGENT B2 ;  /* 0x0000000000027941 */ /* 0x000fea0003800200 */
.L_x_11538:
[----:B-1----:R-:W-:Y:S01]  /*ac10*/  IMAD.IADD R5, R68, 0x1, -R173 ;  /* 0x0000000144057824 */ /* 0x002fe200078e0aad */
[----:B------:R-:W1:Y:S01]  /*ac20*/  S2UR UR6, SR_CgaCtaId ;  /* 0x00000000000679c3 */ /* 0x000e620000008800 */
[C---:B--23--:R-:W-:Y:S01]  /*ac30*/  IMAD.SHL.U32 R2, R71.reuse, 0x2, RZ ;  /* 0x0000000247027824 */ /* 0x04cfe200078e00ff */
[----:B------:R-:W-:Y:S01]  /*ac40*/  SHF.L.U64.HI R71, R71, 0x1, R72 ;  /* 0x0000000147477819 */ /* 0x000fe20000010248 */
[C---:B------:R-:W-:Y:S01]  /*ac50*/  VIADD R6, R132.reuse, 0x40 ;  /* 0x0000004084067836 */ /* 0x040fe20000000000 */
[CC--:B------:R-:W-:Y:S01]  /*ac60*/  ISETP.GE.AND P2, PT, R132.reuse, R5.reuse, PT ;  /* 0x000000058400720c */ /* 0x0c0fe20003f46270 */
[C---:B------:R-:W-:Y:S01]  /*ac70*/  VIADD R4, R132.reuse, 0x60 ;  /* 0x0000006084047836 */ /* 0x040fe20000000000 */
[-C--:B------:R-:W-:Y:S01]  /*ac80*/  ISETP.GE.AND P5, PT, R181, R5.reuse, PT ;  /* 0x00000005b500720c */ /* 0x080fe20003fa6270 */
[----:B------:R-:W-:Y:S01]  /*ac90*/  VIADD R0, R132, 0x70 ;  /* 0x0000007084007836 */ /* 0x000fe20000000000 */
[----:B------:R-:W-:Y:S01]  /*aca0*/  ISETP.GE.AND P1, PT, R182, R5, PT ;  /* 0x00000005b600720c */ /* 0x000fe20003f26270 */
[----:B------:R-:W-:Y:S01]  /*acb0*/  VIADD R132, R132, 0x50 ;  /* 0x0000005084847836 */ /* 0x000fe20000000000 */
[----:B------:R-:W-:Y:S01]  /*acc0*/  IADD3 R10, P0, PT, R2, R167, RZ ;  /* 0x000000a7020a7210 */ /* 0x000fe20007f1e0ff */
[----:B------:R-:W-:Y:S01]  /*acd0*/  IMAD.SHL.U32 R162, R66, 0x40, RZ ;  /* 0x0000004042a27824 */ /* 0x000fe200078e00ff */
[----:B------:R-:W-:Y:S01]  /*ace0*/  P2R R3, PR, RZ, 0x4 ;  /* 0x00000004ff037803 */ /* 0x000fe20000000000 */
[----:B------:R-:W-:Y:S01]  /*acf0*/  UMOV UR7, 0x400 ;  /* 0x0000040000077882 */ /* 0x000fe20000000000 */
[-C--:B------:R-:W-:Y:S01]  /*ad00*/  ISETP.GE.AND P4, PT, R180, R5.reuse, PT ;  /* 0x00000005b400720c */ /* 0x080fe20003f86270 */
[--C-:B------:R-:W-:Y:S01]  /*ad10*/  IMAD.X R11, R71, 0x1, R166.reuse, P0 ;  /* 0x00000001470b7824 */ /* 0x100fe200000e06a6 */
[-C--:B------:R-:W-:Y:S01]  /*ad20*/  ISETP.GE.AND P0, PT, R0, R5.reuse, PT ;  /* 0x000000050000720c */ /* 0x080fe20003f06270 */
[----:B------:R-:W-:Y:S01]  /*ad30*/  @!P2 IMAD.MOV.U32 R8, RZ, RZ, R167 ;  /* 0x000000ffff08a224 */ /* 0x000fe200078e00a7 */
[----:B------:R-:W-:Y:S01]  /*ad40*/  ISETP.GE.AND P6, PT, R182, R5, PT ;  /* 0x00000005b600720c */ /* 0x000fe20003fc6270 */
[----:B------:R-:W-:Y:S01]  /*ad50*/  @!P2 IMAD.MOV.U32 R9, RZ, RZ, R166 ;  /* 0x000000ffff09a224 */ /* 0x000fe200078e00a6 */
[----:B------:R-:W-:Y:S01]  /*ad60*/  @!P5 LEA R12, P3, R164, R10, 0x5 ;  /* 0x0000000aa40cd211 */ /* 0x000fe200078628ff */
[----:B------:R-:W-:Y:S01]  /*ad70*/  BSSY.RECONVERGENT B1, `(.L_x_11572) ;  /* 0x00001d8000017945 */ /* 0x000fe20003800200 */
[----:B------:R-:W-:-:S02]  /*ad80*/  LOP3.LUT R162, R162, 0x400, RZ, 0xc0, !PT ;  /* 0x00000400a2a27812 */ /* 0x000fc400078ec0ff */
[----:B------:R-:W-:Y:S01]  /*ad90*/  @!PT LDS RZ, [RZ] ;  /* 0x00000000fffff984 */ /* 0x000fe20000000800 */
[----:B------:R-:W-:Y:S01]  /*ada0*/  @!PT LDS RZ, [RZ] ;  /* 0x00000000fffff984 */ /* 0x000fe20000000800 */
[----:B------:R-:W-:Y:S01]  /*adb0*/  @!PT LDS RZ, [RZ] ;  /* 0x00000000fffff984 */ /* 0x000fe20000000800 */
[----:B------:R2:W-:Y:S01]  /*adc0*/  @!P2 LDGSTS.E.BYPASS.LTC128B.128 [R175+0x2000], desc[UR4][R8.64] ;  /* 0x0200000008afafae */ /* 0x0005e2000b981a04 */
[----:B------:R-:W-:Y:S01]  /*add0*/  ISETP.GE.AND P2, PT, R6, R5, PT ;  /* 0x000000050600720c */ /* 0x000fe20003f46270 */
[----:B-1----:R-:W-:Y:S01]  /*ade0*/  ULEA UR6, UR6, UR7, 0x18 ;  /* 0x0000000706067291 */ /* 0x002fe2000f8ec0ff */
[----:B------:R-:W-:Y:S01]  /*adf0*/  @!P5 LEA.HI.X R13, R164, R11, R165, 0x5, P3 ;  /* 0x0000000ba40dd211 */ /* 0x000fe200018f2ca5 */
[----:B------:R-:W-:Y:S01]  /*ae00*/  @!P1 LDGSTS.E.BYPASS.LTC128B.128 [R175+0x2800], desc[UR4][R10.64] ;  /* 0x028000000aaf9fae */ /* 0x000fe2000b981a04 */
[-C--:B------:R-:W-:Y:S01]  /*ae10*/  ISETP.GE.AND P1, PT, R4, R5.reuse, PT ;  /* 0x000000050400720c */ /* 0x080fe20003f26270 */
[----:B------:R-:W-:Y:S01]  /*ae20*/  @!P0 IMAD R7, R165, 0xc0, RZ ;  /* 0x000000c0a5078824 */ /* 0x000fe200078e02ff */
[----:B------:R-:W-:Y:S01]  /*ae30*/  ISETP.GE.AND P3, PT, R132, R5, PT ;  /* 0x000000058400720c */ /* 0x000fe20003f66270 */
[----:B------:R1:W-:Y:S01]  /*ae40*/  @!P5 LDGSTS.E.BYPASS.LTC128B.128 [R175+0x3000], desc[UR4][R12.64] ;  /* 0x030000000cafdfae */ /* 0x0003e2000b981a04 */
[----:B------:R-:W-:Y:S02]  /*ae50*/  @!P4 LEA R18, P5, R164, R10, 0x6 ;  /* 0x0000000aa412c211 */ /* 0x000fe400078a30ff */
[----:B------:R-:W-:-:S02]  /*ae60*/  LOP3.LUT R73, R73, 0x200, R76, 0xf8, !PT ;  /* 0x0000020049497812 */ /* 0x000fc400078ef84c */
[C---:B------:R-:W-:Y:S01]  /*ae70*/  @!P4 LEA.HI.X R19, R164.reuse, R11, R165, 0x6, P5 ;  /* 0x0000000ba413c211 */ /* 0x040fe200028f34a5 */
[--C-:B------:R-:W-:Y:S02]  /*ae80*/  @!P2 IMAD.MOV.U32 R16, RZ, RZ, R10.reuse ;  /* 0x000000ffff10a224 */ /* 0x100fe400078e000a */
[--C-:B------:R-:W-:Y:S02]  /*ae90*/  @!P2 IMAD.MOV.U32 R17, RZ, RZ, R11.reuse ;  /* 0x000000ffff11a224 */ /* 0x100fe400078e000b */
[----:B------:R-:W-:Y:S01]  /*aea0*/  @!P1 IMAD.MOV.U32 R14, RZ, RZ, R10 ;  /* 0x000000ffff0e9224 */ /* 0x000fe200078e000a */
[----:B------:R-:W-:Y:S01]  /*aeb0*/  @!P4 LDGSTS.E.BYPASS.LTC128B.128 [R175+0x3800], desc[UR4][R18.64] ;  /* 0x0380000012afcfae */ /* 0x000fe2000b981a04 */
[----:B------:R-:W-:Y:S01]  /*aec0*/  @!P1 IMAD.MOV.U32 R15, RZ, RZ, R11 ;  /* 0x000000ffff0f9224 */ /* 0x000fe200078e000b */
[----:B------:R-:W-:Y:S01]  /*aed0*/  ISETP.NE.AND P4, PT, R3, RZ, PT ;  /* 0x000000ff0300720c */ /* 0x000fe20003f85270 */
[----:B------:R-:W-:-:S04]  /*aee0*/  @!P2 IMAD.WIDE.U32 R16, R164, 0x60, R16 ;  /* 0x00000060a410a825 */ /* 0x000fc800078e0010 */
[----:B------:R-:W-:-:S04]  /*aef0*/  @!P1 IMAD.WIDE.U32 R14, R164, 0xa0, R14 ;  /* 0x000000a0a40e9825 */ /* 0x000fc800078e000e */
[C---:B--2---:R-:W-:Y:S02]  /*af00*/  @!P2 IMAD R9, R165.reuse, 0x60, RZ ;  /* 0x00000060a509a824 */ /* 0x044fe400078e02ff */
[----:B------:R-:W-:Y:S02]  /*af10*/  @!P1 IMAD R8, R165, 0xa0, RZ ;  /* 0x000000a0a5089824 */ /* 0x000fe400078e02ff */
[----:B------:R-:W-:Y:S02]  /*af20*/  @!P2 IMAD.IADD R17, R9, 0x1, R17 ;  /* 0x000000010911a824 */ /* 0x000fe400078e0211 */
[----:B-1----:R-:W-:Y:S01]  /*af30*/  @!P0 IMAD.MOV.U32 R12, RZ, RZ, R10 ;  /* 0x000000ffff0c8224 */ /* 0x002fe200078e000a */
[----:B------:R-:W-:Y:S01]  /*af40*/  @!P3 LEA R10, P5, R164, R10, 0x7 ;  /* 0x0000000aa40ab211 */ /* 0x000fe200078a38ff */
[----:B------:R-:W-:Y:S01]  /*af50*/  @!P0 IMAD.MOV.U32 R13, RZ, RZ, R11 ;  /* 0x000000ffff0d8224 */ /* 0x000fe200078e000b */
[----:B------:R-:W-:Y:S01]  /*af60*/  @!P2 LDGSTS.E.BYPASS.LTC128B.128 [R175+0x4000], desc[UR4][R16.64] ;  /* 0x0400000010afafae */ /* 0x000fe2000b981a04 */
[----:B------:R-:W-:Y:S01]  /*af70*/  @!P1 IMAD.IADD R15, R8, 0x1, R15 ;  /* 0x00000001080f9824 */ /* 0x000fe200078e020f */
[C---:B------:R-:W-:Y:S01]  /*af80*/  @!P3 LEA.HI.X R11, R164.reuse, R11, R165, 0x7, P5 ;  /* 0x0000000ba40bb211 */ /* 0x040fe200028f3ca5 */
[----:B------:R-:W-:Y:S01]  /*af90*/  @!P0 IMAD.WIDE.U32 R12, R164, 0xc0, R12 ;  /* 0x000000c0a40c8825 */ /* 0x000fe200078e000c */
[----:B------:R-:W-:-:S02]  /*afa0*/  ISETP.GE.AND P5, PT, R181, R5, PT ;  /* 0x00000005b500720c */ /* 0x000fc40003fa6270 */
[-C--:B------:R-:W-:Y:S01]  /*afb0*/  ISETP.GE.AND P2, PT, R6, R5.reuse, PT ;  /* 0x000000050600720c */ /* 0x080fe20003f46270 */
[----:B------:R-:W-:Y:S01]  /*afc0*/  @!P0 IMAD.IADD R13, R7, 0x1, R13 ;  /* 0x00000001070d8824 */ /* 0x000fe200078e020d */
[----:B------:R-:W-:Y:S01]  /*afd0*/  @!P3 LDGSTS.E.BYPASS.LTC128B.128 [R175+0x4800], desc[UR4][R10.64] ;  /* 0x048000000aafbfae */ /* 0x000fe2000b981a04 */
[-C--:B------:R-:W-:Y:S01]  /*afe0*/  ISETP.GE.AND P3, PT, R132, R5.reuse, PT ;  /* 0x000000058400720c */ /* 0x080fe20003f66270 */
[----:B------:R-:W-:Y:S01]  /*aff0*/  IMAD.IADD R163, R64, 0x1, R73 ;  /* 0x0000000140a37824 */ /* 0x000fe200078e0249 */
[----:B------:R-:W-:Y:S01]  /*b000*/  LOP3.LUT R6, R75, 0x8, R66, 0x78, !PT ;  /* 0x000000084b067812 */ /* 0x000fe200078e7842 */
[----:B------:R1:W-:Y:S01]  /*b010*/  @!P1 LDGSTS.E.BYPASS.LTC128B.128 [R175+0x5000], desc[UR4][R14.64] ;  /* 0x050000000eaf9fae */ /* 0x0003e2000b981a04 */
[----:B------:R-:W-:Y:S02]  /*b020*/  ISETP.GE.AND P1, PT, R4, R5, PT ;  /* 0x000000050400720c */ /* 0x000fe40003f26270 */
[----:B------:R-:W-:Y:S01]  /*b030*/  LOP3.LUT R3, R6, 0x38, R67, 0x78, !PT ;  /* 0x0000003806037812 */ /* 0x000fe200078e7843 */
[----:B------:R2:W-:Y:S01]  /*b040*/  @!P0 LDGSTS.E.BYPASS.LTC128B.128 [R175+0x5800], desc[UR4][R12.64] ;  /* 0x058000000caf8fae */ /* 0x0005e2000b981a04 */
[----:B------:R-:W-:-:S02]  /*b050*/  LEA R8, P0, R69, R168, 0x1 ;  /* 0x000000a845087211 */ /* 0x000fc400078008ff */
[----:B------:R-:W-:Y:S01]  /*b060*/  @!P2 IMAD R4, R63, 0x60, RZ ;  /* 0x000000603f04a824 */ /* 0x000fe200078e02ff */
[----:B------:R-:W0:Y:S01]  /*b070*/  LDGDEPBAR ;  /* 0x00000000000079af */ /* 0x000e220000000000 */
[----:B------:R-:W-:Y:S01]  /*b080*/  LEA.HI.X R9, R69, R169, R70, 0x1, P0 ;  /* 0x000000a945097211 */ /* 0x000fe200000f0c46 */
[----:B------:R-:W-:Y:S01]  /*b090*/  IMAD R162, R3, 0x2, R162 ;  /* 0x0000000203a27824 */ /* 0x000fe200078e02a2 */
[----:B------:R-:W-:Y:S02]  /*b0a0*/  ISETP.GE.AND P0, PT, R0, R5, PT ;  /* 0x000000050000720c */ /* 0x000fe40003f06270 */
[----:B------:R-:W-:Y:S01]  /*b0b0*/  LEA R163, R163, UR6, 0x1 ;  /* 0x00000006a3a37c11 */ /* 0x000fe2000f8e08ff */
[----:B------:R-:W-:-:S10]  /*b0c0*/  @!P1 IMAD R3, R63, 0xa0, RZ ;  /* 0x000000a03f039824 */ /* 0x000fd400078e02ff */
[--C-:B------:R-:W-:Y:S02]  /*b0d0*/  @!P0 IMAD.MOV.U32 R6, RZ, RZ, R8.reuse ;  /* 0x000000ffff068224 */ /* 0x100fe400078e0008 */
[--C-:B------:R-:W-:Y:S02]  /*b0e0*/  @!P0 IMAD.MOV.U32 R7, RZ, RZ, R9.reuse ;  /* 0x000000ffff078224 */ /* 0x100fe400078e0009 */
[----:B-1----:R-:W-:Y:S02]  /*b0f0*/  @!P2 IMAD.MOV.U32 R14, RZ, RZ, R8 ;  /* 0x000000ffff0ea224 */ /* 0x002fe400078e0008 */
[----:B------:R-:W-:Y:S01]  /*b100*/  @!P2 IMAD.MOV.U32 R15, RZ, RZ, R9 ;  /* 0x000000ffff0fa224 */ /* 0x000fe200078e0009 */
[----:B------:R-:W-:-:S04]  /*b110*/  DEPBAR.LE SB0, 0x0 ;  /* 0x000080000000791a */ /* 0x000fc80000000000 */
[----:B------:R-:W-:Y:S01]  /*b120*/  BAR.SYNC.DEFER_BLOCKING 0x0 ;  /* 0x0000000000007b1d */ /* 0x000fe20000010000 */
[----:B--2---:R-:W-:Y:S02]  /*b130*/  @!P1 IMAD.MOV.U32 R12, RZ, RZ, R8 ;  /* 0x000000ffff0c9224 */ /* 0x004fe400078e0008 */
[----:B------:R-:W-:Y:S02]  /*b140*/  @!P1 IMAD.MOV.U32 R13, RZ, RZ, R9 ;  /* 0x000000ffff0d9224 */ /* 0x000fe400078e0009 */
[----:B------:R-:W-:-:S04]  /*b150*/  @!P2 IMAD.WIDE.U32 R14, R62, 0x60, R14 ;  /* 0x000000603e0ea825 */ /* 0x000fc800078e000e */
[----:B------:R-:W-:-:S04]  /*b160*/  @!P1 IMAD.WIDE.U32 R12, R62, 0xa0, R12 ;  /* 0x000000a03e0c9825 */ /* 0x000fc800078e000c */
[----:B------:R-:W-:Y:S02]  /*b170*/  @!P2 IMAD.IADD R15, R4, 0x1, R15 ;  /* 0x00000001040fa824 */ /* 0x000fe400078e020f */
[----:B------:R-:W-:Y:S02]  /*b180*/  @!P0 IMAD R0, R63, 0xc0, RZ ;  /* 0x000000c03f008824 */ /* 0x000fe400078e02ff */
[----:B------:R-:W-:-:S04]  /*b190*/  @!P0 IMAD.WIDE.U32 R6, R62, 0xc0, R6 ;  /* 0x000000c03e068825 */ /* 0x000fc800078e0006 */
[----:B------:R-:W-:Y:S02]  /*b1a0*/  @!P1 IMAD.MOV.U32 R4, RZ, RZ, R12 ;  /* 0x000000ffff049224 */ /* 0x000fe400078e000c */
[----:B------:R-:W-:Y:S01]  /*b1b0*/  @!P0 IMAD.IADD R7, R0, 0x1, R7 ;  /* 0x0000000100078824 */ /* 0x000fe200078e0207 */
[----:B------:R-:W-:Y:S01]  /*b1c0*/  @!PT LDS RZ, [RZ] ;  /* 0x00000000fffff984 */ /* 0x000fe20000000800 */
[----:B------:R-:W-:Y:S01]  /*b1d0*/  @!PT LDS RZ, [RZ] ;  /* 0x00000000fffff984 */ /* 0x000fe20000000800 */
[----:B------:R-:W-:Y:S01]  /*b1e0*/  @!PT LDS RZ, [RZ] ;  /* 0x00000000fffff984 */ /* 0x000fe20000000800 */
[----:B------:R-:W-:Y:S01]  /*b1f0*/  @!P4 LDGSTS.E.BYPASS.LTC128B.128 [R175+0x6000], desc[UR4][R168.64] ;  /* 0x06000000a8afcfae */ /* 0x000fe2000b981a04 */
[----:B------:R-:W-:-:S03]  /*b200*/  VIADD R0, R162, UR6 ;  /* 0x00000006a2007c36 */ /* 0x000fc60008000000 */
[----:B------:R-:W-:Y:S01]  /*b210*/  @P4 STS.128 [R175+0x6000], RZ ;  /* 0x006000ffaf004388 */ /* 0x000fe20000000c00 */
[----:B------:R-:W-:Y:S01]  /*b220*/  ISETP.GE.AND P4, PT, R180, R5, PT ;  /* 0x00000005b400720c */ /* 0x000fe20003f86270 */
[----:B------:R-:W-:Y:S02]  /*b230*/  @!P1 IMAD.IADD R5, R3, 0x1, R13 ;  /* 0x0000000103059824 */ /* 0x000fe400078e020d */
[----:B------:R-:W-:Y:S01]  /*b240*/  @P6 STS.128 [R175+0x6800], RZ ;  /* 0x006800ffaf006388 */ /* 0x000fe20000000c00 */
[----:B------:R-:W-:-:S03]  /*b250*/  IMAD.MOV.U32 R3, RZ, RZ, 0x20 ;  /* 0x00000020ff037424 */ /* 0x000fc600078e00ff */
[----:B------:R-:W-:Y:S01]  /*b260*/  @!PT LDS RZ, [RZ] ;  /* 0x00000000fffff984 */ /* 0x000fe20000000800 */
[----:B------:R-:W-:Y:S01]  /*b270*/  @!PT LDS RZ, [RZ] ;  /* 0x00000000fffff984 */ /* 0x000fe20000000800 */
[----:B------:R-:W-:Y:S01]  /*b280*/  @!PT LDS RZ, [RZ] ;  /* 0x00000000fffff984 */ /* 0x000fe20000000800 */
[----:B------:R1:W-:Y:S01]  /*b290*/  @!P6 LDGSTS.E.BYPASS.LTC128B.128 [R175+0x6800], desc[UR4][R8.64] ;  /* 0x0680000008afefae */ /* 0x0003e2000b981a04 */
[----:B------:R-:W-:-:S03]  /*b2a0*/  @!P5 LEA R10, P6, R62, R8, 0x5 ;  /* 0x000000083e0ad211 */ /* 0x000fc600078c28ff */
[----:B------:R-:W-:Y:S01]  /*b2b0*/  @P5 STS.128 [R175+0x7000], RZ ;  /* 0x007000ffaf005388 */ /* 0x000fe20000000c00 */
[C---:B------:R-:W-:Y:S02]  /*b2c0*/  @!P5 LEA.HI.X R11, R62.reuse, R9, R63, 0x5, P6 ;  /* 0x000000093e0bd211 */ /* 0x040fe400030f2c3f */
[----:B------:R-:W-:-:S03]  /*b2d0*/  @!P4 LEA R16, P6, R62, R8, 0x6 ;  /* 0x000000083e10c211 */ /* 0x000fc600078c30ff */
[----:B------:R-:W-:Y:S01]  /*b2e0*/  @!PT LDS RZ, [RZ] ;  /* 0x00000000fffff984 */ /* 0x000fe20000000800 */
[----:B------:R-:W-:Y:S01]  /*b2f0*/  @!PT LDS RZ, [RZ] ;  /* 0x00000000fffff984 */ /* 0x000fe20000000800 */
[----:B------:R-:W-:Y:S01]  /*b300*/  @!PT LDS RZ, [RZ] ;  /* 0x00000000fffff984 */ /* 0x000fe20000000800 */
[----:B------:R-:W-:Y:S01]  /*b310*/  @!P5 LDGSTS.E.BYPASS.LTC128B.128 [R175+0x7000], desc[UR4][R10.64] ;  /* 0x070000000aafdfae */ /* 0x000fe2000b981a04 */
[----:B------:R-:W-:-:S03]  /*b320*/  @!P4 LEA.HI.X R17, R62, R9, R63, 0x6, P6 ;  /* 0x000000093e11c211 */ /* 0x000fc600030f343f */
        /* <DEDUP_REMOVED lines=10> */
[----:B-1----:R-:W-:-:S03]  /*b3d0*/  @!P3 LEA R8, P5, R62, R8, 0x7 ;  /* 0x000000083e08b211 */ /* 0x002fc600078a38ff */
[----:B------:R-:W-:Y:S01]  /*b3e0*/  @P3 STS.128 [R175+0x8800], RZ ;  /* 0x008800ffaf003388 */ /* 0x000fe20000000c00 */
[----:B------:R-:W-:-:S05]  /*b3f0*/  @!P3 LEA.HI.X R9, R62, R9, R63, 0x7, P5 ;  /* 0x000000093e09b211 */ /* 0x000fca00028f3c3f */
        /* <DEDUP_REMOVED lines=9> */
[C---:B------:R-:W-:Y:S01]  /*b490*/  R2P PR, R66.reuse, 0x6 ;  /* 0x0000000642007804 */ /* 0x040fe20000000000 */
[----:B------:R-:W-:-:S02]  /*b4a0*/  IMAD.SHL.U32 R66, R66, 0x2, RZ ;  /* 0x0000000242427824 */ /* 0x000fc400078e00ff */
[----:B------:R-:W-:Y:S02]  /*b4b0*/  @P0 STS.128 [R175+0x9800], RZ ;  /* 0x009800ffaf000388 */ /* 0x000fe40000000c00 */
[----:B------:R-:W-:Y:S02]  /*b4c0*/  SEL R3, R3, 0xffffffe0, !P1 ;  /* 0xffffffe003037807 */ /* 0x000fe40004800000 */
[----:B------:R-:W-:Y:S01]  /*b4d0*/  @!PT LDS RZ, [RZ] ;  /* 0x00000000fffff984 */ /* 0x000fe20000000800 */
[----:B------:R-:W-:Y:S01]  /*b4e0*/  @!PT LDS RZ, [RZ] ;  /* 0x00000000fffff984 */ /* 0x000fe20000000800 */
[----:B------:R-:W-:Y:S01]  /*b4f0*/  @!PT LDS RZ, [RZ] ;  /* 0x00000000fffff984 */ /* 0x000fe20000000800 */
[----:B------:R1:W-:Y:S01]  /*b500*/  @!P0 LDGSTS.E.BYPASS.LTC128B.128 [R175+0x9800], desc[UR4][R6.64] ;  /* 0x0980000006af8fae */ /* 0x0003e2000b981a04 */
[----:B------:R-:W-:Y:S02]  /*b510*/  LOP3.LUT R66, R66, 0x6, RZ, 0xc0, !PT ;  /* 0x0000000642427812 */ /* 0x000fe400078ec0ff */
[--C-:B------:R-:W-:Y:S01]  /*b520*/  IMAD.IADD R161, R163, 0x1, R3.reuse ;  /* 0x00000001a3a17824 */ /* 0x100fe200078e0203 */
[----:B------:R-:W-:Y:S01]  /*b530*/  LDSM.16.M88.4 R72, [R163] ;  /* 0x00000000a348783b */ /* 0x000fe20000000200 */
[----:B------:R-:W-:-:S03]  /*b540*/  IMAD.IADD R157, R0, 0x1, R3 ;  /* 0x00000001009d7824 */ /* 0x000fc600078e0203 */
[----:B-----5:R-:W3:Y:S04]  /*b550*/  LDSM.16.M88.4 R28, [R162+UR6+0x3000] ;  /* 0x00300006a21c783b */ /* 0x020ee80008000200 */
[----:B----4-:R-:W4:Y:S04]  /*b560*/  LDSM.16.M88.4 R20, [R162+UR6+0x3800] ;  /* 0x00380006a214783b */ /* 0x010f280008000200 */
[----:B--2---:R-:W2:Y:S04]  /*b570*/  LDSM.16.M88.4 R12, [R162+UR6+0x4000] ;  /* 0x00400006a20c783b */ /* 0x004ea80008000200 */
[----:B------:R-:W-:Y:S04]  /*b580*/  LDSM.16.M88.4 R52, [R161] ;  /* 0x00000000a134783b */ /* 0x000fe80000000200 */
[----:B------:R-:W2:Y:S04]  /*b590*/  LDSM.16.M88.4 R92, [R157+0x3000] ;  /* 0x003000009d5c783b */ /* 0x000ea80000000200 */
[----:B------:R-:W2:Y:S04]  /*b5a0*/  LDSM.16.M88.4 R56, [R157+0x3800] ;  /* 0x003800009d38783b */ /* 0x000ea80000000200 */
[----:B-1----:R-:W1:Y:S04]  /*b5b0*/  LDSM.16.M88.4 R4, [R157+0x4000] ;  /* 0x004000009d04783b */ /* 0x002e680000000200 */
[----:B------:R-:W1:Y:S04]  /*b5c0*/  LDSM.16.M88.4 R44, [R162+UR6+0x2000] ;  /* 0x00200006a22c783b */ /* 0x000e680008000200 */
[----:B------:R-:W1:Y:S04]  /*b5d0*/  LDSM.16.M88.4 R36, [R162+UR6+0x2800] ;  /* 0x00280006a224783b */ /* 0x000e680008000200 */
[----:B------:R-:W1:Y:S04]  /*b5e0*/  LDSM.16.M88.4 R88, [R162+UR6+0x4800] ;  /* 0x00480006a258783b */ /* 0x000e680008000200 */
[----:B------:R-:W1:Y:S01]  /*b5f0*/  LDSM.16.M88.4 R80, [R162+UR6+0x5000] ;  /* 0x00500006a250783b */ /* 0x000e620008000200 */
[C---:B---3--:R-:W-:Y:S03]  /*b600*/  HMMA.16816.F32 R32, R72.reuse, R28, RZ ;  /* 0x0000001c4820723c */ /* 0x048fe600000018ff */
[----:B------:R-:W3:Y:S04]  /*b610*/  LDSM.16.M88.4 R112, [R162+UR6+0x5800] ;  /* 0x00580006a270783b */ /* 0x000ee80008000200 */
[----:B------:R-:W3:Y:S01]  /*b620*/  LDSM.16.M88.4 R108, [R157+0x2000] ;  /* 0x002000009d6c783b */ /* 0x000ee20000000200 */
[C---:B----4-:R-:W-:Y:S03]  /*b630*/  HMMA.16816.F32 R24, R72.reuse, R20, RZ ;  /* 0x000000144818723c */ /* 0x050fe600000018ff */
[----:B------:R-:W4:Y:S04]  /*b640*/  LDSM.16.M88.4 R104, [R157+0x2800] ;  /* 0x002800009d68783b */ /* 0x000f280000000200 */
[----:B------:R-:W4:Y:S01]  /*b650*/  LDSM.16.M88.4 R96, [R157+0x4800] ;  /* 0x004800009d60783b */ /* 0x000f220000000200 */
[C---:B------:R-:W-:Y:S03]  /*b660*/  HMMA.16816.F32 R28, R72.reuse, R30, RZ ;  /* 0x0000001e481c723c */ /* 0x040fe600000018ff */
[----:B------:R-:W0:Y:S05]  /*b670*/  LDGDEPBAR ;  /* 0x00000000000079af */ /* 0x000e2a0000000000 */
[C---:B------:R-:W-:Y:S08]  /*b680*/  HMMA.16816.F32 R20, R72.reuse, R22, RZ ;  /* 0x000000164814723c */ /* 0x040ff000000018ff */
[----:B--2---:R-:W-:Y:S08]  /*b690*/  HMMA.16816.F32 R16, R72, R12, RZ ;  /* 0x0000000c4810723c */ /* 0x004ff000000018ff */
[C---:B------:R-:W-:Y:S08]  /*b6a0*/  HMMA.16816.F32 R32, R52.reuse, R92, R32 ;  /* 0x0000005c3420723c */ /* 0x040ff00000001820 */
[C---:B------:R-:W-:Y:S01]  /*b6b0*/  HMMA.16816.F32 R28, R52.reuse, R94, R28 ;  /* 0x0000005e341c723c */ /* 0x040fe2000000181c */
[----:B------:R-:W2:Y:S07]  /*b6c0*/  LDSM.16.M88.4 R92, [R157+0x5000] ;  /* 0x005000009d5c783b */ /* 0x000eae0000000200 */
[C---:B------:R-:W-:Y:S08]  /*b6d0*/  HMMA.16816.F32 R24, R52.reuse, R56, R24 ;  /* 0x000000383418723c */ /* 0x040ff00000001818 */
[C---:B------:R-:W-:Y:S01]  /*b6e0*/  HMMA.16816.F32 R20, R52.reuse, R58, R20 ;  /* 0x0000003a3414723c */ /* 0x040fe20000001814 */
[----:B------:R-:W2:Y:S07]  /*b6f0*/  LDSM.16.M88.4 R56, [R157+0x5800] ;  /* 0x005800009d38783b */ /* 0x000eae0000000200 */
[----:B-1----:R-:W-:Y:S01]  /*b700*/  HMMA.16816.F32 R16, R52, R4, R16 ;  /* 0x000000043410723c */ /* 0x002fe20000001810 */
        /* <DEDUP_REMOVED lines=8> */
[----:B------:R-:W-:-:S03]  /*b790*/  IMAD.IADD R155, R3, 0x1, R156 ;  /* 0x00000001039b7824 */ /* 0x000fc600078e029c */
[----:B------:R-:W1:Y:S03]  /*b7a0*/  LDSM.16.M88.4 R124, [R156+0x2000] ;  /* 0x002000009c7c783b */ /* 0x000e660000000200 */
[C---:B------:R-:W-:Y:S01]  /*b7b0*/  HMMA.16816.F32 R8, R72.reuse, R88, RZ ;  /* 0x000000584808723c */ /* 0x040fe200000018ff */
[----:B------:R-:W1:Y:S04]  /*b7c0*/  LDSM.16.M88.4 R120, [R156+0x2800] ;  /* 0x002800009c78783b */ /* 0x000e680000000200 */
[----:B------:R-:W-:Y:S03]  /*b7d0*/  LDSM.16.M88.4 R116, [R156+0x3000] ;  /* 0x003000009c74783b */ /* 0x000fe60000000200 */
        /* <DEDUP_REMOVED lines=8> */
[----:B------:R-:W-:Y:S07]  /*b860*/  LDSM.16.M88.4 R112, [R156+0x3800] ;  /* 0x003800009c70783b */ /* 0x000fee0000000200 */
[C---:B------:R-:W-:Y:S08]  /*b870*/  HMMA.16816.F32 R48, R52.reuse, R108, R48 ;  /* 0x0000006c3430723c */ /* 0x040ff00000001830 */
[C---:B------:R-:W-:Y:S01]  /*b880*/  HMMA.16816.F32 R44, R52.reuse, R110, R44 ;  /* 0x0000006e342c723c */ /* 0x040fe2000000182c */
[----:B------:R-:W-:Y:S07]  /*b890*/  LDSM.16.M88.4 R108, [R156+0x4000] ;  /* 0x004000009c6c783b */ /* 0x000fee0000000200 */
[C---:B----4-:R-:W-:Y:S08]  /*b8a0*/  HMMA.16816.F32 R40, R52.reuse, R104, R40 ;  /* 0x000000683428723c */ /* 0x050ff00000001828 */
[C---:B------:R-:W-:Y:S01]  /*b8b0*/  HMMA.16816.F32 R36, R52.reuse, R106, R36 ;  /* 0x0000006a3424723c */ /* 0x040fe20000001824 */
[----:B------:R-:W-:Y:S07]  /*b8c0*/  LDSM.16.M88.4 R104, [R156+0x4800] ;  /* 0x004800009c68783b */ /* 0x000fee0000000200 */
[----:B------:R-:W-:Y:S01]  /*b8d0*/  HMMA.16816.F32 R12, R52, R6, R12 ;  /* 0x00000006340c723c */ /* 0x000fe2000000180c */
[----:B------:R-:W-:-:S04]  /*b8e0*/  IMAD.IADD R7, R173, 0x1, R66 ;  /* 0x00000001ad077824 */ /* 0x000fc800078e0242 */
[C---:B------:R-:W-:Y:S01]  /*b8f0*/  VIADD R5, R7.reuse, 0x8 ;  /* 0x0000000807057836 */ /* 0x040fe20000000000 */
[CC--:B------:R-:W-:Y:S01]  /*b900*/  ISETP.GE.AND P1, PT, R7.reuse, R68.reuse, PT ;  /* 0x000000440700720c */ /* 0x0c0fe20003f26270 */
[C---:B------:R-:W-:Y:S01]  /*b910*/  VIADD R69, R7.reuse, 0x10 ;  /* 0x0000001007457836 */ /* 0x040fe20000000000 */
[----:B------:R-:W-:Y:S01]  /*b920*/  HMMA.16816.F32 R8, R52, R96, R8 ;  /* 0x000000603408723c */ /* 0x000fe20000001808 */
[----:B------:R-:W-:Y:S01]  /*b930*/  VIADD R67, R7, 0x11 ;  /* 0x0000001107437836 */ /* 0x000fe20000000000 */
[-C--:B------:R-:W-:Y:S01]  /*b940*/  ISETP.GE.AND P3, PT, R5, R68.reuse, PT ;  /* 0x000000440500720c */ /* 0x080fe20003f66270 */
[----:B------:R-:W-:Y:S01]  /*b950*/  VIADD R5, R7, 0x9 ;  /* 0x0000000907057836 */ /* 0x000fe20000000000 */
[----:B------:R-:W-:Y:S01]  /*b960*/  ISETP.GE.AND P6, PT, R69, R68, PT ;  /* 0x000000444500720c */ /* 0x000fe20003fc6270 */
[----:B------:R-:W-:-:S03]  /*b970*/  VIADD R69, R7, 0x28 ;  /* 0x0000002807457836 */ /* 0x000fc60000000000 */
[----:B------:R-:W-:Y:S01]  /*b980*/  HMMA.16816.F32 R88, R52, R98, R88 ;  /* 0x000000623458723c */ /* 0x000fe20000001858 */
[----:B------:R-:W-:Y:S01]  /*b990*/  LDSM.16.M88.4 R96, [R156+0x5000] ;  /* 0x005000009c60783b */ /* 0x000fe20000000200 */
[----:B------:R-:W-:Y:S01]  /*b9a0*/  ISETP.GE.AND P4, PT, R5, R68, PT ;  /* 0x000000440500720c */ /* 0x000fe20003f86270 */
[----:B------:R-:W-:-:S05]  /*b9b0*/  VIADD R5, R7, 0x18 ;  /* 0x0000001807057836 */ /* 0x000fca0000000000 */
[----:B--2---:R-:W-:Y:S01]  /*b9c0*/  HMMA.16816.F32 R84, R52, R92, R84 ;  /* 0x0000005c3454723c */ /* 0x004fe20000001854 */
[----:B------:R-:W-:Y:S01]  /*b9d0*/  ISETP.GE.AND P2, PT, R5, R68, PT ;  /* 0x000000440500720c */ /* 0x000fe20003f46270 */
[----:B------:R-:W-:-:S03]  /*b9e0*/  VIADD R5, R7, 0x19 ;  /* 0x0000001907057836 */ /* 0x000fc60000000000 */
[----:B------:R-:W-:Y:S02]  /*b9f0*/  P2R R0, PR, RZ, 0x4 ;  /* 0x00000004ff007803 */ /* 0x000fe40000000000 */
[----:B------:R-:W-:Y:S01]  /*ba00*/  ISETP.GE.AND P5, PT, R5, R68, PT ;  /* 0x000000440500720c */ /* 0x000fe20003fa6270 */
[----:B------:R-:W-:Y:S01]  /*ba10*/  HMMA.16816.F32 R80, R52, R94, R80 ;  /* 0x0000005e3450723c */ /* 0x000fe20000001850 */
[----:B------:R-:W2:Y:S01]  /*ba20*/  LDSM.16.M88.4 R92, [R156+0x5800] ;  /* 0x005800009c5c783b */ /* 0x000ea20000000200 */
[----:B------:R-:W-:-:S05]  /*ba30*/  VIADD R5, R7, 0x20 ;  /* 0x0000002007057836 */ /* 0x000fca0000000000 */
[----:B------:R-:W-:Y:S01]  /*ba40*/  ISETP.GE.AND P2, PT, R5, R68, PT ;  /* 0x000000440500720c */ /* 0x000fe20003f46270 */
[C---:B------:R-:W-:Y:S08]  /*ba50*/  HMMA.16816.F32 R76, R52.reuse, R56, R76 ;  /* 0x00000038344c723c */ /* 0x040ff0000000184c */
[----:B------:R-:W-:Y:S01]  /*ba60*/  HMMA.16816.F32 R72, R52, R58, R72 ;  /* 0x0000003a3448723c */ /* 0x000fe20000001848 */
[----:B------:R-:W-:Y:S04]  /*ba70*/  LDSM.16.M88.4 R56, [R159] ;  /* 0x000000009f38783b */ /* 0x000fe80000000200 */
[----:B------:R-:W3:Y:S03]  /*ba80*/  LDSM.16.M88.4 R52, [R155+0x2000] ;  /* 0x002000009b34783b */ /* 0x000ee60000000200 */
[C---:B-1----:R-:W-:Y:S08]  /*ba90*/  HMMA.16816.F32 R48, R132.reuse, R124, R48 ;  /* 0x0000007c8430723c */ /* 0x042ff00000001830 */
[C---:B------:R-:W-:Y:S08]  /*baa0*/  HMMA.16816.F32 R40, R132.reuse, R120, R40 ;  /* 0x000000788428723c */ /* 0x040ff00000001828 */
[C---:B------:R-:W-:Y:S01]  /*bab0*/  HMMA.16816.F32 R36, R132.reuse, R122, R36 ;  /* 0x0000007a8424723c */ /* 0x040fe20000001824 */
[----:B------:R-:W1:Y:S07]  /*bac0*/  LDSM.16.M88.4 R120, [R155+0x2800] ;  /* 0x002800009b78783b */ /* 0x000e6e0000000200 */
[C---:B------:R-:W-:Y:S08]  /*bad0*/  HMMA.16816.F32 R44, R132.reuse, R126, R44 ;  /* 0x0000007e842c723c */ /* 0x040ff0000000182c */
[----:B--2---:R-:W-:Y:S08]  /*bae0*/  HMMA.16816.F32 R76, R132, R92, R76 ;  /* 0x0000005c844c723c */ /* 0x004ff0000000184c */
[----:B---3--:R-:W-:Y:S01]  /*baf0*/  HMMA.16816.F32 R48, R56, R52, R48 ;  /* 0x000000343830723c */ /* 0x008fe20000001830 */
[----:B------:R-:W-:-:S05]  /*bb00*/  VIADD R53, R7, 0x1 ;  /* 0x0000000107357836 */ /* 0x000fca0000000000 */
[----:B------:R-:W-:Y:S02]  /*bb10*/  ISETP.GE.AND P0, PT, R53, R68, PT ;  /* 0x000000443500720c */ /* 0x000fe40003f06270 */
[----:B------:R-:W-:Y:S01]  /*bb20*/  HMMA.16816.F32 R72, R132, R94, R72 ;  /* 0x0000005e8448723c */ /* 0x000fe20000001848 */
[----:B------:R-:W2:Y:S07]  /*bb30*/  LDSM.16.M88.4 R92, [R155+0x3000] ;  /* 0x003000009b5c783b */ /* 0x000eae0000000200 */
[----:B------:R-:W-:Y:S01]  /*bb40*/  HMMA.16816.F32 R44, R56, R54, R44 ;  /* 0x00000036382c723c */ /* 0x000fe2000000182c */
[----:B------:R-:W3:Y:S02]  /*bb50*/  LDSM.16.M88.4 R52, [R155+0x3800] ;  /* 0x003800009b34783b */ /* 0x000ee40000000200 */
[----:B------:R-:W-:-:S02]  /*bb60*/  FSEL R154, R50, -INF , !P1 ;  /* 0xff800000329a7808 */ /* 0x000fc40004800000 */
[----:B------:R-:W-:Y:S02]  /*bb70*/  FSEL R152, R48, -INF , !P1 ;  /* 0xff80000030987808 */ /* 0x000fe40004800000 */
[----:B------:R-:W-:Y:S01]  /*bb80*/  FSEL R158, R51, -INF , !P0 ;  /* 0xff800000339e7808 */ /* 0x000fe20004000000 */
[----:B------:R-:W-:Y:S01]  /*bb90*/  HMMA.16816.F32 R28, R132, R118, R28 ;  /* 0x00000076841c723c */ /* 0x000fe2000000181c */
[----:B------:R-:W-:Y:S02]  /*bba0*/  FSEL R6, R49, -INF , !P0 ;  /* 0xff80000031067808 */ /* 0x000fe40004000000 */
[----:B------:R-:W4:Y:S01]  /*bbb0*/  LDSM.16.M88.4 R48, [R155+0x4000] ;  /* 0x004000009b30783b */ /* 0x000f220000000200 */
[----:B------:R-:W-:-:S04]  /*bbc0*/  ISETP.GE.AND P0, PT, R69, R68, PT ;  /* 0x000000444500720c */ /* 0x000fc80003f06270 */
[----:B-1----:R-:W-:Y:S03]  /*bbd0*/  HMMA.16816.F32 R36, R56, R122, R36 ;  /* 0x0000007a3824723c */ /* 0x002fe60000001824 */
[----:B------:R-:W-:Y:S02]  /*bbe0*/  FSEL R46, R46, -INF , !P3 ;  /* 0xff8000002e2e7808 */ /* 0x000fe40005800000 */
[----:B------:R-:W-:Y:S02]  /*bbf0*/  FSEL R5, R44, -INF , !P3 ;  /* 0xff8000002c057808 */ /* 0x000fe40005800000 */
[----:B------:R-:W-:Y:S01]  /*bc00*/  ISETP.NE.AND P3, PT, R0, RZ, PT ;  /* 0x000000ff0000720c */ /* 0x000fe20003f65270 */
[----:B------:R-:W-:Y:S01]  /*bc10*/  HMMA.16816.F32 R24, R132, R112, R24 ;  /* 0x000000708418723c */ /* 0x000fe20000001818 */
[----:B------:R-:W-:Y:S01]  /*bc20*/  FSEL R206, R45, -INF , !P4 ;  /* 0xff8000002dce7808 */ /* 0x000fe20006000000 */
[----:B------:R-:W-:-:S06]  /*bc30*/  VIADD R45, R7, 0x29 ;  /* 0x00000029072d7836 */ /* 0x000fcc0000000000 */
[----:B------:R-:W-:Y:S03]  /*bc40*/  HMMA.16816.F32 R40, R56, R120, R40 ;  /* 0x000000783828723c */ /* 0x000fe60000001828 */
[----:B------:R-:W-:Y:S01]  /*bc50*/  FSEL R70, R37, -INF , !P5 ;  /* 0xff80000025467808 */ /* 0x000fe20006800000 */
[----:B------:R-:W-:Y:S01]  /*bc60*/  VIADD R37, R7, 0x39 ;  /* 0x0000003907257836 */ /* 0x000fe20000000000 */
[----:B------:R-:W-:Y:S02]  /*bc70*/  FSEL R212, R39, -INF , !P5 ;  /* 0xff80000027d47808 */ /* 0x000fe40006800000 */
[----:B------:R-:W-:Y:S01]  /*bc80*/  FSEL R210, R38, -INF , !P3 ;  /* 0xff80000026d27808 */ /* 0x000fe20005800000 */
[----:B------:R-:W-:Y:S01]  /*bc90*/  HMMA.16816.F32 R32, R132, R116, R32 ;  /* 0x000000748420723c */ /* 0x000fe20000001820 */
[----:B------:R-:W-:-:S07]  /*bca0*/  ISETP.GE.AND P5, PT, R37, R68, PT ;  /* 0x000000442500720c */ /* 0x000fce0003fa6270 */
[----:B--2---:R-:W-:Y:S03]  /*bcb0*/  HMMA.16816.F32 R28, R56, R94, R28 ;  /* 0x0000005e381c723c */ /* 0x004fe6000000181c */
[----:B------:R-:W-:-:S05]  /*bcc0*/  FSEL R94, R42, -INF , !P6 ;  /* 0xff8000002a5e7808 */ /* 0x000fca0007000000 */
[----:B---3--:R-:W-:Y:S01]  /*bcd0*/  HMMA.16816.F32 R24, R56, R52, R24 ;  /* 0x000000343818723c */ /* 0x008fe20000001818 */
[----:B------:R-:W-:-:S07]  /*bce0*/  VIADD R53, R7, 0x38 ;  /* 0x0000003807357836 */ /* 0x000fce0000000000 */
[C---:B------:R-:W-:Y:S01]  /*bcf0*/  HMMA.16816.F32 R84, R132.reuse, R96, R84 ;  /* 0x000000608454723c */ /* 0x040fe20000001854 */
[----:B------:R-:W-:Y:S02]  /*bd00*/  FSEL R96, R36, -INF , !P3 ;  /* 0xff80000024607808 */ /* 0x000fe40005800000 */
[----:B------:R-:W1:Y:S01]  /*bd10*/  LDSM.16.M88.4 R36, [R155+0x5000] ;  /* 0x005000009b24783b */ /* 0x000e620000000200 */
[----:B------:R-:W-:Y:S02]  /*bd20*/  FSEL R202, R30, -INF , !P0 ;  /* 0xff8000001eca7808 */ /* 0x000fe40004000000 */
[----:B------:R-:W-:Y:S02]  /*bd30*/  FSEL R194, R28, -INF , !P0 ;  /* 0xff8000001cc27808 */ /* 0x000fe40004000000 */
[----:B------:R-:W-:Y:S01]  /*bd40*/  HMMA.16816.F32 R80, R132, R98, R80 ;  /* 0x000000628450723c */ /* 0x000fe20000001850 */
[----:B------:R-:W-:Y:S02]  /*bd50*/  FSEL R98, R40, -INF , !P6 ;  /* 0xff80000028627808 */ /* 0x000fe40007000000 */
[----:B------:R-:W-:-:S04]  /*bd60*/  ISETP.GE.AND P6, PT, R67, R68, PT ;  /* 0x000000444300720c */ /* 0x000fc80003fc6270 */
[----:B------:R-:W-:Y:S01]  /*bd70*/  FSEL R208, R43, -INF , !P6 ;  /* 0xff8000002bd07808 */ /* 0x000fe20007000000 */
[----:B------:R-:W-:Y:S01]  /*bd80*/  HMMA.16816.F32 R32, R56, R92, R32 ;  /* 0x0000005c3820723c */ /* 0x000fe20000001820 */
[----:B------:R-:W-:Y:S01]  /*bd90*/  FSEL R92, R47, -INF , !P4 ;  /* 0xff8000002f5c7808 */ /* 0x000fe20006000000 */
[----:B------:R-:W-:Y:S01]  /*bda0*/  VIADD R93, R7, 0x21 ;  /* 0x00000021075d7836 */ /* 0x000fe20000000000 */
[-C--:B------:R-:W-:Y:S01]  /*bdb0*/  ISETP.GE.AND P4, PT, R45, R68.reuse, PT ;  /* 0x000000442d00720c */ /* 0x080fe20003f86270 */
[----:B------:R-:W-:Y:S01]  /*bdc0*/  VIADD R45, R7, 0x30 ;  /* 0x00000030072d7836 */ /* 0x000fe20000000000 */
[----:B------:R-:W-:Y:S01]  /*bdd0*/  FSEL R204, R41, -INF , !P6 ;  /* 0xff80000029cc7808 */ /* 0x000fe20007000000 */
[----:B------:R-:W-:Y:S01]  /*bde0*/  VIADD R47, R7, 0x31 ;  /* 0x00000031072f7836 */ /* 0x000fe20000000000 */
[----:B------:R-:W2:Y:S01]  /*bdf0*/  LDSM.16.M88.4 R40, [R155+0x4800] ;  /* 0x004800009b28783b */ /* 0x000ea20000000200 */
[----:B------:R-:W-:Y:S01]  /*be00*/  FSEL R196, R29, -INF , !P4 ;  /* 0xff8000001dc47808 */ /* 0x000fe20006000000 */
[----:B------:R-:W-:Y:S01]  /*be10*/  HMMA.16816.F32 R16, R132, R108, R16 ;  /* 0x0000006c8410723c */ /* 0x000fe20000001810 */
[----:B------:R-:W-:Y:S01]  /*be20*/  ISETP.GE.AND P0, PT, R45, R68, PT ;  /* 0x000000442d00720c */ /* 0x000fe20003f06270 */
[----:B------:R-:W-:Y:S01]  /*be30*/  VIADD R29, R7, 0x49 ;  /* 0x00000049071d7836 */ /* 0x000fe20000000000 */
[----:B------:R-:W-:-:S02]  /*be40*/  FSEL R102, R31, -INF , !P4 ;  /* 0xff8000001f667808 */ /* 0x000fc40006000000 */
[----:B------:R-:W-:Y:S02]  /*be50*/  FSEL R188, R24, -INF , !P0 ;  /* 0xff80000018bc7808 */ /* 0x000fe40004000000 */
[-C--:B------:R-:W-:Y:S01]  /*be60*/  ISETP.GE.AND P1, PT, R93, R68.reuse, PT ;  /* 0x000000445d00720c */ /* 0x080fe20003f26270 */
[C---:B------:R-:W-:Y:S01]  /*be70*/  HMMA.16816.F32 R20, R132.reuse, R114, R20 ;  /* 0x000000728414723c */ /* 0x040fe20000001814 */
[----:B------:R-:W-:Y:S02]  /*be80*/  FSEL R114, R26, -INF , !P0 ;  /* 0xff8000001a727808 */ /* 0x000fe40004000000 */
[----:B------:R-:W-:Y:S02]  /*be90*/  ISETP.GE.AND P0, PT, R29, R68, PT ;  /* 0x000000441d00720c */ /* 0x000fe40003f06270 */
[----:B------:R-:W3:Y:S01]  /*bea0*/  LDSM.16.M88.4 R28, [R155+0x5800] ;  /* 0x005800009b1c783b */ /* 0x000ee20000000200 */
[----:B------:R-:W-:Y:S01]  /*beb0*/  FSEL R200, R35, -INF , !P1 ;  /* 0xff80000023c87808 */ /* 0x000fe20004800000 */
[----:B------:R-:W-:Y:S01]  /*bec0*/  VIADD R35, R7, 0x41 ;  /* 0x0000004107237836 */ /* 0x000fe20000000000 */
[----:B------:R-:W-:Y:S01]  /*bed0*/  HMMA.16816.F32 R12, R132, R110, R12 ;  /* 0x0000006e840c723c */ /* 0x000fe2000000180c */
[----:B------:R-:W-:Y:S01]  /*bee0*/  FSEL R52, R34, -INF , !P2 ;  /* 0xff80000022347808 */ /* 0x000fe20005000000 */
[----:B------:R-:W-:-:S04]  /*bef0*/  DEPBAR.LE SB0, 0x0 ;  /* 0x000080000000791a */ /* 0x000fc80000000000 */
[-C--:B------:R-:W-:Y:S01]  /*bf00*/  ISETP.GE.AND P6, PT, R53, R68.reuse, PT ;  /* 0x000000443500720c */ /* 0x080fe20003fc6270 */
[----:B------:R-:W-:Y:S01]  /*bf10*/  VIADD R53, R7, 0x40 ;  /* 0x0000004007357836 */ /* 0x000fe20000000000 */
[----:B------:R-:W-:Y:S01]  /*bf20*/  HMMA.16816.F32 R8, R132, R104, R8 ;  /* 0x000000688408723c */ /* 0x000fe20000001808 */
[-C--:B------:R-:W-:Y:S02]  /*bf30*/  ISETP.GE.AND P4, PT, R47, R68.reuse, PT ;  /* 0x000000442f00720c */ /* 0x080fe40003f86270 */
[----:B------:R-:W-:Y:S01]  /*bf40*/  FSEL R198, R33, -INF , !P1 ;  /* 0xff80000021c67808 */ /* 0x000fe20004800000 */
[----:B------:R-:W-:Y:S01]  /*bf50*/  VIADD R33, R7, 0x48 ;  /* 0x0000004807217836 */ /* 0x000fe20000000000 */
[----:B------:R-:W-:Y:S01]  /*bf60*/  FSEL R190, R27, -INF , !P4 ;  /* 0xff8000001bbe7808 */ /* 0x000fe20006000000 */
[----:B------:R-:W-:Y:S01]  /*bf70*/  VIADD R27, R7, 0x51 ;  /* 0x00000051071b7836 */ /* 0x000fe20000000000 */
[-C--:B------:R-:W-:Y:S01]  /*bf80*/  ISETP.GE.AND P3, PT, R53, R68.reuse, PT ;  /* 0x000000443500720c */ /* 0x080fe20003f66270 */
[----:B----4-:R-:W-:Y:S01]  /*bf90*/  HMMA.16816.F32 R16, R56, R48, R16 ;  /* 0x000000303810723c */ /* 0x010fe20000001810 */
[----:B------:R-:W-:Y:S01]  /*bfa0*/  ISETP.GE.AND P1, PT, R33, R68, PT ;  /* 0x000000442100720c */ /* 0x000fe20003f26270 */
[----:B------:R-:W-:Y:S01]  /*bfb0*/  VIADD R33, R7, 0x50 ;  /* 0x0000005007217836 */ /* 0x000fe20000000000 */
[----:B------:R-:W-:Y:S01]  /*bfc0*/  FSEL R112, R25, -INF , !P4 ;  /* 0xff80000019707808 */ /* 0x000fe20006000000 */
[----:B------:R-:W-:-:S03]  /*bfd0*/  VIADD R25, R7, 0x58 ;  /* 0x0000005807197836 */ /* 0x000fc60000000000 */
[----:B------:R-:W-:Y:S01]  /*bfe0*/  ISETP.GE.AND P4, PT, R33, R68, PT ;  /* 0x000000442100720c */ /* 0x000fe20003f86270 */
[----:B------:R-:W-:Y:S08]  /*bff0*/  HMMA.16816.F32 R88, R132, R106, R88 ;  /* 0x0000006a8458723c */ /* 0x000ff00000001858 */
[----:B------:R-:W-:Y:S01]  /*c000*/  HMMA.16816.F32 R20, R56, R54, R20 ;  /* 0x000000363814723c */ /* 0x000fe20000001814 */
[----:B------:R-:W-:-:S02]  /*c010*/  FSEL R54, R32, -INF , !P2 ;  /* 0xff80000020367808 */ /* 0x000fc40005000000 */
[-C--:B------:R-:W-:Y:S02]  /*c020*/  ISETP.GE.AND P2, PT, R35, R68.reuse, PT ;  /* 0x000000442300720c */ /* 0x080fe40003f46270 */
[----:B------:R-:W-:Y:S02]  /*c030*/  FSEL R150, R18, -INF , !P3 ;  /* 0xff80000012967808 */ /* 0x000fe40005800000 */
[----:B------:R-:W-:Y:S01]  /*c040*/  FSEL R148, R19, -INF , !P2 ;  /* 0xff80000013947808 */ /* 0x000fe20005000000 */
[----:B-1----:R-:W-:Y:S01]  /*c050*/  HMMA.16816.F32 R84, R56, R36, R84 ;  /* 0x000000243854723c */ /* 0x002fe20000001854 */
[----:B------:R-:W-:Y:S01]  /*c060*/  VIADD R19, R7, 0x61 ;  /* 0x0000006107137836 */ /* 0x000fe20000000000 */
[----:B------:R-:W-:Y:S01]  /*c070*/  FSEL R140, R17, -INF , !P2 ;  /* 0xff800000118c7808 */ /* 0x000fe20005000000 */
[----:B------:R-:W-:Y:S01]  /*c080*/  VIADD R17, R7, 0x68 ;  /* 0x0000006807117836 */ /* 0x000fe20000000000 */
[----:B------:R-:W-:Y:S02]  /*c090*/  FSEL R146, R16, -INF , !P3 ;  /* 0xff80000010927808 */ /* 0x000fe40005800000 */
[----:B------:R-:W-:-:S02]  /*c0a0*/  ISETP.GE.AND P3, PT, R27, R68, PT ;  /* 0x000000441b00720c */ /* 0x000fc40003f66270 */
[C---:B------:R-:W-:Y:S03]  /*c0b0*/  HMMA.16816.F32 R12, R56.reuse, R50, R12 ;  /* 0x00000032380c723c */ /* 0x040fe6000000180c */
[----:B------:R-:W-:Y:S01]  /*c0c0*/  FSEL R126, R23, -INF , !P5 ;  /* 0xff800000177e7808 */ /* 0x000fe20006800000 */
[----:B------:R-:W-:Y:S01]  /*c0d0*/  VIADD R23, R7, 0x60 ;  /* 0x0000006007177836 */ /* 0x000fe20000000000 */
[----:B------:R-:W-:Y:S02]  /*c0e0*/  FSEL R192, R22, -INF , !P6 ;  /* 0xff80000016c07808 */ /* 0x000fe40007000000 */
[----:B------:R-:W-:Y:S01]  /*c0f0*/  FSEL R116, R20, -INF , !P6 ;  /* 0xff80000014747808 */ /* 0x000fe20007000000 */
[----:B--2---:R-:W-:Y:S01]  /*c100*/  HMMA.16816.F32 R8, R56, R40, R8 ;  /* 0x000000283808723c */ /* 0x004fe20000001808 */
[-C--:B------:R-:W-:Y:S02]  /*c110*/  ISETP.GE.AND P6, PT, R19, R68.reuse, PT ;  /* 0x000000441300720c */ /* 0x080fe40003fc6270 */
[----:B------:R-:W-:-:S02]  /*c120*/  ISETP.GE.AND P2, PT, R23, R68, PT ;  /* 0x000000441700720c */ /* 0x000fc40003f46270 */
[----:B------:R-:W-:Y:S02]  /*c130*/  FSEL R108, R87, -INF , !P6 ;  /* 0xff800000576c7808 */ /* 0x000fe40007000000 */
[----:B------:R-:W-:Y:S01]  /*c140*/  FSEL R66, R85, -INF , !P6 ;  /* 0xff80000055427808 */ /* 0x000fe20007000000 */
[C---:B------:R-:W-:Y:S01]  /*c150*/  HMMA.16816.F32 R88, R56.reuse, R42, R88 ;  /* 0x0000002a3858723c */ /* 0x040fe20000001858 */
[----:B------:R-:W-:Y:S01]  /*c160*/  FSEL R186, R21, -INF , !P5 ;  /* 0xff80000015ba7808 */ /* 0x000fe20006800000 */
[----:B------:R-:W-:Y:S01]  /*c170*/  VIADD R21, R7, 0x59 ;  /* 0x0000005907157836 */ /* 0x000fe20000000000 */
[----:B------:R-:W-:Y:S02]  /*c180*/  ISETP.NE.AND P6, PT, R61, 0x1, PT ;  /* 0x000000013d00780c */ /* 0x000fe40003fc5270 */
[----:B------:R-:W-:Y:S02]  /*c190*/  P2R R0, PR, RZ, 0x4 ;  /* 0x00000004ff007803 */ /* 0x000fe40000000000 */
[----:B------:R-:W-:Y:S01]  /*c1a0*/  FSEL R142, R15, -INF , !P0 ;  /* 0xff8000000f8e7808 */ /* 0x000fe20004000000 */
[C---:B------:R-:W-:Y:S01]  /*c1b0*/  HMMA.16816.F32 R80, R56.reuse, R38, R80 ;  /* 0x000000263850723c */ /* 0x040fe20000001850 */
[----:B------:R-:W-:Y:S01]  /*c1c0*/  FSEL R144, R13, -INF , !P0 ;  /* 0xff8000000d907808 */ /* 0x000fe20004000000 */
[----:B------:R-:W-:Y:S01]  /*c1d0*/  VIADD R15, R7, 0x69 ;  /* 0x00000069070f7836 */ /* 0x000fe20000000000 */
[----:B------:R-:W-:Y:S01]  /*c1e0*/  FSEL R132, R11, -INF , !P3 ;  /* 0xff8000000b847808 */ /* 0x000fe20005800000 */
[----:B------:R-:W-:Y:S01]  /*c1f0*/  VIADD R13, R7, 0x70 ;  /* 0x00000070070d7836 */ /* 0x000fe20000000000 */
[----:B------:R-:W-:Y:S01]  /*c200*/  FSEL R124, R9, -INF , !P3 ;  /* 0xff800000097c7808 */ /* 0x000fe20005800000 */
[C---:B------:R-:W-:Y:S01]  /*c210*/  VIADD R11, R7.reuse, 0x71 ;  /* 0x00000071070b7836 */ /* 0x040fe20000000000 */
[----:B------:R-:W-:Y:S01]  /*c220*/  FSEL R184, R14, -INF , !P1 ;  /* 0xff8000000eb87808 */ /* 0x000fe20004800000 */
[----:B---3--:R-:W-:Y:S01]  /*c230*/  HMMA.16816.F32 R76, R56, R28, R76 ;  /* 0x0000001c384c723c */ /* 0x008fe2000000184c */
[----:B------:R-:W-:Y:S01]  /*c240*/  FSEL R138, R12, -INF , !P1 ;  /* 0xff8000000c8a7808 */ /* 0x000fe20004800000 */
[C---:B------:R-:W-:Y:S01]  /*c250*/  VIADD R9, R7.reuse, 0x78 ;  /* 0x0000007807097836 */ /* 0x040fe20000000000 */
[----:B------:R-:W-:Y:S01]  /*c260*/  ISETP.NE.AND P0, PT, R0, RZ, PT ;  /* 0x000000ff0000720c */ /* 0x000fe20003f05270 */
[----:B------:R-:W-:Y:S01]  /*c270*/  VIADD R7, R7, 0x79 ;  /* 0x0000007907077836 */ /* 0x000fe20000000000 */
[----:B------:R-:W-:-:S02]  /*c280*/  ISETP.GE.AND P2, PT, R25, R68, PT ;  /* 0x000000441900720c */ /* 0x000fc40003f46270 */
[----:B------:R-:W-:Y:S01]  /*c290*/  ISETP.GE.AND P1, PT, R21, R68, PT ;  /* 0x000000441500720c */ /* 0x000fe20003f26270 */
[----:B------:R-:W-:Y:S01]  /*c2a0*/  HMMA.16816.F32 R72, R56, R30, R72 ;  /* 0x0000001e3848723c */ /* 0x000fe20000001848 */
        /* <DEDUP_REMOVED lines=8> */
[----:B------:R-:W-:Y:S01]  /*c330*/  BAR.SYNC.DEFER_BLOCKING 0x0 ;  /* 0x0000000000007b1d */ /* 0x000fe20000010000 */
[-C--:B------:R-:W-:Y:S02]  /*c340*/  ISETP.GE.AND P5, PT, R17, R68.reuse, PT ;  /* 0x000000441100720c */ /* 0x080fe40003fa6270 */
[-C--:B------:R-:W-:Y:S02]  /*c350*/  ISETP.GE.AND P4, PT, R15, R68.reuse, PT ;  /* 0x000000440f00720c */ /* 0x080fe40003f86270 */
        /* <DEDUP_REMOVED lines=30> */
.L_x_11575:
        /* <DEDUP_REMOVED lines=39> */
[----:B------:R-:W-:Y:S02]  /*c7b0*/  SEL R7, R10, R12, !P0 ;  /* 0x0000000c0a077207 */ /* 0x000fe40004000000 */
[----:B------:R-:W3:Y:S01]  /*c7c0*/  LD.E.64 R12, desc[UR4][R100.64+0x38] ;  /* 0x00003804640c7980 */ /* 0x000ee2000c101b00 */
[----:B------:R-:W-:-:S04]  /*c7d0*/  IMAD.WIDE R10, R0, 0x4, R178 ;  /* 0x00000004000a7825 */ /* 0x000fc800078e02b2 */
[C---:B------:R-:W-:Y:S02]  /*c7e0*/  IMAD.WIDE R18, R7.reuse, 0x4, R178 ;  /* 0x0000000407127825 */ /* 0x040fe400078e02b2 */
        /* <DEDUP_REMOVED lines=17> */
.L_x_11576:
[----:B------:R-:W-:Y:S05]  /*c900*/  BSYNC.RECONVERGENT B0 ;  /* 0x0000000000007941 */ /* 0x000fea0003800200 */
.L_x_11574:
[----:B------:R-:W-:Y:S01]  /*c910*/  IADD3 R10, P0, PT, R2, R167, RZ ;  /* 0x000000a7020a7210 */ /* 0x000fe20007f1e0ff */
[C---:B------:R-:W-:Y:S01]  /*c920*/  IMAD.SHL.U32 R2, R164.reuse, 0x20, RZ ;  /* 0x00000020a4027824 */ /* 0x040fe200078e00ff */
[----:B------:R-:W-:Y:S01]  /*c930*/  SHF.L.U64.HI R0, R164, 0x5, R165 ;  /* 0x00000005a4007819 */ /* 0x000fe200000102a5 */
[----:B------:R-:W-:Y:S02]  /*c940*/  IMAD.MOV.U32 R12, RZ, RZ, R167 ;  /* 0x000000ffff0c7224 */ /* 0x000fe400078e00a7 */
[--C-:B------:R-:W-:Y:S01]  /*c950*/  IMAD.X R11, R71, 0x1, R166.reuse, P0 ;  /* 0x00000001470b7824 */ /* 0x100fe200000e06a6 */
[----:B------:R-:W-:Y:S01]  /*c960*/  IADD3 R8, P1, PT, R2, R10, RZ ;  /* 0x0000000a02087210 */ /* 0x000fe20007f3e0ff */
[----:B------:R-:W-:-:S03]  /*c970*/  IMAD.MOV.U32 R13, RZ, RZ, R166 ;  /* 0x000000ffff0d7224 */ /* 0x000fc600078e00a6 */
        /* <DEDUP_REMOVED lines=23> */
.L_x_11573:
[----:B------:R-:W-:Y:S05]  /*caf0*/  BSYNC.RECONVERGENT B1 ;  /* 0x0000000000017941 */ /* 0x000fea0003800200 */
.L_x_11572:
        /* <DEDUP_REMOVED lines=32> */
[----:B------:R-:W-:-:S03]  /*cd00*/  FMNMX.FTZ R8, R23, R8, !PT ;  /* 0x0000000817087209 */ /* 0x000fc60007810000 */
[----:B------:R-:W1:Y:S04]  /*cd10*/  SHFL.BFLY PT, R9, R2, 0x2, 0x1f ;  /* 0x0c401f0002097f89 */ /* 0x000e6800000e0000 */
[----:B------:R-:W3:Y:S01]  /*cd20*/  SHFL.BFLY PT, R7, R8, 0x2, 0x1f ;  /* 0x0c401f0008077f89 */ /* 0x000ee200000e0000 */
[----:B-1----:R-:W-:Y:S02]  /*cd30*/  FMNMX.FTZ R9, R2, R9, !PT ;  /* 0x0000000902097209 */ /* 0x002fe40007810000 */
[----:B---3--:R-:W-:-:S03]  /*cd40*/  FMNMX.FTZ R7, R8, R7, !PT ;  /* 0x0000000708077209 */ /* 0x008fc60007810000 */
[----:B------:R-:W1:Y:S04]  /*cd50*/  SHFL.BFLY PT, R0, R9, 0x1, 0x1f ;  /* 0x0c201f0009007f89 */ /* 0x000e6800000e0000 */
[----:B------:R-:W3:Y:S01]  /*cd60*/  SHFL.BFLY PT, R2, R7, 0x1, 0x1f ;  /* 0x0c201f0007027f89 */ /* 0x000ee200000e0000 */
[----:B-1----:R-:W-:-:S04]  /*cd70*/  FMNMX.FTZ R0, R9, R0, !PT ;  /* 0x0000000009007209 */ /* 0x002fc80007810000 */
        /* <DEDUP_REMOVED lines=11> */
[----:B------:R-:W-:Y:S01]  /*ce30*/  LEA R158, R158, UR6, 0x1 ;  /* 0x000000069e9e7c11 */ /* 0x000fe2000f8e08ff */
[-CC-:B------:R-:W-:Y:S01]  /*ce40*/  FFMA.FTZ R31, R92, R22.reuse, -R21.reuse ;  /* 0x000000165c1f7223 */ /* 0x180fe20000010815 */
[-C--:B------:R-:W-:Y:S01]  /*ce50*/  FFMA.FTZ R32, R94, R22.reuse, -R21 ;  /* 0x000000165e207223 */ /* 0x080fe20000010815 */
[--C-:B------:R-:W-:Y:S01]  /*ce60*/  FFMA.FTZ R50, R152, R22, -R27.reuse ;  /* 0x0000001698327223 */ /* 0x100fe2000001081b */
[----:B------:R-:W-:Y:S01]  /*ce70*/  IADD3 R154, PT, PT, R3, R158, RZ ;  /* 0x0000009e039a7210 */ /* 0x000fe20007ffe0ff */
[--C-:B------:R-:W-:Y:S01]  /*ce80*/  FFMA.FTZ R43, R6, R22, -R27.reuse ;  /* 0x00000016062b7223 */ /* 0x100fe2000001081b */
[----:B------:R-:W-:Y:S01]  /*ce90*/  IADD3 R153, PT, PT, R4, R158, RZ ;  /* 0x0000009e04997210 */ /* 0x000fe20007ffe0ff */
[-CC-:B------:R-:W-:Y:S01]  /*cea0*/  FFMA.FTZ R35, R5, R22.reuse, -R27.reuse ;  /* 0x0000001605237223 */ /* 0x180fe2000001081b */
[-C--:B------:R-:W-:Y:S01]  /*ceb0*/  FFMA.FTZ R38, R206, R22.reuse, -R27 ;  /* 0x00000016ce267223 */ /* 0x080fe2000001081b */
[----:B------:R-:W1:Y:S01]  /*cec0*/  LDSM.16.MT88.4 R72, [R154+0x6000] ;  /* 0x006000009a48783b */ /* 0x000e620000004200 */
[----:B------:R-:W-:Y:S01]  /*ced0*/  IADD3 R152, PT, PT, R3, R153, RZ ;  /* 0x0000009903987210 */ /* 0x000fe20007ffe0ff */
[----:B------:R-:W-:Y:S01]  /*cee0*/  MUFU.EX2 R48, R48 ;  /* 0x0000003000307308 */ /* 0x000fe20000000800 */
[-CC-:B------:R-:W-:Y:S01]  /*cef0*/  FFMA.FTZ R29, R208, R22.reuse, -R21.reuse ;  /* 0x00000016d01d7223 */ /* 0x180fe20000010815 */
[----:B------:R-:W2:Y:S01]  /*cf00*/  LDSM.16.MT88.4 R92, [R158+0x6000] ;  /* 0x006000009e5c783b */ /* 0x000ea20000004200 */
[-CC-:B------:R-:W-:Y:S01]  /*cf10*/  FFMA.FTZ R25, R210, R22.reuse, -R21.reuse ;  /* 0x00000016d2197223 */ /* 0x180fe20000010815 */
[-C--:B------:R-:W-:Y:S01]  /*cf20*/  FFMA.FTZ R24, R212, R22.reuse, -R21 ;  /* 0x00000016d4187223 */ /* 0x080fe20000010815 */
[-CC-:B------:R-:W-:Y:S01]  /*cf30*/  FFMA.FTZ R34, R98, R22.reuse, -R27.reuse ;  /* 0x0000001662227223 */ /* 0x180fe2000001081b */
[----:B------:R-:W3:Y:S01]  /*cf40*/  LDSM.16.MT88.4 R88, [R153+0x6000] ;  /* 0x006000009958783b */ /* 0x000ee20000004200 */
[-CC-:B------:R-:W-:Y:S01]  /*cf50*/  FFMA.FTZ R33, R204, R22.reuse, -R27.reuse ;  /* 0x00000016cc217223 */ /* 0x180fe2000001081b */
[----:B------:R-:W4:Y:S01]  /*cf60*/  MUFU.EX2 R39, R39 ;  /* 0x0000002700277308 */ /* 0x000f220000000800 */
[-CC-:B------:R-:W-:Y:S01]  /*cf70*/  FFMA.FTZ R26, R96, R22.reuse, -R27.reuse ;  /* 0x00000016601a7223 */ /* 0x180fe2000001081b */
[----:B------:R-:W5:Y:S01]  /*cf80*/  LDSM.16.MT88.4 R4, [R152+0x6000] ;  /* 0x006000009804783b */ /* 0x000f620000004200 */
[-C--:B------:R-:W-:Y:S01]  /*cf90*/  FFMA.FTZ R3, R70, R22.reuse, -R27 ;  /* 0x0000001646037223 */ /* 0x080fe2000001081b */
[-CC-:B------:R-:W-:Y:S01]  /*cfa0*/  FFMA.FTZ R52, R52, R22.reuse, -R21.reuse ;  /* 0x0000001634347223 */ /* 0x180fe20000010815 */
[-CC-:B------:R-:W-:Y:S01]  /*cfb0*/  FFMA.FTZ R45, R200, R22.reuse, -R21.reuse ;  /* 0x00000016c82d7223 */ /* 0x180fe20000010815 */
[----:B------:R-:W5:Y:S01]  /*cfc0*/  LDSM.16.MT88.4 R8, [R154+0x6800] ;  /* 0x006800009a08783b */ /* 0x000f620000004200 */
        /* <DEDUP_REMOVED lines=10> */
[----:B----4-:R-:W-:Y:S01]  /*d070*/  F2FP.F16.F32.PACK_AB R85, R39, R48 ;  /* 0x000000302755723e */ /* 0x010fe200000000ff */
        /* <DEDUP_REMOVED lines=8> */
[-C--:B------:R-:W-:Y:S01]  /*d100*/  FFMA.FTZ R126, R126, R22.reuse, -R21 ;  /* 0x000000167e7e7223 */ /* 0x080fe20000010815 */
[-C--:B------:R-:W-:Y:S01]  /*d110*/  FFMA.FTZ R67, R138, R22.reuse, -R27 ;  /* 0x000000168a437223 */ /* 0x080fe2000001081b */
[-CC-:B------:R-:W-:Y:S01]  /*d120*/  FFMA.FTZ R59, R150, R22.reuse, -R21.reuse ;  /* 0x00000016963b7223 */ /* 0x180fe20000010815 */
[-CC-:B------:R-:W-:Y:S01]  /*d130*/  FFMA.FTZ R148, R148, R22.reuse, -R21.reuse ;  /* 0x0000001694947223 */ /* 0x180fe20000010815 */
[-C--:B------:R-:W-:Y:S01]  /*d140*/  FFMA.FTZ R57, R184, R22.reuse, -R21 ;  /* 0x00000016b8397223 */ /* 0x080fe20000010815 */
[--C-:B------:R-:W-:Y:S01]  /*d150*/  FFMA.FTZ R65, R146, R22, -R27.reuse ;  /* 0x0000001692417223 */ /* 0x100fe2000001081b */
[----:B------:R-:W4:Y:S01]  /*d160*/  MUFU.EX2 R43, R43 ;  /* 0x0000002b002b7308 */ /* 0x000f220000000800 */
        /* <DEDUP_REMOVED lines=16> */
[----:B----4-:R-:W-:Y:S01]  /*d270*/  F2FP.F16.F32.PACK_AB R84, R43, R50 ;  /* 0x000000322b54723e */ /* 0x010fe200000000ff */
        /* <DEDUP_REMOVED lines=12> */
[-CC-:B------:R-:W-:Y:S01]  /*d340*/  FFMA.FTZ R28, R28, R22.reuse, -R27.reuse ;  /* 0x000000161c1c7223 */ /* 0x180fe2000001081b */
[-C--:B------:R-:W-:Y:S01]  /*d350*/  FFMA.FTZ R27, R23, R22.reuse, -R27 ;  /* 0x00000016171b7223 */ /* 0x080fe2000001081b */
[----:B------:R-:W-:Y:S01]  /*d360*/  MUFU.EX2 R29, R29 ;  /* 0x0000001d001d7308 */ /* 0x000fe20000000800 */
[----:B-1----:R-:W-:Y:S01]  /*d370*/  F2FP.F16.F32.PACK_AB R86, R38, R35 ;  /* 0x000000232656723e */ /* 0x002fe200000000ff */
[----:B------:R-:W-:Y:S01]  /*d380*/  FADD.FTZ R31, R31, R46 ;  /* 0x0000002e1f1f7221 */ /* 0x000fe20000010000 */
[-CC-:B------:R-:W-:Y:S01]  /*d390*/  FFMA.FTZ R39, R44, R22.reuse, -R21.reuse ;  /* 0x000000162c277223 */ /* 0x180fe20000010815 */
[-CC-:B------:R-:W-:Y:S01]  /*d3a0*/  FFMA.FTZ R42, R42, R22.reuse, -R21.reuse ;  /* 0x000000162a2a7223 */ /* 0x180fe20000010815 */
[-CC-:B------:R-:W-:Y:S01]  /*d3b0*/  FFMA.FTZ R40, R40, R22.reuse, -R21.reuse ;  /* 0x0000001628287223 */ /* 0x180fe20000010815 */
[----:B------:R-:W-:-:S02]  /*d3c0*/  FFMA.FTZ R187, R20, R22, -R21 ;  /* 0x0000001614bb7223 */ /* 0x000fc40000010815 */
        /* <DEDUP_REMOVED lines=13> */
[----:B-----5:R-:W-:Y:S01]  /*d4a0*/  HMMA.16816.F32 R80, R84, R4, RZ ;  /* 0x000000045450723c */ /* 0x020fe200000018ff */
        /* <DEDUP_REMOVED lines=125> */
[----:B------:R-:W4:Y:S02]  /*dc80*/  MUFU.EX2 R187, R187 ;  /* 0x000000bb00bb7308 */ /* 0x000f240000000800 */
        /* <DEDUP_REMOVED lines=10> */
[----:B------:R-:W-:Y:S01]  /*dd30*/  HMMA.16816.F32 R76, R4, R16, R76 ;  /* 0x00000010044c723c */ /* 0x000fe2000000184c */
[----:B------:R-:W-:-:S04]  /*dd40*/  FADD.FTZ R17, R25, R32 ;  /* 0x0000002019117221 */ /* 0x000fc80000010000 */
[----:B------:R-:W-:-:S03]  /*dd50*/  FADD.FTZ R17, R24, R17 ;  /* 0x0000001118117221 */ /* 0x000fc60000010000 */
[----:B------:R-:W-:Y:S01]  /*dd60*/  HMMA.16816.F32 R88, R4, R18, R88 ;  /* 0x000000120458723c */ /* 0x000fe20000001858 */
[----:B------:R-:W-:Y:S02]  /*dd70*/  FADD.FTZ R52, R52, R17 ;  /* 0x0000001134347221 */ /* 0x000fe40000010000 */
[----:B------:R-:W5:Y:S02]  /*dd80*/  LDSM.16.MT88.4 R16, [R154+0x9800] ;  /* 0x009800009a10783b */ /* 0x000f640000004200 */
[----:B------:R-:W-:-:S03]  /*dd90*/  FADD.FTZ R20, R45, R52 ;  /* 0x000000342d147221 */ /* 0x000fc60000010000 */
        /* <DEDUP_REMOVED lines=11> */
[----:B------:R-:W3:Y:S01]  /*de50*/  MUFU.EX2 R3, R27 ;  /* 0x0000001b00037308 */ /* 0x000ee20000000800 */
[----:B------:R-:W-:Y:S01]  /*de60*/  FADD.FTZ R13, R102, R13 ;  /* 0x0000000d660d7221 */ /* 0x000fe20000010000 */
[----:B------:R-:W-:Y:S01]  /*de70*/  FADD.FTZ R54, R54, R23 ;  /* 0x0000001736367221 */ /* 0x000fe20000010000 */
[----:B------:R-:W-:Y:S01]  /*de80*/  HMMA.16816.F32 R84, R4, R14, R84 ;  /* 0x0000000e0454723c */ /* 0x000fe20000001854 */
[----:B--2---:R-:W-:Y:S01]  /*de90*/  F2FP.F16.F32.PACK_AB R4, R31, R36 ;  /* 0x000000241f04723e */ /* 0x004fe200000000ff */
[----:B------:R-:W-:Y:S01]  /*dea0*/  FADD.FTZ R20, R114, R13 ;  /* 0x0000000d72147221 */ /* 0x000fe20000010000 */
[----:B------:R-:W-:Y:S01]  /*deb0*/  FADD.FTZ R41, R41, R54 ;  /* 0x0000003629297221 */ /* 0x000fe20000010000 */
[----:B------:R-:W2:Y:S01]  /*dec0*/  LDSM.16.MT88.4 R12, [R153+0x9800] ;  /* 0x00980000990c783b */ /* 0x000ea20000004200 */
[----:B------:R-:W-:Y:S01]  /*ded0*/  F2FP.F16.F32.PACK_AB R5, R42, R39 ;  /* 0x000000272a05723e */ /* 0x000fe200000000ff */
[----:B------:R-:W-:Y:S01]  /*dee0*/  FADD.FTZ R20, R51, R20 ;  /* 0x0000001433147221 */ /* 0x000fe20000010000 */
[----:B------:R-:W-:Y:S01]  /*def0*/  FADD.FTZ R64, R64, R41 ;  /* 0x0000002940407221 */ /* 0x000fe20000010000 */
[----:B----4-:R-:W-:-:S02]  /*df00*/  F2FP.F16.F32.PACK_AB R7, R187, R40 ;  /* 0x00000028bb07723e */ /* 0x010fc400000000ff */
[----:B------:R-:W-:Y:S01]  /*df10*/  FADD.FTZ R49, R49, R20 ;  /* 0x0000001431317221 */ /* 0x000fe20000010000 */
[----:B------:R-:W-:Y:S01]  /*df20*/  FADD.FTZ R64, R47, R64 ;  /* 0x000000402f407221 */ /* 0x000fe20000010000 */
[----:B---3--:R-:W-:-:S03]  /*df30*/  F2FP.F16.F32.PACK_AB R6, R3, R28 ;  /* 0x0000001c0306723e */ /* 0x008fc600000000ff */
        /* <DEDUP_REMOVED lines=29> */
[----:B------:R-:W-:Y:S02]  /*e110*/  HMMA.16816.F32 R88, R4, R14, R88 ;  /* 0x0000000e0458723c */ /* 0x000fe40000001858 */
[----:B------:R-:W-:-:S04]  /*e120*/  FADD.FTZ R104, R104, R17 ;  /* 0x0000001168687221 */ /* 0x000fc80000010000 */
        /* <DEDUP_REMOVED lines=13> */
[----:B------:R-:W-:-:S04]  /*e200*/  FADD.FTZ R40, R40, R39 ;  /* 0x0000002728287221 */ /* 0x000fc80000010000 */
[----:B------:R-:W-:Y:S01]  /*e210*/  FADD.FTZ R187, R187, R40 ;  /* 0x00000028bbbb7221 */ /* 0x000fe20000010000 */
[----:B------:R-:W-:Y:S06]  /*e220*/  @!P6 BRA `(.L_x_11577) ;  /* 0x0000002c0074e947 */ /* 0x000fec0003800000 */
[----:B------:R-:W-:Y:S01]  /*e230*/  ISETP.NE.U32.AND P0, PT, R128, RZ, PT ;  /* 0x000000ff8000720c */ /* 0x000fe20003f05070 */
[C---:B------:R-:W-:Y:S01]  /*e240*/  IMAD.SHL.U32 R183, R62.reuse, 0x20, RZ ;  /* 0x000000203eb77824 */ /* 0x040fe200078e00ff */
[----:B------:R-:W-:Y:S01]  /*e250*/  SHF.L.U64.HI R184, R62, 0x5, R63 ;  /* 0x000000053eb87819 */ /* 0x000fe2000001023f */
[----:B------:R-:W-:Y:S01]  /*e260*/  VIADD R185, R61, 0xfffffffe ;  /* 0xfffffffe3db97836 */ /* 0x000fe20000000000 */
[----:B------:R-:W-:Y:S01]  /*e270*/  ISETP.NE.AND.EX P4, PT, R129, RZ, PT, P0 ;  /* 0x000000ff8100720c */ /* 0x000fe20003f85300 */
[----:B------:R-:W-:Y:S01]  /*e280*/  IMAD.MOV.U32 R103, RZ, RZ, R2 ;  /* 0x000000ffff677224 */ /* 0x000fe200078e0002 */
[----:B------:R-:W-:-:S11]  /*e290*/  MOV R105, R0 ;  /* 0x0000000000697202 */ /* 0x000fd60000000f00 */
.L_x_11584:
        /* <DEDUP_REMOVED lines=77> */
.L_x_11579:
[----:B------:R-:W-:Y:S05]  /*e770*/  BSYNC.RECONVERGENT B0 ;  /* 0x0000000000007941 */ /* 0x000fea0003800200 */
.L_x_11578:
[----:B------:R-:W-:Y:S01]  /*e780*/  IADD3 R10, P0, PT, R183, R168, RZ ;  /* 0x000000a8b70a7210 */ /* 0x000fe20007f1e0ff */
[----:B------:R-:W-:Y:S01]  /*e790*/  @!PT LDS RZ, [RZ] ;  /* 0x00000000fffff984 */ /* 0x000fe20000000800 */
[----:B------:R-:W-:Y:S01]  /*e7a0*/  @!PT LDS RZ, [RZ] ;  /* 0x00000000fffff984 */ /* 0x000fe20000000800 */
[----:B------:R-:W-:Y:S01]  /*e7b0*/  @!PT LDS RZ, [RZ] ;  /* 0x00000000fffff984 */ /* 0x000fe20000000800 */
[----:B------:R-:W-:Y:S01]  /*e7c0*/  LDGSTS.E.BYPASS.LTC128B.128 [R175+0x6000], desc[UR4][R168.64] ;  /* 0x06000000a8af7fae */ /* 0x000fe2000b981a04 */
[----:B------:R-:W-:Y:S03]  /*e7d0*/  BSSY.RECONVERGENT B1, `(.L_x_11580) ;  /* 0x00000e7000017945 */ /* 0x000fe60003800200 */
[----:B------:R-:W-:Y:S01]  /*e7e0*/  IMAD.X R11, R184, 0x1, R169, P0 ;  /* 0x00000001b80b7824 */ /* 0x000fe200000e06a9 */
        /* <DEDUP_REMOVED lines=10> */
[----:B------:R1:W-:Y:S01]  /*e890*/  LDGSTS.E.BYPASS.LTC128B.128 [R175+0x8000], desc[UR4][R4.64] ;  /* 0x0800000004af7fae */ /* 0x0003e2000b981a04 */
[--C-:B------:R-:W-:Y:S01]  /*e8a0*/  IMAD.X R3, R5, 0x1, R184.reuse, P0 ;  /* 0x0000000105037824 */ /* 0x100fe200000e06b8 */
[-C--:B------:R-:W-:Y:S04]  /*e8b0*/  IADD3 R12, P0, PT, R2, R183.reuse, RZ ;  /* 0x000000b7020c7210 */ /* 0x080fe80007f1e0ff */
[----:B------:R-:W-:Y:S01]  /*e8c0*/  LDGSTS.E.BYPASS.LTC128B.128 [R175+0x8800], desc[UR4][R2.64] ;  /* 0x0880000002af7fae */ /* 0x000fe2000b981a04 */
[--C-:B------:R-:W-:Y:S01]  /*e8d0*/  IMAD.X R13, R3, 0x1, R184.reuse, P0 ;  /* 0x00000001030d7824 */ /* 0x100fe200000e06b8 */
[----:B------:R-:W-:Y:S04]  /*e8e0*/  IADD3 R14, P0, PT, R12, R183, RZ ;  /* 0x000000b70c0e7210 */ /* 0x000fe80007f1e0ff */
[----:B------:R-:W-:Y:S01]  /*e8f0*/  LDGSTS.E.BYPASS.LTC128B.128 [R175+0x9000], desc[UR4][R12.64] ;  /* 0x090000000caf7fae */ /* 0x000fe2000b981a04 */
[----:B------:R-:W-:Y:S01]  /*e900*/  IMAD.X R15, R13, 0x1, R184, P0 ;  /* 0x000000010d0f7824 */ /* 0x000fe200000e06b8 */
[----:B------:R-:W-:Y:S04]  /*e910*/  ISETP.NE.AND P0, PT, R185, RZ, PT ;  /* 0x000000ffb900720c */ /* 0x000fe80003f05270 */
[----:B------:R2:W-:Y:S05]  /*e920*/  LDGSTS.E.BYPASS.LTC128B.128 [R175+0x9800], desc[UR4][R14.64] ;  /* 0x098000000eaf7fae */ /* 0x0005ea000b981a04 */
[----:B------:R-:W-:Y:S05]  /*e930*/  LDSM.16.M88.4 R108, [R163] ;  /* 0x00000000a36c783b */ /* 0x000fea0000000200 */
[----:B------:R-:W1:Y:S05]  /*e940*/  LDSM.16.M88.4 R112, [R162+UR6+0x2000] ;  /* 0x00200006a270783b */ /* 0x000e6a0008000200 */
[----:B------:R-:W2:Y:S05]  /*e950*/  LDSM.16.M88.4 R116, [R162+UR6+0x2800] ;  /* 0x00280006a274783b */ /* 0x000eaa0008000200 */
[----:B------:R-:W3:Y:S05]  /*e960*/  LDSM.16.M88.4 R120, [R162+UR6+0x3000] ;  /* 0x00300006a278783b */ /* 0x000eea0008000200 */
[----:B------:R-:W0:Y:S05]  /*e970*/  LDGDEPBAR ;  /* 0x00000000000079af */ /* 0x000e2a0000000000 */
[----:B------:R-:W4:Y:S05]  /*e980*/  LDSM.16.M88.4 R124, [R162+UR6+0x3800] ;  /* 0x00380006a27c783b */ /* 0x000f2a0008000200 */
[----:B------:R-:W5:Y:S05]  /*e990*/  LDSM.16.M88.4 R128, [R162+UR6+0x4000] ;  /* 0x00400006a280783b */ /* 0x000f6a0008000200 */
[----:B------:R-:W5:Y:S05]  /*e9a0*/  LDSM.16.M88.4 R132, [R162+UR6+0x4800] ;  /* 0x00480006a284783b */ /* 0x000f6a0008000200 */
[----:B------:R-:W5:Y:S05]  /*e9b0*/  LDSM.16.M88.4 R136, [R162+UR6+0x5000] ;  /* 0x00500006a288783b */ /* 0x000f6a0008000200 */
[----:B------:R-:W5:Y:S01]  /*e9c0*/  LDSM.16.M88.4 R140, [R162+UR6+0x5800] ;  /* 0x00580006a28c783b */ /* 0x000f620008000200 */
[C---:B-1----:R-:W-:Y:S04]  /*e9d0*/  HMMA.16816.F32 R4, R108.reuse, R112, RZ ;  /* 0x000000706c04723c */ /* 0x042fe800000018ff */
[----:B------:R-:W-:Y:S04]  /*e9e0*/  LDSM.16.M88.4 R144, [R161] ;  /* 0x00000000a190783b */ /* 0x000fe80000000200 */
[C---:B------:R-:W-:Y:S01]  /*e9f0*/  HMMA.16816.F32 R8, R108.reuse, R114, RZ ;  /* 0x000000726c08723c */ /* 0x040fe200000018ff */
[----:B------:R-:W1:Y:S05]  /*ea00*/  LDSM.16.M88.4 R148, [R157+0x2000] ;  /* 0x002000009d94783b */ /* 0x000e6a0000000200 */
[----:B------:R-:W-:Y:S02]  /*ea10*/  LDSM.16.M88.4 R112, [R157+0x3000] ;  /* 0x003000009d70783b */ /* 0x000fe40000000200 */
        /* <DEDUP_REMOVED lines=164> */
.L_x_11583:
[----:B------:R-:W-:Y:S05]  /*f460*/  BSYNC.RECONVERGENT B0 ;  /* 0x0000000000007941 */ /* 0x000fea0003800200 */
.L_x_11582:
        /* <DEDUP_REMOVED lines=13> */
[-C--:B------:R-:W-:Y:S03]  /*f540*/  IADD3 R108, P1, PT, R110, R0.reuse, RZ ;  /* 0x000000006e6c7210 */ /* 0x080fe60007f3e0ff */
[----:B------:R1:W-:Y:S01]  /*f550*/  LDGSTS.E.BYPASS.LTC128B.128 [R175+0x3000], desc[UR4][R112.64] ;  /* 0x0300000070af7fae */ /* 0x0003e2000b981a04 */
[-C--:B------:R-:W-:Y:S02]  /*f560*/  IADD3.X R111, PT, PT, R113, R3.reuse, RZ, P0, !PT ;  /* 0x00000003716f7210 */ /* 0x080fe400007fe4ff */
[-C--:B------:R-:W-:Y:S03]  /*f570*/  IADD3 R116, P0, PT, R108, R0.reuse, RZ ;  /* 0x000000006c747210 */ /* 0x080fe60007f1e0ff */
[----:B------:R1:W-:Y:S01]  /*f580*/  LDGSTS.E.BYPASS.LTC128B.128 [R175+0x3800], desc[UR4][R110.64] ;  /* 0x038000006eaf7fae */ /* 0x0003e2000b981a04 */
[--C-:B------:R-:W-:Y:S01]  /*f590*/  IMAD.X R109, R111, 0x1, R3.reuse, P1 ;  /* 0x000000016f6d7824 */ /* 0x100fe200008e0603 */
[-C--:B------:R-:W-:Y:S03]  /*f5a0*/  IADD3 R118, P1, PT, R116, R0.reuse, RZ ;  /* 0x0000000074767210 */ /* 0x080fe60007f3e0ff */
[--C-:B------:R-:W-:Y:S01]  /*f5b0*/  IMAD.X R117, R109, 0x1, R3.reuse, P0 ;  /* 0x000000016d757824 */ /* 0x100fe200000e0603 */
[----:B------:R1:W-:Y:S01]  /*f5c0*/  LDGSTS.E.BYPASS.LTC128B.128 [R175+0x4000], desc[UR4][R108.64] ;  /* 0x040000006caf7fae */ /* 0x0003e2000b981a04 */
[----:B------:R-:W-:Y:S03]  /*f5d0*/  IADD3 R2, P0, PT, R118, R0, RZ ;  /* 0x0000000076027210 */ /* 0x000fe60007f1e0ff */
[----:B------:R1:W-:Y:S01]  /*f5e0*/  LDGSTS.E.BYPASS.LTC128B.128 [R175+0x4800], desc[UR4][R116.64] ;  /* 0x0480000074af7fae */ /* 0x0003e2000b981a04 */
[----:B------:R-:W-:Y:S05]  /*f5f0*/  IADD3.X R119, PT, PT, R117, R3, RZ, P1, !PT ;  /* 0x0000000375777210 */ /* 0x000fea0000ffe4ff */
[----:B------:R1:W-:Y:S01]  /*f600*/  LDGSTS.E.BYPASS.LTC128B.128 [R175+0x5000], desc[UR4][R118.64] ;  /* 0x0500000076af7fae */ /* 0x0003e2000b981a04 */
[----:B------:R-:W-:Y:S05]  /*f610*/  IMAD.X R3, R119, 0x1, R3, P0 ;  /* 0x0000000177037824 */ /* 0x000fea00000e0603 */
[----:B------:R1:W-:Y:S04]  /*f620*/  LDGSTS.E.BYPASS.LTC128B.128 [R175+0x5800], desc[UR4][R2.64] ;  /* 0x0580000002af7fae */ /* 0x0003e8000b981a04 */
[----:B------:R-:W0:Y:S02]  /*f630*/  LDGDEPBAR ;  /* 0x00000000000079af */ /* 0x000e240000000000 */
.L_x_11581:
[----:B------:R-:W-:Y:S05]  /*f640*/  BSYNC.RECONVERGENT B1 ;  /* 0x0000000000017941 */ /* 0x000fea0003800200 */
.L_x_11580:
        /* <DEDUP_REMOVED lines=90> */
[-C--:B------:R-:W-:Y:S01]  /*fbf0*/  FFMA.FTZ R134, R37, R3.reuse, -R114 ;  /* 0x0000000325867223 */ /* 0x080fe20000010872 */
[-CC-:B------:R-:W-:Y:S01]  /*fc00*/  FFMA.FTZ R131, R38, R3.reuse, -R112.reuse ;  /* 0x0000000326837223 */ /* 0x180fe20000010870 */
[----:B------:R-:W-:Y:S01]  /*fc10*/  FFMA.FTZ R136, R39, R3, -R112 ;  /* 0x0000000327887223 */ /* 0x000fe20000010870 */
[C---:B------:R-:W-:Y:S01]  /*fc20*/  FMUL.FTZ R78, R102.reuse, R78 ;  /* 0x0000004e664e7220 */ /* 0x040fe20000410000 */
[----:B------:R-:W-:Y:S03]  /*fc30*/  FMUL.FTZ R79, R102, R79 ;  /* 0x0000004f664f7220 */ /* 0x000fe60000410000 */
[----:B------:R-:W4:Y:S01]  /*fc40*/  MUFU.EX2 R117, R117 ;  /* 0x0000007500757308 */ /* 0x000f220000000800 */
[----:B-1----:R-:W-:Y:S01]  /*fc50*/  F2FP.F16.F32.PACK_AB R96, R116, R124 ;  /* 0x0000007c7460723e */ /* 0x002fe200000000ff */
[C---:B------:R-:W-:Y:S01]  /*fc60*/  FMUL.FTZ R76, R103.reuse, R76 ;  /* 0x0000004c674c7220 */ /* 0x040fe20000410000 */
[C---:B------:R-:W-:Y:S01]  /*fc70*/  FMUL.FTZ R77, R103.reuse, R77 ;  /* 0x0000004d674d7220 */ /* 0x040fe20000410000 */
[C---:B------:R-:W-:Y:S01]  /*fc80*/  FMUL.FTZ R82, R102.reuse, R82 ;  /* 0x0000005266527220 */ /* 0x040fe20000410000 */
[----:B------:R-:W-:Y:S01]  /*fc90*/  FMUL.FTZ R83, R102, R83 ;  /* 0x0000005366537220 */ /* 0x000fe20000410000 */
[C---:B------:R-:W-:Y:S01]  /*fca0*/  FMUL.FTZ R80, R103.reuse, R80 ;  /* 0x0000005067507220 */ /* 0x040fe20000410000 */
[----:B------:R-:W-:Y:S03]  /*fcb0*/  FMUL.FTZ R81, R103, R81 ;  /* 0x0000005167517220 */ /* 0x000fe60000410000 */
[----:B------:R-:W1:Y:S01]  /*fcc0*/  MUFU.EX2 R113, R113 ;  /* 0x0000007100717308 */ /* 0x000e620000000800 */
[-C--:B------:R-:W-:Y:S01]  /*fcd0*/  FFMA.FTZ R125, R21, R3.reuse, -R114 ;  /* 0x00000003157d7223 */ /* 0x080fe20000010872 */
[-C--:B------:R-:W-:Y:S01]  /*fce0*/  FFMA.FTZ R21, R26, R3.reuse, -R112 ;  /* 0x000000031a157223 */ /* 0x080fe20000010870 */
[C---:B------:R-:W-:Y:S01]  /*fcf0*/  FFMA.FTZ R124, R103.reuse, R186, R124 ;  /* 0x000000ba677c7223 */ /* 0x040fe2000001007c */
[-C--:B------:R-:W-:Y:S01]  /*fd00*/  FFMA.FTZ R122, R16, R3.reuse, -R114 ;  /* 0x00000003107a7223 */ /* 0x080fe20000010872 */
[----:B------:R-:W-:Y:S01]  /*fd10*/  FMUL.FTZ R16, R103, R84 ;  /* 0x0000005467107220 */ /* 0x000fe20000410000 */
[--C-:B------:R-:W-:Y:S01]  /*fd20*/  FFMA.FTZ R121, R18, R3, -R112.reuse ;  /* 0x0000000312797223 */ /* 0x100fe20000010870 */
[C---:B------:R-:W-:Y:S03]  /*fd30*/  FMUL.FTZ R18, R102.reuse, R86 ;  /* 0x0000005666127220 */ /* 0x040fe60000410000 */
[----:B------:R-:W-:Y:S01]  /*fd40*/  MUFU.EX2 R120, R120 ;  /* 0x0000007800787308 */ /* 0x000fe20000000800 */
[----:B----4-:R-:W-:Y:S01]  /*fd50*/  F2FP.F16.F32.PACK_AB R97, R117, R123 ;  /* 0x0000007b7561723e */ /* 0x010fe200000000ff */
[----:B------:R-:W-:Y:S01]  /*fd60*/  FFMA.FTZ R126, R19, R3, -R112 ;  /* 0x00000003137e7223 */ /* 0x000fe20000010870 */
[----:B------:R-:W-:Y:S01]  /*fd70*/  FMUL.FTZ R19, R102, R87 ;  /* 0x0000005766137220 */ /* 0x000fe20000410000 */
[-C--:B------:R-:W-:Y:S01]  /*fd80*/  FFMA.FTZ R128, R20, R3.reuse, -R114 ;  /* 0x0000000314807223 */ /* 0x080fe20000010872 */
[-CC-:B------:R-:W-:Y:S01]  /*fd90*/  FFMA.FTZ R127, R22, R3.reuse, -R112.reuse ;  /* 0x00000003167f7223 */ /* 0x180fe20000010870 */
        /* <DEDUP_REMOVED lines=26> */
[C---:B--2---:R-:W-:Y:S02]  /*ff40*/  HMMA.16816.F32 R4, R96.reuse, R104, R4 ;  /* 0x000000686004723c */ /* 0x044fe40000001804 */
[----:B------:R-:W-:Y:S03]  /*ff50*/  MUFU.EX2 R121, R121 ;  /* 0x0000007900797308 */ /* 0x000fe60000000800 */
[----:B------:R-:W-:Y:S01]  /*ff60*/  FFMA.FTZ R123, R102, R187, R123 ;  /* 0x000000bb667b7223 */ /* 0x000fe2000001007b */
[----:B------:R-:W-:Y:S02]  /*ff70*/  ISETP.GT.AND P0, PT, R185, RZ, PT ;  /* 0x000000ffb900720c */ /* 0x000fe40003f04270 */
[C---:B------:R-:W-:Y:S01]  /*ff80*/  HMMA.16816.F32 R8, R96.reuse, R106, R8 ;  /* 0x0000006a6008723c */ /* 0x040fe20000001808 */
[----:B------:R-:W1:Y:S03]  /*ff90*/  LDSM.16.MT88.4 R104, [R152+0x6000] ;  /* 0x006000009868783b */ /* 0x000e660000004200 */
[----:B------:R-:W2:Y:S01]  /*ffa0*/  MUFU.EX2 R126, R126 ;  /* 0x0000007e007e7308 */ /* 0x000ea20000000800 */
[----:B------:R-:W-:Y:S01]  /*ffb0*/  FADD.FTZ R123, R117, R123 ;  /* 0x0000007b757b7221 */ /* 0x000fe20000010000 */
[----:B------:R-:W-:Y:S03]  /*ffc0*/  IADD3 R185, PT, PT, R185, -0x1, RZ ;  /* 0xffffffffb9b97810 */ /* 0x000fe60007ffe0ff */
        /* <DEDUP_REMOVED lines=12> */
[C---:B------:R-:W-:Y:S01]  /*10090*/  FMUL.FTZ R17, R103.reuse, R85 ;  /* 0x0000005567117220 */ /* 0x040fe20000410000 */
[C---:B---3--:R-:W-:Y:S06]  /*100a0*/  HMMA.16816.F32 R76, R96.reuse, R92, R76 ;  /* 0x0000005c604c723c */ /* 0x048fec000000184c */
        /* <DEDUP_REMOVED lines=52> */
[-C--:B------:R-:W-:Y:S01]  /*103f0*/  FFMA.FTZ R106, R35, R3.reuse, -R112 ;  /* 0x00000003236a7223 */ /* 0x080fe20000010870 */
[-C--:B------:R-:W-:Y:S01]  /*10400*/  FFMA.FTZ R107, R36, R3.reuse, -R114 ;  /* 0x00000003246b7223 */ /* 0x080fe20000010872 */
[----:B------:R-:W-:Y:S01]  /*10410*/  FADD.FTZ R127, R130, R127 ;  /* 0x0000007f827f7221 */ /* 0x000fe20000010000 */
[----:B------:R-:W-:Y:S03]  /*10420*/  LDSM.16.MT88.4 R36, [R152+0x8000] ;  /* 0x008000009824783b */ /* 0x000fe60000004200 */
[C---:B-1----:R-:W-:Y:S02]  /*10430*/  HMMA.16816.F32 R4, R20.reuse, R88, R4 ;  /* 0x000000581404723c */ /* 0x042fe40000001804 */
[----:B------:R-:W-:Y:S03]  /*10440*/  MUFU.EX2 R106, R106 ;  /* 0x0000006a006a7308 */ /* 0x000fe60000000800 */
[-CC-:B------:R-:W-:Y:S01]  /*10450*/  FFMA.FTZ R88, R30, R3.reuse, -R112.reuse ;  /* 0x000000031e587223 */ /* 0x180fe20000010870 */
[-CC-:B------:R-:W-:Y:S01]  /*10460*/  FFMA.FTZ R89, R31, R3.reuse, -R112.reuse ;  /* 0x000000031f597223 */ /* 0x180fe20000010870 */
[----:B------:R-:W-:Y:S01]  /*10470*/  FADD.FTZ R96, R96, R127 ;  /* 0x0000007f60607221 */ /* 0x000fe20000010000 */
[C---:B------:R-:W-:Y:S01]  /*10480*/  HMMA.16816.F32 R8, R20.reuse, R90, R8 ;  /* 0x0000005a1408723c */ /* 0x040fe20000001808 */
[----:B------:R-:W-:Y:S03]  /*10490*/  LDSM.16.MT88.4 R28, [R154+0x7800] ;  /* 0x007800009a1c783b */ /* 0x000fe60000004200 */
[----:B------:R-:W-:Y:S01]  /*104a0*/  MUFU.EX2 R104, R104 ;  /* 0x0000006800687308 */ /* 0x000fe20000000800 */
[----:B------:R-:W-:Y:S01]  /*104b0*/  FFMA.FTZ R91, R34, R3, -R112 ;  /* 0x00000003225b7223 */ /* 0x000fe20000010870 */
[----:B------:R-:W-:Y:S02]  /*104c0*/  FADD.FTZ R97, R97, R96 ;  /* 0x0000006061617221 */ /* 0x000fe40000010000 */
[C---:B----4-:R-:W-:Y:S01]  /*104d0*/  HMMA.16816.F32 R68, R20.reuse, R24, R68 ;  /* 0x000000181444723c */ /* 0x050fe20000001844 */
        /* <DEDUP_REMOVED lines=15> */
[----:B--2---:R-:W-:Y:S01]  /*105d0*/  F2FP.F16.F32.PACK_AB R21, R89, R88 ;  /* 0x000000585915723e */ /* 0x004fe200000000ff */
[----:B------:R-:W-:Y:S01]  /*105e0*/  FADD.FTZ R88, R88, R97 ;  /* 0x0000006158587221 */ /* 0x000fe20000010000 */
[----:B------:R-:W-:Y:S02]  /*105f0*/  F2FP.F16.F32.PACK_AB R23, R106, R91 ;  /* 0x0000005b6a17723e */ /* 0x000fe400000000ff */
[----:B------:R-:W-:Y:S01]  /*10600*/  F2FP.F16.F32.PACK_AB R20, R99, R98 ;  /* 0x000000626314723e */ /* 0x000fe200000000ff */
[----:B------:R-:W-:Y:S01]  /*10610*/  FADD.FTZ R88, R89, R88 ;  /* 0x0000005859587221 */ /* 0x000fe20000010000 */
        /* <DEDUP_REMOVED lines=19> */
[----:B------:R-:W-:Y:S09]  /*10750*/  HMMA.16816.F32 R16, R20, R86, R16 ;  /* 0x000000561410723c */ /* 0x000ff20000001810 */
[----:B------:R-:W-:Y:S01]  /*10760*/  MUFU.EX2 R48, R48 ;  /* 0x0000003000307308 */ /* 0x000fe20000000800 */
[----:B-----5:R-:W-:Y:S02]  /*10770*/  F2FP.F16.F32.PACK_AB R20, R134, R107 ;  /* 0x0000006b8614723e */ /* 0x020fe400000000ff */
[----:B------:R-:W-:Y:S02]  /*10780*/  F2FP.F16.F32.PACK_AB R21, R136, R131 ;  /* 0x000000838815723e */ /* 0x000fe400000000ff */
[----:B-1----:R-:W-:Y:S02]  /*10790*/  F2FP.F16.F32.PACK_AB R22, R41, R40 ;  /* 0x000000282916723e */ /* 0x002fe400000000ff */
[----:B----4-:R-:W-:Y:S03]  /*107a0*/  F2FP.F16.F32.PACK_AB R23, R43, R42 ;  /* 0x0000002a2b17723e */ /* 0x010fe600000000ff */
[----:B------:R-:W1:Y:S04]  /*107b0*/  MUFU.EX2 R49, R49 ;  /* 0x0000003100317308 */ /* 0x000e680000000800 */
[C---:B--2---:R-:W-:Y:S06]  /*107c0*/  HMMA.16816.F32 R4, R20.reuse, R24, R4 ;  /* 0x000000181404723c */ /* 0x044fec0000001804 */
[----:B------:R-:W-:Y:S02]  /*107d0*/  MUFU.EX2 R50, R50 ;  /* 0x0000003200327308 */ /* 0x000fe40000000800 */
[C---:B------:R-:W-:Y:S01]  /*107e0*/  HMMA.16816.F32 R8, R20.reuse, R26, R8 ;  /* 0x0000001a1408723c */ /* 0x040fe20000001808 */
[----:B------:R-:W2:Y:S07]  /*107f0*/  LDSM.16.MT88.4 R24, [R158+0x8800] ;  /* 0x008800009e18783b */ /* 0x000eae0000004200 */
        /* <DEDUP_REMOVED lines=33> */
[----:B------:R-:W-:Y:S04]  /*10a10*/  FADD.FTZ R118, R113, R118 ;  /* 0x0000007671767221 */ /* 0x000fe80000010000 */
[----:B------:R-:W-:Y:S01]  /*10a20*/  FADD.FTZ R119, R119, R118 ;  /* 0x0000007677777221 */ /* 0x000fe20000010000 */
[C---:B------:R-:W-:Y:S03]  /*10a30*/  HMMA.16816.F32 R80, R20.reuse, R36, R80 ;  /* 0x000000241450723c */ /* 0x040fe60000001850 */
[-CC-:B------:R-:W-:Y:S01]  /*10a40*/  FFMA.FTZ R36, R60, R3.reuse, -R114.reuse ;  /* 0x000000033c247223 */ /* 0x180fe20000010872 */
[-CC-:B------:R-:W-:Y:S01]  /*10a50*/  FFMA.FTZ R37, R61, R3.reuse, -R114.reuse ;  /* 0x000000033d257223 */ /* 0x180fe20000010872 */
[-CC-:B------:R-:W-:Y:S01]  /*10a60*/  FFMA.FTZ R60, R64, R3.reuse, -R114.reuse ;  /* 0x00000003403c7223 */ /* 0x180fe20000010872 */
[-C--:B------:R-:W-:Y:S01]  /*10a70*/  FFMA.FTZ R114, R65, R3.reuse, -R114 ;  /* 0x0000000341727223 */ /* 0x080fe20000010872 */
[----:B------:R-:W-:Y:S01]  /*10a80*/  FADD.FTZ R119, R108, R119 ;  /* 0x000000776c777221 */ /* 0x000fe20000010000 */
        /* <DEDUP_REMOVED lines=31> */
[----:B------:R-:W-:Y:S04]  /*10c80*/  FFMA.FTZ R112, R67, R3, -R112 ;  /* 0x0000000343707223 */ /* 0x000fe80000010870 */
[C---:B------:R-:W-:Y:S01]  /*10c90*/  HMMA.16816.F32 R12, R20.reuse, R34, R12 ;  /* 0x00000022140c723c */ /* 0x040fe2000000180c */
[----:B------:R-:W-:Y:S02]  /*10ca0*/  MUFU.EX2 R32, R32 ;  /* 0x0000002000207308 */ /* 0x000fe40000000800 */
[----:B---3--:R-:W-:Y:S05]  /*10cb0*/  F2FP.F16.F32.PACK_AB R86, R61, R60 ;  /* 0x0000003c3d56723e */ /* 0x008fea00000000ff */
        /* <DEDUP_REMOVED lines=9> */
[----:B------:R-:W-:Y:S01]  /*10d50*/  MOV R105, R0 ;  /* 0x0000000000697202 */ /* 0x000fe20000000f00 */
[----:B------:R-:W-:Y:S01]  /*10d60*/  FADD.FTZ R21, R136, R21 ;  /* 0x0000001588157221 */ /* 0x000fe20000010000 */
[----:B--2---:R-:W-:Y:S01]  /*10d70*/  F2FP.F16.F32.PACK_AB R87, R187, R32 ;  /* 0x00000020bb57723e */ /* 0x004fe200000000ff */
[----:B------:R-:W-:Y:S02]  /*10d80*/  FADD.FTZ R23, R107, R20 ;  /* 0x000000146b177221 */ /* 0x000fe40000010000 */
[----:B------:R-:W-:Y:S02]  /*10d90*/  FADD.FTZ R42, R42, R21 ;  /* 0x000000152a2a7221 */ /* 0x000fe40000010000 */
[----:B------:R-:W-:Y:S02]  /*10da0*/  FADD.FTZ R23, R134, R23 ;  /* 0x0000001786177221 */ /* 0x000fe40000010000 */
        /* <DEDUP_REMOVED lines=37> */
.L_x_11577:
        /* <DEDUP_REMOVED lines=13> */
.L_x_11597:
[----:B------:R-:W1:Y:S01]  /*110d0*/  S2UR UR7, SR_CgaCtaId ;  /* 0x00000000000779c3 */ /* 0x000e620000008800 */
[C---:B------:R-:W-:Y:S01]  /*110e0*/  SHF.L.U32 R3, R7.reuse, 0x4, RZ ;  /* 0x0000000407037819 */ /* 0x040fe200000006ff */
[----:B--23--:R-:W-:Y:S01]  /*110f0*/  FADD.FTZ R10, R10, R12 ;  /* 0x0000000c0a0a7221 */ /* 0x00cfe20000010000 */
[----:B------:R-:W2:Y:S01]  /*11100*/  MUFU.RCP R4, R8 ;  /* 0x0000000800047308 */ /* 0x000ea20000001000 */
[----:B------:R-:W-:Y:S01]  /*11110*/  SHF.L.U32 R5, R7, 0x1, RZ ;  /* 0x0000000107057819 */ /* 0x000fe200000006ff */
[----:B------:R-:W-:Y:S01]  /*11120*/  UMOV UR8, 0x400 ;  /* 0x0000040000087882 */ /* 0x000fe20000000000 */
[----:B------:R-:W-:Y:S02]  /*11130*/  LOP3.LUT R12, R3, 0x1c0, RZ, 0xc0, !PT ;  /* 0x000001c0030c7812 */ /* 0x000fe400078ec0ff */
[----:B------:R-:W-:Y:S02]  /*11140*/  FSETP.NE.FTZ.AND P2, PT, R8, RZ, PT ;  /* 0x000000ff0800720b */ /* 0x000fe40003f55000 */
[----:B------:R-:W-:Y:S01]  /*11150*/  FSETP.NE.FTZ.AND P5, PT, R10, RZ, PT ;  /* 0x000000ff0a00720b */ /* 0x000fe20003fb5000 */
[----:B------:R-:W3:Y:S01]  /*11160*/  MUFU.RCP R3, R10 ;  /* 0x0000000a00037308 */ /* 0x000ee20000001000 */
[----:B------:R-:W-:-:S02]  /*11170*/  LOP3.LUT P0, RZ, R7, 0x4, RZ, 0xc0, !PT ;  /* 0x0000000407ff7812 */ /* 0x000fc4000780c0ff */
[----:B------:R-:W-:Y:S02]  /*11180*/  LOP3.LUT R11, R12, 0x38, R5, 0xf8, !PT ;  /* 0x000000380c0b7812 */ /* 0x000fe400078ef805 */
[----:B------:R-:W-:Y:S02]  /*11190*/  LOP3.LUT R5, R5, 0x6, RZ, 0xc0, !PT ;  /* 0x0000000605057812 */ /* 0x000fe400078ec0ff */
[----:B------:R-:W-:Y:S02]  /*111a0*/  R2P PR, R7, 0x18 ;  /* 0x0000001807007804 */ /* 0x000fe40000000000 */
[----:B--2---:R-:W-:Y:S02]  /*111b0*/  FSEL R4, R4, 1, P2 ;  /* 0x3f80000004047808 */ /* 0x004fe40001000000 */
[----:B------:R-:W-:Y:S01]  /*111c0*/  IADD3 R5, PT, PT, R11, R5, R6 ;  /* 0x000000050b057210 */ /* 0x000fe20007ffe006 */
[----:B-1----:R-:W-:Y:S01]  /*111d0*/  ULEA UR7, UR7, UR8, 0x18 ;  /* 0x0000000807077291 */ /* 0x002fe2000f8ec0ff */
[----:B------:R-:W-:Y:S01]  /*111e0*/  MOV R6, 0x20 ;  /* 0x0000002000067802 */ /* 0x000fe20000000f00 */
[C---:B------:R-:W-:Y:S01]  /*111f0*/  FMUL.FTZ R96, R4.reuse, R96 ;  /* 0x0000006004607220 */ /* 0x040fe20000410000 */
[C---:B------:R-:W-:Y:S01]  /*11200*/  FMUL.FTZ R97, R4.reuse, R97 ;  /* 0x0000006104617220 */ /* 0x040fe20000410000 */
        /* <DEDUP_REMOVED lines=15> */
[----:B------:R-:W-:Y:S01]  /*11300*/  IMAD.MOV.U32 R4, RZ, RZ, 0x10 ;  /* 0x00000010ff047424 */ /* 0x000fe200078e00ff */
[----:B------:R-:W-:Y:S01]  /*11310*/  LEA R5, R5, UR7, 0x1 ;  /* 0x0000000705057c11 */ /* 0x000fe2000f8e08ff */
        /* <DEDUP_REMOVED lines=58> */
[----:B--2---:R-:W2:Y:S01]  /*116c0*/  LD.E.U8 R3, desc[UR4][R100.64+0x1c8] ;  /* 0x0001c80464037980 */ /* 0x004ea2000c101100 */
[----:B------:R-:W-:-:S03]  /*116d0*/  ISETP.NE.AND P0, PT, R176, -0x1, PT ;  /* 0xffffffffb000780c */ /* 0x000fc60003f05270 */
[----:B------:R-:W1:Y:S04]  /*116e0*/  LD.E.64 R28, desc[UR4][R100.64+0x88] ;  /* 0x00008804641c7980 */ /* 0x000e68000c101b00 */
[----:B------:R4:W5:Y:S04]  /*116f0*/  LD.E.64 R20, desc[UR4][R100.64+0x90] ;  /* 0x0000900464147980 */ /* 0x000968000c101b00 */
[----:B------:R4:W5:Y:S04]  /*11700*/  LD.E.64 R24, desc[UR4][R100.64+0xa0] ;  /* 0x0000a00464187980 */ /* 0x000968000c101b00 */
[----:B------:R-:W4:Y:S04]  /*11710*/  @!P0 LD.E.64 R30, desc[UR4][R100.64+0x80] ;  /* 0x00008004641e8980 */ /* 0x000f28000c101b00 */
[----:B------:R1:W5:Y:S01]  /*11720*/  LD.E.64 R26, desc[UR4][R100.64+0x70] ;  /* 0x00007004641a7980 */ /* 0x000362000c101b00 */
[----:B--2---:R-:W-:-:S13]  /*11730*/  ISETP.NE.AND P1, PT, R3, RZ, PT ;  /* 0x000000ff0300720c */ /* 0x004fda0003f25270 */
[----:B---3--:R-:W2:Y:S04]  /*11740*/  @!P1 LD.E R11, desc[UR4][R100.64+0x60] ;  /* 0x00006004640b9980 */ /* 0x008ea8000c101900 */
[----:B------:R-:W3:Y:S01]  /*11750*/  @!P1 LD.E R4, desc[UR4][R100.64+0xb4] ;  /* 0x0000b40464049980 */ /* 0x000ee2000c101900 */
[-C--:B----4-:R-:W-:Y:S01]  /*11760*/  @!P0 IMAD R6, R31, R172.reuse, RZ ;  /* 0x000000ac1f068224 */ /* 0x090fe200078e02ff */
[----:B------:R-:W-:Y:S01]  /*11770*/  SHF.L.U32 R3, R7, 0x3, RZ ;  /* 0x0000000307037819 */ /* 0x000fe200000006ff */
[----:B------:R-:W-:-:S04]  /*11780*/  @!P0 IMAD.WIDE.U32 R30, R30, R172, RZ ;  /* 0x000000ac1e1e8225 */ /* 0x000fc800078e00ff */
[-C--:B-1----:R-:W-:Y:S02]  /*11790*/  @P0 IMAD R5, R29, R176.reuse, RZ ;  /* 0x000000b01d050224 */ /* 0x082fe400078e02ff */
[----:B------:R-:W-:Y:S01]  /*117a0*/  @P0 IMAD.WIDE.U32 R18, R28, R176, RZ ;  /* 0x000000b01c120225 */ /* 0x000fe200078e00ff */
[----:B------:R-:W-:Y:S02]  /*117b0*/  @!P0 IADD3 R6, PT, PT, R31, R6, RZ ;  /* 0x000000061f068210 */ /* 0x000fe40007ffe0ff */
[----:B------:R-:W-:Y:S02]  /*117c0*/  LOP3.LUT R12, R3, 0x38, RZ, 0xc0, !PT ;  /* 0x00000038030c7812 */ /* 0x000fe400078ec0ff */
[----:B------:R-:W-:Y:S01]  /*117d0*/  @P0 IADD3 R6, PT, PT, R19, R5, RZ ;  /* 0x0000000513060210 */ /* 0x000fe20007ffe0ff */
[----:B--2---:R-:W-:-:S04]  /*117e0*/  @!P1 IMAD R11, R172, R11, R171 ;  /* 0x0000000bac0b9224 */ /* 0x004fc800078e02ab */
[----:B---3--:R-:W-:Y:S01]  /*117f0*/  @!P1 IMAD R3, R11, R4, RZ ;  /* 0x000000040b039224 */ /* 0x008fe200078e02ff */
[----:B------:R-:W-:Y:S06]  /*11800*/  @!P1 BRA `(.L_x_11586) ;  /* 0x0000000000149947 */ /* 0x000fec0003800000 */
[----:B------:R-:W2:Y:S04]  /*11810*/  @!P0 LD.E R3, desc[UR4][R100.64+0xb4] ;  /* 0x0000b40464038980 */ /* 0x000ea8000c101900 */
[----:B------:R-:W3:Y:S01]  /*11820*/  LD.E R4, desc[UR4][R100.64+0xd4] ;  /* 0x0000d40464047980 */ /* 0x000ee2000c101900 */
[----:B--2---:R-:W-:Y:S02]  /*11830*/  @!P0 IMAD R176, R172, R3, RZ ;  /* 0x00000003acb08224 */ /* 0x004fe400078e02ff */
[----:B---3--:R-:W-:-:S05]  /*11840*/  IMAD R3, R171, R4, RZ ;  /* 0x00000004ab037224 */ /* 0x008fca00078e02ff */
[----:B------:R-:W-:-:S07]  /*11850*/  IADD3 R3, PT, PT, R3, R176, RZ ;  /* 0x000000b003037210 */ /* 0x000fce0007ffe0ff */
.L_x_11586:
[----:B------:R-:W-:Y:S01]  /*11860*/  IMAD.IADD R11, R177, 0x1, -R174 ;  /* 0x00000001b10b7824 */ /* 0x000fe200078e0aae */
[----:B------:R-:W-:Y:S01]  /*11870*/  SHF.R.U32.HI R4, RZ, 0x3, R7 ;  /* 0x00000003ff047819 */ /* 0x000fe20000011607 */
[----:B------:R-:W-:Y:S01]  /*11880*/  IMAD.MOV.U32 R13, RZ, RZ, RZ ;  /* 0x000000ffff0d7224 */ /* 0x000fe200078e00ff */
[----:B------:R-:W1:Y:S01]  /*11890*/  @P2 MUFU.LG2 R8, R8 ;  /* 0x0000000800082308 */ /* 0x000e620000000c00 */
[----:B-----5:R-:W-:Y:S01]  /*118a0*/  IMAD R16, R21, R171, RZ ;  /* 0x000000ab15107224 */ /* 0x020fe200078e02ff */
[----:B------:R-:W-:Y:S05]  /*118b0*/  WARPSYNC.ALL ;  /* 0x0000000000007948 */ /* 0x000fea0003800000 */
[----:B------:R-:W-:Y:S01]  /*118c0*/  IMAD.WIDE.U32 R22, R174, R28, R12 ;  /* 0x0000001cae167225 */ /* 0x000fe200078e000c */
[----:B------:R-:W-:Y:S01]  /*118d0*/  BAR.SYNC.DEFER_BLOCKING 0x0 ;  /* 0x0000000000007b1d */ /* 0x000fe20000010000 */
[----:B------:R-:W-:-:S02]  /*118e0*/  @P0 MOV R30, R18 ;  /* 0x00000012001e0202 */ /* 0x000fc40000000f00 */
[----:B------:R-:W-:Y:S01]  /*118f0*/  IMAD R5, R29, R174, RZ ;  /* 0x000000ae1d057224 */ /* 0x000fe200078e02ff */
[----:B------:R-:W-:Y:S01]  /*11900*/  ISETP.GE.AND P1, PT, R4, R11, PT ;  /* 0x0000000b0400720c */ /* 0x000fe20003f26270 */
[----:B------:R-:W-:Y:S01]  /*11910*/  IMAD.WIDE.U32 R20, R20, R171, RZ ;  /* 0x000000ab14147225 */ /* 0x000fe200078e00ff */
[----:B------:R-:W2:Y:S01]  /*11920*/  @P5 MUFU.LG2 R10, R10 ;  /* 0x0000000a000a5308 */ /* 0x000ea20000000c00 */
[----:B------:R-:W-:Y:S01]  /*11930*/  ISETP.GE.AND P6, PT, R181, R11, PT ;  /* 0x0000000bb500720c */ /* 0x000fe20003fc6270 */
[----:B------:R-:W-:Y:S01]  /*11940*/  BSSY.RECONVERGENT B0, `(.L_x_11587) ;  /* 0x0000028000007945 */ /* 0x000fe20003800200 */
[----:B------:R-:W-:Y:S01]  /*11950*/  IMAD.IADD R17, R23, 0x1, R5 ;  /* 0x0000000117117824 */ /* 0x000fe200078e0205 */
[----:B------:R-:W-:Y:S01]  /*11960*/  IADD3 R30, P3, P0, R20, R22, R30 ;  /* 0x00000016141e7210 */ /* 0x000fe2000787e01e */
[----:B------:R-:W-:Y:S02]  /*11970*/  IMAD.IADD R16, R21, 0x1, R16 ;  /* 0x0000000115107824 */ /* 0x000fe400078e0210 */
[----:B-1----:R-:W-:Y:S01]  /*11980*/  @P2 FMUL.FTZ R8, R8, 0.69314718246459960938 ;  /* 0x3f31721808082820 */ /* 0x002fe20000410000 */
[----:B------:R-:W-:-:S02]  /*11990*/  MOV R5, 0x7f800000 ;  /* 0x7f80000000057802 */ /* 0x000fc40000000f00 */
[----:B------:R-:W-:Y:S01]  /*119a0*/  ISETP.GE.AND P4, PT, R182, R11, PT ;  /* 0x0000000bb600720c */ /* 0x000fe20003f86270 */
[----:B------:R-:W-:Y:S01]  /*119b0*/  @P2 FFMA.FTZ R5, R9, R2, R8 ;  /* 0x0000000209052223 */ /* 0x000fe20000010008 */
[----:B------:R-:W-:Y:S01]  /*119c0*/  IADD3.X R31, PT, PT, R16, R17, R6, P3, P0 ;  /* 0x00000011101f7210 */ /* 0x000fe20001fe0406 */
[----:B------:R-:W-:Y:S01]  /*119d0*/  @!P1 IMAD R17, R29, R4, RZ ;  /* 0x000000041d119224 */ /* 0x000fe200078e02ff */
[----:B------:R-:W-:Y:S01]  /*119e0*/  SHF.R.U32.HI R16, RZ, 0x1, R7 ;  /* 0x00000001ff107819 */ /* 0x000fe20000011607 */
[----:B------:R-:W-:Y:S01]  /*119f0*/  IMAD.MOV.U32 R6, RZ, RZ, 0x7f800000 ;  /* 0x7f800000ff067424 */ /* 0x000fe200078e00ff */
[----:B------:R-:W-:Y:S01]  /*11a00*/  LOP3.LUT P2, RZ, R7, 0x3, RZ, 0xc0, !PT ;  /* 0x0000000307ff7812 */ /* 0x000fe2000784c0ff */
[----:B------:R-:W-:Y:S01]  /*11a10*/  @!P1 IMAD.WIDE.U32 R18, R4, R28, R30 ;  /* 0x0000001c04129225 */ /* 0x000fe200078e001e */
[----:B------:R-:W-:-:S03]  /*11a20*/  SHF.R.U32.HI R8, RZ, 0x2, R7 ;  /* 0x00000002ff087819 */ /* 0x000fc60000011607 */
[----:B--2---:R-:W-:Y:S01]  /*11a30*/  @P5 FMUL.FTZ R10, R10, 0.69314718246459960938 ;  /* 0x3f3172180a0a5820 */ /* 0x004fe20000410000 */
[----:B------:R-:W-:Y:S01]  /*11a40*/  LOP3.LUT R7, R16, 0x30, RZ, 0xc0, !PT ;  /* 0x0000003010077812 */ /* 0x000fe200078ec0ff */
[----:B------:R1:W2:Y:S01]  /*11a50*/  LDS.128 R12, [R175] ;  /* 0x00000000af0c7984 */ /* 0x0002a20000000c00 */
[----:B------:R-:W-:Y:S01]  /*11a60*/  @!P1 IADD3 R17, PT, PT, R19, R17, RZ ;  /* 0x0000001113119210 */ /* 0x000fe20007ffe0ff */
[----:B------:R-:W-:Y:S01]  /*11a70*/  @P5 FFMA.FTZ R6, R9, R0, R10 ;  /* 0x0000000009065223 */ /* 0x000fe2000001000a */
[----:B------:R-:W-:Y:S01]  /*11a80*/  @!P1 LEA R34, P0, R18, R26, 0x1 ;  /* 0x0000001a12229211 */ /* 0x000fe200078008ff */
[----:B------:R1:W3:Y:S01]  /*11a90*/  LDS.128 R20, [R175+0x1800] ;  /* 0x00180000af147984 */ /* 0x0002e20000000c00 */
[----:B------:R-:W-:Y:S02]  /*11aa0*/  P2R R2, PR, RZ, 0x40 ;  /* 0x00000040ff027803 */ /* 0x000fe40000000000 */
[----:B------:R-:W-:Y:S02]  /*11ab0*/  ISETP.GE.AND P6, PT, R180, R11, PT ;  /* 0x0000000bb400720c */ /* 0x000fe40003fc6270 */
[----:B------:R-:W-:-:S02]  /*11ac0*/  LOP3.LUT R7, R7, 0x7, R8, 0xf8, !PT ;  /* 0x0000000707077812 */ /* 0x000fc400078ef808 */
[----:B------:R-:W-:Y:S01]  /*11ad0*/  @!P1 LEA.HI.X R35, R18, R27, R17, 0x1, P0 ;  /* 0x0000001b12239211 */ /* 0x000fe200000f0c11 */
        /* <DEDUP_REMOVED lines=14> */
.L_x_11588:
[----:B------:R-:W-:Y:S05]  /*11bc0*/  BSYNC.RECONVERGENT B0 ;  /* 0x0000000000007941 */ /* 0x000fea0003800200 */
.L_x_11587:
        /* <DEDUP_REMOVED lines=13> */
[----:B------:R1:W-:Y:S02]  /*11ca0*/  ST.E.128 desc[UR4][R12.64], R16 ;  /* 0x000000100c007985 */ /* 0x0003e4000c101d04 */
.L_x_11590:
[----:B------:R-:W-:Y:S05]  /*11cb0*/  BSYNC.RECONVERGENT B0 ;  /* 0x0000000000007941 */ /* 0x000fea0003800200 */
.L_x_11589:
[----:B------:R-:W-:Y:S01]  /*11cc0*/  ISETP.NE.AND P0, PT, R2, RZ, PT ;  /* 0x000000ff0200720c */ /* 0x000fe20003f05270 */
[----:B------:R-:W-:-:S12]  /*11cd0*/  BSSY.RECONVERGENT B0, `(.L_x_11591) ;  /* 0x000000d000007945 */ /* 0x000fd80003800200 */
        /* <DEDUP_REMOVED lines=12> */
.L_x_11592:
[----:B------:R-:W-:Y:S05]  /*11da0*/  BSYNC.RECONVERGENT B0 ;  /* 0x0000000000007941 */ /* 0x000fea0003800200 */
.L_x_11591:
[----:B------:R-:W-:-:S04]  /*11db0*/  MOV R171, 0x0 ;  /* 0x0000000000ab7802 */ /* 0x000fc80000000f00 */
[----:B-1234-:R-:W-:Y:S05]  /*11dc0*/  @P6 RET.REL.NODEC R170 `(_ZN5flash24flash_fwd_splitkv_kernelI23Flash_fwd_kernel_traitsILi64ELi64ELi128ELi4ELb0ELb0EN7cutlass6half_tE19Flash_kernel_traitsILi64ELi64ELi128ELi4ES3_EELb0ELb0ELb0ELb0ELb1ELb0ELb0ELb1EEEvNS_16Flash_fwd_paramsE) ;  /* 0xfffffee0aa8c6950 */ /* 0x01efea0003c3ffff */
        /* <DEDUP_REMOVED lines=12> */
[----:B-1----:R-:W-:Y:S05]  /*11e90*/  RET.REL.NODEC R170 `(_ZN5flash24flash_fwd_splitkv_kernelI23Flash_fwd_kernel_traitsILi64ELi64ELi128ELi4ELb0ELb0EN7cutlass6half_tE19Flash_kernel_traitsILi64ELi64ELi128ELi4ES3_EELb0ELb0ELb0ELb0ELb1ELb0ELb0ELb1EEEvNS_16Flash_fwd_paramsE) ;  /* 0xfffffee0aa587950 */ /* 0x002fea0003c3ffff */
.L_x_11585:
[----:B------:R-:W-:Y:S01]  /*11ea0*/  MOV R4, 0x2 ;  /* 0x0000000200047802 */ /* 0x000fe20000000f00 */
[----:B------:R-:W-:Y:S01]  /*11eb0*/  IMAD.MOV.U32 R3, RZ, RZ, 0x1f ;  /* 0x0000001fff037424 */ /* 0x000fe200078e00ff */
[----:B------:R-:W-:-:S07]  /*11ec0*/  MOV R5, 0xffffffff ;  /* 0xffffffff00057802 */ /* 0x000fce0000000f00 */
[----:B-----5:R-:W-:Y:S05]  /*11ed0*/  WARPSYNC.COLLECTIVE R5, `(.L_x_11593) ;  /* 0x0000000005087348 */ /* 0x020fea0003c00000 */
[----:B------:R1:W2:Y:S02]  /*11ee0*/  SHFL.BFLY P0, R12, R186, R4, R3 ;  /* 0x0c000004ba0c7389 */ /* 0x0002a40000000003 */
[----:B-12--5:R-:W-:Y:S05]  /*11ef0*/  ENDCOLLECTIVE ;  /* 0x000000000000791b */ /* 0x026fea0003800000 */
.L_x_11593:
[----:B------:R-:W-:Y:S02]  /*11f00*/  IMAD.MOV.U32 R11, RZ, RZ, R12 ;  /* 0x000000ffff0b7224 */ /* 0x000fe400078e000c */
[----:B------:R-:W-:Y:S02]  /*11f10*/  IMAD.MOV.U32 R4, RZ, RZ, 0x1 ;  /* 0x00000001ff047424 */ /* 0x000fe400078e00ff */
[----:B------:R-:W-:-:S05]  /*11f20*/  FADD.FTZ R11, R11, R186 ;  /* 0x000000ba0b0b7221 */ /* 0x000fca0000010000 */
[----:B------:R-:W-:-:S07]  /*11f30*/  MOV R186, R11 ;  /* 0x0000000b00ba7202 */ /* 0x000fce0000000f00 */
[----:B------:R-:W-:Y:S05]  /*11f40*/  WARPSYNC.COLLECTIVE R5, `(.L_x_11594) ;  /* 0x0000000005087348 */ /* 0x000fea0003c00000 */
[----:B------:R1:W2:Y:S02]  /*11f50*/  SHFL.BFLY P0, R12, R186, R4, R3 ;  /* 0x0c000004ba0c7389 */ /* 0x0002a40000000003 */
[----:B-12---:R-:W-:Y:S05]  /*11f60*/  ENDCOLLECTIVE ;  /* 0x000000000000791b */ /* 0x006fea0003800000 */
.L_x_11594:
[----:B------:R-:W-:Y:S01]  /*11f70*/  MOV R186, R187 ;  /* 0x000000bb00ba7202 */ /* 0x000fe20000000f00 */
[----:B------:R-:W-:Y:S01]  /*11f80*/  IMAD.MOV.U32 R4, RZ, RZ, 0x2 ;  /* 0x00000002ff047424 */ /* 0x000fe200078e00ff */
[----:B------:R-:W-:-:S07]  /*11f90*/  MOV R8, R12 ;  /* 0x0000000c00087202 */ /* 0x000fce0000000f00 */
[----:B------:R-:W-:Y:S05]  /*11fa0*/  WARPSYNC.COLLECTIVE R5, `(.L_x_11595) ;  /* 0x0000000005087348 */ /* 0x000fea0003c00000 */
[----:B------:R1:W2:Y:S02]  /*11fb0*/  SHFL.BFLY P0, R12, R186, R4, R3 ;  /* 0x0c000004ba0c7389 */ /* 0x0002a40000000003 */
[----:B-12---:R-:W-:Y:S05]  /*11fc0*/  ENDCOLLECTIVE ;  /* 0x000000000000791b */ /* 0x006fea0003800000 */
.L_x_11595:
[----:B------:R-:W-:Y:S01]  /*11fd0*/  FADD.FTZ R8, R11, R8 ;  /* 0x000000080b087221 */ /* 0x000fe20000010000 */
[----:B------:R-:W-:Y:S01]  /*11fe0*/  FADD.FTZ R10, R12, R187 ;  /* 0x000000bb0c0a7221 */ /* 0x000fe20000010000 */
[----:B------:R-:W-:-:S04]  /*11ff0*/  MOV R4, 0x1 ;  /* 0x0000000100047802 */ /* 0x000fc80000000f00 */
[----:B------:R-:W-:-:S07]  /*12000*/  MOV R186, R10 ;  /* 0x0000000a00ba7202 */ /* 0x000fce0000000f00 */
[----:B------:R-:W-:Y:S05]  /*12010*/  WARPSYNC.COLLECTIVE R5, `(.L_x_11596) ;  /* 0x0000000005087348 */ /* 0x000fea0003c00000 */
[----:B------:R1:W2:Y:S02]  /*12020*/  SHFL.BFLY P0, R12, R186, R4, R3 ;  /* 0x0c000004ba0c7389 */ /* 0x0002a40000000003 */
[----:B-12---:R-:W-:Y:S05]  /*12030*/  ENDCOLLECTIVE ;  /* 0x000000000000791b */ /* 0x006fea0003800000 */
.L_x_11596:
[----:B------:R-:W-:Y:S05]  /*12040*/  BRA `(.L_x_11597) ;  /* 0xfffffff000207947 */ /* 0x000fea000383ffff */
.L_x_11598:
        /* <DEDUP_REMOVED lines=11> */
.L_x_14810:


//--------------------- .text._ZN5flash24flash_fwd_splitkv_kernelI23Flash_fwd_kernel_traitsILi64ELi64ELi128ELi4ELb0ELb0EN7cutlass6half_tE19Flash_kernel_traitsILi64ELi64ELi128ELi4ES3_EELb0ELb0ELb0ELb0ELb1ELb1ELb0ELb1EEEvNS_16Flash_fwd_paramsE --------------------------
	.section	.text._ZN5flash24flash_fwd_splitkv_kernelI23Flash_fwd_kernel_traitsILi64ELi64ELi128ELi4ELb0ELb0EN7cutlass6half_tE19Flash_kernel_traitsILi64ELi64ELi128ELi4ES3_EELb0ELb0ELb0ELb0ELb1ELb1ELb0ELb1EEEvNS_16Flash_fwd_paramsE,"ax",@progbits
	.align	128
        .global         _ZN5flash24flash_fwd_splitkv_kernelI23Flash_fwd_kernel_traitsILi64ELi64ELi128ELi4ELb0ELb0EN7cutlass6half_tE19Flash_kernel_traitsILi64ELi64ELi128ELi4ES3_EELb0ELb0ELb0ELb0ELb1ELb1ELb0ELb1EEEvNS_16Flash_fwd_paramsE
        .type           _ZN5flash24flash_fwd_splitkv_kernelI23Flash_fwd_kernel_traitsILi64ELi64ELi128ELi4ELb0ELb0EN7cutlass6half_tE19Flash_kernel_traitsILi64ELi64ELi128ELi4ES3_EELb0ELb0ELb0ELb0ELb1ELb1ELb0ELb1EEEvNS_16Flash_fwd_paramsE,@function
        .size           _ZN5flash24flash_fwd_splitkv_kernelI23Flash_fwd_kernel_traitsILi64ELi64ELi128ELi4ELb0ELb0EN7cutlass6half_tE19Flash_kernel_traitsILi64ELi64ELi128ELi4ES3_EELb0ELb0ELb0ELb0ELb1ELb1ELb0ELb1EEEvNS_16Flash_fwd_paramsE,(.L_x_14811 - _ZN5flash24flash_fwd_splitkv_kernelI23Flash_fwd_kernel_traitsILi64ELi64ELi128ELi4ELb0ELb0EN7cutlass6half_tE19Flash_kernel_traitsILi64ELi64ELi128ELi4ES3_EELb0ELb0ELb0ELb0ELb1ELb1ELb0ELb1EEEvNS_16Flash_fwd_paramsE)
        .other          _ZN5flash24flash_fwd_splitkv_kernelI23Flash_fwd_kernel_traitsILi64ELi64ELi128ELi4ELb0ELb0EN7cutlass6half_tE19Flash_kernel_traitsILi64ELi64ELi128ELi4ES3_EELb0ELb0ELb0ELb0ELb1ELb1ELb0ELb1EEEvNS_16Flash_fwd_paramsE,@"STO_CUDA_ENTRY STV_DEFAULT"
_ZN5flash24flash_fwd_splitkv_kernelI23Flash_fwd_kernel_traitsILi64ELi64ELi128ELi4ELb0ELb0EN7cutlass6half_tE19Flash_kernel_traitsILi64ELi64ELi128ELi4ES3_EELb0ELb0ELb0ELb0ELb1ELb1ELb0ELb1EEEvNS_16Flash_fwd_paramsE:
.text._ZN5flash24flash_fwd_splitkv_kernelI23Flash_fwd_kernel_traitsILi64ELi64ELi128ELi4ELb0ELb0EN7cutlass6half_tE19Flash_kernel_traitsILi64ELi64ELi128ELi4ES3_EELb0ELb0ELb0ELb0ELb1ELb1ELb0ELb1EEEvNS_16Flash_fwd_paramsE:
[----:B------:R-:W-:Y:S01]  /*0000*/  LDC R1, c[0x0][0x37c] ;  /* 0x0000df00ff017b82 */ /* 0x000fe20000000800 */
[----:B------:R-:W1:Y:S07]  /*0010*/  S2R R5, SR_CTAID.X ;  /* 0x0000000000057919 */ /* 0x000e6e0000002500 */
[----:B------:R-:W2:Y:S01]  /*0020*/  LDC.64 R100, c[0x0][0x348] ;  /* 0x0000d200ff647b82 */ /* 0x000ea20000000a00 */
[----:B------:R-:W-:Y:S01]  /*0030*/  BSSY.RECONVERGENT B3, `(.L_x_11599) ;  /* 0x0000005000037945 */ /* 0x000fe20003800200 */
[----:B------:R-:W-:Y:S01]  /*0040*/  MOV R170, 0x80 ;  /* 0x0000008000aa7802 */ /* 0x000fe20000000f00 */
[----:B------:R-:W3:Y:S01]  /*0050*/  S2R R172, SR_CTAID.Y ;  /* 0x0000000000ac7919 */ /* 0x000ee20000002600 */
[----:B------:R-:W4:Y:S05]  /*0060*/  S2R R171, SR_CTAID.Z ;  /* 0x0000000000ab7919 */ /* 0x000f2a0000002700 */
[----:B-1234-:R-:W-:Y:S05]  /*0070*/  CALL.REL.NOINC `($_ZN5flash24flash_fwd_splitkv_kernelI23Flash_fwd_kernel_traitsILi64ELi64ELi128ELi4ELb0ELb0EN7cutlass6half_tE19Flash_kernel_traitsILi64ELi64ELi128ELi4ES3_EELb0ELb0ELb0ELb0ELb1ELb1ELb0ELb1EEEvNS_16Flash_fwd_paramsE$_ZN5flash30compute_attn_1rowblock_splitkvI23Flash_fwd_kernel_traitsILi64ELi64ELi128ELi4ELb0ELb0EN7cutlass6half_tE19Flash_kernel_traitsILi64ELi64ELi128ELi4ES3_EELb0ELb0ELb0ELb0ELb1ELb1ELb0ELb1ENS_16Flash_fwd_paramsEEEvRKT8_iiiii) ;  /* 0x0000000000087944 */ /* 0x01efea0003c00000 */
[----:B------:R-:W-:Y:S05]  /*0080*/  BSYNC.RECONVERGENT B3 ;  /* 0x0000000000037941 */ /* 0x000fea0003800200 */
.L_x_11599:
[----:B------:R-:W-:Y:S05]  /*0090*/  EXIT ;  /* 0x000000000000794d */ /* 0x000fea0003800000 */
        .type           $_ZN5flash24flash_fwd_splitkv_kernelI23Flash_fwd_kernel_traitsILi64ELi64ELi128ELi4ELb0ELb0EN7cutlass6half_tE19Flash_kernel_traitsILi64ELi64ELi128ELi4ES3_EELb0ELb0ELb0ELb0ELb1ELb1ELb0ELb1EEEvNS_16Flash_fwd_paramsE$_ZN5flash30compute_attn_1rowblock_splitkvI23Flash_fwd_kernel_traitsILi64ELi64ELi128ELi4ELb0ELb0EN7cutlass6half_tE19Flash_kernel_traitsILi64ELi64ELi128ELi4ES3_EELb0ELb0ELb0ELb0ELb1ELb1ELb0ELb1ENS_16Flash_fwd_paramsEEEvRKT8_iiiii,@function
        .size           $_ZN5flash24flash_fwd_splitkv_kernelI23Flash_fwd_kernel_traitsILi64ELi64ELi128ELi4ELb0ELb0EN7cutlass6half_tE19Flash_kernel_traitsILi64ELi64ELi128ELi4ES3_EELb0ELb0ELb0ELb0ELb1ELb1ELb0ELb1EEEvNS_16Flash_fwd_paramsE$_ZN5flash30compute_attn_1rowblock_splitkvI23Flash_fwd_kernel_traitsILi64ELi64ELi128ELi4ELb0ELb0EN7cutlass6half_tE19Flash_kernel_traitsILi64ELi64ELi128ELi4ES3_EELb0ELb0ELb0ELb0ELb1ELb1ELb0ELb1ENS_16Flash_fwd_paramsEEEvRKT8_iiiii,(.L_x_14811 - $_ZN5flash24flash_fwd_splitkv_kernelI23Flash_fwd_kernel_traitsILi64ELi64ELi128ELi4ELb0ELb0EN7cutlass6half_tE19Flash_kernel_traitsILi64ELi64ELi128ELi4ES3_EELb0ELb0ELb0ELb0ELb1ELb1ELb0ELb1EEEvNS_16Flash_fwd_paramsE$_ZN5flash30compute_attn_1rowblock_splitkvI23Flash_fwd_kernel_traitsILi64ELi64ELi128ELi4ELb0ELb0EN7cutlass6half_tE19Flash_kernel_traitsILi64ELi64ELi128ELi4ES3_EELb0ELb0ELb0ELb0ELb1ELb1ELb0ELb1ENS_16Flash_fwd_paramsEEEvRKT8_iiiii)
$_ZN5flash24flash_fwd_splitkv_kernelI23Flash_fwd_kernel_traitsILi64ELi64ELi128ELi4ELb0ELb0EN7cutlass6half_tE19Flash_kernel_traitsILi64ELi64ELi128ELi4ES3_EELb0ELb0ELb0ELb0ELb1ELb1ELb0ELb1EEEvNS_16Flash_fwd_paramsE$_ZN5flash30compute_attn_1rowblock_splitkvI23Flash_fwd_kernel_traitsILi64ELi64ELi128ELi4ELb0ELb0EN7cutlass6half_tE19Flash_kernel_traitsILi64ELi64ELi128ELi4ES3_EELb0ELb0ELb0ELb0ELb1ELb1ELb0ELb1ENS_16Flash_fwd_paramsEEEvRKT8_iiiii:
        /* <DEDUP_REMOVED lines=39> */
.L_x_11601:
[----:B------:R-:W-:Y:S05]  /*0310*/  BSYNC.RECONVERGENT B0 ;  /* 0x0000000000007941 */ /* 0x000fea0003800200 */
.L_x_11600:
[----:B------:R-:W-:Y:S04]  /*0320*/  BSSY.RECONVERGENT B0, `(.L_x_11602) ;  /* 0x0000007000007945 */ /* 0x000fe80003800200 */
[----:B------:R-:W-:Y:S05]  /*0330*/  @!P4 BRA `(.L_x_11603) ;  /* 0x000000000014c947 */ /* 0x000fea0003800000 */
[----:B-----5:R-:W4:Y:S02]  /*0340*/  LD.E.U8 R3, desc[UR4][R100.64+0x1b2] ;  /* 0x0001b20464037980 */ /* 0x020f24000c101100 */
[----:B----4-:R-:W-:-:S13]  /*0350*/  ISETP.NE.AND P0, PT, R3, RZ, PT ;  /* 0x000000ff0300720c */ /* 0x010fda0003f05270 */
[----:B------:R-:W4:Y:S02]  /*0360*/  @P0 LD.E R4, desc[UR4][R12.64+0x4] ;  /* 0x000004040c040980 */ /* 0x000f24000c101900 */
[----:B----4-:R-:W-:-:S06]  /*0370*/  @P0 IADD3 R3, PT, PT, R4, -R11, RZ ;  /* 0x8000000b04030210 */ /* 0x010fcc0007ffe0ff */
[----:B------:R4:W5:Y:S02]  /*0380*/  @!P0 LD.E R3, desc[UR4][R12.64] ;  /* 0x000000040c038980 */ /* 0x000964000c101900 */
.L_x_11603:
[----:B------:R-:W-:Y:S05]  /*0390*/  BSYNC.RECONVERGENT B0 ;  /* 0x0000000000007941 */ /* 0x000fea0003800200 */
.L_x_11602:
        /* <DEDUP_REMOVED lines=9> */
.L_x_11605:
[----:B------:R-:W5:Y:S01]  /*0430*/  LD.E.64 R6, desc[UR4][R100.64+0x108] ;  /* 0x0001080464067980 */ /* 0x000f62000c101b00 */
[----:B------:R-:W-:Y:S01]  /*0440*/  BSSY.RECONVERGENT B0, `(.L_x_11607) ;  /* 0x0000006000007945 */ /* 0x000fe20003800200 */
[----:B------:R-:W-:Y:S01]  /*0450*/  IMAD.MOV.U32 R3, RZ, RZ, RZ ;  /* 0x000000ffff037224 */ /* 0x000fe200078e00ff */
[----:B-----5:R-:W-:-:S04]  /*0460*/  ISETP.NE.U32.AND P0, PT, R6, RZ, PT ;  /* 0x000000ff0600720c */ /* 0x020fc80003f05070 */
[----:B------:R-:W-:-:S13]  /*0470*/  ISETP.NE.AND.EX P0, PT, R7, RZ, PT, P0 ;  /* 0x000000ff0700720c */ /* 0x000fda0003f05300 */
[----:B------:R-:W-:Y:S05]  /*0480*/  @!P0 BRA `(.L_x_11608) ;  /* 0x0000000000048947 */ /* 0x000fea0003800000 */
[----:B------:R1:W5:Y:S02]  /*0490*/  LD.E R3, desc[UR4][R100.64+0xbc] ;  /* 0x0000bc0464037980 */ /* 0x000364000c101900 */
.L_x_11608:
[----:B------:R-:W-:Y:S05]  /*04a0*/  BSYNC.RECONVERGENT B0 ;  /* 0x0000000000007941 */ /* 0x000fea0003800200 */
.L_x_11607:
[----:B-----5:R-:W-:Y:S02]  /*04b0*/  IADD3 R68, PT, PT, R74, R3, RZ ;  /* 0x000000034a447210 */ /* 0x020fe40007ffe0ff */
.L_x_11606:
[----:B------:R-:W-:Y:S05]  /*04c0*/  BSYNC.RECONVERGENT B1 ;  /* 0x0000000000017941 */ /* 0x000fea0003800200 */
.L_x_11604:
[----:B------:R-:W-:Y:S01]  /*04d0*/  IMAD.SHL.U32 R174, R5, 0x40, RZ ;  /* 0x0000004005ae7824 */ /* 0x000fe200078e00ff */
[----:B------:R-:W-:Y:S01]  /*04e0*/  MOV R6, R170 ;  /* 0x000000aa00067202 */ /* 0x000fe20000000f00 */
[----:B------:R-:W-:-:S03]  /*04f0*/  IMAD.MOV.U32 R7, RZ, RZ, 0x0 ;  /* 0x00000000ff077424 */ /* 0x000fc600078e00ff */
[----:B------:R-:W-:-:S13]  /*0500*/  ISETP.GT.AND P0, PT, R177, R174, PT ;  /* 0x000000aeb100720c */ /* 0x000fda0003f04270 */
[----:B-1234-:R-:W-:Y:S05]  /*0510*/  @!P0 RET.REL.NODEC R6 `(_ZN5flash24flash_fwd_splitkv_kernelI23Flash_fwd_kernel_traitsILi64ELi64ELi128ELi4ELb0ELb0EN7cutlass6half_tE19Flash_kernel_traitsILi64ELi64ELi128ELi4ES3_EELb0ELb0ELb0ELb0ELb1ELb1ELb0ELb1EEEvNS_16Flash_fwd_paramsE) ;  /* 0xfffffff806b88950 */ /* 0x01efea0003c3ffff */
        /* <DEDUP_REMOVED lines=81> */
.L_x_11611:
[----:B------:R-:W-:Y:S05]  /*0a30*/  BSYNC.RECONVERGENT B0 ;  /* 0x0000000000007941 */ /* 0x000fea0003800200 */
.L_x_11610:
        /* <DEDUP_REMOVED lines=13> */
.L_x_11613:
[----:B------:R-:W-:Y:S05]  /*0b10*/  BSYNC.RECONVERGENT B0 ;  /* 0x0000000000007941 */ /* 0x000fea0003800200 */
.L_x_11612:
        /* <DEDUP_REMOVED lines=12> */
.L_x_11615:
[----:B------:R-:W-:Y:S05]  /*0be0*/  BSYNC.RECONVERGENT B0 ;  /* 0x0000000000007941 */ /* 0x000fea0003800200 */
.L_x_11614:
[----:B------:R-:W-:Y:S01]  /*0bf0*/  ISETP.NE.AND P0, PT, R10, RZ, PT ;  /* 0x000000ff0a00720c */ /* 0x000fe20003f05270 */
[----:B------:R-:W-:Y:S01]  /*0c00*/  @!P6 ST.E desc[UR4][R16.64], R3 ;  /* 0x000000031000e985 */ /* 0x000fe2000c101904 */
[----:B------:R-:W-:-:S03]  /*0c10*/  MOV R171, 0x0 ;  /* 0x0000000000ab7802 */ /* 0x000fc60000000f00 */
[----:B------:R-:W-:Y:S04]  /*0c20*/  @!P5 ST.E desc[UR4][R16.64+0x40], R2 ;  /* 0x000040021000d985 */ /* 0x000fe8000c101904 */
[----:B------:R1:W-:Y:S04]  /*0c30*/  @!P4 ST.E desc[UR4][R16.64+0x80], R0 ;  /* 0x000080001000c985 */ /* 0x0003e8000c101904 */
[----:B-1234-:R-:W-:Y:S05]  /*0c40*/  @P0 RET.REL.NODEC R170 `(_ZN5flash24flash_fwd_splitkv_kernelI23Flash_fwd_kernel_traitsILi64ELi64ELi128ELi4ELb0ELb0EN7cutlass6half_tE19Flash_kernel_traitsILi64ELi64ELi128ELi4ES3_EELb0ELb0ELb0ELb0ELb1ELb1ELb0ELb1EEEvNS_16Flash_fwd_paramsE) ;  /* 0xfffffff0aaec0950 */ /* 0x01efea0003c3ffff */
[----:B------:R-:W-:Y:S02]  /*0c50*/  MOV R3, 0x7f800000 ;  /* 0x7f80000000037802 */ /* 0x000fe40000000f00 */
[----:B------:R-:W-:-:S03]  /*0c60*/  MOV R171, 0x0 ;  /* 0x0000000000ab7802 */ /* 0x000fc60000000f00 */
[----:B------:R1:W-:Y:S02]  /*0c70*/  ST.E desc[UR4][R16.64+0xc0], R3 ;  /* 0x0000c00310007985 */ /* 0x0003e4000c101904 */
[----:B-1----:R-:W-:Y:S05]  /*0c80*/  RET.REL.NODEC R170 `(_ZN5flash24flash_fwd_splitkv_kernelI23Flash_fwd_kernel_traitsILi64ELi64ELi128ELi4ELb0ELb0EN7cutlass6half_tE19Flash_kernel_traitsILi64ELi64ELi128ELi4ES3_EELb0ELb0ELb0ELb0ELb1ELb1ELb0ELb1EEEvNS_16Flash_fwd_paramsE) ;  /* 0xfffffff0aadc7950 */ /* 0x002fea0003c3ffff */
.L_x_11609:
        /* <DEDUP_REMOVED lines=101> */
.L_x_11617:
        /* <DEDUP_REMOVED lines=78> */
.L_x_11618:
[----:B------:R-:W-:Y:S05]  /*17c0*/  BSYNC.RECONVERGENT B0 ;  /* 0x0000000000007941 */ /* 0x000fea0003800200 */
.L_x_11616:
        /* <DEDUP_REMOVED lines=30> */
[----:B-----5:R-:W-:Y:S01]  /*19b0*/  IMAD R16, R3, R62, RZ ;  /* 0x0000003e03107224 */ /* 0x020fe200078e02ff */
[----:B------:R-:W-:Y:S02]  /*19c0*/  LOP3.LUT R17, R171, R0, RZ, 0x3c, !PT ;  /* 0x00000000ab117212 */ /* 0x000fe400078e3cff */
[----:B------:R-:W-:Y:S01]  /*19d0*/  IADD3.X R21, PT, PT, RZ, R14, RZ, P2, !PT ;  /* 0x0000000eff157210 */ /* 0x000fe200017fe4ff */
[----:B------:R-:W-:Y:S02]  /*19e0*/  IMAD R14, R13, R63, R16 ;  /* 0x0000003f0d0e7224 */ /* 0x000fe400078e0210 */
[----:B------:R-:W-:Y:S01]  /*19f0*/  @P5 VIADD R15, R15, 0x1 ;  /* 0x000000010f0f5836 */ /* 0x000fe20000000000 */
[----:B------:R-:W-:-:S03]  /*1a00*/  ISETP.GE.AND P3, PT, R17, RZ, PT ;  /* 0x000000ff1100720c */ /* 0x000fc60003f66270 */
[----:B------:R-:W-:Y:S01]  /*1a10*/  IMAD.MOV.U32 R3, RZ, RZ, R15 ;  /* 0x000000ffff037224 */ /* 0x000fe200078e000f */
[----:B------:R-:W-:Y:S01]  /*1a20*/  ISETP.NE.AND P4, PT, R0, RZ, PT ;  /* 0x000000ff0000720c */ /* 0x000fe20003f85270 */
[----:B------:R-:W-:Y:S01]  /*1a30*/  IMAD.WIDE.U32 R20, R13, R62, R20 ;  /* 0x0000003e0d147225 */ /* 0x000fe200078e0014 */
[----:B------:R-:W-:-:S03]  /*1a40*/  SHF.R.U32.HI R130, RZ, 0x3, R66 ;  /* 0x00000003ff827819 */ /* 0x000fc60000011642 */
[----:B------:R-:W-:Y:S02]  /*1a50*/  IMAD.MOV.U32 R131, RZ, RZ, RZ ;  /* 0x000000ffff837224 */ /* 0x000fe400078e00ff */
[----:B------:R-:W-:Y:S02]  /*1a60*/  IMAD.IADD R21, R21, 0x1, R14 ;  /* 0x0000000115157824 */ /* 0x000fe400078e020e */
[----:B------:R-:W-:-:S04]  /*1a70*/  @!P3 IMAD.MOV R3, RZ, RZ, -R3 ;  /* 0x000000ffff03b224 */ /* 0x000fc800078e0a03 */
        /* <DEDUP_REMOVED lines=8> */
[----:B------:R-:W-:-:S04]  /*1b00*/  LOP3.LUT R73, R65, 0x1c0, RZ, 0xc0, !PT ;  /* 0x000001c041497812 */ /* 0x000fc800078ec0ff */
        /* <DEDUP_REMOVED lines=8> */
[----:B------:R-:W-:Y:S01]  /*1b90*/  LOP3.LUT R64, R64, 0x38, R67, 0x78, !PT ;  /* 0x0000003840407812 */ /* 0x000fe200078e7843 */
[----:B--2---:R-:W-:Y:S02]  /*1ba0*/  @P0 IMAD R17, R133, R176, RZ ;  /* 0x000000b085110224 */ /* 0x004fe400078e02ff */
[-C--:B---3--:R-:W-:Y:S02]  /*1bb0*/  @!P0 IMAD R16, R27, R172.reuse, RZ ;  /* 0x000000ac1b108224 */ /* 0x088fe400078e02ff */
[----:B------:R-:W-:-:S04]  /*1bc0*/  @!P0 IMAD.WIDE.U32 R28, R26, R172, RZ ;  /* 0x000000ac1a1c8225 */ /* 0x000fc800078e00ff */
[----:B------:R-:W-:Y:S01]  /*1bd0*/  @P0 IMAD.WIDE.U32 R26, R132, R176, RZ ;  /* 0x000000b0841a0225 */ /* 0x000fe200078e00ff */
        /* <DEDUP_REMOVED lines=10> */
[----:B------:R-:W-:Y:S01]  /*1c80*/  IADD3 R27, PT, PT, R27, R14, RZ ;  /* 0x0000000e1b1b7210 */ /* 0x000fe20007ffe0ff */
[----:B------:R-:W-:Y:S02]  /*1c90*/  IMAD R15, R25, R3, RZ ;  /* 0x00000003190f7224 */ /* 0x000fe400078e02ff */
[C---:B------:R-:W-:Y:S02]  /*1ca0*/  IMAD R5, R16.reuse, R133, R5 ;  /* 0x0000008510057224 */ /* 0x040fe400078e0205 */
[----:B------:R-:W-:-:S04]  /*1cb0*/  IMAD.WIDE.U32 R16, R16, R132, R26 ;  /* 0x0000008410107225 */ /* 0x000fc800078e001a */
[----:B------:R-:W-:Y:S01]  /*1cc0*/  IMAD R24, R0, R24, R15 ;  /* 0x0000001800187224 */ /* 0x000fe200078e020f */
[----:B------:R-:W-:Y:S02]  /*1cd0*/  IADD3 R5, PT, PT, R17, R5, RZ ;  /* 0x0000000511057210 */ /* 0x000fe40007ffe0ff */
[----:B----4-:R-:W-:Y:S01]  /*1ce0*/  LEA R128, P2, R16, R6, 0x1 ;  /* 0x0000000610807211 */ /* 0x010fe200078408ff */
[----:B------:R-:W-:-:S03]  /*1cf0*/  IMAD.IADD R21, R21, 0x1, R24 ;  /* 0x0000000115157824 */ /* 0x000fc600078e0218 */
[----:B------:R-:W-:Y:S02]  /*1d00*/  LEA.HI.X R129, R16, R7, R5, 0x1, P2 ;  /* 0x0000000710817211 */ /* 0x000fe400010f0c05 */
[----:B------:R-:W-:Y:S01]  /*1d10*/  SHF.R.S32.HI R7, RZ, 0x1f, R74 ;  /* 0x0000001fff077819 */ /* 0x000fe2000001144a */
[----:B------:R-:W-:Y:S01]  /*1d20*/  IMAD.WIDE.U32 R20, R130, R62, R20 ;  /* 0x0000003e82147225 */ /* 0x000fe200078e0014 */
[----:B------:R-:W-:Y:S02]  /*1d30*/  IADD3 R166, P1, PT, R12, R4, RZ ;  /* 0x000000040ca67210 */ /* 0x000fe40007f3e0ff */
[----:B------:R-:W-:Y:S01]  /*1d40*/  LEA.HI R78, R7, R74, RZ, 0x7 ;  /* 0x0000004a074e7211 */ /* 0x000fe200078f38ff */
[----:B------:R-:W-:Y:S01]  /*1d50*/  IMAD.IADD R169, R21, 0x1, R169 ;  /* 0x0000000115a97824 */ /* 0x000fe200078e02a9 */
        /* <DEDUP_REMOVED lines=128> */
.L_x_11658:
        /* <DEDUP_REMOVED lines=147> */
.L_x_11621:
        /* <DEDUP_REMOVED lines=66> */
.L_x_11625:
[----:B------:R-:W-:Y:S05]  /*32b0*/  BSYNC.RECONVERGENT B0 ;  /* 0x0000000000007941 */ /* 0x000fea0003800200 */
.L_x_11624:
        /* <DEDUP_REMOVED lines=54> */
.L_x_11627:
[----:B------:R-:W-:Y:S05]  /*3620*/  BSYNC.RECONVERGENT B0 ;  /* 0x0000000000007941 */ /* 0x000fea0003800200 */
.L_x_11626:
        /* <DEDUP_REMOVED lines=58> */
.L_x_11629:
[----:B------:R-:W-:Y:S05]  /*39d0*/  BSYNC.RECONVERGENT B0 ;  /* 0x0000000000007941 */ /* 0x000fea0003800200 */
.L_x_11628:
        /* <DEDUP_REMOVED lines=57> */
.L_x_11631:
[----:B------:R-:W-:Y:S05]  /*3d70*/  BSYNC.RECONVERGENT B0 ;  /* 0x0000000000007941 */ /* 0x000fea0003800200 */
.L_x_11630:
        /* <DEDUP_REMOVED lines=58> */
.L_x_11633:
[----:B------:R-:W-:Y:S05]  /*4120*/  BSYNC.RECONVERGENT B0 ;  /* 0x0000000000007941 */ /* 0x000fea0003800200 */
.L_x_11632:
        /* <DEDUP_REMOVED lines=59> */
.L_x_11635:
[----:B------:R-:W-:Y:S05]  /*44e0*/  BSYNC.RECONVERGENT B0 ;  /* 0x0000000000007941 */ /* 0x000fea0003800200 */
.L_x_11634:
        /* <DEDUP_REMOVED lines=59> */
.L_x_11637:
[----:B------:R-:W-:Y:S05]  /*48a0*/  BSYNC.RECONVERGENT B0 ;  /* 0x0000000000007941 */ /* 0x000fea0003800200 */
.L_x_11636:
        /* <DEDUP_REMOVED lines=61> */
.L_x_11639:
[----:B------:R-:W-:Y:S05]  /*4c80*/  BSYNC.RECONVERGENT B0 ;  /* 0x0000000000007941 */ /* 0x000fea0003800200 */
.L_x_11638:
[----:B------:R-:W5:Y:S02]  /*4c90*/  LD.E R3, desc[UR4][R100.64+0xd0] ;  /* 0x0000d00464037980 */ /* 0x000f64000c101900 */
[----:B-----5:R-:W-:Y:S05]  /*4ca0*/  IMAD.U32 R3, R3, -0x40, RZ ;  /* 0xffffffc003037824 */ /* 0x020fea00078e00ff */
[C---:B------:R-:W-:Y:S02]  /*4cb0*/  LEA R14, P1, R3.reuse, R14, 0x1 ;  /* 0x0000000e030e7211 */ /* 0x040fe400078208ff */
[C---:B------:R-:W-:Y:S02]  /*4cc0*/  LEA R54, P0, R3.reuse, R54, 0x1 ;  /* 0x0000003603367211 */ /* 0x040fe400078008ff */
[C---:B------:R-:W-:Y:S02]  /*4cd0*/  LEA.HI.X.SX32 R15, R3.reuse, R15, 0x1, P1 ;  /* 0x0000000f030f7211 */ /* 0x040fe400008f0eff */
[----:B------:R-:W-:Y:S01]  /*4ce0*/  LEA.HI.X.SX32 R55, R3, R55, 0x1, P0 ;  /* 0x0000003703377211 */ /* 0x000fe200000f0eff */
[----:B------:R-:W-:Y:S05]  /*4cf0*/  BRA `(.L_x_11622) ;  /* 0x0000003000147947 */ /* 0x000fea0003800000 */
.L_x_11623:
        /* <DEDUP_REMOVED lines=98> */
.L_x_11641:
[----:B------:R-:W-:Y:S05]  /*5320*/  BSYNC.RECONVERGENT B0 ;  /* 0x0000000000007941 */ /* 0x000fea0003800200 */
.L_x_11640:
        /* <DEDUP_REMOVED lines=92> */
.L_x_11643:
[----:B------:R-:W-:Y:S05]  /*58f0*/  BSYNC.RECONVERGENT B0 ;  /* 0x0000000000007941 */ /* 0x000fea0003800200 */
.L_x_11642:
        /* <DEDUP_REMOVED lines=94> */
.L_x_11645:
[----:B------:R-:W-:Y:S05]  /*5ee0*/  BSYNC.RECONVERGENT B0 ;  /* 0x0000000000007941 */ /* 0x000fea0003800200 */
.L_x_11644:
        /* <DEDUP_REMOVED lines=94> */
.L_x_11647:
[----:B------:R-:W-:Y:S05]  /*64d0*/  BSYNC.RECONVERGENT B0 ;  /* 0x0000000000007941 */ /* 0x000fea0003800200 */
.L_x_11646:
[----:B------:R-:W-:Y:S04]  /*64e0*/  BSSY.RECONVERGENT B0, `(.L_x_11648) ;  /* 0x000005e000007945 */ /* 0x000fe80003800200 */
[----:B------:R-:W-:Y:S05]  /*64f0*/  @P3 BRA `(.L_x_11649) ;  /* 0x0000000400703947 */ /* 0x000fea0003800000 */
[----:B------:R-:W-:Y:S01]  /*6500*/  IMAD.WIDE.U32 R144, R164, 0x60, R140 ;  /* 0x00000060a4907825 */ /* 0x000fe200078e008c */
[----:B------:R-:W-:Y:S02]  /*6510*/  ISETP.GE.AND P0, PT, R12, R17, PT ;  /* 0x000000110c00720c */ /* 0x000fe40003f06270 */
[----:B------:R-:W-:Y:S04]  /*6520*/  IADD3 R34, P2, PT, R24, R138, RZ ;  /* 0x0000008a18227210 */ /* 0x000fe80007f5e0ff */
[----:B------:R-:W-:Y:S05]  /*6530*/  IADD3.X R35, PT, PT, R25, R81, RZ, P2, !PT ;  /* 0x0000005119237210 */ /* 0x000fea00017fe4ff */
[----:B------:R-:W5:Y:S02]  /*6540*/  LD.E.128 R48, desc[UR4][R34.64] ;  /* 0x0000000422307980 */ /* 0x000f64000c101d00 */
[----:B------:R-:W-:Y:S01]  /*6550*/  @!P0 IMAD.WIDE R20, R19, 0x2, R34 ;  /* 0x0000000213148825 */ /* 0x000fe200078e0222 */
[----:B-1234-:R-:W-:Y:S02]  /*6560*/  @!P0 SEL R56, R16, RZ, P1 ;  /* 0x000000ff10388207 */ /* 0x01efe40000800000 */
        /* <DEDUP_REMOVED lines=16> */
[--C-:B--2---:R-:W-:Y:S01]  /*6670*/  @!P0 HADD2.F32 R32, -RZ, R20.reuse.H0_H0 ;  /* 0x20000014ff208230 */ /* 0x104fe20000004100 */
[----:B-----5:R-:W-:Y:S01]  /*6680*/  @!P0 MOV R36, R48 ;  /* 0x0000003000248202 */ /* 0x020fe20000000f00 */
        /* <DEDUP_REMOVED lines=10> */
[--C-:B---3--:R-:W-:Y:S02]  /*6730*/  @!P0 HADD2.F32 R37, -RZ, R56.reuse.H0_H0 ;  /* 0x20000038ff258230 */ /* 0x108fe40000004100 */
[----:B------:R-:W-:Y:S02]  /*6740*/  @!P0 HADD2.F32 R35, -RZ, R56.H1_H1 ;  /* 0x30000038ff238230 */ /* 0x000fe40000004100 */
[--C-:B------:R-:W-:Y:S02]  /*6750*/  @!P0 HADD2.F32 R34, -RZ, R57.reuse.H0_H0 ;  /* 0x20000039ff228230 */ /* 0x100fe40000004100 */
[----:B------:R-:W-:Y:S01]  /*6760*/  @!P2 FADD.FTZ R37, -R37, -RZ ;  /* 0x800000ff2525a221 */ /* 0x000fe20000010100 */
[----:B------:R-:W-:Y:S02]  /*6770*/  @!P0 HADD2.F32 R33, -RZ, R57.H1_H1 ;  /* 0x30000039ff218230 */ /* 0x000fe40000004100 */
[----:B------:R-:W-:Y:S01]  /*6780*/  @!P2 FADD.FTZ R35, -R35, -RZ ;  /* 0x800000ff2323a221 */ /* 0x000fe20000010100 */
[--C-:B----4-:R-:W-:Y:S02]  /*6790*/  @!P0 HADD2.F32 R36, -RZ, R44.reuse.H0_H0 ;  /* 0x2000002cff248230 */ /* 0x110fe40000004100 */
        /* <DEDUP_REMOVED lines=50> */
.L_x_11649:
[----:B------:R-:W-:Y:S05]  /*6ac0*/  BSYNC.RECONVERGENT B0 ;  /* 0x0000000000007941 */ /* 0x000fea0003800200 */
.L_x_11648:
        /* <DEDUP_REMOVED lines=95> */
.L_x_11651:
[----:B------:R-:W-:Y:S05]  /*70c0*/  BSYNC.RECONVERGENT B0 ;  /* 0x0000000000007941 */ /* 0x000fea0003800200 */
.L_x_11650:
[----:B------:R-:W-:Y:S04]  /*70d0*/  BSSY.RECONVERGENT B0, `(.L_x_11652) ;  /* 0x000005f000007945 */ /* 0x000fe80003800200 */
[----:B------:R-:W-:Y:S05]  /*70e0*/  @!P4 BRA `(.L_x_11653) ;  /* 0x000000040074c947 */ /* 0x000fea0003800000 */
[----:B------:R-:W-:Y:S01]  /*70f0*/  IMAD R53, R137, 0xa0, RZ ;  /* 0x000000a089357824 */ /* 0x000fe200078e02ff */
[----:B------:R-:W-:Y:S01]  /*7100*/  ISETP.GE.AND P0, PT, R12, R17, PT ;  /* 0x000000110c00720c */ /* 0x000fe20003f06270 */
[----:B------:R-:W-:Y:S04]  /*7110*/  IMAD.WIDE.U32 R34, R136, 0xa0, R24 ;  /* 0x000000a088227825 */ /* 0x000fe800078e0018 */
[----:B-1----:R-:W-:Y:S01]  /*7120*/  IMAD.WIDE.U32 R144, R164, 0xa0, R140 ;  /* 0x000000a0a4907825 */ /* 0x002fe200078e008c */
[----:B------:R-:W-:Y:S05]  /*7130*/  IADD3 R35, PT, PT, R53, R35, RZ ;  /* 0x0000002335237210 */ /* 0x000fea0007ffe0ff */
[----:B------:R-:W5:Y:S02]  /*7140*/  LD.E.128 R48, desc[UR4][R34.64] ;  /* 0x0000000422307980 */ /* 0x000f64000c101d00 */
        /* <DEDUP_REMOVED lines=87> */
.L_x_11653:
[----:B------:R-:W-:Y:S05]  /*76c0*/  BSYNC.RECONVERGENT B0 ;  /* 0x0000000000007941 */ /* 0x000fea0003800200 */
.L_x_11652:
        /* <DEDUP_REMOVED lines=97> */
.L_x_11655:
[----:B------:R-:W-:Y:S05]  /*7ce0*/  BSYNC.RECONVERGENT B0 ;  /* 0x0000000000007941 */ /* 0x000fea0003800200 */
.L_x_11654:
[----:B------:R-:W5:Y:S02]  /*7cf0*/  LD.E R3, desc[UR4][R100.64+0xd0] ;  /* 0x0000d00464037980 */ /* 0x000f64000c101900 */
[----:B-----5:R-:W-:Y:S05]  /*7d00*/  IMAD.U32 R3, R3, -0x40, RZ ;  /* 0xffffffc003037824 */ /* 0x020fea00078e00ff */
[C---:B------:R-:W-:Y:S02]  /*7d10*/  LEA R94, P1, R3.reuse, R94, 0x1 ;  /* 0x0000005e035e7211 */ /* 0x040fe400078208ff */
[C---:B------:R-:W-:Y:S02]  /*7d20*/  LEA R92, P0, R3.reuse, R92, 0x1 ;  /* 0x0000005c035c7211 */ /* 0x040fe400078008ff */
[C---:B------:R-:W-:Y:S02]  /*7d30*/  LEA.HI.X.SX32 R95, R3.reuse, R95, 0x1, P1 ;  /* 0x0000005f035f7211 */ /* 0x040fe400008f0eff */
[----:B------:R-:W-:Y:S09]  /*7d40*/  LEA.HI.X.SX32 R93, R3, R93, 0x1, P0 ;  /* 0x0000005d035d7211 */ /* 0x000ff200000f0eff */
.L_x_11622:
[----:B------:R-:W-:Y:S05]  /*7d50*/  BSYNC.RECONVERGENT B1 ;  /* 0x0000000000017941 */ /* 0x000fea0003800200 */
.L_x_11620:
        /* <DEDUP_REMOVED lines=101> */
.L_x_11657:
[----:B------:R-:W-:Y:S05]  /*83b0*/  BSYNC.RECONVERGENT B0 ;  /* 0x0000000000007941 */ /* 0x000fea0003800200 */
.L_x_11656:
[----:B------:R-:W-:Y:S11]  /*83c0*/  ISETP.NE.AND P0, PT, R118, RZ, PT ;  /* 0x000000ff7600720c */ /* 0x000ff60003f05270 */
[----:B------:R-:W-:Y:S02]  /*83d0*/  @!UPT UIADD3 URZ, UPT, UPT, URZ, URZ, URZ ;  /* 0x000000fffffff290 */ /* 0x000fe4000fffe0ff */
[----:B------:R-:W-:Y:S05]  /*83e0*/  @P0 BRA `(.L_x_11658) ;  /* 0xffffffa0005c0947 */ /* 0x000fea000383ffff */
.L_x_11619:
        /* <DEDUP_REMOVED lines=31> */
.L_x_11662:
[----:B------:R-:W-:Y:S05]  /*85e0*/  BSYNC.RECONVERGENT B0 ;  /* 0x0000000000007941 */ /* 0x000fea0003800200 */
.L_x_11661:
        /* <DEDUP_REMOVED lines=8> */
.L_x_11660:
        /* <DEDUP_REMOVED lines=78> */
.L_x_11668:
[----:B------:R-:W-:Y:S05]  /*8b50*/  BSYNC.RECONVERGENT B0 ;  /* 0x0000000000007941 */ /* 0x000fea0003800200 */
.L_x_11667:
[----:B-----5:R1:W-:Y:S02]  /*8b60*/  STS.128 [R175], R8 ;  /* 0x00000008af007388 */ /* 0x0203e40000000c00 */
.L_x_11666:
[----:B------:R-:W-:Y:S05]  /*8b70*/  BSYNC.RECONVERGENT B1 ;  /* 0x0000000000017941 */ /* 0x000fea0003800200 */
.L_x_11665:
        /* <DEDUP_REMOVED lines=50> */
.L_x_11672:
[----:B------:R-:W-:Y:S05]  /*8ea0*/  BSYNC.RECONVERGENT B0 ;  /* 0x0000000000007941 */ /* 0x000fea0003800200 */
.L_x_11671:
[----:B-----5:R2:W-:Y:S02]  /*8eb0*/  STS.128 [R175+0x800], R8 ;  /* 0x00080008af007388 */ /* 0x0205e40000000c00 */
.L_x_11670:
[----:B------:R-:W-:Y:S05]  /*8ec0*/  BSYNC.RECONVERGENT B1 ;  /* 0x0000000000017941 */ /* 0x000fea0003800200 */
.L_x_11669:
        /* <DEDUP_REMOVED lines=50> */
.L_x_11676:
[----:B------:R-:W-:Y:S05]  /*91f0*/  BSYNC.RECONVERGENT B0 ;  /* 0x0000000000007941 */ /* 0x000fea0003800200 */
.L_x_11675:
[----:B-----5:R3:W-:Y:S02]  /*9200*/  STS.128 [R175+0x1000], R8 ;  /* 0x00100008af007388 */ /* 0x0207e40000000c00 */
.L_x_11674:
[----:B------:R-:W-:Y:S05]  /*9210*/  BSYNC.RECONVERGENT B1 ;  /* 0x0000000000017941 */ /* 0x000fea0003800200 */
.L_x_11673:
        /* <DEDUP_REMOVED lines=48> */
.L_x_11678:
[----:B------:R-:W-:Y:S05]  /*9520*/  BSYNC.RECONVERGENT B0 ;  /* 0x0000000000007941 */ /* 0x000fea0003800200 */
.L_x_11677:
[----:B-----5:R1:W-:Y:S01]  /*9530*/  STS.128 [R175+0x1800], R8 ;  /* 0x00180008af007388 */ /* 0x0203e20000000c00 */
[----:B------:R-:W-:Y:S05]  /*9540*/  BRA `(.L_x_11663) ;  /* 0x0000001400a47947 */ /* 0x000fea0003800000 */
.L_x_11664:
        /* <DEDUP_REMOVED lines=91> */
.L_x_11682:
[----:B------:R-:W-:Y:S05]  /*9b00*/  BSYNC.RECONVERGENT B0 ;  /* 0x0000000000007941 */ /* 0x000fea0003800200 */
.L_x_11681:
[----:B-----5:R1:W-:Y:S02]  /*9b10*/  STS.128 [R175], R20 ;  /* 0x00000014af007388 */ /* 0x0203e40000000c00 */
.L_x_11680:
[----:B------:R-:W-:Y:S05]  /*9b20*/  BSYNC.RECONVERGENT B1 ;  /* 0x0000000000017941 */ /* 0x000fea0003800200 */
.L_x_11679:
        /* <DEDUP_REMOVED lines=86> */
.L_x_11686:
[----:B------:R-:W-:Y:S05]  /*a090*/  BSYNC.RECONVERGENT B0 ;  /* 0x0000000000007941 */ /* 0x000fea0003800200 */
.L_x_11685:
[----:B-----5:R2:W-:Y:S02]  /*a0a0*/  STS.128 [R175+0x800], R20 ;  /* 0x00080014af007388 */ /* 0x0205e40000000c00 */
.L_x_11684:
[----:B------:R-:W-:Y:S05]  /*a0b0*/  BSYNC.RECONVERGENT B1 ;  /* 0x0000000000017941 */ /* 0x000fea0003800200 */
.L_x_11683:
        /* <DEDUP_REMOVED lines=86> */
.L_x_11690:
[----:B------:R-:W-:Y:S05]  /*a620*/  BSYNC.RECONVERGENT B0 ;  /* 0x0000000000007941 */ /* 0x000fea0003800200 */
.L_x_11689:
[----:B-----5:R3:W-:Y:S02]  /*a630*/  STS.128 [R175+0x1000], R20 ;  /* 0x00100014af007388 */ /* 0x0207e40000000c00 */
.L_x_11688:
[----:B------:R-:W-:Y:S05]  /*a640*/  BSYNC.RECONVERGENT B1 ;  /* 0x0000000000017941 */ /* 0x000fea0003800200 */
.L_x_11687:
        /* <DEDUP_REMOVED lines=87> */
.L_x_11692:
[----:B------:R-:W-:Y:S05]  /*abc0*/  BSYNC.RECONVERGENT B0 ;  /* 0x0000000000007941 */ /* 0x000fea0003800200 */
.L_x_11691:
[----:B-----5:R1:W-:Y:S02]  /*abd0*/  STS.128 [R175+0x1800], R16 ;  /* 0x00180010af007388 */ /* 0x0203e40000000c00 */
.L_x_11663:
[----:B------:R-:W-:Y:S05]  /*abe0*/  BSYNC.RECONVERGENT B2 ;  /* 0x0000000000027941 */ /* 0x000fea0003800200 */
.L_x_11659:
[----:B--23--:R-:W-:Y:S01]  /*abf0*/  IMAD.IADD R3, R68, 0x1, -R173 ;  /* 0x0000000144037824 */ /* 0x00cfe200078e0aad */
[C---:B-1----:R-:W-:Y:S01]  /*ac00*/  SHF.L.U64.HI R5, R71.reuse, 0x1, R72 ;  /* 0x0000000147057819 */ /* 0x042fe20000010248 */
[----:B------:R-:W-:Y:S02]  /*ac10*/  IMAD.SHL.U32 R2, R71, 0x2, RZ ;  /* 0x0000000247027824 */ /* 0x000fe400078e00ff */
[C---:B------:R-:W-:Y:S01]  /*ac20*/  VIADD R6, R130.reuse, 0x40 ;  /* 0x0000004082067836 */ /* 0x040fe20000000000 */
[CC--:B------:R-:W-:Y:S01]  /*ac30*/  ISETP.GE.AND P2, PT, R130.reuse, R3.reuse, PT ;  /* 0x000000038200720c */ /* 0x0c0fe20003f46270 */
[C---:B------:R-:W-:Y:S01]  /*ac40*/  VIADD R4, R130.reuse, 0x60 ;  /* 0x0000006082047836 */ /* 0x040fe20000000000 */
[-C--:B------:R-:W-:Y:S01]  /*ac50*/  ISETP.GE.AND P5, PT, R181, R3.reuse, PT ;  /* 0x00000003b500720c */ /* 0x080fe20003fa6270 */
[----:B------:R-:W-:Y:S01]  /*ac60*/  VIADD R0, R130, 0x70 ;  /* 0x0000007082007836 */ /* 0x000fe20000000000 */
[----:B------:R-:W-:Y:S01]  /*ac70*/  ISETP.GE.AND P1, PT, R182, R3, PT ;  /* 0x00000003b600720c */ /* 0x000fe20003f26270 */
[----:B------:R-:W-:Y:S01]  /*ac80*/  VIADD R130, R130, 0x50 ;  /* 0x0000005082827836 */ /* 0x000fe20000000000 */
[----:B------:R-:W-:-:S02]  /*ac90*/  IADD3 R12, P0, PT, R2, R167, RZ ;  /* 0x000000a7020c7210 */ /* 0x000fc40007f1e0ff */
[----:B------:R-:W-:Y:S02]  /*aca0*/  P2R R7, PR, RZ, 0x4 ;  /* 0x00000004ff077803 */ /* 0x000fe40000000000 */
[-C--:B------:R-:W-:Y:S01]  /*acb0*/  ISETP.GE.AND P4, PT, R180, R3.reuse, PT ;  /* 0x00000003b400720c */ /* 0x080fe20003f86270 */
[--C-:B------:R-:W-:Y:S01]  /*acc0*/  IMAD.X R13, R5, 0x1, R166.reuse, P0 ;  /* 0x00000001050d7824 */ /* 0x100fe200000e06a6 */
[-C--:B------:R-:W-:Y:S01]  /*acd0*/  ISETP.GE.AND P0, PT, R0, R3.reuse, PT ;  /* 0x000000030000720c */ /* 0x080fe20003f06270 */
[----:B------:R-:W-:Y:S01]  /*ace0*/  @!P2 IMAD.MOV.U32 R8, RZ, RZ, R167 ;  /* 0x000000ffff08a224 */ /* 0x000fe200078e00a7 */
[----:B------:R-:W-:Y:S01]  /*acf0*/  ISETP.GE.AND P6, PT, R182, R3, PT ;  /* 0x00000003b600720c */ /* 0x000fe20003fc6270 */
[----:B------:R-:W-:Y:S01]  /*ad00*/  @!P2 IMAD.MOV.U32 R9, RZ, RZ, R166 ;  /* 0x000000ffff09a224 */ /* 0x000fe200078e00a6 */
[----:B------:R-:W-:-:S04]  /*ad10*/  @!P5 LEA R14, P3, R164, R12, 0x5 ;  /* 0x0000000ca40ed211 */ /* 0x000fc800078628ff */
[----:B------:R-:W-:Y:S01]  /*ad20*/  @!PT LDS RZ, [RZ] ;  /* 0x00000000fffff984 */ /* 0x000fe20000000800 */
[----:B------:R-:W-:Y:S01]  /*ad30*/  @!PT LDS RZ, [RZ] ;  /* 0x00000000fffff984 */ /* 0x000fe20000000800 */
[----:B------:R-:W-:Y:S01]  /*ad40*/  @!PT LDS RZ, [RZ] ;  /* 0x00000000fffff984 */ /* 0x000fe20000000800 */
[----:B------:R1:W-:Y:S01]  /*ad50*/  @!P2 LDGSTS.E.BYPASS.LTC128B.128 [R175+0x2000], desc[UR4][R8.64] ;  /* 0x0200000008afafae */ /* 0x0003e2000b981a04 */
[----:B------:R-:W-:Y:S02]  /*ad60*/  ISETP.GE.AND P2, PT, R6, R3, PT ;  /* 0x000000030600720c */ /* 0x000fe40003f46270 */
[----:B------:R-:W-:Y:S01]  /*ad70*/  @!P5 LEA.HI.X R15, R164, R13, R165, 0x5, P3 ;  /* 0x0000000da40fd211 */ /* 0x000fe200018f2ca5 */
[----:B------:R-:W-:Y:S01]  /*ad80*/  @!P1 LDGSTS.E.BYPASS.LTC128B.128 [R175+0x2800], desc[UR4][R12.64] ;  /* 0x028000000caf9fae */ /* 0x000fe2000b981a04 */
[-C--:B------:R-:W-:Y:S02]  /*ad90*/  ISETP.GE.AND P1, PT, R4, R3.reuse, PT ;  /* 0x000000030400720c */ /* 0x080fe40003f26270 */
[----:B------:R-:W-:Y:S01]  /*ada0*/  ISETP.GE.AND P3, PT, R130, R3, PT ;  /* 0x000000038200720c */ /* 0x000fe20003f66270 */
[----:B------:R2:W-:Y:S01]  /*adb0*/  @!P5 LDGSTS.E.BYPASS.LTC128B.128 [R175+0x3000], desc[UR4][R14.64] ;  /* 0x030000000eafdfae */ /* 0x0005e2000b981a04 */
[----:B----4-:R-:W-:-:S04]  /*adc0*/  @!P4 LEA R20, P5, R164, R12, 0x6 ;  /* 0x0000000ca414c211 */ /* 0x010fc800078a30ff */
[C---:B------:R-:W-:Y:S01]  /*add0*/  @!P4 LEA.HI.X R21, R164.reuse, R13, R165, 0x6, P5 ;  /* 0x0000000da415c211 */ /* 0x040fe200028f34a5 */
[--C-:B------:R-:W-:Y:S02]  /*ade0*/  @!P2 IMAD.MOV.U32 R18, RZ, RZ, R12.reuse ;  /* 0x000000ffff12a224 */ /* 0x100fe400078e000c */
[--C-:B------:R-:W-:Y:S02]  /*adf0*/  @!P2 IMAD.MOV.U32 R19, RZ, RZ, R13.reuse ;  /* 0x000000ffff13a224 */ /* 0x100fe400078e000d */
[----:B------:R-:W-:Y:S01]  /*ae00*/  @!P1 IMAD.MOV.U32 R16, RZ, RZ, R12 ;  /* 0x000000ffff109224 */ /* 0x000fe200078e000c */
[----:B------:R-:W-:Y:S01]  /*ae10*/  @!P4 LDGSTS.E.BYPASS.LTC128B.128 [R175+0x3800], desc[UR4][R20.64] ;  /* 0x0380000014afcfae */ /* 0x000fe2000b981a04 */
[----:B------:R-:W-:Y:S01]  /*ae20*/  @!P1 IMAD.MOV.U32 R17, RZ, RZ, R13 ;  /* 0x000000ffff119224 */ /* 0x000fe200078e000d */
[----:B------:R-:W-:Y:S01]  /*ae30*/  ISETP.NE.AND P4, PT, R7, RZ, PT ;  /* 0x000000ff0700720c */ /* 0x000fe20003f85270 */
[----:B------:R-:W-:Y:S02]  /*ae40*/  @!P2 IMAD R10, R165, 0x60, RZ ;  /* 0x00000060a50aa824 */ /* 0x000fe400078e02ff */
[----:B------:R-:W-:-:S04]  /*ae50*/  @!P2 IMAD.WIDE.U32 R18, R164, 0x60, R18 ;  /* 0x00000060a412a825 */ /* 0x000fc800078e0012 */
[----:B-1----:R-:W-:Y:S02]  /*ae60*/  @!P1 IMAD R9, R165, 0xa0, RZ ;  /* 0x000000a0a5099824 */ /* 0x002fe400078e02ff */
[----:B------:R-:W-:-:S04]  /*ae70*/  @!P1 IMAD.WIDE.U32 R16, R164, 0xa0, R16 ;  /* 0x000000a0a4109825 */ /* 0x000fc800078e0010 */
[----:B------:R-:W-:Y:S01]  /*ae80*/  @!P0 IMAD R8, R165, 0xc0, RZ ;  /* 0x000000c0a5088824 */ /* 0x000fe200078e02ff */
[-C--:B--2---:R-:W-:Y:S01]  /*ae90*/  @!P0 MOV R15, R13.reuse ;  /* 0x0000000d000f8202 */ /* 0x084fe20000000f00 */
[----:B------:R-:W-:Y:S01]  /*aea0*/  @!P0 IMAD.MOV.U32 R14, RZ, RZ, R12 ;  /* 0x000000ffff0e8224 */ /* 0x000fe200078e000c */
[----:B------:R-:W-:Y:S01]  /*aeb0*/  @!P3 LEA R12, P5, R164, R12, 0x7 ;  /* 0x0000000ca40cb211 */ /* 0x000fe200078a38ff */
[----:B------:R-:W-:Y:S02]  /*aec0*/  @!P2 IMAD.IADD R19, R10, 0x1, R19 ;  /* 0x000000010a13a824 */ /* 0x000fe400078e0213 */
[C---:B------:R-:W-:Y:S01]  /*aed0*/  @!P0 IMAD.WIDE.U32 R14, R164.reuse, 0xc0, R14 ;  /* 0x000000c0a40e8825 */ /* 0x040fe200078e000e */
[----:B------:R-:W-:Y:S02]  /*aee0*/  @!P3 LEA.HI.X R13, R164, R13, R165, 0x7, P5 ;  /* 0x0000000da40db211 */ /* 0x000fe400028f3ca5 */
[----:B------:R-:W-:Y:S01]  /*aef0*/  @!P2 LDGSTS.E.BYPASS.LTC128B.128 [R175+0x4000], desc[UR4][R18.64] ;  /* 0x0400000012afafae */ /* 0x000fe2000b981a04 */
[----:B------:R-:W-:Y:S01]  /*af00*/  @!P1 IMAD.IADD R17, R9, 0x1, R17 ;  /* 0x0000000109119824 */ /* 0x000fe200078e0211 */
[-C--:B------:R-:W-:Y:S01]  /*af10*/  ISETP.GE.AND P5, PT, R181, R3.reuse, PT ;  /* 0x00000003b500720c */ /* 0x080fe20003fa6270 */
[----:B------:R-:W-:Y:S01]  /*af20*/  @!P0 IMAD.IADD R15, R8, 0x1, R15 ;  /* 0x00000001080f8824 */ /* 0x000fe200078e020f */
[----:B------:R1:W-:Y:S01]  /*af30*/  @!P3 LDGSTS.E.BYPASS.LTC128B.128 [R175+0x4800], desc[UR4][R12.64] ;  /* 0x048000000cafbfae */ /* 0x0003e2000b981a04 */
[----:B------:R-:W-:-:S02]  /*af40*/  ISETP.GE.AND P2, PT, R6, R3, PT ;  /* 0x000000030600720c */ /* 0x000fc40003f46270 */
[-C--:B------:R-:W-:Y:S01]  /*af50*/  ISETP.GE.AND P3, PT, R130, R3.reuse, PT ;  /* 0x000000038200720c */ /* 0x080fe20003f66270 */
[----:B------:R2:W-:Y:S01]  /*af60*/  @!P1 LDGSTS.E.BYPASS.LTC128B.128 [R175+0x5000], desc[UR4][R16.64] ;  /* 0x0500000010af9fae */ /* 0x0005e2000b981a04 */
[----:B------:R-:W-:-:S03]  /*af70*/  ISETP.GE.AND P1, PT, R4, R3, PT ;  /* 0x000000030400720c */ /* 0x000fc60003f26270 */
[----:B------:R3:W-:Y:S01]  /*af80*/  @!P0 LDGSTS.E.BYPASS.LTC128B.128 [R175+0x5800], desc[UR4][R14.64] ;  /* 0x058000000eaf8fae */ /* 0x0007e2000b981a04 */
[----:B------:R-:W-:-:S03]  /*af90*/  LEA R8, P0, R69, R168, 0x1 ;  /* 0x000000a845087211 */ /* 0x000fc600078008ff */
[----:B------:R-:W0:Y:S01]  /*afa0*/  LDGDEPBAR ;  /* 0x00000000000079af */ /* 0x000e220000000000 */
[----:B------:R-:W-:Y:S01]  /*afb0*/  LEA.HI.X R9, R69, R169, R70, 0x1, P0 ;  /* 0x000000a945097211 */ /* 0x000fe200000f0c46 */
[----:B------:R-:W-:Y:S01]  /*afc0*/  @!P2 IMAD R4, R63, 0x60, RZ ;  /* 0x000000603f04a824 */ /* 0x000fe200078e02ff */
[----:B------:R-:W-:-:S03]  /*afd0*/  ISETP.GE.AND P0, PT, R0, R3, PT ;  /* 0x000000030000720c */ /* 0x000fc60003f06270 */
[----:B------:R-:W-:Y:S02]  /*afe0*/  @!P1 IMAD.MOV.U32 R10, RZ, RZ, R8 ;  /* 0x000000ffff0a9224 */ /* 0x000fe400078e0008 */
[----:B------:R-:W-:Y:S02]  /*aff0*/  @!P1 IMAD.MOV.U32 R11, RZ, RZ, R9 ;  /* 0x000000ffff0b9224 */ /* 0x000fe400078e0009 */
[----:B------:R-:W-:-:S04]  /*b000*/  @!P1 IMAD.WIDE.U32 R10, R62, 0xa0, R10 ;  /* 0x000000a03e0a9825 */ /* 0x000fc800078e000a */
[--C-:B-1----:R-:W-:Y:S02]  /*b010*/  @!P2 IMAD.MOV.U32 R12, RZ, RZ, R8.reuse ;  /* 0x000000ffff0ca224 */ /* 0x102fe400078e0008 */
[----:B------:R-:W-:Y:S02]  /*b020*/  @!P2 IMAD.MOV.U32 R13, RZ, RZ, R9 ;  /* 0x000000ffff0da224 */ /* 0x000fe400078e0009 */
[----:B------:R-:W-:Y:S02]  /*b030*/  @!P0 IMAD.MOV.U32 R6, RZ, RZ, R8 ;  /* 0x000000ffff068224 */ /* 0x000fe400078e0008 */
[----:B------:R-:W-:Y:S01]  /*b040*/  @!P2 IMAD.WIDE.U32 R12, R62, 0x60, R12 ;  /* 0x000000603e0ca825 */ /* 0x000fe200078e000c */
[----:B------:R-:W-:-:S04]  /*b050*/  DEPBAR.LE SB0, 0x0 ;  /* 0x000080000000791a */ /* 0x000fc80000000000 */
[----:B------:R-:W-:Y:S01]  /*b060*/  BAR.SYNC.DEFER_BLOCKING 0x0 ;  /* 0x0000000000007b1d */ /* 0x000fe20000010000 */
[----:B------:R-:W-:Y:S02]  /*b070*/  @!P0 IMAD.MOV.U32 R7, RZ, RZ, R9 ;  /* 0x000000ffff078224 */ /* 0x000fe400078e0009 */
[----:B------:R-:W-:Y:S02]  /*b080*/  @!P2 IMAD.IADD R13, R4, 0x1, R13 ;  /* 0x00000001040da824 */ /* 0x000fe400078e020d */
[----:B------:R-:W-:-:S04]  /*b090*/  @!P0 IMAD.WIDE.U32 R6, R62, 0xc0, R6 ;  /* 0x000000c03e068825 */ /* 0x000fc800078e0006 */
[----:B------:R-:W-:Y:S01]  /*b0a0*/  @!P0 IMAD R0, R63, 0xc0, RZ ;  /* 0x000000c03f008824 */ /* 0x000fe200078e02ff */
[----:B------:R-:W-:-:S03]  /*b0b0*/  @!P0 MOV R18, R6 ;  /* 0x0000000600128202 */ /* 0x000fc60000000f00 */
[----:B------:R-:W-:Y:S01]  /*b0c0*/  @!P0 IMAD.IADD R19, R0, 0x1, R7 ;  /* 0x0000000100138824 */ /* 0x000fe200078e0207 */
[----:B------:R-:W-:Y:S01]  /*b0d0*/  @!PT LDS RZ, [RZ] ;  /* 0x00000000fffff984 */ /* 0x000fe20000000800 */
[----:B------:R-:W-:Y:S01]  /*b0e0*/  @!PT LDS RZ, [RZ] ;  /* 0x00000000fffff984 */ /* 0x000fe20000000800 */
[----:B------:R-:W-:Y:S01]  /*b0f0*/  @!PT LDS RZ, [RZ] ;  /* 0x00000000fffff984 */ /* 0x000fe20000000800 */
[----:B------:R-:W-:Y:S04]  /*b100*/  @!P4 LDGSTS.E.BYPASS.LTC128B.128 [R175+0x6000], desc[UR4][R168.64] ;  /* 0x06000000a8afcfae */ /* 0x000fe8000b981a04 */
[----:B------:R-:W-:Y:S01]  /*b110*/  @P4 STS.128 [R175+0x6000], RZ ;  /* 0x006000ffaf004388 */ /* 0x000fe20000000c00 */
[----:B------:R-:W-:Y:S01]  /*b120*/  ISETP.GE.AND P4, PT, R180, R3, PT ;  /* 0x00000003b400720c */ /* 0x000fe20003f86270 */
[----:B------:R-:W-:Y:S02]  /*b130*/  @!P1 IMAD R3, R63, 0xa0, RZ ;  /* 0x000000a03f039824 */ /* 0x000fe400078e02ff */
[----:B------:R-:W-:Y:S02]  /*b140*/  @P6 STS.128 [R175+0x6800], RZ ;  /* 0x006800ffaf006388 */ /* 0x000fe40000000c00 */
[----:B------:R-:W-:-:S02]  /*b150*/  @!P1 IMAD.IADD R11, R3, 0x1, R11 ;  /* 0x00000001030b9824 */ /* 0x000fc400078e020b */
[----:B------:R-:W-:Y:S01]  /*b160*/  @!PT LDS RZ, [RZ] ;  /* 0x00000000fffff984 */ /* 0x000fe20000000800 */
[----:B------:R-:W-:Y:S01]  /*b170*/  @!PT LDS RZ, [RZ] ;  /* 0x00000000fffff984 */ /* 0x000fe20000000800 */
[----:B------:R-:W-:Y:S01]  /*b180*/  @!PT LDS RZ, [RZ] ;  /* 0x00000000fffff984 */ /* 0x000fe20000000800 */
[----:B------:R1:W-:Y:S01]  /*b190*/  @!P6 LDGSTS.E.BYPASS.LTC128B.128 [R175+0x6800], desc[UR4][R8.64] ;  /* 0x0680000008afefae */ /* 0x0003e2000b981a04 */
[----:B--2---:R-:W-:-:S03]  /*b1a0*/  @!P5 LEA R16, P6, R62, R8, 0x5 ;  /* 0x000000083e10d211 */ /* 0x004fc600078c28ff */
[----:B------:R-:W-:Y:S01]  /*b1b0*/  @P5 STS.128 [R175+0x7000], RZ ;  /* 0x007000ffaf005388 */ /* 0x000fe20000000c00 */
[C---:B------:R-:W-:Y:S02]  /*b1c0*/  @!P5 LEA.HI.X R17, R62.reuse, R9, R63, 0x5, P6 ;  /* 0x000000093e11d211 */ /* 0x040fe400030f2c3f */
[----:B---3--:R-:W-:-:S03]  /*b1d0*/  @!P4 LEA R14, P6, R62, R8, 0x6 ;  /* 0x000000083e0ec211 */ /* 0x008fc600078c30ff */
        /* <DEDUP_REMOVED lines=33> */
[----:B------:R-:W3:Y:S01]  /*b3f0*/  S2UR UR6, SR_CgaCtaId ;  /* 0x00000000000679c3 */ /* 0x000ee20000008800 */
[C---:B------:R-:W-:Y:S01]  /*b400*/  IMAD.SHL.U32 R4, R66.reuse, 0x20, RZ ;  /* 0x0000002042047824 */ /* 0x040fe200078e00ff */
[----:B------:R-:W-:Y:S01]  /*b410*/  LOP3.LUT R0, R73, 0x8, R66, 0x78, !PT ;  /* 0x0000000849007812 */ /* 0x000fe200078e7842 */
[C---:B------:R-:W-:Y:S01]  /*b420*/  IMAD.SHL.U32 R162, R66.reuse, 0x40, RZ ;  /* 0x0000004042a27824 */ /* 0x040fe200078e00ff */
[----:B------:R-:W-:Y:S01]  /*b430*/  UMOV UR7, 0x400 ;  /* 0x0000040000077882 */ /* 0x000fe20000000000 */
[C---:B------:R-:W-:Y:S01]  /*b440*/  R2P PR, R66.reuse, 0x6 ;  /* 0x0000000642007804 */ /* 0x040fe20000000000 */
[----:B------:R-:W-:Y:S01]  /*b450*/  IMAD.SHL.U32 R66, R66, 0x2, RZ ;  /* 0x0000000242427824 */ /* 0x000fe200078e00ff */
[----:B------:R-:W-:Y:S01]  /*b460*/  LOP3.LUT R163, R65, 0x7c00, R4, 0xf8, !PT ;  /* 0x00007c0041a37812 */ /* 0x000fe200078ef804 */
[----:B------:R-:W-:Y:S01]  /*b470*/  IMAD.MOV.U32 R4, RZ, RZ, 0x40 ;  /* 0x00000040ff047424 */ /* 0x000fe200078e00ff */
[----:B------:R-:W-:Y:S01]  /*b480*/  LOP3.LUT R3, R0, 0x38, R67, 0x78, !PT ;  /* 0x0000003800037812 */ /* 0x000fe200078e7843 */
[----:B------:R-:W0:Y:S01]  /*b490*/  LDGDEPBAR ;  /* 0x00000000000079af */ /* 0x000e220000000000 */
[----:B------:R-:W-:Y:S01]  /*b4a0*/  LOP3.LUT R162, R162, 0x400, RZ, 0xc0, !PT ;  /* 0x00000400a2a27812 */ /* 0x000fe200078ec0ff */
[----:B------:R-:W-:Y:S01]  /*b4b0*/  IMAD.IADD R163, R64, 0x1, R163 ;  /* 0x0000000140a37824 */ /* 0x000fe200078e02a3 */
[----:B------:R-:W-:Y:S01]  /*b4c0*/  SEL R4, R4, 0xffffffc0, !P2 ;  /* 0xffffffc004047807 */ /* 0x000fe20005000000 */
[----:B------:R-:W-:Y:S01]  /*b4d0*/  BSSY.RECONVERGENT B1, `(.L_x_11693) ;  /* 0x00001e2000017945 */ /* 0x000fe20003800200 */
[----:B------:R-:W-:Y:S01]  /*b4e0*/  LOP3.LUT R66, R66, 0x6, RZ, 0xc0, !PT ;  /* 0x0000000642427812 */ /* 0x000fe200078ec0ff */
[----:B------:R-:W-:-:S02]  /*b4f0*/  IMAD R162, R3, 0x2, R162 ;  /* 0x0000000203a27824 */ /* 0x000fc400078e02a2 */
[----:B------:R-:W-:-:S05]  /*b500*/  IMAD.MOV.U32 R3, RZ, RZ, 0x20 ;  /* 0x00000020ff037424 */ /* 0x000fca00078e00ff */
[----:B------:R-:W-:Y:S01]  /*b510*/  SEL R3, R3, 0xffffffe0, !P1 ;  /* 0xffffffe003037807 */ /* 0x000fe20004800000 */
[----:B---3--:R-:W-:-:S06]  /*b520*/  ULEA UR6, UR6, UR7, 0x18 ;  /* 0x0000000706067291 */ /* 0x008fcc000f8ec0ff */
[----:B------:R-:W-:Y:S01]  /*b530*/  LEA R163, R163, UR6, 0x1 ;  /* 0x00000006a3a37c11 */ /* 0x000fe2000f8e08ff */
[----:B------:R-:W-:Y:S02]  /*b540*/  VIADD R0, R162, UR6 ;  /* 0x00000006a2007c36 */ /* 0x000fe40008000000 */
[----:B-1----:R-:W-:Y:S02]  /*b550*/  LDSM.16.M88.4 R16, [R162+UR6+0x2000] ;  /* 0x00200006a210783b */ /* 0x002fe40008000200 */
[C-C-:B------:R-:W-:Y:S02]  /*b560*/  IMAD.IADD R161, R163.reuse, 0x1, R3.reuse ;  /* 0x00000001a3a17824 */ /* 0x140fe400078e0203 */
[----:B------:R-:W1:Y:S01]  /*b570*/  LDSM.16.M88.4 R12, [R163] ;  /* 0x00000000a30c783b */ /* 0x000e620000000200 */
[C---:B------:R-:W-:Y:S02]  /*b580*/  IMAD.IADD R157, R0.reuse, 0x1, R3 ;  /* 0x00000001009d7824 */ /* 0x040fe400078e0203 */
[--C-:B------:R-:W-:Y:S01]  /*b590*/  IMAD.IADD R160, R163, 0x1, R4.reuse ;  /* 0x00000001a3a07824 */ /* 0x100fe200078e0204 */
[----:B------:R-:W-:Y:S01]  /*b5a0*/  LDSM.16.M88.4 R8, [R161] ;  /* 0x00000000a108783b */ /* 0x000fe20000000200 */
[----:B------:R-:W-:-:S03]  /*b5b0*/  IMAD.IADD R156, R0, 0x1, R4 ;  /* 0x00000001009c7824 */ /* 0x000fc600078e0204 */
[----:B------:R-:W-:Y:S01]  /*b5c0*/  LDSM.16.M88.4 R36, [R157+0x2000] ;  /* 0x002000009d24783b */ /* 0x000fe20000000200 */
[C---:B------:R-:W-:Y:S01]  /*b5d0*/  IADD3 R159, PT, PT, R3.reuse, R160, RZ ;  /* 0x000000a0039f7210 */ /* 0x040fe20007ffe0ff */
[----:B------:R-:W-:Y:S02]  /*b5e0*/  IMAD.IADD R107, R3, 0x1, R156 ;  /* 0x00000001036b7824 */ /* 0x000fe400078e029c */
[----:B------:R-:W3:Y:S04]  /*b5f0*/  LDSM.16.M88.4 R20, [R162+UR6+0x2800] ;  /* 0x00280006a214783b */ /* 0x000ee80008000200 */
        /* <DEDUP_REMOVED lines=11> */
[----:B---3--:R-:W-:Y:S08]  /*b6b0*/  HMMA.16816.F32 R24, R12, R20, RZ ;  /* 0x000000140c18723c */ /* 0x008ff000000018ff */
        /* <DEDUP_REMOVED lines=10> */
[----:B------:R-:W3:Y:S07]  /*b760*/  LDSM.16.M88.4 R56, [R157+0x3800] ;  /* 0x003800009d38783b */ /* 0x000eee0000000200 */
        /* <DEDUP_REMOVED lines=12> */
[----:B---3--:R-:W-:-:S12]  /*b830*/  HMMA.16816.F32 R48, R8, R56, R48 ;  /* 0x000000380830723c */ /* 0x008fd80000001830 */
        /* <DEDUP_REMOVED lines=30> */
[----:B------:R-:W-:Y:S08]  /*ba20*/  MUFU.TANH R0, R0 ;  /* 0x0000000000007308 */ /* 0x000ff00000002400 */
[----:B------:R-:W3:Y:S01]  /*ba30*/  MUFU.TANH R60, R60 ;  /* 0x0000003c003c7308 */ /* 0x000ee20000002400 */
[C---:B------:R-:W-:Y:S07]  /*ba40*/  HMMA.16816.F32 R36, R32.reuse, R52, R36 ;  /* 0x000000342024723c */ /* 0x040fee0000001824 */
[----:B------:R-:W3:Y:S01]  /*ba50*/  MUFU.TANH R67, R67 ;  /* 0x0000004300437308 */ /* 0x000ee20000002400 */
        /* <DEDUP_REMOVED lines=36> */
[----:B------:R-:W2:Y:S01]  /*bca0*/  MUFU.TANH R80, R80 ;  /* 0x0000005000507308 */ /* 0x000ea20000002400 */
[----:B----4-:R-:W4:Y:S01]  /*bcb0*/  LDSM.16.M88.4 R48, [R156+0x4800] ;  /* 0x004800009c30783b */ /* 0x010f220000000200 */
[C---:B------:R-:W-:Y:S03]  /*bcc0*/  HMMA.16816.F32 R72, R32.reuse, R42, R72 ;  /* 0x0000002a2048723c */ /* 0x040fe60000001848 */
[----:B------:R-:W4:Y:S03]  /*bcd0*/  LDSM.16.M88.4 R40, [R162+UR6+0x5000] ;  /* 0x00500006a228783b */ /* 0x000f260008000200 */
[----:B------:R-:W-:Y:S01]  /*bce0*/  MUFU.TANH R86, R86 ;  /* 0x0000005600567308 */ /* 0x000fe20000002400 */
[----:B---3--:R-:W-:Y:S01]  /*bcf0*/  LDSM.16.M88.4 R76, [R157+0x5000] ;  /* 0x005000009d4c783b */ /* 0x008fe20000000200 */
[----:B-1----:R-:W-:Y:S06]  /*bd00*/  HMMA.16816.F32 R20, R32, R24, R20 ;  /* 0x000000182014723c */ /* 0x002fec0000001814 */
[----:B------:R-:W1:Y:S02]  /*bd10*/  MUFU.TANH R88, R88 ;  /* 0x0000005800587308 */ /* 0x000e640000002400 */
[C---:B--2---:R-:W-:Y:S03]  /*bd20*/  HMMA.16816.F32 R36, R8.reuse, R28, R36 ;  /* 0x0000001c0824723c */ /* 0x044fe60000001824 */
[-C--:B------:R-:W-:Y:S01]  /*bd30*/  FMUL.FTZ R74, R74, R6.reuse ;  /* 0x000000064a4a7220 */ /* 0x080fe20000410000 */
[-C--:B------:R-:W-:Y:S01]  /*bd40*/  FMUL.FTZ R72, R72, R6.reuse ;  /* 0x0000000648487220 */ /* 0x080fe20000410000 */
[-C--:B------:R-:W-:Y:S01]  /*bd50*/  FMUL.FTZ R73, R73, R6.reuse ;  /* 0x0000000649497220 */ /* 0x080fe20000410000 */
[----:B------:R-:W-:Y:S01]  /*bd60*/  MUFU.TANH R82, R82 ;  /* 0x0000005200527308 */ /* 0x000fe20000002400 */
[-C--:B------:R-:W-:Y:S01]  /*bd70*/  FMUL.FTZ R75, R75, R6.reuse ;  /* 0x000000064b4b7220 */ /* 0x080fe20000410000 */
[----:B------:R-:W-:Y:S01]  /*bd80*/  HMMA.16816.F32 R52, R8, R30, R52 ;  /* 0x0000001e0834723c */ /* 0x000fe20000001834 */
[----:B------:R-:W2:Y:S02]  /*bd90*/  LDSM.16.M88.4 R28, [R107+0x4800] ;  /* 0x004800006b1c783b */ /* 0x000ea40000000200 */
[-C--:B------:R-:W-:Y:S01]  /*bda0*/  FMUL.FTZ R154, R20, R6.reuse ;  /* 0x00000006149a7220 */ /* 0x080fe20000410000 */
[-C--:B------:R-:W-:Y:S01]  /*bdb0*/  FMUL.FTZ R146, R21, R6.reuse ;  /* 0x0000000615927220 */ /* 0x080fe20000410000 */
[-C--:B------:R-:W-:Y:S01]  /*bdc0*/  FMUL.FTZ R144, R22, R6.reuse ;  /* 0x0000000616907220 */ /* 0x080fe20000410000 */
[----:B------:R-:W-:Y:S01]  /*bdd0*/  FMUL.FTZ R186, R23, R6 ;  /* 0x0000000617ba7220 */ /* 0x000fe20000410000 */
[----:B------:R3:W-:Y:S01]  /*bde0*/  MUFU.TANH R192, R74 ;  /* 0x0000004a00c07308 */ /* 0x0007e20000002400 */
[C---:B------:R-:W-:Y:S01]  /*bdf0*/  HMMA.16816.F32 R16, R44.reuse, R58, R16 ;  /* 0x0000003a2c10723c */ /* 0x040fe20000001810 */
[----:B------:R-:W1:Y:S06]  /*be00*/  LDSM.16.M88.4 R20, [R162+UR6+0x5800] ;  /* 0x00580006a214783b */ /* 0x000e6c0008000200 */
[----:B------:R-:W3:Y:S01]  /*be10*/  MUFU.TANH R84, R84 ;  /* 0x0000005400547308 */ /* 0x000ee20000002400 */
[----:B----4-:R-:W-:Y:S01]  /*be20*/  HMMA.16816.F32 R36, R44, R48, R36 ;  /* 0x000000302c24723c */ /* 0x010fe20000001824 */
[----:B------:R-:W-:-:S05]  /*be30*/  IMAD.IADD R49, R173, 0x1, R66 ;  /* 0x00000001ad317824 */ /* 0x000fca00078e0242 */
[----:B------:R-:W-:Y:S01]  /*be40*/  ISETP.GE.AND P1, PT, R49, R68, PT ;  /* 0x000000443100720c */ /* 0x000fe20003f26270 */
[----:B------:R-:W4:Y:S01]  /*be50*/  MUFU.TANH R87, R87 ;  /* 0x0000005700577308 */ /* 0x000f220000002400 */
[----:B------:R-:W-:Y:S02]  /*be60*/  HMMA.16816.F32 R56, R12, R40, RZ ;  /* 0x000000280c38723c */ /* 0x000fe400000018ff */
[----:B------:R-:W-:-:S05]  /*be70*/  FSEL R48, R60, -INF , !P1 ;  /* 0xff8000003c307808 */ /* 0x000fca0004800000 */
[----:B------:R-:W4:Y:S01]  /*be80*/  MUFU.TANH R120, R120 ;  /* 0x0000007800787308 */ /* 0x000f220000002400 */
[----:B------:R-:W-:Y:S01]  /*be90*/  HMMA.16816.F32 R16, R32, R26, R16 ;  /* 0x0000001a2010723c */ /* 0x000fe20000001810 */
[----:B------:R-:W4:Y:S06]  /*bea0*/  LDSM.16.M88.4 R24, [R156+0x5000] ;  /* 0x005000009c18783b */ /* 0x000f2c0000000200 */
[----:B------:R-:W-:Y:S01]  /*beb0*/  MUFU.TANH R118, R118 ;  /* 0x0000007600767308 */ /* 0x000fe20000002400 */
[----:B------:R-:W-:Y:S01]  /*bec0*/  HMMA.16816.F32 R52, R44, R50, R52 ;  /* 0x000000322c34723c */ /* 0x000fe20000001834 */
[----:B------:R-:W-:Y:S01]  /*bed0*/  VIADD R51, R49, 0x10 ;  /* 0x0000001031337836 */ /* 0x000fe20000000000 */
[----:B------:R-:W-:-:S04]  /*bee0*/  FSEL R50, R0, -INF , !P1 ;  /* 0xff80000000327808 */ /* 0x000fc80004800000 */
[----:B------:R-:W-:Y:S01]  /*bef0*/  ISETP.GE.AND P6, PT, R51, R68, PT ;  /* 0x000000443300720c */ /* 0x000fe20003fc6270 */
[----:B------:R-:W4:Y:S01]  /*bf00*/  MUFU.TANH R194, R194 ;  /* 0x000000c200c27308 */ /* 0x000f220000002400 */
[----:B--2---:R-:W-:Y:S03]  /*bf10*/  HMMA.16816.F32 R36, R32, R28, R36 ;  /* 0x0000001c2024723c */ /* 0x004fe60000001824 */
[-C--:B------:R-:W-:Y:S01]  /*bf20*/  FMUL.FTZ R148, R16, R6.reuse ;  /* 0x0000000610947220 */ /* 0x080fe20000410000 */
[-C--:B------:R-:W-:Y:S01]  /*bf30*/  FMUL.FTZ R152, R17, R6.reuse ;  /* 0x0000000611987220 */ /* 0x080fe20000410000 */
[-C--:B------:R-:W-:Y:S01]  /*bf40*/  FMUL.FTZ R184, R18, R6.reuse ;  /* 0x0000000612b87220 */ /* 0x080fe20000410000 */
[-C--:B------:R-:W-:Y:S01]  /*bf50*/  FMUL.FTZ R150, R19, R6.reuse ;  /* 0x0000000613967220 */ /* 0x080fe20000410000 */
[----:B------:R-:W-:Y:S01]  /*bf60*/  MUFU.TANH R146, R146 ;  /* 0x0000009200927308 */ /* 0x000fe20000002400 */
[----:B------:R-:W-:Y:S01]  /*bf70*/  HMMA.16816.F32 R56, R8, R76, R56 ;  /* 0x0000004c0838723c */ /* 0x000fe20000001838 */
[----:B------:R-:W2:Y:S06]  /*bf80*/  LDSM.16.M88.4 R16, [R107+0x5000] ;  /* 0x005000006b10783b */ /* 0x000eac0000000200 */
[----:B------:R-:W2:Y:S01]  /*bf90*/  MUFU.TANH R186, R186 ;  /* 0x000000ba00ba7308 */ /* 0x000ea20000002400 */
[----:B------:R-:W-:Y:S03]  /*bfa0*/  HMMA.16816.F32 R52, R32, R30, R52 ;  /* 0x0000001e2034723c */ /* 0x000fe60000001834 */
[-C--:B------:R-:W-:Y:S01]  /*bfb0*/  FMUL.FTZ R37, R37, R6.reuse ;  /* 0x0000000625257220 */ /* 0x080fe20000410000 */
[-C--:B------:R-:W-:Y:S01]  /*bfc0*/  FMUL.FTZ R138, R39, R6.reuse ;  /* 0x00000006278a7220 */ /* 0x080fe20000410000 */
[-C--:B------:R-:W-:Y:S01]  /*bfd0*/  FMUL.FTZ R36, R36, R6.reuse ;  /* 0x0000000624247220 */ /* 0x080fe20000410000 */
[----:B------:R-:W-:Y:S01]  /*bfe0*/  FMUL.FTZ R38, R38, R6 ;  /* 0x0000000626267220 */ /* 0x000fe20000410000 */
[----:B------:R4:W-:Y:S01]  /*bff0*/  MUFU.TANH R134, R37 ;  /* 0x0000002500867308 */ /* 0x0009e20000002400 */
[----:B------:R-:W-:Y:S01]  /*c000*/  HMMA.16816.F32 R40, R12, R42, RZ ;  /* 0x0000002a0c28723c */ /* 0x000fe200000018ff */
[----:B------:R-:W-:-:S05]  /*c010*/  VIADD R39, R49, 0x1 ;  /* 0x0000000131277836 */ /* 0x000fca0000000000 */
[----:B------:R-:W-:Y:S01]  /*c020*/  ISETP.GE.AND P0, PT, R39, R68, PT ;  /* 0x000000442700720c */ /* 0x000fe20003f06270 */
[----:B------:R-:W-:Y:S01]  /*c030*/  MUFU.TANH R140, R36 ;  /* 0x00000024008c7308 */ /* 0x000fe20000002400 */
[C---:B-1----:R-:W-:Y:S02]  /*c040*/  HMMA.16816.F32 R28, R12.reuse, R20, RZ ;  /* 0x000000140c1c723c */ /* 0x042fe400000018ff */
[----:B---3--:R-:W-:Y:S01]  /*c050*/  FSEL R74, R7, -INF , !P0 ;  /* 0xff800000074a7808 */ /* 0x008fe20004000000 */
[-C--:B------:R-:W-:Y:S01]  /*c060*/  FMUL.FTZ R52, R52, R6.reuse ;  /* 0x0000000634347220 */ /* 0x080fe20000410000 */
[----:B------:R-:W-:Y:S01]  /*c070*/  IADD3 R7, PT, PT, R49, 0x21, RZ ;  /* 0x0000002131077810 */ /* 0x000fe20007ffe0ff */
[----:B------:R-:W-:Y:S01]  /*c080*/  FMUL.FTZ R54, R54, R6 ;  /* 0x0000000636367220 */ /* 0x000fe20000410000 */
[----:B------:R-:W-:Y:S01]  /*c090*/  FSEL R76, R67, -INF , !P0 ;  /* 0xff800000434c7808 */ /* 0x000fe20004000000 */
[----:B------:R1:W-:Y:S01]  /*c0a0*/  MUFU.TANH R142, R38 ;  /* 0x00000026008e7308 */ /* 0x0003e20000002400 */
[----:B------:R-:W-:Y:S01]  /*c0b0*/  HMMA.16816.F32 R12, R12, R22, RZ ;  /* 0x000000160c0c723c */ /* 0x000fe200000018ff */
[----:B------:R-:W3:Y:S01]  /*c0c0*/  LDSM.16.M88.4 R20, [R157+0x5800] ;  /* 0x005800009d14783b */ /* 0x000ee20000000200 */
[----:B----4-:R-:W-:Y:S01]  /*c0d0*/  VIADD R37, R49, 0x8 ;  /* 0x0000000831257836 */ /* 0x010fe20000000000 */
[----:B------:R-:W-:Y:S01]  /*c0e0*/  ISETP.GE.AND P1, PT, R7, R68, PT ;  /* 0x000000440700720c */ /* 0x000fe20003f26270 */
[----:B------:R-:W-:-:S02]  /*c0f0*/  VIADD R7, R49, 0x28 ;  /* 0x0000002831077836 */ /* 0x000fc40000000000 */
[-C--:B------:R-:W-:Y:S01]  /*c100*/  FMUL.FTZ R53, R53, R6.reuse ;  /* 0x0000000635357220 */ /* 0x080fe20000410000 */
[----:B------:R-:W-:Y:S01]  /*c110*/  FMUL.FTZ R55, R55, R6 ;  /* 0x0000000637377220 */ /* 0x000fe20000410000 */
[-C--:B------:R-:W-:Y:S01]  /*c120*/  ISETP.GE.AND P3, PT, R37, R68.reuse, PT ;  /* 0x000000442500720c */ /* 0x080fe20003f66270 */
[----:B------:R-:W-:Y:S01]  /*c130*/  HMMA.16816.F32 R56, R44, R24, R56 ;  /* 0x000000182c38723c */ /* 0x000fe20000001838 */
[----:B------:R-:W-:Y:S01]  /*c140*/  VIADD R25, R49, 0x9 ;  /* 0x0000000931197836 */ /* 0x000fe20000000000 */
[-C--:B------:R-:W-:Y:S01]  /*c150*/  ISETP.GE.AND P0, PT, R7, R68.reuse, PT ;  /* 0x000000440700720c */ /* 0x080fe20003f06270 */
[----:B------:R-:W-:Y:S01]  /*c160*/  VIADD R7, R49, 0x29 ;  /* 0x0000002931077836 */ /* 0x000fe20000000000 */
[----:B------:R-:W-:Y:S01]  /*c170*/  FSEL R71, R71, -INF , !P3 ;  /* 0xff80000047477808 */ /* 0x000fe20005800000 */
[----:B------:R-:W-:Y:S01]  /*c180*/  MUFU.TANH R154, R154 ;  /* 0x0000009a009a7308 */ /* 0x000fe20000002400 */
[----:B------:R-:W-:Y:S01]  /*c190*/  ISETP.GE.AND P4, PT, R25, R68, PT ;  /* 0x000000441900720c */ /* 0x000fe20003f86270 */
[----:B------:R-:W-:Y:S01]  /*c1a0*/  VIADD R25, R49, 0x11 ;  /* 0x0000001131197836 */ /* 0x000fe20000000000 */
[----:B------:R-:W-:Y:S01]  /*c1b0*/  HMMA.16816.F32 R40, R8, R78, R40 ;  /* 0x0000004e0828723c */ /* 0x000fe20000001828 */
[----:B-1----:R-:W1:Y:S01]  /*c1c0*/  LDSM.16.M88.4 R36, [R156+0x5800] ;  /* 0x005800009c24783b */ /* 0x002e620000000200 */
[----:B------:R-:W-:-:S02]  /*c1d0*/  FSEL R69, R69, -INF , !P3 ;  /* 0xff80000045457808 */ /* 0x000fc40005800000 */
[-C--:B------:R-:W-:Y:S01]  /*c1e0*/  ISETP.GE.AND P2, PT, R25, R68.reuse, PT ;  /* 0x000000441900720c */ /* 0x080fe20003f46270 */
[----:B------:R-:W-:Y:S01]  /*c1f0*/  VIADD R25, R49, 0x19 ;  /* 0x0000001931197836 */ /* 0x000fe20000000000 */
[----:B------:R-:W-:Y:S01]  /*c200*/  FSEL R80, R80, -INF , !P4 ;  /* 0xff80000050507808 */ /* 0x000fe20006000000 */
[----:B------:R-:W4:Y:S01]  /*c210*/  MUFU.TANH R144, R144 ;  /* 0x0000009000907308 */ /* 0x000f220000002400 */
[----:B------:R-:W-:Y:S02]  /*c220*/  FSEL R70, R70, -INF , !P4 ;  /* 0xff80000046467808 */ /* 0x000fe40006000000 */
[-C--:B------:R-:W-:Y:S01]  /*c230*/  ISETP.GE.AND P5, PT, R25, R68.reuse, PT ;  /* 0x000000441900720c */ /* 0x080fe20003fa6270 */
[C---:B------:R-:W-:Y:S01]  /*c240*/  VIADD R25, R49.reuse, 0x20 ;  /* 0x0000002031197836 */ /* 0x040fe20000000000 */
[----:B--2---:R-:W-:Y:S01]  /*c250*/  HMMA.16816.F32 R56, R32, R16, R56 ;  /* 0x000000102038723c */ /* 0x004fe20000001838 */
[----:B------:R-:W-:Y:S01]  /*c260*/  P2R R16, PR, RZ, 0x4 ;  /* 0x00000004ff107803 */ /* 0x000fe20000000000 */
[----:B------:R-:W-:Y:S01]  /*c270*/  VIADD R17, R49, 0x18 ;  /* 0x0000001831117836 */ /* 0x000fe20000000000 */
[-C--:B------:R-:W-:Y:S01]  /*c280*/  ISETP.GE.AND P4, PT, R7, R68.reuse, PT ;  /* 0x000000440700720c */ /* 0x080fe20003f86270 */
[----:B------:R-:W-:Y:S01]  /*c290*/  VIADD R7, R49, 0x30 ;  /* 0x0000003031077836 */ /* 0x000fe20000000000 */
[----:B------:R-:W-:Y:S01]  /*c2a0*/  ISETP.GE.AND P2, PT, R25, R68, PT ;  /* 0x000000441900720c */ /* 0x000fe20003f46270 */
[----:B------:R2:W4:Y:S01]  /*c2b0*/  MUFU.TANH R122, R72 ;  /* 0x00000048007a7308 */ /* 0x0005220000002400 */
[----:B------:R-:W-:Y:S01]  /*c2c0*/  ISETP.NE.AND P3, PT, R16, RZ, PT ;  /* 0x000000ff1000720c */ /* 0x000fe20003f65270 */
[----:B------:R-:W-:Y:S01]  /*c2d0*/  HMMA.16816.F32 R40, R44, R26, R40 ;  /* 0x0000001a2c28723c */ /* 0x000fe20000001828 */
[----:B------:R-:W4:Y:S01]  /*c2e0*/  LDSM.16.M88.4 R24, [R107+0x5800] ;  /* 0x005800006b18783b */ /* 0x000f220000000200 */
[----:B------:R-:W-:Y:S01]  /*c2f0*/  FSEL R16, R81, -INF , !P6 ;  /* 0xff80000051107808 */ /* 0x000fe20007000000 */
[----:B------:R-:W-:-:S04]  /*c300*/  DEPBAR.LE SB0, 0x0 ;  /* 0x000080000000791a */ /* 0x000fc80000000000 */
[----:B------:R-:W-:Y:S01]  /*c310*/  FSEL R88, R88, -INF , !P5 ;  /* 0xff80000058587808 */ /* 0x000fe20006800000 */
[C---:B---3--:R-:W-:Y:S01]  /*c320*/  HMMA.16816.F32 R28, R8.reuse, R20, R28 ;  /* 0x00000014081c723c */ /* 0x048fe2000000181c */
[----:B------:R-:W-:Y:S01]  /*c330*/  FSEL R84, R84, -INF , !P3 ;  /* 0xff80000054547808 */ /* 0x000fe20005800000 */
[----:B------:R-:W3:Y:S01]  /*c340*/  MUFU.TANH R138, R138 ;  /* 0x0000008a008a7308 */ /* 0x000ee20000002400 */
[----:B------:R-:W-:Y:S01]  /*c350*/  FSEL R82, R82, -INF , !P3 ;  /* 0xff80000052527808 */ /* 0x000fe20005800000 */
[----:B------:R-:W-:Y:S01]  /*c360*/  FMUL.FTZ R57, R57, R6 ;  /* 0x0000000639397220 */ /* 0x000fe20000410000 */
[----:B------:R-:W-:Y:S01]  /*c370*/  ISETP.GE.AND P3, PT, R17, R68, PT ;  /* 0x000000441100720c */ /* 0x000fe20003f66270 */
[----:B------:R-:W-:Y:S01]  /*c380*/  VIADD R17, R49, 0x31 ;  /* 0x0000003131117836 */ /* 0x000fe20000000000 */
[----:B------:R-:W-:Y:S01]  /*c390*/  FSEL R204, R95, -INF , !P0 ;  /* 0xff8000005fcc7808 */ /* 0x000fe20004000000 */
[----:B------:R-:W-:Y:S01]  /*c3a0*/  HMMA.16816.F32 R12, R8, R22, R12 ;  /* 0x00000016080c723c */ /* 0x000fe2000000180c */
[----:B------:R-:W-:Y:S01]  /*c3b0*/  VIADD R9, R49, 0x38 ;  /* 0x0000003831097836 */ /* 0x000fe20000000000 */
[----:B------:R-:W-:Y:S01]  /*c3c0*/  FSEL R8, R86, -INF , !P5 ;  /* 0xff80000056087808 */ /* 0x000fe20006800000 */
[----:B------:R-:W-:Y:S01]  /*c3d0*/  FMUL.FTZ R59, R59, R6 ;  /* 0x000000063b3b7220 */ /* 0x000fe20000410000 */
[----:B------:R-:W-:Y:S01]  /*c3e0*/  FSEL R66, R93, -INF , !P0 ;  /* 0xff8000005d427808 */ /* 0x000fe20004000000 */
[----:B------:R3:W-:Y:S01]  /*c3f0*/  MUFU.TANH R132, R52 ;  /* 0x0000003400847308 */ /* 0x0007e20000002400 */
[----:B------:R-:W-:Y:S01]  /*c400*/  ISETP.GE.AND P0, PT, R7, R68, PT ;  /* 0x000000440700720c */ /* 0x000fe20003f06270 */
[----:B------:R-:W-:Y:S01]  /*c410*/  VIADD R7, R49, 0x49 ;  /* 0x0000004931077836 */ /* 0x000fe20000000000 */
[----:B------:R-:W-:Y:S01]  /*c420*/  HMMA.16816.F32 R40, R32, R18, R40 ;  /* 0x000000122028723c */ /* 0x000fe20000001828 */
[----:B------:R-:W-:Y:S01]  /*c430*/  FSEL R18, R83, -INF , !P6 ;  /* 0xff80000053127808 */ /* 0x000fe20007000000 */
[----:B------:R-:W-:Y:S01]  /*c440*/  FMUL.FTZ R56, R56, R6 ;  /* 0x0000000638387220 */ /* 0x000fe20000410000 */
[-C--:B------:R-:W-:Y:S01]  /*c450*/  ISETP.GE.AND P6, PT, R9, R68.reuse, PT ;  /* 0x000000440900720c */ /* 0x080fe20003fc6270 */
[----:B------:R-:W-:Y:S01]  /*c460*/  VIADD R9, R49, 0x39 ;  /* 0x0000003931097836 */ /* 0x000fe20000000000 */
[----:B------:R-:W-:Y:S01]  /*c470*/  FSEL R78, R87, -INF , !P3 ;  /* 0xff800000574e7808 */ /* 0x000fe20005800000 */
[----:B------:R4:W-:Y:S01]  /*c480*/  MUFU.TANH R136, R54 ;  /* 0x0000003600887308 */ /* 0x0009e20000002400 */
[----:B--2---:R-:W-:Y:S01]  /*c490*/  FSEL R72, R85, -INF , !P3 ;  /* 0xff80000055487808 */ /* 0x004fe20005800000 */
[C---:B-1----:R-:W-:Y:S01]  /*c4a0*/  HMMA.16816.F32 R28, R44.reuse, R36, R28 ;  /* 0x000000242c1c723c */ /* 0x042fe2000000181c */
[----:B------:R-:W-:Y:S01]  /*c4b0*/  ISETP.GE.AND P5, PT, R9, R68, PT ;  /* 0x000000440900720c */ /* 0x000fe20003fa6270 */
[----:B------:R-:W-:Y:S01]  /*c4c0*/  VIADD R9, R49, 0x40 ;  /* 0x0000004031097836 */ /* 0x000fe20000000000 */
[----:B------:R-:W-:Y:S01]  /*c4d0*/  FSEL R120, R120, -INF , !P0 ;  /* 0xff80000078787808 */ /* 0x000fe20004000000 */
[----:B------:R-:W-:Y:S01]  /*c4e0*/  FMUL.FTZ R58, R58, R6 ;  /* 0x000000063a3a7220 */ /* 0x000fe20000410000 */
[----:B------:R-:W-:Y:S01]  /*c4f0*/  FSEL R190, R190, -INF , !P0 ;  /* 0xff800000bebe7808 */ /* 0x000fe20004000000 */
[----:B------:R-:W-:Y:S01]  /*c500*/  MUFU.TANH R108, R57 ;  /* 0x00000039006c7308 */ /* 0x000fe20000002400 */
[----:B------:R-:W-:Y:S01]  /*c510*/  ISETP.GE.AND P3, PT, R9, R68, PT ;  /* 0x000000440900720c */ /* 0x000fe20003f66270 */
[----:B------:R-:W-:Y:S01]  /*c520*/  HMMA.16816.F32 R12, R44, R38, R12 ;  /* 0x000000262c0c723c */ /* 0x000fe2000000180c */
[----:B------:R-:W-:Y:S01]  /*c530*/  VIADD R9, R49, 0x41 ;  /* 0x0000004131097836 */ /* 0x000fe20000000000 */
[----:B------:R-:W-:Y:S01]  /*c540*/  FSEL R198, R96, -INF , !P4 ;  /* 0xff80000060c67808 */ /* 0x000fe20006000000 */
[-C--:B------:R-:W-:Y:S01]  /*c550*/  FMUL.FTZ R40, R40, R6.reuse ;  /* 0x0000000628287220 */ /* 0x080fe20000410000 */
[----:B------:R-:W-:Y:S01]  /*c560*/  FSEL R200, R94, -INF , !P4 ;  /* 0xff8000005ec87808 */ /* 0x000fe20006000000 */
[----:B------:R-:W-:Y:S01]  /*c570*/  FMUL.FTZ R42, R42, R6 ;  /* 0x000000062a2a7220 */ /* 0x000fe20000410000 */
[-C--:B------:R-:W-:Y:S01]  /*c580*/  ISETP.GE.AND P0, PT, R7, R68.reuse, PT ;  /* 0x000000440700720c */ /* 0x080fe20003f06270 */
[----:B------:R-:W1:Y:S01]  /*c590*/  MUFU.TANH R114, R59 ;  /* 0x0000003b00727308 */ /* 0x000e620000002400 */
[----:B------:R-:W-:Y:S01]  /*c5a0*/  ISETP.GE.AND P4, PT, R17, R68, PT ;  /* 0x000000441100720c */ /* 0x000fe20003f86270 */
[----:B------:R-:W-:Y:S01]  /*c5b0*/  VIADD R7, R49, 0x50 ;  /* 0x0000005031077836 */ /* 0x000fe20000000000 */
[----:B---3--:R-:W-:Y:S01]  /*c5c0*/  FSEL R52, R91, -INF , !P2 ;  /* 0xff8000005b347808 */ /* 0x008fe20005000000 */
[-C--:B------:R-:W-:Y:S01]  /*c5d0*/  FMUL.FTZ R41, R41, R6.reuse ;  /* 0x0000000629297220 */ /* 0x080fe20000410000 */
[C---:B----4-:R-:W-:Y:S01]  /*c5e0*/  HMMA.16816.F32 R28, R32.reuse, R24, R28 ;  /* 0x00000018201c723c */ /* 0x050fe2000000181c */
[----:B------:R-:W-:Y:S01]  /*c5f0*/  FSEL R54, R89, -INF , !P2 ;  /* 0xff80000059367808 */ /* 0x000fe20005000000 */
[----:B------:R-:W-:Y:S01]  /*c600*/  FMUL.FTZ R43, R43, R6 ;  /* 0x000000062b2b7220 */ /* 0x000fe20000410000 */
[-C--:B------:R-:W-:Y:S01]  /*c610*/  ISETP.GE.AND P2, PT, R9, R68.reuse, PT ;  /* 0x000000440900720c */ /* 0x080fe20003f46270 */
[----:B------:R-:W-:Y:S01]  /*c620*/  MUFU.TANH R188, R73 ;  /* 0x0000004900bc7308 */ /* 0x000fe20000002400 */
[----:B------:R-:W-:Y:S01]  /*c630*/  FSEL R194, R194, -INF , !P4 ;  /* 0xff800000c2c27808 */ /* 0x000fe20006000000 */
[C---:B------:R-:W-:Y:S01]  /*c640*/  VIADD R11, R49.reuse, 0x58 ;  /* 0x00000058310b7836 */ /* 0x040fe20000000000 */
[----:B------:R-:W-:Y:S01]  /*c650*/  FSEL R118, R118, -INF , !P4 ;  /* 0xff80000076767808 */ /* 0x000fe20006000000 */
[----:B------:R-:W-:Y:S01]  /*c660*/  HMMA.16816.F32 R24, R32, R26, R12 ;  /* 0x0000001a2018723c */ /* 0x000fe2000000180c */
[----:B------:R-:W-:Y:S01]  /*c670*/  VIADD R13, R49, 0x60 ;  /* 0x00000060310d7836 */ /* 0x000fe20000000000 */
[----:B------:R-:W-:Y:S01]  /*c680*/  ISETP.GE.AND P4, PT, R7, R68, PT ;  /* 0x000000440700720c */ /* 0x000fe20003f86270 */
[C---:B------:R-:W-:Y:S01]  /*c690*/  VIADD R9, R49.reuse, 0x48 ;  /* 0x0000004831097836 */ /* 0x040fe20000000000 */
[----:B------:R-:W2:Y:S01]  /*c6a0*/  MUFU.TANH R124, R75 ;  /* 0x0000004b007c7308 */ /* 0x000ea20000002400 */
[----:B------:R-:W-:-:S02]  /*c6b0*/  IADD3 R7, PT, PT, R49, 0x51, RZ ;  /* 0x0000005131077810 */ /* 0x000fc40007ffe0ff */
[----:B------:R-:W-:Y:S02]  /*c6c0*/  FSEL R186, R186, -INF , !P2 ;  /* 0xff800000baba7808 */ /* 0x000fe40005000000 */
[----:B------:R-:W-:Y:S02]  /*c6d0*/  FSEL R146, R146, -INF , !P2 ;  /* 0xff80000092927808 */ /* 0x000fe40005000000 */
[----:B------:R-:W-:Y:S01]  /*c6e0*/  ISETP.GE.AND P2, PT, R13, R68, PT ;  /* 0x000000440d00720c */ /* 0x000fe20003f46270 */
[----:B------:R-:W-:Y:S01]  /*c6f0*/  MUFU.TANH R148, R148 ;  /* 0x0000009400947308 */ /* 0x000fe20000002400 */
[----:B------:R-:W-:Y:S01]  /*c700*/  VIADD R13, R49, 0x61 ;  /* 0x00000061310d7836 */ /* 0x000fe20000000000 */
[----:B------:R-:W-:Y:S01]  /*c710*/  FSEL R144, R144, -INF , !P3 ;  /* 0xff80000090907808 */ /* 0x000fe20005800000 */
[-C--:B------:R-:W-:Y:S01]  /*c720*/  FMUL.FTZ R28, R28, R6.reuse ;  /* 0x000000061c1c7220 */ /* 0x080fe20000410000 */
[----:B------:R-:W-:Y:S01]  /*c730*/  FSEL R154, R154, -INF , !P3 ;  /* 0xff8000009a9a7808 */ /* 0x000fe20005800000 */
[----:B------:R-:W-:Y:S01]  /*c740*/  FMUL.FTZ R0, R29, R6 ;  /* 0x000000061d007220 */ /* 0x000fe20000410000 */
[----:B------:R-:W-:Y:S01]  /*c750*/  ISETP.GE.AND P3, PT, R7, R68, PT ;  /* 0x000000440700720c */ /* 0x000fe20003f66270 */
[-C--:B------:R-:W-:Y:S01]  /*c760*/  FMUL.FTZ R23, R25, R6.reuse ;  /* 0x0000000619177220 */ /* 0x080fe20000410000 */
[----:B------:R-:W-:Y:S01]  /*c770*/  MUFU.TANH R152, R152 ;  /* 0x0000009800987308 */ /* 0x000fe20000002400 */
[-C--:B------:R-:W-:Y:S01]  /*c780*/  FMUL.FTZ R20, R27, R6.reuse ;  /* 0x000000061b147220 */ /* 0x080fe20000410000 */
[----:B------:R-:W-:Y:S01]  /*c790*/  VIADD R7, R49, 0x70 ;  /* 0x0000007031077836 */ /* 0x000fe20000000000 */
[----:B------:R-:W-:Y:S01]  /*c7a0*/  FSEL R192, R192, -INF , !P6 ;  /* 0xff800000c0c07808 */ /* 0x000fe20007000000 */
[-C--:B------:R-:W-:Y:S01]  /*c7b0*/  FMUL.FTZ R30, R30, R6.reuse ;  /* 0x000000061e1e7220 */ /* 0x080fe20000410000 */
[----:B------:R-:W-:Y:S01]  /*c7c0*/  FSEL R122, R122, -INF , !P6 ;  /* 0xff8000007a7a7808 */ /* 0x000fe20007000000 */
[-C--:B------:R-:W-:Y:S01]  /*c7d0*/  FMUL.FTZ R31, R31, R6.reuse ;  /* 0x000000061f1f7220 */ /* 0x080fe20000410000 */
[-C--:B------:R-:W-:Y:S01]  /*c7e0*/  FMUL.FTZ R24, R24, R6.reuse ;  /* 0x0000000618187220 */ /* 0x080fe20000410000 */
[----:B------:R-:W3:Y:S01]  /*c7f0*/  MUFU.TANH R184, R184 ;  /* 0x000000b800b87308 */ /* 0x000ee20000002400 */
[----:B------:R-:W-:Y:S01]  /*c800*/  FMUL.FTZ R26, R26, R6 ;  /* 0x000000061a1a7220 */ /* 0x000fe20000410000 */
[----:B------:R-:W-:Y:S01]  /*c810*/  ISETP.GE.AND P6, PT, R13, R68, PT ;  /* 0x000000440d00720c */ /* 0x000fe20003fc6270 */
[----:B------:R-:W-:Y:S01]  /*c820*/  VIADD R13, R49, 0x68 ;  /* 0x00000068310d7836 */ /* 0x000fe20000000000 */
[----:B------:R-:W-:-:S02]  /*c830*/  FSEL R138, R138, -INF , !P3 ;  /* 0xff8000008a8a7808 */ /* 0x000fc40005800000 */
[----:B------:R-:W-:Y:S02]  /*c840*/  FSEL R134, R134, -INF , !P3 ;  /* 0xff80000086867808 */ /* 0x000fe40005800000 */
[----:B------:R-:W4:Y:S01]  /*c850*/  MUFU.TANH R150, R150 ;  /* 0x0000009600967308 */ /* 0x000f220000002400 */
[----:B------:R-:W-:Y:S02]  /*c860*/  P2R R10, PR, RZ, 0x4 ;  /* 0x00000004ff0a7803 */ /* 0x000fe40000000000 */
[-C--:B------:R-:W-:Y:S01]  /*c870*/  ISETP.GE.AND P3, PT, R7, R68.reuse, PT ;  /* 0x000000440700720c */ /* 0x080fe20003f66270 */
[----:B------:R-:W-:Y:S01]  /*c880*/  VIADD R7, R49, 0x71 ;  /* 0x0000007131077836 */ /* 0x000fe20000000000 */
[----:B------:R-:W-:Y:S02]  /*c890*/  FSEL R202, R92, -INF , !P1 ;  /* 0xff8000005cca7808 */ /* 0x000fe40004800000 */
[----:B------:R-:W-:Y:S01]  /*c8a0*/  FSEL R196, R90, -INF , !P1 ;  /* 0xff8000005ac47808 */ /* 0x000fe20004800000 */
[----:B------:R-:W-:Y:S01]  /*c8b0*/  MUFU.TANH R128, R53 ;  /* 0x0000003500807308 */ /* 0x000fe20000002400 */
[----:B------:R-:W-:-:S02]  /*c8c0*/  ISETP.GE.AND P2, PT, R11, R68, PT ;  /* 0x000000440b00720c */ /* 0x000fc40003f46270 */
[----:B-1----:R-:W-:Y:S02]  /*c8d0*/  FSEL R114, R114, -INF , !P6 ;  /* 0xff80000072727808 */ /* 0x002fe40007000000 */
[----:B------:R-:W-:Y:S02]  /*c8e0*/  FSEL R108, R108, -INF , !P6 ;  /* 0xff8000006c6c7808 */ /* 0x000fe40007000000 */
[----:B------:R-:W-:Y:S01]  /*c8f0*/  ISETP.GE.AND P1, PT, R9, R68, PT ;  /* 0x000000440900720c */ /* 0x000fe20003f26270 */
[----:B------:R-:W1:Y:S01]  /*c900*/  MUFU.TANH R130, R55 ;  /* 0x0000003700827308 */ /* 0x000e620000002400 */
[----:B------:R-:W-:Y:S01]  /*c910*/  ISETP.NE.AND P6, PT, R61, 0x1, PT ;  /* 0x000000013d00780c */ /* 0x000fe20003fc5270 */
[----:B------:R-:W-:Y:S01]  /*c920*/  VIADD R9, R49, 0x59 ;  /* 0x0000005931097836 */ /* 0x000fe20000000000 */
[----:B--2---:R-:W-:Y:S02]  /*c930*/  FSEL R124, R124, -INF , !P5 ;  /* 0xff8000007c7c7808 */ /* 0x004fe40006800000 */
[----:B------:R-:W-:-:S02]  /*c940*/  FSEL R188, R188, -INF , !P5 ;  /* 0xff800000bcbc7808 */ /* 0x000fc40006800000 */
[----:B------:R-:W-:Y:S01]  /*c950*/  FSEL R136, R136, -INF , !P2 ;  /* 0xff80000088887808 */ /* 0x000fe20005000000 */
[----:B------:R-:W-:Y:S01]  /*c960*/  MUFU.TANH R110, R56 ;  /* 0x00000038006e7308 */ /* 0x000fe20000002400 */
[----:B------:R-:W-:Y:S02]  /*c970*/  FSEL R132, R132, -INF , !P2 ;  /* 0xff80000084847808 */ /* 0x000fe40005000000 */
[-C--:B------:R-:W-:Y:S01]  /*c980*/  ISETP.GE.AND P5, PT, R13, R68.reuse, PT ;  /* 0x000000440d00720c */ /* 0x080fe20003fa6270 */
[----:B------:R-:W-:Y:S01]  /*c990*/  VIADD R13, R49, 0x69 ;  /* 0x00000069310d7836 */ /* 0x000fe20000000000 */
[----:B------:R-:W-:Y:S01]  /*c9a0*/  ISETP.GE.AND P2, PT, R7, R68, PT ;  /* 0x000000440700720c */ /* 0x000fe20003f46270 */
[C---:B------:R-:W-:Y:S01]  /*c9b0*/  VIADD R7, R49.reuse, 0x78 ;  /* 0x0000007831077836 */ /* 0x040fe20000000000 */
[----:B---3--:R-:W-:Y:S01]  /*c9c0*/  FSEL R184, R184, -INF , !P1 ;  /* 0xff800000b8b87808 */ /* 0x008fe20004800000 */
[----:B------:R-:W2:Y:S01]  /*c9d0*/  MUFU.TANH R116, R58 ;  /* 0x0000003a00747308 */ /* 0x000ea20000002400 */
[----:B------:R-:W-:Y:S01]  /*c9e0*/  FSEL R148, R148, -INF , !P1 ;  /* 0xff80000094947808 */ /* 0x000fe20004800000 */
[----:B------:R-:W-:Y:S01]  /*c9f0*/  VIADD R49, R49, 0x79 ;  /* 0x0000007931317836 */ /* 0x000fe20000000000 */
[----:B----4-:R-:W-:-:S02]  /*ca00*/  FSEL R150, R150, -INF , !P0 ;  /* 0xff80000096967808 */ /* 0x010fc40004000000 */
[----:B------:R-:W-:Y:S02]  /*ca10*/  FSEL R152, R152, -INF , !P0 ;  /* 0xff80000098987808 */ /* 0x000fe40004000000 */
[----:B------:R-:W-:Y:S01]  /*ca20*/  ISETP.NE.AND P0, PT, R10, RZ, PT ;  /* 0x000000ff0a00720c */ /* 0x000fe20003f05270 */
[----:B------:R-:W3:Y:S01]  /*ca30*/  MUFU.TANH R60, R40 ;  /* 0x00000028003c7308 */ /* 0x000ee20000002400 */
[----:B------:R-:W-:Y:S02]  /*ca40*/  ISETP.GE.AND P1, PT, R9, R68, PT ;  /* 0x000000440900720c */ /* 0x000fe40003f26270 */
[----:B------:R-:W-:Y:S02]  /*ca50*/  FSEL R142, R142, -INF , !P4 ;  /* 0xff8000008e8e7808 */ /* 0x000fe40006000000 */
[----:B------:R-:W-:Y:S02]  /*ca60*/  FSEL R140, R140, -INF , !P4 ;  /* 0xff8000008c8c7808 */ /* 0x000fe40006000000 */
[----:B-1----:R-:W-:Y:S01]  /*ca70*/  FSEL R130, R130, -INF , !P1 ;  /* 0xff80000082827808 */ /* 0x002fe20004800000 */
[----:B------:R-:W1:Y:S01]  /*ca80*/  MUFU.TANH R112, R42 ;  /* 0x0000002a00707308 */ /* 0x000e620000002400 */
[----:B------:R-:W-:-:S02]  /*ca90*/  FSEL R128, R128, -INF , !P1 ;  /* 0xff80000080807808 */ /* 0x000fc40004800000 */
[----:B--2---:R-:W-:Y:S02]  /*caa0*/  FSEL R116, R116, -INF , !P0 ;  /* 0xff80000074747808 */ /* 0x004fe40004000000 */
[----:B------:R-:W-:Y:S02]  /*cab0*/  FSEL R110, R110, -INF , !P0 ;  /* 0xff8000006e6e7808 */ /* 0x000fe40004000000 */
[-C--:B------:R-:W-:Y:S01]  /*cac0*/  ISETP.GE.AND P4, PT, R13, R68.reuse, PT ;  /* 0x000000440d00720c */ /* 0x080fe20003f86270 */
[----:B------:R-:W2:Y:S01]  /*cad0*/  MUFU.TANH R36, R28 ;  /* 0x0000001c00247308 */ /* 0x000ea20000002400 */
[-C--:B------:R-:W-:Y:S02]  /*cae0*/  ISETP.GE.AND P1, PT, R7, R68.reuse, PT ;  /* 0x000000440700720c */ /* 0x080fe40003f26270 */
[----:B------:R-:W-:Y:S02]  /*caf0*/  ISETP.GE.AND P0, PT, R49, R68, PT ;  /* 0x000000443100720c */ /* 0x000fe40003f06270 */
[----:B---3--:R-:W-:-:S03]  /*cb00*/  FSEL R60, R60, -INF , !P5 ;  /* 0xff8000003c3c7808 */ /* 0x008fc60006800000 */
[----:B------:R-:W3:Y:S01]  /*cb10*/  MUFU.TANH R56, R41 ;  /* 0x0000002900387308 */ /* 0x000ee20000002400 */
[----:B-1----:R-:W-:-:S07]  /*cb20*/  FSEL R112, R112, -INF , !P5 ;  /* 0xff80000070707808 */ /* 0x002fce0006800000 */
[----:B------:R-:W1:Y:S01]  /*cb30*/  MUFU.TANH R58, R43 ;  /* 0x0000002b003a7308 */ /* 0x000e620000002400 */
[----:B--2---:R-:W-:-:S07]  /*cb40*/  FSEL R36, R36, -INF , !P3 ;  /* 0xff80000024247808 */ /* 0x004fce0005800000 */
[----:B------:R-:W-:Y:S01]  /*cb50*/  MUFU.TANH R0, R0 ;  /* 0x0000000000007308 */ /* 0x000fe20000002400 */
[----:B---3--:R-:W-:-:S07]  /*cb60*/  FSEL R56, R56, -INF , !P4 ;  /* 0xff80000038387808 */ /* 0x008fce0006000000 */
[----:B------:R-:W2:Y:S01]  /*cb70*/  MUFU.TANH R44, R30 ;  /* 0x0000001e002c7308 */ /* 0x000ea20000002400 */
[----:B-1----:R-:W-:-:S07]  /*cb80*/  FSEL R58, R58, -INF , !P4 ;  /* 0xff8000003a3a7808 */ /* 0x002fce0006000000 */
[----:B------:R-:W1:Y:S08]  /*cb90*/  MUFU.TANH R42, R31 ;  /* 0x0000001f002a7308 */ /* 0x000e700000002400 */
[----:B------:R-:W3:Y:S01]  /*cba0*/  MUFU.TANH R28, R24 ;  /* 0x00000018001c7308 */ /* 0x000ee20000002400 */
[----:B--2---:R-:W-:Y:S02]  /*cbb0*/  FSEL R44, R44, -INF , !P3 ;  /* 0xff8000002c2c7808 */ /* 0x004fe40005800000 */
[----:B------:R-:W-:-:S05]  /*cbc0*/  FSEL R30, R0, -INF , !P2 ;  /* 0xff800000001e7808 */ /* 0x000fca0005000000 */
        /* <DEDUP_REMOVED lines=23> */
.L_x_11696:
        /* <DEDUP_REMOVED lines=60> */
.L_x_11697:
[----:B------:R-:W-:Y:S05]  /*d100*/  BSYNC.RECONVERGENT B0 ;  /* 0x0000000000007941 */ /* 0x000fea0003800200 */
.L_x_11695:
        /* <DEDUP_REMOVED lines=30> */
.L_x_11694:
[----:B------:R-:W-:Y:S05]  /*d2f0*/  BSYNC.RECONVERGENT B1 ;  /* 0x0000000000017941 */ /* 0x000fea0003800200 */
.L_x_11693:
        /* <DEDUP_REMOVED lines=39> */
[----:B------:R-:W-:-:S04]  /*d570*/  IADD3 R104, PT, PT, R4, R158, RZ ;  /* 0x0000009e04687210 */ /* 0x000fc80007ffe0ff */
[----:B------:R-:W-:Y:S01]  /*d580*/  IADD3 R102, PT, PT, R3, R104, RZ ;  /* 0x0000006803667210 */ /* 0x000fe20007ffe0ff */
        /* <DEDUP_REMOVED lines=14> */
[----:B------:R-:W-:Y:S01]  /*d670*/  FSEL R27, R27, RZ, P0 ;  /* 0x000000ff1b1b7208 */ /* 0x000fe20000000000 */
[----:B------:R-:W1:Y:S01]  /*d680*/  LDSM.16.MT88.4 R84, [R106+0x6000] ;  /* 0x006000006a54783b */ /* 0x000e620000004200 */
        /* <DEDUP_REMOVED lines=11> */
[-C--:B------:R-:W-:Y:S01]  /*d740*/  FFMA.FTZ R3, R8, R22.reuse, -R27 ;  /* 0x0000001608037223 */ /* 0x080fe2000001081b */
[-CC-:B------:R-:W-:Y:S01]  /*d750*/  FFMA.FTZ R32, R18, R22.reuse, -R21.reuse ;  /* 0x0000001612207223 */ /* 0x180fe20000010815 */
[----:B------:R-:W3:Y:S01]  /*d760*/  LDSM.16.MT88.4 R8, [R106+0x6800] ;  /* 0x006800006a08783b */ /* 0x000ee20000004200 */
[-C--:B------:R-:W-:Y:S01]  /*d770*/  FFMA.FTZ R24, R88, R22.reuse, -R21 ;  /* 0x0000001658187223 */ /* 0x080fe20000010815 */
[-CC-:B------:R-:W-:Y:S01]  /*d780*/  FFMA.FTZ R34, R16, R22.reuse, -R27.reuse ;  /* 0x0000001610227223 */ /* 0x180fe2000001081b */
[-CC-:B------:R-:W-:Y:S01]  /*d790*/  FFMA.FTZ R33, R82, R22.reuse, -R27.reuse ;  /* 0x0000001652217223 */ /* 0x180fe2000001081b */
[-CC-:B------:R-:W-:Y:S01]  /*d7a0*/  FFMA.FTZ R26, R72, R22.reuse, -R27.reuse ;  /* 0x00000016481a7223 */ /* 0x180fe2000001081b */
[----:B------:R-:W4:Y:S01]  /*d7b0*/  MUFU.EX2 R39, R39 ;  /* 0x0000002700277308 */ /* 0x000f220000000800 */
[----:B------:R-:W5:Y:S01]  /*d7c0*/  LDSM.16.MT88.4 R16, [R158+0x6800] ;  /* 0x006800009e10783b */ /* 0x000f620000004200 */
        /* <DEDUP_REMOVED lines=30> */
[----:B------:R-:W4:Y:S01]  /*d9b0*/  MUFU.EX2 R43, R43 ;  /* 0x0000002b002b7308 */ /* 0x000f220000000800 */
[----:B-1----:R-:W-:Y:S01]  /*d9c0*/  F2FP.F16.F32.PACK_AB R71, R31, R46 ;  /* 0x0000002e1f47723e */ /* 0x002fe200000000ff */
        /* <DEDUP_REMOVED lines=14> */
[----:B------:R-:W1:Y:S01]  /*dab0*/  MUFU.EX2 R38, R38 ;  /* 0x0000002600267308 */ /* 0x000e620000000800 */
[----:B----4-:R-:W-:Y:S01]  /*dac0*/  F2FP.F16.F32.PACK_AB R68, R43, R50 ;  /* 0x000000322b44723e */ /* 0x010fe200000000ff */
        /* <DEDUP_REMOVED lines=10> */
[-CC-:B------:R-:W-:Y:S01]  /*db70*/  FFMA.FTZ R39, R44, R22.reuse, -R21.reuse ;  /* 0x000000162c277223 */ /* 0x180fe20000010815 */
[-CC-:B------:R-:W-:Y:S01]  /*db80*/  FFMA.FTZ R42, R42, R22.reuse, -R21.reuse ;  /* 0x000000162a2a7223 */ /* 0x180fe20000010815 */
[-CC-:B------:R-:W-:Y:S01]  /*db90*/  FFMA.FTZ R40, R40, R22.reuse, -R21.reuse ;  /* 0x0000001628287223 */ /* 0x180fe20000010815 */
[----:B------:R-:W-:Y:S01]  /*dba0*/  FFMA.FTZ R187, R20, R22, -R21 ;  /* 0x0000001614bb7223 */ /* 0x000fe20000010815 */
[----:B------:R-:W-:Y:S01]  /*dbb0*/  MUFU.EX2 R29, R29 ;  /* 0x0000001d001d7308 */ /* 0x000fe20000000800 */
[----:B-1----:R-:W-:-:S07]  /*dbc0*/  F2FP.F16.F32.PACK_AB R70, R38, R35 ;  /* 0x000000232646723e */ /* 0x002fce00000000ff */
[----:B------:R-:W-:Y:S01]  /*dbd0*/  MUFU.EX2 R25, R25 ;  /* 0x0000001900197308 */ /* 0x000fe20000000800 */
[C---:B------:R-:W-:Y:S07]  /*dbe0*/  HMMA.16816.F32 R88, R68.reuse, R84, RZ ;  /* 0x000000544458723c */ /* 0x040fee00000018ff */
        /* <DEDUP_REMOVED lines=21> */
[C---:B---3--:R-:W-:Y:S05]  /*dd40*/  HMMA.16816.F32 R88, R4.reuse, R8, R88 ;  /* 0x000000080458723c */ /* 0x048fea0000001858 */
        /* <DEDUP_REMOVED lines=9> */
[C---:B-----5:R-:W-:Y:S05]  /*dde0*/  HMMA.16816.F32 R96, R4.reuse, R16, R96 ;  /* 0x000000100460723c */ /* 0x060fea0000001860 */
        /* <DEDUP_REMOVED lines=149> */
[----:B------:R-:W-:-:S04]  /*e740*/  FADD.FTZ R21, R53, R64 ;  /* 0x0000004035157221 */ /* 0x000fc80000010000 */
[----:B------:R-:W-:Y:S01]  /*e750*/  FADD.FTZ R21, R118, R21 ;  /* 0x0000001576157221 */ /* 0x000fe20000010000 */
[----:B-----5:R-:W-:Y:S03]  /*e760*/  HMMA.16816.F32 R88, R4, R16, R88 ;  /* 0x000000100458723c */ /* 0x020fe60000001858 */
        /* <DEDUP_REMOVED lines=51> */
.L_x_11705:
        /* <DEDUP_REMOVED lines=77> */
.L_x_11700:
[----:B------:R-:W-:Y:S05]  /*ef70*/  BSYNC.RECONVERGENT B0 ;  /* 0x0000000000007941 */ /* 0x000fea0003800200 */
.L_x_11699:
[----:B------:R-:W-:Y:S01]  /*ef80*/  IADD3 R10, P0, PT, R183, R168, RZ ;  /* 0x000000a8b70a7210 */ /* 0x000fe20007f1e0ff */
[----:B------:R-:W-:Y:S01]  /*ef90*/  @!PT LDS RZ, [RZ] ;  /* 0x00000000fffff984 */ /* 0x000fe20000000800 */
[----:B------:R-:W-:Y:S01]  /*efa0*/  @!PT LDS RZ, [RZ] ;  /* 0x00000000fffff984 */ /* 0x000fe20000000800 */
[----:B------:R-:W-:Y:S01]  /*efb0*/  @!PT LDS RZ, [RZ] ;  /* 0x00000000fffff984 */ /* 0x000fe20000000800 */
[----:B------:R-:W-:Y:S01]  /*efc0*/  LDGSTS.E.BYPASS.LTC128B.128 [R175+0x6000], desc[UR4][R168.64] ;  /* 0x06000000a8af7fae */ /* 0x000fe2000b981a04 */
[----:B------:R-:W-:Y:S02]  /*efd0*/  BSSY.RECONVERGENT B1, `(.L_x_11701) ;  /* 0x0000167000017945 */ /* 0x000fe40003800200 */
        /* <DEDUP_REMOVED lines=13> */
[----:B------:R1:W-:Y:S01]  /*f0b0*/  LDGSTS.E.BYPASS.LTC128B.128 [R175+0x8000], desc[UR4][R4.64] ;  /* 0x0800000004af7fae */ /* 0x0003e2000b981a04 */
        /* <DEDUP_REMOVED lines=285> */
[----:B------:R-:W-:Y:S09]  /*10290*/  ISETP.NE.AND P0, PT, R11, RZ, PT ;  /* 0x000000ff0b00720c */ /* 0x000ff20003f05270 */
        /* <DEDUP_REMOVED lines=28> */
.L_x_11704:
[----:B------:R-:W-:Y:S05]  /*10460*/  BSYNC.RECONVERGENT B0 ;  /* 0x0000000000007941 */ /* 0x000fea0003800200 */
.L_x_11703:
        /* <DEDUP_REMOVED lines=29> */
.L_x_11702:
[----:B------:R-:W-:Y:S05]  /*10640*/  BSYNC.RECONVERGENT B1 ;  /* 0x0000000000017941 */ /* 0x000fea0003800200 */
.L_x_11701:
        /* <DEDUP_REMOVED lines=89> */
[----:B------:R-:W1:Y:S01]  /*10be0*/  MUFU.EX2 R105, R105 ;  /* 0x0000006900697308 */ /* 0x000e620000000800 */
[C---:B------:R-:W-:Y:S01]  /*10bf0*/  FMUL.FTZ R33, R41.reuse, R69 ;  /* 0x0000004529217220 */ /* 0x040fe20000410000 */
[C---:B------:R-:W-:Y:S01]  /*10c00*/  FMUL.FTZ R19, R40.reuse, R87 ;  /* 0x0000005728137220 */ /* 0x040fe20000410000 */
[C---:B------:R-:W-:Y:S01]  /*10c10*/  FMUL.FTZ R16, R41.reuse, R84 ;  /* 0x0000005429107220 */ /* 0x040fe20000410000 */
[C---:B------:R-:W-:Y:S01]  /*10c20*/  FMUL.FTZ R26, R40.reuse, R78 ;  /* 0x0000004e281a7220 */ /* 0x040fe20000410000 */
[----:B------:R-:W-:Y:S01]  /*10c30*/  FMUL.FTZ R27, R40, R79 ;  /* 0x0000004f281b7220 */ /* 0x000fe20000410000 */
[C---:B------:R-:W-:Y:S01]  /*10c40*/  FMUL.FTZ R24, R41.reuse, R76 ;  /* 0x0000004c29187220 */ /* 0x040fe20000410000 */
[----:B------:R-:W-:Y:S03]  /*10c50*/  FMUL.FTZ R25, R41, R77 ;  /* 0x0000004d29197220 */ /* 0x000fe60000410000 */
[----:B------:R-:W-:Y:S01]  /*10c60*/  MUFU.EX2 R109, R109 ;  /* 0x0000006d006d7308 */ /* 0x000fe20000000800 */
[-C--:B------:R-:W-:Y:S01]  /*10c70*/  FFMA.FTZ R87, R148, R3.reuse, -R66 ;  /* 0x0000000394577223 */ /* 0x080fe20000010842 */
[-CC-:B------:R-:W-:Y:S01]  /*10c80*/  FFMA.FTZ R76, R113, R3.reuse, -R108.reuse ;  /* 0x00000003714c7223 */ /* 0x180fe2000001086c */
[-C--:B------:R-:W-:Y:S01]  /*10c90*/  FFMA.FTZ R69, R142, R3.reuse, -R108 ;  /* 0x000000038e457223 */ /* 0x080fe2000001086c */
[-CC-:B------:R-:W-:Y:S01]  /*10ca0*/  FFMA.FTZ R77, R241, R3.reuse, -R66.reuse ;  /* 0x00000003f14d7223 */ /* 0x180fe20000010842 */
[-C--:B------:R-:W-:Y:S01]  /*10cb0*/  FFMA.FTZ R78, R239, R3.reuse, -R66 ;  /* 0x00000003ef4e7223 */ /* 0x080fe20000010842 */
[-C--:B------:R-:W-:Y:S01]  /*10cc0*/  FFMA.FTZ R96, R225, R3.reuse, -R108 ;  /* 0x00000003e1607223 */ /* 0x080fe2000001086c */
[-CC-:B------:R-:W-:Y:S03]  /*10cd0*/  FFMA.FTZ R113, R217, R3.reuse, -R66.reuse ;  /* 0x00000003d9717223 */ /* 0x180fe60000010842 */
[----:B------:R-:W2:Y:S01]  /*10ce0*/  MUFU.EX2 R103, R103 ;  /* 0x0000006700677308 */ /* 0x000ea20000000800 */
[----:B-1----:R-:W-:Y:S01]  /*10cf0*/  F2FP.F16.F32.PACK_AB R44, R105, R42 ;  /* 0x0000002a692c723e */ /* 0x002fe200000000ff */
[-C--:B------:R-:W-:Y:S01]  /*10d00*/  FFMA.FTZ R116, R213, R3.reuse, -R66 ;  /* 0x00000003d5747223 */ /* 0x080fe20000010842 */
[-C--:B------:R-:W-:Y:S01]  /*10d10*/  FFMA.FTZ R118, R209, R3.reuse, -R108 ;  /* 0x00000003d1767223 */ /* 0x080fe2000001086c */
[-C--:B------:R-:W-:Y:S01]  /*10d20*/  FFMA.FTZ R120, R207, R3.reuse, -R66 ;  /* 0x00000003cf787223 */ /* 0x080fe20000010842 */
[----:B------:R-:W-:Y:S01]  /*10d30*/  FFMA.FTZ R186, R41, R186, R42 ;  /* 0x000000ba29ba7223 */ /* 0x000fe2000001002a */
[-C--:B------:R-:W-:Y:S01]  /*10d40*/  FFMA.FTZ R68, R251, R3.reuse, -R108 ;  /* 0x00000003fb447223 */ /* 0x080fe2000001086c */
[-CC-:B------:R-:W-:Y:S03]  /*10d50*/  FFMA.FTZ R70, R249, R3.reuse, -R66.reuse ;  /* 0x00000003f9467223 */ /* 0x180fe60000010842 */
        /* <DEDUP_REMOVED lines=8> */
[----:B------:R-:W1:Y:S01]  /*10de0*/  MUFU.EX2 R67, R67 ;  /* 0x0000004300437308 */ /* 0x000e620000000800 */
[----:B--2---:R-:W-:Y:S01]  /*10df0*/  F2FP.F16.F32.PACK_AB R45, R103, R109 ;  /* 0x0000006d672d723e */ /* 0x004fe200000000ff */
[----:B------:R-:W-:Y:S01]  /*10e00*/  FFMA.FTZ R109, R40, R187, R109 ;  /* 0x000000bb286d7223 */ /* 0x000fe2000001006d */
[-C--:B------:R-:W-:Y:S01]  /*10e10*/  FFMA.FTZ R126, R195, R3.reuse, -R108 ;  /* 0x00000003c37e7223 */ /* 0x080fe2000001086c */
[-CC-:B------:R-:W-:Y:S01]  /*10e20*/  FFMA.FTZ R125, R191, R3.reuse, -R66.reuse ;  /* 0x00000003bf7d7223 */ /* 0x180fe20000010842 */
[-CC-:B------:R-:W-:Y:S01]  /*10e30*/  FFMA.FTZ R128, R193, R3.reuse, -R66.reuse ;  /* 0x00000003c1807223 */ /* 0x180fe20000010842 */
[----:B------:R-:W-:Y:S01]  /*10e40*/  FADD.FTZ R109, R103, R109 ;  /* 0x0000006d676d7221 */ /* 0x000fe20000010000 */
[-CC-:B------:R-:W-:Y:S03]  /*10e50*/  FFMA.FTZ R39, R39, R3.reuse, -R66.reuse ;  /* 0x0000000327277223 */ /* 0x180fe60000010842 */
[----:B------:R-:W2:Y:S01]  /*10e60*/  MUFU.EX2 R110, R110 ;  /* 0x0000006e006e7308 */ /* 0x000ea20000000800 */
[-CC-:B------:R-:W-:Y:S01]  /*10e70*/  FFMA.FTZ R38, R38, R3.reuse, -R66.reuse ;  /* 0x0000000326267223 */ /* 0x180fe20000010842 */
[-C--:B------:R-:W-:Y:S01]  /*10e80*/  FFMA.FTZ R37, R37, R3.reuse, -R66 ;  /* 0x0000000325257223 */ /* 0x080fe20000010842 */
[-C--:B------:R-:W-:Y:S01]  /*10e90*/  FFMA.FTZ R103, R143, R3.reuse, -R108 ;  /* 0x000000038f677223 */ /* 0x080fe2000001086c */
[----:B------:R-:W-:Y:S01]  /*10ea0*/  FADD.FTZ R105, R105, R186 ;  /* 0x000000ba69697221 */ /* 0x000fe20000010000 */
[C---:B------:R-:W-:Y:S02]  /*10eb0*/  ISETP.GT.AND P0, PT, R185.reuse, RZ, PT ;  /* 0x000000ffb900720c */ /* 0x040fe40003f04270 */
[----:B------:R-:W-:Y:S03]  /*10ec0*/  IADD3 R185, PT, PT, R185, -0x1, RZ ;  /* 0xffffffffb9b97810 */ /* 0x000fe60007ffe0ff */
[----:B------:R3:W-:Y:S01]  /*10ed0*/  MUFU.EX2 R85, R117 ;  /* 0x0000007500557308 */ /* 0x0007e20000000800 */
[C---:B-1----:R-:W-:Y:S01]  /*10ee0*/  F2FP.F16.F32.PACK_AB R46, R67.reuse, R112 ;  /* 0x00000070432e723e */ /* 0x042fe200000000ff */
[----:B------:R-:W-:Y:S01]  /*10ef0*/  FADD.FTZ R112, R112, R105 ;  /* 0x0000006970707221 */ /* 0x000fe20000010000 */
[----:B------:R-:W-:Y:S03]  /*10f00*/  MOV R105, R0 ;  /* 0x0000000000697202 */ /* 0x000fe60000000f00 */
[----:B------:R-:W-:Y:S04]  /*10f10*/  FADD.FTZ R67, R67, R112 ;  /* 0x0000007043437221 */ /* 0x000fe80000010000 */
[----:B------:R-:W-:Y:S01]  /*10f20*/  MUFU.EX2 R87, R87 ;  /* 0x0000005700577308 */ /* 0x000fe20000000800 */
[----:B--2---:R-:W-:Y:S01]  /*10f30*/  F2FP.F16.F32.PACK_AB R47, R65, R110 ;  /* 0x0000006e412f723e */ /* 0x004fe200000000ff */
[----:B------:R-:W-:Y:S01]  /*10f40*/  FADD.FTZ R84, R110, R109 ;  /* 0x0000006d6e547221 */ /* 0x000fe20000010000 */
[----:B------:R-:W-:Y:S03]  /*10f50*/  FFMA.FTZ R110, R141, R3, -R108 ;  /* 0x000000038d6e7223 */ /* 0x000fe6000001086c */
        /* <DEDUP_REMOVED lines=10> */
[-CC-:B------:R-:W-:Y:S01]  /*11000*/  FFMA.FTZ R89, R233, R3.reuse, -R66.reuse ;  /* 0x00000003e9597223 */ /* 0x180fe20000010842 */
[-CC-:B---3--:R-:W-:Y:S01]  /*11010*/  FFMA.FTZ R117, R211, R3.reuse, -R66.reuse ;  /* 0x00000003d3757223 */ /* 0x188fe20000010842 */
[-CC-:B------:R-:W-:Y:S01]  /*11020*/  FFMA.FTZ R90, R229, R3.reuse, -R66.reuse ;  /* 0x00000003e55a7223 */ /* 0x180fe20000010842 */
[--C-:B------:R-:W-:Y:S04]  /*11030*/  FFMA.FTZ R91, R223, R3, -R66.reuse ;  /* 0x00000003df5b7223 */ /* 0x100fe80000010842 */
[----:B------:R-:W1:Y:S01]  /*11040*/  MUFU.EX2 R88, R88 ;  /* 0x0000005800587308 */ /* 0x000e620000000800 */
[C---:B------:R-:W-:Y:S03]  /*11050*/  HMMA.16816.F32 R12, R44.reuse, R20, R12 ;  /* 0x000000142c0c723c */ /* 0x040fe6000000180c */
[C---:B------:R-:W-:Y:S01]  /*11060*/  FMUL.FTZ R20, R41.reuse, R80 ;  /* 0x0000005029147220 */ /* 0x040fe20000410000 */
[----:B------:R-:W-:Y:S01]  /*11070*/  FMUL.FTZ R21, R41, R81 ;  /* 0x0000005129157220 */ /* 0x000fe20000410000 */
[-C--:B------:R-:W-:Y:S04]  /*11080*/  FFMA.FTZ R80, R115, R3.reuse, -R66 ;  /* 0x0000000373507223 */ /* 0x080fe80000010842 */
[----:B------:R-:W-:Y:S01]  /*11090*/  MUFU.EX2 R69, R69 ;  /* 0x0000004500457308 */ /* 0x000fe20000000800 */
[--C-:B------:R-:W-:Y:S01]  /*110a0*/  FFMA.FTZ R115, R215, R3, -R108.reuse ;  /* 0x00000003d7737223 */ /* 0x100fe2000001086c */
[C---:B------:R-:W-:Y:S03]  /*110b0*/  HMMA.16816.F32 R16, R44.reuse, R22, R16 ;  /* 0x000000162c10723c */ /* 0x040fe60000001810 */
[C---:B------:R-:W-:Y:S01]  /*110c0*/  FMUL.FTZ R22, R40.reuse, R82 ;  /* 0x0000005228167220 */ /* 0x040fe20000410000 */
[C---:B------:R-:W-:Y:S01]  /*110d0*/  FMUL.FTZ R23, R40.reuse, R83 ;  /* 0x0000005328177220 */ /* 0x040fe20000410000 */
[-CC-:B------:R-:W-:Y:S03]  /*110e0*/  FFMA.FTZ R82, R237, R3.reuse, -R108.reuse ;  /* 0x00000003ed527223 */ /* 0x180fe6000001086c */
[----:B------:R-:W2:Y:S01]  /*110f0*/  MUFU.EX2 R80, R80 ;  /* 0x0000005000507308 */ /* 0x000ea20000000800 */
[-CC-:B------:R-:W-:Y:S01]  /*11100*/  FFMA.FTZ R81, R235, R3.reuse, -R108.reuse ;  /* 0x00000003eb517223 */ /* 0x180fe2000001086c */
[----:B------:R-:W-:Y:S01]  /*11110*/  FFMA.FTZ R83, R231, R3, -R108 ;  /* 0x00000003e7537223 */ /* 0x000fe2000001086c */
        /* <DEDUP_REMOVED lines=16> */
[----:B-1----:R-:W-:Y:S06]  /*11220*/  F2FP.F16.F32.PACK_AB R44, R85, R88 ;  /* 0x00000058552c723e */ /* 0x002fec00000000ff */
[----:B------:R-:W1:Y:S01]  /*11230*/  MUFU.EX2 R78, R78 ;  /* 0x0000004e004e7308 */ /* 0x000e620000000800 */
[----:B--2---:R-:W-:Y:S01]  /*11240*/  F2FP.F16.F32.PACK_AB R45, R80, R87 ;  /* 0x00000057502d723e */ /* 0x004fe200000000ff */
[----:B------:R-:W-:Y:S01]  /*11250*/  FADD.FTZ R87, R87, R84 ;  /* 0x0000005457577221 */ /* 0x000fe20000010000 */
[----:B------:R-:W-:Y:S01]  /*11260*/  F2FP.F16.F32.PACK_AB R46, R76, R79 ;  /* 0x0000004f4c2e723e */ /* 0x000fe200000000ff */
[----:B------:R-:W-:Y:S02]  /*11270*/  FADD.FTZ R88, R88, R67 ;  /* 0x0000004358587221 */ /* 0x000fe40000010000 */
[----:B------:R-:W-:Y:S01]  /*11280*/  FADD.FTZ R87, R80, R87 ;  /* 0x0000005750577221 */ /* 0x000fe20000010000 */
[----:B---3--:R-:W-:Y:S01]  /*11290*/  F2FP.F16.F32.PACK_AB R47, R73, R72 ;  /* 0x00000048492f723e */ /* 0x008fe200000000ff */
[----:B------:R-:W-:Y:S02]  /*112a0*/  FADD.FTZ R88, R85, R88 ;  /* 0x0000005855587221 */ /* 0x000fe40000010000 */
[----:B------:R-:W-:Y:S01]  /*112b0*/  FADD.FTZ R72, R72, R87 ;  /* 0x0000005748487221 */ /* 0x000fe20000010000 */
[----:B------:R-:W-:Y:S01]  /*112c0*/  MUFU.EX2 R89, R89 ;  /* 0x0000005900597308 */ /* 0x000fe20000000800 */
[----:B------:R-:W-:Y:S01]  /*112d0*/  LDSM.16.MT88.4 R84, [R106+0x9800] ;  /* 0x009800006a54783b */ /* 0x000fe20000004200 */
[----:B------:R-:W-:Y:S01]  /*112e0*/  FADD.FTZ R79, R79, R88 ;  /* 0x000000584f4f7221 */ /* 0x000fe20000010000 */
[----:B------:R-:W-:Y:S01]  /*112f0*/  FADD.FTZ R73, R73, R72 ;  /* 0x0000004849497221 */ /* 0x000fe20000010000 */
[C---:B------:R-:W-:Y:S03]  /*11300*/  HMMA.16816.F32 R4, R44.reuse, R52, R4 ;  /* 0x000000342c04723c */ /* 0x040fe60000001804 */
[----:B------:R-:W-:Y:S03]  /*11310*/  FADD.FTZ R76, R76, R79 ;  /* 0x0000004f4c4c7221 */ /* 0x000fe60000010000 */
        /* <DEDUP_REMOVED lines=17> */
[----:B------:R-:W4:Y:S02]  /*11430*/  LDSM.16.MT88.4 R60, [R102+0x7000] ;  /* 0x00700000663c783b */ /* 0x000f240000004200 */
[----:B-1----:R-:W-:Y:S06]  /*11440*/  F2FP.F16.F32.PACK_AB R47, R78, R77 ;  /* 0x0000004d4e2f723e */ /* 0x002fec00000000ff */
[----:B------:R-:W1:Y:S01]  /*11450*/  MUFU.EX2 R71, R71 ;  /* 0x0000004700477308 */ /* 0x000e620000000800 */
[C---:B-----5:R-:W-:Y:S01]  /*11460*/  F2FP.F16.F32.PACK_AB R44, R68.reuse, R69 ;  /* 0x00000045442c723e */ /* 0x060fe200000000ff */
[----:B------:R-:W-:Y:S04]  /*11470*/  FADD.FTZ R69, R69, R76 ;  /* 0x0000004c45457221 */ /* 0x000fe80000010000 */
[----:B------:R-:W-:Y:S04]  /*11480*/  FADD.FTZ R68, R68, R69 ;  /* 0x0000004544447221 */ /* 0x000fe80000010000 */
[----:B------:R-:W-:Y:S10]  /*11490*/  MUFU.EX2 R75, R75 ;  /* 0x0000004b004b7308 */ /* 0x000ff40000000800 */
[----:B------:R-:W5:Y:S01]  /*114a0*/  MUFU.EX2 R74, R74 ;  /* 0x0000004a004a7308 */ /* 0x000f620000000800 */
[C---:B-1----:R-:W-:Y:S01]  /*114b0*/  F2FP.F16.F32.PACK_AB R45, R71.reuse, R70 ;  /* 0x00000046472d723e */ /* 0x042fe200000000ff */
[----:B------:R-:W-:Y:S04]  /*114c0*/  FADD.FTZ R70, R70, R73 ;  /* 0x0000004946467221 */ /* 0x000fe80000010000 */
[----:B------:R-:W-:Y:S04]  /*114d0*/  FADD.FTZ R70, R71, R70 ;  /* 0x0000004647467221 */ /* 0x000fe80000010000 */
[----:B------:R-:W-:Y:S01]  /*114e0*/  MUFU.EX2 R115, R115 ;  /* 0x0000007300737308 */ /* 0x000fe20000000800 */
[----:B------:R-:W-:Y:S04]  /*114f0*/  FADD.FTZ R77, R77, R70 ;  /* 0x000000464d4d7221 */ /* 0x000fe80000010000 */
[----:B------:R-:W-:Y:S05]  /*11500*/  FADD.FTZ R78, R78, R77 ;  /* 0x0000004d4e4e7221 */ /* 0x000fea0000010000 */
[----:B------:R-:W-:Y:S01]  /*11510*/  MUFU.EX2 R118, R118 ;  /* 0x0000007600767308 */ /* 0x000fe20000000800 */
[C---:B-----5:R-:W-:Y:S01]  /*11520*/  F2FP.F16.F32.PACK_AB R46, R74.reuse, R75 ;  /* 0x0000004b4a2e723e */ /* 0x060fe200000000ff */
        /* <DEDUP_REMOVED lines=16> */
[----:B------:R-:W1:Y:S01]  /*11630*/  MUFU.EX2 R83, R83 ;  /* 0x0000005300537308 */ /* 0x000e620000000800 */
[C---:B------:R-:W-:Y:S09]  /*11640*/  HMMA.16816.F32 R28, R44.reuse, R60, R28 ;  /* 0x0000003c2c1c723c */ /* 0x040ff2000000181c */
[----:B------:R-:W-:Y:S01]  /*11650*/  MUFU.EX2 R98, R98 ;  /* 0x0000006200627308 */ /* 0x000fe20000000800 */
[----:B------:R-:W-:Y:S01]  /*11660*/  HMMA.16816.F32 R32, R44, R62, R32 ;  /* 0x0000003e2c20723c */ /* 0x000fe20000001820 */
[----:B------:R-:W5:Y:S08]  /*11670*/  LDSM.16.MT88.4 R60, [R102+0x7800] ;  /* 0x00780000663c783b */ /* 0x000f700000004200 */
[----:B------:R-:W2:Y:S01]  /*11680*/  MUFU.EX2 R91, R91 ;  /* 0x0000005b005b7308 */ /* 0x000ea20000000800 */
[----:B---3--:R-:W-:Y:S02]  /*11690*/  F2FP.F16.F32.PACK_AB R44, R81, R82 ;  /* 0x00000052512c723e */ /* 0x008fe400000000ff */
[----:B----4-:R-:W-:Y:S01]  /*116a0*/  F2FP.F16.F32.PACK_AB R45, R90, R89 ;  /* 0x000000595a2d723e */ /* 0x010fe200000000ff */
[----:B------:R-:W-:Y:S01]  /*116b0*/  FADD.FTZ R89, R89, R78 ;  /* 0x0000004e59597221 */ /* 0x000fe20000010000 */
[----:B-1----:R-:W-:Y:S01]  /*116c0*/  F2FP.F16.F32.PACK_AB R46, R96, R83 ;  /* 0x00000053602e723e */ /* 0x002fe200000000ff */
[----:B------:R-:W-:Y:S04]  /*116d0*/  LDSM.16.MT88.4 R76, [R104+0x9800] ;  /* 0x00980000684c783b */ /* 0x000fe80000004200 */
[----:B------:R-:W-:Y:S01]  /*116e0*/  MUFU.EX2 R119, R119 ;  /* 0x0000007700777308 */ /* 0x000fe20000000800 */
[----:B------:R-:W-:Y:S09]  /*116f0*/  FADD.FTZ R89, R90, R89 ;  /* 0x000000595a597221 */ /* 0x000ff20000010000 */
[----:B------:R-:W1:Y:S01]  /*11700*/  MUFU.EX2 R122, R122 ;  /* 0x0000007a007a7308 */ /* 0x000e620000000800 */
[----:B--2---:R-:W-:Y:S01]  /*11710*/  F2FP.F16.F32.PACK_AB R47, R91, R98 ;  /* 0x000000625b2f723e */ /* 0x004fe200000000ff */
[----:B------:R-:W-:Y:S06]  /*11720*/  FADD.FTZ R98, R98, R89 ;  /* 0x0000005962627221 */ /* 0x000fec0000010000 */
[C---:B------:R-:W-:Y:S02]  /*11730*/  HMMA.16816.F32 R4, R44.reuse, R52, R4 ;  /* 0x000000342c04723c */ /* 0x040fe40000001804 */
[----:B------:R-:W-:Y:S06]  /*11740*/  MUFU.EX2 R121, R121 ;  /* 0x0000007900797308 */ /* 0x000fec0000000800 */
[C---:B------:R-:W-:Y:S01]  /*11750*/  HMMA.16816.F32 R8, R44.reuse, R54, R8 ;  /* 0x000000362c08723c */ /* 0x040fe20000001808 */
[----:B------:R-:W2:Y:S03]  /*11760*/  LDSM.16.MT88.4 R52, [R158+0x8000] ;  /* 0x008000009e34783b */ /* 0x000ea60000004200 */
[----:B------:R-:W3:Y:S01]  /*11770*/  MUFU.EX2 R124, R124 ;  /* 0x0000007c007c7308 */ /* 0x000ee20000000800 */
[----:B-1----:R-:W-:Y:S03]  /*11780*/  F2FP.F16.F32.PACK_AB R40, R122, R119 ;  /* 0x000000777a28723e */ /* 0x002fe600000000ff */
[C---:B------:R-:W-:Y:S06]  /*11790*/  HMMA.16816.F32 R12, R44.reuse, R56, R12 ;  /* 0x000000382c0c723c */ /* 0x040fec000000180c */
[----:B------:R-:W-:Y:S02]  /*117a0*/  MUFU.EX2 R123, R123 ;  /* 0x0000007b007b7308 */ /* 0x000fe40000000800 */
[C---:B------:R-:W-:Y:S01]  /*117b0*/  HMMA.16816.F32 R16, R44.reuse, R58, R16 ;  /* 0x0000003a2c10723c */ /* 0x040fe20000001810 */
[----:B------:R-:W1:Y:S07]  /*117c0*/  LDSM.16.MT88.4 R56, [R106+0x8000] ;  /* 0x008000006a38783b */ /* 0x000e6e0000004200 */
[----:B------:R-:W4:Y:S01]  /*117d0*/  MUFU.EX2 R126, R126 ;  /* 0x0000007e007e7308 */ /* 0x000f220000000800 */
[----:B---3--:R-:W-:Y:S01]  /*117e0*/  F2FP.F16.F32.PACK_AB R41, R124, R121 ;  /* 0x000000797c29723e */ /* 0x008fe200000000ff */
[C---:B-----5:R-:W-:Y:S08]  /*117f0*/  HMMA.16816.F32 R20, R44.reuse, R48, R20 ;  /* 0x000000302c14723c */ /* 0x060ff00000001814 */
[----:B------:R-:W-:Y:S01]  /*11800*/  MUFU.EX2 R125, R125 ;  /* 0x0000007d007d7308 */ /* 0x000fe20000000800 */
[C---:B------:R-:W-:Y:S01]  /*11810*/  HMMA.16816.F32 R24, R44.reuse, R50, R24 ;  /* 0x000000322c18723c */ /* 0x040fe20000001818 */
[----:B------:R-:W3:Y:S08]  /*11820*/  LDSM.16.MT88.4 R48, [R104+0x8000] ;  /* 0x008000006830783b */ /* 0x000ef00000004200 */
[----:B------:R-:W-:Y:S01]  /*11830*/  MUFU.EX2 R128, R128 ;  /* 0x0000008000807308 */ /* 0x000fe20000000800 */
[----:B----4-:R-:W-:Y:S01]  /*11840*/  F2FP.F16.F32.PACK_AB R42, R126, R123 ;  /* 0x0000007b7e2a723e */ /* 0x010fe200000000ff */
[C---:B------:R-:W-:Y:S08]  /*11850*/  HMMA.16816.F32 R28, R44.reuse, R60, R28 ;  /* 0x0000003c2c1c723c */ /* 0x040ff0000000181c */
        /* <DEDUP_REMOVED lines=9> */
[C---:B--2---:R-:W-:Y:S06]  /*118f0*/  HMMA.16816.F32 R4, R44.reuse, R52, R4 ;  /* 0x000000342c04723c */ /* 0x044fec0000001804 */
[----:B------:R-:W2:Y:S01]  /*11900*/  MUFU.EX2 R38, R38 ;  /* 0x0000002600267308 */ /* 0x000ea20000000800 */
[----:B-----5:R-:W-:Y:S01]  /*11910*/  F2FP.F16.F32.PACK_AB R68, R110, R103 ;  /* 0x000000676e44723e */ /* 0x020fe200000000ff */
[C---:B------:R-:W-:Y:S01]  /*11920*/  HMMA.16816.F32 R8, R44.reuse, R54, R8 ;  /* 0x000000362c08723c */ /* 0x040fe20000001808 */
[----:B------:R-:W5:Y:S07]  /*11930*/  LDSM.16.MT88.4 R52, [R158+0x8800] ;  /* 0x008800009e34783b */ /* 0x000f6e0000004200 */
[----:B------:R-:W-:Y:S01]  /*11940*/  MUFU.EX2 R37, R37 ;  /* 0x0000002500257308 */ /* 0x000fe20000000800 */
[C---:B-1----:R-:W-:Y:S03]  /*11950*/  HMMA.16816.F32 R12, R44.reuse, R56, R12 ;  /* 0x000000382c0c723c */ /* 0x042fe6000000180c */
[----:B--2---:R-:W-:Y:S05]  /*11960*/  F2FP.F16.F32.PACK_AB R69, R38, R39 ;  /* 0x000000272645723e */ /* 0x004fea00000000ff */
[C---:B------:R-:W-:Y:S01]  /*11970*/  HMMA.16816.F32 R16, R44.reuse, R58, R16 ;  /* 0x0000003a2c10723c */ /* 0x040fe20000001810 */
[----:B------:R-:W1:Y:S07]  /*11980*/  LDSM.16.MT88.4 R56, [R106+0x8800] ;  /* 0x008800006a38783b */ /* 0x000e6e0000004200 */
[C---:B---3--:R-:W-:Y:S08]  /*11990*/  HMMA.16816.F32 R20, R44.reuse, R48, R20 ;  /* 0x000000302c14723c */ /* 0x048ff00000001814 */
[C---:B------:R-:W-:Y:S01]  /*119a0*/  HMMA.16816.F32 R24, R44.reuse, R50, R24 ;  /* 0x000000322c18723c */ /* 0x040fe20000001818 */
[----:B------:R-:W2:Y:S07]  /*119b0*/  LDSM.16.MT88.4 R48, [R104+0x8800] ;  /* 0x008800006830783b */ /* 0x000eae0000004200 */
[C---:B----4-:R-:W-:Y:S03]  /*119c0*/  HMMA.16816.F32 R28, R44.reuse, R60, R28 ;  /* 0x0000003c2c1c723c */ /* 0x050fe6000000181c */
[--C-:B------:R-:W-:Y:S01]  /*119d0*/  FFMA.FTZ R60, R43, R3, -R108.reuse ;  /* 0x000000032b3c7223 */ /* 0x100fe2000001086c */
[----:B------:R-:W-:Y:S01]  /*119e0*/  F2FP.F16.F32.PACK_AB R43, R128, R125 ;  /* 0x0000007d802b723e */ /* 0x000fe200000000ff */
[-C--:B------:R-:W-:Y:S03]  /*119f0*/  FFMA.FTZ R61, R189, R3.reuse, -R108 ;  /* 0x00000003bd3d7223 */ /* 0x080fe6000001086c */
[----:B------:R-:W-:Y:S01]  /*11a00*/  HMMA.16816.F32 R32, R44, R62, R32 ;  /* 0x0000003e2c20723c */ /* 0x000fe20000001820 */
[----:B------:R-:W3:Y:S01]  /*11a10*/  LDSM.16.MT88.4 R44, [R102+0x8800] ;  /* 0x00880000662c783b */ /* 0x000ee20000004200 */
[----:B------:R-:W-:Y:S01]  /*11a20*/  MUFU.EX2 R60, R60 ;  /* 0x0000003c003c7308 */ /* 0x000fe20000000800 */
[-CC-:B------:R-:W-:Y:S01]  /*11a30*/  FFMA.FTZ R62, R155, R3.reuse, -R66.reuse ;  /* 0x000000039b3e7223 */ /* 0x180fe20000010842 */
[-C--:B------:R-:W-:Y:S04]  /*11a40*/  FFMA.FTZ R63, R151, R3.reuse, -R66 ;  /* 0x00000003973f7223 */ /* 0x080fe80000010842 */
[C---:B-----5:R-:W-:Y:S04]  /*11a50*/  HMMA.16816.F32 R4, R40.reuse, R52, R4 ;  /* 0x000000342804723c */ /* 0x060fe80000001804 */
[----:B------:R-:W4:Y:S04]  /*11a60*/  MUFU.EX2 R61, R61 ;  /* 0x0000003d003d7308 */ /* 0x000f280000000800 */
[C---:B------:R-:W-:Y:S01]  /*11a70*/  HMMA.16816.F32 R8, R40.reuse, R54, R8 ;  /* 0x000000362808723c */ /* 0x040fe20000001808 */
[----:B------:R-:W5:Y:S05]  /*11a80*/  LDSM.16.MT88.4 R52, [R158+0x9000] ;  /* 0x009000009e34783b */ /* 0x000f6a0000004200 */
[----:B------:R-:W-:Y:S02]  /*11a90*/  MUFU.EX2 R62, R62 ;  /* 0x0000003e003e7308 */ /* 0x000fe40000000800 */
[C---:B-1----:R-:W-:Y:S08]  /*11aa0*/  HMMA.16816.F32 R12, R40.reuse, R56, R12 ;  /* 0x00000038280c723c */ /* 0x042ff0000000180c */
[----:B------:R-:W1:Y:S01]  /*11ab0*/  MUFU.EX2 R63, R63 ;  /* 0x0000003f003f7308 */ /* 0x000e620000000800 */
[-CC-:B------:R-:W-:Y:S01]  /*11ac0*/  FFMA.FTZ R56, R153, R3.reuse, -R108.reuse ;  /* 0x0000000399387223 */ /* 0x180fe2000001086c */
[-C--:B------:R-:W-:Y:S01]  /*11ad0*/  FFMA.FTZ R57, R149, R3.reuse, -R108 ;  /* 0x0000000395397223 */ /* 0x080fe2000001086c */
[C---:B------:R-:W-:Y:S07]  /*11ae0*/  HMMA.16816.F32 R16, R40.reuse, R58, R16 ;  /* 0x0000003a2810723c */ /* 0x040fee0000001810 */
[----:B------:R-:W-:Y:S01]  /*11af0*/  MUFU.EX2 R56, R56 ;  /* 0x0000003800387308 */ /* 0x000fe20000000800 */
[-CC-:B------:R-:W-:Y:S01]  /*11b00*/  FFMA.FTZ R58, R147, R3.reuse, -R66.reuse ;  /* 0x00000003933a7223 */ /* 0x180fe20000010842 */
[-CC-:B------:R-:W-:Y:S01]  /*11b10*/  FFMA.FTZ R59, R145, R3.reuse, -R66.reuse ;  /* 0x00000003913b7223 */ /* 0x180fe20000010842 */
[----:B------:R-:W-:Y:S01]  /*11b20*/  FFMA.FTZ R66, R36, R3, -R66 ;  /* 0x0000000324427223 */ /* 0x000fe20000010842 */
[----:B------:R-:W-:Y:S01]  /*11b30*/  FADD.FTZ R36, R82, R75 ;  /* 0x0000004b52247221 */ /* 0x000fe20000010000 */
[C---:B--2---:R-:W-:Y:S05]  /*11b40*/  HMMA.16816.F32 R20, R40.reuse, R48, R20 ;  /* 0x000000302814723c */ /* 0x044fea0000001814 */
[----:B------:R-:W2:Y:S01]  /*11b50*/  MUFU.EX2 R57, R57 ;  /* 0x0000003900397308 */ /* 0x000ea20000000800 */
        /* <DEDUP_REMOVED lines=8> */
[----:B------:R-:W3:Y:S01]  /*11be0*/  MUFU.EX2 R59, R59 ;  /* 0x0000003b003b7308 */ /* 0x000ee20000000800 */
[----:B------:R-:W-:Y:S04]  /*11bf0*/  FADD.FTZ R116, R116, R113 ;  /* 0x0000007174747221 */ /* 0x000fe80000010000 */
[----:B------:R-:W-:Y:S01]  /*11c00*/  FADD.FTZ R117, R117, R116 ;  /* 0x0000007475757221 */ /* 0x000fe20000010000 */
[----:B------:R-:W-:Y:S01]  /*11c10*/  HMMA.16816.F32 R32, R40, R46, R32 ;  /* 0x0000002e2820723c */ /* 0x000fe20000001820 */
[----:B------:R-:W5:Y:S03]  /*11c20*/  LDSM.16.MT88.4 R44, [R104+0x9000] ;  /* 0x00900000682c783b */ /* 0x000f660000004200 */
[----:B------:R-:W5:Y:S01]  /*11c30*/  MUFU.EX2 R66, R66 ;  /* 0x0000004200427308 */ /* 0x000f620000000800 */
[----:B----4-:R-:W-:Y:S01]  /*11c40*/  F2FP.F16.F32.PACK_AB R40, R61, R60 ;  /* 0x0000003c3d28723e */ /* 0x010fe200000000ff */
[----:B------:R-:W-:Y:S01]  /*11c50*/  FADD.FTZ R120, R120, R117 ;  /* 0x0000007578787221 */ /* 0x000fe20000010000 */
[----:B-1----:R-:W-:Y:S02]  /*11c60*/  F2FP.F16.F32.PACK_AB R41, R63, R62 ;  /* 0x0000003e3f29723e */ /* 0x002fe400000000ff */
[----:B--2---:R-:W-:Y:S01]  /*11c70*/  F2FP.F16.F32.PACK_AB R42, R57, R56 ;  /* 0x00000038392a723e */ /* 0x004fe200000000ff */
[----:B------:R-:W-:Y:S01]  /*11c80*/  FADD.FTZ R121, R121, R120 ;  /* 0x0000007879797221 */ /* 0x000fe20000010000 */
[----:B---3--:R-:W-:Y:S03]  /*11c90*/  F2FP.F16.F32.PACK_AB R43, R59, R58 ;  /* 0x0000003a3b2b723e */ /* 0x008fe600000000ff */
[----:B------:R-:W-:Y:S04]  /*11ca0*/  FADD.FTZ R124, R124, R121 ;  /* 0x000000797c7c7221 */ /* 0x000fe80000010000 */
[C---:B-----5:R-:W-:Y:S03]  /*11cb0*/  HMMA.16816.F32 R4, R40.reuse, R52, R4 ;  /* 0x000000342804723c */ /* 0x060fe60000001804 */
[----:B------:R-:W-:Y:S05]  /*11cc0*/  F2FP.F16.F32.PACK_AB R71, R66, R37 ;  /* 0x000000254247723e */ /* 0x000fea00000000ff */
[C---:B------:R-:W-:Y:S01]  /*11cd0*/  HMMA.16816.F32 R8, R40.reuse, R54, R8 ;  /* 0x000000362808723c */ /* 0x040fe20000001808 */
[----:B------:R-:W1:Y:S07]  /*11ce0*/  LDSM.16.MT88.4 R52, [R102+0x9000] ;  /* 0x009000006634783b */ /* 0x000e6e0000004200 */
[C---:B------:R-:W-:Y:S03]  /*11cf0*/  HMMA.16816.F32 R12, R40.reuse, R48, R12 ;  /* 0x00000030280c723c */ /* 0x040fe6000000180c */
[-CC-:B------:R-:W-:Y:S01]  /*11d00*/  FFMA.FTZ R48, R140, R3.reuse, -R108.reuse ;  /* 0x000000038c307223 */ /* 0x180fe2000001086c */
[----:B------:R-:W-:Y:S04]  /*11d10*/  FFMA.FTZ R108, R64, R3, -R108 ;  /* 0x00000003406c7223 */ /* 0x000fe8000001086c */
[C---:B------:R-:W-:Y:S01]  /*11d20*/  HMMA.16816.F32 R16, R40.reuse, R50, R16 ;  /* 0x000000322810723c */ /* 0x040fe20000001810 */
[----:B------:R-:W-:Y:S07]  /*11d30*/  MUFU.EX2 R48, R48 ;  /* 0x0000003000307308 */ /* 0x000fee0000000800 */
[C---:B------:R-:W-:Y:S03]  /*11d40*/  HMMA.16816.F32 R20, R40.reuse, R44, R20 ;  /* 0x0000002c2814723c */ /* 0x040fe60000001814 */
[----:B------:R-:W2:Y:S05]  /*11d50*/  MUFU.EX2 R49, R108 ;  /* 0x0000006c00317308 */ /* 0x000eaa0000000800 */
[C---:B------:R-:W-:Y:S08]  /*11d60*/  HMMA.16816.F32 R24, R40.reuse, R46, R24 ;  /* 0x0000002e2818723c */ /* 0x040ff00000001818 */
[C---:B-1----:R-:W-:Y:S03]  /*11d70*/  HMMA.16816.F32 R28, R40.reuse, R52, R28 ;  /* 0x00000034281c723c */ /* 0x042fe6000000181c */
[----:B--2---:R-:W-:Y:S05]  /*11d80*/  F2FP.F16.F32.PACK_AB R70, R49, R48 ;  /* 0x000000303146723e */ /* 0x004fea00000000ff */
        /* <DEDUP_REMOVED lines=31> */
[----:B------:R-:W-:Y:S01]  /*11f80*/  MOV R103, R2 ;  /* 0x0000000200677202 */ /* 0x000fe20000000f00 */
[----:B------:R-:W-:Y:S01]  /*11f90*/  FADD.FTZ R38, R38, R39 ;  /* 0x0000002726267221 */ /* 0x000fe20000010000 */
[----:B------:R-:W-:Y:S03]  /*11fa0*/  FADD.FTZ R5, R110, R5 ;  /* 0x000000056e057221 */ /* 0x000fe60000010000 */
[----:B------:R-:W-:Y:S01]  /*11fb0*/  FADD.FTZ R37, R37, R38 ;  /* 0x0000002625257221 */ /* 0x000fe20000010000 */
[----:B------:R-:W-:Y:S03]  /*11fc0*/  FADD.FTZ R48, R48, R5 ;  /* 0x0000000530307221 */ /* 0x000fe60000010000 */
[----:B------:R-:W-:Y:S01]  /*11fd0*/  FADD.FTZ R187, R66, R37 ;  /* 0x0000002542bb7221 */ /* 0x000fe20000010000 */
[----:B------:R-:W-:Y:S01]  /*11fe0*/  FADD.FTZ R186, R49, R48 ;  /* 0x0000003031ba7221 */ /* 0x000fe20000010000 */
[----:B------:R-:W-:Y:S06]  /*11ff0*/  @P0 BRA `(.L_x_11705) ;  /* 0xffffffc800a80947 */ /* 0x000fec000383ffff */
.L_x_11698:
        /* <DEDUP_REMOVED lines=11> */
.L_x_11718:
        /* <DEDUP_REMOVED lines=9> */
[----:B------:R-:W-:Y:S02]  /*12140*/  LOP3.LUT R11, R11, 0x1c0, RZ, 0xc0, !PT ;  /* 0x000001c00b0b7812 */ /* 0x000fe400078ec0ff */
[----:B------:R-:W-:-:S02]  /*12150*/  FSETP.NE.FTZ.AND P5, PT, R9, RZ, PT ;  /* 0x000000ff0900720b */ /* 0x000fc40003fb5000 */
        /* <DEDUP_REMOVED lines=26> */
[----:B------:R-:W-:Y:S01]  /*12300*/  SEL R6, R6, 0xfffffff0, !P0 ;  /* 0xfffffff006067807 */ /* 0x000fe20004000000 */
[C---:B------:R-:W-:Y:S01]  /*12310*/  FMUL.FTZ R84, R8.reuse, R84 ;  /* 0x0000005408547220 */ /* 0x040fe20000410000 */
[----:B------:R-:W-:Y:S01]  /*12320*/  @P4 IADD3 R15, PT, PT, R11, -0x40, RZ ;  /* 0xffffffc00b0f4810 */ /* 0x000fe20007ffe0ff */
[----:B------:R-:W-:Y:S01]  /*12330*/  FMUL.FTZ R85, R8, R85 ;  /* 0x0000005508557220 */ /* 0x000fe20000410000 */
[C---:B------:R-:W-:Y:S01]  /*12340*/  FMUL.FTZ R86, R12.reuse, R86 ;  /* 0x000000560c567220 */ /* 0x040fe20000410000 */
[----:B------:R-:W-:Y:S01]  /*12350*/  FMUL.FTZ R87, R12, R87 ;  /* 0x000000570c577220 */ /* 0x000fe20000410000 */
[C---:B------:R-:W-:Y:S01]  /*12360*/  FMUL.FTZ R80, R8.reuse, R80 ;  /* 0x0000005008507220 */ /* 0x040fe20000410000 */
[----:B------:R-:W-:Y:S01]  /*12370*/  FMUL.FTZ R81, R8, R81 ;  /* 0x0000005108517220 */ /* 0x000fe20000410000 */
[C---:B------:R-:W-:Y:S01]  /*12380*/  FMUL.FTZ R82, R12.reuse, R82 ;  /* 0x000000520c527220 */ /* 0x040fe20000410000 */
[----:B------:R-:W-:Y:S01]  /*12390*/  FMUL.FTZ R83, R12, R83 ;  /* 0x000000530c537220 */ /* 0x000fe20000410000 */
[----:B------:R-:W-:Y:S01]  /*123a0*/  IADD3 R13, PT, PT, R4, R11, RZ ;  /* 0x0000000b040d7210 */ /* 0x000fe20007ffe0ff */
        /* <DEDUP_REMOVED lines=18> */
[----:B------:R-:W-:Y:S01]  /*124d0*/  IMAD.IADD R19, R4, 0x1, R15 ;  /* 0x0000000104137824 */ /* 0x000fe200078e020f */
[----:B------:R-:W-:Y:S01]  /*124e0*/  F2FP.F16.F32.PACK_AB R90, R91, R90 ;  /* 0x0000005a5b5a723e */ /* 0x000fe200000000ff */
[----:B------:R-:W-:Y:S01]  /*124f0*/  STS [R11], R96 ;  /* 0x000000600b007388 */ /* 0x000fe20000000800 */
[----:B------:R-:W-:-:S02]  /*12500*/  F2FP.F16.F32.PACK_AB R84, R85, R84 ;  /* 0x000000545554723e */ /* 0x000fc400000000ff */
[----:B------:R-:W-:Y:S01]  /*12510*/  F2FP.F16.F32.PACK_AB R86, R87, R86 ;  /* 0x000000565756723e */ /* 0x000fe200000000ff */
[----:B------:R-:W-:Y:S01]  /*12520*/  STS [R11+0x400], R98 ;  /* 0x000400620b007388 */ /* 0x000fe20000000800 */
[----:B------:R-:W-:Y:S02]  /*12530*/  IADD3 R17, PT, PT, R6, R13, RZ ;  /* 0x0000000d06117210 */ /* 0x000fe40007ffe0ff */
[----:B------:R-:W-:Y:S01]  /*12540*/  F2FP.F16.F32.PACK_AB R80, R81, R80 ;  /* 0x000000505150723e */ /* 0x000fe200000000ff */
[----:B------:R-:W-:Y:S01]  /*12550*/  STS [R7], R92 ;  /* 0x0000005c07007388 */ /* 0x000fe20000000800 */
[----:B------:R-:W-:Y:S02]  /*12560*/  F2FP.F16.F32.PACK_AB R82, R83, R82 ;  /* 0x000000525352723e */ /* 0x000fe400000000ff */
[----:B------:R-:W-:Y:S01]  /*12570*/  F2FP.F16.F32.PACK_AB R76, R77, R76 ;  /* 0x0000004c4d4c723e */ /* 0x000fe200000000ff */
[----:B------:R-:W-:Y:S01]  /*12580*/  STS [R7+0x400], R94 ;  /* 0x0004005e07007388 */ /* 0x000fe20000000800 */
[----:B------:R-:W-:-:S02]  /*12590*/  F2FP.F16.F32.PACK_AB R78, R79, R78 ;  /* 0x0000004e4f4e723e */ /* 0x000fc400000000ff */
[C---:B------:R-:W-:Y:S01]  /*125a0*/  IADD3 R21, PT, PT, R6.reuse, R15, RZ ;  /* 0x0000000f06157210 */ /* 0x040fe20007ffe0ff */
[----:B------:R-:W-:Y:S01]  /*125b0*/  STS [R13], R88 ;  /* 0x000000580d007388 */ /* 0x000fe20000000800 */
[----:B------:R-:W-:Y:S02]  /*125c0*/  F2FP.F16.F32.PACK_AB R72, R73, R72 ;  /* 0x000000484948723e */ /* 0x000fe400000000ff */
[----:B------:R-:W-:Y:S01]  /*125d0*/  F2FP.F16.F32.PACK_AB R74, R75, R74 ;  /* 0x0000004a4b4a723e */ /* 0x000fe200000000ff */
[----:B------:R-:W-:Y:S01]  /*125e0*/  STS [R13+0x400], R90 ;  /* 0x0004005a0d007388 */ /* 0x000fe20000000800 */
[----:B------:R-:W-:Y:S02]  /*125f0*/  F2FP.F16.F32.PACK_AB R68, R69, R68 ;  /* 0x000000444544723e */ /* 0x000fe400000000ff */
[----:B------:R-:W-:Y:S01]  /*12600*/  F2FP.F16.F32.PACK_AB R70, R71, R70 ;  /* 0x000000464746723e */ /* 0x000fe200000000ff */
[----:B------:R-:W-:Y:S01]  /*12610*/  STS [R17], R84 ;  /* 0x0000005411007388 */ /* 0x000fe20000000800 */
[----:B------:R-:W-:-:S03]  /*12620*/  IADD3 R23, PT, PT, R6, R19, RZ ;  /* 0x0000001306177210 */ /* 0x000fc60007ffe0ff */
[----:B------:R-:W-:Y:S04]  /*12630*/  STS [R17+0x400], R86 ;  /* 0x0004005611007388 */ /* 0x000fe80000000800 */
[----:B------:R-:W-:Y:S04]  /*12640*/  STS [R15], R80 ;  /* 0x000000500f007388 */ /* 0x000fe80000000800 */
[----:B------:R-:W-:Y:S04]  /*12650*/  STS [R15+0x400], R82 ;  /* 0x000400520f007388 */ /* 0x000fe80000000800 */
[----:B------:R-:W-:Y:S04]  /*12660*/  STS [R21], R76 ;  /* 0x0000004c15007388 */ /* 0x000fe80000000800 */
[----:B------:R1:W-:Y:S04]  /*12670*/  STS [R21+0x400], R78 ;  /* 0x0004004e15007388 */ /* 0x0003e80000000800 */
[----:B------:R-:W-:Y:S04]  /*12680*/  STS [R19], R72 ;  /* 0x0000004813007388 */ /* 0x000fe80000000800 */
[----:B------:R2:W-:Y:S04]  /*12690*/  STS [R19+0x400], R74 ;  /* 0x0004004a13007388 */ /* 0x0005e80000000800 */
[----:B------:R3:W-:Y:S04]  /*126a0*/  STS [R23], R68 ;  /* 0x0000004417007388 */ /* 0x0007e80000000800 */
[----:B------:R3:W-:Y:S04]  /*126b0*/  STS [R23+0x400], R70 ;  /* 0x0004004617007388 */ /* 0x0007e80000000800 */
[----:B------:R-:W4:Y:S01]  /*126c0*/  LD.E.U8 R4, desc[UR4][R100.64+0x1c8] ;  /* 0x0001c80464047980 */ /* 0x000f22000c101100 */
[----:B------:R-:W-:-:S03]  /*126d0*/  ISETP.NE.AND P0, PT, R176, -0x1, PT ;  /* 0xffffffffb000780c */ /* 0x000fc60003f05270 */
[----:B------:R-:W2:Y:S04]  /*126e0*/  LD.E.64 R30, desc[UR4][R100.64+0x88] ;  /* 0x00008804641e7980 */ /* 0x000ea8000c101b00 */
[----:B-1----:R3:W5:Y:S04]  /*126f0*/  LD.E.64 R20, desc[UR4][R100.64+0x90] ;  /* 0x0000900464147980 */ /* 0x002768000c101b00 */
[----:B------:R3:W5:Y:S04]  /*12700*/  LD.E.64 R24, desc[UR4][R100.64+0xa0] ;  /* 0x0000a00464187980 */ /* 0x000768000c101b00 */
[----:B------:R-:W3:Y:S04]  /*12710*/  @!P0 LD.E.64 R32, desc[UR4][R100.64+0x80] ;  /* 0x0000800464208980 */ /* 0x000ee8000c101b00 */
[----:B------:R1:W5:Y:S01]  /*12720*/  LD.E.64 R26, desc[UR4][R100.64+0x70] ;  /* 0x00007004641a7980 */ /* 0x000362000c101b00 */
[----:B----4-:R-:W-:-:S13]  /*12730*/  ISETP.NE.AND P1, PT, R4, RZ, PT ;  /* 0x000000ff0400720c */ /* 0x010fda0003f25270 */
[----:B------:R-:W4:Y:S04]  /*12740*/  @!P1 LD.E R11, desc[UR4][R100.64+0x60] ;  /* 0x00006004640b9980 */ /* 0x000f28000c101900 */
[----:B------:R-:W4:Y:S01]  /*12750*/  @!P1 LD.E R6, desc[UR4][R100.64+0xb4] ;  /* 0x0000b40464069980 */ /* 0x000f22000c101900 */
[-C--:B---3--:R-:W-:Y:S02]  /*12760*/  @!P0 IMAD R8, R33, R172.reuse, RZ ;  /* 0x000000ac21088224 */ /* 0x088fe400078e02ff */
[----:B------:R-:W-:Y:S01]  /*12770*/  @!P0 IMAD.WIDE.U32 R32, R32, R172, RZ ;  /* 0x000000ac20208225 */ /* 0x000fe200078e00ff */
[----:B------:R-:W-:-:S03]  /*12780*/  SHF.L.U32 R4, R3, 0x3, RZ ;  /* 0x0000000303047819 */ /* 0x000fc600000006ff */
[-C--:B--2---:R-:W-:Y:S02]  /*12790*/  @P0 IMAD R7, R31, R176.reuse, RZ ;  /* 0x000000b01f070224 */ /* 0x084fe400078e02ff */
[----:B------:R-:W-:Y:S01]  /*127a0*/  @P0 IMAD.WIDE.U32 R18, R30, R176, RZ ;  /* 0x000000b01e120225 */ /* 0x000fe200078e00ff */
[----:B------:R-:W-:-:S03]  /*127b0*/  LOP3.LUT R12, R4, 0x38, RZ, 0xc0, !PT ;  /* 0x00000038040c7812 */ /* 0x000fc600078ec0ff */
[----:B------:R-:W-:Y:S01]  /*127c0*/  @!P0 IMAD.IADD R8, R33, 0x1, R8 ;  /* 0x0000000121088824 */ /* 0x000fe200078e0208 */
[----:B------:R-:W-:Y:S01]  /*127d0*/  @P0 IADD3 R8, PT, PT, R19, R7, RZ ;  /* 0x0000000713080210 */ /* 0x000fe20007ffe0ff */
[----:B----4-:R-:W-:-:S04]  /*127e0*/  @!P1 IMAD R11, R172, R11, R171 ;  /* 0x0000000bac0b9224 */ /* 0x010fc800078e02ab */
[----:B------:R-:W-:Y:S01]  /*127f0*/  @!P1 IMAD R7, R11, R6, RZ ;  /* 0x000000060b079224 */ /* 0x000fe200078e02ff */
[----:B-1----:R-:W-:Y:S06]  /*12800*/  @!P1 BRA `(.L_x_11707) ;  /* 0x0000000000149947 */ /* 0x002fec0003800000 */
[----:B------:R-:W2:Y:S04]  /*12810*/  @!P0 LD.E R7, desc[UR4][R100.64+0xb4] ;  /* 0x0000b40464078980 */ /* 0x000ea8000c101900 */
[----:B------:R-:W3:Y:S01]  /*12820*/  LD.E R4, desc[UR4][R100.64+0xd4] ;  /* 0x0000d40464047980 */ /* 0x000ee2000c101900 */
[----:B--2---:R-:W-:Y:S02]  /*12830*/  @!P0 IMAD R176, R172, R7, RZ ;  /* 0x00000007acb08224 */ /* 0x004fe400078e02ff */
[----:B---3--:R-:W-:-:S05]  /*12840*/  IMAD R7, R171, R4, RZ ;  /* 0x00000004ab077224 */ /* 0x008fca00078e02ff */
[----:B------:R-:W-:-:S07]  /*12850*/  IADD3 R7, PT, PT, R7, R176, RZ ;  /* 0x000000b007077210 */ /* 0x000fce0007ffe0ff */
.L_x_11707:
[----:B------:R-:W1:Y:S01]  /*12860*/  @P2 MUFU.LG2 R10, R10 ;  /* 0x0000000a000a2308 */ /* 0x000e620000000c00 */
[----:B------:R-:W-:Y:S01]  /*12870*/  IMAD.IADD R11, R177, 0x1, -R174 ;  /* 0x00000001b10b7824 */ /* 0x000fe200078e0aae */
[----:B------:R-:W-:Y:S01]  /*12880*/  SHF.R.U32.HI R4, RZ, 0x3, R3 ;  /* 0x00000003ff047819 */ /* 0x000fe20000011603 */
[----:B------:R-:W-:Y:S01]  /*12890*/  IMAD.MOV.U32 R13, RZ, RZ, RZ ;  /* 0x000000ffff0d7224 */ /* 0x000fe200078e00ff */
[----:B------:R-:W-:Y:S05]  /*128a0*/  WARPSYNC.ALL ;  /* 0x0000000000007948 */ /* 0x000fea0003800000 */
[----:B-----5:R-:W-:Y:S01]  /*128b0*/  IMAD R16, R21, R171, RZ ;  /* 0x000000ab15107224 */ /* 0x020fe200078e02ff */
[----:B------:R-:W-:Y:S01]  /*128c0*/  BAR.SYNC.DEFER_BLOCKING 0x0 ;  /* 0x0000000000007b1d */ /* 0x000fe20000010000 */
[----:B------:R-:W-:Y:S01]  /*128d0*/  IMAD.WIDE.U32 R22, R174, R30, R12 ;  /* 0x0000001eae167225 */ /* 0x000fe200078e000c */
[----:B------:R-:W-:-:S02]  /*128e0*/  @P0 MOV R32, R18 ;  /* 0x0000001200200202 */ /* 0x000fc40000000f00 */
[----:B------:R-:W-:Y:S01]  /*128f0*/  ISETP.GE.AND P1, PT, R4, R11, PT ;  /* 0x0000000b0400720c */ /* 0x000fe20003f26270 */
[----:B------:R-:W-:Y:S01]  /*12900*/  IMAD R6, R31, R174, RZ ;  /* 0x000000ae1f067224 */ /* 0x000fe200078e02ff */
[----:B------:R-:W2:Y:S01]  /*12910*/  @P5 MUFU.LG2 R9, R9 ;  /* 0x0000000900095308 */ /* 0x000ea20000000c00 */
[----:B------:R-:W-:-:S04]  /*12920*/  IMAD.WIDE.U32 R20, R20, R171, RZ ;  /* 0x000000ab14147225 */ /* 0x000fc800078e00ff */
[----:B-1----:R-:W-:Y:S01]  /*12930*/  @P2 FMUL.FTZ R10, R10, 0.69314718246459960938 ;  /* 0x3f3172180a0a2820 */ /* 0x002fe20000410000 */
[----:B------:R-:W-:Y:S01]  /*12940*/  SHF.R.U32.HI R28, RZ, 0x1, R3 ;  /* 0x00000001ff1c7819 */ /* 0x000fe20000011603 */
[----:B------:R-:W-:Y:S01]  /*12950*/  BSSY.RECONVERGENT B0, `(.L_x_11708) ;  /* 0x0000027000007945 */ /* 0x000fe20003800200 */
[----:B------:R-:W-:Y:S01]  /*12960*/  IMAD.IADD R17, R23, 0x1, R6 ;  /* 0x0000000117117824 */ /* 0x000fe200078e0206 */
[----:B------:R-:W-:Y:S01]  /*12970*/  IADD3 R32, P3, P0, R20, R22, R32 ;  /* 0x0000001614207210 */ /* 0x000fe2000787e020 */
[----:B------:R-:W-:Y:S01]  /*12980*/  IMAD.IADD R16, R21, 0x1, R16 ;  /* 0x0000000115107824 */ /* 0x000fe200078e0210 */
[----:B------:R-:W-:Y:S01]  /*12990*/  MOV R6, 0x7f800000 ;  /* 0x7f80000000067802 */ /* 0x000fe20000000f00 */
[----:B------:R-:W-:Y:S01]  /*129a0*/  @P2 FFMA.FTZ R6, R5, R2, R10 ;  /* 0x0000000205062223 */ /* 0x000fe2000001000a */
[----:B------:R-:W-:Y:S01]  /*129b0*/  ISETP.GE.AND P6, PT, R181, R11, PT ;  /* 0x0000000bb500720c */ /* 0x000fe20003fc6270 */
[----:B------:R-:W-:Y:S01]  /*129c0*/  @!P1 IMAD R10, R31, R4, RZ ;  /* 0x000000041f0a9224 */ /* 0x000fe200078e02ff */
[----:B------:R-:W-:-:S02]  /*129d0*/  IADD3.X R33, PT, PT, R16, R17, R8, P3, P0 ;  /* 0x0000001110217210 */ /* 0x000fc40001fe0408 */
[----:B------:R-:W-:Y:S02]  /*129e0*/  SHF.R.U32.HI R17, RZ, 0x2, R3 ;  /* 0x00000002ff117819 */ /* 0x000fe40000011603 */
[----:B------:R-:W-:Y:S01]  /*129f0*/  LOP3.LUT R28, R28, 0x30, RZ, 0xc0, !PT ;  /* 0x000000301c1c7812 */ /* 0x000fe200078ec0ff */
[----:B------:R-:W-:-:S04]  /*12a00*/  @!P1 IMAD.WIDE.U32 R18, R4, R30, R32 ;  /* 0x0000001e04129225 */ /* 0x000fc800078e0020 */
[----:B--2---:R-:W-:Y:S01]  /*12a10*/  @P5 FMUL.FTZ R8, R9, 0.69314718246459960938 ;  /* 0x3f31721809085820 */ /* 0x004fe20000410000 */
[----:B------:R-:W-:Y:S01]  /*12a20*/  LOP3.LUT P2, RZ, R3, 0x3, RZ, 0xc0, !PT ;  /* 0x0000000303ff7812 */ /* 0x000fe2000784c0ff */
[----:B------:R1:W2:Y:S01]  /*12a30*/  LDS.128 R12, [R175] ;  /* 0x00000000af0c7984 */ /* 0x0002a20000000c00 */
[----:B------:R-:W-:Y:S01]  /*12a40*/  P2R R2, PR, RZ, 0x40 ;  /* 0x00000040ff027803 */ /* 0x000fe20000000000 */
[----:B------:R-:W-:Y:S01]  /*12a50*/  IMAD.MOV.U32 R3, RZ, RZ, 0x7f800000 ;  /* 0x7f800000ff037424 */ /* 0x000fe200078e00ff */
[----:B------:R-:W-:Y:S01]  /*12a60*/  @!P1 IADD3 R9, PT, PT, R19, R10, RZ ;  /* 0x0000000a13099210 */ /* 0x000fe20007ffe0ff */
[----:B------:R-:W-:Y:S01]  /*12a70*/  @P5 FFMA.FTZ R3, R5, R0, R8 ;  /* 0x0000000005035223 */ /* 0x000fe20000010008 */
[----:B------:R-:W-:Y:S01]  /*12a80*/  @!P1 LEA R34, P0, R18, R26, 0x1 ;  /* 0x0000001a12229211 */ /* 0x000fe200078008ff */
[----:B------:R1:W3:Y:S01]  /*12a90*/  LDS.128 R20, [R175+0x1800] ;  /* 0x00180000af147984 */ /* 0x0002e20000000c00 */
[-C--:B------:R-:W-:Y:S02]  /*12aa0*/  ISETP.GE.AND P4, PT, R182, R11.reuse, PT ;  /* 0x0000000bb600720c */ /* 0x080fe40003f86270 */
[----:B------:R-:W-:-:S02]  /*12ab0*/  ISETP.GE.AND P6, PT, R180, R11, PT ;  /* 0x0000000bb400720c */ /* 0x000fc40003fc6270 */
[----:B------:R-:W-:Y:S02]  /*12ac0*/  LOP3.LUT R28, R28, 0x7, R17, 0xf8, !PT ;  /* 0x000000071c1c7812 */ /* 0x000fe400078ef811 */
[----:B------:R-:W-:Y:S02]  /*12ad0*/  @!P1 LEA.HI.X R35, R18, R27, R9, 0x1, P0 ;  /* 0x0000001b12239211 */ /* 0x000fe400000f0c09 */
        /* <DEDUP_REMOVED lines=14> */
.L_x_11709:
[----:B------:R-:W-:Y:S05]  /*12bc0*/  BSYNC.RECONVERGENT B0 ;  /* 0x0000000000007941 */ /* 0x000fea0003800200 */
.L_x_11708:
[----:B--2---:R2:W-:Y:S01]  /*12bd0*/  @!P1 ST.E.128 desc[UR4][R34.64], R12 ;  /* 0x0000000c22009985 */ /* 0x0045e2000c101d04 */
        /* <DEDUP_REMOVED lines=12> */
[----:B----4-:R1:W-:Y:S02]  /*12ca0*/  ST.E.128 desc[UR4][R12.64], R16 ;  /* 0x000000100c007985 */ /* 0x0103e4000c101d04 */
.L_x_11711:
[----:B------:R-:W-:Y:S05]  /*12cb0*/  BSYNC.RECONVERGENT B0 ;  /* 0x0000000000007941 */ /* 0x000fea0003800200 */
.L_x_11710:
[----:B------:R-:W-:Y:S01]  /*12cc0*/  ISETP.NE.AND P0, PT, R2, RZ, PT ;  /* 0x000000ff0200720c */ /* 0x000fe20003f05270 */
[----:B------:R-:W-:-:S12]  /*12cd0*/  BSSY.RECONVERGENT B0, `(.L_x_11712) ;  /* 0x000000d000007945 */ /* 0x000fd80003800200 */
        /* <DEDUP_REMOVED lines=12> */
.L_x_11713:
[----:B------:R-:W-:Y:S05]  /*12da0*/  BSYNC.RECONVERGENT B0 ;  /* 0x0000000000007941 */ /* 0x000fea0003800200 */
.L_x_11712:
[----:B------:R-:W-:-:S04]  /*12db0*/  MOV R171, 0x0 ;  /* 0x0000000000ab7802 */ /* 0x000fc80000000f00 */
[----:B-1234-:R-:W-:Y:S05]  /*12dc0*/  @P6 RET.REL.NODEC R170 `(_ZN5flash24flash_fwd_splitkv_kernelI23Flash_fwd_kernel_traitsILi64ELi64ELi128ELi4ELb0ELb0EN7cutlass6half_tE19Flash_kernel_traitsILi64ELi64ELi128ELi4ES3_EELb0ELb0ELb0ELb0ELb1ELb1ELb0ELb1EEEvNS_16Flash_fwd_paramsE) ;  /* 0xfffffed0aa8c6950 */ /* 0x01efea0003c3ffff */
        /* <DEDUP_REMOVED lines=12> */
[----:B-1----:R-:W-:Y:S05]  /*12e90*/  RET.REL.NODEC R170 `(_ZN5flash24flash_fwd_splitkv_kernelI23Flash_fwd_kernel_traitsILi64ELi64ELi128ELi4ELb0ELb0EN7cutlass6half_tE19Flash_kernel_traitsILi64ELi64ELi128ELi4ES3_EELb0ELb0ELb0ELb0ELb1ELb1ELb0ELb1EEEvNS_16Flash_fwd_paramsE) ;  /* 0xfffffed0aa587950 */ /* 0x002fea0003c3ffff */
.L_x_11706:
[----:B------:R-:W-:Y:S01]  /*12ea0*/  MOV R7, 0x2 ;  /* 0x0000000200077802 */ /* 0x000fe20000000f00 */
[----:B------:R-:W-:Y:S01]  /*12eb0*/  IMAD.MOV.U32 R4, RZ, RZ, 0x1f ;  /* 0x0000001fff047424 */ /* 0x000fe200078e00ff */
[----:B------:R-:W-:-:S07]  /*12ec0*/  MOV R6, 0xffffffff ;  /* 0xffffffff00067802 */ /* 0x000fce0000000f00 */
[----:B-12--5:R-:W-:Y:S05]  /*12ed0*/  WARPSYNC.COLLECTIVE R6, `(.L_x_11714) ;  /* 0x0000000006087348 */ /* 0x026fea0003c00000 */
[----:B------:R3:W4:Y:S02]  /*12ee0*/  SHFL.BFLY P0, R11, R186, R7, R4 ;  /* 0x0c000007ba0b7389 */ /* 0x0007240000000004 */
[----:B-12345:R-:W-:Y:S05]  /*12ef0*/  ENDCOLLECTIVE ;  /* 0x000000000000791b */ /* 0x03efea0003800000 */
.L_x_11714:
[----:B------:R-:W-:Y:S02]  /*12f00*/  IMAD.MOV.U32 R9, RZ, RZ, R11 ;  /* 0x000000ffff097224 */ /* 0x000fe400078e000b */
[----:B------:R-:W-:Y:S02]  /*12f10*/  IMAD.MOV.U32 R7, RZ, RZ, 0x1 ;  /* 0x00000001ff077424 */ /* 0x000fe400078e00ff */
[----:B------:R-:W-:-:S05]  /*12f20*/  FADD.FTZ R9, R9, R186 ;  /* 0x000000ba09097221 */ /* 0x000fca0000010000 */
[----:B------:R-:W-:-:S07]  /*12f30*/  MOV R186, R9 ;  /* 0x0000000900ba7202 */ /* 0x000fce0000000f00 */
[----:B------:R-:W-:Y:S05]  /*12f40*/  WARPSYNC.COLLECTIVE R6, `(.L_x_11715) ;  /* 0x0000000006087348 */ /* 0x000fea0003c00000 */
[----:B------:R1:W2:Y:S02]  /*12f50*/  SHFL.BFLY P0, R11, R186, R7, R4 ;  /* 0x0c000007ba0b7389 */ /* 0x0002a40000000004 */
[----:B-12---:R-:W-:Y:S05]  /*12f60*/  ENDCOLLECTIVE ;  /* 0x000000000000791b */ /* 0x006fea0003800000 */
.L_x_11715:
[----:B------:R-:W-:Y:S01]  /*12f70*/  MOV R186, R187 ;  /* 0x000000bb00ba7202 */ /* 0x000fe20000000f00 */
[----:B------:R-:W-:Y:S01]  /*12f80*/  IMAD.MOV.U32 R7, RZ, RZ, 0x2 ;  /* 0x00000002ff077424 */ /* 0x000fe200078e00ff */
[----:B------:R-:W-:-:S07]  /*12f90*/  MOV R10, R11 ;  /* 0x0000000b000a7202 */ /* 0x000fce0000000f00 */
[----:B------:R-:W-:Y:S05]  /*12fa0*/  WARPSYNC.COLLECTIVE R6, `(.L_x_11716) ;  /* 0x0000000006087348 */ /* 0x000fea0003c00000 */
[----:B------:R1:W2:Y:S02]  /*12fb0*/  SHFL.BFLY P0, R11, R186, R7, R4 ;  /* 0x0c000007ba0b7389 */ /* 0x0002a40000000004 */
[----:B-12---:R-:W-:Y:S05]  /*12fc0*/  ENDCOLLECTIVE ;  /* 0x000000000000791b */ /* 0x006fea0003800000 */
.L_x_11716:
[----:B------:R-:W-:Y:S01]  /*12fd0*/  FADD.FTZ R10, R9, R10 ;  /* 0x0000000a090a7221 */ /* 0x000fe20000010000 */
[----:B------:R-:W-:Y:S01]  /*12fe0*/  FADD.FTZ R8, R11, R187 ;  /* 0x000000bb0b087221 */ /* 0x000fe20000010000 */
[----:B------:R-:W-:-:S04]  /*12ff0*/  MOV R7, 0x1 ;  /* 0x0000000100077802 */ /* 0x000fc80000000f00 */
[----:B------:R-:W-:-:S07]  /*13000*/  MOV R186, R8 ;  /* 0x0000000800ba7202 */ /* 0x000fce0000000f00 */
[----:B------:R-:W-:Y:S05]  /*13010*/  WARPSYNC.COLLECTIVE R6, `(.L_x_11717) ;  /* 0x0000000006087348 */ /* 0x000fea0003c00000 */
[----:B------:R1:W2:Y:S02]  /*13020*/  SHFL.BFLY P0, R11, R186, R7, R4 ;  /* 0x0c000007ba0b7389 */ /* 0x0002a40000000004 */
[----:B-12---:R-:W-:Y:S05]  /*13030*/  ENDCOLLECTIVE ;  /* 0x000000000000791b */ /* 0x006fea0003800000 */
.L_x_11717:
[----:B------:R-:W-:Y:S05]  /*13040*/  BRA `(.L_x_11718) ;  /* 0xfffffff000187947 */ /* 0x000fea000383ffff */
.L_x_11719:
        /* <DEDUP_REMOVED lines=11> */
.L_x_14811:


//--------------------- .text._ZN5flash24flash_fwd_splitkv_kernelI23Flash_fwd_kernel_traitsILi64ELi64ELi128ELi4ELb0ELb0EN7cutlass6half_tE19Flash_kernel_traitsILi64ELi64ELi128ELi4ES3_EELb0ELb0ELb1ELb0ELb0ELb0ELb0ELb1EEEvNS_16Flash_fwd_paramsE --------------------------
	.section	.text._ZN5flash24flash_fwd_splitkv_kernelI23Flash_fwd_kernel_traitsILi64ELi64ELi128ELi4ELb0ELb0EN7cutlass6half_tE19Flash_kernel_traitsILi64ELi64ELi128ELi4ES3_EELb0ELb0ELb1ELb0ELb0ELb0ELb0ELb1EEEvNS_16Flash_fwd_paramsE,"ax",@progbits
	.align	128
        .global         _ZN5flash24flash_fwd_splitkv_kernelI23Flash_fwd_kernel_traitsILi64ELi64ELi128ELi4ELb0ELb0EN7cutlass6half_tE19Flash_kernel_traitsILi64ELi64ELi128ELi4ES3_EELb0ELb0ELb1ELb0ELb0ELb0ELb0ELb1EEEvNS_16Flash_fwd_paramsE
        .type           _ZN5flash24flash_fwd_splitkv_kernelI23Flash_fwd_kernel_traitsILi64ELi64ELi128ELi4ELb0ELb0EN7cutlass6half_tE19Flash_kernel_traitsILi64ELi64ELi128ELi4ES3_EELb0ELb0ELb1ELb0ELb0ELb0ELb0ELb1EEEvNS_16Flash_fwd_paramsE,@function
        .size           _ZN5flash24flash_fwd_splitkv_kernelI23Flash_fwd_kernel_traitsILi64ELi64ELi128ELi4ELb0ELb0EN7cutlass6half_tE19Flash_kernel_traitsILi64ELi64ELi128ELi4ES3_EELb0ELb0ELb1ELb0ELb0ELb0ELb0ELb1EEEvNS_16Flash_fwd_paramsE,(.L_x_14812 - _ZN5flash24flash_fwd_splitkv_kernelI23Flash_fwd_kernel_traitsILi64ELi64ELi128ELi4ELb0ELb0EN7cutlass6half_tE19Flash_kernel_traitsILi64ELi64ELi128ELi4ES3_EELb0ELb0ELb1ELb0ELb0ELb0ELb0ELb1EEEvNS_16Flash_fwd_paramsE)
        .other          _ZN5flash24flash_fwd_splitkv_kernelI23Flash_fwd_kernel_traitsILi64ELi64ELi128ELi4ELb0ELb0EN7cutlass6half_tE19Flash_kernel_traitsILi64ELi64ELi128ELi4ES3_EELb0ELb0ELb1ELb0ELb0ELb0ELb0ELb1EEEvNS_16Flash_fwd_paramsE,@"STO_CUDA_ENTRY STV_DEFAULT"
_ZN5flash24flash_fwd_splitkv_kernelI23Flash_fwd_kernel_traitsILi64ELi64ELi128ELi4ELb0ELb0EN7cutlass6half_tE19Flash_kernel_traitsILi64ELi64ELi128ELi4ES3_EELb0ELb0ELb1ELb0ELb0ELb0ELb0ELb1EEEvNS_16Flash_fwd_paramsE:
.text._ZN5flash24flash_fwd_splitkv_kernelI23Flash_fwd_kernel_traitsILi64ELi64ELi128ELi4ELb0ELb0EN7cutlass6half_tE19Flash_kernel_traitsILi64ELi64ELi128ELi4ES3_EELb0ELb0ELb1ELb0ELb0ELb0ELb0ELb1EEEvNS_16Flash_fwd_paramsE:
[----:B------:R-:W-:Y:S01]  /*0000*/  LDC R1, c[0x0][0x37c] ;  /* 0x0000df00ff017b82 */ /* 0x000fe20000000800 */
[----:B------:R-:W1:Y:S07]  /*0010*/  S2R R5, SR_CTAID.X ;  /* 0x0000000000057919 */ /* 0x000e6e0000002500 */
[----:B------:R-:W2:Y:S01]  /*0020*/  LDC.64 R102, c[0x0][0x348] ;  /* 0x0000d200ff667b82 */ /* 0x000ea20000000a00 */
[----:B------:R-:W-:Y:S01]  /*0030*/  BSSY.RECONVERGENT B3, `(.L_x_11720) ;  /* 0x0000005000037945 */ /* 0x000fe20003800200 */
[----:B------:R-:W-:Y:S01]  /*0040*/  MOV R168, 0x80 ;  /* 0x0000008000a87802 */ /* 0x000fe20000000f00 */
[----:B------:R-:W3:Y:S01]  /*0050*/  S2R R169, SR_CTAID.Y ;  /* 0x0000000000a97919 */ /* 0x000ee20000002600 */
[----:B------:R-:W4:Y:S05]  /*0060*/  S2R R170, SR_CTAID.Z ;  /* 0x0000000000aa7919 */ /* 0x000f2a0000002700 */
[----:B-1234-:R-:W-:Y:S05]  /*0070*/  CALL.REL.NOINC `($_ZN5flash24flash_fwd_splitkv_kernelI23Flash_fwd_kernel_traitsILi64ELi64ELi128ELi4ELb0ELb0EN7cutlass6half_tE19Flash_kernel_traitsILi64ELi64ELi128ELi4ES3_EELb0ELb0ELb1ELb0ELb0ELb0ELb0ELb1EEEvNS_16Flash_fwd_paramsE$_ZN5flash30compute_attn_1rowblock_splitkvI23Flash_fwd_kernel_traitsILi64ELi64ELi128ELi4ELb0ELb0EN7cutlass6half_tE19Flash_kernel_traitsILi64ELi64ELi128ELi4ES3_EELb0ELb0ELb1ELb0ELb0ELb0ELb0ELb1ENS_16Flash_fwd_paramsEEEvRKT8_iiiii) ;  /* 0x0000000000087944 */ /* 0x01efea0003c00000 */
[----:B------:R-:W-:Y:S05]  /*0080*/  BSYNC.RECONVERGENT B3 ;  /* 0x0000000000037941 */ /* 0x000fea0003800200 */
.L_x_11720:
[----:B------:R-:W-:Y:S05]  /*0090*/  EXIT ;  /* 0x000000000000794d */ /* 0x000fea0003800000 */
        .type           $_ZN5flash24flash_fwd_splitkv_kernelI23Flash_fwd_kernel_traitsILi64ELi64ELi128ELi4ELb0ELb0EN7cutlass6half_tE19Flash_kernel_traitsILi64ELi64ELi128ELi4ES3_EELb0ELb0ELb1ELb0ELb0ELb0ELb0ELb1EEEvNS_16Flash_fwd_paramsE$_ZN5flash30compute_attn_1rowblock_splitkvI23Flash_fwd_kernel_traitsILi64ELi64ELi128ELi4ELb0ELb0EN7cutlass6half_tE19Flash_kernel_traitsILi64ELi64ELi128ELi4ES3_EELb0ELb0ELb1ELb0ELb0ELb0ELb0ELb1ENS_16Flash_fwd_paramsEEEvRKT8_iiiii,@function
        .size           $_ZN5flash24flash_fwd_splitkv_kernelI23Flash_fwd_kernel_traitsILi64ELi64ELi128ELi4ELb0ELb0EN7cutlass6half_tE19Flash_kernel_traitsILi64ELi64ELi128ELi4ES3_EELb0ELb0ELb1ELb0ELb0ELb0ELb0ELb1EEEvNS_16Flash_fwd_paramsE$_ZN5flash30compute_attn_1rowblock_splitkvI23Flash_fwd_kernel_traitsILi64ELi64ELi128ELi4ELb0ELb0EN7cutlass6half_tE19Flash_kernel_traitsILi64ELi64ELi128ELi4ES3_EELb0ELb0ELb1ELb0ELb0ELb0ELb0ELb1ENS_16Flash_fwd_paramsEEEvRKT8_iiiii,(.L_x_14812 - $_ZN5flash24flash_fwd_splitkv_kernelI23Flash_fwd_kernel_traitsILi64ELi64ELi128ELi4ELb0ELb0EN7cutlass6half_tE19Flash_kernel_traitsILi64ELi64ELi128ELi4ES3_EELb0ELb0ELb1ELb0ELb0ELb0ELb0ELb1EEEvNS_16Flash_fwd_paramsE$_ZN5flash30compute_attn_1rowblock_splitkvI23Flash_fwd_kernel_traitsILi64ELi64ELi128ELi4ELb0ELb0EN7cutlass6half_tE19Flash_kernel_traitsILi64ELi64ELi128ELi4ES3_EELb0ELb0ELb1ELb0ELb0ELb0ELb0ELb1ENS_16Flash_fwd_paramsEEEvRKT8_iiiii)
$_ZN5flash24flash_fwd_splitkv_kernelI23Flash_fwd_kernel_traitsILi64ELi64ELi128ELi4ELb0ELb0EN7cutlass6half_tE19Flash_kernel_traitsILi64ELi64ELi128ELi4ES3_EELb0ELb0ELb1ELb0ELb0ELb0ELb0ELb1EEEvNS_16Flash_fwd_paramsE$_ZN5flash30compute_attn_1rowblock_splitkvI23Flash_fwd_kernel_traitsILi64ELi64ELi128ELi4ELb0ELb0EN7cutlass6half_tE19Flash_kernel_traitsILi64ELi64ELi128ELi4ES3_EELb0ELb0ELb1ELb0ELb0ELb0ELb0ELb1ENS_16Flash_fwd_paramsEEEvRKT8_iiiii:
        /* <DEDUP_REMOVED lines=39> */
.L_x_11722:
[----:B------:R-:W-:Y:S05]  /*0310*/  BSYNC.RECONVERGENT B0 ;  /* 0x0000000000007941 */ /* 0x000fea0003800200 */
.L_x_11721:
[----:B------:R-:W-:Y:S04]  /*0320*/  BSSY.RECONVERGENT B0, `(.L_x_11723) ;  /* 0x0000007000007945 */ /* 0x000fe80003800200 */
[----:B------:R-:W-:Y:S05]  /*0330*/  @!P4 BRA `(.L_x_11724) ;  /* 0x000000000014c947 */ /* 0x000fea0003800000 */
[----:B-----5:R-:W4:Y:S02]  /*0340*/  LD.E.U8 R3, desc[UR4][R102.64+0x1b2] ;  /* 0x0001b20466037980 */ /* 0x020f24000c101100 */
[----:B----4-:R-:W-:-:S13]  /*0350*/  ISETP.NE.AND P0, PT, R3, RZ, PT ;  /* 0x000000ff0300720c */ /* 0x010fda0003f05270 */
[----:B------:R-:W4:Y:S02]  /*0360*/  @P0 LD.E R4, desc[UR4][R12.64+0x4] ;  /* 0x000004040c040980 */ /* 0x000f24000c101900 */
[----:B----4-:R-:W-:-:S06]  /*0370*/  @P0 IADD3 R3, PT, PT, R4, -R11, RZ ;  /* 0x8000000b04030210 */ /* 0x010fcc0007ffe0ff */
[----:B------:R4:W5:Y:S02]  /*0380*/  @!P0 LD.E R3, desc[UR4][R12.64] ;  /* 0x000000040c038980 */ /* 0x000964000c101900 */
.L_x_11724:
[----:B------:R-:W-:Y:S05]  /*0390*/  BSYNC.RECONVERGENT B0 ;  /* 0x0000000000007941 */ /* 0x000fea0003800200 */
.L_x_11723:
        /* <DEDUP_REMOVED lines=9> */
.L_x_11726:
[----:B------:R-:W5:Y:S01]  /*0430*/  LD.E.64 R6, desc[UR4][R102.64+0x108] ;  /* 0x0001080466067980 */ /* 0x000f62000c101b00 */
[----:B------:R-:W-:Y:S01]  /*0440*/  BSSY.RECONVERGENT B0, `(.L_x_11728) ;  /* 0x0000006000007945 */ /* 0x000fe20003800200 */
[----:B------:R-:W-:Y:S01]  /*0450*/  IMAD.MOV.U32 R3, RZ, RZ, RZ ;  /* 0x000000ffff037224 */ /* 0x000fe200078e00ff */
[----:B-----5:R-:W-:-:S04]  /*0460*/  ISETP.NE.U32.AND P0, PT, R6, RZ, PT ;  /* 0x000000ff0600720c */ /* 0x020fc80003f05070 */
[----:B------:R-:W-:-:S13]  /*0470*/  ISETP.NE.AND.EX P0, PT, R7, RZ, PT, P0 ;  /* 0x000000ff0700720c */ /* 0x000fda0003f05300 */
[----:B------:R-:W-:Y:S05]  /*0480*/  @!P0 BRA `(.L_x_11729) ;  /* 0x0000000000048947 */ /* 0x000fea0003800000 */
[----:B------:R1:W5:Y:S02]  /*0490*/  LD.E R3, desc[UR4][R102.64+0xbc] ;  /* 0x0000bc0466037980 */ /* 0x000364000c101900 */
.L_x_11729:
[----:B------:R-:W-:Y:S05]  /*04a0*/  BSYNC.RECONVERGENT B0 ;  /* 0x0000000000007941 */ /* 0x000fea0003800200 */
.L_x_11728:
[----:B-----5:R-:W-:Y:S02]  /*04b0*/  IADD3 R60, PT, PT, R72, R3, RZ ;  /* 0x00000003483c7210 */ /* 0x020fe40007ffe0ff */
.L_x_11727:
[----:B------:R-:W-:Y:S05]  /*04c0*/  BSYNC.RECONVERGENT B1 ;  /* 0x0000000000017941 */ /* 0x000fea0003800200 */
.L_x_11725:
[----:B------:R-:W-:Y:S01]  /*04d0*/  IMAD.SHL.U32 R172, R5, 0x40, RZ ;  /* 0x0000004005ac7824 */ /* 0x000fe200078e00ff */
[----:B------:R-:W-:Y:S01]  /*04e0*/  MOV R6, R168 ;  /* 0x000000a800067202 */ /* 0x000fe20000000f00 */
[----:B------:R-:W-:-:S03]  /*04f0*/  IMAD.MOV.U32 R7, RZ, RZ, 0x0 ;  /* 0x00000000ff077424 */ /* 0x000fc600078e00ff */
[----:B------:R-:W-:-:S13]  /*0500*/  ISETP.GT.AND P0, PT, R177, R172, PT ;  /* 0x000000acb100720c */ /* 0x000fda0003f04270 */
[----:B-1234-:R-:W-:Y:S05]  /*0510*/  @!P0 RET.REL.NODEC R6 `(_ZN5flash24flash_fwd_splitkv_kernelI23Flash_fwd_kernel_traitsILi64ELi64ELi128ELi4ELb0ELb0EN7cutlass6half_tE19Flash_kernel_traitsILi64ELi64ELi128ELi4ES3_EELb0ELb0ELb1ELb0ELb0ELb0ELb0ELb1EEEvNS_16Flash_fwd_paramsE) ;  /* 0xfffffff806b88950 */ /* 0x01efea0003c3ffff */
        /* <DEDUP_REMOVED lines=63> */
[CC--:B------:R-:W-:Y:S02]  /*0910*/  ISETP.GE.OR P5, PT, R0.reuse, R177.reuse, P1 ;  /* 0x000000b10000720c */ /* 0x0c0fe40000fa6670 */
[----:B------:R-:W-:Y:S01]  /*0920*/  ISETP.NE.AND P0, PT, R5, RZ, PT ;  /* 0x000000ff0500720c */ /* 0x000fe20003f05270 */
[----:B------:R-:W-:Y:S01]  /*0930*/  VIADD R14, R63, 0x30 ;  /* 0x000000303f0e7836 */ /* 0x000fe20000000000 */
[----:B------:R-:W-:-:S04]  /*0940*/  ISETP.GE.OR P4, PT, R0, R177, P2 ;  /* 0x000000b10000720c */ /* 0x000fc80001786670 */
[CC--:B------:R-:W-:Y:S02]  /*0950*/  ISETP.GE.OR P1, PT, R14.reuse, R177.reuse, P1 ;  /* 0x000000b10e00720c */ /* 0x0c0fe40000f26670 */
[----:B------:R-:W-:Y:S02]  /*0960*/  ISETP.GE.OR P2, PT, R14, R177, P2 ;  /* 0x000000b10e00720c */ /* 0x000fe40001746670 */
[----:B------:R-:W-:Y:S01]  /*0970*/  @!P6 MOV R15, 0x7f800000 ;  /* 0x7f800000000fe802 */ /* 0x000fe20000000f00 */
[----:B------:R-:W-:Y:S02]  /*0980*/  @!P5 IMAD.MOV.U32 R3, RZ, RZ, 0x7f800000 ;  /* 0x7f800000ff03d424 */ /* 0x000fe400078e00ff */
[----:B-1----:R-:W-:Y:S01]  /*0990*/  @!P0 IMAD.MOV.U32 R19, RZ, RZ, 0x7f800000 ;  /* 0x7f800000ff138424 */ /* 0x002fe200078e00ff */
[----:B------:R-:W-:Y:S07]  /*09a0*/  @P3 BRA `(.L_x_11732) ;  /* 0x00000000002c3947 */ /* 0x000fee0003800000 */
        /* <DEDUP_REMOVED lines=11> */
.L_x_11732:
[----:B------:R-:W-:Y:S05]  /*0a60*/  BSYNC.RECONVERGENT B0 ;  /* 0x0000000000007941 */ /* 0x000fea0003800200 */
.L_x_11731:
        /* <DEDUP_REMOVED lines=13> */
.L_x_11734:
[----:B------:R-:W-:Y:S05]  /*0b40*/  BSYNC.RECONVERGENT B0 ;  /* 0x0000000000007941 */ /* 0x000fea0003800200 */
.L_x_11733:
        /* <DEDUP_REMOVED lines=12> */
.L_x_11736:
[----:B------:R-:W-:Y:S05]  /*0c10*/  BSYNC.RECONVERGENT B0 ;  /* 0x0000000000007941 */ /* 0x000fea0003800200 */
.L_x_11735:
[----:B------:R-:W-:Y:S01]  /*0c20*/  ISETP.NE.AND P0, PT, R5, RZ, PT ;  /* 0x000000ff0500720c */ /* 0x000fe20003f05270 */
[----:B------:R-:W-:Y:S01]  /*0c30*/  @!P6 ST.E desc[UR4][R16.64+0x40], R15 ;  /* 0x0000400f1000e985 */ /* 0x000fe2000c101904 */
[----:B------:R-:W-:-:S03]  /*0c40*/  MOV R169, 0x0 ;  /* 0x0000000000a97802 */ /* 0x000fc60000000f00 */
[----:B------:R-:W-:Y:S08]  /*0c50*/  @!P5 ST.E desc[UR4][R16.64+0x80], R3 ;  /* 0x000080031000d985 */ /* 0x000ff0000c101904 */
[----:B------:R1:W-:Y:S02]  /*0c60*/  @!P0 ST.E desc[UR4][R16.64], R19 ;  /* 0x0000001310008985 */ /* 0x0003e4000c101904 */
[----:B-123--:R-:W-:Y:S05]  /*0c70*/  @P1 RET.REL.NODEC R168 `(_ZN5flash24flash_fwd_splitkv_kernelI23Flash_fwd_kernel_traitsILi64ELi64ELi128ELi4ELb0ELb0EN7cutlass6half_tE19Flash_kernel_traitsILi64ELi64ELi128ELi4ES3_EELb0ELb0ELb1ELb0ELb0ELb0ELb0ELb1EEEvNS_16Flash_fwd_paramsE) ;  /* 0xfffffff0a8e01950 */ /* 0x00efea0003c3ffff */
[----:B------:R-:W-:Y:S02]  /*0c80*/  MOV R3, 0x7f800000 ;  /* 0x7f80000000037802 */ /* 0x000fe40000000f00 */
[----:B------:R-:W-:-:S03]  /*0c90*/  MOV R169, 0x0 ;  /* 0x0000000000a97802 */ /* 0x000fc60000000f00 */
[----:B------:R1:W-:Y:S02]  /*0ca0*/  ST.E desc[UR4][R16.64+0xc0], R3 ;  /* 0x0000c00310007985 */ /* 0x0003e4000c101904 */
[----:B-1----:R-:W-:Y:S05]  /*0cb0*/  RET.REL.NODEC R168 `(_ZN5flash24flash_fwd_splitkv_kernelI23Flash_fwd_kernel_traitsILi64ELi64ELi128ELi4ELb0ELb0EN7cutlass6half_tE19Flash_kernel_traitsILi64ELi64ELi128ELi4ES3_EELb0ELb0ELb1ELb0ELb0ELb0ELb0ELb1EEEvNS_16Flash_fwd_paramsE) ;  /* 0xfffffff0a8d07950 */ /* 0x002fea0003c3ffff */
.L_x_11730:
        /* <DEDUP_REMOVED lines=15> */
[----:B-1----:R-:W-:-:S03]  /*0db0*/  LEA R2, R55, 0xffffff80, 0x7 ;  /* 0xffffff8037027811 */ /* 0x002fc600078e38ff */
        /* <DEDUP_REMOVED lines=84> */
.L_x_11738:
        /* <DEDUP_REMOVED lines=15> */
[----:B------:R-:W1:Y:S02]  /*13f0*/  F2I.FTZ.U32.TRUNC.NTZ R23, R2 ;  /* 0x0000000200177305 */ /* 0x000e64000021f000 */
        /* <DEDUP_REMOVED lines=12> */
[----:B-----5:R-:W-:Y:S01]  /*14c0*/  @!P0 SHF.R.S32.HI R6, RZ, 0x1f, R9 ;  /* 0x0000001fff068819 */ /* 0x020fe20000011409 */
        /* <DEDUP_REMOVED lines=47> */
[----:B------:R-:W-:Y:S02]  /*17c0*/  MOV R3, RZ ;  /* 0x000000ff00037202 */ /* 0x000fe40000000f00 */
.L_x_11739:
[----:B------:R-:W-:Y:S05]  /*17d0*/  BSYNC.RECONVERGENT B0 ;  /* 0x0000000000007941 */ /* 0x000fea0003800200 */
.L_x_11737:
        /* <DEDUP_REMOVED lines=37> */
[----:B------:R-:W-:-:S04]  /*1a30*/  IMAD.WIDE.U32 R20, R2, R162, R20 ;  /* 0x000000a202147225 */ /* 0x000fc800078e0014 */
[----:B------:R-:W-:Y:S01]  /*1a40*/  IMAD.MOV.U32 R3, RZ, RZ, R15 ;  /* 0x000000ffff037224 */ /* 0x000fe200078e000f */
[----:B------:R-:W-:Y:S01]  /*1a50*/  ISETP.NE.AND P4, PT, R13, RZ, PT ;  /* 0x000000ff0d00720c */ /* 0x000fe20003f85270 */
[----:B------:R-:W-:Y:S01]  /*1a60*/  IMAD.MOV.U32 R129, RZ, RZ, RZ ;  /* 0x000000ffff817224 */ /* 0x000fe200078e00ff */
[----:B------:R-:W-:Y:S01]  /*1a70*/  SHF.R.U32.HI R128, RZ, 0x3, R63 ;  /* 0x00000003ff807819 */ /* 0x000fe2000001163f */
[----:B------:R-:W-:Y:S02]  /*1a80*/  IMAD.IADD R21, R21, 0x1, R10 ;  /* 0x0000000115157824 */ /* 0x000fe400078e020a */
[----:B------:R-:W-:-:S08]  /*1a90*/  @!P3 IMAD.MOV R3, RZ, RZ, -R3 ;  /* 0x000000ffff03b224 */ /* 0x000fd000078e0a03 */
[----:B------:R-:W-:Y:S01]  /*1aa0*/  @!P4 LOP3.LUT R3, RZ, R13, RZ, 0x33, !PT ;  /* 0x0000000dff03c212 */ /* 0x000fe200078e33ff */
[----:B------:R-:W1:Y:S04]  /*1ab0*/  S2UR UR6, SR_CgaCtaId ;  /* 0x00000000000679c3 */ /* 0x000e680000008800 */
[----:B------:R-:W-:Y:S02]  /*1ac0*/  IMAD R13, R25, R3, RZ ;  /* 0x00000003190d7224 */ /* 0x000fe400078e02ff */
[----:B------:R-:W-:Y:S01]  /*1ad0*/  IMAD.WIDE.U32 R20, R3, R24, R20 ;  /* 0x0000001803147225 */ /* 0x000fe200078e0014 */
[----:B------:R-:W-:-:S03]  /*1ae0*/  UMOV UR7, 0x400 ;  /* 0x0000040000077882 */ /* 0x000fc60000000000 */
[----:B------:R-:W-:Y:S01]  /*1af0*/  IMAD.SHL.U32 R62, R63, 0x40, RZ ;  /* 0x000000403f3e7824 */ /* 0x000fe200078e00ff */
[----:B------:R-:W-:Y:S01]  /*1b00*/  SHF.R.U32.HI R64, RZ, 0x1, R63 ;  /* 0x00000001ff407819 */ /* 0x000fe2000001163f */
[----:B------:R-:W-:-:S03]  /*1b10*/  IMAD R165, R161, R128, RZ ;  /* 0x00000080a1a57224 */ /* 0x000fc600078e02ff */
[----:B------:R-:W-:Y:S01]  /*1b20*/  LOP3.LUT R68, R62, 0x1c0, RZ, 0xc0, !PT ;  /* 0x000001c03e447812 */ /* 0x000fe200078ec0ff */
[----:B-1----:R-:W-:Y:S01]  /*1b30*/  ULEA UR6, UR6, UR7, 0x18 ;  /* 0x0000000706067291 */ /* 0x002fe2000f8ec0ff */
[----:B------:R-:W-:Y:S01]  /*1b40*/  LEA R171, R55, 0xffffff80, 0x7 ;  /* 0xffffff8037ab7811 */ /* 0x000fe200078e38ff */
[----:B------:R-:W-:Y:S01]  /*1b50*/  IMAD.SHL.U32 R66, R162, 0x10, RZ ;  /* 0x00000010a2427824 */ /* 0x000fe200078e00ff */
[C---:B------:R-:W-:Y:S02]  /*1b60*/  SHF.L.U64.HI R70, R160.reuse, 0x4, R161 ;  /* 0x00000004a0467819 */ /* 0x040fe400000102a1 */
[----:B------:R-:W-:Y:S02]  /*1b70*/  SHF.L.U32 R69, R160, 0x4, RZ ;  /* 0x00000004a0457819 */ /* 0x000fe400000006ff */
[----:B------:R-:W-:Y:S02]  /*1b80*/  SHF.L.U64.HI R67, R162, 0x4, R163 ;  /* 0x00000004a2437819 */ /* 0x000fe400000102a3 */
        /* <DEDUP_REMOVED lines=15> */
[----:B------:R-:W-:Y:S02]  /*1c80*/  IADD3 R23, PT, PT, R23, R10, RZ ;  /* 0x0000000a17177210 */ /* 0x000fe40007ffe0ff */
[----:B------:R-:W-:Y:S01]  /*1c90*/  SHF.R.S32.HI R2, RZ, 0x1f, R3 ;  /* 0x0000001fff027819 */ /* 0x000fe20000011403 */
[C---:B------:R-:W-:Y:S02]  /*1ca0*/  IMAD R5, R14.reuse, R131, R5 ;  /* 0x000000830e057224 */ /* 0x040fe400078e0205 */
[----:B------:R-:W-:-:S04]  /*1cb0*/  IMAD.WIDE.U32 R14, R14, R130, R22 ;  /* 0x000000820e0e7225 */ /* 0x000fc800078e0016 */
[----:B------:R-:W-:Y:S01]  /*1cc0*/  IMAD R24, R2, R24, R13 ;  /* 0x0000001802187224 */ /* 0x000fe200078e020d */
[----:B------:R-:W-:Y:S02]  /*1cd0*/  IADD3 R5, PT, PT, R15, R5, RZ ;  /* 0x000000050f057210 */ /* 0x000fe40007ffe0ff */
[----:B----4-:R-:W-:Y:S01]  /*1ce0*/  LEA R126, P2, R14, R6, 0x1 ;  /* 0x000000060e7e7211 */ /* 0x010fe200078408ff */
[----:B------:R-:W-:Y:S01]  /*1cf0*/  IMAD.IADD R21, R21, 0x1, R24 ;  /* 0x0000000115157824 */ /* 0x000fe200078e0218 */
[----:B------:R-:W-:Y:S02]  /*1d00*/  IADD3 R18, P1, PT, R100, R4, RZ ;  /* 0x0000000464127210 */ /* 0x000fe40007f3e0ff */
[----:B------:R-:W-:Y:S02]  /*1d10*/  LEA.HI.X R127, R14, R7, R5, 0x1, P2 ;  /* 0x000000070e7f7211 */ /* 0x000fe400010f0c05 */
[----:B------:R-:W-:Y:S01]  /*1d20*/  SHF.R.S32.HI R5, RZ, 0x1f, R72 ;  /* 0x0000001fff057819 */ /* 0x000fe20000011448 */
[----:B------:R-:W-:-:S02]  /*1d30*/  IMAD R13, R163, R128, RZ ;  /* 0x00000080a30d7224 */ /* 0x000fc400078e02ff */
[----:B------:R-:W-:-:S04]  /*1d40*/  IMAD.WIDE.U32 R166, R128, R162, R20 ;  /* 0x000000a280a67225 */ /* 0x000fc800078e0014 */
[----:B------:R-:W-:Y:S01]  /*1d50*/  IMAD.X R19, RZ, RZ, R0, P1 ;  /* 0x000000ffff137224 */ /* 0x000fe200008e0600 */
[----:B------:R-:W-:Y:S01]  /*1d60*/  LEA.HI R0, R5, R72, RZ, 0x7 ;  /* 0x0000004805007211 */ /* 0x000fe200078f38ff */
[----:B------:R-:W-:Y:S01]  /*1d70*/  IMAD.IADD R13, R167, 0x1, R13 ;  /* 0x00000001a70d7824 */ /* 0x000fe200078e020d */
[C---:B------:R-:W-:Y:S02]  /*1d80*/  LEA R167, P0, R166.reuse, R8, 0x1 ;  /* 0x00000008a6a77211 */ /* 0x040fe400078008ff */
[----:B------:R-:W-:Y:S02]  /*1d90*/  LOP3.LUT R6, R65, 0x1c0, RZ, 0xc0, !PT ;  /* 0x000001c041067812 */ /* 0x000fe400078ec0ff */
[----:B------:R-:W-:Y:S02]  /*1da0*/  SHF.R.S32.HI R0, RZ, 0x7, R0 ;  /* 0x00000007ff007819 */ /* 0x000fe40000011400 */
[----:B------:R-:W-:Y:S02]  /*1db0*/  LEA.HI.X R166, R166, R9, R13, 0x1, P0 ;  /* 0x00000009a6a67211 */ /* 0x000fe400000f0c0d */
[----:B------:R-:W-:-:S02]  /*1dc0*/  LOP3.LUT R6, R6, 0x38, R63, 0xf8, !PT ;  /* 0x0000003806067812 */ /* 0x000fc400078ef83f */
[----:B------:R-:W-:Y:S02]  /*1dd0*/  ISETP.GE.AND P0, PT, R0, R55, PT ;  /* 0x000000370000720c */ /* 0x000fe40003f06270 */
        /* <DEDUP_REMOVED lines=21> */
[----:B------:R-:W-:-:S02]  /*1f30*/  IMAD.MOV.U32 R101, RZ, RZ, RZ ;  /* 0x000000ffff657224 */ /* 0x000fc400078e00ff */
[----:B------:R-:W-:Y:S01]  /*1f40*/  IMAD.SHL.U32 R10, R63, 0x4, RZ ;  /* 0x000000043f0a7824 */ /* 0x000fe200078e00ff */
[----:B------:R-:W-:Y:S02]  /*1f50*/  IADD3 R12, PT, PT, R171, R12, RZ ;  /* 0x0000000cab0c7210 */ /* 0x000fe40007ffe0ff */
[----:B------:R-:W-:Y:S02]  /*1f60*/  SHF.R.S32.HI R11, RZ, 0x1, R11 ;  /* 0x00000001ff0b7819 */ /* 0x000fe4000001140b */
[----:B------:R-:W-:-:S05]  /*1f70*/  LOP3.LUT R10, R10, 0x1c, RZ, 0xc0, !PT ;  /* 0x0000001c0a0a7812 */ /* 0x000fca00078ec0ff */
[C---:B------:R-:W-:Y:S01]  /*1f80*/  IMAD R10, R128.reuse, R11, R10 ;  /* 0x0000000b800a7224 */ /* 0x040fe200078e020a */
[C---:B------:R-:W-:Y:S01]  /*1f90*/  SHF.L.U32 R116, R11.reuse, 0x4, RZ ;  /* 0x000000040b747819 */ /* 0x040fe200000006ff */
[C---:B------:R-:W-:Y:S01]  /*1fa0*/  IMAD R115, R11.reuse, 0x30, RZ ;  /* 0x000000300b737824 */ /* 0x040fe200078e02ff */
[C---:B------:R-:W-:Y:S01]  /*1fb0*/  SHF.L.U32 R107, R11.reuse, 0x6, RZ ;  /* 0x000000060b6b7819 */ /* 0x040fe200000006ff */
[C---:B------:R-:W-:Y:S02]  /*1fc0*/  IMAD R114, R11.reuse, 0x50, RZ ;  /* 0x000000500b727824 */ /* 0x040fe400078e02ff */
[C---:B------:R-:W-:Y:S02]  /*1fd0*/  IMAD R113, R11.reuse, 0x60, RZ ;  /* 0x000000600b717824 */ /* 0x040fe400078e02ff */
[C---:B------:R-:W-:Y:S02]  /*1fe0*/  IMAD R111, R11.reuse, 0x70, RZ ;  /* 0x000000700b6f7824 */ /* 0x040fe400078e02ff */
[----:B------:R-:W-:Y:S01]  /*1ff0*/  IMAD.SHL.U32 R109, R11, 0x20, RZ ;  /* 0x000000200b6d7824 */ /* 0x000fe200078e00ff */
[----:B------:R-:W-:Y:S01]  /*2000*/  VIMNMX R75, PT, PT, RZ, R0, !PT ;  /* 0x00000000ff4b7248 */ /* 0x000fe20007fe0100 */
[C---:B------:R-:W-:Y:S01]  /*2010*/  VIADD R74, R128.reuse, 0x10 ;  /* 0x00000010804a7836 */ /* 0x040fe20000000000 */
[C---:B------:R-:W-:Y:S01]  /*2020*/  IADD3 R73, PT, PT, R128.reuse, 0x20, RZ ;  /* 0x0000002080497810 */ /* 0x040fe20007ffe0ff */
[C---:B------:R-:W-:Y:S01]  /*2030*/  VIADD R71, R128.reuse, 0x30 ;  /* 0x0000003080477836 */ /* 0x040fe20000000000 */
        /* <DEDUP_REMOVED lines=20> */
[----:B------:R-:W-:-:S05]  /*2180*/  IMAD.WIDE.U32 R16, R169, R16, R100 ;  /* 0x00000010a9107225 */ /* 0x000fca00078e0064 */
[----:B------:R-:W-:Y:S01]  /*2190*/  IADD3 R17, PT, PT, R17, R8, RZ ;  /* 0x0000000811117210 */ /* 0x000fe20007ffe0ff */
[----:B---3--:R-:W-:-:S04]  /*21a0*/  IMAD.WIDE.U32 R24, R169, R26, R100 ;  /* 0x0000001aa9187225 */ /* 0x008fc800078e0064 */
[----:B------:R-:W-:Y:S02]  /*21b0*/  IMAD R8, R27, R169, RZ ;  /* 0x000000a91b087224 */ /* 0x000fe400078e02ff */
[----:B----4-:R-:W-:Y:S02]  /*21c0*/  IMAD R9, R133, R171, RZ ;  /* 0x000000ab85097224 */ /* 0x010fe400078e02ff */
[----:B------:R-:W-:-:S04]  /*21d0*/  IMAD.WIDE.U32 R16, R171, R132, R16 ;  /* 0x00000084ab107225 */ /* 0x000fc800078e0010 */
[----:B------:R-:W-:Y:S01]  /*21e0*/  IMAD.IADD R25, R25, 0x1, R8 ;  /* 0x0000000119197824 */ /* 0x000fe200078e0208 */
[----:B------:R-:W-:Y:S01]  /*21f0*/  IADD3 R17, PT, PT, R17, R9, RZ ;  /* 0x0000000911117210 */ /* 0x000fe20007ffe0ff */
[----:B-----5:R-:W-:Y:S02]  /*2200*/  IMAD R9, R135, R171, RZ ;  /* 0x000000ab87097224 */ /* 0x020fe400078e02ff */
[----:B------:R-:W-:-:S04]  /*2210*/  IMAD.WIDE.U32 R24, R171, R134, R24 ;  /* 0x00000086ab187225 */ /* 0x000fc800078e0018 */
[-C--:B------:R-:W-:Y:S02]  /*2220*/  IMAD R13, R21, R3.reuse, RZ ;  /* 0x00000003150d7224 */ /* 0x080fe400078e02ff */
[----:B------:R-:W-:Y:S02]  /*2230*/  IMAD.IADD R25, R25, 0x1, R9 ;  /* 0x0000000119197824 */ /* 0x000fe400078e0209 */
[----:B------:R-:W-:Y:S02]  /*2240*/  IMAD R9, R23, R3, RZ ;  /* 0x0000000317097224 */ /* 0x000fe400078e02ff */
[----:B------:R-:W-:Y:S01]  /*2250*/  IMAD R8, R20, R2, R13 ;  /* 0x0000000214087224 */ /* 0x000fe200078e020d */
[----:B------:R-:W-:Y:S01]  /*2260*/  IADD3 R13, P0, PT, -R72, R128, RZ ;  /* 0x00000080480d7210 */ /* 0x000fe20007f1e1ff */
[----:B------:R-:W-:Y:S01]  /*2270*/  IMAD R2, R22, R2, R9 ;  /* 0x0000000216027224 */ /* 0x000fe200078e0209 */
[----:B------:R-:W-:Y:S01]  /*2280*/  SHF.R.S32.HI R9, RZ, 0x1f, R72 ;  /* 0x0000001fff097819 */ /* 0x000fe20000011448 */
[----:B------:R-:W-:-:S03]  /*2290*/  IMAD.WIDE.U32 R20, R3, R20, R16 ;  /* 0x0000001403147225 */ /* 0x000fc600078e0010 */
[----:B------:R-:W-:Y:S01]  /*22a0*/  IADD3.X R9, PT, PT, RZ, ~R9, RZ, P0, !PT ;  /* 0x80000009ff097210 */ /* 0x000fe200007fe4ff */
[-C--:B------:R-:W-:Y:S02]  /*22b0*/  IMAD R17, R12, R11.reuse, RZ ;  /* 0x0000000b0c117224 */ /* 0x080fe400078e02ff */
[----:B------:R-:W-:Y:S02]  /*22c0*/  IMAD R16, R128, R11, R100 ;  /* 0x0000000b80107224 */ /* 0x000fe400078e0264 */
[----:B------:R-:W-:Y:S01]  /*22d0*/  IMAD.WIDE.U32 R22, R3, R22, R24 ;  /* 0x0000001603167225 */ /* 0x000fe200078e0018 */
[----:B------:R-:W-:Y:S02]  /*22e0*/  SHF.R.S32.HI R3, RZ, 0x1f, R17 ;  /* 0x0000001fff037819 */ /* 0x000fe40000011411 */
[----:B------:R-:W-:Y:S01]  /*22f0*/  IADD3 R92, P1, PT, R17, R16, RZ ;  /* 0x00000010115c7210 */ /* 0x000fe20007f3e0ff */
[----:B------:R-:W-:Y:S01]  /*2300*/  IMAD.IADD R21, R21, 0x1, R8 ;  /* 0x0000000115157824 */ /* 0x000fe200078e0208 */
[----:B------:R-:W-:Y:S01]  /*2310*/  IADD3 R23, PT, PT, R23, R2, RZ ;  /* 0x0000000217177210 */ /* 0x000fe20007ffe0ff */
[----:B------:R-:W-:Y:S01]  /*2320*/  IMAD R89, R9, R132, RZ ;  /* 0x0000008409597224 */ /* 0x000fe200078e02ff */
[----:B------:R-:W-:Y:S01]  /*2330*/  IADD3 R12, P0, PT, R17, R10, RZ ;  /* 0x0000000a110c7210 */ /* 0x000fe20007f1e0ff */
[----:B------:R-:W-:Y:S01]  /*2340*/  IMAD R9, R9, R134, RZ ;  /* 0x0000008609097224 */ /* 0x000fe200078e02ff */
[----:B------:R-:W-:Y:S01]  /*2350*/  LEA.HI.X.SX32 R93, R16, R3, 0x1, P1 ;  /* 0x00000003105d7211 */ /* 0x000fe200008f0eff */
[----:B------:R-:W-:Y:S01]  /*2360*/  IMAD R89, R133, R13, R89 ;  /* 0x0000000d85597224 */ /* 0x000fe200078e0259 */
[----:B------:R-:W-:Y:S01]  /*2370*/  LEA.HI.X.SX32 R3, R10, R3, 0x1, P0 ;  /* 0x000000030a037211 */ /* 0x000fe200000f0eff */
[----:B------:R-:W-:-:S04]  /*2380*/  IMAD.WIDE.U32 R16, R132, R13, R20 ;  /* 0x0000000d84107225 */ /* 0x000fc800078e0014 */
        /* <DEDUP_REMOVED lines=13> */
[----:B------:R-:W-:Y:S02]  /*2460*/  IADD3 R12, P0, PT, R4, R12, RZ ;  /* 0x0000000c040c7210 */ /* 0x000fe40007f1e0ff */
[-C--:B------:R-:W-:Y:S01]  /*2470*/  IADD3 R90, P3, PT, R6, R92.reuse, RZ ;  /* 0x0000005c065a7210 */ /* 0x080fe20007f7e0ff */
[----:B------:R-:W-:Y:S01]  /*2480*/  IMAD R79, R135, 0x60, RZ ;  /* 0x00000060874f7824 */ /* 0x000fe200078e02ff */
[----:B------:R-:W-:Y:S01]  /*2490*/  IADD3 R92, P2, PT, R4, R92, RZ ;  /* 0x0000005c045c7210 */ /* 0x000fe20007f5e0ff */
[----:B------:R-:W-:Y:S01]  /*24a0*/  IMAD.WIDE.U32 R136, R134, 0x60, RZ ;  /* 0x0000006086887825 */ /* 0x000fe200078e00ff */
[----:B------:R-:W-:-:S02]  /*24b0*/  IADD3.X R13, PT, PT, R5, R2, RZ, P0, !PT ;  /* 0x00000002050d7210 */ /* 0x000fc400007fe4ff */
        /* <DEDUP_REMOVED lines=8> */
[C---:B------:R-:W-:Y:S01]  /*2540*/  SHF.L.U64.HI R81, R134.reuse, 0x5, R135 ;  /* 0x0000000586517819 */ /* 0x040fe20000010287 */
[----:B------:R-:W-:Y:S01]  /*2550*/  IMAD.IADD R79, R137, 0x1, R79 ;  /* 0x00000001894f7824 */ /* 0x000fe200078e024f */
[----:B------:R-:W-:-:S02]  /*2560*/  SHF.L.U32 R83, R134, 0x5, RZ ;  /* 0x0000000586537819 */ /* 0x000fc400000006ff */
[C-C-:B------:R-:W-:Y:S02]  /*2570*/  SHF.L.U64.HI R85, R134.reuse, 0x6, R135.reuse ;  /* 0x0000000686557819 */ /* 0x140fe40000010287 */
[C---:B------:R-:W-:Y:S02]  /*2580*/  SHF.L.U64.HI R78, R134.reuse, 0x4, R135 ;  /* 0x00000004864e7819 */ /* 0x040fe40000010287 */
[----:B------:R-:W-:-:S07]  /*2590*/  SHF.L.U32 R99, R134, 0x4, RZ ;  /* 0x0000000486637819 */ /* 0x000fce00000006ff */
.L_x_11779:
        /* <DEDUP_REMOVED lines=8> */
[C---:B------:R-:W-:Y:S01]  /*2620*/  ISETP.GE.OR P4, PT, R121.reuse, R110, P3 ;  /* 0x0000006e7900720c */ /* 0x040fe20001f86670 */
[----:B------:R-:W-:Y:S01]  /*2630*/  VIADD R108, R108, 0xffffff80 ;  /* 0xffffff806c6c7836 */ /* 0x000fe20000000000 */
[----:B------:R-:W-:Y:S02]  /*2640*/  ISETP.LT.OR P1, PT, R128, R112, P0 ;  /* 0x000000708000720c */ /* 0x000fe40000721670 */
[C---:B------:R-:W-:Y:S02]  /*2650*/  ISETP.GE.OR P0, PT, R74.reuse, R110, P3 ;  /* 0x0000006e4a00720c */ /* 0x040fe40001f06670 */
[----:B------:R-:W-:Y:S02]  /*2660*/  P2R R2, PR, RZ, 0x2 ;  /* 0x00000002ff027803 */ /* 0x000fe40000000000 */
[-C--:B------:R-:W-:Y:S02]  /*2670*/  ISETP.LT.OR P2, PT, R74, R112.reuse, P0 ;  /* 0x000000704a00720c */ /* 0x080fe40000741670 */
[-C--:B------:R-:W-:Y:S02]  /*2680*/  IADD3 R26, P0, PT, R88, R77.reuse, RZ ;  /* 0x0000004d581a7210 */ /* 0x080fe40007f1e0ff */
[----:B------:R-:W-:Y:S02]  /*2690*/  ISETP.LT.OR P4, PT, R121, R112, P4 ;  /* 0x000000707900720c */ /* 0x000fe40002781670 */
[----:B------:R-:W-:Y:S01]  /*26a0*/  P2R R0, PR, RZ, 0x4 ;  /* 0x00000004ff007803 */ /* 0x000fe20000000000 */
[----:B------:R-:W2:Y:S01]  /*26b0*/  @!P1 LD.E.128 R16, desc[UR4][R88.64] ;  /* 0x0000000458109980 */ /* 0x000ea2000c101d00 */
[--C-:B------:R-:W-:Y:S01]  /*26c0*/  IMAD.X R27, R89, 0x1, R76.reuse, P0 ;  /* 0x00000001591b7824 */ /* 0x100fe200000e064c */
[C---:B------:R-:W-:Y:S04]  /*26d0*/  ISETP.GE.OR P0, PT, R73.reuse, R110, P3 ;  /* 0x0000006e4900720c */ /* 0x040fe80001f06670 */
        /* <DEDUP_REMOVED lines=23> */
[-C--:B------:R-:W-:Y:S02]  /*2850*/  ISETP.GE.OR P2, PT, R123, R110.reuse, P3 ;  /* 0x0000006e7b00720c */ /* 0x080fe40001f46670 */
[----:B------:R-:W-:Y:S01]  /*2860*/  ISETP.GE.OR P3, PT, R117, R110, P3 ;  /* 0x0000006e7500720c */ /* 0x000fe20001f66670 */
[----:B------:R1:W2:Y:S01]  /*2870*/  @!P6 LD.E.128 R4, desc[UR4][R28.64] ;  /* 0x000000041c04e980 */ /* 0x0002a2000c101d00 */
[-C--:B------:R-:W-:Y:S02]  /*2880*/  ISETP.LT.OR P2, PT, R123, R112.reuse, P2 ;  /* 0x000000707b00720c */ /* 0x080fe40001741670 */
[----:B------:R-:W-:Y:S11]  /*2890*/  ISETP.LT.OR P3, PT, R117, R112, P3 ;  /* 0x000000707500720c */ /* 0x000ff60001f61670 */
[----:B------:R-:W-:Y:S01]  /*28a0*/  @!P2 IMAD R3, R133, 0x60, RZ ;  /* 0x000000608503a824 */ /* 0x000fe200078e02ff */
[C---:B-1----:R-:W-:Y:S04]  /*28b0*/  @!P4 LEA R28, P0, R162.reuse, R24, 0x7 ;  /* 0x00000018a21cc211 */ /* 0x042fe800078038ff */
[----:B------:R-:W-:Y:S01]  /*28c0*/  @!P4 LEA.HI.X R29, R162, R25, R163, 0x7, P0 ;  /* 0x00000019a21dc211 */ /* 0x000fe200000f3ca3 */
        /* <DEDUP_REMOVED lines=37> */
[C---:B------:R-:W-:Y:S04]  /*2b20*/  ISETP.GE.AND P0, PT, R117.reuse, R112, PT ;  /* 0x000000707500720c */ /* 0x040fe80003f06270 */
        /* <DEDUP_REMOVED lines=64> */
.L_x_11742:
        /* <DEDUP_REMOVED lines=72> */
.L_x_11746:
[----:B------:R-:W-:Y:S05]  /*33b0*/  BSYNC.RECONVERGENT B0 ;  /* 0x0000000000007941 */ /* 0x000fea0003800200 */
.L_x_11745:
        /* <DEDUP_REMOVED lines=55> */
.L_x_11748:
[----:B------:R-:W-:Y:S05]  /*3730*/  BSYNC.RECONVERGENT B0 ;  /* 0x0000000000007941 */ /* 0x000fea0003800200 */
.L_x_11747:
        /* <DEDUP_REMOVED lines=57> */
.L_x_11750:
[----:B------:R-:W-:Y:S05]  /*3ad0*/  BSYNC.RECONVERGENT B0 ;  /* 0x0000000000007941 */ /* 0x000fea0003800200 */
.L_x_11749:
        /* <DEDUP_REMOVED lines=61> */
.L_x_11752:
[----:B------:R-:W-:Y:S05]  /*3eb0*/  BSYNC.RECONVERGENT B0 ;  /* 0x0000000000007941 */ /* 0x000fea0003800200 */
.L_x_11751:
        /* <DEDUP_REMOVED lines=66> */
.L_x_11754:
[----:B------:R-:W-:Y:S05]  /*42e0*/  BSYNC.RECONVERGENT B0 ;  /* 0x0000000000007941 */ /* 0x000fea0003800200 */
.L_x_11753:
        /* <DEDUP_REMOVED lines=57> */
.L_x_11756:
[----:B------:R-:W-:Y:S05]  /*4680*/  BSYNC.RECONVERGENT B0 ;  /* 0x0000000000007941 */ /* 0x000fea0003800200 */
.L_x_11755:
        /* <DEDUP_REMOVED lines=59> */
.L_x_11758:
[----:B------:R-:W-:Y:S05]  /*4a40*/  BSYNC.RECONVERGENT B0 ;  /* 0x0000000000007941 */ /* 0x000fea0003800200 */
.L_x_11757:
        /* <DEDUP_REMOVED lines=59> */
.L_x_11760:
[----:B------:R-:W-:Y:S05]  /*4e00*/  BSYNC.RECONVERGENT B0 ;  /* 0x0000000000007941 */ /* 0x000fea0003800200 */
.L_x_11759:
[----:B------:R-:W5:Y:S02]  /*4e10*/  LD.E R3, desc[UR4][R102.64+0xd0] ;  /* 0x0000d00466037980 */ /* 0x000f64000c101900 */
[----:B-----5:R-:W-:Y:S05]  /*4e20*/  IMAD.U32 R3, R3, -0x40, RZ ;  /* 0xffffffc003037824 */ /* 0x020fea00078e00ff */
[C---:B------:R-:W-:Y:S02]  /*4e30*/  LEA R12, P1, R3.reuse, R12, 0x1 ;  /* 0x0000000c030c7211 */ /* 0x040fe400078208ff */
[C---:B------:R-:W-:Y:S02]  /*4e40*/  LEA R52, P0, R3.reuse, R52, 0x1 ;  /* 0x0000003403347211 */ /* 0x040fe400078008ff */
[C---:B------:R-:W-:Y:S02]  /*4e50*/  LEA.HI.X.SX32 R13, R3.reuse, R13, 0x1, P1 ;  /* 0x0000000d030d7211 */ /* 0x040fe400008f0eff */
[----:B------:R-:W-:Y:S01]  /*4e60*/  LEA.HI.X.SX32 R53, R3, R53, 0x1, P0 ;  /* 0x0000003503357211 */ /* 0x000fe200000f0eff */
[----:B------:R-:W-:Y:S05]  /*4e70*/  BRA `(.L_x_11743) ;  /* 0x00000030004c7947 */ /* 0x000fea0003800000 */
.L_x_11744:
[----:B------:R-:W-:Y:S01]  /*4e80*/  ISETP.NE.AND P2, PT, R42, RZ, PT ;  /* 0x000000ff2a00720c */ /* 0x000fe20003f45270 */
[----:B------:R-:W2:Y:S01]  /*4e90*/  LD.E R3, desc[UR4][R102.64+0xc0] ;  /* 0x0000c00466037980 */ /* 0x000ea2000c101900 */
[C---:B------:R-:W-:Y:S01]  /*4ea0*/  LEA R18, P1, R99.reuse, R10, 0x1 ;  /* 0x0000000a63127211 */ /* 0x040fe200078208ff */
[----:B------:R-:W-:Y:S01]  /*4eb0*/  BSSY.RECONVERGENT B0, `(.L_x_11761) ;  /* 0x0000069000007945 */ /* 0x000fe20003800200 */
[----:B------:R-:W-:Y:S02]  /*4ec0*/  ISETP.NE.AND P3, PT, R40, RZ, PT ;  /* 0x000000ff2800720c */ /* 0x000fe40003f65270 */
[----:B------:R-:W-:Y:S02]  /*4ed0*/  LEA.HI.X R19, R99, R9, R78, 0x1, P1 ;  /* 0x0000000963137211 */ /* 0x000fe400008f0c4e */
[----:B------:R-:W-:Y:S02]  /*4ee0*/  LEA.HI R17, R15, R15, RZ, 0x1 ;  /* 0x0000000f0f117211 */ /* 0x000fe400078f08ff */
[C---:B------:R-:W-:Y:S02]  /*4ef0*/  LEA R138, P0, R69.reuse, R94, 0x1 ;  /* 0x0000005e458a7211 */ /* 0x040fe400078008ff */
[----:B------:R-:W-:Y:S02]  /*4f00*/  SHF.R.S32.HI R17, RZ, 0x1, R17 ;  /* 0x00000001ff117819 */ /* 0x000fe40000011411 */
[----:B------:R-:W-:Y:S03]  /*4f10*/  LEA.HI.X R139, R69, R95, R70, 0x1, P0 ;  /* 0x0000005f458b7211 */ /* 0x000fe600000f0c46 */
[----:B------:R-:W-:Y:S05]  /*4f20*/  IMAD.MOV R14, RZ, RZ, -R17 ;  /* 0x000000ffff0e7224 */ /* 0x000fea00078e0a11 */
[----:B------:R-:W-:Y:S02]  /*4f30*/  SHF.R.S32.HI R140, RZ, 0x1f, R14 ;  /* 0x0000001fff8c7819 */ /* 0x000fe4000001140e */
[CC--:B--2---:R-:W-:Y:S02]  /*4f40*/  ISETP.GE.AND P4, PT, R100.reuse, R3.reuse, PT ;  /* 0x000000036400720c */ /* 0x0c4fe40003f86270 */
[----:B------:R-:W-:Y:S02]  /*4f50*/  ISETP.GE.OR P2, PT, R100, R3, P2 ;  /* 0x000000036400720c */ /* 0x000fe40001746670 */
[C---:B------:R-:W-:Y:S02]  /*4f60*/  ISETP.GE.OR P1, PT, R128.reuse, R110, P4 ;  /* 0x0000006e8000720c */ /* 0x040fe40002726670 */
[----:B------:R-:W-:Y:S02]  /*4f70*/  PLOP3.LUT P6, PT, P2, P3, PT, 0xf2, 0x2f ;  /* 0x00000000002f781c */ /* 0x000fe400017c7e72 */
[----:B------:R-:W-:Y:S02]  /*4f80*/  ISETP.LT.OR P2, PT, R128, R112, P1 ;  /* 0x000000708000720c */ /* 0x000fe40000f41670 */
[----:B------:R-:W-:Y:S02]  /*4f90*/  ISETP.GE.OR P0, PT, R74, R110, P4 ;  /* 0x0000006e4a00720c */ /* 0x000fe40002706670 */
[----:B------:R-:W-:Y:S02]  /*4fa0*/  ISETP.GE.AND P1, PT, R100, R17, PT ;  /* 0x000000116400720c */ /* 0x000fe40003f26270 */
[----:B------:R-:W-:Y:S02]  /*4fb0*/  ISETP.LT.OR P3, PT, R74, R112, P0 ;  /* 0x000000704a00720c */ /* 0x000fe40000761670 */
[----:B------:R-:W-:Y:S05]  /*4fc0*/  SEL R17, R17, R14, !P1 ;  /* 0x0000000e11117207 */ /* 0x000fea0004800000 */
[----:B------:R-:W-:Y:S06]  /*4fd0*/  @P2 BRA `(.L_x_11762) ;  /* 0x0000000400582947 */ /* 0x000fec0003800000 */
        /* <DEDUP_REMOVED lines=58> */
[----:B------:R-:W-:Y:S01]  /*5380*/  @!P2 FADD.FTZ R25, -R25, -RZ ;  /* 0x800000ff1919a221 */ /* 0x000fe20000010100 */
[----:B------:R-:W-:Y:S02]  /*5390*/  @!P0 HADD2.F32 R21, -RZ, R23.H0_H0 ;  /* 0x20000017ff158230 */ /* 0x000fe40000004100 */
        /* <DEDUP_REMOVED lines=26> */
.L_x_11762:
[----:B------:R-:W-:Y:S05]  /*5540*/  BSYNC.RECONVERGENT B0 ;  /* 0x0000000000007941 */ /* 0x000fea0003800200 */
.L_x_11761:
[----:B------:R-:W-:Y:S01]  /*5550*/  ISETP.GE.OR P5, PT, R73, R110, P4 ;  /* 0x0000006e4900720c */ /* 0x000fe200027a6670 */
[----:B------:R-:W-:Y:S04]  /*5560*/  BSSY.RECONVERGENT B0, `(.L_x_11763) ;  /* 0x000005a000007945 */ /* 0x000fe80003800200 */
[----:B------:R-:W-:Y:S08]  /*5570*/  @P3 BRA `(.L_x_11764) ;  /* 0x0000000400603947 */ /* 0x000ff00003800000 */
        /* <DEDUP_REMOVED lines=66> */
[----:B------:R-:W-:Y:S01]  /*59a0*/  @!P2 FADD.FTZ R24, -R24, -RZ ;  /* 0x800000ff1818a221 */ /* 0x000fe20000010100 */
[----:B------:R-:W-:Y:S02]  /*59b0*/  @!P0 HADD2.F32 R23, -RZ, R23.H1_H1 ;  /* 0x30000017ff178230 */ /* 0x000fe40000004100 */
        /* <DEDUP_REMOVED lines=20> */
.L_x_11764:
[----:B------:R-:W-:Y:S05]  /*5b00*/  BSYNC.RECONVERGENT B0 ;  /* 0x0000000000007941 */ /* 0x000fea0003800200 */
.L_x_11763:
[----:B------:R-:W-:Y:S01]  /*5b10*/  ISETP.LT.OR P2, PT, R73, R112, P5 ;  /* 0x000000704900720c */ /* 0x000fe20002f41670 */
[----:B------:R-:W-:Y:S01]  /*5b20*/  BSSY.RECONVERGENT B0, `(.L_x_11765) ;  /* 0x0000060000007945 */ /* 0x000fe20003800200 */
[C---:B------:R-:W-:Y:S04]  /*5b30*/  ISETP.GE.OR P0, PT, R71.reuse, R110, P4 ;  /* 0x0000006e4700720c */ /* 0x040fe80002706670 */
[----:B------:R-:W-:Y:S07]  /*5b40*/  ISETP.LT.OR P3, PT, R71, R112, P0 ;  /* 0x000000704700720c */ /* 0x000fee0000761670 */
[----:B------:R-:W-:Y:S06]  /*5b50*/  @P2 BRA `(.L_x_11766) ;  /* 0x0000000400702947 */ /* 0x000fec0003800000 */
        /* <DEDUP_REMOVED lines=57> */
[----:B------:R-:W-:Y:S01]  /*5ef0*/  @!P2 FADD.FTZ R26, -R26, -RZ ;  /* 0x800000ff1a1aa221 */ /* 0x000fe20000010100 */
[--C-:B------:R-:W-:Y:S02]  /*5f00*/  @!P0 HADD2.F32 R46, -RZ, R50.reuse.H0_H0 ;  /* 0x20000032ff2e8230 */ /* 0x100fe40000004100 */
[----:B------:R-:W-:Y:S01]  /*5f10*/  @!P2 FADD.FTZ R25, -R25, -RZ ;  /* 0x800000ff1919a221 */ /* 0x000fe20000010100 */
[----:B------:R-:W-:Y:S02]  /*5f20*/  @!P0 HADD2.F32 R47, -RZ, R50.H1_H1 ;  /* 0x30000032ff2f8230 */ /* 0x000fe40000004100 */
[----:B------:R-:W-:Y:S01]  /*5f30*/  @!P2 FADD.FTZ R24, -R24, -RZ ;  /* 0x800000ff1818a221 */ /* 0x000fe20000010100 */
[--C-:B------:R-:W-:Y:S02]  /*5f40*/  @!P0 HADD2.F32 R48, -RZ, R51.reuse.H0_H0 ;  /* 0x20000033ff308230 */ /* 0x100fe40000004100 */
[----:B------:R-:W-:Y:S01]  /*5f50*/  @!P0 FFMA.FTZ R2, R43, R40, R2 ;  /* 0x000000282b028223 */ /* 0x000fe20000010002 */
[----:B------:R-:W-:Y:S01]  /*5f60*/  @!P0 HADD2.F32 R50, -RZ, R51.H1_H1 ;  /* 0x30000033ff328230 */ /* 0x000fe20000004100 */
[----:B------:R-:W-:Y:S01]  /*5f70*/  @!P0 MOV R51, R59 ;  /* 0x0000003b00338202 */ /* 0x000fe20000000f00 */
[----:B------:R-:W-:Y:S02]  /*5f80*/  @!P0 HADD2.F32 R41, -RZ, R54.H1_H1 ;  /* 0x30000036ff298230 */ /* 0x000fe40000004100 */
[----:B------:R-:W-:Y:S01]  /*5f90*/  @!P0 FMUL.FTZ R4, R20, R27 ;  /* 0x0000001b14048220 */ /* 0x000fe20000410000 */
[----:B------:R-:W-:Y:S01]  /*5fa0*/  @!P0 F2FP.F16.F32.PACK_AB R141, R2, R0 ;  /* 0x00000000028d823e */ /* 0x000fe200000000ff */
[--C-:B------:R-:W-:Y:S02]  /*5fb0*/  @!P0 HADD2.F32 R34, -RZ, R49.reuse.H0_H0 ;  /* 0x20000031ff228230 */ /* 0x100fe40000004100 */
[----:B------:R-:W-:Y:S01]  /*5fc0*/  @!P2 FADD.FTZ R16, -R16, -RZ ;  /* 0x800000ff1010a221 */ /* 0x000fe20000010100 */
[----:B------:R-:W-:Y:S01]  /*5fd0*/  @!P0 FMUL.FTZ R5, R29, R26 ;  /* 0x0000001a1d058220 */ /* 0x000fe20000410000 */
[----:B------:R-:W-:Y:S01]  /*5fe0*/  @!P0 MOV R56, R141 ;  /* 0x0000008d00388202 */ /* 0x000fe20000000f00 */
        /* <DEDUP_REMOVED lines=19> */
.L_x_11766:
[----:B------:R-:W-:Y:S05]  /*6120*/  BSYNC.RECONVERGENT B0 ;  /* 0x0000000000007941 */ /* 0x000fea0003800200 */
.L_x_11765:
[----:B------:R-:W-:Y:S01]  /*6130*/  ISETP.GE.OR P5, PT, R123, R110, P4 ;  /* 0x0000006e7b00720c */ /* 0x000fe200027a6670 */
[----:B------:R-:W-:Y:S04]  /*6140*/  BSSY.RECONVERGENT B0, `(.L_x_11767) ;  /* 0x000005e000007945 */ /* 0x000fe80003800200 */
[----:B------:R-:W-:Y:S08]  /*6150*/  @P3 BRA `(.L_x_11768) ;  /* 0x0000000400703947 */ /* 0x000ff00003800000 */
        /* <DEDUP_REMOVED lines=92> */
.L_x_11768:
[----:B------:R-:W-:Y:S05]  /*6720*/  BSYNC.RECONVERGENT B0 ;  /* 0x0000000000007941 */ /* 0x000fea0003800200 */
.L_x_11767:
[----:B------:R-:W-:Y:S01]  /*6730*/  ISETP.LT.OR P3, PT, R123, R112, P5 ;  /* 0x000000707b00720c */ /* 0x000fe20002f61670 */
[----:B------:R-:W-:Y:S01]  /*6740*/  BSSY.RECONVERGENT B0, `(.L_x_11769) ;  /* 0x0000062000007945 */ /* 0x000fe20003800200 */
[-C--:B------:R-:W-:Y:S02]  /*6750*/  ISETP.GE.OR P2, PT, R121, R110.reuse, P4 ;  /* 0x0000006e7900720c */ /* 0x080fe40002746670 */
[----:B------:R-:W-:Y:S02]  /*6760*/  ISETP.GE.OR P0, PT, R119, R110, P4 ;  /* 0x0000006e7700720c */ /* 0x000fe40002706670 */
[-C--:B------:R-:W-:Y:S02]  /*6770*/  ISETP.LT.OR P4, PT, R121, R112.reuse, P2 ;  /* 0x000000707900720c */ /* 0x080fe40001781670 */
[----:B------:R-:W-:Y:S05]  /*6780*/  ISETP.LT.OR P5, PT, R119, R112, P0 ;  /* 0x000000707700720c */ /* 0x000fea00007a1670 */
[----:B------:R-:W-:Y:S08]  /*6790*/  @P3 BRA `(.L_x_11770) ;  /* 0x0000000400703947 */ /* 0x000ff00003800000 */
        /* <DEDUP_REMOVED lines=64> */
[----:B------:R-:W-:Y:S01]  /*6ba0*/  @!P0 FFMA.FTZ R3, R34, R42, R3 ;  /* 0x0000002a22038223 */ /* 0x000fe20000010003 */
[----:B------:R-:W-:Y:S01]  /*6bb0*/  @!P0 FMUL.FTZ R4, R20, R27 ;  /* 0x0000001b14048220 */ /* 0x000fe20000410000 */
[----:B------:R-:W-:Y:S01]  /*6bc0*/  @!P2 FADD.FTZ R25, -R25, -RZ ;  /* 0x800000ff1919a221 */ /* 0x000fe20000010100 */
[----:B------:R-:W-:Y:S01]  /*6bd0*/  @!P2 FADD.FTZ R24, -R24, -RZ ;  /* 0x800000ff1818a221 */ /* 0x000fe20000010100 */
        /* <DEDUP_REMOVED lines=24> */
.L_x_11770:
[----:B------:R-:W-:Y:S05]  /*6d60*/  BSYNC.RECONVERGENT B0 ;  /* 0x0000000000007941 */ /* 0x000fea0003800200 */
.L_x_11769:
[----:B------:R-:W-:Y:S04]  /*6d70*/  BSSY.RECONVERGENT B0, `(.L_x_11771) ;  /* 0x000005d000007945 */ /* 0x000fe80003800200 */
[----:B------:R-:W-:Y:S05]  /*6d80*/  @P4 BRA `(.L_x_11772) ;  /* 0x00000004006c4947 */ /* 0x000fea0003800000 */
[----:B------:R-:W-:Y:S02]  /*6d90*/  ISETP.GE.AND P0, PT, R100, R15, PT ;  /* 0x0000000f6400720c */ /* 0x000fe40003f06270 */
[C---:B------:R-:W-:Y:S04]  /*6da0*/  LEA R32, P2, R134.reuse, R18, 0x7 ;  /* 0x0000001286207211 */ /* 0x040fe800078438ff */
[----:B------:R-:W-:Y:S05]  /*6db0*/  LEA.HI.X R33, R134, R19, R135, 0x7, P2 ;  /* 0x0000001386217211 */ /* 0x000fea00010f3c87 */
        /* <DEDUP_REMOVED lines=88> */
.L_x_11772:
[----:B------:R-:W-:Y:S05]  /*7340*/  BSYNC.RECONVERGENT B0 ;  /* 0x0000000000007941 */ /* 0x000fea0003800200 */
.L_x_11771:
[----:B------:R-:W-:Y:S04]  /*7350*/  BSSY.RECONVERGENT B0, `(.L_x_11773) ;  /* 0x000005f000007945 */ /* 0x000fe80003800200 */
[----:B------:R-:W-:Y:S05]  /*7360*/  @P5 BRA `(.L_x_11774) ;  /* 0x0000000400745947 */ /* 0x000fea0003800000 */
[----:B-1234-:R-:W-:Y:S01]  /*7370*/  IMAD R57, R135, 0xa0, RZ ;  /* 0x000000a087397824 */ /* 0x01efe200078e02ff */
[----:B------:R-:W-:Y:S01]  /*7380*/  ISETP.GE.AND P0, PT, R100, R15, PT ;  /* 0x0000000f6400720c */ /* 0x000fe20003f06270 */
[----:B------:R-:W-:Y:S05]  /*7390*/  IMAD.WIDE.U32 R32, R134, 0xa0, R18 ;  /* 0x000000a086207825 */ /* 0x000fea00078e0012 */
        /* <DEDUP_REMOVED lines=90> */
.L_x_11774:
[----:B------:R-:W-:Y:S05]  /*7940*/  BSYNC.RECONVERGENT B0 ;  /* 0x0000000000007941 */ /* 0x000fea0003800200 */
.L_x_11773:
[----:B------:R-:W-:Y:S04]  /*7950*/  BSSY.RECONVERGENT B0, `(.L_x_11775) ;  /* 0x000005f000007945 */ /* 0x000fe80003800200 */
[----:B------:R-:W-:Y:S05]  /*7960*/  @P6 BRA `(.L_x_11776) ;  /* 0x0000000400746947 */ /* 0x000fea0003800000 */
[----:B-1----:R-:W-:Y:S01]  /*7970*/  IMAD R49, R135, 0xc0, RZ ;  /* 0x000000c087317824 */ /* 0x002fe200078e02ff */
        /* <DEDUP_REMOVED lines=8> */
[----:B------:R-:W-:Y:S01]  /*7a00*/  @!P0 IADD3 R51, P2, PT, R111, R50, RZ ;  /* 0x000000326f338210 */ /* 0x000fe20007f5e0ff */
[----:B------:R-:W5:Y:S03]  /*7a10*/  @!P0 LD.E.128 R20, desc[UR4][R20.64] ;  /* 0x0000000414148980 */ /* 0x000f66000c101d00 */
        /* <DEDUP_REMOVED lines=82> */
.L_x_11776:
[----:B------:R-:W-:Y:S05]  /*7f40*/  BSYNC.RECONVERGENT B0 ;  /* 0x0000000000007941 */ /* 0x000fea0003800200 */
.L_x_11775:
[----:B------:R-:W5:Y:S02]  /*7f50*/  LD.E R3, desc[UR4][R102.64+0xd0] ;  /* 0x0000d00466037980 */ /* 0x000f64000c101900 */
[----:B-----5:R-:W-:Y:S05]  /*7f60*/  IMAD.U32 R3, R3, -0x40, RZ ;  /* 0xffffffc003037824 */ /* 0x020fea00078e00ff */
[C---:B------:R-:W-:Y:S02]  /*7f70*/  LEA R92, P1, R3.reuse, R92, 0x1 ;  /* 0x0000005c035c7211 */ /* 0x040fe400078208ff */
[C---:B------:R-:W-:Y:S02]  /*7f80*/  LEA R90, P0, R3.reuse, R90, 0x1 ;  /* 0x0000005a035a7211 */ /* 0x040fe400078008ff */
[C---:B------:R-:W-:Y:S02]  /*7f90*/  LEA.HI.X.SX32 R93, R3.reuse, R93, 0x1, P1 ;  /* 0x0000005d035d7211 */ /* 0x040fe400008f0eff */
[----:B------:R-:W-:Y:S09]  /*7fa0*/  LEA.HI.X.SX32 R91, R3, R91, 0x1, P0 ;  /* 0x0000005b035b7211 */ /* 0x000ff200000f0eff */
.L_x_11743:
[----:B------:R-:W-:Y:S05]  /*7fb0*/  BSYNC.RECONVERGENT B1 ;  /* 0x0000000000017941 */ /* 0x000fea0003800200 */
.L_x_11741:
        /* <DEDUP_REMOVED lines=101> */
.L_x_11778:
[----:B------:R-:W-:Y:S05]  /*8610*/  BSYNC.RECONVERGENT B0 ;  /* 0x0000000000007941 */ /* 0x000fea0003800200 */
.L_x_11777:
[----:B------:R-:W-:Y:S11]  /*8620*/  ISETP.NE.AND P0, PT, R118, RZ, PT ;  /* 0x000000ff7600720c */ /* 0x000ff60003f05270 */
[----:B------:R-:W-:Y:S02]  /*8630*/  @!UPT UIADD3 URZ, UPT, UPT, URZ, URZ, URZ ;  /* 0x000000fffffff290 */ /* 0x000fe4000fffe0ff */
[----:B------:R-:W-:Y:S05]  /*8640*/  @P0 BRA `(.L_x_11779) ;  /* 0xffffff9c00d40947 */ /* 0x000fea000383ffff */
.L_x_11740:
        /* <DEDUP_REMOVED lines=19> */
.L_x_11784:
[----:B------:R2:W-:Y:S02]  /*8780*/  STS.128 [R175], RZ ;  /* 0x000000ffaf007388 */ /* 0x0005e40000000c00 */
.L_x_11783:
[----:B------:R-:W-:Y:S05]  /*8790*/  BSYNC.RECONVERGENT B0 ;  /* 0x0000000000007941 */ /* 0x000fea0003800200 */
.L_x_11782:
        /* <DEDUP_REMOVED lines=17> */
.L_x_11786:
[----:B------:R-:W-:Y:S05]  /*88b0*/  BSYNC.RECONVERGENT B0 ;  /* 0x0000000000007941 */ /* 0x000fea0003800200 */
.L_x_11785:
        /* <DEDUP_REMOVED lines=11> */
.L_x_11788:
[----:B------:R-:W-:Y:S05]  /*8970*/  BSYNC.RECONVERGENT B0 ;  /* 0x0000000000007941 */ /* 0x000fea0003800200 */
.L_x_11787:
        /* <DEDUP_REMOVED lines=11> */
.L_x_11781:
        /* <DEDUP_REMOVED lines=81> */
.L_x_11795:
[----:B------:R-:W-:Y:S05]  /*8f40*/  BSYNC.RECONVERGENT B0 ;  /* 0x0000000000007941 */ /* 0x000fea0003800200 */
.L_x_11794:
[----:B-----5:R3:W-:Y:S01]  /*8f50*/  STS.128 [R175], R8 ;  /* 0x00000008af007388 */ /* 0x0207e20000000c00 */
[----:B------:R-:W-:Y:S05]  /*8f60*/  BRA `(.L_x_11792) ;  /* 0x0000000000047947 */ /* 0x000fea0003800000 */
.L_x_11793:
[----:B------:R2:W-:Y:S02]  /*8f70*/  STS.128 [R175], RZ ;  /* 0x000000ffaf007388 */ /* 0x0005e40000000c00 */
.L_x_11792:
[----:B------:R-:W-:Y:S05]  /*8f80*/  BSYNC.RECONVERGENT B1 ;  /* 0x0000000000017941 */ /* 0x000fea0003800200 */
.L_x_11791:
        /* <DEDUP_REMOVED lines=53> */
.L_x_11799:
[----:B------:R-:W-:Y:S05]  /*92e0*/  BSYNC.RECONVERGENT B0 ;  /* 0x0000000000007941 */ /* 0x000fea0003800200 */
.L_x_11798:
[----:B-----5:R1:W-:Y:S02]  /*92f0*/  STS.128 [R175+0x800], R8 ;  /* 0x00080008af007388 */ /* 0x0203e40000000c00 */
.L_x_11797:
[----:B------:R-:W-:Y:S05]  /*9300*/  BSYNC.RECONVERGENT B1 ;  /* 0x0000000000017941 */ /* 0x000fea0003800200 */
.L_x_11796:
        /* <DEDUP_REMOVED lines=53> */
.L_x_11803:
[----:B------:R-:W-:Y:S05]  /*9660*/  BSYNC.RECONVERGENT B0 ;  /* 0x0000000000007941 */ /* 0x000fea0003800200 */
.L_x_11802:
[----:B-----5:R1:W-:Y:S02]  /*9670*/  STS.128 [R175+0x1000], R8 ;  /* 0x00100008af007388 */ /* 0x0203e40000000c00 */
.L_x_11801:
[----:B------:R-:W-:Y:S05]  /*9680*/  BSYNC.RECONVERGENT B1 ;  /* 0x0000000000017941 */ /* 0x000fea0003800200 */
.L_x_11800:
        /* <DEDUP_REMOVED lines=51> */
.L_x_11805:
[----:B------:R-:W-:Y:S05]  /*99c0*/  BSYNC.RECONVERGENT B0 ;  /* 0x0000000000007941 */ /* 0x000fea0003800200 */
.L_x_11804:
[----:B-----5:R1:W-:Y:S01]  /*99d0*/  STS.128 [R175+0x1800], R8 ;  /* 0x00180008af007388 */ /* 0x0203e20000000c00 */
[----:B------:R-:W-:Y:S05]  /*99e0*/  BRA `(.L_x_11789) ;  /* 0x0000001400dc7947 */ /* 0x000fea0003800000 */
.L_x_11790:
        /* <DEDUP_REMOVED lines=94> */
.L_x_11810:
[----:B------:R-:W-:Y:S05]  /*9fd0*/  BSYNC.RECONVERGENT B0 ;  /* 0x0000000000007941 */ /* 0x000fea0003800200 */
.L_x_11809:
[----:B-----5:R2:W-:Y:S01]  /*9fe0*/  STS.128 [R175], R16 ;  /* 0x00000010af007388 */ /* 0x0205e20000000c00 */
[----:B------:R-:W-:Y:S05]  /*9ff0*/  BRA `(.L_x_11807) ;  /* 0x0000000000047947 */ /* 0x000fea0003800000 */
.L_x_11808:
[----:B------:R3:W-:Y:S02]  /*a000*/  STS.128 [R175], RZ ;  /* 0x000000ffaf007388 */ /* 0x0007e40000000c00 */
.L_x_11807:
[----:B------:R-:W-:Y:S05]  /*a010*/  BSYNC.RECONVERGENT B1 ;  /* 0x0000000000017941 */ /* 0x000fea0003800200 */
.L_x_11806:
        /* <DEDUP_REMOVED lines=89> */
.L_x_11814:
[----:B------:R-:W-:Y:S05]  /*a5b0*/  BSYNC.RECONVERGENT B0 ;  /* 0x0000000000007941 */ /* 0x000fea0003800200 */
.L_x_11813:
[----:B-----5:R1:W-:Y:S02]  /*a5c0*/  STS.128 [R175+0x800], R16 ;  /* 0x00080010af007388 */ /* 0x0203e40000000c00 */
.L_x_11812:
[----:B------:R-:W-:Y:S05]  /*a5d0*/  BSYNC.RECONVERGENT B1 ;  /* 0x0000000000017941 */ /* 0x000fea0003800200 */
.L_x_11811:
        /* <DEDUP_REMOVED lines=89> */
.L_x_11818:
[----:B------:R-:W-:Y:S05]  /*ab70*/  BSYNC.RECONVERGENT B0 ;  /* 0x0000000000007941 */ /* 0x000fea0003800200 */
.L_x_11817:
[----:B-----5:R2:W-:Y:S02]  /*ab80*/  STS.128 [R175+0x1000], R16 ;  /* 0x00100010af007388 */ /* 0x0205e40000000c00 */
.L_x_11816:
[----:B------:R-:W-:Y:S05]  /*ab90*/  BSYNC.RECONVERGENT B1 ;  /* 0x0000000000017941 */ /* 0x000fea0003800200 */
.L_x_11815:
        /* <DEDUP_REMOVED lines=90> */
.L_x_11820:
[----:B------:R-:W-:Y:S05]  /*b140*/  BSYNC.RECONVERGENT B0 ;  /* 0x0000000000007941 */ /* 0x000fea0003800200 */
.L_x_11819:
[----:B-----5:R1:W-:Y:S02]  /*b150*/  STS.128 [R175+0x1800], R16 ;  /* 0x00180010af007388 */ /* 0x0203e40000000c00 */
.L_x_11789:
[----:B------:R-:W-:Y:S05]  /*b160*/  BSYNC.RECONVERGENT B2 ;  /* 0x0000000000027941 */ /* 0x000fea0003800200 */
.L_x_11780:
        /* <DEDUP_REMOVED lines=11> */
.L_x_11823:
[----:B------:R1:W-:Y:S02]  /*b220*/  STS.128 [R175+0x2000], RZ ;  /* 0x002000ffaf007388 */ /* 0x0003e40000000c00 */
.L_x_11822:
[----:B------:R-:W-:Y:S05]  /*b230*/  BSYNC.RECONVERGENT B0 ;  /* 0x0000000000007941 */ /* 0x000fea0003800200 */
.L_x_11821:
[----:B------:R-:W-:Y:S01]  /*b240*/  ISETP.GE.AND P1, PT, R181, R5, PT ;  /* 0x00000005b500720c */ /* 0x000fe20003f26270 */
[C---:B------:R-:W-:Y:S01]  /*b250*/  IMAD.SHL.U32 R7, R69.reuse, 0x2, RZ ;  /* 0x0000000245077824 */ /* 0x040fe200078e00ff */
[----:B----4-:R-:W-:Y:S01]  /*b260*/  SHF.L.U64.HI R2, R69, 0x1, R70 ;  /* 0x0000000145027819 */ /* 0x010fe20000010246 */
        /* <DEDUP_REMOVED lines=11> */
.L_x_11826:
[----:B------:R4:W-:Y:S02]  /*b320*/  STS.128 [R175+0x2800], RZ ;  /* 0x002800ffaf007388 */ /* 0x0009e40000000c00 */
.L_x_11825:
[----:B------:R-:W-:Y:S05]  /*b330*/  BSYNC.RECONVERGENT B0 ;  /* 0x0000000000007941 */ /* 0x000fea0003800200 */
.L_x_11824:
        /* <DEDUP_REMOVED lines=12> */
.L_x_11829:
[----:B------:R1:W-:Y:S02]  /*b400*/  STS.128 [R175+0x3000], RZ ;  /* 0x003000ffaf007388 */ /* 0x0003e40000000c00 */
.L_x_11828:
[----:B------:R-:W-:Y:S05]  /*b410*/  BSYNC.RECONVERGENT B0 ;  /* 0x0000000000007941 */ /* 0x000fea0003800200 */
.L_x_11827:
        /* <DEDUP_REMOVED lines=12> */
.L_x_11832:
[----:B------:R1:W-:Y:S02]  /*b4e0*/  STS.128 [R175+0x3800], RZ ;  /* 0x003800ffaf007388 */ /* 0x0003e40000000c00 */
.L_x_11831:
[----:B------:R-:W-:Y:S05]  /*b4f0*/  BSYNC.RECONVERGENT B0 ;  /* 0x0000000000007941 */ /* 0x000fea0003800200 */
.L_x_11830:
        /* <DEDUP_REMOVED lines=16> */
.L_x_11835:
[----:B------:R1:W-:Y:S02]  /*b600*/  STS.128 [R175+0x4000], RZ ;  /* 0x004000ffaf007388 */ /* 0x0003e40000000c00 */
.L_x_11834:
[----:B------:R-:W-:Y:S05]  /*b610*/  BSYNC.RECONVERGENT B0 ;  /* 0x0000000000007941 */ /* 0x000fea0003800200 */
.L_x_11833:
        /* <DEDUP_REMOVED lines=13> */
.L_x_11838:
[----:B------:R1:W-:Y:S02]  /*b6f0*/  STS.128 [R175+0x4800], RZ ;  /* 0x004800ffaf007388 */ /* 0x0003e40000000c00 */
.L_x_11837:
[----:B------:R-:W-:Y:S05]  /*b700*/  BSYNC.RECONVERGENT B0 ;  /* 0x0000000000007941 */ /* 0x000fea0003800200 */
.L_x_11836:
        /* <DEDUP_REMOVED lines=16> */
.L_x_11841:
[----:B------:R1:W-:Y:S02]  /*b810*/  STS.128 [R175+0x5000], RZ ;  /* 0x005000ffaf007388 */ /* 0x0003e40000000c00 */
.L_x_11840:
[----:B------:R-:W-:Y:S05]  /*b820*/  BSYNC.RECONVERGENT B0 ;  /* 0x0000000000007941 */ /* 0x000fea0003800200 */
.L_x_11839:
        /* <DEDUP_REMOVED lines=14> */
.L_x_11844:
[----:B------:R1:W-:Y:S02]  /*b910*/  STS.128 [R175+0x5800], RZ ;  /* 0x005800ffaf007388 */ /* 0x0003e40000000c00 */
.L_x_11843:
[----:B------:R-:W-:Y:S05]  /*b920*/  BSYNC.RECONVERGENT B0 ;  /* 0x0000000000007941 */ /* 0x000fea0003800200 */
.L_x_11842:
[----:B------:R-:W2:Y:S04]  /*b930*/  LD.E.64 R14, desc[UR4][R102.64+0x1c0] ;  /* 0x0001c004660e7980 */ /* 0x000ea8000c101b00 */
[----:B------:R-:W4:Y:S01]  /*b940*/  LD.E.64 R12, desc[UR4][R102.64+0x1b8] ;  /* 0x0001b804660c7980 */ /* 0x000f22000c101b00 */
[----:B-1----:R-:W-:Y:S02]  /*b950*/  MOV R10, R170 ;  /* 0x000000aa000a7202 */ /* 0x002fe40000000f00 */
[----:B------:R-:W-:Y:S01]  /*b960*/  MOV R11, RZ ;  /* 0x000000ff000b7202 */ /* 0x000fe20000000f00 */
[----:B---3--:R-:W3:Y:S04]  /*b970*/  LD.E R8, desc[UR4][R102.64+0xd8] ;  /* 0x0000d80466087980 */ /* 0x008ee8000c101900 */
[----:B------:R-:W0:Y:S01]  /*b980*/  LDGDEPBAR ;  /* 0x00000000000079af */ /* 0x000e220000000000 */
[----:B--2---:R-:W-:-:S04]  /*b990*/  IMAD.WIDE.U32 R10, R169, R14, R10 ;  /* 0x0000000ea90a7225 */ /* 0x004fc800078e000a */
[----:B------:R-:W-:Y:S01]  /*b9a0*/  IMAD R3, R15, R169, RZ ;  /* 0x000000a90f037224 */ /* 0x000fe200078e02ff */
[----:B----4-:R-:W-:-:S04]  /*b9b0*/  LEA R12, P0, R10, R12, 0x2 ;  /* 0x0000000c0a0c7211 */ /* 0x010fc800078010ff */
        /* <DEDUP_REMOVED lines=18> */
.L_x_11847:
[----:B------:R3:W-:Y:S01]  /*bae0*/  STS.128 [R175+0x6000], RZ ;  /* 0x006000ffaf007388 */ /* 0x0007e20000000c00 */
[----:B------:R-:W-:Y:S05]  /*baf0*/  BRA `(.L_x_11848) ;  /* 0x0000000000047947 */ /* 0x000fea0003800000 */
.L_x_11846:
[----:B------:R1:W-:Y:S02]  /*bb00*/  STS.128 [R175+0x6000], RZ ;  /* 0x006000ffaf007388 */ /* 0x0003e40000000c00 */
.L_x_11848:
[----:B------:R-:W-:Y:S05]  /*bb10*/  BSYNC.RECONVERGENT B0 ;  /* 0x0000000000007941 */ /* 0x000fea0003800200 */
.L_x_11845:
        /* <DEDUP_REMOVED lines=13> */
.L_x_11851:
[----:B------:R4:W-:Y:S02]  /*bbf0*/  STS.128 [R175+0x6800], RZ ;  /* 0x006800ffaf007388 */ /* 0x0009e40000000c00 */
.L_x_11850:
[----:B------:R-:W-:Y:S05]  /*bc00*/  BSYNC.RECONVERGENT B0 ;  /* 0x0000000000007941 */ /* 0x000fea0003800200 */
.L_x_11849:
        /* <DEDUP_REMOVED lines=13> */
.L_x_11854:
[----:B------:R1:W-:Y:S02]  /*bce0*/  STS.128 [R175+0x7000], RZ ;  /* 0x007000ffaf007388 */ /* 0x0003e40000000c00 */
.L_x_11853:
[----:B------:R-:W-:Y:S05]  /*bcf0*/  BSYNC.RECONVERGENT B0 ;  /* 0x0000000000007941 */ /* 0x000fea0003800200 */
.L_x_11852:
        /* <DEDUP_REMOVED lines=13> */
.L_x_11857:
[----:B------:R1:W-:Y:S02]  /*bdd0*/  STS.128 [R175+0x7800], RZ ;  /* 0x007800ffaf007388 */ /* 0x0003e40000000c00 */
.L_x_11856:
[----:B------:R-:W-:Y:S05]  /*bde0*/  BSYNC.RECONVERGENT B0 ;  /* 0x0000000000007941 */ /* 0x000fea0003800200 */
.L_x_11855:
        /* <DEDUP_REMOVED lines=16> */
.L_x_11860:
[----:B------:R1:W-:Y:S02]  /*bef0*/  STS.128 [R175+0x8000], RZ ;  /* 0x008000ffaf007388 */ /* 0x0003e40000000c00 */
.L_x_11859:
[----:B------:R-:W-:Y:S05]  /*bf00*/  BSYNC.RECONVERGENT B0 ;  /* 0x0000000000007941 */ /* 0x000fea0003800200 */
.L_x_11858:
        /* <DEDUP_REMOVED lines=13> */
.L_x_11863:
[----:B------:R1:W-:Y:S02]  /*bfe0*/  STS.128 [R175+0x8800], RZ ;  /* 0x008800ffaf007388 */ /* 0x0003e40000000c00 */
.L_x_11862:
[----:B------:R-:W-:Y:S05]  /*bff0*/  BSYNC.RECONVERGENT B0 ;  /* 0x0000000000007941 */ /* 0x000fea0003800200 */
.L_x_11861:
        /* <DEDUP_REMOVED lines=16> */
.L_x_11866:
[----:B------:R1:W-:Y:S02]  /*c100*/  STS.128 [R175+0x9000], RZ ;  /* 0x009000ffaf007388 */ /* 0x0003e40000000c00 */
.L_x_11865:
[----:B------:R-:W-:Y:S05]  /*c110*/  BSYNC.RECONVERGENT B0 ;  /* 0x0000000000007941 */ /* 0x000fea0003800200 */
.L_x_11864:
        /* <DEDUP_REMOVED lines=16> */
.L_x_11869:
[----:B------:R1:W-:Y:S02]  /*c220*/  STS.128 [R175+0x9800], RZ ;  /* 0x009800ffaf007388 */ /* 0x0003e40000000c00 */
.L_x_11868:
[----:B------:R-:W-:Y:S05]  /*c230*/  BSYNC.RECONVERGENT B0 ;  /* 0x0000000000007941 */ /* 0x000fea0003800200 */
.L_x_11867:
[----:B------:R-:W2:Y:S01]  /*c240*/  S2UR UR6, SR_CgaCtaId ;  /* 0x00000000000679c3 */ /* 0x000ea20000008800 */
[----:B------:R-:W-:Y:S01]  /*c250*/  IMAD.SHL.U32 R158, R63, 0x40, RZ ;  /* 0x000000403f9e7824 */ /* 0x000fe200078e00ff */
[----:B------:R-:W-:Y:S01]  /*c260*/  LOP3.LUT R68, R68, 0x8, R63, 0x78, !PT ;  /* 0x0000000844447812 */ /* 0x000fe200078e783f */
[----:B------:R-:W-:Y:S01]  /*c270*/  UMOV UR7, 0x400 ;  /* 0x0000040000077882 */ /* 0x000fe20000000000 */
[----:B------:R-:W-:Y:S01]  /*c280*/  IMAD.IADD R159, R61, 0x1, R0 ;  /* 0x000000013d9f7824 */ /* 0x000fe200078e0200 */
[C---:B------:R-:W-:Y:S01]  /*c290*/  R2P PR, R63.reuse, 0x6 ;  /* 0x000000063f007804 */ /* 0x040fe20000000000 */
[----:B------:R-:W-:Y:S01]  /*c2a0*/  IMAD.MOV.U32 R4, RZ, RZ, 0x40 ;  /* 0x00000040ff047424 */ /* 0x000fe200078e00ff */
[----:B------:R-:W-:Y:S01]  /*c2b0*/  LOP3.LUT R5, R68, 0x38, R65, 0x78, !PT ;  /* 0x0000003844057812 */ /* 0x000fe200078e7841 */
[----:B------:R-:W0:Y:S01]  /*c2c0*/  LDGDEPBAR ;  /* 0x00000000000079af */ /* 0x000e220000000000 */
[----:B------:R-:W-:Y:S01]  /*c2d0*/  LOP3.LUT R158, R158, 0x400, RZ, 0xc0, !PT ;  /* 0x000004009e9e7812 */ /* 0x000fe200078ec0ff */
[----:B------:R-:W-:Y:S01]  /*c2e0*/  IMAD.SHL.U32 R52, R63, 0x2, RZ ;  /* 0x000000023f347824 */ /* 0x000fe200078e00ff */
[----:B------:R-:W-:Y:S01]  /*c2f0*/  SEL R4, R4, 0xffffffc0, !P2 ;  /* 0xffffffc004047807 */ /* 0x000fe20005000000 */
[----:B------:R-:W-:Y:S01]  /*c300*/  BSSY.RECONVERGENT B1, `(.L_x_11870) ;  /* 0x00000fe000017945 */ /* 0x000fe20003800200 */
[----:B------:R-:W-:Y:S01]  /*c310*/  ISETP.NE.AND P0, PT, R55, 0x1, PT ;  /* 0x000000013700780c */ /* 0x000fe20003f05270 */
[----:B------:R-:W-:Y:S01]  /*c320*/  IMAD R158, R5, 0x2, R158 ;  /* 0x00000002059e7824 */ /* 0x000fe200078e029e */
[----:B------:R-:W-:Y:S01]  /*c330*/  SHF.R.U32.HI R53, RZ, 0x2, R63 ;  /* 0x00000002ff357819 */ /* 0x000fe2000001163f */
[----:B------:R-:W-:Y:S01]  /*c340*/  IMAD.MOV.U32 R5, RZ, RZ, 0x20 ;  /* 0x00000020ff057424 */ /* 0x000fe200078e00ff */
[----:B------:R-:W-:-:S02]  /*c350*/  LOP3.LUT R63, R64, 0x1f0, RZ, 0xc0, !PT ;  /* 0x000001f0403f7812 */ /* 0x000fc400078ec0ff */
[----:B------:R-:W-:Y:S02]  /*c360*/  LOP3.LUT R53, R53, 0x7, RZ, 0xc0, !PT ;  /* 0x0000000735357812 */ /* 0x000fe400078ec0ff */
[----:B------:R-:W-:Y:S02]  /*c370*/  SEL R5, R5, 0xffffffe0, !P1 ;  /* 0xffffffe005057807 */ /* 0x000fe40004800000 */
[----:B------:R-:W-:Y:S01]  /*c380*/  LOP3.LUT R52, R52, 0x6, RZ, 0xc0, !PT ;  /* 0x0000000634347812 */ /* 0x000fe200078ec0ff */
[----:B--2---:R-:W-:-:S06]  /*c390*/  ULEA UR6, UR6, UR7, 0x18 ;  /* 0x0000000706067291 */ /* 0x004fcc000f8ec0ff */
[----:B------:R-:W-:Y:S01]  /*c3a0*/  LEA R159, R159, UR6, 0x1 ;  /* 0x000000069f9f7c11 */ /* 0x000fe2000f8e08ff */
[----:B------:R-:W-:Y:S02]  /*c3b0*/  VIADD R0, R158, UR6 ;  /* 0x000000069e007c36 */ /* 0x000fe40008000000 */
[----:B------:R-:W-:Y:S02]  /*c3c0*/  LDSM.16.M88.4 R68, [R158+UR6+0x2000] ;  /* 0x002000069e44783b */ /* 0x000fe40008000200 */
[C-C-:B------:R-:W-:Y:S02]  /*c3d0*/  IMAD.IADD R157, R159.reuse, 0x1, R5.reuse ;  /* 0x000000019f9d7824 */ /* 0x140fe400078e0205 */
[----:B------:R-:W2:Y:S01]  /*c3e0*/  LDSM.16.M88.4 R116, [R159] ;  /* 0x000000009f74783b */ /* 0x000ea20000000200 */
[C---:B------:R-:W-:Y:S02]  /*c3f0*/  IMAD.IADD R153, R0.reuse, 0x1, R5 ;  /* 0x0000000100997824 */ /* 0x040fe400078e0205 */
[--C-:B------:R-:W-:Y:S01]  /*c400*/  IMAD.IADD R156, R159, 0x1, R4.reuse ;  /* 0x000000019f9c7824 */ /* 0x100fe200078e0204 */
[----:B------:R-:W3:Y:S01]  /*c410*/  LDSM.16.M88.4 R48, [R158+UR6+0x2800] ;  /* 0x002800069e30783b */ /* 0x000ee20008000200 */
[----:B------:R-:W-:Y:S01]  /*c420*/  IMAD.IADD R152, R0, 0x1, R4 ;  /* 0x0000000100987824 */ /* 0x000fe200078e0204 */
[----:B------:R-:W-:Y:S01]  /*c430*/  P2R R0, PR, RZ, 0x1 ;  /* 0x00000001ff007803 */ /* 0x000fe20000000000 */
[C---:B------:R-:W-:Y:S01]  /*c440*/  IMAD.IADD R155, R5.reuse, 0x1, R156 ;  /* 0x00000001059b7824 */ /* 0x040fe200078e029c */
[----:B------:R-:W-:Y:S01]  /*c450*/  LDSM.16.M88.4 R108, [R157] ;  /* 0x000000009d6c783b */ /* 0x000fe20000000200 */
[----:B------:R-:W-:-:S03]  /*c460*/  IMAD.IADD R151, R5, 0x1, R152 ;  /* 0x0000000105977824 */ /* 0x000fc600078e0298 */
[----:B------:R-:W3:Y:S04]  /*c470*/  LDSM.16.M88.4 R80, [R153+0x2000] ;  /* 0x002000009950783b */ /* 0x000ee80000000200 */
[----:B------:R-:W3:Y:S04]  /*c480*/  LDSM.16.M88.4 R76, [R153+0x2800] ;  /* 0x00280000994c783b */ /* 0x000ee80000000200 */
[----:B------:R-:W3:Y:S04]  /*c490*/  LDSM.16.M88.4 R40, [R158+UR6+0x3000] ;  /* 0x003000069e28783b */ /* 0x000ee80008000200 */
[----:B------:R-:W3:Y:S04]  /*c4a0*/  LDSM.16.M88.4 R32, [R158+UR6+0x3800] ;  /* 0x003800069e20783b */ /* 0x000ee80008000200 */
[----:B-----5:R-:W3:Y:S04]  /*c4b0*/  LDSM.16.M88.4 R24, [R158+UR6+0x4000] ;  /* 0x004000069e18783b */ /* 0x020ee80008000200 */
[----:B------:R-:W3:Y:S04]  /*c4c0*/  LDSM.16.M88.4 R16, [R158+UR6+0x4800] ;  /* 0x004800069e10783b */ /* 0x000ee80008000200 */
[----:B-1--4-:R-:W1:Y:S01]  /*c4d0*/  LDSM.16.M88.4 R8, [R158+UR6+0x5000] ;  /* 0x005000069e08783b */ /* 0x012e620008000200 */
[C---:B--2---:R-:W-:Y:S03]  /*c4e0*/  HMMA.16816.F32 R72, R116.reuse, R68, RZ ;  /* 0x000000447448723c */ /* 0x044fe600000018ff */
[----:B------:R-:W2:Y:S04]  /*c4f0*/  LDSM.16.M88.4 R92, [R158+UR6+0x5800] ;  /* 0x005800069e5c783b */ /* 0x000ea80008000200 */
[----:B------:R-:W4:Y:S01]  /*c500*/  LDSM.16.M88.4 R88, [R153+0x3000] ;  /* 0x003000009958783b */ /* 0x000f220000000200 */
[C---:B---3--:R-:W-:Y:S03]  /*c510*/  HMMA.16816.F32 R56, R116.reuse, R48, RZ ;  /* 0x000000307438723c */ /* 0x048fe600000018ff */
[----:B------:R-:W3:Y:S04]  /*c520*/  LDSM.16.M88.4 R84, [R153+0x3800] ;  /* 0x003800009954783b */ /* 0x000ee80000000200 */
[----:B------:R-:W-:Y:S01]  /*c530*/  LDSM.16.M88.4 R128, [R153+0x5000] ;  /* 0x005000009980783b */ /* 0x000fe20000000200 */
[C---:B------:R-:W-:Y:S03]  /*c540*/  HMMA.16816.F32 R68, R116.reuse, R70, RZ ;  /* 0x000000467444723c */ /* 0x040fe600000018ff */
[----:B------:R-:W-:Y:S04]  /*c550*/  LDSM.16.M88.4 R112, [R153+0x5800] ;  /* 0x005800009970783b */ /* 0x000fe80000000200 */
[----:B------:R-:W-:Y:S01]  /*c560*/  LDSM.16.M88.4 R132, [R156] ;  /* 0x000000009c84783b */ /* 0x000fe20000000200 */
[----:B------:R-:W-:Y:S03]  /*c570*/  HMMA.16816.F32 R48, R116, R50, RZ ;  /* 0x000000327430723c */ /* 0x000fe600000018ff */
[----:B------:R-:W-:Y:S04]  /*c580*/  LDSM.16.M88.4 R104, [R152+0x2000] ;  /* 0x002000009868783b */ /* 0x000fe80000000200 */
[----:B------:R-:W-:Y:S01]  /*c590*/  LDSM.16.M88.4 R96, [R152+0x2800] ;  /* 0x002800009860783b */ /* 0x000fe20000000200 */
[C---:B------:R-:W-:Y:S08]  /*c5a0*/  HMMA.16816.F32 R72, R108.reuse, R80, R72 ;  /* 0x000000506c48723c */ /* 0x040ff00000001848 */
[C---:B------:R-:W-:Y:S01]  /*c5b0*/  HMMA.16816.F32 R68, R108.reuse, R82, R68 ;  /* 0x000000526c44723c */ /* 0x040fe20000001844 */
[----:B------:R-:W3:Y:S07]  /*c5c0*/  LDSM.16.M88.4 R80, [R153+0x4000] ;  /* 0x004000009950783b */ /* 0x000eee0000000200 */
[C---:B------:R-:W-:Y:S08]  /*c5d0*/  HMMA.16816.F32 R56, R108.reuse, R76, R56 ;  /* 0x0000004c6c38723c */ /* 0x040ff00000001838 */
        /* <DEDUP_REMOVED lines=13> */
[----:B------:R-:W-:Y:S01]  /*c6b0*/  HMMA.16816.F32 R116, R116, R94, RZ ;  /* 0x0000005e7474723c */ /* 0x000fe200000018ff */
[----:B------:R-:W1:Y:S07]  /*c6c0*/  LDSM.16.M88.4 R92, [R152+0x3000] ;  /* 0x00300000985c783b */ /* 0x000e6e0000000200 */
[C---:B----4-:R-:W-:Y:S08]  /*c6d0*/  HMMA.16816.F32 R44, R108.reuse, R88, R44 ;  /* 0x000000586c2c723c */ /* 0x050ff0000000182c */
        /* <DEDUP_REMOVED lines=73> */
.L_x_11873:
        /* <DEDUP_REMOVED lines=60> */
.L_x_11874:
[----:B------:R-:W-:Y:S05]  /*cf30*/  BSYNC.RECONVERGENT B0 ;  /* 0x0000000000007941 */ /* 0x000fea0003800200 */
.L_x_11872:
        /* <DEDUP_REMOVED lines=58> */
.L_x_11871:
[----:B------:R-:W-:Y:S05]  /*d2e0*/  BSYNC.RECONVERGENT B1 ;  /* 0x0000000000017941 */ /* 0x000fea0003800200 */
.L_x_11870:
[----:B-1----:R-:W-:Y:S01]  /*d2f0*/  IADD3 R6, PT, PT, R172, R53, R63 ;  /* 0x00000035ac067210 */ /* 0x002fe20007ffe03f */
[----:B------:R-:W-:-:S03]  /*d300*/  IMAD.IADD R145, R171, 0x1, R52 ;  /* 0x00000001ab917824 */ /* 0x000fc600078e0234 */
[----:B------:R-:W-:Y:S01]  /*d310*/  IADD3 R6, PT, PT, R60, R6, -R177 ;  /* 0x000000063c067210 */ /* 0x000fe20007ffe8b1 */
        /* <DEDUP_REMOVED lines=19> */
[----:B------:R-:W-:Y:S02]  /*d450*/  VIADD R107, R145, 0x28 ;  /* 0x00000028916b7836 */ /* 0x000fe40000000000 */
[C---:B------:R-:W-:Y:S02]  /*d460*/  IMAD.IADD R2, R6.reuse, 0x1, -R7 ;  /* 0x0000000106027824 */ /* 0x040fe400078e0a07 */
[----:B------:R-:W-:Y:S01]  /*d470*/  FFMA.FTZ R54, -R3, R54, R69 ;  /* 0x0000003603367223 */ /* 0x000fe20000010145 */
[----:B------:R-:W-:Y:S02]  /*d480*/  VIADD R111, R145, 0x30 ;  /* 0x00000030916f7836 */ /* 0x000fe40000000000 */
[----:B------:R-:W-:Y:S01]  /*d490*/  IABS R2, R2 ;  /* 0x0000000200027213 */ /* 0x000fe20000000000 */
[----:B------:R-:W-:-:S02]  /*d4a0*/  IMAD.IADD R211, R6, 0x1, -R107 ;  /* 0x0000000106d37824 */ /* 0x000fc400078e0a6b */
[C---:B------:R-:W-:Y:S01]  /*d4b0*/  IMAD.IADD R197, R6.reuse, 0x1, -R111 ;  /* 0x0000000106c57824 */ /* 0x040fe200078e0a6f */
[----:B------:R-:W-:Y:S01]  /*d4c0*/  I2FP.F32.S32 R2, R2 ;  /* 0x0000000200027245 */ /* 0x000fe20000201400 */
[C---:B------:R-:W-:Y:S01]  /*d4d0*/  VIADD R147, R145.reuse, 0x11 ;  /* 0x0000001191937836 */ /* 0x040fe20000000000 */
[----:B------:R-:W-:Y:S01]  /*d4e0*/  IABS R211, R211 ;  /* 0x000000d300d37213 */ /* 0x000fe20000000000 */
[----:B------:R-:W-:Y:S01]  /*d4f0*/  VIADD R139, R145, 0x31 ;  /* 0x00000031918b7836 */ /* 0x000fe20000000000 */
[----:B------:R-:W-:Y:S01]  /*d500*/  IABS R197, R197 ;  /* 0x000000c500c57213 */ /* 0x000fe20000000000 */
[----:B------:R-:W-:Y:S01]  /*d510*/  FFMA.FTZ R69, -R3, R2, R49 ;  /* 0x0000000203457223 */ /* 0x000fe20000010131 */
[C---:B------:R-:W-:Y:S01]  /*d520*/  IMAD.IADD R2, R6.reuse, 0x1, -R113 ;  /* 0x0000000106027824 */ /* 0x040fe200078e0a71 */
[----:B------:R-:W-:Y:S01]  /*d530*/  I2FP.F32.S32 R211, R211 ;  /* 0x000000d300d37245 */ /* 0x000fe20000201400 */
[C---:B------:R-:W-:Y:S01]  /*d540*/  IMAD.IADD R64, R6.reuse, 0x1, -R147 ;  /* 0x0000000106407824 */ /* 0x040fe200078e0a93 */
[----:B------:R-:W-:Y:S01]  /*d550*/  I2FP.F32.S32 R197, R197 ;  /* 0x000000c500c57245 */ /* 0x000fe20000201400 */
[----:B------:R-:W-:Y:S01]  /*d560*/  VIADD R115, R145, 0x39 ;  /* 0x0000003991737836 */ /* 0x000fe20000000000 */
[----:B------:R-:W-:Y:S01]  /*d570*/  IABS R2, R2 ;  /* 0x0000000200027213 */ /* 0x000fe20000000000 */
[----:B------:R-:W-:Y:S01]  /*d580*/  FFMA.FTZ R211, -R3, R211, R40 ;  /* 0x000000d303d37223 */ /* 0x000fe20000010128 */
[----:B------:R-:W-:-:S02]  /*d590*/  IMAD.IADD R40, R6, 0x1, -R139 ;  /* 0x0000000106287824 */ /* 0x000fc400078e0a8b */
[----:B------:R-:W-:Y:S01]  /*d5a0*/  FFMA.FTZ R197, -R3, R197, R36 ;  /* 0x000000c503c57223 */ /* 0x000fe20000010124 */
[----:B------:R-:W-:Y:S01]  /*d5b0*/  I2FP.F32.S32 R2, R2 ;  /* 0x0000000200027245 */ /* 0x000fe20000201400 */
[C---:B------:R-:W-:Y:S01]  /*d5c0*/  IMAD.IADD R36, R6.reuse, 0x1, -R115 ;  /* 0x0000000106247824 */ /* 0x040fe200078e0a73 */
[----:B------:R-:W-:Y:S01]  /*d5d0*/  IABS R64, R64 ;  /* 0x0000004000407213 */ /* 0x000fe20000000000 */
[----:B------:R-:W-:Y:S01]  /*d5e0*/  VIADD R89, R145, 0x58 ;  /* 0x0000005891597836 */ /* 0x000fe20000000000 */
[----:B------:R-:W-:Y:S01]  /*d5f0*/  IABS R40, R40 ;  /* 0x0000002800287213 */ /* 0x000fe20000000000 */
[----:B------:R-:W-:Y:S01]  /*d600*/  FFMA.FTZ R209, -R3, R2, R41 ;  /* 0x0000000203d17223 */ /* 0x000fe20000010129 */
[C---:B------:R-:W-:Y:S01]  /*d610*/  IMAD.IADD R2, R6.reuse, 0x1, -R95 ;  /* 0x0000000106027824 */ /* 0x040fe200078e0a5f */
[----:B------:R-:W-:Y:S01]  /*d620*/  I2FP.F32.S32 R64, R64 ;  /* 0x0000004000407245 */ /* 0x000fe20000201400 */
[C---:B------:R-:W-:Y:S01]  /*d630*/  IMAD.IADD R135, R6.reuse, 0x1, -R89 ;  /* 0x0000000106877824 */ /* 0x040fe200078e0a59 */
[----:B------:R-:W-:Y:S01]  /*d640*/  IABS R36, R36 ;  /* 0x0000002400247213 */ /* 0x000fe20000000000 */
[----:B------:R-:W-:Y:S01]  /*d650*/  VIADD R127, R145, 0x49 ;  /* 0x00000049917f7836 */ /* 0x000fe20000000000 */
[----:B------:R-:W-:Y:S01]  /*d660*/  IABS R2, R2 ;  /* 0x0000000200027213 */ /* 0x000fe20000000000 */
[----:B------:R-:W-:Y:S01]  /*d670*/  FFMA.FTZ R77, -R3, R64, R57 ;  /* 0x00000040034d7223 */ /* 0x000fe20000010139 */
[----:B------:R-:W-:Y:S01]  /*d680*/  I2FP.F32.S32 R40, R40 ;  /* 0x0000002800287245 */ /* 0x000fe20000201400 */
[C---:B------:R-:W-:Y:S01]  /*d690*/  VIADD R57, R145.reuse, 0x60 ;  /* 0x0000006091397836 */ /* 0x040fe20000000000 */
[----:B------:R-:W-:Y:S01]  /*d6a0*/  I2FP.F32.S32 R2, R2 ;  /* 0x0000000200027245 */ /* 0x000fe20000201400 */
[----:B------:R-:W-:Y:S01]  /*d6b0*/  VIADD R149, R145, 0x10 ;  /* 0x0000001091957836 */ /* 0x000fe20000000000 */
[----:B------:R-:W-:Y:S01]  /*d6c0*/  I2FP.F32.S32 R36, R36 ;  /* 0x0000002400247245 */ /* 0x000fe20000201400 */
[C---:B------:R-:W-:Y:S01]  /*d6d0*/  FFMA.FTZ R195, -R3.reuse, R40, R37 ;  /* 0x0000002803c37223 */ /* 0x040fe20000010125 */
[----:B------:R-:W-:Y:S01]  /*d6e0*/  IABS R135, R135 ;  /* 0x0000008700877213 */ /* 0x000fe20000000000 */
[----:B------:R-:W-:Y:S01]  /*d6f0*/  FFMA.FTZ R189, -R3, R2, R29 ;  /* 0x0000000203bd7223 */ /* 0x000fe2000001011d */
[----:B------:R-:W-:-:S02]  /*d700*/  IMAD.IADD R2, R6, 0x1, -R91 ;  /* 0x0000000106027824 */ /* 0x000fc400078e0a5b */
[----:B------:R-:W-:Y:S01]  /*d710*/  FFMA.FTZ R199, -R3, R36, R33 ;  /* 0x0000002403c77223 */ /* 0x000fe20000010121 */
[C---:B------:R-:W-:Y:S01]  /*d720*/  VIADD R37, R145.reuse, 0x69 ;  /* 0x0000006991257836 */ /* 0x040fe20000000000 */
[----:B------:R-:W-:Y:S01]  /*d730*/  I2FP.F32.S32 R135, R135 ;  /* 0x0000008700877245 */ /* 0x000fe20000201400 */
[C---:B------:R-:W-:Y:S01]  /*d740*/  IMAD.IADD R36, R6.reuse, 0x1, -R127 ;  /* 0x0000000106247824 */ /* 0x040fe200078e0a7f */
[----:B------:R-:W-:Y:S01]  /*d750*/  IABS R2, R2 ;  /* 0x0000000200027213 */ /* 0x000fe20000000000 */
[C---:B------:R-:W-:Y:S02]  /*d760*/  VIADD R93, R145.reuse, 0x61 ;  /* 0x00000061915d7836 */ /* 0x040fe40000000000 */
[C---:B------:R-:W-:Y:S01]  /*d770*/  IMAD.IADD R105, R6.reuse, 0x1, -R57 ;  /* 0x0000000106697824 */ /* 0x040fe200078e0a39 */
[----:B------:R-:W-:Y:S01]  /*d780*/  I2FP.F32.S32 R2, R2 ;  /* 0x0000000200027245 */ /* 0x000fe20000201400 */
[----:B------:R-:W-:Y:S02]  /*d790*/  VIADD R141, R145, 0x20 ;  /* 0x00000020918d7836 */ /* 0x000fe40000000000 */
[C---:B------:R-:W-:Y:S01]  /*d7a0*/  FFMA.FTZ R135, -R3.reuse, R135, R16 ;  /* 0x0000008703877223 */ /* 0x040fe20000010110 */
[C---:B------:R-:W-:Y:S01]  /*d7b0*/  IMAD.IADD R67, R6.reuse, 0x1, -R149 ;  /* 0x0000000106437824 */ /* 0x040fe200078e0a95 */
[----:B------:R-:W-:Y:S01]  /*d7c0*/  IABS R36, R36 ;  /* 0x0000002400247213 */ /* 0x000fe20000000000 */
[----:B------:R-:W-:Y:S01]  /*d7d0*/  FFMA.FTZ R137, -R3, R2, R21 ;  /* 0x0000000203897223 */ /* 0x000fe20000010115 */
[C---:B------:R-:W-:Y:S01]  /*d7e0*/  IMAD.IADD R2, R6.reuse, 0x1, -R37 ;  /* 0x0000000106027824 */ /* 0x040fe200078e0a25 */
[----:B------:R-:W2:Y:S01]  /*d7f0*/  LD.E R21, desc[UR4][R102.64+0xdc] ;  /* 0x0000dc0466157980 */ /* 0x000ea2000c101900 */
        /* <DEDUP_REMOVED lines=8> */
[C---:B------:R-:W-:Y:S01]  /*d880*/  VIADD R87, R145.reuse, 0x59 ;  /* 0x0000005991577836 */ /* 0x040fe20000000000 */
[----:B------:R-:W-:Y:S01]  /*d890*/  IABS R16, R16 ;  /* 0x0000001000107213 */ /* 0x000fe20000000000 */
[----:B------:R-:W-:Y:S01]  /*d8a0*/  VIADD R81, R145, 0x78 ;  /* 0x0000007891517836 */ /* 0x000fe20000000000 */
[----:B------:R-:W-:Y:S01]  /*d8b0*/  I2FP.F32.S32 R105, R105 ;  /* 0x0000006900697245 */ /* 0x000fe20000201400 */
[C---:B------:R-:W-:Y:S01]  /*d8c0*/  FFMA.FTZ R187, -R3.reuse, R36, R25 ;  /* 0x0000002403bb7223 */ /* 0x040fe20000010119 */
[----:B------:R-:W-:Y:S01]  /*d8d0*/  I2FP.F32.S32 R2, R2 ;  /* 0x0000000200027245 */ /* 0x000fe20000201400 */
[C---:B------:R-:W-:Y:S01]  /*d8e0*/  IMAD.IADD R36, R6.reuse, 0x1, -R87 ;  /* 0x0000000106247824 */ /* 0x040fe200078e0a57 */
[----:B------:R-:W-:Y:S01]  /*d8f0*/  IABS R49, R49 ;  /* 0x0000003100317213 */ /* 0x000fe20000000000 */
[C---:B------:R-:W-:Y:S01]  /*d900*/  FFMA.FTZ R105, -R3.reuse, R105, R12 ;  /* 0x0000006903697223 */ /* 0x040fe2000001010c */
        /* <DEDUP_REMOVED lines=9> */
[----:B------:R-:W-:Y:S01]  /*d9a0*/  VIADD R16, R6, 0x8 ;  /* 0x0000000806107836 */ /* 0x000fe20000000000 */
[----:B------:R-:W-:Y:S01]  /*d9b0*/  IABS R36, R36 ;  /* 0x0000002400247213 */ /* 0x000fe20000000000 */
[----:B------:R-:W-:Y:S01]  /*d9c0*/  FFMA.FTZ R44, -R3, R49, R44 ;  /* 0x00000031032c7223 */ /* 0x000fe2000001012c */
[C---:B------:R-:W-:Y:S01]  /*d9d0*/  VIADD R49, R145.reuse, 0x68 ;  /* 0x0000006891317836 */ /* 0x040fe20000000000 */
[----:B------:R-:W-:Y:S01]  /*d9e0*/  IABS R9, R9 ;  /* 0x0000000900097213 */ /* 0x000fe20000000000 */
[----:B------:R-:W-:-:S02]  /*d9f0*/  VIADD R99, R145, 0x50 ;  /* 0x0000005091637836 */ /* 0x000fc40000000000 */
[----:B------:R-:W-:Y:S01]  /*da00*/  FFMA.FTZ R48, -R3, R65, R48 ;  /* 0x0000004103307223 */ /* 0x000fe20000010130 */
[----:B------:R-:W-:Y:S01]  /*da10*/  IMAD.IADD R66, R16, 0x1, -R183 ;  /* 0x0000000110427824 */ /* 0x000fe200078e0ab7 */
[----:B------:R-:W-:Y:S01]  /*da20*/  I2FP.F32.S32 R36, R36 ;  /* 0x0000002400247245 */ /* 0x000fe20000201400 */
[----:B------:R-:W-:Y:S01]  /*da30*/  VIADD R109, R145, 0x21 ;  /* 0x00000021916d7836 */ /* 0x000fe20000000000 */
[----:B------:R-:W-:Y:S01]  /*da40*/  I2FP.F32.S32 R9, R9 ;  /* 0x0000000900097245 */ /* 0x000fe20000201400 */
[C---:B------:R-:W-:Y:S02]  /*da50*/  IMAD.IADD R65, R6.reuse, 0x1, -R49 ;  /* 0x0000000106417824 */ /* 0x040fe400078e0a31 */
[C---:B------:R-:W-:Y:S01]  /*da60*/  IMAD.IADD R29, R6.reuse, 0x1, -R99 ;  /* 0x00000001061d7824 */ /* 0x040fe200078e0a63 */
[----:B------:R-:W-:Y:S01]  /*da70*/  IABS R66, R66 ;  /* 0x0000004200427213 */ /* 0x000fe20000000000 */
[----:B------:R-:W-:Y:S02]  /*da80*/  IMAD.IADD R64, R6, 0x1, -R109 ;  /* 0x0000000106407824 */ /* 0x000fe400078e0a6d */
[C---:B------:R-:W-:Y:S01]  /*da90*/  FFMA.FTZ R133, -R3.reuse, R36, R17 ;  /* 0x0000002403857223 */ /* 0x040fe20000010111 */
[----:B------:R-:W-:Y:S01]  /*daa0*/  IABS R65, R65 ;  /* 0x0000004100417213 */ /* 0x000fe20000000000 */
[----:B------:R-:W-:Y:S01]  /*dab0*/  FFMA.FTZ R36, -R3, R9, R116 ;  /* 0x0000000903247223 */ /* 0x000fe20000010174 */
[----:B------:R-:W-:Y:S01]  /*dac0*/  IABS R29, R29 ;  /* 0x0000001d001d7213 */ /* 0x000fe20000000000 */
[C---:B------:R-:W-:Y:S01]  /*dad0*/  IMAD.IADD R9, R16.reuse, 0x1, -R73 ;  /* 0x0000000110097824 */ /* 0x040fe200078e0a49 */
[----:B------:R-:W-:Y:S01]  /*dae0*/  ISETP.GE.AND P2, PT, R73, R60, PT ;  /* 0x0000003c4900720c */ /* 0x000fe20003f46270 */
[----:B------:R-:W-:Y:S01]  /*daf0*/  IMAD.IADD R73, R16, 0x1, -R141 ;  /* 0x0000000110497824 */ /* 0x000fe200078e0a8d */
[----:B------:R-:W-:Y:S01]  /*db00*/  I2FP.F32.S32 R66, R66 ;  /* 0x0000004200427245 */ /* 0x000fe20000201400 */
[C---:B------:R-:W-:Y:S01]  /*db10*/  VIADD R97, R145.reuse, 0x40 ;  /* 0x0000004091617836 */ /* 0x040fe20000000000 */
[----:B------:R-:W-:Y:S01]  /*db20*/  IABS R64, R64 ;  /* 0x0000004000407213 */ /* 0x000fe20000000000 */
[C---:B------:R-:W-:Y:S01]  /*db30*/  VIADD R25, R145.reuse, 0x79 ;  /* 0x0000007991197836 */ /* 0x040fe20000000000 */
[----:B------:R-:W-:Y:S01]  /*db40*/  I2FP.F32.S32 R65, R65 ;  /* 0x0000004100417245 */ /* 0x000fe20000201400 */
[----:B------:R-:W-:Y:S01]  /*db50*/  VIADD R129, R145, 0x48 ;  /* 0x0000004891817836 */ /* 0x000fe20000000000 */
[----:B------:R-:W-:Y:S01]  /*db60*/  ISETP.GE.AND P4, PT, R183, R60, PT ;  /* 0x0000003cb700720c */ /* 0x000fe20003f86270 */
[----:B------:R-:W-:Y:S01]  /*db70*/  VIADD R131, R145, 0x38 ;  /* 0x0000003891837836 */ /* 0x000fe20000000000 */
[----:B------:R-:W-:Y:S01]  /*db80*/  I2FP.F32.S32 R29, R29 ;  /* 0x0000001d001d7245 */ /* 0x000fe20000201400 */
[C---:B------:R-:W-:Y:S01]  /*db90*/  FFMA.FTZ R17, -R3.reuse, R66, R71 ;  /* 0x0000004203117223 */ /* 0x040fe20000010147 */
[----:B------:R-:W-:Y:S01]  /*dba0*/  I2FP.F32.S32 R64, R64 ;  /* 0x0000004000407245 */ /* 0x000fe20000201400 */
[----:B------:R-:W-:Y:S01]  /*dbb0*/  IMAD.IADD R41, R6, 0x1, -R97 ;  /* 0x0000000106297824 */ /* 0x000fe200078e0a61 */
[----:B------:R-:W-:Y:S01]  /*dbc0*/  IABS R73, R73 ;  /* 0x0000004900497213 */ /* 0x000fe20000000000 */
[----:B------:R-:W-:Y:S01]  /*dbd0*/  FFMA.FTZ R65, -R3, R65, R8 ;  /* 0x0000004103417223 */ /* 0x000fe20000010108 */
[----:B------:R-:W-:Y:S01]  /*dbe0*/  FSEL R71, R54, -INF , !P4 ;  /* 0xff80000036477808 */ /* 0x000fe20006000000 */
[----:B------:R-:W-:-:S02]  /*dbf0*/  IMAD.IADD R54, R16, 0x1, -R109 ;  /* 0x0000000110367824 */ /* 0x000fc400078e0a6d */
[C---:B------:R-:W-:Y:S01]  /*dc00*/  FFMA.FTZ R20, -R3.reuse, R29, R20 ;  /* 0x0000001d03147223 */ /* 0x040fe20000010114 */
[C---:B------:R-:W-:Y:S01]  /*dc10*/  IMAD.IADD R8, R6.reuse, 0x1, -R25 ;  /* 0x0000000106087824 */ /* 0x040fe200078e0a19 */
[----:B------:R-:W-:Y:S01]  /*dc20*/  I2FP.F32.S32 R73, R73 ;  /* 0x0000004900497245 */ /* 0x000fe20000201400 */
[C---:B------:R-:W-:Y:S02]  /*dc30*/  IMAD.IADD R29, R6.reuse, 0x1, -R145 ;  /* 0x00000001061d7824 */ /* 0x040fe400078e0a91 */
[----:B------:R-:W-:Y:S01]  /*dc40*/  FFMA.FTZ R207, -R3, R64, R45 ;  /* 0x0000004003cf7223 */ /* 0x000fe2000001012d */
[----:B------:R-:W-:Y:S01]  /*dc50*/  IMAD.IADD R33, R6, 0x1, -R129 ;  /* 0x0000000106217824 */ /* 0x000fe200078e0a81 */
[----:B------:R-:W-:Y:S01]  /*dc60*/  IABS R41, R41 ;  /* 0x0000002900297213 */ /* 0x000fe20000000000 */
[C---:B------:R-:W-:Y:S02]  /*dc70*/  VIADD R85, R145.reuse, 0x70 ;  /* 0x0000007091557836 */ /* 0x040fe40000000000 */
[----:B------:R-:W-:Y:S01]  /*dc80*/  VIADD R83, R145, 0x71 ;  /* 0x0000007191537836 */ /* 0x000fe20000000000 */
[----:B------:R-:W-:Y:S01]  /*dc90*/  IABS R54, R54 ;  /* 0x0000003600367213 */ /* 0x000fe20000000000 */
[----:B------:R-:W-:Y:S01]  /*dca0*/  IMAD.IADD R64, R16, 0x1, -R147 ;  /* 0x0000000110407824 */ /* 0x000fe200078e0a93 */
[----:B------:R-:W-:Y:S01]  /*dcb0*/  IABS R8, R8 ;  /* 0x0000000800087213 */ /* 0x000fe20000000000 */
[C---:B------:R-:W-:Y:S01]  /*dcc0*/  IMAD.IADD R45, R6.reuse, 0x1, -R131 ;  /* 0x00000001062d7824 */ /* 0x040fe200078e0a83 */
[----:B------:R-:W-:Y:S01]  /*dcd0*/  IABS R29, R29 ;  /* 0x0000001d001d7213 */ /* 0x000fe20000000000 */
[----:B------:R-:W-:-:S02]  /*dce0*/  IMAD.IADD R40, R6, 0x1, -R85 ;  /* 0x0000000106287824 */ /* 0x000fc400078e0a55 */
[C---:B------:R-:W-:Y:S01]  /*dcf0*/  FFMA.FTZ R46, -R3.reuse, R73, R46 ;  /* 0x00000049032e7223 */ /* 0x040fe2000001012e */
[----:B------:R-:W-:Y:S01]  /*dd00*/  IMAD.IADD R2, R6, 0x1, -R83 ;  /* 0x0000000106027824 */ /* 0x000fe200078e0a53 */
[----:B------:R-:W-:Y:S01]  /*dd10*/  I2FP.F32.S32 R41, R41 ;  /* 0x0000002900297245 */ /* 0x000fe20000201400 */
[----:B------:R-:W-:Y:S01]  /*dd20*/  IMAD.IADD R6, R16, 0x1, -R145 ;  /* 0x0000000110067824 */ /* 0x000fe200078e0a91 */
[----:B------:R-:W-:Y:S02]  /*dd30*/  IABS R33, R33 ;  /* 0x0000002100217213 */ /* 0x000fe40000000000 */
[----:B------:R-:W-:Y:S01]  /*dd40*/  FSEL R73, R48, -INF , !P2 ;  /* 0xff80000030497808 */ /* 0x000fe20005000000 */
[----:B------:R-:W-:Y:S01]  /*dd50*/  IMAD.IADD R48, R16, 0x1, -R113 ;  /* 0x0000000110307824 */ /* 0x000fe200078e0a71 */
[----:B------:R-:W-:Y:S01]  /*dd60*/  IABS R64, R64 ;  /* 0x0000004000407213 */ /* 0x000fe20000000000 */
[----:B------:R-:W-:Y:S01]  /*dd70*/  FFMA.FTZ R28, -R3, R41, R28 ;  /* 0x00000029031c7223 */ /* 0x000fe2000001011c */
[----:B------:R-:W-:-:S02]  /*dd80*/  I2FP.F32.S32 R54, R54 ;  /* 0x0000003600367245 */ /* 0x000fc40000201400 */
[----:B------:R-:W-:Y:S02]  /*dd90*/  I2FP.F32.S32 R8, R8 ;  /* 0x0000000800087245 */ /* 0x000fe40000201400 */
[----:B------:R-:W-:Y:S02]  /*dda0*/  ISETP.GE.AND P5, PT, R149, R60, PT ;  /* 0x0000003c9500720c */ /* 0x000fe40003fa6270 */
[----:B------:R-:W-:Y:S02]  /*ddb0*/  I2FP.F32.S32 R29, R29 ;  /* 0x0000001d001d7245 */ /* 0x000fe40000201400 */
[----:B------:R-:W-:Y:S01]  /*ddc0*/  I2FP.F32.S32 R33, R33 ;  /* 0x0000002100217245 */ /* 0x000fe20000201400 */
[C---:B------:R-:W-:Y:S01]  /*ddd0*/  FFMA.FTZ R47, -R3.reuse, R54, R47 ;  /* 0x00000036032f7223 */ /* 0x040fe2000001012f */
[----:B------:R-:W-:Y:S01]  /*dde0*/  IABS R6, R6 ;  /* 0x0000000600067213 */ /* 0x000fe20000000000 */
[C---:B------:R-:W-:Y:S01]  /*ddf0*/  FFMA.FTZ R117, -R3.reuse, R8, R117 ;  /* 0x0000000803757223 */ /* 0x040fe20000010175 */
[----:B------:R-:W-:Y:S01]  /*de00*/  I2FP.F32.S32 R64, R64 ;  /* 0x0000004000407245 */ /* 0x000fe20000201400 */
[----:B------:R-:W-:Y:S01]  /*de10*/  FFMA.FTZ R8, -R3, R29, R72 ;  /* 0x0000001d03087223 */ /* 0x000fe20000010148 */
[----:B------:R-:W-:Y:S01]  /*de20*/  FSEL R17, R17, -INF , !P4 ;  /* 0xff80000011117808 */ /* 0x000fe20006000000 */
[C---:B------:R-:W-:Y:S01]  /*de30*/  FFMA.FTZ R24, -R3.reuse, R33, R24 ;  /* 0x0000002103187223 */ /* 0x040fe20000010118 */
[----:B------:R-:W-:Y:S01]  /*de40*/  FSEL R41, R56, -INF , !P5 ;  /* 0xff80000038297808 */ /* 0x000fe20006800000 */
[C---:B------:R-:W-:Y:S01]  /*de50*/  IMAD.IADD R56, R16.reuse, 0x1, -R7 ;  /* 0x0000000110387824 */ /* 0x040fe200078e0a07 */
[----:B------:R-:W-:Y:S01]  /*de60*/  IABS R48, R48 ;  /* 0x0000003000307213 */ /* 0x000fe20000000000 */
[----:B------:R-:W-:Y:S01]  /*de70*/  FFMA.FTZ R29, -R3, R29, R70 ;  /* 0x0000001d031d7223 */ /* 0x000fe20000010146 */
[----:B------:R-:W-:Y:S01]  /*de80*/  ISETP.GE.AND P4, PT, R109, R60, PT ;  /* 0x0000003c6d00720c */ /* 0x000fe20003f86270 */
[----:B------:R-:W-:Y:S01]  /*de90*/  IMAD.IADD R70, R16, 0x1, -R143 ;  /* 0x0000000110467824 */ /* 0x000fe200078e0a8f */
[----:B------:R-:W-:Y:S01]  /*dea0*/  I2FP.F32.S32 R6, R6 ;  /* 0x0000000600067245 */ /* 0x000fe20000201400 */
[----:B------:R-:W-:Y:S01]  /*deb0*/  FFMA.FTZ R33, -R3, R64, R59 ;  /* 0x0000004003217223 */ /* 0x000fe2000001013b */
[----:B------:R-:W-:-:S02]  /*dec0*/  I2FP.F32.S32 R48, R48 ;  /* 0x0000003000307245 */ /* 0x000fc40000201400 */
[----:B------:R-:W-:Y:S02]  /*ded0*/  ISETP.GE.AND P6, PT, R147, R60, PT ;  /* 0x0000003c9300720c */ /* 0x000fe40003fc6270 */
[----:B------:R-:W-:Y:S01]  /*dee0*/  FSEL R203, R47, -INF , !P4 ;  /* 0xff8000002fcb7808 */ /* 0x000fe20006000000 */
[C---:B------:R-:W-:Y:S01]  /*def0*/  IMAD.IADD R47, R16.reuse, 0x1, -R131 ;  /* 0x00000001102f7824 */ /* 0x040fe200078e0a83 */
[----:B------:R-:W-:Y:S01]  /*df00*/  IABS R56, R56 ;  /* 0x0000003800387213 */ /* 0x000fe20000000000 */
[----:B------:R-:W-:Y:S01]  /*df10*/  IMAD.IADD R13, R16, 0x1, -R149 ;  /* 0x00000001100d7824 */ /* 0x000fe200078e0a95 */
[----:B------:R-:W-:Y:S01]  /*df20*/  IABS R45, R45 ;  /* 0x0000002d002d7213 */ /* 0x000fe20000000000 */
[----:B------:R-:W-:Y:S01]  /*df30*/  FFMA.FTZ R6, -R3, R6, R74 ;  /* 0x0000000603067223 */ /* 0x000fe2000001014a */
[----:B------:R-:W-:Y:S01]  /*df40*/  ISETP.GE.AND P1, PT, R145, R60, PT ;  /* 0x0000003c9100720c */ /* 0x000fe20003f26270 */
[----:B------:R-:W-:Y:S01]  /*df50*/  FFMA.FTZ R43, -R3, R48, R43 ;  /* 0x00000030032b7223 */ /* 0x000fe2000001012b */
[----:B------:R-:W-:-:S02]  /*df60*/  IABS R70, R70 ;  /* 0x0000004600467213 */ /* 0x000fc40000000000 */
[----:B------:R-:W-:Y:S02]  /*df70*/  FSEL R77, R77, -INF , !P6 ;  /* 0xff8000004d4d7808 */ /* 0x000fe40007000000 */
[----:B------:R-:W-:Y:S02]  /*df80*/  FSEL R33, R33, -INF , !P6 ;  /* 0xff80000021217808 */ /* 0x000fe40007000000 */
[----:B------:R-:W-:Y:S02]  /*df90*/  I2FP.F32.S32 R56, R56 ;  /* 0x0000003800387245 */ /* 0x000fe40000201400 */
[----:B------:R-:W-:Y:S02]  /*dfa0*/  ISETP.GE.AND P6, PT, R113, R60, PT ;  /* 0x0000003c7100720c */ /* 0x000fe40003fc6270 */
[----:B------:R-:W-:Y:S02]  /*dfb0*/  IABS R47, R47 ;  /* 0x0000002f002f7213 */ /* 0x000fe40000000000 */
[----:B------:R-:W-:-:S02]  /*dfc0*/  I2FP.F32.S32 R45, R45 ;  /* 0x0000002d002d7245 */ /* 0x000fc40000201400 */
[----:B------:R-:W-:Y:S02]  /*dfd0*/  IABS R13, R13 ;  /* 0x0000000d000d7213 */ /* 0x000fe40000000000 */
[----:B------:R-:W-:Y:S01]  /*dfe0*/  I2FP.F32.S32 R70, R70 ;  /* 0x0000004600467245 */ /* 0x000fe20000201400 */
[----:B------:R-:W-:Y:S01]  /*dff0*/  FFMA.FTZ R32, -R3, R45, R32 ;  /* 0x0000002d03207223 */ /* 0x000fe20000010120 */
[----:B------:R-:W-:Y:S02]  /*e000*/  FSEL R8, R8, -INF , !P1 ;  /* 0xff80000008087808 */ /* 0x000fe40004800000 */
[----:B------:R-:W-:Y:S02]  /*e010*/  FSEL R6, R6, -INF , !P1 ;  /* 0xff80000006067808 */ /* 0x000fe40004800000 */
[----:B------:R-:W-:Y:S01]  /*e020*/  ISETP.GE.AND P1, PT, R7, R60, PT ;  /* 0x0000003c0700720c */ /* 0x000fe20003f26270 */
[----:B------:R-:W-:Y:S01]  /*e030*/  FFMA.FTZ R7, -R3, R56, R51 ;  /* 0x0000003803077223 */ /* 0x000fe20000010133 */
[----:B------:R-:W-:Y:S01]  /*e040*/  FSEL R201, R43, -INF , !P6 ;  /* 0xff8000002bc97808 */ /* 0x000fe20007000000 */
[----:B------:R-:W-:Y:S01]  /*e050*/  IMAD.IADD R43, R16, 0x1, -R129 ;  /* 0x00000001102b7824 */ /* 0x000fe200078e0a81 */
[----:B------:R-:W-:-:S02]  /*e060*/  I2FP.F32.S32 R47, R47 ;  /* 0x0000002f002f7245 */ /* 0x000fc40000201400 */
[----:B------:R-:W-:Y:S01]  /*e070*/  I2FP.F32.S32 R13, R13 ;  /* 0x0000000d000d7245 */ /* 0x000fe20000201400 */
[----:B------:R-:W-:Y:S01]  /*e080*/  FFMA.FTZ R45, -R3, R70, R75 ;  /* 0x00000046032d7223 */ /* 0x000fe2000001014b */
[-C--:B------:R-:W-:Y:S01]  /*e090*/  ISETP.GE.AND P0, PT, R143, R60.reuse, PT ;  /* 0x0000003c8f00720c */ /* 0x080fe20003f06270 */
[----:B------:R-:W-:Y:S01]  /*e0a0*/  FFMA.FTZ R34, -R3, R47, R34 ;  /* 0x0000002f03227223 */ /* 0x000fe20000010122 */
[----:B------:R-:W-:Y:S01]  /*e0b0*/  FSEL R69, R69, -INF , !P1 ;  /* 0xff80000045457808 */ /* 0x000fe20004800000 */
[----:B------:R-:W-:Y:S01]  /*e0c0*/  FFMA.FTZ R13, -R3, R13, R58 ;  /* 0x0000000d030d7223 */ /* 0x000fe2000001013a */
[----:B------:R-:W-:Y:S02]  /*e0d0*/  FSEL R7, R7, -INF , !P1 ;  /* 0xff80000007077808 */ /* 0x000fe40004800000 */
[----:B------:R-:W-:Y:S02]  /*e0e0*/  IABS R43, R43 ;  /* 0x0000002b002b7213 */ /* 0x000fe40000000000 */
[----:B------:R-:W-:Y:S01]  /*e0f0*/  ISETP.GE.AND P1, PT, R131, R60, PT ;  /* 0x0000003c8300720c */ /* 0x000fe20003f26270 */
[----:B------:R-:W-:Y:S01]  /*e100*/  IMAD.IADD R51, R16, 0x1, -R111 ;  /* 0x0000000110337824 */ /* 0x000fe200078e0a6f */
[----:B------:R-:W-:-:S02]  /*e110*/  FSEL R79, R79, -INF , !P0 ;  /* 0xff8000004f4f7808 */ /* 0x000fc40004000000 */
[----:B------:R-:W-:Y:S02]  /*e120*/  FSEL R45, R45, -INF , !P0 ;  /* 0xff8000002d2d7808 */ /* 0x000fe40004000000 */
[----:B------:R-:W-:Y:S02]  /*e130*/  FSEL R75, R68, -INF , !P3 ;  /* 0xff800000444b7808 */ /* 0x000fe40005800000 */
[----:B------:R-:W-:Y:S02]  /*e140*/  FSEL R29, R29, -INF , !P3 ;  /* 0xff8000001d1d7808 */ /* 0x000fe40005800000 */
[-C--:B------:R-:W-:Y:S02]  /*e150*/  ISETP.GE.AND P0, PT, R141, R60.reuse, PT ;  /* 0x0000003c8d00720c */ /* 0x080fe40003f06270 */
[----:B------:R-:W-:Y:S02]  /*e160*/  ISETP.GE.AND P3, PT, R111, R60, PT ;  /* 0x0000003c6f00720c */ /* 0x000fe40003f66270 */
[----:B------:R-:W-:-:S02]  /*e170*/  I2FP.F32.S32 R43, R43 ;  /* 0x0000002b002b7245 */ /* 0x000fc40000201400 */
[----:B------:R-:W-:Y:S01]  /*e180*/  FSEL R111, R34, -INF , !P1 ;  /* 0xff800000226f7808 */ /* 0x000fe20004800000 */
[C---:B------:R-:W-:Y:S01]  /*e190*/  IMAD.IADD R34, R16.reuse, 0x1, -R95 ;  /* 0x0000000110227824 */ /* 0x040fe200078e0a5f */
[----:B------:R-:W-:Y:S01]  /*e1a0*/  FSEL R13, R13, -INF , !P5 ;  /* 0xff8000000d0d7808 */ /* 0x000fe20006800000 */
[----:B------:R-:W-:Y:S01]  /*e1b0*/  IMAD.IADD R59, R16, 0x1, -R107 ;  /* 0x00000001103b7824 */ /* 0x000fe200078e0a6b */
[----:B------:R-:W-:Y:S01]  /*e1c0*/  ISETP.GE.AND P5, PT, R107, R60, PT ;  /* 0x0000003c6b00720c */ /* 0x000fe20003fa6270 */
[----:B------:R-:W-:Y:S01]  /*e1d0*/  FFMA.FTZ R26, -R3, R43, R26 ;  /* 0x0000002b031a7223 */ /* 0x000fe2000001011a */
[----:B------:R-:W-:Y:S01]  /*e1e0*/  FSEL R107, R46, -INF , !P0 ;  /* 0xff8000002e6b7808 */ /* 0x000fe20004000000 */
[----:B------:R-:W-:Y:S01]  /*e1f0*/  IMAD.IADD R46, R16, 0x1, -R139 ;  /* 0x00000001102e7824 */ /* 0x000fe200078e0a8b */
[----:B------:R-:W-:Y:S02]  /*e200*/  IABS R9, R9 ;  /* 0x0000000900097213 */ /* 0x000fe40000000000 */
[----:B------:R-:W-:-:S02]  /*e210*/  FSEL R207, R207, -INF , !P4 ;  /* 0xff800000cfcf7808 */ /* 0x000fc40006000000 */
[----:B------:R-:W-:Y:S02]  /*e220*/  ISETP.GE.AND P4, PT, R129, R60, PT ;  /* 0x0000003c8100720c */ /* 0x000fe40003f86270 */
[----:B------:R-:W-:Y:S02]  /*e230*/  IABS R34, R34 ;  /* 0x0000002200227213 */ /* 0x000fe40000000000 */
[----:B------:R-:W-:Y:S02]  /*e240*/  I2FP.F32.S32 R9, R9 ;  /* 0x0000000900097245 */ /* 0x000fe40000201400 */
[----:B------:R-:W-:Y:S02]  /*e250*/  IABS R46, R46 ;  /* 0x0000002e002e7213 */ /* 0x000fe40000000000 */
[----:B------:R-:W-:Y:S01]  /*e260*/  FSEL R183, R26, -INF , !P4 ;  /* 0xff8000001ab77808 */ /* 0x000fe20006000000 */
[----:B------:R-:W-:Y:S01]  /*e270*/  IMAD.IADD R26, R16, 0x1, -R87 ;  /* 0x00000001101a7824 */ /* 0x000fe200078e0a57 */
[----:B------:R-:W-:Y:S01]  /*e280*/  I2FP.F32.S32 R34, R34 ;  /* 0x0000002200227245 */ /* 0x000fe20000201400 */
[----:B------:R-:W-:Y:S01]  /*e290*/  FFMA.FTZ R9, -R3, R9, R50 ;  /* 0x0000000903097223 */ /* 0x000fe20000010132 */
[----:B------:R-:W-:-:S02]  /*e2a0*/  I2FP.F32.S32 R46, R46 ;  /* 0x0000002e002e7245 */ /* 0x000fc40000201400 */
[----:B------:R-:W-:Y:S01]  /*e2b0*/  FSEL R109, R44, -INF , !P0 ;  /* 0xff8000002c6d7808 */ /* 0x000fe20004000000 */
[----:B------:R-:W-:Y:S01]  /*e2c0*/  FFMA.FTZ R31, -R3, R34, R31 ;  /* 0x00000022031f7223 */ /* 0x000fe2000001011f */
[----:B------:R-:W-:Y:S01]  /*e2d0*/  FSEL R209, R209, -INF , !P6 ;  /* 0xff800000d1d17808 */ /* 0x000fe20007000000 */
[----:B------:R-:W-:Y:S01]  /*e2e0*/  IMAD.IADD R44, R16, 0x1, -R115 ;  /* 0x00000001102c7824 */ /* 0x000fe200078e0a73 */
[----:B------:R-:W-:Y:S02]  /*e2f0*/  IABS R26, R26 ;  /* 0x0000001a001a7213 */ /* 0x000fe40000000000 */
[----:B------:R-:W-:Y:S01]  /*e300*/  ISETP.GE.AND P6, PT, R95, R60, PT ;  /* 0x0000003c5f00720c */ /* 0x000fe20003fc6270 */
[----:B------:R-:W-:Y:S01]  /*e310*/  FFMA.FTZ R39, -R3, R46, R39 ;  /* 0x0000002e03277223 */ /* 0x000fe20000010127 */
[----:B------:R-:W-:Y:S02]  /*e320*/  FSEL R9, R9, -INF , !P2 ;  /* 0xff80000009097808 */ /* 0x000fe40005000000 */
[----:B------:R-:W-:-:S02]  /*e330*/  ISETP.GE.AND P2, PT, R139, R60, PT ;  /* 0x0000003c8b00720c */ /* 0x000fc40003f46270 */
[----:B------:R-:W-:Y:S02]  /*e340*/  I2FP.F32.S32 R26, R26 ;  /* 0x0000001a001a7245 */ /* 0x000fe40000201400 */
[----:B------:R-:W-:Y:S01]  /*e350*/  FSEL R185, R31, -INF , !P6 ;  /* 0xff8000001fb97808 */ /* 0x000fe20007000000 */
[----:B------:R-:W-:Y:S01]  /*e360*/  IMAD.IADD R31, R16, 0x1, -R89 ;  /* 0x00000001101f7824 */ /* 0x000fe200078e0a59 */
[----:B------:R-:W-:Y:S01]  /*e370*/  IABS R44, R44 ;  /* 0x0000002c002c7213 */ /* 0x000fe20000000000 */
[----:B------:R-:W-:Y:S01]  /*e380*/  FFMA.FTZ R19, -R3, R26, R19 ;  /* 0x0000001a03137223 */ /* 0x000fe20000010113 */
[----:B------:R-:W-:Y:S02]  /*e390*/  FSEL R195, R195, -INF , !P2 ;  /* 0xff800000c3c37808 */ /* 0x000fe40005000000 */
[----:B------:R-:W-:Y:S02]  /*e3a0*/  FSEL R193, R39, -INF , !P2 ;  /* 0xff80000027c17808 */ /* 0x000fe40005000000 */
[----:B------:R-:W-:-:S02]  /*e3b0*/  IABS R51, R51 ;  /* 0x0000003300337213 */ /* 0x000fc40000000000 */
[----:B------:R-:W-:Y:S02]  /*e3c0*/  ISETP.GE.AND P2, PT, R99, R60, PT ;  /* 0x0000003c6300720c */ /* 0x000fe40003f46270 */
[----:B------:R-:W-:Y:S02]  /*e3d0*/  I2FP.F32.S32 R44, R44 ;  /* 0x0000002c002c7245 */ /* 0x000fe40000201400 */
[----:B------:R-:W-:Y:S02]  /*e3e0*/  FMNMX3.FTZ R26, R8, R79, R75, !PT ;  /* 0x0000004f081a7276 */ /* 0x000fe4000781004b */
[----:B------:R-:W-:Y:S02]  /*e3f0*/  IABS R59, R59 ;  /* 0x0000003b003b7213 */ /* 0x000fe40000000000 */
[----:B------:R-:W-:Y:S02]  /*e400*/  IABS R31, R31 ;  /* 0x0000001f001f7213 */ /* 0x000fe40000000000 */
[----:B------:R-:W-:-:S02]  /*e410*/  I2FP.F32.S32 R51, R51 ;  /* 0x0000003300337245 */ /* 0x000fc40000201400 */
[----:B------:R-:W-:Y:S01]  /*e420*/  FSEL R139, R20, -INF , !P2 ;  /* 0xff800000148b7808 */ /* 0x000fe20005000000 */
[----:B------:R-:W-:Y:S01]  /*e430*/  FFMA.FTZ R35, -R3, R44, R35 ;  /* 0x0000002c03237223 */ /* 0x000fe20000010123 */
[----:B------:R-:W-:Y:S02]  /*e440*/  FMNMX3.FTZ R20, R26, R71, R41, !PT ;  /* 0x000000471a147276 */ /* 0x000fe40007810029 */
[----:B------:R-:W-:Y:S02]  /*e450*/  I2FP.F32.S32 R59, R59 ;  /* 0x0000003b003b7245 */ /* 0x000fe40000201400 */
[----:B------:R-:W-:Y:S01]  /*e460*/  FSEL R113, R32, -INF , !P1 ;  /* 0xff80000020717808 */ /* 0x000fe20004800000 */
[----:B------:R-:W-:Y:S01]  /*e470*/  IMAD.IADD R32, R16, 0x1, -R127 ;  /* 0x0000000110207824 */ /* 0x000fe200078e0a7f */
[----:B------:R-:W-:Y:S02]  /*e480*/  I2FP.F32.S32 R31, R31 ;  /* 0x0000001f001f7245 */ /* 0x000fe40000201400 */
[----:B------:R-:W-:Y:S01]  /*e490*/  ISETP.GE.AND P0, PT, R115, R60, PT ;  /* 0x0000003c7300720c */ /* 0x000fe20003f06270 */
[C---:B------:R-:W-:Y:S01]  /*e4a0*/  FFMA.FTZ R38, -R3.reuse, R51, R38 ;  /* 0x0000003303267223 */ /* 0x040fe20000010126 */
[----:B------:R-:W-:Y:S01]  /*e4b0*/  FMNMX3.FTZ R20, R20, R77, R73, !PT ;  /* 0x0000004d14147276 */ /* 0x000fe20007810049 */
[----:B------:R-:W-:Y:S01]  /*e4c0*/  FFMA.FTZ R42, -R3, R59, R42 ;  /* 0x0000003b032a7223 */ /* 0x000fe2000001012a */
[----:B------:R-:W-:Y:S01]  /*e4d0*/  FSEL R199, R199, -INF , !P0 ;  /* 0xff800000c7c77808 */ /* 0x000fe20004000000 */
[----:B------:R-:W-:Y:S01]  /*e4e0*/  FFMA.FTZ R18, -R3, R31, R18 ;  /* 0x0000001f03127223 */ /* 0x000fe20000010112 */
[----:B------:R-:W-:-:S02]  /*e4f0*/  FSEL R191, R35, -INF , !P0 ;  /* 0xff80000023bf7808 */ /* 0x000fc40004000000 */
[----:B------:R-:W-:Y:S02]  /*e500*/  IABS R32, R32 ;  /* 0x0000002000207213 */ /* 0x000fe40000000000 */
[----:B------:R-:W-:Y:S02]  /*e510*/  ISETP.GE.AND P0, PT, R89, R60, PT ;  /* 0x0000003c5900720c */ /* 0x000fe40003f06270 */
[----:B------:R-:W-:Y:S02]  /*e520*/  FSEL R211, R211, -INF , !P5 ;  /* 0xff800000d3d37808 */ /* 0x000fe40006800000 */
[----:B------:R-:W-:Y:S02]  /*e530*/  FMNMX3.FTZ R20, R20, R69, R109, !PT ;  /* 0x0000004514147276 */ /* 0x000fe4000781006d */
[----:B------:R-:W-:Y:S02]  /*e540*/  FSEL R197, R197, -INF , !P3 ;  /* 0xff800000c5c57808 */ /* 0x000fe40005800000 */
[----:B------:R-:W-:-:S02]  /*e550*/  FSEL R115, R38, -INF , !P3 ;  /* 0xff80000026737808 */ /* 0x000fc40005800000 */
[----:B------:R-:W-:Y:S02]  /*e560*/  ISETP.GE.AND P3, PT, R127, R60, PT ;  /* 0x0000003c7f00720c */ /* 0x000fe40003f66270 */
[----:B------:R-:W-:Y:S02]  /*e570*/  FSEL R205, R42, -INF , !P5 ;  /* 0xff8000002acd7808 */ /* 0x000fe40006800000 */
[----:B------:R-:W-:Y:S02]  /*e580*/  I2FP.F32.S32 R32, R32 ;  /* 0x0000002000207245 */ /* 0x000fe40000201400 */
[----:B------:R-:W-:Y:S02]  /*e590*/  FSEL R127, R18, -INF , !P0 ;  /* 0xff800000127f7808 */ /* 0x000fe40004000000 */
[----:B------:R-:W-:Y:S02]  /*e5a0*/  ISETP.GE.AND P5, PT, R97, R60, PT ;  /* 0x0000003c6100720c */ /* 0x000fe40003fa6270 */
[----:B------:R-:W-:-:S02]  /*e5b0*/  FMNMX3.FTZ R18, R20, R207, R211, !PT ;  /* 0x000000cf14127276 */ /* 0x000fc400078100d3 */
[----:B------:R-:W-:Y:S01]  /*e5c0*/  FMNMX3.FTZ R20, R6, R45, R29, !PT ;  /* 0x0000002d06147276 */ /* 0x000fe2000781001d */
[----:B------:R-:W-:Y:S01]  /*e5d0*/  FFMA.FTZ R27, -R3, R32, R27 ;  /* 0x00000020031b7223 */ /* 0x000fe2000001011b */
[----:B------:R-:W-:Y:S01]  /*e5e0*/  FSEL R141, R24, -INF , !P4 ;  /* 0xff800000188d7808 */ /* 0x000fe20006000000 */
[----:B------:R-:W-:Y:S01]  /*e5f0*/  IMAD.IADD R24, R16, 0x1, -R93 ;  /* 0x0000000110187824 */ /* 0x000fe200078e0a5d */
[----:B------:R-:W-:Y:S01]  /*e600*/  FSEL R145, R28, -INF , !P5 ;  /* 0xff8000001c917808 */ /* 0x000fe20006800000 */
[C---:B------:R-:W-:Y:S01]  /*e610*/  IMAD.IADD R28, R16.reuse, 0x1, -R91 ;  /* 0x00000001101c7824 */ /* 0x040fe200078e0a5b */
[----:B------:R-:W-:Y:S01]  /*e620*/  ISETP.GE.AND P4, PT, R37, R60, PT ;  /* 0x0000003c2500720c */ /* 0x000fe20003f86270 */
[----:B------:R-:W-:Y:S01]  /*e630*/  IMAD.IADD R38, R16, 0x1, -R97 ;  /* 0x0000000110267824 */ /* 0x000fe200078e0a61 */
[----:B------:R-:W-:Y:S01]  /*e640*/  FMNMX3.FTZ R20, R20, R17, R13, !PT ;  /* 0x0000001114147276 */ /* 0x000fe2000781000d */
[----:B------:R-:W-:Y:S01]  /*e650*/  IMAD.IADD R39, R16, 0x1, -R99 ;  /* 0x0000000110277824 */ /* 0x000fe200078e0a63 */
[----:B------:R-:W-:-:S02]  /*e660*/  FSEL R59, R12, -INF , !P4 ;  /* 0xff8000000c3b7808 */ /* 0x000fc40006000000 */
[----:B------:R-:W-:Y:S01]  /*e670*/  FSEL R147, R27, -INF , !P3 ;  /* 0xff8000001b937808 */ /* 0x000fe20005800000 */
[----:B------:R-:W-:Y:S01]  /*e680*/  IMAD.IADD R27, R16, 0x1, -R57 ;  /* 0x00000001101b7824 */ /* 0x000fe200078e0a39 */
[----:B------:R-:W-:Y:S02]  /*e690*/  FMNMX3.FTZ R12, R20, R33, R9, !PT ;  /* 0x00000021140c7276 */ /* 0x000fe40007810009 */
[----:B------:R-:W-:Y:S02]  /*e6a0*/  IABS R28, R28 ;  /* 0x0000001c001c7213 */ /* 0x000fe40000000000 */
[----:B------:R-:W-:Y:S02]  /*e6b0*/  IABS R24, R24 ;  /* 0x0000001800187213 */ /* 0x000fe40000000000 */
[----:B------:R-:W-:Y:S02]  /*e6c0*/  IABS R38, R38 ;  /* 0x0000002600267213 */ /* 0x000fe40000000000 */
[----:B------:R-:W-:-:S02]  /*e6d0*/  IABS R39, R39 ;  /* 0x0000002700277213 */ /* 0x000fc40000000000 */
[----:B------:R-:W-:Y:S02]  /*e6e0*/  FMNMX3.FTZ R12, R12, R7, R107, !PT ;  /* 0x000000070c0c7276 */ /* 0x000fe4000781006b */
[----:B------:R-:W-:Y:S02]  /*e6f0*/  I2FP.F32.S32 R28, R28 ;  /* 0x0000001c001c7245 */ /* 0x000fe40000201400 */
[----:B------:R-:W-:Y:S02]  /*e700*/  I2FP.F32.S32 R24, R24 ;  /* 0x0000001800187245 */ /* 0x000fe40000201400 */
[----:B------:R-:W-:Y:S02]  /*e710*/  I2FP.F32.S32 R38, R38 ;  /* 0x0000002600267245 */ /* 0x000fe40000201400 */
[----:B------:R-:W-:Y:S02]  /*e720*/  IABS R27, R27 ;  /* 0x0000001b001b7213 */ /* 0x000fe40000000000 */
[----:B------:R-:W-:-:S02]  /*e730*/  FMNMX3.FTZ R18, R18, R209, R197, !PT ;  /* 0x000000d112127276 */ /* 0x000fc400078100c5 */
[----:B------:R-:W-:Y:S02]  /*e740*/  I2FP.F32.S32 R39, R39 ;  /* 0x0000002700277245 */ /* 0x000fe40000201400 */
[----:B------:R-:W-:Y:S01]  /*e750*/  FMNMX3.FTZ R12, R12, R203, R205, !PT ;  /* 0x000000cb0c0c7276 */ /* 0x000fe200078100cd */
[----:B------:R-:W-:Y:S01]  /*e760*/  FFMA.FTZ R23, -R3, R28, R23 ;  /* 0x0000001c03177223 */ /* 0x000fe20000010117 */
[----:B------:R-:W-:Y:S01]  /*e770*/  FSEL R189, R189, -INF , !P6 ;  /* 0xff800000bdbd7808 */ /* 0x000fe20007000000 */
[C---:B------:R-:W-:Y:S01]  /*e780*/  FFMA.FTZ R15, -R3.reuse, R24, R15 ;  /* 0x00000018030f7223 */ /* 0x040fe2000001010f */
[----:B------:R-:W-:Y:S01]  /*e790*/  I2FP.F32.S32 R27, R27 ;  /* 0x0000001b001b7245 */ /* 0x000fe20000201400 */
[----:B------:R-:W-:Y:S01]  /*e7a0*/  FFMA.FTZ R30, -R3, R38, R30 ;  /* 0x00000026031e7223 */ /* 0x000fe2000001011e */
[-C--:B------:R-:W-:Y:S02]  /*e7b0*/  ISETP.GE.AND P1, PT, R91, R60.reuse, PT ;  /* 0x0000003c5b00720c */ /* 0x080fe40003f26270 */
[----:B------:R-:W-:-:S02]  /*e7c0*/  ISETP.GE.AND P6, PT, R93, R60, PT ;  /* 0x0000003c5d00720c */ /* 0x000fc40003fc6270 */
[----:B------:R-:W-:Y:S01]  /*e7d0*/  FMNMX3.FTZ R18, R18, R195, R113, !PT ;  /* 0x000000c312127276 */ /* 0x000fe20007810071 */
[C---:B------:R-:W-:Y:S01]  /*e7e0*/  FFMA.FTZ R22, -R3.reuse, R39, R22 ;  /* 0x0000002703167223 */ /* 0x040fe20000010116 */
[----:B------:R-:W-:Y:S02]  /*e7f0*/  FMNMX3.FTZ R12, R12, R201, R115, !PT ;  /* 0x000000c90c0c7276 */ /* 0x000fe40007810073 */
[----:B------:R-:W-:Y:S01]  /*e800*/  IABS R2, R2 ;  /* 0x0000000200027213 */ /* 0x000fe20000000000 */
[----:B------:R-:W-:Y:S01]  /*e810*/  FFMA.FTZ R14, -R3, R27, R14 ;  /* 0x0000001b030e7223 */ /* 0x000fe2000001010e */
[----:B------:R-:W-:Y:S02]  /*e820*/  FSEL R137, R137, -INF , !P1 ;  /* 0xff80000089897808 */ /* 0x000fe40004800000 */
[----:B------:R-:W-:Y:S02]  /*e830*/  FSEL R129, R23, -INF , !P1 ;  /* 0xff80000017817808 */ /* 0x000fe40004800000 */
[----:B------:R-:W-:-:S02]  /*e840*/  FSEL R67, R67, -INF , !P6 ;  /* 0xff80000043437808 */ /* 0x000fc40007000000 */
[----:B------:R-:W-:Y:S02]  /*e850*/  FSEL R39, R15, -INF , !P6 ;  /* 0xff8000000f277808 */ /* 0x000fe40007000000 */
[----:B------:R-:W-:Y:S02]  /*e860*/  FMNMX3.FTZ R18, R18, R199, R145, !PT ;  /* 0x000000c712127276 */ /* 0x000fe40007810091 */
[----:B------:R-:W-:Y:S02]  /*e870*/  FSEL R143, R30, -INF , !P5 ;  /* 0xff8000001e8f7808 */ /* 0x000fe40006800000 */
[----:B------:R-:W-:Y:S02]  /*e880*/  ISETP.GE.AND P1, PT, R57, R60, PT ;  /* 0x0000003c3900720c */ /* 0x000fe40003f26270 */
[----:B------:R-:W-:Y:S01]  /*e890*/  ISETP.NE.AND P6, PT, R0, RZ, PT ;  /* 0x000000ff0000720c */ /* 0x000fe20003fc5270 */
[----:B------:R-:W-:Y:S01]  /*e8a0*/  IMAD.IADD R0, R16, 0x1, -R49 ;  /* 0x0000000110007824 */ /* 0x000fe200078e0a31 */
[----:B------:R-:W-:-:S02]  /*e8b0*/  FMNMX3.FTZ R12, R12, R193, R111, !PT ;  /* 0x000000c10c0c7276 */ /* 0x000fc4000781006f */
[----:B------:R-:W-:Y:S02]  /*e8c0*/  I2FP.F32.S32 R2, R2 ;  /* 0x0000000200027245 */ /* 0x000fe40000201400 */
[----:B------:R-:W-:Y:S02]  /*e8d0*/  FSEL R131, R22, -INF , !P2 ;  /* 0xff80000016837808 */ /* 0x000fe40005000000 */
[----:B------:R-:W-:Y:S01]  /*e8e0*/  FSEL R187, R187, -INF , !P3 ;  /* 0xff800000bbbb7808 */ /* 0x000fe20005800000 */
[----:B------:R-:W-:Y:S01]  /*e8f0*/  FFMA.FTZ R2, -R3, R2, R121 ;  /* 0x0000000203027223 */ /* 0x000fe20000010179 */
[-C--:B------:R-:W-:Y:S02]  /*e900*/  ISETP.GE.AND P2, PT, R87, R60.reuse, PT ;  /* 0x0000003c5700720c */ /* 0x080fe40003f46270 */
[----:B------:R-:W-:Y:S02]  /*e910*/  FMNMX3.FTZ R18, R18, R189, R141, !PT ;  /* 0x000000bd12127276 */ /* 0x000fe4000781008d */
[----:B------:R-:W-:Y:S01]  /*e920*/  ISETP.GE.AND P3, PT, R85, R60, PT ;  /* 0x0000003c5500720c */ /* 0x000fe20003f66270 */
[----:B------:R-:W-:Y:S01]  /*e930*/  IMAD.IADD R85, R16, 0x1, -R85 ;  /* 0x0000000110557824 */ /* 0x000fe200078e0a55 */
[----:B------:R-:W-:Y:S01]  /*e940*/  FSEL R57, R14, -INF , !P1 ;  /* 0xff8000000e397808 */ /* 0x000fe20004800000 */
[----:B------:R-:W-:Y:S01]  /*e950*/  IMAD.IADD R14, R16, 0x1, -R37 ;  /* 0x00000001100e7824 */ /* 0x000fe200078e0a25 */
[----:B------:R-:W-:-:S02]  /*e960*/  FMNMX3.FTZ R12, R12, R191, R143, !PT ;  /* 0x000000bf0c0c7276 */ /* 0x000fc4000781008f */
[----:B------:R-:W-:Y:S02]  /*e970*/  IABS R40, R40 ;  /* 0x0000002800287213 */ /* 0x000fe40000000000 */
[----:B------:R-:W-:Y:S02]  /*e980*/  IABS R0, R0 ;  /* 0x0000000000007213 */ /* 0x000fe40000000000 */
[----:B------:R-:W-:Y:S02]  /*e990*/  FSEL R135, R135, -INF , !P0 ;  /* 0xff80000087877808 */ /* 0x000fe40004000000 */
[----:B------:R-:W-:Y:S02]  /*e9a0*/  FSEL R133, R133, -INF , !P2 ;  /* 0xff80000085857808 */ /* 0x000fe40005000000 */
[----:B------:R-:W-:Y:S02]  /*e9b0*/  FSEL R121, R19, -INF , !P2 ;  /* 0xff80000013797808 */ /* 0x000fe40005000000 */
[----:B------:R-:W-:-:S02]  /*e9c0*/  FSEL R105, R105, -INF , !P1 ;  /* 0xff80000069697808 */ /* 0x000fc40004800000 */
[----:B------:R-:W-:Y:S02]  /*e9d0*/  FMNMX3.FTZ R18, R18, R187, R139, !PT ;  /* 0x000000bb12127276 */ /* 0x000fe4000781008b */
[-C--:B------:R-:W-:Y:S01]  /*e9e0*/  ISETP.GE.AND P2, PT, R83, R60.reuse, PT ;  /* 0x0000003c5300720c */ /* 0x080fe20003f46270 */
[C---:B------:R-:W-:Y:S01]  /*e9f0*/  IMAD.IADD R83, R16.reuse, 0x1, -R83 ;  /* 0x0000000110537824 */ /* 0x040fe200078e0a53 */
[----:B------:R-:W-:Y:S01]  /*ea00*/  ISETP.GE.AND P1, PT, R81, R60, PT ;  /* 0x0000003c5100720c */ /* 0x000fe20003f26270 */
[----:B------:R-:W-:Y:S01]  /*ea10*/  IMAD.IADD R81, R16, 0x1, -R81 ;  /* 0x0000000110517824 */ /* 0x000fe200078e0a51 */
[----:B------:R-:W-:Y:S02]  /*ea20*/  FMNMX3.FTZ R12, R12, R185, R183, !PT ;  /* 0x000000b90c0c7276 */ /* 0x000fe400078100b7 */
[----:B------:R-:W-:Y:S02]  /*ea30*/  I2FP.F32.S32 R40, R40 ;  /* 0x0000002800287245 */ /* 0x000fe40000201400 */
[----:B------:R-:W-:-:S02]  /*ea40*/  IABS R14, R14 ;  /* 0x0000000e000e7213 */ /* 0x000fc40000000000 */
[----:B------:R-:W-:Y:S02]  /*ea50*/  I2FP.F32.S32 R0, R0 ;  /* 0x0000000000007245 */ /* 0x000fe40000201400 */
[----:B------:R-:W-:Y:S02]  /*ea60*/  IABS R85, R85 ;  /* 0x0000005500557213 */ /* 0x000fe40000000000 */
[----:B------:R-:W-:Y:S02]  /*ea70*/  ISETP.GE.AND P5, PT, R49, R60, PT ;  /* 0x0000003c3100720c */ /* 0x000fe40003fa6270 */
[----:B------:R-:W-:Y:S01]  /*ea80*/  FMNMX3.FTZ R18, R18, R137, R135, !PT ;  /* 0x0000008912127276 */ /* 0x000fe20007810087 */
[----:B------:R-:W-:Y:S01]  /*ea90*/  IMAD.IADD R16, R16, 0x1, -R25 ;  /* 0x0000000110107824 */ /* 0x000fe200078e0a19 */
[----:B------:R-:W-:Y:S01]  /*eaa0*/  FMNMX3.FTZ R12, R12, R147, R131, !PT ;  /* 0x000000930c0c7276 */ /* 0x000fe20007810083 */
[C---:B------:R-:W-:Y:S01]  /*eab0*/  FFMA.FTZ R40, -R3.reuse, R40, R120 ;  /* 0x0000002803287223 */ /* 0x040fe20000010178 */
[----:B------:R-:W-:Y:S01]  /*eac0*/  I2FP.F32.S32 R14, R14 ;  /* 0x0000000e000e7245 */ /* 0x000fe20000201400 */
[----:B------:R-:W-:Y:S01]  /*ead0*/  FFMA.FTZ R0, -R3, R0, R10 ;  /* 0x0000000003007223 */ /* 0x000fe2000001010a */
[----:B------:R-:W-:-:S02]  /*eae0*/  IABS R83, R83 ;  /* 0x0000005300537213 */ /* 0x000fc40000000000 */
[----:B------:R-:W-:Y:S02]  /*eaf0*/  IABS R81, R81 ;  /* 0x0000005100517213 */ /* 0x000fe40000000000 */
[----:B------:R-:W-:Y:S02]  /*eb00*/  I2FP.F32.S32 R85, R85 ;  /* 0x0000005500557245 */ /* 0x000fe40000201400 */
        /* <DEDUP_REMOVED lines=9> */
[----:B------:R-:W-:Y:S02]  /*eba0*/  FMNMX3.FTZ R18, R18, R67, R65, !PT ;  /* 0x0000004312127276 */ /* 0x000fe40007810041 */
[----:B------:R-:W-:Y:S02]  /*ebb0*/  FSEL R47, R0, -INF , !P5 ;  /* 0xff800000002f7808 */ /* 0x000fe40006800000 */
[----:B------:R-:W-:Y:S01]  /*ebc0*/  FMNMX3.FTZ R12, R12, R121, R57, !PT ;  /* 0x000000790c0c7276 */ /* 0x000fe20007810039 */
[----:B------:R-:W-:Y:S01]  /*ebd0*/  FFMA.FTZ R10, -R3, R10, R123 ;  /* 0x0000000a030a7223 */ /* 0x000fe2000001017b */
[----:B------:R-:W-:Y:S01]  /*ebe0*/  ISETP.GE.AND P0, PT, R25, R60, PT ;  /* 0x0000003c1900720c */ /* 0x000fe20003f06270 */
[----:B------:R-:W-:Y:S01]  /*ebf0*/  FFMA.FTZ R25, -R3, R81, R118 ;  /* 0x0000005103197223 */ /* 0x000fe20000010176 */
[----:B------:R-:W-:-:S02]  /*ec00*/  I2FP.F32.S32 R16, R16 ;  /* 0x0000001000107245 */ /* 0x000fc40000201400 */
[----:B------:R-:W-:Y:S02]  /*ec10*/  FSEL R38, R2, -INF , !P2 ;  /* 0xff80000002267808 */ /* 0x000fe40005000000 */
        /* <DEDUP_REMOVED lines=21> */
[----:B------:R-:W-:-:S05]  /*ed70*/  IMAD.IADD R154, R62, 0x1, R61 ;  /* 0x000000013e9a7824 */ /* 0x000fca00078e023d */
[----:B------:R-:W-:Y:S02]  /*ed80*/  LEA R154, R154, UR6, 0x1 ;  /* 0x000000069a9a7c11 */ /* 0x000fe4000f8e08ff */
[----:B-1----:R-:W-:-:S03]  /*ed90*/  FMNMX.FTZ R2, R15, R2, !PT ;  /* 0x000000020f027209 */ /* 0x002fc60007810000 */
[----:B------:R-:W-:Y:S01]  /*eda0*/  IMAD.IADD R149, R4, 0x1, R154 ;  /* 0x0000000104957824 */ /* 0x000fe200078e029a */
[----:B------:R-:W-:Y:S01]  /*edb0*/  LDSM.16.MT88.4 R92, [R154+0x6000] ;  /* 0x006000009a5c783b */ /* 0x000fe20000004200 */
[----:B------:R-:W-:Y:S01]  /*edc0*/  FSETP.NEU.FTZ.AND P0, PT, R2, -INF , PT ;  /* 0xff8000000200780b */ /* 0x000fe20003f1d000 */
[C---:B--2---:R-:W-:Y:S02]  /*edd0*/  FMUL.FTZ R44, R21.reuse, R2 ;  /* 0x00000002152c7220 */ /* 0x044fe40000410000 */
[----:B------:R-:W1:Y:S01]  /*ede0*/  LDSM.16.MT88.4 R80, [R149+0x6000] ;  /* 0x006000009550783b */ /* 0x000e620000004200 */
[----:B---3--:R-:W-:Y:S02]  /*edf0*/  FMNMX.FTZ R0, R10, R11, !PT ;  /* 0x0000000b0a007209 */ /* 0x008fe40007810000 */
[----:B------:R-:W-:Y:S02]  /*ee00*/  FSEL R44, R44, RZ, P0 ;  /* 0x000000ff2c2c7208 */ /* 0x000fe40000000000 */
[----:B------:R-:W-:Y:S01]  /*ee10*/  FSETP.NEU.FTZ.AND P0, PT, R0, -INF , PT ;  /* 0xff8000000000780b */ /* 0x000fe20003f1d000 */
[----:B------:R-:W-:-:S05]  /*ee20*/  FMUL.FTZ R20, R21, R0 ;  /* 0x0000000015147220 */ /* 0x000fca0000410000 */
        /* <DEDUP_REMOVED lines=12> */
[----:B------:R-:W2:Y:S01]  /*eef0*/  LDSM.16.MT88.4 R8, [R149+0x6800] ;  /* 0x006800009508783b */ /* 0x000ea20000004200 */
[-CC-:B------:R-:W-:Y:S01]  /*ef00*/  FFMA.FTZ R41, R41, R21.reuse, -R44.reuse ;  /* 0x0000001529297223 */ /* 0x180fe2000001082c */
[-CC-:B------:R-:W-:Y:S01]  /*ef10*/  FFMA.FTZ R26, R77, R21.reuse, -R44.reuse ;  /* 0x000000154d1a7223 */ /* 0x180fe2000001082c */
[-CC-:B------:R-:W-:Y:S01]  /*ef20*/  FFMA.FTZ R27, R73, R21.reuse, -R44.reuse ;  /* 0x00000015491b7223 */ /* 0x180fe2000001082c */
[-C--:B------:R-:W-:Y:S01]  /*ef30*/  FFMA.FTZ R22, R69, R21.reuse, -R44 ;  /* 0x0000001545167223 */ /* 0x080fe2000001082c */
[----:B------:R-:W3:Y:S01]  /*ef40*/  MUFU.EX2 R66, R66 ;  /* 0x0000004200427308 */ /* 0x000ee20000000800 */
[-C--:B------:R-:W-:Y:S01]  /*ef50*/  FFMA.FTZ R43, R13, R21.reuse, -R20 ;  /* 0x000000150d2b7223 */ /* 0x080fe20000010814 */
[----:B------:R-:W-:Y:S01]  /*ef60*/  IMAD.IADD R150, R5, 0x1, R154 ;  /* 0x0000000105967824 */ /* 0x000fe200078e029a */
[----:B------:R-:W-:Y:S05]  /*ef70*/  LDSM.16.MT88.4 R28, [R154+0x6800] ;  /* 0x006800009a1c783b */ /* 0x000fea0000004200 */
[----:B------:R-:W-:Y:S08]  /*ef80*/  MUFU.EX2 R49, R49 ;  /* 0x0000003100317308 */ /* 0x000ff00000000800 */
[----:B------:R-:W4:Y:S08]  /*ef90*/  MUFU.EX2 R42, R42 ;  /* 0x0000002a002a7308 */ /* 0x000f300000000800 */
[----:B------:R-:W-:Y:S08]  /*efa0*/  MUFU.EX2 R48, R48 ;  /* 0x0000003000307308 */ /* 0x000ff00000000800 */
[----:B------:R-:W5:Y:S08]  /*efb0*/  MUFU.EX2 R61, R61 ;  /* 0x0000003d003d7308 */ /* 0x000f700000000800 */
[----:B------:R-:W-:Y:S08]  /*efc0*/  MUFU.EX2 R46, R46 ;  /* 0x0000002e002e7308 */ /* 0x000ff00000000800 */
[----:B------:R-:W1:Y:S01]  /*efd0*/  MUFU.EX2 R45, R45 ;  /* 0x0000002d002d7308 */ /* 0x000e620000000800 */
[----:B------:R-:W-:Y:S01]  /*efe0*/  FFMA.FTZ R33, R7, R21, -R20 ;  /* 0x0000001507217223 */ /* 0x000fe20000010814 */
[----:B---3--:R-:W-:Y:S01]  /*eff0*/  F2FP.F16.F32.PACK_AB R84, R66, R117 ;  /* 0x000000754254723e */ /* 0x008fe200000000ff */
[----:B------:R-:W-:Y:S01]  /*f000*/  IMAD.IADD R148, R5, 0x1, R149 ;  /* 0x0000000105947824 */ /* 0x000fe200078e0295 */
[----:B----4-:R-:W-:Y:S01]  /*f010*/  F2FP.F16.F32.PACK_AB R86, R42, R49 ;  /* 0x000000312a56723e */ /* 0x010fe200000000ff */
[----:B------:R-:W3:Y:S01]  /*f020*/  LDSM.16.MT88.4 R72, [R150+0x6000] ;  /* 0x006000009648783b */ /* 0x000ee20000004200 */
[----:B-----5:R-:W-:-:S02]  /*f030*/  F2FP.F16.F32.PACK_AB R85, R61, R48 ;  /* 0x000000303d55723e */ /* 0x020fc400000000ff */
[----:B------:R-:W-:Y:S01]  /*f040*/  MUFU.EX2 R41, R41 ;  /* 0x0000002900297308 */ /* 0x000fe20000000800 */
[----:B------:R-:W4:Y:S04]  /*f050*/  LDSM.16.MT88.4 R16, [R148+0x6000] ;  /* 0x006000009410783b */ /* 0x000f280000004200 */
[----:B------:R-:W-:Y:S01]  /*f060*/  LDSM.16.MT88.4 R12, [R150+0x6800] ;  /* 0x00680000960c783b */ /* 0x000fe20000004200 */
[----:B-1----:R-:W-:Y:S02]  /*f070*/  F2FP.F16.F32.PACK_AB R87, R45, R46 ;  /* 0x0000002e2d57723e */ /* 0x002fe400000000ff */
[----:B------:R-:W1:Y:S08]  /*f080*/  MUFU.EX2 R26, R26 ;  /* 0x0000001a001a7308 */ /* 0x000e700000000800 */
[----:B------:R-:W-:Y:S01]  /*f090*/  MUFU.EX2 R27, R27 ;  /* 0x0000001b001b7308 */ /* 0x000fe20000000800 */
[C---:B------:R-:W-:Y:S07]  /*f0a0*/  HMMA.16816.F32 R76, R84.reuse, R80, RZ ;  /* 0x00000050544c723c */ /* 0x040fee00000018ff */
[----:B------:R-:W5:Y:S01]  /*f0b0*/  MUFU.EX2 R22, R22 ;  /* 0x0000001600167308 */ /* 0x000f620000000800 */
[----:B------:R-:W-:Y:S07]  /*f0c0*/  HMMA.16816.F32 R80, R84, R82, RZ ;  /* 0x000000525450723c */ /* 0x000fee00000018ff */
        /* <DEDUP_REMOVED lines=58> */
[----:B------:R-:W3:Y:S01]  /*f470*/  MUFU.EX2 R64, R64 ;  /* 0x0000004000407308 */ /* 0x000ee20000000800 */
[C---:B--2---:R-:W-:Y:S08]  /*f480*/  HMMA.16816.F32 R68, R4.reuse, R12, R68 ;  /* 0x0000000c0444723c */ /* 0x044ff00000001844 */
[C---:B-1----:R-:W-:Y:S08]  /*f490*/  HMMA.16816.F32 R88, R4.reuse, R8, R88 ;  /* 0x000000080458723c */ /* 0x042ff00000001858 */
[C---:B------:R-:W-:Y:S01]  /*f4a0*/  HMMA.16816.F32 R84, R4.reuse, R10, R84 ;  /* 0x0000000a0454723c */ /* 0x040fe20000001854 */
[----:B------:R-:W1:Y:S01]  /*f4b0*/  LDSM.16.MT88.4 R8, [R149+0x7800] ;  /* 0x007800009508783b */ /* 0x000e620000004200 */
[----:B------:R-:W-:Y:S06]  /*f4c0*/  MUFU.EX2 R113, R113 ;  /* 0x0000007100717308 */ /* 0x000fec0000000800 */
[C---:B------:R-:W-:Y:S01]  /*f4d0*/  HMMA.16816.F32 R72, R4.reuse, R14, R72 ;  /* 0x0000000e0448723c */ /* 0x040fe20000001848 */
[----:B------:R-:W2:Y:S01]  /*f4e0*/  LDSM.16.MT88.4 R12, [R150+0x7800] ;  /* 0x00780000960c783b */ /* 0x000ea20000004200 */
        /* <DEDUP_REMOVED lines=8> */
[----:B------:R-:W-:Y:S01]  /*f570*/  LDSM.16.MT88.4 R16, [R154+0x7800] ;  /* 0x007800009a10783b */ /* 0x000fe20000004200 */
[----:B----4-:R-:W-:-:S02]  /*f580*/  F2FP.F16.F32.PACK_AB R6, R58, R113 ;  /* 0x000000713a06723e */ /* 0x010fc400000000ff */
        /* <DEDUP_REMOVED lines=18> */
[----:B------:R-:W-:Y:S01]  /*f6b0*/  MUFU.EX2 R141, R141 ;  /* 0x0000008d008d7308 */ /* 0x000fe20000000800 */
[C---:B-1----:R-:W-:Y:S07]  /*f6c0*/  HMMA.16816.F32 R88, R4.reuse, R8, R88 ;  /* 0x000000080458723c */ /* 0x042fee0000001858 */
[----:B------:R-:W1:Y:S01]  /*f6d0*/  MUFU.EX2 R106, R106 ;  /* 0x0000006a006a7308 */ /* 0x000e620000000800 */
[C---:B------:R-:W-:Y:S01]  /*f6e0*/  HMMA.16816.F32 R84, R4.reuse, R10, R84 ;  /* 0x0000000a0454723c */ /* 0x040fe20000001854 */
[----:B------:R-:W4:Y:S06]  /*f6f0*/  LDSM.16.MT88.4 R8, [R149+0x8000] ;  /* 0x008000009508783b */ /* 0x000f2c0000004200 */
[----:B------:R-:W-:Y:S08]  /*f700*/  MUFU.EX2 R143, R143 ;  /* 0x0000008f008f7308 */ /* 0x000ff00000000800 */
[----:B------:R-:W5:Y:S08]  /*f710*/  MUFU.EX2 R108, R108 ;  /* 0x0000006c006c7308 */ /* 0x000f700000000800 */
[----:B------:R-:W-:Y:S08]  /*f720*/  MUFU.EX2 R123, R123 ;  /* 0x0000007b007b7308 */ /* 0x000ff00000000800 */
[----:B------:R-:W2:Y:S01]  /*f730*/  MUFU.EX2 R104, R104 ;  /* 0x0000006800687308 */ /* 0x000ea20000000800 */
[C---:B------:R-:W-:Y:S08]  /*f740*/  HMMA.16816.F32 R96, R4.reuse, R16, R96 ;  /* 0x000000100460723c */ /* 0x040ff00000001860 */
[----:B------:R-:W-:Y:S01]  /*f750*/  HMMA.16816.F32 R92, R4, R18, R92 ;  /* 0x00000012045c723c */ /* 0x000fe2000000185c */
[----:B---3--:R-:W-:Y:S01]  /*f760*/  F2FP.F16.F32.PACK_AB R4, R110, R145 ;  /* 0x000000916e04723e */ /* 0x008fe200000000ff */
[----:B------:R-:W3:Y:S01]  /*f770*/  LDSM.16.MT88.4 R16, [R154+0x8000] ;  /* 0x008000009a10783b */ /* 0x000ee20000004200 */
[----:B-1----:R-:W-:-:S02]  /*f780*/  F2FP.F16.F32.PACK_AB R6, R106, R141 ;  /* 0x0000008d6a06723e */ /* 0x002fc400000000ff */
        /* <DEDUP_REMOVED lines=40> */
[----:B------:R-:W-:Y:S01]  /*fa10*/  FADD.FTZ R126, R117, R66 ;  /* 0x00000042757e7221 */ /* 0x000fe20000010000 */
[-C--:B------:R-:W-:Y:S01]  /*fa20*/  FFMA.FTZ R122, R39, R21.reuse, -R20 ;  /* 0x00000015277a7223 */ /* 0x080fe20000010814 */
[----:B------:R-:W-:Y:S01]  /*fa30*/  FADD.FTZ R61, R48, R61 ;  /* 0x0000003d303d7221 */ /* 0x000fe20000010000 */
        /* <DEDUP_REMOVED lines=9> */
[----:B------:R-:W-:Y:S01]  /*fad0*/  MUFU.EX2 R120, R120 ;  /* 0x0000007800787308 */ /* 0x000fe20000000800 */
[C---:B------:R-:W-:Y:S01]  /*fae0*/  HMMA.16816.F32 R72, R4.reuse, R18, R72 ;  /* 0x000000120448723c */ /* 0x040fe20000001848 */
[----:B------:R-:W3:Y:S06]  /*faf0*/  LDSM.16.MT88.4 R16, [R149+0x9000] ;  /* 0x009000009510783b */ /* 0x000eec0000004200 */
[----:B------:R-:W-:Y:S01]  /*fb00*/  MUFU.EX2 R65, R65 ;  /* 0x0000004100417308 */ /* 0x000fe20000000800 */
[C---:B-1----:R-:W-:Y:S07]  /*fb10*/  HMMA.16816.F32 R88, R4.reuse, R8, R88 ;  /* 0x000000080458723c */ /* 0x042fee0000001858 */
[----:B------:R-:W1:Y:S01]  /*fb20*/  MUFU.EX2 R66, R66 ;  /* 0x0000004200427308 */ /* 0x000e620000000800 */
[----:B------:R-:W-:Y:S07]  /*fb30*/  HMMA.16816.F32 R84, R4, R10, R84 ;  /* 0x0000000a0454723c */ /* 0x000fee0000001854 */
[----:B------:R-:W-:Y:S08]  /*fb40*/  MUFU.EX2 R57, R57 ;  /* 0x0000003900397308 */ /* 0x000ff00000000800 */
[----:B------:R-:W4:Y:S08]  /*fb50*/  MUFU.EX2 R122, R122 ;  /* 0x0000007a007a7308 */ /* 0x000f300000000800 */
[----:B------:R-:W-:Y:S08]  /*fb60*/  MUFU.EX2 R39, R39 ;  /* 0x0000002700277308 */ /* 0x000ff00000000800 */
[----:B------:R-:W5:Y:S01]  /*fb70*/  MUFU.EX2 R48, R48 ;  /* 0x0000003000307308 */ /* 0x000f620000000800 */
[----:B------:R-:W-:Y:S01]  /*fb80*/  FADD.FTZ R4, R46, R61 ;  /* 0x0000003d2e047221 */ /* 0x000fe20000010000 */
[----:B-1----:R-:W-:Y:S01]  /*fb90*/  F2FP.F16.F32.PACK_AB R6, R66, R65 ;  /* 0x000000414206723e */ /* 0x002fe200000000ff */
[----:B------:R-:W-:Y:S02]  /*fba0*/  LDSM.16.MT88.4 R8, [R150+0x9000] ;  /* 0x009000009608783b */ /* 0x000fe40000004200 */
[----:B------:R-:W-:Y:S01]  /*fbb0*/  FADD.FTZ R4, R45, R4 ;  /* 0x000000042d047221 */ /* 0x000fe20000010000 */
[----:B----4-:R-:W-:-:S03]  /*fbc0*/  F2FP.F16.F32.PACK_AB R5, R122, R57 ;  /* 0x000000397a05723e */ /* 0x010fc600000000ff */
[----:B------:R-:W-:Y:S01]  /*fbd0*/  FADD.FTZ R43, R43, R4 ;  /* 0x000000042b2b7221 */ /* 0x000fe20000010000 */
[----:B------:R-:W-:Y:S02]  /*fbe0*/  F2FP.F16.F32.PACK_AB R4, R120, R105 ;  /* 0x000000697804723e */ /* 0x000fe400000000ff */
[----:B-----5:R-:W-:-:S07]  /*fbf0*/  F2FP.F16.F32.PACK_AB R7, R48, R39 ;  /* 0x000000273007723e */ /* 0x020fce00000000ff */
[C---:B--2---:R-:W-:Y:S08]  /*fc00*/  HMMA.16816.F32 R96, R4.reuse, R12, R96 ;  /* 0x0000000c0460723c */ /* 0x044ff00000001860 */
[----:B------:R-:W-:Y:S01]  /*fc10*/  HMMA.16816.F32 R92, R4, R14, R92 ;  /* 0x0000000e045c723c */ /* 0x000fe2000000185c */
[----:B------:R-:W1:Y:S01]  /*fc20*/  LDSM.16.MT88.4 R12, [R148+0x9000] ;  /* 0x00900000940c783b */ /* 0x000e620000004200 */
[----:B------:R-:W-:Y:S01]  /*fc30*/  FADD.FTZ R49, R49, R126 ;  /* 0x0000007e31317221 */ /* 0x000fe20000010000 */
[----:B------:R-:W-:-:S03]  /*fc40*/  FFMA.FTZ R40, R40, R21, -R44 ;  /* 0x0000001528287223 */ /* 0x000fc6000001082c */
[----:B------:R-:W-:-:S04]  /*fc50*/  FADD.FTZ R42, R42, R49 ;  /* 0x000000312a2a7221 */ /* 0x000fc80000010000 */
[----:B------:R-:W-:Y:S01]  /*fc60*/  FADD.FTZ R45, R41, R42 ;  /* 0x0000002a292d7221 */ /* 0x000fe20000010000 */
[----:B------:R-:W-:Y:S01]  /*fc70*/  FADD.FTZ R43, R32, R43 ;  /* 0x0000002b202b7221 */ /* 0x000fe20000010000 */
[----:B------:R2:W-:Y:S01]  /*fc80*/  MUFU.EX2 R41, R40 ;  /* 0x0000002800297308 */ /* 0x0005e20000000800 */
[----:B---3--:R-:W-:Y:S02]  /*fc90*/  HMMA.16816.F32 R76, R4, R16, R76 ;  /* 0x00000010044c723c */ /* 0x008fe4000000184c */
[----:B------:R-:W-:-:S04]  /*fca0*/  FADD.FTZ R16, R24, R43 ;  /* 0x0000002b18107221 */ /* 0x000fc80000010000 */
[----:B------:R-:W-:Y:S01]  /*fcb0*/  FADD.FTZ R16, R33, R16 ;  /* 0x0000001021107221 */ /* 0x000fe20000010000 */
[----:B--2---:R-:W-:-:S04]  /*fcc0*/  FADD.FTZ R40, R26, R45 ;  /* 0x0000002d1a287221 */ /* 0x004fc80000010000 */
[----:B------:R-:W-:-:S04]  /*fcd0*/  FADD.FTZ R27, R27, R40 ;  /* 0x000000281b1b7221 */ /* 0x000fc80000010000 */
[----:B------:R-:W-:Y:S01]  /*fce0*/  FADD.FTZ R24, R22, R27 ;  /* 0x0000001b16187221 */ /* 0x000fe20000010000 */
[C---:B------:R-:W-:Y:S01]  /*fcf0*/  HMMA.16816.F32 R80, R4.reuse, R18, R80 ;  /* 0x000000120450723c */ /* 0x040fe20000001850 */
[----:B------:R-:W-:Y:S02]  /*fd00*/  FADD.FTZ R107, R107, R16 ;  /* 0x000000106b6b7221 */ /* 0x000fe40000010000 */
[----:B------:R-:W-:Y:S01]  /*fd10*/  FADD.FTZ R109, R109, R24 ;  /* 0x000000186d6d7221 */ /* 0x000fe20000010000 */
[----:B------:R-:W2:Y:S03]  /*fd20*/  LDSM.16.MT88.4 R16, [R150+0x9800] ;  /* 0x009800009610783b */ /* 0x000ea60000004200 */
[----:B------:R-:W-:Y:S01]  /*fd30*/  FADD.FTZ R109, R54, R109 ;  /* 0x0000006d366d7221 */ /* 0x000fe20000010000 */
[----:B-1----:R-:W-:Y:S01]  /*fd40*/  HMMA.16816.F32 R88, R4, R12, R88 ;  /* 0x0000000c0458723c */ /* 0x002fe20000001858 */
[----:B------:R-:W-:-:S02]  /*fd50*/  FADD.FTZ R30, R30, R107 ;  /* 0x0000006b1e1e7221 */ /* 0x000fc40000010000 */
[----:B------:R-:W-:Y:S01]  /*fd60*/  FADD.FTZ R12, R50, R109 ;  /* 0x0000006d320c7221 */ /* 0x000fe20000010000 */
[-C--:B------:R-:W-:Y:S01]  /*fd70*/  FFMA.FTZ R36, R36, R21.reuse, -R44 ;  /* 0x0000001524247223 */ /* 0x080fe2000001082c */
[----:B------:R-:W-:Y:S01]  /*fd80*/  FADD.FTZ R29, R29, R30 ;  /* 0x0000001e1d1d7221 */ /* 0x000fe20000010000 */
[-C--:B------:R-:W-:Y:S02]  /*fd90*/  FFMA.FTZ R185, R34, R21.reuse, -R44 ;  /* 0x0000001522b97223 */ /* 0x080fe4000001082c */
[----:B------:R-:W-:Y:S01]  /*fda0*/  HMMA.16816.F32 R68, R4, R8, R68 ;  /* 0x000000080444723c */ /* 0x000fe20000001844 */
[-CC-:B------:R-:W-:Y:S01]  /*fdb0*/  FFMA.FTZ R37, R37, R21.reuse, -R20.reuse ;  /* 0x0000001525257223 */ /* 0x180fe20000010814 */
[-C--:B------:R-:W-:Y:S01]  /*fdc0*/  FFMA.FTZ R187, R23, R21.reuse, -R20 ;  /* 0x0000001517bb7223 */ /* 0x080fe20000010814 */
[----:B------:R-:W-:Y:S01]  /*fdd0*/  FADD.FTZ R12, R31, R12 ;  /* 0x0000000c1f0c7221 */ /* 0x000fe20000010000 */
[----:B------:R-:W-:-:S04]  /*fde0*/  FFMA.FTZ R38, R38, R21, -R44 ;  /* 0x0000001526267223 */ /* 0x000fc8000001082c */
[C---:B------:R-:W-:Y:S01]  /*fdf0*/  HMMA.16816.F32 R72, R4.reuse, R10, R72 ;  /* 0x0000000a0448723c */ /* 0x040fe20000001848 */
[----:B------:R-:W1:Y:S01]  /*fe00*/  LDSM.16.MT88.4 R8, [R154+0x9800] ;  /* 0x009800009a08783b */ /* 0x000e620000004200 */
[-CC-:B------:R-:W-:Y:S01]  /*fe10*/  FFMA.FTZ R35, R35, R21.reuse, -R20.reuse ;  /* 0x0000001523237223 */ /* 0x180fe20000010814 */
[----:B------:R-:W-:Y:S01]  /*fe20*/  FFMA.FTZ R25, R25, R21, -R20 ;  /* 0x0000001519197223 */ /* 0x000fe20000010814 */
[----:B------:R-:W-:Y:S01]  /*fe30*/  FADD.FTZ R28, R28, R29 ;  /* 0x0000001d1c1c7221 */ /* 0x000fe20000010000 */
[----:B------:R-:W-:Y:S01]  /*fe40*/  FADD.FTZ R119, R119, R12 ;  /* 0x0000000c77777221 */ /* 0x000fe20000010000 */
[----:B------:R-:W3:Y:S02]  /*fe50*/  MUFU.EX2 R34, R38 ;  /* 0x0000002600227308 */ /* 0x000ee40000000800 */
[----:B------:R-:W-:Y:S01]  /*fe60*/  HMMA.16816.F32 R84, R4, R14, R84 ;  /* 0x0000000e0454723c */ /* 0x000fe20000001854 */
[----:B------:R-:W4:Y:S01]  /*fe70*/  LDSM.16.MT88.4 R12, [R149+0x9800] ;  /* 0x00980000950c783b */ /* 0x000f220000004200 */
[----:B------:R-:W-:-:S04]  /*fe80*/  FADD.FTZ R115, R115, R28 ;  /* 0x0000001c73737221 */ /* 0x000fc80000010000 */
[----:B------:R-:W-:Y:S01]  /*fe90*/  MUFU.EX2 R36, R36 ;  /* 0x0000002400247308 */ /* 0x000fe20000000800 */
[----:B------:R-:W-:Y:S01]  /*fea0*/  FADD.FTZ R64, R64, R119 ;  /* 0x0000007740407221 */ /* 0x000fe20000010000 */
[----:B------:R-:W-:-:S06]  /*feb0*/  FADD.FTZ R62, R62, R115 ;  /* 0x000000733e3e7221 */ /* 0x000fcc0000010000 */
        /* <DEDUP_REMOVED lines=59> */
[----:B------:R-:W-:Y:S01]  /*10270*/  VIADD R183, R55, 0xfffffffe ;  /* 0xfffffffe37b77836 */ /* 0x000fe20000000000 */
[----:B------:R-:W-:Y:S02]  /*10280*/  IADD3 R53, PT, PT, -R177, R60, R53 ;  /* 0x0000003cb1357210 */ /* 0x000fe40007ffe135 */
[----:B------:R-:W-:Y:S02]  /*10290*/  ISETP.NE.AND.EX P3, PT, R125, RZ, PT, P0 ;  /* 0x000000ff7d00720c */ /* 0x000fe40003f65300 */
[----:B------:R-:W-:Y:S01]  /*102a0*/  MOV R107, R2 ;  /* 0x00000002006b7202 */ /* 0x000fe20000000f00 */
[----:B------:R-:W-:-:S04]  /*102b0*/  IMAD.IADD R182, R53, 0x1, -R52 ;  /* 0x0000000135b67824 */ /* 0x000fc800078e0a34 */
[----:B------:R-:W-:-:S05]  /*102c0*/  IMAD R182, R55, -0x80, R182 ;  /* 0xffffff8037b67824 */ /* 0x000fca00078e02b6 */
[----:B------:R-:W-:-:S07]  /*102d0*/  IADD3 R182, PT, PT, R182, 0x108, RZ ;  /* 0x00000108b6b67810 */ /* 0x000fce0007ffe0ff */
.L_x_11882:
        /* <DEDUP_REMOVED lines=79> */
.L_x_11877:
[----:B------:R-:W-:Y:S05]  /*107d0*/  BSYNC.RECONVERGENT B0 ;  /* 0x0000000000007941 */ /* 0x000fea0003800200 */
.L_x_11876:
[----:B------:R-:W-:Y:S01]  /*107e0*/  @!P1 IMAD.MOV.U32 R34, RZ, RZ, R167 ;  /* 0x000000ffff229224 */ /* 0x000fe200078e00a7 */
[----:B------:R-:W-:Y:S01]  /*107f0*/  IADD3 R32, P0, PT, R0, R167, RZ ;  /* 0x000000a700207210 */ /* 0x000fe20007f1e0ff */
[--C-:B------:R-:W-:Y:S01]  /*10800*/  @!P1 IMAD.MOV.U32 R35, RZ, RZ, R166.reuse ;  /* 0x000000ffff239224 */ /* 0x100fe200078e00a6 */
[----:B------:R-:W-:Y:S01]  /*10810*/  SHF.L.U64.HI R21, R162, 0x5, R163 ;  /* 0x00000005a2157819 */ /* 0x000fe200000102a3 */
[----:B------:R-:W-:Y:S01]  /*10820*/  BSSY.RECONVERGENT B1, `(.L_x_11878) ;  /* 0x0000123000017945 */ /* 0x000fe20003800200 */
[-C--:B------:R-:W-:Y:S02]  /*10830*/  IADD3 R30, P2, PT, R32, R0.reuse, RZ ;  /* 0x00000000201e7210 */ /* 0x080fe40007f5e0ff */
[----:B------:R-:W-:Y:S01]  /*10840*/  @!PT LDS RZ, [RZ] ;  /* 0x00000000fffff984 */ /* 0x000fe20000000800 */
[----:B------:R-:W-:Y:S01]  /*10850*/  @!PT LDS RZ, [RZ] ;  /* 0x00000000fffff984 */ /* 0x000fe20000000800 */
[----:B------:R-:W-:Y:S01]  /*10860*/  @!PT LDS RZ, [RZ] ;  /* 0x00000000fffff984 */ /* 0x000fe20000000800 */
[----:B------:R-:W-:Y:S01]  /*10870*/  @!P1 LDGSTS.E.BYPASS.LTC128B.128 [R175+0x6000], desc[UR4][R34.64] ;  /* 0x0600000022af9fae */ /* 0x000fe2000b981a04 */
[----:B------:R-:W-:Y:S01]  /*10880*/  IMAD.X R33, R21, 0x1, R166, P0 ;  /* 0x0000000115217824 */ /* 0x000fe200000e06a6 */
[-C--:B------:R-:W-:Y:S02]  /*10890*/  IADD3 R28, P0, PT, R30, R0.reuse, RZ ;  /* 0x000000001e1c7210 */ /* 0x080fe40007f1e0ff */
[----:B------:R-:W-:Y:S01]  /*108a0*/  @P1 STS.128 [R175+0x6000], RZ ;  /* 0x006000ffaf001388 */ /* 0x000fe20000000c00 */
[--C-:B------:R-:W-:Y:S01]  /*108b0*/  IMAD.X R31, R33, 0x1, R21.reuse, P2 ;  /* 0x00000001211f7824 */ /* 0x100fe200010e0615 */
[-C--:B------:R-:W-:Y:S02]  /*108c0*/  IADD3 R26, P2, PT, R28, R0.reuse, RZ ;  /* 0x000000001c1a7210 */ /* 0x080fe40007f5e0ff */
[----:B------:R-:W-:Y:S01]  /*108d0*/  @!PT LDS RZ, [RZ] ;  /* 0x00000000fffff984 */ /* 0x000fe20000000800 */
[----:B------:R-:W-:Y:S01]  /*108e0*/  @!PT LDS RZ, [RZ] ;  /* 0x00000000fffff984 */ /* 0x000fe20000000800 */
[----:B------:R-:W-:Y:S01]  /*108f0*/  @!PT LDS RZ, [RZ] ;  /* 0x00000000fffff984 */ /* 0x000fe20000000800 */
[----:B------:R-:W-:Y:S01]  /*10900*/  @!P1 LDGSTS.E.BYPASS.LTC128B.128 [R175+0x6800], desc[UR4][R32.64] ;  /* 0x0680000020af9fae */ /* 0x000fe2000b981a04 */
[--C-:B------:R-:W-:Y:S01]  /*10910*/  IMAD.X R29, R31, 0x1, R21.reuse, P0 ;  /* 0x000000011f1d7824 */ /* 0x100fe200000e0615 */
        /* <DEDUP_REMOVED lines=9> */
[----:B------:R-:W-:Y:S02]  /*109b0*/  @!P1 IADD3 R20, P0, PT, R22, R0, RZ ;  /* 0x0000000016149210 */ /* 0x000fe40007f1e0ff */
[----:B------:R-:W-:Y:S01]  /*109c0*/  @P1 STS.128 [R175+0x7000], RZ ;  /* 0x007000ffaf001388 */ /* 0x000fe20000000c00 */
[--C-:B------:R-:W-:Y:S03]  /*109d0*/  IMAD.X R23, R25, 0x1, R21.reuse, P2 ;  /* 0x0000000119177824 */ /* 0x100fe600010e0615 */
[----:B------:R-:W-:Y:S01]  /*109e0*/  @!PT LDS RZ, [RZ] ;  /* 0x00000000fffff984 */ /* 0x000fe20000000800 */
[----:B------:R-:W-:Y:S01]  /*109f0*/  @!PT LDS RZ, [RZ] ;  /* 0x00000000fffff984 */ /* 0x000fe20000000800 */
[----:B------:R-:W-:Y:S01]  /*10a00*/  @!PT LDS RZ, [RZ] ;  /* 0x00000000fffff984 */ /* 0x000fe20000000800 */
[----:B------:R-:W-:Y:S01]  /*10a10*/  @!P1 LDGSTS.E.BYPASS.LTC128B.128 [R175+0x7800], desc[UR4][R28.64] ;  /* 0x078000001caf9fae */ /* 0x000fe2000b981a04 */
[----:B------:R-:W-:Y:S01]  /*10a20*/  @!P1 IMAD.X R21, R23, 0x1, R21, P0 ;  /* 0x0000000117159824 */ /* 0x000fe200000e0615 */
[----:B------:R-:W-:Y:S02]  /*10a30*/  ISETP.NE.AND P0, PT, R183, RZ, PT ;  /* 0x000000ffb700720c */ /* 0x000fe40003f05270 */
        /* <DEDUP_REMOVED lines=22> */
[----:B------:R-:W2:Y:S04]  /*10ba0*/  LDSM.16.M88.4 R116, [R158+UR6+0x2000] ;  /* 0x002000069e74783b */ /* 0x000ea80008000200 */
[----:B------:R-:W3:Y:S04]  /*10bb0*/  LDSM.16.M88.4 R120, [R158+UR6+0x2800] ;  /* 0x002800069e78783b */ /* 0x000ee80008000200 */
[----:B------:R-:W1:Y:S04]  /*10bc0*/  LDSM.16.M88.4 R124, [R158+UR6+0x3000] ;  /* 0x003000069e7c783b */ /* 0x000e680008000200 */
[----:B------:R-:W0:Y:S04]  /*10bd0*/  LDGDEPBAR ;  /* 0x00000000000079af */ /* 0x000e280000000000 */
[----:B------:R-:W4:Y:S04]  /*10be0*/  LDSM.16.M88.4 R128, [R158+UR6+0x3800] ;  /* 0x003800069e80783b */ /* 0x000f280008000200 */
[----:B------:R-:W5:Y:S04]  /*10bf0*/  LDSM.16.M88.4 R132, [R158+UR6+0x4000] ;  /* 0x004000069e84783b */ /* 0x000f680008000200 */
[----:B------:R-:W5:Y:S04]  /*10c00*/  LDSM.16.M88.4 R136, [R158+UR6+0x4800] ;  /* 0x004800069e88783b */ /* 0x000f680008000200 */
[----:B------:R-:W5:Y:S04]  /*10c10*/  LDSM.16.M88.4 R140, [R158+UR6+0x5000] ;  /* 0x005000069e8c783b */ /* 0x000f680008000200 */
[----:B------:R-:W5:Y:S01]  /*10c20*/  LDSM.16.M88.4 R144, [R158+UR6+0x5800] ;  /* 0x005800069e90783b */ /* 0x000f620008000200 */
[C---:B--2---:R-:W-:Y:S08]  /*10c30*/  HMMA.16816.F32 R4, R112.reuse, R116, RZ ;  /* 0x000000747004723c */ /* 0x044ff000000018ff */
[C---:B------:R-:W-:Y:S01]  /*10c40*/  HMMA.16816.F32 R8, R112.reuse, R118, RZ ;  /* 0x000000767008723c */ /* 0x040fe200000018ff */
[----:B------:R-:W-:Y:S07]  /*10c50*/  LDSM.16.M88.4 R116, [R157] ;  /* 0x000000009d74783b */ /* 0x000fee0000000200 */
[C---:B---3--:R-:W-:Y:S08]  /*10c60*/  HMMA.16816.F32 R12, R112.reuse, R120, RZ ;  /* 0x00000078700c723c */ /* 0x048ff000000018ff */
[C---:B------:R-:W-:Y:S01]  /*10c70*/  HMMA.16816.F32 R16, R112.reuse, R122, RZ ;  /* 0x0000007a7010723c */ /* 0x040fe200000018ff */
[----:B------:R-:W2:Y:S07]  /*10c80*/  LDSM.16.M88.4 R120, [R153+0x2000] ;  /* 0x002000009978783b */ /* 0x000eae0000000200 */
[C---:B-1----:R-:W-:Y:S08]  /*10c90*/  HMMA.16816.F32 R20, R112.reuse, R124, RZ ;  /* 0x0000007c7014723c */ /* 0x042ff000000018ff */
[C---:B------:R-:W-:Y:S01]  /*10ca0*/  HMMA.16816.F32 R24, R112.reuse, R126, RZ ;  /* 0x0000007e7018723c */ /* 0x040fe200000018ff */
[----:B------:R-:W1:Y:S07]  /*10cb0*/  LDSM.16.M88.4 R124, [R153+0x2800] ;  /* 0x00280000997c783b */ /* 0x000e6e0000000200 */
[C---:B----4-:R-:W-:Y:S08]  /*10cc0*/  HMMA.16816.F32 R28, R112.reuse, R128, RZ ;  /* 0x00000080701c723c */ /* 0x050ff000000018ff */
[C---:B------:R-:W-:Y:S01]  /*10cd0*/  HMMA.16816.F32 R32, R112.reuse, R130, RZ ;  /* 0x000000827020723c */ /* 0x040fe200000018ff */
[----:B------:R-:W3:Y:S07]  /*10ce0*/  LDSM.16.M88.4 R128, [R153+0x3000] ;  /* 0x003000009980783b */ /* 0x000eee0000000200 */
        /* <DEDUP_REMOVED lines=23> */
[----:B------:R-:W-:Y:S07]  /*10e60*/  LDSM.16.M88.4 R120, [R156] ;  /* 0x000000009c78783b */ /* 0x000fee0000000200 */
[C---:B-1----:R-:W-:Y:S08]  /*10e70*/  HMMA.16816.F32 R44, R116.reuse, R124, R44 ;  /* 0x0000007c742c723c */ /* 0x042ff0000000182c */
[C---:B------:R-:W-:Y:S01]  /*10e80*/  HMMA.16816.F32 R48, R116.reuse, R126, R48 ;  /* 0x0000007e7430723c */ /* 0x040fe20000001830 */
[----:B------:R-:W1:Y:S07]  /*10e90*/  LDSM.16.M88.4 R124, [R152+0x2000] ;  /* 0x00200000987c783b */ /* 0x000e6e0000000200 */
[C---:B---3--:R-:W-:Y:S08]  /*10ea0*/  HMMA.16816.F32 R52, R116.reuse, R128, R52 ;  /* 0x000000807434723c */ /* 0x048ff00000001834 */
[C---:B------:R-:W-:Y:S01]  /*10eb0*/  HMMA.16816.F32 R56, R116.reuse, R130, R56 ;  /* 0x000000827438723c */ /* 0x040fe20000001838 */
[----:B------:R-:W2:Y:S07]  /*10ec0*/  LDSM.16.M88.4 R128, [R152+0x2800] ;  /* 0x002800009880783b */ /* 0x000eae0000000200 */
[C---:B----4-:R-:W-:Y:S08]  /*10ed0*/  HMMA.16816.F32 R60, R116.reuse, R112, R60 ;  /* 0x00000070743c723c */ /* 0x050ff0000000183c */
[----:B------:R-:W-:Y:S01]  /*10ee0*/  HMMA.16816.F32 R64, R116, R114, R64 ;  /* 0x000000727440723c */ /* 0x000fe20000001840 */
[----:B------:R-:W3:Y:S04]  /*10ef0*/  LDSM.16.M88.4 R112, [R152+0x3000] ;  /* 0x003000009870783b */ /* 0x000ee80000000200 */
[----:B------:R-:W4:Y:S03]  /*10f00*/  LDSM.16.M88.4 R116, [R152+0x3800] ;  /* 0x003800009874783b */ /* 0x000f260000000200 */
[C---:B-1----:R-:W-:Y:S08]  /*10f10*/  HMMA.16816.F32 R4, R120.reuse, R124, R4 ;  /* 0x0000007c7804723c */ /* 0x042ff00000001804 */
[C---:B------:R-:W-:Y:S01]  /*10f20*/  HMMA.16816.F32 R8, R120.reuse, R126, R8 ;  /* 0x0000007e7808723c */ /* 0x040fe20000001808 */
[----:B------:R-:W-:Y:S07]  /*10f30*/  LDSM.16.M88.4 R124, [R152+0x4800] ;  /* 0x00480000987c783b */ /* 0x000fee0000000200 */
[C---:B--2---:R-:W-:Y:S08]  /*10f40*/  HMMA.16816.F32 R12, R120.reuse, R128, R12 ;  /* 0x00000080780c723c */ /* 0x044ff0000000180c */
[C---:B------:R-:W-:Y:S01]  /*10f50*/  HMMA.16816.F32 R16, R120.reuse, R130, R16 ;  /* 0x000000827810723c */ /* 0x040fe20000001810 */
[----:B------:R-:W-:Y:S07]  /*10f60*/  LDSM.16.M88.4 R128, [R152+0x5000] ;  /* 0x005000009880783b */ /* 0x000fee0000000200 */
[C---:B---3--:R-:W-:Y:S08]  /*10f70*/  HMMA.16816.F32 R20, R120.reuse, R112, R20 ;  /* 0x000000707814723c */ /* 0x048ff00000001814 */
        /* <DEDUP_REMOVED lines=116> */
.L_x_11881:
[----:B------:R-:W-:Y:S05]  /*116c0*/  BSYNC.RECONVERGENT B0 ;  /* 0x0000000000007941 */ /* 0x000fea0003800200 */
.L_x_11880:
        /* <DEDUP_REMOVED lines=56> */
.L_x_11879:
[----:B------:R-:W-:Y:S05]  /*11a50*/  BSYNC.RECONVERGENT B1 ;  /* 0x0000000000017941 */ /* 0x000fea0003800200 */
.L_x_11878:
[----:B-1----:R-:W2:Y:S01]  /*11a60*/  LD.E R105, desc[UR4][R102.64+0xdc] ;  /* 0x0000dc0466697980 */ /* 0x002ea2000c101900 */
[----:B------:R-:W-:Y:S02]  /*11a70*/  IABS R106, R182 ;  /* 0x000000b6006a7213 */ /* 0x000fe40000000000 */
[C---:B------:R-:W-:Y:S02]  /*11a80*/  IADD3 R0, PT, PT, R182.reuse, -0x1, RZ ;  /* 0xffffffffb6007810 */ /* 0x040fe40007ffe0ff */
[----:B------:R-:W-:Y:S02]  /*11a90*/  I2FP.F32.S32 R106, R106 ;  /* 0x0000006a006a7245 */ /* 0x000fe40000201400 */
[----:B------:R-:W-:Y:S02]  /*11aa0*/  IABS R0, R0 ;  /* 0x0000000000007213 */ /* 0x000fe40000000000 */
[C---:B------:R-:W-:Y:S01]  /*11ab0*/  IADD3 R104, PT, PT, R182.reuse, -0x8, RZ ;  /* 0xfffffff8b6687810 */ /* 0x040fe20007ffe0ff */
[C---:B------:R-:W-:Y:S01]  /*11ac0*/  FFMA.FTZ R6, -R3.reuse, R106, R6 ;  /* 0x0000006a03067223 */ /* 0x040fe20000010106 */
        /* <DEDUP_REMOVED lines=8> */
[----:B------:R-:W-:Y:S01]  /*11b50*/  I2FP.F32.S32 R106, R106 ;  /* 0x0000006a006a7245 */ /* 0x000fe20000201400 */
[C---:B------:R-:W-:Y:S01]  /*11b60*/  FFMA.FTZ R4, -R3.reuse, R104, R4 ;  /* 0x0000006803047223 */ /* 0x040fe20000010104 */
[----:B------:R-:W-:Y:S02]  /*11b70*/  IABS R0, R0 ;  /* 0x0000000000007213 */ /* 0x000fe40000000000 */
        /* <DEDUP_REMOVED lines=36> */
[----:B------:R-:W-:Y:S01]  /*11dc0*/  I2FP.F32.S32 R0, R0 ;  /* 0x0000000000007245 */ /* 0x000fe20000201400 */
[CC--:B------:R-:W-:Y:S01]  /*11dd0*/  FFMA.FTZ R11, -R3.reuse, R2.reuse, R11 ;  /* 0x00000002030b7223 */ /* 0x0c0fe2000001010b */
        /* <DEDUP_REMOVED lines=47> */
[----:B------:R-:W-:Y:S02]  /*120d0*/  I2FP.F32.S32 R104, R104 ;  /* 0x0000006800687245 */ /* 0x000fe40000201400 */
[----:B------:R-:W-:Y:S02]  /*120e0*/  IABS R106, R106 ;  /* 0x0000006a006a7213 */ /* 0x000fe40000000000 */
[C---:B------:R-:W-:Y:S01]  /*120f0*/  IADD3 R0, PT, PT, R182.reuse, -0x61, RZ ;  /* 0xffffff9fb6007810 */ /* 0x040fe20007ffe0ff */
[C---:B------:R-:W-:Y:S01]  /*12100*/  FFMA.FTZ R44, -R3.reuse, R104, R44 ;  /* 0x00000068032c7223 */ /* 0x040fe2000001012c */
[----:B------:R-:W-:Y:S01]  /*12110*/  I2FP.F32.S32 R2, R2 ;  /* 0x0000000200027245 */ /* 0x000fe20000201400 */
[C---:B------:R-:W-:Y:S01]  /*12120*/  FFMA.FTZ R50, -R3.reuse, R104, R50 ;  /* 0x0000006803327223 */ /* 0x040fe20000010132 */
        /* <DEDUP_REMOVED lines=11> */
[----:B------:R-:W-:Y:S01]  /*121e0*/  IADD3 R106, PT, PT, R182, -0x70, RZ ;  /* 0xffffff90b66a7810 */ /* 0x000fe20007ffe0ff */
[C---:B------:R-:W-:Y:S01]  /*121f0*/  FFMA.FTZ R49, -R3.reuse, R0, R49 ;  /* 0x0000000003317223 */ /* 0x040fe20000010131 */
[----:B------:R-:W-:Y:S02]  /*12200*/  I2FP.F32.S32 R104, R104 ;  /* 0x0000006800687245 */ /* 0x000fe40000201400 */
[----:B------:R-:W-:Y:S02]  /*12210*/  IABS R2, R2 ;  /* 0x0000000200027213 */ /* 0x000fe40000000000 */
[----:B------:R-:W-:Y:S01]  /*12220*/  IABS R0, R106 ;  /* 0x0000006a00007213 */ /* 0x000fe20000000000 */
[----:B------:R-:W-:Y:S01]  /*12230*/  FFMA.FTZ R52, -R3, R104, R52 ;  /* 0x0000006803347223 */ /* 0x000fe20000010134 */
[----:B------:R-:W-:Y:S01]  /*12240*/  FMNMX3.FTZ R106, R107, R4, R5, !PT ;  /* 0x000000046b6a7276 */ /* 0x000fe20007810005 */
[----:B------:R-:W-:Y:S01]  /*12250*/  FFMA.FTZ R58, -R3, R104, R58 ;  /* 0x00000068033a7223 */ /* 0x000fe2000001013a */
[----:B------:R-:W-:Y:S02]  /*12260*/  I2FP.F32.S32 R2, R2 ;  /* 0x0000000200027245 */ /* 0x000fe40000201400 */
[----:B------:R-:W-:Y:S02]  /*12270*/  FMNMX3.FTZ R106, R106, R8, R9, !PT ;  /* 0x000000086a6a7276 */ /* 0x000fe40007810009 */
[----:B------:R-:W-:Y:S01]  /*12280*/  FMNMX3.FTZ R104, R109, R6, R7, !PT ;  /* 0x000000066d687276 */ /* 0x000fe20007810007 */
[CC--:B------:R-:W-:Y:S01]  /*12290*/  FFMA.FTZ R37, -R3.reuse, R2.reuse, R37 ;  /* 0x0000000203257223 */ /* 0x0c0fe20000010125 */
[C---:B------:R-:W-:Y:S01]  /*122a0*/  FFMA.FTZ R43, -R3.reuse, R2, R43 ;  /* 0x00000002032b7223 */ /* 0x040fe2000001012b */
        /* <DEDUP_REMOVED lines=11> */
[C---:B------:R-:W-:Y:S01]  /*12360*/  FFMA.FTZ R51, -R3.reuse, R2, R51 ;  /* 0x0000000203337223 */ /* 0x040fe20000010133 */
[----:B------:R-:W-:Y:S01]  /*12370*/  I2FP.F32.S32 R0, R0 ;  /* 0x0000000000007245 */ /* 0x000fe20000201400 */
[C---:B------:R-:W-:Y:S01]  /*12380*/  FFMA.FTZ R45, -R3.reuse, R2, R45 ;  /* 0x00000002032d7223 */ /* 0x040fe2000001012d */
[----:B------:R-:W-:Y:S02]  /*12390*/  IADD3 R2, PT, PT, R182, -0x69, RZ ;  /* 0xffffff97b6027810 */ /* 0x000fe40007ffe0ff */
[----:B------:R-:W-:Y:S01]  /*123a0*/  FMNMX3.FTZ R106, R106, R28, R29, !PT ;  /* 0x0000001c6a6a7276 */ /* 0x000fe2000781001d */
[C---:B------:R-:W-:Y:S01]  /*123b0*/  FFMA.FTZ R62, -R3.reuse, R0, R62 ;  /* 0x00000000033e7223 */ /* 0x040fe2000001013e */
[----:B------:R-:W-:Y:S01]  /*123c0*/  FMNMX3.FTZ R104, R104, R26, R27, !PT ;  /* 0x0000001a68687276 */ /* 0x000fe2000781001b */
[C---:B------:R-:W-:Y:S01]  /*123d0*/  FFMA.FTZ R56, -R3.reuse, R0, R56 ;  /* 0x0000000003387223 */ /* 0x040fe20000010138 */
[----:B------:R-:W-:Y:S02]  /*123e0*/  IABS R2, R2 ;  /* 0x0000000200027213 */ /* 0x000fe40000000000 */
[----:B------:R-:W-:Y:S02]  /*123f0*/  IADD3 R0, PT, PT, R182, -0x78, RZ ;  /* 0xffffff88b6007810 */ /* 0x000fe40007ffe0ff */
[----:B------:R-:W-:Y:S02]  /*12400*/  FMNMX3.FTZ R106, R106, R32, R33, !PT ;  /* 0x000000206a6a7276 */ /* 0x000fe40007810021 */
[----:B------:R-:W-:Y:S02]  /*12410*/  FMNMX3.FTZ R104, R104, R30, R31, !PT ;  /* 0x0000001e68687276 */ /* 0x000fe4000781001f */
[----:B------:R-:W-:Y:S02]  /*12420*/  IADD3 R108, PT, PT, R182, -0x71, RZ ;  /* 0xffffff8fb66c7810 */ /* 0x000fe40007ffe0ff */
[----:B------:R-:W-:Y:S02]  /*12430*/  I2FP.F32.S32 R2, R2 ;  /* 0x0000000200027245 */ /* 0x000fe40000201400 */
[----:B------:R-:W-:Y:S02]  /*12440*/  IABS R0, R0 ;  /* 0x0000000000007213 */ /* 0x000fe40000000000 */
[----:B------:R-:W-:Y:S01]  /*12450*/  FMNMX3.FTZ R106, R106, R36, R37, !PT ;  /* 0x000000246a6a7276 */ /* 0x000fe20007810025 */
[C---:B------:R-:W-:Y:S01]  /*12460*/  FFMA.FTZ R53, -R3.reuse, R2, R53 ;  /* 0x0000000203357223 */ /* 0x040fe20000010135 */
[----:B------:R-:W-:Y:S01]  /*12470*/  FMNMX3.FTZ R104, R104, R34, R35, !PT ;  /* 0x0000002268687276 */ /* 0x000fe20007810023 */
[C---:B------:R-:W-:Y:S01]  /*12480*/  FFMA.FTZ R59, -R3.reuse, R2, R59 ;  /* 0x00000002033b7223 */ /* 0x040fe2000001013b */
[----:B------:R-:W-:Y:S02]  /*12490*/  IABS R108, R108 ;  /* 0x0000006c006c7213 */ /* 0x000fe40000000000 */
        /* <DEDUP_REMOVED lines=12> */
[C---:B------:R-:W-:Y:S02]  /*12560*/  IADD3 R104, PT, PT, R182.reuse, -0x81, RZ ;  /* 0xffffff7fb6687810 */ /* 0x040fe40007ffe0ff */
[----:B------:R-:W-:Y:S02]  /*12570*/  IADD3 R111, PT, PT, R182, -0x80, RZ ;  /* 0xffffff80b66f7810 */ /* 0x000fe40007ffe0ff */
[----:B------:R-:W-:Y:S02]  /*12580*/  FMNMX3.FTZ R106, R106, R48, R49, !PT ;  /* 0x000000306a6a7276 */ /* 0x000fe40007810031 */
[----:B------:R-:W-:Y:S02]  /*12590*/  I2FP.F32.S32 R2, R108 ;  /* 0x0000006c00027245 */ /* 0x000fe40000201400 */
[----:B------:R-:W-:Y:S02]  /*125a0*/  IABS R104, R104 ;  /* 0x0000006800687213 */ /* 0x000fe40000000000 */
[----:B------:R-:W-:Y:S01]  /*125b0*/  IABS R111, R111 ;  /* 0x0000006f006f7213 */ /* 0x000fe20000000000 */
[C---:B------:R-:W-:Y:S01]  /*125c0*/  FFMA.FTZ R67, -R3.reuse, R2, R67 ;  /* 0x0000000203437223 */ /* 0x040fe20000010143 */
[----:B------:R-:W-:Y:S01]  /*125d0*/  FMNMX3.FTZ R106, R106, R52, R53, !PT ;  /* 0x000000346a6a7276 */ /* 0x000fe20007810035 */
[C---:B------:R-:W-:Y:S01]  /*125e0*/  FFMA.FTZ R61, -R3.reuse, R2, R61 ;  /* 0x00000002033d7223 */ /* 0x040fe2000001013d */
        /* <DEDUP_REMOVED lines=13> */
[----:B------:R-:W-:Y:S02]  /*126c0*/  FMNMX3.FTZ R0, R0, R62, R63, !PT ;  /* 0x0000003e00007276 */ /* 0x000fe4000781003f */
[----:B------:R-:W-:Y:S02]  /*126d0*/  IADD3 R182, PT, PT, R182, 0x80, RZ ;  /* 0x00000080b6b67810 */ /* 0x000fe40007ffe0ff */
[----:B------:R-:W-:Y:S05]  /*126e0*/  FMNMX3.FTZ R113, R0, R66, R67, !PT ;  /* 0x0000004200717276 */ /* 0x000fea0007810043 */
[----:B------:R-:W1:Y:S02]  /*126f0*/  SHFL.BFLY PT, R0, R113, 0x2, 0x1f ;  /* 0x0c401f0071007f89 */ /* 0x000e6400000e0000 */
[----:B-1----:R-:W-:Y:S02]  /*12700*/  FMNMX.FTZ R111, R113, R0, !PT ;  /* 0x00000000716f7209 */ /* 0x002fe40007810000 */
[----:B------:R-:W-:Y:S04]  /*12710*/  FMNMX.FTZ R115, R117, R2, !PT ;  /* 0x0000000275737209 */ /* 0x000fe80007810000 */
[----:B------:R-:W1:Y:S08]  /*12720*/  SHFL.BFLY PT, R0, R111, 0x1, 0x1f ;  /* 0x0c201f006f007f89 */ /* 0x000e7000000e0000 */
[----:B------:R-:W3:Y:S01]  /*12730*/  SHFL.BFLY PT, R2, R115, 0x1, 0x1f ;  /* 0x0c201f0073027f89 */ /* 0x000ee200000e0000 */
[----:B-1----:R-:W-:Y:S02]  /*12740*/  FMNMX.FTZ R0, R111, R0, !PT ;  /* 0x000000006f007209 */ /* 0x002fe40007810000 */
[----:B---3--:R-:W-:Y:S03]  /*12750*/  FMNMX.FTZ R2, R115, R2, !PT ;  /* 0x0000000273027209 */ /* 0x008fe60007810000 */
[C---:B------:R-:W-:Y:S01]  /*12760*/  FADD.FTZ R104, -R0.reuse, R109 ;  /* 0x0000006d00687221 */ /* 0x040fe20000010100 */
[C---:B--2---:R-:W-:Y:S01]  /*12770*/  FMUL.FTZ R118, R105.reuse, R0 ;  /* 0x0000000069767220 */ /* 0x044fe20000410000 */
[----:B------:R-:W-:Y:S01]  /*12780*/  FSETP.NEU.FTZ.AND P0, PT, R0, -INF , PT ;  /* 0xff8000000000780b */ /* 0x000fe20003f1d000 */
[----:B------:R-:W-:Y:S01]  /*12790*/  LDSM.16.MT88.4 R112, [R150+0x6000] ;  /* 0x006000009670783b */ /* 0x000fe20000004200 */
[----:B------:R-:W-:Y:S01]  /*127a0*/  FADD.FTZ R106, -R2, R107 ;  /* 0x0000006b026a7221 */ /* 0x000fe20000010100 */
[C---:B------:R-:W-:Y:S01]  /*127b0*/  FMUL.FTZ R107, R105.reuse, R104 ;  /* 0x00000068696b7220 */ /* 0x040fe20000410000 */
[----:B------:R-:W-:Y:S01]  /*127c0*/  FSEL R118, R118, RZ, P0 ;  /* 0x000000ff76767208 */ /* 0x000fe20000000000 */
[C---:B------:R-:W-:Y:S01]  /*127d0*/  FMUL.FTZ R116, R105.reuse, R2 ;  /* 0x0000000269747220 */ /* 0x040fe20000410000 */
[----:B------:R-:W-:Y:S01]  /*127e0*/  FMUL.FTZ R108, R105, R106 ;  /* 0x0000006a696c7220 */ /* 0x000fe20000410000 */
[----:B------:R1:W2:Y:S01]  /*127f0*/  MUFU.EX2 R104, R107 ;  /* 0x0000006b00687308 */ /* 0x0002a20000000800 */
[----:B------:R-:W-:Y:S01]  /*12800*/  FSETP.NEU.FTZ.AND P0, PT, R2, -INF , PT ;  /* 0xff8000000200780b */ /* 0x000fe20003f1d000 */
[-CC-:B------:R-:W-:Y:S01]  /*12810*/  FFMA.FTZ R120, R10, R105.reuse, -R118.reuse ;  /* 0x000000690a787223 */ /* 0x180fe20000010876 */
[-CC-:B------:R-:W-:Y:S01]  /*12820*/  FFMA.FTZ R117, R11, R105.reuse, -R118.reuse ;  /* 0x000000690b757223 */ /* 0x180fe20000010876 */
[-CC-:B------:R-:W-:Y:S01]  /*12830*/  FFMA.FTZ R125, R14, R105.reuse, -R118.reuse ;  /* 0x000000690e7d7223 */ /* 0x180fe20000010876 */
[----:B------:R-:W-:Y:S01]  /*12840*/  FSEL R116, R116, RZ, P0 ;  /* 0x000000ff74747208 */ /* 0x000fe20000000000 */
[-CC-:B------:R-:W-:Y:S01]  /*12850*/  FFMA.FTZ R124, R15, R105.reuse, -R118.reuse ;  /* 0x000000690f7c7223 */ /* 0x180fe20000010876 */
[-CC-:B------:R-:W-:Y:S03]  /*12860*/  FFMA.FTZ R133, R6, R105.reuse, -R118.reuse ;  /* 0x0000006906857223 */ /* 0x180fe60000010876 */
[----:B------:R3:W4:Y:S01]  /*12870*/  MUFU.EX2 R106, R108 ;  /* 0x0000006c006a7308 */ /* 0x0007220000000800 */
[-C--:B------:R-:W-:Y:S01]  /*12880*/  FFMA.FTZ R121, R7, R105.reuse, -R118 ;  /* 0x0000006907797223 */ /* 0x080fe20000010876 */
[-CC-:B------:R-:W-:Y:S01]  /*12890*/  FFMA.FTZ R122, R8, R105.reuse, -R116.reuse ;  /* 0x00000069087a7223 */ /* 0x180fe20000010874 */
[-CC-:B------:R-:W-:Y:S01]  /*128a0*/  FFMA.FTZ R131, R4, R105.reuse, -R116.reuse ;  /* 0x0000006904837223 */ /* 0x180fe20000010874 */
[-CC-:B------:R-:W-:Y:S01]  /*128b0*/  FFMA.FTZ R119, R5, R105.reuse, -R116.reuse ;  /* 0x0000006905777223 */ /* 0x180fe20000010874 */
[-CC-:B------:R-:W-:Y:S01]  /*128c0*/  FFMA.FTZ R135, R29, R105.reuse, -R116.reuse ;  /* 0x000000691d877223 */ /* 0x180fe20000010874 */
[-CC-:B------:R-:W-:Y:S01]  /*128d0*/  FFMA.FTZ R134, R33, R105.reuse, -R116.reuse ;  /* 0x0000006921867223 */ /* 0x180fe20000010874 */
[-CC-:B------:R-:W-:Y:S03]  /*128e0*/  FFMA.FTZ R127, R12, R105.reuse, -R116.reuse ;  /* 0x000000690c7f7223 */ /* 0x180fe60000010874 */
[----:B------:R-:W-:Y:S01]  /*128f0*/  MUFU.EX2 R133, R133 ;  /* 0x0000008500857308 */ /* 0x000fe20000000800 */
[--C-:B-1----:R-:W-:Y:S01]  /*12900*/  FFMA.FTZ R107, R9, R105, -R116.reuse ;  /* 0x00000069096b7223 */ /* 0x102fe20000010874 */
[C---:B--2---:R-:W-:Y:S01]  /*12910*/  FMUL.FTZ R10, R104.reuse, R94 ;  /* 0x0000005e680a7220 */ /* 0x044fe20000410000 */
[C---:B------:R-:W-:Y:S01]  /*12920*/  FMUL.FTZ R11, R104.reuse, R95 ;  /* 0x0000005f680b7220 */ /* 0x040fe20000410000 */
[C---:B------:R-:W-:Y:S01]  /*12930*/  FMUL.FTZ R6, R104.reuse, R98 ;  /* 0x0000006268067220 */ /* 0x040fe20000410000 */
[C---:B------:R-:W-:Y:S01]  /*12940*/  FMUL.FTZ R7, R104.reuse, R99 ;  /* 0x0000006368077220 */ /* 0x040fe20000410000 */
[C---:B------:R-:W-:Y:S01]  /*12950*/  FMUL.FTZ R70, R104.reuse, R70 ;  /* 0x0000004668467220 */ /* 0x040fe20000410000 */
[----:B------:R-:W-:Y:S03]  /*12960*/  FMUL.FTZ R71, R104, R71 ;  /* 0x0000004768477220 */ /* 0x000fe60000410000 */
[----:B------:R-:W1:Y:S01]  /*12970*/  MUFU.EX2 R121, R121 ;  /* 0x0000007900797308 */ /* 0x000e620000000800 */
[----:B---3--:R-:W2:Y:S01]  /*12980*/  LDSM.16.MT88.4 R108, [R154+0x6000] ;  /* 0x006000009a6c783b */ /* 0x008ea20000004200 */
[C---:B----4-:R-:W-:Y:S01]  /*12990*/  FMUL.FTZ R8, R106.reuse, R92 ;  /* 0x0000005c6a087220 */ /* 0x050fe20000410000 */
[C---:B------:R-:W-:Y:S01]  /*129a0*/  FMUL.FTZ R9, R106.reuse, R93 ;  /* 0x0000005d6a097220 */ /* 0x040fe20000410000 */
[C---:B------:R-:W-:Y:S01]  /*129b0*/  FMUL.FTZ R4, R106.reuse, R96 ;  /* 0x000000606a047220 */ /* 0x040fe20000410000 */
[C---:B------:R-:W-:Y:S01]  /*129c0*/  FMUL.FTZ R5, R106.reuse, R97 ;  /* 0x000000616a057220 */ /* 0x040fe20000410000 */
[C---:B------:R-:W-:Y:S01]  /*129d0*/  FMUL.FTZ R68, R106.reuse, R68 ;  /* 0x000000446a447220 */ /* 0x040fe20000410000 */
[----:B------:R-:W-:Y:S03]  /*129e0*/  FMUL.FTZ R69, R106, R69 ;  /* 0x000000456a457220 */ /* 0x000fe60000410000 */
[----:B------:R-:W-:Y:S01]  /*129f0*/  MUFU.EX2 R120, R120 ;  /* 0x0000007800787308 */ /* 0x000fe20000000800 */
[----:B------:R-:W3:Y:S01]  /*12a00*/  LDSM.16.MT88.4 R92, [R149+0x6000] ;  /* 0x00600000955c783b */ /* 0x000ee20000004200 */
[C---:B------:R-:W-:Y:S01]  /*12a10*/  FMUL.FTZ R74, R104.reuse, R74 ;  /* 0x0000004a684a7220 */ /* 0x040fe20000410000 */
[----:B------:R-:W-:Y:S01]  /*12a20*/  FMUL.FTZ R75, R104, R75 ;  /* 0x0000004b684b7220 */ /* 0x000fe20000410000 */
[C---:B------:R-:W-:Y:S01]  /*12a30*/  FMUL.FTZ R72, R106.reuse, R72 ;  /* 0x000000486a487220 */ /* 0x040fe20000410000 */
[----:B------:R-:W-:Y:S01]  /*12a40*/  FMUL.FTZ R73, R106, R73 ;  /* 0x000000496a497220 */ /* 0x000fe20000410000 */
[C---:B------:R-:W-:Y:S01]  /*12a50*/  FMUL.FTZ R78, R104.reuse, R78 ;  /* 0x0000004e684e7220 */ /* 0x040fe20000410000 */
[----:B------:R-:W-:Y:S03]  /*12a60*/  FMUL.FTZ R79, R104, R79 ;  /* 0x0000004f684f7220 */ /* 0x000fe60000410000 */
[----:B------:R-:W4:Y:S01]  /*12a70*/  MUFU.EX2 R117, R117 ;  /* 0x0000007500757308 */ /* 0x000f220000000800 */
[----:B-1----:R-:W-:Y:S01]  /*12a80*/  F2FP.F16.F32.PACK_AB R97, R121, R133 ;  /* 0x000000857961723e */ /* 0x002fe200000000ff */
[C---:B------:R-:W-:Y:S01]  /*12a90*/  FMUL.FTZ R76, R106.reuse, R76 ;  /* 0x0000004c6a4c7220 */ /* 0x040fe20000410000 */
[----:B------:R-:W-:Y:S01]  /*12aa0*/  FMUL.FTZ R77, R106, R77 ;  /* 0x0000004d6a4d7220 */ /* 0x000fe20000410000 */
[C---:B------:R-:W-:Y:S01]  /*12ab0*/  FMUL.FTZ R14, R104.reuse, R90 ;  /* 0x0000005a680e7220 */ /* 0x040fe20000410000 */
[----:B------:R-:W-:Y:S01]  /*12ac0*/  FMUL.FTZ R15, R104, R91 ;  /* 0x0000005b680f7220 */ /* 0x000fe20000410000 */
[----:B------:R-:W-:Y:S01]  /*12ad0*/  FMUL.FTZ R12, R106, R88 ;  /* 0x000000586a0c7220 */ /* 0x000fe20000410000 */
[C---:B------:R-:W-:Y:S03]  /*12ae0*/  FMUL.FTZ R82, R104.reuse, R82 ;  /* 0x0000005268527220 */ /* 0x040fe60000410000 */
[----:B------:R-:W-:Y:S01]  /*12af0*/  MUFU.EX2 R131, R131 ;  /* 0x0000008300837308 */ /* 0x000fe20000000800 */
[----:B------:R-:W-:Y:S01]  /*12b00*/  FMUL.FTZ R83, R104, R83 ;  /* 0x0000005368537220 */ /* 0x000fe20000410000 */
[C---:B------:R-:W-:Y:S01]  /*12b10*/  FMUL.FTZ R80, R106.reuse, R80 ;  /* 0x000000506a507220 */ /* 0x040fe20000410000 */
[C---:B------:R-:W-:Y:S01]  /*12b20*/  FMUL.FTZ R81, R106.reuse, R81 ;  /* 0x000000516a517220 */ /* 0x040fe20000410000 */
[--C-:B------:R-:W-:Y:S01]  /*12b30*/  FFMA.FTZ R128, R13, R105, -R116.reuse ;  /* 0x000000690d807223 */ /* 0x100fe20000010874 */
[C---:B------:R-:W-:Y:S01]  /*12b40*/  FMUL.FTZ R13, R106.reuse, R89 ;  /* 0x000000596a0d7220 */ /* 0x040fe20000410000 */
[----:B------:R-:W-:Y:S01]  /*12b50*/  FFMA.FTZ R132, R17, R105, -R116 ;  /* 0x0000006911847223 */ /* 0x000fe20000010874 */
[----:B------:R-:W-:Y:S03]  /*12b60*/  LDSM.16.MT88.4 R88, [R150+0x6800] ;  /* 0x006800009658783b */ /* 0x000fe60000004200 */
[----:B------:R-:W1:Y:S01]  /*12b70*/  MUFU.EX2 R119, R119 ;  /* 0x0000007700777308 */ /* 0x000e620000000800 */
[----:B----4-:R-:W-:Y:S01]  /*12b80*/  F2FP.F16.F32.PACK_AB R99, R117, R120 ;  /* 0x000000787563723e */ /* 0x010fe200000000ff */
[----:B------:R-:W-:Y:S01]  /*12b90*/  FMUL.FTZ R17, R106, R85 ;  /* 0x000000556a117220 */ /* 0x000fe20000410000 */
[-CC-:B------:R-:W-:Y:S01]  /*12ba0*/  FFMA.FTZ R123, R18, R105.reuse, -R118.reuse ;  /* 0x00000069127b7223 */ /* 0x180fe20000010876 */
[C---:B------:R-:W-:Y:S01]  /*12bb0*/  FMUL.FTZ R18, R104.reuse, R86 ;  /* 0x0000005668127220 */ /* 0x040fe20000410000 */
[----:B------:R-:W-:Y:S01]  /*12bc0*/  FFMA.FTZ R126, R19, R105, -R118 ;  /* 0x00000069137e7223 */ /* 0x000fe20000010876 */
[----:B------:R-:W-:Y:S01]  /*12bd0*/  FMUL.FTZ R19, R104, R87 ;  /* 0x0000005768137220 */ /* 0x000fe20000410000 */
[-C--:B------:R-:W-:Y:S03]  /*12be0*/  FFMA.FTZ R129, R16, R105.reuse, -R116 ;  /* 0x0000006910817223 */ /* 0x080fe60000010874 */
[----:B------:R-:W-:Y:S01]  /*12bf0*/  MUFU.EX2 R122, R122 ;  /* 0x0000007a007a7308 */ /* 0x000fe20000000800 */
[----:B------:R-:W-:Y:S01]  /*12c00*/  FMUL.FTZ R16, R106, R84 ;  /* 0x000000546a107220 */ /* 0x000fe20000410000 */
[-CC-:B------:R-:W-:Y:S01]  /*12c10*/  FFMA.FTZ R130, R22, R105.reuse, -R118.reuse ;  /* 0x0000006916827223 */ /* 0x180fe20000010876 */
[-C--:B------:R-:W-:Y:S01]  /*12c20*/  FFMA.FTZ R54, R54, R105.reuse, -R118 ;  /* 0x0000006936367223 */ /* 0x080fe20000010876 */
[-CC-:B------:R-:W-:Y:S01]  /*12c30*/  FFMA.FTZ R52, R52, R105.reuse, -R116.reuse ;  /* 0x0000006934347223 */ /* 0x180fe20000010874 */
[-CC-:B------:R-:W-:Y:S01]  /*12c40*/  FFMA.FTZ R53, R53, R105.reuse, -R116.reuse ;  /* 0x0000006935357223 */ /* 0x180fe20000010874 */
[-CC-:B------:R-:W-:Y:S01]  /*12c50*/  FFMA.FTZ R56, R56, R105.reuse, -R116.reuse ;  /* 0x0000006938387223 */ /* 0x180fe20000010874 */
[--C-:B------:R-:W-:Y:S03]  /*12c60*/  FFMA.FTZ R57, R57, R105, -R116.reuse ;  /* 0x0000006939397223 */ /* 0x100fe60000010874 */
[----:B------:R-:W4:Y:S01]  /*12c70*/  MUFU.EX2 R107, R107 ;  /* 0x0000006b006b7308 */ /* 0x000f220000000800 */
[----:B-1----:R-:W-:Y:S01]  /*12c80*/  F2FP.F16.F32.PACK_AB R96, R119, R131 ;  /* 0x000000837760723e */ /* 0x002fe200000000ff */
        /* <DEDUP_REMOVED lines=15> */
[----:B----4-:R-:W-:Y:S01]  /*12d80*/  F2FP.F16.F32.PACK_AB R98, R107, R122 ;  /* 0x0000007a6b62723e */ /* 0x010fe200000000ff */
[----:B------:R-:W-:Y:S01]  /*12d90*/  FFMA.FTZ R59, R62, R105, -R118 ;  /* 0x000000693e3b7223 */ /* 0x000fe20000010876 */
[----:B------:R-:W-:Y:S01]  /*12da0*/  FFMA.FTZ R131, R106, R185, R131 ;  /* 0x000000b96a837223 */ /* 0x000fe20000010083 */
[----:B------:R-:W-:Y:S01]  /*12db0*/  FFMA.FTZ R133, R104, R187, R133 ;  /* 0x000000bb68857223 */ /* 0x000fe20000010085 */
[----:B------:R-:W-:Y:S02]  /*12dc0*/  ISETP.GT.AND P0, PT, R183, RZ, PT ;  /* 0x000000ffb700720c */ /* 0x000fe40003f04270 */
[----:B------:R-:W-:Y:S01]  /*12dd0*/  FADD.FTZ R131, R119, R131 ;  /* 0x0000008377837221 */ /* 0x000fe20000010000 */
[C---:B--2---:R-:W-:Y:S02]  /*12de0*/  HMMA.16816.F32 R4, R96.reuse, R108, R4 ;  /* 0x0000006c6004723c */ /* 0x044fe40000001804 */
[----:B------:R-:W-:Y:S03]  /*12df0*/  MUFU.EX2 R123, R123 ;  /* 0x0000007b007b7308 */ /* 0x000fe60000000800 */
[----:B------:R-:W-:Y:S01]  /*12e00*/  FADD.FTZ R122, R122, R131 ;  /* 0x000000837a7a7221 */ /* 0x000fe20000010000 */
[----:B------:R-:W-:Y:S01]  /*12e10*/  FADD.FTZ R133, R121, R133 ;  /* 0x0000008579857221 */ /* 0x000fe20000010000 */
[----:B------:R-:W-:Y:S01]  /*12e20*/  IADD3 R183, PT, PT, R183, -0x1, RZ ;  /* 0xffffffffb7b77810 */ /* 0x000fe20007ffe0ff */
[C---:B------:R-:W-:Y:S01]  /*12e30*/  HMMA.16816.F32 R8, R96.reuse, R110, R8 ;  /* 0x0000006e6008723c */ /* 0x040fe20000001808 */
[----:B------:R-:W2:Y:S03]  /*12e40*/  LDSM.16.MT88.4 R108, [R148+0x6000] ;  /* 0x00600000946c783b */ /* 0x000ea60000004200 */
[----:B------:R-:W4:Y:S01]  /*12e50*/  MUFU.EX2 R126, R126 ;  /* 0x0000007e007e7308 */ /* 0x000f220000000800 */
[----:B-1----:R-:W-:Y:S01]  /*12e60*/  F2FP.F16.F32.PACK_AB R85, R124, R125 ;  /* 0x0000007d7c55723e */ /* 0x002fe200000000ff */
[----:B------:R-:W-:Y:S02]  /*12e70*/  FADD.FTZ R120, R120, R133 ;  /* 0x0000008578787221 */ /* 0x000fe40000010000 */
[C---:B------:R-:W-:Y:S06]  /*12e80*/  HMMA.16816.F32 R68, R96.reuse, R112, R68 ;  /* 0x000000706044723c */ /* 0x040fec0000001844 */
[----:B------:R-:W-:Y:S01]  /*12e90*/  MUFU.EX2 R127, R127 ;  /* 0x0000007f007f7308 */ /* 0x000fe20000000800 */
[----:B------:R-:W-:Y:S04]  /*12ea0*/  FADD.FTZ R62, R117, R120 ;  /* 0x00000078753e7221 */ /* 0x000fe80000010000 */
[----:B------:R-:W-:Y:S01]  /*12eb0*/  FADD.FTZ R125, R125, R62 ;  /* 0x0000003e7d7d7221 */ /* 0x000fe20000010000 */
[C---:B------:R-:W-:Y:S01]  /*12ec0*/  HMMA.16816.F32 R72, R96.reuse, R114, R72 ;  /* 0x000000726048723c */ /* 0x040fe20000001848 */
[----:B------:R-:W1:Y:S03]  /*12ed0*/  LDSM.16.MT88.4 R112, [R154+0x6800] ;  /* 0x006800009a70783b */ /* 0x000e660000004200 */
[----:B------:R-:W5:Y:S01]  /*12ee0*/  MUFU.EX2 R128, R128 ;  /* 0x0000008000807308 */ /* 0x000f620000000800 */
[----:B----4-:R-:W-:Y:S01]  /*12ef0*/  F2FP.F16.F32.PACK_AB R87, R126, R123 ;  /* 0x0000007b7e57723e */ /* 0x010fe200000000ff */
[----:B------:R-:W-:Y:S02]  /*12f00*/  FADD.FTZ R124, R124, R125 ;  /* 0x0000007d7c7c7221 */ /* 0x000fe40000010000 */
[C---:B---3--:R-:W-:Y:S06]  /*12f10*/  HMMA.16816.F32 R76, R96.reuse, R92, R76 ;  /* 0x0000005c604c723c */ /* 0x048fec000000184c */
[----:B------:R-:W-:Y:S02]  /*12f20*/  MUFU.EX2 R129, R129 ;  /* 0x0000008100817308 */ /* 0x000fe40000000800 */
[C---:B------:R-:W-:Y:S01]  /*12f30*/  HMMA.16816.F32 R80, R96.reuse, R94, R80 ;  /* 0x0000005e6050723c */ /* 0x040fe20000001850 */
[----:B------:R-:W3:Y:S07]  /*12f40*/  LDSM.16.MT88.4 R92, [R149+0x6800] ;  /* 0x00680000955c783b */ /* 0x000eee0000004200 */
[----:B------:R-:W-:Y:S01]  /*12f50*/  MUFU.EX2 R130, R130 ;  /* 0x0000008200827308 */ /* 0x000fe20000000800 */
[----:B-----5:R-:W-:Y:S01]  /*12f60*/  F2FP.F16.F32.PACK_AB R84, R128, R127 ;  /* 0x0000007f8054723e */ /* 0x020fe200000000ff */
[C---:B--2---:R-:W-:Y:S08]  /*12f70*/  HMMA.16816.F32 R12, R96.reuse, R108, R12 ;  /* 0x0000006c600c723c */ /* 0x044ff0000000180c */
[----:B------:R-:W2:Y:S01]  /*12f80*/  MUFU.EX2 R108, R132 ;  /* 0x00000084006c7308 */ /* 0x000ea20000000800 */
[-CC-:B------:R-:W-:Y:S01]  /*12f90*/  FFMA.FTZ R109, R23, R105.reuse, -R118.reuse ;  /* 0x00000069176d7223 */ /* 0x180fe20000010876 */
[----:B------:R-:W-:Y:S01]  /*12fa0*/  HMMA.16816.F32 R16, R96, R110, R16 ;  /* 0x0000006e6010723c */ /* 0x000fe20000001810 */
[----:B------:R-:W4:Y:S07]  /*12fb0*/  LDSM.16.MT88.4 R96, [R148+0x6800] ;  /* 0x006800009460783b */ /* 0x000f2e0000004200 */
[----:B------:R-:W-:Y:S01]  /*12fc0*/  MUFU.EX2 R54, R54 ;  /* 0x0000003600367308 */ /* 0x000fe20000000800 */
[-CC-:B------:R-:W-:Y:S01]  /*12fd0*/  FFMA.FTZ R110, R26, R105.reuse, -R118.reuse ;  /* 0x000000691a6e7223 */ /* 0x180fe20000010876 */
[----:B------:R-:W-:Y:S01]  /*12fe0*/  FFMA.FTZ R111, R27, R105, -R118 ;  /* 0x000000691b6f7223 */ /* 0x000fe20000010876 */
[----:B--2---:R-:W-:Y:S01]  /*12ff0*/  F2FP.F16.F32.PACK_AB R86, R108, R129 ;  /* 0x000000816c56723e */ /* 0x004fe200000000ff */
[-CC-:B------:R-:W-:Y:S06]  /*13000*/  FFMA.FTZ R132, R28, R105.reuse, -R116.reuse ;  /* 0x000000691c847223 */ /* 0x180fec0000010874 */
[----:B------:R-:W-:Y:S01]  /*13010*/  MUFU.EX2 R51, R51 ;  /* 0x0000003300337308 */ /* 0x000fe20000000800 */
[C---:B-1----:R-:W-:Y:S09]  /*13020*/  HMMA.16816.F32 R4, R84.reuse, R112, R4 ;  /* 0x000000705404723c */ /* 0x042ff20000001804 */
[----:B------:R-:W-:Y:S01]  /*13030*/  MUFU.EX2 R55, R55 ;  /* 0x0000003700377308 */ /* 0x000fe20000000800 */
[-CC-:B------:R-:W-:Y:S01]  /*13040*/  FFMA.FTZ R113, R24, R105.reuse, -R116.reuse ;  /* 0x0000006918717223 */ /* 0x180fe20000010874 */
[-CC-:B------:R-:W-:Y:S01]  /*13050*/  FFMA.FTZ R112, R20, R105.reuse, -R116.reuse ;  /* 0x0000006914707223 */ /* 0x180fe20000010874 */
[C---:B------:R-:W-:Y:S03]  /*13060*/  HMMA.16816.F32 R8, R84.reuse, R114, R8 ;  /* 0x000000725408723c */ /* 0x040fe60000001808 */
[-CC-:B------:R-:W-:Y:S04]  /*13070*/  FFMA.FTZ R114, R25, R105.reuse, -R116.reuse ;  /* 0x0000006919727223 */ /* 0x180fe80000010874 */
[----:B------:R-:W-:Y:S01]  /*13080*/  MUFU.EX2 R58, R58 ;  /* 0x0000003a003a7308 */ /* 0x000fe20000000800 */
[----:B------:R-:W-:Y:S01]  /*13090*/  LDSM.16.MT88.4 R24, [R150+0x7000] ;  /* 0x007000009618783b */ /* 0x000fe20000004200 */
[-C--:B------:R-:W-:Y:S01]  /*130a0*/  FFMA.FTZ R115, R21, R105.reuse, -R116 ;  /* 0x0000006915737223 */ /* 0x080fe20000010874 */
[C---:B------:R-:W-:Y:S07]  /*130b0*/  HMMA.16816.F32 R68, R84.reuse, R88, R68 ;  /* 0x000000585444723c */ /* 0x040fee0000001844 */
        /* <DEDUP_REMOVED lines=8> */
[----:B------:R-:W2:Y:S01]  /*13140*/  MUFU.EX2 R109, R109 ;  /* 0x0000006d006d7308 */ /* 0x000ea20000000800 */
[C---:B----4-:R-:W-:Y:S03]  /*13150*/  HMMA.16816.F32 R12, R84.reuse, R96, R12 ;  /* 0x00000060540c723c */ /* 0x050fe6000000180c */
[-CC-:B------:R-:W-:Y:S06]  /*13160*/  FFMA.FTZ R97, R30, R105.reuse, -R118.reuse ;  /* 0x000000691e617223 */ /* 0x180fec0000010876 */
[----:B------:R-:W-:Y:S01]  /*13170*/  MUFU.EX2 R110, R110 ;  /* 0x0000006e006e7308 */ /* 0x000fe20000000800 */
[-CC-:B------:R-:W-:Y:S01]  /*13180*/  FFMA.FTZ R96, R35, R105.reuse, -R118.reuse ;  /* 0x0000006923607223 */ /* 0x180fe20000010876 */
[----:B------:R-:W-:Y:S01]  /*13190*/  HMMA.16816.F32 R16, R84, R98, R16 ;  /* 0x000000625410723c */ /* 0x000fe20000001810 */
[----:B------:R-:W3:Y:S02]  /*131a0*/  LDSM.16.MT88.4 R84, [R149+0x7000] ;  /* 0x007000009554783b */ /* 0x000ee40000004200 */
[-CC-:B------:R-:W-:Y:S05]  /*131b0*/  FFMA.FTZ R98, R31, R105.reuse, -R118.reuse ;  /* 0x000000691f627223 */ /* 0x180fea0000010876 */
[----:B------:R-:W4:Y:S01]  /*131c0*/  MUFU.EX2 R111, R111 ;  /* 0x0000006f006f7308 */ /* 0x000f220000000800 */
[----:B--2---:R-:W-:Y:S01]  /*131d0*/  F2FP.F16.F32.PACK_AB R21, R109, R130 ;  /* 0x000000826d15723e */ /* 0x004fe200000000ff */
[----:B------:R-:W-:Y:S01]  /*131e0*/  FFMA.FTZ R99, R34, R105, -R118 ;  /* 0x0000006922637223 */ /* 0x000fe20000010876 */
[----:B------:R-:W-:Y:S07]  /*131f0*/  LDSM.16.MT88.4 R28, [R150+0x7800] ;  /* 0x00780000961c783b */ /* 0x000fee0000004200 */
[----:B------:R-:W-:Y:S10]  /*13200*/  MUFU.EX2 R112, R112 ;  /* 0x0000007000707308 */ /* 0x000ff40000000800 */
[----:B------:R-:W2:Y:S01]  /*13210*/  MUFU.EX2 R115, R115 ;  /* 0x0000007300737308 */ /* 0x000ea20000000800 */
[----:B----4-:R-:W-:Y:S09]  /*13220*/  F2FP.F16.F32.PACK_AB R23, R111, R110 ;  /* 0x0000006e6f17723e */ /* 0x010ff200000000ff */
[----:B------:R-:W-:Y:S10]  /*13230*/  MUFU.EX2 R113, R113 ;  /* 0x0000007100717308 */ /* 0x000ff40000000800 */
[----:B------:R-:W4:Y:S01]  /*13240*/  MUFU.EX2 R114, R114 ;  /* 0x0000007200727308 */ /* 0x000f220000000800 */
[----:B--2---:R-:W-:Y:S09]  /*13250*/  F2FP.F16.F32.PACK_AB R20, R115, R112 ;  /* 0x000000707314723e */ /* 0x004ff200000000ff */
[----:B------:R-:W-:Y:S10]  /*13260*/  MUFU.EX2 R57, R57 ;  /* 0x0000003900397308 */ /* 0x000ff40000000800 */
[----:B------:R-:W-:Y:S01]  /*13270*/  MUFU.EX2 R97, R97 ;  /* 0x0000006100617308 */ /* 0x000fe20000000800 */
[----:B----4-:R-:W-:Y:S07]  /*13280*/  F2FP.F16.F32.PACK_AB R22, R114, R113 ;  /* 0x000000717216723e */ /* 0x010fee00000000ff */
[C---:B-1----:R-:W-:Y:S02]  /*13290*/  HMMA.16816.F32 R4, R20.reuse, R88, R4 ;  /* 0x000000581404723c */ /* 0x042fe40000001804 */
        /* <DEDUP_REMOVED lines=11> */
[-C--:B------:R-:W-:Y:S02]  /*13350*/  FFMA.FTZ R85, R32, R105.reuse, -R116 ;  /* 0x0000006920557223 */ /* 0x080fe40000010874 */
[----:B------:R-:W5:Y:S01]  /*13360*/  LDSM.16.MT88.4 R32, [R149+0x7800] ;  /* 0x007800009520783b */ /* 0x000f620000004200 */
[C---:B------:R-:W-:Y:S06]  /*13370*/  HMMA.16816.F32 R80, R20.reuse, R86, R80 ;  /* 0x000000561450723c */ /* 0x040fec0000001850 */
[----:B------:R-:W-:Y:S02]  /*13380*/  MUFU.EX2 R85, R85 ;  /* 0x0000005500557308 */ /* 0x000fe40000000800 */
[C---:B--2---:R-:W-:Y:S08]  /*13390*/  HMMA.16816.F32 R12, R20.reuse, R88, R12 ;  /* 0x00000058140c723c */ /* 0x044ff0000000180c */
[----:B------:R-:W2:Y:S01]  /*133a0*/  MUFU.EX2 R134, R134 ;  /* 0x0000008600867308 */ /* 0x000ea20000000800 */
[-CC-:B------:R-:W-:Y:S01]  /*133b0*/  FFMA.FTZ R89, R38, R105.reuse, -R118.reuse ;  /* 0x0000006926597223 */ /* 0x180fe20000010876 */
[----:B------:R-:W-:Y:S01]  /*133c0*/  FFMA.FTZ R88, R39, R105, -R118 ;  /* 0x0000006927587223 */ /* 0x000fe20000010876 */
[----:B------:R-:W-:Y:S07]  /*133d0*/  HMMA.16816.F32 R16, R20, R90, R16 ;  /* 0x0000005a1410723c */ /* 0x000fee0000001810 */
[----:B------:R-:W-:Y:S01]  /*133e0*/  MUFU.EX2 R89, R89 ;  /* 0x0000005900597308 */ /* 0x000fe20000000800 */
[----:B-1----:R-:W-:Y:S01]  /*133f0*/  F2FP.F16.F32.PACK_AB R21, R98, R97 ;  /* 0x000000616215723e */ /* 0x002fe200000000ff */
[----:B------:R-:W-:Y:S01]  /*13400*/  FFMA.FTZ R90, R37, R105, -R116 ;  /* 0x00000069255a7223 */ /* 0x000fe20000010874 */
[----:B----4-:R-:W-:Y:S01]  /*13410*/  F2FP.F16.F32.PACK_AB R23, R96, R99 ;  /* 0x000000636017723e */ /* 0x010fe200000000ff */
[-CC-:B------:R-:W-:Y:S01]  /*13420*/  FFMA.FTZ R91, R42, R105.reuse, -R118.reuse ;  /* 0x000000692a5b7223 */ /* 0x180fe20000010876 */
[----:B---3--:R-:W-:Y:S01]  /*13430*/  F2FP.F16.F32.PACK_AB R20, R135, R132 ;  /* 0x000000848714723e */ /* 0x008fe200000000ff */
[-C--:B------:R-:W-:Y:S01]  /*13440*/  FFMA.FTZ R42, R43, R105.reuse, -R118 ;  /* 0x000000692b2a7223 */ /* 0x080fe20000010876 */
[----:B------:R-:W-:Y:S01]  /*13450*/  FFMA.FTZ R43, R36, R105, -R116 ;  /* 0x00000069242b7223 */ /* 0x000fe20000010874 */
[----:B--2---:R-:W-:Y:S01]  /*13460*/  F2FP.F16.F32.PACK_AB R22, R134, R85 ;  /* 0x000000558616723e */ /* 0x004fe200000000ff */
[----:B------:R-:W-:Y:S01]  /*13470*/  LDSM.16.MT88.4 R36, [R149+0x8800] ;  /* 0x008800009524783b */ /* 0x000fe20000004200 */
[----:B------:R-:W1:Y:S05]  /*13480*/  MUFU.EX2 R88, R88 ;  /* 0x0000005800587308 */ /* 0x000e6a0000000800 */
[C---:B-----5:R-:W-:Y:S05]  /*13490*/  HMMA.16816.F32 R4, R20.reuse, R24, R4 ;  /* 0x000000181404723c */ /* 0x060fea0000001804 */
[----:B------:R-:W-:Y:S03]  /*134a0*/  MUFU.EX2 R91, R91 ;  /* 0x0000005b005b7308 */ /* 0x000fe60000000800 */
[C---:B------:R-:W-:Y:S01]  /*134b0*/  HMMA.16816.F32 R8, R20.reuse, R26, R8 ;  /* 0x0000001a1408723c */ /* 0x040fe20000001808 */
[----:B------:R-:W2:Y:S06]  /*134c0*/  LDSM.16.MT88.4 R24, [R148+0x7800] ;  /* 0x007800009418783b */ /* 0x000eac0000004200 */
[----:B------:R-:W3:Y:S01]  /*134d0*/  MUFU.EX2 R42, R42 ;  /* 0x0000002a002a7308 */ /* 0x000ee20000000800 */
[C---:B------:R-:W-:Y:S09]  /*134e0*/  HMMA.16816.F32 R68, R20.reuse, R28, R68 ;  /* 0x0000001c1444723c */ /* 0x040ff20000001844 */
[----:B------:R-:W-:Y:S01]  /*134f0*/  MUFU.EX2 R43, R43 ;  /* 0x0000002b002b7308 */ /* 0x000fe20000000800 */
[C---:B------:R-:W-:Y:S01]  /*13500*/  HMMA.16816.F32 R72, R20.reuse, R30, R72 ;  /* 0x0000001e1448723c */ /* 0x040fe20000001848 */
[----:B------:R-:W4:Y:S08]  /*13510*/  LDSM.16.MT88.4 R28, [R154+0x8000] ;  /* 0x008000009a1c783b */ /* 0x000f300000004200 */
[----:B------:R-:W5:Y:S01]  /*13520*/  MUFU.EX2 R90, R90 ;  /* 0x0000005a005a7308 */ /* 0x000f620000000800 */
[C---:B------:R-:W-:Y:S09]  /*13530*/  HMMA.16816.F32 R76, R20.reuse, R32, R76 ;  /* 0x00000020144c723c */ /* 0x040ff2000000184c */
[----:B------:R-:W-:Y:S01]  /*13540*/  MUFU.EX2 R40, R40 ;  /* 0x0000002800287308 */ /* 0x000fe20000000800 */
[C---:B------:R-:W-:Y:S01]  /*13550*/  HMMA.16816.F32 R80, R20.reuse, R34, R80 ;  /* 0x000000221450723c */ /* 0x040fe20000001850 */
[----:B------:R-:W4:Y:S08]  /*13560*/  LDSM.16.MT88.4 R32, [R150+0x8000] ;  /* 0x008000009620783b */ /* 0x000f300000004200 */
[----:B------:R-:W5:Y:S01]  /*13570*/  MUFU.EX2 R41, R41 ;  /* 0x0000002900297308 */ /* 0x000f620000000800 */
[C---:B--2---:R-:W-:Y:S09]  /*13580*/  HMMA.16816.F32 R12, R20.reuse, R24, R12 ;  /* 0x00000018140c723c */ /* 0x044ff2000000180c */
[----:B------:R-:W-:Y:S01]  /*13590*/  MUFU.EX2 R46, R46 ;  /* 0x0000002e002e7308 */ /* 0x000fe20000000800 */
[----:B------:R-:W-:Y:S01]  /*135a0*/  HMMA.16816.F32 R16, R20, R26, R16 ;  /* 0x0000001a1410723c */ /* 0x000fe20000001810 */
[----:B------:R-:W2:Y:S08]  /*135b0*/  LDSM.16.MT88.4 R24, [R149+0x8000] ;  /* 0x008000009518783b */ /* 0x000eb00000004200 */
[----:B------:R-:W2:Y:S01]  /*135c0*/  MUFU.EX2 R47, R47 ;  /* 0x0000002f002f7308 */ /* 0x000ea20000000800 */
[----:B-1----:R-:W-:Y:S02]  /*135d0*/  F2FP.F16.F32.PACK_AB R21, R88, R89 ;  /* 0x000000595815723e */ /* 0x002fe400000000ff */
[----:B---3--:R-:W-:Y:S02]  /*135e0*/  F2FP.F16.F32.PACK_AB R23, R42, R91 ;  /* 0x0000005b2a17723e */ /* 0x008fe400000000ff */
[----:B-----5:R-:W-:Y:S02]  /*135f0*/  F2FP.F16.F32.PACK_AB R20, R90, R43 ;  /* 0x0000002b5a14723e */ /* 0x020fe400000000ff */
[----:B------:R-:W-:Y:S03]  /*13600*/  F2FP.F16.F32.PACK_AB R22, R41, R40 ;  /* 0x000000282916723e */ /* 0x000fe600000000ff */
[----:B------:R-:W-:Y:S04]  /*13610*/  MUFU.EX2 R137, R137 ;  /* 0x0000008900897308 */ /* 0x000fe80000000800 */
[C---:B----4-:R-:W-:Y:S06]  /*13620*/  HMMA.16816.F32 R4, R20.reuse, R28, R4 ;  /* 0x0000001c1404723c */ /* 0x050fec0000001804 */
[----:B------:R-:W1:Y:S02]  /*13630*/  MUFU.EX2 R50, R50 ;  /* 0x0000003200327308 */ /* 0x000e640000000800 */
[C---:B------:R-:W-:Y:S01]  /*13640*/  HMMA.16816.F32 R8, R20.reuse, R30, R8 ;  /* 0x0000001e1408723c */ /* 0x040fe20000001808 */
[----:B------:R-:W3:Y:S07]  /*13650*/  LDSM.16.MT88.4 R28, [R148+0x8000] ;  /* 0x00800000941c783b */ /* 0x000eee0000004200 */
[----:B------:R-:W-:Y:S01]  /*13660*/  MUFU.EX2 R44, R44 ;  /* 0x0000002c002c7308 */ /* 0x000fe20000000800 */
[C---:B------:R-:W-:Y:S09]  /*13670*/  HMMA.16816.F32 R68, R20.reuse, R32, R68 ;  /* 0x000000201444723c */ /* 0x040ff20000001844 */
[----:B------:R-:W4:Y:S01]  /*13680*/  MUFU.EX2 R45, R45 ;  /* 0x0000002d002d7308 */ /* 0x000f220000000800 */
[C---:B------:R-:W-:Y:S01]  /*13690*/  HMMA.16816.F32 R72, R20.reuse, R34, R72 ;  /* 0x000000221448723c */ /* 0x040fe20000001848 */
[----:B------:R-:W5:Y:S08]  /*136a0*/  LDSM.16.MT88.4 R32, [R154+0x8800] ;  /* 0x008800009a20783b */ /* 0x000f700000004200 */
[----:B------:R-:W-:Y:S01]  /*136b0*/  MUFU.EX2 R48, R48 ;  /* 0x0000003000307308 */ /* 0x000fe20000000800 */
[C---:B--2---:R-:W-:Y:S09]  /*136c0*/  HMMA.16816.F32 R76, R20.reuse, R24, R76 ;  /* 0x00000018144c723c */ /* 0x044ff2000000184c */
[----:B------:R-:W2:Y:S01]  /*136d0*/  MUFU.EX2 R49, R49 ;  /* 0x0000003100317308 */ /* 0x000ea20000000800 */
[C---:B------:R-:W-:Y:S01]  /*136e0*/  HMMA.16816.F32 R80, R20.reuse, R26, R80 ;  /* 0x0000001a1450723c */ /* 0x040fe20000001850 */
[----:B------:R-:W5:Y:S08]  /*136f0*/  LDSM.16.MT88.4 R24, [R150+0x8800] ;  /* 0x008800009618783b */ /* 0x000f700000004200 */
[----:B------:R-:W-:Y:S01]  /*13700*/  MUFU.EX2 R59, R59 ;  /* 0x0000003b003b7308 */ /* 0x000fe20000000800 */
[C---:B---3--:R-:W-:Y:S08]  /*13710*/  HMMA.16816.F32 R12, R20.reuse, R28, R12 ;  /* 0x0000001c140c723c */ /* 0x048ff0000000180c */
[----:B------:R-:W-:Y:S01]  /*13720*/  HMMA.16816.F32 R16, R20, R30, R16 ;  /* 0x0000001e1410723c */ /* 0x000fe20000001810 */
[----:B------:R-:W3:Y:S02]  /*13730*/  LDSM.16.MT88.4 R28, [R148+0x8800] ;  /* 0x00880000941c783b */ /* 0x000ee40000004200 */
[----:B------:R-:W-:Y:S02]  /*13740*/  F2FP.F16.F32.PACK_AB R21, R47, R46 ;  /* 0x0000002e2f15723e */ /* 0x000fe400000000ff */
[----:B-1----:R-:W-:Y:S02]  /*13750*/  F2FP.F16.F32.PACK_AB R23, R50, R137 ;  /* 0x000000893217723e */ /* 0x002fe400000000ff */
[----:B----4-:R-:W-:Y:S02]  /*13760*/  F2FP.F16.F32.PACK_AB R20, R45, R44 ;  /* 0x0000002c2d14723e */ /* 0x010fe400000000ff */
[----:B--2---:R-:W-:Y:S07]  /*13770*/  F2FP.F16.F32.PACK_AB R22, R49, R48 ;  /* 0x000000303116723e */ /* 0x004fee00000000ff */
[C---:B-----5:R-:W-:Y:S08]  /*13780*/  HMMA.16816.F32 R4, R20.reuse, R32, R4 ;  /* 0x000000201404723c */ /* 0x060ff00000001804 */
[C---:B------:R-:W-:Y:S01]  /*13790*/  HMMA.16816.F32 R8, R20.reuse, R34, R8 ;  /* 0x000000221408723c */ /* 0x040fe20000001808 */
[----:B------:R-:W-:Y:S07]  /*137a0*/  LDSM.16.MT88.4 R32, [R150+0x9000] ;  /* 0x009000009620783b */ /* 0x000fee0000004200 */
[C---:B------:R-:W-:Y:S08]  /*137b0*/  HMMA.16816.F32 R68, R20.reuse, R24, R68 ;  /* 0x000000181444723c */ /* 0x040ff00000001844 */
[C---:B------:R-:W-:Y:S01]  /*137c0*/  HMMA.16816.F32 R72, R20.reuse, R26, R72 ;  /* 0x0000001a1448723c */ /* 0x040fe20000001848 */
[----:B------:R-:W1:Y:S07]  /*137d0*/  LDSM.16.MT88.4 R24, [R154+0x9000] ;  /* 0x009000009a18783b */ /* 0x000e6e0000004200 */
[C---:B------:R-:W-:Y:S08]  /*137e0*/  HMMA.16816.F32 R76, R20.reuse, R36, R76 ;  /* 0x00000024144c723c */ /* 0x040ff0000000184c */
[C---:B------:R-:W-:Y:S01]  /*137f0*/  HMMA.16816.F32 R80, R20.reuse, R38, R80 ;  /* 0x000000261450723c */ /* 0x040fe20000001850 */
[----:B------:R-:W2:Y:S07]  /*13800*/  LDSM.16.MT88.4 R36, [R149+0x9000] ;  /* 0x009000009524783b */ /* 0x000eae0000004200 */
[C---:B---3--:R-:W-:Y:S03]  /*13810*/  HMMA.16816.F32 R12, R20.reuse, R28, R12 ;  /* 0x0000001c140c723c */ /* 0x048fe6000000180c */
[----:B------:R-:W-:Y:S01]  /*13820*/  FADD.FTZ R28, R107, R122 ;  /* 0x0000007a6b1c7221 */ /* 0x000fe20000010000 */
[-CC-:B------:R-:W-:Y:S01]  /*13830*/  FFMA.FTZ R29, R63, R105.reuse, -R118.reuse ;  /* 0x000000693f1d7223 */ /* 0x180fe20000010876 */
[-CC-:B------:R-:W-:Y:S01]  /*13840*/  FFMA.FTZ R63, R66, R105.reuse, -R118.reuse ;  /* 0x00000069423f7223 */ /* 0x180fe20000010876 */
[----:B------:R-:W-:Y:S01]  /*13850*/  FFMA.FTZ R118, R67, R105, -R118 ;  /* 0x0000006943767223 */ /* 0x000fe20000010876 */
[----:B------:R-:W-:Y:S01]  /*13860*/  FADD.FTZ R127, R127, R28 ;  /* 0x0000001c7f7f7221 */ /* 0x000fe20000010000 */
[----:B------:R-:W-:Y:S01]  /*13870*/  HMMA.16816.F32 R16, R20, R30, R16 ;  /* 0x0000001e1410723c */ /* 0x000fe20000001810 */
[----:B------:R3:W-:Y:S02]  /*13880*/  MUFU.EX2 R62, R29 ;  /* 0x0000001d003e7308 */ /* 0x0007e40000000800 */
[----:B------:R-:W-:Y:S01]  /*13890*/  F2FP.F16.F32.PACK_AB R21, R51, R54 ;  /* 0x000000363315723e */ /* 0x000fe200000000ff */
[----:B------:R-:W-:Y:S01]  /*138a0*/  FADD.FTZ R128, R128, R127 ;  /* 0x0000007f80807221 */ /* 0x000fe20000010000 */
[----:B------:R-:W-:Y:S02]  /*138b0*/  F2FP.F16.F32.PACK_AB R23, R58, R55 ;  /* 0x000000373a17723e */ /* 0x000fe400000000ff */
[----:B------:R-:W-:Y:S01]  /*138c0*/  F2FP.F16.F32.PACK_AB R20, R53, R52 ;  /* 0x000000343514723e */ /* 0x000fe200000000ff */
[----:B------:R-:W-:Y:S01]  /*138d0*/  FADD.FTZ R129, R129, R128 ;  /* 0x0000008081817221 */ /* 0x000fe20000010000 */
[----:B------:R-:W-:Y:S02]  /*138e0*/  F2FP.F16.F32.PACK_AB R22, R57, R56 ;  /* 0x000000383916723e */ /* 0x000fe400000000ff */
[----:B------:R-:W-:Y:S01]  /*138f0*/  MUFU.EX2 R63, R63 ;  /* 0x0000003f003f7308 */ /* 0x000fe20000000800 */
[----:B------:R-:W-:Y:S01]  /*13900*/  MOV R107, R2 ;  /* 0x00000002006b7202 */ /* 0x000fe20000000f00 */
[----:B------:R-:W-:Y:S03]  /*13910*/  FADD.FTZ R129, R108, R129 ;  /* 0x000000816c817221 */ /* 0x000fe60000010000 */
[C---:B-1----:R-:W-:Y:S05]  /*13920*/  HMMA.16816.F32 R4, R20.reuse, R24, R4 ;  /* 0x000000181404723c */ /* 0x042fea0000001804 */
[----:B------:R-:W1:Y:S01]  /*13930*/  MUFU.EX2 R118, R118 ;  /* 0x0000007600767308 */ /* 0x000e620000000800 */
[----:B---3--:R-:W-:Y:S01]  /*13940*/  FADD.FTZ R29, R123, R124 ;  /* 0x0000007c7b1d7221 */ /* 0x008fe20000010000 */
[----:B------:R-:W-:Y:S03]  /*13950*/  FADD.FTZ R112, R112, R129 ;  /* 0x0000008170707221 */ /* 0x000fe60000010000 */
[----:B------:R-:W-:Y:S01]  /*13960*/  FADD.FTZ R29, R126, R29 ;  /* 0x0000001d7e1d7221 */ /* 0x000fe20000010000 */
[C---:B------:R-:W-:Y:S01]  /*13970*/  HMMA.16816.F32 R8, R20.reuse, R26, R8 ;  /* 0x0000001a1408723c */ /* 0x040fe20000001808 */
[----:B------:R-:W3:Y:S02]  /*13980*/  LDSM.16.MT88.4 R24, [R148+0x9000] ;  /* 0x009000009418783b */ /* 0x000ee40000004200 */
[----:B------:R-:W-:Y:S01]  /*13990*/  FADD.FTZ R130, R130, R29 ;  /* 0x0000001d82827221 */ /* 0x000fe20000010000 */
[----:B------:R-:W-:Y:S03]  /*139a0*/  FADD.FTZ R112, R115, R112 ;  /* 0x0000007073707221 */ /* 0x000fe60000010000 */
[----:B------:R-:W-:Y:S01]  /*139b0*/  FADD.FTZ R109, R109, R130 ;  /* 0x000000826d6d7221 */ /* 0x000fe20000010000 */
[C---:B------:R-:W-:Y:S01]  /*139c0*/  HMMA.16816.F32 R68, R20.reuse, R32, R68 ;  /* 0x000000201444723c */ /* 0x040fe20000001844 */
[----:B------:R-:W4:Y:S02]  /*139d0*/  LDSM.16.MT88.4 R28, [R150+0x9800] ;  /* 0x00980000961c783b */ /* 0x000f240000004200 */
[----:B-1----:R-:W-:Y:S01]  /*139e0*/  F2FP.F16.F32.PACK_AB R87, R118, R63 ;  /* 0x0000003f7657723e */ /* 0x002fe200000000ff */
[-CC-:B------:R-:W-:Y:S01]  /*139f0*/  FFMA.FTZ R32, R60, R105.reuse, -R116.reuse ;  /* 0x000000693c207223 */ /* 0x180fe20000010874 */
[-C--:B------:R-:W-:Y:S01]  /*13a00*/  FFMA.FTZ R33, R61, R105.reuse, -R116 ;  /* 0x000000693d217223 */ /* 0x080fe20000010874 */
[----:B------:R-:W-:Y:S02]  /*13a10*/  FADD.FTZ R113, R113, R112 ;  /* 0x0000007071717221 */ /* 0x000fe40000010000 */
[C---:B------:R-:W-:Y:S02]  /*13a20*/  HMMA.16816.F32 R72, R20.reuse, R34, R72 ;  /* 0x000000221448723c */ /* 0x040fe40000001848 */
[----:B------:R-:W-:Y:S01]  /*13a30*/  MUFU.EX2 R32, R32 ;  /* 0x0000002000207308 */ /* 0x000fe20000000800 */
[-CC-:B------:R-:W-:Y:S01]  /*13a40*/  FFMA.FTZ R34, R64, R105.reuse, -R116.reuse ;  /* 0x0000006940227223 */ /* 0x180fe20000010874 */
[----:B------:R-:W-:Y:S01]  /*13a50*/  FFMA.FTZ R116, R65, R105, -R116 ;  /* 0x0000006941747223 */ /* 0x000fe20000010874 */
[----:B------:R-:W-:Y:S03]  /*13a60*/  FADD.FTZ R113, R114, R113 ;  /* 0x0000007172717221 */ /* 0x000fe60000010000 */
[C---:B--2---:R-:W-:Y:S04]  /*13a70*/  HMMA.16816.F32 R76, R20.reuse, R36, R76 ;  /* 0x00000024144c723c */ /* 0x044fe8000000184c */
[----:B------:R-:W1:Y:S01]  /*13a80*/  MUFU.EX2 R33, R33 ;  /* 0x0000002100217308 */ /* 0x000e620000000800 */
[----:B------:R-:W-:Y:S01]  /*13a90*/  FADD.FTZ R36, R110, R109 ;  /* 0x0000006d6e247221 */ /* 0x000fe20000010000 */
[----:B------:R-:W-:Y:S01]  /*13aa0*/  FADD.FTZ R132, R132, R113 ;  /* 0x0000007184847221 */ /* 0x000fe20000010000 */
[----:B------:R-:W-:Y:S02]  /*13ab0*/  MOV R109, R0 ;  /* 0x00000000006d7202 */ /* 0x000fe40000000f00 */
[----:B------:R-:W-:Y:S01]  /*13ac0*/  FADD.FTZ R36, R111, R36 ;  /* 0x000000246f247221 */ /* 0x000fe20000010000 */
[C---:B------:R-:W-:Y:S04]  /*13ad0*/  HMMA.16816.F32 R80, R20.reuse, R38, R80 ;  /* 0x000000261450723c */ /* 0x040fe80000001850 */
[----:B------:R-:W-:Y:S01]  /*13ae0*/  MUFU.EX2 R34, R34 ;  /* 0x0000002200227308 */ /* 0x000fe20000000800 */
[----:B------:R-:W-:Y:S01]  /*13af0*/  FADD.FTZ R97, R97, R36 ;  /* 0x0000002461617221 */ /* 0x000fe20000010000 */
[----:B------:R-:W-:Y:S03]  /*13b00*/  FADD.FTZ R132, R135, R132 ;  /* 0x0000008487847221 */ /* 0x000fe60000010000 */
[----:B------:R-:W-:Y:S01]  /*13b10*/  FADD.FTZ R98, R98, R97 ;  /* 0x0000006162627221 */ /* 0x000fe20000010000 */
[C---:B---3--:R-:W-:Y:S04]  /*13b20*/  HMMA.16816.F32 R12, R20.reuse, R24, R12 ;  /* 0x00000018140c723c */ /* 0x048fe8000000180c */
[----:B------:R-:W2:Y:S01]  /*13b30*/  MUFU.EX2 R185, R116 ;  /* 0x0000007400b97308 */ /* 0x000ea20000000800 */
[----:B------:R-:W-:Y:S01]  /*13b40*/  FADD.FTZ R99, R99, R98 ;  /* 0x0000006263637221 */ /* 0x000fe20000010000 */
[----:B-1----:R-:W-:Y:S01]  /*13b50*/  F2FP.F16.F32.PACK_AB R84, R33, R32 ;  /* 0x000000202154723e */ /* 0x002fe200000000ff */
[----:B------:R-:W-:Y:S01]  /*13b60*/  FADD.FTZ R25, R85, R132 ;  /* 0x0000008455197221 */ /* 0x000fe20000010000 */
[----:B------:R-:W-:Y:S01]  /*13b70*/  F2FP.F16.F32.PACK_AB R85, R62, R59 ;  /* 0x0000003b3e55723e */ /* 0x000fe200000000ff */
[----:B------:R-:W-:Y:S01]  /*13b80*/  FADD.FTZ R96, R96, R99 ;  /* 0x0000006360607221 */ /* 0x000fe20000010000 */
[----:B------:R-:W-:Y:S01]  /*13b90*/  HMMA.16816.F32 R16, R20, R26, R16 ;  /* 0x0000001a1410723c */ /* 0x000fe20000001810 */
[----:B------:R-:W1:Y:S02]  /*13ba0*/  LDSM.16.MT88.4 R20, [R149+0x9800] ;  /* 0x009800009514783b */ /* 0x000e640000004200 */
        /* <DEDUP_REMOVED lines=44> */
.L_x_11875:
        /* <DEDUP_REMOVED lines=11> */
.L_x_11896:
        /* <DEDUP_REMOVED lines=107> */
[----:B------:R-:W-:Y:S01]  /*145d0*/  SHF.R.U32.HI R20, RZ, 0x2, R3 ;  /* 0x00000002ff147819 */ /* 0x000fe20000011603 */
[----:B------:R-:W-:Y:S01]  /*145e0*/  BSSY.RECONVERGENT B0, `(.L_x_11884) ;  /* 0x0000012000007945 */ /* 0x000fe20003800200 */
[----:B-1----:R-:W-:-:S02]  /*145f0*/  LOP3.LUT R11, R8, 0x30, RZ, 0xc0, !PT ;  /* 0x00000030080b7812 */ /* 0x002fc400078ec0ff */
        /* <DEDUP_REMOVED lines=16> */
.L_x_11885:
[----:B------:R-:W-:Y:S05]  /*14700*/  BSYNC.RECONVERGENT B0 ;  /* 0x0000000000007941 */ /* 0x000fea0003800200 */
.L_x_11884:
        /* <DEDUP_REMOVED lines=24> */
.L_x_11887:
[----:B------:R-:W-:Y:S05]  /*14890*/  BSYNC.RECONVERGENT B0 ;  /* 0x0000000000007941 */ /* 0x000fea0003800200 */
.L_x_11886:
        /* <DEDUP_REMOVED lines=11> */
[----:B------:R-:W-:Y:S02]  /*14950*/  IMAD R21, R33, R170, RZ ;  /* 0x000000aa21157224 */ /* 0x000fe400078e02ff */
        /* <DEDUP_REMOVED lines=30> */
.L_x_11889:
[----:B------:R-:W-:Y:S05]  /*14b40*/  BSYNC.RECONVERGENT B0 ;  /* 0x0000000000007941 */ /* 0x000fea0003800200 */
.L_x_11888:
        /* <DEDUP_REMOVED lines=13> */
.L_x_11891:
[----:B------:R-:W-:Y:S05]  /*14c20*/  BSYNC.RECONVERGENT B0 ;  /* 0x0000000000007941 */ /* 0x000fea0003800200 */
.L_x_11890:
[----:B------:R-:W-:-:S04]  /*14c30*/  MOV R169, 0x0 ;  /* 0x0000000000a97802 */ /* 0x000fc80000000f00 */
[----:B-1234-:R-:W-:Y:S05]  /*14c40*/  @P2 RET.REL.NODEC R168 `(_ZN5flash24flash_fwd_splitkv_kernelI23Flash_fwd_kernel_traitsILi64ELi64ELi128ELi4ELb0ELb0EN7cutlass6half_tE19Flash_kernel_traitsILi64ELi64ELi128ELi4ES3_EELb0ELb0ELb1ELb0ELb0ELb0ELb0ELb1EEEvNS_16Flash_fwd_paramsE) ;  /* 0xfffffeb0a8ec2950 */ /* 0x01efea0003c3ffff */
        /* <DEDUP_REMOVED lines=12> */
[----:B-1----:R-:W-:Y:S05]  /*14d10*/  RET.REL.NODEC R168 `(_ZN5flash24flash_fwd_splitkv_kernelI23Flash_fwd_kernel_traitsILi64ELi64ELi128ELi4ELb0ELb0EN7cutlass6half_tE19Flash_kernel_traitsILi64ELi64ELi128ELi4ES3_EELb0ELb0ELb1ELb0ELb0ELb0ELb0ELb1EEEvNS_16Flash_fwd_paramsE) ;  /* 0xfffffeb0a8b87950 */ /* 0x002fea0003c3ffff */
.L_x_11883:
[----:B------:R-:W-:Y:S01]  /*14d20*/  MOV R7, 0x2 ;  /* 0x0000000200077802 */ /* 0x000fe20000000f00 */
[----:B------:R-:W-:Y:S01]  /*14d30*/  IMAD.MOV.U32 R4, RZ, RZ, 0x1f ;  /* 0x0000001fff047424 */ /* 0x000fe200078e00ff */
[----:B------:R-:W-:-:S07]  /*14d40*/  MOV R6, 0xffffffff ;  /* 0xffffffff00067802 */ /* 0x000fce0000000f00 */
[----:B-12--5:R-:W-:Y:S05]  /*14d50*/  WARPSYNC.COLLECTIVE R6, `(.L_x_11892) ;  /* 0x0000000006087348 */ /* 0x026fea0003c00000 */
[----:B------:R3:W4:Y:S02]  /*14d60*/  SHFL.BFLY P0, R11, R185, R7, R4 ;  /* 0x0c000007b90b7389 */ /* 0x0007240000000004 */
[----:B-12345:R-:W-:Y:S05]  /*14d70*/  ENDCOLLECTIVE ;  /* 0x000000000000791b */ /* 0x03efea0003800000 */
.L_x_11892:
[----:B------:R-:W-:Y:S02]  /*14d80*/  IMAD.MOV.U32 R8, RZ, RZ, R11 ;  /* 0x000000ffff087224 */ /* 0x000fe400078e000b */
[----:B------:R-:W-:Y:S02]  /*14d90*/  IMAD.MOV.U32 R7, RZ, RZ, 0x1 ;  /* 0x00000001ff077424 */ /* 0x000fe400078e00ff */
[----:B------:R-:W-:-:S05]  /*14da0*/  FADD.FTZ R9, R8, R185 ;  /* 0x000000b908097221 */ /* 0x000fca0000010000 */
[----:B------:R-:W-:-:S07]  /*14db0*/  MOV R185, R9 ;  /* 0x0000000900b97202 */ /* 0x000fce0000000f00 */
[----:B------:R-:W-:Y:S05]  /*14dc0*/  WARPSYNC.COLLECTIVE R6, `(.L_x_11893) ;  /* 0x0000000006087348 */ /* 0x000fea0003c00000 */
[----:B------:R1:W2:Y:S02]  /*14dd0*/  SHFL.BFLY P0, R11, R185, R7, R4 ;  /* 0x0c000007b90b7389 */ /* 0x0002a40000000004 */
[----:B-12---:R-:W-:Y:S05]  /*14de0*/  ENDCOLLECTIVE ;  /* 0x000000000000791b */ /* 0x006fea0003800000 */
.L_x_11893:
[----:B------:R-:W-:Y:S01]  /*14df0*/  MOV R185, R187 ;  /* 0x000000bb00b97202 */ /* 0x000fe20000000f00 */
[----:B------:R-:W-:Y:S01]  /*14e00*/  IMAD.MOV.U32 R7, RZ, RZ, 0x2 ;  /* 0x00000002ff077424 */ /* 0x000fe200078e00ff */
[----:B------:R-:W-:-:S07]  /*14e10*/  MOV R10, R11 ;  /* 0x0000000b000a7202 */ /* 0x000fce0000000f00 */
[----:B------:R-:W-:Y:S05]  /*14e20*/  WARPSYNC.COLLECTIVE R6, `(.L_x_11894) ;  /* 0x0000000006087348 */ /* 0x000fea0003c00000 */
[----:B------:R1:W2:Y:S02]  /*14e30*/  SHFL.BFLY P0, R11, R185, R7, R4 ;  /* 0x0c000007b90b7389 */ /* 0x0002a40000000004 */
[----:B-12---:R-:W-:Y:S05]  /*14e40*/  ENDCOLLECTIVE ;  /* 0x000000000000791b */ /* 0x006fea0003800000 */
.L_x_11894:
[----:B------:R-:W-:Y:S01]  /*14e50*/  FADD.FTZ R10, R9, R10 ;  /* 0x0000000a090a7221 */ /* 0x000fe20000010000 */
[----:B------:R-:W-:Y:S01]  /*14e60*/  FADD.FTZ R8, R11, R187 ;  /* 0x000000bb0b087221 */ /* 0x000fe20000010000 */
[----:B------:R-:W-:-:S04]  /*14e70*/  MOV R7, 0x1 ;  /* 0x0000000100077802 */ /* 0x000fc80000000f00 */
[----:B------:R-:W-:-:S07]  /*14e80*/  MOV R185, R8 ;  /* 0x0000000800b97202 */ /* 0x000fce0000000f00 */
[----:B------:R-:W-:Y:S05]  /*14e90*/  WARPSYNC.COLLECTIVE R6, `(.L_x_11895) ;  /* 0x0000000006087348 */ /* 0x000fea0003c00000 */
[----:B------:R1:W2:Y:S02]  /*14ea0*/  SHFL.BFLY P0, R11, R185, R7, R4 ;  /* 0x0c000007b90b7389 */ /* 0x0002a40000000004 */
[----:B-12---:R-:W-:Y:S05]  /*14eb0*/  ENDCOLLECTIVE ;  /* 0x000000000000791b */ /* 0x006fea0003800000 */
.L_x_11895:
[----:B------:R-:W-:Y:S05]  /*14ec0*/  BRA `(.L_x_11896) ;  /* 0xfffffff000147947 */ /* 0x000fea000383ffff */
.L_x_11897:
        /* <DEDUP_REMOVED lines=11> */
.L_x_14812:


//--------------------- .text._ZN5flash24flash_fwd_splitkv_kernelI23Flash_fwd_kernel_traitsILi64ELi64ELi128ELi4ELb0ELb0EN7cutlass6half_tE19Flash_kernel_traitsILi64ELi64ELi128ELi4ES3_EELb0ELb0ELb1ELb0ELb0ELb1ELb0ELb1EEEvNS_16Flash_fwd_paramsE --------------------------
	.section	.text._ZN5flash24flash_fwd_splitkv_kernelI23Flash_fwd_kernel_traitsILi64ELi64ELi128ELi4ELb0ELb0EN7cutlass6half_tE19Flash_kernel_traitsILi64ELi64ELi128ELi4ES3_EELb0ELb0ELb1ELb0ELb0ELb1ELb0ELb1EEEvNS_16Flash_fwd_paramsE,"ax",@progbits
	.align	128
        .global         _ZN5flash24flash_fwd_splitkv_kernelI23Flash_fwd_kernel_traitsILi64ELi64ELi128ELi4ELb0ELb0EN7cutlass6half_tE19Flash_kernel_traitsILi64ELi64ELi128ELi4ES3_EELb0ELb0ELb1ELb0ELb0ELb1ELb0ELb1EEEvNS_16Flash_fwd_paramsE
        .type           _ZN5flash24flash_fwd_splitkv_kernelI23Flash_fwd_kernel_traitsILi64ELi64ELi128ELi4ELb0ELb0EN7cutlass6half_tE19Flash_kernel_traitsILi64ELi64ELi128ELi4ES3_EELb0ELb0ELb1ELb0ELb0ELb1ELb0ELb1EEEvNS_16Flash_fwd_paramsE,@function
        .size           _ZN5flash24flash_fwd_splitkv_kernelI23Flash_fwd_kernel_traitsILi64ELi64ELi128ELi4ELb0ELb0EN7cutlass6half_tE19Flash_kernel_traitsILi64ELi64ELi128ELi4ES3_EELb0ELb0ELb1ELb0ELb0ELb1ELb0ELb1EEEvNS_16Flash_fwd_paramsE,(.L_x_14813 - _ZN5flash24flash_fwd_splitkv_kernelI23Flash_fwd_kernel_traitsILi64ELi64ELi128ELi4ELb0ELb0EN7cutlass6half_tE19Flash_kernel_traitsILi64ELi64ELi128ELi4ES3_EELb0ELb0ELb1ELb0ELb0ELb1ELb0ELb1EEEvNS_16Flash_fwd_paramsE)
        .other          _ZN5flash24flash_fwd_splitkv_kernelI23Flash_fwd_kernel_traitsILi64ELi64ELi128ELi4ELb0ELb0EN7cutlass6half_tE19Flash_kernel_traitsILi64ELi64ELi128ELi4ES3_EELb0ELb0ELb1ELb0ELb0ELb1ELb0ELb1EEEvNS_16Flash_fwd_paramsE,@"STO_CUDA_ENTRY STV_DEFAULT"
_ZN5flash24flash_fwd_splitkv_kernelI23Flash_fwd_kernel_traitsILi64ELi64ELi128ELi4ELb0ELb0EN7cutlass6half_tE19Flash_kernel_traitsILi64ELi64ELi128ELi4ES3_EELb0ELb0ELb1ELb0ELb0ELb1ELb0ELb1EEEvNS_16Flash_fwd_paramsE:
.text._ZN5flash24flash_fwd_splitkv_kernelI23Flash_fwd_kernel_traitsILi64ELi64ELi128ELi4ELb0ELb0EN7cutlass6half_tE19Flash_kernel_traitsILi64ELi64ELi128ELi4ES3_EELb0ELb0ELb1ELb0ELb0ELb1ELb0ELb1EEEvNS_16Flash_fwd_paramsE:
[----:B------:R-:W-:Y:S01]  /*0000*/  LDC R1, c[0x0][0x37c] ;  /* 0x0000df00ff017b82 */ /* 0x000fe20000000800 */
[----:B------:R-:W1:Y:S07]  /*0010*/  S2R R5, SR_CTAID.X ;  /* 0x0000000000057919 */ /* 0x000e6e0000002500 */
[----:B------:R-:W2:Y:S01]  /*0020*/  LDC.64 R102, c[0x0][0x348] ;  /* 0x0000d200ff667b82 */ /* 0x000ea20000000a00 */
[----:B------:R-:W-:Y:S01]  /*0030*/  BSSY.RECONVERGENT B3, `(.L_x_11898) ;  /* 0x0000005000037945 */ /* 0x000fe20003800200 */
[----:B------:R-:W-:Y:S01]  /*0040*/  MOV R174, 0x80 ;  /* 0x0000008000ae7802 */ /* 0x000fe20000000f00 */
[----:B------:R-:W3:Y:S01]  /*0050*/  S2R R175, SR_CTAID.Y ;  /* 0x0000000000af7919 */ /* 0x000ee20000002600 */
[----:B------:R-:W4:Y:S05]  /*0060*/  S2R R176, SR_CTAID.Z ;  /* 0x0000000000b07919 */ /* 0x000f2a0000002700 */
[----:B-1234-:R-:W-:Y:S05]  /*0070*/  CALL.REL.NOINC `($_ZN5flash24flash_fwd_splitkv_kernelI23Flash_fwd_kernel_traitsILi64ELi64ELi128ELi4ELb0ELb0EN7cutlass6half_tE19Flash_kernel_traitsILi64ELi64ELi128ELi4ES3_EELb0ELb0ELb1ELb0ELb0ELb1ELb0ELb1EEEvNS_16Flash_fwd_paramsE$_ZN5flash30compute_attn_1rowblock_splitkvI23Flash_fwd_kernel_traitsILi64ELi64ELi128ELi4ELb0ELb0EN7cutlass6half_tE19Flash_kernel_traitsILi64ELi64ELi128ELi4ES3_EELb0ELb0ELb1ELb0ELb0ELb1ELb0ELb1ENS_16Flash_fwd_paramsEEEvRKT8_iiiii) ;  /* 0x0000000000087944 */ /* 0x01efea0003c00000 */
[----:B------:R-:W-:Y:S05]  /*0080*/  BSYNC.RECONVERGENT B3 ;  /* 0x0000000000037941 */ /* 0x000fea0003800200 */
.L_x_11898:
[----:B------:R-:W-:Y:S05]  /*0090*/  EXIT ;  /* 0x000000000000794d */ /* 0x000fea0003800000 */
        .type           $_ZN5flash24flash_fwd_splitkv_kernelI23Flash_fwd_kernel_traitsILi64ELi64ELi128ELi4ELb0ELb0EN7cutlass6half_tE19Flash_kernel_traitsILi64ELi64ELi128ELi4ES3_EELb0ELb0ELb1ELb0ELb0ELb1ELb0ELb1EEEvNS_16Flash_fwd_paramsE$_ZN5flash30compute_attn_1rowblock_splitkvI23Flash_fwd_kernel_traitsILi64ELi64ELi128ELi4ELb0ELb0EN7cutlass6half_tE19Flash_kernel_traitsILi64ELi64ELi128ELi4ES3_EELb0ELb0ELb1ELb0ELb0ELb1ELb0ELb1ENS_16Flash_fwd_paramsEEEvRKT8_iiiii,@function
        .size           $_ZN5flash24flash_fwd_splitkv_kernelI23Flash_fwd_kernel_traitsILi64ELi64ELi128ELi4ELb0ELb0EN7cutlass6half_tE19Flash_kernel_traitsILi64ELi64ELi128ELi4ES3_EELb0ELb0ELb1ELb0ELb0ELb1ELb0ELb1EEEvNS_16Flash_fwd_paramsE$_ZN5flash30compute_attn_1rowblock_splitkvI23Flash_fwd_kernel_traitsILi64ELi64ELi128ELi4ELb0ELb0EN7cutlass6half_tE19Flash_kernel_traitsILi64ELi64ELi128ELi4ES3_EELb0ELb0ELb1ELb0ELb0ELb1ELb0ELb1ENS_16Flash_fwd_paramsEEEvRKT8_iiiii,(.L_x_14813 - $_ZN5flash24flash_fwd_splitkv_kernelI23Flash_fwd_kernel_traitsILi64ELi64ELi128ELi4ELb0ELb0EN7cutlass6half_tE19Flash_kernel_traitsILi64ELi64ELi128ELi4ES3_EELb0ELb0ELb1ELb0ELb0ELb1ELb0ELb1EEEvNS_16Flash_fwd_paramsE$_ZN5flash30compute_attn_1rowblock_splitkvI23Flash_fwd_kernel_traitsILi64ELi64ELi128ELi4ELb0ELb0EN7cutlass6half_tE19Flash_kernel_traitsILi64ELi64ELi128ELi4ES3_EELb0ELb0ELb1ELb0ELb0ELb1ELb0ELb1ENS_16Flash_fwd_paramsEEEvRKT8_iiiii)
$_ZN5flash24flash_fwd_splitkv_kernelI23Flash_fwd_kernel_traitsILi64ELi64ELi128ELi4ELb0ELb0EN7cutlass6half_tE19Flash_kernel_traitsILi64ELi64ELi128ELi4ES3_EELb0ELb0ELb1ELb0ELb0ELb1ELb0ELb1EEEvNS_16Flash_fwd_paramsE$_ZN5flash30compute_attn_1rowblock_splitkvI23Flash_fwd_kernel_traitsILi64ELi64ELi128ELi4ELb0ELb0EN7cutlass6half_tE19Flash_kernel_traitsILi64ELi64ELi128ELi4ES3_EELb0ELb0ELb1ELb0ELb0ELb1ELb0ELb1ENS_16Flash_fwd_paramsEEEvRKT8_iiiii:
        /* <DEDUP_REMOVED lines=39> */
.L_x_11900:
[----:B------:R-:W-:Y:S05]  /*0310*/  BSYNC.RECONVERGENT B0 ;  /* 0x0000000000007941 */ /* 0x000fea0003800200 */
.L_x_11899:
[----:B------:R-:W-:Y:S04]  /*0320*/  BSSY.RECONVERGENT B0, `(.L_x_11901) ;  /* 0x0000007000007945 */ /* 0x000fe80003800200 */
[----:B------:R-:W-:Y:S05]  /*0330*/  @!P4 BRA `(.L_x_11902) ;  /* 0x000000000014c947 */ /* 0x000fea0003800000 */
[----:B-----5:R-:W4:Y:S02]  /*0340*/  LD.E.U8 R3, desc[UR4][R102.64+0x1b2] ;  /* 0x0001b20466037980 */ /* 0x020f24000c101100 */
[----:B----4-:R-:W-:-:S13]  /*0350*/  ISETP.NE.AND P0, PT, R3, RZ, PT ;  /* 0x000000ff0300720c */ /* 0x010fda0003f05270 */
[----:B------:R-:W4:Y:S02]  /*0360*/  @P0 LD.E R4, desc[UR4][R12.64+0x4] ;  /* 0x000004040c040980 */ /* 0x000f24000c101900 */
[----:B----4-:R-:W-:-:S06]  /*0370*/  @P0 IADD3 R3, PT, PT, R4, -R11, RZ ;  /* 0x8000000b04030210 */ /* 0x010fcc0007ffe0ff */
[----:B------:R4:W5:Y:S02]  /*0380*/  @!P0 LD.E R3, desc[UR4][R12.64] ;  /* 0x000000040c038980 */ /* 0x000964000c101900 */
.L_x_11902:
[----:B------:R-:W-:Y:S05]  /*0390*/  BSYNC.RECONVERGENT B0 ;  /* 0x0000000000007941 */ /* 0x000fea0003800200 */
.L_x_11901:
        /* <DEDUP_REMOVED lines=9> */
.L_x_11904:
[----:B------:R-:W5:Y:S01]  /*0430*/  LD.E.64 R6, desc[UR4][R102.64+0x108] ;  /* 0x0001080466067980 */ /* 0x000f62000c101b00 */
[----:B------:R-:W-:Y:S01]  /*0440*/  BSSY.RECONVERGENT B0, `(.L_x_11906) ;  /* 0x0000006000007945 */ /* 0x000fe20003800200 */
[----:B------:R-:W-:Y:S01]  /*0450*/  IMAD.MOV.U32 R3, RZ, RZ, RZ ;  /* 0x000000ffff037224 */ /* 0x000fe200078e00ff */
[----:B-----5:R-:W-:-:S04]  /*0460*/  ISETP.NE.U32.AND P0, PT, R6, RZ, PT ;  /* 0x000000ff0600720c */ /* 0x020fc80003f05070 */
[----:B------:R-:W-:-:S13]  /*0470*/  ISETP.NE.AND.EX P0, PT, R7, RZ, PT, P0 ;  /* 0x000000ff0700720c */ /* 0x000fda0003f05300 */
[----:B------:R-:W-:Y:S05]  /*0480*/  @!P0 BRA `(.L_x_11907) ;  /* 0x0000000000048947 */ /* 0x000fea0003800000 */
[----:B------:R1:W5:Y:S02]  /*0490*/  LD.E R3, desc[UR4][R102.64+0xbc] ;  /* 0x0000bc0466037980 */ /* 0x000364000c101900 */
.L_x_11907:
[----:B------:R-:W-:Y:S05]  /*04a0*/  BSYNC.RECONVERGENT B0 ;  /* 0x0000000000007941 */ /* 0x000fea0003800200 */
.L_x_11906:
[----:B-----5:R-:W-:Y:S02]  /*04b0*/  IADD3 R60, PT, PT, R72, R3, RZ ;  /* 0x00000003483c7210 */ /* 0x020fe40007ffe0ff */
.L_x_11905:
[----:B------:R-:W-:Y:S05]  /*04c0*/  BSYNC.RECONVERGENT B1 ;  /* 0x0000000000017941 */ /* 0x000fea0003800200 */
.L_x_11903:
[----:B------:R-:W-:Y:S01]  /*04d0*/  IMAD.SHL.U32 R178, R5, 0x40, RZ ;  /* 0x0000004005b27824 */ /* 0x000fe200078e00ff */
[----:B------:R-:W-:Y:S01]  /*04e0*/  MOV R6, R174 ;  /* 0x000000ae00067202 */ /* 0x000fe20000000f00 */
[----:B------:R-:W-:-:S03]  /*04f0*/  IMAD.MOV.U32 R7, RZ, RZ, 0x0 ;  /* 0x00000000ff077424 */ /* 0x000fc600078e00ff */
[----:B------:R-:W-:-:S13]  /*0500*/  ISETP.GT.AND P0, PT, R183, R178, PT ;  /* 0x000000b2b700720c */ /* 0x000fda0003f04270 */
[----:B-1234-:R-:W-:Y:S05]  /*0510*/  @!P0 RET.REL.NODEC R6 `(_ZN5flash24flash_fwd_splitkv_kernelI23Flash_fwd_kernel_traitsILi64ELi64ELi128ELi4ELb0ELb0EN7cutlass6half_tE19Flash_kernel_traitsILi64ELi64ELi128ELi4ES3_EELb0ELb0ELb1ELb0ELb0ELb1ELb0ELb1EEEvNS_16Flash_fwd_paramsE) ;  /* 0xfffffff806b88950 */ /* 0x01efea0003c3ffff */
        /* <DEDUP_REMOVED lines=84> */
.L_x_11910:
[----:B------:R-:W-:Y:S05]  /*0a60*/  BSYNC.RECONVERGENT B0 ;  /* 0x0000000000007941 */ /* 0x000fea0003800200 */
.L_x_11909:
        /* <DEDUP_REMOVED lines=13> */
.L_x_11912:
[----:B------:R-:W-:Y:S05]  /*0b40*/  BSYNC.RECONVERGENT B0 ;  /* 0x0000000000007941 */ /* 0x000fea0003800200 */
.L_x_11911:
        /* <DEDUP_REMOVED lines=12> */
.L_x_11914:
[----:B------:R-:W-:Y:S05]  /*0c10*/  BSYNC.RECONVERGENT B0 ;  /* 0x0000000000007941 */ /* 0x000fea0003800200 */
.L_x_11913:
[----:B------:R-:W-:Y:S01]  /*0c20*/  ISETP.NE.AND P0, PT, R5, RZ, PT ;  /* 0x000000ff0500720c */ /* 0x000fe20003f05270 */
[----:B------:R-:W-:Y:S01]  /*0c30*/  @!P6 ST.E desc[UR4][R16.64+0x40], R15 ;  /* 0x0000400f1000e985 */ /* 0x000fe2000c101904 */
[----:B------:R-:W-:-:S03]  /*0c40*/  MOV R175, 0x0 ;  /* 0x0000000000af7802 */ /* 0x000fc60000000f00 */
[----:B------:R-:W-:Y:S08]  /*0c50*/  @!P5 ST.E desc[UR4][R16.64+0x80], R3 ;  /* 0x000080031000d985 */ /* 0x000ff0000c101904 */
[----:B------:R1:W-:Y:S02]  /*0c60*/  @!P0 ST.E desc[UR4][R16.64], R19 ;  /* 0x0000001310008985 */ /* 0x0003e4000c101904 */
[----:B-123--:R-:W-:Y:S05]  /*0c70*/  @P1 RET.REL.NODEC R174 `(_ZN5flash24flash_fwd_splitkv_kernelI23Flash_fwd_kernel_traitsILi64ELi64ELi128ELi4ELb0ELb0EN7cutlass6half_tE19Flash_kernel_traitsILi64ELi64ELi128ELi4ES3_EELb0ELb0ELb1ELb0ELb0ELb1ELb0ELb1EEEvNS_16Flash_fwd_paramsE) ;  /* 0xfffffff0aee01950 */ /* 0x00efea0003c3ffff */
[----:B------:R-:W-:Y:S02]  /*0c80*/  MOV R3, 0x7f800000 ;  /* 0x7f80000000037802 */ /* 0x000fe40000000f00 */
[----:B------:R-:W-:-:S03]  /*0c90*/  MOV R175, 0x0 ;  /* 0x0000000000af7802 */ /* 0x000fc60000000f00 */
[----:B------:R1:W-:Y:S02]  /*0ca0*/  ST.E desc[UR4][R16.64+0xc0], R3 ;  /* 0x0000c00310007985 */ /* 0x0003e4000c101904 */
[----:B-1----:R-:W-:Y:S05]  /*0cb0*/  RET.REL.NODEC R174 `(_ZN5flash24flash_fwd_splitkv_kernelI23Flash_fwd_kernel_traitsILi64ELi64ELi128ELi4ELb0ELb0EN7cutlass6half_tE19Flash_kernel_traitsILi64ELi64ELi128ELi4ES3_EELb0ELb0ELb1ELb0ELb0ELb1ELb0ELb1EEEvNS_16Flash_fwd_paramsE) ;  /* 0xfffffff0aed07950 */ /* 0x002fea0003c3ffff */
.L_x_11908:
        /* <DEDUP_REMOVED lines=100> */
.L_x_11916:
        /* <DEDUP_REMOVED lines=77> */
.L_x_11917:
[----:B------:R-:W-:Y:S05]  /*17d0*/  BSYNC.RECONVERGENT B0 ;  /* 0x0000000000007941 */ /* 0x000fea0003800200 */
.L_x_11915:
        /* <DEDUP_REMOVED lines=25> */
[----:B------:R-:W-:-:S05]  /*1970*/  IMAD.SHL.U32 R65, R63, 0x8, RZ ;  /* 0x000000083f417824 */ /* 0x000fca00078e00ff */
[----:B------:R-:W-:-:S07]  /*1980*/  LOP3.LUT R100, R65, 0x38, RZ, 0xc0, !PT ;  /* 0x0000003841647812 */ /* 0x000fce00078ec0ff */
[----:B------:R-:W-:-:S05]  /*1990*/  @!P1 IMAD.IADD R19, R19, 0x1, -R18 ;  /* 0x0000000113139824 */ /* 0x000fca00078e0a12 */
[----:B------:R-:W-:Y:S02]  /*19a0*/  ISETP.GE.U32.AND P5, PT, R19, R18, PT ;  /* 0x000000121300720c */ /* 0x000fe40003fa6070 */
[----:B------:R-:W-:Y:S02]  /*19b0*/  IADD3 R20, P2, PT, R100, R14, RZ ;  /* 0x0000000e64147210 */ /* 0x000fe40007f5e0ff */
[----:B------:R-:W-:Y:S01]  /*19c0*/  LOP3.LUT R18, R176, R13, RZ, 0x3c, !PT ;  /* 0x0000000db0127212 */ /* 0x000fe200078e3cff */
[----:B------:R-:W-:Y:S01]  /*19d0*/  @!P1 VIADD R15, R15, 0x1 ;  /* 0x000000010f0f9836 */ /* 0x000fe20000000000 */
[----:B------:R-:W-:Y:S01]  /*19e0*/  IADD3.X R21, PT, PT, RZ, R10, RZ, P2, !PT ;  /* 0x0000000aff157210 */ /* 0x000fe200017fe4ff */
[----:B-----5:R-:W-:Y:S01]  /*19f0*/  IMAD R3, R3, R168, RZ ;  /* 0x000000a803037224 */ /* 0x020fe200078e02ff */
[----:B------:R-:W-:-:S03]  /*1a00*/  ISETP.GE.AND P3, PT, R18, RZ, PT ;  /* 0x000000ff1200720c */ /* 0x000fc60003f66270 */
[C---:B------:R-:W-:Y:S02]  /*1a10*/  IMAD R10, R2.reuse, R169, R3 ;  /* 0x000000a9020a7224 */ /* 0x040fe400078e0203 */
[----:B------:R-:W-:Y:S02]  /*1a20*/  @P5 VIADD R15, R15, 0x1 ;  /* 0x000000010f0f5836 */ /* 0x000fe40000000000 */
[----:B------:R-:W-:Y:S01]  /*1a30*/  IMAD.WIDE.U32 R20, R2, R168, R20 ;  /* 0x000000a802147225 */ /* 0x000fe200078e0014 */
[----:B------:R-:W-:-:S03]  /*1a40*/  ISETP.NE.AND P4, PT, R13, RZ, PT ;  /* 0x000000ff0d00720c */ /* 0x000fc60003f85270 */
[----:B------:R-:W-:Y:S01]  /*1a50*/  IMAD.MOV.U32 R3, RZ, RZ, R15 ;  /* 0x000000ffff037224 */ /* 0x000fe200078e000f */
[----:B------:R-:W-:Y:S02]  /*1a60*/  SHF.R.U32.HI R128, RZ, 0x3, R63 ;  /* 0x00000003ff807819 */ /* 0x000fe4000001163f */
[----:B------:R-:W-:Y:S02]  /*1a70*/  MOV R129, RZ ;  /* 0x000000ff00817202 */ /* 0x000fe40000000f00 */
[----:B------:R-:W-:Y:S01]  /*1a80*/  IADD3 R21, PT, PT, R21, R10, RZ ;  /* 0x0000000a15157210 */ /* 0x000fe20007ffe0ff */
[----:B------:R-:W-:-:S04]  /*1a90*/  @!P3 IMAD.MOV R3, RZ, RZ, -R3 ;  /* 0x000000ffff03b224 */ /* 0x000fc800078e0a03 */
[----:B------:R-:W-:Y:S01]  /*1aa0*/  @!P4 LOP3.LUT R3, RZ, R13, RZ, 0x33, !PT ;  /* 0x0000000dff03c212 */ /* 0x000fe200078e33ff */
[----:B------:R-:W1:Y:S04]  /*1ab0*/  S2UR UR6, SR_CgaCtaId ;  /* 0x00000000000679c3 */ /* 0x000e680000008800 */
[----:B------:R-:W-:Y:S02]  /*1ac0*/  IMAD R13, R25, R3, RZ ;  /* 0x00000003190d7224 */ /* 0x000fe400078e02ff */
[----:B------:R-:W-:-:S04]  /*1ad0*/  IMAD.WIDE.U32 R20, R3, R24, R20 ;  /* 0x0000001803147225 */ /* 0x000fc800078e0014 */
[-C--:B------:R-:W-:Y:S02]  /*1ae0*/  IMAD R173, R169, R128.reuse, RZ ;  /* 0x00000080a9ad7224 */ /* 0x080fe400078e02ff */
[----:B------:R-:W-:Y:S01]  /*1af0*/  IMAD.SHL.U32 R62, R63, 0x40, RZ ;  /* 0x000000403f3e7824 */ /* 0x000fe200078e00ff */
[----:B------:R-:W-:Y:S01]  /*1b00*/  UMOV UR7, 0x400 ;  /* 0x0000040000077882 */ /* 0x000fe20000000000 */
[----:B------:R-:W-:Y:S01]  /*1b10*/  IMAD R171, R167, R128, RZ ;  /* 0x00000080a7ab7224 */ /* 0x000fe200078e02ff */
[----:B------:R-:W-:Y:S02]  /*1b20*/  SHF.R.U32.HI R64, RZ, 0x1, R63 ;  /* 0x00000001ff407819 */ /* 0x000fe4000001163f */
[----:B------:R-:W-:Y:S01]  /*1b30*/  LOP3.LUT R68, R62, 0x1c0, RZ, 0xc0, !PT ;  /* 0x000001c03e447812 */ /* 0x000fe200078ec0ff */
[----:B-1----:R-:W-:Y:S01]  /*1b40*/  ULEA UR6, UR6, UR7, 0x18 ;  /* 0x0000000706067291 */ /* 0x002fe2000f8ec0ff */
[----:B------:R-:W-:Y:S01]  /*1b50*/  LEA R177, R55, 0xffffff80, 0x7 ;  /* 0xffffff8037b17811 */ /* 0x000fe200078e38ff */
[----:B------:R-:W-:Y:S01]  /*1b60*/  IMAD.SHL.U32 R66, R168, 0x10, RZ ;  /* 0x00000010a8427824 */ /* 0x000fe200078e00ff */
[----:B------:R-:W-:-:S02]  /*1b70*/  SHF.L.U64.HI R70, R166, 0x4, R167 ;  /* 0x00000004a6467819 */ /* 0x000fc400000102a7 */
[----:B------:R-:W-:Y:S02]  /*1b80*/  SHF.L.U32 R69, R166, 0x4, RZ ;  /* 0x00000004a6457819 */ /* 0x000fe400000006ff */
[----:B------:R-:W-:Y:S02]  /*1b90*/  SHF.L.U64.HI R67, R168, 0x4, R169 ;  /* 0x00000004a8437819 */ /* 0x000fe400000102a9 */
[----:B------:R-:W-:Y:S01]  /*1ba0*/  LOP3.LUT R62, R62, 0x200, RZ, 0xc0, !PT ;  /* 0x000002003e3e7812 */ /* 0x000fe200078ec0ff */
[----:B--2---:R-:W-:-:S04]  /*1bb0*/  @P0 IMAD.WIDE.U32 R18, R130, R180, RZ ;  /* 0x000000b482120225 */ /* 0x004fc800078e00ff */
[-C--:B---3--:R-:W-:Y:S02]  /*1bc0*/  @!P0 IMAD R14, R27, R175.reuse, RZ ;  /* 0x000000af1b0e8224 */ /* 0x088fe400078e02ff */
[----:B------:R-:W-:-:S03]  /*1bd0*/  @!P0 IMAD.WIDE.U32 R26, R26, R175, RZ ;  /* 0x000000af1a1a8225 */ /* 0x000fc600078e00ff */
[----:B------:R-:W-:Y:S01]  /*1be0*/  @!P0 MOV R2, R26 ;  /* 0x0000001a00028202 */ /* 0x000fe20000000f00 */
[----:B------:R-:W-:Y:S02]  /*1bf0*/  @P0 IMAD.MOV.U32 R2, RZ, RZ, R18 ;  /* 0x000000ffff020224 */ /* 0x000fe400078e0012 */
[----:B------:R-:W-:Y:S02]  /*1c00*/  @P0 IMAD R15, R131, R180, RZ ;  /* 0x000000b4830f0224 */ /* 0x000fe400078e02ff */
[----:B------:R-:W-:Y:S01]  /*1c10*/  @!P0 IMAD.IADD R14, R27, 0x1, R14 ;  /* 0x000000011b0e8824 */ /* 0x000fe200078e020e */
[----:B------:R-:W-:Y:S01]  /*1c20*/  IADD3 R18, P1, PT, R100, R2, RZ ;  /* 0x0000000264127210 */ /* 0x000fe20007f3e0ff */
[----:B------:R-:W-:-:S04]  /*1c30*/  @P0 IMAD.IADD R14, R19, 0x1, R15 ;  /* 0x00000001130e0824 */ /* 0x000fc800078e020f */
[----:B------:R-:W-:Y:S02]  /*1c40*/  IMAD.X R19, RZ, RZ, R14, P1 ;  /* 0x000000ffff137224 */ /* 0x000fe400008e060e */
[----:B------:R-:W-:-:S04]  /*1c50*/  IMAD.WIDE.U32 R14, R5, 0x40, R128 ;  /* 0x00000040050e7825 */ /* 0x000fc800078e0080 */
[----:B------:R-:W-:Y:S02]  /*1c60*/  IMAD R10, R23, R176, RZ ;  /* 0x000000b0170a7224 */ /* 0x000fe400078e02ff */
[----:B------:R-:W-:-:S04]  /*1c70*/  IMAD.WIDE.U32 R26, R176, R22, R18 ;  /* 0x00000016b01a7225 */ /* 0x000fc800078e0012 */
[-C--:B------:R-:W-:Y:S02]  /*1c80*/  IMAD R5, R15, R130.reuse, RZ ;  /* 0x000000820f057224 */ /* 0x080fe400078e02ff */
[----:B------:R-:W-:Y:S01]  /*1c90*/  IMAD.IADD R27, R27, 0x1, R10 ;  /* 0x000000011b1b7824 */ /* 0x000fe200078e020a */
[----:B------:R-:W-:Y:S01]  /*1ca0*/  SHF.R.S32.HI R2, RZ, 0x1f, R3 ;  /* 0x0000001fff027819 */ /* 0x000fe20000011403 */
[C---:B------:R-:W-:Y:S02]  /*1cb0*/  IMAD R5, R14.reuse, R131, R5 ;  /* 0x000000830e057224 */ /* 0x040fe400078e0205 */
[----:B------:R-:W-:-:S04]  /*1cc0*/  IMAD.WIDE.U32 R14, R14, R130, R26 ;  /* 0x000000820e0e7225 */ /* 0x000fc800078e001a */
[----:B------:R-:W-:Y:S01]  /*1cd0*/  IMAD R24, R2, R24, R13 ;  /* 0x0000001802187224 */ /* 0x000fe200078e020d */
[----:B------:R-:W-:Y:S02]  /*1ce0*/  IADD3 R5, PT, PT, R15, R5, RZ ;  /* 0x000000050f057210 */ /* 0x000fe40007ffe0ff */
[----:B----4-:R-:W-:Y:S01]  /*1cf0*/  LEA R126, P2, R14, R6, 0x1 ;  /* 0x000000060e7e7211 */ /* 0x010fe200078408ff */
[----:B------:R-:W-:Y:S01]  /*1d00*/  IMAD.IADD R19, R21, 0x1, R24 ;  /* 0x0000000115137824 */ /* 0x000fe200078e0218 */
[----:B------:R-:W-:Y:S01]  /*1d10*/  IADD3 R22, P1, PT, R100, R4, RZ ;  /* 0x0000000464167210 */ /* 0x000fe20007f3e0ff */
[----:B------:R-:W-:Y:S01]  /*1d20*/  IMAD.MOV.U32 R18, RZ, RZ, R20 ;  /* 0x000000ffff127224 */ /* 0x000fe200078e0014 */
[----:B------:R-:W-:Y:S02]  /*1d30*/  LEA.HI.X R127, R14, R7, R5, 0x1, P2 ;  /* 0x000000070e7f7211 */ /* 0x000fe400010f0c05 */
[----:B------:R-:W-:Y:S01]  /*1d40*/  SHF.R.S32.HI R5, RZ, 0x1f, R72 ;  /* 0x0000001fff057819 */ /* 0x000fe20000011448 */
[----:B------:R-:W-:Y:S01]  /*1d50*/  IMAD.WIDE.U32 R18, R128, R168, R18 ;  /* 0x000000a880127225 */ /* 0x000fe200078e0012 */
[----:B------:R-:W-:-:S02]  /*1d60*/  IADD3.X R23, PT, PT, RZ, R0, RZ, P1, !PT ;  /* 0x00000000ff177210 */ /* 0x000fc40000ffe4ff */
        /* <DEDUP_REMOVED lines=132> */
.L_x_11957:
        /* <DEDUP_REMOVED lines=153> */
.L_x_11920:
        /* <DEDUP_REMOVED lines=72> */
.L_x_11924:
[----:B------:R-:W-:Y:S05]  /*33c0*/  BSYNC.RECONVERGENT B0 ;  /* 0x0000000000007941 */ /* 0x000fea0003800200 */
.L_x_11923:
        /* <DEDUP_REMOVED lines=55> */
.L_x_11926:
[----:B------:R-:W-:Y:S05]  /*3740*/  BSYNC.RECONVERGENT B0 ;  /* 0x0000000000007941 */ /* 0x000fea0003800200 */
.L_x_11925:
        /* <DEDUP_REMOVED lines=57> */
.L_x_11928:
[----:B------:R-:W-:Y:S05]  /*3ae0*/  BSYNC.RECONVERGENT B0 ;  /* 0x0000000000007941 */ /* 0x000fea0003800200 */
.L_x_11927:
        /* <DEDUP_REMOVED lines=61> */
.L_x_11930:
[----:B------:R-:W-:Y:S05]  /*3ec0*/  BSYNC.RECONVERGENT B0 ;  /* 0x0000000000007941 */ /* 0x000fea0003800200 */
.L_x_11929:
        /* <DEDUP_REMOVED lines=66> */
.L_x_11932:
[----:B------:R-:W-:Y:S05]  /*42f0*/  BSYNC.RECONVERGENT B0 ;  /* 0x0000000000007941 */ /* 0x000fea0003800200 */
.L_x_11931:
        /* <DEDUP_REMOVED lines=57> */
.L_x_11934:
[----:B------:R-:W-:Y:S05]  /*4690*/  BSYNC.RECONVERGENT B0 ;  /* 0x0000000000007941 */ /* 0x000fea0003800200 */
.L_x_11933:
        /* <DEDUP_REMOVED lines=59> */
.L_x_11936:
[----:B------:R-:W-:Y:S05]  /*4a50*/  BSYNC.RECONVERGENT B0 ;  /* 0x0000000000007941 */ /* 0x000fea0003800200 */
.L_x_11935:
        /* <DEDUP_REMOVED lines=59> */
.L_x_11938:
[----:B------:R-:W-:Y:S05]  /*4e10*/  BSYNC.RECONVERGENT B0 ;  /* 0x0000000000007941 */ /* 0x000fea0003800200 */
.L_x_11937:
[----:B------:R-:W5:Y:S02]  /*4e20*/  LD.E R3, desc[UR4][R102.64+0xd0] ;  /* 0x0000d00466037980 */ /* 0x000f64000c101900 */
[----:B-----5:R-:W-:Y:S05]  /*4e30*/  IMAD.U32 R3, R3, -0x40, RZ ;  /* 0xffffffc003037824 */ /* 0x020fea00078e00ff */
[C---:B------:R-:W-:Y:S02]  /*4e40*/  LEA R12, P1, R3.reuse, R12, 0x1 ;  /* 0x0000000c030c7211 */ /* 0x040fe400078208ff */
[C---:B------:R-:W-:Y:S02]  /*4e50*/  LEA R52, P0, R3.reuse, R52, 0x1 ;  /* 0x0000003403347211 */ /* 0x040fe400078008ff */
[C---:B------:R-:W-:Y:S02]  /*4e60*/  LEA.HI.X.SX32 R13, R3.reuse, R13, 0x1, P1 ;  /* 0x0000000d030d7211 */ /* 0x040fe400008f0eff */
[----:B------:R-:W-:Y:S01]  /*4e70*/  LEA.HI.X.SX32 R53, R3, R53, 0x1, P0 ;  /* 0x0000003503357211 */ /* 0x000fe200000f0eff */
[----:B------:R-:W-:Y:S05]  /*4e80*/  BRA `(.L_x_11921) ;  /* 0x00000030004c7947 */ /* 0x000fea0003800000 */
.L_x_11922:
        /* <DEDUP_REMOVED lines=108> */
.L_x_11940:
[----:B------:R-:W-:Y:S05]  /*5550*/  BSYNC.RECONVERGENT B0 ;  /* 0x0000000000007941 */ /* 0x000fea0003800200 */
.L_x_11939:
        /* <DEDUP_REMOVED lines=91> */
.L_x_11942:
[----:B------:R-:W-:Y:S05]  /*5b10*/  BSYNC.RECONVERGENT B0 ;  /* 0x0000000000007941 */ /* 0x000fea0003800200 */
.L_x_11941:
        /* <DEDUP_REMOVED lines=97> */
.L_x_11944:
[----:B------:R-:W-:Y:S05]  /*6130*/  BSYNC.RECONVERGENT B0 ;  /* 0x0000000000007941 */ /* 0x000fea0003800200 */
.L_x_11943:
        /* <DEDUP_REMOVED lines=95> */
.L_x_11946:
[----:B------:R-:W-:Y:S05]  /*6730*/  BSYNC.RECONVERGENT B0 ;  /* 0x0000000000007941 */ /* 0x000fea0003800200 */
.L_x_11945:
        /* <DEDUP_REMOVED lines=99> */
.L_x_11948:
[----:B------:R-:W-:Y:S05]  /*6d70*/  BSYNC.RECONVERGENT B0 ;  /* 0x0000000000007941 */ /* 0x000fea0003800200 */
.L_x_11947:
        /* <DEDUP_REMOVED lines=93> */
.L_x_11950:
[----:B------:R-:W-:Y:S05]  /*7350*/  BSYNC.RECONVERGENT B0 ;  /* 0x0000000000007941 */ /* 0x000fea0003800200 */
.L_x_11949:
        /* <DEDUP_REMOVED lines=95> */
.L_x_11952:
[----:B------:R-:W-:Y:S05]  /*7950*/  BSYNC.RECONVERGENT B0 ;  /* 0x0000000000007941 */ /* 0x000fea0003800200 */
.L_x_11951:
        /* <DEDUP_REMOVED lines=95> */
.L_x_11954:
[----:B------:R-:W-:Y:S05]  /*7f50*/  BSYNC.RECONVERGENT B0 ;  /* 0x0000000000007941 */ /* 0x000fea0003800200 */
.L_x_11953:
[----:B------:R-:W5:Y:S02]  /*7f60*/  LD.E R3, desc[UR4][R102.64+0xd0] ;  /* 0x0000d00466037980 */ /* 0x000f64000c101900 */
[----:B-----5:R-:W-:Y:S05]  /*7f70*/  IMAD.U32 R3, R3, -0x40, RZ ;  /* 0xffffffc003037824 */ /* 0x020fea00078e00ff */
[C---:B------:R-:W-:Y:S02]  /*7f80*/  LEA R92, P1, R3.reuse, R92, 0x1 ;  /* 0x0000005c035c7211 */ /* 0x040fe400078208ff */
[C---:B------:R-:W-:Y:S02]  /*7f90*/  LEA R90, P0, R3.reuse, R90, 0x1 ;  /* 0x0000005a035a7211 */ /* 0x040fe400078008ff */
[C---:B------:R-:W-:Y:S02]  /*7fa0*/  LEA.HI.X.SX32 R93, R3.reuse, R93, 0x1, P1 ;  /* 0x0000005d035d7211 */ /* 0x040fe400008f0eff */
[----:B------:R-:W-:Y:S09]  /*7fb0*/  LEA.HI.X.SX32 R91, R3, R91, 0x1, P0 ;  /* 0x0000005b035b7211 */ /* 0x000ff200000f0eff */
.L_x_11921:
[----:B------:R-:W-:Y:S05]  /*7fc0*/  BSYNC.RECONVERGENT B1 ;  /* 0x0000000000017941 */ /* 0x000fea0003800200 */
.L_x_11919:
        /* <DEDUP_REMOVED lines=101> */
.L_x_11956:
[----:B------:R-:W-:Y:S05]  /*8620*/  BSYNC.RECONVERGENT B0 ;  /* 0x0000000000007941 */ /* 0x000fea0003800200 */
.L_x_11955:
[----:B------:R-:W-:Y:S11]  /*8630*/  ISETP.NE.AND P0, PT, R118, RZ, PT ;  /* 0x000000ff7600720c */ /* 0x000ff60003f05270 */
[----:B------:R-:W-:Y:S02]  /*8640*/  @!UPT UIADD3 URZ, UPT, UPT, URZ, URZ, URZ ;  /* 0x000000fffffff290 */ /* 0x000fe4000fffe0ff */
[----:B------:R-:W-:Y:S05]  /*8650*/  @P0 BRA `(.L_x_11957) ;  /* 0xffffff9c00d40947 */ /* 0x000fea000383ffff */
.L_x_11918:
        /* <DEDUP_REMOVED lines=19> */
.L_x_11962:
[----:B------:R2:W-:Y:S02]  /*8790*/  STS.128 [R181], RZ ;  /* 0x000000ffb5007388 */ /* 0x0005e40000000c00 */
.L_x_11961:
[----:B------:R-:W-:Y:S05]  /*87a0*/  BSYNC.RECONVERGENT B0 ;  /* 0x0000000000007941 */ /* 0x000fea0003800200 */
.L_x_11960:
        /* <DEDUP_REMOVED lines=17> */
.L_x_11964:
[----:B------:R-:W-:Y:S05]  /*88c0*/  BSYNC.RECONVERGENT B0 ;  /* 0x0000000000007941 */ /* 0x000fea0003800200 */
.L_x_11963:
        /* <DEDUP_REMOVED lines=11> */
.L_x_11966:
[----:B------:R-:W-:Y:S05]  /*8980*/  BSYNC.RECONVERGENT B0 ;  /* 0x0000000000007941 */ /* 0x000fea0003800200 */
.L_x_11965:
        /* <DEDUP_REMOVED lines=11> */
.L_x_11959:
        /* <DEDUP_REMOVED lines=81> */
.L_x_11973:
[----:B------:R-:W-:Y:S05]  /*8f50*/  BSYNC.RECONVERGENT B0 ;  /* 0x0000000000007941 */ /* 0x000fea0003800200 */
.L_x_11972:
[----:B-----5:R3:W-:Y:S01]  /*8f60*/  STS.128 [R181], R8 ;  /* 0x00000008b5007388 */ /* 0x0207e20000000c00 */
[----:B------:R-:W-:Y:S05]  /*8f70*/  BRA `(.L_x_11970) ;  /* 0x0000000000047947 */ /* 0x000fea0003800000 */
.L_x_11971:
[----:B------:R2:W-:Y:S02]  /*8f80*/  STS.128 [R181], RZ ;  /* 0x000000ffb5007388 */ /* 0x0005e40000000c00 */
.L_x_11970:
[----:B------:R-:W-:Y:S05]  /*8f90*/  BSYNC.RECONVERGENT B1 ;  /* 0x0000000000017941 */ /* 0x000fea0003800200 */
.L_x_11969:
        /* <DEDUP_REMOVED lines=53> */
.L_x_11977:
[----:B------:R-:W-:Y:S05]  /*92f0*/  BSYNC.RECONVERGENT B0 ;  /* 0x0000000000007941 */ /* 0x000fea0003800200 */
.L_x_11976:
[----:B-----5:R1:W-:Y:S02]  /*9300*/  STS.128 [R181+0x800], R8 ;  /* 0x00080008b5007388 */ /* 0x0203e40000000c00 */
.L_x_11975:
[----:B------:R-:W-:Y:S05]  /*9310*/  BSYNC.RECONVERGENT B1 ;  /* 0x0000000000017941 */ /* 0x000fea0003800200 */
.L_x_11974:
        /* <DEDUP_REMOVED lines=53> */
.L_x_11981:
[----:B------:R-:W-:Y:S05]  /*9670*/  BSYNC.RECONVERGENT B0 ;  /* 0x0000000000007941 */ /* 0x000fea0003800200 */
.L_x_11980:
[----:B-----5:R1:W-:Y:S02]  /*9680*/  STS.128 [R181+0x1000], R8 ;  /* 0x00100008b5007388 */ /* 0x0203e40000000c00 */
.L_x_11979:
[----:B------:R-:W-:Y:S05]  /*9690*/  BSYNC.RECONVERGENT B1 ;  /* 0x0000000000017941 */ /* 0x000fea0003800200 */
.L_x_11978:
        /* <DEDUP_REMOVED lines=51> */
.L_x_11983:
[----:B------:R-:W-:Y:S05]  /*99d0*/  BSYNC.RECONVERGENT B0 ;  /* 0x0000000000007941 */ /* 0x000fea0003800200 */
.L_x_11982:
[----:B-----5:R1:W-:Y:S01]  /*99e0*/  STS.128 [R181+0x1800], R8 ;  /* 0x00180008b5007388 */ /* 0x0203e20000000c00 */
[----:B------:R-:W-:Y:S05]  /*99f0*/  BRA `(.L_x_11967) ;  /* 0x0000001400dc7947 */ /* 0x000fea0003800000 */
.L_x_11968:
        /* <DEDUP_REMOVED lines=94> */
.L_x_11988:
[----:B------:R-:W-:Y:S05]  /*9fe0*/  BSYNC.RECONVERGENT B0 ;  /* 0x0000000000007941 */ /* 0x000fea0003800200 */
.L_x_11987:
[----:B-----5:R2:W-:Y:S01]  /*9ff0*/  STS.128 [R181], R16 ;  /* 0x00000010b5007388 */ /* 0x0205e20000000c00 */
[----:B------:R-:W-:Y:S05]  /*a000*/  BRA `(.L_x_11985) ;  /* 0x0000000000047947 */ /* 0x000fea0003800000 */
.L_x_11986:
[----:B------:R3:W-:Y:S02]  /*a010*/  STS.128 [R181], RZ ;  /* 0x000000ffb5007388 */ /* 0x0007e40000000c00 */
.L_x_11985:
[----:B------:R-:W-:Y:S05]  /*a020*/  BSYNC.RECONVERGENT B1 ;  /* 0x0000000000017941 */ /* 0x000fea0003800200 */
.L_x_11984:
        /* <DEDUP_REMOVED lines=89> */
.L_x_11992:
[----:B------:R-:W-:Y:S05]  /*a5c0*/  BSYNC.RECONVERGENT B0 ;  /* 0x0000000000007941 */ /* 0x000fea0003800200 */
.L_x_11991:
[----:B-----5:R1:W-:Y:S02]  /*a5d0*/  STS.128 [R181+0x800], R16 ;  /* 0x00080010b5007388 */ /* 0x0203e40000000c00 */
.L_x_11990:
[----:B------:R-:W-:Y:S05]  /*a5e0*/  BSYNC.RECONVERGENT B1 ;  /* 0x0000000000017941 */ /* 0x000fea0003800200 */
.L_x_11989:
        /* <DEDUP_REMOVED lines=89> */
.L_x_11996:
[----:B------:R-:W-:Y:S05]  /*ab80*/  BSYNC.RECONVERGENT B0 ;  /* 0x0000000000007941 */ /* 0x000fea0003800200 */
.L_x_11995:
[----:B-----5:R2:W-:Y:S02]  /*ab90*/  STS.128 [R181+0x1000], R16 ;  /* 0x00100010b5007388 */ /* 0x0205e40000000c00 */
.L_x_11994:
[----:B------:R-:W-:Y:S05]  /*aba0*/  BSYNC.RECONVERGENT B1 ;  /* 0x0000000000017941 */ /* 0x000fea0003800200 */
.L_x_11993:
        /* <DEDUP_REMOVED lines=90> */
.L_x_11998:
[----:B------:R-:W-:Y:S05]  /*b150*/  BSYNC.RECONVERGENT B0 ;  /* 0x0000000000007941 */ /* 0x000fea0003800200 */
.L_x_11997:
[----:B-----5:R1:W-:Y:S02]  /*b160*/  STS.128 [R181+0x1800], R16 ;  /* 0x00180010b5007388 */ /* 0x0203e40000000c00 */
.L_x_11967:
[----:B------:R-:W-:Y:S05]  /*b170*/  BSYNC.RECONVERGENT B2 ;  /* 0x0000000000027941 */ /* 0x000fea0003800200 */
.L_x_11958:
        /* <DEDUP_REMOVED lines=11> */
.L_x_12001:
[----:B------:R4:W-:Y:S02]  /*b230*/  STS.128 [R181+0x2000], RZ ;  /* 0x002000ffb5007388 */ /* 0x0009e40000000c00 */
.L_x_12000:
[----:B------:R-:W-:Y:S05]  /*b240*/  BSYNC.RECONVERGENT B0 ;  /* 0x0000000000007941 */ /* 0x000fea0003800200 */
.L_x_11999:
        /* <DEDUP_REMOVED lines=14> */
.L_x_12004:
[----:B------:R3:W-:Y:S02]  /*b330*/  STS.128 [R181+0x2800], RZ ;  /* 0x002800ffb5007388 */ /* 0x0007e40000000c00 */
.L_x_12003:
[----:B------:R-:W-:Y:S05]  /*b340*/  BSYNC.RECONVERGENT B0 ;  /* 0x0000000000007941 */ /* 0x000fea0003800200 */
.L_x_12002:
        /* <DEDUP_REMOVED lines=12> */
.L_x_12007:
[----:B------:R1:W-:Y:S02]  /*b410*/  STS.128 [R181+0x3000], RZ ;  /* 0x003000ffb5007388 */ /* 0x0003e40000000c00 */
.L_x_12006:
[----:B------:R-:W-:Y:S05]  /*b420*/  BSYNC.RECONVERGENT B0 ;  /* 0x0000000000007941 */ /* 0x000fea0003800200 */
.L_x_12005:
        /* <DEDUP_REMOVED lines=12> */
.L_x_12010:
[----:B------:R1:W-:Y:S02]  /*b4f0*/  STS.128 [R181+0x3800], RZ ;  /* 0x003800ffb5007388 */ /* 0x0003e40000000c00 */
.L_x_12009:
[----:B------:R-:W-:Y:S05]  /*b500*/  BSYNC.RECONVERGENT B0 ;  /* 0x0000000000007941 */ /* 0x000fea0003800200 */
.L_x_12008:
        /* <DEDUP_REMOVED lines=16> */
.L_x_12013:
[----:B------:R1:W-:Y:S02]  /*b610*/  STS.128 [R181+0x4000], RZ ;  /* 0x004000ffb5007388 */ /* 0x0003e40000000c00 */
.L_x_12012:
[----:B------:R-:W-:Y:S05]  /*b620*/  BSYNC.RECONVERGENT B0 ;  /* 0x0000000000007941 */ /* 0x000fea0003800200 */
.L_x_12011:
        /* <DEDUP_REMOVED lines=13> */
.L_x_12016:
[----:B------:R1:W-:Y:S02]  /*b700*/  STS.128 [R181+0x4800], RZ ;  /* 0x004800ffb5007388 */ /* 0x0003e40000000c00 */
.L_x_12015:
[----:B------:R-:W-:Y:S05]  /*b710*/  BSYNC.RECONVERGENT B0 ;  /* 0x0000000000007941 */ /* 0x000fea0003800200 */
.L_x_12014:
        /* <DEDUP_REMOVED lines=16> */
.L_x_12019:
[----:B------:R1:W-:Y:S02]  /*b820*/  STS.128 [R181+0x5000], RZ ;  /* 0x005000ffb5007388 */ /* 0x0003e40000000c00 */
.L_x_12018:
[----:B------:R-:W-:Y:S05]  /*b830*/  BSYNC.RECONVERGENT B0 ;  /* 0x0000000000007941 */ /* 0x000fea0003800200 */
.L_x_12017:
        /* <DEDUP_REMOVED lines=14> */
.L_x_12022:
[----:B------:R1:W-:Y:S02]  /*b920*/  STS.128 [R181+0x5800], RZ ;  /* 0x005800ffb5007388 */ /* 0x0003e40000000c00 */
.L_x_12021:
[----:B------:R-:W-:Y:S05]  /*b930*/  BSYNC.RECONVERGENT B0 ;  /* 0x0000000000007941 */ /* 0x000fea0003800200 */
.L_x_12020:
[----:B------:R-:W2:Y:S04]  /*b940*/  LD.E.64 R14, desc[UR4][R102.64+0x1c0] ;  /* 0x0001c004660e7980 */ /* 0x000ea8000c101b00 */
[----:B-1----:R-:W3:Y:S01]  /*b950*/  LD.E.64 R12, desc[UR4][R102.64+0x1b8] ;  /* 0x0001b804660c7980 */ /* 0x002ee2000c101b00 */
[----:B------:R-:W-:Y:S02]  /*b960*/  MOV R10, R176 ;  /* 0x000000b0000a7202 */ /* 0x000fe40000000f00 */
[----:B------:R-:W-:Y:S01]  /*b970*/  MOV R11, RZ ;  /* 0x000000ff000b7202 */ /* 0x000fe20000000f00 */
[----:B------:R-:W4:Y:S04]  /*b980*/  LD.E R5, desc[UR4][R102.64+0xd8] ;  /* 0x0000d80466057980 */ /* 0x000f28000c101900 */
[----:B------:R-:W0:Y:S01]  /*b990*/  LDGDEPBAR ;  /* 0x00000000000079af */ /* 0x000e220000000000 */
[----:B--2---:R-:W-:-:S04]  /*b9a0*/  IMAD.WIDE.U32 R10, R175, R14, R10 ;  /* 0x0000000eaf0a7225 */ /* 0x004fc800078e000a */
[----:B------:R-:W-:Y:S01]  /*b9b0*/  IMAD R0, R15, R175, RZ ;  /* 0x000000af0f007224 */ /* 0x000fe200078e02ff */
[----:B---3--:R-:W-:-:S04]  /*b9c0*/  LEA R12, P0, R10, R12, 0x2 ;  /* 0x0000000c0a0c7211 */ /* 0x008fc800078010ff */
        /* <DEDUP_REMOVED lines=16> */
.L_x_12025:
[----:B------:R3:W-:Y:S01]  /*bad0*/  STS.128 [R181+0x6000], RZ ;  /* 0x006000ffb5007388 */ /* 0x0007e20000000c00 */
[----:B------:R-:W-:Y:S05]  /*bae0*/  BRA `(.L_x_12026) ;  /* 0x0000000000047947 */ /* 0x000fea0003800000 */
.L_x_12024:
[----:B------:R1:W-:Y:S02]  /*baf0*/  STS.128 [R181+0x6000], RZ ;  /* 0x006000ffb5007388 */ /* 0x0003e40000000c00 */
.L_x_12026:
[----:B------:R-:W-:Y:S05]  /*bb00*/  BSYNC.RECONVERGENT B0 ;  /* 0x0000000000007941 */ /* 0x000fea0003800200 */
.L_x_12023:
        /* <DEDUP_REMOVED lines=13> */
.L_x_12029:
[----:B------:R1:W-:Y:S02]  /*bbe0*/  STS.128 [R181+0x6800], RZ ;  /* 0x006800ffb5007388 */ /* 0x0003e40000000c00 */
.L_x_12028:
[----:B------:R-:W-:Y:S05]  /*bbf0*/  BSYNC.RECONVERGENT B0 ;  /* 0x0000000000007941 */ /* 0x000fea0003800200 */
.L_x_12027:
        /* <DEDUP_REMOVED lines=13> */
.L_x_12032:
[----:B------:R1:W-:Y:S02]  /*bcd0*/  STS.128 [R181+0x7000], RZ ;  /* 0x007000ffb5007388 */ /* 0x0003e40000000c00 */
.L_x_12031:
[----:B------:R-:W-:Y:S05]  /*bce0*/  BSYNC.RECONVERGENT B0 ;  /* 0x0000000000007941 */ /* 0x000fea0003800200 */
.L_x_12030:
        /* <DEDUP_REMOVED lines=13> */
.L_x_12035:
[----:B------:R1:W-:Y:S02]  /*bdc0*/  STS.128 [R181+0x7800], RZ ;  /* 0x007800ffb5007388 */ /* 0x0003e40000000c00 */
.L_x_12034:
[----:B------:R-:W-:Y:S05]  /*bdd0*/  BSYNC.RECONVERGENT B0 ;  /* 0x0000000000007941 */ /* 0x000fea0003800200 */
.L_x_12033:
        /* <DEDUP_REMOVED lines=16> */
.L_x_12038:
[----:B------:R1:W-:Y:S02]  /*bee0*/  STS.128 [R181+0x8000], RZ ;  /* 0x008000ffb5007388 */ /* 0x0003e40000000c00 */
.L_x_12037:
[----:B------:R-:W-:Y:S05]  /*bef0*/  BSYNC.RECONVERGENT B0 ;  /* 0x0000000000007941 */ /* 0x000fea0003800200 */
.L_x_12036:
        /* <DEDUP_REMOVED lines=13> */
.L_x_12041:
[----:B------:R1:W-:Y:S02]  /*bfd0*/  STS.128 [R181+0x8800], RZ ;  /* 0x008800ffb5007388 */ /* 0x0003e40000000c00 */
.L_x_12040:
[----:B------:R-:W-:Y:S05]  /*bfe0*/  BSYNC.RECONVERGENT B0 ;  /* 0x0000000000007941 */ /* 0x000fea0003800200 */
.L_x_12039:
        /* <DEDUP_REMOVED lines=16> */
.L_x_12044:
[----:B------:R1:W-:Y:S02]  /*c0f0*/  STS.128 [R181+0x9000], RZ ;  /* 0x009000ffb5007388 */ /* 0x0003e40000000c00 */
.L_x_12043:
[----:B------:R-:W-:Y:S05]  /*c100*/  BSYNC.RECONVERGENT B0 ;  /* 0x0000000000007941 */ /* 0x000fea0003800200 */
.L_x_12042:
        /* <DEDUP_REMOVED lines=16> */
.L_x_12047:
[----:B------:R1:W-:Y:S02]  /*c210*/  STS.128 [R181+0x9800], RZ ;  /* 0x009800ffb5007388 */ /* 0x0003e40000000c00 */
.L_x_12046:
[----:B------:R-:W-:Y:S05]  /*c220*/  BSYNC.RECONVERGENT B0 ;  /* 0x0000000000007941 */ /* 0x000fea0003800200 */
.L_x_12045:
[----:B------:R-:W2:Y:S01]  /*c230*/  LD.E R52, desc[UR4][R102.64+0x18c] ;  /* 0x00018c0466347980 */ /* 0x000ea2000c101900 */
[----:B------:R-:W3:Y:S01]  /*c240*/  S2UR UR6, SR_CgaCtaId ;  /* 0x00000000000679c3 */ /* 0x000ee20000008800 */
[----:B------:R-:W-:Y:S01]  /*c250*/  LOP3.LUT R68, R68, 0x8, R63, 0x78, !PT ;  /* 0x0000000844447812 */ /* 0x000fe200078e783f */
[----:B------:R-:W-:Y:S01]  /*c260*/  UMOV UR7, 0x400 ;  /* 0x0000040000077882 */ /* 0x000fe20000000000 */
[----:B------:R-:W-:Y:S01]  /*c270*/  SHF.L.U32 R164, R63, 0x6, RZ ;  /* 0x000000063fa47819 */ /* 0x000fe200000006ff */
[----:B------:R-:W0:Y:S01]  /*c280*/  LDGDEPBAR ;  /* 0x00000000000079af */ /* 0x000e220000000000 */
[----:B------:R-:W-:Y:S01]  /*c290*/  LOP3.LUT R3, R68, 0x38, R65, 0x78, !PT ;  /* 0x0000003844037812 */ /* 0x000fe200078e7841 */
[----:B------:R-:W-:Y:S01]  /*c2a0*/  BSSY.RECONVERGENT B1, `(.L_x_12048) ;  /* 0x0000184000017945 */ /* 0x000fe20003800200 */
[----:B------:R-:W-:Y:S02]  /*c2b0*/  IADD3 R165, PT, PT, R61, R2, RZ ;  /* 0x000000023da57210 */ /* 0x000fe40007ffe0ff */
[----:B------:R-:W-:-:S02]  /*c2c0*/  LOP3.LUT R164, R164, 0x400, RZ, 0xc0, !PT ;  /* 0x00000400a4a47812 */ /* 0x000fc400078ec0ff */
[----:B------:R-:W-:Y:S02]  /*c2d0*/  R2P PR, R63, 0x6 ;  /* 0x000000063f007804 */ /* 0x000fe40000000000 */
[----:B------:R-:W-:Y:S02]  /*c2e0*/  LEA R164, R3, R164, 0x1 ;  /* 0x000000a403a47211 */ /* 0x000fe400078e08ff */
[----:B-1----:R-:W-:Y:S02]  /*c2f0*/  MOV R5, 0x20 ;  /* 0x0000002000057802 */ /* 0x002fe40000000f00 */
[----:B------:R-:W-:Y:S02]  /*c300*/  MOV R4, 0x40 ;  /* 0x0000004000047802 */ /* 0x000fe40000000f00 */
[----:B------:R-:W-:Y:S02]  /*c310*/  SEL R5, R5, 0xffffffe0, !P1 ;  /* 0xffffffe005057807 */ /* 0x000fe40004800000 */
[----:B------:R-:W-:-:S02]  /*c320*/  SEL R4, R4, 0xffffffc0, !P2 ;  /* 0xffffffc004047807 */ /* 0x000fc40005000000 */
[----:B------:R-:W-:Y:S01]  /*c330*/  ISETP.NE.AND P0, PT, R55, 0x1, PT ;  /* 0x000000013700780c */ /* 0x000fe20003f05270 */
[----:B---3--:R-:W-:-:S06]  /*c340*/  ULEA UR6, UR6, UR7, 0x18 ;  /* 0x0000000706067291 */ /* 0x008fcc000f8ec0ff */
[----:B------:R-:W-:Y:S02]  /*c350*/  LEA R165, R165, UR6, 0x1 ;  /* 0x00000006a5a57c11 */ /* 0x000fe4000f8e08ff */
[----:B------:R-:W-:Y:S01]  /*c360*/  IADD3 R2, PT, PT, R164, UR6, RZ ;  /* 0x00000006a4027c10 */ /* 0x000fe2000fffe0ff */
[----:B------:R-:W-:Y:S01]  /*c370*/  LDSM.16.M88.4 R16, [R164+UR6+0x2000] ;  /* 0x00200006a410783b */ /* 0x000fe20008000200 */
[CC--:B------:R-:W-:Y:S02]  /*c380*/  IADD3 R163, PT, PT, R165.reuse, R5.reuse, RZ ;  /* 0x00000005a5a37210 */ /* 0x0c0fe40007ffe0ff */
[C---:B------:R-:W-:Y:S01]  /*c390*/  IADD3 R159, PT, PT, R2.reuse, R5, RZ ;  /* 0x00000005029f7210 */ /* 0x040fe20007ffe0ff */
[----:B------:R-:W1:Y:S01]  /*c3a0*/  LDSM.16.M88.4 R12, [R165] ;  /* 0x00000000a50c783b */ /* 0x000e620000000200 */
[-C--:B------:R-:W-:Y:S02]  /*c3b0*/  IADD3 R162, PT, PT, R165, R4.reuse, RZ ;  /* 0x00000004a5a27210 */ /* 0x080fe40007ffe0ff */
[----:B------:R-:W-:Y:S01]  /*c3c0*/  IADD3 R158, PT, PT, R2, R4, RZ ;  /* 0x00000004029e7210 */ /* 0x000fe20007ffe0ff */
[----:B------:R-:W-:Y:S01]  /*c3d0*/  LDSM.16.M88.4 R8, [R163] ;  /* 0x00000000a308783b */ /* 0x000fe20000000200 */
[----:B------:R-:W-:-:S02]  /*c3e0*/  IADD3 R161, PT, PT, R5, R162, RZ ;  /* 0x000000a205a17210 */ /* 0x000fc40007ffe0ff */
[----:B------:R-:W-:Y:S01]  /*c3f0*/  IADD3 R157, PT, PT, R5, R158, RZ ;  /* 0x0000009e059d7210 */ /* 0x000fe20007ffe0ff */
[----:B------:R-:W-:Y:S01]  /*c400*/  LDSM.16.M88.4 R20, [R159+0x2000] ;  /* 0x002000009f14783b */ /* 0x000fe20000000200 */
[----:B------:R-:W-:-:S03]  /*c410*/  P2R R2, PR, RZ, 0x1 ;  /* 0x00000001ff027803 */ /* 0x000fc60000000000 */
[----:B-----5:R-:W3:Y:S04]  /*c420*/  LDSM.16.M88.4 R28, [R164+UR6+0x2800] ;  /* 0x00280006a41c783b */ /* 0x020ee80008000200 */
[----:B------:R-:W-:Y:S04]  /*c430*/  LDSM.16.M88.4 R44, [R162] ;  /* 0x00000000a22c783b */ /* 0x000fe80000000200 */
[----:B------:R-:W-:Y:S04]  /*c440*/  LDSM.16.M88.4 R48, [R158+0x2000] ;  /* 0x002000009e30783b */ /* 0x000fe80000000200 */
[----:B------:R-:W4:Y:S04]  /*c450*/  LDSM.16.M88.4 R36, [R159+0x2800] ;  /* 0x002800009f24783b */ /* 0x000f280000000200 */
[----:B------:R-:W-:Y:S04]  /*c460*/  LDSM.16.M88.4 R24, [R161] ;  /* 0x00000000a118783b */ /* 0x000fe80000000200 */
[----:B------:R-:W4:Y:S04]  /*c470*/  LDSM.16.M88.4 R56, [R157+0x2000] ;  /* 0x002000009d38783b */ /* 0x000f280000000200 */
[----:B------:R-:W4:Y:S01]  /*c480*/  LDSM.16.M88.4 R76, [R158+0x2800] ;  /* 0x002800009e4c783b */ /* 0x000f220000000200 */
[C---:B-1----:R-:W-:Y:S03]  /*c490*/  HMMA.16816.F32 R40, R12.reuse, R16, RZ ;  /* 0x000000100c28723c */ /* 0x042fe600000018ff */
[----:B------:R-:W1:Y:S04]  /*c4a0*/  LDSM.16.M88.4 R68, [R164+UR6+0x3000] ;  /* 0x00300006a444783b */ /* 0x000e680008000200 */
[----:B------:R-:W-:Y:S01]  /*c4b0*/  LDSM.16.M88.4 R72, [R158+0x3000] ;  /* 0x003000009e48783b */ /* 0x000fe20000000200 */
[C---:B------:R-:W-:Y:S08]  /*c4c0*/  HMMA.16816.F32 R16, R12.reuse, R18, RZ ;  /* 0x000000120c10723c */ /* 0x040ff000000018ff */
[----:B---3--:R-:W-:Y:S08]  /*c4d0*/  HMMA.16816.F32 R32, R12, R28, RZ ;  /* 0x0000001c0c20723c */ /* 0x008ff000000018ff */
[C---:B------:R-:W-:Y:S08]  /*c4e0*/  HMMA.16816.F32 R40, R8.reuse, R20, R40 ;  /* 0x000000140828723c */ /* 0x040ff00000001828 */
[C---:B------:R-:W-:Y:S01]  /*c4f0*/  HMMA.16816.F32 R16, R8.reuse, R22, R16 ;  /* 0x000000160810723c */ /* 0x040fe20000001810 */
[----:B------:R-:W-:Y:S07]  /*c500*/  LDSM.16.M88.4 R20, [R159+0x3000] ;  /* 0x003000009f14783b */ /* 0x000fee0000000200 */
[----:B----4-:R-:W-:Y:S08]  /*c510*/  HMMA.16816.F32 R32, R8, R36, R32 ;  /* 0x000000240820723c */ /* 0x010ff00000001820 */
[C---:B------:R-:W-:Y:S08]  /*c520*/  HMMA.16816.F32 R40, R44.reuse, R48, R40 ;  /* 0x000000302c28723c */ /* 0x040ff00000001828 */
[----:B------:R-:W-:Y:S01]  /*c530*/  HMMA.16816.F32 R16, R44, R50, R16 ;  /* 0x000000322c10723c */ /* 0x000fe20000001810 */
[----:B------:R-:W3:Y:S07]  /*c540*/  LDSM.16.M88.4 R48, [R157+0x2800] ;  /* 0x002800009d30783b */ /* 0x000eee0000000200 */
[----:B------:R-:W-:Y:S08]  /*c550*/  HMMA.16816.F32 R28, R12, R30, RZ ;  /* 0x0000001e0c1c723c */ /* 0x000ff000000018ff */
[----:B------:R-:W-:Y:S08]  /*c560*/  HMMA.16816.F32 R40, R24, R56, R40 ;  /* 0x000000381828723c */ /* 0x000ff00000001828 */
[----:B------:R-:W-:Y:S08]  /*c570*/  HMMA.16816.F32 R32, R44, R76, R32 ;  /* 0x0000004c2c20723c */ /* 0x000ff00000001820 */
[----:B------:R-:W-:Y:S08]  /*c580*/  HMMA.16816.F32 R28, R8, R38, R28 ;  /* 0x00000026081c723c */ /* 0x000ff0000000181c */
[----:B------:R-:W-:Y:S01]  /*c590*/  HMMA.16816.F32 R16, R24, R58, R16 ;  /* 0x0000003a1810723c */ /* 0x000fe20000001810 */
[----:B------:R-:W-:Y:S07]  /*c5a0*/  LDSM.16.M88.4 R56, [R164+UR6+0x3800] ;  /* 0x00380006a438783b */ /* 0x000fee0008000200 */
[----:B-1----:R-:W-:Y:S08]  /*c5b0*/  HMMA.16816.F32 R36, R12, R68, RZ ;  /* 0x000000440c24723c */ /* 0x002ff000000018ff */
        /* <DEDUP_REMOVED lines=8> */
[----:B------:R-:W3:Y:S07]  /*c640*/  LDSM.16.M88.4 R48, [R164+UR6+0x4000] ;  /* 0x00400006a430783b */ /* 0x000eee0008000200 */
[C---:B------:R-:W-:Y:S08]  /*c650*/  HMMA.16816.F32 R36, R44.reuse, R72, R36 ;  /* 0x000000482c24723c */ /* 0x040ff00000001824 */
[----:B------:R-:W-:Y:S01]  /*c660*/  HMMA.16816.F32 R68, R44, R74, R68 ;  /* 0x0000004a2c44723c */ /* 0x000fe20000001844 */
[----:B------:R-:W-:Y:S11]  /*c670*/  LDSM.16.M88.4 R72, [R158+0x4000] ;  /* 0x004000009e48783b */ /* 0x000ff60000000200 */
[C---:B-1----:R-:W-:Y:S08]  /*c680*/  HMMA.16816.F32 R36, R24.reuse, R20, R36 ;  /* 0x000000141824723c */ /* 0x042ff00000001824 */
[----:B------:R-:W-:Y:S01]  /*c690*/  HMMA.16816.F32 R68, R24, R22, R68 ;  /* 0x000000161844723c */ /* 0x000fe20000001844 */
[----:B------:R-:W-:Y:S01]  /*c6a0*/  LDSM.16.M88.4 R20, [R164+UR6+0x4800] ;  /* 0x00480006a414783b */ /* 0x000fe20008000200 */
        /* <DEDUP_REMOVED lines=68> */
[----:B------:R-:W-:Y:S06]  /*caf0*/  LDSM.16.M88.4 R72, [R164+UR6+0x5800] ;  /* 0x00580006a448783b */ /* 0x000fec0008000200 */
        /* <DEDUP_REMOVED lines=12> */
[-C--:B------:R-:W-:Y:S01]  /*cbc0*/  FMUL.FTZ R145, R29, R52.reuse ;  /* 0x000000341d917220 */ /* 0x080fe20000410000 */
[----:B------:R-:W-:-:S02]  /*cbd0*/  FMUL.FTZ R147, R31, R52 ;  /* 0x000000341f937220 */ /* 0x000fc40000410000 */
        /* <DEDUP_REMOVED lines=8> */
[----:B------:R-:W-:-:S02]  /*cc60*/  FMUL.FTZ R77, R30, R52 ;  /* 0x000000341e4d7220 */ /* 0x000fc40000410000 */
[-C--:B------:R-:W-:Y:S01]  /*cc70*/  FMUL.FTZ R48, R48, R52.reuse ;  /* 0x0000003430307220 */ /* 0x080fe20000410000 */
[-C--:B------:R-:W-:Y:S01]  /*cc80*/  FMUL.FTZ R153, R49, R52.reuse ;  /* 0x0000003431997220 */ /* 0x080fe20000410000 */
[-C--:B------:R-:W-:Y:S02]  /*cc90*/  FMUL.FTZ R151, R51, R52.reuse ;  /* 0x0000003433977220 */ /* 0x080fe40000410000 */
[----:B------:R3:W1:Y:S01]  /*cca0*/  MUFU.TANH R149, R48 ;  /* 0x0000003000957308 */ /* 0x0006620000002400 */
[C---:B----4-:R-:W-:Y:S07]  /*ccb0*/  HMMA.16816.F32 R32, R12.reuse, R40, RZ ;  /* 0x000000280c20723c */ /* 0x050fee00000018ff */
[----:B------:R-:W4:Y:S01]  /*ccc0*/  MUFU.TANH R119, R119 ;  /* 0x0000007700777308 */ /* 0x000f220000002400 */
[----:B--2---:R-:W-:Y:S01]  /*ccd0*/  HMMA.16816.F32 R28, R12, R42, RZ ;  /* 0x0000002a0c1c723c */ /* 0x004fe200000018ff */
[----:B------:R-:W2:Y:S06]  /*cce0*/  LDSM.16.M88.4 R40, [R158+0x5000] ;  /* 0x005000009e28783b */ /* 0x000eac0000000200 */
[----:B------:R-:W2:Y:S01]  /*ccf0*/  MUFU.TANH R121, R121 ;  /* 0x0000007900797308 */ /* 0x000ea20000002400 */
[----:B------:R-:W-:Y:S01]  /*cd00*/  HMMA.16816.F32 R16, R44, R78, R16 ;  /* 0x0000004e2c10723c */ /* 0x000fe20000001810 */
[----:B------:R-:W-:-:S06]  /*cd10*/  FMUL.FTZ R79, R50, R52 ;  /* 0x00000034324f7220 */ /* 0x000fcc0000410000 */
        /* <DEDUP_REMOVED lines=33> */
[----:B----4-:R-:W-:Y:S01]  /*cf30*/  HMMA.16816.F32 R32, R24, R20, R32 ;  /* 0x000000141820723c */ /* 0x010fe20000001820 */
[----:B------:R-:W-:-:S02]  /*cf40*/  SHF.R.U32.HI R21, RZ, 0x2, R63 ;  /* 0x00000002ff157819 */ /* 0x000fc4000001163f */
[----:B------:R-:W-:Y:S02]  /*cf50*/  SHF.L.U32 R20, R63, 0x1, RZ ;  /* 0x000000013f147819 */ /* 0x000fe400000006ff */
[----:B------:R-:W-:Y:S02]  /*cf60*/  LOP3.LUT R21, R21, 0x7, RZ, 0xc0, !PT ;  /* 0x0000000715157812 */ /* 0x000fe400078ec0ff */
[----:B------:R-:W4:Y:S01]  /*cf70*/  MUFU.TANH R79, R79 ;  /* 0x0000004f004f7308 */ /* 0x000f220000002400 */
[----:B-1----:R-:W-:Y:S01]  /*cf80*/  HMMA.16816.F32 R48, R44, R36, R48 ;  /* 0x000000242c30723c */ /* 0x002fe20000001830 */
[----:B------:R-:W-:-:S06]  /*cf90*/  LOP3.LUT R20, R20, 0x6, RZ, 0xc0, !PT ;  /* 0x0000000614147812 */ /* 0x000fcc00078ec0ff */
[----:B------:R-:W1:Y:S01]  /*cfa0*/  MUFU.TANH R151, R151 ;  /* 0x0000009700977308 */ /* 0x000e620000002400 */
        /* <DEDUP_REMOVED lines=20> */
[-C--:B--2---:R-:W-:Y:S01]  /*d0f0*/  FMUL.FTZ R33, R51, R52.reuse ;  /* 0x0000003433217220 */ /* 0x084fe20000410000 */
[----:B------:R-:W2:Y:S04]  /*d100*/  MUFU.TANH R57, R57 ;  /* 0x0000003900397308 */ /* 0x000ea80000002400 */
        /* <DEDUP_REMOVED lines=31> */
[----:B-1----:R-:W-:Y:S01]  /*d300*/  IADD3 R13, P0, PT, RZ, -UR7, RZ ;  /* 0x80000007ff0d7c10 */ /* 0x002fe2000ff1e0ff */
[----:B--2---:R-:W-:-:S04]  /*d310*/  IMAD.SHL.U32 R8, R8, 0x80, RZ ;  /* 0x0000008008087824 */ /* 0x004fc800078e00ff */
[----:B------:R-:W-:-:S05]  /*d320*/  IMAD.X R8, RZ, RZ, ~R8, P0 ;  /* 0x000000ffff087224 */ /* 0x000fca00000e0e08 */
[----:B------:R-:W-:-:S04]  /*d330*/  SHF.R.S64 R13, R13, 0x1f, R8 ;  /* 0x0000001f0d0d7819 */ /* 0x000fc80000001008 */
[----:B------:R-:W-:-:S04]  /*d340*/  IADD3 R170, P0, PT, R13, R170, RZ ;  /* 0x000000aa0daa7210 */ /* 0x000fc80007f1e0ff */
[----:B------:R-:W-:Y:S01]  /*d350*/  LEA.HI.X.SX32 R171, R8, R171, 0x1, P0 ;  /* 0x000000ab08ab7211 */ /* 0x000fe200000f0eff */
[----:B------:R-:W-:Y:S05]  /*d360*/  BRA `(.L_x_12052) ;  /* 0x0000000000f07947 */ /* 0x000fea0003800000 */
.L_x_12051:
[----:B------:R-:W2:Y:S01]  /*d370*/  LD.E R22, desc[UR4][R102.64+0x170] ;  /* 0x0001700466167980 */ /* 0x000ea2000c101900 */
[----:B-1----:R-:W-:Y:S02]  /*d380*/  LEA R16, R55, 0xffffff00, 0x7 ;  /* 0xffffff0037107811 */ /* 0x002fe400078e38ff */
        /* <DEDUP_REMOVED lines=58> */
.L_x_12052:
[----:B------:R-:W-:Y:S05]  /*d730*/  BSYNC.RECONVERGENT B0 ;  /* 0x0000000000007941 */ /* 0x000fea0003800200 */
.L_x_12050:
[----:B------:R-:W-:Y:S01]  /*d740*/  IADD3 R40, P1, PT, R7, R170, RZ ;  /* 0x000000aa07287210 */ /* 0x000fe20007f3e0ff */
[C---:B------:R-:W-:Y:S01]  /*d750*/  IMAD.SHL.U32 R7, R166.reuse, 0x20, RZ ;  /* 0x00000020a6077824 */ /* 0x040fe200078e00ff */
[----:B------:R-:W-:Y:S02]  /*d760*/  SHF.L.U64.HI R8, R166, 0x5, R167 ;  /* 0x00000005a6087819 */ /* 0x000fe400000102a7 */
[----:B------:R-:W-:Y:S01]  /*d770*/  ISETP.GE.AND P0, PT, R100, R179, PT ;  /* 0x000000b36400720c */ /* 0x000fe20003f06270 */
[----:B------:R-:W-:Y:S01]  /*d780*/  IMAD.X R41, R6, 0x1, R171, P1 ;  /* 0x0000000106297824 */ /* 0x000fe200008e06ab */
[----:B------:R-:W-:-:S04]  /*d790*/  IADD3 R12, P2, PT, R7, R40, RZ ;  /* 0x00000028070c7210 */ /* 0x000fc80007f5e0ff */
        /* <DEDUP_REMOVED lines=52> */
.L_x_12049:
[----:B------:R-:W-:Y:S05]  /*dae0*/  BSYNC.RECONVERGENT B1 ;  /* 0x0000000000017941 */ /* 0x000fea0003800200 */
.L_x_12048:
[----:B------:R-:W-:Y:S01]  /*daf0*/  IADD3 R10, PT, PT, R178, R21, R23 ;  /* 0x00000015b20a7210 */ /* 0x000fe20007ffe017 */
[----:B------:R-:W-:-:S03]  /*db00*/  IMAD.IADD R233, R177, 0x1, R20 ;  /* 0x00000001b1e97824 */ /* 0x000fc600078e0214 */
[----:B------:R-:W-:Y:S01]  /*db10*/  IADD3 R10, PT, PT, R60, R10, -R183 ;  /* 0x0000000a3c0a7210 */ /* 0x000fe20007ffe8b7 */
[C---:B------:R-:W-:Y:S02]  /*db20*/  VIADD R231, R233.reuse, 0x1 ;  /* 0x00000001e9e77836 */ /* 0x040fe40000000000 */
[----:B--2---:R-:W-:Y:S02]  /*db30*/  VIADD R7, R233, 0x8 ;  /* 0x00000008e9077836 */ /* 0x004fe40000000000 */
[C---:B------:R-:W-:Y:S02]  /*db40*/  IMAD.IADD R6, R10.reuse, 0x1, -R231 ;  /* 0x000000010a067824 */ /* 0x040fe400078e0ae7 */
[C---:B------:R-:W-:Y:S01]  /*db50*/  IMAD.IADD R36, R10.reuse, 0x1, -R7 ;  /* 0x000000010a247824 */ /* 0x040fe200078e0a07 */
[----:B------:R-:W-:Y:S01]  /*db60*/  ISETP.GE.AND P3, PT, R7, R60, PT ;  /* 0x0000003c0700720c */ /* 0x000fe20003f66270 */
        /* <DEDUP_REMOVED lines=8> */
[----:B------:R-:W-:-:S02]  /*dbf0*/  IMAD.IADD R8, R10, 0x1, -R237 ;  /* 0x000000010a087824 */ /* 0x000fc400078e0aed */
[----:B------:R-:W-:Y:S01]  /*dc00*/  FFMA.FTZ R53, -R0, R6, R53 ;  /* 0x0000000600357223 */ /* 0x000fe20000010135 */
[----:B------:R-:W-:Y:S02]  /*dc10*/  IMAD.IADD R6, R10, 0x1, -R7 ;  /* 0x000000010a067824 */ /* 0x000fe400078e0a07 */
[----:B------:R-:W-:Y:S01]  /*dc20*/  FFMA.FTZ R36, -R0, R36, R81 ;  /* 0x0000002400247223 */ /* 0x000fe20000010151 */
[----:B------:R-:W-:Y:S01]  /*dc30*/  IABS R8, R8 ;  /* 0x0000000800087213 */ /* 0x000fe20000000000 */
[C---:B------:R-:W-:Y:S01]  /*dc40*/  VIADD R209, R233.reuse, 0x39 ;  /* 0x00000039e9d17836 */ /* 0x040fe20000000000 */
[----:B------:R-:W-:Y:S01]  /*dc50*/  IABS R6, R6 ;  /* 0x0000000600067213 */ /* 0x000fe20000000000 */
[C---:B-1----:R-:W-:Y:S01]  /*dc60*/  IMAD.IADD R28, R10.reuse, 0x1, -R223 ;  /* 0x000000010a1c7824 */ /* 0x042fe200078e0adf */
[----:B------:R-:W-:Y:S01]  /*dc70*/  I2FP.F32.S32 R8, R8 ;  /* 0x0000000800087245 */ /* 0x000fe20000201400 */
[C---:B------:R-:W-:Y:S01]  /*dc80*/  VIADD R239, R233.reuse, 0x9 ;  /* 0x00000009e9ef7836 */ /* 0x040fe20000000000 */
[----:B------:R-:W-:Y:S01]  /*dc90*/  I2FP.F32.S32 R6, R6 ;  /* 0x0000000600067245 */ /* 0x000fe20000201400 */
[----:B------:R-:W-:Y:S01]  /*dca0*/  VIADD R205, R233, 0x29 ;  /* 0x00000029e9cd7836 */ /* 0x000fe20000000000 */
[----:B------:R-:W-:Y:S01]  /*dcb0*/  IABS R28, R28 ;  /* 0x0000001c001c7213 */ /* 0x000fe20000000000 */
[----:B------:R-:W-:-:S02]  /*dcc0*/  IMAD.IADD R12, R10, 0x1, -R239 ;  /* 0x000000010a0c7824 */ /* 0x000fc400078e0aef */
[C---:B------:R-:W-:Y:S01]  /*dcd0*/  FFMA.FTZ R43, -R0.reuse, R8, R89 ;  /* 0x00000008002b7223 */ /* 0x040fe20000010159 */
[----:B------:R-:W-:Y:S01]  /*dce0*/  FFMA.FTZ R81, -R0, R6, R99 ;  /* 0x0000000600517223 */ /* 0x000fe20000010163 */
[C---:B------:R-:W-:Y:S01]  /*dcf0*/  IMAD.IADD R6, R10.reuse, 0x1, -R199 ;  /* 0x000000010a067824 */ /* 0x040fe200078e0ac7 */
[----:B------:R-:W-:Y:S01]  /*dd00*/  I2FP.F32.S32 R28, R28 ;  /* 0x0000001c001c7245 */ /* 0x000fe20000201400 */
[----:B------:R-:W-:Y:S01]  /*dd10*/  IMAD.IADD R8, R10, 0x1, -R205 ;  /* 0x000000010a087824 */ /* 0x000fe200078e0acd */
[----:B------:R-:W-:Y:S01]  /*dd20*/  IABS R12, R12 ;  /* 0x0000000c000c7213 */ /* 0x000fe20000000000 */
[C---:B------:R-:W-:Y:S01]  /*dd30*/  VIADD R195, R233.reuse, 0x40 ;  /* 0x00000040e9c37836 */ /* 0x040fe20000000000 */
[----:B------:R-:W-:Y:S01]  /*dd40*/  IABS R6, R6 ;  /* 0x0000000600067213 */ /* 0x000fe20000000000 */
[C---:B------:R-:W-:Y:S01]  /*dd50*/  FFMA.FTZ R28, -R0.reuse, R28, R135 ;  /* 0x0000001c001c7223 */ /* 0x040fe20000010187 */
[----:B------:R-:W-:Y:S01]  /*dd60*/  IABS R8, R8 ;  /* 0x0000000800087213 */ /* 0x000fe20000000000 */
[C---:B------:R-:W-:Y:S01]  /*dd70*/  VIADD R135, R233.reuse, 0x58 ;  /* 0x00000058e9877836 */ /* 0x040fe20000000000 */
[----:B------:R-:W-:Y:S01]  /*dd80*/  I2FP.F32.S32 R6, R6 ;  /* 0x0000000600067245 */ /* 0x000fe20000201400 */
[C---:B------:R-:W-:Y:S01]  /*dd90*/  VIADD R207, R233.reuse, 0x28 ;  /* 0x00000028e9cf7836 */ /* 0x040fe20000000000 */
[----:B------:R-:W-:Y:S01]  /*dda0*/  I2FP.F32.S32 R12, R12 ;  /* 0x0000000c000c7245 */ /* 0x000fe20000201400 */
[----:B------:R-:W-:Y:S01]  /*ddb0*/  VIADD R191, R233, 0x41 ;  /* 0x00000041e9bf7836 */ /* 0x000fe20000000000 */
        /* <DEDUP_REMOVED lines=8> */
[----:B------:R-:W-:Y:S01]  /*de40*/  IMAD.IADD R24, R10, 0x1, -R191 ;  /* 0x000000010a187824 */ /* 0x000fe200078e0abf */
[----:B------:R-:W-:Y:S01]  /*de50*/  IABS R26, R26 ;  /* 0x0000001a001a7213 */ /* 0x000fe20000000000 */
[C---:B------:R-:W-:Y:S01]  /*de60*/  VIADD R13, R233.reuse, 0x18 ;  /* 0x00000018e90d7836 */ /* 0x040fe20000000000 */
[----:B------:R-:W-:Y:S01]  /*de70*/  I2FP.F32.S32 R6, R6 ;  /* 0x0000000600067245 */ /* 0x000fe20000201400 */
[C---:B------:R-:W-:Y:S01]  /*de80*/  VIADD R229, R233.reuse, 0x20 ;  /* 0x00000020e9e57836 */ /* 0x040fe20000000000 */
[----:B------:R-:W-:Y:S01]  /*de90*/  IABS R12, R12 ;  /* 0x0000000c000c7213 */ /* 0x000fe20000000000 */
[C---:B------:R-:W-:Y:S01]  /*dea0*/  VIADD R41, R233.reuse, 0x69 ;  /* 0x00000069e9297836 */ /* 0x040fe20000000000 */
[----:B------:R-:W-:Y:S01]  /*deb0*/  IABS R24, R24 ;  /* 0x0000001800187213 */ /* 0x000fe20000000000 */
[----:B------:R-:W-:Y:S01]  /*dec0*/  FFMA.FTZ R201, -R0, R6, R137 ;  /* 0x0000000600c97223 */ /* 0x000fe20000010189 */
[C---:B------:R-:W-:Y:S01]  /*ded0*/  VIADD R137, R233.reuse, 0x51 ;  /* 0x00000051e9897836 */ /* 0x040fe20000000000 */
[----:B------:R-:W-:Y:S01]  /*dee0*/  I2FP.F32.S32 R26, R26 ;  /* 0x0000001a001a7245 */ /* 0x000fe20000201400 */
[C---:B------:R-:W-:Y:S01]  /*def0*/  IMAD.IADD R6, R10.reuse, 0x1, -R135 ;  /* 0x000000010a067824 */ /* 0x040fe200078e0a87 */
[----:B------:R-:W-:Y:S01]  /*df00*/  I2FP.F32.S32 R12, R12 ;  /* 0x0000000c000c7245 */ /* 0x000fe20000201400 */
[----:B------:R-:W-:Y:S01]  /*df10*/  IMAD.IADD R8, R10, 0x1, -R137 ;  /* 0x000000010a087824 */ /* 0x000fe200078e0a89 */
[----:B------:R-:W-:Y:S01]  /*df20*/  I2FP.F32.S32 R24, R24 ;  /* 0x0000001800187245 */ /* 0x000fe20000201400 */
[----:B------:R-:W-:Y:S01]  /*df30*/  FFMA.FTZ R26, -R0, R26, R143 ;  /* 0x0000001a001a7223 */ /* 0x000fe2000001018f */
[----:B------:R-:W-:Y:S01]  /*df40*/  IABS R6, R6 ;  /* 0x0000000600067213 */ /* 0x000fe20000000000 */
[C---:B------:R-:W-:Y:S01]  /*df50*/  IMAD.IADD R32, R10.reuse, 0x1, -R13 ;  /* 0x000000010a207824 */ /* 0x040fe200078e0a0d */
[----:B------:R-:W-:Y:S01]  /*df60*/  IABS R8, R8 ;  /* 0x0000000800087213 */ /* 0x000fe20000000000 */
[C---:B------:R-:W-:Y:S01]  /*df70*/  VIADD R227, R233.reuse, 0x21 ;  /* 0x00000021e9e37836 */ /* 0x040fe20000000000 */
[----:B------:R-:W-:Y:S01]  /*df80*/  I2FP.F32.S32 R6, R6 ;  /* 0x0000000600067245 */ /* 0x000fe20000201400 */
[----:B------:R-:W-:Y:S01]  /*df90*/  IMAD.IADD R30, R10, 0x1, -R229 ;  /* 0x000000010a1e7824 */ /* 0x000fe200078e0ae5 */
[----:B------:R-:W-:Y:S01]  /*dfa0*/  I2FP.F32.S32 R8, R8 ;  /* 0x0000000800087245 */ /* 0x000fe20000201400 */
[----:B------:R-:W-:-:S02]  /*dfb0*/  VIADD R219, R233, 0x49 ;  /* 0x00000049e9db7836 */ /* 0x000fc40000000000 */
[C---:B------:R-:W-:Y:S01]  /*dfc0*/  FFMA.FTZ R215, -R0.reuse, R12, R117 ;  /* 0x0000000c00d77223 */ /* 0x040fe20000010175 */
[C---:B------:R-:W-:Y:S01]  /*dfd0*/  FFMA.FTZ R143, -R0.reuse, R6, R71 ;  /* 0x00000006008f7223 */ /* 0x040fe20000010147 */
[C---:B------:R-:W-:Y:S02]  /*dfe0*/  VIADD R51, R233.reuse, 0x68 ;  /* 0x00000068e9337836 */ /* 0x040fe40000000000 */
[----:B------:R-:W-:Y:S01]  /*dff0*/  FFMA.FTZ R24, -R0, R24, R145 ;  /* 0x0000001800187223 */ /* 0x000fe20000010191 */
[----:B------:R-:W-:Y:S02]  /*e000*/  IMAD.IADD R6, R10, 0x1, -R41 ;  /* 0x000000010a067824 */ /* 0x000fe400078e0a29 */
        /* <DEDUP_REMOVED lines=9> */
[C---:B------:R-:W-:Y:S01]  /*e0a0*/  VIADD R225, R233.reuse, 0x31 ;  /* 0x00000031e9e17836 */ /* 0x040fe20000000000 */
        /* <DEDUP_REMOVED lines=8> */
[----:B------:R-:W-:Y:S01]  /*e130*/  I2FP.F32.S32 R6, R6 ;  /* 0x0000000600067245 */ /* 0x000fe20000201400 */
[----:B------:R-:W-:Y:S01]  /*e140*/  IMAD.IADD R203, R10, 0x1, -R225 ;  /* 0x000000010acb7824 */ /* 0x000fe200078e0ae1 */
[----:B------:R-:W-:Y:S01]  /*e150*/  I2FP.F32.S32 R14, R14 ;  /* 0x0000000e000e7245 */ /* 0x000fe20000201400 */
[C---:B------:R-:W-:Y:S01]  /*e160*/  VIADD R221, R233.reuse, 0x48 ;  /* 0x00000048e9dd7836 */ /* 0x040fe20000000000 */
[----:B------:R-:W-:Y:S01]  /*e170*/  I2FP.F32.S32 R12, R12 ;  /* 0x0000000c000c7245 */ /* 0x000fe20000201400 */
[----:B------:R-:W-:Y:S01]  /*e180*/  FFMA.FTZ R109, -R0, R6, R39 ;  /* 0x00000006006d7223 */ /* 0x000fe20000010127 */
[----:B------:R-:W-:Y:S01]  /*e190*/  I2FP.F32.S32 R8, R8 ;  /* 0x0000000800087245 */ /* 0x000fe20000201400 */
[----:B------:R-:W-:-:S02]  /*e1a0*/  VIADD R39, R233, 0x79 ;  /* 0x00000079e9277836 */ /* 0x000fc40000000000 */
[C---:B------:R-:W-:Y:S01]  /*e1b0*/  FFMA.FTZ R211, -R0.reuse, R14, R111 ;  /* 0x0000000e00d37223 */ /* 0x040fe2000001016f */
        /* <DEDUP_REMOVED lines=13> */
[C---:B------:R-:W-:Y:S01]  /*e290*/  VIADD R63, R233.reuse, 0x78 ;  /* 0x00000078e93f7836 */ /* 0x040fe20000000000 */
[----:B------:R-:W-:Y:S01]  /*e2a0*/  IABS R203, R203 ;  /* 0x000000cb00cb7213 */ /* 0x000fe20000000000 */
[C---:B------:R-:W-:Y:S01]  /*e2b0*/  FFMA.FTZ R12, -R0.reuse, R12, R45 ;  /* 0x0000000c000c7223 */ /* 0x040fe2000001012d */
[----:B------:R-:W-:Y:S01]  /*e2c0*/  I2FP.F32.S32 R34, R34 ;  /* 0x0000002200227245 */ /* 0x000fe20000201400 */
[C---:B------:R-:W-:Y:S01]  /*e2d0*/  FFMA.FTZ R45, -R0.reuse, R8, R25 ;  /* 0x00000008002d7223 */ /* 0x040fe20000010119 */
[----:B------:R-:W-:Y:S01]  /*e2e0*/  I2FP.F32.S32 R203, R203 ;  /* 0x000000cb00cb7245 */ /* 0x000fe20000201400 */
[----:B------:R-:W2:Y:S01]  /*e2f0*/  LD.E R25, desc[UR4][R102.64+0xdc] ;  /* 0x0000dc0466197980 */ /* 0x000ea2000c101900 */
[----:B------:R-:W-:Y:S01]  /*e300*/  IABS R14, R14 ;  /* 0x0000000e000e7213 */ /* 0x000fe20000000000 */
[----:B------:R-:W-:Y:S01]  /*e310*/  FFMA.FTZ R34, -R0, R34, R91 ;  /* 0x0000002200227223 */ /* 0x000fe2000001015b */
[----:B------:R-:W-:-:S02]  /*e320*/  VIADD R91, R233, 0x71 ;  /* 0x00000071e95b7836 */ /* 0x000fc40000000000 */
[----:B------:R-:W-:Y:S01]  /*e330*/  FFMA.FTZ R203, -R0, R203, R129 ;  /* 0x000000cb00cb7223 */ /* 0x000fe20000010181 */
[----:B------:R-:W-:Y:S01]  /*e340*/  I2FP.F32.S32 R14, R14 ;  /* 0x0000000e000e7245 */ /* 0x000fe20000201400 */
[C---:B------:R-:W-:Y:S02]  /*e350*/  VIADD R129, R233.reuse, 0x59 ;  /* 0x00000059e9817836 */ /* 0x040fe40000000000 */
[----:B------:R-:W-:Y:S02]  /*e360*/  IMAD.IADD R6, R10, 0x1, -R233 ;  /* 0x000000010a067824 */ /* 0x000fe400078e0ae9 */
[----:B------:R-:W-:Y:S01]  /*e370*/  FFMA.FTZ R149, -R0, R14, R149 ;  /* 0x0000000e00957223 */ /* 0x000fe20000010195 */
[C---:B------:R-:W-:Y:S02]  /*e380*/  IMAD.IADD R22, R10.reuse, 0x1, -R197 ;  /* 0x000000010a167824 */ /* 0x040fe400078e0ac5 */
[C---:B------:R-:W-:Y:S01]  /*e390*/  IMAD.IADD R18, R10.reuse, 0x1, -R129 ;  /* 0x000000010a127824 */ /* 0x040fe200078e0a81 */
[----:B------:R-:W-:Y:S01]  /*e3a0*/  IABS R6, R6 ;  /* 0x0000000600067213 */ /* 0x000fe20000000000 */
[C---:B------:R-:W-:Y:S01]  /*e3b0*/  IMAD.IADD R16, R10.reuse, 0x1, -R99 ;  /* 0x000000010a107824 */ /* 0x040fe200078e0a63 */
[----:B------:R-:W-:Y:S01]  /*e3c0*/  IABS R22, R22 ;  /* 0x0000001600167213 */ /* 0x000fe20000000000 */
[C---:B------:R-:W-:Y:S01]  /*e3d0*/  IMAD.IADD R14, R10.reuse, 0x1, -R217 ;  /* 0x000000010a0e7824 */ /* 0x040fe200078e0ad9 */
[----:B------:R-:W-:Y:S01]  /*e3e0*/  I2FP.F32.S32 R6, R6 ;  /* 0x0000000600067245 */ /* 0x000fe20000201400 */
[C---:B------:R-:W-:Y:S01]  /*e3f0*/  IMAD.IADD R40, R10.reuse, 0x1, -R91 ;  /* 0x000000010a287824 */ /* 0x040fe200078e0a5b */
[----:B------:R-:W-:Y:S01]  /*e400*/  I2FP.F32.S32 R22, R22 ;  /* 0x0000001600167245 */ /* 0x000fe20000201400 */
[C---:B------:R-:W-:Y:S01]  /*e410*/  IMAD.IADD R38, R10.reuse, 0x1, -R63 ;  /* 0x000000010a267824 */ /* 0x040fe200078e0a3f */
[----:B------:R-:W-:Y:S01]  /*e420*/  IABS R14, R14 ;  /* 0x0000000e000e7213 */ /* 0x000fe20000000000 */
[----:B------:R-:W-:Y:S01]  /*e430*/  VIADD R10, R10, 0x8 ;  /* 0x000000080a0a7836 */ /* 0x000fe20000000000 */
[----:B------:R-:W-:Y:S01]  /*e440*/  IABS R40, R40 ;  /* 0x0000002800287213 */ /* 0x000fe20000000000 */
[CC--:B------:R-:W-:Y:S01]  /*e450*/  FFMA.FTZ R3, -R0.reuse, R6.reuse, R3 ;  /* 0x0000000600037223 */ /* 0x0c0fe20000010103 */
[----:B------:R-:W-:Y:S01]  /*e460*/  FFMA.FTZ R71, -R0, R6, R85 ;  /* 0x0000000600477223 */ /* 0x000fe20000010155 */
[C---:B------:R-:W-:Y:S01]  /*e470*/  IMAD.IADD R42, R10.reuse, 0x1, -R231 ;  /* 0x000000010a2a7824 */ /* 0x040fe200078e0ae7 */
[----:B------:R-:W-:Y:S01]  /*e480*/  I2FP.F32.S32 R40, R40 ;  /* 0x0000002800287245 */ /* 0x000fe20000201400 */
[----:B------:R-:W-:Y:S01]  /*e490*/  IMAD.IADD R8, R10, 0x1, -R235 ;  /* 0x000000010a087824 */ /* 0x000fe200078e0aeb */
[----:B------:R-:W-:Y:S01]  /*e4a0*/  I2FP.F32.S32 R14, R14 ;  /* 0x0000000e000e7245 */ /* 0x000fe20000201400 */
[----:B------:R-:W-:Y:S01]  /*e4b0*/  FFMA.FTZ R22, -R0, R22, R73 ;  /* 0x0000001600167223 */ /* 0x000fe20000010149 */
[----:B------:R-:W-:Y:S01]  /*e4c0*/  IABS R42, R42 ;  /* 0x0000002a002a7213 */ /* 0x000fe20000000000 */
[----:B------:R-:W-:Y:S01]  /*e4d0*/  IMAD.IADD R6, R10, 0x1, -R233 ;  /* 0x000000010a067824 */ /* 0x000fe200078e0ae9 */
[----:B------:R-:W-:Y:S01]  /*e4e0*/  IABS R8, R8 ;  /* 0x0000000800087213 */ /* 0x000fe20000000000 */
[C---:B------:R-:W-:Y:S01]  /*e4f0*/  FFMA.FTZ R49, -R0.reuse, R40, R49 ;  /* 0x0000002800317223 */ /* 0x040fe20000010131 */
[----:B------:R-:W-:Y:S01]  /*e500*/  I2FP.F32.S32 R42, R42 ;  /* 0x0000002a002a7245 */ /* 0x000fe20000201400 */
[----:B------:R-:W-:Y:S01]  /*e510*/  FFMA.FTZ R14, -R0, R14, R59 ;  /* 0x0000000e000e7223 */ /* 0x000fe2000001013b */
[----:B------:R-:W-:Y:S01]  /*e520*/  I2FP.F32.S32 R8, R8 ;  /* 0x0000000800087245 */ /* 0x000fe20000201400 */
[----:B------:R-:W-:Y:S01]  /*e530*/  IMAD.IADD R40, R10, 0x1, -R239 ;  /* 0x000000010a287824 */ /* 0x000fe200078e0aef */
[----:B------:R-:W-:Y:S01]  /*e540*/  IABS R6, R6 ;  /* 0x0000000600067213 */ /* 0x000fe20000000000 */
[----:B------:R-:W-:Y:S01]  /*e550*/  FFMA.FTZ R67, -R0, R42, R67 ;  /* 0x0000002a00437223 */ /* 0x000fe20000010143 */
[----:B------:R-:W-:Y:S01]  /*e560*/  ISETP.GE.AND P1, PT, R233, R60, PT ;  /* 0x0000003ce900720c */ /* 0x000fe20003f26270 */
[----:B------:R-:W-:Y:S01]  /*e570*/  IMAD.IADD R42, R10, 0x1, -R7 ;  /* 0x000000010a2a7824 */ /* 0x000fe200078e0a07 */
[----:B------:R-:W-:Y:S01]  /*e580*/  FSEL R59, R36, -INF , !P3 ;  /* 0xff800000243b7808 */ /* 0x000fe20005800000 */
[----:B------:R-:W-:Y:S01]  /*e590*/  IMAD.IADD R36, R10, 0x1, -R207 ;  /* 0x000000010a247824 */ /* 0x000fe200078e0acf */
[----:B------:R-:W-:Y:S01]  /*e5a0*/  I2FP.F32.S32 R6, R6 ;  /* 0x0000000600067245 */ /* 0x000fe20000201400 */
[----:B------:R-:W-:Y:S01]  /*e5b0*/  FFMA.FTZ R73, -R0, R8, R95 ;  /* 0x0000000800497223 */ /* 0x000fe2000001015f */
[----:B------:R-:W-:-:S02]  /*e5c0*/  IABS R40, R40 ;  /* 0x0000002800287213 */ /* 0x000fc40000000000 */
[----:B------:R-:W-:Y:S01]  /*e5d0*/  FSEL R8, R3, -INF , !P1 ;  /* 0xff80000003087808 */ /* 0x000fe20004800000 */
[----:B------:R-:W-:Y:S01]  /*e5e0*/  IMAD.IADD R3, R10, 0x1, -R205 ;  /* 0x000000010a037824 */ /* 0x000fe200078e0acd */
[----:B------:R-:W-:Y:S02]  /*e5f0*/  IABS R42, R42 ;  /* 0x0000002a002a7213 */ /* 0x000fe40000000000 */
[----:B------:R-:W-:Y:S01]  /*e600*/  IABS R36, R36 ;  /* 0x0000002400247213 */ /* 0x000fe20000000000 */
[----:B------:R-:W-:Y:S01]  /*e610*/  FFMA.FTZ R6, -R0, R6, R65 ;  /* 0x0000000600067223 */ /* 0x000fe20000010141 */
[----:B------:R-:W-:Y:S02]  /*e620*/  I2FP.F32.S32 R40, R40 ;  /* 0x0000002800287245 */ /* 0x000fe40000201400 */
[----:B------:R-:W-:Y:S02]  /*e630*/  I2FP.F32.S32 R42, R42 ;  /* 0x0000002a002a7245 */ /* 0x000fe40000201400 */
[----:B------:R-:W-:-:S02]  /*e640*/  I2FP.F32.S32 R36, R36 ;  /* 0x0000002400247245 */ /* 0x000fc40000201400 */
[----:B------:R-:W-:Y:S01]  /*e650*/  IABS R3, R3 ;  /* 0x0000000300037213 */ /* 0x000fe20000000000 */
[----:B------:R-:W-:Y:S01]  /*e660*/  FFMA.FTZ R87, -R0, R40, R87 ;  /* 0x0000002800577223 */ /* 0x000fe20000010157 */
[----:B------:R-:W-:Y:S02]  /*e670*/  ISETP.GE.AND P0, PT, R231, R60, PT ;  /* 0x0000003ce700720c */ /* 0x000fe40003f06270 */
[----:B------:R-:W-:Y:S01]  /*e680*/  FSEL R6, R6, -INF , !P1 ;  /* 0xff80000006067808 */ /* 0x000fe20004800000 */
[C---:B------:R-:W-:Y:S01]  /*e690*/  FFMA.FTZ R121, -R0.reuse, R36, R121 ;  /* 0x0000002400797223 */ /* 0x040fe20000010179 */
[-C--:B------:R-:W-:Y:S02]  /*e6a0*/  ISETP.GE.AND P4, PT, R239, R60.reuse, PT ;  /* 0x0000003cef00720c */ /* 0x080fe40003f86270 */
[----:B------:R-:W-:Y:S01]  /*e6b0*/  ISETP.GE.AND P1, PT, R7, R60, PT ;  /* 0x0000003c0700720c */ /* 0x000fe20003f26270 */
[----:B------:R-:W-:Y:S01]  /*e6c0*/  FFMA.FTZ R7, -R0, R42, R107 ;  /* 0x0000002a00077223 */ /* 0x000fe2000001016b */
[----:B------:R-:W-:Y:S01]  /*e6d0*/  I2FP.F32.S32 R3, R3 ;  /* 0x0000000300037245 */ /* 0x000fe20000201400 */
[----:B------:R-:W-:Y:S01]  /*e6e0*/  IMAD.IADD R36, R10, 0x1, -R199 ;  /* 0x000000010a247824 */ /* 0x000fe200078e0ac7 */
[----:B------:R-:W-:-:S02]  /*e6f0*/  ISETP.GE.AND P6, PT, R235, R60, PT ;  /* 0x0000003ceb00720c */ /* 0x000fc40003fc6270 */
[----:B------:R-:W-:Y:S01]  /*e700*/  FSEL R89, R53, -INF , !P0 ;  /* 0xff80000035597808 */ /* 0x000fe20004000000 */
[----:B------:R-:W-:Y:S01]  /*e710*/  FFMA.FTZ R123, -R0, R3, R123 ;  /* 0x00000003007b7223 */ /* 0x000fe2000001017b */
[----:B------:R-:W-:Y:S02]  /*e720*/  FSEL R53, R87, -INF , !P4 ;  /* 0xff80000057357808 */ /* 0x000fe40006000000 */
[----:B------:R-:W-:Y:S02]  /*e730*/  FSEL R87, R34, -INF , !P6 ;  /* 0xff80000022577808 */ /* 0x000fe40007000000 */
[----:B------:R-:W-:Y:S02]  /*e740*/  FSEL R73, R73, -INF , !P6 ;  /* 0xff80000049497808 */ /* 0x000fe40007000000 */
[----:B------:R-:W-:Y:S02]  /*e750*/  ISETP.GE.AND P6, PT, R205, R60, PT ;  /* 0x0000003ccd00720c */ /* 0x000fe40003fc6270 */
[----:B------:R-:W-:-:S02]  /*e760*/  FSEL R81, R81, -INF , !P1 ;  /* 0xff80000051517808 */ /* 0x000fc40004800000 */
[----:B------:R-:W-:Y:S02]  /*e770*/  FSEL R7, R7, -INF , !P1 ;  /* 0xff80000007077808 */ /* 0x000fe40004800000 */
[----:B------:R-:W-:Y:S02]  /*e780*/  ISETP.GE.AND P1, PT, R223, R60, PT ;  /* 0x0000003cdf00720c */ /* 0x000fe40003f26270 */
[----:B------:R-:W-:Y:S01]  /*e790*/  IABS R36, R36 ;  /* 0x0000002400247213 */ /* 0x000fe20000000000 */
[----:B------:R-:W-:Y:S01]  /*e7a0*/  IMAD.IADD R34, R10, 0x1, -R225 ;  /* 0x000000010a227824 */ /* 0x000fe200078e0ae1 */
[----:B------:R-:W-:Y:S02]  /*e7b0*/  FSEL R205, R123, -INF , !P6 ;  /* 0xff8000007bcd7808 */ /* 0x000fe40007000000 */
[----:B------:R-:W-:Y:S02]  /*e7c0*/  I2FP.F32.S32 R36, R36 ;  /* 0x0000002400247245 */ /* 0x000fe40000201400 */
[----:B------:R-:W-:Y:S01]  /*e7d0*/  FSEL R123, R28, -INF , !P1 ;  /* 0xff8000001c7b7808 */ /* 0x000fe20004800000 */
[----:B------:R-:W-:Y:S01]  /*e7e0*/  IMAD.IADD R28, R10, 0x1, -R197 ;  /* 0x000000010a1c7824 */ /* 0x000fe200078e0ac5 */
[----:B------:R-:W-:Y:S01]  /*e7f0*/  IABS R38, R38 ;  /* 0x0000002600267213 */ /* 0x000fe20000000000 */
[----:B------:R-:W-:Y:S01]  /*e800*/  FFMA.FTZ R3, -R0, R36, R131 ;  /* 0x0000002400037223 */ /* 0x000fe20000010183 */
[----:B------:R-:W-:Y:S01]  /*e810*/  ISETP.GE.AND P2, PT, R13, R60, PT ;  /* 0x0000003c0d00720c */ /* 0x000fe20003f46270 */
[----:B------:R-:W-:Y:S01]  /*e820*/  IMAD.IADD R13, R10, 0x1, -R13 ;  /* 0x000000010a0d7824 */ /* 0x000fe200078e0a0d */
[----:B------:R-:W-:-:S02]  /*e830*/  FSEL R71, R71, -INF , !P3 ;  /* 0xff80000047477808 */ /* 0x000fc40005800000 */
[----:B------:R-:W-:Y:S02]  /*e840*/  IABS R34, R34 ;  /* 0x0000002200227213 */ /* 0x000fe40000000000 */
[----:B------:R-:W-:Y:S02]  /*e850*/  ISETP.GE.AND P3, PT, R199, R60, PT ;  /* 0x0000003cc700720c */ /* 0x000fe40003f66270 */
[----:B------:R-:W-:Y:S02]  /*e860*/  IABS R28, R28 ;  /* 0x0000001c001c7213 */ /* 0x000fe40000000000 */
[----:B------:R-:W-:Y:S02]  /*e870*/  I2FP.F32.S32 R38, R38 ;  /* 0x0000002600267245 */ /* 0x000fe40000201400 */
[----:B------:R-:W-:Y:S02]  /*e880*/  I2FP.F32.S32 R34, R34 ;  /* 0x0000002200227245 */ /* 0x000fe40000201400 */
[----:B------:R-:W-:Y:S01]  /*e890*/  FSEL R131, R127, -INF , !P3 ;  /* 0xff8000007f837808 */ /* 0x000fe20005800000 */
[----:B------:R-:W-:Y:S01]  /*e8a0*/  FFMA.FTZ R47, -R0, R38, R47 ;  /* 0x00000026002f7223 */ /* 0x000fe2000001012f */
[----:B------:R-:W-:-:S02]  /*e8b0*/  IABS R13, R13 ;  /* 0x0000000d000d7213 */ /* 0x000fc40000000000 */
[----:B------:R-:W-:Y:S01]  /*e8c0*/  FSEL R127, R3, -INF , !P3 ;  /* 0xff800000037f7808 */ /* 0x000fe20005800000 */
[----:B------:R-:W-:Y:S01]  /*e8d0*/  IMAD.IADD R3, R10, 0x1, -R195 ;  /* 0x000000010a037824 */ /* 0x000fe200078e0ac3 */
[----:B------:R-:W-:Y:S01]  /*e8e0*/  I2FP.F32.S32 R28, R28 ;  /* 0x0000001c001c7245 */ /* 0x000fe20000201400 */
[----:B------:R-:W-:Y:S01]  /*e8f0*/  FFMA.FTZ R133, -R0, R34, R133 ;  /* 0x0000002200857223 */ /* 0x000fe20000010185 */
[C---:B------:R-:W-:Y:S01]  /*e900*/  IMAD.IADD R38, R10.reuse, 0x1, -R237 ;  /* 0x000000010a267824 */ /* 0x040fe200078e0aed */
[----:B------:R-:W-:Y:S01]  /*e910*/  I2FP.F32.S32 R13, R13 ;  /* 0x0000000d000d7245 */ /* 0x000fe20000201400 */
[----:B------:R-:W-:Y:S02]  /*e920*/  IMAD.IADD R34, R10, 0x1, -R191 ;  /* 0x000000010a227824 */ /* 0x000fe400078e0abf */
[----:B------:R-:W-:Y:S01]  /*e930*/  FFMA.FTZ R69, -R0, R28, R69 ;  /* 0x0000001c00457223 */ /* 0x000fe20000010145 */
[----:B------:R-:W-:Y:S01]  /*e940*/  IABS R3, R3 ;  /* 0x0000000300037213 */ /* 0x000fe20000000000 */
[C---:B------:R-:W-:Y:S01]  /*e950*/  IMAD.IADD R28, R10.reuse, 0x1, -R129 ;  /* 0x000000010a1c7824 */ /* 0x040fe200078e0a81 */
[----:B------:R-:W-:Y:S01]  /*e960*/  IABS R16, R16 ;  /* 0x0000001000107213 */ /* 0x000fe20000000000 */
[----:B------:R-:W-:Y:S01]  /*e970*/  IMAD.IADD R40, R10, 0x1, -R229 ;  /* 0x000000010a287824 */ /* 0x000fe200078e0ae5 */
[----:B------:R-:W-:Y:S01]  /*e980*/  FSEL R75, R67, -INF , !P0 ;  /* 0xff800000434b7808 */ /* 0x000fe20004000000 */
[----:B------:R-:W-:Y:S01]  /*e990*/  FFMA.FTZ R13, -R0, R13, R105 ;  /* 0x0000000d000d7223 */ /* 0x000fe20000010169 */
[----:B------:R-:W-:-:S02]  /*e9a0*/  IABS R38, R38 ;  /* 0x0000002600267213 */ /* 0x000fc40000000000 */
[----:B------:R-:W-:Y:S02]  /*e9b0*/  ISETP.GE.AND P0, PT, R229, R60, PT ;  /* 0x0000003ce500720c */ /* 0x000fe40003f06270 */
[----:B------:R-:W-:Y:S02]  /*e9c0*/  IABS R34, R34 ;  /* 0x0000002200227213 */ /* 0x000fe40000000000 */
[----:B------:R-:W-:Y:S01]  /*e9d0*/  FSEL R85, R32, -INF , !P2 ;  /* 0xff80000020557808 */ /* 0x000fe20005000000 */
[----:B------:R-:W-:Y:S01]  /*e9e0*/  IMAD.IADD R32, R10, 0x1, -R223 ;  /* 0x000000010a207824 */ /* 0x000fe200078e0adf */
[----:B------:R-:W-:Y:S02]  /*e9f0*/  I2FP.F32.S32 R3, R3 ;  /* 0x0000000300037245 */ /* 0x000fe40000201400 */
[----:B------:R-:W-:Y:S02]  /*ea00*/  IABS R28, R28 ;  /* 0x0000001c001c7213 */ /* 0x000fe40000000000 */
[----:B------:R-:W-:-:S02]  /*ea10*/  I2FP.F32.S32 R16, R16 ;  /* 0x0000001000107245 */ /* 0x000fc40000201400 */
[----:B------:R-:W-:Y:S02]  /*ea20*/  IABS R40, R40 ;  /* 0x0000002800287213 */ /* 0x000fe40000000000 */
[----:B------:R-:W-:Y:S02]  /*ea30*/  I2FP.F32.S32 R38, R38 ;  /* 0x0000002600267245 */ /* 0x000fe40000201400 */
[----:B------:R-:W-:Y:S01]  /*ea40*/  FSEL R119, R30, -INF , !P0 ;  /* 0xff8000001e777808 */ /* 0x000fe20004000000 */
[----:B------:R-:W-:Y:S01]  /*ea50*/  IMAD.IADD R30, R10, 0x1, -R209 ;  /* 0x000000010a1e7824 */ /* 0x000fe200078e0ad1 */
[----:B------:R-:W-:Y:S01]  /*ea60*/  I2FP.F32.S32 R34, R34 ;  /* 0x0000002200227245 */ /* 0x000fe20000201400 */
[----:B------:R-:W-:Y:S01]  /*ea70*/  FFMA.FTZ R77, -R0, R3, R77 ;  /* 0x00000003004d7223 */ /* 0x000fe2000001014d */
[----:B------:R-:W-:Y:S01]  /*ea80*/  FSEL R13, R13, -INF , !P2 ;  /* 0xff8000000d0d7808 */ /* 0x000fe20005000000 */
[----:B------:R-:W-:Y:S01]  /*ea90*/  IMAD.IADD R3, R10, 0x1, -R137 ;  /* 0x000000010a037824 */ /* 0x000fe200078e0a89 */
[----:B------:R-:W-:Y:S01]  /*eaa0*/  ISETP.GE.AND P2, PT, R225, R60, PT ;  /* 0x0000003ce100720c */ /* 0x000fe20003f46270 */
[----:B------:R-:W-:Y:S01]  /*eab0*/  FFMA.FTZ R16, -R0, R16, R37 ;  /* 0x0000001000107223 */ /* 0x000fe20000010125 */
[----:B------:R-:W-:-:S02]  /*eac0*/  I2FP.F32.S32 R28, R28 ;  /* 0x0000001c001c7245 */ /* 0x000fc40000201400 */
[----:B------:R-:W-:Y:S02]  /*ead0*/  I2FP.F32.S32 R40, R40 ;  /* 0x0000002800287245 */ /* 0x000fe40000201400 */
[----:B------:R-:W-:Y:S01]  /*eae0*/  IABS R32, R32 ;  /* 0x0000002000207213 */ /* 0x000fe20000000000 */
[C---:B------:R-:W-:Y:S01]  /*eaf0*/  FFMA.FTZ R37, -R0.reuse, R38, R93 ;  /* 0x0000002600257223 */ /* 0x040fe2000001015d */
[----:B------:R-:W-:Y:S01]  /*eb00*/  ISETP.GE.AND P5, PT, R237, R60, PT ;  /* 0x0000003ced00720c */ /* 0x000fe20003fa6270 */
[----:B------:R-:W-:Y:S01]  /*eb10*/  FFMA.FTZ R147, -R0, R34, R147 ;  /* 0x0000002200937223 */ /* 0x000fe20000010193 */
[----:B------:R-:W-:Y:S01]  /*eb20*/  FSEL R213, R213, -INF , !P6 ;  /* 0xff800000d5d57808 */ /* 0x000fe20007000000 */
[----:B------:R-:W-:Y:S01]  /*eb30*/  IMAD.IADD R38, R10, 0x1, -R227 ;  /* 0x000000010a267824 */ /* 0x000fe200078e0ae3 */
[----:B------:R-:W-:Y:S01]  /*eb40*/  IABS R30, R30 ;  /* 0x0000001e001e7213 */ /* 0x000fe20000000000 */
[----:B------:R-:W-:Y:S01]  /*eb50*/  FFMA.FTZ R19, -R0, R28, R19 ;  /* 0x0000001c00137223 */ /* 0x000fe20000010113 */
[----:B------:R-:W-:-:S02]  /*eb60*/  ISETP.GE.AND P6, PT, R191, R60, PT ;  /* 0x0000003cbf00720c */ /* 0x000fc40003fc6270 */
[----:B------:R-:W-:Y:S02]  /*eb70*/  FSEL R203, R203, -INF , !P2 ;  /* 0xff800000cbcb7808 */ /* 0x000fe40005000000 */
[----:B------:R-:W-:Y:S01]  /*eb80*/  FSEL R199, R133, -INF , !P2 ;  /* 0xff80000085c77808 */ /* 0x000fe20005000000 */
[----:B------:R-:W-:Y:S01]  /*eb90*/  FFMA.FTZ R113, -R0, R40, R113 ;  /* 0x0000002800717223 */ /* 0x000fe20000010171 */
[----:B------:R-:W-:Y:S02]  /*eba0*/  I2FP.F32.S32 R32, R32 ;  /* 0x0000002000207245 */ /* 0x000fe40000201400 */
[----:B------:R-:W-:Y:S02]  /*ebb0*/  ISETP.GE.AND P2, PT, R197, R60, PT ;  /* 0x0000003cc500720c */ /* 0x000fe40003f46270 */
[----:B------:R-:W-:Y:S02]  /*ebc0*/  FSEL R83, R83, -INF , !P4 ;  /* 0xff80000053537808 */ /* 0x000fe40006000000 */
[----:B------:R-:W-:-:S02]  /*ebd0*/  FSEL R43, R43, -INF , !P5 ;  /* 0xff8000002b2b7808 */ /* 0x000fc40006800000 */
[----:B------:R-:W-:Y:S02]  /*ebe0*/  IABS R3, R3 ;  /* 0x0000000300037213 */ /* 0x000fe40000000000 */
[----:B------:R-:W-:Y:S02]  /*ebf0*/  FMNMX3.FTZ R28, R8, R89, R59, !PT ;  /* 0x00000059081c7276 */ /* 0x000fe4000781003b */
[----:B------:R-:W-:Y:S02]  /*ec00*/  FSEL R37, R37, -INF , !P5 ;  /* 0xff80000025257808 */ /* 0x000fe40006800000 */
[----:B------:R-:W-:Y:S02]  /*ec10*/  I2FP.F32.S32 R30, R30 ;  /* 0x0000001e001e7245 */ /* 0x000fe40000201400 */
[----:B------:R-:W-:Y:S01]  /*ec20*/  FSEL R191, R147, -INF , !P6 ;  /* 0xff80000093bf7808 */ /* 0x000fe20007000000 */
[----:B------:R-:W-:Y:S01]  /*ec30*/  FFMA.FTZ R139, -R0, R32, R139 ;  /* 0x00000020008b7223 */ /* 0x000fe2000001018b */
[----:B------:R-:W-:-:S02]  /*ec40*/  ISETP.GE.AND P5, PT, R207, R60, PT ;  /* 0x0000003ccf00720c */ /* 0x000fc40003fa6270 */
[----:B------:R-:W-:Y:S02]  /*ec50*/  FSEL R147, R22, -INF , !P2 ;  /* 0xff80000016937808 */ /* 0x000fe40005000000 */
[----:B------:R-:W-:Y:S02]  /*ec60*/  IABS R38, R38 ;  /* 0x0000002600267213 */ /* 0x000fe40000000000 */
[----:B------:R-:W-:Y:S02]  /*ec70*/  I2FP.F32.S32 R3, R3 ;  /* 0x0000000300037245 */ /* 0x000fe40000201400 */
[----:B------:R-:W-:Y:S02]  /*ec80*/  FMNMX3.FTZ R22, R28, R83, R43, !PT ;  /* 0x000000531c167276 */ /* 0x000fe4000781002b */
[----:B------:R-:W-:Y:S01]  /*ec90*/  FSEL R117, R113, -INF , !P0 ;  /* 0xff80000071757808 */ /* 0x000fe20004000000 */
[----:B------:R-:W-:Y:S01]  /*eca0*/  FFMA.FTZ R141, -R0, R30, R141 ;  /* 0x0000001e008d7223 */ /* 0x000fe2000001018d */
[----:B------:R-:W-:Y:S01]  /*ecb0*/  ISETP.GE.AND P0, PT, R209, R60, PT ;  /* 0x0000003cd100720c */ /* 0x000fe20003f06270 */
[----:B------:R-:W-:Y:S01]  /*ecc0*/  IMAD.IADD R30, R10, 0x1, -R219 ;  /* 0x000000010a1e7824 */ /* 0x000fe200078e0adb */
[----:B------:R-:W-:-:S02]  /*ecd0*/  FSEL R215, R215, -INF , !P5 ;  /* 0xff800000d7d77808 */ /* 0x000fc40006800000 */
[----:B------:R-:W-:Y:S01]  /*ece0*/  FSEL R209, R121, -INF , !P5 ;  /* 0xff80000079d17808 */ /* 0x000fe20006800000 */
[----:B------:R-:W-:Y:S01]  /*ecf0*/  FFMA.FTZ R57, -R0, R3, R57 ;  /* 0x0000000300397223 */ /* 0x000fe20000010139 */
[----:B------:R-:W-:Y:S02]  /*ed00*/  ISETP.GE.AND P4, PT, R227, R60, PT ;  /* 0x0000003ce300720c */ /* 0x000fe40003f86270 */
[----:B------:R-:W-:Y:S02]  /*ed10*/  I2FP.F32.S32 R38, R38 ;  /* 0x0000002600267245 */ /* 0x000fe40000201400 */
[----:B------:R-:W-:Y:S02]  /*ed20*/  ISETP.GE.AND P5, PT, R195, R60, PT ;  /* 0x0000003cc300720c */ /* 0x000fe40003fa6270 */
[----:B------:R-:W-:Y:S02]  /*ed30*/  FMNMX3.FTZ R22, R22, R87, R85, !PT ;  /* 0x0000005716167276 */ /* 0x000fe40007810055 */
[----:B------:R-:W-:-:S02]  /*ed40*/  FSEL R121, R139, -INF , !P1 ;  /* 0xff8000008b797808 */ /* 0x000fc40004800000 */
[----:B------:R-:W-:Y:S01]  /*ed50*/  FSEL R195, R24, -INF , !P6 ;  /* 0xff80000018c37808 */ /* 0x000fe20007000000 */
[----:B------:R-:W-:Y:S01]  /*ed60*/  IMAD.IADD R24, R10, 0x1, -R217 ;  /* 0x000000010a187824 */ /* 0x000fe200078e0ad9 */
[----:B------:R-:W-:Y:S01]  /*ed70*/  ISETP.GE.AND P1, PT, R137, R60, PT ;  /* 0x0000003c8900720c */ /* 0x000fe20003f26270 */
[----:B------:R-:W-:Y:S01]  /*ed80*/  FFMA.FTZ R115, -R0, R38, R115 ;  /* 0x0000002600737223 */ /* 0x000fe20000010173 */
[----:B------:R-:W-:Y:S02]  /*ed90*/  IABS R18, R18 ;  /* 0x0000001200127213 */ /* 0x000fe40000000000 */
[----:B------:R-:W-:Y:S02]  /*eda0*/  FSEL R211, R211, -INF , !P4 ;  /* 0xff800000d3d37808 */ /* 0x000fe40006000000 */
[----:B------:R-:W-:Y:S02]  /*edb0*/  FMNMX3.FTZ R22, R22, R81, R119, !PT ;  /* 0x0000005116167276 */ /* 0x000fe40007810077 */
[----:B------:R-:W-:-:S02]  /*edc0*/  IABS R30, R30 ;  /* 0x0000001e001e7213 */ /* 0x000fc40000000000 */
[----:B------:R-:W-:Y:S02]  /*edd0*/  FSEL R145, R145, -INF , !P1 ;  /* 0xff80000091917808 */ /* 0x000fe40004800000 */
[----:B------:R-:W-:Y:S02]  /*ede0*/  FSEL R137, R57, -INF , !P1 ;  /* 0xff80000039897808 */ /* 0x000fe40004800000 */
[----:B------:R-:W-:Y:S02]  /*edf0*/  IABS R24, R24 ;  /* 0x0000001800187213 */ /* 0x000fe40000000000 */
[----:B------:R-:W-:Y:S02]  /*ee00*/  ISETP.GE.AND P1, PT, R99, R60, PT ;  /* 0x0000003c6300720c */ /* 0x000fe40003f26270 */
[----:B------:R-:W-:Y:S02]  /*ee10*/  I2FP.F32.S32 R18, R18 ;  /* 0x0000001200127245 */ /* 0x000fe40000201400 */
[----:B------:R-:W-:-:S02]  /*ee20*/  FMNMX3.FTZ R22, R22, R211, R215, !PT ;  /* 0x000000d316167276 */ /* 0x000fc400078100d7 */
[----:B------:R-:W-:Y:S01]  /*ee30*/  I2FP.F32.S32 R30, R30 ;  /* 0x0000001e001e7245 */ /* 0x000fe20000201400 */
[----:B------:R-:W-:Y:S01]  /*ee40*/  FFMA.FTZ R18, -R0, R18, R189 ;  /* 0x0000001200127223 */ /* 0x000fe200000101bd */
[----:B------:R-:W-:Y:S02]  /*ee50*/  FSEL R207, R115, -INF , !P4 ;  /* 0xff80000073cf7808 */ /* 0x000fe40006000000 */
[----:B------:R-:W-:Y:S02]  /*ee60*/  ISETP.GE.AND P6, PT, R217, R60, PT ;  /* 0x0000003cd900720c */ /* 0x000fe40003fc6270 */
[----:B------:R-:W-:Y:S02]  /*ee70*/  I2FP.F32.S32 R24, R24 ;  /* 0x0000001800187245 */ /* 0x000fe40000201400 */
[----:B------:R-:W-:Y:S02]  /*ee80*/  FSEL R115, R16, -INF , !P1 ;  /* 0xff80000010737808 */ /* 0x000fe40004800000 */
[----:B------:R-:W-:Y:S01]  /*ee90*/  FMNMX3.FTZ R16, R22, R213, R131, !PT ;  /* 0x000000d516107276 */ /* 0x000fe20007810083 */
[C---:B------:R-:W-:Y:S01]  /*eea0*/  FFMA.FTZ R189, -R0.reuse, R30, R151 ;  /* 0x0000001e00bd7223 */ /* 0x040fe20000010197 */
[----:B------:R-:W-:Y:S01]  /*eeb0*/  ISETP.GE.AND P3, PT, R219, R60, PT ;  /* 0x0000003cdb00720c */ /* 0x000fe20003f66270 */
[----:B------:R-:W-:Y:S01]  /*eec0*/  FFMA.FTZ R11, -R0, R24, R11 ;  /* 0x00000018000b7223 */ /* 0x000fe2000001010b */
[----:B------:R-:W-:-:S02]  /*eed0*/  FSEL R113, R14, -INF , !P6 ;  /* 0xff8000000e717808 */ /* 0x000fc40007000000 */
[----:B------:R-:W-:Y:S02]  /*eee0*/  FMNMX3.FTZ R14, R16, R203, R123, !PT ;  /* 0x000000cb100e7276 */ /* 0x000fe4000781007b */
[----:B------:R-:W-:Y:S02]  /*eef0*/  FMNMX3.FTZ R16, R6, R75, R71, !PT ;  /* 0x0000004b06107276 */ /* 0x000fe40007810047 */
[----:B------:R-:W-:Y:S02]  /*ef00*/  FSEL R193, R193, -INF , !P3 ;  /* 0xff800000c1c17808 */ /* 0x000fe40005800000 */
[----:B------:R-:W-:Y:S02]  /*ef10*/  FSEL R189, R189, -INF , !P3 ;  /* 0xff800000bdbd7808 */ /* 0x000fe40005800000 */
[----:B------:R-:W-:Y:S02]  /*ef20*/  ISETP.GE.AND P3, PT, R97, R60, PT ;  /* 0x0000003c6100720c */ /* 0x000fe40003f66270 */
[----:B------:R-:W-:-:S02]  /*ef30*/  FSEL R67, R11, -INF , !P6 ;  /* 0xff8000000b437808 */ /* 0x000fc40007000000 */
[----:B------:R-:W-:Y:S02]  /*ef40*/  FMNMX3.FTZ R16, R16, R53, R37, !PT ;  /* 0x0000003510107276 */ /* 0x000fe40007810025 */
[----:B------:R-:W-:Y:S02]  /*ef50*/  FSEL R155, R26, -INF , !P5 ;  /* 0xff8000001a9b7808 */ /* 0x000fe40006800000 */
[----:B------:R-:W-:Y:S02]  /*ef60*/  FSEL R153, R77, -INF , !P5 ;  /* 0xff8000004d997808 */ /* 0x000fe40006800000 */
[----:B------:R-:W-:Y:S01]  /*ef70*/  ISETP.NE.AND P6, PT, R2, RZ, PT ;  /* 0x000000ff0200720c */ /* 0x000fe20003fc5270 */
[----:B------:R-:W-:Y:S01]  /*ef80*/  IMAD.IADD R2, R10, 0x1, -R51 ;  /* 0x000000010a027824 */ /* 0x000fe200078e0a33 */
[----:B------:R-:W-:Y:S02]  /*ef90*/  ISETP.GE.AND P5, PT, R51, R60, PT ;  /* 0x0000003c3300720c */ /* 0x000fe40003fa6270 */
[----:B------:R-:W-:Y:S01]  /*efa0*/  FSEL R51, R12, -INF , !P3 ;  /* 0xff8000000c337808 */ /* 0x000fe20005800000 */
[----:B------:R-:W-:Y:S01]  /*efb0*/  IMAD.IADD R32, R10, 0x1, -R221 ;  /* 0x000000010a207824 */ /* 0x000fe200078e0add */
[----:B------:R-:W-:Y:S01]  /*efc0*/  FMNMX3.FTZ R12, R16, R73, R13, !PT ;  /* 0x00000049100c7276 */ /* 0x000fe2000781000d */
[----:B------:R-:W-:-:S03]  /*efd0*/  IMAD.IADD R26, R10, 0x1, -R99 ;  /* 0x000000010a1a7824 */ /* 0x000fc600078e0a63 */
[----:B------:R-:W-:Y:S02]  /*efe0*/  FMNMX3.FTZ R12, R12, R7, R117, !PT ;  /* 0x000000070c0c7276 */ /* 0x000fe40007810075 */
[----:B------:R-:W-:Y:S01]  /*eff0*/  IABS R32, R32 ;  /* 0x0000002000207213 */ /* 0x000fe20000000000 */
[----:B------:R-:W-:Y:S01]  /*f000*/  IMAD.IADD R30, R10, 0x1, -R135 ;  /* 0x000000010a1e7824 */ /* 0x000fe200078e0a87 */
[----:B------:R-:W-:Y:S02]  /*f010*/  FMNMX3.FTZ R12, R12, R207, R209, !PT ;  /* 0x000000cf0c0c7276 */ /* 0x000fe400078100d1 */
[----:B------:R-:W-:Y:S02]  /*f020*/  IABS R26, R26 ;  /* 0x0000001a001a7213 */ /* 0x000fe40000000000 */
[----:B------:R-:W-:Y:S02]  /*f030*/  I2FP.F32.S32 R32, R32 ;  /* 0x0000002000207245 */ /* 0x000fe40000201400 */
[----:B------:R-:W-:-:S02]  /*f040*/  ISETP.GE.AND P4, PT, R221, R60, PT ;  /* 0x0000003cdd00720c */ /* 0x000fc40003f86270 */
[----:B------:R-:W-:Y:S02]  /*f050*/  FSEL R201, R201, -INF , !P0 ;  /* 0xff800000c9c97808 */ /* 0x000fe40004000000 */
[----:B------:R-:W-:Y:S02]  /*f060*/  FMNMX3.FTZ R12, R12, R205, R127, !PT ;  /* 0x000000cd0c0c7276 */ /* 0x000fe4000781007f */
[----:B------:R-:W-:Y:S01]  /*f070*/  I2FP.F32.S32 R26, R26 ;  /* 0x0000001a001a7245 */ /* 0x000fe20000201400 */
[----:B------:R-:W-:Y:S01]  /*f080*/  FFMA.FTZ R79, -R0, R32, R79 ;  /* 0x00000020004f7223 */ /* 0x000fe2000001014f */
[----:B------:R-:W-:Y:S02]  /*f090*/  IABS R30, R30 ;  /* 0x0000001e001e7213 */ /* 0x000fe40000000000 */
[----:B------:R-:W-:Y:S02]  /*f0a0*/  FSEL R151, R149, -INF , !P4 ;  /* 0xff80000095977808 */ /* 0x000fe40006000000 */
[----:B------:R-:W-:-:S02]  /*f0b0*/  FMNMX3.FTZ R14, R14, R201, R155, !PT ;  /* 0x000000c90e0e7276 */ /* 0x000fc4000781009b */
[----:B------:R-:W-:Y:S02]  /*f0c0*/  FSEL R197, R141, -INF , !P0 ;  /* 0xff8000008dc57808 */ /* 0x000fe40004000000 */
[----:B------:R-:W-:Y:S01]  /*f0d0*/  FMNMX3.FTZ R12, R12, R199, R121, !PT ;  /* 0x000000c70c0c7276 */ /* 0x000fe20007810079 */
[----:B------:R-:W-:Y:S01]  /*f0e0*/  FFMA.FTZ R9, -R0, R26, R9 ;  /* 0x0000001a00097223 */ /* 0x000fe20000010109 */
[----:B------:R-:W-:Y:S02]  /*f0f0*/  I2FP.F32.S32 R30, R30 ;  /* 0x0000001e001e7245 */ /* 0x000fe40000201400 */
[----:B------:R-:W-:Y:S02]  /*f100*/  FSEL R139, R69, -INF , !P2 ;  /* 0xff800000458b7808 */ /* 0x000fe40005000000 */
[-C--:B------:R-:W-:Y:S02]  /*f110*/  ISETP.GE.AND P0, PT, R135, R60.reuse, PT ;  /* 0x0000003c8700720c */ /* 0x080fe40003f06270 */
[----:B------:R-:W-:-:S02]  /*f120*/  ISETP.GE.AND P2, PT, R129, R60, PT ;  /* 0x0000003c8100720c */ /* 0x000fc40003f46270 */
[----:B------:R-:W-:Y:S01]  /*f130*/  FMNMX3.FTZ R14, R14, R195, R151, !PT ;  /* 0x000000c30e0e7276 */ /* 0x000fe20007810097 */
[C---:B------:R-:W-:Y:S01]  /*f140*/  IMAD.IADD R3, R10.reuse, 0x1, -R41 ;  /* 0x000000010a037824 */ /* 0x040fe200078e0a29 */
[----:B------:R-:W-:Y:S01]  /*f150*/  FSEL R149, R79, -INF , !P4 ;  /* 0xff8000004f957808 */ /* 0x000fe20006000000 */
[----:B------:R-:W-:Y:S01]  /*f160*/  IMAD.IADD R97, R10, 0x1, -R97 ;  /* 0x000000010a617824 */ /* 0x000fe200078e0a61 */
[----:B------:R-:W-:Y:S01]  /*f170*/  FMNMX3.FTZ R12, R12, R197, R153, !PT ;  /* 0x000000c50c0c7276 */ /* 0x000fe20007810099 */
[----:B------:R-:W-:Y:S01]  /*f180*/  FFMA.FTZ R17, -R0, R30, R17 ;  /* 0x0000001e00117223 */ /* 0x000fe20000010111 */
[----:B------:R-:W-:Y:S02]  /*f190*/  IABS R2, R2 ;  /* 0x0000000200027213 */ /* 0x000fe40000000000 */
[----:B------:R-:W-:Y:S02]  /*f1a0*/  FSEL R143, R143, -INF , !P0 ;  /* 0xff8000008f8f7808 */ /* 0x000fe40004000000 */
[----:B------:R-:W-:-:S02]  /*f1b0*/  FSEL R141, R18, -INF , !P2 ;  /* 0xff800000128d7808 */ /* 0x000fc40005000000 */
[----:B------:R-:W-:Y:S02]  /*f1c0*/  FSEL R133, R19, -INF , !P2 ;  /* 0xff80000013857808 */ /* 0x000fe40005000000 */
[----:B------:R-:W-:Y:S02]  /*f1d0*/  FSEL R105, R9, -INF , !P1 ;  /* 0xff80000009697808 */ /* 0x000fe40004800000 */
[----:B------:R-:W-:Y:S02]  /*f1e0*/  FMNMX3.FTZ R14, R14, R193, R147, !PT ;  /* 0x000000c10e0e7276 */ /* 0x000fe40007810093 */
[-C--:B------:R-:W-:Y:S01]  /*f1f0*/  ISETP.GE.AND P2, PT, R91, R60.reuse, PT ;  /* 0x0000003c5b00720c */ /* 0x080fe20003f46270 */
[C---:B------:R-:W-:Y:S01]  /*f200*/  IMAD.IADD R91, R10.reuse, 0x1, -R91 ;  /* 0x000000010a5b7824 */ /* 0x040fe200078e0a5b */
[----:B------:R-:W-:Y:S01]  /*f210*/  ISETP.GE.AND P1, PT, R63, R60, PT ;  /* 0x0000003c3f00720c */ /* 0x000fe20003f26270 */
[----:B------:R-:W-:Y:S01]  /*f220*/  IMAD.IADD R63, R10, 0x1, -R63 ;  /* 0x000000010a3f7824 */ /* 0x000fe200078e0a3f */
[----:B------:R-:W-:-:S02]  /*f230*/  FMNMX3.FTZ R12, R12, R191, R149, !PT ;  /* 0x000000bf0c0c7276 */ /* 0x000fc40007810095 */
[----:B------:R-:W-:Y:S02]  /*f240*/  IABS R3, R3 ;  /* 0x0000000300037213 */ /* 0x000fe40000000000 */
[----:B------:R-:W-:Y:S02]  /*f250*/  I2FP.F32.S32 R2, R2 ;  /* 0x0000000200027245 */ /* 0x000fe40000201400 */
[----:B------:R-:W-:Y:S01]  /*f260*/  IABS R97, R97 ;  /* 0x0000006100617213 */ /* 0x000fe20000000000 */
[----:B------:R-:W-:Y:S01]  /*f270*/  IMAD.IADD R10, R10, 0x1, -R39 ;  /* 0x000000010a0a7824 */ /* 0x000fe200078e0a27 */
[----:B------:R-:W-:Y:S02]  /*f280*/  FMNMX3.FTZ R14, R14, R145, R143, !PT ;  /* 0x000000910e0e7276 */ /* 0x000fe4000781008f */
[----:B------:R-:W-:Y:S02]  /*f290*/  FSEL R135, R17, -INF , !P0 ;  /* 0xff80000011877808 */ /* 0x000fe40004000000 */
[----:B------:R-:W-:Y:S01]  /*f2a0*/  FMNMX3.FTZ R12, R12, R189, R139, !PT ;  /* 0x000000bd0c0c7276 */ /* 0x000fe2000781008b */
[----:B------:R-:W-:Y:S01]  /*f2b0*/  FFMA.FTZ R2, -R0, R2, R29 ;  /* 0x0000000200027223 */ /* 0x000fe2000001011d */
[----:B------:R-:W-:-:S02]  /*f2c0*/  I2FP.F32.S32 R16, R3 ;  /* 0x0000000300107245 */ /* 0x000fc40000201400 */
[----:B------:R-:W-:Y:S02]  /*f2d0*/  IABS R91, R91 ;  /* 0x0000005b005b7213 */ /* 0x000fe40000000000 */
[----:B------:R-:W-:Y:S02]  /*f2e0*/  IABS R63, R63 ;  /* 0x0000003f003f7213 */ /* 0x000fe40000000000 */
[----:B------:R-:W-:Y:S02]  /*f2f0*/  I2FP.F32.S32 R97, R97 ;  /* 0x0000006100617245 */ /* 0x000fe40000201400 */
[----:B------:R-:W-:Y:S02]  /*f300*/  ISETP.GE.AND P4, PT, R41, R60, PT ;  /* 0x0000003c2900720c */ /* 0x000fe40003f86270 */
[----:B------:R-:W-:Y:S02]  /*f310*/  FSEL R111, R111, -INF , !P5 ;  /* 0xff8000006f6f7808 */ /* 0x000fe40006800000 */
[----:B------:R-:W-:-:S02]  /*f320*/  FMNMX3.FTZ R14, R14, R141, R115, !PT ;  /* 0x0000008d0e0e7276 */ /* 0x000fc40007810073 */
[----:B------:R-:W-:Y:S02]  /*f330*/  FMNMX3.FTZ R12, R12, R137, R135, !PT ;  /* 0x000000890c0c7276 */ /* 0x000fe40007810087 */
[----:B------:R-:W-:Y:S01]  /*f340*/  IABS R10, R10 ;  /* 0x0000000a000a7213 */ /* 0x000fe20000000000 */
[C---:B------:R-:W-:Y:S01]  /*f350*/  FFMA.FTZ R16, -R0.reuse, R16, R31 ;  /* 0x0000001000107223 */ /* 0x040fe2000001011f */
[----:B------:R-:W-:Y:S01]  /*f360*/  I2FP.F32.S32 R18, R91 ;  /* 0x0000005b00127245 */ /* 0x000fe20000201400 */
[----:B------:R-:W-:Y:S01]  /*f370*/  FFMA.FTZ R27, -R0, R97, R27 ;  /* 0x00000061001b7223 */ /* 0x000fe2000001011b */
[----:B------:R-:W-:Y:S02]  /*f380*/  I2FP.F32.S32 R22, R63 ;  /* 0x0000003f00167245 */ /* 0x000fe40000201400 */
[----:B------:R-:W-:Y:S02]  /*f390*/  FSEL R109, R109, -INF , !P4 ;  /* 0xff8000006d6d7808 */ /* 0x000fe40006000000 */
[----:B------:R-:W-:-:S02]  /*f3a0*/  FMNMX3.FTZ R14, R14, R113, R111, !PT ;  /* 0x000000710e0e7276 */ /* 0x000fc4000781006f */
[----:B------:R-:W-:Y:S02]  /*f3b0*/  FSEL R65, R2, -INF , !P5 ;  /* 0xff80000002417808 */ /* 0x000fe40006800000 */
[----:B------:R-:W-:Y:S02]  /*f3c0*/  FMNMX3.FTZ R12, R12, R133, R105, !PT ;  /* 0x000000850c0c7276 */ /* 0x000fe40007810069 */
[----:B------:R-:W-:Y:S01]  /*f3d0*/  I2FP.F32.S32 R10, R10 ;  /* 0x0000000a000a7245 */ /* 0x000fe20000201400 */
[C---:B------:R-:W-:Y:S01]  /*f3e0*/  FFMA.FTZ R18, -R0.reuse, R18, R33 ;  /* 0x0000001200127223 */ /* 0x040fe20000010121 */
[----:B------:R-:W-:Y:S01]  /*f3f0*/  ISETP.GE.AND P0, PT, R39, R60, PT ;  /* 0x0000003c2700720c */ /* 0x000fe20003f06270 */
        /* <DEDUP_REMOVED lines=24> */
[----:B------:R-:W-:-:S05]  /*f580*/  LEA R160, R160, UR6, 0x1 ;  /* 0x00000006a0a07c11 */ /* 0x000fca000f8e08ff */
[----:B------:R-:W-:Y:S01]  /*f590*/  IMAD.IADD R107, R4, 0x1, R160 ;  /* 0x00000001046b7824 */ /* 0x000fe200078e02a0 */
[----:B------:R-:W-:Y:S01]  /*f5a0*/  LDSM.16.MT88.4 R92, [R160+0x6000] ;  /* 0x00600000a05c783b */ /* 0x000fe20000004200 */
[----:B-1----:R-:W-:-:S03]  /*f5b0*/  FMNMX.FTZ R3, R14, R3, !PT ;  /* 0x000000030e037209 */ /* 0x002fc60007810000 */
[----:B------:R-:W1:Y:S01]  /*f5c0*/  LDSM.16.MT88.4 R76, [R107+0x6000] ;  /* 0x006000006b4c783b */ /* 0x000e620000004200 */
[----:B------:R-:W-:Y:S01]  /*f5d0*/  FSETP.NEU.FTZ.AND P0, PT, R3, -INF , PT ;  /* 0xff8000000300780b */ /* 0x000fe20003f1d000 */
[----:B--2---:R-:W-:Y:S02]  /*f5e0*/  FMUL.FTZ R38, R25, R3 ;  /* 0x0000000319267220 */ /* 0x004fe40000410000 */
[----:B------:R-:W-:Y:S01]  /*f5f0*/  LDSM.16.MT88.4 R32, [R160+0x6800] ;  /* 0x00680000a020783b */ /* 0x000fe20000004200 */
        /* <DEDUP_REMOVED lines=14> */
[----:B------:R-:W2:Y:S07]  /*f6e0*/  LDSM.16.MT88.4 R8, [R107+0x6800] ;  /* 0x006800006b08783b */ /* 0x000eae0000004200 */
[----:B------:R-:W3:Y:S08]  /*f6f0*/  MUFU.EX2 R56, R56 ;  /* 0x0000003800387308 */ /* 0x000ef00000000800 */
[----:B------:R-:W-:Y:S08]  /*f700*/  MUFU.EX2 R59, R59 ;  /* 0x0000003b003b7308 */ /* 0x000ff00000000800 */
[----:B------:R-:W4:Y:S08]  /*f710*/  MUFU.EX2 R36, R36 ;  /* 0x0000002400247308 */ /* 0x000f300000000800 */
[----:B------:R-:W-:Y:S08]  /*f720*/  MUFU.EX2 R42, R42 ;  /* 0x0000002a002a7308 */ /* 0x000ff00000000800 */
[----:B------:R-:W5:Y:S08]  /*f730*/  MUFU.EX2 R61, R61 ;  /* 0x0000003d003d7308 */ /* 0x000f700000000800 */
[----:B------:R-:W-:Y:S08]  /*f740*/  MUFU.EX2 R57, R57 ;  /* 0x0000003900397308 */ /* 0x000ff00000000800 */
[----:B------:R-:W1:Y:S01]  /*f750*/  MUFU.EX2 R40, R40 ;  /* 0x0000002800287308 */ /* 0x000e620000000800 */
        /* <DEDUP_REMOVED lines=12> */
[----:B-1----:R-:W-:Y:S01]  /*f820*/  F2FP.F16.F32.PACK_AB R71, R40, R57 ;  /* 0x000000392847723e */ /* 0x002fe200000000ff */
[----:B------:R-:W-:Y:S01]  /*f830*/  IMAD.IADD R106, R5, 0x1, R107 ;  /* 0x00000001056a7824 */ /* 0x000fe200078e026b */
[----:B------:R-:W-:Y:S02]  /*f840*/  MUFU.EX2 R43, R43 ;  /* 0x0000002b002b7308 */ /* 0x000fe40000000800 */
[----:B------:R-:W1:Y:S03]  /*f850*/  LDSM.16.MT88.4 R84, [R156+0x6000] ;  /* 0x006000009c54783b */ /* 0x000e660000004200 */
[C---:B------:R-:W-:Y:S01]  /*f860*/  HMMA.16816.F32 R80, R68.reuse, R76, RZ ;  /* 0x0000004c4450723c */ /* 0x040fe200000018ff */
[----:B------:R-:W3:Y:S02]  /*f870*/  LDSM.16.MT88.4 R16, [R106+0x6000] ;  /* 0x006000006a10783b */ /* 0x000ee40000004200 */
[----:B------:R-:W4:Y:S02]  /*f880*/  MUFU.EX2 R28, R28 ;  /* 0x0000001c001c7308 */ /* 0x000f240000000800 */
[----:B------:R-:W-:Y:S06]  /*f890*/  LDSM.16.MT88.4 R12, [R156+0x6800] ;  /* 0x006800009c0c783b */ /* 0x000fec0000004200 */
[----:B------:R-:W-:Y:S01]  /*f8a0*/  MUFU.EX2 R31, R31 ;  /* 0x0000001f001f7308 */ /* 0x000fe20000000800 */
[----:B------:R-:W-:Y:S07]  /*f8b0*/  HMMA.16816.F32 R76, R68, R78, RZ ;  /* 0x0000004e444c723c */ /* 0x000fee00000018ff */
[----:B------:R-:W5:Y:S08]  /*f8c0*/  MUFU.EX2 R24, R24 ;  /* 0x0000001800187308 */ /* 0x000f700000000800 */
[----:B------:R-:W-:Y:S08]  /*f8d0*/  MUFU.EX2 R53, R53 ;  /* 0x0000003500357308 */ /* 0x000ff00000000800 */
[----:B------:R-:W2:Y:S08]  /*f8e0*/  MUFU.EX2 R30, R30 ;  /* 0x0000001e001e7308 */ /* 0x000eb00000000800 */
[----:B------:R-:W-:Y:S08]  /*f8f0*/  MUFU.EX2 R26, R26 ;  /* 0x0000001a001a7308 */ /* 0x000ff00000000800 */
[----:B------:R-:W1:Y:S01]  /*f900*/  MUFU.EX2 R37, R37 ;  /* 0x0000002500257308 */ /* 0x000e620000000800 */
[----:B----4-:R-:W-:-:S02]  /*f910*/  F2FP.F16.F32.PACK_AB R4, R28, R43 ;  /* 0x0000002b1c04723e */ /* 0x010fc400000000ff */
[----:B-----5:R-:W-:Y:S02]  /*f920*/  F2FP.F16.F32.PACK_AB R6, R24, R31 ;  /* 0x0000001f1806723e */ /* 0x020fe400000000ff */
[----:B--2---:R-:W-:Y:S02]  /*f930*/  F2FP.F16.F32.PACK_AB R5, R30, R53 ;  /* 0x000000351e05723e */ /* 0x004fe400000000ff */
        /* <DEDUP_REMOVED lines=159> */
[----:B------:R-:W-:Y:S08]  /*10330*/  MUFU.EX2 R113, R113 ;  /* 0x0000007100717308 */ /* 0x000ff00000000800 */
[----:B------:R-:W-:Y:S08]  /*10340*/  MUFU.EX2 R56, R56 ;  /* 0x0000003800387308 */ /* 0x000ff00000000800 */
[----:B------:R-:W4:Y:S08]  /*10350*/  MUFU.EX2 R109, R109 ;  /* 0x0000006d006d7308 */ /* 0x000f300000000800 */
[----:B------:R-:W-:Y:S08]  /*10360*/  MUFU.EX2 R105, R105 ;  /* 0x0000006900697308 */ /* 0x000ff00000000800 */
[----:B------:R-:W5:Y:S08]  /*10370*/  MUFU.EX2 R116, R116 ;  /* 0x0000007400747308 */ /* 0x000f700000000800 */
[----:B------:R-:W-:Y:S08]  /*10380*/  MUFU.EX2 R65, R65 ;  /* 0x0000004100417308 */ /* 0x000ff00000000800 */
[----:B------:R-:W2:Y:S01]  /*10390*/  MUFU.EX2 R42, R42 ;  /* 0x0000002a002a7308 */ /* 0x000ea20000000800 */
[----:B------:R-:W-:Y:S01]  /*103a0*/  FADD.FTZ R57, R57, R4 ;  /* 0x0000000439397221 */ /* 0x000fe20000010000 */
[----:B------:R-:W-:Y:S01]  /*103b0*/  FADD.FTZ R4, R36, R59 ;  /* 0x0000003b24047221 */ /* 0x000fe20000010000 */
[----:B------:R-:W-:Y:S01]  /*103c0*/  FFMA.FTZ R191, R45, R25, -R38 ;  /* 0x000000192dbf7223 */ /* 0x000fe20000010826 */
[----:B----4-:R-:W-:-:S02]  /*103d0*/  F2FP.F16.F32.PACK_AB R6, R109, R56 ;  /* 0x000000386d06723e */ /* 0x010fc400000000ff */
[----:B------:R-:W-:Y:S01]  /*103e0*/  FADD.FTZ R45, R43, R4 ;  /* 0x000000042b2d7221 */ /* 0x000fe20000010000 */
[----:B------:R-:W-:Y:S02]  /*103f0*/  F2FP.F16.F32.PACK_AB R4, R113, R114 ;  /* 0x000000727104723e */ /* 0x000fe400000000ff */
[----:B-----5:R-:W-:Y:S02]  /*10400*/  F2FP.F16.F32.PACK_AB R5, R116, R105 ;  /* 0x000000697405723e */ /* 0x020fe400000000ff */
[----:B--2---:R-:W-:-:S07]  /*10410*/  F2FP.F16.F32.PACK_AB R7, R42, R65 ;  /* 0x000000412a07723e */ /* 0x004fce00000000ff */
[C---:B------:R-:W-:Y:S08]  /*10420*/  HMMA.16816.F32 R96, R4.reuse, R12, R96 ;  /* 0x0000000c0460723c */ /* 0x040ff00000001860 */
[----:B------:R-:W-:Y:S01]  /*10430*/  HMMA.16816.F32 R92, R4, R14, R92 ;  /* 0x0000000e045c723c */ /* 0x000fe2000000185c */
[----:B------:R-:W2:Y:S01]  /*10440*/  LDSM.16.MT88.4 R12, [R106+0x9000] ;  /* 0x009000006a0c783b */ /* 0x000ea20000004200 */
[----:B------:R-:W-:-:S04]  /*10450*/  FADD.FTZ R40, R40, R57 ;  /* 0x0000003928287221 */ /* 0x000fc80000010000 */
[----:B------:R-:W-:Y:S01]  /*10460*/  FADD.FTZ R53, R53, R40 ;  /* 0x0000002835357221 */ /* 0x000fe20000010000 */
[----:B------:R-:W-:-:S03]  /*10470*/  FADD.FTZ R28, R28, R45 ;  /* 0x0000002d1c1c7221 */ /* 0x000fc60000010000 */
[----:B------:R-:W-:Y:S01]  /*10480*/  FADD.FTZ R53, R30, R53 ;  /* 0x000000351e357221 */ /* 0x000fe20000010000 */
[----:B-1----:R-:W-:Y:S01]  /*10490*/  HMMA.16816.F32 R80, R4, R16, R80 ;  /* 0x000000100450723c */ /* 0x002fe20000001850 */
[----:B------:R-:W-:Y:S02]  /*104a0*/  FADD.FTZ R31, R31, R28 ;  /* 0x0000001c1f1f7221 */ /* 0x000fe40000010000 */
[----:B------:R-:W-:-:S05]  /*104b0*/  FADD.FTZ R16, R26, R53 ;  /* 0x000000351a107221 */ /* 0x000fca0000010000 */
[----:B---3--:R-:W-:Y:S01]  /*104c0*/  HMMA.16816.F32 R88, R4, R8, R88 ;  /* 0x000000080458723c */ /* 0x008fe20000001858 */
[----:B------:R-:W-:Y:S01]  /*104d0*/  FADD.FTZ R26, R24, R31 ;  /* 0x0000001f181a7221 */ /* 0x000fe20000010000 */
[----:B------:R-:W-:-:S06]  /*104e0*/  FADD.FTZ R16, R37, R16 ;  /* 0x0000001025107221 */ /* 0x000fcc0000010000 */
[C---:B------:R-:W-:Y:S01]  /*104f0*/  HMMA.16816.F32 R84, R4.reuse, R10, R84 ;  /* 0x0000000a0454723c */ /* 0x040fe20000001854 */
[----:B------:R-:W1:Y:S01]  /*10500*/  LDSM.16.MT88.4 R8, [R160+0x9800] ;  /* 0x00980000a008783b */ /* 0x000e620000004200 */
[----:B------:R-:W-:Y:S01]  /*10510*/  FADD.FTZ R119, R119, R26 ;  /* 0x0000001a77777221 */ /* 0x000fe20000010000 */
[----:B------:R-:W-:Y:S01]  /*10520*/  FADD.FTZ R117, R117, R16 ;  /* 0x0000001075757221 */ /* 0x000fe20000010000 */
[-CC-:B------:R-:W-:Y:S01]  /*10530*/  FFMA.FTZ R51, R51, R25.reuse, -R38.reuse ;  /* 0x0000001933337223 */ /* 0x180fe20000010826 */
[-CC-:B------:R-:W-:Y:S01]  /*10540*/  FFMA.FTZ R36, R49, R25.reuse, -R38.reuse ;  /* 0x0000001931247223 */ /* 0x180fe20000010826 */
        /* <DEDUP_REMOVED lines=8> */
[----:B------:R-:W-:-:S02]  /*105d0*/  FADD.FTZ R34, R34, R117 ;  /* 0x0000007522227221 */ /* 0x000fc40000010000 */
[----:B--2---:R-:W-:Y:S01]  /*105e0*/  HMMA.16816.F32 R72, R4, R12, R72 ;  /* 0x0000000c0448723c */ /* 0x004fe20000001848 */
[----:B------:R-:W-:Y:S01]  /*105f0*/  FADD.FTZ R12, R44, R119 ;  /* 0x000000772c0c7221 */ /* 0x000fe20000010000 */
[----:B------:R-:W-:Y:S01]  /*10600*/  MUFU.EX2 R43, R51 ;  /* 0x00000033002b7308 */ /* 0x000fe20000000800 */
[----:B------:R-:W-:Y:S02]  /*10610*/  FADD.FTZ R33, R33, R34 ;  /* 0x0000002221217221 */ /* 0x000fe40000010000 */
[----:B------:R-:W-:-:S05]  /*10620*/  FADD.FTZ R12, R35, R12 ;  /* 0x0000000c230c7221 */ /* 0x000fca0000010000 */
[----:B------:R-:W2:Y:S01]  /*10630*/  MUFU.EX2 R36, R36 ;  /* 0x0000002400247308 */ /* 0x000ea20000000800 */
[----:B------:R-:W-:-:S07]  /*10640*/  FADD.FTZ R32, R32, R33 ;  /* 0x0000002120207221 */ /* 0x000fce0000010000 */
[----:B------:R-:W-:Y:S08]  /*10650*/  MUFU.EX2 R38, R47 ;  /* 0x0000002f00267308 */ /* 0x000ff00000000800 */
[----:B------:R-:W4:Y:S08]  /*10660*/  MUFU.EX2 R191, R191 ;  /* 0x000000bf00bf7308 */ /* 0x000f300000000800 */
[----:B------:R-:W-:Y:S08]  /*10670*/  MUFU.EX2 R40, R40 ;  /* 0x0000002800287308 */ /* 0x000ff00000000800 */
[----:B------:R-:W5:Y:S08]  /*10680*/  MUFU.EX2 R39, R39 ;  /* 0x0000002700277308 */ /* 0x000f700000000800 */
[----:B------:R-:W-:Y:S08]  /*10690*/  MUFU.EX2 R24, R29 ;  /* 0x0000001d00187308 */ /* 0x000ff00000000800 */
[----:B------:R-:W1:Y:S01]  /*106a0*/  MUFU.EX2 R25, R25 ;  /* 0x0000001900197308 */ /* 0x000e620000000800 */
[----:B------:R-:W-:Y:S01]  /*106b0*/  HMMA.16816.F32 R68, R4, R14, R68 ;  /* 0x0000000e0444723c */ /* 0x000fe20000001844 */
[----:B------:R-:W-:Y:S01]  /*106c0*/  FADD.FTZ R131, R131, R12 ;  /* 0x0000000c83837221 */ /* 0x000fe20000010000 */
[----:B------:R-:W-:Y:S01]  /*106d0*/  FADD.FTZ R127, R127, R32 ;  /* 0x000000207f7f7221 */ /* 0x000fe20000010000 */
[----:B------:R-:W3:Y:S02]  /*106e0*/  LDSM.16.MT88.4 R12, [R107+0x9800] ;  /* 0x009800006b0c783b */ /* 0x000ee40000004200 */
[----:B------:R-:W-:Y:S01]  /*106f0*/  FADD.FTZ R54, R54, R131 ;  /* 0x0000008336367221 */ /* 0x000fe20000010000 */
[----:B------:R-:W-:Y:S01]  /*10700*/  FADD.FTZ R52, R52, R127 ;  /* 0x0000007f34347221 */ /* 0x000fe20000010000 */
[----:B--2---:R-:W-:-:S02]  /*10710*/  F2FP.F16.F32.PACK_AB R4, R36, R43 ;  /* 0x0000002b2404723e */ /* 0x004fc400000000ff */
        /* <DEDUP_REMOVED lines=60> */
.L_x_12060:
        /* <DEDUP_REMOVED lines=79> */
.L_x_12055:
[----:B------:R-:W-:Y:S05]  /*10fd0*/  BSYNC.RECONVERGENT B0 ;  /* 0x0000000000007941 */ /* 0x000fea0003800200 */
.L_x_12054:
        /* <DEDUP_REMOVED lines=59> */
[----:B------:R-:W3:Y:S08]  /*11390*/  LDSM.16.M88.4 R116, [R164+UR6+0x2800] ;  /* 0x00280006a474783b */ /* 0x000ef00008000200 */
[----:B------:R-:W4:Y:S08]  /*113a0*/  LDSM.16.M88.4 R120, [R164+UR6+0x3000] ;  /* 0x00300006a478783b */ /* 0x000f300008000200 */
[----:B------:R-:W5:Y:S08]  /*113b0*/  LDSM.16.M88.4 R124, [R164+UR6+0x3800] ;  /* 0x00380006a47c783b */ /* 0x000f700008000200 */
        /* <DEDUP_REMOVED lines=13> */
[C---:B---3--:R-:W-:Y:S08]  /*11490*/  HMMA.16816.F32 R12, R108.reuse, R116, RZ ;  /* 0x000000746c0c723c */ /* 0x048ff000000018ff */
        /* <DEDUP_REMOVED lines=86> */
[----:B------:R-:W2:Y:S01]  /*11a00*/  MUFU.TANH R155, R12 ;  /* 0x0000000c009b7308 */ /* 0x000ea20000002400 */
[C---:B-1----:R-:W-:Y:S09]  /*11a10*/  HMMA.16816.F32 R20, R120.reuse, R4, R20 ;  /* 0x000000047814723c */ /* 0x042ff20000001814 */
[----:B------:R-:W1:Y:S01]  /*11a20*/  MUFU.TANH R141, R141 ;  /* 0x0000008d008d7308 */ /* 0x000e620000002400 */
[----:B-----5:R-:W5:Y:S01]  /*11a30*/  LDSM.16.M88.4 R8, [R157+0x3800] ;  /* 0x003800009d08783b */ /* 0x020f620000000200 */
[C---:B------:R-:W-:Y:S08]  /*11a40*/  HMMA.16816.F32 R24, R120.reuse, R6, R24 ;  /* 0x000000067818723c */ /* 0x040ff00000001818 */
[----:B------:R-:W1:Y:S01]  /*11a50*/  MUFU.TANH R143, R143 ;  /* 0x0000008f008f7308 */ /* 0x000e620000002400 */
[----:B------:R-:W3:Y:S09]  /*11a60*/  LDSM.16.M88.4 R4, [R157+0x4000] ;  /* 0x004000009d04783b */ /* 0x000ef20000000200 */
        /* <DEDUP_REMOVED lines=41> */
[----:B------:R5:W1:Y:S01]  /*11d00*/  MUFU.TANH R152, R39 ;  /* 0x0000002700987308 */ /* 0x000a620000002400 */
        /* <DEDUP_REMOVED lines=8> */
[-C--:B----4-:R-:W-:Y:S01]  /*11d90*/  FMUL.FTZ R21, R48, R2.reuse ;  /* 0x0000000230157220 */ /* 0x090fe20000410000 */
[-C--:B------:R-:W-:Y:S01]  /*11da0*/  FMUL.FTZ R5, R49, R2.reuse ;  /* 0x0000000231057220 */ /* 0x080fe20000410000 */
[-C--:B------:R-:W-:Y:S03]  /*11db0*/  FMUL.FTZ R12, R44, R2.reuse ;  /* 0x000000022c0c7220 */ /* 0x080fe60000410000 */
[----:B------:R-:W4:Y:S01]  /*11dc0*/  MUFU.TANH R214, R20 ;  /* 0x0000001400d67308 */ /* 0x000f220000002400 */
        /* <DEDUP_REMOVED lines=14> */
[C---:B---3--:R-:W-:Y:S03]  /*11eb0*/  HMMA.16816.F32 R60, R120.reuse, R8, R60 ;  /* 0x00000008783c723c */ /* 0x048fe6000000183c */
[-C--:B------:R-:W-:Y:S06]  /*11ec0*/  FMUL.FTZ R9, R58, R2.reuse ;  /* 0x000000023a097220 */ /* 0x080fec0000410000 */
[----:B------:R3:W1:Y:S01]  /*11ed0*/  MUFU.TANH R110, R4 ;  /* 0x00000004006e7308 */ /* 0x0006620000002400 */
[----:B------:R-:W-:Y:S09]  /*11ee0*/  HMMA.16816.F32 R64, R120, R10, R64 ;  /* 0x0000000a7840723c */ /* 0x000ff20000001840 */
[----:B------:R-:W1:Y:S01]  /*11ef0*/  MUFU.TANH R210, R210 ;  /* 0x000000d200d27308 */ /* 0x000e620000002400 */
[-C--:B------:R-:W-:Y:S01]  /*11f00*/  FMUL.FTZ R6, R60, R2.reuse ;  /* 0x000000023c067220 */ /* 0x080fe20000410000 */
[-C--:B------:R-:W-:Y:S08]  /*11f10*/  FMUL.FTZ R11, R61, R2.reuse ;  /* 0x000000023d0b7220 */ /* 0x080ff00000410000 */
[----:B------:R1:W1:Y:S01]  /*11f20*/  MUFU.TANH R208, R25 ;  /* 0x0000001900d07308 */ /* 0x0002620000002400 */
[-C--:B------:R-:W-:Y:S01]  /*11f30*/  FMUL.FTZ R40, R62, R2.reuse ;  /* 0x000000023e287220 */ /* 0x080fe20000410000 */
[-C--:B-----5:R-:W-:Y:S01]  /*11f40*/  FMUL.FTZ R39, R63, R2.reuse ;  /* 0x000000023f277220 */ /* 0x0a0fe20000410000 */
[-C--:B------:R-:W-:Y:S01]  /*11f50*/  FMUL.FTZ R65, R65, R2.reuse ;  /* 0x0000000241417220 */ /* 0x080fe20000410000 */
[-C--:B------:R-:W-:Y:S06]  /*11f60*/  FMUL.FTZ R38, R66, R2.reuse ;  /* 0x0000000242267220 */ /* 0x080fec0000410000 */
[----:B------:R1:W1:Y:S01]  /*11f70*/  MUFU.TANH R218, R26 ;  /* 0x0000001a00da7308 */ /* 0x0002620000002400 */
[-C--:B------:R-:W-:Y:S01]  /*11f80*/  FMUL.FTZ R37, R67, R2.reuse ;  /* 0x0000000243257220 */ /* 0x080fe20000410000 */
[----:B---3--:R-:W-:Y:S08]  /*11f90*/  FMUL.FTZ R4, R64, R2 ;  /* 0x0000000240047220 */ /* 0x008ff00000410000 */
        /* <DEDUP_REMOVED lines=50> */
[----:B------:R-:W1:Y:S04]  /*122c0*/  LD.E R27, desc[UR4][R102.64+0x170] ;  /* 0x00017004661b7980 */ /* 0x000e68000c101900 */
[----:B------:R-:W-:Y:S01]  /*122d0*/  IABS R8, R14 ;  /* 0x0000000e00087213 */ /* 0x000fe20000000000 */
[----:B------:R-:W2:Y:S01]  /*122e0*/  LD.E.64 R32, desc[UR4][R102.64+0x20] ;  /* 0x0000200466207980 */ /* 0x000ea2000c101b00 */
[-C--:B-1----:R-:W-:Y:S02]  /*122f0*/  IABS R25, R27.reuse ;  /* 0x0000001b00197213 */ /* 0x082fe40000000000 */
        /* <DEDUP_REMOVED lines=15> */
[----:B------:R-:W3:Y:S04]  /*123f0*/  LD.E.64 R30, desc[UR4][R102.64+0x38] ;  /* 0x00003804661e7980 */ /* 0x000ee8000c101b00 */
        /* <DEDUP_REMOVED lines=42> */
.L_x_12059:
[----:B------:R-:W-:Y:S05]  /*126a0*/  BSYNC.RECONVERGENT B0 ;  /* 0x0000000000007941 */ /* 0x000fea0003800200 */
.L_x_12058:
        /* <DEDUP_REMOVED lines=56> */
.L_x_12057:
[----:B------:R-:W-:Y:S05]  /*12a30*/  BSYNC.RECONVERGENT B1 ;  /* 0x0000000000017941 */ /* 0x000fea0003800200 */
.L_x_12056:
[----:B------:R-:W3:Y:S01]  /*12a40*/  LD.E R36, desc[UR4][R102.64+0xdc] ;  /* 0x0000dc0466247980 */ /* 0x000ee2000c101900 */
[C---:B------:R-:W-:Y:S02]  /*12a50*/  IADD3 R4, PT, PT, R188.reuse, -0x1, RZ ;  /* 0xffffffffbc047810 */ /* 0x040fe40007ffe0ff */
[----:B------:R-:W-:Y:S01]  /*12a60*/  IADD3 R2, PT, PT, R188, -0x8, RZ ;  /* 0xfffffff8bc027810 */ /* 0x000fe20007ffe0ff */
[----:B--2---:R-:W-:Y:S01]  /*12a70*/  LDSM.16.MT88.4 R28, [R107+0x6000] ;  /* 0x006000006b1c783b */ /* 0x004fe20000004200 */
[----:B------:R-:W-:Y:S02]  /*12a80*/  IABS R8, R188 ;  /* 0x000000bc00087213 */ /* 0x000fe40000000000 */
[----:B------:R-:W-:Y:S02]  /*12a90*/  IABS R4, R4 ;  /* 0x0000000400047213 */ /* 0x000fe40000000000 */
[----:B------:R-:W-:Y:S02]  /*12aa0*/  IABS R2, R2 ;  /* 0x0000000200027213 */ /* 0x000fe40000000000 */
[----:B------:R-:W-:Y:S01]  /*12ab0*/  I2FP.F32.S32 R8, R8 ;  /* 0x0000000800087245 */ /* 0x000fe20000201400 */
[----:B------:R-:W-:Y:S01]  /*12ac0*/  LDSM.16.MT88.4 R56, [R156+0x6800] ;  /* 0x006800009c38783b */ /* 0x000fe20000004200 */
[----:B------:R-:W-:Y:S02]  /*12ad0*/  I2FP.F32.S32 R4, R4 ;  /* 0x0000000400047245 */ /* 0x000fe40000201400 */
[----:B------:R-:W-:Y:S01]  /*12ae0*/  I2FP.F32.S32 R2, R2 ;  /* 0x0000000200027245 */ /* 0x000fe20000201400 */
[----:B-1----:R-:W-:Y:S01]  /*12af0*/  FFMA.FTZ R143, -R0, R8, R143 ;  /* 0x00000008008f7223 */ /* 0x002fe2000001018f */
[----:B------:R-:W-:Y:S01]  /*12b00*/  IADD3 R8, PT, PT, R188, -0x9, RZ ;  /* 0xfffffff7bc087810 */ /* 0x000fe20007ffe0ff */
[----:B------:R-:W-:Y:S01]  /*12b10*/  FFMA.FTZ R145, -R0, R4, R145 ;  /* 0x0000000400917223 */ /* 0x000fe20000010191 */
[----:B------:R-:W-:Y:S01]  /*12b20*/  IADD3 R26, PT, PT, R188, -0x19, RZ ;  /* 0xffffffe7bc1a7810 */ /* 0x000fe20007ffe0ff */
[CC--:B------:R-:W-:Y:S01]  /*12b30*/  FFMA.FTZ R151, -R0.reuse, R2.reuse, R151 ;  /* 0x0000000200977223 */ /* 0x0c0fe20000010197 */
[----:B------:R-:W-:Y:S01]  /*12b40*/  FFMA.FTZ R4, -R0, R2, R3 ;  /* 0x0000000200047223 */ /* 0x000fe20000010103 */
[----:B------:R-:W-:Y:S02]  /*12b50*/  IADD3 R2, PT, PT, R188, -0x10, RZ ;  /* 0xfffffff0bc027810 */ /* 0x000fe40007ffe0ff */
[----:B------:R-:W-:Y:S02]  /*12b60*/  IABS R3, R8 ;  /* 0x0000000800037213 */ /* 0x000fe40000000000 */
        /* <DEDUP_REMOVED lines=8> */
[----:B------:R-:W-:Y:S01]  /*12bf0*/  FFMA.FTZ R147, -R0, R2, R147 ;  /* 0x0000000200937223 */ /* 0x000fe20000010193 */
[----:B------:R-:W-:Y:S01]  /*12c00*/  IADD3 R3, PT, PT, R188, -0x21, RZ ;  /* 0xffffffdfbc037810 */ /* 0x000fe20007ffe0ff */
[-C--:B------:R-:W-:Y:S01]  /*12c10*/  FFMA.FTZ R52, -R0, R26.reuse, R13 ;  /* 0x0000001a00347223 */ /* 0x080fe2000001010d */
[----:B------:R-:W-:Y:S01]  /*12c20*/  IADD3 R2, PT, PT, R188, -0x20, RZ ;  /* 0xffffffe0bc027810 */ /* 0x000fe20007ffe0ff */
[----:B------:R-:W-:Y:S01]  /*12c30*/  FFMA.FTZ R26, -R0, R26, R19 ;  /* 0x0000001a001a7223 */ /* 0x000fe20000010113 */
[----:B------:R-:W-:Y:S02]  /*12c40*/  IABS R3, R3 ;  /* 0x0000000300037213 */ /* 0x000fe40000000000 */
[----:B------:R-:W-:Y:S02]  /*12c50*/  IABS R19, R2 ;  /* 0x0000000200137213 */ /* 0x000fe40000000000 */
[C---:B------:R-:W-:Y:S02]  /*12c60*/  IADD3 R2, PT, PT, R188.reuse, -0x30, RZ ;  /* 0xffffffd0bc027810 */ /* 0x040fe40007ffe0ff */
        /* <DEDUP_REMOVED lines=9> */
[----:B------:R-:W-:Y:S01]  /*12d00*/  FFMA.FTZ R206, -R0, R3, R206 ;  /* 0x0000000300ce7223 */ /* 0x000fe200000101ce */
[C---:B------:R-:W-:Y:S02]  /*12d10*/  IADD3 R3, PT, PT, R188.reuse, -0x38, RZ ;  /* 0xffffffc8bc037810 */ /* 0x040fe40007ffe0ff */
[----:B------:R-:W-:Y:S02]  /*12d20*/  IABS R2, R2 ;  /* 0x0000000200027213 */ /* 0x000fe40000000000 */
[----:B------:R-:W-:Y:S02]  /*12d30*/  IABS R3, R3 ;  /* 0x0000000300037213 */ /* 0x000fe40000000000 */
[----:B------:R-:W-:Y:S02]  /*12d40*/  I2FP.F32.S32 R13, R13 ;  /* 0x0000000d000d7245 */ /* 0x000fe40000201400 */
[----:B------:R-:W-:Y:S02]  /*12d50*/  I2FP.F32.S32 R3, R3 ;  /* 0x0000000300037245 */ /* 0x000fe40000201400 */
[----:B------:R-:W-:Y:S01]  /*12d60*/  IADD3 R48, PT, PT, R188, -0x11, RZ ;  /* 0xffffffefbc307810 */ /* 0x000fe20007ffe0ff */
[CC--:B------:R-:W-:Y:S01]  /*12d70*/  FFMA.FTZ R212, -R0.reuse, R13.reuse, R212 ;  /* 0x0000000d00d47223 */ /* 0x0c0fe200000101d4 */
[C---:B------:R-:W-:Y:S01]  /*12d80*/  FFMA.FTZ R216, -R0.reuse, R13, R216 ;  /* 0x0000000d00d87223 */ /* 0x040fe200000101d8 */
        /* <DEDUP_REMOVED lines=11> */
[----:B------:R-:W-:Y:S02]  /*12e40*/  IADD3 R2, PT, PT, R188, -0x58, RZ ;  /* 0xffffffa8bc027810 */ /* 0x000fe40007ffe0ff */
[----:B------:R-:W-:Y:S01]  /*12e50*/  I2FP.F32.S32 R3, R3 ;  /* 0x0000000300037245 */ /* 0x000fe20000201400 */
[CC--:B------:R-:W-:Y:S01]  /*12e60*/  FFMA.FTZ R194, -R0.reuse, R13.reuse, R194 ;  /* 0x0000000d00c27223 */ /* 0x0c0fe200000101c2 */
[----:B------:R-:W-:Y:S01]  /*12e70*/  I2FP.F32.S32 R48, R48 ;  /* 0x0000003000307245 */ /* 0x000fe20000201400 */
[C---:B------:R-:W-:Y:S01]  /*12e80*/  FFMA.FTZ R154, -R0.reuse, R13, R154 ;  /* 0x0000000d009a7223 */ /* 0x040fe2000001019a */
[----:B------:R-:W-:Y:S01]  /*12e90*/  IABS R2, R2 ;  /* 0x0000000200027213 */ /* 0x000fe20000000000 */
[-C--:B------:R-:W-:Y:S01]  /*12ea0*/  FFMA.FTZ R144, -R0, R3.reuse, R144 ;  /* 0x0000000300907223 */ /* 0x080fe20000010190 */
[----:B------:R-:W-:Y:S01]  /*12eb0*/  IADD3 R13, PT, PT, R188, -0x51, RZ ;  /* 0xffffffafbc0d7810 */ /* 0x000fe20007ffe0ff */
[C---:B------:R-:W-:Y:S01]  /*12ec0*/  FFMA.FTZ R148, -R0.reuse, R3, R148 ;  /* 0x0000000300947223 */ /* 0x040fe20000010194 */
        /* <DEDUP_REMOVED lines=8> */
[----:B------:R-:W-:Y:S02]  /*12f50*/  IADD3 R3, PT, PT, R188, -0x60, RZ ;  /* 0xffffffa0bc037810 */ /* 0x000fe40007ffe0ff */
[----:B------:R-:W-:Y:S01]  /*12f60*/  IABS R15, R15 ;  /* 0x0000000f000f7213 */ /* 0x000fe20000000000 */
[-C--:B------:R-:W-:Y:S01]  /*12f70*/  FFMA.FTZ R140, -R0, R13.reuse, R140 ;  /* 0x0000000d008c7223 */ /* 0x080fe2000001018c */
[----:B------:R-:W-:Y:S01]  /*12f80*/  IADD3 R122, PT, PT, R188, -0x61, RZ ;  /* 0xffffff9fbc7a7810 */ /* 0x000fe20007ffe0ff */
[----:B------:R-:W-:Y:S01]  /*12f90*/  FFMA.FTZ R136, -R0, R13, R136 ;  /* 0x0000000d00887223 */ /* 0x000fe20000010188 */
[----:B------:R-:W-:Y:S02]  /*12fa0*/  IABS R3, R3 ;  /* 0x0000000300037213 */ /* 0x000fe40000000000 */
[----:B------:R-:W-:Y:S02]  /*12fb0*/  I2FP.F32.S32 R15, R15 ;  /* 0x0000000f000f7245 */ /* 0x000fe40000201400 */
[----:B------:R-:W-:Y:S02]  /*12fc0*/  IABS R122, R122 ;  /* 0x0000007a007a7213 */ /* 0x000fe40000000000 */
[----:B------:R-:W-:Y:S01]  /*12fd0*/  IADD3 R54, PT, PT, R188, -0x18, RZ ;  /* 0xffffffe8bc367810 */ /* 0x000fe20007ffe0ff */
        /* <DEDUP_REMOVED lines=10> */
[----:B------:R-:W-:Y:S01]  /*13080*/  IABS R2, R2 ;  /* 0x0000000200027213 */ /* 0x000fe20000000000 */
[-C--:B------:R-:W-:Y:S01]  /*13090*/  FFMA.FTZ R60, -R0, R122.reuse, R5 ;  /* 0x0000007a003c7223 */ /* 0x080fe20000010105 */
[----:B------:R-:W-:Y:S01]  /*130a0*/  IADD3 R15, PT, PT, R188, -0x39, RZ ;  /* 0xffffffc7bc0f7810 */ /* 0x000fe20007ffe0ff */
[C---:B------:R-:W-:Y:S01]  /*130b0*/  FFMA.FTZ R122, -R0.reuse, R122, R7 ;  /* 0x0000007a007a7223 */ /* 0x040fe20000010107 */
[----:B------:R-:W-:Y:S01]  /*130c0*/  FMNMX3.FTZ R8, R105, R143, R145, !PT ;  /* 0x0000008f69087276 */ /* 0x000fe20007810091 */
[----:B------:R-:W-:Y:S01]  /*130d0*/  LDSM.16.MT88.4 R20, [R156+0x6000] ;  /* 0x006000009c14783b */ /* 0x000fe20000004200 */
[----:B------:R-:W-:Y:S02]  /*130e0*/  I2FP.F32.S32 R54, R54 ;  /* 0x0000003600367245 */ /* 0x000fe40000201400 */
[----:B------:R-:W-:Y:S02]  /*130f0*/  I2FP.F32.S32 R13, R13 ;  /* 0x0000000d000d7245 */ /* 0x000fe40000201400 */
[----:B------:R-:W-:Y:S01]  /*13100*/  I2FP.F32.S32 R3, R2 ;  /* 0x0000000200037245 */ /* 0x000fe20000201400 */
[C---:B------:R-:W-:Y:S01]  /*13110*/  FFMA.FTZ R24, -R0.reuse, R54, R155 ;  /* 0x0000003600187223 */ /* 0x040fe2000001019b */
[----:B------:R-:W-:Y:S01]  /*13120*/  IABS R15, R15 ;  /* 0x0000000f000f7213 */ /* 0x000fe20000000000 */
[----:B------:R-:W-:Y:S01]  /*13130*/  FFMA.FTZ R120, -R0, R13, R9 ;  /* 0x0000000d00787223 */ /* 0x000fe20000010109 */
[----:B------:R-:W-:Y:S01]  /*13140*/  FMNMX3.FTZ R2, R104, R4, R141, !PT ;  /* 0x0000000468027276 */ /* 0x000fe2000781008d */
[----:B------:R-:W-:Y:S01]  /*13150*/  FFMA.FTZ R54, -R0, R54, R197 ;  /* 0x0000003600367223 */ /* 0x000fe200000101c5 */
[----:B------:R-:W-:Y:S01]  /*13160*/  FMNMX3.FTZ R7, R8, R151, R153, !PT ;  /* 0x0000009708077276 */ /* 0x000fe20007810099 */
[-C--:B------:R-:W-:Y:S01]  /*13170*/  FFMA.FTZ R114, -R0, R3.reuse, R114 ;  /* 0x0000000300727223 */ /* 0x080fe20000010172 */
[----:B------:R-:W-:Y:S01]  /*13180*/  IADD3 R17, PT, PT, R188, -0x31, RZ ;  /* 0xffffffcfbc117810 */ /* 0x000fe20007ffe0ff */
[C---:B------:R-:W-:Y:S01]  /*13190*/  FFMA.FTZ R118, -R0.reuse, R3, R118 ;  /* 0x0000000300767223 */ /* 0x040fe20000010176 */
[----:B------:R-:W-:Y:S01]  /*131a0*/  I2FP.F32.S32 R19, R19 ;  /* 0x0000001300137245 */ /* 0x000fe20000201400 */
[----:B------:R-:W-:Y:S01]  /*131b0*/  FFMA.FTZ R116, -R0, R13, R116 ;  /* 0x0000000d00747223 */ /* 0x000fe20000010174 */
[----:B------:R-:W-:Y:S02]  /*131c0*/  I2FP.F32.S32 R15, R15 ;  /* 0x0000000f000f7245 */ /* 0x000fe40000201400 */
[----:B------:R-:W-:Y:S01]  /*131d0*/  FMNMX3.FTZ R9, R2, R147, R149, !PT ;  /* 0x0000009302097276 */ /* 0x000fe20007810095 */
[C---:B------:R-:W-:Y:S01]  /*131e0*/  FFMA.FTZ R34, -R0.reuse, R19, R195 ;  /* 0x0000001300227223 */ /* 0x040fe200000101c3 */
[----:B------:R-:W-:Y:S01]  /*131f0*/  FMNMX3.FTZ R7, R7, R193, R48, !PT ;  /* 0x000000c107077276 */ /* 0x000fe20007810030 */
[C---:B------:R-:W-:Y:S01]  /*13200*/  FFMA.FTZ R222, -R0.reuse, R19, R222 ;  /* 0x0000001300de7223 */ /* 0x040fe200000101de */
[----:B------:R-:W-:Y:S01]  /*13210*/  IABS R17, R17 ;  /* 0x0000001100117213 */ /* 0x000fe20000000000 */
[CC--:B------:R-:W-:Y:S01]  /*13220*/  FFMA.FTZ R196, -R0.reuse, R15.reuse, R196 ;  /* 0x0000000f00c47223 */ /* 0x0c0fe200000101c4 */
[----:B------:R-:W-:Y:S01]  /*13230*/  FMNMX3.FTZ R9, R9, R24, R52, !PT ;  /* 0x0000001809097276 */ /* 0x000fe20007810034 */
[----:B------:R-:W-:Y:S01]  /*13240*/  FFMA.FTZ R200, -R0, R15, R200 ;  /* 0x0000000f00c87223 */ /* 0x000fe200000101c8 */
[----:B------:R-:W-:Y:S02]  /*13250*/  FMNMX3.FTZ R7, R7, R54, R26, !PT ;  /* 0x0000003607077276 */ /* 0x000fe4000781001a */
[----:B------:R-:W-:Y:S02]  /*13260*/  I2FP.F32.S32 R17, R17 ;  /* 0x0000001100117245 */ /* 0x000fe40000201400 */
[C---:B------:R-:W-:Y:S02]  /*13270*/  IADD3 R15, PT, PT, R188.reuse, -0x50, RZ ;  /* 0xffffffb0bc0f7810 */ /* 0x040fe40007ffe0ff */
[----:B------:R-:W-:Y:S01]  /*13280*/  IADD3 R5, PT, PT, R188, -0x71, RZ ;  /* 0xffffff8fbc057810 */ /* 0x000fe20007ffe0ff */
[CC--:B------:R-:W-:Y:S01]  /*13290*/  FFMA.FTZ R208, -R0.reuse, R17.reuse, R208 ;  /* 0x0000001100d07223 */ /* 0x0c0fe200000101d0 */
[----:B------:R-:W-:Y:S01]  /*132a0*/  FMNMX3.FTZ R9, R9, R34, R32, !PT ;  /* 0x0000002209097276 */ /* 0x000fe20007810020 */
[----:B------:R-:W-:Y:S01]  /*132b0*/  FFMA.FTZ R204, -R0, R17, R204 ;  /* 0x0000001100cc7223 */ /* 0x000fe200000101cc */
        /* <DEDUP_REMOVED lines=12> */
[CC--:B------:R-:W-:Y:S01]  /*13380*/  FFMA.FTZ R39, -R0.reuse, R5.reuse, R39 ;  /* 0x0000000500277223 */ /* 0x0c0fe20000010127 */
[----:B------:R-:W-:Y:S01]  /*13390*/  FMNMX3.FTZ R7, R7, R206, R204, !PT ;  /* 0x000000ce07077276 */ /* 0x000fe200078100cc */
[----:B------:R-:W-:Y:S01]  /*133a0*/  FFMA.FTZ R108, -R0, R5, R108 ;  /* 0x00000005006c7223 */ /* 0x000fe2000001016c */
[C---:B------:R-:W-:Y:S02]  /*133b0*/  IADD3 R15, PT, PT, R188.reuse, -0x59, RZ ;  /* 0xffffffa7bc0f7810 */ /* 0x040fe40007ffe0ff */
[----:B------:R-:W-:Y:S02]  /*133c0*/  I2FP.F32.S32 R17, R17 ;  /* 0x0000001100117245 */ /* 0x000fe40000201400 */
[----:B------:R-:W-:Y:S02]  /*133d0*/  FMNMX3.FTZ R5, R9, R198, R196, !PT ;  /* 0x000000c609057276 */ /* 0x000fe400078100c4 */
[----:B------:R-:W-:Y:S01]  /*133e0*/  IADD3 R3, PT, PT, R188, -0x78, RZ ;  /* 0xffffff88bc037810 */ /* 0x000fe20007ffe0ff */
[CC--:B------:R-:W-:Y:S01]  /*133f0*/  FFMA.FTZ R150, -R0.reuse, R17.reuse, R150 ;  /* 0x0000001100967223 */ /* 0x0c0fe20000010196 */
[----:B------:R-:W-:Y:S01]  /*13400*/  FMNMX3.FTZ R9, R7, R202, R200, !PT ;  /* 0x000000ca07097276 */ /* 0x000fe200078100c8 */
[C---:B------:R-:W-:Y:S01]  /*13410*/  FFMA.FTZ R146, -R0.reuse, R17, R146 ;  /* 0x0000001100927223 */ /* 0x040fe20000010192 */
        /* <DEDUP_REMOVED lines=9> */
[----:B------:R-:W-:Y:S01]  /*134b0*/  FFMA.FTZ R128, -R0, R15, R128 ;  /* 0x0000000f00807223 */ /* 0x000fe20000010180 */
[----:B------:R-:W-:Y:S01]  /*134c0*/  IADD3 R13, PT, PT, R188, -0x70, RZ ;  /* 0xffffff90bc0d7810 */ /* 0x000fe20007ffe0ff */
[CC--:B------:R-:W-:Y:S01]  /*134d0*/  FFMA.FTZ R38, -R0.reuse, R3.reuse, R38 ;  /* 0x0000000300267223 */ /* 0x0c0fe20000010126 */
[----:B------:R-:W-:Y:S01]  /*134e0*/  FMNMX3.FTZ R9, R9, R138, R136, !PT ;  /* 0x0000008a09097276 */ /* 0x000fe20007810088 */
[----:B------:R-:W-:Y:S01]  /*134f0*/  FFMA.FTZ R66, -R0, R3, R6 ;  /* 0x0000000300427223 */ /* 0x000fe20000010106 */
        /* <DEDUP_REMOVED lines=32> */
[----:B------:R-:W-:Y:S05]  /*13700*/  IADD3 R188, PT, PT, R188, 0x80, RZ ;  /* 0x00000080bcbc7810 */ /* 0x000fea0007ffe0ff */
        /* <DEDUP_REMOVED lines=31> */
[----:B------:R-:W-:Y:S03]  /*13900*/  FFMA.FTZ R128, R62, R36, -R105 ;  /* 0x000000243e807223 */ /* 0x000fe60000010869 */
[----:B------:R-:W-:Y:S01]  /*13910*/  MUFU.EX2 R126, R126 ;  /* 0x0000007e007e7308 */ /* 0x000fe20000000800 */
[C---:B-1----:R-:W-:Y:S01]  /*13920*/  FMUL.FTZ R4, R42.reuse, R96 ;  /* 0x000000602a047220 */ /* 0x042fe20000410000 */
[C---:B------:R-:W-:Y:S01]  /*13930*/  FMUL.FTZ R5, R42.reuse, R97 ;  /* 0x000000612a057220 */ /* 0x040fe20000410000 */
[C---:B------:R-:W-:Y:S01]  /*13940*/  FMUL.FTZ R8, R42.reuse, R92 ;  /* 0x0000005c2a087220 */ /* 0x040fe20000410000 */
[C---:B------:R-:W-:Y:S01]  /*13950*/  FMUL.FTZ R9, R42.reuse, R93 ;  /* 0x0000005d2a097220 */ /* 0x040fe20000410000 */
[----:B------:R-:W-:Y:S01]  /*13960*/  FMUL.FTZ R16, R42, R84 ;  /* 0x000000542a107220 */ /* 0x000fe20000410000 */
[----:B------:R-:W-:Y:S01]  /*13970*/  FFMA.FTZ R84, R48, R36, -R43 ;  /* 0x0000002430547223 */ /* 0x000fe2000001082b */
[C---:B------:R-:W-:Y:S03]  /*13980*/  FMUL.FTZ R17, R42.reuse, R85 ;  /* 0x000000552a117220 */ /* 0x040fe60000410000 */
[----:B------:R-:W-:Y:S01]  /*13990*/  MUFU.EX2 R113, R113 ;  /* 0x0000007100717308 */ /* 0x000fe20000000800 */
[C---:B--2---:R-:W-:Y:S01]  /*139a0*/  FMUL.FTZ R7, R41.reuse, R99 ;  /* 0x0000006329077220 */ /* 0x044fe20000410000 */
[C---:B------:R-:W-:Y:S01]  /*139b0*/  FMUL.FTZ R6, R41.reuse, R98 ;  /* 0x0000006229067220 */ /* 0x040fe20000410000 */
[C---:B------:R-:W-:Y:S01]  /*139c0*/  FMUL.FTZ R10, R41.reuse, R94 ;  /* 0x0000005e290a7220 */ /* 0x040fe20000410000 */
[C---:B------:R-:W-:Y:S01]  /*139d0*/  FMUL.FTZ R11, R41.reuse, R95 ;  /* 0x0000005f290b7220 */ /* 0x040fe20000410000 */
[----:B------:R-:W1:Y:S01]  /*139e0*/  LDSM.16.MT88.4 R48, [R106+0x6000] ;  /* 0x006000006a30783b */ /* 0x000e620000004200 */
[C---:B------:R-:W-:Y:S01]  /*139f0*/  FMUL.FTZ R19, R41.reuse, R87 ;  /* 0x0000005729137220 */ /* 0x040fe20000410000 */
[----:B------:R-:W-:Y:S03]  /*13a00*/  FMUL.FTZ R18, R41, R86 ;  /* 0x0000005629127220 */ /* 0x000fe60000410000 */
[----:B------:R-:W-:Y:S01]  /*13a10*/  MUFU.EX2 R111, R111 ;  /* 0x0000006f006f7308 */ /* 0x000fe20000000800 */
[----:B------:R-:W-:Y:S01]  /*13a20*/  FMUL.FTZ R25, R42, R77 ;  /* 0x0000004d2a197220 */ /* 0x000fe20000410000 */
[-CC-:B------:R-:W-:Y:S01]  /*13a30*/  FFMA.FTZ R77, R52, R36.reuse, -R105.reuse ;  /* 0x00000024344d7223 */ /* 0x180fe20000010869 */
[-C--:B------:R-:W-:Y:S01]  /*13a40*/  FFMA.FTZ R33, R24, R36.reuse, -R105 ;  /* 0x0000002418217223 */ /* 0x080fe20000010869 */
[--C-:B------:R-:W-:Y:S01]  /*13a50*/  FFMA.FTZ R86, R39, R36, -R43.reuse ;  /* 0x0000002427567223 */ /* 0x100fe2000001082b */
[----:B------:R-:W-:Y:S01]  /*13a60*/  LDSM.16.MT88.4 R92, [R160+0x9800] ;  /* 0x00980000a05c783b */ /* 0x000fe20000004200 */
[C---:B------:R-:W-:Y:S01]  /*13a70*/  FMUL.FTZ R34, R41.reuse, R70 ;  /* 0x0000004629227220 */ /* 0x040fe20000410000 */
[----:B------:R-:W-:Y:S03]  /*13a80*/  FMUL.FTZ R35, R41, R71 ;  /* 0x0000004729237220 */ /* 0x000fe60000410000 */
[----:B------:R-:W2:Y:S01]  /*13a90*/  MUFU.EX2 R115, R115 ;  /* 0x0000007300737308 */ /* 0x000ea20000000800 */
[----:B------:R-:W-:Y:S01]  /*13aa0*/  FFMA.FTZ R39, R37, R36, -R43 ;  /* 0x0000002425277223 */ /* 0x000fe2000001082b */
[----:B------:R-:W-:Y:S01]  /*13ab0*/  FMUL.FTZ R24, R42, R76 ;  /* 0x0000004c2a187220 */ /* 0x000fe20000410000 */
[----:B------:R-:W-:Y:S01]  /*13ac0*/  FMUL.FTZ R27, R41, R79 ;  /* 0x0000004f291b7220 */ /* 0x000fe20000410000 */
[-C--:B------:R-:W-:Y:S01]  /*13ad0*/  FFMA.FTZ R79, R212, R36.reuse, -R105 ;  /* 0x00000024d44f7223 */ /* 0x080fe20000010869 */
[-CC-:B------:R-:W-:Y:S01]  /*13ae0*/  FFMA.FTZ R193, R193, R36.reuse, -R43.reuse ;  /* 0x00000024c1c17223 */ /* 0x180fe2000001082b */
[-CC-:B------:R-:W-:Y:S01]  /*13af0*/  FFMA.FTZ R71, R222, R36.reuse, -R43.reuse ;  /* 0x00000024de477223 */ /* 0x180fe2000001082b */
[-C--:B------:R-:W-:Y:S03]  /*13b00*/  FFMA.FTZ R70, R216, R36.reuse, -R43 ;  /* 0x00000024d8467223 */ /* 0x080fe6000001082b */
[----:B------:R-:W-:Y:S01]  /*13b10*/  MUFU.EX2 R112, R112 ;  /* 0x0000007000707308 */ /* 0x000fe20000000800 */
[-CC-:B------:R-:W-:Y:S01]  /*13b20*/  FFMA.FTZ R97, R196, R36.reuse, -R105.reuse ;  /* 0x00000024c4617223 */ /* 0x180fe20000010869 */
[-C--:B------:R-:W-:Y:S01]  /*13b30*/  FFMA.FTZ R96, R194, R36.reuse, -R105 ;  /* 0x00000024c2607223 */ /* 0x080fe20000010869 */
[-CC-:B------:R-:W-:Y:S01]  /*13b40*/  FFMA.FTZ R98, R154, R36.reuse, -R43.reuse ;  /* 0x000000249a627223 */ /* 0x180fe2000001082b */
[-CC-:B------:R-:W-:Y:S01]  /*13b50*/  FFMA.FTZ R119, R152, R36.reuse, -R43.reuse ;  /* 0x0000002498777223 */ /* 0x180fe2000001082b */
[-CC-:B------:R-:W-:Y:S01]  /*13b60*/  FFMA.FTZ R150, R150, R36.reuse, -R43.reuse ;  /* 0x0000002496967223 */ /* 0x180fe2000001082b */
[-C--:B------:R-:W-:Y:S01]  /*13b70*/  FFMA.FTZ R121, R148, R36.reuse, -R43 ;  /* 0x0000002494797223 */ /* 0x080fe2000001082b */
[--C-:B------:R-:W-:Y:S03]  /*13b80*/  FFMA.FTZ R125, R146, R36, -R105.reuse ;  /* 0x00000024927d7223 */ /* 0x100fe60000010869 */
[----:B------:R-:W3:Y:S01]  /*13b90*/  MUFU.EX2 R109, R109 ;  /* 0x0000006d006d7308 */ /* 0x000ee20000000800 */
        /* <DEDUP_REMOVED lines=9> */
[-C--:B------:R-:W-:Y:S01]  /*13c30*/  FFMA.FTZ R130, R130, R36.reuse, -R105 ;  /* 0x0000002482827223 */ /* 0x080fe20000010869 */
[-CC-:B------:R-:W-:Y:S01]  /*13c40*/  FFMA.FTZ R135, R124, R36.reuse, -R43.reuse ;  /* 0x000000247c877223 */ /* 0x180fe2000001082b */
[-CC-:B------:R-:W-:Y:S01]  /*13c50*/  FFMA.FTZ R122, R122, R36.reuse, -R43.reuse ;  /* 0x000000247a7a7223 */ /* 0x180fe2000001082b */
[-CC-:B------:R-:W-:Y:S01]  /*13c60*/  FFMA.FTZ R120, R120, R36.reuse, -R43.reuse ;  /* 0x0000002478787223 */ /* 0x180fe2000001082b */
[-C--:B------:R-:W-:Y:S01]  /*13c70*/  FFMA.FTZ R137, R118, R36.reuse, -R43 ;  /* 0x0000002476897223 */ /* 0x080fe2000001082b */
[--C-:B------:R-:W-:Y:S03]  /*13c80*/  FFMA.FTZ R116, R116, R36, -R105.reuse ;  /* 0x0000002474747223 */ /* 0x100fe60000010869 */
[----:B------:R-:W4:Y:S01]  /*13c90*/  MUFU.EX2 R104, R104 ;  /* 0x0000006800687308 */ /* 0x000f220000000800 */
[----:B---3--:R-:W-:Y:S01]  /*13ca0*/  F2FP.F16.F32.PACK_AB R47, R109, R112 ;  /* 0x000000706d2f723e */ /* 0x008fe200000000ff */
[-CC-:B------:R-:W-:Y:S01]  /*13cb0*/  FFMA.FTZ R139, R114, R36.reuse, -R105.reuse ;  /* 0x00000024728b7223 */ /* 0x180fe20000010869 */
[-CC-:B------:R-:W-:Y:S01]  /*13cc0*/  FFMA.FTZ R110, R110, R36.reuse, -R105.reuse ;  /* 0x000000246e6e7223 */ /* 0x180fe20000010869 */
[-C--:B------:R-:W-:Y:S01]  /*13cd0*/  FFMA.FTZ R108, R108, R36.reuse, -R105 ;  /* 0x000000246c6c7223 */ /* 0x080fe20000010869 */
[----:B------:R-:W-:Y:S01]  /*13ce0*/  FFMA.FTZ R38, R38, R36, -R43 ;  /* 0x0000002426267223 */ /* 0x000fe2000001082b */
[----:B------:R-:W-:Y:S01]  /*13cf0*/  FFMA.FTZ R126, R41, R190, R126 ;  /* 0x000000be297e7223 */ /* 0x000fe2000001007e */
[----:B------:R-:W-:Y:S03]  /*13d00*/  ISETP.GT.AND P0, PT, R189, RZ, PT ;  /* 0x000000ffbd00720c */ /* 0x000fe60003f04270 */
[----:B------:R-:W-:Y:S01]  /*13d10*/  MUFU.EX2 R84, R84 ;  /* 0x0000005400547308 */ /* 0x000fe20000000800 */
[----:B--2---:R-:W-:Y:S01]  /*13d20*/  F2FP.F16.F32.PACK_AB R44, R113, R117 ;  /* 0x00000075712c723e */ /* 0x004fe200000000ff */
[----:B------:R-:W-:Y:S01]  /*13d30*/  FFMA.FTZ R117, R42, R191, R117 ;  /* 0x000000bf2a757223 */ /* 0x000fe20000010075 */
[----:B------:R-:W-:Y:S07]  /*13d40*/  IADD3 R189, PT, PT, R189, -0x1, RZ ;  /* 0xffffffffbdbd7810 */ /* 0x000fee0007ffe0ff */
[----:B------:R-:W-:Y:S01]  /*13d50*/  MUFU.EX2 R79, R79 ;  /* 0x0000004f004f7308 */ /* 0x000fe20000000800 */
[----:B----4-:R-:W-:Y:S07]  /*13d60*/  F2FP.F16.F32.PACK_AB R46, R104, R111 ;  /* 0x0000006f682e723e */ /* 0x010fee00000000ff */
[C---:B------:R-:W-:Y:S02]  /*13d70*/  HMMA.16816.F32 R4, R44.reuse, R12, R4 ;  /* 0x0000000c2c04723c */ /* 0x040fe40000001804 */
[----:B------:R-:W-:Y:S03]  /*13d80*/  MUFU.EX2 R37, R86 ;  /* 0x0000005600257308 */ /* 0x000fe60000000800 */
[C---:B------:R-:W-:Y:S01]  /*13d90*/  FMUL.FTZ R12, R42.reuse, R88 ;  /* 0x000000582a0c7220 */ /* 0x040fe20000410000 */
[----:B------:R-:W-:Y:S01]  /*13da0*/  FMUL.FTZ R13, R42, R89 ;  /* 0x000000592a0d7220 */ /* 0x000fe20000410000 */
[--C-:B------:R-:W-:Y:S01]  /*13db0*/  FFMA.FTZ R88, R204, R36, -R43.reuse ;  /* 0x00000024cc587223 */ /* 0x100fe2000001082b */
[C---:B------:R-:W-:Y:S04]  /*13dc0*/  HMMA.16816.F32 R8, R44.reuse, R14, R8 ;  /* 0x0000000e2c08723c */ /* 0x040fe80000001808 */
[----:B------:R2:W-:Y:S01]  /*13dd0*/  MUFU.EX2 R76, R33 ;  /* 0x00000021004c7308 */ /* 0x0005e20000000800 */
[C---:B------:R-:W-:Y:S01]  /*13de0*/  FMUL.FTZ R14, R41.reuse, R90 ;  /* 0x0000005a290e7220 */ /* 0x040fe20000410000 */
[C---:B------:R-:W-:Y:S01]  /*13df0*/  FMUL.FTZ R15, R41.reuse, R91 ;  /* 0x0000005b290f7220 */ /* 0x040fe20000410000 */
[-C--:B------:R-:W-:Y:S01]  /*13e00*/  FFMA.FTZ R89, R202, R36.reuse, -R43 ;  /* 0x00000024ca597223 */ /* 0x080fe2000001082b */
[-CC-:B------:R-:W-:Y:S01]  /*13e10*/  FFMA.FTZ R90, R198, R36.reuse, -R105.reuse ;  /* 0x00000024c65a7223 */ /* 0x180fe20000010869 */
[----:B------:R-:W-:Y:S05]  /*13e20*/  FFMA.FTZ R91, R192, R36, -R105 ;  /* 0x00000024c05b7223 */ /* 0x000fea0000010869 */
[----:B------:R-:W3:Y:S01]  /*13e30*/  MUFU.EX2 R85, R193 ;  /* 0x000000c100557308 */ /* 0x000ee20000000800 */
[C---:B------:R-:W-:Y:S03]  /*13e40*/  HMMA.16816.F32 R12, R44.reuse, R20, R12 ;  /* 0x000000142c0c723c */ /* 0x040fe6000000180c */
[C---:B------:R-:W-:Y:S01]  /*13e50*/  FMUL.FTZ R20, R42.reuse, R80 ;  /* 0x000000502a147220 */ /* 0x040fe20000410000 */
[----:B------:R-:W-:Y:S01]  /*13e60*/  FMUL.FTZ R21, R42, R81 ;  /* 0x000000512a157220 */ /* 0x000fe20000410000 */
[----:B------:R-:W-:Y:S04]  /*13e70*/  FFMA.FTZ R81, R26, R36, -R43 ;  /* 0x000000241a517223 */ /* 0x000fe8000001082b */
[----:B------:R4:W-:Y:S01]  /*13e80*/  MUFU.EX2 R80, R54 ;  /* 0x0000003600507308 */ /* 0x0009e20000000800 */
[----:B--2---:R-:W-:Y:S01]  /*13e90*/  FMUL.FTZ R33, R42, R69 ;  /* 0x000000452a217220 */ /* 0x004fe20000410000 */
[C---:B------:R-:W-:Y:S03]  /*13ea0*/  HMMA.16816.F32 R16, R44.reuse, R22, R16 ;  /* 0x000000162c10723c */ /* 0x040fe60000001810 */
[C---:B------:R-:W-:Y:S01]  /*13eb0*/  FMUL.FTZ R22, R41.reuse, R82 ;  /* 0x0000005229167220 */ /* 0x040fe20000410000 */
[C---:B------:R-:W-:Y:S01]  /*13ec0*/  FMUL.FTZ R23, R41.reuse, R83 ;  /* 0x0000005329177220 */ /* 0x040fe20000410000 */
[C---:B------:R-:W-:Y:S03]  /*13ed0*/  FMUL.FTZ R26, R41.reuse, R78 ;  /* 0x0000004e291a7220 */ /* 0x040fe60000410000 */
[----:B------:R-:W2:Y:S01]  /*13ee0*/  MUFU.EX2 R77, R77 ;  /* 0x0000004d004d7308 */ /* 0x000ea20000000800 */
[-C--:B------:R-:W-:Y:S01]  /*13ef0*/  FFMA.FTZ R78, R208, R36.reuse, -R105 ;  /* 0x00000024d04e7223 */ /* 0x080fe20000010869 */
[-CC-:B------:R-:W-:Y:S01]  /*13f00*/  FFMA.FTZ R69, R218, R36.reuse, -R43.reuse ;  /* 0x00000024da457223 */ /* 0x180fe2000001082b */
[-CC-:B------:R-:W-:Y:S01]  /*13f10*/  FFMA.FTZ R83, R206, R36.reuse, -R43.reuse ;  /* 0x00000024ce537223 */ /* 0x180fe2000001082b */
[-C--:B------:R-:W-:Y:S01]  /*13f20*/  FFMA.FTZ R82, R200, R36.reuse, -R43 ;  /* 0x00000024c8527223 */ /* 0x080fe2000001082b */
[C---:B------:R-:W-:Y:S03]  /*13f30*/  HMMA.16816.F32 R20, R44.reuse, R28, R20 ;  /* 0x0000001c2c14723c */ /* 0x040fe60000001814 */
[----:B------:R-:W-:Y:S01]  /*13f40*/  FMUL.FTZ R29, R42, R73 ;  /* 0x000000492a1d7220 */ /* 0x000fe20000410000 */
[----:B----4-:R-:W4:Y:S01]  /*13f50*/  LDSM.16.MT88.4 R52, [R160+0x6800] ;  /* 0x00680000a034783b */ /* 0x010f220000004200 */
[----:B------:R-:W-:Y:S01]  /*13f60*/  FFMA.FTZ R73, R32, R36, -R105 ;  /* 0x0000002420497223 */ /* 0x000fe20000010869 */
[C---:B------:R-:W-:Y:S01]  /*13f70*/  FMUL.FTZ R28, R42.reuse, R72 ;  /* 0x000000482a1c7220 */ /* 0x040fe20000410000 */
[----:B------:R-:W-:Y:S01]  /*13f80*/  MUFU.EX2 R78, R78 ;  /* 0x0000004e004e7308 */ /* 0x000fe20000000800 */
[C---:B------:R-:W-:Y:S03]  /*13f90*/  HMMA.16816.F32 R24, R44.reuse, R30, R24 ;  /* 0x0000001e2c18723c */ /* 0x040fe60000001818 */
[C---:B------:R-:W-:Y:S01]  /*13fa0*/  FMUL.FTZ R30, R41.reuse, R74 ;  /* 0x0000004a291e7220 */ /* 0x040fe20000410000 */
[----:B------:R-:W-:Y:S01]  /*13fb0*/  FMUL.FTZ R31, R41, R75 ;  /* 0x0000004b291f7220 */ /* 0x000fe20000410000 */
[----:B------:R-:W-:Y:S01]  /*13fc0*/  FMUL.FTZ R32, R42, R68 ;  /* 0x000000442a207220 */ /* 0x000fe20000410000 */
[-C--:B------:R-:W-:Y:S03]  /*13fd0*/  FFMA.FTZ R68, R220, R36.reuse, -R43 ;  /* 0x00000024dc447223 */ /* 0x080fe6000001082b */
[----:B------:R5:W-:Y:S01]  /*13fe0*/  MUFU.EX2 R72, R61 ;  /* 0x0000003d00487308 */ /* 0x000be20000000800 */
[-CC-:B------:R-:W-:Y:S01]  /*13ff0*/  FFMA.FTZ R74, R214, R36.reuse, -R105.reuse ;  /* 0x00000024d64a7223 */ /* 0x180fe20000010869 */
[-C--:B------:R-:W-:Y:S01]  /*14000*/  FFMA.FTZ R75, R210, R36.reuse, -R105 ;  /* 0x00000024d24b7223 */ /* 0x080fe20000010869 */
[----:B------:R-:W-:Y:S01]  /*14010*/  FFMA.FTZ R42, R40, R36, -R43 ;  /* 0x00000024282a7223 */ /* 0x000fe2000001082b */
[C---:B-1----:R-:W-:Y:S03]  /*14020*/  HMMA.16816.F32 R28, R44.reuse, R48, R28 ;  /* 0x000000302c1c723c */ /* 0x042fe6000000181c */
[----:B------:R-:W-:Y:S03]  /*14030*/  FADD.FTZ R41, R115, R126 ;  /* 0x0000007e73297221 */ /* 0x000fe60000010000 */
[----:B------:R-:W1:Y:S01]  /*14040*/  MUFU.EX2 R81, R81 ;  /* 0x0000005100517308 */ /* 0x000e620000000800 */
[----:B------:R-:W-:Y:S01]  /*14050*/  FADD.FTZ R112, R112, R41 ;  /* 0x0000002970707221 */ /* 0x000fe20000010000 */
[----:B------:R-:W-:Y:S01]  /*14060*/  HMMA.16816.F32 R32, R44, R50, R32 ;  /* 0x000000322c20723c */ /* 0x000fe20000001820 */
[----:B------:R-:W4:Y:S02]  /*14070*/  LDSM.16.MT88.4 R48, [R107+0x6800] ;  /* 0x006800006b30783b */ /* 0x000f240000004200 */
[C---:B---3--:R-:W-:Y:S05]  /*14080*/  F2FP.F16.F32.PACK_AB R45, R84.reuse, R85 ;  /* 0x00000055542d723e */ /* 0x048fea00000000ff */
[----:B------:R-:W3:Y:S01]  /*14090*/  MUFU.EX2 R73, R73 ;  /* 0x0000004900497308 */ /* 0x000ee20000000800 */
[----:B--2---:R-:W-:Y:S01]  /*140a0*/  F2FP.F16.F32.PACK_AB R44, R77, R76 ;  /* 0x0000004c4d2c723e */ /* 0x004fe200000000ff */
[----:B------:R-:W-:Y:S01]  /*140b0*/  FADD.FTZ R40, R109, R112 ;  /* 0x000000706d287221 */ /* 0x000fe20000010000 */
[----:B-----5:R-:W-:Y:S03]  /*140c0*/  LDSM.16.MT88.4 R60, [R107+0x8800] ;  /* 0x008800006b3c783b */ /* 0x020fe60000004200 */
[----:B------:R-:W-:Y:S04]  /*140d0*/  FADD.FTZ R85, R85, R40 ;  /* 0x0000002855557221 */ /* 0x000fe80000010000 */
[----:B------:R-:W2:Y:S01]  /*140e0*/  MUFU.EX2 R74, R74 ;  /* 0x0000004a004a7308 */ /* 0x000ea20000000800 */
[----:B-1----:R-:W-:Y:S01]  /*140f0*/  F2FP.F16.F32.PACK_AB R47, R81, R80 ;  /* 0x00000050512f723e */ /* 0x002fe200000000ff */
[----:B------:R-:W-:Y:S08]  /*14100*/  FADD.FTZ R85, R84, R85 ;  /* 0x0000005554557221 */ /* 0x000ff00000010000 */
[----:B------:R-:W1:Y:S01]  /*14110*/  MUFU.EX2 R75, R75 ;  /* 0x0000004b004b7308 */ /* 0x000e620000000800 */
[----:B---3--:R-:W-:Y:S07]  /*14120*/  F2FP.F16.F32.PACK_AB R46, R73, R72 ;  /* 0x00000048492e723e */ /* 0x008fee00000000ff */
[C---:B----4-:R-:W-:Y:S02]  /*14130*/  HMMA.16816.F32 R4, R44.reuse, R52, R4 ;  /* 0x000000342c04723c */ /* 0x050fe40000001804 */
[----:B------:R-:W-:Y:S06]  /*14140*/  MUFU.EX2 R98, R98 ;  /* 0x0000006200627308 */ /* 0x000fec0000000800 */
[C---:B------:R-:W-:Y:S01]  /*14150*/  HMMA.16816.F32 R8, R44.reuse, R54, R8 ;  /* 0x000000362c08723c */ /* 0x040fe20000001808 */
[----:B------:R-:W3:Y:S03]  /*14160*/  LDSM.16.MT88.4 R52, [R106+0x6800] ;  /* 0x006800006a34783b */ /* 0x000ee60000004200 */
[----:B------:R-:W-:Y:S04]  /*14170*/  MUFU.EX2 R127, R127 ;  /* 0x0000007f007f7308 */ /* 0x000fe80000000800 */
[C---:B------:R-:W-:Y:S06]  /*14180*/  HMMA.16816.F32 R12, R44.reuse, R56, R12 ;  /* 0x000000382c0c723c */ /* 0x040fec000000180c */
[----:B------:R-:W-:Y:S02]  /*14190*/  MUFU.EX2 R136, R136 ;  /* 0x0000008800887308 */ /* 0x000fe40000000800 */
[C---:B------:R-:W-:Y:S01]  /*141a0*/  HMMA.16816.F32 R16, R44.reuse, R58, R16 ;  /* 0x0000003a2c10723c */ /* 0x040fe20000001810 */
[----:B------:R-:W4:Y:S07]  /*141b0*/  LDSM.16.MT88.4 R56, [R160+0x7000] ;  /* 0x00700000a038783b */ /* 0x000f2e0000004200 */
[----:B------:R-:W-:Y:S01]  /*141c0*/  MUFU.EX2 R134, R134 ;  /* 0x0000008600867308 */ /* 0x000fe20000000800 */
[C---:B------:R-:W-:Y:S09]  /*141d0*/  HMMA.16816.F32 R20, R44.reuse, R48, R20 ;  /* 0x000000302c14723c */ /* 0x040ff20000001814 */
[----:B------:R-:W-:Y:S01]  /*141e0*/  MUFU.EX2 R129, R129 ;  /* 0x0000008100817308 */ /* 0x000fe20000000800 */
[C---:B------:R-:W-:Y:S01]  /*141f0*/  HMMA.16816.F32 R24, R44.reuse, R50, R24 ;  /* 0x000000322c18723c */ /* 0x040fe20000001818 */
[----:B------:R-:W5:Y:S08]  /*14200*/  LDSM.16.MT88.4 R48, [R156+0x7000] ;  /* 0x007000009c30783b */ /* 0x000f700000004200 */
[----:B------:R-:W-:Y:S01]  /*14210*/  MUFU.EX2 R71, R71 ;  /* 0x0000004700477308 */ /* 0x000fe20000000800 */
[C---:B---3--:R-:W-:Y:S09]  /*14220*/  HMMA.16816.F32 R28, R44.reuse, R52, R28 ;  /* 0x000000342c1c723c */ /* 0x048ff2000000181c */
[----:B------:R-:W3:Y:S01]  /*14230*/  MUFU.EX2 R68, R68 ;  /* 0x0000004400447308 */ /* 0x000ee20000000800 */
[----:B------:R-:W-:Y:S09]  /*14240*/  HMMA.16816.F32 R32, R44, R54, R32 ;  /* 0x000000362c20723c */ /* 0x000ff20000001820 */
[----:B------:R-:W-:Y:S01]  /*14250*/  MUFU.EX2 R69, R69 ;  /* 0x0000004500457308 */ /* 0x000fe20000000800 */
[----:B------:R-:W5:Y:S01]  /*14260*/  LDSM.16.MT88.4 R52, [R107+0x7000] ;  /* 0x007000006b34783b */ /* 0x000f620000004200 */
[----:B--2---:R-:W-:Y:S02]  /*14270*/  F2FP.F16.F32.PACK_AB R44, R79, R74 ;  /* 0x0000004a4f2c723e */ /* 0x004fe400000000ff */
[----:B-1----:R-:W-:Y:S06]  /*14280*/  F2FP.F16.F32.PACK_AB R46, R78, R75 ;  /* 0x0000004b4e2e723e */ /* 0x002fec00000000ff */
[----:B------:R-:W1:Y:S01]  /*14290*/  MUFU.EX2 R70, R70 ;  /* 0x0000004600467308 */ /* 0x000e620000000800 */
[----:B---3--:R-:W-:Y:S09]  /*142a0*/  F2FP.F16.F32.PACK_AB R45, R68, R71 ;  /* 0x00000047442d723e */ /* 0x008ff200000000ff */
[----:B------:R-:W-:Y:S10]  /*142b0*/  MUFU.EX2 R130, R130 ;  /* 0x0000008200827308 */ /* 0x000ff40000000800 */
[----:B------:R-:W-:Y:S01]  /*142c0*/  MUFU.EX2 R131, R131 ;  /* 0x0000008300837308 */ /* 0x000fe20000000800 */
[----:B-1----:R-:W-:Y:S07]  /*142d0*/  F2FP.F16.F32.PACK_AB R47, R70, R69 ;  /* 0x00000045462f723e */ /* 0x002fee00000000ff */
[C---:B----4-:R-:W-:Y:S02]  /*142e0*/  HMMA.16816.F32 R4, R44.reuse, R56, R4 ;  /* 0x000000382c04723c */ /* 0x050fe40000001804 */
[----:B------:R-:W-:Y:S06]  /*142f0*/  MUFU.EX2 R128, R128 ;  /* 0x0000008000807308 */ /* 0x000fec0000000800 */
[C---:B------:R-:W-:Y:S01]  /*14300*/  HMMA.16816.F32 R8, R44.reuse, R58, R8 ;  /* 0x0000003a2c08723c */ /* 0x040fe20000001808 */
[----:B------:R-:W1:Y:S03]  /*14310*/  LDSM.16.MT88.4 R56, [R106+0x7000] ;  /* 0x007000006a38783b */ /* 0x000e660000004200 */
[----:B------:R-:W-:Y:S04]  /*14320*/  MUFU.EX2 R133, R133 ;  /* 0x0000008500857308 */ /* 0x000fe80000000800 */
[C---:B-----5:R-:W-:Y:S06]  /*14330*/  HMMA.16816.F32 R12, R44.reuse, R48, R12 ;  /* 0x000000302c0c723c */ /* 0x060fec000000180c */
[----:B------:R-:W-:Y:S02]  /*14340*/  MUFU.EX2 R83, R83 ;  /* 0x0000005300537308 */ /* 0x000fe40000000800 */
[C---:B------:R-:W-:Y:S01]  /*14350*/  HMMA.16816.F32 R16, R44.reuse, R50, R16 ;  /* 0x000000322c10723c */ /* 0x040fe20000001810 */
[----:B------:R-:W2:Y:S07]  /*14360*/  LDSM.16.MT88.4 R48, [R160+0x7800] ;  /* 0x00780000a030783b */ /* 0x000eae0000004200 */
[----:B------:R-:W3:Y:S01]  /*14370*/  MUFU.EX2 R88, R88 ;  /* 0x0000005800587308 */ /* 0x000ee20000000800 */
[C---:B------:R-:W-:Y:S09]  /*14380*/  HMMA.16816.F32 R20, R44.reuse, R52, R20 ;  /* 0x000000342c14723c */ /* 0x040ff20000001814 */
[----:B------:R-:W-:Y:S01]  /*14390*/  MUFU.EX2 R89, R89 ;  /* 0x0000005900597308 */ /* 0x000fe20000000800 */
[C---:B------:R-:W-:Y:S01]  /*143a0*/  HMMA.16816.F32 R24, R44.reuse, R54, R24 ;  /* 0x000000362c18723c */ /* 0x040fe20000001818 */
[----:B------:R-:W4:Y:S08]  /*143b0*/  LDSM.16.MT88.4 R52, [R156+0x7800] ;  /* 0x007800009c34783b */ /* 0x000f300000004200 */
[----:B------:R-:W5:Y:S01]  /*143c0*/  MUFU.EX2 R82, R82 ;  /* 0x0000005200527308 */ /* 0x000f620000000800 */
[C---:B-1----:R-:W-:Y:S09]  /*143d0*/  HMMA.16816.F32 R28, R44.reuse, R56, R28 ;  /* 0x000000382c1c723c */ /* 0x042ff2000000181c */
[----:B------:R-:W-:Y:S01]  /*143e0*/  MUFU.EX2 R90, R90 ;  /* 0x0000005a005a7308 */ /* 0x000fe20000000800 */
[----:B------:R-:W-:Y:S09]  /*143f0*/  HMMA.16816.F32 R32, R44, R58, R32 ;  /* 0x0000003a2c20723c */ /* 0x000ff20000001820 */
[----:B------:R-:W1:Y:S01]  /*14400*/  MUFU.EX2 R97, R97 ;  /* 0x0000006100617308 */ /* 0x000e620000000800 */
[----:B------:R-:W4:Y:S01]  /*14410*/  LDSM.16.MT88.4 R56, [R107+0x7800] ;  /* 0x007800006b38783b */ /* 0x000f220000004200 */
[----:B---3--:R-:W-:Y:S02]  /*14420*/  F2FP.F16.F32.PACK_AB R45, R88, R83 ;  /* 0x00000053582d723e */ /* 0x008fe400000000ff */
[----:B-----5:R-:W-:Y:S06]  /*14430*/  F2FP.F16.F32.PACK_AB R47, R82, R89 ;  /* 0x00000059522f723e */ /* 0x020fec00000000ff */
[----:B------:R-:W-:Y:S10]  /*14440*/  MUFU.EX2 R96, R96 ;  /* 0x0000006000607308 */ /* 0x000ff40000000800 */
[----:B------:R-:W3:Y:S01]  /*14450*/  MUFU.EX2 R91, R91 ;  /* 0x0000005b005b7308 */ /* 0x000ee20000000800 */
[----:B-1----:R-:W-:Y:S09]  /*14460*/  F2FP.F16.F32.PACK_AB R44, R97, R90 ;  /* 0x0000005a612c723e */ /* 0x002ff200000000ff */
[----:B------:R-:W1:Y:S10]  /*14470*/  MUFU.EX2 R119, R119 ;  /* 0x0000007700777308 */ /* 0x000e740000000800 */
[----:B------:R-:W-:Y:S01]  /*14480*/  MUFU.EX2 R150, R150 ;  /* 0x0000009600967308 */ /* 0x000fe20000000800 */
[----:B---3--:R-:W-:Y:S07]  /*14490*/  F2FP.F16.F32.PACK_AB R46, R91, R96 ;  /* 0x000000605b2e723e */ /* 0x008fee00000000ff */
[C---:B--2---:R-:W-:Y:S02]  /*144a0*/  HMMA.16816.F32 R4, R44.reuse, R48, R4 ;  /* 0x000000302c04723c */ /* 0x044fe40000001804 */
[----:B------:R-:W2:Y:S06]  /*144b0*/  MUFU.EX2 R121, R121 ;  /* 0x0000007900797308 */ /* 0x000eac0000000800 */
[C---:B------:R-:W-:Y:S01]  /*144c0*/  HMMA.16816.F32 R8, R44.reuse, R50, R8 ;  /* 0x000000322c08723c */ /* 0x040fe20000001808 */
[----:B------:R-:W3:Y:S03]  /*144d0*/  LDSM.16.MT88.4 R48, [R106+0x7800] ;  /* 0x007800006a30783b */ /* 0x000ee60000004200 */
[----:B------:R-:W-:Y:S04]  /*144e0*/  MUFU.EX2 R125, R125 ;  /* 0x0000007d007d7308 */ /* 0x000fe80000000800 */
[C---:B----4-:R-:W-:Y:S06]  /*144f0*/  HMMA.16816.F32 R12, R44.reuse, R52, R12 ;  /* 0x000000342c0c723c */ /* 0x050fec000000180c */
[----:B------:R-:W4:Y:S02]  /*14500*/  MUFU.EX2 R144, R144 ;  /* 0x0000009000907308 */ /* 0x000f240000000800 */
[C---:B------:R-:W-:Y:S01]  /*14510*/  HMMA.16816.F32 R16, R44.reuse, R54, R16 ;  /* 0x000000362c10723c */ /* 0x040fe20000001810 */
[----:B------:R-:W5:Y:S07]  /*14520*/  LDSM.16.MT88.4 R52, [R160+0x8000] ;  /* 0x00800000a034783b */ /* 0x000f6e0000004200 */
[----:B------:R-:W-:Y:S01]  /*14530*/  MUFU.EX2 R123, R123 ;  /* 0x0000007b007b7308 */ /* 0x000fe20000000800 */
[C---:B------:R-:W-:Y:S09]  /*14540*/  HMMA.16816.F32 R20, R44.reuse, R56, R20 ;  /* 0x000000382c14723c */ /* 0x040ff20000001814 */
[----:B------:R-:W4:Y:S01]  /*14550*/  MUFU.EX2 R140, R140 ;  /* 0x0000008c008c7308 */ /* 0x000f220000000800 */
[C---:B------:R-:W-:Y:S01]  /*14560*/  HMMA.16816.F32 R24, R44.reuse, R58, R24 ;  /* 0x0000003a2c18723c */ /* 0x040fe20000001818 */
[----:B------:R-:W5:Y:S08]  /*14570*/  LDSM.16.MT88.4 R56, [R156+0x8000] ;  /* 0x008000009c38783b */ /* 0x000f700000004200 */
[----:B------:R-:W-:Y:S01]  /*14580*/  MUFU.EX2 R135, R135 ;  /* 0x0000008700877308 */ /* 0x000fe20000000800 */
[C---:B---3--:R-:W-:Y:S09]  /*14590*/  HMMA.16816.F32 R28, R44.reuse, R48, R28 ;  /* 0x000000302c1c723c */ /* 0x048ff2000000181c */
[----:B------:R-:W3:Y:S01]  /*145a0*/  MUFU.EX2 R122, R122 ;  /* 0x0000007a007a7308 */ /* 0x000ee20000000800 */
[----:B------:R-:W-:Y:S01]  /*145b0*/  HMMA.16816.F32 R32, R44, R50, R32 ;  /* 0x000000322c20723c */ /* 0x000fe20000001820 */
[----:B------:R-:W5:Y:S08]  /*145c0*/  LDSM.16.MT88.4 R48, [R107+0x8000] ;  /* 0x008000006b30783b */ /* 0x000f700000004200 */
[----:B------:R-:W-:Y:S01]  /*145d0*/  MUFU.EX2 R120, R120 ;  /* 0x0000007800787308 */ /* 0x000fe20000000800 */
[----:B-1----:R-:W-:Y:S02]  /*145e0*/  F2FP.F16.F32.PACK_AB R45, R119, R98 ;  /* 0x00000062772d723e */ /* 0x002fe400000000ff */
[----:B--2---:R-:W-:Y:S02]  /*145f0*/  F2FP.F16.F32.PACK_AB R47, R121, R150 ;  /* 0x00000096792f723e */ /* 0x004fe400000000ff */
[----:B----4-:R-:W-:Y:S02]  /*14600*/  F2FP.F16.F32.PACK_AB R44, R144, R125 ;  /* 0x0000007d902c723e */ /* 0x010fe400000000ff */
[----:B------:R-:W-:Y:S03]  /*14610*/  F2FP.F16.F32.PACK_AB R46, R140, R123 ;  /* 0x0000007b8c2e723e */ /* 0x000fe600000000ff */
[----:B------:R-:W1:Y:S01]  /*14620*/  MUFU.EX2 R137, R137 ;  /* 0x0000008900897308 */ /* 0x000e620000000800 */
[----:B---3--:R-:W-:Y:S03]  /*14630*/  F2FP.F16.F32.PACK_AB R41, R122, R135 ;  /* 0x000000877a29723e */ /* 0x008fe600000000ff */
[C---:B-----5:R-:W-:Y:S06]  /*14640*/  HMMA.16816.F32 R4, R44.reuse, R52, R4 ;  /* 0x000000342c04723c */ /* 0x060fec0000001804 */
[----:B------:R-:W-:Y:S02]  /*14650*/  MUFU.EX2 R116, R116 ;  /* 0x0000007400747308 */ /* 0x000fe40000000800 */
[C---:B------:R-:W-:Y:S01]  /*14660*/  HMMA.16816.F32 R8, R44.reuse, R54, R8 ;  /* 0x000000362c08723c */ /* 0x040fe20000001808 */
[----:B------:R-:W2:Y:S07]  /*14670*/  LDSM.16.MT88.4 R52, [R106+0x8000] ;  /* 0x008000006a34783b */ /* 0x000eae0000004200 */
[----:B------:R-:W3:Y:S01]  /*14680*/  MUFU.EX2 R139, R139 ;  /* 0x0000008b008b7308 */ /* 0x000ee20000000800 */
[----:B-1----:R-:W-:Y:S01]  /*14690*/  F2FP.F16.F32.PACK_AB R43, R137, R120 ;  /* 0x00000078892b723e */ /* 0x002fe200000000ff */
[C---:B------:R-:W-:Y:S08]  /*146a0*/  HMMA.16816.F32 R12, R44.reuse, R56, R12 ;  /* 0x000000382c0c723c */ /* 0x040ff0000000180c */
        /* <DEDUP_REMOVED lines=10> */
[C---:B--2---:R-:W-:Y:S08]  /*14750*/  HMMA.16816.F32 R28, R44.reuse, R52, R28 ;  /* 0x000000342c1c723c */ /* 0x044ff0000000181c */
[----:B------:R-:W-:Y:S01]  /*14760*/  HMMA.16816.F32 R32, R44, R54, R32 ;  /* 0x000000362c20723c */ /* 0x000fe20000001820 */
[----:B------:R-:W2:Y:S02]  /*14770*/  LDSM.16.MT88.4 R52, [R106+0x8800] ;  /* 0x008800006a34783b */ /* 0x000ea40000004200 */
[----:B------:R-:W-:Y:S02]  /*14780*/  F2FP.F16.F32.PACK_AB R45, R136, R127 ;  /* 0x0000007f882d723e */ /* 0x000fe400000000ff */
[----:B------:R-:W-:Y:S02]  /*14790*/  F2FP.F16.F32.PACK_AB R47, R129, R134 ;  /* 0x00000086812f723e */ /* 0x000fe400000000ff */
[----:B------:R-:W-:Y:S02]  /*147a0*/  F2FP.F16.F32.PACK_AB R44, R131, R130 ;  /* 0x00000082832c723e */ /* 0x000fe400000000ff */
[----:B------:R-:W-:Y:S07]  /*147b0*/  F2FP.F16.F32.PACK_AB R46, R133, R128 ;  /* 0x00000080852e723e */ /* 0x000fee00000000ff */
[C---:B-1----:R-:W-:Y:S08]  /*147c0*/  HMMA.16816.F32 R4, R44.reuse, R56, R4 ;  /* 0x000000382c04723c */ /* 0x042ff00000001804 */
[C---:B------:R-:W-:Y:S01]  /*147d0*/  HMMA.16816.F32 R8, R44.reuse, R58, R8 ;  /* 0x0000003a2c08723c */ /* 0x040fe20000001808 */
[----:B------:R-:W-:Y:S07]  /*147e0*/  LDSM.16.MT88.4 R56, [R156+0x9000] ;  /* 0x009000009c38783b */ /* 0x000fee0000004200 */
[C---:B---3--:R-:W-:Y:S08]  /*147f0*/  HMMA.16816.F32 R12, R44.reuse, R48, R12 ;  /* 0x000000302c0c723c */ /* 0x048ff0000000180c */
[C---:B------:R-:W-:Y:S01]  /*14800*/  HMMA.16816.F32 R16, R44.reuse, R50, R16 ;  /* 0x000000322c10723c */ /* 0x040fe20000001810 */
[----:B------:R-:W1:Y:S07]  /*14810*/  LDSM.16.MT88.4 R48, [R160+0x9000] ;  /* 0x00900000a030783b */ /* 0x000e6e0000004200 */
[C---:B------:R-:W-:Y:S03]  /*14820*/  HMMA.16816.F32 R20, R44.reuse, R60, R20 ;  /* 0x0000003c2c14723c */ /* 0x040fe60000001814 */
[----:B------:R-:W-:Y:S04]  /*14830*/  FADD.FTZ R60, R113, R117 ;  /* 0x00000075713c7221 */ /* 0x000fe80000010000 */
[----:B------:R-:W-:Y:S01]  /*14840*/  FADD.FTZ R111, R111, R60 ;  /* 0x0000003c6f6f7221 */ /* 0x000fe20000010000 */
[C---:B------:R-:W-:Y:S01]  /*14850*/  HMMA.16816.F32 R24, R44.reuse, R62, R24 ;  /* 0x0000003e2c18723c */ /* 0x040fe20000001818 */
[----:B------:R-:W3:Y:S07]  /*14860*/  LDSM.16.MT88.4 R60, [R107+0x9000] ;  /* 0x009000006b3c783b */ /* 0x000eee0000004200 */
[C---:B--2---:R-:W-:Y:S01]  /*14870*/  HMMA.16816.F32 R28, R44.reuse, R52, R28 ;  /* 0x000000342c1c723c */ /* 0x044fe2000000181c */
[----:B------:R4:W2:Y:S02]  /*14880*/  MUFU.EX2 R52, R42 ;  /* 0x0000002a00347308 */ /* 0x0008a40000000800 */
[----:B------:R-:W-:Y:S01]  /*14890*/  FADD.FTZ R53, R104, R111 ;  /* 0x0000006f68357221 */ /* 0x000fe20000010000 */
[----:B------:R-:W-:Y:S03]  /*148a0*/  MOV R104, R3 ;  /* 0x0000000300687202 */ /* 0x000fe60000000f00 */
[----:B------:R-:W-:Y:S01]  /*148b0*/  FADD.FTZ R76, R76, R53 ;  /* 0x000000354c4c7221 */ /* 0x000fe20000010000 */
[----:B------:R-:W-:Y:S01]  /*148c0*/  HMMA.16816.F32 R32, R44, R54, R32 ;  /* 0x000000362c20723c */ /* 0x000fe20000001820 */
[----:B------:R-:W2:Y:S02]  /*148d0*/  LDSM.16.MT88.4 R44, [R106+0x9000] ;  /* 0x009000006a2c783b */ /* 0x000ea40000004200 */
[----:B------:R-:W-:Y:S04]  /*148e0*/  FADD.FTZ R77, R77, R76 ;  /* 0x0000004c4d4d7221 */ /* 0x000fe80000010000 */
[----:B------:R-:W-:Y:S01]  /*148f0*/  FADD.FTZ R72, R72, R77 ;  /* 0x0000004d48487221 */ /* 0x000fe20000010000 */
[----:B----4-:R-:W-:Y:S03]  /*14900*/  F2FP.F16.F32.PACK_AB R42, R115, R110 ;  /* 0x0000006e732a723e */ /* 0x010fe600000000ff */
[----:B------:R-:W-:Y:S04]  /*14910*/  FADD.FTZ R73, R73, R72 ;  /* 0x0000004849497221 */ /* 0x000fe80000010000 */
[----:B------:R-:W-:Y:S01]  /*14920*/  FADD.FTZ R74, R74, R73 ;  /* 0x000000494a4a7221 */ /* 0x000fe20000010000 */
[C---:B-1----:R-:W-:Y:S05]  /*14930*/  HMMA.16816.F32 R4, R40.reuse, R48, R4 ;  /* 0x000000302804723c */ /* 0x042fea0000001804 */
[----:B------:R-:W-:Y:S01]  /*14940*/  FADD.FTZ R74, R79, R74 ;  /* 0x0000004a4f4a7221 */ /* 0x000fe20000010000 */
[-CC-:B------:R-:W-:Y:S01]  /*14950*/  FFMA.FTZ R48, R66, R36.reuse, -R105.reuse ;  /* 0x0000002442307223 */ /* 0x180fe20000010869 */
[-C--:B------:R-:W-:Y:S01]  /*14960*/  FFMA.FTZ R49, R67, R36.reuse, -R105 ;  /* 0x0000002443317223 */ /* 0x080fe20000010869 */
[C---:B------:R-:W-:Y:S03]  /*14970*/  HMMA.16816.F32 R8, R40.reuse, R50, R8 ;  /* 0x000000322808723c */ /* 0x040fe60000001808 */
[----:B------:R-:W-:Y:S01]  /*14980*/  FADD.FTZ R50, R80, R85 ;  /* 0x0000005550327221 */ /* 0x000fe20000010000 */
[----:B------:R-:W-:Y:S01]  /*14990*/  FADD.FTZ R75, R75, R74 ;  /* 0x0000004a4b4b7221 */ /* 0x000fe20000010000 */
[----:B------:R-:W1:Y:S01]  /*149a0*/  LDSM.16.MT88.4 R84, [R156+0x9800] ;  /* 0x009800009c54783b */ /* 0x000e620000004200 */
[----:B------:R-:W-:Y:S01]  /*149b0*/  MUFU.EX2 R48, R48 ;  /* 0x0000003000307308 */ /* 0x000fe20000000800 */
[----:B------:R-:W-:Y:S01]  /*149c0*/  FADD.FTZ R50, R81, R50 ;  /* 0x0000003251327221 */ /* 0x000fe20000010000 */
[C---:B------:R-:W-:Y:S03]  /*149d0*/  HMMA.16816.F32 R12, R40.reuse, R56, R12 ;  /* 0x00000038280c723c */ /* 0x040fe6000000180c */
[----:B------:R-:W-:Y:S01]  /*149e0*/  FADD.FTZ R75, R78, R75 ;  /* 0x0000004b4e4b7221 */ /* 0x000fe20000010000 */
[----:B------:R-:W-:Y:S01]  /*149f0*/  FADD.FTZ R71, R71, R50 ;  /* 0x0000003247477221 */ /* 0x000fe20000010000 */
[----:B------:R-:W4:Y:S01]  /*14a00*/  LDSM.16.MT88.4 R76, [R107+0x9800] ;  /* 0x009800006b4c783b */ /* 0x000f220000004200 */
[-CC-:B------:R-:W-:Y:S01]  /*14a10*/  FFMA.FTZ R50, R64, R36.reuse, -R105.reuse ;  /* 0x0000002440327223 */ /* 0x180fe20000010869 */
[----:B------:R-:W-:Y:S01]  /*14a20*/  FFMA.FTZ R105, R65, R36, -R105 ;  /* 0x0000002441697223 */ /* 0x000fe20000010869 */
[C---:B------:R-:W-:Y:S01]  /*14a30*/  HMMA.16816.F32 R16, R40.reuse, R58, R16 ;  /* 0x0000003a2810723c */ /* 0x040fe20000001810 */
[----:B------:R-:W2:Y:S02]  /*14a40*/  MUFU.EX2 R49, R49 ;  /* 0x0000003100317308 */ /* 0x000ea40000000800 */
[----:B------:R-:W-:Y:S01]  /*14a50*/  FADD.FTZ R68, R68, R71 ;  /* 0x0000004744447221 */ /* 0x000fe20000010000 */
[----:B-----5:R-:W-:Y:S01]  /*14a60*/  F2FP.F16.F32.PACK_AB R71, R39, R38 ;  /* 0x000000262747723e */ /* 0x020fe200000000ff */
[----:B------:R-:W-:Y:S02]  /*14a70*/  FADD.FTZ R90, R90, R75 ;  /* 0x0000004b5a5a7221 */ /* 0x000fe40000010000 */
[----:B------:R-:W-:Y:S01]  /*14a80*/  FADD.FTZ R69, R69, R68 ;  /* 0x0000004445457221 */ /* 0x000fe20000010000 */
[C---:B---3--:R-:W-:Y:S03]  /*14a90*/  HMMA.16816.F32 R20, R40.reuse, R60, R20 ;  /* 0x0000003c2814723c */ /* 0x048fe60000001814 */
[----:B------:R-:W-:Y:S01]  /*14aa0*/  MUFU.EX2 R50, R50 ;  /* 0x0000003200327308 */ /* 0x000fe20000000800 */
[----:B------:R-:W-:Y:S01]  /*14ab0*/  FADD.FTZ R97, R97, R90 ;  /* 0x0000005a61617221 */ /* 0x000fe20000010000 */
[----:B------:R-:W-:Y:S01]  /*14ac0*/  FADD.FTZ R70, R70, R69 ;  /* 0x0000004546467221 */ /* 0x000fe20000010000 */
[----:B--2---:R-:W-:Y:S02]  /*14ad0*/  F2FP.F16.F32.PACK_AB R69, R37, R52 ;  /* 0x000000342545723e */ /* 0x004fe400000000ff */
[----:B------:R-:W-:Y:S01]  /*14ae0*/  FADD.FTZ R96, R96, R97 ;  /* 0x0000006160607221 */ /* 0x000fe20000010000 */
[C---:B------:R-:W-:Y:S04]  /*14af0*/  HMMA.16816.F32 R24, R40.reuse, R62, R24 ;  /* 0x0000003e2818723c */ /* 0x040fe80000001818 */
[----:B------:R-:W2:Y:S01]  /*14b00*/  MUFU.EX2 R105, R105 ;  /* 0x0000006900697308 */ /* 0x000ea20000000800 */
[----:B------:R-:W-:Y:S01]  /*14b10*/  FADD.FTZ R83, R83, R70 ;  /* 0x0000004653537221 */ /* 0x000fe20000010000 */
[----:B------:R-:W-:Y:S01]  /*14b20*/  F2FP.F16.F32.PACK_AB R68, R49, R48 ;  /* 0x000000303144723e */ /* 0x000fe200000000ff */
[----:B------:R-:W-:Y:S02]  /*14b30*/  FADD.FTZ R36, R91, R96 ;  /* 0x000000605b247221 */ /* 0x000fe40000010000 */
[----:B------:R-:W-:Y:S01]  /*14b40*/  FADD.FTZ R88, R88, R83 ;  /* 0x0000005358587221 */ /* 0x000fe20000010000 */
[C---:B------:R-:W-:Y:S03]  /*14b50*/  HMMA.16816.F32 R28, R40.reuse, R44, R28 ;  /* 0x0000002c281c723c */ /* 0x040fe6000000181c */
[----:B------:R-:W-:Y:S01]  /*14b60*/  FADD.FTZ R89, R89, R88 ;  /* 0x0000005859597221 */ /* 0x000fe20000010000 */
[----:B------:R-:W-:Y:S03]  /*14b70*/  FADD.FTZ R125, R125, R36 ;  /* 0x000000247d7d7221 */ /* 0x000fe60000010000 */
[----:B------:R-:W-:Y:S01]  /*14b80*/  FADD.FTZ R89, R82, R89 ;  /* 0x0000005952597221 */ /* 0x000fe20000010000 */
[----:B------:R-:W-:Y:S03]  /*14b90*/  HMMA.16816.F32 R32, R40, R46, R32 ;  /* 0x0000002e2820723c */ /* 0x000fe60000001820 */
[----:B--2---:R-:W-:Y:S01]  /*14ba0*/  F2FP.F16.F32.PACK_AB R70, R105, R50 ;  /* 0x000000326946723e */ /* 0x004fe200000000ff */
[----:B------:R-:W-:Y:S01]  /*14bb0*/  FADD.FTZ R40, R98, R89 ;  /* 0x0000005962287221 */ /* 0x000fe20000010000 */
[----:B------:R-:W-:Y:S03]  /*14bc0*/  FADD.FTZ R144, R144, R125 ;  /* 0x0000007d90907221 */ /* 0x000fe60000010000 */
[----:B------:R-:W-:Y:S02]  /*14bd0*/  FADD.FTZ R119, R119, R40 ;  /* 0x0000002877777221 */ /* 0x000fe40000010000 */
[C---:B------:R-:W-:Y:S01]  /*14be0*/  HMMA.16816.F32 R96, R68.reuse, R92, R4 ;  /* 0x0000005c4460723c */ /* 0x040fe20000001804 */
[----:B------:R-:W2:Y:S04]  /*14bf0*/  LDSM.16.MT88.4 R4, [R106+0x9800] ;  /* 0x009800006a04783b */ /* 0x000ea80000004200 */
[----:B------:R-:W-:Y:S03]  /*14c00*/  FADD.FTZ R150, R150, R119 ;  /* 0x0000007796967221 */ /* 0x000fe60000010000 */
        /* <DEDUP_REMOVED lines=33> */
[----:B------:R-:W-:Y:S02]  /*14e20*/  MOV R105, R2 ;  /* 0x0000000200697202 */ /* 0x000fe40000000f00 */
[----:B------:R-:W-:Y:S01]  /*14e30*/  FADD.FTZ R190, R39, R38 ;  /* 0x0000002627be7221 */ /* 0x000fe20000010000 */
[----:B------:R-:W-:Y:S06]  /*14e40*/  @P0 BRA `(.L_x_12060) ;  /* 0xffffffbc00240947 */ /* 0x000fec000383ffff */
.L_x_12053:
        /* <DEDUP_REMOVED lines=11> */
.L_x_12074:
        /* <DEDUP_REMOVED lines=14> */
[----:B------:R-:W-:Y:S01]  /*14fe0*/  LOP3.LUT R6, R7, 0x6, RZ, 0xc0, !PT ;  /* 0x0000000607067812 */ /* 0x000fe200078ec0ff */
[----:B------:R-:W-:Y:S01]  /*14ff0*/  IMAD.MOV.U32 R7, RZ, RZ, 0x20 ;  /* 0x00000020ff077424 */ /* 0x000fe200078e00ff */
[----:B------:R-:W-:Y:S01]  /*15000*/  R2P PR, R0, 0x18 ;  /* 0x0000001800007804 */ /* 0x000fe20000000000 */
[----:B------:R-:W-:Y:S01]  /*15010*/  FMUL.FTZ R96, R8, R96 ;  /* 0x0000006008607220 */ /* 0x000fe20000410000 */
[----:B------:R-:W-:Y:S01]  /*15020*/  LOP3.LUT R5, R6, 0x7c00, R5, 0xf8, !PT ;  /* 0x00007c0006057812 */ /* 0x000fe200078ef805 */
[C---:B------:R-:W-:Y:S01]  /*15030*/  FMUL.FTZ R97, R8.reuse, R97 ;  /* 0x0000006108617220 */ /* 0x040fe20000410000 */
[----:B---3--:R-:W-:Y:S01]  /*15040*/  ULEA UR7, UR7, UR8, 0x18 ;  /* 0x0000000807077291 */ /* 0x008fe2000f8ec0ff */
[----:B-1----:R-:W-:Y:S01]  /*15050*/  FSEL R11, R11, 1, P2 ;  /* 0x3f8000000b0b7808 */ /* 0x002fe20001000000 */
[C---:B------:R-:W-:Y:S01]  /*15060*/  FMUL.FTZ R92, R8.reuse, R92 ;  /* 0x0000005c085c7220 */ /* 0x040fe20000410000 */
        /* <DEDUP_REMOVED lines=14> */
[----:B------:R-:W-:Y:S01]  /*15150*/  LEA R5, R5, UR7, 0x1 ;  /* 0x0000000705057c11 */ /* 0x000fe2000f8e08ff */
[C---:B------:R-:W-:Y:S01]  /*15160*/  FMUL.FTZ R98, R11.reuse, R98 ;  /* 0x000000620b627220 */ /* 0x040fe20000410000 */
[----:B------:R-:W-:Y:S01]  /*15170*/  MOV R6, 0x10 ;  /* 0x0000001000067802 */ /* 0x000fe20000000f00 */
[----:B------:R-:W-:Y:S01]  /*15180*/  FMUL.FTZ R99, R11, R99 ;  /* 0x000000630b637220 */ /* 0x000fe20000410000 */
[----:B------:R-:W-:Y:S01]  /*15190*/  SEL R8, R7, 0xffffffe0, !P3 ;  /* 0xffffffe007087807 */ /* 0x000fe20005800000 */
[C---:B------:R-:W-:Y:S01]  /*151a0*/  FMUL.FTZ R94, R11.reuse, R94 ;  /* 0x0000005e0b5e7220 */ /* 0x040fe20000410000 */
[----:B------:R-:W-:Y:S01]  /*151b0*/  FMUL.FTZ R95, R11, R95 ;  /* 0x0000005f0b5f7220 */ /* 0x000fe20000410000 */
[----:B------:R-:W-:Y:S01]  /*151c0*/  IADD3 R15, PT, PT, R5, 0x40, RZ ;  /* 0x00000040050f7810 */ /* 0x000fe20007ffe0ff */
        /* <DEDUP_REMOVED lines=28> */
[----:B------:R2:W-:Y:S01]  /*15390*/  STS [R7+0x400], R94 ;  /* 0x0004005e07007388 */ /* 0x0005e20000000800 */
[----:B------:R-:W-:-:S02]  /*153a0*/  IADD3 R17, PT, PT, R6, R13, RZ ;  /* 0x0000000d06117210 */ /* 0x000fc40007ffe0ff */
[----:B------:R-:W-:Y:S01]  /*153b0*/  F2FP.F16.F32.PACK_AB R80, R81, R80 ;  /* 0x000000505150723e */ /* 0x000fe200000000ff */
[----:B------:R-:W-:Y:S01]  /*153c0*/  STS [R13], R88 ;  /* 0x000000580d007388 */ /* 0x000fe20000000800 */
[----:B------:R-:W-:Y:S02]  /*153d0*/  F2FP.F16.F32.PACK_AB R82, R83, R82 ;  /* 0x000000525352723e */ /* 0x000fe400000000ff */
[----:B------:R-:W-:Y:S01]  /*153e0*/  F2FP.F16.F32.PACK_AB R76, R77, R76 ;  /* 0x0000004c4d4c723e */ /* 0x000fe200000000ff */
[----:B------:R3:W-:Y:S01]  /*153f0*/  STS [R13+0x400], R90 ;  /* 0x0004005a0d007388 */ /* 0x0007e20000000800 */
[----:B------:R-:W-:Y:S02]  /*15400*/  F2FP.F16.F32.PACK_AB R78, R79, R78 ;  /* 0x0000004e4f4e723e */ /* 0x000fe400000000ff */
[C---:B------:R-:W-:Y:S01]  /*15410*/  IADD3 R21, PT, PT, R6.reuse, R15, RZ ;  /* 0x0000000f06157210 */ /* 0x040fe20007ffe0ff */
[----:B------:R-:W-:Y:S01]  /*15420*/  IMAD.IADD R6, R6, 0x1, R19 ;  /* 0x0000000106067824 */ /* 0x000fe200078e0213 */
[----:B------:R-:W-:Y:S01]  /*15430*/  F2FP.F16.F32.PACK_AB R72, R73, R72 ;  /* 0x000000484948723e */ /* 0x000fe200000000ff */
[----:B------:R-:W-:Y:S01]  /*15440*/  STS [R17], R84 ;  /* 0x0000005411007388 */ /* 0x000fe20000000800 */
[----:B------:R-:W-:-:S02]  /*15450*/  F2FP.F16.F32.PACK_AB R74, R75, R74 ;  /* 0x0000004a4b4a723e */ /* 0x000fc400000000ff */
[----:B------:R-:W-:Y:S01]  /*15460*/  F2FP.F16.F32.PACK_AB R68, R69, R68 ;  /* 0x000000444544723e */ /* 0x000fe200000000ff */
[----:B------:R-:W-:Y:S01]  /*15470*/  STS [R17+0x400], R86 ;  /* 0x0004005611007388 */ /* 0x000fe20000000800 */
[----:B------:R-:W-:-:S03]  /*15480*/  F2FP.F16.F32.PACK_AB R11, R11, R70 ;  /* 0x000000460b0b723e */ /* 0x000fc600000000ff */
[----:B------:R-:W-:Y:S04]  /*15490*/  STS [R15], R80 ;  /* 0x000000500f007388 */ /* 0x000fe80000000800 */
[----:B------:R-:W-:Y:S04]  /*154a0*/  STS [R15+0x400], R82 ;  /* 0x000400520f007388 */ /* 0x000fe80000000800 */
[----:B------:R-:W-:Y:S04]  /*154b0*/  STS [R21], R76 ;  /* 0x0000004c15007388 */ /* 0x000fe80000000800 */
[----:B------:R4:W-:Y:S04]  /*154c0*/  STS [R21+0x400], R78 ;  /* 0x0004004e15007388 */ /* 0x0009e80000000800 */
[----:B------:R-:W-:Y:S04]  /*154d0*/  STS [R19], R72 ;  /* 0x0000004813007388 */ /* 0x000fe80000000800 */
[----:B------:R-:W-:Y:S04]  /*154e0*/  STS [R19+0x400], R74 ;  /* 0x0004004a13007388 */ /* 0x000fe80000000800 */
[----:B------:R-:W-:Y:S04]  /*154f0*/  STS [R6], R68 ;  /* 0x0000004406007388 */ /* 0x000fe80000000800 */
[----:B------:R4:W-:Y:S04]  /*15500*/  STS [R6+0x400], R11 ;  /* 0x0004000b06007388 */ /* 0x0009e80000000800 */
[----:B-1----:R-:W3:Y:S04]  /*15510*/  LD.E.U8 R5, desc[UR4][R102.64+0x1c8] ;  /* 0x0001c80466057980 */ /* 0x002ee8000c101100 */
[----:B------:R-:W4:Y:S01]  /*15520*/  LD.E.64 R26, desc[UR4][R102.64+0x88] ;  /* 0x00008804661a7980 */ /* 0x000f22000c101b00 */
[----:B--2---:R-:W1:Y:S01]  /*15530*/  @P2 MUFU.LG2 R7, R9 ;  /* 0x0000000900072308 */ /* 0x004e620000000c00 */
[----:B---3--:R-:W-:-:S13]  /*15540*/  ISETP.NE.AND P1, PT, R5, RZ, PT ;  /* 0x000000ff0500720c */ /* 0x008fda0003f25270 */
[----:B------:R-:W2:Y:S04]  /*15550*/  @!P1 LD.E R5, desc[UR4][R102.64+0x60] ;  /* 0x0000600466059980 */ /* 0x000ea8000c101900 */
[----:B------:R-:W3:Y:S01]  /*15560*/  @!P1 LD.E R25, desc[UR4][R102.64+0xb4] ;  /* 0x0000b40466199980 */ /* 0x000ee2000c101900 */
[----:B------:R-:W4:Y:S01]  /*15570*/  @P5 MUFU.LG2 R10, R10 ;  /* 0x0000000a000a5308 */ /* 0x000f220000000c00 */
[----:B------:R-:W-:Y:S02]  /*15580*/  ISETP.NE.AND P0, PT, R180, -0x1, PT ;  /* 0xffffffffb400780c */ /* 0x000fe40003f05270 */
[--C-:B------:R-:W-:Y:S01]  /*15590*/  SHF.R.U32.HI R13, RZ, 0x1, R0.reuse ;  /* 0x00000001ff0d7819 */ /* 0x100fe20000011600 */
[----:B-1----:R-:W-:Y:S01]  /*155a0*/  @P2 FMUL.FTZ R7, R7, 0.69314718246459960938 ;  /* 0x3f31721807072820 */ /* 0x002fe20000410000 */
[----:B------:R-:W-:Y:S01]  /*155b0*/  SHF.R.U32.HI R20, RZ, 0x2, R0 ;  /* 0x00000002ff147819 */ /* 0x000fe20000011600 */
[----:B------:R-:W-:Y:S01]  /*155c0*/  BSSY.RECONVERGENT B0, `(.L_x_12062) ;  /* 0x0000012000007945 */ /* 0x000fe20003800200 */
[----:B------:R-:W-:-:S02]  /*155d0*/  LOP3.LUT R13, R13, 0x30, RZ, 0xc0, !PT ;  /* 0x000000300d0d7812 */ /* 0x000fc400078ec0ff */
[----:B----4-:R-:W-:Y:S01]  /*155e0*/  MOV R21, 0x7f800000 ;  /* 0x7f80000000157802 */ /* 0x010fe20000000f00 */
[----:B-----5:R-:W-:Y:S01]  /*155f0*/  @P2 FFMA.FTZ R21, R4, R2, R7 ;  /* 0x0000000204152223 */ /* 0x020fe20000010007 */
[----:B------:R-:W-:Y:S02]  /*15600*/  MOV R22, 0x7f800000 ;  /* 0x7f80000000167802 */ /* 0x000fe40000000f00 */
[----:B------:R-:W-:Y:S01]  /*15610*/  LOP3.LUT R20, R13, 0x7, R20, 0xf8, !PT ;  /* 0x000000070d147812 */ /* 0x000fe200078ef814 */
[----:B------:R-:W-:Y:S01]  /*15620*/  @P5 FMUL.FTZ R11, R10, 0.69314718246459960938 ;  /* 0x3f3172180a0b5820 */ /* 0x000fe20000410000 */
[-C--:B------:R-:W-:Y:S02]  /*15630*/  @P0 IMAD R2, R27, R180.reuse, RZ ;  /* 0x000000b41b020224 */ /* 0x080fe400078e02ff */
[----:B------:R-:W-:-:S04]  /*15640*/  @P0 IMAD.WIDE.U32 R28, R26, R180, RZ ;  /* 0x000000b41a1c0225 */ /* 0x000fc800078e00ff */
[----:B------:R-:W-:Y:S01]  /*15650*/  @P5 FFMA.FTZ R22, R4, R3, R11 ;  /* 0x0000000304165223 */ /* 0x000fe2000001000b */
        /* <DEDUP_REMOVED lines=8> */
.L_x_12063:
[----:B------:R-:W-:Y:S05]  /*156e0*/  BSYNC.RECONVERGENT B0 ;  /* 0x0000000000007941 */ /* 0x000fea0003800200 */
.L_x_12062:
        /* <DEDUP_REMOVED lines=24> */
.L_x_12065:
[----:B------:R-:W-:Y:S05]  /*15870*/  BSYNC.RECONVERGENT B0 ;  /* 0x0000000000007941 */ /* 0x000fea0003800200 */
.L_x_12064:
[----:B-1----:R-:W2:Y:S01]  /*15880*/  LD.E R103, desc[UR4][R102.64+0xc0] ;  /* 0x0000c00466677980 */ /* 0x002ea2000c101900 */
[-C--:B-----5:R-:W-:Y:S01]  /*15890*/  @!P0 IMAD R3, R35, R175.reuse, RZ ;  /* 0x000000af23038224 */ /* 0x0a0fe200078e02ff */
[----:B------:R-:W-:Y:S01]  /*158a0*/  MOV R23, RZ ;  /* 0x000000ff00177202 */ /* 0x000fe20000000f00 */
[----:B------:R-:W-:Y:S01]  /*158b0*/  @!P0 IMAD.WIDE.U32 R20, R34, R175, RZ ;  /* 0x000000af22148225 */ /* 0x000fe200078e00ff */
[C---:B------:R-:W-:Y:S01]  /*158c0*/  IADD3 R183, PT, PT, -R178.reuse, R183, RZ ;  /* 0x000000b7b2b77210 */ /* 0x040fe20007ffe1ff */
[----:B------:R-:W-:Y:S02]  /*158d0*/  BSSY.RECONVERGENT B0, `(.L_x_12066) ;  /* 0x0000025000007945 */ /* 0x000fe40003800200 */
[----:B------:R-:W-:Y:S02]  /*158e0*/  IMAD.MOV.U32 R22, RZ, RZ, R100 ;  /* 0x000000ffff167224 */ /* 0x000fe400078e0064 */
[----:B------:R-:W-:Y:S01]  /*158f0*/  @!P0 IMAD.IADD R3, R21, 0x1, R3 ;  /* 0x0000000115038824 */ /* 0x000fe200078e0203 */
[----:B------:R-:W-:Y:S01]  /*15900*/  SHF.R.U32.HI R21, RZ, 0x3, R0 ;  /* 0x00000003ff157819 */ /* 0x000fe20000011600 */
[----:B------:R-:W-:Y:S01]  /*15910*/  IMAD.WIDE.U32 R22, R178, R26, R22 ;  /* 0x0000001ab2167225 */ /* 0x000fe200078e0016 */
[----:B------:R-:W-:-:S03]  /*15920*/  @P0 IADD3 R3, PT, PT, R29, R2, RZ ;  /* 0x000000021d030210 */ /* 0x000fc60007ffe0ff */
        /* <DEDUP_REMOVED lines=31> */
.L_x_12067:
[----:B------:R-:W-:Y:S05]  /*15b20*/  BSYNC.RECONVERGENT B0 ;  /* 0x0000000000007941 */ /* 0x000fea0003800200 */
.L_x_12066:
        /* <DEDUP_REMOVED lines=13> */
.L_x_12069:
[----:B------:R-:W-:Y:S05]  /*15c00*/  BSYNC.RECONVERGENT B0 ;  /* 0x0000000000007941 */ /* 0x000fea0003800200 */
.L_x_12068:
[----:B------:R-:W-:-:S04]  /*15c10*/  MOV R175, 0x0 ;  /* 0x0000000000af7802 */ /* 0x000fc80000000f00 */
[----:B-1234-:R-:W-:Y:S05]  /*15c20*/  @P2 RET.REL.NODEC R174 `(_ZN5flash24flash_fwd_splitkv_kernelI23Flash_fwd_kernel_traitsILi64ELi64ELi128ELi4ELb0ELb0EN7cutlass6half_tE19Flash_kernel_traitsILi64ELi64ELi128ELi4ES3_EELb0ELb0ELb1ELb0ELb0ELb1ELb0ELb1EEEvNS_16Flash_fwd_paramsE) ;  /* 0xfffffea0aef42950 */ /* 0x01efea0003c3ffff */
        /* <DEDUP_REMOVED lines=12> */
[----:B-1----:R-:W-:Y:S05]  /*15cf0*/  RET.REL.NODEC R174 `(_ZN5flash24flash_fwd_splitkv_kernelI23Flash_fwd_kernel_traitsILi64ELi64ELi128ELi4ELb0ELb0EN7cutlass6half_tE19Flash_kernel_traitsILi64ELi64ELi128ELi4ES3_EELb0ELb0ELb1ELb0ELb0ELb1ELb0ELb1EEEvNS_16Flash_fwd_paramsE) ;  /* 0xfffffea0aec07950 */ /* 0x002fea0003c3ffff */
.L_x_12061:
[----:B------:R-:W-:Y:S01]  /*15d00*/  MOV R6, 0x2 ;  /* 0x0000000200067802 */ /* 0x000fe20000000f00 */
[----:B------:R-:W-:Y:S01]  /*15d10*/  IMAD.MOV.U32 R5, RZ, RZ, 0x1f ;  /* 0x0000001fff057424 */ /* 0x000fe200078e00ff */
[----:B------:R-:W-:-:S07]  /*15d20*/  MOV R7, 0xffffffff ;  /* 0xffffffff00077802 */ /* 0x000fce0000000f00 */
[----:B-12--5:R-:W-:Y:S05]  /*15d30*/  WARPSYNC.COLLECTIVE R7, `(.L_x_12070) ;  /* 0x0000000007087348 */ /* 0x026fea0003c00000 */
[----:B------:R3:W4:Y:S02]  /*15d40*/  SHFL.BFLY P0, R11, R191, R6, R5 ;  /* 0x0c000006bf0b7389 */ /* 0x0007240000000005 */
[----:B-12345:R-:W-:Y:S05]  /*15d50*/  ENDCOLLECTIVE ;  /* 0x000000000000791b */ /* 0x03efea0003800000 */
.L_x_12070:
[----:B------:R-:W-:Y:S02]  /*15d60*/  IMAD.MOV.U32 R8, RZ, RZ, R11 ;  /* 0x000000ffff087224 */ /* 0x000fe400078e000b */
[----:B------:R-:W-:Y:S02]  /*15d70*/  IMAD.MOV.U32 R6, RZ, RZ, 0x1 ;  /* 0x00000001ff067424 */ /* 0x000fe400078e00ff */
[----:B------:R-:W-:-:S05]  /*15d80*/  FADD.FTZ R9, R8, R191 ;  /* 0x000000bf08097221 */ /* 0x000fca0000010000 */
[----:B------:R-:W-:-:S07]  /*15d90*/  MOV R191, R9 ;  /* 0x0000000900bf7202 */ /* 0x000fce0000000f00 */
[----:B------:R-:W-:Y:S05]  /*15da0*/  WARPSYNC.COLLECTIVE R7, `(.L_x_12071) ;  /* 0x0000000007087348 */ /* 0x000fea0003c00000 */
[----:B------:R1:W2:Y:S02]  /*15db0*/  SHFL.BFLY P0, R11, R191, R6, R5 ;  /* 0x0c000006bf0b7389 */ /* 0x0002a40000000005 */
[----:B-12---:R-:W-:Y:S05]  /*15dc0*/  ENDCOLLECTIVE ;  /* 0x000000000000791b */ /* 0x006fea0003800000 */
.L_x_12071:
[----:B------:R-:W-:Y:S01]  /*15dd0*/  MOV R191, R190 ;  /* 0x000000be00bf7202 */ /* 0x000fe20000000f00 */
[----:B------:R-:W-:Y:S01]  /*15de0*/  IMAD.MOV.U32 R6, RZ, RZ, 0x2 ;  /* 0x00000002ff067424 */ /* 0x000fe200078e00ff */
[----:B------:R-:W-:-:S07]  /*15df0*/  MOV R10, R11 ;  /* 0x0000000b000a7202 */ /* 0x000fce0000000f00 */
[----:B------:R-:W-:Y:S05]  /*15e00*/  WARPSYNC.COLLECTIVE R7, `(.L_x_12072) ;  /* 0x0000000007087348 */ /* 0x000fea0003c00000 */
[----:B------:R1:W2:Y:S02]  /*15e10*/  SHFL.BFLY P0, R11, R191, R6, R5 ;  /* 0x0c000006bf0b7389 */ /* 0x0002a40000000005 */
[----:B-12---:R-:W-:Y:S05]  /*15e20*/  ENDCOLLECTIVE ;  /* 0x000000000000791b */ /* 0x006fea0003800000 */
.L_x_12072:
[----:B------:R-:W-:Y:S01]  /*15e30*/  FADD.FTZ R10, R9, R10 ;  /* 0x0000000a090a7221 */ /* 0x000fe20000010000 */
[----:B------:R-:W-:Y:S01]  /*15e40*/  FADD.FTZ R8, R11, R190 ;  /* 0x000000be0b087221 */ /* 0x000fe20000010000 */
[----:B------:R-:W-:-:S04]  /*15e50*/  MOV R6, 0x1 ;  /* 0x0000000100067802 */ /* 0x000fc80000000f00 */
[----:B------:R-:W-:-:S07]  /*15e60*/  MOV R191, R8 ;  /* 0x0000000800bf7202 */ /* 0x000fce0000000f00 */
[----:B------:R-:W-:Y:S05]  /*15e70*/  WARPSYNC.COLLECTIVE R7, `(.L_x_12073) ;  /* 0x0000000007087348 */ /* 0x000fea0003c00000 */
[----:B------:R1:W2:Y:S02]  /*15e80*/  SHFL.BFLY P0, R11, R191, R6, R5 ;  /* 0x0c000006bf0b7389 */ /* 0x0002a40000000005 */
[----:B-12---:R-:W-:Y:S05]  /*15e90*/  ENDCOLLECTIVE ;  /* 0x000000000000791b */ /* 0x006fea0003800000 */
.L_x_12073:
[----:B------:R-:W-:Y:S05]  /*15ea0*/  BRA `(.L_x_12074) ;  /* 0xfffffff000147947 */ /* 0x000fea000383ffff */
.L_x_12075:
        /* <DEDUP_REMOVED lines=13> */
.L_x_14813:


//--------------------- .text._ZN5flash24flash_fwd_splitkv_kernelI23Flash_fwd_kernel_traitsILi64ELi64ELi128ELi4ELb0ELb0EN7cutlass6half_tE19Flash_kernel_traitsILi64ELi64ELi128ELi4ES3_EELb0ELb0ELb0ELb1ELb1ELb0ELb1ELb0EEEvNS_16Flash_fwd_paramsE --------------------------
	.section	.text._ZN5flash24flash_fwd_splitkv_kernelI23Flash_fwd_kernel_traitsILi64ELi64ELi128ELi4ELb0ELb0EN7cutlass6half_tE19Flash_kernel_traitsILi64ELi64ELi128ELi4ES3_EELb0ELb0ELb0ELb1ELb1ELb0ELb1ELb0EEEvNS_16Flash_fwd_paramsE,"ax",@progbits
	.align	128
        .global         _ZN5flash24flash_fwd_splitkv_kernelI23Flash_fwd_kernel_traitsILi64ELi64ELi128ELi4ELb0ELb0EN7cutlass6half_tE19Flash_kernel_traitsILi64ELi64ELi128ELi4ES3_EELb0ELb0ELb0ELb1ELb1ELb0ELb1ELb0EEEvNS_16Flash_fwd_paramsE
        .type           _ZN5flash24flash_fwd_splitkv_kernelI23Flash_fwd_kernel_traitsILi64ELi64ELi128ELi4ELb0ELb0EN7cutlass6half_tE19Flash_kernel_traitsILi64ELi64ELi128ELi4ES3_EELb0ELb0ELb0ELb1ELb1ELb0ELb1ELb0EEEvNS_16Flash_fwd_paramsE,@function
        .size           _ZN5flash24flash_fwd_splitkv_kernelI23Flash_fwd_kernel_traitsILi64ELi64ELi128ELi4ELb0ELb0EN7cutlass6half_tE19Flash_kernel_traitsILi64ELi64ELi128ELi4ES3_EELb0ELb0ELb0ELb1ELb1ELb0ELb1ELb0EEEvNS_16Flash_fwd_paramsE,(.L_x_14814 - _ZN5flash24flash_fwd_splitkv_kernelI23Flash_fwd_kernel_traitsILi64ELi64ELi128ELi4ELb0ELb0EN7cutlass6half_tE19Flash_kernel_traitsILi64ELi64ELi128ELi4ES3_EELb0ELb0ELb0ELb1ELb1ELb0ELb1ELb0EEEvNS_16Flash_fwd_paramsE)
        .other          _ZN5flash24flash_fwd_splitkv_kernelI23Flash_fwd_kernel_traitsILi64ELi64ELi128ELi4ELb0ELb0EN7cutlass6half_tE19Flash_kernel_traitsILi64ELi64ELi128ELi4ES3_EELb0ELb0ELb0ELb1ELb1ELb0ELb1ELb0EEEvNS_16Flash_fwd_paramsE,@"STO_CUDA_ENTRY STV_DEFAULT"
_ZN5flash24flash_fwd_splitkv_kernelI23Flash_fwd_kernel_traitsILi64ELi64ELi128ELi4ELb0ELb0EN7cutlass6half_tE19Flash_kernel_traitsILi64ELi64ELi128ELi4ES3_EELb0ELb0ELb0ELb1ELb1ELb0ELb1ELb0EEEvNS_16Flash_fwd_paramsE:
.text._ZN5flash24flash_fwd_splitkv_kernelI23Flash_fwd_kernel_traitsILi64ELi64ELi128ELi4ELb0ELb0EN7cutlass6half_tE19Flash_kernel_traitsILi64ELi64ELi128ELi4ES3_EELb0ELb0ELb0ELb1ELb1ELb0ELb1ELb0EEEvNS_16Flash_fwd_paramsE:
        /* <DEDUP_REMOVED lines=8> */
[----:B------:R-:W-:-:S07]  /*0080*/  ISETP.NE.U32.AND P0, PT, R5, RZ, PT ;  /* 0x000000ff0500720c */ /* 0x000fce0003f05070 */
[----:B-1----:R-:W1:Y:S02]  /*0090*/  MUFU.RCP R2, R4 ;  /* 0x0000000400027308 */ /* 0x002e640000001000 */
[----:B-1----:R-:W-:-:S06]  /*00a0*/  VIADD R2, R2, 0xffffffe ;  /* 0x0ffffffe02027836 */ /* 0x002fcc0000000000 */
[----:B------:R-:W1:Y:S02]  /*00b0*/  F2I.FTZ.U32.TRUNC.NTZ R3, R2 ;  /* 0x0000000200037305 */ /* 0x000e64000021f000 */
[----:B-1----:R-:W-:Y:S01]  /*00c0*/  IMAD.MOV R0, RZ, RZ, -R3 ;  /* 0x000000ffff007224 */ /* 0x002fe200078e0a03 */
[----:B------:R-:W-:-:S03]  /*00d0*/  MOV R2, RZ ;  /* 0x000000ff00027202 */ /* 0x000fc60000000f00 */
[----:B------:R-:W-:-:S04]  /*00e0*/  IMAD R7, R0, R5, RZ ;  /* 0x0000000500077224 */ /* 0x000fc800078e02ff */
[----:B------:R-:W-:Y:S02]  /*00f0*/  IMAD.HI.U32 R7, R3, R7, R2 ;  /* 0x0000000703077227 */ /* 0x000fe400078e0002 */
[----:B------:R-:W1:Y:S04]  /*0100*/  LDC.64 R2, c[0x0][0x348] ;  /* 0x0000d200ff027b82 */ /* 0x000e680000000a00 */
[----:B---3--:R-:W-:-:S04]  /*0110*/  IMAD.HI.U32 R179, R7, UR4, RZ ;  /* 0x0000000407b37c27 */ /* 0x008fc8000f8e00ff */
[----:B------:R-:W-:Y:S01]  /*0120*/  IMAD.MOV R0, RZ, RZ, -R179 ;  /* 0x000000ffff007224 */ /* 0x000fe200078e0ab3 */
[----:B------:R-:W3:Y:S03]  /*0130*/  LDC R7, c[0x0][0x374] ;  /* 0x0000dd00ff077b82 */ /* 0x000ee60000000800 */
        /* <DEDUP_REMOVED lines=8> */
[----:B-1234-:R-:W-:Y:S02]  /*01c0*/  IMAD R178, R5, R178, UR4 ;  /* 0x0000000405b27e24 */ /* 0x01efe4000f8e02b2 */
[----:B------:R-:W-:Y:S05]  /*01d0*/  CALL.REL.NOINC `($_ZN5flash24flash_fwd_splitkv_kernelI23Flash_fwd_kernel_traitsILi64ELi64ELi128ELi4ELb0ELb0EN7cutlass6half_tE19Flash_kernel_traitsILi64ELi64ELi128ELi4ES3_EELb0ELb0ELb0ELb1ELb1ELb0ELb1ELb0EEEvNS_16Flash_fwd_paramsE$_ZN5flash30compute_attn_1rowblock_splitkvI23Flash_fwd_kernel_traitsILi64ELi64ELi128ELi4ELb0ELb0EN7cutlass6half_tE19Flash_kernel_traitsILi64ELi64ELi128ELi4ES3_EELb0ELb0ELb0ELb1ELb1ELb0ELb1ELb0ENS_16Flash_fwd_paramsEEEvRKT8_iiiii) ;  /* 0x0000000000087944 */ /* 0x000fea0003c00000 */
[----:B------:R-:W-:Y:S05]  /*01e0*/  BSYNC.RECONVERGENT B2 ;  /* 0x0000000000027941 */ /* 0x000fea0003800200 */
.L_x_12076:
[----:B------:R-:W-:Y:S05]  /*01f0*/  EXIT ;  /* 0x000000000000794d */ /* 0x000fea0003800000 */
        .type           $_ZN5flash24flash_fwd_splitkv_kernelI23Flash_fwd_kernel_traitsILi64ELi64ELi128ELi4ELb0ELb0EN7cutlass6half_tE19Flash_kernel_traitsILi64ELi64ELi128ELi4ES3_EELb0ELb0ELb0ELb1ELb1ELb0ELb1ELb0EEEvNS_16Flash_fwd_paramsE$_ZN5flash30compute_attn_1rowblock_splitkvI23Flash_fwd_kernel_traitsILi64ELi64ELi128ELi4ELb0ELb0EN7cutlass6half_tE19Flash_kernel_traitsILi64ELi64ELi128ELi4ES3_EELb0ELb0ELb0ELb1ELb1ELb0ELb1ELb0ENS_16Flash_fwd_paramsEEEvRKT8_iiiii,@function
        .size           $_ZN5flash24flash_fwd_splitkv_kernelI23Flash_fwd_kernel_traitsILi64ELi64ELi128ELi4ELb0ELb0EN7cutlass6half_tE19Flash_kernel_traitsILi64ELi64ELi128ELi4ES3_EELb0ELb0ELb0ELb1ELb1ELb0ELb1ELb0EEEvNS_16Flash_fwd_paramsE$_ZN5flash30compute_attn_1rowblock_splitkvI23Flash_fwd_kernel_traitsILi64ELi64ELi128ELi4ELb0ELb0EN7cutlass6half_tE19Flash_kernel_traitsILi64ELi64ELi128ELi4ES3_EELb0ELb0ELb0ELb1ELb1ELb0ELb1ELb0ENS_16Flash_fwd_paramsEEEvRKT8_iiiii,(.L_x_14814 - $_ZN5flash24flash_fwd_splitkv_kernelI23Flash_fwd_kernel_traitsILi64ELi64ELi128ELi4ELb0ELb0EN7cutlass6half_tE19Flash_kernel_traitsILi64ELi64ELi128ELi4ES3_EELb0ELb0ELb0ELb1ELb1ELb0ELb1ELb0EEEvNS_16Flash_fwd_paramsE$_ZN5flash30compute_attn_1rowblock_splitkvI23Flash_fwd_kernel_traitsILi64ELi64ELi128ELi4ELb0ELb0EN7cutlass6half_tE19Flash_kernel_traitsILi64ELi64ELi128ELi4ES3_EELb0ELb0ELb0ELb1ELb1ELb0ELb1ELb0ENS_16Flash_fwd_paramsEEEvRKT8_iiiii)
$_ZN5flash24flash_fwd_splitkv_kernelI23Flash_fwd_kernel_traitsILi64ELi64ELi128ELi4ELb0ELb0EN7cutlass6half_tE19Flash_kernel_traitsILi64ELi64ELi128ELi4ES3_EELb0ELb0ELb0ELb1ELb1ELb0ELb1ELb0EEEvNS_16Flash_fwd_paramsE$_ZN5flash30compute_attn_1rowblock_splitkvI23Flash_fwd_kernel_traitsILi64ELi64ELi128ELi4ELb0ELb0EN7cutlass6half_tE19Flash_kernel_traitsILi64ELi64ELi128ELi4ES3_EELb0ELb0ELb0ELb1ELb1ELb0ELb1ELb0ENS_16Flash_fwd_paramsEEEvRKT8_iiiii:
        /* <DEDUP_REMOVED lines=24> */
.L_x_12080:
[----:B------:R-:W-:Y:S05]  /*0380*/  BSYNC.RECONVERGENT B0 ;  /* 0x0000000000007941 */ /* 0x000fea0003800200 */
.L_x_12079:
[----:B-----5:R-:W-:Y:S02]  /*0390*/  IADD3 R10, PT, PT, R10, R0, -R9 ;  /* 0x000000000a0a7210 */ /* 0x020fe40007ffe809 */
.L_x_12078:
[----:B------:R-:W-:Y:S05]  /*03a0*/  BSYNC.RECONVERGENT B1 ;  /* 0x0000000000017941 */ /* 0x000fea0003800200 */
.L_x_12077:
[----:B------:R-:W-:Y:S01]  /*03b0*/  IMAD.SHL.U32 R176, R11, 0x40, RZ ;  /* 0x000000400bb07824 */ /* 0x000fe200078e00ff */
[----:B------:R-:W-:-:S04]  /*03c0*/  MOV R175, 0x0 ;  /* 0x0000000000af7802 */ /* 0x000fc80000000f00 */
[----:B-----5:R-:W-:-:S13]  /*03d0*/  ISETP.GT.AND P0, PT, R177, R176, PT ;  /* 0x000000b0b100720c */ /* 0x020fda0003f04270 */
[----:B-1----:R-:W-:Y:S05]  /*03e0*/  @!P0 RET.REL.NODEC R174 `(_ZN5flash24flash_fwd_splitkv_kernelI23Flash_fwd_kernel_traitsILi64ELi64ELi128ELi4ELb0ELb0EN7cutlass6half_tE19Flash_kernel_traitsILi64ELi64ELi128ELi4ES3_EELb0ELb0ELb0ELb1ELb1ELb0ELb1ELb0EEEvNS_16Flash_fwd_paramsE) ;  /* 0xfffffffcae048950 */ /* 0x002fea0003c3ffff */
[-C--:B------:R-:W-:Y:S01]  /*03f0*/  IABS R6, R7.reuse ;  /* 0x0000000700067213 */ /* 0x080fe20000000000 */
[----:B------:R-:W-:Y:S01]  /*0400*/  VIADD R5, R0, 0x7f ;  /* 0x0000007f00057836 */ /* 0x000fe20000000000 */
[----:B------:R-:W-:Y:S02]  /*0410*/  IABS R0, R7 ;  /* 0x0000000700007213 */ /* 0x000fe40000000000 */
[----:B------:R-:W1:Y:S02]  /*0420*/  I2F.RP R4, R6 ;  /* 0x0000000600047306 */ /* 0x000e640000209400 */
[----:B------:R-:W-:Y:S01]  /*0430*/  SHF.R.S32.HI R8, RZ, 0x1f, R5 ;  /* 0x0000001fff087819 */ /* 0x000fe20000011405 */
[----:B------:R-:W-:-:S03]  /*0440*/  IMAD.MOV R0, RZ, RZ, -R0 ;  /* 0x000000ffff007224 */ /* 0x000fc600078e0a00 */
[----:B------:R-:W-:-:S04]  /*0450*/  LEA.HI R8, R8, R5, RZ, 0x7 ;  /* 0x0000000508087211 */ /* 0x000fc800078f38ff */
[----:B------:R-:W-:Y:S01]  /*0460*/  LEA.HI.SX32 R8, R8, R7, 0x19 ;  /* 0x0000000708087211 */ /* 0x000fe200078fcaff */
[----:B-1----:R-:W1:Y:S04]  /*0470*/  MUFU.RCP R12, R4 ;  /* 0x00000004000c7308 */ /* 0x002e680000001000 */
[----:B------:R-:W-:Y:S02]  /*0480*/  VIADD R8, R8, 0xffffffff ;  /* 0xffffffff08087836 */ /* 0x000fe40000000000 */
[----:B-1----:R-:W-:-:S03]  /*0490*/  VIADD R12, R12, 0xffffffe ;  /* 0x0ffffffe0c0c7836 */ /* 0x002fc60000000000 */
[----:B------:R-:W-:Y:S02]  /*04a0*/  IABS R4, R8 ;  /* 0x0000000800047213 */ /* 0x000fe40000000000 */
[----:B------:R-:W-:Y:S01]  /*04b0*/  LOP3.LUT R8, R8, R7, RZ, 0x3c, !PT ;  /* 0x0000000708087212 */ /* 0x000fe200078e3cff */
[----:B------:R-:W1:Y:S03]  /*04c0*/  F2I.FTZ.U32.TRUNC.NTZ R13, R12 ;  /* 0x0000000c000d7305 */ /* 0x000e66000021f000 */
[----:B------:R-:W-:Y:S01]  /*04d0*/  ISETP.GE.AND P0, PT, R8, RZ, PT ;  /* 0x000000ff0800720c */ /* 0x000fe20003f06270 */
[----:B-1----:R-:W-:Y:S02]  /*04e0*/  IMAD.MOV R5, RZ, RZ, -R13 ;  /* 0x000000ffff057224 */ /* 0x002fe400078e0a0d */
        /* <DEDUP_REMOVED lines=8> */
[----:B------:R-:W-:Y:S02]  /*0570*/  ISETP.NE.AND P1, PT, R7, RZ, PT ;  /* 0x000000ff0700720c */ /* 0x000fe40003f25270 */
[----:B------:R-:W-:Y:S01]  /*0580*/  ISETP.GE.U32.AND P2, PT, R13, R6, PT ;  /* 0x000000060d00720c */ /* 0x000fe20003f46070 */
[----:B------:R-:W-:Y:S01]  /*0590*/  VIADD R13, R10, 0x7f ;  /* 0x0000007f0a0d7836 */ /* 0x000fe20000000000 */
[----:B------:R-:W1:Y:S04]  /*05a0*/  S2R R6, SR_TID.X ;  /* 0x0000000000067919 */ /* 0x000e680000002100 */
        /* <DEDUP_REMOVED lines=9> */
[----:B-1----:R-:W-:Y:S05]  /*0640*/  @!P0 BRA `(.L_x_12081) ;  /* 0x0000000400188947 */ /* 0x002fea0003800000 */
[----:B------:R-:W2:Y:S04]  /*0650*/  LD.E R4, desc[UR4][R2.64+0xb0] ;  /* 0x0000b00402047980 */ /* 0x000ea8000c101900 */
[----:B------:R-:W3:Y:S04]  /*0660*/  LD.E R5, desc[UR4][R2.64+0x60] ;  /* 0x0000600402057980 */ /* 0x000ee8000c101900 */
[----:B------:R-:W4:Y:S04]  /*0670*/  LD.E R0, desc[UR4][R2.64+0xcc] ;  /* 0x0000cc0402007980 */ /* 0x000f28000c101900 */
[----:B------:R-:W5:Y:S04]  /*0680*/  LD.E.64 R8, desc[UR4][R2.64+0x78] ;  /* 0x0000780402087980 */ /* 0x000f68000c101b00 */
[----:B------:R1:W5:Y:S01]  /*0690*/  LD.E.64 R10, desc[UR4][R2.64+0xa8] ;  /* 0x0000a804020a7980 */ /* 0x000362000c101b00 */
[----:B------:R-:W-:-:S02]  /*06a0*/  IMAD.MOV.U32 R175, RZ, RZ, 0x0 ;  /* 0x00000000ffaf7424 */ /* 0x000fc400078e00ff */
[----:B--2---:R-:W-:-:S04]  /*06b0*/  IMAD R4, R4, UR8, R179 ;  /* 0x0000000804047c24 */ /* 0x004fc8000f8e02b3 */
[----:B---3--:R-:W-:Y:S01]  /*06c0*/  IMAD R5, R4, R5, R178 ;  /* 0x0000000504057224 */ /* 0x008fe200078e02b2 */
[----:B------:R-:W-:-:S03]  /*06d0*/  SHF.R.U32.HI R4, RZ, 0x4, R6 ;  /* 0x00000004ff047819 */ /* 0x000fc60000011606 */
[C-C-:B------:R-:W-:Y:S02]  /*06e0*/  IMAD R5, R177.reuse, R5, R176.reuse ;  /* 0x00000005b1057224 */ /* 0x140fe400078e02b0 */
[----:B------:R-:W-:Y:S02]  /*06f0*/  IMAD.IADD R177, R177, 0x1, -R176 ;  /* 0x00000001b1b17824 */ /* 0x000fe400078e0ab0 */
[----:B----4-:R-:W-:Y:S02]  /*0700*/  IMAD R13, R5, R0, RZ ;  /* 0x00000000050d7224 */ /* 0x010fe400078e02ff */
[C---:B------:R-:W-:Y:S02]  /*0710*/  VIADD R12, R4.reuse, 0x8 ;  /* 0x00000008040c7836 */ /* 0x040fe40000000000 */
[----:B-1----:R-:W-:Y:S01]  /*0720*/  VIADD R2, R4, 0x10 ;  /* 0x0000001004027836 */ /* 0x002fe20000000000 */
[----:B------:R-:W-:Y:S01]  /*0730*/  LEA R7, P0, R6, R13, 0x2 ;  /* 0x0000000d06077211 */ /* 0x000fe200078010ff */
[----:B------:R-:W-:Y:S01]  /*0740*/  VIADD R0, R4, 0x18 ;  /* 0x0000001804007836 */ /* 0x000fe20000000000 */
[----:B------:R-:W-:-:S02]  /*0750*/  ISETP.GE.AND P5, PT, R12, R177, PT ;  /* 0x000000b10c00720c */ /* 0x000fc40003fa6270 */
[----:B------:R-:W-:Y:S02]  /*0760*/  LEA.HI.X.SX32 R13, R13, RZ, 0x1, P0 ;  /* 0x000000ff0d0d7211 */ /* 0x000fe400000f0eff */
[C---:B-----5:R-:W-:Y:S02]  /*0770*/  LEA R8, P0, R7.reuse, R8, 0x2 ;  /* 0x0000000807087211 */ /* 0x060fe400078010ff */
[----:B------:R-:W-:Y:S02]  /*0780*/  LOP3.LUT P6, R6, R6, 0xf, RZ, 0xc0, !PT ;  /* 0x0000000f06067812 */ /* 0x000fe400078cc0ff */
[----:B------:R-:W-:Y:S02]  /*0790*/  LEA.HI.X R9, R7, R9, R13, 0x2, P0 ;  /* 0x0000000907097211 */ /* 0x000fe400000f140d */
[C---:B------:R-:W-:Y:S02]  /*07a0*/  IADD3 R3, P0, PT, R5.reuse, R4, RZ ;  /* 0x0000000405037210 */ /* 0x040fe40007f1e0ff */
[-C--:B------:R-:W-:Y:S01]  /*07b0*/  ISETP.GE.AND P4, PT, R2, R177.reuse, PT ;  /* 0x000000b10200720c */ /* 0x080fe20003f86270 */
[C---:B------:R-:W-:Y:S01]  /*07c0*/  VIADD R2, R4.reuse, 0x20 ;  /* 0x0000002004027836 */ /* 0x040fe20000000000 */
[----:B------:R-:W-:Y:S01]  /*07d0*/  LEA.HI.X.SX32 R5, R5, RZ, 0x1, P0 ;  /* 0x000000ff05057211 */ /* 0x000fe200000f0eff */
[----:B------:R-:W-:Y:S01]  /*07e0*/  ST.E.128 desc[UR4][R8.64], RZ ;  /* 0x000000ff08007985 */ /* 0x000fe2000c101d04 */
[C---:B------:R-:W-:Y:S01]  /*07f0*/  LEA R12, P0, R3.reuse, R10, 0x2 ;  /* 0x0000000a030c7211 */ /* 0x040fe200078010ff */
[----:B------:R-:W-:Y:S01]  /*0800*/  VIADD R10, R4, 0x30 ;  /* 0x00000030040a7836 */ /* 0x000fe20000000000 */
[----:B------:R-:W-:Y:S01]  /*0810*/  ISETP.GE.AND P3, PT, R0, R177, PT ;  /* 0x000000b10000720c */ /* 0x000fe20003f66270 */
[----:B------:R-:W-:Y:S01]  /*0820*/  VIADD R0, R4, 0x28 ;  /* 0x0000002804007836 */ /* 0x000fe20000000000 */
[----:B------:R-:W-:Y:S01]  /*0830*/  LEA.HI.X R13, R3, R11, R5, 0x2, P0 ;  /* 0x0000000b030d7211 */ /* 0x000fe200000f1405 */
[----:B------:R-:W-:Y:S01]  /*0840*/  ST.E.128 desc[UR4][R8.64+0x800], RZ ;  /* 0x000800ff08007985 */ /* 0x000fe2000c101d04 */
[----:B------:R-:W-:-:S02]  /*0850*/  ISETP.GE.AND P0, PT, R10, R177, PT ;  /* 0x000000b10a00720c */ /* 0x000fc40003f06270 */
[CC--:B------:R-:W-:Y:S01]  /*0860*/  ISETP.GE.OR P6, PT, R4.reuse, R177.reuse, P6 ;  /* 0x000000b10400720c */ /* 0x0c0fe200037c6670 */
[----:B------:R-:W-:Y:S01]  /*0870*/  VIADD R4, R4, 0x38 ;  /* 0x0000003804047836 */ /* 0x000fe20000000000 */
[----:B------:R-:W-:Y:S01]  /*0880*/  ISETP.NE.OR P0, PT, R6, RZ, P0 ;  /* 0x000000ff0600720c */ /* 0x000fe20000705670 */
[----:B------:R-:W-:Y:S01]  /*0890*/  ST.E.128 desc[UR4][R8.64+0x1000], RZ ;  /* 0x001000ff08007985 */ /* 0x000fe2000c101d04 */
[-C--:B------:R-:W-:Y:S02]  /*08a0*/  ISETP.GE.AND P2, PT, R2, R177.reuse, PT ;  /* 0x000000b10200720c */ /* 0x080fe40003f46270 */
[----:B------:R-:W-:Y:S01]  /*08b0*/  ISETP.GE.AND P1, PT, R0, R177, PT ;  /* 0x000000b10000720c */ /* 0x000fe20003f26270 */
[----:B------:R-:W-:Y:S01]  /*08c0*/  ST.E.128 desc[UR4][R8.64+0x1800], RZ ;  /* 0x001800ff08007985 */ /* 0x000fe2000c101d04 */
[C---:B------:R-:W-:Y:S02]  /*08d0*/  ISETP.NE.OR P5, PT, R6.reuse, RZ, P5 ;  /* 0x000000ff0600720c */ /* 0x040fe40002fa5670 */
[C---:B------:R-:W-:Y:S01]  /*08e0*/  ISETP.NE.OR P4, PT, R6.reuse, RZ, P4 ;  /* 0x000000ff0600720c */ /* 0x040fe20002785670 */
[----:B------:R-:W-:Y:S01]  /*08f0*/  ST.E.128 desc[UR4][R8.64+0x2000], RZ ;  /* 0x002000ff08007985 */ /* 0x000fe2000c101d04 */
[C---:B------:R-:W-:Y:S01]  /*0900*/  ISETP.NE.OR P3, PT, R6.reuse, RZ, P3 ;  /* 0x000000ff0600720c */ /* 0x040fe20001f65670 */
[----:B------:R-:W-:Y:S01]  /*0910*/  @!P6 IMAD.MOV.U32 R19, RZ, RZ, -0x800000 ;  /* 0xff800000ff13e424 */ /* 0x000fe200078e00ff */
[C---:B------:R-:W-:Y:S01]  /*0920*/  ISETP.NE.OR P2, PT, R6.reuse, RZ, P2 ;  /* 0x000000ff0600720c */ /* 0x040fe20001745670 */
[----:B------:R-:W-:Y:S01]  /*0930*/  @!P0 IMAD.MOV.U32 R3, RZ, RZ, -0x800000 ;  /* 0xff800000ff038424 */ /* 0x000fe200078e00ff */
[----:B------:R-:W-:Y:S01]  /*0940*/  ISETP.NE.OR P1, PT, R6, RZ, P1 ;  /* 0x000000ff0600720c */ /* 0x000fe20000f25670 */
[----:B------:R-:W-:Y:S04]  /*0950*/  ST.E.128 desc[UR4][R8.64+0x2800], RZ ;  /* 0x002800ff08007985 */ /* 0x000fe8000c101d04 */
[----:B------:R-:W-:Y:S01]  /*0960*/  ST.E.128 desc[UR4][R8.64+0x3000], RZ ;  /* 0x003000ff08007985 */ /* 0x000fe2000c101d04 */
[----:B------:R-:W-:-:S02]  /*0970*/  @!P5 IMAD.MOV.U32 R17, RZ, RZ, -0x800000 ;  /* 0xff800000ff11d424 */ /* 0x000fc400078e00ff */
[----:B------:R-:W-:Y:S01]  /*0980*/  @!P4 IMAD.MOV.U32 R15, RZ, RZ, -0x800000 ;  /* 0xff800000ff0fc424 */ /* 0x000fe200078e00ff */
[----:B------:R-:W-:Y:S01]  /*0990*/  ST.E.128 desc[UR4][R8.64+0x3800], RZ ;  /* 0x003800ff08007985 */ /* 0x000fe2000c101d04 */
[----:B------:R-:W-:Y:S02]  /*09a0*/  @!P3 IMAD.MOV.U32 R11, RZ, RZ, -0x800000 ;  /* 0xff800000ff0bb424 */ /* 0x000fe400078e00ff */
[----:B------:R-:W-:Y:S01]  /*09b0*/  @!P2 IMAD.MOV.U32 R7, RZ, RZ, -0x800000 ;  /* 0xff800000ff07a424 */ /* 0x000fe200078e00ff */
[----:B------:R-:W-:Y:S01]  /*09c0*/  @!P0 ST.E desc[UR4][R12.64+0xc0], R3 ;  /* 0x0000c0030c008985 */ /* 0x000fe2000c101904 */
[----:B------:R-:W-:Y:S01]  /*09d0*/  ISETP.GE.AND P0, PT, R4, R177, PT ;  /* 0x000000b10400720c */ /* 0x000fe20003f06270 */
[----:B------:R-:W-:Y:S02]  /*09e0*/  @!P1 IMAD.MOV.U32 R5, RZ, RZ, -0x800000 ;  /* 0xff800000ff059424 */ /* 0x000fe400078e00ff */
[----:B------:R-:W-:Y:S01]  /*09f0*/  @!P6 ST.E desc[UR4][R12.64], R19 ;  /* 0x000000130c00e985 */ /* 0x000fe2000c101904 */
[----:B------:R-:W-:-:S03]  /*0a00*/  ISETP.NE.OR P0, PT, R6, RZ, P0 ;  /* 0x000000ff0600720c */ /* 0x000fc60000705670 */
[----:B------:R-:W-:Y:S04]  /*0a10*/  @!P5 ST.E desc[UR4][R12.64+0x20], R17 ;  /* 0x000020110c00d985 */ /* 0x000fe8000c101904 */
[----:B------:R-:W-:Y:S04]  /*0a20*/  @!P4 ST.E desc[UR4][R12.64+0x40], R15 ;  /* 0x0000400f0c00c985 */ /* 0x000fe8000c101904 */
[----:B------:R-:W-:Y:S04]  /*0a30*/  @!P3 ST.E desc[UR4][R12.64+0x60], R11 ;  /* 0x0000600b0c00b985 */ /* 0x000fe8000c101904 */
[----:B------:R-:W-:Y:S04]  /*0a40*/  @!P2 ST.E desc[UR4][R12.64+0x80], R7 ;  /* 0x000080070c00a985 */ /* 0x000fe8000c101904 */
[----:B------:R1:W-:Y:S02]  /*0a50*/  @!P1 ST.E desc[UR4][R12.64+0xa0], R5 ;  /* 0x0000a0050c009985 */ /* 0x0003e4000c101904 */
[----:B-1----:R-:W-:Y:S05]  /*0a60*/  @P0 RET.REL.NODEC R174 `(_ZN5flash24flash_fwd_splitkv_kernelI23Flash_fwd_kernel_traitsILi64ELi64ELi128ELi4ELb0ELb0EN7cutlass6half_tE19Flash_kernel_traitsILi64ELi64ELi128ELi4ES3_EELb0ELb0ELb0ELb1ELb1ELb0ELb1ELb0EEEvNS_16Flash_fwd_paramsE) ;  /* 0xfffffff4ae640950 */ /* 0x002fea0003c3ffff */
[----:B------:R-:W-:Y:S02]  /*0a70*/  MOV R3, 0xff800000 ;  /* 0xff80000000037802 */ /* 0x000fe40000000f00 */
[----:B------:R-:W-:-:S03]  /*0a80*/  MOV R175, 0x0 ;  /* 0x0000000000af7802 */ /* 0x000fc60000000f00 */
[----:B------:R1:W-:Y:S02]  /*0a90*/  ST.E desc[UR4][R12.64+0xe0], R3 ;  /* 0x0000e0030c007985 */ /* 0x0003e4000c101904 */
[----:B-1----:R-:W-:Y:S05]  /*0aa0*/  RET.REL.NODEC R174 `(_ZN5flash24flash_fwd_splitkv_kernelI23Flash_fwd_kernel_traitsILi64ELi64ELi128ELi4ELb0ELb0EN7cutlass6half_tE19Flash_kernel_traitsILi64ELi64ELi128ELi4ES3_EELb0ELb0ELb0ELb1ELb1ELb0ELb1ELb0EEEvNS_16Flash_fwd_paramsE) ;  /* 0xfffffff4ae547950 */ /* 0x002fea0003c3ffff */
.L_x_12081:
        /* <DEDUP_REMOVED lines=50> */
[----:B------:R-:W-:-:S05]  /*0dd0*/  @!P2 LOP3.LUT R9, RZ, R13, RZ, 0x33, !PT ;  /* 0x0000000dff09a212 */ /* 0x000fca00078e33ff */
        /* <DEDUP_REMOVED lines=18> */
[----:B------:R-:W-:Y:S01]  /*0f00*/  ISETP.GE.U32.AND P2, PT, R5, R8, PT ;  /* 0x000000080500720c */ /* 0x000fe20003f46070 */
[----:B------:R-:W-:Y:S01]  /*0f10*/  IMAD.MOV R5, RZ, RZ, -R9 ;  /* 0x000000ffff057224 */ /* 0x000fe200078e0a09 */
        /* <DEDUP_REMOVED lines=31> */
.L_x_12083:
[----:B------:R-:W2:Y:S04]  /*1110*/  LD.E R15, desc[UR4][R2.64+0x68] ;  /* 0x00006804020f7980 */ /* 0x000ea8000c101900 */
[----:B------:R-:W3:Y:S04]  /*1120*/  LD.E.64 R120, desc[UR4][R2.64+0x38] ;  /* 0x0000380402787980 */ /* 0x000ee8000c101b00 */
[----:B------:R-:W4:Y:S04]  /*1130*/  LD.E.64 R16, desc[UR4][R2.64+0x20] ;  /* 0x0000200402107980 */ /* 0x000f28000c101b00 */
[----:B------:R-:W4:Y:S04]  /*1140*/  LD.E.64 R128, desc[UR4][R2.64+0x40] ;  /* 0x0000400402807980 */ /* 0x000f28000c101b00 */
[----:B------:R-:W4:Y:S04]  /*1150*/  LD.E.64 R18, desc[UR4][R2.64+0x28] ;  /* 0x0000280402127980 */ /* 0x000f28000c101b00 */
[----:B------:R-:W4:Y:S04]  /*1160*/  LD.E.64 R20, desc[UR4][R2.64+0x50] ;  /* 0x0000500402147980 */ /* 0x000f28000c101b00 */
[----:B------:R2:W5:Y:S01]  /*1170*/  LD.E.64 R26, desc[UR4][R2.64+0x58] ;  /* 0x00005804021a7980 */ /* 0x000562000c101b00 */
[----:B------:R-:W-:-:S02]  /*1180*/  MOV R22, RZ ;  /* 0x000000ff00167202 */ /* 0x000fc40000000f00 */
[----:B------:R-:W-:Y:S02]  /*1190*/  CS2R R184, SRZ ;  /* 0x0000000000b87805 */ /* 0x000fe4000001ff00 */
[----:B-1----:R-:W-:Y:S02]  /*11a0*/  IABS R5, R178 ;  /* 0x000000b200057213 */ /* 0x002fe40000000000 */
[----:B------:R-:W-:Y:S02]  /*11b0*/  SHF.R.S32.HI R13, RZ, 0x1f, R9 ;  /* 0x0000001fff0d7819 */ /* 0x000fe40000011409 */
[----:B------:R-:W-:Y:S02]  /*11c0*/  LEA R186, R123, 0xffffff80, 0x7 ;  /* 0xffffff807bba7811 */ /* 0x000fe400078e38ff */
        /* <DEDUP_REMOVED lines=8> */
[----:B------:R-:W-:-:S04]  /*1250*/  IMAD.HI.U32 R10, R23, R10, R22 ;  /* 0x0000000a170a7227 */ /* 0x000fc800078e0016 */
[----:B------:R-:W-:Y:S02]  /*1260*/  IMAD.MOV R4, RZ, RZ, -R4 ;  /* 0x000000ffff047224 */ /* 0x000fe400078e0a04 */
[----:B------:R-:W-:Y:S01]  /*1270*/  IMAD.HI.U32 R7, R10, R5, RZ ;  /* 0x000000050a077227 */ /* 0x000fe200078e00ff */
[----:B------:R-:W-:-:S03]  /*1280*/  LOP3.LUT R10, R178, R15, RZ, 0x3c, !PT ;  /* 0x0000000fb20a7212 */ /* 0x000fc600078e3cff */
[----:B------:R-:W-:Y:S01]  /*1290*/  IMAD R5, R7, R4, R5 ;  /* 0x0000000407057224 */ /* 0x000fe200078e0205 */
[----:B------:R-:W-:Y:S01]  /*12a0*/  ISETP.GE.AND P1, PT, R10, RZ, PT ;  /* 0x000000ff0a00720c */ /* 0x000fe20003f26270 */
[-C--:B---3--:R-:W-:Y:S02]  /*12b0*/  IMAD R4, R121, R9.reuse, RZ ;  /* 0x0000000979047224 */ /* 0x088fe400078e02ff */
[----:B------:R-:W-:Y:S01]  /*12c0*/  IMAD.WIDE.U32 R22, R120, R9, RZ ;  /* 0x0000000978167225 */ /* 0x000fe200078e00ff */
[----:B------:R-:W-:-:S03]  /*12d0*/  ISETP.GT.U32.AND P0, PT, R0, R5, PT ;  /* 0x000000050000720c */ /* 0x000fc60003f04070 */
[----:B------:R-:W-:-:S05]  /*12e0*/  IMAD R4, R120, R13, R4 ;  /* 0x0000000d78047224 */ /* 0x000fca00078e0204 */
[----:B------:R-:W-:Y:S01]  /*12f0*/  IADD3 R23, PT, PT, R23, R4, RZ ;  /* 0x0000000417177210 */ /* 0x000fe20007ffe0ff */
[----:B----4-:R-:W-:-:S04]  /*1300*/  IMAD R4, R129, R9, RZ ;  /* 0x0000000981047224 */ /* 0x010fc800078e02ff */
[----:B------:R-:W-:Y:S01]  /*1310*/  @!P0 IADD3 R5, PT, PT, R5, -R0, RZ ;  /* 0x8000000005058210 */ /* 0x000fe20007ffe0ff */
[----:B------:R-:W-:Y:S01]  /*1320*/  @!P0 VIADD R7, R7, 0x1 ;  /* 0x0000000107078836 */ /* 0x000fe20000000000 */
[----:B------:R-:W-:Y:S01]  /*1330*/  ISETP.NE.AND P0, PT, R15, RZ, PT ;  /* 0x000000ff0f00720c */ /* 0x000fe20003f05270 */
[----:B-----5:R-:W-:Y:S01]  /*1340*/  IMAD.WIDE.U32 R22, R16, R8, R22 ;  /* 0x0000000810167225 */ /* 0x020fe200078e0016 */
[----:B------:R-:W-:Y:S02]  /*1350*/  ISETP.GE.U32.AND P2, PT, R5, R0, PT ;  /* 0x000000000500720c */ /* 0x000fe40003f46070 */
[----:B------:R-:W-:Y:S01]  /*1360*/  SHF.R.S32.HI R0, RZ, 0x1f, R8 ;  /* 0x0000001fff007819 */ /* 0x000fe20000011408 */
[----:B------:R-:W-:Y:S01]  /*1370*/  IMAD R5, R17, R8, RZ ;  /* 0x0000000811057224 */ /* 0x000fe200078e02ff */
[----:B------:R-:W-:Y:S01]  /*1380*/  SHF.R.S32.HI R17, RZ, 0x1f, R186 ;  /* 0x0000001fff117819 */ /* 0x000fe200000114ba */
[----:B------:R-:W-:Y:S02]  /*1390*/  IMAD R4, R128, R13, R4 ;  /* 0x0000000d80047224 */ /* 0x000fe400078e0204 */
[----:B------:R-:W-:-:S02]  /*13a0*/  IMAD R5, R16, R0, R5 ;  /* 0x0000000010057224 */ /* 0x000fc400078e0205 */
[----:B------:R-:W-:-:S03]  /*13b0*/  IMAD.WIDE.U32 R12, R128, R9, RZ ;  /* 0x00000009800c7225 */ /* 0x000fc600078e00ff */
[----:B------:R-:W-:Y:S01]  /*13c0*/  IADD3 R23, PT, PT, R23, R5, RZ ;  /* 0x0000000517177210 */ /* 0x000fe20007ffe0ff */
[----:B------:R-:W-:Y:S01]  /*13d0*/  IMAD R5, R121, R186, RZ ;  /* 0x000000ba79057224 */ /* 0x000fe200078e02ff */
[----:B------:R-:W-:Y:S01]  /*13e0*/  @P2 IADD3 R7, PT, PT, R7, 0x1, RZ ;  /* 0x0000000107072810 */ /* 0x000fe20007ffe0ff */
[----:B------:R-:W-:Y:S02]  /*13f0*/  IMAD R9, R19, R8, RZ ;  /* 0x0000000813097224 */ /* 0x000fe400078e02ff */
[C---:B------:R-:W-:Y:S01]  /*1400*/  IMAD R5, R120.reuse, R17, R5 ;  /* 0x0000001178057224 */ /* 0x040fe200078e0205 */
[----:B------:R-:W-:Y:S01]  /*1410*/  @!P1 IADD3 R7, PT, PT, -R7, RZ, RZ ;  /* 0x000000ff07079210 */ /* 0x000fe20007ffe1ff */
[----:B------:R-:W-:Y:S01]  /*1420*/  IMAD.WIDE.U32 R22, R120, R186, R22 ;  /* 0x000000ba78167225 */ /* 0x000fe200078e0016 */
[----:B------:R-:W-:-:S03]  /*1430*/  @!P0 LOP3.LUT R7, RZ, R15, RZ, 0x33, !PT ;  /* 0x0000000fff078212 */ /* 0x000fc600078e33ff */
[----:B------:R-:W-:Y:S01]  /*1440*/  IMAD R9, R18, R0, R9 ;  /* 0x0000000012097224 */ /* 0x000fe200078e0209 */
[----:B------:R-:W-:Y:S01]  /*1450*/  IADD3 R23, PT, PT, R23, R5, RZ ;  /* 0x0000000517177210 */ /* 0x000fe20007ffe0ff */
[-C--:B------:R-:W-:Y:S01]  /*1460*/  IMAD R5, R21, R7.reuse, RZ ;  /* 0x0000000715057224 */ /* 0x080fe200078e02ff */
[----:B------:R-:W-:Y:S01]  /*1470*/  SHF.R.S32.HI R0, RZ, 0x1f, R7 ;  /* 0x0000001fff007819 */ /* 0x000fe20000011407 */
[----:B------:R-:W-:Y:S02]  /*1480*/  IMAD.IADD R13, R13, 0x1, R4 ;  /* 0x000000010d0d7824 */ /* 0x000fe400078e0204 */
[----:B------:R-:W-:-:S04]  /*1490*/  IMAD.WIDE.U32 R22, R20, R7, R22 ;  /* 0x0000000714167225 */ /* 0x000fc800078e0016 */
[----:B------:R-:W-:Y:S01]  /*14a0*/  IMAD R0, R20, R0, R5 ;  /* 0x0000000014007224 */ /* 0x000fe200078e0205 */
[----:B------:R-:W-:Y:S01]  /*14b0*/  MOV R10, R22 ;  /* 0x00000016000a7202 */ /* 0x000fe20000000f00 */
[----:B------:R-:W-:Y:S01]  /*14c0*/  IMAD.WIDE.U32 R18, R18, R8, R12 ;  /* 0x0000000812127225 */ /* 0x000fe200078e000c */
[----:B------:R-:W-:Y:S02]  /*14d0*/  MOV R5, R186 ;  /* 0x000000ba00057202 */ /* 0x000fe40000000f00 */
[----:B------:R-:W-:Y:S01]  /*14e0*/  IADD3 R7, PT, PT, R23, R0, RZ ;  /* 0x0000000017077210 */ /* 0x000fe20007ffe0ff */
[----:B------:R-:W-:Y:S02]  /*14f0*/  IMAD.IADD R16, R19, 0x1, R9 ;  /* 0x0000000113107824 */ /* 0x000fe400078e0209 */
.L_x_12084:
[----:B------:R-:W-:Y:S05]  /*1500*/  BSYNC.RECONVERGENT B0 ;  /* 0x0000000000007941 */ /* 0x000fea0003800200 */
.L_x_12082:
[----:B------:R-:W2:Y:S04]  /*1510*/  LD.E.64 R30, desc[UR4][R2.64+0x18] ;  /* 0x00001804021e7980 */ /* 0x000ea8000c101b00 */
[----:B------:R-:W3:Y:S04]  /*1520*/  LD.E.64 R28, desc[UR4][R2.64+0x48] ;  /* 0x00004804021c7980 */ /* 0x000ee8000c101b00 */
[----:B------:R-:W4:Y:S04]  /*1530*/  LD.E.64 R22, desc[UR4][R2.64+0x30] ;  /* 0x0000300402167980 */ /* 0x000f28000c101b00 */
[----:B------:R-:W4:Y:S04]  /*1540*/  LD.E.64 R24, desc[UR4][R2.64+0x8] ;  /* 0x0000080402187980 */ /* 0x000f28000c101b00 */
[----:B------:R-:W4:Y:S04]  /*1550*/  LD.E.64 R12, desc[UR4][R2.64] ;  /* 0x00000004020c7980 */ /* 0x000f28000c101b00 */
[----:B------:R-:W4:Y:S01]  /*1560*/  LD.E.64 R8, desc[UR4][R2.64+0x10] ;  /* 0x0000100402087980 */ /* 0x000f22000c101b00 */
[----:B------:R-:W-:Y:S01]  /*1570*/  IABS R4, R15 ;  /* 0x0000000f00047213 */ /* 0x000fe20000000000 */
[----:B------:R-:W-:Y:S01]  /*1580*/  IMAD.MOV.U32 R32, RZ, RZ, RZ ;  /* 0x000000ffff207224 */ /* 0x000fe200078e00ff */
[----:B------:R-:W-:Y:S01]  /*1590*/  IABS R21, R178 ;  /* 0x000000b200157213 */ /* 0x000fe20000000000 */
[----:B-----5:R-:W-:Y:S01]  /*15a0*/  IMAD R17, R17, R128, RZ ;  /* 0x0000008011117224 */ /* 0x020fe200078e02ff */
[----:B------:R-:W1:Y:S01]  /*15b0*/  I2F.RP R20, R4 ;  /* 0x0000000400147306 */ /* 0x000e620000209400 */
[----:B------:R-:W-:Y:S01]  /*15c0*/  ISETP.NE.AND P2, PT, R15, RZ, PT ;  /* 0x000000ff0f00720c */ /* 0x000fe20003f45270 */
        /* <DEDUP_REMOVED lines=8> */
[----:B------:R-:W-:Y:S02]  /*1650*/  VIADD R183, R123, 0xffffffff ;  /* 0xffffffff7bb77836 */ /* 0x000fe40000000000 */
        /* <DEDUP_REMOVED lines=22> */
[----:B------:R-:W-:Y:S01]  /*17c0*/  SHF.R.S32.HI R16, RZ, 0x1f, R178 ;  /* 0x0000001fff107819 */ /* 0x000fe200000114b2 */
[----:B------:R-:W-:Y:S01]  /*17d0*/  IMAD.WIDE.U32 R34, R5, R128, R32 ;  /* 0x0000008005227225 */ /* 0x000fe200078e0020 */
[----:B------:R-:W-:Y:S02]  /*17e0*/  ISETP.GE.U32.AND P3, PT, R21, R4, PT ;  /* 0x000000041500720c */ /* 0x000fe40003f66070 */
[----:B------:R-:W-:Y:S01]  /*17f0*/  MOV R4, 0x400 ;  /* 0x0000040000047802 */ /* 0x000fe20000000f00 */
[----:B------:R-:W-:Y:S01]  /*1800*/  IMAD.MOV.U32 R21, RZ, RZ, RZ ;  /* 0x000000ffff157224 */ /* 0x000fe200078e00ff */
[----:B------:R-:W-:Y:S01]  /*1810*/  IADD3 R32, P0, PT, R20, R10, RZ ;  /* 0x0000000a14207210 */ /* 0x000fe20007f1e0ff */
[----:B------:R-:W-:Y:S01]  /*1820*/  IMAD.IADD R35, R35, 0x1, R17 ;  /* 0x0000000123237824 */ /* 0x000fe200078e0211 */
[----:B-1----:R-:W-:Y:S01]  /*1830*/  LEA R4, R19, R4, 0x18 ;  /* 0x0000000413047211 */ /* 0x002fe200078ec0ff */
[----:B------:R-:W-:-:S02]  /*1840*/  IMAD.MOV.U32 R19, RZ, RZ, RZ ;  /* 0x000000ffff137224 */ /* 0x000fc400078e00ff */
[----:B------:R-:W-:Y:S02]  /*1850*/  IMAD.X R33, RZ, RZ, R7, P0 ;  /* 0x000000ffff217224 */ /* 0x000fe400000e0607 */
[----:B------:R-:W-:Y:S02]  /*1860*/  IMAD.WIDE.U32 R10, R11, 0x40, R18 ;  /* 0x000000400b0a7825 */ /* 0x000fe400078e0012 */
[----:B------:R-:W-:Y:S02]  /*1870*/  @P3 IADD3 R14, PT, PT, R14, 0x1, RZ ;  /* 0x000000010e0e3810 */ /* 0x000fe40007ffe0ff */
[----:B------:R-:W-:Y:S02]  /*1880*/  IMAD R169, R121, R18, RZ ;  /* 0x0000001279a97224 */ /* 0x000fe400078e02ff */
[----:B------:R-:W-:-:S04]  /*1890*/  IMAD.WIDE.U32 R36, R18, R120, R32 ;  /* 0x0000007812247225 */ /* 0x000fc800078e0020 */
[----:B------:R-:W-:Y:S01]  /*18a0*/  @!P1 IMAD.MOV R14, RZ, RZ, -R14 ;  /* 0x000000ffff0e9224 */ /* 0x000fe200078e0a0e */
[----:B------:R-:W-:Y:S01]  /*18b0*/  @!P2 LOP3.LUT R14, RZ, R15, RZ, 0x33, !PT ;  /* 0x0000000fff0ea212 */ /* 0x000fe200078e33ff */
[----:B------:R-:W-:Y:S02]  /*18c0*/  IMAD.IADD R169, R37, 0x1, R169 ;  /* 0x0000000125a97824 */ /* 0x000fe400078e02a9 */
[----:B------:R-:W-:Y:S02]  /*18d0*/  IMAD R173, R129, R18, RZ ;  /* 0x0000001281ad7224 */ /* 0x000fe400078e02ff */
[----:B--2---:R-:W-:Y:S02]  /*18e0*/  IMAD R5, R31, R179, RZ ;  /* 0x000000b31f057224 */ /* 0x004fe400078e02ff */
[----:B------:R-:W-:-:S04]  /*18f0*/  IMAD.WIDE.U32 R20, R179, R30, R20 ;  /* 0x0000001eb3147225 */ /* 0x000fc800078e0014 */
[----:B------:R-:W-:Y:S02]  /*1900*/  IMAD.IADD R21, R21, 0x1, R5 ;  /* 0x0000000115157824 */ /* 0x000fe400078e0205 */
[----:B---3--:R-:W-:Y:S01]  /*1910*/  IMAD R5, R29, R178, RZ ;  /* 0x000000b21d057224 */ /* 0x008fe200078e02ff */
[----:B----4-:R-:W-:Y:S01]  /*1920*/  SHF.L.U64.HI R39, R22, 0x5, R23 ;  /* 0x0000000516277819 */ /* 0x010fe20000010217 */
[----:B------:R-:W-:Y:S01]  /*1930*/  IMAD.WIDE.U32 R20, R178, R28, R20 ;  /* 0x0000001cb2147225 */ /* 0x000fe200078e0014 */
[----:B------:R-:W-:Y:S02]  /*1940*/  SHF.L.U64.HI R29, R22, 0x4, R23 ;  /* 0x00000004161d7819 */ /* 0x000fe40000010217 */
[----:B------:R-:W-:Y:S01]  /*1950*/  LEA R170, P0, R36, R24, 0x1 ;  /* 0x0000001824aa7211 */ /* 0x000fe200078008ff */
[----:B------:R-:W-:Y:S01]  /*1960*/  IMAD R5, R28, R16, R5 ;  /* 0x000000101c057224 */ /* 0x000fe200078e0205 */
[C---:B------:R-:W-:Y:S01]  /*1970*/  SHF.L.U32 R28, R22.reuse, 0x4, RZ ;  /* 0x00000004161c7819 */ /* 0x040fe200000006ff */
[----:B------:R-:W-:Y:S01]  /*1980*/  IMAD.SHL.U32 R38, R22, 0x20, RZ ;  /* 0x0000002016267824 */ /* 0x000fe200078e00ff */
[----:B------:R-:W-:Y:S01]  /*1990*/  LEA.HI.X R169, R36, R25, R169, 0x1, P0 ;  /* 0x0000001924a97211 */ /* 0x000fe200000f0ca9 */
[----:B------:R-:W-:Y:S01]  /*19a0*/  IMAD R7, R11, R22, RZ ;  /* 0x000000160b077224 */ /* 0x000fe200078e02ff */
[----:B------:R-:W-:Y:S01]  /*19b0*/  SHF.R.S32.HI R11, RZ, 0x1f, R14 ;  /* 0x0000001fff0b7819 */ /* 0x000fe2000001140e */
[----:B------:R-:W-:-:S04]  /*19c0*/  IMAD.WIDE.U32 R16, R14, R26, R34 ;  /* 0x0000001a0e107225 */ /* 0x000fc800078e0022 */
[----:B------:R-:W-:Y:S02]  /*19d0*/  IMAD R14, R27, R14, RZ ;  /* 0x0000000e1b0e7224 */ /* 0x000fe400078e02ff */
[----:B------:R-:W-:-:S04]  /*19e0*/  IMAD.WIDE.U32 R32, R22, R10, R38 ;  /* 0x0000000a16207225 */ /* 0x000fc800078e0026 */
[-C--:B------:R-:W-:Y:S01]  /*19f0*/  IMAD R7, R23, R10.reuse, R7 ;  /* 0x0000000a17077224 */ /* 0x080fe200078e0207 */
[----:B------:R-:W-:Y:S01]  /*1a00*/  LOP3.LUT R23, R0, 0x1c0, RZ, 0xc0, !PT ;  /* 0x000001c000177812 */ /* 0x000fe200078ec0ff */
[----:B------:R-:W-:-:S03]  /*1a10*/  IMAD.WIDE.U32 R30, R22, R10, R28 ;  /* 0x0000000a161e7225 */ /* 0x000fc600078e001c */
[----:B------:R-:W-:Y:S01]  /*1a20*/  LOP3.LUT R23, R23, 0x38, R6, 0xf8, !PT ;  /* 0x0000003817177812 */ /* 0x000fe200078ef806 */
[----:B------:R-:W-:Y:S01]  /*1a30*/  IMAD R26, R11, R26, R14 ;  /* 0x0000001a0b1a7224 */ /* 0x000fe200078e020e */
[CC--:B------:R-:W-:Y:S01]  /*1a40*/  IADD3 R11, P1, P0, R20.reuse, R32.reuse, R28 ;  /* 0x00000020140b7210 */ /* 0x0c0fe2000783e01c */
[----:B------:R-:W-:Y:S01]  /*1a50*/  IMAD.IADD R35, R21, 0x1, R5 ;  /* 0x0000000115237824 */ /* 0x000fe200078e0205 */
[C---:B------:R-:W-:Y:S01]  /*1a60*/  IADD3 R21, P2, PT, R20.reuse, R32, RZ ;  /* 0x0000002014157210 */ /* 0x040fe20007f5e0ff */
[----:B------:R-:W-:Y:S01]  /*1a70*/  IMAD.IADD R14, R7, 0x1, R33 ;  /* 0x00000001070e7824 */ /* 0x000fe200078e0221 */
[----:B------:R-:W-:Y:S01]  /*1a80*/  IADD3 R19, P3, PT, R20, R30, RZ ;  /* 0x0000001e14137210 */ /* 0x000fe20007f7e0ff */
[----:B------:R-:W-:Y:S01]  /*1a90*/  IMAD.MOV.U32 R34, RZ, RZ, R20 ;  /* 0x000000ffff227224 */ /* 0x000fe200078e0014 */
[----:B------:R-:W-:Y:S01]  /*1aa0*/  LOP3.LUT R23, R23, 0x38, R0, 0x78, !PT ;  /* 0x0000003817177812 */ /* 0x000fe200078e7800 */
[----:B------:R-:W-:Y:S01]  /*1ab0*/  IMAD.MOV.U32 R171, RZ, RZ, R169 ;  /* 0x000000ffffab7224 */ /* 0x000fe200078e00a9 */
        /* <DEDUP_REMOVED lines=8> */
[----:B------:R-:W-:Y:S01]  /*1b40*/  IMAD.IADD R27, R17, 0x1, R26 ;  /* 0x00000001111b7824 */ /* 0x000fe200078e021a */
[----:B------:R-:W-:Y:S01]  /*1b50*/  LEA.HI.X R21, R21, R13, R14, 0x1, P0 ;  /* 0x0000000d15157211 */ /* 0x000fe200000f0c0e */
[----:B------:R-:W-:Y:S01]  /*1b60*/  IMAD.MOV.U32 R26, RZ, RZ, R16 ;  /* 0x000000ffff1a7224 */ /* 0x000fe200078e0010 */
[----:B------:R-:W-:Y:S02]  /*1b70*/  LEA R14, P1, R34, R12, 0x1 ;  /* 0x0000000c220e7211 */ /* 0x000fe400078208ff */
[----:B------:R-:W-:Y:S02]  /*1b80*/  LOP3.LUT R23, R23, 0x1e00, R0, 0xf8, !PT ;  /* 0x00001e0017177812 */ /* 0x000fe400078ef800 */
[----:B------:R-:W-:-:S02]  /*1b90*/  IADD3 R22, P0, PT, R166, R170, RZ ;  /* 0x000000aaa6167210 */ /* 0x000fc40007f1e0ff */
[-C--:B------:R-:W-:Y:S02]  /*1ba0*/  LEA.HI.X R15, R34, R13.reuse, R7, 0x1, P1 ;  /* 0x0000000d220f7211 */ /* 0x080fe400008f0c07 */
[----:B------:R-:W-:Y:S01]  /*1bb0*/  LEA R175, R23, R4, 0x1 ;  /* 0x0000000417af7211 */ /* 0x000fe200078e08ff */
[----:B------:R-:W-:Y:S01]  /*1bc0*/  IMAD.X R23, R167, 0x1, R169, P0 ;  /* 0x00000001a7177824 */ /* 0x000fe200000e06a9 */
[C---:B------:R-:W-:Y:S02]  /*1bd0*/  LEA R10, P1, R11.reuse, R12, 0x1 ;  /* 0x0000000c0b0a7211 */ /* 0x040fe400078208ff */
[-C--:B------:R-:W-:Y:S01]  /*1be0*/  IADD3 R12, P0, PT, R22, R166.reuse, RZ ;  /* 0x000000a6160c7210 */ /* 0x080fe20007f1e0ff */
[----:B------:R-:W-:Y:S01]  /*1bf0*/  @!PT LDS RZ, [RZ] ;  /* 0x00000000fffff984 */ /* 0x000fe20000000800 */
[----:B------:R-:W-:Y:S01]  /*1c00*/  @!PT LDS RZ, [RZ] ;  /* 0x00000000fffff984 */ /* 0x000fe20000000800 */
[----:B------:R-:W-:Y:S01]  /*1c10*/  @!PT LDS RZ, [RZ] ;  /* 0x00000000fffff984 */ /* 0x000fe20000000800 */
[----:B------:R1:W-:Y:S01]  /*1c20*/  LDGSTS.E.BYPASS.LTC128B.128 [R175], desc[UR4][R14.64] ;  /* 0x000000000eaf7fae */ /* 0x0003e2000b981a04 */
[----:B------:R-:W-:Y:S02]  /*1c30*/  LEA.HI.X R11, R11, R13, R5, 0x1, P1 ;  /* 0x0000000d0b0b7211 */ /* 0x000fe400008f0c05 */
[----:B------:R-:W-:Y:S01]  /*1c40*/  LOP3.LUT R5, R127, 0x1c0, RZ, 0xc0, !PT ;  /* 0x000001c07f057812 */ /* 0x000fe200078ec0ff */
[--C-:B------:R-:W-:Y:S01]  /*1c50*/  IMAD.X R13, R23, 0x1, R167.reuse, P0 ;  /* 0x00000001170d7824 */ /* 0x100fe200000e06a7 */
[-C--:B------:R-:W-:Y:S01]  /*1c60*/  IADD3 R28, P0, PT, R12, R166.reuse, RZ ;  /* 0x000000a60c1c7210 */ /* 0x080fe20007f1e0ff */
[----:B------:R2:W-:Y:S04]  /*1c70*/  LDGSTS.E.BYPASS.LTC128B.128 [R175+0x800], desc[UR4][R24.64] ;  /* 0x0080000018af7fae */ /* 0x0005e8000b981a04 */
[--C-:B------:R-:W-:Y:S01]  /*1c80*/  IMAD.X R29, R13, 0x1, R167.reuse, P0 ;  /* 0x000000010d1d7824 */ /* 0x100fe200000e06a7 */
[-C--:B------:R-:W-:Y:S01]  /*1c90*/  IADD3 R30, P0, PT, R28, R166.reuse, RZ ;  /* 0x000000a61c1e7210 */ /* 0x080fe20007f1e0ff */
[----:B------:R-:W-:Y:S04]  /*1ca0*/  LDGSTS.E.BYPASS.LTC128B.128 [R175+0x1000], desc[UR4][R20.64] ;  /* 0x0100000014af7fae */ /* 0x000fe8000b981a04 */
[----:B------:R-:W-:Y:S01]  /*1cb0*/  IMAD.X R31, R29, 0x1, R167, P0 ;  /* 0x000000011d1f7824 */ /* 0x000fe200000e06a7 */
[----:B------:R3:W-:Y:S04]  /*1cc0*/  LDGSTS.E.BYPASS.LTC128B.128 [R175+0x1800], desc[UR4][R10.64] ;  /* 0x018000000aaf7fae */ /* 0x0007e8000b981a04 */
[----:B------:R-:W-:Y:S04]  /*1cd0*/  LDGSTS.E.BYPASS.LTC128B.128 [R175+0x2000], desc[UR4][R170.64] ;  /* 0x02000000aaaf7fae */ /* 0x000fe8000b981a04 */
[----:B------:R-:W-:Y:S01]  /*1ce0*/  LDGSTS.E.BYPASS.LTC128B.128 [R175+0x2800], desc[UR4][R22.64] ;  /* 0x0280000016af7fae */ /* 0x000fe2000b981a04 */
[----:B-1----:R-:W-:-:S03]  /*1cf0*/  IADD3 R14, P0, PT, R30, R166, RZ ;  /* 0x000000a61e0e7210 */ /* 0x002fc60007f1e0ff */
[----:B------:R1:W-:Y:S02]  /*1d00*/  LDGSTS.E.BYPASS.LTC128B.128 [R175+0x3000], desc[UR4][R12.64] ;  /* 0x030000000caf7fae */ /* 0x0003e4000b981a04 */
[----:B------:R-:W-:Y:S01]  /*1d10*/  IMAD.X R15, R31, 0x1, R167, P0 ;  /* 0x000000011f0f7824 */ /* 0x000fe200000e06a7 */
[-C--:B--2---:R-:W-:Y:S01]  /*1d20*/  IADD3 R24, P0, PT, R14, R166.reuse, RZ ;  /* 0x000000a60e187210 */ /* 0x084fe20007f1e0ff */
[----:B------:R-:W-:Y:S03]  /*1d30*/  LDGSTS.E.BYPASS.LTC128B.128 [R175+0x3800], desc[UR4][R28.64] ;  /* 0x038000001caf7fae */ /* 0x000fe6000b981a04 */
[----:B------:R-:W-:Y:S01]  /*1d40*/  IADD3.X R25, PT, PT, R15, R167, RZ, P0, !PT ;  /* 0x000000a70f197210 */ /* 0x000fe200007fe4ff */
[----:B------:R-:W-:Y:S01]  /*1d50*/  LDGSTS.E.BYPASS.LTC128B.128 [R175+0x4000], desc[UR4][R30.64] ;  /* 0x040000001eaf7fae */ /* 0x000fe2000b981a04 */
[----:B------:R-:W-:-:S03]  /*1d60*/  IADD3 R16, P0, PT, R24, R166, RZ ;  /* 0x000000a618107210 */ /* 0x000fc60007f1e0ff */
[----:B------:R-:W-:Y:S02]  /*1d70*/  LDGSTS.E.BYPASS.LTC128B.128 [R175+0x4800], desc[UR4][R14.64] ;  /* 0x048000000eaf7fae */ /* 0x000fe4000b981a04 */
[----:B------:R-:W-:Y:S02]  /*1d80*/  IMAD.X R17, R25, 0x1, R167, P0 ;  /* 0x0000000119117824 */ /* 0x000fe400000e06a7 */
[----:B------:R-:W-:Y:S01]  /*1d90*/  LDGSTS.E.BYPASS.LTC128B.128 [R175+0x5000], desc[UR4][R24.64] ;  /* 0x0500000018af7fae */ /* 0x000fe2000b981a04 */
[----:B---3--:R-:W-:-:S03]  /*1da0*/  IMAD.WIDE.U32 R10, R18, R128, R26 ;  /* 0x00000080120a7225 */ /* 0x008fc600078e001a */
[----:B------:R2:W-:Y:S01]  /*1db0*/  LDGSTS.E.BYPASS.LTC128B.128 [R175+0x5800], desc[UR4][R16.64] ;  /* 0x0580000010af7fae */ /* 0x0005e2000b981a04 */
[----:B------:R-:W-:Y:S01]  /*1dc0*/  IMAD.IADD R173, R11, 0x1, R173 ;  /* 0x000000010bad7824 */ /* 0x000fe200078e02ad */
[C---:B------:R-:W-:Y:S02]  /*1dd0*/  LEA R172, P0, R10.reuse, R8, 0x1 ;  /* 0x000000080aac7211 */ /* 0x040fe400078008ff */
[----:B------:R-:W0:Y:S01]  /*1de0*/  LDGDEPBAR ;  /* 0x00000000000079af */ /* 0x000e220000000000 */
[----:B------:R-:W-:Y:S02]  /*1df0*/  SHF.R.U32.HI R8, RZ, 0x1, R6 ;  /* 0x00000001ff087819 */ /* 0x000fe40000011606 */
[----:B------:R-:W-:Y:S02]  /*1e00*/  LEA.HI.X R173, R10, R9, R173, 0x1, P0 ;  /* 0x000000090aad7211 */ /* 0x000fe400000f0cad */
[----:B-1----:R-:W-:Y:S02]  /*1e10*/  IADD3 R12, P0, PT, R164, R172, RZ ;  /* 0x000000aca40c7210 */ /* 0x002fe40007f1e0ff */
[----:B------:R-:W-:-:S02]  /*1e20*/  LOP3.LUT R10, R127, 0x200, RZ, 0xc0, !PT ;  /* 0x000002007f0a7812 */ /* 0x000fc400078ec0ff */
[----:B------:R-:W-:Y:S02]  /*1e30*/  IADD3.X R13, PT, PT, R165, R173, RZ, P0, !PT ;  /* 0x000000ada50d7210 */ /* 0x000fe400007fe4ff */
[-C--:B------:R-:W-:Y:S02]  /*1e40*/  IADD3 R20, P0, PT, R12, R164.reuse, RZ ;  /* 0x000000a40c147210 */ /* 0x080fe40007f1e0ff */
[C---:B------:R-:W-:Y:S02]  /*1e50*/  LOP3.LUT R9, R5.reuse, 0x8, R6, 0xf8, !PT ;  /* 0x0000000805097812 */ /* 0x040fe400078ef806 */
[----:B------:R-:W-:Y:S01]  /*1e60*/  LOP3.LUT R7, R5, 0x8, R8, 0xf8, !PT ;  /* 0x0000000805077812 */ /* 0x000fe200078ef808 */
[----:B------:R-:W-:Y:S01]  /*1e70*/  IMAD.X R21, R13, 0x1, R165, P0 ;  /* 0x000000010d157824 */ /* 0x000fe200000e06a5 */
[----:B------:R-:W-:Y:S02]  /*1e80*/  IADD3 R18, P0, PT, R20, R164, RZ ;  /* 0x000000a414127210 */ /* 0x000fe40007f1e0ff */
[----:B------:R-:W-:-:S02]  /*1e90*/  LOP3.LUT R163, R10, 0x7c00, R163, 0xf8, !PT ;  /* 0x00007c000aa37812 */ /* 0x000fc400078ef8a3 */
[----:B------:R-:W-:Y:S01]  /*1ea0*/  LOP3.LUT R5, R127, 0x400, RZ, 0xc0, !PT ;  /* 0x000004007f057812 */ /* 0x000fe200078ec0ff */
[----:B------:R-:W-:Y:S01]  /*1eb0*/  IMAD.X R19, R21, 0x1, R165, P0 ;  /* 0x0000000115137824 */ /* 0x000fe200000e06a5 */
[----:B--2---:R-:W-:Y:S01]  /*1ec0*/  IADD3 R16, P0, PT, R18, R164, RZ ;  /* 0x000000a412107210 */ /* 0x004fe20007f1e0ff */
[----:B------:R-:W-:-:S12]  /*1ed0*/  DEPBAR.LE SB0, 0x0 ;  /* 0x000080000000791a */ /* 0x000fd80000000000 */
[----:B------:R-:W-:Y:S05]  /*1ee0*/  WARPSYNC.ALL ;  /* 0x0000000000007948 */ /* 0x000fea0003800000 */
[----:B------:R-:W-:Y:S01]  /*1ef0*/  BAR.SYNC.DEFER_BLOCKING 0x0 ;  /* 0x0000000000007b1d */ /* 0x000fe20000010000 */
[----:B------:R-:W-:Y:S01]  /*1f00*/  IMAD.X R17, R19, 0x1, R165, P0 ;  /* 0x0000000113117824 */ /* 0x000fe200000e06a5 */
[--C-:B------:R-:W-:Y:S02]  /*1f10*/  LOP3.LUT R8, R9, 0x38, R0.reuse, 0x78, !PT ;  /* 0x0000003809087812 */ /* 0x100fe400078e7800 */
[-C--:B------:R-:W-:Y:S02]  /*1f20*/  IADD3 R10, P0, PT, R16, R164.reuse, RZ ;  /* 0x000000a4100a7210 */ /* 0x080fe40007f1e0ff */
[----:B------:R-:W-:Y:S01]  /*1f30*/  LOP3.LUT R0, R7, 0x38, R0, 0x78, !PT ;  /* 0x0000003807007812 */ /* 0x000fe200078e7800 */
[----:B------:R-:W-:Y:S01]  /*1f40*/  IMAD R5, R8, 0x2, R5 ;  /* 0x0000000208057824 */ /* 0x000fe200078e0205 */
[----:B------:R-:W-:Y:S01]  /*1f50*/  BSSY.RECONVERGENT B1, `(.L_x_12085) ;  /* 0x00000f1000017945 */ /* 0x000fe20003800200 */
[----:B------:R-:W-:Y:S01]  /*1f60*/  IMAD.X R11, R17, 0x1, R165, P0 ;  /* 0x00000001110b7824 */ /* 0x000fe200000e06a5 */
[----:B------:R-:W-:Y:S01]  /*1f70*/  IADD3 R8, P0, PT, R10, R164, RZ ;  /* 0x000000a40a087210 */ /* 0x000fe20007f1e0ff */
[----:B------:R-:W-:Y:S01]  /*1f80*/  IMAD.IADD R162, R4, 0x1, R5 ;  /* 0x0000000104a27824 */ /* 0x000fe200078e0205 */
[----:B------:R-:W-:Y:S01]  /*1f90*/  LOP3.LUT R163, R163, R0, RZ, 0xfc, !PT ;  /* 0x00000000a3a37212 */ /* 0x000fe200078efcff */
[----:B------:R-:W-:-:S02]  /*1fa0*/  IMAD.MOV.U32 R5, RZ, RZ, 0x20 ;  /* 0x00000020ff057424 */ /* 0x000fc400078e00ff */
[--C-:B------:R-:W-:Y:S01]  /*1fb0*/  IMAD.X R9, R11, 0x1, R165.reuse, P0 ;  /* 0x000000010b097824 */ /* 0x100fe200000e06a5 */
[----:B------:R-:W-:Y:S01]  /*1fc0*/  IADD3 R14, P0, PT, R8, R164, RZ ;  /* 0x000000a4080e7210 */ /* 0x000fe20007f1e0ff */
[----:B------:R-:W-:Y:S01]  /*1fd0*/  IMAD.MOV.U32 R7, RZ, RZ, 0x40 ;  /* 0x00000040ff077424 */ /* 0x000fe200078e00ff */
[----:B------:R-:W-:Y:S02]  /*1fe0*/  LEA R163, R163, R4, 0x1 ;  /* 0x00000004a3a37211 */ /* 0x000fe400078e08ff */
[----:B------:R-:W-:Y:S01]  /*1ff0*/  R2P PR, R6, 0x6 ;  /* 0x0000000606007804 */ /* 0x000fe20000000000 */
[----:B------:R-:W-:Y:S01]  /*2000*/  IMAD.X R15, R9, 0x1, R165, P0 ;  /* 0x00000001090f7824 */ /* 0x000fe200000e06a5 */
[----:B------:R-:W-:Y:S01]  /*2010*/  ISETP.GT.AND P0, PT, R183, R168, PT ;  /* 0x000000a8b700720c */ /* 0x000fe20003f04270 */
[----:B------:R-:W-:Y:S01]  /*2020*/  @!PT LDS RZ, [RZ] ;  /* 0x00000000fffff984 */ /* 0x000fe20000000800 */
[----:B------:R-:W-:Y:S01]  /*2030*/  @!PT LDS RZ, [RZ] ;  /* 0x00000000fffff984 */ /* 0x000fe20000000800 */
[----:B------:R-:W-:Y:S01]  /*2040*/  @!PT LDS RZ, [RZ] ;  /* 0x00000000fffff984 */ /* 0x000fe20000000800 */
[----:B------:R-:W-:Y:S02]  /*2050*/  LDGSTS.E.BYPASS.LTC128B.128 [R175+0x6000], desc[UR4][R172.64] ;  /* 0x06000000acaf7fae */ /* 0x000fe4000b981a04 */
[----:B------:R-:W-:-:S02]  /*2060*/  SEL R5, R5, 0xffffffe0, !P1 ;  /* 0xffffffe005057807 */ /* 0x000fc40004800000 */
[----:B------:R-:W-:Y:S01]  /*2070*/  SEL R7, R7, 0xffffffc0, !P2 ;  /* 0xffffffc007077807 */ /* 0x000fe20005000000 */
[----:B------:R-:W-:Y:S02]  /*2080*/  LDGSTS.E.BYPASS.LTC128B.128 [R175+0x6800], desc[UR4][R12.64] ;  /* 0x068000000caf7fae */ /* 0x000fe4000b981a04 */
[--C-:B------:R-:W-:Y:S01]  /*2090*/  IMAD.IADD R161, R5, 0x1, R163.reuse ;  /* 0x0000000105a17824 */ /* 0x100fe200078e02a3 */
[----:B------:R-:W-:Y:S01]  /*20a0*/  IADD3 R156, PT, PT, R7, R162, RZ ;  /* 0x000000a2079c7210 */ /* 0x000fe20007ffe0ff */
[----:B------:R-:W-:Y:S01]  /*20b0*/  LDGSTS.E.BYPASS.LTC128B.128 [R175+0x7000], desc[UR4][R20.64] ;  /* 0x0700000014af7fae */ /* 0x000fe2000b981a04 */
[----:B------:R-:W-:Y:S02]  /*20c0*/  IMAD.IADD R157, R5, 0x1, R162 ;  /* 0x00000001059d7824 */ /* 0x000fe400078e02a2 */
[----:B------:R-:W-:Y:S01]  /*20d0*/  IMAD.IADD R160, R7, 0x1, R163 ;  /* 0x0000000107a07824 */ /* 0x000fe200078e02a3 */
[----:B------:R-:W-:Y:S01]  /*20e0*/  LDGSTS.E.BYPASS.LTC128B.128 [R175+0x7800], desc[UR4][R18.64] ;  /* 0x0780000012af7fae */ /* 0x000fe2000b981a04 */
[----:B------:R-:W-:-:S02]  /*20f0*/  IMAD.IADD R155, R5, 0x1, R156 ;  /* 0x00000001059b7824 */ /* 0x000fc400078e029c */
[----:B------:R-:W-:Y:S01]  /*2100*/  IMAD.IADD R159, R5, 0x1, R160 ;  /* 0x00000001059f7824 */ /* 0x000fe200078e02a0 */
[----:B------:R1:W-:Y:S04]  /*2110*/  LDGSTS.E.BYPASS.LTC128B.128 [R175+0x8000], desc[UR4][R16.64] ;  /* 0x0800000010af7fae */ /* 0x0003e8000b981a04 */
[----:B------:R-:W-:Y:S04]  /*2120*/  LDGSTS.E.BYPASS.LTC128B.128 [R175+0x8800], desc[UR4][R10.64] ;  /* 0x088000000aaf7fae */ /* 0x000fe8000b981a04 */
[----:B------:R2:W-:Y:S04]  /*2130*/  LDGSTS.E.BYPASS.LTC128B.128 [R175+0x9000], desc[UR4][R8.64] ;  /* 0x0900000008af7fae */ /* 0x0005e8000b981a04 */
[----:B------:R3:W-:Y:S04]  /*2140*/  LDGSTS.E.BYPASS.LTC128B.128 [R175+0x9800], desc[UR4][R14.64] ;  /* 0x098000000eaf7fae */ /* 0x0007e8000b981a04 */
[----:B------:R-:W-:Y:S04]  /*2150*/  LDSM.16.M88.4 R92, [R163] ;  /* 0x00000000a35c783b */ /* 0x000fe80000000200 */
[----:B------:R-:W4:Y:S04]  /*2160*/  LDSM.16.M88.4 R48, [R162+0x2000] ;  /* 0x00200000a230783b */ /* 0x000f280000000200 */
[----:B------:R-:W5:Y:S04]  /*2170*/  LDSM.16.M88.4 R40, [R162+0x2800] ;  /* 0x00280000a228783b */ /* 0x000f680000000200 */
[----:B------:R-:W3:Y:S04]  /*2180*/  LDSM.16.M88.4 R32, [R162+0x3000] ;  /* 0x00300000a220783b */ /* 0x000ee80000000200 */
[----:B------:R-:W3:Y:S04]  /*2190*/  LDSM.16.M88.4 R24, [R162+0x3800] ;  /* 0x00380000a218783b */ /* 0x000ee80000000200 */
[----:B-1----:R-:W1:Y:S04]  /*21a0*/  LDSM.16.M88.4 R16, [R162+0x4000] ;  /* 0x00400000a210783b */ /* 0x002e680000000200 */
[----:B--2---:R-:W2:Y:S04]  /*21b0*/  LDSM.16.M88.4 R8, [R162+0x4800] ;  /* 0x00480000a208783b */ /* 0x004ea80000000200 */
[----:B------:R-:W2:Y:S04]  /*21c0*/  LDSM.16.M88.4 R100, [R162+0x5000] ;  /* 0x00500000a264783b */ /* 0x000ea80000000200 */
[----:B------:R-:W2:Y:S04]  /*21d0*/  LDSM.16.M88.4 R56, [R162+0x5800] ;  /* 0x00580000a238783b */ /* 0x000ea80000000200 */
[----:B------:R-:W-:Y:S04]  /*21e0*/  LDSM.16.M88.4 R80, [R161] ;  /* 0x00000000a150783b */ /* 0x000fe80000000200 */
[----:B------:R-:W2:Y:S01]  /*21f0*/  LDSM.16.M88.4 R64, [R157+0x2800] ;  /* 0x002800009d40783b */ /* 0x000ea20000000200 */
[C---:B----4-:R-:W-:Y:S03]  /*2200*/  HMMA.16816.F32 R52, R92.reuse, R48, RZ ;  /* 0x000000305c34723c */ /* 0x050fe600000018ff */
[----:B------:R-:W4:Y:S04]  /*2210*/  LDSM.16.M88.4 R60, [R157+0x3800] ;  /* 0x003800009d3c783b */ /* 0x000f280000000200 */
[----:B------:R-:W4:Y:S01]  /*2220*/  LDSM.16.M88.4 R68, [R157+0x2000] ;  /* 0x002000009d44783b */ /* 0x000f220000000200 */
[C---:B-----5:R-:W-:Y:S03]  /*2230*/  HMMA.16816.F32 R44, R92.reuse, R40, RZ ;  /* 0x000000285c2c723c */ /* 0x060fe600000018ff */
[----:B------:R-:W-:Y:S04]  /*2240*/  LDSM.16.M88.4 R112, [R157+0x3000] ;  /* 0x003000009d70783b */ /* 0x000fe80000000200 */
[----:B------:R-:W-:Y:S01]  /*2250*/  LDSM.16.M88.4 R108, [R157+0x4800] ;  /* 0x004800009d6c783b */ /* 0x000fe20000000200 */
[C---:B---3--:R-:W-:Y:S03]  /*2260*/  HMMA.16816.F32 R36, R92.reuse, R32, RZ ;  /* 0x000000205c24723c */ /* 0x048fe600000018ff */
[----:B------:R-:W-:Y:S04]  /*2270*/  LDSM.16.M88.4 R88, [R157+0x5000] ;  /* 0x005000009d58783b */ /* 0x000fe80000000200 */
[----:B------:R-:W-:Y:S01]  /*2280*/  LDSM.16.M88.4 R116, [R160] ;  /* 0x00000000a074783b */ /* 0x000fe20000000200 */
[C---:B------:R-:W-:Y:S03]  /*2290*/  HMMA.16816.F32 R28, R92.reuse, R24, RZ ;  /* 0x000000185c1c723c */ /* 0x040fe600000018ff */
[----:B------:R-:W-:Y:S04]  /*22a0*/  LDSM.16.M88.4 R84, [R157+0x5800] ;  /* 0x005800009d54783b */ /* 0x000fe80000000200 */
[----:B------:R-:W-:Y:S01]  /*22b0*/  LDSM.16.M88.4 R76, [R156+0x2000] ;  /* 0x002000009c4c783b */ /* 0x000fe20000000200 */
[C---:B-1----:R-:W-:Y:S03]  /*22c0*/  HMMA.16816.F32 R20, R92.reuse, R16, RZ ;  /* 0x000000105c14723c */ /* 0x042fe600000018ff */
[----:B------:R-:W-:Y:S04]  /*22d0*/  LDSM.16.M88.4 R72, [R156+0x2800] ;  /* 0x002800009c48783b */ /* 0x000fe80000000200 */
[----:B------:R-:W0:Y:S01]  /*22e0*/  LDGDEPBAR ;  /* 0x00000000000079af */ /* 0x000e220000000000 */
        /* <DEDUP_REMOVED lines=32> */
[----:B------:R-:W-:Y:S07]  /*24f0*/  LDSM.16.M88.4 R88, [R159] ;  /* 0x000000009f58783b */ /* 0x000fee0000000200 */
[C---:B--2---:R-:W-:Y:S08]  /*2500*/  HMMA.16816.F32 R28, R116.reuse, R64, R28 ;  /* 0x00000040741c723c */ /* 0x044ff0000000181c */
[C---:B------:R-:W-:Y:S01]  /*2510*/  HMMA.16816.F32 R24, R116.reuse, R66, R24 ;  /* 0x000000427418723c */ /* 0x040fe20000001818 */
[----:B------:R-:W2:Y:S07]  /*2520*/  LDSM.16.M88.4 R64, [R155+0x4800] ;  /* 0x004800009b40783b */ /* 0x000eae0000000200 */
[C---:B---3--:R-:W-:Y:S08]  /*2530*/  HMMA.16816.F32 R20, R116.reuse, R60, R20 ;  /* 0x0000003c7414723c */ /* 0x048ff00000001814 */
[----:B------:R-:W-:Y:S01]  /*2540*/  HMMA.16816.F32 R16, R116, R62, R16 ;  /* 0x0000003e7410723c */ /* 0x000fe20000001810 */
[----:B------:R-:W3:Y:S07]  /*2550*/  LDSM.16.M88.4 R60, [R155+0x5000] ;  /* 0x005000009b3c783b */ /* 0x000eee0000000200 */
[C---:B------:R-:W-:Y:S08]  /*2560*/  HMMA.16816.F32 R96, R80.reuse, R84, R96 ;  /* 0x000000545060723c */ /* 0x040ff00000001860 */
[----:B------:R-:W-:Y:S01]  /*2570*/  HMMA.16816.F32 R92, R80, R86, R92 ;  /* 0x00000056505c723c */ /* 0x000fe2000000185c */
[----:B------:R-:W3:Y:S04]  /*2580*/  LDSM.16.M88.4 R84, [R155+0x2000] ;  /* 0x002000009b54783b */ /* 0x000ee80000000200 */
[----:B------:R-:W3:Y:S03]  /*2590*/  LDSM.16.M88.4 R80, [R155+0x2800] ;  /* 0x002800009b50783b */ /* 0x000ee60000000200 */
        /* <DEDUP_REMOVED lines=12> */
[----:B------:R-:W-:-:S06]  /*2660*/  DEPBAR.LE SB0, 0x0 ;  /* 0x000080000000791a */ /* 0x000fcc0000000000 */
[C---:B-----5:R-:W-:Y:S08]  /*2670*/  HMMA.16816.F32 R104, R116.reuse, R112, R104 ;  /* 0x000000707468723c */ /* 0x060ff00000001868 */
[C---:B------:R-:W-:Y:S08]  /*2680*/  HMMA.16816.F32 R100, R116.reuse, R114, R100 ;  /* 0x000000727464723c */ /* 0x040ff00000001864 */
[C---:B------:R-:W-:Y:S08]  /*2690*/  HMMA.16816.F32 R96, R116.reuse, R108, R96 ;  /* 0x0000006c7460723c */ /* 0x040ff00000001860 */
[----:B------:R-:W-:Y:S08]  /*26a0*/  HMMA.16816.F32 R92, R116, R110, R92 ;  /* 0x0000006e745c723c */ /* 0x000ff0000000185c */
        /* <DEDUP_REMOVED lines=13> */
[----:B------:R-:W-:-:S07]  /*2780*/  LOP3.LUT R9, R0, 0x200, R127, 0xf8, !PT ;  /* 0x0000020000097812 */ /* 0x000fce00078ef87f */
[----:B------:R-:W-:Y:S01]  /*2790*/  HMMA.16816.F32 R60, R88, R62, R100 ;  /* 0x0000003e583c723c */ /* 0x000fe20000001864 */
[C---:B------:R-:W-:Y:S01]  /*27a0*/  SHF.L.U64.HI R102, R128.reuse, 0x4, R129 ;  /* 0x0000000480667819 */ /* 0x040fe20000010281 */
[----:B------:R-:W-:-:S06]  /*27b0*/  IMAD.SHL.U32 R101, R128, 0x10, RZ ;  /* 0x0000001080657824 */ /* 0x000fcc00078e00ff */
        /* <DEDUP_REMOVED lines=17> */
.L_x_12088:
        /* <DEDUP_REMOVED lines=8> */
[----:B------:R-:W-:Y:S02]  /*2950*/  LOP3.LUT R57, R57, R59, RZ, 0x3c, !PT ;  /* 0x0000003b39397212 */ /* 0x000fe400078e3cff */
[----:B------:R-:W-:Y:S02]  /*2960*/  IADD3 R11, PT, PT, RZ, -R11, RZ ;  /* 0x8000000bff0b7210 */ /* 0x000fe40007ffe0ff */
[----:B------:R-:W-:-:S02]  /*2970*/  LOP3.LUT R0, R0, R59, RZ, 0x3c, !PT ;  /* 0x0000003b00007212 */ /* 0x000fc400078e3cff */
[----:B------:R-:W-:Y:S02]  /*2980*/  ISETP.GE.AND P0, PT, R57, RZ, PT ;  /* 0x000000ff3900720c */ /* 0x000fe40003f06270 */
        /* <DEDUP_REMOVED lines=21> */
[----:B------:R-:W-:Y:S01]  /*2ae0*/  ISETP.GE.U32.AND P5, PT, R11, R10, PT ;  /* 0x0000000a0b00720c */ /* 0x000fe20003fa6070 */
[----:B------:R-:W3:Y:S01]  /*2af0*/  LD.E.64 R68, desc[UR4][R2.64+0x38] ;  /* 0x0000380402447980 */ /* 0x000ee2000c101b00 */
[----:B------:R-:W-:-:S09]  /*2b00*/  ISETP.NE.AND P1, PT, R59, RZ, PT ;  /* 0x000000ff3b00720c */ /* 0x000fd20003f25270 */
        /* <DEDUP_REMOVED lines=25> */
.L_x_12089:
[----:B------:R-:W-:Y:S05]  /*2ca0*/  BSYNC.RECONVERGENT B0 ;  /* 0x0000000000007941 */ /* 0x000fea0003800200 */
.L_x_12087:
[----:B------:R-:W-:Y:S01]  /*2cb0*/  LEA R70, P0, R180, R170, 0x1 ;  /* 0x000000aab4467211 */ /* 0x000fe200078008ff */
[----:B------:R-:W-:-:S03]  /*2cc0*/  IMAD.MOV.U32 R171, RZ, RZ, R169 ;  /* 0x000000ffffab7224 */ /* 0x000fc600078e00a9 */
[----:B------:R-:W-:Y:S02]  /*2cd0*/  LEA.HI.X R71, R180, R169, R181, 0x1, P0 ;  /* 0x000000a9b4477211 */ /* 0x000fe400000f0cb5 */
[-C--:B------:R-:W-:Y:S01]  /*2ce0*/  IADD3 R68, P0, PT, R70, R166.reuse, RZ ;  /* 0x000000a646447210 */ /* 0x080fe20007f1e0ff */
[----:B------:R-:W-:Y:S01]  /*2cf0*/  @!PT LDS RZ, [RZ] ;  /* 0x00000000fffff984 */ /* 0x000fe20000000800 */
[----:B------:R-:W-:Y:S01]  /*2d00*/  @!PT LDS RZ, [RZ] ;  /* 0x00000000fffff984 */ /* 0x000fe20000000800 */
[----:B------:R-:W-:Y:S01]  /*2d10*/  @!PT LDS RZ, [RZ] ;  /* 0x00000000fffff984 */ /* 0x000fe20000000800 */
        /* <DEDUP_REMOVED lines=14> */
[----:B------:R-:W-:Y:S01]  /*2e00*/  IADD3 R74, P0, PT, R72, R166, RZ ;  /* 0x000000a6484a7210 */ /* 0x000fe20007f1e0ff */
[----:B------:R1:W-:Y:S04]  /*2e10*/  LDGSTS.E.BYPASS.LTC128B.128 [R175+0x4800], desc[UR4][R10.64] ;  /* 0x048000000aaf7fae */ /* 0x0003e8000b981a04 */
[----:B------:R-:W-:Y:S01]  /*2e20*/  IMAD.X R75, R73, 0x1, R167, P0 ;  /* 0x00000001494b7824 */ /* 0x000fe200000e06a7 */
[----:B------:R1:W-:Y:S04]  /*2e30*/  LDGSTS.E.BYPASS.LTC128B.128 [R175+0x5000], desc[UR4][R72.64] ;  /* 0x0500000048af7fae */ /* 0x0003e8000b981a04 */
[----:B------:R1:W-:Y:S04]  /*2e40*/  LDGSTS.E.BYPASS.LTC128B.128 [R175+0x5800], desc[UR4][R74.64] ;  /* 0x058000004aaf7fae */ /* 0x0003e8000b981a04 */
[----:B------:R-:W0:Y:S02]  /*2e50*/  LDGDEPBAR ;  /* 0x00000000000079af */ /* 0x000e240000000000 */
.L_x_12086:
[----:B------:R-:W-:Y:S05]  /*2e60*/  BSYNC.RECONVERGENT B1 ;  /* 0x0000000000017941 */ /* 0x000fea0003800200 */
.L_x_12085:
        /* <DEDUP_REMOVED lines=33> */
[----:B------:R-:W-:Y:S01]  /*3080*/  LEA R158, R9, R4, 0x1 ;  /* 0x00000004099e7211 */ /* 0x000fe200078e08ff */
[----:B-1----:R-:W1:Y:S01]  /*3090*/  SHFL.BFLY PT, R57, R8, 0x2, 0x1f ;  /* 0x0c401f0008397f89 */ /* 0x002e6200000e0000 */
[----:B------:R-:W-:Y:S02]  /*30a0*/  IADD3 R123, PT, PT, R123, -0x2, RZ ;  /* 0xfffffffe7b7b7810 */ /* 0x000fe40007ffe0ff */
[-C--:B------:R-:W-:Y:S01]  /*30b0*/  IADD3 R154, PT, PT, R5, R158.reuse, RZ ;  /* 0x0000009e059a7210 */ /* 0x080fe20007ffe0ff */
[----:B------:R-:W3:Y:S01]  /*30c0*/  SHFL.BFLY PT, R11, R6, 0x2, 0x1f ;  /* 0x0c401f00060b7f89 */ /* 0x000ee200000e0000 */
[----:B------:R-:W-:-:S03]  /*30d0*/  IADD3 R153, PT, PT, R7, R158, RZ ;  /* 0x0000009e07997210 */ /* 0x000fc60007ffe0ff */
[----:B------:R-:W-:Y:S01]  /*30e0*/  LDSM.16.MT88.4 R68, [R154+0x6000] ;  /* 0x006000009a44783b */ /* 0x000fe20000004200 */
[----:B------:R-:W-:-:S03]  /*30f0*/  IADD3 R152, PT, PT, R5, R153, RZ ;  /* 0x0000009905987210 */ /* 0x000fc60007ffe0ff */
[----:B------:R-:W-:Y:S04]  /*3100*/  LDSM.16.MT88.4 R80, [R153+0x6000] ;  /* 0x006000009950783b */ /* 0x000fe80000004200 */
[----:B------:R-:W-:Y:S04]  /*3110*/  LDSM.16.MT88.4 R84, [R153+0x6800] ;  /* 0x006800009954783b */ /* 0x000fe80000004200 */
[----:B------:R-:W-:Y:S01]  /*3120*/  LDSM.16.MT88.4 R76, [R154+0x6800] ;  /* 0x006800009a4c783b */ /* 0x000fe20000004200 */
[----:B-1----:R-:W-:Y:S02]  /*3130*/  FMNMX.FTZ R57, R8, R57, !PT ;  /* 0x0000003908397209 */ /* 0x002fe40007810000 */
[----:B---3--:R-:W-:-:S03]  /*3140*/  FMNMX.FTZ R11, R6, R11, !PT ;  /* 0x0000000b060b7209 */ /* 0x008fc60007810000 */
[----:B------:R-:W1:Y:S04]  /*3150*/  SHFL.BFLY PT, R0, R57, 0x1, 0x1f ;  /* 0x0c201f0039007f89 */ /* 0x000e6800000e0000 */
[----:B------:R-:W3:Y:S01]  /*3160*/  SHFL.BFLY PT, R100, R11, 0x1, 0x1f ;  /* 0x0c201f000b647f89 */ /* 0x000ee200000e0000 */
[----:B-1----:R-:W-:-:S03]  /*3170*/  FMNMX.FTZ R0, R57, R0, !PT ;  /* 0x0000000039007209 */ /* 0x002fc60007810000 */
[----:B------:R-:W1:Y:S01]  /*3180*/  LDSM.16.MT88.4 R56, [R158+0x6000] ;  /* 0x006000009e38783b */ /* 0x000e620000004200 */
[----:B---3--:R-:W-:Y:S02]  /*3190*/  FMNMX.FTZ R100, R11, R100, !PT ;  /* 0x000000640b647209 */ /* 0x008fe40007810000 */
        /* <DEDUP_REMOVED lines=16> */
[----:B------:R-:W2:Y:S01]  /*32a0*/  LDSM.16.MT88.4 R48, [R152+0x6000] ;  /* 0x006000009830783b */ /* 0x000ea20000004200 */
[-C--:B------:R-:W-:Y:S01]  /*32b0*/  FFMA.FTZ R110, R47, R89.reuse, -R88 ;  /* 0x000000592f6e7223 */ /* 0x080fe20000010858 */
[-CC-:B------:R-:W-:Y:S01]  /*32c0*/  FFMA.FTZ R112, R44, R89.reuse, -R108.reuse ;  /* 0x000000592c707223 */ /* 0x180fe2000001086c */
[-C--:B------:R-:W-:Y:S01]  /*32d0*/  FFMA.FTZ R113, R45, R89.reuse, -R108 ;  /* 0x000000592d717223 */ /* 0x080fe2000001086c */
[-C--:B------:R-:W-:Y:S01]  /*32e0*/  FFMA.FTZ R109, R42, R89.reuse, -R88 ;  /* 0x000000592a6d7223 */ /* 0x080fe20000010858 */
[-CC-:B------:R-:W-:Y:S01]  /*32f0*/  FFMA.FTZ R111, R40, R89.reuse, -R108.reuse ;  /* 0x00000059286f7223 */ /* 0x180fe2000001086c */
[-C--:B------:R-:W-:Y:S01]  /*3300*/  FFMA.FTZ R114, R41, R89.reuse, -R108 ;  /* 0x0000005929727223 */ /* 0x080fe2000001086c */
[----:B------:R-:W3:Y:S01]  /*3310*/  MUFU.EX2 R118, R118 ;  /* 0x0000007600767308 */ /* 0x000ee20000000800 */
[-CC-:B------:R-:W-:Y:S01]  /*3320*/  FFMA.FTZ R116, R43, R89.reuse, -R88.reuse ;  /* 0x000000592b747223 */ /* 0x180fe20000010858 */
[-C--:B------:R-:W-:Y:S01]  /*3330*/  FFMA.FTZ R126, R39, R89.reuse, -R88 ;  /* 0x00000059277e7223 */ /* 0x080fe20000010858 */
[-CC-:B------:R-:W-:Y:S01]  /*3340*/  FFMA.FTZ R121, R36, R89.reuse, -R108.reuse ;  /* 0x0000005924797223 */ /* 0x180fe2000001086c */
[-C--:B------:R-:W-:Y:S01]  /*3350*/  FFMA.FTZ R128, R32, R89.reuse, -R108 ;  /* 0x0000005920807223 */ /* 0x080fe2000001086c */
[-CC-:B------:R-:W-:Y:S01]  /*3360*/  FFMA.FTZ R127, R35, R89.reuse, -R88.reuse ;  /* 0x00000059237f7223 */ /* 0x180fe20000010858 */
        /* <DEDUP_REMOVED lines=8> */
[-C--:B------:R-:W-:Y:S01]  /*33f0*/  FFMA.FTZ R61, R61, R89.reuse, -R108 ;  /* 0x000000593d3d7223 */ /* 0x080fe2000001086c */
[----:B------:R-:W-:Y:S01]  /*3400*/  FFMA.FTZ R63, R63, R89, -R88 ;  /* 0x000000593f3f7223 */ /* 0x000fe20000010858 */
[----:B------:R-:W4:Y:S01]  /*3410*/  MUFU.EX2 R90, R90 ;  /* 0x0000005a005a7308 */ /* 0x000f220000000800 */
[----:B---3--:R-:W-:Y:S01]  /*3420*/  F2FP.F16.F32.PACK_AB R5, R118, R115 ;  /* 0x000000737605723e */ /* 0x008fe200000000ff */
[----:B------:R-:W-:Y:S01]  /*3430*/  FADD.FTZ R118, R115, R118 ;  /* 0x0000007673767221 */ /* 0x000fe20000010000 */
[----:B------:R-:W-:Y:S01]  /*3440*/  FFMA.FTZ R92, R92, R89, -R108 ;  /* 0x000000595c5c7223 */ /* 0x000fe2000001086c */
[----:B------:R-:W-:-:S04]  /*3450*/  ISETP.GE.AND P0, PT, R123, R168, PT ;  /* 0x000000a87b00720c */ /* 0x000fc80003f06270 */
[----:B------:R-:W-:Y:S08]  /*3460*/  MUFU.EX2 R119, R119 ;  /* 0x0000007700777308 */ /* 0x000ff00000000800 */
[----:B------:R-:W3:Y:S01]  /*3470*/  MUFU.EX2 R120, R120 ;  /* 0x0000007800787308 */ /* 0x000ee20000000800 */
[----:B----4-:R-:W-:Y:S01]  /*3480*/  F2FP.F16.F32.PACK_AB R7, R90, R117 ;  /* 0x000000755a07723e */ /* 0x010fe200000000ff */
[----:B------:R-:W-:Y:S01]  /*3490*/  FADD.FTZ R117, R117, R118 ;  /* 0x0000007675757221 */ /* 0x000fe20000010000 */
[----:B------:R-:W-:-:S03]  /*34a0*/  FFMA.FTZ R118, R97, R89, -R108 ;  /* 0x0000005961767223 */ /* 0x000fc6000001086c */
[----:B------:R-:W-:Y:S02]  /*34b0*/  FADD.FTZ R90, R90, R117 ;  /* 0x000000755a5a7221 */ /* 0x000fe40000010000 */
[----:B------:R-:W-:Y:S08]  /*34c0*/  MUFU.EX2 R122, R122 ;  /* 0x0000007a007a7308 */ /* 0x000ff00000000800 */
[----:B------:R-:W4:Y:S01]  /*34d0*/  MUFU.EX2 R91, R91 ;  /* 0x0000005b005b7308 */ /* 0x000f220000000800 */
[----:B---3--:R-:W-:Y:S01]  /*34e0*/  F2FP.F16.F32.PACK_AB R4, R120, R119 ;  /* 0x000000777804723e */ /* 0x008fe200000000ff */
[----:B------:R-:W-:-:S06]  /*34f0*/  FADD.FTZ R119, R119, R120 ;  /* 0x0000007877777221 */ /* 0x000fcc0000010000 */
[----:B------:R-:W-:Y:S08]  /*3500*/  MUFU.EX2 R103, R103 ;  /* 0x0000006700677308 */ /* 0x000ff00000000800 */
[----:B------:R-:W-:Y:S01]  /*3510*/  MUFU.EX2 R110, R110 ;  /* 0x0000006e006e7308 */ /* 0x000fe20000000800 */
[----:B----4-:R-:W-:Y:S01]  /*3520*/  F2FP.F16.F32.PACK_AB R6, R91, R122 ;  /* 0x0000007a5b06723e */ /* 0x010fe200000000ff */
[----:B------:R-:W-:-:S04]  /*3530*/  FADD.FTZ R122, R122, R119 ;  /* 0x000000777a7a7221 */ /* 0x000fc80000010000 */
[----:B------:R-:W-:Y:S02]  /*3540*/  FADD.FTZ R91, R91, R122 ;  /* 0x0000007a5b5b7221 */ /* 0x000fe40000010000 */
[C---:B-1----:R-:W-:Y:S01]  /*3550*/  HMMA.16816.F32 R8, R4.reuse, R56, RZ ;  /* 0x000000380408723c */ /* 0x042fe200000018ff */
[----:B------:R-:W-:Y:S07]  /*3560*/  MUFU.EX2 R109, R109 ;  /* 0x0000006d006d7308 */ /* 0x000fee0000000800 */
[C---:B------:R-:W-:Y:S01]  /*3570*/  HMMA.16816.F32 R52, R4.reuse, R58, RZ ;  /* 0x0000003a0434723c */ /* 0x040fe200000018ff */
[----:B------:R-:W-:Y:S07]  /*3580*/  MUFU.EX2 R112, R112 ;  /* 0x0000007000707308 */ /* 0x000fee0000000800 */
[C---:B------:R-:W-:Y:S01]  /*3590*/  HMMA.16816.F32 R56, R4.reuse, R68, RZ ;  /* 0x000000440438723c */ /* 0x040fe200000018ff */
[----:B------:R-:W1:Y:S07]  /*35a0*/  MUFU.EX2 R113, R113 ;  /* 0x0000007100717308 */ /* 0x000e6e0000000800 */
[C---:B------:R-:W-:Y:S01]  /*35b0*/  HMMA.16816.F32 R44, R4.reuse, R70, RZ ;  /* 0x00000046042c723c */ /* 0x040fe200000018ff */
[----:B------:R-:W3:Y:S01]  /*35c0*/  LDSM.16.MT88.4 R68, [R158+0x6800] ;  /* 0x006800009e44783b */ /* 0x000ee20000004200 */
[----:B------:R-:W-:Y:S06]  /*35d0*/  MUFU.EX2 R111, R111 ;  /* 0x0000006f006f7308 */ /* 0x000fec0000000800 */
[C---:B------:R-:W-:Y:S02]  /*35e0*/  HMMA.16816.F32 R72, R4.reuse, R80, RZ ;  /* 0x000000500448723c */ /* 0x040fe400000018ff */
[----:B------:R-:W4:Y:S06]  /*35f0*/  MUFU.EX2 R114, R114 ;  /* 0x0000007200727308 */ /* 0x000f2c0000000800 */
[C---:B------:R-:W-:Y:S02]  /*3600*/  HMMA.16816.F32 R80, R4.reuse, R82, RZ ;  /* 0x000000520450723c */ /* 0x040fe400000018ff */
[----:B------:R-:W5:Y:S06]  /*3610*/  MUFU.EX2 R116, R116 ;  /* 0x0000007400747308 */ /* 0x000f6c0000000800 */
[----:B--2---:R-:W-:Y:S01]  /*3620*/  HMMA.16816.F32 R40, R4, R48, RZ ;  /* 0x000000300428723c */ /* 0x004fe200000018ff */
[----:B-1----:R-:W-:Y:S01]  /*3630*/  F2FP.F16.F32.PACK_AB R48, R113, R112 ;  /* 0x000000707130723e */ /* 0x002fe200000000ff */
[----:B------:R-:W-:Y:S01]  /*3640*/  MUFU.EX2 R126, R126 ;  /* 0x0000007e007e7308 */ /* 0x000fe20000000800 */
[----:B------:R-:W-:Y:S01]  /*3650*/  F2FP.F16.F32.PACK_AB R49, R110, R103 ;  /* 0x000000676e31723e */ /* 0x000fe200000000ff */
[----:B------:R-:W-:Y:S01]  /*3660*/  FADD.FTZ R103, R103, R90 ;  /* 0x0000005a67677221 */ /* 0x000fe20000010000 */
[----:B------:R-:W-:-:S03]  /*3670*/  FADD.FTZ R90, R112, R91 ;  /* 0x0000005b705a7221 */ /* 0x000fc60000010000 */
[----:B------:R-:W-:Y:S01]  /*3680*/  HMMA.16816.F32 R4, R4, R50, RZ ;  /* 0x000000320404723c */ /* 0x000fe200000018ff */
[----:B----4-:R-:W-:Y:S01]  /*3690*/  F2FP.F16.F32.PACK_AB R50, R114, R111 ;  /* 0x0000006f7232723e */ /* 0x010fe200000000ff */
[----:B------:R-:W-:Y:S01]  /*36a0*/  MUFU.EX2 R121, R121 ;  /* 0x0000007900797308 */ /* 0x000fe20000000800 */
[----:B-----5:R-:W-:Y:S01]  /*36b0*/  F2FP.F16.F32.PACK_AB R51, R116, R109 ;  /* 0x0000006d7433723e */ /* 0x020fe200000000ff */
[----:B------:R-:W-:Y:S01]  /*36c0*/  FADD.FTZ R110, R110, R103 ;  /* 0x000000676e6e7221 */ /* 0x000fe20000010000 */
[----:B------:R-:W-:-:S03]  /*36d0*/  FADD.FTZ R90, R113, R90 ;  /* 0x0000005a715a7221 */ /* 0x000fc60000010000 */
[----:B------:R-:W-:Y:S01]  /*36e0*/  FADD.FTZ R109, R109, R110 ;  /* 0x0000006e6d6d7221 */ /* 0x000fe20000010000 */
[----:B------:R-:W-:Y:S01]  /*36f0*/  FADD.FTZ R111, R111, R90 ;  /* 0x0000005a6f6f7221 */ /* 0x000fe20000010000 */
[----:B---3--:R-:W-:Y:S01]  /*3700*/  HMMA.16816.F32 R8, R48, R68, R8 ;  /* 0x000000443008723c */ /* 0x008fe20000001808 */
[----:B------:R-:W-:Y:S01]  /*3710*/  MUFU.EX2 R128, R128 ;  /* 0x0000008000807308 */ /* 0x000fe20000000800 */
[----:B------:R-:W-:Y:S01]  /*3720*/  FADD.FTZ R116, R116, R109 ;  /* 0x0000006d74747221 */ /* 0x000fe20000010000 */
[----:B------:R-:W-:-:S05]  /*3730*/  FADD.FTZ R114, R114, R111 ;  /* 0x0000006f72727221 */ /* 0x000fca0000010000 */
[C---:B------:R-:W-:Y:S01]  /*3740*/  HMMA.16816.F32 R52, R48.reuse, R70, R52 ;  /* 0x000000463034723c */ /* 0x040fe20000001834 */
[----:B------:R-:W1:Y:S01]  /*3750*/  LDSM.16.MT88.4 R68, [R152+0x6800] ;  /* 0x006800009844783b */ /* 0x000e620000004200 */
[----:B------:R-:W-:Y:S06]  /*3760*/  MUFU.EX2 R127, R127 ;  /* 0x0000007f007f7308 */ /* 0x000fec0000000800 */
[C---:B------:R-:W-:Y:S01]  /*3770*/  HMMA.16816.F32 R72, R48.reuse, R84, R72 ;  /* 0x000000543048723c */ /* 0x040fe20000001848 */
[-CC-:B------:R-:W-:Y:S01]  /*3780*/  FFMA.FTZ R85, R38, R89.reuse, -R88.reuse ;  /* 0x0000005926557223 */ /* 0x180fe20000010858 */
[-C--:B------:R-:W-:Y:S01]  /*3790*/  FFMA.FTZ R84, R34, R89.reuse, -R88 ;  /* 0x0000005922547223 */ /* 0x080fe20000010858 */
[----:B------:R-:W-:Y:S05]  /*37a0*/  MUFU.EX2 R129, R129 ;  /* 0x0000008100817308 */ /* 0x000fea0000000800 */
[C---:B------:R-:W-:Y:S01]  /*37b0*/  HMMA.16816.F32 R80, R48.reuse, R86, R80 ;  /* 0x000000563050723c */ /* 0x040fe20000001850 */
[-CC-:B------:R-:W-:Y:S01]  /*37c0*/  FFMA.FTZ R86, R37, R89.reuse, -R108.reuse ;  /* 0x0000005925567223 */ /* 0x180fe2000001086c */
[----:B------:R-:W-:Y:S01]  /*37d0*/  FFMA.FTZ R87, R33, R89, -R108 ;  /* 0x0000005921577223 */ /* 0x000fe2000001086c */
[----:B------:R-:W2:Y:S01]  /*37e0*/  LDSM.16.MT88.4 R36, [R158+0x7000] ;  /* 0x007000009e24783b */ /* 0x000ea20000004200 */
[----:B------:R-:W3:Y:S03]  /*37f0*/  MUFU.EX2 R85, R85 ;  /* 0x0000005500557308 */ /* 0x000ee60000000800 */
[----:B------:R-:W4:Y:S01]  /*3800*/  LDSM.16.MT88.4 R32, [R154+0x7000] ;  /* 0x007000009a20783b */ /* 0x000f220000004200 */
[C---:B------:R-:W-:Y:S04]  /*3810*/  HMMA.16816.F32 R56, R48.reuse, R76, R56 ;  /* 0x0000004c3038723c */ /* 0x040fe80000001838 */
[----:B------:R-:W-:Y:S04]  /*3820*/  MUFU.EX2 R84, R84 ;  /* 0x0000005400547308 */ /* 0x000fe80000000800 */
[C---:B------:R-:W-:Y:S04]  /*3830*/  HMMA.16816.F32 R44, R48.reuse, R78, R44 ;  /* 0x0000004e302c723c */ /* 0x040fe8000000182c */
[----:B------:R-:W5:Y:S04]  /*3840*/  MUFU.EX2 R86, R86 ;  /* 0x0000005600567308 */ /* 0x000f680000000800 */
[C---:B-1----:R-:W-:Y:S04]  /*3850*/  HMMA.16816.F32 R40, R48.reuse, R68, R40 ;  /* 0x000000443028723c */ /* 0x042fe80000001828 */
[----:B------:R-:W1:Y:S04]  /*3860*/  MUFU.EX2 R87, R87 ;  /* 0x0000005700577308 */ /* 0x000e680000000800 */
[----:B------:R-:W-:Y:S01]  /*3870*/  HMMA.16816.F32 R4, R48, R70, R4 ;  /* 0x000000463004723c */ /* 0x000fe20000001804 */
[----:B------:R-:W4:Y:S01]  /*3880*/  LDSM.16.MT88.4 R68, [R153+0x7000] ;  /* 0x007000009944783b */ /* 0x000f220000004200 */
[----:B---3--:R-:W-:-:S02]  /*3890*/  F2FP.F16.F32.PACK_AB R49, R126, R85 ;  /* 0x000000557e31723e */ /* 0x008fc400000000ff */
[----:B------:R-:W-:Y:S01]  /*38a0*/  MUFU.EX2 R130, R130 ;  /* 0x0000008200827308 */ /* 0x000fe20000000800 */
[----:B-----5:R-:W-:Y:S01]  /*38b0*/  F2FP.F16.F32.PACK_AB R48, R86, R121 ;  /* 0x000000795630723e */ /* 0x020fe200000000ff */
[----:B------:R-:W-:Y:S01]  /*38c0*/  FADD.FTZ R121, R121, R114 ;  /* 0x0000007279797221 */ /* 0x000fe20000010000 */
[----:B------:R-:W-:-:S03]  /*38d0*/  F2FP.F16.F32.PACK_AB R51, R127, R84 ;  /* 0x000000547f33723e */ /* 0x000fc600000000ff */
[----:B------:R-:W-:Y:S02]  /*38e0*/  FADD.FTZ R121, R86, R121 ;  /* 0x0000007956797221 */ /* 0x000fe40000010000 */
[----:B------:R-:W-:Y:S01]  /*38f0*/  MUFU.EX2 R132, R132 ;  /* 0x0000008400847308 */ /* 0x000fe20000000800 */
[----:B-1----:R-:W-:Y:S01]  /*3900*/  F2FP.F16.F32.PACK_AB R50, R87, R128 ;  /* 0x000000805732723e */ /* 0x002fe200000000ff */
[----:B------:R-:W-:-:S06]  /*3910*/  FADD.FTZ R128, R128, R121 ;  /* 0x0000007980807221 */ /* 0x000fcc0000010000 */
[C---:B--2---:R-:W-:Y:S01]  /*3920*/  HMMA.16816.F32 R8, R48.reuse, R36, R8 ;  /* 0x000000243008723c */ /* 0x044fe20000001808 */
[----:B------:R-:W-:Y:S07]  /*3930*/  MUFU.EX2 R131, R131 ;  /* 0x0000008300837308 */ /* 0x000fee0000000800 */
[C---:B------:R-:W-:Y:S01]  /*3940*/  HMMA.16816.F32 R52, R48.reuse, R38, R52 ;  /* 0x000000263034723c */ /* 0x040fe20000001834 */
[----:B------:R-:W1:Y:S01]  /*3950*/  LDSM.16.MT88.4 R36, [R152+0x7000] ;  /* 0x007000009824783b */ /* 0x000e620000004200 */
[----:B------:R-:W-:Y:S06]  /*3960*/  MUFU.EX2 R62, R62 ;  /* 0x0000003e003e7308 */ /* 0x000fec0000000800 */
[C---:B----4-:R-:W-:Y:S02]  /*3970*/  HMMA.16816.F32 R56, R48.reuse, R32, R56 ;  /* 0x000000203038723c */ /* 0x050fe40000001838 */
        /* <DEDUP_REMOVED lines=8> */
[----:B------:R-:W2:Y:S01]  /*3a00*/  MUFU.EX2 R68, R68 ;  /* 0x0000004400447308 */ /* 0x000ea20000000800 */
[----:B------:R-:W3:Y:S04]  /*3a10*/  LDSM.16.MT88.4 R28, [R154+0x7800] ;  /* 0x007800009a1c783b */ /* 0x000ee80000004200 */
[C---:B------:R-:W-:Y:S01]  /*3a20*/  HMMA.16816.F32 R44, R48.reuse, R34, R44 ;  /* 0x00000022302c723c */ /* 0x040fe2000000182c */
[----:B------:R-:W4:Y:S02]  /*3a30*/  LDSM.16.MT88.4 R32, [R158+0x7800] ;  /* 0x007800009e20783b */ /* 0x000f240000004200 */
[----:B------:R-:W-:Y:S05]  /*3a40*/  MUFU.EX2 R69, R69 ;  /* 0x0000004500457308 */ /* 0x000fea0000000800 */
[----:B-1----:R-:W-:Y:S03]  /*3a50*/  HMMA.16816.F32 R40, R48, R36, R40 ;  /* 0x000000243028723c */ /* 0x002fe60000001828 */
[----:B------:R-:W-:Y:S01]  /*3a60*/  MUFU.EX2 R70, R70 ;  /* 0x0000004600467308 */ /* 0x000fe20000000800 */
[----:B--2---:R-:W-:-:S04]  /*3a70*/  F2FP.F16.F32.PACK_AB R37, R68, R129 ;  /* 0x000000814425723e */ /* 0x004fc800000000ff */
[----:B------:R-:W-:Y:S01]  /*3a80*/  HMMA.16816.F32 R4, R48, R38, R4 ;  /* 0x000000263004723c */ /* 0x000fe20000001804 */
[-CC-:B------:R-:W-:Y:S01]  /*3a90*/  FFMA.FTZ R48, R24, R89.reuse, -R108.reuse ;  /* 0x0000005918307223 */ /* 0x180fe2000001086c */
[-C--:B------:R-:W-:Y:S01]  /*3aa0*/  FFMA.FTZ R49, R25, R89.reuse, -R108 ;  /* 0x0000005919317223 */ /* 0x080fe2000001086c */
[-C--:B------:R-:W-:Y:S01]  /*3ab0*/  FFMA.FTZ R50, R27, R89.reuse, -R88 ;  /* 0x000000591b327223 */ /* 0x080fe20000010858 */
[----:B------:R-:W1:Y:S01]  /*3ac0*/  MUFU.EX2 R71, R71 ;  /* 0x0000004700477308 */ /* 0x000e620000000800 */
[----:B------:R-:W2:Y:S01]  /*3ad0*/  LDSM.16.MT88.4 R24, [R153+0x7800] ;  /* 0x007800009918783b */ /* 0x000ea20000004200 */
[----:B------:R-:W-:-:S06]  /*3ae0*/  FFMA.FTZ R51, R16, R89, -R108 ;  /* 0x0000005910337223 */ /* 0x000fcc000001086c */
[----:B------:R-:W-:Y:S08]  /*3af0*/  MUFU.EX2 R48, R48 ;  /* 0x0000003000307308 */ /* 0x000ff00000000800 */
[----:B------:R-:W5:Y:S01]  /*3b00*/  MUFU.EX2 R49, R49 ;  /* 0x0000003100317308 */ /* 0x000f620000000800 */
[----:B-1----:R-:W-:-:S07]  /*3b10*/  F2FP.F16.F32.PACK_AB R36, R71, R70 ;  /* 0x000000464724723e */ /* 0x002fce00000000ff */
[----:B------:R-:W1:Y:S08]  /*3b20*/  MUFU.EX2 R50, R50 ;  /* 0x0000003200327308 */ /* 0x000e700000000800 */
[----:B------:R-:W2:Y:S01]  /*3b30*/  MUFU.EX2 R51, R51 ;  /* 0x0000003300337308 */ /* 0x000ea20000000800 */
[----:B-----5:R-:W-:-:S07]  /*3b40*/  F2FP.F16.F32.PACK_AB R38, R49, R48 ;  /* 0x000000303126723e */ /* 0x020fce00000000ff */
[----:B------:R-:W-:Y:S01]  /*3b50*/  MUFU.EX2 R63, R63 ;  /* 0x0000003f003f7308 */ /* 0x000fe20000000800 */
[----:B-1----:R-:W-:-:S07]  /*3b60*/  F2FP.F16.F32.PACK_AB R39, R50, R69 ;  /* 0x000000453227723e */ /* 0x002fce00000000ff */
[C---:B---3--:R-:W-:Y:S01]  /*3b70*/  HMMA.16816.F32 R56, R36.reuse, R28, R56 ;  /* 0x0000001c2438723c */ /* 0x048fe20000001838 */
[----:B------:R-:W-:Y:S07]  /*3b80*/  MUFU.EX2 R118, R118 ;  /* 0x0000007600767308 */ /* 0x000fee0000000800 */
[C---:B------:R-:W-:Y:S01]  /*3b90*/  HMMA.16816.F32 R44, R36.reuse, R30, R44 ;  /* 0x0000001e242c723c */ /* 0x040fe2000000182c */
[----:B------:R-:W1:Y:S01]  /*3ba0*/  LDSM.16.MT88.4 R28, [R152+0x7800] ;  /* 0x00780000981c783b */ /* 0x000e620000004200 */
[----:B------:R-:W-:Y:S06]  /*3bb0*/  MUFU.EX2 R103, R92 ;  /* 0x0000005c00677308 */ /* 0x000fec0000000800 */
[----:B----4-:R-:W-:Y:S01]  /*3bc0*/  HMMA.16816.F32 R8, R36, R32, R8 ;  /* 0x000000202408723c */ /* 0x010fe20000001808 */
[-CC-:B------:R-:W-:Y:S01]  /*3bd0*/  FFMA.FTZ R33, R22, R89.reuse, -R88.reuse ;  /* 0x0000005916217223 */ /* 0x180fe20000010858 */
[----:B------:R-:W-:-:S02]  /*3be0*/  FFMA.FTZ R32, R18, R89, -R88 ;  /* 0x0000005912207223 */ /* 0x000fc40000010858 */
[----:B------:R-:W-:Y:S03]  /*3bf0*/  LDSM.16.MT88.4 R16, [R154+0x8000] ;  /* 0x008000009a10783b */ /* 0x000fe60000004200 */
[----:B------:R-:W-:Y:S01]  /*3c00*/  MUFU.EX2 R33, R33 ;  /* 0x0000002100217308 */ /* 0x000fe20000000800 */
[C---:B------:R-:W-:Y:S01]  /*3c10*/  HMMA.16816.F32 R52, R36.reuse, R34, R52 ;  /* 0x000000222434723c */ /* 0x040fe20000001834 */
[-C--:B------:R-:W-:Y:S01]  /*3c20*/  FFMA.FTZ R34, R23, R89.reuse, -R88 ;  /* 0x0000005917227223 */ /* 0x080fe20000010858 */
[----:B------:R-:W-:Y:S02]  /*3c30*/  FFMA.FTZ R35, R20, R89, -R108 ;  /* 0x0000005914237223 */ /* 0x000fe4000001086c */
[----:B------:R-:W3:Y:S03]  /*3c40*/  LDSM.16.MT88.4 R20, [R158+0x8000] ;  /* 0x008000009e14783b */ /* 0x000ee60000004200 */
[----:B------:R-:W4:Y:S01]  /*3c50*/  MUFU.EX2 R34, R34 ;  /* 0x0000002200227308 */ /* 0x000f220000000800 */
[C---:B--2---:R-:W-:Y:S07]  /*3c60*/  HMMA.16816.F32 R72, R36.reuse, R24, R72 ;  /* 0x000000182448723c */ /* 0x044fee0000001848 */
[----:B------:R-:W2:Y:S01]  /*3c70*/  MUFU.EX2 R32, R32 ;  /* 0x0000002000207308 */ /* 0x000ea20000000800 */
[----:B------:R-:W-:Y:S01]  /*3c80*/  HMMA.16816.F32 R80, R36, R26, R80 ;  /* 0x0000001a2450723c */ /* 0x000fe20000001850 */
[----:B------:R-:W-:-:S06]  /*3c90*/  F2FP.F16.F32.PACK_AB R26, R132, R51 ;  /* 0x00000033841a723e */ /* 0x000fcc00000000ff */
[----:B------:R-:W5:Y:S01]  /*3ca0*/  MUFU.EX2 R35, R35 ;  /* 0x0000002300237308 */ /* 0x000f620000000800 */
[----:B----4-:R-:W-:Y:S01]  /*3cb0*/  F2FP.F16.F32.PACK_AB R25, R34, R33 ;  /* 0x000000212219723e */ /* 0x010fe200000000ff */
[----:B-1----:R-:W-:Y:S01]  /*3cc0*/  HMMA.16816.F32 R40, R36, R28, R40 ;  /* 0x0000001c2428723c */ /* 0x002fe20000001828 */
[----:B--2---:R-:W-:-:S07]  /*3cd0*/  F2FP.F16.F32.PACK_AB R27, R131, R32 ;  /* 0x00000020831b723e */ /* 0x004fce00000000ff */
[----:B------:R-:W-:Y:S01]  /*3ce0*/  HMMA.16816.F32 R4, R36, R30, R4 ;  /* 0x0000001e2404723c */ /* 0x000fe20000001804 */
[----:B------:R-:W1:Y:S01]  /*3cf0*/  LDSM.16.MT88.4 R28, [R153+0x8000] ;  /* 0x00800000991c783b */ /* 0x000e620000004200 */
[-CC-:B------:R-:W-:Y:S01]  /*3d00*/  FFMA.FTZ R36, R13, R89.reuse, -R108.reuse ;  /* 0x000000590d247223 */ /* 0x180fe2000001086c */
[-CC-:B------:R-:W-:Y:S01]  /*3d10*/  FFMA.FTZ R37, R64, R89.reuse, -R108.reuse ;  /* 0x0000005940257223 */ /* 0x180fe2000001086c */
[-C--:B------:R-:W-:Y:S01]  /*3d20*/  FFMA.FTZ R38, R65, R89.reuse, -R108 ;  /* 0x0000005941267223 */ /* 0x080fe2000001086c */
[-CC-:B------:R-:W-:Y:S01]  /*3d30*/  FFMA.FTZ R39, R67, R89.reuse, -R88.reuse ;  /* 0x0000005943277223 */ /* 0x180fe20000010858 */
[--C-:B------:R-:W-:Y:S01]  /*3d40*/  FFMA.FTZ R64, R106, R89, -R88.reuse ;  /* 0x000000596a407223 */ /* 0x100fe20000010858 */
[----:B-----5:R-:W-:Y:S01]  /*3d50*/  F2FP.F16.F32.PACK_AB R24, R130, R35 ;  /* 0x000000238218723e */ /* 0x020fe200000000ff */
[----:B------:R-:W-:Y:S01]  /*3d60*/  MUFU.EX2 R36, R36 ;  /* 0x0000002400247308 */ /* 0x000fe20000000800 */
[-C--:B------:R-:W-:Y:S01]  /*3d70*/  FFMA.FTZ R65, R107, R89.reuse, -R88 ;  /* 0x000000596b417223 */ /* 0x080fe20000010858 */
[-C--:B------:R-:W-:Y:S01]  /*3d80*/  FFMA.FTZ R67, R105, R89.reuse, -R108 ;  /* 0x0000005969437223 */ /* 0x080fe2000001086c */
[-CC-:B------:R-:W-:Y:S01]  /*3d90*/  FFMA.FTZ R105, R99, R89.reuse, -R88.reuse ;  /* 0x0000005963697223 */ /* 0x180fe20000010858 */
[-C--:B------:R-:W-:Y:S01]  /*3da0*/  FFMA.FTZ R106, R94, R89.reuse, -R88 ;  /* 0x000000595e6a7223 */ /* 0x080fe20000010858 */
[-C--:B------:R-:W-:Y:S01]  /*3db0*/  FFMA.FTZ R107, R96, R89.reuse, -R108 ;  /* 0x00000059606b7223 */ /* 0x080fe2000001086c */
[C---:B---3--:R-:W-:Y:S02]  /*3dc0*/  HMMA.16816.F32 R8, R24.reuse, R20, R8 ;  /* 0x000000141808723c */ /* 0x048fe40000001808 */
[----:B------:R-:W-:Y:S06]  /*3dd0*/  MUFU.EX2 R37, R37 ;  /* 0x0000002500257308 */ /* 0x000fec0000000800 */
[C---:B------:R-:W-:Y:S01]  /*3de0*/  HMMA.16816.F32 R52, R24.reuse, R22, R52 ;  /* 0x000000161834723c */ /* 0x040fe20000001834 */
[----:B------:R-:W2:Y:S01]  /*3df0*/  LDSM.16.MT88.4 R20, [R152+0x8000] ;  /* 0x008000009814783b */ /* 0x000ea20000004200 */
[----:B------:R-:W3:Y:S06]  /*3e00*/  MUFU.EX2 R38, R38 ;  /* 0x0000002600267308 */ /* 0x000eec0000000800 */
[C---:B------:R-:W-:Y:S02]  /*3e10*/  HMMA.16816.F32 R56, R24.reuse, R16, R56 ;  /* 0x000000101838723c */ /* 0x040fe40000001838 */
[----:B------:R-:W-:Y:S06]  /*3e20*/  MUFU.EX2 R39, R39 ;  /* 0x0000002700277308 */ /* 0x000fec0000000800 */
[C---:B------:R-:W-:Y:S01]  /*3e30*/  HMMA.16816.F32 R44, R24.reuse, R18, R44 ;  /* 0x00000012182c723c */ /* 0x040fe2000000182c */
[----:B------:R-:W-:Y:S01]  /*3e40*/  LDSM.16.MT88.4 R16, [R158+0x8800] ;  /* 0x008800009e10783b */ /* 0x000fe20000004200 */
[----:B------:R-:W-:Y:S06]  /*3e50*/  MUFU.EX2 R64, R64 ;  /* 0x0000004000407308 */ /* 0x000fec0000000800 */
[C---:B-1----:R-:W-:Y:S01]  /*3e60*/  HMMA.16816.F32 R72, R24.reuse, R28, R72 ;  /* 0x0000001c1848723c */ /* 0x042fe20000001848 */
[-CC-:B------:R-:W-:Y:S01]  /*3e70*/  FFMA.FTZ R28, R14, R89.reuse, -R88.reuse ;  /* 0x000000590e1c7223 */ /* 0x180fe20000010858 */
[-C--:B------:R-:W-:Y:S01]  /*3e80*/  FFMA.FTZ R29, R15, R89.reuse, -R88 ;  /* 0x000000590f1d7223 */ /* 0x080fe20000010858 */
[----:B------:R-:W-:Y:S05]  /*3e90*/  MUFU.EX2 R65, R65 ;  /* 0x0000004100417308 */ /* 0x000fea0000000800 */
[----:B------:R-:W-:Y:S01]  /*3ea0*/  HMMA.16816.F32 R80, R24, R30, R80 ;  /* 0x0000001e1850723c */ /* 0x000fe20000001850 */
[----:B------:R-:W-:-:S02]  /*3eb0*/  FFMA.FTZ R31, R12, R89, -R108 ;  /* 0x000000590c1f7223 */ /* 0x000fc4000001086c */
[----:B------:R-:W1:Y:S01]  /*3ec0*/  LDSM.16.MT88.4 R12, [R154+0x8800] ;  /* 0x008800009a0c783b */ /* 0x000e620000004200 */
[----:B------:R-:W-:Y:S04]  /*3ed0*/  MUFU.EX2 R28, R28 ;  /* 0x0000001c001c7308 */ /* 0x000fe80000000800 */
[C---:B--2---:R-:W-:Y:S04]  /*3ee0*/  HMMA.16816.F32 R40, R24.reuse, R20, R40 ;  /* 0x000000141828723c */ /* 0x044fe80000001828 */
[----:B------:R-:W2:Y:S04]  /*3ef0*/  MUFU.EX2 R29, R29 ;  /* 0x0000001d001d7308 */ /* 0x000ea80000000800 */
[----:B------:R-:W-:Y:S01]  /*3f00*/  HMMA.16816.F32 R4, R24, R22, R4 ;  /* 0x000000161804723c */ /* 0x000fe20000001804 */
[----:B---3--:R-:W-:Y:S01]  /*3f10*/  F2FP.F16.F32.PACK_AB R26, R38, R37 ;  /* 0x00000025261a723e */ /* 0x008fe200000000ff */
[----:B------:R-:W3:Y:S02]  /*3f20*/  LDSM.16.MT88.4 R20, [R153+0x8800] ;  /* 0x008800009914783b */ /* 0x000ee40000004200 */
[----:B------:R-:W4:Y:S08]  /*3f30*/  MUFU.EX2 R30, R66 ;  /* 0x00000042001e7308 */ /* 0x000f300000000800 */
[----:B------:R-:W5:Y:S01]  /*3f40*/  MUFU.EX2 R31, R31 ;  /* 0x0000001f001f7308 */ /* 0x000f620000000800 */
[----:B--2---:R-:W-:-:S07]  /*3f50*/  F2FP.F16.F32.PACK_AB R25, R29, R28 ;  /* 0x0000001c1d19723e */ /* 0x004fce00000000ff */
[----:B------:R-:W-:Y:S01]  /*3f60*/  MUFU.EX2 R67, R67 ;  /* 0x0000004300437308 */ /* 0x000fe20000000800 */
[----:B----4-:R-:W-:Y:S01]  /*3f70*/  F2FP.F16.F32.PACK_AB R27, R39, R30 ;  /* 0x0000001e271b723e */ /* 0x010fe200000000ff */
[-C--:B------:R-:W-:Y:S01]  /*3f80*/  FFMA.FTZ R66, R104, R89.reuse, -R108 ;  /* 0x0000005968427223 */ /* 0x080fe2000001086c */
[----:B------:R-:W-:-:S05]  /*3f90*/  FFMA.FTZ R104, R98, R89, -R88 ;  /* 0x0000005962687223 */ /* 0x000fca0000010858 */
[----:B------:R-:W2:Y:S01]  /*3fa0*/  MUFU.EX2 R66, R66 ;  /* 0x0000004200427308 */ /* 0x000ea20000000800 */
[----:B-----5:R-:W-:-:S07]  /*3fb0*/  F2FP.F16.F32.PACK_AB R24, R36, R31 ;  /* 0x0000001f2418723e */ /* 0x020fce00000000ff */
[C---:B-1----:R-:W-:Y:S01]  /*3fc0*/  HMMA.16816.F32 R56, R24.reuse, R12, R56 ;  /* 0x0000000c1838723c */ /* 0x042fe20000001838 */
[----:B------:R-:W-:Y:S07]  /*3fd0*/  MUFU.EX2 R104, R104 ;  /* 0x0000006800687308 */ /* 0x000fee0000000800 */
[C---:B------:R-:W-:Y:S01]  /*3fe0*/  HMMA.16816.F32 R44, R24.reuse, R14, R44 ;  /* 0x0000000e182c723c */ /* 0x040fe2000000182c */
[----:B------:R-:W1:Y:S01]  /*3ff0*/  LDSM.16.MT88.4 R12, [R152+0x8800] ;  /* 0x00880000980c783b */ /* 0x000e620000004200 */
[----:B------:R-:W4:Y:S06]  /*4000*/  MUFU.EX2 R105, R105 ;  /* 0x0000006900697308 */ /* 0x000f2c0000000800 */
[C---:B------:R-:W-:Y:S02]  /*4010*/  HMMA.16816.F32 R8, R24.reuse, R16, R8 ;  /* 0x000000101808723c */ /* 0x040fe40000001808 */
[----:B------:R-:W-:Y:S06]  /*4020*/  MUFU.EX2 R106, R106 ;  /* 0x0000006a006a7308 */ /* 0x000fec0000000800 */
[C---:B------:R-:W-:Y:S01]  /*4030*/  HMMA.16816.F32 R52, R24.reuse, R18, R52 ;  /* 0x000000121834723c */ /* 0x040fe20000001834 */
[----:B------:R-:W5:Y:S01]  /*4040*/  LDSM.16.MT88.4 R16, [R158+0x9000] ;  /* 0x009000009e10783b */ /* 0x000f620000004200 */
[----:B------:R-:W4:Y:S06]  /*4050*/  MUFU.EX2 R107, R107 ;  /* 0x0000006b006b7308 */ /* 0x000f2c0000000800 */
[----:B---3--:R-:W-:Y:S01]  /*4060*/  HMMA.16816.F32 R72, R24, R20, R72 ;  /* 0x000000141848723c */ /* 0x008fe20000001848 */
[----:B--2---:R-:W-:-:S02]  /*4070*/  F2FP.F16.F32.PACK_AB R20, R67, R66 ;  /* 0x000000424314723e */ /* 0x004fc400000000ff */
[----:B------:R-:W-:-:S05]  /*4080*/  F2FP.F16.F32.PACK_AB R21, R65, R64 ;  /* 0x000000404115723e */ /* 0x000fca00000000ff */
[----:B------:R-:W-:Y:S01]  /*4090*/  HMMA.16816.F32 R80, R24, R22, R80 ;  /* 0x000000161850723c */ /* 0x000fe20000001850 */
[----:B------:R-:W-:Y:S02]  /*40a0*/  F2FP.F16.F32.PACK_AB R22, R61, R60 ;  /* 0x0000003c3d16723e */ /* 0x000fe400000000ff */
[----:B------:R-:W-:-:S05]  /*40b0*/  F2FP.F16.F32.PACK_AB R23, R63, R62 ;  /* 0x0000003e3f17723e */ /* 0x000fca00000000ff */
[C---:B-1----:R-:W-:Y:S08]  /*40c0*/  HMMA.16816.F32 R40, R24.reuse, R12, R40 ;  /* 0x0000000c1828723c */ /* 0x042ff00000001828 */
[----:B------:R-:W-:Y:S01]  /*40d0*/  HMMA.16816.F32 R4, R24, R14, R4 ;  /* 0x0000000e1804723c */ /* 0x000fe20000001804 */
[----:B------:R-:W1:Y:S04]  /*40e0*/  LDSM.16.MT88.4 R12, [R154+0x9000] ;  /* 0x009000009a0c783b */ /* 0x000e680000004200 */
[----:B------:R-:W2:Y:S03]  /*40f0*/  LDSM.16.MT88.4 R24, [R153+0x9000] ;  /* 0x009000009918783b */ /* 0x000ea60000004200 */
[C---:B-----5:R-:W-:Y:S08]  /*4100*/  HMMA.16816.F32 R8, R20.reuse, R16, R8 ;  /* 0x000000101408723c */ /* 0x060ff00000001808 */
[C---:B------:R-:W-:Y:S01]  /*4110*/  HMMA.16816.F32 R52, R20.reuse, R18, R52 ;  /* 0x000000121434723c */ /* 0x040fe20000001834 */
[----:B------:R-:W3:Y:S07]  /*4120*/  LDSM.16.MT88.4 R16, [R152+0x9000] ;  /* 0x009000009810783b */ /* 0x000eee0000004200 */
[C---:B-1----:R-:W-:Y:S08]  /*4130*/  HMMA.16816.F32 R56, R20.reuse, R12, R56 ;  /* 0x0000000c1438723c */ /* 0x042ff00000001838 */
[C---:B------:R-:W-:Y:S01]  /*4140*/  HMMA.16816.F32 R44, R20.reuse, R14, R44 ;  /* 0x0000000e142c723c */ /* 0x040fe2000000182c */
[----:B------:R-:W1:Y:S07]  /*4150*/  LDSM.16.MT88.4 R12, [R158+0x9800] ;  /* 0x009800009e0c783b */ /* 0x000e6e0000004200 */
[C---:B--2---:R-:W-:Y:S01]  /*4160*/  HMMA.16816.F32 R76, R20.reuse, R24, R72 ;  /* 0x00000018144c723c */ /* 0x044fe20000001848 */
[-C--:B------:R-:W-:Y:S01]  /*4170*/  FFMA.FTZ R24, R93, R89.reuse, -R108 ;  /* 0x000000595d187223 */ /* 0x080fe2000001086c */
[----:B------:R-:W-:Y:S01]  /*4180*/  FFMA.FTZ R25, R95, R89, -R88 ;  /* 0x000000595f197223 */ /* 0x000fe20000010858 */
[----:B------:R-:W2:Y:S04]  /*4190*/  LDSM.16.MT88.4 R72, [R154+0x9800] ;  /* 0x009800009a48783b */ /* 0x000ea80000004200 */
[----:B------:R-:W5:Y:S01]  /*41a0*/  MUFU.EX2 R24, R24 ;  /* 0x0000001800187308 */ /* 0x000f620000000800 */
[----:B------:R-:W-:Y:S01]  /*41b0*/  HMMA.16816.F32 R80, R20, R26, R80 ;  /* 0x0000001a1450723c */ /* 0x000fe20000001850 */
[----:B------:R-:W-:Y:S01]  /*41c0*/  FADD.FTZ R27, R85, R116 ;  /* 0x00000074551b7221 */ /* 0x000fe20000010000 */
[----:B----4-:R-:W-:Y:S01]  /*41d0*/  F2FP.F16.F32.PACK_AB R85, R105, R104 ;  /* 0x000000686955723e */ /* 0x010fe200000000ff */
[----:B------:R-:W4:Y:S02]  /*41e0*/  LDSM.16.MT88.4 R88, [R153+0x9800] ;  /* 0x009800009958783b */ /* 0x000f240000004200 */
[----:B------:R-:W-:-:S02]  /*41f0*/  FADD.FTZ R27, R126, R27 ;  /* 0x0000001b7e1b7221 */ /* 0x000fc40000010000 */
[----:B------:R-:W1:Y:S01]  /*4200*/  MUFU.EX2 R25, R25 ;  /* 0x0000001900197308 */ /* 0x000e620000000800 */
[C---:B---3--:R-:W-:Y:S01]  /*4210*/  HMMA.16816.F32 R40, R20.reuse, R16, R40 ;  /* 0x000000101428723c */ /* 0x048fe20000001828 */
[----:B------:R-:W-:Y:S01]  /*4220*/  FADD.FTZ R16, R84, R27 ;  /* 0x0000001b54107221 */ /* 0x000fe20000010000 */
[----:B------:R-:W-:Y:S01]  /*4230*/  FADD.FTZ R17, R87, R128 ;  /* 0x0000008057117221 */ /* 0x000fe20000010000 */
[----:B------:R-:W-:Y:S02]  /*4240*/  F2FP.F16.F32.PACK_AB R84, R118, R107 ;  /* 0x0000006b7654723e */ /* 0x000fe400000000ff */
[----:B------:R-:W-:Y:S01]  /*4250*/  FADD.FTZ R16, R127, R16 ;  /* 0x000000107f107221 */ /* 0x000fe20000010000 */
[----:B------:R-:W-:Y:S01]  /*4260*/  FADD.FTZ R70, R70, R17 ;  /* 0x0000001146467221 */ /* 0x000fe20000010000 */
[----:B-----5:R-:W-:Y:S02]  /*4270*/  F2FP.F16.F32.PACK_AB R86, R24, R103 ;  /* 0x000000671856723e */ /* 0x020fe400000000ff */
[----:B------:R-:W-:Y:S01]  /*4280*/  FADD.FTZ R129, R129, R16 ;  /* 0x0000001081817221 */ /* 0x000fe20000010000 */
[----:B------:R-:W-:Y:S01]  /*4290*/  FADD.FTZ R71, R71, R70 ;  /* 0x0000004647477221 */ /* 0x000fe20000010000 */
[----:B------:R-:W-:Y:S02]  /*42a0*/  HMMA.16816.F32 R4, R20, R18, R4 ;  /* 0x000000121404723c */ /* 0x000fe40000001804 */
[----:B------:R-:W-:Y:S01]  /*42b0*/  FADD.FTZ R68, R68, R129 ;  /* 0x0000008144447221 */ /* 0x000fe20000010000 */
[----:B-1----:R-:W-:-:S03]  /*42c0*/  F2FP.F16.F32.PACK_AB R87, R25, R106 ;  /* 0x0000006a1957723e */ /* 0x002fc600000000ff */
[----:B------:R-:W-:-:S04]  /*42d0*/  FADD.FTZ R69, R69, R68 ;  /* 0x0000004445457221 */ /* 0x000fc80000010000 */
[----:B------:R-:W-:Y:S01]  /*42e0*/  FADD.FTZ R50, R50, R69 ;  /* 0x0000004532327221 */ /* 0x000fe20000010000 */
[C---:B------:R-:W-:Y:S01]  /*42f0*/  HMMA.16816.F32 R96, R84.reuse, R12, R8 ;  /* 0x0000000c5460723c */ /* 0x040fe20000001808 */
[----:B------:R-:W-:Y:S01]  /*4300*/  FADD.FTZ R12, R48, R71 ;  /* 0x00000047300c7221 */ /* 0x000fe20000010000 */
[----:B------:R-:W1:Y:S01]  /*4310*/  LDSM.16.MT88.4 R8, [R152+0x9800] ;  /* 0x009800009808783b */ /* 0x000e620000004200 */
        /* <DEDUP_REMOVED lines=44> */
[----:B------:R-:W-:Y:S01]  /*45e0*/  IMAD.MOV.U32 R105, RZ, RZ, R0 ;  /* 0x000000ffff697224 */ /* 0x000fe200078e0000 */
[----:B------:R-:W-:Y:S01]  /*45f0*/  ISETP.NE.AND.EX P0, PT, R125, RZ, PT, P0 ;  /* 0x000000ff7d00720c */ /* 0x000fe20003f05300 */
[----:B------:R-:W-:-:S12]  /*4600*/  IMAD.MOV.U32 R103, RZ, RZ, R100 ;  /* 0x000000ffff677224 */ /* 0x000fd800078e0064 */
.L_x_12097:
        /* <DEDUP_REMOVED lines=77> */
.L_x_12092:
[----:B------:R-:W-:Y:S05]  /*4ae0*/  BSYNC.RECONVERGENT B0 ;  /* 0x0000000000007941 */ /* 0x000fea0003800200 */
.L_x_12091:
        /* <DEDUP_REMOVED lines=26> */
[----:B------:R-:W-:Y:S04]  /*4c90*/  ISETP.GT.AND P1, PT, R183, R168, PT ;  /* 0x000000a8b700720c */ /* 0x000fe80003f24270 */
        /* <DEDUP_REMOVED lines=179> */
.L_x_12096:
[----:B------:R-:W-:Y:S05]  /*57d0*/  BSYNC.RECONVERGENT B0 ;  /* 0x0000000000007941 */ /* 0x000fea0003800200 */
.L_x_12095:
[C---:B------:R-:W-:Y:S01]  /*57e0*/  LEA R112, P1, R180.reuse, R170, 0x1 ;  /* 0x000000aab4707211 */ /* 0x040fe200078208ff */
[----:B------:R-:W-:Y:S03]  /*57f0*/  IMAD.MOV.U32 R171, RZ, RZ, R169 ;  /* 0x000000ffffab7224 */ /* 0x000fe600078e00a9 */
[----:B------:R-:W-:Y:S02]  /*5800*/  LEA.HI.X R113, R180, R169, R181, 0x1, P1 ;  /* 0x000000a9b4717211 */ /* 0x000fe400008f0cb5 */
        /* <DEDUP_REMOVED lines=24> */
.L_x_12094:
[----:B------:R-:W-:Y:S05]  /*5990*/  BSYNC.RECONVERGENT B1 ;  /* 0x0000000000017941 */ /* 0x000fea0003800200 */
.L_x_12093:
        /* <DEDUP_REMOVED lines=129> */
[----:B------:R-:W-:Y:S01]  /*61b0*/  ISETP.GT.AND P1, PT, R183, R168, PT ;  /* 0x000000a8b700720c */ /* 0x000fe20003f24270 */
        /* <DEDUP_REMOVED lines=280> */
.L_x_12090:
        /* <DEDUP_REMOVED lines=10> */
.L_x_12105:
[----:B------:R-:W2:Y:S01]  /*73e0*/  S2R R36, SR_TID.X ;  /* 0x0000000000247919 */ /* 0x000ea20000002100 */
[----:B------:R-:W1:Y:S01]  /*73f0*/  S2UR UR6, SR_CgaCtaId ;  /* 0x00000000000679c3 */ /* 0x000e620000008800 */
[----:B------:R-:W1:Y:S01]  /*7400*/  MUFU.RCP R6, R39 ;  /* 0x0000002700067308 */ /* 0x000e620000001000 */
[----:B---34-:R-:W-:Y:S01]  /*7410*/  FADD.FTZ R38, R38, R7 ;  /* 0x0000000726267221 */ /* 0x018fe20000010000 */
[----:B------:R-:W-:-:S05]  /*7420*/  FSETP.NE.FTZ.AND P1, PT, R39, RZ, PT ;  /* 0x000000ff2700720b */ /* 0x000fca0003f35000 */
[----:B------:R-:W-:Y:S01]  /*7430*/  BAR.SYNC.DEFER_BLOCKING 0x0 ;  /* 0x0000000000007b1d */ /* 0x000fe20000010000 */
[----:B------:R-:W-:-:S05]  /*7440*/  FSETP.NE.FTZ.AND P0, PT, R38, RZ, PT ;  /* 0x000000ff2600720b */ /* 0x000fca0003f15000 */
[----:B------:R-:W3:Y:S01]  /*7450*/  MUFU.RCP R5, R38 ;  /* 0x0000002600057308 */ /* 0x000ee20000001000 */
[----:B------:R-:W-:Y:S01]  /*7460*/  UMOV UR7, 0x400 ;  /* 0x0000040000077882 */ /* 0x000fe20000000000 */
[----:B-1----:R-:W-:-:S05]  /*7470*/  FSEL R6, R6, 1, P1 ;  /* 0x3f80000006067808 */ /* 0x002fca0000800000 */
[C---:B------:R-:W-:Y:S01]  /*7480*/  FMUL.FTZ R96, R6.reuse, R96 ;  /* 0x0000006006607220 */ /* 0x040fe20000410000 */
[----:B------:R-:W-:Y:S01]  /*7490*/  ULEA UR6, UR6, UR7, 0x18 ;  /* 0x0000000706067291 */ /* 0x000fe2000f8ec0ff */
        /* <DEDUP_REMOVED lines=70> */
[----:B------:R-:W2:Y:S04]  /*7900*/  LD.E.64 R40, desc[UR4][R2.64+0xb0] ;  /* 0x0000b00402287980 */ /* 0x000ea8000c101b00 */
[----:B------:R-:W3:Y:S04]  /*7910*/  LD.E R43, desc[UR4][R2.64+0x60] ;  /* 0x00006004022b7980 */ /* 0x000ee8000c101900 */
[----:B------:R-:W4:Y:S04]  /*7920*/  LD.E R42, desc[UR4][R2.64+0xcc] ;  /* 0x0000cc04022a7980 */ /* 0x000f28000c101900 */
[----:B------:R-:W4:Y:S04]  /*7930*/  LD.E.64 R46, desc[UR4][R2.64+0x78] ;  /* 0x00007804022e7980 */ /* 0x000f28000c101b00 */
[----:B------:R1:W5:Y:S01]  /*7940*/  LD.E.64 R48, desc[UR4][R2.64+0xa8] ;  /* 0x0000a80402307980 */ /* 0x000362000c101b00 */
[----:B------:R-:W-:Y:S01]  /*7950*/  SHF.L.U32 R45, R36, 0x2, RZ ;  /* 0x00000002242d7819 */ /* 0x000fe200000006ff */
[----:B------:R-:W1:Y:S01]  /*7960*/  @P1 MUFU.LG2 R39, R39 ;  /* 0x0000002700271308 */ /* 0x000e620000000c00 */
[----:B------:R-:W-:Y:S01]  /*7970*/  SHF.R.U32.HI R44, RZ, 0x1, R36 ;  /* 0x00000001ff2c7819 */ /* 0x000fe20000011624 */
[----:B------:R-:W-:Y:S01]  /*7980*/  BSSY.RECONVERGENT B0, `(.L_x_12099) ;  /* 0x000002d000007945 */ /* 0x000fe20003800200 */
[----:B-1----:R-:W-:-:S02]  /*7990*/  LOP3.LUT R5, R45, 0x1f8, RZ, 0xc0, !PT ;  /* 0x000001f82d057812 */ /* 0x002fc400078ec0ff */
[----:B------:R-:W-:Y:S02]  /*79a0*/  LOP3.LUT R50, R4, 0x10, RZ, 0xc0, !PT ;  /* 0x0000001004327812 */ /* 0x000fe400078ec0ff */
[----:B------:R-:W-:Y:S01]  /*79b0*/  LOP3.LUT R5, R5, 0x38, R44, 0x78, !PT ;  /* 0x0000003805057812 */ /* 0x000fe200078e782c */
[----:B------:R-:W1:Y:S01]  /*79c0*/  @P0 MUFU.LG2 R38, R38 ;  /* 0x0000002600260308 */ /* 0x000e620000000c00 */
[----:B------:R-:W-:Y:S01]  /*79d0*/  BAR.SYNC.DEFER_BLOCKING 0x0 ;  /* 0x0000000000007b1d */ /* 0x000fe20000010000 */
[----:B------:R-:W-:Y:S02]  /*79e0*/  LOP3.LUT P3, RZ, R36, 0x3, RZ, 0xc0, !PT ;  /* 0x0000000324ff7812 */ /* 0x000fe4000786c0ff */
[----:B------:R-:W-:Y:S02]  /*79f0*/  LEA R50, R5, R50, 0x2 ;  /* 0x0000003205327211 */ /* 0x000fe400078e10ff */
[----:B------:R-:W-:Y:S02]  /*7a00*/  SHF.R.U32.HI R36, RZ, 0x2, R36 ;  /* 0x00000002ff247819 */ /* 0x000fe40000011624 */
[----:B------:R-:W-:-:S02]  /*7a10*/  LOP3.LUT R3, R45, 0xffc, RZ, 0xc0, !PT ;  /* 0x00000ffc2d037812 */ /* 0x000fc400078ec0ff */
[----:B------:R-:W-:Y:S01]  /*7a20*/  MOV R2, 0xff800000 ;  /* 0xff80000000027802 */ /* 0x000fe20000000f00 */
[----:B------:R-:W1:Y:S04]  /*7a30*/  LDS.128 R32, [R50+UR6] ;  /* 0x0000000632207984 */ /* 0x000e680008000c00 */
[----:B------:R-:W1:Y:S04]  /*7a40*/  LDS.128 R28, [R50+UR6+0x800] ;  /* 0x00080006321c7984 */ /* 0x000e680008000c00 */
[----:B------:R-:W1:Y:S04]  /*7a50*/  LDS.128 R24, [R50+UR6+0x1000] ;  /* 0x0010000632187984 */ /* 0x000e680008000c00 */
[----:B------:R-:W1:Y:S04]  /*7a60*/  LDS.128 R20, [R50+UR6+0x1800] ;  /* 0x0018000632147984 */ /* 0x000e680008000c00 */
[----:B------:R-:W1:Y:S04]  /*7a70*/  LDS.128 R16, [R50+UR6+0x2000] ;  /* 0x0020000632107984 */ /* 0x000e680008000c00 */
[----:B------:R-:W1:Y:S04]  /*7a80*/  LDS.128 R12, [R50+UR6+0x2800] ;  /* 0x00280006320c7984 */ /* 0x000e680008000c00 */
[----:B------:R-:W1:Y:S04]  /*7a90*/  LDS.128 R8, [R50+UR6+0x3000] ;  /* 0x0030000632087984 */ /* 0x000e680008000c00 */
[----:B------:R1:W2:Y:S02]  /*7aa0*/  LDS.128 R4, [R50+UR6+0x3800] ;  /* 0x0038000632047984 */ /* 0x0002a40008000c00 */
[----:B-1----:R-:W-:Y:S01]  /*7ab0*/  @P1 FMUL.FTZ R50, R39, 0.69314718246459960938 ;  /* 0x3f31721827321820 */ /* 0x002fe20000410000 */
[----:B------:R-:W-:-:S04]  /*7ac0*/  LOP3.LUT R39, R44, 0x30, RZ, 0xc0, !PT ;  /* 0x000000302c277812 */ /* 0x000fc800078ec0ff */
[----:B------:R-:W-:Y:S01]  /*7ad0*/  LOP3.LUT R36, R39, 0x7, R36, 0xf8, !PT ;  /* 0x0000000727247812 */ /* 0x000fe200078ef824 */
[----:B--2---:R-:W-:-:S04]  /*7ae0*/  IMAD R40, R40, UR8, R179 ;  /* 0x0000000828287c24 */ /* 0x004fc8000f8e02b3 */
[----:B---3--:R-:W-:Y:S02]  /*7af0*/  IMAD R40, R40, R43, R178 ;  /* 0x0000002b28287224 */ /* 0x008fe400078e02b2 */
[----:B------:R-:W-:Y:S02]  /*7b00*/  @P0 FMUL.FTZ R43, R38, 0.69314718246459960938 ;  /* 0x3f317218262b0820 */ /* 0x000fe40000410000 */
[----:B------:R-:W-:Y:S01]  /*7b10*/  IMAD R41, R41, R40, R176 ;  /* 0x0000002829297224 */ /* 0x000fe200078e02b0 */
[----:B------:R-:W-:Y:S01]  /*7b20*/  MOV R40, 0xff800000 ;  /* 0xff80000000287802 */ /* 0x000fe20000000f00 */
[C---:B-----5:R-:W-:Y:S01]  /*7b30*/  @P1 FFMA.FTZ R40, R37.reuse, R100, R50 ;  /* 0x0000006425281223 */ /* 0x060fe20000010032 */
[----:B------:R-:W-:Y:S01]  /*7b40*/  @P0 FFMA.FTZ R2, R37, R0, R43 ;  /* 0x0000000025020223 */ /* 0x000fe2000001002b */
[----:B----4-:R-:W-:-:S05]  /*7b50*/  IMAD R42, R41, R42, RZ ;  /* 0x0000002a292a7224 */ /* 0x010fca00078e02ff */
[----:B------:R-:W-:-:S04]  /*7b60*/  IADD3 R3, P2, PT, R42, R3, RZ ;  /* 0x000000032a037210 */ /* 0x000fc80007f5e0ff */
[----:B------:R-:W-:Y:S02]  /*7b70*/  LEA.HI.X.SX32 R42, R42, RZ, 0x1, P2 ;  /* 0x000000ff2a2a7211 */ /* 0x000fe400010f0eff */
[----:B------:R-:W-:-:S04]  /*7b80*/  LEA R44, P2, R3, R46, 0x2 ;  /* 0x0000002e032c7211 */ /* 0x000fc800078410ff */
[----:B------:R-:W-:Y:S01]  /*7b90*/  LEA.HI.X R45, R3, R47, R42, 0x2, P2 ;  /* 0x0000002f032d7211 */ /* 0x000fe200010f142a */
[----:B------:R-:W-:Y:S08]  /*7ba0*/  @P3 BRA `(.L_x_12100) ;  /* 0x0000000000283947 */ /* 0x000ff00003800000 */
[----:B------:R-:W-:Y:S01]  /*7bb0*/  IMAD.IADD R177, R177, 0x1, -R176 ;  /* 0x00000001b1b17824 */ /* 0x000fe200078e0ab0 */
        /* <DEDUP_REMOVED lines=9> */
.L_x_12100:
[----:B------:R-:W-:Y:S05]  /*7c50*/  BSYNC.RECONVERGENT B0 ;  /* 0x0000000000007941 */ /* 0x000fea0003800200 */
.L_x_12099:
[----:B------:R-:W-:Y:S01]  /*7c60*/  MOV R175, 0x0 ;  /* 0x0000000000af7802 */ /* 0x000fe20000000f00 */
[----:B------:R-:W-:Y:S04]  /*7c70*/  ST.E.128 desc[UR4][R44.64], R32 ;  /* 0x000000202c007985 */ /* 0x000fe8000c101d04 */
[----:B------:R-:W-:Y:S04]  /*7c80*/  ST.E.128 desc[UR4][R44.64+0x800], R28 ;  /* 0x0008001c2c007985 */ /* 0x000fe8000c101d04 */
[----:B------:R-:W-:Y:S04]  /*7c90*/  ST.E.128 desc[UR4][R44.64+0x1000], R24 ;  /* 0x001000182c007985 */ /* 0x000fe8000c101d04 */
[----:B------:R-:W-:Y:S04]  /*7ca0*/  ST.E.128 desc[UR4][R44.64+0x1800], R20 ;  /* 0x001800142c007985 */ /* 0x000fe8000c101d04 */
[----:B------:R-:W-:Y:S04]  /*7cb0*/  ST.E.128 desc[UR4][R44.64+0x2000], R16 ;  /* 0x002000102c007985 */ /* 0x000fe8000c101d04 */
[----:B------:R-:W-:Y:S04]  /*7cc0*/  ST.E.128 desc[UR4][R44.64+0x2800], R12 ;  /* 0x0028000c2c007985 */ /* 0x000fe8000c101d04 */
[----:B------:R-:W-:Y:S04]  /*7cd0*/  ST.E.128 desc[UR4][R44.64+0x3000], R8 ;  /* 0x003000082c007985 */ /* 0x000fe8000c101d04 */
[----:B------:R1:W-:Y:S02]  /*7ce0*/  ST.E.128 desc[UR4][R44.64+0x3800], R4 ;  /* 0x003800042c007985 */ /* 0x0003e4000c101d04 */
[----:B-1----:R-:W-:Y:S05]  /*7cf0*/  RET.REL.NODEC R174 `(_ZN5flash24flash_fwd_splitkv_kernelI23Flash_fwd_kernel_traitsILi64ELi64ELi128ELi4ELb0ELb0EN7cutlass6half_tE19Flash_kernel_traitsILi64ELi64ELi128ELi4ES3_EELb0ELb0ELb0ELb1ELb1ELb0ELb1ELb0EEEvNS_16Flash_fwd_paramsE) ;  /* 0xffffff80aec07950 */ /* 0x002fea0003c3ffff */
.L_x_12098:
[----:B------:R-:W-:Y:S01]  /*7d00*/  MOV R5, 0x2 ;  /* 0x0000000200057802 */ /* 0x000fe20000000f00 */
[----:B------:R-:W-:Y:S01]  /*7d10*/  IMAD.MOV.U32 R4, RZ, RZ, 0x1f ;  /* 0x0000001fff047424 */ /* 0x000fe200078e00ff */
[----:B------:R-:W-:-:S07]  /*7d20*/  MOV R6, 0xffffffff ;  /* 0xffffffff00067802 */ /* 0x000fce0000000f00 */
[----:B-1---5:R-:W-:Y:S05]  /*7d30*/  WARPSYNC.COLLECTIVE R6, `(.L_x_12101) ;  /* 0x0000000006087348 */ /* 0x022fea0003c00000 */
[----:B------:R2:W3:Y:S02]  /*7d40*/  SHFL.BFLY P0, R7, R189, R5, R4 ;  /* 0x0c000005bd077389 */ /* 0x0004e40000000004 */
[----:B-123-5:R-:W-:Y:S05]  /*7d50*/  ENDCOLLECTIVE ;  /* 0x000000000000791b */ /* 0x02efea0003800000 */
.L_x_12101:
[----:B------:R-:W-:Y:S02]  /*7d60*/  IMAD.MOV.U32 R8, RZ, RZ, R7 ;  /* 0x000000ffff087224 */ /* 0x000fe400078e0007 */
[----:B------:R-:W-:Y:S02]  /*7d70*/  IMAD.MOV.U32 R5, RZ, RZ, 0x1 ;  /* 0x00000001ff057424 */ /* 0x000fe400078e00ff */
[----:B------:R-:W-:-:S05]  /*7d80*/  FADD.FTZ R8, R8, R189 ;  /* 0x000000bd08087221 */ /* 0x000fca0000010000 */
[----:B------:R-:W-:-:S07]  /*7d90*/  MOV R189, R8 ;  /* 0x0000000800bd7202 */ /* 0x000fce0000000f00 */
[----:B------:R-:W-:Y:S05]  /*7da0*/  WARPSYNC.COLLECTIVE R6, `(.L_x_12102) ;  /* 0x0000000006087348 */ /* 0x000fea0003c00000 */
[----:B------:R1:W2:Y:S02]  /*7db0*/  SHFL.BFLY P0, R7, R189, R5, R4 ;  /* 0x0c000005bd077389 */ /* 0x0002a40000000004 */
[----:B-12---:R-:W-:Y:S05]  /*7dc0*/  ENDCOLLECTIVE ;  /* 0x000000000000791b */ /* 0x006fea0003800000 */
.L_x_12102:
[----:B------:R-:W-:Y:S01]  /*7dd0*/  MOV R189, R188 ;  /* 0x000000bc00bd7202 */ /* 0x000fe20000000f00 */
[----:B------:R-:W-:Y:S01]  /*7de0*/  IMAD.MOV.U32 R5, RZ, RZ, 0x2 ;  /* 0x00000002ff057424 */ /* 0x000fe200078e00ff */
[----:B------:R-:W-:-:S07]  /*7df0*/  MOV R39, R7 ;  /* 0x0000000700277202 */ /* 0x000fce0000000f00 */
[----:B------:R-:W-:Y:S05]  /*7e00*/  WARPSYNC.COLLECTIVE R6, `(.L_x_12103) ;  /* 0x0000000006087348 */ /* 0x000fea0003c00000 */
[----:B------:R1:W2:Y:S02]  /*7e10*/  SHFL.BFLY P0, R7, R189, R5, R4 ;  /* 0x0c000005bd077389 */ /* 0x0002a40000000004 */
[----:B-12---:R-:W-:Y:S05]  /*7e20*/  ENDCOLLECTIVE ;  /* 0x000000000000791b */ /* 0x006fea0003800000 */
.L_x_12103:
[----:B------:R-:W-:Y:S01]  /*7e30*/  FADD.FTZ R39, R8, R39 ;  /* 0x0000002708277221 */ /* 0x000fe20000010000 */
[----:B------:R-:W-:Y:S01]  /*7e40*/  FADD.FTZ R38, R7, R188 ;  /* 0x000000bc07267221 */ /* 0x000fe20000010000 */
[----:B------:R-:W-:-:S04]  /*7e50*/  MOV R5, 0x1 ;  /* 0x0000000100057802 */ /* 0x000fc80000000f00 */
[----:B------:R-:W-:-:S07]  /*7e60*/  MOV R189, R38 ;  /* 0x0000002600bd7202 */ /* 0x000fce0000000f00 */
[----:B------:R-:W-:Y:S05]  /*7e70*/  WARPSYNC.COLLECTIVE R6, `(.L_x_12104) ;  /* 0x0000000006087348 */ /* 0x000fea0003c00000 */
[----:B------:R1:W2:Y:S02]  /*7e80*/  SHFL.BFLY P0, R7, R189, R5, R4 ;  /* 0x0c000005bd077389 */ /* 0x0002a40000000004 */
[----:B-12---:R-:W-:Y:S05]  /*7e90*/  ENDCOLLECTIVE ;  /* 0x000000000000791b */ /* 0x006fea0003800000 */
.L_x_12104:
[----:B------:R-:W-:Y:S05]  /*7ea0*/  BRA `(.L_x_12105) ;  /* 0xfffffff4004c7947 */ /* 0x000fea000383ffff */
.L_x_12106:
        /* <DEDUP_REMOVED lines=13> */
.L_x_14814:


//--------------------- .text._ZN5flash24flash_fwd_splitkv_kernelI23Flash_fwd_kernel_traitsILi64ELi64ELi128ELi4ELb0ELb0EN7cutlass6half_tE19Flash_kernel_traitsILi64ELi64ELi128ELi4ES3_EELb0ELb0ELb0ELb1ELb1ELb1ELb1ELb0EEEvNS_16Flash_fwd_paramsE --------------------------
	.section	.text._ZN5flash24flash_fwd_splitkv_kernelI23Flash_fwd_kernel_traitsILi64ELi64ELi128ELi4ELb0ELb0EN7cutlass6half_tE19Flash_kernel_traitsILi64ELi64ELi128ELi4ES3_EELb0ELb0ELb0ELb1ELb1ELb1ELb1ELb0EEEvNS_16Flash_fwd_paramsE,"ax",@progbits
	.align	128
        .global         _ZN5flash24flash_fwd_splitkv_kernelI23Flash_fwd_kernel_traitsILi64ELi64ELi128ELi4ELb0ELb0EN7cutlass6half_tE19Flash_kernel_traitsILi64ELi64ELi128ELi4ES3_EELb0ELb0ELb0ELb1ELb1ELb1ELb1ELb0EEEvNS_16Flash_fwd_paramsE
        .type           _ZN5flash24flash_fwd_splitkv_kernelI23Flash_fwd_kernel_traitsILi64ELi64ELi128ELi4ELb0ELb0EN7cutlass6half_tE19Flash_kernel_traitsILi64ELi64ELi128ELi4ES3_EELb0ELb0ELb0ELb1ELb1ELb1ELb1ELb0EEEvNS_16Flash_fwd_paramsE,@function
        .size           _ZN5flash24flash_fwd_splitkv_kernelI23Flash_fwd_kernel_traitsILi64ELi64ELi128ELi4ELb0ELb0EN7cutlass6half_tE19Flash_kernel_traitsILi64ELi64ELi128ELi4ES3_EELb0ELb0ELb0ELb1ELb1ELb1ELb1ELb0EEEvNS_16Flash_fwd_paramsE,(.L_x_14815 - _ZN5flash24flash_fwd_splitkv_kernelI23Flash_fwd_kernel_traitsILi64ELi64ELi128ELi4ELb0ELb0EN7cutlass6half_tE19Flash_kernel_traitsILi64ELi64ELi128ELi4ES3_EELb0ELb0ELb0ELb1ELb1ELb1ELb1ELb0EEEvNS_16Flash_fwd_paramsE)
        .other          _ZN5flash24flash_fwd_splitkv_kernelI23Flash_fwd_kernel_traitsILi64ELi64ELi128ELi4ELb0ELb0EN7cutlass6half_tE19Flash_kernel_traitsILi64ELi64ELi128ELi4ES3_EELb0ELb0ELb0ELb1ELb1ELb1ELb1ELb0EEEvNS_16Flash_fwd_paramsE,@"STO_CUDA_ENTRY STV_DEFAULT"
_ZN5flash24flash_fwd_splitkv_kernelI23Flash_fwd_kernel_traitsILi64ELi64ELi128ELi4ELb0ELb0EN7cutlass6half_tE19Flash_kernel_traitsILi64ELi64ELi128ELi4ES3_EELb0ELb0ELb0ELb1ELb1ELb1ELb1ELb0EEEvNS_16Flash_fwd_paramsE:
.text._ZN5flash24flash_fwd_splitkv_kernelI23Flash_fwd_kernel_traitsILi64ELi64ELi128ELi4ELb0ELb0EN7cutlass6half_tE19Flash_kernel_traitsILi64ELi64ELi128ELi4ES3_EELb0ELb0ELb0ELb1ELb1ELb1ELb1ELb0EEEvNS_16Flash_fwd_paramsE:
        /* <DEDUP_REMOVED lines=29> */
[----:B------:R-:W-:Y:S05]  /*01d0*/  CALL.REL.NOINC `($_ZN5flash24flash_fwd_splitkv_kernelI23Flash_fwd_kernel_traitsILi64ELi64ELi128ELi4ELb0ELb0EN7cutlass6half_tE19Flash_kernel_traitsILi64ELi64ELi128ELi4ES3_EELb0ELb0ELb0ELb1ELb1ELb1ELb1ELb0EEEvNS_16Flash_fwd_paramsE$_ZN5flash30compute_attn_1rowblock_splitkvI23Flash_fwd_kernel_traitsILi64ELi64ELi128ELi4ELb0ELb0EN7cutlass6half_tE19Flash_kernel_traitsILi64ELi64ELi128ELi4ES3_EELb0ELb0ELb0ELb1ELb1ELb1ELb1ELb0ENS_16Flash_fwd_paramsEEEvRKT8_iiiii) ;  /* 0x0000000000087944 */ /* 0x000fea0003c00000 */
[----:B------:R-:W-:Y:S05]  /*01e0*/  BSYNC.RECONVERGENT B2 ;  /* 0x0000000000027941 */ /* 0x000fea0003800200 */
.L_x_12107:
[----:B------:R-:W-:Y:S05]  /*01f0*/  EXIT ;  /* 0x000000000000794d */ /* 0x000fea0003800000 */
        .type           $_ZN5flash24flash_fwd_splitkv_kernelI23Flash_fwd_kernel_traitsILi64ELi64ELi128ELi4ELb0ELb0EN7cutlass6half_tE19Flash_kernel_traitsILi64ELi64ELi128ELi4ES3_EELb0ELb0ELb0ELb1ELb1ELb1ELb1ELb0EEEvNS_16Flash_fwd_paramsE$_ZN5flash30compute_attn_1rowblock_splitkvI23Flash_fwd_kernel_traitsILi64ELi64ELi128ELi4ELb0ELb0EN7cutlass6half_tE19Flash_kernel_traitsILi64ELi64ELi128ELi4ES3_EELb0ELb0ELb0ELb1ELb1ELb1ELb1ELb0ENS_16Flash_fwd_paramsEEEvRKT8_iiiii,@function
        .size           $_ZN5flash24flash_fwd_splitkv_kernelI23Flash_fwd_kernel_traitsILi64ELi64ELi128ELi4ELb0ELb0EN7cutlass6half_tE19Flash_kernel_traitsILi64ELi64ELi128ELi4ES3_EELb0ELb0ELb0ELb1ELb1ELb1ELb1ELb0EEEvNS_16Flash_fwd_paramsE$_ZN5flash30compute_attn_1rowblock_splitkvI23Flash_fwd_kernel_traitsILi64ELi64ELi128ELi4ELb0ELb0EN7cutlass6half_tE19Flash_kernel_traitsILi64ELi64ELi128ELi4ES3_EELb0ELb0ELb0ELb1ELb1ELb1ELb1ELb0ENS_16Flash_fwd_paramsEEEvRKT8_iiiii,(.L_x_14815 - $_ZN5flash24flash_fwd_splitkv_kernelI23Flash_fwd_kernel_traitsILi64ELi64ELi128ELi4ELb0ELb0EN7cutlass6half_tE19Flash_kernel_traitsILi64ELi64ELi128ELi4ES3_EELb0ELb0ELb0ELb1ELb1ELb1ELb1ELb0EEEvNS_16Flash_fwd_paramsE$_ZN5flash30compute_attn_1rowblock_splitkvI23Flash_fwd_kernel_traitsILi64ELi64ELi128ELi4ELb0ELb0EN7cutlass6half_tE19Flash_kernel_traitsILi64ELi64ELi128ELi4ES3_EELb0ELb0ELb0ELb1ELb1ELb1ELb1ELb0ENS_16Flash_fwd_paramsEEEvRKT8_iiiii)
$_ZN5flash24flash_fwd_splitkv_kernelI23Flash_fwd_kernel_traitsILi64ELi64ELi128ELi4ELb0ELb0EN7cutlass6half_tE19Flash_kernel_traitsILi64ELi64ELi128ELi4ES3_EELb0ELb0ELb0ELb1ELb1ELb1ELb1ELb0EEEvNS_16Flash_fwd_paramsE$_ZN5flash30compute_attn_1rowblock_splitkvI23Flash_fwd_kernel_traitsILi64ELi64ELi128ELi4ELb0ELb0EN7cutlass6half_tE19Flash_kernel_traitsILi64ELi64ELi128ELi4ES3_EELb0ELb0ELb0ELb1ELb1ELb1ELb1ELb0ENS_16Flash_fwd_paramsEEEvRKT8_iiiii:
        /* <DEDUP_REMOVED lines=24> */
.L_x_12111:
[----:B------:R-:W-:Y:S05]  /*0380*/  BSYNC.RECONVERGENT B0 ;  /* 0x0000000000007941 */ /* 0x000fea0003800200 */
.L_x_12110:
[----:B-----5:R-:W-:Y:S02]  /*0390*/  IADD3 R10, PT, PT, R10, R0, -R9 ;  /* 0x000000000a0a7210 */ /* 0x020fe40007ffe809 */
.L_x_12109:
[----:B------:R-:W-:Y:S05]  /*03a0*/  BSYNC.RECONVERGENT B1 ;  /* 0x0000000000017941 */ /* 0x000fea0003800200 */
.L_x_12108:
[----:B------:R-:W-:Y:S01]  /*03b0*/  IMAD.SHL.U32 R178, R11, 0x40, RZ ;  /* 0x000000400bb27824 */ /* 0x000fe200078e00ff */
[----:B------:R-:W-:-:S04]  /*03c0*/  MOV R177, 0x0 ;  /* 0x0000000000b17802 */ /* 0x000fc80000000f00 */
[----:B-----5:R-:W-:-:S13]  /*03d0*/  ISETP.GT.AND P0, PT, R179, R178, PT ;  /* 0x000000b2b300720c */ /* 0x020fda0003f04270 */
[----:B-1----:R-:W-:Y:S05]  /*03e0*/  @!P0 RET.REL.NODEC R176 `(_ZN5flash24flash_fwd_splitkv_kernelI23Flash_fwd_kernel_traitsILi64ELi64ELi128ELi4ELb0ELb0EN7cutlass6half_tE19Flash_kernel_traitsILi64ELi64ELi128ELi4ES3_EELb0ELb0ELb0ELb1ELb1ELb1ELb1ELb0EEEvNS_16Flash_fwd_paramsE) ;  /* 0xfffffffcb0048950 */ /* 0x002fea0003c3ffff */
        /* <DEDUP_REMOVED lines=103> */
[----:B-1----:R-:W-:Y:S05]  /*0a60*/  @P0 RET.REL.NODEC R176 `(_ZN5flash24flash_fwd_splitkv_kernelI23Flash_fwd_kernel_traitsILi64ELi64ELi128ELi4ELb0ELb0EN7cutlass6half_tE19Flash_kernel_traitsILi64ELi64ELi128ELi4ES3_EELb0ELb0ELb0ELb1ELb1ELb1ELb1ELb0EEEvNS_16Flash_fwd_paramsE) ;  /* 0xfffffff4b0640950 */ /* 0x002fea0003c3ffff */
[----:B------:R-:W-:Y:S02]  /*0a70*/  MOV R3, 0xff800000 ;  /* 0xff80000000037802 */ /* 0x000fe40000000f00 */
[----:B------:R-:W-:-:S03]  /*0a80*/  MOV R177, 0x0 ;  /* 0x0000000000b17802 */ /* 0x000fc60000000f00 */
[----:B------:R1:W-:Y:S02]  /*0a90*/  ST.E desc[UR4][R12.64+0xe0], R3 ;  /* 0x0000e0030c007985 */ /* 0x0003e4000c101904 */
[----:B-1----:R-:W-:Y:S05]  /*0aa0*/  RET.REL.NODEC R176 `(_ZN5flash24flash_fwd_splitkv_kernelI23Flash_fwd_kernel_traitsILi64ELi64ELi128ELi4ELb0ELb0EN7cutlass6half_tE19Flash_kernel_traitsILi64ELi64ELi128ELi4ES3_EELb0ELb0ELb0ELb1ELb1ELb1ELb1ELb0EEEvNS_16Flash_fwd_paramsE) ;  /* 0xfffffff4b0547950 */ /* 0x002fea0003c3ffff */
.L_x_12112:
        /* <DEDUP_REMOVED lines=67> */
[----:B------:R-:W-:Y:S01]  /*0ee0*/  ISETP.GT.U32.AND P1, PT, R8, R5, PT ;  /* 0x000000050800720c */ /* 0x000fe20003f24070 */
[----:B------:R-:W-:Y:S01]  /*0ef0*/  IMAD.MOV R7, RZ, RZ, -R9 ;  /* 0x000000ffff077224 */ /* 0x000fe200078e0a09 */
[----:B------:R-:W-:-:S11]  /*0f00*/  LOP3.LUT R9, R180, R15, RZ, 0x3c, !PT ;  /* 0x0000000fb4097212 */ /* 0x000fd600078e3cff */
[----:B------:R-:W-:-:S04]  /*0f10*/  @!P1 IADD3 R5, PT, PT, R5, -R8, RZ ;  /* 0x8000000805059210 */ /* 0x000fc80007ffe0ff */
[----:B------:R-:W-:Y:S02]  /*0f20*/  ISETP.GE.U32.AND P2, PT, R5, R8, PT ;  /* 0x000000080500720c */ /* 0x000fe40003f46070 */
[----:B------:R-:W-:Y:S02]  /*0f30*/  @!P1 IADD3 R4, PT, PT, R4, 0x1, RZ ;  /* 0x0000000104049810 */ /* 0x000fe40007ffe0ff */
[----:B------:R-:W-:Y:S02]  /*0f40*/  ISETP.GE.AND P0, PT, R9, RZ, PT ;  /* 0x000000ff0900720c */ /* 0x000fe40003f06270 */
[----:B------:R-:W-:Y:S01]  /*0f50*/  ISETP.NE.AND P1, PT, R15, RZ, PT ;  /* 0x000000ff0f00720c */ /* 0x000fe20003f25270 */
[----:B------:R-:W-:-:S06]  /*0f60*/  IMAD R7, R13, R7, R188 ;  /* 0x000000070d077224 */ /* 0x000fcc00078e02bc */
        /* <DEDUP_REMOVED lines=26> */
.L_x_12114:
        /* <DEDUP_REMOVED lines=56> */
[----:B------:R-:W-:Y:S01]  /*1490*/  IMAD.WIDE.U32 R28, R20, R7, R28 ;  /* 0x00000007141c7225 */ /* 0x000fe200078e001c */
[----:B------:R-:W-:-:S03]  /*14a0*/  MOV R7, R188 ;  /* 0x000000bc00077202 */ /* 0x000fc60000000f00 */
[----:B------:R-:W-:Y:S01]  /*14b0*/  IMAD R0, R20, R0, R5 ;  /* 0x0000000014007224 */ /* 0x000fe200078e0205 */
[----:B------:R-:W-:Y:S01]  /*14c0*/  MOV R10, R28 ;  /* 0x0000001c000a7202 */ /* 0x000fe20000000f00 */
[----:B------:R-:W-:-:S03]  /*14d0*/  IMAD.WIDE.U32 R18, R18, R8, R12 ;  /* 0x0000000812127225 */ /* 0x000fc600078e000c */
[----:B------:R-:W-:Y:S01]  /*14e0*/  IADD3 R0, PT, PT, R29, R0, RZ ;  /* 0x000000001d007210 */ /* 0x000fe20007ffe0ff */
[----:B------:R-:W-:Y:S02]  /*14f0*/  IMAD.IADD R16, R19, 0x1, R9 ;  /* 0x0000000113107824 */ /* 0x000fe400078e0209 */
.L_x_12115:
[----:B------:R-:W-:Y:S05]  /*1500*/  BSYNC.RECONVERGENT B0 ;  /* 0x0000000000007941 */ /* 0x000fea0003800200 */
.L_x_12113:
[----:B------:R-:W2:Y:S04]  /*1510*/  LD.E.64 R36, desc[UR4][R2.64+0x18] ;  /* 0x0000180402247980 */ /* 0x000ea8000c101b00 */
[----:B------:R-:W3:Y:S04]  /*1520*/  LD.E.64 R34, desc[UR4][R2.64+0x48] ;  /* 0x0000480402227980 */ /* 0x000ee8000c101b00 */
[----:B------:R-:W4:Y:S04]  /*1530*/  LD.E.64 R28, desc[UR4][R2.64+0x30] ;  /* 0x00003004021c7980 */ /* 0x000f28000c101b00 */
[----:B------:R-:W4:Y:S04]  /*1540*/  LD.E.64 R30, desc[UR4][R2.64+0x8] ;  /* 0x00000804021e7980 */ /* 0x000f28000c101b00 */
[----:B------:R-:W4:Y:S04]  /*1550*/  LD.E.64 R12, desc[UR4][R2.64] ;  /* 0x00000004020c7980 */ /* 0x000f28000c101b00 */
[----:B------:R-:W4:Y:S01]  /*1560*/  LD.E.64 R8, desc[UR4][R2.64+0x10] ;  /* 0x0000100402087980 */ /* 0x000f22000c101b00 */
[-C--:B------:R-:W-:Y:S01]  /*1570*/  IABS R4, R15.reuse ;  /* 0x0000000f00047213 */ /* 0x080fe20000000000 */
[----:B-----5:R-:W-:Y:S01]  /*1580*/  IMAD R17, R17, R208, RZ ;  /* 0x000000d011117224 */ /* 0x020fe200078e02ff */
[----:B------:R-:W-:Y:S01]  /*1590*/  MOV R38, RZ ;  /* 0x000000ff00267202 */ /* 0x000fe20000000f00 */
[----:B------:R-:W-:Y:S01]  /*15a0*/  IMAD.SHL.U32 R166, R208, 0x20, RZ ;  /* 0x00000020d0a67824 */ /* 0x000fe200078e00ff */
[----:B------:R-:W1:Y:S01]  /*15b0*/  I2F.RP R21, R4 ;  /* 0x0000000400157306 */ /* 0x000e620000209400 */
[----:B------:R-:W-:Y:S01]  /*15c0*/  IABS R20, R15 ;  /* 0x0000000f00147213 */ /* 0x000fe20000000000 */
[----:B------:R-:W-:Y:S01]  /*15d0*/  IMAD R17, R7, R209, R17 ;  /* 0x000000d107117224 */ /* 0x000fe200078e0211 */
[----:B------:R-:W-:-:S02]  /*15e0*/  ISETP.NE.AND P2, PT, R15, RZ, PT ;  /* 0x000000ff0f00720c */ /* 0x000fc40003f45270 */
[C---:B------:R-:W-:Y:S01]  /*15f0*/  SHF.L.U32 R168, R26.reuse, 0x5, RZ ;  /* 0x000000051aa87819 */ /* 0x040fe200000006ff */
[----:B------:R-:W-:Y:S01]  /*1600*/  IMAD.MOV R20, RZ, RZ, -R20 ;  /* 0x000000ffff147224 */ /* 0x000fe200078e0a14 */
[----:B------:R-:W-:Y:S02]  /*1610*/  SHF.L.U64.HI R169, R26, 0x5, R27 ;  /* 0x000000051aa97819 */ /* 0x000fe4000001021b */
        /* <DEDUP_REMOVED lines=20> */
[----:B------:R-:W-:Y:S01]  /*1760*/  IMAD.WIDE.U32 R40, R7, R208, R38 ;  /* 0x000000d007287225 */ /* 0x000fe200078e0026 */
[----:B------:R-:W-:-:S02]  /*1770*/  SHF.R.S32.HI R16, RZ, 0x1f, R180 ;  /* 0x0000001fff107819 */ /* 0x000fc400000114b4 */
[----:B------:R-:W-:Y:S01]  /*1780*/  ISETP.GE.U32.AND P3, PT, R21, R4, PT ;  /* 0x000000041500720c */ /* 0x000fe20003f66070 */
[----:B------:R-:W-:Y:S01]  /*1790*/  IMAD.MOV.U32 R21, RZ, RZ, RZ ;  /* 0x000000ffff157224 */ /* 0x000fe200078e00ff */
[----:B------:R-:W-:Y:S01]  /*17a0*/  MOV R4, 0x400 ;  /* 0x0000040000047802 */ /* 0x000fe20000000f00 */
[----:B------:R-:W-:Y:S01]  /*17b0*/  @!P0 VIADD R14, R14, 0x1 ;  /* 0x000000010e0e8836 */ /* 0x000fe20000000000 */
[----:B------:R-:W-:Y:S01]  /*17c0*/  IADD3 R38, P0, PT, R20, R10, RZ ;  /* 0x0000000a14267210 */ /* 0x000fe20007f1e0ff */
[----:B------:R-:W-:Y:S01]  /*17d0*/  IMAD.IADD R41, R41, 0x1, R17 ;  /* 0x0000000129297824 */ /* 0x000fe200078e0211 */
[----:B-1----:R-:W-:Y:S01]  /*17e0*/  LEA R4, R19, R4, 0x18 ;  /* 0x0000000413047211 */ /* 0x002fe200078ec0ff */
[----:B------:R-:W-:Y:S01]  /*17f0*/  IMAD R171, R27, R18, RZ ;  /* 0x000000121bab7224 */ /* 0x000fe200078e02ff */
[----:B------:R-:W-:Y:S01]  /*1800*/  MOV R19, RZ ;  /* 0x000000ff00137202 */ /* 0x000fe20000000f00 */
[----:B------:R-:W-:-:S04]  /*1810*/  IMAD.X R39, RZ, RZ, R0, P0 ;  /* 0x000000ffff277224 */ /* 0x000fc800000e0600 */
[----:B------:R-:W-:Y:S01]  /*1820*/  @P3 IADD3 R14, PT, PT, R14, 0x1, RZ ;  /* 0x000000010e0e3810 */ /* 0x000fe20007ffe0ff */
[----:B------:R-:W-:-:S03]  /*1830*/  IMAD.WIDE.U32 R10, R11, 0x40, R18 ;  /* 0x000000400b0a7825 */ /* 0x000fc600078e0012 */
[----:B------:R-:W-:Y:S01]  /*1840*/  @!P1 IADD3 R14, PT, PT, -R14, RZ, RZ ;  /* 0x000000ff0e0e9210 */ /* 0x000fe20007ffe1ff */
[----:B------:R-:W-:Y:S01]  /*1850*/  IMAD.WIDE.U32 R42, R18, R26, R38 ;  /* 0x0000001a122a7225 */ /* 0x000fe200078e0026 */
[----:B------:R-:W-:-:S03]  /*1860*/  @!P2 LOP3.LUT R14, RZ, R15, RZ, 0x33, !PT ;  /* 0x0000000fff0ea212 */ /* 0x000fc600078e33ff */
[----:B------:R-:W-:Y:S02]  /*1870*/  IMAD.IADD R171, R43, 0x1, R171 ;  /* 0x000000012bab7824 */ /* 0x000fe400078e02ab */
[----:B--2---:R-:W-:Y:S02]  /*1880*/  IMAD R7, R37, R181, RZ ;  /* 0x000000b525077224 */ /* 0x004fe400078e02ff */
[----:B------:R-:W-:-:S05]  /*1890*/  IMAD.WIDE.U32 R20, R181, R36, R20 ;  /* 0x00000024b5147225 */ /* 0x000fca00078e0014 */
[----:B------:R-:W-:Y:S01]  /*18a0*/  IADD3 R21, PT, PT, R21, R7, RZ ;  /* 0x0000000715157210 */ /* 0x000fe20007ffe0ff */
[----:B---3--:R-:W-:Y:S01]  /*18b0*/  IMAD R7, R35, R180, RZ ;  /* 0x000000b423077224 */ /* 0x008fe200078e02ff */
[C---:B----4-:R-:W-:Y:S01]  /*18c0*/  SHF.L.U64.HI R45, R28.reuse, 0x5, R29 ;  /* 0x000000051c2d7819 */ /* 0x050fe2000001021d */
[----:B------:R-:W-:Y:S01]  /*18d0*/  IMAD R15, R11, R28, RZ ;  /* 0x0000001c0b0f7224 */ /* 0x000fe200078e02ff */
[----:B------:R-:W-:Y:S01]  /*18e0*/  SHF.L.U32 R44, R28, 0x5, RZ ;  /* 0x000000051c2c7819 */ /* 0x000fe200000006ff */
[----:B------:R-:W-:Y:S01]  /*18f0*/  IMAD R7, R34, R16, R7 ;  /* 0x0000001022077224 */ /* 0x000fe200078e0207 */
[----:B------:R-:W-:Y:S01]  /*1900*/  SHF.L.U64.HI R35, R28, 0x4, R29 ;  /* 0x000000041c237819 */ /* 0x000fe2000001021d */
[----:B------:R-:W-:Y:S01]  /*1910*/  IMAD.WIDE.U32 R20, R180, R34, R20 ;  /* 0x00000022b4147225 */ /* 0x000fe200078e0014 */
[----:B------:R-:W-:Y:S02]  /*1920*/  SHF.L.U32 R34, R28, 0x4, RZ ;  /* 0x000000041c227819 */ /* 0x000fe400000006ff */
[----:B------:R-:W-:Y:S01]  /*1930*/  SHF.R.S32.HI R11, RZ, 0x1f, R14 ;  /* 0x0000001fff0b7819 */ /* 0x000fe2000001140e */
[----:B------:R-:W-:Y:S01]  /*1940*/  IMAD.WIDE.U32 R16, R14, R32, R40 ;  /* 0x000000200e107225 */ /* 0x000fe200078e0028 */
[----:B------:R-:W-:-:S02]  /*1950*/  LEA R172, P0, R42, R30, 0x1 ;  /* 0x0000001e2aac7211 */ /* 0x000fc400078008ff */
[----:B------:R-:W-:Y:S01]  /*1960*/  IADD3 R41, PT, PT, R21, R7, RZ ;  /* 0x0000000715297210 */ /* 0x000fe20007ffe0ff */
[----:B------:R-:W-:Y:S01]  /*1970*/  IMAD R14, R33, R14, RZ ;  /* 0x0000000e210e7224 */ /* 0x000fe200078e02ff */
[----:B------:R-:W-:Y:S01]  /*1980*/  LEA.HI.X R171, R42, R31, R171, 0x1, P0 ;  /* 0x0000001f2aab7211 */ /* 0x000fe200000f0cab */
[----:B------:R-:W-:-:S03]  /*1990*/  IMAD.WIDE.U32 R38, R28, R10, R44 ;  /* 0x0000000a1c267225 */ /* 0x000fc600078e002c */
[----:B------:R-:W-:Y:S01]  /*19a0*/  MOV R173, R171 ;  /* 0x000000ab00ad7202 */ /* 0x000fe20000000f00 */
[----:B------:R-:W-:Y:S01]  /*19b0*/  IMAD R0, R29, R10, R15 ;  /* 0x0000000a1d007224 */ /* 0x000fe200078e020f */
[----:B------:R-:W-:Y:S01]  /*19c0*/  IADD3 R21, P2, PT, R20, R38, RZ ;  /* 0x0000002614157210 */ /* 0x000fe20007f5e0ff */
[----:B------:R-:W-:Y:S01]  /*19d0*/  IMAD.WIDE.U32 R36, R28, R10, R34 ;  /* 0x0000000a1c247225 */ /* 0x000fe200078e0022 */
[----:B------:R-:W-:-:S03]  /*19e0*/  LOP3.LUT R29, R5, 0x1c0, RZ, 0xc0, !PT ;  /* 0x000001c0051d7812 */ /* 0x000fc600078ec0ff */
[----:B------:R-:W-:Y:S01]  /*19f0*/  IMAD R32, R11, R32, R14 ;  /* 0x000000200b207224 */ /* 0x000fe200078e020e */
[----:B------:R-:W-:Y:S01]  /*1a00*/  IADD3 R14, PT, PT, R0, R39, RZ ;  /* 0x00000027000e7210 */ /* 0x000fe20007ffe0ff */
[----:B------:R-:W-:Y:S01]  /*1a10*/  IMAD.MOV.U32 R40, RZ, RZ, R20 ;  /* 0x000000ffff287224 */ /* 0x000fe200078e0014 */
[C---:B------:R-:W-:Y:S02]  /*1a20*/  IADD3 R11, P1, P0, R20.reuse, R38, R34 ;  /* 0x00000026140b7210 */ /* 0x040fe4000783e022 */
[----:B------:R-:W-:Y:S02]  /*1a30*/  IADD3 R19, P3, PT, R20, R36, RZ ;  /* 0x0000002414137210 */ /* 0x000fe40007f7e0ff */
[C---:B------:R-:W-:Y:S02]  /*1a40*/  IADD3.X R7, PT, PT, R41.reuse, R14, R35, P1, P0 ;  /* 0x0000000e29077210 */ /* 0x040fe40000fe0423 */
[----:B------:R-:W-:Y:S02]  /*1a50*/  IADD3.X R15, PT, PT, R41, R0, R37, P3, !PT ;  /* 0x00000000290f7210 */ /* 0x000fe40001ffe425 */
[----:B------:R-:W-:Y:S01]  /*1a60*/  IADD3.X R14, PT, PT, R14, R41, RZ, P2, !PT ;  /* 0x000000290e0e7210 */ /* 0x000fe200017fe4ff */
[----:B------:R-:W-:Y:S01]  /*1a70*/  IMAD.WIDE.U32 R40, R28, R10, R40 ;  /* 0x0000000a1c287225 */ /* 0x000fe200078e0028 */
[----:B------:R-:W-:-:S02]  /*1a80*/  LEA R30, P1, R19, R12, 0x1 ;  /* 0x0000000c131e7211 */ /* 0x000fc400078208ff */
[-C--:B------:R-:W-:Y:S02]  /*1a90*/  LEA R20, P0, R21, R12.reuse, 0x1 ;  /* 0x0000000c15147211 */ /* 0x080fe400078008ff */
[----:B------:R-:W-:Y:S02]  /*1aa0*/  LOP3.LUT R10, R29, 0x38, R6, 0xf8, !PT ;  /* 0x000000381d0a7812 */ /* 0x000fe400078ef806 */
[-C--:B------:R-:W-:Y:S01]  /*1ab0*/  LEA.HI.X R31, R19, R13.reuse, R15, 0x1, P1 ;  /* 0x0000000d131f7211 */ /* 0x080fe200008f0c0f */
[----:B------:R-:W-:Y:S01]  /*1ac0*/  IMAD.IADD R15, R41, 0x1, R0 ;  /* 0x00000001290f7824 */ /* 0x000fe200078e0200 */
[----:B------:R-:W-:Y:S02]  /*1ad0*/  LEA.HI.X R21, R21, R13, R14, 0x1, P0 ;  /* 0x0000000d15157211 */ /* 0x000fe400000f0c0e */
[----:B------:R-:W-:Y:S02]  /*1ae0*/  LOP3.LUT R10, R10, 0x38, R5, 0x78, !PT ;  /* 0x000000380a0a7812 */ /* 0x000fe400078e7805 */
[----:B------:R-:W-:-:S02]  /*1af0*/  LEA R14, P1, R40, R12, 0x1 ;  /* 0x0000000c280e7211 */ /* 0x000fc400078208ff */
[----:B------:R-:W-:Y:S02]  /*1b00*/  IADD3 R28, P0, PT, R168, R172, RZ ;  /* 0x000000aca81c7210 */ /* 0x000fe40007f1e0ff */
[----:B------:R-:W-:Y:S02]  /*1b10*/  LOP3.LUT R177, R10, 0x1e00, R5, 0xf8, !PT ;  /* 0x00001e000ab17812 */ /* 0x000fe400078ef805 */
[----:B------:R-:W-:Y:S02]  /*1b20*/  LEA.HI.X R15, R40, R13, R15, 0x1, P1 ;  /* 0x0000000d280f7211 */ /* 0x000fe400008f0c0f */
[----:B------:R-:W-:Y:S02]  /*1b30*/  LEA R10, P1, R11, R12, 0x1 ;  /* 0x0000000c0b0a7211 */ /* 0x000fe400078208ff */
[----:B------:R-:W-:Y:S02]  /*1b40*/  IADD3.X R29, PT, PT, R169, R171, RZ, P0, !PT ;  /* 0x000000aba91d7210 */ /* 0x000fe400007fe4ff */
[----:B------:R-:W-:-:S02]  /*1b50*/  IADD3 R12, P0, PT, R28, R168, RZ ;  /* 0x000000a81c0c7210 */ /* 0x000fc40007f1e0ff */
[----:B------:R-:W-:Y:S02]  /*1b60*/  LEA.HI.X R11, R11, R13, R7, 0x1, P1 ;  /* 0x0000000d0b0b7211 */ /* 0x000fe400008f0c07 */
[----:B------:R-:W-:Y:S01]  /*1b70*/  LEA R177, R177, R4, 0x1 ;  /* 0x00000004b1b17211 */ /* 0x000fe200078e08ff */
[----:B------:R-:W-:Y:S01]  /*1b80*/  IMAD.X R13, R29, 0x1, R169, P0 ;  /* 0x000000011d0d7824 */ /* 0x000fe200000e06a9 */
[----:B------:R-:W-:Y:S02]  /*1b90*/  IADD3 R34, P0, PT, R12, R168, RZ ;  /* 0x000000a80c227210 */ /* 0x000fe40007f1e0ff */
[----:B------:R-:W-:Y:S01]  /*1ba0*/  IADD3 R17, PT, PT, R17, R32, RZ ;  /* 0x0000002011117210 */ /* 0x000fe20007ffe0ff */
[----:B------:R-:W-:Y:S01]  /*1bb0*/  @!PT LDS RZ, [RZ] ;  /* 0x00000000fffff984 */ /* 0x000fe20000000800 */
[----:B------:R-:W-:Y:S01]  /*1bc0*/  @!PT LDS RZ, [RZ] ;  /* 0x00000000fffff984 */ /* 0x000fe20000000800 */
[----:B------:R-:W-:Y:S01]  /*1bd0*/  @!PT LDS RZ, [RZ] ;  /* 0x00000000fffff984 */ /* 0x000fe20000000800 */
[----:B------:R1:W-:Y:S01]  /*1be0*/  LDGSTS.E.BYPASS.LTC128B.128 [R177], desc[UR4][R14.64] ;  /* 0x000000000eb17fae */ /* 0x0003e2000b981a04 */
[----:B------:R-:W-:Y:S02]  /*1bf0*/  IADD3.X R35, PT, PT, R13, R169, RZ, P0, !PT ;  /* 0x000000a90d237210 */ /* 0x000fe400007fe4ff */
[----:B------:R-:W-:Y:S01]  /*1c00*/  IADD3 R36, P0, PT, R34, R168, RZ ;  /* 0x000000a822247210 */ /* 0x000fe20007f1e0ff */
[----:B------:R2:W-:Y:S01]  /*1c10*/  LDGSTS.E.BYPASS.LTC128B.128 [R177+0x800], desc[UR4][R30.64] ;  /* 0x008000001eb17fae */ /* 0x0005e2000b981a04 */
[----:B------:R-:W-:-:S03]  /*1c20*/  IMAD.WIDE.U32 R16, R18, R208, R16 ;  /* 0x000000d012107225 */ /* 0x000fc600078e0010 */
[----:B------:R3:W-:Y:S01]  /*1c30*/  LDGSTS.E.BYPASS.LTC128B.128 [R177+0x1000], desc[UR4][R20.64] ;  /* 0x0100000014b17fae */ /* 0x0007e2000b981a04 */
[----:B------:R-:W-:Y:S02]  /*1c40*/  IMAD.X R37, R35, 0x1, R169, P0 ;  /* 0x0000000123257824 */ /* 0x000fe400000e06a9 */
[----:B------:R-:W-:Y:S01]  /*1c50*/  IMAD R18, R209, R18, RZ ;  /* 0x00000012d1127224 */ /* 0x000fe200078e02ff */
[----:B------:R-:W-:Y:S04]  /*1c60*/  LDGSTS.E.BYPASS.LTC128B.128 [R177+0x1800], desc[UR4][R10.64] ;  /* 0x018000000ab17fae */ /* 0x000fe8000b981a04 */
[----:B------:R-:W-:Y:S01]  /*1c70*/  LDGSTS.E.BYPASS.LTC128B.128 [R177+0x2000], desc[UR4][R172.64] ;  /* 0x02000000acb17fae */ /* 0x000fe2000b981a04 */
[----:B------:R-:W-:-:S03]  /*1c80*/  IADD3 R175, PT, PT, R17, R18, RZ ;  /* 0x0000001211af7210 */ /* 0x000fc60007ffe0ff */
[----:B------:R4:W-:Y:S04]  /*1c90*/  LDGSTS.E.BYPASS.LTC128B.128 [R177+0x2800], desc[UR4][R28.64] ;  /* 0x028000001cb17fae */ /* 0x0009e8000b981a04 */
[----:B------:R4:W-:Y:S01]  /*1ca0*/  LDGSTS.E.BYPASS.LTC128B.128 [R177+0x3000], desc[UR4][R12.64] ;  /* 0x030000000cb17fae */ /* 0x0009e2000b981a04 */
[----:B-1----:R-:W-:-:S03]  /*1cb0*/  IADD3 R14, P0, PT, R36, R168, RZ ;  /* 0x000000a8240e7210 */ /* 0x002fc60007f1e0ff */
[----:B------:R1:W-:Y:S01]  /*1cc0*/  LDGSTS.E.BYPASS.LTC128B.128 [R177+0x3800], desc[UR4][R34.64] ;  /* 0x0380000022b17fae */ /* 0x0003e2000b981a04 */
[----:B------:R-:W-:-:S03]  /*1cd0*/  IADD3.X R15, PT, PT, R37, R169, RZ, P0, !PT ;  /* 0x000000a9250f7210 */ /* 0x000fc600007fe4ff */
[----:B------:R1:W-:Y:S01]  /*1ce0*/  LDGSTS.E.BYPASS.LTC128B.128 [R177+0x4000], desc[UR4][R36.64] ;  /* 0x0400000024b17fae */ /* 0x0003e2000b981a04 */
[----:B--2---:R-:W-:-:S03]  /*1cf0*/  IADD3 R30, P0, PT, R14, R168, RZ ;  /* 0x000000a80e1e7210 */ /* 0x004fc60007f1e0ff */
[----:B------:R1:W-:Y:S02]  /*1d00*/  LDGSTS.E.BYPASS.LTC128B.128 [R177+0x4800], desc[UR4][R14.64] ;  /* 0x048000000eb17fae */ /* 0x0003e4000b981a04 */
[----:B------:R-:W-:Y:S01]  /*1d10*/  IMAD.X R31, R15, 0x1, R169, P0 ;  /* 0x000000010f1f7824 */ /* 0x000fe200000e06a9 */
[----:B---3--:R-:W-:-:S04]  /*1d20*/  IADD3 R20, P0, PT, R30, R168, RZ ;  /* 0x000000a81e147210 */ /* 0x008fc80007f1e0ff */
[----:B------:R-:W-:Y:S01]  /*1d30*/  IADD3.X R21, PT, PT, R31, R169, RZ, P0, !PT ;  /* 0x000000a91f157210 */ /* 0x000fe200007fe4ff */
[----:B------:R1:W-:Y:S01]  /*1d40*/  LDGSTS.E.BYPASS.LTC128B.128 [R177+0x5000], desc[UR4][R30.64] ;  /* 0x050000001eb17fae */ /* 0x0003e2000b981a04 */
[----:B------:R-:W-:-:S03]  /*1d50*/  LEA R174, P0, R16, R8, 0x1 ;  /* 0x0000000810ae7211 */ /* 0x000fc600078008ff */
[----:B------:R1:W-:Y:S01]  /*1d60*/  LDGSTS.E.BYPASS.LTC128B.128 [R177+0x5800], desc[UR4][R20.64] ;  /* 0x0580000014b17fae */ /* 0x0003e2000b981a04 */
[----:B------:R-:W-:Y:S02]  /*1d70*/  LEA.HI.X R175, R16, R9, R175, 0x1, P0 ;  /* 0x0000000910af7211 */ /* 0x000fe400000f0caf */
[----:B----4-:R-:W-:Y:S01]  /*1d80*/  IADD3 R28, P0, PT, R166, R174, RZ ;  /* 0x000000aea61c7210 */ /* 0x010fe20007f1e0ff */
[----:B------:R-:W0:Y:S03]  /*1d90*/  LDGDEPBAR ;  /* 0x00000000000079af */ /* 0x000e260000000000 */
[----:B------:R-:W-:Y:S02]  /*1da0*/  IADD3.X R29, PT, PT, R167, R175, RZ, P0, !PT ;  /* 0x000000afa71d7210 */ /* 0x000fe400007fe4ff */
[----:B------:R-:W-:-:S04]  /*1db0*/  IADD3 R10, P0, PT, R28, R166, RZ ;  /* 0x000000a61c0a7210 */ /* 0x000fc80007f1e0ff */
[----:B------:R-:W-:Y:S02]  /*1dc0*/  IADD3.X R11, PT, PT, R29, R167, RZ, P0, !PT ;  /* 0x000000a71d0b7210 */ /* 0x000fe400007fe4ff */
[----:B------:R-:W-:-:S05]  /*1dd0*/  IADD3 R18, P0, PT, R10, R166, RZ ;  /* 0x000000a60a127210 */ /* 0x000fca0007f1e0ff */
[----:B------:R-:W-:Y:S01]  /*1de0*/  IMAD.X R19, R11, 0x1, R167, P0 ;  /* 0x000000010b137824 */ /* 0x000fe200000e06a7 */
[----:B------:R-:W-:-:S04]  /*1df0*/  IADD3 R8, P0, PT, R18, R166, RZ ;  /* 0x000000a612087210 */ /* 0x000fc80007f1e0ff */
[----:B------:R-:W-:Y:S02]  /*1e00*/  IADD3.X R9, PT, PT, R19, R167, RZ, P0, !PT ;  /* 0x000000a713097210 */ /* 0x000fe400007fe4ff */
[----:B------:R-:W-:Y:S01]  /*1e10*/  IADD3 R16, P0, PT, R8, R166, RZ ;  /* 0x000000a608107210 */ /* 0x000fe20007f1e0ff */
[----:B-1----:R-:W-:-:S12]  /*1e20*/  DEPBAR.LE SB0, 0x0 ;  /* 0x000080000000791a */ /* 0x002fd80000000000 */
[----:B------:R-:W-:Y:S05]  /*1e30*/  WARPSYNC.ALL ;  /* 0x0000000000007948 */ /* 0x000fea0003800000 */
[----:B------:R-:W-:Y:S01]  /*1e40*/  BAR.SYNC.DEFER_BLOCKING 0x0 ;  /* 0x0000000000007b1d */ /* 0x000fe20000010000 */
[----:B------:R-:W-:Y:S02]  /*1e50*/  IADD3.X R17, PT, PT, R9, R167, RZ, P0, !PT ;  /* 0x000000a709117210 */ /* 0x000fe400007fe4ff */
[----:B------:R-:W-:-:S05]  /*1e60*/  IADD3 R14, P0, PT, R16, R166, RZ ;  /* 0x000000a6100e7210 */ /* 0x000fca0007f1e0ff */
[----:B------:R-:W-:Y:S01]  /*1e70*/  IMAD.X R15, R17, 0x1, R167, P0 ;  /* 0x00000001110f7824 */ /* 0x000fe200000e06a7 */
[----:B------:R-:W-:-:S04]  /*1e80*/  IADD3 R12, P0, PT, R14, R166, RZ ;  /* 0x000000a60e0c7210 */ /* 0x000fc80007f1e0ff */
[----:B------:R-:W-:Y:S01]  /*1e90*/  IADD3.X R13, PT, PT, R15, R167, RZ, P0, !PT ;  /* 0x000000a70f0d7210 */ /* 0x000fe200007fe4ff */
[----:B------:R-:W-:Y:S01]  /*1ea0*/  @!PT LDS RZ, [RZ] ;  /* 0x00000000fffff984 */ /* 0x000fe20000000800 */
[----:B------:R-:W-:Y:S01]  /*1eb0*/  @!PT LDS RZ, [RZ] ;  /* 0x00000000fffff984 */ /* 0x000fe20000000800 */
[----:B------:R-:W-:Y:S01]  /*1ec0*/  @!PT LDS RZ, [RZ] ;  /* 0x00000000fffff984 */ /* 0x000fe20000000800 */
[----:B------:R-:W-:Y:S04]  /*1ed0*/  LDGSTS.E.BYPASS.LTC128B.128 [R177+0x6000], desc[UR4][R174.64] ;  /* 0x06000000aeb17fae */ /* 0x000fe8000b981a04 */
[----:B------:R-:W-:Y:S04]  /*1ee0*/  LDGSTS.E.BYPASS.LTC128B.128 [R177+0x6800], desc[UR4][R28.64] ;  /* 0x068000001cb17fae */ /* 0x000fe8000b981a04 */
[----:B------:R1:W-:Y:S04]  /*1ef0*/  LDGSTS.E.BYPASS.LTC128B.128 [R177+0x7000], desc[UR4][R10.64] ;  /* 0x070000000ab17fae */ /* 0x0003e8000b981a04 */
[----:B------:R-:W-:Y:S04]  /*1f00*/  LDGSTS.E.BYPASS.LTC128B.128 [R177+0x7800], desc[UR4][R18.64] ;  /* 0x0780000012b17fae */ /* 0x000fe8000b981a04 */
[----:B------:R2:W-:Y:S04]  /*1f10*/  LDGSTS.E.BYPASS.LTC128B.128 [R177+0x8000], desc[UR4][R8.64] ;  /* 0x0800000008b17fae */ /* 0x0005e8000b981a04 */
[----:B------:R-:W-:Y:S04]  /*1f20*/  LDGSTS.E.BYPASS.LTC128B.128 [R177+0x8800], desc[UR4][R16.64] ;  /* 0x0880000010b17fae */ /* 0x000fe8000b981a04 */
[----:B------:R-:W-:Y:S04]  /*1f30*/  LDGSTS.E.BYPASS.LTC128B.128 [R177+0x9000], desc[UR4][R14.64] ;  /* 0x090000000eb17fae */ /* 0x000fe8000b981a04 */
[----:B------:R3:W-:Y:S04]  /*1f40*/  LDGSTS.E.BYPASS.LTC128B.128 [R177+0x9800], desc[UR4][R12.64] ;  /* 0x098000000cb17fae */ /* 0x0007e8000b981a04 */
[----:B------:R-:W4:Y:S01]  /*1f50*/  LD.E R20, desc[UR4][R2.64+0x18c] ;  /* 0x00018c0402147980 */ /* 0x000f22000c101900 */
[C---:B------:R-:W-:Y:S01]  /*1f60*/  SHF.L.U32 R183, R6.reuse, 0x6, RZ ;  /* 0x0000000606b77819 */ /* 0x040fe200000006ff */
[----:B------:R-:W-:Y:S01]  /*1f70*/  IMAD.SHL.U32 R165, R6, 0x20, RZ ;  /* 0x0000002006a57824 */ /* 0x000fe200078e00ff */
[----:B------:R-:W-:Y:S01]  /*1f80*/  SHF.R.U32.HI R0, RZ, 0x1, R6 ;  /* 0x00000001ff007819 */ /* 0x000fe20000011606 */
[----:B------:R-:W0:Y:S01]  /*1f90*/  LDGDEPBAR ;  /* 0x00000000000079af */ /* 0x000e220000000000 */
[----:B------:R-:W-:Y:S01]  /*1fa0*/  LOP3.LUT R7, R183, 0x1c0, RZ, 0xc0, !PT ;  /* 0x000001c0b7077812 */ /* 0x000fe200078ec0ff */
[----:B------:R-:W-:Y:S01]  /*1fb0*/  VIADD R185, R23, 0xffffffff ;  /* 0xffffffff17b97836 */ /* 0x000fe20000000000 */
[----:B-1----:R-:W-:Y:S01]  /*1fc0*/  LOP3.LUT R10, R183, 0x200, RZ, 0xc0, !PT ;  /* 0x00000200b70a7812 */ /* 0x002fe200078ec0ff */
[----:B------:R-:W-:Y:S01]  /*1fd0*/  BSSY.RECONVERGENT B1, `(.L_x_12116) ;  /* 0x000016a000017945 */ /* 0x000fe20003800200 */
[----:B------:R-:W-:-:S02]  /*1fe0*/  LOP3.LUT R0, R7, 0x8, R0, 0xf8, !PT ;  /* 0x0000000807007812 */ /* 0x000fc400078ef800 */
[----:B--2---:R-:W-:Y:S02]  /*1ff0*/  LOP3.LUT R8, R7, 0x8, R6, 0xf8, !PT ;  /* 0x0000000807087812 */ /* 0x004fe400078ef806 */
[--C-:B------:R-:W-:Y:S02]  /*2000*/  LOP3.LUT R0, R0, 0x38, R5.reuse, 0x78, !PT ;  /* 0x0000003800007812 */ /* 0x100fe400078e7805 */
[----:B------:R-:W-:Y:S02]  /*2010*/  LOP3.LUT R8, R8, 0x38, R5, 0x78, !PT ;  /* 0x0000003808087812 */ /* 0x000fe400078e7805 */
[----:B------:R-:W-:Y:S02]  /*2020*/  LOP3.LUT R5, R183, 0x400, RZ, 0xc0, !PT ;  /* 0x00000400b7057812 */ /* 0x000fe400078ec0ff */
[----:B------:R-:W-:Y:S02]  /*2030*/  LOP3.LUT R165, R10, 0x7c00, R165, 0xf8, !PT ;  /* 0x00007c000aa57812 */ /* 0x000fe400078ef8a5 */
[----:B------:R-:W-:-:S02]  /*2040*/  LEA R5, R8, R5, 0x1 ;  /* 0x0000000508057211 */ /* 0x000fc400078e08ff */
[----:B------:R-:W-:Y:S02]  /*2050*/  LOP3.LUT R165, R165, R0, RZ, 0xfc, !PT ;  /* 0x00000000a5a57212 */ /* 0x000fe400078efcff */
[----:B------:R-:W-:Y:S01]  /*2060*/  R2P PR, R6, 0x6 ;  /* 0x0000000606007804 */ /* 0x000fe20000000000 */
[----:B------:R-:W-:Y:S01]  /*2070*/  IMAD.IADD R164, R4, 0x1, R5 ;  /* 0x0000000104a47824 */ /* 0x000fe200078e0205 */
[----:B------:R-:W-:Y:S02]  /*2080*/  LEA R165, R165, R4, 0x1 ;  /* 0x00000004a5a57211 */ /* 0x000fe400078e08ff */
[----:B------:R-:W-:Y:S02]  /*2090*/  MOV R5, 0x20 ;  /* 0x0000002000057802 */ /* 0x000fe40000000f00 */
[----:B------:R-:W-:Y:S01]  /*20a0*/  LDSM.16.M88.4 R32, [R164+0x2000] ;  /* 0x00200000a420783b */ /* 0x000fe20000000200 */
[----:B------:R-:W-:Y:S02]  /*20b0*/  MOV R7, 0x40 ;  /* 0x0000004000077802 */ /* 0x000fe40000000f00 */
[----:B------:R-:W-:Y:S01]  /*20c0*/  SEL R5, R5, 0xffffffe0, !P1 ;  /* 0xffffffe005057807 */ /* 0x000fe20004800000 */
[----:B------:R-:W1:Y:S01]  /*20d0*/  LDSM.16.M88.4 R40, [R165] ;  /* 0x00000000a528783b */ /* 0x000e620000000200 */
[----:B------:R-:W-:-:S02]  /*20e0*/  SEL R7, R7, 0xffffffc0, !P2 ;  /* 0xffffffc007077807 */ /* 0x000fc40005000000 */
[CC--:B------:R-:W-:Y:S01]  /*20f0*/  IADD3 R163, PT, PT, R5.reuse, R165.reuse, RZ ;  /* 0x000000a505a37210 */ /* 0x0c0fe20007ffe0ff */
[--C-:B------:R-:W-:Y:S01]  /*2100*/  IMAD.IADD R159, R5, 0x1, R164.reuse ;  /* 0x00000001059f7824 */ /* 0x100fe200078e02a4 */
[----:B------:R-:W2:Y:S01]  /*2110*/  LDSM.16.M88.4 R36, [R164+0x2800] ;  /* 0x00280000a424783b */ /* 0x000ea20000000200 */
[C---:B------:R-:W-:Y:S01]  /*2120*/  IADD3 R162, PT, PT, R7.reuse, R165, RZ ;  /* 0x000000a507a27210 */ /* 0x040fe20007ffe0ff */
[----:B------:R-:W-:Y:S01]  /*2130*/  IMAD.IADD R158, R7, 0x1, R164 ;  /* 0x00000001079e7824 */ /* 0x000fe200078e02a4 */
[----:B------:R-:W-:Y:S01]  /*2140*/  ISETP.GT.AND P0, PT, R185, R170, PT ;  /* 0x000000aab900720c */ /* 0x000fe20003f04270 */
[----:B------:R-:W-:Y:S01]  /*2150*/  LDSM.16.M88.4 R28, [R163] ;  /* 0x00000000a31c783b */ /* 0x000fe20000000200 */
[C---:B------:R-:W-:Y:S02]  /*2160*/  IADD3 R161, PT, PT, R5.reuse, R162, RZ ;  /* 0x000000a205a17210 */ /* 0x040fe40007ffe0ff */
[----:B------:R-:W-:Y:S01]  /*2170*/  IADD3 R157, PT, PT, R5, R158, RZ ;  /* 0x0000009e059d7210 */ /* 0x000fe20007ffe0ff */
[----:B------:R-:W5:Y:S01]  /*2180*/  LDSM.16.M88.4 R44, [R159+0x2000] ;  /* 0x002000009f2c783b */ /* 0x000f620000000200 */
[----:B------:R-:W-:-:S02]  /*2190*/  SHF.L.U64.HI R21, R208, 0x4, R209 ;  /* 0x00000004d0157819 */ /* 0x000fc400000102d1 */
[----:B------:R-:W-:Y:S01]  /*21a0*/  SHF.L.U32 R182, R26, 0x4, RZ ;  /* 0x000000041ab67819 */ /* 0x000fe200000006ff */
[----:B---3--:R-:W-:Y:S04]  /*21b0*/  LDSM.16.M88.4 R12, [R162] ;  /* 0x00000000a20c783b */ /* 0x008fe80000000200 */
[----:B------:R-:W3:Y:S04]  /*21c0*/  LDSM.16.M88.4 R56, [R158+0x2000] ;  /* 0x002000009e38783b */ /* 0x000ee80000000200 */
[----:B------:R-:W3:Y:S04]  /*21d0*/  LDSM.16.M88.4 R16, [R159+0x2800] ;  /* 0x002800009f10783b */ /* 0x000ee80000000200 */
[----:B------:R-:W-:Y:S04]  /*21e0*/  LDSM.16.M88.4 R8, [R161] ;  /* 0x00000000a108783b */ /* 0x000fe80000000200 */
[----:B------:R-:W3:Y:S04]  /*21f0*/  LDSM.16.M88.4 R60, [R157+0x2000] ;  /* 0x002000009d3c783b */ /* 0x000ee80000000200 */
[----:B------:R-:W3:Y:S01]  /*2200*/  LDSM.16.M88.4 R72, [R158+0x2800] ;  /* 0x002800009e48783b */ /* 0x000ee20000000200 */
[C---:B-1----:R-:W-:Y:S03]  /*2210*/  HMMA.16816.F32 R48, R40.reuse, R32, RZ ;  /* 0x000000202830723c */ /* 0x042fe600000018ff */
[----:B------:R-:W1:Y:S04]  /*2220*/  LDSM.16.M88.4 R64, [R164+0x3000] ;  /* 0x00300000a440783b */ /* 0x000e680000000200 */
[----:B------:R-:W-:Y:S01]  /*2230*/  LDSM.16.M88.4 R68, [R158+0x3000] ;  /* 0x003000009e44783b */ /* 0x000fe20000000200 */
[C---:B------:R-:W-:Y:S08]  /*2240*/  HMMA.16816.F32 R32, R40.reuse, R34, RZ ;  /* 0x000000222820723c */ /* 0x040ff000000018ff */
[----:B--2---:R-:W-:Y:S08]  /*2250*/  HMMA.16816.F32 R52, R40, R36, RZ ;  /* 0x000000242834723c */ /* 0x004ff000000018ff */
[C---:B-----5:R-:W-:Y:S08]  /*2260*/  HMMA.16816.F32 R48, R28.reuse, R44, R48 ;  /* 0x0000002c1c30723c */ /* 0x060ff00000001830 */
[----:B------:R-:W-:Y:S01]  /*2270*/  HMMA.16816.F32 R32, R28, R46, R32 ;  /* 0x0000002e1c20723c */ /* 0x000fe20000001820 */
[----:B------:R-:W-:Y:S07]  /*2280*/  LDSM.16.M88.4 R44, [R159+0x3000] ;  /* 0x003000009f2c783b */ /* 0x000fee0000000200 */
[----:B------:R-:W-:Y:S08]  /*2290*/  HMMA.16816.F32 R36, R40, R38, RZ ;  /* 0x000000262824723c */ /* 0x000ff000000018ff */
[C---:B---3--:R-:W-:Y:S08]  /*22a0*/  HMMA.16816.F32 R48, R12.reuse, R56, R48 ;  /* 0x000000380c30723c */ /* 0x048ff00000001830 */
        /* <DEDUP_REMOVED lines=24> */
[-C--:B----4-:R-:W-:Y:S01]  /*2430*/  FMUL.FTZ R49, R49, R20.reuse ;  /* 0x0000001431317220 */ /* 0x090fe20000410000 */
        /* <DEDUP_REMOVED lines=29> */
[----:B------:R2:W4:Y:S01]  /*2610*/  MUFU.TANH R81, R36 ;  /* 0x0000002400517308 */ /* 0x0005220000002400 */
[C---:B------:R-:W-:Y:S07]  /*2620*/  HMMA.16816.F32 R60, R40.reuse, R62, RZ ;  /* 0x0000003e283c723c */ /* 0x040fee00000018ff */
[----:B------:R-:W1:Y:S01]  /*2630*/  MUFU.TANH R105, R16 ;  /* 0x0000001000697308 */ /* 0x000e620000002400 */
[----:B-----5:R-:W5:Y:S07]  /*2640*/  LDSM.16.M88.4 R52, [R159+0x4000] ;  /* 0x004000009f34783b */ /* 0x020f6e0000000200 */
[----:B------:R3:W3:Y:S01]  /*2650*/  MUFU.TANH R197, R17 ;  /* 0x0000001100c57308 */ /* 0x0006e20000002400 */
[----:B--2---:R-:W-:Y:S07]  /*2660*/  HMMA.16816.F32 R36, R40, R56, RZ ;  /* 0x000000382824723c */ /* 0x004fee00000018ff */
[----:B------:R2:W2:Y:S01]  /*2670*/  MUFU.TANH R103, R64 ;  /* 0x0000004000677308 */ /* 0x0004a20000002400 */
[C---:B-1----:R-:W-:Y:S07]  /*2680*/  HMMA.16816.F32 R32, R28.reuse, R48, R32 ;  /* 0x000000301c20723c */ /* 0x042fee0000001820 */
[----:B------:R-:W1:Y:S01]  /*2690*/  MUFU.TANH R6, R6 ;  /* 0x0000000600067308 */ /* 0x000e620000002400 */
[----:B------:R-:W-:Y:S01]  /*26a0*/  HMMA.16816.F32 R60, R28, R50, R60 ;  /* 0x000000321c3c723c */ /* 0x000fe2000000183c */
[----:B------:R-:W4:Y:S04]  /*26b0*/  LDSM.16.M88.4 R48, [R157+0x3800] ;  /* 0x003800009d30783b */ /* 0x000f280000000200 */
[----:B---3--:R-:W-:Y:S02]  /*26c0*/  LDSM.16.M88.4 R16, [R159+0x4800] ;  /* 0x004800009f10783b */ /* 0x008fe40000000200 */
[----:B------:R-:W3:Y:S01]  /*26d0*/  MUFU.TANH R76, R76 ;  /* 0x0000004c004c7308 */ /* 0x000ee20000002400 */
[----:B------:R-:W-:Y:S07]  /*26e0*/  HMMA.16816.F32 R56, R40, R58, RZ ;  /* 0x0000003a2838723c */ /* 0x000fee00000018ff */
[----:B------:R-:W1:Y:S01]  /*26f0*/  MUFU.TANH R95, R95 ;  /* 0x0000005f005f7308 */ /* 0x000e620000002400 */
[----:B------:R-:W-:Y:S07]  /*2700*/  HMMA.16816.F32 R32, R12, R72, R32 ;  /* 0x000000480c20723c */ /* 0x000fee0000001820 */
[----:B------:R-:W1:Y:S01]  /*2710*/  MUFU.TANH R77, R77 ;  /* 0x0000004d004d7308 */ /* 0x000e620000002400 */
[C---:B-----5:R-:W-:Y:S07]  /*2720*/  HMMA.16816.F32 R36, R28.reuse, R52, R36 ;  /* 0x000000341c24723c */ /* 0x060fee0000001824 */
[----:B------:R-:W1:Y:S01]  /*2730*/  MUFU.TANH R93, R93 ;  /* 0x0000005d005d7308 */ /* 0x000e620000002400 */
[----:B------:R-:W-:Y:S01]  /*2740*/  HMMA.16816.F32 R56, R28, R54, R56 ;  /* 0x000000361c38723c */ /* 0x000fe20000001838 */
[----:B------:R-:W5:Y:S06]  /*2750*/  LDSM.16.M88.4 R52, [R157+0x4000] ;  /* 0x004000009d34783b */ /* 0x000f6c0000000200 */
[----:B------:R-:W1:Y:S01]  /*2760*/  MUFU.TANH R87, R87 ;  /* 0x0000005700577308 */ /* 0x000e620000002400 */
[----:B------:R-:W-:Y:S01]  /*2770*/  HMMA.16816.F32 R60, R12, R74, R60 ;  /* 0x0000004a0c3c723c */ /* 0x000fe2000000183c */
[----:B------:R-:W-:Y:S06]  /*2780*/  LDSM.16.M88.4 R72, [R158+0x4800] ;  /* 0x004800009e48783b */ /* 0x000fec0000000200 */
[----:B------:R-:W1:Y:S01]  /*2790*/  MUFU.TANH R99, R99 ;  /* 0x0000006300637308 */ /* 0x000e620000002400 */
[----:B----4-:R-:W-:Y:S07]  /*27a0*/  HMMA.16816.F32 R32, R8, R48, R32 ;  /* 0x000000300820723c */ /* 0x010fee0000001820 */
[----:B------:R-:W4:Y:S01]  /*27b0*/  MUFU.TANH R97, R97 ;  /* 0x0000006100617308 */ /* 0x000f220000002400 */
[----:B------:R-:W-:Y:S07]  /*27c0*/  HMMA.16816.F32 R36, R12, R68, R36 ;  /* 0x000000440c24723c */ /* 0x000fee0000001824 */
[----:B------:R-:W1:Y:S01]  /*27d0*/  MUFU.TANH R207, R207 ;  /* 0x000000cf00cf7308 */ /* 0x000e620000002400 */
[----:B--2---:R-:W-:Y:S03]  /*27e0*/  HMMA.16816.F32 R64, R40, R44, RZ ;  /* 0x0000002c2840723c */ /* 0x004fe600000018ff */
[-C--:B------:R-:W-:Y:S01]  /*27f0*/  FMUL.FTZ R32, R32, R20.reuse ;  /* 0x0000001420207220 */ /* 0x080fe20000410000 */
[-C--:B------:R-:W-:Y:S01]  /*2800*/  FMUL.FTZ R33, R33, R20.reuse ;  /* 0x0000001421217220 */ /* 0x080fe20000410000 */
[-C--:B------:R-:W-:Y:S01]  /*2810*/  FMUL.FTZ R193, R34, R20.reuse ;  /* 0x0000001422c17220 */ /* 0x080fe20000410000 */
[-C--:B------:R-:W-:Y:S01]  /*2820*/  FMUL.FTZ R191, R35, R20.reuse ;  /* 0x0000001423bf7220 */ /* 0x080fe20000410000 */
[----:B------:R-:W2:Y:S01]  /*2830*/  MUFU.TANH R173, R32 ;  /* 0x0000002000ad7308 */ /* 0x000ea20000002400 */
[----:B------:R-:W-:Y:S01]  /*2840*/  HMMA.16816.F32 R60, R8, R50, R60 ;  /* 0x00000032083c723c */ /* 0x000fe2000000183c */
[----:B------:R-:W3:Y:S06]  /*2850*/  LDSM.16.M88.4 R48, [R164+0x5000] ;  /* 0x00500000a430783b */ /* 0x000eec0000000200 */
[----:B------:R4:W1:Y:S01]  /*2860*/  MUFU.TANH R155, R33 ;  /* 0x00000021009b7308 */ /* 0x0008620000002400 */
[----:B------:R-:W-:Y:S07]  /*2870*/  HMMA.16816.F32 R44, R40, R46, RZ ;  /* 0x0000002e282c723c */ /* 0x000fee00000018ff */
[----:B------:R-:W1:Y:S01]  /*2880*/  MUFU.TANH R91, R91 ;  /* 0x0000005b005b7308 */ /* 0x000e620000002400 */
[----:B-----5:R-:W-:Y:S03]  /*2890*/  HMMA.16816.F32 R36, R8, R52, R36 ;  /* 0x000000340824723c */ /* 0x020fe60000001824 */
[-C--:B------:R-:W-:Y:S01]  /*28a0*/  FMUL.FTZ R60, R60, R20.reuse ;  /* 0x000000143c3c7220 */ /* 0x080fe20000410000 */
[-C--:B------:R-:W-:Y:S01]  /*28b0*/  FMUL.FTZ R151, R61, R20.reuse ;  /* 0x000000143d977220 */ /* 0x080fe20000410000 */
[-C--:B------:R-:W-:Y:S01]  /*28c0*/  FMUL.FTZ R189, R62, R20.reuse ;  /* 0x000000143ebd7220 */ /* 0x080fe20000410000 */
[-C--:B------:R-:W-:Y:S01]  /*28d0*/  FMUL.FTZ R149, R63, R20.reuse ;  /* 0x000000143f957220 */ /* 0x080fe20000410000 */
[----:B------:R3:W1:Y:S01]  /*28e0*/  MUFU.TANH R153, R60 ;  /* 0x0000003c00997308 */ /* 0x0006620000002400 */
        /* <DEDUP_REMOVED lines=13> */
[----:B------:R-:W-:Y:S01]  /*29c0*/  HMMA.16816.F32 R56, R8, R54, R56 ;  /* 0x000000360838723c */ /* 0x000fe20000001838 */
[----:B------:R-:W1:Y:S06]  /*29d0*/  LDSM.16.M88.4 R52, [R158+0x5000] ;  /* 0x005000009e34783b */ /* 0x000e6c0000000200 */
[----:B------:R-:W1:Y:S01]  /*29e0*/  MUFU.TANH R203, R203 ;  /* 0x000000cb00cb7308 */ /* 0x000e620000002400 */
[----:B---3--:R-:W-:Y:S07]  /*29f0*/  HMMA.16816.F32 R60, R40, R48, RZ ;  /* 0x00000030283c723c */ /* 0x008fee00000018ff */
[----:B------:R-:W3:Y:S01]  /*2a00*/  MUFU.TANH R201, R201 ;  /* 0x000000c900c97308 */ /* 0x000ee20000002400 */
[----:B------:R-:W-:Y:S01]  /*2a10*/  HMMA.16816.F32 R64, R12, R72, R64 ;  /* 0x000000480c40723c */ /* 0x000fe20000001840 */
[----:B--2---:R-:W2:Y:S02]  /*2a20*/  LDSM.16.M88.4 R36, [R159+0x5800] ;  /* 0x005800009f24783b */ /* 0x004ea40000000200 */
        /* <DEDUP_REMOVED lines=11> */
[----:B-----5:R-:W-:Y:S07]  /*2ae0*/  HMMA.16816.F32 R64, R8, R16, R64 ;  /* 0x000000100840723c */ /* 0x020fee0000001840 */
[----:B------:R-:W1:Y:S01]  /*2af0*/  MUFU.TANH R193, R193 ;  /* 0x000000c100c17308 */ /* 0x000e620000002400 */
[----:B------:R-:W-:Y:S01]  /*2b00*/  HMMA.16816.F32 R48, R28, R34, R48 ;  /* 0x000000221c30723c */ /* 0x000fe20000001830 */
[----:B------:R-:W5:Y:S06]  /*2b10*/  LDSM.16.M88.4 R32, [R157+0x5000] ;  /* 0x005000009d20783b */ /* 0x000f6c0000000200 */
        /* <DEDUP_REMOVED lines=14> */
[----:B------:R-:W-:Y:S01]  /*2c00*/  FMUL.FTZ R46, R46, R20 ;  /* 0x000000142e2e7220 */ /* 0x000fe20000410000 */
[----:B------:R-:W3:Y:S01]  /*2c10*/  MUFU.TANH R117, R47 ;  /* 0x0000002f00757308 */ /* 0x000ee20000002400 */
[C---:B-1----:R-:W-:Y:S07]  /*2c20*/  HMMA.16816.F32 R60, R12.reuse, R52, R60 ;  /* 0x000000340c3c723c */ /* 0x042fee000000183c */
[----:B------:R-:W1:Y:S01]  /*2c30*/  MUFU.TANH R151, R151 ;  /* 0x0000009700977308 */ /* 0x000e620000002400 */
[----:B------:R-:W-:Y:S01]  /*2c40*/  HMMA.16816.F32 R48, R12, R54, R48 ;  /* 0x000000360c30723c */ /* 0x000fe20000001830 */
[----:B------:R-:W3:Y:S01]  /*2c50*/  LDSM.16.M88.4 R52, [R157+0x5800] ;  /* 0x005800009d34783b */ /* 0x000ee20000000200 */
[----:B------:R-:W-:-:S05]  /*2c60*/  DEPBAR.LE SB0, 0x0 ;  /* 0x000080000000791a */ /* 0x000fca0000000000 */
[----:B------:R-:W1:Y:S01]  /*2c70*/  MUFU.TANH R189, R189 ;  /* 0x000000bd00bd7308 */ /* 0x000e620000002400 */
[C---:B--2---:R-:W-:Y:S07]  /*2c80*/  HMMA.16816.F32 R56, R28.reuse, R36, R56 ;  /* 0x000000241c38723c */ /* 0x044fee0000001838 */
[----:B------:R-:W2:Y:S01]  /*2c90*/  MUFU.TANH R149, R149 ;  /* 0x0000009500957308 */ /* 0x000ea20000002400 */
[----:B------:R-:W-:Y:S07]  /*2ca0*/  HMMA.16816.F32 R40, R28, R38, R40 ;  /* 0x000000261c28723c */ /* 0x000fee0000001828 */
[----:B------:R-:W1:Y:S01]  /*2cb0*/  MUFU.TANH R145, R145 ;  /* 0x0000009100917308 */ /* 0x000e620000002400 */
[----:B-----5:R-:W-:Y:S07]  /*2cc0*/  HMMA.16816.F32 R48, R8, R34, R48 ;  /* 0x000000220830723c */ /* 0x020fee0000001830 */
        /* <DEDUP_REMOVED lines=8> */
[C---:B------:R-:W-:Y:S07]  /*2d50*/  HMMA.16816.F32 R60, R8.reuse, R32, R60 ;  /* 0x00000020083c723c */ /* 0x040fee000000183c */
[----:B------:R-:W1:Y:S01]  /*2d60*/  MUFU.TANH R141, R141 ;  /* 0x0000008d008d7308 */ /* 0x000e620000002400 */
[C---:B---3--:R-:W-:Y:S07]  /*2d70*/  HMMA.16816.F32 R56, R8.reuse, R52, R56 ;  /* 0x000000340838723c */ /* 0x048fee0000001838 */
[----:B------:R-:W3:Y:S01]  /*2d80*/  MUFU.TANH R133, R133 ;  /* 0x0000008500857308 */ /* 0x000ee20000002400 */
[----:B------:R-:W-:Y:S01]  /*2d90*/  HMMA.16816.F32 R12, R8, R54, R12 ;  /* 0x00000036080c723c */ /* 0x000fe2000000180c */
[----:B------:R-:W-:-:S02]  /*2da0*/  LOP3.LUT R9, R0, 0x200, R183, 0xf8, !PT ;  /* 0x0000020000097812 */ /* 0x000fc400078ef8b7 */
[-C--:B------:R-:W-:Y:S01]  /*2db0*/  FMUL.FTZ R111, R63, R20.reuse ;  /* 0x000000143f6f7220 */ /* 0x080fe20000410000 */
[-C--:B------:R-:W-:Y:S01]  /*2dc0*/  FMUL.FTZ R63, R51, R20.reuse ;  /* 0x00000014333f7220 */ /* 0x080fe20000410000 */
[-C--:B------:R-:W-:Y:S01]  /*2dd0*/  FMUL.FTZ R60, R60, R20.reuse ;  /* 0x000000143c3c7220 */ /* 0x080fe20000410000 */
[-C--:B------:R-:W-:Y:S01]  /*2de0*/  FMUL.FTZ R61, R61, R20.reuse ;  /* 0x000000143d3d7220 */ /* 0x080fe20000410000 */
[-C--:B------:R-:W-:Y:S01]  /*2df0*/  FMUL.FTZ R62, R62, R20.reuse ;  /* 0x000000143e3e7220 */ /* 0x080fe20000410000 */
[----:B------:R1:W1:Y:S01]  /*2e00*/  MUFU.TANH R125, R64 ;  /* 0x00000040007d7308 */ /* 0x0002620000002400 */
[----:B------:R-:W-:Y:S02]  /*2e10*/  SHF.L.U64.HI R183, R26, 0x4, R27 ;  /* 0x000000041ab77819 */ /* 0x000fe4000001021b */
[-C--:B------:R-:W-:Y:S01]  /*2e20*/  FMUL.FTZ R43, R56, R20.reuse ;  /* 0x00000014382b7220 */ /* 0x080fe20000410000 */
[-C--:B------:R-:W-:Y:S01]  /*2e30*/  FMUL.FTZ R41, R57, R20.reuse ;  /* 0x0000001439297220 */ /* 0x080fe20000410000 */
[-C--:B------:R-:W-:Y:S01]  /*2e40*/  FMUL.FTZ R51, R58, R20.reuse ;  /* 0x000000143a337220 */ /* 0x080fe20000410000 */
[----:B-----5:R-:W-:-:S02]  /*2e50*/  FMUL.FTZ R49, R59, R20 ;  /* 0x000000143b317220 */ /* 0x020fc40000410000 */
[----:B------:R1:W1:Y:S03]  /*2e60*/  MUFU.TANH R131, R66 ;  /* 0x0000004200837308 */ /* 0x0002660000002400 */
[-C--:B------:R-:W-:Y:S01]  /*2e70*/  FMUL.FTZ R12, R12, R20.reuse ;  /* 0x000000140c0c7220 */ /* 0x080fe20000410000 */
[-C--:B------:R-:W-:Y:S01]  /*2e80*/  FMUL.FTZ R13, R13, R20.reuse ;  /* 0x000000140d0d7220 */ /* 0x080fe20000410000 */
[-C--:B------:R-:W-:Y:S01]  /*2e90*/  FMUL.FTZ R14, R14, R20.reuse ;  /* 0x000000140e0e7220 */ /* 0x080fe20000410000 */
[----:B------:R-:W-:Y:S01]  /*2ea0*/  FMUL.FTZ R15, R15, R20 ;  /* 0x000000140f0f7220 */ /* 0x000fe20000410000 */
[----:B------:R-:W-:Y:S01]  /*2eb0*/  SHF.L.U32 R20, R208, 0x4, RZ ;  /* 0x00000004d0147819 */ /* 0x000fe200000006ff */
[----:B------:R1:W1:Y:S08]  /*2ec0*/  MUFU.TANH R121, R44 ;  /* 0x0000002c00797308 */ /* 0x0002700000002400 */
[----:B------:R1:W1:Y:S08]  /*2ed0*/  MUFU.TANH R119, R45 ;  /* 0x0000002d00777308 */ /* 0x0002700000002400 */
[----:B------:R1:W1:Y:S08]  /*2ee0*/  MUFU.TANH R127, R46 ;  /* 0x0000002e007f7308 */ /* 0x0002700000002400 */
[----:B------:R1:W1:Y:S08]  /*2ef0*/  MUFU.TANH R115, R60 ;  /* 0x0000003c00737308 */ /* 0x0002700000002400 */
[----:B------:R1:W1:Y:S08]  /*2f00*/  MUFU.TANH R107, R61 ;  /* 0x0000003d006b7308 */ /* 0x0002700000002400 */
[----:B------:R1:W1:Y:S08]  /*2f10*/  MUFU.TANH R113, R62 ;  /* 0x0000003e00717308 */ /* 0x0002700000002400 */
[----:B------:R-:W1:Y:S08]  /*2f20*/  MUFU.TANH R111, R111 ;  /* 0x0000006f006f7308 */ /* 0x000e700000002400 */
[----:B------:R1:W1:Y:S08]  /*2f30*/  MUFU.TANH R67, R48 ;  /* 0x0000003000437308 */ /* 0x0002700000002400 */
[----:B------:R1:W1:Y:S08]  /*2f40*/  MUFU.TANH R109, R50 ;  /* 0x00000032006d7308 */ /* 0x0002700000002400 */
        /* <DEDUP_REMOVED lines=24> */
.L_x_12119:
[----:B------:R-:W2:Y:S01]  /*30d0*/  LD.E R17, desc[UR4][R2.64+0x170] ;  /* 0x0001700402117980 */ /* 0x000ea2000c101900 */
[----:B------:R-:W-:-:S04]  /*30e0*/  SHF.L.U32 R0, R185, 0x7, RZ ;  /* 0x00000007b9007819 */ /* 0x000fc800000006ff */
[----:B------:R-:W-:Y:S01]  /*30f0*/  IABS R10, R0 ;  /* 0x00000000000a7213 */ /* 0x000fe20000000000 */
[----:B-1----:R-:W-:-:S05]  /*3100*/  VIADD R14, R0, 0xffffff80 ;  /* 0xffffff80000e7836 */ /* 0x002fca0000000000 */
        /* <DEDUP_REMOVED lines=29> */
[----:B------:R-:W2:Y:S01]  /*32e0*/  LD.E.64 R18, desc[UR4][R2.64+0x20] ;  /* 0x0000200402127980 */ /* 0x000ea2000c101b00 */
        /* <DEDUP_REMOVED lines=27> */
.L_x_12120:
[----:B------:R-:W-:Y:S05]  /*34a0*/  BSYNC.RECONVERGENT B0 ;  /* 0x0000000000007941 */ /* 0x000fea0003800200 */
.L_x_12118:
        /* <DEDUP_REMOVED lines=10> */
[-C--:B-1----:R-:W-:Y:S01]  /*3550*/  IADD3 R14, P0, PT, R16, R168.reuse, RZ ;  /* 0x000000a8100e7210 */ /* 0x082fe20007f1e0ff */
        /* <DEDUP_REMOVED lines=17> */
.L_x_12117:
[----:B------:R-:W-:Y:S05]  /*3670*/  BSYNC.RECONVERGENT B1 ;  /* 0x0000000000017941 */ /* 0x000fea0003800200 */
.L_x_12116:
        /* <DEDUP_REMOVED lines=34> */
[----:B------:R-:W1:Y:S01]  /*38a0*/  SHFL.BFLY PT, R13, R10, 0x2, 0x1f ;  /* 0x0c401f000a0d7f89 */ /* 0x000e6200000e0000 */
[----:B------:R-:W-:Y:S02]  /*38b0*/  IADD3 R23, PT, PT, R23, -0x2, RZ ;  /* 0xfffffffe17177810 */ /* 0x000fe40007ffe0ff */
[-C--:B------:R-:W-:Y:S01]  /*38c0*/  IADD3 R156, PT, PT, R5, R160.reuse, RZ ;  /* 0x000000a0059c7210 */ /* 0x080fe20007ffe0ff */
[----:B------:R-:W3:Y:S01]  /*38d0*/  SHFL.BFLY PT, R11, R8, 0x2, 0x1f ;  /* 0x0c401f00080b7f89 */ /* 0x000ee200000e0000 */
[----:B------:R-:W-:-:S03]  /*38e0*/  IADD3 R102, PT, PT, R7, R160, RZ ;  /* 0x000000a007667210 */ /* 0x000fc60007ffe0ff */
[----:B------:R-:W-:Y:S01]  /*38f0*/  LDSM.16.MT88.4 R16, [R160+0x6800] ;  /* 0x00680000a010783b */ /* 0x000fe20000004200 */
[----:B------:R-:W-:Y:S02]  /*3900*/  IADD3 R100, PT, PT, R5, R102, RZ ;  /* 0x0000006605647210 */ /* 0x000fe40007ffe0ff */
[----:B-1----:R-:W-:Y:S02]  /*3910*/  FMNMX.FTZ R13, R10, R13, !PT ;  /* 0x0000000d0a0d7209 */ /* 0x002fe40007810000 */
[----:B---3--:R-:W-:-:S03]  /*3920*/  FMNMX.FTZ R11, R8, R11, !PT ;  /* 0x0000000b080b7209 */ /* 0x008fc60007810000 */
[----:B------:R-:W1:Y:S04]  /*3930*/  SHFL.BFLY PT, R0, R13, 0x1, 0x1f ;  /* 0x0c201f000d007f89 */ /* 0x000e6800000e0000 */
[----:B------:R-:W3:Y:S01]  /*3940*/  SHFL.BFLY PT, R36, R11, 0x1, 0x1f ;  /* 0x0c201f000b247f89 */ /* 0x000ee200000e0000 */
[----:B-1----:R-:W-:-:S03]  /*3950*/  FMNMX.FTZ R0, R13, R0, !PT ;  /* 0x000000000d007209 */ /* 0x002fc60007810000 */
[----:B------:R-:W-:Y:S01]  /*3960*/  LDSM.16.MT88.4 R12, [R156+0x6800] ;  /* 0x006800009c0c783b */ /* 0x000fe20000004200 */
        /* <DEDUP_REMOVED lines=15> */
[----:B------:R-:W1:Y:S01]  /*3a60*/  LDSM.16.MT88.4 R84, [R156+0x6000] ;  /* 0x006000009c54783b */ /* 0x000e620000004200 */
[-CC-:B------:R-:W-:Y:S01]  /*3a70*/  FFMA.FTZ R40, R77, R27.reuse, -R26.reuse ;  /* 0x0000001b4d287223 */ /* 0x180fe2000001081a */
[-C--:B------:R-:W-:Y:S01]  /*3a80*/  FFMA.FTZ R59, R6, R27.reuse, -R26 ;  /* 0x0000001b063b7223 */ /* 0x080fe2000001081a */
[----:B------:R-:W-:Y:S01]  /*3a90*/  MUFU.EX2 R55, R55 ;  /* 0x0000003700377308 */ /* 0x000fe20000000800 */
[----:B------:R-:W2:Y:S01]  /*3aa0*/  LDSM.16.MT88.4 R76, [R102+0x6000] ;  /* 0x00600000664c783b */ /* 0x000ea20000004200 */
[-CC-:B------:R-:W-:Y:S01]  /*3ab0*/  FFMA.FTZ R32, R97, R27.reuse, -R22.reuse ;  /* 0x0000001b61207223 */ /* 0x180fe20000010816 */
[-C--:B------:R-:W-:Y:S01]  /*3ac0*/  FFMA.FTZ R33, R91, R27.reuse, -R22 ;  /* 0x0000001b5b217223 */ /* 0x080fe20000010816 */
[-CC-:B------:R-:W-:Y:S01]  /*3ad0*/  FFMA.FTZ R39, R89, R27.reuse, -R26.reuse ;  /* 0x0000001b59277223 */ /* 0x180fe2000001081a */
[----:B------:R-:W3:Y:S01]  /*3ae0*/  LDSM.16.MT88.4 R92, [R160+0x6000] ;  /* 0x00600000a05c783b */ /* 0x000ee20000004200 */
[-CC-:B------:R-:W-:Y:S01]  /*3af0*/  FFMA.FTZ R38, R83, R27.reuse, -R26.reuse ;  /* 0x0000001b53267223 */ /* 0x180fe2000001081a */
[-CC-:B------:R-:W-:Y:S01]  /*3b00*/  FFMA.FTZ R35, R81, R27.reuse, -R26.reuse ;  /* 0x0000001b51237223 */ /* 0x180fe2000001081a */
[----:B------:R-:W4:Y:S01]  /*3b10*/  MUFU.EX2 R44, R44 ;  /* 0x0000002c002c7308 */ /* 0x000f220000000800 */
[----:B------:R-:W5:Y:S01]  /*3b20*/  LDSM.16.MT88.4 R4, [R100+0x6000] ;  /* 0x006000006404783b */ /* 0x000f620000004200 */
        /* <DEDUP_REMOVED lines=63> */
[C---:B-1----:R-:W-:Y:S01]  /*3f20*/  F2FP.F16.F32.PACK_AB R70, R40.reuse, R57 ;  /* 0x000000392846723e */ /* 0x042fe200000000ff */
[----:B------:R-:W-:Y:S01]  /*3f30*/  FADD.FTZ R57, R57, R46 ;  /* 0x0000002e39397221 */ /* 0x000fe20000010000 */
[-CC-:B------:R-:W-:Y:S01]  /*3f40*/  FFMA.FTZ R46, R47, R27.reuse, -R22.reuse ;  /* 0x0000001b2f2e7223 */ /* 0x180fe20000010816 */
[----:B------:R-:W-:Y:S01]  /*3f50*/  FFMA.FTZ R27, R29, R27, -R22 ;  /* 0x0000001b1d1b7223 */ /* 0x000fe20000010816 */
[----:B------:R-:W-:Y:S01]  /*3f60*/  ISETP.GE.AND P0, PT, R23, R170, PT ;  /* 0x000000aa1700720c */ /* 0x000fe20003f06270 */
[----:B------:R-:W-:-:S02]  /*3f70*/  FADD.FTZ R40, R40, R57 ;  /* 0x0000003928287221 */ /* 0x000fc40000010000 */
        /* <DEDUP_REMOVED lines=9> */
[C---:B---3--:R-:W-:Y:S07]  /*4010*/  HMMA.16816.F32 R96, R68.reuse, R92, RZ ;  /* 0x0000005c4460723c */ /* 0x048fee00000018ff */
[----:B------:R-:W3:Y:S01]  /*4020*/  MUFU.EX2 R28, R28 ;  /* 0x0000001c001c7308 */ /* 0x000ee20000000800 */
[C---:B------:R-:W-:Y:S07]  /*4030*/  HMMA.16816.F32 R92, R68.reuse, R94, RZ ;  /* 0x0000005e445c723c */ /* 0x040fee00000018ff */
[----:B------:R-:W-:Y:S01]  /*4040*/  MUFU.EX2 R61, R61 ;  /* 0x0000003d003d7308 */ /* 0x000fe20000000800 */
[----:B-----5:R-:W-:Y:S01]  /*4050*/  HMMA.16816.F32 R72, R68, R4, RZ ;  /* 0x000000044448723c */ /* 0x020fe200000018ff */
[----:B-1----:R-:W-:Y:S01]  /*4060*/  F2FP.F16.F32.PACK_AB R4, R38, R39 ;  /* 0x000000272604723e */ /* 0x002fe200000000ff */
[----:B------:R-:W-:Y:S01]  /*4070*/  FADD.FTZ R39, R39, R40 ;  /* 0x0000002827277221 */ /* 0x000fe20000010000 */
[----:B------:R-:W-:Y:S01]  /*4080*/  F2FP.F16.F32.PACK_AB R5, R32, R45 ;  /* 0x0000002d2005723e */ /* 0x000fe200000000ff */
[----:B------:R-:W-:-:S02]  /*4090*/  FADD.FTZ R45, R45, R34 ;  /* 0x000000222d2d7221 */ /* 0x000fc40000010000 */
[----:B------:R-:W-:Y:S01]  /*40a0*/  FADD.FTZ R38, R38, R39 ;  /* 0x0000002726267221 */ /* 0x000fe20000010000 */
[----:B------:R-:W-:Y:S01]  /*40b0*/  MUFU.EX2 R50, R50 ;  /* 0x0000003200327308 */ /* 0x000fe20000000800 */
[----:B------:R-:W-:Y:S01]  /*40c0*/  HMMA.16816.F32 R68, R68, R6, RZ ;  /* 0x000000064444723c */ /* 0x000fe200000018ff */
[----:B--2---:R-:W-:Y:S01]  /*40d0*/  F2FP.F16.F32.PACK_AB R6, R30, R35 ;  /* 0x000000231e06723e */ /* 0x004fe200000000ff */
[----:B------:R-:W-:Y:S01]  /*40e0*/  FADD.FTZ R40, R32, R45 ;  /* 0x0000002d20287221 */ /* 0x000fe20000010000 */
[----:B---3--:R-:W-:Y:S01]  /*40f0*/  F2FP.F16.F32.PACK_AB R7, R28, R33 ;  /* 0x000000211c07723e */ /* 0x008fe200000000ff */
        /* <DEDUP_REMOVED lines=30> */
[----:B------:R-:W-:Y:S02]  /*42e0*/  FADD.FTZ R105, R105, R30 ;  /* 0x0000001e69697221 */ /* 0x000fe40000010000 */
[----:B------:R-:W-:Y:S02]  /*42f0*/  FADD.FTZ R29, R50, R61 ;  /* 0x0000003d321d7221 */ /* 0x000fe40000010000 */
[----:B------:R-:W-:Y:S01]  /*4300*/  MUFU.EX2 R58, R58 ;  /* 0x0000003a003a7308 */ /* 0x000fe20000000800 */
[----:B------:R-:W-:Y:S01]  /*4310*/  FADD.FTZ R48, R48, R105 ;  /* 0x0000006930307221 */ /* 0x000fe20000010000 */
[----:B---3--:R-:W-:Y:S03]  /*4320*/  HMMA.16816.F32 R96, R4, R8, R96 ;  /* 0x000000080460723c */ /* 0x008fe60000001860 */
[----:B------:R-:W-:-:S03]  /*4330*/  FADD.FTZ R103, R103, R48 ;  /* 0x0000003067677221 */ /* 0x000fc60000010000 */
        /* <DEDUP_REMOVED lines=19> */
[----:B--2---:R-:W-:Y:S01]  /*4470*/  F2FP.F16.F32.PACK_AB R4, R155, R58 ;  /* 0x0000003a9b04723e */ /* 0x004fe200000000ff */
[----:B------:R-:W-:Y:S01]  /*4480*/  FADD.FTZ R58, R58, R103 ;  /* 0x000000673a3a7221 */ /* 0x000fe20000010000 */
[----:B------:R-:W-:-:S02]  /*4490*/  F2FP.F16.F32.PACK_AB R5, R54, R193 ;  /* 0x000000c13605723e */ /* 0x000fc400000000ff */
[----:B------:R-:W-:Y:S01]  /*44a0*/  MUFU.EX2 R66, R66 ;  /* 0x0000004200427308 */ /* 0x000fe20000000800 */
[----:B----4-:R-:W-:Y:S01]  /*44b0*/  F2FP.F16.F32.PACK_AB R6, R151, R60 ;  /* 0x0000003c9706723e */ /* 0x010fe200000000ff */
[----:B------:R-:W-:Y:S01]  /*44c0*/  FADD.FTZ R155, R155, R58 ;  /* 0x0000003a9b9b7221 */ /* 0x000fe20000010000 */
[----:B------:R-:W-:-:S03]  /*44d0*/  F2FP.F16.F32.PACK_AB R7, R149, R56 ;  /* 0x000000389507723e */ /* 0x000fc600000000ff */
[----:B------:R-:W-:Y:S02]  /*44e0*/  FADD.FTZ R60, R60, R155 ;  /* 0x0000009b3c3c7221 */ /* 0x000fe40000010000 */
[----:B------:R-:W2:Y:S02]  /*44f0*/  MUFU.EX2 R139, R139 ;  /* 0x0000008b008b7308 */ /* 0x000ea40000000800 */
[----:B-----5:R-:W-:Y:S01]  /*4500*/  HMMA.16816.F32 R96, R4, R16, R96 ;  /* 0x000000100460723c */ /* 0x020fe20000001860 */
[----:B------:R-:W-:-:S05]  /*4510*/  FADD.FTZ R151, R151, R60 ;  /* 0x0000003c97977221 */ /* 0x000fca0000010000 */
        /* <DEDUP_REMOVED lines=21> */
[----:B------:R-:W-:Y:S01]  /*4670*/  F2FP.F16.F32.PACK_AB R5, R143, R64 ;  /* 0x000000408f05723e */ /* 0x000fe200000000ff */
[----:B------:R-:W-:Y:S01]  /*4680*/  FADD.FTZ R66, R66, R151 ;  /* 0x0000009742427221 */ /* 0x000fe20000010000 */
[----:B----4-:R-:W-:-:S02]  /*4690*/  F2FP.F16.F32.PACK_AB R6, R135, R104 ;  /* 0x000000688706723e */ /* 0x010fc400000000ff */
[----:B------:R-:W4:Y:S01]  /*46a0*/  MUFU.EX2 R119, R119 ;  /* 0x0000007700777308 */ /* 0x000f220000000800 */
[----:B-1----:R-:W-:Y:S01]  /*46b0*/  F2FP.F16.F32.PACK_AB R7, R133, R62 ;  /* 0x0000003e8507723e */ /* 0x002fe200000000ff */
[----:B------:R-:W-:-:S04]  /*46c0*/  FADD.FTZ R139, R139, R66 ;  /* 0x000000428b8b7221 */ /* 0x000fc80000010000 */
[----:B------:R-:W-:Y:S02]  /*46d0*/  FADD.FTZ R104, R104, R139 ;  /* 0x0000008b68687221 */ /* 0x000fe40000010000 */
[----:B---3--:R-:W-:Y:S01]  /*46e0*/  HMMA.16816.F32 R96, R4, R8, R96 ;  /* 0x000000080460723c */ /* 0x008fe20000001860 */
[----:B------:R-:W1:Y:S01]  /*46f0*/  MUFU.EX2 R117, R117 ;  /* 0x0000007500757308 */ /* 0x000e620000000800 */
[----:B------:R-:W-:-:S06]  /*4700*/  FADD.FTZ R135, R135, R104 ;  /* 0x0000006887877221 */ /* 0x000fcc0000010000 */
        /* <DEDUP_REMOVED lines=19> */
[----:B------:R-:W-:Y:S01]  /*4840*/  F2FP.F16.F32.PACK_AB R5, R129, R106 ;  /* 0x0000006a8105723e */ /* 0x000fe200000000ff */
[----:B------:R-:W-:Y:S01]  /*4850*/  FADD.FTZ R110, R110, R135 ;  /* 0x000000876e6e7221 */ /* 0x000fe20000010000 */
[----:B----4-:R-:W-:-:S02]  /*4860*/  F2FP.F16.F32.PACK_AB R6, R119, R112 ;  /* 0x000000707706723e */ /* 0x010fc400000000ff */
[----:B-1----:R-:W-:Y:S01]  /*4870*/  F2FP.F16.F32.PACK_AB R7, R117, R108 ;  /* 0x0000006c7507723e */ /* 0x002fe200000000ff */
[----:B------:R-:W-:Y:S02]  /*4880*/  FADD.FTZ R123, R123, R110 ;  /* 0x0000006e7b7b7221 */ /* 0x000fe40000010000 */
        /* <DEDUP_REMOVED lines=28> */
[C---:B------:R-:W-:Y:S08]  /*4a50*/  HMMA.16816.F32 R80, R4.reuse, R16, R80 ;  /* 0x000000100450723c */ /* 0x040ff00000001850 */
[C---:B------:R-:W-:Y:S01]  /*4a60*/  HMMA.16816.F32 R76, R4.reuse, R18, R76 ;  /* 0x00000012044c723c */ /* 0x040fe2000000184c */
[----:B------:R-:W5:Y:S07]  /*4a70*/  LDSM.16.MT88.4 R16, [R156+0x9800] ;  /* 0x009800009c10783b */ /* 0x000f6e0000004200 */
[C---:B---3--:R-:W-:Y:S08]  /*4a80*/  HMMA.16816.F32 R88, R4.reuse, R8, R88 ;  /* 0x000000080458723c */ /* 0x048ff00000001858 */
[C---:B------:R-:W-:Y:S01]  /*4a90*/  HMMA.16816.F32 R84, R4.reuse, R10, R84 ;  /* 0x0000000a0454723c */ /* 0x040fe20000001854 */
[----:B------:R-:W3:Y:S07]  /*4aa0*/  LDSM.16.MT88.4 R8, [R160+0x9800] ;  /* 0x00980000a008783b */ /* 0x000eee0000004200 */
        /* <DEDUP_REMOVED lines=38> */
[----:B------:R-:W-:-:S04]  /*4d10*/  FADD.FTZ R113, R113, R12 ;  /* 0x0000000c71717221 */ /* 0x000fc80000010000 */
[----:B------:R-:W-:-:S03]  /*4d20*/  FADD.FTZ R114, R114, R113 ;  /* 0x0000007172727221 */ /* 0x000fc60000010000 */
[----:B--2---:R-:W-:Y:S01]  /*4d30*/  HMMA.16816.F32 R72, R4, R8, R72 ;  /* 0x000000080448723c */ /* 0x004fe20000001848 */
[----:B------:R-:W-:-:S04]  /*4d40*/  FADD.FTZ R9, R109, R114 ;  /* 0x000000726d097221 */ /* 0x000fc80000010000 */
[----:B------:R-:W-:-:S03]  /*4d50*/  FADD.FTZ R9, R120, R9 ;  /* 0x0000000978097221 */ /* 0x000fc60000010000 */
[----:B------:R-:W-:Y:S01]  /*4d60*/  HMMA.16816.F32 R68, R4, R10, R68 ;  /* 0x0000000a0444723c */ /* 0x000fe20000001844 */
[----:B------:R-:W-:-:S04]  /*4d70*/  FADD.FTZ R44, R44, R9 ;  /* 0x000000092c2c7221 */ /* 0x000fc80000010000 */
[----:B------:R-:W-:-:S04]  /*4d80*/  FADD.FTZ R49, R49, R44 ;  /* 0x0000002c31317221 */ /* 0x000fc80000010000 */
        /* <DEDUP_REMOVED lines=9> */
.L_x_12128:
        /* <DEDUP_REMOVED lines=77> */
.L_x_12123:
[----:B------:R-:W-:Y:S05]  /*52f0*/  BSYNC.RECONVERGENT B0 ;  /* 0x0000000000007941 */ /* 0x000fea0003800200 */
.L_x_12122:
[----:B------:R-:W-:Y:S01]  /*5300*/  IADD3 R200, P1, PT, R189, R174, RZ ;  /* 0x000000aebdc87210 */ /* 0x000fe20007f3e0ff */
[----:B------:R-:W-:Y:S01]  /*5310*/  @!PT LDS RZ, [RZ] ;  /* 0x00000000fffff984 */ /* 0x000fe20000000800 */
[----:B------:R-:W-:Y:S01]  /*5320*/  @!PT LDS RZ, [RZ] ;  /* 0x00000000fffff984 */ /* 0x000fe20000000800 */
[----:B------:R-:W-:Y:S01]  /*5330*/  @!PT LDS RZ, [RZ] ;  /* 0x00000000fffff984 */ /* 0x000fe20000000800 */
[----:B------:R-:W-:Y:S01]  /*5340*/  LDGSTS.E.BYPASS.LTC128B.128 [R177+0x6000], desc[UR4][R174.64] ;  /* 0x06000000aeb17fae */ /* 0x000fe2000b981a04 */
[----:B------:R-:W-:Y:S01]  /*5350*/  IADD3 R185, PT, PT, R185, -0x1, RZ ;  /* 0xffffffffb9b97810 */ /* 0x000fe20007ffe0ff */
        /* <DEDUP_REMOVED lines=206> */
[-C--:B----4-:R-:W-:Y:S01]  /*6040*/  FMUL.FTZ R173, R63, R0.reuse ;  /* 0x000000003fad7220 */ /* 0x090fe20000410000 */
[-C--:B------:R-:W-:Y:S01]  /*6050*/  FMUL.FTZ R193, R64, R0.reuse ;  /* 0x0000000040c17220 */ /* 0x080fe20000410000 */
        /* <DEDUP_REMOVED lines=120> */
.L_x_12127:
[----:B------:R-:W-:Y:S05]  /*67e0*/  BSYNC.RECONVERGENT B0 ;  /* 0x0000000000007941 */ /* 0x000fea0003800200 */
.L_x_12126:
[C---:B------:R-:W-:Y:S01]  /*67f0*/  LEA R12, P1, R182.reuse, R172, 0x1 ;  /* 0x000000acb60c7211 */ /* 0x040fe200078208ff */
[----:B-1----:R-:W-:Y:S03]  /*6800*/  IMAD.MOV.U32 R173, RZ, RZ, R171 ;  /* 0x000000ffffad7224 */ /* 0x002fe600078e00ab */
        /* <DEDUP_REMOVED lines=25> */
.L_x_12125:
[----:B------:R-:W-:Y:S05]  /*69a0*/  BSYNC.RECONVERGENT B1 ;  /* 0x0000000000017941 */ /* 0x000fea0003800200 */
.L_x_12124:
        /* <DEDUP_REMOVED lines=148> */
[----:B------:R-:W-:Y:S02]  /*72f0*/  ISETP.GT.AND P1, PT, R185, R170, PT ;  /* 0x000000aab900720c */ /* 0x000fe40003f24270 */
        /* <DEDUP_REMOVED lines=261> */
.L_x_12121:
        /* <DEDUP_REMOVED lines=10> */
.L_x_12136:
        /* <DEDUP_REMOVED lines=87> */
[----:B------:R-:W1:Y:S01]  /*8960*/  @P1 MUFU.LG2 R40, R40 ;  /* 0x0000002800281308 */ /* 0x000e620000000c00 */
[----:B------:R-:W-:Y:S01]  /*8970*/  SHF.L.U32 R46, R38, 0x2, RZ ;  /* 0x00000002262e7819 */ /* 0x000fe200000006ff */
[----:B------:R-:W-:Y:S01]  /*8980*/  BSSY.RECONVERGENT B0, `(.L_x_12130) ;  /* 0x000002e000007945 */ /* 0x000fe20003800200 */
[----:B------:R-:W-:-:S02]  /*8990*/  SHF.R.U32.HI R44, RZ, 0x1, R38 ;  /* 0x00000001ff2c7819 */ /* 0x000fc40000011626 */
[----:B-1----:R-:W-:Y:S01]  /*89a0*/  LOP3.LUT R5, R46, 0x1f8, RZ, 0xc0, !PT ;  /* 0x000001f82e057812 */ /* 0x002fe200078ec0ff */
[----:B------:R-:W-:Y:S01]  /*89b0*/  BAR.SYNC.DEFER_BLOCKING 0x0 ;  /* 0x0000000000007b1d */ /* 0x000fe20000010000 */
[----:B------:R-:W-:Y:S02]  /*89c0*/  LOP3.LUT P3, RZ, R38, 0x3, RZ, 0xc0, !PT ;  /* 0x0000000326ff7812 */ /* 0x000fe4000786c0ff */
[----:B------:R-:W-:Y:S02]  /*89d0*/  LOP3.LUT R47, R4, 0x10, RZ, 0xc0, !PT ;  /* 0x00000010042f7812 */ /* 0x000fe400078ec0ff */
[----:B------:R-:W-:Y:S01]  /*89e0*/  LOP3.LUT R46, R46, 0xffc, RZ, 0xc0, !PT ;  /* 0x00000ffc2e2e7812 */ /* 0x000fe200078ec0ff */
[----:B------:R-:W1:Y:S01]  /*89f0*/  @P0 MUFU.LG2 R39, R39 ;  /* 0x0000002700270308 */ /* 0x000e620000000c00 */
[----:B------:R-:W-:Y:S02]  /*8a00*/  LOP3.LUT R4, R5, 0x38, R44, 0x78, !PT ;  /* 0x0000003805047812 */ /* 0x000fe400078e782c */
[----:B------:R-:W-:-:S02]  /*8a10*/  SHF.R.U32.HI R38, RZ, 0x2, R38 ;  /* 0x00000002ff267819 */ /* 0x000fc40000011626 */
[----:B------:R-:W-:Y:S01]  /*8a20*/  LEA R47, R4, R47, 0x2 ;  /* 0x0000002f042f7211 */ /* 0x000fe200078e10ff */
[----:B------:R-:W-:Y:S01]  /*8a30*/  @P1 FMUL.FTZ R40, R40, 0.69314718246459960938 ;  /* 0x3f31721828281820 */ /* 0x000fe20000410000 */
[----:B-1----:R-:W-:-:S03]  /*8a40*/  @P0 FMUL.FTZ R39, R39, 0.69314718246459960938 ;  /* 0x3f31721827270820 */ /* 0x002fc60000410000 */
[----:B------:R-:W1:Y:S04]  /*8a50*/  LDS.128 R32, [R47+UR6] ;  /* 0x000000062f207984 */ /* 0x000e680008000c00 */
[----:B------:R-:W1:Y:S04]  /*8a60*/  LDS.128 R28, [R47+UR6+0x800] ;  /* 0x000800062f1c7984 */ /* 0x000e680008000c00 */
[----:B------:R-:W1:Y:S04]  /*8a70*/  LDS.128 R24, [R47+UR6+0x1000] ;  /* 0x001000062f187984 */ /* 0x000e680008000c00 */
[----:B------:R-:W1:Y:S04]  /*8a80*/  LDS.128 R20, [R47+UR6+0x1800] ;  /* 0x001800062f147984 */ /* 0x000e680008000c00 */
[----:B------:R-:W1:Y:S04]  /*8a90*/  LDS.128 R16, [R47+UR6+0x2000] ;  /* 0x002000062f107984 */ /* 0x000e680008000c00 */
[----:B------:R-:W1:Y:S04]  /*8aa0*/  LDS.128 R12, [R47+UR6+0x2800] ;  /* 0x002800062f0c7984 */ /* 0x000e680008000c00 */
[----:B------:R-:W1:Y:S04]  /*8ab0*/  LDS.128 R8, [R47+UR6+0x3000] ;  /* 0x003000062f087984 */ /* 0x000e680008000c00 */
[----:B------:R3:W1:Y:S01]  /*8ac0*/  LDS.128 R4, [R47+UR6+0x3800] ;  /* 0x003800062f047984 */ /* 0x0006620008000c00 */
[----:B--2---:R-:W-:-:S04]  /*8ad0*/  IMAD R42, R42, UR8, R181 ;  /* 0x000000082a2a7c24 */ /* 0x004fc8000f8e02b5 */
[----:B---3--:R-:W-:Y:S01]  /*8ae0*/  IMAD R2, R42, R45, R180 ;  /* 0x0000002d2a027224 */ /* 0x008fe200078e02b4 */
[----:B------:R-:W-:Y:S02]  /*8af0*/  LOP3.LUT R45, R44, 0x30, RZ, 0xc0, !PT ;  /* 0x000000302c2d7812 */ /* 0x000fe400078ec0ff */
[----:B------:R-:W-:Y:S01]  /*8b00*/  MOV R42, 0xff800000 ;  /* 0xff800000002a7802 */ /* 0x000fe20000000f00 */
[----:B------:R-:W-:Y:S01]  /*8b10*/  IMAD R2, R43, R2, R178 ;  /* 0x000000022b027224 */ /* 0x000fe200078e02b2 */
[----:B------:R-:W-:Y:S01]  /*8b20*/  MOV R43, 0xff800000 ;  /* 0xff800000002b7802 */ /* 0x000fe20000000f00 */
[----:B-----5:R-:W-:Y:S01]  /*8b30*/  @P1 FFMA.FTZ R43, R37, R36, R40 ;  /* 0x00000024252b1223 */ /* 0x020fe20000010028 */
[----:B------:R-:W-:Y:S01]  /*8b40*/  LOP3.LUT R47, R45, 0x7, R38, 0xf8, !PT ;  /* 0x000000072d2f7812 */ /* 0x000fe200078ef826 */
[----:B----4-:R-:W-:Y:S02]  /*8b50*/  IMAD R41, R2, R41, RZ ;  /* 0x0000002902297224 */ /* 0x010fe400078e02ff */
[----:B------:R-:W-:-:S03]  /*8b60*/  @P0 FFMA.FTZ R42, R37, R0, R39 ;  /* 0x00000000252a0223 */ /* 0x000fc60000010027 */
[----:B------:R-:W-:-:S04]  /*8b70*/  IADD3 R3, P2, PT, R41, R46, RZ ;  /* 0x0000002e29037210 */ /* 0x000fc80007f5e0ff */
[----:B------:R-:W-:Y:S02]  /*8b80*/  LEA.HI.X.SX32 R41, R41, RZ, 0x1, P2 ;  /* 0x000000ff29297211 */ /* 0x000fe400010f0eff */
[----:B------:R-:W-:-:S04]  /*8b90*/  LEA R44, P2, R3, R48, 0x2 ;  /* 0x00000030032c7211 */ /* 0x000fc800078410ff */
[----:B------:R-:W-:Y:S01]  /*8ba0*/  LEA.HI.X R45, R3, R49, R41, 0x2, P2 ;  /* 0x00000031032d7211 */ /* 0x000fe200010f1429 */
[----:B-1----:R-:W-:Y:S08]  /*8bb0*/  @P3 BRA `(.L_x_12131) ;  /* 0x0000000000283947 */ /* 0x002ff00003800000 */
        /* <DEDUP_REMOVED lines=10> */
.L_x_12131:
[----:B------:R-:W-:Y:S05]  /*8c60*/  BSYNC.RECONVERGENT B0 ;  /* 0x0000000000007941 */ /* 0x000fea0003800200 */
.L_x_12130:
        /* <DEDUP_REMOVED lines=9> */
[----:B-1----:R-:W-:Y:S05]  /*8d00*/  RET.REL.NODEC R176 `(_ZN5flash24flash_fwd_splitkv_kernelI23Flash_fwd_kernel_traitsILi64ELi64ELi128ELi4ELb0ELb0EN7cutlass6half_tE19Flash_kernel_traitsILi64ELi64ELi128ELi4ES3_EELb0ELb0ELb0ELb1ELb1ELb1ELb1ELb0EEEvNS_16Flash_fwd_paramsE) ;  /* 0xffffff70b0bc7950 */ /* 0x002fea0003c3ffff */
.L_x_12129:
[----:B------:R-:W-:Y:S01]  /*8d10*/  MOV R5, 0x2 ;  /* 0x0000000200057802 */ /* 0x000fe20000000f00 */
[----:B------:R-:W-:Y:S01]  /*8d20*/  IMAD.MOV.U32 R4, RZ, RZ, 0x1f ;  /* 0x0000001fff047424 */ /* 0x000fe200078e00ff */
[----:B------:R-:W-:-:S07]  /*8d30*/  MOV R6, 0xffffffff ;  /* 0xffffffff00067802 */ /* 0x000fce0000000f00 */
[----:B-1---5:R-:W-:Y:S05]  /*8d40*/  WARPSYNC.COLLECTIVE R6, `(.L_x_12132) ;  /* 0x0000000006087348 */ /* 0x022fea0003c00000 */
[----:B------:R2:W3:Y:S02]  /*8d50*/  SHFL.BFLY P0, R8, R191, R5, R4 ;  /* 0x0c000005bf087389 */ /* 0x0004e40000000004 */
[----:B-123-5:R-:W-:Y:S05]  /*8d60*/  ENDCOLLECTIVE ;  /* 0x000000000000791b */ /* 0x02efea0003800000 */
.L_x_12132:
[----:B------:R-:W-:Y:S02]  /*8d70*/  IMAD.MOV.U32 R10, RZ, RZ, R8 ;  /* 0x000000ffff0a7224 */ /* 0x000fe400078e0008 */
[----:B------:R-:W-:Y:S02]  /*8d80*/  IMAD.MOV.U32 R5, RZ, RZ, 0x1 ;  /* 0x00000001ff057424 */ /* 0x000fe400078e00ff */
[----:B------:R-:W-:-:S05]  /*8d90*/  FADD.FTZ R7, R10, R191 ;  /* 0x000000bf0a077221 */ /* 0x000fca0000010000 */
[----:B------:R-:W-:-:S07]  /*8da0*/  MOV R191, R7 ;  /* 0x0000000700bf7202 */ /* 0x000fce0000000f00 */
[----:B------:R-:W-:Y:S05]  /*8db0*/  WARPSYNC.COLLECTIVE R6, `(.L_x_12133) ;  /* 0x0000000006087348 */ /* 0x000fea0003c00000 */
[----:B------:R1:W2:Y:S02]  /*8dc0*/  SHFL.BFLY P0, R8, R191, R5, R4 ;  /* 0x0c000005bf087389 */ /* 0x0002a40000000004 */
[----:B-12---:R-:W-:Y:S05]  /*8dd0*/  ENDCOLLECTIVE ;  /* 0x000000000000791b */ /* 0x006fea0003800000 */
.L_x_12133:
[----:B------:R-:W-:Y:S01]  /*8de0*/  MOV R191, R190 ;  /* 0x000000be00bf7202 */ /* 0x000fe20000000f00 */
[----:B------:R-:W-:Y:S01]  /*8df0*/  IMAD.MOV.U32 R5, RZ, RZ, 0x2 ;  /* 0x00000002ff057424 */ /* 0x000fe200078e00ff */
[----:B------:R-:W-:-:S07]  /*8e00*/  MOV R40, R8 ;  /* 0x0000000800287202 */ /* 0x000fce0000000f00 */
[----:B------:R-:W-:Y:S05]  /*8e10*/  WARPSYNC.COLLECTIVE R6, `(.L_x_12134) ;  /* 0x0000000006087348 */ /* 0x000fea0003c00000 */
[----:B------:R1:W2:Y:S02]  /*8e20*/  SHFL.BFLY P0, R8, R191, R5, R4 ;  /* 0x0c000005bf087389 */ /* 0x0002a40000000004 */
[----:B-12---:R-:W-:Y:S05]  /*8e30*/  ENDCOLLECTIVE ;  /* 0x000000000000791b */ /* 0x006fea0003800000 */
.L_x_12134:
[----:B------:R-:W-:Y:S01]  /*8e40*/  FADD.FTZ R40, R7, R40 ;  /* 0x0000002807287221 */ /* 0x000fe20000010000 */
[----:B------:R-:W-:Y:S01]  /*8e50*/  FADD.FTZ R39, R8, R190 ;  /* 0x000000be08277221 */ /* 0x000fe20000010000 */
[----:B------:R-:W-:-:S04]  /*8e60*/  MOV R5, 0x1 ;  /* 0x0000000100057802 */ /* 0x000fc80000000f00 */
[----:B------:R-:W-:-:S07]  /*8e70*/  MOV R191, R39 ;  /* 0x0000002700bf7202 */ /* 0x000fce0000000f00 */
[----:B------:R-:W-:Y:S05]  /*8e80*/  WARPSYNC.COLLECTIVE R6, `(.L_x_12135) ;  /* 0x0000000006087348 */ /* 0x000fea0003c00000 */
[----:B------:R1:W2:Y:S02]  /*8e90*/  SHFL.BFLY P0, R8, R191, R5, R4 ;  /* 0x0c000005bf087389 */ /* 0x0002a40000000004 */
[----:B-12---:R-:W-:Y:S05]  /*8ea0*/  ENDCOLLECTIVE ;  /* 0x000000000000791b */ /* 0x006fea0003800000 */
.L_x_12135:
[----:B------:R-:W-:Y:S05]  /*8eb0*/  BRA `(.L_x_12136) ;  /* 0xfffffff4004c7947 */ /* 0x000fea000383ffff */
.L_x_12137:
        /* <DEDUP_REMOVED lines=12> */
.L_x_14815:


//--------------------- .text._ZN5flash24flash_fwd_splitkv_kernelI23Flash_fwd_kernel_traitsILi64ELi64ELi128ELi4ELb0ELb0EN7cutlass6half_tE19Flash_kernel_traitsILi64ELi64ELi128ELi4ES3_EELb0ELb0ELb1ELb0ELb0ELb0ELb1ELb0EEEvNS_16Flash_fwd_paramsE --------------------------
	.section	.text._ZN5flash24flash_fwd_splitkv_kernelI23Flash_fwd_kernel_traitsILi64ELi64ELi128ELi4ELb0ELb0EN7cutlass6half_tE19Flash_kernel_traitsILi64ELi64ELi128ELi4ES3_EELb0ELb0ELb1ELb0ELb0ELb0ELb1ELb0EEEvNS_16Flash_fwd_paramsE,"ax",@progbits
	.align	128
        .global         _ZN5flash24flash_fwd_splitkv_kernelI23Flash_fwd_kernel_traitsILi64ELi64ELi128ELi4ELb0ELb0EN7cutlass6half_tE19Flash_kernel_traitsILi64ELi64ELi128ELi4ES3_EELb0ELb0ELb1ELb0ELb0ELb0ELb1ELb0EEEvNS_16Flash_fwd_paramsE
        .type           _ZN5flash24flash_fwd_splitkv_kernelI23Flash_fwd_kernel_traitsILi64ELi64ELi128ELi4ELb0ELb0EN7cutlass6half_tE19Flash_kernel_traitsILi64ELi64ELi128ELi4ES3_EELb0ELb0ELb1ELb0ELb0ELb0ELb1ELb0EEEvNS_16Flash_fwd_paramsE,@function
        .size           _ZN5flash24flash_fwd_splitkv_kernelI23Flash_fwd_kernel_traitsILi64ELi64ELi128ELi4ELb0ELb0EN7cutlass6half_tE19Flash_kernel_traitsILi64ELi64ELi128ELi4ES3_EELb0ELb0ELb1ELb0ELb0ELb0ELb1ELb0EEEvNS_16Flash_fwd_paramsE,(.L_x_14816 - _ZN5flash24flash_fwd_splitkv_kernelI23Flash_fwd_kernel_traitsILi64ELi64ELi128ELi4ELb0ELb0EN7cutlass6half_tE19Flash_kernel_traitsILi64ELi64ELi128ELi4ES3_EELb0ELb0ELb1ELb0ELb0ELb0ELb1ELb0EEEvNS_16Flash_fwd_paramsE)
        .other          _ZN5flash24flash_fwd_splitkv_kernelI23Flash_fwd_kernel_traitsILi64ELi64ELi128ELi4ELb0ELb0EN7cutlass6half_tE19Flash_kernel_traitsILi64ELi64ELi128ELi4ES3_EELb0ELb0ELb1ELb0ELb0ELb0ELb1ELb0EEEvNS_16Flash_fwd_paramsE,@"STO_CUDA_ENTRY STV_DEFAULT"
_ZN5flash24flash_fwd_splitkv_kernelI23Flash_fwd_kernel_traitsILi64ELi64ELi128ELi4ELb0ELb0EN7cutlass6half_tE19Flash_kernel_traitsILi64ELi64ELi128ELi4ES3_EELb0ELb0ELb1ELb0ELb0ELb0ELb1ELb0EEEvNS_16Flash_fwd_paramsE:
.text._ZN5flash24flash_fwd_splitkv_kernelI23Flash_fwd_kernel_traitsILi64ELi64ELi128ELi4ELb0ELb0EN7cutlass6half_tE19Flash_kernel_traitsILi64ELi64ELi128ELi4ES3_EELb0ELb0ELb1ELb0ELb0ELb0ELb1ELb0EEEvNS_16Flash_fwd_paramsE:
        /* <DEDUP_REMOVED lines=29> */
[----:B------:R-:W-:Y:S05]  /*01d0*/  CALL.REL.NOINC `($_ZN5flash24flash_fwd_splitkv_kernelI23Flash_fwd_kernel_traitsILi64ELi64ELi128ELi4ELb0ELb0EN7cutlass6half_tE19Flash_kernel_traitsILi64ELi64ELi128ELi4ES3_EELb0ELb0ELb1ELb0ELb0ELb0ELb1ELb0EEEvNS_16Flash_fwd_paramsE$_ZN5flash30compute_attn_1rowblock_splitkvI23Flash_fwd_kernel_traitsILi64ELi64ELi128ELi4ELb0ELb0EN7cutlass6half_tE19Flash_kernel_traitsILi64ELi64ELi128ELi4ES3_EELb0ELb0ELb1ELb0ELb0ELb0ELb1ELb0ENS_16Flash_fwd_paramsEEEvRKT8_iiiii) ;  /* 0x0000000000087944 */ /* 0x000fea0003c00000 */
[----:B------:R-:W-:Y:S05]  /*01e0*/  BSYNC.RECONVERGENT B2 ;  /* 0x0000000000027941 */ /* 0x000fea0003800200 */
.L_x_12138:
[----:B------:R-:W-:Y:S05]  /*01f0*/  EXIT ;  /* 0x000000000000794d */ /* 0x000fea0003800000 */
        .type           $_ZN5flash24flash_fwd_splitkv_kernelI23Flash_fwd_kernel_traitsILi64ELi64ELi128ELi4ELb0ELb0EN7cutlass6half_tE19Flash_kernel_traitsILi64ELi64ELi128ELi4ES3_EELb0ELb0ELb1ELb0ELb0ELb0ELb1ELb0EEEvNS_16Flash_fwd_paramsE$_ZN5flash30compute_attn_1rowblock_splitkvI23Flash_fwd_kernel_traitsILi64ELi64ELi128ELi4ELb0ELb0EN7cutlass6half_tE19Flash_kernel_traitsILi64ELi64ELi128ELi4ES3_EELb0ELb0ELb1ELb0ELb0ELb0ELb1ELb0ENS_16Flash_fwd_paramsEEEvRKT8_iiiii,@function
        .size           $_ZN5flash24flash_fwd_splitkv_kernelI23Flash_fwd_kernel_traitsILi64ELi64ELi128ELi4ELb0ELb0EN7cutlass6half_tE19Flash_kernel_traitsILi64ELi64ELi128ELi4ES3_EELb0ELb0ELb1ELb0ELb0ELb0ELb1ELb0EEEvNS_16Flash_fwd_paramsE$_ZN5flash30compute_attn_1rowblock_splitkvI23Flash_fwd_kernel_traitsILi64ELi64ELi128ELi4ELb0ELb0EN7cutlass6half_tE19Flash_kernel_traitsILi64ELi64ELi128ELi4ES3_EELb0ELb0ELb1ELb0ELb0ELb0ELb1ELb0ENS_16Flash_fwd_paramsEEEvRKT8_iiiii,(.L_x_14816 - $_ZN5flash24flash_fwd_splitkv_kernelI23Flash_fwd_kernel_traitsILi64ELi64ELi128ELi4ELb0ELb0EN7cutlass6half_tE19Flash_kernel_traitsILi64ELi64ELi128ELi4ES3_EELb0ELb0ELb1ELb0ELb0ELb0ELb1ELb0EEEvNS_16Flash_fwd_paramsE$_ZN5flash30compute_attn_1rowblock_splitkvI23Flash_fwd_kernel_traitsILi64ELi64ELi128ELi4ELb0ELb0EN7cutlass6half_tE19Flash_kernel_traitsILi64ELi64ELi128ELi4ES3_EELb0ELb0ELb1ELb0ELb0ELb0ELb1ELb0ENS_16Flash_fwd_paramsEEEvRKT8_iiiii)
$_ZN5flash24flash_fwd_splitkv_kernelI23Flash_fwd_kernel_traitsILi64ELi64ELi128ELi4ELb0ELb0EN7cutlass6half_tE19Flash_kernel_traitsILi64ELi64ELi128ELi4ES3_EELb0ELb0ELb1ELb0ELb0ELb0ELb1ELb0EEEvNS_16Flash_fwd_paramsE$_ZN5flash30compute_attn_1rowblock_splitkvI23Flash_fwd_kernel_traitsILi64ELi64ELi128ELi4ELb0ELb0EN7cutlass6half_tE19Flash_kernel_traitsILi64ELi64ELi128ELi4ES3_EELb0ELb0ELb1ELb0ELb0ELb0ELb1ELb0ENS_16Flash_fwd_paramsEEEvRKT8_iiiii:
        /* <DEDUP_REMOVED lines=39> */
.L_x_12140:
[----:B------:R-:W-:Y:S05]  /*0470*/  BSYNC.RECONVERGENT B0 ;  /* 0x0000000000007941 */ /* 0x000fea0003800200 */
.L_x_12139:
[----:B------:R-:W-:Y:S04]  /*0480*/  BSSY.RECONVERGENT B0, `(.L_x_12141) ;  /* 0x0000007000007945 */ /* 0x000fe80003800200 */
[----:B------:R-:W-:Y:S05]  /*0490*/  @!P3 BRA `(.L_x_12142) ;  /* 0x000000000014b947 */ /* 0x000fea0003800000 */
[----:B------:R-:W4:Y:S02]  /*04a0*/  LD.E.U8 R7, desc[UR4][R2.64+0x1b2] ;  /* 0x0001b20402077980 */ /* 0x000f24000c101100 */
[----:B----4-:R-:W-:-:S13]  /*04b0*/  ISETP.NE.AND P1, PT, R7, RZ, PT ;  /* 0x000000ff0700720c */ /* 0x010fda0003f25270 */
[----:B------:R-:W4:Y:S02]  /*04c0*/  @P1 LD.E R7, desc[UR4][R20.64+0x4] ;  /* 0x0000040414071980 */ /* 0x000f24000c101900 */
[----:B----45:R-:W-:-:S06]  /*04d0*/  @P1 IADD3 R8, PT, PT, R7, -R18, RZ ;  /* 0x8000001207081210 */ /* 0x030fcc0007ffe0ff */
[----:B------:R4:W5:Y:S02]  /*04e0*/  @!P1 LD.E R8, desc[UR4][R20.64] ;  /* 0x0000000414089980 */ /* 0x000964000c101900 */
.L_x_12142:
[----:B------:R-:W-:Y:S05]  /*04f0*/  BSYNC.RECONVERGENT B0 ;  /* 0x0000000000007941 */ /* 0x000fea0003800200 */
.L_x_12141:
        /* <DEDUP_REMOVED lines=8> */
.L_x_12144:
[----:B------:R-:W5:Y:S01]  /*0580*/  LD.E.64 R6, desc[UR4][R2.64+0x108] ;  /* 0x0001080402067980 */ /* 0x000f62000c101b00 */
[----:B------:R-:W-:Y:S01]  /*0590*/  BSSY.RECONVERGENT B0, `(.L_x_12146) ;  /* 0x0000006000007945 */ /* 0x000fe20003800200 */
[----:B-----5:R-:W-:Y:S01]  /*05a0*/  ISETP.NE.U32.AND P0, PT, R6, RZ, PT ;  /* 0x000000ff0600720c */ /* 0x020fe20003f05070 */
[----:B------:R-:W-:-:S03]  /*05b0*/  IMAD.MOV.U32 R6, RZ, RZ, RZ ;  /* 0x000000ffff067224 */ /* 0x000fc600078e00ff */
[----:B------:R-:W-:-:S13]  /*05c0*/  ISETP.NE.AND.EX P0, PT, R7, RZ, PT, P0 ;  /* 0x000000ff0700720c */ /* 0x000fda0003f05300 */
[----:B------:R-:W-:Y:S05]  /*05d0*/  @!P0 BRA `(.L_x_12147) ;  /* 0x0000000000048947 */ /* 0x000fea0003800000 */
[----:B------:R1:W5:Y:S02]  /*05e0*/  LD.E R6, desc[UR4][R2.64+0xbc] ;  /* 0x0000bc0402067980 */ /* 0x000364000c101900 */
.L_x_12147:
[----:B------:R-:W-:Y:S05]  /*05f0*/  BSYNC.RECONVERGENT B0 ;  /* 0x0000000000007941 */ /* 0x000fea0003800200 */
.L_x_12146:
[----:B-----5:R-:W-:Y:S02]  /*0600*/  IADD3 R8, PT, PT, R6, R8, -R17 ;  /* 0x0000000806087210 */ /* 0x020fe40007ffe811 */
.L_x_12145:
[----:B------:R-:W-:Y:S05]  /*0610*/  BSYNC.RECONVERGENT B1 ;  /* 0x0000000000017941 */ /* 0x000fea0003800200 */
.L_x_12143:
[----:B------:R-:W-:Y:S01]  /*0620*/  IMAD.SHL.U32 R180, R25, 0x40, RZ ;  /* 0x0000004019b47824 */ /* 0x000fe200078e00ff */
[----:B------:R-:W-:-:S04]  /*0630*/  MOV R175, 0x0 ;  /* 0x0000000000af7802 */ /* 0x000fc80000000f00 */
[----:B------:R-:W-:-:S13]  /*0640*/  ISETP.GT.AND P0, PT, R11, R180, PT ;  /* 0x000000b40b00720c */ /* 0x000fda0003f04270 */
[----:B-1234-:R-:W-:Y:S05]  /*0650*/  @!P0 RET.REL.NODEC R174 `(_ZN5flash24flash_fwd_splitkv_kernelI23Flash_fwd_kernel_traitsILi64ELi64ELi128ELi4ELb0ELb0EN7cutlass6half_tE19Flash_kernel_traitsILi64ELi64ELi128ELi4ES3_EELb0ELb0ELb1ELb0ELb0ELb0ELb1ELb0EEEvNS_16Flash_fwd_paramsE) ;  /* 0xfffffff8ae688950 */ /* 0x01efea0003c3ffff */
        /* <DEDUP_REMOVED lines=47> */
[----:B------:R-:W-:Y:S02]  /*0950*/  IMAD.MOV.U32 R175, RZ, RZ, 0x0 ;  /* 0x00000000ffaf7424 */ /* 0x000fe400078e00ff */
[C---:B------:R-:W-:Y:S02]  /*0960*/  VIADD R14, R124.reuse, 0x18 ;  /* 0x000000187c0e7836 */ /* 0x040fe40000000000 */
[C---:B------:R-:W-:Y:S02]  /*0970*/  VIADD R10, R124.reuse, 0x20 ;  /* 0x000000207c0a7836 */ /* 0x040fe40000000000 */
[----:B-1----:R-:W-:Y:S02]  /*0980*/  VIADD R2, R124, 0x8 ;  /* 0x000000087c027836 */ /* 0x002fe40000000000 */
[----:B--2---:R-:W-:-:S04]  /*0990*/  IMAD R4, R4, UR8, R179 ;  /* 0x0000000804047c24 */ /* 0x004fc8000f8e02b3 */
[----:B---3--:R-:W-:Y:S01]  /*09a0*/  IMAD R4, R4, R7, R182 ;  /* 0x0000000704047224 */ /* 0x008fe200078e02b6 */
[C---:B------:R-:W-:Y:S02]  /*09b0*/  LOP3.LUT R7, R15.reuse, 0xffc, RZ, 0xc0, !PT ;  /* 0x00000ffc0f077812 */ /* 0x040fe400078ec0ff */
[----:B------:R-:W-:Y:S01]  /*09c0*/  LOP3.LUT R15, R15, 0x3c, RZ, 0xc0, !PT ;  /* 0x0000003c0f0f7812 */ /* 0x000fe200078ec0ff */
[----:B------:R-:W-:Y:S02]  /*09d0*/  IMAD R5, R5, R4, R180 ;  /* 0x0000000405057224 */ /* 0x000fe400078e02b4 */
[C---:B------:R-:W-:Y:S01]  /*09e0*/  VIADD R4, R124.reuse, 0x38 ;  /* 0x000000387c047836 */ /* 0x040fe20000000000 */
[----:B------:R-:W-:Y:S01]  /*09f0*/  ISETP.NE.AND P6, PT, R15, RZ, PT ;  /* 0x000000ff0f00720c */ /* 0x000fe20003fc5270 */
        /* <DEDUP_REMOVED lines=51> */
[----:B-1----:R-:W-:Y:S05]  /*0d30*/  @P6 RET.REL.NODEC R174 `(_ZN5flash24flash_fwd_splitkv_kernelI23Flash_fwd_kernel_traitsILi64ELi64ELi128ELi4ELb0ELb0EN7cutlass6half_tE19Flash_kernel_traitsILi64ELi64ELi128ELi4ES3_EELb0ELb0ELb1ELb0ELb0ELb0ELb1ELb0EEEvNS_16Flash_fwd_paramsE) ;  /* 0xfffffff0aeb06950 */ /* 0x002fea0003c3ffff */
[----:B------:R-:W-:Y:S02]  /*0d40*/  MOV R5, 0xff800000 ;  /* 0xff80000000057802 */ /* 0x000fe40000000f00 */
[----:B------:R-:W-:-:S03]  /*0d50*/  MOV R175, 0x0 ;  /* 0x0000000000af7802 */ /* 0x000fc60000000f00 */
[----:B------:R1:W-:Y:S02]  /*0d60*/  ST.E desc[UR4][R2.64+0xe0], R5 ;  /* 0x0000e00502007985 */ /* 0x0003e4000c101904 */
[----:B-1----:R-:W-:Y:S05]  /*0d70*/  RET.REL.NODEC R174 `(_ZN5flash24flash_fwd_splitkv_kernelI23Flash_fwd_kernel_traitsILi64ELi64ELi128ELi4ELb0ELb0EN7cutlass6half_tE19Flash_kernel_traitsILi64ELi64ELi128ELi4ES3_EELb0ELb0ELb1ELb0ELb0ELb0ELb1ELb0EEEvNS_16Flash_fwd_paramsE) ;  /* 0xfffffff0aea07950 */ /* 0x002fea0003c3ffff */
.L_x_12148:
        /* <DEDUP_REMOVED lines=26> */
[----:B------:R-:W2:Y:S02]  /*0f20*/  F2I.FTZ.U32.TRUNC.NTZ R19, R18 ;  /* 0x0000001200137305 */ /* 0x000ea4000021f000 */
[----:B--2---:R-:W-:Y:S01]  /*0f30*/  IADD3 R0, PT, PT, RZ, -R19, RZ ;  /* 0x80000013ff007210 */ /* 0x004fe20007ffe0ff */
[----:B------:R-:W-:-:S04]  /*0f40*/  IMAD.MOV.U32 R18, RZ, RZ, RZ ;  /* 0x000000ffff127224 */ /* 0x000fc800078e00ff */
[----:B-1----:R-:W-:Y:S01]  /*0f50*/  IMAD R13, R0, R9, RZ ;  /* 0x00000009000d7224 */ /* 0x002fe200078e02ff */
        /* <DEDUP_REMOVED lines=62> */
[----:B--2---:R-:W-:Y:S02]  /*1340*/  IMAD R4, R19, R0, RZ ;  /* 0x0000000013047224 */ /* 0x004fe400078e02ff */
        /* <DEDUP_REMOVED lines=9> */
.L_x_12150:
        /* <DEDUP_REMOVED lines=27> */
[----:B------:R-:W-:Y:S02]  /*1590*/  @!P3 IMAD R0, R0, R164, R13 ;  /* 0x000000a40000b224 */ /* 0x000fe400078e020d */
[----:B----45:R-:W-:Y:S02]  /*15a0*/  @!P3 IMAD R13, R15, R16, RZ ;  /* 0x000000100f0db224 */ /* 0x030fe400078e02ff */
[----:B------:R-:W-:Y:S01]  /*15b0*/  @!P3 IMAD.IADD R27, R27, 0x1, R0 ;  /* 0x000000011b1bb824 */ /* 0x000fe200078e0200 */
[----:B------:R-:W-:Y:S01]  /*15c0*/  @!P3 SHF.R.S32.HI R0, RZ, 0x1f, R16 ;  /* 0x0000001fff00b819 */ /* 0x000fe20000011410 */
[----:B------:R-:W-:Y:S01]  /*15d0*/  @!P2 IMAD.IADD R9, R9, 0x1, -R4 ;  /* 0x000000010909a824 */ /* 0x000fe200078e0a04 */
[----:B------:R-:W-:-:S03]  /*15e0*/  @P3 IADD3 R12, PT, PT, R17, R18, RZ ;  /* 0x00000012110c3210 */ /* 0x000fc60007ffe0ff */
[C---:B------:R-:W-:Y:S01]  /*15f0*/  @!P3 IMAD R13, R14.reuse, R0, R13 ;  /* 0x000000000e0db224 */ /* 0x040fe200078e020d */
[----:B------:R-:W-:Y:S01]  /*1600*/  ISETP.GE.U32.AND P4, PT, R9, R4, PT ;  /* 0x000000040900720c */ /* 0x000fe20003f86070 */
[----:B------:R-:W-:Y:S01]  /*1610*/  @!P3 IMAD.WIDE.U32 R14, R14, R16, R26 ;  /* 0x000000100e0eb225 */ /* 0x000fe200078e001a */
[----:B------:R-:W-:Y:S02]  /*1620*/  LOP3.LUT R4, R182, R7, RZ, 0x3c, !PT ;  /* 0x00000007b6047212 */ /* 0x000fe400078e3cff */
[----:B------:R-:W-:Y:S01]  /*1630*/  ISETP.NE.AND P0, PT, R7, RZ, PT ;  /* 0x000000ff0700720c */ /* 0x000fe20003f05270 */
[-C--:B------:R-:W-:Y:S01]  /*1640*/  @P3 IMAD R0, R165, R12.reuse, RZ ;  /* 0x0000000ca5003224 */ /* 0x080fe200078e02ff */
[----:B------:R-:W-:Y:S01]  /*1650*/  ISETP.GE.AND P1, PT, R4, RZ, PT ;  /* 0x000000ff0400720c */ /* 0x000fe20003f26270 */
[----:B------:R-:W-:Y:S01]  /*1660*/  @P3 IMAD.WIDE.U32 R26, R164, R12, RZ ;  /* 0x0000000ca41a3225 */ /* 0x000fe200078e00ff */
[----:B------:R-:W-:Y:S02]  /*1670*/  @!P3 MOV R12, R14 ;  /* 0x0000000e000cb202 */ /* 0x000fe40000000f00 */
[----:B------:R-:W-:-:S02]  /*1680*/  LEA R14, R6, 0xffffff80, 0x7 ;  /* 0xffffff80060e7811 */ /* 0x000fc400078e38ff */
[----:B------:R-:W-:Y:S02]  /*1690*/  @!P2 IADD3 R10, PT, PT, R10, 0x1, RZ ;  /* 0x000000010a0aa810 */ /* 0x000fe40007ffe0ff */
[----:B------:R-:W-:Y:S01]  /*16a0*/  @!P3 IADD3 R13, PT, PT, R15, R13, RZ ;  /* 0x0000000d0f0db210 */ /* 0x000fe20007ffe0ff */
[----:B------:R-:W-:Y:S01]  /*16b0*/  @P3 IMAD.IADD R13, R27, 0x1, R0 ;  /* 0x000000011b0d3824 */ /* 0x000fe200078e0200 */
[----:B------:R-:W-:Y:S01]  /*16c0*/  @P3 MOV R12, R26 ;  /* 0x0000001a000c3202 */ /* 0x000fe20000000f00 */
[----:B------:R-:W-:Y:S01]  /*16d0*/  IMAD R4, R165, R14, RZ ;  /* 0x0000000ea5047224 */ /* 0x000fe200078e02ff */
[----:B------:R-:W-:Y:S01]  /*16e0*/  SHF.R.S32.HI R15, RZ, 0x1f, R14 ;  /* 0x0000001fff0f7819 */ /* 0x000fe2000001140e */
[----:B------:R-:W-:Y:S01]  /*16f0*/  @!P3 IMAD R0, R167, R17, RZ ;  /* 0x00000011a700b224 */ /* 0x000fe200078e02ff */
[----:B------:R-:W-:Y:S01]  /*1700*/  @!P3 SHF.R.S32.HI R9, RZ, 0x1f, R17 ;  /* 0x0000001fff09b819 */ /* 0x000fe20000011411 */
[----:B------:R-:W-:Y:S02]  /*1710*/  @P4 VIADD R10, R10, 0x1 ;  /* 0x000000010a0a4836 */ /* 0x000fe40000000000 */
[----:B------:R-:W-:-:S02]  /*1720*/  IMAD R4, R15, R164, R4 ;  /* 0x000000a40f047224 */ /* 0x000fc400078e0204 */
[----:B------:R-:W-:Y:S01]  /*1730*/  IMAD.WIDE.U32 R12, R164, R14, R12 ;  /* 0x0000000ea40c7225 */ /* 0x000fe200078e000c */
[----:B------:R-:W-:-:S03]  /*1740*/  @!P1 IADD3 R10, PT, PT, -R10, RZ, RZ ;  /* 0x000000ff0a0a9210 */ /* 0x000fc60007ffe1ff */
[----:B------:R-:W-:Y:S02]  /*1750*/  @!P3 IMAD R0, R9, R166, R0 ;  /* 0x000000a60900b224 */ /* 0x000fe400078e0200 */
[----:B------:R-:W-:Y:S01]  /*1760*/  @!P3 IMAD.WIDE.U32 R26, R166, R17, RZ ;  /* 0x00000011a61ab225 */ /* 0x000fe200078e00ff */
[----:B------:R-:W-:Y:S02]  /*1770*/  @!P0 LOP3.LUT R10, RZ, R7, RZ, 0x33, !PT ;  /* 0x00000007ff0a8212 */ /* 0x000fe400078e33ff */
[----:B------:R-:W-:Y:S01]  /*1780*/  IADD3 R19, PT, PT, R13, R4, RZ ;  /* 0x000000040d137210 */ /* 0x000fe20007ffe0ff */
[----:B------:R-:W-:Y:S01]  /*1790*/  @P3 IMAD.IADD R17, R17, 0x1, R18 ;  /* 0x0000000111113824 */ /* 0x000fe200078e0212 */
[----:B------:R-:W-:Y:S01]  /*17a0*/  @!P3 IADD3 R27, PT, PT, R27, R0, RZ ;  /* 0x000000001b1bb210 */ /* 0x000fe20007ffe0ff */
[----:B------:R-:W-:Y:S01]  /*17b0*/  @!P3 IMAD R0, R21, R16, RZ ;  /* 0x000000101500b224 */ /* 0x000fe200078e02ff */
[----:B------:R-:W-:Y:S01]  /*17c0*/  @!P3 SHF.R.S32.HI R9, RZ, 0x1f, R16 ;  /* 0x0000001fff09b819 */ /* 0x000fe20000011410 */
[----:B------:R-:W-:Y:S01]  /*17d0*/  IMAD R13, R23, R10, RZ ;  /* 0x0000000a170d7224 */ /* 0x000fe200078e02ff */
[----:B------:R-:W-:-:S02]  /*17e0*/  SHF.R.S32.HI R4, RZ, 0x1f, R10 ;  /* 0x0000001fff047819 */ /* 0x000fc4000001140a */
[----:B------:R-:W-:Y:S01]  /*17f0*/  MOV R18, R12 ;  /* 0x0000000c00127202 */ /* 0x000fe20000000f00 */
[C---:B------:R-:W-:Y:S02]  /*1800*/  @!P3 IMAD R0, R20.reuse, R9, R0 ;  /* 0x000000091400b224 */ /* 0x040fe400078e0200 */
[----:B------:R-:W-:-:S04]  /*1810*/  @!P3 IMAD.WIDE.U32 R20, R20, R16, R26 ;  /* 0x000000101414b225 */ /* 0x000fc800078e001a */
[C---:B------:R-:W-:Y:S02]  /*1820*/  IMAD R4, R22.reuse, R4, R13 ;  /* 0x0000000416047224 */ /* 0x040fe400078e020d */
[----:B------:R-:W-:-:S04]  /*1830*/  IMAD.WIDE.U32 R18, R22, R10, R18 ;  /* 0x0000000a16127225 */ /* 0x000fc800078e0012 */
[-C--:B------:R-:W-:Y:S02]  /*1840*/  @P3 IMAD R9, R167, R17.reuse, RZ ;  /* 0x00000011a7093224 */ /* 0x080fe400078e02ff */
[----:B------:R-:W-:Y:S01]  /*1850*/  @P3 IMAD.WIDE.U32 R12, R166, R17, RZ ;  /* 0x00000011a60c3225 */ /* 0x000fe200078e00ff */
[----:B------:R-:W-:-:S03]  /*1860*/  MOV R10, R18 ;  /* 0x00000012000a7202 */ /* 0x000fc60000000f00 */
[----:B------:R-:W-:Y:S01]  /*1870*/  @!P3 IMAD.IADD R16, R21, 0x1, R0 ;  /* 0x000000011510b824 */ /* 0x000fe200078e0200 */
[----:B------:R-:W-:Y:S01]  /*1880*/  @!P3 MOV R0, R20 ;  /* 0x000000140000b202 */ /* 0x000fe20000000f00 */
[----:B------:R-:W-:Y:S01]  /*1890*/  IMAD.IADD R4, R19, 0x1, R4 ;  /* 0x0000000113047824 */ /* 0x000fe200078e0204 */
[----:B------:R-:W-:Y:S02]  /*18a0*/  @P3 IADD3 R16, PT, PT, R13, R9, RZ ;  /* 0x000000090d103210 */ /* 0x000fe40007ffe0ff */
[----:B------:R-:W-:Y:S02]  /*18b0*/  @P3 MOV R0, R12 ;  /* 0x0000000c00003202 */ /* 0x000fe40000000f00 */
.L_x_12151:
[----:B------:R-:W-:Y:S05]  /*18c0*/  BSYNC.RECONVERGENT B0 ;  /* 0x0000000000007941 */ /* 0x000fea0003800200 */
.L_x_12149:
[----:B------:R-:W-:Y:S01]  /*18d0*/  ISETP.NE.AND P0, PT, R5, -0x1, PT ;  /* 0xffffffff0500780c */ /* 0x000fe20003f05270 */
[----:B------:R-:W2:Y:S04]  /*18e0*/  LD.E.64 R26, desc[UR4][R2.64+0x30] ;  /* 0x00003004021a7980 */ /* 0x000ea8000c101b00 */
[----:B------:R-:W3:Y:S04]  /*18f0*/  LD.E.64 R22, desc[UR4][R2.64+0x10] ;  /* 0x0000100402167980 */ /* 0x000ee8000c101b00 */
[----:B------:R-:W4:Y:S04]  /*1900*/  LD.E.64 R12, desc[UR4][R2.64+0x8] ;  /* 0x00000804020c7980 */ /* 0x000f28000c101b00 */
[----:B------:R-:W2:Y:S04]  /*1910*/  @!P0 LD.E.64 R30, desc[UR4][R2.64+0x18] ;  /* 0x00001804021e8980 */ /* 0x000ea8000c101b00 */
        /* <DEDUP_REMOVED lines=25> */
[----:B-----5:R-:W-:Y:S02]  /*1ab0*/  IMAD R17, R15, R166, RZ ;  /* 0x000000a60f117224 */ /* 0x020fe400078e02ff */
[----:B------:R-:W-:-:S05]  /*1ac0*/  IMAD.SHL.U32 R15, R124, 0x8, RZ ;  /* 0x000000087c0f7824 */ /* 0x000fca00078e00ff */
        /* <DEDUP_REMOVED lines=15> */
[----:B------:R-:W-:Y:S02]  /*1bc0*/  SHF.R.U32.HI R18, RZ, 0x3, R124 ;  /* 0x00000003ff127819 */ /* 0x000fe4000001167c */
[----:B------:R-:W-:Y:S02]  /*1bd0*/  MOV R16, 0x400 ;  /* 0x0000040000107802 */ /* 0x000fe40000000f00 */
[----:B------:R-:W-:Y:S02]  /*1be0*/  IADD3.X R33, PT, PT, R7, R0, RZ, P1, !PT ;  /* 0x0000000007217210 */ /* 0x000fe40000ffe4ff */
[----:B-1----:R-:W-:-:S02]  /*1bf0*/  LEA R9, R9, R16, 0x18 ;  /* 0x0000001009097211 */ /* 0x002fc400078ec0ff */
[----:B------:R-:W-:Y:S01]  /*1c00*/  IADD3 R16, P1, PT, R178, R10, RZ ;  /* 0x0000000ab2107210 */ /* 0x000fe20007f3e0ff */
[----:B------:R-:W-:-:S03]  /*1c10*/  IMAD.WIDE.U32 R32, R18, R166, R32 ;  /* 0x000000a612207225 */ /* 0x000fc600078e0020 */
[----:B------:R-:W-:Y:S01]  /*1c20*/  IADD3.X R17, PT, PT, RZ, R4, RZ, P1, !PT ;  /* 0x00000004ff117210 */ /* 0x000fe20000ffe4ff */
[----:B------:R-:W-:Y:S02]  /*1c30*/  IMAD.IADD R168, R11, 0x1, -R180 ;  /* 0x000000010ba87824 */ /* 0x000fe400078e0ab4 */
[----:B------:R-:W-:Y:S02]  /*1c40*/  IMAD R10, R165, R18, RZ ;  /* 0x00000012a50a7224 */ /* 0x000fe400078e02ff */
[----:B------:R-:W-:Y:S01]  /*1c50*/  IMAD.WIDE.U32 R16, R18, R164, R16 ;  /* 0x000000a412107225 */ /* 0x000fe200078e0010 */
[----:B------:R-:W-:-:S03]  /*1c60*/  SHF.R.S32.HI R183, RZ, 0x1f, R182 ;  /* 0x0000001fffb77819 */ /* 0x000fc600000114b6 */
[----:B------:R-:W-:Y:S01]  /*1c70*/  IMAD.IADD R171, R17, 0x1, R10 ;  /* 0x0000000111ab7824 */ /* 0x000fe200078e020a */
[----:B------:R-:W-:Y:S01]  /*1c80*/  BSSY.RECONVERGENT B0, `(.L_x_12152) ;  /* 0x0000034000007945 */ /* 0x000fe20003800200 */
[----:B------:R-:W-:Y:S01]  /*1c90*/  IMAD.MOV.U32 R19, RZ, RZ, RZ ;  /* 0x000000ffff137224 */ /* 0x000fe200078e00ff */
[--C-:B------:R-:W-:Y:S02]  /*1ca0*/  SHF.R.U32.HI R126, RZ, 0x1, R124.reuse ;  /* 0x00000001ff7e7819 */ /* 0x100fe4000001167c */
[----:B------:R-:W-:Y:S01]  /*1cb0*/  SHF.R.U32.HI R4, RZ, 0x4, R124 ;  /* 0x00000004ff047819 */ /* 0x000fe2000001167c */
[----:B------:R-:W-:-:S04]  /*1cc0*/  IMAD.WIDE.U32 R24, R25, 0x40, R18 ;  /* 0x0000004019187825 */ /* 0x000fc800078e0012 */
[-C--:B--2---:R-:W-:Y:S02]  /*1cd0*/  @!P0 IMAD R14, R31, R179.reuse, RZ ;  /* 0x000000b31f0e8224 */ /* 0x084fe400078e02ff */
[----:B------:R-:W-:-:S04]  /*1ce0*/  @!P0 IMAD.WIDE.U32 R30, R30, R179, RZ ;  /* 0x000000b31e1e8225 */ /* 0x000fc800078e00ff */
[----:B------:R-:W-:Y:S02]  /*1cf0*/  @!P0 IMAD.IADD R0, R31, 0x1, R14 ;  /* 0x000000011f008824 */ /* 0x000fe400078e020e */
[----:B------:R-:W-:Y:S02]  /*1d00*/  @!P0 IMAD.MOV.U32 R7, RZ, RZ, R30 ;  /* 0x000000ffff078224 */ /* 0x000fe400078e001e */
[----:B------:R-:W-:Y:S02]  /*1d10*/  IMAD R14, R167, R18, RZ ;  /* 0x00000012a70e7224 */ /* 0x000fe400078e02ff */
[----:B------:R-:W-:Y:S01]  /*1d20*/  @P0 IMAD.WIDE.U32 R30, R26, R5, RZ ;  /* 0x000000051a1e0225 */ /* 0x000fe200078e00ff */
[----:B---3--:R-:W-:-:S03]  /*1d30*/  LEA R172, P1, R32, R22, 0x1 ;  /* 0x0000001620ac7211 */ /* 0x008fc600078208ff */
[----:B------:R-:W-:Y:S02]  /*1d40*/  IMAD.IADD R173, R33, 0x1, R14 ;  /* 0x0000000121ad7824 */ /* 0x000fe400078e020e */
[----:B------:R-:W-:Y:S02]  /*1d50*/  @P0 IMAD R5, R27, R5, RZ ;  /* 0x000000051b050224 */ /* 0x000fe400078e02ff */
[----:B------:R-:W-:Y:S01]  /*1d60*/  @P0 IMAD.MOV.U32 R7, RZ, RZ, R30 ;  /* 0x000000ffff070224 */ /* 0x000fe200078e001e */
[----:B------:R-:W-:Y:S02]  /*1d70*/  LEA.HI.X R173, R32, R23, R173, 0x1, P1 ;  /* 0x0000001720ad7211 */ /* 0x000fe400008f0cad */
[----:B------:R-:W-:Y:S02]  /*1d80*/  @P0 IADD3 R0, PT, PT, R31, R5, RZ ;  /* 0x000000051f000210 */ /* 0x000fe40007ffe0ff */
[----:B------:R-:W-:Y:S02]  /*1d90*/  IADD3 R30, P1, PT, R178, R7, RZ ;  /* 0x00000007b21e7210 */ /* 0x000fe40007f3e0ff */
[----:B------:R-:W-:-:S02]  /*1da0*/  LOP3.LUT R5, R15, 0x1c0, RZ, 0xc0, !PT ;  /* 0x000001c00f057812 */ /* 0x000fc400078ec0ff */
[----:B------:R-:W-:Y:S01]  /*1db0*/  ISETP.GE.AND P0, PT, R18, R168, PT ;  /* 0x000000a81200720c */ /* 0x000fe20003f06270 */
[----:B------:R-:W-:Y:S01]  /*1dc0*/  IMAD.X R31, RZ, RZ, R0, P1 ;  /* 0x000000ffff1f7224 */ /* 0x000fe200008e0600 */
[----:B------:R-:W-:Y:S01]  /*1dd0*/  LOP3.LUT R0, R5, 0x38, R124, 0xf8, !PT ;  /* 0x0000003805007812 */ /* 0x000fe200078ef87c */
[----:B----4-:R-:W-:Y:S01]  /*1de0*/  IMAD R23, R21, R182, RZ ;  /* 0x000000b615177224 */ /* 0x010fe200078e02ff */
[----:B------:R-:W-:Y:S02]  /*1df0*/  LEA R170, P2, R16, R12, 0x1 ;  /* 0x0000000c10aa7211 */ /* 0x000fe400078408ff */
[----:B------:R-:W-:Y:S01]  /*1e00*/  LOP3.LUT R0, R0, 0x38, R15, 0x78, !PT ;  /* 0x0000003800007812 */ /* 0x000fe200078e780f */
[----:B------:R-:W-:Y:S01]  /*1e10*/  IMAD R23, R20, R183, R23 ;  /* 0x000000b714177224 */ /* 0x000fe200078e0217 */
[----:B------:R-:W-:Y:S01]  /*1e20*/  LEA.HI.X R171, R16, R13, R171, 0x1, P2 ;  /* 0x0000000d10ab7211 */ /* 0x000fe200010f0cab */
[C---:B------:R-:W-:Y:S01]  /*1e30*/  IMAD.SHL.U32 R16, R124.reuse, 0x40, RZ ;  /* 0x000000407c107824 */ /* 0x040fe200078e00ff */
[----:B------:R-:W-:Y:S01]  /*1e40*/  SHF.L.U32 R7, R124, 0x5, RZ ;  /* 0x000000057c077819 */ /* 0x000fe200000006ff */
[----:B------:R-:W-:Y:S01]  /*1e50*/  IMAD.WIDE.U32 R20, R182, R20, R30 ;  /* 0x00000014b6147225 */ /* 0x000fe200078e001e */
[----:B------:R-:W-:-:S02]  /*1e60*/  LOP3.LUT R0, R0, 0x1e00, R15, 0xf8, !PT ;  /* 0x00001e0000007812 */ /* 0x000fc400078ef80f */
[----:B------:R-:W-:Y:S01]  /*1e70*/  LOP3.LUT R7, R7, 0x7c00, RZ, 0xc0, !PT ;  /* 0x00007c0007077812 */ /* 0x000fe200078ec0ff */
[----:B------:R-:W-:Y:S01]  /*1e80*/  IMAD.IADD R23, R21, 0x1, R23 ;  /* 0x0000000115177824 */ /* 0x000fe200078e0217 */
[C---:B------:R-:W-:Y:S02]  /*1e90*/  LOP3.LUT R13, R16.reuse, 0x1c0, RZ, 0xc0, !PT ;  /* 0x000001c0100d7812 */ /* 0x040fe400078ec0ff */
        /* <DEDUP_REMOVED lines=17> */
.L_x_12154:
[----:B------:R2:W-:Y:S02]  /*1fb0*/  STS.128 [R177], RZ ;  /* 0x000000ffb1007388 */ /* 0x0005e40000000c00 */
.L_x_12153:
[----:B------:R-:W-:Y:S05]  /*1fc0*/  BSYNC.RECONVERGENT B0 ;  /* 0x0000000000007941 */ /* 0x000fea0003800200 */
.L_x_12152:
        /* <DEDUP_REMOVED lines=21> */
[----:B-1----:R-:W-:-:S03]  /*2120*/  LEA R32, P0, R30, R28, 0x1 ;  /* 0x0000001c1e207211 */ /* 0x002fc600078008ff */
[----:B------:R-:W-:-:S05]  /*2130*/  IMAD R0, R27, R17, R0 ;  /* 0x000000111b007224 */ /* 0x000fca00078e0200 */
[----:B------:R-:W-:-:S04]  /*2140*/  IADD3 R0, PT, PT, R31, R0, RZ ;  /* 0x000000001f007210 */ /* 0x000fc80007ffe0ff */
[----:B------:R-:W-:-:S05]  /*2150*/  LEA.HI.X R33, R30, R29, R0, 0x1, P0 ;  /* 0x0000001d1e217211 */ /* 0x000fca00000f0c00 */
[----:B------:R-:W-:Y:S01]  /*2160*/  @!PT LDS RZ, [RZ] ;  /* 0x00000000fffff984 */ /* 0x000fe20000000800 */
[----:B------:R-:W-:Y:S01]  /*2170*/  @!PT LDS RZ, [RZ] ;  /* 0x00000000fffff984 */ /* 0x000fe20000000800 */
[----:B------:R-:W-:Y:S01]  /*2180*/  @!PT LDS RZ, [RZ] ;  /* 0x00000000fffff984 */ /* 0x000fe20000000800 */
[----:B------:R4:W-:Y:S02]  /*2190*/  LDGSTS.E.BYPASS.LTC128B.128 [R177+0x800], desc[UR4][R32.64] ;  /* 0x0080000020b17fae */ /* 0x0009e4000b981a04 */
.L_x_12156:
[----:B------:R-:W-:Y:S05]  /*21a0*/  BSYNC.RECONVERGENT B0 ;  /* 0x0000000000007941 */ /* 0x000fea0003800200 */
.L_x_12155:
        /* <DEDUP_REMOVED lines=11> */
[----:B-1--4-:R-:W-:-:S03]  /*2260*/  LEA R32, P0, R30, R28, 0x1 ;  /* 0x0000001c1e207211 */ /* 0x012fc600078008ff */
[----:B------:R-:W-:-:S05]  /*2270*/  IMAD R0, R27, R17, R0 ;  /* 0x000000111b007224 */ /* 0x000fca00078e0200 */
[----:B------:R-:W-:-:S04]  /*2280*/  IADD3 R0, PT, PT, R31, R0, RZ ;  /* 0x000000001f007210 */ /* 0x000fc80007ffe0ff */
[----:B------:R-:W-:-:S05]  /*2290*/  LEA.HI.X R33, R30, R29, R0, 0x1, P0 ;  /* 0x0000001d1e217211 */ /* 0x000fca00000f0c00 */
[----:B------:R-:W-:Y:S01]  /*22a0*/  @!PT LDS RZ, [RZ] ;  /* 0x00000000fffff984 */ /* 0x000fe20000000800 */
[----:B------:R-:W-:Y:S01]  /*22b0*/  @!PT LDS RZ, [RZ] ;  /* 0x00000000fffff984 */ /* 0x000fe20000000800 */
[----:B------:R-:W-:Y:S01]  /*22c0*/  @!PT LDS RZ, [RZ] ;  /* 0x00000000fffff984 */ /* 0x000fe20000000800 */
[----:B------:R1:W-:Y:S02]  /*22d0*/  LDGSTS.E.BYPASS.LTC128B.128 [R177+0x1000], desc[UR4][R32.64] ;  /* 0x0100000020b17fae */ /* 0x0003e4000b981a04 */
.L_x_12158:
[----:B------:R-:W-:Y:S05]  /*22e0*/  BSYNC.RECONVERGENT B0 ;  /* 0x0000000000007941 */ /* 0x000fea0003800200 */
.L_x_12157:
        /* <DEDUP_REMOVED lines=18> */
.L_x_12160:
[----:B------:R-:W-:Y:S05]  /*2410*/  BSYNC.RECONVERGENT B0 ;  /* 0x0000000000007941 */ /* 0x000fea0003800200 */
.L_x_12159:
        /* <DEDUP_REMOVED lines=11> */
.L_x_12163:
[----:B------:R1:W-:Y:S02]  /*24d0*/  STS.128 [R177+0x2000], RZ ;  /* 0x002000ffb1007388 */ /* 0x0003e40000000c00 */
.L_x_12162:
[----:B------:R-:W-:Y:S05]  /*24e0*/  BSYNC.RECONVERGENT B0 ;  /* 0x0000000000007941 */ /* 0x000fea0003800200 */
.L_x_12161:
        /* <DEDUP_REMOVED lines=23> */
.L_x_12165:
[----:B------:R-:W-:Y:S05]  /*2660*/  BSYNC.RECONVERGENT B0 ;  /* 0x0000000000007941 */ /* 0x000fea0003800200 */
.L_x_12164:
        /* <DEDUP_REMOVED lines=12> */
.L_x_12167:
[----:B------:R-:W-:Y:S05]  /*2730*/  BSYNC.RECONVERGENT B0 ;  /* 0x0000000000007941 */ /* 0x000fea0003800200 */
.L_x_12166:
        /* <DEDUP_REMOVED lines=11> */
.L_x_12169:
[----:B------:R-:W-:Y:S05]  /*27f0*/  BSYNC.RECONVERGENT B0 ;  /* 0x0000000000007941 */ /* 0x000fea0003800200 */
.L_x_12168:
        /* <DEDUP_REMOVED lines=14> */
.L_x_12171:
[----:B------:R-:W-:Y:S05]  /*28e0*/  BSYNC.RECONVERGENT B0 ;  /* 0x0000000000007941 */ /* 0x000fea0003800200 */
.L_x_12170:
        /* <DEDUP_REMOVED lines=11> */
.L_x_12173:
[----:B------:R-:W-:Y:S05]  /*29a0*/  BSYNC.RECONVERGENT B0 ;  /* 0x0000000000007941 */ /* 0x000fea0003800200 */
.L_x_12172:
        /* <DEDUP_REMOVED lines=14> */
.L_x_12175:
[----:B------:R-:W-:Y:S05]  /*2a90*/  BSYNC.RECONVERGENT B0 ;  /* 0x0000000000007941 */ /* 0x000fea0003800200 */
.L_x_12174:
        /* <DEDUP_REMOVED lines=12> */
.L_x_12177:
[----:B------:R-:W-:Y:S05]  /*2b60*/  BSYNC.RECONVERGENT B0 ;  /* 0x0000000000007941 */ /* 0x000fea0003800200 */
.L_x_12176:
[----:B------:R-:W2:Y:S04]  /*2b70*/  LD.E.64 R30, desc[UR4][R2.64+0x1c0] ;  /* 0x0001c004021e7980 */ /* 0x000ea8000c101b00 */
[----:B-1----:R-:W3:Y:S04]  /*2b80*/  LD.E.64 R26, desc[UR4][R2.64+0x1b8] ;  /* 0x0001b804021a7980 */ /* 0x002ee8000c101b00 */
        /* <DEDUP_REMOVED lines=24> */
.L_x_12180:
[----:B------:R3:W-:Y:S01]  /*2d10*/  STS.128 [R177+0x6000], RZ ;  /* 0x006000ffb1007388 */ /* 0x0007e20000000c00 */
[----:B------:R-:W-:Y:S05]  /*2d20*/  BRA `(.L_x_12181) ;  /* 0x0000000000047947 */ /* 0x000fea0003800000 */
.L_x_12179:
[----:B------:R2:W-:Y:S02]  /*2d30*/  STS.128 [R177+0x6000], RZ ;  /* 0x006000ffb1007388 */ /* 0x0005e40000000c00 */
.L_x_12181:
[----:B------:R-:W-:Y:S05]  /*2d40*/  BSYNC.RECONVERGENT B0 ;  /* 0x0000000000007941 */ /* 0x000fea0003800200 */
.L_x_12178:
[-C--:B------:R-:W-:Y:S01]  /*2d50*/  ISETP.GE.AND P0, PT, R14, R5.reuse, PT ;  /* 0x000000050e00720c */ /* 0x080fe20003f06270 */
[----:B------:R-:W-:Y:S01]  /*2d60*/  IMAD.SHL.U32 R4, R4, 0x400, RZ ;  /* 0x0000040004047824 */ /* 0x000fe200078e00ff */
[-C--:B------:R-:W-:Y:S01]  /*2d70*/  ISETP.GE.AND P5, PT, R10, R5.reuse, PT ;  /* 0x000000050a00720c */ /* 0x080fe20003fa6270 */
[----:B------:R-:W-:Y:S01]  /*2d80*/  BSSY.RECONVERGENT B0, `(.L_x_12182) ;  /* 0x0000019000007945 */ /* 0x000fe20003800200 */
[----:B------:R-:W-:Y:S02]  /*2d90*/  LEA R28, P1, R17, R172, 0x1 ;  /* 0x000000ac111c7211 */ /* 0x000fe400078208ff */
[----:B------:R-:W-:Y:S02]  /*2da0*/  ISETP.GE.AND P6, PT, R12, R5, PT ;  /* 0x000000050c00720c */ /* 0x000fe40003fc6270 */
[C---:B------:R-:W-:Y:S02]  /*2db0*/  LOP3.LUT R10, R13.reuse, 0x8, R124, 0x78, !PT ;  /* 0x000000080d0a7812 */ /* 0x040fe400078e787c */
[----:B------:R-:W-:-:S02]  /*2dc0*/  LOP3.LUT R12, R13, 0x8, R126, 0xf8, !PT ;  /* 0x000000080d0c7812 */ /* 0x000fc400078ef87e */
[----:B------:R-:W-:Y:S01]  /*2dd0*/  LEA.HI.X R29, R17, R173, R26, 0x1, P1 ;  /* 0x000000ad111d7211 */ /* 0x000fe200008f0c1a */
[----:B------:R1:W-:Y:S01]  /*2de0*/  @P0 STS.128 [R177+0x6800], RZ ;  /* 0x006800ffb1000388 */ /* 0x0003e20000000c00 */
[-C--:B------:R-:W-:Y:S02]  /*2df0*/  ISETP.GE.AND P4, PT, R24, R5.reuse, PT ;  /* 0x000000051800720c */ /* 0x080fe40003f86270 */
[-C--:B------:R-:W-:Y:S02]  /*2e00*/  ISETP.GE.AND P3, PT, R22, R5.reuse, PT ;  /* 0x000000051600720c */ /* 0x080fe40003f66270 */
[-C--:B------:R-:W-:Y:S02]  /*2e10*/  ISETP.GE.AND P2, PT, R20, R5.reuse, PT ;  /* 0x000000051400720c */ /* 0x080fe40003f46270 */
[----:B------:R-:W-:Y:S02]  /*2e20*/  ISETP.GE.AND P1, PT, R18, R5, PT ;  /* 0x000000051200720c */ /* 0x000fe40003f26270 */
[----:B------:R-:W-:-:S02]  /*2e30*/  LOP3.LUT R162, R10, 0x38, R15, 0x78, !PT ;  /* 0x000000380aa27812 */ /* 0x000fc400078e780f */
[----:B------:R-:W-:Y:S02]  /*2e40*/  LOP3.LUT R7, R7, 0x200, R16, 0xf8, !PT ;  /* 0x0000020007077812 */ /* 0x000fe400078ef810 */
[----:B------:R-:W-:Y:S02]  /*2e50*/  LOP3.LUT R5, R4, 0x400, RZ, 0xc0, !PT ;  /* 0x0000040004057812 */ /* 0x000fe400078ec0ff */
        /* <DEDUP_REMOVED lines=11> */
.L_x_12183:
[----:B------:R-:W-:Y:S05]  /*2f10*/  BSYNC.RECONVERGENT B0 ;  /* 0x0000000000007941 */ /* 0x000fea0003800200 */
.L_x_12182:
        /* <DEDUP_REMOVED lines=14> */
.L_x_12185:
[----:B------:R-:W-:Y:S05]  /*3000*/  BSYNC.RECONVERGENT B0 ;  /* 0x0000000000007941 */ /* 0x000fea0003800200 */
.L_x_12184:
        /* <DEDUP_REMOVED lines=12> */
.L_x_12187:
[----:B------:R-:W-:Y:S05]  /*30d0*/  BSYNC.RECONVERGENT B0 ;  /* 0x0000000000007941 */ /* 0x000fea0003800200 */
.L_x_12186:
        /* <DEDUP_REMOVED lines=15> */
.L_x_12189:
[----:B------:R-:W-:Y:S05]  /*31d0*/  BSYNC.RECONVERGENT B0 ;  /* 0x0000000000007941 */ /* 0x000fea0003800200 */
.L_x_12188:
        /* <DEDUP_REMOVED lines=12> */
.L_x_12191:
[----:B------:R-:W-:Y:S05]  /*32a0*/  BSYNC.RECONVERGENT B0 ;  /* 0x0000000000007941 */ /* 0x000fea0003800200 */
.L_x_12190:
        /* <DEDUP_REMOVED lines=15> */
.L_x_12193:
[----:B------:R-:W-:Y:S05]  /*33a0*/  BSYNC.RECONVERGENT B0 ;  /* 0x0000000000007941 */ /* 0x000fea0003800200 */
.L_x_12192:
        /* <DEDUP_REMOVED lines=13> */
.L_x_12195:
[----:B------:R-:W-:Y:S05]  /*3480*/  BSYNC.RECONVERGENT B0 ;  /* 0x0000000000007941 */ /* 0x000fea0003800200 */
.L_x_12194:
[----:B------:R-:W-:Y:S01]  /*3490*/  LDSM.16.M88.4 R104, [R163] ;  /* 0x00000000a368783b */ /* 0x000fe20000000200 */
[----:B------:R-:W-:Y:S01]  /*34a0*/  R2P PR, R124, 0x6 ;  /* 0x000000067c007804 */ /* 0x000fe20000000000 */
[----:B-1----:R-:W-:Y:S01]  /*34b0*/  IMAD.MOV.U32 R5, RZ, RZ, 0x20 ;  /* 0x00000020ff057424 */ /* 0x002fe200078e00ff */
[----:B------:R-:W-:Y:S01]  /*34c0*/  ISETP.GT.AND P0, PT, R176, R169, PT ;  /* 0x000000a9b000720c */ /* 0x000fe20003f04270 */
[----:B------:R-:W1:Y:S01]  /*34d0*/  LDSM.16.M88.4 R60, [R162+0x2000] ;  /* 0x00200000a23c783b */ /* 0x000e620000000200 */
[----:B------:R-:W-:Y:S01]  /*34e0*/  IMAD.MOV.U32 R7, RZ, RZ, 0x40 ;  /* 0x00000040ff077424 */ /* 0x000fe200078e00ff */
[----:B------:R-:W-:Y:S01]  /*34f0*/  BSSY.RECONVERGENT B1, `(.L_x_12196) ;  /* 0x0000101000017945 */ /* 0x000fe20003800200 */
[----:B------:R-:W-:Y:S01]  /*3500*/  SEL R5, R5, 0xffffffe0, !P1 ;  /* 0xffffffe005057807 */ /* 0x000fe20004800000 */
[----:B------:R-:W5:Y:S01]  /*3510*/  LDSM.16.M88.4 R52, [R162+0x2800] ;  /* 0x00280000a234783b */ /* 0x000f620000000200 */
[----:B------:R-:W-:Y:S01]  /*3520*/  IMAD.SHL.U32 R4, R124, 0x2, RZ ;  /* 0x000000027c047824 */ /* 0x000fe200078e00ff */
[----:B------:R-:W-:-:S02]  /*3530*/  SEL R7, R7, 0xffffffc0, !P2 ;  /* 0xffffffc007077807 */ /* 0x000fc40005000000 */
[C-C-:B------:R-:W-:Y:S01]  /*3540*/  IMAD.IADD R161, R163.reuse, 0x1, R5.reuse ;  /* 0x00000001a3a17824 */ /* 0x140fe200078e0205 */
[----:B------:R-:W-:Y:S01]  /*3550*/  LDSM.16.M88.4 R44, [R162+0x3000] ;  /* 0x00300000a22c783b */ /* 0x000fe20000000200 */
[C---:B------:R-:W-:Y:S01]  /*3560*/  IMAD.IADD R157, R162.reuse, 0x1, R5 ;  /* 0x00000001a29d7824 */ /* 0x040fe200078e0205 */
[----:B------:R-:W-:Y:S01]  /*3570*/  IADD3 R160, PT, PT, R163, R7, RZ ;  /* 0x00000007a3a07210 */ /* 0x000fe20007ffe0ff */
[----:B------:R-:W-:Y:S01]  /*3580*/  IMAD.IADD R156, R162, 0x1, R7 ;  /* 0x00000001a29c7824 */ /* 0x000fe200078e0207 */
[----:B------:R-:W-:Y:S01]  /*3590*/  LDSM.16.M88.4 R96, [R161] ;  /* 0x00000000a160783b */ /* 0x000fe20000000200 */
[----:B------:R-:W-:Y:S02]  /*35a0*/  LOP3.LUT R4, R4, 0x6, RZ, 0xc0, !PT ;  /* 0x0000000604047812 */ /* 0x000fe400078ec0ff */
[C---:B------:R-:W-:Y:S01]  /*35b0*/  IMAD.IADD R159, R5.reuse, 0x1, R160 ;  /* 0x00000001059f7824 */ /* 0x040fe200078e02a0 */
[----:B------:R-:W2:Y:S01]  /*35c0*/  LDSM.16.M88.4 R72, [R157+0x2000] ;  /* 0x002000009d48783b */ /* 0x000ea20000000200 */
[----:B------:R-:W-:-:S03]  /*35d0*/  IADD3 R155, PT, PT, R5, R156, RZ ;  /* 0x0000009c059b7210 */ /* 0x000fc60007ffe0ff */
[----:B------:R-:W3:Y:S04]  /*35e0*/  LDSM.16.M88.4 R68, [R157+0x2800] ;  /* 0x002800009d44783b */ /* 0x000ee80000000200 */
        /* <DEDUP_REMOVED lines=9> */
[----:B------:R-:W-:Y:S01]  /*3680*/  LDSM.16.M88.4 R112, [R157+0x5000] ;  /* 0x005000009d70783b */ /* 0x000fe20000000200 */
[C---:B------:R-:W-:Y:S03]  /*3690*/  HMMA.16816.F32 R60, R104.reuse, R62, RZ ;  /* 0x0000003e683c723c */ /* 0x040fe600000018ff */
[----:B------:R-:W-:Y:S04]  /*36a0*/  LDSM.16.M88.4 R100, [R157+0x5800] ;  /* 0x005800009d64783b */ /* 0x000fe80000000200 */
[----:B------:R-:W-:Y:S01]  /*36b0*/  LDSM.16.M88.4 R116, [R160] ;  /* 0x00000000a074783b */ /* 0x000fe20000000200 */
[----:B------:R-:W-:Y:S03]  /*36c0*/  HMMA.16816.F32 R52, R104, R54, RZ ;  /* 0x000000366834723c */ /* 0x000fe600000018ff */
[----:B------:R-:W-:Y:S04]  /*36d0*/  LDSM.16.M88.4 R92, [R156+0x2000] ;  /* 0x002000009c5c783b */ /* 0x000fe80000000200 */
[----:B------:R-:W-:Y:S01]  /*36e0*/  LDSM.16.M88.4 R88, [R156+0x2800] ;  /* 0x002800009c58783b */ /* 0x000fe20000000200 */
[C---:B--2---:R-:W-:Y:S03]  /*36f0*/  HMMA.16816.F32 R64, R96.reuse, R72, R64 ;  /* 0x000000486040723c */ /* 0x044fe60000001840 */
[----:B------:R-:W0:Y:S05]  /*3700*/  LDGDEPBAR ;  /* 0x00000000000079af */ /* 0x000e2a0000000000 */
[C---:B------:R-:W-:Y:S01]  /*3710*/  HMMA.16816.F32 R60, R96.reuse, R74, R60 ;  /* 0x0000004a603c723c */ /* 0x040fe2000000183c */
[----:B------:R-:W2:Y:S07]  /*3720*/  LDSM.16.M88.4 R72, [R157+0x4000] ;  /* 0x004000009d48783b */ /* 0x000eae0000000200 */
        /* <DEDUP_REMOVED lines=18> */
[----:B------:R-:W4:Y:S07]  /*3850*/  LDSM.16.M88.4 R80, [R156+0x3800] ;  /* 0x003800009c50783b */ /* 0x000f2e0000000200 */
        /* <DEDUP_REMOVED lines=14> */
[----:B------:R-:W-:Y:S04]  /*3940*/  LDSM.16.M88.4 R100, [R159] ;  /* 0x000000009f64783b */ /* 0x000fe80000000200 */
[----:B------:R-:W3:Y:S03]  /*3950*/  LDSM.16.M88.4 R96, [R155+0x2000] ;  /* 0x002000009b60783b */ /* 0x000ee60000000200 */
        /* <DEDUP_REMOVED lines=19> */
[----:B------:R-:W-:Y:S01]  /*3a90*/  HMMA.16816.F32 R12, R116, R70, R12 ;  /* 0x00000046740c723c */ /* 0x000fe2000000180c */
[----:B------:R-:W3:Y:S01]  /*3aa0*/  LDSM.16.M88.4 R68, [R155+0x5800] ;  /* 0x005800009b44783b */ /* 0x000ee20000000200 */
        /* <DEDUP_REMOVED lines=11> */
[C---:B----4-:R-:W-:Y:S08]  /*3b60*/  HMMA.16816.F32 R32, R100.reuse, R80, R32 ;  /* 0x000000506420723c */ /* 0x050ff00000001820 */
[C---:B------:R-:W-:Y:S08]  /*3b70*/  HMMA.16816.F32 R28, R100.reuse, R82, R28 ;  /* 0x00000052641c723c */ /* 0x040ff0000000181c */
[C---:B-----5:R-:W-:Y:S08]  /*3b80*/  HMMA.16816.F32 R24, R100.reuse, R76, R24 ;  /* 0x0000004c6418723c */ /* 0x060ff00000001818 */
[C---:B------:R-:W-:Y:S08]  /*3b90*/  HMMA.16816.F32 R20, R100.reuse, R78, R20 ;  /* 0x0000004e6414723c */ /* 0x040ff00000001814 */
[C---:B--2---:R-:W-:Y:S08]  /*3ba0*/  HMMA.16816.F32 R16, R100.reuse, R72, R16 ;  /* 0x000000486410723c */ /* 0x044ff00000001810 */
[C---:B------:R-:W-:Y:S08]  /*3bb0*/  HMMA.16816.F32 R12, R100.reuse, R74, R12 ;  /* 0x0000004a640c723c */ /* 0x040ff0000000180c */
[C---:B---3--:R-:W-:Y:S08]  /*3bc0*/  HMMA.16816.F32 R108, R100.reuse, R68, R108 ;  /* 0x00000044646c723c */ /* 0x048ff0000000186c */
[----:B------:R-:W-:Y:S01]  /*3bd0*/  HMMA.16816.F32 R104, R100, R70, R104 ;  /* 0x000000466468723c */ /* 0x000fe20000001868 */
[----:B------:R-:W-:-:S02]  /*3be0*/  SHF.R.U32.HI R102, RZ, 0x2, R124 ;  /* 0x00000002ff667819 */ /* 0x000fc4000001167c */
[----:B------:R-:W-:Y:S02]  /*3bf0*/  LOP3.LUT R103, R126, 0x1f0, RZ, 0xc0, !PT ;  /* 0x000001f07e677812 */ /* 0x000fe400078ec0ff */
[----:B------:R-:W-:Y:S01]  /*3c00*/  LOP3.LUT R102, R102, 0x7, RZ, 0xc0, !PT ;  /* 0x0000000766667812 */ /* 0x000fe200078ec0ff */
[----:B------:R-:W-:Y:S06]  /*3c10*/  BAR.SYNC.DEFER_BLOCKING 0x0 ;  /* 0x0000000000007b1d */ /* 0x000fec0000010000 */
        /* <DEDUP_REMOVED lines=14> */
.L_x_12199:
        /* <DEDUP_REMOVED lines=60> */
.L_x_12200:
[----:B------:R-:W-:Y:S05]  /*40c0*/  BSYNC.RECONVERGENT B0 ;  /* 0x0000000000007941 */ /* 0x000fea0003800200 */
.L_x_12198:
[CC--:B------:R-:W-:Y:S01]  /*40d0*/  ISETP.GE.AND P0, PT, R178.reuse, R175.reuse, PT ;  /* 0x000000afb200720c */ /* 0x0c0fe20003f06270 */
[----:B------:R-:W-:Y:S01]  /*40e0*/  BSSY.RECONVERGENT B0, `(.L_x_12201) ;  /* 0x0000040000007945 */ /* 0x000fe20003800200 */
[----:B------:R-:W-:Y:S02]  /*40f0*/  ISETP.GE.AND P2, PT, R178, R175, PT ;  /* 0x000000afb200720c */ /* 0x000fe40003f46270 */
[----:B------:R-:W-:-:S05]  /*4100*/  IADD3 R70, P1, PT, R125, R170, RZ ;  /* 0x000000aa7d467210 */ /* 0x000fca0007f3e0ff */
[----:B------:R-:W-:-:S04]  /*4110*/  IMAD.X R71, R122, 0x1, R171, P1 ;  /* 0x000000017a477824 */ /* 0x000fc800008e06ab */
[-C--:B------:R-:W-:Y:S01]  /*4120*/  @!P0 MOV R72, R70.reuse ;  /* 0x0000004600488202 */ /* 0x080fe20000000f00 */
[--C-:B------:R-:W-:Y:S01]  /*4130*/  @!P0 IMAD.MOV.U32 R73, RZ, RZ, R71.reuse ;  /* 0x000000ffff498224 */ /* 0x100fe200078e0047 */
[----:B------:R-:W-:Y:S01]  /*4140*/  @!PT LDS RZ, [RZ] ;  /* 0x00000000fffff984 */ /* 0x000fe20000000800 */
[----:B------:R-:W-:Y:S01]  /*4150*/  @!PT LDS RZ, [RZ] ;  /* 0x00000000fffff984 */ /* 0x000fe20000000800 */
[----:B------:R-:W-:Y:S01]  /*4160*/  @!PT LDS RZ, [RZ] ;  /* 0x00000000fffff984 */ /* 0x000fe20000000800 */
[----:B------:R1:W-:Y:S01]  /*4170*/  @!P2 LDGSTS.E.BYPASS.LTC128B.128 [R177+0x2000], desc[UR4][R170.64] ;  /* 0x02000000aab1afae */ /* 0x0003e2000b981a04 */
[C---:B------:R-:W-:Y:S01]  /*4180*/  @!P0 IMAD R68, R165.reuse, 0xa0, RZ ;  /* 0x000000a0a5448824 */ /* 0x040fe200078e02ff */
[CC--:B------:R-:W-:Y:S01]  /*4190*/  @!P0 LEA R76, P3, R164.reuse, R70.reuse, 0x5 ;  /* 0x00000046a44c8211 */ /* 0x0c0fe200078628ff */
[----:B------:R-:W-:Y:S01]  /*41a0*/  @!P0 IMAD.MOV.U32 R74, RZ, RZ, R70 ;  /* 0x000000ffff4a8224 */ /* 0x000fe200078e0046 */
[----:B------:R1:W-:Y:S01]  /*41b0*/  @P2 STS.128 [R177+0x2000], RZ ;  /* 0x002000ffb1002388 */ /* 0x0003e20000000c00 */
[----:B------:R-:W-:Y:S01]  /*41c0*/  @!P0 IMAD.MOV.U32 R75, RZ, RZ, R71 ;  /* 0x000000ffff4b8224 */ /* 0x000fe200078e0047 */
[CC--:B------:R-:W-:Y:S01]  /*41d0*/  @!P0 LEA R78, P2, R164.reuse, R70.reuse, 0x6 ;  /* 0x00000046a44e8211 */ /* 0x0c0fe200078430ff */
[C---:B------:R-:W-:Y:S01]  /*41e0*/  @!P0 IMAD.WIDE.U32 R72, R164.reuse, 0xa0, R72 ;  /* 0x000000a0a4488825 */ /* 0x040fe200078e0048 */
[CCC-:B------:R-:W-:Y:S01]  /*41f0*/  @!P0 LEA.HI.X R77, R164.reuse, R71.reuse, R165.reuse, 0x5, P3 ;  /* 0x00000047a44d8211 */ /* 0x1c0fe200018f2ca5 */
[----:B------:R1:W-:Y:S01]  /*4200*/  @P0 STS.128 [R177+0x2800], RZ ;  /* 0x002800ffb1000388 */ /* 0x0003e20000000c00 */
[----:B------:R-:W-:Y:S01]  /*4210*/  @!P0 LEA.HI.X R79, R164, R71, R165, 0x6, P2 ;  /* 0x00000047a44f8211 */ /* 0x000fe200010f34a5 */
[----:B------:R-:W-:Y:S01]  /*4220*/  @!P0 IMAD R69, R165, 0x60, RZ ;  /* 0x00000060a5458824 */ /* 0x000fe200078e02ff */
[----:B------:R-:W-:Y:S01]  /*4230*/  @!P0 IADD3 R73, PT, PT, R68, R73, RZ ;  /* 0x0000004944498210 */ /* 0x000fe20007ffe0ff */
[C---:B------:R-:W-:Y:S01]  /*4240*/  @!P0 IMAD.WIDE.U32 R74, R164.reuse, 0x60, R74 ;  /* 0x00000060a44a8825 */ /* 0x040fe200078e004a */
[C---:B------:R-:W-:Y:S01]  /*4250*/  @!P0 LEA R68, P1, R164.reuse, R70, 0x7 ;  /* 0x00000046a4448211 */ /* 0x040fe200078238ff */
[----:B------:R-:W-:Y:S01]  /*4260*/  @!PT LDS RZ, [RZ] ;  /* 0x00000000fffff984 */ /* 0x000fe20000000800 */
[----:B------:R-:W-:Y:S01]  /*4270*/  @!PT LDS RZ, [RZ] ;  /* 0x00000000fffff984 */ /* 0x000fe20000000800 */
[----:B------:R-:W-:Y:S01]  /*4280*/  @!PT LDS RZ, [RZ] ;  /* 0x00000000fffff984 */ /* 0x000fe20000000800 */
[----:B------:R1:W-:Y:S02]  /*4290*/  @!P0 LDGSTS.E.BYPASS.LTC128B.128 [R177+0x2800], desc[UR4][R70.64] ;  /* 0x0280000046b18fae */ /* 0x0003e4000b981a04 */
[----:B------:R-:W-:Y:S01]  /*42a0*/  @!P0 IMAD.IADD R75, R69, 0x1, R75 ;  /* 0x00000001454b8824 */ /* 0x000fe200078e024b */
        /* <DEDUP_REMOVED lines=35> */
.L_x_12202:
[----:B------:R-:W-:Y:S05]  /*44e0*/  BSYNC.RECONVERGENT B0 ;  /* 0x0000000000007941 */ /* 0x000fea0003800200 */
.L_x_12201:
[----:B------:R-:W0:Y:S02]  /*44f0*/  LDGDEPBAR ;  /* 0x00000000000079af */ /* 0x000e240000000000 */
.L_x_12197:
[----:B------:R-:W-:Y:S05]  /*4500*/  BSYNC.RECONVERGENT B1 ;  /* 0x0000000000017941 */ /* 0x000fea0003800200 */
.L_x_12196:
[----:B-1----:R-:W-:Y:S01]  /*4510*/  IADD3 R69, PT, PT, R180, R102, R103 ;  /* 0x00000066b4457210 */ /* 0x002fe20007ffe067 */
[----:B--2---:R-:W-:-:S03]  /*4520*/  IMAD.IADD R71, R181, 0x1, R4 ;  /* 0x00000001b5477824 */ /* 0x004fc600078e0204 */
[----:B------:R-:W-:Y:S01]  /*4530*/  IADD3 R69, PT, PT, R8, R69, -R11 ;  /* 0x0000004508457210 */ /* 0x000fe20007ffe80b */
[C---:B------:R-:W-:Y:S01]  /*4540*/  VIADD R97, R71.reuse, 0x9 ;  /* 0x0000000947617836 */ /* 0x040fe20000000000 */
[CC--:B------:R-:W-:Y:S01]  /*4550*/  ISETP.GE.AND P3, PT, R71.reuse, R8.reuse, PT ;  /* 0x000000084700720c */ /* 0x0c0fe20003f66270 */
[----:B------:R-:W-:Y:S02]  /*4560*/  VIADD R93, R71, 0x11 ;  /* 0x00000011475d7836 */ /* 0x000fe40000000000 */
[----:B------:R-:W-:Y:S01]  /*4570*/  IMAD.IADD R80, R69, 0x1, -R97 ;  /* 0x0000000145507824 */ /* 0x000fe200078e0a61 */
[----:B------:R-:W-:Y:S01]  /*4580*/  ISETP.GE.AND P0, PT, R97, R8, PT ;  /* 0x000000086100720c */ /* 0x000fe20003f06270 */
[----:B------:R-:W-:Y:S02]  /*4590*/  IMAD.IADD R74, R69, 0x1, -R93 ;  /* 0x00000001454a7824 */ /* 0x000fe400078e0a5d */
        /* <DEDUP_REMOVED lines=12> */
[C---:B------:R-:W-:Y:S01]  /*4660*/  IMAD.IADD R57, R69.reuse, 0x1, -R83 ;  /* 0x0000000145397824 */ /* 0x040fe200078e0a53 */
[----:B------:R-:W-:Y:S01]  /*4670*/  IABS R194, R194 ;  /* 0x000000c200c27213 */ /* 0x000fe20000000000 */
[----:B------:R-:W-:Y:S01]  /*4680*/  IMAD.IADD R76, R69, 0x1, -R99 ;  /* 0x00000001454c7824 */ /* 0x000fe200078e0a63 */
[----:B------:R-:W-:Y:S01]  /*4690*/  IABS R61, R61 ;  /* 0x0000003d003d7213 */ /* 0x000fe20000000000 */
[C---:B------:R-:W-:Y:S01]  /*46a0*/  VIADD R89, R71.reuse, 0x19 ;  /* 0x0000001947597836 */ /* 0x040fe20000000000 */
[----:B------:R-:W-:Y:S01]  /*46b0*/  IABS R57, R57 ;  /* 0x0000003900397213 */ /* 0x000fe20000000000 */
[----:B------:R-:W-:Y:S01]  /*46c0*/  VIADD R91, R71, 0x18 ;  /* 0x00000018475b7836 */ /* 0x000fe20000000000 */
        /* <DEDUP_REMOVED lines=8> */
[----:B------:R-:W-:-:S02]  /*4750*/  VIADD R57, R71, 0x48 ;  /* 0x0000004847397836 */ /* 0x000fc40000000000 */
[C---:B------:R-:W-:Y:S01]  /*4760*/  FFMA.FTZ R194, -R0.reuse, R194, R41 ;  /* 0x000000c200c27223 */ /* 0x040fe20000010129 */
[----:B------:R-:W-:Y:S01]  /*4770*/  I2FP.F32.S32 R76, R76 ;  /* 0x0000004c004c7245 */ /* 0x000fe20000201400 */
[C---:B------:R-:W-:Y:S01]  /*4780*/  IMAD.IADD R204, R69.reuse, 0x1, -R81 ;  /* 0x0000000145cc7824 */ /* 0x040fe200078e0a51 */
[----:B------:R-:W-:Y:S01]  /*4790*/  IABS R70, R70 ;  /* 0x0000004600467213 */ /* 0x000fe20000000000 */
[----:B------:R-:W-:Y:S01]  /*47a0*/  IMAD.IADD R41, R69, 0x1, -R57 ;  /* 0x0000000145297824 */ /* 0x000fe200078e0a39 */
[----:B------:R-:W-:Y:S01]  /*47b0*/  ISETP.GE.AND P2, PT, R99, R8, PT ;  /* 0x000000086300720c */ /* 0x000fe20003f46270 */
[C---:B------:R-:W-:Y:S01]  /*47c0*/  FFMA.FTZ R76, -R0.reuse, R76, R65 ;  /* 0x0000004c004c7223 */ /* 0x040fe20000010141 */
[----:B------:R-:W-:Y:S01]  /*47d0*/  IMAD.IADD R65, R69, 0x1, -R91 ;  /* 0x0000000145417824 */ /* 0x000fe200078e0a5b */
[----:B------:R-:W-:Y:S01]  /*47e0*/  I2FP.F32.S32 R70, R70 ;  /* 0x0000004600467245 */ /* 0x000fe20000201400 */
[C---:B------:R-:W-:Y:S01]  /*47f0*/  VIADD R79, R71.reuse, 0x30 ;  /* 0x00000030474f7836 */ /* 0x040fe20000000000 */
[----:B------:R-:W-:Y:S01]  /*4800*/  IABS R41, R41 ;  /* 0x0000002900297213 */ /* 0x000fe20000000000 */
[----:B------:R-:W-:Y:S01]  /*4810*/  VIADD R95, R71, 0x10 ;  /* 0x00000010475f7836 */ /* 0x000fe20000000000 */
        /* <DEDUP_REMOVED lines=9> */
[----:B------:R-:W2:Y:S01]  /*48b0*/  LD.E R28, desc[UR4][R2.64+0xdc] ;  /* 0x0000dc04021c7980 */ /* 0x000ea2000c101900 */
[----:B------:R-:W-:Y:S01]  /*48c0*/  I2FP.F32.S32 R204, R204 ;  /* 0x000000cc00cc7245 */ /* 0x000fe20000201400 */
[----:B------:R-:W-:Y:S01]  /*48d0*/  FFMA.FTZ R52, -R0, R65, R52 ;  /* 0x0000004100347223 */ /* 0x000fe20000010134 */
[C---:B------:R-:W-:Y:S01]  /*48e0*/  VIADD R65, R71.reuse, 0x40 ;  /* 0x0000004047417836 */ /* 0x040fe20000000000 */
[----:B------:R-:W-:Y:S01]  /*48f0*/  I2FP.F32.S32 R53, R53 ;  /* 0x0000003500357245 */ /* 0x000fe20000201400 */
[----:B------:R-:W-:-:S02]  /*4900*/  VIADD R61, R71, 0x41 ;  /* 0x00000041473d7836 */ /* 0x000fc40000000000 */
[C---:B------:R-:W-:Y:S01]  /*4910*/  FFMA.FTZ R204, -R0.reuse, R204, R45 ;  /* 0x000000cc00cc7223 */ /* 0x040fe2000001012d */
[----:B------:R-:W-:Y:S01]  /*4920*/  IMAD.IADD R45, R69, 0x1, -R65 ;  /* 0x00000001452d7824 */ /* 0x000fe200078e0a41 */
[----:B------:R-:W-:Y:S01]  /*4930*/  IABS R73, R73 ;  /* 0x0000004900497213 */ /* 0x000fe20000000000 */
[C---:B------:R-:W-:Y:S01]  /*4940*/  FFMA.FTZ R124, -R0.reuse, R53, R40 ;  /* 0x00000035007c7223 */ /* 0x040fe20000010128 */
[----:B------:R-:W-:Y:S01]  /*4950*/  VIADD R53, R71, 0x49 ;  /* 0x0000004947357836 */ /* 0x000fe20000000000 */
[----:B------:R-:W-:Y:S01]  /*4960*/  ISETP.GE.AND P6, PT, R95, R8, PT ;  /* 0x000000085f00720c */ /* 0x000fe20003fc6270 */
[C---:B------:R-:W-:Y:S01]  /*4970*/  IMAD.IADD R138, R69.reuse, 0x1, -R61 ;  /* 0x00000001458a7824 */ /* 0x040fe200078e0a3d */
[----:B------:R-:W-:Y:S01]  /*4980*/  IABS R45, R45 ;  /* 0x0000002d002d7213 */ /* 0x000fe20000000000 */
[----:B------:R-:W-:Y:S01]  /*4990*/  IMAD.IADD R148, R69, 0x1, -R53 ;  /* 0x0000000145947824 */ /* 0x000fe200078e0a35 */
        /* <DEDUP_REMOVED lines=8> */
[C---:B------:R-:W-:Y:S01]  /*4a20*/  VIADD R32, R69.reuse, 0x8 ;  /* 0x0000000845207836 */ /* 0x040fe20000000000 */
[----:B------:R-:W-:Y:S01]  /*4a30*/  IABS R148, R148 ;  /* 0x0000009400947213 */ /* 0x000fe20000000000 */
[C---:B------:R-:W-:Y:S01]  /*4a40*/  IMAD.IADD R190, R69.reuse, 0x1, -R73 ;  /* 0x0000000145be7824 */ /* 0x040fe200078e0a49 */
[----:B------:R-:W-:Y:S01]  /*4a50*/  I2FP.F32.S32 R138, R138 ;  /* 0x0000008a008a7245 */ /* 0x000fe20000201400 */
[----:B------:R-:W-:Y:S01]  /*4a60*/  IMAD.IADD R97, R32, 0x1, -R97 ;  /* 0x0000000120617824 */ /* 0x000fe200078e0a61 */
[----:B------:R-:W-:Y:S01]  /*4a70*/  I2FP.F32.S32 R148, R148 ;  /* 0x0000009400947245 */ /* 0x000fe20000201400 */
[----:B------:R-:W-:Y:S01]  /*4a80*/  IMAD.IADD R75, R69, 0x1, -R68 ;  /* 0x00000001454b7824 */ /* 0x000fe200078e0a44 */
[----:B------:R-:W-:Y:S01]  /*4a90*/  IABS R190, R190 ;  /* 0x000000be00be7213 */ /* 0x000fe20000000000 */
[C---:B------:R-:W-:Y:S01]  /*4aa0*/  FFMA.FTZ R138, -R0.reuse, R138, R33 ;  /* 0x0000008a008a7223 */ /* 0x040fe20000010121 */
        /* <DEDUP_REMOVED lines=9> */
[----:B------:R-:W-:Y:S01]  /*4b40*/  VIADD R37, R71, 0x59 ;  /* 0x0000005947257836 */ /* 0x000fe20000000000 */
[----:B------:R-:W-:Y:S01]  /*4b50*/  IABS R29, R29 ;  /* 0x0000001d001d7213 */ /* 0x000fe20000000000 */
[----:B------:R-:W-:Y:S01]  /*4b60*/  FFMA.FTZ R56, -R0, R56, R63 ;  /* 0x0000003800387223 */ /* 0x000fe2000001013f */
[----:B------:R-:W-:Y:S01]  /*4b70*/  I2FP.F32.S32 R75, R75 ;  /* 0x0000004b004b7245 */ /* 0x000fe20000201400 */
[----:B------:R-:W-:Y:S01]  /*4b80*/  IMAD.IADD R63, R32, 0x1, -R87 ;  /* 0x00000001203f7824 */ /* 0x000fe200078e0a57 */
[----:B------:R-:W-:Y:S01]  /*4b90*/  IABS R206, R206 ;  /* 0x000000ce00ce7213 */ /* 0x000fe20000000000 */
[----:B------:R-:W-:Y:S01]  /*4ba0*/  IMAD.IADD R128, R69, 0x1, -R37 ;  /* 0x0000000145807824 */ /* 0x000fe200078e0a25 */
[----:B------:R-:W-:Y:S01]  /*4bb0*/  I2FP.F32.S32 R29, R29 ;  /* 0x0000001d001d7245 */ /* 0x000fe20000201400 */
[C---:B------:R-:W-:Y:S01]  /*4bc0*/  FFMA.FTZ R60, -R0.reuse, R75, R60 ;  /* 0x0000004b003c7223 */ /* 0x040fe2000001013c */
[----:B------:R-:W-:Y:S01]  /*4bd0*/  I2FP.F32.S32 R206, R206 ;  /* 0x000000ce00ce7245 */ /* 0x000fe20000201400 */
[----:B------:R-:W-:Y:S01]  /*4be0*/  VIADD R75, R71, 0x38 ;  /* 0x00000038474b7836 */ /* 0x000fe20000000000 */
[----:B------:R-:W-:Y:S01]  /*4bf0*/  IABS R63, R63 ;  /* 0x0000003f003f7213 */ /* 0x000fe20000000000 */
[----:B------:R-:W-:Y:S01]  /*4c00*/  FFMA.FTZ R29, -R0, R29, R16 ;  /* 0x0000001d001d7223 */ /* 0x000fe20000010110 */
[----:B------:R-:W-:Y:S01]  /*4c10*/  IABS R128, R128 ;  /* 0x0000008000807213 */ /* 0x000fe20000000000 */
[----:B------:R-:W-:-:S02]  /*4c20*/  IMAD.IADD R16, R69, 0x1, -R71 ;  /* 0x0000000145107824 */ /* 0x000fc400078e0a47 */
[----:B------:R-:W-:Y:S01]  /*4c30*/  FFMA.FTZ R206, -R0, R206, R49 ;  /* 0x000000ce00ce7223 */ /* 0x000fe20000010131 */
[C---:B------:R-:W-:Y:S01]  /*4c40*/  IMAD.IADD R99, R32.reuse, 0x1, -R99 ;  /* 0x0000000120637824 */ /* 0x040fe200078e0a63 */
[----:B------:R-:W-:Y:S01]  /*4c50*/  I2FP.F32.S32 R63, R63 ;  /* 0x0000003f003f7245 */ /* 0x000fe20000201400 */
[----:B------:R-:W-:Y:S01]  /*4c60*/  IMAD.IADD R49, R69, 0x1, -R75 ;  /* 0x0000000145317824 */ /* 0x000fe200078e0a4b */
[----:B------:R-:W-:Y:S01]  /*4c70*/  I2FP.F32.S32 R128, R128 ;  /* 0x0000008000807245 */ /* 0x000fe20000201400 */
[----:B------:R-:W-:Y:S01]  /*4c80*/  VIADD R41, R71, 0x58 ;  /* 0x0000005847297836 */ /* 0x000fe20000000000 */
[----:B------:R-:W-:Y:S01]  /*4c90*/  IABS R16, R16 ;  /* 0x0000001000107213 */ /* 0x000fe20000000000 */
[----:B------:R-:W-:Y:S01]  /*4ca0*/  IMAD.IADD R95, R32, 0x1, -R95 ;  /* 0x00000001205f7824 */ /* 0x000fe200078e0a5f */
[----:B------:R-:W-:Y:S01]  /*4cb0*/  IABS R99, R99 ;  /* 0x0000006300637213 */ /* 0x000fe20000000000 */
[----:B------:R-:W-:Y:S01]  /*4cc0*/  FFMA.FTZ R50, -R0, R63, R50 ;  /* 0x0000003f00327223 */ /* 0x000fe20000010132 */
[----:B------:R-:W-:Y:S01]  /*4cd0*/  ISETP.GE.AND P1, PT, R68, R8, PT ;  /* 0x000000084400720c */ /* 0x000fe20003f26270 */
[----:B------:R-:W-:Y:S01]  /*4ce0*/  IMAD.IADD R101, R69, 0x1, -R41 ;  /* 0x0000000145657824 */ /* 0x000fe200078e0a29 */
[----:B------:R-:W-:Y:S01]  /*4cf0*/  IABS R49, R49 ;  /* 0x0000003100317213 */ /* 0x000fe20000000000 */
[----:B------:R-:W-:-:S02]  /*4d00*/  IMAD.IADD R63, R32, 0x1, -R83 ;  /* 0x00000001203f7824 */ /* 0x000fc400078e0a53 */
[C---:B------:R-:W-:Y:S01]  /*4d10*/  FFMA.FTZ R128, -R0.reuse, R128, R21 ;  /* 0x0000008000807223 */ /* 0x040fe20000010115 */
[----:B------:R-:W-:Y:S01]  /*4d20*/  I2FP.F32.S32 R21, R16 ;  /* 0x0000001000157245 */ /* 0x000fe20000201400 */
[----:B------:R-:W-:Y:S01]  /*4d30*/  VIADD R45, R71, 0x51 ;  /* 0x00000051472d7836 */ /* 0x000fe20000000000 */
[----:B------:R-:W-:Y:S02]  /*4d40*/  IABS R95, R95 ;  /* 0x0000005f005f7213 */ /* 0x000fe40000000000 */
[----:B------:R-:W-:Y:S01]  /*4d50*/  I2FP.F32.S32 R16, R99 ;  /* 0x0000006300107245 */ /* 0x000fe20000201400 */
[----:B------:R-:W-:Y:S01]  /*4d60*/  FFMA.FTZ R62, -R0, R21, R62 ;  /* 0x00000015003e7223 */ /* 0x000fe2000001013e */
[----:B------:R-:W-:Y:S01]  /*4d70*/  I2FP.F32.S32 R49, R49 ;  /* 0x0000003100317245 */ /* 0x000fe20000201400 */
[----:B------:R-:W-:Y:S01]  /*4d80*/  IMAD.IADD R132, R69, 0x1, -R45 ;  /* 0x0000000145847824 */ /* 0x000fe200078e0a2d */
[----:B------:R-:W-:Y:S01]  /*4d90*/  FSEL R44, R60, -INF , !P1 ;  /* 0xff8000003c2c7808 */ /* 0x000fe20004800000 */
[----:B------:R-:W-:Y:S01]  /*4da0*/  IMAD.IADD R60, R32, 0x1, -R85 ;  /* 0x00000001203c7824 */ /* 0x000fe200078e0a55 */
[----:B------:R-:W-:Y:S01]  /*4db0*/  IABS R101, R101 ;  /* 0x0000006500657213 */ /* 0x000fe20000000000 */
[C---:B------:R-:W-:Y:S01]  /*4dc0*/  FFMA.FTZ R16, -R0.reuse, R16, R67 ;  /* 0x0000001000107223 */ /* 0x040fe20000010143 */
[----:B------:R-:W-:Y:S01]  /*4dd0*/  IABS R63, R63 ;  /* 0x0000003f003f7213 */ /* 0x000fe20000000000 */
[----:B------:R-:W-:Y:S01]  /*4de0*/  FFMA.FTZ R36, -R0, R49, R36 ;  /* 0x0000003100247223 */ /* 0x000fe20000010124 */
[----:B------:R-:W-:Y:S01]  /*4df0*/  I2FP.F32.S32 R95, R95 ;  /* 0x0000005f005f7245 */ /* 0x000fe20000201400 */
[----:B------:R-:W-:Y:S01]  /*4e00*/  VIADD R49, R71, 0x50 ;  /* 0x0000005047317836 */ /* 0x000fe20000000000 */
[----:B------:R-:W-:-:S02]  /*4e10*/  I2FP.F32.S32 R101, R101 ;  /* 0x0000006500657245 */ /* 0x000fc40000201400 */
[----:B------:R-:W-:Y:S01]  /*4e20*/  I2FP.F32.S32 R63, R63 ;  /* 0x0000003f003f7245 */ /* 0x000fe20000201400 */
[----:B------:R-:W-:Y:S01]  /*4e30*/  FFMA.FTZ R40, -R0, R95, R58 ;  /* 0x0000005f00287223 */ /* 0x000fe2000001013a */
[----:B------:R-:W-:Y:S01]  /*4e40*/  IABS R60, R60 ;  /* 0x0000003c003c7213 */ /* 0x000fe20000000000 */
[----:B------:R-:W-:Y:S01]  /*4e50*/  IMAD.IADD R113, R69, 0x1, -R49 ;  /* 0x0000000145717824 */ /* 0x000fe200078e0a31 */
[----:B------:R-:W-:Y:S01]  /*4e60*/  FSEL R58, R16, -INF , !P2 ;  /* 0xff800000103a7808 */ /* 0x000fe20005000000 */
[----:B------:R-:W-:Y:S01]  /*4e70*/  FFMA.FTZ R130, -R0, R101, R20 ;  /* 0x0000006500827223 */ /* 0x000fe20000010114 */
[----:B------:R-:W-:Y:S01]  /*4e80*/  IMAD.IADD R16, R32, 0x1, -R93 ;  /* 0x0000000120107824 */ /* 0x000fe200078e0a5d */
[----:B------:R-:W-:Y:S01]  /*4e90*/  I2FP.F32.S32 R60, R60 ;  /* 0x0000003c003c7245 */ /* 0x000fe20000201400 */
[----:B------:R-:W-:Y:S01]  /*4ea0*/  FFMA.FTZ R46, -R0, R63, R46 ;  /* 0x0000003f002e7223 */ /* 0x000fe2000001012e */
[----:B------:R-:W-:Y:S01]  /*4eb0*/  FSEL R80, R80, -INF , !P0 ;  /* 0xff80000050507808 */ /* 0x000fe20004000000 */
[----:B------:R-:W-:Y:S01]  /*4ec0*/  IMAD.IADD R20, R32, 0x1, -R71 ;  /* 0x0000000120147824 */ /* 0x000fe200078e0a47 */
[----:B------:R-:W-:Y:S01]  /*4ed0*/  FSEL R56, R56, -INF , !P0 ;  /* 0xff80000038387808 */ /* 0x000fe20004000000 */
[----:B------:R-:W-:Y:S01]  /*4ee0*/  IMAD.IADD R67, R32, 0x1, -R91 ;  /* 0x0000000120437824 */ /* 0x000fe200078e0a5b */
[----:B------:R-:W-:-:S02]  /*4ef0*/  ISETP.GE.AND P4, PT, R91, R8, PT ;  /* 0x000000085b00720c */ /* 0x000fc40003f86270 */
[----:B------:R-:W-:Y:S01]  /*4f00*/  ISETP.GE.AND P0, PT, R83, R8, PT ;  /* 0x000000085300720c */ /* 0x000fe20003f06270 */
[----:B------:R-:W-:Y:S01]  /*4f10*/  FFMA.FTZ R51, -R0, R60, R51 ;  /* 0x0000003c00337223 */ /* 0x000fe20000010133 */
[----:B------:R-:W-:Y:S02]  /*4f20*/  IABS R113, R113 ;  /* 0x0000007100717213 */ /* 0x000fe40000000000 */
[----:B------:R-:W-:Y:S02]  /*4f30*/  FSEL R68, R62, -INF , !P1 ;  /* 0xff8000003e447808 */ /* 0x000fe40004800000 */
[----:B------:R-:W-:Y:S02]  /*4f40*/  IABS R16, R16 ;  /* 0x0000001000107213 */ /* 0x000fe40000000000 */
[----:B------:R-:W-:Y:S01]  /*4f50*/  FSEL R72, R52, -INF , !P4 ;  /* 0xff80000034487808 */ /* 0x000fe20006000000 */
[----:B------:R-:W-:Y:S01]  /*4f60*/  IMAD.IADD R52, R32, 0x1, -R77 ;  /* 0x0000000120347824 */ /* 0x000fe200078e0a4d */
[----:B------:R-:W-:Y:S01]  /*4f70*/  FSEL R198, R46, -INF , !P0 ;  /* 0xff8000002ec67808 */ /* 0x000fe20004000000 */
[----:B------:R-:W-:Y:S01]  /*4f80*/  IMAD.IADD R46, R32, 0x1, -R61 ;  /* 0x00000001202e7824 */ /* 0x000fe200078e0a3d */
[----:B------:R-:W-:-:S02]  /*4f90*/  IABS R20, R20 ;  /* 0x0000001400147213 */ /* 0x000fc40000000000 */
[----:B------:R-:W-:Y:S02]  /*4fa0*/  ISETP.GE.AND P1, PT, R85, R8, PT ;  /* 0x000000085500720c */ /* 0x000fe40003f26270 */
[----:B------:R-:W-:Y:S02]  /*4fb0*/  IABS R67, R67 ;  /* 0x0000004300437213 */ /* 0x000fe40000000000 */
[----:B------:R-:W-:Y:S02]  /*4fc0*/  IABS R132, R132 ;  /* 0x0000008400847213 */ /* 0x000fe40000000000 */
[----:B------:R-:W-:Y:S02]  /*4fd0*/  I2FP.F32.S32 R113, R113 ;  /* 0x0000007100717245 */ /* 0x000fe40000201400 */
[----:B------:R-:W-:Y:S02]  /*4fe0*/  I2FP.F32.S32 R16, R16 ;  /* 0x0000001000107245 */ /* 0x000fe40000201400 */
[----:B------:R-:W-:Y:S01]  /*4ff0*/  I2FP.F32.S32 R101, R20 ;  /* 0x0000001400657245 */ /* 0x000fe20000201400 */
[----:B------:R-:W-:Y:S01]  /*5000*/  IMAD.IADD R20, R32, 0x1, -R89 ;  /* 0x0000000120147824 */ /* 0x000fe200078e0a59 */
[----:B------:R-:W-:Y:S01]  /*5010*/  I2FP.F32.S32 R67, R67 ;  /* 0x0000004300437245 */ /* 0x000fe20000201400 */
[----:B------:R-:W-:Y:S01]  /*5020*/  FFMA.FTZ R134, -R0, R113, R24 ;  /* 0x0000007100867223 */ /* 0x000fe20000010118 */
[----:B------:R-:W-:Y:S01]  /*5030*/  FSEL R200, R51, -INF , !P1 ;  /* 0xff80000033c87808 */ /* 0x000fe20004800000 */
[----:B------:R-:W-:Y:S01]  /*5040*/  IMAD.IADD R51, R32, 0x1, -R65 ;  /* 0x0000000120337824 */ /* 0x000fe200078e0a41 */
[----:B------:R-:W-:-:S02]  /*5050*/  IABS R52, R52 ;  /* 0x0000003400347213 */ /* 0x000fc40000000000 */
[----:B------:R-:W-:Y:S02]  /*5060*/  IABS R46, R46 ;  /* 0x0000002e002e7213 */ /* 0x000fe40000000000 */
[----:B------:R-:W-:Y:S01]  /*5070*/  I2FP.F32.S32 R132, R132 ;  /* 0x0000008400847245 */ /* 0x000fe20000201400 */
[C---:B------:R-:W-:Y:S01]  /*5080*/  FFMA.FTZ R16, -R0.reuse, R16, R59 ;  /* 0x0000001000107223 */ /* 0x040fe2000001013b */
[----:B------:R-:W-:Y:S01]  /*5090*/  FFMA.FTZ R24, -R0, R67, R54 ;  /* 0x0000004300187223 */ /* 0x000fe20000010136 */
[----:B------:R-:W-:Y:S01]  /*50a0*/  IMAD.IADD R59, R32, 0x1, -R79 ;  /* 0x00000001203b7824 */ /* 0x000fe200078e0a4f */
[----:B------:R-:W-:Y:S01]  /*50b0*/  I2FP.F32.S32 R52, R52 ;  /* 0x0000003400347245 */ /* 0x000fe20000201400 */
[C---:B------:R-:W-:Y:S01]  /*50c0*/  FFMA.FTZ R132, -R0.reuse, R132, R25 ;  /* 0x0000008400847223 */ /* 0x040fe20000010119 */
[----:B------:R-:W-:Y:S01]  /*50d0*/  I2FP.F32.S32 R46, R46 ;  /* 0x0000002e002e7245 */ /* 0x000fe20000201400 */
[C---:B------:R-:W-:Y:S01]  /*50e0*/  FFMA.FTZ R25, -R0.reuse, R21, R64 ;  /* 0x0000001500197223 */ /* 0x040fe20000010140 */
[----:B------:R-:W-:Y:S01]  /*50f0*/  IABS R20, R20 ;  /* 0x0000001400147213 */ /* 0x000fe20000000000 */
[C---:B------:R-:W-:Y:S01]  /*5100*/  FFMA.FTZ R21, -R0.reuse, R101, R66 ;  /* 0x0000006500157223 */ /* 0x040fe20000010142 */
[----:B------:R-:W-:Y:S01]  /*5110*/  IABS R51, R51 ;  /* 0x0000003300337213 */ /* 0x000fe20000000000 */
[C---:B------:R-:W-:Y:S01]  /*5120*/  FFMA.FTZ R43, -R0.reuse, R52, R43 ;  /* 0x00000034002b7223 */ /* 0x040fe2000001012b */
[----:B------:R-:W-:Y:S01]  /*5130*/  I2FP.F32.S32 R20, R20 ;  /* 0x0000001400147245 */ /* 0x000fe20000201400 */
[----:B------:R-:W-:Y:S01]  /*5140*/  FFMA.FTZ R35, -R0, R46, R35 ;  /* 0x0000002e00237223 */ /* 0x000fe20000010123 */
[----:B------:R-:W-:-:S02]  /*5150*/  FSEL R24, R24, -INF , !P4 ;  /* 0xff80000018187808 */ /* 0x000fc40006000000 */
[----:B------:R-:W-:Y:S02]  /*5160*/  IABS R59, R59 ;  /* 0x0000003b003b7213 */ /* 0x000fe40000000000 */
[----:B------:R-:W-:Y:S02]  /*5170*/  FSEL R66, R48, -INF , !P0 ;  /* 0xff80000030427808 */ /* 0x000fe40004000000 */
[----:B------:R-:W-:Y:S02]  /*5180*/  I2FP.F32.S32 R51, R51 ;  /* 0x0000003300337245 */ /* 0x000fe40000201400 */
[-C--:B------:R-:W-:Y:S02]  /*5190*/  ISETP.GE.AND P4, PT, R77, R8.reuse, PT ;  /* 0x000000084d00720c */ /* 0x080fe40003f86270 */
[----:B------:R-:W-:Y:S01]  /*51a0*/  ISETP.GE.AND P0, PT, R61, R8, PT ;  /* 0x000000083d00720c */ /* 0x000fe20003f06270 */
[C---:B------:R-:W-:Y:S01]  /*51b0*/  FFMA.FTZ R20, -R0.reuse, R20, R55 ;  /* 0x0000001400147223 */ /* 0x040fe20000010137 */
[----:B------:R-:W-:Y:S01]  /*51c0*/  I2FP.F32.S32 R59, R59 ;  /* 0x0000003b003b7245 */ /* 0x000fe20000201400 */
[----:B------:R-:W-:Y:S01]  /*51d0*/  FFMA.FTZ R34, -R0, R51, R34 ;  /* 0x0000003300227223 */ /* 0x000fe20000010122 */
[----:B------:R-:W-:Y:S01]  /*51e0*/  ISETP.GE.AND P5, PT, R93, R8, PT ;  /* 0x000000085d00720c */ /* 0x000fe20003fa6270 */
[----:B------:R-:W-:Y:S01]  /*51f0*/  IMAD.IADD R55, R32, 0x1, -R75 ;  /* 0x0000000120377824 */ /* 0x000fe200078e0a4b */
[----:B------:R-:W-:-:S02]  /*5200*/  FSEL R206, R206, -INF , !P1 ;  /* 0xff800000cece7808 */ /* 0x000fc40004800000 */
[----:B------:R-:W-:Y:S02]  /*5210*/  FSEL R194, R194, -INF , !P4 ;  /* 0xff800000c2c27808 */ /* 0x000fe40006000000 */
[----:B------:R-:W-:Y:S02]  /*5220*/  FSEL R188, R43, -INF , !P4 ;  /* 0xff8000002bbc7808 */ /* 0x000fe40006000000 */
[----:B------:R-:W-:Y:S02]  /*5230*/  FSEL R138, R138, -INF , !P0 ;  /* 0xff8000008a8a7808 */ /* 0x000fe40004000000 */
[----:B------:R-:W-:Y:S02]  /*5240*/  FSEL R140, R35, -INF , !P0 ;  /* 0xff800000238c7808 */ /* 0x000fe40004000000 */
[-C--:B------:R-:W-:Y:S02]  /*5250*/  ISETP.GE.AND P1, PT, R65, R8.reuse, PT ;  /* 0x000000084100720c */ /* 0x080fe40003f26270 */
[-C--:B------:R-:W-:Y:S01]  /*5260*/  ISETP.GE.AND P4, PT, R49, R8.reuse, PT ;  /* 0x000000083100720c */ /* 0x080fe20003f86270 */
[----:B------:R-:W-:Y:S01]  /*5270*/  IMAD.IADD R49, R32, 0x1, -R49 ;  /* 0x0000000120317824 */ /* 0x000fe200078e0a31 */
[----:B------:R-:W-:-:S02]  /*5280*/  ISETP.GE.AND P0, PT, R33, R8, PT ;  /* 0x000000082100720c */ /* 0x000fc40003f06270 */
[----:B------:R-:W-:Y:S02]  /*5290*/  FSEL R25, R25, -INF , !P3 ;  /* 0xff80000019197808 */ /* 0x000fe40005800000 */
[----:B------:R-:W-:Y:S01]  /*52a0*/  FSEL R76, R76, -INF , !P2 ;  /* 0xff8000004c4c7808 */ /* 0x000fe20005000000 */
[----:B------:R-:W-:Y:S01]  /*52b0*/  FFMA.FTZ R42, -R0, R59, R42 ;  /* 0x0000003b002a7223 */ /* 0x000fe2000001012a */
[----:B------:R-:W-:Y:S02]  /*52c0*/  FSEL R74, R74, -INF , !P5 ;  /* 0xff8000004a4a7808 */ /* 0x000fe40006800000 */
[----:B------:R-:W-:Y:S01]  /*52d0*/  FSEL R16, R16, -INF , !P5 ;  /* 0xff80000010107808 */ /* 0x000fe20006800000 */
[----:B------:R-:W-:Y:S01]  /*52e0*/  IMAD.IADD R114, R32, 0x1, -R37 ;  /* 0x0000000120727824 */ /* 0x000fe200078e0a25 */
[----:B------:R-:W-:Y:S02]  /*52f0*/  ISETP.GE.AND P5, PT, R79, R8, PT ;  /* 0x000000084f00720c */ /* 0x000fe40003fa6270 */
[----:B------:R-:W-:-:S02]  /*5300*/  FSEL R144, R144, -INF , !P1 ;  /* 0xff80000090907808 */ /* 0x000fc40004800000 */
[----:B------:R-:W-:Y:S02]  /*5310*/  FSEL R142, R34, -INF , !P1 ;  /* 0xff800000228e7808 */ /* 0x000fe40004800000 */
[----:B------:R-:W-:Y:S02]  /*5320*/  FSEL R43, R29, -INF , !P0 ;  /* 0xff8000001d2b7808 */ /* 0x000fe40004000000 */
[----:B------:R-:W-:Y:S02]  /*5330*/  FSEL R78, R78, -INF , !P6 ;  /* 0xff8000004e4e7808 */ /* 0x000fe40007000000 */
[----:B------:R-:W-:Y:S02]  /*5340*/  IABS R55, R55 ;  /* 0x0000003700377213 */ /* 0x000fe40000000000 */
[----:B------:R-:W-:Y:S02]  /*5350*/  ISETP.GE.AND P1, PT, R37, R8, PT ;  /* 0x000000082500720c */ /* 0x000fe40003f26270 */
[----:B------:R-:W-:-:S02]  /*5360*/  FMNMX3.FTZ R29, R25, R76, R44, !PT ;  /* 0x0000004c191d7276 */ /* 0x000fc4000781002c */
[----:B------:R-:W-:Y:S01]  /*5370*/  IABS R37, R49 ;  /* 0x0000003100257213 */ /* 0x000fe20000000000 */
[----:B------:R-:W-:Y:S01]  /*5380*/  IMAD.IADD R54, R32, 0x1, -R81 ;  /* 0x0000000120367824 */ /* 0x000fe200078e0a51 */
[----:B------:R-:W-:Y:S02]  /*5390*/  FSEL R21, R21, -INF , !P3 ;  /* 0xff80000015157808 */ /* 0x000fe40005800000 */
[----:B------:R-:W-:Y:S01]  /*53a0*/  FSEL R116, R42, -INF , !P5 ;  /* 0xff8000002a747808 */ /* 0x000fe20006800000 */
[----:B------:R-:W-:Y:S01]  /*53b0*/  IMAD.IADD R42, R32, 0x1, -R53 ;  /* 0x00000001202a7824 */ /* 0x000fe200078e0a35 */
[-C--:B------:R-:W-:Y:S02]  /*53c0*/  ISETP.GE.AND P3, PT, R89, R8.reuse, PT ;  /* 0x000000085900720c */ /* 0x080fe40003f66270 */
[----:B------:R-:W-:Y:S02]  /*53d0*/  ISETP.GE.AND P2, PT, R87, R8, PT ;  /* 0x000000085700720c */ /* 0x000fe40003f46270 */
[----:B------:R-:W-:-:S02]  /*53e0*/  I2FP.F32.S32 R55, R55 ;  /* 0x0000003700377245 */ /* 0x000fc40000201400 */
[----:B------:R-:W-:Y:S01]  /*53f0*/  FMNMX3.FTZ R29, R29, R80, R78, !PT ;  /* 0x000000501d1d7276 */ /* 0x000fe2000781004e */
[C---:B------:R-:W-:Y:S01]  /*5400*/  IMAD.IADD R35, R32.reuse, 0x1, -R41 ;  /* 0x0000000120237824 */ /* 0x040fe200078e0a29 */
[----:B------:R-:W-:Y:S01]  /*5410*/  I2FP.F32.S32 R37, R37 ;  /* 0x0000002500257245 */ /* 0x000fe20000201400 */
[----:B------:R-:W-:Y:S01]  /*5420*/  IMAD.IADD R48, R32, 0x1, -R73 ;  /* 0x0000000120307824 */ /* 0x000fe200078e0a49 */
[----:B------:R-:W-:Y:S01]  /*5430*/  IABS R114, R114 ;  /* 0x0000007200727213 */ /* 0x000fe20000000000 */
[----:B------:R-:W-:Y:S01]  /*5440*/  FFMA.FTZ R38, -R0, R55, R38 ;  /* 0x0000003700267223 */ /* 0x000fe20000010126 */
[----:B------:R-:W-:Y:S02]  /*5450*/  FSEL R70, R70, -INF , !P3 ;  /* 0xff80000046467808 */ /* 0x000fe40005800000 */
[----:B------:R-:W-:Y:S02]  /*5460*/  FSEL R208, R208, -INF , !P2 ;  /* 0xff800000d0d07808 */ /* 0x000fe40005000000 */
[----:B------:R-:W-:Y:S01]  /*5470*/  FMNMX3.FTZ R29, R29, R74, R72, !PT ;  /* 0x0000004a1d1d7276 */ /* 0x000fe20007810048 */
[----:B------:R-:W-:Y:S01]  /*5480*/  FFMA.FTZ R126, -R0, R37, R26 ;  /* 0x00000025007e7223 */ /* 0x000fe2000001011a */
[----:B------:R-:W-:-:S02]  /*5490*/  FSEL R20, R20, -INF , !P3 ;  /* 0xff80000014147808 */ /* 0x000fc40005800000 */
[----:B------:R-:W-:Y:S02]  /*54a0*/  IABS R54, R54 ;  /* 0x0000003600367213 */ /* 0x000fe40000000000 */
[----:B------:R-:W-:Y:S01]  /*54b0*/  IABS R42, R42 ;  /* 0x0000002a002a7213 */ /* 0x000fe20000000000 */
[----:B------:R-:W-:Y:S01]  /*54c0*/  VIADD R37, R71, 0x68 ;  /* 0x0000006847257836 */ /* 0x000fe20000000000 */
[----:B------:R-:W-:Y:S02]  /*54d0*/  ISETP.GE.AND P3, PT, R75, R8, PT ;  /* 0x000000084b00720c */ /* 0x000fe40003f66270 */
[----:B------:R-:W-:Y:S02]  /*54e0*/  FSEL R40, R40, -INF , !P6 ;  /* 0xff80000028287808 */ /* 0x000fe40007000000 */
[----:B------:R-:W-:Y:S02]  /*54f0*/  IABS R35, R35 ;  /* 0x0000002300237213 */ /* 0x000fe40000000000 */
[----:B------:R-:W-:-:S02]  /*5500*/  I2FP.F32.S32 R114, R114 ;  /* 0x0000007200727245 */ /* 0x000fc40000201400 */
[----:B------:R-:W-:Y:S02]  /*5510*/  ISETP.GE.AND P6, PT, R81, R8, PT ;  /* 0x000000085100720c */ /* 0x000fe40003fc6270 */
[----:B------:R-:W-:Y:S02]  /*5520*/  IABS R48, R48 ;  /* 0x0000003000307213 */ /* 0x000fe40000000000 */
[----:B------:R-:W-:Y:S02]  /*5530*/  FMNMX3.FTZ R29, R29, R70, R208, !PT ;  /* 0x000000461d1d7276 */ /* 0x000fe400078100d0 */
[----:B------:R-:W-:Y:S02]  /*5540*/  I2FP.F32.S32 R54, R54 ;  /* 0x0000003600367245 */ /* 0x000fe40000201400 */
[----:B------:R-:W-:Y:S02]  /*5550*/  I2FP.F32.S32 R42, R42 ;  /* 0x0000002a002a7245 */ /* 0x000fe40000201400 */
[----:B------:R-:W-:Y:S01]  /*5560*/  FSEL R112, R38, -INF , !P3 ;  /* 0xff80000026707808 */ /* 0x000fe20005800000 */
[----:B------:R-:W-:Y:S01]  /*5570*/  IMAD.IADD R38, R69, 0x1, -R37 ;  /* 0x0000000145267824 */ /* 0x000fe200078e0a25 */
[----:B------:R-:W-:Y:S01]  /*5580*/  I2FP.F32.S32 R35, R35 ;  /* 0x0000002300237245 */ /* 0x000fe20000201400 */
[----:B------:R-:W-:Y:S01]  /*5590*/  FFMA.FTZ R114, -R0, R114, R23 ;  /* 0x0000007200727223 */ /* 0x000fe20000010117 */
[----:B------:R-:W-:Y:S01]  /*55a0*/  FSEL R204, R204, -INF , !P6 ;  /* 0xff800000cccc7808 */ /* 0x000fe20007000000 */
[----:B------:R-:W-:Y:S01]  /*55b0*/  VIADD R23, R71, 0x78 ;  /* 0x0000007847177836 */ /* 0x000fe20000000000 */
[----:B------:R-:W-:-:S02]  /*55c0*/  FSEL R124, R124, -INF , !P5 ;  /* 0xff8000007c7c7808 */ /* 0x000fc40006800000 */
[----:B------:R-:W-:Y:S02]  /*55d0*/  I2FP.F32.S32 R48, R48 ;  /* 0x0000003000307245 */ /* 0x000fe40000201400 */
[----:B------:R-:W-:Y:S01]  /*55e0*/  FMNMX3.FTZ R29, R29, R206, R66, !PT ;  /* 0x000000ce1d1d7276 */ /* 0x000fe20007810042 */
[C---:B------:R-:W-:Y:S01]  /*55f0*/  FFMA.FTZ R47, -R0.reuse, R54, R47 ;  /* 0x00000036002f7223 */ /* 0x040fe2000001012f */
[----:B------:R-:W-:Y:S01]  /*5600*/  FFMA.FTZ R31, -R0, R42, R31 ;  /* 0x0000002a001f7223 */ /* 0x000fe2000001011f */
[----:B------:R-:W-:Y:S01]  /*5610*/  IMAD.IADD R33, R32, 0x1, -R33 ;  /* 0x0000000120217824 */ /* 0x000fe200078e0a21 */
[----:B------:R-:W-:Y:S01]  /*5620*/  FSEL R202, R50, -INF , !P2 ;  /* 0xff80000032ca7808 */ /* 0x000fe20005000000 */
[C---:B------:R-:W-:Y:S01]  /*5630*/  FFMA.FTZ R118, -R0.reuse, R35, R22 ;  /* 0x0000002300767223 */ /* 0x040fe20000010116 */
[----:B------:R-:W-:Y:S01]  /*5640*/  ISETP.GE.AND P5, PT, R53, R8, PT ;  /* 0x000000083500720c */ /* 0x000fe20003fa6270 */
[----:B------:R-:W-:Y:S01]  /*5650*/  FFMA.FTZ R39, -R0, R48, R39 ;  /* 0x0000003000277223 */ /* 0x000fe20000010127 */
[----:B------:R-:W-:Y:S01]  /*5660*/  ISETP.GE.AND P2, PT, R73, R8, PT ;  /* 0x000000084900720c */ /* 0x000fe20003f46270 */
[----:B------:R-:W-:Y:S01]  /*5670*/  VIADD R35, R71, 0x69 ;  /* 0x0000006947237836 */ /* 0x000fe20000000000 */
[----:B------:R-:W-:Y:S01]  /*5680*/  FSEL R192, R36, -INF , !P3 ;  /* 0xff80000024c07808 */ /* 0x000fe20005800000 */
[----:B------:R-:W-:Y:S01]  /*5690*/  IMAD.IADD R22, R69, 0x1, -R23 ;  /* 0x0000000145167824 */ /* 0x000fe200078e0a17 */
[----:B------:R-:W-:-:S02]  /*56a0*/  IABS R38, R38 ;  /* 0x0000002600267213 */ /* 0x000fc40000000000 */
[----:B------:R-:W-:Y:S02]  /*56b0*/  FMNMX3.FTZ R29, R29, R204, R124, !PT ;  /* 0x000000cc1d1d7276 */ /* 0x000fe4000781007c */
[----:B------:R-:W-:Y:S02]  /*56c0*/  FSEL R196, R47, -INF , !P6 ;  /* 0xff8000002fc47808 */ /* 0x000fe40007000000 */
[----:B------:R-:W-:Y:S02]  /*56d0*/  IABS R33, R33 ;  /* 0x0000002100217213 */ /* 0x000fe40000000000 */
[----:B------:R-:W-:Y:S01]  /*56e0*/  FSEL R136, R31, -INF , !P5 ;  /* 0xff8000001f887808 */ /* 0x000fe20006800000 */
[----:B------:R-:W-:Y:S01]  /*56f0*/  IMAD.IADD R36, R69, 0x1, -R35 ;  /* 0x0000000145247824 */ /* 0x000fe200078e0a23 */
[----:B------:R-:W-:Y:S02]  /*5700*/  ISETP.GE.AND P6, PT, R57, R8, PT ;  /* 0x000000083900720c */ /* 0x000fe40003fc6270 */
[----:B------:R-:W-:-:S02]  /*5710*/  FSEL R190, R190, -INF , !P2 ;  /* 0xff800000bebe7808 */ /* 0x000fc40005000000 */
[----:B------:R-:W-:Y:S02]  /*5720*/  I2FP.F32.S32 R31, R38 ;  /* 0x00000026001f7245 */ /* 0x000fe40000201400 */
[----:B------:R-:W-:Y:S01]  /*5730*/  FMNMX3.FTZ R29, R29, R194, R192, !PT ;  /* 0x000000c21d1d7276 */ /* 0x000fe200078100c0 */
[C---:B------:R-:W-:Y:S01]  /*5740*/  IMAD.IADD R122, R32.reuse, 0x1, -R45 ;  /* 0x00000001207a7824 */ /* 0x040fe200078e0a2d */
[----:B------:R-:W-:Y:S01]  /*5750*/  FSEL R186, R39, -INF , !P2 ;  /* 0xff80000027ba7808 */ /* 0x000fe20005000000 */
[----:B------:R-:W-:Y:S01]  /*5760*/  IMAD.IADD R47, R32, 0x1, -R57 ;  /* 0x00000001202f7824 */ /* 0x000fe200078e0a39 */
[----:B------:R-:W-:Y:S01]  /*5770*/  IABS R22, R22 ;  /* 0x0000001600167213 */ /* 0x000fe20000000000 */
[----:B------:R-:W-:Y:S01]  /*5780*/  VIADD R39, R71, 0x61 ;  /* 0x0000006147277836 */ /* 0x000fe20000000000 */
[----:B------:R-:W-:Y:S01]  /*5790*/  I2FP.F32.S32 R33, R33 ;  /* 0x0000002100217245 */ /* 0x000fe20000201400 */
[----:B------:R-:W-:Y:S01]  /*57a0*/  FFMA.FTZ R12, -R0, R31, R12 ;  /* 0x0000001f000c7223 */ /* 0x000fe2000001010c */
[----:B------:R-:W-:-:S02]  /*57b0*/  FSEL R150, R150, -INF , !P6 ;  /* 0xff80000096967808 */ /* 0x000fc40007000000 */
[----:B------:R-:W-:Y:S02]  /*57c0*/  FMNMX3.FTZ R29, R29, R190, R144, !PT ;  /* 0x000000be1d1d7276 */ /* 0x000fe40007810090 */
[----:B------:R-:W-:Y:S01]  /*57d0*/  ISETP.GE.AND P2, PT, R41, R8, PT ;  /* 0x000000082900720c */ /* 0x000fe20003f46270 */
[----:B------:R-:W-:Y:S01]  /*57e0*/  IMAD.IADD R41, R69, 0x1, -R39 ;  /* 0x0000000145297824 */ /* 0x000fe200078e0a27 */
[----:B------:R-:W-:Y:S02]  /*57f0*/  IABS R36, R36 ;  /* 0x0000002400247213 */ /* 0x000fe40000000000 */
[----:B------:R-:W-:Y:S01]  /*5800*/  I2FP.F32.S32 R31, R22 ;  /* 0x00000016001f7245 */ /* 0x000fe20000201400 */
[----:B------:R-:W-:Y:S01]  /*5810*/  FFMA.FTZ R18, -R0, R33, R18 ;  /* 0x0000002100127223 */ /* 0x000fe20000010112 */
[----:B------:R-:W-:Y:S01]  /*5820*/  IABS R122, R122 ;  /* 0x0000007a007a7213 */ /* 0x000fe20000000000 */
[----:B------:R-:W-:Y:S01]  /*5830*/  VIADD R33, R71, 0x70 ;  /* 0x0000007047217836 */ /* 0x000fe20000000000 */
[----:B------:R-:W-:-:S02]  /*5840*/  IABS R47, R47 ;  /* 0x0000002f002f7213 */ /* 0x000fc40000000000 */
[----:B------:R-:W-:Y:S02]  /*5850*/  FSEL R148, R148, -INF , !P5 ;  /* 0xff80000094947808 */ /* 0x000fe40006800000 */
[----:B------:R-:W-:Y:S02]  /*5860*/  FSEL R134, R134, -INF , !P4 ;  /* 0xff80000086867808 */ /* 0x000fe40006000000 */
[----:B------:R-:W-:Y:S01]  /*5870*/  FMNMX3.FTZ R29, R29, R138, R150, !PT ;  /* 0x0000008a1d1d7276 */ /* 0x000fe20007810096 */
[----:B------:R-:W-:Y:S01]  /*5880*/  FFMA.FTZ R104, -R0, R31, R104 ;  /* 0x0000001f00687223 */ /* 0x000fe20000010168 */
[----:B------:R-:W-:Y:S02]  /*5890*/  I2FP.F32.S32 R36, R36 ;  /* 0x0000002400247245 */ /* 0x000fe40000201400 */
[----:B------:R-:W-:Y:S01]  /*58a0*/  I2FP.F32.S32 R122, R122 ;  /* 0x0000007a007a7245 */ /* 0x000fe20000201400 */
[----:B------:R-:W-:Y:S01]  /*58b0*/  IMAD.IADD R34, R69, 0x1, -R33 ;  /* 0x0000000145227824 */ /* 0x000fe200078e0a21 */
[----:B------:R-:W-:-:S02]  /*58c0*/  I2FP.F32.S32 R47, R47 ;  /* 0x0000002f002f7245 */ /* 0x000fc40000201400 */
[----:B------:R-:W-:Y:S02]  /*58d0*/  IABS R41, R41 ;  /* 0x0000002900297213 */ /* 0x000fe40000000000 */
[----:B------:R-:W-:Y:S02]  /*58e0*/  FMNMX3.FTZ R31, R29, R148, R134, !PT ;  /* 0x000000941d1f7276 */ /* 0x000fe40007810086 */
[----:B------:R-:W-:Y:S01]  /*58f0*/  FMNMX3.FTZ R29, R21, R58, R68, !PT ;  /* 0x0000003a151d7276 */ /* 0x000fe20007810044 */
[----:B------:R-:W-:Y:S01]  /*5900*/  FFMA.FTZ R13, -R0, R36, R13 ;  /* 0x00000024000d7223 */ /* 0x000fe2000001010d */
[----:B------:R-:W-:Y:S01]  /*5910*/  FSEL R126, R126, -INF , !P4 ;  /* 0xff8000007e7e7808 */ /* 0x000fe20006000000 */
[C---:B------:R-:W-:Y:S01]  /*5920*/  FFMA.FTZ R122, -R0.reuse, R122, R27 ;  /* 0x0000007a007a7223 */ /* 0x040fe2000001011b */
[-C--:B------:R-:W-:Y:S01]  /*5930*/  ISETP.GE.AND P3, PT, R45, R8.reuse, PT ;  /* 0x000000082d00720c */ /* 0x080fe20003f66270 */
[----:B------:R-:W-:Y:S01]  /*5940*/  FFMA.FTZ R30, -R0, R47, R30 ;  /* 0x0000002f001e7223 */ /* 0x000fe2000001011e */
[----:B------:R-:W-:Y:S01]  /*5950*/  ISETP.GE.AND P4, PT, R35, R8, PT ;  /* 0x000000082300720c */ /* 0x000fe20003f86270 */
[----:B------:R-:W-:Y:S01]  /*5960*/  VIADD R27, R71, 0x71 ;  /* 0x00000071471b7836 */ /* 0x000fe20000000000 */
[----:B------:R-:W-:-:S02]  /*5970*/  I2FP.F32.S32 R41, R41 ;  /* 0x0000002900297245 */ /* 0x000fc40000201400 */
[----:B------:R-:W-:Y:S02]  /*5980*/  FMNMX3.FTZ R29, R29, R56, R40, !PT ;  /* 0x000000381d1d7276 */ /* 0x000fe40007810028 */
[----:B------:R-:W-:Y:S01]  /*5990*/  IABS R34, R34 ;  /* 0x0000002200227213 */ /* 0x000fe20000000000 */
[----:B------:R-:W-:Y:S01]  /*59a0*/  VIADD R71, R71, 0x79 ;  /* 0x0000007947477836 */ /* 0x000fe20000000000 */
[----:B------:R-:W-:Y:S01]  /*59b0*/  FSEL R132, R132, -INF , !P3 ;  /* 0xff80000084847808 */ /* 0x000fe20005800000 */
[----:B------:R-:W-:Y:S01]  /*59c0*/  IMAD.IADD R26, R69, 0x1, -R27 ;  /* 0x00000001451a7824 */ /* 0x000fe200078e0a1b */
[----:B------:R-:W-:Y:S01]  /*59d0*/  FSEL R130, R130, -INF , !P2 ;  /* 0xff80000082827808 */ /* 0x000fe20005000000 */
[----:B------:R-:W-:Y:S01]  /*59e0*/  FFMA.FTZ R17, -R0, R41, R17 ;  /* 0x0000002900117223 */ /* 0x000fe20000010111 */
[----:B------:R-:W-:Y:S02]  /*59f0*/  FSEL R60, R13, -INF , !P4 ;  /* 0xff8000000d3c7808 */ /* 0x000fe40006000000 */
[----:B------:R-:W-:-:S02]  /*5a00*/  FMNMX3.FTZ R13, R29, R16, R24, !PT ;  /* 0x000000101d0d7276 */ /* 0x000fc40007810018 */
[----:B------:R-:W-:Y:S02]  /*5a10*/  FSEL R146, R30, -INF , !P6 ;  /* 0xff8000001e927808 */ /* 0x000fe40007000000 */
[----:B------:R-:W-:Y:S02]  /*5a20*/  I2FP.F32.S32 R41, R34 ;  /* 0x0000002200297245 */ /* 0x000fe40000201400 */
[-C--:B------:R-:W-:Y:S01]  /*5a30*/  ISETP.GE.AND P6, PT, R39, R8.reuse, PT ;  /* 0x000000082700720c */ /* 0x080fe20003fc6270 */
[----:B------:R-:W-:Y:S01]  /*5a40*/  IMAD.IADD R39, R32, 0x1, -R39 ;  /* 0x0000000120277824 */ /* 0x000fe200078e0a27 */
[----:B------:R-:W-:Y:S01]  /*5a50*/  ISETP.GE.AND P5, PT, R37, R8, PT ;  /* 0x000000082500720c */ /* 0x000fe20003fa6270 */
[----:B------:R-:W-:Y:S01]  /*5a60*/  IMAD.IADD R69, R69, 0x1, -R71 ;  /* 0x0000000145457824 */ /* 0x000fe200078e0a47 */
[----:B------:R-:W-:Y:S02]  /*5a70*/  FSEL R128, R128, -INF , !P1 ;  /* 0xff80000080807808 */ /* 0x000fe40004800000 */
[----:B------:R-:W-:-:S02]  /*5a80*/  FMNMX3.FTZ R22, R31, R132, R130, !PT ;  /* 0x000000841f167276 */ /* 0x000fc40007810082 */
[----:B------:R-:W-:Y:S01]  /*5a90*/  FMNMX3.FTZ R13, R13, R20, R202, !PT ;  /* 0x000000140d0d7276 */ /* 0x000fe200078100ca */
[----:B------:R-:W-:Y:S01]  /*5aa0*/  FFMA.FTZ R41, -R0, R41, R108 ;  /* 0x0000002900297223 */ /* 0x000fe2000001016c */
[----:B------:R-:W-:Y:S02]  /*5ab0*/  IABS R26, R26 ;  /* 0x0000001a001a7213 */ /* 0x000fe40000000000 */
[----:B------:R-:W-:Y:S02]  /*5ac0*/  FSEL R122, R122, -INF , !P3 ;  /* 0xff8000007a7a7808 */ /* 0x000fe40005800000 */
[----:B------:R-:W-:Y:S02]  /*5ad0*/  FSEL R64, R17, -INF , !P6 ;  /* 0xff80000011407808 */ /* 0x000fe40007000000 */
[----:B------:R-:W-:Y:S02]  /*5ae0*/  ISETP.GE.AND P3, PT, R33, R8, PT ;  /* 0x000000082100720c */ /* 0x000fe40003f66270 */
[----:B------:R-:W-:-:S02]  /*5af0*/  FSEL R62, R12, -INF , !P5 ;  /* 0xff8000000c3e7808 */ /* 0x000fc40006800000 */
[----:B------:R-:W-:Y:S01]  /*5b00*/  FMNMX3.FTZ R17, R22, R128, R43, !PT ;  /* 0x0000008016117276 */ /* 0x000fe2000781002b */
[----:B------:R-:W-:Y:S01]  /*5b10*/  IMAD.IADD R37, R32, 0x1, -R37 ;  /* 0x0000000120257824 */ /* 0x000fe200078e0a25 */
[----:B------:R-:W-:Y:S02]  /*5b20*/  IABS R39, R39 ;  /* 0x0000002700277213 */ /* 0x000fe40000000000 */
[----:B------:R-:W-:Y:S02]  /*5b30*/  FMNMX3.FTZ R13, R13, R200, R198, !PT ;  /* 0x000000c80d0d7276 */ /* 0x000fe400078100c6 */
[----:B------:R-:W-:Y:S02]  /*5b40*/  IABS R69, R69 ;  /* 0x0000004500457213 */ /* 0x000fe40000000000 */
[----:B------:R-:W-:Y:S02]  /*5b50*/  I2FP.F32.S32 R26, R26 ;  /* 0x0000001a001a7245 */ /* 0x000fe40000201400 */
[----:B------:R-:W-:-:S02]  /*5b60*/  FSEL R41, R41, -INF , !P3 ;  /* 0xff80000029297808 */ /* 0x000fc40005800000 */
[----:B------:R-:W-:Y:S02]  /*5b70*/  FMNMX3.FTZ R17, R17, R64, R62, !PT ;  /* 0x0000004011117276 */ /* 0x000fe4000781003e */
[----:B------:R-:W-:Y:S02]  /*5b80*/  I2FP.F32.S32 R39, R39 ;  /* 0x0000002700277245 */ /* 0x000fe40000201400 */
[----:B------:R-:W-:Y:S01]  /*5b90*/  FMNMX3.FTZ R13, R13, R196, R116, !PT ;  /* 0x000000c40d0d7276 */ /* 0x000fe20007810074 */
[----:B------:R-:W-:Y:S01]  /*5ba0*/  FFMA.FTZ R26, -R0, R26, R109 ;  /* 0x0000001a001a7223 */ /* 0x000fe2000001016d */
[----:B------:R-:W-:Y:S02]  /*5bb0*/  I2FP.F32.S32 R69, R69 ;  /* 0x0000004500457245 */ /* 0x000fe40000201400 */
[----:B------:R-:W-:Y:S02]  /*5bc0*/  FSEL R118, R118, -INF , !P2 ;  /* 0xff80000076767808 */ /* 0x000fe40005000000 */
[----:B------:R-:W-:-:S02]  /*5bd0*/  FSEL R114, R114, -INF , !P1 ;  /* 0xff80000072727808 */ /* 0x000fc40004800000 */
[----:B------:R-:W-:Y:S02]  /*5be0*/  IABS R37, R37 ;  /* 0x0000002500257213 */ /* 0x000fe40000000000 */
[-C--:B------:R-:W-:Y:S02]  /*5bf0*/  ISETP.GE.AND P2, PT, R27, R8.reuse, PT ;  /* 0x000000081b00720c */ /* 0x080fe40003f46270 */
[----:B------:R-:W-:Y:S02]  /*5c00*/  ISETP.GE.AND P1, PT, R23, R8, PT ;  /* 0x000000081700720c */ /* 0x000fe40003f26270 */
[----:B------:R-:W-:Y:S01]  /*5c10*/  FMNMX3.FTZ R12, R17, R60, R41, !PT ;  /* 0x0000003c110c7276 */ /* 0x000fe20007810029 */
[----:B------:R-:W-:Y:S01]  /*5c20*/  IMAD.IADD R35, R32, 0x1, -R35 ;  /* 0x0000000120237824 */ /* 0x000fe200078e0a23 */
[----:B------:R-:W-:Y:S01]  /*5c30*/  FMNMX3.FTZ R17, R13, R188, R112, !PT ;  /* 0x000000bc0d117276 */ /* 0x000fe20007810070 */
[----:B------:R-:W-:Y:S01]  /*5c40*/  FFMA.FTZ R50, -R0, R39, R19 ;  /* 0x0000002700327223 */ /* 0x000fe20000010113 */
[----:B------:R-:W-:Y:S01]  /*5c50*/  FSEL R42, R18, -INF , !P0 ;  /* 0xff800000122a7808 */ /* 0x000fe20004000000 */
[----:B------:R-:W-:Y:S01]  /*5c60*/  FFMA.FTZ R105, -R0, R69, R105 ;  /* 0x0000004500697223 */ /* 0x000fe20000010169 */
[----:B------:R-:W-:-:S02]  /*5c70*/  I2FP.F32.S32 R19, R37 ;  /* 0x0000002500137245 */ /* 0x000fc40000201400 */
[----:B------:R-:W-:Y:S02]  /*5c80*/  ISETP.GE.AND P0, PT, R71, R8, PT ;  /* 0x000000084700720c */ /* 0x000fe40003f06270 */
[----:B------:R-:W-:Y:S02]  /*5c90*/  FSEL R39, R26, -INF , !P2 ;  /* 0xff8000001a277808 */ /* 0x000fe40005000000 */
[----:B------:R-:W-:Y:S01]  /*5ca0*/  FSEL R37, R104, -INF , !P1 ;  /* 0xff80000068257808 */ /* 0x000fe20004800000 */
[----:B------:R-:W-:Y:S01]  /*5cb0*/  IMAD.IADD R33, R32, 0x1, -R33 ;  /* 0x0000000120217824 */ /* 0x000fe200078e0a21 */
[----:B------:R-:W-:Y:S02]  /*5cc0*/  FMNMX3.FTZ R17, R17, R186, R142, !PT ;  /* 0x000000ba11117276 */ /* 0x000fe4000781008e */
[----:B------:R-:W-:Y:S02]  /*5cd0*/  IABS R18, R35 ;  /* 0x0000002300127213 */ /* 0x000fe40000000000 */
[----:B------:R-:W-:-:S02]  /*5ce0*/  FSEL R35, R105, -INF , !P0 ;  /* 0xff80000069237808 */ /* 0x000fc40004000000 */
[----:B------:R-:W-:Y:S01]  /*5cf0*/  FMNMX3.FTZ R12, R12, R39, R37, !PT ;  /* 0x000000270c0c7276 */ /* 0x000fe20007810025 */
[C---:B------:R-:W-:Y:S01]  /*5d00*/  IMAD.IADD R27, R32.reuse, 0x1, -R27 ;  /* 0x00000001201b7824 */ /* 0x040fe200078e0a1b */
[----:B------:R-:W-:Y:S01]  /*5d10*/  FMNMX3.FTZ R17, R17, R140, R146, !PT ;  /* 0x0000008c11117276 */ /* 0x000fe20007810092 */
[C---:B------:R-:W-:Y:S01]  /*5d20*/  IMAD.IADD R23, R32.reuse, 0x1, -R23 ;  /* 0x0000000120177824 */ /* 0x040fe200078e0a17 */
[----:B------:R-:W-:Y:S02]  /*5d30*/  IABS R33, R33 ;  /* 0x0000002100217213 */ /* 0x000fe40000000000 */
[----:B------:R-:W-:Y:S01]  /*5d40*/  FMNMX.FTZ R12, R35, R12, !PT ;  /* 0x0000000c230c7209 */ /* 0x000fe20007810000 */
[----:B------:R-:W-:Y:S01]  /*5d50*/  IMAD.IADD R32, R32, 0x1, -R71 ;  /* 0x0000000120207824 */ /* 0x000fe200078e0a47 */
[----:B------:R-:W-:Y:S02]  /*5d60*/  I2FP.F32.S32 R18, R18 ;  /* 0x0000001200127245 */ /* 0x000fe40000201400 */
[----:B------:R-:W-:Y:S01]  /*5d70*/  FMNMX3.FTZ R17, R17, R136, R126, !PT ;  /* 0x0000008811117276 */ /* 0x000fe2000781007e */
[----:B------:R-:W-:Y:S01]  /*5d80*/  FFMA.FTZ R14, -R0, R19, R14 ;  /* 0x00000013000e7223 */ /* 0x000fe2000001010e */
        /* <DEDUP_REMOVED lines=55> */
[----:B------:R-:W1:Y:S04]  /*6100*/  LDSM.16.MT88.4 R72, [R154+0x6000] ;  /* 0x006000009a48783b */ /* 0x000e680000004200 */
[----:B------:R-:W3:Y:S04]  /*6110*/  LDSM.16.MT88.4 R80, [R153+0x6000] ;  /* 0x006000009950783b */ /* 0x000ee80000004200 */
[----:B------:R-:W4:Y:S01]  /*6120*/  LDSM.16.MT88.4 R12, [R152+0x6000] ;  /* 0x00600000980c783b */ /* 0x000f220000004200 */
[----:B------:R-:W-:Y:S01]  /*6130*/  MUFU.EX2 R52, R52 ;  /* 0x0000003400347308 */ /* 0x000fe20000000800 */
[----:B------:R-:W-:-:S02]  /*6140*/  FFMA.FTZ R7, R16, R28, -R29 ;  /* 0x0000001c10077223 */ /* 0x000fc4000001081d */
[----:B------:R-:W5:Y:S05]  /*6150*/  LDSM.16.MT88.4 R16, [R158+0x6800] ;  /* 0x006800009e10783b */ /* 0x000f6a0000004200 */
[----:B------:R-:W2:Y:S08]  /*6160*/  MUFU.EX2 R51, R51 ;  /* 0x0000003300337308 */ /* 0x000eb00000000800 */
[----:B------:R-:W-:Y:S08]  /*6170*/  MUFU.EX2 R46, R46 ;  /* 0x0000002e002e7308 */ /* 0x000ff00000000800 */
[----:B------:R-:W1:Y:S08]  /*6180*/  MUFU.EX2 R45, R45 ;  /* 0x0000002d002d7308 */ /* 0x000e700000000800 */
[----:B------:R-:W-:Y:S08]  /*6190*/  MUFU.EX2 R49, R49 ;  /* 0x0000003100317308 */ /* 0x000ff00000000800 */
[----:B------:R-:W3:Y:S08]  /*61a0*/  MUFU.EX2 R58, R58 ;  /* 0x0000003a003a7308 */ /* 0x000ef00000000800 */
[----:B------:R-:W-:Y:S08]  /*61b0*/  MUFU.EX2 R9, R9 ;  /* 0x0000000900097308 */ /* 0x000ff00000000800 */
[----:B------:R-:W4:Y:S01]  /*61c0*/  MUFU.EX2 R56, R56 ;  /* 0x0000003800387308 */ /* 0x000f220000000800 */
[-CC-:B------:R-:W-:Y:S01]  /*61d0*/  FFMA.FTZ R44, R78, R28.reuse, -R47.reuse ;  /* 0x0000001c4e2c7223 */ /* 0x180fe2000001082f */
[-C--:B------:R-:W-:Y:S01]  /*61e0*/  FFMA.FTZ R31, R70, R28.reuse, -R47 ;  /* 0x0000001c461f7223 */ /* 0x080fe2000001082f */
[-CC-:B------:R-:W-:Y:S01]  /*61f0*/  FFMA.FTZ R40, R40, R28.reuse, -R29.reuse ;  /* 0x0000001c28287223 */ /* 0x180fe2000001081d */
[-CC-:B------:R-:W-:Y:S01]  /*6200*/  FFMA.FTZ R10, R24, R28.reuse, -R29.reuse ;  /* 0x0000001c180a7223 */ /* 0x180fe2000001081d */
[----:B------:R-:W-:Y:S01]  /*6210*/  FFMA.FTZ R5, R20, R28, -R29 ;  /* 0x0000001c14057223 */ /* 0x000fe2000001081d */
[----:B--2---:R-:W-:Y:S01]  /*6220*/  F2FP.F16.F32.PACK_AB R84, R51, R52 ;  /* 0x000000343354723e */ /* 0x004fe200000000ff */
[----:B------:R-:W2:Y:S01]  /*6230*/  LDSM.16.MT88.4 R20, [R153+0x6800] ;  /* 0x006800009914783b */ /* 0x000ea20000004200 */
[----:B-1----:R-:W-:-:S02]  /*6240*/  F2FP.F16.F32.PACK_AB R86, R45, R46 ;  /* 0x0000002e2d56723e */ /* 0x002fc400000000ff */
[----:B---3--:R-:W-:Y:S01]  /*6250*/  F2FP.F16.F32.PACK_AB R85, R58, R49 ;  /* 0x000000313a55723e */ /* 0x008fe200000000ff */
[----:B------:R-:W-:Y:S01]  /*6260*/  MUFU.EX2 R44, R44 ;  /* 0x0000002c002c7308 */ /* 0x000fe20000000800 */
[----:B------:R-:W1:Y:S01]  /*6270*/  LDSM.16.MT88.4 R24, [R154+0x6800] ;  /* 0x006800009a18783b */ /* 0x000e620000004200 */
[----:B----4-:R-:W-:-:S06]  /*6280*/  F2FP.F16.F32.PACK_AB R87, R56, R9 ;  /* 0x000000093857723e */ /* 0x010fcc00000000ff */
[----:B------:R-:W3:Y:S01]  /*6290*/  MUFU.EX2 R33, R33 ;  /* 0x0000002100217308 */ /* 0x000ee20000000800 */
[C---:B------:R-:W-:Y:S07]  /*62a0*/  HMMA.16816.F32 R96, R84.reuse, R92, RZ ;  /* 0x0000005c5460723c */ /* 0x040fee00000018ff */
[----:B------:R-:W-:Y:S08]  /*62b0*/  MUFU.EX2 R34, R34 ;  /* 0x0000002200227308 */ /* 0x000ff00000000800 */
[----:B------:R-:W-:Y:S01]  /*62c0*/  MUFU.EX2 R31, R31 ;  /* 0x0000001f001f7308 */ /* 0x000fe20000000800 */
[C---:B------:R-:W-:Y:S07]  /*62d0*/  HMMA.16816.F32 R92, R84.reuse, R94, RZ ;  /* 0x0000005e545c723c */ /* 0x040fee00000018ff */
        /* <DEDUP_REMOVED lines=15> */
[C---:B------:R-:W-:Y:S01]  /*63d0*/  HMMA.16816.F32 R92, R12.reuse, R18, R92 ;  /* 0x000000120c5c723c */ /* 0x040fe2000000185c */
[----:B------:R-:W3:Y:S07]  /*63e0*/  LDSM.16.MT88.4 R16, [R152+0x6800] ;  /* 0x006800009810783b */ /* 0x000eee0000004200 */
        /* <DEDUP_REMOVED lines=12> */
[C---:B-1----:R-:W-:Y:S07]  /*64b0*/  HMMA.16816.F32 R68, R12.reuse, R24, R68 ;  /* 0x000000180c44723c */ /* 0x042fee0000001844 */
[----:B------:R-:W1:Y:S01]  /*64c0*/  MUFU.EX2 R59, R59 ;  /* 0x0000003b003b7308 */ /* 0x000e620000000800 */
[C---:B------:R-:W-:Y:S01]  /*64d0*/  HMMA.16816.F32 R72, R12.reuse, R26, R72 ;  /* 0x0000001a0c48723c */ /* 0x040fe20000001848 */
[----:B------:R-:W-:Y:S06]  /*64e0*/  LDSM.16.MT88.4 R24, [R158+0x7000] ;  /* 0x007000009e18783b */ /* 0x000fec0000004200 */
[----:B------:R-:W-:Y:S01]  /*64f0*/  MUFU.EX2 R66, R66 ;  /* 0x0000004200427308 */ /* 0x000fe20000000800 */
[C---:B---3--:R-:W-:Y:S07]  /*6500*/  HMMA.16816.F32 R88, R12.reuse, R16, R88 ;  /* 0x000000100c58723c */ /* 0x048fee0000001858 */
[----:B------:R-:W3:Y:S01]  /*6510*/  MUFU.EX2 R55, R55 ;  /* 0x0000003700377308 */ /* 0x000ee20000000800 */
[----:B------:R-:W-:Y:S01]  /*6520*/  HMMA.16816.F32 R84, R12, R18, R84 ;  /* 0x000000120c54723c */ /* 0x000fe20000001854 */
[----:B------:R-:W4:Y:S06]  /*6530*/  LDSM.16.MT88.4 R16, [R153+0x7000] ;  /* 0x007000009910783b */ /* 0x000f2c0000004200 */
        /* <DEDUP_REMOVED lines=57> */
[C---:B--2---:R-:W-:Y:S04]  /*68d0*/  HMMA.16816.F32 R88, R12.reuse, R16, R88 ;  /* 0x000000100c58723c */ /* 0x044fe80000001858 */
[----:B------:R-:W-:Y:S04]  /*68e0*/  MUFU.EX2 R138, R138 ;  /* 0x0000008a008a7308 */ /* 0x000fe80000000800 */
[C---:B------:R-:W-:Y:S01]  /*68f0*/  HMMA.16816.F32 R84, R12.reuse, R18, R84 ;  /* 0x000000120c54723c */ /* 0x040fe20000001854 */
[----:B------:R-:W2:Y:S03]  /*6900*/  LDSM.16.MT88.4 R16, [R153+0x8000] ;  /* 0x008000009910783b */ /* 0x000ea60000004200 */
[----:B------:R-:W4:Y:S04]  /*6910*/  MUFU.EX2 R105, R105 ;  /* 0x0000006900697308 */ /* 0x000f280000000800 */
[----:B------:R-:W-:Y:S04]  /*6920*/  HMMA.16816.F32 R72, R12, R26, R72 ;  /* 0x0000001a0c48723c */ /* 0x000fe80000001848 */
[----:B------:R-:W-:Y:S08]  /*6930*/  MUFU.EX2 R109, R109 ;  /* 0x0000006d006d7308 */ /* 0x000ff00000000800 */
[----:B------:R-:W5:Y:S08]  /*6940*/  MUFU.EX2 R140, R140 ;  /* 0x0000008c008c7308 */ /* 0x000f700000000800 */
[----:B------:R-:W-:Y:S08]  /*6950*/  MUFU.EX2 R111, R111 ;  /* 0x0000006f006f7308 */ /* 0x000ff00000000800 */
[----:B------:R-:W1:Y:S01]  /*6960*/  MUFU.EX2 R136, R136 ;  /* 0x0000008800887308 */ /* 0x000e620000000800 */
[----:B---3--:R-:W-:Y:S01]  /*6970*/  F2FP.F16.F32.PACK_AB R12, R144, R107 ;  /* 0x0000006b900c723e */ /* 0x008fe200000000ff */
[----:B------:R-:W3:Y:S01]  /*6980*/  LDSM.16.MT88.4 R24, [R158+0x8000] ;  /* 0x008000009e18783b */ /* 0x000ee20000004200 */
        /* <DEDUP_REMOVED lines=39> */
[-C--:B------:R-:W-:Y:S01]  /*6c00*/  FFMA.FTZ R43, R62, R28.reuse, -R47 ;  /* 0x0000001c3e2b7223 */ /* 0x080fe2000001082f */
[-C--:B------:R-:W-:Y:S01]  /*6c10*/  FFMA.FTZ R62, R42, R28.reuse, -R29 ;  /* 0x0000001c2a3e7223 */ /* 0x080fe2000001081d */
[-CC-:B------:R-:W-:Y:S01]  /*6c20*/  FFMA.FTZ R123, R64, R28.reuse, -R47.reuse ;  /* 0x0000001c407b7223 */ /* 0x180fe2000001082f */
[-C--:B------:R-:W-:Y:S01]  /*6c30*/  FFMA.FTZ R60, R60, R28.reuse, -R47 ;  /* 0x0000001c3c3c7223 */ /* 0x080fe2000001082f */
[-CC-:B------:R-:W-:Y:S01]  /*6c40*/  FFMA.FTZ R125, R50, R28.reuse, -R29.reuse ;  /* 0x0000001c327d7223 */ /* 0x180fe2000001081d */
[C---:B-1----:R-:W-:Y:S08]  /*6c50*/  HMMA.16816.F32 R76, R12.reuse, R20, R76 ;  /* 0x000000140c4c723c */ /* 0x042ff0000000184c */
[----:B------:R-:W-:Y:S01]  /*6c60*/  HMMA.16816.F32 R80, R12, R22, R80 ;  /* 0x000000160c50723c */ /* 0x000fe20000001850 */
[----:B------:R-:W1:Y:S01]  /*6c70*/  LDSM.16.MT88.4 R20, [R158+0x9000] ;  /* 0x009000009e14783b */ /* 0x000e620000004200 */
[-CC-:B------:R-:W-:Y:S01]  /*6c80*/  FFMA.FTZ R42, R48, R28.reuse, -R29.reuse ;  /* 0x0000001c302a7223 */ /* 0x180fe2000001081d */
[----:B------:R-:W-:Y:S01]  /*6c90*/  FFMA.FTZ R54, R54, R28, -R29 ;  /* 0x0000001c36367223 */ /* 0x000fe2000001081d */
[----:B------:R-:W-:Y:S01]  /*6ca0*/  FADD.FTZ R58, R49, R58 ;  /* 0x0000003a313a7221 */ /* 0x000fe20000010000 */
[----:B------:R-:W-:Y:S01]  /*6cb0*/  MUFU.EX2 R122, R122 ;  /* 0x0000007a007a7308 */ /* 0x000fe20000000800 */
[----:B------:R-:W-:-:S07]  /*6cc0*/  FADD.FTZ R51, R52, R51 ;  /* 0x0000003334337221 */ /* 0x000fce0000010000 */
        /* <DEDUP_REMOVED lines=10> */
[----:B------:R-:W-:Y:S01]  /*6d70*/  HMMA.16816.F32 R68, R12, R24, R68 ;  /* 0x000000180c44723c */ /* 0x000fe20000001844 */
[----:B------:R-:W-:-:S07]  /*6d80*/  FADD.FTZ R46, R46, R51 ;  /* 0x000000332e2e7221 */ /* 0x000fce0000010000 */
[----:B------:R-:W-:Y:S01]  /*6d90*/  HMMA.16816.F32 R72, R12, R26, R72 ;  /* 0x0000001a0c48723c */ /* 0x000fe20000001848 */
[----:B------:R-:W2:Y:S01]  /*6da0*/  LDSM.16.MT88.4 R24, [R153+0x9000] ;  /* 0x009000009918783b */ /* 0x000ea20000004200 */
[----:B------:R-:W-:Y:S01]  /*6db0*/  FADD.FTZ R13, R9, R58 ;  /* 0x0000003a090d7221 */ /* 0x000fe20000010000 */
[----:B------:R-:W-:Y:S01]  /*6dc0*/  FADD.FTZ R15, R45, R46 ;  /* 0x0000002e2d0f7221 */ /* 0x000fe20000010000 */
[----:B------:R-:W-:Y:S01]  /*6dd0*/  FFMA.FTZ R9, R39, R28, -R47 ;  /* 0x0000001c27097223 */ /* 0x000fe2000001082f */
[----:B---3--:R-:W-:Y:S01]  /*6de0*/  F2FP.F16.F32.PACK_AB R12, R123, R122 ;  /* 0x0000007a7b0c723e */ /* 0x008fe200000000ff */
[----:B------:R-:W-:Y:S01]  /*6df0*/  FADD.FTZ R39, R56, R13 ;  /* 0x0000000d38277221 */ /* 0x000fe20000010000 */
[----:B------:R-:W-:Y:S01]  /*6e00*/  FADD.FTZ R46, R44, R15 ;  /* 0x0000000f2c2e7221 */ /* 0x000fe20000010000 */
[----:B----4-:R-:W-:Y:S02]  /*6e10*/  F2FP.F16.F32.PACK_AB R14, R60, R43 ;  /* 0x0000002b3c0e723e */ /* 0x010fe400000000ff */
[----:B-----5:R-:W-:-:S02]  /*6e20*/  F2FP.F16.F32.PACK_AB R13, R125, R62 ;  /* 0x0000003e7d0d723e */ /* 0x020fc400000000ff */
[----:B-1----:R-:W-:-:S07]  /*6e30*/  F2FP.F16.F32.PACK_AB R15, R49, R42 ;  /* 0x0000002a310f723e */ /* 0x002fce00000000ff */
[C---:B------:R-:W-:Y:S08]  /*6e40*/  HMMA.16816.F32 R96, R12.reuse, R20, R96 ;  /* 0x000000140c60723c */ /* 0x040ff00000001860 */
[----:B------:R-:W-:Y:S01]  /*6e50*/  HMMA.16816.F32 R92, R12, R22, R92 ;  /* 0x000000160c5c723c */ /* 0x000fe2000000185c */
[----:B------:R-:W1:Y:S01]  /*6e60*/  LDSM.16.MT88.4 R20, [R152+0x9000] ;  /* 0x009000009814783b */ /* 0x000e620000004200 */
[----:B------:R-:W-:Y:S01]  /*6e70*/  FADD.FTZ R40, R40, R39 ;  /* 0x0000002728287221 */ /* 0x000fe20000010000 */
[----:B------:R-:W-:-:S03]  /*6e80*/  FADD.FTZ R33, R33, R46 ;  /* 0x0000002e21217221 */ /* 0x000fc60000010000 */
[----:B------:R-:W-:Y:S02]  /*6e90*/  FADD.FTZ R7, R7, R40 ;  /* 0x0000002807077221 */ /* 0x000fe40000010000 */
[----:B--2---:R-:W-:Y:S01]  /*6ea0*/  HMMA.16816.F32 R68, R12, R16, R68 ;  /* 0x000000100c44723c */ /* 0x004fe20000001844 */
        /* <DEDUP_REMOVED lines=8> */
[-C--:B------:R-:W-:Y:S02]  /*6f30*/  FFMA.FTZ R186, R35, R28.reuse, -R47 ;  /* 0x0000001c23ba7223 */ /* 0x080fe4000001082f */
[----:B------:R-:W-:Y:S01]  /*6f40*/  HMMA.16816.F32 R76, R12, R24, R76 ;  /* 0x000000180c4c723c */ /* 0x000fe2000000184c */
[-CC-:B------:R-:W-:Y:S01]  /*6f50*/  FFMA.FTZ R37, R38, R28.reuse, -R29.reuse ;  /* 0x0000001c26257223 */ /* 0x180fe2000001081d */
[-C--:B------:R-:W-:Y:S01]  /*6f60*/  FFMA.FTZ R36, R36, R28.reuse, -R29 ;  /* 0x0000001c24247223 */ /* 0x080fe2000001081d */
[----:B------:R-:W-:Y:S01]  /*6f70*/  FADD.FTZ R108, R108, R31 ;  /* 0x0000001f6c6c7221 */ /* 0x000fe20000010000 */
[----:B------:R-:W-:Y:S01]  /*6f80*/  FFMA.FTZ R10, R30, R28, -R29 ;  /* 0x0000001c1e0a7223 */ /* 0x000fe2000001081d */
[----:B------:R-:W-:-:S03]  /*6f90*/  FADD.FTZ R104, R104, R5 ;  /* 0x0000000568687221 */ /* 0x000fc60000010000 */
[----:B------:R-:W-:Y:S01]  /*6fa0*/  HMMA.16816.F32 R80, R12, R26, R80 ;  /* 0x0000001a0c50723c */ /* 0x000fe20000001850 */
[----:B------:R-:W3:Y:S01]  /*6fb0*/  LDSM.16.MT88.4 R24, [R154+0x9800] ;  /* 0x009800009a18783b */ /* 0x000ee20000004200 */
        /* <DEDUP_REMOVED lines=55> */
[----:B------:R-:W-:Y:S03]  /*7330*/  HMMA.16816.F32 R72, R12, R26, R72 ;  /* 0x0000001a0c48723c */ /* 0x000fe60000001848 */
[----:B------:R-:W-:-:S05]  /*7340*/  FADD.FTZ R5, R43, R20 ;  /* 0x000000142b057221 */ /* 0x000fca0000010000 */
[----:B------:R-:W-:Y:S01]  /*7350*/  HMMA.16816.F32 R80, R12, R22, R80 ;  /* 0x000000160c50723c */ /* 0x000fe20000001850 */
[----:B------:R-:W-:-:S07]  /*7360*/  FADD.FTZ R5, R60, R5 ;  /* 0x000000053c057221 */ /* 0x000fce0000010000 */
[----:B--2---:R-:W-:Y:S01]  /*7370*/  HMMA.16816.F32 R88, R12, R16, R88 ;  /* 0x000000100c58723c */ /* 0x004fe20000001858 */
[----:B------:R-:W-:-:S07]  /*7380*/  FADD.FTZ R16, R42, R125 ;  /* 0x0000007d2a107221 */ /* 0x000fce0000010000 */
        /* <DEDUP_REMOVED lines=8> */
[----:B------:R-:W-:-:S03]  /*7410*/  FADD.FTZ R35, R35, R44 ;  /* 0x0000002c23237221 */ /* 0x000fc60000010000 */
[----:B------:R-:W-:Y:S01]  /*7420*/  FADD.FTZ R7, R7, R36 ;  /* 0x0000002407077221 */ /* 0x000fe20000010000 */
[----:B------:R-:W-:-:S03]  /*7430*/  FADD.FTZ R186, R186, R35 ;  /* 0x00000023baba7221 */ /* 0x000fc60000010000 */
[----:B------:R-:W-:Y:S01]  /*7440*/  FADD.FTZ R187, R10, R7 ;  /* 0x000000070abb7221 */ /* 0x000fe20000010000 */
[----:B------:R-:W-:Y:S06]  /*7450*/  @!P0 BRA `(.L_x_12203) ;  /* 0x0000003c003c8947 */ /* 0x000fec0003800000 */
[----:B------:R-:W-:Y:S01]  /*7460*/  IADD3 R8, PT, PT, R103, R8, R180 ;  /* 0x0000000867087210 */ /* 0x000fe20007ffe0b4 */
[----:B------:R-:W-:Y:S01]  /*7470*/  IMAD.MOV.U32 R103, RZ, RZ, R100 ;  /* 0x000000ffff677224 */ /* 0x000fe200078e0064 */
[----:B------:R-:W-:Y:S02]  /*7480*/  ISETP.NE.U32.AND P2, PT, R120, RZ, PT ;  /* 0x000000ff7800720c */ /* 0x000fe40003f45070 */
[----:B------:R-:W-:Y:S02]  /*7490*/  IADD3 R11, PT, PT, -R11, R8, R102 ;  /* 0x000000080b0b7210 */ /* 0x000fe40007ffe166 */
[----:B------:R-:W-:Y:S02]  /*74a0*/  ISETP.NE.AND.EX P2, PT, R121, RZ, PT, P2 ;  /* 0x000000ff7900720c */ /* 0x000fe40003f45320 */
[----:B------:R-:W-:Y:S01]  /*74b0*/  MOV R104, R101 ;  /* 0x0000006500687202 */ /* 0x000fe20000000f00 */
[----:B------:R-:W-:-:S04]  /*74c0*/  IMAD.IADD R11, R11, 0x1, -R4 ;  /* 0x000000010b0b7824 */ /* 0x000fc800078e0a04 */
[----:B------:R-:W-:-:S04]  /*74d0*/  IMAD R6, R6, -0x80, R11 ;  /* 0xffffff8006067824 */ /* 0x000fc800078e020b */
[----:B------:R-:W-:-:S07]  /*74e0*/  VIADD R183, R6, 0x108 ;  /* 0x0000010806b77836 */ /* 0x000fce0000000000 */
.L_x_12210:
        /* <DEDUP_REMOVED lines=80> */
.L_x_12205:
[----:B------:R-:W-:Y:S05]  /*79f0*/  BSYNC.RECONVERGENT B0 ;  /* 0x0000000000007941 */ /* 0x000fea0003800200 */
.L_x_12204:
        /* <DEDUP_REMOVED lines=31> */
[C---:B------:R-:W-:Y:S01]  /*7bf0*/  @!P0 IMAD.WIDE.U32 R192, R166.reuse, 0xa0, R192 ;  /* 0x000000a0a6c08825 */ /* 0x040fe200078e00c0 */
[C---:B------:R-:W-:Y:S02]  /*7c00*/  @!P0 LEA R100, P3, R166.reuse, R106, 0x7 ;  /* 0x0000006aa6648211 */ /* 0x040fe400078638ff */
[----:B------:R-:W-:Y:S01]  /*7c10*/  @P0 STS.128 [R177+0x7800], RZ ;  /* 0x007800ffb1000388 */ /* 0x000fe20000000c00 */
[----:B------:R-:W-:Y:S01]  /*7c20*/  @!P0 IMAD.IADD R193, R101, 0x1, R193 ;  /* 0x0000000165c18824 */ /* 0x000fe200078e02c1 */
[C---:B------:R-:W-:Y:S01]  /*7c30*/  @!P0 LEA.HI.X R101, R166.reuse, R107, R167, 0x7, P3 ;  /* 0x0000006ba6658211 */ /* 0x040fe200018f3ca7 */
[----:B------:R-:W-:Y:S01]  /*7c40*/  @!P0 IMAD.WIDE.U32 R190, R166, 0xc0, R190 ;  /* 0x000000c0a6be8825 */ /* 0x000fe200078e00be */
[----:B------:R-:W-:Y:S01]  /*7c50*/  @!PT LDS RZ, [RZ] ;  /* 0x00000000fffff984 */ /* 0x000fe20000000800 */
[----:B------:R-:W-:Y:S01]  /*7c60*/  @!PT LDS RZ, [RZ] ;  /* 0x00000000fffff984 */ /* 0x000fe20000000800 */
[----:B------:R-:W-:Y:S01]  /*7c70*/  @!PT LDS RZ, [RZ] ;  /* 0x00000000fffff984 */ /* 0x000fe20000000800 */
[----:B------:R1:W-:Y:S03]  /*7c80*/  @!P0 LDGSTS.E.BYPASS.LTC128B.128 [R177+0x7800], desc[UR4][R196.64] ;  /* 0x07800000c4b18fae */ /* 0x0003e6000b981a04 */
        /* <DEDUP_REMOVED lines=8> */
[----:B------:R-:W-:Y:S01]  /*7d10*/  ISETP.GT.AND P3, PT, R176, R169, PT ;  /* 0x000000a9b000720c */ /* 0x000fe20003f64270 */
        /* <DEDUP_REMOVED lines=135> */
[----:B------:R-:W1:Y:S01]  /*8590*/  I2F.RP R107, R106 ;  /* 0x0000006a006b7306 */ /* 0x000e620000209400 */
[-C--:B------:R-:W-:Y:S02]  /*85a0*/  LOP3.LUT R108, R108, R111.reuse, RZ, 0x3c, !PT ;  /* 0x0000006f6c6c7212 */ /* 0x080fe400078e3cff */
        /* <DEDUP_REMOVED lines=56> */
.L_x_12209:
[----:B------:R-:W-:Y:S05]  /*8930*/  BSYNC.RECONVERGENT B0 ;  /* 0x0000000000007941 */ /* 0x000fea0003800200 */
.L_x_12208:
[----:B------:R-:W-:Y:S01]  /*8940*/  @!PT LDS RZ, [RZ] ;  /* 0x00000000fffff984 */ /* 0x000fe20000000800 */
[----:B------:R-:W-:Y:S01]  /*8950*/  @!PT LDS RZ, [RZ] ;  /* 0x00000000fffff984 */ /* 0x000fe20000000800 */
[----:B------:R-:W-:Y:S01]  /*8960*/  @!PT LDS RZ, [RZ] ;  /* 0x00000000fffff984 */ /* 0x000fe20000000800 */
[----:B------:R1:W-:Y:S01]  /*8970*/  @!P1 LDGSTS.E.BYPASS.LTC128B.128 [R177+0x2000], desc[UR4][R170.64] ;  /* 0x02000000aab19fae */ /* 0x0003e2000b981a04 */
[C---:B------:R-:W-:Y:S01]  /*8980*/  LEA R114, P3, R164.reuse, R170, 0x5 ;  /* 0x000000aaa4727211 */ /* 0x040fe200078628ff */
[C---:B------:R-:W-:Y:S02]  /*8990*/  @!P0 IMAD R102, R165.reuse, 0x60, RZ ;  /* 0x00000060a5668824 */ /* 0x040fe400078e02ff */
        /* <DEDUP_REMOVED lines=16> */
[-C--:B------:R-:W-:Y:S01]  /*8aa0*/  @!P0 LEA.HI.X R113, R164, R115.reuse, R165, 0x6, P3 ;  /* 0x00000073a4718211 */ /* 0x080fe200018f34a5 */
[----:B------:R-:W-:Y:S01]  /*8ab0*/  @!P0 IMAD.IADD R111, R102, 0x1, R111 ;  /* 0x00000001666f8824 */ /* 0x000fe200078e026f */
[----:B------:R-:W-:Y:S01]  /*8ac0*/  @!P0 MOV R109, R115 ;  /* 0x00000073006d8202 */ /* 0x000fe20000000f00 */
        /* <DEDUP_REMOVED lines=14> */
[----:B------:R-:W-:Y:S02]  /*8bb0*/  @!P0 IMAD R101, R165, 0xa0, RZ ;  /* 0x000000a0a5658824 */ /* 0x000fe400078e02ff */
[----:B------:R-:W-:Y:S01]  /*8bc0*/  @!P0 IMAD.IADD R107, R100, 0x1, R107 ;  /* 0x00000001646b8824 */ /* 0x000fe200078e026b */
        /* <DEDUP_REMOVED lines=23> */
.L_x_12207:
[----:B------:R-:W-:Y:S05]  /*8d40*/  BSYNC.RECONVERGENT B1 ;  /* 0x0000000000017941 */ /* 0x000fea0003800200 */
.L_x_12206:
[----:B------:R-:W2:Y:S01]  /*8d50*/  LD.E R102, desc[UR4][R2.64+0xdc] ;  /* 0x0000dc0402667980 */ /* 0x000ea2000c101900 */
[C---:B------:R-:W-:Y:S02]  /*8d60*/  IADD3 R105, PT, PT, R183.reuse, -0x8, RZ ;  /* 0xfffffff8b7697810 */ /* 0x040fe40007ffe0ff */
[C---:B-1----:R-:W-:Y:S01]  /*8d70*/  IADD3 R106, PT, PT, R183.reuse, -0x1, RZ ;  /* 0xffffffffb76a7810 */ /* 0x042fe20007ffe0ff */
[----:B------:R-:W-:Y:S01]  /*8d80*/  LDSM.16.MT88.4 R112, [R154+0x6000] ;  /* 0x006000009a70783b */ /* 0x000fe20000004200 */
[----:B------:R-:W-:Y:S02]  /*8d90*/  IABS R105, R105 ;  /* 0x0000006900697213 */ /* 0x000fe40000000000 */
[----:B------:R-:W-:Y:S02]  /*8da0*/  IABS R106, R106 ;  /* 0x0000006a006a7213 */ /* 0x000fe40000000000 */
[----:B------:R-:W-:Y:S02]  /*8db0*/  I2FP.F32.S32 R105, R105 ;  /* 0x0000006900697245 */ /* 0x000fe40000201400 */
[----:B------:R-:W-:Y:S02]  /*8dc0*/  I2FP.F32.S32 R106, R106 ;  /* 0x0000006a006a7245 */ /* 0x000fe40000201400 */
[C---:B------:R-:W-:Y:S01]  /*8dd0*/  IADD3 R100, PT, PT, R183.reuse, -0x9, RZ ;  /* 0xfffffff7b7647810 */ /* 0x040fe20007ffe0ff */
[CC--:B------:R-:W-:Y:S01]  /*8de0*/  FFMA.FTZ R10, -R0.reuse, R105.reuse, R10 ;  /* 0x00000069000a7223 */ /* 0x0c0fe2000001010a */
[C---:B------:R-:W-:Y:S01]  /*8df0*/  FFMA.FTZ R4, -R0.reuse, R105, R4 ;  /* 0x0000006900047223 */ /* 0x040fe20000010104 */
[C---:B------:R-:W-:Y:S01]  /*8e00*/  FFMA.FTZ R7, -R0.reuse, R106, R7 ;  /* 0x0000006a00077223 */ /* 0x040fe20000010107 */
[C---:B------:R-:W-:Y:S02]  /*8e10*/  IADD3 R105, PT, PT, R183.reuse, -0x18, RZ ;  /* 0xffffffe8b7697810 */ /* 0x040fe40007ffe0ff */
[C---:B------:R-:W-:Y:S02]  /*8e20*/  IADD3 R106, PT, PT, R183.reuse, -0x11, RZ ;  /* 0xffffffefb76a7810 */ /* 0x040fe40007ffe0ff */
[----:B------:R-:W-:Y:S02]  /*8e30*/  IABS R100, R100 ;  /* 0x0000006400647213 */ /* 0x000fe40000000000 */
[----:B------:R-:W-:Y:S02]  /*8e40*/  IABS R105, R105 ;  /* 0x0000006900697213 */ /* 0x000fe40000000000 */
[----:B------:R-:W-:Y:S02]  /*8e50*/  IABS R106, R106 ;  /* 0x0000006a006a7213 */ /* 0x000fe40000000000 */
[----:B------:R-:W-:Y:S02]  /*8e60*/  IABS R101, R183 ;  /* 0x000000b700657213 */ /* 0x000fe40000000000 */
[----:B------:R-:W-:Y:S02]  /*8e70*/  I2FP.F32.S32 R100, R100 ;  /* 0x0000006400647245 */ /* 0x000fe40000201400 */
[----:B------:R-:W-:Y:S02]  /*8e80*/  I2FP.F32.S32 R105, R105 ;  /* 0x0000006900697245 */ /* 0x000fe40000201400 */
[----:B------:R-:W-:Y:S01]  /*8e90*/  I2FP.F32.S32 R106, R106 ;  /* 0x0000006a006a7245 */ /* 0x000fe20000201400 */
[CC--:B------:R-:W-:Y:S01]  /*8ea0*/  FFMA.FTZ R5, -R0.reuse, R100.reuse, R5 ;  /* 0x0000006400057223 */ /* 0x0c0fe20000010105 */
[----:B------:R-:W-:Y:S01]  /*8eb0*/  I2FP.F32.S32 R101, R101 ;  /* 0x0000006500657245 */ /* 0x000fe20000201400 */
[C---:B------:R-:W-:Y:S01]  /*8ec0*/  FFMA.FTZ R11, -R0.reuse, R100, R11 ;  /* 0x00000064000b7223 */ /* 0x040fe2000001010b */
[C---:B------:R-:W-:Y:S01]  /*8ed0*/  IADD3 R100, PT, PT, R183.reuse, -0x19, RZ ;  /* 0xffffffe7b7647810 */ /* 0x040fe20007ffe0ff */
[CC--:B------:R-:W-:Y:S01]  /*8ee0*/  FFMA.FTZ R12, -R0.reuse, R105.reuse, R12 ;  /* 0x00000069000c7223 */ /* 0x0c0fe2000001010c */
[C---:B------:R-:W-:Y:S01]  /*8ef0*/  FFMA.FTZ R18, -R0.reuse, R105, R18 ;  /* 0x0000006900127223 */ /* 0x040fe20000010112 */
[CC--:B------:R-:W-:Y:S01]  /*8f00*/  FFMA.FTZ R9, -R0.reuse, R106.reuse, R9 ;  /* 0x0000006a00097223 */ /* 0x0c0fe20000010109 */
[C---:B------:R-:W-:Y:S01]  /*8f10*/  FFMA.FTZ R15, -R0.reuse, R106, R15 ;  /* 0x0000006a000f7223 */ /* 0x040fe2000001010f */
[C---:B------:R-:W-:Y:S01]  /*8f20*/  FFMA.FTZ R6, -R0.reuse, R101, R6 ;  /* 0x0000006500067223 */ /* 0x040fe20000010106 */
[C---:B------:R-:W-:Y:S02]  /*8f30*/  IADD3 R105, PT, PT, R183.reuse, -0x28, RZ ;  /* 0xffffffd8b7697810 */ /* 0x040fe40007ffe0ff */
        /* <DEDUP_REMOVED lines=12> */
[C---:B------:R-:W-:Y:S01]  /*9000*/  IADD3 R100, PT, PT, R183.reuse, -0x29, RZ ;  /* 0xffffffd7b7647810 */ /* 0x040fe20007ffe0ff */
[CC--:B------:R-:W-:Y:S01]  /*9010*/  FFMA.FTZ R26, -R0.reuse, R105.reuse, R26 ;  /* 0x00000069001a7223 */ /* 0x0c0fe2000001011a */
[C---:B------:R-:W-:Y:S01]  /*9020*/  FFMA.FTZ R20, -R0.reuse, R105, R20 ;  /* 0x0000006900147223 */ /* 0x040fe20000010114 */
[CC--:B------:R-:W-:Y:S01]  /*9030*/  FFMA.FTZ R8, -R0.reuse, R101.reuse, R8 ;  /* 0x0000006500087223 */ /* 0x0c0fe20000010108 */
[C---:B------:R-:W-:Y:S01]  /*9040*/  FFMA.FTZ R14, -R0.reuse, R101, R14 ;  /* 0x00000065000e7223 */ /* 0x040fe2000001010e */
[CC--:B------:R-:W-:Y:S01]  /*9050*/  FFMA.FTZ R17, -R0.reuse, R106.reuse, R17 ;  /* 0x0000006a00117223 */ /* 0x0c0fe20000010111 */
        /* <DEDUP_REMOVED lines=74> */
[----:B------:R-:W-:Y:S01]  /*9500*/  IADD3 R100, PT, PT, R183, -0x69, RZ ;  /* 0xffffff97b7647810 */ /* 0x000fe20007ffe0ff */
[CC--:B------:R-:W-:Y:S01]  /*9510*/  FFMA.FTZ R52, -R0.reuse, R105.reuse, R52 ;  /* 0x0000006900347223 */ /* 0x0c0fe20000010134 */
[C---:B------:R-:W-:Y:S01]  /*9520*/  FFMA.FTZ R58, -R0.reuse, R105, R58 ;  /* 0x00000069003a7223 */ /* 0x040fe2000001013a */
[CC--:B------:R-:W-:Y:S01]  /*9530*/  FFMA.FTZ R40, -R0.reuse, R101.reuse, R40 ;  /* 0x0000006500287223 */ /* 0x0c0fe20000010128 */
[----:B------:R-:W-:Y:S01]  /*9540*/  FMNMX3.FTZ R105, R103, R6, R7, !PT ;  /* 0x0000000667697276 */ /* 0x000fe20007810007 */
[CC--:B------:R-:W-:Y:S01]  /*9550*/  FFMA.FTZ R49, -R0.reuse, R106.reuse, R49 ;  /* 0x0000006a00317223 */ /* 0x0c0fe20000010131 */
[C---:B------:R-:W-:Y:S01]  /*9560*/  FFMA.FTZ R55, -R0.reuse, R106, R55 ;  /* 0x0000006a00377223 */ /* 0x040fe20000010137 */
[----:B------:R-:W-:Y:S01]  /*9570*/  FFMA.FTZ R46, -R0, R101, R46 ;  /* 0x00000065002e7223 */ /* 0x000fe2000001012e */
[----:B------:R-:W-:Y:S02]  /*9580*/  FMNMX3.FTZ R106, R104, R4, R5, !PT ;  /* 0x00000004686a7276 */ /* 0x000fe40007810005 */
[----:B------:R-:W-:Y:S02]  /*9590*/  IADD3 R101, PT, PT, R183, -0x60, RZ ;  /* 0xffffffa0b7657810 */ /* 0x000fe40007ffe0ff */
[----:B------:R-:W-:Y:S02]  /*95a0*/  IABS R100, R100 ;  /* 0x0000006400647213 */ /* 0x000fe40000000000 */
[----:B------:R-:W-:Y:S02]  /*95b0*/  FMNMX3.FTZ R105, R105, R10, R11, !PT ;  /* 0x0000000a69697276 */ /* 0x000fe4000781000b */
[----:B------:R-:W-:Y:S02]  /*95c0*/  IADD3 R107, PT, PT, R183, -0x71, RZ ;  /* 0xffffff8fb76b7810 */ /* 0x000fe40007ffe0ff */
[----:B------:R-:W-:Y:S02]  /*95d0*/  FMNMX3.FTZ R106, R106, R8, R9, !PT ;  /* 0x000000086a6a7276 */ /* 0x000fe40007810009 */
[----:B------:R-:W-:Y:S02]  /*95e0*/  IABS R101, R101 ;  /* 0x0000006500657213 */ /* 0x000fe40000000000 */
[----:B------:R-:W-:Y:S02]  /*95f0*/  I2FP.F32.S32 R100, R100 ;  /* 0x0000006400647245 */ /* 0x000fe40000201400 */
[----:B------:R-:W-:Y:S02]  /*9600*/  FMNMX3.FTZ R105, R105, R14, R15, !PT ;  /* 0x0000000e69697276 */ /* 0x000fe4000781000f */
[----:B------:R-:W-:Y:S01]  /*9610*/  IABS R107, R107 ;  /* 0x0000006b006b7213 */ /* 0x000fe20000000000 */
[----:B------:R-:W-:Y:S01]  /*9620*/  FFMA.FTZ R53, -R0, R100, R53 ;  /* 0x0000006400357223 */ /* 0x000fe20000010135 */
[----:B------:R-:W-:Y:S01]  /*9630*/  FMNMX3.FTZ R106, R106, R12, R13, !PT ;  /* 0x0000000c6a6a7276 */ /* 0x000fe2000781000d */
[C---:B------:R-:W-:Y:S01]  /*9640*/  FFMA.FTZ R59, -R0.reuse, R100, R59 ;  /* 0x00000064003b7223 */ /* 0x040fe2000001013b */
[----:B------:R-:W-:Y:S02]  /*9650*/  I2FP.F32.S32 R101, R101 ;  /* 0x0000006500657245 */ /* 0x000fe40000201400 */
[----:B------:R-:W-:Y:S02]  /*9660*/  FMNMX3.FTZ R105, R105, R18, R19, !PT ;  /* 0x0000001269697276 */ /* 0x000fe40007810013 */
[----:B------:R-:W-:Y:S01]  /*9670*/  I2FP.F32.S32 R100, R107 ;  /* 0x0000006b00647245 */ /* 0x000fe20000201400 */
[-C--:B------:R-:W-:Y:S01]  /*9680*/  FFMA.FTZ R54, -R0, R101.reuse, R54 ;  /* 0x0000006500367223 */ /* 0x080fe20000010136 */
[----:B------:R-:W-:Y:S01]  /*9690*/  FMNMX3.FTZ R107, R106, R16, R17, !PT ;  /* 0x000000106a6b7276 */ /* 0x000fe20007810011 */
[C---:B------:R-:W-:Y:S01]  /*96a0*/  FFMA.FTZ R48, -R0.reuse, R101, R48 ;  /* 0x0000006500307223 */ /* 0x040fe20000010130 */
        /* <DEDUP_REMOVED lines=22> */
[----:B------:R-:W-:Y:S02]  /*9810*/  IADD3 R106, PT, PT, R183, -0x79, RZ ;  /* 0xffffff87b76a7810 */ /* 0x000fe40007ffe0ff */
[----:B------:R-:W-:Y:S01]  /*9820*/  FMNMX3.FTZ R100, R100, R46, R47, !PT ;  /* 0x0000002e64647276 */ /* 0x000fe2000781002f */
[CC--:B------:R-:W-:Y:S01]  /*9830*/  FFMA.FTZ R66, -R0.reuse, R101.reuse, R66 ;  /* 0x0000006500427223 */ /* 0x0c0fe20000010142 */
        /* <DEDUP_REMOVED lines=10> */
[----:B------:R-:W-:Y:S01]  /*98e0*/  FFMA.FTZ R61, -R0, R106, R61 ;  /* 0x0000006a003d7223 */ /* 0x000fe2000001013d */
        /* <DEDUP_REMOVED lines=13> */
[----:B------:R-:W-:Y:S01]  /*99c0*/  IADD3 R181, PT, PT, R181, -0x80, RZ ;  /* 0xffffff80b5b57810 */ /* 0x000fe20007ffe0ff */
[----:B------:R-:W-:Y:S01]  /*99d0*/  SHFL.BFLY PT, R100, R109, 0x2, 0x1f ;  /* 0x0c401f006d647f89 */ /* 0x000fe200000e0000 */
[----:B------:R-:W-:Y:S07]  /*99e0*/  IADD3 R183, PT, PT, R183, 0x80, RZ ;  /* 0x00000080b7b77810 */ /* 0x000fee0007ffe0ff */
        /* <DEDUP_REMOVED lines=8> */
[----:B------:R-:W-:Y:S03]  /*9a70*/  FADD.FTZ R105, -R101, R104 ;  /* 0x0000006865697221 */ /* 0x000fe60000010100 */
[----:B------:R-:W-:Y:S01]  /*9a80*/  FSETP.NEU.FTZ.AND P0, PT, R100, -INF , PT ;  /* 0xff8000006400780b */ /* 0x000fe20003f1d000 */
[C---:B--2---:R-:W-:Y:S01]  /*9a90*/  FMUL.FTZ R117, R102.reuse, R100 ;  /* 0x0000006466757220 */ /* 0x044fe20000410000 */
[C---:B------:R-:W-:Y:S01]  /*9aa0*/  FMUL.FTZ R106, R102.reuse, R105 ;  /* 0x00000069666a7220 */ /* 0x040fe20000410000 */
[----:B------:R-:W-:Y:S01]  /*9ab0*/  FMUL.FTZ R105, R102, R101 ;  /* 0x0000006566697220 */ /* 0x000fe20000410000 */
[----:B------:R-:W-:Y:S02]  /*9ac0*/  FADD.FTZ R103, -R100, R103 ;  /* 0x0000006764677221 */ /* 0x000fe40000010100 */
[----:B------:R-:W-:Y:S02]  /*9ad0*/  FSEL R117, R117, RZ, P0 ;  /* 0x000000ff75757208 */ /* 0x000fe40000000000 */
[----:B------:R-:W-:Y:S01]  /*9ae0*/  FSETP.NEU.FTZ.AND P0, PT, R101, -INF , PT ;  /* 0xff8000006500780b */ /* 0x000fe20003f1d000 */
[----:B------:R-:W-:Y:S02]  /*9af0*/  FMUL.FTZ R104, R102, R103 ;  /* 0x0000006766687220 */ /* 0x000fe40000410000 */
[----:B------:R-:W2:Y:S01]  /*9b00*/  MUFU.EX2 R103, R106 ;  /* 0x0000006a00677308 */ /* 0x000ea20000000800 */
[----:B------:R-:W-:Y:S01]  /*9b10*/  FSEL R105, R105, RZ, P0 ;  /* 0x000000ff69697208 */ /* 0x000fe20000000000 */
[-CC-:B------:R-:W-:Y:S01]  /*9b20*/  FFMA.FTZ R119, R10, R102.reuse, -R117.reuse ;  /* 0x000000660a777223 */ /* 0x180fe20000010875 */
[-CC-:B------:R-:W-:Y:S01]  /*9b30*/  FFMA.FTZ R11, R11, R102.reuse, -R117.reuse ;  /* 0x000000660b0b7223 */ /* 0x180fe20000010875 */
[-CC-:B------:R-:W-:Y:S01]  /*9b40*/  FFMA.FTZ R133, R6, R102.reuse, -R117.reuse ;  /* 0x0000006606857223 */ /* 0x180fe20000010875 */
[-C--:B------:R-:W-:Y:S01]  /*9b50*/  FFMA.FTZ R120, R7, R102.reuse, -R117 ;  /* 0x0000006607787223 */ /* 0x080fe20000010875 */
[-CC-:B------:R-:W-:Y:S01]  /*9b60*/  FFMA.FTZ R116, R8, R102.reuse, -R105.reuse ;  /* 0x0000006608747223 */ /* 0x180fe20000010869 */
[-CC-:B------:R-:W-:Y:S03]  /*9b70*/  FFMA.FTZ R107, R9, R102.reuse, -R105.reuse ;  /* 0x00000066096b7223 */ /* 0x180fe60000010869 */
[----:B------:R-:W3:Y:S01]  /*9b80*/  MUFU.EX2 R104, R104 ;  /* 0x0000006800687308 */ /* 0x000ee20000000800 */
[-CC-:B------:R-:W-:Y:S01]  /*9b90*/  FFMA.FTZ R122, R4, R102.reuse, -R105.reuse ;  /* 0x00000066047a7223 */ /* 0x180fe20000010869 */
[-CC-:B------:R-:W-:Y:S01]  /*9ba0*/  FFMA.FTZ R121, R5, R102.reuse, -R105.reuse ;  /* 0x0000006605797223 */ /* 0x180fe20000010869 */
[-CC-:B------:R-:W-:Y:S01]  /*9bb0*/  FFMA.FTZ R135, R24, R102.reuse, -R105.reuse ;  /* 0x0000006618877223 */ /* 0x180fe20000010869 */
[-C--:B------:R-:W-:Y:S01]  /*9bc0*/  FFMA.FTZ R132, R25, R102.reuse, -R105 ;  /* 0x0000006619847223 */ /* 0x080fe20000010869 */
[-CC-:B------:R-:W-:Y:S01]  /*9bd0*/  FFMA.FTZ R30, R30, R102.reuse, -R117.reuse ;  /* 0x000000661e1e7223 */ /* 0x180fe20000010875 */
[-CC-:B------:R-:W-:Y:S01]  /*9be0*/  FFMA.FTZ R134, R38, R102.reuse, -R117.reuse ;  /* 0x0000006626867223 */ /* 0x180fe20000010875 */
        /* <DEDUP_REMOVED lines=17> */
[----:B------:R-:W2:Y:S01]  /*9d00*/  MUFU.EX2 R120, R120 ;  /* 0x0000007800787308 */ /* 0x000ea20000000800 */
[C---:B----4-:R-:W-:Y:S01]  /*9d10*/  FMUL.FTZ R11, R104.reuse, R95 ;  /* 0x0000005f680b7220 */ /* 0x050fe20000410000 */
[C---:B------:R-:W-:Y:S01]  /*9d20*/  FMUL.FTZ R73, R103.reuse, R73 ;  /* 0x0000004967497220 */ /* 0x040fe20000410000 */
[----:B------:R-:W3:Y:S01]  /*9d30*/  LDSM.16.MT88.4 R92, [R153+0x6000] ;  /* 0x00600000995c783b */ /* 0x000ee20000004200 */
[C---:B------:R-:W-:Y:S01]  /*9d40*/  FMUL.FTZ R78, R104.reuse, R78 ;  /* 0x0000004e684e7220 */ /* 0x040fe20000410000 */
[C---:B------:R-:W-:Y:S01]  /*9d50*/  FMUL.FTZ R79, R104.reuse, R79 ;  /* 0x0000004f684f7220 */ /* 0x040fe20000410000 */
[C---:B------:R-:W-:Y:S01]  /*9d60*/  FMUL.FTZ R76, R103.reuse, R76 ;  /* 0x0000004c674c7220 */ /* 0x040fe20000410000 */
[C---:B------:R-:W-:Y:S03]  /*9d70*/  FMUL.FTZ R77, R103.reuse, R77 ;  /* 0x0000004d674d7220 */ /* 0x040fe60000410000 */
[----:B------:R-:W4:Y:S01]  /*9d80*/  MUFU.EX2 R119, R119 ;  /* 0x0000007700777308 */ /* 0x000f220000000800 */
[C---:B------:R-:W-:Y:S01]  /*9d90*/  FMUL.FTZ R82, R104.reuse, R82 ;  /* 0x0000005268527220 */ /* 0x040fe20000410000 */
[----:B------:R-:W-:Y:S01]  /*9da0*/  FMUL.FTZ R83, R104, R83 ;  /* 0x0000005368537220 */ /* 0x000fe20000410000 */
[C---:B------:R-:W-:Y:S01]  /*9db0*/  FMUL.FTZ R80, R103.reuse, R80 ;  /* 0x0000005067507220 */ /* 0x040fe20000410000 */
[----:B------:R-:W-:Y:S01]  /*9dc0*/  FMUL.FTZ R81, R103, R81 ;  /* 0x0000005167517220 */ /* 0x000fe20000410000 */
[--C-:B------:R-:W-:Y:S01]  /*9dd0*/  FFMA.FTZ R118, R14, R102, -R117.reuse ;  /* 0x000000660e767223 */ /* 0x100fe20000010875 */
[----:B------:R-:W-:Y:S01]  /*9de0*/  FMUL.FTZ R14, R104, R90 ;  /* 0x0000005a680e7220 */ /* 0x000fe20000410000 */
[-C--:B------:R-:W-:Y:S03]  /*9df0*/  FFMA.FTZ R123, R15, R102.reuse, -R117 ;  /* 0x000000660f7b7223 */ /* 0x080fe60000010875 */
[----:B------:R-:W-:Y:S01]  /*9e00*/  MUFU.EX2 R122, R122 ;  /* 0x0000007a007a7308 */ /* 0x000fe20000000800 */
[----:B--2---:R-:W-:Y:S01]  /*9e10*/  F2FP.F16.F32.PACK_AB R97, R120, R133 ;  /* 0x000000857861723e */ /* 0x004fe200000000ff */
[----:B------:R-:W-:Y:S01]  /*9e20*/  FMUL.FTZ R15, R104, R91 ;  /* 0x0000005b680f7220 */ /* 0x000fe20000410000 */
[--C-:B------:R-:W-:Y:S01]  /*9e30*/  FFMA.FTZ R127, R12, R102, -R105.reuse ;  /* 0x000000660c7f7223 */ /* 0x100fe20000010869 */
[----:B------:R-:W-:Y:S01]  /*9e40*/  FMUL.FTZ R12, R103, R88 ;  /* 0x00000058670c7220 */ /* 0x000fe20000410000 */
[-C--:B------:R-:W-:Y:S01]  /*9e50*/  FFMA.FTZ R126, R13, R102.reuse, -R105 ;  /* 0x000000660d7e7223 */ /* 0x080fe20000010869 */
[----:B------:R-:W-:Y:S01]  /*9e60*/  FMUL.FTZ R13, R103, R89 ;  /* 0x00000059670d7220 */ /* 0x000fe20000410000 */
[--C-:B------:R-:W-:Y:S03]  /*9e70*/  FFMA.FTZ R125, R18, R102, -R117.reuse ;  /* 0x00000066127d7223 */ /* 0x100fe60000010875 */
[----:B------:R-:W2:Y:S01]  /*9e80*/  MUFU.EX2 R121, R121 ;  /* 0x0000007900797308 */ /* 0x000ea20000000800 */
[----:B----4-:R-:W-:Y:S01]  /*9e90*/  F2FP.F16.F32.PACK_AB R99, R106, R119 ;  /* 0x000000776a63723e */ /* 0x010fe200000000ff */
[----:B------:R-:W-:Y:S01]  /*9ea0*/  LDSM.16.MT88.4 R88, [R154+0x6800] ;  /* 0x006800009a58783b */ /* 0x000fe20000004200 */
[C---:B------:R-:W-:Y:S01]  /*9eb0*/  FMUL.FTZ R18, R104.reuse, R86 ;  /* 0x0000005668127220 */ /* 0x040fe20000410000 */
[-C--:B------:R-:W-:Y:S01]  /*9ec0*/  FFMA.FTZ R124, R19, R102.reuse, -R117 ;  /* 0x00000066137c7223 */ /* 0x080fe20000010875 */
[----:B------:R-:W-:Y:S01]  /*9ed0*/  FMUL.FTZ R19, R104, R87 ;  /* 0x0000005768137220 */ /* 0x000fe20000410000 */
[--C-:B------:R-:W-:Y:S01]  /*9ee0*/  FFMA.FTZ R128, R16, R102, -R105.reuse ;  /* 0x0000006610807223 */ /* 0x100fe20000010869 */
[----:B------:R-:W-:Y:S03]  /*9ef0*/  FMUL.FTZ R16, R103, R84 ;  /* 0x0000005467107220 */ /* 0x000fe60000410000 */
[----:B------:R-:W-:Y:S01]  /*9f00*/  MUFU.EX2 R116, R116 ;  /* 0x0000007400747308 */ /* 0x000fe20000000800 */
[-C--:B------:R-:W-:Y:S01]  /*9f10*/  FFMA.FTZ R129, R17, R102.reuse, -R105 ;  /* 0x0000006611817223 */ /* 0x080fe20000010869 */
[----:B------:R-:W-:Y:S01]  /*9f20*/  FMUL.FTZ R17, R103, R85 ;  /* 0x0000005567117220 */ /* 0x000fe20000410000 */
[-CC-:B------:R-:W-:Y:S01]  /*9f30*/  FFMA.FTZ R131, R22, R102.reuse, -R117.reuse ;  /* 0x0000006616837223 */ /* 0x180fe20000010875 */
[-CC-:B------:R-:W-:Y:S01]  /*9f40*/  FFMA.FTZ R130, R23, R102.reuse, -R117.reuse ;  /* 0x0000006617827223 */ /* 0x180fe20000010875 */
[-CC-:B------:R-:W-:Y:S01]  /*9f50*/  FFMA.FTZ R54, R54, R102.reuse, -R117.reuse ;  /* 0x0000006636367223 */ /* 0x180fe20000010875 */
[-CC-:B------:R-:W-:Y:S01]  /*9f60*/  FFMA.FTZ R55, R55, R102.reuse, -R117.reuse ;  /* 0x0000006637377223 */ /* 0x180fe20000010875 */
[--C-:B------:R-:W-:Y:S03]  /*9f70*/  FFMA.FTZ R58, R58, R102, -R117.reuse ;  /* 0x000000663a3a7223 */ /* 0x100fe60000010875 */
[----:B------:R-:W4:Y:S01]  /*9f80*/  MUFU.EX2 R107, R107 ;  /* 0x0000006b006b7308 */ /* 0x000f220000000800 */
        /* <DEDUP_REMOVED lines=14> */
[----:B------:R-:W-:Y:S03]  /*a070*/  FFMA.FTZ R51, R51, R102, -R117 ;  /* 0x0000006633337223 */ /* 0x000fe60000010875 */
[----:B------:R-:W2:Y:S01]  /*a080*/  MUFU.EX2 R123, R123 ;  /* 0x0000007b007b7308 */ /* 0x000ea20000000800 */
[----:B----4-:R-:W-:Y:S01]  /*a090*/  F2FP.F16.F32.PACK_AB R98, R107, R116 ;  /* 0x000000746b62723e */ /* 0x010fe200000000ff */
[-CC-:B------:R-:W-:Y:S01]  /*a0a0*/  FFMA.FTZ R44, R44, R102.reuse, -R105.reuse ;  /* 0x000000662c2c7223 */ /* 0x180fe20000010869 */
[-CC-:B------:R-:W-:Y:S01]  /*a0b0*/  FFMA.FTZ R45, R45, R102.reuse, -R105.reuse ;  /* 0x000000662d2d7223 */ /* 0x180fe20000010869 */
[-CC-:B------:R-:W-:Y:S01]  /*a0c0*/  FFMA.FTZ R48, R48, R102.reuse, -R105.reuse ;  /* 0x0000006630307223 */ /* 0x180fe20000010869 */
[----:B------:R-:W-:Y:S01]  /*a0d0*/  FFMA.FTZ R49, R49, R102, -R105 ;  /* 0x0000006631317223 */ /* 0x000fe20000010869 */
[----:B------:R-:W-:Y:S01]  /*a0e0*/  FFMA.FTZ R122, R103, R186, R122 ;  /* 0x000000ba677a7223 */ /* 0x000fe2000001007a */
[-CC-:B------:R-:W-:Y:S01]  /*a0f0*/  FFMA.FTZ R62, R62, R102.reuse, -R117.reuse ;  /* 0x000000663e3e7223 */ /* 0x180fe20000010875 */
[C---:B-1----:R-:W-:Y:S02]  /*a100*/  HMMA.16816.F32 R4, R96.reuse, R108, R4 ;  /* 0x0000006c6004723c */ /* 0x042fe40000001804 */
[----:B------:R-:W-:Y:S03]  /*a110*/  MUFU.EX2 R125, R125 ;  /* 0x0000007d007d7308 */ /* 0x000fe60000000800 */
[----:B------:R-:W-:Y:S01]  /*a120*/  FFMA.FTZ R66, R66, R102, -R117 ;  /* 0x0000006642427223 */ /* 0x000fe20000010875 */
[----:B------:R-:W-:Y:S01]  /*a130*/  FFMA.FTZ R133, R104, R187, R133 ;  /* 0x000000bb68857223 */ /* 0x000fe20000010085 */
[----:B------:R-:W-:Y:S01]  /*a140*/  FADD.FTZ R121, R121, R122 ;  /* 0x0000007a79797221 */ /* 0x000fe20000010000 */
[C---:B------:R-:W-:Y:S01]  /*a150*/  HMMA.16816.F32 R8, R96.reuse, R110, R8 ;  /* 0x0000006e6008723c */ /* 0x040fe20000001808 */
[----:B------:R-:W1:Y:S03]  /*a160*/  LDSM.16.MT88.4 R108, [R152+0x6000] ;  /* 0x00600000986c783b */ /* 0x000e660000004200 */
[----:B------:R-:W4:Y:S01]  /*a170*/  MUFU.EX2 R124, R124 ;  /* 0x0000007c007c7308 */ /* 0x000f220000000800 */
[----:B--2---:R-:W-:Y:S01]  /*a180*/  F2FP.F16.F32.PACK_AB R85, R123, R118 ;  /* 0x000000767b55723e */ /* 0x004fe200000000ff */
[----:B------:R-:W-:Y:S01]  /*a190*/  FADD.FTZ R120, R120, R133 ;  /* 0x0000008578787221 */ /* 0x000fe20000010000 */
[----:B------:R-:W-:Y:S01]  /*a1a0*/  FADD.FTZ R116, R116, R121 ;  /* 0x0000007974747221 */ /* 0x000fe20000010000 */
[----:B------:R-:W-:Y:S01]  /*a1b0*/  ISETP.GT.AND P0, PT, R176, R169, PT ;  /* 0x000000a9b000720c */ /* 0x000fe20003f04270 */
[C---:B------:R-:W-:Y:S05]  /*a1c0*/  HMMA.16816.F32 R68, R96.reuse, R112, R68 ;  /* 0x000000706044723c */ /* 0x040fea0000001844 */
[----:B------:R-:W-:Y:S01]  /*a1d0*/  MUFU.EX2 R127, R127 ;  /* 0x0000007f007f7308 */ /* 0x000fe20000000800 */
[----:B------:R-:W-:Y:S01]  /*a1e0*/  FADD.FTZ R119, R119, R120 ;  /* 0x0000007877777221 */ /* 0x000fe20000010000 */
[----:B------:R-:W-:Y:S01]  /*a1f0*/  FADD.FTZ R116, R107, R116 ;  /* 0x000000746b747221 */ /* 0x000fe20000010000 */
[----:B------:R-:W-:Y:S02]  /*a200*/  MOV R103, R100 ;  /* 0x0000006400677202 */ /* 0x000fe40000000f00 */
[----:B------:R-:W-:Y:S01]  /*a210*/  FADD.FTZ R119, R106, R119 ;  /* 0x000000776a777221 */ /* 0x000fe20000010000 */
[C---:B------:R-:W-:Y:S01]  /*a220*/  HMMA.16816.F32 R72, R96.reuse, R114, R72 ;  /* 0x000000726048723c */ /* 0x040fe20000001848 */
[----:B------:R-:W2:Y:S03]  /*a230*/  LDSM.16.MT88.4 R112, [R158+0x6800] ;  /* 0x006800009e70783b */ /* 0x000ea60000004200 */
[----:B------:R-:W5:Y:S01]  /*a240*/  MUFU.EX2 R126, R126 ;  /* 0x0000007e007e7308 */ /* 0x000f620000000800 */
[----:B----4-:R-:W-:Y:S01]  /*a250*/  F2FP.F16.F32.PACK_AB R87, R124, R125 ;  /* 0x0000007d7c57723e */ /* 0x010fe200000000ff */
[----:B------:R-:W-:Y:S01]  /*a260*/  FADD.FTZ R118, R118, R119 ;  /* 0x0000007776767221 */ /* 0x000fe20000010000 */
[----:B------:R-:W-:Y:S01]  /*a270*/  MOV R104, R101 ;  /* 0x0000006500687202 */ /* 0x000fe20000000f00 */
[C---:B---3--:R-:W-:Y:S06]  /*a280*/  HMMA.16816.F32 R76, R96.reuse, R92, R76 ;  /* 0x0000005c604c723c */ /* 0x048fec000000184c */
[----:B------:R-:W-:Y:S01]  /*a290*/  MUFU.EX2 R128, R128 ;  /* 0x0000008000807308 */ /* 0x000fe20000000800 */
[----:B------:R-:W-:Y:S04]  /*a2a0*/  FADD.FTZ R118, R123, R118 ;  /* 0x000000767b767221 */ /* 0x000fe80000010000 */
[----:B------:R-:W-:Y:S01]  /*a2b0*/  FADD.FTZ R125, R125, R118 ;  /* 0x000000767d7d7221 */ /* 0x000fe20000010000 */
[C---:B------:R-:W-:Y:S01]  /*a2c0*/  HMMA.16816.F32 R80, R96.reuse, R94, R80 ;  /* 0x0000005e6050723c */ /* 0x040fe20000001850 */
[----:B------:R-:W3:Y:S03]  /*a2d0*/  LDSM.16.MT88.4 R92, [R153+0x6800] ;  /* 0x00680000995c783b */ /* 0x000ee60000004200 */
[----:B------:R-:W4:Y:S01]  /*a2e0*/  MUFU.EX2 R129, R129 ;  /* 0x0000008100817308 */ /* 0x000f220000000800 */
[----:B-----5:R-:W-:Y:S01]  /*a2f0*/  F2FP.F16.F32.PACK_AB R84, R126, R127 ;  /* 0x0000007f7e54723e */ /* 0x020fe200000000ff */
[----:B------:R-:W-:Y:S01]  /*a300*/  FADD.FTZ R124, R124, R125 ;  /* 0x0000007d7c7c7221 */ /* 0x000fe20000010000 */
[----:B------:R-:W-:Y:S01]  /*a310*/  FADD.FTZ R127, R127, R116 ;  /* 0x000000747f7f7221 */ /* 0x000fe20000010000 */
[C---:B-1----:R-:W-:Y:S06]  /*a320*/  HMMA.16816.F32 R12, R96.reuse, R108, R12 ;  /* 0x0000006c600c723c */ /* 0x042fec000000180c */
[----:B------:R-:W-:Y:S01]  /*a330*/  MUFU.EX2 R54, R54 ;  /* 0x0000003600367308 */ /* 0x000fe20000000800 */
[----:B------:R-:W-:Y:S01]  /*a340*/  FADD.FTZ R127, R126, R127 ;  /* 0x0000007f7e7f7221 */ /* 0x000fe20000010000 */
[----:B------:R-:W-:Y:S01]  /*a350*/  HMMA.16816.F32 R16, R96, R110, R16 ;  /* 0x0000006e6010723c */ /* 0x000fe20000001810 */
[----:B------:R-:W1:Y:S07]  /*a360*/  LDSM.16.MT88.4 R96, [R152+0x6800] ;  /* 0x006800009860783b */ /* 0x000e6e0000004200 */
[----:B------:R-:W-:Y:S01]  /*a370*/  MUFU.EX2 R55, R55 ;  /* 0x0000003700377308 */ /* 0x000fe20000000800 */
[C---:B----4-:R-:W-:Y:S01]  /*a380*/  F2FP.F16.F32.PACK_AB R86, R129.reuse, R128 ;  /* 0x000000808156723e */ /* 0x050fe200000000ff */
        /* <DEDUP_REMOVED lines=31> */
[C---:B-1----:R-:W-:Y:S01]  /*a580*/  F2FP.F16.F32.PACK_AB R21, R130.reuse, R131 ;  /* 0x000000838215723e */ /* 0x042fe200000000ff */
[----:B------:R-:W-:Y:S04]  /*a590*/  FADD.FTZ R131, R131, R124 ;  /* 0x0000007c83837221 */ /* 0x000fe80000010000 */
[----:B------:R-:W-:Y:S04]  /*a5a0*/  FADD.FTZ R131, R130, R131 ;  /* 0x0000008382837221 */ /* 0x000fe80000010000 */
        /* <DEDUP_REMOVED lines=27> */
[----:B------:R-:W-:Y:S01]  /*a760*/  FFMA.FTZ R111, R33, R102, -R105 ;  /* 0x00000066216f7223 */ /* 0x000fe20000010869 */
        /* <DEDUP_REMOVED lines=9> */
[----:B------:R-:W-:Y:S09]  /*a800*/  HMMA.16816.F32 R16, R20, R86, R16 ;  /* 0x000000561410723c */ /* 0x000ff20000001810 */
[----:B------:R-:W-:Y:S01]  /*a810*/  MUFU.EX2 R134, R134 ;  /* 0x0000008600867308 */ /* 0x000fe20000000800 */
[C---:B-----5:R-:W-:Y:S01]  /*a820*/  F2FP.F16.F32.PACK_AB R21, R97.reuse, R98 ;  /* 0x000000626115723e */ /* 0x060fe200000000ff */
[----:B------:R-:W-:Y:S01]  /*a830*/  FADD.FTZ R98, R98, R113 ;  /* 0x0000007162627221 */ /* 0x000fe20000010000 */
[----:B----4-:R-:W-:Y:S02]  /*a840*/  F2FP.F16.F32.PACK_AB R23, R96, R99 ;  /* 0x000000636017723e */ /* 0x010fe400000000ff */
[----:B--2---:R-:W-:Y:S01]  /*a850*/  F2FP.F16.F32.PACK_AB R20, R110, R109 ;  /* 0x0000006d6e14723e */ /* 0x004fe200000000ff */
[----:B------:R-:W-:Y:S04]  /*a860*/  FADD.FTZ R98, R97, R98 ;  /* 0x0000006261627221 */ /* 0x000fe80000010000 */
[----:B------:R-:W2:Y:S01]  /*a870*/  MUFU.EX2 R137, R137 ;  /* 0x0000008900897308 */ /* 0x000ea20000000800 */
[----:B---3--:R-:W-:Y:S01]  /*a880*/  F2FP.F16.F32.PACK_AB R22, R111, R108 ;  /* 0x0000006c6f16723e */ /* 0x008fe200000000ff */
[----:B------:R-:W-:Y:S06]  /*a890*/  FADD.FTZ R99, R99, R98 ;  /* 0x0000006263637221 */ /* 0x000fec0000010000 */
[C---:B------:R-:W-:Y:S02]  /*a8a0*/  HMMA.16816.F32 R4, R20.reuse, R88, R4 ;  /* 0x000000581404723c */ /* 0x040fe40000001804 */
[----:B------:R-:W-:Y:S01]  /*a8b0*/  MUFU.EX2 R42, R42 ;  /* 0x0000002a002a7308 */ /* 0x000fe20000000800 */
[-CC-:B------:R-:W-:Y:S01]  /*a8c0*/  FFMA.FTZ R88, R36, R102.reuse, -R105.reuse ;  /* 0x0000006624587223 */ /* 0x180fe20000010869 */
[----:B------:R-:W-:Y:S02]  /*a8d0*/  FFMA.FTZ R89, R37, R102, -R105 ;  /* 0x0000006625597223 */ /* 0x000fe40000010869 */
[----:B------:R-:W-:Y:S02]  /*a8e0*/  LDSM.16.MT88.4 R36, [R154+0x8000] ;  /* 0x008000009a24783b */ /* 0x000fe40000004200 */
[C---:B------:R-:W-:Y:S04]  /*a8f0*/  HMMA.16816.F32 R8, R20.reuse, R90, R8 ;  /* 0x0000005a1408723c */ /* 0x040fe80000001808 */
[----:B------:R-:W3:Y:S04]  /*a900*/  MUFU.EX2 R43, R43 ;  /* 0x0000002b002b7308 */ /* 0x000ee80000000800 */
[C---:B-1----:R-:W-:Y:S06]  /*a910*/  HMMA.16816.F32 R68, R20.reuse, R28, R68 ;  /* 0x0000001c1444723c */ /* 0x042fec0000001844 */
[----:B------:R-:W-:Y:S02]  /*a920*/  MUFU.EX2 R88, R88 ;  /* 0x0000005800587308 */ /* 0x000fe40000000800 */
[C---:B------:R-:W-:Y:S01]  /*a930*/  HMMA.16816.F32 R72, R20.reuse, R30, R72 ;  /* 0x0000001e1448723c */ /* 0x040fe20000001848 */
[----:B------:R-:W1:Y:S07]  /*a940*/  LDSM.16.MT88.4 R28, [R158+0x8000] ;  /* 0x008000009e1c783b */ /* 0x000e6e0000004200 */
[----:B------:R-:W4:Y:S01]  /*a950*/  MUFU.EX2 R89, R89 ;  /* 0x0000005900597308 */ /* 0x000f220000000800 */
[C---:B------:R-:W-:Y:S09]  /*a960*/  HMMA.16816.F32 R76, R20.reuse, R24, R76 ;  /* 0x00000018144c723c */ /* 0x040ff2000000184c */
[----:B------:R-:W-:Y:S01]  /*a970*/  MUFU.EX2 R40, R40 ;  /* 0x0000002800287308 */ /* 0x000fe20000000800 */
[C---:B------:R-:W-:Y:S01]  /*a980*/  HMMA.16816.F32 R80, R20.reuse, R26, R80 ;  /* 0x0000001a1450723c */ /* 0x040fe20000001850 */
[----:B------:R-:W5:Y:S08]  /*a990*/  LDSM.16.MT88.4 R24, [R153+0x8000] ;  /* 0x008000009918783b */ /* 0x000f700000004200 */
[----:B------:R-:W1:Y:S01]  /*a9a0*/  MUFU.EX2 R41, R41 ;  /* 0x0000002900297308 */ /* 0x000e620000000800 */
[C---:B------:R-:W-:Y:S09]  /*a9b0*/  HMMA.16816.F32 R12, R20.reuse, R32, R12 ;  /* 0x00000020140c723c */ /* 0x040ff2000000180c */
        /* <DEDUP_REMOVED lines=42> */
[----:B------:R-:W-:Y:S04]  /*ac60*/  FFMA.FTZ R117, R67, R102, -R117 ;  /* 0x0000006643757223 */ /* 0x000fe80000010875 */
[----:B------:R-:W-:Y:S03]  /*ac70*/  HMMA.16816.F32 R16, R20, R34, R16 ;  /* 0x000000221410723c */ /* 0x000fe60000001810 */
[----:B------:R-:W4:Y:S01]  /*ac80*/  MUFU.EX2 R33, R33 ;  /* 0x0000002100217308 */ /* 0x000f220000000800 */
[----:B------:R-:W-:Y:S01]  /*ac90*/  F2FP.F16.F32.PACK_AB R21, R55, R54 ;  /* 0x000000363715723e */ /* 0x000fe200000000ff */
[--C-:B------:R-:W-:Y:S01]  /*aca0*/  FFMA.FTZ R35, R60, R102, -R105.reuse ;  /* 0x000000663c237223 */ /* 0x100fe20000010869 */
        /* <DEDUP_REMOVED lines=74> */
.L_x_12203:
[----:B------:R1:W5:Y:S01]  /*b150*/  LD.E R5, desc[UR4][R2.64+0xd8] ;  /* 0x0000d80402057980 */ /* 0x000362000c101900 */
[----:B------:R-:W-:Y:S01]  /*b160*/  UMOV UR6, 0xffffffff ;  /* 0xffffffff00067882 */ /* 0x000fe20000000000 */
[----:B------:R-:W2:Y:S02]  /*b170*/  S2R R0, SR_TID.X ;  /* 0x0000000000007919 */ /* 0x000ea40000002100 */
[----:B--2---:R-:W-:Y:S01]  /*b180*/  IMAD.SHL.U32 R10, R0, 0x20, RZ ;  /* 0x00000020000a7824 */ /* 0x004fe200078e00ff */
[----:B------:R-:W-:-:S04]  /*b190*/  SHF.R.U32.HI R4, RZ, 0x1, R0 ;  /* 0x00000001ff047819 */ /* 0x000fc80000011600 */
        /* <DEDUP_REMOVED lines=9> */
.L_x_12218:
[----:B------:R-:W2:Y:S01]  /*b230*/  S2R R6, SR_TID.X ;  /* 0x0000000000067919 */ /* 0x000ea20000002100 */
[----:B------:R-:W1:Y:S01]  /*b240*/  S2UR UR6, SR_CgaCtaId ;  /* 0x00000000000679c3 */ /* 0x000e620000008800 */
[----:B------:R-:W4:Y:S01]  /*b250*/  MUFU.RCP R11, R8 ;  /* 0x00000008000b7308 */ /* 0x000f220000001000 */
[----:B---3--:R-:W-:Y:S01]  /*b260*/  FADD.FTZ R7, R12, R13 ;  /* 0x0000000d0c077221 */ /* 0x008fe20000010000 */
[----:B------:R-:W-:-:S05]  /*b270*/  FSETP.NE.FTZ.AND P1, PT, R8, RZ, PT ;  /* 0x000000ff0800720b */ /* 0x000fca0003f35000 */
[----:B------:R-:W-:Y:S01]  /*b280*/  BAR.SYNC.DEFER_BLOCKING 0x0 ;  /* 0x0000000000007b1d */ /* 0x000fe20000010000 */
[----:B------:R-:W-:-:S05]  /*b290*/  FSETP.NE.FTZ.AND P0, PT, R7, RZ, PT ;  /* 0x000000ff0700720b */ /* 0x000fca0003f15000 */
[----:B------:R-:W3:Y:S01]  /*b2a0*/  MUFU.RCP R9, R7 ;  /* 0x0000000700097308 */ /* 0x000ee20000001000 */
[----:B------:R-:W-:Y:S01]  /*b2b0*/  UMOV UR7, 0x400 ;  /* 0x0000040000077882 */ /* 0x000fe20000000000 */
[----:B----4-:R-:W-:-:S05]  /*b2c0*/  FSEL R11, R11, 1, P1 ;  /* 0x3f8000000b0b7808 */ /* 0x010fca0000800000 */
[C---:B------:R-:W-:Y:S01]  /*b2d0*/  FMUL.FTZ R96, R11.reuse, R96 ;  /* 0x000000600b607220 */ /* 0x040fe20000410000 */
[----:B-1----:R-:W-:Y:S01]  /*b2e0*/  ULEA UR6, UR6, UR7, 0x18 ;  /* 0x0000000706067291 */ /* 0x002fe2000f8ec0ff */
        /* <DEDUP_REMOVED lines=8> */
[----:B------:R-:W-:Y:S01]  /*b370*/  SHF.L.U32 R13, R6, 0x1, RZ ;  /* 0x00000001060d7819 */ /* 0x000fe200000006ff */
[C---:B------:R-:W-:Y:S01]  /*b380*/  FMUL.FTZ R76, R11.reuse, R76 ;  /* 0x0000004c0b4c7220 */ /* 0x040fe20000410000 */
[----:B------:R-:W-:Y:S01]  /*b390*/  LOP3.LUT R14, R12, 0x1c0, RZ, 0xc0, !PT ;  /* 0x000001c00c0e7812 */ /* 0x000fe200078ec0ff */
[C---:B------:R-:W-:Y:S01]  /*b3a0*/  FMUL.FTZ R77, R11.reuse, R77 ;  /* 0x0000004d0b4d7220 */ /* 0x040fe20000410000 */
[----:B------:R-:W-:Y:S01]  /*b3b0*/  R2P PR, R6, 0x1c ;  /* 0x0000001c06007804 */ /* 0x000fe20000000000 */
[C---:B------:R-:W-:Y:S01]  /*b3c0*/  FMUL.FTZ R80, R11.reuse, R80 ;  /* 0x000000500b507220 */ /* 0x040fe20000410000 */
[----:B------:R-:W-:Y:S01]  /*b3d0*/  LOP3.LUT R14, R14, 0x38, R13, 0xf8, !PT ;  /* 0x000000380e0e7812 */ /* 0x000fe200078ef80d */
[----:B------:R-:W-:Y:S01]  /*b3e0*/  FMUL.FTZ R81, R11, R81 ;  /* 0x000000510b517220 */ /* 0x000fe20000410000 */
[----:B------:R-:W-:Y:S01]  /*b3f0*/  LOP3.LUT R13, R13, 0x6, RZ, 0xc0, !PT ;  /* 0x000000060d0d7812 */ /* 0x000fe200078ec0ff */
[C---:B------:R-:W-:Y:S01]  /*b400*/  FMUL.FTZ R88, R11.reuse, R88 ;  /* 0x000000580b587220 */ /* 0x040fe20000410000 */
[C---:B------:R-:W-:Y:S01]  /*b410*/  FMUL.FTZ R89, R11.reuse, R89 ;  /* 0x000000590b597220 */ /* 0x040fe20000410000 */
[C---:B------:R-:W-:Y:S01]  /*b420*/  FMUL.FTZ R84, R11.reuse, R84 ;  /* 0x000000540b547220 */ /* 0x040fe20000410000 */
[----:B------:R-:W-:Y:S01]  /*b430*/  IADD3 R10, PT, PT, R14, R13, R10 ;  /* 0x0000000d0e0a7210 */ /* 0x000fe20007ffe00a */
        /* <DEDUP_REMOVED lines=8> */
[C---:B------:R-:W-:Y:S01]  /*b4c0*/  FMUL.FTZ R98, R9.reuse, R98 ;  /* 0x0000006209627220 */ /* 0x040fe20000410000 */
[C---:B------:R-:W-:Y:S01]  /*b4d0*/  IADD3 R16, PT, PT, R10.reuse, 0x80, RZ ;  /* 0x000000800a107810 */ /* 0x040fe20007ffe0ff */
[----:B------:R-:W-:Y:S01]  /*b4e0*/  FMUL.FTZ R99, R9, R99 ;  /* 0x0000006309637220 */ /* 0x000fe20000410000 */
[----:B------:R-:W-:Y:S01]  /*b4f0*/  IADD3 R14, PT, PT, R11, R10, RZ ;  /* 0x0000000a0b0e7210 */ /* 0x000fe20007ffe0ff */
        /* <DEDUP_REMOVED lines=22> */
[----:B------:R2:W-:Y:S04]  /*b660*/  STS.64 [R9+0x800], R94 ;  /* 0x0008005e09007388 */ /* 0x0005e80000000a00 */
        /* <DEDUP_REMOVED lines=10> */
[----:B------:R4:W-:Y:S04]  /*b710*/  STS.64 [R13], R84 ;  /* 0x000000540d007388 */ /* 0x0009e80000000a00 */
[----:B------:R4:W-:Y:S04]  /*b720*/  STS.64 [R13+0x800], R86 ;  /* 0x000800560d007388 */ /* 0x0009e80000000a00 */
[----:B-1----:R-:W4:Y:S04]  /*b730*/  LD.E.64 R10, desc[UR4][R2.64+0xb0] ;  /* 0x0000b004020a7980 */ /* 0x002f28000c101b00 */
[----:B--2---:R-:W2:Y:S01]  /*b740*/  LD.E R9, desc[UR4][R2.64+0x60] ;  /* 0x0000600402097980 */ /* 0x004ea2000c101900 */
[----:B---3--:R-:W1:Y:S01]  /*b750*/  @P1 MUFU.LG2 R14, R8 ;  /* 0x00000008000e1308 */ /* 0x008e620000000c00 */
[----:B------:R-:W-:-:S02]  /*b760*/  SHF.L.U32 R36, R6, 0x2, RZ ;  /* 0x0000000206247819 */ /* 0x000fc400000006ff */
[----:B------:R3:W5:Y:S01]  /*b770*/  LD.E R42, desc[UR4][R2.64+0xcc] ;  /* 0x0000cc04022a7980 */ /* 0x000762000c101900 */
[----:B------:R-:W-:Y:S02]  /*b780*/  MOV R37, 0xff800000 ;  /* 0xff80000000257802 */ /* 0x000fe40000000f00 */
[----:B----4-:R-:W-:Y:S01]  /*b790*/  LOP3.LUT R15, R36, 0x1f8, RZ, 0xc0, !PT ;  /* 0x000001f8240f7812 */ /* 0x010fe200078ec0ff */
[----:B------:R3:W5:Y:S01]  /*b7a0*/  LD.E.64 R46, desc[UR4][R2.64+0x78] ;  /* 0x00007804022e7980 */ /* 0x000762000c101b00 */
[----:B------:R-:W4:Y:S01]  /*b7b0*/  @P0 MUFU.LG2 R7, R7 ;  /* 0x0000000700070308 */ /* 0x000f220000000c00 */
[----:B------:R-:W-:Y:S02]  /*b7c0*/  SHF.R.U32.HI R39, RZ, 0x2, R6 ;  /* 0x00000002ff277819 */ /* 0x000fe40000011606 */
[----:B------:R3:W5:Y:S01]  /*b7d0*/  LD.E.64 R44, desc[UR4][R2.64+0xa8] ;  /* 0x0000a804022c7980 */ /* 0x000762000c101b00 */
[----:B------:R-:W-:Y:S02]  /*b7e0*/  LOP3.LUT R4, R15, 0x38, R4, 0x78, !PT ;  /* 0x000000380f047812 */ /* 0x000fe400078e7804 */
[----:B------:R-:W-:Y:S01]  /*b7f0*/  MOV R38, 0xff800000 ;  /* 0xff80000000267802 */ /* 0x000fe20000000f00 */
[----:B-1----:R-:W-:-:S04]  /*b800*/  @P1 FMUL.FTZ R14, R14, 0.69314718246459960938 ;  /* 0x3f3172180e0e1820 */ /* 0x002fc80000410000 */
[----:B-----5:R-:W-:Y:S01]  /*b810*/  @P1 FFMA.FTZ R37, R5, R101, R14 ;  /* 0x0000006505251223 */ /* 0x020fe2000001000e */
[----:B------:R-:W-:Y:S01]  /*b820*/  BAR.SYNC.DEFER_BLOCKING 0x0 ;  /* 0x0000000000007b1d */ /* 0x000fe20000010000 */
[----:B------:R-:W-:-:S05]  /*b830*/  LOP3.LUT P1, RZ, R6, 0x3, RZ, 0xc0, !PT ;  /* 0x0000000306ff7812 */ /* 0x000fca000782c0ff */
[----:B------:R-:W-:Y:S01]  /*b840*/  BSSY.RECONVERGENT B0, `(.L_x_12212) ;  /* 0x000001d000007945 */ /* 0x000fe20003800200 */
[----:B------:R-:W-:Y:S01]  /*b850*/  IMAD R179, R10, UR8, R179 ;  /* 0x000000080ab37c24 */ /* 0x000fe2000f8e02b3 */
[----:B------:R-:W-:Y:S01]  /*b860*/  SHF.R.U32.HI R10, RZ, 0x1, R6 ;  /* 0x00000001ff0a7819 */ /* 0x000fe20000011606 */
[----:B----4-:R-:W-:Y:S01]  /*b870*/  @P0 FMUL.FTZ R6, R7, 0.69314718246459960938 ;  /* 0x3f31721807060820 */ /* 0x010fe20000410000 */
[----:B------:R-:W-:Y:S01]  /*b880*/  LOP3.LUT R7, R12, 0x10, RZ, 0xc0, !PT ;  /* 0x000000100c077812 */ /* 0x000fe200078ec0ff */
[----:B--2---:R-:W-:Y:S01]  /*b890*/  IMAD R9, R179, R9, R182 ;  /* 0x00000009b3097224 */ /* 0x004fe200078e02b6 */
[----:B------:R-:W-:Y:S01]  /*b8a0*/  LOP3.LUT R10, R10, 0x30, RZ, 0xc0, !PT ;  /* 0x000000300a0a7812 */ /* 0x000fe200078ec0ff */
[----:B------:R-:W-:Y:S01]  /*b8b0*/  @P0 FFMA.FTZ R38, R5, R100, R6 ;  /* 0x0000006405260223 */ /* 0x000fe20000010006 */
[----:B------:R-:W-:Y:S01]  /*b8c0*/  LEA R40, R4, R7, 0x2 ;  /* 0x0000000704287211 */ /* 0x000fe200078e10ff */
[----:B------:R-:W-:Y:S01]  /*b8d0*/  IMAD R180, R11, R9, R180 ;  /* 0x000000090bb47224 */ /* 0x000fe200078e02b4 */
[----:B------:R-:W-:-:S03]  /*b8e0*/  LOP3.LUT R39, R10, 0x7, R39, 0xf8, !PT ;  /* 0x000000070a277812 */ /* 0x000fc600078ef827 */
[----:B------:R3:W1:Y:S04]  /*b8f0*/  LDS.128 R32, [R40+UR6] ;  /* 0x0000000628207984 */ /* 0x0006680008000c00 */
[----:B------:R3:W2:Y:S04]  /*b900*/  LDS.128 R28, [R40+UR6+0x800] ;  /* 0x00080006281c7984 */ /* 0x0006a80008000c00 */
[----:B------:R3:W4:Y:S04]  /*b910*/  LDS.128 R24, [R40+UR6+0x1000] ;  /* 0x0010000628187984 */ /* 0x0007280008000c00 */
[----:B------:R3:W1:Y:S04]  /*b920*/  LDS.128 R20, [R40+UR6+0x1800] ;  /* 0x0018000628147984 */ /* 0x0006680008000c00 */
[----:B------:R3:W1:Y:S04]  /*b930*/  LDS.128 R16, [R40+UR6+0x2000] ;  /* 0x0020000628107984 */ /* 0x0006680008000c00 */
[----:B------:R3:W1:Y:S04]  /*b940*/  LDS.128 R12, [R40+UR6+0x2800] ;  /* 0x00280006280c7984 */ /* 0x0006680008000c00 */
[----:B------:R3:W1:Y:S04]  /*b950*/  LDS.128 R8, [R40+UR6+0x3000] ;  /* 0x0030000628087984 */ /* 0x0006680008000c00 */
[----:B------:R3:W1:Y:S01]  /*b960*/  LDS.128 R4, [R40+UR6+0x3800] ;  /* 0x0038000628047984 */ /* 0x0006620008000c00 */
[----:B------:R-:W-:Y:S05]  /*b970*/  @P1 BRA `(.L_x_12213) ;  /* 0x0000000000241947 */ /* 0x000fea0003800000 */
[C---:B------:R-:W-:Y:S01]  /*b980*/  VIADD R41, R39.reuse, 0x8 ;  /* 0x0000000827297836 */ /* 0x040fe20000000000 */
[C---:B---3--:R-:W-:Y:S02]  /*b990*/  IADD3 R40, P0, PT, R180.reuse, R39, RZ ;  /* 0x00000027b4287210 */ /* 0x048fe40007f1e0ff */
[-C--:B------:R-:W-:Y:S02]  /*b9a0*/  ISETP.GE.AND P2, PT, R39, R168.reuse, PT ;  /* 0x000000a82700720c */ /* 0x080fe40003f46270 */
[----:B------:R-:W-:Y:S02]  /*b9b0*/  ISETP.GE.AND P1, PT, R41, R168, PT ;  /* 0x000000a82900720c */ /* 0x000fe40003f26270 */
[----:B------:R-:W-:Y:S02]  /*b9c0*/  LEA.HI.X.SX32 R39, R180, RZ, 0x1, P0 ;  /* 0x000000ffb4277211 */ /* 0x000fe400000f0eff */
[----:B------:R-:W-:-:S04]  /*b9d0*/  LEA R44, P0, R40, R44, 0x2 ;  /* 0x0000002c282c7211 */ /* 0x000fc800078010ff */
[----:B------:R-:W-:-:S05]  /*b9e0*/  LEA.HI.X R45, R40, R45, R39, 0x2, P0 ;  /* 0x0000002d282d7211 */ /* 0x000fca00000f1427 */
[----:B------:R3:W-:Y:S04]  /*b9f0*/  @!P2 ST.E desc[UR4][R44.64], R37 ;  /* 0x000000252c00a985 */ /* 0x0007e8000c101904 */
[----:B------:R3:W-:Y:S02]  /*ba00*/  @!P1 ST.E desc[UR4][R44.64+0x20], R38 ;  /* 0x000020262c009985 */ /* 0x0007e4000c101904 */
.L_x_12213:
[----:B------:R-:W-:Y:S05]  /*ba10*/  BSYNC.RECONVERGENT B0 ;  /* 0x0000000000007941 */ /* 0x000fea0003800200 */
.L_x_12212:
[----:B---3--:R3:W5:Y:S01]  /*ba20*/  LD.E R2, desc[UR4][R2.64+0xc0] ;  /* 0x0000c00402027980 */ /* 0x008762000c101900 */
[----:B------:R-:W-:Y:S01]  /*ba30*/  LOP3.LUT R37, R36, 0xfc0, RZ, 0xc0, !PT ;  /* 0x00000fc024257812 */ /* 0x000fe200078ec0ff */
[----:B------:R-:W-:Y:S01]  /*ba40*/  IMAD R42, R180, R42, RZ ;  /* 0x0000002ab42a7224 */ /* 0x000fe200078e02ff */
[----:B------:R-:W-:Y:S01]  /*ba50*/  LOP3.LUT R39, R36, 0x3c, RZ, 0xc0, !PT ;  /* 0x0000003c24277812 */ /* 0x000fe200078ec0ff */
[----:B------:R-:W-:Y:S01]  /*ba60*/  IMAD.MOV.U32 R175, RZ, RZ, 0x0 ;  /* 0x00000000ffaf7424 */ /* 0x000fe200078e00ff */
[----:B------:R-:W-:Y:S02]  /*ba70*/  LOP3.LUT R37, R37, 0x3c, R36, 0xf8, !PT ;  /* 0x0000003c25257812 */ /* 0x000fe400078ef824 */
[----:B------:R-:W-:Y:S02]  /*ba80*/  SHF.R.U32.HI R41, RZ, 0x4, R0 ;  /* 0x00000004ff297819 */ /* 0x000fe40000011600 */
[----:B------:R-:W-:-:S03]  /*ba90*/  IADD3 R37, P0, PT, R42, R37, RZ ;  /* 0x000000252a257210 */ /* 0x000fc60007f1e0ff */
[----:B------:R-:W-:Y:S01]  /*baa0*/  VIADD R43, R41, 0x18 ;  /* 0x00000018292b7836 */ /* 0x000fe20000000000 */
[----:B------:R-:W-:Y:S02]  /*bab0*/  LEA.HI.X.SX32 R42, R42, RZ, 0x1, P0 ;  /* 0x000000ff2a2a7211 */ /* 0x000fe400000f0eff */
[----:B------:R-:W-:-:S04]  /*bac0*/  LEA R36, P2, R37, R46, 0x2 ;  /* 0x0000002e25247211 */ /* 0x000fc800078410ff */
[----:B------:R-:W-:Y:S01]  /*bad0*/  LEA.HI.X R37, R37, R47, R42, 0x2, P2 ;  /* 0x0000002f25257211 */ /* 0x000fe200010f142a */
[----:B---3--:R-:W-:Y:S01]  /*bae0*/  VIADD R3, R41, 0x10 ;  /* 0x0000001029037836 */ /* 0x008fe20000000000 */
[----:B-----5:R-:W-:Y:S01]  /*baf0*/  ISETP.GE.AND P0, PT, R39, R2, PT ;  /* 0x000000022700720c */ /* 0x020fe20003f06270 */
        /* <DEDUP_REMOVED lines=11> */
[----:B-1----:R-:W-:Y:S01]  /*bbb0*/  @!P1 ST.E.128 desc[UR4][R36.64], R32 ;  /* 0x0000002024009985 */ /* 0x002fe2000c101d04 */
[-C--:B------:R-:W-:Y:S02]  /*bbc0*/  ISETP.GE.OR P1, PT, R39, R168.reuse, P0 ;  /* 0x000000a82700720c */ /* 0x080fe40000726670 */
[----:B------:R-:W-:Y:S01]  /*bbd0*/  ISETP.GE.OR P0, PT, R41, R168, P0 ;  /* 0x000000a82900720c */ /* 0x000fe20000706670 */
[----:B--2---:R-:W-:Y:S04]  /*bbe0*/  @!P6 ST.E.128 desc[UR4][R36.64+0x800], R28 ;  /* 0x0008001c2400e985 */ /* 0x004fe8000c101d04 */
[----:B----4-:R-:W-:Y:S04]  /*bbf0*/  @!P5 ST.E.128 desc[UR4][R36.64+0x1000], R24 ;  /* 0x001000182400d985 */ /* 0x010fe8000c101d04 */
[----:B------:R-:W-:Y:S04]  /*bc00*/  @!P4 ST.E.128 desc[UR4][R36.64+0x1800], R20 ;  /* 0x001800142400c985 */ /* 0x000fe8000c101d04 */
[----:B------:R-:W-:Y:S04]  /*bc10*/  @!P3 ST.E.128 desc[UR4][R36.64+0x2000], R16 ;  /* 0x002000102400b985 */ /* 0x000fe8000c101d04 */
[----:B------:R-:W-:Y:S04]  /*bc20*/  @!P2 ST.E.128 desc[UR4][R36.64+0x2800], R12 ;  /* 0x0028000c2400a985 */ /* 0x000fe8000c101d04 */
[----:B------:R1:W-:Y:S02]  /*bc30*/  @!P1 ST.E.128 desc[UR4][R36.64+0x3000], R8 ;  /* 0x0030000824009985 */ /* 0x0003e4000c101d04 */
[----:B-1----:R-:W-:Y:S05]  /*bc40*/  @P0 RET.REL.NODEC R174 `(_ZN5flash24flash_fwd_splitkv_kernelI23Flash_fwd_kernel_traitsILi64ELi64ELi128ELi4ELb0ELb0EN7cutlass6half_tE19Flash_kernel_traitsILi64ELi64ELi128ELi4ES3_EELb0ELb0ELb1ELb0ELb0ELb0ELb1ELb0EEEvNS_16Flash_fwd_paramsE) ;  /* 0xffffff40aeec0950 */ /* 0x002fea0003c3ffff */
[----:B------:R-:W-:Y:S01]  /*bc50*/  MOV R175, 0x0 ;  /* 0x0000000000af7802 */ /* 0x000fe20000000f00 */
[----:B------:R1:W-:Y:S03]  /*bc60*/  ST.E.128 desc[UR4][R36.64+0x3800], R4 ;  /* 0x0038000424007985 */ /* 0x0003e6000c101d04 */
[----:B-1----:R-:W-:Y:S05]  /*bc70*/  RET.REL.NODEC R174 `(_ZN5flash24flash_fwd_splitkv_kernelI23Flash_fwd_kernel_traitsILi64ELi64ELi128ELi4ELb0ELb0EN7cutlass6half_tE19Flash_kernel_traitsILi64ELi64ELi128ELi4ES3_EELb0ELb0ELb1ELb0ELb0ELb0ELb1ELb0EEEvNS_16Flash_fwd_paramsE) ;  /* 0xffffff40aee07950 */ /* 0x002fea0003c3ffff */
.L_x_12211:
[----:B------:R-:W-:Y:S01]  /*bc80*/  MOV R7, 0x2 ;  /* 0x0000000200077802 */ /* 0x000fe20000000f00 */
[----:B------:R-:W-:Y:S01]  /*bc90*/  IMAD.MOV.U32 R6, RZ, RZ, 0x1f ;  /* 0x0000001fff067424 */ /* 0x000fe200078e00ff */
[----:B------:R-:W-:-:S07]  /*bca0*/  MOV R9, 0xffffffff ;  /* 0xffffffff00097802 */ /* 0x000fce0000000f00 */
[----:B-----5:R-:W-:Y:S05]  /*bcb0*/  WARPSYNC.COLLECTIVE R9, `(.L_x_12214) ;  /* 0x0000000009087348 */ /* 0x020fea0003c00000 */
[----:B------:R1:W2:Y:S02]  /*bcc0*/  SHFL.BFLY P0, R13, R186, R7, R6 ;  /* 0x0c000007ba0d7389 */ /* 0x0002a40000000006 */
[----:B-12--5:R-:W-:Y:S05]  /*bcd0*/  ENDCOLLECTIVE ;  /* 0x000000000000791b */ /* 0x026fea0003800000 */
.L_x_12214:
[----:B------:R-:W-:Y:S02]  /*bce0*/  IMAD.MOV.U32 R11, RZ, RZ, R13 ;  /* 0x000000ffff0b7224 */ /* 0x000fe400078e000d */
[----:B------:R-:W-:Y:S02]  /*bcf0*/  IMAD.MOV.U32 R7, RZ, RZ, 0x1 ;  /* 0x00000001ff077424 */ /* 0x000fe400078e00ff */
[----:B------:R-:W-:-:S05]  /*bd00*/  FADD.FTZ R11, R11, R186 ;  /* 0x000000ba0b0b7221 */ /* 0x000fca0000010000 */
[----:B------:R-:W-:-:S07]  /*bd10*/  MOV R186, R11 ;  /* 0x0000000b00ba7202 */ /* 0x000fce0000000f00 */
[----:B------:R-:W-:Y:S05]  /*bd20*/  WARPSYNC.COLLECTIVE R9, `(.L_x_12215) ;  /* 0x0000000009087348 */ /* 0x000fea0003c00000 */
[----:B------:R1:W2:Y:S02]  /*bd30*/  SHFL.BFLY P0, R13, R186, R7, R6 ;  /* 0x0c000007ba0d7389 */ /* 0x0002a40000000006 */
[----:B-12---:R-:W-:Y:S05]  /*bd40*/  ENDCOLLECTIVE ;  /* 0x000000000000791b */ /* 0x006fea0003800000 */
.L_x_12215:
[----:B------:R-:W-:Y:S01]  /*bd50*/  MOV R186, R187 ;  /* 0x000000bb00ba7202 */ /* 0x000fe20000000f00 */
[----:B------:R-:W-:Y:S01]  /*bd60*/  IMAD.MOV.U32 R7, RZ, RZ, 0x2 ;  /* 0x00000002ff077424 */ /* 0x000fe200078e00ff */
[----:B------:R-:W-:-:S07]  /*bd70*/  MOV R8, R13 ;  /* 0x0000000d00087202 */ /* 0x000fce0000000f00 */
[----:B------:R-:W-:Y:S05]  /*bd80*/  WARPSYNC.COLLECTIVE R9, `(.L_x_12216) ;  /* 0x0000000009087348 */ /* 0x000fea0003c00000 */
[----:B------:R1:W2:Y:S02]  /*bd90*/  SHFL.BFLY P0, R13, R186, R7, R6 ;  /* 0x0c000007ba0d7389 */ /* 0x0002a40000000006 */
[----:B-12---:R-:W-:Y:S05]  /*bda0*/  ENDCOLLECTIVE ;  /* 0x000000000000791b */ /* 0x006fea0003800000 */
.L_x_12216:
[----:B------:R-:W-:Y:S01]  /*bdb0*/  FADD.FTZ R8, R11, R8 ;  /* 0x000000080b087221 */ /* 0x000fe20000010000 */
[----:B------:R-:W-:Y:S01]  /*bdc0*/  FADD.FTZ R12, R13, R187 ;  /* 0x000000bb0d0c7221 */ /* 0x000fe20000010000 */
[----:B------:R-:W-:-:S04]  /*bdd0*/  MOV R7, 0x1 ;  /* 0x0000000100077802 */ /* 0x000fc80000000f00 */
[----:B------:R-:W-:-:S07]  /*bde0*/  MOV R186, R12 ;  /* 0x0000000c00ba7202 */ /* 0x000fce0000000f00 */
[----:B------:R-:W-:Y:S05]  /*bdf0*/  WARPSYNC.COLLECTIVE R9, `(.L_x_12217) ;  /* 0x0000000009087348 */ /* 0x000fea0003c00000 */
[----:B------:R1:W2:Y:S02]  /*be00*/  SHFL.BFLY P0, R13, R186, R7, R6 ;  /* 0x0c000007ba0d7389 */ /* 0x0002a40000000006 */
[----:B-12---:R-:W-:Y:S05]  /*be10*/  ENDCOLLECTIVE ;  /* 0x000000000000791b */ /* 0x006fea0003800000 */
.L_x_12217:
[----:B------:R-:W-:Y:S05]  /*be20*/  BRA `(.L_x_12218) ;  /* 0xfffffff400007947 */ /* 0x000fea000383ffff */
.L_x_12219:
        /* <DEDUP_REMOVED lines=13> */
.L_x_14816:


//--------------------- .text._ZN5flash24flash_fwd_splitkv_kernelI23Flash_fwd_kernel_traitsILi64ELi64ELi128ELi4ELb0ELb0EN7cutlass6half_tE19Flash_kernel_traitsILi64ELi64ELi128ELi4ES3_EELb0ELb0ELb1ELb0ELb0ELb1ELb1ELb0EEEvNS_16Flash_fwd_paramsE --------------------------
	.section	.text._ZN5flash24flash_fwd_splitkv_kernelI23Flash_fwd_kernel_traitsILi64ELi64ELi128ELi4ELb0ELb0EN7cutlass6half_tE19Flash_kernel_traitsILi64ELi64ELi128ELi4ES3_EELb0ELb0ELb1ELb0ELb0ELb1ELb1ELb0EEEvNS_16Flash_fwd_paramsE,"ax",@progbits
	.align	128
        .global         _ZN5flash24flash_fwd_splitkv_kernelI23Flash_fwd_kernel_traitsILi64ELi64ELi128ELi4ELb0ELb0EN7cutlass6half_tE19Flash_kernel_traitsILi64ELi64ELi128ELi4ES3_EELb0ELb0ELb1ELb0ELb0ELb1ELb1ELb0EEEvNS_16Flash_fwd_paramsE
        .type           _ZN5flash24flash_fwd_splitkv_kernelI23Flash_fwd_kernel_traitsILi64ELi64ELi128ELi4ELb0ELb0EN7cutlass6half_tE19Flash_kernel_traitsILi64ELi64ELi128ELi4ES3_EELb0ELb0ELb1ELb0ELb0ELb1ELb1ELb0EEEvNS_16Flash_fwd_paramsE,@function
        .size           _ZN5flash24flash_fwd_splitkv_kernelI23Flash_fwd_kernel_traitsILi64ELi64ELi128ELi4ELb0ELb0EN7cutlass6half_tE19Flash_kernel_traitsILi64ELi64ELi128ELi4ES3_EELb0ELb0ELb1ELb0ELb0ELb1ELb1ELb0EEEvNS_16Flash_fwd_paramsE,(.L_x_14817 - _ZN5flash24flash_fwd_splitkv_kernelI23Flash_fwd_kernel_traitsILi64ELi64ELi128ELi4ELb0ELb0EN7cutlass6half_tE19Flash_kernel_traitsILi64ELi64ELi128ELi4ES3_EELb0ELb0ELb1ELb0ELb0ELb1ELb1ELb0EEEvNS_16Flash_fwd_paramsE)
        .other          _ZN5flash24flash_fwd_splitkv_kernelI23Flash_fwd_kernel_traitsILi64ELi64ELi128ELi4ELb0ELb0EN7cutlass6half_tE19Flash_kernel_traitsILi64ELi64ELi128ELi4ES3_EELb0ELb0ELb1ELb0ELb0ELb1ELb1ELb0EEEvNS_16Flash_fwd_paramsE,@"STO_CUDA_ENTRY STV_DEFAULT"
_ZN5flash24flash_fwd_splitkv_kernelI23Flash_fwd_kernel_traitsILi64ELi64ELi128ELi4ELb0ELb0EN7cutlass6half_tE19Flash_kernel_traitsILi64ELi64ELi128ELi4ES3_EELb0ELb0ELb1ELb0ELb0ELb1ELb1ELb0EEEvNS_16Flash_fwd_paramsE:
.text._ZN5flash24flash_fwd_splitkv_kernelI23Flash_fwd_kernel_traitsILi64ELi64ELi128ELi4ELb0ELb0EN7cutlass6half_tE19Flash_kernel_traitsILi64ELi64ELi128ELi4ES3_EELb0ELb0ELb1ELb0ELb0ELb1ELb1ELb0EEEvNS_16Flash_fwd_paramsE:
        /* <DEDUP_REMOVED lines=29> */
[----:B------:R-:W-:Y:S05]  /*01d0*/  CALL.REL.NOINC `($_ZN5flash24flash_fwd_splitkv_kernelI23Flash_fwd_kernel_traitsILi64ELi64ELi128ELi4ELb0ELb0EN7cutlass6half_tE19Flash_kernel_traitsILi64ELi64ELi128ELi4ES3_EELb0ELb0ELb1ELb0ELb0ELb1ELb1ELb0EEEvNS_16Flash_fwd_paramsE$_ZN5flash30compute_attn_1rowblock_splitkvI23Flash_fwd_kernel_traitsILi64ELi64ELi128ELi4ELb0ELb0EN7cutlass6half_tE19Flash_kernel_traitsILi64ELi64ELi128ELi4ES3_EELb0ELb0ELb1ELb0ELb0ELb1ELb1ELb0ENS_16Flash_fwd_paramsEEEvRKT8_iiiii) ;  /* 0x0000000000087944 */ /* 0x000fea0003c00000 */
[----:B------:R-:W-:Y:S05]  /*01e0*/  BSYNC.RECONVERGENT B2 ;  /* 0x0000000000027941 */ /* 0x000fea0003800200 */
.L_x_12220:
[----:B------:R-:W-:Y:S05]  /*01f0*/  EXIT ;  /* 0x000000000000794d */ /* 0x000fea0003800000 */
        .type           $_ZN5flash24flash_fwd_splitkv_kernelI23Flash_fwd_kernel_traitsILi64ELi64ELi128ELi4ELb0ELb0EN7cutlass6half_tE19Flash_kernel_traitsILi64ELi64ELi128ELi4ES3_EELb0ELb0ELb1ELb0ELb0ELb1ELb1ELb0EEEvNS_16Flash_fwd_paramsE$_ZN5flash30compute_attn_1rowblock_splitkvI23Flash_fwd_kernel_traitsILi64ELi64ELi128ELi4ELb0ELb0EN7cutlass6half_tE19Flash_kernel_traitsILi64ELi64ELi128ELi4ES3_EELb0ELb0ELb1ELb0ELb0ELb1ELb1ELb0ENS_16Flash_fwd_paramsEEEvRKT8_iiiii,@function
        .size           $_ZN5flash24flash_fwd_splitkv_kernelI23Flash_fwd_kernel_traitsILi64ELi64ELi128ELi4ELb0ELb0EN7cutlass6half_tE19Flash_kernel_traitsILi64ELi64ELi128ELi4ES3_EELb0ELb0ELb1ELb0ELb0ELb1ELb1ELb0EEEvNS_16Flash_fwd_paramsE$_ZN5flash30compute_attn_1rowblock_splitkvI23Flash_fwd_kernel_traitsILi64ELi64ELi128ELi4ELb0ELb0EN7cutlass6half_tE19Flash_kernel_traitsILi64ELi64ELi128ELi4ES3_EELb0ELb0ELb1ELb0ELb0ELb1ELb1ELb0ENS_16Flash_fwd_paramsEEEvRKT8_iiiii,(.L_x_14817 - $_ZN5flash24flash_fwd_splitkv_kernelI23Flash_fwd_kernel_traitsILi64ELi64ELi128ELi4ELb0ELb0EN7cutlass6half_tE19Flash_kernel_traitsILi64ELi64ELi128ELi4ES3_EELb0ELb0ELb1ELb0ELb0ELb1ELb1ELb0EEEvNS_16Flash_fwd_paramsE$_ZN5flash30compute_attn_1rowblock_splitkvI23Flash_fwd_kernel_traitsILi64ELi64ELi128ELi4ELb0ELb0EN7cutlass6half_tE19Flash_kernel_traitsILi64ELi64ELi128ELi4ES3_EELb0ELb0ELb1ELb0ELb0ELb1ELb1ELb0ENS_16Flash_fwd_paramsEEEvRKT8_iiiii)
$_ZN5flash24flash_fwd_splitkv_kernelI23Flash_fwd_kernel_traitsILi64ELi64ELi128ELi4ELb0ELb0EN7cutlass6half_tE19Flash_kernel_traitsILi64ELi64ELi128ELi4ES3_EELb0ELb0ELb1ELb0ELb0ELb1ELb1ELb0EEEvNS_16Flash_fwd_paramsE$_ZN5flash30compute_attn_1rowblock_splitkvI23Flash_fwd_kernel_traitsILi64ELi64ELi128ELi4ELb0ELb0EN7cutlass6half_tE19Flash_kernel_traitsILi64ELi64ELi128ELi4ES3_EELb0ELb0ELb1ELb0ELb0ELb1ELb1ELb0ENS_16Flash_fwd_paramsEEEvRKT8_iiiii:
        /* <DEDUP_REMOVED lines=39> */
.L_x_12222:
[----:B------:R-:W-:Y:S05]  /*0470*/  BSYNC.RECONVERGENT B0 ;  /* 0x0000000000007941 */ /* 0x000fea0003800200 */
.L_x_12221:
[----:B------:R-:W-:Y:S04]  /*0480*/  BSSY.RECONVERGENT B0, `(.L_x_12223) ;  /* 0x0000007000007945 */ /* 0x000fe80003800200 */
[----:B------:R-:W-:Y:S05]  /*0490*/  @!P3 BRA `(.L_x_12224) ;  /* 0x000000000014b947 */ /* 0x000fea0003800000 */
[----:B------:R-:W4:Y:S02]  /*04a0*/  LD.E.U8 R5, desc[UR4][R2.64+0x1b2] ;  /* 0x0001b20402057980 */ /* 0x000f24000c101100 */
[----:B----4-:R-:W-:-:S13]  /*04b0*/  ISETP.NE.AND P1, PT, R5, RZ, PT ;  /* 0x000000ff0500720c */ /* 0x010fda0003f25270 */
[----:B------:R-:W4:Y:S02]  /*04c0*/  @P1 LD.E R12, desc[UR4][R16.64+0x4] ;  /* 0x00000404100c1980 */ /* 0x000f24000c101900 */
[----:B----45:R-:W-:-:S06]  /*04d0*/  @P1 IADD3 R21, PT, PT, R12, -R15, RZ ;  /* 0x8000000f0c151210 */ /* 0x030fcc0007ffe0ff */
[----:B------:R4:W5:Y:S02]  /*04e0*/  @!P1 LD.E R21, desc[UR4][R16.64] ;  /* 0x0000000410159980 */ /* 0x000964000c101900 */
.L_x_12224:
[----:B------:R-:W-:Y:S05]  /*04f0*/  BSYNC.RECONVERGENT B0 ;  /* 0x0000000000007941 */ /* 0x000fea0003800200 */
.L_x_12223:
        /* <DEDUP_REMOVED lines=8> */
.L_x_12226:
[----:B------:R-:W5:Y:S01]  /*0580*/  LD.E.64 R8, desc[UR4][R2.64+0x108] ;  /* 0x0001080402087980 */ /* 0x000f62000c101b00 */
[----:B------:R-:W-:Y:S01]  /*0590*/  BSSY.RECONVERGENT B0, `(.L_x_12228) ;  /* 0x0000006000007945 */ /* 0x000fe20003800200 */
[----:B------:R-:W-:Y:S01]  /*05a0*/  IMAD.MOV.U32 R5, RZ, RZ, RZ ;  /* 0x000000ffff057224 */ /* 0x000fe200078e00ff */
[----:B-----5:R-:W-:-:S04]  /*05b0*/  ISETP.NE.U32.AND P0, PT, R8, RZ, PT ;  /* 0x000000ff0800720c */ /* 0x020fc80003f05070 */
[----:B------:R-:W-:-:S13]  /*05c0*/  ISETP.NE.AND.EX P0, PT, R9, RZ, PT, P0 ;  /* 0x000000ff0900720c */ /* 0x000fda0003f05300 */
[----:B------:R-:W-:Y:S05]  /*05d0*/  @!P0 BRA `(.L_x_12229) ;  /* 0x0000000000048947 */ /* 0x000fea0003800000 */
[----:B------:R1:W5:Y:S02]  /*05e0*/  LD.E R5, desc[UR4][R2.64+0xbc] ;  /* 0x0000bc0402057980 */ /* 0x000364000c101900 */
.L_x_12229:
[----:B------:R-:W-:Y:S05]  /*05f0*/  BSYNC.RECONVERGENT B0 ;  /* 0x0000000000007941 */ /* 0x000fea0003800200 */
.L_x_12228:
[----:B-----5:R-:W-:Y:S02]  /*0600*/  IADD3 R21, PT, PT, R5, R21, -R14 ;  /* 0x0000001505157210 */ /* 0x020fe40007ffe80e */
.L_x_12227:
[----:B------:R-:W-:Y:S05]  /*0610*/  BSYNC.RECONVERGENT B1 ;  /* 0x0000000000017941 */ /* 0x000fea0003800200 */
.L_x_12225:
[----:B------:R-:W-:Y:S01]  /*0620*/  IMAD.SHL.U32 R182, R37, 0x40, RZ ;  /* 0x0000004025b67824 */ /* 0x000fe200078e00ff */
[----:B------:R-:W-:-:S04]  /*0630*/  MOV R177, 0x0 ;  /* 0x0000000000b17802 */ /* 0x000fc80000000f00 */
[----:B------:R-:W-:-:S13]  /*0640*/  ISETP.GT.AND P0, PT, R23, R182, PT ;  /* 0x000000b61700720c */ /* 0x000fda0003f04270 */
[----:B-1234-:R-:W-:Y:S05]  /*0650*/  @!P0 RET.REL.NODEC R176 `(_ZN5flash24flash_fwd_splitkv_kernelI23Flash_fwd_kernel_traitsILi64ELi64ELi128ELi4ELb0ELb0EN7cutlass6half_tE19Flash_kernel_traitsILi64ELi64ELi128ELi4ES3_EELb0ELb0ELb1ELb0ELb0ELb1ELb1ELb0EEEvNS_16Flash_fwd_paramsE) ;  /* 0xfffffff8b0688950 */ /* 0x01efea0003c3ffff */
        /* <DEDUP_REMOVED lines=109> */
[----:B-1----:R-:W-:Y:S05]  /*0d30*/  @P6 RET.REL.NODEC R176 `(_ZN5flash24flash_fwd_splitkv_kernelI23Flash_fwd_kernel_traitsILi64ELi64ELi128ELi4ELb0ELb0EN7cutlass6half_tE19Flash_kernel_traitsILi64ELi64ELi128ELi4ES3_EELb0ELb0ELb1ELb0ELb0ELb1ELb1ELb0EEEvNS_16Flash_fwd_paramsE) ;  /* 0xfffffff0b0b06950 */ /* 0x002fea0003c3ffff */
[----:B------:R-:W-:Y:S02]  /*0d40*/  MOV R5, 0xff800000 ;  /* 0xff80000000057802 */ /* 0x000fe40000000f00 */
[----:B------:R-:W-:-:S03]  /*0d50*/  MOV R177, 0x0 ;  /* 0x0000000000b17802 */ /* 0x000fc60000000f00 */
[----:B------:R1:W-:Y:S02]  /*0d60*/  ST.E desc[UR4][R2.64+0xe0], R5 ;  /* 0x0000e00502007985 */ /* 0x0003e4000c101904 */
[----:B-1----:R-:W-:Y:S05]  /*0d70*/  RET.REL.NODEC R176 `(_ZN5flash24flash_fwd_splitkv_kernelI23Flash_fwd_kernel_traitsILi64ELi64ELi128ELi4ELb0ELb0EN7cutlass6half_tE19Flash_kernel_traitsILi64ELi64ELi128ELi4ES3_EELb0ELb0ELb1ELb0ELb0ELb1ELb1ELb0EEEvNS_16Flash_fwd_paramsE) ;  /* 0xfffffff0b0a07950 */ /* 0x002fea0003c3ffff */
.L_x_12230:
        /* <DEDUP_REMOVED lines=49> */
[----:B------:R-:W-:Y:S01]  /*1090*/  @!P2 LOP3.LUT R12, RZ, R13, RZ, 0x33, !PT ;  /* 0x0000000dff0ca212 */ /* 0x000fe200078e33ff */
[----:B------:R-:W3:Y:S04]  /*10a0*/  LD.E.64 R14, desc[UR4][R2.64+0x28] ;  /* 0x00002804020e7980 */ /* 0x000ee8000c101b00 */
[----:B------:R-:W-:-:S05]  /*10b0*/  IMAD.WIDE R30, R12, 0x4, R186 ;  /* 0x000000040c1e7825 */ /* 0x000fca00078e02ba */
[----:B------:R1:W2:Y:S01]  /*10c0*/  LD.E R0, desc[UR4][R30.64] ;  /* 0x000000041e007980 */ /* 0x0002a2000c101900 */
        /* <DEDUP_REMOVED lines=35> */
[----:B------:R-:W-:Y:S01]  /*1300*/  IMAD.WIDE.U32 R24, R4, R166, R24 ;  /* 0x000000a604187225 */ /* 0x000fe200078e0018 */
[----:B------:R-:W-:-:S03]  /*1310*/  SHF.R.S32.HI R6, RZ, 0x1f, R13 ;  /* 0x0000001fff067819 */ /* 0x000fc6000001140d */
[----:B------:R-:W-:Y:S02]  /*1320*/  IMAD.IADD R25, R25, 0x1, R5 ;  /* 0x0000000119197824 */ /* 0x000fe400078e0205 */
        /* <DEDUP_REMOVED lines=11> */
.L_x_12232:
        /* <DEDUP_REMOVED lines=27> */
[----:B------:R-:W-:Y:S01]  /*1590*/  @!P3 IMAD R0, R0, R166, R9 ;  /* 0x000000a60000b224 */ /* 0x000fe200078e0209 */
[----:B------:R-:W-:-:S05]  /*15a0*/  @P3 IADD3 R6, PT, PT, R14, R15, RZ ;  /* 0x0000000f0e063210 */ /* 0x000fca0007ffe0ff */
[----:B------:R-:W-:Y:S02]  /*15b0*/  @!P2 IMAD.IADD R5, R5, 0x1, -R4 ;  /* 0x000000010505a824 */ /* 0x000fe400078e0a04 */
[----:B------:R-:W-:Y:S01]  /*15c0*/  @!P3 IMAD.IADD R31, R31, 0x1, R0 ;  /* 0x000000011f1fb824 */ /* 0x000fe200078e0200 */
[----:B-----5:R-:W-:Y:S01]  /*15d0*/  @!P3 SHF.R.S32.HI R0, RZ, 0x1f, R13 ;  /* 0x0000001fff00b819 */ /* 0x020fe2000001140d */
[----:B---3--:R-:W-:Y:S01]  /*15e0*/  @!P3 IMAD R9, R17, R13, RZ ;  /* 0x0000000d1109b224 */ /* 0x008fe200078e02ff */
[----:B------:R-:W-:Y:S02]  /*15f0*/  ISETP.GE.U32.AND P4, PT, R5, R4, PT ;  /* 0x000000040500720c */ /* 0x000fe40003f86070 */
[----:B------:R-:W-:Y:S01]  /*1600*/  LOP3.LUT R5, R184, R11, RZ, 0x3c, !PT ;  /* 0x0000000bb8057212 */ /* 0x000fe200078e3cff */
[C---:B------:R-:W-:Y:S02]  /*1610*/  @!P3 IMAD R9, R16.reuse, R0, R9 ;  /* 0x000000001009b224 */ /* 0x040fe400078e0209 */
[----:B------:R-:W-:Y:S01]  /*1620*/  @!P3 IMAD.WIDE.U32 R30, R16, R13, R30 ;  /* 0x0000000d101eb225 */ /* 0x000fe200078e001e */
[----:B------:R-:W-:-:S02]  /*1630*/  ISETP.GE.AND P1, PT, R5, RZ, PT ;  /* 0x000000ff0500720c */ /* 0x000fc40003f26270 */
[----:B------:R-:W-:Y:S01]  /*1640*/  ISETP.NE.AND P0, PT, R11, RZ, PT ;  /* 0x000000ff0b00720c */ /* 0x000fe20003f05270 */
        /* <DEDUP_REMOVED lines=20> */
[----:B----4-:R-:W-:Y:S01]  /*1790*/  @!P3 IMAD R0, R19, R13, RZ ;  /* 0x0000000d1300b224 */ /* 0x010fe200078e02ff */
[----:B------:R-:W-:Y:S02]  /*17a0*/  @!P3 SHF.R.S32.HI R5, RZ, 0x1f, R13 ;  /* 0x0000001fff05b819 */ /* 0x000fe4000001140d */
[----:B------:R-:W-:Y:S02]  /*17b0*/  IADD3 R31, PT, PT, R31, R6, RZ ;  /* 0x000000061f1f7210 */ /* 0x000fe40007ffe0ff */
[----:B------:R-:W-:Y:S01]  /*17c0*/  @!P3 MOV R32, R8 ;  /* 0x000000080020b202 */ /* 0x000fe20000000f00 */
[----:B------:R-:W-:Y:S01]  /*17d0*/  IMAD R9, R25, R12, RZ ;  /* 0x0000000c19097224 */ /* 0x000fe200078e02ff */
[----:B------:R-:W-:Y:S01]  /*17e0*/  SHF.R.S32.HI R6, RZ, 0x1f, R12 ;  /* 0x0000001fff067819 */ /* 0x000fe2000001140c */
[----:B------:R-:W-:-:S02]  /*17f0*/  @P3 IMAD.IADD R14, R14, 0x1, R15 ;  /* 0x000000010e0e3824 */ /* 0x000fc400078e020f */
[C---:B------:R-:W-:Y:S02]  /*1800*/  @!P3 IMAD R0, R18.reuse, R5, R0 ;  /* 0x000000051200b224 */ /* 0x040fe400078e0200 */
[----:B------:R-:W-:-:S04]  /*1810*/  @!P3 IMAD.WIDE.U32 R18, R18, R13, R32 ;  /* 0x0000000d1212b225 */ /* 0x000fc800078e0020 */
[----:B------:R-:W-:-:S04]  /*1820*/  IMAD.WIDE.U32 R12, R24, R12, R30 ;  /* 0x0000000c180c7225 */ /* 0x000fc800078e001e */
[----:B------:R-:W-:Y:S02]  /*1830*/  IMAD R9, R24, R6, R9 ;  /* 0x0000000618097224 */ /* 0x000fe400078e0209 */
        /* <DEDUP_REMOVED lines=8> */
.L_x_12233:
[----:B------:R-:W-:Y:S05]  /*18c0*/  BSYNC.RECONVERGENT B0 ;  /* 0x0000000000007941 */ /* 0x000fea0003800200 */
.L_x_12231:
        /* <DEDUP_REMOVED lines=30> */
[-C--:B-----5:R-:W-:Y:S02]  /*1ab0*/  IMAD R8, R17, R168.reuse, RZ ;  /* 0x000000a811087224 */ /* 0x0a0fe400078e02ff */
[----:B------:R-:W-:-:S05]  /*1ac0*/  IMAD.WIDE.U32 R30, R4, R168, RZ ;  /* 0x000000a8041e7225 */ /* 0x000fca00078e00ff */
[----:B------:R-:W-:Y:S01]  /*1ad0*/  @P3 IADD3 R16, PT, PT, R16, 0x1, RZ ;  /* 0x0000000110103810 */ /* 0x000fe20007ffe0ff */
[----:B------:R-:W-:Y:S02]  /*1ae0*/  IMAD R8, R4, R169, R8 ;  /* 0x000000a904087224 */ /* 0x000fe400078e0208 */
[----:B------:R-:W-:Y:S02]  /*1af0*/  IMAD.SHL.U32 R4, R10, 0x8, RZ ;  /* 0x000000080a047824 */ /* 0x000fe400078e00ff */
[----:B------:R-:W-:Y:S01]  /*1b00*/  @!P1 IMAD.MOV R16, RZ, RZ, -R16 ;  /* 0x000000ffff109224 */ /* 0x000fe200078e0a10 */
[----:B------:R-:W-:Y:S02]  /*1b10*/  @!P2 LOP3.LUT R16, RZ, R11, RZ, 0x33, !PT ;  /* 0x0000000bff10a212 */ /* 0x000fe400078e33ff */
[----:B------:R-:W-:Y:S02]  /*1b20*/  LOP3.LUT R180, R4, 0x38, RZ, 0xc0, !PT ;  /* 0x0000003804b47812 */ /* 0x000fe400078ec0ff */
[----:B------:R-:W-:Y:S01]  /*1b30*/  SHF.R.S32.HI R14, RZ, 0x1f, R16 ;  /* 0x0000001fff0e7819 */ /* 0x000fe20000011410 */
[----:B------:R-:W-:Y:S01]  /*1b40*/  IMAD R11, R29, R16, RZ ;  /* 0x000000101d0b7224 */ /* 0x000fe200078e02ff */
[----:B------:R-:W-:Y:S01]  /*1b50*/  IADD3 R8, PT, PT, R31, R8, RZ ;  /* 0x000000081f087210 */ /* 0x000fe20007ffe0ff */
[----:B------:R-:W-:Y:S01]  /*1b60*/  IMAD.WIDE.U32 R16, R28, R16, RZ ;  /* 0x000000101c107225 */ /* 0x000fe200078e00ff */
[----:B------:R-:W-:-:S03]  /*1b70*/  IADD3 R0, P2, P1, R30, R0, R180 ;  /* 0x000000001e007210 */ /* 0x000fc6000795e0b4 */
[----:B------:R-:W-:Y:S01]  /*1b80*/  IMAD R11, R14, R28, R11 ;  /* 0x0000001c0e0b7224 */ /* 0x000fe200078e020b */
[----:B------:R-:W-:Y:S02]  /*1b90*/  IADD3.X R8, PT, PT, R8, R15, RZ, P2, P1 ;  /* 0x0000000f08087210 */ /* 0x000fe400017e24ff */
[----:B------:R-:W-:Y:S01]  /*1ba0*/  IADD3 R16, P1, PT, R0, R16, RZ ;  /* 0x0000001000107210 */ /* 0x000fe20007f3e0ff */
[----:B------:R-:W-:Y:S01]  /*1bb0*/  IMAD.IADD R11, R17, 0x1, R11 ;  /* 0x00000001110b7824 */ /* 0x000fe200078e020b */
[----:B------:R-:W-:Y:S02]  /*1bc0*/  MOV R14, 0x400 ;  /* 0x00000400000e7802 */ /* 0x000fe40000000f00 */
[----:B------:R-:W-:Y:S02]  /*1bd0*/  SHF.R.U32.HI R30, RZ, 0x3, R10 ;  /* 0x00000003ff1e7819 */ /* 0x000fe4000001160a */
[----:B------:R-:W-:Y:S02]  /*1be0*/  IADD3.X R17, PT, PT, R8, R11, RZ, P1, !PT ;  /* 0x0000000b08117210 */ /* 0x000fe40000ffe4ff */
[----:B-1----:R-:W-:Y:S01]  /*1bf0*/  LEA R9, R9, R14, 0x18 ;  /* 0x0000000e09097211 */ /* 0x002fe200078ec0ff */
[----:B------:R-:W-:Y:S01]  /*1c00*/  IMAD R11, R169, R30, RZ ;  /* 0x0000001ea90b7224 */ /* 0x000fe200078e02ff */
[----:B------:R-:W-:Y:S01]  /*1c10*/  IADD3 R14, P1, PT, R180, R6, RZ ;  /* 0x00000006b40e7210 */ /* 0x000fe20007f3e0ff */
[----:B------:R-:W-:-:S03]  /*1c20*/  IMAD.WIDE.U32 R16, R30, R168, R16 ;  /* 0x000000a81e107225 */ /* 0x000fc600078e0010 */
[----:B------:R-:W-:Y:S01]  /*1c30*/  IADD3.X R15, PT, PT, RZ, R5, RZ, P1, !PT ;  /* 0x00000005ff0f7210 */ /* 0x000fe20000ffe4ff */
[----:B------:R-:W-:Y:S02]  /*1c40*/  IMAD.IADD R170, R23, 0x1, -R182 ;  /* 0x0000000117aa7824 */ /* 0x000fe400078e0ab6 */
[----:B------:R-:W-:Y:S02]  /*1c50*/  IMAD.IADD R11, R17, 0x1, R11 ;  /* 0x00000001110b7824 */ /* 0x000fe400078e020b */
[----:B------:R-:W-:Y:S02]  /*1c60*/  IMAD R6, R167, R30, RZ ;  /* 0x0000001ea7067224 */ /* 0x000fe400078e02ff */
[----:B------:R-:W-:Y:S01]  /*1c70*/  IMAD.WIDE.U32 R14, R30, R166, R14 ;  /* 0x000000a61e0e7225 */ /* 0x000fe200078e000e */
[----:B------:R-:W-:-:S03]  /*1c80*/  SHF.R.S32.HI R185, RZ, 0x1f, R184 ;  /* 0x0000001fffb97819 */ /* 0x000fc600000114b8 */
[----:B------:R-:W-:Y:S01]  /*1c90*/  IMAD.IADD R173, R15, 0x1, R6 ;  /* 0x000000010fad7824 */ /* 0x000fe200078e0206 */
[----:B------:R-:W-:Y:S01]  /*1ca0*/  SHF.L.U32 R6, R10, 0x5, RZ ;  /* 0x000000050a067819 */ /* 0x000fe200000006ff */
[----:B------:R-:W-:Y:S01]  /*1cb0*/  IMAD.MOV.U32 R31, RZ, RZ, RZ ;  /* 0x000000ffff1f7224 */ /* 0x000fe200078e00ff */
[----:B------:R-:W-:Y:S01]  /*1cc0*/  BSSY.RECONVERGENT B0, `(.L_x_12234) ;  /* 0x0000030000007945 */ /* 0x000fe20003800200 */
[----:B------:R-:W-:Y:S01]  /*1cd0*/  SHF.R.U32.HI R5, RZ, 0x4, R10 ;  /* 0x00000004ff057819 */ /* 0x000fe2000001160a */
[----:B------:R-:W-:Y:S01]  /*1ce0*/  IMAD.WIDE.U32 R36, R37, 0x40, R30 ;  /* 0x0000004025247825 */ /* 0x000fe200078e001e */
[----:B------:R-:W-:-:S03]  /*1cf0*/  LOP3.LUT R6, R6, 0x7c00, RZ, 0xc0, !PT ;  /* 0x00007c0006067812 */ /* 0x000fc600078ec0ff */
[-C--:B--2---:R-:W-:Y:S02]  /*1d00*/  @!P0 IMAD R0, R25, R181.reuse, RZ ;  /* 0x000000b519008224 */ /* 0x084fe400078e02ff */
[----:B------:R-:W-:-:S04]  /*1d10*/  @!P0 IMAD.WIDE.U32 R24, R24, R181, RZ ;  /* 0x000000b518188225 */ /* 0x000fc800078e00ff */
[----:B------:R-:W-:Y:S02]  /*1d20*/  @!P0 IMAD.IADD R0, R25, 0x1, R0 ;  /* 0x0000000119008824 */ /* 0x000fe400078e0200 */
[----:B------:R-:W-:Y:S02]  /*1d30*/  @!P0 IMAD.MOV.U32 R8, RZ, RZ, R24 ;  /* 0x000000ffff088224 */ /* 0x000fe400078e0018 */
[----:B------:R-:W-:-:S04]  /*1d40*/  @P0 IMAD.WIDE.U32 R24, R38, R7, RZ ;  /* 0x0000000726180225 */ /* 0x000fc800078e00ff */
[----:B------:R-:W-:Y:S01]  /*1d50*/  @P0 IMAD R7, R39, R7, RZ ;  /* 0x0000000727070224 */ /* 0x000fe200078e02ff */
[----:B---3--:R-:W-:Y:S01]  /*1d60*/  LEA R174, P1, R16, R18, 0x1 ;  /* 0x0000001210ae7211 */ /* 0x008fe200078208ff */
[----:B------:R-:W-:-:S03]  /*1d70*/  @P0 IMAD.MOV.U32 R8, RZ, RZ, R24 ;  /* 0x000000ffff080224 */ /* 0x000fc600078e0018 */
[----:B------:R-:W-:Y:S02]  /*1d80*/  @P0 IADD3 R0, PT, PT, R25, R7, RZ ;  /* 0x0000000719000210 */ /* 0x000fe40007ffe0ff */
[----:B------:R-:W-:Y:S02]  /*1d90*/  LOP3.LUT R7, R4, 0x1c0, RZ, 0xc0, !PT ;  /* 0x000001c004077812 */ /* 0x000fe400078ec0ff */
[----:B------:R-:W-:Y:S02]  /*1da0*/  ISETP.GE.AND P0, PT, R30, R170, PT ;  /* 0x000000aa1e00720c */ /* 0x000fe40003f06270 */
[----:B------:R-:W-:Y:S02]  /*1db0*/  LEA.HI.X R175, R16, R19, R11, 0x1, P1 ;  /* 0x0000001310af7211 */ /* 0x000fe400008f0c0b */
[----:B------:R-:W-:Y:S02]  /*1dc0*/  IADD3 R16, P1, PT, R180, R8, RZ ;  /* 0x00000008b4107210 */ /* 0x000fe40007f3e0ff */
[----:B------:R-:W-:Y:S01]  /*1dd0*/  LOP3.LUT R7, R7, 0x38, R10, 0xf8, !PT ;  /* 0x0000003807077812 */ /* 0x000fe200078ef80a */
[----:B----4-:R-:W-:Y:S01]  /*1de0*/  IMAD R35, R33, R184, RZ ;  /* 0x000000b821237224 */ /* 0x010fe200078e02ff */
[----:B------:R-:W-:Y:S01]  /*1df0*/  LEA R172, P2, R14, R12, 0x1 ;  /* 0x0000000c0eac7211 */ /* 0x000fe200078408ff */
[----:B------:R-:W-:Y:S01]  /*1e00*/  IMAD.X R17, RZ, RZ, R0, P1 ;  /* 0x000000ffff117224 */ /* 0x000fe200008e0600 */
[--C-:B------:R-:W-:Y:S01]  /*1e10*/  LOP3.LUT R7, R7, 0x38, R4.reuse, 0x78, !PT ;  /* 0x0000003807077812 */ /* 0x100fe200078e7804 */
[----:B------:R-:W-:Y:S01]  /*1e20*/  IMAD R35, R32, R185, R35 ;  /* 0x000000b920237224 */ /* 0x000fe200078e0223 */
[----:B------:R-:W-:Y:S01]  /*1e30*/  LEA.HI.X R173, R14, R13, R173, 0x1, P2 ;  /* 0x0000000d0ead7211 */ /* 0x000fe200010f0cad */
[----:B------:R-:W-:Y:S01]  /*1e40*/  IMAD.SHL.U32 R13, R10, 0x40, RZ ;  /* 0x000000400a0d7824 */ /* 0x000fe200078e00ff */
[----:B------:R-:W-:Y:S01]  /*1e50*/  LOP3.LUT R0, R7, 0x1e00, R4, 0xf8, !PT ;  /* 0x00001e0007007812 */ /* 0x000fe200078ef804 */
[----:B------:R-:W-:Y:S01]  /*1e60*/  IMAD.WIDE.U32 R32, R184, R32, R16 ;  /* 0x00000020b8207225 */ /* 0x000fe200078e0010 */
[----:B------:R-:W-:-:S02]  /*1e70*/  SHF.R.U32.HI R25, RZ, 0x1, R10 ;  /* 0x00000001ff197819 */ /* 0x000fc4000001160a */
[----:B------:R-:W-:Y:S01]  /*1e80*/  LOP3.LUT R7, R13, 0x1c0, RZ, 0xc0, !PT ;  /* 0x000001c00d077812 */ /* 0x000fe200078ec0ff */
[----:B------:R-:W-:Y:S01]  /*1e90*/  IMAD.IADD R35, R33, 0x1, R35 ;  /* 0x0000000121237824 */ /* 0x000fe200078e0223 */
        /* <DEDUP_REMOVED lines=17> */
.L_x_12236:
[----:B------:R2:W-:Y:S02]  /*1fb0*/  STS.128 [R179], RZ ;  /* 0x000000ffb3007388 */ /* 0x0005e40000000c00 */
.L_x_12235:
[----:B------:R-:W-:Y:S05]  /*1fc0*/  BSYNC.RECONVERGENT B0 ;  /* 0x0000000000007941 */ /* 0x000fea0003800200 */
.L_x_12234:
        /* <DEDUP_REMOVED lines=29> */
.L_x_12238:
[----:B------:R-:W-:Y:S05]  /*21a0*/  BSYNC.RECONVERGENT B0 ;  /* 0x0000000000007941 */ /* 0x000fea0003800200 */
.L_x_12237:
        /* <DEDUP_REMOVED lines=19> */
.L_x_12240:
[----:B------:R-:W-:Y:S05]  /*22e0*/  BSYNC.RECONVERGENT B0 ;  /* 0x0000000000007941 */ /* 0x000fea0003800200 */
.L_x_12239:
        /* <DEDUP_REMOVED lines=18> */
.L_x_12242:
[----:B------:R-:W-:Y:S05]  /*2410*/  BSYNC.RECONVERGENT B0 ;  /* 0x0000000000007941 */ /* 0x000fea0003800200 */
.L_x_12241:
        /* <DEDUP_REMOVED lines=11> */
.L_x_12245:
[----:B------:R1:W-:Y:S02]  /*24d0*/  STS.128 [R179+0x2000], RZ ;  /* 0x002000ffb3007388 */ /* 0x0003e40000000c00 */
.L_x_12244:
[----:B------:R-:W-:Y:S05]  /*24e0*/  BSYNC.RECONVERGENT B0 ;  /* 0x0000000000007941 */ /* 0x000fea0003800200 */
.L_x_12243:
        /* <DEDUP_REMOVED lines=23> */
.L_x_12247:
[----:B------:R-:W-:Y:S05]  /*2660*/  BSYNC.RECONVERGENT B0 ;  /* 0x0000000000007941 */ /* 0x000fea0003800200 */
.L_x_12246:
        /* <DEDUP_REMOVED lines=12> */
.L_x_12249:
[----:B------:R-:W-:Y:S05]  /*2730*/  BSYNC.RECONVERGENT B0 ;  /* 0x0000000000007941 */ /* 0x000fea0003800200 */
.L_x_12248:
        /* <DEDUP_REMOVED lines=11> */
.L_x_12251:
[----:B------:R-:W-:Y:S05]  /*27f0*/  BSYNC.RECONVERGENT B0 ;  /* 0x0000000000007941 */ /* 0x000fea0003800200 */
.L_x_12250:
        /* <DEDUP_REMOVED lines=14> */
.L_x_12253:
[----:B------:R-:W-:Y:S05]  /*28e0*/  BSYNC.RECONVERGENT B0 ;  /* 0x0000000000007941 */ /* 0x000fea0003800200 */
.L_x_12252:
        /* <DEDUP_REMOVED lines=11> */
.L_x_12255:
[----:B------:R-:W-:Y:S05]  /*29a0*/  BSYNC.RECONVERGENT B0 ;  /* 0x0000000000007941 */ /* 0x000fea0003800200 */
.L_x_12254:
        /* <DEDUP_REMOVED lines=14> */
.L_x_12257:
[----:B------:R-:W-:Y:S05]  /*2a90*/  BSYNC.RECONVERGENT B0 ;  /* 0x0000000000007941 */ /* 0x000fea0003800200 */
.L_x_12256:
        /* <DEDUP_REMOVED lines=12> */
.L_x_12259:
[----:B------:R-:W-:Y:S05]  /*2b60*/  BSYNC.RECONVERGENT B0 ;  /* 0x0000000000007941 */ /* 0x000fea0003800200 */
.L_x_12258:
        /* <DEDUP_REMOVED lines=26> */
.L_x_12262:
[----:B------:R3:W-:Y:S01]  /*2d10*/  STS.128 [R179+0x6000], RZ ;  /* 0x006000ffb3007388 */ /* 0x0007e20000000c00 */
[----:B------:R-:W-:Y:S05]  /*2d20*/  BRA `(.L_x_12263) ;  /* 0x0000000000047947 */ /* 0x000fea0003800000 */
.L_x_12261:
[----:B------:R2:W-:Y:S02]  /*2d30*/  STS.128 [R179+0x6000], RZ ;  /* 0x006000ffb3007388 */ /* 0x0005e40000000c00 */
.L_x_12263:
[----:B------:R-:W-:Y:S05]  /*2d40*/  BSYNC.RECONVERGENT B0 ;  /* 0x0000000000007941 */ /* 0x000fea0003800200 */
.L_x_12260:
        /* <DEDUP_REMOVED lines=19> */
.L_x_12265:
[----:B------:R-:W-:Y:S05]  /*2e80*/  BSYNC.RECONVERGENT B0 ;  /* 0x0000000000007941 */ /* 0x000fea0003800200 */
.L_x_12264:
        /* <DEDUP_REMOVED lines=12> */
.L_x_12267:
[----:B------:R-:W-:Y:S05]  /*2f50*/  BSYNC.RECONVERGENT B0 ;  /* 0x0000000000007941 */ /* 0x000fea0003800200 */
.L_x_12266:
        /* <DEDUP_REMOVED lines=12> */
.L_x_12269:
[----:B------:R-:W-:Y:S05]  /*3020*/  BSYNC.RECONVERGENT B0 ;  /* 0x0000000000007941 */ /* 0x000fea0003800200 */
.L_x_12268:
        /* <DEDUP_REMOVED lines=15> */
.L_x_12271:
[----:B------:R-:W-:Y:S05]  /*3120*/  BSYNC.RECONVERGENT B0 ;  /* 0x0000000000007941 */ /* 0x000fea0003800200 */
.L_x_12270:
        /* <DEDUP_REMOVED lines=12> */
.L_x_12273:
[----:B------:R-:W-:Y:S05]  /*31f0*/  BSYNC.RECONVERGENT B0 ;  /* 0x0000000000007941 */ /* 0x000fea0003800200 */
.L_x_12272:
        /* <DEDUP_REMOVED lines=15> */
.L_x_12275:
[----:B------:R-:W-:Y:S05]  /*32f0*/  BSYNC.RECONVERGENT B0 ;  /* 0x0000000000007941 */ /* 0x000fea0003800200 */
.L_x_12274:
        /* <DEDUP_REMOVED lines=13> */
.L_x_12277:
[----:B------:R-:W-:Y:S05]  /*33d0*/  BSYNC.RECONVERGENT B0 ;  /* 0x0000000000007941 */ /* 0x000fea0003800200 */
.L_x_12276:
[----:B------:R-:W5:Y:S01]  /*33e0*/  LD.E R22, desc[UR4][R2.64+0x18c] ;  /* 0x00018c0402167980 */ /* 0x000f62000c101900 */
[C---:B-1----:R-:W-:Y:S01]  /*33f0*/  LOP3.LUT R15, R7.reuse, 0x8, R25, 0xf8, !PT ;  /* 0x00000008070f7812 */ /* 0x042fe200078ef819 */
[----:B------:R-:W-:Y:S01]  /*3400*/  BSSY.RECONVERGENT B1, `(.L_x_12278) ;  /* 0x0000191000017945 */ /* 0x000fe20003800200 */
[----:B------:R-:W-:Y:S01]  /*3410*/  LOP3.LUT R7, R7, 0x8, R10, 0x78, !PT ;  /* 0x0000000807077812 */ /* 0x000fe200078e780a */
[----:B------:R-:W0:Y:S01]  /*3420*/  LDGDEPBAR ;  /* 0x00000000000079af */ /* 0x000e220000000000 */
[----:B------:R-:W-:Y:S02]  /*3430*/  SHF.L.U32 R5, R5, 0xa, RZ ;  /* 0x0000000a05057819 */ /* 0x000fe400000006ff */
[----:B------:R-:W-:Y:S02]  /*3440*/  LOP3.LUT R13, R6, 0x200, R13, 0xf8, !PT ;  /* 0x00000200060d7812 */ /* 0x000fe400078ef80d */
[--C-:B------:R-:W-:Y:S02]  /*3450*/  LOP3.LUT R6, R15, 0x38, R4.reuse, 0x78, !PT ;  /* 0x000000380f067812 */ /* 0x100fe400078e7804 */
[----:B------:R-:W-:-:S02]  /*3460*/  LOP3.LUT R7, R7, 0x38, R4, 0x78, !PT ;  /* 0x0000003807077812 */ /* 0x000fc400078e7804 */
[----:B------:R-:W-:Y:S02]  /*3470*/  LOP3.LUT R164, R5, 0x400, RZ, 0xc0, !PT ;  /* 0x0000040005a47812 */ /* 0x000fe400078ec0ff */
[----:B------:R-:W-:Y:S02]  /*3480*/  IADD3 R4, PT, PT, R6, R13, RZ ;  /* 0x0000000d06047210 */ /* 0x000fe40007ffe0ff */
[----:B------:R-:W-:Y:S02]  /*3490*/  LEA R164, R7, R164, 0x1 ;  /* 0x000000a407a47211 */ /* 0x000fe400078e08ff */
[----:B------:R-:W-:Y:S02]  /*34a0*/  LEA R165, R4, R9, 0x1 ;  /* 0x0000000904a57211 */ /* 0x000fe400078e08ff */
[----:B------:R-:W-:Y:S02]  /*34b0*/  IADD3 R164, PT, PT, R9, R164, RZ ;  /* 0x000000a409a47210 */ /* 0x000fe40007ffe0ff */
[----:B------:R-:W-:Y:S01]  /*34c0*/  R2P PR, R10, 0x6 ;  /* 0x000000060a007804 */ /* 0x000fe20000000000 */
[----:B------:R-:W-:Y:S01]  /*34d0*/  LDSM.16.M88.4 R64, [R165] ;  /* 0x00000000a540783b */ /* 0x000fe20000000200 */
[----:B------:R-:W-:-:S02]  /*34e0*/  MOV R5, 0x20 ;  /* 0x0000002000057802 */ /* 0x000fc40000000f00 */
[----:B------:R-:W-:Y:S01]  /*34f0*/  MOV R7, 0x40 ;  /* 0x0000004000077802 */ /* 0x000fe20000000f00 */
[----:B------:R-:W1:Y:S01]  /*3500*/  LDSM.16.M88.4 R12, [R164+0x2000] ;  /* 0x00200000a40c783b */ /* 0x000e620000000200 */
[----:B------:R-:W-:Y:S02]  /*3510*/  SEL R5, R5, 0xffffffe0, !P1 ;  /* 0xffffffe005057807 */ /* 0x000fe40004800000 */
[----:B------:R-:W-:Y:S01]  /*3520*/  SEL R7, R7, 0xffffffc0, !P2 ;  /* 0xffffffc007077807 */ /* 0x000fe20005000000 */
[----:B------:R-:W2:Y:S01]  /*3530*/  LDSM.16.M88.4 R32, [R164+0x2800] ;  /* 0x00280000a420783b */ /* 0x000ea20000000200 */
[CC--:B------:R-:W-:Y:S02]  /*3540*/  IADD3 R163, PT, PT, R165.reuse, R5.reuse, RZ ;  /* 0x00000005a5a37210 */ /* 0x0c0fe40007ffe0ff */
[----:B------:R-:W-:Y:S01]  /*3550*/  IADD3 R159, PT, PT, R164, R5, RZ ;  /* 0x00000005a49f7210 */ /* 0x000fe20007ffe0ff */
[----:B------:R-:W-:Y:S01]  /*3560*/  LDSM.16.M88.4 R68, [R164+0x3000] ;  /* 0x00300000a444783b */ /* 0x000fe20000000200 */
[----:B------:R-:W-:-:S02]  /*3570*/  IADD3 R162, PT, PT, R165, R7, RZ ;  /* 0x00000007a5a27210 */ /* 0x000fc40007ffe0ff */
[----:B------:R-:W-:Y:S01]  /*3580*/  IADD3 R158, PT, PT, R164, R7, RZ ;  /* 0x00000007a49e7210 */ /* 0x000fe20007ffe0ff */
[----:B------:R-:W-:Y:S01]  /*3590*/  LDSM.16.M88.4 R60, [R163] ;  /* 0x00000000a33c783b */ /* 0x000fe20000000200 */
[C---:B------:R-:W-:Y:S02]  /*35a0*/  IADD3 R161, PT, PT, R5.reuse, R162, RZ ;  /* 0x000000a205a17210 */ /* 0x040fe40007ffe0ff */
[----:B------:R-:W-:Y:S01]  /*35b0*/  IADD3 R157, PT, PT, R5, R158, RZ ;  /* 0x0000009e059d7210 */ /* 0x000fe20007ffe0ff */
[----:B------:R-:W3:Y:S01]  /*35c0*/  LDSM.16.M88.4 R16, [R159+0x2000] ;  /* 0x002000009f10783b */ /* 0x000ee20000000200 */
[----:B------:R-:W-:Y:S02]  /*35d0*/  ISETP.GT.AND P0, PT, R178, R171, PT ;  /* 0x000000abb200720c */ /* 0x000fe40003f04270 */
[----:B------:R-:W-:Y:S01]  /*35e0*/  SHF.R.U32.HI R24, RZ, 0x2, R10 ;  /* 0x00000002ff187819 */ /* 0x000fe2000001160a */
[----:B------:R-:W-:Y:S01]  /*35f0*/  LDSM.16.M88.4 R48, [R162] ;  /* 0x00000000a230783b */ /* 0x000fe20000000200 */
[----:B------:R-:W-:-:S02]  /*3600*/  LOP3.LUT R25, R25, 0x1f0, RZ, 0xc0, !PT ;  /* 0x000001f019197812 */ /* 0x000fc400078ec0ff */
        /* <DEDUP_REMOVED lines=161> */
[-C--:B------:R-:W-:Y:S01]  /*4020*/  FMUL.FTZ R13, R14, R22.reuse ;  /* 0x000000160e0d7220 */ /* 0x080fe20000410000 */
[-C--:B------:R-:W-:Y:S01]  /*4030*/  FMUL.FTZ R15, R15, R22.reuse ;  /* 0x000000160f0f7220 */ /* 0x080fe20000410000 */
[----:B------:R-:W-:Y:S01]  /*4040*/  FMUL.FTZ R12, R12, R22 ;  /* 0x000000160c0c7220 */ /* 0x000fe20000410000 */
        /* <DEDUP_REMOVED lines=76> */
.L_x_12281:
        /* <DEDUP_REMOVED lines=60> */
.L_x_12282:
[----:B------:R-:W-:Y:S05]  /*48d0*/  BSYNC.RECONVERGENT B0 ;  /* 0x0000000000007941 */ /* 0x000fea0003800200 */
.L_x_12280:
        /* <DEDUP_REMOVED lines=65> */
.L_x_12284:
[----:B------:R-:W-:Y:S05]  /*4cf0*/  BSYNC.RECONVERGENT B0 ;  /* 0x0000000000007941 */ /* 0x000fea0003800200 */
.L_x_12283:
[----:B------:R-:W0:Y:S02]  /*4d00*/  LDGDEPBAR ;  /* 0x00000000000079af */ /* 0x000e240000000000 */
.L_x_12279:
[----:B------:R-:W-:Y:S05]  /*4d10*/  BSYNC.RECONVERGENT B1 ;  /* 0x0000000000017941 */ /* 0x000fea0003800200 */
.L_x_12278:
[----:B------:R-:W-:Y:S01]  /*4d20*/  IADD3 R10, PT, PT, R182, R24, R25 ;  /* 0x00000018b60a7210 */ /* 0x000fe20007ffe019 */
[----:B------:R-:W-:-:S03]  /*4d30*/  IMAD.IADD R12, R183, 0x1, R22 ;  /* 0x00000001b70c7824 */ /* 0x000fc600078e0216 */
[----:B------:R-:W-:Y:S01]  /*4d40*/  IADD3 R10, PT, PT, R21, R10, -R23 ;  /* 0x0000000a150a7210 */ /* 0x000fe20007ffe817 */
[C---:B------:R-:W-:Y:S01]  /*4d50*/  VIADD R76, R12.reuse, 0x1 ;  /* 0x000000010c4c7836 */ /* 0x040fe20000000000 */
[CC--:B------:R-:W-:Y:S01]  /*4d60*/  ISETP.GE.AND P3, PT, R12.reuse, R21.reuse, PT ;  /* 0x000000150c00720c */ /* 0x0c0fe20003f66270 */
[----:B------:R-:W-:Y:S02]  /*4d70*/  VIADD R52, R12, 0x39 ;  /* 0x000000390c347836 */ /* 0x000fe40000000000 */
[----:B--23--:R-:W-:Y:S01]  /*4d80*/  IMAD.IADD R29, R10, 0x1, -R76 ;  /* 0x000000010a1d7824 */ /* 0x00cfe200078e0a4c */
[----:B------:R-:W-:Y:S01]  /*4d90*/  ISETP.GE.AND P2, PT, R76, R21, PT ;  /* 0x000000154c00720c */ /* 0x000fe20003f46270 */
[----:B------:R-:W-:Y:S02]  /*4da0*/  VIADD R34, R12, 0x58 ;  /* 0x000000580c227836 */ /* 0x000fe40000000000 */
[C---:B------:R-:W-:Y:S01]  /*4db0*/  IMAD.IADD R197, R10.reuse, 0x1, -R52 ;  /* 0x000000010ac57824 */ /* 0x040fe200078e0a34 */
[----:B------:R-:W-:Y:S01]  /*4dc0*/  IABS R29, R29 ;  /* 0x0000001d001d7213 */ /* 0x000fe20000000000 */
[----:B------:R-:W-:-:S02]  /*4dd0*/  IMAD.IADD R80, R10, 0x1, -R34 ;  /* 0x000000010a507824 */ /* 0x000fc400078e0a22 */
[----:B------:R-:W-:Y:S01]  /*4de0*/  VIADD R8, R12, 0x9 ;  /* 0x000000090c087836 */ /* 0x000fe20000000000 */
        /* <DEDUP_REMOVED lines=8> */
[----:B------:R-:W-:Y:S01]  /*4e70*/  I2FP.F32.S32 R80, R80 ;  /* 0x0000005000507245 */ /* 0x000fe20000201400 */
[----:B------:R-:W-:Y:S01]  /*4e80*/  VIADD R4, R12, 0x10 ;  /* 0x000000100c047836 */ /* 0x000fe20000000000 */
[----:B------:R-:W-:Y:S01]  /*4e90*/  ISETP.GE.AND P0, PT, R8, R21, PT ;  /* 0x000000150800720c */ /* 0x000fe20003f06270 */
[----:B------:R-:W-:-:S02]  /*4ea0*/  IMAD.IADD R8, R63, 0x1, -R8 ;  /* 0x000000013f087824 */ /* 0x000fc400078e0a08 */
[C---:B-1----:R-:W-:Y:S01]  /*4eb0*/  FFMA.FTZ R197, -R0.reuse, R197, R141 ;  /* 0x000000c500c57223 */ /* 0x042fe2000001018d */
[----:B------:R-:W-:Y:S01]  /*4ec0*/  IABS R29, R29 ;  /* 0x0000001d001d7213 */ /* 0x000fe20000000000 */
[----:B------:R-:W-:Y:S01]  /*4ed0*/  FFMA.FTZ R141, -R0, R80, R71 ;  /* 0x00000050008d7223 */ /* 0x000fe20000010147 */
[C---:B------:R-:W-:Y:S01]  /*4ee0*/  IMAD.IADD R71, R63.reuse, 0x1, -R12 ;  /* 0x000000013f477824 */ /* 0x040fe200078e0a0c */
[----:B------:R-:W-:Y:S01]  /*4ef0*/  IABS R8, R8 ;  /* 0x0000000800087213 */ /* 0x000fe20000000000 */
[--C-:B------:R-:W-:Y:S01]  /*4f00*/  IMAD.IADD R14, R10, 0x1, -R4.reuse ;  /* 0x000000010a0e7824 */ /* 0x100fe200078e0a04 */
[----:B------:R-:W-:Y:S01]  /*4f10*/  I2FP.F32.S32 R29, R29 ;  /* 0x0000001d001d7245 */ /* 0x000fe20000201400 */
[----:B------:R-:W-:Y:S01]  /*4f20*/  IMAD.IADD R67, R63, 0x1, -R4 ;  /* 0x000000013f437824 */ /* 0x000fe200078e0a04 */
[----:B------:R-:W-:Y:S01]  /*4f30*/  ISETP.GE.AND P6, PT, R4, R21, PT ;  /* 0x000000150400720c */ /* 0x000fe20003fc6270 */
[----:B------:R-:W-:Y:S01]  /*4f40*/  VIADD R68, R12, 0x20 ;  /* 0x000000200c447836 */ /* 0x000fe20000000000 */
[----:B------:R-:W-:Y:S01]  /*4f50*/  IABS R4, R71 ;  /* 0x0000004700047213 */ /* 0x000fe20000000000 */
[----:B------:R-:W-:-:S02]  /*4f60*/  IMAD.MOV.U32 R71, RZ, RZ, R8 ;  /* 0x000000ffff477224 */ /* 0x000fc400078e0008 */
[CC--:B------:R-:W-:Y:S01]  /*4f70*/  FFMA.FTZ R8, -R0.reuse, R29.reuse, R83 ;  /* 0x0000001d00087223 */ /* 0x0c0fe20000010153 */
[----:B------:R-:W-:Y:S01]  /*4f80*/  FFMA.FTZ R83, -R0, R29, R95 ;  /* 0x0000001d00537223 */ /* 0x000fe2000001015f */
[----:B------:R-:W-:Y:S01]  /*4f90*/  IABS R14, R14 ;  /* 0x0000000e000e7213 */ /* 0x000fe20000000000 */
[----:B------:R-:W2:Y:S01]  /*4fa0*/  LD.E R29, desc[UR4][R2.64+0xdc] ;  /* 0x0000dc04021d7980 */ /* 0x000ea2000c101900 */
        /* <DEDUP_REMOVED lines=19> */
[----:B------:R-:W-:Y:S01]  /*50e0*/  IMAD.IADD R42, R10, 0x1, -R50 ;  /* 0x000000010a2a7824 */ /* 0x000fe200078e0a32 */
        /* <DEDUP_REMOVED lines=10> */
[----:B------:R-:W-:Y:S01]  /*5190*/  IMAD.IADD R18, R10, 0x1, -R28 ;  /* 0x000000010a127824 */ /* 0x000fe200078e0a1c */
[----:B------:R-:W-:Y:S01]  /*51a0*/  IABS R14, R14 ;  /* 0x0000000e000e7213 */ /* 0x000fe20000000000 */
[C---:B------:R-:W-:Y:S01]  /*51b0*/  FFMA.FTZ R115, -R0.reuse, R115, R123 ;  /* 0x0000007300737223 */ /* 0x040fe2000001017b */
[----:B------:R-:W-:Y:S01]  /*51c0*/  IABS R76, R76 ;  /* 0x0000004c004c7213 */ /* 0x000fe20000000000 */
[----:B------:R-:W-:Y:S01]  /*51d0*/  FFMA.FTZ R42, -R0, R42, R147 ;  /* 0x0000002a002a7223 */ /* 0x000fe20000010193 */
[----:B------:R-:W-:Y:S01]  /*51e0*/  I2FP.F32.S32 R14, R14 ;  /* 0x0000000e000e7245 */ /* 0x000fe20000201400 */
        /* <DEDUP_REMOVED lines=8> */
[----:B------:R-:W-:Y:S01]  /*5270*/  FFMA.FTZ R76, -R0, R76, R89 ;  /* 0x0000004c004c7223 */ /* 0x000fe20000010159 */
[----:B------:R-:W-:Y:S01]  /*5280*/  VIADD R72, R12, 0x18 ;  /* 0x000000180c487836 */ /* 0x000fe20000000000 */
[----:B------:R-:W-:Y:S01]  /*5290*/  IABS R14, R14 ;  /* 0x0000000e000e7213 */ /* 0x000fe20000000000 */
[----:B------:R-:W-:Y:S01]  /*52a0*/  FFMA.FTZ R65, -R0, R18, R91 ;  /* 0x0000001200417223 */ /* 0x000fe2000001015b */
[----:B------:R-:W-:Y:S01]  /*52b0*/  IABS R78, R78 ;  /* 0x0000004e004e7213 */ /* 0x000fe20000000000 */
[C---:B------:R-:W-:Y:S01]  /*52c0*/  IMAD.IADD R91, R10.reuse, 0x1, -R74 ;  /* 0x000000010a5b7824 */ /* 0x040fe200078e0a4a */
[----:B------:R-:W-:Y:S01]  /*52d0*/  I2FP.F32.S32 R14, R14 ;  /* 0x0000000e000e7245 */ /* 0x000fe20000201400 */
[----:B------:R-:W-:Y:S01]  /*52e0*/  IMAD.IADD R18, R10, 0x1, -R72 ;  /* 0x000000010a127824 */ /* 0x000fe200078e0a48 */
[----:B------:R-:W-:Y:S01]  /*52f0*/  FSEL R93, R85, -INF , !P2 ;  /* 0xff800000555d7808 */ /* 0x000fe20005000000 */
[----:B------:R-:W-:Y:S01]  /*5300*/  VIADD R62, R12, 0x29 ;  /* 0x000000290c3e7836 */ /* 0x000fe20000000000 */
[----:B------:R-:W-:Y:S01]  /*5310*/  I2FP.F32.S32 R78, R78 ;  /* 0x0000004e004e7245 */ /* 0x000fe20000201400 */
[----:B------:R-:W-:Y:S01]  /*5320*/  FFMA.FTZ R147, -R0, R14, R153 ;  /* 0x0000000e00937223 */ /* 0x000fe20000010199 */
[----:B------:R-:W-:Y:S01]  /*5330*/  IMAD.IADD R14, R10, 0x1, -R30 ;  /* 0x000000010a0e7824 */ /* 0x000fe200078e0a1e */
[----:B------:R-:W-:Y:S01]  /*5340*/  FSEL R85, R76, -INF , !P2 ;  /* 0xff8000004c557808 */ /* 0x000fe20005000000 */
[----:B------:R-:W-:Y:S01]  /*5350*/  VIADD R60, R12, 0x30 ;  /* 0x000000300c3c7836 */ /* 0x000fe20000000000 */
[----:B------:R-:W-:Y:S01]  /*5360*/  IABS R91, R91 ;  /* 0x0000005b005b7213 */ /* 0x000fe20000000000 */
[C---:B------:R-:W-:Y:S01]  /*5370*/  FFMA.FTZ R139, -R0.reuse, R78, R191 ;  /* 0x0000004e008b7223 */ /* 0x040fe200000101bf */
[----:B------:R-:W-:Y:S01]  /*5380*/  IABS R14, R14 ;  /* 0x0000000e000e7213 */ /* 0x000fe20000000000 */
[----:B------:R-:W-:Y:S01]  /*5390*/  FFMA.FTZ R81, -R0, R80, R97 ;  /* 0x0000005000517223 */ /* 0x000fe20000010161 */
[----:B------:R-:W-:Y:S01]  /*53a0*/  ISETP.GE.AND P2, PT, R68, R21, PT ;  /* 0x000000154400720c */ /* 0x000fe20003f46270 */
[C---:B------:R-:W-:Y:S01]  /*53b0*/  VIADD R48, R12.reuse, 0x41 ;  /* 0x000000410c307836 */ /* 0x040fe20000000000 */
[----:B------:R-:W-:Y:S01]  /*53c0*/  I2FP.F32.S32 R14, R14 ;  /* 0x0000000e000e7245 */ /* 0x000fe20000201400 */
[C---:B------:R-:W-:Y:S01]  /*53d0*/  IMAD.IADD R68, R63.reuse, 0x1, -R68 ;  /* 0x000000013f447824 */ /* 0x040fe200078e0a44 */
[----:B------:R-:W-:Y:S01]  /*53e0*/  I2FP.F32.S32 R78, R67 ;  /* 0x00000043004e7245 */ /* 0x000fe20000201400 */
[----:B------:R-:W-:Y:S01]  /*53f0*/  VIADD R70, R12, 0x19 ;  /* 0x000000190c467836 */ /* 0x000fe20000000000 */
[----:B------:R-:W-:Y:S01]  /*5400*/  I2FP.F32.S32 R91, R91 ;  /* 0x0000005b005b7245 */ /* 0x000fe20000201400 */
[C---:B------:R-:W-:Y:S01]  /*5410*/  FFMA.FTZ R14, -R0.reuse, R14, R75 ;  /* 0x0000000e000e7223 */ /* 0x040fe2000001014b */
[----:B------:R-:W-:Y:S01]  /*5420*/  IMAD.IADD R75, R63, 0x1, -R74 ;  /* 0x000000013f4b7824 */ /* 0x000fe200078e0a4a */
[----:B------:R-:W-:Y:S01]  /*5430*/  IABS R68, R68 ;  /* 0x0000004400447213 */ /* 0x000fe20000000000 */
[C---:B------:R-:W-:Y:S01]  /*5440*/  FFMA.FTZ R103, -R0.reuse, R78, R103 ;  /* 0x0000004e00677223 */ /* 0x040fe20000010167 */
[----:B------:R-:W-:Y:S01]  /*5450*/  IABS R18, R18 ;  /* 0x0000001200127213 */ /* 0x000fe20000000000 */
[----:B------:R-:W-:Y:S01]  /*5460*/  FFMA.FTZ R91, -R0, R91, R101 ;  /* 0x0000005b005b7223 */ /* 0x000fe20000010165 */
[----:B------:R-:W-:Y:S01]  /*5470*/  IABS R75, R75 ;  /* 0x0000004b004b7213 */ /* 0x000fe20000000000 */
[----:B------:R-:W-:Y:S01]  /*5480*/  VIADD R44, R12, 0x49 ;  /* 0x000000490c2c7836 */ /* 0x000fe20000000000 */
[----:B------:R-:W-:Y:S01]  /*5490*/  I2FP.F32.S32 R68, R68 ;  /* 0x0000004400447245 */ /* 0x000fe20000201400 */
[----:B------:R-:W-:Y:S01]  /*54a0*/  IMAD.IADD R40, R10, 0x1, -R48 ;  /* 0x000000010a287824 */ /* 0x000fe200078e0a30 */
[----:B------:R-:W-:Y:S01]  /*54b0*/  I2FP.F32.S32 R75, R75 ;  /* 0x0000004b004b7245 */ /* 0x000fe20000201400 */
[C---:B------:R-:W-:Y:S01]  /*54c0*/  VIADD R38, R12.reuse, 0x50 ;  /* 0x000000500c267836 */ /* 0x040fe20000000000 */
[----:B------:R-:W-:Y:S01]  /*54d0*/  I2FP.F32.S32 R18, R18 ;  /* 0x0000001200127245 */ /* 0x000fe20000201400 */
[----:B------:R-:W-:Y:S01]  /*54e0*/  VIADD R58, R12, 0x31 ;  /* 0x000000310c3a7836 */ /* 0x000fe20000000000 */
[----:B------:R-:W-:Y:S01]  /*54f0*/  ISETP.GE.AND P1, PT, R28, R21, PT ;  /* 0x000000151c00720c */ /* 0x000fe20003f26270 */
[----:B------:R-:W-:Y:S01]  /*5500*/  FFMA.FTZ R75, -R0, R75, R105 ;  /* 0x0000004b004b7223 */ /* 0x000fe20000010169 */
[-C--:B------:R-:W-:Y:S01]  /*5510*/  ISETP.GE.AND P5, PT, R74, R21.reuse, PT ;  /* 0x000000154a00720c */ /* 0x080fe20003fa6270 */
[C---:B------:R-:W-:Y:S01]  /*5520*/  FFMA.FTZ R117, -R0.reuse, R68, R119 ;  /* 0x0000004400757223 */ /* 0x040fe20000010177 */
[----:B------:R-:W-:Y:S01]  /*5530*/  FSEL R97, R45, -INF , !P0 ;  /* 0xff8000002d617808 */ /* 0x000fe20004000000 */
[----:B------:R-:W-:Y:S01]  /*5540*/  FFMA.FTZ R107, -R0, R18, R107 ;  /* 0x00000012006b7223 */ /* 0x000fe2000001016b */
[----:B------:R-:W-:Y:S01]  /*5550*/  FSEL R95, R99, -INF , !P6 ;  /* 0xff800000635f7808 */ /* 0x000fe20007000000 */
[C---:B------:R-:W-:Y:S01]  /*5560*/  IMAD.IADD R28, R10.reuse, 0x1, -R62 ;  /* 0x000000010a1c7824 */ /* 0x040fe200078e0a3e */
[----:B------:R-:W-:Y:S01]  /*5570*/  FSEL R45, R103, -INF , !P6 ;  /* 0xff800000672d7808 */ /* 0x000fe20007000000 */
[----:B------:R-:W-:Y:S01]  /*5580*/  IMAD.IADD R119, R63, 0x1, -R64 ;  /* 0x000000013f777824 */ /* 0x000fe200078e0a40 */
[----:B------:R-:W-:Y:S01]  /*5590*/  FSEL R89, R65, -INF , !P1 ;  /* 0xff80000041597808 */ /* 0x000fe20004800000 */
[C---:B------:R-:W-:Y:S01]  /*55a0*/  IMAD.IADD R18, R10.reuse, 0x1, -R60 ;  /* 0x000000010a127824 */ /* 0x040fe200078e0a3c */
[----:B------:R-:W-:Y:S01]  /*55b0*/  FSEL R83, R83, -INF , !P1 ;  /* 0xff80000053537808 */ /* 0x000fe20004800000 */
[----:B------:R-:W-:Y:S01]  /*55c0*/  IMAD.IADD R16, R10, 0x1, -R70 ;  /* 0x000000010a107824 */ /* 0x000fe200078e0a46 */
[----:B------:R-:W-:Y:S01]  /*55d0*/  ISETP.GE.AND P6, PT, R62, R21, PT ;  /* 0x000000153e00720c */ /* 0x000fe20003fc6270 */
[----:B------:R-:W-:Y:S01]  /*55e0*/  IMAD.IADD R62, R63, 0x1, -R62 ;  /* 0x000000013f3e7824 */ /* 0x000fe200078e0a3e */
[----:B------:R-:W-:Y:S01]  /*55f0*/  FSEL R91, R91, -INF , !P5 ;  /* 0xff8000005b5b7808 */ /* 0x000fe20006800000 */
[----:B------:R-:W-:Y:S01]  /*5600*/  VIADD R36, R12, 0x51 ;  /* 0x000000510c247836 */ /* 0x000fe20000000000 */
[----:B------:R-:W-:-:S02]  /*5610*/  FSEL R75, R75, -INF , !P5 ;  /* 0xff8000004b4b7808 */ /* 0x000fc40006800000 */
[-C--:B------:R-:W-:Y:S01]  /*5620*/  ISETP.GE.AND P1, PT, R66, R21.reuse, PT ;  /* 0x000000154200720c */ /* 0x080fe20003f26270 */
[C---:B------:R-:W-:Y:S01]  /*5630*/  IMAD.IADD R66, R63.reuse, 0x1, -R66 ;  /* 0x000000013f427824 */ /* 0x040fe200078e0a42 */
[----:B------:R-:W-:Y:S01]  /*5640*/  ISETP.GE.AND P5, PT, R60, R21, PT ;  /* 0x000000153c00720c */ /* 0x000fe20003fa6270 */
[----:B------:R-:W-:Y:S01]  /*5650*/  IMAD.IADD R60, R63, 0x1, -R60 ;  /* 0x000000013f3c7824 */ /* 0x000fe200078e0a3c */
[----:B------:R-:W-:Y:S02]  /*5660*/  IABS R119, R119 ;  /* 0x0000007700777213 */ /* 0x000fe40000000000 */
[----:B------:R-:W-:Y:S02]  /*5670*/  IABS R28, R28 ;  /* 0x0000001c001c7213 */ /* 0x000fe40000000000 */
[----:B------:R-:W-:Y:S02]  /*5680*/  IABS R62, R62 ;  /* 0x0000003e003e7213 */ /* 0x000fe40000000000 */
[----:B------:R-:W-:-:S02]  /*5690*/  IABS R18, R18 ;  /* 0x0000001200127213 */ /* 0x000fc40000000000 */
[----:B------:R-:W-:Y:S02]  /*56a0*/  IABS R66, R66 ;  /* 0x0000004200427213 */ /* 0x000fe40000000000 */
[----:B------:R-:W-:Y:S02]  /*56b0*/  IABS R60, R60 ;  /* 0x0000003c003c7213 */ /* 0x000fe40000000000 */
[----:B------:R-:W-:Y:S02]  /*56c0*/  I2FP.F32.S32 R119, R119 ;  /* 0x0000007700777245 */ /* 0x000fe40000201400 */
[----:B------:R-:W-:Y:S02]  /*56d0*/  I2FP.F32.S32 R28, R28 ;  /* 0x0000001c001c7245 */ /* 0x000fe40000201400 */
[----:B------:R-:W-:Y:S02]  /*56e0*/  I2FP.F32.S32 R62, R62 ;  /* 0x0000003e003e7245 */ /* 0x000fe40000201400 */
[----:B------:R-:W-:-:S02]  /*56f0*/  I2FP.F32.S32 R18, R18 ;  /* 0x0000001200127245 */ /* 0x000fc40000201400 */
[----:B------:R-:W-:Y:S02]  /*5700*/  I2FP.F32.S32 R4, R4 ;  /* 0x0000000400047245 */ /* 0x000fe40000201400 */
[----:B------:R-:W-:Y:S02]  /*5710*/  I2FP.F32.S32 R66, R66 ;  /* 0x0000004200427245 */ /* 0x000fe40000201400 */
[----:B------:R-:W-:Y:S01]  /*5720*/  I2FP.F32.S32 R60, R60 ;  /* 0x0000003c003c7245 */ /* 0x000fe20000201400 */
[C---:B------:R-:W-:Y:S01]  /*5730*/  FFMA.FTZ R119, -R0.reuse, R119, R127 ;  /* 0x0000007700777223 */ /* 0x040fe2000001017f */
[----:B------:R-:W-:Y:S01]  /*5740*/  FSEL R81, R81, -INF , !P0 ;  /* 0xff80000051517808 */ /* 0x000fe20004000000 */
[----:B------:R-:W-:Y:S01]  /*5750*/  FFMA.FTZ R125, -R0, R28, R125 ;  /* 0x0000001c007d7223 */ /* 0x000fe2000001017d */
[-C--:B------:R-:W-:Y:S01]  /*5760*/  ISETP.GE.AND P0, PT, R64, R21.reuse, PT ;  /* 0x000000154000720c */ /* 0x080fe20003f06270 */
[C---:B------:R-:W-:Y:S01]  /*5770*/  FFMA.FTZ R129, -R0.reuse, R62, R129 ;  /* 0x0000003e00817223 */ /* 0x040fe20000010181 */
[C---:B------:R-:W-:Y:S01]  /*5780*/  FFMA.FTZ R131, -R0.reuse, R18, R131 ;  /* 0x0000001200837223 */ /* 0x040fe20000010183 */
[C---:B------:R-:W-:Y:S01]  /*5790*/  FFMA.FTZ R4, -R0.reuse, R4, R87 ;  /* 0x0000000400047223 */ /* 0x040fe20000010157 */
[C---:B------:R-:W-:Y:S01]  /*57a0*/  FFMA.FTZ R203, -R0.reuse, R66, R121 ;  /* 0x0000004200cb7223 */ /* 0x040fe20000010179 */
[----:B------:R-:W-:Y:S01]  /*57b0*/  FFMA.FTZ R127, -R0, R60, R135 ;  /* 0x0000003c007f7223 */ /* 0x000fe20000010187 */
[----:B------:R-:W-:Y:S01]  /*57c0*/  FSEL R121, R54, -INF , !P2 ;  /* 0xff80000036797808 */ /* 0x000fe20005000000 */
[C---:B------:R-:W-:Y:S01]  /*57d0*/  IMAD.IADD R54, R63.reuse, 0x1, -R48 ;  /* 0x000000013f367824 */ /* 0x040fe200078e0a30 */
[-C--:B------:R-:W-:Y:S01]  /*57e0*/  ISETP.GE.AND P4, PT, R72, R21.reuse, PT ;  /* 0x000000154800720c */ /* 0x080fe20003f86270 */
[----:B------:R-:W-:Y:S01]  /*57f0*/  IMAD.IADD R72, R63, 0x1, -R72 ;  /* 0x000000013f487824 */ /* 0x000fe200078e0a48 */
[----:B------:R-:W-:Y:S01]  /*5800*/  FSEL R115, R115, -INF , !P0 ;  /* 0xff80000073737808 */ /* 0x000fe20004000000 */
[C---:B------:R-:W-:Y:S01]  /*5810*/  IMAD.IADD R28, R10.reuse, 0x1, -R44 ;  /* 0x000000010a1c7824 */ /* 0x040fe200078e0a2c */
[----:B------:R-:W-:Y:S01]  /*5820*/  FSEL R119, R119, -INF , !P0 ;  /* 0xff80000077777808 */ /* 0x000fe20004000000 */
[----:B------:R-:W-:Y:S01]  /*5830*/  IMAD.IADD R18, R10, 0x1, -R38 ;  /* 0x000000010a127824 */ /* 0x000fe200078e0a26 */
[----:B------:R-:W-:Y:S01]  /*5840*/  ISETP.GE.AND P0, PT, R48, R21, PT ;  /* 0x000000153000720c */ /* 0x000fe20003f06270 */
[----:B------:R-:W-:Y:S01]  /*5850*/  IMAD.IADD R48, R63, 0x1, -R46 ;  /* 0x000000013f307824 */ /* 0x000fe200078e0a2e */
[----:B------:R-:W-:-:S02]  /*5860*/  FSEL R205, R125, -INF , !P6 ;  /* 0xff8000007dcd7808 */ /* 0x000fc40007000000 */
[----:B------:R-:W-:Y:S02]  /*5870*/  FSEL R201, R129, -INF , !P6 ;  /* 0xff80000081c97808 */ /* 0x000fe40007000000 */
[----:B------:R-:W-:Y:S02]  /*5880*/  FSEL R8, R8, -INF , !P3 ;  /* 0xff80000008087808 */ /* 0x000fe40005800000 */
[----:B------:R-:W-:Y:S02]  /*5890*/  FSEL R4, R4, -INF , !P3 ;  /* 0xff80000004047808 */ /* 0x000fe40005800000 */
[----:B------:R-:W-:Y:S01]  /*58a0*/  ISETP.GE.AND P6, PT, R46, R21, PT ;  /* 0x000000152e00720c */ /* 0x000fe20003fc6270 */
[----:B------:R-:W-:Y:S01]  /*58b0*/  IMAD.IADD R46, R63, 0x1, -R44 ;  /* 0x000000013f2e7824 */ /* 0x000fe200078e0a2c */
[----:B------:R-:W-:Y:S02]  /*58c0*/  FSEL R129, R131, -INF , !P5 ;  /* 0xff80000083817808 */ /* 0x000fe40006800000 */
[----:B------:R-:W-:-:S02]  /*58d0*/  FSEL R127, R127, -INF , !P5 ;  /* 0xff8000007f7f7808 */ /* 0x000fc40006800000 */
[-C--:B------:R-:W-:Y:S01]  /*58e0*/  ISETP.GE.AND P3, PT, R70, R21.reuse, PT ;  /* 0x000000154600720c */ /* 0x080fe20003f66270 */
[----:B------:R-:W-:Y:S01]  /*58f0*/  IMAD.IADD R70, R63, 0x1, -R70 ;  /* 0x000000013f467824 */ /* 0x000fe200078e0a46 */
[----:B------:R-:W-:Y:S02]  /*5900*/  ISETP.GE.AND P5, PT, R44, R21, PT ;  /* 0x000000152c00720c */ /* 0x000fe40003fa6270 */
[----:B------:R-:W-:Y:S02]  /*5910*/  IABS R40, R40 ;  /* 0x0000002800287213 */ /* 0x000fe40000000000 */
[----:B------:R-:W-:Y:S02]  /*5920*/  IABS R44, R54 ;  /* 0x00000036002c7213 */ /* 0x000fe40000000000 */
[----:B------:R-:W-:Y:S02]  /*5930*/  IABS R72, R72 ;  /* 0x0000004800487213 */ /* 0x000fe40000000000 */
[----:B------:R-:W-:-:S02]  /*5940*/  I2FP.F32.S32 R40, R40 ;  /* 0x0000002800287245 */ /* 0x000fc40000201400 */
[----:B------:R-:W-:Y:S02]  /*5950*/  IABS R18, R18 ;  /* 0x0000001200127213 */ /* 0x000fe40000000000 */
[----:B------:R-:W-:Y:S01]  /*5960*/  IABS R46, R46 ;  /* 0x0000002e002e7213 */ /* 0x000fe20000000000 */
[C---:B------:R-:W-:Y:S01]  /*5970*/  FFMA.FTZ R40, -R0.reuse, R40, R149 ;  /* 0x0000002800287223 */ /* 0x040fe20000010195 */
        /* <DEDUP_REMOVED lines=8> */
[----:B------:R-:W-:Y:S01]  /*5a00*/  I2FP.F32.S32 R16, R16 ;  /* 0x0000001000107245 */ /* 0x000fe20000201400 */
[C---:B------:R-:W-:Y:S01]  /*5a10*/  FFMA.FTZ R18, -R0.reuse, R18, R73 ;  /* 0x0000001200127223 */ /* 0x040fe20000010149 */
[----:B------:R-:W-:Y:S01]  /*5a20*/  I2FP.F32.S32 R70, R70 ;  /* 0x0000004600467245 */ /* 0x000fe20000201400 */
[----:B------:R-:W-:Y:S01]  /*5a30*/  FFMA.FTZ R153, -R0, R46, R185 ;  /* 0x0000002e00997223 */ /* 0x000fe200000101b9 */
[----:B------:R-:W-:Y:S01]  /*5a40*/  FSEL R191, R40, -INF , !P0 ;  /* 0xff80000028bf7808 */ /* 0x000fe20004000000 */
[----:B------:R-:W-:Y:S01]  /*5a50*/  FFMA.FTZ R61, -R0, R16, R109 ;  /* 0x00000010003d7223 */ /* 0x000fe2000001016d */
[----:B------:R-:W-:Y:S01]  /*5a60*/  FSEL R185, R44, -INF , !P0 ;  /* 0xff8000002cb97808 */ /* 0x000fe20004000000 */
[----:B------:R-:W-:Y:S01]  /*5a70*/  FFMA.FTZ R73, -R0, R70, R113 ;  /* 0x0000004600497223 */ /* 0x000fe20000010171 */
[----:B------:R-:W-:Y:S01]  /*5a80*/  FSEL R87, R107, -INF , !P4 ;  /* 0xff8000006b577808 */ /* 0x000fe20006000000 */
[----:B------:R-:W-:Y:S01]  /*5a90*/  IMAD.IADD R16, R10, 0x1, -R58 ;  /* 0x000000010a107824 */ /* 0x000fe200078e0a3a */
[----:B------:R-:W-:-:S02]  /*5aa0*/  FSEL R71, R71, -INF , !P4 ;  /* 0xff80000047477808 */ /* 0x000fc40006000000 */
[-C--:B------:R-:W-:Y:S02]  /*5ab0*/  ISETP.GE.AND P0, PT, R30, R21.reuse, PT ;  /* 0x000000151e00720c */ /* 0x080fe40003f06270 */
[----:B------:R-:W-:Y:S01]  /*5ac0*/  ISETP.GE.AND P4, PT, R58, R21, PT ;  /* 0x000000153a00720c */ /* 0x000fe20003f86270 */
[----:B------:R-:W-:Y:S01]  /*5ad0*/  IMAD.IADD R58, R63, 0x1, -R58 ;  /* 0x000000013f3a7824 */ /* 0x000fe200078e0a3a */
[----:B------:R-:W-:Y:S02]  /*5ae0*/  FSEL R61, R61, -INF , !P3 ;  /* 0xff8000003d3d7808 */ /* 0x000fe40005800000 */
[----:B------:R-:W-:Y:S02]  /*5af0*/  FSEL R73, R73, -INF , !P3 ;  /* 0xff80000049497808 */ /* 0x000fe40005800000 */
[----:B------:R-:W-:Y:S02]  /*5b00*/  FSEL R117, R117, -INF , !P2 ;  /* 0xff80000075757808 */ /* 0x000fe40005000000 */
[----:B------:R-:W-:-:S02]  /*5b10*/  FSEL R113, R14, -INF , !P0 ;  /* 0xff8000000e717808 */ /* 0x000fc40004000000 */
[-C--:B------:R-:W-:Y:S01]  /*5b20*/  ISETP.GE.AND P3, PT, R56, R21.reuse, PT ;  /* 0x000000153800720c */ /* 0x080fe20003f66270 */
[C---:B------:R-:W-:Y:S01]  /*5b30*/  IMAD.IADD R56, R63.reuse, 0x1, -R56 ;  /* 0x000000013f387824 */ /* 0x040fe200078e0a38 */
[----:B------:R-:W-:Y:S01]  /*5b40*/  ISETP.GE.AND P2, PT, R52, R21, PT ;  /* 0x000000153400720c */ /* 0x000fe20003f46270 */
[----:B------:R-:W-:Y:S01]  /*5b50*/  IMAD.IADD R52, R63, 0x1, -R52 ;  /* 0x000000013f347824 */ /* 0x000fe200078e0a34 */
[----:B------:R-:W-:Y:S02]  /*5b60*/  FMNMX3.FTZ R14, R8, R93, R89, !PT ;  /* 0x0000005d080e7276 */ /* 0x000fe40007810059 */
[----:B------:R-:W-:Y:S02]  /*5b70*/  IABS R16, R16 ;  /* 0x0000001000107213 */ /* 0x000fe40000000000 */
[----:B------:R-:W-:Y:S02]  /*5b80*/  IABS R58, R58 ;  /* 0x0000003a003a7213 */ /* 0x000fe40000000000 */
[----:B------:R-:W-:-:S02]  /*5b90*/  FSEL R207, R207, -INF , !P1 ;  /* 0xff800000cfcf7808 */ /* 0x000fc40004800000 */
[----:B------:R-:W-:Y:S02]  /*5ba0*/  FSEL R203, R203, -INF , !P1 ;  /* 0xff800000cbcb7808 */ /* 0x000fe40004800000 */
[----:B------:R-:W-:Y:S01]  /*5bb0*/  ISETP.GE.AND P1, PT, R50, R21, PT ;  /* 0x000000153200720c */ /* 0x000fe20003f26270 */
[----:B------:R-:W-:Y:S01]  /*5bc0*/  IMAD.IADD R50, R63, 0x1, -R50 ;  /* 0x000000013f327824 */ /* 0x000fe200078e0a32 */
[----:B------:R-:W-:Y:S02]  /*5bd0*/  FMNMX3.FTZ R14, R14, R97, R95, !PT ;  /* 0x000000610e0e7276 */ /* 0x000fe4000781005f */
[----:B------:R-:W-:Y:S02]  /*5be0*/  I2FP.F32.S32 R16, R16 ;  /* 0x0000001000107245 */ /* 0x000fe40000201400 */
[----:B------:R-:W-:Y:S02]  /*5bf0*/  IABS R56, R56 ;  /* 0x0000003800387213 */ /* 0x000fe40000000000 */
[----:B------:R-:W-:Y:S01]  /*5c00*/  I2FP.F32.S32 R58, R58 ;  /* 0x0000003a003a7245 */ /* 0x000fe20000201400 */
[----:B------:R-:W-:Y:S01]  /*5c10*/  FFMA.FTZ R133, -R0, R16, R133 ;  /* 0x0000001000857223 */ /* 0x000fe20000010185 */
[----:B------:R-:W-:Y:S01]  /*5c20*/  IABS R52, R52 ;  /* 0x0000003400347213 */ /* 0x000fe20000000000 */
[----:B------:R-:W-:Y:S01]  /*5c30*/  IMAD.IADD R16, R10, 0x1, -R36 ;  /* 0x000000010a107824 */ /* 0x000fe200078e0a24 */
[----:B------:R-:W-:Y:S01]  /*5c40*/  FMNMX3.FTZ R14, R14, R91, R87, !PT ;  /* 0x0000005b0e0e7276 */ /* 0x000fe20007810057 */
[----:B------:R-:W-:Y:S01]  /*5c50*/  FFMA.FTZ R137, -R0, R58, R137 ;  /* 0x0000003a00897223 */ /* 0x000fe20000010189 */
[----:B------:R-:W-:-:S02]  /*5c60*/  I2FP.F32.S32 R56, R56 ;  /* 0x0000003800387245 */ /* 0x000fc40000201400 */
[----:B------:R-:W-:Y:S02]  /*5c70*/  IABS R50, R50 ;  /* 0x0000003200327213 */ /* 0x000fe40000000000 */
[----:B------:R-:W-:Y:S02]  /*5c80*/  I2FP.F32.S32 R52, R52 ;  /* 0x0000003400347245 */ /* 0x000fe40000201400 */
[----:B------:R-:W-:Y:S01]  /*5c90*/  FMNMX3.FTZ R14, R14, R61, R121, !PT ;  /* 0x0000003d0e0e7276 */ /* 0x000fe20007810079 */
[C---:B------:R-:W-:Y:S01]  /*5ca0*/  FFMA.FTZ R143, -R0.reuse, R56, R143 ;  /* 0x00000038008f7223 */ /* 0x040fe2000001018f */
[----:B------:R-:W-:Y:S01]  /*5cb0*/  I2FP.F32.S32 R50, R50 ;  /* 0x0000003200327245 */ /* 0x000fe20000201400 */
[----:B------:R-:W-:Y:S01]  /*5cc0*/  FFMA.FTZ R145, -R0, R52, R145 ;  /* 0x0000003400917223 */ /* 0x000fe20000010191 */
[----:B------:R-:W-:Y:S02]  /*5cd0*/  FSEL R199, R133, -INF , !P4 ;  /* 0xff80000085c77808 */ /* 0x000fe40006000000 */
[----:B------:R-:W-:-:S02]  /*5ce0*/  FSEL R195, R137, -INF , !P4 ;  /* 0xff80000089c37808 */ /* 0x000fc40006000000 */
[----:B------:R-:W-:Y:S02]  /*5cf0*/  FMNMX3.FTZ R14, R14, R207, R115, !PT ;  /* 0x000000cf0e0e7276 */ /* 0x000fe40007810073 */
[----:B------:R-:W-:Y:S01]  /*5d00*/  ISETP.GE.AND P4, PT, R38, R21, PT ;  /* 0x000000152600720c */ /* 0x000fe20003f86270 */
[----:B------:R-:W-:Y:S01]  /*5d10*/  IMAD.IADD R38, R63, 0x1, -R38 ;  /* 0x000000013f267824 */ /* 0x000fe200078e0a26 */
[----:B------:R-:W-:Y:S01]  /*5d20*/  IABS R28, R28 ;  /* 0x0000001c001c7213 */ /* 0x000fe20000000000 */
[----:B------:R-:W-:Y:S01]  /*5d30*/  FFMA.FTZ R77, -R0, R50, R77 ;  /* 0x00000032004d7223 */ /* 0x000fe2000001014d */
[----:B------:R-:W-:Y:S02]  /*5d40*/  FSEL R123, R123, -INF , !P3 ;  /* 0xff8000007b7b7808 */ /* 0x000fe40005800000 */
[----:B------:R-:W-:Y:S02]  /*5d50*/  FSEL R125, R143, -INF , !P3 ;  /* 0xff8000008f7d7808 */ /* 0x000fe40005800000 */
[----:B------:R-:W-:-:S02]  /*5d60*/  FSEL R197, R197, -INF , !P2 ;  /* 0xff800000c5c57808 */ /* 0x000fc40005000000 */
[----:B------:R-:W-:Y:S02]  /*5d70*/  FSEL R193, R145, -INF , !P2 ;  /* 0xff80000091c17808 */ /* 0x000fe40005000000 */
[----:B------:R-:W-:Y:S02]  /*5d80*/  FMNMX3.FTZ R14, R14, R205, R129, !PT ;  /* 0x000000cd0e0e7276 */ /* 0x000fe40007810081 */
[----:B------:R-:W-:Y:S02]  /*5d90*/  IABS R16, R16 ;  /* 0x0000001000107213 */ /* 0x000fe40000000000 */
[-C--:B------:R-:W-:Y:S01]  /*5da0*/  ISETP.GE.AND P3, PT, R36, R21.reuse, PT ;  /* 0x000000152400720c */ /* 0x080fe20003f66270 */
[C---:B------:R-:W-:Y:S01]  /*5db0*/  IMAD.IADD R36, R63.reuse, 0x1, -R36 ;  /* 0x000000013f247824 */ /* 0x040fe200078e0a24 */
[----:B------:R-:W-:Y:S01]  /*5dc0*/  ISETP.GE.AND P2, PT, R34, R21, PT ;  /* 0x000000152200720c */ /* 0x000fe20003f46270 */
[----:B------:R-:W-:Y:S01]  /*5dd0*/  IMAD.IADD R34, R63, 0x1, -R34 ;  /* 0x000000013f227824 */ /* 0x000fe200078e0a22 */
[----:B------:R-:W-:-:S02]  /*5de0*/  I2FP.F32.S32 R28, R28 ;  /* 0x0000001c001c7245 */ /* 0x000fc40000201400 */
[----:B------:R-:W-:Y:S02]  /*5df0*/  IABS R38, R38 ;  /* 0x0000002600267213 */ /* 0x000fe40000000000 */
[----:B------:R-:W-:Y:S01]  /*5e00*/  FSEL R151, R42, -INF , !P1 ;  /* 0xff8000002a977808 */ /* 0x000fe20004800000 */
[----:B------:R-:W-:Y:S01]  /*5e10*/  IMAD.IADD R30, R63, 0x1, -R30 ;  /* 0x000000013f1e7824 */ /* 0x000fe200078e0a1e */
[----:B------:R-:W-:Y:S01]  /*5e20*/  FSEL R149, R77, -INF , !P1 ;  /* 0xff8000004d957808 */ /* 0x000fe20004800000 */
[----:B------:R-:W-:Y:S01]  /*5e30*/  FFMA.FTZ R28, -R0, R28, R155 ;  /* 0x0000001c001c7223 */ /* 0x000fe2000001019b */
[----:B------:R-:W-:Y:S02]  /*5e40*/  FMNMX3.FTZ R14, R14, R199, R123, !PT ;  /* 0x000000c70e0e7276 */ /* 0x000fe4000781007b */
[----:B------:R-:W-:Y:S02]  /*5e50*/  I2FP.F32.S32 R16, R16 ;  /* 0x0000001000107245 */ /* 0x000fe40000201400 */
[----:B------:R-:W-:Y:S01]  /*5e60*/  ISETP.GE.AND P1, PT, R32, R21, PT ;  /* 0x000000152000720c */ /* 0x000fe20003f26270 */
[----:B------:R-:W-:Y:S01]  /*5e70*/  IMAD.IADD R32, R63, 0x1, -R32 ;  /* 0x000000013f207824 */ /* 0x000fe200078e0a20 */
[----:B------:R-:W-:Y:S01]  /*5e80*/  IABS R48, R48 ;  /* 0x0000003000307213 */ /* 0x000fe20000000000 */
[----:B------:R-:W-:Y:S01]  /*5e90*/  FFMA.FTZ R16, -R0, R16, R189 ;  /* 0x0000001000107223 */ /* 0x000fe200000101bd */
[----:B------:R-:W-:-:S02]  /*5ea0*/  IABS R36, R36 ;  /* 0x0000002400247213 */ /* 0x000fc40000000000 */
[----:B------:R-:W-:Y:S02]  /*5eb0*/  IABS R34, R34 ;  /* 0x0000002200227213 */ /* 0x000fe40000000000 */
[----:B------:R-:W-:Y:S02]  /*5ec0*/  I2FP.F32.S32 R38, R38 ;  /* 0x0000002600267245 */ /* 0x000fe40000201400 */
[----:B------:R-:W-:Y:S02]  /*5ed0*/  FSEL R147, R147, -INF , !P6 ;  /* 0xff80000093937808 */ /* 0x000fe40007000000 */
[----:B------:R-:W-:Y:S01]  /*5ee0*/  FMNMX3.FTZ R14, R14, R197, R151, !PT ;  /* 0x000000c50e0e7276 */ /* 0x000fe20007810097 */
[----:B------:R-:W-:Y:S01]  /*5ef0*/  FFMA.FTZ R69, -R0, R38, R69 ;  /* 0x0000002600457223 */ /* 0x000fe20000010145 */
[----:B------:R-:W-:Y:S02]  /*5f00*/  I2FP.F32.S32 R48, R48 ;  /* 0x0000003000307245 */ /* 0x000fe40000201400 */
[----:B------:R-:W-:-:S02]  /*5f10*/  IABS R32, R32 ;  /* 0x0000002000207213 */ /* 0x000fc40000000000 */
[----:B------:R-:W-:Y:S02]  /*5f20*/  IABS R30, R30 ;  /* 0x0000001e001e7213 */ /* 0x000fe40000000000 */
[----:B------:R-:W-:Y:S02]  /*5f30*/  I2FP.F32.S32 R36, R36 ;  /* 0x0000002400247245 */ /* 0x000fe40000201400 */
[----:B------:R-:W-:Y:S01]  /*5f40*/  I2FP.F32.S32 R34, R34 ;  /* 0x0000002200227245 */ /* 0x000fe20000201400 */
[----:B------:R-:W-:Y:S01]  /*5f50*/  VIADD R40, R12, 0x61 ;  /* 0x000000610c287836 */ /* 0x000fe20000000000 */
[----:B------:R-:W-:Y:S01]  /*5f60*/  FSEL R189, R28, -INF , !P5 ;  /* 0xff8000001cbd7808 */ /* 0x000fe20006800000 */
[----:B------:R-:W-:Y:S01]  /*5f70*/  VIADD R38, R12, 0x68 ;  /* 0x000000680c267836 */ /* 0x000fe20000000000 */
[----:B------:R-:W-:Y:S02]  /*5f80*/  FSEL R145, R18, -INF , !P4 ;  /* 0xff80000012917808 */ /* 0x000fe40006000000 */
[----:B------:R-:W-:Y:S01]  /*5f90*/  FMNMX3.FTZ R14, R14, R191, R147, !PT ;  /* 0x000000bf0e0e7276 */ /* 0x000fe20007810093 */
[C---:B------:R-:W-:Y:S01]  /*5fa0*/  FFMA.FTZ R79, -R0.reuse, R48, R79 ;  /* 0x00000030004f7223 */ /* 0x040fe2000001014f */
[----:B------:R-:W-:Y:S01]  /*5fb0*/  I2FP.F32.S32 R32, R32 ;  /* 0x0000002000207245 */ /* 0x000fe20000201400 */
[C---:B------:R-:W-:Y:S01]  /*5fc0*/  FFMA.FTZ R57, -R0.reuse, R36, R57 ;  /* 0x0000002400397223 */ /* 0x040fe20000010139 */
[----:B------:R-:W-:Y:S01]  /*5fd0*/  I2FP.F32.S32 R30, R30 ;  /* 0x0000001e001e7245 */ /* 0x000fe20000201400 */
[----:B------:R-:W-:Y:S01]  /*5fe0*/  FFMA.FTZ R133, -R0, R34, R13 ;  /* 0x0000002200857223 */ /* 0x000fe2000001010d */
[----:B------:R-:W-:Y:S01]  /*5ff0*/  FSEL R143, R16, -INF , !P3 ;  /* 0xff800000108f7808 */ /* 0x000fe20005800000 */
[----:B------:R-:W-:Y:S01]  /*6000*/  VIADD R36, R12, 0x69 ;  /* 0x000000690c247836 */ /* 0x000fe20000000000 */
[----:B------:R-:W-:Y:S01]  /*6010*/  FMNMX3.FTZ R16, R14, R189, R145, !PT ;  /* 0x000000bd0e107276 */ /* 0x000fe20007810091 */
[----:B------:R-:W-:Y:S01]  /*6020*/  VIADD R34, R12, 0x70 ;  /* 0x000000700c227836 */ /* 0x000fe20000000000 */
[----:B------:R-:W-:Y:S01]  /*6030*/  FMNMX3.FTZ R14, R4, R85, R83, !PT ;  /* 0x00000055040e7276 */ /* 0x000fe20007810053 */
[----:B------:R-:W-:-:S02]  /*6040*/  IMAD.IADD R48, R10, 0x1, -R40 ;  /* 0x000000010a307824 */ /* 0x000fc400078e0a28 */
[----:B------:R-:W-:Y:S02]  /*6050*/  IMAD.IADD R46, R10, 0x1, -R38 ;  /* 0x000000010a2e7824 */ /* 0x000fe400078e0a26 */
[C---:B------:R-:W-:Y:S01]  /*6060*/  FFMA.FTZ R131, -R0.reuse, R32, R15 ;  /* 0x0000002000837223 */ /* 0x040fe2000001010f */
[----:B------:R-:W-:Y:S01]  /*6070*/  FFMA.FTZ R41, -R0, R30, R41 ;  /* 0x0000001e00297223 */ /* 0x000fe20000010129 */
[----:B------:R-:W-:Y:S01]  /*6080*/  VIADD R32, R12, 0x71 ;  /* 0x000000710c207836 */ /* 0x000fe20000000000 */
[----:B------:R-:W-:Y:S01]  /*6090*/  FMNMX3.FTZ R14, R14, R81, R45, !PT ;  /* 0x000000510e0e7276 */ /* 0x000fe2000781002d */
[----:B------:R-:W-:Y:S01]  /*60a0*/  VIADD R30, R12, 0x78 ;  /* 0x000000780c1e7836 */ /* 0x000fe20000000000 */
[----:B------:R-:W-:Y:S01]  /*60b0*/  IABS R48, R48 ;  /* 0x0000003000307213 */ /* 0x000fe20000000000 */
[C---:B------:R-:W-:Y:S01]  /*60c0*/  IMAD.IADD R44, R10.reuse, 0x1, -R36 ;  /* 0x000000010a2c7824 */ /* 0x040fe200078e0a24 */
[----:B------:R-:W-:Y:S01]  /*60d0*/  IABS R46, R46 ;  /* 0x0000002e002e7213 */ /* 0x000fe20000000000 */
[----:B------:R-:W-:Y:S01]  /*60e0*/  IMAD.IADD R42, R10, 0x1, -R34 ;  /* 0x000000010a2a7824 */ /* 0x000fe200078e0a22 */
[----:B------:R-:W-:Y:S01]  /*60f0*/  FMNMX3.FTZ R14, R14, R75, R71, !PT ;  /* 0x0000004b0e0e7276 */ /* 0x000fe20007810047 */
[----:B------:R-:W-:Y:S01]  /*6100*/  VIADD R12, R12, 0x79 ;  /* 0x000000790c0c7836 */ /* 0x000fe20000000000 */
[----:B------:R-:W-:Y:S01]  /*6110*/  IABS R44, R44 ;  /* 0x0000002c002c7213 */ /* 0x000fe20000000000 */
[C---:B------:R-:W-:Y:S01]  /*6120*/  IMAD.IADD R15, R10.reuse, 0x1, -R32 ;  /* 0x000000010a0f7824 */ /* 0x040fe200078e0a20 */
[----:B------:R-:W-:Y:S01]  /*6130*/  IABS R42, R42 ;  /* 0x0000002a002a7213 */ /* 0x000fe20000000000 */
[----:B------:R-:W-:Y:S01]  /*6140*/  IMAD.IADD R13, R10, 0x1, -R30 ;  /* 0x000000010a0d7824 */ /* 0x000fe200078e0a1e */
[----:B------:R-:W-:-:S02]  /*6150*/  I2FP.F32.S32 R48, R48 ;  /* 0x0000003000307245 */ /* 0x000fc40000201400 */
[----:B------:R-:W-:Y:S01]  /*6160*/  I2FP.F32.S32 R46, R46 ;  /* 0x0000002e002e7245 */ /* 0x000fe20000201400 */
[----:B------:R-:W-:Y:S01]  /*6170*/  IMAD.IADD R10, R10, 0x1, -R12 ;  /* 0x000000010a0a7824 */ /* 0x000fe200078e0a0c */
[----:B------:R-:W-:Y:S02]  /*6180*/  FSEL R141, R141, -INF , !P2 ;  /* 0xff8000008d8d7808 */ /* 0x000fe40005000000 */
[----:B------:R-:W-:Y:S01]  /*6190*/  FMNMX3.FTZ R14, R14, R73, R117, !PT ;  /* 0x000000490e0e7276 */ /* 0x000fe20007810075 */
[C---:B------:R-:W-:Y:S01]  /*61a0*/  FFMA.FTZ R17, -R0.reuse, R48, R17 ;  /* 0x0000003000117223 */ /* 0x040fe20000010111 */
[----:B------:R-:W-:Y:S01]  /*61b0*/  I2FP.F32.S32 R44, R44 ;  /* 0x0000002c002c7245 */ /* 0x000fe20000201400 */
[----:B------:R-:W-:Y:S01]  /*61c0*/  FFMA.FTZ R37, -R0, R46, R37 ;  /* 0x0000002e00257223 */ /* 0x000fe20000010125 */
[----:B------:R-:W-:Y:S02]  /*61d0*/  I2FP.F32.S32 R42, R42 ;  /* 0x0000002a002a7245 */ /* 0x000fe40000201400 */
[----:B------:R-:W-:-:S02]  /*61e0*/  IABS R15, R15 ;  /* 0x0000000f000f7213 */ /* 0x000fc40000000000 */
[----:B------:R-:W-:Y:S02]  /*61f0*/  IABS R13, R13 ;  /* 0x0000000d000d7213 */ /* 0x000fe40000000000 */
[----:B------:R-:W-:Y:S02]  /*6200*/  FSEL R155, R79, -INF , !P6 ;  /* 0xff8000004f9b7808 */ /* 0x000fe40007000000 */
[----:B------:R-:W-:Y:S02]  /*6210*/  FSEL R153, R153, -INF , !P5 ;  /* 0xff80000099997808 */ /* 0x000fe40006800000 */
[-C--:B------:R-:W-:Y:S02]  /*6220*/  ISETP.GE.AND P6, PT, R40, R21.reuse, PT ;  /* 0x000000152800720c */ /* 0x080fe40003fc6270 */
[----:B------:R-:W-:Y:S02]  /*6230*/  ISETP.GE.AND P5, PT, R38, R21, PT ;  /* 0x000000152600720c */ /* 0x000fe40003fa6270 */
[----:B------:R-:W-:-:S02]  /*6240*/  FSEL R139, R139, -INF , !P1 ;  /* 0xff8000008b8b7808 */ /* 0x000fc40004800000 */
[----:B------:R-:W-:Y:S02]  /*6250*/  FMNMX3.FTZ R16, R16, R143, R141, !PT ;  /* 0x0000008f10107276 */ /* 0x000fe4000781008d */
[----:B------:R-:W-:Y:S01]  /*6260*/  FMNMX3.FTZ R14, R14, R203, R119, !PT ;  /* 0x000000cb0e0e7276 */ /* 0x000fe20007810077 */
[C---:B------:R-:W-:Y:S01]  /*6270*/  FFMA.FTZ R39, -R0.reuse, R44, R39 ;  /* 0x0000002c00277223 */ /* 0x040fe20000010127 */
[----:B------:R-:W-:Y:S01]  /*6280*/  IABS R10, R10 ;  /* 0x0000000a000a7213 */ /* 0x000fe20000000000 */
[----:B------:R-:W-:Y:S01]  /*6290*/  FFMA.FTZ R42, -R0, R42, R43 ;  /* 0x0000002a002a7223 */ /* 0x000fe2000001012b */
[----:B------:R-:W-:Y:S02]  /*62a0*/  I2FP.F32.S32 R15, R15 ;  /* 0x0000000f000f7245 */ /* 0x000fe40000201400 */
[----:B------:R-:W-:Y:S02]  /*62b0*/  I2FP.F32.S32 R13, R13 ;  /* 0x0000000d000d7245 */ /* 0x000fe40000201400 */
[----:B------:R-:W-:-:S02]  /*62c0*/  FSEL R137, R69, -INF , !P4 ;  /* 0xff80000045897808 */ /* 0x000fc40006000000 */
[----:B------:R-:W-:Y:S02]  /*62d0*/  FSEL R135, R57, -INF , !P3 ;  /* 0xff80000039877808 */ /* 0x000fe40005800000 */
[-C--:B------:R-:W-:Y:S02]  /*62e0*/  ISETP.GE.AND P4, PT, R36, R21.reuse, PT ;  /* 0x000000152400720c */ /* 0x080fe40003f86270 */
[----:B------:R-:W-:Y:S02]  /*62f0*/  ISETP.GE.AND P3, PT, R34, R21, PT ;  /* 0x000000152200720c */ /* 0x000fe40003f66270 */
[----:B------:R-:W-:Y:S02]  /*6300*/  FSEL R111, R17, -INF , !P6 ;  /* 0xff800000116f7808 */ /* 0x000fe40007000000 */
[----:B------:R-:W-:Y:S02]  /*6310*/  FSEL R109, R37, -INF , !P5 ;  /* 0xff800000256d7808 */ /* 0x000fe40006800000 */
[----:B------:R-:W-:-:S02]  /*6320*/  FMNMX3.FTZ R16, R16, R139, R113, !PT ;  /* 0x0000008b10107276 */ /* 0x000fc40007810071 */
[----:B------:R-:W-:Y:S01]  /*6330*/  FMNMX3.FTZ R14, R14, R201, R127, !PT ;  /* 0x000000c90e0e7276 */ /* 0x000fe2000781007f */
[C---:B------:R-:W-:Y:S01]  /*6340*/  FFMA.FTZ R15, -R0.reuse, R15, R51 ;  /* 0x0000000f000f7223 */ /* 0x040fe20000010133 */
[----:B------:R-:W-:Y:S01]  /*6350*/  I2FP.F32.S32 R10, R10 ;  /* 0x0000000a000a7245 */ /* 0x000fe20000201400 */
[----:B------:R-:W-:Y:S01]  /*6360*/  FFMA.FTZ R53, -R0, R13, R53 ;  /* 0x0000000d00357223 */ /* 0x000fe20000010135 */
[----:B------:R-:W-:Y:S02]  /*6370*/  FSEL R133, R133, -INF , !P2 ;  /* 0xff80000085857808 */ /* 0x000fe40005000000 */
[----:B------:R-:W-:Y:S02]  /*6380*/  FSEL R131, R131, -INF , !P1 ;  /* 0xff80000083837808 */ /* 0x000fe40004800000 */
[-C--:B------:R-:W-:Y:S02]  /*6390*/  ISETP.GE.AND P2, PT, R32, R21.reuse, PT ;  /* 0x000000152000720c */ /* 0x080fe40003f46270 */
[----:B------:R-:W-:-:S02]  /*63a0*/  ISETP.GE.AND P1, PT, R30, R21, PT ;  /* 0x000000151e00720c */ /* 0x000fc40003f26270 */
[----:B------:R-:W-:Y:S02]  /*63b0*/  FSEL R107, R39, -INF , !P4 ;  /* 0xff800000276b7808 */ /* 0x000fe40006000000 */
[----:B------:R-:W-:Y:S02]  /*63c0*/  FSEL R57, R42, -INF , !P3 ;  /* 0xff8000002a397808 */ /* 0x000fe40005800000 */
[----:B------:R-:W-:Y:S01]  /*63d0*/  FMNMX3.FTZ R16, R16, R111, R109, !PT ;  /* 0x0000006f10107276 */ /* 0x000fe2000781006d */
[C---:B------:R-:W-:Y:S01]  /*63e0*/  IMAD.IADD R40, R63.reuse, 0x1, -R40 ;  /* 0x000000013f287824 */ /* 0x040fe200078e0a28 */
[----:B------:R-:W-:Y:S01]  /*63f0*/  FMNMX3.FTZ R14, R14, R195, R125, !PT ;  /* 0x000000c30e0e7276 */ /* 0x000fe2000781007d */
[----:B------:R-:W-:Y:S01]  /*6400*/  IMAD.IADD R38, R63, 0x1, -R38 ;  /* 0x000000013f267824 */ /* 0x000fe200078e0a26 */
[----:B------:R-:W-:Y:S01]  /*6410*/  FSEL R105, R41, -INF , !P0 ;  /* 0xff80000029697808 */ /* 0x000fe20004000000 */
[----:B------:R-:W-:Y:S01]  /*6420*/  FFMA.FTZ R51, -R0, R10, R55 ;  /* 0x0000000a00337223 */ /* 0x000fe20000010137 */
[----:B------:R-:W-:-:S02]  /*6430*/  ISETP.GE.AND P0, PT, R12, R21, PT ;  /* 0x000000150c00720c */ /* 0x000fc40003f06270 */
[----:B------:R-:W-:Y:S02]  /*6440*/  FSEL R55, R15, -INF , !P2 ;  /* 0xff8000000f377808 */ /* 0x000fe40005000000 */
[----:B------:R-:W-:Y:S02]  /*6450*/  FSEL R53, R53, -INF , !P1 ;  /* 0xff80000035357808 */ /* 0x000fe40004800000 */
[----:B------:R-:W-:Y:S01]  /*6460*/  FMNMX3.FTZ R16, R16, R107, R57, !PT ;  /* 0x0000006b10107276 */ /* 0x000fe20007810039 */
[C---:B------:R-:W-:Y:S01]  /*6470*/  IMAD.IADD R36, R63.reuse, 0x1, -R36 ;  /* 0x000000013f247824 */ /* 0x040fe200078e0a24 */
[----:B------:R-:W-:Y:S01]  /*6480*/  FMNMX3.FTZ R14, R14, R193, R149, !PT ;  /* 0x000000c10e0e7276 */ /* 0x000fe20007810095 */
[----:B------:R-:W-:Y:S01]  /*6490*/  IMAD.IADD R34, R63, 0x1, -R34 ;  /* 0x000000013f227824 */ /* 0x000fe200078e0a22 */
[----:B------:R-:W-:Y:S02]  /*64a0*/  IABS R40, R40 ;  /* 0x0000002800287213 */ /* 0x000fe40000000000 */
[----:B------:R-:W-:-:S02]  /*64b0*/  IABS R38, R38 ;  /* 0x0000002600267213 */ /* 0x000fc40000000000 */
[----:B------:R-:W-:Y:S02]  /*64c0*/  FSEL R51, R51, -INF , !P0 ;  /* 0xff80000033337808 */ /* 0x000fe40004000000 */
[----:B------:R-:W-:Y:S01]  /*64d0*/  FMNMX3.FTZ R16, R16, R55, R53, !PT ;  /* 0x0000003710107276 */ /* 0x000fe20007810035 */
[C---:B------:R-:W-:Y:S01]  /*64e0*/  IMAD.IADD R32, R63.reuse, 0x1, -R32 ;  /* 0x000000013f207824 */ /* 0x040fe200078e0a20 */
[----:B------:R-:W-:Y:S01]  /*64f0*/  FMNMX3.FTZ R14, R14, R185, R155, !PT ;  /* 0x000000b90e0e7276 */ /* 0x000fe2000781009b */
[----:B------:R-:W-:Y:S01]  /*6500*/  IMAD.IADD R30, R63, 0x1, -R30 ;  /* 0x000000013f1e7824 */ /* 0x000fe200078e0a1e */
[----:B------:R-:W-:Y:S02]  /*6510*/  I2FP.F32.S32 R40, R40 ;  /* 0x0000002800287245 */ /* 0x000fe40000201400 */
[----:B------:R-:W-:Y:S02]  /*6520*/  IABS R13, R36 ;  /* 0x00000024000d7213 */ /* 0x000fe40000000000 */
[----:B------:R-:W-:-:S02]  /*6530*/  I2FP.F32.S32 R10, R38 ;  /* 0x00000026000a7245 */ /* 0x000fc40000201400 */
[----:B------:R-:W-:Y:S02]  /*6540*/  IABS R34, R34 ;  /* 0x0000002200227213 */ /* 0x000fe40000000000 */
[----:B------:R-:W-:Y:S01]  /*6550*/  FMNMX.FTZ R16, R51, R16, !PT ;  /* 0x0000001033107209 */ /* 0x000fe20007810000 */
[----:B------:R-:W-:Y:S01]  /*6560*/  IMAD.IADD R12, R63, 0x1, -R12 ;  /* 0x000000013f0c7824 */ /* 0x000fe200078e0a0c */
[----:B------:R-:W-:Y:S01]  /*6570*/  FMNMX3.FTZ R14, R14, R153, R137, !PT ;  /* 0x000000990e0e7276 */ /* 0x000fe20007810089 */
[C---:B------:R-:W-:Y:S01]  /*6580*/  FFMA.FTZ R19, -R0.reuse, R40, R19 ;  /* 0x0000002800137223 */ /* 0x040fe20000010113 */
[----:B------:R-:W-:Y:S01]  /*6590*/  I2FP.F32.S32 R18, R13 ;  /* 0x0000000d00127245 */ /* 0x000fe20000201400 */
[----:B------:R-:W-:Y:S01]  /*65a0*/  FFMA.FTZ R10, -R0, R10, R33 ;  /* 0x0000000a000a7223 */ /* 0x000fe20000010121 */
[----:B------:R-:W-:Y:S02]  /*65b0*/  IABS R32, R32 ;  /* 0x0000002000207213 */ /* 0x000fe40000000000 */
[----:B------:R-:W-:-:S02]  /*65c0*/  IABS R30, R30 ;  /* 0x0000001e001e7213 */ /* 0x000fc40000000000 */
        /* <DEDUP_REMOVED lines=35> */
[----:B------:R-:W-:-:S04]  /*6800*/  IMAD.IADD R103, R7, 0x1, R160 ;  /* 0x0000000107677824 */ /* 0x000fc800078e02a0 */
[-CC-:B------:R-:W-:Y:S01]  /*6810*/  FFMA.FTZ R48, R93, R29.reuse, -R42.reuse ;  /* 0x0000001d5d307223 */ /* 0x180fe2000001082a */
[----:B------:R-:W-:Y:S01]  /*6820*/  FFMA.FTZ R47, R95, R29, -R42 ;  /* 0x0000001d5f2f7223 */ /* 0x000fe2000001082a */
[----:B-1----:R-:W-:Y:S01]  /*6830*/  FMNMX.FTZ R36, R10, R13, !PT ;  /* 0x0000000d0a247209 */ /* 0x002fe20007810000 */
[----:B------:R-:W1:Y:S03]  /*6840*/  LDSM.16.MT88.4 R92, [R160+0x6000] ;  /* 0x00600000a05c783b */ /* 0x000e660000004200 */
[----:B------:R-:W-:Y:S01]  /*6850*/  FSETP.NEU.FTZ.AND P0, PT, R36, -INF , PT ;  /* 0xff8000002400780b */ /* 0x000fe20003f1d000 */
[----:B------:R-:W-:Y:S01]  /*6860*/  FMUL.FTZ R28, R29, R36 ;  /* 0x000000241d1c7220 */ /* 0x000fe20000410000 */
[----:B------:R-:W-:Y:S02]  /*6870*/  IMAD.IADD R156, R5, 0x1, R160 ;  /* 0x00000001059c7824 */ /* 0x000fe400078e02a0 */
[----:B------:R-:W-:Y:S01]  /*6880*/  FFMA.FTZ R30, R61, R29, -R42 ;  /* 0x0000001d3d1e7223 */ /* 0x000fe2000001082a */
[----:B------:R-:W-:-:S02]  /*6890*/  IMAD.IADD R102, R5, 0x1, R103 ;  /* 0x0000000105667824 */ /* 0x000fc400078e0267 */
        /* <DEDUP_REMOVED lines=9> */
[-C--:B------:R-:W-:Y:S01]  /*6930*/  FFMA.FTZ R59, R81, R29.reuse, -R28 ;  /* 0x0000001d513b7223 */ /* 0x080fe2000001081c */
[----:B------:R-:W2:Y:S04]  /*6940*/  LDSM.16.MT88.4 R84, [R156+0x6000] ;  /* 0x006000009c54783b */ /* 0x000ea80000004200 */
[----:B------:R-:W3:Y:S01]  /*6950*/  LDSM.16.MT88.4 R4, [R102+0x6000] ;  /* 0x006000006604783b */ /* 0x000ee20000004200 */
[----:B------:R-:W-:Y:S03]  /*6960*/  MUFU.EX2 R63, R63 ;  /* 0x0000003f003f7308 */ /* 0x000fe60000000800 */
[----:B------:R-:W4:Y:S01]  /*6970*/  LDSM.16.MT88.4 R8, [R160+0x6800] ;  /* 0x00680000a008783b */ /* 0x000f220000004200 */
[----:B------:R-:W-:-:S03]  /*6980*/  FFMA.FTZ R34, R91, R29, -R42 ;  /* 0x0000001d5b227223 */ /* 0x000fc6000001082a */
[----:B------:R-:W5:Y:S01]  /*6990*/  LDSM.16.MT88.4 R12, [R103+0x6800] ;  /* 0x00680000670c783b */ /* 0x000f620000004200 */
[----:B------:R-:W1:Y:S03]  /*69a0*/  MUFU.EX2 R48, R48 ;  /* 0x0000003000307308 */ /* 0x000e660000000800 */
[----:B------:R-:W5:Y:S05]  /*69b0*/  LDSM.16.MT88.4 R16, [R156+0x6800] ;  /* 0x006800009c10783b */ /* 0x000f6a0000004200 */
        /* <DEDUP_REMOVED lines=9> */
[----:B------:R-:W-:Y:S01]  /*6a50*/  FFMA.FTZ R32, R73, R29, -R28 ;  /* 0x0000001d49207223 */ /* 0x000fe2000001081c */
[----:B-1----:R-:W-:-:S02]  /*6a60*/  F2FP.F16.F32.PACK_AB R68, R48, R63 ;  /* 0x0000003f3044723e */ /* 0x002fc400000000ff */
[----:B--2---:R-:W-:Y:S02]  /*6a70*/  F2FP.F16.F32.PACK_AB R70, R40, R49 ;  /* 0x000000312846723e */ /* 0x004fe400000000ff */
[----:B---3--:R-:W-:Y:S01]  /*6a80*/  F2FP.F16.F32.PACK_AB R69, R46, R61 ;  /* 0x0000003d2e45723e */ /* 0x008fe200000000ff */
        /* <DEDUP_REMOVED lines=24> */
[C---:B-----5:R-:W-:Y:S08]  /*6c10*/  HMMA.16816.F32 R80, R4.reuse, R12, R80 ;  /* 0x0000000c0450723c */ /* 0x060ff00000001850 */
        /* <DEDUP_REMOVED lines=140> */
[----:B------:R-:W-:-:S02]  /*74e0*/  FADD.FTZ R48, R63, R48 ;  /* 0x000000303f307221 */ /* 0x000fc40000010000 */
[C---:B------:R-:W-:Y:S05]  /*74f0*/  HMMA.16816.F32 R88, R4.reuse, R16, R88 ;  /* 0x000000100458723c */ /* 0x040fea0000001858 */
[----:B------:R-:W-:Y:S03]  /*7500*/  MUFU.EX2 R118, R118 ;  /* 0x0000007600767308 */ /* 0x000fe60000000800 */
[C---:B--2---:R-:W-:Y:S05]  /*7510*/  HMMA.16816.F32 R72, R4.reuse, R8, R72 ;  /* 0x000000080448723c */ /* 0x044fea0000001848 */
[----:B------:R-:W-:Y:S03]  /*7520*/  MUFU.EX2 R109, R109 ;  /* 0x0000006d006d7308 */ /* 0x000fe60000000800 */
[C---:B------:R-:W-:Y:S01]  /*7530*/  HMMA.16816.F32 R68, R4.reuse, R10, R68 ;  /* 0x0000000a0444723c */ /* 0x040fe20000001844 */
[----:B------:R-:W2:Y:S04]  /*7540*/  LDSM.16.MT88.4 R8, [R156+0x9000] ;  /* 0x009000009c08783b */ /* 0x000ea80000004200 */
[----:B------:R-:W3:Y:S03]  /*7550*/  MUFU.EX2 R116, R116 ;  /* 0x0000007400747308 */ /* 0x000ee60000000800 */
[----:B------:R-:W-:Y:S01]  /*7560*/  HMMA.16816.F32 R84, R4, R18, R84 ;  /* 0x000000120454723c */ /* 0x000fe20000001854 */
[----:B------:R-:W4:Y:S04]  /*7570*/  LDSM.16.MT88.4 R16, [R103+0x9000] ;  /* 0x009000006710783b */ /* 0x000f280000004200 */
[----:B------:R-:W-:Y:S08]  /*7580*/  MUFU.EX2 R105, R105 ;  /* 0x0000006900697308 */ /* 0x000ff00000000800 */
[----:B------:R-:W5:Y:S08]  /*7590*/  MUFU.EX2 R120, R120 ;  /* 0x0000007800787308 */ /* 0x000f700000000800 */
[----:B------:R-:W-:Y:S08]  /*75a0*/  MUFU.EX2 R67, R67 ;  /* 0x0000004300437308 */ /* 0x000ff00000000800 */
[----:B------:R-:W1:Y:S01]  /*75b0*/  MUFU.EX2 R46, R65 ;  /* 0x00000041002e7308 */ /* 0x000e620000000800 */
[----:B------:R-:W-:-:S04]  /*75c0*/  FADD.FTZ R49, R49, R48 ;  /* 0x0000003031317221 */ /* 0x000fc80000010000 */
[----:B------:R-:W-:Y:S01]  /*75d0*/  FADD.FTZ R4, R40, R49 ;  /* 0x0000003128047221 */ /* 0x000fe20000010000 */
[----:B---3--:R-:W-:Y:S02]  /*75e0*/  F2FP.F16.F32.PACK_AB R6, R116, R109 ;  /* 0x0000006d7406723e */ /* 0x008fe400000000ff */
[----:B-----5:R-:W-:Y:S01]  /*75f0*/  F2FP.F16.F32.PACK_AB R5, R120, R105 ;  /* 0x000000697805723e */ /* 0x020fe200000000ff */
[----:B------:R-:W-:Y:S01]  /*7600*/  FADD.FTZ R49, R47, R4 ;  /* 0x000000042f317221 */ /* 0x000fe20000010000 */
        /* <DEDUP_REMOVED lines=11> */
[----:B--2---:R-:W-:Y:S02]  /*76c0*/  HMMA.16816.F32 R88, R4, R8, R88 ;  /* 0x000000080458723c */ /* 0x004fe40000001858 */
[----:B------:R-:W-:-:S06]  /*76d0*/  FADD.FTZ R35, R35, R38 ;  /* 0x0000002623237221 */ /* 0x000fcc0000010000 */
[----:B------:R-:W-:Y:S01]  /*76e0*/  HMMA.16816.F32 R84, R4, R10, R84 ;  /* 0x0000000a0454723c */ /* 0x000fe20000001854 */
[----:B------:R-:W2:Y:S01]  /*76f0*/  LDSM.16.MT88.4 R8, [R160+0x9800] ;  /* 0x00980000a008783b */ /* 0x000ea20000004200 */
[----:B------:R-:W-:-:S06]  /*7700*/  FADD.FTZ R32, R32, R35 ;  /* 0x0000002320207221 */ /* 0x000fcc0000010000 */
[C---:B----4-:R-:W-:Y:S01]  /*7710*/  HMMA.16816.F32 R80, R4.reuse, R16, R80 ;  /* 0x000000100450723c */ /* 0x050fe20000001850 */
[----:B------:R-:W-:Y:S01]  /*7720*/  FADD.FTZ R16, R30, R39 ;  /* 0x000000271e107221 */ /* 0x000fe20000010000 */
[-CC-:B------:R-:W-:Y:S01]  /*7730*/  FFMA.FTZ R40, R55, R29.reuse, -R42.reuse ;  /* 0x0000001d37287223 */ /* 0x180fe2000001082a */
[-C--:B------:R-:W-:Y:S02]  /*7740*/  FFMA.FTZ R189, R51, R29.reuse, -R42 ;  /* 0x0000001d33bd7223 */ /* 0x080fe4000001082a */
[----:B------:R-:W-:Y:S01]  /*7750*/  FADD.FTZ R121, R121, R16 ;  /* 0x0000001079797221 */ /* 0x000fe20000010000 */
[-CC-:B------:R-:W-:Y:S02]  /*7760*/  FFMA.FTZ R43, R43, R29.reuse, -R28.reuse ;  /* 0x0000001d2b2b7223 */ /* 0x180fe4000001081c */
[----:B------:R-:W-:Y:S01]  /*7770*/  HMMA.16816.F32 R76, R4, R18, R76 ;  /* 0x00000012044c723c */ /* 0x000fe2000000184c */
[----:B------:R-:W3:Y:S01]  /*7780*/  LDSM.16.MT88.4 R16, [R156+0x9800] ;  /* 0x009800009c10783b */ /* 0x000ee20000004200 */
[-C--:B------:R-:W-:Y:S01]  /*7790*/  FFMA.FTZ R191, R31, R29.reuse, -R28 ;  /* 0x0000001d1fbf7223 */ /* 0x080fe2000001081c */
[----:B------:R-:W-:Y:S01]  /*77a0*/  FADD.FTZ R117, R117, R32 ;  /* 0x0000002075757221 */ /* 0x000fe20000010000 */
        /* <DEDUP_REMOVED lines=64> */
[C---:B--2---:R-:W-:Y:S08]  /*7bb0*/  HMMA.16816.F32 R72, R4.reuse, R8, R72 ;  /* 0x000000080448723c */ /* 0x044ff00000001848 */
[----:B------:R-:W-:Y:S01]  /*7bc0*/  HMMA.16816.F32 R68, R4, R10, R68 ;  /* 0x0000000a0444723c */ /* 0x000fe20000001844 */
[----:B------:R-:W-:Y:S02]  /*7bd0*/  VIADD R4, R20, 0xfffffffe ;  /* 0xfffffffe14047836 */ /* 0x000fe40000000000 */
[----:B------:R-:W-:Y:S01]  /*7be0*/  FADD.FTZ R47, R47, R116 ;  /* 0x000000742f2f7221 */ /* 0x000fe20000010000 */
[----:B------:R-:W-:-:S02]  /*7bf0*/  FADD.FTZ R43, R43, R46 ;  /* 0x0000002e2b2b7221 */ /* 0x000fc40000010000 */
[----:B------:R-:W-:Y:S01]  /*7c00*/  ISETP.GE.AND P0, PT, R4, R171, PT ;  /* 0x000000ab0400720c */ /* 0x000fe20003f06270 */
[----:B------:R-:W-:Y:S01]  /*7c10*/  FADD.FTZ R47, R40, R47 ;  /* 0x0000002f282f7221 */ /* 0x000fe20000010000 */
[----:B------:R-:W-:-:S03]  /*7c20*/  FADD.FTZ R43, R34, R43 ;  /* 0x0000002b222b7221 */ /* 0x000fc60000010000 */
[----:B------:R-:W-:Y:S01]  /*7c30*/  FADD.FTZ R42, R42, R47 ;  /* 0x0000002f2a2a7221 */ /* 0x000fe20000010000 */
[----:B------:R-:W-:-:S03]  /*7c40*/  FADD.FTZ R30, R30, R43 ;  /* 0x0000002b1e1e7221 */ /* 0x000fc60000010000 */
[----:B------:R-:W-:Y:S01]  /*7c50*/  FADD.FTZ R189, R189, R42 ;  /* 0x0000002abdbd7221 */ /* 0x000fe20000010000 */
[----:B------:R-:W-:-:S03]  /*7c60*/  FADD.FTZ R191, R191, R30 ;  /* 0x0000001ebfbf7221 */ /* 0x000fc60000010000 */
[----:B------:R-:W-:Y:S05]  /*7c70*/  @!P0 BRA `(.L_x_12285) ;  /* 0x00000044003c8947 */ /* 0x000fea0003800000 */
        /* <DEDUP_REMOVED lines=9> */
.L_x_12292:
        /* <DEDUP_REMOVED lines=80> */
.L_x_12287:
[----:B------:R-:W-:Y:S05]  /*8210*/  BSYNC.RECONVERGENT B0 ;  /* 0x0000000000007941 */ /* 0x000fea0003800200 */
.L_x_12286:
[----:B------:R-:W-:Y:S01]  /*8220*/  @!PT LDS RZ, [RZ] ;  /* 0x00000000fffff984 */ /* 0x000fe20000000800 */
[----:B------:R-:W-:Y:S01]  /*8230*/  @!PT LDS RZ, [RZ] ;  /* 0x00000000fffff984 */ /* 0x000fe20000000800 */
[----:B------:R-:W-:Y:S01]  /*8240*/  @!PT LDS RZ, [RZ] ;  /* 0x00000000fffff984 */ /* 0x000fe20000000800 */
[----:B------:R-:W-:Y:S01]  /*8250*/  @!P1 LDGSTS.E.BYPASS.LTC128B.128 [R179+0x6000], desc[UR4][R174.64] ;  /* 0x06000000aeb39fae */ /* 0x000fe2000b981a04 */
[----:B------:R-:W-:Y:S01]  /*8260*/  IADD3 R194, P3, PT, R193, R174, RZ ;  /* 0x000000aec1c27210 */ /* 0x000fe20007f7e0ff */
[C---:B------:R-:W-:Y:S01]  /*8270*/  @!P0 IMAD R188, R169.reuse, 0x60, RZ ;  /* 0x00000060a9bc8824 */ /* 0x040fe200078e02ff */
[C-C-:B------:R-:W-:Y:S01]  /*8280*/  SHF.L.U64.HI R190, R168.reuse, 0x5, R169.reuse ;  /* 0x00000005a8be7819 */ /* 0x140fe200000102a9 */
[----:B------:R-:W-:Y:S01]  /*8290*/  @!P0 IMAD R192, R169, 0xa0, RZ ;  /* 0x000000a0a9c08824 */ /* 0x000fe200078e02ff */
[----:B------:R-:W-:Y:S01]  /*82a0*/  @!P0 LEA R204, P4, R168, R194, 0x6 ;  /* 0x000000c2a8cc8211 */ /* 0x000fe200078830ff */
[----:B------:R-:W-:Y:S01]  /*82b0*/  BSSY.RECONVERGENT B1, `(.L_x_12288) ;  /* 0x00001ab000017945 */ /* 0x000fe20003800200 */
[----:B------:R-:W-:Y:S01]  /*82c0*/  IADD3.X R195, PT, PT, R190, R175, RZ, P3, !PT ;  /* 0x000000afbec37210 */ /* 0x000fe20001ffe4ff */
[----:B------:R-:W-:Y:S01]  /*82d0*/  @P1 STS.128 [R179+0x6000], RZ ;  /* 0x006000ffb3001388 */ /* 0x000fe20000000c00 */
[----:B------:R-:W-:Y:S02]  /*82e0*/  @!P0 IADD3 R196, P3, PT, R194, R193, RZ ;  /* 0x000000c1c2c48210 */ /* 0x000fe40007f7e0ff */
        /* <DEDUP_REMOVED lines=19> */
[----:B------:R-:W-:Y:S02]  /*8420*/  @!P0 LEA R192, P3, R168, R194, 0x7 ;  /* 0x000000c2a8c08211 */ /* 0x000fe400078638ff */
        /* <DEDUP_REMOVED lines=193> */
[-C--:B------:R-:W-:Y:S01]  /*9040*/  FMUL.FTZ R233, R52, R188.reuse ;  /* 0x000000bc34e97220 */ /* 0x080fe20000410000 */
[-C--:B------:R-:W-:Y:S07]  /*9050*/  FMUL.FTZ R231, R53, R188.reuse ;  /* 0x000000bc35e77220 */ /* 0x080fee0000410000 */
[----:B------:R1:W1:Y:S01]  /*9060*/  MUFU.TANH R130, R220 ;  /* 0x000000dc00827308 */ /* 0x0002620000002400 */
[-C--:B---3--:R-:W-:Y:S01]  /*9070*/  FMUL.FTZ R224, R48, R188.reuse ;  /* 0x000000bc30e07220 */ /* 0x088fe20000410000 */
[-C--:B------:R-:W-:Y:S08]  /*9080*/  FMUL.FTZ R230, R57, R188.reuse ;  /* 0x000000bc39e67220 */ /* 0x080ff00000410000 */
        /* <DEDUP_REMOVED lines=140> */
.L_x_12291:
[----:B------:R-:W-:Y:S05]  /*9950*/  BSYNC.RECONVERGENT B0 ;  /* 0x0000000000007941 */ /* 0x000fea0003800200 */
.L_x_12290:
        /* <DEDUP_REMOVED lines=64> */
.L_x_12289:
[----:B------:R-:W-:Y:S05]  /*9d60*/  BSYNC.RECONVERGENT B1 ;  /* 0x0000000000017941 */ /* 0x000fea0003800200 */
.L_x_12288:
        /* <DEDUP_REMOVED lines=244> */
[--C-:B------:R-:W-:Y:S01]  /*acb0*/  FFMA.FTZ R84, R41, R38, -R111.reuse ;  /* 0x0000002629547223 */ /* 0x100fe2000001086f */
[----:B------:R-:W-:Y:S03]  /*acc0*/  FMUL.FTZ R17, R42, R85 ;  /* 0x000000552a117220 */ /* 0x000fe60000410000 */
[----:B------:R-:W1:Y:S01]  /*acd0*/  MUFU.EX2 R114, R114 ;  /* 0x0000007200727308 */ /* 0x000e620000000800 */
[C---:B--2---:R-:W-:Y:S01]  /*ace0*/  FMUL.FTZ R6, R44.reuse, R98 ;  /* 0x000000622c067220 */ /* 0x044fe20000410000 */
[C---:B------:R-:W-:Y:S01]  /*acf0*/  FMUL.FTZ R7, R44.reuse, R99 ;  /* 0x000000632c077220 */ /* 0x040fe20000410000 */
[C---:B------:R-:W-:Y:S01]  /*ad00*/  FMUL.FTZ R10, R44.reuse, R94 ;  /* 0x0000005e2c0a7220 */ /* 0x040fe20000410000 */
[C---:B------:R-:W-:Y:S01]  /*ad10*/  FMUL.FTZ R11, R44.reuse, R95 ;  /* 0x0000005f2c0b7220 */ /* 0x040fe20000410000 */
[C---:B------:R-:W-:Y:S01]  /*ad20*/  FMUL.FTZ R18, R44.reuse, R86 ;  /* 0x000000562c127220 */ /* 0x040fe20000410000 */
[----:B------:R-:W-:Y:S01]  /*ad30*/  LDSM.16.MT88.4 R92, [R160+0x9800] ;  /* 0x00980000a05c783b */ /* 0x000fe20000004200 */
[--C-:B------:R-:W-:Y:S03]  /*ad40*/  FFMA.FTZ R86, R43, R38, -R111.reuse ;  /* 0x000000262b567223 */ /* 0x100fe6000001086f */
[----:B------:R-:W-:Y:S01]  /*ad50*/  MUFU.EX2 R113, R113 ;  /* 0x0000007100717308 */ /* 0x000fe20000000800 */
[C---:B------:R-:W-:Y:S01]  /*ad60*/  FMUL.FTZ R19, R44.reuse, R87 ;  /* 0x000000572c137220 */ /* 0x040fe20000410000 */
[C---:B------:R-:W-:Y:S01]  /*ad70*/  FMUL.FTZ R26, R44.reuse, R78 ;  /* 0x0000004e2c1a7220 */ /* 0x040fe20000410000 */
[C---:B------:R-:W-:Y:S01]  /*ad80*/  FMUL.FTZ R27, R44.reuse, R79 ;  /* 0x0000004f2c1b7220 */ /* 0x040fe20000410000 */
[----:B------:R-:W-:Y:S01]  /*ad90*/  FMUL.FTZ R34, R44, R70 ;  /* 0x000000462c227220 */ /* 0x000fe20000410000 */
[-C--:B------:R-:W-:Y:S01]  /*ada0*/  FFMA.FTZ R70, R64, R38.reuse, -R111 ;  /* 0x0000002640467223 */ /* 0x080fe2000001086f */
[----:B------:R-:W-:Y:S01]  /*adb0*/  FMUL.FTZ R35, R44, R71 ;  /* 0x000000472c237220 */ /* 0x000fe20000410000 */
[----:B------:R-:W-:Y:S03]  /*adc0*/  FMUL.FTZ R33, R42, R69 ;  /* 0x000000452a217220 */ /* 0x000fe60000410000 */
[----:B------:R-:W2:Y:S01]  /*add0*/  MUFU.EX2 R100, R100 ;  /* 0x0000006400647308 */ /* 0x000ea20000000800 */
[----:B-1----:R-:W-:Y:S01]  /*ade0*/  F2FP.F16.F32.PACK_AB R49, R114, R45 ;  /* 0x0000002d7231723e */ /* 0x002fe200000000ff */
[----:B------:R-:W-:Y:S01]  /*adf0*/  FFMA.FTZ R191, R44, R191, R45 ;  /* 0x000000bf2cbf7223 */ /* 0x000fe2000001002d */
[----:B------:R-:W-:Y:S01]  /*ae00*/  FMUL.FTZ R25, R42, R77 ;  /* 0x0000004d2a197220 */ /* 0x000fe20000410000 */
[-C--:B------:R-:W-:Y:S01]  /*ae10*/  FFMA.FTZ R77, R206, R38.reuse, -R101 ;  /* 0x00000026ce4d7223 */ /* 0x080fe20000010865 */
[-CC-:B------:R-:W-:Y:S01]  /*ae20*/  FFMA.FTZ R87, R223, R38.reuse, -R111.reuse ;  /* 0x00000026df577223 */ /* 0x180fe2000001086f */
[-CC-:B------:R-:W-:Y:S01]  /*ae30*/  FFMA.FTZ R69, R216, R38.reuse, -R111.reuse ;  /* 0x00000026d8457223 */ /* 0x180fe2000001086f */
[-C--:B------:R-:W-:Y:S03]  /*ae40*/  FFMA.FTZ R71, R214, R38.reuse, -R111 ;  /* 0x00000026d6477223 */ /* 0x080fe6000001086f */
[----:B------:R-:W-:Y:S01]  /*ae50*/  MUFU.EX2 R117, R117 ;  /* 0x0000007500757308 */ /* 0x000fe20000000800 */
[-CC-:B------:R-:W-:Y:S01]  /*ae60*/  FFMA.FTZ R78, R208, R38.reuse, -R101.reuse ;  /* 0x00000026d04e7223 */ /* 0x180fe20000010865 */
[-CC-:B------:R-:W-:Y:S01]  /*ae70*/  FFMA.FTZ R98, R194, R38.reuse, -R101.reuse ;  /* 0x00000026c2627223 */ /* 0x180fe20000010865 */
[-C--:B------:R-:W-:Y:S01]  /*ae80*/  FFMA.FTZ R96, R190, R38.reuse, -R101 ;  /* 0x00000026be607223 */ /* 0x080fe20000010865 */
[-CC-:B------:R-:W-:Y:S01]  /*ae90*/  FFMA.FTZ R119, R154, R38.reuse, -R111.reuse ;  /* 0x000000269a777223 */ /* 0x180fe2000001086f */
[-C--:B------:R-:W-:Y:S01]  /*aea0*/  FFMA.FTZ R150, R150, R38.reuse, -R111 ;  /* 0x0000002696967223 */ /* 0x080fe2000001086f */
[-CC-:B------:R-:W-:Y:S01]  /*aeb0*/  FFMA.FTZ R123, R148, R38.reuse, -R101.reuse ;  /* 0x00000026947b7223 */ /* 0x180fe20000010865 */
[-CC-:B------:R-:W-:Y:S03]  /*aec0*/  FFMA.FTZ R146, R146, R38.reuse, -R101.reuse ;  /* 0x0000002692927223 */ /* 0x180fe60000010865 */
[----:B------:R-:W1:Y:S01]  /*aed0*/  MUFU.EX2 R115, R115 ;  /* 0x0000007300737308 */ /* 0x000e620000000800 */
[----:B--2---:R-:W-:Y:S01]  /*aee0*/  F2FP.F16.F32.PACK_AB R51, R100, R113 ;  /* 0x000000716433723e */ /* 0x004fe200000000ff */
        /* <DEDUP_REMOVED lines=16> */
[----:B------:R-:W-:Y:S01]  /*aff0*/  FFMA.FTZ R137, R110, R38, -R101 ;  /* 0x000000266e897223 */ /* 0x000fe20000010865 */
[----:B------:R-:W-:Y:S01]  /*b000*/  FFMA.FTZ R117, R42, R189, R117 ;  /* 0x000000bd2a757223 */ /* 0x000fe20000010075 */
[----:B------:R-:W-:Y:S01]  /*b010*/  FADD.FTZ R114, R114, R191 ;  /* 0x000000bf72727221 */ /* 0x000fe20000010000 */
[----:B------:R-:W-:Y:S05]  /*b020*/  ISETP.GT.AND P0, PT, R178, R171, PT ;  /* 0x000000abb200720c */ /* 0x000fea0003f04270 */
[----:B------:R-:W-:Y:S01]  /*b030*/  MUFU.EX2 R85, R215 ;  /* 0x000000d700557308 */ /* 0x000fe20000000800 */
[----:B------:R-:W-:Y:S04]  /*b040*/  FADD.FTZ R113, R113, R114 ;  /* 0x0000007271717221 */ /* 0x000fe80000010000 */
[----:B------:R-:W-:Y:S01]  /*b050*/  FADD.FTZ R113, R100, R113 ;  /* 0x0000007164717221 */ /* 0x000fe20000010000 */
[----:B------:R-:W-:Y:S04]  /*b060*/  MOV R100, R37 ;  /* 0x0000002500647202 */ /* 0x000fe80000000f00 */
        /* <DEDUP_REMOVED lines=50> */
[C---:B-1----:R-:W-:Y:S04]  /*b390*/  F2FP.F16.F32.PACK_AB R49, R85.reuse, R88 ;  /* 0x000000585531723e */ /* 0x042fe800000000ff */
[----:B------:R-:W-:Y:S01]  /*b3a0*/  MUFU.EX2 R91, R91 ;  /* 0x0000005b005b7308 */ /* 0x000fe20000000800 */
[----:B---3--:R-:W-:Y:S01]  /*b3b0*/  F2FP.F16.F32.PACK_AB R48, R76, R79 ;  /* 0x0000004f4c30723e */ /* 0x008fe200000000ff */
[----:B------:R-:W-:Y:S01]  /*b3c0*/  FADD.FTZ R88, R88, R113 ;  /* 0x0000007158587221 */ /* 0x000fe20000010000 */
[----:B----4-:R-:W-:Y:S01]  /*b3d0*/  F2FP.F16.F32.PACK_AB R51, R80, R87 ;  /* 0x000000575033723e */ /* 0x010fe200000000ff */
[----:B------:R-:W-:Y:S02]  /*b3e0*/  FADD.FTZ R108, R108, R109 ;  /* 0x0000006d6c6c7221 */ /* 0x000fe40000010000 */
[----:B------:R-:W-:Y:S01]  /*b3f0*/  FADD.FTZ R88, R85, R88 ;  /* 0x0000005855587221 */ /* 0x000fe20000010000 */
[----:B-----5:R-:W-:Y:S03]  /*b400*/  F2FP.F16.F32.PACK_AB R50, R73, R72 ;  /* 0x000000484932723e */ /* 0x020fe600000000ff */
[----:B------:R-:W-:Y:S01]  /*b410*/  MUFU.EX2 R96, R96 ;  /* 0x0000006000607308 */ /* 0x000fe20000000800 */
[----:B------:R-:W-:Y:S01]  /*b420*/  FADD.FTZ R87, R87, R88 ;  /* 0x0000005857577221 */ /* 0x000fe20000010000 */
[----:B------:R-:W-:Y:S03]  /*b430*/  FADD.FTZ R79, R79, R108 ;  /* 0x0000006c4f4f7221 */ /* 0x000fe60000010000 */
[----:B------:R-:W-:Y:S01]  /*b440*/  FADD.FTZ R80, R80, R87 ;  /* 0x0000005750507221 */ /* 0x000fe20000010000 */
[C---:B--2---:R-:W-:Y:S04]  /*b450*/  HMMA.16816.F32 R4, R48.reuse, R56, R4 ;  /* 0x000000383004723c */ /* 0x044fe80000001804 */
[----:B------:R-:W-:Y:S01]  /*b460*/  MUFU.EX2 R152, R152 ;  /* 0x0000009800987308 */ /* 0x000fe20000000800 */
[----:B------:R-:W-:Y:S04]  /*b470*/  FADD.FTZ R79, R76, R79 ;  /* 0x0000004f4c4f7221 */ /* 0x000fe80000010000 */
[----:B------:R-:W-:Y:S01]  /*b480*/  FADD.FTZ R72, R72, R79 ;  /* 0x0000004f48487221 */ /* 0x000fe20000010000 */
[C---:B------:R-:W-:Y:S01]  /*b490*/  HMMA.16816.F32 R8, R48.reuse, R58, R8 ;  /* 0x0000003a3008723c */ /* 0x040fe20000001808 */
[----:B------:R-:W1:Y:S03]  /*b4a0*/  LDSM.16.MT88.4 R56, [R160+0x7000] ;  /* 0x00700000a038783b */ /* 0x000e660000004200 */
[----:B------:R-:W-:Y:S01]  /*b4b0*/  MUFU.EX2 R121, R121 ;  /* 0x0000007900797308 */ /* 0x000fe20000000800 */
[----:B------:R-:W-:Y:S03]  /*b4c0*/  FADD.FTZ R73, R73, R72 ;  /* 0x0000004849497221 */ /* 0x000fe60000010000 */
        /* <DEDUP_REMOVED lines=13> */
[----:B------:R-:W5:Y:S08]  /*b5a0*/  LDSM.16.MT88.4 R64, [R102+0x7000] ;  /* 0x007000006640783b */ /* 0x000f700000004200 */
[----:B------:R-:W-:Y:S01]  /*b5b0*/  MUFU.EX2 R70, R70 ;  /* 0x0000004600467308 */ /* 0x000fe20000000800 */
[----:B------:R-:W-:Y:S09]  /*b5c0*/  F2FP.F16.F32.PACK_AB R50, R77, R78 ;  /* 0x0000004e4d32723e */ /* 0x000ff200000000ff */
        /* <DEDUP_REMOVED lines=88> */
[----:B------:R-:W-:Y:S07]  /*bb50*/  LDSM.16.MT88.4 R52, [R102+0x8800] ;  /* 0x008800006634783b */ /* 0x000fee0000004200 */
[C---:B---3--:R-:W-:Y:S03]  /*bb60*/  HMMA.16816.F32 R28, R48.reuse, R64, R28 ;  /* 0x00000040301c723c */ /* 0x048fe6000000181c */
[--C-:B------:R-:W-:Y:S01]  /*bb70*/  FFMA.FTZ R64, R46, R38, -R111.reuse ;  /* 0x000000262e407223 */ /* 0x100fe2000001086f */
[----:B------:R-:W-:Y:S01]  /*bb80*/  F2FP.F16.F32.PACK_AB R46, R133, R128 ;  /* 0x00000080852e723e */ /* 0x000fe200000000ff */
[-CC-:B------:R-:W-:Y:S03]  /*bb90*/  FFMA.FTZ R65, R124, R38.reuse, -R111.reuse ;  /* 0x000000267c417223 */ /* 0x180fe6000001086f */
[----:B------:R-:W-:Y:S01]  /*bba0*/  HMMA.16816.F32 R32, R48, R66, R32 ;  /* 0x000000423020723c */ /* 0x000fe20000001820 */
[----:B------:R-:W2:Y:S01]  /*bbb0*/  LDSM.16.MT88.4 R48, [R103+0x8800] ;  /* 0x008800006730783b */ /* 0x000ea20000004200 */
[----:B------:R-:W-:Y:S01]  /*bbc0*/  MUFU.EX2 R64, R64 ;  /* 0x0000004000407308 */ /* 0x000fe20000000800 */
[-CC-:B------:R-:W-:Y:S01]  /*bbd0*/  FFMA.FTZ R66, R122, R38.reuse, -R111.reuse ;  /* 0x000000267a427223 */ /* 0x180fe2000001086f */
[--C-:B------:R-:W-:Y:S04]  /*bbe0*/  FFMA.FTZ R67, R120, R38, -R111.reuse ;  /* 0x0000002678437223 */ /* 0x100fe8000001086f */
[C---:B----4-:R-:W-:Y:S04]  /*bbf0*/  HMMA.16816.F32 R4, R44.reuse, R56, R4 ;  /* 0x000000382c04723c */ /* 0x050fe80000001804 */
[----:B------:R-:W3:Y:S04]  /*bc00*/  MUFU.EX2 R65, R65 ;  /* 0x0000004100417308 */ /* 0x000ee80000000800 */
[C---:B------:R-:W-:Y:S01]  /*bc10*/  HMMA.16816.F32 R8, R44.reuse, R58, R8 ;  /* 0x0000003a2c08723c */ /* 0x040fe20000001808 */
[----:B------:R-:W4:Y:S05]  /*bc20*/  LDSM.16.MT88.4 R56, [R160+0x9000] ;  /* 0x00900000a038783b */ /* 0x000f2a0000004200 */
[----:B------:R-:W-:Y:S02]  /*bc30*/  MUFU.EX2 R66, R66 ;  /* 0x0000004200427308 */ /* 0x000fe40000000800 */
[C---:B-1----:R-:W-:Y:S08]  /*bc40*/  HMMA.16816.F32 R12, R44.reuse, R60, R12 ;  /* 0x0000003c2c0c723c */ /* 0x042ff0000000180c */
[----:B------:R-:W1:Y:S01]  /*bc50*/  MUFU.EX2 R67, R67 ;  /* 0x0000004300437308 */ /* 0x000e620000000800 */
[----:B---3--:R-:W-:Y:S01]  /*bc60*/  F2FP.F16.F32.PACK_AB R41, R65, R64 ;  /* 0x000000404129723e */ /* 0x008fe200000000ff */
[C---:B------:R-:W-:Y:S01]  /*bc70*/  HMMA.16816.F32 R16, R44.reuse, R62, R16 ;  /* 0x0000003e2c10723c */ /* 0x040fe20000001810 */
[----:B------:R-:W3:Y:S07]  /*bc80*/  LDSM.16.MT88.4 R60, [R156+0x9000] ;  /* 0x009000009c3c783b */ /* 0x000eee0000004200 */
[C---:B--2---:R-:W-:Y:S03]  /*bc90*/  HMMA.16816.F32 R20, R44.reuse, R48, R20 ;  /* 0x000000302c14723c */ /* 0x044fe60000001814 */
[----:B-1----:R-:W-:Y:S05]  /*bca0*/  F2FP.F16.F32.PACK_AB R43, R67, R66 ;  /* 0x00000042432b723e */ /* 0x002fea00000000ff */
[C---:B------:R-:W-:Y:S01]  /*bcb0*/  HMMA.16816.F32 R24, R44.reuse, R50, R24 ;  /* 0x000000322c18723c */ /* 0x040fe20000001818 */
[----:B------:R-:W1:Y:S07]  /*bcc0*/  LDSM.16.MT88.4 R48, [R103+0x9000] ;  /* 0x009000006730783b */ /* 0x000e6e0000004200 */
[C---:B------:R-:W-:Y:S01]  /*bcd0*/  HMMA.16816.F32 R28, R44.reuse, R52, R28 ;  /* 0x000000342c1c723c */ /* 0x040fe2000000181c */
[----:B------:R-:W-:Y:S02]  /*bce0*/  MUFU.EX2 R52, R86 ;  /* 0x0000005600347308 */ /* 0x000fe40000000800 */
[--C-:B------:R-:W-:Y:S01]  /*bcf0*/  FFMA.FTZ R53, R40, R38, -R111.reuse ;  /* 0x0000002628357223 */ /* 0x100fe2000001086f */
[----:B------:R-:W-:Y:S01]  /*bd00*/  F2FP.F16.F32.PACK_AB R40, R135, R118 ;  /* 0x000000768728723e */ /* 0x000fe200000000ff */
[-C--:B------:R-:W-:Y:S03]  /*bd10*/  FFMA.FTZ R111, R39, R38.reuse, -R111 ;  /* 0x00000026276f7223 */ /* 0x080fe6000001086f */
[----:B------:R-:W-:Y:S01]  /*bd20*/  HMMA.16816.F32 R32, R44, R54, R32 ;  /* 0x000000362c20723c */ /* 0x000fe20000001820 */
[----:B------:R-:W2:Y:S02]  /*bd30*/  LDSM.16.MT88.4 R44, [R102+0x9000] ;  /* 0x00900000662c783b */ /* 0x000ea40000004200 */
[----:B------:R5:W3:Y:S01]  /*bd40*/  MUFU.EX2 R39, R84 ;  /* 0x0000005400277308 */ /* 0x000ae20000000800 */
[-CC-:B------:R-:W-:Y:S04]  /*bd50*/  FFMA.FTZ R55, R106, R38.reuse, -R101.reuse ;  /* 0x000000266a377223 */ /* 0x180fe80000010865 */
[C---:B----4-:R-:W-:Y:S05]  /*bd60*/  HMMA.16816.F32 R4, R40.reuse, R56, R4 ;  /* 0x000000382804723c */ /* 0x050fea0000001804 */
[----:B------:R-:W-:Y:S01]  /*bd70*/  MUFU.EX2 R53, R53 ;  /* 0x0000003500357308 */ /* 0x000fe20000000800 */
[--C-:B------:R-:W-:Y:S02]  /*bd80*/  FFMA.FTZ R56, R107, R38, -R101.reuse ;  /* 0x000000266b387223 */ /* 0x100fe40000010865 */
[C---:B------:R-:W-:Y:S07]  /*bd90*/  HMMA.16816.F32 R8, R40.reuse, R58, R8 ;  /* 0x0000003a2808723c */ /* 0x040fee0000001808 */
[----:B------:R-:W4:Y:S01]  /*bda0*/  MUFU.EX2 R54, R111 ;  /* 0x0000006f00367308 */ /* 0x000f220000000800 */
[----:B-----5:R-:W5:Y:S01]  /*bdb0*/  LDSM.16.MT88.4 R84, [R156+0x9800] ;  /* 0x009800009c54783b */ /* 0x020f620000004200 */
[----:B---3--:R-:W-:Y:S01]  /*bdc0*/  F2FP.F16.F32.PACK_AB R69, R39, R52 ;  /* 0x000000342745723e */ /* 0x008fe200000000ff */
[C---:B------:R-:W-:Y:S07]  /*bdd0*/  HMMA.16816.F32 R12, R40.reuse, R60, R12 ;  /* 0x0000003c280c723c */ /* 0x040fee000000180c */
[----:B------:R-:W-:Y:S01]  /*bde0*/  MUFU.EX2 R55, R55 ;  /* 0x0000003700377308 */ /* 0x000fe20000000800 */
[C---:B------:R-:W-:Y:S09]  /*bdf0*/  HMMA.16816.F32 R16, R40.reuse, R62, R16 ;  /* 0x0000003e2810723c */ /* 0x040ff20000001810 */
[----:B------:R-:W3:Y:S01]  /*be00*/  MUFU.EX2 R56, R56 ;  /* 0x0000003800387308 */ /* 0x000ee20000000800 */
[----:B----4-:R-:W-:Y:S01]  /*be10*/  F2FP.F16.F32.PACK_AB R71, R54, R53 ;  /* 0x000000353647723e */ /* 0x010fe200000000ff */
[C---:B-1----:R-:W-:Y:S03]  /*be20*/  HMMA.16816.F32 R20, R40.reuse, R48, R20 ;  /* 0x000000302814723c */ /* 0x042fe60000001814 */
[-CC-:B------:R-:W-:Y:S01]  /*be30*/  FFMA.FTZ R48, R104, R38.reuse, -R101.reuse ;  /* 0x0000002668307223 */ /* 0x180fe20000010865 */
[----:B------:R-:W-:Y:S01]  /*be40*/  FFMA.FTZ R101, R105, R38, -R101 ;  /* 0x0000002669657223 */ /* 0x000fe20000010865 */
[----:B------:R-:W-:Y:S03]  /*be50*/  FADD.FTZ R38, R96, R89 ;  /* 0x0000005960267221 */ /* 0x000fe60000010000 */
[C---:B------:R-:W-:Y:S01]  /*be60*/  HMMA.16816.F32 R24, R40.reuse, R50, R24 ;  /* 0x000000322818723c */ /* 0x040fe20000001818 */
[----:B------:R-:W-:Y:S02]  /*be70*/  MUFU.EX2 R48, R48 ;  /* 0x0000003000307308 */ /* 0x000fe40000000800 */
[----:B---3--:R-:W-:Y:S01]  /*be80*/  F2FP.F16.F32.PACK_AB R68, R56, R55 ;  /* 0x000000373844723e */ /* 0x008fe200000000ff */
        /* <DEDUP_REMOVED lines=46> */
.L_x_12285:
        /* <DEDUP_REMOVED lines=14> */
.L_x_12300:
        /* <DEDUP_REMOVED lines=91> */
[----:B------:R-:W-:Y:S01]  /*c800*/  LOP3.LUT R4, R15, 0x38, R4, 0x78, !PT ;  /* 0x000000380f047812 */ /* 0x000fe200078e7804 */
[----:B-1----:R-:W-:-:S04]  /*c810*/  @P1 FMUL.FTZ R14, R14, 0.69314718246459960938 ;  /* 0x3f3172180e0e1820 */ /* 0x002fc80000410000 */
[----:B-----5:R-:W-:Y:S01]  /*c820*/  @P1 FFMA.FTZ R39, R5, R37, R14 ;  /* 0x0000002505271223 */ /* 0x020fe2000001000e */
[----:B------:R-:W-:Y:S01]  /*c830*/  BAR.SYNC.DEFER_BLOCKING 0x0 ;  /* 0x0000000000007b1d */ /* 0x000fe20000010000 */
[----:B------:R-:W-:Y:S02]  /*c840*/  LOP3.LUT P1, RZ, R6, 0x3, RZ, 0xc0, !PT ;  /* 0x0000000306ff7812 */ /* 0x000fe4000782c0ff */
[----:B------:R-:W-:-:S03]  /*c850*/  MOV R37, 0xff800000 ;  /* 0xff80000000257802 */ /* 0x000fc60000000f00 */
        /* <DEDUP_REMOVED lines=29> */
.L_x_12295:
[----:B------:R-:W-:Y:S05]  /*ca30*/  BSYNC.RECONVERGENT B0 ;  /* 0x0000000000007941 */ /* 0x000fea0003800200 */
.L_x_12294:
        /* <DEDUP_REMOVED lines=34> */
[----:B-1----:R-:W-:Y:S05]  /*cc60*/  @P0 RET.REL.NODEC R176 `(_ZN5flash24flash_fwd_splitkv_kernelI23Flash_fwd_kernel_traitsILi64ELi64ELi128ELi4ELb0ELb0EN7cutlass6half_tE19Flash_kernel_traitsILi64ELi64ELi128ELi4ES3_EELb0ELb0ELb1ELb0ELb0ELb1ELb1ELb0EEEvNS_16Flash_fwd_paramsE) ;  /* 0xffffff30b0e40950 */ /* 0x002fea0003c3ffff */
[----:B------:R-:W-:Y:S01]  /*cc70*/  MOV R177, 0x0 ;  /* 0x0000000000b17802 */ /* 0x000fe20000000f00 */
[----:B------:R1:W-:Y:S03]  /*cc80*/  ST.E.128 desc[UR4][R36.64+0x3800], R4 ;  /* 0x0038000424007985 */ /* 0x0003e6000c101d04 */
[----:B-1----:R-:W-:Y:S05]  /*cc90*/  RET.REL.NODEC R176 `(_ZN5flash24flash_fwd_splitkv_kernelI23Flash_fwd_kernel_traitsILi64ELi64ELi128ELi4ELb0ELb0EN7cutlass6half_tE19Flash_kernel_traitsILi64ELi64ELi128ELi4ES3_EELb0ELb0ELb1ELb0ELb0ELb1ELb1ELb0EEEvNS_16Flash_fwd_paramsE) ;  /* 0xffffff30b0d87950 */ /* 0x002fea0003c3ffff */
.L_x_12293:
[----:B------:R-:W-:Y:S01]  /*cca0*/  MOV R7, 0x2 ;  /* 0x0000000200077802 */ /* 0x000fe20000000f00 */
[----:B------:R-:W-:Y:S01]  /*ccb0*/  IMAD.MOV.U32 R6, RZ, RZ, 0x1f ;  /* 0x0000001fff067424 */ /* 0x000fe200078e00ff */
[----:B------:R-:W-:-:S07]  /*ccc0*/  MOV R9, 0xffffffff ;  /* 0xffffffff00097802 */ /* 0x000fce0000000f00 */
[----:B-----5:R-:W-:Y:S05]  /*ccd0*/  WARPSYNC.COLLECTIVE R9, `(.L_x_12296) ;  /* 0x0000000009087348 */ /* 0x020fea0003c00000 */
[----:B------:R1:W2:Y:S02]  /*cce0*/  SHFL.BFLY P0, R13, R189, R7, R6 ;  /* 0x0c000007bd0d7389 */ /* 0x0002a40000000006 */
[----:B-12--5:R-:W-:Y:S05]  /*ccf0*/  ENDCOLLECTIVE ;  /* 0x000000000000791b */ /* 0x026fea0003800000 */
.L_x_12296:
[----:B------:R-:W-:Y:S02]  /*cd00*/  IMAD.MOV.U32 R8, RZ, RZ, R13 ;  /* 0x000000ffff087224 */ /* 0x000fe400078e000d */
[----:B------:R-:W-:Y:S02]  /*cd10*/  IMAD.MOV.U32 R7, RZ, RZ, 0x1 ;  /* 0x00000001ff077424 */ /* 0x000fe400078e00ff */
[----:B------:R-:W-:-:S05]  /*cd20*/  FADD.FTZ R11, R8, R189 ;  /* 0x000000bd080b7221 */ /* 0x000fca0000010000 */
[----:B------:R-:W-:-:S07]  /*cd30*/  MOV R189, R11 ;  /* 0x0000000b00bd7202 */ /* 0x000fce0000000f00 */
[----:B------:R-:W-:Y:S05]  /*cd40*/  WARPSYNC.COLLECTIVE R9, `(.L_x_12297) ;  /* 0x0000000009087348 */ /* 0x000fea0003c00000 */
[----:B------:R1:W2:Y:S02]  /*cd50*/  SHFL.BFLY P0, R13, R189, R7, R6 ;  /* 0x0c000007bd0d7389 */ /* 0x0002a40000000006 */
[----:B-12---:R-:W-:Y:S05]  /*cd60*/  ENDCOLLECTIVE ;  /* 0x000000000000791b */ /* 0x006fea0003800000 */
.L_x_12297:
[----:B------:R-:W-:Y:S01]  /*cd70*/  MOV R189, R191 ;  /* 0x000000bf00bd7202 */ /* 0x000fe20000000f00 */
[----:B------:R-:W-:Y:S01]  /*cd80*/  IMAD.MOV.U32 R7, RZ, RZ, 0x2 ;  /* 0x00000002ff077424 */ /* 0x000fe200078e00ff */
[----:B------:R-:W-:-:S07]  /*cd90*/  MOV R8, R13 ;  /* 0x0000000d00087202 */ /* 0x000fce0000000f00 */
[----:B------:R-:W-:Y:S05]  /*cda0*/  WARPSYNC.COLLECTIVE R9, `(.L_x_12298) ;  /* 0x0000000009087348 */ /* 0x000fea0003c00000 */
[----:B------:R1:W2:Y:S02]  /*cdb0*/  SHFL.BFLY P0, R13, R189, R7, R6 ;  /* 0x0c000007bd0d7389 */ /* 0x0002a40000000006 */
[----:B-12---:R-:W-:Y:S05]  /*cdc0*/  ENDCOLLECTIVE ;  /* 0x000000000000791b */ /* 0x006fea0003800000 */
.L_x_12298:
[----:B------:R-:W-:Y:S01]  /*cdd0*/  FADD.FTZ R8, R11, R8 ;  /* 0x000000080b087221 */ /* 0x000fe20000010000 */
[----:B------:R-:W-:Y:S01]  /*cde0*/  FADD.FTZ R12, R13, R191 ;  /* 0x000000bf0d0c7221 */ /* 0x000fe20000010000 */
[----:B------:R-:W-:-:S04]  /*cdf0*/  MOV R7, 0x1 ;  /* 0x0000000100077802 */ /* 0x000fc80000000f00 */
[----:B------:R-:W-:-:S07]  /*ce00*/  MOV R189, R12 ;  /* 0x0000000c00bd7202 */ /* 0x000fce0000000f00 */
[----:B------:R-:W-:Y:S05]  /*ce10*/  WARPSYNC.COLLECTIVE R9, `(.L_x_12299) ;  /* 0x0000000009087348 */ /* 0x000fea0003c00000 */
[----:B------:R1:W2:Y:S02]  /*ce20*/  SHFL.BFLY P0, R13, R189, R7, R6 ;  /* 0x0c000007bd0d7389 */ /* 0x0002a40000000006 */
[----:B-12---:R-:W-:Y:S05]  /*ce30*/  ENDCOLLECTIVE ;  /* 0x000000000000791b */ /* 0x006fea0003800000 */
.L_x_12299:
[----:B------:R-:W-:Y:S05]  /*ce40*/  BRA `(.L_x_12300) ;  /* 0xfffffff400007947 */ /* 0x000fea000383ffff */
.L_x_12301:
        /* <DEDUP_REMOVED lines=11> */
.L_x_14817:


//--------------------- .text._ZN5flash24flash_fwd_splitkv_kernelI23Flash_fwd_kernel_traitsILi64ELi64ELi128ELi4ELb0ELb0EN7cutlass6half_tE19Flash_kernel_traitsILi64ELi64ELi128ELi4ES3_EELb0ELb0ELb0ELb0ELb1ELb0ELb1ELb1EEEvNS_16Flash_fwd_paramsE --------------------------
	.section	.text._ZN5flash24flash_fwd_splitkv_kernelI23Flash_fwd_kernel_traitsILi64ELi64ELi128ELi4ELb0ELb0EN7cutlass6half_tE19Flash_kernel_traitsILi64ELi64ELi128ELi4ES3_EELb0ELb0ELb0ELb0ELb1ELb0ELb1ELb1EEEvNS_16Flash_fwd_paramsE,"ax",@progbits
	.align	128
        .global         _ZN5flash24flash_fwd_splitkv_kernelI23Flash_fwd_kernel_traitsILi64ELi64ELi128ELi4ELb0ELb0EN7cutlass6half_tE19Flash_kernel_traitsILi64ELi64ELi128ELi4ES3_EELb0ELb0ELb0ELb0ELb1ELb0ELb1ELb1EEEvNS_16Flash_fwd_paramsE
        .type           _ZN5flash24flash_fwd_splitkv_kernelI23Flash_fwd_kernel_traitsILi64ELi64ELi128ELi4ELb0ELb0EN7cutlass6half_tE19Flash_kernel_traitsILi64ELi64ELi128ELi4ES3_EELb0ELb0ELb0ELb0ELb1ELb0ELb1ELb1EEEvNS_16Flash_fwd_paramsE,@function
        .size           _ZN5flash24flash_fwd_splitkv_kernelI23Flash_fwd_kernel_traitsILi64ELi64ELi128ELi4ELb0ELb0EN7cutlass6half_tE19Flash_kernel_traitsILi64ELi64ELi128ELi4ES3_EELb0ELb0ELb0ELb0ELb1ELb0ELb1ELb1EEEvNS_16Flash_fwd_paramsE,(.L_x_14818 - _ZN5flash24flash_fwd_splitkv_kernelI23Flash_fwd_kernel_traitsILi64ELi64ELi128ELi4ELb0ELb0EN7cutlass6half_tE19Flash_kernel_traitsILi64ELi64ELi128ELi4ES3_EELb0ELb0ELb0ELb0ELb1ELb0ELb1ELb1EEEvNS_16Flash_fwd_paramsE)
        .other          _ZN5flash24flash_fwd_splitkv_kernelI23Flash_fwd_kernel_traitsILi64ELi64ELi128ELi4ELb0ELb0EN7cutlass6half_tE19Flash_kernel_traitsILi64ELi64ELi128ELi4ES3_EELb0ELb0ELb0ELb0ELb1ELb0ELb1ELb1EEEvNS_16Flash_fwd_paramsE,@"STO_CUDA_ENTRY STV_DEFAULT"
_ZN5flash24flash_fwd_splitkv_kernelI23Flash_fwd_kernel_traitsILi64ELi64ELi128ELi4ELb0ELb0EN7cutlass6half_tE19Flash_kernel_traitsILi64ELi64ELi128ELi4ES3_EELb0ELb0ELb0ELb0ELb1ELb0ELb1ELb1EEEvNS_16Flash_fwd_paramsE:
.text._ZN5flash24flash_fwd_splitkv_kernelI23Flash_fwd_kernel_traitsILi64ELi64ELi128ELi4ELb0ELb0EN7cutlass6half_tE19Flash_kernel_traitsILi64ELi64ELi128ELi4ES3_EELb0ELb0ELb0ELb0ELb1ELb0ELb1ELb1EEEvNS_16Flash_fwd_paramsE:
        /* <DEDUP_REMOVED lines=29> */
[----:B------:R-:W-:Y:S05]  /*01d0*/  CALL.REL.NOINC `($_ZN5flash24flash_fwd_splitkv_kernelI23Flash_fwd_kernel_traitsILi64ELi64ELi128ELi4ELb0ELb0EN7cutlass6half_tE19Flash_kernel_traitsILi64ELi64ELi128ELi4ES3_EELb0ELb0ELb0ELb0ELb1ELb0ELb1ELb1EEEvNS_16Flash_fwd_paramsE$_ZN5flash30compute_attn_1rowblock_splitkvI23Flash_fwd_kernel_traitsILi64ELi64ELi128ELi4ELb0ELb0EN7cutlass6half_tE19Flash_kernel_traitsILi64ELi64ELi128ELi4ES3_EELb0ELb0ELb0ELb0ELb1ELb0ELb1ELb1ENS_16Flash_fwd_paramsEEEvRKT8_iiiii) ;  /* 0x0000000000087944 */ /* 0x000fea0003c00000 */
[----:B------:R-:W-:Y:S05]  /*01e0*/  BSYNC.RECONVERGENT B3 ;  /* 0x0000000000037941 */ /* 0x000fea0003800200 */
.L_x_12302:
[----:B------:R-:W-:Y:S05]  /*01f0*/  EXIT ;  /* 0x000000000000794d */ /* 0x000fea0003800000 */
        .type           $_ZN5flash24flash_fwd_splitkv_kernelI23Flash_fwd_kernel_traitsILi64ELi64ELi128ELi4ELb0ELb0EN7cutlass6half_tE19Flash_kernel_traitsILi64ELi64ELi128ELi4ES3_EELb0ELb0ELb0ELb0ELb1ELb0ELb1ELb1EEEvNS_16Flash_fwd_paramsE$_ZN5flash30compute_attn_1rowblock_splitkvI23Flash_fwd_kernel_traitsILi64ELi64ELi128ELi4ELb0ELb0EN7cutlass6half_tE19Flash_kernel_traitsILi64ELi64ELi128ELi4ES3_EELb0ELb0ELb0ELb0ELb1ELb0ELb1ELb1ENS_16Flash_fwd_paramsEEEvRKT8_iiiii,@function
        .size           $_ZN5flash24flash_fwd_splitkv_kernelI23Flash_fwd_kernel_traitsILi64ELi64ELi128ELi4ELb0ELb0EN7cutlass6half_tE19Flash_kernel_traitsILi64ELi64ELi128ELi4ES3_EELb0ELb0ELb0ELb0ELb1ELb0ELb1ELb1EEEvNS_16Flash_fwd_paramsE$_ZN5flash30compute_attn_1rowblock_splitkvI23Flash_fwd_kernel_traitsILi64ELi64ELi128ELi4ELb0ELb0EN7cutlass6half_tE19Flash_kernel_traitsILi64ELi64ELi128ELi4ES3_EELb0ELb0ELb0ELb0ELb1ELb0ELb1ELb1ENS_16Flash_fwd_paramsEEEvRKT8_iiiii,(.L_x_14818 - $_ZN5flash24flash_fwd_splitkv_kernelI23Flash_fwd_kernel_traitsILi64ELi64ELi128ELi4ELb0ELb0EN7cutlass6half_tE19Flash_kernel_traitsILi64ELi64ELi128ELi4ES3_EELb0ELb0ELb0ELb0ELb1ELb0ELb1ELb1EEEvNS_16Flash_fwd_paramsE$_ZN5flash30compute_attn_1rowblock_splitkvI23Flash_fwd_kernel_traitsILi64ELi64ELi128ELi4ELb0ELb0EN7cutlass6half_tE19Flash_kernel_traitsILi64ELi64ELi128ELi4ES3_EELb0ELb0ELb0ELb0ELb1ELb0ELb1ELb1ENS_16Flash_fwd_paramsEEEvRKT8_iiiii)
$_ZN5flash24flash_fwd_splitkv_kernelI23Flash_fwd_kernel_traitsILi64ELi64ELi128ELi4ELb0ELb0EN7cutlass6half_tE19Flash_kernel_traitsILi64ELi64ELi128ELi4ES3_EELb0ELb0ELb0ELb0ELb1ELb0ELb1ELb1EEEvNS_16Flash_fwd_paramsE$_ZN5flash30compute_attn_1rowblock_splitkvI23Flash_fwd_kernel_traitsILi64ELi64ELi128ELi4ELb0ELb0EN7cutlass6half_tE19Flash_kernel_traitsILi64ELi64ELi128ELi4ES3_EELb0ELb0ELb0ELb0ELb1ELb0ELb1ELb1ENS_16Flash_fwd_paramsEEEvRKT8_iiiii:
        /* <DEDUP_REMOVED lines=39> */
.L_x_12304:
[----:B------:R-:W-:Y:S05]  /*0470*/  BSYNC.RECONVERGENT B0 ;  /* 0x0000000000007941 */ /* 0x000fea0003800200 */
.L_x_12303:
[----:B------:R-:W-:Y:S04]  /*0480*/  BSSY.RECONVERGENT B0, `(.L_x_12305) ;  /* 0x0000007000007945 */ /* 0x000fe80003800200 */
[----:B------:R-:W-:Y:S05]  /*0490*/  @!P4 BRA `(.L_x_12306) ;  /* 0x000000000014c947 */ /* 0x000fea0003800000 */
[----:B------:R-:W4:Y:S02]  /*04a0*/  LD.E.U8 R4, desc[UR4][R100.64+0x1b2] ;  /* 0x0001b20464047980 */ /* 0x000f24000c101100 */
[----:B----4-:R-:W-:-:S13]  /*04b0*/  ISETP.NE.AND P0, PT, R4, RZ, PT ;  /* 0x000000ff0400720c */ /* 0x010fda0003f05270 */
[----:B------:R-:W4:Y:S02]  /*04c0*/  @P0 LD.E R4, desc[UR4][R18.64+0x4] ;  /* 0x0000040412040980 */ /* 0x000f24000c101900 */
[----:B----45:R-:W-:-:S06]  /*04d0*/  @P0 IADD3 R7, PT, PT, R4, -R15, RZ ;  /* 0x8000000f04070210 */ /* 0x030fcc0007ffe0ff */
[----:B------:R4:W5:Y:S02]  /*04e0*/  @!P0 LD.E R7, desc[UR4][R18.64] ;  /* 0x0000000412078980 */ /* 0x000964000c101900 */
.L_x_12306:
[----:B------:R-:W-:Y:S05]  /*04f0*/  BSYNC.RECONVERGENT B0 ;  /* 0x0000000000007941 */ /* 0x000fea0003800200 */
.L_x_12305:
        /* <DEDUP_REMOVED lines=9> */
.L_x_12308:
[----:B------:R-:W5:Y:S01]  /*0590*/  LD.E.64 R6, desc[UR4][R100.64+0x108] ;  /* 0x0001080464067980 */ /* 0x000f62000c101b00 */
[----:B------:R-:W-:Y:S01]  /*05a0*/  BSSY.RECONVERGENT B0, `(.L_x_12310) ;  /* 0x0000006000007945 */ /* 0x000fe20003800200 */
[----:B-----5:R-:W-:-:S04]  /*05b0*/  ISETP.NE.U32.AND P0, PT, R6, RZ, PT ;  /* 0x000000ff0600720c */ /* 0x020fc80003f05070 */
[----:B------:R-:W-:Y:S01]  /*05c0*/  ISETP.NE.AND.EX P0, PT, R7, RZ, PT, P0 ;  /* 0x000000ff0700720c */ /* 0x000fe20003f05300 */
[----:B------:R-:W-:-:S12]  /*05d0*/  IMAD.MOV.U32 R7, RZ, RZ, RZ ;  /* 0x000000ffff077224 */ /* 0x000fd800078e00ff */
[----:B------:R-:W-:Y:S05]  /*05e0*/  @!P0 BRA `(.L_x_12311) ;  /* 0x0000000000048947 */ /* 0x000fea0003800000 */
[----:B------:R1:W5:Y:S02]  /*05f0*/  LD.E R7, desc[UR4][R100.64+0xbc] ;  /* 0x0000bc0464077980 */ /* 0x000364000c101900 */
.L_x_12311:
[----:B------:R-:W-:Y:S05]  /*0600*/  BSYNC.RECONVERGENT B0 ;  /* 0x0000000000007941 */ /* 0x000fea0003800200 */
.L_x_12310:
[----:B-----5:R-:W-:Y:S02]  /*0610*/  IADD3 R68, PT, PT, R76, R7, RZ ;  /* 0x000000074c447210 */ /* 0x020fe40007ffe0ff */
.L_x_12309:
[----:B------:R-:W-:Y:S05]  /*0620*/  BSYNC.RECONVERGENT B1 ;  /* 0x0000000000017941 */ /* 0x000fea0003800200 */
.L_x_12307:
[----:B------:R-:W-:Y:S01]  /*0630*/  IMAD.SHL.U32 R178, R5, 0x40, RZ ;  /* 0x0000004005b27824 */ /* 0x000fe200078e00ff */
[----:B------:R-:W-:-:S04]  /*0640*/  MOV R177, 0x0 ;  /* 0x0000000000b17802 */ /* 0x000fc80000000f00 */
[----:B------:R-:W-:-:S13]  /*0650*/  ISETP.GT.AND P0, PT, R181, R178, PT ;  /* 0x000000b2b500720c */ /* 0x000fda0003f04270 */
[----:B-1234-:R-:W-:Y:S05]  /*0660*/  @!P0 RET.REL.NODEC R176 `(_ZN5flash24flash_fwd_splitkv_kernelI23Flash_fwd_kernel_traitsILi64ELi64ELi128ELi4ELb0ELb0EN7cutlass6half_tE19Flash_kernel_traitsILi64ELi64ELi128ELi4ES3_EELb0ELb0ELb0ELb0ELb1ELb0ELb1ELb1EEEvNS_16Flash_fwd_paramsE) ;  /* 0xfffffff8b0648950 */ /* 0x01efea0003c3ffff */
        /* <DEDUP_REMOVED lines=42> */
[----:B------:R-:W5:Y:S01]  /*0910*/  LD.E.64 R6, desc[UR4][R100.64+0xa8] ;  /* 0x0000a80464067980 */ /* 0x000f62000c101b00 */
[----:B------:R-:W-:-:S02]  /*0920*/  IMAD.IADD R181, R181, 0x1, -R178 ;  /* 0x00000001b5b57824 */ /* 0x000fc400078e0ab2 */
[----:B------:R-:W-:Y:S02]  /*0930*/  IMAD.MOV.U32 R177, RZ, RZ, 0x0 ;  /* 0x00000000ffb17424 */ /* 0x000fe400078e00ff */
[----:B--2---:R-:W-:-:S04]  /*0940*/  IMAD R2, R2, UR8, R183 ;  /* 0x0000000802027c24 */ /* 0x004fc8000f8e02b7 */
[----:B---3--:R-:W-:Y:S01]  /*0950*/  IMAD R5, R2, R5, R180 ;  /* 0x0000000502057224 */ /* 0x008fe200078e02b4 */
[----:B------:R-:W-:-:S03]  /*0960*/  SHF.R.U32.HI R2, RZ, 0x4, R66 ;  /* 0x00000004ff027819 */ /* 0x000fc60000011642 */
[----:B------:R-:W-:Y:S02]  /*0970*/  IMAD R3, R3, R5, R178 ;  /* 0x0000000503037224 */ /* 0x000fe400078e02b2 */
[C---:B------:R-:W-:Y:S02]  /*0980*/  VIADD R10, R2.reuse, 0x8 ;  /* 0x00000008020a7836 */ /* 0x040fe40000000000 */
[C---:B----4-:R-:W-:Y:S02]  /*0990*/  IMAD R13, R3.reuse, R0, RZ ;  /* 0x00000000030d7224 */ /* 0x050fe400078e02ff */
[C---:B------:R-:W-:Y:S02]  /*09a0*/  VIADD R4, R2.reuse, 0x10 ;  /* 0x0000001002047836 */ /* 0x040fe40000000000 */
[----:B------:R-:W-:Y:S01]  /*09b0*/  VIADD R0, R2, 0x18 ;  /* 0x0000001802007836 */ /* 0x000fe20000000000 */
[----:B------:R-:W-:Y:S02]  /*09c0*/  LEA R5, P1, R66, R13, 0x2 ;  /* 0x0000000d42057211 */ /* 0x000fe400078210ff */
[----:B------:R-:W-:-:S02]  /*09d0*/  IADD3 R11, P0, PT, R3, R2, RZ ;  /* 0x00000002030b7210 */ /* 0x000fc40007f1e0ff */
[-C--:B------:R-:W-:Y:S02]  /*09e0*/  ISETP.GE.AND P3, PT, R10, R181.reuse, PT ;  /* 0x000000b50a00720c */ /* 0x080fe40003f66270 */
[-C--:B------:R-:W-:Y:S02]  /*09f0*/  ISETP.GE.AND P6, PT, R4, R181.reuse, PT ;  /* 0x000000b50400720c */ /* 0x080fe40003fc6270 */
[----:B------:R-:W-:Y:S02]  /*0a00*/  LEA.HI.X.SX32 R13, R13, RZ, 0x1, P1 ;  /* 0x000000ff0d0d7211 */ /* 0x000fe400008f0eff */
[----:B------:R-:W-:Y:S01]  /*0a10*/  ISETP.GE.AND P4, PT, R0, R181, PT ;  /* 0x000000b50000720c */ /* 0x000fe20003f86270 */
[----:B------:R-:W-:Y:S01]  /*0a20*/  VIADD R0, R2, 0x20 ;  /* 0x0000002002007836 */ /* 0x000fe20000000000 */
[----:B------:R-:W-:Y:S02]  /*0a30*/  LEA.HI.X.SX32 R3, R3, RZ, 0x1, P0 ;  /* 0x000000ff03037211 */ /* 0x000fe400000f0eff */
[----:B-----5:R-:W-:-:S02]  /*0a40*/  LEA R4, P1, R5, R8, 0x2 ;  /* 0x0000000805047211 */ /* 0x020fc400078210ff */
[----:B------:R-:W-:Y:S02]  /*0a50*/  LEA R6, P0, R11, R6, 0x2 ;  /* 0x000000060b067211 */ /* 0x000fe400078010ff */
[----:B------:R-:W-:Y:S02]  /*0a60*/  ISETP.GE.AND P5, PT, R2, R181, PT ;  /* 0x000000b50200720c */ /* 0x000fe40003fa6270 */
[----:B------:R-:W-:Y:S02]  /*0a70*/  LEA.HI.X R5, R5, R9, R13, 0x2, P1 ;  /* 0x0000000905057211 */ /* 0x000fe400008f140d */
[----:B------:R-:W-:Y:S02]  /*0a80*/  LEA.HI.X R7, R11, R7, R3, 0x2, P0 ;  /* 0x000000070b077211 */ /* 0x000fe400000f1403 */
[----:B------:R-:W-:Y:S01]  /*0a90*/  ISETP.GE.AND P1, PT, R0, R181, PT ;  /* 0x000000b50000720c */ /* 0x000fe20003f26270 */
[----:B------:R-:W-:Y:S01]  /*0aa0*/  VIADD R0, R2, 0x30 ;  /* 0x0000003002007836 */ /* 0x000fe20000000000 */
[----:B------:R-:W-:Y:S01]  /*0ab0*/  LOP3.LUT P0, R66, R66, 0xf, RZ, 0xc0, !PT ;  /* 0x0000000f42427812 */ /* 0x000fe2000780c0ff */
[----:B------:R-:W-:Y:S03]  /*0ac0*/  @!P3 ST.E.128 desc[UR4][R4.64+0x800], RZ ;  /* 0x000800ff0400b985 */ /* 0x000fe6000c101d04 */
[----:B------:R-:W-:-:S02]  /*0ad0*/  ISETP.NE.OR P2, PT, R66, RZ, P3 ;  /* 0x000000ff4200720c */ /* 0x000fc40001f45670 */
[-C--:B------:R-:W-:Y:S01]  /*0ae0*/  ISETP.GE.AND P3, PT, R0, R181.reuse, PT ;  /* 0x000000b50000720c */ /* 0x080fe20003f66270 */
[C---:B------:R-:W-:Y:S01]  /*0af0*/  VIADD R0, R2.reuse, 0x38 ;  /* 0x0000003802007836 */ /* 0x040fe20000000000 */
[----:B------:R-:W-:Y:S01]  /*0b00*/  @!P5 ST.E.128 desc[UR4][R4.64], RZ ;  /* 0x000000ff0400d985 */ /* 0x000fe2000c101d04 */
[----:B------:R-:W-:Y:S01]  /*0b10*/  VIADD R10, R2, 0x28 ;  /* 0x00000028020a7836 */ /* 0x000fe20000000000 */
[----:B------:R-:W-:Y:S02]  /*0b20*/  P2R R8, PR, RZ, 0x1 ;  /* 0x00000001ff087803 */ /* 0x000fe40000000000 */
[-C--:B------:R-:W-:Y:S02]  /*0b30*/  ISETP.GE.AND P5, PT, R0, R181.reuse, PT ;  /* 0x000000b50000720c */ /* 0x080fe40003fa6270 */
[----:B------:R-:W-:Y:S01]  /*0b40*/  ISETP.GE.AND P0, PT, R10, R181, PT ;  /* 0x000000b50a00720c */ /* 0x000fe20003f06270 */
[----:B------:R-:W-:Y:S01]  /*0b50*/  @!P4 ST.E.128 desc[UR4][R4.64+0x1800], RZ ;  /* 0x001800ff0400c985 */ /* 0x000fe2000c101d04 */
[----:B------:R-:W-:-:S03]  /*0b60*/  P2R R0, PR, RZ, 0x20 ;  /* 0x00000020ff007803 */ /* 0x000fc60000000000 */
[----:B------:R-:W-:Y:S06]  /*0b70*/  @!P1 ST.E.128 desc[UR4][R4.64+0x2000], RZ ;  /* 0x002000ff04009985 */ /* 0x000fec000c101d04 */
[----:B------:R-:W-:Y:S01]  /*0b80*/  @!P5 ST.E.128 desc[UR4][R4.64+0x3800], RZ ;  /* 0x003800ff0400d985 */ /* 0x000fe2000c101d04 */
[C---:B------:R-:W-:Y:S02]  /*0b90*/  ISETP.NE.OR P5, PT, R66.reuse, RZ, P4 ;  /* 0x000000ff4200720c */ /* 0x040fe400027a5670 */
[C---:B------:R-:W-:Y:S01]  /*0ba0*/  ISETP.NE.OR P4, PT, R66.reuse, RZ, P1 ;  /* 0x000000ff4200720c */ /* 0x040fe20000f85670 */
[----:B------:R-:W-:Y:S01]  /*0bb0*/  @!P0 ST.E.128 desc[UR4][R4.64+0x2800], RZ ;  /* 0x002800ff04008985 */ /* 0x000fe2000c101d04 */
[----:B------:R-:W-:-:S02]  /*0bc0*/  ISETP.NE.OR P1, PT, R66, RZ, P0 ;  /* 0x000000ff4200720c */ /* 0x000fc40000725670 */
[----:B------:R-:W-:Y:S01]  /*0bd0*/  ISETP.NE.OR P0, PT, R66, RZ, P3 ;  /* 0x000000ff4200720c */ /* 0x000fe20001f05670 */
[----:B------:R-:W-:Y:S01]  /*0be0*/  @!P2 IMAD.MOV.U32 R3, RZ, RZ, -0x800000 ;  /* 0xff800000ff03a424 */ /* 0x000fe200078e00ff */
[----:B------:R-:W-:Y:S04]  /*0bf0*/  @!P6 ST.E.128 desc[UR4][R4.64+0x1000], RZ ;  /* 0x001000ff0400e985 */ /* 0x000fe8000c101d04 */
[----:B------:R-:W-:Y:S04]  /*0c00*/  @!P3 ST.E.128 desc[UR4][R4.64+0x3000], RZ ;  /* 0x003000ff0400b985 */ /* 0x000fe8000c101d04 */
[----:B------:R1:W-:Y:S01]  /*0c10*/  @!P2 ST.E desc[UR4][R6.64+0x20], R3 ;  /* 0x000020030600a985 */ /* 0x0003e2000c101904 */
[----:B------:R-:W-:-:S02]  /*0c20*/  ISETP.NE.AND P2, PT, R8, RZ, PT ;  /* 0x000000ff0800720c */ /* 0x000fc40003f45270 */
[----:B------:R-:W-:Y:S02]  /*0c30*/  ISETP.NE.OR P6, PT, R66, RZ, P6 ;  /* 0x000000ff4200720c */ /* 0x000fe400037c5670 */
[----:B------:R-:W-:Y:S02]  /*0c40*/  ISETP.GE.OR P2, PT, R2, R181, P2 ;  /* 0x000000b50200720c */ /* 0x000fe40001746670 */
[----:B------:R-:W-:Y:S01]  /*0c50*/  ISETP.NE.AND P3, PT, R0, RZ, PT ;  /* 0x000000ff0000720c */ /* 0x000fe20003f65270 */
[----:B------:R-:W-:Y:S02]  /*0c60*/  @!P5 IMAD.MOV.U32 R11, RZ, RZ, -0x800000 ;  /* 0xff800000ff0bd424 */ /* 0x000fe400078e00ff */
[----:B------:R-:W-:Y:S02]  /*0c70*/  @!P4 IMAD.MOV.U32 R9, RZ, RZ, -0x800000 ;  /* 0xff800000ff09c424 */ /* 0x000fe400078e00ff */
[----:B-1----:R-:W-:-:S05]  /*0c80*/  @!P0 IMAD.MOV.U32 R3, RZ, RZ, -0x800000 ;  /* 0xff800000ff038424 */ /* 0x002fca00078e00ff */
[----:B------:R-:W-:Y:S01]  /*0c90*/  @!P0 ST.E desc[UR4][R6.64+0xc0], R3 ;  /* 0x0000c00306008985 */ /* 0x000fe2000c101904 */
[----:B------:R-:W-:Y:S01]  /*0ca0*/  ISETP.NE.OR P0, PT, R66, RZ, P3 ;  /* 0x000000ff4200720c */ /* 0x000fe20001f05670 */
[----:B------:R-:W-:Y:S02]  /*0cb0*/  @!P6 IMAD.MOV.U32 R15, RZ, RZ, -0x800000 ;  /* 0xff800000ff0fe424 */ /* 0x000fe400078e00ff */
[----:B------:R-:W-:Y:S02]  /*0cc0*/  @!P1 IMAD.MOV.U32 R5, RZ, RZ, -0x800000 ;  /* 0xff800000ff059424 */ /* 0x000fe400078e00ff */
[----:B------:R-:W-:Y:S01]  /*0cd0*/  @!P2 IMAD.MOV.U32 R13, RZ, RZ, -0x800000 ;  /* 0xff800000ff0da424 */ /* 0x000fe200078e00ff */
[----:B------:R-:W-:Y:S04]  /*0ce0*/  @!P6 ST.E desc[UR4][R6.64+0x40], R15 ;  /* 0x0000400f0600e985 */ /* 0x000fe8000c101904 */
[----:B------:R-:W-:Y:S04]  /*0cf0*/  @!P5 ST.E desc[UR4][R6.64+0x60], R11 ;  /* 0x0000600b0600d985 */ /* 0x000fe8000c101904 */
[----:B------:R-:W-:Y:S04]  /*0d00*/  @!P4 ST.E desc[UR4][R6.64+0x80], R9 ;  /* 0x000080090600c985 */ /* 0x000fe8000c101904 */
[----:B------:R-:W-:Y:S04]  /*0d10*/  @!P1 ST.E desc[UR4][R6.64+0xa0], R5 ;  /* 0x0000a00506009985 */ /* 0x000fe8000c101904 */
[----:B------:R1:W-:Y:S02]  /*0d20*/  @!P2 ST.E desc[UR4][R6.64], R13 ;  /* 0x0000000d0600a985 */ /* 0x0003e4000c101904 */
[----:B-1----:R-:W-:Y:S05]  /*0d30*/  @P0 RET.REL.NODEC R176 `(_ZN5flash24flash_fwd_splitkv_kernelI23Flash_fwd_kernel_traitsILi64ELi64ELi128ELi4ELb0ELb0EN7cutlass6half_tE19Flash_kernel_traitsILi64ELi64ELi128ELi4ES3_EELb0ELb0ELb0ELb0ELb1ELb0ELb1ELb1EEEvNS_16Flash_fwd_paramsE) ;  /* 0xfffffff0b0b00950 */ /* 0x002fea0003c3ffff */
[----:B------:R-:W-:Y:S02]  /*0d40*/  MOV R3, 0xff800000 ;  /* 0xff80000000037802 */ /* 0x000fe40000000f00 */
[----:B------:R-:W-:-:S03]  /*0d50*/  MOV R177, 0x0 ;  /* 0x0000000000b17802 */ /* 0x000fc60000000f00 */
[----:B------:R1:W-:Y:S02]  /*0d60*/  ST.E desc[UR4][R6.64+0xe0], R3 ;  /* 0x0000e00306007985 */ /* 0x0003e4000c101904 */
[----:B-1----:R-:W-:Y:S05]  /*0d70*/  RET.REL.NODEC R176 `(_ZN5flash24flash_fwd_splitkv_kernelI23Flash_fwd_kernel_traitsILi64ELi64ELi128ELi4ELb0ELb0EN7cutlass6half_tE19Flash_kernel_traitsILi64ELi64ELi128ELi4ES3_EELb0ELb0ELb0ELb0ELb1ELb0ELb1ELb1EEEvNS_16Flash_fwd_paramsE) ;  /* 0xfffffff0b0a07950 */ /* 0x002fea0003c3ffff */
.L_x_12312:
        /* <DEDUP_REMOVED lines=101> */
.L_x_12314:
        /* <DEDUP_REMOVED lines=78> */
.L_x_12315:
[----:B------:R-:W-:Y:S05]  /*18b0*/  BSYNC.RECONVERGENT B0 ;  /* 0x0000000000007941 */ /* 0x000fea0003800200 */
.L_x_12313:
        /* <DEDUP_REMOVED lines=42> */
[----:B------:R-:W-:Y:S02]  /*1b60*/  IADD3 R19, PT, PT, R29, R17, RZ ;  /* 0x000000111d137210 */ /* 0x000fe40007ffe0ff */
[----:B------:R-:W-:Y:S02]  /*1b70*/  SHF.R.U32.HI R134, RZ, 0x3, R66 ;  /* 0x00000003ff867819 */ /* 0x000fe40000011642 */
[----:B------:R-:W-:Y:S01]  /*1b80*/  MOV R135, RZ ;  /* 0x000000ff00877202 */ /* 0x000fe20000000f00 */
[----:B------:R-:W-:Y:S01]  /*1b90*/  IMAD R9, R25, R2, RZ ;  /* 0x0000000219097224 */ /* 0x000fe200078e02ff */
[----:B------:R-:W-:-:S05]  /*1ba0*/  MOV R18, R28 ;  /* 0x0000001c00127202 */ /* 0x000fca0000000f00 */
[----:B------:R-:W-:Y:S01]  /*1bb0*/  IMAD.WIDE.U32 R18, R2, R24, R18 ;  /* 0x0000001802127225 */ /* 0x000fe200078e0012 */
[----:B------:R-:W1:Y:S03]  /*1bc0*/  S2UR UR6, SR_CgaCtaId ;  /* 0x00000000000679c3 */ /* 0x000e660000008800 */
[-C--:B------:R-:W-:Y:S02]  /*1bd0*/  IMAD R175, R63, R134.reuse, RZ ;  /* 0x000000863faf7224 */ /* 0x080fe400078e02ff */
[----:B------:R-:W-:Y:S01]  /*1be0*/  IMAD.SHL.U32 R78, R66, 0x40, RZ ;  /* 0x00000040424e7824 */ /* 0x000fe200078e00ff */
[----:B------:R-:W-:Y:S01]  /*1bf0*/  UMOV UR7, 0x400 ;  /* 0x0000040000077882 */ /* 0x000fe20000000000 */
[----:B------:R-:W-:Y:S01]  /*1c00*/  IMAD R171, R169, R134, RZ ;  /* 0x00000086a9ab7224 */ /* 0x000fe200078e02ff */
[----:B------:R-:W-:Y:S02]  /*1c10*/  SHF.R.U32.HI R64, RZ, 0x1, R66 ;  /* 0x00000001ff407819 */ /* 0x000fe40000011642 */
[----:B------:R-:W-:Y:S01]  /*1c20*/  LOP3.LUT R77, R78, 0x1c0, RZ, 0xc0, !PT ;  /* 0x000001c04e4d7812 */ /* 0x000fe200078ec0ff */
[----:B------:R-:W-:Y:S01]  /*1c30*/  VIADD R179, R61, 0xffffffff ;  /* 0xffffffff3db37836 */ /* 0x000fe20000000000 */
[----:B------:R-:W-:-:S02]  /*1c40*/  SHF.L.U32 R75, R66, 0x5, RZ ;  /* 0x00000005424b7819 */ /* 0x000fc400000006ff */
[----:B------:R-:W-:Y:S01]  /*1c50*/  LOP3.LUT R64, R77, 0x8, R64, 0xf8, !PT ;  /* 0x000000084d407812 */ /* 0x000fe200078ef840 */
[C---:B------:R-:W-:Y:S01]  /*1c60*/  IMAD.SHL.U32 R72, R168.reuse, 0x10, RZ ;  /* 0x00000010a8487824 */ /* 0x040fe200078e00ff */
[----:B-1----:R-:W-:Y:S01]  /*1c70*/  ULEA UR6, UR6, UR7, 0x18 ;  /* 0x0000000706067291 */ /* 0x002fe2000f8ec0ff */
[----:B------:R-:W-:Y:S01]  /*1c80*/  SHF.R.U32.HI R69, RZ, 0x4, R66 ;  /* 0x00000004ff457819 */ /* 0x000fe20000011642 */
[----:B------:R-:W-:Y:S01]  /*1c90*/  IMAD.SHL.U32 R177, R179, 0x80, RZ ;  /* 0x00000080b3b17824 */ /* 0x000fe200078e00ff */
[----:B------:R-:W-:Y:S02]  /*1ca0*/  SHF.L.U64.HI R73, R168, 0x4, R169 ;  /* 0x00000004a8497819 */ /* 0x000fe400000102a9 */
[C---:B------:R-:W-:Y:S02]  /*1cb0*/  SHF.L.U64.HI R71, R62.reuse, 0x4, R63 ;  /* 0x000000043e477819 */ /* 0x040fe4000001023f */
[----:B------:R-:W-:Y:S02]  /*1cc0*/  SHF.L.U32 R70, R62, 0x4, RZ ;  /* 0x000000043e467819 */ /* 0x000fe400000006ff */
[----:B------:R-:W-:-:S02]  /*1cd0*/  LOP3.LUT R75, R75, 0x7c00, RZ, 0xc0, !PT ;  /* 0x00007c004b4b7812 */ /* 0x000fc400078ec0ff */
[----:B------:R-:W-:Y:S02]  /*1ce0*/  LOP3.LUT R65, R78, 0x200, RZ, 0xc0, !PT ;  /* 0x000002004e417812 */ /* 0x000fe400078ec0ff */
        /* <DEDUP_REMOVED lines=11> */
[----:B------:R-:W-:-:S03]  /*1da0*/  SHF.R.S32.HI R16, RZ, 0x1f, R180 ;  /* 0x0000001fff107819 */ /* 0x000fc600000114b4 */
[----:B------:R-:W-:Y:S01]  /*1db0*/  IMAD.X R27, RZ, RZ, R10, P1 ;  /* 0x000000ffff1b7224 */ /* 0x000fe200008e060a */
[----:B------:R-:W-:Y:S01]  /*1dc0*/  SHF.R.S32.HI R0, RZ, 0x1f, R2 ;  /* 0x0000001fff007819 */ /* 0x000fe20000011402 */
[----:B------:R-:W-:Y:S01]  /*1dd0*/  IMAD R16, R22, R16, R17 ;  /* 0x0000001016107224 */ /* 0x000fe200078e0211 */
[----:B------:R-:W-:Y:S01]  /*1de0*/  IADD3 R4, P1, PT, R12, R4, RZ ;  /* 0x000000040c047210 */ /* 0x000fe20007f3e0ff */
[----:B------:R-:W-:-:S04]  /*1df0*/  IMAD.WIDE.U32 R26, R180, R22, R26 ;  /* 0x00000016b41a7225 */ /* 0x000fc800078e001a */
[----:B------:R-:W-:Y:S01]  /*1e00*/  IMAD.WIDE.U32 R22, R5, 0x40, R134 ;  /* 0x0000004005167825 */ /* 0x000fe200078e0086 */
[----:B------:R-:W-:-:S03]  /*1e10*/  IADD3.X R5, PT, PT, RZ, R3, RZ, P1, !PT ;  /* 0x00000003ff057210 */ /* 0x000fc60000ffe4ff */
[----:B------:R-:W-:Y:S02]  /*1e20*/  IMAD R9, R0, R24, R9 ;  /* 0x0000001800097224 */ /* 0x000fe400078e0209 */
[----:B------:R-:W-:Y:S02]  /*1e30*/  IMAD.IADD R27, R27, 0x1, R16 ;  /* 0x000000011b1b7824 */ /* 0x000fe400078e0210 */
[----:B------:R-:W-:Y:S02]  /*1e40*/  IMAD R3, R23, R140, RZ ;  /* 0x0000008c17037224 */ /* 0x000fe400078e02ff */
[----:B------:R-:W-:Y:S02]  /*1e50*/  IMAD.IADD R17, R19, 0x1, R9 ;  /* 0x0000000113117824 */ /* 0x000fe400078e0209 */
[----:B------:R-:W-:Y:S02]  /*1e60*/  IMAD.MOV.U32 R16, RZ, RZ, R18 ;  /* 0x000000ffff107224 */ /* 0x000fe400078e0012 */
[----:B------:R-:W-:-:S04]  /*1e70*/  IMAD.WIDE.U32 R18, R134, R168, R4 ;  /* 0x000000a886127225 */ /* 0x000fc800078e0004 */
[C---:B------:R-:W-:Y:S02]  /*1e80*/  IMAD R3, R22.reuse, R141, R3 ;  /* 0x0000008d16037224 */ /* 0x040fe400078e0203 */
[----:B------:R-:W-:-:S05]  /*1e90*/  IMAD.WIDE.U32 R4, R22, R140, R26 ;  /* 0x0000008c16047225 */ /* 0x000fca00078e001a */
[----:B------:R-:W-:Y:S02]  /*1ea0*/  IADD3 R3, PT, PT, R5, R3, RZ ;  /* 0x0000000305037210 */ /* 0x000fe40007ffe0ff */
        /* <DEDUP_REMOVED lines=13> */
[----:B------:R-:W-:Y:S01]  /*1f80*/  LOP3.LUT R4, R4, 0x38, R79, 0x78, !PT ;  /* 0x0000003804047812 */ /* 0x000fe200078e784f */
[----:B------:R-:W-:-:S03]  /*1f90*/  IMAD.IADD R171, R19, 0x1, R171 ;  /* 0x0000000113ab7824 */ /* 0x000fc600078e02ab */
[----:B------:R-:W-:Y:S02]  /*1fa0*/  LOP3.LUT R67, R4, 0x1e00, R79, 0xf8, !PT ;  /* 0x00001e0004437812 */ /* 0x000fe400078ef84f */
        /* <DEDUP_REMOVED lines=68> */
[----:B------:R-:W-:-:S03]  /*23f0*/  IADD3 R23, PT, PT, R15, R22, RZ ;  /* 0x000000160f177210 */ /* 0x000fc60007ffe0ff */
[----:B------:R-:W-:Y:S01]  /*2400*/  IMAD.IADD R2, R177, 0x1, R8 ;  /* 0x00000001b1027824 */ /* 0x000fe200078e0208 */
[----:B------:R-:W-:Y:S01]  /*2410*/  SHF.R.S32.HI R9, RZ, 0x1f, R76 ;  /* 0x0000001fff097819 */ /* 0x000fe2000001144c */
[----:B------:R-:W-:Y:S01]  /*2420*/  IMAD.IADD R25, R25, 0x1, R0 ;  /* 0x0000000119197824 */ /* 0x000fe200078e0200 */
[----:B------:R-:W-:Y:S02]  /*2430*/  IADD3 R15, P0, PT, -R76, R134, RZ ;  /* 0x000000864c0f7210 */ /* 0x000fe40007f1e1ff */
[----:B------:R-:W-:Y:S01]  /*2440*/  LOP3.LUT R0, R3, 0x1c, RZ, 0xc0, !PT ;  /* 0x0000001c03007812 */ /* 0x000fe200078ec0ff */
[----:B------:R-:W-:Y:S01]  /*2450*/  IMAD R21, R2, R11, RZ ;  /* 0x0000000b02157224 */ /* 0x000fe200078e02ff */
[----:B------:R-:W-:Y:S01]  /*2460*/  IADD3.X R9, PT, PT, RZ, ~R9, RZ, P0, !PT ;  /* 0x80000009ff097210 */ /* 0x000fe200007fe4ff */
[CC--:B------:R-:W-:Y:S02]  /*2470*/  IMAD R2, R134.reuse, R11.reuse, R12 ;  /* 0x0000000b86027224 */ /* 0x0c0fe400078e020c */
[----:B------:R-:W-:Y:S01]  /*2480*/  IMAD R0, R134, R11, R0 ;  /* 0x0000000b86007224 */ /* 0x000fe200078e0200 */
[----:B------:R-:W-:Y:S01]  /*2490*/  MOV R22, R14 ;  /* 0x0000000e00167202 */ /* 0x000fe20000000f00 */
[----:B------:R-:W-:Y:S01]  /*24a0*/  IMAD R93, R9, R136, RZ ;  /* 0x00000088095d7224 */ /* 0x000fe200078e02ff */
[----:B------:R-:W-:-:S02]  /*24b0*/  SHF.R.S32.HI R3, RZ, 0x1f, R21 ;  /* 0x0000001fff037819 */ /* 0x000fc40000011415 */
[----:B------:R-:W-:Y:S01]  /*24c0*/  IADD3 R96, P0, PT, R21, R2, RZ ;  /* 0x0000000215607210 */ /* 0x000fe20007f1e0ff */
        /* <DEDUP_REMOVED lines=8> */
[C---:B------:R-:W-:Y:S02]  /*2550*/  SHF.L.U64.HI R97, R96.reuse, 0x1, R97 ;  /* 0x0000000160617819 */ /* 0x040fe40000010261 */
[----:B------:R-:W-:Y:S01]  /*2560*/  IADD3 R93, PT, PT, R23, R93, RZ ;  /* 0x0000005d175d7210 */ /* 0x000fe20007ffe0ff */
[----:B------:R-:W-:Y:S01]  /*2570*/  IMAD.SHL.U32 R96, R96, 0x2, RZ ;  /* 0x0000000260607824 */ /* 0x000fe200078e00ff */
[----:B------:R-:W-:Y:S01]  /*2580*/  LEA R92, P1, R22, R18, 0x1 ;  /* 0x00000012165c7211 */ /* 0x000fe200078208ff */
[----:B------:R-:W-:Y:S01]  /*2590*/  IMAD.IADD R9, R25, 0x1, R9 ;  /* 0x0000000119097824 */ /* 0x000fe200078e0209 */
[----:B------:R-:W-:Y:S02]  /*25a0*/  SHF.L.U64.HI R0, R14, 0x1, R3 ;  /* 0x000000010e007819 */ /* 0x000fe40000010203 */
[----:B------:R-:W-:-:S02]  /*25b0*/  LEA R10, P0, R24, R16, 0x1 ;  /* 0x00000010180a7211 */ /* 0x000fc400078008ff */
[----:B------:R-:W-:Y:S01]  /*25c0*/  SHF.L.U32 R14, R14, 0x1, RZ ;  /* 0x000000010e0e7819 */ /* 0x000fe200000006ff */
[----:B------:R-:W-:Y:S01]  /*25d0*/  IMAD R83, R139, 0x60, RZ ;  /* 0x000000608b537824 */ /* 0x000fe200078e02ff */
[----:B------:R-:W-:Y:S01]  /*25e0*/  LEA.HI.X R93, R22, R19, R93, 0x1, P1 ;  /* 0x00000013165d7211 */ /* 0x000fe200008f0c5d */
[----:B------:R-:W-:Y:S01]  /*25f0*/  IMAD.WIDE.U32 R142, R138, 0x60, RZ ;  /* 0x000000608a8e7825 */ /* 0x000fe200078e00ff */
[----:B------:R-:W-:Y:S02]  /*2600*/  IADD3 R94, P3, PT, R6, R96, RZ ;  /* 0x00000060065e7210 */ /* 0x000fe40007f7e0ff */
[----:B------:R-:W-:Y:S02]  /*2610*/  LEA.HI.X R9, R24, R17, R9, 0x1, P0 ;  /* 0x0000001118097211 */ /* 0x000fe400000f0c09 */
[----:B------:R-:W-:Y:S02]  /*2620*/  IADD3 R54, P1, PT, R6, R14, RZ ;  /* 0x0000000e06367210 */ /* 0x000fe40007f3e0ff */
[----:B------:R-:W-:-:S02]  /*2630*/  IADD3 R96, P2, PT, R4, R96, RZ ;  /* 0x0000006004607210 */ /* 0x000fc40007f5e0ff */
[----:B------:R-:W-:Y:S01]  /*2640*/  IADD3 R14, P0, PT, R4, R14, RZ ;  /* 0x0000000e040e7210 */ /* 0x000fe20007f1e0ff */
[C-C-:B------:R-:W-:Y:S01]  /*2650*/  IMAD.X R95, R7.reuse, 0x1, R97.reuse, P3 ;  /* 0x00000001075f7824 */ /* 0x140fe200018e0661 */
[-C--:B------:R-:W-:Y:S01]  /*2660*/  IADD3.X R55, PT, PT, R7, R0.reuse, RZ, P1, !PT ;  /* 0x0000000007377210 */ /* 0x080fe20000ffe4ff */
[C---:B------:R-:W-:Y:S01]  /*2670*/  IMAD.X R97, R5.reuse, 0x1, R97, P2 ;  /* 0x0000000105617824 */ /* 0x040fe200010e0661 */
[----:B------:R-:W-:Y:S01]  /*2680*/  IADD3.X R15, PT, PT, R5, R0, RZ, P0, !PT ;  /* 0x00000000050f7210 */ /* 0x000fe200007fe4ff */
[C---:B------:R-:W-:Y:S01]  /*2690*/  IMAD.SHL.U32 R81, R136.reuse, 0x20, RZ ;  /* 0x0000002088517824 */ /* 0x040fe200078e00ff */
[----:B------:R-:W-:Y:S01]  /*26a0*/  SHF.L.U64.HI R80, R136, 0x5, R137 ;  /* 0x0000000588507819 */ /* 0x000fe20000010289 */
[C---:B------:R-:W-:Y:S01]  /*26b0*/  IMAD.SHL.U32 R91, R138.reuse, 0x40, RZ ;  /* 0x000000408a5b7824 */ /* 0x040fe200078e00ff */
[C---:B------:R-:W-:Y:S02]  /*26c0*/  SHF.L.U64.HI R85, R138.reuse, 0x5, R139 ;  /* 0x000000058a557819 */ /* 0x040fe4000001028b */
[----:B------:R-:W-:-:S02]  /*26d0*/  SHF.L.U32 R87, R138, 0x5, RZ ;  /* 0x000000058a577819 */ /* 0x000fc400000006ff */
[C-C-:B------:R-:W-:Y:S02]  /*26e0*/  SHF.L.U64.HI R89, R138.reuse, 0x6, R139.reuse ;  /* 0x000000068a597819 */ /* 0x140fe4000001028b */
[C---:B------:R-:W-:Y:S02]  /*26f0*/  SHF.L.U64.HI R82, R138.reuse, 0x4, R139 ;  /* 0x000000048a527819 */ /* 0x040fe4000001028b */
[----:B------:R-:W-:Y:S02]  /*2700*/  SHF.L.U32 R105, R138, 0x4, RZ ;  /* 0x000000048a697819 */ /* 0x000fe400000006ff */
[----:B------:R-:W-:-:S07]  /*2710*/  IADD3 R83, PT, PT, R143, R83, RZ ;  /* 0x000000538f537210 */ /* 0x000fce0007ffe0ff */
.L_x_12355:
[----:B------:R-:W-:Y:S01]  /*2720*/  LEA R18, P1, R70, R102, 0x1 ;  /* 0x0000006646127211 */ /* 0x000fe200078208ff */
[----:B------:R-:W-:Y:S01]  /*2730*/  VIADD R110, R110, 0x80 ;  /* 0x000000806e6e7836 */ /* 0x000fe20000000000 */
[----:B------:R-:W-:Y:S01]  /*2740*/  UMOV UR6, URZ ;  /* 0x000000ff00067c82 */ /* 0x000fe20008000000 */
[----:B------:R-:W-:Y:S01]  /*2750*/  VIADD R111, R111, 0x80 ;  /* 0x000000806f6f7836 */ /* 0x000fe20000000000 */
[----:B------:R-:W-:Y:S01]  /*2760*/  LEA.HI.X R19, R70, R103, R71, 0x1, P1 ;  /* 0x0000006746137211 */ /* 0x000fe200008f0c47 */
[----:B------:R-:W-:Y:S01]  /*2770*/  VIADD R109, R109, 0xffffffff ;  /* 0xffffffff6d6d7836 */ /* 0x000fe20000000000 */
[CC--:B------:R-:W-:Y:S01]  /*2780*/  ISETP.GE.AND P0, PT, R134.reuse, R110.reuse, PT ;  /* 0x0000006e8600720c */ /* 0x0c0fe20003f06270 */
[----:B------:R-:W-:Y:S01]  /*2790*/  BSSY.RECONVERGENT B1, `(.L_x_12317) ;  /* 0x0000576000017945 */ /* 0x000fe20003800200 */
[----:B------:R-:W-:Y:S02]  /*27a0*/  IMAD.MOV.U32 R128, RZ, RZ, R108 ;  /* 0x000000ffff807224 */ /* 0x000fe400078e006c */
[-C--:B------:R-:W-:Y:S01]  /*27b0*/  ISETP.GE.AND P2, PT, R134, R111.reuse, !P0 ;  /* 0x0000006f8600720c */ /* 0x080fe20004746270 */
[----:B------:R-:W-:Y:S01]  /*27c0*/  VIADD R108, R108, 0xffffff80 ;  /* 0xffffff806c6c7836 */ /* 0x000fe20000000000 */
[CC--:B------:R-:W-:Y:S04]  /*27d0*/  ISETP.GE.AND P0, PT, R124.reuse, R110.reuse, PT ;  /* 0x0000006e7c00720c */ /* 0x0c0fe80003f06270 */
[----:B------:R-:W-:Y:S02]  /*27e0*/  ISETP.LT.OR P3, PT, R124, R111, P0 ;  /* 0x0000006f7c00720c */ /* 0x000fe40000761670 */
[----:B------:R-:W-:Y:S02]  /*27f0*/  IADD3 R28, P0, PT, R92, R81, RZ ;  /* 0x000000515c1c7210 */ /* 0x000fe40007f1e0ff */
[----:B------:R-:W-:Y:S03]  /*2800*/  P2R R53, PR, RZ, 0x8 ;  /* 0x00000008ff357803 */ /* 0x000fe60000000000 */
[----:B------:R-:W2:Y:S01]  /*2810*/  @P2 LD.E.128 R4, desc[UR4][R92.64] ;  /* 0x000000045c042980 */ /* 0x000ea2000c101d00 */
[--C-:B------:R-:W-:Y:S01]  /*2820*/  IMAD.X R29, R93, 0x1, R80.reuse, P0 ;  /* 0x000000015d1d7824 */ /* 0x100fe200000e0650 */
[C---:B------:R-:W-:Y:S04]  /*2830*/  ISETP.GE.AND P0, PT, R123.reuse, R110, PT ;  /* 0x0000006e7b00720c */ /* 0x040fe80003f06270 */
[----:B------:R-:W-:Y:S11]  /*2840*/  ISETP.LT.OR P5, PT, R123, R111, P0 ;  /* 0x0000006f7b00720c */ /* 0x000ff600007a1670 */
[----:B------:R-:W-:Y:S02]  /*2850*/  @!UPT UIADD3 URZ, UPT, UPT, URZ, URZ, URZ ;  /* 0x000000fffffff290 */ /* 0x000fe4000fffe0ff */
[----:B------:R-:W-:Y:S02]  /*2860*/  @!P5 IADD3 R2, P0, PT, R28, R81, RZ ;  /* 0x000000511c02d210 */ /* 0x000fe40007f1e0ff */
[C---:B------:R-:W-:Y:S03]  /*2870*/  @!P5 LEA R30, P1, R62.reuse, R18, 0x5 ;  /* 0x000000123e1ed211 */ /* 0x040fe600078228ff */
[----:B------:R-:W-:Y:S01]  /*2880*/  @!P5 IMAD.X R3, R29, 0x1, R80, P0 ;  /* 0x000000011d03d824 */ /* 0x000fe200000e0650 */
[----:B------:R-:W-:Y:S02]  /*2890*/  @!P5 LEA.HI.X R31, R62, R19, R63, 0x5, P1 ;  /* 0x000000133e1fd211 */ /* 0x000fe400008f2c3f */
[C---:B------:R-:W-:Y:S04]  /*28a0*/  ISETP.GE.AND P0, PT, R122.reuse, R110, PT ;  /* 0x0000006e7a00720c */ /* 0x040fe80003f06270 */
[----:B------:R-:W-:Y:S01]  /*28b0*/  ISETP.GE.AND P6, PT, R122, R111, !P0 ;  /* 0x0000006f7a00720c */ /* 0x000fe200047c6270 */
[----:B--2---:R1:W-:Y:S04]  /*28c0*/  @P2 ST.E.128 desc[UR4][R102.64], R4 ;  /* 0x0000000466002985 */ /* 0x0043e8000c101d04 */
[----:B------:R-:W2:Y:S08]  /*28d0*/  @!P3 LD.E.128 R24, desc[UR4][R28.64] ;  /* 0x000000041c18b980 */ /* 0x000eb0000c101d00 */
[C---:B-1----:R-:W-:Y:S04]  /*28e0*/  @P6 LEA R4, P0, R136.reuse, R28, 0x6 ;  /* 0x0000001c88046211 */ /* 0x042fe800078030ff */
[C---:B------:R-:W-:Y:S02]  /*28f0*/  @P6 LEA.HI.X R5, R136.reuse, R29, R137, 0x6, P0 ;  /* 0x0000001d88056211 */ /* 0x040fe400000f3489 */
[C---:B------:R-:W-:Y:S01]  /*2900*/  ISETP.GE.AND P0, PT, R121.reuse, R110, PT ;  /* 0x0000006e7900720c */ /* 0x040fe20003f06270 */
[----:B--2---:R1:W-:Y:S03]  /*2910*/  @!P3 ST.E.128 desc[UR4][R18.64], R24 ;  /* 0x000000181200b985 */ /* 0x0043e6000c101d04 */
[----:B------:R-:W-:Y:S01]  /*2920*/  ISETP.LT.OR P3, PT, R121, R111, P0 ;  /* 0x0000006f7900720c */ /* 0x000fe20000761670 */
[----:B----4-:R2:W3:Y:S11]  /*2930*/  @!P5 LD.E.128 R20, desc[UR4][R2.64] ;  /* 0x000000040214d980 */ /* 0x0104f6000c101d00 */
[----:B------:R-:W-:Y:S01]  /*2940*/  @!UPT UIADD3 URZ, UPT, UPT, URZ, URZ, URZ ;  /* 0x000000fffffff290 */ /* 0x000fe2000fffe0ff */
[----:B------:R-:W-:Y:S02]  /*2950*/  @!P3 IMAD R0, R137, 0x60, RZ ;  /* 0x000000608900b824 */ /* 0x000fe400078e02ff */
[----:B--2---:R-:W-:Y:S01]  /*2960*/  @!P3 IMAD.WIDE.U32 R2, R136, 0x60, R28 ;  /* 0x000000608802b825 */ /* 0x004fe200078e001c */
[C---:B-1----:R-:W-:Y:S03]  /*2970*/  @P6 LEA R26, P0, R62.reuse, R18, 0x6 ;  /* 0x000000123e1a6211 */ /* 0x042fe600078030ff */
[----:B------:R-:W-:Y:S02]  /*2980*/  @!P3 IMAD.IADD R3, R3, 0x1, R0 ;  /* 0x000000010303b824 */ /* 0x000fe400078e0200 */
[----:B------:R-:W-:Y:S01]  /*2990*/  @!P3 IMAD R0, R63, 0x60, RZ ;  /* 0x000000603f00b824 */ /* 0x000fe200078e02ff */
[----:B------:R-:W-:Y:S02]  /*29a0*/  @P6 LEA.HI.X R27, R62, R19, R63, 0x6, P0 ;  /* 0x000000133e1b6211 */ /* 0x000fe400000f343f */
[C---:B------:R-:W-:Y:S04]  /*29b0*/  ISETP.GE.AND P0, PT, R120.reuse, R110, PT ;  /* 0x0000006e7800720c */ /* 0x040fe80003f06270 */
[----:B------:R-:W-:Y:S04]  /*29c0*/  ISETP.GE.AND P1, PT, R120, R111, !P0 ;  /* 0x0000006f7800720c */ /* 0x000fe80004726270 */
[----:B------:R-:W-:Y:S09]  /*29d0*/  P2R R129, PR, RZ, 0x2 ;  /* 0x00000002ff817803 */ /* 0x000ff20000000000 */
[C---:B------:R-:W-:Y:S04]  /*29e0*/  @P1 LEA R24, P0, R136.reuse, R28, 0x7 ;  /* 0x0000001c88181211 */ /* 0x040fe800078038ff */
[----:B------:R-:W-:Y:S01]  /*29f0*/  @P1 LEA.HI.X R25, R136, R29, R137, 0x7, P0 ;  /* 0x0000001d88191211 */ /* 0x000fe200000f3c89 */
[----:B---3--:R1:W-:Y:S04]  /*2a00*/  @!P5 ST.E.128 desc[UR4][R30.64], R20 ;  /* 0x000000141e00d985 */ /* 0x0083e8000c101d04 */
[----:B------:R-:W2:Y:S04]  /*2a10*/  @P6 LD.E.128 R4, desc[UR4][R4.64] ;  /* 0x0000000404046980 */ /* 0x000ea8000c101d00 */
[----:B--2---:R2:W-:Y:S04]  /*2a20*/  @P6 ST.E.128 desc[UR4][R26.64], R4 ;  /* 0x000000041a006985 */ /* 0x0045e8000c101d04 */
[----:B-1----:R1:W3:Y:S02]  /*2a30*/  @!P3 LD.E.128 R20, desc[UR4][R2.64] ;  /* 0x000000040214b980 */ /* 0x0022e4000c101d00 */
[C---:B-1----:R-:W-:Y:S04]  /*2a40*/  @!P3 IMAD.WIDE.U32 R2, R62.reuse, 0x60, R18 ;  /* 0x000000603e02b825 */ /* 0x042fe800078e0012 */
[----:B------:R-:W-:Y:S01]  /*2a50*/  @!P3 IMAD.IADD R3, R3, 0x1, R0 ;  /* 0x000000010303b824 */ /* 0x000fe200078e0200 */
[C---:B--2---:R-:W-:Y:S04]  /*2a60*/  @P1 LEA R26, P0, R62.reuse, R18, 0x7 ;  /* 0x000000123e1a1211 */ /* 0x044fe800078038ff */
[----:B------:R-:W-:Y:S02]  /*2a70*/  @P1 LEA.HI.X R27, R62, R19, R63, 0x7, P0 ;  /* 0x000000133e1b1211 */ /* 0x000fe400000f3c3f */
[CC--:B------:R-:W-:Y:S04]  /*2a80*/  ISETP.GE.AND P0, PT, R119.reuse, R110.reuse, PT ;  /* 0x0000006e7700720c */ /* 0x0c0fe80003f06270 */
[-C--:B------:R-:W-:Y:S02]  /*2a90*/  ISETP.GE.AND P4, PT, R119, R111.reuse, !P0 ;  /* 0x0000006f7700720c */ /* 0x080fe40004786270 */
        /* <DEDUP_REMOVED lines=13> */
[----:B------:R-:W-:Y:S02]  /*2b70*/  @P1 IMAD.IADD R29, R29, 0x1, R0 ;  /* 0x000000011d1d1824 */ /* 0x000fe400078e0200 */
[----:B------:R-:W-:Y:S04]  /*2b80*/  @P1 IMAD.WIDE.U32 R18, R62, 0xc0, R18 ;  /* 0x000000c03e121825 */ /* 0x000fe800078e0012 */
[C---:B--2---:R-:W-:Y:S02]  /*2b90*/  @P4 IMAD R2, R63.reuse, 0xa0, RZ ;  /* 0x000000a03f024824 */ /* 0x044fe400078e02ff */
[----:B------:R-:W-:Y:S02]  /*2ba0*/  @P1 IMAD R3, R63, 0xc0, RZ ;  /* 0x000000c03f031824 */ /* 0x000fe400078e02ff */
[----:B------:R-:W-:Y:S02]  /*2bb0*/  @P4 IMAD.IADD R25, R25, 0x1, R2 ;  /* 0x0000000119194824 */ /* 0x000fe400078e0202 */
[----:B------:R-:W-:Y:S01]  /*2bc0*/  @P1 IMAD.IADD R19, R19, 0x1, R3 ;  /* 0x0000000113131824 */ /* 0x000fe200078e0203 */
[----:B------:R-:W-:Y:S02]  /*2bd0*/  IADD3 R3, P0, PT, RZ, -UR6, RZ ;  /* 0x80000006ff037c10 */ /* 0x000fe4000ff1e0ff */
        /* <DEDUP_REMOVED lines=29> */
[----:B------:R-:W2:Y:S04]  /*2db0*/  @!P0 LD.E.128 R20, desc[UR4][R24.64] ;  /* 0x0000000418148980 */ /* 0x000ea8000c101d00 */
[----:B--2---:R-:W-:Y:S01]  /*2dc0*/  @!P0 ST.E.128 desc[UR4][R2.64], R20 ;  /* 0x0000001402008985 */ /* 0x004fe2000c101d04 */
[----:B------:R-:W-:Y:S03]  /*2dd0*/  @P6 IADD3 R32, P0, PT, R24, R91, RZ ;  /* 0x0000005b18206210 */ /* 0x000fe60007f1e0ff */
[----:B------:R-:W2:Y:S02]  /*2de0*/  @!P5 LD.E.128 R16, desc[UR4][R30.64] ;  /* 0x000000041e10d980 */ /* 0x000ea4000c101d00 */
[C---:B------:R-:W-:Y:S01]  /*2df0*/  @P6 IMAD.X R33, R25.reuse, 0x1, R89, P0 ;  /* 0x0000000119216824 */ /* 0x040fe200000e0659 */
[C---:B------:R-:W-:Y:S04]  /*2e00*/  @P6 LEA R36, P0, R168.reuse, R2, 0x6 ;  /* 0x00000002a8246211 */ /* 0x040fe800078030ff */
[----:B------:R-:W-:Y:S02]  /*2e10*/  @P6 LEA.HI.X R37, R168, R3, R169, 0x6, P0 ;  /* 0x00000003a8256211 */ /* 0x000fe400000f34a9 */
[----:B------:R-:W-:Y:S05]  /*2e20*/  @!P3 IADD3 R34, P0, PT, R24, R142, RZ ;  /* 0x0000008e1822b210 */ /* 0x000fea0007f1e0ff */
[----:B------:R-:W-:Y:S01]  /*2e30*/  @!P3 IMAD.X R35, R25, 0x1, R83, P0 ;  /* 0x000000011923b824 */ /* 0x000fe200000e0653 */
[C---:B------:R-:W-:Y:S04]  /*2e40*/  @P2 LEA R28, P0, R138.reuse, R24, 0x7 ;  /* 0x000000188a1c2211 */ /* 0x040fe800078038ff */
[----:B------:R-:W-:Y:S01]  /*2e50*/  @P2 LEA.HI.X R29, R138, R25, R139, 0x7, P0 ;  /* 0x000000198a1d2211 */ /* 0x000fe200000f3c8b */
[----:B--2---:R2:W-:Y:S04]  /*2e60*/  @!P5 ST.E.128 desc[UR4][R26.64], R16 ;  /* 0x000000101a00d985 */ /* 0x0045e8000c101d04 */
[----:B-1----:R-:W3:Y:S01]  /*2e70*/  @P6 LD.E.128 R4, desc[UR4][R32.64] ;  /* 0x0000000420046980 */ /* 0x002ee2000c101d00 */
[C---:B--2---:R-:W-:Y:S01]  /*2e80*/  @!P3 IMAD.WIDE.U32 R16, R168.reuse, 0x60, R2 ;  /* 0x00000060a810b825 */ /* 0x044fe200078e0002 */
[C---:B------:R-:W-:Y:S03]  /*2e90*/  @P2 LEA R26, P0, R168.reuse, R2, 0x7 ;  /* 0x00000002a81a2211 */ /* 0x040fe600078038ff */
[----:B------:R-:W-:Y:S01]  /*2ea0*/  @!P3 IMAD.IADD R17, R17, 0x1, R0 ;  /* 0x000000011111b824 */ /* 0x000fe200078e0200 */
[----:B------:R-:W-:Y:S01]  /*2eb0*/  @P2 LEA.HI.X R27, R168, R3, R169, 0x7, P0 ;  /* 0x00000003a81b2211 */ /* 0x000fe200000f3ca9 */
[----:B------:R-:W-:Y:S01]  /*2ec0*/  @P4 IMAD R0, R139, 0xa0, RZ ;  /* 0x000000a08b004824 */ /* 0x000fe200078e02ff */
[----:B---3--:R1:W-:Y:S04]  /*2ed0*/  @P6 ST.E.128 desc[UR4][R36.64], R4 ;  /* 0x0000000424006985 */ /* 0x0083e8000c101d04 */
        /* <DEDUP_REMOVED lines=21> */
.L_x_12318:
        /* <DEDUP_REMOVED lines=66> */
.L_x_12322:
[----:B------:R-:W-:Y:S05]  /*3450*/  BSYNC.RECONVERGENT B0 ;  /* 0x0000000000007941 */ /* 0x000fea0003800200 */
.L_x_12321:
[----:B------:R-:W-:Y:S01]  /*3460*/  ISETP.NE.AND P0, PT, R53, RZ, PT ;  /* 0x000000ff3500720c */ /* 0x000fe20003f05270 */
[----:B------:R-:W-:Y:S11]  /*3470*/  BSSY.RECONVERGENT B0, `(.L_x_12323) ;  /* 0x0000035000007945 */ /* 0x000ff60003800200 */
[----:B------:R-:W-:Y:S01]  /*3480*/  @!UPT UIADD3 URZ, UPT, UPT, URZ, URZ, URZ ;  /* 0x000000fffffff290 */ /* 0x000fe2000fffe0ff */
        /* <DEDUP_REMOVED lines=51> */
.L_x_12324:
[----:B------:R-:W-:Y:S05]  /*37c0*/  BSYNC.RECONVERGENT B0 ;  /* 0x0000000000007941 */ /* 0x000fea0003800200 */
.L_x_12323:
        /* <DEDUP_REMOVED lines=58> */
.L_x_12326:
[----:B------:R-:W-:Y:S05]  /*3b70*/  BSYNC.RECONVERGENT B0 ;  /* 0x0000000000007941 */ /* 0x000fea0003800200 */
.L_x_12325:
[----:B------:R-:W-:Y:S04]  /*3b80*/  BSSY.RECONVERGENT B0, `(.L_x_12327) ;  /* 0x0000039000007945 */ /* 0x000fe80003800200 */
[----:B------:R-:W-:Y:S05]  /*3b90*/  @!P6 BRA `(.L_x_12328) ;  /* 0x0000000000dce947 */ /* 0x000fea0003800000 */
        /* <DEDUP_REMOVED lines=55> */
.L_x_12328:
[----:B------:R-:W-:Y:S05]  /*3f10*/  BSYNC.RECONVERGENT B0 ;  /* 0x0000000000007941 */ /* 0x000fea0003800200 */
.L_x_12327:
        /* <DEDUP_REMOVED lines=58> */
.L_x_12330:
[----:B------:R-:W-:Y:S05]  /*42c0*/  BSYNC.RECONVERGENT B0 ;  /* 0x0000000000007941 */ /* 0x000fea0003800200 */
.L_x_12329:
        /* <DEDUP_REMOVED lines=59> */
.L_x_12332:
[----:B------:R-:W-:Y:S05]  /*4680*/  BSYNC.RECONVERGENT B0 ;  /* 0x0000000000007941 */ /* 0x000fea0003800200 */
.L_x_12331:
        /* <DEDUP_REMOVED lines=59> */
.L_x_12334:
[----:B------:R-:W-:Y:S05]  /*4a40*/  BSYNC.RECONVERGENT B0 ;  /* 0x0000000000007941 */ /* 0x000fea0003800200 */
.L_x_12333:
        /* <DEDUP_REMOVED lines=61> */
.L_x_12336:
[----:B------:R-:W-:Y:S05]  /*4e20*/  BSYNC.RECONVERGENT B0 ;  /* 0x0000000000007941 */ /* 0x000fea0003800200 */
.L_x_12335:
[----:B------:R-:W5:Y:S02]  /*4e30*/  LD.E R3, desc[UR4][R100.64+0xd0] ;  /* 0x0000d00464037980 */ /* 0x000f64000c101900 */
[----:B-----5:R-:W-:Y:S05]  /*4e40*/  IMAD.U32 R3, R3, -0x40, RZ ;  /* 0xffffffc003037824 */ /* 0x020fea00078e00ff */
[C---:B------:R-:W-:Y:S02]  /*4e50*/  LEA R14, P1, R3.reuse, R14, 0x1 ;  /* 0x0000000e030e7211 */ /* 0x040fe400078208ff */
[C---:B------:R-:W-:Y:S02]  /*4e60*/  LEA R54, P0, R3.reuse, R54, 0x1 ;  /* 0x0000003603367211 */ /* 0x040fe400078008ff */
[C---:B------:R-:W-:Y:S02]  /*4e70*/  LEA.HI.X.SX32 R15, R3.reuse, R15, 0x1, P1 ;  /* 0x0000000f030f7211 */ /* 0x040fe400008f0eff */
[----:B------:R-:W-:Y:S01]  /*4e80*/  LEA.HI.X.SX32 R55, R3, R55, 0x1, P0 ;  /* 0x0000003703377211 */ /* 0x000fe200000f0eff */
[----:B------:R-:W-:Y:S05]  /*4e90*/  BRA `(.L_x_12319) ;  /* 0x0000003000147947 */ /* 0x000fea0003800000 */
.L_x_12320:
        /* <DEDUP_REMOVED lines=98> */
.L_x_12338:
[----:B------:R-:W-:Y:S05]  /*54c0*/  BSYNC.RECONVERGENT B0 ;  /* 0x0000000000007941 */ /* 0x000fea0003800200 */
.L_x_12337:
[----:B------:R-:W-:Y:S01]  /*54d0*/  ISETP.NE.AND P0, PT, R53, RZ, PT ;  /* 0x000000ff3500720c */ /* 0x000fe20003f05270 */
[----:B------:R-:W-:Y:S11]  /*54e0*/  BSSY.RECONVERGENT B0, `(.L_x_12339) ;  /* 0x000005b000007945 */ /* 0x000ff60003800200 */
[----:B------:R-:W-:Y:S01]  /*54f0*/  @!UPT UIADD3 URZ, UPT, UPT, URZ, URZ, URZ ;  /* 0x000000fffffff290 */ /* 0x000fe2000fffe0ff */
        /* <DEDUP_REMOVED lines=89> */
.L_x_12340:
[----:B------:R-:W-:Y:S05]  /*5a90*/  BSYNC.RECONVERGENT B0 ;  /* 0x0000000000007941 */ /* 0x000fea0003800200 */
.L_x_12339:
        /* <DEDUP_REMOVED lines=94> */
.L_x_12342:
[----:B------:R-:W-:Y:S05]  /*6080*/  BSYNC.RECONVERGENT B0 ;  /* 0x0000000000007941 */ /* 0x000fea0003800200 */
.L_x_12341:
[----:B------:R-:W-:Y:S04]  /*6090*/  BSSY.RECONVERGENT B0, `(.L_x_12343) ;  /* 0x000005e000007945 */ /* 0x000fe80003800200 */
        /* <DEDUP_REMOVED lines=93> */
.L_x_12344:
[----:B------:R-:W-:Y:S05]  /*6670*/  BSYNC.RECONVERGENT B0 ;  /* 0x0000000000007941 */ /* 0x000fea0003800200 */
.L_x_12343:
        /* <DEDUP_REMOVED lines=94> */
.L_x_12346:
[----:B------:R-:W-:Y:S05]  /*6c60*/  BSYNC.RECONVERGENT B0 ;  /* 0x0000000000007941 */ /* 0x000fea0003800200 */
.L_x_12345:
        /* <DEDUP_REMOVED lines=95> */
.L_x_12348:
[----:B------:R-:W-:Y:S05]  /*7260*/  BSYNC.RECONVERGENT B0 ;  /* 0x0000000000007941 */ /* 0x000fea0003800200 */
.L_x_12347:
        /* <DEDUP_REMOVED lines=95> */
.L_x_12350:
[----:B------:R-:W-:Y:S05]  /*7860*/  BSYNC.RECONVERGENT B0 ;  /* 0x0000000000007941 */ /* 0x000fea0003800200 */
.L_x_12349:
        /* <DEDUP_REMOVED lines=97> */
.L_x_12352:
[----:B------:R-:W-:Y:S05]  /*7e80*/  BSYNC.RECONVERGENT B0 ;  /* 0x0000000000007941 */ /* 0x000fea0003800200 */
.L_x_12351:
[----:B------:R-:W5:Y:S02]  /*7e90*/  LD.E R3, desc[UR4][R100.64+0xd0] ;  /* 0x0000d00464037980 */ /* 0x000f64000c101900 */
[----:B-----5:R-:W-:Y:S05]  /*7ea0*/  IMAD.U32 R3, R3, -0x40, RZ ;  /* 0xffffffc003037824 */ /* 0x020fea00078e00ff */
[C---:B------:R-:W-:Y:S02]  /*7eb0*/  LEA R96, P1, R3.reuse, R96, 0x1 ;  /* 0x0000006003607211 */ /* 0x040fe400078208ff */
[C---:B------:R-:W-:Y:S02]  /*7ec0*/  LEA R94, P0, R3.reuse, R94, 0x1 ;  /* 0x0000005e035e7211 */ /* 0x040fe400078008ff */
[C---:B------:R-:W-:Y:S02]  /*7ed0*/  LEA.HI.X.SX32 R97, R3.reuse, R97, 0x1, P1 ;  /* 0x0000006103617211 */ /* 0x040fe400008f0eff */
[----:B------:R-:W-:Y:S09]  /*7ee0*/  LEA.HI.X.SX32 R95, R3, R95, 0x1, P0 ;  /* 0x0000005f035f7211 */ /* 0x000ff200000f0eff */
.L_x_12319:
[----:B------:R-:W-:Y:S05]  /*7ef0*/  BSYNC.RECONVERGENT B1 ;  /* 0x0000000000017941 */ /* 0x000fea0003800200 */
.L_x_12317:
        /* <DEDUP_REMOVED lines=101> */
.L_x_12354:
[----:B------:R-:W-:Y:S05]  /*8550*/  BSYNC.RECONVERGENT B0 ;  /* 0x0000000000007941 */ /* 0x000fea0003800200 */
.L_x_12353:
[----:B------:R-:W-:Y:S11]  /*8560*/  ISETP.NE.AND P0, PT, R125, RZ, PT ;  /* 0x000000ff7d00720c */ /* 0x000ff60003f05270 */
[----:B------:R-:W-:Y:S02]  /*8570*/  @!UPT UIADD3 URZ, UPT, UPT, URZ, URZ, URZ ;  /* 0x000000fffffff290 */ /* 0x000fe4000fffe0ff */
[----:B------:R-:W-:Y:S05]  /*8580*/  @P0 BRA `(.L_x_12355) ;  /* 0xffffffa000640947 */ /* 0x000fea000383ffff */
.L_x_12316:
        /* <DEDUP_REMOVED lines=31> */
.L_x_12359:
[----:B------:R-:W-:Y:S05]  /*8780*/  BSYNC.RECONVERGENT B0 ;  /* 0x0000000000007941 */ /* 0x000fea0003800200 */
.L_x_12358:
        /* <DEDUP_REMOVED lines=8> */
.L_x_12357:
        /* <DEDUP_REMOVED lines=78> */
.L_x_12365:
[----:B------:R-:W-:Y:S05]  /*8cf0*/  BSYNC.RECONVERGENT B0 ;  /* 0x0000000000007941 */ /* 0x000fea0003800200 */
.L_x_12364:
[----:B-----5:R1:W-:Y:S02]  /*8d00*/  STS.128 [R67], R8 ;  /* 0x0000000843007388 */ /* 0x0203e40000000c00 */
.L_x_12363:
[----:B------:R-:W-:Y:S05]  /*8d10*/  BSYNC.RECONVERGENT B1 ;  /* 0x0000000000017941 */ /* 0x000fea0003800200 */
.L_x_12362:
        /* <DEDUP_REMOVED lines=50> */
.L_x_12369:
[----:B------:R-:W-:Y:S05]  /*9040*/  BSYNC.RECONVERGENT B0 ;  /* 0x0000000000007941 */ /* 0x000fea0003800200 */
.L_x_12368:
[----:B-----5:R2:W-:Y:S02]  /*9050*/  STS.128 [R67+0x800], R8 ;  /* 0x0008000843007388 */ /* 0x0205e40000000c00 */
.L_x_12367:
[----:B------:R-:W-:Y:S05]  /*9060*/  BSYNC.RECONVERGENT B1 ;  /* 0x0000000000017941 */ /* 0x000fea0003800200 */
.L_x_12366:
        /* <DEDUP_REMOVED lines=50> */
.L_x_12373:
[----:B------:R-:W-:Y:S05]  /*9390*/  BSYNC.RECONVERGENT B0 ;  /* 0x0000000000007941 */ /* 0x000fea0003800200 */
.L_x_12372:
[----:B-----5:R3:W-:Y:S02]  /*93a0*/  STS.128 [R67+0x1000], R8 ;  /* 0x0010000843007388 */ /* 0x0207e40000000c00 */
.L_x_12371:
[----:B------:R-:W-:Y:S05]  /*93b0*/  BSYNC.RECONVERGENT B1 ;  /* 0x0000000000017941 */ /* 0x000fea0003800200 */
.L_x_12370:
        /* <DEDUP_REMOVED lines=48> */
.L_x_12375:
[----:B------:R-:W-:Y:S05]  /*96c0*/  BSYNC.RECONVERGENT B0 ;  /* 0x0000000000007941 */ /* 0x000fea0003800200 */
.L_x_12374:
[----:B-----5:R1:W-:Y:S01]  /*96d0*/  STS.128 [R67+0x1800], R8 ;  /* 0x0018000843007388 */ /* 0x0203e20000000c00 */
[----:B------:R-:W-:Y:S05]  /*96e0*/  BRA `(.L_x_12360) ;  /* 0x0000001400a47947 */ /* 0x000fea0003800000 */
.L_x_12361:
        /* <DEDUP_REMOVED lines=91> */
.L_x_12379:
[----:B------:R-:W-:Y:S05]  /*9ca0*/  BSYNC.RECONVERGENT B0 ;  /* 0x0000000000007941 */ /* 0x000fea0003800200 */
.L_x_12378:
[----:B-----5:R1:W-:Y:S02]  /*9cb0*/  STS.128 [R67], R20 ;  /* 0x0000001443007388 */ /* 0x0203e40000000c00 */
.L_x_12377:
[----:B------:R-:W-:Y:S05]  /*9cc0*/  BSYNC.RECONVERGENT B1 ;  /* 0x0000000000017941 */ /* 0x000fea0003800200 */
.L_x_12376:
        /* <DEDUP_REMOVED lines=86> */
.L_x_12383:
[----:B------:R-:W-:Y:S05]  /*a230*/  BSYNC.RECONVERGENT B0 ;  /* 0x0000000000007941 */ /* 0x000fea0003800200 */
.L_x_12382:
[----:B-----5:R2:W-:Y:S02]  /*a240*/  STS.128 [R67+0x800], R20 ;  /* 0x0008001443007388 */ /* 0x0205e40000000c00 */
.L_x_12381:
[----:B------:R-:W-:Y:S05]  /*a250*/  BSYNC.RECONVERGENT B1 ;  /* 0x0000000000017941 */ /* 0x000fea0003800200 */
.L_x_12380:
        /* <DEDUP_REMOVED lines=48> */
[----:B----4-:R-:W-:Y:S02]  /*a560*/  HADD2.F32 R4, -RZ, R8.H0_H0 ;  /* 0x20000008ff047230 */ /* 0x010fe40000004100 */
        /* <DEDUP_REMOVED lines=37> */
.L_x_12387:
[----:B------:R-:W-:Y:S05]  /*a7c0*/  BSYNC.RECONVERGENT B0 ;  /* 0x0000000000007941 */ /* 0x000fea0003800200 */
.L_x_12386:
[----:B-----5:R3:W-:Y:S02]  /*a7d0*/  STS.128 [R67+0x1000], R20 ;  /* 0x0010001443007388 */ /* 0x0207e40000000c00 */
.L_x_12385:
[----:B------:R-:W-:Y:S05]  /*a7e0*/  BSYNC.RECONVERGENT B1 ;  /* 0x0000000000017941 */ /* 0x000fea0003800200 */
.L_x_12384:
        /* <DEDUP_REMOVED lines=45> */
[----:B------:R-:W-:Y:S02]  /*aac0*/  HADD2.F32 R0, -RZ, R12.H0_H0 ;  /* 0x2000000cff007230 */ /* 0x000fe40000004100 */
[----:B------:R-:W-:Y:S01]  /*aad0*/  @!P1 FADD.FTZ R6, -R6, -RZ ;  /* 0x800000ff06069221 */ /* 0x000fe20000010100 */
[--C-:B------:R-:W-:Y:S02]  /*aae0*/  HADD2.F32 R2, -RZ, R13.reuse.H0_H0 ;  /* 0x2000000dff027230 */ /* 0x100fe40000004100 */
[----:B------:R-:W-:Y:S01]  /*aaf0*/  @!P1 FADD.FTZ R7, -R7, -RZ ;  /* 0x800000ff07079221 */ /* 0x000fe20000010100 */
[----:B------:R-:W-:-:S02]  /*ab00*/  HADD2.F32 R13, -RZ, R13.H1_H1 ;  /* 0x3000000dff0d7230 */ /* 0x000fc40000004100 */
[----:B------:R-:W-:Y:S01]  /*ab10*/  FMUL.FTZ R3, R3, R4 ;  /* 0x0000000403037220 */ /* 0x000fe20000410000 */
[----:B------:R-:W-:Y:S01]  /*ab20*/  FMUL.FTZ R14, R14, R5 ;  /* 0x000000050e0e7220 */ /* 0x000fe20000410000 */
[----:B------:R-:W-:Y:S01]  /*ab30*/  FMUL.FTZ R21, R21, R6 ;  /* 0x0000000615157220 */ /* 0x000fe20000410000 */
[----:B------:R-:W-:Y:S01]  /*ab40*/  FMUL.FTZ R22, R22, R7 ;  /* 0x0000000716167220 */ /* 0x000fe20000410000 */
[----:B------:R-:W-:Y:S02]  /*ab50*/  HADD2.F32 R5, -RZ, R16.H0_H0 ;  /* 0x20000010ff057230 */ /* 0x000fe40000004100 */
[----:B------:R-:W-:Y:S01]  /*ab60*/  FMUL.FTZ R0, R0, R15 ;  /* 0x0000000f00007220 */ /* 0x000fe20000410000 */
[----:B----4-:R-:W-:Y:S02]  /*ab70*/  HADD2.F32 R4, -RZ, R8.H0_H0 ;  /* 0x20000008ff047230 */ /* 0x010fe40000004100 */
[----:B------:R-:W-:Y:S01]  /*ab80*/  FMUL.FTZ R2, R2, R23 ;  /* 0x0000001702027220 */ /* 0x000fe20000410000 */
[----:B------:R-:W-:-:S02]  /*ab90*/  HADD2.F32 R7, -RZ, R17.H0_H0 ;  /* 0x20000011ff077230 */ /* 0x000fc40000004100 */
[----:B------:R-:W-:Y:S01]  /*aba0*/  FMUL.FTZ R13, R13, R26 ;  /* 0x0000001a0d0d7220 */ /* 0x000fe20000410000 */
[--C-:B------:R-:W-:Y:S02]  /*abb0*/  HADD2.F32 R6, -RZ, R9.reuse.H0_H0 ;  /* 0x20000009ff067230 */ /* 0x100fe40000004100 */
[----:B------:R-:W-:Y:S01]  /*abc0*/  FFMA.FTZ R0, R5, R4, R0 ;  /* 0x0000000405007223 */ /* 0x000fe20000010000 */
[----:B------:R-:W-:Y:S02]  /*abd0*/  HADD2.F32 R12, -RZ, R12.H1_H1 ;  /* 0x3000000cff0c7230 */ /* 0x000fe40000004100 */
[----:B------:R-:W-:Y:S02]  /*abe0*/  HADD2.F32 R15, -RZ, R16.H1_H1 ;  /* 0x30000010ff0f7230 */ /* 0x000fe40000004100 */
[----:B------:R-:W-:Y:S01]  /*abf0*/  FFMA.FTZ R2, R7, R6, R2 ;  /* 0x0000000607027223 */ /* 0x000fe20000010002 */
[----:B------:R-:W-:Y:S02]  /*ac00*/  HADD2.F32 R26, -RZ, R9.H1_H1 ;  /* 0x30000009ff1a7230 */ /* 0x000fe40000004100 */
[----:B------:R-:W-:Y:S01]  /*ac10*/  FMUL.FTZ R12, R12, R25 ;  /* 0x000000190c0c7220 */ /* 0x000fe20000410000 */
[----:B------:R-:W-:-:S02]  /*ac20*/  HADD2.F32 R16, -RZ, R10.H0_H0 ;  /* 0x2000000aff107230 */ /* 0x000fc40000004100 */
[----:B------:R-:W-:Y:S02]  /*ac30*/  HADD2.F32 R9, -RZ, R11.H0_H0 ;  /* 0x2000000bff097230 */ /* 0x000fe40000004100 */
[----:B------:R-:W-:Y:S02]  /*ac40*/  HADD2.F32 R4, -RZ, R18.H0_H0 ;  /* 0x20000012ff047230 */ /* 0x000fe40000004100 */
[----:B------:R-:W-:Y:S02]  /*ac50*/  HADD2.F32 R5, -RZ, R19.H0_H0 ;  /* 0x20000013ff057230 */ /* 0x000fe40000004100 */
[----:B------:R-:W-:Y:S02]  /*ac60*/  HADD2.F32 R8, -RZ, R8.H1_H1 ;  /* 0x30000008ff087230 */ /* 0x000fe40000004100 */
[----:B------:R-:W-:Y:S01]  /*ac70*/  FFMA.FTZ R3, R4, R16, R3 ;  /* 0x0000001004037223 */ /* 0x000fe20000010003 */
[----:B------:R-:W-:Y:S02]  /*ac80*/  HADD2.F32 R10, -RZ, R10.H1_H1 ;  /* 0x3000000aff0a7230 */ /* 0x000fe40000004100 */
[----:B------:R-:W-:Y:S01]  /*ac90*/  FFMA.FTZ R5, R5, R9, R14 ;  /* 0x0000000905057223 */ /* 0x000fe2000001000e */
[----:B------:R-:W-:-:S02]  /*aca0*/  HADD2.F32 R11, -RZ, R11.H1_H1 ;  /* 0x3000000bff0b7230 */ /* 0x000fc40000004100 */
[----:B------:R-:W-:Y:S01]  /*acb0*/  FFMA.FTZ R15, R15, R8, R12 ;  /* 0x000000080f0f7223 */ /* 0x000fe2000001000c */
[----:B------:R-:W-:Y:S02]  /*acc0*/  HADD2.F32 R6, -RZ, R17.H1_H1 ;  /* 0x30000011ff067230 */ /* 0x000fe40000004100 */
[----:B------:R-:W-:Y:S02]  /*acd0*/  HADD2.F32 R18, -RZ, R18.H1_H1 ;  /* 0x30000012ff127230 */ /* 0x000fe40000004100 */
[----:B------:R-:W-:Y:S02]  /*ace0*/  HADD2.F32 R19, -RZ, R19.H1_H1 ;  /* 0x30000013ff137230 */ /* 0x000fe40000004100 */
[----:B------:R-:W-:Y:S01]  /*acf0*/  FFMA.FTZ R13, R6, R26, R13 ;  /* 0x0000001a060d7223 */ /* 0x000fe2000001000d */
[----:B------:R-:W-:Y:S01]  /*ad00*/  F2FP.F16.F32.PACK_AB R16, R15, R0 ;  /* 0x000000000f10723e */ /* 0x000fe200000000ff */
[----:B------:R-:W-:Y:S01]  /*ad10*/  FFMA.FTZ R10, R18, R10, R21 ;  /* 0x0000000a120a7223 */ /* 0x000fe20000010015 */
[----:B------:R-:W-:-:S02]  /*ad20*/  FFMA.FTZ R22, R19, R11, R22 ;  /* 0x0000000b13167223 */ /* 0x000fc40000010016 */
[----:B------:R-:W-:Y:S02]  /*ad30*/  F2FP.F16.F32.PACK_AB R17, R13, R2 ;  /* 0x000000020d11723e */ /* 0x000fe400000000ff */
[----:B------:R-:W-:Y:S02]  /*ad40*/  F2FP.F16.F32.PACK_AB R18, R10, R3 ;  /* 0x000000030a12723e */ /* 0x000fe400000000ff */
[----:B------:R-:W-:Y:S02]  /*ad50*/  F2FP.F16.F32.PACK_AB R19, R22, R5 ;  /* 0x000000051613723e */ /* 0x000fe400000000ff */
.L_x_12389:
[----:B------:R-:W-:Y:S05]  /*ad60*/  BSYNC.RECONVERGENT B0 ;  /* 0x0000000000007941 */ /* 0x000fea0003800200 */
.L_x_12388:
[----:B-----5:R4:W-:Y:S02]  /*ad70*/  STS.128 [R67+0x1800], R16 ;  /* 0x0018001043007388 */ /* 0x0209e40000000c00 */
.L_x_12360:
[----:B------:R-:W-:Y:S05]  /*ad80*/  BSYNC.RECONVERGENT B2 ;  /* 0x0000000000027941 */ /* 0x000fea0003800200 */
.L_x_12356:
[----:B--23--:R-:W-:Y:S01]  /*ad90*/  IMAD.IADD R3, R68, 0x1, -R177 ;  /* 0x0000000144037824 */ /* 0x00cfe200078e0ab1 */
[C---:B------:R-:W-:Y:S01]  /*ada0*/  SHF.L.U64.HI R2, R72.reuse, 0x1, R73 ;  /* 0x0000000148027819 */ /* 0x040fe20000010249 */
[----:B------:R-:W-:Y:S01]  /*adb0*/  IMAD.SHL.U32 R103, R72, 0x2, RZ ;  /* 0x0000000248677824 */ /* 0x000fe200078e00ff */
[----:B------:R-:W2:Y:S01]  /*adc0*/  S2UR UR6, SR_CgaCtaId ;  /* 0x00000000000679c3 */ /* 0x000ea20000008800 */
[C---:B------:R-:W-:Y:S01]  /*add0*/  VIADD R6, R134.reuse, 0x40 ;  /* 0x0000004086067836 */ /* 0x040fe20000000000 */
[CC--:B------:R-:W-:Y:S01]  /*ade0*/  ISETP.GE.AND P6, PT, R134.reuse, R3.reuse, PT ;  /* 0x000000038600720c */ /* 0x0c0fe20003fc6270 */
[----:B-1----:R-:W-:Y:S01]  /*adf0*/  VIADD R4, R134, 0x60 ;  /* 0x0000006086047836 */ /* 0x002fe20000000000 */
[-C--:B------:R-:W-:Y:S01]  /*ae00*/  ISETP.GE.AND P5, PT, R30, R3.reuse, PT ;  /* 0x000000031e00720c */ /* 0x080fe20003fa6270 */
[----:B------:R-:W-:Y:S01]  /*ae10*/  VIADD R0, R134, 0x70 ;  /* 0x0000007086007836 */ /* 0x000fe20000000000 */
[-C--:B------:R-:W-:Y:S01]  /*ae20*/  ISETP.GE.AND P1, PT, R24, R3.reuse, PT ;  /* 0x000000031800720c */ /* 0x080fe20003f26270 */
[----:B------:R-:W-:Y:S01]  /*ae30*/  VIADD R134, R134, 0x50 ;  /* 0x0000005086867836 */ /* 0x000fe20000000000 */
[----:B------:R-:W-:Y:S01]  /*ae40*/  IADD3 R10, P0, PT, R103, R172, RZ ;  /* 0x000000ac670a7210 */ /* 0x000fe20007f1e0ff */
[----:B------:R-:W-:Y:S01]  /*ae50*/  UMOV UR7, 0x400 ;  /* 0x0000040000077882 */ /* 0x000fe20000000000 */
[-C--:B------:R-:W-:Y:S01]  /*ae60*/  ISETP.GE.AND P4, PT, R20, R3.reuse, PT ;  /* 0x000000031400720c */ /* 0x080fe20003f86270 */
[----:B------:R-:W-:Y:S01]  /*ae70*/  BSSY.RECONVERGENT B1, `(.L_x_12390) ;  /* 0x00001dc000017945 */ /* 0x000fe20003800200 */
[-C--:B------:R-:W-:Y:S01]  /*ae80*/  ISETP.GE.AND P2, PT, R6, R3.reuse, PT ;  /* 0x000000030600720c */ /* 0x080fe20003f46270 */
[--C-:B------:R-:W-:Y:S01]  /*ae90*/  IMAD.X R11, R2, 0x1, R171.reuse, P0 ;  /* 0x00000001020b7824 */ /* 0x100fe200000e06ab */
[----:B------:R-:W-:Y:S01]  /*aea0*/  ISETP.GE.AND P0, PT, R0, R3, PT ;  /* 0x000000030000720c */ /* 0x000fe20003f06270 */
[----:B------:R-:W-:Y:S01]  /*aeb0*/  @!P6 IMAD.MOV.U32 R173, RZ, RZ, R171 ;  /* 0x000000ffffade224 */ /* 0x000fe200078e00ab */
[----:B------:R-:W-:-:S02]  /*aec0*/  LOP3.LUT R75, R75, 0x200, R78, 0xf8, !PT ;  /* 0x000002004b4b7812 */ /* 0x000fc400078ef84e */
[-C--:B------:R-:W-:Y:S02]  /*aed0*/  @!P5 LEA R12, P3, R168, R10.reuse, 0x5 ;  /* 0x0000000aa80cd211 */ /* 0x080fe400078628ff */
[----:B------:R-:W-:Y:S01]  /*aee0*/  @!PT LDS RZ, [RZ] ;  /* 0x00000000fffff984 */ /* 0x000fe20000000800 */
[----:B------:R-:W-:Y:S01]  /*aef0*/  @!PT LDS RZ, [RZ] ;  /* 0x00000000fffff984 */ /* 0x000fe20000000800 */
[----:B------:R-:W-:Y:S01]  /*af00*/  @!PT LDS RZ, [RZ] ;  /* 0x00000000fffff984 */ /* 0x000fe20000000800 */
[----:B------:R-:W-:Y:S01]  /*af10*/  @!P6 LDGSTS.E.BYPASS.LTC128B.128 [R67+0x2000], desc[UR4][R172.64] ;  /* 0x02000000ac43efae */ /* 0x000fe2000b981a04 */
[----:B------:R-:W-:Y:S01]  /*af20*/  IMAD.IADD R167, R64, 0x1, R75 ;  /* 0x0000000140a77824 */ /* 0x000fe200078e024b */
[----:B------:R-:W-:Y:S02]  /*af30*/  @!P5 LEA.HI.X R13, R168, R11, R169, 0x5, P3 ;  /* 0x0000000ba80dd211 */ /* 0x000fe400018f2ca9 */
[----:B------:R-:W-:Y:S01]  /*af40*/  @!P1 LDGSTS.E.BYPASS.LTC128B.128 [R67+0x2800], desc[UR4][R10.64] ;  /* 0x028000000a439fae */ /* 0x000fe2000b981a04 */
[-C--:B------:R-:W-:Y:S01]  /*af50*/  ISETP.GE.AND P1, PT, R4, R3.reuse, PT ;  /* 0x000000030400720c */ /* 0x080fe20003f26270 */
[----:B----4-:R-:W-:Y:S01]  /*af60*/  @!P2 IMAD.MOV.U32 R16, RZ, RZ, R10 ;  /* 0x000000ffff10a224 */ /* 0x010fe200078e000a */
[----:B------:R-:W-:Y:S01]  /*af70*/  ISETP.GE.AND P3, PT, R134, R3, PT ;  /* 0x000000038600720c */ /* 0x000fe20003f66270 */
[----:B------:R1:W-:Y:S01]  /*af80*/  @!P5 LDGSTS.E.BYPASS.LTC128B.128 [R67+0x3000], desc[UR4][R12.64] ;  /* 0x030000000c43dfae */ /* 0x0003e2000b981a04 */
[C---:B------:R-:W-:Y:S01]  /*af90*/  @!P4 LEA R18, P5, R168.reuse, R10, 0x6 ;  /* 0x0000000aa812c211 */ /* 0x040fe200078a30ff */
[----:B------:R-:W-:Y:S01]  /*afa0*/  @!P2 IMAD.MOV.U32 R17, RZ, RZ, R11 ;  /* 0x000000ffff11a224 */ /* 0x000fe200078e000b */
[----:B--2---:R-:W-:Y:S01]  /*afb0*/  ULEA UR6, UR6, UR7, 0x18 ;  /* 0x0000000706067291 */ /* 0x004fe2000f8ec0ff */
[----:B------:R-:W-:Y:S01]  /*afc0*/  @!P2 IMAD R8, R169, 0x60, RZ ;  /* 0x00000060a908a824 */ /* 0x000fe200078e02ff */
[C---:B------:R-:W-:Y:S01]  /*afd0*/  @!P4 LEA.HI.X R19, R168.reuse, R11, R169, 0x6, P5 ;  /* 0x0000000ba813c211 */ /* 0x040fe200028f34a9 */
[----:B------:R-:W-:-:S03]  /*afe0*/  @!P2 IMAD.WIDE.U32 R16, R168, 0x60, R16 ;  /* 0x00000060a810a825 */ /* 0x000fc600078e0010 */
[----:B------:R-:W-:Y:S01]  /*aff0*/  LEA R167, R167, UR6, 0x1 ;  /* 0x00000006a7a77c11 */ /* 0x000fe2000f8e08ff */
[----:B------:R-:W-:Y:S01]  /*b000*/  @!P1 IMAD.MOV.U32 R14, RZ, RZ, R10 ;  /* 0x000000ffff0e9224 */ /* 0x000fe200078e000a */
[----:B------:R2:W-:Y:S01]  /*b010*/  @!P4 LDGSTS.E.BYPASS.LTC128B.128 [R67+0x3800], desc[UR4][R18.64] ;  /* 0x038000001243cfae */ /* 0x0005e2000b981a04 */
[----:B------:R-:W-:Y:S01]  /*b020*/  @!P1 IMAD.MOV.U32 R15, RZ, RZ, R11 ;  /* 0x000000ffff0f9224 */ /* 0x000fe200078e000b */
[----:B------:R-:W-:Y:S01]  /*b030*/  ISETP.GE.AND P4, PT, R20, R3, PT ;  /* 0x000000031400720c */ /* 0x000fe20003f86270 */
[----:B------:R-:W-:Y:S02]  /*b040*/  @!P1 IMAD R7, R169, 0xa0, RZ ;  /* 0x000000a0a9079824 */ /* 0x000fe400078e02ff */
[----:B------:R-:W-:-:S04]  /*b050*/  @!P1 IMAD.WIDE.U32 R14, R168, 0xa0, R14 ;  /* 0x000000a0a80e9825 */ /* 0x000fc800078e000e */
[----:B------:R-:W-:Y:S02]  /*b060*/  @!P0 IMAD R5, R169, 0xc0, RZ ;  /* 0x000000c0a9058824 */ /* 0x000fe400078e02ff */
[----:B------:R-:W-:Y:S02]  /*b070*/  @!P2 IMAD.IADD R17, R8, 0x1, R17 ;  /* 0x000000010811a824 */ /* 0x000fe400078e0211 */
[----:B------:R-:W-:Y:S02]  /*b080*/  @!P1 IMAD.IADD R15, R7, 0x1, R15 ;  /* 0x00000001070f9824 */ /* 0x000fe400078e020f */
[----:B------:R-:W-:Y:S01]  /*b090*/  IMAD.SHL.U32 R7, R69, 0x400, RZ ;  /* 0x0000040045077824 */ /* 0x000fe200078e00ff */
[----:B------:R-:W-:Y:S01]  /*b0a0*/  @!P2 LDGSTS.E.BYPASS.LTC128B.128 [R67+0x4000], desc[UR4][R16.64] ;  /* 0x040000001043afae */ /* 0x000fe2000b981a04 */
[----:B-1----:R-:W-:Y:S01]  /*b0b0*/  @!P0 IMAD.MOV.U32 R12, RZ, RZ, R10 ;  /* 0x000000ffff0c8224 */ /* 0x002fe200078e000a */
[----:B------:R-:W-:Y:S01]  /*b0c0*/  @!P3 LEA R10, P5, R168, R10, 0x7 ;  /* 0x0000000aa80ab211 */ /* 0x000fe200078a38ff */
[----:B------:R-:W-:Y:S01]  /*b0d0*/  @!P0 IMAD.MOV.U32 R13, RZ, RZ, R11 ;  /* 0x000000ffff0d8224 */ /* 0x000fe200078e000b */
[----:B------:R-:W-:-:S02]  /*b0e0*/  ISETP.GE.AND P2, PT, R6, R3, PT ;  /* 0x000000030600720c */ /* 0x000fc40003f46270 */
[C---:B------:R-:W-:Y:S01]  /*b0f0*/  @!P3 LEA.HI.X R11, R168.reuse, R11, R169, 0x7, P5 ;  /* 0x0000000ba80bb211 */ /* 0x040fe200028f3ca9 */
[----:B------:R-:W-:Y:S01]  /*b100*/  @!P0 IMAD.WIDE.U32 R12, R168, 0xc0, R12 ;  /* 0x000000c0a80c8825 */ /* 0x000fe200078e000c */
[-C--:B------:R-:W-:Y:S02]  /*b110*/  ISETP.GE.AND P5, PT, R30, R3.reuse, PT ;  /* 0x000000031e00720c */ /* 0x080fe40003fa6270 */
[----:B------:R-:W-:Y:S01]  /*b120*/  LOP3.LUT R7, R7, 0x400, RZ, 0xc0, !PT ;  /* 0x0000040007077812 */ /* 0x000fe200078ec0ff */
[----:B------:R-:W-:Y:S01]  /*b130*/  @!P0 IMAD.IADD R13, R5, 0x1, R13 ;  /* 0x00000001050d8824 */ /* 0x000fe200078e020d */
[----:B------:R-:W-:Y:S01]  /*b140*/  @!P3 LDGSTS.E.BYPASS.LTC128B.128 [R67+0x4800], desc[UR4][R10.64] ;  /* 0x048000000a43bfae */ /* 0x000fe2000b981a04 */
[-C--:B------:R-:W-:Y:S02]  /*b150*/  ISETP.GE.AND P3, PT, R134, R3.reuse, PT ;  /* 0x000000038600720c */ /* 0x080fe40003f66270 */
[----:B--2---:R-:W-:Y:S01]  /*b160*/  LOP3.LUT R18, R77, 0x8, R66, 0x78, !PT ;  /* 0x000000084d127812 */ /* 0x004fe200078e7842 */
[----:B------:R1:W-:Y:S01]  /*b170*/  @!P1 LDGSTS.E.BYPASS.LTC128B.128 [R67+0x5000], desc[UR4][R14.64] ;  /* 0x050000000e439fae */ /* 0x0003e2000b981a04 */
[----:B------:R-:W-:-:S03]  /*b180*/  ISETP.GE.AND P1, PT, R24, R3, PT ;  /* 0x000000031800720c */ /* 0x000fc60003f26270 */
[----:B------:R2:W-:Y:S01]  /*b190*/  @!P0 LDGSTS.E.BYPASS.LTC128B.128 [R67+0x5800], desc[UR4][R12.64] ;  /* 0x058000000c438fae */ /* 0x0005e2000b981a04 */
[----:B------:R-:W-:Y:S02]  /*b1a0*/  P2R R5, PR, RZ, 0x2 ;  /* 0x00000002ff057803 */ /* 0x000fe40000000000 */
[----:B------:R-:W-:Y:S01]  /*b1b0*/  LEA R8, P0, R70, R174, 0x1 ;  /* 0x000000ae46087211 */ /* 0x000fe200078008ff */
[----:B------:R-:W0:Y:S01]  /*b1c0*/  LDGDEPBAR ;  /* 0x00000000000079af */ /* 0x000e220000000000 */
[----:B------:R-:W-:Y:S02]  /*b1d0*/  ISETP.GE.AND P1, PT, R4, R3, PT ;  /* 0x000000030400720c */ /* 0x000fe40003f26270 */
[----:B------:R-:W-:Y:S02]  /*b1e0*/  LEA.HI.X R9, R70, R175, R71, 0x1, P0 ;  /* 0x000000af46097211 */ /* 0x000fe400000f0c47 */
[----:B------:R-:W-:Y:S02]  /*b1f0*/  ISETP.GE.AND P0, PT, R0, R3, PT ;  /* 0x000000030000720c */ /* 0x000fe40003f06270 */
[----:B------:R-:W-:-:S05]  /*b200*/  LOP3.LUT R0, R18, 0x38, R79, 0x78, !PT ;  /* 0x0000003812007812 */ /* 0x000fca00078e784f */
[----:B------:R-:W-:Y:S02]  /*b210*/  IMAD R0, R0, 0x2, R7 ;  /* 0x0000000200007824 */ /* 0x000fe400078e0207 */
[----:B------:R-:W-:Y:S02]  /*b220*/  @!P1 IMAD R4, R63, 0xa0, RZ ;  /* 0x000000a03f049824 */ /* 0x000fe400078e02ff */
[----:B------:R-:W-:Y:S02]  /*b230*/  VIADD R166, R0, UR6 ;  /* 0x0000000600a67c36 */ /* 0x000fe40008000000 */
        /* <DEDUP_REMOVED lines=8> */
[----:B------:R-:W-:Y:S02]  /*b2c0*/  @!P0 IMAD.MOV.U32 R7, RZ, RZ, R9 ;  /* 0x000000ffff078224 */ /* 0x000fe400078e0009 */
[----:B------:R-:W-:-:S04]  /*b2d0*/  @!P1 IMAD.WIDE.U32 R12, R62, 0xa0, R12 ;  /* 0x000000a03e0c9825 */ /* 0x000fc800078e000c */
[----:B------:R-:W-:Y:S02]  /*b2e0*/  @!P0 IMAD R3, R63, 0xc0, RZ ;  /* 0x000000c03f038824 */ /* 0x000fe400078e02ff */
[----:B------:R-:W-:-:S04]  /*b2f0*/  @!P0 IMAD.WIDE.U32 R6, R62, 0xc0, R6 ;  /* 0x000000c03e068825 */ /* 0x000fc800078e0006 */
[----:B------:R-:W-:Y:S02]  /*b300*/  @!P0 IMAD.IADD R7, R3, 0x1, R7 ;  /* 0x0000000103078824 */ /* 0x000fe400078e0207 */
[----:B------:R-:W-:Y:S01]  /*b310*/  IMAD.MOV.U32 R3, RZ, RZ, 0x20 ;  /* 0x00000020ff037424 */ /* 0x000fe200078e00ff */
[----:B------:R-:W-:Y:S01]  /*b320*/  @!PT LDS RZ, [RZ] ;  /* 0x00000000fffff984 */ /* 0x000fe20000000800 */
[----:B------:R-:W-:Y:S01]  /*b330*/  @!PT LDS RZ, [RZ] ;  /* 0x00000000fffff984 */ /* 0x000fe20000000800 */
[----:B------:R-:W-:Y:S01]  /*b340*/  @!PT LDS RZ, [RZ] ;  /* 0x00000000fffff984 */ /* 0x000fe20000000800 */
[----:B------:R-:W-:Y:S04]  /*b350*/  @!P6 LDGSTS.E.BYPASS.LTC128B.128 [R67+0x6000], desc[UR4][R174.64] ;  /* 0x06000000ae43efae */ /* 0x000fe8000b981a04 */
[----:B------:R-:W-:Y:S01]  /*b360*/  @P6 STS.128 [R67+0x6000], RZ ;  /* 0x006000ff43006388 */ /* 0x000fe20000000c00 */
[----:B------:R-:W-:Y:S01]  /*b370*/  ISETP.NE.AND P6, PT, R5, RZ, PT ;  /* 0x000000ff0500720c */ /* 0x000fe20003fc5270 */
[----:B------:R-:W-:-:S04]  /*b380*/  @!P2 IMAD R5, R63, 0x60, RZ ;  /* 0x000000603f05a824 */ /* 0x000fc800078e02ff */
[----:B------:R-:W-:Y:S02]  /*b390*/  @!P2 IMAD.IADD R15, R5, 0x1, R15 ;  /* 0x00000001050fa824 */ /* 0x000fe400078e020f */
[----:B------:R-:W-:Y:S02]  /*b3a0*/  @!P1 IMAD.IADD R5, R4, 0x1, R13 ;  /* 0x0000000104059824 */ /* 0x000fe400078e020d */
[----:B------:R-:W-:-:S04]  /*b3b0*/  @!P1 IMAD.MOV.U32 R4, RZ, RZ, R12 ;  /* 0x000000ffff049224 */ /* 0x000fc800078e000c */
[----:B------:R-:W-:Y:S04]  /*b3c0*/  @P6 STS.128 [R67+0x6800], RZ ;  /* 0x006800ff43006388 */ /* 0x000fe80000000c00 */
        /* <DEDUP_REMOVED lines=45> */
[----:B--2---:R-:W-:Y:S01]  /*b6a0*/  LDSM.16.M88.4 R16, [R167] ;  /* 0x00000000a710783b */ /* 0x004fe20000000200 */
[----:B------:R-:W-:-:S03]  /*b6b0*/  IMAD.IADD R161, R166, 0x1, R3 ;  /* 0x00000001a6a17824 */ /* 0x000fc600078e0203 */
[----:B------:R-:W2:Y:S04]  /*b6c0*/  LDSM.16.M88.4 R56, [R0+UR6+0x3000] ;  /* 0x003000060038783b */ /* 0x000ea80008000200 */
[----:B------:R-:W4:Y:S04]  /*b6d0*/  LDSM.16.M88.4 R48, [R0+UR6+0x3800] ;  /* 0x003800060030783b */ /* 0x000f280008000200 */
[----:B------:R-:W4:Y:S04]  /*b6e0*/  LDSM.16.M88.4 R40, [R0+UR6+0x4000] ;  /* 0x004000060028783b */ /* 0x000f280008000200 */
[----:B-1----:R-:W-:Y:S04]  /*b6f0*/  LDSM.16.M88.4 R8, [R165] ;  /* 0x00000000a508783b */ /* 0x002fe80000000200 */
[----:B------:R-:W1:Y:S04]  /*b700*/  LDSM.16.M88.4 R92, [R161+0x3000] ;  /* 0x00300000a15c783b */ /* 0x000e680000000200 */
[----:B------:R-:W1:Y:S04]  /*b710*/  LDSM.16.M88.4 R12, [R161+0x3800] ;  /* 0x00380000a10c783b */ /* 0x000e680000000200 */
[----:B---3--:R-:W3:Y:S04]  /*b720*/  LDSM.16.M88.4 R4, [R161+0x4000] ;  /* 0x00400000a104783b */ /* 0x008ee80000000200 */
[----:B------:R-:W3:Y:S04]  /*b730*/  LDSM.16.M88.4 R84, [R0+UR6+0x2000] ;  /* 0x002000060054783b */ /* 0x000ee80008000200 */
[----:B------:R-:W3:Y:S04]  /*b740*/  LDSM.16.M88.4 R76, [R0+UR6+0x2800] ;  /* 0x00280006004c783b */ /* 0x000ee80008000200 */
[----:B------:R-:W3:Y:S04]  /*b750*/  LDSM.16.M88.4 R32, [R0+UR6+0x4800] ;  /* 0x004800060020783b */ /* 0x000ee80008000200 */
[----:B-----5:R-:W3:Y:S01]  /*b760*/  LDSM.16.M88.4 R24, [R0+UR6+0x5000] ;  /* 0x005000060018783b */ /* 0x020ee20008000200 */
[C---:B--2---:R-:W-:Y:S03]  /*b770*/  HMMA.16816.F32 R72, R16.reuse, R56, RZ ;  /* 0x000000381048723c */ /* 0x044fe600000018ff */
[----:B------:R-:W2:Y:S04]  /*b780*/  LDSM.16.M88.4 R112, [R0+UR6+0x5800] ;  /* 0x005800060070783b */ /* 0x000ea80008000200 */
[----:B------:R-:W2:Y:S01]  /*b790*/  LDSM.16.M88.4 R108, [R161+0x2000] ;  /* 0x00200000a16c783b */ /* 0x000ea20000000200 */
[C---:B----4-:R-:W-:Y:S03]  /*b7a0*/  HMMA.16816.F32 R52, R16.reuse, R48, RZ ;  /* 0x000000301034723c */ /* 0x050fe600000018ff */
[----:B------:R-:W4:Y:S04]  /*b7b0*/  LDSM.16.M88.4 R104, [R161+0x2800] ;  /* 0x00280000a168783b */ /* 0x000f280000000200 */
[----:B------:R-:W4:Y:S01]  /*b7c0*/  LDSM.16.M88.4 R96, [R161+0x4800] ;  /* 0x00480000a160783b */ /* 0x000f220000000200 */
[C---:B------:R-:W-:Y:S03]  /*b7d0*/  HMMA.16816.F32 R56, R16.reuse, R58, RZ ;  /* 0x0000003a1038723c */ /* 0x040fe600000018ff */
[----:B------:R-:W0:Y:S05]  /*b7e0*/  LDGDEPBAR ;  /* 0x00000000000079af */ /* 0x000e2a0000000000 */
[C---:B------:R-:W-:Y:S08]  /*b7f0*/  HMMA.16816.F32 R48, R16.reuse, R50, RZ ;  /* 0x000000321030723c */ /* 0x040ff000000018ff */
[----:B------:R-:W-:Y:S08]  /*b800*/  HMMA.16816.F32 R44, R16, R40, RZ ;  /* 0x00000028102c723c */ /* 0x000ff000000018ff */
[C---:B-1----:R-:W-:Y:S08]  /*b810*/  HMMA.16816.F32 R72, R8.reuse, R92, R72 ;  /* 0x0000005c0848723c */ /* 0x042ff00000001848 */
[C---:B------:R-:W-:Y:S01]  /*b820*/  HMMA.16816.F32 R56, R8.reuse, R94, R56 ;  /* 0x0000005e0838723c */ /* 0x040fe20000001838 */
[----:B------:R-:W1:Y:S07]  /*b830*/  LDSM.16.M88.4 R92, [R161+0x5000] ;  /* 0x00500000a15c783b */ /* 0x000e6e0000000200 */
[C---:B------:R-:W-:Y:S08]  /*b840*/  HMMA.16816.F32 R52, R8.reuse, R12, R52 ;  /* 0x0000000c0834723c */ /* 0x040ff00000001834 */
[C---:B------:R-:W-:Y:S01]  /*b850*/  HMMA.16816.F32 R48, R8.reuse, R14, R48 ;  /* 0x0000000e0830723c */ /* 0x040fe20000001830 */
[----:B------:R-:W1:Y:S07]  /*b860*/  LDSM.16.M88.4 R12, [R161+0x5800] ;  /* 0x00580000a10c783b */ /* 0x000e6e0000000200 */
[----:B---3--:R-:W-:Y:S01]  /*b870*/  HMMA.16816.F32 R44, R8, R4, R44 ;  /* 0x00000004082c723c */ /* 0x008fe2000000182c */
        /* <DEDUP_REMOVED lines=9> */
[----:B------:R-:W3:Y:S03]  /*b910*/  LDSM.16.M88.4 R124, [R160+0x2000] ;  /* 0x00200000a07c783b */ /* 0x000ee60000000200 */
[C---:B------:R-:W-:Y:S01]  /*b920*/  HMMA.16816.F32 R36, R16.reuse, R32, RZ ;  /* 0x000000201024723c */ /* 0x040fe200000018ff */
[----:B------:R-:W3:Y:S04]  /*b930*/  LDSM.16.M88.4 R120, [R160+0x2800] ;  /* 0x00280000a078783b */ /* 0x000ee80000000200 */
[----:B------:R-:W-:Y:S03]  /*b940*/  LDSM.16.M88.4 R116, [R160+0x3000] ;  /* 0x00300000a074783b */ /* 0x000fe60000000200 */
        /* <DEDUP_REMOVED lines=19> */
[----:B------:R-:W-:Y:S01]  /*ba80*/  VIADD R71, R7, 0x11 ;  /* 0x0000001107477836 */ /* 0x000fe20000000000 */
[----:B------:R-:W-:Y:S02]  /*ba90*/  HMMA.16816.F32 R36, R8, R96, R36 ;  /* 0x000000600824723c */ /* 0x000fe40000001824 */
[----:B------:R-:W-:Y:S01]  /*baa0*/  ISETP.GE.AND P4, PT, R69, R68, PT ;  /* 0x000000444500720c */ /* 0x000fe20003f86270 */
[----:B------:R-:W-:-:S05]  /*bab0*/  VIADD R69, R7, 0x18 ;  /* 0x0000001807457836 */ /* 0x000fca0000000000 */
[----:B------:R-:W-:Y:S01]  /*bac0*/  HMMA.16816.F32 R32, R8, R98, R32 ;  /* 0x000000620820723c */ /* 0x000fe20000001820 */
[----:B------:R-:W-:Y:S01]  /*bad0*/  LDSM.16.M88.4 R96, [R160+0x5000] ;  /* 0x00500000a060783b */ /* 0x000fe20000000200 */
[----:B------:R-:W-:Y:S01]  /*bae0*/  ISETP.GE.AND P2, PT, R69, R68, PT ;  /* 0x000000444500720c */ /* 0x000fe20003f46270 */
[----:B------:R-:W-:-:S03]  /*baf0*/  VIADD R69, R7, 0x19 ;  /* 0x0000001907457836 */ /* 0x000fc60000000000 */
[----:B------:R-:W-:Y:S02]  /*bb00*/  P2R R0, PR, RZ, 0x4 ;  /* 0x00000004ff007803 */ /* 0x000fe40000000000 */
[----:B-1----:R-:W-:Y:S01]  /*bb10*/  HMMA.16816.F32 R28, R8, R92, R28 ;  /* 0x0000005c081c723c */ /* 0x002fe2000000181c */
[----:B------:R-:W-:Y:S01]  /*bb20*/  ISETP.GE.AND P5, PT, R69, R68, PT ;  /* 0x000000444500720c */ /* 0x000fe20003fa6270 */
[----:B------:R-:W-:-:S05]  /*bb30*/  VIADD R69, R7, 0x20 ;  /* 0x0000002007457836 */ /* 0x000fca0000000000 */
[----:B------:R-:W-:Y:S01]  /*bb40*/  ISETP.GE.AND P2, PT, R69, R68, PT ;  /* 0x000000444500720c */ /* 0x000fe20003f46270 */
[C---:B------:R-:W-:Y:S01]  /*bb50*/  HMMA.16816.F32 R24, R8.reuse, R94, R24 ;  /* 0x0000005e0818723c */ /* 0x040fe20000001818 */
[----:B------:R-:W1:Y:S07]  /*bb60*/  LDSM.16.M88.4 R92, [R160+0x5800] ;  /* 0x00580000a05c783b */ /* 0x000e6e0000000200 */
[C---:B------:R-:W-:Y:S08]  /*bb70*/  HMMA.16816.F32 R20, R8.reuse, R12, R20 ;  /* 0x0000000c0814723c */ /* 0x040ff00000001814 */
[----:B------:R-:W-:Y:S01]  /*bb80*/  HMMA.16816.F32 R16, R8, R14, R16 ;  /* 0x0000000e0810723c */ /* 0x000fe20000001810 */
[----:B------:R-:W-:Y:S04]  /*bb90*/  LDSM.16.M88.4 R12, [R163] ;  /* 0x00000000a30c783b */ /* 0x000fe80000000200 */
[----:B------:R-:W2:Y:S03]  /*bba0*/  LDSM.16.M88.4 R8, [R159+0x2000] ;  /* 0x002000009f08783b */ /* 0x000ea60000000200 */
[C---:B---3--:R-:W-:Y:S08]  /*bbb0*/  HMMA.16816.F32 R88, R132.reuse, R124, R88 ;  /* 0x0000007c8458723c */ /* 0x048ff00000001858 */
        /* <DEDUP_REMOVED lines=9> */
[----:B------:R-:W-:-:S05]  /*bc50*/  VIADD R11, R7, 0x1 ;  /* 0x00000001070b7836 */ /* 0x000fca0000000000 */
[----:B------:R-:W-:Y:S02]  /*bc60*/  ISETP.GE.AND P0, PT, R11, R68, PT ;  /* 0x000000440b00720c */ /* 0x000fe40003f06270 */
[----:B------:R-:W1:Y:S01]  /*bc70*/  LDSM.16.M88.4 R8, [R159+0x3800] ;  /* 0x003800009f08783b */ /* 0x000e620000000200 */
[C---:B------:R-:W-:Y:S02]  /*bc80*/  HMMA.16816.F32 R16, R132.reuse, R94, R16 ;  /* 0x0000005e8410723c */ /* 0x040fe40000001810 */
[----:B------:R-:W-:Y:S01]  /*bc90*/  FSEL R158, R90, -INF , !P1 ;  /* 0xff8000005a9e7808 */ /* 0x000fe20004800000 */
[----:B------:R-:W2:Y:S01]  /*bca0*/  LDSM.16.M88.4 R92, [R159+0x3000] ;  /* 0x003000009f5c783b */ /* 0x000ea20000000200 */
[----:B------:R-:W-:Y:S02]  /*bcb0*/  FSEL R156, R88, -INF , !P1 ;  /* 0xff800000589c7808 */ /* 0x000fe40004800000 */
[----:B------:R-:W-:Y:S02]  /*bcc0*/  FSEL R162, R91, -INF , !P0 ;  /* 0xff8000005ba27808 */ /* 0x000fe40004000000 */
[----:B------:R-:W-:Y:S02]  /*bcd0*/  HMMA.16816.F32 R52, R132, R112, R52 ;  /* 0x000000708434723c */ /* 0x000fe40000001834 */
[----:B------:R-:W-:-:S02]  /*bce0*/  FSEL R69, R86, -INF , !P3 ;  /* 0xff80000056457808 */ /* 0x000fc40005800000 */
[----:B------:R-:W-:Y:S02]  /*bcf0*/  FSEL R84, R84, -INF , !P3 ;  /* 0xff80000054547808 */ /* 0x000fe40005800000 */
[----:B------:R-:W-:Y:S02]  /*bd00*/  ISETP.NE.AND P3, PT, R0, RZ, PT ;  /* 0x000000ff0000720c */ /* 0x000fe40003f65270 */
[----:B---3--:R-:W-:Y:S01]  /*bd10*/  HMMA.16816.F32 R80, R12, R120, R80 ;  /* 0x000000780c50723c */ /* 0x008fe20000001850 */
[----:B------:R-:W-:Y:S01]  /*bd20*/  FSEL R4, R85, -INF , !P4 ;  /* 0xff80000055047808 */ /* 0x000fe20006000000 */
[----:B------:R-:W-:-:S06]  /*bd30*/  VIADD R85, R7, 0x29 ;  /* 0x0000002907557836 */ /* 0x000fcc0000000000 */
[C---:B------:R-:W-:Y:S08]  /*bd40*/  HMMA.16816.F32 R56, R132.reuse, R118, R56 ;  /* 0x000000768438723c */ /* 0x040ff00000001838 */
[----:B------:R-:W-:Y:S01]  /*bd50*/  HMMA.16816.F32 R28, R132, R96, R28 ;  /* 0x00000060841c723c */ /* 0x000fe2000000181c */
[----:B------:R-:W-:-:S05]  /*bd60*/  VIADD R97, R7, 0x10 ;  /* 0x0000001007617836 */ /* 0x000fca0000000000 */
[-C--:B------:R-:W-:Y:S01]  /*bd70*/  ISETP.GE.AND P6, PT, R97, R68.reuse, PT ;  /* 0x000000446100720c */ /* 0x080fe20003fc6270 */
[----:B------:R-:W-:Y:S01]  /*bd80*/  VIADD R97, R7, 0x21 ;  /* 0x0000002107617836 */ /* 0x000fe20000000000 */
[----:B------:R-:W-:Y:S02]  /*bd90*/  HMMA.16816.F32 R76, R12, R122, R76 ;  /* 0x0000007a0c4c723c */ /* 0x000fe4000000184c */
[----:B------:R-:W-:Y:S02]  /*bda0*/  FSEL R86, R82, -INF , !P6 ;  /* 0xff80000052567808 */ /* 0x000fe40007000000 */
[----:B------:R-:W-:Y:S02]  /*bdb0*/  FSEL R210, R80, -INF , !P6 ;  /* 0xff80000050d27808 */ /* 0x000fe40007000000 */
[-C--:B------:R-:W-:Y:S01]  /*bdc0*/  ISETP.GE.AND P6, PT, R71, R68.reuse, PT ;  /* 0x000000444700720c */ /* 0x080fe20003fc6270 */
[----:B------:R-:W-:Y:S01]  /*bdd0*/  VIADD R71, R7, 0x30 ;  /* 0x0000003007477836 */ /* 0x000fe20000000000 */
[----:B------:R-:W-:Y:S01]  /*bde0*/  HMMA.16816.F32 R72, R132, R116, R72 ;  /* 0x000000748448723c */ /* 0x000fe20000001848 */
[----:B------:R-:W-:-:S02]  /*bdf0*/  ISETP.GE.AND P1, PT, R97, R68, PT ;  /* 0x000000446100720c */ /* 0x000fc40003f26270 */
[----:B------:R-:W-:Y:S02]  /*be00*/  FSEL R6, R83, -INF , !P6 ;  /* 0xff80000053067808 */ /* 0x000fe40007000000 */
[----:B------:R-:W-:Y:S02]  /*be10*/  FSEL R70, R81, -INF , !P6 ;  /* 0xff80000051467808 */ /* 0x000fe40007000000 */
[----:B------:R-:W-:Y:S01]  /*be20*/  LDSM.16.M88.4 R80, [R159+0x4800] ;  /* 0x004800009f50783b */ /* 0x000fe20000000200 */
[----:B------:R-:W-:Y:S03]  /*be30*/  HMMA.16816.F32 R48, R132, R114, R48 ;  /* 0x000000728430723c */ /* 0x000fe60000001830 */
[----:B------:R-:W-:Y:S02]  /*be40*/  FSEL R96, R78, -INF , !P3 ;  /* 0xff8000004e607808 */ /* 0x000fe40005800000 */
[----:B------:R-:W-:-:S02]  /*be50*/  FSEL R78, R76, -INF , !P3 ;  /* 0xff8000004c4e7808 */ /* 0x000fc40005800000 */
[----:B------:R-:W-:Y:S01]  /*be60*/  FSEL R208, R79, -INF , !P5 ;  /* 0xff8000004fd07808 */ /* 0x000fe20006800000 */
[----:B-1----:R-:W-:Y:S01]  /*be70*/  HMMA.16816.F32 R52, R12, R8, R52 ;  /* 0x000000080c34723c */ /* 0x002fe20000001834 */
[----:B------:R-:W-:Y:S01]  /*be80*/  VIADD R9, R7, 0x38 ;  /* 0x0000003807097836 */ /* 0x000fe20000000000 */
[----:B------:R-:W-:Y:S01]  /*be90*/  FSEL R76, R77, -INF , !P5 ;  /* 0xff8000004d4c7808 */ /* 0x000fe20006800000 */
[----:B------:R-:W-:-:S03]  /*bea0*/  VIADD R77, R7, 0x40 ;  /* 0x00000040074d7836 */ /* 0x000fc60000000000 */
[-C--:B------:R-:W-:Y:S01]  /*beb0*/  ISETP.GE.AND P6, PT, R9, R68.reuse, PT ;  /* 0x000000440900720c */ /* 0x080fe20003fc6270 */
[----:B------:R-:W-:Y:S01]  /*bec0*/  VIADD R9, R7, 0x39 ;  /* 0x0000003907097836 */ /* 0x000fe20000000000 */
[----:B------:R-:W-:Y:S01]  /*bed0*/  HMMA.16816.F32 R24, R132, R98, R24 ;  /* 0x000000628418723c */ /* 0x000fe20000001818 */
[----:B------:R-:W-:Y:S02]  /*bee0*/  FSEL R98, R89, -INF , !P0 ;  /* 0xff80000059627808 */ /* 0x000fe40004000000 */
[----:B------:R-:W1:Y:S01]  /*bef0*/  LDSM.16.M88.4 R88, [R159+0x4000] ;  /* 0x004000009f58783b */ /* 0x000e620000000200 */
[-C--:B------:R-:W-:Y:S02]  /*bf00*/  ISETP.GE.AND P5, PT, R9, R68.reuse, PT ;  /* 0x000000440900720c */ /* 0x080fe40003fa6270 */
[----:B------:R-:W-:Y:S02]  /*bf10*/  ISETP.GE.AND P3, PT, R77, R68, PT ;  /* 0x000000444d00720c */ /* 0x000fe40003f66270 */
[C---:B--2---:R-:W-:Y:S08]  /*bf20*/  HMMA.16816.F32 R56, R12.reuse, R94, R56 ;  /* 0x0000005e0c38723c */ /* 0x044ff00000001838 */
[----:B------:R-:W-:Y:S01]  /*bf30*/  HMMA.16816.F32 R72, R12, R92, R72 ;  /* 0x0000005c0c48723c */ /* 0x000fe20000001848 */
[----:B------:R-:W-:Y:S01]  /*bf40*/  VIADD R93, R7, 0x28 ;  /* 0x00000028075d7836 */ /* 0x000fe20000000000 */
[----:B------:R-:W-:-:S02]  /*bf50*/  FSEL R92, R87, -INF , !P4 ;  /* 0xff800000575c7808 */ /* 0x000fc40006000000 */
[-C--:B------:R-:W-:Y:S01]  /*bf60*/  ISETP.GE.AND P4, PT, R85, R68.reuse, PT ;  /* 0x000000445500720c */ /* 0x080fe20003f86270 */
[----:B------:R-:W-:Y:S01]  /*bf70*/  VIADD R85, R7, 0x31 ;  /* 0x0000003107557836 */ /* 0x000fe20000000000 */
[-C--:B------:R-:W-:Y:S02]  /*bf80*/  ISETP.GE.AND P0, PT, R93, R68.reuse, PT ;  /* 0x000000445d00720c */ /* 0x080fe40003f06270 */
[----:B------:R-:W-:Y:S01]  /*bf90*/  HMMA.16816.F32 R48, R12, R10, R48 ;  /* 0x0000000a0c30723c */ /* 0x000fe20000001830 */
[----:B------:R-:W2:Y:S02]  /*bfa0*/  LDSM.16.M88.4 R8, [R159+0x5000] ;  /* 0x005000009f08783b */ /* 0x000ea40000000200 */
[----:B------:R-:W-:Y:S02]  /*bfb0*/  FSEL R206, R58, -INF , !P0 ;  /* 0xff8000003ace7808 */ /* 0x000fe40004000000 */
[----:B------:R-:W-:Y:S02]  /*bfc0*/  FSEL R200, R56, -INF , !P0 ;  /* 0xff80000038c87808 */ /* 0x000fe40004000000 */
[----:B------:R-:W-:Y:S01]  /*bfd0*/  FSEL R194, R57, -INF , !P4 ;  /* 0xff80000039c27808 */ /* 0x000fe20006000000 */
[----:B------:R-:W-:Y:S01]  /*bfe0*/  VIADD R57, R7, 0x49 ;  /* 0x0000004907397836 */ /* 0x000fe20000000000 */
[----:B------:R-:W-:Y:S01]  /*bff0*/  ISETP.GE.AND P0, PT, R71, R68, PT ;  /* 0x000000444700720c */ /* 0x000fe20003f06270 */
[----:B------:R-:W-:Y:S01]  /*c000*/  HMMA.16816.F32 R40, R132, R110, R40 ;  /* 0x0000006e8428723c */ /* 0x000fe20000001828 */
[----:B------:R-:W-:Y:S01]  /*c010*/  FSEL R60, R59, -INF , !P4 ;  /* 0xff8000003b3c7808 */ /* 0x000fe20006000000 */
[----:B------:R-:W-:Y:S01]  /*c020*/  VIADD R71, R7, 0x50 ;  /* 0x0000005007477836 */ /* 0x000fe20000000000 */
[----:B------:R-:W-:-:S02]  /*c030*/  FSEL R188, R54, -INF , !P0 ;  /* 0xff80000036bc7808 */ /* 0x000fc40004000000 */
[----:B------:R-:W-:Y:S02]  /*c040*/  FSEL R112, R52, -INF , !P0 ;  /* 0xff80000034707808 */ /* 0x000fe40004000000 */
[-C--:B------:R-:W-:Y:S01]  /*c050*/  ISETP.GE.AND P0, PT, R57, R68.reuse, PT ;  /* 0x000000443900720c */ /* 0x080fe20003f06270 */
[----:B------:R-:W-:Y:S01]  /*c060*/  HMMA.16816.F32 R36, R132, R104, R36 ;  /* 0x000000688424723c */ /* 0x000fe20000001824 */
[----:B------:R-:W3:Y:S01]  /*c070*/  LDSM.16.M88.4 R56, [R159+0x5800] ;  /* 0x005800009f38783b */ /* 0x000ee20000000200 */
[----:B------:R-:W-:Y:S01]  /*c080*/  FSEL R198, R73, -INF , !P1 ;  /* 0xff80000049c67808 */ /* 0x000fe20004800000 */
[----:B------:R-:W-:Y:S01]  /*c090*/  VIADD R73, R7, 0x48 ;  /* 0x0000004807497836 */ /* 0x000fe20000000000 */
[----:B------:R-:W-:Y:S01]  /*c0a0*/  ISETP.GE.AND P4, PT, R85, R68, PT ;  /* 0x000000445500720c */ /* 0x000fe20003f86270 */
[----:B------:R-:W-:-:S04]  /*c0b0*/  DEPBAR.LE SB0, 0x0 ;  /* 0x000080000000791a */ /* 0x000fc80000000000 */
[----:B------:R-:W-:Y:S01]  /*c0c0*/  HMMA.16816.F32 R44, R132, R108, R44 ;  /* 0x0000006c842c723c */ /* 0x000fe2000000182c */
[----:B------:R-:W-:Y:S01]  /*c0d0*/  FSEL R204, R75, -INF , !P1 ;  /* 0xff8000004bcc7808 */ /* 0x000fe20004800000 */
[----:B------:R-:W-:Y:S01]  /*c0e0*/  VIADD R75, R7, 0x41 ;  /* 0x00000041074b7836 */ /* 0x000fe20000000000 */
[----:B------:R-:W-:Y:S02]  /*c0f0*/  ISETP.GE.AND P1, PT, R73, R68, PT ;  /* 0x000000444900720c */ /* 0x000fe40003f26270 */
[----:B------:R-:W-:Y:S01]  /*c100*/  FSEL R182, R53, -INF , !P4 ;  /* 0xff80000035b67808 */ /* 0x000fe20006000000 */
[----:B------:R-:W-:Y:S01]  /*c110*/  VIADD R53, R7, 0x51 ;  /* 0x0000005107357836 */ /* 0x000fe20000000000 */
[----:B------:R-:W-:Y:S01]  /*c120*/  FSEL R120, R51, -INF , !P5 ;  /* 0xff80000033787808 */ /* 0x000fe20006800000 */
[----:B-1----:R-:W-:Y:S01]  /*c130*/  HMMA.16816.F32 R40, R12, R90, R40 ;  /* 0x0000005a0c28723c */ /* 0x002fe20000001828 */
[----:B------:R-:W-:Y:S01]  /*c140*/  FSEL R118, R49, -INF , !P5 ;  /* 0xff80000031767808 */ /* 0x000fe20006800000 */
[C---:B------:R-:W-:Y:S01]  /*c150*/  VIADD R51, R7.reuse, 0x59 ;  /* 0x0000005907337836 */ /* 0x040fe20000000000 */
[----:B------:R-:W-:Y:S01]  /*c160*/  FSEL R202, R74, -INF , !P2 ;  /* 0xff8000004aca7808 */ /* 0x000fe20005000000 */
[----:B------:R-:W-:Y:S01]  /*c170*/  VIADD R49, R7, 0x60 ;  /* 0x0000006007317836 */ /* 0x000fe20000000000 */
[----:B------:R-:W-:-:S02]  /*c180*/  FSEL R196, R72, -INF , !P2 ;  /* 0xff80000048c47808 */ /* 0x000fc40005000000 */
[-C--:B------:R-:W-:Y:S01]  /*c190*/  ISETP.GE.AND P5, PT, R53, R68.reuse, PT ;  /* 0x000000443500720c */ /* 0x080fe20003fa6270 */
[----:B------:R-:W-:Y:S01]  /*c1a0*/  HMMA.16816.F32 R32, R132, R106, R32 ;  /* 0x0000006a8420723c */ /* 0x000fe20000001820 */
[-C--:B------:R-:W-:Y:S02]  /*c1b0*/  ISETP.GE.AND P2, PT, R75, R68.reuse, PT ;  /* 0x000000444b00720c */ /* 0x080fe40003f46270 */
[----:B------:R-:W-:Y:S01]  /*c1c0*/  FSEL R190, R55, -INF , !P4 ;  /* 0xff80000037be7808 */ /* 0x000fe20006000000 */
[----:B------:R-:W-:Y:S01]  /*c1d0*/  VIADD R55, R7, 0x58 ;  /* 0x0000005807377836 */ /* 0x000fe20000000000 */
[----:B------:R-:W-:Y:S02]  /*c1e0*/  FSEL R192, R50, -INF , !P6 ;  /* 0xff80000032c07808 */ /* 0x000fe40007000000 */
[----:B------:R-:W-:Y:S01]  /*c1f0*/  FSEL R186, R48, -INF , !P6 ;  /* 0xff80000030ba7808 */ /* 0x000fe20007000000 */
[----:B------:R-:W-:Y:S01]  /*c200*/  HMMA.16816.F32 R36, R12, R80, R36 ;  /* 0x000000500c24723c */ /* 0x000fe20000001824 */
[----:B------:R-:W-:-:S02]  /*c210*/  ISETP.GE.AND P4, PT, R55, R68, PT ;  /* 0x000000443700720c */ /* 0x000fc40003f86270 */
[----:B------:R-:W-:Y:S02]  /*c220*/  FSEL R144, R43, -INF , !P0 ;  /* 0xff8000002b907808 */ /* 0x000fe40004000000 */
[----:B------:R-:W-:Y:S02]  /*c230*/  FSEL R146, R41, -INF , !P0 ;  /* 0xff80000029927808 */ /* 0x000fe40004000000 */
[----:B------:R-:W-:Y:S01]  /*c240*/  ISETP.GE.AND P0, PT, R71, R68, PT ;  /* 0x000000444700720c */ /* 0x000fe20003f06270 */
[----:B--2---:R-:W-:Y:S01]  /*c250*/  HMMA.16816.F32 R24, R12, R10, R24 ;  /* 0x0000000a0c18723c */ /* 0x004fe20000001818 */
[----:B------:R-:W-:Y:S01]  /*c260*/  VIADD R11, R7, 0x69 ;  /* 0x00000069070b7836 */ /* 0x000fe20000000000 */
[----:B------:R-:W-:Y:S02]  /*c270*/  FSEL R154, R42, -INF , !P1 ;  /* 0xff8000002a9a7808 */ /* 0x000fe40004800000 */
[----:B------:R-:W-:-:S04]  /*c280*/  FSEL R150, R40, -INF , !P1 ;  /* 0xff80000028967808 */ /* 0x000fc80004800000 */
[C---:B------:R-:W-:Y:S03]  /*c290*/  HMMA.16816.F32 R44, R12.reuse, R88, R44 ;  /* 0x000000580c2c723c */ /* 0x040fe6000000182c */
[----:B------:R-:W-:Y:S02]  /*c2a0*/  FSEL R134, R38, -INF , !P0 ;  /* 0xff80000026867808 */ /* 0x000fe40004000000 */
[----:B------:R-:W-:Y:S02]  /*c2b0*/  FSEL R126, R36, -INF , !P0 ;  /* 0xff800000247e7808 */ /* 0x000fe40004000000 */
[----:B------:R-:W-:Y:S01]  /*c2c0*/  ISETP.GE.AND P0, PT, R11, R68, PT ;  /* 0x000000440b00720c */ /* 0x000fe20003f06270 */
[----:B------:R-:W-:Y:S01]  /*c2d0*/  HMMA.16816.F32 R32, R12, R82, R32 ;  /* 0x000000520c20723c */ /* 0x000fe20000001820 */
[----:B------:R-:W-:Y:S01]  /*c2e0*/  FSEL R136, R39, -INF , !P5 ;  /* 0xff80000027887808 */ /* 0x000fe20006800000 */
[----:B------:R-:W-:Y:S01]  /*c2f0*/  VIADD R11, R7, 0x71 ;  /* 0x00000071070b7836 */ /* 0x000fe20000000000 */
[----:B------:R-:W-:-:S02]  /*c300*/  FSEL R66, R27, -INF , !P0 ;  /* 0xff8000001b427808 */ /* 0x000fc40004000000 */
[----:B------:R-:W-:Y:S02]  /*c310*/  FSEL R102, R25, -INF , !P0 ;  /* 0xff80000019667808 */ /* 0x000fe40004000000 */
[----:B------:R-:W-:Y:S01]  /*c320*/  ISETP.GT.AND P0, PT, R179, R170, PT ;  /* 0x000000aab300720c */ /* 0x000fe20003f04270 */
[C---:B------:R-:W-:Y:S01]  /*c330*/  HMMA.16816.F32 R28, R12.reuse, R8, R28 ;  /* 0x000000080c1c723c */ /* 0x040fe2000000181c */
[----:B------:R-:W-:Y:S01]  /*c340*/  VIADD R9, R7, 0x68 ;  /* 0x0000006807097836 */ /* 0x000fe20000000000 */
[----:B------:R-:W-:Y:S02]  /*c350*/  FSEL R128, R37, -INF , !P5 ;  /* 0xff80000025807808 */ /* 0x000fe40006800000 */
[----:B------:R-:W-:Y:S01]  /*c360*/  FSEL R148, R45, -INF , !P2 ;  /* 0xff8000002d947808 */ /* 0x000fe20005000000 */
[----:B------:R-:W-:Y:S01]  /*c370*/  VIADD R45, R7, 0x61 ;  /* 0x00000061072d7836 */ /* 0x000fe20000000000 */
[----:B------:R-:W-:Y:S01]  /*c380*/  ISETP.GE.AND P1, PT, R9, R68, PT ;  /* 0x000000440900720c */ /* 0x000fe20003f26270 */
[----:B------:R-:W-:Y:S01]  /*c390*/  VIADD R9, R7, 0x70 ;  /* 0x0000007007097836 */ /* 0x000fe20000000000 */
[----:B---3--:R-:W-:Y:S01]  /*c3a0*/  HMMA.16816.F32 R20, R12, R56, R20 ;  /* 0x000000380c14723c */ /* 0x008fe20000001814 */
[----:B------:R-:W-:-:S02]  /*c3b0*/  FSEL R132, R46, -INF , !P3 ;  /* 0xff8000002e847808 */ /* 0x000fc40005800000 */
[----:B------:R-:W-:Y:S02]  /*c3c0*/  FSEL R142, R44, -INF , !P3 ;  /* 0xff8000002c8e7808 */ /* 0x000fe40005800000 */
[-C--:B------:R-:W-:Y:S01]  /*c3d0*/  ISETP.GE.AND P5, PT, R9, R68.reuse, PT ;  /* 0x000000440900720c */ /* 0x080fe20003fa6270 */
[----:B------:R-:W-:Y:S01]  /*c3e0*/  VIADD R9, R7, 0x78 ;  /* 0x0000007807097836 */ /* 0x000fe20000000000 */
[----:B------:R-:W-:Y:S01]  /*c3f0*/  FSEL R152, R47, -INF , !P2 ;  /* 0xff8000002f987808 */ /* 0x000fe20005000000 */
[----:B------:R-:W-:Y:S01]  /*c400*/  HMMA.16816.F32 R16, R12, R58, R16 ;  /* 0x0000003a0c10723c */ /* 0x000fe20000001810 */
[-C--:B------:R-:W-:Y:S01]  /*c410*/  ISETP.GE.AND P3, PT, R51, R68.reuse, PT ;  /* 0x000000443300720c */ /* 0x080fe20003f66270 */
[----:B------:R-:W-:Y:S01]  /*c420*/  VIADD R7, R7, 0x79 ;  /* 0x0000007907077836 */ /* 0x000fe20000000000 */
[----:B------:R-:W-:Y:S02]  /*c430*/  ISETP.GE.AND P2, PT, R49, R68, PT ;  /* 0x000000443100720c */ /* 0x000fe40003f46270 */
[----:B------:R-:W-:-:S02]  /*c440*/  FSEL R138, R34, -INF , !P4 ;  /* 0xff800000228a7808 */ /* 0x000fc40006000000 */
[----:B------:R-:W-:Y:S02]  /*c450*/  FSEL R124, R32, -INF , !P4 ;  /* 0xff800000207c7808 */ /* 0x000fe40006000000 */
[----:B------:R-:W-:Y:S02]  /*c460*/  FSEL R140, R35, -INF , !P3 ;  /* 0xff800000238c7808 */ /* 0x000fe40005800000 */
[----:B------:R-:W-:Y:S02]  /*c470*/  FSEL R122, R33, -INF , !P3 ;  /* 0xff800000217a7808 */ /* 0x000fe40005800000 */
[----:B------:R-:W-:Y:S02]  /*c480*/  FSEL R114, R30, -INF , !P2 ;  /* 0xff8000001e727808 */ /* 0x000fe40005000000 */
[----:B------:R-:W-:Y:S02]  /*c490*/  FSEL R108, R28, -INF , !P2 ;  /* 0xff8000001c6c7808 */ /* 0x000fe40005000000 */
        /* <DEDUP_REMOVED lines=31> */
.L_x_12393:
        /* <DEDUP_REMOVED lines=60> */
.L_x_12394:
[----:B------:R-:W-:Y:S05]  /*ca50*/  BSYNC.RECONVERGENT B0 ;  /* 0x0000000000007941 */ /* 0x000fea0003800200 */
.L_x_12392:
        /* <DEDUP_REMOVED lines=29> */
.L_x_12391:
[----:B------:R-:W-:Y:S05]  /*cc30*/  BSYNC.RECONVERGENT B1 ;  /* 0x0000000000017941 */ /* 0x000fea0003800200 */
.L_x_12390:
        /* <DEDUP_REMOVED lines=56> */
[-C--:B------:R-:W-:Y:S01]  /*cfc0*/  IADD3 R158, PT, PT, R3, R162.reuse, RZ ;  /* 0x000000a2039e7210 */ /* 0x080fe20007ffe0ff */
[----:B------:R-:W1:Y:S01]  /*cfd0*/  LDSM.16.MT88.4 R92, [R162+0x6000] ;  /* 0x00600000a25c783b */ /* 0x000e620000004200 */
[----:B------:R-:W-:Y:S01]  /*cfe0*/  IADD3 R157, PT, PT, R5, R162, RZ ;  /* 0x000000a2059d7210 */ /* 0x000fe20007ffe0ff */
[-CC-:B------:R-:W-:Y:S01]  /*cff0*/  FFMA.FTZ R41, R98, R24.reuse, -R25.reuse ;  /* 0x0000001862297223 */ /* 0x180fe20000010819 */
[-CC-:B------:R-:W-:Y:S01]  /*d000*/  FFMA.FTZ R40, R84, R24.reuse, -R25.reuse ;  /* 0x0000001854287223 */ /* 0x180fe20000010819 */
[----:B------:R-:W2:Y:S01]  /*d010*/  LDSM.16.MT88.4 R72, [R158+0x6000] ;  /* 0x006000009e48783b */ /* 0x000ea20000004200 */
[----:B------:R-:W-:Y:S01]  /*d020*/  IADD3 R156, PT, PT, R3, R157, RZ ;  /* 0x0000009d039c7210 */ /* 0x000fe20007ffe0ff */
[-C--:B------:R-:W-:Y:S01]  /*d030*/  FFMA.FTZ R39, R4, R24.reuse, -R25 ;  /* 0x0000001804277223 */ /* 0x080fe20000010819 */
[----:B------:R-:W-:Y:S01]  /*d040*/  MUFU.EX2 R52, R52 ;  /* 0x0000003400347308 */ /* 0x000fe20000000800 */
[----:B------:R-:W3:Y:S01]  /*d050*/  LDSM.16.MT88.4 R88, [R157+0x6000] ;  /* 0x006000009d58783b */ /* 0x000ee20000004200 */
[-CC-:B------:R-:W-:Y:S01]  /*d060*/  FFMA.FTZ R42, R86, R24.reuse, -R23.reuse ;  /* 0x00000018562a7223 */ /* 0x180fe20000010817 */
[-C--:B------:R-:W-:Y:S01]  /*d070*/  FFMA.FTZ R30, R96, R24.reuse, -R23 ;  /* 0x00000018601e7223 */ /* 0x080fe20000010817 */
[-CC-:B------:R-:W-:Y:S01]  /*d080*/  FFMA.FTZ R38, R210, R24.reuse, -R25.reuse ;  /* 0x00000018d2267223 */ /* 0x180fe20000010819 */
[----:B------:R-:W4:Y:S01]  /*d090*/  LDSM.16.MT88.4 R4, [R156+0x6000] ;  /* 0x006000009c04783b */ /* 0x000f220000004200 */
[-CC-:B------:R-:W-:Y:S01]  /*d0a0*/  FFMA.FTZ R37, R70, R24.reuse, -R25.reuse ;  /* 0x0000001846257223 */ /* 0x180fe20000010819 */
[-CC-:B------:R-:W-:Y:S01]  /*d0b0*/  FFMA.FTZ R32, R78, R24.reuse, -R25.reuse ;  /* 0x000000184e207223 */ /* 0x180fe20000010819 */
[----:B------:R-:W5:Y:S01]  /*d0c0*/  MUFU.EX2 R43, R43 ;  /* 0x0000002b002b7308 */ /* 0x000f620000000800 */
[----:B------:R-:W4:Y:S01]  /*d0d0*/  LDSM.16.MT88.4 R8, [R162+0x6800] ;  /* 0x00680000a208783b */ /* 0x000f220000004200 */
[-C--:B------:R-:W-:Y:S01]  /*d0e0*/  FFMA.FTZ R31, R76, R24.reuse, -R25 ;  /* 0x000000184c1f7223 */ /* 0x080fe20000010819 */
[-CC-:B------:R-:W-:Y:S01]  /*d0f0*/  FFMA.FTZ R29, R208, R24.reuse, -R23.reuse ;  /* 0x00000018d01d7223 */ /* 0x180fe20000010817 */
[-CC-:B------:R-:W-:Y:S01]  /*d100*/  FFMA.FTZ R27, R202, R24.reuse, -R23.reuse ;  /* 0x00000018ca1b7223 */ /* 0x180fe20000010817 */
[----:B------:R-:W4:Y:S01]  /*d110*/  LDSM.16.MT88.4 R16, [R158+0x6800] ;  /* 0x006800009e10783b */ /* 0x000f220000004200 */
[-CC-:B------:R-:W-:Y:S01]  /*d120*/  FFMA.FTZ R26, R204, R24.reuse, -R23.reuse ;  /* 0x00000018cc1a7223 */ /* 0x180fe20000010817 */
[-C--:B------:R-:W-:Y:S01]  /*d130*/  FFMA.FTZ R3, R206, R24.reuse, -R23 ;  /* 0x00000018ce037223 */ /* 0x080fe20000010817 */
[----:B------:R-:W-:Y:S01]  /*d140*/  MUFU.EX2 R44, R44 ;  /* 0x0000002c002c7308 */ /* 0x000fe20000000800 */
[----:B------:R-:W4:Y:S01]  /*d150*/  LDSM.16.MT88.4 R12, [R157+0x6800] ;  /* 0x006800009d0c783b */ /* 0x000f220000004200 */
        /* <DEDUP_REMOVED lines=23> */
[----:B-1----:R-:W-:Y:S01]  /*d2d0*/  F2FP.F16.F32.PACK_AB R87, R33, R44 ;  /* 0x0000002c2157723e */ /* 0x002fe200000000ff */
[-C--:B------:R-:W-:Y:S01]  /*d2e0*/  FFMA.FTZ R146, R146, R24.reuse, -R25 ;  /* 0x0000001892927223 */ /* 0x080fe20000010819 */
[-CC-:B------:R-:W-:Y:S01]  /*d2f0*/  FFMA.FTZ R144, R144, R24.reuse, -R23.reuse ;  /* 0x0000001890907223 */ /* 0x180fe20000010817 */
[-CC-:B------:R-:W-:Y:S01]  /*d300*/  FFMA.FTZ R67, R134, R24.reuse, -R23.reuse ;  /* 0x0000001886437223 */ /* 0x180fe20000010817 */
        /* <DEDUP_REMOVED lines=12> */
[----:B-----5:R-:W-:Y:S01]  /*d3d0*/  F2FP.F16.F32.PACK_AB R84, R41, R46 ;  /* 0x0000002e2954723e */ /* 0x020fe200000000ff */
[-CC-:B------:R-:W-:Y:S01]  /*d3e0*/  FFMA.FTZ R108, R108, R24.reuse, -R25.reuse ;  /* 0x000000186c6c7223 */ /* 0x180fe20000010819 */
[-CC-:B------:R-:W-:Y:S01]  /*d3f0*/  FFMA.FTZ R111, R106, R24.reuse, -R25.reuse ;  /* 0x000000186a6f7223 */ /* 0x180fe20000010819 */
[-CC-:B------:R-:W-:Y:S01]  /*d400*/  FFMA.FTZ R104, R104, R24.reuse, -R25.reuse ;  /* 0x0000001868687223 */ /* 0x180fe20000010819 */
[-C--:B------:R-:W-:Y:S01]  /*d410*/  FFMA.FTZ R113, R102, R24.reuse, -R25 ;  /* 0x0000001866717223 */ /* 0x080fe20000010819 */
[-C--:B------:R-:W-:Y:S01]  /*d420*/  FFMA.FTZ R115, R66, R24.reuse, -R23 ;  /* 0x0000001842737223 */ /* 0x080fe20000010817 */
[----:B------:R-:W-:Y:S01]  /*d430*/  FADD.FTZ R119, R52, R43 ;  /* 0x0000002b34777221 */ /* 0x000fe20000010000 */
[----:B------:R-:W-:Y:S01]  /*d440*/  MUFU.EX2 R42, R42 ;  /* 0x0000002a002a7308 */ /* 0x000fe20000000800 */
[----:B------:R-:W-:Y:S01]  /*d450*/  FADD.FTZ R41, R46, R41 ;  /* 0x000000292e297221 */ /* 0x000fe20000010000 */
[-C--:B------:R-:W-:Y:S01]  /*d460*/  FFMA.FTZ R36, R36, R24.reuse, -R25 ;  /* 0x0000001824247223 */ /* 0x080fe20000010819 */
[----:B------:R-:W-:Y:S01]  /*d470*/  FADD.FTZ R44, R44, R119 ;  /* 0x000000772c2c7221 */ /* 0x000fe20000010000 */
[-CC-:B------:R-:W-:Y:S01]  /*d480*/  FFMA.FTZ R34, R34, R24.reuse, -R25.reuse ;  /* 0x0000001822227223 */ /* 0x180fe20000010819 */
[-C--:B------:R-:W-:Y:S01]  /*d490*/  FFMA.FTZ R28, R28, R24.reuse, -R25 ;  /* 0x000000181c1c7223 */ /* 0x080fe20000010819 */
[----:B------:R-:W-:Y:S01]  /*d4a0*/  FFMA.FTZ R58, R58, R24, -R23 ;  /* 0x000000183a3a7223 */ /* 0x000fe20000010817 */
[----:B------:R-:W-:Y:S01]  /*d4b0*/  FADD.FTZ R33, R33, R44 ;  /* 0x0000002c21217221 */ /* 0x000fe20000010000 */
[----:B------:R-:W-:Y:S01]  /*d4c0*/  MUFU.EX2 R35, R35 ;  /* 0x0000002300237308 */ /* 0x000fe20000000800 */
[C---:B-1----:R-:W-:Y:S01]  /*d4d0*/  F2FP.F16.F32.PACK_AB R86, R39.reuse, R40 ;  /* 0x000000282756723e */ /* 0x042fe200000000ff */
[----:B------:R-:W-:Y:S01]  /*d4e0*/  FADD.FTZ R40, R40, R41 ;  /* 0x0000002928287221 */ /* 0x000fe20000010000 */
[-CC-:B------:R-:W-:Y:S01]  /*d4f0*/  FFMA.FTZ R117, R50, R24.reuse, -R23.reuse ;  /* 0x0000001832757223 */ /* 0x180fe20000010817 */
[-C--:B------:R-:W-:Y:S01]  /*d500*/  FFMA.FTZ R48, R48, R24.reuse, -R23 ;  /* 0x0000001830307223 */ /* 0x080fe20000010817 */
[-C--:B------:R-:W-:Y:S01]  /*d510*/  FFMA.FTZ R25, R22, R24.reuse, -R25 ;  /* 0x0000001816197223 */ /* 0x080fe20000010819 */
[----:B------:R-:W-:Y:S01]  /*d520*/  FADD.FTZ R39, R39, R40 ;  /* 0x0000002827277221 */ /* 0x000fe20000010000 */
[----:B------:R-:W-:Y:S01]  /*d530*/  FFMA.FTZ R20, R20, R24, -R23 ;  /* 0x0000001814147223 */ /* 0x000fe20000010817 */
[----:B------:R-:W-:Y:S01]  /*d540*/  MUFU.EX2 R30, R30 ;  /* 0x0000001e001e7308 */ /* 0x000fe20000000800 */
[----:B------:R-:W-:Y:S01]  /*d550*/  HMMA.16816.F32 R96, R84, R92, RZ ;  /* 0x0000005c5460723c */ /* 0x000fe200000018ff */
[----:B------:R-:W-:-:S06]  /*d560*/  ISETP.GE.AND P0, PT, R61, R170, PT ;  /* 0x000000aa3d00720c */ /* 0x000fcc0003f06270 */
        /* <DEDUP_REMOVED lines=11> */
[----:B----4-:R-:W-:Y:S01]  /*d620*/  HMMA.16816.F32 R80, R84, R4, RZ ;  /* 0x000000045450723c */ /* 0x010fe200000018ff */
        /* <DEDUP_REMOVED lines=37> */
[----:B-----5:R-:W-:-:S03]  /*d880*/  F2FP.F16.F32.PACK_AB R7, R60, R3 ;  /* 0x000000033c07723e */ /* 0x020fc600000000ff */
[----:B------:R-:W-:Y:S02]  /*d890*/  FADD.FTZ R56, R21, R56 ;  /* 0x0000003815387221 */ /* 0x000fe40000010000 */
[----:B------:R-:W2:Y:S02]  /*d8a0*/  MUFU.EX2 R112, R112 ;  /* 0x0000007000707308 */ /* 0x000ea40000000800 */
[----:B---3--:R-:W-:Y:S01]  /*d8b0*/  HMMA.16816.F32 R96, R4, R16, R96 ;  /* 0x000000100460723c */ /* 0x008fe20000001860 */
[----:B------:R-:W-:-:S04]  /*d8c0*/  FADD.FTZ R45, R45, R56 ;  /* 0x000000382d2d7221 */ /* 0x000fc80000010000 */
[----:B------:R-:W-:Y:S01]  /*d8d0*/  FADD.FTZ R45, R54, R45 ;  /* 0x0000002d362d7221 */ /* 0x000fe20000010000 */
[----:B------:R-:W3:Y:S02]  /*d8e0*/  MUFU.EX2 R51, R51 ;  /* 0x0000003300337308 */ /* 0x000ee40000000800 */
[C---:B------:R-:W-:Y:S01]  /*d8f0*/  HMMA.16816.F32 R92, R4.reuse, R18, R92 ;  /* 0x00000012045c723c */ /* 0x040fe2000000185c */
[----:B------:R-:W4:Y:S05]  /*d900*/  LDSM.16.MT88.4 R16, [R156+0x7000] ;  /* 0x007000009c10783b */ /* 0x000f2a0000004200 */
[----:B------:R-:W5:Y:S01]  /*d910*/  MUFU.EX2 R53, R53 ;  /* 0x0000003500357308 */ /* 0x000f620000000800 */
[----:B--2---:R-:W-:Y:S01]  /*d920*/  FADD.FTZ R24, R112, R45 ;  /* 0x0000002d70187221 */ /* 0x004fe20000010000 */
[C---:B------:R-:W-:Y:S06]  /*d930*/  HMMA.16816.F32 R68, R4.reuse, R12, R68 ;  /* 0x0000000c0444723c */ /* 0x040fec0000001844 */
[----:B------:R-:W2:Y:S01]  /*d940*/  MUFU.EX2 R118, R118 ;  /* 0x0000007600767308 */ /* 0x000ea20000000800 */
[----:B---3--:R-:W-:Y:S01]  /*d950*/  FADD.FTZ R24, R51, R24 ;  /* 0x0000001833187221 */ /* 0x008fe20000010000 */
[C---:B------:R-:W-:Y:S01]  /*d960*/  HMMA.16816.F32 R72, R4.reuse, R14, R72 ;  /* 0x0000000e0448723c */ /* 0x040fe20000001848 */
[----:B------:R-:W3:Y:S05]  /*d970*/  LDSM.16.MT88.4 R12, [R162+0x7800] ;  /* 0x00780000a20c783b */ /* 0x000eea0000004200 */
[----:B------:R-:W4:Y:S01]  /*d980*/  MUFU.EX2 R120, R120 ;  /* 0x0000007800787308 */ /* 0x000f220000000800 */
[----:B-----5:R-:W-:Y:S01]  /*d990*/  FADD.FTZ R21, R53, R24 ;  /* 0x0000001835157221 */ /* 0x020fe20000010000 */
[C---:B-1----:R-:W-:Y:S06]  /*d9a0*/  HMMA.16816.F32 R76, R4.reuse, R8, R76 ;  /* 0x00000008044c723c */ /* 0x042fec000000184c */
[----:B------:R-:W-:Y:S01]  /*d9b0*/  MUFU.EX2 R132, R132 ;  /* 0x0000008400847308 */ /* 0x000fe20000000800 */
[----:B--2---:R-:W-:Y:S01]  /*d9c0*/  FADD.FTZ R21, R118, R21 ;  /* 0x0000001576157221 */ /* 0x004fe20000010000 */
[C---:B------:R-:W-:Y:S01]  /*d9d0*/  HMMA.16816.F32 R88, R4.reuse, R10, R88 ;  /* 0x0000000a0458723c */ /* 0x040fe20000001858 */
[----:B------:R-:W1:Y:S05]  /*d9e0*/  LDSM.16.MT88.4 R8, [R158+0x7800] ;  /* 0x007800009e08783b */ /* 0x000e6a0000004200 */
[----:B------:R-:W-:Y:S02]  /*d9f0*/  MUFU.EX2 R55, R55 ;  /* 0x0000003700377308 */ /* 0x000fe40000000800 */
[C---:B----4-:R-:W-:Y:S06]  /*da00*/  HMMA.16816.F32 R80, R4.reuse, R16, R80 ;  /* 0x000000100450723c */ /* 0x050fec0000001850 */
[----:B------:R-:W-:Y:S02]  /*da10*/  MUFU.EX2 R57, R57 ;  /* 0x0000003900397308 */ /* 0x000fe40000000800 */
[----:B------:R-:W-:Y:S01]  /*da20*/  HMMA.16816.F32 R84, R4, R18, R84 ;  /* 0x000000120454723c */ /* 0x000fe20000001854 */
[----:B------:R-:W2:Y:S01]  /*da30*/  LDSM.16.MT88.4 R16, [R157+0x7800] ;  /* 0x007800009d10783b */ /* 0x000ea20000004200 */
[----:B------:R-:W-:-:S02]  /*da40*/  F2FP.F16.F32.PACK_AB R4, R51, R112 ;  /* 0x000000703304723e */ /* 0x000fc400000000ff */
[----:B------:R-:W-:Y:S02]  /*da50*/  F2FP.F16.F32.PACK_AB R5, R47, R64 ;  /* 0x000000402f05723e */ /* 0x000fe400000000ff */
[----:B------:R-:W4:Y:S01]  /*da60*/  MUFU.EX2 R142, R142 ;  /* 0x0000008e008e7308 */ /* 0x000f220000000800 */
[----:B------:R-:W-:Y:S02]  /*da70*/  F2FP.F16.F32.PACK_AB R6, R118, R53 ;  /* 0x000000357606723e */ /* 0x000fe400000000ff */
[----:B------:R-:W-:-:S05]  /*da80*/  F2FP.F16.F32.PACK_AB R7, R120, R49 ;  /* 0x000000317807723e */ /* 0x000fca00000000ff */
[----:B------:R-:W5:Y:S02]  /*da90*/  MUFU.EX2 R59, R59 ;  /* 0x0000003b003b7308 */ /* 0x000f640000000800 */
[C---:B---3--:R-:W-:Y:S06]  /*daa0*/  HMMA.16816.F32 R96, R4.reuse, R12, R96 ;  /* 0x0000000c0460723c */ /* 0x048fec0000001860 */
[----:B------:R-:W-:Y:S01]  /*dab0*/  MUFU.EX2 R65, R65 ;  /* 0x0000004100417308 */ /* 0x000fe20000000800 */
[----:B----4-:R-:W-:Y:S01]  /*dac0*/  FADD.FTZ R24, R142, R21 ;  /* 0x000000158e187221 */ /* 0x010fe20000010000 */
[C---:B------:R-:W-:Y:S01]  /*dad0*/  HMMA.16816.F32 R92, R4.reuse, R14, R92 ;  /* 0x0000000e045c723c */ /* 0x040fe2000000185c */
[----:B------:R-:W3:Y:S05]  /*dae0*/  LDSM.16.MT88.4 R12, [R156+0x7800] ;  /* 0x007800009c0c783b */ /* 0x000eea0000004200 */
[----:B------:R-:W4:Y:S01]  /*daf0*/  MUFU.EX2 R146, R146 ;  /* 0x0000009200927308 */ /* 0x000f220000000800 */
[C---:B-----5:R-:W-:Y:S01]  /*db00*/  FADD.FTZ R24, R59.reuse, R24 ;  /* 0x000000183b187221 */ /* 0x060fe20000010000 */
[C---:B-1----:R-:W-:Y:S06]  /*db10*/  HMMA.16816.F32 R68, R4.reuse, R8, R68 ;  /* 0x000000080444723c */ /* 0x042fec0000001844 */
[----:B------:R-:W1:Y:S02]  /*db20*/  MUFU.EX2 R144, R144 ;  /* 0x0000009000907308 */ /* 0x000e640000000800 */
[C---:B------:R-:W-:Y:S01]  /*db30*/  HMMA.16816.F32 R72, R4.reuse, R10, R72 ;  /* 0x0000000a0448723c */ /* 0x040fe20000001848 */
[----:B------:R-:W5:Y:S05]  /*db40*/  LDSM.16.MT88.4 R8, [R162+0x8000] ;  /* 0x00800000a208783b */ /* 0x000f6a0000004200 */
[----:B------:R-:W-:Y:S02]  /*db50*/  MUFU.EX2 R67, R67 ;  /* 0x0000004300437308 */ /* 0x000fe40000000800 */
[C---:B--2---:R-:W-:Y:S06]  /*db60*/  HMMA.16816.F32 R76, R4.reuse, R16, R76 ;  /* 0x00000010044c723c */ /* 0x044fec000000184c */
[----:B------:R-:W-:Y:S02]  /*db70*/  MUFU.EX2 R134, R134 ;  /* 0x0000008600867308 */ /* 0x000fe40000000800 */
[C---:B------:R-:W-:Y:S01]  /*db80*/  HMMA.16816.F32 R88, R4.reuse, R18, R88 ;  /* 0x000000120458723c */ /* 0x040fe20000001858 */
[----:B------:R-:W2:Y:S05]  /*db90*/  LDSM.16.MT88.4 R16, [R158+0x8000] ;  /* 0x008000009e10783b */ /* 0x000eaa0000004200 */
[----:B------:R-:W-:Y:S02]  /*dba0*/  MUFU.EX2 R103, R103 ;  /* 0x0000006700677308 */ /* 0x000fe40000000800 */
[C---:B---3--:R-:W-:Y:S06]  /*dbb0*/  HMMA.16816.F32 R80, R4.reuse, R12, R80 ;  /* 0x0000000c0450723c */ /* 0x048fec0000001850 */
[----:B------:R-:W-:Y:S02]  /*dbc0*/  MUFU.EX2 R136, R136 ;  /* 0x0000008800887308 */ /* 0x000fe40000000800 */
[----:B------:R-:W-:Y:S01]  /*dbd0*/  HMMA.16816.F32 R84, R4, R14, R84 ;  /* 0x0000000e0454723c */ /* 0x000fe20000001854 */
[----:B------:R-:W-:Y:S01]  /*dbe0*/  F2FP.F16.F32.PACK_AB R4, R59, R142 ;  /* 0x0000008e3b04723e */ /* 0x000fe200000000ff */
[----:B------:R-:W3:Y:S01]  /*dbf0*/  LDSM.16.MT88.4 R12, [R157+0x8000] ;  /* 0x008000009d0c783b */ /* 0x000ee20000004200 */
[----:B------:R-:W-:-:S02]  /*dc00*/  F2FP.F16.F32.PACK_AB R5, R55, R132 ;  /* 0x000000843705723e */ /* 0x000fc400000000ff */
[----:B----4-:R-:W-:Y:S01]  /*dc10*/  F2FP.F16.F32.PACK_AB R6, R146, R65 ;  /* 0x000000419206723e */ /* 0x010fe200000000ff */
[----:B------:R-:W-:Y:S01]  /*dc20*/  MUFU.EX2 R105, R105 ;  /* 0x0000006900697308 */ /* 0x000fe20000000800 */
[----:B-1----:R-:W-:Y:S01]  /*dc30*/  F2FP.F16.F32.PACK_AB R7, R144, R57 ;  /* 0x000000399007723e */ /* 0x002fe200000000ff */
[----:B------:R-:W-:-:S04]  /*dc40*/  FADD.FTZ R65, R65, R24 ;  /* 0x0000001841417221 */ /* 0x000fc80000010000 */
[----:B------:R-:W-:Y:S02]  /*dc50*/  FADD.FTZ R146, R146, R65 ;  /* 0x0000004192927221 */ /* 0x000fe40000010000 */
[C---:B-----5:R-:W-:Y:S01]  /*dc60*/  HMMA.16816.F32 R96, R4.reuse, R8, R96 ;  /* 0x000000080460723c */ /* 0x060fe20000001860 */
[----:B------:R-:W1:Y:S07]  /*dc70*/  MUFU.EX2 R126, R126 ;  /* 0x0000007e007e7308 */ /* 0x000e6e0000000800 */
[C---:B------:R-:W-:Y:S01]  /*dc80*/  HMMA.16816.F32 R92, R4.reuse, R10, R92 ;  /* 0x0000000a045c723c */ /* 0x040fe2000000185c */
[----:B------:R-:W4:Y:S01]  /*dc90*/  LDSM.16.MT88.4 R8, [R156+0x8000] ;  /* 0x008000009c08783b */ /* 0x000f220000004200 */
[----:B------:R-:W-:Y:S06]  /*dca0*/  MUFU.EX2 R107, R107 ;  /* 0x0000006b006b7308 */ /* 0x000fec0000000800 */
[C---:B--2---:R-:W-:Y:S02]  /*dcb0*/  HMMA.16816.F32 R68, R4.reuse, R16, R68 ;  /* 0x000000100444723c */ /* 0x044fe40000001844 */
[----:B------:R-:W2:Y:S06]  /*dcc0*/  MUFU.EX2 R122, R122 ;  /* 0x0000007a007a7308 */ /* 0x000eac0000000800 */
        /* <DEDUP_REMOVED lines=8> */
[C---:B----4-:R-:W-:Y:S02]  /*dd50*/  HMMA.16816.F32 R80, R4.reuse, R8, R80 ;  /* 0x000000080450723c */ /* 0x050fe40000001850 */
[----:B------:R-:W-:Y:S06]  /*dd60*/  MUFU.EX2 R108, R108 ;  /* 0x0000006c006c7308 */ /* 0x000fec0000000800 */
[----:B------:R-:W-:Y:S01]  /*dd70*/  HMMA.16816.F32 R84, R4, R10, R84 ;  /* 0x0000000a0454723c */ /* 0x000fe20000001854 */
[----:B-1----:R-:W-:Y:S01]  /*dd80*/  F2FP.F16.F32.PACK_AB R4, R126, R105 ;  /* 0x000000697e04723e */ /* 0x002fe200000000ff */
[----:B------:R-:W1:Y:S01]  /*dd90*/  LDSM.16.MT88.4 R8, [R157+0x8800] ;  /* 0x008800009d08783b */ /* 0x000e620000004200 */
[----:B------:R-:W-:Y:S01]  /*dda0*/  F2FP.F16.F32.PACK_AB R5, R134, R67 ;  /* 0x000000438605723e */ /* 0x000fe200000000ff */
[----:B------:R-:W4:Y:S01]  /*ddb0*/  MUFU.EX2 R111, R111 ;  /* 0x0000006f006f7308 */ /* 0x000f220000000800 */
[----:B--2---:R-:W-:Y:S01]  /*ddc0*/  F2FP.F16.F32.PACK_AB R6, R122, R107 ;  /* 0x0000006b7a06723e */ /* 0x004fe200000000ff */
[----:B------:R-:W-:Y:S01]  /*ddd0*/  FADD.FTZ R105, R105, R146 ;  /* 0x0000009269697221 */ /* 0x000fe20000010000 */
[----:B------:R-:W-:-:S03]  /*dde0*/  F2FP.F16.F32.PACK_AB R7, R136, R103 ;  /* 0x000000678807723e */ /* 0x000fc600000000ff */
[----:B------:R-:W-:Y:S02]  /*ddf0*/  FADD.FTZ R126, R126, R105 ;  /* 0x000000697e7e7221 */ /* 0x000fe40000010000 */
[----:B------:R-:W-:Y:S02]  /*de00*/  MUFU.EX2 R104, R104 ;  /* 0x0000006800687308 */ /* 0x000fe40000000800 */
[C---:B-----5:R-:W-:Y:S06]  /*de10*/  HMMA.16816.F32 R96, R4.reuse, R16, R96 ;  /* 0x000000100460723c */ /* 0x060fec0000001860 */
[----:B------:R-:W2:Y:S02]  /*de20*/  MUFU.EX2 R113, R113 ;  /* 0x0000007100717308 */ /* 0x000ea40000000800 */
[C---:B------:R-:W-:Y:S01]  /*de30*/  HMMA.16816.F32 R92, R4.reuse, R18, R92 ;  /* 0x00000012045c723c */ /* 0x040fe2000000185c */
[----:B------:R-:W5:Y:S05]  /*de40*/  LDSM.16.MT88.4 R16, [R156+0x8800] ;  /* 0x008800009c10783b */ /* 0x000f6a0000004200 */
[----:B------:R-:W2:Y:S02]  /*de50*/  MUFU.EX2 R115, R115 ;  /* 0x0000007300737308 */ /* 0x000ea40000000800 */
[C---:B---3--:R-:W-:Y:S06]  /*de60*/  HMMA.16816.F32 R68, R4.reuse, R12, R68 ;  /* 0x0000000c0444723c */ /* 0x048fec0000001844 */
[----:B------:R-:W-:Y:S02]  /*de70*/  MUFU.EX2 R58, R58 ;  /* 0x0000003a003a7308 */ /* 0x000fe40000000800 */
[C---:B------:R-:W-:Y:S01]  /*de80*/  HMMA.16816.F32 R72, R4.reuse, R14, R72 ;  /* 0x0000000e0448723c */ /* 0x040fe20000001848 */
[----:B------:R-:W3:Y:S05]  /*de90*/  LDSM.16.MT88.4 R12, [R162+0x9000] ;  /* 0x00900000a20c783b */ /* 0x000eea0000004200 */
[----:B------:R-:W-:Y:S02]  /*dea0*/  MUFU.EX2 R117, R117 ;  /* 0x0000007500757308 */ /* 0x000fe40000000800 */
[C---:B-1----:R-:W-:Y:S06]  /*deb0*/  HMMA.16816.F32 R76, R4.reuse, R8, R76 ;  /* 0x00000008044c723c */ /* 0x042fec000000184c */
[----:B------:R-:W-:Y:S02]  /*dec0*/  MUFU.EX2 R43, R48 ;  /* 0x00000030002b7308 */ /* 0x000fe40000000800 */
[C---:B------:R-:W-:Y:S01]  /*ded0*/  HMMA.16816.F32 R88, R4.reuse, R10, R88 ;  /* 0x0000000a0458723c */ /* 0x040fe20000001858 */
[----:B------:R-:W1:Y:S05]  /*dee0*/  LDSM.16.MT88.4 R8, [R158+0x9000] ;  /* 0x009000009e08783b */ /* 0x000e6a0000004200 */
[----:B------:R-:W-:Y:S02]  /*def0*/  MUFU.EX2 R36, R36 ;  /* 0x0000002400247308 */ /* 0x000fe40000000800 */
[C---:B-----5:R-:W-:Y:S06]  /*df00*/  HMMA.16816.F32 R80, R4.reuse, R16, R80 ;  /* 0x000000100450723c */ /* 0x060fec0000001850 */
[----:B------:R-:W5:Y:S02]  /*df10*/  MUFU.EX2 R33, R34 ;  /* 0x0000002200217308 */ /* 0x000f640000000800 */
[----:B------:R-:W-:Y:S01]  /*df20*/  HMMA.16816.F32 R84, R4, R18, R84 ;  /* 0x000000120454723c */ /* 0x000fe20000001854 */
[----:B------:R-:W5:Y:S01]  /*df30*/  LDSM.16.MT88.4 R16, [R157+0x9000] ;  /* 0x009000009d10783b */ /* 0x000f620000004200 */
[----:B----4-:R-:W-:-:S02]  /*df40*/  F2FP.F16.F32.PACK_AB R4, R111, R108 ;  /* 0x0000006c6f04723e */ /* 0x010fc400000000ff */
[----:B------:R-:W-:Y:S02]  /*df50*/  F2FP.F16.F32.PACK_AB R5, R114, R109 ;  /* 0x0000006d7205723e */ /* 0x000fe400000000ff */
[----:B------:R-:W-:Y:S01]  /*df60*/  MUFU.EX2 R28, R28 ;  /* 0x0000001c001c7308 */ /* 0x000fe20000000800 */
[----:B--2---:R-:W-:Y:S02]  /*df70*/  F2FP.F16.F32.PACK_AB R6, R113, R104 ;  /* 0x000000687106723e */ /* 0x004fe400000000ff */
[----:B------:R-:W-:-:S05]  /*df80*/  F2FP.F16.F32.PACK_AB R7, R115, R110 ;  /* 0x0000006e7307723e */ /* 0x000fca00000000ff */
[----:B------:R-:W2:Y:S02]  /*df90*/  MUFU.EX2 R25, R25 ;  /* 0x0000001900197308 */ /* 0x000ea40000000800 */
[C---:B---3--:R-:W-:Y:S06]  /*dfa0*/  HMMA.16816.F32 R96, R4.reuse, R12, R96 ;  /* 0x0000000c0460723c */ /* 0x048fec0000001860 */
[----:B------:R-:W3:Y:S02]  /*dfb0*/  MUFU.EX2 R20, R20 ;  /* 0x0000001400147308 */ /* 0x000ee40000000800 */
        /* <DEDUP_REMOVED lines=11> */
[----:B------:R-:W-:-:S04]  /*e070*/  FADD.FTZ R26, R26, R27 ;  /* 0x0000001b1a1a7221 */ /* 0x000fc80000010000 */
[----:B------:R-:W-:Y:S01]  /*e080*/  FADD.FTZ R3, R3, R26 ;  /* 0x0000001a03037221 */ /* 0x000fe20000010000 */
[----:B----4-:R-:W-:Y:S03]  /*e090*/  HMMA.16816.F32 R80, R4, R12, R80 ;  /* 0x0000000c0450723c */ /* 0x010fe60000001850 */
[----:B------:R-:W-:-:S04]  /*e0a0*/  FADD.FTZ R3, R60, R3 ;  /* 0x000000033c037221 */ /* 0x000fc80000010000 */
[----:B------:R-:W-:Y:S01]  /*e0b0*/  FADD.FTZ R22, R64, R3 ;  /* 0x0000000340167221 */ /* 0x000fe20000010000 */
[----:B------:R-:W-:Y:S01]  /*e0c0*/  HMMA.16816.F32 R84, R4, R14, R84 ;  /* 0x0000000e0454723c */ /* 0x000fe20000001854 */
[----:B------:R-:W-:Y:S01]  /*e0d0*/  F2FP.F16.F32.PACK_AB R4, R33, R36 ;  /* 0x000000242104723e */ /* 0x000fe200000000ff */
[----:B------:R-:W4:Y:S01]  /*e0e0*/  LDSM.16.MT88.4 R12, [R157+0x9800] ;  /* 0x009800009d0c783b */ /* 0x000f220000004200 */
[----:B------:R-:W-:Y:S01]  /*e0f0*/  FADD.FTZ R22, R47, R22 ;  /* 0x000000162f167221 */ /* 0x000fe20000010000 */
[----:B------:R-:W-:Y:S02]  /*e100*/  F2FP.F16.F32.PACK_AB R5, R117, R58 ;  /* 0x0000003a7505723e */ /* 0x000fe400000000ff */
[----:B--2---:R-:W-:Y:S01]  /*e110*/  F2FP.F16.F32.PACK_AB R6, R25, R28 ;  /* 0x0000001c1906723e */ /* 0x004fe200000000ff */
[----:B------:R-:W-:Y:S01]  /*e120*/  FADD.FTZ R3, R49, R22 ;  /* 0x0000001631037221 */ /* 0x000fe20000010000 */
[----:B---3--:R-:W-:-:S03]  /*e130*/  F2FP.F16.F32.PACK_AB R7, R20, R43 ;  /* 0x0000002b1407723e */ /* 0x008fc600000000ff */
        /* <DEDUP_REMOVED lines=28> */
[----:B------:R-:W-:Y:S03]  /*e300*/  HMMA.16816.F32 R88, R4, R14, R88 ;  /* 0x0000000e0458723c */ /* 0x000fe60000001858 */
[----:B------:R-:W-:-:S04]  /*e310*/  FADD.FTZ R115, R115, R110 ;  /* 0x0000006e73737221 */ /* 0x000fc80000010000 */
[----:B------:R-:W-:Y:S01]  /*e320*/  FADD.FTZ R58, R58, R115 ;  /* 0x000000733a3a7221 */ /* 0x000fe20000010000 */
[----:B-1----:R-:W-:Y:S03]  /*e330*/  HMMA.16816.F32 R80, R4, R8, R80 ;  /* 0x000000080450723c */ /* 0x002fe60000001850 */
[----:B------:R-:W-:-:S04]  /*e340*/  FADD.FTZ R58, R117, R58 ;  /* 0x0000003a753a7221 */ /* 0x000fc80000010000 */
        /* <DEDUP_REMOVED lines=10> */
[----:B------:R-:W-:-:S12]  /*e3f0*/  IMAD.MOV.U32 R103, RZ, RZ, R2 ;  /* 0x000000ffff677224 */ /* 0x000fd800078e0002 */
.L_x_12402:
        /* <DEDUP_REMOVED lines=78> */
.L_x_12397:
[----:B------:R-:W-:Y:S05]  /*e8e0*/  BSYNC.RECONVERGENT B0 ;  /* 0x0000000000007941 */ /* 0x000fea0003800200 */
.L_x_12396:
[----:B------:R-:W1:Y:S01]  /*e8f0*/  S2UR UR7, SR_CgaCtaId ;  /* 0x00000000000779c3 */ /* 0x000e620000008800 */
[----:B------:R-:W-:Y:S01]  /*e900*/  IMAD.SHL.U32 R2, R0, 0x8, RZ ;  /* 0x0000000800027824 */ /* 0x000fe200078e00ff */
[----:B------:R-:W-:Y:S01]  /*e910*/  IADD3 R4, P0, PT, R187, R174, RZ ;  /* 0x000000aebb047210 */ /* 0x000fe20007f1e0ff */
[----:B------:R-:W-:Y:S01]  /*e920*/  UMOV UR9, 0x400 ;  /* 0x0000040000097882 */ /* 0x000fe20000000000 */
[----:B------:R-:W-:Y:S01]  /*e930*/  VIADD R179, R179, 0xffffffff ;  /* 0xffffffffb3b37836 */ /* 0x000fe20000000000 */
[----:B------:R-:W-:Y:S01]  /*e940*/  BSSY.RECONVERGENT B1, `(.L_x_12398) ;  /* 0x00000f0000017945 */ /* 0x000fe20003800200 */
[----:B------:R-:W-:Y:S01]  /*e950*/  LOP3.LUT R3, R2, 0x1c0, RZ, 0xc0, !PT ;  /* 0x000001c002037812 */ /* 0x000fe200078ec0ff */
[----:B------:R-:W-:Y:S01]  /*e960*/  IMAD.X R5, R182, 0x1, R175, P0 ;  /* 0x00000001b6057824 */ /* 0x000fe200000e06af */
[-C--:B------:R-:W-:Y:S02]  /*e970*/  IADD3 R6, P0, PT, R4, R187.reuse, RZ ;  /* 0x000000bb04067210 */ /* 0x080fe40007f1e0ff */
[----:B------:R-:W-:Y:S03]  /*e980*/  LOP3.LUT R3, R3, 0x38, R0, 0xf8, !PT ;  /* 0x0000003803037812 */ /* 0x000fe600078ef800 */
[----:B------:R-:W-:Y:S01]  /*e990*/  IMAD.X R7, R5, 0x1, R182, P0 ;  /* 0x0000000105077824 */ /* 0x000fe200000e06b6 */
[--C-:B------:R-:W-:Y:S02]  /*e9a0*/  LOP3.LUT R3, R3, 0x38, R2.reuse, 0x78, !PT ;  /* 0x0000003803037812 */ /* 0x100fe400078e7802 */
[-C--:B------:R-:W-:Y:S02]  /*e9b0*/  IADD3 R8, P0, PT, R6, R187.reuse, RZ ;  /* 0x000000bb06087210 */ /* 0x080fe40007f1e0ff */
[----:B------:R-:W-:Y:S03]  /*e9c0*/  LOP3.LUT R2, R3, 0x1e00, R2, 0xf8, !PT ;  /* 0x00001e0003027812 */ /* 0x000fe600078ef802 */
[--C-:B------:R-:W-:Y:S01]  /*e9d0*/  IMAD.X R9, R7, 0x1, R182.reuse, P0 ;  /* 0x0000000107097824 */ /* 0x100fe200000e06b6 */
[-C--:B------:R-:W-:Y:S01]  /*e9e0*/  IADD3 R10, P0, PT, R8, R187.reuse, RZ ;  /* 0x000000bb080a7210 */ /* 0x080fe20007f1e0ff */
[----:B-1----:R-:W-:Y:S04]  /*e9f0*/  ULEA UR6, UR7, UR9, 0x18 ;  /* 0x0000000907067291 */ /* 0x002fe8000f8ec0ff */
[--C-:B------:R-:W-:Y:S01]  /*ea00*/  IMAD.X R11, R9, 0x1, R182.reuse, P0 ;  /* 0x00000001090b7824 */ /* 0x100fe200000e06b6 */
[-C--:B------:R-:W-:Y:S02]  /*ea10*/  IADD3 R12, P0, PT, R10, R187.reuse, RZ ;  /* 0x000000bb0a0c7210 */ /* 0x080fe40007f1e0ff */
[----:B------:R-:W-:Y:S03]  /*ea20*/  LEA R3, R2, UR6, 0x1 ;  /* 0x0000000602037c11 */ /* 0x000fe6000f8e08ff */
[--C-:B------:R-:W-:Y:S01]  /*ea30*/  IMAD.X R13, R11, 0x1, R182.reuse, P0 ;  /* 0x000000010b0d7824 */ /* 0x100fe200000e06b6 */
[-C--:B------:R-:W-:Y:S01]  /*ea40*/  IADD3 R14, P0, PT, R12, R187.reuse, RZ ;  /* 0x000000bb0c0e7210 */ /* 0x080fe20007f1e0ff */
[----:B------:R-:W-:Y:S01]  /*ea50*/  @!PT LDS RZ, [RZ] ;  /* 0x00000000fffff984 */ /* 0x000fe20000000800 */
[----:B------:R-:W-:Y:S01]  /*ea60*/  @!PT LDS RZ, [RZ] ;  /* 0x00000000fffff984 */ /* 0x000fe20000000800 */
[----:B------:R-:W-:Y:S01]  /*ea70*/  @!PT LDS RZ, [RZ] ;  /* 0x00000000fffff984 */ /* 0x000fe20000000800 */
[----:B------:R-:W-:Y:S05]  /*ea80*/  LDGSTS.E.BYPASS.LTC128B.128 [R3+0x6000], desc[UR4][R174.64] ;  /* 0x06000000ae037fae */ /* 0x000fea000b981a04 */
[----:B------:R-:W-:Y:S01]  /*ea90*/  LDGSTS.E.BYPASS.LTC128B.128 [R3+0x6800], desc[UR4][R4.64] ;  /* 0x0680000004037fae */ /* 0x000fe2000b981a04 */
[--C-:B------:R-:W-:Y:S01]  /*eaa0*/  IMAD.X R15, R13, 0x1, R182.reuse, P0 ;  /* 0x000000010d0f7824 */ /* 0x100fe200000e06b6 */
[----:B------:R-:W-:Y:S03]  /*eab0*/  IADD3 R16, P0, PT, R14, R187, RZ ;  /* 0x000000bb0e107210 */ /* 0x000fe60007f1e0ff */
[----:B------:R1:W-:Y:S02]  /*eac0*/  LDGSTS.E.BYPASS.LTC128B.128 [R3+0x7000], desc[UR4][R6.64] ;  /* 0x0700000006037fae */ /* 0x0003e4000b981a04 */
[----:B------:R-:W-:Y:S03]  /*ead0*/  IMAD.X R17, R15, 0x1, R182, P0 ;  /* 0x000000010f117824 */ /* 0x000fe600000e06b6 */
[----:B------:R-:W-:Y:S01]  /*eae0*/  LDGSTS.E.BYPASS.LTC128B.128 [R3+0x7800], desc[UR4][R8.64] ;  /* 0x0780000008037fae */ /* 0x000fe2000b981a04 */
[----:B------:R-:W-:Y:S04]  /*eaf0*/  ISETP.GT.AND P0, PT, R179, R170, PT ;  /* 0x000000aab300720c */ /* 0x000fe80003f04270 */
[----:B------:R2:W-:Y:S05]  /*eb00*/  LDGSTS.E.BYPASS.LTC128B.128 [R3+0x8000], desc[UR4][R10.64] ;  /* 0x080000000a037fae */ /* 0x0005ea000b981a04 */
[----:B------:R-:W-:Y:S05]  /*eb10*/  LDGSTS.E.BYPASS.LTC128B.128 [R3+0x8800], desc[UR4][R12.64] ;  /* 0x088000000c037fae */ /* 0x000fea000b981a04 */
[----:B------:R3:W-:Y:S05]  /*eb20*/  LDGSTS.E.BYPASS.LTC128B.128 [R3+0x9000], desc[UR4][R14.64] ;  /* 0x090000000e037fae */ /* 0x0007ea000b981a04 */
[----:B------:R4:W-:Y:S05]  /*eb30*/  LDGSTS.E.BYPASS.LTC128B.128 [R3+0x9800], desc[UR4][R16.64] ;  /* 0x0980000010037fae */ /* 0x0009ea000b981a04 */
[----:B------:R-:W-:Y:S05]  /*eb40*/  LDSM.16.M88.4 R108, [R167] ;  /* 0x00000000a76c783b */ /* 0x000fea0000000200 */
[----:B------:R-:W1:Y:S05]  /*eb50*/  LDSM.16.M88.4 R112, [R166+0x2000] ;  /* 0x00200000a670783b */ /* 0x000e6a0000000200 */
[----:B------:R-:W3:Y:S05]  /*eb60*/  LDSM.16.M88.4 R116, [R166+0x2800] ;  /* 0x00280000a674783b */ /* 0x000eea0000000200 */
[----:B------:R-:W5:Y:S05]  /*eb70*/  LDSM.16.M88.4 R120, [R166+0x3000] ;  /* 0x00300000a678783b */ /* 0x000f6a0000000200 */
[----:B------:R-:W0:Y:S05]  /*eb80*/  LDGDEPBAR ;  /* 0x00000000000079af */ /* 0x000e2a0000000000 */
[----:B------:R-:W5:Y:S05]  /*eb90*/  LDSM.16.M88.4 R124, [R166+0x3800] ;  /* 0x00380000a67c783b */ /* 0x000f6a0000000200 */
[----:B------:R-:W5:Y:S05]  /*eba0*/  LDSM.16.M88.4 R128, [R166+0x4000] ;  /* 0x00400000a680783b */ /* 0x000f6a0000000200 */
[----:B------:R-:W5:Y:S05]  /*ebb0*/  LDSM.16.M88.4 R132, [R166+0x4800] ;  /* 0x00480000a684783b */ /* 0x000f6a0000000200 */
[----:B------:R-:W5:Y:S05]  /*ebc0*/  LDSM.16.M88.4 R136, [R166+0x5000] ;  /* 0x00500000a688783b */ /* 0x000f6a0000000200 */
[----:B------:R-:W5:Y:S01]  /*ebd0*/  LDSM.16.M88.4 R140, [R166+0x5800] ;  /* 0x00580000a68c783b */ /* 0x000f620000000200 */
[C---:B-1----:R-:W-:Y:S04]  /*ebe0*/  HMMA.16816.F32 R4, R108.reuse, R112, RZ ;  /* 0x000000706c04723c */ /* 0x042fe800000018ff */
[----:B------:R-:W-:Y:S04]  /*ebf0*/  LDSM.16.M88.4 R144, [R165] ;  /* 0x00000000a590783b */ /* 0x000fe80000000200 */
[C---:B--2---:R-:W-:Y:S01]  /*ec00*/  HMMA.16816.F32 R8, R108.reuse, R114, RZ ;  /* 0x000000726c08723c */ /* 0x044fe200000018ff */
[----:B------:R-:W1:Y:S05]  /*ec10*/  LDSM.16.M88.4 R148, [R161+0x2000] ;  /* 0x00200000a194783b */ /* 0x000e6a0000000200 */
[----:B------:R-:W2:Y:S02]  /*ec20*/  LDSM.16.M88.4 R152, [R161+0x2800] ;  /* 0x00280000a198783b */ /* 0x000ea40000000200 */
[C---:B---3--:R-:W-:Y:S03]  /*ec30*/  HMMA.16816.F32 R12, R108.reuse, R116, RZ ;  /* 0x000000746c0c723c */ /* 0x048fe600000018ff */
[----:B------:R-:W-:Y:S05]  /*ec40*/  LDSM.16.M88.4 R112, [R161+0x3800] ;  /* 0x00380000a170783b */ /* 0x000fea0000000200 */
[C---:B----4-:R-:W-:Y:S01]  /*ec50*/  HMMA.16816.F32 R16, R108.reuse, R118, RZ ;  /* 0x000000766c10723c */ /* 0x050fe200000018ff */
        /* <DEDUP_REMOVED lines=17> */
[----:B------:R-:W3:Y:S07]  /*ed70*/  LDSM.16.M88.4 R108, [R161+0x3000] ;  /* 0x00300000a16c783b */ /* 0x000eee0000000200 */
[C---:B-1----:R-:W-:Y:S08]  /*ed80*/  HMMA.16816.F32 R4, R144.reuse, R148, R4 ;  /* 0x000000949004723c */ /* 0x042ff00000001804 */
[C---:B------:R-:W-:Y:S08]  /*ed90*/  HMMA.16816.F32 R8, R144.reuse, R150, R8 ;  /* 0x000000969008723c */ /* 0x040ff00000001808 */
[C---:B--2---:R-:W-:Y:S08]  /*eda0*/  HMMA.16816.F32 R12, R144.reuse, R152, R12 ;  /* 0x00000098900c723c */ /* 0x044ff0000000180c */
[C---:B------:R-:W-:Y:S08]  /*edb0*/  HMMA.16816.F32 R16, R144.reuse, R154, R16 ;  /* 0x0000009a9010723c */ /* 0x040ff00000001810 */
[C---:B---3--:R-:W-:Y:S08]  /*edc0*/  HMMA.16816.F32 R20, R144.reuse, R108, R20 ;  /* 0x0000006c9014723c */ /* 0x048ff00000001814 */
        /* <DEDUP_REMOVED lines=34> */
[----:B------:R-:W-:Y:S07]  /*eff0*/  LDSM.16.M88.4 R112, [R159+0x3800] ;  /* 0x003800009f70783b */ /* 0x000fee0000000200 */
[C---:B--2---:R-:W-:Y:S08]  /*f000*/  HMMA.16816.F32 R52, R108.reuse, R116, R52 ;  /* 0x000000746c34723c */ /* 0x044ff00000001834 */
[C---:B------:R-:W-:Y:S01]  /*f010*/  HMMA.16816.F32 R56, R108.reuse, R118, R56 ;  /* 0x000000766c38723c */ /* 0x040fe20000001838 */
[----:B------:R-:W-:Y:S07]  /*f020*/  LDSM.16.M88.4 R116, [R159+0x4000] ;  /* 0x004000009f74783b */ /* 0x000fee0000000200 */
[C---:B---3--:R-:W-:Y:S08]  /*f030*/  HMMA.16816.F32 R60, R108.reuse, R120, R60 ;  /* 0x000000786c3c723c */ /* 0x048ff0000000183c */
[----:B------:R-:W-:Y:S01]  /*f040*/  HMMA.16816.F32 R64, R108, R122, R64 ;  /* 0x0000007a6c40723c */ /* 0x000fe20000001840 */
[----:B------:R-:W1:Y:S05]  /*f050*/  LDSM.16.M88.4 R108, [R159+0x3000] ;  /* 0x003000009f6c783b */ /* 0x000e6a0000000200 */
[----:B------:R-:W2:Y:S02]  /*f060*/  LDSM.16.M88.4 R120, [R159+0x4800] ;  /* 0x004800009f78783b */ /* 0x000ea40000000200 */
[C---:B----4-:R-:W-:Y:S08]  /*f070*/  HMMA.16816.F32 R4, R124.reuse, R132, R4 ;  /* 0x000000847c04723c */ /* 0x050ff00000001804 */
[C---:B------:R-:W-:Y:S01]  /*f080*/  HMMA.16816.F32 R8, R124.reuse, R134, R8 ;  /* 0x000000867c08723c */ /* 0x040fe20000001808 */
[----:B------:R-:W3:Y:S07]  /*f090*/  LDSM.16.M88.4 R132, [R159+0x5000] ;  /* 0x005000009f84783b */ /* 0x000eee0000000200 */
[C---:B-----5:R-:W-:Y:S08]  /*f0a0*/  HMMA.16816.F32 R12, R124.reuse, R128, R12 ;  /* 0x000000807c0c723c */ /* 0x060ff0000000180c */
[C---:B------:R-:W-:Y:S01]  /*f0b0*/  HMMA.16816.F32 R16, R124.reuse, R130, R16 ;  /* 0x000000827c10723c */ /* 0x040fe20000001810 */
[----:B------:R-:W4:Y:S01]  /*f0c0*/  LDSM.16.M88.4 R128, [R159+0x5800] ;  /* 0x005800009f80783b */ /* 0x000f220000000200 */
        /* <DEDUP_REMOVED lines=90> */
.L_x_12401:
[----:B------:R-:W-:Y:S05]  /*f670*/  BSYNC.RECONVERGENT B0 ;  /* 0x0000000000007941 */ /* 0x000fea0003800200 */
.L_x_12400:
        /* <DEDUP_REMOVED lines=28> */
.L_x_12399:
[----:B------:R-:W-:Y:S05]  /*f840*/  BSYNC.RECONVERGENT B1 ;  /* 0x0000000000017941 */ /* 0x000fea0003800200 */
.L_x_12398:
        /* <DEDUP_REMOVED lines=147> */
[-C--:B------:R-:W-:Y:S01]  /*10180*/  FFMA.FTZ R59, R64, R3.reuse, -R114 ;  /* 0x00000003403b7223 */ /* 0x080fe20000010872 */
        /* <DEDUP_REMOVED lines=262> */
.L_x_12395:
        /* <DEDUP_REMOVED lines=13> */
.L_x_12410:
[----:B------:R-:W1:Y:S01]  /*112c0*/  S2R R3, SR_TID.X ;  /* 0x0000000000037919 */ /* 0x000e620000002100 */
[----:B------:R-:W2:Y:S01]  /*112d0*/  MUFU.RCP R10, R6 ;  /* 0x00000006000a7308 */ /* 0x000ea20000001000 */
[----:B------:R-:W-:Y:S01]  /*112e0*/  FSETP.NE.FTZ.AND P0, PT, R6, RZ, PT ;  /* 0x000000ff0600720b */ /* 0x000fe20003f15000 */
[----:B---3--:R-:W-:Y:S01]  /*112f0*/  FADD.FTZ R5, R9, R11 ;  /* 0x0000000b09057221 */ /* 0x008fe20000010000 */
[----:B------:R-:W-:Y:S04]  /*11300*/  BAR.SYNC.DEFER_BLOCKING 0x0 ;  /* 0x0000000000007b1d */ /* 0x000fe80000010000 */
[----:B------:R-:W-:Y:S02]  /*11310*/  FSETP.NE.FTZ.AND P1, PT, R5, RZ, PT ;  /* 0x000000ff0500720b */ /* 0x000fe40003f35000 */
[----:B------:R-:W3:Y:S01]  /*11320*/  MUFU.RCP R7, R5 ;  /* 0x0000000500077308 */ /* 0x000ee20000001000 */
        /* <DEDUP_REMOVED lines=11> */
[----:B------:R-:W-:Y:S01]  /*113e0*/  FMUL.FTZ R77, R9, R77 ;  /* 0x0000004d094d7220 */ /* 0x000fe20000410000 */
[----:B------:R-:W-:Y:S01]  /*113f0*/  SHF.L.U32 R11, R3, 0x1, RZ ;  /* 0x00000001030b7819 */ /* 0x000fe200000006ff */
[C---:B------:R-:W-:Y:S01]  /*11400*/  FMUL.FTZ R88, R9.reuse, R88 ;  /* 0x0000005809587220 */ /* 0x040fe20000410000 */
[----:B------:R-:W-:Y:S01]  /*11410*/  LOP3.LUT R12, R10, 0x1c0, RZ, 0xc0, !PT ;  /* 0x000001c00a0c7812 */ /* 0x000fe200078ec0ff */
[----:B------:R-:W-:Y:S01]  /*11420*/  FMUL.FTZ R89, R9, R89 ;  /* 0x0000005909597220 */ /* 0x000fe20000410000 */
[----:B------:R-:W-:Y:S01]  /*11430*/  R2P PR, R3, 0x1c ;  /* 0x0000001c03007804 */ /* 0x000fe20000000000 */
[C---:B------:R-:W-:Y:S01]  /*11440*/  FMUL.FTZ R80, R9.reuse, R80 ;  /* 0x0000005009507220 */ /* 0x040fe20000410000 */
[----:B------:R-:W-:Y:S01]  /*11450*/  LOP3.LUT R12, R12, 0x38, R11, 0xf8, !PT ;  /* 0x000000380c0c7812 */ /* 0x000fe200078ef80b */
[----:B------:R-:W-:Y:S01]  /*11460*/  FMUL.FTZ R81, R9, R81 ;  /* 0x0000005109517220 */ /* 0x000fe20000410000 */
[----:B------:R-:W-:Y:S01]  /*11470*/  LOP3.LUT R11, R11, 0x6, RZ, 0xc0, !PT ;  /* 0x000000060b0b7812 */ /* 0x000fe200078ec0ff */
[C---:B------:R-:W-:Y:S01]  /*11480*/  FMUL.FTZ R84, R9.reuse, R84 ;  /* 0x0000005409547220 */ /* 0x040fe20000410000 */
[----:B------:R-:W-:Y:S01]  /*11490*/  FMUL.FTZ R85, R9, R85 ;  /* 0x0000005509557220 */ /* 0x000fe20000410000 */
[----:B------:R-:W-:-:S02]  /*114a0*/  MOV R9, 0x40 ;  /* 0x0000004000097802 */ /* 0x000fc40000000f00 */
[----:B------:R-:W-:Y:S01]  /*114b0*/  IADD3 R8, PT, PT, R12, R11, R8 ;  /* 0x0000000b0c087210 */ /* 0x000fe20007ffe008 */
[----:B------:R-:W-:Y:S01]  /*114c0*/  IMAD.MOV.U32 R11, RZ, RZ, 0x20 ;  /* 0x00000020ff0b7424 */ /* 0x000fe200078e00ff */
[----:B------:R-:W-:Y:S02]  /*114d0*/  SEL R9, R9, 0xffffffc0, !P3 ;  /* 0xffffffc009097807 */ /* 0x000fe40005800000 */
[----:B------:R-:W-:Y:S02]  /*114e0*/  LEA R8, R8, UR6, 0x2 ;  /* 0x0000000608087c11 */ /* 0x000fe4000f8e10ff */
[----:B---3--:R-:W-:Y:S02]  /*114f0*/  FSEL R7, R7, 1, P1 ;  /* 0x3f80000007077808 */ /* 0x008fe40000800000 */
[C---:B------:R-:W-:Y:S01]  /*11500*/  IADD3 R14, PT, PT, R8.reuse, 0x80, RZ ;  /* 0x00000080080e7810 */ /* 0x040fe20007ffe0ff */
[----:B------:R-:W-:Y:S01]  /*11510*/  @P4 VIADD R14, R8, 0xffffff80 ;  /* 0xffffff80080e4836 */ /* 0x000fe20000000000 */
[----:B------:R-:W-:Y:S01]  /*11520*/  SEL R11, R11, 0xffffffe0, !P2 ;  /* 0xffffffe00b0b7807 */ /* 0x000fe20005000000 */
[----:B------:R-:W-:-:S02]  /*11530*/  IMAD.IADD R12, R9, 0x1, R8 ;  /* 0x00000001090c7824 */ /* 0x000fc400078e0208 */
        /* <DEDUP_REMOVED lines=18> */
[----:B------:R-:W-:-:S02]  /*11660*/  IADD3 R16, PT, PT, R9, R14, RZ ;  /* 0x0000000e09107210 */ /* 0x000fc40007ffe0ff */
[C---:B------:R-:W-:Y:S01]  /*11670*/  IADD3 R13, PT, PT, R11.reuse, R12, RZ ;  /* 0x0000000c0b0d7210 */ /* 0x040fe20007ffe0ff */
[----:B------:R1:W-:Y:S01]  /*11680*/  STS.64 [R8+0x800], R98 ;  /* 0x0008006208007388 */ /* 0x0003e20000000a00 */
[C---:B------:R-:W-:Y:S01]  /*11690*/  IADD3 R15, PT, PT, R11.reuse, R14, RZ ;  /* 0x0000000e0b0f7210 */ /* 0x040fe20007ffe0ff */
[----:B------:R-:W-:Y:S02]  /*116a0*/  IMAD.IADD R11, R11, 0x1, R16 ;  /* 0x000000010b0b7824 */ /* 0x000fe400078e0210 */
        /* <DEDUP_REMOVED lines=15> */
[----:B--2---:R-:W2:Y:S04]  /*117a0*/  LD.E R7, desc[UR4][R100.64+0x60] ;  /* 0x0000600464077980 */ /* 0x004ea8000c101900 */
[----:B------:R-:W2:Y:S04]  /*117b0*/  LD.E R45, desc[UR4][R100.64+0xcc] ;  /* 0x0000cc04642d7980 */ /* 0x000ea8000c101900 */
[----:B------:R-:W2:Y:S01]  /*117c0*/  LD.E.64 R36, desc[UR4][R100.64+0x78] ;  /* 0x0000780464247980 */ /* 0x000ea2000c101b00 */
[----:B------:R-:W-:Y:S01]  /*117d0*/  SHF.R.U32.HI R38, RZ, 0x4, R4 ;  /* 0x00000004ff267819 */ /* 0x000fe20000011604 */
[----:B------:R-:W1:Y:S02]  /*117e0*/  @P0 MUFU.LG2 R6, R6 ;  /* 0x0000000600060308 */ /* 0x000e640000000c00 */
[----:B------:R2:W5:Y:S01]  /*117f0*/  LD.E.64 R40, desc[UR4][R100.64+0xa8] ;  /* 0x0000a80464287980 */ /* 0x000562000c101b00 */
[----:B------:R-:W-:Y:S01]  /*11800*/  IADD3 R39, PT, PT, -R178, R181, RZ ;  /* 0x000000b5b2277210 */ /* 0x000fe20007ffe1ff */
[C---:B------:R-:W-:Y:S01]  /*11810*/  VIADD R4, R38.reuse, 0x10 ;  /* 0x0000001026047836 */ /* 0x040fe20000000000 */
[----:B------:R-:W-:Y:S01]  /*11820*/  SHF.R.U32.HI R43, RZ, 0x1, R3 ;  /* 0x00000001ff2b7819 */ /* 0x000fe20000011603 */
[----:B------:R-:W-:Y:S01]  /*11830*/  IMAD.MOV.U32 R44, RZ, RZ, -0x800000 ;  /* 0xff800000ff2c7424 */ /* 0x000fe200078e00ff */
[----:B---3--:R-:W-:Y:S01]  /*11840*/  IADD3 R12, PT, PT, R38, 0x8, RZ ;  /* 0x00000008260c7810 */ /* 0x008fe20007ffe0ff */
[----:B------:R-:W3:Y:S01]  /*11850*/  @P1 MUFU.LG2 R32, R5 ;  /* 0x0000000500201308 */ /* 0x000ee20000000c00 */
[-C--:B------:R-:W-:Y:S01]  /*11860*/  ISETP.GE.AND P6, PT, R4, R39.reuse, PT ;  /* 0x000000270400720c */ /* 0x080fe20003fc6270 */
[----:B------:R-:W-:Y:S01]  /*11870*/  IMAD.MOV.U32 R48, RZ, RZ, -0x800000 ;  /* 0xff800000ff307424 */ /* 0x000fe200078e00ff */
[----:B------:R-:W-:Y:S01]  /*11880*/  SHF.L.U32 R4, R3, 0x2, RZ ;  /* 0x0000000203047819 */ /* 0x000fe200000006ff */
[----:B------:R-:W-:Y:S01]  /*11890*/  BSSY.RECONVERGENT B0, `(.L_x_12404) ;  /* 0x0000034000007945 */ /* 0x000fe20003800200 */
[----:B------:R-:W-:Y:S01]  /*118a0*/  LOP3.LUT R49, R10, 0x10, RZ, 0xc0, !PT ;  /* 0x000000100a317812 */ /* 0x000fe200078ec0ff */
[----:B------:R-:W-:Y:S01]  /*118b0*/  BAR.SYNC.DEFER_BLOCKING 0x0 ;  /* 0x0000000000007b1d */ /* 0x000fe20000010000 */
[----:B------:R-:W-:-:S02]  /*118c0*/  ISETP.GE.AND P2, PT, R12, R39, PT ;  /* 0x000000270c00720c */ /* 0x000fc40003f46270 */
[----:B------:R-:W-:Y:S01]  /*118d0*/  IADD3 R12, PT, PT, R38, 0x18, RZ ;  /* 0x00000018260c7810 */ /* 0x000fe20007ffe0ff */
[----:B-1----:R-:W-:Y:S01]  /*118e0*/  @P0 FMUL.FTZ R6, R6, 0.69314718246459960938 ;  /* 0x3f31721806060820 */ /* 0x002fe20000410000 */
[----:B------:R-:W-:Y:S02]  /*118f0*/  P2R R42, PR, RZ, 0x4 ;  /* 0x00000004ff2a7803 */ /* 0x000fe40000000000 */
[-C--:B------:R-:W-:Y:S01]  /*11900*/  ISETP.GE.AND P5, PT, R12, R39.reuse, PT ;  /* 0x000000270c00720c */ /* 0x080fe20003fa6270 */
[----:B-----5:R-:W-:Y:S01]  /*11910*/  @P0 FFMA.FTZ R44, R33, R2, R6 ;  /* 0x00000002212c0223 */ /* 0x020fe20000010006 */
[----:B------:R-:W-:Y:S01]  /*11920*/  LOP3.LUT R2, R4, 0xffc, RZ, 0xc0, !PT ;  /* 0x00000ffc04027812 */ /* 0x000fe200078ec0ff */
[----:B---3--:R-:W-:Y:S01]  /*11930*/  @P1 FMUL.FTZ R32, R32, 0.69314718246459960938 ;  /* 0x3f31721820201820 */ /* 0x008fe20000410000 */
[----:B------:R-:W-:-:S03]  /*11940*/  ISETP.GE.AND P2, PT, R38, R39, PT ;  /* 0x000000272600720c */ /* 0x000fc60003f46270 */
[----:B------:R-:W-:Y:S01]  /*11950*/  @P1 FFMA.FTZ R48, R33, R0, R32 ;  /* 0x0000000021301223 */ /* 0x000fe20000010020 */
[----:B------:R-:W-:Y:S01]  /*11960*/  LOP3.LUT R0, R43, 0x30, RZ, 0xc0, !PT ;  /* 0x000000302b007812 */ /* 0x000fe200078ec0ff */
[----:B----4-:R-:W-:Y:S01]  /*11970*/  IMAD R183, R8, UR8, R183 ;  /* 0x0000000808b77c24 */ /* 0x010fe2000f8e02b7 */
[----:B------:R-:W-:-:S03]  /*11980*/  LOP3.LUT R8, R4, 0x1f8, RZ, 0xc0, !PT ;  /* 0x000001f804087812 */ /* 0x000fc600078ec0ff */
[----:B--2---:R-:W-:Y:S01]  /*11990*/  IMAD R7, R183, R7, R180 ;  /* 0x00000007b7077224 */ /* 0x004fe200078e02b4 */
[----:B------:R-:W-:Y:S02]  /*119a0*/  LOP3.LUT R10, R8, 0x38, R43, 0x78, !PT ;  /* 0x00000038080a7812 */ /* 0x000fe400078e782b */
[----:B------:R-:W-:Y:S01]  /*119b0*/  IADD3 R8, PT, PT, R38, 0x20, RZ ;  /* 0x0000002026087810 */ /* 0x000fe20007ffe0ff */
[----:B------:R-:W-:Y:S01]  /*119c0*/  IMAD R46, R9, R7, R178 ;  /* 0x00000007092e7224 */ /* 0x000fe200078e02b2 */
[----:B------:R-:W-:Y:S02]  /*119d0*/  LEA R49, R10, R49, 0x2 ;  /* 0x000000310a317211 */ /* 0x000fe400078e10ff */
[----:B------:R-:W-:Y:S01]  /*119e0*/  ISETP.GE.AND P4, PT, R8, R39, PT ;  /* 0x000000270800720c */ /* 0x000fe20003f86270 */
[----:B------:R-:W-:Y:S02]  /*119f0*/  IMAD R45, R46, R45, RZ ;  /* 0x0000002d2e2d7224 */ /* 0x000fe400078e02ff */
[----:B------:R1:W2:Y:S03]  /*11a00*/  LDS.128 R28, [R49+UR6] ;  /* 0x00000006311c7984 */ /* 0x0002a60008000c00 */
[----:B------:R-:W-:Y:S01]  /*11a10*/  IADD3 R47, P0, PT, R45, R2, RZ ;  /* 0x000000022d2f7210 */ /* 0x000fe20007f1e0ff */
[----:B------:R1:W3:Y:S01]  /*11a20*/  LDS.128 R24, [R49+UR6+0x800] ;  /* 0x0008000631187984 */ /* 0x0002e20008000c00 */
[----:B------:R-:W-:-:S02]  /*11a30*/  IADD3 R2, PT, PT, R38, 0x28, RZ ;  /* 0x0000002826027810 */ /* 0x000fc40007ffe0ff */
[----:B------:R-:W-:Y:S01]  /*11a40*/  LEA.HI.X.SX32 R45, R45, RZ, 0x1, P0 ;  /* 0x000000ff2d2d7211 */ /* 0x000fe200000f0eff */
[----:B------:R1:W4:Y:S01]  /*11a50*/  LDS.128 R20, [R49+UR6+0x1000] ;  /* 0x0010000631147984 */ /* 0x0003220008000c00 */
[C---:B------:R-:W-:Y:S02]  /*11a60*/  LEA R36, P0, R47.reuse, R36, 0x2 ;  /* 0x000000242f247211 */ /* 0x040fe400078010ff */
[----:B------:R-:W-:Y:S01]  /*11a70*/  ISETP.GE.AND P3, PT, R2, R39, PT ;  /* 0x000000270200720c */ /* 0x000fe20003f66270 */
[----:B------:R1:W1:Y:S01]  /*11a80*/  LDS.128 R16, [R49+UR6+0x1800] ;  /* 0x0018000631107984 */ /* 0x0002620008000c00 */
[----:B------:R-:W-:Y:S02]  /*11a90*/  LEA.HI.X R37, R47, R37, R45, 0x2, P0 ;  /* 0x000000252f257211 */ /* 0x000fe400000f142d */
[----:B------:R-:W-:Y:S01]  /*11aa0*/  LOP3.LUT P0, RZ, R3, 0x3, RZ, 0xc0, !PT ;  /* 0x0000000303ff7812 */ /* 0x000fe2000780c0ff */
[----:B------:R1:W1:Y:S01]  /*11ab0*/  LDS.128 R12, [R49+UR6+0x2000] ;  /* 0x00200006310c7984 */ /* 0x0002620008000c00 */
[----:B------:R-:W-:-:S03]  /*11ac0*/  SHF.R.U32.HI R3, RZ, 0x2, R3 ;  /* 0x00000002ff037819 */ /* 0x000fc60000011603 */
[----:B------:R1:W1:Y:S01]  /*11ad0*/  LDS.128 R8, [R49+UR6+0x2800] ;  /* 0x0028000631087984 */ /* 0x0002620008000c00 */
[----:B------:R-:W-:Y:S02]  /*11ae0*/  LOP3.LUT R43, R0, 0x7, R3, 0xf8, !PT ;  /* 0x00000007002b7812 */ /* 0x000fe400078ef803 */
[----:B------:R-:W-:Y:S01]  /*11af0*/  IADD3 R0, PT, PT, R38, 0x30, RZ ;  /* 0x0000003026007810 */ /* 0x000fe20007ffe0ff */
[----:B------:R1:W1:Y:S04]  /*11b00*/  LDS.128 R4, [R49+UR6+0x3000] ;  /* 0x0030000631047984 */ /* 0x0002680008000c00 */
[----:B------:R1:W1:Y:S01]  /*11b10*/  LDS.128 R32, [R49+UR6+0x3800] ;  /* 0x0038000631207984 */ /* 0x0002620008000c00 */
[----:B------:R-:W-:Y:S05]  /*11b20*/  @P0 BRA `(.L_x_12405) ;  /* 0x0000000000280947 */ /* 0x000fea0003800000 */
[----:B------:R-:W-:Y:S01]  /*11b30*/  IADD3 R3, P0, PT, R46, R43, RZ ;  /* 0x0000002b2e037210 */ /* 0x000fe20007f1e0ff */
[----:B------:R-:W-:-:S03]  /*11b40*/  IMAD.IADD R178, R181, 0x1, -R178 ;  /* 0x00000001b5b27824 */ /* 0x000fc600078e0ab2 */
[----:B------:R-:W-:Y:S02]  /*11b50*/  LEA.HI.X.SX32 R46, R46, RZ, 0x1, P0 ;  /* 0x000000ff2e2e7211 */ /* 0x000fe400000f0eff */
[----:B------:R-:W-:-:S04]  /*11b60*/  LEA R2, P0, R3, R40, 0x2 ;  /* 0x0000002803027211 */ /* 0x000fc800078010ff */
[----:B------:R-:W-:Y:S02]  /*11b70*/  LEA.HI.X R3, R3, R41, R46, 0x2, P0 ;  /* 0x0000002903037211 */ /* 0x000fe400000f142e */
[C---:B------:R-:W-:Y:S01]  /*11b80*/  ISETP.GE.AND P0, PT, R43.reuse, R178, PT ;  /* 0x000000b22b00720c */ /* 0x040fe20003f06270 */
[----:B------:R-:W-:-:S12]  /*11b90*/  VIADD R43, R43, 0x8 ;  /* 0x000000082b2b7836 */ /* 0x000fd80000000000 */
[----:B------:R1:W-:Y:S01]  /*11ba0*/  @!P0 ST.E desc[UR4][R2.64], R44 ;  /* 0x0000002c02008985 */ /* 0x0003e2000c101904 */
[----:B------:R-:W-:-:S13]  /*11bb0*/  ISETP.GE.AND P0, PT, R43, R178, PT ;  /* 0x000000b22b00720c */ /* 0x000fda0003f06270 */
[----:B------:R1:W-:Y:S02]  /*11bc0*/  @!P0 ST.E desc[UR4][R2.64+0x20], R48 ;  /* 0x0000203002008985 */ /* 0x0003e4000c101904 */
.L_x_12405:
[----:B------:R-:W-:Y:S05]  /*11bd0*/  BSYNC.RECONVERGENT B0 ;  /* 0x0000000000007941 */ /* 0x000fea0003800200 */
.L_x_12404:
[----:B------:R-:W-:Y:S01]  /*11be0*/  VIADD R38, R38, 0x38 ;  /* 0x0000003826267836 */ /* 0x000fe20000000000 */
[----:B--2---:R-:W-:Y:S01]  /*11bf0*/  @!P2 ST.E.128 desc[UR4][R36.64], R28 ;  /* 0x0000001c2400a985 */ /* 0x004fe2000c101d04 */
[-C--:B------:R-:W-:Y:S01]  /*11c00*/  ISETP.GE.AND P1, PT, R0, R39.reuse, PT ;  /* 0x000000270000720c */ /* 0x080fe20003f26270 */
[----:B------:R-:W-:Y:S01]  /*11c10*/  IMAD.MOV.U32 R177, RZ, RZ, 0x0 ;  /* 0x00000000ffb17424 */ /* 0x000fe200078e00ff */
[----:B------:R-:W-:Y:S01]  /*11c20*/  ISETP.NE.AND P2, PT, R42, RZ, PT ;  /* 0x000000ff2a00720c */ /* 0x000fe20003f45270 */
[----:B----4-:R-:W-:Y:S01]  /*11c30*/  @!P6 ST.E.128 desc[UR4][R36.64+0x1000], R20 ;  /* 0x001000142400e985 */ /* 0x010fe2000c101d04 */
[----:B------:R-:W-:-:S03]  /*11c40*/  ISETP.GE.AND P0, PT, R38, R39, PT ;  /* 0x000000272600720c */ /* 0x000fc60003f06270 */
[----:B-1----:R-:W-:Y:S04]  /*11c50*/  @!P5 ST.E.128 desc[UR4][R36.64+0x1800], R16 ;  /* 0x001800102400d985 */ /* 0x002fe8000c101d04 */
[----:B------:R-:W-:Y:S04]  /*11c60*/  @!P4 ST.E.128 desc[UR4][R36.64+0x2000], R12 ;  /* 0x0020000c2400c985 */ /* 0x000fe8000c101d04 */
[----:B---3--:R-:W-:Y:S04]  /*11c70*/  @!P2 ST.E.128 desc[UR4][R36.64+0x800], R24 ;  /* 0x000800182400a985 */ /* 0x008fe8000c101d04 */
[----:B------:R-:W-:Y:S04]  /*11c80*/  @!P3 ST.E.128 desc[UR4][R36.64+0x2800], R8 ;  /* 0x002800082400b985 */ /* 0x000fe8000c101d04 */
[----:B------:R1:W-:Y:S02]  /*11c90*/  @!P1 ST.E.128 desc[UR4][R36.64+0x3000], R4 ;  /* 0x0030000424009985 */ /* 0x0003e4000c101d04 */
[----:B-1----:R-:W-:Y:S05]  /*11ca0*/  @P0 RET.REL.NODEC R176 `(_ZN5flash24flash_fwd_splitkv_kernelI23Flash_fwd_kernel_traitsILi64ELi64ELi128ELi4ELb0ELb0EN7cutlass6half_tE19Flash_kernel_traitsILi64ELi64ELi128ELi4ES3_EELb0ELb0ELb0ELb0ELb1ELb0ELb1ELb1EEEvNS_16Flash_fwd_paramsE) ;  /* 0xfffffee0b0d40950 */ /* 0x002fea0003c3ffff */
[----:B------:R-:W-:Y:S01]  /*11cb0*/  MOV R177, 0x0 ;  /* 0x0000000000b17802 */ /* 0x000fe20000000f00 */
[----:B------:R1:W-:Y:S03]  /*11cc0*/  ST.E.128 desc[UR4][R36.64+0x3800], R32 ;  /* 0x0038002024007985 */ /* 0x0003e6000c101d04 */
[----:B-1----:R-:W-:Y:S05]  /*11cd0*/  RET.REL.NODEC R176 `(_ZN5flash24flash_fwd_splitkv_kernelI23Flash_fwd_kernel_traitsILi64ELi64ELi128ELi4ELb0ELb0EN7cutlass6half_tE19Flash_kernel_traitsILi64ELi64ELi128ELi4ES3_EELb0ELb0ELb0ELb0ELb1ELb0ELb1ELb1EEEvNS_16Flash_fwd_paramsE) ;  /* 0xfffffee0b0c87950 */ /* 0x002fea0003c3ffff */
.L_x_12403:
[----:B------:R-:W-:Y:S01]  /*11ce0*/  MOV R10, 0x2 ;  /* 0x00000002000a7802 */ /* 0x000fe20000000f00 */
[----:B------:R-:W-:Y:S01]  /*11cf0*/  IMAD.MOV.U32 R3, RZ, RZ, 0x1f ;  /* 0x0000001fff037424 */ /* 0x000fe200078e00ff */
[----:B------:R-:W-:-:S07]  /*11d00*/  MOV R5, 0xffffffff ;  /* 0xffffffff00057802 */ /* 0x000fce0000000f00 */
[----:B-----5:R-:W-:Y:S05]  /*11d10*/  WARPSYNC.COLLECTIVE R5, `(.L_x_12406) ;  /* 0x0000000005087348 */ /* 0x020fea0003c00000 */
[----:B------:R1:W2:Y:S02]  /*11d20*/  SHFL.BFLY P0, R11, R186, R10, R3 ;  /* 0x0c00000aba0b7389 */ /* 0x0002a40000000003 */
[----:B-12--5:R-:W-:Y:S05]  /*11d30*/  ENDCOLLECTIVE ;  /* 0x000000000000791b */ /* 0x026fea0003800000 */
.L_x_12406:
[----:B------:R-:W-:Y:S02]  /*11d40*/  IMAD.MOV.U32 R7, RZ, RZ, R11 ;  /* 0x000000ffff077224 */ /* 0x000fe400078e000b */
[----:B------:R-:W-:Y:S02]  /*11d50*/  IMAD.MOV.U32 R10, RZ, RZ, 0x1 ;  /* 0x00000001ff0a7424 */ /* 0x000fe400078e00ff */
[----:B------:R-:W-:-:S05]  /*11d60*/  FADD.FTZ R7, R7, R186 ;  /* 0x000000ba07077221 */ /* 0x000fca0000010000 */
[----:B------:R-:W-:-:S07]  /*11d70*/  MOV R186, R7 ;  /* 0x0000000700ba7202 */ /* 0x000fce0000000f00 */
[----:B------:R-:W-:Y:S05]  /*11d80*/  WARPSYNC.COLLECTIVE R5, `(.L_x_12407) ;  /* 0x0000000005087348 */ /* 0x000fea0003c00000 */
[----:B------:R1:W2:Y:S02]  /*11d90*/  SHFL.BFLY P0, R11, R186, R10, R3 ;  /* 0x0c00000aba0b7389 */ /* 0x0002a40000000003 */
[----:B-12---:R-:W-:Y:S05]  /*11da0*/  ENDCOLLECTIVE ;  /* 0x000000000000791b */ /* 0x006fea0003800000 */
.L_x_12407:
[----:B------:R-:W-:Y:S01]  /*11db0*/  MOV R186, R189 ;  /* 0x000000bd00ba7202 */ /* 0x000fe20000000f00 */
[----:B------:R-:W-:Y:S01]  /*11dc0*/  IMAD.MOV.U32 R10, RZ, RZ, 0x2 ;  /* 0x00000002ff0a7424 */ /* 0x000fe200078e00ff */
[----:B------:R-:W-:-:S07]  /*11dd0*/  MOV R6, R11 ;  /* 0x0000000b00067202 */ /* 0x000fce0000000f00 */
[----:B------:R-:W-:Y:S05]  /*11de0*/  WARPSYNC.COLLECTIVE R5, `(.L_x_12408) ;  /* 0x0000000005087348 */ /* 0x000fea0003c00000 */
[----:B------:R1:W2:Y:S02]  /*11df0*/  SHFL.BFLY P0, R11, R186, R10, R3 ;  /* 0x0c00000aba0b7389 */ /* 0x0002a40000000003 */
[----:B-12---:R-:W-:Y:S05]  /*11e00*/  ENDCOLLECTIVE ;  /* 0x000000000000791b */ /* 0x006fea0003800000 */
.L_x_12408:
[----:B------:R-:W-:Y:S01]  /*11e10*/  FADD.FTZ R6, R7, R6 ;  /* 0x0000000607067221 */ /* 0x000fe20000010000 */
[----:B------:R-:W-:Y:S01]  /*11e20*/  FADD.FTZ R9, R11, R189 ;  /* 0x000000bd0b097221 */ /* 0x000fe20000010000 */
[----:B------:R-:W-:-:S04]  /*11e30*/  MOV R10, 0x1 ;  /* 0x00000001000a7802 */ /* 0x000fc80000000f00 */
[----:B------:R-:W-:-:S07]  /*11e40*/  MOV R186, R9 ;  /* 0x0000000900ba7202 */ /* 0x000fce0000000f00 */
[----:B------:R-:W-:Y:S05]  /*11e50*/  WARPSYNC.COLLECTIVE R5, `(.L_x_12409) ;  /* 0x0000000005087348 */ /* 0x000fea0003c00000 */
[----:B------:R1:W2:Y:S02]  /*11e60*/  SHFL.BFLY P0, R11, R186, R10, R3 ;  /* 0x0c00000aba0b7389 */ /* 0x0002a40000000003 */
[----:B-12---:R-:W-:Y:S05]  /*11e70*/  ENDCOLLECTIVE ;  /* 0x000000000000791b */ /* 0x006fea0003800000 */
.L_x_12409:
[----:B------:R-:W-:Y:S05]  /*11e80*/  BRA `(.L_x_12410) ;  /* 0xfffffff4000c7947 */ /* 0x000fea000383ffff */
.L_x_12411:
        /* <DEDUP_REMOVED lines=15> */
.L_x_14818:


//--------------------- .text._ZN5flash24flash_fwd_splitkv_kernelI23Flash_fwd_kernel_traitsILi64ELi64ELi128ELi4ELb0ELb0EN7cutlass6half_tE19Flash_kernel_traitsILi64ELi64ELi128ELi4ES3_EELb0ELb0ELb0ELb0ELb1ELb1ELb1ELb1EEEvNS_16Flash_fwd_paramsE --------------------------
	.section	.text._ZN5flash24flash_fwd_splitkv_kernelI23Flash_fwd_kernel_traitsILi64ELi64ELi128ELi4ELb0ELb0EN7cutlass6half_tE19Flash_kernel_traitsILi64ELi64ELi128ELi4ES3_EELb0ELb0ELb0ELb0ELb1ELb1ELb1ELb1EEEvNS_16Flash_fwd_paramsE,"ax",@progbits
	.align	128
        .global         _ZN5flash24flash_fwd_splitkv_kernelI23Flash_fwd_kernel_traitsILi64ELi64ELi128ELi4ELb0ELb0EN7cutlass6half_tE19Flash_kernel_traitsILi64ELi64ELi128ELi4ES3_EELb0ELb0ELb0ELb0ELb1ELb1ELb1ELb1EEEvNS_16Flash_fwd_paramsE
        .type           _ZN5flash24flash_fwd_splitkv_kernelI23Flash_fwd_kernel_traitsILi64ELi64ELi128ELi4ELb0ELb0EN7cutlass6half_tE19Flash_kernel_traitsILi64ELi64ELi128ELi4ES3_EELb0ELb0ELb0ELb0ELb1ELb1ELb1ELb1EEEvNS_16Flash_fwd_paramsE,@function
        .size           _ZN5flash24flash_fwd_splitkv_kernelI23Flash_fwd_kernel_traitsILi64ELi64ELi128ELi4ELb0ELb0EN7cutlass6half_tE19Flash_kernel_traitsILi64ELi64ELi128ELi4ES3_EELb0ELb0ELb0ELb0ELb1ELb1ELb1ELb1EEEvNS_16Flash_fwd_paramsE,(.L_x_14819 - _ZN5flash24flash_fwd_splitkv_kernelI23Flash_fwd_kernel_traitsILi64ELi64ELi128ELi4ELb0ELb0EN7cutlass6half_tE19Flash_kernel_traitsILi64ELi64ELi128ELi4ES3_EELb0ELb0ELb0ELb0ELb1ELb1ELb1ELb1EEEvNS_16Flash_fwd_paramsE)
        .other          _ZN5flash24flash_fwd_splitkv_kernelI23Flash_fwd_kernel_traitsILi64ELi64ELi128ELi4ELb0ELb0EN7cutlass6half_tE19Flash_kernel_traitsILi64ELi64ELi128ELi4ES3_EELb0ELb0ELb0ELb0ELb1ELb1ELb1ELb1EEEvNS_16Flash_fwd_paramsE,@"STO_CUDA_ENTRY STV_DEFAULT"
_ZN5flash24flash_fwd_splitkv_kernelI23Flash_fwd_kernel_traitsILi64ELi64ELi128ELi4ELb0ELb0EN7cutlass6half_tE19Flash_kernel_traitsILi64ELi64ELi128ELi4ES3_EELb0ELb0ELb0ELb0ELb1ELb1ELb1ELb1EEEvNS_16Flash_fwd_paramsE:
.text._ZN5flash24flash_fwd_splitkv_kernelI23Flash_fwd_kernel_traitsILi64ELi64ELi128ELi4ELb0ELb0EN7cutlass6half_tE19Flash_kernel_traitsILi64ELi64ELi128ELi4ES3_EELb0ELb0ELb0ELb0ELb1ELb1ELb1ELb1EEEvNS_16Flash_fwd_paramsE:
        /* <DEDUP_REMOVED lines=29> */
[----:B------:R-:W-:Y:S05]  /*01d0*/  CALL.REL.NOINC `($_ZN5flash24flash_fwd_splitkv_kernelI23Flash_fwd_kernel_traitsILi64ELi64ELi128ELi4ELb0ELb0EN7cutlass6half_tE19Flash_kernel_traitsILi64ELi64ELi128ELi4ES3_EELb0ELb0ELb0ELb0ELb1ELb1ELb1ELb1EEEvNS_16Flash_fwd_paramsE$_ZN5flash30compute_attn_1rowblock_splitkvI23Flash_fwd_kernel_traitsILi64ELi64ELi128ELi4ELb0ELb0EN7cutlass6half_tE19Flash_kernel_traitsILi64ELi64ELi128ELi4ES3_EELb0ELb0ELb0ELb0ELb1ELb1ELb1ELb1ENS_16Flash_fwd_paramsEEEvRKT8_iiiii) ;  /* 0x0000000000087944 */ /* 0x000fea0003c00000 */
[----:B------:R-:W-:Y:S05]  /*01e0*/  BSYNC.RECONVERGENT B3 ;  /* 0x0000000000037941 */ /* 0x000fea0003800200 */
.L_x_12412:
[----:B------:R-:W-:Y:S05]  /*01f0*/  EXIT ;  /* 0x000000000000794d */ /* 0x000fea0003800000 */
        .type           $_ZN5flash24flash_fwd_splitkv_kernelI23Flash_fwd_kernel_traitsILi64ELi64ELi128ELi4ELb0ELb0EN7cutlass6half_tE19Flash_kernel_traitsILi64ELi64ELi128ELi4ES3_EELb0ELb0ELb0ELb0ELb1ELb1ELb1ELb1EEEvNS_16Flash_fwd_paramsE$_ZN5flash30compute_attn_1rowblock_splitkvI23Flash_fwd_kernel_traitsILi64ELi64ELi128ELi4ELb0ELb0EN7cutlass6half_tE19Flash_kernel_traitsILi64ELi64ELi128ELi4ES3_EELb0ELb0ELb0ELb0ELb1ELb1ELb1ELb1ENS_16Flash_fwd_paramsEEEvRKT8_iiiii,@function
        .size           $_ZN5flash24flash_fwd_splitkv_kernelI23Flash_fwd_kernel_traitsILi64ELi64ELi128ELi4ELb0ELb0EN7cutlass6half_tE19Flash_kernel_traitsILi64ELi64ELi128ELi4ES3_EELb0ELb0ELb0ELb0ELb1ELb1ELb1ELb1EEEvNS_16Flash_fwd_paramsE$_ZN5flash30compute_attn_1rowblock_splitkvI23Flash_fwd_kernel_traitsILi64ELi64ELi128ELi4ELb0ELb0EN7cutlass6half_tE19Flash_kernel_traitsILi64ELi64ELi128ELi4ES3_EELb0ELb0ELb0ELb0ELb1ELb1ELb1ELb1ENS_16Flash_fwd_paramsEEEvRKT8_iiiii,(.L_x_14819 - $_ZN5flash24flash_fwd_splitkv_kernelI23Flash_fwd_kernel_traitsILi64ELi64ELi128ELi4ELb0ELb0EN7cutlass6half_tE19Flash_kernel_traitsILi64ELi64ELi128ELi4ES3_EELb0ELb0ELb0ELb0ELb1ELb1ELb1ELb1EEEvNS_16Flash_fwd_paramsE$_ZN5flash30compute_attn_1rowblock_splitkvI23Flash_fwd_kernel_traitsILi64ELi64ELi128ELi4ELb0ELb0EN7cutlass6half_tE19Flash_kernel_traitsILi64ELi64ELi128ELi4ES3_EELb0ELb0ELb0ELb0ELb1ELb1ELb1ELb1ENS_16Flash_fwd_paramsEEEvRKT8_iiiii)
$_ZN5flash24flash_fwd_splitkv_kernelI23Flash_fwd_kernel_traitsILi64ELi64ELi128ELi4ELb0ELb0EN7cutlass6half_tE19Flash_kernel_traitsILi64ELi64ELi128ELi4ES3_EELb0ELb0ELb0ELb0ELb1ELb1ELb1ELb1EEEvNS_16Flash_fwd_paramsE$_ZN5flash30compute_attn_1rowblock_splitkvI23Flash_fwd_kernel_traitsILi64ELi64ELi128ELi4ELb0ELb0EN7cutlass6half_tE19Flash_kernel_traitsILi64ELi64ELi128ELi4ES3_EELb0ELb0ELb0ELb0ELb1ELb1ELb1ELb1ENS_16Flash_fwd_paramsEEEvRKT8_iiiii:
        /* <DEDUP_REMOVED lines=39> */
.L_x_12414:
[----:B------:R-:W-:Y:S05]  /*0470*/  BSYNC.RECONVERGENT B0 ;  /* 0x0000000000007941 */ /* 0x000fea0003800200 */
.L_x_12413:
[----:B------:R-:W-:Y:S04]  /*0480*/  BSSY.RECONVERGENT B0, `(.L_x_12415) ;  /* 0x0000007000007945 */ /* 0x000fe80003800200 */
[----:B------:R-:W-:Y:S05]  /*0490*/  @!P4 BRA `(.L_x_12416) ;  /* 0x000000000014c947 */ /* 0x000fea0003800000 */
[----:B------:R-:W4:Y:S02]  /*04a0*/  LD.E.U8 R4, desc[UR4][R100.64+0x1b2] ;  /* 0x0001b20464047980 */ /* 0x000f24000c101100 */
[----:B----4-:R-:W-:-:S13]  /*04b0*/  ISETP.NE.AND P0, PT, R4, RZ, PT ;  /* 0x000000ff0400720c */ /* 0x010fda0003f05270 */
[----:B------:R-:W4:Y:S02]  /*04c0*/  @P0 LD.E R4, desc[UR4][R18.64+0x4] ;  /* 0x0000040412040980 */ /* 0x000f24000c101900 */
[----:B----45:R-:W-:-:S06]  /*04d0*/  @P0 IADD3 R7, PT, PT, R4, -R15, RZ ;  /* 0x8000000f04070210 */ /* 0x030fcc0007ffe0ff */
[----:B------:R4:W5:Y:S02]  /*04e0*/  @!P0 LD.E R7, desc[UR4][R18.64] ;  /* 0x0000000412078980 */ /* 0x000964000c101900 */
.L_x_12416:
[----:B------:R-:W-:Y:S05]  /*04f0*/  BSYNC.RECONVERGENT B0 ;  /* 0x0000000000007941 */ /* 0x000fea0003800200 */
.L_x_12415:
        /* <DEDUP_REMOVED lines=9> */
.L_x_12418:
[----:B------:R-:W5:Y:S01]  /*0590*/  LD.E.64 R6, desc[UR4][R100.64+0x108] ;  /* 0x0001080464067980 */ /* 0x000f62000c101b00 */
[----:B------:R-:W-:Y:S01]  /*05a0*/  BSSY.RECONVERGENT B0, `(.L_x_12420) ;  /* 0x0000006000007945 */ /* 0x000fe20003800200 */
[----:B-----5:R-:W-:-:S04]  /*05b0*/  ISETP.NE.U32.AND P0, PT, R6, RZ, PT ;  /* 0x000000ff0600720c */ /* 0x020fc80003f05070 */
[----:B------:R-:W-:Y:S01]  /*05c0*/  ISETP.NE.AND.EX P0, PT, R7, RZ, PT, P0 ;  /* 0x000000ff0700720c */ /* 0x000fe20003f05300 */
[----:B------:R-:W-:-:S12]  /*05d0*/  IMAD.MOV.U32 R7, RZ, RZ, RZ ;  /* 0x000000ffff077224 */ /* 0x000fd800078e00ff */
[----:B------:R-:W-:Y:S05]  /*05e0*/  @!P0 BRA `(.L_x_12421) ;  /* 0x0000000000048947 */ /* 0x000fea0003800000 */
[----:B------:R1:W5:Y:S02]  /*05f0*/  LD.E R7, desc[UR4][R100.64+0xbc] ;  /* 0x0000bc0464077980 */ /* 0x000364000c101900 */
.L_x_12421:
[----:B------:R-:W-:Y:S05]  /*0600*/  BSYNC.RECONVERGENT B0 ;  /* 0x0000000000007941 */ /* 0x000fea0003800200 */
.L_x_12420:
[----:B-----5:R-:W-:Y:S02]  /*0610*/  IADD3 R68, PT, PT, R76, R7, RZ ;  /* 0x000000074c447210 */ /* 0x020fe40007ffe0ff */
.L_x_12419:
[----:B------:R-:W-:Y:S05]  /*0620*/  BSYNC.RECONVERGENT B1 ;  /* 0x0000000000017941 */ /* 0x000fea0003800200 */
.L_x_12417:
[----:B------:R-:W-:Y:S01]  /*0630*/  IMAD.SHL.U32 R174, R5, 0x40, RZ ;  /* 0x0000004005ae7824 */ /* 0x000fe200078e00ff */
[----:B------:R-:W-:-:S04]  /*0640*/  MOV R173, 0x0 ;  /* 0x0000000000ad7802 */ /* 0x000fc80000000f00 */
[----:B------:R-:W-:-:S13]  /*0650*/  ISETP.GT.AND P0, PT, R177, R174, PT ;  /* 0x000000aeb100720c */ /* 0x000fda0003f04270 */
[----:B-1234-:R-:W-:Y:S05]  /*0660*/  @!P0 RET.REL.NODEC R172 `(_ZN5flash24flash_fwd_splitkv_kernelI23Flash_fwd_kernel_traitsILi64ELi64ELi128ELi4ELb0ELb0EN7cutlass6half_tE19Flash_kernel_traitsILi64ELi64ELi128ELi4ES3_EELb0ELb0ELb0ELb0ELb1ELb1ELb1ELb1EEEvNS_16Flash_fwd_paramsE) ;  /* 0xfffffff8ac648950 */ /* 0x01efea0003c3ffff */
        /* <DEDUP_REMOVED lines=108> */
[----:B-1----:R-:W-:Y:S05]  /*0d30*/  @P0 RET.REL.NODEC R172 `(_ZN5flash24flash_fwd_splitkv_kernelI23Flash_fwd_kernel_traitsILi64ELi64ELi128ELi4ELb0ELb0EN7cutlass6half_tE19Flash_kernel_traitsILi64ELi64ELi128ELi4ES3_EELb0ELb0ELb0ELb0ELb1ELb1ELb1ELb1EEEvNS_16Flash_fwd_paramsE) ;  /* 0xfffffff0acb00950 */ /* 0x002fea0003c3ffff */
[----:B------:R-:W-:Y:S02]  /*0d40*/  MOV R3, 0xff800000 ;  /* 0xff80000000037802 */ /* 0x000fe40000000f00 */
[----:B------:R-:W-:-:S03]  /*0d50*/  MOV R173, 0x0 ;  /* 0x0000000000ad7802 */ /* 0x000fc60000000f00 */
[----:B------:R1:W-:Y:S02]  /*0d60*/  ST.E desc[UR4][R6.64+0xe0], R3 ;  /* 0x0000e00306007985 */ /* 0x0003e4000c101904 */
[----:B-1----:R-:W-:Y:S05]  /*0d70*/  RET.REL.NODEC R172 `(_ZN5flash24flash_fwd_splitkv_kernelI23Flash_fwd_kernel_traitsILi64ELi64ELi128ELi4ELb0ELb0EN7cutlass6half_tE19Flash_kernel_traitsILi64ELi64ELi128ELi4ES3_EELb0ELb0ELb0ELb0ELb1ELb1ELb1ELb1EEEvNS_16Flash_fwd_paramsE) ;  /* 0xfffffff0aca07950 */ /* 0x002fea0003c3ffff */
.L_x_12422:
        /* <DEDUP_REMOVED lines=101> */
.L_x_12424:
        /* <DEDUP_REMOVED lines=78> */
.L_x_12425:
[----:B------:R-:W-:Y:S05]  /*18b0*/  BSYNC.RECONVERGENT B0 ;  /* 0x0000000000007941 */ /* 0x000fea0003800200 */
.L_x_12423:
        /* <DEDUP_REMOVED lines=230> */
.L_x_12465:
        /* <DEDUP_REMOVED lines=145> */
.L_x_12428:
        /* <DEDUP_REMOVED lines=66> */
.L_x_12432:
[----:B------:R-:W-:Y:S05]  /*3450*/  BSYNC.RECONVERGENT B0 ;  /* 0x0000000000007941 */ /* 0x000fea0003800200 */
.L_x_12431:
        /* <DEDUP_REMOVED lines=54> */
.L_x_12434:
[----:B------:R-:W-:Y:S05]  /*37c0*/  BSYNC.RECONVERGENT B0 ;  /* 0x0000000000007941 */ /* 0x000fea0003800200 */
.L_x_12433:
        /* <DEDUP_REMOVED lines=58> */
.L_x_12436:
[----:B------:R-:W-:Y:S05]  /*3b70*/  BSYNC.RECONVERGENT B0 ;  /* 0x0000000000007941 */ /* 0x000fea0003800200 */
.L_x_12435:
        /* <DEDUP_REMOVED lines=57> */
.L_x_12438:
[----:B------:R-:W-:Y:S05]  /*3f10*/  BSYNC.RECONVERGENT B0 ;  /* 0x0000000000007941 */ /* 0x000fea0003800200 */
.L_x_12437:
        /* <DEDUP_REMOVED lines=58> */
.L_x_12440:
[----:B------:R-:W-:Y:S05]  /*42c0*/  BSYNC.RECONVERGENT B0 ;  /* 0x0000000000007941 */ /* 0x000fea0003800200 */
.L_x_12439:
        /* <DEDUP_REMOVED lines=59> */
.L_x_12442:
[----:B------:R-:W-:Y:S05]  /*4680*/  BSYNC.RECONVERGENT B0 ;  /* 0x0000000000007941 */ /* 0x000fea0003800200 */
.L_x_12441:
        /* <DEDUP_REMOVED lines=59> */
.L_x_12444:
[----:B------:R-:W-:Y:S05]  /*4a40*/  BSYNC.RECONVERGENT B0 ;  /* 0x0000000000007941 */ /* 0x000fea0003800200 */
.L_x_12443:
        /* <DEDUP_REMOVED lines=61> */
.L_x_12446:
[----:B------:R-:W-:Y:S05]  /*4e20*/  BSYNC.RECONVERGENT B0 ;  /* 0x0000000000007941 */ /* 0x000fea0003800200 */
.L_x_12445:
[----:B------:R-:W5:Y:S02]  /*4e30*/  LD.E R3, desc[UR4][R100.64+0xd0] ;  /* 0x0000d00464037980 */ /* 0x000f64000c101900 */
[----:B-----5:R-:W-:Y:S05]  /*4e40*/  IMAD.U32 R3, R3, -0x40, RZ ;  /* 0xffffffc003037824 */ /* 0x020fea00078e00ff */
[C---:B------:R-:W-:Y:S02]  /*4e50*/  LEA R14, P1, R3.reuse, R14, 0x1 ;  /* 0x0000000e030e7211 */ /* 0x040fe400078208ff */
[C---:B------:R-:W-:Y:S02]  /*4e60*/  LEA R54, P0, R3.reuse, R54, 0x1 ;  /* 0x0000003603367211 */ /* 0x040fe400078008ff */
[C---:B------:R-:W-:Y:S02]  /*4e70*/  LEA.HI.X.SX32 R15, R3.reuse, R15, 0x1, P1 ;  /* 0x0000000f030f7211 */ /* 0x040fe400008f0eff */
[----:B------:R-:W-:Y:S01]  /*4e80*/  LEA.HI.X.SX32 R55, R3, R55, 0x1, P0 ;  /* 0x0000003703377211 */ /* 0x000fe200000f0eff */
[----:B------:R-:W-:Y:S05]  /*4e90*/  BRA `(.L_x_12429) ;  /* 0x0000003000147947 */ /* 0x000fea0003800000 */
.L_x_12430:
        /* <DEDUP_REMOVED lines=98> */
.L_x_12448:
[----:B------:R-:W-:Y:S05]  /*54c0*/  BSYNC.RECONVERGENT B0 ;  /* 0x0000000000007941 */ /* 0x000fea0003800200 */
.L_x_12447:
        /* <DEDUP_REMOVED lines=92> */
.L_x_12450:
[----:B------:R-:W-:Y:S05]  /*5a90*/  BSYNC.RECONVERGENT B0 ;  /* 0x0000000000007941 */ /* 0x000fea0003800200 */
.L_x_12449:
        /* <DEDUP_REMOVED lines=94> */
.L_x_12452:
[----:B------:R-:W-:Y:S05]  /*6080*/  BSYNC.RECONVERGENT B0 ;  /* 0x0000000000007941 */ /* 0x000fea0003800200 */
.L_x_12451:
        /* <DEDUP_REMOVED lines=94> */
.L_x_12454:
[----:B------:R-:W-:Y:S05]  /*6670*/  BSYNC.RECONVERGENT B0 ;  /* 0x0000000000007941 */ /* 0x000fea0003800200 */
.L_x_12453:
        /* <DEDUP_REMOVED lines=94> */
.L_x_12456:
[----:B------:R-:W-:Y:S05]  /*6c60*/  BSYNC.RECONVERGENT B0 ;  /* 0x0000000000007941 */ /* 0x000fea0003800200 */
.L_x_12455:
        /* <DEDUP_REMOVED lines=95> */
.L_x_12458:
[----:B------:R-:W-:Y:S05]  /*7260*/  BSYNC.RECONVERGENT B0 ;  /* 0x0000000000007941 */ /* 0x000fea0003800200 */
.L_x_12457:
        /* <DEDUP_REMOVED lines=95> */
.L_x_12460:
[----:B------:R-:W-:Y:S05]  /*7860*/  BSYNC.RECONVERGENT B0 ;  /* 0x0000000000007941 */ /* 0x000fea0003800200 */
.L_x_12459:
        /* <DEDUP_REMOVED lines=97> */
.L_x_12462:
[----:B------:R-:W-:Y:S05]  /*7e80*/  BSYNC.RECONVERGENT B0 ;  /* 0x0000000000007941 */ /* 0x000fea0003800200 */
.L_x_12461:
[----:B------:R-:W5:Y:S02]  /*7e90*/  LD.E R3, desc[UR4][R100.64+0xd0] ;  /* 0x0000d00464037980 */ /* 0x000f64000c101900 */
[----:B-----5:R-:W-:Y:S05]  /*7ea0*/  IMAD.U32 R3, R3, -0x40, RZ ;  /* 0xffffffc003037824 */ /* 0x020fea00078e00ff */
[C---:B------:R-:W-:Y:S02]  /*7eb0*/  LEA R96, P1, R3.reuse, R96, 0x1 ;  /* 0x0000006003607211 */ /* 0x040fe400078208ff */
[C---:B------:R-:W-:Y:S02]  /*7ec0*/  LEA R94, P0, R3.reuse, R94, 0x1 ;  /* 0x0000005e035e7211 */ /* 0x040fe400078008ff */
[C---:B------:R-:W-:Y:S02]  /*7ed0*/  LEA.HI.X.SX32 R97, R3.reuse, R97, 0x1, P1 ;  /* 0x0000006103617211 */ /* 0x040fe400008f0eff */
[----:B------:R-:W-:Y:S09]  /*7ee0*/  LEA.HI.X.SX32 R95, R3, R95, 0x1, P0 ;  /* 0x0000005f035f7211 */ /* 0x000ff200000f0eff */
.L_x_12429:
[----:B------:R-:W-:Y:S05]  /*7ef0*/  BSYNC.RECONVERGENT B1 ;  /* 0x0000000000017941 */ /* 0x000fea0003800200 */
.L_x_12427:
        /* <DEDUP_REMOVED lines=101> */
.L_x_12464:
[----:B------:R-:W-:Y:S05]  /*8550*/  BSYNC.RECONVERGENT B0 ;  /* 0x0000000000007941 */ /* 0x000fea0003800200 */
.L_x_12463:
[----:B------:R-:W-:Y:S11]  /*8560*/  ISETP.NE.AND P0, PT, R125, RZ, PT ;  /* 0x000000ff7d00720c */ /* 0x000ff60003f05270 */
[----:B------:R-:W-:Y:S02]  /*8570*/  @!UPT UIADD3 URZ, UPT, UPT, URZ, URZ, URZ ;  /* 0x000000fffffff290 */ /* 0x000fe4000fffe0ff */
[----:B------:R-:W-:Y:S05]  /*8580*/  @P0 BRA `(.L_x_12465) ;  /* 0xffffffa000640947 */ /* 0x000fea000383ffff */
.L_x_12426:
        /* <DEDUP_REMOVED lines=31> */
.L_x_12469:
[----:B------:R-:W-:Y:S05]  /*8780*/  BSYNC.RECONVERGENT B0 ;  /* 0x0000000000007941 */ /* 0x000fea0003800200 */
.L_x_12468:
        /* <DEDUP_REMOVED lines=8> */
.L_x_12467:
        /* <DEDUP_REMOVED lines=78> */
.L_x_12475:
[----:B------:R-:W-:Y:S05]  /*8cf0*/  BSYNC.RECONVERGENT B0 ;  /* 0x0000000000007941 */ /* 0x000fea0003800200 */
.L_x_12474:
[----:B-----5:R1:W-:Y:S02]  /*8d00*/  STS.128 [R67], R8 ;  /* 0x0000000843007388 */ /* 0x0203e40000000c00 */
.L_x_12473:
[----:B------:R-:W-:Y:S05]  /*8d10*/  BSYNC.RECONVERGENT B1 ;  /* 0x0000000000017941 */ /* 0x000fea0003800200 */
.L_x_12472:
        /* <DEDUP_REMOVED lines=50> */
.L_x_12479:
[----:B------:R-:W-:Y:S05]  /*9040*/  BSYNC.RECONVERGENT B0 ;  /* 0x0000000000007941 */ /* 0x000fea0003800200 */
.L_x_12478:
[----:B-----5:R2:W-:Y:S02]  /*9050*/  STS.128 [R67+0x800], R8 ;  /* 0x0008000843007388 */ /* 0x0205e40000000c00 */
.L_x_12477:
[----:B------:R-:W-:Y:S05]  /*9060*/  BSYNC.RECONVERGENT B1 ;  /* 0x0000000000017941 */ /* 0x000fea0003800200 */
.L_x_12476:
        /* <DEDUP_REMOVED lines=50> */
.L_x_12483:
[----:B------:R-:W-:Y:S05]  /*9390*/  BSYNC.RECONVERGENT B0 ;  /* 0x0000000000007941 */ /* 0x000fea0003800200 */
.L_x_12482:
[----:B-----5:R3:W-:Y:S02]  /*93a0*/  STS.128 [R67+0x1000], R8 ;  /* 0x0010000843007388 */ /* 0x0207e40000000c00 */
.L_x_12481:
[----:B------:R-:W-:Y:S05]  /*93b0*/  BSYNC.RECONVERGENT B1 ;  /* 0x0000000000017941 */ /* 0x000fea0003800200 */
.L_x_12480:
        /* <DEDUP_REMOVED lines=48> */
.L_x_12485:
[----:B------:R-:W-:Y:S05]  /*96c0*/  BSYNC.RECONVERGENT B0 ;  /* 0x0000000000007941 */ /* 0x000fea0003800200 */
.L_x_12484:
[----:B-----5:R1:W-:Y:S01]  /*96d0*/  STS.128 [R67+0x1800], R8 ;  /* 0x0018000843007388 */ /* 0x0203e20000000c00 */
[----:B------:R-:W-:Y:S05]  /*96e0*/  BRA `(.L_x_12470) ;  /* 0x0000001400a47947 */ /* 0x000fea0003800000 */
.L_x_12471:
        /* <DEDUP_REMOVED lines=91> */
.L_x_12489:
[----:B------:R-:W-:Y:S05]  /*9ca0*/  BSYNC.RECONVERGENT B0 ;  /* 0x0000000000007941 */ /* 0x000fea0003800200 */
.L_x_12488:
[----:B-----5:R1:W-:Y:S02]  /*9cb0*/  STS.128 [R67], R20 ;  /* 0x0000001443007388 */ /* 0x0203e40000000c00 */
.L_x_12487:
[----:B------:R-:W-:Y:S05]  /*9cc0*/  BSYNC.RECONVERGENT B1 ;  /* 0x0000000000017941 */ /* 0x000fea0003800200 */
.L_x_12486:
        /* <DEDUP_REMOVED lines=86> */
.L_x_12493:
[----:B------:R-:W-:Y:S05]  /*a230*/  BSYNC.RECONVERGENT B0 ;  /* 0x0000000000007941 */ /* 0x000fea0003800200 */
.L_x_12492:
[----:B-----5:R2:W-:Y:S02]  /*a240*/  STS.128 [R67+0x800], R20 ;  /* 0x0008001443007388 */ /* 0x0205e40000000c00 */
.L_x_12491:
[----:B------:R-:W-:Y:S05]  /*a250*/  BSYNC.RECONVERGENT B1 ;  /* 0x0000000000017941 */ /* 0x000fea0003800200 */
.L_x_12490:
        /* <DEDUP_REMOVED lines=86> */
.L_x_12497:
[----:B------:R-:W-:Y:S05]  /*a7c0*/  BSYNC.RECONVERGENT B0 ;  /* 0x0000000000007941 */ /* 0x000fea0003800200 */
.L_x_12496:
[----:B-----5:R3:W-:Y:S02]  /*a7d0*/  STS.128 [R67+0x1000], R20 ;  /* 0x0010001443007388 */ /* 0x0207e40000000c00 */
.L_x_12495:
[----:B------:R-:W-:Y:S05]  /*a7e0*/  BSYNC.RECONVERGENT B1 ;  /* 0x0000000000017941 */ /* 0x000fea0003800200 */
.L_x_12494:
        /* <DEDUP_REMOVED lines=87> */
.L_x_12499:
[----:B------:R-:W-:Y:S05]  /*ad60*/  BSYNC.RECONVERGENT B0 ;  /* 0x0000000000007941 */ /* 0x000fea0003800200 */
.L_x_12498:
[----:B-----5:R4:W-:Y:S02]  /*ad70*/  STS.128 [R67+0x1800], R16 ;  /* 0x0018001043007388 */ /* 0x0209e40000000c00 */
.L_x_12470:
[----:B------:R-:W-:Y:S05]  /*ad80*/  BSYNC.RECONVERGENT B2 ;  /* 0x0000000000027941 */ /* 0x000fea0003800200 */
.L_x_12466:
[----:B--23--:R-:W-:Y:S01]  /*ad90*/  IMAD.IADD R3, R68, 0x1, -R173 ;  /* 0x0000000144037824 */ /* 0x00cfe200078e0aad */
[C---:B------:R-:W-:Y:S01]  /*ada0*/  SHF.L.U64.HI R2, R72.reuse, 0x1, R73 ;  /* 0x0000000148027819 */ /* 0x040fe20000010249 */
[----:B------:R-:W-:Y:S02]  /*adb0*/  IMAD.SHL.U32 R7, R72, 0x2, RZ ;  /* 0x0000000248077824 */ /* 0x000fe400078e00ff */
[C---:B------:R-:W-:Y:S01]  /*adc0*/  VIADD R6, R134.reuse, 0x40 ;  /* 0x0000004086067836 */ /* 0x040fe20000000000 */
[CC--:B------:R-:W-:Y:S01]  /*add0*/  ISETP.GE.AND P6, PT, R134.reuse, R3.reuse, PT ;  /* 0x000000038600720c */ /* 0x0c0fe20003fc6270 */
[----:B-1----:R-:W-:Y:S01]  /*ade0*/  VIADD R4, R134, 0x60 ;  /* 0x0000006086047836 */ /* 0x002fe20000000000 */
[-C--:B------:R-:W-:Y:S01]  /*adf0*/  ISETP.GE.AND P5, PT, R30, R3.reuse, PT ;  /* 0x000000031e00720c */ /* 0x080fe20003fa6270 */
[----:B------:R-:W-:Y:S01]  /*ae00*/  VIADD R0, R134, 0x70 ;  /* 0x0000007086007836 */ /* 0x000fe20000000000 */
[----:B------:R-:W-:Y:S01]  /*ae10*/  ISETP.GE.AND P1, PT, R24, R3, PT ;  /* 0x000000031800720c */ /* 0x000fe20003f26270 */
[----:B------:R-:W-:Y:S01]  /*ae20*/  VIADD R134, R134, 0x50 ;  /* 0x0000005086867836 */ /* 0x000fe20000000000 */
[----:B------:R-:W-:-:S02]  /*ae30*/  IADD3 R10, P0, PT, R7, R168, RZ ;  /* 0x000000a8070a7210 */ /* 0x000fc40007f1e0ff */
[-C--:B------:R-:W-:Y:S02]  /*ae40*/  ISETP.GE.AND P4, PT, R20, R3.reuse, PT ;  /* 0x000000031400720c */ /* 0x080fe40003f86270 */
[-C--:B------:R-:W-:Y:S01]  /*ae50*/  ISETP.GE.AND P2, PT, R6, R3.reuse, PT ;  /* 0x000000030600720c */ /* 0x080fe20003f46270 */
[--C-:B------:R-:W-:Y:S01]  /*ae60*/  IMAD.X R11, R2, 0x1, R167.reuse, P0 ;  /* 0x00000001020b7824 */ /* 0x100fe200000e06a7 */
[----:B------:R-:W-:Y:S01]  /*ae70*/  ISETP.GE.AND P0, PT, R0, R3, PT ;  /* 0x000000030000720c */ /* 0x000fe20003f06270 */
[----:B------:R-:W-:Y:S02]  /*ae80*/  @!P6 IMAD.MOV.U32 R169, RZ, RZ, R167 ;  /* 0x000000ffffa9e224 */ /* 0x000fe400078e00a7 */
[----:B------:R-:W-:-:S03]  /*ae90*/  @!P5 LEA R12, P3, R164, R10, 0x5 ;  /* 0x0000000aa40cd211 */ /* 0x000fc600078628ff */
[----:B------:R-:W-:Y:S01]  /*aea0*/  @!PT LDS RZ, [RZ] ;  /* 0x00000000fffff984 */ /* 0x000fe20000000800 */
[----:B------:R-:W-:Y:S01]  /*aeb0*/  @!PT LDS RZ, [RZ] ;  /* 0x00000000fffff984 */ /* 0x000fe20000000800 */
[----:B------:R-:W-:Y:S01]  /*aec0*/  @!PT LDS RZ, [RZ] ;  /* 0x00000000fffff984 */ /* 0x000fe20000000800 */
[----:B------:R-:W-:Y:S01]  /*aed0*/  @!P6 LDGSTS.E.BYPASS.LTC128B.128 [R67+0x2000], desc[UR4][R168.64] ;  /* 0x02000000a843efae */ /* 0x000fe2000b981a04 */
[----:B------:R-:W-:Y:S02]  /*aee0*/  @!P5 LEA.HI.X R13, R164, R11, R165, 0x5, P3 ;  /* 0x0000000ba40dd211 */ /* 0x000fe400018f2ca5 */
[-C--:B------:R-:W-:Y:S01]  /*aef0*/  ISETP.GE.AND P3, PT, R134, R3.reuse, PT ;  /* 0x000000038600720c */ /* 0x080fe20003f66270 */
[----:B------:R-:W-:Y:S01]  /*af00*/  @!P1 LDGSTS.E.BYPASS.LTC128B.128 [R67+0x2800], desc[UR4][R10.64] ;  /* 0x028000000a439fae */ /* 0x000fe2000b981a04 */
[----:B------:R-:W-:Y:S01]  /*af10*/  ISETP.GE.AND P1, PT, R4, R3, PT ;  /* 0x000000030400720c */ /* 0x000fe20003f26270 */
[----:B----4-:R-:W-:Y:S02]  /*af20*/  @!P2 IMAD.MOV.U32 R16, RZ, RZ, R10 ;  /* 0x000000ffff10a224 */ /* 0x010fe400078e000a */
[----:B------:R1:W-:Y:S01]  /*af30*/  @!P5 LDGSTS.E.BYPASS.LTC128B.128 [R67+0x3000], desc[UR4][R12.64] ;  /* 0x030000000c43dfae */ /* 0x0003e2000b981a04 */
[----:B------:R-:W-:Y:S01]  /*af40*/  @!P4 LEA R18, P5, R164, R10, 0x6 ;  /* 0x0000000aa412c211 */ /* 0x000fe200078a30ff */
[----:B------:R-:W-:-:S02]  /*af50*/  @!P2 IMAD.MOV.U32 R17, RZ, RZ, R11 ;  /* 0x000000ffff11a224 */ /* 0x000fc400078e000b */
[----:B------:R-:W-:Y:S01]  /*af60*/  @!P2 IMAD R9, R165, 0x60, RZ ;  /* 0x00000060a509a824 */ /* 0x000fe200078e02ff */
[C---:B------:R-:W-:Y:S01]  /*af70*/  @!P4 LEA.HI.X R19, R164.reuse, R11, R165, 0x6, P5 ;  /* 0x0000000ba413c211 */ /* 0x040fe200028f34a5 */
[----:B------:R-:W-:-:S04]  /*af80*/  @!P2 IMAD.WIDE.U32 R16, R164, 0x60, R16 ;  /* 0x00000060a410a825 */ /* 0x000fc800078e0010 */
[----:B------:R-:W-:Y:S01]  /*af90*/  @!P1 IMAD.MOV.U32 R14, RZ, RZ, R10 ;  /* 0x000000ffff0e9224 */ /* 0x000fe200078e000a */
[----:B------:R-:W-:Y:S01]  /*afa0*/  @!P4 LDGSTS.E.BYPASS.LTC128B.128 [R67+0x3800], desc[UR4][R18.64] ;  /* 0x038000001243cfae */ /* 0x000fe2000b981a04 */
[----:B------:R-:W-:Y:S01]  /*afb0*/  @!P1 IMAD.MOV.U32 R15, RZ, RZ, R11 ;  /* 0x000000ffff0f9224 */ /* 0x000fe200078e000b */
[----:B------:R-:W-:Y:S01]  /*afc0*/  ISETP.GE.AND P4, PT, R20, R3, PT ;  /* 0x000000031400720c */ /* 0x000fe20003f86270 */
[----:B------:R-:W-:Y:S02]  /*afd0*/  @!P1 IMAD R8, R165, 0xa0, RZ ;  /* 0x000000a0a5089824 */ /* 0x000fe400078e02ff */
[----:B------:R-:W-:-:S04]  /*afe0*/  @!P1 IMAD.WIDE.U32 R14, R164, 0xa0, R14 ;  /* 0x000000a0a40e9825 */ /* 0x000fc800078e000e */
[----:B------:R-:W-:Y:S02]  /*aff0*/  @!P0 IMAD R5, R165, 0xc0, RZ ;  /* 0x000000c0a5058824 */ /* 0x000fe400078e02ff */
[----:B------:R-:W-:Y:S02]  /*b000*/  @!P2 IMAD.IADD R17, R9, 0x1, R17 ;  /* 0x000000010911a824 */ /* 0x000fe400078e0211 */
[----:B------:R-:W-:Y:S02]  /*b010*/  @!P1 IMAD.IADD R15, R8, 0x1, R15 ;  /* 0x00000001080f9824 */ /* 0x000fe400078e020f */
[----:B-1----:R-:W-:Y:S01]  /*b020*/  @!P0 IMAD.MOV.U32 R12, RZ, RZ, R10 ;  /* 0x000000ffff0c8224 */ /* 0x002fe200078e000a */
[----:B------:R-:W-:Y:S01]  /*b030*/  @!P3 LEA R10, P5, R164, R10, 0x7 ;  /* 0x0000000aa40ab211 */ /* 0x000fe200078a38ff */
[----:B------:R-:W-:Y:S01]  /*b040*/  @!P0 IMAD.MOV.U32 R13, RZ, RZ, R11 ;  /* 0x000000ffff0d8224 */ /* 0x000fe200078e000b */
[----:B------:R-:W-:Y:S01]  /*b050*/  @!P2 LDGSTS.E.BYPASS.LTC128B.128 [R67+0x4000], desc[UR4][R16.64] ;  /* 0x040000001043afae */ /* 0x000fe2000b981a04 */
[----:B------:R-:W-:Y:S01]  /*b060*/  ISETP.GE.AND P2, PT, R6, R3, PT ;  /* 0x000000030600720c */ /* 0x000fe20003f46270 */
[C---:B------:R-:W-:Y:S01]  /*b070*/  @!P0 IMAD.WIDE.U32 R12, R164.reuse, 0xc0, R12 ;  /* 0x000000c0a40c8825 */ /* 0x040fe200078e000c */
[----:B------:R-:W-:-:S02]  /*b080*/  @!P3 LEA.HI.X R11, R164, R11, R165, 0x7, P5 ;  /* 0x0000000ba40bb211 */ /* 0x000fc400028f3ca5 */
[-C--:B------:R-:W-:Y:S01]  /*b090*/  ISETP.GE.AND P5, PT, R30, R3.reuse, PT ;  /* 0x000000031e00720c */ /* 0x080fe20003fa6270 */
[----:B------:R-:W-:Y:S02]  /*b0a0*/  @!P0 IMAD.IADD R13, R5, 0x1, R13 ;  /* 0x00000001050d8824 */ /* 0x000fe400078e020d */
[----:B------:R1:W-:Y:S01]  /*b0b0*/  @!P3 LDGSTS.E.BYPASS.LTC128B.128 [R67+0x4800], desc[UR4][R10.64] ;  /* 0x048000000a43bfae */ /* 0x0003e2000b981a04 */
[----:B------:R-:W-:-:S03]  /*b0c0*/  ISETP.GE.AND P3, PT, R134, R3, PT ;  /* 0x000000038600720c */ /* 0x000fc60003f66270 */
[----:B------:R2:W-:Y:S01]  /*b0d0*/  @!P1 LDGSTS.E.BYPASS.LTC128B.128 [R67+0x5000], desc[UR4][R14.64] ;  /* 0x050000000e439fae */ /* 0x0005e2000b981a04 */
[----:B------:R-:W-:-:S03]  /*b0e0*/  ISETP.GE.AND P1, PT, R24, R3, PT ;  /* 0x000000031800720c */ /* 0x000fc60003f26270 */
[----:B------:R3:W-:Y:S01]  /*b0f0*/  @!P0 LDGSTS.E.BYPASS.LTC128B.128 [R67+0x5800], desc[UR4][R12.64] ;  /* 0x058000000c438fae */ /* 0x0007e2000b981a04 */
[----:B------:R-:W-:Y:S02]  /*b100*/  P2R R5, PR, RZ, 0x2 ;  /* 0x00000002ff057803 */ /* 0x000fe40000000000 */
[----:B------:R-:W-:Y:S01]  /*b110*/  LEA R8, P0, R70, R170, 0x1 ;  /* 0x000000aa46087211 */ /* 0x000fe200078008ff */
[----:B------:R-:W0:Y:S01]  /*b120*/  LDGDEPBAR ;  /* 0x00000000000079af */ /* 0x000e220000000000 */
[----:B------:R-:W-:Y:S01]  /*b130*/  ISETP.GE.AND P1, PT, R4, R3, PT ;  /* 0x000000030400720c */ /* 0x000fe20003f26270 */
[----:B------:R-:W-:Y:S01]  /*b140*/  @!P2 IMAD R4, R63, 0x60, RZ ;  /* 0x000000603f04a824 */ /* 0x000fe200078e02ff */
[----:B------:R-:W-:Y:S02]  /*b150*/  LEA.HI.X R9, R70, R171, R71, 0x1, P0 ;  /* 0x000000ab46097211 */ /* 0x000fe400000f0c47 */
[----:B------:R-:W-:-:S09]  /*b160*/  ISETP.GE.AND P0, PT, R0, R3, PT ;  /* 0x000000030000720c */ /* 0x000fd20003f06270 */
[----:B------:R-:W-:-:S04]  /*b170*/  @!P1 IMAD R3, R63, 0xa0, RZ ;  /* 0x000000a03f039824 */ /* 0x000fc800078e02ff */
[--C-:B-1----:R-:W-:Y:S02]  /*b180*/  @!P0 IMAD.MOV.U32 R10, RZ, RZ, R8.reuse ;  /* 0x000000ffff0a8224 */ /* 0x102fe400078e0008 */
[----:B--2---:R-:W-:Y:S02]  /*b190*/  @!P2 IMAD.MOV.U32 R14, RZ, RZ, R8 ;  /* 0x000000ffff0ea224 */ /* 0x004fe400078e0008 */
[----:B------:R-:W-:Y:S01]  /*b1a0*/  @!P2 IMAD.MOV.U32 R15, RZ, RZ, R9 ;  /* 0x000000ffff0fa224 */ /* 0x000fe200078e0009 */
[----:B------:R-:W-:-:S04]  /*b1b0*/  DEPBAR.LE SB0, 0x0 ;  /* 0x000080000000791a */ /* 0x000fc80000000000 */
[----:B------:R-:W-:Y:S01]  /*b1c0*/  BAR.SYNC.DEFER_BLOCKING 0x0 ;  /* 0x0000000000007b1d */ /* 0x000fe20000010000 */
[----:B------:R-:W-:-:S04]  /*b1d0*/  @!P2 IMAD.WIDE.U32 R14, R62, 0x60, R14 ;  /* 0x000000603e0ea825 */ /* 0x000fc800078e000e */
[----:B---3--:R-:W-:Y:S01]  /*b1e0*/  @!P1 IMAD.MOV.U32 R12, RZ, RZ, R8 ;  /* 0x000000ffff0c9224 */ /* 0x008fe200078e0008 */
[----:B------:R-:W-:Y:S01]  /*b1f0*/  @!P2 IADD3 R15, PT, PT, R4, R15, RZ ;  /* 0x0000000f040fa210 */ /* 0x000fe20007ffe0ff */
[--C-:B------:R-:W-:Y:S02]  /*b200*/  @!P1 IMAD.MOV.U32 R13, RZ, RZ, R9.reuse ;  /* 0x000000ffff0d9224 */ /* 0x100fe400078e0009 */
[----:B------:R-:W-:Y:S02]  /*b210*/  @!P0 IMAD.MOV.U32 R11, RZ, RZ, R9 ;  /* 0x000000ffff0b8224 */ /* 0x000fe400078e0009 */
[----:B------:R-:W-:-:S04]  /*b220*/  @!P1 IMAD.WIDE.U32 R12, R62, 0xa0, R12 ;  /* 0x000000a03e0c9825 */ /* 0x000fc800078e000c */
[----:B------:R-:W-:Y:S02]  /*b230*/  @!P0 IMAD R0, R63, 0xc0, RZ ;  /* 0x000000c03f008824 */ /* 0x000fe400078e02ff */
[----:B------:R-:W-:-:S04]  /*b240*/  @!P0 IMAD.WIDE.U32 R10, R62, 0xc0, R10 ;  /* 0x000000c03e0a8825 */ /* 0x000fc800078e000a */
[----:B------:R-:W-:Y:S02]  /*b250*/  @!P1 IMAD.IADD R13, R3, 0x1, R13 ;  /* 0x00000001030d9824 */ /* 0x000fe400078e020d */
[----:B------:R-:W-:Y:S01]  /*b260*/  @!P0 IMAD.IADD R11, R0, 0x1, R11 ;  /* 0x00000001000b8824 */ /* 0x000fe200078e020b */
[----:B------:R-:W-:Y:S01]  /*b270*/  @!PT LDS RZ, [RZ] ;  /* 0x00000000fffff984 */ /* 0x000fe20000000800 */
[----:B------:R-:W-:Y:S01]  /*b280*/  @!PT LDS RZ, [RZ] ;  /* 0x00000000fffff984 */ /* 0x000fe20000000800 */
[----:B------:R-:W-:Y:S01]  /*b290*/  @!PT LDS RZ, [RZ] ;  /* 0x00000000fffff984 */ /* 0x000fe20000000800 */
[----:B------:R-:W-:Y:S04]  /*b2a0*/  @!P6 LDGSTS.E.BYPASS.LTC128B.128 [R67+0x6000], desc[UR4][R170.64] ;  /* 0x06000000aa43efae */ /* 0x000fe8000b981a04 */
[----:B------:R-:W-:Y:S01]  /*b2b0*/  @P6 STS.128 [R67+0x6000], RZ ;  /* 0x006000ff43006388 */ /* 0x000fe20000000c00 */
[----:B------:R-:W-:-:S13]  /*b2c0*/  ISETP.NE.AND P6, PT, R5, RZ, PT ;  /* 0x000000ff0500720c */ /* 0x000fda0003fc5270 */
        /* <DEDUP_REMOVED lines=43> */
[----:B------:R-:W-:Y:S01]  /*b580*/  LOP3.LUT R75, R75, 0x200, R78, 0xf8, !PT ;  /* 0x000002004b4b7812 */ /* 0x000fe200078ef84e */
[----:B------:R-:W-:Y:S01]  /*b590*/  IMAD.SHL.U32 R69, R69, 0x400, RZ ;  /* 0x0000040045457824 */ /* 0x000fe200078e00ff */
[----:B------:R-:W-:Y:S01]  /*b5a0*/  LOP3.LUT R0, R77, 0x8, R66, 0x78, !PT ;  /* 0x000000084d007812 */ /* 0x000fe200078e7842 */
[----:B------:R-:W-:Y:S01]  /*b5b0*/  UMOV UR7, 0x400 ;  /* 0x0000040000077882 */ /* 0x000fe20000000000 */
[----:B------:R-:W-:Y:S01]  /*b5c0*/  R2P PR, R66, 0x6 ;  /* 0x0000000642007804 */ /* 0x000fe20000000000 */
[----:B------:R-:W-:Y:S01]  /*b5d0*/  IMAD.IADD R163, R64, 0x1, R75 ;  /* 0x0000000140a37824 */ /* 0x000fe200078e024b */
[----:B------:R-:W-:Y:S01]  /*b5e0*/  LOP3.LUT R0, R0, 0x38, R79, 0x78, !PT ;  /* 0x0000003800007812 */ /* 0x000fe200078e784f */
[----:B------:R-:W-:Y:S01]  /*b5f0*/  IMAD.MOV.U32 R3, RZ, RZ, 0x20 ;  /* 0x00000020ff037424 */ /* 0x000fe200078e00ff */
[----:B------:R-:W-:Y:S01]  /*b600*/  LOP3.LUT R69, R69, 0x400, RZ, 0xc0, !PT ;  /* 0x0000040045457812 */ /* 0x000fe200078ec0ff */
[----:B------:R-:W-:Y:S01]  /*b610*/  IMAD.MOV.U32 R5, RZ, RZ, 0x40 ;  /* 0x00000040ff057424 */ /* 0x000fe200078e00ff */
[----:B------:R-:W0:Y:S01]  /*b620*/  LDGDEPBAR ;  /* 0x00000000000079af */ /* 0x000e220000000000 */
[----:B------:R-:W-:Y:S01]  /*b630*/  IMAD.SHL.U32 R66, R66, 0x2, RZ ;  /* 0x0000000242427824 */ /* 0x000fe200078e00ff */
[----:B------:R-:W-:Y:S01]  /*b640*/  SEL R3, R3, 0xffffffe0, !P1 ;  /* 0xffffffe003037807 */ /* 0x000fe20004800000 */
[----:B------:R-:W-:Y:S01]  /*b650*/  IMAD R0, R0, 0x2, R69 ;  /* 0x0000000200007824 */ /* 0x000fe200078e0245 */
[----:B------:R-:W-:Y:S01]  /*b660*/  SEL R5, R5, 0xffffffc0, !P2 ;  /* 0xffffffc005057807 */ /* 0x000fe20005000000 */
[----:B------:R-:W-:Y:S01]  /*b670*/  BSSY.RECONVERGENT B1, `(.L_x_12500) ;  /* 0x00001df000017945 */ /* 0x000fe20003800200 */
[----:B------:R-:W-:Y:S01]  /*b680*/  LOP3.LUT R66, R66, 0x6, RZ, 0xc0, !PT ;  /* 0x0000000642427812 */ /* 0x000fe200078ec0ff */
        /* <DEDUP_REMOVED lines=9> */
[----:B------:R-:W-:-:S02]  /*b720*/  IMAD.IADD R156, R162, 0x1, R5 ;  /* 0x00000001a29c7824 */ /* 0x000fc400078e0205 */
[C---:B------:R-:W-:Y:S01]  /*b730*/  IMAD.IADD R159, R3.reuse, 0x1, R160 ;  /* 0x00000001039f7824 */ /* 0x040fe200078e02a0 */
[----:B-----5:R-:W-:Y:S01]  /*b740*/  LDSM.16.M88.4 R28, [R157+0x2000] ;  /* 0x002000009d1c783b */ /* 0x020fe20000000200 */
[----:B------:R-:W-:-:S03]  /*b750*/  IMAD.IADD R107, R3, 0x1, R156 ;  /* 0x00000001036b7824 */ /* 0x000fc600078e029c */
[----:B------:R-:W3:Y:S04]  /*b760*/  LDSM.16.M88.4 R12, [R0+UR6+0x2800] ;  /* 0x00280006000c783b */ /* 0x000ee80008000200 */
[----:B------:R-:W-:Y:S04]  /*b770*/  LDSM.16.M88.4 R36, [R160] ;  /* 0x00000000a024783b */ /* 0x000fe80000000200 */
[----:B------:R-:W-:Y:S04]  /*b780*/  LDSM.16.M88.4 R20, [R156+0x2000] ;  /* 0x002000009c14783b */ /* 0x000fe80000000200 */
[----:B------:R-:W4:Y:S04]  /*b790*/  LDSM.16.M88.4 R80, [R157+0x2800] ;  /* 0x002800009d50783b */ /* 0x000f280000000200 */
[----:B------:R-:W4:Y:S04]  /*b7a0*/  LDSM.16.M88.4 R40, [R156+0x2800] ;  /* 0x002800009c28783b */ /* 0x000f280000000200 */
[----:B------:R-:W-:Y:S04]  /*b7b0*/  LDSM.16.M88.4 R24, [R159] ;  /* 0x000000009f18783b */ /* 0x000fe80000000200 */
[----:B------:R-:W4:Y:S01]  /*b7c0*/  LDSM.16.M88.4 R48, [R107+0x2000] ;  /* 0x002000006b30783b */ /* 0x000f220000000200 */
        /* <DEDUP_REMOVED lines=10> */
[C---:B------:R-:W-:Y:S01]  /*b870*/  HMMA.16816.F32 R8, R36.reuse, R22, R8 ;  /* 0x000000162408723c */ /* 0x040fe20000001808 */
[----:B------:R-:W3:Y:S07]  /*b880*/  LDSM.16.M88.4 R20, [R107+0x2800] ;  /* 0x002800006b14783b */ /* 0x000eee0000000200 */
[----:B------:R-:W-:Y:S08]  /*b890*/  HMMA.16816.F32 R16, R36, R40, R16 ;  /* 0x000000282410723c */ /* 0x000ff00000001810 */
[----:B------:R-:W-:Y:S08]  /*b8a0*/  HMMA.16816.F32 R12, R56, R14, RZ ;  /* 0x0000000e380c723c */ /* 0x000ff000000018ff */
[C---:B------:R-:W-:Y:S08]  /*b8b0*/  HMMA.16816.F32 R32, R24.reuse, R48, R32 ;  /* 0x000000301820723c */ /* 0x040ff00000001820 */
        /* <DEDUP_REMOVED lines=42> */
[----:B---3--:R-:W4:Y:S01]  /*bb60*/  LDSM.16.M88.4 R8, [R0+UR6+0x4000] ;  /* 0x004000060008783b */ /* 0x008f220008000200 */
        /* <DEDUP_REMOVED lines=50> */
[----:B------:R-:W1:Y:S01]  /*be90*/  MUFU.TANH R89, R89 ;  /* 0x0000005900597308 */ /* 0x000e620000002400 */
[-C--:B------:R-:W-:Y:S01]  /*bea0*/  FMUL.FTZ R72, R72, R4.reuse ;  /* 0x0000000448487220 */ /* 0x080fe20000410000 */
[-C--:B------:R-:W-:Y:S01]  /*beb0*/  FMUL.FTZ R74, R74, R4.reuse ;  /* 0x000000044a4a7220 */ /* 0x080fe20000410000 */
[-C--:B------:R-:W-:Y:S01]  /*bec0*/  FMUL.FTZ R73, R73, R4.reuse ;  /* 0x0000000449497220 */ /* 0x080fe20000410000 */
[-C--:B------:R-:W-:Y:S01]  /*bed0*/  FMUL.FTZ R75, R75, R4.reuse ;  /* 0x000000044b4b7220 */ /* 0x080fe20000410000 */
[----:B------:R-:W-:Y:S01]  /*bee0*/  HMMA.16816.F32 R44, R52, R22, R44 ;  /* 0x00000016342c723c */ /* 0x000fe2000000182c */
[----:B------:R-:W4:Y:S02]  /*bef0*/  LDSM.16.M88.4 R20, [R107+0x4800] ;  /* 0x004800006b14783b */ /* 0x000f240000000200 */
[----:B------:R-:W1:Y:S05]  /*bf00*/  MUFU.TANH R189, R189 ;  /* 0x000000bd00bd7308 */ /* 0x000e6a0000002400 */
[----:B------:R-:W-:Y:S03]  /*bf10*/  HMMA.16816.F32 R12, R24, R16, R12 ;  /* 0x00000010180c723c */ /* 0x000fe6000000180c */
[----:B------:R-:W1:Y:S05]  /*bf20*/  MUFU.TANH R85, R85 ;  /* 0x0000005500557308 */ /* 0x000e6a0000002400 */
[----:B---3--:R-:W-:Y:S03]  /*bf30*/  HMMA.16816.F32 R28, R36, R40, R28 ;  /* 0x00000028241c723c */ /* 0x008fe6000000181c */
[----:B------:R-:W-:Y:S05]  /*bf40*/  MUFU.TANH R183, R183 ;  /* 0x000000b700b77308 */ /* 0x000fea0000002400 */
[----:B------:R-:W-:Y:S01]  /*bf50*/  HMMA.16816.F32 R8, R24, R18, R8 ;  /* 0x000000121808723c */ /* 0x000fe20000001808 */
[----:B------:R-:W-:Y:S02]  /*bf60*/  LDSM.16.M88.4 R16, [R156+0x5000] ;  /* 0x005000009c10783b */ /* 0x000fe40000000200 */
[----:B------:R-:W3:Y:S01]  /*bf70*/  MUFU.TANH R191, R191 ;  /* 0x000000bf00bf7308 */ /* 0x000ee20000002400 */
[-C--:B------:R-:W-:Y:S01]  /*bf80*/  FMUL.FTZ R135, R12, R4.reuse ;  /* 0x000000040c877220 */ /* 0x080fe20000410000 */
[-C--:B------:R-:W-:Y:S01]  /*bf90*/  FMUL.FTZ R151, R13, R4.reuse ;  /* 0x000000040d977220 */ /* 0x080fe20000410000 */
[-C--:B------:R-:W-:Y:S01]  /*bfa0*/  FMUL.FTZ R127, R14, R4.reuse ;  /* 0x000000040e7f7220 */ /* 0x080fe20000410000 */
[----:B------:R-:W-:-:S02]  /*bfb0*/  FMUL.FTZ R155, R15, R4 ;  /* 0x000000040f9b7220 */ /* 0x000fc40000410000 */
[----:B------:R-:W1:Y:S01]  /*bfc0*/  LDSM.16.M88.4 R12, [R0+UR6+0x5800] ;  /* 0x00580006000c783b */ /* 0x000e620008000200 */
[----:B--2---:R-:W-:Y:S01]  /*bfd0*/  HMMA.16816.F32 R48, R56, R32, RZ ;  /* 0x000000203830723c */ /* 0x004fe200000018ff */
[----:B------:R-:W-:Y:S07]  /*bfe0*/  MUFU.TANH R169, R72 ;  /* 0x0000004800a97308 */ /* 0x000fee0000002400 */
[----:B----4-:R-:W-:Y:S01]  /*bff0*/  HMMA.16816.F32 R28, R24, R20, R28 ;  /* 0x00000014181c723c */ /* 0x010fe2000000181c */
[----:B------:R-:W2:Y:S01]  /*c000*/  MUFU.TANH R187, R74 ;  /* 0x0000004a00bb7308 */ /* 0x000ea20000002400 */
        /* <DEDUP_REMOVED lines=8> */
[----:B------:R-:W4:Y:S02]  /*c090*/  MUFU.TANH R90, R90 ;  /* 0x0000005a005a7308 */ /* 0x000f240000002400 */
        /* <DEDUP_REMOVED lines=8> */
[C---:B-1----:R-:W-:Y:S01]  /*c120*/  HMMA.16816.F32 R20, R56.reuse, R12, RZ ;  /* 0x0000000c3814723c */ /* 0x042fe200000018ff */
[----:B------:R-:W-:Y:S01]  /*c130*/  MUFU.TANH R121, R75 ;  /* 0x0000004b00797308 */ /* 0x000fe20000002400 */
[----:B---3--:R-:W1:Y:S06]  /*c140*/  LDSM.16.M88.4 R28, [R157+0x5800] ;  /* 0x005800009d1c783b */ /* 0x008e6c0000000200 */
[----:B------:R-:W-:Y:S01]  /*c150*/  HMMA.16816.F32 R12, R56, R14, RZ ;  /* 0x0000000e380c723c */ /* 0x000fe200000018ff */
[----:B------:R-:W-:Y:S01]  /*c160*/  IMAD.IADD R57, R173, 0x1, R66 ;  /* 0x00000001ad397824 */ /* 0x000fe200078e0242 */
[----:B------:R-:W-:Y:S01]  /*c170*/  MUFU.TANH R151, R151 ;  /* 0x0000009700977308 */ /* 0x000fe20000002400 */
[-C--:B------:R-:W-:Y:S01]  /*c180*/  FMUL.FTZ R45, R45, R4.reuse ;  /* 0x000000042d2d7220 */ /* 0x080fe20000410000 */
[----:B------:R-:W-:Y:S01]  /*c190*/  FMUL.FTZ R47, R47, R4 ;  /* 0x000000042f2f7220 */ /* 0x000fe20000410000 */
[C---:B------:R-:W-:Y:S01]  /*c1a0*/  VIADD R41, R57.reuse, 0x8 ;  /* 0x0000000839297836 */ /* 0x040fe20000000000 */
[C---:B------:R-:W-:Y:S01]  /*c1b0*/  IADD3 R43, PT, PT, R57.reuse, 0x1, RZ ;  /* 0x00000001392b7810 */ /* 0x040fe20007ffe0ff */
[C---:B------:R-:W-:Y:S01]  /*c1c0*/  VIADD R59, R57.reuse, 0x18 ;  /* 0x00000018393b7836 */ /* 0x040fe20000000000 */
[----:B------:R-:W-:Y:S01]  /*c1d0*/  HMMA.16816.F32 R32, R52, R78, R32 ;  /* 0x0000004e3420723c */ /* 0x000fe20000001820 */
[-C--:B------:R-:W-:Y:S01]  /*c1e0*/  ISETP.GE.AND P1, PT, R57, R68.reuse, PT ;  /* 0x000000443900720c */ /* 0x080fe20003f26270 */
[----:B------:R3:W-:Y:S01]  /*c1f0*/  MUFU.TANH R123, R45 ;  /* 0x0000002d007b7308 */ /* 0x0007e20000002400 */
[----:B------:R-:W-:Y:S01]  /*c200*/  ISETP.GE.AND P0, PT, R43, R68, PT ;  /* 0x000000442b00720c */ /* 0x000fe20003f06270 */
[----:B------:R-:W-:Y:S01]  /*c210*/  FMUL.FTZ R44, R44, R4 ;  /* 0x000000042c2c7220 */ /* 0x000fe20000410000 */
[----:B------:R-:W-:Y:S01]  /*c220*/  ISETP.GE.AND P3, PT, R41, R68, PT ;  /* 0x000000442900720c */ /* 0x000fe20003f66270 */
[----:B------:R-:W-:Y:S01]  /*c230*/  FMUL.FTZ R46, R46, R4 ;  /* 0x000000042e2e7220 */ /* 0x000fe20000410000 */
[----:B------:R-:W2:Y:S01]  /*c240*/  LDSM.16.M88.4 R40, [R156+0x5800] ;  /* 0x005800009c28783b */ /* 0x000ea20000000200 */
[----:B------:R-:W-:Y:S01]  /*c250*/  HMMA.16816.F32 R48, R36, R16, R48 ;  /* 0x000000102430723c */ /* 0x000fe20000001830 */
[----:B------:R-:W-:Y:S01]  /*c260*/  VIADD R17, R57, 0x9 ;  /* 0x0000000939117836 */ /* 0x000fe20000000000 */
[----:B------:R-:W-:Y:S01]  /*c270*/  FSEL R77, R69, -INF , !P1 ;  /* 0xff800000454d7808 */ /* 0x000fe20004800000 */
[----:B------:R4:W-:Y:S01]  /*c280*/  MUFU.TANH R137, R47 ;  /* 0x0000002f00897308 */ /* 0x0009e20000002400 */
[----:B------:R-:W-:-:S02]  /*c290*/  FSEL R205, R70, -INF , !P0 ;  /* 0xff80000046cd7808 */ /* 0x000fc40004000000 */
[-C--:B------:R-:W-:Y:S01]  /*c2a0*/  ISETP.GE.AND P4, PT, R17, R68.reuse, PT ;  /* 0x000000441100720c */ /* 0x080fe20003f86270 */
[----:B------:R-:W-:Y:S01]  /*c2b0*/  VIADD R17, R57, 0x10 ;  /* 0x0000001039117836 */ /* 0x000fe20000000000 */
[----:B------:R-:W-:Y:S02]  /*c2c0*/  FSEL R69, R60, -INF , !P0 ;  /* 0xff8000003c457808 */ /* 0x000fe40004000000 */
[----:B------:R-:W-:Y:S01]  /*c2d0*/  FSEL R71, R71, -INF , !P3 ;  /* 0xff80000047477808 */ /* 0x000fe20005800000 */
[----:B------:R-:W2:Y:S01]  /*c2e0*/  MUFU.TANH R155, R155 ;  /* 0x0000009b009b7308 */ /* 0x000ea20000002400 */
[----:B------:R-:W-:Y:S01]  /*c2f0*/  ISETP.GE.AND P6, PT, R17, R68, PT ;  /* 0x000000441100720c */ /* 0x000fe20003fc6270 */
[----:B------:R-:W-:Y:S01]  /*c300*/  HMMA.16816.F32 R32, R36, R18, R32 ;  /* 0x000000122420723c */ /* 0x000fe20000001820 */
[----:B------:R-:W2:Y:S01]  /*c310*/  LDSM.16.M88.4 R16, [R107+0x5800] ;  /* 0x005800006b10783b */ /* 0x000ea20000000200 */
[----:B---3--:R-:W-:Y:S01]  /*c320*/  FSEL R45, R6, -INF , !P1 ;  /* 0xff800000062d7808 */ /* 0x008fe20004800000 */
[----:B------:R-:W-:-:S04]  /*c330*/  DEPBAR.LE SB0, 0x0 ;  /* 0x000080000000791a */ /* 0x000fc80000000000 */
[----:B------:R-:W-:Y:S01]  /*c340*/  FSEL R6, R81, -INF , !P3 ;  /* 0xff80000051067808 */ /* 0x000fe20005800000 */
[----:B-1----:R-:W-:Y:S01]  /*c350*/  HMMA.16816.F32 R20, R52, R28, R20 ;  /* 0x0000001c3414723c */ /* 0x002fe20000001814 */
[----:B------:R-:W-:Y:S01]  /*c360*/  FSEL R207, R82, -INF , !P4 ;  /* 0xff80000052cf7808 */ /* 0x000fe20006000000 */
[----:B----4-:R-:W-:Y:S01]  /*c370*/  VIADD R47, R57, 0x31 ;  /* 0x00000031392f7836 */ /* 0x010fe20000000000 */
[----:B------:R-:W-:Y:S01]  /*c380*/  FSEL R79, R80, -INF , !P4 ;  /* 0xff800000504f7808 */ /* 0x000fe20006000000 */
[----:B------:R-:W1:Y:S01]  /*c390*/  MUFU.TANH R145, R145 ;  /* 0x0000009100917308 */ /* 0x000e620000002400 */
[----:B------:R-:W-:-:S03]  /*c3a0*/  FSEL R83, R83, -INF , !P6 ;  /* 0xff80000053537808 */ /* 0x000fc60007000000 */
[----:B------:R-:W-:Y:S01]  /*c3b0*/  HMMA.16816.F32 R48, R24, R8, R48 ;  /* 0x000000081830723c */ /* 0x000fe20000001830 */
[----:B------:R-:W-:-:S03]  /*c3c0*/  VIADD R9, R57, 0x11 ;  /* 0x0000001139097836 */ /* 0x000fc60000000000 */
[----:B------:R-:W-:Y:S02]  /*c3d0*/  MUFU.TANH R135, R135 ;  /* 0x0000008700877308 */ /* 0x000fe40000002400 */
[-C--:B------:R-:W-:Y:S01]  /*c3e0*/  ISETP.GE.AND P2, PT, R9, R68.reuse, PT ;  /* 0x000000440900720c */ /* 0x080fe20003f46270 */
[C---:B------:R-:W-:Y:S01]  /*c3f0*/  VIADD R9, R57.reuse, 0x19 ;  /* 0x0000001939097836 */ /* 0x040fe20000000000 */
[----:B------:R-:W-:Y:S01]  /*c400*/  HMMA.16816.F32 R12, R52, R30, R12 ;  /* 0x0000001e340c723c */ /* 0x000fe2000000180c */
[----:B------:R-:W-:Y:S01]  /*c410*/  VIADD R31, R57, 0x38 ;  /* 0x00000038391f7836 */ /* 0x000fe20000000000 */
[----:B------:R-:W-:Y:S02]  /*c420*/  P2R R0, PR, RZ, 0x4 ;  /* 0x00000004ff007803 */ /* 0x000fe40000000000 */
[-C--:B------:R-:W-:Y:S01]  /*c430*/  ISETP.GE.AND P5, PT, R9, R68.reuse, PT ;  /* 0x000000440900720c */ /* 0x080fe20003fa6270 */
[C---:B------:R-:W-:Y:S01]  /*c440*/  VIADD R9, R57.reuse, 0x20 ;  /* 0x0000002039097836 */ /* 0x040fe20000000000 */
[----:B------:R-:W-:Y:S01]  /*c450*/  ISETP.NE.AND P3, PT, R0, RZ, PT ;  /* 0x000000ff0000720c */ /* 0x000fe20003f65270 */
[----:B------:R-:W3:Y:S01]  /*c460*/  MUFU.TANH R127, R127 ;  /* 0x0000007f007f7308 */ /* 0x000ee20000002400 */
[----:B--2---:R-:W-:Y:S01]  /*c470*/  HMMA.16816.F32 R20, R36, R40, R20 ;  /* 0x000000282414723c */ /* 0x004fe20000001814 */
[----:B------:R-:W-:Y:S01]  /*c480*/  VIADD R41, R57, 0x30 ;  /* 0x0000003039297836 */ /* 0x000fe20000000000 */
        /* <DEDUP_REMOVED lines=8> */
[----:B------:R-:W-:Y:S01]  /*c510*/  HMMA.16816.F32 R32, R24, R10, R32 ;  /* 0x0000000a1820723c */ /* 0x000fe20000001820 */
[----:B------:R-:W-:Y:S01]  /*c520*/  FSEL R53, R91, -INF , !P2 ;  /* 0xff8000005b357808 */ /* 0x000fe20005000000 */
[----:B------:R-:W-:Y:S01]  /*c530*/  MUFU.TANH R141, R141 ;  /* 0x0000008d008d7308 */ /* 0x000fe20000002400 */
[----:B------:R-:W-:Y:S01]  /*c540*/  FSEL R203, R94, -INF , !P1 ;  /* 0xff8000005ecb7808 */ /* 0x000fe20004800000 */
[----:B------:R-:W-:Y:S01]  /*c550*/  FMUL.FTZ R48, R48, R4 ;  /* 0x0000000430307220 */ /* 0x000fe20000410000 */
[-C--:B------:R-:W-:Y:S01]  /*c560*/  ISETP.GE.AND P0, PT, R9, R68.reuse, PT ;  /* 0x000000440900720c */ /* 0x080fe20003f06270 */
[----:B------:R-:W-:Y:S01]  /*c570*/  VIADD R9, R57, 0x29 ;  /* 0x0000002939097836 */ /* 0x000fe20000000000 */
[----:B------:R-:W-:Y:S01]  /*c580*/  FSEL R197, R92, -INF , !P1 ;  /* 0xff8000005cc57808 */ /* 0x000fe20004800000 */
[----:B------:R-:W-:Y:S01]  /*c590*/  HMMA.16816.F32 R12, R36, R42, R12 ;  /* 0x0000002a240c723c */ /* 0x000fe2000000180c */
[----:B------:R-:W-:Y:S01]  /*c5a0*/  FSEL R201, R97, -INF , !P0 ;  /* 0xff80000061c97808 */ /* 0x000fe20004000000 */
[----:B------:R-:W2:Y:S01]  /*c5b0*/  MUFU.TANH R147, R147 ;  /* 0x0000009300937308 */ /* 0x000ea20000002400 */
[----:B------:R-:W-:Y:S01]  /*c5c0*/  ISETP.GE.AND P4, PT, R9, R68, PT ;  /* 0x000000440900720c */ /* 0x000fe20003f86270 */
[----:B------:R-:W-:Y:S01]  /*c5d0*/  FMUL.FTZ R50, R50, R4 ;  /* 0x0000000432327220 */ /* 0x000fe20000410000 */
[----:B------:R-:W-:-:S02]  /*c5e0*/  FSEL R9, R84, -INF , !P3 ;  /* 0xff80000054097808 */ /* 0x000fc40005800000 */
[----:B------:R-:W-:Y:S01]  /*c5f0*/  ISETP.GE.AND P3, PT, R59, R68, PT ;  /* 0x000000443b00720c */ /* 0x000fe20003f66270 */
[----:B------:R-:W-:Y:S01]  /*c600*/  HMMA.16816.F32 R20, R24, R16, R20 ;  /* 0x000000101814723c */ /* 0x000fe20000001814 */
[----:B------:R-:W-:Y:S01]  /*c610*/  VIADD R17, R57, 0x40 ;  /* 0x0000004039117836 */ /* 0x000fe20000000000 */
[----:B------:R-:W-:Y:S01]  /*c620*/  FSEL R193, R95, -INF , !P0 ;  /* 0xff8000005fc17808 */ /* 0x000fe20004000000 */
[-C--:B------:R-:W-:Y:S01]  /*c630*/  FMUL.FTZ R33, R33, R4.reuse ;  /* 0x0000000421217220 */ /* 0x080fe20000410000 */
[----:B------:R-:W-:Y:S01]  /*c640*/  FSEL R89, R89, -INF , !P3 ;  /* 0xff80000059597808 */ /* 0x000fe20005800000 */
[----:B------:R-:W-:Y:S01]  /*c650*/  MUFU.TANH R129, R129 ;  /* 0x0000008100817308 */ /* 0x000fe20000002400 */
[----:B------:R-:W-:Y:S01]  /*c660*/  FSEL R29, R87, -INF , !P3 ;  /* 0xff800000571d7808 */ /* 0x000fe20005800000 */
[----:B------:R-:W-:Y:S01]  /*c670*/  FMUL.FTZ R32, R32, R4 ;  /* 0x0000000420207220 */ /* 0x000fe20000410000 */
[----:B------:R-:W-:Y:S01]  /*c680*/  ISETP.GE.AND P3, PT, R17, R68, PT ;  /* 0x000000441100720c */ /* 0x000fe20003f66270 */
[-C--:B------:R-:W-:Y:S01]  /*c690*/  FMUL.FTZ R34, R34, R4.reuse ;  /* 0x0000000422227220 */ /* 0x080fe20000410000 */
[----:B------:R-:W-:Y:S01]  /*c6a0*/  IADD3 R17, PT, PT, R57, 0x41, RZ ;  /* 0x0000004139117810 */ /* 0x000fe20007ffe0ff */
[----:B------:R-:W-:Y:S01]  /*c6b0*/  FMUL.FTZ R35, R35, R4 ;  /* 0x0000000423237220 */ /* 0x000fe20000410000 */
[-C--:B------:R-:W-:Y:S01]  /*c6c0*/  ISETP.GE.AND P0, PT, R41, R68.reuse, PT ;  /* 0x000000442900720c */ /* 0x080fe20003f06270 */
[----:B------:R-:W-:Y:S01]  /*c6d0*/  MUFU.TANH R103, R33 ;  /* 0x0000002100677308 */ /* 0x000fe20000002400 */
[----:B------:R-:W-:Y:S01]  /*c6e0*/  ISETP.GE.AND P2, PT, R17, R68, PT ;  /* 0x000000441100720c */ /* 0x000fe20003f46270 */
[----:B------:R-:W-:Y:S01]  /*c6f0*/  VIADD R17, R57, 0x48 ;  /* 0x0000004839117836 */ /* 0x000fe20000000000 */
[----:B------:R-:W-:-:S02]  /*c700*/  FSEL R189, R189, -INF , !P0 ;  /* 0xff800000bdbd7808 */ /* 0x000fc40004000000 */
[----:B------:R-:W-:Y:S01]  /*c710*/  FSEL R185, R99, -INF , !P0 ;  /* 0xff80000063b97808 */ /* 0x000fe20004000000 */
[----:B------:R-:W-:Y:S01]  /*c720*/  FMUL.FTZ R21, R21, R4 ;  /* 0x0000000415157220 */ /* 0x000fe20000410000 */
[----:B------:R-:W-:Y:S01]  /*c730*/  ISETP.GE.AND P1, PT, R17, R68, PT ;  /* 0x000000441100720c */ /* 0x000fe20003f26270 */
[----:B------:R-:W-:Y:S01]  /*c740*/  VIADD R17, R57, 0x49 ;  /* 0x0000004939117836 */ /* 0x000fe20000000000 */
[----:B------:R-:W-:Y:S01]  /*c750*/  FSEL R195, R98, -INF , !P4 ;  /* 0xff80000062c37808 */ /* 0x000fe20006000000 */
[----:B------:R4:W-:Y:S01]  /*c760*/  MUFU.TANH R33, R21 ;  /* 0x0000001500217308 */ /* 0x0009e20000002400 */
[----:B------:R-:W-:Y:S01]  /*c770*/  FSEL R199, R96, -INF , !P4 ;  /* 0xff80000060c77808 */ /* 0x000fe20006000000 */
[----:B------:R-:W-:Y:S01]  /*c780*/  FMUL.FTZ R0, R22, R4 ;  /* 0x0000000416007220 */ /* 0x000fe20000410000 */
[-C--:B------:R-:W-:Y:S01]  /*c790*/  ISETP.GE.AND P0, PT, R17, R68.reuse, PT ;  /* 0x000000441100720c */ /* 0x080fe20003f06270 */
[----:B------:R-:W-:Y:S01]  /*c7a0*/  VIADD R17, R57, 0x50 ;  /* 0x0000005039117836 */ /* 0x000fe20000000000 */
[----:B------:R-:W-:Y:S01]  /*c7b0*/  ISETP.GE.AND P4, PT, R47, R68, PT ;  /* 0x000000442f00720c */ /* 0x000fe20003f86270 */
[-C--:B------:R-:W-:Y:S01]  /*c7c0*/  FMUL.FTZ R20, R20, R4.reuse ;  /* 0x0000000414147220 */ /* 0x080fe20000410000 */
[----:B------:R-:W-:Y:S01]  /*c7d0*/  FSEL R11, R85, -INF , !P6 ;  /* 0xff800000550b7808 */ /* 0x000fe20007000000 */
[----:B------:R-:W2:Y:S01]  /*c7e0*/  MUFU.TANH R143, R143 ;  /* 0x0000008f008f7308 */ /* 0x000ea20000002400 */
[----:B------:R-:W-:Y:S01]  /*c7f0*/  FSEL R191, R191, -INF , !P4 ;  /* 0xff800000bfbf7808 */ /* 0x000fe20006000000 */
[----:B------:R-:W-:Y:S01]  /*c800*/  FMUL.FTZ R23, R23, R4 ;  /* 0x0000000417177220 */ /* 0x000fe20000410000 */
[----:B------:R-:W-:-:S02]  /*c810*/  FSEL R183, R183, -INF , !P4 ;  /* 0xff800000b7b77808 */ /* 0x000fc40006000000 */
[-C--:B------:R-:W-:Y:S01]  /*c820*/  ISETP.GE.AND P6, PT, R31, R68.reuse, PT ;  /* 0x000000441f00720c */ /* 0x080fe20003fc6270 */
[----:B------:R-:W-:Y:S01]  /*c830*/  VIADD R31, R57, 0x39 ;  /* 0x00000039391f7836 */ /* 0x000fe20000000000 */
[-C--:B------:R-:W-:Y:S01]  /*c840*/  ISETP.GE.AND P4, PT, R17, R68.reuse, PT ;  /* 0x000000441100720c */ /* 0x080fe20003f86270 */
[----:B------:R-:W-:Y:S01]  /*c850*/  MUFU.TANH R109, R49 ;  /* 0x00000031006d7308 */ /* 0x000fe20000002400 */
[----:B----4-:R-:W-:Y:S01]  /*c860*/  VIADD R21, R57, 0x61 ;  /* 0x0000006139157836 */ /* 0x010fe20000000000 */
[----:B------:R-:W-:Y:S01]  /*c870*/  HMMA.16816.F32 R16, R24, R18, R12 ;  /* 0x000000121810723c */ /* 0x000fe2000000180c */
[----:B------:R-:W-:Y:S01]  /*c880*/  FSEL R187, R187, -INF , !P6 ;  /* 0xff800000bbbb7808 */ /* 0x000fe20007000000 */
[----:B------:R-:W-:Y:S01]  /*c890*/  VIADD R25, R57, 0x60 ;  /* 0x0000006039197836 */ /* 0x000fe20000000000 */
[----:B------:R-:W-:Y:S01]  /*c8a0*/  FSEL R169, R169, -INF , !P6 ;  /* 0xff800000a9a97808 */ /* 0x000fe20007000000 */
[C---:B------:R-:W-:Y:S01]  /*c8b0*/  VIADD R15, R57.reuse, 0x58 ;  /* 0x00000058390f7836 */ /* 0x040fe20000000000 */
[----:B------:R-:W-:Y:S01]  /*c8c0*/  FSEL R73, R90, -INF , !P5 ;  /* 0xff8000005a497808 */ /* 0x000fe20006800000 */
[----:B------:R-:W4:Y:S01]  /*c8d0*/  MUFU.TANH R117, R51 ;  /* 0x0000003300757308 */ /* 0x000f220000002400 */
[----:B------:R-:W-:Y:S01]  /*c8e0*/  FSEL R75, R88, -INF , !P5 ;  /* 0xff800000584b7808 */ /* 0x000fe20006800000 */
[----:B------:R-:W-:Y:S01]  /*c8f0*/  VIADD R13, R57, 0x59 ;  /* 0x00000059390d7836 */ /* 0x000fe20000000000 */
[-C--:B------:R-:W-:Y:S01]  /*c900*/  ISETP.GE.AND P6, PT, R21, R68.reuse, PT ;  /* 0x000000441500720c */ /* 0x080fe20003fc6270 */
[----:B------:R-:W-:Y:S01]  /*c910*/  VIADD R21, R57, 0x68 ;  /* 0x0000006839157836 */ /* 0x000fe20000000000 */
[----:B------:R-:W-:Y:S01]  /*c920*/  ISETP.GE.AND P5, PT, R31, R68, PT ;  /* 0x000000441f00720c */ /* 0x000fe20003fa6270 */
[----:B------:R-:W-:Y:S01]  /*c930*/  VIADD R31, R57, 0x51 ;  /* 0x00000051391f7836 */ /* 0x000fe20000000000 */
[----:B------:R-:W-:Y:S01]  /*c940*/  FSEL R155, R155, -INF , !P2 ;  /* 0xff8000009b9b7808 */ /* 0x000fe20005000000 */
[----:B------:R-:W-:Y:S01]  /*c950*/  MUFU.TANH R149, R149 ;  /* 0x0000009500957308 */ /* 0x000fe20000002400 */
[----:B------:R-:W-:-:S02]  /*c960*/  FSEL R121, R121, -INF , !P5 ;  /* 0xff80000079797808 */ /* 0x000fc40006800000 */
[----:B------:R-:W-:Y:S02]  /*c970*/  FSEL R119, R119, -INF , !P5 ;  /* 0xff80000077777808 */ /* 0x000fe40006800000 */
[-C--:B------:R-:W-:Y:S01]  /*c980*/  ISETP.GE.AND P5, PT, R21, R68.reuse, PT ;  /* 0x000000441500720c */ /* 0x080fe20003fa6270 */
[----:B------:R-:W-:Y:S01]  /*c990*/  VIADD R21, R57, 0x69 ;  /* 0x0000006939157836 */ /* 0x000fe20000000000 */
[----:B------:R-:W-:Y:S01]  /*c9a0*/  FSEL R151, R151, -INF , !P2 ;  /* 0xff80000097977808 */ /* 0x000fe20005000000 */
[----:B------:R-:W4:Y:S01]  /*c9b0*/  MUFU.TANH R153, R153 ;  /* 0x0000009900997308 */ /* 0x000f220000002400 */
[----:B------:R-:W-:Y:S01]  /*c9c0*/  ISETP.GE.AND P2, PT, R25, R68, PT ;  /* 0x000000441900720c */ /* 0x000fe20003f46270 */
[-C--:B------:R-:W-:Y:S01]  /*c9d0*/  FMUL.FTZ R16, R16, R4.reuse ;  /* 0x0000000410107220 */ /* 0x080fe20000410000 */
[----:B-1----:R-:W-:Y:S01]  /*c9e0*/  FSEL R145, R145, -INF , !P4 ;  /* 0xff80000091917808 */ /* 0x002fe20006000000 */
[-C--:B------:R-:W-:Y:S01]  /*c9f0*/  FMUL.FTZ R17, R17, R4.reuse ;  /* 0x0000000411117220 */ /* 0x080fe20000410000 */
[----:B------:R-:W-:Y:S01]  /*ca00*/  FSEL R133, R133, -INF , !P4 ;  /* 0xff80000085857808 */ /* 0x000fe20006000000 */
[-C--:B------:R-:W-:Y:S01]  /*ca10*/  FMUL.FTZ R18, R18, R4.reuse ;  /* 0x0000000412127220 */ /* 0x080fe20000410000 */
[----:B---3--:R-:W-:Y:S01]  /*ca20*/  FSEL R127, R127, -INF , !P3 ;  /* 0xff8000007f7f7808 */ /* 0x008fe20005800000 */
[----:B------:R-:W-:Y:S01]  /*ca30*/  MUFU.TANH R125, R44 ;  /* 0x0000002c007d7308 */ /* 0x000fe20000002400 */
[----:B------:R-:W-:Y:S01]  /*ca40*/  FSEL R135, R135, -INF , !P3 ;  /* 0xff80000087877808 */ /* 0x000fe20005800000 */
[----:B------:R-:W-:Y:S01]  /*ca50*/  FMUL.FTZ R19, R19, R4 ;  /* 0x0000000413137220 */ /* 0x000fe20000410000 */
[----:B------:R-:W-:Y:S01]  /*ca60*/  ISETP.GE.AND P4, PT, R21, R68, PT ;  /* 0x000000441500720c */ /* 0x000fe20003f86270 */
[----:B------:R-:W-:Y:S01]  /*ca70*/  VIADD R21, R57, 0x70 ;  /* 0x0000007039157836 */ /* 0x000fe20000000000 */
[----:B------:R-:W-:-:S02]  /*ca80*/  P2R R8, PR, RZ, 0x4 ;  /* 0x00000004ff087803 */ /* 0x000fc40000000000 */
[----:B------:R-:W-:Y:S01]  /*ca90*/  ISETP.GE.AND P3, PT, R31, R68, PT ;  /* 0x000000441f00720c */ /* 0x000fe20003f66270 */
[----:B------:R-:W1:Y:S01]  /*caa0*/  MUFU.TANH R139, R46 ;  /* 0x0000002e008b7308 */ /* 0x000e620000002400 */
[----:B--2---:R-:W-:Y:S02]  /*cab0*/  FSEL R147, R147, -INF , !P0 ;  /* 0xff80000093937808 */ /* 0x004fe40004000000 */
[----:B------:R-:W-:Y:S02]  /*cac0*/  FSEL R141, R141, -INF , !P0 ;  /* 0xff8000008d8d7808 */ /* 0x000fe40004000000 */
[----:B------:R-:W-:Y:S02]  /*cad0*/  FSEL R143, R143, -INF , !P3 ;  /* 0xff8000008f8f7808 */ /* 0x000fe40005800000 */
[----:B------:R-:W-:Y:S01]  /*cae0*/  FSEL R129, R129, -INF , !P3 ;  /* 0xff80000081817808 */ /* 0x000fe20005800000 */
[----:B------:R-:W-:Y:S01]  /*caf0*/  MUFU.TANH R111, R48 ;  /* 0x00000030006f7308 */ /* 0x000fe20000002400 */
[----:B------:R-:W-:-:S02]  /*cb00*/  ISETP.NE.AND P0, PT, R8, RZ, PT ;  /* 0x000000ff0800720c */ /* 0x000fc40003f05270 */
[----:B------:R-:W-:Y:S02]  /*cb10*/  ISETP.GE.AND P3, PT, R21, R68, PT ;  /* 0x000000441500720c */ /* 0x000fe40003f66270 */
[----:B----4-:R-:W-:Y:S02]  /*cb20*/  FSEL R117, R117, -INF , !P6 ;  /* 0xff80000075757808 */ /* 0x010fe40007000000 */
[----:B------:R-:W-:Y:S01]  /*cb30*/  FSEL R109, R109, -INF , !P6 ;  /* 0xff8000006d6d7808 */ /* 0x000fe20007000000 */
[----:B------:R-:W2:Y:S01]  /*cb40*/  MUFU.TANH R115, R50 ;  /* 0x0000003200737308 */ /* 0x000ea20000002400 */
[----:B------:R-:W-:Y:S02]  /*cb50*/  ISETP.GT.AND P6, PT, R175, R166, PT ;  /* 0x000000a6af00720c */ /* 0x000fe40003fc4270 */
[----:B------:R-:W-:Y:S02]  /*cb60*/  FSEL R153, R153, -INF , !P1 ;  /* 0xff80000099997808 */ /* 0x000fe40004800000 */
[----:B------:R-:W-:-:S02]  /*cb70*/  FSEL R149, R149, -INF , !P1 ;  /* 0xff80000095957808 */ /* 0x000fc40004800000 */
[-C--:B------:R-:W-:Y:S01]  /*cb80*/  ISETP.GE.AND P2, PT, R15, R68.reuse, PT ;  /* 0x000000440f00720c */ /* 0x080fe20003f46270 */
[----:B------:R-:W3:Y:S01]  /*cb90*/  MUFU.TANH R105, R32 ;  /* 0x0000002000697308 */ /* 0x000ee20000002400 */
[----:B------:R-:W-:Y:S01]  /*cba0*/  ISETP.GE.AND P1, PT, R13, R68, PT ;  /* 0x000000440d00720c */ /* 0x000fe20003f26270 */
[----:B------:R-:W-:Y:S01]  /*cbb0*/  VIADD R15, R57, 0x71 ;  /* 0x00000071390f7836 */ /* 0x000fe20000000000 */
[----:B-1----:R-:W-:Y:S01]  /*cbc0*/  FSEL R139, R139, -INF , !P2 ;  /* 0xff8000008b8b7808 */ /* 0x002fe20005000000 */
[----:B------:R-:W-:Y:S01]  /*cbd0*/  VIADD R13, R57, 0x78 ;  /* 0x00000078390d7836 */ /* 0x000fe20000000000 */
[----:B------:R-:W-:Y:S01]  /*cbe0*/  FSEL R125, R125, -INF , !P2 ;  /* 0xff8000007d7d7808 */ /* 0x000fe20005000000 */
[----:B------:R-:W-:Y:S01]  /*cbf0*/  VIADD R57, R57, 0x79 ;  /* 0x0000007939397836 */ /* 0x000fe20000000000 */
[----:B------:R-:W-:Y:S01]  /*cc00*/  FSEL R137, R137, -INF , !P1 ;  /* 0xff80000089897808 */ /* 0x000fe20004800000 */
        /* <DEDUP_REMOVED lines=8> */
[----:B---3--:R-:W-:-:S02]  /*cc90*/  FSEL R105, R105, -INF , !P5 ;  /* 0xff80000069697808 */ /* 0x008fc40006800000 */
[----:B------:R-:W-:Y:S01]  /*cca0*/  FSEL R103, R103, -INF , !P4 ;  /* 0xff80000067677808 */ /* 0x000fe20006000000 */
        /* <DEDUP_REMOVED lines=32> */
.L_x_12503:
        /* <DEDUP_REMOVED lines=60> */
.L_x_12504:
[----:B------:R-:W-:Y:S05]  /*d270*/  BSYNC.RECONVERGENT B0 ;  /* 0x0000000000007941 */ /* 0x000fea0003800200 */
.L_x_12502:
        /* <DEDUP_REMOVED lines=30> */
.L_x_12501:
[----:B------:R-:W-:Y:S05]  /*d460*/  BSYNC.RECONVERGENT B1 ;  /* 0x0000000000017941 */ /* 0x000fea0003800200 */
.L_x_12500:
        /* <DEDUP_REMOVED lines=40> */
[----:B------:R-:W-:-:S03]  /*d6f0*/  IADD3 R104, PT, PT, R5, R158, RZ ;  /* 0x0000009e05687210 */ /* 0x000fc60007ffe0ff */
[----:B------:R-:W-:Y:S01]  /*d700*/  LDSM.16.MT88.4 R84, [R106+0x6000] ;  /* 0x006000006a54783b */ /* 0x000fe20000004200 */
[----:B------:R-:W-:-:S03]  /*d710*/  IADD3 R102, PT, PT, R3, R104, RZ ;  /* 0x0000006803667210 */ /* 0x000fc60007ffe0ff */
[----:B------:R-:W-:Y:S01]  /*d720*/  LDSM.16.MT88.4 R16, [R106+0x6800] ;  /* 0x006800006a10783b */ /* 0x000fe20000004200 */
        /* <DEDUP_REMOVED lines=22> */
[----:B------:R-:W-:Y:S01]  /*d890*/  MUFU.EX2 R51, R51 ;  /* 0x0000003300337308 */ /* 0x000fe20000000800 */
[----:B------:R-:W1:Y:S01]  /*d8a0*/  LDSM.16.MT88.4 R76, [R104+0x6000] ;  /* 0x00600000684c783b */ /* 0x000e620000004200 */
[-C--:B------:R-:W-:Y:S01]  /*d8b0*/  FFMA.FTZ R40, R11, R23.reuse, -R22 ;  /* 0x000000170b287223 */ /* 0x080fe20000010816 */
[-CC-:B------:R-:W-:Y:S01]  /*d8c0*/  FFMA.FTZ R36, R9, R23.reuse, -R26.reuse ;  /* 0x0000001709247223 */ /* 0x180fe2000001081a */
[-C--:B------:R-:W-:Y:S01]  /*d8d0*/  FFMA.FTZ R32, R29, R23.reuse, -R26 ;  /* 0x000000171d207223 */ /* 0x080fe2000001081a */
[----:B------:R-:W2:Y:S01]  /*d8e0*/  LDSM.16.MT88.4 R8, [R158+0x6800] ;  /* 0x006800009e08783b */ /* 0x000ea20000004200 */
[-CC-:B------:R-:W-:Y:S01]  /*d8f0*/  FFMA.FTZ R35, R81, R23.reuse, -R22.reuse ;  /* 0x0000001751237223 */ /* 0x180fe20000010816 */
[-C--:B------:R-:W-:Y:S01]  /*d900*/  FFMA.FTZ R30, R89, R23.reuse, -R22 ;  /* 0x00000017591e7223 */ /* 0x080fe20000010816 */
[----:B------:R-:W3:Y:S01]  /*d910*/  MUFU.EX2 R44, R44 ;  /* 0x0000002c002c7308 */ /* 0x000ee20000000800 */
[-CC-:B------:R-:W-:Y:S01]  /*d920*/  FFMA.FTZ R37, R83, R23.reuse, -R26.reuse ;  /* 0x0000001753257223 */ /* 0x180fe2000001081a */
[-C--:B------:R-:W-:Y:S01]  /*d930*/  FFMA.FTZ R29, R75, R23.reuse, -R26 ;  /* 0x000000174b1d7223 */ /* 0x080fe2000001081a */
        /* <DEDUP_REMOVED lines=60> */
[----:B------:R-:W-:Y:S01]  /*dd00*/  FFMA.FTZ R39, R39, R23, -R26 ;  /* 0x0000001727277223 */ /* 0x000fe2000001081a */
[----:B------:R-:W-:Y:S01]  /*dd10*/  MUFU.EX2 R35, R35 ;  /* 0x0000002300237308 */ /* 0x000fe20000000800 */
[----:B----4-:R-:W-:Y:S01]  /*dd20*/  F2FP.F16.F32.PACK_AB R70, R38, R41 ;  /* 0x000000292646723e */ /* 0x010fe200000000ff */
[----:B------:R-:W-:Y:S01]  /*dd30*/  FADD.FTZ R41, R41, R42 ;  /* 0x0000002a29297221 */ /* 0x000fe20000010000 */
[-CC-:B------:R-:W-:Y:S01]  /*dd40*/  FFMA.FTZ R31, R31, R23.reuse, -R26.reuse ;  /* 0x000000171f1f7223 */ /* 0x180fe2000001081a */
[----:B------:R-:W-:Y:S01]  /*dd50*/  FFMA.FTZ R182, R24, R23, -R26 ;  /* 0x0000001718b67223 */ /* 0x000fe2000001081a */
[----:B------:R-:W-:Y:S01]  /*dd60*/  ISETP.GE.AND P0, PT, R61, R166, PT ;  /* 0x000000a63d00720c */ /* 0x000fe20003f06270 */
[----:B------:R-:W-:-:S02]  /*dd70*/  FADD.FTZ R38, R38, R41 ;  /* 0x0000002926267221 */ /* 0x000fc40000010000 */
[----:B------:R-:W-:Y:S01]  /*dd80*/  MUFU.EX2 R30, R30 ;  /* 0x0000001e001e7308 */ /* 0x000fe20000000800 */
[C---:B------:R-:W-:Y:S07]  /*dd90*/  HMMA.16816.F32 R96, R68.reuse, R92, RZ ;  /* 0x0000005c4460723c */ /* 0x040fee00000018ff */
[----:B------:R-:W3:Y:S01]  /*dda0*/  MUFU.EX2 R37, R37 ;  /* 0x0000002500257308 */ /* 0x000ee20000000800 */
[C---:B------:R-:W-:Y:S07]  /*ddb0*/  HMMA.16816.F32 R92, R68.reuse, R94, RZ ;  /* 0x0000005e445c723c */ /* 0x040fee00000018ff */
[----:B------:R-:W4:Y:S01]  /*ddc0*/  MUFU.EX2 R36, R36 ;  /* 0x0000002400247308 */ /* 0x000f220000000800 */
[C---:B------:R-:W-:Y:S07]  /*ddd0*/  HMMA.16816.F32 R88, R68.reuse, R84, RZ ;  /* 0x000000544458723c */ /* 0x040fee00000018ff */
[----:B------:R-:W-:Y:S01]  /*dde0*/  MUFU.EX2 R32, R32 ;  /* 0x0000002000207308 */ /* 0x000fe20000000800 */
[----:B------:R-:W-:Y:S01]  /*ddf0*/  HMMA.16816.F32 R84, R68, R86, RZ ;  /* 0x000000564454723c */ /* 0x000fe200000018ff */
[----:B---3--:R-:W-:-:S06]  /*de00*/  FADD.FTZ R33, R37, R38 ;  /* 0x0000002625217221 */ /* 0x008fcc0000010000 */
[----:B------:R-:W3:Y:S01]  /*de10*/  MUFU.EX2 R29, R29 ;  /* 0x0000001d001d7308 */ /* 0x000ee20000000800 */
[----:B-1----:R-:W-:Y:S01]  /*de20*/  HMMA.16816.F32 R80, R68, R76, RZ ;  /* 0x0000004c4450723c */ /* 0x002fe200000018ff */
[----:B----4-:R-:W-:-:S06]  /*de30*/  FADD.FTZ R33, R36, R33 ;  /* 0x0000002124217221 */ /* 0x010fcc0000010000 */
[----:B------:R-:W1:Y:S01]  /*de40*/  MUFU.EX2 R27, R27 ;  /* 0x0000001b001b7308 */ /* 0x000e620000000800 */
[C---:B------:R-:W-:Y:S07]  /*de50*/  HMMA.16816.F32 R76, R68.reuse, R78, RZ ;  /* 0x0000004e444c723c */ /* 0x040fee00000018ff */
[----:B------:R-:W-:Y:S01]  /*de60*/  MUFU.EX2 R28, R28 ;  /* 0x0000001c001c7308 */ /* 0x000fe20000000800 */
[----:B------:R-:W-:Y:S01]  /*de70*/  HMMA.16816.F32 R72, R68, R4, RZ ;  /* 0x000000044448723c */ /* 0x000fe200000018ff */
[----:B------:R-:W-:-:S02]  /*de80*/  F2FP.F16.F32.PACK_AB R4, R36, R37 ;  /* 0x000000252404723e */ /* 0x000fc400000000ff */
[----:B------:R-:W-:Y:S01]  /*de90*/  F2FP.F16.F32.PACK_AB R5, R35, R40 ;  /* 0x000000282305723e */ /* 0x000fe200000000ff */
[----:B------:R-:W-:-:S03]  /*dea0*/  FADD.FTZ R40, R40, R43 ;  /* 0x0000002b28287221 */ /* 0x000fc60000010000 */
[----:B------:R-:W-:Y:S01]  /*deb0*/  MUFU.EX2 R25, R25 ;  /* 0x0000001900197308 */ /* 0x000fe20000000800 */
[----:B------:R-:W-:Y:S01]  /*dec0*/  HMMA.16816.F32 R68, R68, R6, RZ ;  /* 0x000000064444723c */ /* 0x000fe200000018ff */
[----:B---3--:R-:W-:Y:S01]  /*ded0*/  F2FP.F16.F32.PACK_AB R6, R29, R32 ;  /* 0x000000201d06723e */ /* 0x008fe200000000ff */
[----:B------:R-:W-:Y:S01]  /*dee0*/  FADD.FTZ R35, R35, R40 ;  /* 0x0000002823237221 */ /* 0x000fe20000010000 */
[----:B-1----:R-:W-:-:S03]  /*def0*/  F2FP.F16.F32.PACK_AB R7, R27, R30 ;  /* 0x0000001e1b07723e */ /* 0x002fc600000000ff */
[----:B------:R-:W-:Y:S01]  /*df00*/  FADD.FTZ R30, R30, R35 ;  /* 0x000000231e1e7221 */ /* 0x000fe20000010000 */
[----:B------:R-:W-:Y:S03]  /*df10*/  MUFU.EX2 R3, R3 ;  /* 0x0000000300037308 */ /* 0x000fe60000000800 */
[----:B--2---:R-:W-:Y:S01]  /*df20*/  HMMA.16816.F32 R96, R4, R8, R96 ;  /* 0x000000080460723c */ /* 0x004fe20000001860 */
        /* <DEDUP_REMOVED lines=22> */
[----:B----4-:R-:W-:Y:S01]  /*e090*/  F2FP.F16.F32.PACK_AB R6, R53, R46 ;  /* 0x0000002e3506723e */ /* 0x010fe200000000ff */
[----:B------:R-:W-:Y:S01]  /*e0a0*/  FADD.FTZ R28, R28, R27 ;  /* 0x0000001b1c1c7221 */ /* 0x000fe20000010000 */
[----:B-----5:R-:W-:-:S03]  /*e0b0*/  F2FP.F16.F32.PACK_AB R7, R48, R3 ;  /* 0x000000033007723e */ /* 0x020fc600000000ff */
        /* <DEDUP_REMOVED lines=183> */
.L_x_12512:
        /* <DEDUP_REMOVED lines=78> */
.L_x_12507:
[----:B------:R-:W-:Y:S05]  /*f110*/  BSYNC.RECONVERGENT B0 ;  /* 0x0000000000007941 */ /* 0x000fea0003800200 */
.L_x_12506:
[----:B------:R-:W1:Y:S01]  /*f120*/  S2UR UR7, SR_CgaCtaId ;  /* 0x00000000000779c3 */ /* 0x000e620000008800 */
[----:B------:R-:W-:Y:S01]  /*f130*/  SHF.L.U32 R2, R0, 0x3, RZ ;  /* 0x0000000300027819 */ /* 0x000fe200000006ff */
[----:B------:R-:W-:Y:S01]  /*f140*/  UMOV UR9, 0x400 ;  /* 0x0000040000097882 */ /* 0x000fe20000000000 */
[----:B------:R-:W-:Y:S01]  /*f150*/  IADD3 R4, P0, PT, R183, R170, RZ ;  /* 0x000000aab7047210 */ /* 0x000fe20007f1e0ff */
[----:B------:R-:W-:Y:S01]  /*f160*/  BSSY.RECONVERGENT B1, `(.L_x_12508) ;  /* 0x0000171000017945 */ /* 0x000fe20003800200 */
[----:B------:R-:W-:Y:S02]  /*f170*/  LOP3.LUT R3, R2, 0x1c0, RZ, 0xc0, !PT ;  /* 0x000001c002037812 */ /* 0x000fe400078ec0ff */
[----:B------:R-:W-:Y:S02]  /*f180*/  IADD3.X R5, PT, PT, R178, R171, RZ, P0, !PT ;  /* 0x000000abb2057210 */ /* 0x000fe400007fe4ff */
[----:B------:R-:W-:Y:S02]  /*f190*/  LOP3.LUT R3, R3, 0x38, R0, 0xf8, !PT ;  /* 0x0000003803037812 */ /* 0x000fe400078ef800 */
[-C--:B------:R-:W-:Y:S02]  /*f1a0*/  IADD3 R6, P0, PT, R4, R183.reuse, RZ ;  /* 0x000000b704067210 */ /* 0x080fe40007f1e0ff */
[--C-:B------:R-:W-:Y:S02]  /*f1b0*/  LOP3.LUT R3, R3, 0x38, R2.reuse, 0x78, !PT ;  /* 0x0000003803037812 */ /* 0x100fe400078e7802 */
[-C--:B------:R-:W-:Y:S02]  /*f1c0*/  IADD3.X R7, PT, PT, R5, R178.reuse, RZ, P0, !PT ;  /* 0x000000b205077210 */ /* 0x080fe400007fe4ff */
[----:B------:R-:W-:Y:S02]  /*f1d0*/  LOP3.LUT R2, R3, 0x1e00, R2, 0xf8, !PT ;  /* 0x00001e0003027812 */ /* 0x000fe400078ef802 */
[-C--:B------:R-:W-:Y:S02]  /*f1e0*/  IADD3 R8, P0, PT, R6, R183.reuse, RZ ;  /* 0x000000b706087210 */ /* 0x080fe40007f1e0ff */
[----:B------:R-:W-:Y:S02]  /*f1f0*/  IADD3 R175, PT, PT, R175, -0x1, RZ ;  /* 0xffffffffafaf7810 */ /* 0x000fe40007ffe0ff */
[-C--:B------:R-:W-:Y:S01]  /*f200*/  IADD3.X R9, PT, PT, R7, R178.reuse, RZ, P0, !PT ;  /* 0x000000b207097210 */ /* 0x080fe200007fe4ff */
[----:B-1----:R-:W-:Y:S01]  /*f210*/  ULEA UR6, UR7, UR9, 0x18 ;  /* 0x0000000907067291 */ /* 0x002fe2000f8ec0ff */
[-C--:B------:R-:W-:Y:S04]  /*f220*/  IADD3 R10, P0, PT, R8, R183.reuse, RZ ;  /* 0x000000b7080a7210 */ /* 0x080fe80007f1e0ff */
[-C--:B------:R-:W-:Y:S02]  /*f230*/  IADD3.X R11, PT, PT, R9, R178.reuse, RZ, P0, !PT ;  /* 0x000000b2090b7210 */ /* 0x080fe400007fe4ff */
[----:B------:R-:W-:Y:S02]  /*f240*/  LEA R3, R2, UR6, 0x1 ;  /* 0x0000000602037c11 */ /* 0x000fe4000f8e08ff */
[-C--:B------:R-:W-:Y:S03]  /*f250*/  IADD3 R12, P0, PT, R10, R183.reuse, RZ ;  /* 0x000000b70a0c7210 */ /* 0x080fe60007f1e0ff */
[----:B------:R-:W-:Y:S01]  /*f260*/  @!PT LDS RZ, [RZ] ;  /* 0x00000000fffff984 */ /* 0x000fe20000000800 */
[----:B------:R-:W-:Y:S01]  /*f270*/  @!PT LDS RZ, [RZ] ;  /* 0x00000000fffff984 */ /* 0x000fe20000000800 */
[----:B------:R-:W-:Y:S01]  /*f280*/  @!PT LDS RZ, [RZ] ;  /* 0x00000000fffff984 */ /* 0x000fe20000000800 */
[----:B------:R-:W-:Y:S01]  /*f290*/  LDGSTS.E.BYPASS.LTC128B.128 [R3+0x6000], desc[UR4][R170.64] ;  /* 0x06000000aa037fae */ /* 0x000fe2000b981a04 */
[-C--:B------:R-:W-:Y:S02]  /*f2a0*/  IADD3.X R13, PT, PT, R11, R178.reuse, RZ, P0, !PT ;  /* 0x000000b20b0d7210 */ /* 0x080fe400007fe4ff */
[-C--:B------:R-:W-:Y:S04]  /*f2b0*/  IADD3 R14, P0, PT, R12, R183.reuse, RZ ;  /* 0x000000b70c0e7210 */ /* 0x080fe80007f1e0ff */
[-C--:B------:R-:W-:Y:S01]  /*f2c0*/  IADD3.X R15, PT, PT, R13, R178.reuse, RZ, P0, !PT ;  /* 0x000000b20d0f7210 */ /* 0x080fe200007fe4ff */
[----:B------:R-:W-:Y:S01]  /*f2d0*/  LDGSTS.E.BYPASS.LTC128B.128 [R3+0x6800], desc[UR4][R4.64] ;  /* 0x0680000004037fae */ /* 0x000fe2000b981a04 */
[----:B------:R-:W-:Y:S04]  /*f2e0*/  IADD3 R16, P0, PT, R14, R183, RZ ;  /* 0x000000b70e107210 */ /* 0x000fe80007f1e0ff */
[----:B------:R-:W-:Y:S02]  /*f2f0*/  IADD3.X R17, PT, PT, R15, R178, RZ, P0, !PT ;  /* 0x000000b20f117210 */ /* 0x000fe400007fe4ff */
[----:B------:R-:W-:Y:S01]  /*f300*/  ISETP.GT.AND P0, PT, R175, R166, PT ;  /* 0x000000a6af00720c */ /* 0x000fe20003f04270 */
[----:B------:R1:W-:Y:S08]  /*f310*/  LDGSTS.E.BYPASS.LTC128B.128 [R3+0x7000], desc[UR4][R6.64] ;  /* 0x0700000006037fae */ /* 0x0003f0000b981a04 */
[----:B------:R-:W-:Y:S08]  /*f320*/  LDGSTS.E.BYPASS.LTC128B.128 [R3+0x7800], desc[UR4][R8.64] ;  /* 0x0780000008037fae */ /* 0x000ff0000b981a04 */
[----:B------:R2:W-:Y:S08]  /*f330*/  LDGSTS.E.BYPASS.LTC128B.128 [R3+0x8000], desc[UR4][R10.64] ;  /* 0x080000000a037fae */ /* 0x0005f0000b981a04 */
[----:B------:R-:W-:Y:S08]  /*f340*/  LDGSTS.E.BYPASS.LTC128B.128 [R3+0x8800], desc[UR4][R12.64] ;  /* 0x088000000c037fae */ /* 0x000ff0000b981a04 */
[----:B------:R3:W-:Y:S08]  /*f350*/  LDGSTS.E.BYPASS.LTC128B.128 [R3+0x9000], desc[UR4][R14.64] ;  /* 0x090000000e037fae */ /* 0x0007f0000b981a04 */
[----:B------:R4:W-:Y:S08]  /*f360*/  LDGSTS.E.BYPASS.LTC128B.128 [R3+0x9800], desc[UR4][R16.64] ;  /* 0x0980000010037fae */ /* 0x0009f0000b981a04 */
[----:B------:R-:W-:Y:S08]  /*f370*/  LDSM.16.M88.4 R108, [R163] ;  /* 0x00000000a36c783b */ /* 0x000ff00000000200 */
[----:B------:R-:W1:Y:S08]  /*f380*/  LDSM.16.M88.4 R112, [R162+0x2000] ;  /* 0x00200000a270783b */ /* 0x000e700000000200 */
[----:B------:R-:W3:Y:S08]  /*f390*/  LDSM.16.M88.4 R116, [R162+0x2800] ;  /* 0x00280000a274783b */ /* 0x000ef00000000200 */
[----:B------:R-:W5:Y:S08]  /*f3a0*/  LDSM.16.M88.4 R120, [R162+0x3000] ;  /* 0x00300000a278783b */ /* 0x000f700000000200 */
[----:B------:R-:W5:Y:S08]  /*f3b0*/  LDSM.16.M88.4 R124, [R162+0x3800] ;  /* 0x00380000a27c783b */ /* 0x000f700000000200 */
[----:B------:R-:W5:Y:S01]  /*f3c0*/  LDSM.16.M88.4 R128, [R162+0x4000] ;  /* 0x00400000a280783b */ /* 0x000f620000000200 */
[C---:B-1----:R-:W-:Y:S07]  /*f3d0*/  HMMA.16816.F32 R4, R108.reuse, R112, RZ ;  /* 0x000000706c04723c */ /* 0x042fee00000018ff */
[----:B------:R-:W1:Y:S01]  /*f3e0*/  LDSM.16.M88.4 R132, [R162+0x4800] ;  /* 0x00480000a284783b */ /* 0x000e620000000200 */
[C---:B--2---:R-:W-:Y:S07]  /*f3f0*/  HMMA.16816.F32 R8, R108.reuse, R114, RZ ;  /* 0x000000726c08723c */ /* 0x044fee00000018ff */
[----:B------:R-:W2:Y:S01]  /*f400*/  LDSM.16.M88.4 R136, [R162+0x5000] ;  /* 0x00500000a288783b */ /* 0x000ea20000000200 */
[C---:B---3--:R-:W-:Y:S07]  /*f410*/  HMMA.16816.F32 R12, R108.reuse, R116, RZ ;  /* 0x000000746c0c723c */ /* 0x048fee00000018ff */
[----:B------:R-:W3:Y:S01]  /*f420*/  LDSM.16.M88.4 R64, [R162+0x5800] ;  /* 0x00580000a240783b */ /* 0x000ee20000000200 */
[C---:B----4-:R-:W-:Y:S07]  /*f430*/  HMMA.16816.F32 R16, R108.reuse, R118, RZ ;  /* 0x000000766c10723c */ /* 0x050fee00000018ff */
[----:B------:R-:W-:Y:S01]  /*f440*/  LDSM.16.M88.4 R140, [R161] ;  /* 0x00000000a18c783b */ /* 0x000fe20000000200 */
[C---:B-----5:R-:W-:Y:S07]  /*f450*/  HMMA.16816.F32 R20, R108.reuse, R120, RZ ;  /* 0x000000786c14723c */ /* 0x060fee00000018ff */
[----:B------:R-:W4:Y:S01]  /*f460*/  LDSM.16.M88.4 R144, [R157+0x2000] ;  /* 0x002000009d90783b */ /* 0x000f220000000200 */
[C---:B------:R-:W-:Y:S07]  /*f470*/  HMMA.16816.F32 R24, R108.reuse, R122, RZ ;  /* 0x0000007a6c18723c */ /* 0x040fee00000018ff */
[----:B------:R-:W5:Y:S01]  /*f480*/  LDSM.16.M88.4 R148, [R157+0x2800] ;  /* 0x002800009d94783b */ /* 0x000f620000000200 */
[C---:B------:R-:W-:Y:S07]  /*f490*/  HMMA.16816.F32 R28, R108.reuse, R124, RZ ;  /* 0x0000007c6c1c723c */ /* 0x040fee00000018ff */
[----:B------:R-:W5:Y:S04]  /*f4a0*/  LD.E R0, desc[UR4][R100.64+0x18c] ;  /* 0x00018c0464007980 */ /* 0x000f68000c101900 */
[----:B------:R-:W0:Y:S01]  /*f4b0*/  LDGDEPBAR ;  /* 0x00000000000079af */ /* 0x000e220000000000 */
[C---:B------:R-:W-:Y:S07]  /*f4c0*/  HMMA.16816.F32 R32, R108.reuse, R126, RZ ;  /* 0x0000007e6c20723c */ /* 0x040fee00000018ff */
[----:B------:R-:W5:Y:S01]  /*f4d0*/  LDSM.16.M88.4 R152, [R157+0x3000] ;  /* 0x003000009d98783b */ /* 0x000f620000000200 */
        /* <DEDUP_REMOVED lines=8> */
[C---:B--2---:R-:W-:Y:S07]  /*f560*/  HMMA.16816.F32 R52, R108.reuse, R136, RZ ;  /* 0x000000886c34723c */ /* 0x044fee00000018ff */
[----:B------:R-:W-:Y:S01]  /*f570*/  LDSM.16.M88.4 R128, [R156+0x3800] ;  /* 0x003800009c80783b */ /* 0x000fe20000000200 */
[C---:B------:R-:W-:Y:S07]  /*f580*/  HMMA.16816.F32 R56, R108.reuse, R138, RZ ;  /* 0x0000008a6c38723c */ /* 0x040fee00000018ff */
[----:B------:R-:W-:Y:S01]  /*f590*/  LDSM.16.M88.4 R132, [R107+0x2000] ;  /* 0x002000006b84783b */ /* 0x000fe20000000200 */
[C---:B---3--:R-:W-:Y:S08]  /*f5a0*/  HMMA.16816.F32 R60, R108.reuse, R64, RZ ;  /* 0x000000406c3c723c */ /* 0x048ff000000018ff */
[----:B------:R-:W-:Y:S01]  /*f5b0*/  HMMA.16816.F32 R64, R108, R66, RZ ;  /* 0x000000426c40723c */ /* 0x000fe200000018ff */
[----:B------:R-:W1:Y:S07]  /*f5c0*/  LDSM.16.M88.4 R108, [R157+0x3800] ;  /* 0x003800009d6c783b */ /* 0x000e6e0000000200 */
[C---:B----4-:R-:W-:Y:S08]  /*f5d0*/  HMMA.16816.F32 R4, R140.reuse, R144, R4 ;  /* 0x000000908c04723c */ /* 0x050ff00000001804 */
[C---:B------:R-:W-:Y:S08]  /*f5e0*/  HMMA.16816.F32 R8, R140.reuse, R146, R8 ;  /* 0x000000928c08723c */ /* 0x040ff00000001808 */
[C---:B-----5:R-:W-:Y:S08]  /*f5f0*/  HMMA.16816.F32 R12, R140.reuse, R148, R12 ;  /* 0x000000948c0c723c */ /* 0x060ff0000000180c */
        /* <DEDUP_REMOVED lines=245> */
[-C--:B-1----:R-:W-:Y:S02]  /*10550*/  LEA R20, P1, R15, R180.reuse, 0x2 ;  /* 0x000000b40f147211 */ /* 0x082fe400078210ff */
        /* <DEDUP_REMOVED lines=20> */
.L_x_12511:
[----:B------:R-:W-:Y:S05]  /*106a0*/  BSYNC.RECONVERGENT B0 ;  /* 0x0000000000007941 */ /* 0x000fea0003800200 */
.L_x_12510:
        /* <DEDUP_REMOVED lines=28> */
.L_x_12509:
[----:B------:R-:W-:Y:S05]  /*10870*/  BSYNC.RECONVERGENT B1 ;  /* 0x0000000000017941 */ /* 0x000fea0003800200 */
.L_x_12508:
        /* <DEDUP_REMOVED lines=106> */
[-CC-:B------:R-:W-:Y:S01]  /*10f20*/  FFMA.FTZ R121, R197, R3.reuse, -R66.reuse ;  /* 0x00000003c5797223 */ /* 0x180fe20000010842 */
[-C--:B------:R-:W-:Y:S01]  /*10f30*/  FFMA.FTZ R124, R193, R3.reuse, -R66 ;  /* 0x00000003c17c7223 */ /* 0x080fe20000010842 */
[-CC-:B------:R-:W-:Y:S01]  /*10f40*/  FFMA.FTZ R123, R195, R3.reuse, -R108.reuse ;  /* 0x00000003c37b7223 */ /* 0x180fe2000001086c */
[-C--:B------:R-:W-:Y:S01]  /*10f50*/  FFMA.FTZ R126, R189, R3.reuse, -R108 ;  /* 0x00000003bd7e7223 */ /* 0x080fe2000001086c */
[-CC-:B------:R-:W-:Y:S01]  /*10f60*/  FFMA.FTZ R125, R191, R3.reuse, -R66.reuse ;  /* 0x00000003bf7d7223 */ /* 0x180fe20000010842 */
[----:B------:R-:W-:Y:S01]  /*10f70*/  FFMA.FTZ R128, R187, R3, -R66 ;  /* 0x00000003bb807223 */ /* 0x000fe20000010842 */
[----:B------:R-:W-:Y:S03]  /*10f80*/  FFMA.FTZ R182, R41, R182, R42 ;  /* 0x000000b629b67223 */ /* 0x000fe6000001002a */
[----:B------:R-:W1:Y:S01]  /*10f90*/  MUFU.EX2 R67, R67 ;  /* 0x0000004300437308 */ /* 0x000e620000000800 */
[----:B--2---:R-:W-:Y:S01]  /*10fa0*/  F2FP.F16.F32.PACK_AB R45, R103, R109 ;  /* 0x0000006d672d723e */ /* 0x004fe200000000ff */
[----:B------:R-:W-:Y:S01]  /*10fb0*/  FFMA.FTZ R109, R40, R185, R109 ;  /* 0x000000b9286d7223 */ /* 0x000fe2000001006d */
[-C--:B------:R-:W-:Y:S01]  /*10fc0*/  FFMA.FTZ R87, R148, R3.reuse, -R66 ;  /* 0x0000000394577223 */ /* 0x080fe20000010842 */
[-C--:B------:R-:W-:Y:S01]  /*10fd0*/  FFMA.FTZ R68, R247, R3.reuse, -R108 ;  /* 0x00000003f7447223 */ /* 0x080fe2000001086c */
[-CC-:B------:R-:W-:Y:S01]  /*10fe0*/  FFMA.FTZ R70, R245, R3.reuse, -R66.reuse ;  /* 0x00000003f5467223 */ /* 0x180fe20000010842 */
        /* <DEDUP_REMOVED lines=10> */
[----:B------:R-:W2:Y:S01]  /*11090*/  MUFU.EX2 R65, R65 ;  /* 0x0000004100417308 */ /* 0x000ea20000000800 */
[----:B-1----:R-:W-:Y:S01]  /*110a0*/  F2FP.F16.F32.PACK_AB R46, R67, R110 ;  /* 0x0000006e432e723e */ /* 0x002fe200000000ff */
[-C--:B------:R-:W-:Y:S01]  /*110b0*/  FFMA.FTZ R127, R153, R3.reuse, -R108 ;  /* 0x00000003997f7223 */ /* 0x080fe2000001086c */
[-CC-:B------:R-:W-:Y:S01]  /*110c0*/  FFMA.FTZ R129, R151, R3.reuse, -R66.reuse ;  /* 0x0000000397817223 */ /* 0x180fe20000010842 */
[-CC-:B------:R-:W-:Y:S01]  /*110d0*/  FFMA.FTZ R132, R147, R3.reuse, -R66.reuse ;  /* 0x0000000393847223 */ /* 0x180fe20000010842 */
[-CC-:B------:R-:W-:Y:S01]  /*110e0*/  FFMA.FTZ R39, R39, R3.reuse, -R66.reuse ;  /* 0x0000000327277223 */ /* 0x180fe20000010842 */
[-CC-:B------:R-:W-:Y:S01]  /*110f0*/  FFMA.FTZ R38, R38, R3.reuse, -R66.reuse ;  /* 0x0000000326267223 */ /* 0x180fe20000010842 */
[----:B------:R-:W-:Y:S03]  /*11100*/  FFMA.FTZ R37, R37, R3, -R66 ;  /* 0x0000000325257223 */ /* 0x000fe60000010842 */
[----:B------:R1:W-:Y:S01]  /*11110*/  MUFU.EX2 R85, R115 ;  /* 0x0000007300557308 */ /* 0x0003e20000000800 */
[----:B------:R-:W-:Y:S01]  /*11120*/  FADD.FTZ R109, R103, R109 ;  /* 0x0000006d676d7221 */ /* 0x000fe20000010000 */
[----:B------:R-:W-:Y:S01]  /*11130*/  FADD.FTZ R105, R105, R182 ;  /* 0x000000b669697221 */ /* 0x000fe20000010000 */
[----:B------:R-:W-:Y:S02]  /*11140*/  ISETP.GT.AND P0, PT, R175, R166, PT ;  /* 0x000000a6af00720c */ /* 0x000fe40003f04270 */
[----:B------:R-:W-:Y:S01]  /*11150*/  MOV R103, R2 ;  /* 0x0000000200677202 */ /* 0x000fe20000000f00 */
[----:B------:R-:W-:Y:S01]  /*11160*/  FADD.FTZ R110, R110, R105 ;  /* 0x000000696e6e7221 */ /* 0x000fe20000010000 */
[----:B------:R-:W-:Y:S03]  /*11170*/  MOV R105, R0 ;  /* 0x0000000000697202 */ /* 0x000fe60000000f00 */
[----:B------:R-:W-:Y:S01]  /*11180*/  MUFU.EX2 R77, R77 ;  /* 0x0000004d004d7308 */ /* 0x000fe20000000800 */
[----:B--2---:R-:W-:Y:S01]  /*11190*/  F2FP.F16.F32.PACK_AB R47, R65, R112 ;  /* 0x00000070412f723e */ /* 0x004fe200000000ff */
[----:B------:R-:W-:Y:S01]  /*111a0*/  FADD.FTZ R67, R67, R110 ;  /* 0x0000006e43437221 */ /* 0x000fe20000010000 */
[----:B------:R-:W-:Y:S04]  /*111b0*/  FADD.FTZ R112, R112, R109 ;  /* 0x0000006d70707221 */ /* 0x000fe80000010000 */
[----:B------:R-:W-:Y:S01]  /*111c0*/  FADD.FTZ R112, R65, R112 ;  /* 0x0000007041707221 */ /* 0x000fe20000010000 */
        /* <DEDUP_REMOVED lines=9> */
[-CC-:B------:R-:W-:Y:S01]  /*11260*/  FFMA.FTZ R89, R227, R3.reuse, -R108.reuse ;  /* 0x00000003e3597223 */ /* 0x180fe2000001086c */
[-C--:B------:R-:W-:Y:S01]  /*11270*/  FFMA.FTZ R90, R221, R3.reuse, -R108 ;  /* 0x00000003dd5a7223 */ /* 0x080fe2000001086c */
[-C--:B------:R-:W-:Y:S01]  /*11280*/  FFMA.FTZ R91, R223, R3.reuse, -R66 ;  /* 0x00000003df5b7223 */ /* 0x080fe20000010842 */
[----:B-1----:R-:W-:Y:S04]  /*11290*/  FFMA.FTZ R115, R211, R3, -R108 ;  /* 0x00000003d3737223 */ /* 0x002fe8000001086c */
[----:B------:R-:W1:Y:S01]  /*112a0*/  MUFU.EX2 R88, R88 ;  /* 0x0000005800587308 */ /* 0x000e620000000800 */
        /* <DEDUP_REMOVED lines=10> */
[----:B------:R-:W-:Y:S01]  /*11350*/  MUFU.EX2 R80, R80 ;  /* 0x0000005000507308 */ /* 0x000fe20000000800 */
[-C--:B------:R-:W-:Y:S01]  /*11360*/  FFMA.FTZ R82, R233, R3.reuse, -R108 ;  /* 0x00000003e9527223 */ /* 0x080fe2000001086c */
[--C-:B------:R-:W-:Y:S01]  /*11370*/  FFMA.FTZ R113, R213, R3, -R66.reuse ;  /* 0x00000003d5717223 */ /* 0x100fe20000010842 */
[C---:B------:R-:W-:Y:S03]  /*11380*/  HMMA.16816.F32 R20, R44.reuse, R28, R20 ;  /* 0x0000001c2c14723c */ /* 0x040fe60000001814 */
[----:B------:R-:W-:Y:S01]  /*11390*/  FMUL.FTZ R29, R41, R73 ;  /* 0x00000049291d7220 */ /* 0x000fe20000410000 */
[----:B------:R-:W-:Y:S01]  /*113a0*/  FFMA.FTZ R73, R251, R3, -R66 ;  /* 0x00000003fb497223 */ /* 0x000fe20000010842 */
[----:B------:R-:W-:Y:S02]  /*113b0*/  FMUL.FTZ R28, R41, R72 ;  /* 0x00000048291c7220 */ /* 0x000fe40000410000 */
[----:B------:R-:W-:Y:S01]  /*113c0*/  MUFU.EX2 R78, R78 ;  /* 0x0000004e004e7308 */ /* 0x000fe20000000800 */
[C---:B------:R-:W-:Y:S03]  /*113d0*/  HMMA.16816.F32 R24, R44.reuse, R30, R24 ;  /* 0x0000001e2c18723c */ /* 0x040fe60000001818 */
[C---:B------:R-:W-:Y:S01]  /*113e0*/  FMUL.FTZ R30, R40.reuse, R74 ;  /* 0x0000004a281e7220 */ /* 0x040fe20000410000 */
[----:B------:R-:W-:Y:S01]  /*113f0*/  FMUL.FTZ R31, R40, R75 ;  /* 0x0000004b281f7220 */ /* 0x000fe20000410000 */
[-CC-:B------:R-:W-:Y:S04]  /*11400*/  FFMA.FTZ R74, R243, R3.reuse, -R108.reuse ;  /* 0x00000003f34a7223 */ /* 0x180fe8000001086c */
[----:B------:R-:W-:Y:S01]  /*11410*/  MUFU.EX2 R72, R144 ;  /* 0x0000009000487308 */ /* 0x000fe20000000800 */
[----:B------:R-:W-:Y:S01]  /*11420*/  FFMA.FTZ R75, R239, R3, -R108 ;  /* 0x00000003ef4b7223 */ /* 0x000fe2000001086c */
[C---:B------:R-:W-:Y:S08]  /*11430*/  HMMA.16816.F32 R28, R44.reuse, R48, R28 ;  /* 0x000000302c1c723c */ /* 0x040ff0000000181c */
        /* <DEDUP_REMOVED lines=222> */
.L_x_12505:
        /* <DEDUP_REMOVED lines=13> */
.L_x_12520:
        /* <DEDUP_REMOVED lines=145> */
.L_x_12515:
[----:B------:R-:W-:Y:S05]  /*12c00*/  BSYNC.RECONVERGENT B0 ;  /* 0x0000000000007941 */ /* 0x000fea0003800200 */
.L_x_12514:
        /* <DEDUP_REMOVED lines=12> */
[----:B-1----:R-:W-:Y:S05]  /*12cd0*/  @P0 RET.REL.NODEC R172 `(_ZN5flash24flash_fwd_splitkv_kernelI23Flash_fwd_kernel_traitsILi64ELi64ELi128ELi4ELb0ELb0EN7cutlass6half_tE19Flash_kernel_traitsILi64ELi64ELi128ELi4ES3_EELb0ELb0ELb0ELb0ELb1ELb1ELb1ELb1EEEvNS_16Flash_fwd_paramsE) ;  /* 0xfffffed0acc80950 */ /* 0x002fea0003c3ffff */
[----:B------:R-:W-:Y:S01]  /*12ce0*/  MOV R173, 0x0 ;  /* 0x0000000000ad7802 */ /* 0x000fe20000000f00 */
[----:B------:R1:W-:Y:S03]  /*12cf0*/  ST.E.128 desc[UR4][R36.64+0x3800], R32 ;  /* 0x0038002024007985 */ /* 0x0003e6000c101d04 */
[----:B-1----:R-:W-:Y:S05]  /*12d00*/  RET.REL.NODEC R172 `(_ZN5flash24flash_fwd_splitkv_kernelI23Flash_fwd_kernel_traitsILi64ELi64ELi128ELi4ELb0ELb0EN7cutlass6half_tE19Flash_kernel_traitsILi64ELi64ELi128ELi4ES3_EELb0ELb0ELb0ELb0ELb1ELb1ELb1ELb1EEEvNS_16Flash_fwd_paramsE) ;  /* 0xfffffed0acbc7950 */ /* 0x002fea0003c3ffff */
.L_x_12513:
[----:B------:R-:W-:Y:S01]  /*12d10*/  MOV R10, 0x2 ;  /* 0x00000002000a7802 */ /* 0x000fe20000000f00 */
[----:B------:R-:W-:Y:S01]  /*12d20*/  IMAD.MOV.U32 R3, RZ, RZ, 0x1f ;  /* 0x0000001fff037424 */ /* 0x000fe200078e00ff */
[----:B------:R-:W-:-:S07]  /*12d30*/  MOV R5, 0xffffffff ;  /* 0xffffffff00057802 */ /* 0x000fce0000000f00 */
[----:B-----5:R-:W-:Y:S05]  /*12d40*/  WARPSYNC.COLLECTIVE R5, `(.L_x_12516) ;  /* 0x0000000005087348 */ /* 0x020fea0003c00000 */
[----:B------:R1:W2:Y:S02]  /*12d50*/  SHFL.BFLY P0, R11, R182, R10, R3 ;  /* 0x0c00000ab60b7389 */ /* 0x0002a40000000003 */
[----:B-12--5:R-:W-:Y:S05]  /*12d60*/  ENDCOLLECTIVE ;  /* 0x000000000000791b */ /* 0x026fea0003800000 */
.L_x_12516:
[----:B------:R-:W-:Y:S02]  /*12d70*/  IMAD.MOV.U32 R7, RZ, RZ, R11 ;  /* 0x000000ffff077224 */ /* 0x000fe400078e000b */
[----:B------:R-:W-:Y:S02]  /*12d80*/  IMAD.MOV.U32 R10, RZ, RZ, 0x1 ;  /* 0x00000001ff0a7424 */ /* 0x000fe400078e00ff */
[----:B------:R-:W-:-:S05]  /*12d90*/  FADD.FTZ R7, R7, R182 ;  /* 0x000000b607077221 */ /* 0x000fca0000010000 */
[----:B------:R-:W-:-:S07]  /*12da0*/  MOV R182, R7 ;  /* 0x0000000700b67202 */ /* 0x000fce0000000f00 */
[----:B------:R-:W-:Y:S05]  /*12db0*/  WARPSYNC.COLLECTIVE R5, `(.L_x_12517) ;  /* 0x0000000005087348 */ /* 0x000fea0003c00000 */
[----:B------:R1:W2:Y:S02]  /*12dc0*/  SHFL.BFLY P0, R11, R182, R10, R3 ;  /* 0x0c00000ab60b7389 */ /* 0x0002a40000000003 */
[----:B-12---:R-:W-:Y:S05]  /*12dd0*/  ENDCOLLECTIVE ;  /* 0x000000000000791b */ /* 0x006fea0003800000 */
.L_x_12517:
[----:B------:R-:W-:Y:S01]  /*12de0*/  MOV R182, R185 ;  /* 0x000000b900b67202 */ /* 0x000fe20000000f00 */
[----:B------:R-:W-:Y:S01]  /*12df0*/  IMAD.MOV.U32 R10, RZ, RZ, 0x2 ;  /* 0x00000002ff0a7424 */ /* 0x000fe200078e00ff */
[----:B------:R-:W-:-:S07]  /*12e00*/  MOV R6, R11 ;  /* 0x0000000b00067202 */ /* 0x000fce0000000f00 */
[----:B------:R-:W-:Y:S05]  /*12e10*/  WARPSYNC.COLLECTIVE R5, `(.L_x_12518) ;  /* 0x0000000005087348 */ /* 0x000fea0003c00000 */
[----:B------:R1:W2:Y:S02]  /*12e20*/  SHFL.BFLY P0, R11, R182, R10, R3 ;  /* 0x0c00000ab60b7389 */ /* 0x0002a40000000003 */
[----:B-12---:R-:W-:Y:S05]  /*12e30*/  ENDCOLLECTIVE ;  /* 0x000000000000791b */ /* 0x006fea0003800000 */
.L_x_12518:
[----:B------:R-:W-:Y:S01]  /*12e40*/  FADD.FTZ R6, R7, R6 ;  /* 0x0000000607067221 */ /* 0x000fe20000010000 */
[----:B------:R-:W-:Y:S01]  /*12e50*/  FADD.FTZ R9, R11, R185 ;  /* 0x000000b90b097221 */ /* 0x000fe20000010000 */
[----:B------:R-:W-:-:S04]  /*12e60*/  MOV R10, 0x1 ;  /* 0x00000001000a7802 */ /* 0x000fc80000000f00 */
[----:B------:R-:W-:-:S07]  /*12e70*/  MOV R182, R9 ;  /* 0x0000000900b67202 */ /* 0x000fce0000000f00 */
[----:B------:R-:W-:Y:S05]  /*12e80*/  WARPSYNC.COLLECTIVE R5, `(.L_x_12519) ;  /* 0x0000000005087348 */ /* 0x000fea0003c00000 */
[----:B------:R1:W2:Y:S02]  /*12e90*/  SHFL.BFLY P0, R11, R182, R10, R3 ;  /* 0x0c00000ab60b7389 */ /* 0x0002a40000000003 */
[----:B-12---:R-:W-:Y:S05]  /*12ea0*/  ENDCOLLECTIVE ;  /* 0x000000000000791b */ /* 0x006fea0003800000 */
.L_x_12519:
[----:B------:R-:W-:Y:S05]  /*12eb0*/  BRA `(.L_x_12520) ;  /* 0xfffffff4000c7947 */ /* 0x000fea000383ffff */
.L_x_12521:
        /* <DEDUP_REMOVED lines=12> */
.L_x_14819:


//--------------------- .text._ZN5flash24flash_fwd_splitkv_kernelI23Flash_fwd_kernel_traitsILi64ELi64ELi128ELi4ELb0ELb0EN7cutlass6half_tE19Flash_kernel_traitsILi64ELi64ELi128ELi4ES3_EELb0ELb0ELb1ELb0ELb0ELb0ELb1ELb1EEEvNS_16Flash_fwd_paramsE --------------------------
	.section	.text._ZN5flash24flash_fwd_splitkv_kernelI23Flash_fwd_kernel_traitsILi64ELi64ELi128ELi4ELb0ELb0EN7cutlass6half_tE19Flash_kernel_traitsILi64ELi64ELi128ELi4ES3_EELb0ELb0ELb1ELb0ELb0ELb0ELb1ELb1EEEvNS_16Flash_fwd_paramsE,"ax",@progbits
	.align	128
        .global         _ZN5flash24flash_fwd_splitkv_kernelI23Flash_fwd_kernel_traitsILi64ELi64ELi128ELi4ELb0ELb0EN7cutlass6half_tE19Flash_kernel_traitsILi64ELi64ELi128ELi4ES3_EELb0ELb0ELb1ELb0ELb0ELb0ELb1ELb1EEEvNS_16Flash_fwd_paramsE
        .type           _ZN5flash24flash_fwd_splitkv_kernelI23Flash_fwd_kernel_traitsILi64ELi64ELi128ELi4ELb0ELb0EN7cutlass6half_tE19Flash_kernel_traitsILi64ELi64ELi128ELi4ES3_EELb0ELb0ELb1ELb0ELb0ELb0ELb1ELb1EEEvNS_16Flash_fwd_paramsE,@function
        .size           _ZN5flash24flash_fwd_splitkv_kernelI23Flash_fwd_kernel_traitsILi64ELi64ELi128ELi4ELb0ELb0EN7cutlass6half_tE19Flash_kernel_traitsILi64ELi64ELi128ELi4ES3_EELb0ELb0ELb1ELb0ELb0ELb0ELb1ELb1EEEvNS_16Flash_fwd_paramsE,(.L_x_14820 - _ZN5flash24flash_fwd_splitkv_kernelI23Flash_fwd_kernel_traitsILi64ELi64ELi128ELi4ELb0ELb0EN7cutlass6half_tE19Flash_kernel_traitsILi64ELi64ELi128ELi4ES3_EELb0ELb0ELb1ELb0ELb0ELb0ELb1ELb1EEEvNS_16Flash_fwd_paramsE)
        .other          _ZN5flash24flash_fwd_splitkv_kernelI23Flash_fwd_kernel_traitsILi64ELi64ELi128ELi4ELb0ELb0EN7cutlass6half_tE19Flash_kernel_traitsILi64ELi64ELi128ELi4ES3_EELb0ELb0ELb1ELb0ELb0ELb0ELb1ELb1EEEvNS_16Flash_fwd_paramsE,@"STO_CUDA_ENTRY STV_DEFAULT"
_ZN5flash24flash_fwd_splitkv_kernelI23Flash_fwd_kernel_traitsILi64ELi64ELi128ELi4ELb0ELb0EN7cutlass6half_tE19Flash_kernel_traitsILi64ELi64ELi128ELi4ES3_EELb0ELb0ELb1ELb0ELb0ELb0ELb1ELb1EEEvNS_16Flash_fwd_paramsE:
.text._ZN5flash24flash_fwd_splitkv_kernelI23Flash_fwd_kernel_traitsILi64ELi64ELi128ELi4ELb0ELb0EN7cutlass6half_tE19Flash_kernel_traitsILi64ELi64ELi128ELi4ES3_EELb0ELb0ELb1ELb0ELb0ELb0ELb1ELb1EEEvNS_16Flash_fwd_paramsE:
        /* <DEDUP_REMOVED lines=29> */
[----:B------:R-:W-:Y:S05]  /*01d0*/  CALL.REL.NOINC `($_ZN5flash24flash_fwd_splitkv_kernelI23Flash_fwd_kernel_traitsILi64ELi64ELi128ELi4ELb0ELb0EN7cutlass6half_tE19Flash_kernel_traitsILi64ELi64ELi128ELi4ES3_EELb0ELb0ELb1ELb0ELb0ELb0ELb1ELb1EEEvNS_16Flash_fwd_paramsE$_ZN5flash30compute_attn_1rowblock_splitkvI23Flash_fwd_kernel_traitsILi64ELi64ELi128ELi4ELb0ELb0EN7cutlass6half_tE19Flash_kernel_traitsILi64ELi64ELi128ELi4ES3_EELb0ELb0ELb1ELb0ELb0ELb0ELb1ELb1ENS_16Flash_fwd_paramsEEEvRKT8_iiiii) ;  /* 0x0000000000087944 */ /* 0x000fea0003c00000 */
[----:B------:R-:W-:Y:S05]  /*01e0*/  BSYNC.RECONVERGENT B3 ;  /* 0x0000000000037941 */ /* 0x000fea0003800200 */
.L_x_12522:
[----:B------:R-:W-:Y:S05]  /*01f0*/  EXIT ;  /* 0x000000000000794d */ /* 0x000fea0003800000 */
        .type           $_ZN5flash24flash_fwd_splitkv_kernelI23Flash_fwd_kernel_traitsILi64ELi64ELi128ELi4ELb0ELb0EN7cutlass6half_tE19Flash_kernel_traitsILi64ELi64ELi128ELi4ES3_EELb0ELb0ELb1ELb0ELb0ELb0ELb1ELb1EEEvNS_16Flash_fwd_paramsE$_ZN5flash30compute_attn_1rowblock_splitkvI23Flash_fwd_kernel_traitsILi64ELi64ELi128ELi4ELb0ELb0EN7cutlass6half_tE19Flash_kernel_traitsILi64ELi64ELi128ELi4ES3_EELb0ELb0ELb1ELb0ELb0ELb0ELb1ELb1ENS_16Flash_fwd_paramsEEEvRKT8_iiiii,@function
        .size           $_ZN5flash24flash_fwd_splitkv_kernelI23Flash_fwd_kernel_traitsILi64ELi64ELi128ELi4ELb0ELb0EN7cutlass6half_tE19Flash_kernel_traitsILi64ELi64ELi128ELi4ES3_EELb0ELb0ELb1ELb0ELb0ELb0ELb1ELb1EEEvNS_16Flash_fwd_paramsE$_ZN5flash30compute_attn_1rowblock_splitkvI23Flash_fwd_kernel_traitsILi64ELi64ELi128ELi4ELb0ELb0EN7cutlass6half_tE19Flash_kernel_traitsILi64ELi64ELi128ELi4ES3_EELb0ELb0ELb1ELb0ELb0ELb0ELb1ELb1ENS_16Flash_fwd_paramsEEEvRKT8_iiiii,(.L_x_14820 - $_ZN5flash24flash_fwd_splitkv_kernelI23Flash_fwd_kernel_traitsILi64ELi64ELi128ELi4ELb0ELb0EN7cutlass6half_tE19Flash_kernel_traitsILi64ELi64ELi128ELi4ES3_EELb0ELb0ELb1ELb0ELb0ELb0ELb1ELb1EEEvNS_16Flash_fwd_paramsE$_ZN5flash30compute_attn_1rowblock_splitkvI23Flash_fwd_kernel_traitsILi64ELi64ELi128ELi4ELb0ELb0EN7cutlass6half_tE19Flash_kernel_traitsILi64ELi64ELi128ELi4ES3_EELb0ELb0ELb1ELb0ELb0ELb0ELb1ELb1ENS_16Flash_fwd_paramsEEEvRKT8_iiiii)
$_ZN5flash24flash_fwd_splitkv_kernelI23Flash_fwd_kernel_traitsILi64ELi64ELi128ELi4ELb0ELb0EN7cutlass6half_tE19Flash_kernel_traitsILi64ELi64ELi128ELi4ES3_EELb0ELb0ELb1ELb0ELb0ELb0ELb1ELb1EEEvNS_16Flash_fwd_paramsE$_ZN5flash30compute_attn_1rowblock_splitkvI23Flash_fwd_kernel_traitsILi64ELi64ELi128ELi4ELb0ELb0EN7cutlass6half_tE19Flash_kernel_traitsILi64ELi64ELi128ELi4ES3_EELb0ELb0ELb1ELb0ELb0ELb0ELb1ELb1ENS_16Flash_fwd_paramsEEEvRKT8_iiiii:
        /* <DEDUP_REMOVED lines=39> */
.L_x_12524:
[----:B------:R-:W-:Y:S05]  /*0470*/  BSYNC.RECONVERGENT B0 ;  /* 0x0000000000007941 */ /* 0x000fea0003800200 */
.L_x_12523:
[----:B------:R-:W-:Y:S04]  /*0480*/  BSSY.RECONVERGENT B0, `(.L_x_12525) ;  /* 0x0000007000007945 */ /* 0x000fe80003800200 */
[----:B------:R-:W-:Y:S05]  /*0490*/  @!P4 BRA `(.L_x_12526) ;  /* 0x000000000014c947 */ /* 0x000fea0003800000 */
[----:B------:R-:W4:Y:S02]  /*04a0*/  LD.E.U8 R4, desc[UR4][R100.64+0x1b2] ;  /* 0x0001b20464047980 */ /* 0x000f24000c101100 */
[----:B----4-:R-:W-:-:S13]  /*04b0*/  ISETP.NE.AND P0, PT, R4, RZ, PT ;  /* 0x000000ff0400720c */ /* 0x010fda0003f05270 */
[----:B------:R-:W4:Y:S02]  /*04c0*/  @P0 LD.E R4, desc[UR4][R18.64+0x4] ;  /* 0x0000040412040980 */ /* 0x000f24000c101900 */
[----:B----45:R-:W-:-:S06]  /*04d0*/  @P0 IADD3 R7, PT, PT, R4, -R15, RZ ;  /* 0x8000000f04070210 */ /* 0x030fcc0007ffe0ff */
[----:B------:R4:W5:Y:S02]  /*04e0*/  @!P0 LD.E R7, desc[UR4][R18.64] ;  /* 0x0000000412078980 */ /* 0x000964000c101900 */
.L_x_12526:
[----:B------:R-:W-:Y:S05]  /*04f0*/  BSYNC.RECONVERGENT B0 ;  /* 0x0000000000007941 */ /* 0x000fea0003800200 */
.L_x_12525:
        /* <DEDUP_REMOVED lines=9> */
.L_x_12528:
[----:B------:R-:W5:Y:S01]  /*0590*/  LD.E.64 R6, desc[UR4][R100.64+0x108] ;  /* 0x0001080464067980 */ /* 0x000f62000c101b00 */
[----:B------:R-:W-:Y:S01]  /*05a0*/  BSSY.RECONVERGENT B0, `(.L_x_12530) ;  /* 0x0000006000007945 */ /* 0x000fe20003800200 */
[----:B-----5:R-:W-:-:S04]  /*05b0*/  ISETP.NE.U32.AND P0, PT, R6, RZ, PT ;  /* 0x000000ff0600720c */ /* 0x020fc80003f05070 */
[----:B------:R-:W-:Y:S01]  /*05c0*/  ISETP.NE.AND.EX P0, PT, R7, RZ, PT, P0 ;  /* 0x000000ff0700720c */ /* 0x000fe20003f05300 */
[----:B------:R-:W-:-:S12]  /*05d0*/  IMAD.MOV.U32 R7, RZ, RZ, RZ ;  /* 0x000000ffff077224 */ /* 0x000fd800078e00ff */
[----:B------:R-:W-:Y:S05]  /*05e0*/  @!P0 BRA `(.L_x_12531) ;  /* 0x0000000000048947 */ /* 0x000fea0003800000 */
[----:B------:R1:W5:Y:S02]  /*05f0*/  LD.E R7, desc[UR4][R100.64+0xbc] ;  /* 0x0000bc0464077980 */ /* 0x000364000c101900 */
.L_x_12531:
[----:B------:R-:W-:Y:S05]  /*0600*/  BSYNC.RECONVERGENT B0 ;  /* 0x0000000000007941 */ /* 0x000fea0003800200 */
.L_x_12530:
[----:B-----5:R-:W-:Y:S02]  /*0610*/  IADD3 R62, PT, PT, R76, R7, RZ ;  /* 0x000000074c3e7210 */ /* 0x020fe40007ffe0ff */
.L_x_12529:
[----:B------:R-:W-:Y:S05]  /*0620*/  BSYNC.RECONVERGENT B1 ;  /* 0x0000000000017941 */ /* 0x000fea0003800200 */
.L_x_12527:
[----:B------:R-:W-:Y:S01]  /*0630*/  IMAD.SHL.U32 R178, R5, 0x40, RZ ;  /* 0x0000004005b27824 */ /* 0x000fe200078e00ff */
[----:B------:R-:W-:Y:S01]  /*0640*/  MOV R6, R174 ;  /* 0x000000ae00067202 */ /* 0x000fe20000000f00 */
[----:B------:R-:W-:-:S03]  /*0650*/  IMAD.MOV.U32 R7, RZ, RZ, 0x0 ;  /* 0x00000000ff077424 */ /* 0x000fc600078e00ff */
[----:B------:R-:W-:-:S13]  /*0660*/  ISETP.GT.AND P0, PT, R181, R178, PT ;  /* 0x000000b2b500720c */ /* 0x000fda0003f04270 */
[----:B-1234-:R-:W-:Y:S05]  /*0670*/  @!P0 RET.REL.NODEC R6 `(_ZN5flash24flash_fwd_splitkv_kernelI23Flash_fwd_kernel_traitsILi64ELi64ELi128ELi4ELb0ELb0EN7cutlass6half_tE19Flash_kernel_traitsILi64ELi64ELi128ELi4ES3_EELb0ELb0ELb1ELb0ELb0ELb0ELb1ELb1EEEvNS_16Flash_fwd_paramsE) ;  /* 0xfffffff806608950 */ /* 0x01efea0003c3ffff */
        /* <DEDUP_REMOVED lines=98> */
[----:B------:R-:W-:Y:S01]  /*0ca0*/  ISETP.GE.OR P0, PT, R7, R178, P0 ;  /* 0x000000b20700720c */ /* 0x000fe20000706670 */
[----:B------:R-:W-:Y:S02]  /*0cb0*/  IMAD.MOV.U32 R175, RZ, RZ, 0x0 ;  /* 0x00000000ffaf7424 */ /* 0x000fe400078e00ff */
[----:B------:R-:W-:Y:S01]  /*0cc0*/  @!P5 IMAD.MOV.U32 R15, RZ, RZ, -0x800000 ;  /* 0xff800000ff0fd424 */ /* 0x000fe200078e00ff */
[----:B------:R-:W-:Y:S01]  /*0cd0*/  @!P6 ST.E desc[UR4][R2.64+0x40], R19 ;  /* 0x000040130200e985 */ /* 0x000fe2000c101904 */
[----:B------:R-:W-:Y:S02]  /*0ce0*/  @!P4 IMAD.MOV.U32 R13, RZ, RZ, -0x800000 ;  /* 0xff800000ff0dc424 */ /* 0x000fe400078e00ff */
[----:B------:R-:W-:Y:S01]  /*0cf0*/  @!P2 IMAD.MOV.U32 R11, RZ, RZ, -0x800000 ;  /* 0xff800000ff0ba424 */ /* 0x000fe200078e00ff */
[----:B------:R-:W-:Y:S01]  /*0d00*/  @!P5 ST.E desc[UR4][R2.64+0x60], R15 ;  /* 0x0000600f0200d985 */ /* 0x000fe2000c101904 */
[----:B------:R-:W-:-:S02]  /*0d10*/  @!P1 IMAD.MOV.U32 R9, RZ, RZ, -0x800000 ;  /* 0xff800000ff099424 */ /* 0x000fc400078e00ff */
[----:B------:R-:W-:Y:S01]  /*0d20*/  @!P3 IMAD.MOV.U32 R17, RZ, RZ, -0x800000 ;  /* 0xff800000ff11b424 */ /* 0x000fe200078e00ff */
[----:B------:R-:W-:Y:S04]  /*0d30*/  @!P4 ST.E desc[UR4][R2.64+0x80], R13 ;  /* 0x0000800d0200c985 */ /* 0x000fe8000c101904 */
[----:B------:R-:W-:Y:S04]  /*0d40*/  @!P2 ST.E desc[UR4][R2.64+0xa0], R11 ;  /* 0x0000a00b0200a985 */ /* 0x000fe8000c101904 */
[----:B------:R-:W-:Y:S04]  /*0d50*/  @!P1 ST.E desc[UR4][R2.64+0xc0], R9 ;  /* 0x0000c00902009985 */ /* 0x000fe8000c101904 */
[----:B------:R1:W-:Y:S02]  /*0d60*/  @!P3 ST.E desc[UR4][R2.64], R17 ;  /* 0x000000110200b985 */ /* 0x0003e4000c101904 */
[----:B-1----:R-:W-:Y:S05]  /*0d70*/  @P0 RET.REL.NODEC R174 `(_ZN5flash24flash_fwd_splitkv_kernelI23Flash_fwd_kernel_traitsILi64ELi64ELi128ELi4ELb0ELb0EN7cutlass6half_tE19Flash_kernel_traitsILi64ELi64ELi128ELi4ES3_EELb0ELb0ELb1ELb0ELb0ELb0ELb1ELb1EEEvNS_16Flash_fwd_paramsE) ;  /* 0xfffffff0aea00950 */ /* 0x002fea0003c3ffff */
[----:B------:R-:W-:Y:S02]  /*0d80*/  MOV R5, 0xff800000 ;  /* 0xff80000000057802 */ /* 0x000fe40000000f00 */
[----:B------:R-:W-:-:S03]  /*0d90*/  MOV R175, 0x0 ;  /* 0x0000000000af7802 */ /* 0x000fc60000000f00 */
[----:B------:R1:W-:Y:S02]  /*0da0*/  ST.E desc[UR4][R2.64+0xe0], R5 ;  /* 0x0000e00502007985 */ /* 0x0003e4000c101904 */
[----:B-1----:R-:W-:Y:S05]  /*0db0*/  RET.REL.NODEC R174 `(_ZN5flash24flash_fwd_splitkv_kernelI23Flash_fwd_kernel_traitsILi64ELi64ELi128ELi4ELb0ELb0EN7cutlass6half_tE19Flash_kernel_traitsILi64ELi64ELi128ELi4ES3_EELb0ELb0ELb1ELb0ELb0ELb0ELb1ELb1EEEvNS_16Flash_fwd_paramsE) ;  /* 0xfffffff0ae907950 */ /* 0x002fea0003c3ffff */
.L_x_12532:
        /* <DEDUP_REMOVED lines=14> */
[----:B-1----:R-:W4:Y:S01]  /*0ea0*/  LD.E R7, desc[UR4][R100.64+0x68] ;  /* 0x0000680464077980 */ /* 0x002f22000c101900 */
[----:B------:R-:W-:-:S03]  /*0eb0*/  LEA R10, R61, 0xffffff80, 0x7 ;  /* 0xffffff803d0a7811 */ /* 0x000fc600078e38ff */
[----:B------:R-:W4:Y:S04]  /*0ec0*/  LD.E.64 R164, desc[UR4][R100.64+0x38] ;  /* 0x0000380464a47980 */ /* 0x000f28000c101b00 */
[----:B------:R-:W4:Y:S04]  /*0ed0*/  LD.E.64 R16, desc[UR4][R100.64+0x50] ;  /* 0x0000500464107980 */ /* 0x000f28000c101b00 */
[----:B------:R-:W5:Y:S04]  /*0ee0*/  LD.E.64 R24, desc[UR4][R100.64+0x58] ;  /* 0x0000580464187980 */ /* 0x000f68000c101b00 */
[----:B------:R-:W5:Y:S01]  /*0ef0*/  LD.E.64 R166, desc[UR4][R100.64+0x40] ;  /* 0x0000400464a67980 */ /* 0x000f62000c101b00 */
[----:B--2---:R-:W-:-:S04]  /*0f00*/  IABS R4, R11 ;  /* 0x0000000b00047213 */ /* 0x004fc80000000000 */
[----:B------:R-:W1:Y:S08]  /*0f10*/  I2F.RP R14, R4 ;  /* 0x00000004000e7306 */ /* 0x000e700000209400 */
[----:B-1----:R-:W1:Y:S02]  /*0f20*/  MUFU.RCP R12, R14 ;  /* 0x0000000e000c7308 */ /* 0x002e640000001000 */
[----:B-1----:R-:W-:Y:S01]  /*0f30*/  IADD3 R12, PT, PT, R12, 0xffffffe, RZ ;  /* 0x0ffffffe0c0c7810 */ /* 0x002fe20007ffe0ff */
[----:B------:R-:W2:Y:S05]  /*0f40*/  LD.E.64 R14, desc[UR4][R100.64+0x28] ;  /* 0x00002804640e7980 */ /* 0x000eaa000c101b00 */
[----:B------:R-:W1:Y:S01]  /*0f50*/  F2I.FTZ.U32.TRUNC.NTZ R13, R12 ;  /* 0x0000000c000d7305 */ /* 0x000e62000021f000 */
[----:B------:R-:W-:-:S02]  /*0f60*/  IABS R2, R11 ;  /* 0x0000000b00027213 */ /* 0x000fc40000000000 */
[----:B-1----:R-:W-:Y:S01]  /*0f70*/  IADD3 R3, PT, PT, RZ, -R13, RZ ;  /* 0x8000000dff037210 */ /* 0x002fe20007ffe0ff */
        /* <DEDUP_REMOVED lines=74> */
.L_x_12534:
        /* <DEDUP_REMOVED lines=13> */
[----:B------:R-:W2:Y:S08]  /*14f0*/  I2F.RP R8, R3 ;  /* 0x0000000300087306 */ /* 0x000eb00000209400 */
[----:B--2---:R-:W2:Y:S02]  /*1500*/  MUFU.RCP R6, R8 ;  /* 0x0000000800067308 */ /* 0x004ea40000001000 */
[----:B--2---:R-:W-:-:S06]  /*1510*/  IADD3 R6, PT, PT, R6, 0xffffffe, RZ ;  /* 0x0ffffffe06067810 */ /* 0x004fcc0007ffe0ff */
[----:B------:R-:W2:Y:S01]  /*1520*/  F2I.FTZ.U32.TRUNC.NTZ R23, R6 ;  /* 0x0000000600177305 */ /* 0x000ea2000021f000 */
[----:B------:R-:W-:Y:S02]  /*1530*/  IABS R13, R7 ;  /* 0x00000007000d7213 */ /* 0x000fe40000000000 */
        /* <DEDUP_REMOVED lines=23> */
[----:B------:R-:W-:Y:S01]  /*16b0*/  @P0 IMAD.WIDE.U32 R20, R164, R8, RZ ;  /* 0x00000008a4140225 */ /* 0x000fe200078e00ff */
[----:B------:R-:W-:-:S03]  /*16c0*/  @!P0 IADD3 R9, PT, PT, R23, R9, RZ ;  /* 0x0000000917098210 */ /* 0x000fc60007ffe0ff */
[C---:B------:R-:W-:Y:S01]  /*16d0*/  @P0 IMAD R2, R165.reuse, R8, RZ ;  /* 0x00000008a5020224 */ /* 0x040fe200078e02ff */
[----:B------:R-:W-:Y:S01]  /*16e0*/  @!P0 MOV R8, R22 ;  /* 0x0000001600088202 */ /* 0x000fe20000000f00 */
[----:B------:R-:W-:Y:S01]  /*16f0*/  IMAD R4, R165, R10, RZ ;  /* 0x0000000aa5047224 */ /* 0x000fe200078e02ff */
[----:B------:R-:W-:Y:S01]  /*1700*/  @P0 MOV R8, R20 ;  /* 0x0000001400080202 */ /* 0x000fe20000000f00 */
[----:B------:R-:W-:Y:S01]  /*1710*/  @P0 IMAD.IADD R9, R21, 0x1, R2 ;  /* 0x0000000115090824 */ /* 0x000fe200078e0202 */
[----:B------:R-:W-:Y:S01]  /*1720*/  SHF.R.S32.HI R13, RZ, 0x1f, R10 ;  /* 0x0000001fff0d7819 */ /* 0x000fe2000001140a */
[----:B------:R-:W-:Y:S01]  /*1730*/  @P4 VIADD R6, R6, 0x1 ;  /* 0x0000000106064836 */ /* 0x000fe20000000000 */
[----:B------:R-:W-:Y:S01]  /*1740*/  @!P0 SHF.R.S32.HI R3, RZ, 0x1f, R12 ;  /* 0x0000001fff038819 */ /* 0x000fe2000001140c */
[----:B------:R-:W-:Y:S02]  /*1750*/  @!P0 IMAD R2, R167, R12, RZ ;  /* 0x0000000ca7028224 */ /* 0x000fe400078e02ff */
[----:B------:R-:W-:Y:S01]  /*1760*/  IMAD R4, R13, R164, R4 ;  /* 0x000000a40d047224 */ /* 0x000fe200078e0204 */
[----:B------:R-:W-:Y:S01]  /*1770*/  @!P3 IADD3 R6, PT, PT, -R6, RZ, RZ ;  /* 0x000000ff0606b210 */ /* 0x000fe20007ffe1ff */
[----:B------:R-:W-:Y:S01]  /*1780*/  IMAD.WIDE.U32 R20, R164, R10, R8 ;  /* 0x0000000aa4147225 */ /* 0x000fe200078e0008 */
[----:B------:R-:W-:-:S03]  /*1790*/  @!P2 LOP3.LUT R6, RZ, R7, RZ, 0x33, !PT ;  /* 0x00000007ff06a212 */ /* 0x000fc600078e33ff */
[----:B------:R-:W-:Y:S02]  /*17a0*/  @!P0 IMAD R2, R3, R166, R2 ;  /* 0x000000a603028224 */ /* 0x000fe400078e0202 */
[----:B------:R-:W-:Y:S01]  /*17b0*/  @!P0 IMAD.WIDE.U32 R8, R166, R12, RZ ;  /* 0x0000000ca6088225 */ /* 0x000fe200078e00ff */
[----:B------:R-:W-:Y:S02]  /*17c0*/  IADD3 R21, PT, PT, R21, R4, RZ ;  /* 0x0000000415157210 */ /* 0x000fe40007ffe0ff */
[----:B------:R-:W-:Y:S01]  /*17d0*/  @!P0 SHF.R.S32.HI R3, RZ, 0x1f, R11 ;  /* 0x0000001fff038819 */ /* 0x000fe2000001140b */
[----:B------:R-:W-:Y:S01]  /*17e0*/  @P0 IMAD.IADD R12, R12, 0x1, R15 ;  /* 0x000000010c0c0824 */ /* 0x000fe200078e020f */
[----:B------:R-:W-:Y:S01]  /*17f0*/  @!P0 IADD3 R15, PT, PT, R9, R2, RZ ;  /* 0x00000002090f8210 */ /* 0x000fe20007ffe0ff */
[----:B------:R-:W-:Y:S01]  /*1800*/  @!P0 IMAD R2, R17, R11, RZ ;  /* 0x0000000b11028224 */ /* 0x000fe200078e02ff */
[----:B------:R-:W-:Y:S01]  /*1810*/  @!P0 MOV R14, R8 ;  /* 0x00000008000e8202 */ /* 0x000fe20000000f00 */
        /* <DEDUP_REMOVED lines=13> */
[----:B-1----:R-:W-:Y:S02]  /*18f0*/  @P0 MOV R20, R8 ;  /* 0x0000000800140202 */ /* 0x002fe40000000f00 */
.L_x_12535:
[----:B------:R-:W-:Y:S05]  /*1900*/  BSYNC.RECONVERGENT B0 ;  /* 0x0000000000007941 */ /* 0x000fea0003800200 */
.L_x_12533:
        /* <DEDUP_REMOVED lines=43> */
[----:B------:R-:W-:Y:S02]  /*1bc0*/  SHF.R.S32.HI R129, RZ, 0x1f, R180 ;  /* 0x0000001fff817819 */ /* 0x000fe400000114b4 */
[----:B------:R-:W-:Y:S02]  /*1bd0*/  IADD3 R21, PT, PT, R29, R19, RZ ;  /* 0x000000131d157210 */ /* 0x000fe40007ffe0ff */
[----:B------:R-:W-:Y:S01]  /*1be0*/  MOV R20, R28 ;  /* 0x0000001c00147202 */ /* 0x000fe20000000f00 */
[----:B------:R-:W-:Y:S01]  /*1bf0*/  IMAD R19, R25, R2, RZ ;  /* 0x0000000219137224 */ /* 0x000fe200078e02ff */
[----:B------:R-:W-:Y:S01]  /*1c00*/  SHF.R.U32.HI R132, RZ, 0x3, R175 ;  /* 0x00000003ff847819 */ /* 0x000fe200000116af */
[----:B------:R-:W-:-:S02]  /*1c10*/  IMAD.MOV.U32 R133, RZ, RZ, RZ ;  /* 0x000000ffff857224 */ /* 0x000fc400078e00ff */
[----:B------:R-:W-:Y:S01]  /*1c20*/  IMAD.WIDE.U32 R20, R2, R24, R20 ;  /* 0x0000001802147225 */ /* 0x000fe200078e0014 */
[----:B------:R-:W1:Y:S03]  /*1c30*/  S2UR UR6, SR_CgaCtaId ;  /* 0x00000000000679c3 */ /* 0x000e660000008800 */
[----:B------:R-:W-:Y:S01]  /*1c40*/  IMAD R173, R167, R132, RZ ;  /* 0x00000084a7ad7224 */ /* 0x000fe200078e02ff */
[----:B------:R-:W-:-:S04]  /*1c50*/  LOP3.LUT R66, R71, 0x1c0, RZ, 0xc0, !PT ;  /* 0x000001c047427812 */ /* 0x000fc800078ec0ff */
[----:B------:R-:W-:Y:S01]  /*1c60*/  LOP3.LUT R66, R66, 0x38, R175, 0xf8, !PT ;  /* 0x0000003842427812 */ /* 0x000fe200078ef8af */
[----:B------:R-:W-:Y:S01]  /*1c70*/  UMOV UR7, 0x400 ;  /* 0x0000040000077882 */ /* 0x000fe20000000000 */
[----:B------:R-:W-:Y:S02]  /*1c80*/  SHF.L.U32 R64, R175, 0x6, RZ ;  /* 0x00000006af407819 */ /* 0x000fe400000006ff */
[----:B------:R-:W-:Y:S01]  /*1c90*/  LOP3.LUT R66, R66, 0x38, R71, 0x78, !PT ;  /* 0x0000003842427812 */ /* 0x000fe200078e7847 */
[----:B------:R-:W-:Y:S01]  /*1ca0*/  IMAD R169, R165, R132, RZ ;  /* 0x00000084a5a97224 */ /* 0x000fe200078e02ff */
[----:B------:R-:W-:Y:S02]  /*1cb0*/  SHF.R.U32.HI R65, RZ, 0x1, R175 ;  /* 0x00000001ff417819 */ /* 0x000fe400000116af */
[----:B------:R-:W-:Y:S02]  /*1cc0*/  LOP3.LUT R70, R64, 0x1c0, RZ, 0xc0, !PT ;  /* 0x000001c040467812 */ /* 0x000fe400078ec0ff */
[----:B------:R-:W-:Y:S01]  /*1cd0*/  LOP3.LUT R66, R66, 0x1e00, R71, 0xf8, !PT ;  /* 0x00001e0042427812 */ /* 0x000fe200078ef847 */
[----:B------:R-:W-:Y:S01]  /*1ce0*/  VIADD R177, R61, 0xffffffff ;  /* 0xffffffff3db17836 */ /* 0x000fe20000000000 */
[----:B-1----:R-:W-:Y:S01]  /*1cf0*/  ULEA UR6, UR6, UR7, 0x18 ;  /* 0x0000000706067291 */ /* 0x002fe2000f8ec0ff */
[----:B------:R-:W-:Y:S01]  /*1d00*/  SHF.R.U32.HI R67, RZ, 0x4, R175 ;  /* 0x00000004ff437819 */ /* 0x000fe200000116af */
[C---:B------:R-:W-:Y:S01]  /*1d10*/  IMAD.SHL.U32 R72, R164.reuse, 0x10, RZ ;  /* 0x00000010a4487824 */ /* 0x040fe200078e00ff */
[----:B------:R-:W-:-:S03]  /*1d20*/  SHF.L.U64.HI R73, R164, 0x4, R165 ;  /* 0x00000004a4497819 */ /* 0x000fc600000102a5 */
[----:B------:R-:W-:Y:S01]  /*1d30*/  LEA R66, R66, UR6, 0x1 ;  /* 0x0000000642427c11 */ /* 0x000fe2000f8e08ff */
[----:B------:R-:W-:Y:S01]  /*1d40*/  IMAD.SHL.U32 R176, R177, 0x80, RZ ;  /* 0x00000080b1b07824 */ /* 0x000fe200078e00ff */
[C---:B------:R-:W-:Y:S02]  /*1d50*/  SHF.L.U64.HI R69, R166.reuse, 0x4, R167 ;  /* 0x00000004a6457819 */ /* 0x040fe400000102a7 */
[----:B------:R-:W-:Y:S02]  /*1d60*/  SHF.L.U32 R68, R166, 0x4, RZ ;  /* 0x00000004a6447819 */ /* 0x000fe400000006ff */
[----:B------:R-:W-:Y:S01]  /*1d70*/  LOP3.LUT R64, R64, 0x200, RZ, 0xc0, !PT ;  /* 0x0000020040407812 */ /* 0x000fe200078ec0ff */
        /* <DEDUP_REMOVED lines=12> */
[----:B------:R-:W-:Y:S01]  /*1e40*/  IMAD R7, R22, R129, R7 ;  /* 0x0000008116077224 */ /* 0x000fe200078e0207 */
[----:B------:R-:W-:Y:S01]  /*1e50*/  IADD3 R6, P1, PT, R12, R6, RZ ;  /* 0x000000060c067210 */ /* 0x000fe20007f3e0ff */
[----:B------:R-:W-:-:S02]  /*1e60*/  IMAD R24, R0, R24, R19 ;  /* 0x0000001800187224 */ /* 0x000fc400078e0213 */
[----:B------:R-:W-:-:S04]  /*1e70*/  IMAD.WIDE.U32 R26, R180, R22, R26 ;  /* 0x00000016b41a7225 */ /* 0x000fc800078e001a */
[----:B------:R-:W-:Y:S01]  /*1e80*/  IMAD.WIDE.U32 R18, R5, 0x40, R132 ;  /* 0x0000004005127825 */ /* 0x000fe200078e0084 */
[----:B------:R-:W-:-:S03]  /*1e90*/  IADD3 R27, PT, PT, R27, R7, RZ ;  /* 0x000000071b1b7210 */ /* 0x000fc60007ffe0ff */
        /* <DEDUP_REMOVED lines=18> */
[----:B------:R-:W-:Y:S02]  /*1fc0*/  ISETP.GT.AND P0, PT, R61, R74, PT ;  /* 0x0000004a3d00720c */ /* 0x000fe40003f04270 */
[----:B------:R-:W-:-:S02]  /*1fd0*/  IADD3 R169, PT, PT, R21, R169, RZ ;  /* 0x000000a915a97210 */ /* 0x000fc40007ffe0ff */
[----:B------:R-:W-:Y:S02]  /*1fe0*/  LEA R170, P1, R20, R16, 0x1 ;  /* 0x0000001014aa7211 */ /* 0x000fe400078208ff */
[----:B------:R-:W-:Y:S02]  /*1ff0*/  LOP3.LUT R4, R70, 0x8, R65, 0xf8, !PT ;  /* 0x0000000846047812 */ /* 0x000fe400078ef841 */
[----:B------:R-:W-:Y:S02]  /*2000*/  LEA.HI.X R169, R20, R17, R169, 0x1, P1 ;  /* 0x0000001114a97211 */ /* 0x000fe400008f0ca9 */
[----:B------:R-:W-:Y:S02]  /*2010*/  LEA.HI R11, R11, R11, RZ, 0x1 ;  /* 0x0000000b0b0b7211 */ /* 0x000fe400078f08ff */
        /* <DEDUP_REMOVED lines=47> */
[-C--:B---3--:R-:W-:Y:S02]  /*2310*/  IMAD R9, R135, R176.reuse, RZ ;  /* 0x000000b087097224 */ /* 0x088fe400078e02ff */
[----:B------:R-:W-:-:S04]  /*2320*/  IMAD.WIDE.U32 R28, R134, R176, R28 ;  /* 0x000000b0861c7225 */ /* 0x000fc800078e001c */
[----:B------:R-:W-:Y:S02]  /*2330*/  IMAD R9, R134, R15, R9 ;  /* 0x0000000f86097224 */ /* 0x000fe400078e0209 */
[----:B----4-:R-:W-:-:S04]  /*2340*/  IMAD.WIDE.U32 R26, R183, R22, R12 ;  /* 0x00000016b71a7225 */ /* 0x010fc800078e000c */
[----:B------:R-:W-:Y:S01]  /*2350*/  IMAD R8, R23, R183, RZ ;  /* 0x000000b717087224 */ /* 0x000fe200078e02ff */
[----:B------:R-:W-:Y:S01]  /*2360*/  IADD3 R29, PT, PT, R29, R9, RZ ;  /* 0x000000091d1d7210 */ /* 0x000fe20007ffe0ff */
[-C--:B-----5:R-:W-:Y:S02]  /*2370*/  IMAD R9, R137, R176.reuse, RZ ;  /* 0x000000b089097224 */ /* 0x0a0fe400078e02ff */
[----:B------:R-:W-:Y:S02]  /*2380*/  IMAD.IADD R27, R27, 0x1, R8 ;  /* 0x000000011b1b7824 */ /* 0x000fe400078e0208 */
[C---:B------:R-:W-:Y:S02]  /*2390*/  IMAD R8, R136.reuse, R15, R9 ;  /* 0x0000000f88087224 */ /* 0x040fe400078e0209 */
        /* <DEDUP_REMOVED lines=62> */
.L_x_12575:
        /* <DEDUP_REMOVED lines=15> */
[----:B------:R-:W-:Y:S02]  /*2870*/  P2R R0, PR, RZ, 0x4 ;  /* 0x00000004ff007803 */ /* 0x000fe40000000000 */
[-C--:B------:R-:W-:Y:S01]  /*2880*/  ISETP.LT.OR P4, PT, R116, R107.reuse, P4 ;  /* 0x0000006b7400720c */ /* 0x080fe20002781670 */
[----:B------:R-:W-:Y:S02]  /*2890*/  @!P1 IMAD.MOV.U32 R4, RZ, RZ, R80 ;  /* 0x000000ffff049224 */ /* 0x000fe400078e0050 */
[----:B------:R-:W-:Y:S02]  /*28a0*/  @!P1 IMAD.MOV.U32 R5, RZ, RZ, R78 ;  /* 0x000000ffff059224 */ /* 0x000fe400078e004e */
[--C-:B------:R-:W-:Y:S01]  /*28b0*/  IMAD.X R29, R78, 0x1, R75.reuse, P0 ;  /* 0x000000014e1d7824 */ /* 0x100fe200000e064b */
[CC--:B------:R-:W-:Y:S02]  /*28c0*/  ISETP.GE.OR P0, PT, R119.reuse, R106.reuse, P3 ;  /* 0x0000006a7700720c */ /* 0x0c0fe40001f06670 */
[----:B----4-:R-:W2:Y:S02]  /*28d0*/  @!P1 LD.E.128 R20, desc[UR4][R4.64] ;  /* 0x0000000404149980 */ /* 0x010ea4000c101d00 */
        /* <DEDUP_REMOVED lines=23> */
[CC--:B------:R-:W-:Y:S02]  /*2a50*/  ISETP.GE.OR P2, PT, R117.reuse, R106.reuse, P3 ;  /* 0x0000006a7500720c */ /* 0x0c0fe40001f46670 */
[C---:B------:R-:W-:Y:S01]  /*2a60*/  ISETP.GE.OR P3, PT, R114.reuse, R106, P3 ;  /* 0x0000006a7200720c */ /* 0x040fe20001f66670 */
        /* <DEDUP_REMOVED lines=49> */
[----:B-1----:R-:W-:Y:S05]  /*2d80*/  @P0 BRA `(.L_x_12538) ;  /* 0x0000000000e80947 */ /* 0x002fea0003800000 */
        /* <DEDUP_REMOVED lines=58> */
.L_x_12538:
        /* <DEDUP_REMOVED lines=72> */
.L_x_12542:
[----:B------:R-:W-:Y:S05]  /*35b0*/  BSYNC.RECONVERGENT B0 ;  /* 0x0000000000007941 */ /* 0x000fea0003800200 */
.L_x_12541:
        /* <DEDUP_REMOVED lines=55> */
.L_x_12544:
[----:B------:R-:W-:Y:S05]  /*3930*/  BSYNC.RECONVERGENT B0 ;  /* 0x0000000000007941 */ /* 0x000fea0003800200 */
.L_x_12543:
        /* <DEDUP_REMOVED lines=57> */
.L_x_12546:
[----:B------:R-:W-:Y:S05]  /*3cd0*/  BSYNC.RECONVERGENT B0 ;  /* 0x0000000000007941 */ /* 0x000fea0003800200 */
.L_x_12545:
        /* <DEDUP_REMOVED lines=61> */
.L_x_12548:
[----:B------:R-:W-:Y:S05]  /*40b0*/  BSYNC.RECONVERGENT B0 ;  /* 0x0000000000007941 */ /* 0x000fea0003800200 */
.L_x_12547:
        /* <DEDUP_REMOVED lines=66> */
.L_x_12550:
[----:B------:R-:W-:Y:S05]  /*44e0*/  BSYNC.RECONVERGENT B0 ;  /* 0x0000000000007941 */ /* 0x000fea0003800200 */
.L_x_12549:
        /* <DEDUP_REMOVED lines=57> */
.L_x_12552:
[----:B------:R-:W-:Y:S05]  /*4880*/  BSYNC.RECONVERGENT B0 ;  /* 0x0000000000007941 */ /* 0x000fea0003800200 */
.L_x_12551:
        /* <DEDUP_REMOVED lines=59> */
.L_x_12554:
[----:B------:R-:W-:Y:S05]  /*4c40*/  BSYNC.RECONVERGENT B0 ;  /* 0x0000000000007941 */ /* 0x000fea0003800200 */
.L_x_12553:
        /* <DEDUP_REMOVED lines=59> */
.L_x_12556:
[----:B------:R-:W-:Y:S05]  /*5000*/  BSYNC.RECONVERGENT B0 ;  /* 0x0000000000007941 */ /* 0x000fea0003800200 */
.L_x_12555:
[----:B------:R-:W5:Y:S02]  /*5010*/  LD.E R3, desc[UR4][R100.64+0xd0] ;  /* 0x0000d00464037980 */ /* 0x000f64000c101900 */
[----:B-----5:R-:W-:Y:S05]  /*5020*/  IMAD.U32 R3, R3, -0x40, RZ ;  /* 0xffffffc003037824 */ /* 0x020fea00078e00ff */
[C---:B------:R-:W-:Y:S02]  /*5030*/  LEA R14, P1, R3.reuse, R14, 0x1 ;  /* 0x0000000e030e7211 */ /* 0x040fe400078208ff */
[C---:B------:R-:W-:Y:S02]  /*5040*/  LEA R54, P0, R3.reuse, R54, 0x1 ;  /* 0x0000003603367211 */ /* 0x040fe400078008ff */
[C---:B------:R-:W-:Y:S02]  /*5050*/  LEA.HI.X.SX32 R15, R3.reuse, R15, 0x1, P1 ;  /* 0x0000000f030f7211 */ /* 0x040fe400008f0eff */
[----:B------:R-:W-:Y:S01]  /*5060*/  LEA.HI.X.SX32 R55, R3, R55, 0x1, P0 ;  /* 0x0000003703377211 */ /* 0x000fe200000f0eff */
[----:B------:R-:W-:Y:S05]  /*5070*/  BRA `(.L_x_12539) ;  /* 0x00000030004c7947 */ /* 0x000fea0003800000 */
.L_x_12540:
        /* <DEDUP_REMOVED lines=14> */
[CC--:B------:R-:W-:Y:S02]  /*5160*/  ISETP.GE.OR P1, PT, R132.reuse, R106.reuse, P4 ;  /* 0x0000006a8400720c */ /* 0x0c0fe40002726670 */
        /* <DEDUP_REMOVED lines=93> */
.L_x_12558:
[----:B------:R-:W-:Y:S05]  /*5740*/  BSYNC.RECONVERGENT B0 ;  /* 0x0000000000007941 */ /* 0x000fea0003800200 */
.L_x_12557:
        /* <DEDUP_REMOVED lines=91> */
.L_x_12560:
[----:B------:R-:W-:Y:S05]  /*5d00*/  BSYNC.RECONVERGENT B0 ;  /* 0x0000000000007941 */ /* 0x000fea0003800200 */
.L_x_12559:
[-C--:B------:R-:W-:Y:S01]  /*5d10*/  ISETP.LT.OR P2, PT, R119, R107.reuse, P5 ;  /* 0x0000006b7700720c */ /* 0x080fe20002f41670 */
        /* <DEDUP_REMOVED lines=96> */
.L_x_12562:
[----:B------:R-:W-:Y:S05]  /*6320*/  BSYNC.RECONVERGENT B0 ;  /* 0x0000000000007941 */ /* 0x000fea0003800200 */
.L_x_12561:
        /* <DEDUP_REMOVED lines=95> */
.L_x_12564:
[----:B------:R-:W-:Y:S05]  /*6920*/  BSYNC.RECONVERGENT B0 ;  /* 0x0000000000007941 */ /* 0x000fea0003800200 */
.L_x_12563:
[-C--:B------:R-:W-:Y:S01]  /*6930*/  ISETP.LT.OR P3, PT, R117, R107.reuse, P5 ;  /* 0x0000006b7500720c */ /* 0x080fe20002f61670 */
[----:B------:R-:W-:Y:S01]  /*6940*/  BSSY.RECONVERGENT B0, `(.L_x_12565) ;  /* 0x0000062000007945 */ /* 0x000fe20003800200 */
[CC--:B------:R-:W-:Y:S02]  /*6950*/  ISETP.GE.OR P2, PT, R116.reuse, R106.reuse, P4 ;  /* 0x0000006a7400720c */ /* 0x0c0fe40002746670 */
[C---:B------:R-:W-:Y:S02]  /*6960*/  ISETP.GE.OR P0, PT, R115.reuse, R106, P4 ;  /* 0x0000006a7300720c */ /* 0x040fe40002706670 */
        /* <DEDUP_REMOVED lines=95> */
.L_x_12566:
[----:B------:R-:W-:Y:S05]  /*6f60*/  BSYNC.RECONVERGENT B0 ;  /* 0x0000000000007941 */ /* 0x000fea0003800200 */
.L_x_12565:
        /* <DEDUP_REMOVED lines=93> */
.L_x_12568:
[----:B------:R-:W-:Y:S05]  /*7540*/  BSYNC.RECONVERGENT B0 ;  /* 0x0000000000007941 */ /* 0x000fea0003800200 */
.L_x_12567:
[----:B------:R-:W-:Y:S04]  /*7550*/  BSSY.RECONVERGENT B0, `(.L_x_12569) ;  /* 0x000005f000007945 */ /* 0x000fe80003800200 */
[----:B------:R-:W-:Y:S05]  /*7560*/  @P5 BRA `(.L_x_12570) ;  /* 0x0000000400745947 */ /* 0x000fea0003800000 */
        /* <DEDUP_REMOVED lines=93> */
.L_x_12570:
[----:B------:R-:W-:Y:S05]  /*7b40*/  BSYNC.RECONVERGENT B0 ;  /* 0x0000000000007941 */ /* 0x000fea0003800200 */
.L_x_12569:
        /* <DEDUP_REMOVED lines=95> */
.L_x_12572:
[----:B------:R-:W-:Y:S05]  /*8140*/  BSYNC.RECONVERGENT B0 ;  /* 0x0000000000007941 */ /* 0x000fea0003800200 */
.L_x_12571:
[----:B------:R-:W5:Y:S02]  /*8150*/  LD.E R3, desc[UR4][R100.64+0xd0] ;  /* 0x0000d00464037980 */ /* 0x000f64000c101900 */
[----:B-----5:R-:W-:Y:S05]  /*8160*/  IMAD.U32 R3, R3, -0x40, RZ ;  /* 0xffffffc003037824 */ /* 0x020fea00078e00ff */
[C---:B------:R-:W-:Y:S02]  /*8170*/  LEA R90, P1, R3.reuse, R90, 0x1 ;  /* 0x0000005a035a7211 */ /* 0x040fe400078208ff */
[C---:B------:R-:W-:Y:S02]  /*8180*/  LEA R88, P0, R3.reuse, R88, 0x1 ;  /* 0x0000005803587211 */ /* 0x040fe400078008ff */
[C---:B------:R-:W-:Y:S02]  /*8190*/  LEA.HI.X.SX32 R91, R3.reuse, R91, 0x1, P1 ;  /* 0x0000005b035b7211 */ /* 0x040fe400008f0eff */
[----:B------:R-:W-:Y:S09]  /*81a0*/  LEA.HI.X.SX32 R89, R3, R89, 0x1, P0 ;  /* 0x0000005903597211 */ /* 0x000ff200000f0eff */
.L_x_12539:
[----:B------:R-:W-:Y:S05]  /*81b0*/  BSYNC.RECONVERGENT B1 ;  /* 0x0000000000017941 */ /* 0x000fea0003800200 */
.L_x_12537:
        /* <DEDUP_REMOVED lines=101> */
.L_x_12574:
[----:B------:R-:W-:Y:S05]  /*8810*/  BSYNC.RECONVERGENT B0 ;  /* 0x0000000000007941 */ /* 0x000fea0003800200 */
.L_x_12573:
[----:B------:R-:W-:Y:S11]  /*8820*/  ISETP.NE.AND P0, PT, R121, RZ, PT ;  /* 0x000000ff7900720c */ /* 0x000ff60003f05270 */
[----:B------:R-:W-:Y:S02]  /*8830*/  @!UPT UIADD3 URZ, UPT, UPT, URZ, URZ, URZ ;  /* 0x000000fffffff290 */ /* 0x000fe4000fffe0ff */
[----:B------:R-:W-:Y:S05]  /*8840*/  @P0 BRA `(.L_x_12575) ;  /* 0xffffff9c00cc0947 */ /* 0x000fea000383ffff */
.L_x_12536:
        /* <DEDUP_REMOVED lines=19> */
.L_x_12580:
[----:B------:R2:W-:Y:S02]  /*8980*/  STS.128 [R66], RZ ;  /* 0x000000ff42007388 */ /* 0x0005e40000000c00 */
.L_x_12579:
[----:B------:R-:W-:Y:S05]  /*8990*/  BSYNC.RECONVERGENT B0 ;  /* 0x0000000000007941 */ /* 0x000fea0003800200 */
.L_x_12578:
        /* <DEDUP_REMOVED lines=17> */
.L_x_12582:
[----:B------:R-:W-:Y:S05]  /*8ab0*/  BSYNC.RECONVERGENT B0 ;  /* 0x0000000000007941 */ /* 0x000fea0003800200 */
.L_x_12581:
        /* <DEDUP_REMOVED lines=11> */
.L_x_12584:
[----:B------:R-:W-:Y:S05]  /*8b70*/  BSYNC.RECONVERGENT B0 ;  /* 0x0000000000007941 */ /* 0x000fea0003800200 */
.L_x_12583:
        /* <DEDUP_REMOVED lines=11> */
.L_x_12577:
        /* <DEDUP_REMOVED lines=81> */
.L_x_12591:
[----:B------:R-:W-:Y:S05]  /*9140*/  BSYNC.RECONVERGENT B0 ;  /* 0x0000000000007941 */ /* 0x000fea0003800200 */
.L_x_12590:
[----:B-----5:R3:W-:Y:S01]  /*9150*/  STS.128 [R66], R8 ;  /* 0x0000000842007388 */ /* 0x0207e20000000c00 */
[----:B------:R-:W-:Y:S05]  /*9160*/  BRA `(.L_x_12588) ;  /* 0x0000000000047947 */ /* 0x000fea0003800000 */
.L_x_12589:
[----:B------:R2:W-:Y:S02]  /*9170*/  STS.128 [R66], RZ ;  /* 0x000000ff42007388 */ /* 0x0005e40000000c00 */
.L_x_12588:
[----:B------:R-:W-:Y:S05]  /*9180*/  BSYNC.RECONVERGENT B1 ;  /* 0x0000000000017941 */ /* 0x000fea0003800200 */
.L_x_12587:
        /* <DEDUP_REMOVED lines=53> */
.L_x_12595:
[----:B------:R-:W-:Y:S05]  /*94e0*/  BSYNC.RECONVERGENT B0 ;  /* 0x0000000000007941 */ /* 0x000fea0003800200 */
.L_x_12594:
[----:B-----5:R1:W-:Y:S02]  /*94f0*/  STS.128 [R66+0x800], R8 ;  /* 0x0008000842007388 */ /* 0x0203e40000000c00 */
.L_x_12593:
[----:B------:R-:W-:Y:S05]  /*9500*/  BSYNC.RECONVERGENT B1 ;  /* 0x0000000000017941 */ /* 0x000fea0003800200 */
.L_x_12592:
        /* <DEDUP_REMOVED lines=53> */
.L_x_12599:
[----:B------:R-:W-:Y:S05]  /*9860*/  BSYNC.RECONVERGENT B0 ;  /* 0x0000000000007941 */ /* 0x000fea0003800200 */
.L_x_12598:
[----:B-----5:R1:W-:Y:S02]  /*9870*/  STS.128 [R66+0x1000], R8 ;  /* 0x0010000842007388 */ /* 0x0203e40000000c00 */
.L_x_12597:
[----:B------:R-:W-:Y:S05]  /*9880*/  BSYNC.RECONVERGENT B1 ;  /* 0x0000000000017941 */ /* 0x000fea0003800200 */
.L_x_12596:
        /* <DEDUP_REMOVED lines=51> */
.L_x_12601:
[----:B------:R-:W-:Y:S05]  /*9bc0*/  BSYNC.RECONVERGENT B0 ;  /* 0x0000000000007941 */ /* 0x000fea0003800200 */
.L_x_12600:
[----:B-----5:R1:W-:Y:S01]  /*9bd0*/  STS.128 [R66+0x1800], R8 ;  /* 0x0018000842007388 */ /* 0x0203e20000000c00 */
[----:B------:R-:W-:Y:S05]  /*9be0*/  BRA `(.L_x_12585) ;  /* 0x0000001400dc7947 */ /* 0x000fea0003800000 */
.L_x_12586:
        /* <DEDUP_REMOVED lines=94> */
.L_x_12606:
[----:B------:R-:W-:Y:S05]  /*a1d0*/  BSYNC.RECONVERGENT B0 ;  /* 0x0000000000007941 */ /* 0x000fea0003800200 */
.L_x_12605:
[----:B-----5:R2:W-:Y:S01]  /*a1e0*/  STS.128 [R66], R20 ;  /* 0x0000001442007388 */ /* 0x0205e20000000c00 */
[----:B------:R-:W-:Y:S05]  /*a1f0*/  BRA `(.L_x_12603) ;  /* 0x0000000000047947 */ /* 0x000fea0003800000 */
.L_x_12604:
[----:B------:R3:W-:Y:S02]  /*a200*/  STS.128 [R66], RZ ;  /* 0x000000ff42007388 */ /* 0x0007e40000000c00 */
.L_x_12603:
[----:B------:R-:W-:Y:S05]  /*a210*/  BSYNC.RECONVERGENT B1 ;  /* 0x0000000000017941 */ /* 0x000fea0003800200 */
.L_x_12602:
        /* <DEDUP_REMOVED lines=89> */
.L_x_12610:
[----:B------:R-:W-:Y:S05]  /*a7b0*/  BSYNC.RECONVERGENT B0 ;  /* 0x0000000000007941 */ /* 0x000fea0003800200 */
.L_x_12609:
[----:B-----5:R4:W-:Y:S02]  /*a7c0*/  STS.128 [R66+0x800], R20 ;  /* 0x0008001442007388 */ /* 0x0209e40000000c00 */
.L_x_12608:
[----:B------:R-:W-:Y:S05]  /*a7d0*/  BSYNC.RECONVERGENT B1 ;  /* 0x0000000000017941 */ /* 0x000fea0003800200 */
.L_x_12607:
        /* <DEDUP_REMOVED lines=89> */
.L_x_12614:
[----:B------:R-:W-:Y:S05]  /*ad70*/  BSYNC.RECONVERGENT B0 ;  /* 0x0000000000007941 */ /* 0x000fea0003800200 */
.L_x_12613:
[----:B-----5:R4:W-:Y:S02]  /*ad80*/  STS.128 [R66+0x1000], R20 ;  /* 0x0010001442007388 */ /* 0x0209e40000000c00 */
.L_x_12612:
[----:B------:R-:W-:Y:S05]  /*ad90*/  BSYNC.RECONVERGENT B1 ;  /* 0x0000000000017941 */ /* 0x000fea0003800200 */
.L_x_12611:
        /* <DEDUP_REMOVED lines=13> */
[----:B------:R-:W-:Y:S02]  /*ae70*/  IMAD R4, R139, 0x30, RZ ;  /* 0x000000308b047824 */ /* 0x000fe400078e02ff */
[----:B------:R-:W-:Y:S01]  /*ae80*/  IMAD.WIDE.U32 R32, R138, 0x30, R32 ;  /* 0x000000308a207825 */ /* 0x000fe200078e0020 */
[----:B------:R-:W-:Y:S02]  /*ae90*/  IADD3 R2, P0, PT, R3, R2, RZ ;  /* 0x0000000203027210 */ /* 0x000fe40007f1e0ff */
[----:B------:R-:W-:Y:S02]  /*aea0*/  SEL R3, R14, RZ, P1 ;  /* 0x000000ff0e037207 */ /* 0x000fe40000800000 */
[----:B------:R-:W-:Y:S02]  /*aeb0*/  IADD3 R5, PT, PT, R33, R4, RZ ;  /* 0x0000000421057210 */ /* 0x000fe40007ffe0ff */
[----:B------:R-:W-:-:S02]  /*aec0*/  IADD3.X R9, PT, PT, R3, R0, RZ, P0, !PT ;  /* 0x0000000003097210 */ /* 0x000fc400007fe4ff */
[----:B------:R-:W-:Y:S02]  /*aed0*/  SHF.L.U32 R3, R2, 0x1, RZ ;  /* 0x0000000102037819 */ /* 0x000fe400000006ff */
[----:B------:R-:W-:Y:S02]  /*aee0*/  LEA R16, P2, R32, R130, 0x1 ;  /* 0x0000008220107211 */ /* 0x000fe400078408ff */
[----:B------:R-:W-:Y:S02]  /*aef0*/  SHF.L.U64.HI R9, R2, 0x1, R9 ;  /* 0x0000000102097819 */ /* 0x000fe40000010209 */
[----:B------:R-:W-:Y:S02]  /*af00*/  IADD3 R4, P0, PT, R30, R3, RZ ;  /* 0x000000031e047210 */ /* 0x000fe40007f1e0ff */
[----:B------:R-:W-:Y:S02]  /*af10*/  LEA.HI.X R17, R32, R131, R5, 0x1, P2 ;  /* 0x0000008320117211 */ /* 0x000fe400010f0c05 */
[----:B------:R-:W-:-:S02]  /*af20*/  IADD3.X R5, PT, PT, R31, R9, RZ, P0, !PT ;  /* 0x000000091f057210 */ /* 0x000fc400007fe4ff */
        /* <DEDUP_REMOVED lines=65> */
.L_x_12616:
[----:B------:R-:W-:Y:S05]  /*b340*/  BSYNC.RECONVERGENT B0 ;  /* 0x0000000000007941 */ /* 0x000fea0003800200 */
.L_x_12615:
[----:B-----5:R2:W-:Y:S02]  /*b350*/  STS.128 [R66+0x1800], R20 ;  /* 0x0018001442007388 */ /* 0x0205e40000000c00 */
.L_x_12585:
[----:B------:R-:W-:Y:S05]  /*b360*/  BSYNC.RECONVERGENT B2 ;  /* 0x0000000000027941 */ /* 0x000fea0003800200 */
.L_x_12576:
        /* <DEDUP_REMOVED lines=12> */
.L_x_12619:
[----:B------:R1:W-:Y:S02]  /*b430*/  STS.128 [R66+0x2000], RZ ;  /* 0x002000ff42007388 */ /* 0x0003e40000000c00 */
.L_x_12618:
[----:B------:R-:W-:Y:S05]  /*b440*/  BSYNC.RECONVERGENT B0 ;  /* 0x0000000000007941 */ /* 0x000fea0003800200 */
.L_x_12617:
        /* <DEDUP_REMOVED lines=14> */
.L_x_12622:
[----:B------:R3:W-:Y:S02]  /*b530*/  STS.128 [R66+0x2800], RZ ;  /* 0x002800ff42007388 */ /* 0x0007e40000000c00 */
.L_x_12621:
[----:B------:R-:W-:Y:S05]  /*b540*/  BSYNC.RECONVERGENT B0 ;  /* 0x0000000000007941 */ /* 0x000fea0003800200 */
.L_x_12620:
        /* <DEDUP_REMOVED lines=12> */
.L_x_12625:
[----:B------:R1:W-:Y:S02]  /*b610*/  STS.128 [R66+0x3000], RZ ;  /* 0x003000ff42007388 */ /* 0x0003e40000000c00 */
.L_x_12624:
[----:B------:R-:W-:Y:S05]  /*b620*/  BSYNC.RECONVERGENT B0 ;  /* 0x0000000000007941 */ /* 0x000fea0003800200 */
.L_x_12623:
        /* <DEDUP_REMOVED lines=12> */
.L_x_12628:
[----:B------:R1:W-:Y:S02]  /*b6f0*/  STS.128 [R66+0x3800], RZ ;  /* 0x003800ff42007388 */ /* 0x0003e40000000c00 */
.L_x_12627:
[----:B------:R-:W-:Y:S05]  /*b700*/  BSYNC.RECONVERGENT B0 ;  /* 0x0000000000007941 */ /* 0x000fea0003800200 */
.L_x_12626:
[----:B--2---:R-:W-:Y:S01]  /*b710*/  IADD3 R6, PT, PT, R132, 0x40, RZ ;  /* 0x0000004084067810 */ /* 0x004fe20007ffe0ff */
        /* <DEDUP_REMOVED lines=15> */
.L_x_12631:
[----:B------:R2:W-:Y:S02]  /*b810*/  STS.128 [R66+0x4000], RZ ;  /* 0x004000ff42007388 */ /* 0x0005e40000000c00 */
.L_x_12630:
[----:B------:R-:W-:Y:S05]  /*b820*/  BSYNC.RECONVERGENT B0 ;  /* 0x0000000000007941 */ /* 0x000fea0003800200 */
.L_x_12629:
[----:B------:R-:W-:Y:S01]  /*b830*/  IADD3 R4, PT, PT, R132, 0x50, RZ ;  /* 0x0000005084047810 */ /* 0x000fe20007ffe0ff */
        /* <DEDUP_REMOVED lines=12> */
.L_x_12634:
[----:B------:R1:W-:Y:S02]  /*b900*/  STS.128 [R66+0x4800], RZ ;  /* 0x004800ff42007388 */ /* 0x0003e40000000c00 */
.L_x_12633:
[----:B------:R-:W-:Y:S05]  /*b910*/  BSYNC.RECONVERGENT B0 ;  /* 0x0000000000007941 */ /* 0x000fea0003800200 */
.L_x_12632:
        /* <DEDUP_REMOVED lines=16> */
.L_x_12637:
[----:B------:R1:W-:Y:S02]  /*ba20*/  STS.128 [R66+0x5000], RZ ;  /* 0x005000ff42007388 */ /* 0x0003e40000000c00 */
.L_x_12636:
[----:B------:R-:W-:Y:S05]  /*ba30*/  BSYNC.RECONVERGENT B0 ;  /* 0x0000000000007941 */ /* 0x000fea0003800200 */
.L_x_12635:
        /* <DEDUP_REMOVED lines=14> */
.L_x_12640:
[----:B------:R1:W-:Y:S02]  /*bb20*/  STS.128 [R66+0x5800], RZ ;  /* 0x005800ff42007388 */ /* 0x0003e40000000c00 */
.L_x_12639:
[----:B------:R-:W-:Y:S05]  /*bb30*/  BSYNC.RECONVERGENT B0 ;  /* 0x0000000000007941 */ /* 0x000fea0003800200 */
.L_x_12638:
[----:B------:R-:W2:Y:S04]  /*bb40*/  LD.E.64 R16, desc[UR4][R100.64+0x1c0] ;  /* 0x0001c00464107980 */ /* 0x000ea8000c101b00 */
[----:B---3--:R-:W3:Y:S01]  /*bb50*/  LD.E.64 R8, desc[UR4][R100.64+0x1b8] ;  /* 0x0001b80464087980 */ /* 0x008ee2000c101b00 */
        /* <DEDUP_REMOVED lines=22> */
.L_x_12643:
[----:B------:R3:W-:Y:S01]  /*bcc0*/  STS.128 [R66+0x6000], RZ ;  /* 0x006000ff42007388 */ /* 0x0007e20000000c00 */
[----:B------:R-:W-:Y:S05]  /*bcd0*/  BRA `(.L_x_12644) ;  /* 0x0000000000047947 */ /* 0x000fea0003800000 */
.L_x_12642:
[----:B------:R2:W-:Y:S02]  /*bce0*/  STS.128 [R66+0x6000], RZ ;  /* 0x006000ff42007388 */ /* 0x0005e40000000c00 */
.L_x_12644:
[----:B------:R-:W-:Y:S05]  /*bcf0*/  BSYNC.RECONVERGENT B0 ;  /* 0x0000000000007941 */ /* 0x000fea0003800200 */
.L_x_12641:
        /* <DEDUP_REMOVED lines=13> */
.L_x_12647:
[----:B------:R1:W-:Y:S02]  /*bdd0*/  STS.128 [R66+0x6800], RZ ;  /* 0x006800ff42007388 */ /* 0x0003e40000000c00 */
.L_x_12646:
[----:B------:R-:W-:Y:S05]  /*bde0*/  BSYNC.RECONVERGENT B0 ;  /* 0x0000000000007941 */ /* 0x000fea0003800200 */
.L_x_12645:
        /* <DEDUP_REMOVED lines=13> */
.L_x_12650:
[----:B------:R1:W-:Y:S02]  /*bec0*/  STS.128 [R66+0x7000], RZ ;  /* 0x007000ff42007388 */ /* 0x0003e40000000c00 */
.L_x_12649:
[----:B------:R-:W-:Y:S05]  /*bed0*/  BSYNC.RECONVERGENT B0 ;  /* 0x0000000000007941 */ /* 0x000fea0003800200 */
.L_x_12648:
        /* <DEDUP_REMOVED lines=13> */
.L_x_12653:
[----:B------:R1:W-:Y:S02]  /*bfb0*/  STS.128 [R66+0x7800], RZ ;  /* 0x007800ff42007388 */ /* 0x0003e40000000c00 */
.L_x_12652:
[----:B------:R-:W-:Y:S05]  /*bfc0*/  BSYNC.RECONVERGENT B0 ;  /* 0x0000000000007941 */ /* 0x000fea0003800200 */
.L_x_12651:
        /* <DEDUP_REMOVED lines=16> */
.L_x_12656:
[----:B------:R1:W-:Y:S02]  /*c0d0*/  STS.128 [R66+0x8000], RZ ;  /* 0x008000ff42007388 */ /* 0x0003e40000000c00 */
.L_x_12655:
[----:B------:R-:W-:Y:S05]  /*c0e0*/  BSYNC.RECONVERGENT B0 ;  /* 0x0000000000007941 */ /* 0x000fea0003800200 */
.L_x_12654:
        /* <DEDUP_REMOVED lines=13> */
.L_x_12659:
[----:B------:R1:W-:Y:S02]  /*c1c0*/  STS.128 [R66+0x8800], RZ ;  /* 0x008800ff42007388 */ /* 0x0003e40000000c00 */
.L_x_12658:
[----:B------:R-:W-:Y:S05]  /*c1d0*/  BSYNC.RECONVERGENT B0 ;  /* 0x0000000000007941 */ /* 0x000fea0003800200 */
.L_x_12657:
        /* <DEDUP_REMOVED lines=16> */
.L_x_12662:
[----:B------:R1:W-:Y:S02]  /*c2e0*/  STS.128 [R66+0x9000], RZ ;  /* 0x009000ff42007388 */ /* 0x0003e40000000c00 */
.L_x_12661:
[----:B------:R-:W-:Y:S05]  /*c2f0*/  BSYNC.RECONVERGENT B0 ;  /* 0x0000000000007941 */ /* 0x000fea0003800200 */
.L_x_12660:
        /* <DEDUP_REMOVED lines=16> */
.L_x_12665:
[----:B------:R1:W-:Y:S02]  /*c400*/  STS.128 [R66+0x9800], RZ ;  /* 0x009800ff42007388 */ /* 0x0003e40000000c00 */
.L_x_12664:
[----:B------:R-:W-:Y:S05]  /*c410*/  BSYNC.RECONVERGENT B0 ;  /* 0x0000000000007941 */ /* 0x000fea0003800200 */
.L_x_12663:
        /* <DEDUP_REMOVED lines=10> */
[----:B------:R-:W0:Y:S01]  /*c4c0*/  LDGDEPBAR ;  /* 0x00000000000079af */ /* 0x000e220000000000 */
[----:B------:R-:W-:Y:S01]  /*c4d0*/  SEL R4, R4, 0xffffffe0, !P1 ;  /* 0xffffffe004047807 */ /* 0x000fe20004800000 */
[----:B------:R-:W-:Y:S01]  /*c4e0*/  BSSY.RECONVERGENT B1, `(.L_x_12666) ;  /* 0x00000fe000017945 */ /* 0x000fe20003800200 */
[----:B------:R-:W-:Y:S01]  /*c4f0*/  SEL R6, R6, 0xffffffc0, !P2 ;  /* 0xffffffc006067807 */ /* 0x000fe20005000000 */
[----:B------:R-:W-:Y:S01]  /*c500*/  IMAD R2, R71, 0x2, R2 ;  /* 0x0000000247027824 */ /* 0x000fe200078e0202 */
[----:B------:R-:W-:-:S02]  /*c510*/  ISETP.GT.AND P0, PT, R177, R168, PT ;  /* 0x000000a8b100720c */ /* 0x000fc40003f04270 */
[----:B------:R-:W-:Y:S02]  /*c520*/  SHF.R.U32.HI R60, RZ, 0x2, R175 ;  /* 0x00000002ff3c7819 */ /* 0x000fe400000116af */
[----:B------:R-:W-:Y:S02]  /*c530*/  LOP3.LUT R67, R65, 0x1f0, RZ, 0xc0, !PT ;  /* 0x000001f041437812 */ /* 0x000fe400078ec0ff */
[----:B------:R-:W-:Y:S01]  /*c540*/  LOP3.LUT R60, R60, 0x7, RZ, 0xc0, !PT ;  /* 0x000000073c3c7812 */ /* 0x000fe200078ec0ff */
[----:B--2---:R-:W-:-:S06]  /*c550*/  ULEA UR6, UR6, UR7, 0x18 ;  /* 0x0000000706067291 */ /* 0x004fcc000f8ec0ff */
[----:B------:R-:W-:Y:S01]  /*c560*/  LEA R159, R159, UR6, 0x1 ;  /* 0x000000069f9f7c11 */ /* 0x000fe2000f8e08ff */
[----:B------:R-:W-:Y:S02]  /*c570*/  VIADD R158, R2, UR6 ;  /* 0x00000006029e7c36 */ /* 0x000fe40008000000 */
[----:B------:R-:W-:Y:S02]  /*c580*/  LDSM.16.M88.4 R68, [R2+UR6+0x2000] ;  /* 0x002000060244783b */ /* 0x000fe40008000200 */
[C---:B------:R-:W-:Y:S01]  /*c590*/  IMAD.IADD R157, R159.reuse, 0x1, R4 ;  /* 0x000000019f9d7824 */ /* 0x040fe200078e0204 */
[C---:B------:R-:W-:Y:S01]  /*c5a0*/  IADD3 R154, PT, PT, R158.reuse, R4, RZ ;  /* 0x000000049e9a7210 */ /* 0x040fe20007ffe0ff */
[----:B------:R-:W1:Y:S01]  /*c5b0*/  LDSM.16.M88.4 R116, [R159] ;  /* 0x000000009f74783b */ /* 0x000e620000000200 */
[--C-:B------:R-:W-:Y:S02]  /*c5c0*/  IMAD.IADD R156, R159, 0x1, R6.reuse ;  /* 0x000000019f9c7824 */ /* 0x100fe400078e0206 */
[----:B------:R-:W-:Y:S01]  /*c5d0*/  IMAD.IADD R153, R158, 0x1, R6 ;  /* 0x000000019e997824 */ /* 0x000fe200078e0206 */
[----:B------:R-:W2:Y:S02]  /*c5e0*/  LDSM.16.M88.4 R52, [R2+UR6+0x2800] ;  /* 0x002800060234783b */ /* 0x000ea40008000200 */
[C---:B------:R-:W-:Y:S01]  /*c5f0*/  IADD3 R155, PT, PT, R4.reuse, R156, RZ ;  /* 0x0000009c049b7210 */ /* 0x040fe20007ffe0ff */
[----:B------:R-:W-:Y:S01]  /*c600*/  IMAD.IADD R152, R4, 0x1, R153 ;  /* 0x0000000104987824 */ /* 0x000fe200078e0299 */
[----:B------:R-:W-:Y:S04]  /*c610*/  LDSM.16.M88.4 R108, [R157] ;  /* 0x000000009d6c783b */ /* 0x000fe80000000200 */
[----:B------:R-:W3:Y:S04]  /*c620*/  LDSM.16.M88.4 R80, [R154+0x2000] ;  /* 0x002000009a50783b */ /* 0x000ee80000000200 */
[----:B------:R-:W4:Y:S04]  /*c630*/  LDSM.16.M88.4 R76, [R154+0x2800] ;  /* 0x002800009a4c783b */ /* 0x000f280000000200 */
[----:B------:R-:W4:Y:S04]  /*c640*/  LDSM.16.M88.4 R44, [R2+UR6+0x3000] ;  /* 0x00300006022c783b */ /* 0x000f280008000200 */
[----:B------:R-:W4:Y:S04]  /*c650*/  LDSM.16.M88.4 R36, [R2+UR6+0x3800] ;  /* 0x003800060224783b */ /* 0x000f280008000200 */
[----:B-----5:R-:W4:Y:S04]  /*c660*/  LDSM.16.M88.4 R28, [R2+UR6+0x4000] ;  /* 0x00400006021c783b */ /* 0x020f280008000200 */
[----:B------:R-:W4:Y:S04]  /*c670*/  LDSM.16.M88.4 R20, [R2+UR6+0x4800] ;  /* 0x004800060214783b */ /* 0x000f280008000200 */
[----:B------:R-:W4:Y:S01]  /*c680*/  LDSM.16.M88.4 R8, [R2+UR6+0x5000] ;  /* 0x005000060208783b */ /* 0x000f220008000200 */
[C---:B-1----:R-:W-:Y:S03]  /*c690*/  HMMA.16816.F32 R72, R116.reuse, R68, RZ ;  /* 0x000000447448723c */ /* 0x042fe600000018ff */
[----:B------:R1:W4:Y:S04]  /*c6a0*/  LDSM.16.M88.4 R92, [R2+UR6+0x5800] ;  /* 0x00580006025c783b */ /* 0x0003280008000200 */
[----:B------:R-:W4:Y:S01]  /*c6b0*/  LDSM.16.M88.4 R88, [R154+0x3000] ;  /* 0x003000009a58783b */ /* 0x000f220000000200 */
[C---:B--2---:R-:W-:Y:S03]  /*c6c0*/  HMMA.16816.F32 R56, R116.reuse, R52, RZ ;  /* 0x000000347438723c */ /* 0x044fe600000018ff */
[----:B------:R-:W2:Y:S04]  /*c6d0*/  LDSM.16.M88.4 R84, [R154+0x3800] ;  /* 0x003800009a54783b */ /* 0x000ea80000000200 */
[----:B------:R-:W-:Y:S01]  /*c6e0*/  LDSM.16.M88.4 R128, [R154+0x5000] ;  /* 0x005000009a80783b */ /* 0x000fe20000000200 */
[C---:B------:R-:W-:Y:S03]  /*c6f0*/  HMMA.16816.F32 R68, R116.reuse, R70, RZ ;  /* 0x000000467444723c */ /* 0x040fe600000018ff */
[----:B------:R-:W-:Y:S04]  /*c700*/  LDSM.16.M88.4 R112, [R154+0x5800] ;  /* 0x005800009a70783b */ /* 0x000fe80000000200 */
[----:B------:R-:W-:Y:S01]  /*c710*/  LDSM.16.M88.4 R132, [R156] ;  /* 0x000000009c84783b */ /* 0x000fe20000000200 */
[----:B------:R-:W-:Y:S03]  /*c720*/  HMMA.16816.F32 R52, R116, R54, RZ ;  /* 0x000000367434723c */ /* 0x000fe600000018ff */
[----:B------:R-:W-:Y:S01]  /*c730*/  LDSM.16.M88.4 R104, [R153+0x2000] ;  /* 0x002000009968783b */ /* 0x000fe20000000200 */
[----:B-1----:R-:W-:-:S03]  /*c740*/  IMAD.SHL.U32 R2, R175, 0x2, RZ ;  /* 0x00000002af027824 */ /* 0x002fc600078e00ff */
[----:B------:R-:W-:Y:S02]  /*c750*/  LDSM.16.M88.4 R96, [R153+0x2800] ;  /* 0x002800009960783b */ /* 0x000fe40000000200 */
[----:B------:R-:W-:Y:S01]  /*c760*/  LOP3.LUT R65, R2, 0x6, RZ, 0xc0, !PT ;  /* 0x0000000602417812 */ /* 0x000fe200078ec0ff */
[C---:B---3--:R-:W-:Y:S08]  /*c770*/  HMMA.16816.F32 R72, R108.reuse, R80, R72 ;  /* 0x000000506c48723c */ /* 0x048ff00000001848 */
[C---:B------:R-:W-:Y:S01]  /*c780*/  HMMA.16816.F32 R68, R108.reuse, R82, R68 ;  /* 0x000000526c44723c */ /* 0x040fe20000001844 */
[----:B------:R-:W1:Y:S07]  /*c790*/  LDSM.16.M88.4 R80, [R154+0x4000] ;  /* 0x004000009a50783b */ /* 0x000e6e0000000200 */
        /* <DEDUP_REMOVED lines=69> */
[C---:B--2---:R-:W-:Y:S08]  /*cbf0*/  HMMA.16816.F32 R24, R112.reuse, R84, R24 ;  /* 0x000000547018723c */ /* 0x044ff00000001818 */
[C---:B------:R-:W-:Y:S08]  /*cc00*/  HMMA.16816.F32 R20, R112.reuse, R86, R20 ;  /* 0x000000567014723c */ /* 0x040ff00000001814 */
[C---:B-1----:R-:W-:Y:S08]  /*cc10*/  HMMA.16816.F32 R16, R112.reuse, R80, R16 ;  /* 0x000000507010723c */ /* 0x042ff00000001810 */
[C---:B------:R-:W-:Y:S08]  /*cc20*/  HMMA.16816.F32 R8, R112.reuse, R82, R8 ;  /* 0x000000527008723c */ /* 0x040ff00000001808 */
[C---:B---3--:R-:W-:Y:S08]  /*cc30*/  HMMA.16816.F32 R120, R112.reuse, R76, R120 ;  /* 0x0000004c7078723c */ /* 0x048ff00000001878 */
        /* <DEDUP_REMOVED lines=16> */
.L_x_12669:
        /* <DEDUP_REMOVED lines=19> */
[----:B------:R-:W-:Y:S02]  /*ce70*/  IMAD.HI.U32 R78, R81, R76, RZ ;  /* 0x0000004c514e7227 */ /* 0x000fe400078e00ff */
[----:B------:R-:W3:Y:S02]  /*ce80*/  LD.E.64 R80, desc[UR4][R100.64+0x38] ;  /* 0x0000380464507980 */ /* 0x000ee4000c101b00 */
        /* <DEDUP_REMOVED lines=39> */
.L_x_12670:
[----:B------:R-:W-:Y:S05]  /*d100*/  BSYNC.RECONVERGENT B0 ;  /* 0x0000000000007941 */ /* 0x000fea0003800200 */
.L_x_12668:
        /* <DEDUP_REMOVED lines=59> */
.L_x_12667:
[----:B------:R-:W-:Y:S05]  /*d4c0*/  BSYNC.RECONVERGENT B1 ;  /* 0x0000000000017941 */ /* 0x000fea0003800200 */
.L_x_12666:
[----:B-1----:R-:W-:Y:S01]  /*d4d0*/  IADD3 R3, PT, PT, R178, R60, R67 ;  /* 0x0000003cb2037210 */ /* 0x002fe20007ffe043 */
[----:B------:R-:W-:-:S03]  /*d4e0*/  IMAD.IADD R13, R176, 0x1, R65 ;  /* 0x00000001b00d7824 */ /* 0x000fc600078e0241 */
[----:B------:R-:W-:Y:S01]  /*d4f0*/  IADD3 R3, PT, PT, R62, R3, -R181 ;  /* 0x000000033e037210 */ /* 0x000fe20007ffe8b5 */
[C---:B------:R-:W-:Y:S01]  /*d500*/  VIADD R95, R13.reuse, 0x1 ;  /* 0x000000010d5f7836 */ /* 0x040fe20000000000 */
[CC--:B------:R-:W-:Y:S01]  /*d510*/  ISETP.GE.AND P1, PT, R13.reuse, R62.reuse, PT ;  /* 0x0000003e0d00720c */ /* 0x0c0fe20003f26270 */
[C---:B------:R-:W-:Y:S02]  /*d520*/  VIADD R5, R13.reuse, 0x10 ;  /* 0x000000100d057836 */ /* 0x040fe40000000000 */
[----:B------:R-:W-:Y:S01]  /*d530*/  VIADD R7, R13, 0x9 ;  /* 0x000000090d077836 */ /* 0x000fe20000000000 */
[-C--:B------:R-:W-:Y:S01]  /*d540*/  ISETP.GE.AND P0, PT, R95, R62.reuse, PT ;  /* 0x0000003e5f00720c */ /* 0x080fe20003f06270 */
[----:B------:R-:W-:Y:S01]  /*d550*/  IMAD.IADD R12, R3, 0x1, -R95 ;  /* 0x00000001030c7824 */ /* 0x000fe200078e0a5f */
[-C--:B------:R-:W-:Y:S01]  /*d560*/  ISETP.GE.AND P6, PT, R5, R62.reuse, PT ;  /* 0x0000003e0500720c */ /* 0x080fe20003fc6270 */
[----:B------:R-:W-:Y:S01]  /*d570*/  IMAD.IADD R15, R3, 0x1, -R5 ;  /* 0x00000001030f7824 */ /* 0x000fe200078e0a05 */
[----:B------:R-:W-:Y:S01]  /*d580*/  ISETP.GE.AND P4, PT, R7, R62, PT ;  /* 0x0000003e0700720c */ /* 0x000fe20003f86270 */
        /* <DEDUP_REMOVED lines=10> */
[----:B------:R-:W-:Y:S01]  /*d630*/  IMAD.IADD R77, R3, 0x1, -R2 ;  /* 0x00000001034d7824 */ /* 0x000fe200078e0a02 */
[----:B------:R-:W-:Y:S01]  /*d640*/  I2FP.F32.S32 R66, R66 ;  /* 0x0000004200427245 */ /* 0x000fe20000201400 */
[C---:B------:R-:W-:Y:S01]  /*d650*/  VIADD R85, R13.reuse, 0x18 ;  /* 0x000000180d557836 */ /* 0x040fe20000000000 */
[----:B------:R-:W-:Y:S01]  /*d660*/  ISETP.GE.AND P3, PT, R2, R62, PT ;  /* 0x0000003e0200720c */ /* 0x000fe20003f66270 */
[C---:B------:R-:W-:Y:S01]  /*d670*/  FFMA.FTZ R2, -R0.reuse, R12, R73 ;  /* 0x0000000c00027223 */ /* 0x040fe20000010149 */
[----:B------:R-:W-:Y:S01]  /*d680*/  FFMA.FTZ R12, -R0, R15, R56 ;  /* 0x0000000f000c7223 */ /* 0x000fe20000010138 */
[----:B------:R-:W-:Y:S01]  /*d690*/  VIADD R91, R13, 0x20 ;  /* 0x000000200d5b7836 */ /* 0x000fe20000000000 */
[----:B------:R-:W-:Y:S01]  /*d6a0*/  IABS R14, R14 ;  /* 0x0000000e000e7213 */ /* 0x000fe20000000000 */
[----:B------:R-:W-:-:S02]  /*d6b0*/  IMAD.IADD R56, R3, 0x1, -R87 ;  /* 0x0000000103387824 */ /* 0x000fc400078e0a57 */
[C---:B------:R-:W-:Y:S01]  /*d6c0*/  FFMA.FTZ R66, -R0.reuse, R66, R69 ;  /* 0x0000004200427223 */ /* 0x040fe20000010145 */
        /* <DEDUP_REMOVED lines=15> */
[----:B------:R-:W-:-:S02]  /*d7c0*/  VIADD R79, R13, 0x38 ;  /* 0x000000380d4f7836 */ /* 0x000fc40000000000 */
[C---:B------:R-:W-:Y:S01]  /*d7d0*/  FFMA.FTZ R52, -R0.reuse, R69, R52 ;  /* 0x0000004500347223 */ /* 0x040fe20000010134 */
[C---:B------:R-:W-:Y:S02]  /*d7e0*/  IMAD.IADD R57, R3.reuse, 0x1, -R53 ;  /* 0x0000000103397824 */ /* 0x040fe400078e0a35 */
[----:B------:R-:W-:Y:S01]  /*d7f0*/  FFMA.FTZ R204, -R0, R15, R48 ;  /* 0x0000000f00cc7223 */ /* 0x000fe20000010130 */
        /* <DEDUP_REMOVED lines=9> */
[----:B------:R-:W-:-:S02]  /*d890*/  IABS R15, R15 ;  /* 0x0000000f000f7213 */ /* 0x000fc40000000000 */
[----:B------:R-:W-:Y:S01]  /*d8a0*/  I2FP.F32.S32 R57, R57 ;  /* 0x0000003900397245 */ /* 0x000fe20000201400 */
[C---:B------:R-:W-:Y:S01]  /*d8b0*/  FFMA.FTZ R200, -R0.reuse, R200, R45 ;  /* 0x000000c800c87223 */ /* 0x040fe2000001012d */
[----:B------:R-:W-:Y:S01]  /*d8c0*/  I2FP.F32.S32 R69, R69 ;  /* 0x0000004500457245 */ /* 0x000fe20000201400 */
[C---:B------:R-:W-:Y:S01]  /*d8d0*/  VIADD R45, R13.reuse, 0x49 ;  /* 0x000000490d2d7836 */ /* 0x040fe20000000000 */
[----:B------:R-:W-:Y:S01]  /*d8e0*/  I2FP.F32.S32 R15, R15 ;  /* 0x0000000f000f7245 */ /* 0x000fe20000201400 */
[C---:B------:R-:W-:Y:S01]  /*d8f0*/  FFMA.FTZ R40, -R0.reuse, R57, R40 ;  /* 0x0000003900287223 */ /* 0x040fe20000010128 */
[C---:B------:R-:W-:Y:S01]  /*d900*/  VIADD R57, R13.reuse, 0x48 ;  /* 0x000000480d397836 */ /* 0x040fe20000000000 */
[----:B------:R-:W-:Y:S01]  /*d910*/  IABS R77, R77 ;  /* 0x0000004d004d7213 */ /* 0x000fe20000000000 */
[C---:B------:R-:W-:Y:S01]  /*d920*/  FFMA.FTZ R44, -R0.reuse, R69, R44 ;  /* 0x00000045002c7223 */ /* 0x040fe2000001012c */
[----:B------:R-:W-:Y:S01]  /*d930*/  FFMA.FTZ R192, -R0, R15, R36 ;  /* 0x0000000f00c07223 */ /* 0x000fe20000010124 */
[----:B------:R-:W-:Y:S01]  /*d940*/  VIADD R69, R13, 0x41 ;  /* 0x000000410d457836 */ /* 0x000fe20000000000 */
[----:B------:R-:W-:Y:S01]  /*d950*/  I2FP.F32.S32 R77, R77 ;  /* 0x0000004d004d7245 */ /* 0x000fe20000201400 */
[C---:B------:R-:W-:Y:S01]  /*d960*/  IMAD.IADD R146, R3.reuse, 0x1, -R45 ;  /* 0x0000000103927824 */ /* 0x040fe200078e0a2d */
[----:B------:R-:W-:Y:S01]  /*d970*/  IABS R202, R202 ;  /* 0x000000ca00ca7213 */ /* 0x000fe20000000000 */
[C---:B------:R-:W-:Y:S01]  /*d980*/  IMAD.IADD R15, R3.reuse, 0x1, -R57 ;  /* 0x00000001030f7824 */ /* 0x040fe200078e0a39 */
[----:B------:R-:W-:Y:S01]  /*d990*/  FSEL R2, R2, -INF , !P0 ;  /* 0xff80000002027808 */ /* 0x000fe20004000000 */
[----:B------:R-:W-:Y:S01]  /*d9a0*/  IMAD.IADD R144, R3, 0x1, -R69 ;  /* 0x0000000103907824 */ /* 0x000fe200078e0a45 */
[----:B------:R-:W-:Y:S01]  /*d9b0*/  IABS R146, R146 ;  /* 0x0000009200927213 */ /* 0x000fe20000000000 */
[----:B------:R-:W-:Y:S01]  /*d9c0*/  FFMA.FTZ R68, -R0, R77, R68 ;  /* 0x0000004d00447223 */ /* 0x000fe20000010144 */
[----:B------:R-:W-:Y:S01]  /*d9d0*/  IABS R15, R15 ;  /* 0x0000000f000f7213 */ /* 0x000fe20000000000 */
[----:B------:R-:W-:Y:S01]  /*d9e0*/  VIADD R77, R13, 0x39 ;  /* 0x000000390d4d7836 */ /* 0x000fe20000000000 */
[----:B------:R-:W-:-:S02]  /*d9f0*/  IABS R144, R144 ;  /* 0x0000009000907213 */ /* 0x000fc40000000000 */
[----:B------:R-:W-:Y:S01]  /*da00*/  I2FP.F32.S32 R146, R146 ;  /* 0x0000009200927245 */ /* 0x000fe20000201400 */
[----:B------:R-:W-:Y:S01]  /*da10*/  IMAD.IADD R190, R3, 0x1, -R77 ;  /* 0x0000000103be7824 */ /* 0x000fe200078e0a4d */
[----:B------:R-:W-:Y:S02]  /*da20*/  I2FP.F32.S32 R15, R15 ;  /* 0x0000000f000f7245 */ /* 0x000fe40000201400 */
[----:B------:R-:W-:Y:S01]  /*da30*/  I2FP.F32.S32 R144, R144 ;  /* 0x0000009000907245 */ /* 0x000fe20000201400 */
[C---:B------:R-:W-:Y:S01]  /*da40*/  FFMA.FTZ R146, -R0.reuse, R146, R29 ;  /* 0x0000009200927223 */ /* 0x040fe2000001011d */
[C---:B------:R-:W-:Y:S02]  /*da50*/  VIADD R29, R13.reuse, 0x59 ;  /* 0x000000590d1d7836 */ /* 0x040fe40000000000 */
[C---:B------:R-:W-:Y:S01]  /*da60*/  FFMA.FTZ R28, -R0.reuse, R15, R28 ;  /* 0x0000000f001c7223 */ /* 0x040fe2000001011c */
[C---:B------:R-:W-:Y:S01]  /*da70*/  VIADD R15, R13.reuse, 0x60 ;  /* 0x000000600d0f7836 */ /* 0x040fe20000000000 */
[----:B------:R-:W-:Y:S01]  /*da80*/  IABS R190, R190 ;  /* 0x000000be00be7213 */ /* 0x000fe20000000000 */
[C---:B------:R-:W-:Y:S01]  /*da90*/  FFMA.FTZ R144, -R0.reuse, R144, R33 ;  /* 0x0000009000907223 */ /* 0x040fe20000010121 */
[----:B------:R-:W-:Y:S01]  /*daa0*/  VIADD R33, R13, 0x58 ;  /* 0x000000580d217836 */ /* 0x000fe20000000000 */
[----:B------:R-:W-:Y:S01]  /*dab0*/  I2FP.F32.S32 R202, R202 ;  /* 0x000000ca00ca7245 */ /* 0x000fe20000201400 */
[C---:B------:R-:W-:Y:S01]  /*dac0*/  IMAD.IADD R124, R3.reuse, 0x1, -R29 ;  /* 0x00000001037c7824 */ /* 0x040fe200078e0a1d */
[----:B------:R-:W-:Y:S01]  /*dad0*/  I2FP.F32.S32 R190, R190 ;  /* 0x000000be00be7245 */ /* 0x000fe20000201400 */
[----:B------:R-:W-:Y:S01]  /*dae0*/  IMAD.IADD R97, R3, 0x1, -R15 ;  /* 0x0000000103617824 */ /* 0x000fe200078e0a0f */
[----:B------:R-:W-:Y:S01]  /*daf0*/  ISETP.GE.AND P5, PT, R93, R62, PT ;  /* 0x0000003e5d00720c */ /* 0x000fe20003fa6270 */
[----:B------:R-:W-:Y:S01]  /*db00*/  IMAD.IADD R99, R3, 0x1, -R33 ;  /* 0x0000000103637824 */ /* 0x000fe200078e0a21 */
[----:B------:R-:W-:Y:S01]  /*db10*/  IABS R124, R124 ;  /* 0x0000007c007c7213 */ /* 0x000fe20000000000 */
[C---:B------:R-:W-:Y:S01]  /*db20*/  FFMA.FTZ R190, -R0.reuse, R190, R37 ;  /* 0x000000be00be7223 */ /* 0x040fe20000010125 */
[----:B------:R-:W-:Y:S01]  /*db30*/  IABS R97, R97 ;  /* 0x0000006100617213 */ /* 0x000fe20000000000 */
[----:B------:R-:W-:Y:S01]  /*db40*/  VIADD R37, R13, 0x51 ;  /* 0x000000510d257836 */ /* 0x000fe20000000000 */
[----:B------:R-:W-:Y:S01]  /*db50*/  IABS R99, R99 ;  /* 0x0000006300637213 */ /* 0x000fe20000000000 */
[C---:B------:R-:W-:Y:S01]  /*db60*/  FFMA.FTZ R202, -R0.reuse, R202, R49 ;  /* 0x000000ca00ca7223 */ /* 0x040fe20000010131 */
[----:B------:R-:W-:Y:S01]  /*db70*/  I2FP.F32.S32 R124, R124 ;  /* 0x0000007c007c7245 */ /* 0x000fe20000201400 */
[----:B------:R-:W-:Y:S01]  /*db80*/  IMAD.IADD R36, R3, 0x1, -R37 ;  /* 0x0000000103247824 */ /* 0x000fe200078e0a25 */
[----:B------:R-:W-:Y:S01]  /*db90*/  I2FP.F32.S32 R97, R97 ;  /* 0x0000006100617245 */ /* 0x000fe20000201400 */
[----:B------:R-:W-:Y:S01]  /*dba0*/  VIADD R49, R13, 0x31 ;  /* 0x000000310d317836 */ /* 0x000fe20000000000 */
[----:B------:R-:W-:Y:S01]  /*dbb0*/  I2FP.F32.S32 R99, R99 ;  /* 0x0000006300637245 */ /* 0x000fe20000201400 */
[C---:B------:R-:W-:Y:S01]  /*dbc0*/  FFMA.FTZ R124, -R0.reuse, R124, R21 ;  /* 0x0000007c007c7223 */ /* 0x040fe20000010115 */
[----:B------:R-:W-:Y:S01]  /*dbd0*/  IABS R36, R36 ;  /* 0x0000002400247213 */ /* 0x000fe20000000000 */
[----:B------:R-:W-:Y:S01]  /*dbe0*/  FFMA.FTZ R21, -R0, R97, R16 ;  /* 0x0000006100157223 */ /* 0x000fe20000010110 */
[----:B------:R-:W-:-:S02]  /*dbf0*/  VIADD R16, R3, 0x8 ;  /* 0x0000000803107836 */ /* 0x000fc40000000000 */
[----:B------:R-:W-:Y:S01]  /*dc00*/  FFMA.FTZ R128, -R0, R99, R20 ;  /* 0x0000006300807223 */ /* 0x000fe20000010114 */
[----:B------:R-:W-:Y:S01]  /*dc10*/  IMAD.IADD R20, R3, 0x1, -R13 ;  /* 0x0000000103147824 */ /* 0x000fe200078e0a0d */
[----:B------:R-:W-:Y:S01]  /*dc20*/  I2FP.F32.S32 R36, R36 ;  /* 0x0000002400247245 */ /* 0x000fe20000201400 */
[C---:B------:R-:W-:Y:S01]  /*dc30*/  IMAD.IADD R95, R16.reuse, 0x1, -R95 ;  /* 0x00000001105f7824 */ /* 0x040fe200078e0a5f */
[----:B------:R-:W-:Y:S01]  /*dc40*/  ISETP.GE.AND P2, PT, R91, R62, PT ;  /* 0x0000003e5b00720c */ /* 0x000fe20003f46270 */
        /* <DEDUP_REMOVED lines=17> */
[----:B------:R-:W-:Y:S01]  /*dd60*/  FSEL R7, R72, -INF , !P1 ;  /* 0xff80000048077808 */ /* 0x000fe20004800000 */
[----:B------:R-:W-:Y:S01]  /*dd70*/  FFMA.FTZ R74, -R0, R99, R74 ;  /* 0x00000063004a7223 */ /* 0x000fe2000001014a */
[----:B------:R-:W-:Y:S01]  /*dd80*/  FSEL R72, R20, -INF , !P0 ;  /* 0xff80000014487808 */ /* 0x000fe20004000000 */
[----:B------:R-:W-:Y:S01]  /*dd90*/  IMAD.IADD R20, R16, 0x1, -R89 ;  /* 0x0000000110147824 */ /* 0x000fe200078e0a59 */
[----:B------:R-:W-:Y:S01]  /*dda0*/  IABS R5, R5 ;  /* 0x0000000500057213 */ /* 0x000fe20000000000 */
[----:B------:R-:W-:Y:S01]  /*ddb0*/  FFMA.FTZ R71, -R0, R36, R71 ;  /* 0x0000002400477223 */ /* 0x000fe20000010147 */
[----:B------:R-:W-:Y:S01]  /*ddc0*/  IMAD.IADD R36, R16, 0x1, -R93 ;  /* 0x0000000110247824 */ /* 0x000fe200078e0a5d */
[----:B------:R-:W-:Y:S01]  /*ddd0*/  FSEL R48, R48, -INF , !P3 ;  /* 0xff80000030307808 */ /* 0x000fe20005800000 */
[----:B------:R-:W-:Y:S01]  /*dde0*/  IMAD.IADD R75, R16, 0x1, -R91 ;  /* 0x00000001104b7824 */ /* 0x000fe200078e0a5b */
[----:B------:R-:W-:-:S02]  /*ddf0*/  IABS R20, R20 ;  /* 0x0000001400147213 */ /* 0x000fc40000000000 */
[----:B------:R-:W-:Y:S02]  /*de00*/  I2FP.F32.S32 R5, R5 ;  /* 0x0000000500057245 */ /* 0x000fe40000201400 */
[----:B------:R-:W-:Y:S02]  /*de10*/  I2FP.F32.S32 R20, R20 ;  /* 0x0000001400147245 */ /* 0x000fe40000201400 */
[----:B------:R-:W-:Y:S01]  /*de20*/  IABS R36, R36 ;  /* 0x0000002400247213 */ /* 0x000fe20000000000 */
[----:B------:R-:W-:Y:S01]  /*de30*/  FFMA.FTZ R58, -R0, R5, R58 ;  /* 0x00000005003a7223 */ /* 0x000fe2000001013a */
[----:B------:R-:W-:Y:S01]  /*de40*/  FSEL R5, R74, -INF , !P1 ;  /* 0xff8000004a057808 */ /* 0x000fe20004800000 */
[----:B------:R-:W-:Y:S01]  /*de50*/  FFMA.FTZ R51, -R0, R20, R51 ;  /* 0x0000001400337223 */ /* 0x000fe20000010133 */
[----:B------:R-:W-:Y:S01]  /*de60*/  FSEL R74, R68, -INF , !P3 ;  /* 0xff800000444a7808 */ /* 0x000fe20005800000 */
[----:B------:R-:W2:Y:S01]  /*de70*/  LD.E R20, desc[UR4][R100.64+0xdc] ;  /* 0x0000dc0464147980 */ /* 0x000ea2000c101900 */
[----:B------:R-:W-:Y:S01]  /*de80*/  IMAD.IADD R68, R16, 0x1, -R87 ;  /* 0x0000000110447824 */ /* 0x000fe200078e0a57 */
[----:B------:R-:W-:-:S02]  /*de90*/  ISETP.GE.AND P1, PT, R89, R62, PT ;  /* 0x0000003e5900720c */ /* 0x000fc40003f26270 */
[----:B------:R-:W-:Y:S02]  /*dea0*/  IABS R89, R70 ;  /* 0x0000004600597213 */ /* 0x000fe40000000000 */
[----:B------:R-:W-:Y:S02]  /*deb0*/  IABS R68, R68 ;  /* 0x0000004400447213 */ /* 0x000fe40000000000 */
[----:B------:R-:W-:Y:S02]  /*dec0*/  I2FP.F32.S32 R36, R36 ;  /* 0x0000002400247245 */ /* 0x000fe40000201400 */
[----:B------:R-:W-:Y:S02]  /*ded0*/  I2FP.F32.S32 R89, R89 ;  /* 0x0000005900597245 */ /* 0x000fe40000201400 */
[----:B------:R-:W-:Y:S01]  /*dee0*/  I2FP.F32.S32 R68, R68 ;  /* 0x0000004400447245 */ /* 0x000fe20000201400 */
[----:B------:R-:W-:Y:S01]  /*def0*/  FFMA.FTZ R55, -R0, R36, R55 ;  /* 0x0000002400377223 */ /* 0x000fe20000010137 */
[----:B------:R-:W-:Y:S01]  /*df00*/  FSEL R36, R12, -INF , !P6 ;  /* 0xff8000000c247808 */ /* 0x000fe20007000000 */
        /* <DEDUP_REMOVED lines=8> */
[C---:B------:R-:W-:Y:S01]  /*df90*/  IMAD.IADD R54, R16.reuse, 0x1, -R81 ;  /* 0x0000000110367824 */ /* 0x040fe200078e0a51 */
[----:B------:R-:W-:Y:S01]  /*dfa0*/  FSEL R78, R59, -INF , !P6 ;  /* 0xff8000003b4e7808 */ /* 0x000fe20007000000 */
[----:B------:R-:W-:Y:S01]  /*dfb0*/  IMAD.IADD R59, R16, 0x1, -R53 ;  /* 0x00000001103b7824 */ /* 0x000fe200078e0a35 */
[----:B------:R-:W-:Y:S02]  /*dfc0*/  IABS R71, R71 ;  /* 0x0000004700477213 */ /* 0x000fe40000000000 */
[----:B------:R-:W-:Y:S02]  /*dfd0*/  IABS R54, R54 ;  /* 0x0000003600367213 */ /* 0x000fe40000000000 */
[----:B------:R-:W-:-:S02]  /*dfe0*/  I2FP.F32.S32 R71, R71 ;  /* 0x0000004700477245 */ /* 0x000fc40000201400 */
[----:B------:R-:W-:Y:S02]  /*dff0*/  IABS R59, R59 ;  /* 0x0000003b003b7213 */ /* 0x000fe40000000000 */
[----:B------:R-:W-:Y:S01]  /*e000*/  I2FP.F32.S32 R54, R54 ;  /* 0x0000003600367245 */ /* 0x000fe20000201400 */
[C---:B------:R-:W-:Y:S01]  /*e010*/  FFMA.FTZ R46, -R0.reuse, R71, R46 ;  /* 0x00000047002e7223 */ /* 0x040fe2000001012e */
[----:B------:R-:W-:Y:S02]  /*e020*/  IABS R194, R194 ;  /* 0x000000c200c27213 */ /* 0x000fe40000000000 */
[----:B------:R-:W-:Y:S02]  /*e030*/  I2FP.F32.S32 R59, R59 ;  /* 0x0000003b003b7245 */ /* 0x000fe40000201400 */
[----:B------:R-:W-:Y:S01]  /*e040*/  ISETP.GE.AND P0, PT, R83, R62, PT ;  /* 0x0000003e5300720c */ /* 0x000fe20003f06270 */
[C---:B------:R-:W-:Y:S01]  /*e050*/  FFMA.FTZ R47, -R0.reuse, R54, R47 ;  /* 0x00000036002f7223 */ /* 0x040fe2000001012f */
[----:B------:R-:W-:Y:S01]  /*e060*/  I2FP.F32.S32 R194, R194 ;  /* 0x000000c200c27245 */ /* 0x000fe20000201400 */
[----:B------:R-:W-:Y:S01]  /*e070*/  FFMA.FTZ R42, -R0, R59, R42 ;  /* 0x0000003b002a7223 */ /* 0x000fe2000001012a */
[----:B------:R-:W-:-:S02]  /*e080*/  FSEL R54, R44, -INF , !P0 ;  /* 0xff8000002c367808 */ /* 0x000fc40004000000 */
[----:B------:R-:W-:Y:S01]  /*e090*/  FSEL R102, R46, -INF , !P0 ;  /* 0xff8000002e667808 */ /* 0x000fe20004000000 */
[----:B------:R-:W-:Y:S01]  /*e0a0*/  FFMA.FTZ R194, -R0, R194, R41 ;  /* 0x000000c200c27223 */ /* 0x000fe20000010129 */
[----:B------:R-:W-:Y:S01]  /*e0b0*/  ISETP.GE.AND P0, PT, R53, R62, PT ;  /* 0x0000003e3500720c */ /* 0x000fe20003f06270 */
[----:B------:R-:W-:Y:S01]  /*e0c0*/  IMAD.IADD R41, R3, 0x1, -R73 ;  /* 0x0000000103297824 */ /* 0x000fe200078e0a49 */
[----:B------:R-:W-:Y:S02]  /*e0d0*/  IABS R75, R75 ;  /* 0x0000004b004b7213 */ /* 0x000fe40000000000 */
[----:B------:R-:W-:Y:S01]  /*e0e0*/  FSEL R68, R52, -INF , !P3 ;  /* 0xff80000034447808 */ /* 0x000fe20005800000 */
[----:B------:R-:W-:Y:S01]  /*e0f0*/  IMAD.IADD R52, R16, 0x1, -R49 ;  /* 0x0000000110347824 */ /* 0x000fe200078e0a31 */
[----:B------:R-:W-:Y:S01]  /*e100*/  FSEL R188, R42, -INF , !P0 ;  /* 0xff8000002abc7808 */ /* 0x000fe20004000000 */
[C---:B------:R-:W-:Y:S01]  /*e110*/  IMAD.IADD R44, R16.reuse, 0x1, -R77 ;  /* 0x00000001102c7824 */ /* 0x040fe200078e0a4d */
[----:B------:R-:W-:Y:S01]  /*e120*/  I2FP.F32.S32 R75, R75 ;  /* 0x0000004b004b7245 */ /* 0x000fe20000201400 */
[----:B------:R-:W-:Y:S01]  /*e130*/  IMAD.IADD R42, R16, 0x1, -R69 ;  /* 0x00000001102a7824 */ /* 0x000fe200078e0a45 */
[----:B------:R-:W-:-:S02]  /*e140*/  IABS R41, R41 ;  /* 0x0000002900297213 */ /* 0x000fc40000000000 */
[----:B------:R-:W-:Y:S01]  /*e150*/  IABS R52, R52 ;  /* 0x0000003400347213 */ /* 0x000fe20000000000 */
[----:B------:R-:W-:Y:S01]  /*e160*/  FFMA.FTZ R198, -R0, R75, R50 ;  /* 0x0000004b00c67223 */ /* 0x000fe20000010132 */
        /* <DEDUP_REMOVED lines=8> */
[----:B------:R-:W-:-:S02]  /*e1f0*/  I2FP.F32.S32 R44, R44 ;  /* 0x0000002c002c7245 */ /* 0x000fc40000201400 */
        /* <DEDUP_REMOVED lines=8> */
[----:B------:R-:W-:Y:S02]  /*e280*/  FSEL R88, R55, -INF , !P5 ;  /* 0xff80000037587808 */ /* 0x000fe40006800000 */
[----:B------:R-:W-:-:S02]  /*e290*/  FSEL R204, R204, -INF , !P2 ;  /* 0xff800000cccc7808 */ /* 0x000fc40005000000 */
[----:B------:R-:W-:Y:S02]  /*e2a0*/  FSEL R198, R198, -INF , !P2 ;  /* 0xff800000c6c67808 */ /* 0x000fe40005000000 */
[-C--:B------:R-:W-:Y:S02]  /*e2b0*/  ISETP.GE.AND P4, PT, R49, R62.reuse, PT ;  /* 0x0000003e3100720c */ /* 0x080fe40003f86270 */
[-C--:B------:R-:W-:Y:S02]  /*e2c0*/  ISETP.GE.AND P5, PT, R77, R62.reuse, PT ;  /* 0x0000003e4d00720c */ /* 0x080fe40003fa6270 */
[-C--:B------:R-:W-:Y:S01]  /*e2d0*/  ISETP.GE.AND P2, PT, R69, R62.reuse, PT ;  /* 0x0000003e4500720c */ /* 0x080fe20003f46270 */
[----:B------:R-:W-:Y:S01]  /*e2e0*/  IMAD.IADD R55, R16, 0x1, -R79 ;  /* 0x0000000110377824 */ /* 0x000fe200078e0a4f */
[----:B------:R-:W-:Y:S01]  /*e2f0*/  FSEL R194, R194, -INF , !P4 ;  /* 0xff800000c2c27808 */ /* 0x000fe20006000000 */
[C---:B------:R-:W-:Y:S01]  /*e300*/  IMAD.IADD R47, R16.reuse, 0x1, -R73 ;  /* 0x00000001102f7824 */ /* 0x040fe200078e0a49 */
[----:B------:R-:W-:Y:S01]  /*e310*/  FSEL R186, R43, -INF , !P4 ;  /* 0xff8000002bba7808 */ /* 0x000fe20006000000 */
[C---:B------:R-:W-:Y:S01]  /*e320*/  IMAD.IADD R110, R16.reuse, 0x1, -R37 ;  /* 0x00000001106e7824 */ /* 0x040fe200078e0a25 */
[----:B------:R-:W-:Y:S01]  /*e330*/  ISETP.GE.AND P4, PT, R41, R62, PT ;  /* 0x0000003e2900720c */ /* 0x000fe20003f86270 */
[C---:B------:R-:W-:Y:S01]  /*e340*/  IMAD.IADD R41, R16.reuse, 0x1, -R41 ;  /* 0x0000000110297824 */ /* 0x040fe200078e0a29 */
[----:B------:R-:W-:Y:S01]  /*e350*/  FSEL R150, R39, -INF , !P5 ;  /* 0xff80000027967808 */ /* 0x000fe20006800000 */
[C---:B------:R-:W-:Y:S01]  /*e360*/  IMAD.IADD R39, R16.reuse, 0x1, -R33 ;  /* 0x0000000110277824 */ /* 0x040fe200078e0a21 */
[----:B------:R-:W-:Y:S01]  /*e370*/  FSEL R134, R35, -INF , !P2 ;  /* 0xff80000023867808 */ /* 0x000fe20005000000 */
[----:B------:R-:W-:Y:S01]  /*e380*/  IMAD.IADD R106, R16, 0x1, -R29 ;  /* 0x00000001106a7824 */ /* 0x000fe200078e0a1d */
[----:B------:R-:W-:Y:S01]  /*e390*/  FSEL R112, R40, -INF , !P0 ;  /* 0xff80000028707808 */ /* 0x000fe20004000000 */
[C---:B------:R-:W-:Y:S01]  /*e3a0*/  IMAD.IADD R35, R16.reuse, 0x1, -R15 ;  /* 0x0000000110237824 */ /* 0x040fe200078e0a0f */
[----:B------:R-:W-:Y:S01]  /*e3b0*/  IABS R55, R55 ;  /* 0x0000003700377213 */ /* 0x000fe20000000000 */
[----:B------:R-:W-:Y:S01]  /*e3c0*/  IMAD.IADD R40, R16, 0x1, -R45 ;  /* 0x0000000110287824 */ /* 0x000fe200078e0a2d */
[----:B------:R-:W-:-:S02]  /*e3d0*/  IABS R47, R47 ;  /* 0x0000002f002f7213 */ /* 0x000fc40000000000 */
[----:B------:R-:W-:Y:S02]  /*e3e0*/  IABS R41, R41 ;  /* 0x0000002900297213 */ /* 0x000fe40000000000 */
[----:B------:R-:W-:Y:S02]  /*e3f0*/  IABS R110, R110 ;  /* 0x0000006e006e7213 */ /* 0x000fe40000000000 */
[----:B------:R-:W-:Y:S02]  /*e400*/  IABS R39, R39 ;  /* 0x0000002700277213 */ /* 0x000fe40000000000 */
[----:B------:R-:W-:Y:S02]  /*e410*/  IABS R106, R106 ;  /* 0x0000006a006a7213 */ /* 0x000fe40000000000 */
[----:B------:R-:W-:Y:S02]  /*e420*/  IABS R35, R35 ;  /* 0x0000002300237213 */ /* 0x000fe40000000000 */
[----:B------:R-:W-:-:S02]  /*e430*/  I2FP.F32.S32 R55, R55 ;  /* 0x0000003700377245 */ /* 0x000fc40000201400 */
[----:B------:R-:W-:Y:S02]  /*e440*/  I2FP.F32.S32 R47, R47 ;  /* 0x0000002f002f7245 */ /* 0x000fe40000201400 */
[----:B------:R-:W-:Y:S02]  /*e450*/  IABS R40, R40 ;  /* 0x0000002800287213 */ /* 0x000fe40000000000 */
[----:B------:R-:W-:Y:S02]  /*e460*/  I2FP.F32.S32 R41, R41 ;  /* 0x0000002900297245 */ /* 0x000fe40000201400 */
[----:B------:R-:W-:Y:S02]  /*e470*/  I2FP.F32.S32 R110, R110 ;  /* 0x0000006e006e7245 */ /* 0x000fe40000201400 */
[----:B------:R-:W-:Y:S02]  /*e480*/  I2FP.F32.S32 R39, R39 ;  /* 0x0000002700277245 */ /* 0x000fe40000201400 */
[----:B------:R-:W-:-:S02]  /*e490*/  I2FP.F32.S32 R106, R106 ;  /* 0x0000006a006a7245 */ /* 0x000fc40000201400 */
[----:B------:R-:W-:Y:S02]  /*e4a0*/  I2FP.F32.S32 R35, R35 ;  /* 0x0000002300237245 */ /* 0x000fe40000201400 */
[----:B------:R-:W-:Y:S01]  /*e4b0*/  IABS R103, R103 ;  /* 0x0000006700677213 */ /* 0x000fe20000000000 */
[----:B------:R-:W-:Y:S01]  /*e4c0*/  FFMA.FTZ R38, -R0, R55, R38 ;  /* 0x0000003700267223 */ /* 0x000fe20000010126 */
[----:B------:R-:W-:Y:S01]  /*e4d0*/  FSEL R70, R56, -INF , !P6 ;  /* 0xff80000038467808 */ /* 0x000fe20007000000 */
[C---:B------:R-:W-:Y:S01]  /*e4e0*/  FFMA.FTZ R34, -R0.reuse, R47, R34 ;  /* 0x0000002f00227223 */ /* 0x040fe20000010122 */
[----:B------:R-:W-:Y:S01]  /*e4f0*/  I2FP.F32.S32 R40, R40 ;  /* 0x0000002800287245 */ /* 0x000fe20000201400 */
[C---:B------:R-:W-:Y:S01]  /*e500*/  FFMA.FTZ R114, -R0.reuse, R41, R26 ;  /* 0x0000002900727223 */ /* 0x040fe2000001011a */
[----:B------:R-:W-:Y:S01]  /*e510*/  I2FP.F32.S32 R103, R103 ;  /* 0x0000006700677245 */ /* 0x000fe20000201400 */
[C---:B------:R-:W-:Y:S01]  /*e520*/  FFMA.FTZ R110, -R0.reuse, R110, R27 ;  /* 0x0000006e006e7223 */ /* 0x040fe2000001011b */
[-C--:B------:R-:W-:Y:S01]  /*e530*/  ISETP.GE.AND P6, PT, R79, R62.reuse, PT ;  /* 0x0000003e4f00720c */ /* 0x080fe20003fc6270 */
[C---:B------:R-:W-:Y:S01]  /*e540*/  FFMA.FTZ R108, -R0.reuse, R39, R22 ;  /* 0x00000027006c7223 */ /* 0x040fe20000010116 */
[----:B------:R-:W-:Y:S01]  /*e550*/  ISETP.GE.AND P3, PT, R73, R62, PT ;  /* 0x0000003e4900720c */ /* 0x000fe20003f66270 */
[C---:B------:R-:W-:Y:S01]  /*e560*/  FFMA.FTZ R106, -R0.reuse, R106, R23 ;  /* 0x0000006a006a7223 */ /* 0x040fe20000010117 */
[----:B------:R-:W-:Y:S01]  /*e570*/  FFMA.FTZ R18, -R0, R35, R18 ;  /* 0x0000002300127223 */ /* 0x000fe20000010112 */
[----:B------:R-:W-:-:S02]  /*e580*/  VIADD R43, R13, 0x61 ;  /* 0x000000610d2b7836 */ /* 0x000fc40000000000 */
[C---:B------:R-:W-:Y:S01]  /*e590*/  FFMA.FTZ R31, -R0.reuse, R40, R31 ;  /* 0x00000028001f7223 */ /* 0x040fe2000001011f */
[C---:B------:R-:W-:Y:S02]  /*e5a0*/  VIADD R41, R13.reuse, 0x68 ;  /* 0x000000680d297836 */ /* 0x040fe40000000000 */
[----:B------:R-:W-:Y:S01]  /*e5b0*/  FFMA.FTZ R24, -R0, R103, R24 ;  /* 0x0000006700187223 */ /* 0x000fe20000010118 */
[C---:B------:R-:W-:Y:S02]  /*e5c0*/  VIADD R39, R13.reuse, 0x69 ;  /* 0x000000690d277836 */ /* 0x040fe40000000000 */
[C---:B------:R-:W-:Y:S02]  /*e5d0*/  VIADD R35, R13.reuse, 0x70 ;  /* 0x000000700d237836 */ /* 0x040fe40000000000 */
[C---:B------:R-:W-:Y:S02]  /*e5e0*/  VIADD R27, R13.reuse, 0x71 ;  /* 0x000000710d1b7836 */ /* 0x040fe40000000000 */
[----:B------:R-:W-:-:S02]  /*e5f0*/  VIADD R23, R13, 0x78 ;  /* 0x000000780d177836 */ /* 0x000fc40000000000 */
[----:B------:R-:W-:Y:S01]  /*e600*/  VIADD R13, R13, 0x79 ;  /* 0x000000790d0d7836 */ /* 0x000fe20000000000 */
[----:B------:R-:W-:Y:S01]  /*e610*/  FSEL R182, R38, -INF , !P6 ;  /* 0xff80000026b67808 */ /* 0x000fe20007000000 */
[C---:B------:R-:W-:Y:S01]  /*e620*/  IMAD.IADD R40, R3.reuse, 0x1, -R43 ;  /* 0x0000000103287824 */ /* 0x040fe200078e0a2b */
[----:B------:R-:W-:Y:S01]  /*e630*/  FSEL R136, R32, -INF , !P3 ;  /* 0xff80000020887808 */ /* 0x000fe20005800000 */
[C---:B------:R-:W-:Y:S01]  /*e640*/  IMAD.IADD R38, R3.reuse, 0x1, -R41 ;  /* 0x0000000103267824 */ /* 0x040fe200078e0a29 */
[----:B------:R-:W-:Y:S01]  /*e650*/  FSEL R142, R34, -INF , !P3 ;  /* 0xff800000228e7808 */ /* 0x000fe20005800000 */
[C---:B------:R-:W-:Y:S02]  /*e660*/  IMAD.IADD R34, R3.reuse, 0x1, -R39 ;  /* 0x0000000103227824 */ /* 0x040fe400078e0a27 */
[C---:B------:R-:W-:Y:S02]  /*e670*/  IMAD.IADD R32, R3.reuse, 0x1, -R35 ;  /* 0x0000000103207824 */ /* 0x040fe400078e0a23 */
[----:B------:R-:W-:-:S02]  /*e680*/  IMAD.IADD R26, R3, 0x1, -R27 ;  /* 0x00000001031a7824 */ /* 0x000fc400078e0a1b */
[C---:B------:R-:W-:Y:S02]  /*e690*/  IMAD.IADD R22, R3.reuse, 0x1, -R23 ;  /* 0x0000000103167824 */ /* 0x040fe400078e0a17 */
[----:B------:R-:W-:Y:S01]  /*e6a0*/  IMAD.IADD R3, R3, 0x1, -R13 ;  /* 0x0000000103037824 */ /* 0x000fe200078e0a0d */
[----:B------:R-:W-:Y:S02]  /*e6b0*/  ISETP.GE.AND P0, PT, R45, R62, PT ;  /* 0x0000003e2d00720c */ /* 0x000fe40003f06270 */
[----:B------:R-:W-:Y:S02]  /*e6c0*/  FSEL R132, R24, -INF , !P4 ;  /* 0xff80000018847808 */ /* 0x000fe40006000000 */
[----:B------:R-:W-:Y:S02]  /*e6d0*/  IABS R38, R38 ;  /* 0x0000002600267213 */ /* 0x000fe40000000000 */
[----:B------:R-:W-:Y:S02]  /*e6e0*/  IABS R24, R3 ;  /* 0x0000000300187213 */ /* 0x000fe40000000000 */
[----:B------:R-:W-:-:S02]  /*e6f0*/  FMNMX3.FTZ R3, R7, R2, R74, !PT ;  /* 0x0000000207037276 */ /* 0x000fc4000781004a */
[----:B------:R-:W-:Y:S02]  /*e700*/  FSEL R146, R146, -INF , !P0 ;  /* 0xff80000092927808 */ /* 0x000fe40004000000 */
[----:B------:R-:W-:Y:S02]  /*e710*/  FSEL R138, R31, -INF , !P0 ;  /* 0xff8000001f8a7808 */ /* 0x000fe40004000000 */
[----:B------:R-:W-:Y:S02]  /*e720*/  ISETP.GE.AND P0, PT, R15, R62, PT ;  /* 0x0000003e0f00720c */ /* 0x000fe40003f06270 */
[----:B------:R-:W-:Y:S02]  /*e730*/  I2FP.F32.S32 R15, R38 ;  /* 0x00000026000f7245 */ /* 0x000fe40000201400 */
[----:B------:R-:W-:Y:S02]  /*e740*/  IABS R22, R22 ;  /* 0x0000001600167213 */ /* 0x000fe40000000000 */
[----:B------:R-:W-:-:S02]  /*e750*/  FMNMX3.FTZ R3, R3, R50, R36, !PT ;  /* 0x0000003203037276 */ /* 0x000fc40007810024 */
[----:B------:R-:W-:Y:S01]  /*e760*/  FSEL R192, R192, -INF , !P6 ;  /* 0xff800000c0c07808 */ /* 0x000fe20007000000 */
[----:B------:R-:W-:Y:S01]  /*e770*/  FFMA.FTZ R8, -R0, R15, R8 ;  /* 0x0000000f00087223 */ /* 0x000fe20000010108 */
[----:B------:R-:W-:Y:S01]  /*e780*/  ISETP.GE.AND P6, PT, R43, R62, PT ;  /* 0x0000003e2b00720c */ /* 0x000fe20003fc6270 */
[----:B------:R-:W-:Y:S01]  /*e790*/  IMAD.IADD R43, R16, 0x1, -R43 ;  /* 0x00000001102b7824 */ /* 0x000fe200078e0a2b */
[----:B------:R-:W-:Y:S01]  /*e7a0*/  FMNMX3.FTZ R3, R3, R70, R68, !PT ;  /* 0x0000004603037276 */ /* 0x000fe20007810044 */
[----:B------:R-:W-:Y:S01]  /*e7b0*/  IMAD.MOV.U32 R15, RZ, RZ, R22 ;  /* 0x000000ffff0f7224 */ /* 0x000fe200078e0016 */
[----:B------:R-:W-:Y:S02]  /*e7c0*/  FSEL R202, R202, -INF , !P1 ;  /* 0xff800000caca7808 */ /* 0x000fe40004800000 */
[----:B------:R-:W-:Y:S02]  /*e7d0*/  ISETP.GE.AND P3, PT, R37, R62, PT ;  /* 0x0000003e2500720c */ /* 0x000fe40003f66270 */
[----:B------:R-:W-:-:S02]  /*e7e0*/  FMNMX3.FTZ R3, R3, R14, R204, !PT ;  /* 0x0000000e03037276 */ /* 0x000fc400078100cc */
[----:B------:R-:W-:Y:S02]  /*e7f0*/  IABS R22, R43 ;  /* 0x0000002b00167213 */ /* 0x000fe40000000000 */
[----:B------:R-:W-:Y:S02]  /*e800*/  I2FP.F32.S32 R15, R15 ;  /* 0x0000000f000f7245 */ /* 0x000fe40000201400 */
[----:B------:R-:W-:Y:S02]  /*e810*/  FSEL R104, R51, -INF , !P1 ;  /* 0xff80000033687808 */ /* 0x000fe40004800000 */
[----:B------:R-:W-:Y:S02]  /*e820*/  FSEL R130, R25, -INF , !P3 ;  /* 0xff80000019827808 */ /* 0x000fe40005800000 */
[----:B------:R-:W-:Y:S02]  /*e830*/  FSEL R110, R110, -INF , !P3 ;  /* 0xff8000006e6e7808 */ /* 0x000fe40005800000 */
[----:B------:R-:W-:-:S02]  /*e840*/  FMNMX3.FTZ R3, R3, R202, R54, !PT ;  /* 0x000000ca03037276 */ /* 0x000fc40007810036 */
[-C--:B------:R-:W-:Y:S01]  /*e850*/  ISETP.GE.AND P1, PT, R57, R62.reuse, PT ;  /* 0x0000003e3900720c */ /* 0x080fe20003f26270 */
[C---:B------:R-:W-:Y:S01]  /*e860*/  IMAD.IADD R57, R16.reuse, 0x1, -R57 ;  /* 0x0000000110397824 */ /* 0x040fe200078e0a39 */
[----:B------:R-:W-:Y:S01]  /*e870*/  ISETP.GE.AND P3, PT, R35, R62, PT ;  /* 0x0000003e2300720c */ /* 0x000fe20003f66270 */
[----:B------:R-:W-:Y:S01]  /*e880*/  IMAD.IADD R35, R16, 0x1, -R35 ;  /* 0x0000000110237824 */ /* 0x000fe200078e0a23 */
[----:B------:R-:W-:Y:S01]  /*e890*/  I2FP.F32.S32 R22, R22 ;  /* 0x0000001600167245 */ /* 0x000fe20000201400 */
[C---:B------:R-:W-:Y:S01]  /*e8a0*/  FFMA.FTZ R116, -R0.reuse, R15, R116 ;  /* 0x0000000f00747223 */ /* 0x040fe20000010174 */
[----:B------:R-:W-:Y:S02]  /*e8b0*/  FMNMX3.FTZ R15, R3, R200, R112, !PT ;  /* 0x000000c8030f7276 */ /* 0x000fe40007810070 */
[----:B------:R-:W-:Y:S01]  /*e8c0*/  FMNMX3.FTZ R3, R5, R72, R48, !PT ;  /* 0x0000004805037276 */ /* 0x000fe20007810030 */
[----:B------:R-:W-:Y:S01]  /*e8d0*/  FFMA.FTZ R22, -R0, R22, R19 ;  /* 0x0000001600167223 */ /* 0x000fe20000010113 */
[----:B------:R-:W-:-:S02]  /*e8e0*/  IABS R45, R57 ;  /* 0x00000039002d7213 */ /* 0x000fc40000000000 */
[----:B------:R-:W-:Y:S02]  /*e8f0*/  IABS R19, R35 ;  /* 0x0000002300137213 */ /* 0x000fe40000000000 */
[----:B------:R-:W-:Y:S02]  /*e900*/  FMNMX3.FTZ R3, R3, R80, R12, !PT ;  /* 0x0000005003037276 */ /* 0x000fe4000781000c */
[----:B------:R-:W-:Y:S02]  /*e910*/  I2FP.F32.S32 R45, R45 ;  /* 0x0000002d002d7245 */ /* 0x000fe40000201400 */
[----:B------:R-:W-:Y:S02]  /*e920*/  FSEL R190, R190, -INF , !P5 ;  /* 0xff800000bebe7808 */ /* 0x000fe40006800000 */
[----:B------:R-:W-:Y:S02]  /*e930*/  IABS R32, R32 ;  /* 0x0000002000207213 */ /* 0x000fe40000000000 */
[----:B------:R-:W-:-:S02]  /*e940*/  FMNMX3.FTZ R15, R15, R194, R192, !PT ;  /* 0x000000c20f0f7276 */ /* 0x000fc400078100c0 */
[----:B------:R-:W-:Y:S02]  /*e950*/  I2FP.F32.S32 R19, R19 ;  /* 0x0000001300137245 */ /* 0x000fe40000201400 */
[----:B------:R-:W-:Y:S02]  /*e960*/  FMNMX3.FTZ R3, R3, R78, R76, !PT ;  /* 0x0000004e03037276 */ /* 0x000fe4000781004c */
[----:B------:R-:W-:Y:S02]  /*e970*/  FSEL R46, R21, -INF , !P0 ;  /* 0xff800000152e7808 */ /* 0x000fe40004000000 */
[----:B------:R-:W-:Y:S01]  /*e980*/  IABS R34, R34 ;  /* 0x0000002200227213 */ /* 0x000fe20000000000 */
[----:B------:R-:W-:Y:S01]  /*e990*/  FFMA.FTZ R30, -R0, R45, R30 ;  /* 0x0000002d001e7223 */ /* 0x000fe2000001011e */
[----:B------:R-:W-:Y:S02]  /*e9a0*/  FSEL R144, R144, -INF , !P2 ;  /* 0xff80000090907808 */ /* 0x000fe40005000000 */
[----:B------:R-:W-:-:S02]  /*e9b0*/  FSEL R148, R28, -INF , !P1 ;  /* 0xff8000001c947808 */ /* 0x000fc40004800000 */
[----:B------:R-:W-:Y:S01]  /*e9c0*/  I2FP.F32.S32 R21, R32 ;  /* 0x0000002000157245 */ /* 0x000fe20000201400 */
[----:B------:R-:W-:Y:S01]  /*e9d0*/  FFMA.FTZ R32, -R0, R19, R122 ;  /* 0x0000001300207223 */ /* 0x000fe2000001017a */
[----:B------:R-:W-:Y:S02]  /*e9e0*/  FMNMX3.FTZ R15, R15, R190, R136, !PT ;  /* 0x000000be0f0f7276 */ /* 0x000fe40007810088 */
[----:B------:R-:W-:Y:S02]  /*e9f0*/  IABS R40, R40 ;  /* 0x0000002800287213 */ /* 0x000fe40000000000 */
[----:B------:R-:W-:Y:S02]  /*ea00*/  FMNMX3.FTZ R19, R3, R88, R198, !PT ;  /* 0x0000005803137276 */ /* 0x000fe400078100c6 */
[----:B------:R-:W-:Y:S02]  /*ea10*/  I2FP.F32.S32 R34, R34 ;  /* 0x0000002200227245 */ /* 0x000fe40000201400 */
[----:B------:R-:W-:-:S02]  /*ea20*/  ISETP.GE.AND P2, PT, R33, R62, PT ;  /* 0x0000003e2100720c */ /* 0x000fc40003f46270 */
[----:B------:R-:W-:Y:S02]  /*ea30*/  FMNMX3.FTZ R15, R15, R144, R148, !PT ;  /* 0x000000900f0f7276 */ /* 0x000fe40007810094 */
[----:B------:R-:W-:Y:S02]  /*ea40*/  FSEL R140, R30, -INF , !P1 ;  /* 0xff8000001e8c7808 */ /* 0x000fe40004800000 */
[----:B------:R-:W-:Y:S02]  /*ea50*/  I2FP.F32.S32 R40, R40 ;  /* 0x0000002800287245 */ /* 0x000fe40000201400 */
[----:B------:R-:W-:Y:S01]  /*ea60*/  FMNMX3.FTZ R19, R19, R104, R102, !PT ;  /* 0x0000006813137276 */ /* 0x000fe20007810066 */
[----:B------:R-:W-:Y:S01]  /*ea70*/  FFMA.FTZ R9, -R0, R34, R9 ;  /* 0x0000002200097223 */ /* 0x000fe20000010109 */
[----:B------:R-:W-:Y:S02]  /*ea80*/  ISETP.GE.AND P1, PT, R29, R62, PT ;  /* 0x0000003e1d00720c */ /* 0x000fe40003f26270 */
[----:B------:R-:W-:-:S02]  /*ea90*/  FSEL R114, R114, -INF , !P4 ;  /* 0xff80000072727808 */ /* 0x000fc40006000000 */
[----:B------:R-:W-:Y:S02]  /*eaa0*/  FSEL R128, R128, -INF , !P2 ;  /* 0xff80000080807808 */ /* 0x000fe40005000000 */
[----:B------:R-:W-:Y:S02]  /*eab0*/  FMNMX3.FTZ R15, R15, R146, R132, !PT ;  /* 0x000000920f0f7276 */ /* 0x000fe40007810084 */
[----:B------:R-:W-:Y:S01]  /*eac0*/  ISETP.GE.AND P4, PT, R39, R62, PT ;  /* 0x0000003e2700720c */ /* 0x000fe20003f86270 */
[----:B------:R-:W-:Y:S01]  /*ead0*/  FFMA.FTZ R17, -R0, R40, R17 ;  /* 0x0000002800117223 */ /* 0x000fe20000010111 */
[----:B------:R-:W-:Y:S02]  /*eae0*/  IABS R26, R26 ;  /* 0x0000001a001a7213 */ /* 0x000fe40000000000 */
[----:B------:R-:W-:Y:S02]  /*eaf0*/  FMNMX3.FTZ R19, R19, R196, R188, !PT ;  /* 0x000000c413137276 */ /* 0x000fe400078100bc */
[----:B------:R-:W-:-:S02]  /*eb00*/  FSEL R108, R108, -INF , !P2 ;  /* 0xff8000006c6c7808 */ /* 0x000fc40005000000 */
[----:B------:R-:W-:Y:S02]  /*eb10*/  FSEL R124, R124, -INF , !P1 ;  /* 0xff8000007c7c7808 */ /* 0x000fe40004800000 */
[----:B------:R-:W-:Y:S02]  /*eb20*/  FSEL R106, R106, -INF , !P1 ;  /* 0xff8000006a6a7808 */ /* 0x000fe40004800000 */
[----:B------:R-:W-:Y:S01]  /*eb30*/  FSEL R18, R18, -INF , !P0 ;  /* 0xff80000012127808 */ /* 0x000fe20004000000 */
[C---:B------:R-:W-:Y:S01]  /*eb40*/  IMAD.IADD R39, R16.reuse, 0x1, -R39 ;  /* 0x0000000110277824 */ /* 0x040fe200078e0a27 */
[-C--:B------:R-:W-:Y:S01]  /*eb50*/  ISETP.GE.AND P5, PT, R41, R62.reuse, PT ;  /* 0x0000003e2900720c */ /* 0x080fe20003fa6270 */
[C---:B------:R-:W-:Y:S01]  /*eb60*/  IMAD.IADD R41, R16.reuse, 0x1, -R41 ;  /* 0x0000000110297824 */ /* 0x040fe200078e0a29 */
[-C--:B------:R-:W-:Y:S01]  /*eb70*/  ISETP.GE.AND P2, PT, R27, R62.reuse, PT ;  /* 0x0000003e1b00720c */ /* 0x080fe20003f46270 */
[C---:B------:R-:W-:Y:S01]  /*eb80*/  IMAD.IADD R27, R16.reuse, 0x1, -R27 ;  /* 0x00000001101b7824 */ /* 0x040fe200078e0a1b */
[-C--:B------:R-:W-:Y:S01]  /*eb90*/  ISETP.GE.AND P1, PT, R23, R62.reuse, PT ;  /* 0x0000003e1700720c */ /* 0x080fe20003f26270 */
[C---:B------:R-:W-:Y:S01]  /*eba0*/  IMAD.IADD R23, R16.reuse, 0x1, -R23 ;  /* 0x0000000110177824 */ /* 0x040fe200078e0a17 */
[----:B------:R-:W-:Y:S01]  /*ebb0*/  ISETP.GE.AND P0, PT, R13, R62, PT ;  /* 0x0000003e0d00720c */ /* 0x000fe20003f06270 */
[----:B------:R-:W-:Y:S01]  /*ebc0*/  IMAD.IADD R13, R16, 0x1, -R13 ;  /* 0x00000001100d7824 */ /* 0x000fe200078e0a0d */
[----:B------:R-:W-:-:S02]  /*ebd0*/  I2FP.F32.S32 R24, R24 ;  /* 0x0000001800187245 */ /* 0x000fc40000201400 */
[----:B------:R-:W-:Y:S02]  /*ebe0*/  FMNMX3.FTZ R15, R15, R130, R128, !PT ;  /* 0x000000820f0f7276 */ /* 0x000fe40007810080 */
[----:B------:R-:W-:Y:S01]  /*ebf0*/  FSEL R56, R9, -INF , !P4 ;  /* 0xff80000009387808 */ /* 0x000fe20006000000 */
[C---:B------:R-:W-:Y:S01]  /*ec00*/  FFMA.FTZ R21, -R0.reuse, R21, R120 ;  /* 0x0000001500157223 */ /* 0x040fe20000010178 */
[----:B------:R-:W-:Y:S02]  /*ec10*/  I2FP.F32.S32 R16, R26 ;  /* 0x0000001a00107245 */ /* 0x000fe40000201400 */
[----:B------:R-:W-:Y:S01]  /*ec20*/  FMNMX3.FTZ R9, R19, R186, R182, !PT ;  /* 0x000000ba13097276 */ /* 0x000fe200078100b6 */
[----:B------:R-:W-:Y:S01]  /*ec30*/  FFMA.FTZ R117, -R0, R24, R117 ;  /* 0x0000001800757223 */ /* 0x000fe20000010175 */
[----:B------:R-:W-:Y:S02]  /*ec40*/  FSEL R66, R17, -INF , !P6 ;  /* 0xff80000011427808 */ /* 0x000fe40007000000 */
[----:B------:R-:W-:-:S02]  /*ec50*/  FSEL R58, R8, -INF , !P5 ;  /* 0xff800000083a7808 */ /* 0x000fc40006800000 */
[----:B------:R-:W-:Y:S01]  /*ec60*/  FMNMX3.FTZ R15, R15, R124, R46, !PT ;  /* 0x0000007c0f0f7276 */ /* 0x000fe2000781002e */
[----:B------:R-:W-:Y:S01]  /*ec70*/  FFMA.FTZ R16, -R0, R16, R121 ;  /* 0x0000001000107223 */ /* 0x000fe20000010179 */
[----:B------:R-:W-:Y:S02]  /*ec80*/  IABS R24, R39 ;  /* 0x0000002700187213 */ /* 0x000fe40000000000 */
[----:B------:R-:W-:Y:S02]  /*ec90*/  FMNMX3.FTZ R9, R9, R150, R142, !PT ;  /* 0x0000009609097276 */ /* 0x000fe4000781008e */
[----:B------:R-:W-:Y:S02]  /*eca0*/  IABS R41, R41 ;  /* 0x0000002900297213 */ /* 0x000fe40000000000 */
[----:B------:R-:W-:Y:S02]  /*ecb0*/  FSEL R33, R21, -INF , !P3 ;  /* 0xff80000015217808 */ /* 0x000fe40005800000 */
[----:B------:R-:W-:-:S02]  /*ecc0*/  FMNMX3.FTZ R15, R15, R66, R58, !PT ;  /* 0x000000420f0f7276 */ /* 0x000fc4000781003a */
[----:B------:R-:W-:Y:S02]  /*ecd0*/  I2FP.F32.S32 R24, R24 ;  /* 0x0000001800187245 */ /* 0x000fe40000201400 */
[----:B------:R-:W-:Y:S02]  /*ece0*/  IABS R27, R27 ;  /* 0x0000001b001b7213 */ /* 0x000fe40000000000 */
[----:B------:R-:W-:Y:S02]  /*ecf0*/  FMNMX3.FTZ R9, R9, R134, R140, !PT ;  /* 0x0000008609097276 */ /* 0x000fe4000781008c */
[----:B------:R-:W-:Y:S02]  /*ed00*/  I2FP.F32.S32 R25, R41 ;  /* 0x0000002900197245 */ /* 0x000fe40000201400 */
[----:B------:R-:W-:Y:S02]  /*ed10*/  FSEL R16, R16, -INF , !P2 ;  /* 0xff80000010107808 */ /* 0x000fe40005000000 */
[----:B------:R-:W-:-:S02]  /*ed20*/  FSEL R19, R116, -INF , !P1 ;  /* 0xff80000074137808 */ /* 0x000fc40004800000 */
[----:B------:R-:W-:Y:S02]  /*ed30*/  FMNMX3.FTZ R15, R15, R56, R33, !PT ;  /* 0x000000380f0f7276 */ /* 0x000fe40007810021 */
[----:B------:R-:W-:Y:S01]  /*ed40*/  IABS R13, R13 ;  /* 0x0000000d000d7213 */ /* 0x000fe20000000000 */
[C---:B------:R-:W-:Y:S01]  /*ed50*/  FFMA.FTZ R11, -R0.reuse, R24, R11 ;  /* 0x00000018000b7223 */ /* 0x040fe2000001010b */
[----:B------:R-:W-:Y:S01]  /*ed60*/  FMNMX3.FTZ R9, R9, R138, R114, !PT ;  /* 0x0000008a09097276 */ /* 0x000fe20007810072 */
[----:B------:R-:W-:Y:S01]  /*ed70*/  IMAD.MOV.U32 R3, RZ, RZ, R27 ;  /* 0x000000ffff037224 */ /* 0x000fe200078e001b */
[----:B------:R-:W-:Y:S01]  /*ed80*/  IABS R23, R23 ;  /* 0x0000001700177213 */ /* 0x000fe20000000000 */
[----:B------:R-:W-:Y:S01]  /*ed90*/  FFMA.FTZ R10, -R0, R25, R10 ;  /* 0x00000019000a7223 */ /* 0x000fe2000001010a */
[----:B------:R-:W-:Y:S01]  /*eda0*/  FMNMX3.FTZ R24, R15, R16, R19, !PT ;  /* 0x000000100f187276 */ /* 0x000fe20007810013 */
[----:B------:R-:W-:Y:S01]  /*edb0*/  IMAD.MOV.U32 R15, RZ, RZ, R13 ;  /* 0x000000ffff0f7224 */ /* 0x000fe200078e000d */
[----:B------:R-:W-:-:S02]  /*edc0*/  FSEL R17, R117, -INF , !P0 ;  /* 0xff80000075117808 */ /* 0x000fc40004000000 */
[----:B------:R-:W-:Y:S02]  /*edd0*/  FMNMX3.FTZ R13, R9, R110, R108, !PT ;  /* 0x0000006e090d7276 */ /* 0x000fe4000781006c */
[----:B------:R-:W-:Y:S02]  /*ede0*/  I2FP.F32.S32 R8, R3 ;  /* 0x0000000300087245 */ /* 0x000fe40000201400 */
[----:B------:R-:W-:Y:S02]  /*edf0*/  I2FP.F32.S32 R23, R23 ;  /* 0x0000001700177245 */ /* 0x000fe40000201400 */
[----:B------:R-:W-:Y:S02]  /*ee00*/  FMNMX.FTZ R3, R17, R24, !PT ;  /* 0x0000001811037209 */ /* 0x000fe40007810000 */
[----:B------:R-:W-:Y:S02]  /*ee10*/  FSEL R44, R22, -INF , !P6 ;  /* 0xff800000162c7808 */ /* 0x000fe40007000000 */
[----:B------:R-:W-:-:S02]  /*ee20*/  FSEL R42, R10, -INF , !P5 ;  /* 0xff8000000a2a7808 */ /* 0x000fc40006800000 */
[----:B------:R-:W-:Y:S01]  /*ee30*/  FMNMX3.FTZ R13, R13, R106, R18, !PT ;  /* 0x0000006a0d0d7276 */ /* 0x000fe20007810012 */
[C---:B------:R-:W-:Y:S01]  /*ee40*/  FFMA.FTZ R28, -R0.reuse, R8, R123 ;  /* 0x00000008001c7223 */ /* 0x040fe2000001017b */
[----:B------:R-:W-:Y:S01]  /*ee50*/  I2FP.F32.S32 R9, R15 ;  /* 0x0000000f00097245 */ /* 0x000fe20000201400 */
[----:B------:R-:W-:Y:S01]  /*ee60*/  FFMA.FTZ R23, -R0, R23, R118 ;  /* 0x0000001700177223 */ /* 0x000fe20000010176 */
[----:B------:R-:W-:Y:S01]  /*ee70*/  FSEL R52, R11, -INF , !P4 ;  /* 0xff8000000b347808 */ /* 0x000fe20006000000 */
[----:B------:R-:W1:Y:S01]  /*ee80*/  SHFL.BFLY PT, R8, R3, 0x2, 0x1f ;  /* 0x0c401f0003087f89 */ /* 0x000e6200000e0000 */
        /* <DEDUP_REMOVED lines=20> */
[----:B------:R-:W-:Y:S02]  /*efd0*/  LEA R163, R163, UR6, 0x1 ;  /* 0x00000006a3a37c11 */ /* 0x000fe4000f8e08ff */
[----:B---3--:R-:W-:-:S03]  /*efe0*/  FMNMX.FTZ R2, R9, R8, !PT ;  /* 0x0000000809027209 */ /* 0x008fc60007810000 */
[----:B------:R-:W-:Y:S01]  /*eff0*/  IMAD.IADD R162, R4, 0x1, R163 ;  /* 0x0000000104a27824 */ /* 0x000fe200078e02a3 */
[----:B------:R-:W1:Y:S01]  /*f000*/  LDSM.16.MT88.4 R92, [R163+0x6000] ;  /* 0x00600000a35c783b */ /* 0x000e620000004200 */
[----:B------:R-:W-:Y:S01]  /*f010*/  FSETP.NEU.FTZ.AND P0, PT, R2, -INF , PT ;  /* 0xff8000000200780b */ /* 0x000fe20003f1d000 */
[----:B------:R-:W-:Y:S01]  /*f020*/  FMUL.FTZ R21, R20, R2 ;  /* 0x0000000214157220 */ /* 0x000fe20000410000 */
[-C--:B------:R-:W-:Y:S01]  /*f030*/  FFMA.FTZ R38, R74, R20.reuse, -R39 ;  /* 0x000000144a267223 */ /* 0x080fe20000010827 */
[----:B------:R-:W-:Y:S02]  /*f040*/  IMAD.IADD R161, R6, 0x1, R163 ;  /* 0x0000000106a17824 */ /* 0x000fe400078e02a3 */
[-CC-:B------:R-:W-:Y:S01]  /*f050*/  FFMA.FTZ R35, R50, R20.reuse, -R39.reuse ;  /* 0x0000001432237223 */ /* 0x180fe20000010827 */
[-CC-:B------:R-:W-:Y:S01]  /*f060*/  FFMA.FTZ R40, R7, R20.reuse, -R39.reuse ;  /* 0x0000001407287223 */ /* 0x180fe20000010827 */
[----:B------:R-:W-:Y:S01]  /*f070*/  FSEL R21, R21, RZ, P0 ;  /* 0x000000ff15157208 */ /* 0x000fe20000000000 */
[----:B------:R-:W-:Y:S01]  /*f080*/  MUFU.EX2 R37, R37 ;  /* 0x0000002500257308 */ /* 0x000fe20000000800 */
[-C--:B------:R-:W-:Y:S01]  /*f090*/  FFMA.FTZ R25, R14, R20.reuse, -R39 ;  /* 0x000000140e197223 */ /* 0x080fe20000010827 */
[----:B------:R-:W-:Y:S02]  /*f0a0*/  LDSM.16.MT88.4 R8, [R162+0x6800] ;  /* 0x00680000a208783b */ /* 0x000fe40000004200 */
[----:B------:R-:W-:-:S02]  /*f0b0*/  FFMA.FTZ R41, R72, R20, -R21 ;  /* 0x0000001448297223 */ /* 0x000fc40000010815 */
[----:B------:R-:W2:Y:S01]  /*f0c0*/  LDSM.16.MT88.4 R72, [R162+0x6000] ;  /* 0x00600000a248783b */ /* 0x000ea20000004200 */
[----:B------:R-:W-:Y:S02]  /*f0d0*/  IMAD.IADD R160, R4, 0x1, R161 ;  /* 0x0000000104a07824 */ /* 0x000fe400078e02a1 */
[-CC-:B------:R-:W-:Y:S01]  /*f0e0*/  FFMA.FTZ R50, R5, R20.reuse, -R21.reuse ;  /* 0x0000001405327223 */ /* 0x180fe20000010815 */
[-CC-:B------:R-:W-:Y:S01]  /*f0f0*/  FFMA.FTZ R48, R48, R20.reuse, -R21.reuse ;  /* 0x0000001430307223 */ /* 0x180fe20000010815 */
[-CC-:B------:R-:W-:Y:S02]  /*f100*/  FFMA.FTZ R31, R80, R20.reuse, -R21.reuse ;  /* 0x00000014501f7223 */ /* 0x180fe40000010815 */
[----:B------:R-:W3:Y:S04]  /*f110*/  LDSM.16.MT88.4 R80, [R161+0x6000] ;  /* 0x00600000a150783b */ /* 0x000ee80000004200 */
[----:B------:R-:W4:Y:S01]  /*f120*/  LDSM.16.MT88.4 R4, [R160+0x6000] ;  /* 0x00600000a004783b */ /* 0x000f220000004200 */
[----:B------:R-:W5:Y:S01]  /*f130*/  MUFU.EX2 R40, R40 ;  /* 0x0000002800287308 */ /* 0x000f620000000800 */
[----:B------:R-:W-:-:S02]  /*f140*/  FFMA.FTZ R34, R12, R20, -R21 ;  /* 0x000000140c227223 */ /* 0x000fc40000010815 */
[----:B------:R-:W4:Y:S05]  /*f150*/  LDSM.16.MT88.4 R12, [R163+0x6800] ;  /* 0x00680000a30c783b */ /* 0x000f2a0000004200 */
        /* <DEDUP_REMOVED lines=16> */
[----:B---3--:R-:W-:-:S07]  /*f260*/  F2FP.F16.F32.PACK_AB R87, R31, R48 ;  /* 0x000000301f57723e */ /* 0x008fce00000000ff */
[----:B------:R-:W1:Y:S01]  /*f270*/  MUFU.EX2 R29, R29 ;  /* 0x0000001d001d7308 */ /* 0x000e620000000800 */
[C---:B------:R-:W-:Y:S07]  /*f280*/  HMMA.16816.F32 R96, R84.reuse, R92, RZ ;  /* 0x0000005c5460723c */ /* 0x040fee00000018ff */
[----:B------:R-:W-:Y:S01]  /*f290*/  MUFU.EX2 R30, R30 ;  /* 0x0000001e001e7308 */ /* 0x000fe20000000800 */
[C---:B------:R-:W-:Y:S07]  /*f2a0*/  HMMA.16816.F32 R92, R84.reuse, R94, RZ ;  /* 0x0000005e545c723c */ /* 0x040fee00000018ff */
[----:B------:R-:W-:Y:S08]  /*f2b0*/  MUFU.EX2 R25, R25 ;  /* 0x0000001900197308 */ /* 0x000ff00000000800 */
[----:B------:R-:W-:Y:S01]  /*f2c0*/  MUFU.EX2 R34, R34 ;  /* 0x0000002200227308 */ /* 0x000fe20000000800 */
[C---:B------:R-:W-:Y:S07]  /*f2d0*/  HMMA.16816.F32 R68, R84.reuse, R72, RZ ;  /* 0x000000485444723c */ /* 0x040fee00000018ff */
[----:B------:R-:W2:Y:S01]  /*f2e0*/  MUFU.EX2 R27, R27 ;  /* 0x0000001b001b7308 */ /* 0x000ea20000000800 */
[C---:B------:R-:W-:Y:S07]  /*f2f0*/  HMMA.16816.F32 R72, R84.reuse, R74, RZ ;  /* 0x0000004a5448723c */ /* 0x040fee00000018ff */
[----:B------:R-:W-:Y:S08]  /*f300*/  MUFU.EX2 R26, R26 ;  /* 0x0000001a001a7308 */ /* 0x000ff00000000800 */
[----:B------:R-:W3:Y:S01]  /*f310*/  MUFU.EX2 R23, R23 ;  /* 0x0000001700177308 */ /* 0x000ee20000000800 */
        /* <DEDUP_REMOVED lines=22> */
[C---:B-1----:R-:W-:Y:S08]  /*f480*/  HMMA.16816.F32 R76, R4.reuse, R12, R76 ;  /* 0x0000000c044c723c */ /* 0x042ff0000000184c */
[C---:B------:R-:W-:Y:S01]  /*f490*/  HMMA.16816.F32 R80, R4.reuse, R14, R80 ;  /* 0x0000000e0450723c */ /* 0x040fe20000001850 */
[----:B------:R-:W1:Y:S07]  /*f4a0*/  LDSM.16.MT88.4 R12, [R163+0x7000] ;  /* 0x00700000a30c783b */ /* 0x000e6e0000004200 */
[C---:B--2---:R-:W-:Y:S08]  /*f4b0*/  HMMA.16816.F32 R88, R4.reuse, R8, R88 ;  /* 0x000000080458723c */ /* 0x044ff00000001858 */
[----:B------:R-:W-:Y:S01]  /*f4c0*/  HMMA.16816.F32 R84, R4, R10, R84 ;  /* 0x0000000a0454723c */ /* 0x000fe20000001854 */
[----:B------:R-:W2:Y:S01]  /*f4d0*/  LDSM.16.MT88.4 R8, [R162+0x7000] ;  /* 0x00700000a208783b */ /* 0x000ea20000004200 */
[----:B------:R-:W-:Y:S08]  /*f4e0*/  MUFU.EX2 R64, R64 ;  /* 0x0000004000407308 */ /* 0x000ff00000000800 */
[----:B------:R-:W3:Y:S08]  /*f4f0*/  MUFU.EX2 R45, R45 ;  /* 0x0000002d002d7308 */ /* 0x000ef00000000800 */
[----:B------:R-:W-:Y:S08]  /*f500*/  MUFU.EX2 R54, R54 ;  /* 0x0000003600367308 */ /* 0x000ff00000000800 */
        /* <DEDUP_REMOVED lines=48> */
[-C--:B------:R-:W-:Y:S01]  /*f810*/  FFMA.FTZ R142, R134, R20.reuse, -R21 ;  /* 0x00000014868e7223 */ /* 0x080fe20000010815 */
[-CC-:B------:R-:W-:Y:S01]  /*f820*/  FFMA.FTZ R136, R136, R20.reuse, -R39.reuse ;  /* 0x0000001488887223 */ /* 0x180fe20000010827 */
[-CC-:B------:R-:W-:Y:S01]  /*f830*/  FFMA.FTZ R63, R144, R20.reuse, -R39.reuse ;  /* 0x00000014903f7223 */ /* 0x180fe20000010827 */
[-CC-:B------:R-:W-:Y:S01]  /*f840*/  FFMA.FTZ R122, R148, R20.reuse, -R39.reuse ;  /* 0x00000014947a7223 */ /* 0x180fe20000010827 */
[-C--:B------:R-:W-:Y:S01]  /*f850*/  FFMA.FTZ R59, R146, R20.reuse, -R39 ;  /* 0x00000014923b7223 */ /* 0x080fe20000010827 */
        /* <DEDUP_REMOVED lines=67> */
[C---:B-1----:R-:W-:Y:S08]  /*fc90*/  HMMA.16816.F32 R76, R4.reuse, R12, R76 ;  /* 0x0000000c044c723c */ /* 0x042ff0000000184c */
[C---:B------:R-:W-:Y:S01]  /*fca0*/  HMMA.16816.F32 R80, R4.reuse, R14, R80 ;  /* 0x0000000e0450723c */ /* 0x040fe20000001850 */
[----:B------:R-:W1:Y:S07]  /*fcb0*/  LDSM.16.MT88.4 R12, [R163+0x9000] ;  /* 0x00900000a30c783b */ /* 0x000e6e0000004200 */
[C---:B--2---:R-:W-:Y:S08]  /*fcc0*/  HMMA.16816.F32 R88, R4.reuse, R8, R88 ;  /* 0x000000080458723c */ /* 0x044ff00000001858 */
[----:B------:R-:W-:Y:S01]  /*fcd0*/  HMMA.16816.F32 R84, R4, R10, R84 ;  /* 0x0000000a0454723c */ /* 0x000fe20000001854 */
[----:B------:R-:W2:Y:S01]  /*fce0*/  LDSM.16.MT88.4 R8, [R162+0x9000] ;  /* 0x00900000a208783b */ /* 0x000ea20000004200 */
[----:B------:R-:W-:Y:S01]  /*fcf0*/  FADD.FTZ R4, R38, R37 ;  /* 0x0000002526047221 */ /* 0x000fe20000010000 */
[----:B------:R-:W-:Y:S01]  /*fd00*/  FADD.FTZ R5, R50, R41 ;  /* 0x0000002932057221 */ /* 0x000fe20000010000 */
[-CC-:B------:R-:W-:Y:S01]  /*fd10*/  FFMA.FTZ R38, R33, R20.reuse, -R39.reuse ;  /* 0x0000001421267223 */ /* 0x180fe20000010827 */
[-CC-:B------:R-:W-:Y:S01]  /*fd20*/  FFMA.FTZ R33, R16, R20.reuse, -R39.reuse ;  /* 0x0000001410217223 */ /* 0x180fe20000010827 */
[-CC-:B------:R-:W-:Y:S01]  /*fd30*/  FFMA.FTZ R41, R19, R20.reuse, -R39.reuse ;  /* 0x0000001413297223 */ /* 0x180fe20000010827 */
[----:B------:R-:W-:Y:S01]  /*fd40*/  FFMA.FTZ R40, R17, R20, -R39 ;  /* 0x0000001411287223 */ /* 0x000fe20000010827 */
[----:B------:R-:W-:Y:S01]  /*fd50*/  MUFU.EX2 R106, R106 ;  /* 0x0000006a006a7308 */ /* 0x000fe20000000800 */
[----:B------:R-:W3:Y:S07]  /*fd60*/  LDSM.16.MT88.4 R16, [R161+0x9000] ;  /* 0x00900000a110783b */ /* 0x000eee0000004200 */
[----:B------:R-:W4:Y:S08]  /*fd70*/  MUFU.EX2 R117, R117 ;  /* 0x0000007500757308 */ /* 0x000f300000000800 */
        /* <DEDUP_REMOVED lines=8> */
[----:B----4-:R-:W-:-:S02]  /*fe00*/  F2FP.F16.F32.PACK_AB R4, R117, R106 ;  /* 0x0000006a7504723e */ /* 0x010fc400000000ff */
[----:B-----5:R-:W-:Y:S02]  /*fe10*/  F2FP.F16.F32.PACK_AB R6, R115, R46 ;  /* 0x0000002e7306723e */ /* 0x020fe400000000ff */
[----:B-1----:R-:W-:Y:S02]  /*fe20*/  F2FP.F16.F32.PACK_AB R5, R121, R56 ;  /* 0x000000387905723e */ /* 0x002fe400000000ff */
[----:B--2---:R-:W-:-:S07]  /*fe30*/  F2FP.F16.F32.PACK_AB R7, R119, R42 ;  /* 0x0000002a7707723e */ /* 0x004fce00000000ff */
[C---:B------:R-:W-:Y:S08]  /*fe40*/  HMMA.16816.F32 R96, R4.reuse, R12, R96 ;  /* 0x0000000c0460723c */ /* 0x040ff00000001860 */
[C---:B------:R-:W-:Y:S01]  /*fe50*/  HMMA.16816.F32 R92, R4.reuse, R14, R92 ;  /* 0x0000000e045c723c */ /* 0x040fe2000000185c */
[----:B------:R-:W1:Y:S07]  /*fe60*/  LDSM.16.MT88.4 R12, [R160+0x9000] ;  /* 0x00900000a00c783b */ /* 0x000e6e0000004200 */
[----:B------:R-:W-:Y:S01]  /*fe70*/  HMMA.16816.F32 R68, R4, R8, R68 ;  /* 0x000000080444723c */ /* 0x000fe20000001844 */
[----:B------:R-:W-:Y:S01]  /*fe80*/  FADD.FTZ R9, R31, R48 ;  /* 0x000000301f097221 */ /* 0x000fe20000010000 */
[----:B------:R-:W-:-:S03]  /*fe90*/  FADD.FTZ R36, R36, R37 ;  /* 0x0000002524247221 */ /* 0x000fc60000010000 */
[----:B------:R-:W-:Y:S01]  /*fea0*/  FADD.FTZ R34, R34, R9 ;  /* 0x0000000922227221 */ /* 0x000fe20000010000 */
[----:B------:R-:W-:-:S03]  /*feb0*/  FADD.FTZ R29, R29, R36 ;  /* 0x000000241d1d7221 */ /* 0x000fc60000010000 */
[----:B------:R-:W-:Y:S01]  /*fec0*/  FADD.FTZ R27, R27, R34 ;  /* 0x000000221b1b7221 */ /* 0x000fe20000010000 */
[----:B---3--:R-:W-:Y:S03]  /*fed0*/  HMMA.16816.F32 R76, R4, R16, R76 ;  /* 0x00000010044c723c */ /* 0x008fe6000000184c */
[----:B------:R-:W-:Y:S01]  /*fee0*/  FADD.FTZ R16, R26, R27 ;  /* 0x0000001b1a107221 */ /* 0x000fe20000010000 */
[----:B------:R-:W-:-:S04]  /*fef0*/  FADD.FTZ R30, R30, R29 ;  /* 0x0000001d1e1e7221 */ /* 0x000fc80000010000 */
[C---:B------:R-:W-:Y:S01]  /*ff00*/  HMMA.16816.F32 R72, R4.reuse, R10, R72 ;  /* 0x0000000a0448723c */ /* 0x040fe20000001848 */
[----:B------:R-:W2:Y:S01]  /*ff10*/  LDSM.16.MT88.4 R8, [R163+0x9800] ;  /* 0x00980000a308783b */ /* 0x000ea20000004200 */
[----:B------:R-:W-:Y:S01]  /*ff20*/  FADD.FTZ R16, R23, R16 ;  /* 0x0000001017107221 */ /* 0x000fe20000010000 */
[----:B------:R-:W-:Y:S01]  /*ff30*/  FADD.FTZ R25, R25, R30 ;  /* 0x0000001e19197221 */ /* 0x000fe20000010000 */
[-CC-:B------:R-:W-:Y:S01]  /*ff40*/  FFMA.FTZ R32, R32, R20.reuse, -R21.reuse ;  /* 0x0000001420207223 */ /* 0x180fe20000010815 */
[-CC-:B------:R-:W-:Y:S01]  /*ff50*/  FFMA.FTZ R28, R28, R20.reuse, -R21.reuse ;  /* 0x000000141c1c7223 */ /* 0x180fe20000010815 */
[----:B------:R-:W-:Y:S01]  /*ff60*/  FADD.FTZ R49, R49, R16 ;  /* 0x0000001031317221 */ /* 0x000fe20000010000 */
[-C--:B------:R-:W-:Y:S01]  /*ff70*/  FFMA.FTZ R24, R24, R20.reuse, -R21 ;  /* 0x0000001418187223 */ /* 0x080fe20000010815 */
[----:B------:R-:W-:Y:S01]  /*ff80*/  HMMA.16816.F32 R80, R4, R18, R80 ;  /* 0x000000120450723c */ /* 0x000fe20000001850 */
[----:B------:R-:W3:Y:S01]  /*ff90*/  LDSM.16.MT88.4 R16, [R162+0x9800] ;  /* 0x00980000a210783b */ /* 0x000ee20000004200 */
[----:B------:R-:W-:Y:S01]  /*ffa0*/  FADD.FTZ R64, R64, R25 ;  /* 0x0000001940407221 */ /* 0x000fe20000010000 */
[----:B------:R-:W-:Y:S01]  /*ffb0*/  FFMA.FTZ R21, R22, R20, -R21 ;  /* 0x0000001416157223 */ /* 0x000fe20000010815 */
[----:B------:R-:W-:-:S02]  /*ffc0*/  FADD.FTZ R49, R104, R49 ;  /* 0x0000003168317221 */ /* 0x000fc40000010000 */
[----:B------:R-:W-:Y:S01]  /*ffd0*/  FADD.FTZ R45, R45, R64 ;  /* 0x000000402d2d7221 */ /* 0x000fe20000010000 */
[----:B------:R-:W-:Y:S01]  /*ffe0*/  MUFU.EX2 R38, R38 ;  /* 0x0000002600267308 */ /* 0x000fe20000000800 */
[----:B------:R-:W-:Y:S02]  /*fff0*/  FADD.FTZ R102, R102, R49 ;  /* 0x0000003166667221 */ /* 0x000fe40000010000 */
        /* <DEDUP_REMOVED lines=78> */
.L_x_12678:
        /* <DEDUP_REMOVED lines=77> */
.L_x_12673:
[----:B------:R-:W-:Y:S05]  /*109b0*/  BSYNC.RECONVERGENT B0 ;  /* 0x0000000000007941 */ /* 0x000fea0003800200 */
.L_x_12672:
        /* <DEDUP_REMOVED lines=249> */
.L_x_12677:
[----:B------:R-:W-:Y:S05]  /*11950*/  BSYNC.RECONVERGENT B0 ;  /* 0x0000000000007941 */ /* 0x000fea0003800200 */
.L_x_12676:
        /* <DEDUP_REMOVED lines=57> */
.L_x_12675:
[----:B------:R-:W-:Y:S05]  /*11cf0*/  BSYNC.RECONVERGENT B1 ;  /* 0x0000000000017941 */ /* 0x000fea0003800200 */
.L_x_12674:
        /* <DEDUP_REMOVED lines=8> */
[----:B------:R-:W-:Y:S01]  /*11d80*/  IADD3 R2, PT, PT, R182, -0x9, RZ ;  /* 0xfffffff7b6027810 */ /* 0x000fe20007ffe0ff */
[CC--:B------:R-:W-:Y:S01]  /*11d90*/  FFMA.FTZ R10, -R0.reuse, R105.reuse, R10 ;  /* 0x00000069000a7223 */ /* 0x0c0fe2000001010a */
[----:B------:R-:W-:Y:S01]  /*11da0*/  FFMA.FTZ R4, -R0, R105, R4 ;  /* 0x0000006900047223 */ /* 0x000fe20000010104 */
[----:B------:R-:W-:Y:S01]  /*11db0*/  IADD3 R105, PT, PT, R182, -0x18, RZ ;  /* 0xffffffe8b6697810 */ /* 0x000fe20007ffe0ff */
[----:B------:R-:W-:Y:S01]  /*11dc0*/  FFMA.FTZ R7, -R0, R106, R7 ;  /* 0x0000006a00077223 */ /* 0x000fe20000010107 */
[----:B------:R-:W-:Y:S02]  /*11dd0*/  IADD3 R106, PT, PT, R182, -0x11, RZ ;  /* 0xffffffefb66a7810 */ /* 0x000fe40007ffe0ff */
[----:B------:R-:W-:Y:S02]  /*11de0*/  IABS R105, R105 ;  /* 0x0000006900697213 */ /* 0x000fe40000000000 */
[----:B------:R-:W-:Y:S02]  /*11df0*/  IABS R2, R2 ;  /* 0x0000000200027213 */ /* 0x000fe40000000000 */
[----:B------:R-:W-:Y:S02]  /*11e00*/  I2FP.F32.S32 R105, R105 ;  /* 0x0000006900697245 */ /* 0x000fe40000201400 */
[----:B------:R-:W-:Y:S02]  /*11e10*/  IABS R106, R106 ;  /* 0x0000006a006a7213 */ /* 0x000fe40000000000 */
[----:B------:R-:W-:Y:S01]  /*11e20*/  IABS R3, R182 ;  /* 0x000000b600037213 */ /* 0x000fe20000000000 */
[CC--:B------:R-:W-:Y:S01]  /*11e30*/  FFMA.FTZ R12, -R0.reuse, R105.reuse, R12 ;  /* 0x00000069000c7223 */ /* 0x0c0fe2000001010c */
[----:B------:R-:W-:Y:S01]  /*11e40*/  FFMA.FTZ R18, -R0, R105, R18 ;  /* 0x0000006900127223 */ /* 0x000fe20000010112 */
[----:B------:R-:W-:Y:S02]  /*11e50*/  IADD3 R105, PT, PT, R182, -0x28, RZ ;  /* 0xffffffd8b6697810 */ /* 0x000fe40007ffe0ff */
[----:B------:R-:W-:Y:S02]  /*11e60*/  I2FP.F32.S32 R2, R2 ;  /* 0x0000000200027245 */ /* 0x000fe40000201400 */
[----:B------:R-:W-:Y:S02]  /*11e70*/  I2FP.F32.S32 R106, R106 ;  /* 0x0000006a006a7245 */ /* 0x000fe40000201400 */
[----:B------:R-:W-:Y:S01]  /*11e80*/  IABS R105, R105 ;  /* 0x0000006900697213 */ /* 0x000fe20000000000 */
[CC--:B------:R-:W-:Y:S01]  /*11e90*/  FFMA.FTZ R11, -R0.reuse, R2.reuse, R11 ;  /* 0x00000002000b7223 */ /* 0x0c0fe2000001010b */
[----:B------:R-:W-:Y:S01]  /*11ea0*/  I2FP.F32.S32 R3, R3 ;  /* 0x0000000300037245 */ /* 0x000fe20000201400 */
[----:B------:R-:W-:Y:S01]  /*11eb0*/  FFMA.FTZ R5, -R0, R2, R5 ;  /* 0x0000000200057223 */ /* 0x000fe20000010105 */
[----:B------:R-:W-:Y:S01]  /*11ec0*/  IADD3 R2, PT, PT, R182, -0x19, RZ ;  /* 0xffffffe7b6027810 */ /* 0x000fe20007ffe0ff */
[CC--:B------:R-:W-:Y:S01]  /*11ed0*/  FFMA.FTZ R9, -R0.reuse, R106.reuse, R9 ;  /* 0x0000006a00097223 */ /* 0x0c0fe20000010109 */
[----:B------:R-:W-:Y:S01]  /*11ee0*/  I2FP.F32.S32 R105, R105 ;  /* 0x0000006900697245 */ /* 0x000fe20000201400 */
[C---:B------:R-:W-:Y:S01]  /*11ef0*/  FFMA.FTZ R15, -R0.reuse, R106, R15 ;  /* 0x0000006a000f7223 */ /* 0x040fe2000001010f */
[----:B------:R-:W-:Y:S01]  /*11f00*/  FFMA.FTZ R6, -R0, R3, R6 ;  /* 0x0000000300067223 */ /* 0x000fe20000010106 */
[C---:B------:R-:W-:Y:S02]  /*11f10*/  IADD3 R3, PT, PT, R182.reuse, -0x10, RZ ;  /* 0xfffffff0b6037810 */ /* 0x040fe40007ffe0ff */
[----:B------:R-:W-:Y:S01]  /*11f20*/  IADD3 R106, PT, PT, R182, -0x21, RZ ;  /* 0xffffffdfb66a7810 */ /* 0x000fe20007ffe0ff */
[CC--:B------:R-:W-:Y:S01]  /*11f30*/  FFMA.FTZ R26, -R0.reuse, R105.reuse, R26 ;  /* 0x00000069001a7223 */ /* 0x0c0fe2000001011a */
[----:B------:R-:W-:Y:S01]  /*11f40*/  IABS R2, R2 ;  /* 0x0000000200027213 */ /* 0x000fe20000000000 */
[----:B------:R-:W-:Y:S01]  /*11f50*/  FFMA.FTZ R20, -R0, R105, R20 ;  /* 0x0000006900147223 */ /* 0x000fe20000010114 */
[----:B------:R-:W-:Y:S02]  /*11f60*/  IABS R3, R3 ;  /* 0x0000000300037213 */ /* 0x000fe40000000000 */
[----:B------:R-:W-:Y:S02]  /*11f70*/  IADD3 R105, PT, PT, R182, -0x38, RZ ;  /* 0xffffffc8b6697810 */ /* 0x000fe40007ffe0ff */
[----:B------:R-:W-:Y:S02]  /*11f80*/  IABS R106, R106 ;  /* 0x0000006a006a7213 */ /* 0x000fe40000000000 */
[----:B------:R-:W-:Y:S02]  /*11f90*/  I2FP.F32.S32 R2, R2 ;  /* 0x0000000200027245 */ /* 0x000fe40000201400 */
[----:B------:R-:W-:Y:S02]  /*11fa0*/  I2FP.F32.S32 R3, R3 ;  /* 0x0000000300037245 */ /* 0x000fe40000201400 */
[----:B------:R-:W-:Y:S01]  /*11fb0*/  IABS R105, R105 ;  /* 0x0000006900697213 */ /* 0x000fe20000000000 */
[C---:B------:R-:W-:Y:S01]  /*11fc0*/  FFMA.FTZ R13, -R0.reuse, R2, R13 ;  /* 0x00000002000d7223 */ /* 0x040fe2000001010d */
[----:B------:R-:W-:Y:S01]  /*11fd0*/  I2FP.F32.S32 R106, R106 ;  /* 0x0000006a006a7245 */ /* 0x000fe20000201400 */
[----:B------:R-:W-:Y:S01]  /*11fe0*/  FFMA.FTZ R19, -R0, R2, R19 ;  /* 0x0000000200137223 */ /* 0x000fe20000010113 */
[----:B------:R-:W-:Y:S01]  /*11ff0*/  IADD3 R2, PT, PT, R182, -0x29, RZ ;  /* 0xffffffd7b6027810 */ /* 0x000fe20007ffe0ff */
[C---:B------:R-:W-:Y:S01]  /*12000*/  FFMA.FTZ R8, -R0.reuse, R3, R8 ;  /* 0x0000000300087223 */ /* 0x040fe20000010108 */
[----:B------:R-:W-:Y:S01]  /*12010*/  I2FP.F32.S32 R105, R105 ;  /* 0x0000006900697245 */ /* 0x000fe20000201400 */
        /* <DEDUP_REMOVED lines=9> */
[----:B------:R-:W-:Y:S02]  /*120b0*/  IADD3 R105, PT, PT, R182, -0x48, RZ ;  /* 0xffffffb8b6697810 */ /* 0x000fe40007ffe0ff */
[----:B------:R-:W-:Y:S02]  /*120c0*/  IABS R3, R3 ;  /* 0x0000000300037213 */ /* 0x000fe40000000000 */
        /* <DEDUP_REMOVED lines=18> */
[----:B------:R-:W-:Y:S02]  /*121f0*/  IABS R106, R106 ;  /* 0x0000006a006a7213 */ /* 0x000fe40000000000 */
[----:B------:R-:W-:Y:S02]  /*12200*/  IADD3 R105, PT, PT, R182, -0x58, RZ ;  /* 0xffffffa8b6697810 */ /* 0x000fe40007ffe0ff */
[----:B------:R-:W-:Y:S02]  /*12210*/  I2FP.F32.S32 R2, R2 ;  /* 0x0000000200027245 */ /* 0x000fe40000201400 */
[----:B------:R-:W-:Y:S02]  /*12220*/  I2FP.F32.S32 R3, R3 ;  /* 0x0000000300037245 */ /* 0x000fe40000201400 */
[----:B------:R-:W-:Y:S01]  /*12230*/  I2FP.F32.S32 R106, R106 ;  /* 0x0000006a006a7245 */ /* 0x000fe20000201400 */
[CC--:B------:R-:W-:Y:S01]  /*12240*/  FFMA.FTZ R29, -R0.reuse, R2.reuse, R29 ;  /* 0x00000002001d7223 */ /* 0x0c0fe2000001011d */
[----:B------:R-:W-:Y:S01]  /*12250*/  IABS R105, R105 ;  /* 0x0000006900697213 */ /* 0x000fe20000000000 */
[----:B------:R-:W-:Y:S01]  /*12260*/  FFMA.FTZ R35, -R0, R2, R35 ;  /* 0x0000000200237223 */ /* 0x000fe20000010123 */
[----:B------:R-:W-:Y:S01]  /*12270*/  IADD3 R2, PT, PT, R182, -0x49, RZ ;  /* 0xffffffb7b6027810 */ /* 0x000fe20007ffe0ff */
[C---:B------:R-:W-:Y:S01]  /*12280*/  FFMA.FTZ R24, -R0.reuse, R3, R24 ;  /* 0x0000000300187223 */ /* 0x040fe20000010118 */
[----:B------:R-:W-:Y:S01]  /*12290*/  I2FP.F32.S32 R105, R105 ;  /* 0x0000006900697245 */ /* 0x000fe20000201400 */
[CC--:B------:R-:W-:Y:S01]  /*122a0*/  FFMA.FTZ R33, -R0.reuse, R106.reuse, R33 ;  /* 0x0000006a00217223 */ /* 0x0c0fe20000010121 */
[C---:B------:R-:W-:Y:S01]  /*122b0*/  FFMA.FTZ R39, -R0.reuse, R106, R39 ;  /* 0x0000006a00277223 */ /* 0x040fe20000010127 */
        /* <DEDUP_REMOVED lines=24> */
[C---:B------:R-:W-:Y:S01]  /*12440*/  FFMA.FTZ R58, -R0.reuse, R105, R58 ;  /* 0x00000069003a7223 */ /* 0x040fe2000001013a */
[----:B------:R-:W-:Y:S02]  /*12450*/  IABS R2, R2 ;  /* 0x0000000200027213 */ /* 0x000fe40000000000 */
[----:B------:R-:W-:Y:S02]  /*12460*/  FMNMX3.FTZ R105, R103, R6, R7, !PT ;  /* 0x0000000667697276 */ /* 0x000fe40007810007 */
[----:B------:R-:W-:Y:S02]  /*12470*/  IABS R3, R3 ;  /* 0x0000000300037213 */ /* 0x000fe40000000000 */
[----:B------:R-:W-:Y:S02]  /*12480*/  IABS R106, R106 ;  /* 0x0000006a006a7213 */ /* 0x000fe40000000000 */
[----:B------:R-:W-:Y:S02]  /*12490*/  I2FP.F32.S32 R2, R2 ;  /* 0x0000000200027245 */ /* 0x000fe40000201400 */
[----:B------:R-:W-:Y:S02]  /*124a0*/  FMNMX3.FTZ R105, R105, R10, R11, !PT ;  /* 0x0000000a69697276 */ /* 0x000fe4000781000b */
[----:B------:R-:W-:Y:S01]  /*124b0*/  I2FP.F32.S32 R3, R3 ;  /* 0x0000000300037245 */ /* 0x000fe20000201400 */
[C---:B------:R-:W-:Y:S01]  /*124c0*/  FFMA.FTZ R45, -R0.reuse, R2, R45 ;  /* 0x00000002002d7223 */ /* 0x040fe2000001012d */
[----:B------:R-:W-:Y:S01]  /*124d0*/  I2FP.F32.S32 R106, R106 ;  /* 0x0000006a006a7245 */ /* 0x000fe20000201400 */
[----:B------:R-:W-:Y:S01]  /*124e0*/  FFMA.FTZ R51, -R0, R2, R51 ;  /* 0x0000000200337223 */ /* 0x000fe20000010133 */
[----:B------:R-:W-:Y:S01]  /*124f0*/  IADD3 R2, PT, PT, R182, -0x69, RZ ;  /* 0xffffff97b6027810 */ /* 0x000fe20007ffe0ff */
[CC--:B------:R-:W-:Y:S01]  /*12500*/  FFMA.FTZ R40, -R0.reuse, R3.reuse, R40 ;  /* 0x0000000300287223 */ /* 0x0c0fe20000010128 */
[----:B------:R-:W-:Y:S01]  /*12510*/  FMNMX3.FTZ R105, R105, R14, R15, !PT ;  /* 0x0000000e69697276 */ /* 0x000fe2000781000f */
[CC--:B------:R-:W-:Y:S01]  /*12520*/  FFMA.FTZ R49, -R0.reuse, R106.reuse, R49 ;  /* 0x0000006a00317223 */ /* 0x0c0fe20000010131 */
[C---:B------:R-:W-:Y:S01]  /*12530*/  FFMA.FTZ R55, -R0.reuse, R106, R55 ;  /* 0x0000006a00377223 */ /* 0x040fe20000010137 */
[----:B------:R-:W-:Y:S01]  /*12540*/  FFMA.FTZ R46, -R0, R3, R46 ;  /* 0x00000003002e7223 */ /* 0x000fe2000001012e */
[----:B------:R-:W-:Y:S02]  /*12550*/  FMNMX3.FTZ R106, R104, R4, R5, !PT ;  /* 0x00000004686a7276 */ /* 0x000fe40007810005 */
[C---:B------:R-:W-:Y:S02]  /*12560*/  IADD3 R3, PT, PT, R182.reuse, -0x60, RZ ;  /* 0xffffffa0b6037810 */ /* 0x040fe40007ffe0ff */
        /* <DEDUP_REMOVED lines=17> */
[----:B------:R-:W-:Y:S01]  /*12680*/  FMNMX3.FTZ R105, R105, R30, R31, !PT ;  /* 0x0000001e69697276 */ /* 0x000fe2000781001f */
[-C--:B------:R-:W-:Y:S01]  /*12690*/  FFMA.FTZ R63, -R0, R2.reuse, R63 ;  /* 0x00000002003f7223 */ /* 0x080fe2000001013f */
[----:B------:R-:W-:Y:S01]  /*126a0*/  IADD3 R3, PT, PT, R182, -0x70, RZ ;  /* 0xffffff90b6037810 */ /* 0x000fe20007ffe0ff */
[C---:B------:R-:W-:Y:S01]  /*126b0*/  FFMA.FTZ R57, -R0.reuse, R2, R57 ;  /* 0x0000000200397223 */ /* 0x040fe20000010139 */
        /* <DEDUP_REMOVED lines=11> */
[----:B------:R-:W-:Y:S02]  /*12770*/  IADD3 R3, PT, PT, R182, -0x78, RZ ;  /* 0xffffff88b6037810 */ /* 0x000fe40007ffe0ff */
        /* <DEDUP_REMOVED lines=9> */
[CC--:B------:R-:W-:Y:S01]  /*12810*/  FFMA.FTZ R66, -R0.reuse, R3.reuse, R66 ;  /* 0x0000000300427223 */ /* 0x0c0fe20000010142 */
[----:B------:R-:W-:Y:S01]  /*12820*/  I2FP.F32.S32 R106, R106 ;  /* 0x0000006a006a7245 */ /* 0x000fe20000201400 */
[----:B------:R-:W-:Y:S01]  /*12830*/  FFMA.FTZ R60, -R0, R3, R60 ;  /* 0x00000003003c7223 */ /* 0x000fe2000001013c */
[----:B------:R-:W-:Y:S02]  /*12840*/  FMNMX3.FTZ R105, R105, R44, R45, !PT ;  /* 0x0000002c69697276 */ /* 0x000fe4000781002d */
[----:B------:R-:W-:Y:S01]  /*12850*/  FMNMX3.FTZ R2, R2, R58, R59, !PT ;  /* 0x0000003a02027276 */ /* 0x000fe2000781003b */
[-C--:B------:R-:W-:Y:S01]  /*12860*/  FFMA.FTZ R67, -R0, R106.reuse, R67 ;  /* 0x0000006a00437223 */ /* 0x080fe20000010143 */
[----:B------:R-:W-:Y:S01]  /*12870*/  IADD3 R108, PT, PT, R182, -0x81, RZ ;  /* 0xffffff7fb66c7810 */ /* 0x000fe20007ffe0ff */
[----:B------:R-:W-:Y:S01]  /*12880*/  FFMA.FTZ R61, -R0, R106, R61 ;  /* 0x0000006a003d7223 */ /* 0x000fe2000001013d */
        /* <DEDUP_REMOVED lines=8> */
[----:B------:R-:W-:Y:S01]  /*12910*/  I2FP.F32.S32 R3, R3 ;  /* 0x0000000300037245 */ /* 0x000fe20000201400 */
[----:B------:R-:W-:Y:S01]  /*12920*/  SHFL.BFLY PT, R2, R109, 0x2, 0x1f ;  /* 0x0c401f006d027f89 */ /* 0x000fe200000e0000 */
[----:B------:R-:W-:Y:S01]  /*12930*/  FMNMX3.FTZ R105, R105, R56, R57, !PT ;  /* 0x0000003869697276 */ /* 0x000fe20007810039 */
[----:B------:R-:W-:Y:S01]  /*12940*/  FFMA.FTZ R65, -R0, R108, R65 ;  /* 0x0000006c00417223 */ /* 0x000fe20000010141 */
[----:B------:R-:W-:Y:S01]  /*12950*/  IADD3 R176, PT, PT, R176, -0x80, RZ ;  /* 0xffffff80b0b07810 */ /* 0x000fe20007ffe0ff */
[----:B------:R-:W-:Y:S01]  /*12960*/  FFMA.FTZ R64, -R0, R3, R64 ;  /* 0x0000000300407223 */ /* 0x000fe20000010140 */
        /* <DEDUP_REMOVED lines=12> */
[C---:B------:R-:W-:Y:S01]  /*12a30*/  FSETP.NEU.FTZ.AND P0, PT, R2.reuse, -INF , PT ;  /* 0xff8000000200780b */ /* 0x040fe20003f1d000 */
[----:B------:R-:W-:Y:S01]  /*12a40*/  FADD.FTZ R103, -R2, R103 ;  /* 0x0000006702677221 */ /* 0x000fe20000010100 */
[C---:B--2---:R-:W-:Y:S01]  /*12a50*/  FMUL.FTZ R117, R102.reuse, R2 ;  /* 0x0000000266757220 */ /* 0x044fe20000410000 */
[C---:B------:R-:W-:Y:S01]  /*12a60*/  FMUL.FTZ R104, R102.reuse, R105 ;  /* 0x0000006966687220 */ /* 0x040fe20000410000 */
[C---:B------:R-:W-:Y:S01]  /*12a70*/  FMUL.FTZ R105, R102.reuse, R3 ;  /* 0x0000000366697220 */ /* 0x040fe20000410000 */
[----:B------:R-:W-:Y:S02]  /*12a80*/  FMUL.FTZ R106, R102, R103 ;  /* 0x00000067666a7220 */ /* 0x000fe40000410000 */
[----:B------:R-:W-:Y:S02]  /*12a90*/  FSEL R117, R117, RZ, P0 ;  /* 0x000000ff75757208 */ /* 0x000fe40000000000 */
[----:B------:R2:W3:Y:S01]  /*12aa0*/  MUFU.EX2 R103, R106 ;  /* 0x0000006a00677308 */ /* 0x0004e20000000800 */
[----:B------:R-:W-:Y:S02]  /*12ab0*/  FSETP.NEU.FTZ.AND P0, PT, R3, -INF , PT ;  /* 0xff8000000300780b */ /* 0x000fe40003f1d000 */
[-CC-:B------:R-:W-:Y:S01]  /*12ac0*/  FFMA.FTZ R119, R10, R102.reuse, -R117.reuse ;  /* 0x000000660a777223 */ /* 0x180fe20000010875 */
[-CC-:B------:R-:W-:Y:S01]  /*12ad0*/  FFMA.FTZ R122, R6, R102.reuse, -R117.reuse ;  /* 0x00000066067a7223 */ /* 0x180fe20000010875 */
[----:B------:R-:W-:Y:S01]  /*12ae0*/  FSEL R105, R105, RZ, P0 ;  /* 0x000000ff69697208 */ /* 0x000fe20000000000 */
[-CC-:B------:R-:W-:Y:S01]  /*12af0*/  FFMA.FTZ R121, R7, R102.reuse, -R117.reuse ;  /* 0x0000006607797223 */ /* 0x180fe20000010875 */
[-CC-:B------:R-:W-:Y:S03]  /*12b00*/  FFMA.FTZ R30, R30, R102.reuse, -R117.reuse ;  /* 0x000000661e1e7223 */ /* 0x180fe60000010875 */
[----:B------:R-:W4:Y:S01]  /*12b10*/  MUFU.EX2 R104, R104 ;  /* 0x0000006800687308 */ /* 0x000f220000000800 */
[-C--:B------:R-:W-:Y:S01]  /*12b20*/  FFMA.FTZ R134, R38, R102.reuse, -R117 ;  /* 0x0000006626867223 */ /* 0x080fe20000010875 */
[-CC-:B------:R-:W-:Y:S01]  /*12b30*/  FFMA.FTZ R116, R8, R102.reuse, -R105.reuse ;  /* 0x0000006608747223 */ /* 0x180fe20000010869 */
[-CC-:B------:R-:W-:Y:S01]  /*12b40*/  FFMA.FTZ R107, R9, R102.reuse, -R105.reuse ;  /* 0x00000066096b7223 */ /* 0x180fe20000010869 */
[-CC-:B------:R-:W-:Y:S01]  /*12b50*/  FFMA.FTZ R123, R4, R102.reuse, -R105.reuse ;  /* 0x00000066047b7223 */ /* 0x180fe20000010869 */
[-CC-:B------:R-:W-:Y:S01]  /*12b60*/  FFMA.FTZ R120, R5, R102.reuse, -R105.reuse ;  /* 0x0000006605787223 */ /* 0x180fe20000010869 */
[-CC-:B------:R-:W-:Y:S01]  /*12b70*/  FFMA.FTZ R135, R24, R102.reuse, -R105.reuse ;  /* 0x0000006618877223 */ /* 0x180fe20000010869 */
[-C--:B------:R-:W-:Y:S03]  /*12b80*/  FFMA.FTZ R132, R25, R102.reuse, -R105 ;  /* 0x0000006619847223 */ /* 0x080fe60000010869 */
[----:B------:R-:W-:Y:S01]  /*12b90*/  MUFU.EX2 R122, R122 ;  /* 0x0000007a007a7308 */ /* 0x000fe20000000800 */
[--C-:B--2---:R-:W-:Y:S01]  /*12ba0*/  FFMA.FTZ R106, R11, R102, -R117.reuse ;  /* 0x000000660b6a7223 */ /* 0x104fe20000010875 */
[C---:B---3--:R-:W-:Y:S01]  /*12bb0*/  FMUL.FTZ R10, R103.reuse, R94 ;  /* 0x0000005e670a7220 */ /* 0x048fe20000410000 */
        /* <DEDUP_REMOVED lines=8> */
[C---:B------:R-:W-:Y:S01]  /*12c40*/  FMUL.FTZ R4, R104.reuse, R96 ;  /* 0x0000006068047220 */ /* 0x040fe20000410000 */
[C---:B------:R-:W-:Y:S01]  /*12c50*/  FMUL.FTZ R5, R104.reuse, R97 ;  /* 0x0000006168057220 */ /* 0x040fe20000410000 */
[----:B------:R-:W3:Y:S01]  /*12c60*/  LDSM.16.MT88.4 R92, [R161+0x6000] ;  /* 0x00600000a15c783b */ /* 0x000ee20000004200 */
[C---:B------:R-:W-:Y:S01]  /*12c70*/  FMUL.FTZ R68, R104.reuse, R68 ;  /* 0x0000004468447220 */ /* 0x040fe20000410000 */
[C---:B------:R-:W-:Y:S03]  /*12c80*/  FMUL.FTZ R69, R104.reuse, R69 ;  /* 0x0000004568457220 */ /* 0x040fe60000410000 */
[----:B------:R-:W-:Y:S01]  /*12c90*/  MUFU.EX2 R119, R119 ;  /* 0x0000007700777308 */ /* 0x000fe20000000800 */
[C---:B------:R-:W-:Y:S01]  /*12ca0*/  FMUL.FTZ R74, R103.reuse, R74 ;  /* 0x0000004a674a7220 */ /* 0x040fe20000410000 */
[----:B------:R-:W-:Y:S01]  /*12cb0*/  FMUL.FTZ R75, R103, R75 ;  /* 0x0000004b674b7220 */ /* 0x000fe20000410000 */
[C---:B------:R-:W-:Y:S01]  /*12cc0*/  FMUL.FTZ R72, R104.reuse, R72 ;  /* 0x0000004868487220 */ /* 0x040fe20000410000 */
[C---:B------:R-:W-:Y:S01]  /*12cd0*/  FMUL.FTZ R73, R104.reuse, R73 ;  /* 0x0000004968497220 */ /* 0x040fe20000410000 */
[--C-:B------:R-:W-:Y:S01]  /*12ce0*/  FFMA.FTZ R137, R39, R102, -R117.reuse ;  /* 0x0000006627897223 */ /* 0x100fe20000010875 */
[C---:B------:R-:W-:Y:S01]  /*12cf0*/  FMUL.FTZ R78, R103.reuse, R78 ;  /* 0x0000004e674e7220 */ /* 0x040fe20000410000 */
[----:B------:R-:W-:Y:S03]  /*12d00*/  FMUL.FTZ R79, R103, R79 ;  /* 0x0000004f674f7220 */ /* 0x000fe60000410000 */
        /* <DEDUP_REMOVED lines=9> */
[--C-:B------:R-:W-:Y:S01]  /*12da0*/  FFMA.FTZ R118, R14, R102, -R117.reuse ;  /* 0x000000660e767223 */ /* 0x100fe20000010875 */
[----:B------:R-:W-:Y:S01]  /*12db0*/  FMUL.FTZ R14, R103, R90 ;  /* 0x0000005a670e7220 */ /* 0x000fe20000410000 */
[-C--:B------:R-:W-:Y:S01]  /*12dc0*/  FFMA.FTZ R125, R15, R102.reuse, -R117 ;  /* 0x000000660f7d7223 */ /* 0x080fe20000010875 */
[----:B------:R-:W-:Y:S01]  /*12dd0*/  FMUL.FTZ R15, R103, R91 ;  /* 0x0000005b670f7220 */ /* 0x000fe20000410000 */
[--C-:B------:R-:W-:Y:S01]  /*12de0*/  FFMA.FTZ R129, R12, R102, -R105.reuse ;  /* 0x000000660c817223 */ /* 0x100fe20000010869 */
[----:B------:R-:W-:Y:S01]  /*12df0*/  FMUL.FTZ R12, R104, R88 ;  /* 0x00000058680c7220 */ /* 0x000fe20000410000 */
[-C--:B------:R-:W-:Y:S03]  /*12e00*/  FFMA.FTZ R126, R13, R102.reuse, -R105 ;  /* 0x000000660d7e7223 */ /* 0x080fe60000010869 */
[----:B------:R-:W2:Y:S01]  /*12e10*/  MUFU.EX2 R120, R120 ;  /* 0x0000007800787308 */ /* 0x000ea20000000800 */
[----:B----4-:R-:W-:Y:S01]  /*12e20*/  F2FP.F16.F32.PACK_AB R99, R106, R119 ;  /* 0x000000776a63723e */ /* 0x010fe200000000ff */
[----:B------:R-:W-:Y:S01]  /*12e30*/  FMUL.FTZ R13, R104, R89 ;  /* 0x00000059680d7220 */ /* 0x000fe20000410000 */
[--C-:B------:R-:W-:Y:S01]  /*12e40*/  FFMA.FTZ R127, R18, R102, -R117.reuse ;  /* 0x00000066127f7223 */ /* 0x100fe20000010875 */
[----:B------:R-:W-:Y:S01]  /*12e50*/  LDSM.16.MT88.4 R88, [R162+0x6800] ;  /* 0x00680000a258783b */ /* 0x000fe20000004200 */
[----:B------:R-:W-:Y:S01]  /*12e60*/  FMUL.FTZ R18, R103, R86 ;  /* 0x0000005667127220 */ /* 0x000fe20000410000 */
[-C--:B------:R-:W-:Y:S01]  /*12e70*/  FFMA.FTZ R124, R19, R102.reuse, -R117 ;  /* 0x00000066137c7223 */ /* 0x080fe20000010875 */
[----:B------:R-:W-:Y:S03]  /*12e80*/  FMUL.FTZ R19, R103, R87 ;  /* 0x0000005767137220 */ /* 0x000fe60000410000 */
[----:B------:R-:W-:Y:S01]  /*12e90*/  MUFU.EX2 R116, R116 ;  /* 0x0000007400747308 */ /* 0x000fe20000000800 */
[--C-:B------:R-:W-:Y:S01]  /*12ea0*/  FFMA.FTZ R128, R16, R102, -R105.reuse ;  /* 0x0000006610807223 */ /* 0x100fe20000010869 */
[C---:B------:R-:W-:Y:S01]  /*12eb0*/  FMUL.FTZ R16, R104.reuse, R84 ;  /* 0x0000005468107220 */ /* 0x040fe20000410000 */
[-C--:B------:R-:W-:Y:S01]  /*12ec0*/  FFMA.FTZ R131, R17, R102.reuse, -R105 ;  /* 0x0000006611837223 */ /* 0x080fe20000010869 */
[----:B------:R-:W-:Y:S01]  /*12ed0*/  FMUL.FTZ R17, R104, R85 ;  /* 0x0000005568117220 */ /* 0x000fe20000410000 */
[-CC-:B------:R-:W-:Y:S01]  /*12ee0*/  FFMA.FTZ R133, R22, R102.reuse, -R117.reuse ;  /* 0x0000006616857223 */ /* 0x180fe20000010875 */
[-CC-:B------:R-:W-:Y:S01]  /*12ef0*/  FFMA.FTZ R130, R23, R102.reuse, -R117.reuse ;  /* 0x0000006617827223 */ /* 0x180fe20000010875 */
        /* <DEDUP_REMOVED lines=16> */
[--C-:B------:R-:W-:Y:S03]  /*13000*/  FFMA.FTZ R47, R47, R102, -R117.reuse ;  /* 0x000000662f2f7223 */ /* 0x100fe60000010875 */
[----:B------:R-:W2:Y:S01]  /*13010*/  MUFU.EX2 R125, R125 ;  /* 0x0000007d007d7308 */ /* 0x000ea20000000800 */
[----:B----4-:R-:W-:Y:S01]  /*13020*/  F2FP.F16.F32.PACK_AB R98, R107, R116 ;  /* 0x000000746b62723e */ /* 0x010fe200000000ff */
[-CC-:B------:R-:W-:Y:S01]  /*13030*/  FFMA.FTZ R50, R50, R102.reuse, -R117.reuse ;  /* 0x0000006632327223 */ /* 0x180fe20000010875 */
[-C--:B------:R-:W-:Y:S01]  /*13040*/  FFMA.FTZ R51, R51, R102.reuse, -R117 ;  /* 0x0000006633337223 */ /* 0x080fe20000010875 */
[-CC-:B------:R-:W-:Y:S01]  /*13050*/  FFMA.FTZ R44, R44, R102.reuse, -R105.reuse ;  /* 0x000000662c2c7223 */ /* 0x180fe20000010869 */
[-CC-:B------:R-:W-:Y:S01]  /*13060*/  FFMA.FTZ R45, R45, R102.reuse, -R105.reuse ;  /* 0x000000662d2d7223 */ /* 0x180fe20000010869 */
[-CC-:B------:R-:W-:Y:S01]  /*13070*/  FFMA.FTZ R48, R48, R102.reuse, -R105.reuse ;  /* 0x0000006630307223 */ /* 0x180fe20000010869 */
[-C--:B------:R-:W-:Y:S01]  /*13080*/  FFMA.FTZ R49, R49, R102.reuse, -R105 ;  /* 0x0000006631317223 */ /* 0x080fe20000010869 */
[C---:B-1----:R-:W-:Y:S02]  /*13090*/  HMMA.16816.F32 R4, R96.reuse, R108, R4 ;  /* 0x0000006c6004723c */ /* 0x042fe40000001804 */
[----:B------:R-:W-:Y:S03]  /*130a0*/  MUFU.EX2 R127, R127 ;  /* 0x0000007f007f7308 */ /* 0x000fe60000000800 */
[-CC-:B------:R-:W-:Y:S01]  /*130b0*/  FFMA.FTZ R62, R62, R102.reuse, -R117.reuse ;  /* 0x000000663e3e7223 */ /* 0x180fe20000010875 */
[----:B------:R-:W-:Y:S01]  /*130c0*/  FFMA.FTZ R66, R66, R102, -R117 ;  /* 0x0000006642427223 */ /* 0x000fe20000010875 */
[----:B------:R-:W-:Y:S01]  /*130d0*/  FFMA.FTZ R122, R103, R186, R122 ;  /* 0x000000ba677a7223 */ /* 0x000fe2000001007a */
[C---:B------:R-:W-:Y:S01]  /*130e0*/  HMMA.16816.F32 R8, R96.reuse, R110, R8 ;  /* 0x0000006e6008723c */ /* 0x040fe20000001808 */
[----:B------:R-:W1:Y:S03]  /*130f0*/  LDSM.16.MT88.4 R108, [R160+0x6000] ;  /* 0x00600000a06c783b */ /* 0x000e660000004200 */
[----:B------:R-:W4:Y:S01]  /*13100*/  MUFU.EX2 R124, R124 ;  /* 0x0000007c007c7308 */ /* 0x000f220000000800 */
[----:B--2---:R-:W-:Y:S01]  /*13110*/  F2FP.F16.F32.PACK_AB R85, R125, R118 ;  /* 0x000000767d55723e */ /* 0x004fe200000000ff */
[----:B------:R-:W-:Y:S01]  /*13120*/  FADD.FTZ R122, R121, R122 ;  /* 0x0000007a797a7221 */ /* 0x000fe20000010000 */
[----:B------:R-:W-:Y:S01]  /*13130*/  FFMA.FTZ R123, R104, R187, R123 ;  /* 0x000000bb687b7223 */ /* 0x000fe2000001007b */
        /* <DEDUP_REMOVED lines=12> */
[----:B------:R-:W-:Y:S01]  /*13200*/  FADD.FTZ R116, R116, R123 ;  /* 0x0000007b74747221 */ /* 0x000fe20000010000 */
[----:B------:R-:W-:Y:S01]  /*13210*/  MOV R104, R3 ;  /* 0x0000000300687202 */ /* 0x000fe20000000f00 */
[C---:B---3--:R-:W-:Y:S05]  /*13220*/  HMMA.16816.F32 R76, R96.reuse, R92, R76 ;  /* 0x0000005c604c723c */ /* 0x048fea000000184c */
[----:B------:R-:W-:Y:S01]  /*13230*/  MUFU.EX2 R128, R128 ;  /* 0x0000008000807308 */ /* 0x000fe20000000800 */
[----:B------:R-:W-:Y:S01]  /*13240*/  FADD.FTZ R118, R125, R118 ;  /* 0x000000767d767221 */ /* 0x000fe20000010000 */
[----:B------:R-:W-:Y:S03]  /*13250*/  FADD.FTZ R116, R107, R116 ;  /* 0x000000746b747221 */ /* 0x000fe60000010000 */
        /* <DEDUP_REMOVED lines=234> */
.L_x_12671:
[----:B------:R1:W5:Y:S01]  /*14100*/  LD.E R4, desc[UR4][R100.64+0xd8] ;  /* 0x0000d80464047980 */ /* 0x000362000c101900 */
[----:B------:R-:W-:Y:S01]  /*14110*/  UMOV UR7, 0xffffffff ;  /* 0xffffffff00077882 */ /* 0x000fe20000000000 */
[----:B------:R-:W-:Y:S02]  /*14120*/  SHF.R.U32.HI R0, RZ, 0x1, R175 ;  /* 0x00000001ff007819 */ /* 0x000fe400000116af */
        /* <DEDUP_REMOVED lines=8> */
.L_x_12686:
[----:B------:R-:W2:Y:S01]  /*141b0*/  MUFU.RCP R10, R6 ;  /* 0x00000006000a7308 */ /* 0x000ea20000001000 */
[----:B----4-:R-:W-:Y:S01]  /*141c0*/  FADD.FTZ R5, R9, R12 ;  /* 0x0000000c09057221 */ /* 0x010fe20000010000 */
[C---:B------:R-:W-:Y:S01]  /*141d0*/  SHF.L.U32 R8, R175.reuse, 0x1, RZ ;  /* 0x00000001af087819 */ /* 0x040fe200000006ff */
[----:B------:R-:W-:Y:S01]  /*141e0*/  BAR.SYNC.DEFER_BLOCKING 0x0 ;  /* 0x0000000000007b1d */ /* 0x000fe20000010000 */
[C---:B------:R-:W-:Y:S02]  /*141f0*/  SHF.L.U32 R7, R175.reuse, 0x4, RZ ;  /* 0x00000004af077819 */ /* 0x040fe400000006ff */
[----:B---3--:R-:W-:Y:S02]  /*14200*/  SHF.L.U32 R9, R175, 0x5, RZ ;  /* 0x00000005af097819 */ /* 0x008fe400000006ff */
[----:B------:R-:W-:Y:S01]  /*14210*/  LOP3.LUT R14, R8, 0x6, RZ, 0xc0, !PT ;  /* 0x00000006080e7812 */ /* 0x000fe200078ec0ff */
[----:B------:R-:W3:Y:S01]  /*14220*/  MUFU.RCP R12, R5 ;  /* 0x00000005000c7308 */ /* 0x000ee20000001000 */
[----:B------:R-:W-:-:S02]  /*14230*/  FSETP.NE.FTZ.AND P1, PT, R6, RZ, PT ;  /* 0x000000ff0600720b */ /* 0x000fc40003f35000 */
[----:B------:R-:W-:Y:S02]  /*14240*/  LOP3.LUT R11, R7, 0x1c0, RZ, 0xc0, !PT ;  /* 0x000001c0070b7812 */ /* 0x000fe400078ec0ff */
[----:B------:R-:W-:Y:S02]  /*14250*/  FSETP.NE.FTZ.AND P0, PT, R5, RZ, PT ;  /* 0x000000ff0500720b */ /* 0x000fe40003f15000 */
[----:B------:R-:W-:Y:S02]  /*14260*/  LOP3.LUT R9, R14, 0x7c00, R9, 0xf8, !PT ;  /* 0x00007c000e097812 */ /* 0x000fe400078ef809 */
[----:B------:R-:W-:Y:S02]  /*14270*/  LOP3.LUT R14, R11, 0x38, R8, 0xf8, !PT ;  /* 0x000000380b0e7812 */ /* 0x000fe400078ef808 */
[----:B------:R-:W-:Y:S02]  /*14280*/  R2P PR, R175, 0x1c ;  /* 0x0000001caf007804 */ /* 0x000fe40000000000 */
[----:B--2---:R-:W-:-:S02]  /*14290*/  FSEL R10, R10, 1, P1 ;  /* 0x3f8000000a0a7808 */ /* 0x004fc40000800000 */
[----:B------:R-:W-:Y:S02]  /*142a0*/  LOP3.LUT R9, R9, R14, RZ, 0xfc, !PT ;  /* 0x0000000e09097212 */ /* 0x000fe400078efcff */
        /* <DEDUP_REMOVED lines=18> */
[----:B---3--:R-:W-:Y:S02]  /*143d0*/  FSEL R8, R12, 1, P0 ;  /* 0x3f8000000c087808 */ /* 0x008fe40000000000 */
[----:B------:R-:W-:Y:S02]  /*143e0*/  LEA R9, R9, UR6, 0x2 ;  /* 0x0000000609097c11 */ /* 0x000fe4000f8e10ff */
[----:B------:R-:W-:Y:S01]  /*143f0*/  SEL R12, R11, 0xffffffc0, !P3 ;  /* 0xffffffc00b0c7807 */ /* 0x000fe20005800000 */
[----:B------:R-:W-:Y:S01]  /*14400*/  FMUL.FTZ R98, R8, R98 ;  /* 0x0000006208627220 */ /* 0x000fe20000410000 */
        /* <DEDUP_REMOVED lines=20> */
[----:B------:R-:W-:Y:S01]  /*14550*/  STS.64 [R9], R96 ;  /* 0x0000006009007388 */ /* 0x000fe20000000a00 */
[----:B------:R-:W-:-:S02]  /*14560*/  IADD3 R14, PT, PT, R10, R11, RZ ;  /* 0x0000000b0a0e7210 */ /* 0x000fc40007ffe0ff */
[-C--:B------:R-:W-:Y:S01]  /*14570*/  IADD3 R15, PT, PT, R12, R13.reuse, RZ ;  /* 0x0000000d0c0f7210 */ /* 0x080fe20007ffe0ff */
[----:B------:R2:W-:Y:S01]  /*14580*/  STS.64 [R9+0x800], R98 ;  /* 0x0008006209007388 */ /* 0x0005e20000000a00 */
[C---:B------:R-:W-:Y:S02]  /*14590*/  IADD3 R12, PT, PT, R10.reuse, R13, RZ ;  /* 0x0000000d0a0c7210 */ /* 0x040fe40007ffe0ff */
[----:B------:R-:W-:Y:S01]  /*145a0*/  IADD3 R10, PT, PT, R10, R15, RZ ;  /* 0x0000000f0a0a7210 */ /* 0x000fe20007ffe0ff */
[----:B------:R-:W-:Y:S04]  /*145b0*/  STS.64 [R8], R92 ;  /* 0x0000005c08007388 */ /* 0x000fe80000000a00 */
[----:B------:R3:W-:Y:S04]  /*145c0*/  STS.64 [R8+0x800], R94 ;  /* 0x0008005e08007388 */ /* 0x0007e80000000a00 */
        /* <DEDUP_REMOVED lines=13> */
[----:B--2---:R-:W2:Y:S01]  /*146a0*/  LD.E R9, desc[UR4][R100.64+0x60] ;  /* 0x0000600464097980 */ /* 0x004ea2000c101900 */
[----:B------:R-:W1:Y:S01]  /*146b0*/  @P1 MUFU.LG2 R6, R6 ;  /* 0x0000000600061308 */ /* 0x000e620000000c00 */
[----:B------:R-:W-:-:S02]  /*146c0*/  SHF.L.U32 R36, R175, 0x2, RZ ;  /* 0x00000002af247819 */ /* 0x000fc400000006ff */
[----:B------:R2:W5:Y:S01]  /*146d0*/  LD.E R39, desc[UR4][R100.64+0xcc] ;  /* 0x0000cc0464277980 */ /* 0x000562000c101900 */
[--C-:B---3--:R-:W-:Y:S02]  /*146e0*/  SHF.R.U32.HI R8, RZ, 0x1, R175.reuse ;  /* 0x00000001ff087819 */ /* 0x108fe400000116af */
[----:B----4-:R-:W-:Y:S01]  /*146f0*/  LOP3.LUT R13, R36, 0x1f8, RZ, 0xc0, !PT ;  /* 0x000001f8240d7812 */ /* 0x010fe200078ec0ff */
[----:B------:R3:W5:Y:S01]  /*14700*/  LD.E.64 R44, desc[UR4][R100.64+0x78] ;  /* 0x00007804642c7980 */ /* 0x000762000c101b00 */
[----:B------:R-:W4:Y:S01]  /*14710*/  @P0 MUFU.LG2 R5, R5 ;  /* 0x0000000500050308 */ /* 0x000f220000000c00 */
[----:B------:R-:W-:Y:S02]  /*14720*/  SHF.R.U32.HI R11, RZ, 0x2, R175 ;  /* 0x00000002ff0b7819 */ /* 0x000fe400000116af */
[----:B------:R3:W5:Y:S01]  /*14730*/  LD.E.64 R42, desc[UR4][R100.64+0xa8] ;  /* 0x0000a804642a7980 */ /* 0x000762000c101b00 */
[----:B-1----:R-:W-:Y:S02]  /*14740*/  LOP3.LUT R12, R8, 0x30, RZ, 0xc0, !PT ;  /* 0x00000030080c7812 */ /* 0x002fe400078ec0ff */
[----:B------:R-:W-:-:S02]  /*14750*/  LOP3.LUT R8, R13, 0x38, R0, 0x78, !PT ;  /* 0x000000380d087812 */ /* 0x000fc400078e7800 */
[----:B------:R-:W-:Y:S01]  /*14760*/  LOP3.LUT R0, R12, 0x7, R11, 0xf8, !PT ;  /* 0x000000070c007812 */ /* 0x000fe200078ef80b */
[----:B------:R-:W-:Y:S01]  /*14770*/  @P1 FMUL.FTZ R11, R6, 0.69314718246459960938 ;  /* 0x3f317218060b1820 */ /* 0x000fe20000410000 */
[----:B------:R-:W-:Y:S02]  /*14780*/  LOP3.LUT R7, R7, 0x10, RZ, 0xc0, !PT ;  /* 0x0000001007077812 */ /* 0x000fe400078ec0ff */
[----:B------:R-:W-:Y:S01]  /*14790*/  MOV R38, 0xff800000 ;  /* 0xff80000000267802 */ /* 0x000fe20000000f00 */
[----:B-----5:R-:W-:Y:S01]  /*147a0*/  @P1 FFMA.FTZ R38, R4, R3, R11 ;  /* 0x0000000304261223 */ /* 0x020fe2000001000b */
[----:B------:R-:W-:Y:S01]  /*147b0*/  LEA R3, R8, R7, 0x2 ;  /* 0x0000000708037211 */ /* 0x000fe200078e10ff */
[----:B------:R-:W-:Y:S01]  /*147c0*/  BAR.SYNC.DEFER_BLOCKING 0x0 ;  /* 0x0000000000007b1d */ /* 0x000fe20000010000 */
[----:B------:R-:W-:Y:S01]  /*147d0*/  MOV R37, 0xff800000 ;  /* 0xff80000000257802 */ /* 0x000fe20000000f00 */
[----:B----4-:R-:W-:Y:S01]  /*147e0*/  @P0 FMUL.FTZ R5, R5, 0.69314718246459960938 ;  /* 0x3f31721805050820 */ /* 0x010fe20000410000 */
[----:B------:R-:W-:-:S03]  /*147f0*/  LOP3.LUT P2, RZ, R175, 0x3, RZ, 0xc0, !PT ;  /* 0x00000003afff7812 */ /* 0x000fc6000784c0ff */
[----:B------:R-:W-:Y:S01]  /*14800*/  @P0 FFMA.FTZ R37, R4, R2, R5 ;  /* 0x0000000204250223 */ /* 0x000fe20000010005 */
[----:B------:R3:W1:Y:S04]  /*14810*/  LDS.128 R32, [R3+UR6] ;  /* 0x0000000603207984 */ /* 0x0006680008000c00 */
[----:B------:R3:W4:Y:S04]  /*14820*/  LDS.128 R28, [R3+UR6+0x800] ;  /* 0x00080006031c7984 */ /* 0x0007280008000c00 */
[----:B------:R3:W1:Y:S04]  /*14830*/  LDS.128 R24, [R3+UR6+0x1000] ;  /* 0x0010000603187984 */ /* 0x0006680008000c00 */
[----:B------:R3:W1:Y:S04]  /*14840*/  LDS.128 R20, [R3+UR6+0x1800] ;  /* 0x0018000603147984 */ /* 0x0006680008000c00 */
[----:B------:R3:W1:Y:S04]  /*14850*/  LDS.128 R16, [R3+UR6+0x2000] ;  /* 0x0020000603107984 */ /* 0x0006680008000c00 */
[----:B------:R3:W1:Y:S04]  /*14860*/  LDS.128 R12, [R3+UR6+0x2800] ;  /* 0x00280006030c7984 */ /* 0x0006680008000c00 */
[----:B------:R3:W1:Y:S01]  /*14870*/  LDS.128 R4, [R3+UR6+0x3800] ;  /* 0x0038000603047984 */ /* 0x0006620008000c00 */
[----:B------:R-:W-:Y:S01]  /*14880*/  BSSY.RECONVERGENT B0, `(.L_x_12680) ;  /* 0x0000010000007945 */ /* 0x000fe20003800200 */
[----:B------:R-:W-:-:S04]  /*14890*/  IMAD R40, R40, UR8, R183 ;  /* 0x0000000828287c24 */ /* 0x000fc8000f8e02b7 */
[----:B--2---:R-:W-:-:S04]  /*148a0*/  IMAD R9, R40, R9, R180 ;  /* 0x0000000928097224 */ /* 0x004fc800078e02b4 */
[----:B------:R-:W-:Y:S02]  /*148b0*/  IMAD R41, R41, R9, R178 ;  /* 0x0000000929297224 */ /* 0x000fe400078e02b2 */
[----:B------:R3:W2:Y:S01]  /*148c0*/  LDS.128 R8, [R3+UR6+0x3000] ;  /* 0x0030000603087984 */ /* 0x0006a20008000c00 */
[----:B-1--4-:R-:W-:Y:S05]  /*148d0*/  @P2 BRA `(.L_x_12681) ;  /* 0x0000000000282947 */ /* 0x012fea0003800000 */
[----:B---3--:R-:W-:Y:S01]  /*148e0*/  IMAD.IADD R3, R181, 0x1, -R178 ;  /* 0x00000001b5037824 */ /* 0x008fe200078e0ab2 */
        /* <DEDUP_REMOVED lines=9> */
.L_x_12681:
[----:B------:R-:W-:Y:S05]  /*14980*/  BSYNC.RECONVERGENT B0 ;  /* 0x0000000000007941 */ /* 0x000fea0003800200 */
.L_x_12680:
[----:B---3--:R-:W3:Y:S01]  /*14990*/  LD.E R100, desc[UR4][R100.64+0xc0] ;  /* 0x0000c00464647980 */ /* 0x008ee2000c101900 */
[C---:B------:R-:W-:Y:S01]  /*149a0*/  LOP3.LUT R3, R36.reuse, 0xfc0, RZ, 0xc0, !PT ;  /* 0x00000fc024037812 */ /* 0x040fe200078ec0ff */
[----:B------:R-:W-:Y:S01]  /*149b0*/  IMAD R39, R41, R39, RZ ;  /* 0x0000002729277224 */ /* 0x000fe200078e02ff */
[----:B------:R-:W4:Y:S02]  /*149c0*/  S2R R0, SR_TID.X ;  /* 0x0000000000007919 */ /* 0x000f240000002100 */
[----:B------:R-:W-:Y:S01]  /*149d0*/  LOP3.LUT R2, R3, 0x3c, R36, 0xf8, !PT ;  /* 0x0000003c03027812 */ /* 0x000fe200078ef824 */
[----:B------:R-:W-:Y:S01]  /*149e0*/  IMAD.IADD R178, R181, 0x1, -R178 ;  /* 0x00000001b5b27824 */ /* 0x000fe200078e0ab2 */
[----:B------:R-:W-:Y:S01]  /*149f0*/  LOP3.LUT R3, R36, 0x3c, RZ, 0xc0, !PT ;  /* 0x0000003c24037812 */ /* 0x000fe200078ec0ff */
[----:B------:R-:W-:Y:S01]  /*14a00*/  IMAD.MOV.U32 R175, RZ, RZ, 0x0 ;  /* 0x00000000ffaf7424 */ /* 0x000fe200078e00ff */
[----:B-1----:R-:W-:Y:S02]  /*14a10*/  IADD3 R37, P1, PT, R39, R2, RZ ;  /* 0x0000000227257210 */ /* 0x002fe40007f3e0ff */
[----:B---3--:R-:W-:-:S02]  /*14a20*/  ISETP.GE.AND P0, PT, R3, R100, PT ;  /* 0x000000640300720c */ /* 0x008fc40003f06270 */
[----:B----4-:R-:W-:Y:S02]  /*14a30*/  SHF.R.U32.HI R3, RZ, 0x4, R0 ;  /* 0x00000004ff037819 */ /* 0x010fe40000011600 */
        /* <DEDUP_REMOVED lines=23> */
[----:B------:R-:W-:Y:S04]  /*14bb0*/  @!P3 ST.E.128 desc[UR4][R36.64+0x2800], R12 ;  /* 0x0028000c2400b985 */ /* 0x000fe8000c101d04 */
[----:B--2---:R1:W-:Y:S02]  /*14bc0*/  @!P1 ST.E.128 desc[UR4][R36.64+0x3000], R8 ;  /* 0x0030000824009985 */ /* 0x0043e4000c101d04 */
[----:B-1----:R-:W-:Y:S05]  /*14bd0*/  @P0 RET.REL.NODEC R174 `(_ZN5flash24flash_fwd_splitkv_kernelI23Flash_fwd_kernel_traitsILi64ELi64ELi128ELi4ELb0ELb0EN7cutlass6half_tE19Flash_kernel_traitsILi64ELi64ELi128ELi4ES3_EELb0ELb0ELb1ELb0ELb0ELb0ELb1ELb1EEEvNS_16Flash_fwd_paramsE) ;  /* 0xfffffeb4ae080950 */ /* 0x002fea0003c3ffff */
[----:B------:R-:W-:Y:S01]  /*14be0*/  MOV R175, 0x0 ;  /* 0x0000000000af7802 */ /* 0x000fe20000000f00 */
[----:B------:R1:W-:Y:S03]  /*14bf0*/  ST.E.128 desc[UR4][R36.64+0x3800], R4 ;  /* 0x0038000424007985 */ /* 0x0003e6000c101d04 */
[----:B-1----:R-:W-:Y:S05]  /*14c00*/  RET.REL.NODEC R174 `(_ZN5flash24flash_fwd_splitkv_kernelI23Flash_fwd_kernel_traitsILi64ELi64ELi128ELi4ELb0ELb0EN7cutlass6half_tE19Flash_kernel_traitsILi64ELi64ELi128ELi4ES3_EELb0ELb0ELb1ELb0ELb0ELb0ELb1ELb1EEEvNS_16Flash_fwd_paramsE) ;  /* 0xfffffeb0aefc7950 */ /* 0x002fea0003c3ffff */
.L_x_12679:
[----:B------:R-:W-:Y:S01]  /*14c10*/  MOV R8, 0x2 ;  /* 0x0000000200087802 */ /* 0x000fe20000000f00 */
[----:B------:R-:W-:Y:S01]  /*14c20*/  IMAD.MOV.U32 R7, RZ, RZ, -0x1 ;  /* 0xffffffffff077424 */ /* 0x000fe200078e00ff */
[----:B------:R-:W-:-:S07]  /*14c30*/  MOV R5, 0x1f ;  /* 0x0000001f00057802 */ /* 0x000fce0000000f00 */
[----:B-1---5:R-:W-:Y:S05]  /*14c40*/  WARPSYNC.COLLECTIVE R7, `(.L_x_12682) ;  /* 0x0000000007087348 */ /* 0x022fea0003c00000 */
[----:B------:R2:W3:Y:S02]  /*14c50*/  SHFL.BFLY P0, R10, R187, R8, R5 ;  /* 0x0c000008bb0a7389 */ /* 0x0004e40000000005 */
[----:B-123-5:R-:W-:Y:S05]  /*14c60*/  ENDCOLLECTIVE ;  /* 0x000000000000791b */ /* 0x02efea0003800000 */
.L_x_12682:
[----:B------:R-:W-:Y:S02]  /*14c70*/  MOV R6, R10 ;  /* 0x0000000a00067202 */ /* 0x000fe40000000f00 */
[----:B------:R-:W-:-:S03]  /*14c80*/  MOV R8, 0x1 ;  /* 0x0000000100087802 */ /* 0x000fc60000000f00 */
[----:B------:R-:W-:-:S04]  /*14c90*/  FADD.FTZ R11, R6, R187 ;  /* 0x000000bb060b7221 */ /* 0x000fc80000010000 */
[----:B------:R-:W-:-:S07]  /*14ca0*/  IMAD.MOV.U32 R187, RZ, RZ, R11 ;  /* 0x000000ffffbb7224 */ /* 0x000fce00078e000b */
[----:B------:R-:W-:Y:S05]  /*14cb0*/  WARPSYNC.COLLECTIVE R7, `(.L_x_12683) ;  /* 0x0000000007087348 */ /* 0x000fea0003c00000 */
[----:B------:R1:W2:Y:S02]  /*14cc0*/  SHFL.BFLY P0, R10, R187, R8, R5 ;  /* 0x0c000008bb0a7389 */ /* 0x0002a40000000005 */
[----:B-12---:R-:W-:Y:S05]  /*14cd0*/  ENDCOLLECTIVE ;  /* 0x000000000000791b */ /* 0x006fea0003800000 */
.L_x_12683:
[----:B------:R-:W-:Y:S01]  /*14ce0*/  MOV R187, R186 ;  /* 0x000000ba00bb7202 */ /* 0x000fe20000000f00 */
[----:B------:R-:W-:Y:S01]  /*14cf0*/  IMAD.MOV.U32 R6, RZ, RZ, R10 ;  /* 0x000000ffff067224 */ /* 0x000fe200078e000a */
[----:B------:R-:W-:-:S03]  /*14d00*/  MOV R8, 0x2 ;  /* 0x0000000200087802 */ /* 0x000fc60000000f00 */
[----:B------:R-:W-:-:S07]  /*14d10*/  FADD.FTZ R6, R11, R6 ;  /* 0x000000060b067221 */ /* 0x000fce0000010000 */
[----:B------:R-:W-:Y:S05]  /*14d20*/  WARPSYNC.COLLECTIVE R7, `(.L_x_12684) ;  /* 0x0000000007087348 */ /* 0x000fea0003c00000 */
[----:B------:R1:W2:Y:S02]  /*14d30*/  SHFL.BFLY P0, R10, R187, R8, R5 ;  /* 0x0c000008bb0a7389 */ /* 0x0002a40000000005 */
[----:B-12---:R-:W-:Y:S05]  /*14d40*/  ENDCOLLECTIVE ;  /* 0x000000000000791b */ /* 0x006fea0003800000 */
.L_x_12684:
[----:B------:R-:W-:Y:S01]  /*14d50*/  FADD.FTZ R9, R10, R186 ;  /* 0x000000ba0a097221 */ /* 0x000fe20000010000 */
[----:B------:R-:W-:-:S03]  /*14d60*/  MOV R8, 0x1 ;  /* 0x0000000100087802 */ /* 0x000fc60000000f00 */
[----:B------:R-:W-:-:S07]  /*14d70*/  IMAD.MOV.U32 R187, RZ, RZ, R9 ;  /* 0x000000ffffbb7224 */ /* 0x000fce00078e0009 */
[----:B------:R-:W-:Y:S05]  /*14d80*/  WARPSYNC.COLLECTIVE R7, `(.L_x_12685) ;  /* 0x0000000007087348 */ /* 0x000fea0003c00000 */
[----:B------:R1:W2:Y:S02]  /*14d90*/  SHFL.BFLY P0, R10, R187, R8, R5 ;  /* 0x0c000008bb0a7389 */ /* 0x0002a40000000005 */
[----:B-12---:R-:W-:Y:S05]  /*14da0*/  ENDCOLLECTIVE ;  /* 0x000000000000791b */ /* 0x006fea0003800000 */
.L_x_12685:
[----:B------:R-:W-:Y:S01]  /*14db0*/  MOV R12, R10 ;  /* 0x0000000a000c7202 */ /* 0x000fe20000000f00 */
[----:B------:R-:W-:Y:S06]  /*14dc0*/  BRA `(.L_x_12686) ;  /* 0xfffffff000f87947 */ /* 0x000fec000383ffff */
.L_x_12687:
        /* <DEDUP_REMOVED lines=11> */
.L_x_14820:


//--------------------- .text._ZN5flash24flash_fwd_splitkv_kernelI23Flash_fwd_kernel_traitsILi64ELi64ELi128ELi4ELb0ELb0EN7cutlass6half_tE19Flash_kernel_traitsILi64ELi64ELi128ELi4ES3_EELb0ELb0ELb1ELb0ELb0ELb1ELb1ELb1EEEvNS_16Flash_fwd_paramsE --------------------------
	.section	.text._ZN5flash24flash_fwd_splitkv_kernelI23Flash_fwd_kernel_traitsILi64ELi64ELi128ELi4ELb0ELb0EN7cutlass6half_tE19Flash_kernel_traitsILi64ELi64ELi128ELi4ES3_EELb0ELb0ELb1ELb0ELb0ELb1ELb1ELb1EEEvNS_16Flash_fwd_paramsE,"ax",@progbits
	.align	128
        .global         _ZN5flash24flash_fwd_splitkv_kernelI23Flash_fwd_kernel_traitsILi64ELi64ELi128ELi4ELb0ELb0EN7cutlass6half_tE19Flash_kernel_traitsILi64ELi64ELi128ELi4ES3_EELb0ELb0ELb1ELb0ELb0ELb1ELb1ELb1EEEvNS_16Flash_fwd_paramsE
        .type           _ZN5flash24flash_fwd_splitkv_kernelI23Flash_fwd_kernel_traitsILi64ELi64ELi128ELi4ELb0ELb0EN7cutlass6half_tE19Flash_kernel_traitsILi64ELi64ELi128ELi4ES3_EELb0ELb0ELb1ELb0ELb0ELb1ELb1ELb1EEEvNS_16Flash_fwd_paramsE,@function
        .size           _ZN5flash24flash_fwd_splitkv_kernelI23Flash_fwd_kernel_traitsILi64ELi64ELi128ELi4ELb0ELb0EN7cutlass6half_tE19Flash_kernel_traitsILi64ELi64ELi128ELi4ES3_EELb0ELb0ELb1ELb0ELb0ELb1ELb1ELb1EEEvNS_16Flash_fwd_paramsE,(.L_x_14821 - _ZN5flash24flash_fwd_splitkv_kernelI23Flash_fwd_kernel_traitsILi64ELi64ELi128ELi4ELb0ELb0EN7cutlass6half_tE19Flash_kernel_traitsILi64ELi64ELi128ELi4ES3_EELb0ELb0ELb1ELb0ELb0ELb1ELb1ELb1EEEvNS_16Flash_fwd_paramsE)
        .other          _ZN5flash24flash_fwd_splitkv_kernelI23Flash_fwd_kernel_traitsILi64ELi64ELi128ELi4ELb0ELb0EN7cutlass6half_tE19Flash_kernel_traitsILi64ELi64ELi128ELi4ES3_EELb0ELb0ELb1ELb0ELb0ELb1ELb1ELb1EEEvNS_16Flash_fwd_paramsE,@"STO_CUDA_ENTRY STV_DEFAULT"
_ZN5flash24flash_fwd_splitkv_kernelI23Flash_fwd_kernel_traitsILi64ELi64ELi128ELi4ELb0ELb0EN7cutlass6half_tE19Flash_kernel_traitsILi64ELi64ELi128ELi4ES3_EELb0ELb0ELb1ELb0ELb0ELb1ELb1ELb1EEEvNS_16Flash_fwd_paramsE:
.text._ZN5flash24flash_fwd_splitkv_kernelI23Flash_fwd_kernel_traitsILi64ELi64ELi128ELi4ELb0ELb0EN7cutlass6half_tE19Flash_kernel_traitsILi64ELi64ELi128ELi4ES3_EELb0ELb0ELb1ELb0ELb0ELb1ELb1ELb1EEEvNS_16Flash_fwd_paramsE:
        /* <DEDUP_REMOVED lines=29> */
[----:B------:R-:W-:Y:S05]  /*01d0*/  CALL.REL.NOINC `($_ZN5flash24flash_fwd_splitkv_kernelI23Flash_fwd_kernel_traitsILi64ELi64ELi128ELi4ELb0ELb0EN7cutlass6half_tE19Flash_kernel_traitsILi64ELi64ELi128ELi4ES3_EELb0ELb0ELb1ELb0ELb0ELb1ELb1ELb1EEEvNS_16Flash_fwd_paramsE$_ZN5flash30compute_attn_1rowblock_splitkvI23Flash_fwd_kernel_traitsILi64ELi64ELi128ELi4ELb0ELb0EN7cutlass6half_tE19Flash_kernel_traitsILi64ELi64ELi128ELi4ES3_EELb0ELb0ELb1ELb0ELb0ELb1ELb1ELb1ENS_16Flash_fwd_paramsEEEvRKT8_iiiii) ;  /* 0x0000000000087944 */ /* 0x000fea0003c00000 */
[----:B------:R-:W-:Y:S05]  /*01e0*/  BSYNC.RECONVERGENT B3 ;  /* 0x0000000000037941 */ /* 0x000fea0003800200 */
.L_x_12688:
[----:B------:R-:W-:Y:S05]  /*01f0*/  EXIT ;  /* 0x000000000000794d */ /* 0x000fea0003800000 */
        .type           $_ZN5flash24flash_fwd_splitkv_kernelI23Flash_fwd_kernel_traitsILi64ELi64ELi128ELi4ELb0ELb0EN7cutlass6half_tE19Flash_kernel_traitsILi64ELi64ELi128ELi4ES3_EELb0ELb0ELb1ELb0ELb0ELb1ELb1ELb1EEEvNS_16Flash_fwd_paramsE$_ZN5flash30compute_attn_1rowblock_splitkvI23Flash_fwd_kernel_traitsILi64ELi64ELi128ELi4ELb0ELb0EN7cutlass6half_tE19Flash_kernel_traitsILi64ELi64ELi128ELi4ES3_EELb0ELb0ELb1ELb0ELb0ELb1ELb1ELb1ENS_16Flash_fwd_paramsEEEvRKT8_iiiii,@function
        .size           $_ZN5flash24flash_fwd_splitkv_kernelI23Flash_fwd_kernel_traitsILi64ELi64ELi128ELi4ELb0ELb0EN7cutlass6half_tE19Flash_kernel_traitsILi64ELi64ELi128ELi4ES3_EELb0ELb0ELb1ELb0ELb0ELb1ELb1ELb1EEEvNS_16Flash_fwd_paramsE$_ZN5flash30compute_attn_1rowblock_splitkvI23Flash_fwd_kernel_traitsILi64ELi64ELi128ELi4ELb0ELb0EN7cutlass6half_tE19Flash_kernel_traitsILi64ELi64ELi128ELi4ES3_EELb0ELb0ELb1ELb0ELb0ELb1ELb1ELb1ENS_16Flash_fwd_paramsEEEvRKT8_iiiii,(.L_x_14821 - $_ZN5flash24flash_fwd_splitkv_kernelI23Flash_fwd_kernel_traitsILi64ELi64ELi128ELi4ELb0ELb0EN7cutlass6half_tE19Flash_kernel_traitsILi64ELi64ELi128ELi4ES3_EELb0ELb0ELb1ELb0ELb0ELb1ELb1ELb1EEEvNS_16Flash_fwd_paramsE$_ZN5flash30compute_attn_1rowblock_splitkvI23Flash_fwd_kernel_traitsILi64ELi64ELi128ELi4ELb0ELb0EN7cutlass6half_tE19Flash_kernel_traitsILi64ELi64ELi128ELi4ES3_EELb0ELb0ELb1ELb0ELb0ELb1ELb1ELb1ENS_16Flash_fwd_paramsEEEvRKT8_iiiii)
$_ZN5flash24flash_fwd_splitkv_kernelI23Flash_fwd_kernel_traitsILi64ELi64ELi128ELi4ELb0ELb0EN7cutlass6half_tE19Flash_kernel_traitsILi64ELi64ELi128ELi4ES3_EELb0ELb0ELb1ELb0ELb0ELb1ELb1ELb1EEEvNS_16Flash_fwd_paramsE$_ZN5flash30compute_attn_1rowblock_splitkvI23Flash_fwd_kernel_traitsILi64ELi64ELi128ELi4ELb0ELb0EN7cutlass6half_tE19Flash_kernel_traitsILi64ELi64ELi128ELi4ES3_EELb0ELb0ELb1ELb0ELb0ELb1ELb1ELb1ENS_16Flash_fwd_paramsEEEvRKT8_iiiii:
        /* <DEDUP_REMOVED lines=39> */
.L_x_12690:
[----:B------:R-:W-:Y:S05]  /*0470*/  BSYNC.RECONVERGENT B0 ;  /* 0x0000000000007941 */ /* 0x000fea0003800200 */
.L_x_12689:
[----:B------:R-:W-:Y:S04]  /*0480*/  BSSY.RECONVERGENT B0, `(.L_x_12691) ;  /* 0x0000007000007945 */ /* 0x000fe80003800200 */
[----:B------:R-:W-:Y:S05]  /*0490*/  @!P4 BRA `(.L_x_12692) ;  /* 0x000000000014c947 */ /* 0x000fea0003800000 */
[----:B------:R-:W4:Y:S02]  /*04a0*/  LD.E.U8 R4, desc[UR4][R100.64+0x1b2] ;  /* 0x0001b20464047980 */ /* 0x000f24000c101100 */
[----:B----4-:R-:W-:-:S13]  /*04b0*/  ISETP.NE.AND P0, PT, R4, RZ, PT ;  /* 0x000000ff0400720c */ /* 0x010fda0003f05270 */
[----:B------:R-:W4:Y:S02]  /*04c0*/  @P0 LD.E R4, desc[UR4][R18.64+0x4] ;  /* 0x0000040412040980 */ /* 0x000f24000c101900 */
[----:B----45:R-:W-:-:S06]  /*04d0*/  @P0 IADD3 R7, PT, PT, R4, -R15, RZ ;  /* 0x8000000f04070210 */ /* 0x030fcc0007ffe0ff */
[----:B------:R4:W5:Y:S02]  /*04e0*/  @!P0 LD.E R7, desc[UR4][R18.64] ;  /* 0x0000000412078980 */ /* 0x000964000c101900 */
.L_x_12692:
[----:B------:R-:W-:Y:S05]  /*04f0*/  BSYNC.RECONVERGENT B0 ;  /* 0x0000000000007941 */ /* 0x000fea0003800200 */
.L_x_12691:
        /* <DEDUP_REMOVED lines=9> */
.L_x_12694:
[----:B------:R-:W5:Y:S01]  /*0590*/  LD.E.64 R6, desc[UR4][R100.64+0x108] ;  /* 0x0001080464067980 */ /* 0x000f62000c101b00 */
[----:B------:R-:W-:Y:S01]  /*05a0*/  BSSY.RECONVERGENT B0, `(.L_x_12696) ;  /* 0x0000006000007945 */ /* 0x000fe20003800200 */
[----:B-----5:R-:W-:-:S04]  /*05b0*/  ISETP.NE.U32.AND P0, PT, R6, RZ, PT ;  /* 0x000000ff0600720c */ /* 0x020fc80003f05070 */
[----:B------:R-:W-:Y:S01]  /*05c0*/  ISETP.NE.AND.EX P0, PT, R7, RZ, PT, P0 ;  /* 0x000000ff0700720c */ /* 0x000fe20003f05300 */
[----:B------:R-:W-:-:S12]  /*05d0*/  IMAD.MOV.U32 R7, RZ, RZ, RZ ;  /* 0x000000ffff077224 */ /* 0x000fd800078e00ff */
[----:B------:R-:W-:Y:S05]  /*05e0*/  @!P0 BRA `(.L_x_12697) ;  /* 0x0000000000048947 */ /* 0x000fea0003800000 */
[----:B------:R1:W5:Y:S02]  /*05f0*/  LD.E R7, desc[UR4][R100.64+0xbc] ;  /* 0x0000bc0464077980 */ /* 0x000364000c101900 */
.L_x_12697:
[----:B------:R-:W-:Y:S05]  /*0600*/  BSYNC.RECONVERGENT B0 ;  /* 0x0000000000007941 */ /* 0x000fea0003800200 */
.L_x_12696:
[----:B-----5:R-:W-:Y:S02]  /*0610*/  IADD3 R62, PT, PT, R76, R7, RZ ;  /* 0x000000074c3e7210 */ /* 0x020fe40007ffe0ff */
.L_x_12695:
[----:B------:R-:W-:Y:S05]  /*0620*/  BSYNC.RECONVERGENT B1 ;  /* 0x0000000000017941 */ /* 0x000fea0003800200 */
.L_x_12693:
[----:B------:R-:W-:Y:S01]  /*0630*/  IMAD.SHL.U32 R178, R5, 0x40, RZ ;  /* 0x0000004005b27824 */ /* 0x000fe200078e00ff */
[----:B------:R-:W-:Y:S01]  /*0640*/  MOV R6, R174 ;  /* 0x000000ae00067202 */ /* 0x000fe20000000f00 */
[----:B------:R-:W-:-:S03]  /*0650*/  IMAD.MOV.U32 R7, RZ, RZ, 0x0 ;  /* 0x00000000ff077424 */ /* 0x000fc600078e00ff */
[----:B------:R-:W-:-:S13]  /*0660*/  ISETP.GT.AND P0, PT, R181, R178, PT ;  /* 0x000000b2b500720c */ /* 0x000fda0003f04270 */
[----:B-1234-:R-:W-:Y:S05]  /*0670*/  @!P0 RET.REL.NODEC R6 `(_ZN5flash24flash_fwd_splitkv_kernelI23Flash_fwd_kernel_traitsILi64ELi64ELi128ELi4ELb0ELb0EN7cutlass6half_tE19Flash_kernel_traitsILi64ELi64ELi128ELi4ES3_EELb0ELb0ELb1ELb0ELb0ELb1ELb1ELb1EEEvNS_16Flash_fwd_paramsE) ;  /* 0xfffffff806608950 */ /* 0x01efea0003c3ffff */
        /* <DEDUP_REMOVED lines=111> */
[----:B-1----:R-:W-:Y:S05]  /*0d70*/  @P0 RET.REL.NODEC R174 `(_ZN5flash24flash_fwd_splitkv_kernelI23Flash_fwd_kernel_traitsILi64ELi64ELi128ELi4ELb0ELb0EN7cutlass6half_tE19Flash_kernel_traitsILi64ELi64ELi128ELi4ES3_EELb0ELb0ELb1ELb0ELb0ELb1ELb1ELb1EEEvNS_16Flash_fwd_paramsE) ;  /* 0xfffffff0aea00950 */ /* 0x002fea0003c3ffff */
[----:B------:R-:W-:Y:S02]  /*0d80*/  MOV R5, 0xff800000 ;  /* 0xff80000000057802 */ /* 0x000fe40000000f00 */
[----:B------:R-:W-:-:S03]  /*0d90*/  MOV R175, 0x0 ;  /* 0x0000000000af7802 */ /* 0x000fc60000000f00 */
[----:B------:R1:W-:Y:S02]  /*0da0*/  ST.E desc[UR4][R2.64+0xe0], R5 ;  /* 0x0000e00502007985 */ /* 0x0003e4000c101904 */
[----:B-1----:R-:W-:Y:S05]  /*0db0*/  RET.REL.NODEC R174 `(_ZN5flash24flash_fwd_splitkv_kernelI23Flash_fwd_kernel_traitsILi64ELi64ELi128ELi4ELb0ELb0EN7cutlass6half_tE19Flash_kernel_traitsILi64ELi64ELi128ELi4ES3_EELb0ELb0ELb1ELb0ELb0ELb1ELb1ELb1EEEvNS_16Flash_fwd_paramsE) ;  /* 0xfffffff0ae907950 */ /* 0x002fea0003c3ffff */
.L_x_12698:
        /* <DEDUP_REMOVED lines=102> */
.L_x_12700:
        /* <DEDUP_REMOVED lines=78> */
.L_x_12701:
[----:B------:R-:W-:Y:S05]  /*1900*/  BSYNC.RECONVERGENT B0 ;  /* 0x0000000000007941 */ /* 0x000fea0003800200 */
.L_x_12699:
        /* <DEDUP_REMOVED lines=231> */
.L_x_12741:
        /* <DEDUP_REMOVED lines=155> */
.L_x_12704:
        /* <DEDUP_REMOVED lines=72> */
.L_x_12708:
[----:B------:R-:W-:Y:S05]  /*35b0*/  BSYNC.RECONVERGENT B0 ;  /* 0x0000000000007941 */ /* 0x000fea0003800200 */
.L_x_12707:
        /* <DEDUP_REMOVED lines=55> */
.L_x_12710:
[----:B------:R-:W-:Y:S05]  /*3930*/  BSYNC.RECONVERGENT B0 ;  /* 0x0000000000007941 */ /* 0x000fea0003800200 */
.L_x_12709:
        /* <DEDUP_REMOVED lines=57> */
.L_x_12712:
[----:B------:R-:W-:Y:S05]  /*3cd0*/  BSYNC.RECONVERGENT B0 ;  /* 0x0000000000007941 */ /* 0x000fea0003800200 */
.L_x_12711:
        /* <DEDUP_REMOVED lines=61> */
.L_x_12714:
[----:B------:R-:W-:Y:S05]  /*40b0*/  BSYNC.RECONVERGENT B0 ;  /* 0x0000000000007941 */ /* 0x000fea0003800200 */
.L_x_12713:
        /* <DEDUP_REMOVED lines=66> */
.L_x_12716:
[----:B------:R-:W-:Y:S05]  /*44e0*/  BSYNC.RECONVERGENT B0 ;  /* 0x0000000000007941 */ /* 0x000fea0003800200 */
.L_x_12715:
        /* <DEDUP_REMOVED lines=57> */
.L_x_12718:
[----:B------:R-:W-:Y:S05]  /*4880*/  BSYNC.RECONVERGENT B0 ;  /* 0x0000000000007941 */ /* 0x000fea0003800200 */
.L_x_12717:
        /* <DEDUP_REMOVED lines=59> */
.L_x_12720:
[----:B------:R-:W-:Y:S05]  /*4c40*/  BSYNC.RECONVERGENT B0 ;  /* 0x0000000000007941 */ /* 0x000fea0003800200 */
.L_x_12719:
        /* <DEDUP_REMOVED lines=59> */
.L_x_12722:
[----:B------:R-:W-:Y:S05]  /*5000*/  BSYNC.RECONVERGENT B0 ;  /* 0x0000000000007941 */ /* 0x000fea0003800200 */
.L_x_12721:
[----:B------:R-:W5:Y:S02]  /*5010*/  LD.E R3, desc[UR4][R100.64+0xd0] ;  /* 0x0000d00464037980 */ /* 0x000f64000c101900 */
[----:B-----5:R-:W-:Y:S05]  /*5020*/  IMAD.U32 R3, R3, -0x40, RZ ;  /* 0xffffffc003037824 */ /* 0x020fea00078e00ff */
[C---:B------:R-:W-:Y:S02]  /*5030*/  LEA R14, P1, R3.reuse, R14, 0x1 ;  /* 0x0000000e030e7211 */ /* 0x040fe400078208ff */
[C---:B------:R-:W-:Y:S02]  /*5040*/  LEA R54, P0, R3.reuse, R54, 0x1 ;  /* 0x0000003603367211 */ /* 0x040fe400078008ff */
[C---:B------:R-:W-:Y:S02]  /*5050*/  LEA.HI.X.SX32 R15, R3.reuse, R15, 0x1, P1 ;  /* 0x0000000f030f7211 */ /* 0x040fe400008f0eff */
[----:B------:R-:W-:Y:S01]  /*5060*/  LEA.HI.X.SX32 R55, R3, R55, 0x1, P0 ;  /* 0x0000003703377211 */ /* 0x000fe200000f0eff */
[----:B------:R-:W-:Y:S05]  /*5070*/  BRA `(.L_x_12705) ;  /* 0x00000030004c7947 */ /* 0x000fea0003800000 */
.L_x_12706:
        /* <DEDUP_REMOVED lines=108> */
.L_x_12724:
[----:B------:R-:W-:Y:S05]  /*5740*/  BSYNC.RECONVERGENT B0 ;  /* 0x0000000000007941 */ /* 0x000fea0003800200 */
.L_x_12723:
        /* <DEDUP_REMOVED lines=91> */
.L_x_12726:
[----:B------:R-:W-:Y:S05]  /*5d00*/  BSYNC.RECONVERGENT B0 ;  /* 0x0000000000007941 */ /* 0x000fea0003800200 */
.L_x_12725:
        /* <DEDUP_REMOVED lines=97> */
.L_x_12728:
[----:B------:R-:W-:Y:S05]  /*6320*/  BSYNC.RECONVERGENT B0 ;  /* 0x0000000000007941 */ /* 0x000fea0003800200 */
.L_x_12727:
        /* <DEDUP_REMOVED lines=95> */
.L_x_12730:
[----:B------:R-:W-:Y:S05]  /*6920*/  BSYNC.RECONVERGENT B0 ;  /* 0x0000000000007941 */ /* 0x000fea0003800200 */
.L_x_12729:
        /* <DEDUP_REMOVED lines=99> */
.L_x_12732:
[----:B------:R-:W-:Y:S05]  /*6f60*/  BSYNC.RECONVERGENT B0 ;  /* 0x0000000000007941 */ /* 0x000fea0003800200 */
.L_x_12731:
        /* <DEDUP_REMOVED lines=93> */
.L_x_12734:
[----:B------:R-:W-:Y:S05]  /*7540*/  BSYNC.RECONVERGENT B0 ;  /* 0x0000000000007941 */ /* 0x000fea0003800200 */
.L_x_12733:
        /* <DEDUP_REMOVED lines=95> */
.L_x_12736:
[----:B------:R-:W-:Y:S05]  /*7b40*/  BSYNC.RECONVERGENT B0 ;  /* 0x0000000000007941 */ /* 0x000fea0003800200 */
.L_x_12735:
        /* <DEDUP_REMOVED lines=95> */
.L_x_12738:
[----:B------:R-:W-:Y:S05]  /*8140*/  BSYNC.RECONVERGENT B0 ;  /* 0x0000000000007941 */ /* 0x000fea0003800200 */
.L_x_12737:
[----:B------:R-:W5:Y:S02]  /*8150*/  LD.E R3, desc[UR4][R100.64+0xd0] ;  /* 0x0000d00464037980 */ /* 0x000f64000c101900 */
[----:B-----5:R-:W-:Y:S05]  /*8160*/  IMAD.U32 R3, R3, -0x40, RZ ;  /* 0xffffffc003037824 */ /* 0x020fea00078e00ff */
[C---:B------:R-:W-:Y:S02]  /*8170*/  LEA R90, P1, R3.reuse, R90, 0x1 ;  /* 0x0000005a035a7211 */ /* 0x040fe400078208ff */
[C---:B------:R-:W-:Y:S02]  /*8180*/  LEA R88, P0, R3.reuse, R88, 0x1 ;  /* 0x0000005803587211 */ /* 0x040fe400078008ff */
[C---:B------:R-:W-:Y:S02]  /*8190*/  LEA.HI.X.SX32 R91, R3.reuse, R91, 0x1, P1 ;  /* 0x0000005b035b7211 */ /* 0x040fe400008f0eff */
[----:B------:R-:W-:Y:S09]  /*81a0*/  LEA.HI.X.SX32 R89, R3, R89, 0x1, P0 ;  /* 0x0000005903597211 */ /* 0x000ff200000f0eff */
.L_x_12705:
[----:B------:R-:W-:Y:S05]  /*81b0*/  BSYNC.RECONVERGENT B1 ;  /* 0x0000000000017941 */ /* 0x000fea0003800200 */
.L_x_12703:
        /* <DEDUP_REMOVED lines=101> */
.L_x_12740:
[----:B------:R-:W-:Y:S05]  /*8810*/  BSYNC.RECONVERGENT B0 ;  /* 0x0000000000007941 */ /* 0x000fea0003800200 */
.L_x_12739:
[----:B------:R-:W-:Y:S11]  /*8820*/  ISETP.NE.AND P0, PT, R121, RZ, PT ;  /* 0x000000ff7900720c */ /* 0x000ff60003f05270 */
[----:B------:R-:W-:Y:S02]  /*8830*/  @!UPT UIADD3 URZ, UPT, UPT, URZ, URZ, URZ ;  /* 0x000000fffffff290 */ /* 0x000fe4000fffe0ff */
[----:B------:R-:W-:Y:S05]  /*8840*/  @P0 BRA `(.L_x_12741) ;  /* 0xffffff9c00cc0947 */ /* 0x000fea000383ffff */
.L_x_12702:
        /* <DEDUP_REMOVED lines=19> */
.L_x_12746:
[----:B------:R2:W-:Y:S02]  /*8980*/  STS.128 [R66], RZ ;  /* 0x000000ff42007388 */ /* 0x0005e40000000c00 */
.L_x_12745:
[----:B------:R-:W-:Y:S05]  /*8990*/  BSYNC.RECONVERGENT B0 ;  /* 0x0000000000007941 */ /* 0x000fea0003800200 */
.L_x_12744:
        /* <DEDUP_REMOVED lines=17> */
.L_x_12748:
[----:B------:R-:W-:Y:S05]  /*8ab0*/  BSYNC.RECONVERGENT B0 ;  /* 0x0000000000007941 */ /* 0x000fea0003800200 */
.L_x_12747:
        /* <DEDUP_REMOVED lines=11> */
.L_x_12750:
[----:B------:R-:W-:Y:S05]  /*8b70*/  BSYNC.RECONVERGENT B0 ;  /* 0x0000000000007941 */ /* 0x000fea0003800200 */
.L_x_12749:
        /* <DEDUP_REMOVED lines=11> */
.L_x_12743:
        /* <DEDUP_REMOVED lines=81> */
.L_x_12757:
[----:B------:R-:W-:Y:S05]  /*9140*/  BSYNC.RECONVERGENT B0 ;  /* 0x0000000000007941 */ /* 0x000fea0003800200 */
.L_x_12756:
[----:B-----5:R3:W-:Y:S01]  /*9150*/  STS.128 [R66], R8 ;  /* 0x0000000842007388 */ /* 0x0207e20000000c00 */
[----:B------:R-:W-:Y:S05]  /*9160*/  BRA `(.L_x_12754) ;  /* 0x0000000000047947 */ /* 0x000fea0003800000 */
.L_x_12755:
[----:B------:R2:W-:Y:S02]  /*9170*/  STS.128 [R66], RZ ;  /* 0x000000ff42007388 */ /* 0x0005e40000000c00 */
.L_x_12754:
[----:B------:R-:W-:Y:S05]  /*9180*/  BSYNC.RECONVERGENT B1 ;  /* 0x0000000000017941 */ /* 0x000fea0003800200 */
.L_x_12753:
        /* <DEDUP_REMOVED lines=53> */
.L_x_12761:
[----:B------:R-:W-:Y:S05]  /*94e0*/  BSYNC.RECONVERGENT B0 ;  /* 0x0000000000007941 */ /* 0x000fea0003800200 */
.L_x_12760:
[----:B-----5:R1:W-:Y:S02]  /*94f0*/  STS.128 [R66+0x800], R8 ;  /* 0x0008000842007388 */ /* 0x0203e40000000c00 */
.L_x_12759:
[----:B------:R-:W-:Y:S05]  /*9500*/  BSYNC.RECONVERGENT B1 ;  /* 0x0000000000017941 */ /* 0x000fea0003800200 */
.L_x_12758:
        /* <DEDUP_REMOVED lines=53> */
.L_x_12765:
[----:B------:R-:W-:Y:S05]  /*9860*/  BSYNC.RECONVERGENT B0 ;  /* 0x0000000000007941 */ /* 0x000fea0003800200 */
.L_x_12764:
[----:B-----5:R1:W-:Y:S02]  /*9870*/  STS.128 [R66+0x1000], R8 ;  /* 0x0010000842007388 */ /* 0x0203e40000000c00 */
.L_x_12763:
[----:B------:R-:W-:Y:S05]  /*9880*/  BSYNC.RECONVERGENT B1 ;  /* 0x0000000000017941 */ /* 0x000fea0003800200 */
.L_x_12762:
        /* <DEDUP_REMOVED lines=51> */
.L_x_12767:
[----:B------:R-:W-:Y:S05]  /*9bc0*/  BSYNC.RECONVERGENT B0 ;  /* 0x0000000000007941 */ /* 0x000fea0003800200 */
.L_x_12766:
[----:B-----5:R1:W-:Y:S01]  /*9bd0*/  STS.128 [R66+0x1800], R8 ;  /* 0x0018000842007388 */ /* 0x0203e20000000c00 */
[----:B------:R-:W-:Y:S05]  /*9be0*/  BRA `(.L_x_12751) ;  /* 0x0000001400dc7947 */ /* 0x000fea0003800000 */
.L_x_12752:
        /* <DEDUP_REMOVED lines=94> */
.L_x_12772:
[----:B------:R-:W-:Y:S05]  /*a1d0*/  BSYNC.RECONVERGENT B0 ;  /* 0x0000000000007941 */ /* 0x000fea0003800200 */
.L_x_12771:
[----:B-----5:R2:W-:Y:S01]  /*a1e0*/  STS.128 [R66], R20 ;  /* 0x0000001442007388 */ /* 0x0205e20000000c00 */
[----:B------:R-:W-:Y:S05]  /*a1f0*/  BRA `(.L_x_12769) ;  /* 0x0000000000047947 */ /* 0x000fea0003800000 */
.L_x_12770:
[----:B------:R3:W-:Y:S02]  /*a200*/  STS.128 [R66], RZ ;  /* 0x000000ff42007388 */ /* 0x0007e40000000c00 */
.L_x_12769:
[----:B------:R-:W-:Y:S05]  /*a210*/  BSYNC.RECONVERGENT B1 ;  /* 0x0000000000017941 */ /* 0x000fea0003800200 */
.L_x_12768:
        /* <DEDUP_REMOVED lines=89> */
.L_x_12776:
[----:B------:R-:W-:Y:S05]  /*a7b0*/  BSYNC.RECONVERGENT B0 ;  /* 0x0000000000007941 */ /* 0x000fea0003800200 */
.L_x_12775:
[----:B-----5:R4:W-:Y:S02]  /*a7c0*/  STS.128 [R66+0x800], R20 ;  /* 0x0008001442007388 */ /* 0x0209e40000000c00 */
.L_x_12774:
[----:B------:R-:W-:Y:S05]  /*a7d0*/  BSYNC.RECONVERGENT B1 ;  /* 0x0000000000017941 */ /* 0x000fea0003800200 */
.L_x_12773:
        /* <DEDUP_REMOVED lines=89> */
.L_x_12780:
[----:B------:R-:W-:Y:S05]  /*ad70*/  BSYNC.RECONVERGENT B0 ;  /* 0x0000000000007941 */ /* 0x000fea0003800200 */
.L_x_12779:
[----:B-----5:R4:W-:Y:S02]  /*ad80*/  STS.128 [R66+0x1000], R20 ;  /* 0x0010001442007388 */ /* 0x0209e40000000c00 */
.L_x_12778:
[----:B------:R-:W-:Y:S05]  /*ad90*/  BSYNC.RECONVERGENT B1 ;  /* 0x0000000000017941 */ /* 0x000fea0003800200 */
.L_x_12777:
        /* <DEDUP_REMOVED lines=90> */
.L_x_12782:
[----:B------:R-:W-:Y:S05]  /*b340*/  BSYNC.RECONVERGENT B0 ;  /* 0x0000000000007941 */ /* 0x000fea0003800200 */
.L_x_12781:
[----:B-----5:R2:W-:Y:S02]  /*b350*/  STS.128 [R66+0x1800], R20 ;  /* 0x0018001442007388 */ /* 0x0205e40000000c00 */
.L_x_12751:
[----:B------:R-:W-:Y:S05]  /*b360*/  BSYNC.RECONVERGENT B2 ;  /* 0x0000000000027941 */ /* 0x000fea0003800200 */
.L_x_12742:
        /* <DEDUP_REMOVED lines=12> */
.L_x_12785:
[----:B------:R1:W-:Y:S02]  /*b430*/  STS.128 [R66+0x2000], RZ ;  /* 0x002000ff42007388 */ /* 0x0003e40000000c00 */
.L_x_12784:
[----:B------:R-:W-:Y:S05]  /*b440*/  BSYNC.RECONVERGENT B0 ;  /* 0x0000000000007941 */ /* 0x000fea0003800200 */
.L_x_12783:
        /* <DEDUP_REMOVED lines=14> */
.L_x_12788:
[----:B------:R3:W-:Y:S02]  /*b530*/  STS.128 [R66+0x2800], RZ ;  /* 0x002800ff42007388 */ /* 0x0007e40000000c00 */
.L_x_12787:
[----:B------:R-:W-:Y:S05]  /*b540*/  BSYNC.RECONVERGENT B0 ;  /* 0x0000000000007941 */ /* 0x000fea0003800200 */
.L_x_12786:
        /* <DEDUP_REMOVED lines=12> */
.L_x_12791:
[----:B------:R1:W-:Y:S02]  /*b610*/  STS.128 [R66+0x3000], RZ ;  /* 0x003000ff42007388 */ /* 0x0003e40000000c00 */
.L_x_12790:
[----:B------:R-:W-:Y:S05]  /*b620*/  BSYNC.RECONVERGENT B0 ;  /* 0x0000000000007941 */ /* 0x000fea0003800200 */
.L_x_12789:
        /* <DEDUP_REMOVED lines=12> */
.L_x_12794:
[----:B------:R1:W-:Y:S02]  /*b6f0*/  STS.128 [R66+0x3800], RZ ;  /* 0x003800ff42007388 */ /* 0x0003e40000000c00 */
.L_x_12793:
[----:B------:R-:W-:Y:S05]  /*b700*/  BSYNC.RECONVERGENT B0 ;  /* 0x0000000000007941 */ /* 0x000fea0003800200 */
.L_x_12792:
        /* <DEDUP_REMOVED lines=16> */
.L_x_12797:
[----:B------:R2:W-:Y:S02]  /*b810*/  STS.128 [R66+0x4000], RZ ;  /* 0x004000ff42007388 */ /* 0x0005e40000000c00 */
.L_x_12796:
[----:B------:R-:W-:Y:S05]  /*b820*/  BSYNC.RECONVERGENT B0 ;  /* 0x0000000000007941 */ /* 0x000fea0003800200 */
.L_x_12795:
        /* <DEDUP_REMOVED lines=13> */
.L_x_12800:
[----:B------:R1:W-:Y:S02]  /*b900*/  STS.128 [R66+0x4800], RZ ;  /* 0x004800ff42007388 */ /* 0x0003e40000000c00 */
.L_x_12799:
[----:B------:R-:W-:Y:S05]  /*b910*/  BSYNC.RECONVERGENT B0 ;  /* 0x0000000000007941 */ /* 0x000fea0003800200 */
.L_x_12798:
        /* <DEDUP_REMOVED lines=16> */
.L_x_12803:
[----:B------:R1:W-:Y:S02]  /*ba20*/  STS.128 [R66+0x5000], RZ ;  /* 0x005000ff42007388 */ /* 0x0003e40000000c00 */
.L_x_12802:
[----:B------:R-:W-:Y:S05]  /*ba30*/  BSYNC.RECONVERGENT B0 ;  /* 0x0000000000007941 */ /* 0x000fea0003800200 */
.L_x_12801:
        /* <DEDUP_REMOVED lines=14> */
.L_x_12806:
[----:B------:R1:W-:Y:S02]  /*bb20*/  STS.128 [R66+0x5800], RZ ;  /* 0x005800ff42007388 */ /* 0x0003e40000000c00 */
.L_x_12805:
[----:B------:R-:W-:Y:S05]  /*bb30*/  BSYNC.RECONVERGENT B0 ;  /* 0x0000000000007941 */ /* 0x000fea0003800200 */
.L_x_12804:
        /* <DEDUP_REMOVED lines=24> */
.L_x_12809:
[----:B------:R3:W-:Y:S01]  /*bcc0*/  STS.128 [R66+0x6000], RZ ;  /* 0x006000ff42007388 */ /* 0x0007e20000000c00 */
[----:B------:R-:W-:Y:S05]  /*bcd0*/  BRA `(.L_x_12810) ;  /* 0x0000000000047947 */ /* 0x000fea0003800000 */
.L_x_12808:
[----:B------:R2:W-:Y:S02]  /*bce0*/  STS.128 [R66+0x6000], RZ ;  /* 0x006000ff42007388 */ /* 0x0005e40000000c00 */
.L_x_12810:
[----:B------:R-:W-:Y:S05]  /*bcf0*/  BSYNC.RECONVERGENT B0 ;  /* 0x0000000000007941 */ /* 0x000fea0003800200 */
.L_x_12807:
        /* <DEDUP_REMOVED lines=13> */
.L_x_12813:
[----:B------:R1:W-:Y:S02]  /*bdd0*/  STS.128 [R66+0x6800], RZ ;  /* 0x006800ff42007388 */ /* 0x0003e40000000c00 */
.L_x_12812:
[----:B------:R-:W-:Y:S05]  /*bde0*/  BSYNC.RECONVERGENT B0 ;  /* 0x0000000000007941 */ /* 0x000fea0003800200 */
.L_x_12811:
        /* <DEDUP_REMOVED lines=13> */
.L_x_12816:
[----:B------:R1:W-:Y:S02]  /*bec0*/  STS.128 [R66+0x7000], RZ ;  /* 0x007000ff42007388 */ /* 0x0003e40000000c00 */
.L_x_12815:
[----:B------:R-:W-:Y:S05]  /*bed0*/  BSYNC.RECONVERGENT B0 ;  /* 0x0000000000007941 */ /* 0x000fea0003800200 */
.L_x_12814:
        /* <DEDUP_REMOVED lines=13> */
.L_x_12819:
[----:B------:R1:W-:Y:S02]  /*bfb0*/  STS.128 [R66+0x7800], RZ ;  /* 0x007800ff42007388 */ /* 0x0003e40000000c00 */
.L_x_12818:
[----:B------:R-:W-:Y:S05]  /*bfc0*/  BSYNC.RECONVERGENT B0 ;  /* 0x0000000000007941 */ /* 0x000fea0003800200 */
.L_x_12817:
        /* <DEDUP_REMOVED lines=16> */
.L_x_12822:
[----:B------:R1:W-:Y:S02]  /*c0d0*/  STS.128 [R66+0x8000], RZ ;  /* 0x008000ff42007388 */ /* 0x0003e40000000c00 */
.L_x_12821:
[----:B------:R-:W-:Y:S05]  /*c0e0*/  BSYNC.RECONVERGENT B0 ;  /* 0x0000000000007941 */ /* 0x000fea0003800200 */
.L_x_12820:
        /* <DEDUP_REMOVED lines=13> */
.L_x_12825:
[----:B------:R1:W-:Y:S02]  /*c1c0*/  STS.128 [R66+0x8800], RZ ;  /* 0x008800ff42007388 */ /* 0x0003e40000000c00 */
.L_x_12824:
[----:B------:R-:W-:Y:S05]  /*c1d0*/  BSYNC.RECONVERGENT B0 ;  /* 0x0000000000007941 */ /* 0x000fea0003800200 */
.L_x_12823:
        /* <DEDUP_REMOVED lines=16> */
.L_x_12828:
[----:B------:R1:W-:Y:S02]  /*c2e0*/  STS.128 [R66+0x9000], RZ ;  /* 0x009000ff42007388 */ /* 0x0003e40000000c00 */
.L_x_12827:
[----:B------:R-:W-:Y:S05]  /*c2f0*/  BSYNC.RECONVERGENT B0 ;  /* 0x0000000000007941 */ /* 0x000fea0003800200 */
.L_x_12826:
        /* <DEDUP_REMOVED lines=16> */
.L_x_12831:
[----:B------:R1:W-:Y:S02]  /*c400*/  STS.128 [R66+0x9800], RZ ;  /* 0x009800ff42007388 */ /* 0x0003e40000000c00 */
.L_x_12830:
[----:B------:R-:W-:Y:S05]  /*c410*/  BSYNC.RECONVERGENT B0 ;  /* 0x0000000000007941 */ /* 0x000fea0003800200 */
.L_x_12829:
[----:B------:R-:W2:Y:S01]  /*c420*/  LD.E R5, desc[UR4][R100.64+0x18c] ;  /* 0x00018c0464057980 */ /* 0x000ea2000c101900 */
[----:B------:R-:W3:Y:S01]  /*c430*/  S2UR UR6, SR_CgaCtaId ;  /* 0x00000000000679c3 */ /* 0x000ee20000008800 */
[----:B------:R-:W-:Y:S01]  /*c440*/  LOP3.LUT R70, R70, 0x8, R175, 0x78, !PT ;  /* 0x0000000846467812 */ /* 0x000fe200078e78af */
[----:B------:R-:W-:Y:S01]  /*c450*/  UMOV UR7, 0x400 ;  /* 0x0000040000077882 */ /* 0x000fe20000000000 */
[----:B------:R-:W-:Y:S01]  /*c460*/  SHF.L.U32 R67, R67, 0xa, RZ ;  /* 0x0000000a43437819 */ /* 0x000fe200000006ff */
[----:B------:R-:W0:Y:S01]  /*c470*/  LDGDEPBAR ;  /* 0x00000000000079af */ /* 0x000e220000000000 */
[----:B------:R-:W-:Y:S01]  /*c480*/  IADD3 R159, PT, PT, R63, R2, RZ ;  /* 0x000000023f9f7210 */ /* 0x000fe20007ffe0ff */
[----:B------:R-:W-:Y:S01]  /*c490*/  BSSY.RECONVERGENT B1, `(.L_x_12832) ;  /* 0x0000185000017945 */ /* 0x000fe20003800200 */
[----:B------:R-:W-:Y:S02]  /*c4a0*/  LOP3.LUT R71, R70, 0x38, R71, 0x78, !PT ;  /* 0x0000003846477812 */ /* 0x000fe400078e7847 */
[----:B------:R-:W-:-:S02]  /*c4b0*/  LOP3.LUT R2, R67, 0x400, RZ, 0xc0, !PT ;  /* 0x0000040043027812 */ /* 0x000fc400078ec0ff */
[----:B------:R-:W-:Y:S02]  /*c4c0*/  R2P PR, R175, 0x6 ;  /* 0x00000006af007804 */ /* 0x000fe40000000000 */
[----:B------:R-:W-:Y:S02]  /*c4d0*/  LEA R2, R71, R2, 0x1 ;  /* 0x0000000247027211 */ /* 0x000fe400078e08ff */
[----:B------:R-:W-:Y:S02]  /*c4e0*/  MOV R4, 0x20 ;  /* 0x0000002000047802 */ /* 0x000fe40000000f00 */
[----:B-1----:R-:W-:Y:S02]  /*c4f0*/  MOV R6, 0x40 ;  /* 0x0000004000067802 */ /* 0x002fe40000000f00 */
[----:B------:R-:W-:Y:S02]  /*c500*/  SEL R4, R4, 0xffffffe0, !P1 ;  /* 0xffffffe004047807 */ /* 0x000fe40004800000 */
[----:B------:R-:W-:-:S02]  /*c510*/  SEL R6, R6, 0xffffffc0, !P2 ;  /* 0xffffffc006067807 */ /* 0x000fc40005000000 */
[----:B------:R-:W-:Y:S01]  /*c520*/  ISETP.GT.AND P0, PT, R177, R168, PT ;  /* 0x000000a8b100720c */ /* 0x000fe20003f04270 */
[----:B---3--:R-:W-:-:S06]  /*c530*/  ULEA UR6, UR6, UR7, 0x18 ;  /* 0x0000000706067291 */ /* 0x008fcc000f8ec0ff */
[----:B------:R-:W-:Y:S02]  /*c540*/  LEA R159, R159, UR6, 0x1 ;  /* 0x000000069f9f7c11 */ /* 0x000fe4000f8e08ff */
[----:B------:R-:W-:Y:S01]  /*c550*/  IADD3 R158, PT, PT, R2, UR6, RZ ;  /* 0x00000006029e7c10 */ /* 0x000fe2000fffe0ff */
[----:B-----5:R-:W-:Y:S01]  /*c560*/  LDSM.16.M88.4 R28, [R2+UR6+0x2000] ;  /* 0x00200006021c783b */ /* 0x020fe20008000200 */
        /* <DEDUP_REMOVED lines=8> */
[----:B------:R-:W3:Y:S04]  /*c5f0*/  LDSM.16.M88.4 R36, [R154+0x2000] ;  /* 0x002000009a24783b */ /* 0x000ee80000000200 */
[----:B------:R-:W-:Y:S04]  /*c600*/  LDSM.16.M88.4 R32, [R156] ;  /* 0x000000009c20783b */ /* 0x000fe80000000200 */
[----:B------:R-:W-:Y:S04]  /*c610*/  LDSM.16.M88.4 R68, [R153+0x2000] ;  /* 0x002000009944783b */ /* 0x000fe80000000200 */
[----:B------:R-:W4:Y:S04]  /*c620*/  LDSM.16.M88.4 R8, [R2+UR6+0x2800] ;  /* 0x002800060208783b */ /* 0x000f280008000200 */
[----:B------:R-:W-:Y:S04]  /*c630*/  LDSM.16.M88.4 R16, [R155] ;  /* 0x000000009b10783b */ /* 0x000fe80000000200 */
[----:B------:R-:W4:Y:S04]  /*c640*/  LDSM.16.M88.4 R56, [R152+0x2000] ;  /* 0x002000009838783b */ /* 0x000f280000000200 */
[----:B------:R-:W4:Y:S04]  /*c650*/  LDSM.16.M88.4 R24, [R154+0x2800] ;  /* 0x002800009a18783b */ /* 0x000f280000000200 */
[----:B------:R-:W4:Y:S01]  /*c660*/  LDSM.16.M88.4 R40, [R2+UR6+0x3000] ;  /* 0x003000060228783b */ /* 0x000f220008000200 */
[C---:B-1----:R-:W-:Y:S03]  /*c670*/  HMMA.16816.F32 R20, R52.reuse, R28, RZ ;  /* 0x0000001c3414723c */ /* 0x042fe600000018ff */
[----:B------:R-:W1:Y:S04]  /*c680*/  LDSM.16.M88.4 R72, [R153+0x2800] ;  /* 0x002800009948783b */ /* 0x000e680000000200 */
[----:B------:R-:W-:Y:S01]  /*c690*/  LDSM.16.M88.4 R76, [R153+0x3000] ;  /* 0x00300000994c783b */ /* 0x000fe20000000200 */
[----:B------:R-:W-:-:S12]  /*c6a0*/  HMMA.16816.F32 R28, R52, R30, RZ ;  /* 0x0000001e341c723c */ /* 0x000fd800000018ff */
[C---:B---3--:R-:W-:Y:S08]  /*c6b0*/  HMMA.16816.F32 R20, R44.reuse, R36, R20 ;  /* 0x000000242c14723c */ /* 0x048ff00000001814 */
[----:B------:R-:W-:Y:S01]  /*c6c0*/  HMMA.16816.F32 R28, R44, R38, R28 ;  /* 0x000000262c1c723c */ /* 0x000fe2000000181c */
[----:B------:R-:W3:Y:S07]  /*c6d0*/  LDSM.16.M88.4 R36, [R154+0x3000] ;  /* 0x003000009a24783b */ /* 0x000eee0000000200 */
[----:B----4-:R-:W-:Y:S08]  /*c6e0*/  HMMA.16816.F32 R48, R52, R8, RZ ;  /* 0x000000083430723c */ /* 0x010ff000000018ff */
[----:B------:R-:W-:Y:S08]  /*c6f0*/  HMMA.16816.F32 R20, R32, R68, R20 ;  /* 0x000000442014723c */ /* 0x000ff00000001814 */
[----:B------:R-:W-:Y:S08]  /*c700*/  HMMA.16816.F32 R8, R52, R10, RZ ;  /* 0x0000000a3408723c */ /* 0x000ff000000018ff */
[----:B------:R-:W-:Y:S01]  /*c710*/  HMMA.16816.F32 R28, R32, R70, R28 ;  /* 0x00000046201c723c */ /* 0x000fe2000000181c */
[----:B------:R-:W4:Y:S07]  /*c720*/  LDSM.16.M88.4 R68, [R152+0x2800] ;  /* 0x002800009844783b */ /* 0x000f2e0000000200 */
[----:B------:R-:W-:Y:S08]  /*c730*/  HMMA.16816.F32 R20, R16, R56, R20 ;  /* 0x000000381014723c */ /* 0x000ff00000001814 */
[C---:B------:R-:W-:Y:S08]  /*c740*/  HMMA.16816.F32 R48, R44.reuse, R24, R48 ;  /* 0x000000182c30723c */ /* 0x040ff00000001830 */
[----:B------:R-:W-:Y:S08]  /*c750*/  HMMA.16816.F32 R8, R44, R26, R8 ;  /* 0x0000001a2c08723c */ /* 0x000ff00000001808 */
[----:B------:R-:W-:Y:S08]  /*c760*/  HMMA.16816.F32 R24, R52, R40, RZ ;  /* 0x000000283418723c */ /* 0x000ff000000018ff */
[----:B------:R-:W-:Y:S01]  /*c770*/  HMMA.16816.F32 R28, R16, R58, R28 ;  /* 0x0000003a101c723c */ /* 0x000fe2000000181c */
[----:B------:R-:W2:Y:S07]  /*c780*/  LDSM.16.M88.4 R56, [R2+UR6+0x3800] ;  /* 0x003800060238783b */ /* 0x000eae0008000200 */
[----:B-1----:R-:W-:Y:S08]  /*c790*/  HMMA.16816.F32 R48, R32, R72, R48 ;  /* 0x000000482030723c */ /* 0x002ff00000001830 */
[----:B---3--:R-:W-:Y:S08]  /*c7a0*/  HMMA.16816.F32 R24, R44, R36, R24 ;  /* 0x000000242c18723c */ /* 0x008ff00000001818 */
[----:B------:R-:W-:Y:S01]  /*c7b0*/  HMMA.16816.F32 R8, R32, R74, R8 ;  /* 0x0000004a2008723c */ /* 0x000fe20000001808 */
[----:B------:R-:W-:Y:S07]  /*c7c0*/  LDSM.16.M88.4 R72, [R2+UR6+0x4000] ;  /* 0x004000060248783b */ /* 0x000fee0008000200 */
        /* <DEDUP_REMOVED lines=8> */
[----:B------:R-:W-:-:S02]  /*c850*/  FMUL.FTZ R28, R28, R5 ;  /* 0x000000051c1c7220 */ /* 0x000fc40000410000 */
[----:B------:R-:W-:Y:S01]  /*c860*/  HMMA.16816.F32 R20, R52, R42, RZ ;  /* 0x0000002a3414723c */ /* 0x000fe200000018ff */
[----:B------:R-:W1:Y:S01]  /*c870*/  LDSM.16.M88.4 R40, [R154+0x3800] ;  /* 0x003800009a28783b */ /* 0x000e620000000200 */
[-C--:B------:R-:W-:Y:S01]  /*c880*/  FMUL.FTZ R85, R29, R5.reuse ;  /* 0x000000051d557220 */ /* 0x080fe20000410000 */
[----:B------:R2:W3:Y:S01]  /*c890*/  MUFU.TANH R83, R28 ;  /* 0x0000001c00537308 */ /* 0x0004e20000002400 */
[-C--:B------:R-:W-:Y:S01]  /*c8a0*/  FMUL.FTZ R87, R30, R5.reuse ;  /* 0x000000051e577220 */ /* 0x080fe20000410000 */
[-C--:B------:R-:W-:Y:S01]  /*c8b0*/  FMUL.FTZ R89, R31, R5.reuse ;  /* 0x000000051f597220 */ /* 0x080fe20000410000 */
[-C--:B------:R-:W-:Y:S01]  /*c8c0*/  FMUL.FTZ R48, R48, R5.reuse ;  /* 0x0000000530307220 */ /* 0x080fe20000410000 */
[-C--:B------:R-:W-:Y:S01]  /*c8d0*/  FMUL.FTZ R49, R49, R5.reuse ;  /* 0x0000000531317220 */ /* 0x080fe20000410000 */
[-C--:B------:R-:W-:Y:S01]  /*c8e0*/  FMUL.FTZ R95, R50, R5.reuse ;  /* 0x00000005325f7220 */ /* 0x080fe20000410000 */
[-C--:B------:R-:W-:Y:S02]  /*c8f0*/  FMUL.FTZ R97, R51, R5.reuse ;  /* 0x0000000533617220 */ /* 0x080fe40000410000 */
[-C--:B------:R-:W-:Y:S01]  /*c900*/  FMUL.FTZ R8, R8, R5.reuse ;  /* 0x0000000508087220 */ /* 0x080fe20000410000 */
[----:B------:R-:W4:Y:S01]  /*c910*/  MUFU.TANH R91, R48 ;  /* 0x00000030005b7308 */ /* 0x000f220000002400 */
[-C--:B------:R-:W-:Y:S01]  /*c920*/  FMUL.FTZ R103, R9, R5.reuse ;  /* 0x0000000509677220 */ /* 0x080fe20000410000 */
[-C--:B------:R-:W-:Y:S01]  /*c930*/  FMUL.FTZ R105, R10, R5.reuse ;  /* 0x000000050a697220 */ /* 0x080fe20000410000 */
[----:B------:R-:W-:-:S05]  /*c940*/  FMUL.FTZ R107, R11, R5 ;  /* 0x000000050b6b7220 */ /* 0x000fca0000410000 */
[----:B------:R3:W1:Y:S01]  /*c950*/  MUFU.TANH R93, R49 ;  /* 0x00000031005d7308 */ /* 0x0006620000002400 */
[----:B------:R-:W-:Y:S01]  /*c960*/  HMMA.16816.F32 R20, R44, R38, R20 ;  /* 0x000000262c14723c */ /* 0x000fe20000001814 */
[----:B------:R-:W4:Y:S06]  /*c970*/  LDSM.16.M88.4 R36, [R152+0x3000] ;  /* 0x003000009824783b */ /* 0x000f2c0000000200 */
[----:B------:R4:W1:Y:S01]  /*c980*/  MUFU.TANH R99, R8 ;  /* 0x0000000800637308 */ /* 0x0008620000002400 */
[C---:B--2---:R-:W-:Y:S07]  /*c990*/  HMMA.16816.F32 R28, R52.reuse, R56, RZ ;  /* 0x00000038341c723c */ /* 0x044fee00000018ff */
[----:B------:R-:W2:Y:S01]  /*c9a0*/  MUFU.TANH R7, R7 ;  /* 0x0000000700077308 */ /* 0x000ea20000002400 */
[----:B------:R-:W-:Y:S01]  /*c9b0*/  HMMA.16816.F32 R56, R52, R58, RZ ;  /* 0x0000003a3438723c */ /* 0x000fe200000018ff */
[----:B---3--:R-:W3:Y:S06]  /*c9c0*/  LDSM.16.M88.4 R48, [R154+0x4000] ;  /* 0x004000009a30783b */ /* 0x008eec0000000200 */
[----:B------:R-:W2:Y:S01]  /*c9d0*/  MUFU.TANH R15, R15 ;  /* 0x0000000f000f7308 */ /* 0x000ea20000002400 */
[----:B------:R-:W-:Y:S01]  /*c9e0*/  HMMA.16816.F32 R20, R32, R78, R20 ;  /* 0x0000004e2014723c */ /* 0x000fe20000001814 */
[----:B------:R-:W-:Y:S06]  /*c9f0*/  LDSM.16.M88.4 R76, [R153+0x4000] ;  /* 0x00400000994c783b */ /* 0x000fec0000000200 */
[----:B------:R-:W2:Y:S01]  /*ca00*/  MUFU.TANH R67, R67 ;  /* 0x0000004300437308 */ /* 0x000ea20000002400 */
[C---:B-1----:R-:W-:Y:S07]  /*ca10*/  HMMA.16816.F32 R28, R44.reuse, R40, R28 ;  /* 0x000000282c1c723c */ /* 0x042fee000000181c */
[----:B------:R-:W1:Y:S01]  /*ca20*/  MUFU.TANH R81, R81 ;  /* 0x0000005100517308 */ /* 0x000e620000002400 */
[----:B------:R-:W-:Y:S01]  /*ca30*/  HMMA.16816.F32 R56, R44, R42, R56 ;  /* 0x0000002a2c38723c */ /* 0x000fe20000001838 */
[----:B------:R-:W2:Y:S06]  /*ca40*/  LDSM.16.M88.4 R40, [R152+0x3800] ;  /* 0x003800009828783b */ /* 0x000eac0000000200 */
[----:B------:R-:W1:Y:S01]  /*ca50*/  MUFU.TANH R85, R85 ;  /* 0x0000005500557308 */ /* 0x000e620000002400 */
[----:B----4-:R-:W-:Y:S07]  /*ca60*/  HMMA.16816.F32 R24, R16, R36, R24 ;  /* 0x000000241018723c */ /* 0x010fee0000001818 */
[----:B------:R-:W4:Y:S01]  /*ca70*/  MUFU.TANH R87, R87 ;  /* 0x0000005700577308 */ /* 0x000f220000002400 */
[----:B------:R-:W-:Y:S07]  /*ca80*/  HMMA.16816.F32 R8, R52, R72, RZ ;  /* 0x000000483408723c */ /* 0x000fee00000018ff */
        /* <DEDUP_REMOVED lines=8> */
[----:B------:R-:W4:Y:S06]  /*cb10*/  LDSM.16.M88.4 R36, [R2+UR6+0x4800] ;  /* 0x004800060224783b */ /* 0x000f2c0008000200 */
[----:B------:R-:W1:Y:S01]  /*cb20*/  MUFU.TANH R95, R95 ;  /* 0x0000005f005f7308 */ /* 0x000e620000002400 */
[----:B------:R-:W-:Y:S01]  /*cb30*/  HMMA.16816.F32 R56, R32, R70, R56 ;  /* 0x000000462038723c */ /* 0x000fe20000001838 */
[----:B------:R-:W1:Y:S06]  /*cb40*/  LDSM.16.M88.4 R68, [R152+0x4000] ;  /* 0x004000009844783b */ /* 0x000e6c0000000200 */
[----:B------:R-:W1:Y:S01]  /*cb50*/  MUFU.TANH R97, R97 ;  /* 0x0000006100617308 */ /* 0x000e620000002400 */
[----:B---3--:R-:W-:Y:S01]  /*cb60*/  HMMA.16816.F32 R24, R52, R74, RZ ;  /* 0x0000004a3418723c */ /* 0x008fe200000018ff */
[----:B------:R-:W3:Y:S02]  /*cb70*/  LDSM.16.M88.4 R72, [R154+0x4800] ;  /* 0x004800009a48783b */ /* 0x000ee40000000200 */
[-C--:B------:R-:W-:Y:S01]  /*cb80*/  FMUL.FTZ R20, R20, R5.reuse ;  /* 0x0000000514147220 */ /* 0x080fe20000410000 */
[-C--:B------:R-:W-:Y:S01]  /*cb90*/  FMUL.FTZ R119, R21, R5.reuse ;  /* 0x0000000515777220 */ /* 0x080fe20000410000 */
[-C--:B------:R-:W-:Y:S01]  /*cba0*/  FMUL.FTZ R121, R22, R5.reuse ;  /* 0x0000000516797220 */ /* 0x080fe20000410000 */
[-C--:B------:R-:W-:Y:S01]  /*cbb0*/  FMUL.FTZ R123, R23, R5.reuse ;  /* 0x00000005177b7220 */ /* 0x080fe20000410000 */
[----:B------:R4:W1:Y:S01]  /*cbc0*/  MUFU.TANH R117, R20 ;  /* 0x0000001400757308 */ /* 0x0008620000002400 */
[----:B------:R-:W-:Y:S07]  /*cbd0*/  HMMA.16816.F32 R8, R44, R48, R8 ;  /* 0x000000302c08723c */ /* 0x000fee0000001808 */
[----:B------:R-:W1:Y:S01]  /*cbe0*/  MUFU.TANH R103, R103 ;  /* 0x0000006700677308 */ /* 0x000e620000002400 */
[----:B--2---:R-:W-:Y:S07]  /*cbf0*/  HMMA.16816.F32 R28, R16, R40, R28 ;  /* 0x00000028101c723c */ /* 0x004fee000000181c */
[----:B------:R-:W2:Y:S01]  /*cc00*/  MUFU.TANH R105, R105 ;  /* 0x0000006900697308 */ /* 0x000ea20000002400 */
[----:B------:R-:W-:Y:S01]  /*cc10*/  HMMA.16816.F32 R24, R44, R50, R24 ;  /* 0x000000322c18723c */ /* 0x000fe20000001818 */
[----:B------:R-:W2:Y:S06]  /*cc20*/  LDSM.16.M88.4 R48, [R2+UR6+0x5000] ;  /* 0x005000060230783b */ /* 0x000eac0008000200 */
[----:B------:R-:W1:Y:S01]  /*cc30*/  MUFU.TANH R107, R107 ;  /* 0x0000006b006b7308 */ /* 0x000e620000002400 */
[----:B------:R-:W-:Y:S01]  /*cc40*/  HMMA.16816.F32 R56, R16, R42, R56 ;  /* 0x0000002a1038723c */ /* 0x000fe20000001838 */
[----:B------:R-:W2:Y:S02]  /*cc50*/  LDSM.16.M88.4 R40, [R154+0x5000] ;  /* 0x005000009a28783b */ /* 0x000ea40000000200 */
[-C--:B------:R-:W-:Y:S01]  /*cc60*/  FMUL.FTZ R28, R28, R5.reuse ;  /* 0x000000051c1c7220 */ /* 0x080fe20000410000 */
[-C--:B------:R-:W-:Y:S01]  /*cc70*/  FMUL.FTZ R129, R29, R5.reuse ;  /* 0x000000051d817220 */ /* 0x080fe20000410000 */
[-C--:B------:R-:W-:Y:S01]  /*cc80*/  FMUL.FTZ R131, R30, R5.reuse ;  /* 0x000000051e837220 */ /* 0x080fe20000410000 */
[-C--:B------:R-:W-:Y:S01]  /*cc90*/  FMUL.FTZ R133, R31, R5.reuse ;  /* 0x000000051f857220 */ /* 0x080fe20000410000 */
[----:B------:R3:W1:Y:S01]  /*cca0*/  MUFU.TANH R125, R28 ;  /* 0x0000001c007d7308 */ /* 0x0006620000002400 */
[----:B------:R-:W-:Y:S07]  /*ccb0*/  HMMA.16816.F32 R8, R32, R76, R8 ;  /* 0x0000004c2008723c */ /* 0x000fee0000001808 */
[----:B------:R-:W1:Y:S01]  /*ccc0*/  MUFU.TANH R111, R111 ;  /* 0x0000006f006f7308 */ /* 0x000e620000002400 */
[C---:B----4-:R-:W-:Y:S03]  /*ccd0*/  HMMA.16816.F32 R20, R52.reuse, R36, RZ ;  /* 0x000000243414723c */ /* 0x050fe600000018ff */
[-C--:B------:R-:W-:Y:S01]  /*cce0*/  FMUL.FTZ R56, R56, R5.reuse ;  /* 0x0000000538387220 */ /* 0x080fe20000410000 */
[-C--:B------:R-:W-:Y:S01]  /*ccf0*/  FMUL.FTZ R137, R57, R5.reuse ;  /* 0x0000000539897220 */ /* 0x080fe20000410000 */
[-C--:B------:R-:W-:Y:S01]  /*cd00*/  FMUL.FTZ R139, R58, R5.reuse ;  /* 0x000000053a8b7220 */ /* 0x080fe20000410000 */
[-C--:B------:R-:W-:Y:S01]  /*cd10*/  FMUL.FTZ R141, R59, R5.reuse ;  /* 0x000000053b8d7220 */ /* 0x080fe20000410000 */
[----:B------:R2:W4:Y:S01]  /*cd20*/  MUFU.TANH R135, R56 ;  /* 0x0000003800877308 */ /* 0x0005220000002400 */
[----:B------:R-:W-:Y:S01]  /*cd30*/  HMMA.16816.F32 R36, R52, R38, RZ ;  /* 0x000000263424723c */ /* 0x000fe200000018ff */
[----:B---3--:R-:W3:Y:S06]  /*cd40*/  LDSM.16.M88.4 R28, [R153+0x4800] ;  /* 0x00480000991c783b */ /* 0x008eec0000000200 */
        /* <DEDUP_REMOVED lines=8> */
[----:B--2---:R-:W-:Y:S03]  /*cdd0*/  HMMA.16816.F32 R56, R52, R48, RZ ;  /* 0x000000303438723c */ /* 0x004fe600000018ff */
[-C--:B------:R-:W-:Y:S01]  /*cde0*/  FMUL.FTZ R8, R8, R5.reuse ;  /* 0x0000000508087220 */ /* 0x080fe20000410000 */
[-C--:B------:R-:W-:Y:S01]  /*cdf0*/  FMUL.FTZ R145, R9, R5.reuse ;  /* 0x0000000509917220 */ /* 0x080fe20000410000 */
[----:B------:R-:W-:-:S02]  /*ce00*/  FMUL.FTZ R147, R10, R5 ;  /* 0x000000050a937220 */ /* 0x000fc40000410000 */
[----:B------:R2:W1:Y:S01]  /*ce10*/  MUFU.TANH R143, R8 ;  /* 0x00000008008f7308 */ /* 0x0004620000002400 */
[----:B------:R-:W-:Y:S01]  /*ce20*/  HMMA.16816.F32 R72, R44, R74, R36 ;  /* 0x0000004a2c48723c */ /* 0x000fe20000001824 */
[----:B------:R-:W4:Y:S06]  /*ce30*/  LDSM.16.M88.4 R36, [R152+0x4800] ;  /* 0x004800009824783b */ /* 0x000f2c0000000200 */
[----:B------:R-:W1:Y:S01]  /*ce40*/  MUFU.TANH R123, R123 ;  /* 0x0000007b007b7308 */ /* 0x000e620000002400 */
[----:B------:R-:W-:Y:S01]  /*ce50*/  HMMA.16816.F32 R24, R16, R70, R24 ;  /* 0x000000461018723c */ /* 0x000fe20000001818 */
[----:B------:R-:W1:Y:S06]  /*ce60*/  LDSM.16.M88.4 R68, [R2+UR6+0x5800] ;  /* 0x005800060244783b */ /* 0x000e6c0008000200 */
[----:B------:R-:W1:Y:S01]  /*ce70*/  MUFU.TANH R129, R129 ;  /* 0x0000008100817308 */ /* 0x000e620000002400 */
[----:B------:R-:W-:Y:S01]  /*ce80*/  HMMA.16816.F32 R56, R44, R40, R56 ;  /* 0x000000282c38723c */ /* 0x000fe20000001838 */
[----:B------:R-:W-:-:S02]  /*ce90*/  FMUL.FTZ R41, R11, R5 ;  /* 0x000000050b297220 */ /* 0x000fc40000410000 */
[----:B--2---:R-:W2:Y:S04]  /*cea0*/  LDSM.16.M88.4 R8, [R153+0x5000] ;  /* 0x005000009908783b */ /* 0x004ea80000000200 */
[----:B------:R-:W1:Y:S01]  /*ceb0*/  MUFU.TANH R131, R131 ;  /* 0x0000008300837308 */ /* 0x000e620000002400 */
[----:B------:R-:W-:Y:S03]  /*cec0*/  HMMA.16816.F32 R48, R52, R50, RZ ;  /* 0x000000323430723c */ /* 0x000fe600000018ff */
[-C--:B------:R-:W-:Y:S01]  /*ced0*/  FMUL.FTZ R24, R24, R5.reuse ;  /* 0x0000000518187220 */ /* 0x080fe20000410000 */
[-C--:B------:R-:W-:Y:S01]  /*cee0*/  FMUL.FTZ R161, R25, R5.reuse ;  /* 0x0000000519a17220 */ /* 0x080fe20000410000 */
[----:B------:R-:W-:-:S02]  /*cef0*/  FMUL.FTZ R151, R26, R5 ;  /* 0x000000051a977220 */ /* 0x000fc40000410000 */
[----:B------:R1:W1:Y:S01]  /*cf00*/  MUFU.TANH R149, R24 ;  /* 0x0000001800957308 */ /* 0x0002620000002400 */
[C---:B---3--:R-:W-:Y:S07]  /*cf10*/  HMMA.16816.F32 R20, R32.reuse, R28, R20 ;  /* 0x0000001c2014723c */ /* 0x048fee0000001814 */
[----:B------:R-:W3:Y:S01]  /*cf20*/  MUFU.TANH R133, R133 ;  /* 0x0000008500857308 */ /* 0x000ee20000002400 */
[----:B------:R-:W-:Y:S01]  /*cf30*/  HMMA.16816.F32 R72, R32, R30, R72 ;  /* 0x0000001e2048723c */ /* 0x000fe20000001848 */
[----:B------:R-:W3:Y:S06]  /*cf40*/  LDSM.16.M88.4 R28, [R152+0x5000] ;  /* 0x00500000981c783b */ /* 0x000eec0000000200 */
[----:B------:R-:W1:Y:S01]  /*cf50*/  MUFU.TANH R137, R137 ;  /* 0x0000008900897308 */ /* 0x000e620000002400 */
[----:B------:R-:W-:Y:S01]  /*cf60*/  HMMA.16816.F32 R48, R44, R42, R48 ;  /* 0x0000002a2c30723c */ /* 0x000fe20000001830 */
[----:B------:R-:W-:-:S06]  /*cf70*/  FMUL.FTZ R43, R27, R5 ;  /* 0x000000051b2b7220 */ /* 0x000fcc0000410000 */
[----:B------:R-:W1:Y:S01]  /*cf80*/  MUFU.TANH R139, R139 ;  /* 0x0000008b008b7308 */ /* 0x000e620000002400 */
[C---:B----4-:R-:W-:Y:S07]  /*cf90*/  HMMA.16816.F32 R20, R16.reuse, R36, R20 ;  /* 0x000000241014723c */ /* 0x050fee0000001814 */
[----:B------:R-:W4:Y:S01]  /*cfa0*/  MUFU.TANH R141, R141 ;  /* 0x0000008d008d7308 */ /* 0x000f220000002400 */
[----:B------:R-:W-:Y:S01]  /*cfb0*/  HMMA.16816.F32 R72, R16, R38, R72 ;  /* 0x000000261048723c */ /* 0x000fe20000001848 */
[----:B------:R-:W4:Y:S06]  /*cfc0*/  LDSM.16.M88.4 R36, [R153+0x5800] ;  /* 0x005800009924783b */ /* 0x000f2c0000000200 */
[----:B------:R-:W2:Y:S01]  /*cfd0*/  MUFU.TANH R145, R145 ;  /* 0x0000009100917308 */ /* 0x000ea20000002400 */
[C---:B-1----:R-:W-:Y:S03]  /*cfe0*/  HMMA.16816.F32 R24, R52.reuse, R68, RZ ;  /* 0x000000443418723c */ /* 0x042fe600000018ff */
[-C--:B------:R-:W-:Y:S01]  /*cff0*/  FMUL.FTZ R20, R20, R5.reuse ;  /* 0x0000000514147220 */ /* 0x080fe20000410000 */
[-C--:B------:R-:W-:Y:S01]  /*d000*/  FMUL.FTZ R21, R21, R5.reuse ;  /* 0x0000000515157220 */ /* 0x080fe20000410000 */
[-C--:B------:R-:W-:Y:S01]  /*d010*/  FMUL.FTZ R22, R22, R5.reuse ;  /* 0x0000000516167220 */ /* 0x080fe20000410000 */
[-C--:B------:R-:W-:Y:S01]  /*d020*/  FMUL.FTZ R23, R23, R5.reuse ;  /* 0x0000000517177220 */ /* 0x080fe20000410000 */
[----:B------:R-:W1:Y:S01]  /*d030*/  MUFU.TANH R147, R147 ;  /* 0x0000009300937308 */ /* 0x000e620000002400 */
[----:B------:R-:W-:Y:S03]  /*d040*/  HMMA.16816.F32 R52, R52, R70, RZ ;  /* 0x000000463434723c */ /* 0x000fe600000018ff */
[-C--:B------:R-:W-:Y:S01]  /*d050*/  FMUL.FTZ R72, R72, R5.reuse ;  /* 0x0000000548487220 */ /* 0x080fe20000410000 */
[----:B------:R-:W-:-:S03]  /*d060*/  FMUL.FTZ R73, R73, R5 ;  /* 0x0000000549497220 */ /* 0x000fc60000410000 */
[----:B------:R-:W1:Y:S01]  /*d070*/  MUFU.TANH R41, R41 ;  /* 0x0000002900297308 */ /* 0x000e620000002400 */
[C---:B--2---:R-:W-:Y:S07]  /*d080*/  HMMA.16816.F32 R56, R32.reuse, R8, R56 ;  /* 0x000000082038723c */ /* 0x044fee0000001838 */
[----:B------:R-:W2:Y:S01]  /*d090*/  MUFU.TANH R161, R161 ;  /* 0x000000a100a17308 */ /* 0x000ea20000002400 */
[----:B------:R-:W-:Y:S01]  /*d0a0*/  HMMA.16816.F32 R48, R32, R10, R48 ;  /* 0x0000000a2030723c */ /* 0x000fe20000001830 */
[----:B------:R-:W1:Y:S01]  /*d0b0*/  LDSM.16.M88.4 R8, [R152+0x5800] ;  /* 0x005800009808783b */ /* 0x000e620000000200 */
[----:B------:R-:W-:-:S05]  /*d0c0*/  DEPBAR.LE SB0, 0x0 ;  /* 0x000080000000791a */ /* 0x000fca0000000000 */
[----:B------:R-:W1:Y:S01]  /*d0d0*/  MUFU.TANH R151, R151 ;  /* 0x0000009700977308 */ /* 0x000e620000002400 */
[C---:B------:R-:W-:Y:S07]  /*d0e0*/  HMMA.16816.F32 R24, R44.reuse, R76, R24 ;  /* 0x0000004c2c18723c */ /* 0x040fee0000001818 */
[----:B------:R-:W1:Y:S01]  /*d0f0*/  MUFU.TANH R43, R43 ;  /* 0x0000002b002b7308 */ /* 0x000e620000002400 */
[----:B------:R-:W-:Y:S07]  /*d100*/  HMMA.16816.F32 R52, R44, R78, R52 ;  /* 0x0000004e2c34723c */ /* 0x000fee0000001834 */
[----:B------:R-:W1:Y:S01]  /*d110*/  MUFU.TANH R69, R22 ;  /* 0x0000001600457308 */ /* 0x000e620000002400 */
[----:B---3--:R-:W-:Y:S01]  /*d120*/  HMMA.16816.F32 R56, R16, R28, R56 ;  /* 0x0000001c1038723c */ /* 0x008fe20000001838 */
[----:B------:R-:W-:-:S06]  /*d130*/  FMUL.FTZ R29, R74, R5 ;  /* 0x000000054a1d7220 */ /* 0x000fcc0000410000 */
[----:B------:R-:W3:Y:S01]  /*d140*/  MUFU.TANH R187, R72 ;  /* 0x0000004800bb7308 */ /* 0x000ee20000002400 */
[----:B----4-:R-:W-:Y:S01]  /*d150*/  HMMA.16816.F32 R24, R32, R36, R24 ;  /* 0x000000242018723c */ /* 0x010fe20000001818 */
[----:B------:R-:W-:-:S06]  /*d160*/  FMUL.FTZ R37, R75, R5 ;  /* 0x000000054b257220 */ /* 0x000fcc0000410000 */
[----:B------:R-:W4:Y:S01]  /*d170*/  MUFU.TANH R73, R73 ;  /* 0x0000004900497308 */ /* 0x000f220000002400 */
[----:B------:R-:W-:Y:S03]  /*d180*/  HMMA.16816.F32 R52, R32, R38, R52 ;  /* 0x000000262034723c */ /* 0x000fe60000001834 */
[-C--:B------:R-:W-:Y:S01]  /*d190*/  FMUL.FTZ R56, R56, R5.reuse ;  /* 0x0000000538387220 */ /* 0x080fe20000410000 */
[----:B------:R-:W-:-:S03]  /*d1a0*/  FMUL.FTZ R45, R59, R5 ;  /* 0x000000053b2d7220 */ /* 0x000fc60000410000 */
[----:B------:R-:W2:Y:S01]  /*d1b0*/  MUFU.TANH R29, R29 ;  /* 0x0000001d001d7308 */ /* 0x000ea20000002400 */
[----:B------:R-:W-:Y:S01]  /*d1c0*/  HMMA.16816.F32 R48, R16, R30, R48 ;  /* 0x0000001e1030723c */ /* 0x000fe20000001830 */
[-C--:B------:R-:W-:Y:S01]  /*d1d0*/  FMUL.FTZ R31, R57, R5.reuse ;  /* 0x00000005391f7220 */ /* 0x080fe20000410000 */
[----:B------:R-:W-:-:S05]  /*d1e0*/  FMUL.FTZ R57, R58, R5 ;  /* 0x000000053a397220 */ /* 0x000fca0000410000 */
[----:B------:R-:W2:Y:S01]  /*d1f0*/  MUFU.TANH R37, R37 ;  /* 0x0000002500257308 */ /* 0x000ea20000002400 */
[C---:B-1----:R-:W-:Y:S07]  /*d200*/  HMMA.16816.F32 R24, R16.reuse, R8, R24 ;  /* 0x000000081018723c */ /* 0x042fee0000001818 */
        /* <DEDUP_REMOVED lines=31> */
[----:B------:R2:W1:Y:S01]  /*d400*/  MUFU.TANH R77, R23 ;  /* 0x00000017004d7308 */ /* 0x0004620000002400 */
[----:B---3--:R-:W-:-:S04]  /*d410*/  SHF.R.U32.HI R20, RZ, 0x2, R175 ;  /* 0x00000002ff147819 */ /* 0x008fc800000116af */
[----:B------:R-:W-:Y:S02]  /*d420*/  LOP3.LUT R20, R20, 0x7, RZ, 0xc0, !PT ;  /* 0x0000000714147812 */ /* 0x000fe400078ec0ff */
[----:B----4-:R-:W-:-:S04]  /*d430*/  SHF.L.U32 R21, R175, 0x1, RZ ;  /* 0x00000001af157819 */ /* 0x010fc800000006ff */
[----:B------:R-:W-:Y:S02]  /*d440*/  LOP3.LUT R21, R21, 0x6, RZ, 0xc0, !PT ;  /* 0x0000000615157812 */ /* 0x000fe400078ec0ff */
[----:B--2---:R-:W-:Y:S01]  /*d450*/  LOP3.LUT R23, R65, 0x1f0, RZ, 0xc0, !PT ;  /* 0x000001f041177812 */ /* 0x004fe200078ec0ff */
[----:B------:R-:W-:Y:S06]  /*d460*/  BAR.SYNC.DEFER_BLOCKING 0x0 ;  /* 0x0000000000007b1d */ /* 0x000fec0000010000 */
[----:B-1----:R-:W-:Y:S05]  /*d470*/  @!P0 BRA `(.L_x_12833) ;  /* 0x0000000800188947 */ /* 0x002fea0003800000 */
        /* <DEDUP_REMOVED lines=13> */
.L_x_12835:
        /* <DEDUP_REMOVED lines=25> */
[----:B------:R-:W-:Y:S02]  /*d6e0*/  ISETP.GE.AND P5, PT, R2, RZ, PT ;  /* 0x000000ff0200720c */ /* 0x000fe40003fa6270 */
[----:B------:R-:W-:-:S07]  /*d6f0*/  LOP3.LUT R2, RZ, R25, RZ, 0x33, !PT ;  /* 0x00000019ff027212 */ /* 0x000fce00078e33ff */
[-C--:B------:R-:W-:Y:S01]  /*d700*/  @!P0 IADD3 R55, PT, PT, R55, -R10.reuse, RZ ;  /* 0x8000000a37378210 */ /* 0x080fe20007ffe0ff */
[----:B------:R-:W-:Y:S01]  /*d710*/  @!P0 VIADD R11, R11, 0x1 ;  /* 0x000000010b0b8836 */ /* 0x000fe20000000000 */
[----:B------:R-:W-:Y:S01]  /*d720*/  @!P1 IADD3 R18, PT, PT, R18, 0x1, RZ ;  /* 0x0000000112129810 */ /* 0x000fe20007ffe0ff */
[----:B------:R-:W-:Y:S01]  /*d730*/  @!P1 IMAD.IADD R9, R9, 0x1, -R10 ;  /* 0x0000000109099824 */ /* 0x000fe200078e0a0a */
[-C--:B------:R-:W-:Y:S02]  /*d740*/  ISETP.GE.U32.AND P2, PT, R55, R10.reuse, PT ;  /* 0x0000000a3700720c */ /* 0x080fe40003f46070 */
[----:B------:R-:W-:Y:S01]  /*d750*/  ISETP.NE.AND P0, PT, R25, RZ, PT ;  /* 0x000000ff1900720c */ /* 0x000fe20003f05270 */
[----:B------:R-:W3:Y:S01]  /*d760*/  LD.E.64 R54, desc[UR4][R100.64+0x38] ;  /* 0x0000380464367980 */ /* 0x000ee2000c101b00 */
[----:B------:R-:W-:-:S09]  /*d770*/  ISETP.GE.U32.AND P3, PT, R9, R10, PT ;  /* 0x0000000a0900720c */ /* 0x000fd20003f66070 */
        /* <DEDUP_REMOVED lines=25> */
.L_x_12836:
[----:B------:R-:W-:Y:S05]  /*d910*/  BSYNC.RECONVERGENT B0 ;  /* 0x0000000000007941 */ /* 0x000fea0003800200 */
.L_x_12834:
        /* <DEDUP_REMOVED lines=8> */
[-C--:B------:R-:W-:Y:S02]  /*d9a0*/  IADD3 R24, P2, PT, R54, R2.reuse, RZ ;  /* 0x0000000236187210 */ /* 0x080fe40007f5e0ff */
[----:B------:R-:W-:Y:S02]  /*d9b0*/  IADD3.X R55, PT, PT, R9, R3, RZ, P1, !PT ;  /* 0x0000000309377210 */ /* 0x000fe40000ffe4ff */
[----:B------:R-:W-:-:S03]  /*d9c0*/  IADD3 R12, P1, PT, R24, R2, RZ ;  /* 0x00000002180c7210 */ /* 0x000fc60007f3e0ff */
[----:B------:R-:W-:Y:S02]  /*d9d0*/  @!P0 IMAD.MOV.U32 R78, RZ, RZ, R170 ;  /* 0x000000ffff4e8224 */ /* 0x000fe400078e00aa */
[----:B------:R-:W-:Y:S02]  /*d9e0*/  @!P0 IMAD.MOV.U32 R79, RZ, RZ, R169 ;  /* 0x000000ffff4f8224 */ /* 0x000fe400078e00a9 */
[--C-:B------:R-:W-:Y:S01]  /*d9f0*/  IMAD.X R25, R55, 0x1, R3.reuse, P2 ;  /* 0x0000000137197824 */ /* 0x100fe200010e0603 */
[-C--:B------:R-:W-:Y:S02]  /*da00*/  IADD3 R74, P2, PT, R12, R2.reuse, RZ ;  /* 0x000000020c4a7210 */ /* 0x080fe40007f5e0ff */
[----:B------:R-:W-:Y:S01]  /*da10*/  @!PT LDS RZ, [RZ] ;  /* 0x00000000fffff984 */ /* 0x000fe20000000800 */
[----:B------:R-:W-:Y:S01]  /*da20*/  @!PT LDS RZ, [RZ] ;  /* 0x00000000fffff984 */ /* 0x000fe20000000800 */
[----:B------:R-:W-:Y:S01]  /*da30*/  @!PT LDS RZ, [RZ] ;  /* 0x00000000fffff984 */ /* 0x000fe20000000800 */
[----:B------:R1:W-:Y:S01]  /*da40*/  @!P0 LDGSTS.E.BYPASS.LTC128B.128 [R66+0x2000], desc[UR4][R78.64] ;  /* 0x020000004e428fae */ /* 0x0003e2000b981a04 */
[----:B------:R-:W-:Y:S01]  /*da50*/  IMAD.X R13, R25, 0x1, R3, P1 ;  /* 0x00000001190d7824 */ /* 0x000fe200008e0603 */
[----:B------:R-:W-:Y:S02]  /*da60*/  @!P0 IADD3 R2, P1, PT, R74, R2, RZ ;  /* 0x000000024a028210 */ /* 0x000fe40007f3e0ff */
[----:B------:R1:W-:Y:S02]  /*da70*/  @P0 STS.128 [R66+0x2000], RZ ;  /* 0x002000ff42000388 */ /* 0x0003e40000000c00 */
[----:B------:R-:W-:-:S02]  /*da80*/  IADD3.X R75, PT, PT, R13, R3, RZ, P2, !PT ;  /* 0x000000030d4b7210 */ /* 0x000fc400017fe4ff */
        /* <DEDUP_REMOVED lines=37> */
.L_x_12833:
[----:B------:R-:W-:Y:S05]  /*dce0*/  BSYNC.RECONVERGENT B1 ;  /* 0x0000000000017941 */ /* 0x000fea0003800200 */
.L_x_12832:
[----:B-1----:R-:W-:Y:S01]  /*dcf0*/  IADD3 R3, PT, PT, R178, R20, R23 ;  /* 0x00000014b2037210 */ /* 0x002fe20007ffe017 */
[----:B------:R-:W-:-:S03]  /*dd00*/  IMAD.IADD R10, R176, 0x1, R21 ;  /* 0x00000001b00a7824 */ /* 0x000fc600078e0215 */
[----:B------:R-:W-:Y:S01]  /*dd10*/  IADD3 R3, PT, PT, R62, R3, -R181 ;  /* 0x000000033e037210 */ /* 0x000fe20007ffe8b5 */
[C---:B------:R-:W-:Y:S01]  /*dd20*/  VIADD R66, R10.reuse, 0x1 ;  /* 0x000000010a427836 */ /* 0x040fe20000000000 */
[CC--:B------:R-:W-:Y:S01]  /*dd30*/  ISETP.GE.AND P1, PT, R10.reuse, R62.reuse, PT ;  /* 0x0000003e0a00720c */ /* 0x0c0fe20003f26270 */
[----:B------:R-:W-:Y:S02]  /*dd40*/  VIADD R9, R10, 0x8 ;  /* 0x000000080a097836 */ /* 0x000fe40000000000 */
[C---:B------:R-:W-:Y:S01]  /*dd50*/  IMAD.IADD R25, R3.reuse, 0x1, -R10 ;  /* 0x0000000103197824 */ /* 0x040fe200078e0a0a */
[-C--:B------:R-:W-:Y:S01]  /*dd60*/  ISETP.GE.AND P0, PT, R66, R62.reuse, PT ;  /* 0x0000003e4200720c */ /* 0x080fe20003f06270 */
[----:B------:R-:W-:Y:S01]  /*dd70*/  VIADD R55, R3, 0x8 ;  /* 0x0000000803377836 */ /* 0x000fe20000000000 */
[----:B------:R-:W-:Y:S01]  /*dd80*/  ISETP.GE.AND P3, PT, R9, R62, PT ;  /* 0x0000003e0900720c */ /* 0x000fe20003f66270 */
[--C-:B------:R-:W-:Y:S01]  /*dd90*/  IMAD.IADD R13, R3, 0x1, -R66.reuse ;  /* 0x00000001030d7824 */ /* 0x100fe200078e0a42 */
[----:B------:R-:W-:Y:S01]  /*dda0*/  IABS R25, R25 ;  /* 0x0000001900197213 */ /* 0x000fe20000000000 */
[----:B------:R-:W-:-:S02]  /*ddb0*/  IMAD.IADD R66, R55, 0x1, -R66 ;  /* 0x0000000137427824 */ /* 0x000fc400078e0a42 */
[C---:B------:R-:W-:Y:S01]  /*ddc0*/  VIADD R8, R10.reuse, 0x9 ;  /* 0x000000090a087836 */ /* 0x040fe20000000000 */
[----:B------:R-:W-:Y:S01]  /*ddd0*/  I2FP.F32.S32 R25, R25 ;  /* 0x0000001900197245 */ /* 0x000fe20000201400 */
[----:B------:R-:W-:Y:S01]  /*dde0*/  VIADD R2, R10, 0x10 ;  /* 0x000000100a027836 */ /* 0x000fe20000000000 */
[----:B------:R-:W-:Y:S01]  /*ddf0*/  IABS R66, R66 ;  /* 0x0000004200427213 */ /* 0x000fe20000000000 */
[C---:B------:R-:W-:Y:S01]  /*de00*/  IMAD.IADD R14, R3.reuse, 0x1, -R8 ;  /* 0x00000001030e7824 */ /* 0x040fe200078e0a08 */
[----:B------:R-:W-:Y:S01]  /*de10*/  IABS R13, R13 ;  /* 0x0000000d000d7213 */ /* 0x000fe20000000000 */
[CC--:B------:R-:W-:Y:S01]  /*de20*/  FFMA.FTZ R7, -R0.reuse, R25.reuse, R7 ;  /* 0x0000001900077223 */ /* 0x0c0fe20000010107 */
[----:B------:R-:W-:Y:S01]  /*de30*/  I2FP.F32.S32 R66, R66 ;  /* 0x0000004200427245 */ /* 0x000fe20000201400 */
[----:B------:R-:W-:Y:S01]  /*de40*/  FFMA.FTZ R25, -R0, R25, R87 ;  /* 0x0000001900197223 */ /* 0x000fe20000010157 */
[C---:B------:R-:W-:Y:S01]  /*de50*/  IMAD.IADD R12, R3.reuse, 0x1, -R2 ;  /* 0x00000001030c7824 */ /* 0x040fe200078e0a02 */
[----:B------:R-:W-:Y:S01]  /*de60*/  IABS R14, R14 ;  /* 0x0000000e000e7213 */ /* 0x000fe20000000000 */
[----:B------:R-:W-:-:S02]  /*de70*/  IMAD.IADD R16, R3, 0x1, -R9 ;  /* 0x0000000103107824 */ /* 0x000fc400078e0a09 */
[----:B------:R-:W-:Y:S01]  /*de80*/  FFMA.FTZ R66, -R0, R66, R81 ;  /* 0x0000004200427223 */ /* 0x000fe20000010151 */
[----:B------:R-:W-:Y:S01]  /*de90*/  FSEL R81, R25, -INF , !P3 ;  /* 0xff80000019517808 */ /* 0x000fe20005800000 */
[C---:B------:R-:W-:Y:S01]  /*dea0*/  VIADD R58, R10.reuse, 0x20 ;  /* 0x000000200a3a7836 */ /* 0x040fe20000000000 */
[----:B------:R-:W2:Y:S01]  /*deb0*/  LD.E R25, desc[UR4][R100.64+0xdc] ;  /* 0x0000dc0464197980 */ /* 0x000ea2000c101900 */
[----:B------:R-:W-:Y:S01]  /*dec0*/  IABS R12, R12 ;  /* 0x0000000c000c7213 */ /* 0x000fe20000000000 */
[C---:B------:R-:W-:Y:S01]  /*ded0*/  VIADD R56, R10.reuse, 0x21 ;  /* 0x000000210a387836 */ /* 0x040fe20000000000 */
[----:B------:R-:W-:Y:S01]  /*dee0*/  I2FP.F32.S32 R14, R14 ;  /* 0x0000000e000e7245 */ /* 0x000fe20000201400 */
[C---:B------:R-:W-:Y:S01]  /*def0*/  VIADD R54, R10.reuse, 0x11 ;  /* 0x000000110a367836 */ /* 0x040fe20000000000 */
[----:B------:R-:W-:Y:S01]  /*df00*/  IABS R16, R16 ;  /* 0x0000001000107213 */ /* 0x000fe20000000000 */
[----:B------:R-:W-:Y:S01]  /*df10*/  VIADD R52, R10, 0x18 ;  /* 0x000000180a347836 */ /* 0x000fe20000000000 */
[----:B------:R-:W-:Y:S01]  /*df20*/  I2FP.F32.S32 R12, R12 ;  /* 0x0000000c000c7245 */ /* 0x000fe20000201400 */
[C---:B------:R-:W-:Y:S01]  /*df30*/  FFMA.FTZ R9, -R0.reuse, R14, R85 ;  /* 0x0000000e00097223 */ /* 0x040fe20000010155 */
        /* <DEDUP_REMOVED lines=25> */
[----:B------:R-:W-:Y:S01]  /*e0d0*/  I2FP.F32.S32 R18, R18 ;  /* 0x0000001200127245 */ /* 0x000fe20000201400 */
[----:B------:R-:W-:Y:S01]  /*e0e0*/  FFMA.FTZ R111, -R0, R12, R111 ;  /* 0x0000000c006f7223 */ /* 0x000fe2000001016f */
[----:B------:R-:W-:Y:S01]  /*e0f0*/  I2FP.F32.S32 R16, R16 ;  /* 0x0000001000107245 */ /* 0x000fe20000201400 */
[----:B------:R-:W-:-:S02]  /*e100*/  IMAD.IADD R12, R3, 0x1, -R30 ;  /* 0x00000001030c7824 */ /* 0x000fc400078e0a1e */
[C---:B------:R-:W-:Y:S01]  /*e110*/  FFMA.FTZ R93, -R0.reuse, R15, R93 ;  /* 0x0000000f005d7223 */ /* 0x040fe2000001015d */
[C---:B------:R-:W-:Y:S01]  /*e120*/  FFMA.FTZ R75, -R0.reuse, R18, R99 ;  /* 0x00000012004b7223 */ /* 0x040fe20000010163 */
[C---:B------:R-:W-:Y:S02]  /*e130*/  IMAD.IADD R18, R3.reuse, 0x1, -R50 ;  /* 0x0000000103127824 */ /* 0x040fe400078e0a32 */
        /* <DEDUP_REMOVED lines=18> */
[----:B------:R-:W-:-:S02]  /*e260*/  IMAD.IADD R12, R3, 0x1, -R36 ;  /* 0x00000001030c7824 */ /* 0x000fc400078e0a24 */
[C---:B------:R-:W-:Y:S01]  /*e270*/  FFMA.FTZ R117, -R0.reuse, R18, R117 ;  /* 0x0000001200757223 */ /* 0x040fe20000010175 */
[C---:B------:R-:W-:Y:S02]  /*e280*/  IMAD.IADD R18, R3.reuse, 0x1, -R42 ;  /* 0x0000000103127824 */ /* 0x040fe400078e0a2a */
[----:B------:R-:W-:Y:S01]  /*e290*/  FFMA.FTZ R119, -R0, R16, R119 ;  /* 0x0000001000777223 */ /* 0x000fe20000010177 */
        /* <DEDUP_REMOVED lines=8> */
[C---:B------:R-:W-:Y:S01]  /*e320*/  IMAD.IADD R65, R55.reuse, 0x1, -R10 ;  /* 0x0000000137417824 */ /* 0x040fe200078e0a0a */
[----:B------:R-:W-:Y:S01]  /*e330*/  IABS R16, R16 ;  /* 0x0000001000107213 */ /* 0x000fe20000000000 */
[----:B------:R-:W-:Y:S01]  /*e340*/  VIADD R44, R10, 0x39 ;  /* 0x000000390a2c7836 */ /* 0x000fe20000000000 */
[----:B------:R-:W-:Y:S01]  /*e350*/  I2FP.F32.S32 R12, R12 ;  /* 0x0000000c000c7245 */ /* 0x000fe20000201400 */
[----:B------:R-:W-:Y:S01]  /*e360*/  FFMA.FTZ R149, -R0, R14, R149 ;  /* 0x0000000e00957223 */ /* 0x000fe20000010195 */
[----:B------:R-:W-:Y:S01]  /*e370*/  I2FP.F32.S32 R18, R18 ;  /* 0x0000001200127245 */ /* 0x000fe20000201400 */
[----:B------:R-:W-:Y:S01]  /*e380*/  VIADD R14, R10, 0x59 ;  /* 0x000000590a0e7836 */ /* 0x000fe20000000000 */
[----:B------:R-:W-:Y:S01]  /*e390*/  I2FP.F32.S32 R16, R16 ;  /* 0x0000001000107245 */ /* 0x000fe20000201400 */
[----:B------:R-:W-:Y:S01]  /*e3a0*/  FFMA.FTZ R161, -R0, R12, R161 ;  /* 0x0000000c00a17223 */ /* 0x000fe200000101a1 */
[----:B------:R-:W-:Y:S01]  /*e3b0*/  ISETP.GE.AND P6, PT, R2, R62, PT ;  /* 0x0000003e0200720c */ /* 0x000fe20003fc6270 */
[----:B------:R-:W-:Y:S01]  /*e3c0*/  VIADD R12, R10, 0x60 ;  /* 0x000000600a0c7836 */ /* 0x000fe20000000000 */
[----:B------:R-:W-:Y:S01]  /*e3d0*/  IABS R32, R32 ;  /* 0x0000002000207213 */ /* 0x000fe20000000000 */
[----:B------:R-:W-:-:S02]  /*e3e0*/  IMAD.IADD R2, R55, 0x1, -R2 ;  /* 0x0000000137027824 */ /* 0x000fc400078e0a02 */
[C---:B------:R-:W-:Y:S01]  /*e3f0*/  FFMA.FTZ R143, -R0.reuse, R18, R143 ;  /* 0x00000012008f7223 */ /* 0x040fe2000001018f */
[----:B------:R-:W-:Y:S01]  /*e400*/  FFMA.FTZ R145, -R0, R16, R145 ;  /* 0x0000001000917223 */ /* 0x000fe20000010191 */
[C---:B------:R-:W-:Y:S01]  /*e410*/  IMAD.IADD R18, R3.reuse, 0x1, -R14 ;  /* 0x0000000103127824 */ /* 0x040fe200078e0a0e */
[----:B------:R-:W-:Y:S01]  /*e420*/  IABS R68, R68 ;  /* 0x0000004400447213 */ /* 0x000fe20000000000 */
[----:B------:R-:W-:Y:S01]  /*e430*/  IMAD.IADD R16, R3, 0x1, -R12 ;  /* 0x0000000103107824 */ /* 0x000fe200078e0a0c */
[----:B------:R-:W-:Y:S01]  /*e440*/  ISETP.GE.AND P4, PT, R8, R62, PT ;  /* 0x0000003e0800720c */ /* 0x000fe20003f86270 */
[----:B------:R-:W-:Y:S01]  /*e450*/  IMAD.IADD R8, R55, 0x1, -R8 ;  /* 0x0000000137087824 */ /* 0x000fe200078e0a08 */
[----:B------:R-:W-:Y:S01]  /*e460*/  IABS R2, R2 ;  /* 0x0000000200027213 */ /* 0x000fe20000000000 */
[C---:B------:R-:W-:Y:S01]  /*e470*/  VIADD R22, R10.reuse, 0x58 ;  /* 0x000000580a167836 */ /* 0x040fe20000000000 */
[----:B------:R-:W-:Y:S01]  /*e480*/  I2FP.F32.S32 R32, R32 ;  /* 0x0000002000207245 */ /* 0x000fe20000201400 */
[C---:B------:R-:W-:Y:S01]  /*e490*/  IMAD.IADD R193, R3.reuse, 0x1, -R44 ;  /* 0x0000000103c17824 */ /* 0x040fe200078e0a2c */
[----:B------:R-:W-:Y:S01]  /*e4a0*/  I2FP.F32.S32 R68, R68 ;  /* 0x0000004400447245 */ /* 0x000fe20000201400 */
[----:B------:R-:W-:Y:S01]  /*e4b0*/  VIADD R28, R10, 0x50 ;  /* 0x000000500a1c7836 */ /* 0x000fe20000000000 */
[----:B------:R-:W-:Y:S01]  /*e4c0*/  IABS R18, R18 ;  /* 0x0000001200127213 */ /* 0x000fe20000000000 */
[C---:B------:R-:W-:Y:S01]  /*e4d0*/  FFMA.FTZ R32, -R0.reuse, R32, R135 ;  /* 0x0000002000207223 */ /* 0x040fe20000010187 */
        /* <DEDUP_REMOVED lines=17> */
[----:B------:R-:W-:Y:S02]  /*e5f0*/  FSEL R71, R91, -INF , !P6 ;  /* 0xff8000005b477808 */ /* 0x000fe40007000000 */
[----:B------:R-:W-:Y:S02]  /*e600*/  FSEL R13, R95, -INF , !P6 ;  /* 0xff8000005f0d7808 */ /* 0x000fe40007000000 */
[-C--:B------:R-:W-:Y:S01]  /*e610*/  ISETP.GE.AND P5, PT, R60, R62.reuse, PT ;  /* 0x0000003e3c00720c */ /* 0x080fe20003fa6270 */
[C---:B------:R-:W-:Y:S01]  /*e620*/  IMAD.IADD R60, R55.reuse, 0x1, -R60 ;  /* 0x00000001373c7824 */ /* 0x040fe200078e0a3c */
[----:B------:R-:W-:Y:S01]  /*e630*/  ISETP.GE.AND P6, PT, R54, R62, PT ;  /* 0x0000003e3600720c */ /* 0x000fe20003fc6270 */
[----:B------:R-:W-:Y:S01]  /*e640*/  IMAD.IADD R54, R55, 0x1, -R50 ;  /* 0x0000000137367824 */ /* 0x000fe200078e0a32 */
[----:B------:R-:W-:Y:S02]  /*e650*/  FSEL R2, R7, -INF , !P1 ;  /* 0xff80000007027808 */ /* 0x000fe40004800000 */
[----:B------:R-:W-:-:S02]  /*e660*/  FSEL R8, R67, -INF , !P1 ;  /* 0xff80000043087808 */ /* 0x000fc40004800000 */
[----:B------:R-:W-:Y:S01]  /*e670*/  FSEL R83, R66, -INF , !P0 ;  /* 0xff80000042537808 */ /* 0x000fe20004000000 */
[C---:B------:R-:W-:Y:S01]  /*e680*/  IMAD.IADD R66, R55.reuse, 0x1, -R52 ;  /* 0x0000000137427824 */ /* 0x040fe200078e0a34 */
[-C--:B------:R-:W-:Y:S01]  /*e690*/  ISETP.GE.AND P2, PT, R58, R62.reuse, PT ;  /* 0x0000003e3a00720c */ /* 0x080fe20003f46270 */
[----:B------:R-:W-:Y:S01]  /*e6a0*/  IMAD.IADD R58, R55, 0x1, -R58 ;  /* 0x00000001373a7824 */ /* 0x000fe200078e0a3a */
[----:B------:R-:W-:Y:S02]  /*e6b0*/  FSEL R85, R11, -INF , !P3 ;  /* 0xff8000000b557808 */ /* 0x000fe40005800000 */
[----:B------:R-:W-:Y:S02]  /*e6c0*/  IABS R73, R73 ;  /* 0x0000004900497213 */ /* 0x000fe40000000000 */
[----:B------:R-:W-:Y:S01]  /*e6d0*/  ISETP.GE.AND P1, PT, R56, R62, PT ;  /* 0x0000003e3800720c */ /* 0x000fe20003f26270 */
[----:B------:R-:W-:Y:S01]  /*e6e0*/  IMAD.IADD R56, R55, 0x1, -R56 ;  /* 0x0000000137387824 */ /* 0x000fe200078e0a38 */
[----:B------:R-:W-:-:S02]  /*e6f0*/  FSEL R89, R9, -INF , !P4 ;  /* 0xff80000009597808 */ /* 0x000fc40006000000 */
[----:B------:R-:W-:Y:S02]  /*e700*/  FSEL R79, R79, -INF , !P4 ;  /* 0xff8000004f4f7808 */ /* 0x000fe40006000000 */
[-C--:B------:R-:W-:Y:S01]  /*e710*/  ISETP.GE.AND P3, PT, R52, R62.reuse, PT ;  /* 0x0000003e3400720c */ /* 0x080fe20003f66270 */
[C---:B------:R-:W-:Y:S01]  /*e720*/  IMAD.IADD R52, R55.reuse, 0x1, -R48 ;  /* 0x0000000137347824 */ /* 0x040fe200078e0a30 */
[-C--:B------:R-:W-:Y:S01]  /*e730*/  ISETP.GE.AND P0, PT, R50, R62.reuse, PT ;  /* 0x0000003e3200720c */ /* 0x080fe20003f06270 */
[C---:B------:R-:W-:Y:S01]  /*e740*/  IMAD.IADD R50, R55.reuse, 0x1, -R34 ;  /* 0x0000000137327824 */ /* 0x040fe200078e0a22 */
[----:B------:R-:W-:Y:S01]  /*e750*/  ISETP.GE.AND P4, PT, R48, R62, PT ;  /* 0x0000003e3000720c */ /* 0x000fe20003f86270 */
[----:B------:R-:W-:Y:S01]  /*e760*/  IMAD.IADD R48, R55, 0x1, -R30 ;  /* 0x0000000137307824 */ /* 0x000fe200078e0a1e */
[----:B------:R-:W-:Y:S02]  /*e770*/  IABS R60, R60 ;  /* 0x0000003c003c7213 */ /* 0x000fe40000000000 */
[----:B------:R-:W-:-:S02]  /*e780*/  IABS R54, R54 ;  /* 0x0000003600367213 */ /* 0x000fc40000000000 */
[----:B------:R-:W-:Y:S02]  /*e790*/  I2FP.F32.S32 R73, R73 ;  /* 0x0000004900497245 */ /* 0x000fe40000201400 */
[----:B------:R-:W-:Y:S02]  /*e7a0*/  IABS R58, R58 ;  /* 0x0000003a003a7213 */ /* 0x000fe40000000000 */
[----:B------:R-:W-:Y:S01]  /*e7b0*/  IABS R56, R56 ;  /* 0x0000003800387213 */ /* 0x000fe20000000000 */
[C---:B------:R-:W-:Y:S01]  /*e7c0*/  FFMA.FTZ R73, -R0.reuse, R73, R97 ;  /* 0x0000004900497223 */ /* 0x040fe20000010161 */
[----:B------:R-:W-:Y:S02]  /*e7d0*/  I2FP.F32.S32 R60, R60 ;  /* 0x0000003c003c7245 */ /* 0x000fe40000201400 */
[----:B------:R-:W-:Y:S02]  /*e7e0*/  IABS R52, R52 ;  /* 0x0000003400347213 */ /* 0x000fe40000000000 */
[----:B------:R-:W-:Y:S01]  /*e7f0*/  I2FP.F32.S32 R54, R54 ;  /* 0x0000003600367245 */ /* 0x000fe20000201400 */
[----:B------:R-:W-:Y:S01]  /*e800*/  FFMA.FTZ R107, -R0, R60, R107 ;  /* 0x0000003c006b7223 */ /* 0x000fe2000001016b */
[----:B------:R-:W-:-:S02]  /*e810*/  IABS R50, R50 ;  /* 0x0000003200327213 */ /* 0x000fc40000000000 */
        /* <DEDUP_REMOVED lines=12> */
[----:B------:R-:W-:Y:S01]  /*e8e0*/  FFMA.FTZ R123, -R0, R52, R123 ;  /* 0x00000034007b7223 */ /* 0x000fe2000001017b */
        /* <DEDUP_REMOVED lines=10> */
[----:B------:R-:W-:Y:S02]  /*e990*/  I2FP.F32.S32 R66, R66 ;  /* 0x0000004200427245 */ /* 0x000fe40000201400 */
[-C--:B------:R-:W-:Y:S01]  /*e9a0*/  ISETP.GE.AND P5, PT, R44, R62.reuse, PT ;  /* 0x0000003e2c00720c */ /* 0x080fe20003fa6270 */
[----:B------:R-:W-:Y:S01]  /*e9b0*/  IMAD.IADD R44, R55, 0x1, -R40 ;  /* 0x00000001372c7824 */ /* 0x000fe200078e0a28 */
[----:B------:R-:W-:Y:S02]  /*e9c0*/  ISETP.GE.AND P0, PT, R34, R62, PT ;  /* 0x0000003e2200720c */ /* 0x000fe40003f06270 */
[----:B------:R-:W-:Y:S02]  /*e9d0*/  FSEL R109, R109, -INF , !P2 ;  /* 0xff8000006d6d7808 */ /* 0x000fe40005000000 */
[----:B------:R-:W-:Y:S01]  /*e9e0*/  FSEL R199, R199, -INF , !P2 ;  /* 0xff800000c7c77808 */ /* 0x000fe20005000000 */
[C---:B------:R-:W-:Y:S01]  /*e9f0*/  IMAD.IADD R46, R55.reuse, 0x1, -R46 ;  /* 0x00000001372e7824 */ /* 0x040fe200078e0a2e */
[----:B------:R-:W-:Y:S01]  /*ea00*/  FSEL R115, R32, -INF , !P6 ;  /* 0xff80000020737808 */ /* 0x000fe20007000000 */
[----:B------:R-:W-:Y:S01]  /*ea10*/  IMAD.IADD R32, R55, 0x1, -R22 ;  /* 0x0000000137207824 */ /* 0x000fe200078e0a16 */
[----:B------:R-:W-:Y:S01]  /*ea20*/  FSEL R113, R113, -INF , !P1 ;  /* 0xff80000071717808 */ /* 0x000fe20004800000 */
[----:B------:R-:W-:Y:S01]  /*ea30*/  FFMA.FTZ R11, -R0, R66, R105 ;  /* 0x00000042000b7223 */ /* 0x000fe20000010169 */
[-C--:B------:R-:W-:Y:S01]  /*ea40*/  ISETP.GE.AND P2, PT, R40, R62.reuse, PT ;  /* 0x0000003e2800720c */ /* 0x080fe20003f46270 */
[----:B------:R-:W-:Y:S01]  /*ea50*/  IMAD.IADD R40, R55, 0x1, -R38 ;  /* 0x0000000137287824 */ /* 0x000fe200078e0a26 */
[----:B------:R-:W-:Y:S01]  /*ea60*/  FSEL R197, R123, -INF , !P4 ;  /* 0xff8000007bc57808 */ /* 0x000fe20006000000 */
[----:B------:R-:W-:Y:S01]  /*ea70*/  IMAD.IADD R34, R55, 0x1, -R36 ;  /* 0x0000000137227824 */ /* 0x000fe200078e0a24 */
[----:B------:R-:W-:-:S02]  /*ea80*/  ISETP.GE.AND P1, PT, R38, R62, PT ;  /* 0x0000003e2600720c */ /* 0x000fc40003f26270 */
[----:B------:R-:W-:Y:S02]  /*ea90*/  FSEL R123, R125, -INF , !P0 ;  /* 0xff8000007d7b7808 */ /* 0x000fe40004000000 */
[----:B------:R-:W-:Y:S02]  /*eaa0*/  FSEL R191, R131, -INF , !P0 ;  /* 0xff80000083bf7808 */ /* 0x000fe40004000000 */
[----:B------:R-:W-:Y:S02]  /*eab0*/  ISETP.GE.AND P0, PT, R36, R62, PT ;  /* 0x0000003e2400720c */ /* 0x000fe40003f06270 */
[----:B------:R-:W-:Y:S02]  /*eac0*/  IABS R38, R48 ;  /* 0x0000003000267213 */ /* 0x000fe40000000000 */
[----:B------:R-:W-:Y:S02]  /*ead0*/  IABS R36, R44 ;  /* 0x0000002c00247213 */ /* 0x000fe40000000000 */
[----:B------:R-:W-:-:S02]  /*eae0*/  IABS R32, R32 ;  /* 0x0000002000207213 */ /* 0x000fc40000000000 */
[----:B------:R-:W-:Y:S02]  /*eaf0*/  IABS R46, R46 ;  /* 0x0000002e002e7213 */ /* 0x000fe40000000000 */
[----:B------:R-:W-:Y:S02]  /*eb00*/  IABS R40, R40 ;  /* 0x0000002800287213 */ /* 0x000fe40000000000 */
[----:B------:R-:W-:Y:S02]  /*eb10*/  I2FP.F32.S32 R38, R38 ;  /* 0x0000002600267245 */ /* 0x000fe40000201400 */
[----:B------:R-:W-:Y:S02]  /*eb20*/  IABS R193, R193 ;  /* 0x000000c100c17213 */ /* 0x000fe40000000000 */
[----:B------:R-:W-:Y:S02]  /*eb30*/  FSEL R75, R75, -INF , !P3 ;  /* 0xff8000004b4b7808 */ /* 0x000fe40005800000 */
[----:B------:R-:W-:-:S02]  /*eb40*/  FSEL R11, R11, -INF , !P3 ;  /* 0xff8000000b0b7808 */ /* 0x000fc40005800000 */
[----:B------:R-:W-:Y:S02]  /*eb50*/  I2FP.F32.S32 R36, R36 ;  /* 0x0000002400247245 */ /* 0x000fe40000201400 */
[----:B------:R-:W-:Y:S02]  /*eb60*/  ISETP.GE.AND P3, PT, R42, R62, PT ;  /* 0x0000003e2a00720c */ /* 0x000fe40003f66270 */
[----:B------:R-:W-:Y:S02]  /*eb70*/  IABS R34, R34 ;  /* 0x0000002200227213 */ /* 0x000fe40000000000 */
[----:B------:R-:W-:Y:S02]  /*eb80*/  I2FP.F32.S32 R32, R32 ;  /* 0x0000002000207245 */ /* 0x000fe40000201400 */
[----:B------:R-:W-:Y:S01]  /*eb90*/  IABS R42, R50 ;  /* 0x00000032002a7213 */ /* 0x000fe20000000000 */
[----:B------:R-:W-:Y:S01]  /*eba0*/  FFMA.FTZ R147, -R0, R38, R147 ;  /* 0x0000002600937223 */ /* 0x000fe20000010193 */
[----:B------:R-:W-:-:S02]  /*ebb0*/  I2FP.F32.S32 R46, R46 ;  /* 0x0000002e002e7245 */ /* 0x000fc40000201400 */
[----:B------:R-:W-:Y:S01]  /*ebc0*/  I2FP.F32.S32 R40, R40 ;  /* 0x0000002800287245 */ /* 0x000fe20000201400 */
[C---:B------:R-:W-:Y:S01]  /*ebd0*/  FFMA.FTZ R41, -R0.reuse, R36, R41 ;  /* 0x0000002400297223 */ /* 0x040fe20000010129 */
[----:B------:R-:W-:Y:S02]  /*ebe0*/  I2FP.F32.S32 R193, R193 ;  /* 0x000000c100c17245 */ /* 0x000fe40000201400 */
[----:B------:R-:W-:Y:S01]  /*ebf0*/  FSEL R201, R119, -INF , !P4 ;  /* 0xff80000077c97808 */ /* 0x000fe20006000000 */
[C---:B------:R-:W-:Y:S01]  /*ec00*/  FFMA.FTZ R119, -R0.reuse, R32, R29 ;  /* 0x0000002000777223 */ /* 0x040fe2000001011d */
[----:B------:R-:W-:Y:S02]  /*ec10*/  I2FP.F32.S32 R34, R34 ;  /* 0x0000002200227245 */ /* 0x000fe40000201400 */
[----:B------:R-:W-:Y:S01]  /*ec20*/  I2FP.F32.S32 R42, R42 ;  /* 0x0000002a002a7245 */ /* 0x000fe20000201400 */
[----:B------:R-:W-:Y:S01]  /*ec30*/  FFMA.FTZ R46, -R0, R46, R139 ;  /* 0x0000002e002e7223 */ /* 0x000fe2000001018b */
[----:B------:R-:W-:Y:S01]  /*ec40*/  ISETP.GE.AND P4, PT, R30, R62, PT ;  /* 0x0000003e1e00720c */ /* 0x000fe20003f86270 */
[----:B------:R-:W-:-:S02]  /*ec50*/  VIADD R32, R10, 0x70 ;  /* 0x000000700a207836 */ /* 0x000fc40000000000 */
[C---:B------:R-:W-:Y:S01]  /*ec60*/  FFMA.FTZ R40, -R0.reuse, R40, R151 ;  /* 0x0000002800287223 */ /* 0x040fe20000010197 */
[C---:B------:R-:W-:Y:S01]  /*ec70*/  FFMA.FTZ R193, -R0.reuse, R193, R137 ;  /* 0x000000c100c17223 */ /* 0x040fe20000010189 */
[----:B------:R-:W-:Y:S01]  /*ec80*/  FSEL R195, R129, -INF , !P4 ;  /* 0xff80000081c37808 */ /* 0x000fe20006000000 */
[--C-:B------:R-:W-:Y:S01]  /*ec90*/  IMAD.IADD R137, R3, 0x1, -R28.reuse ;  /* 0x0000000103897824 */ /* 0x100fe200078e0a1c */
[----:B------:R-:W-:Y:S01]  /*eca0*/  FSEL R139, R133, -INF , !P4 ;  /* 0xff800000858b7808 */ /* 0x000fe20006000000 */
[----:B------:R-:W-:Y:S01]  /*ecb0*/  FFMA.FTZ R43, -R0, R34, R43 ;  /* 0x00000022002b7223 */ /* 0x000fe2000001012b */
[----:B------:R-:W-:Y:S01]  /*ecc0*/  FSEL R151, R147, -INF , !P3 ;  /* 0xff80000093977808 */ /* 0x000fe20005800000 */
[----:B------:R-:W-:Y:S01]  /*ecd0*/  IMAD.IADD R36, R55, 0x1, -R28 ;  /* 0x0000000137247824 */ /* 0x000fe200078e0a1c */
[----:B------:R-:W-:Y:S01]  /*ece0*/  ISETP.GE.AND P4, PT, R28, R62, PT ;  /* 0x0000003e1c00720c */ /* 0x000fe20003f86270 */
[----:B------:R-:W-:Y:S01]  /*ecf0*/  FFMA.FTZ R141, -R0, R42, R141 ;  /* 0x0000002a008d7223 */ /* 0x000fe2000001018d */
[----:B------:R-:W-:Y:S01]  /*ed00*/  FSEL R147, R41, -INF , !P2 ;  /* 0xff80000029937808 */ /* 0x000fe20005000000 */
[C---:B------:R-:W-:Y:S01]  /*ed10*/  IMAD.IADD R34, R55.reuse, 0x1, -R26 ;  /* 0x0000000137227824 */ /* 0x040fe200078e0a1a */
[----:B------:R-:W-:Y:S01]  /*ed20*/  IABS R24, R24 ;  /* 0x0000001800187213 */ /* 0x000fe20000000000 */
[----:B------:R-:W-:Y:S01]  /*ed30*/  IMAD.IADD R30, R55, 0x1, -R14 ;  /* 0x00000001371e7824 */ /* 0x000fe200078e0a0e */
[----:B------:R-:W-:Y:S01]  /*ed40*/  FSEL R171, R161, -INF , !P0 ;  /* 0xff800000a1ab7808 */ /* 0x000fe20004000000 */
[----:B------:R-:W-:-:S02]  /*ed50*/  IMAD.IADD R28, R55, 0x1, -R12 ;  /* 0x00000001371c7824 */ /* 0x000fc400078e0a0c */
[----:B------:R-:W-:Y:S01]  /*ed60*/  VIADD R38, R10, 0x61 ;  /* 0x000000610a267836 */ /* 0x000fe20000000000 */
[----:B------:R-:W-:Y:S01]  /*ed70*/  FSEL R129, R46, -INF , !P6 ;  /* 0xff8000002e817808 */ /* 0x000fe20007000000 */
[----:B------:R-:W-:Y:S01]  /*ed80*/  IMAD.IADD R41, R3, 0x1, -R32 ;  /* 0x0000000103297824 */ /* 0x000fe200078e0a20 */
[----:B------:R-:W-:Y:S02]  /*ed90*/  FSEL R189, R141, -INF , !P5 ;  /* 0xff8000008dbd7808 */ /* 0x000fe40006800000 */
[----:B------:R-:W-:Y:S02]  /*eda0*/  IABS R36, R36 ;  /* 0x0000002400247213 */ /* 0x000fe40000000000 */
[----:B------:R-:W-:Y:S02]  /*edb0*/  IABS R34, R34 ;  /* 0x0000002200227213 */ /* 0x000fe40000000000 */
[----:B------:R-:W-:Y:S02]  /*edc0*/  IABS R30, R30 ;  /* 0x0000001e001e7213 */ /* 0x000fe40000000000 */
[----:B------:R-:W-:-:S02]  /*edd0*/  IABS R28, R28 ;  /* 0x0000001c001c7213 */ /* 0x000fc40000000000 */
[----:B------:R-:W-:Y:S02]  /*ede0*/  IABS R41, R41 ;  /* 0x0000002900297213 */ /* 0x000fe40000000000 */
[----:B------:R-:W-:Y:S02]  /*edf0*/  FSEL R141, R149, -INF , !P1 ;  /* 0xff800000958d7808 */ /* 0x000fe40004800000 */
[----:B------:R-:W-:Y:S02]  /*ee00*/  FSEL R149, R43, -INF , !P0 ;  /* 0xff8000002b957808 */ /* 0x000fe40004000000 */
[----:B------:R-:W-:Y:S02]  /*ee10*/  ISETP.GE.AND P0, PT, R12, R62, PT ;  /* 0x0000003e0c00720c */ /* 0x000fe40003f06270 */
[----:B------:R-:W-:Y:S02]  /*ee20*/  I2FP.F32.S32 R36, R36 ;  /* 0x0000002400247245 */ /* 0x000fe40000201400 */
[----:B------:R-:W-:-:S02]  /*ee30*/  I2FP.F32.S32 R34, R34 ;  /* 0x0000002200227245 */ /* 0x000fc40000201400 */
[----:B------:R-:W-:Y:S02]  /*ee40*/  I2FP.F32.S32 R30, R30 ;  /* 0x0000001e001e7245 */ /* 0x000fe40000201400 */
[----:B------:R-:W-:Y:S02]  /*ee50*/  I2FP.F32.S32 R28, R28 ;  /* 0x0000001c001c7245 */ /* 0x000fe40000201400 */
[----:B------:R-:W-:Y:S01]  /*ee60*/  I2FP.F32.S32 R12, R41 ;  /* 0x00000029000c7245 */ /* 0x000fe20000201400 */
[C---:B------:R-:W-:Y:S01]  /*ee70*/  FFMA.FTZ R69, -R0.reuse, R36, R69 ;  /* 0x0000002400457223 */ /* 0x040fe20000010145 */
[C---:B------:R-:W-:Y:S01]  /*ee80*/  FFMA.FTZ R77, -R0.reuse, R34, R77 ;  /* 0x00000022004d7223 */ /* 0x040fe2000001014d */
[C---:B------:R-:W-:Y:S01]  /*ee90*/  FFMA.FTZ R117, -R0.reuse, R30, R37 ;  /* 0x0000001e00757223 */ /* 0x040fe20000010125 */
[C---:B------:R-:W-:Y:S01]  /*eea0*/  FFMA.FTZ R57, -R0.reuse, R28, R57 ;  /* 0x0000001c00397223 */ /* 0x040fe20000010139 */
[----:B------:R-:W-:Y:S01]  /*eeb0*/  FFMA.FTZ R49, -R0, R12, R49 ;  /* 0x0000000c00317223 */ /* 0x000fe20000010131 */
[----:B------:R-:W-:Y:S01]  /*eec0*/  VIADD R36, R10, 0x68 ;  /* 0x000000680a247836 */ /* 0x000fe20000000000 */
[----:B------:R-:W-:Y:S01]  /*eed0*/  FMNMX3.FTZ R12, R2, R87, R85, !PT ;  /* 0x00000057020c7276 */ /* 0x000fe20007810055 */
[C---:B------:R-:W-:Y:S01]  /*eee0*/  VIADD R34, R10.reuse, 0x69 ;  /* 0x000000690a227836 */ /* 0x040fe20000000000 */
[----:B------:R-:W-:Y:S01]  /*eef0*/  IABS R137, R137 ;  /* 0x0000008900897213 */ /* 0x000fe20000000000 */
[C---:B------:R-:W-:Y:S01]  /*ef00*/  VIADD R30, R10.reuse, 0x71 ;  /* 0x000000710a1e7836 */ /* 0x040fe20000000000 */
[----:B------:R-:W-:Y:S01]  /*ef10*/  I2FP.F32.S32 R24, R24 ;  /* 0x0000001800187245 */ /* 0x000fe20000201400 */
[----:B------:R-:W-:Y:S01]  /*ef20*/  VIADD R28, R10, 0x78 ;  /* 0x000000780a1c7836 */ /* 0x000fe20000000000 */
[----:B------:R-:W-:Y:S01]  /*ef30*/  FMNMX3.FTZ R12, R12, R89, R71, !PT ;  /* 0x000000590c0c7276 */ /* 0x000fe20007810047 */
[----:B------:R-:W-:-:S02]  /*ef40*/  VIADD R10, R10, 0x79 ;  /* 0x000000790a0a7836 */ /* 0x000fc40000000000 */
[C---:B------:R-:W-:Y:S01]  /*ef50*/  IMAD.IADD R46, R3.reuse, 0x1, -R38 ;  /* 0x00000001032e7824 */ /* 0x040fe200078e0a26 */
[----:B------:R-:W-:Y:S01]  /*ef60*/  FSEL R107, R16, -INF , !P0 ;  /* 0xff800000106b7808 */ /* 0x000fe20004000000 */
[C---:B------:R-:W-:Y:S01]  /*ef70*/  IMAD.IADD R44, R3.reuse, 0x1, -R36 ;  /* 0x00000001032c7824 */ /* 0x040fe200078e0a24 */
[----:B------:R-:W-:Y:S01]  /*ef80*/  I2FP.F32.S32 R137, R137 ;  /* 0x0000008900897245 */ /* 0x000fe20000201400 */
[----:B------:R-:W-:Y:S01]  /*ef90*/  IMAD.IADD R42, R3, 0x1, -R34 ;  /* 0x00000001032a7824 */ /* 0x000fe200078e0a22 */
[----:B------:R-:W-:Y:S01]  /*efa0*/  FSEL R193, R193, -INF , !P5 ;  /* 0xff800000c1c17808 */ /* 0x000fe20006800000 */
[----:B------:R-:W-:Y:S01]  /*efb0*/  IMAD.IADD R37, R3, 0x1, -R30 ;  /* 0x0000000103257824 */ /* 0x000fe200078e0a1e */
[----:B------:R-:W-:Y:S01]  /*efc0*/  FSEL R143, R143, -INF , !P3 ;  /* 0xff8000008f8f7808 */ /* 0x000fe20005800000 */
[C---:B------:R-:W-:Y:S01]  /*efd0*/  IMAD.IADD R29, R3.reuse, 0x1, -R28 ;  /* 0x00000001031d7824 */ /* 0x040fe200078e0a1c */
[----:B------:R-:W-:Y:S01]  /*efe0*/  FMNMX3.FTZ R12, R12, R7, R75, !PT ;  /* 0x000000070c0c7276 */ /* 0x000fe2000781004b */
[----:B------:R-:W-:-:S02]  /*eff0*/  IMAD.IADD R3, R3, 0x1, -R10 ;  /* 0x0000000103037824 */ /* 0x000fc400078e0a0a */
[C---:B------:R-:W-:Y:S01]  /*f000*/  FFMA.FTZ R137, -R0.reuse, R137, R163 ;  /* 0x0000008900897223 */ /* 0x040fe200000101a3 */
[----:B------:R-:W-:Y:S01]  /*f010*/  FFMA.FTZ R24, -R0, R24, R187 ;  /* 0x0000001800187223 */ /* 0x000fe200000101bb */
[----:B------:R-:W-:Y:S02]  /*f020*/  FMNMX3.FTZ R12, R12, R15, R109, !PT ;  /* 0x0000000f0c0c7276 */ /* 0x000fe4000781006d */
[----:B------:R-:W-:Y:S02]  /*f030*/  IABS R16, R3 ;  /* 0x0000000300107213 */ /* 0x000fe40000000000 */
[----:B------:R-:W-:Y:S02]  /*f040*/  FMNMX3.FTZ R12, R12, R205, R203, !PT ;  /* 0x000000cd0c0c7276 */ /* 0x000fe400078100cb */
[----:B------:R-:W-:-:S05]  /*f050*/  I2FP.F32.S32 R16, R16 ;  /* 0x0000001000107245 */ /* 0x000fca0000201400 */
[----:B------:R-:W-:Y:S01]  /*f060*/  FFMA.FTZ R43, -R0, R16, R53 ;  /* 0x00000010002b7223 */ /* 0x000fe20000010135 */
[----:B------:R-:W-:Y:S02]  /*f070*/  FMNMX3.FTZ R16, R12, R201, R123, !PT ;  /* 0x000000c90c107276 */ /* 0x000fe4000781007b */
[----:B------:R-:W-:Y:S02]  /*f080*/  FMNMX3.FTZ R12, R8, R83, R81, !PT ;  /* 0x00000053080c7276 */ /* 0x000fe40007810051 */
[----:B------:R-:W-:Y:S02]  /*f090*/  FMNMX3.FTZ R16, R16, R195, R115, !PT ;  /* 0x000000c310107276 */ /* 0x000fe40007810073 */
[----:B------:R-:W-:Y:S02]  /*f0a0*/  FMNMX3.FTZ R12, R12, R79, R13, !PT ;  /* 0x0000004f0c0c7276 */ /* 0x000fe4000781000d */
[----:B------:R-:W-:Y:S02]  /*f0b0*/  FSEL R187, R145, -INF , !P2 ;  /* 0xff80000091bb7808 */ /* 0x000fe40005000000 */
[----:B------:R-:W-:-:S02]  /*f0c0*/  FMNMX3.FTZ R16, R16, R193, R143, !PT ;  /* 0x000000c110107276 */ /* 0x000fc4000781008f */
[----:B------:R-:W-:Y:S02]  /*f0d0*/  FMNMX3.FTZ R12, R12, R73, R11, !PT ;  /* 0x000000490c0c7276 */ /* 0x000fe4000781000b */
[----:B------:R-:W-:Y:S02]  /*f0e0*/  IABS R46, R46 ;  /* 0x0000002e002e7213 */ /* 0x000fe40000000000 */
[----:B------:R-:W-:Y:S02]  /*f0f0*/  IABS R44, R44 ;  /* 0x0000002c002c7213 */ /* 0x000fe40000000000 */
[----:B------:R-:W-:Y:S02]  /*f100*/  FSEL R137, R137, -INF , !P4 ;  /* 0xff80000089897808 */ /* 0x000fe40006000000 */
[-C--:B------:R-:W-:Y:S02]  /*f110*/  ISETP.GE.AND P3, PT, R26, R62.reuse, PT ;  /* 0x0000003e1a00720c */ /* 0x080fe40003f66270 */
[----:B------:R-:W-:-:S02]  /*f120*/  ISETP.GE.AND P2, PT, R22, R62, PT ;  /* 0x0000003e1600720c */ /* 0x000fc40003f46270 */
[----:B------:R-:W-:Y:S02]  /*f130*/  FMNMX3.FTZ R16, R16, R187, R141, !PT ;  /* 0x000000bb10107276 */ /* 0x000fe4000781008d */
[----:B------:R-:W-:Y:S02]  /*f140*/  FMNMX3.FTZ R12, R12, R9, R199, !PT ;  /* 0x000000090c0c7276 */ /* 0x000fe400078100c7 */
[----:B------:R-:W-:Y:S02]  /*f150*/  FSEL R145, R40, -INF , !P1 ;  /* 0xff80000028917808 */ /* 0x000fe40004800000 */
[----:B------:R-:W-:Y:S02]  /*f160*/  IABS R42, R42 ;  /* 0x0000002a002a7213 */ /* 0x000fe40000000000 */
[----:B------:R-:W-:Y:S02]  /*f170*/  I2FP.F32.S32 R46, R46 ;  /* 0x0000002e002e7245 */ /* 0x000fe40000201400 */
[----:B------:R-:W-:-:S02]  /*f180*/  I2FP.F32.S32 R44, R44 ;  /* 0x0000002c002c7245 */ /* 0x000fc40000201400 */
[-C--:B------:R-:W-:Y:S02]  /*f190*/  ISETP.GE.AND P1, PT, R14, R62.reuse, PT ;  /* 0x0000003e0e00720c */ /* 0x080fe40003f26270 */
[-C--:B------:R-:W-:Y:S01]  /*f1a0*/  ISETP.GE.AND P6, PT, R38, R62.reuse, PT ;  /* 0x0000003e2600720c */ /* 0x080fe20003fc6270 */
[C---:B------:R-:W-:Y:S01]  /*f1b0*/  IMAD.IADD R38, R55.reuse, 0x1, -R38 ;  /* 0x0000000137267824 */ /* 0x040fe200078e0a26 */
[----:B------:R-:W-:Y:S01]  /*f1c0*/  ISETP.GE.AND P5, PT, R36, R62, PT ;  /* 0x0000003e2400720c */ /* 0x000fe20003fa6270 */
[----:B------:R-:W-:Y:S01]  /*f1d0*/  IMAD.IADD R36, R55, 0x1, -R36 ;  /* 0x0000000137247824 */ /* 0x000fe200078e0a24 */
[----:B------:R-:W-:Y:S02]  /*f1e0*/  FSEL R135, R135, -INF , !P3 ;  /* 0xff80000087877808 */ /* 0x000fe40005800000 */
[----:B------:R-:W-:Y:S02]  /*f1f0*/  FSEL R133, R24, -INF , !P2 ;  /* 0xff80000018857808 */ /* 0x000fe40005000000 */
[----:B------:R-:W-:-:S02]  /*f200*/  IABS R29, R29 ;  /* 0x0000001d001d7213 */ /* 0x000fc40000000000 */
[----:B------:R-:W-:Y:S02]  /*f210*/  FMNMX3.FTZ R16, R16, R171, R137, !PT ;  /* 0x000000ab10107276 */ /* 0x000fe40007810089 */
[----:B------:R-:W-:Y:S01]  /*f220*/  FMNMX3.FTZ R12, R12, R113, R111, !PT ;  /* 0x000000710c0c7276 */ /* 0x000fe2000781006f */
[C---:B------:R-:W-:Y:S01]  /*f230*/  FFMA.FTZ R31, -R0.reuse, R46, R31 ;  /* 0x0000002e001f7223 */ /* 0x040fe2000001011f */
[----:B------:R-:W-:Y:S01]  /*f240*/  I2FP.F32.S32 R42, R42 ;  /* 0x0000002a002a7245 */ /* 0x000fe20000201400 */
[----:B------:R-:W-:Y:S01]  /*f250*/  FFMA.FTZ R44, -R0, R44, R47 ;  /* 0x0000002c002c7223 */ /* 0x000fe2000001012f */
[----:B------:R-:W-:Y:S02]  /*f260*/  IABS R37, R37 ;  /* 0x0000002500257213 */ /* 0x000fe40000000000 */
[----:B------:R-:W-:Y:S02]  /*f270*/  FSEL R121, R77, -INF , !P3 ;  /* 0xff8000004d797808 */ /* 0x000fe40005800000 */
[----:B------:R-:W-:-:S02]  /*f280*/  FSEL R131, R18, -INF , !P1 ;  /* 0xff80000012837808 */ /* 0x000fc40004800000 */
[----:B------:R-:W-:Y:S01]  /*f290*/  ISETP.GE.AND P3, PT, R32, R62, PT ;  /* 0x0000003e2000720c */ /* 0x000fe20003f66270 */
[----:B------:R-:W-:Y:S01]  /*f2a0*/  IMAD.IADD R32, R55, 0x1, -R32 ;  /* 0x0000000137207824 */ /* 0x000fe200078e0a20 */
[----:B------:R-:W-:Y:S02]  /*f2b0*/  I2FP.F32.S32 R18, R29 ;  /* 0x0000001d00127245 */ /* 0x000fe40000201400 */
[----:B------:R-:W-:Y:S02]  /*f2c0*/  FMNMX3.FTZ R16, R16, R135, R133, !PT ;  /* 0x0000008710107276 */ /* 0x000fe40007810085 */
[----:B------:R-:W-:Y:S01]  /*f2d0*/  FMNMX3.FTZ R12, R12, R197, R191, !PT ;  /* 0x000000c50c0c7276 */ /* 0x000fe200078100bf */
[----:B------:R-:W-:Y:S01]  /*f2e0*/  FFMA.FTZ R33, -R0, R42, R33 ;  /* 0x0000002a00217223 */ /* 0x000fe20000010121 */
[----:B------:R-:W-:Y:S02]  /*f2f0*/  IABS R14, R38 ;  /* 0x00000026000e7213 */ /* 0x000fe40000000000 */
[----:B------:R-:W-:-:S02]  /*f300*/  I2FP.F32.S32 R47, R37 ;  /* 0x00000025002f7245 */ /* 0x000fc40000201400 */
[----:B------:R-:W-:Y:S02]  /*f310*/  IABS R36, R36 ;  /* 0x0000002400247213 */ /* 0x000fe40000000000 */
[----:B------:R-:W-:Y:S01]  /*f320*/  FSEL R125, R69, -INF , !P4 ;  /* 0xff800000457d7808 */ /* 0x000fe20006000000 */
[----:B------:R-:W-:Y:S01]  /*f330*/  FFMA.FTZ R27, -R0, R18, R27 ;  /* 0x00000012001b7223 */ /* 0x000fe2000001011b */
[----:B------:R-:W-:Y:S02]  /*f340*/  ISETP.GE.AND P4, PT, R34, R62, PT ;  /* 0x0000003e2200720c */ /* 0x000fe40003f86270 */
[----:B------:R-:W-:Y:S02]  /*f350*/  FSEL R105, R31, -INF , !P6 ;  /* 0xff8000001f697808 */ /* 0x000fe40007000000 */
[----:B------:R-:W-:Y:S02]  /*f360*/  FSEL R103, R44, -INF , !P5 ;  /* 0xff8000002c677808 */ /* 0x000fe40006800000 */
[----:B------:R-:W-:-:S02]  /*f370*/  FMNMX3.FTZ R16, R16, R131, R107, !PT ;  /* 0x0000008310107276 */ /* 0x000fc4000781006b */
[----:B------:R-:W-:Y:S02]  /*f380*/  FSEL R119, R119, -INF , !P2 ;  /* 0xff80000077777808 */ /* 0x000fe40005000000 */
[----:B------:R-:W-:Y:S01]  /*f390*/  FMNMX3.FTZ R12, R12, R139, R129, !PT ;  /* 0x0000008b0c0c7276 */ /* 0x000fe20007810081 */
[----:B------:R-:W-:Y:S01]  /*f3a0*/  FFMA.FTZ R47, -R0, R47, R51 ;  /* 0x0000002f002f7223 */ /* 0x000fe20000010133 */
[----:B------:R-:W-:Y:S01]  /*f3b0*/  ISETP.GE.AND P2, PT, R30, R62, PT ;  /* 0x0000003e1e00720c */ /* 0x000fe20003f46270 */
[----:B------:R-:W-:Y:S01]  /*f3c0*/  IMAD.IADD R30, R55, 0x1, -R30 ;  /* 0x00000001371e7824 */ /* 0x000fe200078e0a1e */
[----:B------:R-:W-:Y:S02]  /*f3d0*/  I2FP.F32.S32 R14, R14 ;  /* 0x0000000e000e7245 */ /* 0x000fe40000201400 */
[----:B------:R-:W-:Y:S02]  /*f3e0*/  IABS R18, R32 ;  /* 0x0000002000127213 */ /* 0x000fe40000000000 */
[----:B------:R-:W-:-:S02]  /*f3f0*/  I2FP.F32.S32 R3, R36 ;  /* 0x0000002400037245 */ /* 0x000fc40000201400 */
[----:B------:R-:W-:Y:S02]  /*f400*/  FSEL R117, R117, -INF , !P1 ;  /* 0xff80000075757808 */ /* 0x000fe40004800000 */
[----:B------:R-:W-:Y:S02]  /*f410*/  ISETP.GE.AND P1, PT, R28, R62, PT ;  /* 0x0000003e1c00720c */ /* 0x000fe40003f26270 */
[----:B------:R-:W-:Y:S02]  /*f420*/  FSEL R67, R33, -INF , !P4 ;  /* 0xff80000021437808 */ /* 0x000fe40006000000 */
[----:B------:R-:W-:Y:S02]  /*f430*/  FSEL R49, R49, -INF , !P3 ;  /* 0xff80000031317808 */ /* 0x000fe40005800000 */
[----:B------:R-:W-:Y:S01]  /*f440*/  FMNMX3.FTZ R16, R16, R105, R103, !PT ;  /* 0x0000006910107276 */ /* 0x000fe20007810067 */
[----:B------:R-:W-:Y:S01]  /*f450*/  IMAD.IADD R34, R55, 0x1, -R34 ;  /* 0x0000000137227824 */ /* 0x000fe200078e0a22 */
[----:B------:R-:W-:Y:S01]  /*f460*/  FMNMX3.FTZ R12, R12, R189, R151, !PT ;  /* 0x000000bd0c0c7276 */ /* 0x000fe20007810097 */
[C---:B------:R-:W-:Y:S01]  /*f470*/  FFMA.FTZ R14, -R0.reuse, R14, R45 ;  /* 0x0000000e000e7223 */ /* 0x040fe2000001012d */
[----:B------:R-:W-:Y:S01]  /*f480*/  FSEL R65, R57, -INF , !P0 ;  /* 0xff80000039417808 */ /* 0x000fe20004000000 */
[----:B------:R-:W-:Y:S01]  /*f490*/  FFMA.FTZ R35, -R0, R3, R35 ;  /* 0x0000000300237223 */ /* 0x000fe20000010123 */
[----:B------:R-:W-:-:S02]  /*f4a0*/  I2FP.F32.S32 R18, R18 ;  /* 0x0000001200127245 */ /* 0x000fc40000201400 */
[----:B------:R-:W-:Y:S01]  /*f4b0*/  ISETP.GE.AND P0, PT, R10, R62, PT ;  /* 0x0000003e0a00720c */ /* 0x000fe20003f06270 */
[----:B------:R-:W-:Y:S01]  /*f4c0*/  IMAD.IADD R10, R55, 0x1, -R10 ;  /* 0x00000001370a7824 */ /* 0x000fe200078e0a0a */
[----:B------:R-:W-:Y:S02]  /*f4d0*/  IABS R3, R30 ;  /* 0x0000001e00037213 */ /* 0x000fe40000000000 */
[----:B------:R-:W-:Y:S02]  /*f4e0*/  FSEL R47, R47, -INF , !P2 ;  /* 0xff8000002f2f7808 */ /* 0x000fe40005000000 */
[----:B------:R-:W-:Y:S02]  /*f4f0*/  FSEL R45, R27, -INF , !P1 ;  /* 0xff8000001b2d7808 */ /* 0x000fe40004800000 */
[----:B------:R-:W-:Y:S01]  /*f500*/  FMNMX3.FTZ R16, R16, R67, R49, !PT ;  /* 0x0000004310107276 */ /* 0x000fe20007810031 */
[----:B------:R-:W-:Y:S01]  /*f510*/  IMAD.IADD R28, R55, 0x1, -R28 ;  /* 0x00000001371c7824 */ /* 0x000fe200078e0a1c */
[----:B------:R-:W-:Y:S01]  /*f520*/  FMNMX3.FTZ R12, R12, R147, R145, !PT ;  /* 0x000000930c0c7276 */ /* 0x000fe20007810091 */
[----:B------:R-:W-:Y:S01]  /*f530*/  FFMA.FTZ R37, -R0, R18, R59 ;  /* 0x0000001200257223 */ /* 0x000fe2000001013b */
[----:B------:R-:W-:-:S02]  /*f540*/  IABS R22, R34 ;  /* 0x0000002200167213 */ /* 0x000fc40000000000 */
[----:B------:R-:W-:Y:S02]  /*f550*/  I2FP.F32.S32 R18, R3 ;  /* 0x0000000300127245 */ /* 0x000fe40000201400 */
[----:B------:R-:W-:Y:S02]  /*f560*/  FSEL R43, R43, -INF , !P0 ;  /* 0xff8000002b2b7808 */ /* 0x000fe40004000000 */
[----:B------:R-:W-:Y:S02]  /*f570*/  FMNMX3.FTZ R16, R16, R47, R45, !PT ;  /* 0x0000002f10107276 */ /* 0x000fe4000781002d */
[----:B------:R-:W-:Y:S02]  /*f580*/  IABS R10, R10 ;  /* 0x0000000a000a7213 */ /* 0x000fe40000000000 */
[----:B------:R-:W-:Y:S02]  /*f590*/  FMNMX3.FTZ R12, R12, R149, R125, !PT ;  /* 0x000000950c0c7276 */ /* 0x000fe4000781007d */
[----:B------:R-:W-:-:S02]  /*f5a0*/  I2FP.F32.S32 R22, R22 ;  /* 0x0000001600167245 */ /* 0x000fc40000201400 */
[----:B------:R-:W-:Y:S01]  /*f5b0*/  IABS R28, R28 ;  /* 0x0000001c001c7213 */ /* 0x000fe20000000000 */
[----:B------:R-:W-:Y:S01]  /*f5c0*/  FFMA.FTZ R17, -R0, R18, R17 ;  /* 0x0000001200117223 */ /* 0x000fe20000010111 */
[----:B------:R-:W-:Y:S01]  /*f5d0*/  FMNMX.FTZ R3, R43, R16, !PT ;  /* 0x000000102b037209 */ /* 0x000fe20007810000 */
[----:B------:R-:W-:Y:S01]  /*f5e0*/  IMAD.MOV.U32 R18, RZ, RZ, R10 ;  /* 0x000000ffff127224 */ /* 0x000fe200078e000a */
[----:B------:R-:W-:Y:S01]  /*f5f0*/  FMNMX3.FTZ R16, R12, R121, R119, !PT ;  /* 0x000000790c107276 */ /* 0x000fe20007810077 */
[----:B------:R-:W-:Y:S01]  /*f600*/  FFMA.FTZ R39, -R0, R22, R39 ;  /* 0x0000001600277223 */ /* 0x000fe20000010127 */
[----:B------:R-:W-:Y:S02]  /*f610*/  I2FP.F32.S32 R28, R28 ;  /* 0x0000001c001c7245 */ /* 0x000fe40000201400 */
[----:B------:R-:W-:Y:S02]  /*f620*/  FSEL R59, R14, -INF , !P6 ;  /* 0xff8000000e3b7808 */ /* 0x000fe40007000000 */
[----:B------:R-:W-:-:S02]  /*f630*/  FSEL R57, R35, -INF , !P5 ;  /* 0xff80000023397808 */ /* 0x000fc40006800000 */
[----:B------:R-:W-:Y:S01]  /*f640*/  FMNMX3.FTZ R16, R16, R117, R65, !PT ;  /* 0x0000007510107276 */ /* 0x000fe20007810041 */
[----:B------:R-:W-:Y:S01]  /*f650*/  FFMA.FTZ R19, -R0, R28, R19 ;  /* 0x0000001c00137223 */ /* 0x000fe20000010113 */
[----:B------:R-:W-:Y:S01]  /*f660*/  I2FP.F32.S32 R12, R18 ;  /* 0x00000012000c7245 */ /* 0x000fe20000201400 */
[----:B------:R-:W1:Y:S01]  /*f670*/  SHFL.BFLY PT, R10, R3, 0x2, 0x1f ;  /* 0x0c401f00030a7f89 */ /* 0x000e6200000e0000 */
        /* <DEDUP_REMOVED lines=15> */
[----:B-1----:R-:W-:Y:S01]  /*f770*/  FMNMX.FTZ R3, R14, R3, !PT ;  /* 0x000000030e037209 */ /* 0x002fe20007810000 */
[----:B------:R-:W-:-:S03]  /*f780*/  IMAD.IADD R163, R64, 0x1, R63 ;  /* 0x0000000140a37824 */ /* 0x000fc600078e023f */
[----:B------:R-:W-:Y:S01]  /*f790*/  FSETP.NEU.FTZ.AND P0, PT, R3, -INF , PT ;  /* 0xff8000000300780b */ /* 0x000fe20003f1d000 */
[----:B--2---:R-:W-:Y:S01]  /*f7a0*/  FMUL.FTZ R34, R25, R3 ;  /* 0x0000000319227220 */ /* 0x004fe20000410000 */
[----:B------:R-:W-:-:S04]  /*f7b0*/  LEA R163, R163, UR6, 0x1 ;  /* 0x00000006a3a37c11 */ /* 0x000fc8000f8e08ff */
[----:B------:R-:W-:Y:S01]  /*f7c0*/  FSEL R34, R34, RZ, P0 ;  /* 0x000000ff22227208 */ /* 0x000fe20000000000 */
[--C-:B------:R-:W-:Y:S01]  /*f7d0*/  IMAD.IADD R162, R4, 0x1, R163.reuse ;  /* 0x0000000104a27824 */ /* 0x100fe200078e02a3 */
[----:B------:R-:W1:Y:S03]  /*f7e0*/  LDSM.16.MT88.4 R92, [R163+0x6000] ;  /* 0x00600000a35c783b */ /* 0x000e660000004200 */
[-CC-:B------:R-:W-:Y:S01]  /*f7f0*/  FFMA.FTZ R19, R2, R25.reuse, -R34.reuse ;  /* 0x0000001902137223 */ /* 0x180fe20000010822 */
[--C-:B------:R-:W-:Y:S01]  /*f800*/  FFMA.FTZ R18, R87, R25, -R34.reuse ;  /* 0x0000001957127223 */ /* 0x100fe20000010822 */
[----:B---3--:R-:W-:Y:S01]  /*f810*/  FMNMX.FTZ R2, R10, R5, !PT ;  /* 0x000000050a027209 */ /* 0x008fe20007810000 */
[----:B------:R-:W-:Y:S01]  /*f820*/  FFMA.FTZ R17, R85, R25, -R34 ;  /* 0x0000001955117223 */ /* 0x000fe20000010822 */
[----:B------:R-:W-:Y:S01]  /*f830*/  IMAD.IADD R161, R6, 0x1, R163 ;  /* 0x0000000106a17824 */ /* 0x000fe200078e02a3 */
[----:B------:R-:W2:Y:S01]  /*f840*/  LDSM.16.MT88.4 R84, [R162+0x6000] ;  /* 0x00600000a254783b */ /* 0x000ea20000004200 */
[----:B------:R-:W-:Y:S01]  /*f850*/  FSETP.NEU.FTZ.AND P0, PT, R2, -INF , PT ;  /* 0xff8000000200780b */ /* 0x000fe20003f1d000 */
[----:B------:R-:W-:Y:S01]  /*f860*/  FMUL.FTZ R22, R25, R2 ;  /* 0x0000000219167220 */ /* 0x000fe20000410000 */
[----:B------:R-:W-:-:S04]  /*f870*/  IMAD.IADD R160, R4, 0x1, R161 ;  /* 0x0000000104a07824 */ /* 0x000fc800078e02a1 */
[----:B------:R-:W-:Y:S01]  /*f880*/  FSEL R22, R22, RZ, P0 ;  /* 0x000000ff16167208 */ /* 0x000fe20000000000 */
[-CC-:B------:R-:W-:Y:S01]  /*f890*/  FFMA.FTZ R16, R89, R25.reuse, -R34.reuse ;  /* 0x0000001959107223 */ /* 0x180fe20000010822 */
[-C--:B------:R-:W-:Y:S02]  /*f8a0*/  FFMA.FTZ R30, R7, R25.reuse, -R34 ;  /* 0x00000019071e7223 */ /* 0x080fe40000010822 */
[----:B------:R-:W-:Y:S01]  /*f8b0*/  LDSM.16.MT88.4 R4, [R160+0x6000] ;  /* 0x00600000a004783b */ /* 0x000fe20000004200 */
[-CC-:B------:R-:W-:Y:S01]  /*f8c0*/  FFMA.FTZ R53, R8, R25.reuse, -R22.reuse ;  /* 0x0000001908357223 */ /* 0x180fe20000010816 */
[-CC-:B------:R-:W-:Y:S01]  /*f8d0*/  FFMA.FTZ R36, R83, R25.reuse, -R22.reuse ;  /* 0x0000001953247223 */ /* 0x180fe20000010816 */
[-CC-:B------:R-:W-:Y:S01]  /*f8e0*/  FFMA.FTZ R51, R81, R25.reuse, -R22.reuse ;  /* 0x0000001951337223 */ /* 0x180fe20000010816 */
[-C--:B------:R-:W-:Y:S02]  /*f8f0*/  FFMA.FTZ R32, R79, R25.reuse, -R22 ;  /* 0x000000194f207223 */ /* 0x080fe40000010816 */
[----:B------:R-:W3:Y:S01]  /*f900*/  LDSM.16.MT88.4 R76, [R161+0x6000] ;  /* 0x00600000a14c783b */ /* 0x000ee20000004200 */
[----:B------:R-:W-:Y:S01]  /*f910*/  MUFU.EX2 R19, R19 ;  /* 0x0000001300137308 */ /* 0x000fe20000000800 */
[-C--:B------:R-:W-:Y:S01]  /*f920*/  FFMA.FTZ R26, R15, R25.reuse, -R34 ;  /* 0x000000190f1a7223 */ /* 0x080fe20000010822 */
[----:B------:R-:W-:-:S02]  /*f930*/  FFMA.FTZ R39, R13, R25, -R22 ;  /* 0x000000190d277223 */ /* 0x000fc40000010816 */
[----:B------:R-:W4:Y:S04]  /*f940*/  LDSM.16.MT88.4 R12, [R163+0x6800] ;  /* 0x00680000a30c783b */ /* 0x000f280000004200 */
[----:B------:R-:W5:Y:S01]  /*f950*/  MUFU.EX2 R18, R18 ;  /* 0x0000001200127308 */ /* 0x000f620000000800 */
[----:B------:R-:W-:-:S07]  /*f960*/  FFMA.FTZ R31, R11, R25, -R22 ;  /* 0x000000190b1f7223 */ /* 0x000fce0000010816 */
[----:B------:R-:W-:Y:S01]  /*f970*/  MUFU.EX2 R17, R17 ;  /* 0x0000001100117308 */ /* 0x000fe20000000800 */
[-C--:B------:R-:W-:Y:S02]  /*f980*/  FFMA.FTZ R24, R9, R25.reuse, -R22 ;  /* 0x0000001909187223 */ /* 0x080fe40000010816 */
[----:B------:R-:W4:Y:S05]  /*f990*/  LDSM.16.MT88.4 R8, [R162+0x6800] ;  /* 0x00680000a208783b */ /* 0x000f2a0000004200 */
[----:B------:R-:W1:Y:S08]  /*f9a0*/  MUFU.EX2 R16, R16 ;  /* 0x0000001000107308 */ /* 0x000e700000000800 */
[----:B------:R-:W-:Y:S08]  /*f9b0*/  MUFU.EX2 R53, R53 ;  /* 0x0000003500357308 */ /* 0x000ff00000000800 */
[----:B------:R-:W2:Y:S08]  /*f9c0*/  MUFU.EX2 R36, R36 ;  /* 0x0000002400247308 */ /* 0x000eb00000000800 */
[----:B------:R-:W-:Y:S08]  /*f9d0*/  MUFU.EX2 R51, R51 ;  /* 0x0000003300337308 */ /* 0x000ff00000000800 */
[----:B------:R-:W3:Y:S01]  /*f9e0*/  MUFU.EX2 R32, R32 ;  /* 0x0000002000207308 */ /* 0x000ee20000000800 */
[-CC-:B------:R-:W-:Y:S01]  /*f9f0*/  FFMA.FTZ R41, R71, R25.reuse, -R34.reuse ;  /* 0x0000001947297223 */ /* 0x180fe20000010822 */
[-C--:B------:R-:W-:Y:S01]  /*fa00*/  FFMA.FTZ R35, R75, R25.reuse, -R34 ;  /* 0x000000194b237223 */ /* 0x080fe20000010822 */
[----:B------:R-:W-:Y:S01]  /*fa10*/  FFMA.FTZ R28, R73, R25, -R22 ;  /* 0x00000019491c7223 */ /* 0x000fe20000010816 */
[----:B-----5:R-:W-:-:S02]  /*fa20*/  F2FP.F16.F32.PACK_AB R68, R18, R19 ;  /* 0x000000131244723e */ /* 0x020fc400000000ff */
[----:B-1----:R-:W-:Y:S02]  /*fa30*/  F2FP.F16.F32.PACK_AB R70, R16, R17 ;  /* 0x000000111046723e */ /* 0x002fe400000000ff */
[----:B--2---:R-:W-:Y:S01]  /*fa40*/  F2FP.F16.F32.PACK_AB R69, R36, R53 ;  /* 0x000000352445723e */ /* 0x004fe200000000ff */
[----:B------:R-:W-:Y:S01]  /*fa50*/  MUFU.EX2 R41, R41 ;  /* 0x0000002900297308 */ /* 0x000fe20000000800 */
[----:B---3--:R-:W-:-:S07]  /*fa60*/  F2FP.F16.F32.PACK_AB R71, R32, R51 ;  /* 0x000000332047723e */ /* 0x008fce00000000ff */
[----:B------:R-:W1:Y:S08]  /*fa70*/  MUFU.EX2 R30, R30 ;  /* 0x0000001e001e7308 */ /* 0x000e700000000800 */
[----:B------:R-:W-:Y:S01]  /*fa80*/  MUFU.EX2 R35, R35 ;  /* 0x0000002300237308 */ /* 0x000fe20000000800 */
[C---:B------:R-:W-:Y:S07]  /*fa90*/  HMMA.16816.F32 R96, R68.reuse, R92, RZ ;  /* 0x0000005c4460723c */ /* 0x040fee00000018ff */
[----:B------:R-:W-:Y:S01]  /*faa0*/  MUFU.EX2 R26, R26 ;  /* 0x0000001a001a7308 */ /* 0x000fe20000000800 */
[C---:B------:R-:W-:Y:S07]  /*fab0*/  HMMA.16816.F32 R92, R68.reuse, R94, RZ ;  /* 0x0000005e445c723c */ /* 0x040fee00000018ff */
        /* <DEDUP_REMOVED lines=151> */
[-C--:B------:R-:W-:Y:S01]  /*10430*/  FFMA.FTZ R103, R103, R25.reuse, -R34 ;  /* 0x0000001967677223 */ /* 0x080fe20000010822 */
[----:B------:R-:W-:Y:S01]  /*10440*/  FADD.FTZ R17, R17, R18 ;  /* 0x0000001211117221 */ /* 0x000fe20000010000 */
        /* <DEDUP_REMOVED lines=11> */
[----:B------:R-:W-:Y:S01]  /*10500*/  FADD.FTZ R114, R16, R17 ;  /* 0x0000001110727221 */ /* 0x000fe20000010000 */
[----:B------:R-:W-:Y:S02]  /*10510*/  MUFU.EX2 R107, R107 ;  /* 0x0000006b006b7308 */ /* 0x000fe40000000800 */
[----:B------:R-:W3:Y:S06]  /*10520*/  LDSM.16.MT88.4 R16, [R161+0x9000] ;  /* 0x00900000a110783b */ /* 0x000eec0000004200 */
[----:B------:R-:W-:Y:S08]  /*10530*/  MUFU.EX2 R108, R108 ;  /* 0x0000006c006c7308 */ /* 0x000ff00000000800 */
[----:B------:R-:W-:Y:S08]  /*10540*/  MUFU.EX2 R103, R103 ;  /* 0x0000006700677308 */ /* 0x000ff00000000800 */
[----:B------:R-:W4:Y:S08]  /*10550*/  MUFU.EX2 R106, R106 ;  /* 0x0000006a006a7308 */ /* 0x000f300000000800 */
[----:B------:R-:W-:Y:S08]  /*10560*/  MUFU.EX2 R65, R65 ;  /* 0x0000004100417308 */ /* 0x000ff00000000800 */
[----:B------:R-:W5:Y:S08]  /*10570*/  MUFU.EX2 R112, R112 ;  /* 0x0000007000707308 */ /* 0x000f700000000800 */
[----:B------:R-:W-:Y:S08]  /*10580*/  MUFU.EX2 R57, R57 ;  /* 0x0000003900397308 */ /* 0x000ff00000000800 */
[----:B------:R-:W1:Y:S01]  /*10590*/  MUFU.EX2 R110, R110 ;  /* 0x0000006e006e7308 */ /* 0x000e620000000800 */
[----:B------:R-:W-:Y:S01]  /*105a0*/  FADD.FTZ R4, R53, R36 ;  /* 0x0000002435047221 */ /* 0x000fe20000010000 */
[----:B----4-:R-:W-:-:S02]  /*105b0*/  F2FP.F16.F32.PACK_AB R6, R106, R103 ;  /* 0x000000676a06723e */ /* 0x010fc400000000ff */
[----:B-----5:R-:W-:Y:S01]  /*105c0*/  F2FP.F16.F32.PACK_AB R5, R112, R65 ;  /* 0x000000417005723e */ /* 0x020fe200000000ff */
[----:B------:R-:W-:Y:S01]  /*105d0*/  FADD.FTZ R51, R51, R4 ;  /* 0x0000000433337221 */ /* 0x000fe20000010000 */
[----:B------:R-:W-:Y:S02]  /*105e0*/  F2FP.F16.F32.PACK_AB R4, R108, R107 ;  /* 0x0000006b6c04723e */ /* 0x000fe400000000ff */
[----:B-1----:R-:W-:-:S07]  /*105f0*/  F2FP.F16.F32.PACK_AB R7, R110, R57 ;  /* 0x000000396e07723e */ /* 0x002fce00000000ff */
[C---:B------:R-:W-:Y:S08]  /*10600*/  HMMA.16816.F32 R96, R4.reuse, R12, R96 ;  /* 0x0000000c0460723c */ /* 0x040ff00000001860 */
[----:B------:R-:W-:Y:S01]  /*10610*/  HMMA.16816.F32 R92, R4, R14, R92 ;  /* 0x0000000e045c723c */ /* 0x000fe2000000185c */
[----:B------:R-:W1:Y:S01]  /*10620*/  LDSM.16.MT88.4 R12, [R160+0x9000] ;  /* 0x00900000a00c783b */ /* 0x000e620000004200 */
[----:B------:R-:W-:-:S06]  /*10630*/  FADD.FTZ R41, R41, R114 ;  /* 0x0000007229297221 */ /* 0x000fcc0000010000 */
[----:B--2---:R-:W-:Y:S01]  /*10640*/  HMMA.16816.F32 R88, R4, R8, R88 ;  /* 0x000000080458723c */ /* 0x004fe20000001858 */
[----:B------:R-:W-:-:S04]  /*10650*/  FADD.FTZ R8, R32, R51 ;  /* 0x0000003320087221 */ /* 0x000fc80000010000 */
[----:B------:R-:W-:Y:S01]  /*10660*/  FADD.FTZ R39, R39, R8 ;  /* 0x0000000827277221 */ /* 0x000fe20000010000 */
[----:B------:R-:W-:-:S03]  /*10670*/  FADD.FTZ R30, R30, R41 ;  /* 0x000000291e1e7221 */ /* 0x000fc60000010000 */
[----:B------:R-:W-:Y:S01]  /*10680*/  FADD.FTZ R28, R28, R39 ;  /* 0x000000271c1c7221 */ /* 0x000fe20000010000 */
[----:B---3--:R-:W-:Y:S01]  /*10690*/  HMMA.16816.F32 R80, R4, R16, R80 ;  /* 0x000000100450723c */ /* 0x008fe20000001850 */
[----:B------:R-:W-:Y:S02]  /*106a0*/  FADD.FTZ R35, R35, R30 ;  /* 0x0000001e23237221 */ /* 0x000fe40000010000 */
[----:B------:R-:W-:-:S05]  /*106b0*/  FADD.FTZ R17, R31, R28 ;  /* 0x0000001c1f117221 */ /* 0x000fca0000010000 */
[C---:B------:R-:W-:Y:S01]  /*106c0*/  HMMA.16816.F32 R84, R4.reuse, R10, R84 ;  /* 0x0000000a0454723c */ /* 0x040fe20000001854 */
[----:B------:R-:W2:Y:S01]  /*106d0*/  LDSM.16.MT88.4 R8, [R163+0x9800] ;  /* 0x00980000a308783b */ /* 0x000ea20000004200 */
[----:B------:R-:W-:Y:S01]  /*106e0*/  FADD.FTZ R16, R26, R35 ;  /* 0x000000231a107221 */ /* 0x000fe20000010000 */
[----:B------:R-:W-:Y:S01]  /*106f0*/  FADD.FTZ R17, R24, R17 ;  /* 0x0000001118117221 */ /* 0x000fe20000010000 */
[-C--:B------:R-:W-:Y:S02]  /*10700*/  FFMA.FTZ R36, R45, R25.reuse, -R34 ;  /* 0x000000192d247223 */ /* 0x080fe40000010822 */
[----:B------:R-:W-:Y:S01]  /*10710*/  FADD.FTZ R109, R109, R16 ;  /* 0x000000106d6d7221 */ /* 0x000fe20000010000 */
[----:B------:R-:W-:Y:S01]  /*10720*/  FADD.FTZ R44, R44, R17 ;  /* 0x000000112c2c7221 */ /* 0x000fe20000010000 */
[----:B------:R-:W-:Y:S01]  /*10730*/  HMMA.16816.F32 R76, R4, R18, R76 ;  /* 0x00000012044c723c */ /* 0x000fe2000000184c */
[----:B------:R-:W3:Y:S01]  /*10740*/  LDSM.16.MT88.4 R16, [R162+0x9800] ;  /* 0x00980000a210783b */ /* 0x000ee20000004200 */
[-C--:B------:R-:W-:Y:S01]  /*10750*/  FFMA.FTZ R45, R43, R25.reuse, -R34 ;  /* 0x000000192b2d7223 */ /* 0x080fe20000010822 */
[-CC-:B------:R-:W-:Y:S01]  /*10760*/  FFMA.FTZ R33, R33, R25.reuse, -R22.reuse ;  /* 0x0000001921217223 */ /* 0x180fe20000010816 */
[-C--:B------:R-:W-:Y:S01]  /*10770*/  FFMA.FTZ R187, R27, R25.reuse, -R22 ;  /* 0x000000191bbb7223 */ /* 0x080fe20000010816 */
        /* <DEDUP_REMOVED lines=86> */
.L_x_12844:
        /* <DEDUP_REMOVED lines=77> */
.L_x_12839:
[----:B------:R-:W-:Y:S05]  /*111b0*/  BSYNC.RECONVERGENT B0 ;  /* 0x0000000000007941 */ /* 0x000fea0003800200 */
.L_x_12838:
        /* <DEDUP_REMOVED lines=233> */
[-C--:B---3--:R-:W-:Y:S01]  /*12050*/  FMUL.FTZ R12, R44, R2.reuse ;  /* 0x000000022c0c7220 */ /* 0x088fe20000410000 */
[-C--:B------:R-:W-:Y:S03]  /*12060*/  FMUL.FTZ R45, R45, R2.reuse ;  /* 0x000000022d2d7220 */ /* 0x080fe60000410000 */
[----:B------:R-:W3:Y:S01]  /*12070*/  MUFU.TANH R216, R20 ;  /* 0x0000001400d87308 */ /* 0x000ee20000002400 */
        /* <DEDUP_REMOVED lines=26> */
[----:B------:R-:W1:Y:S01]  /*12220*/  MUFU.TANH R212, R212 ;  /* 0x000000d400d47308 */ /* 0x000e620000002400 */
[-C--:B------:R-:W-:Y:S01]  /*12230*/  FMUL.FTZ R37, R67, R2.reuse ;  /* 0x0000000243257220 */ /* 0x080fe20000410000 */
[----:B-----5:R-:W-:Y:S08]  /*12240*/  FMUL.FTZ R6, R64, R2 ;  /* 0x0000000240067220 */ /* 0x020ff00000410000 */
[----:B------:R1:W1:Y:S10]  /*12250*/  MUFU.TANH R210, R25 ;  /* 0x0000001900d27308 */ /* 0x0002740000002400 */
        /* <DEDUP_REMOVED lines=111> */
.L_x_12843:
[----:B------:R-:W-:Y:S05]  /*12950*/  BSYNC.RECONVERGENT B0 ;  /* 0x0000000000007941 */ /* 0x000fea0003800200 */
.L_x_12842:
        /* <DEDUP_REMOVED lines=57> */
.L_x_12841:
[----:B------:R-:W-:Y:S05]  /*12cf0*/  BSYNC.RECONVERGENT B1 ;  /* 0x0000000000017941 */ /* 0x000fea0003800200 */
.L_x_12840:
[----:B-1----:R-:W3:Y:S01]  /*12d00*/  LD.E R36, desc[UR4][R100.64+0xdc] ;  /* 0x0000dc0464247980 */ /* 0x002ee2000c101900 */
[----:B--2---:R-:W-:Y:S02]  /*12d10*/  IABS R3, R182 ;  /* 0x000000b600037213 */ /* 0x004fe40000000000 */
[C---:B------:R-:W-:Y:S01]  /*12d20*/  IADD3 R2, PT, PT, R182.reuse, -0x8, RZ ;  /* 0xfffffff8b6027810 */ /* 0x040fe20007ffe0ff */
[----:B------:R-:W-:Y:S01]  /*12d30*/  LDSM.16.MT88.4 R28, [R161+0x6000] ;  /* 0x00600000a11c783b */ /* 0x000fe20000004200 */
[----:B------:R-:W-:Y:S02]  /*12d40*/  I2FP.F32.S32 R3, R3 ;  /* 0x0000000300037245 */ /* 0x000fe40000201400 */
[----:B------:R-:W-:Y:S02]  /*12d50*/  IABS R2, R2 ;  /* 0x0000000200027213 */ /* 0x000fe40000000000 */
[----:B------:R-:W-:Y:S01]  /*12d60*/  IADD3 R11, PT, PT, R182, -0x29, RZ ;  /* 0xffffffd7b60b7810 */ /* 0x000fe20007ffe0ff */
[----:B------:R-:W-:Y:S01]  /*12d70*/  FFMA.FTZ R141, -R0, R3, R141 ;  /* 0x00000003008d7223 */ /* 0x000fe2000001018d */
[----:B------:R-:W-:Y:S01]  /*12d80*/  IADD3 R3, PT, PT, R182, -0x10, RZ ;  /* 0xfffffff0b6037810 */ /* 0x000fe20007ffe0ff */
[----:B------:R-:W-:Y:S01]  /*12d90*/  LDSM.16.MT88.4 R48, [R160+0x6000] ;  /* 0x00600000a030783b */ /* 0x000fe20000004200 */
[----:B------:R-:W-:Y:S02]  /*12da0*/  I2FP.F32.S32 R2, R2 ;  /* 0x0000000200027245 */ /* 0x000fe40000201400 */
[----:B------:R-:W-:Y:S02]  /*12db0*/  IABS R3, R3 ;  /* 0x0000000300037213 */ /* 0x000fe40000000000 */
[----:B------:R-:W-:Y:S01]  /*12dc0*/  IABS R11, R11 ;  /* 0x0000000b000b7213 */ /* 0x000fe20000000000 */
[CC--:B------:R-:W-:Y:S01]  /*12dd0*/  FFMA.FTZ R137, -R0.reuse, R2.reuse, R137 ;  /* 0x0000000200897223 */ /* 0x0c0fe20000010189 */
[----:B------:R-:W-:Y:S01]  /*12de0*/  I2FP.F32.S32 R3, R3 ;  /* 0x0000000300037245 */ /* 0x000fe20000201400 */
[----:B------:R-:W-:Y:S01]  /*12df0*/  FFMA.FTZ R149, -R0, R2, R149 ;  /* 0x0000000200957223 */ /* 0x000fe20000010195 */
[----:B------:R-:W-:Y:S01]  /*12e00*/  IADD3 R2, PT, PT, R182, -0x18, RZ ;  /* 0xffffffe8b6027810 */ /* 0x000fe20007ffe0ff */
[----:B------:R-:W-:Y:S01]  /*12e10*/  LDSM.16.MT88.4 R56, [R162+0x6800] ;  /* 0x00680000a238783b */ /* 0x000fe20000004200 */
        /* <DEDUP_REMOVED lines=8> */
[----:B------:R-:W-:Y:S02]  /*12ea0*/  I2FP.F32.S32 R2, R2 ;  /* 0x0000000200027245 */ /* 0x000fe40000201400 */
[----:B------:R-:W-:Y:S02]  /*12eb0*/  I2FP.F32.S32 R3, R3 ;  /* 0x0000000300037245 */ /* 0x000fe40000201400 */
[----:B------:R-:W-:Y:S01]  /*12ec0*/  IADD3 R6, PT, PT, R182, -0x1, RZ ;  /* 0xffffffffb6067810 */ /* 0x000fe20007ffe0ff */
[CC--:B------:R-:W-:Y:S01]  /*12ed0*/  FFMA.FTZ R189, -R0.reuse, R2.reuse, R189 ;  /* 0x0000000200bd7223 */ /* 0x0c0fe200000101bd */
[C---:B------:R-:W-:Y:S01]  /*12ee0*/  FFMA.FTZ R195, -R0.reuse, R2, R195 ;  /* 0x0000000200c37223 */ /* 0x040fe200000101c3 */
[CC--:B------:R-:W-:Y:S01]  /*12ef0*/  FFMA.FTZ R212, -R0.reuse, R3.reuse, R212 ;  /* 0x0000000300d47223 */ /* 0x0c0fe200000101d4 */
[----:B------:R-:W-:Y:S01]  /*12f00*/  FFMA.FTZ R208, -R0, R3, R208 ;  /* 0x0000000300d07223 */ /* 0x000fe200000101d0 */
[C---:B------:R-:W-:Y:S02]  /*12f10*/  IADD3 R3, PT, PT, R182.reuse, -0x38, RZ ;  /* 0xffffffc8b6037810 */ /* 0x040fe40007ffe0ff */
[C---:B------:R-:W-:Y:S02]  /*12f20*/  IADD3 R2, PT, PT, R182.reuse, -0x41, RZ ;  /* 0xffffffbfb6027810 */ /* 0x040fe40007ffe0ff */
[----:B------:R-:W-:Y:S02]  /*12f30*/  IABS R3, R3 ;  /* 0x0000000300037213 */ /* 0x000fe40000000000 */
[----:B------:R-:W-:Y:S02]  /*12f40*/  IABS R2, R2 ;  /* 0x0000000200027213 */ /* 0x000fe40000000000 */
[----:B------:R-:W-:Y:S02]  /*12f50*/  I2FP.F32.S32 R3, R3 ;  /* 0x0000000300037245 */ /* 0x000fe40000201400 */
[----:B------:R-:W-:Y:S02]  /*12f60*/  IADD3 R11, PT, PT, R182, -0x40, RZ ;  /* 0xffffffc0b60b7810 */ /* 0x000fe40007ffe0ff */
[----:B------:R-:W-:Y:S01]  /*12f70*/  IABS R6, R6 ;  /* 0x0000000600067213 */ /* 0x000fe20000000000 */
        /* <DEDUP_REMOVED lines=8> */
[----:B------:R-:W-:Y:S02]  /*13000*/  I2FP.F32.S32 R6, R6 ;  /* 0x0000000600067245 */ /* 0x000fe40000201400 */
[----:B------:R-:W-:Y:S02]  /*13010*/  IABS R3, R3 ;  /* 0x0000000300037213 */ /* 0x000fe40000000000 */
[----:B------:R-:W-:Y:S01]  /*13020*/  IADD3 R2, PT, PT, R182, -0x58, RZ ;  /* 0xffffffa8b6027810 */ /* 0x000fe20007ffe0ff */
[C---:B------:R-:W-:Y:S01]  /*13030*/  FFMA.FTZ R143, -R0.reuse, R6, R143 ;  /* 0x00000006008f7223 */ /* 0x040fe2000001018f */
[----:B------:R-:W-:Y:S02]  /*13040*/  IABS R24, R24 ;  /* 0x0000001800187213 */ /* 0x000fe40000000000 */
[----:B------:R-:W-:Y:S02]  /*13050*/  I2FP.F32.S32 R3, R3 ;  /* 0x0000000300037245 */ /* 0x000fe40000201400 */
[----:B------:R-:W-:Y:S02]  /*13060*/  I2FP.F32.S32 R11, R11 ;  /* 0x0000000b000b7245 */ /* 0x000fe40000201400 */
[----:B------:R-:W-:Y:S01]  /*13070*/  IABS R2, R2 ;  /* 0x0000000200027213 */ /* 0x000fe20000000000 */
[-C--:B------:R-:W-:Y:S01]  /*13080*/  FFMA.FTZ R146, -R0, R3.reuse, R146 ;  /* 0x0000000300927223 */ /* 0x080fe20000010192 */
[----:B------:R-:W-:Y:S01]  /*13090*/  IADD3 R16, PT, PT, R182, -0x11, RZ ;  /* 0xffffffefb6107810 */ /* 0x000fe20007ffe0ff */
[C---:B------:R-:W-:Y:S01]  /*130a0*/  FFMA.FTZ R150, -R0.reuse, R3, R150 ;  /* 0x0000000300967223 */ /* 0x040fe20000010196 */
[----:B------:R-:W-:Y:S01]  /*130b0*/  I2FP.F32.S32 R24, R24 ;  /* 0x0000001800187245 */ /* 0x000fe20000201400 */
[-C--:B------:R-:W-:Y:S01]  /*130c0*/  FFMA.FTZ R196, -R0, R11.reuse, R196 ;  /* 0x0000000b00c47223 */ /* 0x080fe200000101c4 */
[----:B------:R-:W-:Y:S01]  /*130d0*/  IADD3 R6, PT, PT, R182, -0x9, RZ ;  /* 0xfffffff7b6067810 */ /* 0x000fe20007ffe0ff */
[C---:B------:R-:W-:Y:S01]  /*130e0*/  FFMA.FTZ R188, -R0.reuse, R11, R188 ;  /* 0x0000000b00bc7223 */ /* 0x040fe200000101bc */
        /* <DEDUP_REMOVED lines=8> */
[----:B------:R-:W-:Y:S02]  /*13170*/  IADD3 R13, PT, PT, R182, -0x28, RZ ;  /* 0xffffffd8b60d7810 */ /* 0x000fe40007ffe0ff */
[----:B------:R-:W-:Y:S02]  /*13180*/  I2FP.F32.S32 R16, R16 ;  /* 0x0000001000107245 */ /* 0x000fe40000201400 */
[----:B------:R-:W-:Y:S02]  /*13190*/  IABS R11, R11 ;  /* 0x0000000b000b7213 */ /* 0x000fe40000000000 */
[----:B------:R-:W-:Y:S01]  /*131a0*/  I2FP.F32.S32 R6, R6 ;  /* 0x0000000600067245 */ /* 0x000fe20000201400 */
[-C--:B------:R-:W-:Y:S01]  /*131b0*/  FFMA.FTZ R147, -R0, R16.reuse, R147 ;  /* 0x0000001000937223 */ /* 0x080fe20000010193 */
[----:B------:R-:W-:Y:S01]  /*131c0*/  IADD3 R3, PT, PT, R182, -0x60, RZ ;  /* 0xffffffa0b6037810 */ /* 0x000fe20007ffe0ff */
[C---:B------:R-:W-:Y:S01]  /*131d0*/  FFMA.FTZ R16, -R0.reuse, R16, R15 ;  /* 0x0000001000107223 */ /* 0x040fe2000001010f */
[----:B------:R-:W-:Y:S01]  /*131e0*/  IABS R13, R13 ;  /* 0x0000000d000d7213 */ /* 0x000fe20000000000 */
[CC--:B------:R-:W-:Y:S01]  /*131f0*/  FFMA.FTZ R139, -R0.reuse, R6.reuse, R139 ;  /* 0x00000006008b7223 */ /* 0x0c0fe2000001018b */
[----:B------:R-:W-:Y:S01]  /*13200*/  I2FP.F32.S32 R11, R11 ;  /* 0x0000000b000b7245 */ /* 0x000fe20000201400 */
[----:B------:R-:W-:Y:S01]  /*13210*/  FFMA.FTZ R151, -R0, R6, R151 ;  /* 0x0000000600977223 */ /* 0x000fe20000010197 */
[----:B------:R-:W-:Y:S02]  /*13220*/  IABS R3, R3 ;  /* 0x0000000300037213 */ /* 0x000fe40000000000 */
[----:B------:R-:W-:Y:S01]  /*13230*/  IADD3 R2, PT, PT, R182, -0x68, RZ ;  /* 0xffffff98b6027810 */ /* 0x000fe20007ffe0ff */
[C---:B------:R-:W-:Y:S01]  /*13240*/  FFMA.FTZ R142, -R0.reuse, R11, R142 ;  /* 0x0000000b008e7223 */ /* 0x040fe2000001018e */
[----:B------:R-:W-:Y:S01]  /*13250*/  I2FP.F32.S32 R13, R13 ;  /* 0x0000000d000d7245 */ /* 0x000fe20000201400 */
[----:B------:R-:W-:Y:S01]  /*13260*/  FFMA.FTZ R138, -R0, R11, R138 ;  /* 0x0000000b008a7223 */ /* 0x000fe2000001018a */
[C---:B------:R-:W-:Y:S02]  /*13270*/  IADD3 R15, PT, PT, R182.reuse, -0x20, RZ ;  /* 0xffffffe0b60f7810 */ /* 0x040fe40007ffe0ff */
[----:B------:R-:W-:Y:S01]  /*13280*/  IADD3 R6, PT, PT, R182, -0x69, RZ ;  /* 0xffffff97b6067810 */ /* 0x000fe20007ffe0ff */
[C---:B------:R-:W-:Y:S01]  /*13290*/  FFMA.FTZ R60, -R0.reuse, R13, R23 ;  /* 0x0000000d003c7223 */ /* 0x040fe20000010117 */
[----:B------:R-:W-:Y:S01]  /*132a0*/  I2FP.F32.S32 R3, R3 ;  /* 0x0000000300037245 */ /* 0x000fe20000201400 */
[----:B------:R-:W-:Y:S01]  /*132b0*/  FFMA.FTZ R216, -R0, R13, R216 ;  /* 0x0000000d00d87223 */ /* 0x000fe200000101d8 */
[----:B------:R-:W-:Y:S02]  /*132c0*/  IADD3 R11, PT, PT, R182, -0x61, RZ ;  /* 0xffffff9fb60b7810 */ /* 0x000fe40007ffe0ff */
[----:B------:R-:W-:Y:S01]  /*132d0*/  IABS R2, R2 ;  /* 0x0000000200027213 */ /* 0x000fe20000000000 */
[C---:B------:R-:W-:Y:S01]  /*132e0*/  FFMA.FTZ R128, -R0.reuse, R3, R128 ;  /* 0x0000000300807223 */ /* 0x040fe20000010180 */
[----:B------:R-:W-:Y:S01]  /*132f0*/  IABS R15, R15 ;  /* 0x0000000f000f7213 */ /* 0x000fe20000000000 */
[----:B------:R-:W-:Y:S01]  /*13300*/  FFMA.FTZ R124, -R0, R3, R124 ;  /* 0x00000003007c7223 */ /* 0x000fe2000001017c */
[----:B------:R-:W-:Y:S02]  /*13310*/  IABS R6, R6 ;  /* 0x0000000600067213 */ /* 0x000fe40000000000 */
[C---:B------:R-:W-:Y:S02]  /*13320*/  IADD3 R13, PT, PT, R182.reuse, -0x39, RZ ;  /* 0xffffffc7b60d7810 */ /* 0x040fe40007ffe0ff */
[----:B------:R-:W-:Y:S02]  /*13330*/  IADD3 R62, PT, PT, R182, -0x21, RZ ;  /* 0xffffffdfb63e7810 */ /* 0x000fe40007ffe0ff */
[----:B------:R-:W-:Y:S02]  /*13340*/  IABS R11, R11 ;  /* 0x0000000b000b7213 */ /* 0x000fe40000000000 */
[----:B------:R-:W-:Y:S02]  /*13350*/  I2FP.F32.S32 R2, R2 ;  /* 0x0000000200027245 */ /* 0x000fe40000201400 */
[----:B------:R-:W-:Y:S02]  /*13360*/  I2FP.F32.S32 R15, R15 ;  /* 0x0000000f000f7245 */ /* 0x000fe40000201400 */
[----:B------:R-:W-:Y:S01]  /*13370*/  I2FP.F32.S32 R3, R6 ;  /* 0x0000000600037245 */ /* 0x000fe20000201400 */
[CC--:B------:R-:W-:Y:S01]  /*13380*/  FFMA.FTZ R116, -R0.reuse, R2.reuse, R5 ;  /* 0x0000000200747223 */ /* 0x0c0fe20000010105 */
[----:B------:R-:W-:Y:S01]  /*13390*/  FMNMX3.FTZ R6, R103, R141, R143, !PT ;  /* 0x0000008d67067276 */ /* 0x000fe2000781008f */
[C---:B------:R-:W-:Y:S01]  /*133a0*/  FFMA.FTZ R120, -R0.reuse, R2, R120 ;  /* 0x0000000200787223 */ /* 0x040fe20000010178 */
[----:B------:R-:W-:Y:S01]  /*133b0*/  IABS R13, R13 ;  /* 0x0000000d000d7213 */ /* 0x000fe20000000000 */
[CC--:B------:R-:W-:Y:S01]  /*133c0*/  FFMA.FTZ R34, -R0.reuse, R15.reuse, R193 ;  /* 0x0000000f00227223 */ /* 0x0c0fe200000101c1 */
[----:B------:R-:W-:Y:S01]  /*133d0*/  IABS R62, R62 ;  /* 0x0000003e003e7213 */ /* 0x000fe20000000000 */
[C---:B------:R-:W-:Y:S01]  /*133e0*/  FFMA.FTZ R220, -R0.reuse, R15, R220 ;  /* 0x0000000f00dc7223 */ /* 0x040fe200000101dc */
[----:B------:R-:W-:Y:S01]  /*133f0*/  I2FP.F32.S32 R11, R11 ;  /* 0x0000000b000b7245 */ /* 0x000fe20000201400 */
[----:B------:R-:W-:Y:S01]  /*13400*/  FFMA.FTZ R118, -R0, R3, R7 ;  /* 0x0000000300767223 */ /* 0x000fe20000010107 */
[----:B------:R-:W-:Y:S01]  /*13410*/  FMNMX3.FTZ R2, R102, R137, R139, !PT ;  /* 0x0000008966027276 */ /* 0x000fe2000781008b */
[----:B------:R-:W-:Y:S01]  /*13420*/  FFMA.FTZ R114, -R0, R3, R114 ;  /* 0x0000000300727223 */ /* 0x000fe20000010172 */
[----:B------:R-:W-:Y:S01]  /*13430*/  FMNMX3.FTZ R7, R6, R149, R151, !PT ;  /* 0x0000009506077276 */ /* 0x000fe20007810097 */
[C---:B------:R-:W-:Y:S01]  /*13440*/  FFMA.FTZ R126, -R0.reuse, R11, R126 ;  /* 0x0000000b007e7223 */ /* 0x040fe2000001017e */
[----:B------:R-:W-:Y:S01]  /*13450*/  I2FP.F32.S32 R13, R13 ;  /* 0x0000000d000d7245 */ /* 0x000fe20000201400 */
[----:B------:R-:W-:Y:S01]  /*13460*/  FFMA.FTZ R122, -R0, R11, R122 ;  /* 0x0000000b007a7223 */ /* 0x000fe2000001017a */
[----:B------:R-:W-:Y:S02]  /*13470*/  IADD3 R15, PT, PT, R182, -0x31, RZ ;  /* 0xffffffcfb60f7810 */ /* 0x000fe40007ffe0ff */
[----:B------:R-:W-:Y:S01]  /*13480*/  I2FP.F32.S32 R62, R62 ;  /* 0x0000003e003e7245 */ /* 0x000fe20000201400 */
[----:B------:R-:W-:Y:S01]  /*13490*/  FFMA.FTZ R198, -R0, R13, R198 ;  /* 0x0000000d00c67223 */ /* 0x000fe200000101c6 */
[----:B------:R-:W-:Y:S01]  /*134a0*/  FMNMX3.FTZ R11, R2, R145, R147, !PT ;  /* 0x00000091020b7276 */ /* 0x000fe20007810093 */
[C---:B------:R-:W-:Y:S01]  /*134b0*/  FFMA.FTZ R202, -R0.reuse, R13, R202 ;  /* 0x0000000d00ca7223 */ /* 0x040fe200000101ca */
[----:B------:R-:W-:Y:S01]  /*134c0*/  FMNMX3.FTZ R7, R7, R191, R16, !PT ;  /* 0x000000bf07077276 */ /* 0x000fe20007810010 */
[CC--:B------:R-:W-:Y:S01]  /*134d0*/  FFMA.FTZ R32, -R0.reuse, R62.reuse, R17 ;  /* 0x0000003e00207223 */ /* 0x0c0fe20000010111 */
[----:B------:R-:W-:Y:S01]  /*134e0*/  IABS R15, R15 ;  /* 0x0000000f000f7213 */ /* 0x000fe20000000000 */
[----:B------:R-:W-:Y:S01]  /*134f0*/  FFMA.FTZ R62, -R0, R62, R21 ;  /* 0x0000003e003e7223 */ /* 0x000fe20000010115 */
[C---:B------:R-:W-:Y:S01]  /*13500*/  IADD3 R13, PT, PT, R182.reuse, -0x50, RZ ;  /* 0xffffffb0b60d7810 */ /* 0x040fe20007ffe0ff */
[----:B------:R-:W-:Y:S01]  /*13510*/  LDSM.16.MT88.4 R20, [R162+0x6000] ;  /* 0x00600000a214783b */ /* 0x000fe20000004200 */
        /* <DEDUP_REMOVED lines=10> */
[----:B------:R-:W-:Y:S02]  /*135c0*/  IADD3 R15, PT, PT, R182, -0x48, RZ ;  /* 0xffffffb8b60f7810 */ /* 0x000fe40007ffe0ff */
[----:B------:R-:W-:Y:S02]  /*135d0*/  I2FP.F32.S32 R13, R13 ;  /* 0x0000000d000d7245 */ /* 0x000fe40000201400 */
[----:B------:R-:W-:Y:S02]  /*135e0*/  FMNMX3.FTZ R11, R11, R216, R214, !PT ;  /* 0x000000d80b0b7276 */ /* 0x000fe400078100d6 */
[----:B------:R-:W-:Y:S01]  /*135f0*/  FMNMX3.FTZ R7, R7, R60, R218, !PT ;  /* 0x0000003c07077276 */ /* 0x000fe200078100da */
[C---:B------:R-:W-:Y:S01]  /*13600*/  FFMA.FTZ R144, -R0.reuse, R13, R144 ;  /* 0x0000000d00907223 */ /* 0x040fe20000010190 */
[----:B------:R-:W-:Y:S01]  /*13610*/  I2FP.F32.S32 R5, R5 ;  /* 0x0000000500057245 */ /* 0x000fe20000201400 */
[C---:B------:R-:W-:Y:S01]  /*13620*/  FFMA.FTZ R140, -R0.reuse, R13, R140 ;  /* 0x0000000d008c7223 */ /* 0x040fe2000001018c */
[----:B------:R-:W-:Y:S02]  /*13630*/  IABS R15, R15 ;  /* 0x0000000f000f7213 */ /* 0x000fe40000000000 */
[----:B------:R-:W-:Y:S01]  /*13640*/  FMNMX3.FTZ R11, R11, R212, R210, !PT ;  /* 0x000000d40b0b7276 */ /* 0x000fe200078100d2 */
[-C--:B------:R-:W-:Y:S01]  /*13650*/  FFMA.FTZ R106, -R0, R5.reuse, R106 ;  /* 0x00000005006a7223 */ /* 0x080fe2000001016a */
[----:B------:R-:W-:Y:S01]  /*13660*/  IADD3 R13, PT, PT, R182, -0x59, RZ ;  /* 0xffffffa7b60d7810 */ /* 0x000fe20007ffe0ff */
[C---:B------:R-:W-:Y:S01]  /*13670*/  FFMA.FTZ R39, -R0.reuse, R5, R39 ;  /* 0x0000000500277223 */ /* 0x040fe20000010127 */
[----:B------:R-:W-:Y:S02]  /*13680*/  FMNMX3.FTZ R7, R7, R208, R206, !PT ;  /* 0x000000d007077276 */ /* 0x000fe400078100ce */
[----:B------:R-:W-:Y:S02]  /*13690*/  I2FP.F32.S32 R15, R15 ;  /* 0x0000000f000f7245 */ /* 0x000fe40000201400 */
[----:B------:R-:W-:Y:S02]  /*136a0*/  FMNMX3.FTZ R5, R11, R200, R198, !PT ;  /* 0x000000c80b057276 */ /* 0x000fe400078100c6 */
[----:B------:R-:W-:Y:S01]  /*136b0*/  IABS R13, R13 ;  /* 0x0000000d000d7213 */ /* 0x000fe20000000000 */
[CC--:B------:R-:W-:Y:S01]  /*136c0*/  FFMA.FTZ R190, -R0.reuse, R15.reuse, R190 ;  /* 0x0000000f00be7223 */ /* 0x0c0fe200000101be */
[----:B------:R-:W-:Y:S01]  /*136d0*/  FMNMX3.FTZ R11, R7, R204, R202, !PT ;  /* 0x000000cc070b7276 */ /* 0x000fe200078100ca */
[----:B------:R-:W-:Y:S01]  /*136e0*/  FFMA.FTZ R148, -R0, R15, R148 ;  /* 0x0000000f00947223 */ /* 0x000fe20000010194 */
[----:B------:R-:W-:Y:S02]  /*136f0*/  IADD3 R3, PT, PT, R182, -0x78, RZ ;  /* 0xffffff88b6037810 */ /* 0x000fe40007ffe0ff */
[----:B------:R-:W-:Y:S02]  /*13700*/  I2FP.F32.S32 R13, R13 ;  /* 0x0000000d000d7245 */ /* 0x000fe40000201400 */
[----:B------:R-:W-:Y:S02]  /*13710*/  FMNMX3.FTZ R11, R11, R188, R192, !PT ;  /* 0x000000bc0b0b7276 */ /* 0x000fe400078100c0 */
[----:B------:R-:W-:Y:S01]  /*13720*/  IABS R3, R3 ;  /* 0x0000000300037213 */ /* 0x000fe20000000000 */
[CC--:B------:R-:W-:Y:S01]  /*13730*/  FFMA.FTZ R130, -R0.reuse, R13.reuse, R130 ;  /* 0x0000000d00827223 */ /* 0x0c0fe20000010182 */
[----:B------:R-:W-:Y:S01]  /*13740*/  FMNMX3.FTZ R7, R5, R196, R194, !PT ;  /* 0x000000c405077276 */ /* 0x000fe200078100c2 */
[C---:B------:R-:W-:Y:S01]  /*13750*/  FFMA.FTZ R134, -R0.reuse, R13, R134 ;  /* 0x0000000d00867223 */ /* 0x040fe20000010186 */
        /* <DEDUP_REMOVED lines=79> */
[----:B------:R-:W-:Y:S03]  /*13c50*/  FMUL.FTZ R33, R41, R69 ;  /* 0x0000004529217220 */ /* 0x000fe60000410000 */
[----:B------:R-:W1:Y:S01]  /*13c60*/  MUFU.EX2 R110, R110 ;  /* 0x0000006e006e7308 */ /* 0x000e620000000800 */
[C---:B--2---:R-:W-:Y:S01]  /*13c70*/  FMUL.FTZ R7, R40.reuse, R99 ;  /* 0x0000006328077220 */ /* 0x044fe20000410000 */
[C---:B------:R-:W-:Y:S01]  /*13c80*/  FMUL.FTZ R6, R40.reuse, R98 ;  /* 0x0000006228067220 */ /* 0x040fe20000410000 */
[C---:B------:R-:W-:Y:S01]  /*13c90*/  FMUL.FTZ R10, R40.reuse, R94 ;  /* 0x0000005e280a7220 */ /* 0x040fe20000410000 */
[C---:B------:R-:W-:Y:S01]  /*13ca0*/  FMUL.FTZ R11, R40.reuse, R95 ;  /* 0x0000005f280b7220 */ /* 0x040fe20000410000 */
[C---:B------:R-:W-:Y:S01]  /*13cb0*/  FMUL.FTZ R18, R40.reuse, R86 ;  /* 0x0000005628127220 */ /* 0x040fe20000410000 */
[C---:B------:R-:W-:Y:S01]  /*13cc0*/  FMUL.FTZ R19, R40.reuse, R87 ;  /* 0x0000005728137220 */ /* 0x040fe20000410000 */
[----:B------:R-:W-:Y:S03]  /*13cd0*/  LDSM.16.MT88.4 R92, [R163+0x9800] ;  /* 0x00980000a35c783b */ /* 0x000fe60000004200 */
[----:B------:R-:W-:Y:S01]  /*13ce0*/  MUFU.EX2 R107, R107 ;  /* 0x0000006b006b7308 */ /* 0x000fe20000000800 */
[----:B------:R-:W-:Y:S01]  /*13cf0*/  FMUL.FTZ R34, R40, R70 ;  /* 0x0000004628227220 */ /* 0x000fe20000410000 */
[--C-:B------:R-:W-:Y:S01]  /*13d00*/  FFMA.FTZ R70, R60, R36, -R43.reuse ;  /* 0x000000243c467223 */ /* 0x100fe2000001082b */
[C---:B------:R-:W-:Y:S01]  /*13d10*/  FMUL.FTZ R35, R40.reuse, R71 ;  /* 0x0000004728237220 */ /* 0x040fe20000410000 */
[C---:B------:R-:W-:Y:S01]  /*13d20*/  FMUL.FTZ R26, R40.reuse, R78 ;  /* 0x0000004e281a7220 */ /* 0x040fe20000410000 */
[----:B------:R-:W-:Y:S01]  /*13d30*/  FMUL.FTZ R27, R40, R79 ;  /* 0x0000004f281b7220 */ /* 0x000fe20000410000 */
[-CC-:B------:R-:W-:Y:S01]  /*13d40*/  FFMA.FTZ R87, R195, R36.reuse, -R43.reuse ;  /* 0x00000024c3577223 */ /* 0x180fe2000001082b */
[-CC-:B------:R-:W-:Y:S03]  /*13d50*/  FFMA.FTZ R69, R220, R36.reuse, -R43.reuse ;  /* 0x00000024dc457223 */ /* 0x180fe6000001082b */
[----:B------:R-:W2:Y:S01]  /*13d60*/  MUFU.EX2 R102, R102 ;  /* 0x0000006600667308 */ /* 0x000ea20000000800 */
[----:B-1----:R-:W-:Y:S01]  /*13d70*/  F2FP.F16.F32.PACK_AB R45, R110, R111 ;  /* 0x0000006f6e2d723e */ /* 0x002fe200000000ff */
[-C--:B------:R-:W-:Y:S01]  /*13d80*/  FFMA.FTZ R71, R218, R36.reuse, -R43 ;  /* 0x00000024da477223 */ /* 0x080fe2000001082b */
[-CC-:B------:R-:W-:Y:S01]  /*13d90*/  FFMA.FTZ R78, R212, R36.reuse, -R103.reuse ;  /* 0x00000024d44e7223 */ /* 0x180fe20000010867 */
[-CC-:B------:R-:W-:Y:S01]  /*13da0*/  FFMA.FTZ R98, R198, R36.reuse, -R103.reuse ;  /* 0x00000024c6627223 */ /* 0x180fe20000010867 */
[-C--:B------:R-:W-:Y:S01]  /*13db0*/  FFMA.FTZ R96, R194, R36.reuse, -R103 ;  /* 0x00000024c2607223 */ /* 0x080fe20000010867 */
        /* <DEDUP_REMOVED lines=25> */
[----:B------:R-:W-:Y:S03]  /*13f50*/  FFMA.FTZ R135, R106, R36, -R103 ;  /* 0x000000246a877223 */ /* 0x000fe60000010867 */
[----:B------:R-:W2:Y:S01]  /*13f60*/  MUFU.EX2 R104, R104 ;  /* 0x0000006800687308 */ /* 0x000ea20000000800 */
[----:B-1----:R-:W-:Y:S01]  /*13f70*/  F2FP.F16.F32.PACK_AB R44, R109, R112 ;  /* 0x000000706d2c723e */ /* 0x002fe200000000ff */
[----:B------:R-:W-:Y:S01]  /*13f80*/  FFMA.FTZ R42, R42, R36, -R43 ;  /* 0x000000242a2a7223 */ /* 0x000fe2000001082b */
[----:B------:R-:W-:Y:S01]  /*13f90*/  FFMA.FTZ R111, R40, R187, R111 ;  /* 0x000000bb286f7223 */ /* 0x000fe2000001006f */
[----:B------:R-:W-:Y:S01]  /*13fa0*/  FFMA.FTZ R112, R41, R186, R112 ;  /* 0x000000ba29707223 */ /* 0x000fe20000010070 */
[-CC-:B------:R-:W-:Y:S01]  /*13fb0*/  FFMA.FTZ R39, R39, R36.reuse, -R43.reuse ;  /* 0x0000002427277223 */ /* 0x180fe2000001082b */
[-CC-:B------:R-:W-:Y:S01]  /*13fc0*/  FFMA.FTZ R38, R38, R36.reuse, -R43.reuse ;  /* 0x0000002426267223 */ /* 0x180fe2000001082b */
[----:B------:R-:W-:Y:S03]  /*13fd0*/  FFMA.FTZ R187, R37, R36, -R43 ;  /* 0x0000002425bb7223 */ /* 0x000fe6000001082b */
[----:B------:R1:W-:Y:S01]  /*13fe0*/  MUFU.EX2 R85, R25 ;  /* 0x0000001900557308 */ /* 0x0003e20000000800 */
[----:B------:R-:W-:Y:S01]  /*13ff0*/  FADD.FTZ R112, R109, R112 ;  /* 0x000000706d707221 */ /* 0x000fe20000010000 */
[----:B------:R-:W-:Y:S01]  /*14000*/  FADD.FTZ R110, R110, R111 ;  /* 0x0000006f6e6e7221 */ /* 0x000fe20000010000 */
[----:B------:R-:W-:Y:S03]  /*14010*/  ISETP.GT.AND P0, PT, R177, R168, PT ;  /* 0x000000a8b100720c */ /* 0x000fe60003f04270 */
[----:B------:R-:W-:Y:S04]  /*14020*/  FADD.FTZ R107, R107, R110 ;  /* 0x0000006e6b6b7221 */ /* 0x000fe80000010000 */
[----:B------:R-:W-:Y:S01]  /*14030*/  MUFU.EX2 R87, R87 ;  /* 0x0000005700577308 */ /* 0x000fe20000000800 */
[----:B--2---:R-:W-:Y:S01]  /*14040*/  F2FP.F16.F32.PACK_AB R46, R104, R105 ;  /* 0x00000069682e723e */ /* 0x004fe200000000ff */
[----:B------:R-:W-:Y:S01]  /*14050*/  FADD.FTZ R107, R102, R107 ;  /* 0x0000006b666b7221 */ /* 0x000fe20000010000 */
[----:B------:R-:W-:Y:S01]  /*14060*/  FADD.FTZ R105, R105, R112 ;  /* 0x0000007069697221 */ /* 0x000fe20000010000 */
[----:B------:R-:W-:Y:S03]  /*14070*/  MOV R102, R3 ;  /* 0x0000000300667202 */ /* 0x000fe60000000f00 */
[----:B------:R-:W-:Y:S01]  /*14080*/  FADD.FTZ R104, R104, R105 ;  /* 0x0000006968687221 */ /* 0x000fe20000010000 */
[C---:B------:R-:W-:Y:S02]  /*14090*/  HMMA.16816.F32 R4, R44.reuse, R12, R4 ;  /* 0x0000000c2c04723c */ /* 0x040fe40000001804 */
[----:B------:R-:W-:Y:S03]  /*140a0*/  MUFU.EX2 R79, R189 ;  /* 0x000000bd004f7308 */ /* 0x000fe60000000800 */
[C---:B------:R-:W-:Y:S01]  /*140b0*/  FMUL.FTZ R12, R41.reuse, R88 ;  /* 0x00000058290c7220 */ /* 0x040fe20000410000 */
[C---:B------:R-:W-:Y:S01]  /*140c0*/  FMUL.FTZ R13, R41.reuse, R89 ;  /* 0x00000059290d7220 */ /* 0x040fe20000410000 */
[----:B-1----:R-:W-:Y:S01]  /*140d0*/  FMUL.FTZ R25, R41, R77 ;  /* 0x0000004d29197220 */ /* 0x002fe20000410000 */
[C---:B------:R-:W-:Y:S04]  /*140e0*/  HMMA.16816.F32 R8, R44.reuse, R14, R8 ;  /* 0x0000000e2c08723c */ /* 0x040fe80000001808 */
[----:B------:R-:W-:Y:S01]  /*140f0*/  MUFU.EX2 R78, R78 ;  /* 0x0000004e004e7308 */ /* 0x000fe20000000800 */
[C---:B------:R-:W-:Y:S01]  /*14100*/  FMUL.FTZ R14, R40.reuse, R90 ;  /* 0x0000005a280e7220 */ /* 0x040fe20000410000 */
[----:B------:R-:W-:Y:S01]  /*14110*/  FMUL.FTZ R15, R40, R91 ;  /* 0x0000005b280f7220 */ /* 0x000fe20000410000 */
[-C--:B------:R-:W-:Y:S01]  /*14120*/  FFMA.FTZ R77, R210, R36.reuse, -R103 ;  /* 0x00000024d24d7223 */ /* 0x080fe20000010867 */
[-CC-:B------:R-:W-:Y:S01]  /*14130*/  FFMA.FTZ R88, R191, R36.reuse, -R43.reuse ;  /* 0x00000024bf587223 */ /* 0x180fe2000001082b */
[-C--:B------:R-:W-:Y:S01]  /*14140*/  FFMA.FTZ R90, R204, R36.reuse, -R43 ;  /* 0x00000024cc5a7223 */ /* 0x080fe2000001082b */
[-CC-:B------:R-:W-:Y:S04]  /*14150*/  FFMA.FTZ R91, R200, R36.reuse, -R103.reuse ;  /* 0x00000024c85b7223 */ /* 0x180fe80000010867 */
[----:B------:R-:W-:Y:S01]  /*14160*/  MUFU.EX2 R96, R96 ;  /* 0x0000006000607308 */ /* 0x000fe20000000800 */
[----:B------:R-:W-:Y:S01]  /*14170*/  FFMA.FTZ R89, R196, R36, -R103 ;  /* 0x00000024c4597223 */ /* 0x000fe20000010867 */
[C---:B------:R-:W-:Y:S03]  /*14180*/  HMMA.16816.F32 R12, R44.reuse, R20, R12 ;  /* 0x000000142c0c723c */ /* 0x040fe6000000180c */
[C---:B------:R-:W-:Y:S01]  /*14190*/  FMUL.FTZ R20, R41.reuse, R80 ;  /* 0x0000005029147220 */ /* 0x040fe20000410000 */
[----:B------:R-:W-:Y:S01]  /*141a0*/  FFMA.FTZ R80, R24, R36, -R43 ;  /* 0x0000002418507223 */ /* 0x000fe2000001082b */
[C---:B------:R-:W-:Y:S01]  /*141b0*/  FMUL.FTZ R24, R41.reuse, R76 ;  /* 0x0000004c29187220 */ /* 0x040fe20000410000 */
[----:B------:R-:W-:Y:S02]  /*141c0*/  FFMA.FTZ R76, R52, R36, -R103 ;  /* 0x00000024344c7223 */ /* 0x000fe40000010867 */
[----:B------:R-:W-:Y:S01]  /*141d0*/  MUFU.EX2 R77, R77 ;  /* 0x0000004d004d7308 */ /* 0x000fe20000000800 */
[C---:B------:R-:W-:Y:S01]  /*141e0*/  HMMA.16816.F32 R16, R44.reuse, R22, R16 ;  /* 0x000000162c10723c */ /* 0x040fe20000001810 */
[----:B------:R-:W1:Y:S02]  /*141f0*/  LDSM.16.MT88.4 R52, [R163+0x6800] ;  /* 0x00680000a334783b */ /* 0x000e640000004200 */
[C---:B------:R-:W-:Y:S01]  /*14200*/  FMUL.FTZ R22, R40.reuse, R82 ;  /* 0x0000005228167220 */ /* 0x040fe20000410000 */
[----:B------:R-:W-:Y:S01]  /*14210*/  FMUL.FTZ R23, R40, R83 ;  /* 0x0000005328177220 */ /* 0x000fe20000410000 */
[C---:B------:R-:W-:Y:S01]  /*14220*/  FMUL.FTZ R21, R41.reuse, R81 ;  /* 0x0000005129157220 */ /* 0x040fe20000410000 */
[-CC-:B------:R-:W-:Y:S03]  /*14230*/  FFMA.FTZ R83, R208, R36.reuse, -R43.reuse ;  /* 0x00000024d0537223 */ /* 0x180fe6000001082b */
[----:B------:R-:W-:Y:S01]  /*14240*/  MUFU.EX2 R76, R76 ;  /* 0x0000004c004c7308 */ /* 0x000fe20000000800 */
[-CC-:B------:R-:W-:Y:S01]  /*14250*/  FFMA.FTZ R82, R206, R36.reuse, -R43.reuse ;  /* 0x00000024ce527223 */ /* 0x180fe2000001082b */
[-C--:B------:R-:W-:Y:S01]  /*14260*/  FFMA.FTZ R81, R202, R36.reuse, -R43 ;  /* 0x00000024ca517223 */ /* 0x080fe2000001082b */
[C---:B------:R-:W-:Y:S03]  /*14270*/  HMMA.16816.F32 R20, R44.reuse, R28, R20 ;  /* 0x0000001c2c14723c */ /* 0x040fe60000001814 */
[C---:B------:R-:W-:Y:S01]  /*14280*/  FMUL.FTZ R29, R41.reuse, R73 ;  /* 0x00000049291d7220 */ /* 0x040fe20000410000 */
[----:B------:R-:W-:Y:S01]  /*14290*/  FFMA.FTZ R73, R32, R36, -R103 ;  /* 0x0000002420497223 */ /* 0x000fe20000010867 */
[C---:B------:R-:W-:Y:S02]  /*142a0*/  FMUL.FTZ R28, R41.reuse, R72 ;  /* 0x00000048291c7220 */ /* 0x040fe40000410000 */
[----:B------:R-:W2:Y:S01]  /*142b0*/  MUFU.EX2 R88, R88 ;  /* 0x0000005800587308 */ /* 0x000ea20000000800 */
[----:B------:R-:W-:Y:S01]  /*142c0*/  FMUL.FTZ R32, R41, R68 ;  /* 0x0000004429207220 */ /* 0x000fe20000410000 */
[C---:B------:R-:W-:Y:S03]  /*142d0*/  HMMA.16816.F32 R24, R44.reuse, R30, R24 ;  /* 0x0000001e2c18723c */ /* 0x040fe60000001818 */
[C---:B------:R-:W-:Y:S01]  /*142e0*/  FMUL.FTZ R30, R40.reuse, R74 ;  /* 0x0000004a281e7220 */ /* 0x040fe20000410000 */
[----:B------:R-:W-:Y:S01]  /*142f0*/  FMUL.FTZ R31, R40, R75 ;  /* 0x0000004b281f7220 */ /* 0x000fe20000410000 */
[-C--:B------:R-:W-:Y:S03]  /*14300*/  FFMA.FTZ R68, R62, R36.reuse, -R43 ;  /* 0x000000243e447223 */ /* 0x080fe6000001082b */
[----:B------:R3:W-:Y:S01]  /*14310*/  MUFU.EX2 R72, R61 ;  /* 0x0000003d00487308 */ /* 0x0007e20000000800 */
[-CC-:B------:R-:W-:Y:S01]  /*14320*/  FFMA.FTZ R74, R216, R36.reuse, -R103.reuse ;  /* 0x00000024d84a7223 */ /* 0x180fe20000010867 */
[----:B------:R-:W-:Y:S01]  /*14330*/  FFMA.FTZ R75, R214, R36, -R103 ;  /* 0x00000024d64b7223 */ /* 0x000fe20000010867 */
[C---:B------:R-:W-:Y:S07]  /*14340*/  HMMA.16816.F32 R28, R44.reuse, R48, R28 ;  /* 0x000000302c1c723c */ /* 0x040fee000000181c */
[----:B------:R-:W4:Y:S01]  /*14350*/  MUFU.EX2 R80, R80 ;  /* 0x0000005000507308 */ /* 0x000f220000000800 */
[----:B------:R-:W-:Y:S01]  /*14360*/  HMMA.16816.F32 R32, R44, R50, R32 ;  /* 0x000000322c20723c */ /* 0x000fe20000001820 */
[----:B------:R-:W5:Y:S08]  /*14370*/  LDSM.16.MT88.4 R48, [R161+0x6800] ;  /* 0x00680000a130783b */ /* 0x000f700000004200 */
[----:B------:R-:W1:Y:S01]  /*14380*/  MUFU.EX2 R73, R73 ;  /* 0x0000004900497308 */ /* 0x000e620000000800 */
[----:B--2---:R-:W-:Y:S01]  /*14390*/  F2FP.F16.F32.PACK_AB R45, R85, R88 ;  /* 0x00000058552d723e */ /* 0x004fe200000000ff */
[----:B------:R-:W-:Y:S01]  /*143a0*/  FADD.FTZ R88, R88, R107 ;  /* 0x0000006b58587221 */ /* 0x000fe20000010000 */
[C---:B------:R-:W-:Y:S01]  /*143b0*/  F2FP.F16.F32.PACK_AB R44, R76.reuse, R79 ;  /* 0x0000004f4c2c723e */ /* 0x040fe200000000ff */
[----:B------:R-:W-:Y:S01]  /*143c0*/  FADD.FTZ R79, R79, R104 ;  /* 0x000000684f4f7221 */ /* 0x000fe20000010000 */
[----:B---3--:R-:W2:Y:S01]  /*143d0*/  LDSM.16.MT88.4 R60, [R160+0x6800] ;  /* 0x00680000a03c783b */ /* 0x008ea20000004200 */
[----:B------:R-:W-:Y:S02]  /*143e0*/  FADD.FTZ R88, R85, R88 ;  /* 0x0000005855587221 */ /* 0x000fe40000010000 */
[----:B------:R-:W-:Y:S01]  /*143f0*/  FADD.FTZ R79, R76, R79 ;  /* 0x0000004f4c4f7221 */ /* 0x000fe20000010000 */
[C---:B----4-:R-:W-:Y:S01]  /*14400*/  F2FP.F16.F32.PACK_AB R47, R80.reuse, R87 ;  /* 0x00000057502f723e */ /* 0x050fe200000000ff */
[----:B------:R-:W-:Y:S01]  /*14410*/  MUFU.EX2 R91, R91 ;  /* 0x0000005b005b7308 */ /* 0x000fe20000000800 */
[----:B------:R-:W-:Y:S04]  /*14420*/  FADD.FTZ R87, R87, R88 ;  /* 0x0000005857577221 */ /* 0x000fe80000010000 */
[----:B------:R-:W-:Y:S01]  /*14430*/  FADD.FTZ R80, R80, R87 ;  /* 0x0000005750507221 */ /* 0x000fe20000010000 */
[C---:B-1----:R-:W-:Y:S01]  /*14440*/  F2FP.F16.F32.PACK_AB R46, R73.reuse, R72 ;  /* 0x00000048492e723e */ /* 0x042fe200000000ff */
[----:B------:R-:W-:Y:S01]  /*14450*/  LDSM.16.MT88.4 R84, [R162+0x9800] ;  /* 0x00980000a254783b */ /* 0x000fe20000004200 */
[----:B------:R-:W-:Y:S02]  /*14460*/  FADD.FTZ R72, R72, R79 ;  /* 0x0000004f48487221 */ /* 0x000fe40000010000 */
[----:B------:R-:W-:Y:S02]  /*14470*/  MUFU.EX2 R121, R121 ;  /* 0x0000007900797308 */ /* 0x000fe40000000800 */
[----:B------:R-:W-:Y:S01]  /*14480*/  FADD.FTZ R73, R73, R72 ;  /* 0x0000004849497221 */ /* 0x000fe20000010000 */
[C---:B------:R-:W-:Y:S07]  /*14490*/  HMMA.16816.F32 R4, R44.reuse, R52, R4 ;  /* 0x000000342c04723c */ /* 0x040fee0000001804 */
[----:B------:R-:W-:Y:S01]  /*144a0*/  MUFU.EX2 R138, R138 ;  /* 0x0000008a008a7308 */ /* 0x000fe20000000800 */
[C---:B------:R-:W-:Y:S01]  /*144b0*/  HMMA.16816.F32 R8, R44.reuse, R54, R8 ;  /* 0x000000362c08723c */ /* 0x040fe20000001808 */
[----:B------:R-:W1:Y:S08]  /*144c0*/  LDSM.16.MT88.4 R52, [R163+0x7000] ;  /* 0x00700000a334783b */ /* 0x000e700000004200 */
[----:B------:R-:W-:Y:S01]  /*144d0*/  MUFU.EX2 R123, R123 ;  /* 0x0000007b007b7308 */ /* 0x000fe20000000800 */
[C---:B------:R-:W-:Y:S09]  /*144e0*/  HMMA.16816.F32 R12, R44.reuse, R56, R12 ;  /* 0x000000382c0c723c */ /* 0x040ff2000000180c */
        /* <DEDUP_REMOVED lines=11> */
[----:B------:R-:W-:Y:S01]  /*145a0*/  HMMA.16816.F32 R32, R44, R62, R32 ;  /* 0x0000003e2c20723c */ /* 0x000fe20000001820 */
[----:B------:R-:W5:Y:S02]  /*145b0*/  LDSM.16.MT88.4 R60, [R160+0x7000] ;  /* 0x00700000a03c783b */ /* 0x000f640000004200 */
[----:B------:R-:W-:Y:S06]  /*145c0*/  F2FP.F16.F32.PACK_AB R46, R77, R78 ;  /* 0x0000004e4d2e723e */ /* 0x000fec00000000ff */
[----:B------:R-:W-:Y:S10]  /*145d0*/  MUFU.EX2 R70, R70 ;  /* 0x0000004600467308 */ /* 0x000ff40000000800 */
[----:B------:R-:W1:Y:S01]  /*145e0*/  MUFU.EX2 R71, R71 ;  /* 0x0000004700477308 */ /* 0x000e620000000800 */
[C---:B--2---:R-:W-:Y:S01]  /*145f0*/  F2FP.F16.F32.PACK_AB R45, R68.reuse, R69 ;  /* 0x00000045442d723e */ /* 0x044fe200000000ff */
[----:B------:R-:W-:Y:S04]  /*14600*/  FADD.FTZ R69, R69, R80 ;  /* 0x0000005045457221 */ /* 0x000fe80000010000 */
[----:B------:R-:W-:Y:S04]  /*14610*/  FADD.FTZ R69, R68, R69 ;  /* 0x0000004544457221 */ /* 0x000fe80000010000 */
        /* <DEDUP_REMOVED lines=16> */
[----:B------:R-:W2:Y:S04]  /*14720*/  MUFU.EX2 R82, R82 ;  /* 0x0000005200527308 */ /* 0x000ea80000000800 */
[C---:B---3--:R-:W-:Y:S06]  /*14730*/  HMMA.16816.F32 R12, R44.reuse, R56, R12 ;  /* 0x000000382c0c723c */ /* 0x048fec000000180c */
[----:B------:R-:W-:Y:S02]  /*14740*/  MUFU.EX2 R90, R90 ;  /* 0x0000005a005a7308 */ /* 0x000fe40000000800 */
[C---:B------:R-:W-:Y:S01]  /*14750*/  HMMA.16816.F32 R16, R44.reuse, R58, R16 ;  /* 0x0000003a2c10723c */ /* 0x040fe20000001810 */
[----:B------:R-:W3:Y:S07]  /*14760*/  LDSM.16.MT88.4 R56, [R162+0x7800] ;  /* 0x00780000a238783b */ /* 0x000eee0000004200 */
[----:B------:R-:W1:Y:S01]  /*14770*/  MUFU.EX2 R81, R81 ;  /* 0x0000005100517308 */ /* 0x000e620000000800 */
[C---:B----4-:R-:W-:Y:S09]  /*14780*/  HMMA.16816.F32 R20, R44.reuse, R48, R20 ;  /* 0x000000302c14723c */ /* 0x050ff20000001814 */
[----:B------:R-:W4:Y:S01]  /*14790*/  MUFU.EX2 R98, R98 ;  /* 0x0000006200627308 */ /* 0x000f220000000800 */
[C---:B------:R-:W-:Y:S01]  /*147a0*/  HMMA.16816.F32 R24, R44.reuse, R50, R24 ;  /* 0x000000322c18723c */ /* 0x040fe20000001818 */
[----:B------:R-:W3:Y:S08]  /*147b0*/  LDSM.16.MT88.4 R48, [R161+0x7800] ;  /* 0x00780000a130783b */ /* 0x000ef00000004200 */
[----:B------:R-:W4:Y:S01]  /*147c0*/  MUFU.EX2 R89, R89 ;  /* 0x0000005900597308 */ /* 0x000f220000000800 */
[C---:B-----5:R-:W-:Y:S09]  /*147d0*/  HMMA.16816.F32 R28, R44.reuse, R60, R28 ;  /* 0x0000003c2c1c723c */ /* 0x060ff2000000181c */
[----:B------:R-:W-:Y:S01]  /*147e0*/  MUFU.EX2 R188, R188 ;  /* 0x000000bc00bc7308 */ /* 0x000fe20000000800 */
[----:B------:R-:W-:Y:S01]  /*147f0*/  HMMA.16816.F32 R32, R44, R62, R32 ;  /* 0x0000003e2c20723c */ /* 0x000fe20000001820 */
[----:B------:R-:W5:Y:S08]  /*14800*/  LDSM.16.MT88.4 R60, [R160+0x7800] ;  /* 0x00780000a03c783b */ /* 0x000f700000004200 */
[----:B------:R-:W5:Y:S01]  /*14810*/  MUFU.EX2 R115, R115 ;  /* 0x0000007300737308 */ /* 0x000f620000000800 */
[----:B--2---:R-:W-:Y:S01]  /*14820*/  F2FP.F16.F32.PACK_AB R45, R82, R83 ;  /* 0x00000053522d723e */ /* 0x004fe200000000ff */
[----:B------:R-:W-:Y:S01]  /*14830*/  FADD.FTZ R83, R83, R70 ;  /* 0x0000004653537221 */ /* 0x000fe20000010000 */
[----:B-1----:R-:W-:Y:S02]  /*14840*/  F2FP.F16.F32.PACK_AB R47, R81, R90 ;  /* 0x0000005a512f723e */ /* 0x002fe400000000ff */
[----:B----4-:R-:W-:Y:S01]  /*14850*/  F2FP.F16.F32.PACK_AB R44, R98, R91 ;  /* 0x0000005b622c723e */ /* 0x010fe200000000ff */
[----:B------:R-:W-:Y:S01]  /*14860*/  FADD.FTZ R91, R91, R78 ;  /* 0x0000004e5b5b7221 */ /* 0x000fe20000010000 */
[----:B------:R-:W-:Y:S01]  /*14870*/  F2FP.F16.F32.PACK_AB R46, R96, R89 ;  /* 0x00000059602e723e */ /* 0x000fe200000000ff */
[----:B------:R-:W-:Y:S02]  /*14880*/  LDSM.16.MT88.4 R76, [R161+0x9800] ;  /* 0x00980000a14c783b */ /* 0x000fe40000004200 */
[----:B------:R-:W-:Y:S01]  /*14890*/  MUFU.EX2 R113, R113 ;  /* 0x0000007100717308 */ /* 0x000fe20000000800 */
[----:B------:R-:W-:Y:S01]  /*148a0*/  FADD.FTZ R98, R98, R91 ;  /* 0x0000005b62627221 */ /* 0x000fe20000010000 */
[----:B------:R-:W-:Y:S02]  /*148b0*/  FADD.FTZ R83, R82, R83 ;  /* 0x0000005352537221 */ /* 0x000fe40000010000 */
[C---:B------:R-:W-:Y:S03]  /*148c0*/  HMMA.16816.F32 R4, R44.reuse, R52, R4 ;  /* 0x000000342c04723c */ /* 0x040fe60000001804 */
[----:B------:R-:W-:Y:S03]  /*148d0*/  FADD.FTZ R89, R89, R98 ;  /* 0x0000006259597221 */ /* 0x000fe60000010000 */
[----:B------:R-:W1:Y:S01]  /*148e0*/  MUFU.EX2 R150, R150 ;  /* 0x0000009600967308 */ /* 0x000e620000000800 */
[----:B------:R-:W-:Y:S01]  /*148f0*/  FADD.FTZ R90, R90, R83 ;  /* 0x000000535a5a7221 */ /* 0x000fe20000010000 */
[C---:B------:R-:W-:Y:S01]  /*14900*/  HMMA.16816.F32 R8, R44.reuse, R54, R8 ;  /* 0x000000362c08723c */ /* 0x040fe20000001808 */
[----:B------:R-:W2:Y:S02]  /*14910*/  LDSM.16.MT88.4 R52, [R163+0x8000] ;  /* 0x00800000a334783b */ /* 0x000ea40000004200 */
[----:B------:R-:W-:Y:S05]  /*14920*/  FADD.FTZ R81, R81, R90 ;  /* 0x0000005a51517221 */ /* 0x000fea0000010000 */
[----:B------:R-:W-:Y:S01]  /*14930*/  MUFU.EX2 R117, R117 ;  /* 0x0000007500757308 */ /* 0x000fe20000000800 */
[C---:B---3--:R-:W-:Y:S09]  /*14940*/  HMMA.16816.F32 R12, R44.reuse, R56, R12 ;  /* 0x000000382c0c723c */ /* 0x048ff2000000180c */
[----:B------:R-:W3:Y:S01]  /*14950*/  MUFU.EX2 R146, R146 ;  /* 0x0000009200927308 */ /* 0x000ee20000000800 */
[C---:B------:R-:W-:Y:S01]  /*14960*/  HMMA.16816.F32 R16, R44.reuse, R58, R16 ;  /* 0x0000003a2c10723c */ /* 0x040fe20000001810 */
[----:B------:R-:W4:Y:S08]  /*14970*/  LDSM.16.MT88.4 R56, [R162+0x8000] ;  /* 0x00800000a238783b */ /* 0x000f300000004200 */
[----:B------:R-:W-:Y:S01]  /*14980*/  MUFU.EX2 R119, R119 ;  /* 0x0000007700777308 */ /* 0x000fe20000000800 */
[C---:B------:R-:W-:Y:S09]  /*14990*/  HMMA.16816.F32 R20, R44.reuse, R48, R20 ;  /* 0x000000302c14723c */ /* 0x040ff20000001814 */
[----:B------:R-:W2:Y:S01]  /*149a0*/  MUFU.EX2 R142, R142 ;  /* 0x0000008e008e7308 */ /* 0x000ea20000000800 */
[C---:B------:R-:W-:Y:S01]  /*149b0*/  HMMA.16816.F32 R24, R44.reuse, R50, R24 ;  /* 0x000000322c18723c */ /* 0x040fe20000001818 */
[----:B------:R-:W4:Y:S08]  /*149c0*/  LDSM.16.MT88.4 R48, [R161+0x8000] ;  /* 0x00800000a130783b */ /* 0x000f300000004200 */
[----:B------:R-:W-:Y:S01]  /*149d0*/  MUFU.EX2 R124, R124 ;  /* 0x0000007c007c7308 */ /* 0x000fe20000000800 */
[C---:B-----5:R-:W-:Y:S09]  /*149e0*/  HMMA.16816.F32 R28, R44.reuse, R60, R28 ;  /* 0x0000003c2c1c723c */ /* 0x060ff2000000181c */
[----:B------:R-:W5:Y:S01]  /*149f0*/  MUFU.EX2 R129, R129 ;  /* 0x0000008100817308 */ /* 0x000f620000000800 */
[----:B------:R-:W-:Y:S01]  /*14a00*/  HMMA.16816.F32 R32, R44, R62, R32 ;  /* 0x0000003e2c20723c */ /* 0x000fe20000001820 */
[----:B------:R-:W4:Y:S02]  /*14a10*/  LDSM.16.MT88.4 R60, [R160+0x8000] ;  /* 0x00800000a03c783b */ /* 0x000f240000004200 */
[----:B------:R-:W-:Y:S06]  /*14a20*/  F2FP.F16.F32.PACK_AB R45, R115, R188 ;  /* 0x000000bc732d723e */ /* 0x000fec00000000ff */
[----:B------:R-:W-:Y:S01]  /*14a30*/  MUFU.EX2 R120, R120 ;  /* 0x0000007800787308 */ /* 0x000fe20000000800 */
[----:B-1----:R-:W-:Y:S01]  /*14a40*/  F2FP.F16.F32.PACK_AB R47, R150, R113 ;  /* 0x00000071962f723e */ /* 0x002fe200000000ff */
[----:B------:R-:W-:Y:S01]  /*14a50*/  FADD.FTZ R188, R188, R81 ;  /* 0x00000051bcbc7221 */ /* 0x000fe20000010000 */
[----:B---3--:R-:W-:Y:S02]  /*14a60*/  F2FP.F16.F32.PACK_AB R44, R146, R117 ;  /* 0x00000075922c723e */ /* 0x008fe400000000ff */
[----:B--2---:R-:W-:Y:S05]  /*14a70*/  F2FP.F16.F32.PACK_AB R46, R142, R119 ;  /* 0x000000778e2e723e */ /* 0x004fea00000000ff */
[----:B------:R-:W1:Y:S01]  /*14a80*/  MUFU.EX2 R131, R131 ;  /* 0x0000008300837308 */ /* 0x000e620000000800 */
[----:B-----5:R-:W-:Y:S01]  /*14a90*/  F2FP.F16.F32.PACK_AB R41, R129, R124 ;  /* 0x0000007c8129723e */ /* 0x020fe200000000ff */
[C---:B------:R-:W-:Y:S08]  /*14aa0*/  HMMA.16816.F32 R4, R44.reuse, R52, R4 ;  /* 0x000000342c04723c */ /* 0x040ff00000001804 */
[----:B------:R-:W-:Y:S01]  /*14ab0*/  MUFU.EX2 R116, R116 ;  /* 0x0000007400747308 */ /* 0x000fe20000000800 */
[C---:B------:R-:W-:Y:S01]  /*14ac0*/  HMMA.16816.F32 R8, R44.reuse, R54, R8 ;  /* 0x000000362c08723c */ /* 0x040fe20000001808 */
[----:B------:R-:W2:Y:S08]  /*14ad0*/  LDSM.16.MT88.4 R52, [R163+0x8800] ;  /* 0x00880000a334783b */ /* 0x000eb00000004200 */
[----:B------:R-:W3:Y:S01]  /*14ae0*/  MUFU.EX2 R133, R133 ;  /* 0x0000008500857308 */ /* 0x000ee20000000800 */
[----:B-1----:R-:W-:Y:S01]  /*14af0*/  F2FP.F16.F32.PACK_AB R43, R131, R120 ;  /* 0x00000078832b723e */ /* 0x002fe200000000ff */
[C---:B----4-:R-:W-:Y:S08]  /*14b00*/  HMMA.16816.F32 R12, R44.reuse, R56, R12 ;  /* 0x000000382c0c723c */ /* 0x050ff0000000180c */
[----:B------:R-:W-:Y:S01]  /*14b10*/  MUFU.EX2 R108, R108 ;  /* 0x0000006c006c7308 */ /* 0x000fe20000000800 */
[C---:B------:R-:W-:Y:S01]  /*14b20*/  HMMA.16816.F32 R16, R44.reuse, R58, R16 ;  /* 0x0000003a2c10723c */ /* 0x040fe20000001810 */
[----:B------:R-:W1:Y:S08]  /*14b30*/  LDSM.16.MT88.4 R56, [R162+0x8800] ;  /* 0x00880000a238783b */ /* 0x000e700000004200 */
[----:B------:R-:W-:Y:S01]  /*14b40*/  MUFU.EX2 R135, R135 ;  /* 0x0000008700877308 */ /* 0x000fe20000000800 */
[----:B---3--:R-:W-:Y:S01]  /*14b50*/  F2FP.F16.F32.PACK_AB R40, R133, R116 ;  /* 0x000000748528723e */ /* 0x008fe200000000ff */
[C---:B------:R-:W-:Y:S08]  /*14b60*/  HMMA.16816.F32 R20, R44.reuse, R48, R20 ;  /* 0x000000302c14723c */ /* 0x040ff00000001814 */
[----:B------:R3:W-:Y:S01]  /*14b70*/  MUFU.EX2 R37, R39 ;  /* 0x0000002700257308 */ /* 0x0007e20000000800 */
[C---:B------:R-:W-:Y:S01]  /*14b80*/  HMMA.16816.F32 R24, R44.reuse, R50, R24 ;  /* 0x000000322c18723c */ /* 0x040fe20000001818 */
[----:B------:R-:W4:Y:S08]  /*14b90*/  LDSM.16.MT88.4 R48, [R161+0x8800] ;  /* 0x00880000a130783b */ /* 0x000f300000004200 */
[----:B------:R-:W-:Y:S01]  /*14ba0*/  MUFU.EX2 R38, R38 ;  /* 0x0000002600267308 */ /* 0x000fe20000000800 */
[C---:B------:R-:W-:Y:S09]  /*14bb0*/  HMMA.16816.F32 R28, R44.reuse, R60, R28 ;  /* 0x0000003c2c1c723c */ /* 0x040ff2000000181c */
[----:B------:R-:W5:Y:S01]  /*14bc0*/  MUFU.EX2 R187, R187 ;  /* 0x000000bb00bb7308 */ /* 0x000f620000000800 */
[--C-:B---3--:R-:W-:Y:S01]  /*14bd0*/  FFMA.FTZ R39, R66, R36, -R103.reuse ;  /* 0x0000002442277223 */ /* 0x108fe20000010867 */
[----:B------:R-:W-:Y:S01]  /*14be0*/  HMMA.16816.F32 R32, R44, R62, R32 ;  /* 0x0000003e2c20723c */ /* 0x000fe20000001820 */
[----:B------:R-:W3:Y:S02]  /*14bf0*/  LDSM.16.MT88.4 R60, [R160+0x8800] ;  /* 0x00880000a03c783b */ /* 0x000ee40000004200 */
[----:B------:R-:W-:Y:S05]  /*14c00*/  F2FP.F16.F32.PACK_AB R45, R138, R121 ;  /* 0x000000798a2d723e */ /* 0x000fea00000000ff */
[----:B------:R-:W-:Y:S01]  /*14c10*/  MUFU.EX2 R39, R39 ;  /* 0x0000002700277308 */ /* 0x000fe20000000800 */
[----:B------:R-:W-:Y:S02]  /*14c20*/  F2FP.F16.F32.PACK_AB R47, R134, R123 ;  /* 0x0000007b862f723e */ /* 0x000fe400000000ff */
[----:B------:R-:W-:Y:S02]  /*14c30*/  F2FP.F16.F32.PACK_AB R44, R130, R125 ;  /* 0x0000007d822c723e */ /* 0x000fe400000000ff */
[----:B------:R-:W-:Y:S02]  /*14c40*/  F2FP.F16.F32.PACK_AB R46, R126, R127 ;  /* 0x0000007f7e2e723e */ /* 0x000fe400000000ff */
[----:B-----5:R-:W-:Y:S05]  /*14c50*/  F2FP.F16.F32.PACK_AB R71, R187, R38 ;  /* 0x00000026bb47723e */ /* 0x020fea00000000ff */
[C---:B--2---:R-:W-:Y:S08]  /*14c60*/  HMMA.16816.F32 R4, R44.reuse, R52, R4 ;  /* 0x000000342c04723c */ /* 0x044ff00000001804 */
[C---:B------:R-:W-:Y:S01]  /*14c70*/  HMMA.16816.F32 R8, R44.reuse, R54, R8 ;  /* 0x000000362c08723c */ /* 0x040fe20000001808 */
[----:B------:R-:W2:Y:S07]  /*14c80*/  LDSM.16.MT88.4 R52, [R163+0x9000] ;  /* 0x00900000a334783b */ /* 0x000eae0000004200 */
[C---:B-1----:R-:W-:Y:S08]  /*14c90*/  HMMA.16816.F32 R12, R44.reuse, R56, R12 ;  /* 0x000000382c0c723c */ /* 0x042ff0000000180c */
[C---:B------:R-:W-:Y:S01]  /*14ca0*/  HMMA.16816.F32 R16, R44.reuse, R58, R16 ;  /* 0x0000003a2c10723c */ /* 0x040fe20000001810 */
[----:B------:R-:W1:Y:S07]  /*14cb0*/  LDSM.16.MT88.4 R56, [R162+0x9000] ;  /* 0x00900000a238783b */ /* 0x000e6e0000004200 */
[C---:B----4-:R-:W-:Y:S08]  /*14cc0*/  HMMA.16816.F32 R20, R44.reuse, R48, R20 ;  /* 0x000000302c14723c */ /* 0x050ff00000001814 */
[C---:B------:R-:W-:Y:S01]  /*14cd0*/  HMMA.16816.F32 R24, R44.reuse, R50, R24 ;  /* 0x000000322c18723c */ /* 0x040fe20000001818 */
[----:B------:R-:W4:Y:S07]  /*14ce0*/  LDSM.16.MT88.4 R48, [R161+0x9000] ;  /* 0x00900000a130783b */ /* 0x000f2e0000004200 */
[C---:B---3--:R-:W-:Y:S01]  /*14cf0*/  HMMA.16816.F32 R28, R44.reuse, R60, R28 ;  /* 0x0000003c2c1c723c */ /* 0x048fe2000000181c */
[----:B------:R3:W5:Y:S07]  /*14d00*/  MUFU.EX2 R60, R42 ;  /* 0x0000002a003c7308 */ /* 0x00076e0000000800 */
[----:B------:R-:W-:Y:S01]  /*14d10*/  HMMA.16816.F32 R32, R44, R62, R32 ;  /* 0x0000003e2c20723c */ /* 0x000fe20000001820 */
[----:B------:R-:W4:Y:S02]  /*14d20*/  LDSM.16.MT88.4 R44, [R160+0x9000] ;  /* 0x00900000a02c783b */ /* 0x000f240000004200 */
[----:B---3--:R-:W-:Y:S02]  /*14d30*/  F2FP.F16.F32.PACK_AB R42, R135, R108 ;  /* 0x0000006c872a723e */ /* 0x008fe400000000ff */
[----:B-----5:R-:W-:Y:S05]  /*14d40*/  F2FP.F16.F32.PACK_AB R69, R37, R60 ;  /* 0x0000003c2545723e */ /* 0x020fea00000000ff */
[C---:B--2---:R-:W-:Y:S05]  /*14d50*/  HMMA.16816.F32 R4, R40.reuse, R52, R4 ;  /* 0x000000342804723c */ /* 0x044fea0000001804 */
[-CC-:B------:R-:W-:Y:S03]  /*14d60*/  FFMA.FTZ R52, R67, R36.reuse, -R103.reuse ;  /* 0x0000002443347223 */ /* 0x180fe60000010867 */
[C---:B------:R-:W-:Y:S03]  /*14d70*/  HMMA.16816.F32 R8, R40.reuse, R54, R8 ;  /* 0x000000362808723c */ /* 0x040fe60000001808 */
[----:B------:R-:W2:Y:S05]  /*14d80*/  MUFU.EX2 R52, R52 ;  /* 0x0000003400347308 */ /* 0x000eaa0000000800 */
[C---:B-1----:R-:W-:Y:S08]  /*14d90*/  HMMA.16816.F32 R12, R40.reuse, R56, R12 ;  /* 0x00000038280c723c */ /* 0x042ff0000000180c */
[C---:B------:R-:W-:Y:S03]  /*14da0*/  HMMA.16816.F32 R16, R40.reuse, R58, R16 ;  /* 0x0000003a2810723c */ /* 0x040fe60000001810 */
[----:B--2---:R-:W-:Y:S05]  /*14db0*/  F2FP.F16.F32.PACK_AB R68, R52, R39 ;  /* 0x000000273444723e */ /* 0x004fea00000000ff */
[C---:B----4-:R-:W-:Y:S03]  /*14dc0*/  HMMA.16816.F32 R20, R40.reuse, R48, R20 ;  /* 0x000000302814723c */ /* 0x050fe60000001814 */
[-CC-:B------:R-:W-:Y:S01]  /*14dd0*/  FFMA.FTZ R48, R64, R36.reuse, -R103.reuse ;  /* 0x0000002440307223 */ /* 0x180fe20000010867 */
[----:B------:R-:W-:Y:S01]  /*14de0*/  FFMA.FTZ R103, R65, R36, -R103 ;  /* 0x0000002441677223 */ /* 0x000fe20000010867 */
[----:B------:R-:W-:Y:S03]  /*14df0*/  FADD.FTZ R36, R96, R89 ;  /* 0x0000005960247221 */ /* 0x000fe60000010000 */
[C---:B------:R-:W-:Y:S01]  /*14e00*/  HMMA.16816.F32 R24, R40.reuse, R50, R24 ;  /* 0x000000322818723c */ /* 0x040fe20000001818 */
        /* <DEDUP_REMOVED lines=14> */
[----:B-1----:R-:W-:Y:S02]  /*14ef0*/  F2FP.F16.F32.PACK_AB R70, R103, R48 ;  /* 0x000000306746723e */ /* 0x002fe400000000ff */
[----:B------:R-:W-:Y:S05]  /*14f00*/  FADD.FTZ R138, R138, R121 ;  /* 0x000000798a8a7221 */ /* 0x000fea0000010000 */
        /* <DEDUP_REMOVED lines=29> */
[----:B------:R-:W-:Y:S01]  /*150e0*/  MOV R103, R2 ;  /* 0x0000000200677202 */ /* 0x000fe20000000f00 */
[----:B------:R-:W-:Y:S11]  /*150f0*/  @P0 BRA `(.L_x_12844) ;  /* 0xffffffb800f80947 */ /* 0x000ff6000383ffff */
.L_x_12837:
        /* <DEDUP_REMOVED lines=11> */
.L_x_12852:
        /* <DEDUP_REMOVED lines=125> */
.L_x_12847:
[----:B------:R-:W-:Y:S05]  /*15980*/  BSYNC.RECONVERGENT B0 ;  /* 0x0000000000007941 */ /* 0x000fea0003800200 */
.L_x_12846:
        /* <DEDUP_REMOVED lines=36> */
[----:B-1----:R-:W-:Y:S05]  /*15bd0*/  @P0 RET.REL.NODEC R174 `(_ZN5flash24flash_fwd_splitkv_kernelI23Flash_fwd_kernel_traitsILi64ELi64ELi128ELi4ELb0ELb0EN7cutlass6half_tE19Flash_kernel_traitsILi64ELi64ELi128ELi4ES3_EELb0ELb0ELb1ELb0ELb0ELb1ELb1ELb1EEEvNS_16Flash_fwd_paramsE) ;  /* 0xfffffea4ae080950 */ /* 0x002fea0003c3ffff */
[----:B------:R-:W-:Y:S01]  /*15be0*/  MOV R175, 0x0 ;  /* 0x0000000000af7802 */ /* 0x000fe20000000f00 */
[----:B------:R1:W-:Y:S03]  /*15bf0*/  ST.E.128 desc[UR4][R36.64+0x3800], R4 ;  /* 0x0038000424007985 */ /* 0x0003e6000c101d04 */
[----:B-1----:R-:W-:Y:S05]  /*15c00*/  RET.REL.NODEC R174 `(_ZN5flash24flash_fwd_splitkv_kernelI23Flash_fwd_kernel_traitsILi64ELi64ELi128ELi4ELb0ELb0EN7cutlass6half_tE19Flash_kernel_traitsILi64ELi64ELi128ELi4ES3_EELb0ELb0ELb1ELb0ELb0ELb1ELb1ELb1EEEvNS_16Flash_fwd_paramsE) ;  /* 0xfffffea0aefc7950 */ /* 0x002fea0003c3ffff */
.L_x_12845:
[----:B------:R-:W-:Y:S01]  /*15c10*/  MOV R8, 0x2 ;  /* 0x0000000200087802 */ /* 0x000fe20000000f00 */
[----:B------:R-:W-:Y:S01]  /*15c20*/  IMAD.MOV.U32 R7, RZ, RZ, -0x1 ;  /* 0xffffffffff077424 */ /* 0x000fe200078e00ff */
[----:B------:R-:W-:-:S07]  /*15c30*/  MOV R5, 0x1f ;  /* 0x0000001f00057802 */ /* 0x000fce0000000f00 */
[----:B-1---5:R-:W-:Y:S05]  /*15c40*/  WARPSYNC.COLLECTIVE R7, `(.L_x_12848) ;  /* 0x0000000007087348 */ /* 0x022fea0003c00000 */
[----:B------:R2:W3:Y:S02]  /*15c50*/  SHFL.BFLY P0, R10, R186, R8, R5 ;  /* 0x0c000008ba0a7389 */ /* 0x0004e40000000005 */
[----:B-123-5:R-:W-:Y:S05]  /*15c60*/  ENDCOLLECTIVE ;  /* 0x000000000000791b */ /* 0x02efea0003800000 */
.L_x_12848:
[----:B------:R-:W-:Y:S02]  /*15c70*/  MOV R11, R10 ;  /* 0x0000000a000b7202 */ /* 0x000fe40000000f00 */
[----:B------:R-:W-:-:S03]  /*15c80*/  MOV R8, 0x1 ;  /* 0x0000000100087802 */ /* 0x000fc60000000f00 */
[----:B------:R-:W-:-:S04]  /*15c90*/  FADD.FTZ R11, R11, R186 ;  /* 0x000000ba0b0b7221 */ /* 0x000fc80000010000 */
[----:B------:R-:W-:-:S07]  /*15ca0*/  IMAD.MOV.U32 R186, RZ, RZ, R11 ;  /* 0x000000ffffba7224 */ /* 0x000fce00078e000b */
[----:B------:R-:W-:Y:S05]  /*15cb0*/  WARPSYNC.COLLECTIVE R7, `(.L_x_12849) ;  /* 0x0000000007087348 */ /* 0x000fea0003c00000 */
[----:B------:R1:W2:Y:S02]  /*15cc0*/  SHFL.BFLY P0, R10, R186, R8, R5 ;  /* 0x0c000008ba0a7389 */ /* 0x0002a40000000005 */
[----:B-12---:R-:W-:Y:S05]  /*15cd0*/  ENDCOLLECTIVE ;  /* 0x000000000000791b */ /* 0x006fea0003800000 */
.L_x_12849:
[----:B------:R-:W-:Y:S01]  /*15ce0*/  MOV R186, R187 ;  /* 0x000000bb00ba7202 */ /* 0x000fe20000000f00 */
[----:B------:R-:W-:Y:S01]  /*15cf0*/  IMAD.MOV.U32 R6, RZ, RZ, R10 ;  /* 0x000000ffff067224 */ /* 0x000fe200078e000a */
[----:B------:R-:W-:-:S03]  /*15d00*/  MOV R8, 0x2 ;  /* 0x0000000200087802 */ /* 0x000fc60000000f00 */
[----:B------:R-:W-:-:S07]  /*15d10*/  FADD.FTZ R6, R11, R6 ;  /* 0x000000060b067221 */ /* 0x000fce0000010000 */
[----:B------:R-:W-:Y:S05]  /*15d20*/  WARPSYNC.COLLECTIVE R7, `(.L_x_12850) ;  /* 0x0000000007087348 */ /* 0x000fea0003c00000 */
[----:B------:R1:W2:Y:S02]  /*15d30*/  SHFL.BFLY P0, R10, R186, R8, R5 ;  /* 0x0c000008ba0a7389 */ /* 0x0002a40000000005 */
[----:B-12---:R-:W-:Y:S05]  /*15d40*/  ENDCOLLECTIVE ;  /* 0x000000000000791b */ /* 0x006fea0003800000 */
.L_x_12850:
[----:B------:R-:W-:Y:S01]  /*15d50*/  FADD.FTZ R9, R10, R187 ;  /* 0x000000bb0a097221 */ /* 0x000fe20000010000 */
[----:B------:R-:W-:-:S03]  /*15d60*/  MOV R8, 0x1 ;  /* 0x0000000100087802 */ /* 0x000fc60000000f00 */
[----:B------:R-:W-:-:S07]  /*15d70*/  IMAD.MOV.U32 R186, RZ, RZ, R9 ;  /* 0x000000ffffba7224 */ /* 0x000fce00078e0009 */
[----:B------:R-:W-:Y:S05]  /*15d80*/  WARPSYNC.COLLECTIVE R7, `(.L_x_12851) ;  /* 0x0000000007087348 */ /* 0x000fea0003c00000 */
[----:B------:R1:W2:Y:S02]  /*15d90*/  SHFL.BFLY P0, R10, R186, R8, R5 ;  /* 0x0c000008ba0a7389 */ /* 0x0002a40000000005 */
[----:B-12---:R-:W-:Y:S05]  /*15da0*/  ENDCOLLECTIVE ;  /* 0x000000000000791b */ /* 0x006fea0003800000 */
.L_x_12851:
[----:B------:R-:W-:Y:S01]  /*15db0*/  MOV R12, R10 ;  /* 0x0000000a000c7202 */ /* 0x000fe20000000f00 */
[----:B------:R-:W-:Y:S06]  /*15dc0*/  BRA `(.L_x_12852) ;  /* 0xfffffff000f87947 */ /* 0x000fec000383ffff */
.L_x_12853:
        /* <DEDUP_REMOVED lines=11> */
.L_x_14821:


//--------------------- .text._ZN5flash24flash_fwd_splitkv_kernelI23Flash_fwd_kernel_traitsILi64ELi64ELi128ELi4ELb0ELb0EN7cutlass6half_tE19Flash_kernel_traitsILi64ELi64ELi128ELi4ES3_EELb0ELb1ELb0ELb0ELb1ELb0ELb0ELb0EEEvNS_16Flash_fwd_paramsE --------------------------
	.section	.text._ZN5flash24flash_fwd_splitkv_kernelI23Flash_fwd_kernel_traitsILi64ELi64ELi128ELi4ELb0ELb0EN7cutlass6half_tE19Flash_kernel_traitsILi64ELi64ELi128ELi4ES3_EELb0ELb1ELb0ELb0ELb1ELb0ELb0ELb0EEEvNS_16Flash_fwd_paramsE,"ax",@progbits
	.align	128
        .global         _ZN5flash24flash_fwd_splitkv_kernelI23Flash_fwd_kernel_traitsILi64ELi64ELi128ELi4ELb0ELb0EN7cutlass6half_tE19Flash_kernel_traitsILi64ELi64ELi128ELi4ES3_EELb0ELb1ELb0ELb0ELb1ELb0ELb0ELb0EEEvNS_16Flash_fwd_paramsE
        .type           _ZN5flash24flash_fwd_splitkv_kernelI23Flash_fwd_kernel_traitsILi64ELi64ELi128ELi4ELb0ELb0EN7cutlass6half_tE19Flash_kernel_traitsILi64ELi64ELi128ELi4ES3_EELb0ELb1ELb0ELb0ELb1ELb0ELb0ELb0EEEvNS_16Flash_fwd_paramsE,@function
        .size           _ZN5flash24flash_fwd_splitkv_kernelI23Flash_fwd_kernel_traitsILi64ELi64ELi128ELi4ELb0ELb0EN7cutlass6half_tE19Flash_kernel_traitsILi64ELi64ELi128ELi4ES3_EELb0ELb1ELb0ELb0ELb1ELb0ELb0ELb0EEEvNS_16Flash_fwd_paramsE,(.L_x_14822 - _ZN5flash24flash_fwd_splitkv_kernelI23Flash_fwd_kernel_traitsILi64ELi64ELi128ELi4ELb0ELb0EN7cutlass6half_tE19Flash_kernel_traitsILi64ELi64ELi128ELi4ES3_EELb0ELb1ELb0ELb0ELb1ELb0ELb0ELb0EEEvNS_16Flash_fwd_paramsE)
        .other          _ZN5flash24flash_fwd_splitkv_kernelI23Flash_fwd_kernel_traitsILi64ELi64ELi128ELi4ELb0ELb0EN7cutlass6half_tE19Flash_kernel_traitsILi64ELi64ELi128ELi4ES3_EELb0ELb1ELb0ELb0ELb1ELb0ELb0ELb0EEEvNS_16Flash_fwd_paramsE,@"STO_CUDA_ENTRY STV_DEFAULT"
_ZN5flash24flash_fwd_splitkv_kernelI23Flash_fwd_kernel_traitsILi64ELi64ELi128ELi4ELb0ELb0EN7cutlass6half_tE19Flash_kernel_traitsILi64ELi64ELi128ELi4ES3_EELb0ELb1ELb0ELb0ELb1ELb0ELb0ELb0EEEvNS_16Flash_fwd_paramsE:
.text._ZN5flash24flash_fwd_splitkv_kernelI23Flash_fwd_kernel_traitsILi64ELi64ELi128ELi4ELb0ELb0EN7cutlass6half_tE19Flash_kernel_traitsILi64ELi64ELi128ELi4ES3_EELb0ELb1ELb0ELb0ELb1ELb0ELb0ELb0EEEvNS_16Flash_fwd_paramsE:
[----:B------:R-:W-:Y:S01]  /*0000*/  LDC R1, c[0x0][0x37c] ;  /* 0x0000df00ff017b82 */ /* 0x000fe20000000800 */
[----:B------:R-:W1:Y:S07]  /*0010*/  S2R R41, SR_CTAID.X ;  /* 0x0000000000297919 */ /* 0x000e6e0000002500 */
[----:B------:R-:W2:Y:S01]  /*0020*/  LDC.64 R2, c[0x0][0x348] ;  /* 0x0000d200ff027b82 */ /* 0x000ea20000000a00 */
[----:B------:R-:W-:Y:S01]  /*0030*/  BSSY.RECONVERGENT B3, `(.L_x_12854) ;  /* 0x0000005000037945 */ /* 0x000fe20003800200 */
[----:B------:R-:W-:Y:S01]  /*0040*/  MOV R178, 0x80 ;  /* 0x0000008000b27802 */ /* 0x000fe20000000f00 */
[----:B------:R-:W3:Y:S01]  /*0050*/  S2R R180, SR_CTAID.Y ;  /* 0x0000000000b47919 */ /* 0x000ee20000002600 */
[----:B------:R-:W4:Y:S05]  /*0060*/  S2R R179, SR_CTAID.Z ;  /* 0x0000000000b37919 */ /* 0x000f2a0000002700 */
[----:B-1234-:R-:W-:Y:S05]  /*0070*/  CALL.REL.NOINC `($_ZN5flash24flash_fwd_splitkv_kernelI23Flash_fwd_kernel_traitsILi64ELi64ELi128ELi4ELb0ELb0EN7cutlass6half_tE19Flash_kernel_traitsILi64ELi64ELi128ELi4ES3_EELb0ELb1ELb0ELb0ELb1ELb0ELb0ELb0EEEvNS_16Flash_fwd_paramsE$_ZN5flash30compute_attn_1rowblock_splitkvI23Flash_fwd_kernel_traitsILi64ELi64ELi128ELi4ELb0ELb0EN7cutlass6half_tE19Flash_kernel_traitsILi64ELi64ELi128ELi4ES3_EELb0ELb1ELb0ELb0ELb1ELb0ELb0ELb0ENS_16Flash_fwd_paramsEEEvRKT8_iiiii) ;  /* 0x0000000000087944 */ /* 0x01efea0003c00000 */
[----:B------:R-:W-:Y:S05]  /*0080*/  BSYNC.RECONVERGENT B3 ;  /* 0x0000000000037941 */ /* 0x000fea0003800200 */
.L_x_12854:
[----:B------:R-:W-:Y:S05]  /*0090*/  EXIT ;  /* 0x000000000000794d */ /* 0x000fea0003800000 */
        .type           $_ZN5flash24flash_fwd_splitkv_kernelI23Flash_fwd_kernel_traitsILi64ELi64ELi128ELi4ELb0ELb0EN7cutlass6half_tE19Flash_kernel_traitsILi64ELi64ELi128ELi4ES3_EELb0ELb1ELb0ELb0ELb1ELb0ELb0ELb0EEEvNS_16Flash_fwd_paramsE$_ZN5flash30compute_attn_1rowblock_splitkvI23Flash_fwd_kernel_traitsILi64ELi64ELi128ELi4ELb0ELb0EN7cutlass6half_tE19Flash_kernel_traitsILi64ELi64ELi128ELi4ES3_EELb0ELb1ELb0ELb0ELb1ELb0ELb0ELb0ENS_16Flash_fwd_paramsEEEvRKT8_iiiii,@function
        .size           $_ZN5flash24flash_fwd_splitkv_kernelI23Flash_fwd_kernel_traitsILi64ELi64ELi128ELi4ELb0ELb0EN7cutlass6half_tE19Flash_kernel_traitsILi64ELi64ELi128ELi4ES3_EELb0ELb1ELb0ELb0ELb1ELb0ELb0ELb0EEEvNS_16Flash_fwd_paramsE$_ZN5flash30compute_attn_1rowblock_splitkvI23Flash_fwd_kernel_traitsILi64ELi64ELi128ELi4ELb0ELb0EN7cutlass6half_tE19Flash_kernel_traitsILi64ELi64ELi128ELi4ES3_EELb0ELb1ELb0ELb0ELb1ELb0ELb0ELb0ENS_16Flash_fwd_paramsEEEvRKT8_iiiii,(.L_x_14822 - $_ZN5flash24flash_fwd_splitkv_kernelI23Flash_fwd_kernel_traitsILi64ELi64ELi128ELi4ELb0ELb0EN7cutlass6half_tE19Flash_kernel_traitsILi64ELi64ELi128ELi4ES3_EELb0ELb1ELb0ELb0ELb1ELb0ELb0ELb0EEEvNS_16Flash_fwd_paramsE$_ZN5flash30compute_attn_1rowblock_splitkvI23Flash_fwd_kernel_traitsILi64ELi64ELi128ELi4ELb0ELb0EN7cutlass6half_tE19Flash_kernel_traitsILi64ELi64ELi128ELi4ES3_EELb0ELb1ELb0ELb0ELb1ELb0ELb0ELb0ENS_16Flash_fwd_paramsEEEvRKT8_iiiii)
$_ZN5flash24flash_fwd_splitkv_kernelI23Flash_fwd_kernel_traitsILi64ELi64ELi128ELi4ELb0ELb0EN7cutlass6half_tE19Flash_kernel_traitsILi64ELi64ELi128ELi4ES3_EELb0ELb1ELb0ELb0ELb1ELb0ELb0ELb0EEEvNS_16Flash_fwd_paramsE$_ZN5flash30compute_attn_1rowblock_splitkvI23Flash_fwd_kernel_traitsILi64ELi64ELi128ELi4ELb0ELb0EN7cutlass6half_tE19Flash_kernel_traitsILi64ELi64ELi128ELi4ES3_EELb0ELb1ELb0ELb0ELb1ELb0ELb0ELb0ENS_16Flash_fwd_paramsEEEvRKT8_iiiii:
        /* <DEDUP_REMOVED lines=39> */
.L_x_12856:
[----:B------:R-:W-:Y:S05]  /*0310*/  BSYNC.RECONVERGENT B0 ;  /* 0x0000000000007941 */ /* 0x000fea0003800200 */
.L_x_12855:
[----:B------:R-:W-:Y:S04]  /*0320*/  BSSY.RECONVERGENT B0, `(.L_x_12857) ;  /* 0x0000007000007945 */ /* 0x000fe80003800200 */
[----:B------:R-:W-:Y:S05]  /*0330*/  @!P3 BRA `(.L_x_12858) ;  /* 0x000000000014b947 */ /* 0x000fea0003800000 */
[----:B------:R-:W4:Y:S02]  /*0340*/  LD.E.U8 R5, desc[UR4][R2.64+0x1b2] ;  /* 0x0001b20402057980 */ /* 0x000f24000c101100 */
[----:B----4-:R-:W-:-:S13]  /*0350*/  ISETP.NE.AND P1, PT, R5, RZ, PT ;  /* 0x000000ff0500720c */ /* 0x010fda0003f25270 */
[----:B------:R-:W4:Y:S02]  /*0360*/  @P1 LD.E R10, desc[UR4][R14.64+0x4] ;  /* 0x000004040e0a1980 */ /* 0x000f24000c101900 */
[----:B----45:R-:W-:-:S06]  /*0370*/  @P1 IADD3 R127, PT, PT, R10, -R13, RZ ;  /* 0x8000000d0a7f1210 */ /* 0x030fcc0007ffe0ff */
[----:B------:R4:W5:Y:S02]  /*0380*/  @!P1 LD.E R127, desc[UR4][R14.64] ;  /* 0x000000040e7f9980 */ /* 0x000964000c101900 */
.L_x_12858:
[----:B------:R-:W-:Y:S05]  /*0390*/  BSYNC.RECONVERGENT B0 ;  /* 0x0000000000007941 */ /* 0x000fea0003800200 */
.L_x_12857:
        /* <DEDUP_REMOVED lines=8> */
.L_x_12860:
[----:B------:R-:W5:Y:S01]  /*0420*/  LD.E.64 R6, desc[UR4][R2.64+0x108] ;  /* 0x0001080402067980 */ /* 0x000f62000c101b00 */
[----:B------:R-:W-:Y:S01]  /*0430*/  BSSY.RECONVERGENT B0, `(.L_x_12862) ;  /* 0x0000006000007945 */ /* 0x000fe20003800200 */
[----:B------:R-:W-:Y:S01]  /*0440*/  IMAD.MOV.U32 R5, RZ, RZ, RZ ;  /* 0x000000ffff057224 */ /* 0x000fe200078e00ff */
[----:B-----5:R-:W-:-:S04]  /*0450*/  ISETP.NE.U32.AND P0, PT, R6, RZ, PT ;  /* 0x000000ff0600720c */ /* 0x020fc80003f05070 */
[----:B------:R-:W-:-:S13]  /*0460*/  ISETP.NE.AND.EX P0, PT, R7, RZ, PT, P0 ;  /* 0x000000ff0700720c */ /* 0x000fda0003f05300 */
[----:B------:R-:W-:Y:S05]  /*0470*/  @!P0 BRA `(.L_x_12863) ;  /* 0x0000000000048947 */ /* 0x000fea0003800000 */
[----:B------:R1:W5:Y:S02]  /*0480*/  LD.E R5, desc[UR4][R2.64+0xbc] ;  /* 0x0000bc0402057980 */ /* 0x000364000c101900 */
.L_x_12863:
[----:B------:R-:W-:Y:S05]  /*0490*/  BSYNC.RECONVERGENT B0 ;  /* 0x0000000000007941 */ /* 0x000fea0003800200 */
.L_x_12862:
[----:B-----5:R-:W-:Y:S02]  /*04a0*/  IADD3 R127, PT, PT, R5, R127, -R12 ;  /* 0x0000007f057f7210 */ /* 0x020fe40007ffe80c */
.L_x_12861:
[----:B------:R-:W-:Y:S05]  /*04b0*/  BSYNC.RECONVERGENT B1 ;  /* 0x0000000000017941 */ /* 0x000fea0003800200 */
.L_x_12859:
[----:B------:R-:W-:Y:S01]  /*04c0*/  IMAD.SHL.U32 R182, R41, 0x40, RZ ;  /* 0x0000004029b67824 */ /* 0x000fe200078e00ff */
[----:B------:R-:W-:Y:S01]  /*04d0*/  MOV R6, R178 ;  /* 0x000000b200067202 */ /* 0x000fe20000000f00 */
[----:B------:R-:W-:-:S03]  /*04e0*/  IMAD.MOV.U32 R7, RZ, RZ, 0x0 ;  /* 0x00000000ff077424 */ /* 0x000fc600078e00ff */
[----:B------:R-:W-:-:S13]  /*04f0*/  ISETP.GT.AND P0, PT, R37, R182, PT ;  /* 0x000000b62500720c */ /* 0x000fda0003f04270 */
[----:B-1234-:R-:W-:Y:S05]  /*0500*/  @!P0 RET.REL.NODEC R6 `(_ZN5flash24flash_fwd_splitkv_kernelI23Flash_fwd_kernel_traitsILi64ELi64ELi128ELi4ELb0ELb0EN7cutlass6half_tE19Flash_kernel_traitsILi64ELi64ELi128ELi4ES3_EELb0ELb1ELb0ELb0ELb1ELb0ELb0ELb0EEEvNS_16Flash_fwd_paramsE) ;  /* 0xfffffff806bc8950 */ /* 0x01efea0003c3ffff */
        /* <DEDUP_REMOVED lines=94> */
.L_x_12866:
[----:B------:R-:W-:Y:S05]  /*0af0*/  BSYNC.RECONVERGENT B0 ;  /* 0x0000000000007941 */ /* 0x000fea0003800200 */
.L_x_12865:
        /* <DEDUP_REMOVED lines=13> */
.L_x_12868:
[----:B------:R-:W-:Y:S05]  /*0bd0*/  BSYNC.RECONVERGENT B0 ;  /* 0x0000000000007941 */ /* 0x000fea0003800200 */
.L_x_12867:
        /* <DEDUP_REMOVED lines=12> */
.L_x_12870:
[----:B------:R-:W-:Y:S05]  /*0ca0*/  BSYNC.RECONVERGENT B0 ;  /* 0x0000000000007941 */ /* 0x000fea0003800200 */
.L_x_12869:
[----:B------:R-:W-:Y:S01]  /*0cb0*/  MOV R179, 0x0 ;  /* 0x0000000000b37802 */ /* 0x000fe20000000f00 */
[----:B------:R-:W-:Y:S04]  /*0cc0*/  @!P6 ST.E desc[UR4][R16.64], R3 ;  /* 0x000000031000e985 */ /* 0x000fe8000c101904 */
[----:B------:R-:W-:Y:S04]  /*0cd0*/  @!P5 ST.E desc[UR4][R16.64+0x40], R2 ;  /* 0x000040021000d985 */ /* 0x000fe8000c101904 */
[----:B------:R1:W-:Y:S02]  /*0ce0*/  @!P4 ST.E desc[UR4][R16.64+0x80], R0 ;  /* 0x000080001000c985 */ /* 0x0003e4000c101904 */
[----:B-1234-:R-:W-:Y:S05]  /*0cf0*/  @P0 RET.REL.NODEC R178 `(_ZN5flash24flash_fwd_splitkv_kernelI23Flash_fwd_kernel_traitsILi64ELi64ELi128ELi4ELb0ELb0EN7cutlass6half_tE19Flash_kernel_traitsILi64ELi64ELi128ELi4ES3_EELb0ELb1ELb0ELb0ELb1ELb0ELb0ELb0EEEvNS_16Flash_fwd_paramsE) ;  /* 0xfffffff0b2c00950 */ /* 0x01efea0003c3ffff */
[----:B------:R-:W-:Y:S02]  /*0d00*/  MOV R3, 0x7f800000 ;  /* 0x7f80000000037802 */ /* 0x000fe40000000f00 */
[----:B------:R-:W-:-:S03]  /*0d10*/  MOV R179, 0x0 ;  /* 0x0000000000b37802 */ /* 0x000fc60000000f00 */
[----:B------:R1:W-:Y:S02]  /*0d20*/  ST.E desc[UR4][R16.64+0xc0], R3 ;  /* 0x0000c00310007985 */ /* 0x0003e4000c101904 */
[----:B-1----:R-:W-:Y:S05]  /*0d30*/  RET.REL.NODEC R178 `(_ZN5flash24flash_fwd_splitkv_kernelI23Flash_fwd_kernel_traitsILi64ELi64ELi128ELi4ELb0ELb0EN7cutlass6half_tE19Flash_kernel_traitsILi64ELi64ELi128ELi4ES3_EELb0ELb1ELb0ELb0ELb1ELb0ELb0ELb0EEEvNS_16Flash_fwd_paramsE) ;  /* 0xfffffff0b2b07950 */ /* 0x002fea0003c3ffff */
.L_x_12864:
        /* <DEDUP_REMOVED lines=58> */
[----:B-1----:R-:W1:Y:S01]  /*10e0*/  F2I.FTZ.U32.TRUNC.NTZ R23, R13 ;  /* 0x0000000d00177305 */ /* 0x002e62000021f000 */
        /* <DEDUP_REMOVED lines=43> */
.L_x_12872:
        /* <DEDUP_REMOVED lines=9> */
[----:B------:R-:W-:-:S02]  /*1430*/  CS2R R186, SRZ ;  /* 0x0000000000ba7805 */ /* 0x000fc4000001ff00 */
[----:B--2---:R-:W-:-:S04]  /*1440*/  IABS R0, R6 ;  /* 0x0000000600007213 */ /* 0x004fc80000000000 */
[----:B------:R-:W2:Y:S08]  /*1450*/  I2F.RP R9, R0 ;  /* 0x0000000000097306 */ /* 0x000eb00000209400 */
[----:B--2---:R-:W2:Y:S02]  /*1460*/  MUFU.RCP R8, R9 ;  /* 0x0000000900087308 */ /* 0x004ea40000001000 */
[----:B--2---:R-:W-:-:S06]  /*1470*/  IADD3 R8, PT, PT, R8, 0xffffffe, RZ ;  /* 0x0ffffffe08087810 */ /* 0x004fcc0007ffe0ff */
        /* <DEDUP_REMOVED lines=44> */
[----:B------:R-:W-:Y:S01]  /*1740*/  @P3 IADD3 R12, PT, PT, R12, R13, RZ ;  /* 0x0000000d0c0c3210 */ /* 0x000fe20007ffe0ff */
[----:B------:R-:W-:Y:S01]  /*1750*/  IMAD.IADD R19, R19, 0x1, R4 ;  /* 0x0000000113137824 */ /* 0x000fe200078e0204 */
[----:B------:R-:W-:Y:S01]  /*1760*/  @!P3 MOV R20, R8 ;  /* 0x000000080014b202 */ /* 0x000fe20000000f00 */
[----:B------:R-:W-:Y:S01]  /*1770*/  @!P3 IMAD R0, R15, R11, RZ ;  /* 0x0000000b0f00b224 */ /* 0x000fe200078e02ff */
[----:B------:R-:W-:Y:S01]  /*1780*/  SHF.R.S32.HI R4, RZ, 0x1f, R10 ;  /* 0x0000001fff047819 */ /* 0x000fe2000001140a */
[----:B------:R-:W-:Y:S02]  /*1790*/  IMAD R9, R17, R10, RZ ;  /* 0x0000000a11097224 */ /* 0x000fe400078e02ff */
        /* <DEDUP_REMOVED lines=12> */
[----:B------:R-:W-:-:S02]  /*1860*/  MOV R11, RZ ;  /* 0x000000ff000b7202 */ /* 0x000fc40000000f00 */
.L_x_12873:
[----:B------:R-:W-:Y:S05]  /*1870*/  BSYNC.RECONVERGENT B0 ;  /* 0x0000000000007941 */ /* 0x000fea0003800200 */
.L_x_12871:
        /* <DEDUP_REMOVED lines=22> */
[----:B-----5:R-:W-:Y:S01]  /*19e0*/  IMAD R14, R11, R38, RZ ;  /* 0x000000260b0e7224 */ /* 0x020fe200078e02ff */
[----:B------:R-:W-:-:S11]  /*19f0*/  LOP3.LUT R7, R179, R6, RZ, 0x3c, !PT ;  /* 0x00000006b3077212 */ /* 0x000fd600078e3cff */
[----:B------:R-:W-:-:S04]  /*1a00*/  @!P2 IADD3 R8, PT, PT, R8, -R9, RZ ;  /* 0x800000090808a210 */ /* 0x000fc80007ffe0ff */
[----:B------:R-:W-:Y:S01]  /*1a10*/  ISETP.GE.U32.AND P1, PT, R8, R9, PT ;  /* 0x000000090800720c */ /* 0x000fe20003f26070 */
[----:B------:R-:W-:Y:S01]  /*1a20*/  IMAD.SHL.U32 R8, R36, 0x8, RZ ;  /* 0x0000000824087824 */ /* 0x000fe200078e00ff */
[----:B------:R-:W-:Y:S01]  /*1a30*/  ISETP.GE.AND P4, PT, R7, RZ, PT ;  /* 0x000000ff0700720c */ /* 0x000fe20003f86270 */
[----:B------:R-:W-:Y:S02]  /*1a40*/  @!P2 VIADD R18, R18, 0x1 ;  /* 0x000000011212a836 */ /* 0x000fe40000000000 */
[C---:B------:R-:W-:Y:S02]  /*1a50*/  IMAD R7, R5.reuse, R39, R14 ;  /* 0x0000002705077224 */ /* 0x040fe400078e020e */
[----:B------:R-:W-:Y:S01]  /*1a60*/  IMAD.WIDE.U32 R32, R5, R38, RZ ;  /* 0x0000002605207225 */ /* 0x000fe200078e00ff */
[----:B------:R-:W-:Y:S02]  /*1a70*/  LOP3.LUT R5, R8, 0x38, RZ, 0xc0, !PT ;  /* 0x0000003808057812 */ /* 0x000fe400078ec0ff */
[----:B------:R-:W-:Y:S01]  /*1a80*/  ISETP.NE.AND P5, PT, R6, RZ, PT ;  /* 0x000000ff0600720c */ /* 0x000fe20003fa5270 */
[----:B------:R-:W-:Y:S01]  /*1a90*/  IMAD.IADD R7, R33, 0x1, R7 ;  /* 0x0000000121077824 */ /* 0x000fe200078e0207 */
[----:B------:R-:W-:Y:S01]  /*1aa0*/  SHF.R.U32.HI R14, RZ, 0x3, R36 ;  /* 0x00000003ff0e7819 */ /* 0x000fe20000011624 */
[----:B------:R-:W-:Y:S01]  /*1ab0*/  @P1 VIADD R18, R18, 0x1 ;  /* 0x0000000112121836 */ /* 0x000fe20000000000 */
[----:B------:R-:W-:Y:S01]  /*1ac0*/  IADD3 R16, P2, P1, R32, R16, R5 ;  /* 0x0000001020107210 */ /* 0x000fe2000795e005 */
[----:B------:R-:W-:-:S02]  /*1ad0*/  IMAD.MOV.U32 R15, RZ, RZ, RZ ;  /* 0x000000ffff0f7224 */ /* 0x000fc400078e00ff */
[----:B------:R-:W-:Y:S01]  /*1ae0*/  IMAD.WIDE.U32 R40, R41, 0x40, R14 ;  /* 0x0000004029287825 */ /* 0x000fe200078e000e */
[----:B------:R-:W-:Y:S02]  /*1af0*/  IADD3.X R15, PT, PT, R7, R10, RZ, P2, P1 ;  /* 0x0000000a070f7210 */ /* 0x000fe400017e24ff */
[----:B------:R-:W-:Y:S02]  /*1b00*/  IADD3 R34, P1, PT, R5, R4, RZ ;  /* 0x0000000405227210 */ /* 0x000fe40007f3e0ff */
[----:B------:R-:W-:Y:S02]  /*1b10*/  @!P4 IADD3 R18, PT, PT, -R18, RZ, RZ ;  /* 0x000000ff1212c210 */ /* 0x000fe40007ffe1ff */
[----:B------:R-:W-:Y:S01]  /*1b20*/  @!P5 LOP3.LUT R18, RZ, R6, RZ, 0x33, !PT ;  /* 0x00000006ff12d212 */ /* 0x000fe200078e33ff */
[----:B------:R-:W-:Y:S01]  /*1b30*/  IMAD.X R35, RZ, RZ, R0, P1 ;  /* 0x000000ffff237224 */ /* 0x000fe200008e0600 */
[----:B------:R-:W1:Y:S01]  /*1b40*/  S2R R9, SR_CgaCtaId ;  /* 0x0000000000097919 */ /* 0x000e620000008800 */
[----:B------:R-:W-:Y:S01]  /*1b50*/  IMAD R175, R171, R14, RZ ;  /* 0x0000000eabaf7224 */ /* 0x000fe200078e02ff */
[----:B------:R-:W-:Y:S01]  /*1b60*/  SHF.R.S32.HI R7, RZ, 0x1f, R18 ;  /* 0x0000001fff077819 */ /* 0x000fe20000011412 */
[----:B------:R-:W-:-:S02]  /*1b70*/  IMAD R0, R27, R18, RZ ;  /* 0x000000121b007224 */ /* 0x000fc400078e02ff */
[----:B------:R-:W-:Y:S02]  /*1b80*/  IMAD.IADD R172, R37, 0x1, -R182 ;  /* 0x0000000125ac7824 */ /* 0x000fe400078e0ab6 */
[----:B------:R-:W-:Y:S01]  /*1b90*/  IMAD R0, R7, R26, R0 ;  /* 0x0000001a07007224 */ /* 0x000fe200078e0200 */
[----:B------:R-:W-:Y:S01]  /*1ba0*/  IADD3 R7, PT, PT, R14, 0x20, RZ ;  /* 0x000000200e077810 */ /* 0x000fe20007ffe0ff */
[----:B------:R-:W-:Y:S01]  /*1bb0*/  IMAD.WIDE.U32 R18, R26, R18, RZ ;  /* 0x000000121a127225 */ /* 0x000fe200078e00ff */
[----:B------:R-:W-:-:S03]  /*1bc0*/  ISETP.GE.AND P6, PT, R14, R172, PT ;  /* 0x000000ac0e00720c */ /* 0x000fc60003fc6270 */
[----:B------:R-:W-:Y:S01]  /*1bd0*/  IMAD.IADD R0, R19, 0x1, R0 ;  /* 0x0000000113007824 */ /* 0x000fe200078e0200 */
[----:B------:R-:W-:-:S05]  /*1be0*/  IADD3 R16, P4, PT, R16, R18, RZ ;  /* 0x0000001210107210 */ /* 0x000fca0007f9e0ff */
[----:B------:R-:W-:Y:S02]  /*1bf0*/  IMAD.X R17, R15, 0x1, R0, P4 ;  /* 0x000000010f117824 */ /* 0x000fe400020e0600 */
[----:B------:R-:W-:Y:S02]  /*1c00*/  IMAD.SHL.U32 R125, R170, 0x10, RZ ;  /* 0x00000010aa7d7824 */ /* 0x000fe400078e00ff */
[----:B--2---:R-:W-:-:S04]  /*1c10*/  @P3 IMAD.WIDE.U32 R32, R30, R183, RZ ;  /* 0x000000b71e203225 */ /* 0x004fc800078e00ff */
[-C--:B---3--:R-:W-:Y:S02]  /*1c20*/  @!P3 IMAD R4, R29, R180.reuse, RZ ;  /* 0x000000b41d04b224 */ /* 0x088fe400078e02ff */
[----:B------:R-:W-:-:S04]  /*1c30*/  @!P3 IMAD.WIDE.U32 R10, R28, R180, RZ ;  /* 0x000000b41c0ab225 */ /* 0x000fc800078e00ff */
[----:B------:R-:W-:-:S04]  /*1c40*/  IMAD.WIDE.U32 R28, R14, R170, R34 ;  /* 0x000000aa0e1c7225 */ /* 0x000fc800078e0022 */
[----:B------:R-:W-:Y:S02]  /*1c50*/  @!P3 IMAD.IADD R4, R11, 0x1, R4 ;  /* 0x000000010b04b824 */ /* 0x000fe400078e0204 */
[----:B------:R-:W-:Y:S01]  /*1c60*/  VIADD R11, R14, 0x10 ;  /* 0x000000100e0b7836 */ /* 0x000fe20000000000 */
[----:B------:R-:W-:Y:S01]  /*1c70*/  IADD3 R175, PT, PT, R29, R175, RZ ;  /* 0x000000af1daf7210 */ /* 0x000fe20007ffe0ff */
[----:B------:R-:W-:Y:S01]  /*1c80*/  @P3 IMAD.MOV.U32 R10, RZ, RZ, R32 ;  /* 0x000000ffff0a3224 */ /* 0x000fe200078e0020 */
[C---:B------:R-:W-:Y:S02]  /*1c90*/  LEA R174, P2, R28.reuse, R22, 0x1 ;  /* 0x000000161cae7211 */ /* 0x040fe400078408ff */
[-C--:B------:R-:W-:Y:S01]  /*1ca0*/  ISETP.GE.AND P5, PT, R11, R172.reuse, PT ;  /* 0x000000ac0b00720c */ /* 0x080fe20003fa6270 */
[----:B------:R-:W-:Y:S01]  /*1cb0*/  @P3 IMAD R6, R31, R183, RZ ;  /* 0x000000b71f063224 */ /* 0x000fe200078e02ff */
[----:B------:R-:W-:Y:S02]  /*1cc0*/  LEA.HI.X R175, R28, R23, R175, 0x1, P2 ;  /* 0x000000171caf7211 */ /* 0x000fe400010f0caf */
[----:B------:R-:W-:Y:S01]  /*1cd0*/  ISETP.GE.AND P2, PT, R7, R172, PT ;  /* 0x000000ac0700720c */ /* 0x000fe20003f46270 */
[----:B------:R-:W-:Y:S01]  /*1ce0*/  @P3 IMAD.IADD R4, R33, 0x1, R6 ;  /* 0x0000000121043824 */ /* 0x000fe200078e0206 */
[----:B------:R-:W-:Y:S01]  /*1cf0*/  IADD3 R22, P1, PT, R5, R10, RZ ;  /* 0x0000000a05167210 */ /* 0x000fe20007f3e0ff */
[----:B------:R-:W-:-:S04]  /*1d00*/  VIADD R5, R14, 0x30 ;  /* 0x000000300e057836 */ /* 0x000fc80000000000 */
[----:B------:R-:W-:Y:S01]  /*1d10*/  IMAD.X R23, RZ, RZ, R4, P1 ;  /* 0x000000ffff177224 */ /* 0x000fe200008e0604 */
[----:B------:R-:W-:Y:S01]  /*1d20*/  ISETP.GE.AND P1, PT, R5, R172, PT ;  /* 0x000000ac0500720c */ /* 0x000fe20003f26270 */
[-C--:B----4-:R-:W-:Y:S01]  /*1d30*/  IMAD R34, R21, R179.reuse, RZ ;  /* 0x000000b315227224 */ /* 0x090fe200078e02ff */
[----:B------:R-:W-:Y:S01]  /*1d40*/  @!P5 IADD3 R10, P3, PT, R40, 0x10, RZ ;  /* 0x00000010280ad810 */ /* 0x000fe20007f7e0ff */
[----:B------:R-:W-:Y:S02]  /*1d50*/  IMAD.WIDE.U32 R20, R20, R179, R22 ;  /* 0x000000b314147225 */ /* 0x000fe400078e0016 */
[----:B------:R-:W-:Y:S02]  /*1d60*/  @!P2 IADD3 R15, P4, PT, R40, 0x20, RZ ;  /* 0x00000020280fa810 */ /* 0x000fe40007f9e0ff */
[----:B------:R-:W-:Y:S01]  /*1d70*/  IMAD.IADD R35, R21, 0x1, R34 ;  /* 0x0000000115237824 */ /* 0x000fe200078e0222 */
[----:B------:R-:W-:Y:S01]  /*1d80*/  LOP3.LUT R21, R8, 0x1c0, RZ, 0xc0, !PT ;  /* 0x000001c008157812 */ /* 0x000fe200078ec0ff */
[----:B------:R-:W-:Y:S01]  /*1d90*/  @!P5 IMAD.X R23, RZ, RZ, R41, P3 ;  /* 0x000000ffff17d224 */ /* 0x000fe200018e0629 */
[----:B------:R-:W-:Y:S01]  /*1da0*/  MOV R4, 0x400 ;  /* 0x0000040000047802 */ /* 0x000fe20000000f00 */
[----:B------:R-:W-:Y:S01]  /*1db0*/  @!P5 IMAD.MOV.U32 R32, RZ, RZ, R20 ;  /* 0x000000ffff20d224 */ /* 0x000fe200078e0014 */
[----:B------:R-:W-:Y:S01]  /*1dc0*/  @!P6 MOV R34, R20 ;  /* 0x000000140022e202 */ /* 0x000fe20000000f00 */
[----:B------:R-:W-:Y:S01]  /*1dd0*/  @!P5 IMAD.MOV.U32 R33, RZ, RZ, R35 ;  /* 0x000000ffff21d224 */ /* 0x000fe200078e0023 */
[----:B------:R-:W-:Y:S01]  /*1de0*/  LOP3.LUT R21, R21, 0x38, R36, 0xf8, !PT ;  /* 0x0000003815157812 */ /* 0x000fe200078ef824 */
[----:B------:R-:W-:-:S02]  /*1df0*/  @!P6 IMAD R6, R41, R30, RZ ;  /* 0x0000001e2906e224 */ /* 0x000fc400078e02ff */
[----:B------:R-:W-:Y:S02]  /*1e00*/  @!P2 IMAD.X R0, RZ, RZ, R41, P4 ;  /* 0x000000ffff00a224 */ /* 0x000fe400020e0629 */
[----:B------:R-:W-:Y:S01]  /*1e10*/  @!P5 IMAD R23, R23, R30, RZ ;  /* 0x0000001e1717d224 */ /* 0x000fe200078e02ff */
[----:B-1----:R-:W-:Y:S01]  /*1e20*/  LEA R9, R9, R4, 0x18 ;  /* 0x0000000409097211 */ /* 0x002fe200078ec0ff */
[--C-:B------:R-:W-:Y:S02]  /*1e30*/  @!P2 IMAD.MOV.U32 R29, RZ, RZ, R35.reuse ;  /* 0x000000ffff1da224 */ /* 0x100fe400078e0023 */
[----:B------:R-:W-:Y:S01]  /*1e40*/  @!P1 IMAD.MOV.U32 R27, RZ, RZ, R35 ;  /* 0x000000ffff1b9224 */ /* 0x000fe200078e0023 */
[C---:B------:R-:W-:Y:S01]  /*1e50*/  @!P1 IADD3 R19, P3, PT, R40.reuse, 0x30, RZ ;  /* 0x0000003028139810 */ /* 0x040fe20007f7e0ff */
[----:B------:R-:W-:Y:S01]  /*1e60*/  @!P2 IMAD.MOV.U32 R28, RZ, RZ, R20 ;  /* 0x000000ffff1ca224 */ /* 0x000fe200078e0014 */
[----:B------:R-:W-:Y:S01]  /*1e70*/  LOP3.LUT R21, R21, 0x38, R8, 0x78, !PT ;  /* 0x0000003815157812 */ /* 0x000fe200078e7808 */
[----:B------:R-:W-:-:S02]  /*1e80*/  @!P6 IMAD R6, R40, R31, R6 ;  /* 0x0000001f2806e224 */ /* 0x000fc400078e0206 */
[----:B------:R-:W-:-:S04]  /*1e90*/  @!P6 IMAD.WIDE.U32 R34, R40, R30, R34 ;  /* 0x0000001e2822e225 */ /* 0x000fc800078e0022 */
[----:B------:R-:W-:Y:S02]  /*1ea0*/  @!P2 IMAD R0, R0, R30, RZ ;  /* 0x0000001e0000a224 */ /* 0x000fe400078e02ff */
[-C--:B------:R-:W-:Y:S02]  /*1eb0*/  @!P5 IMAD R4, R31, R10.reuse, R23 ;  /* 0x0000000a1f04d224 */ /* 0x080fe400078e0217 */
[----:B------:R-:W-:-:S04]  /*1ec0*/  @!P5 IMAD.WIDE.U32 R32, R30, R10, R32 ;  /* 0x0000000a1e20d225 */ /* 0x000fc800078e0020 */
[-C--:B------:R-:W-:Y:S02]  /*1ed0*/  @!P2 IMAD R0, R31, R15.reuse, R0 ;  /* 0x0000000f1f00a224 */ /* 0x080fe400078e0200 */
[----:B------:R-:W-:Y:S01]  /*1ee0*/  @!P2 IMAD.WIDE.U32 R28, R30, R15, R28 ;  /* 0x0000000f1e1ca225 */ /* 0x000fe200078e001c */
[----:B------:R-:W-:-:S03]  /*1ef0*/  @!P6 IADD3 R15, PT, PT, R35, R6, RZ ;  /* 0x00000006230fe210 */ /* 0x000fc60007ffe0ff */
[----:B------:R-:W-:Y:S01]  /*1f00*/  @!P5 IMAD.IADD R23, R33, 0x1, R4 ;  /* 0x000000012117d824 */ /* 0x000fe200078e0204 */
[----:B------:R-:W-:Y:S01]  /*1f10*/  LOP3.LUT R4, R21, 0x1e00, R8, 0xf8, !PT ;  /* 0x00001e0015047812 */ /* 0x000fe200078ef808 */
[----:B------:R-:W-:Y:S02]  /*1f20*/  @!P1 IMAD.X R18, RZ, RZ, R41, P3 ;  /* 0x000000ffff129224 */ /* 0x000fe400018e0629 */
[----:B------:R-:W-:Y:S01]  /*1f30*/  VIADD R6, R132, 0xffffffff ;  /* 0xffffffff84067836 */ /* 0x000fe20000000000 */
[----:B------:R-:W-:Y:S01]  /*1f40*/  @!P6 LEA R40, P4, R34, R24, 0x1 ;  /* 0x000000182228e211 */ /* 0x000fe200078808ff */
[----:B------:R-:W-:Y:S01]  /*1f50*/  @!P1 IMAD R18, R18, R30, RZ ;  /* 0x0000001e12129224 */ /* 0x000fe200078e02ff */
[----:B------:R-:W-:Y:S02]  /*1f60*/  @!P1 MOV R26, R20 ;  /* 0x00000014001a9202 */ /* 0x000fe40000000f00 */
[----:B------:R-:W-:Y:S02]  /*1f70*/  @!P5 LEA R22, P3, R32, R24, 0x1 ;  /* 0x000000182016d211 */ /* 0x000fe400078608ff */
[----:B------:R-:W-:Y:S01]  /*1f80*/  LEA R181, R4, R9, 0x1 ;  /* 0x0000000904b57211 */ /* 0x000fe200078e08ff */
[----:B------:R-:W-:Y:S01]  /*1f90*/  IMAD.SHL.U32 R4, R6, 0x80, RZ ;  /* 0x0000008006047824 */ /* 0x000fe200078e00ff */
[-C--:B------:R-:W-:Y:S01]  /*1fa0*/  @!P6 LEA.HI.X R41, R34, R25.reuse, R15, 0x1, P4 ;  /* 0x000000192229e211 */ /* 0x080fe200020f0c0f */
[----:B------:R-:W-:Y:S01]  /*1fb0*/  @!P2 IMAD.IADD R15, R29, 0x1, R0 ;  /* 0x000000011d0fa824 */ /* 0x000fe200078e0200 */
[----:B------:R-:W-:Y:S01]  /*1fc0*/  @!P5 LEA.HI.X R23, R32, R25, R23, 0x1, P3 ;  /* 0x000000192017d211 */ /* 0x000fe200018f0c17 */
[----:B------:R-:W-:-:S02]  /*1fd0*/  @!P1 IMAD R18, R31, R19, R18 ;  /* 0x000000131f129224 */ /* 0x000fc400078e0212 */
[----:B------:R-:W-:Y:S01]  /*1fe0*/  @!P1 IMAD.WIDE.U32 R26, R30, R19, R26 ;  /* 0x000000131e1a9225 */ /* 0x000fe200078e001a */
[-C--:B------:R-:W-:Y:S01]  /*1ff0*/  @!P2 LEA R20, P4, R28, R24.reuse, 0x1 ;  /* 0x000000181c14a211 */ /* 0x080fe200078808ff */
[----:B------:R-:W-:Y:S01]  /*2000*/  @!PT LDS RZ, [RZ] ;  /* 0x00000000fffff984 */ /* 0x000fe20000000800 */
[----:B------:R-:W-:Y:S01]  /*2010*/  @!PT LDS RZ, [RZ] ;  /* 0x00000000fffff984 */ /* 0x000fe20000000800 */
[----:B------:R-:W-:Y:S01]  /*2020*/  @!PT LDS RZ, [RZ] ;  /* 0x00000000fffff984 */ /* 0x000fe20000000800 */
[----:B------:R-:W-:Y:S02]  /*2030*/  @!P6 LDGSTS.E.BYPASS.LTC128B.128 [R181], desc[UR4][R40.64] ;  /* 0x0000000028b5efae */ /* 0x000fe4000b981a04 */
[----:B------:R-:W-:Y:S01]  /*2040*/  IMAD.IADD R0, R127, 0x1, -R4 ;  /* 0x000000017f007824 */ /* 0x000fe200078e0a04 */
[----:B------:R-:W-:Y:S01]  /*2050*/  SHF.L.U64.HI R10, R170, 0x4, R171 ;  /* 0x00000004aa0a7819 */ /* 0x000fe200000102ab */
[----:B------:R-:W-:Y:S01]  /*2060*/  @!P1 IMAD.IADD R19, R27, 0x1, R18 ;  /* 0x000000011b139824 */ /* 0x000fe200078e0212 */
[----:B------:R1:W-:Y:S01]  /*2070*/  @!P5 LDGSTS.E.BYPASS.LTC128B.128 [R181+0x800], desc[UR4][R22.64] ;  /* 0x0080000016b5dfae */ /* 0x0003e2000b981a04 */
[----:B------:R-:W-:Y:S02]  /*2080*/  @!P1 LEA R24, P3, R26, R24, 0x1 ;  /* 0x000000181a189211 */ /* 0x000fe400078608ff */
[----:B------:R-:W-:-:S02]  /*2090*/  ISETP.GE.AND P5, PT, R7, R0, PT ;  /* 0x000000000700720c */ /* 0x000fc40003fa6270 */
[-C--:B------:R-:W-:Y:S02]  /*20a0*/  @!P2 LEA.HI.X R21, R28, R25.reuse, R15, 0x1, P4 ;  /* 0x000000191c15a211 */ /* 0x080fe400020f0c0f */
[C---:B------:R-:W-:Y:S01]  /*20b0*/  SHF.L.U64.HI R10, R125.reuse, 0x1, R10 ;  /* 0x000000017d0a7819 */ /* 0x040fe2000001020a */
[----:B------:R-:W-:Y:S01]  /*20c0*/  IMAD.SHL.U32 R125, R125, 0x2, RZ ;  /* 0x000000027d7d7824 */ /* 0x000fe200078e00ff */
[----:B------:R-:W-:Y:S01]  /*20d0*/  @!P1 LEA.HI.X R25, R26, R25, R19, 0x1, P3 ;  /* 0x000000191a199211 */ /* 0x000fe200018f0c13 */
[----:B------:R2:W-:Y:S01]  /*20e0*/  @!P2 LDGSTS.E.BYPASS.LTC128B.128 [R181+0x1000], desc[UR4][R20.64] ;  /* 0x0100000014b5afae */ /* 0x0005e2000b981a04 */
[-C--:B------:R-:W-:Y:S02]  /*20f0*/  ISETP.GE.AND P3, PT, R14, R0.reuse, PT ;  /* 0x000000000e00720c */ /* 0x080fe40003f66270 */
[----:B------:R-:W-:Y:S01]  /*2100*/  ISETP.GE.AND P4, PT, R11, R0, PT ;  /* 0x000000000b00720c */ /* 0x000fe20003f86270 */
[----:B------:R3:W-:Y:S01]  /*2110*/  @!P1 LDGSTS.E.BYPASS.LTC128B.128 [R181+0x1800], desc[UR4][R24.64] ;  /* 0x0180000018b59fae */ /* 0x0007e2000b981a04 */
[----:B------:R-:W-:-:S02]  /*2120*/  IADD3 R32, P2, PT, R125, R174, RZ ;  /* 0x000000ae7d207210 */ /* 0x000fc40007f5e0ff */
[----:B------:R-:W-:Y:S02]  /*2130*/  ISETP.GE.AND P1, PT, R5, R0, PT ;  /* 0x000000000500720c */ /* 0x000fe40003f26270 */
[----:B------:R-:W-:Y:S02]  /*2140*/  IADD3.X R33, PT, PT, R10, R175, RZ, P2, !PT ;  /* 0x000000af0a217210 */ /* 0x000fe400017fe4ff */
[----:B------:R-:W-:Y:S01]  /*2150*/  @!P5 LEA R26, P2, R170, R32, 0x5 ;  /* 0x00000020aa1ad211 */ /* 0x000fe200078428ff */
[----:B------:R-:W-:Y:S02]  /*2160*/  VIADD R19, R14, 0x70 ;  /* 0x000000700e137836 */ /* 0x000fe40000000000 */
[----:B------:R-:W-:Y:S01]  /*2170*/  @!P3 LDGSTS.E.BYPASS.LTC128B.128 [R181+0x2000], desc[UR4][R174.64] ;  /* 0x02000000aeb5bfae */ /* 0x000fe2000b981a04 */
[----:B------:R-:W-:Y:S01]  /*2180*/  @!P5 LEA.HI.X R27, R170, R33, R171, 0x5, P2 ;  /* 0x00000021aa1bd211 */ /* 0x000fe200010f2cab */
[C---:B-1----:R-:W-:Y:S02]  /*2190*/  VIADD R23, R14.reuse, 0x40 ;  /* 0x000000400e177836 */ /* 0x042fe40000000000 */
[----:B------:R-:W-:Y:S01]  /*21a0*/  @!P4 LDGSTS.E.BYPASS.LTC128B.128 [R181+0x2800], desc[UR4][R32.64] ;  /* 0x0280000020b5cfae */ /* 0x000fe2000b981a04 */
[----:B------:R-:W-:Y:S01]  /*21b0*/  VIADD R15, R14, 0x50 ;  /* 0x000000500e0f7836 */ /* 0x000fe20000000000 */
[----:B------:R-:W-:-:S02]  /*21c0*/  ISETP.GE.AND P2, PT, R19, R0, PT ;  /* 0x000000001300720c */ /* 0x000fc40003f46270 */
[----:B------:R-:W-:Y:S01]  /*21d0*/  ISETP.GE.AND P6, PT, R23, R0, PT ;  /* 0x000000001700720c */ /* 0x000fe20003fc6270 */
[----:B------:R1:W-:Y:S01]  /*21e0*/  @!P5 LDGSTS.E.BYPASS.LTC128B.128 [R181+0x3000], desc[UR4][R26.64] ;  /* 0x030000001ab5dfae */ /* 0x0003e2000b981a04 */
[----:B------:R-:W-:Y:S01]  /*21f0*/  @!P1 LEA R30, P5, R170, R32, 0x6 ;  /* 0x00000020aa1e9211 */ /* 0x000fe200078a30ff */
[----:B--2---:R-:W-:-:S03]  /*2200*/  VIADD R21, R14, 0x60 ;  /* 0x000000600e157836 */ /* 0x004fc60000000000 */
[----:B------:R-:W-:Y:S02]  /*2210*/  @!P1 LEA.HI.X R31, R170, R33, R171, 0x6, P5 ;  /* 0x00000021aa1f9211 */ /* 0x000fe400028f34ab */
[----:B------:R-:W-:-:S03]  /*2220*/  ISETP.GE.AND P4, PT, R21, R0, PT ;  /* 0x000000001500720c */ /* 0x000fc60003f86270 */
[--C-:B---3--:R-:W-:Y:S01]  /*2230*/  @!P2 IMAD.MOV.U32 R25, RZ, RZ, R33.reuse ;  /* 0x000000ffff19a224 */ /* 0x108fe200078e0021 */
[----:B------:R-:W-:Y:S01]  /*2240*/  ISETP.GE.AND P5, PT, R15, R0, PT ;  /* 0x000000000f00720c */ /* 0x000fe20003fa6270 */
[----:B------:R-:W-:Y:S01]  /*2250*/  @!P6 IMAD.MOV.U32 R29, RZ, RZ, R33 ;  /* 0x000000ffff1de224 */ /* 0x000fe200078e0021 */
[-C--:B------:R-:W-:Y:S02]  /*2260*/  @!P6 MOV R28, R32.reuse ;  /* 0x00000020001ce202 */ /* 0x080fe40000000f00 */
[----:B------:R-:W-:Y:S01]  /*2270*/  @!P2 MOV R24, R32 ;  /* 0x000000200018a202 */ /* 0x000fe20000000f00 */
[----:B------:R-:W-:Y:S01]  /*2280*/  @!P6 IMAD R22, R171, 0x60, RZ ;  /* 0x00000060ab16e824 */ /* 0x000fe200078e02ff */
[----:B------:R2:W-:Y:S01]  /*2290*/  @!P1 LDGSTS.E.BYPASS.LTC128B.128 [R181+0x3800], desc[UR4][R30.64] ;  /* 0x038000001eb59fae */ /* 0x0005e2000b981a04 */
[----:B------:R-:W-:-:S04]  /*22a0*/  @!P6 IMAD.WIDE.U32 R28, R170, 0x60, R28 ;  /* 0x00000060aa1ce825 */ /* 0x000fc800078e001c */
[C---:B------:R-:W-:Y:S02]  /*22b0*/  @!P4 IMAD R20, R171.reuse, 0xa0, RZ ;  /* 0x000000a0ab14c824 */ /* 0x040fe400078e02ff */
[----:B-1----:R-:W-:Y:S02]  /*22c0*/  @!P4 IMAD.MOV.U32 R26, RZ, RZ, R32 ;  /* 0x000000ffff1ac224 */ /* 0x002fe400078e0020 */
[----:B------:R-:W-:Y:S01]  /*22d0*/  @!P4 IMAD.MOV.U32 R27, RZ, RZ, R33 ;  /* 0x000000ffff1bc224 */ /* 0x000fe200078e0021 */
[C---:B------:R-:W-:Y:S01]  /*22e0*/  @!P5 LEA R32, P1, R170.reuse, R32, 0x7 ;  /* 0x00000020aa20d211 */ /* 0x040fe200078238ff */
[----:B------:R-:W-:Y:S02]  /*22f0*/  @!P2 IMAD R18, R171, 0xc0, RZ ;  /* 0x000000c0ab12a824 */ /* 0x000fe400078e02ff */
[C---:B------:R-:W-:Y:S01]  /*2300*/  @!P4 IMAD.WIDE.U32 R26, R170.reuse, 0xa0, R26 ;  /* 0x000000a0aa1ac825 */ /* 0x040fe200078e001a */
[----:B------:R-:W-:-:S03]  /*2310*/  @!P5 LEA.HI.X R33, R170, R33, R171, 0x7, P1 ;  /* 0x00000021aa21d211 */ /* 0x000fc600008f3cab */
[----:B------:R-:W-:-:S04]  /*2320*/  @!P2 IMAD.WIDE.U32 R24, R170, 0xc0, R24 ;  /* 0x000000c0aa18a825 */ /* 0x000fc800078e0018 */
[----:B------:R-:W-:Y:S01]  /*2330*/  @!P6 IMAD.IADD R29, R29, 0x1, R22 ;  /* 0x000000011d1de824 */ /* 0x000fe200078e0216 */
[----:B------:R-:W-:Y:S01]  /*2340*/  @!P2 IADD3 R25, PT, PT, R25, R18, RZ ;  /* 0x000000121919a210 */ /* 0x000fe20007ffe0ff */
[----:B------:R-:W-:-:S03]  /*2350*/  @!P4 IMAD.IADD R27, R27, 0x1, R20 ;  /* 0x000000011b1bc824 */ /* 0x000fc600078e0214 */
[----:B------:R2:W-:Y:S04]  /*2360*/  @!P6 LDGSTS.E.BYPASS.LTC128B.128 [R181+0x4000], desc[UR4][R28.64] ;  /* 0x040000001cb5efae */ /* 0x0005e8000b981a04 */
[----:B------:R2:W-:Y:S04]  /*2370*/  @!P5 LDGSTS.E.BYPASS.LTC128B.128 [R181+0x4800], desc[UR4][R32.64] ;  /* 0x0480000020b5dfae */ /* 0x0005e8000b981a04 */
[----:B------:R2:W-:Y:S04]  /*2380*/  @!P4 LDGSTS.E.BYPASS.LTC128B.128 [R181+0x5000], desc[UR4][R26.64] ;  /* 0x050000001ab5cfae */ /* 0x0005e8000b981a04 */
[----:B------:R2:W-:Y:S04]  /*2390*/  @!P2 LDGSTS.E.BYPASS.LTC128B.128 [R181+0x5800], desc[UR4][R24.64] ;  /* 0x0580000018b5afae */ /* 0x0005e8000b981a04 */
[----:B------:R2:W5:Y:S04]  /*23a0*/  LD.E R124, desc[UR4][R2.64+0x188] ;  /* 0x00018804027c7980 */ /* 0x000568000c101900 */
[----:B------:R2:W5:Y:S04]  /*23b0*/  LD.E R126, desc[UR4][R2.64+0x184] ;  /* 0x00018404027e7980 */ /* 0x000568000c101900 */
[----:B------:R-:W0:Y:S01]  /*23c0*/  LDGDEPBAR ;  /* 0x00000000000079af */ /* 0x000e220000000000 */
[----:B------:R-:W-:-:S02]  /*23d0*/  IMAD R18, R39, R14, RZ ;  /* 0x0000000e27127224 */ /* 0x000fc400078e02ff */
[----:B------:R-:W-:-:S04]  /*23e0*/  IMAD.WIDE.U32 R16, R14, R38, R16 ;  /* 0x000000260e107225 */ /* 0x000fc800078e0010 */
[----:B------:R-:W-:Y:S01]  /*23f0*/  IMAD.IADD R177, R17, 0x1, R18 ;  /* 0x0000000111b17824 */ /* 0x000fe200078e0212 */
[----:B------:R-:W-:Y:S01]  /*2400*/  LEA R176, P1, R16, R12, 0x1 ;  /* 0x0000000c10b07211 */ /* 0x000fe200078208ff */
[----:B------:R-:W-:-:S12]  /*2410*/  DEPBAR.LE SB0, 0x0 ;  /* 0x000080000000791a */ /* 0x000fd80000000000 */
[----:B------:R-:W-:Y:S05]  /*2420*/  WARPSYNC.ALL ;  /* 0x0000000000007948 */ /* 0x000fea0003800000 */
[----:B------:R-:W-:Y:S01]  /*2430*/  IMAD.SHL.U32 R14, R38, 0x10, RZ ;  /* 0x00000010260e7824 */ /* 0x000fe200078e00ff */
[-C--:B------:R-:W-:Y:S02]  /*2440*/  ISETP.GE.AND P4, PT, R11, R0.reuse, PT ;  /* 0x000000000b00720c */ /* 0x080fe40003f86270 */
[----:B------:R-:W-:Y:S01]  /*2450*/  LEA.HI.X R177, R16, R13, R177, 0x1, P1 ;  /* 0x0000000d10b17211 */ /* 0x000fe200008f0cb1 */
[----:B------:R-:W-:Y:S01]  /*2460*/  BAR.SYNC.DEFER_BLOCKING 0x0 ;  /* 0x0000000000007b1d */ /* 0x000fe20000010000 */
[----:B------:R-:W-:-:S02]  /*2470*/  ISETP.GE.AND P1, PT, R7, R0, PT ;  /* 0x000000000700720c */ /* 0x000fc40003f26270 */
[----:B------:R-:W-:Y:S02]  /*2480*/  SHF.L.U64.HI R11, R38, 0x4, R39 ;  /* 0x00000004260b7819 */ /* 0x000fe40000010227 */
[----:B------:R-:W-:-:S04]  /*2490*/  LEA R12, P2, R14, R176, 0x1 ;  /* 0x000000b00e0c7211 */ /* 0x000fc800078408ff */
[----:B------:R-:W-:Y:S01]  /*24a0*/  LEA.HI.X R13, R14, R177, R11, 0x1, P2 ;  /* 0x000000b10e0d7211 */ /* 0x000fe200010f0c0b */
[----:B------:R-:W-:Y:S01]  /*24b0*/  IMAD.SHL.U32 R11, R36, 0x40, RZ ;  /* 0x00000040240b7824 */ /* 0x000fe200078e00ff */
[-C--:B------:R-:W-:Y:S02]  /*24c0*/  ISETP.GE.AND P5, PT, R23, R0.reuse, PT ;  /* 0x000000001700720c */ /* 0x080fe40003fa6270 */
[----:B------:R-:W-:Y:S02]  /*24d0*/  SHF.R.U32.HI R128, RZ, 0x1, R36 ;  /* 0x00000001ff807819 */ /* 0x000fe40000011624 */
[----:B------:R-:W-:Y:S01]  /*24e0*/  LOP3.LUT R17, R11, 0x1c0, RZ, 0xc0, !PT ;  /* 0x000001c00b117812 */ /* 0x000fe200078ec0ff */
[----:B------:R-:W-:Y:S01]  /*24f0*/  @!PT LDS RZ, [RZ] ;  /* 0x00000000fffff984 */ /* 0x000fe20000000800 */
[----:B------:R-:W-:Y:S01]  /*2500*/  @!PT LDS RZ, [RZ] ;  /* 0x00000000fffff984 */ /* 0x000fe20000000800 */
[----:B------:R-:W-:Y:S01]  /*2510*/  @!PT LDS RZ, [RZ] ;  /* 0x00000000fffff984 */ /* 0x000fe20000000800 */
[----:B------:R-:W-:Y:S04]  /*2520*/  @!P3 LDGSTS.E.BYPASS.LTC128B.128 [R181+0x6000], desc[UR4][R176.64] ;  /* 0x06000000b0b5bfae */ /* 0x000fe8000b981a04 */
[----:B------:R-:W-:Y:S01]  /*2530*/  @P3 STS.128 [R181+0x6000], RZ ;  /* 0x006000ffb5003388 */ /* 0x000fe20000000c00 */
[----:B------:R-:W-:-:S03]  /*2540*/  ISETP.GE.AND P3, PT, R21, R0, PT ;  /* 0x000000001500720c */ /* 0x000fc60003f66270 */
[----:B------:R-:W-:Y:S01]  /*2550*/  @P4 STS.128 [R181+0x6800], RZ ;  /* 0x006800ffb5004388 */ /* 0x000fe20000000c00 */
[-C--:B------:R-:W-:Y:S02]  /*2560*/  ISETP.GE.AND P6, PT, R5, R0.reuse, PT ;  /* 0x000000000500720c */ /* 0x080fe40003fc6270 */
[----:B------:R-:W-:Y:S01]  /*2570*/  ISETP.GE.AND P2, PT, R19, R0, PT ;  /* 0x000000001300720c */ /* 0x000fe20003f46270 */
[----:B------:R-:W-:Y:S01]  /*2580*/  @!PT LDS RZ, [RZ] ;  /* 0x00000000fffff984 */ /* 0x000fe20000000800 */
[----:B------:R-:W-:Y:S01]  /*2590*/  @!PT LDS RZ, [RZ] ;  /* 0x00000000fffff984 */ /* 0x000fe20000000800 */
[----:B------:R-:W-:Y:S01]  /*25a0*/  @!PT LDS RZ, [RZ] ;  /* 0x00000000fffff984 */ /* 0x000fe20000000800 */
[----:B------:R1:W-:Y:S01]  /*25b0*/  @!P4 LDGSTS.E.BYPASS.LTC128B.128 [R181+0x6800], desc[UR4][R12.64] ;  /* 0x068000000cb5cfae */ /* 0x0003e2000b981a04 */
[C---:B------:R-:W-:Y:S02]  /*25c0*/  @!P1 LEA R20, P4, R38.reuse, R12, 0x5 ;  /* 0x0000000c26149211 */ /* 0x040fe400078828ff */
[C---:B------:R-:W-:Y:S02]  /*25d0*/  LOP3.LUT R5, R17.reuse, 0x8, R36, 0x78, !PT ;  /* 0x0000000811057812 */ /* 0x040fe400078e7824 */
[----:B------:R-:W-:Y:S02]  /*25e0*/  LOP3.LUT R17, R17, 0x8, R128, 0xf8, !PT ;  /* 0x0000000811117812 */ /* 0x000fe400078ef880 */
[----:B------:R-:W-:-:S02]  /*25f0*/  @!P1 LEA.HI.X R21, R38, R13, R39, 0x5, P4 ;  /* 0x0000000d26159211 */ /* 0x000fc400020f2c27 */
[----:B------:R-:W-:Y:S02]  /*2600*/  ISETP.GE.AND P4, PT, R15, R0, PT ;  /* 0x000000000f00720c */ /* 0x000fe40003f86270 */
[----:B------:R-:W-:Y:S02]  /*2610*/  LOP3.LUT R168, R11, 0x400, RZ, 0xc0, !PT ;  /* 0x000004000ba87812 */ /* 0x000fe400078ec0ff */
[--C-:B------:R-:W-:Y:S02]  /*2620*/  LOP3.LUT R5, R5, 0x38, R8.reuse, 0x78, !PT ;  /* 0x0000003805057812 */ /* 0x100fe400078e7808 */
[----:B------:R-:W-:Y:S01]  /*2630*/  LOP3.LUT R8, R17, 0x38, R8, 0x78, !PT ;  /* 0x0000003811087812 */ /* 0x000fe200078e7808 */
[--C-:B------:R-:W-:Y:S01]  /*2640*/  @!P3 IMAD.MOV.U32 R17, RZ, RZ, R13.reuse ;  /* 0x000000ffff11b224 */ /* 0x100fe200078e000d */
[-C--:B------:R-:W-:Y:S01]  /*2650*/  @!P3 MOV R16, R12.reuse ;  /* 0x0000000c0010b202 */ /* 0x080fe20000000f00 */
[----:B------:R-:W-:Y:S01]  /*2660*/  IMAD R168, R5, 0x2, R168 ;  /* 0x0000000205a87824 */ /* 0x000fe200078e02a8 */
[-C--:B------:R-:W-:Y:S01]  /*2670*/  @!P5 MOV R18, R12.reuse ;  /* 0x0000000c0012d202 */ /* 0x080fe20000000f00 */
[----:B------:R-:W-:Y:S01]  /*2680*/  @P1 STS.128 [R181+0x7000], RZ ;  /* 0x007000ffb5001388 */ /* 0x000fe20000000c00 */
[----:B------:R-:W-:Y:S01]  /*2690*/  @!P5 IMAD.MOV.U32 R19, RZ, RZ, R13 ;  /* 0x000000ffff13d224 */ /* 0x000fe200078e000d */
[----:B------:R-:W-:Y:S01]  /*26a0*/  SHF.L.U32 R14, R36, 0x5, RZ ;  /* 0x00000005240e7819 */ /* 0x000fe200000006ff */
[----:B------:R-:W-:Y:S01]  /*26b0*/  @!P3 IMAD R5, R39, 0xa0, RZ ;  /* 0x000000a02705b824 */ /* 0x000fe200078e02ff */
[----:B------:R-:W-:Y:S01]  /*26c0*/  @!PT LDS RZ, [RZ] ;  /* 0x00000000fffff984 */ /* 0x000fe20000000800 */
[----:B------:R-:W-:Y:S01]  /*26d0*/  @!PT LDS RZ, [RZ] ;  /* 0x00000000fffff984 */ /* 0x000fe20000000800 */
[----:B------:R-:W-:Y:S01]  /*26e0*/  @!PT LDS RZ, [RZ] ;  /* 0x00000000fffff984 */ /* 0x000fe20000000800 */
[----:B------:R-:W-:Y:S01]  /*26f0*/  @!P1 LDGSTS.E.BYPASS.LTC128B.128 [R181+0x7000], desc[UR4][R20.64] ;  /* 0x0700000014b59fae */ /* 0x000fe2000b981a04 */
[C---:B------:R-:W-:Y:S01]  /*2700*/  @!P3 IMAD.WIDE.U32 R16, R38.reuse, 0xa0, R16 ;  /* 0x000000a02610b825 */ /* 0x040fe200078e0010 */
[----:B--2---:R-:W-:-:S02]  /*2710*/  @!P6 LEA R24, P1, R38, R12, 0x6 ;  /* 0x0000000c2618e211 */ /* 0x004fc400078230ff */
[----:B------:R-:W-:Y:S01]  /*2720*/  LOP3.LUT R11, R11, 0x200, RZ, 0xc0, !PT ;  /* 0x000002000b0b7812 */ /* 0x000fe200078ec0ff */
[----:B------:R-:W-:Y:S02]  /*2730*/  @!P2 IMAD.MOV.U32 R22, RZ, RZ, R12 ;  /* 0x000000ffff16a224 */ /* 0x000fe400078e000c */
[----:B------:R-:W-:Y:S01]  /*2740*/  @!P2 IMAD.MOV.U32 R23, RZ, RZ, R13 ;  /* 0x000000ffff17a224 */ /* 0x000fe200078e000d */
[C---:B------:R-:W-:Y:S01]  /*2750*/  @!P6 LEA.HI.X R25, R38.reuse, R13, R39, 0x6, P1 ;  /* 0x0000000d2619e211 */ /* 0x040fe200008f3427 */
[----:B------:R-:W-:Y:S02]  /*2760*/  @!P5 IMAD R7, R39, 0x60, RZ ;  /* 0x000000602707d824 */ /* 0x000fe400078e02ff */
[C---:B------:R-:W-:Y:S01]  /*2770*/  @!P5 IMAD.WIDE.U32 R18, R38.reuse, 0x60, R18 ;  /* 0x000000602612d825 */ /* 0x040fe200078e0012 */
[----:B-1----:R-:W-:-:S03]  /*2780*/  @!P4 LEA R12, P1, R38, R12, 0x7 ;  /* 0x0000000c260cc211 */ /* 0x002fc600078238ff */
[----:B------:R-:W-:Y:S01]  /*2790*/  @!P3 IMAD.IADD R17, R17, 0x1, R5 ;  /* 0x000000011111b824 */ /* 0x000fe200078e0205 */
[----:B------:R-:W-:Y:S01]  /*27a0*/  LOP3.LUT R5, R11, 0x7c00, R14, 0xf8, !PT ;  /* 0x00007c000b057812 */ /* 0x000fe200078ef80e */
[----:B------:R-:W-:Y:S02]  /*27b0*/  @!P2 IMAD R0, R39, 0xc0, RZ ;  /* 0x000000c02700a824 */ /* 0x000fe400078e02ff */
[C---:B------:R-:W-:Y:S01]  /*27c0*/  @!P2 IMAD.WIDE.U32 R22, R38.reuse, 0xc0, R22 ;  /* 0x000000c02616a825 */ /* 0x040fe200078e0016 */
[----:B------:R-:W-:Y:S01]  /*27d0*/  @!P4 LEA.HI.X R13, R38, R13, R39, 0x7, P1 ;  /* 0x0000000d260dc211 */ /* 0x000fe200008f3c27 */
[----:B------:R-:W-:Y:S02]  /*27e0*/  @P6 STS.128 [R181+0x7800], RZ ;  /* 0x007800ffb5006388 */ /* 0x000fe40000000c00 */
[----:B------:R-:W-:Y:S02]  /*27f0*/  @!P5 IMAD.IADD R19, R19, 0x1, R7 ;  /* 0x000000011313d824 */ /* 0x000fe400078e0207 */
[----:B------:R-:W-:Y:S01]  /*2800*/  @!P2 IMAD.IADD R23, R23, 0x1, R0 ;  /* 0x000000011717a824 */ /* 0x000fe200078e0200 */
[----:B------:R-:W-:Y:S01]  /*2810*/  @!PT LDS RZ, [RZ] ;  /* 0x00000000fffff984 */ /* 0x000fe20000000800 */
[----:B------:R-:W-:Y:S01]  /*2820*/  @!PT LDS RZ, [RZ] ;  /* 0x00000000fffff984 */ /* 0x000fe20000000800 */
[----:B------:R-:W-:Y:S01]  /*2830*/  @!PT LDS RZ, [RZ] ;  /* 0x00000000fffff984 */ /* 0x000fe20000000800 */
[----:B------:R-:W-:Y:S01]  /*2840*/  @!P6 LDGSTS.E.BYPASS.LTC128B.128 [R181+0x7800], desc[UR4][R24.64] ;  /* 0x0780000018b5efae */ /* 0x000fe2000b981a04 */
[----:B------:R-:W-:-:S03]  /*2850*/  IMAD.IADD R0, R8, 0x1, R5 ;  /* 0x0000000108007824 */ /* 0x000fc600078e0205 */
[----:B------:R-:W-:Y:S01]  /*2860*/  @P5 STS.128 [R181+0x8000], RZ ;  /* 0x008000ffb5005388 */ /* 0x000fe20000000c00 */
[----:B------:R-:W-:Y:S01]  /*2870*/  IMAD.IADD R168, R9, 0x1, R168 ;  /* 0x0000000109a87824 */ /* 0x000fe200078e02a8 */
[----:B------:R-:W-:Y:S02]  /*2880*/  LEA R169, R0, R9, 0x1 ;  /* 0x0000000900a97211 */ /* 0x000fe400078e08ff */
        /* <DEDUP_REMOVED lines=20> */
[----:B------:R-:W2:Y:S01]  /*29d0*/  LDSM.16.M88.4 R48, [R168+0x3000] ;  /* 0x00300000a830783b */ /* 0x000ea20000000200 */
[----:B------:R-:W-:Y:S01]  /*29e0*/  R2P PR, R36, 0x6 ;  /* 0x0000000624007804 */ /* 0x000fe20000000000 */
[----:B------:R-:W-:-:S02]  /*29f0*/  IMAD.MOV.U32 R5, RZ, RZ, 0x20 ;  /* 0x00000020ff057424 */ /* 0x000fc400078e00ff */
[----:B------:R-:W-:Y:S03]  /*2a00*/  LDSM.16.M88.4 R64, [R168+0x2000] ;  /* 0x00200000a840783b */ /* 0x000fe60000000200 */
[----:B------:R-:W-:Y:S01]  /*2a10*/  SEL R5, R5, 0xffffffe0, !P1 ;  /* 0xffffffe005057807 */ /* 0x000fe20004800000 */
[----:B------:R-:W-:Y:S03]  /*2a20*/  LDSM.16.M88.4 R56, [R168+0x2800] ;  /* 0x00280000a838783b */ /* 0x000fe60000000200 */
[----:B------:R-:W-:Y:S01]  /*2a30*/  IADD3 R163, PT, PT, R168, R5, RZ ;  /* 0x00000005a8a37210 */ /* 0x000fe20007ffe0ff */
[----:B------:R-:W-:Y:S01]  /*2a40*/  IMAD.IADD R167, R169, 0x1, R5 ;  /* 0x00000001a9a77824 */ /* 0x000fe200078e0205 */
[----:B------:R-:W-:Y:S04]  /*2a50*/  LDSM.16.M88.4 R40, [R168+0x3800] ;  /* 0x00380000a828783b */ /* 0x000fe80000000200 */
[----:B------:R-:W-:Y:S04]  /*2a60*/  LDSM.16.M88.4 R100, [R167] ;  /* 0x00000000a764783b */ /* 0x000fe80000000200 */
[----:B------:R-:W3:Y:S04]  /*2a70*/  LDSM.16.M88.4 R72, [R163+0x3000] ;  /* 0x00300000a348783b */ /* 0x000ee80000000200 */
[----:B-1----:R-:W1:Y:S04]  /*2a80*/  LDSM.16.M88.4 R20, [R168+0x4800] ;  /* 0x00480000a814783b */ /* 0x002e680000000200 */
[----:B------:R-:W4:Y:S04]  /*2a90*/  LDSM.16.M88.4 R28, [R168+0x4000] ;  /* 0x00400000a81c783b */ /* 0x000f280000000200 */
[----:B------:R-:W4:Y:S04]  /*2aa0*/  LDSM.16.M88.4 R12, [R168+0x5000] ;  /* 0x00500000a80c783b */ /* 0x000f280000000200 */
[----:B------:R-:W-:Y:S01]  /*2ab0*/  LDSM.16.M88.4 R92, [R168+0x5800] ;  /* 0x00580000a85c783b */ /* 0x000fe20000000200 */
[C---:B--2---:R-:W-:Y:S03]  /*2ac0*/  HMMA.16816.F32 R52, R108.reuse, R48, RZ ;  /* 0x000000306c34723c */ /* 0x044fe600000018ff */
[----:B------:R-:W-:Y:S04]  /*2ad0*/  LDSM.16.M88.4 R88, [R163+0x2000] ;  /* 0x00200000a358783b */ /* 0x000fe80000000200 */
[----:B------:R-:W-:Y:S01]  /*2ae0*/  LDSM.16.M88.4 R84, [R163+0x2800] ;  /* 0x00280000a354783b */ /* 0x000fe20000000200 */
[----:B------:R-:W-:Y:S03]  /*2af0*/  HMMA.16816.F32 R48, R108, R50, RZ ;  /* 0x000000326c30723c */ /* 0x000fe600000018ff */
[----:B------:R-:W-:Y:S04]  /*2b00*/  LDSM.16.M88.4 R80, [R163+0x3800] ;  /* 0x00380000a350783b */ /* 0x000fe80000000200 */
[----:B------:R-:W-:Y:S04]  /*2b10*/  LDSM.16.M88.4 R76, [R163+0x4000] ;  /* 0x00400000a34c783b */ /* 0x000fe80000000200 */
[----:B------:R-:W-:Y:S01]  /*2b20*/  LDSM.16.M88.4 R116, [R163+0x5000] ;  /* 0x00500000a374783b */ /* 0x000fe20000000200 */
[----:B---3--:R-:W-:Y:S01]  /*2b30*/  HMMA.16816.F32 R52, R100, R72, R52 ;  /* 0x000000486434723c */ /* 0x008fe20000001834 */
[----:B------:R-:W-:-:S02]  /*2b40*/  IMAD.MOV.U32 R7, RZ, RZ, 0x40 ;  /* 0x00000040ff077424 */ /* 0x000fc400078e00ff */
[----:B------:R-:W-:Y:S04]  /*2b50*/  LDSM.16.M88.4 R104, [R163+0x5800] ;  /* 0x00580000a368783b */ /* 0x000fe80000000200 */
[----:B------:R-:W0:Y:S01]  /*2b60*/  LDGDEPBAR ;  /* 0x00000000000079af */ /* 0x000e220000000000 */
[----:B------:R-:W-:Y:S03]  /*2b70*/  HMMA.16816.F32 R48, R100, R74, R48 ;  /* 0x0000004a6430723c */ /* 0x000fe60000001830 */
[----:B------:R-:W2:Y:S05]  /*2b80*/  LDSM.16.M88.4 R72, [R163+0x4800] ;  /* 0x00480000a348783b */ /* 0x000eaa0000000200 */
[C---:B-1----:R-:W-:Y:S08]  /*2b90*/  HMMA.16816.F32 R24, R108.reuse, R20, RZ ;  /* 0x000000146c18723c */ /* 0x042ff000000018ff */
[----:B------:R-:W-:Y:S01]  /*2ba0*/  HMMA.16816.F32 R20, R108, R22, RZ ;  /* 0x000000166c14723c */ /* 0x000fe200000018ff */
[----:B------:R-:W-:-:S07]  /*2bb0*/  SEL R7, R7, 0xffffffc0, !P2 ;  /* 0xffffffc007077807 */ /* 0x000fce0005000000 */
[----:B------:R-:W-:Y:S01]  /*2bc0*/  HMMA.16816.F32 R68, R108, R64, RZ ;  /* 0x000000406c44723c */ /* 0x000fe200000018ff */
[--C-:B------:R-:W-:Y:S02]  /*2bd0*/  IMAD.IADD R166, R169, 0x1, R7.reuse ;  /* 0x00000001a9a67824 */ /* 0x100fe400078e0207 */
[----:B------:R-:W-:-:S03]  /*2be0*/  IMAD.IADD R162, R168, 0x1, R7 ;  /* 0x00000001a8a27824 */ /* 0x000fc600078e0207 */
[----:B------:R-:W-:Y:S02]  /*2bf0*/  LDSM.16.M88.4 R120, [R166] ;  /* 0x00000000a678783b */ /* 0x000fe40000000200 */
[C---:B------:R-:W-:Y:S02]  /*2c00*/  HMMA.16816.F32 R60, R108.reuse, R56, RZ ;  /* 0x000000386c3c723c */ /* 0x040fe400000018ff */
[----:B------:R-:W-:Y:S06]  /*2c10*/  LDSM.16.M88.4 R96, [R162+0x2000] ;  /* 0x00200000a260783b */ /* 0x000fec0000000200 */
[C---:B------:R-:W-:Y:S08]  /*2c20*/  HMMA.16816.F32 R44, R108.reuse, R40, RZ ;  /* 0x000000286c2c723c */ /* 0x040ff000000018ff */
[C---:B----4-:R-:W-:Y:S08]  /*2c30*/  HMMA.16816.F32 R32, R108.reuse, R28, RZ ;  /* 0x0000001c6c20723c */ /* 0x050ff000000018ff */
[C---:B------:R-:W-:Y:S08]  /*2c40*/  HMMA.16816.F32 R64, R108.reuse, R66, RZ ;  /* 0x000000426c40723c */ /* 0x040ff000000018ff */
[C---:B------:R-:W-:Y:S08]  /*2c50*/  HMMA.16816.F32 R56, R108.reuse, R58, RZ ;  /* 0x0000003a6c38723c */ /* 0x040ff000000018ff */
[C---:B------:R-:W-:Y:S08]  /*2c60*/  HMMA.16816.F32 R40, R108.reuse, R42, RZ ;  /* 0x0000002a6c28723c */ /* 0x040ff000000018ff */
[C---:B------:R-:W-:Y:S08]  /*2c70*/  HMMA.16816.F32 R28, R108.reuse, R30, RZ ;  /* 0x0000001e6c1c723c */ /* 0x040ff000000018ff */
[----:B------:R-:W-:Y:S08]  /*2c80*/  HMMA.16816.F32 R16, R108, R12, RZ ;  /* 0x0000000c6c10723c */ /* 0x000ff000000018ff */
[C---:B--2---:R-:W-:Y:S08]  /*2c90*/  HMMA.16816.F32 R24, R100.reuse, R72, R24 ;  /* 0x000000486418723c */ /* 0x044ff00000001818 */
[----:B------:R-:W-:Y:S01]  /*2ca0*/  HMMA.16816.F32 R20, R100, R74, R20 ;  /* 0x0000004a6414723c */ /* 0x000fe20000001814 */
[----:B------:R-:W1:Y:S07]  /*2cb0*/  LDSM.16.M88.4 R72, [R162+0x5000] ;  /* 0x00500000a248783b */ /* 0x000e6e0000000200 */
        /* <DEDUP_REMOVED lines=19> */
[C---:B------:R-:W-:Y:S01]  /*2df0*/  IADD3 R165, PT, PT, R5.reuse, R166, RZ ;  /* 0x000000a605a57210 */ /* 0x040fe20007ffe0ff */
[----:B------:R-:W-:-:S05]  /*2e00*/  IMAD.IADD R161, R5, 0x1, R162 ;  /* 0x0000000105a17824 */ /* 0x000fca00078e02a2 */
[C---:B------:R-:W-:Y:S08]  /*2e10*/  HMMA.16816.F32 R112, R100.reuse, R104, R112 ;  /* 0x000000686470723c */ /* 0x040ff00000001870 */
[----:B------:R-:W-:Y:S01]  /*2e20*/  HMMA.16816.F32 R108, R100, R106, R108 ;  /* 0x0000006a646c723c */ /* 0x000fe2000000186c */
[----:B------:R-:W-:Y:S04]  /*2e30*/  LDSM.16.M88.4 R104, [R165] ;  /* 0x00000000a568783b */ /* 0x000fe80000000200 */
[----:B------:R-:W-:Y:S03]  /*2e40*/  LDSM.16.M88.4 R100, [R161+0x2000] ;  /* 0x00200000a164783b */ /* 0x000fe60000000200 */
        /* <DEDUP_REMOVED lines=21> */
[----:B------:R-:W-:Y:S01]  /*2fa0*/  SHF.R.U32.HI R0, RZ, 0x2, R36 ;  /* 0x00000002ff007819 */ /* 0x000fe20000011624 */
[----:B------:R-:W-:-:S05]  /*2fb0*/  DEPBAR.LE SB0, 0x0 ;  /* 0x000080000000791a */ /* 0x000fca0000000000 */
[----:B------:R-:W-:Y:S01]  /*2fc0*/  HMMA.16816.F32 R112, R120, R116, R112 ;  /* 0x000000747870723c */ /* 0x000fe20000001870 */
[----:B------:R-:W-:-:S07]  /*2fd0*/  LOP3.LUT R0, R0, 0x7, RZ, 0xc0, !PT ;  /* 0x0000000700007812 */ /* 0x000fce00078ec0ff */
[----:B------:R-:W-:Y:S01]  /*2fe0*/  HMMA.16816.F32 R108, R120, R118, R108 ;  /* 0x00000076786c723c */ /* 0x000fe2000000186c */
[----:B------:R-:W-:Y:S01]  /*2ff0*/  ISETP.GT.U32.AND P1, PT, R6, R173, PT ;  /* 0x000000ad0600720c */ /* 0x000fe20003f24070 */
[----:B------:R-:W-:Y:S01]  /*3000*/  IMAD.SHL.U32 R36, R36, 0x2, RZ ;  /* 0x0000000224247824 */ /* 0x000fe200078e00ff */
[----:B-----5:R-:W-:-:S09]  /*3010*/  IADD3 R133, PT, PT, R127, -R37, -R126 ;  /* 0x800000257f857210 */ /* 0x020fd20007ffe87e */
[----:B-1----:R-:W-:Y:S01]  /*3020*/  HMMA.16816.F32 R112, R104, R72, R112 ;  /* 0x000000486870723c */ /* 0x002fe20000001870 */
[----:B------:R-:W-:-:S04]  /*3030*/  LOP3.LUT R73, R128, 0x1f0, RZ, 0xc0, !PT ;  /* 0x000001f080497812 */ /* 0x000fc800078ec0ff */
[----:B------:R-:W-:Y:S02]  /*3040*/  IADD3 R0, PT, PT, R182, R0, R73 ;  /* 0x00000000b6007210 */ /* 0x000fe40007ffe049 */
[----:B------:R-:W-:Y:S02]  /*3050*/  IADD3 R73, PT, PT, R124, R127, -R37 ;  /* 0x0000007f7c497210 */ /* 0x000fe40007ffe825 */
[----:B------:R-:W-:Y:S02]  /*3060*/  LOP3.LUT R37, R36, 0x6, RZ, 0xc0, !PT ;  /* 0x0000000624257812 */ /* 0x000fe400078ec0ff */
[C---:B------:R-:W-:Y:S01]  /*3070*/  IADD3 R133, PT, PT, R0.reuse, R133, RZ ;  /* 0x0000008500857210 */ /* 0x040fe20007ffe0ff */
[----:B------:R-:W-:Y:S01]  /*3080*/  IMAD.IADD R184, R0, 0x1, R73 ;  /* 0x0000000100b87824 */ /* 0x000fe200078e0249 */
[----:B------:R-:W-:Y:S01]  /*3090*/  HMMA.16816.F32 R68, R104, R100, R68 ;  /* 0x000000646844723c */ /* 0x000fe20000001844 */
[----:B------:R-:W-:Y:S01]  /*30a0*/  BSSY.RECONVERGENT B1, `(.L_x_12874) ;  /* 0x000007b000017945 */ /* 0x000fe20003800200 */
[----:B------:R-:W-:-:S02]  /*30b0*/  IMAD.IADD R36, R4, 0x1, R37 ;  /* 0x0000000104247824 */ /* 0x000fc400078e0225 */
[----:B------:R-:W-:Y:S01]  /*30c0*/  VIADDMNMX R185, R184, 0x1, R127, PT ;  /* 0x00000001b8b97846 */ /* 0x000fe2000380017f */
[----:B------:R-:W-:-:S03]  /*30d0*/  VIADD R0, R133, 0x8 ;  /* 0x0000000885007836 */ /* 0x000fc60000000000 */
[----:B------:R-:W-:Y:S01]  /*30e0*/  HMMA.16816.F32 R64, R104, R102, R64 ;  /* 0x000000666840723c */ /* 0x000fe20000001840 */
[----:B------:R-:W-:-:S07]  /*30f0*/  VIADDMNMX R184, R184, 0x9, R127, PT ;  /* 0x00000009b8b87846 */ /* 0x000fce000380017f */
[C---:B------:R-:W-:Y:S08]  /*3100*/  HMMA.16816.F32 R60, R104.reuse, R96, R60 ;  /* 0x00000060683c723c */ /* 0x040ff0000000183c */
        /* <DEDUP_REMOVED lines=27> */
.L_x_12877:
        /* <DEDUP_REMOVED lines=60> */
.L_x_12878:
[----:B------:R-:W-:Y:S05]  /*3680*/  BSYNC.RECONVERGENT B0 ;  /* 0x0000000000007941 */ /* 0x000fea0003800200 */
.L_x_12876:
        /* <DEDUP_REMOVED lines=28> */
.L_x_12875:
[----:B------:R-:W-:Y:S05]  /*3850*/  BSYNC.RECONVERGENT B1 ;  /* 0x0000000000017941 */ /* 0x000fea0003800200 */
.L_x_12874:
[C---:B------:R-:W-:Y:S02]  /*3860*/  VIADD R10, R36.reuse, 0x1 ;  /* 0x00000001240a7836 */ /* 0x040fe40000000000 */
[----:B------:R-:W-:-:S03]  /*3870*/  VIADD R72, R36, 0x8 ;  /* 0x0000000824487836 */ /* 0x000fc60000000000 */
[----:B------:R-:W-:Y:S02]  /*3880*/  ISETP.GT.AND P5, PT, R0, R10, PT ;  /* 0x0000000a0000720c */ /* 0x000fe40003fa4270 */
[C---:B------:R-:W-:Y:S02]  /*3890*/  ISETP.GT.AND P4, PT, R133.reuse, R72, PT ;  /* 0x000000488500720c */ /* 0x040fe40003f84270 */
[----:B------:R-:W-:Y:S02]  /*38a0*/  ISETP.GT.AND P3, PT, R133, R10, PT ;  /* 0x0000000a8500720c */ /* 0x000fe40003f64270 */
[CC--:B------:R-:W-:Y:S02]  /*38b0*/  ISETP.GE.AND P1, PT, R10.reuse, R185.reuse, PT ;  /* 0x000000b90a00720c */ /* 0x0c0fe40003f26270 */
[----:B------:R-:W-:Y:S01]  /*38c0*/  ISETP.GE.AND P2, PT, R10, R184, PT ;  /* 0x000000b80a00720c */ /* 0x000fe20003f46270 */
[----:B------:R-:W-:Y:S01]  /*38d0*/  VIADD R10, R36, 0x9 ;  /* 0x00000009240a7836 */ /* 0x000fe20000000000 */
[----:B------:R-:W-:-:S02]  /*38e0*/  ISETP.GE.AND P6, PT, R72, R185, PT ;  /* 0x000000b94800720c */ /* 0x000fc40003fc6270 */
[----:B------:R-:W-:Y:S02]  /*38f0*/  FSEL R71, R71, -INF , !P5 ;  /* 0xff80000047477808 */ /* 0x000fe40006800000 */
[----:B------:R-:W-:Y:S02]  /*3900*/  FSEL R64, R64, -INF , !P4 ;  /* 0xff80000040407808 */ /* 0x000fe40006000000 */
[----:B------:R-:W-:Y:S02]  /*3910*/  FSEL R69, R69, -INF , !P3 ;  /* 0xff80000045457808 */ /* 0x000fe40005800000 */
[----:B-1----:R-:W-:Y:S02]  /*3920*/  FSEL R77, R71, -INF , !P2 ;  /* 0xff800000474d7808 */ /* 0x002fe40005000000 */
[----:B------:R-:W-:Y:S02]  /*3930*/  FSEL R93, R64, -INF , !P6 ;  /* 0xff800000405d7808 */ /* 0x000fe40007000000 */
[----:B------:R-:W-:Y:S01]  /*3940*/  FSEL R87, R69, -INF , !P1 ;  /* 0xff80000045577808 */ /* 0x000fe20004800000 */
[----:B------:R-:W-:Y:S01]  /*3950*/  VIADD R69, R36, 0x10 ;  /* 0x0000001024457836 */ /* 0x000fe20000000000 */
        /* <DEDUP_REMOVED lines=8> */
[C---:B------:R-:W-:Y:S02]  /*39e0*/  ISETP.GT.AND P3, PT, R133.reuse, R69, PT ;  /* 0x000000458500720c */ /* 0x040fe40003f64270 */
[----:B------:R-:W-:Y:S02]  /*39f0*/  ISETP.GT.AND P2, PT, R133, R10, PT ;  /* 0x0000000a8500720c */ /* 0x000fe40003f44270 */
[----:B------:R-:W-:Y:S01]  /*3a00*/  FSEL R95, R60, -INF , !P3 ;  /* 0xff8000003c5f7808 */ /* 0x000fe20005800000 */
[----:B------:R-:W-:Y:S01]  /*3a10*/  VIADD R60, R36, 0x18 ;  /* 0x00000018243c7836 */ /* 0x000fe20000000000 */
[----:B------:R-:W-:Y:S02]  /*3a20*/  FSEL R61, R61, -INF , !P2 ;  /* 0xff8000003d3d7808 */ /* 0x000fe40005000000 */
[----:B------:R-:W-:Y:S02]  /*3a30*/  ISETP.GE.AND P3, PT, R10, R185, PT ;  /* 0x000000b90a00720c */ /* 0x000fe40003f66270 */
[----:B------:R-:W-:-:S02]  /*3a40*/  FSEL R65, R65, -INF , !P5 ;  /* 0xff80000041417808 */ /* 0x000fc40006800000 */
[----:B------:R-:W-:Y:S02]  /*3a50*/  FSEL R71, R61, -INF , !P3 ;  /* 0xff8000003d477808 */ /* 0x000fe40005800000 */
[----:B------:R-:W2:Y:S01]  /*3a60*/  LD.E R61, desc[UR4][R2.64+0xdc] ;  /* 0x0000dc04023d7980 */ /* 0x000ea2000c101900 */
[----:B------:R-:W-:Y:S02]  /*3a70*/  ISETP.GT.AND P5, PT, R0, R69, PT ;  /* 0x000000450000720c */ /* 0x000fe40003fa4270 */
[----:B------:R-:W-:Y:S02]  /*3a80*/  ISETP.GE.AND P1, PT, R72, R184, PT ;  /* 0x000000b84800720c */ /* 0x000fe40003f26270 */
[----:B------:R-:W-:Y:S02]  /*3a90*/  FSEL R62, R62, -INF , !P5 ;  /* 0xff8000003e3e7808 */ /* 0x000fe40006800000 */
[----:B------:R-:W-:Y:S02]  /*3aa0*/  ISETP.GT.AND P5, PT, R0, R10, PT ;  /* 0x0000000a0000720c */ /* 0x000fe40003fa4270 */
[----:B------:R-:W-:-:S02]  /*3ab0*/  FSEL R79, R66, -INF , !P1 ;  /* 0xff800000424f7808 */ /* 0x000fc40004800000 */
[----:B------:R-:W-:Y:S02]  /*3ac0*/  ISETP.GE.AND P1, PT, R69, R185, PT ;  /* 0x000000b94500720c */ /* 0x000fe40003f26270 */
[----:B------:R-:W-:Y:S02]  /*3ad0*/  FSEL R63, R63, -INF , !P5 ;  /* 0xff8000003f3f7808 */ /* 0x000fe40006800000 */
[----:B------:R-:W-:Y:S02]  /*3ae0*/  ISETP.GT.AND P5, PT, R133, R60, PT ;  /* 0x0000003c8500720c */ /* 0x000fe40003fa4270 */
[----:B------:R-:W-:Y:S02]  /*3af0*/  FSEL R91, R65, -INF , !P4 ;  /* 0xff800000415b7808 */ /* 0x000fe40006000000 */
[-C--:B------:R-:W-:Y:S01]  /*3b00*/  ISETP.GE.AND P2, PT, R10, R184.reuse, PT ;  /* 0x000000b80a00720c */ /* 0x080fe20003f46270 */
[----:B------:R-:W-:Y:S01]  /*3b10*/  VIADD R10, R36, 0x19 ;  /* 0x00000019240a7836 */ /* 0x000fe20000000000 */
[----:B------:R-:W-:-:S02]  /*3b20*/  ISETP.GE.AND P4, PT, R69, R184, PT ;  /* 0x000000b84500720c */ /* 0x000fc40003f86270 */
[----:B------:R-:W-:Y:S02]  /*3b30*/  FSEL R95, R95, -INF , !P1 ;  /* 0xff8000005f5f7808 */ /* 0x000fe40004800000 */
[----:B------:R-:W-:Y:S02]  /*3b40*/  ISETP.GE.AND P1, PT, R60, R185, PT ;  /* 0x000000b93c00720c */ /* 0x000fe40003f26270 */
[----:B------:R-:W-:Y:S02]  /*3b50*/  FSEL R56, R56, -INF , !P5 ;  /* 0xff80000038387808 */ /* 0x000fe40006800000 */
[----:B------:R-:W-:Y:S02]  /*3b60*/  FSEL R85, R67, -INF , !P6 ;  /* 0xff80000043557808 */ /* 0x000fe40007000000 */
[----:B------:R-:W-:Y:S02]  /*3b70*/  FSEL R83, R62, -INF , !P4 ;  /* 0xff8000003e537808 */ /* 0x000fe40006000000 */
[----:B------:R-:W-:-:S02]  /*3b80*/  ISETP.GT.AND P4, PT, R0, R60, PT ;  /* 0x0000003c0000720c */ /* 0x000fc40003f84270 */
[----:B------:R-:W-:Y:S02]  /*3b90*/  ISETP.GT.AND P6, PT, R133, R10, PT ;  /* 0x0000000a8500720c */ /* 0x000fe40003fc4270 */
[----:B------:R-:W-:Y:S01]  /*3ba0*/  FSEL R69, R56, -INF , !P1 ;  /* 0xff80000038457808 */ /* 0x000fe20004800000 */
[----:B------:R-:W-:Y:S01]  /*3bb0*/  VIADD R56, R36, 0x20 ;  /* 0x0000002024387836 */ /* 0x000fe20000000000 */
[----:B------:R-:W-:Y:S02]  /*3bc0*/  FSEL R81, R63, -INF , !P2 ;  /* 0xff8000003f517808 */ /* 0x000fe40005000000 */
[----:B------:R-:W-:Y:S02]  /*3bd0*/  ISETP.GE.AND P3, PT, R60, R184, PT ;  /* 0x000000b83c00720c */ /* 0x000fe40003f66270 */
[----:B------:R-:W-:Y:S02]  /*3be0*/  ISETP.GE.AND P2, PT, R10, R185, PT ;  /* 0x000000b90a00720c */ /* 0x000fe40003f46270 */
[----:B------:R-:W-:-:S02]  /*3bf0*/  FSEL R58, R58, -INF , !P4 ;  /* 0xff8000003a3a7808 */ /* 0x000fc40006000000 */
[----:B------:R-:W-:Y:S02]  /*3c00*/  FSEL R57, R57, -INF , !P6 ;  /* 0xff80000039397808 */ /* 0x000fe40007000000 */
[----:B------:R-:W-:Y:S02]  /*3c10*/  ISETP.GT.AND P5, PT, R0, R10, PT ;  /* 0x0000000a0000720c */ /* 0x000fe40003fa4270 */
[----:B------:R-:W-:Y:S02]  /*3c20*/  ISETP.GT.AND P4, PT, R133, R56, PT ;  /* 0x000000388500720c */ /* 0x000fe40003f84270 */
[----:B------:R-:W-:Y:S02]  /*3c30*/  FSEL R75, R58, -INF , !P3 ;  /* 0xff8000003a4b7808 */ /* 0x000fe40005800000 */
[----:B------:R-:W-:Y:S02]  /*3c40*/  FSEL R89, R57, -INF , !P2 ;  /* 0xff80000039597808 */ /* 0x000fe40005000000 */
[----:B------:R-:W-:Y:S01]  /*3c50*/  ISETP.GE.AND P1, PT, R10, R184, PT ;  /* 0x000000b80a00720c */ /* 0x000fe20003f26270 */
[----:B------:R-:W-:Y:S01]  /*3c60*/  VIADD R10, R36, 0x21 ;  /* 0x00000021240a7836 */ /* 0x000fe20000000000 */
[----:B------:R-:W-:-:S02]  /*3c70*/  ISETP.GE.AND P3, PT, R56, R185, PT ;  /* 0x000000b93800720c */ /* 0x000fc40003f66270 */
[----:B------:R-:W-:Y:S02]  /*3c80*/  ISETP.GT.AND P6, PT, R0, R56, PT ;  /* 0x000000380000720c */ /* 0x000fe40003fc4270 */
[----:B------:R-:W-:Y:S01]  /*3c90*/  ISETP.GE.AND P2, PT, R56, R184, PT ;  /* 0x000000b83800720c */ /* 0x000fe20003f46270 */
[----:B------:R-:W-:Y:S01]  /*3ca0*/  VIADD R56, R36, 0x28 ;  /* 0x0000002824387836 */ /* 0x000fe20000000000 */
[----:B------:R-:W-:Y:S02]  /*3cb0*/  FSEL R59, R59, -INF , !P5 ;  /* 0xff8000003b3b7808 */ /* 0x000fe40006800000 */
[----:B------:R-:W-:Y:S02]  /*3cc0*/  FSEL R52, R52, -INF , !P4 ;  /* 0xff80000034347808 */ /* 0x000fe40006000000 */
[----:B------:R-:W-:Y:S02]  /*3cd0*/  FSEL R73, R59, -INF , !P1 ;  /* 0xff8000003b497808 */ /* 0x000fe40004800000 */
[----:B------:R-:W-:-:S02]  /*3ce0*/  FSEL R67, R52, -INF , !P3 ;  /* 0xff80000034437808 */ /* 0x000fc40005800000 */
[----:B------:R-:W-:Y:S02]  /*3cf0*/  FSEL R54, R54, -INF , !P6 ;  /* 0xff80000036367808 */ /* 0x000fe40007000000 */
[CC--:B------:R-:W-:Y:S02]  /*3d00*/  ISETP.GT.AND P5, PT, R133.reuse, R10.reuse, PT ;  /* 0x0000000a8500720c */ /* 0x0c0fe40003fa4270 */
[----:B------:R-:W-:Y:S02]  /*3d10*/  ISETP.GE.AND P1, PT, R10, R185, PT ;  /* 0x000000b90a00720c */ /* 0x000fe40003f26270 */
[----:B------:R-:W-:Y:S02]  /*3d20*/  ISETP.GT.AND P4, PT, R0, R10, PT ;  /* 0x0000000a0000720c */ /* 0x000fe40003f84270 */
[----:B------:R-:W-:Y:S01]  /*3d30*/  ISETP.GE.AND P3, PT, R10, R184, PT ;  /* 0x000000b80a00720c */ /* 0x000fe20003f66270 */
[----:B------:R-:W-:Y:S01]  /*3d40*/  VIADD R10, R36, 0x29 ;  /* 0x00000029240a7836 */ /* 0x000fe20000000000 */
[----:B------:R-:W-:-:S02]  /*3d50*/  ISETP.GT.AND P6, PT, R133, R56, PT ;  /* 0x000000388500720c */ /* 0x000fc40003fc4270 */
[----:B------:R-:W-:Y:S01]  /*3d60*/  FSEL R107, R54, -INF , !P2 ;  /* 0xff800000366b7808 */ /* 0x000fe20005000000 */
[----:B------:R-:W-:Y:S01]  /*3d70*/  VIADD R52, R36, 0x30 ;  /* 0x0000003024347836 */ /* 0x000fe20000000000 */
[----:B------:R-:W-:Y:S02]  /*3d80*/  FSEL R53, R53, -INF , !P5 ;  /* 0xff80000035357808 */ /* 0x000fe40006800000 */
[----:B------:R-:W-:Y:S02]  /*3d90*/  ISETP.GE.AND P2, PT, R56, R185, PT ;  /* 0x000000b93800720c */ /* 0x000fe40003f46270 */
[----:B------:R-:W-:Y:S02]  /*3da0*/  FSEL R55, R55, -INF , !P4 ;  /* 0xff80000037377808 */ /* 0x000fe40006000000 */
[----:B------:R-:W-:Y:S02]  /*3db0*/  FSEL R48, R48, -INF , !P6 ;  /* 0xff80000030307808 */ /* 0x000fe40007000000 */
[----:B------:R-:W-:-:S02]  /*3dc0*/  ISETP.GT.AND P5, PT, R0, R56, PT ;  /* 0x000000380000720c */ /* 0x000fc40003fa4270 */
[----:B------:R-:W-:Y:S02]  /*3dd0*/  ISETP.GT.AND P4, PT, R133, R10, PT ;  /* 0x0000000a8500720c */ /* 0x000fe40003f84270 */
[----:B------:R-:W-:Y:S02]  /*3de0*/  FSEL R201, R53, -INF , !P1 ;  /* 0xff80000035c97808 */ /* 0x000fe40004800000 */
[----:B------:R-:W-:Y:S02]  /*3df0*/  FSEL R105, R55, -INF , !P3 ;  /* 0xff80000037697808 */ /* 0x000fe40005800000 */
[----:B------:R-:W-:Y:S02]  /*3e00*/  FSEL R203, R48, -INF , !P2 ;  /* 0xff80000030cb7808 */ /* 0x000fe40005000000 */
[----:B------:R-:W-:Y:S02]  /*3e10*/  ISETP.GE.AND P1, PT, R56, R184, PT ;  /* 0x000000b83800720c */ /* 0x000fe40003f26270 */
[----:B------:R-:W-:-:S02]  /*3e20*/  ISETP.GE.AND P3, PT, R10, R185, PT ;  /* 0x000000b90a00720c */ /* 0x000fc40003f66270 */
[----:B------:R-:W-:Y:S02]  /*3e30*/  ISETP.GT.AND P6, PT, R0, R10, PT ;  /* 0x0000000a0000720c */ /* 0x000fe40003fc4270 */
[----:B------:R-:W-:Y:S01]  /*3e40*/  ISETP.GE.AND P2, PT, R10, R184, PT ;  /* 0x000000b80a00720c */ /* 0x000fe20003f46270 */
[----:B------:R-:W-:Y:S01]  /*3e50*/  VIADD R10, R36, 0x31 ;  /* 0x00000031240a7836 */ /* 0x000fe20000000000 */
[----:B------:R-:W-:Y:S01]  /*3e60*/  FSEL R50, R50, -INF , !P5 ;  /* 0xff80000032327808 */ /* 0x000fe20006800000 */
[----:B------:R-:W-:Y:S01]  /*3e70*/  VIADD R48, R36, 0x38 ;  /* 0x0000003824307836 */ /* 0x000fe20000000000 */
[-C--:B------:R-:W-:Y:S02]  /*3e80*/  ISETP.GT.AND P5, PT, R133, R52.reuse, PT ;  /* 0x000000348500720c */ /* 0x080fe40003fa4270 */
[----:B------:R-:W-:Y:S02]  /*3e90*/  FSEL R49, R49, -INF , !P4 ;  /* 0xff80000031317808 */ /* 0x000fe40006000000 */
[----:B------:R-:W-:-:S02]  /*3ea0*/  ISETP.GT.AND P4, PT, R0, R52, PT ;  /* 0x000000340000720c */ /* 0x000fc40003f84270 */
[----:B------:R-:W-:Y:S02]  /*3eb0*/  FSEL R197, R50, -INF , !P1 ;  /* 0xff80000032c57808 */ /* 0x000fe40004800000 */
[----:B------:R-:W-:Y:S02]  /*3ec0*/  ISETP.GE.AND P1, PT, R52, R185, PT ;  /* 0x000000b93400720c */ /* 0x000fe40003f26270 */
[----:B------:R-:W-:Y:S02]  /*3ed0*/  FSEL R205, R49, -INF , !P3 ;  /* 0xff80000031cd7808 */ /* 0x000fe40005800000 */
[----:B------:R-:W-:Y:S02]  /*3ee0*/  FSEL R51, R51, -INF , !P6 ;  /* 0xff80000033337808 */ /* 0x000fe40007000000 */
[----:B------:R-:W-:Y:S02]  /*3ef0*/  FSEL R44, R44, -INF , !P5 ;  /* 0xff8000002c2c7808 */ /* 0x000fe40006800000 */
[----:B------:R-:W-:-:S02]  /*3f00*/  ISETP.GE.AND P3, PT, R52, R184, PT ;  /* 0x000000b83400720c */ /* 0x000fc40003f66270 */
[CC--:B------:R-:W-:Y:S02]  /*3f10*/  ISETP.GT.AND P6, PT, R133.reuse, R10.reuse, PT ;  /* 0x0000000a8500720c */ /* 0x0c0fe40003fc4270 */
[----:B------:R-:W-:Y:S02]  /*3f20*/  FSEL R46, R46, -INF , !P4 ;  /* 0xff8000002e2e7808 */ /* 0x000fe40006000000 */
[----:B------:R-:W-:Y:S02]  /*3f30*/  ISETP.GT.AND P5, PT, R0, R10, PT ;  /* 0x0000000a0000720c */ /* 0x000fe40003fa4270 */
[----:B------:R-:W-:Y:S02]  /*3f40*/  ISETP.GT.AND P4, PT, R133, R48, PT ;  /* 0x000000308500720c */ /* 0x000fe40003f84270 */
[----:B------:R-:W-:Y:S02]  /*3f50*/  FSEL R199, R51, -INF , !P2 ;  /* 0xff80000033c77808 */ /* 0x000fe40005000000 */
[----:B------:R-:W-:Y:S01]  /*3f60*/  FSEL R189, R44, -INF , !P1 ;  /* 0xff8000002cbd7808 */ /* 0x000fe20004800000 */
[----:B------:R-:W-:Y:S01]  /*3f70*/  VIADD R44, R36, 0x40 ;  /* 0x00000040242c7836 */ /* 0x000fe20000000000 */
[----:B------:R-:W-:-:S02]  /*3f80*/  ISETP.GE.AND P2, PT, R10, R185, PT ;  /* 0x000000b90a00720c */ /* 0x000fc40003f46270 */
[----:B------:R-:W-:Y:S01]  /*3f90*/  ISETP.GE.AND P1, PT, R10, R184, PT ;  /* 0x000000b80a00720c */ /* 0x000fe20003f26270 */
[----:B------:R-:W-:Y:S01]  /*3fa0*/  VIADD R10, R36, 0x39 ;  /* 0x00000039240a7836 */ /* 0x000fe20000000000 */
[----:B------:R-:W-:Y:S02]  /*3fb0*/  FSEL R45, R45, -INF , !P6 ;  /* 0xff8000002d2d7808 */ /* 0x000fe40007000000 */
[----:B------:R-:W-:Y:S02]  /*3fc0*/  FSEL R159, R46, -INF , !P3 ;  /* 0xff8000002e9f7808 */ /* 0x000fe40005800000 */
[----:B------:R-:W-:Y:S02]  /*3fd0*/  ISETP.GE.AND P3, PT, R48, R185, PT ;  /* 0x000000b93000720c */ /* 0x000fe40003f66270 */
[----:B------:R-:W-:Y:S02]  /*3fe0*/  ISETP.GT.AND P6, PT, R0, R48, PT ;  /* 0x000000300000720c */ /* 0x000fe40003fc4270 */
[----:B------:R-:W-:-:S02]  /*3ff0*/  FSEL R47, R47, -INF , !P5 ;  /* 0xff8000002f2f7808 */ /* 0x000fc40006800000 */
[----:B------:R-:W-:Y:S02]  /*4000*/  FSEL R40, R40, -INF , !P4 ;  /* 0xff80000028287808 */ /* 0x000fe40006000000 */
[----:B------:R-:W-:Y:S02]  /*4010*/  FSEL R191, R45, -INF , !P2 ;  /* 0xff8000002dbf7808 */ /* 0x000fe40005000000 */
[----:B------:R-:W-:Y:S02]  /*4020*/  ISETP.GE.AND P2, PT, R48, R184, PT ;  /* 0x000000b83000720c */ /* 0x000fe40003f46270 */
[----:B------:R-:W-:Y:S02]  /*4030*/  FSEL R157, R47, -INF , !P1 ;  /* 0xff8000002f9d7808 */ /* 0x000fe40004800000 */
[----:B------:R-:W-:Y:S02]  /*4040*/  FSEL R193, R40, -INF , !P3 ;  /* 0xff80000028c17808 */ /* 0x000fe40005800000 */
[----:B------:R-:W-:-:S02]  /*4050*/  FSEL R42, R42, -INF , !P6 ;  /* 0xff8000002a2a7808 */ /* 0x000fc40007000000 */
[CC--:B------:R-:W-:Y:S02]  /*4060*/  ISETP.GT.AND P5, PT, R133.reuse, R10.reuse, PT ;  /* 0x0000000a8500720c */ /* 0x0c0fe40003fa4270 */
[----:B------:R-:W-:Y:S02]  /*4070*/  ISETP.GE.AND P1, PT, R10, R185, PT ;  /* 0x000000b90a00720c */ /* 0x000fe40003f26270 */
[----:B------:R-:W-:Y:S02]  /*4080*/  ISETP.GT.AND P4, PT, R0, R10, PT ;  /* 0x0000000a0000720c */ /* 0x000fe40003f84270 */
[----:B------:R-:W-:Y:S01]  /*4090*/  ISETP.GE.AND P3, PT, R10, R184, PT ;  /* 0x000000b80a00720c */ /* 0x000fe20003f66270 */
[----:B------:R-:W-:Y:S01]  /*40a0*/  VIADD R10, R36, 0x41 ;  /* 0x00000041240a7836 */ /* 0x000fe20000000000 */
[----:B------:R-:W-:Y:S02]  /*40b0*/  ISETP.GT.AND P6, PT, R133, R44, PT ;  /* 0x0000002c8500720c */ /* 0x000fe40003fc4270 */
[----:B------:R-:W-:Y:S01]  /*40c0*/  FSEL R153, R42, -INF , !P2 ;  /* 0xff8000002a997808 */ /* 0x000fe20005000000 */
[----:B------:R-:W-:Y:S01]  /*40d0*/  VIADD R40, R36, 0x48 ;  /* 0x0000004824287836 */ /* 0x000fe20000000000 */
[----:B------:R-:W-:-:S02]  /*40e0*/  FSEL R41, R41, -INF , !P5 ;  /* 0xff80000029297808 */ /* 0x000fc40006800000 */
[----:B------:R-:W-:Y:S02]  /*40f0*/  ISETP.GE.AND P2, PT, R44, R185, PT ;  /* 0x000000b92c00720c */ /* 0x000fe40003f46270 */
[----:B------:R-:W-:Y:S02]  /*4100*/  FSEL R43, R43, -INF , !P4 ;  /* 0xff8000002b2b7808 */ /* 0x000fe40006000000 */
[----:B------:R-:W-:Y:S02]  /*4110*/  FSEL R32, R32, -INF , !P6 ;  /* 0xff80000020207808 */ /* 0x000fe40007000000 */
[----:B------:R-:W-:Y:S02]  /*4120*/  ISETP.GT.AND P5, PT, R0, R44, PT ;  /* 0x0000002c0000720c */ /* 0x000fe40003fa4270 */
[----:B------:R-:W-:Y:S02]  /*4130*/  ISETP.GT.AND P4, PT, R133, R10, PT ;  /* 0x0000000a8500720c */ /* 0x000fe40003f84270 */
[----:B------:R-:W-:-:S02]  /*4140*/  FSEL R195, R41, -INF , !P1 ;  /* 0xff80000029c37808 */ /* 0x000fc40004800000 */
[----:B------:R-:W-:Y:S02]  /*4150*/  FSEL R155, R43, -INF , !P3 ;  /* 0xff8000002b9b7808 */ /* 0x000fe40005800000 */
[----:B------:R-:W-:Y:S02]  /*4160*/  FSEL R145, R32, -INF , !P2 ;  /* 0xff80000020917808 */ /* 0x000fe40005000000 */
[----:B------:R-:W-:Y:S02]  /*4170*/  ISETP.GE.AND P1, PT, R44, R184, PT ;  /* 0x000000b82c00720c */ /* 0x000fe40003f26270 */
        /* <DEDUP_REMOVED lines=41> */
[CC--:B------:R-:W-:Y:S02]  /*4410*/  ISETP.GT.AND P3, PT, R133.reuse, R28.reuse, PT ;  /* 0x0000001c8500720c */ /* 0x0c0fe40003f64270 */
[----:B------:R-:W-:Y:S02]  /*4420*/  ISETP.GT.AND P5, PT, R0, R28, PT ;  /* 0x0000001c0000720c */ /* 0x000fe40003fa4270 */
[----:B------:R-:W-:Y:S02]  /*4430*/  ISETP.GT.AND P1, PT, R133, R10, PT ;  /* 0x0000000a8500720c */ /* 0x000fe40003f24270 */
[----:B------:R-:W-:Y:S01]  /*4440*/  FSEL R131, R20, -INF , !P3 ;  /* 0xff80000014837808 */ /* 0x000fe20005800000 */
[----:B------:R-:W-:Y:S01]  /*4450*/  VIADD R20, R36, 0x60 ;  /* 0x0000006024147836 */ /* 0x000fe20000000000 */
[----:B------:R-:W-:-:S02]  /*4460*/  FSEL R22, R22, -INF , !P5 ;  /* 0xff80000016167808 */ /* 0x000fc40006800000 */
[----:B------:R-:W-:Y:S02]  /*4470*/  FSEL R21, R21, -INF , !P1 ;  /* 0xff80000015157808 */ /* 0x000fe40004800000 */
[----:B------:R-:W-:Y:S02]  /*4480*/  ISETP.GE.AND P3, PT, R10, R185, PT ;  /* 0x000000b90a00720c */ /* 0x000fe40003f66270 */
[----:B------:R-:W-:Y:S02]  /*4490*/  ISETP.GT.AND P5, PT, R0, R10, PT ;  /* 0x0000000a0000720c */ /* 0x000fe40003fa4270 */
[-C--:B------:R-:W-:Y:S01]  /*44a0*/  ISETP.GE.AND P1, PT, R10, R184.reuse, PT ;  /* 0x000000b80a00720c */ /* 0x080fe20003f26270 */
[----:B------:R-:W-:Y:S01]  /*44b0*/  VIADD R10, R36, 0x61 ;  /* 0x00000061240a7836 */ /* 0x000fe20000000000 */
[----:B------:R-:W-:Y:S02]  /*44c0*/  FSEL R151, R29, -INF , !P2 ;  /* 0xff8000001d977808 */ /* 0x000fe40005000000 */
[----:B------:R-:W-:-:S02]  /*44d0*/  ISETP.GE.AND P2, PT, R32, R184, PT ;  /* 0x000000b82000720c */ /* 0x000fc40003f46270 */
[----:B------:R-:W-:Y:S02]  /*44e0*/  FSEL R23, R23, -INF , !P5 ;  /* 0xff80000017177808 */ /* 0x000fe40006800000 */
[----:B------:R-:W-:Y:S02]  /*44f0*/  FSEL R127, R27, -INF , !P6 ;  /* 0xff8000001b7f7808 */ /* 0x000fe40007000000 */
[C---:B------:R-:W-:Y:S02]  /*4500*/  ISETP.GT.AND P5, PT, R133.reuse, R20, PT ;  /* 0x000000148500720c */ /* 0x040fe40003fa4270 */
[----:B------:R-:W-:Y:S02]  /*4510*/  ISETP.GT.AND P6, PT, R133, R10, PT ;  /* 0x0000000a8500720c */ /* 0x000fe40003fc4270 */
[----:B------:R-:W-:Y:S02]  /*4520*/  FSEL R123, R26, -INF , !P2 ;  /* 0xff8000001a7b7808 */ /* 0x000fe40005000000 */
[----:B------:R-:W-:-:S02]  /*4530*/  FSEL R125, R25, -INF , !P4 ;  /* 0xff800000197d7808 */ /* 0x000fc40006000000 */
[C---:B------:R-:W-:Y:S02]  /*4540*/  ISETP.GE.AND P2, PT, R28.reuse, R185, PT ;  /* 0x000000b91c00720c */ /* 0x040fe40003f46270 */
[----:B------:R-:W-:Y:S02]  /*4550*/  ISETP.GE.AND P4, PT, R28, R184, PT ;  /* 0x000000b81c00720c */ /* 0x000fe40003f86270 */
[----:B------:R-:W-:Y:S02]  /*4560*/  FSEL R16, R16, -INF , !P5 ;  /* 0xff80000010107808 */ /* 0x000fe40006800000 */
[----:B------:R-:W-:Y:S02]  /*4570*/  ISETP.GT.AND P5, PT, R0, R10, PT ;  /* 0x0000000a0000720c */ /* 0x000fe40003fa4270 */
[----:B------:R-:W-:Y:S02]  /*4580*/  FSEL R17, R17, -INF , !P6 ;  /* 0xff80000011117808 */ /* 0x000fe40007000000 */
[----:B------:R-:W-:-:S02]  /*4590*/  ISETP.GT.AND P6, PT, R133, R36, PT ;  /* 0x000000248500720c */ /* 0x000fc40003fc4270 */
[----:B------:R-:W-:Y:S02]  /*45a0*/  FSEL R131, R131, -INF , !P2 ;  /* 0xff80000083837808 */ /* 0x000fe40005000000 */
[----:B------:R-:W-:Y:S02]  /*45b0*/  FSEL R119, R22, -INF , !P4 ;  /* 0xff80000016777808 */ /* 0x000fe40006000000 */
[-C--:B------:R-:W-:Y:S02]  /*45c0*/  ISETP.GE.AND P2, PT, R20, R185.reuse, PT ;  /* 0x000000b91400720c */ /* 0x080fe40003f46270 */
[----:B------:R-:W-:Y:S02]  /*45d0*/  ISETP.GT.AND P4, PT, R0, R20, PT ;  /* 0x000000140000720c */ /* 0x000fe40003f84270 */
[----:B------:R-:W-:Y:S02]  /*45e0*/  FSEL R19, R19, -INF , !P5 ;  /* 0xff80000013137808 */ /* 0x000fe40006800000 */
[----:B------:R-:W-:-:S02]  /*45f0*/  ISETP.GE.AND P5, PT, R36, R185, PT ;  /* 0x000000b92400720c */ /* 0x000fc40003fa6270 */
[----:B------:R-:W-:Y:S02]  /*4600*/  FSEL R68, R68, -INF , !P6 ;  /* 0xff80000044447808 */ /* 0x000fe40007000000 */
[----:B------:R-:W-:Y:S02]  /*4610*/  FSEL R129, R21, -INF , !P3 ;  /* 0xff80000015817808 */ /* 0x000fe40005800000 */
[----:B------:R-:W-:Y:S02]  /*4620*/  ISETP.GE.AND P3, PT, R20, R184, PT ;  /* 0x000000b81400720c */ /* 0x000fe40003f66270 */
[----:B------:R-:W-:Y:S02]  /*4630*/  FSEL R18, R18, -INF , !P4 ;  /* 0xff80000012127808 */ /* 0x000fe40006000000 */
[----:B------:R-:W-:Y:S02]  /*4640*/  FSEL R57, R16, -INF , !P2 ;  /* 0xff80000010397808 */ /* 0x000fe40005000000 */
[----:B------:R-:W-:-:S02]  /*4650*/  FSEL R16, R68, -INF , !P5 ;  /* 0xff80000044107808 */ /* 0x000fc40006800000 */
[----:B------:R-:W-:Y:S02]  /*4660*/  FSEL R117, R23, -INF , !P1 ;  /* 0xff80000017757808 */ /* 0x000fe40004800000 */
[C---:B------:R-:W-:Y:S02]  /*4670*/  ISETP.GE.AND P1, PT, R10.reuse, R185, PT ;  /* 0x000000b90a00720c */ /* 0x040fe40003f26270 */
[----:B------:R-:W-:Y:S01]  /*4680*/  ISETP.GE.AND P4, PT, R10, R184, PT ;  /* 0x000000b80a00720c */ /* 0x000fe20003f86270 */
[----:B------:R-:W-:Y:S01]  /*4690*/  VIADD R10, R36, 0x68 ;  /* 0x00000068240a7836 */ /* 0x000fe20000000000 */
[----:B------:R-:W-:Y:S02]  /*46a0*/  FSEL R49, R18, -INF , !P3 ;  /* 0xff80000012317808 */ /* 0x000fe40005800000 */
[----:B------:R-:W-:Y:S02]  /*46b0*/  FMNMX3.FTZ R18, R16, R87, R93, !PT ;  /* 0x0000005710127276 */ /* 0x000fe4000781005d */
[----:B------:R-:W-:-:S02]  /*46c0*/  FSEL R55, R17, -INF , !P1 ;  /* 0xff80000011377808 */ /* 0x000fc40004800000 */
[----:B------:R-:W-:Y:S01]  /*46d0*/  FMNMX3.FTZ R18, R18, R91, R95, !PT ;  /* 0x0000005b12127276 */ /* 0x000fe2000781005f */
[----:B------:R-:W-:Y:S01]  /*46e0*/  VIADD R17, R36, 0x70 ;  /* 0x0000007024117836 */ /* 0x000fe20000000000 */
[-C--:B------:R-:W-:Y:S02]  /*46f0*/  ISETP.GT.AND P2, PT, R133, R10.reuse, PT ;  /* 0x0000000a8500720c */ /* 0x080fe40003f44270 */
[----:B------:R-:W-:Y:S02]  /*4700*/  ISETP.GE.AND P6, PT, R10, R185, PT ;  /* 0x000000b90a00720c */ /* 0x000fe40003fc6270 */
[----:B------:R-:W-:Y:S02]  /*4710*/  ISETP.GT.AND P3, PT, R0, R10, PT ;  /* 0x0000000a0000720c */ /* 0x000fe40003f64270 */
[----:B------:R-:W-:Y:S01]  /*4720*/  ISETP.GE.AND P1, PT, R10, R184, PT ;  /* 0x000000b80a00720c */ /* 0x000fe20003f26270 */
[----:B------:R-:W-:Y:S01]  /*4730*/  VIADD R10, R36, 0x69 ;  /* 0x00000069240a7836 */ /* 0x000fe20000000000 */
[----:B------:R-:W-:-:S02]  /*4740*/  FMNMX3.FTZ R18, R18, R71, R69, !PT ;  /* 0x0000004712127276 */ /* 0x000fc40007810045 */
[----:B------:R-:W-:Y:S02]  /*4750*/  FSEL R41, R19, -INF , !P4 ;  /* 0xff80000013297808 */ /* 0x000fe40006000000 */
[----:B------:R-:W-:Y:S02]  /*4760*/  FSEL R14, R14, -INF , !P3 ;  /* 0xff8000000e0e7808 */ /* 0x000fe40005800000 */
[C---:B------:R-:W-:Y:S02]  /*4770*/  ISETP.GT.AND P4, PT, R133.reuse, R10, PT ;  /* 0x0000000a8500720c */ /* 0x040fe40003f84270 */
[----:B------:R-:W-:Y:S02]  /*4780*/  ISETP.GT.AND P3, PT, R133, R17, PT ;  /* 0x000000118500720c */ /* 0x000fe40003f64270 */
[----:B------:R-:W-:Y:S02]  /*4790*/  FSEL R12, R12, -INF , !P2 ;  /* 0xff8000000c0c7808 */ /* 0x000fe40005000000 */
[----:B------:R-:W-:-:S02]  /*47a0*/  FMNMX3.FTZ R18, R18, R89, R67, !PT ;  /* 0x0000005912127276 */ /* 0x000fc40007810043 */
[----:B------:R-:W-:Y:S02]  /*47b0*/  ISETP.GT.AND P5, PT, R0, R36, PT ;  /* 0x000000240000720c */ /* 0x000fe40003fa4270 */
[----:B------:R-:W-:Y:S02]  /*47c0*/  FSEL R63, R13, -INF , !P4 ;  /* 0xff8000000d3f7808 */ /* 0x000fe40006000000 */
[----:B------:R-:W-:Y:S02]  /*47d0*/  FSEL R42, R112, -INF , !P3 ;  /* 0xff800000702a7808 */ /* 0x000fe40005800000 */
[----:B------:R-:W-:Y:S02]  /*47e0*/  ISETP.GE.AND P2, PT, R10, R185, PT ;  /* 0x000000b90a00720c */ /* 0x000fe40003f46270 */
[----:B------:R-:W-:Y:S02]  /*47f0*/  ISETP.GT.AND P4, PT, R0, R10, PT ;  /* 0x0000000a0000720c */ /* 0x000fe40003f84270 */
[----:B------:R-:W-:-:S02]  /*4800*/  ISETP.GE.AND P3, PT, R10, R184, PT ;  /* 0x000000b80a00720c */ /* 0x000fc40003f66270 */
[----:B------:R-:W-:Y:S02]  /*4810*/  FSEL R65, R12, -INF , !P6 ;  /* 0xff8000000c417808 */ /* 0x000fe40007000000 */
[----:B------:R-:W-:Y:S02]  /*4820*/  FMNMX3.FTZ R18, R18, R201, R203, !PT ;  /* 0x000000c912127276 */ /* 0x000fe400078100cb */
[----:B------:R-:W-:Y:S02]  /*4830*/  FSEL R10, R70, -INF , !P5 ;  /* 0xff800000460a7808 */ /* 0x000fe40006800000 */
[----:B------:R-:W-:Y:S02]  /*4840*/  ISETP.GE.AND P6, PT, R36, R184, PT ;  /* 0x000000b82400720c */ /* 0x000fe40003fc6270 */
[----:B------:R-:W-:Y:S02]  /*4850*/  FMNMX3.FTZ R20, R18, R205, R189, !PT ;  /* 0x000000cd12147276 */ /* 0x000fe400078100bd */
[----:B------:R-:W-:-:S02]  /*4860*/  FSEL R10, R10, -INF , !P6 ;  /* 0xff8000000a0a7808 */ /* 0x000fc40007000000 */
[----:B------:R-:W-:Y:S02]  /*4870*/  FMNMX3.FTZ R20, R20, R191, R193, !PT ;  /* 0x000000bf14147276 */ /* 0x000fe400078100c1 */
[----:B------:R-:W-:Y:S02]  /*4880*/  FMNMX3.FTZ R18, R10, R77, R79, !PT ;  /* 0x0000004d0a127276 */ /* 0x000fe4000781004f */
[----:B------:R-:W-:Y:S02]  /*4890*/  FMNMX3.FTZ R20, R20, R195, R145, !PT ;  /* 0x000000c314147276 */ /* 0x000fe40007810091 */
[----:B------:R-:W-:Y:S01]  /*48a0*/  FMNMX3.FTZ R18, R18, R85, R83, !PT ;  /* 0x0000005512127276 */ /* 0x000fe20007810053 */
[----:B------:R-:W-:Y:S01]  /*48b0*/  VIADD R13, R36, 0x71 ;  /* 0x00000071240d7836 */ /* 0x000fe20000000000 */
[----:B------:R-:W-:Y:S02]  /*48c0*/  FMNMX3.FTZ R20, R20, R147, R149, !PT ;  /* 0x0000009314147276 */ /* 0x000fe40007810095 */
[----:B------:R-:W-:-:S02]  /*48d0*/  FMNMX3.FTZ R18, R18, R81, R75, !PT ;  /* 0x0000005112127276 */ /* 0x000fc4000781004b */
[----:B------:R-:W-:Y:S01]  /*48e0*/  FMNMX3.FTZ R20, R20, R151, R121, !PT ;  /* 0x0000009714147276 */ /* 0x000fe20007810079 */
[----:B------:R-:W-:Y:S01]  /*48f0*/  VIADD R12, R36, 0x78 ;  /* 0x00000078240c7836 */ /* 0x000fe20000000000 */
[----:B------:R-:W-:Y:S02]  /*4900*/  ISETP.GE.AND P5, PT, R17, R185, PT ;  /* 0x000000b91100720c */ /* 0x000fe40003fa6270 */
[----:B------:R-:W-:Y:S02]  /*4910*/  FMNMX3.FTZ R18, R18, R73, R107, !PT ;  /* 0x0000004912127276 */ /* 0x000fe4000781006b */
[----:B------:R-:W-:Y:S02]  /*4920*/  ISETP.GT.AND P6, PT, R133, R13, PT ;  /* 0x0000000d8500720c */ /* 0x000fe40003fc4270 */
[----:B------:R-:W-:Y:S02]  /*4930*/  FMNMX3.FTZ R20, R20, R125, R131, !PT ;  /* 0x0000007d14147276 */ /* 0x000fe40007810083 */
[----:B------:R-:W-:-:S02]  /*4940*/  FSEL R42, R42, -INF , !P5 ;  /* 0xff8000002a2a7808 */ /* 0x000fc40006800000 */
[----:B------:R-:W-:Y:S01]  /*4950*/  FMNMX3.FTZ R18, R18, R105, R197, !PT ;  /* 0x0000006912127276 */ /* 0x000fe200078100c5 */
[----:B------:R-:W-:Y:S01]  /*4960*/  VIADD R36, R36, 0x79 ;  /* 0x0000007924247836 */ /* 0x000fe20000000000 */
[----:B------:R-:W-:Y:S02]  /*4970*/  ISETP.GE.AND P5, PT, R13, R185, PT ;  /* 0x000000b90d00720c */ /* 0x000fe40003fa6270 */
[----:B------:R-:W-:Y:S02]  /*4980*/  FSEL R44, R113, -INF , !P6 ;  /* 0xff800000712c7808 */ /* 0x000fe40007000000 */
[----:B------:R-:W-:Y:S02]  /*4990*/  ISETP.GT.AND P6, PT, R133, R12, PT ;  /* 0x0000000c8500720c */ /* 0x000fe40003fc4270 */
[----:B------:R-:W-:Y:S02]  /*49a0*/  FMNMX3.FTZ R20, R20, R129, R57, !PT ;  /* 0x0000008114147276 */ /* 0x000fe40007810039 */
[----:B------:R-:W-:-:S02]  /*49b0*/  FMNMX3.FTZ R18, R18, R199, R159, !PT ;  /* 0x000000c712127276 */ /* 0x000fc4000781009f */
[----:B------:R-:W-:Y:S02]  /*49c0*/  FSEL R44, R44, -INF , !P5 ;  /* 0xff8000002c2c7808 */ /* 0x000fe40006800000 */
[----:B------:R-:W-:Y:S02]  /*49d0*/  ISETP.GE.AND P5, PT, R12, R185, PT ;  /* 0x000000b90c00720c */ /* 0x000fe40003fa6270 */
[----:B------:R-:W-:Y:S02]  /*49e0*/  FSEL R43, R108, -INF , !P6 ;  /* 0xff8000006c2b7808 */ /* 0x000fe40007000000 */
[----:B------:R-:W-:Y:S02]  /*49f0*/  FSEL R63, R63, -INF , !P2 ;  /* 0xff8000003f3f7808 */ /* 0x000fe40005000000 */
[----:B------:R-:W-:Y:S02]  /*4a00*/  ISETP.GT.AND P6, PT, R133, R36, PT ;  /* 0x000000248500720c */ /* 0x000fe40003fc4270 */
[----:B------:R-:W-:-:S02]  /*4a10*/  FMNMX3.FTZ R20, R20, R55, R65, !PT ;  /* 0x0000003714147276 */ /* 0x000fc40007810041 */
[----:B------:R-:W-:Y:S02]  /*4a20*/  FMNMX3.FTZ R18, R18, R157, R153, !PT ;  /* 0x0000009d12127276 */ /* 0x000fe40007810099 */
[----:B------:R-:W-:Y:S02]  /*4a30*/  FSEL R43, R43, -INF , !P5 ;  /* 0xff8000002b2b7808 */ /* 0x000fe40006800000 */
[----:B------:R-:W-:Y:S02]  /*4a40*/  ISETP.GE.AND P5, PT, R36, R185, PT ;  /* 0x000000b92400720c */ /* 0x000fe40003fa6270 */
[----:B------:R-:W-:Y:S02]  /*4a50*/  FSEL R46, R109, -INF , !P6 ;  /* 0xff8000006d2e7808 */ /* 0x000fe40007000000 */
[----:B------:R-:W-:Y:S02]  /*4a60*/  FMNMX3.FTZ R20, R20, R63, R42, !PT ;  /* 0x0000003f14147276 */ /* 0x000fe4000781002a */
[----:B------:R-:W-:-:S02]  /*4a70*/  FMNMX3.FTZ R18, R18, R155, R143, !PT ;  /* 0x0000009b12127276 */ /* 0x000fc4000781008f */
[----:B------:R-:W-:Y:S02]  /*4a80*/  ISETP.GT.AND P2, PT, R0, R17, PT ;  /* 0x000000110000720c */ /* 0x000fe40003f44270 */
[----:B------:R-:W-:Y:S02]  /*4a90*/  ISETP.GE.AND P6, PT, R17, R184, PT ;  /* 0x000000b81100720c */ /* 0x000fe40003fc6270 */
[----:B------:R-:W-:Y:S02]  /*4aa0*/  FSEL R46, R46, -INF , !P5 ;  /* 0xff8000002e2e7808 */ /* 0x000fe40006800000 */
[----:B------:R-:W-:Y:S02]  /*4ab0*/  FMNMX3.FTZ R17, R20, R44, R43, !PT ;  /* 0x0000002c14117276 */ /* 0x000fe4000781002b */
[----:B------:R-:W-:Y:S02]  /*4ac0*/  FMNMX3.FTZ R18, R18, R137, R139, !PT ;  /* 0x0000008912127276 */ /* 0x000fe4000781008b */
[----:B------:R-:W-:-:S02]  /*4ad0*/  FSEL R47, R14, -INF , !P1 ;  /* 0xff8000000e2f7808 */ /* 0x000fc40004800000 */
[----:B------:R-:W-:Y:S02]  /*4ae0*/  FMNMX.FTZ R14, R46, R17, !PT ;  /* 0x000000112e0e7209 */ /* 0x000fe40007810000 */
[----:B------:R-:W-:Y:S02]  /*4af0*/  FMNMX3.FTZ R18, R18, R141, R123, !PT ;  /* 0x0000008d12127276 */ /* 0x000fe4000781007b */
[----:B------:R-:W-:Y:S02]  /*4b00*/  ISETP.GT.AND P1, PT, R0, R13, PT ;  /* 0x0000000d0000720c */ /* 0x000fe40003f24270 */
[----:B------:R-:W-:Y:S02]  /*4b10*/  ISETP.GE.AND P5, PT, R13, R184, PT ;  /* 0x000000b80d00720c */ /* 0x000fe40003fa6270 */
[----:B------:R-:W1:Y:S01]  /*4b20*/  SHFL.BFLY PT, R13, R14, 0x2, 0x1f ;  /* 0x0c401f000e0d7f89 */ /* 0x000e6200000e0000 */
[----:B------:R-:W-:Y:S02]  /*4b30*/  FMNMX3.FTZ R18, R18, R127, R119, !PT ;  /* 0x0000007f12127276 */ /* 0x000fe40007810077 */
[----:B------:R-:W-:-:S02]  /*4b40*/  FSEL R15, R15, -INF , !P4 ;  /* 0xff8000000f0f7808 */ /* 0x000fc40006000000 */
[----:B------:R-:W-:Y:S02]  /*4b50*/  ISETP.GT.AND P4, PT, R0, R12, PT ;  /* 0x0000000c0000720c */ /* 0x000fe40003f84270 */
[----:B------:R-:W-:Y:S02]  /*4b60*/  FSEL R29, R114, -INF , !P2 ;  /* 0xff800000721d7808 */ /* 0x000fe40005000000 */
[----:B------:R-:W-:Y:S02]  /*4b70*/  FMNMX3.FTZ R18, R18, R117, R49, !PT ;  /* 0x0000007512127276 */ /* 0x000fe40007810031 */
[----:B------:R-:W-:Y:S02]  /*4b80*/  FSEL R45, R15, -INF , !P3 ;  /* 0xff8000000f2d7808 */ /* 0x000fe40005800000 */
[----:B------:R-:W-:Y:S02]  /*4b90*/  ISETP.GE.AND P3, PT, R12, R184, PT ;  /* 0x000000b80c00720c */ /* 0x000fe40003f66270 */
[----:B------:R-:W-:-:S02]  /*4ba0*/  ISETP.GT.AND P2, PT, R0, R36, PT ;  /* 0x000000240000720c */ /* 0x000fc40003f44270 */
[----:B------:R-:W-:Y:S02]  /*4bb0*/  FSEL R27, R115, -INF , !P1 ;  /* 0xff800000731b7808 */ /* 0x000fe40004800000 */
[----:B------:R-:W-:Y:S02]  /*4bc0*/  FSEL R25, R110, -INF , !P4 ;  /* 0xff8000006e197808 */ /* 0x000fe40006000000 */
[----:B------:R-:W-:Y:S02]  /*4bd0*/  FSEL R29, R29, -INF , !P6 ;  /* 0xff8000001d1d7808 */ /* 0x000fe40007000000 */
[----:B------:R-:W-:Y:S02]  /*4be0*/  FMNMX3.FTZ R18, R18, R41, R47, !PT ;  /* 0x0000002912127276 */ /* 0x000fe4000781002f */
[----:B------:R-:W-:Y:S02]  /*4bf0*/  ISETP.GE.AND P1, PT, R36, R184, PT ;  /* 0x000000b82400720c */ /* 0x000fe40003f26270 */
[----:B------:R-:W-:-:S02]  /*4c00*/  FSEL R24, R111, -INF , !P2 ;  /* 0xff8000006f187808 */ /* 0x000fc40005000000 */
        /* <DEDUP_REMOVED lines=19> */
[----:B-1----:R-:W-:Y:S02]  /*4d40*/  FMNMX.FTZ R0, R13, R0, !PT ;  /* 0x000000000d007209 */ /* 0x002fe40007810000 */
[-C--:B------:R-:W-:Y:S01]  /*4d50*/  FFMA.FTZ R50, R87, R61.reuse, -R52 ;  /* 0x0000003d57327223 */ /* 0x080fe20000010834 */
[----:B------:R-:W-:Y:S02]  /*4d60*/  IMAD.IADD R103, R7, 0x1, R164 ;  /* 0x0000000107677824 */ /* 0x000fe400078e02a4 */
[----:B------:R-:W-:Y:S01]  /*4d70*/  FFMA.FTZ R53, R16, R61, -R52 ;  /* 0x0000003d10357223 */ /* 0x000fe20000010834 */
[----:B------:R-:W-:Y:S01]  /*4d80*/  FSETP.NEU.FTZ.AND P1, PT, R0, -INF , PT ;  /* 0xff8000000000780b */ /* 0x000fe20003f3d000 */
[----:B------:R-:W-:Y:S01]  /*4d90*/  FMUL.FTZ R26, R61, R0 ;  /* 0x000000003d1a7220 */ /* 0x000fe20000410000 */
[----:B------:R-:W-:-:S02]  /*4da0*/  IMAD.IADD R102, R5, 0x1, R103 ;  /* 0x0000000105667824 */ /* 0x000fc400078e0267 */
[-CC-:B------:R-:W-:Y:S01]  /*4db0*/  FFMA.FTZ R48, R93, R61.reuse, -R52.reuse ;  /* 0x0000003d5d307223 */ /* 0x180fe20000010834 */
[-CC-:B------:R-:W-:Y:S01]  /*4dc0*/  FFMA.FTZ R31, R91, R61.reuse, -R52.reuse ;  /* 0x0000003d5b1f7223 */ /* 0x180fe20000010834 */
[-C--:B------:R-:W-:Y:S01]  /*4dd0*/  FFMA.FTZ R35, R95, R61.reuse, -R52 ;  /* 0x0000003d5f237223 */ /* 0x080fe20000010834 */
[----:B------:R-:W-:Y:S01]  /*4de0*/  FSEL R26, R26, RZ, P1 ;  /* 0x000000ff1a1a7208 */ /* 0x000fe20000800000 */
[----:B------:R-:W-:Y:S04]  /*4df0*/  LDSM.16.MT88.4 R92, [R164+0x6000] ;  /* 0x00600000a45c783b */ /* 0x000fe80000004200 */
[-CC-:B------:R-:W-:Y:S01]  /*4e00*/  FFMA.FTZ R40, R85, R61.reuse, -R26.reuse ;  /* 0x0000003d55287223 */ /* 0x180fe2000001081a */
[----:B------:R-:W-:Y:S01]  /*4e10*/  MUFU.EX2 R50, R50 ;  /* 0x0000003200327308 */ /* 0x000fe20000000800 */
[----:B------:R-:W1:Y:S01]  /*4e20*/  LDSM.16.MT88.4 R84, [R160+0x6000] ;  /* 0x00600000a054783b */ /* 0x000e620000004200 */
[-CC-:B------:R-:W-:Y:S01]  /*4e30*/  FFMA.FTZ R59, R10, R61.reuse, -R26.reuse ;  /* 0x0000003d0a3b7223 */ /* 0x180fe2000001081a */
[-CC-:B------:R-:W-:Y:S01]  /*4e40*/  FFMA.FTZ R54, R77, R61.reuse, -R26.reuse ;  /* 0x0000003d4d367223 */ /* 0x180fe2000001081a */
[-C--:B------:R-:W-:Y:S01]  /*4e50*/  FFMA.FTZ R51, R79, R61.reuse, -R26 ;  /* 0x0000003d4f337223 */ /* 0x080fe2000001081a */
[----:B------:R-:W-:Y:S04]  /*4e60*/  LDSM.16.MT88.4 R8, [R102+0x6000] ;  /* 0x006000006608783b */ /* 0x000fe80000004200 */
[----:B------:R-:W2:Y:S01]  /*4e70*/  LDSM.16.MT88.4 R76, [R103+0x6000] ;  /* 0x00600000674c783b */ /* 0x000ea20000004200 */
[----:B------:R-:W3:Y:S03]  /*4e80*/  MUFU.EX2 R53, R53 ;  /* 0x0000003500357308 */ /* 0x000ee60000000800 */
[----:B------:R-:W4:Y:S01]  /*4e90*/  LDSM.16.MT88.4 R12, [R160+0x6800] ;  /* 0x00680000a00c783b */ /* 0x000f220000004200 */
[-CC-:B------:R-:W-:Y:S01]  /*4ea0*/  FFMA.FTZ R32, R71, R61.reuse, -R52.reuse ;  /* 0x0000003d47207223 */ /* 0x180fe20000010834 */
[-CC-:B------:R-:W-:Y:S01]  /*4eb0*/  FFMA.FTZ R30, R69, R61.reuse, -R52.reuse ;  /* 0x0000003d451e7223 */ /* 0x180fe20000010834 */
[-C--:B------:R-:W-:Y:S01]  /*4ec0*/  FFMA.FTZ R7, R89, R61.reuse, -R52 ;  /* 0x0000003d59077223 */ /* 0x080fe20000010834 */
[----:B------:R-:W-:Y:S01]  /*4ed0*/  LDSM.16.MT88.4 R16, [R103+0x6800] ;  /* 0x006800006710783b */ /* 0x000fe20000004200 */
[----:B------:R-:W-:Y:S08]  /*4ee0*/  MUFU.EX2 R48, R48 ;  /* 0x0000003000307308 */ /* 0x000ff00000000800 */
[----:B------:R-:W5:Y:S08]  /*4ef0*/  MUFU.EX2 R31, R31 ;  /* 0x0000001f001f7308 */ /* 0x000f700000000800 */
[----:B------:R-:W-:Y:S08]  /*4f00*/  MUFU.EX2 R59, R59 ;  /* 0x0000003b003b7308 */ /* 0x000ff00000000800 */
[----:B------:R-:W1:Y:S08]  /*4f10*/  MUFU.EX2 R54, R54 ;  /* 0x0000003600367308 */ /* 0x000e700000000800 */
[----:B------:R-:W-:Y:S08]  /*4f20*/  MUFU.EX2 R51, R51 ;  /* 0x0000003300337308 */ /* 0x000ff00000000800 */
[----:B------:R-:W2:Y:S01]  /*4f30*/  MUFU.EX2 R40, R40 ;  /* 0x0000002800287308 */ /* 0x000ea20000000800 */
[-CC-:B------:R-:W-:Y:S01]  /*4f40*/  FFMA.FTZ R34, R83, R61.reuse, -R26.reuse ;  /* 0x0000003d53227223 */ /* 0x180fe2000001081a */
[-CC-:B------:R-:W-:Y:S01]  /*4f50*/  FFMA.FTZ R33, R81, R61.reuse, -R26.reuse ;  /* 0x0000003d51217223 */ /* 0x180fe2000001081a */
[-CC-:B------:R-:W-:Y:S01]  /*4f60*/  FFMA.FTZ R28, R75, R61.reuse, -R26.reuse ;  /* 0x0000003d4b1c7223 */ /* 0x180fe2000001081a */
[----:B------:R-:W-:Y:S01]  /*4f70*/  FFMA.FTZ R5, R73, R61, -R26 ;  /* 0x0000003d49057223 */ /* 0x000fe2000001081a */
[----:B---3--:R-:W-:-:S02]  /*4f80*/  F2FP.F16.F32.PACK_AB R68, R50, R53 ;  /* 0x000000353244723e */ /* 0x008fc400000000ff */
[----:B-----5:R-:W-:Y:S02]  /*4f90*/  F2FP.F16.F32.PACK_AB R70, R31, R48 ;  /* 0x000000301f46723e */ /* 0x020fe400000000ff */
[----:B-1----:R-:W-:Y:S01]  /*4fa0*/  F2FP.F16.F32.PACK_AB R69, R54, R59 ;  /* 0x0000003b3645723e */ /* 0x002fe200000000ff */
[----:B------:R-:W-:Y:S01]  /*4fb0*/  MUFU.EX2 R35, R35 ;  /* 0x0000002300237308 */ /* 0x000fe20000000800 */
[----:B--2---:R-:W-:-:S07]  /*4fc0*/  F2FP.F16.F32.PACK_AB R71, R40, R51 ;  /* 0x000000332847723e */ /* 0x004fce00000000ff */
        /* <DEDUP_REMOVED lines=23> */
[-C--:B------:R-:W-:Y:S01]  /*5140*/  FFMA.FTZ R101, R67, R61.reuse, -R52 ;  /* 0x0000003d43657223 */ /* 0x080fe20000010834 */
[-C--:B------:R-:W-:Y:S01]  /*5150*/  FFMA.FTZ R107, R105, R61.reuse, -R26 ;  /* 0x0000003d696b7223 */ /* 0x080fe2000001081a */
[-CC-:B------:R-:W-:Y:S01]  /*5160*/  FFMA.FTZ R58, R201, R61.reuse, -R52.reuse ;  /* 0x0000003dc93a7223 */ /* 0x180fe20000010834 */
[-CC-:B------:R-:W-:Y:S01]  /*5170*/  FFMA.FTZ R67, R203, R61.reuse, -R52.reuse ;  /* 0x0000003dcb437223 */ /* 0x180fe20000010834 */
[-C--:B------:R-:W-:Y:S01]  /*5180*/  FFMA.FTZ R56, R205, R61.reuse, -R52 ;  /* 0x0000003dcd387223 */ /* 0x080fe20000010834 */
        /* <DEDUP_REMOVED lines=99> */
[C---:B--2---:R-:W-:Y:S08]  /*57c0*/  HMMA.16816.F32 R80, R8.reuse, R16, R80 ;  /* 0x000000100850723c */ /* 0x044ff00000001850 */
[C---:B------:R-:W-:Y:S01]  /*57d0*/  HMMA.16816.F32 R76, R8.reuse, R18, R76 ;  /* 0x00000012084c723c */ /* 0x040fe2000000184c */
[----:B------:R-:W-:Y:S07]  /*57e0*/  LDSM.16.MT88.4 R16, [R103+0x8800] ;  /* 0x008800006710783b */ /* 0x000fee0000004200 */
[C---:B-1----:R-:W-:Y:S08]  /*57f0*/  HMMA.16816.F32 R72, R8.reuse, R12, R72 ;  /* 0x0000000c0848723c */ /* 0x042ff00000001848 */
[C---:B------:R-:W-:Y:S01]  /*5800*/  HMMA.16816.F32 R68, R8.reuse, R14, R68 ;  /* 0x0000000e0844723c */ /* 0x040fe20000001844 */
[----:B------:R-:W1:Y:S01]  /*5810*/  LDSM.16.MT88.4 R12, [R160+0x8800] ;  /* 0x00880000a00c783b */ /* 0x000e620000004200 */
        /* <DEDUP_REMOVED lines=9> */
[----:B------:R-:W1:Y:S01]  /*58b0*/  LDSM.16.MT88.4 R20, [R164+0x8800] ;  /* 0x00880000a414783b */ /* 0x000e620000004200 */
[----:B--2---:R-:W-:-:S02]  /*58c0*/  F2FP.F16.F32.PACK_AB R8, R125, R116 ;  /* 0x000000747d08723e */ /* 0x004fc400000000ff */
[----:B---3--:R-:W-:Y:S02]  /*58d0*/  F2FP.F16.F32.PACK_AB R10, R121, R114 ;  /* 0x00000072790a723e */ /* 0x008fe400000000ff */
        /* <DEDUP_REMOVED lines=18> */
[C---:B------:R-:W-:Y:S01]  /*5a00*/  HMMA.16816.F32 R92, R8.reuse, R22, R92 ;  /* 0x00000016085c723c */ /* 0x040fe2000000185c */
[----:B------:R-:W3:Y:S01]  /*5a10*/  MUFU.EX2 R124, R124 ;  /* 0x0000007c007c7308 */ /* 0x000ee20000000800 */
[----:B------:R-:W4:Y:S07]  /*5a20*/  LDSM.16.MT88.4 R20, [R103+0x9000] ;  /* 0x009000006714783b */ /* 0x000f2e0000004200 */
[----:B------:R-:W-:Y:S08]  /*5a30*/  MUFU.EX2 R55, R55 ;  /* 0x0000003700377308 */ /* 0x000ff00000000800 */
[----:B------:R-:W5:Y:S08]  /*5a40*/  MUFU.EX2 R122, R122 ;  /* 0x0000007a007a7308 */ /* 0x000f700000000800 */
[----:B------:R-:W-:Y:S08]  /*5a50*/  MUFU.EX2 R49, R49 ;  /* 0x0000003100317308 */ /* 0x000ff00000000800 */
[----:B------:R-:W2:Y:S08]  /*5a60*/  MUFU.EX2 R128, R128 ;  /* 0x0000008000807308 */ /* 0x000eb00000000800 */
[----:B------:R-:W-:Y:S08]  /*5a70*/  MUFU.EX2 R41, R41 ;  /* 0x0000002900297308 */ /* 0x000ff00000000800 */
[----:B------:R-:W4:Y:S01]  /*5a80*/  MUFU.EX2 R126, R126 ;  /* 0x0000007e007e7308 */ /* 0x000f220000000800 */
[----:B-1----:R-:W-:Y:S01]  /*5a90*/  HMMA.16816.F32 R72, R8, R12, R72 ;  /* 0x0000000c0848723c */ /* 0x002fe20000001848 */
[----:B------:R-:W-:-:S07]  /*5aa0*/  FADD.FTZ R53, R53, R50 ;  /* 0x0000003235357221 */ /* 0x000fce0000010000 */
[----:B------:R-:W-:Y:S01]  /*5ab0*/  HMMA.16816.F32 R68, R8, R14, R68 ;  /* 0x0000000e0844723c */ /* 0x000fe20000001844 */
[----:B---3--:R-:W-:Y:S01]  /*5ac0*/  F2FP.F16.F32.PACK_AB R8, R124, R57 ;  /* 0x000000397c08723e */ /* 0x008fe200000000ff */
[----:B------:R-:W1:Y:S01]  /*5ad0*/  LDSM.16.MT88.4 R12, [R160+0x9000] ;  /* 0x00900000a00c783b */ /* 0x000e620000004200 */
[----:B-----5:R-:W-:Y:S02]  /*5ae0*/  F2FP.F16.F32.PACK_AB R10, R122, R55 ;  /* 0x000000377a0a723e */ /* 0x020fe400000000ff */
[----:B--2---:R-:W-:Y:S02]  /*5af0*/  F2FP.F16.F32.PACK_AB R9, R128, R49 ;  /* 0x000000318009723e */ /* 0x004fe400000000ff */
        /* <DEDUP_REMOVED lines=29> */
[-CC-:B------:R-:W-:Y:S01]  /*5cd0*/  FFMA.FTZ R47, R42, R61.reuse, -R52.reuse ;  /* 0x0000003d2a2f7223 */ /* 0x180fe20000010834 */
[-C--:B------:R-:W-:Y:S01]  /*5ce0*/  FFMA.FTZ R42, R44, R61.reuse, -R52 ;  /* 0x0000003d2c2a7223 */ /* 0x080fe20000010834 */
[----:B------:R-:W-:Y:S02]  /*5cf0*/  FADD.FTZ R115, R115, R56 ;  /* 0x0000003873737221 */ /* 0x000fe40000010000 */
[----:B------:R-:W-:Y:S01]  /*5d00*/  HMMA.16816.F32 R76, R8, R22, R76 ;  /* 0x00000016084c723c */ /* 0x000fe2000000184c */
[----:B------:R-:W3:Y:S01]  /*5d10*/  LDSM.16.MT88.4 R20, [R160+0x9800] ;  /* 0x00980000a014783b */ /* 0x000ee20000004200 */
[----:B------:R-:W-:Y:S01]  /*5d20*/  FADD.FTZ R113, R113, R60 ;  /* 0x0000003c71717221 */ /* 0x000fe20000010000 */
[-CC-:B------:R-:W-:Y:S01]  /*5d30*/  FFMA.FTZ R44, R43, R61.reuse, -R52.reuse ;  /* 0x0000003d2b2c7223 */ /* 0x180fe20000010834 */
[----:B------:R-:W-:-:S04]  /*5d40*/  FFMA.FTZ R45, R46, R61, -R52 ;  /* 0x0000003d2e2d7223 */ /* 0x000fc80000010834 */
[----:B--2---:R-:W-:Y:S01]  /*5d50*/  HMMA.16816.F32 R72, R8, R16, R72 ;  /* 0x000000100848723c */ /* 0x004fe20000001848 */
[-CC-:B------:R-:W-:Y:S01]  /*5d60*/  FFMA.FTZ R29, R29, R61.reuse, -R26.reuse ;  /* 0x0000003d1d1d7223 */ /* 0x180fe2000001081a */
[-CC-:B------:R-:W-:Y:S01]  /*5d70*/  FFMA.FTZ R24, R24, R61.reuse, -R26.reuse ;  /* 0x0000003d18187223 */ /* 0x180fe2000001081a */
[----:B------:R-:W-:-:S05]  /*5d80*/  FFMA.FTZ R25, R25, R61, -R26 ;  /* 0x0000003d19197223 */ /* 0x000fca000001081a */
[----:B------:R-:W-:Y:S01]  /*5d90*/  HMMA.16816.F32 R68, R8, R18, R68 ;  /* 0x000000120844723c */ /* 0x000fe20000001844 */
[----:B------:R-:W2:Y:S01]  /*5da0*/  LDSM.16.MT88.4 R16, [R103+0x9800] ;  /* 0x009800006710783b */ /* 0x000ea20000004200 */
[----:B------:R-:W-:Y:S01]  /*5db0*/  FFMA.FTZ R27, R27, R61, -R26 ;  /* 0x0000003d1b1b7223 */ /* 0x000fe2000001081a */
[----:B------:R-:W-:Y:S01]  /*5dc0*/  FADD.FTZ R66, R66, R115 ;  /* 0x0000007342427221 */ /* 0x000fe20000010000 */
[----:B------:R-:W-:Y:S01]  /*5dd0*/  FADD.FTZ R104, R104, R113 ;  /* 0x0000007168687221 */ /* 0x000fe20000010000 */
[----:B------:R4:W-:Y:S02]  /*5de0*/  MUFU.EX2 R5, R25 ;  /* 0x0000001900057308 */ /* 0x0009e40000000800 */
[----:B------:R-:W-:-:S06]  /*5df0*/  FADD.FTZ R7, R109, R66 ;  /* 0x000000426d077221 */ /* 0x000fcc0000010000 */
[----:B------:R-:W-:Y:S01]  /*5e00*/  MUFU.EX2 R43, R47 ;  /* 0x0000002f002b7308 */ /* 0x000fe20000000800 */
[----:B------:R-:W-:-:S07]  /*5e10*/  FADD.FTZ R7, R64, R7 ;  /* 0x0000000740077221 */ /* 0x000fce0000010000 */
[----:B------:R-:W5:Y:S01]  /*5e20*/  MUFU.EX2 R42, R42 ;  /* 0x0000002a002a7308 */ /* 0x000f620000000800 */
[----:B----4-:R-:W-:-:S07]  /*5e30*/  FADD.FTZ R25, R111, R104 ;  /* 0x000000686f197221 */ /* 0x010fce0000010000 */
[----:B------:R-:W-:Y:S01]  /*5e40*/  MUFU.EX2 R44, R44 ;  /* 0x0000002c002c7308 */ /* 0x000fe20000000800 */
[----:B------:R-:W-:-:S07]  /*5e50*/  FADD.FTZ R25, R100, R25 ;  /* 0x0000001964197221 */ /* 0x000fce0000010000 */
[----:B------:R-:W4:Y:S08]  /*5e60*/  MUFU.EX2 R45, R45 ;  /* 0x0000002d002d7308 */ /* 0x000f300000000800 */
[----:B------:R-:W-:Y:S08]  /*5e70*/  MUFU.EX2 R29, R29 ;  /* 0x0000001d001d7308 */ /* 0x000ff00000000800 */
[----:B------:R-:W1:Y:S08]  /*5e80*/  MUFU.EX2 R32, R27 ;  /* 0x0000001b00207308 */ /* 0x000e700000000800 */
[----:B------:R-:W3:Y:S01]  /*5e90*/  MUFU.EX2 R24, R24 ;  /* 0x0000001800187308 */ /* 0x000ee20000000800 */
[----:B------:R-:W-:Y:S01]  /*5ea0*/  FADD.FTZ R26, R108, R7 ;  /* 0x000000076c1a7221 */ /* 0x000fe20000010000 */
[----:B------:R-:W-:-:S03]  /*5eb0*/  FADD.FTZ R110, R110, R25 ;  /* 0x000000196e6e7221 */ /* 0x000fc60000010000 */
[----:B------:R-:W-:Y:S01]  /*5ec0*/  FADD.FTZ R26, R147, R26 ;  /* 0x0000001a931a7221 */ /* 0x000fe20000010000 */
[----:B------:R-:W-:Y:S01]  /*5ed0*/  FADD.FTZ R143, R143, R110 ;  /* 0x0000006e8f8f7221 */ /* 0x000fe20000010000 */
[----:B-----5:R-:W-:Y:S02]  /*5ee0*/  F2FP.F16.F32.PACK_AB R8, R42, R43 ;  /* 0x0000002b2a08723e */ /* 0x020fe400000000ff */
[----:B------:R-:W-:Y:S01]  /*5ef0*/  FADD.FTZ R7, R145, R26 ;  /* 0x0000001a91077221 */ /* 0x000fe20000010000 */
[----:B------:R-:W-:Y:S01]  /*5f00*/  FADD.FTZ R112, R112, R143 ;  /* 0x0000008f70707221 */ /* 0x000fe20000010000 */
[----:B----4-:R-:W-:Y:S02]  /*5f10*/  F2FP.F16.F32.PACK_AB R10, R45, R44 ;  /* 0x0000002c2d0a723e */ /* 0x010fe400000000ff */
        /* <DEDUP_REMOVED lines=9> */
[C---:B------:R-:W-:Y:S01]  /*5fb0*/  HMMA.16816.F32 R92, R8.reuse, R14, R92 ;  /* 0x0000000e085c723c */ /* 0x040fe2000000185c */
[----:B------:R-:W1:Y:S07]  /*5fc0*/  LDSM.16.MT88.4 R12, [R102+0x9800] ;  /* 0x00980000660c783b */ /* 0x000e6e0000004200 */
[----:B------:R-:W-:Y:S01]  /*5fd0*/  HMMA.16816.F32 R88, R8, R20, R88 ;  /* 0x000000140858723c */ /* 0x000fe20000001858 */
[----:B------:R-:W-:-:S07]  /*5fe0*/  FADD.FTZ R20, R118, R123 ;  /* 0x0000007b76147221 */ /* 0x000fce0000010000 */
        /* <DEDUP_REMOVED lines=67> */
[----:B------:R-:W2:Y:S07]  /*6420*/  LD.E.64 R8, desc[UR4][R2.64+0x40] ;  /* 0x0000400402087980 */ /* 0x000eae000c101b00 */
        /* <DEDUP_REMOVED lines=27> */
.L_x_12882:
        /* <DEDUP_REMOVED lines=8> */
.L_x_12883:
[----:B------:R-:W-:Y:S05]  /*6660*/  BSYNC.RECONVERGENT B0 ;  /* 0x0000000000007941 */ /* 0x000fea0003800200 */
.L_x_12881:
[C---:B------:R-:W-:Y:S01]  /*6670*/  IMAD.SHL.U32 R5, R38.reuse, 0x20, RZ ;  /* 0x0000002026057824 */ /* 0x040fe200078e00ff */
[----:B------:R-:W-:Y:S01]  /*6680*/  SHF.L.U64.HI R4, R38, 0x5, R39 ;  /* 0x0000000526047819 */ /* 0x000fe20000010227 */
[----:B------:R-:W-:Y:S01]  /*6690*/  @!PT LDS RZ, [RZ] ;  /* 0x00000000fffff984 */ /* 0x000fe20000000800 */
[----:B------:R-:W-:Y:S01]  /*66a0*/  @!PT LDS RZ, [RZ] ;  /* 0x00000000fffff984 */ /* 0x000fe20000000800 */
[----:B------:R-:W-:Y:S01]  /*66b0*/  @!PT LDS RZ, [RZ] ;  /* 0x00000000fffff984 */ /* 0x000fe20000000800 */
[----:B------:R-:W-:Y:S01]  /*66c0*/  LDGSTS.E.BYPASS.LTC128B.128 [R181+0x6000], desc[UR4][R176.64] ;  /* 0x06000000b0b57fae */ /* 0x000fe2000b981a04 */
[----:B------:R-:W-:Y:S01]  /*66d0*/  IMAD R100, R132, 0x80, R37 ;  /* 0x0000008084647824 */ /* 0x000fe200078e0225 */
[----:B------:R-:W-:Y:S01]  /*66e0*/  BSSY.RECONVERGENT B1, `(.L_x_12884) ;  /* 0x0000208000017945 */ /* 0x000fe20003800200 */
[----:B------:R-:W-:Y:S01]  /*66f0*/  IADD3 R10, P1, PT, R5, R176, RZ ;  /* 0x000000b0050a7210 */ /* 0x000fe20007f3e0ff */
[----:B------:R-:W-:-:S03]  /*6700*/  VIADD R101, R133, 0x8 ;  /* 0x0000000885657836 */ /* 0x000fc60000000000 */
[----:B------:R-:W-:Y:S01]  /*6710*/  IADD3 R8, P2, PT, R10, R5, RZ ;  /* 0x000000050a087210 */ /* 0x000fe20007f5e0ff */
[----:B------:R-:W-:-:S03]  /*6720*/  IMAD.X R11, R4, 0x1, R177, P1 ;  /* 0x00000001040b7824 */ /* 0x000fc600008e06b1 */
[-C--:B------:R-:W-:Y:S01]  /*6730*/  IADD3 R12, P1, PT, R8, R5.reuse, RZ ;  /* 0x00000005080c7210 */ /* 0x080fe20007f3e0ff */
[--C-:B------:R-:W-:Y:S01]  /*6740*/  IMAD.X R9, R11, 0x1, R4.reuse, P2 ;  /* 0x000000010b097824 */ /* 0x100fe200010e0604 */
[----:B------:R-:W-:Y:S02]  /*6750*/  LDGSTS.E.BYPASS.LTC128B.128 [R181+0x6800], desc[UR4][R10.64] ;  /* 0x068000000ab57fae */ /* 0x000fe4000b981a04 */
[-C--:B------:R-:W-:Y:S01]  /*6760*/  IADD3 R6, P2, PT, R12, R5.reuse, RZ ;  /* 0x000000050c067210 */ /* 0x080fe20007f5e0ff */
[--C-:B------:R-:W-:Y:S01]  /*6770*/  IMAD.X R13, R9, 0x1, R4.reuse, P1 ;  /* 0x00000001090d7824 */ /* 0x100fe200008e0604 */
[----:B------:R1:W-:Y:S02]  /*6780*/  LDGSTS.E.BYPASS.LTC128B.128 [R181+0x7000], desc[UR4][R8.64] ;  /* 0x0700000008b57fae */ /* 0x0003e4000b981a04 */
[-C--:B------:R-:W-:Y:S01]  /*6790*/  IADD3 R14, P1, PT, R6, R5.reuse, RZ ;  /* 0x00000005060e7210 */ /* 0x080fe20007f3e0ff */
[--C-:B------:R-:W-:Y:S01]  /*67a0*/  IMAD.X R7, R13, 0x1, R4.reuse, P2 ;  /* 0x000000010d077824 */ /* 0x100fe200010e0604 */
[----:B------:R-:W-:Y:S02]  /*67b0*/  LDGSTS.E.BYPASS.LTC128B.128 [R181+0x7800], desc[UR4][R12.64] ;  /* 0x078000000cb57fae */ /* 0x000fe4000b981a04 */
[-C--:B------:R-:W-:Y:S01]  /*67c0*/  IADD3 R20, P2, PT, R14, R5.reuse, RZ ;  /* 0x000000050e147210 */ /* 0x080fe20007f5e0ff */
[--C-:B------:R-:W-:Y:S01]  /*67d0*/  IMAD.X R15, R7, 0x1, R4.reuse, P1 ;  /* 0x00000001070f7824 */ /* 0x100fe200008e0604 */
[----:B------:R2:W-:Y:S02]  /*67e0*/  LDGSTS.E.BYPASS.LTC128B.128 [R181+0x8000], desc[UR4][R6.64] ;  /* 0x0800000006b57fae */ /* 0x0005e4000b981a04 */
[----:B------:R-:W-:Y:S01]  /*67f0*/  IADD3 R22, P1, PT, R20, R5, RZ ;  /* 0x0000000514167210 */ /* 0x000fe20007f3e0ff */
[--C-:B------:R-:W-:Y:S01]  /*6800*/  IMAD.X R21, R15, 0x1, R4.reuse, P2 ;  /* 0x000000010f157824 */ /* 0x100fe200010e0604 */
[----:B------:R3:W-:Y:S03]  /*6810*/  LDGSTS.E.BYPASS.LTC128B.128 [R181+0x8800], desc[UR4][R14.64] ;  /* 0x088000000eb57fae */ /* 0x0007e6000b981a04 */
[----:B------:R-:W-:Y:S01]  /*6820*/  IMAD.X R23, R21, 0x1, R4, P1 ;  /* 0x0000000115177824 */ /* 0x000fe200008e0604 */
[----:B------:R-:W-:Y:S04]  /*6830*/  LDGSTS.E.BYPASS.LTC128B.128 [R181+0x9000], desc[UR4][R20.64] ;  /* 0x0900000014b57fae */ /* 0x000fe8000b981a04 */
[----:B------:R4:W-:Y:S04]  /*6840*/  LDGSTS.E.BYPASS.LTC128B.128 [R181+0x9800], desc[UR4][R22.64] ;  /* 0x0980000016b57fae */ /* 0x0009e8000b981a04 */
[----:B------:R-:W-:Y:S04]  /*6850*/  LDSM.16.M88.4 R24, [R169] ;  /* 0x00000000a918783b */ /* 0x000fe80000000200 */
[----:B------:R-:W2:Y:S04]  /*6860*/  LDSM.16.M88.4 R104, [R168+0x3000] ;  /* 0x00300000a868783b */ /* 0x000ea80000000200 */
[----:B-1----:R-:W3:Y:S04]  /*6870*/  LDSM.16.M88.4 R8, [R168+0x2800] ;  /* 0x00280000a808783b */ /* 0x002ee80000000200 */
[----:B------:R-:W4:Y:S04]  /*6880*/  LDSM.16.M88.4 R16, [R168+0x2000] ;  /* 0x00200000a810783b */ /* 0x000f280000000200 */
[----:B------:R-:W1:Y:S04]  /*6890*/  LDSM.16.M88.4 R60, [R168+0x3800] ;  /* 0x00380000a83c783b */ /* 0x000e680000000200 */
[----:B------:R-:W5:Y:S04]  /*68a0*/  LDSM.16.M88.4 R52, [R168+0x4000] ;  /* 0x00400000a834783b */ /* 0x000f680000000200 */
[----:B------:R-:W5:Y:S04]  /*68b0*/  LDSM.16.M88.4 R44, [R168+0x4800] ;  /* 0x00480000a82c783b */ /* 0x000f680000000200 */
[----:B------:R-:W5:Y:S04]  /*68c0*/  LDSM.16.M88.4 R32, [R168+0x5000] ;  /* 0x00500000a820783b */ /* 0x000f680000000200 */
[----:B------:R-:W5:Y:S04]  /*68d0*/  LDSM.16.M88.4 R124, [R168+0x5800] ;  /* 0x00580000a87c783b */ /* 0x000f680000000200 */
[----:B------:R-:W-:Y:S04]  /*68e0*/  LDSM.16.M88.4 R116, [R167] ;  /* 0x00000000a774783b */ /* 0x000fe80000000200 */
[----:B------:R-:W5:Y:S04]  /*68f0*/  LDSM.16.M88.4 R108, [R163+0x3000] ;  /* 0x00300000a36c783b */ /* 0x000f680000000200 */
[----:B------:R-:W5:Y:S01]  /*6900*/  LDSM.16.M88.4 R112, [R163+0x2800] ;  /* 0x00280000a370783b */ /* 0x000f620000000200 */
[C---:B--2---:R-:W-:Y:S03]  /*6910*/  HMMA.16816.F32 R4, R24.reuse, R104, RZ ;  /* 0x000000681804723c */ /* 0x044fe600000018ff */
[----:B------:R-:W2:Y:S04]  /*6920*/  LDSM.16.M88.4 R120, [R163+0x2000] ;  /* 0x00200000a378783b */ /* 0x000ea80000000200 */
[----:B------:R-:W-:Y:S01]  /*6930*/  LDSM.16.M88.4 R128, [R163+0x3800] ;  /* 0x00380000a380783b */ /* 0x000fe20000000200 */
[C---:B------:R-:W-:Y:S03]  /*6940*/  HMMA.16816.F32 R104, R24.reuse, R106, RZ ;  /* 0x0000006a1868723c */ /* 0x040fe600000018ff */
[----:B------:R-:W0:Y:S05]  /*6950*/  LDGDEPBAR ;  /* 0x00000000000079af */ /* 0x000e2a0000000000 */
[C---:B---3--:R-:W-:Y:S08]  /*6960*/  HMMA.16816.F32 R12, R24.reuse, R8, RZ ;  /* 0x00000008180c723c */ /* 0x048ff000000018ff */
[C---:B------:R-:W-:Y:S08]  /*6970*/  HMMA.16816.F32 R8, R24.reuse, R10, RZ ;  /* 0x0000000a1808723c */ /* 0x040ff000000018ff */
[C---:B----4-:R-:W-:Y:S08]  /*6980*/  HMMA.16816.F32 R20, R24.reuse, R16, RZ ;  /* 0x000000101814723c */ /* 0x050ff000000018ff */
[C---:B-1----:R-:W-:Y:S08]  /*6990*/  HMMA.16816.F32 R64, R24.reuse, R60, RZ ;  /* 0x0000003c1840723c */ /* 0x042ff000000018ff */
        /* <DEDUP_REMOVED lines=29> */
[C---:B------:R-:W-:Y:S08]  /*6b70*/  HMMA.16816.F32 R64, R116.reuse, R128, R64 ;  /* 0x000000807440723c */ /* 0x040ff00000001840 */
[C---:B------:R-:W-:Y:S01]  /*6b80*/  HMMA.16816.F32 R60, R116.reuse, R130, R60 ;  /* 0x00000082743c723c */ /* 0x040fe2000000183c */
[----:B------:R-:W4:Y:S07]  /*6b90*/  LDSM.16.M88.4 R128, [R162+0x3000] ;  /* 0x00300000a280783b */ /* 0x000f2e0000000200 */
[C---:B--2---:R-:W-:Y:S08]  /*6ba0*/  HMMA.16816.F32 R28, R116.reuse, R120, R28 ;  /* 0x00000078741c723c */ /* 0x044ff0000000181c */
[----:B------:R-:W-:Y:S01]  /*6bb0*/  HMMA.16816.F32 R24, R116, R122, R24 ;  /* 0x0000007a7418723c */ /* 0x000fe20000001818 */
[----:B------:R-:W2:Y:S04]  /*6bc0*/  LDSM.16.M88.4 R120, [R162+0x3800] ;  /* 0x00380000a278783b */ /* 0x000ea80000000200 */
[----:B------:R-:W5:Y:S03]  /*6bd0*/  LDSM.16.M88.4 R116, [R162+0x4000] ;  /* 0x00400000a274783b */ /* 0x000f660000000200 */
[C---:B-1----:R-:W-:Y:S08]  /*6be0*/  HMMA.16816.F32 R12, R124.reuse, R108, R12 ;  /* 0x0000006c7c0c723c */ /* 0x042ff0000000180c */
[C---:B------:R-:W-:Y:S01]  /*6bf0*/  HMMA.16816.F32 R8, R124.reuse, R110, R8 ;  /* 0x0000006e7c08723c */ /* 0x040fe20000001808 */
[----:B------:R-:W1:Y:S07]  /*6c00*/  LDSM.16.M88.4 R108, [R162+0x5000] ;  /* 0x00500000a26c783b */ /* 0x000e6e0000000200 */
[C---:B---3--:R-:W-:Y:S08]  /*6c10*/  HMMA.16816.F32 R20, R124.reuse, R112, R20 ;  /* 0x000000707c14723c */ /* 0x048ff00000001814 */
[C---:B------:R-:W-:Y:S01]  /*6c20*/  HMMA.16816.F32 R16, R124.reuse, R114, R16 ;  /* 0x000000727c10723c */ /* 0x040fe20000001810 */
[----:B------:R-:W3:Y:S07]  /*6c30*/  LDSM.16.M88.4 R112, [R162+0x4800] ;  /* 0x00480000a270783b */ /* 0x000eee0000000200 */
[C---:B----4-:R-:W-:Y:S08]  /*6c40*/  HMMA.16816.F32 R4, R124.reuse, R128, R4 ;  /* 0x000000807c04723c */ /* 0x050ff00000001804 */
[C---:B--2---:R-:W-:Y:S08]  /*6c50*/  HMMA.16816.F32 R64, R124.reuse, R120, R64 ;  /* 0x000000787c40723c */ /* 0x044ff00000001840 */
[C---:B------:R-:W-:Y:S01]  /*6c60*/  HMMA.16816.F32 R60, R124.reuse, R122, R60 ;  /* 0x0000007a7c3c723c */ /* 0x040fe2000000183c */
[----:B------:R-:W-:Y:S07]  /*6c70*/  LDSM.16.M88.4 R120, [R165] ;  /* 0x00000000a578783b */ /* 0x000fee0000000200 */
[C---:B-----5:R-:W-:Y:S08]  /*6c80*/  HMMA.16816.F32 R56, R124.reuse, R116, R56 ;  /* 0x000000747c38723c */ /* 0x060ff00000001838 */
        /* <DEDUP_REMOVED lines=8> */
[----:B------:R-:W-:Y:S08]  /*6d10*/  HMMA.16816.F32 R104, R124, R130, R104 ;  /* 0x000000827c68723c */ /* 0x000ff00000001868 */
[C---:B--2---:R-:W-:Y:S08]  /*6d20*/  HMMA.16816.F32 R20, R120.reuse, R116, R20 ;  /* 0x000000747814723c */ /* 0x044ff00000001814 */
[C---:B------:R-:W-:Y:S08]  /*6d30*/  HMMA.16816.F32 R16, R120.reuse, R118, R16 ;  /* 0x000000767810723c */ /* 0x040ff00000001810 */
[----:B-1----:R-:W-:Y:S01]  /*6d40*/  HMMA.16816.F32 R12, R120, R108, R12 ;  /* 0x0000006c780c723c */ /* 0x002fe2000000180c */
[----:B------:R-:W-:-:S05]  /*6d50*/  VIADD R108, R100, 0xffffff00 ;  /* 0xffffff00646c7836 */ /* 0x000fca0000000000 */
[-C--:B------:R-:W-:Y:S02]  /*6d60*/  ISETP.GT.AND P2, PT, R133, R108.reuse, PT ;  /* 0x0000006c8500720c */ /* 0x080fe40003f44270 */
[----:B------:R-:W-:Y:S01]  /*6d70*/  ISETP.GE.AND P4, PT, R108, R185, PT ;  /* 0x000000b96c00720c */ /* 0x000fe20003f86270 */
[C---:B---3--:R-:W-:Y:S01]  /*6d80*/  HMMA.16816.F32 R28, R124.reuse, R112, R28 ;  /* 0x000000707c1c723c */ /* 0x048fe2000000181c */
[----:B------:R-:W-:Y:S02]  /*6d90*/  FSEL R20, R20, -INF , !P2 ;  /* 0xff80000014147808 */ /* 0x000fe40005000000 */
[----:B------:R-:W-:Y:S02]  /*6da0*/  ISETP.GT.AND P6, PT, R101, R108, PT ;  /* 0x0000006c6500720c */ /* 0x000fe40003fc4270 */
[----:B------:R-:W-:Y:S01]  /*6db0*/  FSEL R151, R20, -INF , !P4 ;  /* 0xff80000014977808 */ /* 0x000fe20006000000 */
[----:B------:R-:W-:Y:S01]  /*6dc0*/  VIADD R20, R100, 0xffffff08 ;  /* 0xffffff0864147836 */ /* 0x000fe20000000000 */
[----:B------:R-:W-:Y:S01]  /*6dd0*/  FSEL R22, R22, -INF , !P6 ;  /* 0xff80000016167808 */ /* 0x000fe20007000000 */
[----:B------:R-:W-:Y:S01]  /*6de0*/  HMMA.16816.F32 R24, R124, R114, R24 ;  /* 0x000000727c18723c */ /* 0x000fe20000001818 */
[----:B------:R-:W1:Y:S01]  /*6df0*/  LDSM.16.M88.4 R112, [R161+0x3000] ;  /* 0x00300000a170783b */ /* 0x000e620000000200 */
[----:B------:R-:W-:Y:S01]  /*6e00*/  ISETP.GE.AND P1, PT, R108, R184, PT ;  /* 0x000000b86c00720c */ /* 0x000fe20003f26270 */
[----:B------:R-:W-:Y:S01]  /*6e10*/  VIADD R108, R100, 0xffffff09 ;  /* 0xffffff09646c7836 */ /* 0x000fe20000000000 */
[----:B------:R-:W-:-:S02]  /*6e20*/  ISETP.GT.AND P6, PT, R133, R20, PT ;  /* 0x000000148500720c */ /* 0x000fc40003fc4270 */
[----:B------:R-:W-:Y:S02]  /*6e30*/  FSEL R149, R22, -INF , !P1 ;  /* 0xff80000016957808 */ /* 0x000fe40004800000 */
[----:B------:R-:W-:Y:S01]  /*6e40*/  HMMA.16816.F32 R8, R120, R110, R8 ;  /* 0x0000006e7808723c */ /* 0x000fe20000001808 */
[----:B------:R-:W-:Y:S01]  /*6e50*/  VIADD R110, R100, 0xffffff01 ;  /* 0xffffff01646e7836 */ /* 0x000fe20000000000 */
[----:B------:R-:W-:Y:S02]  /*6e60*/  FSEL R16, R16, -INF , !P6 ;  /* 0xff80000010107808 */ /* 0x000fe40007000000 */
[----:B------:R-:W-:Y:S02]  /*6e70*/  ISETP.GE.AND P6, PT, R108, R185, PT ;  /* 0x000000b96c00720c */ /* 0x000fe40003fc6270 */
[-C--:B------:R-:W-:Y:S02]  /*6e80*/  ISETP.GT.AND P3, PT, R133, R110.reuse, PT ;  /* 0x0000006e8500720c */ /* 0x080fe40003f64270 */
[----:B------:R-:W-:-:S02]  /*6e90*/  ISETP.GT.AND P4, PT, R101, R110, PT ;  /* 0x0000006e6500720c */ /* 0x000fc40003f84270 */
[----:B------:R-:W-:Y:S02]  /*6ea0*/  FSEL R21, R21, -INF , !P3 ;  /* 0xff80000015157808 */ /* 0x000fe40005800000 */
[----:B------:R-:W-:Y:S02]  /*6eb0*/  ISETP.GE.AND P2, PT, R110, R184, PT ;  /* 0x000000b86e00720c */ /* 0x000fe40003f46270 */
[-C--:B------:R-:W-:Y:S02]  /*6ec0*/  ISETP.GE.AND P3, PT, R20, R185.reuse, PT ;  /* 0x000000b91400720c */ /* 0x080fe40003f66270 */
[----:B------:R-:W-:Y:S02]  /*6ed0*/  FSEL R215, R23, -INF , !P4 ;  /* 0xff80000017d77808 */ /* 0x000fe40006000000 */
[----:B------:R-:W-:Y:S02]  /*6ee0*/  ISETP.GE.AND P5, PT, R110, R185, PT ;  /* 0x000000b96e00720c */ /* 0x000fe40003fa6270 */
[----:B------:R-:W-:-:S02]  /*6ef0*/  FSEL R215, R215, -INF , !P2 ;  /* 0xff800000d7d77808 */ /* 0x000fc40005000000 */
[----:B------:R-:W-:Y:S02]  /*6f00*/  FSEL R251, R16, -INF , !P3 ;  /* 0xff80000010fb7808 */ /* 0x000fe40005800000 */
[----:B------:R-:W-:Y:S02]  /*6f10*/  FSEL R249, R21, -INF , !P5 ;  /* 0xff80000015f97808 */ /* 0x000fe40006800000 */
[----:B------:R-:W-:Y:S02]  /*6f20*/  ISETP.GT.AND P4, PT, R133, R108, PT ;  /* 0x0000006c8500720c */ /* 0x000fe40003f84270 */
[----:B------:R-:W-:Y:S02]  /*6f30*/  ISETP.GE.AND P2, PT, R108, R184, PT ;  /* 0x000000b86c00720c */ /* 0x000fe40003f46270 */
[C---:B------:R-:W-:Y:S01]  /*6f40*/  ISETP.GT.AND P3, PT, R101.reuse, R108, PT ;  /* 0x0000006c6500720c */ /* 0x040fe20003f64270 */
[----:B------:R-:W-:Y:S01]  /*6f50*/  VIADD R108, R100, 0xffffff10 ;  /* 0xffffff10646c7836 */ /* 0x000fe20000000000 */
[----:B------:R-:W-:Y:S01]  /*6f60*/  ISETP.GT.AND P5, PT, R101, R20, PT ;  /* 0x000000146500720c */ /* 0x000fe20003fa4270 */
[----:B-1----:R-:W-:Y:S01]  /*6f70*/  HMMA.16816.F32 R4, R120, R112, R4 ;  /* 0x000000707804723c */ /* 0x002fe20000001804 */
[----:B------:R-:W-:-:S02]  /*6f80*/  FSEL R17, R17, -INF , !P4 ;  /* 0xff80000011117808 */ /* 0x000fc40006000000 */
[----:B------:R-:W-:Y:S01]  /*6f90*/  FSEL R16, R18, -INF , !P5 ;  /* 0xff80000012107808 */ /* 0x000fe20006800000 */
[----:B------:R-:W-:Y:S01]  /*6fa0*/  VIADD R18, R100, 0xffffff11 ;  /* 0xffffff1164127836 */ /* 0x000fe20000000000 */
[----:B------:R-:W-:Y:S02]  /*6fb0*/  ISETP.GT.AND P5, PT, R133, R108, PT ;  /* 0x0000006c8500720c */ /* 0x000fe40003fa4270 */
[----:B------:R-:W-:Y:S01]  /*6fc0*/  ISETP.GE.AND P1, PT, R20, R184, PT ;  /* 0x000000b81400720c */ /* 0x000fe20003f26270 */
[----:B------:R-:W-:Y:S01]  /*6fd0*/  HMMA.16816.F32 R104, R120, R114, R104 ;  /* 0x000000727868723c */ /* 0x000fe20000001868 */
[----:B------:R-:W-:Y:S01]  /*6fe0*/  ISETP.GE.AND P4, PT, R108, R185, PT ;  /* 0x000000b96c00720c */ /* 0x000fe20003f86270 */
[----:B------:R-:W1:Y:S01]  /*6ff0*/  LDSM.16.M88.4 R20, [R161+0x3800] ;  /* 0x00380000a114783b */ /* 0x000e620000000200 */
[----:B------:R-:W-:Y:S02]  /*7000*/  FSEL R17, R17, -INF , !P6 ;  /* 0xff80000011117808 */ /* 0x000fe40007000000 */
[----:B------:R-:W-:-:S02]  /*7010*/  FSEL R19, R19, -INF , !P3 ;  /* 0xff80000013137808 */ /* 0x000fc40005800000 */
[----:B------:R-:W-:Y:S02]  /*7020*/  FSEL R12, R12, -INF , !P5 ;  /* 0xff8000000c0c7808 */ /* 0x000fe40006800000 */
[----:B------:R-:W-:Y:S02]  /*7030*/  ISETP.GT.AND P6, PT, R101, R108, PT ;  /* 0x0000006c6500720c */ /* 0x000fe40003fc4270 */
[----:B------:R-:W-:Y:S02]  /*7040*/  ISETP.GT.AND P3, PT, R133, R18, PT ;  /* 0x000000128500720c */ /* 0x000fe40003f64270 */
[----:B------:R-:W-:Y:S02]  /*7050*/  FSEL R16, R16, -INF , !P1 ;  /* 0xff80000010107808 */ /* 0x000fe40004800000 */
        /* <DEDUP_REMOVED lines=9> */
[C---:B------:R-:W-:Y:S02]  /*70f0*/  ISETP.GE.AND P3, PT, R12.reuse, R185, PT ;  /* 0x000000b90c00720c */ /* 0x040fe40003f66270 */
[----:B------:R-:W-:Y:S02]  /*7100*/  ISETP.GE.AND P1, PT, R12, R184, PT ;  /* 0x000000b80c00720c */ /* 0x000fe40003f26270 */
[C---:B------:R-:W-:Y:S01]  /*7110*/  ISETP.GT.AND P5, PT, R101.reuse, R12, PT ;  /* 0x0000000c6500720c */ /* 0x040fe20003fa4270 */
[----:B------:R-:W-:Y:S01]  /*7120*/  VIADD R12, R100, 0xffffff19 ;  /* 0xffffff19640c7836 */ /* 0x000fe20000000000 */
[----:B------:R-:W-:Y:S02]  /*7130*/  ISETP.GT.AND P4, PT, R101, R18, PT ;  /* 0x000000126500720c */ /* 0x000fe40003f84270 */
[----:B------:R-:W-:Y:S02]  /*7140*/  FSEL R19, R19, -INF , !P2 ;  /* 0xff80000013137808 */ /* 0x000fe40005000000 */
[----:B------:R-:W-:Y:S01]  /*7150*/  ISETP.GE.AND P2, PT, R18, R184, PT ;  /* 0x000000b81200720c */ /* 0x000fe20003f46270 */
[----:B------:R-:W-:Y:S01]  /*7160*/  VIADD R18, R100, 0xffffff20 ;  /* 0xffffff2064127836 */ /* 0x000fe20000000000 */
[----:B------:R-:W-:Y:S01]  /*7170*/  FSEL R15, R15, -INF , !P4 ;  /* 0xff8000000f0f7808 */ /* 0x000fe20006000000 */
[----:B-1----:R-:W-:Y:S01]  /*7180*/  HMMA.16816.F32 R64, R120, R20, R64 ;  /* 0x000000147840723c */ /* 0x002fe20000001840 */
[----:B------:R-:W-:-:S02]  /*7190*/  FSEL R8, R8, -INF , !P6 ;  /* 0xff80000008087808 */ /* 0x000fc40007000000 */
[-C--:B------:R-:W-:Y:S02]  /*71a0*/  ISETP.GT.AND P4, PT, R133, R12.reuse, PT ;  /* 0x0000000c8500720c */ /* 0x080fe40003f84270 */
[----:B------:R-:W-:Y:S01]  /*71b0*/  FSEL R239, R8, -INF , !P3 ;  /* 0xff80000008ef7808 */ /* 0x000fe20005800000 */
[----:B------:R-:W-:Y:S01]  /*71c0*/  VIADD R8, R100, 0xffffff21 ;  /* 0xffffff2164087836 */ /* 0x000fe20000000000 */
[----:B------:R-:W-:Y:S01]  /*71d0*/  FSEL R10, R10, -INF , !P5 ;  /* 0xff8000000a0a7808 */ /* 0x000fe20006800000 */
[----:B------:R-:W-:Y:S01]  /*71e0*/  HMMA.16816.F32 R60, R120, R22, R60 ;  /* 0x00000016783c723c */ /* 0x000fe2000000183c */
[----:B------:R-:W-:Y:S02]  /*71f0*/  ISETP.GE.AND P6, PT, R12, R185, PT ;  /* 0x000000b90c00720c */ /* 0x000fe40003fc6270 */
        /* <DEDUP_REMOVED lines=11> */
[----:B------:R-:W-:Y:S01]  /*72b0*/  FSEL R203, R4, -INF , !P4 ;  /* 0xff80000004cb7808 */ /* 0x000fe20006000000 */
[----:B------:R-:W-:Y:S01]  /*72c0*/  VIADD R4, R100, 0xffffff28 ;  /* 0xffffff2864047836 */ /* 0x000fe20000000000 */
[----:B------:R-:W-:Y:S02]  /*72d0*/  ISETP.GE.AND P1, PT, R18, R184, PT ;  /* 0x000000b81200720c */ /* 0x000fe40003f26270 */
[----:B------:R-:W-:Y:S02]  /*72e0*/  ISETP.GE.AND P5, PT, R8, R185, PT ;  /* 0x000000b90800720c */ /* 0x000fe40003fa6270 */
[----:B------:R-:W-:-:S02]  /*72f0*/  FSEL R6, R6, -INF , !P6 ;  /* 0xff80000006067808 */ /* 0x000fc40007000000 */
[----:B------:R-:W-:Y:S02]  /*7300*/  FSEL R5, R5, -INF , !P3 ;  /* 0xff80000005057808 */ /* 0x000fe40005800000 */
[----:B------:R-:W-:Y:S02]  /*7310*/  FSEL R243, R15, -INF , !P2 ;  /* 0xff8000000ff37808 */ /* 0x000fe40005000000 */
[----:B------:R-:W-:Y:S02]  /*7320*/  ISETP.GE.AND P2, PT, R12, R184, PT ;  /* 0x000000b80c00720c */ /* 0x000fe40003f46270 */
[----:B------:R-:W-:Y:S01]  /*7330*/  FSEL R209, R6, -INF , !P1 ;  /* 0xff80000006d17808 */ /* 0x000fe20004800000 */
[----:B------:R-:W1:Y:S01]  /*7340*/  LDSM.16.M88.4 R12, [R161+0x4000] ;  /* 0x00400000a10c783b */ /* 0x000e620000000200 */
[----:B------:R-:W-:Y:S02]  /*7350*/  FSEL R207, R5, -INF , !P5 ;  /* 0xff80000005cf7808 */ /* 0x000fe40006800000 */
[----:B------:R-:W-:-:S02]  /*7360*/  ISETP.GT.AND P4, PT, R101, R8, PT ;  /* 0x000000086500720c */ /* 0x000fc40003f84270 */
[----:B------:R-:W-:Y:S02]  /*7370*/  ISETP.GT.AND P6, PT, R133, R4, PT ;  /* 0x000000048500720c */ /* 0x000fe40003fc4270 */
[C---:B------:R-:W-:Y:S02]  /*7380*/  ISETP.GE.AND P3, PT, R4.reuse, R185, PT ;  /* 0x000000b90400720c */ /* 0x040fe40003f66270 */
[----:B------:R-:W-:Y:S02]  /*7390*/  ISETP.GE.AND P1, PT, R4, R184, PT ;  /* 0x000000b80400720c */ /* 0x000fe40003f26270 */
[----:B------:R-:W-:Y:S01]  /*73a0*/  ISETP.GT.AND P5, PT, R101, R4, PT ;  /* 0x000000046500720c */ /* 0x000fe20003fa4270 */
[----:B------:R-:W-:Y:S01]  /*73b0*/  VIADD R4, R100, 0xffffff29 ;  /* 0xffffff2964047836 */ /* 0x000fe20000000000 */
[----:B------:R-:W-:Y:S02]  /*73c0*/  FSEL R241, R11, -INF , !P2 ;  /* 0xff8000000bf17808 */ /* 0x000fe40005000000 */
[----:B------:R-:W-:Y:S01]  /*73d0*/  ISETP.GE.AND P2, PT, R8, R184, PT ;  /* 0x000000b80800720c */ /* 0x000fe20003f46270 */
[----:B------:R-:W-:Y:S01]  /*73e0*/  VIADD R8, R100, 0xffffff31 ;  /* 0xffffff3164087836 */ /* 0x000fe20000000000 */
[----:B------:R-:W-:-:S02]  /*73f0*/  FSEL R7, R7, -INF , !P4 ;  /* 0xff80000007077808 */ /* 0x000fc40006000000 */
[----:B------:R-:W-:Y:S02]  /*7400*/  FSEL R104, R104, -INF , !P6 ;  /* 0xff80000068687808 */ /* 0x000fe40007000000 */
[----:B------:R-:W-:Y:S02]  /*7410*/  ISETP.GT.AND P4, PT, R133, R4, PT ;  /* 0x000000048500720c */ /* 0x000fe40003f84270 */
[----:B------:R-:W-:Y:S02]  /*7420*/  FSEL R231, R7, -INF , !P2 ;  /* 0xff80000007e77808 */ /* 0x000fe40005000000 */
[----:B------:R-:W-:Y:S02]  /*7430*/  FSEL R229, R104, -INF , !P3 ;  /* 0xff80000068e57808 */ /* 0x000fe40005800000 */
[C---:B------:R-:W-:Y:S02]  /*7440*/  ISETP.GE.AND P6, PT, R4.reuse, R185, PT ;  /* 0x000000b90400720c */ /* 0x040fe40003fc6270 */
[----:B------:R-:W-:-:S02]  /*7450*/  ISETP.GE.AND P2, PT, R4, R184, PT ;  /* 0x000000b80400720c */ /* 0x000fc40003f46270 */
[----:B------:R-:W-:Y:S01]  /*7460*/  ISETP.GT.AND P3, PT, R101, R4, PT ;  /* 0x000000046500720c */ /* 0x000fe20003f64270 */
[----:B------:R-:W-:Y:S01]  /*7470*/  VIADD R4, R100, 0xffffff30 ;  /* 0xffffff3064047836 */ /* 0x000fe20000000000 */
[----:B------:R-:W-:Y:S02]  /*7480*/  FSEL R106, R106, -INF , !P5 ;  /* 0xff8000006a6a7808 */ /* 0x000fe40006800000 */
[----:B------:R-:W-:Y:S02]  /*7490*/  FSEL R105, R105, -INF , !P4 ;  /* 0xff80000069697808 */ /* 0x000fe40006000000 */
[----:B------:R-:W-:Y:S02]  /*74a0*/  FSEL R235, R106, -INF , !P1 ;  /* 0xff8000006aeb7808 */ /* 0x000fe40004800000 */
[----:B------:R-:W-:Y:S01]  /*74b0*/  FSEL R233, R105, -INF , !P6 ;  /* 0xff80000069e97808 */ /* 0x000fe20007000000 */
[----:B-1----:R-:W-:Y:S01]  /*74c0*/  HMMA.16816.F32 R56, R120, R12, R56 ;  /* 0x0000000c7838723c */ /* 0x002fe20000001838 */
[----:B------:R-:W-:-:S02]  /*74d0*/  ISETP.GT.AND P5, PT, R133, R4, PT ;  /* 0x000000048500720c */ /* 0x000fc40003fa4270 */
[C---:B------:R-:W-:Y:S02]  /*74e0*/  ISETP.GE.AND P4, PT, R4.reuse, R185, PT ;  /* 0x000000b90400720c */ /* 0x040fe40003f86270 */
[----:B------:R-:W-:Y:S02]  /*74f0*/  ISETP.GE.AND P1, PT, R4, R184, PT ;  /* 0x000000b80400720c */ /* 0x000fe40003f26270 */
[----:B------:R-:W-:Y:S01]  /*7500*/  ISETP.GT.AND P6, PT, R101, R4, PT ;  /* 0x000000046500720c */ /* 0x000fe20003fc4270 */
[----:B------:R-:W-:Y:S01]  /*7510*/  HMMA.16816.F32 R52, R120, R14, R52 ;  /* 0x0000000e7834723c */ /* 0x000fe20000001834 */
[----:B------:R-:W1:Y:S01]  /*7520*/  LDSM.16.M88.4 R4, [R161+0x4800] ;  /* 0x00480000a104783b */ /* 0x000e620000000200 */
[----:B------:R-:W-:Y:S02]  /*7530*/  FSEL R107, R107, -INF , !P3 ;  /* 0xff8000006b6b7808 */ /* 0x000fe40005800000 */
[----:B------:R-:W-:Y:S02]  /*7540*/  FSEL R64, R64, -INF , !P5 ;  /* 0xff80000040407808 */ /* 0x000fe40006800000 */
[----:B------:R-:W-:-:S02]  /*7550*/  ISETP.GT.AND P3, PT, R133, R8, PT ;  /* 0x000000088500720c */ /* 0x000fc40003f64270 */
[----:B------:R-:W-:Y:S02]  /*7560*/  FSEL R205, R107, -INF , !P2 ;  /* 0xff8000006bcd7808 */ /* 0x000fe40005000000 */
[----:B------:R-:W-:Y:S02]  /*7570*/  FSEL R217, R64, -INF , !P4 ;  /* 0xff80000040d97808 */ /* 0x000fe40006000000 */
[C---:B------:R-:W-:Y:S02]  /*7580*/  ISETP.GE.AND P5, PT, R8.reuse, R185, PT ;  /* 0x000000b90800720c */ /* 0x040fe40003fa6270 */
        /* <DEDUP_REMOVED lines=14> */
[----:B------:R-:W-:Y:S02]  /*7670*/  ISETP.GT.AND P4, PT, R133, R8, PT ;  /* 0x000000088500720c */ /* 0x000fe40003f84270 */
[----:B------:R-:W-:Y:S01]  /*7680*/  FSEL R225, R67, -INF , !P2 ;  /* 0xff80000043e17808 */ /* 0x000fe20005000000 */
[----:B-1----:R-:W-:Y:S01]  /*7690*/  HMMA.16816.F32 R48, R120, R4, R48 ;  /* 0x000000047830723c */ /* 0x002fe20000001830 */
[----:B------:R-:W-:-:S02]  /*76a0*/  FSEL R211, R60, -INF , !P3 ;  /* 0xff8000003cd37808 */ /* 0x000fc40005800000 */
[C---:B------:R-:W-:Y:S02]  /*76b0*/  ISETP.GE.AND P6, PT, R8.reuse, R185, PT ;  /* 0x000000b90800720c */ /* 0x040fe40003fc6270 */
[----:B------:R-:W-:Y:S02]  /*76c0*/  ISETP.GE.AND P2, PT, R8, R184, PT ;  /* 0x000000b80800720c */ /* 0x000fe40003f46270 */
[----:B------:R-:W-:Y:S01]  /*76d0*/  ISETP.GT.AND P3, PT, R101, R8, PT ;  /* 0x000000086500720c */ /* 0x000fe20003f64270 */
[----:B------:R-:W-:Y:S01]  /*76e0*/  HMMA.16816.F32 R44, R120, R6, R44 ;  /* 0x00000006782c723c */ /* 0x000fe2000000182c */
[----:B------:R-:W1:Y:S01]  /*76f0*/  LDSM.16.M88.4 R4, [R161+0x5000] ;  /* 0x00500000a104783b */ /* 0x000e620000000200 */
        /* <DEDUP_REMOVED lines=8> */
[----:B------:R-:W-:-:S02]  /*7780*/  FSEL R227, R62, -INF , !P1 ;  /* 0xff8000003ee37808 */ /* 0x000fc40004800000 */
[CC--:B------:R-:W-:Y:S02]  /*7790*/  ISETP.GE.AND P4, PT, R8.reuse, R185.reuse, PT ;  /* 0x000000b90800720c */ /* 0x0c0fe40003f86270 */
[----:B------:R-:W-:Y:S01]  /*77a0*/  ISETP.GE.AND P1, PT, R8, R184, PT ;  /* 0x000000b80800720c */ /* 0x000fe20003f26270 */
[----:B------:R-:W-:Y:S01]  /*77b0*/  VIADD R8, R100, 0xffffff48 ;  /* 0xffffff4864087836 */ /* 0x000fe20000000000 */
[----:B------:R-:W-:Y:S02]  /*77c0*/  FSEL R56, R56, -INF , !P5 ;  /* 0xff80000038387808 */ /* 0x000fe40006800000 */
[----:B------:R-:W-:Y:S02]  /*77d0*/  ISETP.GE.AND P5, PT, R10, R185, PT ;  /* 0x000000b90a00720c */ /* 0x000fe40003fa6270 */
[----:B------:R-:W-:Y:S02]  /*77e0*/  FSEL R58, R58, -INF , !P6 ;  /* 0xff8000003a3a7808 */ /* 0x000fe40007000000 */
[----:B------:R-:W-:-:S02]  /*77f0*/  FSEL R57, R57, -INF , !P3 ;  /* 0xff80000039397808 */ /* 0x000fc40005800000 */
[----:B------:R-:W-:Y:S02]  /*7800*/  FSEL R155, R56, -INF , !P4 ;  /* 0xff800000389b7808 */ /* 0x000fe40006000000 */
[----:B------:R-:W-:Y:S02]  /*7810*/  FSEL R189, R58, -INF , !P1 ;  /* 0xff8000003abd7808 */ /* 0x000fe40004800000 */
[----:B------:R-:W-:Y:S02]  /*7820*/  FSEL R191, R57, -INF , !P5 ;  /* 0xff80000039bf7808 */ /* 0x000fe40006800000 */
[----:B------:R-:W-:Y:S02]  /*7830*/  ISETP.GT.AND P4, PT, R101, R10, PT ;  /* 0x0000000a6500720c */ /* 0x000fe40003f84270 */
[----:B------:R-:W-:Y:S02]  /*7840*/  ISETP.GT.AND P6, PT, R133, R8, PT ;  /* 0x000000088500720c */ /* 0x000fe40003fc4270 */
[C---:B------:R-:W-:Y:S01]  /*7850*/  ISETP.GE.AND P3, PT, R8.reuse, R185, PT ;  /* 0x000000b90800720c */ /* 0x040fe20003f66270 */
[----:B-1----:R-:W-:Y:S01]  /*7860*/  HMMA.16816.F32 R40, R120, R4, R40 ;  /* 0x000000047828723c */ /* 0x002fe20000001828 */
[----:B------:R-:W-:-:S02]  /*7870*/  ISETP.GE.AND P1, PT, R8, R184, PT ;  /* 0x000000b80800720c */ /* 0x000fc40003f26270 */
[----:B------:R-:W-:Y:S01]  /*7880*/  ISETP.GT.AND P5, PT, R101, R8, PT ;  /* 0x000000086500720c */ /* 0x000fe20003fa4270 */
[----:B------:R-:W-:Y:S01]  /*7890*/  VIADD R8, R100, 0xffffff49 ;  /* 0xffffff4964087836 */ /* 0x000fe20000000000 */
[----:B------:R-:W-:Y:S02]  /*78a0*/  FSEL R219, R63, -INF , !P2 ;  /* 0xff8000003fdb7808 */ /* 0x000fe40005000000 */
[----:B------:R-:W-:Y:S01]  /*78b0*/  ISETP.GE.AND P2, PT, R10, R184, PT ;  /* 0x000000b80a00720c */ /* 0x000fe20003f46270 */
[----:B------:R-:W-:Y:S01]  /*78c0*/  HMMA.16816.F32 R32, R120, R6, R32 ;  /* 0x000000067820723c */ /* 0x000fe20000001820 */
[----:B------:R-:W-:Y:S01]  /*78d0*/  FSEL R59, R59, -INF , !P4 ;  /* 0xff8000003b3b7808 */ /* 0x000fe20006000000 */
[----:B------:R-:W1:Y:S01]  /*78e0*/  LDSM.16.M88.4 R4, [R161+0x5800] ;  /* 0x00580000a104783b */ /* 0x000e620000000200 */
[----:B------:R-:W-:Y:S01]  /*78f0*/  FSEL R52, R52, -INF , !P6 ;  /* 0xff80000034347808 */ /* 0x000fe20007000000 */
[----:B------:R-:W-:Y:S01]  /*7900*/  VIADD R10, R100, 0xffffff58 ;  /* 0xffffff58640a7836 */ /* 0x000fe20000000000 */
[----:B------:R-:W-:Y:S01]  /*7910*/  ISETP.GT.AND P4, PT, R133, R8, PT ;  /* 0x000000088500720c */ /* 0x000fe20003f84270 */
[----:B------:R-:W-:-:S04]  /*7920*/  DEPBAR.LE SB0, 0x0 ;  /* 0x000080000000791a */ /* 0x000fc80000000000 */
[----:B------:R-:W-:Y:S02]  /*7930*/  FSEL R193, R59, -INF , !P2 ;  /* 0xff8000003bc17808 */ /* 0x000fe40005000000 */
[----:B------:R-:W-:Y:S01]  /*7940*/  FSEL R159, R52, -INF , !P3 ;  /* 0xff800000349f7808 */ /* 0x000fe20005800000 */
[----:B------:R-:W-:Y:S01]  /*7950*/  BAR.SYNC.DEFER_BLOCKING 0x0 ;  /* 0x0000000000007b1d */ /* 0x000fe20000010000 */
[C---:B------:R-:W-:Y:S02]  /*7960*/  ISETP.GE.AND P6, PT, R8.reuse, R185, PT ;  /* 0x000000b90800720c */ /* 0x040fe40003fc6270 */
[----:B------:R-:W-:Y:S02]  /*7970*/  ISETP.GE.AND P2, PT, R8, R184, PT ;  /* 0x000000b80800720c */ /* 0x000fe40003f46270 */
[----:B------:R-:W-:Y:S01]  /*7980*/  ISETP.GT.AND P3, PT, R101, R8, PT ;  /* 0x000000086500720c */ /* 0x000fe20003f64270 */
[----:B------:R-:W-:Y:S01]  /*7990*/  VIADD R8, R100, 0xffffff50 ;  /* 0xffffff5064087836 */ /* 0x000fe20000000000 */
[----:B------:R-:W-:-:S02]  /*79a0*/  FSEL R54, R54, -INF , !P5 ;  /* 0xff80000036367808 */ /* 0x000fc40006800000 */
[----:B------:R-:W-:Y:S02]  /*79b0*/  FSEL R53, R53, -INF , !P4 ;  /* 0xff80000035357808 */ /* 0x000fe40006000000 */
[----:B------:R-:W-:Y:S02]  /*79c0*/  FSEL R197, R54, -INF , !P1 ;  /* 0xff80000036c57808 */ /* 0x000fe40004800000 */
[----:B------:R-:W-:Y:S02]  /*79d0*/  FSEL R153, R53, -INF , !P6 ;  /* 0xff80000035997808 */ /* 0x000fe40007000000 */
[----:B------:R-:W-:Y:S02]  /*79e0*/  ISETP.GT.AND P5, PT, R133, R8, PT ;  /* 0x000000088500720c */ /* 0x000fe40003fa4270 */
        /* <DEDUP_REMOVED lines=10> */
[----:B------:R-:W-:Y:S01]  /*7a90*/  VIADD R4, R100, 0xffffff71 ;  /* 0xffffff7164047836 */ /* 0x000fe20000000000 */
[----:B------:R-:W-:Y:S01]  /*7aa0*/  FSEL R50, R50, -INF , !P6 ;  /* 0xff80000032327808 */ /* 0x000fe20007000000 */
[----:B------:R-:W-:Y:S01]  /*7ab0*/  VIADD R48, R132, 0xfffffffe ;  /* 0xfffffffe84307836 */ /* 0x000fe20000000000 */
[----:B------:R-:W-:-:S02]  /*7ac0*/  ISETP.GE.AND P5, PT, R8, R185, PT ;  /* 0x000000b90800720c */ /* 0x000fc40003fa6270 */
[----:B------:R-:W-:Y:S01]  /*7ad0*/  ISETP.GE.AND P2, PT, R8, R184, PT ;  /* 0x000000b80800720c */ /* 0x000fe20003f46270 */
[----:B------:R-:W-:Y:S01]  /*7ae0*/  HMMA.16816.F32 R24, R120, R6, R24 ;  /* 0x000000067818723c */ /* 0x000fe20000001818 */
[----:B------:R-:W-:Y:S01]  /*7af0*/  ISETP.GT.AND P4, PT, R101, R8, PT ;  /* 0x000000086500720c */ /* 0x000fe20003f84270 */
[----:B------:R-:W-:Y:S01]  /*7b00*/  VIADD R8, R100, 0xffffff59 ;  /* 0xffffff5964087836 */ /* 0x000fe20000000000 */
[----:B------:R-:W-:Y:S02]  /*7b10*/  ISETP.GT.AND P6, PT, R133, R10, PT ;  /* 0x0000000a8500720c */ /* 0x000fe40003fc4270 */
[----:B------:R-:W-:Y:S02]  /*7b20*/  FSEL R49, R49, -INF , !P3 ;  /* 0xff80000031317808 */ /* 0x000fe40005800000 */
[----:B------:R-:W-:Y:S02]  /*7b30*/  ISETP.GE.AND P3, PT, R10, R185, PT ;  /* 0x000000b90a00720c */ /* 0x000fe40003f66270 */
[----:B------:R-:W-:-:S02]  /*7b40*/  FSEL R51, R51, -INF , !P4 ;  /* 0xff80000033337808 */ /* 0x000fc40006000000 */
[----:B------:R-:W-:Y:S02]  /*7b50*/  FSEL R44, R44, -INF , !P6 ;  /* 0xff8000002c2c7808 */ /* 0x000fe40007000000 */
[----:B------:R-:W-:Y:S02]  /*7b60*/  FSEL R139, R49, -INF , !P5 ;  /* 0xff800000318b7808 */ /* 0x000fe40006800000 */
[----:B------:R-:W-:Y:S02]  /*7b70*/  ISETP.GT.AND P5, PT, R101, R10, PT ;  /* 0x0000000a6500720c */ /* 0x000fe40003fa4270 */
[----:B------:R-:W-:Y:S02]  /*7b80*/  ISETP.GT.AND P4, PT, R133, R8, PT ;  /* 0x000000088500720c */ /* 0x000fe40003f84270 */
[----:B------:R-:W-:Y:S02]  /*7b90*/  FSEL R145, R51, -INF , !P2 ;  /* 0xff80000033917808 */ /* 0x000fe40005000000 */
[----:B------:R-:W-:-:S02]  /*7ba0*/  FSEL R137, R44, -INF , !P3 ;  /* 0xff8000002c897808 */ /* 0x000fc40005800000 */
[----:B------:R-:W-:Y:S02]  /*7bb0*/  FSEL R143, R50, -INF , !P1 ;  /* 0xff800000328f7808 */ /* 0x000fe40004800000 */
[C---:B------:R-:W-:Y:S02]  /*7bc0*/  ISETP.GE.AND P6, PT, R8.reuse, R185, PT ;  /* 0x000000b90800720c */ /* 0x040fe40003fc6270 */
[----:B------:R-:W-:Y:S02]  /*7bd0*/  ISETP.GE.AND P2, PT, R8, R184, PT ;  /* 0x000000b80800720c */ /* 0x000fe40003f46270 */
[----:B------:R-:W-:Y:S01]  /*7be0*/  ISETP.GT.AND P3, PT, R101, R8, PT ;  /* 0x000000086500720c */ /* 0x000fe20003f64270 */
[----:B------:R-:W-:Y:S01]  /*7bf0*/  VIADD R8, R100, 0xffffff60 ;  /* 0xffffff6064087836 */ /* 0x000fe20000000000 */
[----:B------:R-:W-:Y:S01]  /*7c00*/  ISETP.GE.AND P1, PT, R10, R184, PT ;  /* 0x000000b80a00720c */ /* 0x000fe20003f26270 */
        /* <DEDUP_REMOVED lines=13> */
[----:B------:R-:W-:Y:S02]  /*7ce0*/  FSEL R131, R47, -INF , !P2 ;  /* 0xff8000002f837808 */ /* 0x000fe40005000000 */
[----:B------:R-:W-:-:S02]  /*7cf0*/  FSEL R111, R40, -INF , !P4 ;  /* 0xff800000286f7808 */ /* 0x000fc40006000000 */
[C---:B------:R-:W-:Y:S02]  /*7d00*/  ISETP.GE.AND P2, PT, R8.reuse, R185, PT ;  /* 0x000000b90800720c */ /* 0x040fe40003f46270 */
[----:B------:R-:W-:Y:S02]  /*7d10*/  ISETP.GE.AND P5, PT, R8, R184, PT ;  /* 0x000000b80800720c */ /* 0x000fe40003fa6270 */
[----:B------:R-:W-:Y:S01]  /*7d20*/  ISETP.GT.AND P4, PT, R101, R8, PT ;  /* 0x000000086500720c */ /* 0x000fe20003f84270 */
[----:B------:R-:W-:Y:S01]  /*7d30*/  VIADD R8, R100, 0xffffff68 ;  /* 0xffffff6864087836 */ /* 0x000fe20000000000 */
[----:B------:R-:W-:Y:S02]  /*7d40*/  FSEL R42, R42, -INF , !P6 ;  /* 0xff8000002a2a7808 */ /* 0x000fe40007000000 */
[----:B------:R-:W-:Y:S02]  /*7d50*/  FSEL R41, R41, -INF , !P3 ;  /* 0xff80000029297808 */ /* 0x000fe40005800000 */
        /* <DEDUP_REMOVED lines=11> */
[----:B------:R-:W-:Y:S02]  /*7e10*/  ISETP.GE.AND P5, PT, R8, R185, PT ;  /* 0x000000b90800720c */ /* 0x000fe40003fa6270 */
[----:B------:R-:W-:Y:S02]  /*7e20*/  FSEL R33, R33, -INF , !P4 ;  /* 0xff80000021217808 */ /* 0x000fe40006000000 */
[----:B------:R-:W-:-:S02]  /*7e30*/  FSEL R117, R32, -INF , !P1 ;  /* 0xff80000020757808 */ /* 0x000fc40004800000 */
[----:B------:R-:W-:Y:S02]  /*7e40*/  ISETP.GT.AND P1, PT, R101, R8, PT ;  /* 0x000000086500720c */ /* 0x000fe40003f24270 */
[----:B------:R-:W-:Y:S02]  /*7e50*/  FSEL R109, R33, -INF , !P5 ;  /* 0xff800000216d7808 */ /* 0x000fe40006800000 */
[-C--:B------:R-:W-:Y:S02]  /*7e60*/  ISETP.GT.AND P5, PT, R101, R10.reuse, PT ;  /* 0x0000000a6500720c */ /* 0x080fe40003fa4270 */
[----:B------:R-:W-:Y:S02]  /*7e70*/  FSEL R34, R34, -INF , !P2 ;  /* 0xff80000022227808 */ /* 0x000fe40005000000 */
[----:B------:R-:W-:Y:S02]  /*7e80*/  FSEL R35, R35, -INF , !P1 ;  /* 0xff80000023237808 */ /* 0x000fe40004800000 */
[----:B------:R-:W-:-:S02]  /*7e90*/  ISETP.GT.AND P2, PT, R133, R10, PT ;  /* 0x0000000a8500720c */ /* 0x000fc40003f44270 */
[-C--:B------:R-:W-:Y:S02]  /*7ea0*/  ISETP.GT.AND P1, PT, R133, R4.reuse, PT ;  /* 0x000000048500720c */ /* 0x080fe40003f24270 */
[----:B------:R-:W-:Y:S02]  /*7eb0*/  FSEL R30, R30, -INF , !P5 ;  /* 0xff8000001e1e7808 */ /* 0x000fe40006800000 */
[----:B------:R-:W-:Y:S02]  /*7ec0*/  ISETP.GT.AND P5, PT, R101, R4, PT ;  /* 0x000000046500720c */ /* 0x000fe40003fa4270 */
[----:B------:R-:W-:Y:S02]  /*7ed0*/  FSEL R28, R28, -INF , !P2 ;  /* 0xff8000001c1c7808 */ /* 0x000fe40005000000 */
[----:B------:R-:W-:Y:S02]  /*7ee0*/  FSEL R29, R29, -INF , !P1 ;  /* 0xff8000001d1d7808 */ /* 0x000fe40004800000 */
[----:B------:R-:W-:-:S02]  /*7ef0*/  ISETP.GE.AND P2, PT, R4, R185, PT ;  /* 0x000000b90400720c */ /* 0x000fc40003f46270 */
[----:B------:R-:W-:Y:S01]  /*7f00*/  ISETP.GE.AND P1, PT, R4, R184, PT ;  /* 0x000000b80400720c */ /* 0x000fe20003f26270 */
[C---:B------:R-:W-:Y:S01]  /*7f10*/  VIADD R4, R100.reuse, 0xffffff78 ;  /* 0xffffff7864047836 */ /* 0x040fe20000000000 */
[----:B------:R-:W-:Y:S01]  /*7f20*/  FSEL R31, R31, -INF , !P5 ;  /* 0xff8000001f1f7808 */ /* 0x000fe20006800000 */
[----:B------:R-:W-:Y:S01]  /*7f30*/  VIADD R100, R100, 0xffffff79 ;  /* 0xffffff7964647836 */ /* 0x000fe20000000000 */
[----:B------:R-:W-:Y:S02]  /*7f40*/  FSEL R127, R34, -INF , !P3 ;  /* 0xff800000227f7808 */ /* 0x000fe40005800000 */
[----:B------:R-:W-:Y:S02]  /*7f50*/  FSEL R105, R31, -INF , !P1 ;  /* 0xff8000001f697808 */ /* 0x000fe40004800000 */
[----:B------:R-:W-:Y:S02]  /*7f60*/  ISETP.GT.AND P1, PT, R133, R100, PT ;  /* 0x000000648500720c */ /* 0x000fe40003f24270 */
[----:B------:R-:W-:-:S02]  /*7f70*/  ISETP.GE.AND P3, PT, R10, R184, PT ;  /* 0x000000b80a00720c */ /* 0x000fc40003f66270 */
[----:B------:R-:W-:Y:S02]  /*7f80*/  FSEL R25, R25, -INF , !P1 ;  /* 0xff80000019197808 */ /* 0x000fe40004800000 */
[----:B------:R-:W-:Y:S02]  /*7f90*/  ISETP.GT.U32.AND P1, PT, R48, R173, PT ;  /* 0x000000ad3000720c */ /* 0x000fe40003f24070 */
[----:B------:R-:W-:Y:S02]  /*7fa0*/  FSEL R107, R30, -INF , !P3 ;  /* 0xff8000001e6b7808 */ /* 0x000fe40005800000 */
[----:B------:R-:W-:Y:S02]  /*7fb0*/  ISETP.GE.AND P6, PT, R8, R184, PT ;  /* 0x000000b80800720c */ /* 0x000fe40003fc6270 */
[----:B------:R-:W-:Y:S02]  /*7fc0*/  ISETP.GE.AND P4, PT, R10, R185, PT ;  /* 0x000000b90a00720c */ /* 0x000fe40003f86270 */
[----:B------:R-:W-:-:S02]  /*7fd0*/  ISETP.GT.AND P5, PT, R133, R4, PT ;  /* 0x000000048500720c */ /* 0x000fc40003fa4270 */
[----:B------:R-:W-:Y:S02]  /*7fe0*/  FSEL R61, R29, -INF , !P2 ;  /* 0xff8000001d3d7808 */ /* 0x000fe40005000000 */
[C---:B------:R-:W-:Y:S02]  /*7ff0*/  ISETP.GT.AND P3, PT, R101.reuse, R4, PT ;  /* 0x000000046500720c */ /* 0x040fe40003f64270 */
[----:B------:R-:W-:Y:S02]  /*8000*/  ISETP.GT.AND P2, PT, R101, R100, PT ;  /* 0x000000646500720c */ /* 0x000fe40003f44270 */
[----:B------:R-:W-:Y:S02]  /*8010*/  FSEL R119, R35, -INF , !P6 ;  /* 0xff80000023777808 */ /* 0x000fe40007000000 */
[----:B------:R-:W-:Y:S02]  /*8020*/  FSEL R63, R28, -INF , !P4 ;  /* 0xff8000001c3f7808 */ /* 0x000fe40006000000 */
[----:B------:R-:W-:-:S02]  /*8030*/  FSEL R24, R24, -INF , !P5 ;  /* 0xff80000018187808 */ /* 0x000fc40006800000 */
[----:B------:R-:W-:Y:S02]  /*8040*/  FSEL R26, R26, -INF , !P3 ;  /* 0xff8000001a1a7808 */ /* 0x000fe40005800000 */
[CC--:B------:R-:W-:Y:S02]  /*8050*/  ISETP.GE.AND P6, PT, R4.reuse, R185.reuse, PT ;  /* 0x000000b90400720c */ /* 0x0c0fe40003fc6270 */
[-C--:B------:R-:W-:Y:S02]  /*8060*/  ISETP.GE.AND P4, PT, R4, R184.reuse, PT ;  /* 0x000000b80400720c */ /* 0x080fe40003f86270 */
[C---:B------:R-:W-:Y:S02]  /*8070*/  ISETP.GE.AND P5, PT, R100.reuse, R185, PT ;  /* 0x000000b96400720c */ /* 0x040fe40003fa6270 */
[----:B------:R-:W-:Y:S02]  /*8080*/  ISETP.GE.AND P3, PT, R100, R184, PT ;  /* 0x000000b86400720c */ /* 0x000fe40003f66270 */
[----:B------:R-:W-:-:S02]  /*8090*/  FSEL R27, R27, -INF , !P2 ;  /* 0xff8000001b1b7808 */ /* 0x000fc40005000000 */
[----:B------:R-:W-:Y:S02]  /*80a0*/  FSEL R59, R24, -INF , !P6 ;  /* 0xff800000183b7808 */ /* 0x000fe40007000000 */
        /* <DEDUP_REMOVED lines=70> */
.L_x_12887:
        /* <DEDUP_REMOVED lines=8> */
.L_x_12888:
[----:B------:R-:W-:Y:S05]  /*8590*/  BSYNC.RECONVERGENT B0 ;  /* 0x0000000000007941 */ /* 0x000fea0003800200 */
.L_x_12886:
[C---:B------:R-:W-:Y:S01]  /*85a0*/  IMAD.SHL.U32 R5, R170.reuse, 0x20, RZ ;  /* 0x00000020aa057824 */ /* 0x040fe200078e00ff */
[----:B------:R-:W-:Y:S01]  /*85b0*/  SHF.L.U64.HI R4, R170, 0x5, R171 ;  /* 0x00000005aa047819 */ /* 0x000fe200000102ab */
[----:B------:R-:W-:Y:S01]  /*85c0*/  @!PT LDS RZ, [RZ] ;  /* 0x00000000fffff984 */ /* 0x000fe20000000800 */
[----:B------:R-:W-:Y:S01]  /*85d0*/  @!PT LDS RZ, [RZ] ;  /* 0x00000000fffff984 */ /* 0x000fe20000000800 */
[----:B------:R-:W-:Y:S01]  /*85e0*/  @!PT LDS RZ, [RZ] ;  /* 0x00000000fffff984 */ /* 0x000fe20000000800 */
[----:B------:R1:W-:Y:S03]  /*85f0*/  LDGSTS.E.BYPASS.LTC128B.128 [R181+0x2000], desc[UR4][R174.64] ;  /* 0x02000000aeb57fae */ /* 0x0003e6000b981a04 */
[----:B------:R-:W-:-:S04]  /*8600*/  IADD3 R10, P0, PT, R5, R174, RZ ;  /* 0x000000ae050a7210 */ /* 0x000fc80007f1e0ff */
        /* <DEDUP_REMOVED lines=21> */
.L_x_12885:
[----:B------:R-:W-:Y:S05]  /*8760*/  BSYNC.RECONVERGENT B1 ;  /* 0x0000000000017941 */ /* 0x000fea0003800200 */
.L_x_12884:
[----:B------:R-:W2:Y:S01]  /*8770*/  LD.E R57, desc[UR4][R2.64+0xdc] ;  /* 0x0000dc0402397980 */ /* 0x000ea2000c101900 */
[----:B------:R-:W-:Y:S02]  /*8780*/  FMNMX3.FTZ R4, R0, R149, R215, !PT ;  /* 0x0000009500047276 */ /* 0x000fe400078100d7 */
[----:B-1----:R-:W-:Y:S01]  /*8790*/  FMNMX3.FTZ R6, R36, R151, R249, !PT ;  /* 0x0000009724067276 */ /* 0x002fe200078100f9 */
        /* <DEDUP_REMOVED lines=48> */
[----:B------:R-:W-:-:S05]  /*8aa0*/  FSEL R5, R50, RZ, P1 ;  /* 0x000000ff32057208 */ /* 0x000fca0000800000 */
[----:B------:R-:W-:Y:S01]  /*8ab0*/  FADD.FTZ R0, R36, -R5 ;  /* 0x8000000524007221 */ /* 0x000fe20000010000 */
[C---:B--2---:R-:W-:Y:S01]  /*8ac0*/  FMUL.FTZ R56, R57.reuse, R49 ;  /* 0x0000003139387220 */ /* 0x044fe20000410000 */
[C---:B------:R-:W-:Y:S02]  /*8ad0*/  FMUL.FTZ R60, R57.reuse, R50 ;  /* 0x00000032393c7220 */ /* 0x040fe40000410000 */
[C---:B------:R-:W-:Y:S01]  /*8ae0*/  FMUL.FTZ R120, R57.reuse, R0 ;  /* 0x0000000039787220 */ /* 0x040fe20000410000 */
[----:B------:R-:W-:Y:S01]  /*8af0*/  FMUL.FTZ R130, R57, R130 ;  /* 0x0000008239827220 */ /* 0x000fe20000410000 */
[----:B------:R-:W-:Y:S02]  /*8b00*/  FSEL R56, R56, RZ, P0 ;  /* 0x000000ff38387208 */ /* 0x000fe40000000000 */
[----:B------:R-:W-:Y:S02]  /*8b10*/  FSEL R60, R60, RZ, P1 ;  /* 0x000000ff3c3c7208 */ /* 0x000fe40000800000 */
[----:B------:R-:W1:Y:S01]  /*8b20*/  MUFU.EX2 R120, R120 ;  /* 0x0000007800787308 */ /* 0x000e620000000800 */
[----:B------:R-:W-:Y:S01]  /*8b30*/  ISETP.GT.U32.AND P0, PT, R48, R173, PT ;  /* 0x000000ad3000720c */ /* 0x000fe20003f04070 */
[-CC-:B------:R-:W-:Y:S01]  /*8b40*/  FFMA.FTZ R108, R215, R57.reuse, -R56.reuse ;  /* 0x00000039d76c7223 */ /* 0x180fe20000010838 */
[-C--:B------:R-:W-:Y:S01]  /*8b50*/  FFMA.FTZ R124, R149, R57.reuse, -R56 ;  /* 0x00000039957c7223 */ /* 0x080fe20000010838 */
[-C--:B------:R-:W-:Y:S01]  /*8b60*/  FFMA.FTZ R215, R151, R57.reuse, -R60 ;  /* 0x0000003997d77223 */ /* 0x080fe2000001083c */
[-CC-:B------:R-:W-:Y:S01]  /*8b70*/  FFMA.FTZ R149, R16, R57.reuse, -R56.reuse ;  /* 0x0000003910957223 */ /* 0x180fe20000010838 */
[-C--:B------:R-:W-:Y:S01]  /*8b80*/  FFMA.FTZ R62, R19, R57.reuse, -R56 ;  /* 0x00000039133e7223 */ /* 0x080fe20000010838 */
        /* <DEDUP_REMOVED lines=13> */
[-C--:B------:R-:W-:Y:S01]  /*8c60*/  FFMA.FTZ R36, R241, R57.reuse, -R56 ;  /* 0x00000039f1247223 */ /* 0x080fe20000010838 */
[-C--:B-1----:R-:W-:Y:S01]  /*8c70*/  FMUL.FTZ R4, R96, R120.reuse ;  /* 0x0000007860047220 */ /* 0x082fe20000410000 */
        /* <DEDUP_REMOVED lines=13> */
[----:B---3--:R-:W-:Y:S01]  /*8d50*/  F2FP.F16.F32.PACK_AB R33, R108, R124 ;  /* 0x0000007c6c21723e */ /* 0x008fe200000000ff */
[-C--:B------:R-:W-:Y:S01]  /*8d60*/  FMUL.FTZ R28, R72, R120.reuse ;  /* 0x00000078481c7220 */ /* 0x080fe20000410000 */
[-C--:B------:R-:W-:Y:S01]  /*8d70*/  FMUL.FTZ R29, R73, R120.reuse ;  /* 0x00000078491d7220 */ /* 0x080fe20000410000 */
[-C--:B------:R-:W-:Y:S01]  /*8d80*/  FMUL.FTZ R68, R68, R120.reuse ;  /* 0x0000007844447220 */ /* 0x080fe20000410000 */
[----:B------:R-:W-:Y:S01]  /*8d90*/  FMUL.FTZ R69, R69, R120 ;  /* 0x0000007845457220 */ /* 0x000fe20000410000 */
        /* <DEDUP_REMOVED lines=17> */
[----:B------:R-:W-:Y:S01]  /*8eb0*/  FFMA.FTZ R113, R113, R57, -R60 ;  /* 0x0000003971717223 */ /* 0x000fe2000001083c */
[----:B------:R-:W-:Y:S01]  /*8ec0*/  MUFU.EX2 R151, R151 ;  /* 0x0000009700977308 */ /* 0x000fe20000000800 */
[----:B------:R-:W-:-:S07]  /*8ed0*/  @P0 IADD3 R132, PT, PT, R132, -0x3, RZ ;  /* 0xfffffffd84840810 */ /* 0x000fce0007ffe0ff */
[----:B------:R-:W1:Y:S01]  /*8ee0*/  MUFU.EX2 R130, R130 ;  /* 0x0000008200827308 */ /* 0x000e620000000800 */
[----:B---3--:R-:W-:Y:S01]  /*8ef0*/  F2FP.F16.F32.PACK_AB R32, R110, R215 ;  /* 0x000000d76e20723e */ /* 0x008fe200000000ff */
[----:B------:R-:W-:-:S04]  /*8f00*/  FFMA.FTZ R215, R196, R120, R215 ;  /* 0x00000078c4d77223 */ /* 0x000fc800000100d7 */
[----:B------:R-:W-:Y:S02]  /*8f10*/  FADD.FTZ R110, R110, R215 ;  /* 0x000000d76e6e7221 */ /* 0x000fe40000010000 */
[----:B------:R-:W3:Y:S08]  /*8f20*/  MUFU.EX2 R0, R0 ;  /* 0x0000000000007308 */ /* 0x000ef00000000800 */
[----:B------:R-:W-:Y:S01]  /*8f30*/  MUFU.EX2 R201, R201 ;  /* 0x000000c900c97308 */ /* 0x000fe20000000800 */
        /* <DEDUP_REMOVED lines=8> */
[----:B---3--:R-:W-:Y:S01]  /*8fc0*/  F2FP.F16.F32.PACK_AB R34, R0, R151 ;  /* 0x000000970022723e */ /* 0x008fe200000000ff */
[-C--:B------:R-:W-:Y:S01]  /*8fd0*/  FMUL.FTZ R23, R83, R130.reuse ;  /* 0x0000008253177220 */ /* 0x080fe20000410000 */
[-C--:B------:R-:W-:Y:S01]  /*8fe0*/  FMUL.FTZ R86, R86, R130.reuse ;  /* 0x0000008256567220 */ /* 0x080fe20000410000 */
[-C--:B------:R-:W-:Y:S01]  /*8ff0*/  FMUL.FTZ R87, R87, R130.reuse ;  /* 0x0000008257577220 */ /* 0x080fe20000410000 */
[-C--:B------:R-:W-:Y:S01]  /*9000*/  FMUL.FTZ R78, R78, R130.reuse ;  /* 0x000000824e4e7220 */ /* 0x080fe20000410000 */
[-C--:B------:R-:W-:Y:S01]  /*9010*/  FMUL.FTZ R79, R79, R130.reuse ;  /* 0x000000824f4f7220 */ /* 0x080fe20000410000 */
[-C--:B------:R-:W-:Y:S01]  /*9020*/  FMUL.FTZ R30, R74, R130.reuse ;  /* 0x000000824a1e7220 */ /* 0x080fe20000410000 */
[----:B------:R-:W-:Y:S01]  /*9030*/  MUFU.EX2 R123, R123 ;  /* 0x0000007b007b7308 */ /* 0x000fe20000000800 */
[----:B------:R-:W-:Y:S01]  /*9040*/  HMMA.16816.F32 R4, R32, R8, R4 ;  /* 0x000000082004723c */ /* 0x000fe20000001804 */
[-C--:B------:R-:W-:Y:S01]  /*9050*/  FMUL.FTZ R31, R75, R130.reuse ;  /* 0x000000824b1f7220 */ /* 0x080fe20000410000 */
[-C--:B------:R-:W-:Y:S01]  /*9060*/  FMUL.FTZ R70, R70, R130.reuse ;  /* 0x0000008246467220 */ /* 0x080fe20000410000 */
[-C--:B------:R-:W-:Y:S01]  /*9070*/  FMUL.FTZ R71, R71, R130.reuse ;  /* 0x0000008247477220 */ /* 0x080fe20000410000 */
[----:B------:R-:W-:Y:S01]  /*9080*/  FFMA.FTZ R195, R195, R130, R124 ;  /* 0x00000082c3c37223 */ /* 0x000fe2000001007c */
[----:B------:R-:W-:-:S02]  /*9090*/  FADD.FTZ R151, R151, R110 ;  /* 0x0000006e97977221 */ /* 0x000fc40000010000 */
[----:B------:R-:W-:Y:S01]  /*90a0*/  MUFU.EX2 R199, R199 ;  /* 0x000000c700c77308 */ /* 0x000fe20000000800 */
[C---:B------:R-:W-:Y:S01]  /*90b0*/  HMMA.16816.F32 R8, R32.reuse, R10, R92 ;  /* 0x0000000a2008723c */ /* 0x040fe2000000185c */
[----:B------:R-:W-:Y:S01]  /*90c0*/  LDSM.16.MT88.4 R92, [R164+0x8800] ;  /* 0x00880000a45c783b */ /* 0x000fe20000004200 */
[----:B------:R-:W-:Y:S01]  /*90d0*/  FADD.FTZ R108, R108, R195 ;  /* 0x000000c36c6c7221 */ /* 0x000fe20000010000 */
[----:B------:R-:W-:Y:S01]  /*90e0*/  FADD.FTZ R0, R0, R151 ;  /* 0x0000009700007221 */ /* 0x000fe20000010000 */
[----:B------:R-:W-:Y:S02]  /*90f0*/  FFMA.FTZ R195, R51, R57, -R56 ;  /* 0x0000003933c37223 */ /* 0x000fe40000010838 */
[----:B------:R-:W-:Y:S01]  /*9100*/  FADD.FTZ R149, R149, R108 ;  /* 0x0000006c95957221 */ /* 0x000fe20000010000 */
[----:B------:R-:W1:Y:S01]  /*9110*/  MUFU.EX2 R106, R106 ;  /* 0x0000006a006a7308 */ /* 0x000e620000000800 */
[----:B--2---:R-:W-:Y:S02]  /*9120*/  HMMA.16816.F32 R12, R32, R16, R12 ;  /* 0x00000010200c723c */ /* 0x004fe4000000180c */
[----:B------:R-:W-:-:S05]  /*9130*/  FADD.FTZ R62, R62, R149 ;  /* 0x000000953e3e7221 */ /* 0x000fca0000010000 */
[----:B------:R-:W-:Y:S01]  /*9140*/  MUFU.EX2 R121, R121 ;  /* 0x0000007900797308 */ /* 0x000fe20000000800 */
[C---:B------:R-:W-:Y:S07]  /*9150*/  HMMA.16816.F32 R20, R32.reuse, R24, R20 ;  /* 0x000000182014723c */ /* 0x040fee0000001814 */
[----:B------:R-:W2:Y:S01]  /*9160*/  MUFU.EX2 R100, R100 ;  /* 0x0000006400647308 */ /* 0x000ea20000000800 */
[C---:B------:R-:W-:Y:S01]  /*9170*/  HMMA.16816.F32 R16, R32.reuse, R18, R84 ;  /* 0x000000122010723c */ /* 0x040fe20000001854 */
[----:B------:R-:W-:Y:S06]  /*9180*/  LDSM.16.MT88.4 R84, [R160+0x8800] ;  /* 0x00880000a054783b */ /* 0x000fec0000004200 */
[----:B------:R-:W3:Y:S01]  /*9190*/  MUFU.EX2 R36, R36 ;  /* 0x0000002400247308 */ /* 0x000ee20000000800 */
[C---:B------:R-:W-:Y:S01]  /*91a0*/  HMMA.16816.F32 R24, R32.reuse, R26, R76 ;  /* 0x0000001a2018723c */ /* 0x040fe2000000184c */
[----:B------:R-:W-:Y:S06]  /*91b0*/  LDSM.16.MT88.4 R76, [R103+0x8000] ;  /* 0x00800000674c783b */ /* 0x000fec0000004200 */
[----:B------:R-:W-:Y:S01]  /*91c0*/  MUFU.EX2 R209, R209 ;  /* 0x000000d100d17308 */ /* 0x000fe20000000800 */
[C---:B------:R-:W-:Y:S01]  /*91d0*/  HMMA.16816.F32 R28, R32.reuse, R40, R28 ;  /* 0x00000028201c723c */ /* 0x040fe2000000181c */
[----:B-1----:R-:W-:Y:S01]  /*91e0*/  F2FP.F16.F32.PACK_AB R40, R106, R199 ;  /* 0x000000c76a28723e */ /* 0x002fe200000000ff */
[----:B------:R-:W-:Y:S01]  /*91f0*/  FADD.FTZ R199, R199, R0 ;  /* 0x00000000c7c77221 */ /* 0x000fe20000010000 */
[----:B------:R-:W-:Y:S01]  /*9200*/  F2FP.F16.F32.PACK_AB R41, R104, R201 ;  /* 0x000000c96829723e */ /* 0x000fe200000000ff */
[----:B------:R-:W-:Y:S01]  /*9210*/  FADD.FTZ R201, R201, R62 ;  /* 0x0000003ec9c97221 */ /* 0x000fe20000010000 */
[----:B------:R-:W-:Y:S01]  /*9220*/  FFMA.FTZ R0, R107, R57, -R56 ;  /* 0x000000396b007223 */ /* 0x000fe20000010838 */
[----:B------:R-:W-:Y:S01]  /*9230*/  FADD.FTZ R106, R106, R199 ;  /* 0x000000c76a6a7221 */ /* 0x000fe20000010000 */
[----:B------:R-:W-:Y:S01]  /*9240*/  MUFU.EX2 R116, R116 ;  /* 0x0000007400747308 */ /* 0x000fe20000000800 */
[----:B------:R-:W-:Y:S01]  /*9250*/  HMMA.16816.F32 R32, R32, R42, R68 ;  /* 0x0000002a2020723c */ /* 0x000fe20000001844 */
[----:B--2---:R-:W-:Y:S01]  /*9260*/  F2FP.F16.F32.PACK_AB R42, R100, R121 ;  /* 0x00000079642a723e */ /* 0x004fe200000000ff */
[----:B------:R-:W-:Y:S01]  /*9270*/  FADD.FTZ R104, R104, R201 ;  /* 0x000000c968687221 */ /* 0x000fe20000010000 */
[----:B---3--:R-:W-:Y:S01]  /*9280*/  F2FP.F16.F32.PACK_AB R43, R36, R123 ;  /* 0x0000007b242b723e */ /* 0x008fe200000000ff */
[----:B------:R-:W-:-:S02]  /*9290*/  FADD.FTZ R121, R121, R106 ;  /* 0x0000006a79797221 */ /* 0x000fc40000010000 */
[----:B------:R-:W-:Y:S01]  /*92a0*/  FADD.FTZ R123, R123, R104 ;  /* 0x000000687b7b7221 */ /* 0x000fe20000010000 */
[----:B------:R-:W-:Y:S01]  /*92b0*/  MUFU.EX2 R114, R114 ;  /* 0x0000007200727308 */ /* 0x000fe20000000800 */
[----:B------:R-:W-:Y:S02]  /*92c0*/  FADD.FTZ R100, R100, R121 ;  /* 0x0000007964647221 */ /* 0x000fe40000010000 */
        /* <DEDUP_REMOVED lines=21> */
[C---:B------:R-:W-:Y:S01]  /*9420*/  F2FP.F16.F32.PACK_AB R41, R116.reuse, R209 ;  /* 0x000000d17429723e */ /* 0x040fe200000000ff */
[----:B------:R-:W-:Y:S01]  /*9430*/  MUFU.EX2 R122, R122 ;  /* 0x0000007a007a7308 */ /* 0x000fe20000000800 */
[----:B----4-:R-:W-:Y:S01]  /*9440*/  F2FP.F16.F32.PACK_AB R42, R207, R112 ;  /* 0x00000070cf2a723e */ /* 0x010fe200000000ff */
[----:B------:R-:W-:Y:S01]  /*9450*/  FADD.FTZ R209, R209, R36 ;  /* 0x00000024d1d17221 */ /* 0x000fe20000010000 */
[----:B-----5:R-:W-:Y:S02]  /*9460*/  F2FP.F16.F32.PACK_AB R43, R205, R114 ;  /* 0x00000072cd2b723e */ /* 0x020fe400000000ff */
[-C--:B------:R-:W-:Y:S01]  /*9470*/  MOV R36, R50.reuse ;  /* 0x0000003200247202 */ /* 0x080fe20000000f00 */
[----:B------:R-:W-:Y:S01]  /*9480*/  FADD.FTZ R209, R116, R209 ;  /* 0x000000d174d17221 */ /* 0x000fe20000010000 */
[----:B------:R-:W-:Y:S01]  /*9490*/  @P0 MOV R36, R50 ;  /* 0x0000003200240202 */ /* 0x000fe20000000f00 */
[----:B------:R-:W-:Y:S02]  /*94a0*/  MUFU.EX2 R217, R217 ;  /* 0x000000d900d97308 */ /* 0x000fe40000000800 */
[----:B---3--:R-:W-:Y:S01]  /*94b0*/  HMMA.16816.F32 R12, R40, R52, R12 ;  /* 0x00000034280c723c */ /* 0x008fe2000000180c */
[----:B------:R-:W-:-:S04]  /*94c0*/  FADD.FTZ R114, R114, R209 ;  /* 0x000000d172727221 */ /* 0x000fc80000010000 */
[----:B------:R-:W-:Y:S01]  /*94d0*/  FADD.FTZ R114, R205, R114 ;  /* 0x00000072cd727221 */ /* 0x000fe20000010000 */
[----:B------:R-:W2:Y:S02]  /*94e0*/  MUFU.EX2 R136, R136 ;  /* 0x0000008800887308 */ /* 0x000ea40000000800 */
[C---:B------:R-:W-:Y:S01]  /*94f0*/  HMMA.16816.F32 R16, R40.reuse, R54, R16 ;  /* 0x000000362810723c */ /* 0x040fe20000001810 */
[----:B------:R-:W3:Y:S05]  /*9500*/  LDSM.16.MT88.4 R52, [R102+0x7000] ;  /* 0x007000006634783b */ /* 0x000eea0000004200 */
[----:B------:R-:W-:Y:S02]  /*9510*/  MUFU.EX2 R126, R126 ;  /* 0x0000007e007e7308 */ /* 0x000fe40000000800 */
[----:B------:R-:W-:Y:S01]  /*9520*/  HMMA.16816.F32 R4, R40, R64, R4 ;  /* 0x000000402804723c */ /* 0x000fe20000001804 */
[-C--:B------:R-:W-:Y:S01]  /*9530*/  FFMA.FTZ R64, R211, R57.reuse, -R60 ;  /* 0x00000039d3407223 */ /* 0x080fe2000001083c */
[----:B------:R-:W-:-:S04]  /*9540*/  FFMA.FTZ R211, R219, R57, -R56 ;  /* 0x00000039dbd37223 */ /* 0x000fc80000010838 */
[----:B------:R4:W5:Y:S02]  /*9550*/  MUFU.EX2 R213, R64 ;  /* 0x0000004000d57308 */ /* 0x0009640000000800 */
[C---:B------:R-:W-:Y:S06]  /*9560*/  HMMA.16816.F32 R8, R40.reuse, R66, R8 ;  /* 0x000000422808723c */ /* 0x040fec0000001808 */
[----:B------:R-:W5:Y:S02]  /*9570*/  MUFU.EX2 R211, R211 ;  /* 0x000000d300d37308 */ /* 0x000f640000000800 */
[C---:B-1----:R-:W-:Y:S06]  /*9580*/  HMMA.16816.F32 R20, R40.reuse, R44, R20 ;  /* 0x0000002c2814723c */ /* 0x042fec0000001814 */
[----:B------:R-:W-:Y:S01]  /*9590*/  MUFU.EX2 R0, R0 ;  /* 0x0000000000007308 */ /* 0x000fe20000000800 */
[----:B----4-:R-:W1:Y:S01]  /*95a0*/  LDSM.16.MT88.4 R64, [R160+0x7800] ;  /* 0x00780000a040783b */ /* 0x010e620000004200 */
[C---:B------:R-:W-:Y:S03]  /*95b0*/  HMMA.16816.F32 R24, R40.reuse, R46, R24 ;  /* 0x0000002e2818723c */ /* 0x040fe60000001818 */
[----:B------:R-:W4:Y:S03]  /*95c0*/  LDSM.16.MT88.4 R44, [R164+0x7800] ;  /* 0x00780000a42c783b */ /* 0x000f260000004200 */
[----:B------:R-:W-:Y:S02]  /*95d0*/  MUFU.EX2 R195, R195 ;  /* 0x000000c300c37308 */ /* 0x000fe40000000800 */
[C---:B---3--:R-:W-:Y:S08]  /*95e0*/  HMMA.16816.F32 R28, R40.reuse, R52, R28 ;  /* 0x00000034281c723c */ /* 0x048ff0000000181c */
[----:B------:R-:W-:Y:S01]  /*95f0*/  HMMA.16816.F32 R32, R40, R54, R32 ;  /* 0x000000362820723c */ /* 0x000fe20000001820 */
[----:B--2---:R-:W-:Y:S01]  /*9600*/  F2FP.F16.F32.PACK_AB R40, R136, R217 ;  /* 0x000000d98828723e */ /* 0x004fe200000000ff */
[----:B------:R-:W2:Y:S01]  /*9610*/  LDSM.16.MT88.4 R52, [R103+0x7800] ;  /* 0x007800006734783b */ /* 0x000ea20000004200 */
[----:B------:R-:W-:Y:S01]  /*9620*/  F2FP.F16.F32.PACK_AB R41, R128, R221 ;  /* 0x000000dd8029723e */ /* 0x000fe200000000ff */
[----:B------:R-:W-:Y:S01]  /*9630*/  FADD.FTZ R221, R221, R114 ;  /* 0x00000072dddd7221 */ /* 0x000fe20000010000 */
[----:B-----5:R-:W-:-:S02]  /*9640*/  F2FP.F16.F32.PACK_AB R42, R126, R213 ;  /* 0x000000d57e2a723e */ /* 0x020fc400000000ff */
[----:B------:R-:W-:Y:S01]  /*9650*/  F2FP.F16.F32.PACK_AB R43, R211, R122 ;  /* 0x0000007ad32b723e */ /* 0x000fe200000000ff */
[----:B------:R-:W-:-:S04]  /*9660*/  FADD.FTZ R221, R128, R221 ;  /* 0x000000dd80dd7221 */ /* 0x000fc80000010000 */
[----:B------:R-:W-:-:S04]  /*9670*/  FADD.FTZ R122, R122, R221 ;  /* 0x000000dd7a7a7221 */ /* 0x000fc80000010000 */
[----:B------:R-:W-:Y:S01]  /*9680*/  FADD.FTZ R122, R211, R122 ;  /* 0x0000007ad37a7221 */ /* 0x000fe20000010000 */
[----:B-1----:R-:W-:Y:S01]  /*9690*/  HMMA.16816.F32 R12, R40, R64, R12 ;  /* 0x00000040280c723c */ /* 0x002fe2000000180c */
[-CC-:B------:R-:W-:Y:S01]  /*96a0*/  FFMA.FTZ R65, R155, R57.reuse, -R60.reuse ;  /* 0x000000399b417223 */ /* 0x180fe2000001083c */
[----:B------:R-:W-:-:S05]  /*96b0*/  FFMA.FTZ R64, R153, R57, -R60 ;  /* 0x0000003999407223 */ /* 0x000fca000001083c */
[----:B------:R-:W-:Y:S01]  /*96c0*/  MUFU.EX2 R65, R65 ;  /* 0x0000004100417308 */ /* 0x000fe20000000800 */
[C---:B----4-:R-:W-:Y:S07]  /*96d0*/  HMMA.16816.F32 R4, R40.reuse, R44, R4 ;  /* 0x0000002c2804723c */ /* 0x050fee0000001804 */
[----:B------:R-:W-:Y:S01]  /*96e0*/  MUFU.EX2 R64, R64 ;  /* 0x0000004000407308 */ /* 0x000fe20000000800 */
[C---:B------:R-:W-:Y:S01]  /*96f0*/  HMMA.16816.F32 R8, R40.reuse, R46, R8 ;  /* 0x0000002e2808723c */ /* 0x040fe20000001808 */
[----:B------:R-:W1:Y:S07]  /*9700*/  LDSM.16.MT88.4 R44, [R102+0x7800] ;  /* 0x00780000662c783b */ /* 0x000e6e0000004200 */
[----:B------:R-:W-:Y:S01]  /*9710*/  HMMA.16816.F32 R16, R40, R66, R16 ;  /* 0x000000422810723c */ /* 0x000fe20000001810 */
[-C--:B------:R-:W-:Y:S01]  /*9720*/  FFMA.FTZ R67, R159, R57.reuse, -R60 ;  /* 0x000000399f437223 */ /* 0x080fe2000001083c */
[----:B------:R-:W-:-:S05]  /*9730*/  FFMA.FTZ R66, R157, R57, -R56 ;  /* 0x000000399d427223 */ /* 0x000fca0000010838 */
[----:B------:R-:W3:Y:S01]  /*9740*/  MUFU.EX2 R67, R67 ;  /* 0x0000004300437308 */ /* 0x000ee20000000800 */
        /* <DEDUP_REMOVED lines=8> */
[----:B---3--:R-:W-:-:S07]  /*97d0*/  F2FP.F16.F32.PACK_AB R70, R64, R67 ;  /* 0x000000434046723e */ /* 0x008fce00000000ff */
[----:B------:R-:W-:Y:S01]  /*97e0*/  MUFU.EX2 R53, R53 ;  /* 0x0000003500357308 */ /* 0x000fe20000000800 */
[C---:B-1----:R-:W-:Y:S07]  /*97f0*/  HMMA.16816.F32 R28, R40.reuse, R44, R28 ;  /* 0x0000002c281c723c */ /* 0x042fee000000181c */
[----:B------:R-:W1:Y:S01]  /*9800*/  MUFU.EX2 R54, R54 ;  /* 0x0000003600367308 */ /* 0x000e620000000800 */
[----:B--2---:R-:W-:Y:S01]  /*9810*/  F2FP.F16.F32.PACK_AB R69, R52, R55 ;  /* 0x000000373445723e */ /* 0x004fe200000000ff */
[----:B------:R-:W-:Y:S01]  /*9820*/  HMMA.16816.F32 R32, R40, R46, R32 ;  /* 0x0000002e2820723c */ /* 0x000fe20000001820 */
[----:B------:R-:W2:Y:S01]  /*9830*/  LDSM.16.MT88.4 R44, [R164+0x8000] ;  /* 0x00800000a42c783b */ /* 0x000ea20000004200 */
[----:B------:R-:W-:-:S03]  /*9840*/  FADD.FTZ R55, R55, R122 ;  /* 0x0000007a37377221 */ /* 0x000fc60000010000 */
[----:B------:R-:W3:Y:S01]  /*9850*/  LDSM.16.MT88.4 R40, [R160+0x8000] ;  /* 0x00800000a028783b */ /* 0x000ee20000004200 */
[----:B------:R-:W4:Y:S01]  /*9860*/  MUFU.EX2 R66, R66 ;  /* 0x0000004200427308 */ /* 0x000f220000000800 */
[----:B------:R-:W-:Y:S01]  /*9870*/  FADD.FTZ R52, R52, R55 ;  /* 0x0000003734347221 */ /* 0x000fe20000010000 */
[----:B-1----:R-:W-:Y:S02]  /*9880*/  F2FP.F16.F32.PACK_AB R68, R54, R65 ;  /* 0x000000413644723e */ /* 0x002fe400000000ff */
[----:B----4-:R-:W-:Y:S01]  /*9890*/  F2FP.F16.F32.PACK_AB R71, R66, R53 ;  /* 0x000000354247723e */ /* 0x010fe200000000ff */
[----:B------:R-:W-:-:S04]  /*98a0*/  FADD.FTZ R53, R53, R52 ;  /* 0x0000003435357221 */ /* 0x000fc80000010000 */
[----:B------:R-:W-:Y:S02]  /*98b0*/  FADD.FTZ R66, R66, R53 ;  /* 0x0000003542427221 */ /* 0x000fe40000010000 */
[C---:B------:R-:W-:Y:S08]  /*98c0*/  HMMA.16816.F32 R20, R68.reuse, R76, R20 ;  /* 0x0000004c4414723c */ /* 0x040ff00000001814 */
[C---:B------:R-:W-:Y:S01]  /*98d0*/  HMMA.16816.F32 R76, R68.reuse, R78, R24 ;  /* 0x0000004e444c723c */ /* 0x040fe20000001818 */
[----:B------:R-:W-:Y:S07]  /*98e0*/  LDSM.16.MT88.4 R24, [R102+0x8800] ;  /* 0x008800006618783b */ /* 0x000fee0000004200 */
[----:B--2---:R-:W-:Y:S01]  /*98f0*/  HMMA.16816.F32 R96, R68, R44, R4 ;  /* 0x0000002c4460723c */ /* 0x004fe20000001804 */
[----:B------:R-:W1:Y:S01]  /*9900*/  LDSM.16.MT88.4 R4, [R102+0x8000] ;  /* 0x008000006604783b */ /* 0x000e620000004200 */
[-CC-:B------:R-:W-:Y:S01]  /*9910*/  FFMA.FTZ R45, R129, R57.reuse, -R60.reuse ;  /* 0x00000039812d7223 */ /* 0x180fe2000001083c */
[----:B------:R-:W-:-:S05]  /*9920*/  FFMA.FTZ R44, R141, R57, -R60 ;  /* 0x000000398d2c7223 */ /* 0x000fca000001083c */
[----:B------:R-:W-:Y:S01]  /*9930*/  HMMA.16816.F32 R8, R68, R46, R8 ;  /* 0x0000002e4408723c */ /* 0x000fe20000001808 */
[-C--:B------:R-:W-:Y:S01]  /*9940*/  FFMA.FTZ R47, R137, R57.reuse, -R60 ;  /* 0x00000039892f7223 */ /* 0x080fe2000001083c */
[----:B------:R-:W-:Y:S01]  /*9950*/  MUFU.EX2 R45, R45 ;  /* 0x0000002d002d7308 */ /* 0x000fe20000000800 */
[----:B------:R-:W-:-:S05]  /*9960*/  FFMA.FTZ R46, R115, R57, -R56 ;  /* 0x00000039732e7223 */ /* 0x000fca0000010838 */
[C---:B---3--:R-:W-:Y:S01]  /*9970*/  HMMA.16816.F32 R12, R68.reuse, R40, R12 ;  /* 0x00000028440c723c */ /* 0x048fe2000000180c */
[-CC-:B------:R-:W-:Y:S01]  /*9980*/  FFMA.FTZ R40, R145, R57.reuse, -R56.reuse ;  /* 0x0000003991287223 */ /* 0x180fe20000010838 */
[-CC-:B------:R-:W-:Y:S01]  /*9990*/  FFMA.FTZ R41, R147, R57.reuse, -R56.reuse ;  /* 0x0000003993297223 */ /* 0x180fe20000010838 */
[----:B------:R-:W-:Y:S05]  /*99a0*/  MUFU.EX2 R47, R47 ;  /* 0x0000002f002f7308 */ /* 0x000fea0000000800 */
[C---:B------:R-:W-:Y:S01]  /*99b0*/  HMMA.16816.F32 R16, R68.reuse, R42, R16 ;  /* 0x0000002a4410723c */ /* 0x040fe20000001810 */
[-C--:B------:R-:W-:Y:S01]  /*99c0*/  FFMA.FTZ R43, R143, R57.reuse, -R56 ;  /* 0x000000398f2b7223 */ /* 0x080fe20000010838 */
[-C--:B------:R-:W-:Y:S01]  /*99d0*/  FFMA.FTZ R42, R139, R57.reuse, -R60 ;  /* 0x000000398b2a7223 */ /* 0x080fe2000001083c */
[----:B------:R-:W-:Y:S08]  /*99e0*/  MUFU.EX2 R40, R40 ;  /* 0x0000002800287308 */ /* 0x000ff00000000800 */
[----:B------:R-:W2:Y:S01]  /*99f0*/  MUFU.EX2 R43, R43 ;  /* 0x0000002b002b7308 */ /* 0x000ea20000000800 */
[C---:B-1----:R-:W-:Y:S01]  /*9a00*/  HMMA.16816.F32 R72, R68.reuse, R4, R28 ;  /* 0x000000044448723c */ /* 0x042fe2000000181c */
[----:B------:R-:W1:Y:S06]  /*9a10*/  LDSM.16.MT88.4 R28, [R103+0x8800] ;  /* 0x00880000671c783b */ /* 0x000e6c0000004200 */
[----:B------:R-:W-:Y:S01]  /*9a20*/  MUFU.EX2 R41, R41 ;  /* 0x0000002900297308 */ /* 0x000fe20000000800 */
[----:B------:R-:W-:Y:S01]  /*9a30*/  HMMA.16816.F32 R68, R68, R6, R32 ;  /* 0x000000064444723c */ /* 0x000fe20000001820 */
[----:B------:R-:W-:-:S06]  /*9a40*/  FFMA.FTZ R32, R131, R57, -R56 ;  /* 0x0000003983207223 */ /* 0x000fcc0000010838 */
[----:B------:R-:W3:Y:S01]  /*9a50*/  MUFU.EX2 R42, R42 ;  /* 0x0000002a002a7308 */ /* 0x000ee20000000800 */
[----:B--2---:R-:W-:Y:S01]  /*9a60*/  F2FP.F16.F32.PACK_AB R5, R40, R43 ;  /* 0x0000002b2805723e */ /* 0x004fe200000000ff */
[-CC-:B------:R-:W-:Y:S01]  /*9a70*/  FFMA.FTZ R33, R125, R57.reuse, -R56.reuse ;  /* 0x000000397d217223 */ /* 0x180fe20000010838 */
[-C--:B------:R-:W-:Y:S01]  /*9a80*/  FFMA.FTZ R34, R127, R57.reuse, -R56 ;  /* 0x000000397f227223 */ /* 0x080fe20000010838 */
[----:B------:R-:W-:Y:S01]  /*9a90*/  FFMA.FTZ R35, R111, R57, -R60 ;  /* 0x000000396f237223 */ /* 0x000fe2000001083c */
[----:B------:R-:W-:-:S03]  /*9aa0*/  FADD.FTZ R43, R43, R66 ;  /* 0x000000422b2b7221 */ /* 0x000fc60000010000 */
[----:B------:R-:W2:Y:S01]  /*9ab0*/  MUFU.EX2 R44, R44 ;  /* 0x0000002c002c7308 */ /* 0x000ea20000000800 */
[----:B------:R-:W-:-:S07]  /*9ac0*/  FADD.FTZ R40, R40, R43 ;  /* 0x0000002b28287221 */ /* 0x000fce0000010000 */
[----:B------:R-:W4:Y:S01]  /*9ad0*/  MUFU.EX2 R32, R32 ;  /* 0x0000002000207308 */ /* 0x000f220000000800 */
[----:B---3--:R-:W-:-:S07]  /*9ae0*/  F2FP.F16.F32.PACK_AB R4, R42, R45 ;  /* 0x0000002d2a04723e */ /* 0x008fce00000000ff */
[----:B------:R-:W-:Y:S01]  /*9af0*/  MUFU.EX2 R46, R46 ;  /* 0x0000002e002e7308 */ /* 0x000fe20000000800 */
[----:B--2---:R-:W-:-:S07]  /*9b00*/  F2FP.F16.F32.PACK_AB R6, R44, R47 ;  /* 0x0000002f2c06723e */ /* 0x004fce00000000ff */
[----:B------:R-:W-:Y:S01]  /*9b10*/  MUFU.EX2 R33, R33 ;  /* 0x0000002100217308 */ /* 0x000fe20000000800 */
[----:B----4-:R-:W-:Y:S01]  /*9b20*/  F2FP.F16.F32.PACK_AB R7, R32, R41 ;  /* 0x000000292007723e */ /* 0x010fe200000000ff */
[----:B------:R-:W-:-:S04]  /*9b30*/  FADD.FTZ R41, R41, R40 ;  /* 0x0000002829297221 */ /* 0x000fc80000010000 */
[----:B------:R-:W-:Y:S02]  /*9b40*/  FADD.FTZ R41, R32, R41 ;  /* 0x0000002920297221 */ /* 0x000fe40000010000 */
[C---:B------:R-:W-:Y:S01]  /*9b50*/  HMMA.16816.F32 R88, R4.reuse, R84, R12 ;  /* 0x000000540458723c */ /* 0x040fe2000000180c */
[----:B------:R-:W2:Y:S01]  /*9b60*/  LDSM.16.MT88.4 R12, [R164+0x9000] ;  /* 0x00900000a40c783b */ /* 0x000ea20000004200 */
[----:B------:R-:W-:Y:S06]  /*9b70*/  MUFU.EX2 R34, R34 ;  /* 0x0000002200227308 */ /* 0x000fec0000000800 */
[----:B-1----:R-:W-:Y:S01]  /*9b80*/  HMMA.16816.F32 R80, R4, R28, R20 ;  /* 0x0000001c0450723c */ /* 0x002fe20000001814 */
[-CC-:B------:R-:W-:Y:S01]  /*9b90*/  FFMA.FTZ R22, R117, R57.reuse, -R60.reuse ;  /* 0x0000003975167223 */ /* 0x180fe2000001083c */
[-C--:B------:R-:W-:Y:S01]  /*9ba0*/  FFMA.FTZ R21, R109, R57.reuse, -R60 ;  /* 0x000000396d157223 */ /* 0x080fe2000001083c */
[-C--:B------:R-:W-:Y:S01]  /*9bb0*/  FFMA.FTZ R23, R119, R57.reuse, -R56 ;  /* 0x0000003977177223 */ /* 0x080fe20000010838 */
[----:B------:R-:W-:Y:S01]  /*9bc0*/  MUFU.EX2 R35, R35 ;  /* 0x0000002300237308 */ /* 0x000fe20000000800 */
[-CC-:B------:R-:W-:Y:S01]  /*9bd0*/  FFMA.FTZ R28, R59, R57.reuse, -R60.reuse ;  /* 0x000000393b1c7223 */ /* 0x180fe2000001083c */
[----:B------:R-:W-:-:S02]  /*9be0*/  FFMA.FTZ R29, R58, R57, -R60 ;  /* 0x000000393a1d7223 */ /* 0x000fc4000001083c */
[C---:B------:R-:W-:Y:S04]  /*9bf0*/  HMMA.16816.F32 R96, R4.reuse, R92, R96 ;  /* 0x0000005c0460723c */ /* 0x040fe80000001860 */
[----:B------:R-:W1:Y:S04]  /*9c00*/  MUFU.EX2 R20, R113 ;  /* 0x0000007100147308 */ /* 0x000e680000000800 */
[C---:B------:R-:W-:Y:S01]  /*9c10*/  HMMA.16816.F32 R92, R4.reuse, R94, R8 ;  /* 0x0000005e045c723c */ /* 0x040fe20000001808 */
[----:B------:R-:W3:Y:S03]  /*9c20*/  LDSM.16.MT88.4 R8, [R160+0x9000] ;  /* 0x00900000a008783b */ /* 0x000ee60000004200 */
[----:B------:R-:W-:Y:S04]  /*9c30*/  MUFU.EX2 R22, R22 ;  /* 0x0000001600167308 */ /* 0x000fe80000000800 */
[C---:B------:R-:W-:Y:S01]  /*9c40*/  HMMA.16816.F32 R84, R4.reuse, R86, R16 ;  /* 0x000000560454723c */ /* 0x040fe20000001810 */
[----:B------:R-:W4:Y:S03]  /*9c50*/  LDSM.16.MT88.4 R16, [R103+0x9000] ;  /* 0x009000006710783b */ /* 0x000f260000004200 */
[----:B------:R-:W5:Y:S04]  /*9c60*/  MUFU.EX2 R21, R21 ;  /* 0x0000001500157308 */ /* 0x000f680000000800 */
[----:B------:R-:W-:Y:S01]  /*9c70*/  HMMA.16816.F32 R76, R4, R30, R76 ;  /* 0x0000001e044c723c */ /* 0x000fe2000000184c */
[----:B------:R-:W-:-:S03]  /*9c80*/  FADD.FTZ R31, R203, R100 ;  /* 0x00000064cb1f7221 */ /* 0x000fc60000010000 */
[----:B------:R-:W2:Y:S01]  /*9c90*/  MUFU.EX2 R23, R23 ;  /* 0x0000001700177308 */ /* 0x000ea20000000800 */
[----:B------:R-:W-:-:S03]  /*9ca0*/  FADD.FTZ R31, R118, R31 ;  /* 0x0000001f761f7221 */ /* 0x000fc60000010000 */
[C---:B------:R-:W-:Y:S01]  /*9cb0*/  HMMA.16816.F32 R72, R4.reuse, R24, R72 ;  /* 0x000000180448723c */ /* 0x040fe20000001848 */
[-CC-:B------:R-:W-:Y:S01]  /*9cc0*/  FFMA.FTZ R25, R105, R57.reuse, -R56.reuse ;  /* 0x0000003969197223 */ /* 0x180fe20000010838 */
[----:B------:R-:W-:Y:S02]  /*9cd0*/  FFMA.FTZ R24, R101, R57, -R56 ;  /* 0x0000003965187223 */ /* 0x000fe40000010838 */
[----:B------:R-:W-:Y:S04]  /*9ce0*/  MUFU.EX2 R28, R28 ;  /* 0x0000001c001c7308 */ /* 0x000fe80000000800 */
[----:B------:R-:W-:Y:S01]  /*9cf0*/  HMMA.16816.F32 R68, R4, R26, R68 ;  /* 0x0000001a0444723c */ /* 0x000fe20000001844 */
[----:B-1----:R-:W-:Y:S01]  /*9d00*/  F2FP.F16.F32.PACK_AB R4, R20, R35 ;  /* 0x000000231404723e */ /* 0x002fe200000000ff */
[-CC-:B------:R-:W-:Y:S01]  /*9d10*/  FFMA.FTZ R26, R63, R57.reuse, -R60.reuse ;  /* 0x000000393f1a7223 */ /* 0x180fe2000001083c */
[----:B------:R-:W-:Y:S01]  /*9d20*/  F2FP.F16.F32.PACK_AB R5, R33, R46 ;  /* 0x0000002e2105723e */ /* 0x000fe200000000ff */
[----:B------:R-:W-:Y:S01]  /*9d30*/  FFMA.FTZ R27, R61, R57, -R60 ;  /* 0x000000393d1b7223 */ /* 0x000fe2000001083c */
[----:B-----5:R-:W-:Y:S01]  /*9d40*/  F2FP.F16.F32.PACK_AB R6, R21, R22 ;  /* 0x000000161506723e */ /* 0x020fe200000000ff */
[----:B------:R-:W-:Y:S01]  /*9d50*/  MUFU.EX2 R25, R25 ;  /* 0x0000001900197308 */ /* 0x000fe20000000800 */
[----:B--2---:R-:W-:Y:S01]  /*9d60*/  F2FP.F16.F32.PACK_AB R7, R23, R34 ;  /* 0x000000221707723e */ /* 0x004fe200000000ff */
[----:B------:R-:W-:-:S04]  /*9d70*/  FADD.FTZ R46, R46, R41 ;  /* 0x000000292e2e7221 */ /* 0x000fc80000010000 */
[----:B------:R-:W-:Y:S02]  /*9d80*/  FADD.FTZ R33, R33, R46 ;  /* 0x0000002e21217221 */ /* 0x000fe40000010000 */
[----:B------:R-:W-:Y:S01]  /*9d90*/  HMMA.16816.F32 R96, R4, R12, R96 ;  /* 0x0000000c0460723c */ /* 0x000fe20000001860 */
[----:B------:R-:W-:Y:S01]  /*9da0*/  MUFU.EX2 R24, R24 ;  /* 0x0000001800187308 */ /* 0x000fe20000000800 */
[----:B------:R-:W-:-:S04]  /*9db0*/  FADD.FTZ R34, R34, R33 ;  /* 0x0000002122227221 */ /* 0x000fc80000010000 */
[----:B------:R-:W-:Y:S02]  /*9dc0*/  FADD.FTZ R23, R23, R34 ;  /* 0x0000002217177221 */ /* 0x000fe40000010000 */
        /* <DEDUP_REMOVED lines=20> */
[----:B-----5:R-:W-:Y:S01]  /*9f10*/  F2FP.F16.F32.PACK_AB R6, R29, R28 ;  /* 0x0000001c1d06723e */ /* 0x020fe200000000ff */
[----:B------:R-:W-:Y:S01]  /*9f20*/  FADD.FTZ R0, R0, R23 ;  /* 0x0000001700007221 */ /* 0x000fe20000010000 */
[----:B------:R-:W-:Y:S01]  /*9f30*/  F2FP.F16.F32.PACK_AB R7, R195, R24 ;  /* 0x00000018c307723e */ /* 0x000fe200000000ff */
[----:B------:R-:W-:Y:S02]  /*9f40*/  FADD.FTZ R213, R213, R136 ;  /* 0x00000088d5d57221 */ /* 0x000fe40000010000 */
[----:B------:R-:W-:Y:S01]  /*9f50*/  FADD.FTZ R25, R25, R0 ;  /* 0x0000000019197221 */ /* 0x000fe20000010000 */
[-C--:B------:R-:W-:Y:S01]  /*9f60*/  MOV R0, R49.reuse ;  /* 0x0000003100007202 */ /* 0x080fe20000000f00 */
[----:B------:R-:W-:Y:S01]  /*9f70*/  FADD.FTZ R126, R126, R213 ;  /* 0x000000d57e7e7221 */ /* 0x000fe20000010000 */
[----:B------:R-:W-:Y:S01]  /*9f80*/  @P0 MOV R0, R49 ;  /* 0x0000003100000202 */ /* 0x000fe20000000f00 */
        /* <DEDUP_REMOVED lines=15> */
[----:B-1----:R-:W-:Y:S02]  /*a080*/  HMMA.16816.F32 R80, R4, R12, R80 ;  /* 0x0000000c0450723c */ /* 0x002fe40000001850 */
[----:B------:R-:W-:-:S04]  /*a090*/  FADD.FTZ R35, R35, R44 ;  /* 0x0000002c23237221 */ /* 0x000fc80000010000 */
[----:B------:R-:W-:Y:S02]  /*a0a0*/  FADD.FTZ R35, R20, R35 ;  /* 0x0000002314237221 */ /* 0x000fe40000010000 */
[----:B------:R-:W-:Y:S02]  /*a0b0*/  HMMA.16816.F32 R76, R4, R14, R76 ;  /* 0x0000000e044c723c */ /* 0x000fe4000000184c */
[----:B------:R-:W-:-:S04]  /*a0c0*/  FADD.FTZ R22, R22, R35 ;  /* 0x0000002316167221 */ /* 0x000fc80000010000 */
[----:B------:R-:W-:Y:S02]  /*a0d0*/  FADD.FTZ R21, R21, R22 ;  /* 0x0000001615157221 */ /* 0x000fe40000010000 */
[----:B--2---:R-:W-:Y:S02]  /*a0e0*/  HMMA.16816.F32 R72, R4, R8, R72 ;  /* 0x000000080448723c */ /* 0x004fe40000001848 */
[----:B------:R-:W-:-:S04]  /*a0f0*/  FADD.FTZ R26, R26, R21 ;  /* 0x000000151a1a7221 */ /* 0x000fc80000010000 */
[----:B------:R-:W-:Y:S02]  /*a100*/  FADD.FTZ R27, R27, R26 ;  /* 0x0000001a1b1b7221 */ /* 0x000fe40000010000 */
[----:B------:R-:W-:Y:S02]  /*a110*/  HMMA.16816.F32 R68, R4, R10, R68 ;  /* 0x0000000a0444723c */ /* 0x000fe40000001844 */
[----:B------:R-:W-:Y:S01]  /*a120*/  FADD.FTZ R28, R28, R27 ;  /* 0x0000001b1c1c7221 */ /* 0x000fe20000010000 */
[----:B------:R-:W-:-:S03]  /*a130*/  MOV R6, R48 ;  /* 0x0000003000067202 */ /* 0x000fc60000000f00 */
[----:B------:R-:W-:Y:S01]  /*a140*/  FADD.FTZ R196, R29, R28 ;  /* 0x0000001c1dc47221 */ /* 0x000fe20000010000 */
[----:B------:R-:W-:-:S13]  /*a150*/  @P0 BRA `(.L_x_12889) ;  /* 0x0000000000040947 */ /* 0x000fda0003800000 */
.L_x_12880:
[----:B------:R-:W-:-:S07]  /*a160*/  IADD3 R132, PT, PT, R6, -0x1, RZ ;  /* 0xffffffff06847810 */ /* 0x000fce0007ffe0ff */
.L_x_12889:
[----:B------:R-:W-:Y:S05]  /*a170*/  BSYNC B2 ;  /* 0x0000000000027941 */ /* 0x000fea0003800000 */
.L_x_12879:
[----:B------:R-:W-:-:S13]  /*a180*/  ISETP.GE.AND P0, PT, R132, R173, PT ;  /* 0x000000ad8400720c */ /* 0x000fda0003f06270 */
[----:B------:R-:W-:Y:S05]  /*a190*/  @!P0 BRA `(.L_x_12890) ;  /* 0x0000004000a08947 */ /* 0x000fea0003800000 */
[----:B------:R-:W-:Y:S01]  /*a1a0*/  IMAD.MOV.U32 R101, RZ, RZ, R0 ;  /* 0x000000ffff657224 */ /* 0x000fe200078e0000 */
[----:B------:R-:W-:Y:S01]  /*a1b0*/  ISETP.NE.U32.AND P2, PT, R134, RZ, PT ;  /* 0x000000ff8600720c */ /* 0x000fe20003f45070 */
[----:B------:R-:W-:Y:S01]  /*a1c0*/  IMAD.SHL.U32 R0, R132, 0x80, RZ ;  /* 0x0000008084007824 */ /* 0x000fe200078e00ff */
[C---:B------:R-:W-:Y:S01]  /*a1d0*/  SHF.L.U64.HI R188, R38.reuse, 0x5, R39 ;  /* 0x0000000526bc7819 */ /* 0x040fe20000010227 */
[----:B------:R-:W-:Y:S01]  /*a1e0*/  IMAD.SHL.U32 R189, R38, 0x20, RZ ;  /* 0x0000002026bd7824 */ /* 0x000fe200078e00ff */
[----:B------:R-:W-:Y:S01]  /*a1f0*/  ISETP.NE.AND.EX P2, PT, R135, RZ, PT, P2 ;  /* 0x000000ff8700720c */ /* 0x000fe20003f45320 */
[----:B------:R-:W-:Y:S01]  /*a200*/  IMAD.MOV.U32 R100, RZ, RZ, R36 ;  /* 0x000000ffff647224 */ /* 0x000fe200078e0024 */
[----:B------:R-:W-:Y:S01]  /*a210*/  VIMNMX R191, PT, PT, RZ, R133, !PT ;  /* 0x00000085ffbf7248 */ /* 0x000fe20007fe0100 */
[----:B------:R-:W-:Y:S01]  /*a220*/  VIADD R192, R132, 0x1 ;  /* 0x0000000184c07836 */ /* 0x000fe20000000000 */
[----:B------:R-:W-:Y:S01]  /*a230*/  VIADDMNMX R190, R133, 0x8, RZ, !PT ;  /* 0x0000000885be7846 */ /* 0x000fe200078001ff */
[C---:B------:R-:W-:Y:S01]  /*a240*/  VIADD R193, R0.reuse, 0x80 ;  /* 0x0000008000c17836 */ /* 0x040fe20000000000 */
[----:B------:R-:W-:-:S07]  /*a250*/  LOP3.LUT R194, R0, 0x40, R37, 0xfe, !PT ;  /* 0x0000004000c27812 */ /* 0x000fce00078efe25 */
.L_x_12897:
        /* <DEDUP_REMOVED lines=77> */
.L_x_12892:
[----:B------:R-:W-:Y:S05]  /*a730*/  BSYNC.RECONVERGENT B0 ;  /* 0x0000000000007941 */ /* 0x000fea0003800200 */
.L_x_12891:
        /* <DEDUP_REMOVED lines=43> */
[C---:B---3--:R-:W-:Y:S03]  /*a9f0*/  HMMA.16816.F32 R12, R104.reuse, R112, RZ ;  /* 0x00000070680c723c */ /* 0x048fe600000018ff */
[----:B------:R-:W3:Y:S05]  /*aa00*/  LDSM.16.M88.4 R152, [R163+0x3000] ;  /* 0x00300000a398783b */ /* 0x000eea0000000200 */
[C---:B------:R-:W-:Y:S01]  /*aa10*/  HMMA.16816.F32 R16, R104.reuse, R114, RZ ;  /* 0x000000726810723c */ /* 0x040fe200000018ff */
[----:B------:R-:W3:Y:S05]  /*aa20*/  LDSM.16.M88.4 R156, [R163+0x3800] ;  /* 0x00380000a39c783b */ /* 0x000eea0000000200 */
[----:B------:R-:W-:Y:S02]  /*aa30*/  LDSM.16.M88.4 R108, [R163+0x4800] ;  /* 0x00480000a36c783b */ /* 0x000fe40000000200 */
[C---:B----4-:R-:W-:Y:S03]  /*aa40*/  HMMA.16816.F32 R20, R104.reuse, R116, RZ ;  /* 0x000000746814723c */ /* 0x050fe600000018ff */
[----:B------:R-:W-:Y:S05]  /*aa50*/  LDSM.16.M88.4 R112, [R163+0x5000] ;  /* 0x00500000a370783b */ /* 0x000fea0000000200 */
        /* <DEDUP_REMOVED lines=58> */
[----:B------:R-:W3:Y:S05]  /*ae00*/  LDSM.16.M88.4 R104, [R161+0x3800] ;  /* 0x00380000a168783b */ /* 0x000eea0000000200 */
[----:B------:R-:W-:Y:S02]  /*ae10*/  LDSM.16.M88.4 R124, [R161+0x5800] ;  /* 0x00580000a17c783b */ /* 0x000fe40000000200 */
        /* <DEDUP_REMOVED lines=97> */
.L_x_12896:
[----:B------:R-:W-:Y:S05]  /*b430*/  BSYNC.RECONVERGENT B0 ;  /* 0x0000000000007941 */ /* 0x000fea0003800200 */
.L_x_12895:
        /* <DEDUP_REMOVED lines=27> */
.L_x_12894:
[----:B------:R-:W-:Y:S05]  /*b5f0*/  BSYNC.RECONVERGENT B1 ;  /* 0x0000000000017941 */ /* 0x000fea0003800200 */
.L_x_12893:
[----:B------:R-:W-:Y:S01]  /*b600*/  P2R R0, PR, RZ, 0x4 ;  /* 0x00000004ff007803 */ /* 0x000fe20000000000 */
[C---:B-1----:R-:W-:Y:S02]  /*b610*/  VIADD R104, R194.reuse, 0xffffffc0 ;  /* 0xffffffc0c2687836 */ /* 0x042fe40000000000 */
[C---:B------:R-:W-:Y:S02]  /*b620*/  VIADD R119, R194.reuse, 0xffffffd1 ;  /* 0xffffffd1c2777836 */ /* 0x040fe40000000000 */
[----:B------:R-:W-:Y:S01]  /*b630*/  VIADD R115, R194, 0xffffffd9 ;  /* 0xffffffd9c2737836 */ /* 0x000fe20000000000 */
[----:B------:R-:W-:Y:S01]  /*b640*/  ISETP.GE.AND P0, PT, R104, R184, PT ;  /* 0x000000b86800720c */ /* 0x000fe20003f06270 */
[----:B------:R-:W-:Y:S01]  /*b650*/  VIADD R113, R194, 0xffffffc1 ;  /* 0xffffffc1c2717836 */ /* 0x000fe20000000000 */
[----:B------:R-:W-:Y:S01]  /*b660*/  ISETP.GE.AND P4, PT, R104, R191, PT ;  /* 0x000000bf6800720c */ /* 0x000fe20003f86270 */
[----:B------:R-:W-:Y:S01]  /*b670*/  VIADD R107, R194, 0xffffffe1 ;  /* 0xffffffe1c26b7836 */ /* 0x000fe20000000000 */
[-C--:B------:R-:W-:Y:S01]  /*b680*/  ISETP.GE.AND P1, PT, R104, R190.reuse, PT ;  /* 0x000000be6800720c */ /* 0x080fe20003f26270 */
[C---:B------:R-:W-:Y:S01]  /*b690*/  VIADD R109, R194.reuse, 0xfffffff0 ;  /* 0xfffffff0c26d7836 */ /* 0x040fe20000000000 */
[----:B------:R-:W-:Y:S01]  /*b6a0*/  P2R R118, PR, RZ, 0x1 ;  /* 0x00000001ff767803 */ /* 0x000fe20000000000 */
        /* <DEDUP_REMOVED lines=13> */
[----:B------:R-:W-:Y:S01]  /*b780*/  ISETP.GE.AND P2, PT, R104, R185, PT ;  /* 0x000000b96800720c */ /* 0x000fe20003f46270 */
[----:B------:R-:W-:Y:S01]  /*b790*/  VIADD R193, R193, 0xffffff80 ;  /* 0xffffff80c1c17836 */ /* 0x000fe20000000000 */
        /* <DEDUP_REMOVED lines=36> */
[CC--:B------:R-:W-:Y:S02]  /*b9e0*/  ISETP.GE.AND P4, PT, R12.reuse, R191.reuse, PT ;  /* 0x000000bf0c00720c */ /* 0x0c0fe40003f86270 */
[-C--:B------:R-:W-:Y:S02]  /*b9f0*/  ISETP.GE.AND P1, PT, R12, R190.reuse, PT ;  /* 0x000000be0c00720c */ /* 0x080fe40003f26270 */
[----:B------:R-:W-:Y:S02]  /*ba00*/  FSEL R39, R39, -INF , P0 ;  /* 0xff80000027277808 */ /* 0x000fe40000000000 */
[-C--:B------:R-:W-:Y:S02]  /*ba10*/  ISETP.GE.AND P0, PT, R20, R190.reuse, PT ;  /* 0x000000be1400720c */ /* 0x080fe40003f06270 */
[----:B------:R-:W-:Y:S01]  /*ba20*/  FSEL R221, R24, -INF , P4 ;  /* 0xff80000018dd7808 */ /* 0x000fe20002000000 */
[----:B------:R-:W-:Y:S01]  /*ba30*/  VIADD R24, R194, 0xfffffff8 ;  /* 0xfffffff8c2187836 */ /* 0x000fe20000000000 */
[----:B------:R-:W-:Y:S02]  /*ba40*/  FSEL R26, R26, -INF , P1 ;  /* 0xff8000001a1a7808 */ /* 0x000fe40000800000 */
[CC--:B------:R-:W-:Y:S02]  /*ba50*/  ISETP.GE.AND P4, PT, R109.reuse, R191.reuse, PT ;  /* 0x000000bf6d00720c */ /* 0x0c0fe40003f86270 */
[-C--:B------:R-:W-:Y:S02]  /*ba60*/  ISETP.GE.AND P1, PT, R109, R190.reuse, PT ;  /* 0x000000be6d00720c */ /* 0x080fe40003f26270 */
[----:B------:R-:W-:Y:S01]  /*ba70*/  FSEL R143, R43, -INF , P0 ;  /* 0xff8000002b8f7808 */ /* 0x000fe20000000000 */
[----:B------:R-:W-:Y:S01]  /*ba80*/  VIADD R43, R194, 0x10 ;  /* 0x00000010c22b7836 */ /* 0x000fe20000000000 */
[----:B------:R-:W-:Y:S01]  /*ba90*/  FSEL R209, R28, -INF , P4 ;  /* 0xff8000001cd17808 */ /* 0x000fe20002000000 */
[----:B------:R-:W-:Y:S01]  /*baa0*/  VIADD R28, R194, 0x18 ;  /* 0x00000018c21c7836 */ /* 0x000fe20000000000 */
[----:B------:R-:W-:Y:S02]  /*bab0*/  FSEL R30, R30, -INF , P1 ;  /* 0xff8000001e1e7808 */ /* 0x000fe40000800000 */
[CC--:B------:R-:W-:Y:S02]  /*bac0*/  ISETP.GE.AND P4, PT, R24.reuse, R191.reuse, PT ;  /* 0x000000bf1800720c */ /* 0x0c0fe40003f86270 */
[-C--:B------:R-:W-:Y:S02]  /*bad0*/  ISETP.GE.AND P1, PT, R24, R190.reuse, PT ;  /* 0x000000be1800720c */ /* 0x080fe40003f26270 */
        /* <DEDUP_REMOVED lines=8> */
[-C--:B------:R-:W-:Y:S02]  /*bb60*/  ISETP.GE.AND P0, PT, R28, R191.reuse, PT ;  /* 0x000000bf1c00720c */ /* 0x080fe40003f06270 */
[----:B------:R-:W-:Y:S01]  /*bb70*/  FSEL R157, R36, -INF , P4 ;  /* 0xff800000249d7808 */ /* 0x000fe20002000000 */
[----:B------:R-:W-:Y:S01]  /*bb80*/  VIADD R36, R194, 0x20 ;  /* 0x00000020c2247836 */ /* 0x000fe20000000000 */
[----:B------:R-:W-:Y:S01]  /*bb90*/  FSEL R149, R38, -INF , P1 ;  /* 0xff80000026957808 */ /* 0x000fe20000800000 */
[----:B------:R-:W-:Y:S01]  /*bba0*/  VIADD R38, R194, 0x11 ;  /* 0x00000011c2267836 */ /* 0x000fe20000000000 */
[-C--:B------:R-:W-:Y:S02]  /*bbb0*/  ISETP.GE.AND P4, PT, R32, R191.reuse, PT ;  /* 0x000000bf2000720c */ /* 0x080fe40003f86270 */
[----:B------:R-:W-:Y:S01]  /*bbc0*/  FSEL R137, R48, -INF , P0 ;  /* 0xff80000030897808 */ /* 0x000fe20000000000 */
[----:B------:R-:W-:Y:S01]  /*bbd0*/  VIADD R48, R194, 0x21 ;  /* 0x00000021c2307836 */ /* 0x000fe20000000000 */
[----:B------:R-:W-:Y:S02]  /*bbe0*/  ISETP.GE.AND P0, PT, R28, R190, PT ;  /* 0x000000be1c00720c */ /* 0x000fe40003f06270 */
[----:B------:R-:W-:Y:S02]  /*bbf0*/  FSEL R153, R40, -INF , P4 ;  /* 0xff80000028997808 */ /* 0x000fe40002000000 */
[-C--:B------:R-:W-:Y:S02]  /*bc00*/  ISETP.GE.AND P4, PT, R38, R191.reuse, PT ;  /* 0x000000bf2600720c */ /* 0x080fe40003f86270 */
[----:B------:R-:W-:Y:S02]  /*bc10*/  FSEL R50, R50, -INF , P0 ;  /* 0xff80000032327808 */ /* 0x000fe40000000000 */
[-C--:B------:R-:W-:Y:S02]  /*bc20*/  ISETP.GE.AND P0, PT, R36, R191.reuse, PT ;  /* 0x000000bf2400720c */ /* 0x080fe40003f06270 */
[----:B------:R-:W-:Y:S02]  /*bc30*/  P2R R114, PR, RZ, 0x4 ;  /* 0x00000004ff727803 */ /* 0x000fe40000000000 */
[----:B------:R-:W-:Y:S02]  /*bc40*/  ISETP.GE.AND P3, PT, R117, R191, PT ;  /* 0x000000bf7500720c */ /* 0x000fe40003f66270 */
[----:B------:R-:W-:Y:S01]  /*bc50*/  FSEL R139, R45, -INF , P4 ;  /* 0xff8000002d8b7808 */ /* 0x000fe20002000000 */
[----:B------:R-:W-:Y:S01]  /*bc60*/  VIADD R45, R194, 0x28 ;  /* 0x00000028c22d7836 */ /* 0x000fe20000000000 */
[C---:B------:R-:W-:Y:S02]  /*bc70*/  ISETP.GE.AND P4, PT, R113.reuse, R185, PT ;  /* 0x000000b97100720c */ /* 0x040fe40003f86270 */
[----:B------:R-:W-:Y:S02]  /*bc80*/  ISETP.GE.AND P2, PT, R113, R184, PT ;  /* 0x000000b87100720c */ /* 0x000fe40003f46270 */
[----:B------:R-:W-:Y:S01]  /*bc90*/  FSEL R113, R52, -INF , P0 ;  /* 0xff80000034717808 */ /* 0x000fe20000000000 */
[----:B------:R-:W-:Y:S01]  /*bca0*/  VIADD R52, R194, 0x31 ;  /* 0x00000031c2347836 */ /* 0x000fe20000000000 */
        /* <DEDUP_REMOVED lines=16> */
[----:B------:R-:W-:Y:S02]  /*bdb0*/  P2R R31, PR, RZ, 0x1 ;  /* 0x00000001ff1f7803 */ /* 0x000fe40000000000 */
[-C--:B------:R-:W-:Y:S02]  /*bdc0*/  ISETP.GE.AND P0, PT, R45, R191.reuse, PT ;  /* 0x000000bf2d00720c */ /* 0x080fe40003f06270 */
[----:B------:R-:W-:Y:S02]  /*bdd0*/  FSEL R25, R25, -INF , P3 ;  /* 0xff80000019197808 */ /* 0x000fe40001800000 */
[----:B------:R-:W-:Y:S02]  /*bde0*/  ISETP.GE.AND P3, PT, R106, R191, PT ;  /* 0x000000bf6a00720c */ /* 0x000fe40003f66270 */
[----:B------:R-:W-:Y:S01]  /*bdf0*/  FSEL R125, R56, -INF , P0 ;  /* 0xff800000387d7808 */ /* 0x000fe20000000000 */
[----:B------:R-:W-:Y:S01]  /*be00*/  VIADD R56, R194, 0x38 ;  /* 0x00000038c2387836 */ /* 0x000fe20000000000 */
[----:B------:R-:W-:Y:S02]  /*be10*/  ISETP.GE.AND P0, PT, R121, R185, PT ;  /* 0x000000b97900720c */ /* 0x000fe40003f06270 */
[----:B------:R-:W-:Y:S02]  /*be20*/  FSEL R207, R29, -INF , P3 ;  /* 0xff8000001dcf7808 */ /* 0x000fe40001800000 */
[-C--:B------:R-:W-:Y:S02]  /*be30*/  ISETP.GE.AND P1, PT, R32, R190.reuse, PT ;  /* 0x000000be2000720c */ /* 0x080fe40003f26270 */
[----:B------:R-:W-:Y:S02]  /*be40*/  ISETP.GE.AND P3, PT, R7, R191, PT ;  /* 0x000000bf0700720c */ /* 0x000fe40003f66270 */
[----:B------:R-:W-:Y:S02]  /*be50*/  P2R R27, PR, RZ, 0x4 ;  /* 0x00000004ff1b7803 */ /* 0x000fe40000000000 */
[----:B------:R-:W-:Y:S02]  /*be60*/  ISETP.GE.AND P2, PT, R120, R185, PT ;  /* 0x000000b97800720c */ /* 0x000fe40003f46270 */
[----:B------:R-:W-:Y:S02]  /*be70*/  P2R R40, PR, RZ, 0x1 ;  /* 0x00000001ff287803 */ /* 0x000fe40000000000 */
[----:B------:R-:W-:Y:S02]  /*be80*/  FSEL R42, R42, -INF , P1 ;  /* 0xff8000002a2a7808 */ /* 0x000fe40000800000 */
[-C--:B------:R-:W-:Y:S02]  /*be90*/  ISETP.GE.AND P0, PT, R44, R191.reuse, PT ;  /* 0x000000bf2c00720c */ /* 0x080fe40003f06270 */
[----:B------:R-:W-:Y:S02]  /*bea0*/  ISETP.GE.AND P1, PT, R38, R190, PT ;  /* 0x000000be2600720c */ /* 0x000fe40003f26270 */
[----:B------:R-:W-:Y:S02]  /*beb0*/  FSEL R33, R33, -INF , P3 ;  /* 0xff80000021217808 */ /* 0x000fe40001800000 */
[-C--:B------:R-:W-:Y:S02]  /*bec0*/  ISETP.GE.AND P3, PT, R108, R191.reuse, PT ;  /* 0x000000bf6c00720c */ /* 0x080fe40003f66270 */
[----:B------:R-:W-:Y:S02]  /*bed0*/  P2R R29, PR, RZ, 0x4 ;  /* 0x00000004ff1d7803 */ /* 0x000fe40000000000 */
[----:B------:R-:W-:Y:S02]  /*bee0*/  ISETP.GE.AND P2, PT, R117, R184, PT ;  /* 0x000000b87500720c */ /* 0x000fe40003f46270 */
[----:B------:R-:W-:Y:S01]  /*bef0*/  FSEL R123, R57, -INF , P0 ;  /* 0xff800000397b7808 */ /* 0x000fe20000000000 */
[----:B------:R-:W-:Y:S01]  /*bf00*/  VIADD R57, R194, 0x39 ;  /* 0x00000039c2397836 */ /* 0x000fe20000000000 */
[-C--:B------:R-:W-:Y:S02]  /*bf10*/  ISETP.GE.AND P0, PT, R45, R190.reuse, PT ;  /* 0x000000be2d00720c */ /* 0x080fe40003f06270 */
[----:B------:R-:W-:Y:S02]  /*bf20*/  FSEL R47, R47, -INF , P1 ;  /* 0xff8000002f2f7808 */ /* 0x000fe40000800000 */
[----:B------:R-:W-:Y:S02]  /*bf30*/  FSEL R155, R37, -INF , P3 ;  /* 0xff800000259b7808 */ /* 0x000fe40001800000 */
[----:B------:R-:W-:Y:S02]  /*bf40*/  ISETP.GE.AND P1, PT, R16, R191, PT ;  /* 0x000000bf1000720c */ /* 0x000fe40003f26270 */
[----:B------:R-:W-:Y:S02]  /*bf50*/  P2R R37, PR, RZ, 0x4 ;  /* 0x00000004ff257803 */ /* 0x000fe40000000000 */
[----:B------:R-:W-:Y:S02]  /*bf60*/  ISETP.NE.AND P2, PT, R118, RZ, PT ;  /* 0x000000ff7600720c */ /* 0x000fe40003f45270 */
[----:B------:R-:W-:Y:S02]  /*bf70*/  FSEL R58, R58, -INF , P0 ;  /* 0xff8000003a3a7808 */ /* 0x000fe40000000000 */
[----:B------:R-:W-:Y:S02]  /*bf80*/  FSEL R135, R49, -INF , P1 ;  /* 0xff80000031877808 */ /* 0x000fe40000800000 */
[-C--:B------:R-:W-:Y:S02]  /*bf90*/  ISETP.GE.AND P0, PT, R44, R190.reuse, PT ;  /* 0x000000be2c00720c */ /* 0x080fe40003f06270 */
[----:B------:R-:W-:Y:S02]  /*bfa0*/  ISETP.GE.AND P1, PT, R16, R190, PT ;  /* 0x000000be1000720c */ /* 0x000fe40003f26270 */
[----:B------:R-:W-:Y:S02]  /*bfb0*/  P2R R118, PR, RZ, 0x4 ;  /* 0x00000004ff767803 */ /* 0x000fe40000000000 */
[----:B------:R-:W-:Y:S02]  /*bfc0*/  ISETP.GE.AND P2, PT, R119, R185, PT ;  /* 0x000000b97700720c */ /* 0x000fe40003f46270 */
[----:B------:R-:W-:Y:S02]  /*bfd0*/  FSEL R59, R59, -INF , P0 ;  /* 0xff8000003b3b7808 */ /* 0x000fe40000000000 */
[----:B------:R-:W-:Y:S02]  /*bfe0*/  FSEL R51, R51, -INF , P1 ;  /* 0xff80000033337808 */ /* 0x000fe40000800000 */
[----:B------:R-:W-:Y:S02]  /*bff0*/  ISETP.GE.AND P0, PT, R53, R191, PT ;  /* 0x000000bf3500720c */ /* 0x000fe40003f06270 */
[-C--:B------:R-:W-:Y:S02]  /*c000*/  ISETP.GE.AND P1, PT, R120, R184.reuse, PT ;  /* 0x000000b87800720c */ /* 0x080fe40003f26270 */
[----:B------:R-:W-:Y:S02]  /*c010*/  P2R R120, PR, RZ, 0x4 ;  /* 0x00000004ff787803 */ /* 0x000fe40000000000 */
[----:B------:R-:W-:Y:S02]  /*c020*/  ISETP.NE.AND P2, PT, R40, RZ, PT ;  /* 0x000000ff2800720c */ /* 0x000fe40003f45270 */
[----:B------:R-:W-:Y:S02]  /*c030*/  FSEL R60, R60, -INF , P0 ;  /* 0xff8000003c3c7808 */ /* 0x000fe40000000000 */
[----:B------:R-:W-:Y:S02]  /*c040*/  ISETP.GE.AND P0, PT, R116, R185, PT ;  /* 0x000000b97400720c */ /* 0x000fe40003f06270 */
[----:B------:R-:W-:Y:S02]  /*c050*/  ISETP.GE.AND P6, PT, R121, R184, PT ;  /* 0x000000b87900720c */ /* 0x000fe40003fc6270 */
[----:B------:R-:W-:Y:S02]  /*c060*/  P2R R121, PR, RZ, 0x4 ;  /* 0x00000004ff797803 */ /* 0x000fe40000000000 */
[----:B------:R-:W-:Y:S02]  /*c070*/  ISETP.NE.AND P2, PT, R31, RZ, PT ;  /* 0x000000ff1f00720c */ /* 0x000fe40003f45270 */
[----:B------:R-:W-:Y:S02]  /*c080*/  P2R R31, PR, RZ, 0x1 ;  /* 0x00000001ff1f7803 */ /* 0x000fe40000000000 */
[----:B------:R-:W-:Y:S02]  /*c090*/  ISETP.GE.AND P0, PT, R52, R191, PT ;  /* 0x000000bf3400720c */ /* 0x000fe40003f06270 */
[----:B------:R-:W-:Y:S02]  /*c0a0*/  P2R R122, PR, RZ, 0x4 ;  /* 0x00000004ff7a7803 */ /* 0x000fe40000000000 */
[----:B------:R-:W-:Y:S02]  /*c0b0*/  FSEL R61, R61, -INF , P0 ;  /* 0xff8000003d3d7808 */ /* 0x000fe40000000000 */
[-C--:B------:R-:W-:Y:S02]  /*c0c0*/  ISETP.GE.AND P0, PT, R53, R190.reuse, PT ;  /* 0x000000be3500720c */ /* 0x080fe40003f06270 */
[----:B------:R-:W-:Y:S02]  /*c0d0*/  ISETP.NE.AND P2, PT, R29, RZ, PT ;  /* 0x000000ff1d00720c */ /* 0x000fe40003f45270 */
[----:B------:R-:W-:Y:S02]  /*c0e0*/  FSEL R62, R62, -INF , P0 ;  /* 0xff8000003e3e7808 */ /* 0x000fe40000000000 */
[----:B------:R-:W-:Y:S02]  /*c0f0*/  ISETP.GE.AND P0, PT, R52, R190, PT ;  /* 0x000000be3400720c */ /* 0x000fe40003f06270 */
[----:B------:R-:W-:Y:S02]  /*c100*/  P2R R23, PR, RZ, 0x10 ;  /* 0x00000010ff177803 */ /* 0x000fe40000000000 */
[----:B------:R-:W-:Y:S02]  /*c110*/  FSEL R40, R63, -INF , P0 ;  /* 0xff8000003f287808 */ /* 0x000fe40000000000 */
[----:B------:R-:W-:Y:S02]  /*c120*/  ISETP.GE.AND P0, PT, R194, R185, PT ;  /* 0x000000b9c200720c */ /* 0x000fe40003f06270 */
[----:B------:R-:W-:Y:S02]  /*c130*/  P2R R29, PR, RZ, 0x4 ;  /* 0x00000004ff1d7803 */ /* 0x000fe40000000000 */
[----:B------:R-:W-:Y:S02]  /*c140*/  FSEL R157, R157, -INF , !P0 ;  /* 0xff8000009d9d7808 */ /* 0x000fe40004000000 */
[-C--:B------:R-:W-:Y:S02]  /*c150*/  ISETP.GE.AND P0, PT, R57, R191.reuse, PT ;  /* 0x000000bf3900720c */ /* 0x080fe40003f06270 */
[----:B------:R-:W-:Y:S02]  /*c160*/  ISETP.NE.AND P2, PT, R23, RZ, PT ;  /* 0x000000ff1700720c */ /* 0x000fe40003f45270 */
[----:B------:R-:W-:Y:S02]  /*c170*/  FSEL R65, R65, -INF , P0 ;  /* 0xff80000041417808 */ /* 0x000fe40000000000 */
[-C--:B------:R-:W-:Y:S02]  /*c180*/  ISETP.GE.AND P0, PT, R56, R191.reuse, PT ;  /* 0x000000bf3800720c */ /* 0x080fe40003f06270 */
[----:B------:R-:W-:Y:S02]  /*c190*/  ISETP.GE.AND P3, PT, R20, R191, PT ;  /* 0x000000bf1400720c */ /* 0x000fe40003f66270 */
[----:B------:R-:W-:Y:S02]  /*c1a0*/  FSEL R64, R64, -INF , P0 ;  /* 0xff80000040407808 */ /* 0x000fe40000000000 */
[C---:B------:R-:W-:Y:S01]  /*c1b0*/  ISETP.GE.AND P0, PT, R194.reuse, R184, PT ;  /* 0x000000b8c200720c */ /* 0x040fe20003f06270 */
[----:B------:R-:W-:Y:S01]  /*c1c0*/  VIADD R194, R194, 0xffffff80 ;  /* 0xffffff80c2c27836 */ /* 0x000fe20000000000 */
[----:B------:R-:W-:Y:S02]  /*c1d0*/  P2R R23, PR, RZ, 0x4 ;  /* 0x00000004ff177803 */ /* 0x000fe40000000000 */
[----:B------:R-:W-:Y:S02]  /*c1e0*/  ISETP.NE.AND P2, PT, R114, RZ, PT ;  /* 0x000000ff7200720c */ /* 0x000fe40003f45270 */
[----:B------:R-:W-:Y:S02]  /*c1f0*/  FSEL R149, R149, -INF , !P0 ;  /* 0xff80000095957808 */ /* 0x000fe40004000000 */
[----:B------:R-:W-:Y:S02]  /*c200*/  ISETP.GE.AND P0, PT, R57, R190, PT ;  /* 0x000000be3900720c */ /* 0x000fe40003f06270 */
[----:B------:R-:W-:Y:S02]  /*c210*/  FSEL R151, R41, -INF , P3 ;  /* 0xff80000029977808 */ /* 0x000fe40001800000 */
[----:B------:R-:W-:Y:S02]  /*c220*/  FSEL R41, R111, -INF , !P2 ;  /* 0xff8000006f297808 */ /* 0x000fe40005000000 */
[----:B------:R-:W-:Y:S02]  /*c230*/  ISETP.NE.AND P2, PT, R23, RZ, PT ;  /* 0x000000ff1700720c */ /* 0x000fe40003f45270 */
[----:B------:R-:W-:Y:S02]  /*c240*/  FSEL R49, R67, -INF , P0 ;  /* 0xff80000043317808 */ /* 0x000fe40000000000 */
[----:B------:R-:W-:Y:S02]  /*c250*/  ISETP.NE.AND P0, PT, R31, RZ, PT ;  /* 0x000000ff1f00720c */ /* 0x000fe40003f05270 */
[----:B------:R-:W-:Y:S02]  /*c260*/  FSEL R31, R110, -INF , !P2 ;  /* 0xff8000006e1f7808 */ /* 0x000fe40005000000 */
[----:B------:R-:W-:Y:S02]  /*c270*/  ISETP.NE.AND P2, PT, R29, RZ, PT ;  /* 0x000000ff1d00720c */ /* 0x000fe40003f45270 */
[----:B------:R-:W-:Y:S02]  /*c280*/  P2R R117, PR, RZ, 0x40 ;  /* 0x00000040ff757803 */ /* 0x000fe40000000000 */
[----:B------:R-:W-:Y:S02]  /*c290*/  FSEL R29, R112, -INF , !P2 ;  /* 0xff800000701d7808 */ /* 0x000fe40005000000 */
[----:B------:R-:W-:Y:S02]  /*c2a0*/  ISETP.NE.AND P2, PT, R122, RZ, PT ;  /* 0x000000ff7a00720c */ /* 0x000fe40003f45270 */
[----:B------:R-:W-:Y:S02]  /*c2b0*/  P2R R35, PR, RZ, 0x2 ;  /* 0x00000002ff237803 */ /* 0x000fe40000000000 */
[----:B------:R-:W-:Y:S02]  /*c2c0*/  FSEL R23, R9, -INF , !P2 ;  /* 0xff80000009177808 */ /* 0x000fe40005000000 */
[----:B------:R-:W-:Y:S02]  /*c2d0*/  ISETP.NE.AND P2, PT, R121, RZ, PT ;  /* 0x000000ff7900720c */ /* 0x000fe40003f45270 */
[-C--:B------:R-:W-:Y:S02]  /*c2e0*/  ISETP.GE.AND P1, PT, R19, R184.reuse, PT ;  /* 0x000000b81300720c */ /* 0x080fe40003f26270 */
        /* <DEDUP_REMOVED lines=8> */
[----:B------:R-:W2:Y:S01]  /*c370*/  LD.E R37, desc[UR4][R2.64+0xdc] ;  /* 0x0000dc0402257980 */ /* 0x000ea2000c101900 */
[-C--:B------:R-:W-:Y:S02]  /*c380*/  ISETP.GE.AND P0, PT, R107, R185.reuse, PT ;  /* 0x000000b96b00720c */ /* 0x080fe40003f06270 */
[----:B------:R-:W-:Y:S02]  /*c390*/  ISETP.GE.AND P5, PT, R119, R184, PT ;  /* 0x000000b87700720c */ /* 0x000fe40003fa6270 */
[----:B------:R-:W-:Y:S02]  /*c3a0*/  FSEL R223, R21, -INF , !P0 ;  /* 0xff80000015df7808 */ /* 0x000fe40004000000 */
[----:B------:R-:W-:Y:S02]  /*c3b0*/  ISETP.NE.AND P0, PT, R27, RZ, PT ;  /* 0x000000ff1b00720c */ /* 0x000fe40003f05270 */
[----:B------:R-:W-:Y:S02]  /*c3c0*/  FSEL R21, R10, -INF , !P2 ;  /* 0xff8000000a157808 */ /* 0x000fe40005000000 */
[----:B------:R-:W-:Y:S02]  /*c3d0*/  FSEL R15, R105, -INF , !P0 ;  /* 0xff800000690f7808 */ /* 0x000fe40004000000 */
[----:B------:R-:W-:Y:S02]  /*c3e0*/  ISETP.NE.AND P2, PT, R0, RZ, PT ;  /* 0x000000ff0000720c */ /* 0x000fe40003f45270 */
[----:B------:R-:W-:Y:S02]  /*c3f0*/  ISETP.GE.AND P0, PT, R12, R185, PT ;  /* 0x000000b90c00720c */ /* 0x000fe40003f06270 */
[----:B------:R-:W-:Y:S02]  /*c400*/  FMNMX3.FTZ R0, R100, R41, R31, !PT ;  /* 0x0000002964007276 */ /* 0x000fe4000781001f */
[----:B------:R-:W-:Y:S02]  /*c410*/  P2R R114, PR, RZ, 0x20 ;  /* 0x00000020ff727803 */ /* 0x000fe40000000000 */
[----:B------:R-:W-:Y:S02]  /*c420*/  FMNMX3.FTZ R0, R0, R29, R23, !PT ;  /* 0x0000001d00007276 */ /* 0x000fe40007810017 */
[-C--:B------:R-:W-:Y:S02]  /*c430*/  ISETP.GE.AND P5, PT, R115, R185.reuse, PT ;  /* 0x000000b97300720c */ /* 0x080fe40003fa6270 */
[----:B------:R-:W-:Y:S02]  /*c440*/  FSEL R221, R221, -INF , !P0 ;  /* 0xff800000dddd7808 */ /* 0x000fe40004000000 */
[----:B------:R-:W-:Y:S02]  /*c450*/  ISETP.GE.AND P0, PT, R8, R185, PT ;  /* 0x000000b90800720c */ /* 0x000fe40003f06270 */
[----:B------:R-:W-:Y:S02]  /*c460*/  FMNMX3.FTZ R0, R0, R11, R9, !PT ;  /* 0x0000000b00007276 */ /* 0x000fe40007810009 */
[----:B------:R-:W-:Y:S02]  /*c470*/  FSEL R17, R17, -INF , !P5 ;  /* 0xff80000011117808 */ /* 0x000fe40006800000 */
[----:B------:R-:W-:Y:S02]  /*c480*/  FSEL R219, R25, -INF , !P0 ;  /* 0xff80000019db7808 */ /* 0x000fe40004000000 */
[----:B------:R-:W-:Y:S02]  /*c490*/  ISETP.NE.AND P0, PT, R35, RZ, PT ;  /* 0x000000ff2300720c */ /* 0x000fe40003f05270 */
[----:B------:R-:W-:Y:S02]  /*c4a0*/  ISETP.NE.AND P5, PT, R114, RZ, PT ;  /* 0x000000ff7200720c */ /* 0x000fe40003fa5270 */
[----:B------:R-:W-:Y:S02]  /*c4b0*/  FMNMX3.FTZ R0, R0, R19, R17, !PT ;  /* 0x0000001300007276 */ /* 0x000fe40007810011 */
[----:B------:R-:W-:Y:S02]  /*c4c0*/  FSEL R225, R225, -INF , !P6 ;  /* 0xff800000e1e17808 */ /* 0x000fe40007000000 */
[----:B------:R-:W-:Y:S02]  /*c4d0*/  FSEL R13, R104, -INF , !P0 ;  /* 0xff800000680d7808 */ /* 0x000fe40004000000 */
[----:B------:R-:W-:Y:S02]  /*c4e0*/  ISETP.GE.AND P0, PT, R109, R185, PT ;  /* 0x000000b96d00720c */ /* 0x000fe40003f06270 */
[----:B------:R-:W-:Y:S02]  /*c4f0*/  FSEL R25, R6, -INF , !P5 ;  /* 0xff80000006197808 */ /* 0x000fe40006800000 */
[----:B------:R-:W-:Y:S02]  /*c500*/  FMNMX3.FTZ R6, R0, R225, R223, !PT ;  /* 0x000000e100067276 */ /* 0x000fe400078100df */
[----:B------:R-:W-:Y:S02]  /*c510*/  ISETP.GE.AND P3, PT, R43, R190, PT ;  /* 0x000000be2b00720c */ /* 0x000fe40003f66270 */
[----:B------:R-:W-:Y:S02]  /*c520*/  FMNMX3.FTZ R0, R101, R4, R15, !PT ;  /* 0x0000000465007276 */ /* 0x000fe4000781000f */
[----:B------:R-:W-:Y:S02]  /*c530*/  ISETP.NE.AND P6, PT, R117, RZ, PT ;  /* 0x000000ff7500720c */ /* 0x000fe40003fc5270 */
[----:B------:R-:W-:Y:S02]  /*c540*/  FSEL R209, R209, -INF , !P0 ;  /* 0xff800000d1d17808 */ /* 0x000fe40004000000 */
[----:B------:R-:W-:Y:S02]  /*c550*/  FSEL R46, R46, -INF , P3 ;  /* 0xff8000002e2e7808 */ /* 0x000fe40001800000 */
[-C--:B------:R-:W-:Y:S02]  /*c560*/  ISETP.GE.AND P0, PT, R106, R185.reuse, PT ;  /* 0x000000b96a00720c */ /* 0x080fe40003f06270 */
[----:B------:R-:W-:Y:S02]  /*c570*/  ISETP.GE.AND P5, PT, R7, R185, PT ;  /* 0x000000b90700720c */ /* 0x000fe40003fa6270 */
[----:B------:R-:W-:Y:S02]  /*c580*/  FSEL R27, R14, -INF , !P6 ;  /* 0xff8000000e1b7808 */ /* 0x000fe40007000000 */
[----:B------:R-:W-:Y:S02]  /*c590*/  FMNMX3.FTZ R0, R0, R13, R21, !PT ;  /* 0x0000000d00007276 */ /* 0x000fe40007810015 */
[-C--:B------:R-:W-:Y:S02]  /*c5a0*/  ISETP.GE.AND P3, PT, R115, R184.reuse, PT ;  /* 0x000000b87300720c */ /* 0x080fe40003f66270 */
[-C--:B------:R-:W-:Y:S02]  /*c5b0*/  ISETP.GE.AND P4, PT, R116, R184.reuse, PT ;  /* 0x000000b87400720c */ /* 0x080fe40003f86270 */
[----:B------:R-:W-:Y:S02]  /*c5c0*/  ISETP.GE.AND P6, PT, R24, R185, PT ;  /* 0x000000b91800720c */ /* 0x000fe40003fc6270 */
[----:B------:R-:W-:Y:S02]  /*c5d0*/  FSEL R207, R207, -INF , !P0 ;  /* 0xff800000cfcf7808 */ /* 0x000fe40004000000 */
[----:B------:R-:W-:Y:S02]  /*c5e0*/  FSEL R203, R33, -INF , !P5 ;  /* 0xff80000021cb7808 */ /* 0x000fe40006800000 */
[-C--:B------:R-:W-:Y:S02]  /*c5f0*/  ISETP.GE.AND P0, PT, R107, R184.reuse, PT ;  /* 0x000000b86b00720c */ /* 0x080fe40003f06270 */
[----:B------:R-:W-:Y:S02]  /*c600*/  FSEL R35, R18, -INF , !P4 ;  /* 0xff80000012237808 */ /* 0x000fe40006000000 */
[----:B------:R-:W-:Y:S02]  /*c610*/  FSEL R33, R5, -INF , !P3 ;  /* 0xff80000005217808 */ /* 0x000fe40005800000 */
[----:B------:R-:W-:Y:S02]  /*c620*/  FMNMX3.FTZ R0, R0, R27, R25, !PT ;  /* 0x0000001b00007276 */ /* 0x000fe40007810019 */
[----:B------:R-:W-:Y:S02]  /*c630*/  ISETP.GE.AND P5, PT, R108, R185, PT ;  /* 0x000000b96c00720c */ /* 0x000fe40003fa6270 */
[----:B------:R-:W-:Y:S02]  /*c640*/  FSEL R205, R205, -INF , !P6 ;  /* 0xff800000cdcd7808 */ /* 0x000fe40007000000 */
        /* <DEDUP_REMOVED lines=41> */
[-C--:B------:R-:W-:Y:S02]  /*c8e0*/  ISETP.GE.AND P3, PT, R43, R184.reuse, PT ;  /* 0x000000b82b00720c */ /* 0x080fe40003f66270 */
        /* <DEDUP_REMOVED lines=39> */
[----:B------:R-:W-:Y:S02]  /*cb60*/  ISETP.GE.AND P1, PT, R52, R184, PT ;  /* 0x000000b83400720c */ /* 0x000fe40003f26270 */
[----:B------:R-:W-:Y:S01]  /*cb70*/  ISETP.GE.AND P6, PT, R56, R190, PT ;  /* 0x000000be3800720c */ /* 0x000fe20003fc6270 */
[----:B------:R-:W-:Y:S01]  /*cb80*/  LDSM.16.MT88.4 R52, [R164+0x6800] ;  /* 0x00680000a434783b */ /* 0x000fe20000004200 */
[----:B------:R-:W-:Y:S02]  /*cb90*/  FSEL R117, R58, -INF , !P3 ;  /* 0xff8000003a757808 */ /* 0x000fe40005800000 */
[----:B------:R-:W-:Y:S02]  /*cba0*/  FSEL R115, R59, -INF , !P5 ;  /* 0xff8000003b737808 */ /* 0x000fe40006800000 */
[----:B------:R-:W-:Y:S02]  /*cbb0*/  FMNMX3.FTZ R0, R0, R121, R119, !PT ;  /* 0x0000007900007276 */ /* 0x000fe40007810077 */
        /* <DEDUP_REMOVED lines=10> */
[----:B------:R-:W-:Y:S01]  /*cc60*/  FSEL R39, R39, -INF , !P3 ;  /* 0xff80000027277808 */ /* 0x000fe20005800000 */
[----:B------:R-:W-:Y:S01]  /*cc70*/  LDSM.16.MT88.4 R48, [R102+0x6000] ;  /* 0x006000006630783b */ /* 0x000fe20000004200 */
        /* <DEDUP_REMOVED lines=36> */
[-C--:B------:R-:W-:Y:S01]  /*cec0*/  FFMA.FTZ R66, R11, R37.reuse, -R108 ;  /* 0x000000250b427223 */ /* 0x080fe2000001086c */
[-CC-:B------:R-:W-:Y:S01]  /*ced0*/  FFMA.FTZ R124, R133, R37.reuse, -R64.reuse ;  /* 0x00000025857c7223 */ /* 0x180fe20000010840 */
[-C--:B------:R-:W-:Y:S01]  /*cee0*/  FFMA.FTZ R133, R61, R37.reuse, -R64 ;  /* 0x000000253d857223 */ /* 0x080fe20000010840 */
[-CC-:B------:R-:W-:Y:S01]  /*cef0*/  FFMA.FTZ R114, R157, R37.reuse, -R108.reuse ;  /* 0x000000259d727223 */ /* 0x180fe2000001086c */
[----:B------:R-:W3:Y:S03]  /*cf00*/  LDSM.16.MT88.4 R28, [R103+0x6000] ;  /* 0x00600000671c783b */ /* 0x000ee60000004200 */
[----:B------:R-:W4:Y:S01]  /*cf10*/  MUFU.EX2 R42, R42 ;  /* 0x0000002a002a7308 */ /* 0x000f220000000800 */
[-CC-:B------:R-:W-:Y:S01]  /*cf20*/  FFMA.FTZ R101, R155, R37.reuse, -R108.reuse ;  /* 0x000000259b657223 */ /* 0x180fe2000001086c */
[-C--:B------:R-:W-:Y:S01]  /*cf30*/  FFMA.FTZ R151, R151, R37.reuse, -R108 ;  /* 0x0000002597977223 */ /* 0x080fe2000001086c */
[-CC-:B------:R-:W-:Y:S01]  /*cf40*/  FFMA.FTZ R118, R149, R37.reuse, -R64.reuse ;  /* 0x0000002595767223 */ /* 0x180fe20000010840 */
[-CC-:B------:R-:W-:Y:S01]  /*cf50*/  FFMA.FTZ R147, R147, R37.reuse, -R64.reuse ;  /* 0x0000002593937223 */ /* 0x180fe20000010840 */
[-CC-:B------:R-:W-:Y:S01]  /*cf60*/  FFMA.FTZ R116, R145, R37.reuse, -R64.reuse ;  /* 0x0000002591747223 */ /* 0x180fe20000010840 */
[-C--:B------:R-:W-:Y:S01]  /*cf70*/  FFMA.FTZ R143, R143, R37.reuse, -R64 ;  /* 0x000000258f8f7223 */ /* 0x080fe20000010840 */
[----:B------:R-:W-:Y:S03]  /*cf80*/  LDSM.16.MT88.4 R60, [R103+0x8800] ;  /* 0x00880000673c783b */ /* 0x000fe60000004200 */
[----:B------:R-:W-:Y:S01]  /*cf90*/  MUFU.EX2 R100, R100 ;  /* 0x0000006400647308 */ /* 0x000fe20000000800 */
[-CC-:B------:R-:W-:Y:S01]  /*cfa0*/  FFMA.FTZ R128, R43, R37.reuse, -R108.reuse ;  /* 0x000000252b807223 */ /* 0x180fe2000001086c */
[-CC-:B------:R-:W-:Y:S01]  /*cfb0*/  FFMA.FTZ R120, R141, R37.reuse, -R108.reuse ;  /* 0x000000258d787223 */ /* 0x180fe2000001086c */
[-CC-:B------:R-:W-:Y:S01]  /*cfc0*/  FFMA.FTZ R139, R139, R37.reuse, -R108.reuse ;  /* 0x000000258b8b7223 */ /* 0x180fe2000001086c */
[-CC-:B------:R-:W-:Y:S01]  /*cfd0*/  FFMA.FTZ R122, R137, R37.reuse, -R108.reuse ;  /* 0x00000025897a7223 */ /* 0x180fe2000001086c */
[-C--:B------:R-:W-:Y:S01]  /*cfe0*/  FFMA.FTZ R135, R135, R37.reuse, -R108 ;  /* 0x0000002587877223 */ /* 0x080fe2000001086c */
[-C--:B------:R-:W-:Y:S01]  /*cff0*/  FFMA.FTZ R131, R131, R37.reuse, -R64 ;  /* 0x0000002583837223 */ /* 0x080fe20000010840 */
        /* <DEDUP_REMOVED lines=9> */
[----:B------:R-:W4:Y:S01]  /*d090*/  MUFU.EX2 R40, R7 ;  /* 0x0000000700287308 */ /* 0x000f220000000800 */
[----:B------:R-:W-:Y:S09]  /*d0a0*/  ISETP.GT.AND P0, PT, R192, R173, PT ;  /* 0x000000adc000720c */ /* 0x000ff20003f04270 */
[----:B------:R-:W1:Y:S01]  /*d0b0*/  MUFU.EX2 R109, R109 ;  /* 0x0000006d006d7308 */ /* 0x000e620000000800 */
[C---:B-----5:R-:W-:Y:S01]  /*d0c0*/  FMUL.FTZ R4, R41.reuse, R96 ;  /* 0x0000006029047220 */ /* 0x060fe20000410000 */
[----:B------:R-:W-:Y:S01]  /*d0d0*/  FMUL.FTZ R5, R41, R97 ;  /* 0x0000006129057220 */ /* 0x000fe20000410000 */
[--C-:B------:R-:W-:Y:S01]  /*d0e0*/  FFMA.FTZ R97, R9, R37, -R108.reuse ;  /* 0x0000002509617223 */ /* 0x100fe2000001086c */
[C---:B------:R-:W-:Y:S01]  /*d0f0*/  FMUL.FTZ R9, R41.reuse, R93 ;  /* 0x0000005d29097220 */ /* 0x040fe20000410000 */
[----:B------:R-:W-:Y:S01]  /*d100*/  FMUL.FTZ R8, R41, R92 ;  /* 0x0000005c29087220 */ /* 0x000fe20000410000 */
[----:B------:R-:W-:Y:S01]  /*d110*/  FFMA.FTZ R92, R19, R37, -R108 ;  /* 0x00000025135c7223 */ /* 0x000fe2000001086c */
[C---:B------:R-:W-:Y:S03]  /*d120*/  FMUL.FTZ R16, R41.reuse, R84 ;  /* 0x0000005429107220 */ /* 0x040fe60000410000 */
[----:B------:R-:W-:Y:S01]  /*d130*/  MUFU.EX2 R129, R129 ;  /* 0x0000008100817308 */ /* 0x000fe20000000800 */
[C---:B----4-:R-:W-:Y:S01]  /*d140*/  FMUL.FTZ R6, R40.reuse, R98 ;  /* 0x0000006228067220 */ /* 0x050fe20000410000 */
        /* <DEDUP_REMOVED lines=9> */
[----:B------:R-:W-:Y:S01]  /*d1e0*/  FFMA.FTZ R84, R27, R37, -R64 ;  /* 0x000000251b547223 */ /* 0x000fe20000010840 */
[----:B------:R-:W-:Y:S01]  /*d1f0*/  FMUL.FTZ R24, R41, R76 ;  /* 0x0000004c29187220 */ /* 0x000fe20000410000 */
[C---:B------:R-:W-:Y:S01]  /*d200*/  FMUL.FTZ R26, R40.reuse, R78 ;  /* 0x0000004e281a7220 */ /* 0x040fe20000410000 */
[C---:B------:R-:W-:Y:S01]  /*d210*/  FMUL.FTZ R27, R40.reuse, R79 ;  /* 0x0000004f281b7220 */ /* 0x040fe20000410000 */
[-C--:B------:R-:W-:Y:S03]  /*d220*/  FFMA.FTZ R79, R207, R37.reuse, -R108 ;  /* 0x00000025cf4f7223 */ /* 0x080fe6000001086c */
[----:B------:R-:W1:Y:S01]  /*d230*/  MUFU.EX2 R111, R111 ;  /* 0x0000006f006f7308 */ /* 0x000e620000000800 */
[----:B------:R-:W-:Y:S01]  /*d240*/  FFMA.FTZ R76, R35, R37, -R64 ;  /* 0x00000025234c7223 */ /* 0x000fe20000010840 */
[----:B------:R-:W-:Y:S01]  /*d250*/  FMUL.FTZ R35, R40, R71 ;  /* 0x0000004728237220 */ /* 0x000fe20000410000 */
[-C--:B------:R-:W-:Y:S01]  /*d260*/  FFMA.FTZ R78, R209, R37.reuse, -R108 ;  /* 0x00000025d14e7223 */ /* 0x080fe2000001086c */
[----:B------:R-:W-:Y:S01]  /*d270*/  FFMA.FTZ R196, R41, R196, R42 ;  /* 0x000000c429c47223 */ /* 0x000fe2000001002a */
[-CC-:B------:R-:W-:Y:S01]  /*d280*/  FFMA.FTZ R68, R223, R37.reuse, -R108.reuse ;  /* 0x00000025df447223 */ /* 0x180fe2000001086c */
[-CC-:B------:R-:W-:Y:S01]  /*d290*/  FFMA.FTZ R70, R221, R37.reuse, -R108.reuse ;  /* 0x00000025dd467223 */ /* 0x180fe2000001086c */
[----:B------:R-:W-:Y:S03]  /*d2a0*/  FFMA.FTZ R71, R219, R37, -R108 ;  /* 0x00000025db477223 */ /* 0x000fe6000001086c */
[----:B------:R-:W-:Y:S01]  /*d2b0*/  MUFU.EX2 R79, R79 ;  /* 0x0000004f004f7308 */ /* 0x000fe20000000800 */
[----:B----4-:R-:W-:Y:S01]  /*d2c0*/  F2FP.F16.F32.PACK_AB R45, R110, R129 ;  /* 0x000000816e2d723e */ /* 0x010fe200000000ff */
[----:B------:R-:W-:Y:S01]  /*d2d0*/  FFMA.FTZ R129, R40, R195, R129 ;  /* 0x000000c328817223 */ /* 0x000fe20000010081 */
[----:B------:R-:W-:Y:S01]  /*d2e0*/  FFMA.FTZ R99, R199, R37, -R64 ;  /* 0x00000025c7637223 */ /* 0x000fe20000010840 */
[----:B------:R-:W-:Y:S02]  /*d2f0*/  FADD.FTZ R113, R113, R196 ;  /* 0x000000c471717221 */ /* 0x000fe40000010000 */
[----:B------:R-:W-:Y:S04]  /*d300*/  FADD.FTZ R110, R110, R129 ;  /* 0x000000816e6e7221 */ /* 0x000fe80000010000 */
[----:B------:R-:W-:Y:S01]  /*d310*/  MUFU.EX2 R92, R92 ;  /* 0x0000005c005c7308 */ /* 0x000fe20000000800 */
[----:B-1----:R-:W-:Y:S01]  /*d320*/  F2FP.F16.F32.PACK_AB R47, R100, R111 ;  /* 0x0000006f642f723e */ /* 0x002fe200000000ff */
        /* <DEDUP_REMOVED lines=12> */
[----:B------:R-:W-:Y:S01]  /*d3f0*/  FADD.FTZ R85, R111, R110 ;  /* 0x0000006e6f557221 */ /* 0x000fe20000010000 */
[-C--:B------:R-:W-:Y:S01]  /*d400*/  FFMA.FTZ R90, R153, R37.reuse, -R108 ;  /* 0x00000025995a7223 */ /* 0x080fe2000001086c */
[--C-:B------:R-:W-:Y:S04]  /*d410*/  FFMA.FTZ R88, R201, R37, -R64.reuse ;  /* 0x00000025c9587223 */ /* 0x100fe80000010840 */
[----:B------:R-:W1:Y:S01]  /*d420*/  MUFU.EX2 R89, R89 ;  /* 0x0000005900597308 */ /* 0x000e620000000800 */
[----:B------:R-:W-:Y:S01]  /*d430*/  FADD.FTZ R85, R100, R85 ;  /* 0x0000005564557221 */ /* 0x000fe20000010000 */
        /* <DEDUP_REMOVED lines=8> */
[C---:B------:R-:W-:Y:S01]  /*d4c0*/  FMUL.FTZ R23, R40.reuse, R83 ;  /* 0x0000005328177220 */ /* 0x040fe20000410000 */
[-C--:B------:R-:W-:Y:S03]  /*d4d0*/  FFMA.FTZ R77, R215, R37.reuse, -R64 ;  /* 0x00000025d74d7223 */ /* 0x080fe60000010840 */
[----:B------:R-:W2:Y:S01]  /*d4e0*/  MUFU.EX2 R81, R81 ;  /* 0x0000005100517308 */ /* 0x000ea20000000800 */
[-CC-:B------:R-:W-:Y:S01]  /*d4f0*/  FFMA.FTZ R83, R205, R37.reuse, -R108.reuse ;  /* 0x00000025cd537223 */ /* 0x180fe2000001086c */
[-C--:B------:R-:W-:Y:S01]  /*d500*/  FFMA.FTZ R80, R203, R37.reuse, -R108 ;  /* 0x00000025cb507223 */ /* 0x080fe2000001086c */
[-CC-:B------:R-:W-:Y:S01]  /*d510*/  FFMA.FTZ R82, R197, R37.reuse, -R64.reuse ;  /* 0x00000025c5527223 */ /* 0x180fe20000010840 */
[--C-:B------:R-:W-:Y:S01]  /*d520*/  FFMA.FTZ R91, R159, R37, -R64.reuse ;  /* 0x000000259f5b7223 */ /* 0x100fe20000010840 */
[C---:B---3--:R-:W-:Y:S03]  /*d530*/  HMMA.16816.F32 R20, R44.reuse, R28, R20 ;  /* 0x0000001c2c14723c */ /* 0x048fe60000001814 */
[----:B------:R-:W-:Y:S01]  /*d540*/  FMUL.FTZ R29, R41, R73 ;  /* 0x00000049291d7220 */ /* 0x000fe20000410000 */
[--C-:B------:R-:W-:Y:S01]  /*d550*/  FFMA.FTZ R73, R33, R37, -R64.reuse ;  /* 0x0000002521497223 */ /* 0x100fe20000010840 */
[----:B------:R-:W-:Y:S01]  /*d560*/  MUFU.EX2 R77, R77 ;  /* 0x0000004d004d7308 */ /* 0x000fe20000000800 */
[C---:B------:R-:W-:Y:S01]  /*d570*/  FMUL.FTZ R28, R41.reuse, R72 ;  /* 0x00000048291c7220 */ /* 0x040fe20000410000 */
[----:B------:R-:W-:Y:S01]  /*d580*/  FMUL.FTZ R33, R41, R69 ;  /* 0x0000004529217220 */ /* 0x000fe20000410000 */
[C---:B------:R-:W-:Y:S03]  /*d590*/  HMMA.16816.F32 R24, R44.reuse, R30, R24 ;  /* 0x0000001e2c18723c */ /* 0x040fe60000001818 */
[C---:B------:R-:W-:Y:S01]  /*d5a0*/  FMUL.FTZ R30, R40.reuse, R74 ;  /* 0x0000004a281e7220 */ /* 0x040fe20000410000 */
[----:B------:R-:W-:Y:S03]  /*d5b0*/  FMUL.FTZ R31, R40, R75 ;  /* 0x0000004b281f7220 */ /* 0x000fe60000410000 */
[----:B------:R-:W3:Y:S01]  /*d5c0*/  MUFU.EX2 R73, R73 ;  /* 0x0000004900497308 */ /* 0x000ee20000000800 */
[-C--:B------:R-:W-:Y:S01]  /*d5d0*/  FFMA.FTZ R74, R217, R37.reuse, -R64 ;  /* 0x00000025d94a7223 */ /* 0x080fe20000010840 */
[-C--:B------:R-:W-:Y:S01]  /*d5e0*/  FFMA.FTZ R69, R225, R37.reuse, -R108 ;  /* 0x00000025e1457223 */ /* 0x080fe2000001086c */
[-CC-:B------:R-:W-:Y:S01]  /*d5f0*/  FFMA.FTZ R75, R213, R37.reuse, -R64.reuse ;  /* 0x00000025d54b7223 */ /* 0x180fe20000010840 */
[----:B------:R-:W-:Y:S01]  /*d600*/  FFMA.FTZ R72, R211, R37, -R64 ;  /* 0x00000025d3487223 */ /* 0x000fe20000010840 */
[----:B------:R-:W-:Y:S01]  /*d610*/  IMAD.MOV.U32 R100, RZ, RZ, R36 ;  /* 0x000000ffff647224 */ /* 0x000fe200078e0024 */
[C---:B------:R-:W-:Y:S04]  /*d620*/  HMMA.16816.F32 R28, R44.reuse, R48, R28 ;  /* 0x000000302c1c723c */ /* 0x040fe8000000181c */
[----:B------:R-:W-:Y:S04]  /*d630*/  MUFU.EX2 R66, R66 ;  /* 0x0000004200427308 */ /* 0x000fe80000000800 */
[----:B------:R-:W-:Y:S01]  /*d640*/  HMMA.16816.F32 R32, R44, R50, R32 ;  /* 0x000000322c20723c */ /* 0x000fe20000001820 */
[----:B------:R-:W4:Y:S05]  /*d650*/  LDSM.16.MT88.4 R48, [R103+0x6800] ;  /* 0x006800006730783b */ /* 0x000f2a0000004200 */
[----:B------:R-:W5:Y:S01]  /*d660*/  MUFU.EX2 R97, R97 ;  /* 0x0000006100617308 */ /* 0x000f620000000800 */
[----:B-1----:R-:W-:Y:S02]  /*d670*/  F2FP.F16.F32.PACK_AB R46, R89, R92 ;  /* 0x0000005c592e723e */ /* 0x002fe400000000ff */
[----:B--2---:R-:W-:Y:S01]  /*d680*/  F2FP.F16.F32.PACK_AB R45, R81, R84 ;  /* 0x00000054512d723e */ /* 0x004fe200000000ff */
[----:B------:R-:W-:Y:S01]  /*d690*/  FADD.FTZ R84, R84, R85 ;  /* 0x0000005554547221 */ /* 0x000fe20000010000 */
[----:B---3--:R-:W-:Y:S03]  /*d6a0*/  F2FP.F16.F32.PACK_AB R47, R73, R76 ;  /* 0x0000004c492f723e */ /* 0x008fe600000000ff */
[----:B------:R-:W-:Y:S02]  /*d6b0*/  FADD.FTZ R81, R81, R84 ;  /* 0x0000005451517221 */ /* 0x000fe40000010000 */
[----:B------:R-:W1:Y:S01]  /*d6c0*/  MUFU.EX2 R74, R74 ;  /* 0x0000004a004a7308 */ /* 0x000e620000000800 */
[----:B------:R-:W-:Y:S01]  /*d6d0*/  LDSM.16.MT88.4 R84, [R160+0x9800] ;  /* 0x00980000a054783b */ /* 0x000fe20000004200 */
[----:B------:R-:W-:Y:S04]  /*d6e0*/  FADD.FTZ R76, R76, R81 ;  /* 0x000000514c4c7221 */ /* 0x000fe80000010000 */
[----:B------:R-:W-:Y:S01]  /*d6f0*/  FADD.FTZ R73, R73, R76 ;  /* 0x0000004c49497221 */ /* 0x000fe20000010000 */
[C---:B-----5:R-:W-:Y:S03]  /*d700*/  F2FP.F16.F32.PACK_AB R44, R97.reuse, R66 ;  /* 0x00000042612c723e */ /* 0x060fe600000000ff */
[----:B------:R-:W-:Y:S01]  /*d710*/  MUFU.EX2 R83, R83 ;  /* 0x0000005300537308 */ /* 0x000fe20000000800 */
[----:B------:R-:W-:Y:S04]  /*d720*/  FADD.FTZ R66, R66, R109 ;  /* 0x0000006d42427221 */ /* 0x000fe80000010000 */
[----:B------:R-:W-:Y:S01]  /*d730*/  FADD.FTZ R97, R97, R66 ;  /* 0x0000004261617221 */ /* 0x000fe20000010000 */
[C---:B------:R-:W-:Y:S04]  /*d740*/  HMMA.16816.F32 R4, R44.reuse, R52, R4 ;  /* 0x000000342c04723c */ /* 0x040fe80000001804 */
[----:B------:R-:W-:Y:S01]  /*d750*/  MUFU.EX2 R114, R114 ;  /* 0x0000007200727308 */ /* 0x000fe20000000800 */
[----:B------:R-:W-:Y:S03]  /*d760*/  FADD.FTZ R92, R92, R97 ;  /* 0x000000615c5c7221 */ /* 0x000fe60000010000 */
[C---:B------:R-:W-:Y:S01]  /*d770*/  HMMA.16816.F32 R8, R44.reuse, R54, R8 ;  /* 0x000000362c08723c */ /* 0x040fe20000001808 */
[----:B------:R-:W2:Y:S05]  /*d780*/  LDSM.16.MT88.4 R52, [R102+0x6800] ;  /* 0x006800006634783b */ /* 0x000eaa0000004200 */
[----:B------:R-:W-:Y:S02]  /*d790*/  MUFU.EX2 R101, R101 ;  /* 0x0000006500657308 */ /* 0x000fe40000000800 */
[C---:B------:R-:W-:Y:S08]  /*d7a0*/  HMMA.16816.F32 R12, R44.reuse, R56, R12 ;  /* 0x000000382c0c723c */ /* 0x040ff0000000180c */
        /* <DEDUP_REMOVED lines=14> */
[C---:B-1----:R-:W-:Y:S01]  /*d890*/  F2FP.F16.F32.PACK_AB R45, R77.reuse, R74 ;  /* 0x0000004a4d2d723e */ /* 0x042fe200000000ff */
[----:B------:R-:W-:Y:S04]  /*d8a0*/  FADD.FTZ R74, R74, R73 ;  /* 0x000000494a4a7221 */ /* 0x000fe80000010000 */
[----:B------:R-:W-:Y:S03]  /*d8b0*/  FADD.FTZ R74, R77, R74 ;  /* 0x0000004a4d4a7221 */ /* 0x000fe60000010000 */
        /* <DEDUP_REMOVED lines=11> */
[----:B------:R-:W-:Y:S06]  /*d970*/  MUFU.EX2 R143, R143 ;  /* 0x0000008f008f7308 */ /* 0x000fec0000000800 */
[C---:B------:R-:W-:Y:S01]  /*d980*/  HMMA.16816.F32 R8, R44.reuse, R58, R8 ;  /* 0x0000003a2c08723c */ /* 0x040fe20000001808 */
[----:B------:R-:W1:Y:S03]  /*d990*/  LDSM.16.MT88.4 R56, [R102+0x7000] ;  /* 0x007000006638783b */ /* 0x000e660000004200 */
[----:B------:R-:W2:Y:S04]  /*d9a0*/  MUFU.EX2 R80, R80 ;  /* 0x0000005000507308 */ /* 0x000ea80000000800 */
[C---:B----4-:R-:W-:Y:S06]  /*d9b0*/  HMMA.16816.F32 R12, R44.reuse, R48, R12 ;  /* 0x000000302c0c723c */ /* 0x050fec000000180c */
        /* <DEDUP_REMOVED lines=8> */
[----:B------:R-:W3:Y:S01]  /*da40*/  MUFU.EX2 R91, R91 ;  /* 0x0000005b005b7308 */ /* 0x000ee20000000800 */
[C---:B-1----:R-:W-:Y:S09]  /*da50*/  HMMA.16816.F32 R28, R44.reuse, R56, R28 ;  /* 0x000000382c1c723c */ /* 0x042ff2000000181c */
[----:B------:R-:W-:Y:S01]  /*da60*/  MUFU.EX2 R120, R120 ;  /* 0x0000007800787308 */ /* 0x000fe20000000800 */
[----:B------:R-:W-:Y:S01]  /*da70*/  HMMA.16816.F32 R32, R44, R58, R32 ;  /* 0x0000003a2c20723c */ /* 0x000fe20000001820 */
[----:B------:R-:W1:Y:S08]  /*da80*/  LDSM.16.MT88.4 R56, [R103+0x7800] ;  /* 0x007800006738783b */ /* 0x000e700000004200 */
[----:B------:R-:W5:Y:S01]  /*da90*/  MUFU.EX2 R139, R139 ;  /* 0x0000008b008b7308 */ /* 0x000f620000000800 */
[----:B------:R-:W-:Y:S02]  /*daa0*/  F2FP.F16.F32.PACK_AB R44, R79, R78 ;  /* 0x0000004e4f2c723e */ /* 0x000fe400000000ff */
[----:B--2---:R-:W-:Y:S02]  /*dab0*/  F2FP.F16.F32.PACK_AB R46, R80, R83 ;  /* 0x00000053502e723e */ /* 0x004fe400000000ff */
[----:B----4-:R-:W-:Y:S01]  /*dac0*/  F2FP.F16.F32.PACK_AB R45, R99, R88 ;  /* 0x00000058632d723e */ /* 0x010fe200000000ff */
[----:B------:R-:W-:Y:S01]  /*dad0*/  FADD.FTZ R88, R88, R75 ;  /* 0x0000004b58587221 */ /* 0x000fe20000010000 */
[----:B---3--:R-:W-:Y:S03]  /*dae0*/  F2FP.F16.F32.PACK_AB R47, R91, R82 ;  /* 0x000000525b2f723e */ /* 0x008fe600000000ff */
[----:B------:R-:W-:Y:S01]  /*daf0*/  MUFU.EX2 R122, R122 ;  /* 0x0000007a007a7308 */ /* 0x000fe20000000800 */
[----:B------:R-:W-:Y:S03]  /*db00*/  FADD.FTZ R99, R99, R88 ;  /* 0x0000005863637221 */ /* 0x000fe60000010000 */
[C---:B------:R-:W-:Y:S06]  /*db10*/  HMMA.16816.F32 R4, R44.reuse, R48, R4 ;  /* 0x000000302c04723c */ /* 0x040fec0000001804 */
[----:B------:R-:W2:Y:S01]  /*db20*/  MUFU.EX2 R135, R135 ;  /* 0x0000008700877308 */ /* 0x000ea20000000800 */
[----:B-----5:R-:W-:Y:S01]  /*db30*/  F2FP.F16.F32.PACK_AB R40, R139, R120 ;  /* 0x000000788b28723e */ /* 0x020fe200000000ff */
[----:B------:R-:W-:Y:S01]  /*db40*/  FADD.FTZ R82, R82, R99 ;  /* 0x0000006352527221 */ /* 0x000fe20000010000 */
[C---:B------:R-:W-:Y:S01]  /*db50*/  HMMA.16816.F32 R8, R44.reuse, R50, R8 ;  /* 0x000000322c08723c */ /* 0x040fe20000001808 */
[----:B------:R-:W3:Y:S06]  /*db60*/  LDSM.16.MT88.4 R48, [R102+0x7800] ;  /* 0x007800006630783b */ /* 0x000eec0000004200 */
[----:B------:R-:W-:Y:S01]  /*db70*/  MUFU.EX2 R124, R124 ;  /* 0x0000007c007c7308 */ /* 0x000fe20000000800 */
[----:B------:R-:W-:Y:S01]  /*db80*/  FADD.FTZ R91, R91, R82 ;  /* 0x000000525b5b7221 */ /* 0x000fe20000010000 */
[C---:B------:R-:W-:Y:S08]  /*db90*/  HMMA.16816.F32 R12, R44.reuse, R52, R12 ;  /* 0x000000342c0c723c */ /* 0x040ff0000000180c */
[----:B------:R-:W4:Y:S01]  /*dba0*/  MUFU.EX2 R131, R131 ;  /* 0x0000008300837308 */ /* 0x000f220000000800 */
[----:B--2---:R-:W-:Y:S01]  /*dbb0*/  F2FP.F16.F32.PACK_AB R42, R135, R122 ;  /* 0x0000007a872a723e */ /* 0x004fe200000000ff */
[C---:B------:R-:W-:Y:S01]  /*dbc0*/  HMMA.16816.F32 R16, R44.reuse, R54, R16 ;  /* 0x000000362c10723c */ /* 0x040fe20000001810 */
[----:B------:R-:W2:Y:S07]  /*dbd0*/  LDSM.16.MT88.4 R52, [R164+0x8000] ;  /* 0x00800000a434783b */ /* 0x000eae0000004200 */
[----:B------:R-:W-:Y:S01]  /*dbe0*/  MUFU.EX2 R126, R126 ;  /* 0x0000007e007e7308 */ /* 0x000fe20000000800 */
[C---:B-1----:R-:W-:Y:S09]  /*dbf0*/  HMMA.16816.F32 R20, R44.reuse, R56, R20 ;  /* 0x000000382c14723c */ /* 0x042ff20000001814 */
[----:B------:R-:W1:Y:S01]  /*dc00*/  MUFU.EX2 R133, R133 ;  /* 0x0000008500857308 */ /* 0x000e620000000800 */
[----:B----4-:R-:W-:Y:S01]  /*dc10*/  F2FP.F16.F32.PACK_AB R41, R131, R124 ;  /* 0x0000007c8329723e */ /* 0x010fe200000000ff */
[C---:B------:R-:W-:Y:S01]  /*dc20*/  HMMA.16816.F32 R24, R44.reuse, R58, R24 ;  /* 0x0000003a2c18723c */ /* 0x040fe20000001818 */
[----:B------:R-:W4:Y:S07]  /*dc30*/  LDSM.16.MT88.4 R56, [R160+0x8000] ;  /* 0x00800000a038783b */ /* 0x000f2e0000004200 */
[----:B------:R-:W-:Y:S01]  /*dc40*/  MUFU.EX2 R128, R128 ;  /* 0x0000008000807308 */ /* 0x000fe20000000800 */
[C---:B---3--:R-:W-:Y:S09]  /*dc50*/  HMMA.16816.F32 R28, R44.reuse, R48, R28 ;  /* 0x000000302c1c723c */ /* 0x048ff2000000181c */
[----:B------:R-:W3:Y:S01]  /*dc60*/  MUFU.EX2 R127, R127 ;  /* 0x0000007f007f7308 */ /* 0x000ee20000000800 */
[----:B-1----:R-:W-:Y:S01]  /*dc70*/  F2FP.F16.F32.PACK_AB R43, R133, R126 ;  /* 0x0000007e852b723e */ /* 0x002fe200000000ff */
[----:B------:R-:W-:Y:S01]  /*dc80*/  HMMA.16816.F32 R32, R44, R50, R32 ;  /* 0x000000322c20723c */ /* 0x000fe20000001820 */
[----:B------:R-:W1:Y:S07]  /*dc90*/  LDSM.16.MT88.4 R48, [R103+0x8000] ;  /* 0x008000006730783b */ /* 0x000e6e0000004200 */
[----:B------:R-:W-:Y:S01]  /*dca0*/  MUFU.EX2 R125, R125 ;  /* 0x0000007d007d7308 */ /* 0x000fe20000000800 */
[----:B------:R-:W-:Y:S02]  /*dcb0*/  F2FP.F16.F32.PACK_AB R44, R101, R114 ;  /* 0x00000072652c723e */ /* 0x000fe400000000ff */
[----:B------:R-:W-:Y:S02]  /*dcc0*/  F2FP.F16.F32.PACK_AB R46, R151, R90 ;  /* 0x0000005a972e723e */ /* 0x000fe400000000ff */
[----:B------:R-:W-:Y:S01]  /*dcd0*/  F2FP.F16.F32.PACK_AB R45, R147, R118 ;  /* 0x00000076932d723e */ /* 0x000fe200000000ff */
[----:B------:R-:W-:Y:S01]  /*dce0*/  FADD.FTZ R118, R118, R91 ;  /* 0x0000005b76767221 */ /* 0x000fe20000010000 */
[----:B------:R-:W-:Y:S03]  /*dcf0*/  F2FP.F16.F32.PACK_AB R47, R143, R116 ;  /* 0x000000748f2f723e */ /* 0x000fe600000000ff */
[----:B------:R-:W5:Y:S01]  /*dd00*/  MUFU.EX2 R130, R130 ;  /* 0x0000008200827308 */ /* 0x000f620000000800 */
[----:B------:R-:W-:Y:S03]  /*dd10*/  FADD.FTZ R147, R147, R118 ;  /* 0x0000007693937221 */ /* 0x000fe60000010000 */
[C---:B--2---:R-:W-:Y:S06]  /*dd20*/  HMMA.16816.F32 R4, R44.reuse, R52, R4 ;  /* 0x000000342c04723c */ /* 0x044fec0000001804 */
[----:B------:R-:W-:Y:S01]  /*dd30*/  MUFU.EX2 R121, R121 ;  /* 0x0000007900797308 */ /* 0x000fe20000000800 */
[----:B------:R-:W-:Y:S04]  /*dd40*/  FADD.FTZ R116, R116, R147 ;  /* 0x0000009374747221 */ /* 0x000fe80000010000 */
        /* <DEDUP_REMOVED lines=9> */
[----:B------:R-:W4:Y:S07]  /*dde0*/  LDSM.16.MT88.4 R56, [R164+0x8800] ;  /* 0x00880000a438783b */ /* 0x000f2e0000004200 */
[C---:B-1----:R-:W-:Y:S08]  /*ddf0*/  HMMA.16816.F32 R20, R44.reuse, R48, R20 ;  /* 0x000000302c14723c */ /* 0x042ff00000001814 */
[C---:B------:R-:W-:Y:S01]  /*de00*/  HMMA.16816.F32 R24, R44.reuse, R50, R24 ;  /* 0x000000322c18723c */ /* 0x040fe20000001818 */
[----:B------:R-:W1:Y:S07]  /*de10*/  LDSM.16.MT88.4 R48, [R160+0x8800] ;  /* 0x00880000a030783b */ /* 0x000e6e0000004200 */
[C---:B--2---:R-:W-:Y:S08]  /*de20*/  HMMA.16816.F32 R28, R44.reuse, R52, R28 ;  /* 0x000000342c1c723c */ /* 0x044ff0000000181c */
[----:B------:R-:W-:Y:S01]  /*de30*/  HMMA.16816.F32 R32, R44, R54, R32 ;  /* 0x000000362c20723c */ /* 0x000fe20000001820 */
[----:B------:R-:W2:Y:S07]  /*de40*/  LDSM.16.MT88.4 R44, [R102+0x8800] ;  /* 0x00880000662c783b */ /* 0x000eae0000004200 */
[C---:B----4-:R-:W-:Y:S01]  /*de50*/  HMMA.16816.F32 R4, R40.reuse, R56, R4 ;  /* 0x000000382804723c */ /* 0x050fe20000001804 */
[----:B------:R-:W-:Y:S07]  /*de60*/  LDSM.16.MT88.4 R52, [R160+0x9000] ;  /* 0x00900000a034783b */ /* 0x000fee0000004200 */
[C---:B------:R-:W-:Y:S01]  /*de70*/  HMMA.16816.F32 R8, R40.reuse, R58, R8 ;  /* 0x0000003a2808723c */ /* 0x040fe20000001808 */
[----:B------:R-:W-:Y:S07]  /*de80*/  LDSM.16.MT88.4 R56, [R103+0x9000] ;  /* 0x009000006738783b */ /* 0x000fee0000004200 */
[C---:B-1----:R-:W-:Y:S08]  /*de90*/  HMMA.16816.F32 R12, R40.reuse, R48, R12 ;  /* 0x00000030280c723c */ /* 0x042ff0000000180c */
[C---:B------:R-:W-:Y:S01]  /*dea0*/  HMMA.16816.F32 R16, R40.reuse, R50, R16 ;  /* 0x000000322810723c */ /* 0x040fe20000001810 */
[----:B------:R-:W1:Y:S07]  /*deb0*/  LDSM.16.MT88.4 R48, [R164+0x9000] ;  /* 0x00900000a430783b */ /* 0x000e6e0000004200 */
        /* <DEDUP_REMOVED lines=8> */
[C---:B--2---:R-:W-:Y:S03]  /*df40*/  HMMA.16816.F32 R28, R40.reuse, R44, R28 ;  /* 0x0000002c281c723c */ /* 0x044fe6000000181c */
[----:B------:R-:W2:Y:S05]  /*df50*/  MUFU.EX2 R61, R61 ;  /* 0x0000003d003d7308 */ /* 0x000eaa0000000800 */
[----:B------:R-:W-:Y:S01]  /*df60*/  HMMA.16816.F32 R32, R40, R46, R32 ;  /* 0x0000002e2820723c */ /* 0x000fe20000001820 */
[----:B------:R-:W4:Y:S04]  /*df70*/  LDSM.16.MT88.4 R44, [R102+0x9000] ;  /* 0x00900000662c783b */ /* 0x000f280000004200 */
[----:B------:R-:W-:Y:S01]  /*df80*/  MUFU.EX2 R62, R62 ;  /* 0x0000003e003e7308 */ /* 0x000fe20000000800 */
[----:B---3--:R-:W-:Y:S02]  /*df90*/  F2FP.F16.F32.PACK_AB R40, R127, R128 ;  /* 0x000000807f28723e */ /* 0x008fe400000000ff */
[----:B-----5:R-:W-:Y:S02]  /*dfa0*/  F2FP.F16.F32.PACK_AB R42, R130, R125 ;  /* 0x0000007d822a723e */ /* 0x020fe400000000ff */
[----:B------:R-:W-:Y:S02]  /*dfb0*/  F2FP.F16.F32.PACK_AB R41, R132, R121 ;  /* 0x000000798429723e */ /* 0x000fe400000000ff */
[----:B--2---:R-:W-:Y:S03]  /*dfc0*/  F2FP.F16.F32.PACK_AB R43, R61, R60 ;  /* 0x0000003c3d2b723e */ /* 0x004fe600000000ff */
[----:B------:R-:W2:Y:S04]  /*dfd0*/  MUFU.EX2 R63, R63 ;  /* 0x0000003f003f7308 */ /* 0x000ea80000000800 */
[C---:B-1----:R-:W-:Y:S06]  /*dfe0*/  HMMA.16816.F32 R4, R40.reuse, R48, R4 ;  /* 0x000000302804723c */ /* 0x042fec0000001804 */
[----:B------:R-:W-:Y:S02]  /*dff0*/  MUFU.EX2 R48, R105 ;  /* 0x0000006900307308 */ /* 0x000fe40000000800 */
[C---:B------:R-:W-:Y:S08]  /*e000*/  HMMA.16816.F32 R8, R40.reuse, R50, R8 ;  /* 0x000000322808723c */ /* 0x040ff00000001808 */
[----:B------:R-:W1:Y:S01]  /*e010*/  MUFU.EX2 R49, R108 ;  /* 0x0000006c00317308 */ /* 0x000e620000000800 */
        /* <DEDUP_REMOVED lines=9> */
[----:B------:R-:W5:Y:S01]  /*e0b0*/  MUFU.EX2 R51, R51 ;  /* 0x0000003300337308 */ /* 0x000f620000000800 */
[----:B------:R-:W-:Y:S01]  /*e0c0*/  FADD.FTZ R69, R68, R69 ;  /* 0x0000004544457221 */ /* 0x000fe20000010000 */
[----:B--2---:R-:W-:Y:S03]  /*e0d0*/  F2FP.F16.F32.PACK_AB R68, R63, R62 ;  /* 0x0000003e3f44723e */ /* 0x004fe600000000ff */
[----:B------:R-:W-:Y:S01]  /*e0e0*/  FADD.FTZ R70, R70, R69 ;  /* 0x0000004546467221 */ /* 0x000fe20000010000 */
[C---:B------:R-:W-:Y:S04]  /*e0f0*/  HMMA.16816.F32 R20, R40.reuse, R56, R20 ;  /* 0x000000382814723c */ /* 0x040fe80000001814 */
[----:B------:R-:W2:Y:S01]  /*e100*/  MUFU.EX2 R64, R64 ;  /* 0x0000004000407308 */ /* 0x000ea20000000800 */
[----:B------:R-:W-:Y:S01]  /*e110*/  FADD.FTZ R71, R71, R70 ;  /* 0x0000004647477221 */ /* 0x000fe20000010000 */
[----:B-1----:R-:W-:Y:S03]  /*e120*/  F2FP.F16.F32.PACK_AB R70, R49, R48 ;  /* 0x000000303146723e */ /* 0x002fe600000000ff */
[----:B------:R-:W-:Y:S01]  /*e130*/  FADD.FTZ R78, R78, R71 ;  /* 0x000000474e4e7221 */ /* 0x000fe20000010000 */
[C---:B------:R-:W-:Y:S03]  /*e140*/  HMMA.16816.F32 R24, R40.reuse, R58, R24 ;  /* 0x0000003a2818723c */ /* 0x040fe60000001818 */
[----:B------:R-:W-:Y:S01]  /*e150*/  FADD.FTZ R78, R79, R78 ;  /* 0x0000004e4f4e7221 */ /* 0x000fe20000010000 */
[----:B-----5:R-:W-:Y:S03]  /*e160*/  F2FP.F16.F32.PACK_AB R69, R51, R50 ;  /* 0x000000323345723e */ /* 0x020fe600000000ff */
[----:B------:R-:W-:Y:S01]  /*e170*/  FADD.FTZ R83, R83, R78 ;  /* 0x0000004e53537221 */ /* 0x000fe20000010000 */
[C---:B----4-:R-:W-:Y:S01]  /*e180*/  HMMA.16816.F32 R28, R40.reuse, R44, R28 ;  /* 0x0000002c281c723c */ /* 0x050fe2000000181c */
[----:B------:R-:W1:Y:S02]  /*e190*/  LDSM.16.MT88.4 R76, [R103+0x9800] ;  /* 0x00980000674c783b */ /* 0x000e640000004200 */
[----:B--2---:R-:W-:Y:S01]  /*e1a0*/  F2FP.F16.F32.PACK_AB R71, R64, R39 ;  /* 0x000000274047723e */ /* 0x004fe200000000ff */
[----:B------:R-:W-:Y:S04]  /*e1b0*/  FADD.FTZ R83, R80, R83 ;  /* 0x0000005350537221 */ /* 0x000fe80000010000 */
[----:B------:R-:W-:Y:S03]  /*e1c0*/  HMMA.16816.F32 R32, R40, R46, R32 ;  /* 0x0000002e2820723c */ /* 0x000fe60000001820 */
[----:B------:R-:W-:Y:S04]  /*e1d0*/  FADD.FTZ R114, R114, R83 ;  /* 0x0000005372727221 */ /* 0x000fe80000010000 */
[----:B------:R-:W-:Y:S01]  /*e1e0*/  FADD.FTZ R101, R101, R114 ;  /* 0x0000007265657221 */ /* 0x000fe20000010000 */
[C---:B---3--:R-:W-:Y:S01]  /*e1f0*/  HMMA.16816.F32 R96, R68.reuse, R92, R4 ;  /* 0x0000005c4460723c */ /* 0x048fe20000001804 */
[----:B------:R-:W2:Y:S04]  /*e200*/  LDSM.16.MT88.4 R4, [R102+0x9800] ;  /* 0x009800006604783b */ /* 0x000ea80000004200 */
[----:B------:R-:W-:Y:S01]  /*e210*/  FADD.FTZ R90, R90, R101 ;  /* 0x000000655a5a7221 */ /* 0x000fe20000010000 */
[----:B------:R-:W-:Y:S02]  /*e220*/  IMAD.MOV.U32 R101, RZ, RZ, R0 ;  /* 0x000000ffff657224 */ /* 0x000fe400078e0000 */
        /* <DEDUP_REMOVED lines=31> */
.L_x_12890:
        /* <DEDUP_REMOVED lines=10> */
.L_x_12910:
        /* <DEDUP_REMOVED lines=108> */
[----:B------:R-:W1:Y:S01]  /*eb80*/  @P1 MUFU.LG2 R16, R8 ;  /* 0x0000000800101308 */ /* 0x000e620000000c00 */
[----:B------:R-:W2:Y:S01]  /*eb90*/  S2R R9, SR_TID.X ;  /* 0x0000000000097919 */ /* 0x000ea20000002100 */
[-C--:B---3--:R-:W-:Y:S02]  /*eba0*/  @!P0 IMAD R12, R15, R180.reuse, RZ ;  /* 0x000000b40f0c8224 */ /* 0x088fe400078e02ff */
[----:B------:R-:W-:Y:S01]  /*ebb0*/  @!P0 IMAD.WIDE.U32 R20, R14, R180, RZ ;  /* 0x000000b40e148225 */ /* 0x000fe200078e00ff */
[----:B------:R-:W-:-:S03]  /*ebc0*/  SHF.L.U32 R11, R4, 0x3, RZ ;  /* 0x00000003040b7819 */ /* 0x000fc600000006ff */
[-C--:B------:R-:W-:Y:S02]  /*ebd0*/  @P0 IMAD R15, R33, R183.reuse, RZ ;  /* 0x000000b7210f0224 */ /* 0x080fe400078e02ff */
[----:B------:R-:W-:Y:S01]  /*ebe0*/  @P0 IMAD.WIDE.U32 R18, R32, R183, RZ ;  /* 0x000000b720120225 */ /* 0x000fe200078e00ff */
[----:B------:R-:W-:-:S03]  /*ebf0*/  @!P0 IADD3 R12, PT, PT, R21, R12, RZ ;  /* 0x0000000c150c8210 */ /* 0x000fc60007ffe0ff */
[----:B-1----:R-:W-:Y:S01]  /*ec00*/  @P1 FMUL.FTZ R16, R16, 0.69314718246459960938 ;  /* 0x3f31721810101820 */ /* 0x002fe20000410000 */
[----:B------:R-:W-:Y:S01]  /*ec10*/  MOV R5, 0x7f800000 ;  /* 0x7f80000000057802 */ /* 0x000fe20000000f00 */
[----:B------:R-:W-:Y:S01]  /*ec20*/  @!P0 IMAD.MOV.U32 R14, RZ, RZ, R20 ;  /* 0x000000ffff0e8224 */ /* 0x000fe200078e0014 */
[----:B------:R-:W-:Y:S01]  /*ec30*/  @P0 IADD3 R12, PT, PT, R19, R15, RZ ;  /* 0x0000000f130c0210 */ /* 0x000fe20007ffe0ff */
[----:B-----5:R-:W-:Y:S01]  /*ec40*/  @P1 FFMA.FTZ R5, R7, R36, R16 ;  /* 0x0000002407051223 */ /* 0x020fe20000010010 */
[-C--:B------:R-:W-:Y:S01]  /*ec50*/  IMAD R15, R35, R179.reuse, RZ ;  /* 0x000000b3230f7224 */ /* 0x080fe200078e02ff */
[----:B------:R-:W-:Y:S01]  /*ec60*/  @P0 MOV R14, R18 ;  /* 0x00000012000e0202 */ /* 0x000fe20000000f00 */
[----:B------:R-:W-:Y:S01]  /*ec70*/  IMAD.WIDE.U32 R34, R34, R179, RZ ;  /* 0x000000b322227225 */ /* 0x000fe200078e00ff */
[----:B------:R-:W-:-:S03]  /*ec80*/  LOP3.LUT R16, R11, 0x38, RZ, 0xc0, !PT ;  /* 0x000000380b107812 */ /* 0x000fc600078ec0ff */
        /* <DEDUP_REMOVED lines=8> */
.L_x_12899:
        /* <DEDUP_REMOVED lines=47> */
.L_x_12901:
[----:B------:R-:W-:Y:S05]  /*f000*/  BSYNC.RECONVERGENT B0 ;  /* 0x0000000000007941 */ /* 0x000fea0003800200 */
.L_x_12900:
        /* <DEDUP_REMOVED lines=14> */
.L_x_12903:
[----:B------:R-:W-:Y:S05]  /*f0f0*/  BSYNC.RECONVERGENT B0 ;  /* 0x0000000000007941 */ /* 0x000fea0003800200 */
.L_x_12902:
        /* <DEDUP_REMOVED lines=13> */
.L_x_12905:
[----:B------:R-:W-:Y:S05]  /*f1d0*/  BSYNC.RECONVERGENT B0 ;  /* 0x0000000000007941 */ /* 0x000fea0003800200 */
.L_x_12904:
[----:B------:R-:W-:-:S04]  /*f1e0*/  MOV R179, 0x0 ;  /* 0x0000000000b37802 */ /* 0x000fc80000000f00 */
[----:B-1234-:R-:W-:Y:S05]  /*f1f0*/  @P0 RET.REL.NODEC R178 `(_ZN5flash24flash_fwd_splitkv_kernelI23Flash_fwd_kernel_traitsILi64ELi64ELi128ELi4ELb0ELb0EN7cutlass6half_tE19Flash_kernel_traitsILi64ELi64ELi128ELi4ES3_EELb0ELb1ELb0ELb0ELb1ELb0ELb0ELb0EEEvNS_16Flash_fwd_paramsE) ;  /* 0xffffff0cb2800950 */ /* 0x01efea0003c3ffff */
        /* <DEDUP_REMOVED lines=12> */
[----:B-1----:R-:W-:Y:S05]  /*f2c0*/  RET.REL.NODEC R178 `(_ZN5flash24flash_fwd_splitkv_kernelI23Flash_fwd_kernel_traitsILi64ELi64ELi128ELi4ELb0ELb0EN7cutlass6half_tE19Flash_kernel_traitsILi64ELi64ELi128ELi4ES3_EELb0ELb1ELb0ELb0ELb1ELb0ELb0ELb0EEEvNS_16Flash_fwd_paramsE) ;  /* 0xffffff0cb24c7950 */ /* 0x002fea0003c3ffff */
.L_x_12898:
[----:B------:R-:W-:Y:S01]  /*f2d0*/  MOV R5, 0x2 ;  /* 0x0000000200057802 */ /* 0x000fe20000000f00 */
[----:B------:R-:W-:Y:S01]  /*f2e0*/  IMAD.MOV.U32 R4, RZ, RZ, 0x1f ;  /* 0x0000001fff047424 */ /* 0x000fe200078e00ff */
[----:B------:R-:W-:-:S07]  /*f2f0*/  MOV R6, 0xffffffff ;  /* 0xffffffff00067802 */ /* 0x000fce0000000f00 */
[----:B-1---5:R-:W-:Y:S05]  /*f300*/  WARPSYNC.COLLECTIVE R6, `(.L_x_12906) ;  /* 0x0000000006087348 */ /* 0x022fea0003c00000 */
[----:B------:R2:W3:Y:S02]  /*f310*/  SHFL.BFLY P0, R11, R196, R5, R4 ;  /* 0x0c000005c40b7389 */ /* 0x0004e40000000004 */
[----:B-123-5:R-:W-:Y:S05]  /*f320*/  ENDCOLLECTIVE ;  /* 0x000000000000791b */ /* 0x02efea0003800000 */
.L_x_12906:
[----:B------:R-:W-:Y:S02]  /*f330*/  IMAD.MOV.U32 R9, RZ, RZ, R11 ;  /* 0x000000ffff097224 */ /* 0x000fe400078e000b */
[----:B------:R-:W-:Y:S02]  /*f340*/  IMAD.MOV.U32 R5, RZ, RZ, 0x1 ;  /* 0x00000001ff057424 */ /* 0x000fe400078e00ff */
[----:B------:R-:W-:-:S05]  /*f350*/  FADD.FTZ R9, R9, R196 ;  /* 0x000000c409097221 */ /* 0x000fca0000010000 */
[----:B------:R-:W-:-:S07]  /*f360*/  MOV R196, R9 ;  /* 0x0000000900c47202 */ /* 0x000fce0000000f00 */
[----:B------:R-:W-:Y:S05]  /*f370*/  WARPSYNC.COLLECTIVE R6, `(.L_x_12907) ;  /* 0x0000000006087348 */ /* 0x000fea0003c00000 */
[----:B------:R1:W2:Y:S02]  /*f380*/  SHFL.BFLY P0, R11, R196, R5, R4 ;  /* 0x0c000005c40b7389 */ /* 0x0002a40000000004 */
[----:B-12---:R-:W-:Y:S05]  /*f390*/  ENDCOLLECTIVE ;  /* 0x000000000000791b */ /* 0x006fea0003800000 */
.L_x_12907:
[----:B------:R-:W-:Y:S01]  /*f3a0*/  MOV R196, R195 ;  /* 0x000000c300c47202 */ /* 0x000fe20000000f00 */
[----:B------:R-:W-:Y:S01]  /*f3b0*/  IMAD.MOV.U32 R5, RZ, RZ, 0x2 ;  /* 0x00000002ff057424 */ /* 0x000fe200078e00ff */
[----:B------:R-:W-:-:S07]  /*f3c0*/  MOV R8, R11 ;  /* 0x0000000b00087202 */ /* 0x000fce0000000f00 */
[----:B------:R-:W-:Y:S05]  /*f3d0*/  WARPSYNC.COLLECTIVE R6, `(.L_x_12908) ;  /* 0x0000000006087348 */ /* 0x000fea0003c00000 */
[----:B------:R1:W2:Y:S02]  /*f3e0*/  SHFL.BFLY P0, R11, R196, R5, R4 ;  /* 0x0c000005c40b7389 */ /* 0x0002a40000000004 */
[----:B-12---:R-:W-:Y:S05]  /*f3f0*/  ENDCOLLECTIVE ;  /* 0x000000000000791b */ /* 0x006fea0003800000 */
.L_x_12908:
[----:B------:R-:W-:Y:S01]  /*f400*/  FADD.FTZ R8, R9, R8 ;  /* 0x0000000809087221 */ /* 0x000fe20000010000 */
[----:B------:R-:W-:Y:S01]  /*f410*/  FADD.FTZ R10, R11, R195 ;  /* 0x000000c30b0a7221 */ /* 0x000fe20000010000 */
[----:B------:R-:W-:-:S04]  /*f420*/  MOV R5, 0x1 ;  /* 0x0000000100057802 */ /* 0x000fc80000000f00 */
[----:B------:R-:W-:-:S07]  /*f430*/  MOV R196, R10 ;  /* 0x0000000a00c47202 */ /* 0x000fce0000000f00 */
[----:B------:R-:W-:Y:S05]  /*f440*/  WARPSYNC.COLLECTIVE R6, `(.L_x_12909) ;  /* 0x0000000006087348 */ /* 0x000fea0003c00000 */
[----:B------:R1:W2:Y:S02]  /*f450*/  SHFL.BFLY P0, R11, R196, R5, R4 ;  /* 0x0c000005c40b7389 */ /* 0x0002a40000000004 */
[----:B-12---:R-:W-:Y:S05]  /*f460*/  ENDCOLLECTIVE ;  /* 0x000000000000791b */ /* 0x006fea0003800000 */
.L_x_12909:
[----:B------:R-:W-:Y:S05]  /*f470*/  BRA `(.L_x_12910) ;  /* 0xfffffff000107947 */ /* 0x000fea000383ffff */
.L_x_12911:
        /* <DEDUP_REMOVED lines=16> */
.L_x_14822:


//--------------------- .text._ZN5flash24flash_fwd_splitkv_kernelI23Flash_fwd_kernel_traitsILi64ELi64ELi128ELi4ELb0ELb0EN7cutlass6half_tE19Flash_kernel_traitsILi64ELi64ELi128ELi4ES3_EELb0ELb1ELb0ELb0ELb1ELb1ELb0ELb0EEEvNS_16Flash_fwd_paramsE --------------------------
	.section	.text._ZN5flash24flash_fwd_splitkv_kernelI23Flash_fwd_kernel_traitsILi64ELi64ELi128ELi4ELb0ELb0EN7cutlass6half_tE19Flash_kernel_traitsILi64ELi64ELi128ELi4ES3_EELb0ELb1ELb0ELb0ELb1ELb1ELb0ELb0EEEvNS_16Flash_fwd_paramsE,"ax",@progbits
	.align	128
        .global         _ZN5flash24flash_fwd_splitkv_kernelI23Flash_fwd_kernel_traitsILi64ELi64ELi128ELi4ELb0ELb0EN7cutlass6half_tE19Flash_kernel_traitsILi64ELi64ELi128ELi4ES3_EELb0ELb1ELb0ELb0ELb1ELb1ELb0ELb0EEEvNS_16Flash_fwd_paramsE
        .type           _ZN5flash24flash_fwd_splitkv_kernelI23Flash_fwd_kernel_traitsILi64ELi64ELi128ELi4ELb0ELb0EN7cutlass6half_tE19Flash_kernel_traitsILi64ELi64ELi128ELi4ES3_EELb0ELb1ELb0ELb0ELb1ELb1ELb0ELb0EEEvNS_16Flash_fwd_paramsE,@function
        .size           _ZN5flash24flash_fwd_splitkv_kernelI23Flash_fwd_kernel_traitsILi64ELi64ELi128ELi4ELb0ELb0EN7cutlass6half_tE19Flash_kernel_traitsILi64ELi64ELi128ELi4ES3_EELb0ELb1ELb0ELb0ELb1ELb1ELb0ELb0EEEvNS_16Flash_fwd_paramsE,(.L_x_14823 - _ZN5flash24flash_fwd_splitkv_kernelI23Flash_fwd_kernel_traitsILi64ELi64ELi128ELi4ELb0ELb0EN7cutlass6half_tE19Flash_kernel_traitsILi64ELi64ELi128ELi4ES3_EELb0ELb1ELb0ELb0ELb1ELb1ELb0ELb0EEEvNS_16Flash_fwd_paramsE)
        .other          _ZN5flash24flash_fwd_splitkv_kernelI23Flash_fwd_kernel_traitsILi64ELi64ELi128ELi4ELb0ELb0EN7cutlass6half_tE19Flash_kernel_traitsILi64ELi64ELi128ELi4ES3_EELb0ELb1ELb0ELb0ELb1ELb1ELb0ELb0EEEvNS_16Flash_fwd_paramsE,@"STO_CUDA_ENTRY STV_DEFAULT"
_ZN5flash24flash_fwd_splitkv_kernelI23Flash_fwd_kernel_traitsILi64ELi64ELi128ELi4ELb0ELb0EN7cutlass6half_tE19Flash_kernel_traitsILi64ELi64ELi128ELi4ES3_EELb0ELb1ELb0ELb0ELb1ELb1ELb0ELb0EEEvNS_16Flash_fwd_paramsE:
.text._ZN5flash24flash_fwd_splitkv_kernelI23Flash_fwd_kernel_traitsILi64ELi64ELi128ELi4ELb0ELb0EN7cutlass6half_tE19Flash_kernel_traitsILi64ELi64ELi128ELi4ES3_EELb0ELb1ELb0ELb0ELb1ELb1ELb0ELb0EEEvNS_16Flash_fwd_paramsE:
[----:B------:R-:W-:Y:S01]  /*0000*/  LDC R1, c[0x0][0x37c] ;  /* 0x0000df00ff017b82 */ /* 0x000fe20000000800 */
[----:B------:R-:W1:Y:S07]  /*0010*/  S2R R37, SR_CTAID.X ;  /* 0x0000000000257919 */ /* 0x000e6e0000002500 */
[----:B------:R-:W2:Y:S01]  /*0020*/  LDC.64 R2, c[0x0][0x348] ;  /* 0x0000d200ff027b82 */ /* 0x000ea20000000a00 */
[----:B------:R-:W-:Y:S01]  /*0030*/  BSSY.RECONVERGENT B3, `(.L_x_12912) ;  /* 0x0000005000037945 */ /* 0x000fe20003800200 */
[----:B------:R-:W-:Y:S01]  /*0040*/  MOV R174, 0x80 ;  /* 0x0000008000ae7802 */ /* 0x000fe20000000f00 */
[----:B------:R-:W3:Y:S01]  /*0050*/  S2R R176, SR_CTAID.Y ;  /* 0x0000000000b07919 */ /* 0x000ee20000002600 */
[----:B------:R-:W4:Y:S05]  /*0060*/  S2R R175, SR_CTAID.Z ;  /* 0x0000000000af7919 */ /* 0x000f2a0000002700 */
[----:B-1234-:R-:W-:Y:S05]  /*0070*/  CALL.REL.NOINC `($_ZN5flash24flash_fwd_splitkv_kernelI23Flash_fwd_kernel_traitsILi64ELi64ELi128ELi4ELb0ELb0EN7cutlass6half_tE19Flash_kernel_traitsILi64ELi64ELi128ELi4ES3_EELb0ELb1ELb0ELb0ELb1ELb1ELb0ELb0EEEvNS_16Flash_fwd_paramsE$_ZN5flash30compute_attn_1rowblock_splitkvI23Flash_fwd_kernel_traitsILi64ELi64ELi128ELi4ELb0ELb0EN7cutlass6half_tE19Flash_kernel_traitsILi64ELi64ELi128ELi4ES3_EELb0ELb1ELb0ELb0ELb1ELb1ELb0ELb0ENS_16Flash_fwd_paramsEEEvRKT8_iiiii) ;  /* 0x0000000000087944 */ /* 0x01efea0003c00000 */
[----:B------:R-:W-:Y:S05]  /*0080*/  BSYNC.RECONVERGENT B3 ;  /* 0x0000000000037941 */ /* 0x000fea0003800200 */
.L_x_12912:
[----:B------:R-:W-:Y:S05]  /*0090*/  EXIT ;  /* 0x000000000000794d */ /* 0x000fea0003800000 */
        .type           $_ZN5flash24flash_fwd_splitkv_kernelI23Flash_fwd_kernel_traitsILi64ELi64ELi128ELi4ELb0ELb0EN7cutlass6half_tE19Flash_kernel_traitsILi64ELi64ELi128ELi4ES3_EELb0ELb1ELb0ELb0ELb1ELb1ELb0ELb0EEEvNS_16Flash_fwd_paramsE$_ZN5flash30compute_attn_1rowblock_splitkvI23Flash_fwd_kernel_traitsILi64ELi64ELi128ELi4ELb0ELb0EN7cutlass6half_tE19Flash_kernel_traitsILi64ELi64ELi128ELi4ES3_EELb0ELb1ELb0ELb0ELb1ELb1ELb0ELb0ENS_16Flash_fwd_paramsEEEvRKT8_iiiii,@function
        .size           $_ZN5flash24flash_fwd_splitkv_kernelI23Flash_fwd_kernel_traitsILi64ELi64ELi128ELi4ELb0ELb0EN7cutlass6half_tE19Flash_kernel_traitsILi64ELi64ELi128ELi4ES3_EELb0ELb1ELb0ELb0ELb1ELb1ELb0ELb0EEEvNS_16Flash_fwd_paramsE$_ZN5flash30compute_attn_1rowblock_splitkvI23Flash_fwd_kernel_traitsILi64ELi64ELi128ELi4ELb0ELb0EN7cutlass6half_tE19Flash_kernel_traitsILi64ELi64ELi128ELi4ES3_EELb0ELb1ELb0ELb0ELb1ELb1ELb0ELb0ENS_16Flash_fwd_paramsEEEvRKT8_iiiii,(.L_x_14823 - $_ZN5flash24flash_fwd_splitkv_kernelI23Flash_fwd_kernel_traitsILi64ELi64ELi128ELi4ELb0ELb0EN7cutlass6half_tE19Flash_kernel_traitsILi64ELi64ELi128ELi4ES3_EELb0ELb1ELb0ELb0ELb1ELb1ELb0ELb0EEEvNS_16Flash_fwd_paramsE$_ZN5flash30compute_attn_1rowblock_splitkvI23Flash_fwd_kernel_traitsILi64ELi64ELi128ELi4ELb0ELb0EN7cutlass6half_tE19Flash_kernel_traitsILi64ELi64ELi128ELi4ES3_EELb0ELb1ELb0ELb0ELb1ELb1ELb0ELb0ENS_16Flash_fwd_paramsEEEvRKT8_iiiii)
$_ZN5flash24flash_fwd_splitkv_kernelI23Flash_fwd_kernel_traitsILi64ELi64ELi128ELi4ELb0ELb0EN7cutlass6half_tE19Flash_kernel_traitsILi64ELi64ELi128ELi4ES3_EELb0ELb1ELb0ELb0ELb1ELb1ELb0ELb0EEEvNS_16Flash_fwd_paramsE$_ZN5flash30compute_attn_1rowblock_splitkvI23Flash_fwd_kernel_traitsILi64ELi64ELi128ELi4ELb0ELb0EN7cutlass6half_tE19Flash_kernel_traitsILi64ELi64ELi128ELi4ES3_EELb0ELb1ELb0ELb0ELb1ELb1ELb0ELb0ENS_16Flash_fwd_paramsEEEvRKT8_iiiii:
        /* <DEDUP_REMOVED lines=39> */
.L_x_12914:
[----:B------:R-:W-:Y:S05]  /*0310*/  BSYNC.RECONVERGENT B0 ;  /* 0x0000000000007941 */ /* 0x000fea0003800200 */
.L_x_12913:
[----:B------:R-:W-:Y:S04]  /*0320*/  BSSY.RECONVERGENT B0, `(.L_x_12915) ;  /* 0x0000007000007945 */ /* 0x000fe80003800200 */
[----:B------:R-:W-:Y:S05]  /*0330*/  @!P3 BRA `(.L_x_12916) ;  /* 0x000000000014b947 */ /* 0x000fea0003800000 */
[----:B------:R-:W4:Y:S02]  /*0340*/  LD.E.U8 R5, desc[UR4][R2.64+0x1b2] ;  /* 0x0001b20402057980 */ /* 0x000f24000c101100 */
[----:B----4-:R-:W-:-:S13]  /*0350*/  ISETP.NE.AND P1, PT, R5, RZ, PT ;  /* 0x000000ff0500720c */ /* 0x010fda0003f25270 */
[----:B------:R-:W4:Y:S02]  /*0360*/  @P1 LD.E R14, desc[UR4][R16.64+0x4] ;  /* 0x00000404100e1980 */ /* 0x000f24000c101900 */
[----:B----45:R-:W-:-:S06]  /*0370*/  @P1 IADD3 R23, PT, PT, R14, -R13, RZ ;  /* 0x8000000d0e171210 */ /* 0x030fcc0007ffe0ff */
[----:B------:R4:W5:Y:S02]  /*0380*/  @!P1 LD.E R23, desc[UR4][R16.64] ;  /* 0x0000000410179980 */ /* 0x000964000c101900 */
.L_x_12916:
[----:B------:R-:W-:Y:S05]  /*0390*/  BSYNC.RECONVERGENT B0 ;  /* 0x0000000000007941 */ /* 0x000fea0003800200 */
.L_x_12915:
        /* <DEDUP_REMOVED lines=8> */
.L_x_12918:
[----:B------:R-:W5:Y:S01]  /*0420*/  LD.E.64 R6, desc[UR4][R2.64+0x108] ;  /* 0x0001080402067980 */ /* 0x000f62000c101b00 */
[----:B------:R-:W-:Y:S01]  /*0430*/  BSSY.RECONVERGENT B0, `(.L_x_12920) ;  /* 0x0000006000007945 */ /* 0x000fe20003800200 */
[----:B------:R-:W-:Y:S01]  /*0440*/  IMAD.MOV.U32 R5, RZ, RZ, RZ ;  /* 0x000000ffff057224 */ /* 0x000fe200078e00ff */
[----:B-----5:R-:W-:-:S04]  /*0450*/  ISETP.NE.U32.AND P0, PT, R6, RZ, PT ;  /* 0x000000ff0600720c */ /* 0x020fc80003f05070 */
[----:B------:R-:W-:-:S13]  /*0460*/  ISETP.NE.AND.EX P0, PT, R7, RZ, PT, P0 ;  /* 0x000000ff0700720c */ /* 0x000fda0003f05300 */
[----:B------:R-:W-:Y:S05]  /*0470*/  @!P0 BRA `(.L_x_12921) ;  /* 0x0000000000048947 */ /* 0x000fea0003800000 */
[----:B------:R1:W5:Y:S02]  /*0480*/  LD.E R5, desc[UR4][R2.64+0xbc] ;  /* 0x0000bc0402057980 */ /* 0x000364000c101900 */
.L_x_12921:
[----:B------:R-:W-:Y:S05]  /*0490*/  BSYNC.RECONVERGENT B0 ;  /* 0x0000000000007941 */ /* 0x000fea0003800200 */
.L_x_12920:
[----:B-----5:R-:W-:Y:S02]  /*04a0*/  IADD3 R23, PT, PT, R5, R23, -R12 ;  /* 0x0000001705177210 */ /* 0x020fe40007ffe80c */
.L_x_12919:
[----:B------:R-:W-:Y:S05]  /*04b0*/  BSYNC.RECONVERGENT B1 ;  /* 0x0000000000017941 */ /* 0x000fea0003800200 */
.L_x_12917:
[----:B------:R-:W-:Y:S01]  /*04c0*/  IMAD.SHL.U32 R178, R37, 0x40, RZ ;  /* 0x0000004025b27824 */ /* 0x000fe200078e00ff */
[----:B------:R-:W-:Y:S01]  /*04d0*/  MOV R6, R174 ;  /* 0x000000ae00067202 */ /* 0x000fe20000000f00 */
[----:B------:R-:W-:-:S03]  /*04e0*/  IMAD.MOV.U32 R7, RZ, RZ, 0x0 ;  /* 0x00000000ff077424 */ /* 0x000fc600078e00ff */
[----:B------:R-:W-:-:S13]  /*04f0*/  ISETP.GT.AND P0, PT, R49, R178, PT ;  /* 0x000000b23100720c */ /* 0x000fda0003f04270 */
[----:B-1234-:R-:W-:Y:S05]  /*0500*/  @!P0 RET.REL.NODEC R6 `(_ZN5flash24flash_fwd_splitkv_kernelI23Flash_fwd_kernel_traitsILi64ELi64ELi128ELi4ELb0ELb0EN7cutlass6half_tE19Flash_kernel_traitsILi64ELi64ELi128ELi4ES3_EELb0ELb1ELb0ELb0ELb1ELb1ELb0ELb0EEEvNS_16Flash_fwd_paramsE) ;  /* 0xfffffff806bc8950 */ /* 0x01efea0003c3ffff */
        /* <DEDUP_REMOVED lines=48> */
[----:B-1----:R-:W-:Y:S01]  /*0810*/  IMAD R2, R11, R178, RZ ;  /* 0x000000b20b027224 */ /* 0x002fe200078e02ff */
        /* <DEDUP_REMOVED lines=45> */
.L_x_12924:
[----:B------:R-:W-:Y:S05]  /*0af0*/  BSYNC.RECONVERGENT B0 ;  /* 0x0000000000007941 */ /* 0x000fea0003800200 */
.L_x_12923:
        /* <DEDUP_REMOVED lines=13> */
.L_x_12926:
[----:B------:R-:W-:Y:S05]  /*0bd0*/  BSYNC.RECONVERGENT B0 ;  /* 0x0000000000007941 */ /* 0x000fea0003800200 */
.L_x_12925:
        /* <DEDUP_REMOVED lines=12> */
.L_x_12928:
[----:B------:R-:W-:Y:S05]  /*0ca0*/  BSYNC.RECONVERGENT B0 ;  /* 0x0000000000007941 */ /* 0x000fea0003800200 */
.L_x_12927:
[----:B------:R-:W-:Y:S01]  /*0cb0*/  MOV R175, 0x0 ;  /* 0x0000000000af7802 */ /* 0x000fe20000000f00 */
[----:B------:R-:W-:Y:S04]  /*0cc0*/  @!P6 ST.E desc[UR4][R12.64], R3 ;  /* 0x000000030c00e985 */ /* 0x000fe8000c101904 */
[----:B------:R-:W-:Y:S04]  /*0cd0*/  @!P5 ST.E desc[UR4][R12.64+0x40], R2 ;  /* 0x000040020c00d985 */ /* 0x000fe8000c101904 */
[----:B------:R1:W-:Y:S02]  /*0ce0*/  @!P4 ST.E desc[UR4][R12.64+0x80], R0 ;  /* 0x000080000c00c985 */ /* 0x0003e4000c101904 */
[----:B-1234-:R-:W-:Y:S05]  /*0cf0*/  @P0 RET.REL.NODEC R174 `(_ZN5flash24flash_fwd_splitkv_kernelI23Flash_fwd_kernel_traitsILi64ELi64ELi128ELi4ELb0ELb0EN7cutlass6half_tE19Flash_kernel_traitsILi64ELi64ELi128ELi4ES3_EELb0ELb1ELb0ELb0ELb1ELb1ELb0ELb0EEEvNS_16Flash_fwd_paramsE) ;  /* 0xfffffff0aec00950 */ /* 0x01efea0003c3ffff */
[----:B------:R-:W-:Y:S02]  /*0d00*/  MOV R3, 0x7f800000 ;  /* 0x7f80000000037802 */ /* 0x000fe40000000f00 */
[----:B------:R-:W-:-:S03]  /*0d10*/  MOV R175, 0x0 ;  /* 0x0000000000af7802 */ /* 0x000fc60000000f00 */
[----:B------:R1:W-:Y:S02]  /*0d20*/  ST.E desc[UR4][R12.64+0xc0], R3 ;  /* 0x0000c0030c007985 */ /* 0x0003e4000c101904 */
[----:B-1----:R-:W-:Y:S05]  /*0d30*/  RET.REL.NODEC R174 `(_ZN5flash24flash_fwd_splitkv_kernelI23Flash_fwd_kernel_traitsILi64ELi64ELi128ELi4ELb0ELb0EN7cutlass6half_tE19Flash_kernel_traitsILi64ELi64ELi128ELi4ES3_EELb0ELb1ELb0ELb0ELb1ELb1ELb0ELb0EEEvNS_16Flash_fwd_paramsE) ;  /* 0xfffffff0aeb07950 */ /* 0x002fea0003c3ffff */
.L_x_12922:
        /* <DEDUP_REMOVED lines=47> */
[----:B------:R-:W-:Y:S02]  /*1030*/  LEA R182, P1, R12, R130, 0x2 ;  /* 0x000000820cb67211 */ /* 0x000fe400078210ff */
        /* <DEDUP_REMOVED lines=43> */
[----:B------:R-:W-:-:S04]  /*12f0*/  IMAD R5, R19, R11, RZ ;  /* 0x0000000b13057224 */ /* 0x000fc800078e02ff */
[----:B------:R-:W-:Y:S02]  /*1300*/  IMAD R6, R18, R6, R5 ;  /* 0x0000000612067224 */ /* 0x000fe400078e0205 */
        /* <DEDUP_REMOVED lines=8> */
.L_x_12930:
        /* <DEDUP_REMOVED lines=30> */
[----:B------:R-:W-:Y:S02]  /*1570*/  @!P1 IMAD.IADD R5, R5, 0x1, -R0 ;  /* 0x0000000105059824 */ /* 0x000fe400078e0a00 */
[----:B------:R-:W-:Y:S01]  /*1580*/  @!P3 IMAD.IADD R25, R25, 0x1, R4 ;  /* 0x000000011919b824 */ /* 0x000fe200078e0204 */
[----:B------:R-:W-:Y:S02]  /*1590*/  @P3 IADD3 R4, PT, PT, R12, R13, RZ ;  /* 0x0000000d0c043210 */ /* 0x000fe40007ffe0ff */
[----:B------:R-:W-:Y:S01]  /*15a0*/  ISETP.GE.U32.AND P4, PT, R5, R0, PT ;  /* 0x000000000500720c */ /* 0x000fe20003f86070 */
[C---:B------:R-:W-:Y:S01]  /*15b0*/  @!P3 IMAD R7, R20.reuse, R6, R7 ;  /* 0x000000061407b224 */ /* 0x040fe200078e0207 */
[----:B------:R-:W-:Y:S01]  /*15c0*/  LOP3.LUT R5, R175, R14, RZ, 0x3c, !PT ;  /* 0x0000000eaf057212 */ /* 0x000fe200078e3cff */
[----:B------:R-:W-:Y:S01]  /*15d0*/  @!P3 IMAD.WIDE.U32 R24, R20, R11, R24 ;  /* 0x0000000b1418b225 */ /* 0x000fe200078e0018 */
[----:B------:R-:W-:Y:S02]  /*15e0*/  @!P1 IADD3 R9, PT, PT, R9, 0x1, RZ ;  /* 0x0000000109099810 */ /* 0x000fe40007ffe0ff */
[----:B------:R-:W-:Y:S01]  /*15f0*/  ISETP.GE.AND P2, PT, R5, RZ, PT ;  /* 0x000000ff0500720c */ /* 0x000fe20003f46270 */
[----:B------:R-:W-:-:S02]  /*1600*/  @P3 IMAD R0, R167, R4, RZ ;  /* 0x00000004a7003224 */ /* 0x000fc400078e02ff */
[----:B------:R-:W-:Y:S01]  /*1610*/  @P3 IMAD.WIDE.U32 R20, R166, R4, RZ ;  /* 0x00000004a6143225 */ /* 0x000fe200078e00ff */
[----:B------:R-:W-:Y:S02]  /*1620*/  ISETP.NE.AND P1, PT, R14, RZ, PT ;  /* 0x000000ff0e00720c */ /* 0x000fe40003f25270 */
[----:B------:R-:W-:Y:S01]  /*1630*/  @!P3 IADD3 R7, PT, PT, R25, R7, RZ ;  /* 0x000000071907b210 */ /* 0x000fe20007ffe0ff */
[----:B------:R-:W-:Y:S01]  /*1640*/  @P3 IMAD.IADD R7, R21, 0x1, R0 ;  /* 0x0000000115073824 */ /* 0x000fe200078e0200 */
[----:B------:R-:W-:Y:S02]  /*1650*/  @!P3 MOV R10, R24 ;  /* 0x00000018000ab202 */ /* 0x000fe40000000f00 */
[----:B------:R-:W-:Y:S01]  /*1660*/  @P3 MOV R10, R20 ;  /* 0x00000014000a3202 */ /* 0x000fe20000000f00 */
[----:B------:R-:W-:Y:S01]  /*1670*/  @!P3 IMAD R0, R39, R12, RZ ;  /* 0x0000000c2700b224 */ /* 0x000fe200078e02ff */
[----:B------:R-:W-:Y:S02]  /*1680*/  @!P3 SHF.R.S32.HI R5, RZ, 0x1f, R12 ;  /* 0x0000001fff05b819 */ /* 0x000fe4000001140c */
[----:B------:R-:W-:Y:S01]  /*1690*/  LEA R4, R100, 0xffffff80, 0x7 ;  /* 0xffffff8064047811 */ /* 0x000fe200078e38ff */
[----:B------:R-:W-:Y:S01]  /*16a0*/  IMAD.MOV.U32 R20, RZ, RZ, R10 ;  /* 0x000000ffff147224 */ /* 0x000fe200078e000a */
[----:B------:R-:W-:-:S02]  /*16b0*/  MOV R21, R7 ;  /* 0x0000000700157202 */ /* 0x000fc40000000f00 */
[----:B------:R-:W-:Y:S01]  /*16c0*/  @P4 IADD3 R9, PT, PT, R9, 0x1, RZ ;  /* 0x0000000109094810 */ /* 0x000fe20007ffe0ff */
[----:B------:R-:W-:Y:S02]  /*16d0*/  @!P3 IMAD R0, R5, R38, R0 ;  /* 0x000000260500b224 */ /* 0x000fe400078e0200 */
[----:B------:R-:W-:Y:S01]  /*16e0*/  @!P3 IMAD.WIDE.U32 R24, R38, R12, RZ ;  /* 0x0000000c2618b225 */ /* 0x000fe200078e00ff */
[----:B------:R-:W-:Y:S02]  /*16f0*/  @!P2 IADD3 R9, PT, PT, -R9, RZ, RZ ;  /* 0x000000ff0909a210 */ /* 0x000fe40007ffe1ff */
[----:B------:R-:W-:Y:S01]  /*1700*/  @!P1 LOP3.LUT R9, RZ, R14, RZ, 0x33, !PT ;  /* 0x0000000eff099212 */ /* 0x000fe200078e33ff */
[-C--:B------:R-:W-:Y:S02]  /*1710*/  IMAD R6, R167, R4.reuse, RZ ;  /* 0x00000004a7067224 */ /* 0x080fe400078e02ff */
[----:B------:R-:W-:Y:S01]  /*1720*/  IMAD.WIDE.U32 R20, R166, R4, R20 ;  /* 0x00000004a6147225 */ /* 0x000fe200078e0014 */
[----:B------:R-:W-:-:S02]  /*1730*/  @!P3 SHF.R.S32.HI R5, RZ, 0x1f, R11 ;  /* 0x0000001fff05b819 */ /* 0x000fc4000001140b */
[----:B------:R-:W-:Y:S01]  /*1740*/  @P3 IADD3 R12, PT, PT, R12, R13, RZ ;  /* 0x0000000d0c0c3210 */ /* 0x000fe20007ffe0ff */
[----:B------:R-:W-:Y:S02]  /*1750*/  @!P3 IMAD.IADD R25, R25, 0x1, R0 ;  /* 0x000000011919b824 */ /* 0x000fe400078e0200 */
[----:B------:R-:W-:Y:S01]  /*1760*/  IMAD.IADD R21, R21, 0x1, R6 ;  /* 0x0000000115157824 */ /* 0x000fe200078e0206 */
[----:B------:R-:W-:Y:S01]  /*1770*/  SHF.R.S32.HI R6, RZ, 0x1f, R9 ;  /* 0x0000001fff067819 */ /* 0x000fe20000011409 */
[----:B------:R-:W-:Y:S02]  /*1780*/  @!P3 IMAD R0, R17, R11, RZ ;  /* 0x0000000b1100b224 */ /* 0x000fe400078e02ff */
[----:B------:R-:W-:Y:S02]  /*1790*/  IMAD R7, R19, R9, RZ ;  /* 0x0000000913077224 */ /* 0x000fe400078e02ff */
[C---:B------:R-:W-:Y:S02]  /*17a0*/  @!P3 IMAD R0, R16.reuse, R5, R0 ;  /* 0x000000051000b224 */ /* 0x040fe400078e0200 */
[----:B------:R-:W-:-:S04]  /*17b0*/  @!P3 IMAD.WIDE.U32 R16, R16, R11, R24 ;  /* 0x0000000b1010b225 */ /* 0x000fc800078e0018 */
[----:B------:R-:W-:Y:S02]  /*17c0*/  @P3 IMAD R5, R39, R12, RZ ;  /* 0x0000000c27053224 */ /* 0x000fe400078e02ff */
[----:B------:R-:W-:-:S04]  /*17d0*/  IMAD.WIDE.U32 R10, R18, R9, R20 ;  /* 0x00000009120a7225 */ /* 0x000fc800078e0014 */
[----:B------:R-:W-:Y:S02]  /*17e0*/  IMAD R6, R18, R6, R7 ;  /* 0x0000000612067224 */ /* 0x000fe400078e0207 */
[----:B------:R-:W-:Y:S01]  /*17f0*/  @P3 IMAD.WIDE.U32 R12, R38, R12, RZ ;  /* 0x0000000c260c3225 */ /* 0x000fe200078e00ff */
[----:B------:R-:W-:Y:S02]  /*1800*/  @!P3 IADD3 R22, PT, PT, R17, R0, RZ ;  /* 0x000000001116b210 */ /* 0x000fe40007ffe0ff */
[----:B------:R-:W-:Y:S01]  /*1810*/  IADD3 R6, PT, PT, R11, R6, RZ ;  /* 0x000000060b067210 */ /* 0x000fe20007ffe0ff */
[----:B------:R-:W-:Y:S01]  /*1820*/  @P3 IMAD.IADD R22, R13, 0x1, R5 ;  /* 0x000000010d163824 */ /* 0x000fe200078e0205 */
[----:B------:R-:W-:Y:S02]  /*1830*/  @P3 MOV R16, R12 ;  /* 0x0000000c00103202 */ /* 0x000fe40000000f00 */
[----:B------:R-:W-:Y:S02]  /*1840*/  MOV R9, RZ ;  /* 0x000000ff00097202 */ /* 0x000fe40000000f00 */
.L_x_12931:
[----:B------:R-:W-:Y:S05]  /*1850*/  BSYNC.RECONVERGENT B0 ;  /* 0x0000000000007941 */ /* 0x000fea0003800200 */
.L_x_12929:
[----:B------:R-:W-:Y:S01]  /*1860*/  ISETP.NE.AND P2, PT, R179, -0x1, PT ;  /* 0xffffffffb300780c */ /* 0x000fe20003f45270 */
[----:B------:R-:W2:Y:S04]  /*1870*/  LD.E.64 R30, desc[UR4][R2.64+0x30] ;  /* 0x00003004021e7980 */ /* 0x000ea8000c101b00 */
[----:B------:R-:W3:Y:S04]  /*1880*/  LD.E.64 R26, desc[UR4][R2.64+0x8] ;  /* 0x00000804021a7980 */ /* 0x000ee8000c101b00 */
[----:B------:R-:W4:Y:S04]  /*1890*/  LD.E.64 R20, desc[UR4][R2.64+0x48] ;  /* 0x0000480402147980 */ /* 0x000f28000c101b00 */
[----:B------:R-:W3:Y:S04]  /*18a0*/  @!P2 LD.E.64 R32, desc[UR4][R2.64+0x18] ;  /* 0x000018040220a980 */ /* 0x000ee8000c101b00 */
[----:B------:R-:W4:Y:S04]  /*18b0*/  LD.E.64 R24, desc[UR4][R2.64] ;  /* 0x0000000402187980 */ /* 0x000f28000c101b00 */
[----:B------:R-:W5:Y:S01]  /*18c0*/  LD.E.64 R12, desc[UR4][R2.64+0x10] ;  /* 0x00001004020c7980 */ /* 0x000f62000c101b00 */
[----:B------:R-:W-:-:S04]  /*18d0*/  IABS R7, R14 ;  /* 0x0000000e00077213 */ /* 0x000fc80000000000 */
[----:B------:R-:W1:Y:S08]  /*18e0*/  I2F.RP R15, R7 ;  /* 0x00000007000f7306 */ /* 0x000e700000209400 */
[----:B-1----:R-:W1:Y:S02]  /*18f0*/  MUFU.RCP R11, R15 ;  /* 0x0000000f000b7308 */ /* 0x002e640000001000 */
[----:B-1----:R-:W-:-:S06]  /*1900*/  IADD3 R11, PT, PT, R11, 0xffffffe, RZ ;  /* 0x0ffffffe0b0b7810 */ /* 0x002fcc0007ffe0ff */
        /* <DEDUP_REMOVED lines=11> */
[----:B-----5:R-:W-:-:S12]  /*19c0*/  IMAD R15, R9, R38, RZ ;  /* 0x00000026090f7224 */ /* 0x020fd800078e02ff */
[----:B------:R-:W-:-:S04]  /*19d0*/  @!P3 IADD3 R0, PT, PT, R0, -R7, RZ ;  /* 0x800000070000b210 */ /* 0x000fc80007ffe0ff */
[----:B------:R-:W-:Y:S02]  /*19e0*/  ISETP.GE.U32.AND P1, PT, R0, R7, PT ;  /* 0x000000070000720c */ /* 0x000fe40003f26070 */
[----:B------:R-:W-:-:S04]  /*19f0*/  LOP3.LUT R0, R175, R14, RZ, 0x3c, !PT ;  /* 0x0000000eaf007212 */ /* 0x000fc800078e3cff */
[----:B------:R-:W-:Y:S02]  /*1a00*/  ISETP.GE.AND P4, PT, R0, RZ, PT ;  /* 0x000000ff0000720c */ /* 0x000fe40003f86270 */
[----:B------:R-:W-:Y:S01]  /*1a10*/  SHF.L.U32 R0, R8, 0x3, RZ ;  /* 0x0000000308007819 */ /* 0x000fe200000006ff */
[----:B------:R-:W-:Y:S02]  /*1a20*/  @!P3 VIADD R18, R18, 0x1 ;  /* 0x000000011212b836 */ /* 0x000fe40000000000 */
[----:B------:R-:W-:Y:S01]  /*1a30*/  IMAD R15, R4, R39, R15 ;  /* 0x00000027040f7224 */ /* 0x000fe200078e020f */
[----:B------:R-:W-:Y:S01]  /*1a40*/  LOP3.LUT R7, R0, 0x38, RZ, 0xc0, !PT ;  /* 0x0000003800077812 */ /* 0x000fe200078ec0ff */
[----:B------:R-:W-:Y:S01]  /*1a50*/  IMAD.WIDE.U32 R34, R4, R38, RZ ;  /* 0x0000002604227225 */ /* 0x000fe200078e00ff */
[----:B------:R-:W-:-:S03]  /*1a60*/  ISETP.NE.AND P5, PT, R14, RZ, PT ;  /* 0x000000ff0e00720c */ /* 0x000fc60003fa5270 */
[----:B------:R-:W-:Y:S01]  /*1a70*/  @P1 VIADD R18, R18, 0x1 ;  /* 0x0000000112121836 */ /* 0x000fe20000000000 */
[----:B------:R-:W-:Y:S02]  /*1a80*/  IADD3 R15, PT, PT, R35, R15, RZ ;  /* 0x0000000f230f7210 */ /* 0x000fe40007ffe0ff */
[----:B------:R-:W-:-:S04]  /*1a90*/  IADD3 R16, P3, P1, R34, R16, R7 ;  /* 0x0000001022107210 */ /* 0x000fc8000797e007 */
[----:B------:R-:W-:Y:S02]  /*1aa0*/  IADD3.X R15, PT, PT, R15, R22, RZ, P3, P1 ;  /* 0x000000160f0f7210 */ /* 0x000fe40001fe24ff */
[----:B------:R-:W-:Y:S02]  /*1ab0*/  IADD3 R42, P1, PT, R7, R10, RZ ;  /* 0x0000000a072a7210 */ /* 0x000fe40007f3e0ff */
[----:B------:R-:W-:Y:S02]  /*1ac0*/  SHF.R.U32.HI R4, RZ, 0x3, R8 ;  /* 0x00000003ff047819 */ /* 0x000fe40000011608 */
[----:B------:R-:W-:Y:S01]  /*1ad0*/  MOV R5, RZ ;  /* 0x000000ff00057202 */ /* 0x000fe20000000f00 */
[----:B------:R-:W1:Y:S01]  /*1ae0*/  S2R R9, SR_CgaCtaId ;  /* 0x0000000000097919 */ /* 0x000e620000008800 */
[----:B------:R-:W-:Y:S01]  /*1af0*/  @!P4 IMAD.MOV R18, RZ, RZ, -R18 ;  /* 0x000000ffff12c224 */ /* 0x000fe200078e0a12 */
[----:B------:R-:W-:Y:S01]  /*1b00*/  @!P5 LOP3.LUT R18, RZ, R14, RZ, 0x33, !PT ;  /* 0x0000000eff12d212 */ /* 0x000fe200078e33ff */
[----:B------:R-:W-:-:S02]  /*1b10*/  IMAD.X R43, RZ, RZ, R6, P1 ;  /* 0x000000ffff2b7224 */ /* 0x000fc400008e0606 */
[----:B------:R-:W-:Y:S01]  /*1b20*/  IMAD.WIDE.U32 R36, R37, 0x40, R4 ;  /* 0x0000004025247825 */ /* 0x000fe200078e0004 */
[----:B------:R-:W-:-:S03]  /*1b30*/  SHF.R.S32.HI R11, RZ, 0x1f, R18 ;  /* 0x0000001fff0b7819 */ /* 0x000fc60000011412 */
[----:B------:R-:W-:Y:S02]  /*1b40*/  IMAD R171, R167, R4, RZ ;  /* 0x00000004a7ab7224 */ /* 0x000fe400078e02ff */
[----:B------:R-:W-:Y:S01]  /*1b50*/  IMAD R6, R29, R18, RZ ;  /* 0x000000121d067224 */ /* 0x000fe200078e02ff */
[----:B------:R-:W-:-:S03]  /*1b60*/  IADD3 R168, PT, PT, -R178, R49, RZ ;  /* 0x00000031b2a87210 */ /* 0x000fc60007ffe1ff */
[----:B------:R-:W-:Y:S01]  /*1b70*/  IMAD R6, R11, R28, R6 ;  /* 0x0000001c0b067224 */ /* 0x000fe200078e0206 */
[----:B------:R-:W-:Y:S01]  /*1b80*/  IADD3 R11, PT, PT, R4, 0x10, RZ ;  /* 0x00000010040b7810 */ /* 0x000fe20007ffe0ff */
[----:B------:R-:W-:-:S03]  /*1b90*/  IMAD.WIDE.U32 R18, R28, R18, RZ ;  /* 0x000000121c127225 */ /* 0x000fc600078e00ff */
[-C--:B------:R-:W-:Y:S02]  /*1ba0*/  ISETP.GE.AND P5, PT, R11, R168.reuse, PT ;  /* 0x000000a80b00720c */ /* 0x080fe40003fa6270 */
[----:B------:R-:W-:Y:S02]  /*1bb0*/  ISETP.GE.AND P6, PT, R4, R168, PT ;  /* 0x000000a80400720c */ /* 0x000fe40003fc6270 */
[----:B------:R-:W-:Y:S02]  /*1bc0*/  IADD3 R16, P4, PT, R16, R18, RZ ;  /* 0x0000001210107210 */ /* 0x000fe40007f9e0ff */
[----:B------:R-:W-:-:S04]  /*1bd0*/  IADD3 R6, PT, PT, R19, R6, RZ ;  /* 0x0000000613067210 */ /* 0x000fc80007ffe0ff */
[----:B------:R-:W-:Y:S01]  /*1be0*/  IADD3.X R17, PT, PT, R15, R6, RZ, P4, !PT ;  /* 0x000000060f117210 */ /* 0x000fe200027fe4ff */
[----:B------:R-:W-:Y:S02]  /*1bf0*/  VIADD R48, R100, 0xffffffff ;  /* 0xffffffff64307836 */ /* 0x000fe40000000000 */
[----:B--2---:R-:W-:-:S04]  /*1c00*/  @P2 IMAD.WIDE.U32 R34, R30, R179, RZ ;  /* 0x000000b31e222225 */ /* 0x004fc800078e00ff */
[----:B------:R-:W-:Y:S02]  /*1c10*/  @P2 IMAD R10, R31, R179, RZ ;  /* 0x000000b31f0a2224 */ /* 0x000fe400078e02ff */
[----:B---3--:R-:W-:-:S04]  /*1c20*/  @!P2 IMAD.WIDE.U32 R40, R32, R176, RZ ;  /* 0x000000b02028a225 */ /* 0x008fc800078e00ff */
[----:B------:R-:W-:Y:S01]  /*1c30*/  @!P2 IMAD R5, R33, R176, RZ ;  /* 0x000000b02105a224 */ /* 0x000fe200078e02ff */
[----:B------:R-:W-:Y:S01]  /*1c40*/  @!P2 MOV R14, R40 ;  /* 0x00000028000ea202 */ /* 0x000fe20000000f00 */
[----:B------:R-:W-:Y:S01]  /*1c50*/  IMAD.WIDE.U32 R32, R4, R166, R42 ;  /* 0x000000a604207225 */ /* 0x000fe200078e002a */
[----:B------:R-:W-:-:S03]  /*1c60*/  @P2 MOV R14, R34 ;  /* 0x00000022000e2202 */ /* 0x000fc60000000f00 */
[----:B------:R-:W-:Y:S01]  /*1c70*/  IMAD.IADD R171, R33, 0x1, R171 ;  /* 0x0000000121ab7824 */ /* 0x000fe200078e02ab */
[C---:B------:R-:W-:Y:S01]  /*1c80*/  LEA R170, P3, R32.reuse, R26, 0x1 ;  /* 0x0000001a20aa7211 */ /* 0x040fe200078608ff */
[----:B------:R-:W-:Y:S01]  /*1c90*/  @!P2 IMAD.IADD R5, R41, 0x1, R5 ;  /* 0x000000012905a824 */ /* 0x000fe200078e0205 */
[----:B------:R-:W-:Y:S01]  /*1ca0*/  IADD3 R26, P1, PT, R7, R14, RZ ;  /* 0x0000000e071a7210 */ /* 0x000fe20007f3e0ff */
[----:B------:R-:W-:Y:S01]  /*1cb0*/  @P2 IMAD.IADD R5, R35, 0x1, R10 ;  /* 0x0000000123052824 */ /* 0x000fe200078e020a */
[----:B------:R-:W-:Y:S02]  /*1cc0*/  LEA.HI.X R171, R32, R27, R171, 0x1, P3 ;  /* 0x0000001b20ab7211 */ /* 0x000fe400018f0cab */
[C---:B------:R-:W-:Y:S01]  /*1cd0*/  IADD3 R7, PT, PT, R4.reuse, 0x20, RZ ;  /* 0x0000002004077810 */ /* 0x040fe20007ffe0ff */
[----:B------:R-:W-:Y:S02]  /*1ce0*/  IMAD.X R27, RZ, RZ, R5, P1 ;  /* 0x000000ffff1b7224 */ /* 0x000fe400008e0605 */
[----:B------:R-:W-:Y:S01]  /*1cf0*/  VIADD R5, R4, 0x30 ;  /* 0x0000003004057836 */ /* 0x000fe20000000000 */
[----:B------:R-:W-:-:S04]  /*1d00*/  ISETP.GE.AND P3, PT, R7, R168, PT ;  /* 0x000000a80700720c */ /* 0x000fc80003f66270 */
[----:B------:R-:W-:Y:S01]  /*1d10*/  ISETP.GE.AND P1, PT, R5, R168, PT ;  /* 0x000000a80500720c */ /* 0x000fe20003f26270 */
[-C--:B----4-:R-:W-:Y:S01]  /*1d20*/  IMAD R34, R21, R175.reuse, RZ ;  /* 0x000000af15227224 */ /* 0x090fe200078e02ff */
[----:B------:R-:W-:Y:S01]  /*1d30*/  MOV R10, 0x400 ;  /* 0x00000400000a7802 */ /* 0x000fe20000000f00 */
[----:B------:R-:W-:Y:S01]  /*1d40*/  IMAD.WIDE.U32 R20, R20, R175, R26 ;  /* 0x000000af14147225 */ /* 0x000fe200078e001a */
[C---:B------:R-:W-:Y:S02]  /*1d50*/  @!P5 IADD3 R15, P2, PT, R36.reuse, 0x10, RZ ;  /* 0x00000010240fd810 */ /* 0x040fe40007f5e0ff */
[----:B-1----:R-:W-:Y:S01]  /*1d60*/  LEA R9, R9, R10, 0x18 ;  /* 0x0000000a09097211 */ /* 0x002fe200078ec0ff */
[----:B------:R-:W-:Y:S01]  /*1d70*/  IMAD.IADD R35, R21, 0x1, R34 ;  /* 0x0000000115237824 */ /* 0x000fe200078e0222 */
[----:B------:R-:W-:Y:S02]  /*1d80*/  @!P5 IADD3.X R10, PT, PT, RZ, R37, RZ, P2, !PT ;  /* 0x00000025ff0ad210 */ /* 0x000fe400017fe4ff */
[----:B------:R-:W-:Y:S01]  /*1d90*/  @!P3 IADD3 R19, P4, PT, R36, 0x20, RZ ;  /* 0x000000202413b810 */ /* 0x000fe20007f9e0ff */
[----:B------:R-:W-:Y:S01]  /*1da0*/  @!P6 IMAD.MOV.U32 R34, RZ, RZ, R20 ;  /* 0x000000ffff22e224 */ /* 0x000fe200078e0014 */
[----:B------:R-:W-:-:S02]  /*1db0*/  @!P5 MOV R32, R20 ;  /* 0x000000140020d202 */ /* 0x000fc40000000f00 */
[-C--:B------:R-:W-:Y:S02]  /*1dc0*/  @!P3 MOV R28, R20.reuse ;  /* 0x00000014001cb202 */ /* 0x080fe40000000f00 */
[----:B------:R-:W-:Y:S01]  /*1dd0*/  @!P1 MOV R26, R20 ;  /* 0x00000014001a9202 */ /* 0x000fe20000000f00 */
[----:B------:R-:W-:Y:S01]  /*1de0*/  @!P3 IMAD.X R6, RZ, RZ, R37, P4 ;  /* 0x000000ffff06b224 */ /* 0x000fe200020e0625 */
[----:B------:R-:W-:Y:S02]  /*1df0*/  @!P1 IADD3 R20, P2, PT, R36, 0x30, RZ ;  /* 0x0000003024149810 */ /* 0x000fe40007f5e0ff */
[----:B------:R-:W-:Y:S01]  /*1e00*/  LOP3.LUT R21, R0, 0x1c0, RZ, 0xc0, !PT ;  /* 0x000001c000157812 */ /* 0x000fe200078ec0ff */
[--C-:B------:R-:W-:Y:S02]  /*1e10*/  @!P5 IMAD.MOV.U32 R33, RZ, RZ, R35.reuse ;  /* 0x000000ffff21d224 */ /* 0x100fe400078e0023 */
[-C--:B------:R-:W-:Y:S02]  /*1e20*/  @!P6 IMAD R14, R37, R30.reuse, RZ ;  /* 0x0000001e250ee224 */ /* 0x080fe400078e02ff */
[----:B------:R-:W-:Y:S01]  /*1e30*/  @!P5 IMAD R10, R10, R30, RZ ;  /* 0x0000001e0a0ad224 */ /* 0x000fe200078e02ff */
[----:B------:R-:W-:Y:S01]  /*1e40*/  @!P1 IADD3.X R18, PT, PT, RZ, R37, RZ, P2, !PT ;  /* 0x00000025ff129210 */ /* 0x000fe200017fe4ff */
[--C-:B------:R-:W-:Y:S01]  /*1e50*/  @!P3 IMAD.MOV.U32 R29, RZ, RZ, R35.reuse ;  /* 0x000000ffff1db224 */ /* 0x100fe200078e0023 */
[----:B------:R-:W-:Y:S01]  /*1e60*/  LOP3.LUT R21, R21, 0x38, R8, 0xf8, !PT ;  /* 0x0000003815157812 */ /* 0x000fe200078ef808 */
[----:B------:R-:W-:-:S02]  /*1e70*/  @!P1 IMAD.MOV.U32 R27, RZ, RZ, R35 ;  /* 0x000000ffff1b9224 */ /* 0x000fc400078e0023 */
[-C--:B------:R-:W-:Y:S02]  /*1e80*/  @!P3 IMAD R6, R6, R30.reuse, RZ ;  /* 0x0000001e0606b224 */ /* 0x080fe400078e02ff */
[C---:B------:R-:W-:Y:S02]  /*1e90*/  @!P6 IMAD R14, R36.reuse, R31, R14 ;  /* 0x0000001f240ee224 */ /* 0x040fe400078e020e */
[----:B------:R-:W-:Y:S01]  /*1ea0*/  @!P6 IMAD.WIDE.U32 R34, R36, R30, R34 ;  /* 0x0000001e2422e225 */ /* 0x000fe200078e0022 */
[----:B------:R-:W-:-:S03]  /*1eb0*/  LOP3.LUT R21, R21, 0x38, R0, 0x78, !PT ;  /* 0x0000003815157812 */ /* 0x000fc600078e7800 */
[-C--:B------:R-:W-:Y:S02]  /*1ec0*/  @!P5 IMAD R10, R31, R15.reuse, R10 ;  /* 0x0000000f1f0ad224 */ /* 0x080fe400078e020a */
[----:B------:R-:W-:Y:S01]  /*1ed0*/  @!P5 IMAD.WIDE.U32 R32, R30, R15, R32 ;  /* 0x0000000f1e20d225 */ /* 0x000fe200078e0020 */
[----:B------:R-:W-:-:S03]  /*1ee0*/  @!P6 LEA R40, P4, R34, R24, 0x1 ;  /* 0x000000182228e211 */ /* 0x000fc600078808ff */
[-C--:B------:R-:W-:Y:S02]  /*1ef0*/  @!P3 IMAD R6, R31, R19.reuse, R6 ;  /* 0x000000131f06b224 */ /* 0x080fe400078e0206 */
[----:B------:R-:W-:Y:S01]  /*1f00*/  @!P3 IMAD.WIDE.U32 R36, R30, R19, R28 ;  /* 0x000000131e24b225 */ /* 0x000fe200078e001c */
[----:B------:R-:W-:-:S03]  /*1f10*/  @!P5 IADD3 R29, PT, PT, R33, R10, RZ ;  /* 0x0000000a211dd210 */ /* 0x000fc60007ffe0ff */
[----:B------:R-:W-:Y:S02]  /*1f20*/  @!P1 IMAD R15, R18, R30, RZ ;  /* 0x0000001e120f9224 */ /* 0x000fe400078e02ff */
[----:B------:R-:W-:Y:S01]  /*1f30*/  @!P6 IMAD.IADD R19, R35, 0x1, R14 ;  /* 0x000000012313e824 */ /* 0x000fe200078e020e */
[----:B------:R-:W-:Y:S01]  /*1f40*/  LOP3.LUT R10, R21, 0x1e00, R0, 0xf8, !PT ;  /* 0x00001e00150a7812 */ /* 0x000fe200078ef800 */
[----:B------:R-:W-:Y:S01]  /*1f50*/  @!P1 IMAD R15, R31, R20, R15 ;  /* 0x000000141f0f9224 */ /* 0x000fe200078e020f */
[----:B------:R-:W-:Y:S01]  /*1f60*/  @!P5 LEA R18, P2, R32, R24, 0x1 ;  /* 0x000000182012d211 */ /* 0x000fe200078408ff */
[----:B------:R-:W-:Y:S01]  /*1f70*/  @!P1 IMAD.WIDE.U32 R26, R30, R20, R26 ;  /* 0x000000141e1a9225 */ /* 0x000fe200078e001a */
[----:B------:R-:W-:-:S03]  /*1f80*/  @!P6 LEA.HI.X R41, R34, R25, R19, 0x1, P4 ;  /* 0x000000192229e211 */ /* 0x000fc600020f0c13 */
[----:B------:R-:W-:Y:S01]  /*1f90*/  IMAD.SHL.U32 R20, R48, 0x80, RZ ;  /* 0x0000008030147824 */ /* 0x000fe200078e00ff */
[----:B------:R-:W-:Y:S01]  /*1fa0*/  @!P3 LEA R30, P4, R36, R24, 0x1 ;  /* 0x00000018241eb211 */ /* 0x000fe200078808ff */
[----:B------:R-:W-:Y:S01]  /*1fb0*/  @!P3 IMAD.IADD R21, R37, 0x1, R6 ;  /* 0x000000012515b824 */ /* 0x000fe200078e0206 */
[----:B------:R-:W-:Y:S01]  /*1fc0*/  LEA R177, R10, R9, 0x1 ;  /* 0x000000090ab17211 */ /* 0x000fe200078e08ff */
[----:B------:R-:W-:Y:S01]  /*1fd0*/  IMAD.IADD R10, R23, 0x1, -R20 ;  /* 0x00000001170a7824 */ /* 0x000fe200078e0a14 */
[-C--:B------:R-:W-:Y:S02]  /*1fe0*/  @!P5 LEA.HI.X R19, R32, R25.reuse, R29, 0x1, P2 ;  /* 0x000000192013d211 */ /* 0x080fe400010f0c1d */
[----:B------:R-:W-:Y:S01]  /*1ff0*/  @!P3 LEA.HI.X R31, R36, R25, R21, 0x1, P4 ;  /* 0x00000019241fb211 */ /* 0x000fe200020f0c15 */
[----:B------:R-:W-:Y:S01]  /*2000*/  @!PT LDS RZ, [RZ] ;  /* 0x00000000fffff984 */ /* 0x000fe20000000800 */
[----:B------:R-:W-:Y:S01]  /*2010*/  @!PT LDS RZ, [RZ] ;  /* 0x00000000fffff984 */ /* 0x000fe20000000800 */
[----:B------:R-:W-:Y:S01]  /*2020*/  @!PT LDS RZ, [RZ] ;  /* 0x00000000fffff984 */ /* 0x000fe20000000800 */
[----:B------:R-:W-:Y:S01]  /*2030*/  @!P6 LDGSTS.E.BYPASS.LTC128B.128 [R177], desc[UR4][R40.64] ;  /* 0x0000000028b1efae */ /* 0x000fe2000b981a04 */
[C---:B------:R-:W-:Y:S02]  /*2040*/  SHF.L.U64.HI R6, R166.reuse, 0x4, R167 ;  /* 0x00000004a6067819 */ /* 0x040fe400000102a7 */
[----:B------:R-:W-:Y:S01]  /*2050*/  SHF.L.U32 R21, R166, 0x4, RZ ;  /* 0x00000004a6157819 */ /* 0x000fe200000006ff */
[----:B------:R1:W-:Y:S01]  /*2060*/  @!P5 LDGSTS.E.BYPASS.LTC128B.128 [R177+0x800], desc[UR4][R18.64] ;  /* 0x0080000012b1dfae */ /* 0x0003e2000b981a04 */
[----:B------:R-:W-:-:S02]  /*2070*/  @!P1 IADD3 R15, PT, PT, R27, R15, RZ ;  /* 0x0000000f1b0f9210 */ /* 0x000fc40007ffe0ff */
[C---:B------:R-:W-:Y:S01]  /*2080*/  @!P1 LEA R28, P2, R26.reuse, R24, 0x1 ;  /* 0x000000181a1c9211 */ /* 0x040fe200078408ff */
[----:B------:R2:W-:Y:S01]  /*2090*/  @!P3 LDGSTS.E.BYPASS.LTC128B.128 [R177+0x1000], desc[UR4][R30.64] ;  /* 0x010000001eb1bfae */ /* 0x0005e2000b981a04 */
[-C--:B------:R-:W-:Y:S02]  /*20a0*/  ISETP.GE.AND P5, PT, R7, R10.reuse, PT ;  /* 0x0000000a0700720c */ /* 0x080fe40003fa6270 */
[C---:B------:R-:W-:Y:S02]  /*20b0*/  SHF.L.U64.HI R6, R21.reuse, 0x1, R6 ;  /* 0x0000000115067819 */ /* 0x040fe40000010206 */
[----:B------:R-:W-:Y:S02]  /*20c0*/  SHF.L.U32 R21, R21, 0x1, RZ ;  /* 0x0000000115157819 */ /* 0x000fe400000006ff */
[----:B------:R-:W-:Y:S02]  /*20d0*/  @!P1 LEA.HI.X R29, R26, R25, R15, 0x1, P2 ;  /* 0x000000191a1d9211 */ /* 0x000fe400010f0c0f */
[----:B------:R-:W-:-:S02]  /*20e0*/  ISETP.GE.AND P2, PT, R4, R10, PT ;  /* 0x0000000a0400720c */ /* 0x000fc40003f46270 */
[----:B------:R-:W-:Y:S01]  /*20f0*/  IADD3 R36, P3, PT, R21, R170, RZ ;  /* 0x000000aa15247210 */ /* 0x000fe20007f7e0ff */
[----:B------:R3:W-:Y:S01]  /*2100*/  @!P1 LDGSTS.E.BYPASS.LTC128B.128 [R177+0x1800], desc[UR4][R28.64] ;  /* 0x018000001cb19fae */ /* 0x0007e2000b981a04 */
[-C--:B------:R-:W-:Y:S02]  /*2110*/  ISETP.GE.AND P4, PT, R11, R10.reuse, PT ;  /* 0x0000000a0b00720c */ /* 0x080fe40003f86270 */
[----:B------:R-:W-:Y:S01]  /*2120*/  ISETP.GE.AND P1, PT, R5, R10, PT ;  /* 0x0000000a0500720c */ /* 0x000fe20003f26270 */
[----:B------:R-:W-:Y:S01]  /*2130*/  IMAD.X R37, R6, 0x1, R171, P3 ;  /* 0x0000000106257824 */ /* 0x000fe200018e06ab */
[----:B------:R-:W-:Y:S02]  /*2140*/  @!P5 LEA R32, P3, R166, R36, 0x5 ;  /* 0x00000024a620d211 */ /* 0x000fe400078628ff */
[----:B------:R-:W-:Y:S02]  /*2150*/  IADD3 R27, PT, PT, R4, 0x40, RZ ;  /* 0x00000040041b7810 */ /* 0x000fe40007ffe0ff */
[----:B------:R-:W-:Y:S01]  /*2160*/  @!P5 LEA.HI.X R33, R166, R37, R167, 0x5, P3 ;  /* 0x00000025a621d211 */ /* 0x000fe200018f2ca7 */
[C---:B------:R-:W-:Y:S01]  /*2170*/  VIADD R25, R4.reuse, 0x60 ;  /* 0x0000006004197836 */ /* 0x040fe20000000000 */
[----:B------:R-:W-:Y:S01]  /*2180*/  @!P2 LDGSTS.E.BYPASS.LTC128B.128 [R177+0x2000], desc[UR4][R170.64] ;  /* 0x02000000aab1afae */ /* 0x000fe2000b981a04 */
[----:B------:R-:W-:-:S02]  /*2190*/  IADD3 R15, PT, PT, R4, 0x70, RZ ;  /* 0x00000070040f7810 */ /* 0x000fc40007ffe0ff */
[-C--:B------:R-:W-:Y:S01]  /*21a0*/  ISETP.GE.AND P6, PT, R27, R10.reuse, PT ;  /* 0x0000000a1b00720c */ /* 0x080fe20003fc6270 */
[----:B------:R-:W-:Y:S01]  /*21b0*/  @!P4 LDGSTS.E.BYPASS.LTC128B.128 [R177+0x2800], desc[UR4][R36.64] ;  /* 0x0280000024b1cfae */ /* 0x000fe2000b981a04 */
[----:B-1----:R-:W-:Y:S01]  /*21c0*/  VIADD R19, R4, 0x50 ;  /* 0x0000005004137836 */ /* 0x002fe20000000000 */
[----:B------:R-:W-:Y:S02]  /*21d0*/  ISETP.GE.AND P4, PT, R25, R10, PT ;  /* 0x0000000a1900720c */ /* 0x000fe40003f86270 */
[----:B------:R1:W-:Y:S01]  /*21e0*/  @!P5 LDGSTS.E.BYPASS.LTC128B.128 [R177+0x3000], desc[UR4][R32.64] ;  /* 0x0300000020b1dfae */ /* 0x0003e2000b981a04 */
[C---:B------:R-:W-:Y:S02]  /*21f0*/  @!P1 LEA R34, P5, R166.reuse, R36, 0x6 ;  /* 0x00000024a6229211 */ /* 0x040fe400078a30ff */
[----:B------:R-:W-:Y:S02]  /*2200*/  ISETP.GE.AND P3, PT, R15, R10, PT ;  /* 0x0000000a0f00720c */ /* 0x000fe40003f66270 */
[----:B------:R-:W-:-:S02]  /*2210*/  @!P1 LEA.HI.X R35, R166, R37, R167, 0x6, P5 ;  /* 0x00000025a6239211 */ /* 0x000fc400028f34a7 */
[----:B------:R-:W-:Y:S01]  /*2220*/  ISETP.GE.AND P5, PT, R19, R10, PT ;  /* 0x0000000a1300720c */ /* 0x000fe20003fa6270 */
[----:B------:R-:W-:Y:S02]  /*2230*/  @!P6 IMAD R22, R167, 0x60, RZ ;  /* 0x00000060a716e824 */ /* 0x000fe400078e02ff */
[----:B------:R4:W-:Y:S01]  /*2240*/  @!P1 LDGSTS.E.BYPASS.LTC128B.128 [R177+0x3800], desc[UR4][R34.64] ;  /* 0x0380000022b19fae */ /* 0x0009e2000b981a04 */
[----:B--2---:R-:W-:Y:S01]  /*2250*/  @!P4 MOV R30, R36 ;  /* 0x00000024001ec202 */ /* 0x004fe20000000f00 */
[----:B------:R-:W-:-:S04]  /*2260*/  @!P4 IMAD.MOV.U32 R31, RZ, RZ, R37 ;  /* 0x000000ffff1fc224 */ /* 0x000fc800078e0025 */
[-C--:B---3--:R-:W-:Y:S01]  /*2270*/  @!P3 MOV R28, R36.reuse ;  /* 0x00000024001cb202 */ /* 0x088fe20000000f00 */
[--C-:B------:R-:W-:Y:S02]  /*2280*/  @!P3 IMAD.MOV.U32 R29, RZ, RZ, R37.reuse ;  /* 0x000000ffff1db224 */ /* 0x100fe400078e0025 */
[----:B------:R-:W-:Y:S01]  /*2290*/  @!P4 IMAD R18, R167, 0xa0, RZ ;  /* 0x000000a0a712c824 */ /* 0x000fe200078e02ff */
[-C--:B-1----:R-:W-:Y:S01]  /*22a0*/  @!P6 MOV R32, R36.reuse ;  /* 0x000000240020e202 */ /* 0x082fe20000000f00 */
[----:B------:R-:W-:Y:S01]  /*22b0*/  @!P6 IMAD.MOV.U32 R33, RZ, RZ, R37 ;  /* 0x000000ffff21e224 */ /* 0x000fe200078e0025 */
[----:B------:R-:W-:-:S03]  /*22c0*/  @!P5 LEA R36, P1, R166, R36, 0x7 ;  /* 0x00000024a624d211 */ /* 0x000fc600078238ff */
[C---:B------:R-:W-:Y:S01]  /*22d0*/  @!P6 IMAD.WIDE.U32 R32, R166.reuse, 0x60, R32 ;  /* 0x00000060a620e825 */ /* 0x040fe200078e0020 */
[----:B------:R-:W-:-:S03]  /*22e0*/  @!P5 LEA.HI.X R37, R166, R37, R167, 0x7, P1 ;  /* 0x00000025a625d211 */ /* 0x000fc600008f3ca7 */
[----:B------:R-:W-:Y:S02]  /*22f0*/  @!P3 IMAD R14, R167, 0xc0, RZ ;  /* 0x000000c0a70eb824 */ /* 0x000fe400078e02ff */
[----:B------:R-:W-:Y:S01]  /*2300*/  @!P4 IMAD.WIDE.U32 R30, R166, 0xa0, R30 ;  /* 0x000000a0a61ec825 */ /* 0x000fe200078e001e */
[----:B------:R-:W-:-:S03]  /*2310*/  @!P6 IADD3 R33, PT, PT, R33, R22, RZ ;  /* 0x000000162121e210 */ /* 0x000fc60007ffe0ff */
[----:B------:R-:W-:Y:S02]  /*2320*/  @!P3 IMAD.WIDE.U32 R28, R166, 0xc0, R28 ;  /* 0x000000c0a61cb825 */ /* 0x000fe400078e001c */
[----:B------:R4:W-:Y:S02]  /*2330*/  @!P6 LDGSTS.E.BYPASS.LTC128B.128 [R177+0x4000], desc[UR4][R32.64] ;  /* 0x0400000020b1efae */ /* 0x0009e4000b981a04 */
[----:B------:R-:W-:Y:S01]  /*2340*/  @!P4 IMAD.IADD R31, R31, 0x1, R18 ;  /* 0x000000011f1fc824 */ /* 0x000fe200078e0212 */
[----:B------:R-:W-:Y:S01]  /*2350*/  @!P3 IADD3 R29, PT, PT, R29, R14, RZ ;  /* 0x0000000e1d1db210 */ /* 0x000fe20007ffe0ff */
[----:B------:R4:W-:Y:S04]  /*2360*/  @!P5 LDGSTS.E.BYPASS.LTC128B.128 [R177+0x4800], desc[UR4][R36.64] ;  /* 0x0480000024b1dfae */ /* 0x0009e8000b981a04 */
[----:B------:R4:W-:Y:S04]  /*2370*/  @!P4 LDGSTS.E.BYPASS.LTC128B.128 [R177+0x5000], desc[UR4][R30.64] ;  /* 0x050000001eb1cfae */ /* 0x0009e8000b981a04 */
[----:B------:R4:W-:Y:S04]  /*2380*/  @!P3 LDGSTS.E.BYPASS.LTC128B.128 [R177+0x5800], desc[UR4][R28.64] ;  /* 0x058000001cb1bfae */ /* 0x0009e8000b981a04 */
[----:B------:R-:W0:Y:S04]  /*2390*/  LDGDEPBAR ;  /* 0x00000000000079af */ /* 0x000e280000000000 */
[----:B------:R4:W5:Y:S04]  /*23a0*/  LD.E R22, desc[UR4][R2.64+0x188] ;  /* 0x0001880402167980 */ /* 0x000968000c101900 */
[----:B------:R4:W5:Y:S01]  /*23b0*/  LD.E R36, desc[UR4][R2.64+0x184] ;  /* 0x0001840402247980 */ /* 0x000962000c101900 */
[----:B------:R-:W-:-:S04]  /*23c0*/  DEPBAR.LE SB0, 0x0 ;  /* 0x000080000000791a */ /* 0x000fc80000000000 */
[----:B------:R-:W-:Y:S05]  /*23d0*/  WARPSYNC.ALL ;  /* 0x0000000000007948 */ /* 0x000fea0003800000 */
[----:B------:R-:W-:Y:S02]  /*23e0*/  IMAD R14, R39, R4, RZ ;  /* 0x00000004270e7224 */ /* 0x000fe400078e02ff */
[----:B------:R-:W-:Y:S01]  /*23f0*/  IMAD.WIDE.U32 R16, R4, R38, R16 ;  /* 0x0000002604107225 */ /* 0x000fe200078e0010 */
[----:B------:R-:W-:-:S03]  /*2400*/  ISETP.GE.AND P6, PT, R11, R10, PT ;  /* 0x0000000a0b00720c */ /* 0x000fc60003fc6270 */
[----:B------:R-:W-:Y:S01]  /*2410*/  IMAD.SHL.U32 R4, R38, 0x10, RZ ;  /* 0x0000001026047824 */ /* 0x000fe200078e00ff */
[----:B------:R-:W-:Y:S01]  /*2420*/  IADD3 R173, PT, PT, R17, R14, RZ ;  /* 0x0000000e11ad7210 */ /* 0x000fe20007ffe0ff */
[----:B------:R-:W-:Y:S01]  /*2430*/  BAR.SYNC.DEFER_BLOCKING 0x0 ;  /* 0x0000000000007b1d */ /* 0x000fe20000010000 */
[C---:B------:R-:W-:Y:S02]  /*2440*/  LEA R172, P3, R16.reuse, R12, 0x1 ;  /* 0x0000000c10ac7211 */ /* 0x040fe400078608ff */
[----:B------:R-:W-:Y:S02]  /*2450*/  ISETP.GE.AND P1, PT, R7, R10, PT ;  /* 0x0000000a0700720c */ /* 0x000fe40003f26270 */
[----:B------:R-:W-:Y:S02]  /*2460*/  LEA.HI.X R173, R16, R13, R173, 0x1, P3 ;  /* 0x0000000d10ad7211 */ /* 0x000fe400018f0cad */
[----:B------:R-:W-:Y:S02]  /*2470*/  SHF.L.U64.HI R7, R38, 0x4, R39 ;  /* 0x0000000426077819 */ /* 0x000fe40000010227 */
[----:B------:R-:W-:-:S04]  /*2480*/  LEA R12, P4, R4, R172, 0x1 ;  /* 0x000000ac040c7211 */ /* 0x000fc800078808ff */
[----:B------:R-:W-:Y:S02]  /*2490*/  LEA.HI.X R13, R4, R173, R7, 0x1, P4 ;  /* 0x000000ad040d7211 */ /* 0x000fe400020f0c07 */
[----:B------:R-:W-:Y:S02]  /*24a0*/  ISETP.GE.AND P5, PT, R27, R10, PT ;  /* 0x0000000a1b00720c */ /* 0x000fe40003fa6270 */
[----:B------:R-:W-:Y:S02]  /*24b0*/  @!P1 LEA R14, P4, R38, R12, 0x5 ;  /* 0x0000000c260e9211 */ /* 0x000fe400078828ff */
[-C--:B------:R-:W-:Y:S01]  /*24c0*/  ISETP.GE.AND P3, PT, R25, R10.reuse, PT ;  /* 0x0000000a1900720c */ /* 0x080fe20003f66270 */
[----:B------:R-:W-:Y:S01]  /*24d0*/  @!PT LDS RZ, [RZ] ;  /* 0x00000000fffff984 */ /* 0x000fe20000000800 */
[----:B------:R-:W-:Y:S01]  /*24e0*/  @!PT LDS RZ, [RZ] ;  /* 0x00000000fffff984 */ /* 0x000fe20000000800 */
[----:B------:R-:W-:Y:S01]  /*24f0*/  @!PT LDS RZ, [RZ] ;  /* 0x00000000fffff984 */ /* 0x000fe20000000800 */
[----:B------:R-:W-:Y:S04]  /*2500*/  @!P2 LDGSTS.E.BYPASS.LTC128B.128 [R177+0x6000], desc[UR4][R172.64] ;  /* 0x06000000acb1afae */ /* 0x000fe8000b981a04 */
[----:B------:R-:W-:Y:S04]  /*2510*/  @P2 STS.128 [R177+0x6000], RZ ;  /* 0x006000ffb1002388 */ /* 0x000fe80000000c00 */
[----:B------:R-:W-:Y:S04]  /*2520*/  @P6 STS.128 [R177+0x6800], RZ ;  /* 0x006800ffb1006388 */ /* 0x000fe80000000c00 */
[----:B------:R-:W-:Y:S01]  /*2530*/  @!PT LDS RZ, [RZ] ;  /* 0x00000000fffff984 */ /* 0x000fe20000000800 */
[----:B------:R-:W-:Y:S01]  /*2540*/  @!PT LDS RZ, [RZ] ;  /* 0x00000000fffff984 */ /* 0x000fe20000000800 */
[----:B------:R-:W-:Y:S01]  /*2550*/  @!PT LDS RZ, [RZ] ;  /* 0x00000000fffff984 */ /* 0x000fe20000000800 */
[----:B------:R1:W-:Y:S01]  /*2560*/  @!P6 LDGSTS.E.BYPASS.LTC128B.128 [R177+0x6800], desc[UR4][R12.64] ;  /* 0x068000000cb1efae */ /* 0x0003e2000b981a04 */
[----:B------:R-:W-:-:S02]  /*2570*/  ISETP.GE.AND P6, PT, R5, R10, PT ;  /* 0x0000000a0500720c */ /* 0x000fc40003fc6270 */
[-C--:B------:R-:W-:Y:S02]  /*2580*/  ISETP.GE.AND P2, PT, R15, R10.reuse, PT ;  /* 0x0000000a0f00720c */ /* 0x080fe40003f46270 */
[-C--:B------:R-:W-:Y:S02]  /*2590*/  @!P1 LEA.HI.X R15, R38, R13.reuse, R39, 0x5, P4 ;  /* 0x0000000d260f9211 */ /* 0x080fe400020f2c27 */
[----:B------:R-:W-:Y:S01]  /*25a0*/  ISETP.GE.AND P4, PT, R19, R10, PT ;  /* 0x0000000a1300720c */ /* 0x000fe20003f86270 */
[----:B------:R-:W-:Y:S01]  /*25b0*/  @P1 STS.128 [R177+0x7000], RZ ;  /* 0x007000ffb1001388 */ /* 0x000fe20000000c00 */
[----:B------:R-:W-:Y:S02]  /*25c0*/  @!P5 MOV R18, R12 ;  /* 0x0000000c0012d202 */ /* 0x000fe40000000f00 */
[-C--:B------:R-:W-:Y:S01]  /*25d0*/  @!P5 MOV R19, R13.reuse ;  /* 0x0000000d0013d202 */ /* 0x080fe20000000f00 */
[----:B------:R-:W-:Y:S01]  /*25e0*/  @!PT LDS RZ, [RZ] ;  /* 0x00000000fffff984 */ /* 0x000fe20000000800 */
[----:B------:R-:W-:Y:S01]  /*25f0*/  @!PT LDS RZ, [RZ] ;  /* 0x00000000fffff984 */ /* 0x000fe20000000800 */
[----:B------:R-:W-:Y:S01]  /*2600*/  @!PT LDS RZ, [RZ] ;  /* 0x00000000fffff984 */ /* 0x000fe20000000800 */
[----:B------:R2:W-:Y:S01]  /*2610*/  @!P1 LDGSTS.E.BYPASS.LTC128B.128 [R177+0x7000], desc[UR4][R14.64] ;  /* 0x070000000eb19fae */ /* 0x0005e2000b981a04 */
[----:B------:R-:W-:-:S02]  /*2620*/  @!P3 MOV R17, R13 ;  /* 0x0000000d0011b202 */ /* 0x000fc40000000f00 */
[CC--:B------:R-:W-:Y:S01]  /*2630*/  @!P6 LEA R24, P1, R38.reuse, R12.reuse, 0x6 ;  /* 0x0000000c2618e211 */ /* 0x0c0fe200078230ff */
[----:B------:R-:W-:Y:S01]  /*2640*/  @!P5 IMAD R7, R39, 0x60, RZ ;  /* 0x000000602707d824 */ /* 0x000fe200078e02ff */
[-C--:B------:R-:W-:Y:S01]  /*2650*/  @!P2 MOV R10, R12.reuse ;  /* 0x0000000c000aa202 */ /* 0x080fe20000000f00 */
[----:B------:R-:W-:Y:S02]  /*2660*/  @!P3 IMAD.MOV.U32 R16, RZ, RZ, R12 ;  /* 0x000000ffff10b224 */ /* 0x000fe400078e000c */
[C---:B------:R-:W-:Y:S01]  /*2670*/  @!P5 IMAD.WIDE.U32 R18, R38.reuse, 0x60, R18 ;  /* 0x000000602612d825 */ /* 0x040fe200078e0012 */
[C---:B------:R-:W-:Y:S02]  /*2680*/  @!P6 LEA.HI.X R25, R38.reuse, R13, R39, 0x6, P1 ;  /* 0x0000000d2619e211 */ /* 0x040fe400008f3427 */
[----:B------:R-:W-:Y:S01]  /*2690*/  @!P4 LEA R26, P1, R38, R12, 0x7 ;  /* 0x0000000c261ac211 */ /* 0x000fe200078238ff */
[----:B------:R-:W-:Y:S01]  /*26a0*/  @!P2 IMAD.MOV.U32 R11, RZ, RZ, R13 ;  /* 0x000000ffff0ba224 */ /* 0x000fe200078e000d */
[----:B------:R-:W-:Y:S01]  /*26b0*/  @!P5 IADD3 R19, PT, PT, R19, R7, RZ ;  /* 0x000000071313d210 */ /* 0x000fe20007ffe0ff */
[----:B------:R-:W-:-:S02]  /*26c0*/  @!P3 IMAD R5, R39, 0xa0, RZ ;  /* 0x000000a02705b824 */ /* 0x000fc400078e02ff */
[C---:B------:R-:W-:Y:S01]  /*26d0*/  @!P3 IMAD.WIDE.U32 R16, R38.reuse, 0xa0, R16 ;  /* 0x000000a02610b825 */ /* 0x040fe200078e0010 */
[C---:B------:R-:W-:Y:S01]  /*26e0*/  @!P4 LEA.HI.X R27, R38.reuse, R13, R39, 0x7, P1 ;  /* 0x0000000d261bc211 */ /* 0x040fe200008f3c27 */
[----:B------:R-:W-:Y:S02]  /*26f0*/  @P6 STS.128 [R177+0x7800], RZ ;  /* 0x007800ffb1006388 */ /* 0x000fe40000000c00 */
[----:B------:R-:W-:Y:S01]  /*2700*/  @!P2 IMAD.WIDE.U32 R10, R38, 0xc0, R10 ;  /* 0x000000c0260aa825 */ /* 0x000fe200078e000a */
[----:B------:R-:W-:Y:S01]  /*2710*/  @!P3 IADD3 R17, PT, PT, R17, R5, RZ ;  /* 0x000000051111b210 */ /* 0x000fe20007ffe0ff */
[----:B------:R-:W-:Y:S01]  /*2720*/  @!PT LDS RZ, [RZ] ;  /* 0x00000000fffff984 */ /* 0x000fe20000000800 */
[----:B------:R-:W-:Y:S01]  /*2730*/  @!PT LDS RZ, [RZ] ;  /* 0x00000000fffff984 */ /* 0x000fe20000000800 */
[----:B------:R-:W-:Y:S01]  /*2740*/  @!PT LDS RZ, [RZ] ;  /* 0x00000000fffff984 */ /* 0x000fe20000000800 */
[----:B------:R-:W-:Y:S02]  /*2750*/  @!P6 LDGSTS.E.BYPASS.LTC128B.128 [R177+0x7800], desc[UR4][R24.64] ;  /* 0x0780000018b1efae */ /* 0x000fe4000b981a04 */
[----:B------:R-:W-:Y:S02]  /*2760*/  @!P2 IMAD R4, R39, 0xc0, RZ ;  /* 0x000000c02704a824 */ /* 0x000fe400078e02ff */
[----:B------:R-:W-:Y:S01]  /*2770*/  @P5 STS.128 [R177+0x8000], RZ ;  /* 0x008000ffb1005388 */ /* 0x000fe20000000c00 */
[----:B----4-:R-:W-:Y:S01]  /*2780*/  @!P2 MOV R28, R10 ;  /* 0x0000000a001ca202 */ /* 0x010fe20000000f00 */
[----:B------:R-:W-:-:S02]  /*2790*/  @!P2 IMAD.IADD R29, R11, 0x1, R4 ;  /* 0x000000010b1da824 */ /* 0x000fc400078e0204 */
        /* <DEDUP_REMOVED lines=20> */
[----:B------:R-:W-:-:S02]  /*28e0*/  SHF.L.U32 R5, R8, 0x6, RZ ;  /* 0x0000000608057819 */ /* 0x000fc400000006ff */
[--C-:B------:R-:W-:Y:S01]  /*28f0*/  SHF.R.U32.HI R37, RZ, 0x1, R8.reuse ;  /* 0x00000001ff257819 */ /* 0x100fe20000011608 */
[----:B-1----:R-:W-:Y:S01]  /*2900*/  IMAD.SHL.U32 R12, R8, 0x20, RZ ;  /* 0x00000020080c7824 */ /* 0x002fe200078e00ff */
[C---:B------:R-:W-:Y:S01]  /*2910*/  LOP3.LUT R7, R5.reuse, 0x1c0, RZ, 0xc0, !PT ;  /* 0x000001c005077812 */ /* 0x040fe200078ec0ff */
[----:B------:R-:W0:Y:S01]  /*2920*/  LDGDEPBAR ;  /* 0x00000000000079af */ /* 0x000e220000000000 */
[----:B------:R-:W-:Y:S02]  /*2930*/  LOP3.LUT R11, R5, 0x200, RZ, 0xc0, !PT ;  /* 0x00000200050b7812 */ /* 0x000fe400078ec0ff */
[C---:B------:R-:W-:Y:S02]  /*2940*/  LOP3.LUT R13, R7.reuse, 0x8, R37, 0xf8, !PT ;  /* 0x00000008070d7812 */ /* 0x040fe400078ef825 */
[----:B------:R-:W-:Y:S02]  /*2950*/  LOP3.LUT R7, R7, 0x8, R8, 0x78, !PT ;  /* 0x0000000807077812 */ /* 0x000fe400078e7808 */
[----:B------:R-:W-:-:S02]  /*2960*/  LOP3.LUT R4, R13, 0x38, R0, 0x78, !PT ;  /* 0x000000380d047812 */ /* 0x000fc400078e7800 */
[----:B------:R-:W-:Y:S02]  /*2970*/  LOP3.LUT R164, R7, 0x38, R0, 0x78, !PT ;  /* 0x0000003807a47812 */ /* 0x000fe400078e7800 */
[----:B------:R-:W-:Y:S02]  /*2980*/  LOP3.LUT R7, R11, 0x7c00, R12, 0xf8, !PT ;  /* 0x00007c000b077812 */ /* 0x000fe400078ef80c */
[----:B------:R-:W-:Y:S02]  /*2990*/  LOP3.LUT R5, R5, 0x400, RZ, 0xc0, !PT ;  /* 0x0000040005057812 */ /* 0x000fe400078ec0ff */
[----:B------:R-:W-:Y:S02]  /*29a0*/  IADD3 R0, PT, PT, R4, R7, RZ ;  /* 0x0000000704007210 */ /* 0x000fe40007ffe0ff */
[----:B------:R-:W-:-:S03]  /*29b0*/  LEA R164, R164, R5, 0x1 ;  /* 0x00000005a4a47211 */ /* 0x000fc600078e08ff */
[----:B------:R-:W-:Y:S01]  /*29c0*/  IMAD R165, R0, 0x2, R9 ;  /* 0x0000000200a57824 */ /* 0x000fe200078e0209 */
[----:B------:R-:W-:-:S04]  /*29d0*/  IADD3 R164, PT, PT, R9, R164, RZ ;  /* 0x000000a409a47210 */ /* 0x000fc80007ffe0ff */
[----:B------:R-:W-:Y:S04]  /*29e0*/  LDSM.16.M88.4 R68, [R165] ;  /* 0x00000000a544783b */ /* 0x000fe80000000200 */
[----:B--2---:R-:W1:Y:S01]  /*29f0*/  LDSM.16.M88.4 R12, [R164+0x2000] ;  /* 0x00200000a40c783b */ /* 0x004e620000000200 */
[----:B------:R-:W-:Y:S02]  /*2a00*/  R2P PR, R8, 0x6 ;  /* 0x0000000608007804 */ /* 0x000fe40000000000 */
[----:B------:R-:W-:Y:S01]  /*2a10*/  MOV R5, 0x20 ;  /* 0x0000002000057802 */ /* 0x000fe20000000f00 */
[----:B---3--:R-:W2:Y:S03]  /*2a20*/  LDSM.16.M88.4 R28, [R164+0x2800] ;  /* 0x00280000a41c783b */ /* 0x008ea60000000200 */
[----:B------:R-:W-:Y:S01]  /*2a30*/  SEL R5, R5, 0xffffffe0, !P1 ;  /* 0xffffffe005057807 */ /* 0x000fe20004800000 */
[----:B------:R-:W-:Y:S03]  /*2a40*/  LDSM.16.M88.4 R72, [R164+0x3000] ;  /* 0x00300000a448783b */ /* 0x000fe60000000200 */
[----:B------:R-:W-:Y:S01]  /*2a50*/  IADD3 R159, PT, PT, R164, R5, RZ ;  /* 0x00000005a49f7210 */ /* 0x000fe20007ffe0ff */
[----:B------:R-:W-:-:S04]  /*2a60*/  IMAD.IADD R163, R165, 0x1, R5 ;  /* 0x00000001a5a37824 */ /* 0x000fc800078e0205 */
[----:B------:R-:W-:Y:S04]  /*2a70*/  LDSM.16.M88.4 R16, [R159+0x2000] ;  /* 0x002000009f10783b */ /* 0x000fe80000000200 */
[----:B------:R-:W3:Y:S01]  /*2a80*/  LDSM.16.M88.4 R64, [R163] ;  /* 0x00000000a340783b */ /* 0x000ee20000000200 */
[----:B------:R-:W-:-:S03]  /*2a90*/  MOV R7, 0x40 ;  /* 0x0000004000077802 */ /* 0x000fc60000000f00 */
[----:B------:R-:W3:Y:S01]  /*2aa0*/  LDSM.16.M88.4 R40, [R159+0x2800] ;  /* 0x002800009f28783b */ /* 0x000ee20000000200 */
[----:B------:R-:W-:-:S04]  /*2ab0*/  SEL R7, R7, 0xffffffc0, !P2 ;  /* 0xffffffc007077807 */ /* 0x000fc80005000000 */
[----:B------:R-:W-:Y:S01]  /*2ac0*/  IADD3 R158, PT, PT, R164, R7, RZ ;  /* 0x00000007a49e7210 */ /* 0x000fe20007ffe0ff */
[----:B------:R-:W-:-:S04]  /*2ad0*/  IMAD.IADD R162, R165, 0x1, R7 ;  /* 0x00000001a5a27824 */ /* 0x000fc800078e0207 */
[----:B------:R-:W-:Y:S04]  /*2ae0*/  LDSM.16.M88.4 R56, [R158+0x2000] ;  /* 0x002000009e38783b */ /* 0x000fe80000000200 */
[----:B------:R-:W3:Y:S01]  /*2af0*/  LDSM.16.M88.4 R52, [R162] ;  /* 0x00000000a234783b */ /* 0x000ee20000000200 */
[C---:B-1----:R-:W-:Y:S03]  /*2b00*/  HMMA.16816.F32 R44, R68.reuse, R12, RZ ;  /* 0x0000000c442c723c */ /* 0x042fe600000018ff */
[----:B------:R-:W-:Y:S04]  /*2b10*/  LDSM.16.M88.4 R80, [R158+0x2800] ;  /* 0x002800009e50783b */ /* 0x000fe80000000200 */
[----:B------:R-:W-:Y:S01]  /*2b20*/  LDSM.16.M88.4 R76, [R158+0x3000] ;  /* 0x003000009e4c783b */ /* 0x000fe20000000200 */
[----:B------:R-:W-:Y:S01]  /*2b30*/  HMMA.16816.F32 R12, R68, R14, RZ ;  /* 0x0000000e440c723c */ /* 0x000fe200000018ff */
[C---:B------:R-:W-:Y:S01]  /*2b40*/  IADD3 R161, PT, PT, R5.reuse, R162, RZ ;  /* 0x000000a205a17210 */ /* 0x040fe20007ffe0ff */
[----:B------:R-:W-:-:S04]  /*2b50*/  IMAD.IADD R157, R5, 0x1, R158 ;  /* 0x00000001059d7824 */ /* 0x000fc800078e029e */
[----:B------:R-:W-:Y:S02]  /*2b60*/  LDSM.16.M88.4 R24, [R161] ;  /* 0x00000000a118783b */ /* 0x000fe40000000200 */
[----:B--2---:R-:W-:Y:S02]  /*2b70*/  HMMA.16816.F32 R32, R68, R28, RZ ;  /* 0x0000001c4420723c */ /* 0x004fe400000018ff */
[----:B------:R-:W1:Y:S06]  /*2b80*/  LDSM.16.M88.4 R60, [R157+0x2000] ;  /* 0x002000009d3c783b */ /* 0x000e6c0000000200 */
[C---:B---3--:R-:W-:Y:S08]  /*2b90*/  HMMA.16816.F32 R44, R64.reuse, R16, R44 ;  /* 0x00000010402c723c */ /* 0x048ff0000000182c */
[C---:B------:R-:W-:Y:S01]  /*2ba0*/  HMMA.16816.F32 R12, R64.reuse, R18, R12 ;  /* 0x00000012400c723c */ /* 0x040fe2000000180c */
[----:B------:R-:W-:Y:S07]  /*2bb0*/  LDSM.16.M88.4 R16, [R159+0x3000] ;  /* 0x003000009f10783b */ /* 0x000fee0000000200 */
[----:B------:R-:W-:Y:S08]  /*2bc0*/  HMMA.16816.F32 R32, R64, R40, R32 ;  /* 0x000000284020723c */ /* 0x000ff00000001820 */
[C---:B------:R-:W-:Y:S08]  /*2bd0*/  HMMA.16816.F32 R44, R52.reuse, R56, R44 ;  /* 0x00000038342c723c */ /* 0x040ff0000000182c */
[----:B------:R-:W-:Y:S01]  /*2be0*/  HMMA.16816.F32 R12, R52, R58, R12 ;  /* 0x0000003a340c723c */ /* 0x000fe2000000180c */
[----:B------:R-:W2:Y:S07]  /*2bf0*/  LDSM.16.M88.4 R56, [R157+0x2800] ;  /* 0x002800009d38783b */ /* 0x000eae0000000200 */
[----:B------:R-:W-:Y:S08]  /*2c00*/  HMMA.16816.F32 R28, R68, R30, RZ ;  /* 0x0000001e441c723c */ /* 0x000ff000000018ff */
[----:B-1----:R-:W-:Y:S08]  /*2c10*/  HMMA.16816.F32 R44, R24, R60, R44 ;  /* 0x0000003c182c723c */ /* 0x002ff0000000182c */
[----:B------:R-:W-:Y:S08]  /*2c20*/  HMMA.16816.F32 R32, R52, R80, R32 ;  /* 0x000000503420723c */ /* 0x000ff00000001820 */
[----:B------:R-:W-:Y:S08]  /*2c30*/  HMMA.16816.F32 R28, R64, R42, R28 ;  /* 0x0000002a401c723c */ /* 0x000ff0000000181c */
[----:B------:R-:W-:Y:S01]  /*2c40*/  HMMA.16816.F32 R12, R24, R62, R12 ;  /* 0x0000003e180c723c */ /* 0x000fe2000000180c */
[----:B------:R-:W1:Y:S07]  /*2c50*/  LDSM.16.M88.4 R60, [R164+0x3800] ;  /* 0x00380000a43c783b */ /* 0x000e6e0000000200 */
[----:B------:R-:W-:Y:S08]  /*2c60*/  HMMA.16816.F32 R40, R68, R72, RZ ;  /* 0x000000484428723c */ /* 0x000ff000000018ff */
[----:B--2---:R-:W-:Y:S08]  /*2c70*/  HMMA.16816.F32 R32, R24, R56, R32 ;  /* 0x000000381820723c */ /* 0x004ff00000001820 */
[----:B------:R-:W-:Y:S08]  /*2c80*/  HMMA.16816.F32 R72, R68, R74, RZ ;  /* 0x0000004a4448723c */ /* 0x000ff000000018ff */
[----:B------:R-:W-:Y:S01]  /*2c90*/  HMMA.16816.F32 R28, R52, R82, R28 ;  /* 0x00000052341c723c */ /* 0x000fe2000000181c */
[----:B------:R-:W-:Y:S07]  /*2ca0*/  LDSM.16.M88.4 R80, [R158+0x3800] ;  /* 0x003800009e50783b */ /* 0x000fee0000000200 */
[C---:B------:R-:W-:Y:S08]  /*2cb0*/  HMMA.16816.F32 R40, R64.reuse, R16, R40 ;  /* 0x000000104028723c */ /* 0x040ff00000001828 */
[----:B------:R-:W-:Y:S01]  /*2cc0*/  HMMA.16816.F32 R72, R64, R18, R72 ;  /* 0x000000124048723c */ /* 0x000fe20000001848 */
[----:B------:R-:W-:Y:S07]  /*2cd0*/  LDSM.16.M88.4 R16, [R157+0x3000] ;  /* 0x003000009d10783b */ /* 0x000fee0000000200 */
[----:B------:R-:W-:Y:S01]  /*2ce0*/  HMMA.16816.F32 R28, R24, R58, R28 ;  /* 0x0000003a181c723c */ /* 0x000fe2000000181c */
[----:B------:R-:W-:Y:S07]  /*2cf0*/  LDSM.16.M88.4 R56, [R164+0x4000] ;  /* 0x00400000a438783b */ /* 0x000fee0000000200 */
[C---:B------:R-:W-:Y:S08]  /*2d00*/  HMMA.16816.F32 R40, R52.reuse, R76, R40 ;  /* 0x0000004c3428723c */ /* 0x040ff00000001828 */
        /* <DEDUP_REMOVED lines=9> */
[----:B--2---:R-:W2:Y:S05]  /*2da0*/  LDSM.16.M88.4 R44, [R159+0x3800] ;  /* 0x003800009f2c783b */ /* 0x004eaa0000000200 */
[----:B------:R1:W4:Y:S01]  /*2db0*/  MUFU.TANH R85, R12 ;  /* 0x0000000c00557308 */ /* 0x0003220000002400 */
[-C--:B------:R-:W-:Y:S01]  /*2dc0*/  FMUL.FTZ R86, R13, R10.reuse ;  /* 0x0000000a0d567220 */ /* 0x080fe20000410000 */
[-C--:B------:R-:W-:Y:S01]  /*2dd0*/  FMUL.FTZ R87, R14, R10.reuse ;  /* 0x0000000a0e577220 */ /* 0x080fe20000410000 */
[-C--:B------:R-:W-:Y:S01]  /*2de0*/  FMUL.FTZ R88, R15, R10.reuse ;  /* 0x0000000a0f587220 */ /* 0x080fe20000410000 */
[-C--:B------:R-:W-:Y:S01]  /*2df0*/  FMUL.FTZ R90, R33, R10.reuse ;  /* 0x0000000a215a7220 */ /* 0x080fe20000410000 */
[-C--:B------:R-:W-:Y:S01]  /*2e00*/  FMUL.FTZ R91, R34, R10.reuse ;  /* 0x0000000a225b7220 */ /* 0x080fe20000410000 */
[----:B------:R-:W-:-:S02]  /*2e10*/  FMUL.FTZ R92, R35, R10 ;  /* 0x0000000a235c7220 */ /* 0x000fc40000410000 */
[----:B------:R3:W2:Y:S01]  /*2e20*/  MUFU.TANH R89, R32 ;  /* 0x0000002000597308 */ /* 0x0006a20000002400 */
[C---:B-1----:R-:W-:Y:S08]  /*2e30*/  HMMA.16816.F32 R12, R68.reuse, R60, RZ ;  /* 0x0000003c440c723c */ /* 0x042ff000000018ff */
[----:B---3--:R-:W-:Y:S01]  /*2e40*/  HMMA.16816.F32 R32, R68, R62, RZ ;  /* 0x0000003e4420723c */ /* 0x008fe200000018ff */
[----:B------:R-:W1:Y:S11]  /*2e50*/  LDSM.16.M88.4 R60, [R159+0x4000] ;  /* 0x004000009f3c783b */ /* 0x000e760000000200 */
[C---:B--2---:R-:W-:Y:S08]  /*2e60*/  HMMA.16816.F32 R12, R64.reuse, R44, R12 ;  /* 0x0000002c400c723c */ /* 0x044ff0000000180c */
[----:B------:R-:W-:Y:S01]  /*2e70*/  HMMA.16816.F32 R32, R64, R46, R32 ;  /* 0x0000002e4020723c */ /* 0x000fe20000001820 */
[----:B------:R-:W2:Y:S01]  /*2e80*/  LDSM.16.M88.4 R44, [R157+0x3800] ;  /* 0x003800009d2c783b */ /* 0x000ea20000000200 */
[-C--:B------:R-:W-:Y:S01]  /*2e90*/  FMUL.FTZ R28, R28, R10.reuse ;  /* 0x0000000a1c1c7220 */ /* 0x080fe20000410000 */
[-C--:B------:R-:W-:Y:S01]  /*2ea0*/  FMUL.FTZ R94, R29, R10.reuse ;  /* 0x0000000a1d5e7220 */ /* 0x080fe20000410000 */
[-C--:B------:R-:W-:Y:S01]  /*2eb0*/  FMUL.FTZ R95, R30, R10.reuse ;  /* 0x0000000a1e5f7220 */ /* 0x080fe20000410000 */
[-C--:B------:R-:W-:Y:S01]  /*2ec0*/  FMUL.FTZ R96, R31, R10.reuse ;  /* 0x0000000a1f607220 */ /* 0x080fe20000410000 */
[----:B------:R3:W1:Y:S02]  /*2ed0*/  MUFU.TANH R93, R28 ;  /* 0x0000001c005d7308 */ /* 0x0006640000002400 */
[----:B------:R-:W-:Y:S08]  /*2ee0*/  HMMA.16816.F32 R40, R24, R16, R40 ;  /* 0x000000101828723c */ /* 0x000ff00000001828 */
[----:B------:R-:W-:Y:S08]  /*2ef0*/  HMMA.16816.F32 R12, R52, R80, R12 ;  /* 0x00000050340c723c */ /* 0x000ff0000000180c */
[C---:B---3--:R-:W-:Y:S08]  /*2f00*/  HMMA.16816.F32 R28, R68.reuse, R56, RZ ;  /* 0x00000038441c723c */ /* 0x048ff000000018ff */
[----:B------:R-:W-:Y:S08]  /*2f10*/  HMMA.16816.F32 R56, R68, R58, RZ ;  /* 0x0000003a4438723c */ /* 0x000ff000000018ff */
[----:B------:R-:W-:Y:S01]  /*2f20*/  HMMA.16816.F32 R72, R24, R18, R72 ;  /* 0x000000121848723c */ /* 0x000fe20000001848 */
[----:B------:R-:W3:Y:S01]  /*2f30*/  LDSM.16.M88.4 R16, [R164+0x4800] ;  /* 0x00480000a410783b */ /* 0x000ee20000000200 */
[-C--:B------:R-:W-:Y:S01]  /*2f40*/  FMUL.FTZ R40, R40, R10.reuse ;  /* 0x0000000a28287220 */ /* 0x080fe20000410000 */
[-C--:B------:R-:W-:Y:S01]  /*2f50*/  FMUL.FTZ R41, R41, R10.reuse ;  /* 0x0000000a29297220 */ /* 0x080fe20000410000 */
[-C--:B------:R-:W-:Y:S01]  /*2f60*/  FMUL.FTZ R99, R42, R10.reuse ;  /* 0x0000000a2a637220 */ /* 0x080fe20000410000 */
[-C--:B------:R-:W-:Y:S01]  /*2f70*/  FMUL.FTZ R101, R43, R10.reuse ;  /* 0x0000000a2b657220 */ /* 0x080fe20000410000 */
[----:B------:R-:W2:Y:S02]  /*2f80*/  MUFU.TANH R97, R40 ;  /* 0x0000002800617308 */ /* 0x000ea40000002400 */
[C---:B-1----:R-:W-:Y:S06]  /*2f90*/  HMMA.16816.F32 R28, R64.reuse, R60, R28 ;  /* 0x0000003c401c723c */ /* 0x042fec000000181c */
[----:B------:R1:W1:Y:S02]  /*2fa0*/  MUFU.TANH R98, R41 ;  /* 0x0000002900627308 */ /* 0x0002640000002400 */
[----:B------:R-:W-:Y:S01]  /*2fb0*/  HMMA.16816.F32 R56, R64, R62, R56 ;  /* 0x0000003e4038723c */ /* 0x000fe20000001838 */
[----:B------:R-:W4:Y:S07]  /*2fc0*/  LDSM.16.M88.4 R60, [R157+0x4000] ;  /* 0x004000009d3c783b */ /* 0x000f2e0000000200 */
[----:B--2---:R-:W-:Y:S01]  /*2fd0*/  HMMA.16816.F32 R12, R24, R44, R12 ;  /* 0x0000002c180c723c */ /* 0x004fe2000000180c */
[----:B-1----:R-:W1:Y:S07]  /*2fe0*/  LDSM.16.M88.4 R40, [R159+0x4800] ;  /* 0x004800009f28783b */ /* 0x002e6e0000000200 */
[C---:B------:R-:W-:Y:S01]  /*2ff0*/  HMMA.16816.F32 R32, R52.reuse, R82, R32 ;  /* 0x000000523420723c */ /* 0x040fe20000001820 */
[-C--:B------:R-:W-:Y:S01]  /*3000*/  FMUL.FTZ R72, R72, R10.reuse ;  /* 0x0000000a48487220 */ /* 0x080fe20000410000 */
[-C--:B------:R-:W-:Y:S01]  /*3010*/  FMUL.FTZ R103, R73, R10.reuse ;  /* 0x0000000a49677220 */ /* 0x080fe20000410000 */
[-C--:B------:R-:W-:Y:S01]  /*3020*/  FMUL.FTZ R104, R74, R10.reuse ;  /* 0x0000000a4a687220 */ /* 0x080fe20000410000 */
[-C--:B------:R-:W-:Y:S01]  /*3030*/  FMUL.FTZ R105, R75, R10.reuse ;  /* 0x0000000a4b697220 */ /* 0x080fe20000410000 */
[----:B------:R3:W2:Y:S01]  /*3040*/  MUFU.TANH R102, R72 ;  /* 0x0000004800667308 */ /* 0x0006a20000002400 */
[----:B------:R-:W2:Y:S02]  /*3050*/  LDSM.16.M88.4 R80, [R158+0x4800] ;  /* 0x004800009e50783b */ /* 0x000ea40000000200 */
[----:B------:R-:W-:Y:S03]  /*3060*/  HMMA.16816.F32 R28, R52, R76, R28 ;  /* 0x0000004c341c723c */ /* 0x000fe6000000181c */
[-C--:B------:R-:W-:Y:S01]  /*3070*/  FMUL.FTZ R12, R12, R10.reuse ;  /* 0x0000000a0c0c7220 */ /* 0x080fe20000410000 */
[-C--:B------:R-:W-:Y:S01]  /*3080*/  FMUL.FTZ R107, R13, R10.reuse ;  /* 0x0000000a0d6b7220 */ /* 0x080fe20000410000 */
[-C--:B------:R-:W-:Y:S01]  /*3090*/  FMUL.FTZ R108, R14, R10.reuse ;  /* 0x0000000a0e6c7220 */ /* 0x080fe20000410000 */
[-C--:B------:R-:W-:Y:S01]  /*30a0*/  FMUL.FTZ R109, R15, R10.reuse ;  /* 0x0000000a0f6d7220 */ /* 0x080fe20000410000 */
[----:B------:R4:W1:Y:S05]  /*30b0*/  MUFU.TANH R106, R12 ;  /* 0x0000000c006a7308 */ /* 0x00086a0000002400 */
[----:B------:R-:W-:Y:S01]  /*30c0*/  HMMA.16816.F32 R32, R24, R46, R32 ;  /* 0x0000002e1820723c */ /* 0x000fe20000001820 */
[----:B------:R-:W2:Y:S07]  /*30d0*/  LDSM.16.M88.4 R44, [R164+0x5000] ;  /* 0x00500000a42c783b */ /* 0x000eae0000000200 */
[C---:B---3--:R-:W-:Y:S08]  /*30e0*/  HMMA.16816.F32 R72, R68.reuse, R16, RZ ;  /* 0x000000104448723c */ /* 0x048ff000000018ff */
[----:B----4-:R-:W-:Y:S01]  /*30f0*/  HMMA.16816.F32 R12, R68, R18, RZ ;  /* 0x00000012440c723c */ /* 0x010fe200000018ff */
[----:B------:R-:W3:Y:S07]  /*3100*/  LDSM.16.M88.4 R16, [R159+0x5000] ;  /* 0x005000009f10783b */ /* 0x000eee0000000200 */
[----:B------:R-:W-:Y:S08]  /*3110*/  HMMA.16816.F32 R28, R24, R60, R28 ;  /* 0x0000003c181c723c */ /* 0x000ff0000000181c */
[----:B------:R-:W-:Y:S01]  /*3120*/  HMMA.16816.F32 R56, R52, R78, R56 ;  /* 0x0000004e3438723c */ /* 0x000fe20000001838 */
[----:B------:R-:W-:Y:S07]  /*3130*/  LDSM.16.M88.4 R76, [R164+0x5800] ;  /* 0x00580000a44c783b */ /* 0x000fee0000000200 */
[C---:B-1----:R-:W-:Y:S08]  /*3140*/  HMMA.16816.F32 R72, R64.reuse, R40, R72 ;  /* 0x000000284048723c */ /* 0x042ff00000001848 */
[----:B------:R-:W-:Y:S01]  /*3150*/  HMMA.16816.F32 R12, R64, R42, R12 ;  /* 0x0000002a400c723c */ /* 0x000fe2000000180c */
[----:B------:R-:W1:Y:S01]  /*3160*/  LDSM.16.M88.4 R40, [R157+0x4800] ;  /* 0x004800009d28783b */ /* 0x000e620000000200 */
[-C--:B------:R-:W-:Y:S01]  /*3170*/  FMUL.FTZ R32, R32, R10.reuse ;  /* 0x0000000a20207220 */ /* 0x080fe20000410000 */
[-C--:B------:R-:W-:Y:S01]  /*3180*/  FMUL.FTZ R28, R28, R10.reuse ;  /* 0x0000000a1c1c7220 */ /* 0x080fe20000410000 */
[-C--:B------:R-:W-:Y:S01]  /*3190*/  FMUL.FTZ R111, R33, R10.reuse ;  /* 0x0000000a216f7220 */ /* 0x080fe20000410000 */
[-C--:B------:R-:W-:Y:S01]  /*31a0*/  FMUL.FTZ R112, R34, R10.reuse ;  /* 0x0000000a22707220 */ /* 0x080fe20000410000 */
[----:B------:R4:W1:Y:S02]  /*31b0*/  MUFU.TANH R110, R32 ;  /* 0x00000020006e7308 */ /* 0x0008640000002400 */
[----:B------:R-:W-:Y:S01]  /*31c0*/  HMMA.16816.F32 R56, R24, R62, R56 ;  /* 0x0000003e1838723c */ /* 0x000fe20000001838 */
[-C--:B------:R-:W-:Y:S01]  /*31d0*/  FMUL.FTZ R113, R35, R10.reuse ;  /* 0x0000000a23717220 */ /* 0x080fe20000410000 */
[-C--:B------:R-:W-:Y:S01]  /*31e0*/  FMUL.FTZ R115, R29, R10.reuse ;  /* 0x0000000a1d737220 */ /* 0x080fe20000410000 */
[----:B------:R-:W-:Y:S03]  /*31f0*/  LDSM.16.M88.4 R60, [R159+0x5800] ;  /* 0x005800009f3c783b */ /* 0x000fe60000000200 */
[----:B------:R3:W1:Y:S02]  /*3200*/  MUFU.TANH R114, R28 ;  /* 0x0000001c00727308 */ /* 0x0006640000002400 */
[----:B--2---:R-:W-:Y:S01]  /*3210*/  HMMA.16816.F32 R72, R52, R80, R72 ;  /* 0x000000503448723c */ /* 0x004fe20000001848 */
[-C--:B------:R-:W-:Y:S01]  /*3220*/  FMUL.FTZ R80, R30, R10.reuse ;  /* 0x0000000a1e507220 */ /* 0x080fe20000410000 */
[----:B------:R-:W-:-:S06]  /*3230*/  FMUL.FTZ R81, R31, R10 ;  /* 0x0000000a1f517220 */ /* 0x000fcc0000410000 */
[C---:B----4-:R-:W-:Y:S08]  /*3240*/  HMMA.16816.F32 R32, R68.reuse, R44, RZ ;  /* 0x0000002c4420723c */ /* 0x050ff000000018ff */
[----:B---3--:R-:W-:Y:S01]  /*3250*/  HMMA.16816.F32 R28, R68, R46, RZ ;  /* 0x0000002e441c723c */ /* 0x008fe200000018ff */
[----:B------:R-:W2:Y:S07]  /*3260*/  LDSM.16.M88.4 R44, [R158+0x5000] ;  /* 0x005000009e2c783b */ /* 0x000eae0000000200 */
[----:B------:R-:W-:Y:S01]  /*3270*/  HMMA.16816.F32 R12, R52, R82, R12 ;  /* 0x00000052340c723c */ /* 0x000fe2000000180c */
[-C--:B------:R-:W-:Y:S01]  /*3280*/  FMUL.FTZ R56, R56, R10.reuse ;  /* 0x0000000a38387220 */ /* 0x080fe20000410000 */
[-C--:B------:R-:W-:Y:S01]  /*3290*/  FMUL.FTZ R117, R57, R10.reuse ;  /* 0x0000000a39757220 */ /* 0x080fe20000410000 */
[-C--:B------:R-:W-:Y:S01]  /*32a0*/  FMUL.FTZ R82, R58, R10.reuse ;  /* 0x0000000a3a527220 */ /* 0x080fe20000410000 */
[-C--:B------:R-:W-:Y:S01]  /*32b0*/  FMUL.FTZ R83, R59, R10.reuse ;  /* 0x0000000a3b537220 */ /* 0x080fe20000410000 */
[----:B------:R3:W4:Y:S03]  /*32c0*/  MUFU.TANH R116, R56 ;  /* 0x0000003800747308 */ /* 0x0007260000002400 */
[----:B------:R-:W-:Y:S08]  /*32d0*/  HMMA.16816.F32 R32, R64, R16, R32 ;  /* 0x000000104020723c */ /* 0x000ff00000001820 */
[----:B-1----:R-:W-:Y:S08]  /*32e0*/  HMMA.16816.F32 R72, R24, R40, R72 ;  /* 0x000000281848723c */ /* 0x002ff00000001848 */
[----:B------:R-:W-:Y:S01]  /*32f0*/  HMMA.16816.F32 R28, R64, R18, R28 ;  /* 0x00000012401c723c */ /* 0x000fe2000000181c */
[----:B------:R-:W-:Y:S07]  /*3300*/  LDSM.16.M88.4 R16, [R157+0x5000] ;  /* 0x005000009d10783b */ /* 0x000fee0000000200 */
[----:B---3--:R-:W-:Y:S08]  /*3310*/  HMMA.16816.F32 R56, R68, R76, RZ ;  /* 0x0000004c4438723c */ /* 0x008ff000000018ff */
[----:B------:R-:W-:Y:S01]  /*3320*/  HMMA.16816.F32 R12, R24, R42, R12 ;  /* 0x0000002a180c723c */ /* 0x000fe2000000180c */
[----:B------:R-:W1:Y:S07]  /*3330*/  LDSM.16.M88.4 R40, [R158+0x5800] ;  /* 0x005800009e28783b */ /* 0x000e6e0000000200 */
[----:B------:R-:W-:Y:S08]  /*3340*/  HMMA.16816.F32 R68, R68, R78, RZ ;  /* 0x0000004e4444723c */ /* 0x000ff000000018ff */
[C---:B--2---:R-:W-:Y:S08]  /*3350*/  HMMA.16816.F32 R32, R52.reuse, R44, R32 ;  /* 0x0000002c3420723c */ /* 0x044ff00000001820 */
[----:B------:R-:W-:Y:S01]  /*3360*/  HMMA.16816.F32 R28, R52, R46, R28 ;  /* 0x0000002e341c723c */ /* 0x000fe2000000181c */
[----:B------:R-:W2:Y:S07]  /*3370*/  LDSM.16.M88.4 R44, [R157+0x5800] ;  /* 0x005800009d2c783b */ /* 0x000eae0000000200 */
[C---:B------:R-:W-:Y:S01]  /*3380*/  HMMA.16816.F32 R56, R64.reuse, R60, R56 ;  /* 0x0000003c4038723c */ /* 0x040fe20000001838 */
[-C--:B------:R-:W-:Y:S01]  /*3390*/  FMUL.FTZ R72, R72, R10.reuse ;  /* 0x0000000a48487220 */ /* 0x080fe20000410000 */
[-C--:B------:R-:W-:Y:S01]  /*33a0*/  FMUL.FTZ R73, R73, R10.reuse ;  /* 0x0000000a49497220 */ /* 0x080fe20000410000 */
[-C--:B------:R-:W-:Y:S01]  /*33b0*/  FMUL.FTZ R74, R74, R10.reuse ;  /* 0x0000000a4a4a7220 */ /* 0x080fe20000410000 */
[-C--:B------:R-:W-:Y:S01]  /*33c0*/  FMUL.FTZ R12, R12, R10.reuse ;  /* 0x0000000a0c0c7220 */ /* 0x080fe20000410000 */
[-C--:B------:R-:W-:Y:S01]  /*33d0*/  FMUL.FTZ R13, R13, R10.reuse ;  /* 0x0000000a0d0d7220 */ /* 0x080fe20000410000 */
[-C--:B------:R-:W-:Y:S01]  /*33e0*/  FMUL.FTZ R14, R14, R10.reuse ;  /* 0x0000000a0e0e7220 */ /* 0x080fe20000410000 */
[----:B------:R-:W-:Y:S01]  /*33f0*/  FMUL.FTZ R15, R15, R10 ;  /* 0x0000000a0f0f7220 */ /* 0x000fe20000410000 */
[----:B------:R-:W-:Y:S01]  /*3400*/  HMMA.16816.F32 R68, R64, R62, R68 ;  /* 0x0000003e4044723c */ /* 0x000fe20000001844 */
[----:B------:R-:W-:-:S02]  /*3410*/  LOP3.LUT R37, R37, 0x1f0, RZ, 0xc0, !PT ;  /* 0x000001f025257812 */ /* 0x000fc400078ec0ff */
[----:B------:R-:W-:Y:S01]  /*3420*/  ISETP.GT.U32.AND P1, PT, R48, R169, PT ;  /* 0x000000a93000720c */ /* 0x000fe20003f24070 */
[----:B------:R-:W3:Y:S01]  /*3430*/  MUFU.TANH R0, R0 ;  /* 0x0000000000007308 */ /* 0x000ee20000002400 */
[----:B------:R-:W-:-:S07]  /*3440*/  DEPBAR.LE SB0, 0x0 ;  /* 0x000080000000791a */ /* 0x000fce0000000000 */
[C---:B-1----:R-:W-:Y:S08]  /*3450*/  HMMA.16816.F32 R56, R52.reuse, R40, R56 ;  /* 0x000000283438723c */ /* 0x042ff00000001838 */
[----:B------:R-:W-:Y:S08]  /*3460*/  HMMA.16816.F32 R68, R52, R42, R68 ;  /* 0x0000002a3444723c */ /* 0x000ff00000001844 */
[C---:B------:R-:W-:Y:S08]  /*3470*/  HMMA.16816.F32 R32, R24.reuse, R16, R32 ;  /* 0x000000101820723c */ /* 0x040ff00000001820 */
[C---:B------:R-:W-:Y:S08]  /*3480*/  HMMA.16816.F32 R28, R24.reuse, R18, R28 ;  /* 0x00000012181c723c */ /* 0x040ff0000000181c */
[C---:B--2---:R-:W-:Y:S08]  /*3490*/  HMMA.16816.F32 R56, R24.reuse, R44, R56 ;  /* 0x0000002c1838723c */ /* 0x044ff00000001838 */
[----:B------:R-:W-:Y:S01]  /*34a0*/  HMMA.16816.F32 R68, R24, R46, R68 ;  /* 0x0000002e1844723c */ /* 0x000fe20000001844 */
[-C--:B------:R-:W-:Y:S01]  /*34b0*/  FMUL.FTZ R16, R32, R10.reuse ;  /* 0x0000000a20107220 */ /* 0x080fe20000410000 */
[-C--:B------:R-:W-:Y:S01]  /*34c0*/  FMUL.FTZ R32, R35, R10.reuse ;  /* 0x0000000a23207220 */ /* 0x080fe20000410000 */
[-C--:B------:R-:W-:Y:S01]  /*34d0*/  FMUL.FTZ R35, R29, R10.reuse ;  /* 0x0000000a1d237220 */ /* 0x080fe20000410000 */
[----:B------:R-:W-:Y:S01]  /*34e0*/  SHF.R.U32.HI R18, RZ, 0x2, R8 ;  /* 0x00000002ff127819 */ /* 0x000fe20000011608 */
[-C--:B------:R-:W-:Y:S01]  /*34f0*/  FMUL.FTZ R29, R31, R10.reuse ;  /* 0x0000000a1f1d7220 */ /* 0x080fe20000410000 */
        /* <DEDUP_REMOVED lines=8> */
[----:B------:R-:W-:Y:S01]  /*3580*/  FMUL.FTZ R28, R28, R10 ;  /* 0x0000000a1c1c7220 */ /* 0x000fe20000410000 */
[----:B------:R-:W-:-:S03]  /*3590*/  LOP3.LUT R18, R18, 0x7, RZ, 0xc0, !PT ;  /* 0x0000000712127812 */ /* 0x000fc600078ec0ff */
[-C--:B------:R-:W-:Y:S01]  /*35a0*/  FMUL.FTZ R41, R68, R10.reuse ;  /* 0x0000000a44297220 */ /* 0x080fe20000410000 */
[-C--:B------:R-:W-:Y:S01]  /*35b0*/  FMUL.FTZ R40, R69, R10.reuse ;  /* 0x0000000a45287220 */ /* 0x080fe20000410000 */
[-C--:B------:R-:W-:Y:S01]  /*35c0*/  FMUL.FTZ R27, R70, R10.reuse ;  /* 0x0000000a461b7220 */ /* 0x080fe20000410000 */
[----:B------:R-:W-:Y:S01]  /*35d0*/  FMUL.FTZ R43, R71, R10 ;  /* 0x0000000a472b7220 */ /* 0x000fe20000410000 */
[----:B------:R-:W1:Y:S01]  /*35e0*/  MUFU.TANH R51, R51 ;  /* 0x0000003300337308 */ /* 0x000e620000002400 */
[----:B------:R-:W-:Y:S02]  /*35f0*/  IADD3 R18, PT, PT, R178, R18, R37 ;  /* 0x00000012b2127210 */ /* 0x000fe40007ffe025 */
[----:B-----5:R-:W-:Y:S02]  /*3600*/  IADD3 R37, PT, PT, R22, R23, -R49 ;  /* 0x0000001716257210 */ /* 0x020fe40007ffe831 */
[----:B------:R-:W-:-:S03]  /*3610*/  IADD3 R49, PT, PT, R23, -R49, -R36 ;  /* 0x8000003117317210 */ /* 0x000fc60007ffe824 */
[----:B------:R-:W2:Y:S01]  /*3620*/  MUFU.TANH R84, R84 ;  /* 0x0000005400547308 */ /* 0x000ea20000002400 */
[----:B------:R-:W-:-:S07]  /*3630*/  SHF.L.U32 R8, R8, 0x1, RZ ;  /* 0x0000000108087819 */ /* 0x000fce00000006ff */
[----:B------:R-:W1:Y:S01]  /*3640*/  MUFU.TANH R86, R86 ;  /* 0x0000005600567308 */ /* 0x000e620000002400 */
[----:B------:R-:W-:-:S07]  /*3650*/  IADD3 R180, PT, PT, R18, R37, RZ ;  /* 0x0000002512b47210 */ /* 0x000fce0007ffe0ff */
[----:B------:R-:W1:Y:S01]  /*3660*/  MUFU.TANH R87, R87 ;  /* 0x0000005700577308 */ /* 0x000e620000002400 */
[----:B------:R-:W-:-:S07]  /*3670*/  IMAD.IADD R128, R18, 0x1, R49 ;  /* 0x0000000112807824 */ /* 0x000fce00078e0231 */
        /* <DEDUP_REMOVED lines=48> */
[----:B------:R-:W-:Y:S01]  /*3980*/  LOP3.LUT R37, R8, 0x6, RZ, 0xc0, !PT ;  /* 0x0000000608257812 */ /* 0x000fe200078ec0ff */
[----:B------:R-:W-:Y:S01]  /*3990*/  BSSY.RECONVERGENT B1, `(.L_x_12932) ;  /* 0x000006d000017945 */ /* 0x000fe20003800200 */
[----:B------:R-:W-:-:S02]  /*39a0*/  VIADDMNMX R181, R180, 0x1, R23, PT ;  /* 0x00000001b4b57846 */ /* 0x000fc40003800117 */
[----:B------:R-:W-:Y:S02]  /*39b0*/  VIADDMNMX R180, R180, 0x9, R23, PT ;  /* 0x00000009b4b47846 */ /* 0x000fe40003800117 */
[----:B------:R-:W-:Y:S02]  /*39c0*/  IADD3 R36, PT, PT, R20, R37, RZ ;  /* 0x0000002514247210 */ /* 0x000fe40007ffe0ff */
[----:B------:R-:W-:Y:S01]  /*39d0*/  IADD3 R23, PT, PT, R128, 0x8, RZ ;  /* 0x0000000880177810 */ /* 0x000fe20007ffe0ff */
        /* <DEDUP_REMOVED lines=15> */
.L_x_12935:
[----:B------:R-:W2:Y:S01]  /*3ad0*/  LD.E R49, desc[UR4][R2.64+0x170] ;  /* 0x0001700402317980 */ /* 0x000ea2000c101900 */
[----:B-1----:R-:W-:Y:S02]  /*3ae0*/  IADD3 R28, PT, PT, R20, -0x80, RZ ;  /* 0xffffff80141c7810 */ /* 0x002fe40007ffe0ff */
        /* <DEDUP_REMOVED lines=58> */
.L_x_12936:
[----:B------:R-:W-:Y:S05]  /*3e90*/  BSYNC.RECONVERGENT B0 ;  /* 0x0000000000007941 */ /* 0x000fea0003800200 */
.L_x_12934:
        /* <DEDUP_REMOVED lines=28> */
.L_x_12933:
[----:B------:R-:W-:Y:S05]  /*4060*/  BSYNC.RECONVERGENT B1 ;  /* 0x0000000000017941 */ /* 0x000fea0003800200 */
.L_x_12932:
[----:B------:R-:W3:Y:S01]  /*4070*/  LD.E R22, desc[UR4][R2.64+0xdc] ;  /* 0x0000dc0402167980 */ /* 0x000ee2000c101900 */
[C---:B------:R-:W-:Y:S02]  /*4080*/  VIADD R8, R36.reuse, 0x1 ;  /* 0x0000000124087836 */ /* 0x040fe40000000000 */
[C---:B------:R-:W-:Y:S02]  /*4090*/  VIADD R6, R36.reuse, 0x8 ;  /* 0x0000000824067836 */ /* 0x040fe40000000000 */
[----:B------:R-:W-:Y:S01]  /*40a0*/  VIADD R21, R36, 0x21 ;  /* 0x0000002124157836 */ /* 0x000fe20000000000 */
[-C--:B------:R-:W-:Y:S02]  /*40b0*/  ISETP.GT.AND P2, PT, R128, R8.reuse, PT ;  /* 0x000000088000720c */ /* 0x080fe40003f44270 */
[----:B------:R-:W-:Y:S02]  /*40c0*/  ISETP.GE.AND P1, PT, R8, R181, PT ;  /* 0x000000b50800720c */ /* 0x000fe40003f26270 */
[----:B------:R-:W-:-:S02]  /*40d0*/  ISETP.GT.AND P6, PT, R23, R8, PT ;  /* 0x000000081700720c */ /* 0x000fc40003fc4270 */
[----:B------:R-:W-:Y:S01]  /*40e0*/  ISETP.GE.AND P3, PT, R8, R180, PT ;  /* 0x000000b40800720c */ /* 0x000fe20003f66270 */
[----:B------:R-:W-:Y:S01]  /*40f0*/  VIADD R8, R36, 0x9 ;  /* 0x0000000924087836 */ /* 0x000fe20000000000 */
[----:B--2---:R-:W-:Y:S02]  /*4100*/  FSEL R46, R50, -INF , !P2 ;  /* 0xff800000322e7808 */ /* 0x004fe40005000000 */
[-C--:B------:R-:W-:Y:S02]  /*4110*/  ISETP.GT.AND P4, PT, R128, R6.reuse, PT ;  /* 0x000000068000720c */ /* 0x080fe40003f84270 */
[----:B------:R-:W-:Y:S02]  /*4120*/  FSEL R44, R84, -INF , !P6 ;  /* 0xff800000542c7808 */ /* 0x000fe40007000000 */
[----:B------:R-:W-:Y:S02]  /*4130*/  ISETP.GT.AND P5, PT, R23, R6, PT ;  /* 0x000000061700720c */ /* 0x000fe40003fa4270 */
[----:B------:R-:W-:-:S02]  /*4140*/  ISETP.GT.AND P6, PT, R128, R8, PT ;  /* 0x000000088000720c */ /* 0x000fc40003fc4270 */
[-C--:B------:R-:W-:Y:S02]  /*4150*/  ISETP.GE.AND P2, PT, R6, R181.reuse, PT ;  /* 0x000000b50600720c */ /* 0x080fe40003f46270 */
[----:B------:R-:W-:Y:S02]  /*4160*/  FSEL R46, R46, -INF , !P1 ;  /* 0xff8000002e2e7808 */ /* 0x000fe40004800000 */
[----:B------:R-:W-:Y:S02]  /*4170*/  FSEL R84, R85, -INF , !P4 ;  /* 0xff80000055547808 */ /* 0x000fe40006000000 */
[----:B------:R-:W-:Y:S01]  /*4180*/  ISETP.GE.AND P1, PT, R6, R180, PT ;  /* 0x000000b40600720c */ /* 0x000fe20003f26270 */
[----:B------:R-:W-:Y:S01]  /*4190*/  VIADD R6, R36, 0x10 ;  /* 0x0000001024067836 */ /* 0x000fe20000000000 */
[----:B------:R-:W-:Y:S02]  /*41a0*/  FSEL R44, R44, -INF , !P3 ;  /* 0xff8000002c2c7808 */ /* 0x000fe40005800000 */
[----:B------:R-:W-:-:S02]  /*41b0*/  ISETP.GE.AND P3, PT, R8, R181, PT ;  /* 0x000000b50800720c */ /* 0x000fc40003f66270 */
[----:B------:R-:W-:Y:S02]  /*41c0*/  ISETP.GT.AND P4, PT, R23, R8, PT ;  /* 0x000000081700720c */ /* 0x000fe40003f84270 */
[----:B-1----:R-:W-:Y:S02]  /*41d0*/  FSEL R76, R87, -INF , !P5 ;  /* 0xff800000574c7808 */ /* 0x002fe40006800000 */
[----:B------:R-:W-:Y:S02]  /*41e0*/  FSEL R78, R86, -INF , !P6 ;  /* 0xff800000564e7808 */ /* 0x000fe40007000000 */
[----:B------:R-:W-:Y:S02]  /*41f0*/  FSEL R84, R84, -INF , !P2 ;  /* 0xff80000054547808 */ /* 0x000fe40005000000 */
[----:B------:R-:W-:Y:S01]  /*4200*/  ISETP.GE.AND P2, PT, R8, R180, PT ;  /* 0x000000b40800720c */ /* 0x000fe20003f46270 */
[----:B------:R-:W-:Y:S01]  /*4210*/  VIADD R8, R36, 0x11 ;  /* 0x0000001124087836 */ /* 0x000fe20000000000 */
[----:B------:R-:W-:-:S02]  /*4220*/  FSEL R76, R76, -INF , !P1 ;  /* 0xff8000004c4c7808 */ /* 0x000fc40004800000 */
[----:B------:R-:W-:Y:S02]  /*4230*/  FSEL R78, R78, -INF , !P3 ;  /* 0xff8000004e4e7808 */ /* 0x000fe40005800000 */
[----:B------:R-:W-:Y:S02]  /*4240*/  FSEL R70, R88, -INF , !P4 ;  /* 0xff80000058467808 */ /* 0x000fe40006000000 */
[-C--:B------:R-:W-:Y:S02]  /*4250*/  ISETP.GT.AND P5, PT, R128, R6.reuse, PT ;  /* 0x000000068000720c */ /* 0x080fe40003fa4270 */
[C---:B------:R-:W-:Y:S02]  /*4260*/  ISETP.GE.AND P1, PT, R6.reuse, R181, PT ;  /* 0x000000b50600720c */ /* 0x040fe40003f26270 */
[----:B------:R-:W-:Y:S02]  /*4270*/  ISETP.GT.AND P6, PT, R23, R6, PT ;  /* 0x000000061700720c */ /* 0x000fe40003fc4270 */
[----:B------:R-:W-:Y:S01]  /*4280*/  ISETP.GE.AND P3, PT, R6, R180, PT ;  /* 0x000000b40600720c */ /* 0x000fe20003f66270 */
[----:B------:R-:W-:Y:S01]  /*4290*/  VIADD R6, R36, 0x18 ;  /* 0x0000001824067836 */ /* 0x000fe20000000000 */
[----:B------:R-:W-:-:S02]  /*42a0*/  FSEL R70, R70, -INF , !P2 ;  /* 0xff80000046467808 */ /* 0x000fc40005000000 */
[CC--:B------:R-:W-:Y:S02]  /*42b0*/  ISETP.GT.AND P4, PT, R128.reuse, R8.reuse, PT ;  /* 0x000000088000720c */ /* 0x0c0fe40003f84270 */
        /* <DEDUP_REMOVED lines=8> */
[CC--:B------:R-:W-:Y:S02]  /*4340*/  ISETP.GE.AND P5, PT, R8.reuse, R181.reuse, PT ;  /* 0x000000b50800720c */ /* 0x0c0fe40003fa6270 */
[----:B------:R-:W-:Y:S01]  /*4350*/  ISETP.GE.AND P1, PT, R8, R180, PT ;  /* 0x000000b40800720c */ /* 0x000fe20003f26270 */
[----:B------:R-:W-:Y:S01]  /*4360*/  VIADD R8, R36, 0x19 ;  /* 0x0000001924087836 */ /* 0x000fe20000000000 */
[----:B------:R-:W-:-:S02]  /*4370*/  ISETP.GE.AND P3, PT, R6, R181, PT ;  /* 0x000000b50600720c */ /* 0x000fc40003f66270 */
[----:B------:R-:W-:Y:S02]  /*4380*/  ISETP.GT.AND P4, PT, R23, R6, PT ;  /* 0x000000061700720c */ /* 0x000fe40003f84270 */
[----:B------:R-:W-:Y:S02]  /*4390*/  ISETP.GE.AND P2, PT, R6, R180, PT ;  /* 0x000000b40600720c */ /* 0x000fe40003f46270 */
[----:B------:R-:W-:Y:S02]  /*43a0*/  FSEL R6, R93, -INF , !P6 ;  /* 0xff8000005d067808 */ /* 0x000fe40007000000 */
[----:B------:R-:W-:Y:S02]  /*43b0*/  FSEL R68, R68, -INF , !P5 ;  /* 0xff80000044447808 */ /* 0x000fe40006800000 */
[----:B------:R-:W-:Y:S02]  /*43c0*/  FSEL R28, R28, -INF , !P1 ;  /* 0xff8000001c1c7808 */ /* 0x000fe40004800000 */
[----:B------:R-:W-:-:S02]  /*43d0*/  FSEL R6, R6, -INF , !P3 ;  /* 0xff80000006067808 */ /* 0x000fc40005800000 */
[-C--:B------:R-:W-:Y:S02]  /*43e0*/  ISETP.GT.AND P5, PT, R128, R8.reuse, PT ;  /* 0x000000088000720c */ /* 0x080fe40003fa4270 */
[C---:B------:R-:W-:Y:S02]  /*43f0*/  ISETP.GE.AND P1, PT, R8.reuse, R181, PT ;  /* 0x000000b50800720c */ /* 0x040fe40003f26270 */
[----:B------:R-:W-:Y:S02]  /*4400*/  ISETP.GT.AND P6, PT, R23, R8, PT ;  /* 0x000000081700720c */ /* 0x000fe40003fc4270 */
[----:B------:R-:W-:Y:S01]  /*4410*/  ISETP.GE.AND P3, PT, R8, R180, PT ;  /* 0x000000b40800720c */ /* 0x000fe20003f66270 */
[----:B------:R-:W-:Y:S01]  /*4420*/  VIADD R8, R36, 0x20 ;  /* 0x0000002024087836 */ /* 0x000fe20000000000 */
[----:B------:R-:W-:Y:S02]  /*4430*/  FSEL R10, R95, -INF , !P4 ;  /* 0xff8000005f0a7808 */ /* 0x000fe40006000000 */
[----:B------:R-:W-:-:S02]  /*4440*/  FSEL R34, R94, -INF , !P5 ;  /* 0xff8000005e227808 */ /* 0x000fc40006800000 */
[-C--:B------:R-:W-:Y:S02]  /*4450*/  ISETP.GT.AND P4, PT, R128, R8.reuse, PT ;  /* 0x000000088000720c */ /* 0x080fe40003f84270 */
        /* <DEDUP_REMOVED lines=8> */
[----:B------:R-:W-:Y:S02]  /*44e0*/  ISETP.GT.AND P6, PT, R128, R21, PT ;  /* 0x000000158000720c */ /* 0x000fe40003fc4270 */
        /* <DEDUP_REMOVED lines=16> */
[----:B------:R-:W-:Y:S02]  /*45f0*/  FSEL R102, R102, -INF , !P5 ;  /* 0xff80000066667808 */ /* 0x000fe40006800000 */
        /* <DEDUP_REMOVED lines=9> */
[-C--:B------:R-:W-:Y:S02]  /*4690*/  ISETP.GT.AND P6, PT, R128, R42.reuse, PT ;  /* 0x0000002a8000720c */ /* 0x080fe40003fc4270 */
        /* <DEDUP_REMOVED lines=11> */
[----:B------:R-:W-:Y:S02]  /*4750*/  ISETP.GE.AND P1, PT, R21, R181, PT ;  /* 0x000000b51500720c */ /* 0x000fe40003f26270 */
        /* <DEDUP_REMOVED lines=77> */
[-C--:B------:R-:W-:Y:S02]  /*4c30*/  ISETP.GT.AND P5, PT, R128, R42.reuse, PT ;  /* 0x0000002a8000720c */ /* 0x080fe40003fa4270 */
        /* <DEDUP_REMOVED lines=8> */
[----:B------:R-:W-:-:S02]  /*4cc0*/  ISETP.GT.AND P4, PT, R128, R21, PT ;  /* 0x000000158000720c */ /* 0x000fc40003f84270 */
[----:B------:R-:W-:Y:S02]  /*4cd0*/  FSEL R14, R14, -INF , !P6 ;  /* 0xff8000000e0e7808 */ /* 0x000fe40007000000 */
[----:B------:R-:W-:Y:S01]  /*4ce0*/  FSEL R144, R12, -INF , !P1 ;  /* 0xff8000000c907808 */ /* 0x000fe20004800000 */
[----:B------:R-:W-:Y:S01]  /*4cf0*/  VIADD R12, R36, 0x61 ;  /* 0x00000061240c7836 */ /* 0x000fe20000000000 */
[----:B------:R-:W-:Y:S02]  /*4d00*/  FSEL R138, R60, -INF , !P2 ;  /* 0xff8000003c8a7808 */ /* 0x000fe40005000000 */
[----:B------:R-:W-:Y:S02]  /*4d10*/  ISETP.GE.AND P5, PT, R21, R181, PT ;  /* 0x000000b51500720c */ /* 0x000fe40003fa6270 */
[----:B------:R-:W-:Y:S02]  /*4d20*/  FSEL R13, R13, -INF , !P4 ;  /* 0xff8000000d0d7808 */ /* 0x000fe40006000000 */
[----:B------:R-:W-:-:S02]  /*4d30*/  FSEL R132, R14, -INF , !P3 ;  /* 0xff8000000e847808 */ /* 0x000fc40005800000 */
[C---:B------:R-:W-:Y:S02]  /*4d40*/  ISETP.GT.AND P2, PT, R23.reuse, R21, PT ;  /* 0x000000151700720c */ /* 0x040fe40003f44270 */
[-C--:B------:R-:W-:Y:S02]  /*4d50*/  ISETP.GT.AND P3, PT, R23, R42.reuse, PT ;  /* 0x0000002a1700720c */ /* 0x080fe40003f64270 */
[----:B------:R-:W-:Y:S02]  /*4d60*/  ISETP.GT.AND P6, PT, R128, R42, PT ;  /* 0x0000002a8000720c */ /* 0x000fe40003fc4270 */
[----:B------:R-:W-:Y:S02]  /*4d70*/  FSEL R142, R13, -INF , !P5 ;  /* 0xff8000000d8e7808 */ /* 0x000fe40006800000 */
[----:B------:R-:W-:Y:S02]  /*4d80*/  ISETP.GE.AND P1, PT, R21, R180, PT ;  /* 0x000000b41500720c */ /* 0x000fe40003f26270 */
[----:B------:R-:W-:-:S02]  /*4d90*/  FSEL R15, R15, -INF , !P2 ;  /* 0xff8000000f0f7808 */ /* 0x000fc40005000000 */
[----:B------:R-:W-:Y:S02]  /*4da0*/  ISETP.GT.AND P5, PT, R128, R12, PT ;  /* 0x0000000c8000720c */ /* 0x000fe40003fa4270 */
[----:B------:R-:W-:Y:S02]  /*4db0*/  FSEL R19, R19, -INF , !P3 ;  /* 0xff80000013137808 */ /* 0x000fe40005800000 */
[----:B------:R-:W-:Y:S02]  /*4dc0*/  ISETP.GE.AND P4, PT, R42, R181, PT ;  /* 0x000000b52a00720c */ /* 0x000fe40003f86270 */
[----:B------:R-:W-:Y:S02]  /*4dd0*/  FSEL R16, R16, -INF , !P6 ;  /* 0xff80000010107808 */ /* 0x000fe40007000000 */
[----:B------:R-:W-:Y:S01]  /*4de0*/  ISETP.GT.AND P3, PT, R128, R36, PT ;  /* 0x000000248000720c */ /* 0x000fe20003f64270 */
[----:B------:R-:W-:Y:S01]  /*4df0*/  VIADD R13, R36, 0x68 ;  /* 0x00000068240d7836 */ /* 0x000fe20000000000 */
[----:B------:R-:W-:-:S02]  /*4e00*/  FSEL R126, R15, -INF , !P1 ;  /* 0xff8000000f7e7808 */ /* 0x000fc40004800000 */
[----:B------:R-:W-:Y:S02]  /*4e10*/  FSEL R17, R17, -INF , !P5 ;  /* 0xff80000011117808 */ /* 0x000fe40006800000 */
[----:B------:R-:W-:Y:S02]  /*4e20*/  ISETP.GE.AND P2, PT, R42, R180, PT ;  /* 0x000000b42a00720c */ /* 0x000fe40003f46270 */
[-C--:B------:R-:W-:Y:S02]  /*4e30*/  ISETP.GE.AND P1, PT, R12, R181.reuse, PT ;  /* 0x000000b50c00720c */ /* 0x080fe40003f26270 */
[----:B------:R-:W-:Y:S02]  /*4e40*/  ISETP.GT.AND P6, PT, R23, R12, PT ;  /* 0x0000000c1700720c */ /* 0x000fe40003fc4270 */
[----:B------:R-:W-:Y:S02]  /*4e50*/  FSEL R114, R16, -INF , !P4 ;  /* 0xff80000010727808 */ /* 0x000fe40006000000 */
[----:B------:R-:W-:-:S02]  /*4e60*/  ISETP.GE.AND P5, PT, R36, R181, PT ;  /* 0x000000b52400720c */ /* 0x000fc40003fa6270 */
[----:B------:R-:W-:Y:S02]  /*4e70*/  FSEL R0, R0, -INF , !P3 ;  /* 0xff80000000007808 */ /* 0x000fe40005800000 */
[----:B------:R-:W-:Y:S01]  /*4e80*/  ISETP.GE.AND P4, PT, R12, R180, PT ;  /* 0x000000b40c00720c */ /* 0x000fe20003f86270 */
[----:B------:R-:W-:Y:S01]  /*4e90*/  VIADD R12, R36, 0x69 ;  /* 0x00000069240c7836 */ /* 0x000fe20000000000 */
[----:B------:R-:W-:Y:S02]  /*4ea0*/  FSEL R32, R32, -INF , !P6 ;  /* 0xff80000020207808 */ /* 0x000fe40007000000 */
[----:B------:R-:W-:Y:S02]  /*4eb0*/  FSEL R106, R19, -INF , !P2 ;  /* 0xff800000136a7808 */ /* 0x000fe40005000000 */
[----:B------:R-:W-:Y:S02]  /*4ec0*/  FSEL R0, R0, -INF , !P5 ;  /* 0xff80000000007808 */ /* 0x000fe40006800000 */
[----:B------:R-:W-:-:S02]  /*4ed0*/  FSEL R112, R17, -INF , !P1 ;  /* 0xff80000011707808 */ /* 0x000fc40004800000 */
[----:B------:R-:W-:Y:S02]  /*4ee0*/  ISETP.GT.AND P6, PT, R128, R13, PT ;  /* 0x0000000d8000720c */ /* 0x000fe40003fc4270 */
[----:B------:R-:W-:Y:S02]  /*4ef0*/  ISETP.GE.AND P3, PT, R13, R181, PT ;  /* 0x000000b50d00720c */ /* 0x000fe40003f66270 */
[----:B------:R-:W-:Y:S02]  /*4f00*/  ISETP.GT.AND P2, PT, R23, R13, PT ;  /* 0x0000000d1700720c */ /* 0x000fe40003f44270 */
[----:B------:R-:W-:Y:S01]  /*4f10*/  ISETP.GE.AND P1, PT, R13, R180, PT ;  /* 0x000000b40d00720c */ /* 0x000fe20003f26270 */
[----:B------:R-:W-:Y:S01]  /*4f20*/  VIADD R13, R36, 0x70 ;  /* 0x00000070240d7836 */ /* 0x000fe20000000000 */
[----:B------:R-:W-:Y:S02]  /*4f30*/  ISETP.GT.AND P5, PT, R128, R12, PT ;  /* 0x0000000c8000720c */ /* 0x000fe40003fa4270 */
[----:B------:R-:W-:-:S02]  /*4f40*/  FMNMX3.FTZ R15, R0, R46, R84, !PT ;  /* 0x0000002e000f7276 */ /* 0x000fc40007810054 */
[----:B------:R-:W-:Y:S02]  /*4f50*/  FSEL R33, R33, -INF , !P6 ;  /* 0xff80000021217808 */ /* 0x000fe40007000000 */
[----:B------:R-:W-:Y:S02]  /*4f60*/  FSEL R30, R30, -INF , !P2 ;  /* 0xff8000001e1e7808 */ /* 0x000fe40005000000 */
[----:B------:R-:W-:Y:S02]  /*4f70*/  ISETP.GT.AND P2, PT, R128, R13, PT ;  /* 0x0000000d8000720c */ /* 0x000fe40003f44270 */
[----:B------:R-:W-:Y:S02]  /*4f80*/  FSEL R35, R35, -INF , !P5 ;  /* 0xff80000023237808 */ /* 0x000fe40006800000 */
[----:B------:R-:W-:Y:S02]  /*4f90*/  FMNMX3.FTZ R15, R15, R78, R62, !PT ;  /* 0x0000004e0f0f7276 */ /* 0x000fe4000781003e */
[----:B------:R-:W-:-:S02]  /*4fa0*/  ISETP.GT.AND P5, PT, R23, R36, PT ;  /* 0x000000241700720c */ /* 0x000fc40003fa4270 */
[----:B------:R-:W-:Y:S02]  /*4fb0*/  FSEL R66, R32, -INF , !P4 ;  /* 0xff80000020427808 */ /* 0x000fe40006000000 */
[----:B------:R-:W-:Y:S02]  /*4fc0*/  FSEL R110, R33, -INF , !P3 ;  /* 0xff800000216e7808 */ /* 0x000fe40005800000 */
[C---:B------:R-:W-:Y:S02]  /*4fd0*/  ISETP.GE.AND P6, PT, R12.reuse, R181, PT ;  /* 0x000000b50c00720c */ /* 0x040fe40003fc6270 */
[----:B------:R-:W-:Y:S02]  /*4fe0*/  ISETP.GT.AND P4, PT, R23, R12, PT ;  /* 0x0000000c1700720c */ /* 0x000fe40003f84270 */
[----:B------:R-:W-:Y:S02]  /*4ff0*/  ISETP.GE.AND P3, PT, R12, R180, PT ;  /* 0x000000b40c00720c */ /* 0x000fe40003f66270 */
[----:B------:R-:W-:-:S02]  /*5000*/  FSEL R31, R31, -INF , !P2 ;  /* 0xff8000001f1f7808 */ /* 0x000fc40005000000 */
[----:B------:R-:W-:Y:S02]  /*5010*/  FMNMX3.FTZ R15, R15, R68, R6, !PT ;  /* 0x000000440f0f7276 */ /* 0x000fe40007810006 */
[----:B------:R-:W-:Y:S02]  /*5020*/  ISETP.GE.AND P2, PT, R36, R180, PT ;  /* 0x000000b42400720c */ /* 0x000fe40003f46270 */
[----:B------:R-:W-:Y:S02]  /*5030*/  FSEL R12, R51, -INF , !P5 ;  /* 0xff800000330c7808 */ /* 0x000fe40006800000 */
[----:B------:R-:W-:Y:S02]  /*5040*/  FMNMX3.FTZ R15, R15, R34, R206, !PT ;  /* 0x000000220f0f7276 */ /* 0x000fe400078100ce */
[----:B------:R-:W-:Y:S02]  /*5050*/  FSEL R12, R12, -INF , !P2 ;  /* 0xff8000000c0c7808 */ /* 0x000fe40005000000 */
        /* <DEDUP_REMOVED lines=8> */
[C---:B------:R-:W-:Y:S01]  /*50e0*/  VIADD R15, R36.reuse, 0x71 ;  /* 0x00000071240f7836 */ /* 0x040fe20000000000 */
[----:B------:R-:W-:Y:S02]  /*50f0*/  FMNMX3.FTZ R19, R19, R192, R150, !PT ;  /* 0x000000c013137276 */ /* 0x000fe40007810096 */
[----:B------:R-:W-:Y:S02]  /*5100*/  FMNMX3.FTZ R17, R17, R118, R202, !PT ;  /* 0x0000007611117276 */ /* 0x000fe400078100ca */
[----:B------:R-:W-:Y:S02]  /*5110*/  FMNMX3.FTZ R19, R19, R190, R148, !PT ;  /* 0x000000be13137276 */ /* 0x000fe40007810094 */
[----:B------:R-:W-:Y:S01]  /*5120*/  FMNMX3.FTZ R17, R17, R204, R134, !PT ;  /* 0x000000cc11117276 */ /* 0x000fe20007810086 */
[----:B------:R-:W-:Y:S01]  /*5130*/  VIADD R14, R36, 0x78 ;  /* 0x00000078240e7836 */ /* 0x000fe20000000000 */
[----:B------:R-:W-:-:S02]  /*5140*/  ISETP.GE.AND P5, PT, R13, R181, PT ;  /* 0x000000b50d00720c */ /* 0x000fc40003fa6270 */
[----:B------:R-:W-:Y:S02]  /*5150*/  FSEL R108, R35, -INF , !P6 ;  /* 0xff800000236c7808 */ /* 0x000fe40007000000 */
[----:B------:R-:W-:Y:S02]  /*5160*/  ISETP.GT.AND P6, PT, R128, R15, PT ;  /* 0x0000000f8000720c */ /* 0x000fe40003fc4270 */
[----:B------:R-:W-:Y:S02]  /*5170*/  FMNMX3.FTZ R19, R19, R146, R144, !PT ;  /* 0x0000009213137276 */ /* 0x000fe40007810090 */
[----:B------:R-:W-:Y:S02]  /*5180*/  FMNMX3.FTZ R17, R17, R196, R124, !PT ;  /* 0x000000c411117276 */ /* 0x000fe4000781007c */
[----:B------:R-:W-:Y:S01]  /*5190*/  FSEL R60, R31, -INF , !P5 ;  /* 0xff8000001f3c7808 */ /* 0x000fe20006800000 */
[----:B------:R-:W-:Y:S01]  /*51a0*/  VIADD R36, R36, 0x79 ;  /* 0x0000007924247836 */ /* 0x000fe20000000000 */
[----:B------:R-:W-:-:S02]  /*51b0*/  ISETP.GE.AND P5, PT, R15, R181, PT ;  /* 0x000000b50f00720c */ /* 0x000fc40003fa6270 */
[----:B------:R-:W-:Y:S02]  /*51c0*/  FSEL R26, R26, -INF , !P6 ;  /* 0xff8000001a1a7808 */ /* 0x000fe40007000000 */
[----:B------:R-:W-:Y:S02]  /*51d0*/  ISETP.GT.AND P6, PT, R128, R14, PT ;  /* 0x0000000e8000720c */ /* 0x000fe40003fc4270 */
[----:B------:R-:W-:Y:S02]  /*51e0*/  FMNMX3.FTZ R19, R19, R142, R114, !PT ;  /* 0x0000008e13137276 */ /* 0x000fe40007810072 */
[----:B------:R-:W-:Y:S02]  /*51f0*/  FMNMX3.FTZ R17, R17, R194, R188, !PT ;  /* 0x000000c211117276 */ /* 0x000fe400078100bc */
[----:B------:R-:W-:Y:S02]  /*5200*/  FSEL R58, R26, -INF , !P5 ;  /* 0xff8000001a3a7808 */ /* 0x000fe40006800000 */
        /* <DEDUP_REMOVED lines=8> */
[----:B------:R-:W-:Y:S02]  /*5290*/  FMNMX3.FTZ R19, R19, R108, R60, !PT ;  /* 0x0000006c13137276 */ /* 0x000fe4000781003c */
[----:B------:R-:W-:Y:S02]  /*52a0*/  FMNMX3.FTZ R17, R17, R154, R140, !PT ;  /* 0x0000009a11117276 */ /* 0x000fe4000781008c */
[----:B------:R-:W-:Y:S02]  /*52b0*/  ISETP.GT.AND P2, PT, R23, R13, PT ;  /* 0x0000000d1700720c */ /* 0x000fe40003f44270 */
[----:B------:R-:W-:Y:S02]  /*52c0*/  ISETP.GE.AND P6, PT, R13, R180, PT ;  /* 0x000000b40d00720c */ /* 0x000fe40003fc6270 */
[----:B------:R-:W-:-:S02]  /*52d0*/  FSEL R54, R40, -INF , !P5 ;  /* 0xff80000028367808 */ /* 0x000fc40006800000 */
[----:B------:R-:W-:Y:S02]  /*52e0*/  FMNMX3.FTZ R13, R19, R58, R56, !PT ;  /* 0x0000003a130d7276 */ /* 0x000fe40007810038 */
[----:B------:R-:W-:Y:S02]  /*52f0*/  FMNMX3.FTZ R17, R17, R138, R132, !PT ;  /* 0x0000008a11117276 */ /* 0x000fe40007810084 */
[----:B------:R-:W-:Y:S02]  /*5300*/  FSEL R64, R30, -INF , !P1 ;  /* 0xff8000001e407808 */ /* 0x000fe40004800000 */
[----:B------:R-:W-:Y:S02]  /*5310*/  FSEL R29, R29, -INF , !P4 ;  /* 0xff8000001d1d7808 */ /* 0x000fe40006000000 */
[----:B------:R-:W-:Y:S02]  /*5320*/  ISETP.GT.AND P1, PT, R23, R15, PT ;  /* 0x0000000f1700720c */ /* 0x000fe40003f24270 */
[----:B------:R-:W-:-:S02]  /*5330*/  FMNMX.FTZ R13, R54, R13, !PT ;  /* 0x0000000d360d7209 */ /* 0x000fc40007810000 */
[----:B------:R-:W-:Y:S02]  /*5340*/  ISETP.GT.AND P4, PT, R23, R14, PT ;  /* 0x0000000e1700720c */ /* 0x000fe40003f84270 */
[----:B------:R-:W-:Y:S02]  /*5350*/  FSEL R24, R24, -INF , !P2 ;  /* 0xff80000018187808 */ /* 0x000fe40005000000 */
[----:B------:R-:W-:Y:S02]  /*5360*/  FMNMX3.FTZ R17, R17, R126, R106, !PT ;  /* 0x0000007e11117276 */ /* 0x000fe4000781006a */
[----:B------:R-:W-:Y:S01]  /*5370*/  FSEL R52, R29, -INF , !P3 ;  /* 0xff8000001d347808 */ /* 0x000fe20005800000 */
[----:B------:R-:W1:Y:S01]  /*5380*/  SHFL.BFLY PT, R16, R13, 0x2, 0x1f ;  /* 0x0c401f000d107f89 */ /* 0x000e6200000e0000 */
[-C--:B------:R-:W-:Y:S02]  /*5390*/  ISETP.GE.AND P5, PT, R15, R180.reuse, PT ;  /* 0x000000b40f00720c */ /* 0x080fe40003fa6270 */
[----:B------:R-:W-:-:S02]  /*53a0*/  ISETP.GE.AND P3, PT, R14, R180, PT ;  /* 0x000000b40e00720c */ /* 0x000fc40003f66270 */
[----:B------:R-:W-:Y:S02]  /*53b0*/  ISETP.GT.AND P2, PT, R23, R36, PT ;  /* 0x000000241700720c */ /* 0x000fe40003f44270 */
[----:B------:R-:W-:Y:S02]  /*53c0*/  FSEL R25, R25, -INF , !P1 ;  /* 0xff80000019197808 */ /* 0x000fe40004800000 */
[----:B------:R-:W-:Y:S02]  /*53d0*/  FSEL R26, R27, -INF , !P4 ;  /* 0xff8000001b1a7808 */ /* 0x000fe40006000000 */
[----:B------:R-:W-:Y:S02]  /*53e0*/  FSEL R42, R24, -INF , !P6 ;  /* 0xff800000182a7808 */ /* 0x000fe40007000000 */
[----:B------:R-:W-:Y:S02]  /*53f0*/  FMNMX3.FTZ R17, R17, R66, R64, !PT ;  /* 0x0000004211117276 */ /* 0x000fe40007810040 */
[----:B------:R-:W-:-:S02]  /*5400*/  ISETP.GE.AND P1, PT, R36, R180, PT ;  /* 0x000000b42400720c */ /* 0x000fc40003f26270 */
[----:B------:R-:W-:Y:S02]  /*5410*/  FSEL R24, R43, -INF , !P2 ;  /* 0xff8000002b187808 */ /* 0x000fe40005000000 */
[----:B------:R-:W-:Y:S02]  /*5420*/  FSEL R32, R25, -INF , !P5 ;  /* 0xff80000019207808 */ /* 0x000fe40006800000 */
[----:B------:R-:W-:Y:S02]  /*5430*/  FSEL R26, R26, -INF , !P3 ;  /* 0xff8000001a1a7808 */ /* 0x000fe40005800000 */
[----:B------:R-:W-:Y:S02]  /*5440*/  FMNMX3.FTZ R17, R17, R52, R42, !PT ;  /* 0x0000003411117276 */ /* 0x000fe4000781002a */
[----:B------:R-:W-:Y:S02]  /*5450*/  FSEL R24, R24, -INF , !P1 ;  /* 0xff80000018187808 */ /* 0x000fe40004800000 */
[----:B------:R-:W-:-:S04]  /*5460*/  FMNMX3.FTZ R15, R17, R32, R26, !PT ;  /* 0x00000020110f7276 */ /* 0x000fc8000781001a */
[----:B------:R-:W-:-:S05]  /*5470*/  FMNMX.FTZ R15, R24, R15, !PT ;  /* 0x0000000f180f7209 */ /* 0x000fca0007810000 */
[----:B------:R-:W2:Y:S01]  /*5480*/  SHFL.BFLY PT, R14, R15, 0x2, 0x1f ;  /* 0x0c401f000f0e7f89 */ /* 0x000ea200000e0000 */
[----:B-1----:R-:W-:-:S05]  /*5490*/  FMNMX.FTZ R17, R13, R16, !PT ;  /* 0x000000100d117209 */ /* 0x002fca0007810000 */
[----:B------:R-:W1:Y:S01]  /*54a0*/  SHFL.BFLY PT, R36, R17, 0x1, 0x1f ;  /* 0x0c201f0011247f89 */ /* 0x000e6200000e0000 */
[----:B--2---:R-:W-:-:S05]  /*54b0*/  FMNMX.FTZ R14, R15, R14, !PT ;  /* 0x0000000e0f0e7209 */ /* 0x004fca0007810000 */
[----:B------:R-:W2:Y:S01]  /*54c0*/  SHFL.BFLY PT, R13, R14, 0x1, 0x1f ;  /* 0x0c201f000e0d7f89 */ /* 0x000ea200000e0000 */
[----:B-1----:R-:W-:Y:S01]  /*54d0*/  FMNMX.FTZ R36, R17, R36, !PT ;  /* 0x0000002411247209 */ /* 0x002fe20007810000 */
[----:B------:R-:W-:-:S03]  /*54e0*/  IMAD.IADD R160, R11, 0x1, R4 ;  /* 0x000000010ba07824 */ /* 0x000fc600078e0204 */
[----:B------:R-:W-:Y:S01]  /*54f0*/  FSETP.NEU.FTZ.AND P1, PT, R36, -INF , PT ;  /* 0xff8000002400780b */ /* 0x000fe20003f3d000 */
[----:B---3--:R-:W-:Y:S01]  /*5500*/  FMUL.FTZ R41, R22, R36 ;  /* 0x0000002416297220 */ /* 0x008fe20000410000 */
[----:B------:R-:W-:-:S04]  /*5510*/  IMAD R160, R160, 0x2, R9 ;  /* 0x00000002a0a07824 */ /* 0x000fc800078e0209 */
[----:B------:R-:W-:Y:S01]  /*5520*/  FSEL R41, R41, RZ, P1 ;  /* 0x000000ff29297208 */ /* 0x000fe20000800000 */
[--C-:B------:R-:W-:Y:S01]  /*5530*/  IMAD.IADD R156, R5, 0x1, R160.reuse ;  /* 0x00000001059c7824 */ /* 0x100fe200078e02a0 */
[----:B------:R-:W-:Y:S03]  /*5540*/  LDSM.16.MT88.4 R92, [R160+0x6000] ;  /* 0x00600000a05c783b */ /* 0x000fe60000004200 */
[-CC-:B------:R-:W-:Y:S01]  /*5550*/  FFMA.FTZ R50, R0, R22.reuse, -R41.reuse ;  /* 0x0000001600327223 */ /* 0x180fe20000010829 */
[-CC-:B------:R-:W-:Y:S01]  /*5560*/  FFMA.FTZ R35, R46, R22.reuse, -R41.reuse ;  /* 0x000000162e237223 */ /* 0x180fe20000010829 */
[----:B------:R-:W-:Y:S02]  /*5570*/  FFMA.FTZ R46, R84, R22, -R41 ;  /* 0x00000016542e7223 */ /* 0x000fe40000010829 */
[----:B------:R-:W1:Y:S01]  /*5580*/  LDSM.16.MT88.4 R84, [R156+0x6000] ;  /* 0x006000009c54783b */ /* 0x000e620000004200 */
[----:B--2---:R-:W-:Y:S01]  /*5590*/  FMNMX.FTZ R0, R14, R13, !PT ;  /* 0x0000000d0e007209 */ /* 0x004fe20007810000 */
[----:B------:R-:W-:-:S03]  /*55a0*/  IMAD.IADD R103, R7, 0x1, R160 ;  /* 0x0000000107677824 */ /* 0x000fc600078e02a0 */
[----:B------:R-:W-:Y:S01]  /*55b0*/  FSETP.NEU.FTZ.AND P1, PT, R0, -INF , PT ;  /* 0xff8000000000780b */ /* 0x000fe20003f3d000 */
[----:B------:R-:W-:Y:S01]  /*55c0*/  FMUL.FTZ R21, R22, R0 ;  /* 0x0000000016157220 */ /* 0x000fe20000410000 */
[----:B------:R-:W-:-:S04]  /*55d0*/  IMAD.IADD R102, R5, 0x1, R103 ;  /* 0x0000000105667824 */ /* 0x000fc800078e0267 */
        /* <DEDUP_REMOVED lines=17> */
[-C--:B------:R-:W-:Y:S01]  /*56f0*/  FFMA.FTZ R27, R68, R22.reuse, -R41 ;  /* 0x00000016441b7223 */ /* 0x080fe20000010829 */
[----:B------:R-:W-:Y:S06]  /*5700*/  LDSM.16.MT88.4 R12, [R103+0x6800] ;  /* 0x00680000670c783b */ /* 0x000fec0000004200 */
[----:B------:R-:W-:Y:S08]  /*5710*/  MUFU.EX2 R46, R46 ;  /* 0x0000002e002e7308 */ /* 0x000ff00000000800 */
[----:B------:R-:W1:Y:S08]  /*5720*/  MUFU.EX2 R31, R31 ;  /* 0x0000001f001f7308 */ /* 0x000e700000000800 */
[----:B------:R-:W-:Y:S08]  /*5730*/  MUFU.EX2 R62, R62 ;  /* 0x0000003e003e7308 */ /* 0x000ff00000000800 */
[----:B------:R-:W2:Y:S08]  /*5740*/  MUFU.EX2 R43, R43 ;  /* 0x0000002b002b7308 */ /* 0x000eb00000000800 */
[----:B------:R-:W-:Y:S08]  /*5750*/  MUFU.EX2 R44, R44 ;  /* 0x0000002c002c7308 */ /* 0x000ff00000000800 */
[----:B------:R-:W3:Y:S01]  /*5760*/  MUFU.EX2 R33, R33 ;  /* 0x0000002100217308 */ /* 0x000ee20000000800 */
[----:B------:R-:W-:Y:S01]  /*5770*/  FFMA.FTZ R34, R18, R22, -R21 ;  /* 0x0000001612227223 */ /* 0x000fe20000010815 */
[----:B-----5:R-:W-:Y:S01]  /*5780*/  F2FP.F16.F32.PACK_AB R68, R35, R50 ;  /* 0x000000322344723e */ /* 0x020fe200000000ff */
[----:B------:R-:W-:Y:S01]  /*5790*/  LDSM.16.MT88.4 R16, [R160+0x6800] ;  /* 0x00680000a010783b */ /* 0x000fe20000004200 */
[----:B-1----:R-:W-:-:S02]  /*57a0*/  F2FP.F16.F32.PACK_AB R70, R31, R46 ;  /* 0x0000002e1f46723e */ /* 0x002fc400000000ff */
[----:B--2---:R-:W-:Y:S02]  /*57b0*/  F2FP.F16.F32.PACK_AB R69, R43, R62 ;  /* 0x0000003e2b45723e */ /* 0x004fe400000000ff */
        /* <DEDUP_REMOVED lines=163> */
[C---:B--2---:R-:W-:Y:S01]  /*61f0*/  HMMA.16816.F32 R96, R4.reuse, R16, R96 ;  /* 0x000000100460723c */ /* 0x044fe20000001860 */
[----:B------:R-:W-:Y:S07]  /*6200*/  MUFU.EX2 R113, R113 ;  /* 0x0000007100717308 */ /* 0x000fee0000000800 */
[C---:B------:R-:W-:Y:S01]  /*6210*/  HMMA.16816.F32 R92, R4.reuse, R18, R92 ;  /* 0x00000012045c723c */ /* 0x040fe2000000185c */
[----:B------:R-:W2:Y:S01]  /*6220*/  LDSM.16.MT88.4 R16, [R103+0x9000] ;  /* 0x009000006710783b */ /* 0x000ea20000004200 */
[----:B------:R-:W4:Y:S06]  /*6230*/  MUFU.EX2 R112, R112 ;  /* 0x0000007000707308 */ /* 0x000f2c0000000800 */
[C---:B-1----:R-:W-:Y:S02]  /*6240*/  HMMA.16816.F32 R72, R4.reuse, R8, R72 ;  /* 0x000000080448723c */ /* 0x042fe40000001848 */
[----:B------:R-:W-:Y:S06]  /*6250*/  MUFU.EX2 R110, R110 ;  /* 0x0000006e006e7308 */ /* 0x000fec0000000800 */
[----:B------:R-:W-:Y:S01]  /*6260*/  HMMA.16816.F32 R68, R4, R10, R68 ;  /* 0x0000000a0444723c */ /* 0x000fe20000001844 */
[----:B------:R-:W1:Y:S01]  /*6270*/  LDSM.16.MT88.4 R8, [R156+0x9000] ;  /* 0x009000009c08783b */ /* 0x000e620000004200 */
[----:B------:R-:W5:Y:S08]  /*6280*/  MUFU.EX2 R111, R111 ;  /* 0x0000006f006f7308 */ /* 0x000f700000000800 */
[----:B------:R-:W-:Y:S08]  /*6290*/  MUFU.EX2 R106, R106 ;  /* 0x0000006a006a7308 */ /* 0x000ff00000000800 */
[----:B------:R-:W3:Y:S08]  /*62a0*/  MUFU.EX2 R117, R117 ;  /* 0x0000007500757308 */ /* 0x000ef00000000800 */
[----:B------:R-:W-:Y:S08]  /*62b0*/  MUFU.EX2 R64, R64 ;  /* 0x0000004000407308 */ /* 0x000ff00000000800 */
[----:B------:R-:W2:Y:S01]  /*62c0*/  MUFU.EX2 R115, R115 ;  /* 0x0000007300737308 */ /* 0x000ea20000000800 */
[----:B------:R-:W-:Y:S01]  /*62d0*/  FADD.FTZ R5, R50, R35 ;  /* 0x0000002332057221 */ /* 0x000fe20000010000 */
[----:B----4-:R-:W-:-:S02]  /*62e0*/  F2FP.F16.F32.PACK_AB R4, R112, R113 ;  /* 0x000000717004723e */ /* 0x010fc400000000ff */
[----:B-----5:R-:W-:Y:S01]  /*62f0*/  F2FP.F16.F32.PACK_AB R6, R111, R110 ;  /* 0x0000006e6f06723e */ /* 0x020fe200000000ff */
[----:B------:R-:W-:Y:S01]  /*6300*/  FADD.FTZ R46, R46, R5 ;  /* 0x000000052e2e7221 */ /* 0x000fe20000010000 */
[----:B---3--:R-:W-:Y:S01]  /*6310*/  F2FP.F16.F32.PACK_AB R5, R117, R106 ;  /* 0x0000006a7505723e */ /* 0x008fe200000000ff */
[----:B------:R-:W-:Y:S01]  /*6320*/  FADD.FTZ R43, R62, R43 ;  /* 0x0000002b3e2b7221 */ /* 0x000fe20000010000 */
[----:B--2---:R-:W-:-:S03]  /*6330*/  F2FP.F16.F32.PACK_AB R7, R115, R64 ;  /* 0x000000407307723e */ /* 0x004fc600000000ff */
[----:B------:R-:W-:-:S04]  /*6340*/  FADD.FTZ R50, R44, R43 ;  /* 0x0000002b2c327221 */ /* 0x000fc80000010000 */
        /* <DEDUP_REMOVED lines=11> */
[----:B-1----:R-:W-:Y:S01]  /*6400*/  HMMA.16816.F32 R88, R4, R8, R88 ;  /* 0x000000080458723c */ /* 0x002fe20000001858 */
        /* <DEDUP_REMOVED lines=10> */
[----:B------:R-:W-:Y:S01]  /*64b0*/  HMMA.16816.F32 R76, R4, R18, R76 ;  /* 0x00000012044c723c */ /* 0x000fe2000000184c */
[-CC-:B------:R-:W-:Y:S01]  /*64c0*/  FFMA.FTZ R42, R42, R22.reuse, -R21.reuse ;  /* 0x000000162a2a7223 */ /* 0x180fe20000010815 */
[-CC-:B------:R-:W-:Y:S01]  /*64d0*/  FFMA.FTZ R32, R32, R22.reuse, -R21.reuse ;  /* 0x0000001620207223 */ /* 0x180fe20000010815 */
[-C--:B------:R-:W-:Y:S01]  /*64e0*/  FFMA.FTZ R26, R26, R22.reuse, -R21 ;  /* 0x000000161a1a7223 */ /* 0x080fe20000010815 */
        /* <DEDUP_REMOVED lines=59> */
[----:B------:R-:W-:Y:S01]  /*68a0*/  FADD.FTZ R8, R64, R117 ;  /* 0x0000007540087221 */ /* 0x000fe20000010000 */
[----:B------:R-:W-:-:S02]  /*68b0*/  ISETP.GT.U32.AND P1, PT, R48, R169, PT ;  /* 0x000000a93000720c */ /* 0x000fc40003f24070 */
        /* <DEDUP_REMOVED lines=83> */
.L_x_12940:
        /* <DEDUP_REMOVED lines=8> */
.L_x_12941:
[----:B------:R-:W-:Y:S05]  /*6e70*/  BSYNC.RECONVERGENT B0 ;  /* 0x0000000000007941 */ /* 0x000fea0003800200 */
.L_x_12939:
[C---:B------:R-:W-:Y:S01]  /*6e80*/  IMAD.SHL.U32 R5, R38.reuse, 0x20, RZ ;  /* 0x0000002026057824 */ /* 0x040fe200078e00ff */
[----:B------:R-:W-:Y:S01]  /*6e90*/  SHF.L.U64.HI R4, R38, 0x5, R39 ;  /* 0x0000000526047819 */ /* 0x000fe20000010227 */
[----:B------:R-:W-:Y:S01]  /*6ea0*/  @!PT LDS RZ, [RZ] ;  /* 0x00000000fffff984 */ /* 0x000fe20000000800 */
[----:B------:R-:W-:Y:S01]  /*6eb0*/  @!PT LDS RZ, [RZ] ;  /* 0x00000000fffff984 */ /* 0x000fe20000000800 */
[----:B------:R-:W-:Y:S01]  /*6ec0*/  @!PT LDS RZ, [RZ] ;  /* 0x00000000fffff984 */ /* 0x000fe20000000800 */
[----:B------:R-:W-:Y:S03]  /*6ed0*/  LDGSTS.E.BYPASS.LTC128B.128 [R177+0x6000], desc[UR4][R172.64] ;  /* 0x06000000acb17fae */ /* 0x000fe6000b981a04 */
[----:B------:R-:W-:-:S04]  /*6ee0*/  IADD3 R12, P1, PT, R5, R172, RZ ;  /* 0x000000ac050c7210 */ /* 0x000fc80007f3e0ff */
        /* <DEDUP_REMOVED lines=16> */
[----:B------:R-:W-:Y:S03]  /*6ff0*/  LDGSTS.E.BYPASS.LTC128B.128 [R177+0x8800], desc[UR4][R16.64] ;  /* 0x0880000010b17fae */ /* 0x000fe6000b981a04 */
[----:B------:R-:W-:Y:S01]  /*7000*/  IMAD.X R25, R19, 0x1, R4, P1 ;  /* 0x0000000113197824 */ /* 0x000fe200008e0604 */
[----:B------:R3:W-:Y:S04]  /*7010*/  LDGSTS.E.BYPASS.LTC128B.128 [R177+0x9000], desc[UR4][R18.64] ;  /* 0x0900000012b17fae */ /* 0x0007e8000b981a04 */
[----:B------:R4:W-:Y:S04]  /*7020*/  LDGSTS.E.BYPASS.LTC128B.128 [R177+0x9800], desc[UR4][R24.64] ;  /* 0x0980000018b17fae */ /* 0x0009e8000b981a04 */
[----:B------:R-:W5:Y:S01]  /*7030*/  LD.E R101, desc[UR4][R2.64+0x18c] ;  /* 0x00018c0402657980 */ /* 0x000f62000c101900 */
[----:B------:R-:W-:Y:S03]  /*7040*/  BSSY.RECONVERGENT B1, `(.L_x_12942) ;  /* 0x0000274000017945 */ /* 0x000fe60003800200 */
[----:B------:R-:W-:Y:S04]  /*7050*/  LDSM.16.M88.4 R20, [R165] ;  /* 0x00000000a514783b */ /* 0x000fe80000000200 */
[----:B-1----:R-:W2:Y:S04]  /*7060*/  LDSM.16.M88.4 R4, [R164+0x2800] ;  /* 0x00280000a404783b */ /* 0x002ea80000000200 */
[----:B------:R-:W3:Y:S04]  /*7070*/  LDSM.16.M88.4 R12, [R164+0x2000] ;  /* 0x00200000a40c783b */ /* 0x000ee80000000200 */
[----:B------:R-:W1:Y:S04]  /*7080*/  LDSM.16.M88.4 R64, [R164+0x3000] ;  /* 0x00300000a440783b */ /* 0x000e680000000200 */
[----:B------:R-:W4:Y:S04]  /*7090*/  LDSM.16.M88.4 R56, [R164+0x3800] ;  /* 0x00380000a438783b */ /* 0x000f280000000200 */
[----:B------:R-:W4:Y:S04]  /*70a0*/  LDSM.16.M88.4 R48, [R164+0x4000] ;  /* 0x00400000a430783b */ /* 0x000f280000000200 */
[----:B------:R-:W4:Y:S04]  /*70b0*/  LDSM.16.M88.4 R40, [R164+0x4800] ;  /* 0x00480000a428783b */ /* 0x000f280000000200 */
[----:B------:R-:W4:Y:S04]  /*70c0*/  LDSM.16.M88.4 R28, [R164+0x5000] ;  /* 0x00500000a41c783b */ /* 0x000f280000000200 */
[----:B------:R-:W4:Y:S04]  /*70d0*/  LDSM.16.M88.4 R124, [R164+0x5800] ;  /* 0x00580000a47c783b */ /* 0x000f280000000200 */
[----:B------:R-:W-:Y:S04]  /*70e0*/  LDSM.16.M88.4 R116, [R163] ;  /* 0x00000000a374783b */ /* 0x000fe80000000200 */
[----:B------:R-:W4:Y:S04]  /*70f0*/  LDSM.16.M88.4 R112, [R159+0x2800] ;  /* 0x002800009f70783b */ /* 0x000f280000000200 */
[----:B------:R-:W4:Y:S01]  /*7100*/  LDSM.16.M88.4 R120, [R159+0x2000] ;  /* 0x002000009f78783b */ /* 0x000f220000000200 */
[C---:B--2---:R-:W-:Y:S03]  /*7110*/  HMMA.16816.F32 R8, R20.reuse, R4, RZ ;  /* 0x000000041408723c */ /* 0x044fe600000018ff */
[----:B------:R-:W2:Y:S04]  /*7120*/  LDSM.16.M88.4 R108, [R159+0x3000] ;  /* 0x003000009f6c783b */ /* 0x000ea80000000200 */
[----:B------:R-:W0:Y:S01]  /*7130*/  LDGDEPBAR ;  /* 0x00000000000079af */ /* 0x000e220000000000 */
[C---:B------:R-:W-:Y:S08]  /*7140*/  HMMA.16816.F32 R4, R20.reuse, R6, RZ ;  /* 0x000000061404723c */ /* 0x040ff000000018ff */
[C---:B---3--:R-:W-:Y:S08]  /*7150*/  HMMA.16816.F32 R16, R20.reuse, R12, RZ ;  /* 0x0000000c1410723c */ /* 0x048ff000000018ff */
[C---:B-1----:R-:W-:Y:S08]  /*7160*/  HMMA.16816.F32 R104, R20.reuse, R64, RZ ;  /* 0x000000401468723c */ /* 0x042ff000000018ff */
        /* <DEDUP_REMOVED lines=33> */
[----:B------:R-:W2:Y:S07]  /*7380*/  LDSM.16.M88.4 R108, [R158+0x2800] ;  /* 0x002800009e6c783b */ /* 0x000eae0000000200 */
[C---:B-1----:R-:W-:Y:S08]  /*7390*/  HMMA.16816.F32 R16, R124.reuse, R112, R16 ;  /* 0x000000707c10723c */ /* 0x042ff00000001810 */
[----:B------:R-:W-:Y:S01]  /*73a0*/  HMMA.16816.F32 R12, R124, R114, R12 ;  /* 0x000000727c0c723c */ /* 0x000fe2000000180c */
[----:B------:R-:W1:Y:S07]  /*73b0*/  LDSM.16.M88.4 R112, [R158+0x4000] ;  /* 0x004000009e70783b */ /* 0x000e6e0000000200 */
[C---:B---3--:R-:W-:Y:S08]  /*73c0*/  HMMA.16816.F32 R24, R116.reuse, R120, R24 ;  /* 0x000000787418723c */ /* 0x048ff00000001818 */
        /* <DEDUP_REMOVED lines=11> */
[----:B------:R-:W-:Y:S07]  /*7480*/  LDSM.16.M88.4 R116, [R161] ;  /* 0x00000000a174783b */ /* 0x000fee0000000200 */
[C---:B--2---:R-:W-:Y:S08]  /*7490*/  HMMA.16816.F32 R44, R124.reuse, R108, R44 ;  /* 0x0000006c7c2c723c */ /* 0x044ff0000000182c */
        /* <DEDUP_REMOVED lines=9> */
[----:B------:R-:W-:Y:S08]  /*7530*/  HMMA.16816.F32 R12, R116, R110, R12 ;  /* 0x0000006e740c723c */ /* 0x000ff0000000180c */
[C---:B---3--:R-:W-:Y:S03]  /*7540*/  HMMA.16816.F32 R24, R124.reuse, R120, R24 ;  /* 0x000000787c18723c */ /* 0x048fe60000001818 */
[-C--:B-----5:R-:W-:Y:S01]  /*7550*/  FMUL.FTZ R121, R16, R101.reuse ;  /* 0x0000006510797220 */ /* 0x0a0fe20000410000 */
[-C--:B------:R-:W-:Y:S01]  /*7560*/  FMUL.FTZ R109, R17, R101.reuse ;  /* 0x00000065116d7220 */ /* 0x080fe20000410000 */
[-C--:B------:R-:W-:Y:S01]  /*7570*/  FMUL.FTZ R120, R18, R101.reuse ;  /* 0x0000006512787220 */ /* 0x080fe20000410000 */
[-C--:B------:R-:W-:Y:S01]  /*7580*/  FMUL.FTZ R108, R19, R101.reuse ;  /* 0x00000065136c7220 */ /* 0x080fe20000410000 */
[----:B------:R-:W-:Y:S01]  /*7590*/  MUFU.TANH R110, R121 ;  /* 0x00000079006e7308 */ /* 0x000fe20000002400 */
[----:B------:R-:W2:Y:S01]  /*75a0*/  LDSM.16.M88.4 R16, [R157+0x3000] ;  /* 0x003000009d10783b */ /* 0x000ea20000000200 */
[----:B------:R-:W-:Y:S02]  /*75b0*/  HMMA.16816.F32 R20, R124, R122, R20 ;  /* 0x0000007a7c14723c */ /* 0x000fe40000001814 */
[-C--:B------:R-:W-:Y:S01]  /*75c0*/  FMUL.FTZ R122, R14, R101.reuse ;  /* 0x000000650e7a7220 */ /* 0x080fe20000410000 */
[-C--:B------:R-:W-:Y:S01]  /*75d0*/  FMUL.FTZ R12, R12, R101.reuse ;  /* 0x000000650c0c7220 */ /* 0x080fe20000410000 */
[-C--:B------:R-:W-:Y:S01]  /*75e0*/  FMUL.FTZ R13, R13, R101.reuse ;  /* 0x000000650d0d7220 */ /* 0x080fe20000410000 */
[-C--:B------:R-:W-:Y:S01]  /*75f0*/  FMUL.FTZ R15, R15, R101.reuse ;  /* 0x000000650f0f7220 */ /* 0x080fe20000410000 */
[----:B------:R-:W3:Y:S02]  /*7600*/  MUFU.TANH R109, R109 ;  /* 0x0000006d006d7308 */ /* 0x000ee40000002400 */
[C---:B-1----:R-:W-:Y:S06]  /*7610*/  HMMA.16816.F32 R4, R116.reuse, R114, R4 ;  /* 0x000000727404723c */ /* 0x042fec0000001804 */
[----:B------:R-:W1:Y:S02]  /*7620*/  MUFU.TANH R120, R120 ;  /* 0x0000007800787308 */ /* 0x000e640000002400 */
[C---:B------:R-:W-:Y:S06]  /*7630*/  HMMA.16816.F32 R8, R116.reuse, R112, R8 ;  /* 0x000000707408723c */ /* 0x040fec0000001808 */
[----:B------:R-:W4:Y:S05]  /*7640*/  MUFU.TANH R108, R108 ;  /* 0x0000006c006c7308 */ /* 0x000f2a0000002400 */
[-C--:B------:R-:W-:Y:S01]  /*7650*/  FMUL.FTZ R4, R4, R101.reuse ;  /* 0x0000006504047220 */ /* 0x080fe20000410000 */
[-C--:B------:R-:W-:Y:S01]  /*7660*/  FMUL.FTZ R5, R5, R101.reuse ;  /* 0x0000006505057220 */ /* 0x080fe20000410000 */
[-C--:B------:R-:W-:Y:S01]  /*7670*/  FMUL.FTZ R115, R6, R101.reuse ;  /* 0x0000006506737220 */ /* 0x080fe20000410000 */
[----:B------:R-:W5:Y:S05]  /*7680*/  MUFU.TANH R123, R12 ;  /* 0x0000000c007b7308 */ /* 0x000f6a0000002400 */
[-C--:B------:R-:W-:Y:S01]  /*7690*/  FMUL.FTZ R8, R8, R101.reuse ;  /* 0x0000006508087220 */ /* 0x080fe20000410000 */
[-C--:B------:R-:W-:Y:S01]  /*76a0*/  FMUL.FTZ R9, R9, R101.reuse ;  /* 0x0000006509097220 */ /* 0x080fe20000410000 */
[-C--:B------:R-:W-:Y:S01]  /*76b0*/  FMUL.FTZ R10, R10, R101.reuse ;  /* 0x000000650a0a7220 */ /* 0x080fe20000410000 */
[----:B------:R-:W-:Y:S01]  /*76c0*/  MUFU.TANH R111, R4 ;  /* 0x00000004006f7308 */ /* 0x000fe20000002400 */
[----:B--2---:R-:W-:Y:S01]  /*76d0*/  HMMA.16816.F32 R104, R116, R16, R104 ;  /* 0x000000107468723c */ /* 0x004fe20000001868 */
[-C--:B------:R-:W-:Y:S01]  /*76e0*/  FMUL.FTZ R16, R7, R101.reuse ;  /* 0x0000006507107220 */ /* 0x080fe20000410000 */
[----:B------:R-:W-:-:S05]  /*76f0*/  FMUL.FTZ R11, R11, R101 ;  /* 0x000000650b0b7220 */ /* 0x000fca0000410000 */
[----:B------:R2:W-:Y:S01]  /*7700*/  MUFU.TANH R114, R5 ;  /* 0x0000000500727308 */ /* 0x0005e20000002400 */
[----:B------:R-:W-:Y:S07]  /*7710*/  HMMA.16816.F32 R64, R116, R18, R64 ;  /* 0x000000127440723c */ /* 0x000fee0000001840 */
[----:B------:R3:W-:Y:S04]  /*7720*/  MUFU.TANH R125, R8 ;  /* 0x00000008007d7308 */ /* 0x0007e80000002400 */
[-C--:B------:R-:W-:Y:S01]  /*7730*/  FMUL.FTZ R104, R104, R101.reuse ;  /* 0x0000006568687220 */ /* 0x080fe20000410000 */
[-C--:B------:R-:W-:Y:S01]  /*7740*/  FMUL.FTZ R18, R107, R101.reuse ;  /* 0x000000656b127220 */ /* 0x080fe20000410000 */
[-C--:B------:R-:W-:Y:S01]  /*7750*/  FMUL.FTZ R105, R105, R101.reuse ;  /* 0x0000006569697220 */ /* 0x080fe20000410000 */
[-C--:B------:R-:W-:Y:S01]  /*7760*/  FMUL.FTZ R106, R106, R101.reuse ;  /* 0x000000656a6a7220 */ /* 0x080fe20000410000 */
[----:B------:R1:W-:Y:S01]  /*7770*/  MUFU.TANH R14, R9 ;  /* 0x00000009000e7308 */ /* 0x0003e20000002400 */
[----:B--2---:R-:W2:Y:S03]  /*7780*/  LDSM.16.M88.4 R4, [R157+0x3800] ;  /* 0x003800009d04783b */ /* 0x004ea60000000200 */
[-C--:B------:R-:W-:Y:S01]  /*7790*/  FMUL.FTZ R107, R66, R101.reuse ;  /* 0x00000065426b7220 */ /* 0x080fe20000410000 */
[----:B------:R-:W-:-:S03]  /*77a0*/  FMUL.FTZ R66, R67, R101 ;  /* 0x0000006543427220 */ /* 0x000fc60000410000 */
[----:B------:R4:W-:Y:S01]  /*77b0*/  MUFU.TANH R121, R13 ;  /* 0x0000000d00797308 */ /* 0x0009e20000002400 */
[----:B---3--:R-:W-:-:S04]  /*77c0*/  IMAD R8, R100, 0x80, R37 ;  /* 0x0000008064087824 */ /* 0x008fc800078e0225 */
[----:B------:R-:W-:-:S03]  /*77d0*/  VIADD R67, R8, 0xffffff18 ;  /* 0xffffff1808437836 */ /* 0x000fc60000000000 */
[----:B------:R3:W-:Y:S01]  /*77e0*/  MUFU.TANH R112, R10 ;  /* 0x0000000a00707308 */ /* 0x0007e20000002400 */
[----:B-1----:R-:W-:-:S05]  /*77f0*/  VIADD R9, R8, 0xffffff00 ;  /* 0xffffff0008097836 */ /* 0x002fca0000000000 */
[----:B------:R-:W-:Y:S02]  /*7800*/  ISETP.GT.AND P1, PT, R128, R9, PT ;  /* 0x000000098000720c */ /* 0x000fe40003f24270 */
[----:B------:R1:W-:Y:S01]  /*7810*/  MUFU.TANH R12, R11 ;  /* 0x0000000b000c7308 */ /* 0x0003e20000002400 */
[C---:B------:R-:W-:Y:S01]  /*7820*/  ISETP.GE.AND P6, PT, R9.reuse, R181, PT ;  /* 0x000000b50900720c */ /* 0x040fe20003fc6270 */
[----:B----4-:R-:W-:Y:S01]  /*7830*/  VIADD R13, R8, 0xffffff01 ;  /* 0xffffff01080d7836 */ /* 0x010fe20000000000 */
[----:B------:R-:W-:-:S04]  /*7840*/  ISETP.GE.AND P2, PT, R9, R180, PT ;  /* 0x000000b40900720c */ /* 0x000fc80003f46270 */
[C---:B------:R-:W-:Y:S01]  /*7850*/  ISETP.GT.AND P4, PT, R128.reuse, R13, PT ;  /* 0x0000000d8000720c */ /* 0x040fe20003f84270 */
[----:B------:R-:W4:Y:S01]  /*7860*/  MUFU.TANH R122, R122 ;  /* 0x0000007a007a7308 */ /* 0x000f220000002400 */
[----:B---3--:R-:W-:Y:S01]  /*7870*/  VIADD R10, R128, 0x8 ;  /* 0x00000008800a7836 */ /* 0x008fe20000000000 */
[----:B------:R-:W-:-:S04]  /*7880*/  ISETP.GE.AND P3, PT, R13, R181, PT ;  /* 0x000000b50d00720c */ /* 0x000fc80003f66270 */
[----:B------:R-:W-:Y:S02]  /*7890*/  ISETP.GT.AND P5, PT, R10, R9, PT ;  /* 0x000000090a00720c */ /* 0x000fe40003fa4270 */
[----:B------:R-:W-:Y:S01]  /*78a0*/  FSEL R9, R109, -INF , !P4 ;  /* 0xff8000006d097808 */ /* 0x000fe20006000000 */
[----:B------:R3:W4:Y:S01]  /*78b0*/  MUFU.TANH R113, R15 ;  /* 0x0000000f00717308 */ /* 0x0007220000002400 */
[----:B-1----:R-:W-:Y:S01]  /*78c0*/  FSEL R11, R110, -INF , !P1 ;  /* 0xff8000006e0b7808 */ /* 0x002fe20004800000 */
[C---:B--2---:R-:W-:Y:S01]  /*78d0*/  HMMA.16816.F32 R60, R116.reuse, R4, R60 ;  /* 0x00000004743c723c */ /* 0x044fe2000000183c */
[----:B------:R-:W-:Y:S01]  /*78e0*/  ISETP.GE.AND P1, PT, R13, R180, PT ;  /* 0x000000b40d00720c */ /* 0x000fe20003f26270 */
[C---:B------:R-:W-:Y:S01]  /*78f0*/  VIADD R5, R8.reuse, 0xffffff11 ;  /* 0xffffff1108057836 */ /* 0x040fe20000000000 */
[----:B------:R-:W-:Y:S01]  /*7900*/  FSEL R11, R11, -INF , !P6 ;  /* 0xff8000000b0b7808 */ /* 0x000fe20007000000 */
[----:B------:R-:W-:Y:S01]  /*7910*/  VIADD R109, R8, 0xffffff19 ;  /* 0xffffff19086d7836 */ /* 0x000fe20000000000 */
[----:B------:R-:W-:Y:S01]  /*7920*/  ISETP.GT.AND P6, PT, R10, R13, PT ;  /* 0x0000000d0a00720c */ /* 0x000fe20003fc4270 */
[----:B------:R-:W-:Y:S01]  /*7930*/  VIADD R13, R8, 0xffffff08 ;  /* 0xffffff08080d7836 */ /* 0x000fe20000000000 */
[----:B------:R-:W-:Y:S01]  /*7940*/  FSEL R19, R120, -INF , !P5 ;  /* 0xff80000078137808 */ /* 0x000fe20006800000 */
[----:B------:R1:W-:Y:S01]  /*7950*/  MUFU.TANH R124, R104 ;  /* 0x00000068007c7308 */ /* 0x0003e20000002400 */
[----:B------:R-:W-:Y:S01]  /*7960*/  FSEL R9, R9, -INF , !P3 ;  /* 0xff80000009097808 */ /* 0x000fe20005800000 */
[----:B------:R-:W-:Y:S01]  /*7970*/  HMMA.16816.F32 R56, R116, R6, R56 ;  /* 0x000000067438723c */ /* 0x000fe20000001838 */
[----:B------:R-:W-:-:S02]  /*7980*/  ISETP.GT.AND P5, PT, R128, R13, PT ;  /* 0x0000000d8000720c */ /* 0x000fc40003fa4270 */
[----:B------:R-:W-:Y:S01]  /*7990*/  FSEL R19, R19, -INF , !P2 ;  /* 0xff80000013137808 */ /* 0x000fe20005000000 */
[----:B---3--:R-:W-:Y:S01]  /*79a0*/  VIADD R15, R8, 0xffffff09 ;  /* 0xffffff09080f7836 */ /* 0x008fe20000000000 */
[C---:B------:R-:W-:Y:S01]  /*79b0*/  ISETP.GE.AND P4, PT, R13.reuse, R181, PT ;  /* 0x000000b50d00720c */ /* 0x040fe20003f86270 */
[----:B------:R-:W2:Y:S01]  /*79c0*/  MUFU.TANH R115, R115 ;  /* 0x0000007300737308 */ /* 0x000ea20000002400 */
[-C--:B------:R-:W-:Y:S02]  /*79d0*/  ISETP.GE.AND P2, PT, R13, R180.reuse, PT ;  /* 0x000000b40d00720c */ /* 0x080fe40003f46270 */
[----:B------:R-:W-:Y:S01]  /*79e0*/  FMUL.FTZ R60, R60, R101 ;  /* 0x000000653c3c7220 */ /* 0x000fe20000410000 */
[----:B------:R-:W-:Y:S01]  /*79f0*/  ISETP.GT.AND P3, PT, R10, R13, PT ;  /* 0x0000000d0a00720c */ /* 0x000fe20003f64270 */
[-C--:B------:R-:W-:Y:S01]  /*7a00*/  FMUL.FTZ R61, R61, R101.reuse ;  /* 0x000000653d3d7220 */ /* 0x080fe20000410000 */
[----:B------:R-:W-:Y:S02]  /*7a10*/  FSEL R17, R108, -INF , !P6 ;  /* 0xff8000006c117808 */ /* 0x000fe40007000000 */
[----:B-----5:R-:W-:Y:S01]  /*7a20*/  FSEL R13, R123, -INF , !P5 ;  /* 0xff8000007b0d7808 */ /* 0x020fe20006800000 */
[----:B-1----:R-:W-:Y:S01]  /*7a30*/  FMUL.FTZ R104, R64, R101 ;  /* 0x0000006540687220 */ /* 0x002fe20000410000 */
[----:B------:R-:W-:Y:S01]  /*7a40*/  ISETP.GT.AND P6, PT, R128, R15, PT ;  /* 0x0000000f8000720c */ /* 0x000fe20003fc4270 */
[-C--:B------:R-:W-:Y:S01]  /*7a50*/  FMUL.FTZ R64, R65, R101.reuse ;  /* 0x0000006541407220 */ /* 0x080fe20000410000 */
[----:B------:R-:W-:Y:S01]  /*7a60*/  VIADD R65, R8, 0xffffff10 ;  /* 0xffffff1008417836 */ /* 0x000fe20000000000 */
[----:B------:R-:W-:Y:S01]  /*7a70*/  FSEL R17, R17, -INF , !P1 ;  /* 0xff80000011117808 */ /* 0x000fe20004800000 */
[----:B------:R-:W1:Y:S01]  /*7a80*/  MUFU.TANH R16, R16 ;  /* 0x0000001000107308 */ /* 0x000e620000002400 */
[----:B------:R-:W-:Y:S01]  /*7a90*/  FSEL R13, R13, -INF , !P4 ;  /* 0xff8000000d0d7808 */ /* 0x000fe20006000000 */
[----:B------:R-:W-:Y:S01]  /*7aa0*/  FMUL.FTZ R59, R59, R101 ;  /* 0x000000653b3b7220 */ /* 0x000fe20000410000 */
[C---:B------:R-:W-:Y:S01]  /*7ab0*/  ISETP.GE.AND P5, PT, R15.reuse, R181, PT ;  /* 0x000000b50f00720c */ /* 0x040fe20003fa6270 */
[----:B------:R-:W-:Y:S01]  /*7ac0*/  FMUL.FTZ R56, R56, R101 ;  /* 0x0000006538387220 */ /* 0x000fe20000410000 */
[----:B------:R-:W-:-:S02]  /*7ad0*/  ISETP.GE.AND P1, PT, R15, R180, PT ;  /* 0x000000b40f00720c */ /* 0x000fc40003f26270 */
[----:B------:R-:W-:Y:S01]  /*7ae0*/  ISETP.GT.AND P4, PT, R10, R15, PT ;  /* 0x0000000f0a00720c */ /* 0x000fe20003f84270 */
[----:B------:R-:W-:Y:S01]  /*7af0*/  MUFU.TANH R105, R105 ;  /* 0x0000006900697308 */ /* 0x000fe20000002400 */
[----:B----4-:R-:W-:Y:S02]  /*7b00*/  FSEL R122, R122, -INF , !P3 ;  /* 0xff8000007a7a7808 */ /* 0x010fe40005800000 */
[----:B------:R-:W-:Y:S02]  /*7b10*/  FSEL R15, R121, -INF , !P6 ;  /* 0xff800000790f7808 */ /* 0x000fe40007000000 */
[----:B------:R-:W-:Y:S02]  /*7b20*/  ISETP.GT.AND P3, PT, R128, R65, PT ;  /* 0x000000418000720c */ /* 0x000fe40003f64270 */
[----:B------:R-:W-:Y:S01]  /*7b30*/  FSEL R137, R122, -INF , !P2 ;  /* 0xff8000007a897808 */ /* 0x000fe20005000000 */
[----:B------:R-:W3:Y:S01]  /*7b40*/  MUFU.TANH R106, R106 ;  /* 0x0000006a006a7308 */ /* 0x000ee20000002400 */
[----:B------:R-:W-:-:S02]  /*7b50*/  FSEL R15, R15, -INF , !P5 ;  /* 0xff8000000f0f7808 */ /* 0x000fc40006800000 */
[C---:B------:R-:W-:Y:S02]  /*7b60*/  ISETP.GE.AND P6, PT, R65.reuse, R181, PT ;  /* 0x000000b54100720c */ /* 0x040fe40003fc6270 */
[----:B------:R-:W-:Y:S02]  /*7b70*/  ISETP.GE.AND P2, PT, R65, R180, PT ;  /* 0x000000b44100720c */ /* 0x000fe40003f46270 */
[----:B------:R-:W-:Y:S01]  /*7b80*/  ISETP.GT.AND P5, PT, R10, R65, PT ;  /* 0x000000410a00720c */ /* 0x000fe20003fa4270 */
[----:B------:R-:W4:Y:S01]  /*7b90*/  MUFU.TANH R18, R18 ;  /* 0x0000001200127308 */ /* 0x000f220000002400 */
[----:B------:R-:W-:Y:S02]  /*7ba0*/  FSEL R113, R113, -INF , !P4 ;  /* 0xff80000071717808 */ /* 0x000fe40006000000 */
[----:B------:R-:W-:Y:S02]  /*7bb0*/  FSEL R65, R125, -INF , !P3 ;  /* 0xff8000007d417808 */ /* 0x000fe40005800000 */
[----:B------:R-:W-:-:S02]  /*7bc0*/  FSEL R139, R113, -INF , !P1 ;  /* 0xff800000718b7808 */ /* 0x000fc40004800000 */
[----:B------:R-:W-:Y:S01]  /*7bd0*/  FSEL R65, R65, -INF , !P6 ;  /* 0xff80000041417808 */ /* 0x000fe20007000000 */
[----:B------:R-:W5:Y:S01]  /*7be0*/  MUFU.TANH R104, R104 ;  /* 0x0000006800687308 */ /* 0x000f620000002400 */
[----:B------:R-:W-:Y:S02]  /*7bf0*/  ISETP.GT.AND P4, PT, R128, R5, PT ;  /* 0x000000058000720c */ /* 0x000fe40003f84270 */
[C---:B------:R-:W-:Y:S02]  /*7c00*/  ISETP.GE.AND P3, PT, R5.reuse, R181, PT ;  /* 0x000000b50500720c */ /* 0x040fe40003f66270 */
[----:B------:R-:W-:Y:S02]  /*7c10*/  ISETP.GE.AND P1, PT, R5, R180, PT ;  /* 0x000000b40500720c */ /* 0x000fe40003f26270 */
[----:B------:R-:W-:Y:S01]  /*7c20*/  ISETP.GT.AND P6, PT, R10, R5, PT ;  /* 0x000000050a00720c */ /* 0x000fe20003fc4270 */
[----:B------:R-:W5:Y:S01]  /*7c30*/  MUFU.TANH R107, R107 ;  /* 0x0000006b006b7308 */ /* 0x000f620000002400 */
[----:B------:R-:W1:Y:S01]  /*7c40*/  LDSM.16.M88.4 R4, [R157+0x4000] ;  /* 0x004000009d04783b */ /* 0x000e620000000200 */
[----:B------:R-:W-:Y:S01]  /*7c50*/  FSEL R125, R14, -INF , !P4 ;  /* 0xff8000000e7d7808 */ /* 0x000fe20006000000 */
[-C--:B------:R-:W-:Y:S01]  /*7c60*/  FMUL.FTZ R14, R62, R101.reuse ;  /* 0x000000653e0e7220 */ /* 0x080fe20000410000 */
[----:B------:R-:W-:Y:S01]  /*7c70*/  FSEL R112, R112, -INF , !P5 ;  /* 0xff80000070707808 */ /* 0x000fe20006800000 */
[----:B------:R-:W-:Y:S01]  /*7c80*/  FMUL.FTZ R62, R63, R101 ;  /* 0x000000653f3e7220 */ /* 0x000fe20000410000 */
[----:B------:R-:W-:Y:S01]  /*7c90*/  ISETP.GT.AND P5, PT, R128, R67, PT ;  /* 0x000000438000720c */ /* 0x000fe20003fa4270 */
[----:B------:R-:W-:Y:S01]  /*7ca0*/  VIADD R63, R8, 0xffffff20 ;  /* 0xffffff20083f7836 */ /* 0x000fe20000000000 */
[----:B------:R-:W-:Y:S01]  /*7cb0*/  FSEL R125, R125, -INF , !P3 ;  /* 0xff8000007d7d7808 */ /* 0x000fe20005800000 */
[----:B------:R-:W5:Y:S01]  /*7cc0*/  MUFU.TANH R64, R64 ;  /* 0x0000004000407308 */ /* 0x000f620000002400 */
[----:B------:R-:W-:-:S02]  /*7cd0*/  FSEL R12, R12, -INF , !P6 ;  /* 0xff8000000c0c7808 */ /* 0x000fc40007000000 */
[----:B------:R-:W-:Y:S02]  /*7ce0*/  ISETP.GT.AND P3, PT, R10, R67, PT ;  /* 0x000000430a00720c */ /* 0x000fe40003f64270 */
[----:B------:R-:W-:Y:S02]  /*7cf0*/  ISETP.GT.AND P6, PT, R128, R109, PT ;  /* 0x0000006d8000720c */ /* 0x000fe40003fc4270 */
[----:B------:R-:W-:Y:S01]  /*7d00*/  FSEL R127, R112, -INF , !P2 ;  /* 0xff800000707f7808 */ /* 0x000fe20005000000 */
[----:B------:R-:W5:Y:S01]  /*7d10*/  MUFU.TANH R66, R66 ;  /* 0x0000004200427308 */ /* 0x000f620000002400 */
[C---:B------:R-:W-:Y:S02]  /*7d20*/  ISETP.GE.AND P4, PT, R67.reuse, R181, PT ;  /* 0x000000b54300720c */ /* 0x040fe40003f86270 */
[----:B------:R-:W-:Y:S02]  /*7d30*/  ISETP.GE.AND P2, PT, R67, R180, PT ;  /* 0x000000b44300720c */ /* 0x000fe40003f46270 */
[----:B------:R-:W-:-:S02]  /*7d40*/  FSEL R67, R111, -INF , !P5 ;  /* 0xff8000006f437808 */ /* 0x000fc40006800000 */
[----:B------:R-:W-:Y:S01]  /*7d50*/  ISETP.GE.AND P5, PT, R109, R181, PT ;  /* 0x000000b56d00720c */ /* 0x000fe20003fa6270 */
[----:B------:R-:W5:Y:S01]  /*7d60*/  MUFU.TANH R60, R60 ;  /* 0x0000003c003c7308 */ /* 0x000f620000002400 */
[----:B--2---:R-:W-:Y:S02]  /*7d70*/  FSEL R115, R115, -INF , !P3 ;  /* 0xff80000073737808 */ /* 0x004fe40005800000 */
[----:B------:R-:W-:Y:S02]  /*7d80*/  FSEL R114, R114, -INF , !P6 ;  /* 0xff80000072727808 */ /* 0x000fe40007000000 */
[----:B------:R-:W-:Y:S02]  /*7d90*/  FSEL R151, R115, -INF , !P2 ;  /* 0xff80000073977808 */ /* 0x000fe40005000000 */
[----:B------:R-:W-:Y:S01]  /*7da0*/  FSEL R235, R114, -INF , !P5 ;  /* 0xff80000072eb7808 */ /* 0x000fe20006800000 */
[----:B------:R-:W-:Y:S01]  /*7db0*/  MUFU.TANH R14, R14 ;  /* 0x0000000e000e7308 */ /* 0x000fe20000002400 */
[----:B------:R-:W-:-:S02]  /*7dc0*/  FSEL R67, R67, -INF , !P4 ;  /* 0xff80000043437808 */ /* 0x000fc40006000000 */
[----:B------:R-:W-:Y:S02]  /*7dd0*/  ISETP.GT.AND P3, PT, R128, R63, PT ;  /* 0x0000003f8000720c */ /* 0x000fe40003f64270 */
[C---:B------:R-:W-:Y:S02]  /*7de0*/  ISETP.GE.AND P6, PT, R63.reuse, R181, PT ;  /* 0x000000b53f00720c */ /* 0x040fe40003fc6270 */
[----:B------:R-:W-:Y:S01]  /*7df0*/  ISETP.GE.AND P2, PT, R63, R180, PT ;  /* 0x000000b43f00720c */ /* 0x000fe20003f46270 */
[C---:B-1----:R-:W-:Y:S01]  /*7e00*/  HMMA.16816.F32 R52, R116.reuse, R4, R52 ;  /* 0x000000047434723c */ /* 0x042fe20000001834 */
[----:B------:R-:W-:Y:S01]  /*7e10*/  ISETP.GT.AND P5, PT, R10, R63, PT ;  /* 0x0000003f0a00720c */ /* 0x000fe20003fa4270 */
[----:B------:R-:W-:Y:S01]  /*7e20*/  VIADD R63, R8, 0xffffff21 ;  /* 0xffffff21083f7836 */ /* 0x000fe20000000000 */
[----:B------:R-:W-:Y:S01]  /*7e30*/  ISETP.GT.AND P4, PT, R10, R109, PT ;  /* 0x0000006d0a00720c */ /* 0x000fe20003f84270 */
[----:B------:R-:W-:Y:S01]  /*7e40*/  VIADD R5, R8, 0xffffff28 ;  /* 0xffffff2808057836 */ /* 0x000fe20000000000 */
[----:B------:R-:W-:Y:S01]  /*7e50*/  FSEL R124, R124, -INF , !P3 ;  /* 0xff8000007c7c7808 */ /* 0x000fe20005800000 */
[----:B------:R-:W1:Y:S01]  /*7e60*/  MUFU.TANH R61, R61 ;  /* 0x0000003d003d7308 */ /* 0x000e620000002400 */
[----:B------:R-:W-:Y:S01]  /*7e70*/  FSEL R16, R16, -INF , !P4 ;  /* 0xff80000010107808 */ /* 0x000fe20006000000 */
[----:B------:R-:W-:Y:S01]  /*7e80*/  HMMA.16816.F32 R48, R116, R6, R48 ;  /* 0x000000067430723c */ /* 0x000fe20000001830 */
[----:B------:R-:W-:-:S02]  /*7e90*/  ISETP.GT.AND P4, PT, R128, R63, PT ;  /* 0x0000003f8000720c */ /* 0x000fc40003f84270 */
[----:B------:R-:W-:Y:S02]  /*7ea0*/  ISETP.GE.AND P3, PT, R63, R181, PT ;  /* 0x000000b53f00720c */ /* 0x000fe40003f66270 */
[----:B---3--:R-:W-:Y:S01]  /*7eb0*/  FSEL R106, R106, -INF , !P5 ;  /* 0xff8000006a6a7808 */ /* 0x008fe20006800000 */
[----:B------:R-:W2:Y:S01]  /*7ec0*/  MUFU.TANH R62, R62 ;  /* 0x0000003e003e7308 */ /* 0x000ea20000002400 */
[----:B------:R-:W-:Y:S02]  /*7ed0*/  FSEL R105, R105, -INF , !P4 ;  /* 0xff80000069697808 */ /* 0x000fe40006000000 */
[----:B------:R-:W-:Y:S02]  /*7ee0*/  FSEL R207, R106, -INF , !P2 ;  /* 0xff8000006acf7808 */ /* 0x000fe40005000000 */
[----:B------:R-:W-:Y:S01]  /*7ef0*/  FSEL R205, R105, -INF , !P3 ;  /* 0xff80000069cd7808 */ /* 0x000fe20005800000 */
[----:B------:R-:W-:Y:S01]  /*7f00*/  FMUL.FTZ R52, R52, R101 ;  /* 0x0000006534347220 */ /* 0x000fe20000410000 */
[----:B------:R-:W-:Y:S01]  /*7f10*/  ISETP.GT.AND P5, PT, R128, R5, PT ;  /* 0x000000058000720c */ /* 0x000fe20003fa4270 */
[----:B------:R-:W3:Y:S01]  /*7f20*/  MUFU.TANH R56, R56 ;  /* 0x0000003800387308 */ /* 0x000ee20000002400 */
[----:B------:R-:W-:Y:S01]  /*7f30*/  ISETP.GE.AND P4, PT, R5, R181, PT ;  /* 0x000000b50500720c */ /* 0x000fe20003f86270 */
[-C--:B------:R-:W-:Y:S01]  /*7f40*/  FMUL.FTZ R53, R53, R101.reuse ;  /* 0x0000006535357220 */ /* 0x080fe20000410000 */
[-C--:B------:R-:W-:Y:S01]  /*7f50*/  ISETP.GE.AND P2, PT, R5, R180.reuse, PT ;  /* 0x000000b40500720c */ /* 0x080fe20003f46270 */
[----:B------:R-:W-:Y:S01]  /*7f60*/  FMUL.FTZ R54, R54, R101 ;  /* 0x0000006536367220 */ /* 0x000fe20000410000 */
[----:B------:R-:W-:Y:S01]  /*7f70*/  ISETP.GT.AND P3, PT, R10, R5, PT ;  /* 0x000000050a00720c */ /* 0x000fe20003f64270 */
[-C--:B------:R-:W-:Y:S01]  /*7f80*/  FMUL.FTZ R51, R51, R101.reuse ;  /* 0x0000006533337220 */ /* 0x080fe20000410000 */
[----:B------:R-:W1:Y:S01]  /*7f90*/  LDSM.16.M88.4 R4, [R157+0x4800] ;  /* 0x004800009d04783b */ /* 0x000e620000000200 */
[----:B------:R-:W-:Y:S01]  /*7fa0*/  FSEL R239, R12, -INF , !P1 ;  /* 0xff8000000cef7808 */ /* 0x000fe20004800000 */
[-C--:B------:R-:W-:Y:S01]  /*7fb0*/  FMUL.FTZ R12, R57, R101.reuse ;  /* 0x00000065390c7220 */ /* 0x080fe20000410000 */
[----:B------:R-:W-:Y:S01]  /*7fc0*/  ISETP.GE.AND P1, PT, R109, R180, PT ;  /* 0x000000b46d00720c */ /* 0x000fe20003f26270 */
[----:B------:R-:W-:Y:S01]  /*7fd0*/  FMUL.FTZ R57, R58, R101 ;  /* 0x000000653a397220 */ /* 0x000fe20000410000 */
[----:B------:R-:W-:Y:S01]  /*7fe0*/  FSEL R201, R124, -INF , !P6 ;  /* 0xff8000007cc97808 */ /* 0x000fe20007000000 */
[----:B------:R-:W-:Y:S01]  /*7ff0*/  MUFU.TANH R52, R52 ;  /* 0x0000003400347308 */ /* 0x000fe20000002400 */
[----:B------:R-:W-:-:S02]  /*8000*/  ISETP.GT.AND P6, PT, R10, R63, PT ;  /* 0x0000003f0a00720c */ /* 0x000fc40003fc4270 */
[----:B------:R-:W-:Y:S02]  /*8010*/  FSEL R237, R16, -INF , !P1 ;  /* 0xff80000010ed7808 */ /* 0x000fe40004800000 */
[----:B------:R-:W-:Y:S02]  /*8020*/  ISETP.GE.AND P1, PT, R63, R180, PT ;  /* 0x000000b43f00720c */ /* 0x000fe40003f26270 */
[----:B----4-:R-:W-:Y:S01]  /*8030*/  FSEL R18, R18, -INF , !P6 ;  /* 0xff80000012127808 */ /* 0x010fe20007000000 */
[----:B------:R4:W-:Y:S01]  /*8040*/  MUFU.TANH R16, R59 ;  /* 0x0000003b00107308 */ /* 0x0009e20000002400 */
[----:B-----5:R-:W-:Y:S02]  /*8050*/  FSEL R104, R104, -INF , !P5 ;  /* 0xff80000068687808 */ /* 0x020fe40006800000 */
[----:B------:R-:W-:Y:S01]  /*8060*/  FSEL R231, R18, -INF , !P1 ;  /* 0xff80000012e77808 */ /* 0x000fe20004800000 */
[----:B------:R-:W-:Y:S01]  /*8070*/  FMUL.FTZ R18, R55, R101 ;  /* 0x0000006537127220 */ /* 0x000fe20000410000 */
[----:B------:R-:W-:Y:S01]  /*8080*/  FSEL R229, R104, -INF , !P4 ;  /* 0xff80000068e57808 */ /* 0x000fe20006000000 */
[----:B------:R-:W-:Y:S01]  /*8090*/  VIADD R55, R8, 0xffffff31 ;  /* 0xffffff3108377836 */ /* 0x000fe20000000000 */
[----:B------:R-:W-:Y:S01]  /*80a0*/  FSEL R107, R107, -INF , !P3 ;  /* 0xff8000006b6b7808 */ /* 0x000fe20005800000 */
[----:B------:R-:W-:Y:S03]  /*80b0*/  MUFU.TANH R12, R12 ;  /* 0x0000000c000c7308 */ /* 0x000fe60000002400 */
[----:B------:R-:W-:-:S05]  /*80c0*/  FSEL R233, R107, -INF , !P2 ;  /* 0xff8000006be97808 */ /* 0x000fca0005000000 */
[----:B------:R-:W5:Y:S01]  /*80d0*/  MUFU.TANH R57, R57 ;  /* 0x0000003900397308 */ /* 0x000f620000002400 */
[----:B----4-:R-:W-:-:S05]  /*80e0*/  VIADD R59, R8, 0xffffff29 ;  /* 0xffffff29083b7836 */ /* 0x010fca0000000000 */
[----:B------:R-:W-:Y:S02]  /*80f0*/  ISETP.GT.AND P6, PT, R128, R59, PT ;  /* 0x0000003b8000720c */ /* 0x000fe40003fc4270 */
[C---:B------:R-:W-:Y:S01]  /*8100*/  ISETP.GE.AND P5, PT, R59.reuse, R181, PT ;  /* 0x000000b53b00720c */ /* 0x040fe20003fa6270 */
[----:B------:R-:W-:Y:S01]  /*8110*/  MUFU.TANH R53, R53 ;  /* 0x0000003500357308 */ /* 0x000fe20000002400 */
[----:B------:R-:W-:Y:S01]  /*8120*/  ISETP.GE.AND P1, PT, R59, R180, PT ;  /* 0x000000b43b00720c */ /* 0x000fe20003f26270 */
[C---:B-1----:R-:W-:Y:S01]  /*8130*/  HMMA.16816.F32 R44, R116.reuse, R4, R44 ;  /* 0x00000004742c723c */ /* 0x042fe2000000182c */
[----:B------:R-:W-:Y:S01]  /*8140*/  ISETP.GT.AND P4, PT, R10, R59, PT ;  /* 0x0000003b0a00720c */ /* 0x000fe20003f84270 */
[----:B------:R-:W-:Y:S01]  /*8150*/  VIADD R59, R8, 0xffffff30 ;  /* 0xffffff30083b7836 */ /* 0x000fe20000000000 */
[----:B------:R-:W-:Y:S01]  /*8160*/  FSEL R64, R64, -INF , !P6 ;  /* 0xff80000040407808 */ /* 0x000fe20007000000 */
[----:B------:R-:W-:Y:S01]  /*8170*/  VIADD R5, R8, 0xffffff39 ;  /* 0xffffff3908057836 */ /* 0x000fe20000000000 */
[----:B------:R-:W-:Y:S01]  /*8180*/  FSEL R66, R66, -INF , !P4 ;  /* 0xff80000042427808 */ /* 0x000fe20006000000 */
[----:B------:R1:W4:Y:S01]  /*8190*/  MUFU.TANH R58, R54 ;  /* 0x00000036003a7308 */ /* 0x0003220000002400 */
[----:B------:R-:W-:Y:S01]  /*81a0*/  ISETP.GT.AND P3, PT, R128, R59, PT ;  /* 0x0000003b8000720c */ /* 0x000fe20003f64270 */
[----:B------:R-:W-:Y:S01]  /*81b0*/  HMMA.16816.F32 R40, R116, R6, R40 ;  /* 0x000000067428723c */ /* 0x000fe20000001828 */
[----:B------:R-:W-:-:S02]  /*81c0*/  ISETP.GE.AND P6, PT, R59, R181, PT ;  /* 0x000000b53b00720c */ /* 0x000fc40003fc6270 */
[----:B------:R-:W-:Y:S02]  /*81d0*/  FSEL R60, R60, -INF , !P3 ;  /* 0xff8000003c3c7808 */ /* 0x000fe40005800000 */
[----:B------:R-:W-:Y:S01]  /*81e0*/  FSEL R203, R66, -INF , !P1 ;  /* 0xff80000042cb7808 */ /* 0x000fe20004800000 */
[----:B------:R-:W-:Y:S01]  /*81f0*/  MUFU.TANH R18, R18 ;  /* 0x0000001200127308 */ /* 0x000fe20000002400 */
[----:B------:R-:W-:Y:S02]  /*8200*/  FSEL R213, R60, -INF , !P6 ;  /* 0xff8000003cd57808 */ /* 0x000fe40007000000 */
[----:B------:R-:W-:Y:S02]  /*8210*/  FSEL R227, R64, -INF , !P5 ;  /* 0xff80000040e37808 */ /* 0x000fe40006800000 */
[----:B------:R-:W-:Y:S01]  /*8220*/  ISETP.GT.AND P4, PT, R128, R55, PT ;  /* 0x000000378000720c */ /* 0x000fe20003f84270 */
[----:B------:R-:W-:Y:S01]  /*8230*/  FMUL.FTZ R44, R44, R101 ;  /* 0x000000652c2c7220 */ /* 0x000fe20000410000 */
[C---:B------:R-:W-:Y:S01]  /*8240*/  ISETP.GE.AND P3, PT, R55.reuse, R181, PT ;  /* 0x000000b53700720c */ /* 0x040fe20003f66270 */
[-C--:B------:R-:W-:Y:S01]  /*8250*/  FMUL.FTZ R46, R46, R101.reuse ;  /* 0x000000652e2e7220 */ /* 0x080fe20000410000 */
[----:B------:R-:W-:Y:S01]  /*8260*/  ISETP.GE.AND P1, PT, R55, R180, PT ;  /* 0x000000b43700720c */ /* 0x000fe20003f26270 */
[----:B-1----:R-:W-:Y:S01]  /*8270*/  FMUL.FTZ R54, R48, R101 ;  /* 0x0000006530367220 */ /* 0x002fe20000410000 */
[----:B------:R-:W-:Y:S01]  /*8280*/  ISETP.GT.AND P6, PT, R10, R55, PT ;  /* 0x000000370a00720c */ /* 0x000fe20003fc4270 */
[----:B------:R-:W-:Y:S01]  /*8290*/  VIADD R55, R8, 0xffffff38 ;  /* 0xffffff3808377836 */ /* 0x000fe20000000000 */
[----:B------:R-:W-:Y:S01]  /*82a0*/  ISETP.GT.AND P5, PT, R10, R59, PT ;  /* 0x0000003b0a00720c */ /* 0x000fe20003fa4270 */
[-C--:B------:R-:W-:Y:S01]  /*82b0*/  FMUL.FTZ R48, R49, R101.reuse ;  /* 0x0000006531307220 */ /* 0x080fe20000410000 */
[----:B------:R-:W-:Y:S01]  /*82c0*/  FSEL R61, R61, -INF , !P4 ;  /* 0xff8000003d3d7808 */ /* 0x000fe20006000000 */
[----:B------:R-:W-:Y:S01]  /*82d0*/  FMUL.FTZ R49, R50, R101 ;  /* 0x0000006532317220 */ /* 0x000fe20000410000 */
[----:B------:R-:W-:Y:S01]  /*82e0*/  FSEL R14, R14, -INF , !P5 ;  /* 0xff8000000e0e7808 */ /* 0x000fe20006800000 */
[----:B------:R-:W1:Y:S01]  /*82f0*/  MUFU.TANH R54, R54 ;  /* 0x0000003600367308 */ /* 0x000e620000002400 */
[----:B------:R-:W-:Y:S01]  /*8300*/  ISETP.GT.AND P5, PT, R128, R55, PT ;  /* 0x000000378000720c */ /* 0x000fe20003fa4270 */
[----:B------:R-:W-:Y:S01]  /*8310*/  FMUL.FTZ R45, R45, R101 ;  /* 0x000000652d2d7220 */ /* 0x000fe20000410000 */
[----:B------:R-:W-:Y:S01]  /*8320*/  ISETP.GE.AND P4, PT, R55, R181, PT ;  /* 0x000000b53700720c */ /* 0x000fe20003f86270 */
[-C--:B------:R-:W-:Y:S01]  /*8330*/  FMUL.FTZ R40, R40, R101.reuse ;  /* 0x0000006528287220 */ /* 0x080fe20000410000 */
[----:B--2---:R-:W-:Y:S01]  /*8340*/  FSEL R62, R62, -INF , !P6 ;  /* 0xff8000003e3e7808 */ /* 0x004fe20007000000 */
[----:B------:R-:W-:Y:S01]  /*8350*/  FMUL.FTZ R43, R43, R101 ;  /* 0x000000652b2b7220 */ /* 0x000fe20000410000 */
[----:B---3--:R-:W-:Y:S01]  /*8360*/  FSEL R56, R56, -INF , !P5 ;  /* 0xff80000038387808 */ /* 0x008fe20006800000 */
[----:B------:R-:W-:Y:S01]  /*8370*/  MUFU.TANH R48, R48 ;  /* 0x0000003000307308 */ /* 0x000fe20000002400 */
[----:B------:R-:W-:-:S02]  /*8380*/  FSEL R215, R62, -INF , !P1 ;  /* 0xff8000003ed77808 */ /* 0x000fc40004800000 */
[----:B------:R-:W-:Y:S02]  /*8390*/  FSEL R211, R56, -INF , !P4 ;  /* 0xff80000038d37808 */ /* 0x000fe40006000000 */
[----:B------:R-:W-:Y:S02]  /*83a0*/  ISETP.GT.AND P6, PT, R128, R5, PT ;  /* 0x000000058000720c */ /* 0x000fe40003fc4270 */
[C---:B------:R-:W-:Y:S01]  /*83b0*/  ISETP.GE.AND P5, PT, R5.reuse, R181, PT ;  /* 0x000000b50500720c */ /* 0x040fe20003fa6270 */
[----:B------:R-:W2:Y:S01]  /*83c0*/  MUFU.TANH R49, R49 ;  /* 0x0000003100317308 */ /* 0x000ea20000002400 */
[-C--:B------:R-:W-:Y:S02]  /*83d0*/  ISETP.GE.AND P1, PT, R5, R180.reuse, PT ;  /* 0x000000b40500720c */ /* 0x080fe40003f26270 */
[----:B------:R-:W-:Y:S02]  /*83e0*/  ISETP.GT.AND P4, PT, R10, R5, PT ;  /* 0x000000050a00720c */ /* 0x000fe40003f84270 */
[----:B------:R-:W3:Y:S01]  /*83f0*/  LDSM.16.M88.4 R4, [R157+0x5000] ;  /* 0x005000009d04783b */ /* 0x000ee20000000200 */
[----:B------:R-:W-:-:S02]  /*8400*/  ISETP.GE.AND P2, PT, R59, R180, PT ;  /* 0x000000b43b00720c */ /* 0x000fc40003f46270 */
[----:B------:R-:W-:Y:S01]  /*8410*/  FSEL R223, R61, -INF , !P3 ;  /* 0xff8000003ddf7808 */ /* 0x000fe20005800000 */
[----:B------:R-:W-:Y:S01]  /*8420*/  MUFU.TANH R44, R44 ;  /* 0x0000002c002c7308 */ /* 0x000fe20000002400 */
[----:B------:R-:W-:Y:S02]  /*8430*/  ISETP.GT.AND P3, PT, R10, R55, PT ;  /* 0x000000370a00720c */ /* 0x000fe40003f64270 */
[----:B------:R-:W-:Y:S02]  /*8440*/  FSEL R219, R14, -INF , !P2 ;  /* 0xff8000000edb7808 */ /* 0x000fe40005000000 */
[----:B------:R-:W-:Y:S02]  /*8450*/  ISETP.GE.AND P2, PT, R55, R180, PT ;  /* 0x000000b43700720c */ /* 0x000fe40003f46270 */
[----:B-----5:R-:W-:Y:S01]  /*8460*/  FSEL R57, R57, -INF , !P3 ;  /* 0xff80000039397808 */ /* 0x020fe20005800000 */
[----:B------:R5:W2:Y:S01]  /*8470*/  MUFU.TANH R14, R51 ;  /* 0x00000033000e7308 */ /* 0x000aa20000002400 */
[----:B------:R-:W-:-:S02]  /*8480*/  FSEL R12, R12, -INF , !P6 ;  /* 0xff8000000c0c7808 */ /* 0x000fc40007000000 */
[----:B------:R-:W-:Y:S02]  /*8490*/  FSEL R225, R57, -INF , !P2 ;  /* 0xff80000039e17808 */ /* 0x000fe40005000000 */
[----:B------:R-:W-:Y:S01]  /*84a0*/  FSEL R221, R12, -INF , !P5 ;  /* 0xff8000000cdd7808 */ /* 0x000fe20006800000 */
[----:B------:R-:W-:Y:S01]  /*84b0*/  FMUL.FTZ R12, R47, R101 ;  /* 0x000000652f0c7220 */ /* 0x000fe20000410000 */
[----:B------:R-:W-:Y:S01]  /*84c0*/  FSEL R16, R16, -INF , !P4 ;  /* 0xff80000010107808 */ /* 0x000fe20006000000 */
[----:B------:R-:W-:Y:S01]  /*84d0*/  VIADD R47, R8, 0xffffff48 ;  /* 0xffffff48082f7836 */ /* 0x000fe20000000000 */
[----:B------:R-:W2:Y:S02]  /*84e0*/  MUFU.TANH R46, R46 ;  /* 0x0000002e002e7308 */ /* 0x000ea40000002400 */
[----:B------:R-:W-:Y:S01]  /*84f0*/  FSEL R217, R16, -INF , !P1 ;  /* 0xff80000010d97808 */ /* 0x000fe20004800000 */
[----:B-----5:R-:W-:-:S05]  /*8500*/  VIADD R51, R8, 0xffffff40 ;  /* 0xffffff4008337836 */ /* 0x020fca0000000000 */
[----:B------:R-:W5:Y:S01]  /*8510*/  MUFU.TANH R45, R45 ;  /* 0x0000002d002d7308 */ /* 0x000f620000002400 */
[----:B------:R-:W-:Y:S02]  /*8520*/  ISETP.GT.AND P3, PT, R128, R51, PT ;  /* 0x000000338000720c */ /* 0x000fe40003f64270 */
[C---:B------:R-:W-:Y:S02]  /*8530*/  ISETP.GE.AND P6, PT, R51.reuse, R181, PT ;  /* 0x000000b53300720c */ /* 0x040fe40003fc6270 */
[----:B------:R-:W-:-:S03]  /*8540*/  ISETP.GE.AND P2, PT, R51, R180, PT ;  /* 0x000000b43300720c */ /* 0x000fc60003f46270 */
[----:B------:R1:W5:Y:S01]  /*8550*/  MUFU.TANH R16, R12 ;  /* 0x0000000c00107308 */ /* 0x0003620000002400 */
[----:B------:R-:W-:Y:S01]  /*8560*/  ISETP.GT.AND P5, PT, R10, R51, PT ;  /* 0x000000330a00720c */ /* 0x000fe20003fa4270 */
[----:B------:R-:W-:Y:S01]  /*8570*/  VIADD R51, R8, 0xffffff41 ;  /* 0xffffff4108337836 */ /* 0x000fe20000000000 */
[----:B------:R-:W-:Y:S01]  /*8580*/  FSEL R52, R52, -INF , !P3 ;  /* 0xff80000034347808 */ /* 0x000fe20005800000 */
[C---:B---3--:R-:W-:Y:S01]  /*8590*/  HMMA.16816.F32 R32, R116.reuse, R4, R32 ;  /* 0x000000047420723c */ /* 0x048fe20000001820 */
[----:B----4-:R-:W-:Y:S01]  /*85a0*/  FSEL R58, R58, -INF , !P5 ;  /* 0xff8000003a3a7808 */ /* 0x010fe20006800000 */
[----:B------:R-:W-:Y:S01]  /*85b0*/  VIADD R5, R8, 0xffffff50 ;  /* 0xffffff5008057836 */ /* 0x000fe20000000000 */
[----:B------:R-:W-:Y:S01]  /*85c0*/  ISETP.GT.AND P4, PT, R128, R51, PT ;  /* 0x000000338000720c */ /* 0x000fe20003f84270 */
[----:B------:R-:W3:Y:S01]  /*85d0*/  MUFU.TANH R40, R40 ;  /* 0x0000002800287308 */ /* 0x000ee20000002400 */
[----:B------:R-:W-:Y:S02]  /*85e0*/  ISETP.GE.AND P3, PT, R51, R181, PT ;  /* 0x000000b53300720c */ /* 0x000fe40003f66270 */
[----:B------:R-:W-:Y:S01]  /*85f0*/  FSEL R53, R53, -INF , !P4 ;  /* 0xff80000035357808 */ /* 0x000fe20006000000 */
[----:B------:R-:W-:Y:S01]  /*8600*/  HMMA.16816.F32 R28, R116, R6, R28 ;  /* 0x00000006741c723c */ /* 0x000fe2000000181c */
[----:B------:R-:W-:-:S02]  /*8610*/  FSEL R185, R58, -INF , !P2 ;  /* 0xff8000003ab97808 */ /* 0x000fc40005000000 */
[----:B------:R-:W-:Y:S02]  /*8620*/  FSEL R189, R53, -INF , !P3 ;  /* 0xff80000035bd7808 */ /* 0x000fe40005800000 */
[----:B------:R-:W-:Y:S01]  /*8630*/  FSEL R155, R52, -INF , !P6 ;  /* 0xff800000349b7808 */ /* 0x000fe20007000000 */
[----:B-1----:R-:W-:Y:S01]  /*8640*/  FMUL.FTZ R12, R41, R101 ;  /* 0x00000065290c7220 */ /* 0x002fe20000410000 */
[----:B------:R-:W-:Y:S01]  /*8650*/  ISETP.GT.AND P5, PT, R128, R47, PT ;  /* 0x0000002f8000720c */ /* 0x000fe20003fa4270 */
[----:B------:R-:W-:Y:S01]  /*8660*/  FMUL.FTZ R41, R42, R101 ;  /* 0x000000652a297220 */ /* 0x000fe20000410000 */
[C---:B------:R-:W-:Y:S02]  /*8670*/  ISETP.GE.AND P4, PT, R47.reuse, R181, PT ;  /* 0x000000b52f00720c */ /* 0x040fe40003f86270 */
[----:B------:R-:W-:Y:S01]  /*8680*/  ISETP.GE.AND P2, PT, R47, R180, PT ;  /* 0x000000b42f00720c */ /* 0x000fe20003f46270 */
[----:B------:R-:W-:Y:S01]  /*8690*/  FMUL.FTZ R32, R32, R101 ;  /* 0x0000006520207220 */ /* 0x000fe20000410000 */
[----:B------:R-:W-:Y:S01]  /*86a0*/  ISETP.GT.AND P3, PT, R10, R47, PT ;  /* 0x0000002f0a00720c */ /* 0x000fe20003f64270 */
[----:B------:R-:W-:Y:S01]  /*86b0*/  VIADD R47, R8, 0xffffff49 ;  /* 0xffffff49082f7836 */ /* 0x000fe20000000000 */
[----:B------:R-:W-:Y:S01]  /*86c0*/  ISETP.GT.AND P6, PT, R10, R51, PT ;  /* 0x000000330a00720c */ /* 0x000fe20003fc4270 */
[----:B------:R-:W-:Y:S01]  /*86d0*/  MUFU.TANH R41, R41 ;  /* 0x0000002900297308 */ /* 0x000fe20000002400 */
[----:B------:R-:W-:Y:S01]  /*86e0*/  FSEL R54, R54, -INF , !P5 ;  /* 0xff80000036367808 */ /* 0x000fe20006800000 */
[-C--:B------:R-:W-:Y:S01]  /*86f0*/  FMUL.FTZ R42, R33, R101.reuse ;  /* 0x00000065212a7220 */ /* 0x080fe20000410000 */
[----:B------:R-:W-:Y:S01]  /*8700*/  FSEL R18, R18, -INF , !P6 ;  /* 0xff80000012127808 */ /* 0x000fe20007000000 */
[----:B------:R-:W-:Y:S01]  /*8710*/  FMUL.FTZ R33, R34, R101 ;  /* 0x0000006522217220 */ /* 0x000fe20000410000 */
[----:B------:R-:W-:Y:S01]  /*8720*/  ISETP.GT.AND P6, PT, R128, R47, PT ;  /* 0x0000002f8000720c */ /* 0x000fe20003fc4270 */
[----:B------:R-:W-:Y:S01]  /*8730*/  FMUL.FTZ R34, R35, R101 ;  /* 0x0000006523227220 */ /* 0x000fe20000410000 */
[----:B------:R-:W-:Y:S01]  /*8740*/  ISETP.GE.AND P5, PT, R47, R181, PT ;  /* 0x000000b52f00720c */ /* 0x000fe20003fa6270 */
[----:B------:R-:W1:Y:S01]  /*8750*/  MUFU.TANH R12, R12 ;  /* 0x0000000c000c7308 */ /* 0x000e620000002400 */
[----:B--2---:R-:W-:Y:S01]  /*8760*/  FSEL R49, R49, -INF , !P3 ;  /* 0xff80000031317808 */ /* 0x004fe20005800000 */
[----:B------:R-:W-:Y:S01]  /*8770*/  VIADD R35, R8, 0xffffff59 ;  /* 0xffffff5908237836 */ /* 0x000fe20000000000 */
[----:B------:R-:W-:Y:S01]  /*8780*/  FSEL R48, R48, -INF , !P6 ;  /* 0xff80000030307808 */ /* 0x000fe20007000000 */
[----:B------:R-:W-:Y:S01]  /*8790*/  FMUL.FTZ R28, R28, R101 ;  /* 0x000000651c1c7220 */ /* 0x000fe20000410000 */
[----:B------:R-:W-:-:S02]  /*87a0*/  FSEL R197, R49, -INF , !P2 ;  /* 0xff80000031c57808 */ /* 0x000fc40005000000 */
[----:B------:R-:W-:Y:S01]  /*87b0*/  FSEL R153, R48, -INF , !P5 ;  /* 0xff80000030997808 */ /* 0x000fe20006800000 */
[----:B------:R-:W-:Y:S01]  /*87c0*/  MUFU.TANH R32, R32 ;  /* 0x0000002000207308 */ /* 0x000fe20000002400 */
[----:B------:R-:W-:Y:S01]  /*87d0*/  ISETP.GT.AND P3, PT, R128, R5, PT ;  /* 0x000000058000720c */ /* 0x000fe20003f64270 */
[----:B------:R-:W-:Y:S01]  /*87e0*/  VIADD R48, R100, 0xfffffffe ;  /* 0xfffffffe64307836 */ /* 0x000fe20000000000 */
[C---:B------:R-:W-:Y:S02]  /*87f0*/  ISETP.GE.AND P6, PT, R5.reuse, R181, PT ;  /* 0x000000b50500720c */ /* 0x040fe40003fc6270 */
[-C--:B------:R-:W-:Y:S02]  /*8800*/  ISETP.GE.AND P2, PT, R5, R180.reuse, PT ;  /* 0x000000b40500720c */ /* 0x080fe40003f46270 */
[----:B------:R-:W-:Y:S01]  /*8810*/  ISETP.GT.AND P5, PT, R10, R5, PT ;  /* 0x000000050a00720c */ /* 0x000fe20003fa4270 */
[----:B------:R-:W-:Y:S01]  /*8820*/  MUFU.TANH R33, R33 ;  /* 0x0000002100217308 */ /* 0x000fe20000002400 */
[----:B------:R-:W2:Y:S01]  /*8830*/  LDSM.16.M88.4 R4, [R157+0x5800] ;  /* 0x005800009d04783b */ /* 0x000ea20000000200 */
[----:B------:R-:W-:Y:S01]  /*8840*/  ISETP.GE.AND P1, PT, R51, R180, PT ;  /* 0x000000b43300720c */ /* 0x000fe20003f26270 */
[----:B------:R-:W-:-:S04]  /*8850*/  DEPBAR.LE SB0, 0x0 ;  /* 0x000080000000791a */ /* 0x000fc80000000000 */
[----:B------:R-:W-:Y:S01]  /*8860*/  FSEL R187, R54, -INF , !P4 ;  /* 0xff80000036bb7808 */ /* 0x000fe20006000000 */
[----:B------:R-:W-:Y:S01]  /*8870*/  MUFU.TANH R34, R34 ;  /* 0x0000002200227308 */ /* 0x000fe20000002400 */
[----:B------:R-:W-:Y:S01]  /*8880*/  BAR.SYNC.DEFER_BLOCKING 0x0 ;  /* 0x0000000000007b1d */ /* 0x000fe20000010000 */
[----:B------:R-:W-:Y:S02]  /*8890*/  ISETP.GT.AND P4, PT, R10, R47, PT ;  /* 0x0000002f0a00720c */ /* 0x000fe40003f84270 */
[----:B------:R-:W-:Y:S02]  /*88a0*/  FSEL R199, R18, -INF , !P1 ;  /* 0xff80000012c77808 */ /* 0x000fe40004800000 */
[----:B------:R-:W-:Y:S02]  /*88b0*/  ISETP.GE.AND P1, PT, R47, R180, PT ;  /* 0x000000b42f00720c */ /* 0x000fe40003f26270 */
[----:B------:R4:W1:Y:S01]  /*88c0*/  MUFU.TANH R18, R43 ;  /* 0x0000002b00127308 */ /* 0x0008620000002400 */
[----:B------:R-:W-:-:S02]  /*88d0*/  FSEL R193, R14, -INF , !P4 ;  /* 0xff8000000ec17808 */ /* 0x000fc40006000000 */
[----:B------:R-:W-:Y:S02]  /*88e0*/  FSEL R44, R44, -INF , !P3 ;  /* 0xff8000002c2c7808 */ /* 0x000fe40005800000 */
[----:B------:R-:W-:Y:S02]  /*88f0*/  FSEL R193, R193, -INF , !P1 ;  /* 0xff800000c1c17808 */ /* 0x000fe40004800000 */
[----:B------:R-:W-:Y:S01]  /*8900*/  FSEL R147, R44, -INF , !P6 ;  /* 0xff8000002c937808 */ /* 0x000fe20007000000 */
[----:B------:R-:W1:Y:S01]  /*8910*/  MUFU.TANH R14, R42 ;  /* 0x0000002a000e7308 */ /* 0x000e620000002400 */
[----:B------:R-:W-:-:S04]  /*8920*/  FSEL R46, R46, -INF , !P5 ;  /* 0xff8000002e2e7808 */ /* 0x000fc80006800000 */
[----:B------:R-:W-:-:S03]  /*8930*/  FSEL R145, R46, -INF , !P2 ;  /* 0xff8000002e917808 */ /* 0x000fc60005000000 */
[----:B------:R-:W1:Y:S01]  /*8940*/  MUFU.TANH R28, R28 ;  /* 0x0000001c001c7308 */ /* 0x000e620000002400 */
[----:B----4-:R-:W-:-:S05]  /*8950*/  VIADD R43, R8, 0xffffff51 ;  /* 0xffffff51082b7836 */ /* 0x010fca0000000000 */
[----:B------:R-:W-:Y:S02]  /*8960*/  ISETP.GT.AND P4, PT, R128, R43, PT ;  /* 0x0000002b8000720c */ /* 0x000fe40003f84270 */
[C---:B------:R-:W-:Y:S01]  /*8970*/  ISETP.GE.AND P3, PT, R43.reuse, R181, PT ;  /* 0x000000b52b00720c */ /* 0x040fe20003f66270 */
[C---:B--2---:R-:W-:Y:S01]  /*8980*/  HMMA.16816.F32 R24, R116.reuse, R4, R24 ;  /* 0x000000047418723c */ /* 0x044fe20000001818 */
[----:B------:R-:W-:Y:S01]  /*8990*/  ISETP.GE.AND P1, PT, R43, R180, PT ;  /* 0x000000b42b00720c */ /* 0x000fe20003f26270 */
[----:B------:R-:W-:Y:S01]  /*89a0*/  FMUL.FTZ R5, R30, R101 ;  /* 0x000000651e057220 */ /* 0x000fe20000410000 */
[----:B------:R-:W-:Y:S01]  /*89b0*/  ISETP.GT.AND P6, PT, R10, R43, PT ;  /* 0x0000002b0a00720c */ /* 0x000fe20003fc4270 */
[----:B------:R-:W-:Y:S01]  /*89c0*/  VIADD R43, R8, 0xffffff58 ;  /* 0xffffff58082b7836 */ /* 0x000fe20000000000 */
[----:B-----5:R-:W-:Y:S01]  /*89d0*/  FSEL R45, R45, -INF , !P4 ;  /* 0xff8000002d2d7808 */ /* 0x020fe20006000000 */
[----:B------:R-:W-:Y:S01]  /*89e0*/  FMUL.FTZ R4, R31, R101 ;  /* 0x000000651f047220 */ /* 0x000fe20000410000 */
[----:B------:R-:W-:Y:S01]  /*89f0*/  FSEL R16, R16, -INF , !P6 ;  /* 0xff80000010107808 */ /* 0x000fe20007000000 */
[----:B------:R-:W-:Y:S01]  /*8a00*/  MUFU.TANH R5, R5 ;  /* 0x0000000500057308 */ /* 0x000fe20000002400 */
[----:B------:R-:W-:Y:S01]  /*8a10*/  ISETP.GT.AND P5, PT, R128, R43, PT ;  /* 0x0000002b8000720c */ /* 0x000fe20003fa4270 */
[----:B------:R-:W-:Y:S01]  /*8a20*/  HMMA.16816.F32 R20, R116, R6, R20 ;  /* 0x000000067414723c */ /* 0x000fe20000001814 */
[----:B------:R-:W-:Y:S01]  /*8a30*/  ISETP.GE.AND P4, PT, R43, R181, PT ;  /* 0x000000b52b00720c */ /* 0x000fe20003f86270 */
[----:B------:R-:W-:Y:S01]  /*8a40*/  VIADD R7, R8, 0xffffff69 ;  /* 0xffffff6908077836 */ /* 0x000fe20000000000 */
[----:B---3--:R-:W-:-:S02]  /*8a50*/  FSEL R40, R40, -INF , !P5 ;  /* 0xff80000028287808 */ /* 0x008fc40006800000 */
[----:B------:R-:W-:Y:S01]  /*8a60*/  FSEL R143, R16, -INF , !P1 ;  /* 0xff800000108f7808 */ /* 0x000fe20004800000 */
[-C--:B------:R-:W-:Y:S01]  /*8a70*/  FMUL.FTZ R16, R29, R101.reuse ;  /* 0x000000651d107220 */ /* 0x080fe20000410000 */
[----:B------:R-:W-:Y:S01]  /*8a80*/  FSEL R133, R40, -INF , !P4 ;  /* 0xff80000028857808 */ /* 0x000fe20006000000 */
[----:B------:R-:W-:Y:S01]  /*8a90*/  VIADD R29, R8, 0xffffff61 ;  /* 0xffffff61081d7836 */ /* 0x000fe20000000000 */
[----:B------:R-:W-:Y:S01]  /*8aa0*/  FSEL R141, R45, -INF , !P3 ;  /* 0xff8000002d8d7808 */ /* 0x000fe20005800000 */
[----:B------:R-:W-:Y:S01]  /*8ab0*/  FMUL.FTZ R24, R24, R101 ;  /* 0x0000006518187220 */ /* 0x000fe20000410000 */
[----:B------:R-:W-:Y:S01]  /*8ac0*/  ISETP.GT.AND P6, PT, R128, R35, PT ;  /* 0x000000238000720c */ /* 0x000fe20003fc4270 */
[----:B------:R-:W2:Y:S01]  /*8ad0*/  MUFU.TANH R16, R16 ;  /* 0x0000001000107308 */ /* 0x000ea20000002400 */
[----:B------:R-:W-:Y:S01]  /*8ae0*/  ISETP.GE.AND P5, PT, R35, R181, PT ;  /* 0x000000b52300720c */ /* 0x000fe20003fa6270 */
[-C--:B------:R-:W-:Y:S01]  /*8af0*/  FMUL.FTZ R27, R27, R101.reuse ;  /* 0x000000651b1b7220 */ /* 0x080fe20000410000 */
[----:B------:R-:W-:Y:S01]  /*8b00*/  ISETP.GE.AND P1, PT, R35, R180, PT ;  /* 0x000000b42300720c */ /* 0x000fe20003f26270 */
[----:B------:R-:W-:Y:S01]  /*8b10*/  FMUL.FTZ R6, R25, R101 ;  /* 0x0000006519067220 */ /* 0x000fe20000410000 */
[----:B------:R-:W-:Y:S01]  /*8b20*/  ISETP.GT.AND P4, PT, R10, R35, PT ;  /* 0x000000230a00720c */ /* 0x000fe20003f84270 */
[----:B------:R-:W-:Y:S01]  /*8b30*/  VIADD R35, R8, 0xffffff60 ;  /* 0xffffff6008237836 */ /* 0x000fe20000000000 */
[----:B------:R-:W-:Y:S01]  /*8b40*/  ISETP.GT.AND P3, PT, R10, R43, PT ;  /* 0x0000002b0a00720c */ /* 0x000fe20003f64270 */
[----:B------:R-:W3:Y:S01]  /*8b50*/  MUFU.TANH R4, R4 ;  /* 0x0000000400047308 */ /* 0x000ee20000002400 */
[----:B-1----:R-:W-:Y:S01]  /*8b60*/  FSEL R12, R12, -INF , !P6 ;  /* 0xff8000000c0c7808 */ /* 0x002fe20007000000 */
[----:B------:R-:W-:Y:S01]  /*8b70*/  VIADD R25, R8, 0xffffff70 ;  /* 0xffffff7008197836 */ /* 0x000fe20000000000 */
[----:B------:R-:W-:Y:S01]  /*8b80*/  FSEL R41, R41, -INF , !P3 ;  /* 0xff80000029297808 */ /* 0x000fe20005800000 */
[----:B------:R-:W-:Y:S01]  /*8b90*/  FMUL.FTZ R20, R20, R101 ;  /* 0x0000006514147220 */ /* 0x000fe20000410000 */
[----:B------:R-:W-:-:S02]  /*8ba0*/  ISETP.GT.AND P3, PT, R128, R35, PT ;  /* 0x000000238000720c */ /* 0x000fc40003f64270 */
[----:B------:R-:W-:Y:S01]  /*8bb0*/  ISETP.GE.AND P6, PT, R35, R181, PT ;  /* 0x000000b52300720c */ /* 0x000fe20003fc6270 */
[----:B------:R-:W1:Y:S01]  /*8bc0*/  MUFU.TANH R24, R24 ;  /* 0x0000001800187308 */ /* 0x000e620000002400 */
[----:B------:R-:W-:Y:S02]  /*8bd0*/  FSEL R18, R18, -INF , !P4 ;  /* 0xff80000012127808 */ /* 0x000fe40006000000 */
[----:B------:R-:W-:Y:S02]  /*8be0*/  FSEL R32, R32, -INF , !P3 ;  /* 0xff80000020207808 */ /* 0x000fe40005800000 */
[----:B------:R-:W-:Y:S02]  /*8bf0*/  FSEL R129, R18, -INF , !P1 ;  /* 0xff80000012817808 */ /* 0x000fe40004800000 */
[----:B------:R-:W-:Y:S01]  /*8c00*/  FSEL R113, R32, -INF , !P6 ;  /* 0xff80000020717808 */ /* 0x000fe20007000000 */
[----:B------:R-:W-:Y:S01]  /*8c10*/  MUFU.TANH R6, R6 ;  /* 0x0000000600067308 */ /* 0x000fe20000002400 */
[----:B------:R-:W-:Y:S01]  /*8c20*/  FSEL R135, R12, -INF , !P5 ;  /* 0xff8000000c877808 */ /* 0x000fe20006800000 */
[----:B------:R-:W-:Y:S01]  /*8c30*/  FMUL.FTZ R12, R26, R101 ;  /* 0x000000651a0c7220 */ /* 0x000fe20000410000 */
[----:B------:R-:W-:-:S02]  /*8c40*/  ISETP.GT.AND P4, PT, R128, R29, PT ;  /* 0x0000001d8000720c */ /* 0x000fc40003f84270 */
[C---:B------:R-:W-:Y:S02]  /*8c50*/  ISETP.GE.AND P3, PT, R29.reuse, R181, PT ;  /* 0x000000b51d00720c */ /* 0x040fe40003f66270 */
[-C--:B------:R-:W-:Y:S01]  /*8c60*/  ISETP.GE.AND P1, PT, R29, R180.reuse, PT ;  /* 0x000000b41d00720c */ /* 0x080fe20003f26270 */
[----:B------:R-:W-:Y:S01]  /*8c70*/  MUFU.TANH R12, R12 ;  /* 0x0000000c000c7308 */ /* 0x000fe20000002400 */
[----:B------:R-:W-:Y:S01]  /*8c80*/  ISETP.GT.AND P6, PT, R10, R29, PT ;  /* 0x0000001d0a00720c */ /* 0x000fe20003fc4270 */
[----:B------:R-:W-:Y:S01]  /*8c90*/  VIADD R29, R8, 0xffffff68 ;  /* 0xffffff68081d7836 */ /* 0x000fe20000000000 */
[----:B------:R-:W-:Y:S02]  /*8ca0*/  ISETP.GT.AND P5, PT, R10, R35, PT ;  /* 0x000000230a00720c */ /* 0x000fe40003fa4270 */
[----:B------:R-:W-:Y:S02]  /*8cb0*/  ISETP.GE.AND P2, PT, R43, R180, PT ;  /* 0x000000b42b00720c */ /* 0x000fe40003f46270 */
[----:B------:R-:W-:-:S02]  /*8cc0*/  FSEL R33, R33, -INF , !P5 ;  /* 0xff80000021217808 */ /* 0x000fc40006800000 */
        /* <DEDUP_REMOVED lines=8> */
[----:B------:R-:W-:Y:S01]  /*8d50*/  FSEL R117, R14, -INF , !P3 ;  /* 0xff8000000e757808 */ /* 0x000fe20005800000 */
[----:B------:R-:W-:Y:S01]  /*8d60*/  FMUL.FTZ R14, R22, R101 ;  /* 0x00000065160e7220 */ /* 0x000fe20000410000 */
[----:B------:R-:W-:Y:S02]  /*8d70*/  ISETP.GT.AND P3, PT, R10, R29, PT ;  /* 0x0000001d0a00720c */ /* 0x000fe40003f64270 */
[----:B------:R-:W-:Y:S02]  /*8d80*/  FSEL R121, R34, -INF , !P1 ;  /* 0xff80000022797808 */ /* 0x000fe40004800000 */
[----:B------:R-:W-:Y:S01]  /*8d90*/  FSEL R115, R28, -INF , !P4 ;  /* 0xff8000001c737808 */ /* 0x000fe20006000000 */
[----:B------:R-:W-:Y:S01]  /*8da0*/  MUFU.TANH R14, R14 ;  /* 0x0000000e000e7308 */ /* 0x000fe20000002400 */
[----:B------:R-:W-:-:S02]  /*8db0*/  ISETP.GE.AND P5, PT, R7, R181, PT ;  /* 0x000000b50700720c */ /* 0x000fc40003fa6270 */
[-C--:B------:R-:W-:Y:S02]  /*8dc0*/  ISETP.GE.AND P1, PT, R7, R180.reuse, PT ;  /* 0x000000b40700720c */ /* 0x080fe40003f26270 */
[----:B------:R-:W-:Y:S02]  /*8dd0*/  ISETP.GT.AND P4, PT, R10, R7, PT ;  /* 0x000000070a00720c */ /* 0x000fe40003f84270 */
[----:B--2---:R-:W-:Y:S01]  /*8de0*/  FSEL R16, R16, -INF , !P6 ;  /* 0xff80000010107808 */ /* 0x004fe20007000000 */
[----:B------:R-:W2:Y:S01]  /*8df0*/  MUFU.TANH R7, R27 ;  /* 0x0000001b00077308 */ /* 0x000ea20000002400 */
[----:B------:R-:W-:Y:S02]  /*8e00*/  FSEL R123, R33, -INF , !P2 ;  /* 0xff800000217b7808 */ /* 0x000fe40005000000 */
[----:B------:R-:W-:Y:S02]  /*8e10*/  ISETP.GE.AND P2, PT, R29, R180, PT ;  /* 0x000000b41d00720c */ /* 0x000fe40003f46270 */
[----:B------:R-:W-:-:S02]  /*8e20*/  FSEL R5, R5, -INF , !P3 ;  /* 0xff80000005057808 */ /* 0x000fc40005800000 */
[----:B------:R-:W-:Y:S02]  /*8e30*/  ISETP.GT.AND P3, PT, R128, R25, PT ;  /* 0x000000198000720c */ /* 0x000fe40003f64270 */
[----:B------:R-:W-:Y:S01]  /*8e40*/  FSEL R111, R16, -INF , !P5 ;  /* 0xff800000106f7808 */ /* 0x000fe20006800000 */
[-C--:B------:R-:W-:Y:S01]  /*8e50*/  FMUL.FTZ R16, R21, R101.reuse ;  /* 0x0000006515107220 */ /* 0x080fe20000410000 */
[----:B------:R-:W-:Y:S01]  /*8e60*/  FSEL R119, R5, -INF , !P2 ;  /* 0xff80000005777808 */ /* 0x000fe20005000000 */
[----:B------:R-:W-:Y:S01]  /*8e70*/  FMUL.FTZ R101, R23, R101 ;  /* 0x0000006517657220 */ /* 0x000fe20000410000 */
[C---:B------:R-:W-:Y:S01]  /*8e80*/  ISETP.GE.AND P2, PT, R25.reuse, R181, PT ;  /* 0x000000b51900720c */ /* 0x040fe20003f46270 */
[----:B------:R-:W-:Y:S01]  /*8e90*/  VIADD R23, R8, 0xffffff79 ;  /* 0xffffff7908177836 */ /* 0x000fe20000000000 */
[----:B------:R-:W-:Y:S01]  /*8ea0*/  ISETP.GE.AND P6, PT, R25, R180, PT ;  /* 0x000000b41900720c */ /* 0x000fe20003fc6270 */
[----:B------:R-:W-:Y:S01]  /*8eb0*/  MUFU.TANH R5, R20 ;  /* 0x0000001400057308 */ /* 0x000fe20000002400 */
[----:B------:R-:W-:Y:S01]  /*8ec0*/  ISETP.GT.AND P5, PT, R10, R25, PT ;  /* 0x000000190a00720c */ /* 0x000fe20003fa4270 */
[----:B------:R-:W-:Y:S01]  /*8ed0*/  VIADD R25, R8, 0xffffff71 ;  /* 0xffffff7108197836 */ /* 0x000fe20000000000 */
[----:B---3--:R-:W-:Y:S01]  /*8ee0*/  FSEL R109, R4, -INF , !P4 ;  /* 0xff800000046d7808 */ /* 0x008fe20006000000 */
[----:B------:R-:W-:Y:S01]  /*8ef0*/  VIADD R21, R8, 0xffffff78 ;  /* 0xffffff7808157836 */ /* 0x000fe20000000000 */
[----:B-1----:R-:W-:-:S02]  /*8f00*/  FSEL R24, R24, -INF , !P3 ;  /* 0xff80000018187808 */ /* 0x002fc40005800000 */
[-C--:B------:R-:W-:Y:S01]  /*8f10*/  ISETP.GT.AND P4, PT, R128, R25.reuse, PT ;  /* 0x000000198000720c */ /* 0x080fe20003f84270 */
[----:B------:R-:W1:Y:S01]  /*8f20*/  MUFU.TANH R4, R16 ;  /* 0x0000001000047308 */ /* 0x000e620000002400 */
[----:B------:R-:W-:Y:S02]  /*8f30*/  FSEL R61, R24, -INF , !P2 ;  /* 0xff800000183d7808 */ /* 0x000fe40005000000 */
[----:B------:R-:W-:Y:S02]  /*8f40*/  ISETP.GT.AND P2, PT, R10, R25, PT ;  /* 0x000000190a00720c */ /* 0x000fe40003f44270 */
[----:B------:R-:W-:Y:S02]  /*8f50*/  FSEL R109, R109, -INF , !P1 ;  /* 0xff8000006d6d7808 */ /* 0x000fe40004800000 */
[----:B------:R-:W-:Y:S02]  /*8f60*/  ISETP.GE.AND P1, PT, R25, R180, PT ;  /* 0x000000b41900720c */ /* 0x000fe40003f26270 */
[----:B--2---:R-:W-:-:S02]  /*8f70*/  FSEL R7, R7, -INF , !P2 ;  /* 0xff80000007077808 */ /* 0x004fc40005000000 */
[----:B------:R-:W-:Y:S02]  /*8f80*/  FSEL R63, R6, -INF , !P4 ;  /* 0xff800000063f7808 */ /* 0x000fe40006000000 */
[----:B------:R-:W2:Y:S01]  /*8f90*/  MUFU.TANH R6, R101 ;  /* 0x0000006500067308 */ /* 0x000ea20000002400 */
[----:B------:R-:W-:Y:S02]  /*8fa0*/  FSEL R105, R7, -INF , !P1 ;  /* 0xff80000007697808 */ /* 0x000fe40004800000 */
[----:B------:R-:W-:Y:S02]  /*8fb0*/  ISETP.GT.AND P1, PT, R128, R23, PT ;  /* 0x000000178000720c */ /* 0x000fe40003f24270 */
[----:B------:R-:W-:Y:S02]  /*8fc0*/  ISETP.GE.AND P3, PT, R25, R181, PT ;  /* 0x000000b51900720c */ /* 0x000fe40003f66270 */
[----:B-1----:R-:W-:Y:S02]  /*8fd0*/  FSEL R4, R4, -INF , !P1 ;  /* 0xff80000004047808 */ /* 0x002fe40004800000 */
[----:B------:R-:W-:-:S02]  /*8fe0*/  ISETP.GT.U32.AND P1, PT, R48, R169, PT ;  /* 0x000000a93000720c */ /* 0x000fc40003f24070 */
[----:B------:R-:W-:Y:S02]  /*8ff0*/  FSEL R12, R12, -INF , !P5 ;  /* 0xff8000000c0c7808 */ /* 0x000fe40006800000 */
[----:B------:R-:W-:Y:S02]  /*9000*/  FSEL R63, R63, -INF , !P3 ;  /* 0xff8000003f3f7808 */ /* 0x000fe40005800000 */
[-C--:B------:R-:W-:Y:S02]  /*9010*/  ISETP.GT.AND P5, PT, R128, R21.reuse, PT ;  /* 0x000000158000720c */ /* 0x080fe40003fa4270 */
[C---:B------:R-:W-:Y:S02]  /*9020*/  ISETP.GT.AND P3, PT, R10.reuse, R21, PT ;  /* 0x000000150a00720c */ /* 0x040fe40003f64270 */
[----:B------:R-:W-:Y:S02]  /*9030*/  ISETP.GT.AND P2, PT, R10, R23, PT ;  /* 0x000000170a00720c */ /* 0x000fe40003f44270 */
[----:B------:R-:W-:-:S02]  /*9040*/  FSEL R107, R12, -INF , !P6 ;  /* 0xff8000000c6b7808 */ /* 0x000fc40007000000 */
[----:B------:R-:W-:Y:S02]  /*9050*/  FSEL R5, R5, -INF , !P5 ;  /* 0xff80000005057808 */ /* 0x000fe40006800000 */
[----:B------:R-:W-:Y:S02]  /*9060*/  FSEL R14, R14, -INF , !P3 ;  /* 0xff8000000e0e7808 */ /* 0x000fe40005800000 */
[CC--:B------:R-:W-:Y:S02]  /*9070*/  ISETP.GE.AND P6, PT, R21.reuse, R181.reuse, PT ;  /* 0x000000b51500720c */ /* 0x0c0fe40003fc6270 */
[-C--:B------:R-:W-:Y:S02]  /*9080*/  ISETP.GE.AND P4, PT, R21, R180.reuse, PT ;  /* 0x000000b41500720c */ /* 0x080fe40003f86270 */
[C---:B------:R-:W-:Y:S02]  /*9090*/  ISETP.GE.AND P5, PT, R23.reuse, R181, PT ;  /* 0x000000b51700720c */ /* 0x040fe40003fa6270 */
[----:B------:R-:W-:-:S02]  /*90a0*/  ISETP.GE.AND P3, PT, R23, R180, PT ;  /* 0x000000b41700720c */ /* 0x000fc40003f66270 */
[----:B--2---:R-:W-:Y:S02]  /*90b0*/  FSEL R6, R6, -INF , !P2 ;  /* 0xff80000006067808 */ /* 0x004fe40005000000 */
        /* <DEDUP_REMOVED lines=10> */
[----:B------:R-:W-:Y:S01]  /*9160*/  IMAD.SHL.U32 R4, R48, 0x80, RZ ;  /* 0x0000008030047824 */ /* 0x000fe200078e00ff */
[----:B------:R-:W3:Y:S01]  /*9170*/  LD.E.64 R22, desc[UR4][R2.64+0x38] ;  /* 0x0000380402167980 */ /* 0x000ee2000c101b00 */
[----:B------:R-:W-:-:S03]  /*9180*/  IMAD.SHL.U32 R12, R12, 0x80, RZ ;  /* 0x000000800c0c7824 */ /* 0x000fc600078e00ff */
[----:B------:R-:W4:Y:S02]  /*9190*/  LD.E.64 R24, desc[UR4][R2.64+0x20] ;  /* 0x0000200402187980 */ /* 0x000f24000c101b00 */
        /* <DEDUP_REMOVED lines=39> */
[----:B------:R-:W2:Y:S04]  /*9410*/  LD.E R5, desc[UR4][R28.64] ;  /* 0x000000041c057980 */ /* 0x000ea8000c101900 */
[----:B------:R-:W2:Y:S01]  /*9420*/  LD.E R4, desc[UR4][R26.64] ;  /* 0x000000041a047980 */ /* 0x000ea2000c101900 */
[----:B------:R-:W-:-:S04]  /*9430*/  IMAD.IADD R6, R7, 0x1, -R6 ;  /* 0x0000000107067824 */ /* 0x000fc800078e0a06 */
[----:B------:R-:W-:-:S04]  /*9440*/  IMAD R21, R21, R6, -0x80 ;  /* 0xffffff8015157424 */ /* 0x000fc800078e0206 */
[-C--:B---3--:R-:W-:Y:S01]  /*9450*/  IMAD R6, R23, R21.reuse, RZ ;  /* 0x0000001517067224 */ /* 0x088fe200078e02ff */
[----:B------:R-:W-:Y:S01]  /*9460*/  SHF.R.S32.HI R7, RZ, 0x1f, R21 ;  /* 0x0000001fff077819 */ /* 0x000fe20000011415 */
[----:B------:R-:W-:-:S04]  /*9470*/  IMAD.WIDE.U32 R20, R22, R21, RZ ;  /* 0x0000001516147225 */ /* 0x000fc800078e00ff */
[----:B------:R-:W-:-:S04]  /*9480*/  IMAD R6, R22, R7, R6 ;  /* 0x0000000716067224 */ /* 0x000fc800078e0206 */
[----:B------:R-:W-:Y:S01]  /*9490*/  IMAD.IADD R21, R21, 0x1, R6 ;  /* 0x0000000115157824 */ /* 0x000fe200078e0206 */
[----:B--2---:R-:W-:-:S04]  /*94a0*/  IADD3 R5, PT, PT, R5, -R4, RZ ;  /* 0x8000000405057210 */ /* 0x004fc80007ffe0ff */
        /* <DEDUP_REMOVED lines=8> */
.L_x_12945:
        /* <DEDUP_REMOVED lines=8> */
.L_x_12946:
[----:B------:R-:W-:Y:S05]  /*95b0*/  BSYNC.RECONVERGENT B0 ;  /* 0x0000000000007941 */ /* 0x000fea0003800200 */
.L_x_12944:
        /* <DEDUP_REMOVED lines=28> */
.L_x_12943:
[----:B------:R-:W-:Y:S05]  /*9780*/  BSYNC.RECONVERGENT B1 ;  /* 0x0000000000017941 */ /* 0x000fea0003800200 */
.L_x_12942:
[----:B------:R-:W2:Y:S01]  /*9790*/  LD.E R57, desc[UR4][R2.64+0xdc] ;  /* 0x0000dc0402397980 */ /* 0x000ea2000c101900 */
[----:B-1----:R-:W-:Y:S02]  /*97a0*/  FMNMX3.FTZ R6, R36, R11, R9, !PT ;  /* 0x0000000b24067276 */ /* 0x002fe40007810009 */
        /* <DEDUP_REMOVED lines=41> */
[----:B-1----:R-:W-:Y:S02]  /*9a40*/  FMNMX.FTZ R50, R5, R50, !PT ;  /* 0x0000003205327209 */ /* 0x002fe40007810000 */
[----:B---3--:R-:W-:Y:S02]  /*9a50*/  FMNMX.FTZ R49, R4, R49, !PT ;  /* 0x0000003104317209 */ /* 0x008fe40007810000 */
[----:B------:R-:W-:Y:S02]  /*9a60*/  FSETP.NEU.FTZ.AND P1, PT, R50, -INF , PT ;  /* 0xff8000003200780b */ /* 0x000fe40003f3d000 */
[----:B------:R-:W-:-:S04]  /*9a70*/  FSETP.NEU.FTZ.AND P0, PT, R49, -INF , PT ;  /* 0xff8000003100780b */ /* 0x000fc80003f1d000 */
[----:B------:R-:W-:-:S05]  /*9a80*/  FSEL R5, R49, RZ, P0 ;  /* 0x000000ff31057208 */ /* 0x000fca0000000000 */
        /* <DEDUP_REMOVED lines=13> */
[-CC-:B------:R-:W-:Y:S01]  /*9b60*/  FFMA.FTZ R62, R139, R57.reuse, -R56.reuse ;  /* 0x000000398b3e7223 */ /* 0x180fe20000010838 */
[----:B------:R-:W2:Y:S01]  /*9b70*/  LDSM.16.MT88.4 R8, [R160+0x6000] ;  /* 0x00600000a008783b */ /* 0x000ea20000004200 */
[-CC-:B------:R-:W-:Y:S01]  /*9b80*/  FFMA.FTZ R136, R19, R57.reuse, -R56.reuse ;  /* 0x0000003913887223 */ /* 0x180fe20000010838 */
[-CC-:B------:R-:W-:Y:S01]  /*9b90*/  FFMA.FTZ R110, R17, R57.reuse, -R56.reuse ;  /* 0x00000039116e7223 */ /* 0x180fe20000010838 */
[-C--:B------:R-:W-:Y:S01]  /*9ba0*/  FFMA.FTZ R137, R137, R57.reuse, -R56 ;  /* 0x0000003989897223 */ /* 0x080fe20000010838 */
[-CC-:B------:R-:W-:Y:S01]  /*9bb0*/  FFMA.FTZ R139, R13, R57.reuse, -R60.reuse ;  /* 0x000000390d8b7223 */ /* 0x180fe2000001083c */
[-C--:B------:R-:W-:Y:S01]  /*9bc0*/  FFMA.FTZ R0, R15, R57.reuse, -R60 ;  /* 0x000000390f007223 */ /* 0x080fe2000001083c */
[----:B------:R-:W3:Y:S01]  /*9bd0*/  LDSM.16.MT88.4 R16, [R156+0x6000] ;  /* 0x006000009c10783b */ /* 0x000ee20000004200 */
[----:B------:R-:W-:Y:S01]  /*9be0*/  MUFU.EX2 R136, R136 ;  /* 0x0000008800887308 */ /* 0x000fe20000000800 */
[-CC-:B------:R-:W-:Y:S01]  /*9bf0*/  FFMA.FTZ R195, R127, R57.reuse, -R56.reuse ;  /* 0x000000397fc37223 */ /* 0x180fe20000010838 */
[-C--:B------:R-:W-:Y:S01]  /*9c00*/  FFMA.FTZ R127, R151, R57.reuse, -R56 ;  /* 0x00000039977f7223 */ /* 0x080fe20000010838 */
[-C--:B------:R-:W-:Y:S01]  /*9c10*/  FFMA.FTZ R108, R125, R57.reuse, -R60 ;  /* 0x000000397d6c7223 */ /* 0x080fe2000001083c */
[-C--:B------:R-:W-:Y:S01]  /*9c20*/  FFMA.FTZ R106, R239, R57.reuse, -R56 ;  /* 0x00000039ef6a7223 */ /* 0x080fe20000010838 */
[-CC-:B------:R-:W-:Y:S01]  /*9c30*/  FFMA.FTZ R151, R65, R57.reuse, -R60.reuse ;  /* 0x0000003941977223 */ /* 0x180fe2000001083c */
[-CC-:B------:R-:W-:Y:S01]  /*9c40*/  FFMA.FTZ R125, R67, R57.reuse, -R60.reuse ;  /* 0x00000039437d7223 */ /* 0x180fe2000001083c */
[-C--:B------:R-:W-:Y:S01]  /*9c50*/  FFMA.FTZ R104, R235, R57.reuse, -R60 ;  /* 0x00000039eb687223 */ /* 0x080fe2000001083c */
[----:B------:R-:W4:Y:S01]  /*9c60*/  MUFU.EX2 R110, R110 ;  /* 0x0000006e006e7308 */ /* 0x000f220000000800 */
[-C--:B------:R-:W-:Y:S01]  /*9c70*/  FFMA.FTZ R36, R237, R57.reuse, -R56 ;  /* 0x00000039ed247223 */ /* 0x080fe20000010838 */
[-C--:B-1----:R-:W-:Y:S01]  /*9c80*/  FMUL.FTZ R4, R96, R122.reuse ;  /* 0x0000007a60047220 */ /* 0x082fe20000410000 */
        /* <DEDUP_REMOVED lines=17> */
[----:B------:R-:W-:Y:S01]  /*9da0*/  FMUL.FTZ R69, R69, R122 ;  /* 0x0000007a45457220 */ /* 0x000fe20000410000 */
[----:B------:R-:W4:Y:S01]  /*9db0*/  LDSM.16.MT88.4 R64, [R156+0x6800] ;  /* 0x006800009c40783b */ /* 0x000f220000004200 */
        /* <DEDUP_REMOVED lines=10> */
[----:B------:R-:W5:Y:S01]  /*9e60*/  MUFU.EX2 R112, R112 ;  /* 0x0000007000707308 */ /* 0x000f620000000800 */
[----:B-1----:R-:W-:Y:S01]  /*9e70*/  F2FP.F16.F32.PACK_AB R35, R62, R137 ;  /* 0x000000893e23723e */ /* 0x002fe200000000ff */
[-CC-:B------:R-:W-:Y:S01]  /*9e80*/  FFMA.FTZ R215, R213, R57.reuse, -R60.reuse ;  /* 0x00000039d5d77223 */ /* 0x180fe2000001083c */
[-C--:B------:R-:W-:Y:S01]  /*9e90*/  FFMA.FTZ R213, R211, R57.reuse, -R60 ;  /* 0x00000039d3d57223 */ /* 0x080fe2000001083c */
[-CC-:B------:R-:W-:Y:S01]  /*9ea0*/  FFMA.FTZ R219, R219, R57.reuse, -R56.reuse ;  /* 0x00000039dbdb7223 */ /* 0x180fe20000010838 */
[-C--:B------:R-:W-:Y:S01]  /*9eb0*/  FFMA.FTZ R124, R225, R57.reuse, -R56 ;  /* 0x00000039e17c7223 */ /* 0x080fe20000010838 */
[-CC-:B------:R-:W-:Y:S01]  /*9ec0*/  FFMA.FTZ R132, R223, R57.reuse, -R60.reuse ;  /* 0x00000039df847223 */ /* 0x180fe2000001083c */
[-C--:B------:R-:W-:Y:S01]  /*9ed0*/  FFMA.FTZ R126, R221, R57.reuse, -R60 ;  /* 0x00000039dd7e7223 */ /* 0x080fe2000001083c */
[----:B------:R-:W-:Y:S01]  /*9ee0*/  MUFU.EX2 R139, R139 ;  /* 0x0000008b008b7308 */ /* 0x000fe20000000800 */
[-C--:B------:R-:W-:Y:S01]  /*9ef0*/  FFMA.FTZ R211, R217, R57.reuse, -R56 ;  /* 0x00000039d9d37223 */ /* 0x080fe20000010838 */
[----:B------:R-:W-:Y:S01]  /*9f00*/  FFMA.FTZ R117, R117, R57, -R60 ;  /* 0x0000003975757223 */ /* 0x000fe2000001083c */
[----:B------:R-:W-:-:S05]  /*9f10*/  @P0 IADD3 R188, PT, PT, R100, -0x3, RZ ;  /* 0xfffffffd64bc0810 */ /* 0x000fca0007ffe0ff */
[----:B------:R-:W1:Y:S01]  /*9f20*/  MUFU.EX2 R138, R138 ;  /* 0x0000008a008a7308 */ /* 0x000e620000000800 */
[----:B-----5:R-:W-:Y:S01]  /*9f30*/  F2FP.F16.F32.PACK_AB R32, R112, R209 ;  /* 0x000000d17020723e */ /* 0x020fe200000000ff */
[----:B------:R-:W-:-:S04]  /*9f40*/  FFMA.FTZ R209, R192, R122, R209 ;  /* 0x0000007ac0d17223 */ /* 0x000fc800000100d1 */
[----:B------:R-:W-:Y:S02]  /*9f50*/  FADD.FTZ R112, R112, R209 ;  /* 0x000000d170707221 */ /* 0x000fe40000010000 */
[----:B------:R-:W5:Y:S08]  /*9f60*/  MUFU.EX2 R0, R0 ;  /* 0x0000000000007308 */ /* 0x000f700000000800 */
        /* <DEDUP_REMOVED lines=9> */
[----:B-----5:R-:W-:Y:S01]  /*a000*/  F2FP.F16.F32.PACK_AB R34, R0, R139 ;  /* 0x0000008b0022723e */ /* 0x020fe200000000ff */
[-C--:B------:R-:W-:Y:S01]  /*a010*/  FMUL.FTZ R23, R83, R138.reuse ;  /* 0x0000008a53177220 */ /* 0x080fe20000410000 */
[-C--:B------:R-:W-:Y:S01]  /*a020*/  FMUL.FTZ R86, R86, R138.reuse ;  /* 0x0000008a56567220 */ /* 0x080fe20000410000 */
[-C--:B------:R-:W-:Y:S01]  /*a030*/  FMUL.FTZ R87, R87, R138.reuse ;  /* 0x0000008a57577220 */ /* 0x080fe20000410000 */
[-C--:B------:R-:W-:Y:S01]  /*a040*/  FMUL.FTZ R78, R78, R138.reuse ;  /* 0x0000008a4e4e7220 */ /* 0x080fe20000410000 */
[-C--:B------:R-:W-:Y:S01]  /*a050*/  FMUL.FTZ R79, R79, R138.reuse ;  /* 0x0000008a4f4f7220 */ /* 0x080fe20000410000 */
[-C--:B------:R-:W-:Y:S01]  /*a060*/  FMUL.FTZ R30, R74, R138.reuse ;  /* 0x0000008a4a1e7220 */ /* 0x080fe20000410000 */
[----:B------:R-:W-:Y:S01]  /*a070*/  MUFU.EX2 R127, R127 ;  /* 0x0000007f007f7308 */ /* 0x000fe20000000800 */
[----:B--2---:R-:W-:Y:S01]  /*a080*/  HMMA.16816.F32 R4, R32, R8, R4 ;  /* 0x000000082004723c */ /* 0x004fe20000001804 */
        /* <DEDUP_REMOVED lines=13> */
[----:B---3--:R-:W-:Y:S02]  /*a160*/  HMMA.16816.F32 R12, R32, R16, R12 ;  /* 0x00000010200c723c */ /* 0x008fe4000000180c */
        /* <DEDUP_REMOVED lines=49> */
[----:B-----5:R-:W-:Y:S01]  /*a480*/  F2FP.F16.F32.PACK_AB R42, R205, R114 ;  /* 0x00000072cd2a723e */ /* 0x020fe200000000ff */
[----:B------:R-:W-:Y:S01]  /*a490*/  FADD.FTZ R207, R207, R36 ;  /* 0x00000024cfcf7221 */ /* 0x000fe20000010000 */
[----:B----4-:R-:W-:Y:S02]  /*a4a0*/  F2FP.F16.F32.PACK_AB R43, R203, R116 ;  /* 0x00000074cb2b723e */ /* 0x010fe400000000ff */
        /* <DEDUP_REMOVED lines=27> */
[----:B----4-:R-:W-:-:S02]  /*a660*/  F2FP.F16.F32.PACK_AB R42, R126, R213 ;  /* 0x000000d57e2a723e */ /* 0x010fc400000000ff */
[----:B------:R-:W-:Y:S01]  /*a670*/  F2FP.F16.F32.PACK_AB R43, R211, R124 ;  /* 0x0000007cd32b723e */ /* 0x000fe200000000ff */
[----:B------:R-:W-:-:S04]  /*a680*/  FADD.FTZ R219, R134, R219 ;  /* 0x000000db86db7221 */ /* 0x000fc80000010000 */
[----:B------:R-:W-:Y:S02]  /*a690*/  FADD.FTZ R124, R124, R219 ;  /* 0x000000db7c7c7221 */ /* 0x000fe40000010000 */
[----:B-----5:R-:W-:Y:S01]  /*a6a0*/  HMMA.16816.F32 R12, R40, R64, R12 ;  /* 0x00000040280c723c */ /* 0x020fe2000000180c */
[-CC-:B------:R-:W-:Y:S01]  /*a6b0*/  FFMA.FTZ R65, R155, R57.reuse, -R60.reuse ;  /* 0x000000399b417223 */ /* 0x180fe2000001083c */
[----:B------:R-:W-:Y:S01]  /*a6c0*/  FFMA.FTZ R64, R153, R57, -R60 ;  /* 0x0000003999407223 */ /* 0x000fe2000001083c */
[----:B------:R-:W-:-:S04]  /*a6d0*/  FADD.FTZ R124, R211, R124 ;  /* 0x0000007cd37c7221 */ /* 0x000fc80000010000 */
[----:B------:R-:W-:Y:S01]  /*a6e0*/  MUFU.EX2 R65, R65 ;  /* 0x0000004100417308 */ /* 0x000fe20000000800 */
[----:B------:R-:W-:Y:S01]  /*a6f0*/  HMMA.16816.F32 R16, R40, R66, R16 ;  /* 0x000000422810723c */ /* 0x000fe20000001810 */
[-C--:B------:R-:W-:Y:S01]  /*a700*/  FFMA.FTZ R67, R187, R57.reuse, -R60 ;  /* 0x00000039bb437223 */ /* 0x080fe2000001083c */
[----:B------:R-:W-:-:S05]  /*a710*/  FFMA.FTZ R66, R193, R57, -R56 ;  /* 0x00000039c1427223 */ /* 0x000fca0000010838 */
[----:B------:R-:W-:Y:S01]  /*a720*/  MUFU.EX2 R67, R67 ;  /* 0x0000004300437308 */ /* 0x000fe20000000800 */
[C---:B-1----:R-:W-:Y:S07]  /*a730*/  HMMA.16816.F32 R4, R40.reuse, R44, R4 ;  /* 0x0000002c2804723c */ /* 0x042fee0000001804 */
[----:B------:R-:W1:Y:S01]  /*a740*/  MUFU.EX2 R64, R64 ;  /* 0x0000004000407308 */ /* 0x000e620000000800 */
[C---:B------:R-:W-:Y:S01]  /*a750*/  HMMA.16816.F32 R8, R40.reuse, R46, R8 ;  /* 0x0000002e2808723c */ /* 0x040fe20000001808 */
[----:B------:R-:W3:Y:S06]  /*a760*/  LDSM.16.MT88.4 R44, [R102+0x7800] ;  /* 0x00780000662c783b */ /* 0x000eec0000004200 */
[----:B------:R-:W-:Y:S01]  /*a770*/  MUFU.EX2 R66, R66 ;  /* 0x0000004200427308 */ /* 0x000fe20000000800 */
[----:B--2---:R-:W-:Y:S01]  /*a780*/  HMMA.16816.F32 R20, R40, R52, R20 ;  /* 0x000000342814723c */ /* 0x004fe20000001814 */
[-CC-:B------:R-:W-:Y:S01]  /*a790*/  FFMA.FTZ R52, R199, R57.reuse, -R56.reuse ;  /* 0x00000039c7347223 */ /* 0x180fe20000010838 */
[----:B------:R-:W-:-:S05]  /*a7a0*/  FFMA.FTZ R53, R197, R57, -R56 ;  /* 0x00000039c5357223 */ /* 0x000fca0000010838 */
[----:B------:R-:W-:Y:S01]  /*a7b0*/  MUFU.EX2 R52, R52 ;  /* 0x0000003400347308 */ /* 0x000fe20000000800 */
[----:B------:R-:W-:Y:S01]  /*a7c0*/  HMMA.16816.F32 R24, R40, R54, R24 ;  /* 0x000000362818723c */ /* 0x000fe20000001818 */
[-C--:B------:R-:W-:Y:S01]  /*a7d0*/  FFMA.FTZ R55, R185, R57.reuse, -R56 ;  /* 0x00000039b9377223 */ /* 0x080fe20000010838 */
[----:B------:R-:W-:Y:S01]  /*a7e0*/  FFMA.FTZ R54, R189, R57, -R60 ;  /* 0x00000039bd367223 */ /* 0x000fe2000001083c */
[----:B-1----:R-:W-:-:S04]  /*a7f0*/  F2FP.F16.F32.PACK_AB R70, R64, R67 ;  /* 0x000000434046723e */ /* 0x002fc800000000ff */
[----:B------:R-:W1:Y:S08]  /*a800*/  MUFU.EX2 R55, R55 ;  /* 0x0000003700377308 */ /* 0x000e700000000800 */
[----:B------:R-:W2:Y:S08]  /*a810*/  MUFU.EX2 R53, R53 ;  /* 0x0000003500357308 */ /* 0x000eb00000000800 */
[----:B------:R-:W4:Y:S01]  /*a820*/  MUFU.EX2 R54, R54 ;  /* 0x0000003600367308 */ /* 0x000f220000000800 */
[----:B-1----:R-:W-:Y:S01]  /*a830*/  F2FP.F16.F32.PACK_AB R69, R52, R55 ;  /* 0x000000373445723e */ /* 0x002fe200000000ff */
[----:B---3--:R-:W-:Y:S01]  /*a840*/  HMMA.16816.F32 R28, R40, R44, R28 ;  /* 0x0000002c281c723c */ /* 0x008fe2000000181c */
[----:B------:R-:W-:-:S04]  /*a850*/  FADD.FTZ R55, R55, R124 ;  /* 0x0000007c37377221 */ /* 0x000fc80000010000 */
[----:B------:R-:W-:Y:S01]  /*a860*/  FADD.FTZ R52, R52, R55 ;  /* 0x0000003734347221 */ /* 0x000fe20000010000 */
[----:B--2---:R-:W-:Y:S02]  /*a870*/  F2FP.F16.F32.PACK_AB R71, R66, R53 ;  /* 0x000000354247723e */ /* 0x004fe400000000ff */
[----:B------:R-:W-:Y:S01]  /*a880*/  HMMA.16816.F32 R32, R40, R46, R32 ;  /* 0x0000002e2820723c */ /* 0x000fe20000001820 */
[----:B------:R-:W1:Y:S01]  /*a890*/  LDSM.16.MT88.4 R44, [R160+0x8000] ;  /* 0x00800000a02c783b */ /* 0x000e620000004200 */
[----:B------:R-:W-:-:S03]  /*a8a0*/  FADD.FTZ R53, R53, R52 ;  /* 0x0000003435357221 */ /* 0x000fc60000010000 */
[----:B------:R-:W2:Y:S01]  /*a8b0*/  LDSM.16.MT88.4 R40, [R156+0x8000] ;  /* 0x008000009c28783b */ /* 0x000ea20000004200 */
[----:B------:R-:W-:Y:S01]  /*a8c0*/  FADD.FTZ R66, R66, R53 ;  /* 0x0000003542427221 */ /* 0x000fe20000010000 */
[----:B----4-:R-:W-:-:S07]  /*a8d0*/  F2FP.F16.F32.PACK_AB R68, R54, R65 ;  /* 0x000000413644723e */ /* 0x010fce00000000ff */
[C---:B------:R-:W-:Y:S08]  /*a8e0*/  HMMA.16816.F32 R20, R68.reuse, R76, R20 ;  /* 0x0000004c4414723c */ /* 0x040ff00000001814 */
[C---:B------:R-:W-:Y:S01]  /*a8f0*/  HMMA.16816.F32 R76, R68.reuse, R78, R24 ;  /* 0x0000004e444c723c */ /* 0x040fe20000001818 */
[----:B------:R-:W-:Y:S07]  /*a900*/  LDSM.16.MT88.4 R24, [R102+0x8800] ;  /* 0x008800006618783b */ /* 0x000fee0000004200 */
[----:B-1----:R-:W-:Y:S01]  /*a910*/  HMMA.16816.F32 R96, R68, R44, R4 ;  /* 0x0000002c4460723c */ /* 0x002fe20000001804 */
[----:B------:R-:W1:Y:S01]  /*a920*/  LDSM.16.MT88.4 R4, [R102+0x8000] ;  /* 0x008000006604783b */ /* 0x000e620000004200 */
[-CC-:B------:R-:W-:Y:S01]  /*a930*/  FFMA.FTZ R45, R147, R57.reuse, -R60.reuse ;  /* 0x00000039932d7223 */ /* 0x180fe2000001083c */
[----:B------:R-:W-:-:S05]  /*a940*/  FFMA.FTZ R44, R135, R57, -R60 ;  /* 0x00000039872c7223 */ /* 0x000fca000001083c */
[----:B------:R-:W-:Y:S01]  /*a950*/  HMMA.16816.F32 R8, R68, R46, R8 ;  /* 0x0000002e4408723c */ /* 0x000fe20000001808 */
[-C--:B------:R-:W-:Y:S01]  /*a960*/  FFMA.FTZ R47, R133, R57.reuse, -R60 ;  /* 0x00000039852f7223 */ /* 0x080fe2000001083c */
[----:B------:R-:W-:Y:S01]  /*a970*/  MUFU.EX2 R45, R45 ;  /* 0x0000002d002d7308 */ /* 0x000fe20000000800 */
[----:B------:R-:W-:-:S05]  /*a980*/  FFMA.FTZ R46, R123, R57, -R56 ;  /* 0x000000397b2e7223 */ /* 0x000fca0000010838 */
[C---:B--2---:R-:W-:Y:S01]  /*a990*/  HMMA.16816.F32 R12, R68.reuse, R40, R12 ;  /* 0x00000028440c723c */ /* 0x044fe2000000180c */
        /* <DEDUP_REMOVED lines=122> */
[----:B------:R-:W-:-:S04]  /*b140*/  FADD.FTZ R28, R28, R27 ;  /* 0x0000001b1c1c7221 */ /* 0x000fc80000010000 */
[----:B------:R-:W-:Y:S01]  /*b150*/  FADD.FTZ R192, R29, R28 ;  /* 0x0000001c1dc07221 */ /* 0x000fe20000010000 */
[----:B------:R-:W-:-:S13]  /*b160*/  @P0 BRA `(.L_x_12947) ;  /* 0x0000000000040947 */ /* 0x000fda0003800000 */
.L_x_12938:
[----:B------:R-:W-:-:S07]  /*b170*/  IADD3 R188, PT, PT, R48, -0x1, RZ ;  /* 0xffffffff30bc7810 */ /* 0x000fce0007ffe0ff */
.L_x_12947:
[----:B------:R-:W-:Y:S05]  /*b180*/  BSYNC B2 ;  /* 0x0000000000027941 */ /* 0x000fea0003800000 */
.L_x_12937:
        /* <DEDUP_REMOVED lines=14> */
.L_x_12955:
        /* <DEDUP_REMOVED lines=77> */
.L_x_12950:
[----:B------:R-:W-:Y:S05]  /*b740*/  BSYNC.RECONVERGENT B0 ;  /* 0x0000000000007941 */ /* 0x000fea0003800200 */
.L_x_12949:
        /* <DEDUP_REMOVED lines=24> */
[----:B------:R1:W-:Y:S01]  /*b8d0*/  LDGSTS.E.BYPASS.LTC128B.128 [R177+0x8800], desc[UR4][R194.64] ;  /* 0x08800000c2b17fae */ /* 0x0003e2000b981a04 */
[----:B------:R-:W-:Y:S07]  /*b8e0*/  ISETP.GT.AND P0, PT, R188, R169, PT ;  /* 0x000000a9bc00720c */ /* 0x000fee0003f04270 */
[----:B------:R2:W-:Y:S08]  /*b8f0*/  LDGSTS.E.BYPASS.LTC128B.128 [R177+0x9000], desc[UR4][R204.64] ;  /* 0x09000000ccb17fae */ /* 0x0005f0000b981a04 */
[----:B------:R3:W-:Y:S08]  /*b900*/  LDGSTS.E.BYPASS.LTC128B.128 [R177+0x9800], desc[UR4][R206.64] ;  /* 0x09800000ceb17fae */ /* 0x0007f0000b981a04 */
[----:B------:R-:W-:Y:S08]  /*b910*/  LDSM.16.M88.4 R104, [R165] ;  /* 0x00000000a568783b */ /* 0x000ff00000000200 */
[----:B------:R-:W4:Y:S08]  /*b920*/  LDSM.16.M88.4 R108, [R164+0x2000] ;  /* 0x00200000a46c783b */ /* 0x000f300000000200 */
[----:B------:R-:W5:Y:S08]  /*b930*/  LDSM.16.M88.4 R112, [R164+0x2800] ;  /* 0x00280000a470783b */ /* 0x000f700000000200 */
[----:B------:R-:W1:Y:S08]  /*b940*/  LDSM.16.M88.4 R116, [R164+0x3000] ;  /* 0x00300000a474783b */ /* 0x000e700000000200 */
[----:B------:R-:W2:Y:S08]  /*b950*/  LDSM.16.M88.4 R120, [R164+0x3800] ;  /* 0x00380000a478783b */ /* 0x000eb00000000200 */
[----:B------:R-:W3:Y:S08]  /*b960*/  LDSM.16.M88.4 R124, [R164+0x4000] ;  /* 0x00400000a47c783b */ /* 0x000ef00000000200 */
[----:B------:R-:W3:Y:S08]  /*b970*/  LDSM.16.M88.4 R128, [R164+0x4800] ;  /* 0x00480000a480783b */ /* 0x000ef00000000200 */
[----:B------:R-:W3:Y:S08]  /*b980*/  LDSM.16.M88.4 R132, [R164+0x5000] ;  /* 0x00500000a484783b */ /* 0x000ef00000000200 */
[----:B------:R-:W3:Y:S08]  /*b990*/  LDSM.16.M88.4 R136, [R164+0x5800] ;  /* 0x00580000a488783b */ /* 0x000ef00000000200 */
[----:B------:R-:W-:Y:S08]  /*b9a0*/  LDSM.16.M88.4 R140, [R163] ;  /* 0x00000000a38c783b */ /* 0x000ff00000000200 */
[----:B------:R-:W3:Y:S08]  /*b9b0*/  LDSM.16.M88.4 R144, [R159+0x2000] ;  /* 0x002000009f90783b */ /* 0x000ef00000000200 */
[----:B------:R-:W3:Y:S08]  /*b9c0*/  LDSM.16.M88.4 R148, [R159+0x2800] ;  /* 0x002800009f94783b */ /* 0x000ef00000000200 */
[----:B------:R-:W3:Y:S04]  /*b9d0*/  LD.E R0, desc[UR4][R2.64+0x18c] ;  /* 0x00018c0402007980 */ /* 0x000ee8000c101900 */
[----:B------:R-:W3:Y:S08]  /*b9e0*/  LDSM.16.M88.4 R152, [R159+0x3000] ;  /* 0x003000009f98783b */ /* 0x000ef00000000200 */
[----:B------:R-:W0:Y:S01]  /*b9f0*/  LDGDEPBAR ;  /* 0x00000000000079af */ /* 0x000e220000000000 */
        /* <DEDUP_REMOVED lines=162> */
[----:B------:R4:W1:Y:S01]  /*c420*/  MUFU.TANH R26, R234 ;  /* 0x000000ea001a7308 */ /* 0x0008620000002400 */
        /* <DEDUP_REMOVED lines=10> */
[-C--:B----4-:R-:W-:Y:S09]  /*c4d0*/  FMUL.FTZ R234, R66, R0.reuse ;  /* 0x0000000042ea7220 */ /* 0x090ff20000410000 */
[----:B------:R-:W4:Y:S10]  /*c4e0*/  MUFU.TANH R213, R213 ;  /* 0x000000d500d57308 */ /* 0x000f340000002400 */
        /* <DEDUP_REMOVED lines=117> */
.L_x_12954:
[----:B------:R-:W-:Y:S05]  /*cc40*/  BSYNC.RECONVERGENT B0 ;  /* 0x0000000000007941 */ /* 0x000fea0003800200 */
.L_x_12953:
        /* <DEDUP_REMOVED lines=27> */
.L_x_12952:
[----:B------:R-:W-:Y:S05]  /*ce00*/  BSYNC.RECONVERGENT B1 ;  /* 0x0000000000017941 */ /* 0x000fea0003800200 */
.L_x_12951:
[C---:B------:R-:W-:Y:S01]  /*ce10*/  ISETP.GE.AND P0, PT, R190.reuse, R187, PT ;  /* 0x000000bbbe00720c */ /* 0x040fe20003f06270 */
[C---:B------:R-:W-:Y:S01]  /*ce20*/  VIADD R0, R190.reuse, 0xffffffc0 ;  /* 0xffffffc0be007836 */ /* 0x040fe20000000000 */
[----:B------:R-:W-:Y:S01]  /*ce30*/  P2R R25, PR, RZ, 0x4 ;  /* 0x00000004ff197803 */ /* 0x000fe20000000000 */
[C---:B------:R-:W-:Y:S01]  /*ce40*/  VIADD R22, R190.reuse, 0xffffffe8 ;  /* 0xffffffe8be167836 */ /* 0x040fe20000000000 */
[----:B-1----:R-:W-:Y:S01]  /*ce50*/  FSEL R47, R225, -INF , P0 ;  /* 0xff800000e12f7808 */ /* 0x002fe20000000000 */
[----:B--2---:R-:W-:Y:S01]  /*ce60*/  VIADD R14, R190, 0xfffffff1 ;  /* 0xfffffff1be0e7836 */ /* 0x004fe20000000000 */
[----:B------:R-:W-:Y:S01]  /*ce70*/  ISETP.GE.AND P4, PT, R0, R181, PT ;  /* 0x000000b50000720c */ /* 0x000fe20003f86270 */
[----:B------:R-:W-:Y:S01]  /*ce80*/  VIADD R28, R190, 0xffffffc1 ;  /* 0xffffffc1be1c7836 */ /* 0x000fe20000000000 */
[-C--:B------:R-:W-:Y:S01]  /*ce90*/  ISETP.GE.AND P3, PT, R0, R187.reuse, PT ;  /* 0x000000bb0000720c */ /* 0x080fe20003f66270 */
[C---:B------:R-:W-:Y:S01]  /*cea0*/  VIADD R12, R190.reuse, 0xfffffff9 ;  /* 0xfffffff9be0c7836 */ /* 0x040fe20000000000 */
[----:B------:R-:W-:Y:S01]  /*ceb0*/  P2R R48, PR, RZ, 0x10 ;  /* 0x00000010ff307803 */ /* 0x000fe20000000000 */
[C---:B------:R-:W-:Y:S01]  /*cec0*/  VIADD R36, R190.reuse, 0xffffffc9 ;  /* 0xffffffc9be247836 */ /* 0x040fe20000000000 */
[CC--:B------:R-:W-:Y:S01]  /*ced0*/  ISETP.GE.AND P4, PT, R190.reuse, R186.reuse, PT ;  /* 0x000000babe00720c */ /* 0x0c0fe20003f86270 */
        /* <DEDUP_REMOVED lines=69> */
[----:B------:R-:W-:Y:S02]  /*d330*/  ISETP.GE.AND P1, PT, R18, R186, PT ;  /* 0x000000ba1200720c */ /* 0x000fe40003f26270 */
[-C--:B------:R-:W-:Y:S02]  /*d340*/  ISETP.GE.AND P0, PT, R8, R187.reuse, PT ;  /* 0x000000bb0800720c */ /* 0x080fe40003f06270 */
[----:B------:R-:W-:Y:S02]  /*d350*/  FSEL R217, R211, -INF , P3 ;  /* 0xff800000d3d97808 */ /* 0x000fe40001800000 */
        /* <DEDUP_REMOVED lines=39> */
[----:B------:R-:W-:Y:S01]  /*d5d0*/  VIADD R36, R190, 0x28 ;  /* 0x00000028be247836 */ /* 0x000fe20000000000 */
[----:B------:R-:W-:Y:S02]  /*d5e0*/  P2R R52, PR, RZ, 0x4 ;  /* 0x00000004ff347803 */ /* 0x000fe40000000000 */
[----:B------:R-:W-:Y:S02]  /*d5f0*/  P2R R57, PR, RZ, 0x1 ;  /* 0x00000001ff397803 */ /* 0x000fe40000000000 */
[----:B------:R-:W-:Y:S02]  /*d600*/  ISETP.GE.AND P0, PT, R36, R187, PT ;  /* 0x000000bb2400720c */ /* 0x000fe40003f06270 */
[----:B------:R-:W-:Y:S02]  /*d610*/  ISETP.NE.AND P2, PT, R50, RZ, PT ;  /* 0x000000ff3200720c */ /* 0x000fe40003f45270 */
[----:B------:R-:W-:Y:S02]  /*d620*/  FSEL R125, R26, -INF , P0 ;  /* 0xff8000001a7d7808 */ /* 0x000fe40000000000 */
[----:B------:R-:W-:Y:S01]  /*d630*/  ISETP.GE.AND P0, PT, R32, R181, PT ;  /* 0x000000b52000720c */ /* 0x000fe20003f06270 */
[----:B------:R-:W-:Y:S01]  /*d640*/  VIADD R32, R190, 0x29 ;  /* 0x00000029be207836 */ /* 0x000fe20000000000 */
[----:B------:R-:W-:Y:S02]  /*d650*/  P2R R53, PR, RZ, 0x4 ;  /* 0x00000004ff357803 */ /* 0x000fe40000000000 */
[----:B------:R-:W-:Y:S02]  /*d660*/  P2R R26, PR, RZ, 0x1 ;  /* 0x00000001ff1a7803 */ /* 0x000fe40000000000 */
[----:B------:R-:W-:Y:S02]  /*d670*/  ISETP.GE.AND P0, PT, R32, R187, PT ;  /* 0x000000bb2000720c */ /* 0x000fe40003f06270 */
[----:B------:R-:W-:Y:S02]  /*d680*/  ISETP.GE.AND P2, PT, R34, R181, PT ;  /* 0x000000b52200720c */ /* 0x000fe40003f46270 */
[----:B------:R-:W-:Y:S02]  /*d690*/  FSEL R123, R252, -INF , P0 ;  /* 0xff800000fc7b7808 */ /* 0x000fe40000000000 */
[----:B------:R-:W-:Y:S02]  /*d6a0*/  ISETP.GE.AND P0, PT, R8, R186, PT ;  /* 0x000000ba0800720c */ /* 0x000fe40003f06270 */
[----:B------:R-:W-:Y:S01]  /*d6b0*/  ISETP.GE.AND P5, PT, R34, R180, PT ;  /* 0x000000b42200720c */ /* 0x000fe20003fa6270 */
[----:B------:R-:W-:Y:S01]  /*d6c0*/  VIADD R34, R190, 0x30 ;  /* 0x00000030be227836 */ /* 0x000fe20000000000 */
[----:B------:R-:W-:Y:S02]  /*d6d0*/  FSEL R145, R231, -INF , P0 ;  /* 0xff800000e7917808 */ /* 0x000fe40000000000 */
[----:B------:R-:W-:Y:S02]  /*d6e0*/  ISETP.GE.AND P0, PT, R7, R186, PT ;  /* 0x000000ba0700720c */ /* 0x000fe40003f06270 */
[----:B------:R-:W-:Y:S02]  /*d6f0*/  P2R R59, PR, RZ, 0x10 ;  /* 0x00000010ff3b7803 */ /* 0x000fe40000000000 */
[----:B------:R-:W-:Y:S02]  /*d700*/  FSEL R143, R232, -INF , P0 ;  /* 0xff800000e88f7808 */ /* 0x000fe40000000000 */
[----:B------:R-:W-:Y:S02]  /*d710*/  ISETP.GE.AND P0, PT, R34, R187, PT ;  /* 0x000000bb2200720c */ /* 0x000fe40003f06270 */
[C---:B------:R-:W-:Y:S02]  /*d720*/  ISETP.GE.AND P4, PT, R30.reuse, R180, PT ;  /* 0x000000b41e00720c */ /* 0x040fe40003f86270 */
[----:B------:R-:W-:Y:S02]  /*d730*/  FSEL R107, R251, -INF , P0 ;  /* 0xff800000fb6b7808 */ /* 0x000fe40000000000 */
[----:B------:R-:W-:Y:S01]  /*d740*/  ISETP.GE.AND P0, PT, R30, R181, PT ;  /* 0x000000b51e00720c */ /* 0x000fe20003f06270 */
[----:B------:R-:W-:Y:S01]  /*d750*/  VIADD R30, R190, 0x31 ;  /* 0x00000031be1e7836 */ /* 0x000fe20000000000 */
[----:B------:R-:W-:Y:S02]  /*d760*/  P2R R55, PR, RZ, 0x4 ;  /* 0x00000004ff377803 */ /* 0x000fe40000000000 */
[----:B------:R-:W-:Y:S02]  /*d770*/  P2R R60, PR, RZ, 0x1 ;  /* 0x00000001ff3c7803 */ /* 0x000fe40000000000 */
[----:B------:R-:W-:Y:S02]  /*d780*/  ISETP.GE.AND P0, PT, R30, R187, PT ;  /* 0x000000bb1e00720c */ /* 0x000fe40003f06270 */
[----:B------:R-:W-:Y:S01]  /*d790*/  ISETP.NE.AND P2, PT, R26, RZ, PT ;  /* 0x000000ff1a00720c */ /* 0x000fe20003f45270 */
[----:B------:R-:W-:Y:S01]  /*d7a0*/  VIADD R26, R190, 0x38 ;  /* 0x00000038be1a7836 */ /* 0x000fe20000000000 */
[----:B------:R-:W-:Y:S01]  /*d7b0*/  FSEL R106, R38, -INF , P0 ;  /* 0xff800000266a7808 */ /* 0x000fe20000000000 */
[C---:B------:R-:W-:Y:S01]  /*d7c0*/  VIADD R38, R190.reuse, 0x39 ;  /* 0x00000039be267836 */ /* 0x040fe20000000000 */
[----:B------:R-:W-:Y:S02]  /*d7d0*/  ISETP.GE.AND P0, PT, R190, R181, PT ;  /* 0x000000b5be00720c */ /* 0x000fe40003f06270 */
[----:B------:R-:W-:Y:S02]  /*d7e0*/  P2R R56, PR, RZ, 0x4 ;  /* 0x00000004ff387803 */ /* 0x000fe40000000000 */
[----:B------:R-:W-:Y:S02]  /*d7f0*/  FSEL R193, R47, -INF , !P0 ;  /* 0xff8000002fc17808 */ /* 0x000fe40004000000 */
        /* <DEDUP_REMOVED lines=18> */
[----:B------:R-:W-:Y:S02]  /*d920*/  FSEL R149, R149, -INF , !P0 ;  /* 0xff80000095957808 */ /* 0x000fe40004000000 */
        /* <DEDUP_REMOVED lines=16> */
[-C--:B------:R-:W-:Y:S02]  /*da30*/  ISETP.GE.AND P3, PT, R22, R186.reuse, PT ;  /* 0x000000ba1600720c */ /* 0x080fe40003f66270 */
[----:B------:R-:W-:Y:S02]  /*da40*/  FSEL R67, R249, -INF , P0 ;  /* 0xff800000f9437808 */ /* 0x000fe40000000000 */
[-C--:B------:R-:W-:Y:S02]  /*da50*/  ISETP.GE.AND P0, PT, R30, R186.reuse, PT ;  /* 0x000000ba1e00720c */ /* 0x080fe40003f06270 */
[----:B------:R-:W-:Y:S02]  /*da60*/  P2R R51, PR, RZ, 0x2 ;  /* 0x00000002ff337803 */ /* 0x000fe40000000000 */
[----:B------:R-:W-:Y:S02]  /*da70*/  FSEL R65, R248, -INF , P0 ;  /* 0xff800000f8417808 */ /* 0x000fe40000000000 */
[----:B------:R-:W-:Y:S02]  /*da80*/  ISETP.GE.AND P0, PT, R38, R186, PT ;  /* 0x000000ba2600720c */ /* 0x000fe40003f06270 */
[----:B------:R-:W-:Y:S02]  /*da90*/  ISETP.GE.AND P1, PT, R44, R180, PT ;  /* 0x000000b42c00720c */ /* 0x000fe40003f26270 */
[----:B------:R-:W-:Y:S02]  /*daa0*/  FSEL R39, R250, -INF , P0 ;  /* 0xff800000fa277808 */ /* 0x000fe40000000000 */
[----:B------:R-:W-:Y:S02]  /*dab0*/  ISETP.NE.AND P0, PT, R60, RZ, PT ;  /* 0x000000ff3c00720c */ /* 0x000fe40003f05270 */
[----:B------:R-:W-:Y:S02]  /*dac0*/  FSEL R31, R31, -INF , !P2 ;  /* 0xff8000001f1f7808 */ /* 0x000fe40005000000 */
[----:B------:R-:W-:Y:S02]  /*dad0*/  FSEL R19, R19, -INF , !P0 ;  /* 0xff80000013137808 */ /* 0x000fe40004000000 */
[-C--:B------:R-:W-:Y:S02]  /*dae0*/  ISETP.GE.AND P0, PT, R24, R181.reuse, PT ;  /* 0x000000b51800720c */ /* 0x080fe40003f06270 */
[----:B------:R-:W-:Y:S02]  /*daf0*/  ISETP.NE.AND P2, PT, R57, RZ, PT ;  /* 0x000000ff3900720c */ /* 0x000fe40003f45270 */
[----:B------:R-:W-:Y:S02]  /*db00*/  FSEL R223, R210, -INF , !P0 ;  /* 0xff800000d2df7808 */ /* 0x000fe40004000000 */
[----:B------:R-:W-:Y:S02]  /*db10*/  ISETP.NE.AND P0, PT, R49, RZ, PT ;  /* 0x000000ff3100720c */ /* 0x000fe40003f05270 */
[----:B------:R-:W-:Y:S02]  /*db20*/  FSEL R213, R215, -INF , P3 ;  /* 0xff800000d7d57808 */ /* 0x000fe40001800000 */
[----:B------:R-:W-:Y:S02]  /*db30*/  FSEL R23, R23, -INF , !P0 ;  /* 0xff80000017177808 */ /* 0x000fe40004000000 */
[-C--:B------:R-:W-:Y:S02]  /*db40*/  ISETP.GE.AND P0, PT, R22, R181.reuse, PT ;  /* 0x000000b51600720c */ /* 0x080fe40003f06270 */
[----:B------:R-:W-:Y:S02]  /*db50*/  ISETP.GE.AND P3, PT, R16, R186, PT ;  /* 0x000000ba1000720c */ /* 0x000fe40003f66270 */
[----:B------:R-:W-:Y:S02]  /*db60*/  FSEL R221, R37, -INF , !P0 ;  /* 0xff80000025dd7808 */ /* 0x000fe40004000000 */
[----:B------:R-:W2:Y:S01]  /*db70*/  LD.E R37, desc[UR4][R2.64+0xdc] ;  /* 0x0000dc0402257980 */ /* 0x000ea2000c101900 */
[----:B------:R-:W-:Y:S02]  /*db80*/  FSEL R217, R217, -INF , !P1 ;  /* 0xff800000d9d97808 */ /* 0x000fe40004800000 */
[-C--:B------:R-:W-:Y:S02]  /*db90*/  ISETP.GE.AND P1, PT, R7, R181.reuse, PT ;  /* 0x000000b50700720c */ /* 0x080fe40003f26270 */
[----:B------:R-:W-:Y:S02]  /*dba0*/  FSEL R29, R29, -INF , !P2 ;  /* 0xff8000001d1d7808 */ /* 0x000fe40005000000 */
[----:B------:R-:W-:Y:S02]  /*dbb0*/  ISETP.NE.AND P2, PT, R56, RZ, PT ;  /* 0x000000ff3800720c */ /* 0x000fe40003f45270 */
[----:B------:R-:W-:Y:S01]  /*dbc0*/  FSEL R201, R219, -INF , P3 ;  /* 0xff800000dbc97808 */ /* 0x000fe20001800000 */
[----:B------:R-:W-:Y:S01]  /*dbd0*/  LDSM.16.MT88.4 R56, [R156+0x6800] ;  /* 0x006800009c38783b */ /* 0x000fe20000004200 */
[-C--:B------:R-:W-:Y:S02]  /*dbe0*/  ISETP.GE.AND P3, PT, R46, R180.reuse, PT ;  /* 0x000000b42e00720c */ /* 0x080fe40003f66270 */
[----:B------:R-:W-:Y:S02]  /*dbf0*/  FSEL R151, R151, -INF , !P1 ;  /* 0xff80000097977808 */ /* 0x000fe40004800000 */
[-C--:B------:R-:W-:Y:S02]  /*dc00*/  ISETP.GE.AND P1, PT, R6, R181.reuse, PT ;  /* 0x000000b50600720c */ /* 0x080fe40003f26270 */
[----:B------:R-:W-:Y:S02]  /*dc10*/  FSEL R11, R11, -INF , !P2 ;  /* 0xff8000000b0b7808 */ /* 0x000fe40005000000 */
[----:B------:R-:W-:Y:S02]  /*dc20*/  ISETP.NE.AND P2, PT, R55, RZ, PT ;  /* 0x000000ff3700720c */ /* 0x000fe40003f45270 */
[----:B------:R-:W-:Y:S02]  /*dc30*/  FSEL R33, R33, -INF , !P3 ;  /* 0xff80000021217808 */ /* 0x000fe40005800000 */
[----:B------:R-:W-:Y:S02]  /*dc40*/  P2R R50, PR, RZ, 0x40 ;  /* 0x00000040ff327803 */ /* 0x000fe40000000000 */
[-C--:B------:R-:W-:Y:S02]  /*dc50*/  ISETP.GE.AND P0, PT, R18, R181.reuse, PT ;  /* 0x000000b51200720c */ /* 0x080fe40003f06270 */
[-C--:B------:R-:W-:Y:S02]  /*dc60*/  ISETP.GE.AND P3, PT, R16, R180.reuse, PT ;  /* 0x000000b41000720c */ /* 0x080fe40003f66270 */
[----:B------:R-:W-:Y:S02]  /*dc70*/  FSEL R141, R141, -INF , !P1 ;  /* 0xff8000008d8d7808 */ /* 0x000fe40004800000 */
[-C--:B------:R-:W-:Y:S02]  /*dc80*/  ISETP.GE.AND P6, PT, R44, R181.reuse, PT ;  /* 0x000000b52c00720c */ /* 0x080fe40003fc6270 */
[-C--:B------:R-:W-:Y:S02]  /*dc90*/  ISETP.GE.AND P1, PT, R10, R180.reuse, PT ;  /* 0x000000b40a00720c */ /* 0x080fe40003f26270 */
[----:B------:R-:W-:Y:S02]  /*dca0*/  FSEL R9, R9, -INF , !P2 ;  /* 0xff80000009097808 */ /* 0x000fe40005000000 */
[----:B------:R-:W-:Y:S02]  /*dcb0*/  ISETP.NE.AND P2, PT, R53, RZ, PT ;  /* 0x000000ff3500720c */ /* 0x000fe40003f45270 */
[----:B------:R-:W-:Y:S02]  /*dcc0*/  FSEL R219, R214, -INF , !P0 ;  /* 0xff800000d6db7808 */ /* 0x000fe40004000000 */
[----:B------:R-:W-:Y:S02]  /*dcd0*/  FSEL R201, R201, -INF , !P3 ;  /* 0xff800000c9c97808 */ /* 0x000fe40005800000 */
[----:B------:R-:W-:Y:S02]  /*dce0*/  ISETP.NE.AND P0, PT, R51, RZ, PT ;  /* 0x000000ff3300720c */ /* 0x000fe40003f05270 */
[----:B------:R-:W-:Y:S02]  /*dcf0*/  FSEL R225, R225, -INF , !P6 ;  /* 0xff800000e1e17808 */ /* 0x000fe40007000000 */
[-C--:B------:R-:W-:Y:S02]  /*dd00*/  ISETP.GE.AND P3, PT, R0, R181.reuse, PT ;  /* 0x000000b50000720c */ /* 0x080fe40003f66270 */
[----:B------:R-:W-:Y:S02]  /*dd10*/  FSEL R35, R35, -INF , !P4 ;  /* 0xff80000023237808 */ /* 0x000fe40006000000 */
[----:B------:R-:W-:Y:S02]  /*dd20*/  FSEL R147, R147, -INF , !P1 ;  /* 0xff80000093937808 */ /* 0x000fe40004800000 */
[----:B------:R-:W-:Y:S02]  /*dd30*/  P2R R54, PR, RZ, 0x20 ;  /* 0x00000020ff367803 */ /* 0x000fe40000000000 */
[----:B------:R-:W-:Y:S02]  /*dd40*/  ISETP.NE.AND P6, PT, R50, RZ, PT ;  /* 0x000000ff3200720c */ /* 0x000fe40003fc5270 */
[-C--:B------:R-:W-:Y:S01]  /*dd50*/  ISETP.GE.AND P4, PT, R18, R180.reuse, PT ;  /* 0x000000b41200720c */ /* 0x080fe20003f86270 */
[----:B------:R-:W-:Y:S01]  /*dd60*/  LDSM.16.MT88.4 R48, [R102+0x6000] ;  /* 0x006000006630783b */ /* 0x000fe20000004200 */
[-C--:B------:R-:W-:Y:S02]  /*dd70*/  ISETP.GE.AND P1, PT, R32, R181.reuse, PT ;  /* 0x000000b52000720c */ /* 0x080fe40003f26270 */
[----:B------:R-:W-:Y:S02]  /*dd80*/  FSEL R20, R20, -INF , !P2 ;  /* 0xff80000014147808 */ /* 0x000fe40005000000 */
[-C--:B------:R-:W-:Y:S02]  /*dd90*/  ISETP.GE.AND P5, PT, R46, R181.reuse, PT ;  /* 0x000000b52e00720c */ /* 0x080fe40003fa6270 */
[----:B------:R-:W-:Y:S02]  /*dda0*/  ISETP.NE.AND P2, PT, R52, RZ, PT ;  /* 0x000000ff3400720c */ /* 0x000fe40003f45270 */
[----:B------:R-:W-:Y:S02]  /*ddb0*/  FSEL R15, R15, -INF , !P0 ;  /* 0xff8000000f0f7808 */ /* 0x000fe40004000000 */
        /* <DEDUP_REMOVED lines=8> */
[----:B------:R-:W-:Y:S02]  /*de40*/  ISETP.GE.AND P6, PT, R13, R181, PT ;  /* 0x000000b50d00720c */ /* 0x000fe40003fc6270 */
[----:B------:R-:W-:Y:S02]  /*de50*/  FMNMX3.FTZ R6, R100, R45, R41, !PT ;  /* 0x0000002d64067276 */ /* 0x000fe40007810029 */
[----:B------:R-:W-:Y:S02]  /*de60*/  ISETP.GE.AND P1, PT, R0, R180, PT ;  /* 0x000000b40000720c */ /* 0x000fe40003f26270 */
[----:B------:R-:W-:Y:S02]  /*de70*/  ISETP.NE.AND P5, PT, R54, RZ, PT ;  /* 0x000000ff3600720c */ /* 0x000fe40003fa5270 */
[----:B------:R-:W-:Y:S01]  /*de80*/  FSEL R21, R21, -INF , !P2 ;  /* 0xff80000015157808 */ /* 0x000fe20005000000 */
[----:B------:R-:W-:Y:S01]  /*de90*/  LDSM.16.MT88.4 R52, [R160+0x6800] ;  /* 0x00680000a034783b */ /* 0x000fe20000004200 */
[----:B------:R-:W-:Y:S02]  /*dea0*/  FMNMX3.FTZ R0, R101, R20, R23, !PT ;  /* 0x0000001465007276 */ /* 0x000fe40007810017 */
[----:B------:R-:W-:Y:S02]  /*deb0*/  FSEL R209, R209, -INF , !P0 ;  /* 0xff800000d1d17808 */ /* 0x000fe40004000000 */
[----:B------:R-:W-:Y:S02]  /*dec0*/  ISETP.GE.AND P0, PT, R14, R181, PT ;  /* 0x000000b50e00720c */ /* 0x000fe40003f06270 */
[----:B------:R-:W-:Y:S02]  /*ded0*/  FMNMX3.FTZ R6, R6, R31, R29, !PT ;  /* 0x0000001f06067276 */ /* 0x000fe4000781001d */
[----:B------:R-:W-:Y:S02]  /*dee0*/  FSEL R205, R205, -INF , !P6 ;  /* 0xff800000cdcd7808 */ /* 0x000fe40007000000 */
[----:B------:R-:W-:Y:S02]  /*def0*/  ISETP.NE.AND P2, PT, R25, RZ, PT ;  /* 0x000000ff1900720c */ /* 0x000fe40003f45270 */
        /* <DEDUP_REMOVED lines=21> */
[CC--:B------:R-:W-:Y:S02]  /*e050*/  ISETP.GE.AND P4, PT, R4.reuse, R180.reuse, PT ;  /* 0x000000b40400720c */ /* 0x0c0fe40003f86270 */
[-C--:B------:R-:W-:Y:S02]  /*e060*/  ISETP.GE.AND P6, PT, R4, R181.reuse, PT ;  /* 0x000000b50400720c */ /* 0x080fe40003fc6270 */
[----:B------:R-:W-:Y:S02]  /*e070*/  FSEL R155, R155, -INF , !P5 ;  /* 0xff8000009b9b7808 */ /* 0x000fe40006800000 */
[----:B------:R-:W-:Y:S02]  /*e080*/  ISETP.GE.AND P5, PT, R8, R181, PT ;  /* 0x000000b50800720c */ /* 0x000fe40003fa6270 */
[----:B------:R-:W-:Y:S02]  /*e090*/  FMNMX3.FTZ R4, R6, R225, R223, !PT ;  /* 0x000000e106047276 */ /* 0x000fe400078100df */
[-C--:B------:R-:W-:Y:S02]  /*e0a0*/  ISETP.GE.AND P0, PT, R14, R180.reuse, PT ;  /* 0x000000b40e00720c */ /* 0x080fe40003f06270 */
[----:B------:R-:W-:Y:S02]  /*e0b0*/  FMNMX3.FTZ R0, R0, R217, R215, !PT ;  /* 0x000000d900007276 */ /* 0x000fe400078100d7 */
[----:B------:R-:W-:Y:S02]  /*e0c0*/  FSEL R153, R153, -INF , !P5 ;  /* 0xff80000099997808 */ /* 0x000fe40006800000 */
[----:B------:R-:W-:Y:S02]  /*e0d0*/  FMNMX3.FTZ R4, R4, R221, R219, !PT ;  /* 0x000000dd04047276 */ /* 0x000fe400078100db */
[-C--:B------:R-:W-:Y:S02]  /*e0e0*/  ISETP.GE.AND P5, PT, R13, R180.reuse, PT ;  /* 0x000000b40d00720c */ /* 0x080fe40003fa6270 */
[----:B------:R-:W-:Y:S02]  /*e0f0*/  FSEL R199, R199, -INF , !P0 ;  /* 0xff800000c7c77808 */ /* 0x000fe40004000000 */
[----:B------:R-:W-:Y:S02]  /*e100*/  FMNMX3.FTZ R0, R0, R213, R211, !PT ;  /* 0x000000d500007276 */ /* 0x000fe400078100d3 */
[----:B------:R-:W-:Y:S02]  /*e110*/  FMNMX3.FTZ R4, R4, R209, R207, !PT ;  /* 0x000000d104047276 */ /* 0x000fe400078100cf */
        /* <DEDUP_REMOVED lines=8> */
[----:B------:R-:W-:Y:S02]  /*e1a0*/  FSEL R43, R43, -INF , !P5 ;  /* 0xff8000002b2b7808 */ /* 0x000fe40006800000 */
[----:B------:R-:W-:Y:S02]  /*e1b0*/  FMNMX3.FTZ R4, R4, R193, R155, !PT ;  /* 0x000000c104047276 */ /* 0x000fe4000781009b */
[----:B------:R-:W-:Y:S02]  /*e1c0*/  FSEL R143, R143, -INF , !P6 ;  /* 0xff8000008f8f7808 */ /* 0x000fe40007000000 */
[----:B------:R-:W-:Y:S02]  /*e1d0*/  FSEL R145, R145, -INF , !P0 ;  /* 0xff80000091917808 */ /* 0x000fe40004000000 */
[-C--:B------:R-:W-:Y:S02]  /*e1e0*/  ISETP.GE.AND P5, PT, R5, R180.reuse, PT ;  /* 0x000000b40500720c */ /* 0x080fe40003fa6270 */
[----:B------:R-:W-:Y:S02]  /*e1f0*/  FMNMX3.FTZ R0, R0, R149, R147, !PT ;  /* 0x0000009500007276 */ /* 0x000fe40007810093 */
[-C--:B------:R-:W-:Y:S02]  /*e200*/  ISETP.GE.AND P6, PT, R30, R181.reuse, PT ;  /* 0x000000b51e00720c */ /* 0x080fe40003fc6270 */
[----:B------:R-:W-:Y:S02]  /*e210*/  ISETP.GE.AND P0, PT, R34, R181, PT ;  /* 0x000000b52200720c */ /* 0x000fe40003f06270 */
[----:B------:R-:W-:Y:S02]  /*e220*/  FMNMX3.FTZ R4, R4, R153, R151, !PT ;  /* 0x0000009904047276 */ /* 0x000fe40007810097 */
[----:B------:R-:W-:Y:S02]  /*e230*/  FSEL R133, R133, -INF , !P3 ;  /* 0xff80000085857808 */ /* 0x000fe40005800000 */
        /* <DEDUP_REMOVED lines=61> */
[----:B------:R-:W1:Y:S01]  /*e610*/  LDSM.16.MT88.4 R12, [R160+0x6000] ;  /* 0x00600000a00c783b */ /* 0x000e620000004200 */
[-CC-:B------:R-:W-:Y:S01]  /*e620*/  FFMA.FTZ R112, R31, R37.reuse, -R108.reuse ;  /* 0x000000251f707223 */ /* 0x180fe2000001086c */
[-C--:B------:R-:W-:Y:S01]  /*e630*/  FFMA.FTZ R109, R29, R37.reuse, -R108 ;  /* 0x000000251d6d7223 */ /* 0x080fe2000001086c */
        /* <DEDUP_REMOVED lines=11> */
[-CC-:B------:R-:W-:Y:S01]  /*e6f0*/  FFMA.FTZ R124, R133, R37.reuse, -R64.reuse ;  /* 0x00000025857c7223 */ /* 0x180fe20000010840 */
[-C--:B------:R-:W-:Y:S01]  /*e700*/  FFMA.FTZ R133, R61, R37.reuse, -R64 ;  /* 0x000000253d857223 */ /* 0x080fe20000010840 */
[-CC-:B------:R-:W-:Y:S01]  /*e710*/  FFMA.FTZ R114, R193, R37.reuse, -R108.reuse ;  /* 0x00000025c1727223 */ /* 0x180fe2000001086c */
[-CC-:B------:R-:W-:Y:S01]  /*e720*/  FFMA.FTZ R101, R155, R37.reuse, -R108.reuse ;  /* 0x000000259b657223 */ /* 0x180fe2000001086c */
[----:B------:R-:W3:Y:S01]  /*e730*/  LDSM.16.MT88.4 R28, [R103+0x6000] ;  /* 0x00600000671c783b */ /* 0x000ee20000004200 */
[-C--:B------:R-:W-:Y:S03]  /*e740*/  FFMA.FTZ R151, R151, R37.reuse, -R108 ;  /* 0x0000002597977223 */ /* 0x080fe6000001086c */
[----:B------:R-:W4:Y:S01]  /*e750*/  MUFU.EX2 R113, R113 ;  /* 0x0000007100717308 */ /* 0x000f220000000800 */
[-CC-:B------:R-:W-:Y:S01]  /*e760*/  FFMA.FTZ R118, R149, R37.reuse, -R64.reuse ;  /* 0x0000002595767223 */ /* 0x180fe20000010840 */
[-CC-:B------:R-:W-:Y:S01]  /*e770*/  FFMA.FTZ R147, R147, R37.reuse, -R64.reuse ;  /* 0x0000002593937223 */ /* 0x180fe20000010840 */
[-CC-:B------:R-:W-:Y:S01]  /*e780*/  FFMA.FTZ R116, R145, R37.reuse, -R64.reuse ;  /* 0x0000002591747223 */ /* 0x180fe20000010840 */
[-C--:B------:R-:W-:Y:S01]  /*e790*/  FFMA.FTZ R143, R143, R37.reuse, -R64 ;  /* 0x000000258f8f7223 */ /* 0x080fe20000010840 */
[-CC-:B------:R-:W-:Y:S01]  /*e7a0*/  FFMA.FTZ R128, R43, R37.reuse, -R108.reuse ;  /* 0x000000252b807223 */ /* 0x180fe2000001086c */
[----:B------:R-:W-:Y:S01]  /*e7b0*/  LDSM.16.MT88.4 R60, [R103+0x8800] ;  /* 0x00880000673c783b */ /* 0x000fe20000004200 */
[-CC-:B------:R-:W-:Y:S03]  /*e7c0*/  FFMA.FTZ R120, R141, R37.reuse, -R108.reuse ;  /* 0x000000258d787223 */ /* 0x180fe6000001086c */
[----:B------:R-:W5:Y:S01]  /*e7d0*/  MUFU.EX2 R100, R100 ;  /* 0x0000006400647308 */ /* 0x000f620000000800 */
[-CC-:B------:R-:W-:Y:S01]  /*e7e0*/  FFMA.FTZ R139, R139, R37.reuse, -R108.reuse ;  /* 0x000000258b8b7223 */ /* 0x180fe2000001086c */
[-CC-:B------:R-:W-:Y:S01]  /*e7f0*/  FFMA.FTZ R122, R137, R37.reuse, -R108.reuse ;  /* 0x00000025897a7223 */ /* 0x180fe2000001086c */
[-C--:B------:R-:W-:Y:S01]  /*e800*/  FFMA.FTZ R135, R135, R37.reuse, -R108 ;  /* 0x0000002587877223 */ /* 0x080fe2000001086c */
[-C--:B------:R-:W-:Y:S01]  /*e810*/  FFMA.FTZ R131, R131, R37.reuse, -R64 ;  /* 0x0000002583837223 */ /* 0x080fe20000010840 */
[-CC-:B------:R-:W-:Y:S01]  /*e820*/  FFMA.FTZ R127, R127, R37.reuse, -R108.reuse ;  /* 0x000000257f7f7223 */ /* 0x180fe2000001086c */
[-CC-:B------:R-:W-:Y:S01]  /*e830*/  FFMA.FTZ R125, R125, R37.reuse, -R108.reuse ;  /* 0x000000257d7d7223 */ /* 0x180fe2000001086c */
[-C--:B------:R-:W-:Y:S03]  /*e840*/  FFMA.FTZ R130, R123, R37.reuse, -R108 ;  /* 0x000000257b827223 */ /* 0x080fe6000001086c */
[----:B------:R-:W1:Y:S01]  /*e850*/  MUFU.EX2 R41, R5 ;  /* 0x0000000500297308 */ /* 0x000e620000000800 */
[----:B----4-:R-:W-:Y:S01]  /*e860*/  F2FP.F16.F32.PACK_AB R44, R113, R42 ;  /* 0x0000002a712c723e */ /* 0x010fe200000000ff */
[-CC-:B------:R-:W-:Y:S01]  /*e870*/  FFMA.FTZ R121, R121, R37.reuse, -R64.reuse ;  /* 0x0000002579797223 */ /* 0x180fe20000010840 */
[-CC-:B------:R-:W-:Y:S01]  /*e880*/  FFMA.FTZ R132, R119, R37.reuse, -R64.reuse ;  /* 0x0000002577847223 */ /* 0x180fe20000010840 */
[-C--:B------:R-:W-:Y:S01]  /*e890*/  FFMA.FTZ R39, R39, R37.reuse, -R64 ;  /* 0x0000002527277223 */ /* 0x080fe20000010840 */
[--C-:B------:R-:W-:Y:S05]  /*e8a0*/  FFMA.FTZ R105, R105, R37, -R108.reuse ;  /* 0x0000002569697223 */ /* 0x100fea000001086c */
[----:B------:R-:W4:Y:S01]  /*e8b0*/  MUFU.EX2 R40, R7 ;  /* 0x0000000700287308 */ /* 0x000f220000000800 */
[----:B-----5:R-:W-:Y:S09]  /*e8c0*/  F2FP.F16.F32.PACK_AB R47, R100, R111 ;  /* 0x0000006f642f723e */ /* 0x020ff200000000ff */
[----:B------:R-:W-:Y:S01]  /*e8d0*/  MUFU.EX2 R112, R112 ;  /* 0x0000007000707308 */ /* 0x000fe20000000800 */
[C---:B-1----:R-:W-:Y:S01]  /*e8e0*/  FMUL.FTZ R4, R41.reuse, R96 ;  /* 0x0000006029047220 */ /* 0x042fe20000410000 */
[----:B------:R-:W-:Y:S01]  /*e8f0*/  FMUL.FTZ R5, R41, R97 ;  /* 0x0000006129057220 */ /* 0x000fe20000410000 */
[--C-:B------:R-:W-:Y:S01]  /*e900*/  FFMA.FTZ R97, R9, R37, -R108.reuse ;  /* 0x0000002509617223 */ /* 0x100fe2000001086c */
[C---:B------:R-:W-:Y:S01]  /*e910*/  FMUL.FTZ R9, R41.reuse, R93 ;  /* 0x0000005d29097220 */ /* 0x040fe20000410000 */
[----:B------:R-:W-:Y:S01]  /*e920*/  FMUL.FTZ R8, R41, R92 ;  /* 0x0000005c29087220 */ /* 0x000fe20000410000 */
[----:B------:R-:W-:Y:S01]  /*e930*/  FFMA.FTZ R92, R19, R37, -R108 ;  /* 0x00000025135c7223 */ /* 0x000fe2000001086c */
[C---:B------:R-:W-:Y:S03]  /*e940*/  FMUL.FTZ R16, R41.reuse, R84 ;  /* 0x0000005429107220 */ /* 0x040fe60000410000 */
[----:B------:R-:W1:Y:S01]  /*e950*/  MUFU.EX2 R109, R109 ;  /* 0x0000006d006d7308 */ /* 0x000e620000000800 */
[C---:B----4-:R-:W-:Y:S01]  /*e960*/  FMUL.FTZ R6, R40.reuse, R98 ;  /* 0x0000006228067220 */ /* 0x050fe20000410000 */
        /* <DEDUP_REMOVED lines=8> */
[----:B------:R-:W-:Y:S01]  /*e9f0*/  FFMA.FTZ R84, R27, R37, -R64 ;  /* 0x000000251b547223 */ /* 0x000fe20000010840 */
[----:B------:R-:W-:Y:S01]  /*ea00*/  FMUL.FTZ R24, R41, R76 ;  /* 0x0000004c29187220 */ /* 0x000fe20000410000 */
[C---:B------:R-:W-:Y:S01]  /*ea10*/  FMUL.FTZ R26, R40.reuse, R78 ;  /* 0x0000004e281a7220 */ /* 0x040fe20000410000 */
[C---:B------:R-:W-:Y:S01]  /*ea20*/  FMUL.FTZ R27, R40.reuse, R79 ;  /* 0x0000004f281b7220 */ /* 0x040fe20000410000 */
[-C--:B------:R-:W-:Y:S01]  /*ea30*/  FFMA.FTZ R79, R207, R37.reuse, -R108 ;  /* 0x00000025cf4f7223 */ /* 0x080fe2000001086c */
[----:B------:R-:W-:Y:S03]  /*ea40*/  FFMA.FTZ R76, R35, R37, -R64 ;  /* 0x00000025234c7223 */ /* 0x000fe60000010840 */
[----:B------:R-:W4:Y:S01]  /*ea50*/  MUFU.EX2 R110, R110 ;  /* 0x0000006e006e7308 */ /* 0x000f220000000800 */
[----:B-1----:R-:W-:Y:S01]  /*ea60*/  F2FP.F16.F32.PACK_AB R46, R109, R112 ;  /* 0x000000706d2e723e */ /* 0x002fe200000000ff */
[----:B------:R-:W-:Y:S01]  /*ea70*/  FMUL.FTZ R35, R40, R71 ;  /* 0x0000004728237220 */ /* 0x000fe20000410000 */
[-C--:B------:R-:W-:Y:S01]  /*ea80*/  FFMA.FTZ R78, R209, R37.reuse, -R108 ;  /* 0x00000025d14e7223 */ /* 0x080fe2000001086c */
[----:B------:R-:W-:Y:S01]  /*ea90*/  FFMA.FTZ R192, R41, R192, R42 ;  /* 0x000000c029c07223 */ /* 0x000fe2000001002a */
[-CC-:B------:R-:W-:Y:S01]  /*eaa0*/  FFMA.FTZ R68, R223, R37.reuse, -R108.reuse ;  /* 0x00000025df447223 */ /* 0x180fe2000001086c */
[-CC-:B------:R-:W-:Y:S01]  /*eab0*/  FFMA.FTZ R70, R221, R37.reuse, -R108.reuse ;  /* 0x00000025dd467223 */ /* 0x180fe2000001086c */
[-C--:B------:R-:W-:Y:S03]  /*eac0*/  FFMA.FTZ R71, R219, R37.reuse, -R108 ;  /* 0x00000025db477223 */ /* 0x080fe6000001086c */
[----:B------:R-:W-:Y:S01]  /*ead0*/  MUFU.EX2 R79, R79 ;  /* 0x0000004f004f7308 */ /* 0x000fe20000000800 */
[----:B------:R-:W-:Y:S01]  /*eae0*/  FFMA.FTZ R99, R199, R37, -R64 ;  /* 0x00000025c7637223 */ /* 0x000fe20000010840 */
[----:B------:R-:W-:Y:S04]  /*eaf0*/  FADD.FTZ R113, R113, R192 ;  /* 0x000000c071717221 */ /* 0x000fe80000010000 */
[----:B------:R-:W-:Y:S04]  /*eb00*/  FADD.FTZ R112, R112, R113 ;  /* 0x0000007170707221 */ /* 0x000fe80000010000 */
[----:B------:R-:W-:Y:S01]  /*eb10*/  MUFU.EX2 R92, R92 ;  /* 0x0000005c005c7308 */ /* 0x000fe20000000800 */
[----:B----4-:R-:W-:Y:S01]  /*eb20*/  F2FP.F16.F32.PACK_AB R45, R110, R129 ;  /* 0x000000816e2d723e */ /* 0x010fe200000000ff */
[----:B------:R-:W-:Y:S01]  /*eb30*/  FFMA.FTZ R129, R40, R191, R129 ;  /* 0x000000bf28817223 */ /* 0x000fe20000010081 */
[----:B------:R-:W-:Y:S03]  /*eb40*/  FADD.FTZ R109, R109, R112 ;  /* 0x000000706d6d7221 */ /* 0x000fe60000010000 */
        /* <DEDUP_REMOVED lines=270> */
.L_x_12948:
        /* <DEDUP_REMOVED lines=10> */
.L_x_12968:
        /* <DEDUP_REMOVED lines=133> */
.L_x_12957:
        /* <DEDUP_REMOVED lines=47> */
.L_x_12959:
[----:B------:R-:W-:Y:S05]  /*10810*/  BSYNC.RECONVERGENT B0 ;  /* 0x0000000000007941 */ /* 0x000fea0003800200 */
.L_x_12958:
        /* <DEDUP_REMOVED lines=14> */
.L_x_12961:
[----:B------:R-:W-:Y:S05]  /*10900*/  BSYNC.RECONVERGENT B0 ;  /* 0x0000000000007941 */ /* 0x000fea0003800200 */
.L_x_12960:
        /* <DEDUP_REMOVED lines=13> */
.L_x_12963:
[----:B------:R-:W-:Y:S05]  /*109e0*/  BSYNC.RECONVERGENT B0 ;  /* 0x0000000000007941 */ /* 0x000fea0003800200 */
.L_x_12962:
[----:B------:R-:W-:-:S04]  /*109f0*/  MOV R175, 0x0 ;  /* 0x0000000000af7802 */ /* 0x000fc80000000f00 */
[----:B-1234-:R-:W-:Y:S05]  /*10a00*/  @P0 RET.REL.NODEC R174 `(_ZN5flash24flash_fwd_splitkv_kernelI23Flash_fwd_kernel_traitsILi64ELi64ELi128ELi4ELb0ELb0EN7cutlass6half_tE19Flash_kernel_traitsILi64ELi64ELi128ELi4ES3_EELb0ELb1ELb0ELb0ELb1ELb1ELb0ELb0EEEvNS_16Flash_fwd_paramsE) ;  /* 0xfffffef4ae7c0950 */ /* 0x01efea0003c3ffff */
        /* <DEDUP_REMOVED lines=12> */
[----:B-1----:R-:W-:Y:S05]  /*10ad0*/  RET.REL.NODEC R174 `(_ZN5flash24flash_fwd_splitkv_kernelI23Flash_fwd_kernel_traitsILi64ELi64ELi128ELi4ELb0ELb0EN7cutlass6half_tE19Flash_kernel_traitsILi64ELi64ELi128ELi4ES3_EELb0ELb1ELb0ELb0ELb1ELb1ELb0ELb0EEEvNS_16Flash_fwd_paramsE) ;  /* 0xfffffef4ae487950 */ /* 0x002fea0003c3ffff */
.L_x_12956:
[----:B------:R-:W-:Y:S01]  /*10ae0*/  MOV R5, 0x2 ;  /* 0x0000000200057802 */ /* 0x000fe20000000f00 */
[----:B------:R-:W-:Y:S01]  /*10af0*/  IMAD.MOV.U32 R4, RZ, RZ, 0x1f ;  /* 0x0000001fff047424 */ /* 0x000fe200078e00ff */
[----:B------:R-:W-:-:S07]  /*10b00*/  MOV R6, 0xffffffff ;  /* 0xffffffff00067802 */ /* 0x000fce0000000f00 */
[----:B-1---5:R-:W-:Y:S05]  /*10b10*/  WARPSYNC.COLLECTIVE R6, `(.L_x_12964) ;  /* 0x0000000006087348 */ /* 0x022fea0003c00000 */
[----:B------:R2:W3:Y:S02]  /*10b20*/  SHFL.BFLY P0, R11, R192, R5, R4 ;  /* 0x0c000005c00b7389 */ /* 0x0004e40000000004 */
[----:B-123-5:R-:W-:Y:S05]  /*10b30*/  ENDCOLLECTIVE ;  /* 0x000000000000791b */ /* 0x02efea0003800000 */
.L_x_12964:
[----:B------:R-:W-:Y:S02]  /*10b40*/  IMAD.MOV.U32 R9, RZ, RZ, R11 ;  /* 0x000000ffff097224 */ /* 0x000fe400078e000b */
[----:B------:R-:W-:Y:S02]  /*10b50*/  IMAD.MOV.U32 R5, RZ, RZ, 0x1 ;  /* 0x00000001ff057424 */ /* 0x000fe400078e00ff */
[----:B------:R-:W-:-:S05]  /*10b60*/  FADD.FTZ R9, R9, R192 ;  /* 0x000000c009097221 */ /* 0x000fca0000010000 */
[----:B------:R-:W-:-:S07]  /*10b70*/  MOV R192, R9 ;  /* 0x0000000900c07202 */ /* 0x000fce0000000f00 */
[----:B------:R-:W-:Y:S05]  /*10b80*/  WARPSYNC.COLLECTIVE R6, `(.L_x_12965) ;  /* 0x0000000006087348 */ /* 0x000fea0003c00000 */
[----:B------:R1:W2:Y:S02]  /*10b90*/  SHFL.BFLY P0, R11, R192, R5, R4 ;  /* 0x0c000005c00b7389 */ /* 0x0002a40000000004 */
[----:B-12---:R-:W-:Y:S05]  /*10ba0*/  ENDCOLLECTIVE ;  /* 0x000000000000791b */ /* 0x006fea0003800000 */
.L_x_12965:
[----:B------:R-:W-:Y:S01]  /*10bb0*/  MOV R192, R191 ;  /* 0x000000bf00c07202 */ /* 0x000fe20000000f00 */
[----:B------:R-:W-:Y:S01]  /*10bc0*/  IMAD.MOV.U32 R5, RZ, RZ, 0x2 ;  /* 0x00000002ff057424 */ /* 0x000fe200078e00ff */
[----:B------:R-:W-:-:S07]  /*10bd0*/  MOV R8, R11 ;  /* 0x0000000b00087202 */ /* 0x000fce0000000f00 */
[----:B------:R-:W-:Y:S05]  /*10be0*/  WARPSYNC.COLLECTIVE R6, `(.L_x_12966) ;  /* 0x0000000006087348 */ /* 0x000fea0003c00000 */
[----:B------:R1:W2:Y:S02]  /*10bf0*/  SHFL.BFLY P0, R11, R192, R5, R4 ;  /* 0x0c000005c00b7389 */ /* 0x0002a40000000004 */
[----:B-12---:R-:W-:Y:S05]  /*10c00*/  ENDCOLLECTIVE ;  /* 0x000000000000791b */ /* 0x006fea0003800000 */
.L_x_12966:
[----:B------:R-:W-:Y:S01]  /*10c10*/  FADD.FTZ R8, R9, R8 ;  /* 0x0000000809087221 */ /* 0x000fe20000010000 */
[----:B------:R-:W-:Y:S01]  /*10c20*/  FADD.FTZ R10, R11, R191 ;  /* 0x000000bf0b0a7221 */ /* 0x000fe20000010000 */
[----:B------:R-:W-:-:S04]  /*10c30*/  MOV R5, 0x1 ;  /* 0x0000000100057802 */ /* 0x000fc80000000f00 */
[----:B------:R-:W-:-:S07]  /*10c40*/  MOV R192, R10 ;  /* 0x0000000a00c07202 */ /* 0x000fce0000000f00 */
[----:B------:R-:W-:Y:S05]  /*10c50*/  WARPSYNC.COLLECTIVE R6, `(.L_x_12967) ;  /* 0x0000000006087348 */ /* 0x000fea0003c00000 */
[----:B------:R1:W2:Y:S02]  /*10c60*/  SHFL.BFLY P0, R11, R192, R5, R4 ;  /* 0x0c000005c00b7389 */ /* 0x0002a40000000004 */
[----:B-12---:R-:W-:Y:S05]  /*10c70*/  ENDCOLLECTIVE ;  /* 0x000000000000791b */ /* 0x006fea0003800000 */
.L_x_12967:
[----:B------:R-:W-:Y:S05]  /*10c80*/  BRA `(.L_x_12968) ;  /* 0xfffffff000107947 */ /* 0x000fea000383ffff */
.L_x_12969:
        /* <DEDUP_REMOVED lines=15> */
.L_x_14823:


//--------------------- .text._ZN5flash24flash_fwd_splitkv_kernelI23Flash_fwd_kernel_traitsILi64ELi64ELi128ELi4ELb0ELb0EN7cutlass6half_tE19Flash_kernel_traitsILi64ELi64ELi128ELi4ES3_EELb0ELb1ELb1ELb0ELb0ELb0ELb0ELb0EEEvNS_16Flash_fwd_paramsE --------------------------
	.section	.text._ZN5flash24flash_fwd_splitkv_kernelI23Flash_fwd_kernel_traitsILi64ELi64ELi128ELi4ELb0ELb0EN7cutlass6half_tE19Flash_kernel_traitsILi64ELi64ELi128ELi4ES3_EELb0ELb1ELb1ELb0ELb0ELb0ELb0ELb0EEEvNS_16Flash_fwd_paramsE,"ax",@progbits
	.align	128
        .global         _ZN5flash24flash_fwd_splitkv_kernelI23Flash_fwd_kernel_traitsILi64ELi64ELi128ELi4ELb0ELb0EN7cutlass6half_tE19Flash_kernel_traitsILi64ELi64ELi128ELi4ES3_EELb0ELb1ELb1ELb0ELb0ELb0ELb0ELb0EEEvNS_16Flash_fwd_paramsE
        .type           _ZN5flash24flash_fwd_splitkv_kernelI23Flash_fwd_kernel_traitsILi64ELi64ELi128ELi4ELb0ELb0EN7cutlass6half_tE19Flash_kernel_traitsILi64ELi64ELi128ELi4ES3_EELb0ELb1ELb1ELb0ELb0ELb0ELb0ELb0EEEvNS_16Flash_fwd_paramsE,@function
        .size           _ZN5flash24flash_fwd_splitkv_kernelI23Flash_fwd_kernel_traitsILi64ELi64ELi128ELi4ELb0ELb0EN7cutlass6half_tE19Flash_kernel_traitsILi64ELi64ELi128ELi4ES3_EELb0ELb1ELb1ELb0ELb0ELb0ELb0ELb0EEEvNS_16Flash_fwd_paramsE,(.L_x_14824 - _ZN5flash24flash_fwd_splitkv_kernelI23Flash_fwd_kernel_traitsILi64ELi64ELi128ELi4ELb0ELb0EN7cutlass6half_tE19Flash_kernel_traitsILi64ELi64ELi128ELi4ES3_EELb0ELb1ELb1ELb0ELb0ELb0ELb0ELb0EEEvNS_16Flash_fwd_paramsE)
        .other          _ZN5flash24flash_fwd_splitkv_kernelI23Flash_fwd_kernel_traitsILi64ELi64ELi128ELi4ELb0ELb0EN7cutlass6half_tE19Flash_kernel_traitsILi64ELi64ELi128ELi4ES3_EELb0ELb1ELb1ELb0ELb0ELb0ELb0ELb0EEEvNS_16Flash_fwd_paramsE,@"STO_CUDA_ENTRY STV_DEFAULT"
_ZN5flash24flash_fwd_splitkv_kernelI23Flash_fwd_kernel_traitsILi64ELi64ELi128ELi4ELb0ELb0EN7cutlass6half_tE19Flash_kernel_traitsILi64ELi64ELi128ELi4ES3_EELb0ELb1ELb1ELb0ELb0ELb0ELb0ELb0EEEvNS_16Flash_fwd_paramsE:
.text._ZN5flash24flash_fwd_splitkv_kernelI23Flash_fwd_kernel_traitsILi64ELi64ELi128ELi4ELb0ELb0EN7cutlass6half_tE19Flash_kernel_traitsILi64ELi64ELi128ELi4ES3_EELb0ELb1ELb1ELb0ELb0ELb0ELb0ELb0EEEvNS_16Flash_fwd_paramsE:
[----:B------:R-:W-:Y:S01]  /*0000*/  LDC R1, c[0x0][0x37c] ;  /* 0x0000df00ff017b82 */ /* 0x000fe20000000800 */
[----:B------:R-:W1:Y:S07]  /*0010*/  S2R R21, SR_CTAID.X ;  /* 0x0000000000157919 */ /* 0x000e6e0000002500 */
[----:B------:R-:W2:Y:S01]  /*0020*/  LDC.64 R2, c[0x0][0x348] ;  /* 0x0000d200ff027b82 */ /* 0x000ea20000000a00 */
[----:B------:R-:W-:Y:S01]  /*0030*/  BSSY.RECONVERGENT B3, `(.L_x_12970) ;  /* 0x0000005000037945 */ /* 0x000fe20003800200 */
[----:B------:R-:W-:Y:S01]  /*0040*/  MOV R188, 0x80 ;  /* 0x0000008000bc7802 */ /* 0x000fe20000000f00 */
[----:B------:R-:W3:Y:S01]  /*0050*/  S2R R189, SR_CTAID.Y ;  /* 0x0000000000bd7919 */ /* 0x000ee20000002600 */
[----:B------:R-:W4:Y:S05]  /*0060*/  S2R R190, SR_CTAID.Z ;  /* 0x0000000000be7919 */ /* 0x000f2a0000002700 */
[----:B-1234-:R-:W-:Y:S05]  /*0070*/  CALL.REL.NOINC `($_ZN5flash24flash_fwd_splitkv_kernelI23Flash_fwd_kernel_traitsILi64ELi64ELi128ELi4ELb0ELb0EN7cutlass6half_tE19Flash_kernel_traitsILi64ELi64ELi128ELi4ES3_EELb0ELb1ELb1ELb0ELb0ELb0ELb0ELb0EEEvNS_16Flash_fwd_paramsE$_ZN5flash30compute_attn_1rowblock_splitkvI23Flash_fwd_kernel_traitsILi64ELi64ELi128ELi4ELb0ELb0EN7cutlass6half_tE19Flash_kernel_traitsILi64ELi64ELi128ELi4ES3_EELb0ELb1ELb1ELb0ELb0ELb0ELb0ELb0ENS_16Flash_fwd_paramsEEEvRKT8_iiiii) ;  /* 0x0000000000087944 */ /* 0x01efea0003c00000 */
[----:B------:R-:W-:Y:S05]  /*0080*/  BSYNC.RECONVERGENT B3 ;  /* 0x0000000000037941 */ /* 0x000fea0003800200 */
.L_x_12970:
[----:B------:R-:W-:Y:S05]  /*0090*/  EXIT ;  /* 0x000000000000794d */ /* 0x000fea0003800000 */
        .type           $_ZN5flash24flash_fwd_splitkv_kernelI23Flash_fwd_kernel_traitsILi64ELi64ELi128ELi4ELb0ELb0EN7cutlass6half_tE19Flash_kernel_traitsILi64ELi64ELi128ELi4ES3_EELb0ELb1ELb1ELb0ELb0ELb0ELb0ELb0EEEvNS_16Flash_fwd_paramsE$_ZN5flash30compute_attn_1rowblock_splitkvI23Flash_fwd_kernel_traitsILi64ELi64ELi128ELi4ELb0ELb0EN7cutlass6half_tE19Flash_kernel_traitsILi64ELi64ELi128ELi4ES3_EELb0ELb1ELb1ELb0ELb0ELb0ELb0ELb0ENS_16Flash_fwd_paramsEEEvRKT8_iiiii,@function
        .size           $_ZN5flash24flash_fwd_splitkv_kernelI23Flash_fwd_kernel_traitsILi64ELi64ELi128ELi4ELb0ELb0EN7cutlass6half_tE19Flash_kernel_traitsILi64ELi64ELi128ELi4ES3_EELb0ELb1ELb1ELb0ELb0ELb0ELb0ELb0EEEvNS_16Flash_fwd_paramsE$_ZN5flash30compute_attn_1rowblock_splitkvI23Flash_fwd_kernel_traitsILi64ELi64ELi128ELi4ELb0ELb0EN7cutlass6half_tE19Flash_kernel_traitsILi64ELi64ELi128ELi4ES3_EELb0ELb1ELb1ELb0ELb0ELb0ELb0ELb0ENS_16Flash_fwd_paramsEEEvRKT8_iiiii,(.L_x_14824 - $_ZN5flash24flash_fwd_splitkv_kernelI23Flash_fwd_kernel_traitsILi64ELi64ELi128ELi4ELb0ELb0EN7cutlass6half_tE19Flash_kernel_traitsILi64ELi64ELi128ELi4ES3_EELb0ELb1ELb1ELb0ELb0ELb0ELb0ELb0EEEvNS_16Flash_fwd_paramsE$_ZN5flash30compute_attn_1rowblock_splitkvI23Flash_fwd_kernel_traitsILi64ELi64ELi128ELi4ELb0ELb0EN7cutlass6half_tE19Flash_kernel_traitsILi64ELi64ELi128ELi4ES3_EELb0ELb1ELb1ELb0ELb0ELb0ELb0ELb0ENS_16Flash_fwd_paramsEEEvRKT8_iiiii)
$_ZN5flash24flash_fwd_splitkv_kernelI23Flash_fwd_kernel_traitsILi64ELi64ELi128ELi4ELb0ELb0EN7cutlass6half_tE19Flash_kernel_traitsILi64ELi64ELi128ELi4ES3_EELb0ELb1ELb1ELb0ELb0ELb0ELb0ELb0EEEvNS_16Flash_fwd_paramsE$_ZN5flash30compute_attn_1rowblock_splitkvI23Flash_fwd_kernel_traitsILi64ELi64ELi128ELi4ELb0ELb0EN7cutlass6half_tE19Flash_kernel_traitsILi64ELi64ELi128ELi4ES3_EELb0ELb1ELb1ELb0ELb0ELb0ELb0ELb0ENS_16Flash_fwd_paramsEEEvRKT8_iiiii:
        /* <DEDUP_REMOVED lines=39> */
.L_x_12972:
[----:B------:R-:W-:Y:S05]  /*0310*/  BSYNC.RECONVERGENT B0 ;  /* 0x0000000000007941 */ /* 0x000fea0003800200 */
.L_x_12971:
[----:B------:R-:W-:Y:S04]  /*0320*/  BSSY.RECONVERGENT B0, `(.L_x_12973) ;  /* 0x0000007000007945 */ /* 0x000fe80003800200 */
[----:B------:R-:W-:Y:S05]  /*0330*/  @!P3 BRA `(.L_x_12974) ;  /* 0x000000000014b947 */ /* 0x000fea0003800000 */
[----:B-----5:R-:W2:Y:S02]  /*0340*/  LD.E.U8 R5, desc[UR4][R2.64+0x1b2] ;  /* 0x0001b20402057980 */ /* 0x020ea4000c101100 */
[----:B--2---:R-:W-:-:S13]  /*0350*/  ISETP.NE.AND P1, PT, R5, RZ, PT ;  /* 0x000000ff0500720c */ /* 0x004fda0003f25270 */
[----:B------:R-:W2:Y:S02]  /*0360*/  @P1 LD.E R10, desc[UR4][R16.64+0x4] ;  /* 0x00000404100a1980 */ /* 0x000ea4000c101900 */
[----:B--2---:R-:W-:-:S06]  /*0370*/  @P1 IADD3 R5, PT, PT, R10, -R15, RZ ;  /* 0x8000000f0a051210 */ /* 0x004fcc0007ffe0ff */
[----:B------:R2:W5:Y:S02]  /*0380*/  @!P1 LD.E R5, desc[UR4][R16.64] ;  /* 0x0000000410059980 */ /* 0x000564000c101900 */
.L_x_12974:
[----:B------:R-:W-:Y:S05]  /*0390*/  BSYNC.RECONVERGENT B0 ;  /* 0x0000000000007941 */ /* 0x000fea0003800200 */
.L_x_12973:
        /* <DEDUP_REMOVED lines=8> */
.L_x_12976:
[----:B------:R-:W4:Y:S01]  /*0420*/  LD.E.64 R6, desc[UR4][R2.64+0x108] ;  /* 0x0001080402067980 */ /* 0x000f22000c101b00 */
[----:B------:R-:W-:Y:S01]  /*0430*/  BSSY.RECONVERGENT B0, `(.L_x_12978) ;  /* 0x0000006000007945 */ /* 0x000fe20003800200 */
[----:B------:R-:W-:Y:S01]  /*0440*/  IMAD.MOV.U32 R10, RZ, RZ, RZ ;  /* 0x000000ffff0a7224 */ /* 0x000fe200078e00ff */
[----:B----4-:R-:W-:-:S04]  /*0450*/  ISETP.NE.U32.AND P0, PT, R6, RZ, PT ;  /* 0x000000ff0600720c */ /* 0x010fc80003f05070 */
[----:B------:R-:W-:-:S13]  /*0460*/  ISETP.NE.AND.EX P0, PT, R7, RZ, PT, P0 ;  /* 0x000000ff0700720c */ /* 0x000fda0003f05300 */
[----:B------:R-:W-:Y:S05]  /*0470*/  @!P0 BRA `(.L_x_12979) ;  /* 0x0000000000048947 */ /* 0x000fea0003800000 */
[----:B------:R4:W5:Y:S02]  /*0480*/  LD.E R10, desc[UR4][R2.64+0xbc] ;  /* 0x0000bc04020a7980 */ /* 0x000964000c101900 */
.L_x_12979:
[----:B------:R-:W-:Y:S05]  /*0490*/  BSYNC.RECONVERGENT B0 ;  /* 0x0000000000007941 */ /* 0x000fea0003800200 */
.L_x_12978:
[----:B-----5:R-:W-:Y:S02]  /*04a0*/  IADD3 R10, PT, PT, R10, R5, -R12 ;  /* 0x000000050a0a7210 */ /* 0x020fe40007ffe80c */
.L_x_12977:
[----:B------:R-:W-:Y:S05]  /*04b0*/  BSYNC.RECONVERGENT B1 ;  /* 0x0000000000017941 */ /* 0x000fea0003800200 */
.L_x_12975:
[----:B------:R-:W-:Y:S01]  /*04c0*/  IMAD.SHL.U32 R194, R21, 0x40, RZ ;  /* 0x0000004015c27824 */ /* 0x000fe200078e00ff */
[----:B------:R-:W-:Y:S01]  /*04d0*/  MOV R6, R188 ;  /* 0x000000bc00067202 */ /* 0x000fe20000000f00 */
[----:B------:R-:W-:-:S03]  /*04e0*/  IMAD.MOV.U32 R7, RZ, RZ, 0x0 ;  /* 0x00000000ff077424 */ /* 0x000fc600078e00ff */
[----:B------:R-:W-:-:S13]  /*04f0*/  ISETP.GT.AND P0, PT, R185, R194, PT ;  /* 0x000000c2b900720c */ /* 0x000fda0003f04270 */
[----:B-1234-:R-:W-:Y:S05]  /*0500*/  @!P0 RET.REL.NODEC R6 `(_ZN5flash24flash_fwd_splitkv_kernelI23Flash_fwd_kernel_traitsILi64ELi64ELi128ELi4ELb0ELb0EN7cutlass6half_tE19Flash_kernel_traitsILi64ELi64ELi128ELi4ES3_EELb0ELb1ELb1ELb0ELb0ELb0ELb0ELb0EEEvNS_16Flash_fwd_paramsE) ;  /* 0xfffffff806bc8950 */ /* 0x01efea0003c3ffff */
[----:B------:R-:W2:Y:S04]  /*0510*/  LD.E R16, desc[UR4][R2.64+0xb8] ;  /* 0x0000b80402107980 */ /* 0x000ea8000c101900 */
[----:B------:R-:W3:Y:S04]  /*0520*/  LD.E R14, desc[UR4][R2.64+0x184] ;  /* 0x00018404020e7980 */ /* 0x000ee8000c101900 */
[----:B------:R-:W4:Y:S01]  /*0530*/  LD.E R5, desc[UR4][R2.64+0x188] ;  /* 0x0001880402057980 */ /* 0x000f22000c101900 */
[----:B------:R-:W-:Y:S02]  /*0540*/  VIADD R8, R10, 0x7f ;  /* 0x0000007f0a087836 */ /* 0x000fe40000000000 */
[----:B------:R-:W-:-:S03]  /*0550*/  IMAD.IADD R208, R194, 0x1, R10 ;  /* 0x00000001c2d07824 */ /* 0x000fc600078e020a */
[----:B------:R-:W-:Y:S02]  /*0560*/  IADD3 R6, PT, PT, R8, R194, -R185 ;  /* 0x000000c208067210 */ /* 0x000fe40007ffe8b9 */
[----:B------:R-:W-:-:S04]  /*0570*/  SHF.R.S32.HI R7, RZ, 0x1f, R8 ;  /* 0x0000001fff077819 */ /* 0x000fc80000011408 */
[----:B------:R-:W-:-:S04]  /*0580*/  LEA.HI R7, R7, R8, RZ, 0x7 ;  /* 0x0000000807077211 */ /* 0x000fc800078f38ff */
[----:B------:R-:W-:Y:S01]  /*0590*/  SHF.R.S32.HI R7, RZ, 0x7, R7 ;  /* 0x00000007ff077819 */ /* 0x000fe20000011407 */
[----:B--2---:R-:W-:Y:S01]  /*05a0*/  VIADD R16, R16, 0x7f ;  /* 0x0000007f10107836 */ /* 0x004fe20000000000 */
[----:B---3--:R-:W-:-:S04]  /*05b0*/  IADD3 R14, PT, PT, R208, -R185, -R14 ;  /* 0x800000b9d00e7210 */ /* 0x008fc80007ffe80e */
[----:B------:R-:W-:Y:S02]  /*05c0*/  SHF.R.S32.HI R11, RZ, 0x1f, R16 ;  /* 0x0000001fff0b7819 */ /* 0x000fe40000011410 */
[----:B----4-:R-:W-:Y:S02]  /*05d0*/  IADD3 R6, PT, PT, R6, 0x40, R5 ;  /* 0x0000004006067810 */ /* 0x010fe40007ffe005 */
[----:B------:R-:W-:Y:S02]  /*05e0*/  SHF.R.S32.HI R9, RZ, 0x1f, R14 ;  /* 0x0000001fff097819 */ /* 0x000fe4000001140e */
[----:B------:R-:W-:Y:S02]  /*05f0*/  SHF.R.S32.HI R5, RZ, 0x1f, R6 ;  /* 0x0000001fff057819 */ /* 0x000fe40000011406 */
[----:B------:R-:W-:Y:S02]  /*0600*/  LEA.HI R11, R11, R16, RZ, 0x7 ;  /* 0x000000100b0b7211 */ /* 0x000fe400078f38ff */
[----:B------:R-:W-:-:S02]  /*0610*/  LEA.HI R9, R9, R14, RZ, 0x7 ;  /* 0x0000000e09097211 */ /* 0x000fc400078f38ff */
[----:B------:R-:W-:Y:S02]  /*0620*/  LEA.HI R5, R5, R6, RZ, 0x7 ;  /* 0x0000000605057211 */ /* 0x000fe400078f38ff */
[----:B------:R-:W-:Y:S02]  /*0630*/  SHF.R.S32.HI R6, RZ, 0x7, R11 ;  /* 0x00000007ff067819 */ /* 0x000fe4000001140b */
[----:B------:R-:W-:Y:S02]  /*0640*/  SHF.R.S32.HI R9, RZ, 0x7, R9 ;  /* 0x00000007ff097819 */ /* 0x000fe40000011409 */
[----:B------:R-:W-:Y:S02]  /*0650*/  SHF.R.S32.HI R5, RZ, 0x7, R5 ;  /* 0x00000007ff057819 */ /* 0x000fe40000011405 */
[----:B------:R-:W-:Y:S02]  /*0660*/  VIMNMX R182, PT, PT, RZ, R9, !PT ;  /* 0x00000009ffb67248 */ /* 0x000fe40007fe0100 */
[----:B------:R-:W-:-:S04]  /*0670*/  VIMNMX3 R197, R6, R7, R5, PT ;  /* 0x0000000706c5720f */ /* 0x000fc80003800105 */
        /* <DEDUP_REMOVED lines=72> */
.L_x_12982:
[----:B------:R-:W-:Y:S05]  /*0b00*/  BSYNC.RECONVERGENT B0 ;  /* 0x0000000000007941 */ /* 0x000fea0003800200 */
.L_x_12981:
        /* <DEDUP_REMOVED lines=13> */
.L_x_12984:
[----:B------:R-:W-:Y:S05]  /*0be0*/  BSYNC.RECONVERGENT B0 ;  /* 0x0000000000007941 */ /* 0x000fea0003800200 */
.L_x_12983:
        /* <DEDUP_REMOVED lines=12> */
.L_x_12986:
[----:B------:R-:W-:Y:S05]  /*0cb0*/  BSYNC.RECONVERGENT B0 ;  /* 0x0000000000007941 */ /* 0x000fea0003800200 */
.L_x_12985:
[----:B------:R-:W-:Y:S01]  /*0cc0*/  MOV R189, 0x0 ;  /* 0x0000000000bd7802 */ /* 0x000fe20000000f00 */
[----:B------:R-:W-:Y:S04]  /*0cd0*/  @!P3 ST.E desc[UR4][R16.64], R13 ;  /* 0x0000000d1000b985 */ /* 0x000fe8000c101904 */
[----:B------:R-:W-:Y:S04]  /*0ce0*/  @!P2 ST.E desc[UR4][R16.64+0x40], R5 ;  /* 0x000040051000a985 */ /* 0x000fe8000c101904 */
[----:B------:R1:W-:Y:S02]  /*0cf0*/  @!P1 ST.E desc[UR4][R16.64+0x80], R3 ;  /* 0x0000800310009985 */ /* 0x0003e4000c101904 */
[----:B-123--:R-:W-:Y:S05]  /*0d00*/  @P4 RET.REL.NODEC R188 `(_ZN5flash24flash_fwd_splitkv_kernelI23Flash_fwd_kernel_traitsILi64ELi64ELi128ELi4ELb0ELb0EN7cutlass6half_tE19Flash_kernel_traitsILi64ELi64ELi128ELi4ES3_EELb0ELb1ELb1ELb0ELb0ELb0ELb0ELb0EEEvNS_16Flash_fwd_paramsE) ;  /* 0xfffffff0bcbc4950 */ /* 0x00efea0003c3ffff */
[----:B------:R-:W-:Y:S02]  /*0d10*/  MOV R3, 0x7f800000 ;  /* 0x7f80000000037802 */ /* 0x000fe40000000f00 */
[----:B------:R-:W-:-:S03]  /*0d20*/  MOV R189, 0x0 ;  /* 0x0000000000bd7802 */ /* 0x000fc60000000f00 */
[----:B------:R1:W-:Y:S02]  /*0d30*/  ST.E desc[UR4][R16.64+0xc0], R3 ;  /* 0x0000c00310007985 */ /* 0x0003e4000c101904 */
[----:B-1----:R-:W-:Y:S05]  /*0d40*/  RET.REL.NODEC R188 `(_ZN5flash24flash_fwd_splitkv_kernelI23Flash_fwd_kernel_traitsILi64ELi64ELi128ELi4ELb0ELb0EN7cutlass6half_tE19Flash_kernel_traitsILi64ELi64ELi128ELi4ES3_EELb0ELb1ELb1ELb0ELb0ELb0ELb0ELb0EEEvNS_16Flash_fwd_paramsE) ;  /* 0xfffffff0bcac7950 */ /* 0x002fea0003c3ffff */
.L_x_12980:
        /* <DEDUP_REMOVED lines=62> */
[----:B-----5:R-:W-:-:S04]  /*1130*/  IMAD R11, R4, R8, RZ ;  /* 0x00000008040b7224 */ /* 0x020fc800078e02ff */
        /* <DEDUP_REMOVED lines=17> */
[----:B------:R-:W-:-:S04]  /*1250*/  @!P2 LOP3.LUT R11, RZ, R13, RZ, 0x33, !PT ;  /* 0x0000000dff0ba212 */ /* 0x000fc800078e33ff */
[----:B------:R-:W-:Y:S01]  /*1260*/  SHF.R.S32.HI R6, RZ, 0x1f, R11 ;  /* 0x0000001fff067819 */ /* 0x000fe2000001140b */
[----:B--2---:R-:W-:-:S04]  /*1270*/  IMAD R17, R17, R11, RZ ;  /* 0x0000000b11117224 */ /* 0x004fc800078e02ff */
[----:B------:R-:W-:Y:S01]  /*1280*/  IMAD R6, R16, R6, R17 ;  /* 0x0000000610067224 */ /* 0x000fe200078e0211 */
        /* <DEDUP_REMOVED lines=8> */
[----:B------:R-:W-:Y:S02]  /*1310*/  IMAD.IADD R19, R19, 0x1, R4 ;  /* 0x0000000113137824 */ /* 0x000fe400078e0204 */
[----:B------:R-:W-:Y:S02]  /*1320*/  IMAD R4, R15, R0, RZ ;  /* 0x000000000f047224 */ /* 0x000fe400078e02ff */
        /* <DEDUP_REMOVED lines=8> */
.L_x_12988:
        /* <DEDUP_REMOVED lines=51> */
[----:B------:R-:W-:Y:S01]  /*16e0*/  @!P3 IMAD.WIDE.U32 R8, R176, R12, RZ ;  /* 0x0000000cb008b225 */ /* 0x000fe200078e00ff */
[----:B------:R-:W-:-:S03]  /*16f0*/  @!P2 IADD3 R6, PT, PT, -R6, RZ, RZ ;  /* 0x000000ff0606a210 */ /* 0x000fc60007ffe1ff */
[----:B------:R-:W-:Y:S01]  /*1700*/  @!P3 IMAD R0, R5, R176, R0 ;  /* 0x000000b00500b224 */ /* 0x000fe200078e0200 */
[----:B------:R-:W-:Y:S01]  /*1710*/  @!P1 LOP3.LUT R6, RZ, R13, RZ, 0x33, !PT ;  /* 0x0000000dff069212 */ /* 0x000fe200078e33ff */
[----:B------:R-:W-:Y:S01]  /*1720*/  IMAD R4, R175, R7, RZ ;  /* 0x00000007af047224 */ /* 0x000fe200078e02ff */
[----:B------:R-:W-:Y:S01]  /*1730*/  @P3 IADD3 R12, PT, PT, R12, R15, RZ ;  /* 0x0000000f0c0c3210 */ /* 0x000fe20007ffe0ff */
[----:B------:R-:W-:Y:S01]  /*1740*/  @!P3 IMAD.IADD R15, R9, 0x1, R0 ;  /* 0x00000001090fb824 */ /* 0x000fe200078e0200 */
[----:B------:R-:W-:Y:S01]  /*1750*/  @!P3 SHF.R.S32.HI R5, RZ, 0x1f, R11 ;  /* 0x0000001fff05b819 */ /* 0x000fe2000001140b */
[----:B------:R-:W-:Y:S01]  /*1760*/  IMAD.IADD R23, R23, 0x1, R4 ;  /* 0x0000000117177824 */ /* 0x000fe200078e0204 */
[----:B------:R-:W-:Y:S01]  /*1770*/  @!P3 MOV R14, R8 ;  /* 0x00000008000eb202 */ /* 0x000fe20000000f00 */
[----:B------:R-:W-:Y:S01]  /*1780*/  @!P3 IMAD R0, R17, R11, RZ ;  /* 0x0000000b1100b224 */ /* 0x000fe200078e02ff */
[----:B------:R-:W-:Y:S01]  /*1790*/  SHF.R.S32.HI R4, RZ, 0x1f, R6 ;  /* 0x0000001fff047819 */ /* 0x000fe20000011406 */
[----:B------:R-:W-:-:S02]  /*17a0*/  IMAD R9, R19, R6, RZ ;  /* 0x0000000613097224 */ /* 0x000fc400078e02ff */
[C---:B------:R-:W-:Y:S02]  /*17b0*/  @!P3 IMAD R0, R16.reuse, R5, R0 ;  /* 0x000000051000b224 */ /* 0x040fe400078e0200 */
[----:B------:R-:W-:-:S04]  /*17c0*/  @!P3 IMAD.WIDE.U32 R14, R16, R11, R14 ;  /* 0x0000000b100eb225 */ /* 0x000fc800078e000e */
[----:B------:R-:W-:Y:S01]  /*17d0*/  IMAD.WIDE.U32 R22, R18, R6, R22 ;  /* 0x0000000612167225 */ /* 0x000fe200078e0016 */
[----:B------:R-:W-:-:S03]  /*17e0*/  @!P3 IADD3 R8, PT, PT, R15, R0, RZ ;  /* 0x000000000f08b210 */ /* 0x000fc60007ffe0ff */
[----:B------:R-:W-:Y:S02]  /*17f0*/  IMAD R4, R18, R4, R9 ;  /* 0x0000000412047224 */ /* 0x000fe400078e0209 */
[-C--:B------:R-:W-:Y:S02]  /*1800*/  @P3 IMAD R5, R177, R12.reuse, RZ ;  /* 0x0000000cb1053224 */ /* 0x080fe400078e02ff */
[----:B------:R-:W-:Y:S01]  /*1810*/  @P3 IMAD.WIDE.U32 R16, R176, R12, RZ ;  /* 0x0000000cb0103225 */ /* 0x000fe200078e00ff */
[----:B------:R-:W-:Y:S02]  /*1820*/  MOV R6, R22 ;  /* 0x0000001600067202 */ /* 0x000fe40000000f00 */
[----:B------:R-:W-:Y:S01]  /*1830*/  IADD3 R4, PT, PT, R23, R4, RZ ;  /* 0x0000000417047210 */ /* 0x000fe20007ffe0ff */
[----:B------:R-:W-:Y:S01]  /*1840*/  @!P3 IMAD.MOV.U32 R12, RZ, RZ, R14 ;  /* 0x000000ffff0cb224 */ /* 0x000fe200078e000e */
[----:B------:R-:W-:Y:S01]  /*1850*/  @P3 MOV R12, R16 ;  /* 0x00000010000c3202 */ /* 0x000fe20000000f00 */
[----:B------:R-:W-:Y:S01]  /*1860*/  @P3 IMAD.IADD R8, R17, 0x1, R5 ;  /* 0x0000000111083824 */ /* 0x000fe200078e0205 */
[----:B------:R-:W-:-:S02]  /*1870*/  MOV R5, RZ ;  /* 0x000000ff00057202 */ /* 0x000fc40000000f00 */
.L_x_12989:
[----:B------:R-:W-:Y:S05]  /*1880*/  BSYNC.RECONVERGENT B0 ;  /* 0x0000000000007941 */ /* 0x000fea0003800200 */
.L_x_12987:
        /* <DEDUP_REMOVED lines=30> */
[----:B------:R-:W-:Y:S02]  /*1a70*/  IMAD R14, R5, R176, RZ ;  /* 0x000000b0050e7224 */ /* 0x000fe400078e02ff */
[----:B------:R-:W-:-:S06]  /*1a80*/  IMAD.SHL.U32 R0, R124, 0x8, RZ ;  /* 0x000000087c007824 */ /* 0x000fcc00078e00ff */
[----:B------:R-:W-:-:S05]  /*1a90*/  @P4 VIADD R11, R11, 0x1 ;  /* 0x000000010b0b4836 */ /* 0x000fca0000000000 */
[----:B------:R-:W-:Y:S02]  /*1aa0*/  @!P2 IADD3 R11, PT, PT, -R11, RZ, RZ ;  /* 0x000000ff0b0ba210 */ /* 0x000fe40007ffe1ff */
        /* <DEDUP_REMOVED lines=17> */
[----:B------:R-:W-:Y:S02]  /*1bc0*/  IADD3.X R15, PT, PT, RZ, R4, RZ, P2, !PT ;  /* 0x00000004ff0f7210 */ /* 0x000fe400017fe4ff */
[----:B------:R-:W-:Y:S01]  /*1bd0*/  SHF.R.U32.HI R202, RZ, 0x3, R124 ;  /* 0x00000003ffca7819 */ /* 0x000fe2000001167c */
[----:B------:R-:W-:Y:S01]  /*1be0*/  IMAD.IADD R181, R185, 0x1, -R194 ;  /* 0x00000001b9b57824 */ /* 0x000fe200078e0ac2 */
[----:B------:R-:W-:-:S03]  /*1bf0*/  LOP3.LUT R7, R0, 0x1c0, RZ, 0xc0, !PT ;  /* 0x000001c000077812 */ /* 0x000fc600078ec0ff */
[----:B------:R-:W-:Y:S02]  /*1c00*/  IMAD R183, R175, R202, RZ ;  /* 0x000000caafb77224 */ /* 0x000fe400078e02ff */
[----:B------:R-:W-:Y:S01]  /*1c10*/  IMAD.WIDE.U32 R14, R202, R174, R14 ;  /* 0x000000aeca0e7225 */ /* 0x000fe200078e000e */
[----:B------:R-:W-:-:S03]  /*1c20*/  LOP3.LUT R7, R7, 0x38, R124, 0xf8, !PT ;  /* 0x0000003807077812 */ /* 0x000fc600078ef87c */
[----:B------:R-:W-:Y:S02]  /*1c30*/  IMAD.IADD R183, R15, 0x1, R183 ;  /* 0x000000010fb77824 */ /* 0x000fe400078e02b7 */
[----:B------:R-:W-:Y:S02]  /*1c40*/  IMAD R187, R177, R202, RZ ;  /* 0x000000cab1bb7224 */ /* 0x000fe400078e02ff */
[----:B------:R-:W-:-:S04]  /*1c50*/  IMAD.WIDE.U32 R12, R202, R176, R12 ;  /* 0x000000b0ca0c7225 */ /* 0x000fc800078e000c */
[----:B------:R-:W-:Y:S01]  /*1c60*/  IMAD.SHL.U32 R15, R124, 0x40, RZ ;  /* 0x000000407c0f7824 */ /* 0x000fe200078e00ff */
[----:B------:R-:W-:Y:S01]  /*1c70*/  SHF.R.U32.HI R130, RZ, 0x1, R124 ;  /* 0x00000001ff827819 */ /* 0x000fe2000001167c */
[----:B------:R-:W-:Y:S01]  /*1c80*/  IMAD.IADD R187, R13, 0x1, R187 ;  /* 0x000000010dbb7824 */ /* 0x000fe200078e02bb */
[----:B------:R-:W-:Y:S02]  /*1c90*/  LOP3.LUT R7, R7, 0x38, R0, 0x78, !PT ;  /* 0x0000003807077812 */ /* 0x000fe400078e7800 */
[C---:B------:R-:W-:Y:S02]  /*1ca0*/  LOP3.LUT R13, R15.reuse, 0x1c0, RZ, 0xc0, !PT ;  /* 0x000001c00f0d7812 */ /* 0x040fe400078ec0ff */
[----:B------:R-:W-:Y:S01]  /*1cb0*/  MOV R203, RZ ;  /* 0x000000ff00cb7202 */ /* 0x000fe20000000f00 */
[----:B------:R-:W-:Y:S01]  /*1cc0*/  BSSY.RECONVERGENT B0, `(.L_x_12990) ;  /* 0x0000029000007945 */ /* 0x000fe20003800200 */
[----:B------:R-:W-:Y:S01]  /*1cd0*/  LOP3.LUT R127, R15, 0x200, RZ, 0xc0, !PT ;  /* 0x000002000f7f7812 */ /* 0x000fe200078ec0ff */
        /* <DEDUP_REMOVED lines=10> */
[----:B------:R-:W-:Y:S02]  /*1d80*/  IADD3.X R5, PT, PT, RZ, R5, RZ, P2, !PT ;  /* 0x00000005ff057210 */ /* 0x000fe400017fe4ff */
[----:B------:R-:W-:Y:S02]  /*1d90*/  ISETP.GE.AND P2, PT, R202, R181, PT ;  /* 0x000000b5ca00720c */ /* 0x000fe40003f46270 */
[----:B------:R-:W-:-:S04]  /*1da0*/  LEA R184, P4, R14, R18, 0x1 ;  /* 0x000000120eb87211 */ /* 0x000fc800078808ff */
[----:B------:R-:W-:Y:S01]  /*1db0*/  LEA.HI.X R183, R14, R19, R183, 0x1, P4 ;  /* 0x000000130eb77211 */ /* 0x000fe200020f0cb7 */
[----:B----4-:R-:W-:Y:S01]  /*1dc0*/  IMAD R19, R17, R190, RZ ;  /* 0x000000be11137224 */ /* 0x010fe200078e02ff */
[----:B------:R-:W-:Y:S01]  /*1dd0*/  LEA R186, P3, R12, R26, 0x1 ;  /* 0x0000001a0cba7211 */ /* 0x000fe200078608ff */
[----:B------:R-:W-:Y:S01]  /*1de0*/  IMAD.WIDE.U32 R16, R16, R190, R4 ;  /* 0x000000be10107225 */ /* 0x000fe200078e0004 */
[----:B------:R-:W-:Y:S02]  /*1df0*/  LOP3.LUT R5, R13, 0x8, R130, 0xf8, !PT ;  /* 0x000000080d057812 */ /* 0x000fe400078ef882 */
[--C-:B------:R-:W-:Y:S01]  /*1e00*/  LOP3.LUT R4, R7, 0x1e00, R0.reuse, 0xf8, !PT ;  /* 0x00001e0007047812 */ /* 0x100fe200078ef800 */
[----:B------:R-:W-:Y:S01]  /*1e10*/  IMAD.IADD R19, R17, 0x1, R19 ;  /* 0x0000000111137824 */ /* 0x000fe200078e0213 */
[----:B------:R-:W-:Y:S02]  /*1e20*/  LEA.HI.X R187, R12, R27, R187, 0x1, P3 ;  /* 0x0000001b0cbb7211 */ /* 0x000fe400018f0cbb */
[----:B------:R-:W-:-:S02]  /*1e30*/  LOP3.LUT R6, R5, 0x38, R0, 0x78, !PT ;  /* 0x0000003805067812 */ /* 0x000fc400078e7800 */
        /* <DEDUP_REMOVED lines=16> */
.L_x_12992:
[----:B------:R1:W-:Y:S02]  /*1f40*/  STS.128 [R193], RZ ;  /* 0x000000ffc1007388 */ /* 0x0003e40000000c00 */
.L_x_12991:
[----:B------:R-:W-:Y:S05]  /*1f50*/  BSYNC.RECONVERGENT B0 ;  /* 0x0000000000007941 */ /* 0x000fea0003800200 */
.L_x_12990:
[C---:B------:R-:W-:Y:S01]  /*1f60*/  VIADD R180, R202.reuse, 0x10 ;  /* 0x00000010cab47836 */ /* 0x040fe20000000000 */
[C---:B------:R-:W-:Y:S01]  /*1f70*/  IADD3 R179, PT, PT, R202.reuse, 0x20, RZ ;  /* 0x00000020cab37810 */ /* 0x040fe20007ffe0ff */
[----:B------:R-:W-:Y:S01]  /*1f80*/  VIADD R125, R197, 0xffffffff ;  /* 0xffffffffc57d7836 */ /* 0x000fe20000000000 */
[----:B------:R-:W-:Y:S01]  /*1f90*/  BSSY.RECONVERGENT B0, `(.L_x_12993) ;  /* 0x000001a000007945 */ /* 0x000fe20003800200 */
[----:B------:R-:W-:Y:S01]  /*1fa0*/  VIADD R178, R202, 0x30 ;  /* 0x00000030cab27836 */ /* 0x000fe20000000000 */
[-C--:B------:R-:W-:Y:S01]  /*1fb0*/  ISETP.GE.AND P1, PT, R180, R181.reuse, PT ;  /* 0x000000b5b400720c */ /* 0x080fe20003f26270 */
[----:B------:R-:W-:Y:S01]  /*1fc0*/  IMAD.SHL.U32 R206, R125, 0x80, RZ ;  /* 0x000000807dce7824 */ /* 0x000fe200078e00ff */
[-C--:B------:R-:W-:Y:S02]  /*1fd0*/  ISETP.GE.AND P3, PT, R179, R181.reuse, PT ;  /* 0x000000b5b300720c */ /* 0x080fe40003f66270 */
[----:B------:R-:W-:Y:S02]  /*1fe0*/  ISETP.GE.AND P2, PT, R178, R181, PT ;  /* 0x000000b5b200720c */ /* 0x000fe40003f46270 */
[----:B--2---:R-:W-:-:S04]  /*1ff0*/  IADD3 R5, PT, PT, -R206, R10, RZ ;  /* 0x0000000ace057210 */ /* 0x004fc80007ffe1ff */
[----:B------:R-:W-:-:S03]  /*2000*/  ISETP.GE.AND P6, PT, R202, R5, PT ;  /* 0x00000005ca00720c */ /* 0x000fc60003fc6270 */
[----:B------:R-:W-:Y:S10]  /*2010*/  @P1 BRA `(.L_x_12994) ;  /* 0x0000000000441947 */ /* 0x000ff40003800000 */
        /* <DEDUP_REMOVED lines=17> */
.L_x_12994:
[----:B------:R-:W-:Y:S05]  /*2130*/  BSYNC.RECONVERGENT B0 ;  /* 0x0000000000007941 */ /* 0x000fea0003800200 */
.L_x_12993:
[----:B------:R-:W-:Y:S04]  /*2140*/  BSSY.RECONVERGENT B0, `(.L_x_12995) ;  /* 0x0000013000007945 */ /* 0x000fe80003800200 */
[----:B------:R-:W-:Y:S05]  /*2150*/  @P3 BRA `(.L_x_12996) ;  /* 0x0000000000443947 */ /* 0x000fea0003800000 */
        /* <DEDUP_REMOVED lines=17> */
.L_x_12996:
[----:B------:R-:W-:Y:S05]  /*2270*/  BSYNC.RECONVERGENT B0 ;  /* 0x0000000000007941 */ /* 0x000fea0003800200 */
.L_x_12995:
[----:B------:R-:W-:Y:S04]  /*2280*/  BSSY.RECONVERGENT B0, `(.L_x_12997) ;  /* 0x0000012000007945 */ /* 0x000fe80003800200 */
[----:B------:R-:W-:Y:S05]  /*2290*/  @P2 BRA `(.L_x_12998) ;  /* 0x0000000000402947 */ /* 0x000fea0003800000 */
[----:B-----5:R-:W-:-:S13]  /*22a0*/  ISETP.GE.AND P1, PT, R196, R192, PT ;  /* 0x000000c0c400720c */ /* 0x020fda0003f26270 */
        /* <DEDUP_REMOVED lines=15> */
.L_x_12998:
[----:B------:R-:W-:Y:S05]  /*23a0*/  BSYNC.RECONVERGENT B0 ;  /* 0x0000000000007941 */ /* 0x000fea0003800200 */
.L_x_12997:
[----:B------:R-:W-:Y:S01]  /*23b0*/  BSSY.RECONVERGENT B0, `(.L_x_12999) ;  /* 0x000000e000007945 */ /* 0x000fe20003800200 */
[C---:B------:R-:W-:Y:S02]  /*23c0*/  SHF.L.U64.HI R8, R174.reuse, 0x4, R175 ;  /* 0x00000004ae087819 */ /* 0x040fe400000102af */
[----:B------:R-:W-:Y:S01]  /*23d0*/  SHF.L.U32 R129, R174, 0x4, RZ ;  /* 0x00000004ae817819 */ /* 0x000fe200000006ff */
[----:B------:R-:W-:Y:S05]  /*23e0*/  @P6 BRA `(.L_x_13000) ;  /* 0x0000000000286947 */ /* 0x000fea0003800000 */
[----:B-----5:R-:W-:-:S13]  /*23f0*/  ISETP.GE.AND P1, PT, R196, R192, PT ;  /* 0x000000c0c400720c */ /* 0x020fda0003f26270 */
        /* <DEDUP_REMOVED lines=8> */
.L_x_13001:
[----:B------:R1:W-:Y:S02]  /*2480*/  STS.128 [R193+0x2000], RZ ;  /* 0x002000ffc1007388 */ /* 0x0003e40000000c00 */
.L_x_13000:
[----:B------:R-:W-:Y:S05]  /*2490*/  BSYNC.RECONVERGENT B0 ;  /* 0x0000000000007941 */ /* 0x000fea0003800200 */
.L_x_12999:
[-C--:B------:R-:W-:Y:S01]  /*24a0*/  ISETP.GE.AND P3, PT, R180, R5.reuse, PT ;  /* 0x00000005b400720c */ /* 0x080fe20003f66270 */
[C---:B-1----:R-:W-:Y:S01]  /*24b0*/  VIADD R18, R202.reuse, 0x40 ;  /* 0x00000040ca127836 */ /* 0x042fe20000000000 */
[C---:B------:R-:W-:Y:S01]  /*24c0*/  SHF.L.U64.HI R8, R129.reuse, 0x1, R8 ;  /* 0x0000000181087819 */ /* 0x040fe20000010208 */
[----:B------:R-:W-:Y:S01]  /*24d0*/  IMAD.SHL.U32 R129, R129, 0x2, RZ ;  /* 0x0000000281817824 */ /* 0x000fe200078e00ff */
[----:B------:R-:W-:Y:S01]  /*24e0*/  BSSY.RECONVERGENT B0, `(.L_x_13002) ;  /* 0x0000011000007945 */ /* 0x000fe20003800200 */
[C---:B------:R-:W-:Y:S01]  /*24f0*/  VIADD R16, R202.reuse, 0x50 ;  /* 0x00000050ca107836 */ /* 0x040fe20000000000 */
        /* <DEDUP_REMOVED lines=15> */
.L_x_13003:
[----:B------:R-:W-:Y:S05]  /*25f0*/  BSYNC.RECONVERGENT B0 ;  /* 0x0000000000007941 */ /* 0x000fea0003800200 */
.L_x_13002:
        /* <DEDUP_REMOVED lines=13> */
.L_x_13005:
[----:B------:R-:W-:Y:S05]  /*26d0*/  BSYNC.RECONVERGENT B0 ;  /* 0x0000000000007941 */ /* 0x000fea0003800200 */
.L_x_13004:
[----:B------:R-:W-:Y:S01]  /*26e0*/  BSSY.RECONVERGENT B0, `(.L_x_13006) ;  /* 0x000000c000007945 */ /* 0x000fe20003800200 */
[----:B------:R-:W-:-:S03]  /*26f0*/  ISETP.GE.AND P2, PT, R12, R5, PT ;  /* 0x000000050c00720c */ /* 0x000fc60003f46270 */
[----:B------:R-:W-:Y:S10]  /*2700*/  @P1 BRA `(.L_x_13007) ;  /* 0x0000000000241947 */ /* 0x000ff40003800000 */
        /* <DEDUP_REMOVED lines=9> */
.L_x_13007:
[----:B------:R-:W-:Y:S05]  /*27a0*/  BSYNC.RECONVERGENT B0 ;  /* 0x0000000000007941 */ /* 0x000fea0003800200 */
.L_x_13006:
        /* <DEDUP_REMOVED lines=14> */
.L_x_13009:
[----:B------:R-:W-:Y:S05]  /*2890*/  BSYNC.RECONVERGENT B0 ;  /* 0x0000000000007941 */ /* 0x000fea0003800200 */
.L_x_13008:
        /* <DEDUP_REMOVED lines=11> */
.L_x_13011:
[----:B------:R-:W-:Y:S05]  /*2950*/  BSYNC.RECONVERGENT B0 ;  /* 0x0000000000007941 */ /* 0x000fea0003800200 */
.L_x_13010:
        /* <DEDUP_REMOVED lines=14> */
.L_x_13013:
[----:B------:R-:W-:Y:S05]  /*2a40*/  BSYNC.RECONVERGENT B0 ;  /* 0x0000000000007941 */ /* 0x000fea0003800200 */
.L_x_13012:
        /* <DEDUP_REMOVED lines=12> */
.L_x_13015:
[----:B------:R-:W-:Y:S05]  /*2b10*/  BSYNC.RECONVERGENT B0 ;  /* 0x0000000000007941 */ /* 0x000fea0003800200 */
.L_x_13014:
[----:B-----5:R-:W2:Y:S04]  /*2b20*/  LD.E.64 R24, desc[UR4][R2.64+0x1c0] ;  /* 0x0001c00402187980 */ /* 0x020ea8000c101b00 */
[----:B-1----:R-:W3:Y:S01]  /*2b30*/  LD.E.64 R22, desc[UR4][R2.64+0x1b8] ;  /* 0x0001b80402167980 */ /* 0x002ee2000c101b00 */
[----:B------:R-:W-:-:S03]  /*2b40*/  IMAD.MOV.U32 R191, RZ, RZ, RZ ;  /* 0x000000ffffbf7224 */ /* 0x000fc600078e00ff */
[----:B------:R-:W4:Y:S04]  /*2b50*/  LD.E R11, desc[UR4][R2.64+0xd8] ;  /* 0x0000d804020b7980 */ /* 0x000f28000c101900 */
[----:B------:R-:W0:Y:S04]  /*2b60*/  LDGDEPBAR ;  /* 0x00000000000079af */ /* 0x000e280000000000 */
[----:B------:R1:W5:Y:S04]  /*2b70*/  LD.E R128, desc[UR4][R2.64+0x184] ;  /* 0x0001840402807980 */ /* 0x000368000c101900 */
[----:B------:R1:W5:Y:S01]  /*2b80*/  LD.E R126, desc[UR4][R2.64+0x188] ;  /* 0x00018804027e7980 */ /* 0x000362000c101900 */
[----:B--2---:R-:W-:-:S04]  /*2b90*/  IMAD.WIDE.U32 R20, R189, R24, R190 ;  /* 0x00000018bd147225 */ /* 0x004fc800078e00be */
[----:B------:R-:W-:Y:S01]  /*2ba0*/  IMAD R4, R25, R189, RZ ;  /* 0x000000bd19047224 */ /* 0x000fe200078e02ff */
[----:B---3--:R-:W-:-:S03]  /*2bb0*/  LEA R22, P1, R20, R22, 0x2 ;  /* 0x0000001614167211 */ /* 0x008fc600078210ff */
[----:B------:R-:W-:-:S05]  /*2bc0*/  IMAD.IADD R4, R21, 0x1, R4 ;  /* 0x0000000115047824 */ /* 0x000fca00078e0204 */
[----:B------:R-:W-:-:S05]  /*2bd0*/  LEA.HI.X R23, R20, R23, R4, 0x2, P1 ;  /* 0x0000001714177211 */ /* 0x000fca00008f1404 */
[----:B------:R1:W5:Y:S01]  /*2be0*/  LD.E R4, desc[UR4][R22.64] ;  /* 0x0000000416047980 */ /* 0x000362000c101900 */
[----:B----4-:R1:W2:Y:S01]  /*2bf0*/  MUFU.RCP R191, R11 ;  /* 0x0000000b00bf7308 */ /* 0x0102a20000001000 */
[----:B------:R-:W-:-:S04]  /*2c00*/  DEPBAR.LE SB0, 0x0 ;  /* 0x000080000000791a */ /* 0x000fc80000000000 */
[----:B------:R-:W-:Y:S05]  /*2c10*/  WARPSYNC.ALL ;  /* 0x0000000000007948 */ /* 0x000fea0003800000 */
[----:B------:R-:W-:Y:S01]  /*2c20*/  SHF.L.U32 R20, R124, 0x5, RZ ;  /* 0x000000057c147819 */ /* 0x000fe200000006ff */
[----:B------:R-:W-:Y:S01]  /*2c30*/  BSSY.RECONVERGENT B0, `(.L_x_13016) ;  /* 0x0000011000007945 */ /* 0x000fe20003800200 */
[----:B------:R-:W-:Y:S02]  /*2c40*/  SHF.L.U64.HI R17, R176, 0x4, R177 ;  /* 0x00000004b0117819 */ /* 0x000fe400000102b1 */
[----:B------:R-:W-:Y:S01]  /*2c50*/  LOP3.LUT R7, R127, 0x7c00, R20, 0xf8, !PT ;  /* 0x00007c007f077812 */ /* 0x000fe200078ef814 */
        /* <DEDUP_REMOVED lines=11> */
.L_x_13018:
[----:B------:R4:W-:Y:S01]  /*2d10*/  STS.128 [R193+0x6000], RZ ;  /* 0x006000ffc1007388 */ /* 0x0009e20000000c00 */
[----:B------:R-:W-:Y:S05]  /*2d20*/  BRA `(.L_x_13019) ;  /* 0x0000000000047947 */ /* 0x000fea0003800000 */
.L_x_13017:
[----:B------:R2:W-:Y:S02]  /*2d30*/  STS.128 [R193+0x6000], RZ ;  /* 0x006000ffc1007388 */ /* 0x0005e40000000c00 */
.L_x_13019:
[----:B------:R-:W-:Y:S05]  /*2d40*/  BSYNC.RECONVERGENT B0 ;  /* 0x0000000000007941 */ /* 0x000fea0003800200 */
.L_x_13016:
[-C--:B------:R-:W-:Y:S01]  /*2d50*/  ISETP.GE.AND P6, PT, R180, R5.reuse, PT ;  /* 0x00000005b400720c */ /* 0x080fe20003fc6270 */
[----:B-1----:R-:W-:Y:S01]  /*2d60*/  IMAD.SHL.U32 R11, R4, 0x2, RZ ;  /* 0x00000002040b7824 */ /* 0x002fe200078e00ff */
[-C--:B------:R-:W-:Y:S01]  /*2d70*/  ISETP.GE.AND P5, PT, R18, R5.reuse, PT ;  /* 0x000000051200720c */ /* 0x080fe20003fa6270 */
[----:B------:R-:W-:Y:S01]  /*2d80*/  BSSY.RECONVERGENT B0, `(.L_x_13020) ;  /* 0x0000014000007945 */ /* 0x000fe20003800200 */
[----:B------:R-:W-:Y:S02]  /*2d90*/  SHF.L.U64.HI R4, R4, 0x1, R17 ;  /* 0x0000000104047819 */ /* 0x000fe40000010211 */
[----:B------:R-:W-:Y:S02]  /*2da0*/  IADD3 R18, P1, PT, R11, R186, RZ ;  /* 0x000000ba0b127210 */ /* 0x000fe40007f3e0ff */
[----:B------:R-:W-:Y:S02]  /*2db0*/  LOP3.LUT R13, R13, 0x8, R124, 0x78, !PT ;  /* 0x000000080d0d7812 */ /* 0x000fe400078e787c */
        /* <DEDUP_REMOVED lines=16> */
.L_x_13021:
[----:B------:R-:W-:Y:S05]  /*2ec0*/  BSYNC.RECONVERGENT B0 ;  /* 0x0000000000007941 */ /* 0x000fea0003800200 */
.L_x_13020:
        /* <DEDUP_REMOVED lines=17> */
.L_x_13023:
[----:B------:R-:W-:Y:S05]  /*2fe0*/  BSYNC.RECONVERGENT B0 ;  /* 0x0000000000007941 */ /* 0x000fea0003800200 */
.L_x_13022:
        /* <DEDUP_REMOVED lines=12> */
.L_x_13025:
[----:B------:R-:W-:Y:S05]  /*30b0*/  BSYNC.RECONVERGENT B0 ;  /* 0x0000000000007941 */ /* 0x000fea0003800200 */
.L_x_13024:
        /* <DEDUP_REMOVED lines=15> */
.L_x_13027:
[----:B------:R-:W-:Y:S05]  /*31b0*/  BSYNC.RECONVERGENT B0 ;  /* 0x0000000000007941 */ /* 0x000fea0003800200 */
.L_x_13026:
        /* <DEDUP_REMOVED lines=12> */
.L_x_13029:
[----:B------:R-:W-:Y:S05]  /*3280*/  BSYNC.RECONVERGENT B0 ;  /* 0x0000000000007941 */ /* 0x000fea0003800200 */
.L_x_13028:
        /* <DEDUP_REMOVED lines=15> */
.L_x_13031:
[----:B------:R-:W-:Y:S05]  /*3380*/  BSYNC.RECONVERGENT B0 ;  /* 0x0000000000007941 */ /* 0x000fea0003800200 */
.L_x_13030:
        /* <DEDUP_REMOVED lines=13> */
.L_x_13033:
[----:B------:R-:W-:Y:S05]  /*3460*/  BSYNC.RECONVERGENT B0 ;  /* 0x0000000000007941 */ /* 0x000fea0003800200 */
.L_x_13032:
[----:B------:R-:W-:Y:S01]  /*3470*/  LDSM.16.M88.4 R104, [R173] ;  /* 0x00000000ad68783b */ /* 0x000fe20000000200 */
[----:B------:R-:W-:Y:S01]  /*3480*/  R2P PR, R124, 0x6 ;  /* 0x000000067c007804 */ /* 0x000fe20000000000 */
[----:B------:R-:W-:Y:S01]  /*3490*/  IMAD.MOV.U32 R5, RZ, RZ, 0x20 ;  /* 0x00000020ff057424 */ /* 0x000fe200078e00ff */
[----:B------:R-:W-:Y:S01]  /*34a0*/  SHF.R.U32.HI R210, RZ, 0x2, R124 ;  /* 0x00000002ffd27819 */ /* 0x000fe2000001167c */
[----:B------:R-:W5:Y:S01]  /*34b0*/  LDSM.16.M88.4 R44, [R172+0x3000] ;  /* 0x00300000ac2c783b */ /* 0x000f620000000200 */
[----:B------:R-:W-:Y:S01]  /*34c0*/  IMAD.MOV.U32 R7, RZ, RZ, 0x40 ;  /* 0x00000040ff077424 */ /* 0x000fe200078e00ff */
[----:B------:R-:W-:Y:S01]  /*34d0*/  LOP3.LUT R207, R130, 0x1f0, RZ, 0xc0, !PT ;  /* 0x000001f082cf7812 */ /* 0x000fe200078ec0ff */
[----:B------:R-:W-:Y:S01]  /*34e0*/  IMAD.SHL.U32 R211, R124, 0x2, RZ ;  /* 0x000000027cd37824 */ /* 0x000fe200078e00ff */
[----:B------:R-:W2:Y:S01]  /*34f0*/  LDSM.16.M88.4 R60, [R172+0x2000] ;  /* 0x00200000ac3c783b */ /* 0x000ea20000000200 */
[----:B------:R-:W-:Y:S01]  /*3500*/  SEL R5, R5, 0xffffffe0, !P1 ;  /* 0xffffffe005057807 */ /* 0x000fe20004800000 */
[----:B------:R-:W-:Y:S01]  /*3510*/  BSSY.RECONVERGENT B1, `(.L_x_13034) ;  /* 0x000010c000017945 */ /* 0x000fe20003800200 */
[----:B------:R-:W-:Y:S01]  /*3520*/  SEL R7, R7, 0xffffffc0, !P2 ;  /* 0xffffffc007077807 */ /* 0x000fe20005000000 */
[----:B------:R-:W-:Y:S01]  /*3530*/  LDSM.16.M88.4 R52, [R172+0x2800] ;  /* 0x00280000ac34783b */ /* 0x000fe20000000200 */
[----:B------:R-:W-:Y:S01]  /*3540*/  LOP3.LUT R210, R210, 0x7, RZ, 0xc0, !PT ;  /* 0x00000007d2d27812 */ /* 0x000fe200078ec0ff */
[C-C-:B------:R-:W-:Y:S01]  /*3550*/  IMAD.IADD R171, R173.reuse, 0x1, R5.reuse ;  /* 0x00000001adab7824 */ /* 0x140fe200078e0205 */
[----:B------:R-:W-:Y:S01]  /*3560*/  IADD3 R170, PT, PT, R173, R7, RZ ;  /* 0x00000007adaa7210 */ /* 0x000fe20007ffe0ff */
[C---:B------:R-:W-:Y:S01]  /*3570*/  IMAD.IADD R167, R172.reuse, 0x1, R5 ;  /* 0x00000001aca77824 */ /* 0x040fe200078e0205 */
[----:B------:R-:W-:Y:S01]  /*3580*/  LDSM.16.M88.4 R36, [R172+0x3800] ;  /* 0x00380000ac24783b */ /* 0x000fe20000000200 */
[----:B------:R-:W-:Y:S01]  /*3590*/  IMAD.IADD R166, R172, 0x1, R7 ;  /* 0x00000001aca67824 */ /* 0x000fe200078e0207 */
[----:B------:R-:W-:Y:S01]  /*35a0*/  ISETP.GT.U32.AND P1, PT, R125, R182, PT ;  /* 0x000000b67d00720c */ /* 0x000fe20003f24070 */
[C---:B------:R-:W-:Y:S01]  /*35b0*/  IMAD.IADD R169, R5.reuse, 0x1, R170 ;  /* 0x0000000105a97824 */ /* 0x040fe200078e02aa */
[----:B------:R-:W-:Y:S01]  /*35c0*/  LDSM.16.M88.4 R72, [R171] ;  /* 0x00000000ab48783b */ /* 0x000fe20000000200 */
[----:B------:R-:W-:Y:S01]  /*35d0*/  IMAD.IADD R165, R5, 0x1, R166 ;  /* 0x0000000105a57824 */ /* 0x000fe200078e02a6 */
[----:B------:R-:W-:-:S02]  /*35e0*/  IADD3 R209, PT, PT, R210, R207, RZ ;  /* 0x000000cfd2d17210 */ /* 0x000fc40007ffe0ff */
[----:B------:R-:W3:Y:S01]  /*35f0*/  LDSM.16.M88.4 R68, [R167+0x3000] ;  /* 0x00300000a744783b */ /* 0x000ee20000000200 */
[----:B------:R-:W-:Y:S02]  /*3600*/  IADD3 R128, PT, PT, R10, -R185, -R128 ;  /* 0x800000b90a807210 */ /* 0x000fe40007ffe880 */
[----:B------:R-:W-:Y:S01]  /*3610*/  LOP3.LUT R211, R211, 0x6, RZ, 0xc0, !PT ;  /* 0x00000006d3d37812 */ /* 0x000fe200078ec0ff */
[----:B------:R-:W4:Y:S01]  /*3620*/  LDSM.16.M88.4 R28, [R172+0x4000] ;  /* 0x00400000ac1c783b */ /* 0x000f220000000200 */
[----:B------:R-:W-:-:S03]  /*3630*/  IADD3 R126, PT, PT, R126, R10, -R185 ;  /* 0x0000000a7e7e7210 */ /* 0x000fc60007ffe8b9 */
[----:B------:R-:W4:Y:S04]  /*3640*/  LDSM.16.M88.4 R20, [R172+0x4800] ;  /* 0x00480000ac14783b */ /* 0x000f280000000200 */
[----:B-1----:R-:W1:Y:S04]  /*3650*/  LDSM.16.M88.4 R12, [R172+0x5000] ;  /* 0x00500000ac0c783b */ /* 0x002e680000000200 */
[----:B------:R-:W1:Y:S01]  /*3660*/  LDSM.16.M88.4 R80, [R172+0x5800] ;  /* 0x00580000ac50783b */ /* 0x000e620000000200 */
[C---:B-----5:R-:W-:Y:S03]  /*3670*/  HMMA.16816.F32 R48, R104.reuse, R44, RZ ;  /* 0x0000002c6830723c */ /* 0x060fe600000018ff */
[----:B------:R-:W5:Y:S04]  /*3680*/  LDSM.16.M88.4 R76, [R167+0x2000] ;  /* 0x00200000a74c783b */ /* 0x000f680000000200 */
[----:B------:R-:W-:Y:S01]  /*3690*/  LDSM.16.M88.4 R116, [R170] ;  /* 0x00000000aa74783b */ /* 0x000fe20000000200 */
[C---:B------:R-:W-:Y:S03]  /*36a0*/  HMMA.16816.F32 R44, R104.reuse, R46, RZ ;  /* 0x0000002e682c723c */ /* 0x040fe600000018ff */
[----:B------:R-:W5:Y:S04]  /*36b0*/  LDSM.16.M88.4 R84, [R167+0x2800] ;  /* 0x00280000a754783b */ /* 0x000f680000000200 */
[----:B------:R-:W-:Y:S01]  /*36c0*/  LDSM.16.M88.4 R96, [R167+0x4800] ;  /* 0x00480000a760783b */ /* 0x000fe20000000200 */
[C---:B--2---:R-:W-:Y:S03]  /*36d0*/  HMMA.16816.F32 R64, R104.reuse, R60, RZ ;  /* 0x0000003c6840723c */ /* 0x044fe600000018ff */
[----:B------:R-:W-:Y:S04]  /*36e0*/  LDSM.16.M88.4 R92, [R167+0x5000] ;  /* 0x00500000a75c783b */ /* 0x000fe80000000200 */
[----:B------:R-:W-:Y:S01]  /*36f0*/  LDSM.16.M88.4 R88, [R167+0x5800] ;  /* 0x00580000a758783b */ /* 0x000fe20000000200 */
[----:B------:R-:W-:Y:S03]  /*3700*/  HMMA.16816.F32 R60, R104, R62, RZ ;  /* 0x0000003e683c723c */ /* 0x000fe600000018ff */
[----:B------:R-:W-:Y:S04]  /*3710*/  LDSM.16.M88.4 R112, [R166+0x5800] ;  /* 0x00580000a670783b */ /* 0x000fe80000000200 */
[----:B------:R-:W-:Y:S01]  /*3720*/  LDSM.16.M88.4 R120, [R166+0x5000] ;  /* 0x00500000a678783b */ /* 0x000fe20000000200 */
[C---:B---3--:R-:W-:Y:S03]  /*3730*/  HMMA.16816.F32 R48, R72.reuse, R68, R48 ;  /* 0x000000444830723c */ /* 0x048fe60000001830 */
[----:B------:R-:W-:Y:S04]  /*3740*/  LDSM.16.M88.4 R100, [R169] ;  /* 0x00000000a964783b */ /* 0x000fe80000000200 */
[----:B------:R-:W0:Y:S01]  /*3750*/  LDGDEPBAR ;  /* 0x00000000000079af */ /* 0x000e220000000000 */
[----:B------:R-:W-:Y:S03]  /*3760*/  HMMA.16816.F32 R44, R72, R70, R44 ;  /* 0x00000046482c723c */ /* 0x000fe6000000182c */
[----:B------:R-:W2:Y:S05]  /*3770*/  LDSM.16.M88.4 R68, [R166+0x2000] ;  /* 0x00200000a644783b */ /* 0x000eaa0000000200 */
        /* <DEDUP_REMOVED lines=13> */
[C---:B-----5:R-:W-:Y:S08]  /*3850*/  HMMA.16816.F32 R64, R72.reuse, R76, R64 ;  /* 0x0000004c4840723c */ /* 0x060ff00000001840 */
[C---:B------:R-:W-:Y:S01]  /*3860*/  HMMA.16816.F32 R60, R72.reuse, R78, R60 ;  /* 0x0000004e483c723c */ /* 0x040fe2000000183c */
[----:B------:R-:W3:Y:S07]  /*3870*/  LDSM.16.M88.4 R76, [R167+0x4000] ;  /* 0x00400000a74c783b */ /* 0x000eee0000000200 */
[----:B------:R-:W-:Y:S08]  /*3880*/  HMMA.16816.F32 R56, R72, R84, R56 ;  /* 0x000000544838723c */ /* 0x000ff00000001838 */
[C---:B--2---:R-:W-:Y:S08]  /*3890*/  HMMA.16816.F32 R64, R116.reuse, R68, R64 ;  /* 0x000000447440723c */ /* 0x044ff00000001840 */
[----:B------:R-:W-:Y:S01]  /*38a0*/  HMMA.16816.F32 R60, R116, R70, R60 ;  /* 0x00000046743c723c */ /* 0x000fe2000000183c */
[----:B------:R-:W2:Y:S07]  /*38b0*/  LDSM.16.M88.4 R68, [R166+0x4800] ;  /* 0x00480000a644783b */ /* 0x000eae0000000200 */
        /* <DEDUP_REMOVED lines=16> */
[----:B------:R-:W5:Y:S04]  /*39c0*/  LDSM.16.M88.4 R72, [R166+0x4000] ;  /* 0x00400000a648783b */ /* 0x000f680000000200 */
        /* <DEDUP_REMOVED lines=13> */
[C---:B-----5:R-:W-:Y:S08]  /*3aa0*/  HMMA.16816.F32 R32, R116.reuse, R72, R32 ;  /* 0x000000487420723c */ /* 0x060ff00000001820 */
[----:B------:R-:W-:Y:S01]  /*3ab0*/  HMMA.16816.F32 R28, R116, R74, R28 ;  /* 0x0000004a741c723c */ /* 0x000fe2000000181c */
[----:B------:R-:W5:Y:S01]  /*3ac0*/  LDSM.16.M88.4 R72, [R165+0x5000] ;  /* 0x00500000a548783b */ /* 0x000f620000000200 */
[----:B------:R-:W-:-:S06]  /*3ad0*/  DEPBAR.LE SB0, 0x0 ;  /* 0x000080000000791a */ /* 0x000fcc0000000000 */
[C---:B------:R-:W-:Y:S08]  /*3ae0*/  HMMA.16816.F32 R108, R116.reuse, R112, R108 ;  /* 0x00000070746c723c */ /* 0x040ff0000000186c */
[C---:B------:R-:W-:Y:S08]  /*3af0*/  HMMA.16816.F32 R16, R116.reuse, R120, R16 ;  /* 0x000000787410723c */ /* 0x040ff00000001810 */
[C---:B------:R-:W-:Y:S08]  /*3b00*/  HMMA.16816.F32 R12, R116.reuse, R122, R12 ;  /* 0x0000007a740c723c */ /* 0x040ff0000000180c */
[----:B------:R-:W-:Y:S08]  /*3b10*/  HMMA.16816.F32 R104, R116, R114, R104 ;  /* 0x000000727468723c */ /* 0x000ff00000001868 */
[----:B--2---:R-:W-:Y:S01]  /*3b20*/  HMMA.16816.F32 R108, R100, R68, R108 ;  /* 0x00000044646c723c */ /* 0x004fe2000000186c */
[----:B------:R-:W-:-:S02]  /*3b30*/  IMAD.IADD R69, R194, 0x1, R209 ;  /* 0x00000001c2457824 */ /* 0x000fc400078e02d1 */
[----:B------:R-:W-:Y:S02]  /*3b40*/  IMAD.IADD R209, R208, 0x1, R209 ;  /* 0x00000001d0d17824 */ /* 0x000fe400078e02d1 */
[C---:B------:R-:W-:Y:S01]  /*3b50*/  IMAD.IADD R214, R69.reuse, 0x1, R128 ;  /* 0x0000000145d67824 */ /* 0x040fe200078e0280 */
[----:B------:R-:W-:Y:S02]  /*3b60*/  IADD3 R69, PT, PT, R69, R126, RZ ;  /* 0x0000007e45457210 */ /* 0x000fe40007ffe0ff */
[----:B------:R-:W-:Y:S01]  /*3b70*/  HMMA.16816.F32 R64, R100, R96, R64 ;  /* 0x000000606440723c */ /* 0x000fe20000001840 */
[----:B------:R-:W-:Y:S02]  /*3b80*/  IADD3 R215, PT, PT, R209, 0x8, RZ ;  /* 0x00000008d1d77810 */ /* 0x000fe40007ffe0ff */
[C-C-:B------:R-:W-:Y:S02]  /*3b90*/  VIADDMNMX R199, R69.reuse, 0x1, R10.reuse, PT ;  /* 0x0000000145c77846 */ /* 0x140fe4000380010a */
[----:B------:R-:W-:-:S03]  /*3ba0*/  VIADDMNMX R198, R69, 0x9, R10, PT ;  /* 0x0000000945c67846 */ /* 0x000fc6000380010a */
[C---:B------:R-:W-:Y:S08]  /*3bb0*/  HMMA.16816.F32 R60, R100.reuse, R98, R60 ;  /* 0x00000062643c723c */ /* 0x040ff0000000183c */
[C---:B------:R-:W-:Y:S08]  /*3bc0*/  HMMA.16816.F32 R56, R100.reuse, R92, R56 ;  /* 0x0000005c6438723c */ /* 0x040ff00000001838 */
[C---:B------:R-:W-:Y:S08]  /*3bd0*/  HMMA.16816.F32 R52, R100.reuse, R94, R52 ;  /* 0x0000005e6434723c */ /* 0x040ff00000001834 */
[C---:B------:R-:W-:Y:S08]  /*3be0*/  HMMA.16816.F32 R48, R100.reuse, R88, R48 ;  /* 0x000000586430723c */ /* 0x040ff00000001830 */
[C---:B------:R-:W-:Y:S08]  /*3bf0*/  HMMA.16816.F32 R44, R100.reuse, R90, R44 ;  /* 0x0000005a642c723c */ /* 0x040ff0000000182c */
[C---:B----4-:R-:W-:Y:S08]  /*3c00*/  HMMA.16816.F32 R40, R100.reuse, R84, R40 ;  /* 0x000000546428723c */ /* 0x050ff00000001828 */
[C---:B------:R-:W-:Y:S08]  /*3c10*/  HMMA.16816.F32 R36, R100.reuse, R86, R36 ;  /* 0x000000566424723c */ /* 0x040ff00000001824 */
[C---:B-1----:R-:W-:Y:S08]  /*3c20*/  HMMA.16816.F32 R32, R100.reuse, R80, R32 ;  /* 0x000000506420723c */ /* 0x042ff00000001820 */
[C---:B------:R-:W-:Y:S08]  /*3c30*/  HMMA.16816.F32 R28, R100.reuse, R82, R28 ;  /* 0x00000052641c723c */ /* 0x040ff0000000181c */
[C---:B---3--:R-:W-:Y:S08]  /*3c40*/  HMMA.16816.F32 R24, R100.reuse, R76, R24 ;  /* 0x0000004c6418723c */ /* 0x048ff00000001818 */
[C---:B------:R-:W-:Y:S08]  /*3c50*/  HMMA.16816.F32 R20, R100.reuse, R78, R20 ;  /* 0x0000004e6414723c */ /* 0x040ff00000001814 */
[C---:B-----5:R-:W-:Y:S08]  /*3c60*/  HMMA.16816.F32 R16, R100.reuse, R72, R16 ;  /* 0x000000486410723c */ /* 0x060ff00000001810 */
[C---:B------:R-:W-:Y:S08]  /*3c70*/  HMMA.16816.F32 R12, R100.reuse, R74, R12 ;  /* 0x0000004a640c723c */ /* 0x040ff0000000180c */
[----:B------:R-:W-:Y:S01]  /*3c80*/  HMMA.16816.F32 R104, R100, R70, R104 ;  /* 0x000000466468723c */ /* 0x000fe20000001868 */
[----:B------:R-:W-:-:S02]  /*3c90*/  IMAD.IADD R101, R206, 0x1, R211 ;  /* 0x00000001ce657824 */ /* 0x000fc400078e02d3 */
[----:B------:R-:W-:Y:S02]  /*3ca0*/  VIADD R100, R214, 0x8 ;  /* 0x00000008d6647836 */ /* 0x000fe40000000000 */
[----:B------:R-:W-:Y:S01]  /*3cb0*/  IMAD.IADD R216, R101, 0x1, R185 ;  /* 0x0000000165d87824 */ /* 0x000fe200078e02b9 */
        /* <DEDUP_REMOVED lines=15> */
.L_x_13037:
        /* <DEDUP_REMOVED lines=60> */
.L_x_13038:
[----:B------:R-:W-:Y:S05]  /*4170*/  BSYNC.RECONVERGENT B0 ;  /* 0x0000000000007941 */ /* 0x000fea0003800200 */
.L_x_13036:
        /* <DEDUP_REMOVED lines=67> */
.L_x_13040:
[----:B------:R-:W-:Y:S05]  /*45b0*/  BSYNC.RECONVERGENT B0 ;  /* 0x0000000000007941 */ /* 0x000fea0003800200 */
.L_x_13039:
[----:B------:R-:W0:Y:S02]  /*45c0*/  LDGDEPBAR ;  /* 0x00000000000079af */ /* 0x000e240000000000 */
.L_x_13035:
[----:B------:R-:W-:Y:S05]  /*45d0*/  BSYNC.RECONVERGENT B1 ;  /* 0x0000000000017941 */ /* 0x000fea0003800200 */
.L_x_13034:
[--C-:B------:R-:W-:Y:S01]  /*45e0*/  IADD3 R8, PT, PT, R215, -0x1, -R216.reuse ;  /* 0xffffffffd7087810 */ /* 0x100fe20007ffe8d8 */
[----:B-12---:R-:W-:Y:S01]  /*45f0*/  VIADD R69, R101, 0x1 ;  /* 0x0000000165457836 */ /* 0x006fe20000000000 */
[C-C-:B------:R-:W-:Y:S01]  /*4600*/  IADD3 R68, PT, PT, R209.reuse, -0x1, -R216.reuse ;  /* 0xffffffffd1447810 */ /* 0x140fe20007ffe8d8 */
[----:B------:R-:W-:Y:S01]  /*4610*/  IMAD.IADD R0, R209, 0x1, -R216 ;  /* 0x00000001d1007824 */ /* 0x000fe200078e0ad8 */
[----:B------:R-:W-:Y:S02]  /*4620*/  IABS R8, R8 ;  /* 0x0000000800087213 */ /* 0x000fe40000000000 */
[----:B------:R-:W-:Y:S01]  /*4630*/  ISETP.GT.AND P4, PT, R100, R69, PT ;  /* 0x000000456400720c */ /* 0x000fe20003f84270 */
[----:B------:R-:W-:Y:S01]  /*4640*/  VIADD R10, R0, 0xfffffff8 ;  /* 0xfffffff8000a7836 */ /* 0x000fe20000000000 */
[----:B------:R-:W-:Y:S02]  /*4650*/  I2FP.F32.S32 R8, R8 ;  /* 0x0000000800087245 */ /* 0x000fe40000201400 */
[----:B------:R-:W-:-:S02]  /*4660*/  ISETP.GE.AND P3, PT, R69, R198, PT ;  /* 0x000000c64500720c */ /* 0x000fc40003f66270 */
[----:B------:R-:W-:Y:S01]  /*4670*/  IABS R68, R68 ;  /* 0x0000004400447213 */ /* 0x000fe20000000000 */
[C---:B------:R-:W-:Y:S01]  /*4680*/  FFMA.FTZ R8, -R191.reuse, R8, R67 ;  /* 0x00000008bf087223 */ /* 0x040fe20000010143 */
[----:B------:R-:W-:Y:S02]  /*4690*/  IABS R10, R10 ;  /* 0x0000000a000a7213 */ /* 0x000fe40000000000 */
[----:B------:R-:W-:Y:S02]  /*46a0*/  I2FP.F32.S32 R68, R68 ;  /* 0x0000004400447245 */ /* 0x000fe40000201400 */
[----:B------:R-:W-:Y:S02]  /*46b0*/  FSEL R8, R8, -INF , !P4 ;  /* 0xff80000008087808 */ /* 0x000fe40006000000 */
[----:B------:R-:W-:Y:S01]  /*46c0*/  I2FP.F32.S32 R10, R10 ;  /* 0x0000000a000a7245 */ /* 0x000fe20000201400 */
[----:B------:R-:W-:Y:S01]  /*46d0*/  FFMA.FTZ R68, -R191, R68, R65 ;  /* 0x00000044bf447223 */ /* 0x000fe20000010141 */
[----:B------:R-:W-:Y:S01]  /*46e0*/  FSEL R87, R8, -INF , !P3 ;  /* 0xff80000008577808 */ /* 0x000fe20005800000 */
[----:B------:R-:W-:Y:S01]  /*46f0*/  VIADD R65, R101, 0x8 ;  /* 0x0000000865417836 */ /* 0x000fe20000000000 */
[----:B------:R-:W-:Y:S01]  /*4700*/  IADD3 R8, PT, PT, R215, -0x9, -R216 ;  /* 0xfffffff7d7087810 */ /* 0x000fe20007ffe8d8 */
[----:B------:R-:W-:Y:S01]  /*4710*/  FFMA.FTZ R60, -R191, R10, R60 ;  /* 0x0000000abf3c7223 */ /* 0x000fe2000001013c */
[----:B------:R-:W-:-:S02]  /*4720*/  ISETP.GT.AND P1, PT, R214, R69, PT ;  /* 0x00000045d600720c */ /* 0x000fc40003f24270 */
[----:B------:R-:W-:Y:S02]  /*4730*/  IABS R8, R8 ;  /* 0x0000000800087213 */ /* 0x000fe40000000000 */
[--C-:B------:R-:W-:Y:S02]  /*4740*/  IADD3 R10, PT, PT, R209, -0x9, -R216.reuse ;  /* 0xfffffff7d10a7810 */ /* 0x100fe40007ffe8d8 */
[----:B------:R-:W-:Y:S02]  /*4750*/  I2FP.F32.S32 R8, R8 ;  /* 0x0000000800087245 */ /* 0x000fe40000201400 */
[----:B------:R-:W-:Y:S02]  /*4760*/  ISETP.GE.AND P5, PT, R69, R199, PT ;  /* 0x000000c74500720c */ /* 0x000fe40003fa6270 */
[----:B------:R-:W-:Y:S01]  /*4770*/  FSEL R68, R68, -INF , !P1 ;  /* 0xff80000044447808 */ /* 0x000fe20004800000 */
[----:B------:R-:W-:Y:S01]  /*4780*/  FFMA.FTZ R63, -R191, R8, R63 ;  /* 0x00000008bf3f7223 */ /* 0x000fe2000001013f */
[----:B------:R-:W-:-:S02]  /*4790*/  IADD3 R8, PT, PT, R215, -0x10, -R216 ;  /* 0xfffffff0d7087810 */ /* 0x000fc40007ffe8d8 */
[----:B------:R-:W-:Y:S02]  /*47a0*/  IABS R10, R10 ;  /* 0x0000000a000a7213 */ /* 0x000fe40000000000 */
[----:B------:R-:W-:Y:S02]  /*47b0*/  IABS R8, R8 ;  /* 0x0000000800087213 */ /* 0x000fe40000000000 */
[----:B------:R-:W-:Y:S02]  /*47c0*/  FSEL R85, R68, -INF , !P5 ;  /* 0xff80000044557808 */ /* 0x000fe40006800000 */
[----:B------:R-:W-:Y:S02]  /*47d0*/  I2FP.F32.S32 R8, R8 ;  /* 0x0000000800087245 */ /* 0x000fe40000201400 */
[----:B------:R-:W-:Y:S02]  /*47e0*/  ISETP.GT.AND P2, PT, R214, R65, PT ;  /* 0x00000041d600720c */ /* 0x000fe40003f44270 */
[----:B------:R-:W-:Y:S01]  /*47f0*/  ISETP.GE.AND P1, PT, R65, R199, PT ;  /* 0x000000c74100720c */ /* 0x000fe20003f26270 */
[----:B------:R-:W-:Y:S01]  /*4800*/  FFMA.FTZ R58, -R191, R8, R58 ;  /* 0x00000008bf3a7223 */ /* 0x000fe2000001013a */
[----:B------:R-:W-:-:S02]  /*4810*/  IADD3 R8, PT, PT, R215, -0x11, -R216 ;  /* 0xffffffefd7087810 */ /* 0x000fc40007ffe8d8 */
[----:B------:R-:W-:Y:S02]  /*4820*/  ISETP.GT.AND P6, PT, R100, R65, PT ;  /* 0x000000416400720c */ /* 0x000fe40003fc4270 */
[----:B------:R-:W-:Y:S02]  /*4830*/  IABS R8, R8 ;  /* 0x0000000800087213 */ /* 0x000fe40000000000 */
[----:B------:R-:W-:Y:S01]  /*4840*/  ISETP.GE.AND P5, PT, R65, R198, PT ;  /* 0x000000c64100720c */ /* 0x000fe20003fa6270 */
[----:B------:R-:W-:Y:S01]  /*4850*/  VIADD R65, R101, 0x9 ;  /* 0x0000000965417836 */ /* 0x000fe20000000000 */
[----:B------:R-:W-:Y:S02]  /*4860*/  I2FP.F32.S32 R8, R8 ;  /* 0x0000000800087245 */ /* 0x000fe40000201400 */
[----:B------:R-:W-:Y:S02]  /*4870*/  I2FP.F32.S32 R10, R10 ;  /* 0x0000000a000a7245 */ /* 0x000fe40000201400 */
[----:B------:R-:W-:Y:S01]  /*4880*/  ISETP.GT.AND P4, PT, R214, R65, PT ;  /* 0x00000041d600720c */ /* 0x000fe20003f84270 */
[----:B------:R-:W-:Y:S01]  /*4890*/  FFMA.FTZ R59, -R191, R8, R59 ;  /* 0x00000008bf3b7223 */ /* 0x000fe2000001013b */
[----:B------:R-:W-:Y:S01]  /*48a0*/  IADD3 R8, PT, PT, R215, -0x18, -R216 ;  /* 0xffffffe8d7087810 */ /* 0x000fe20007ffe8d8 */
[----:B------:R-:W-:Y:S01]  /*48b0*/  FFMA.FTZ R10, -R191, R10, R61 ;  /* 0x0000000abf0a7223 */ /* 0x000fe2000001013d */
[----:B------:R-:W-:Y:S01]  /*48c0*/  FSEL R60, R60, -INF , !P2 ;  /* 0xff8000003c3c7808 */ /* 0x000fe20005000000 */
[----:B------:R-:W-:Y:S01]  /*48d0*/  VIADD R61, R101, 0x10 ;  /* 0x00000010653d7836 */ /* 0x000fe20000000000 */
[----:B------:R-:W-:-:S02]  /*48e0*/  IABS R8, R8 ;  /* 0x0000000800087213 */ /* 0x000fc40000000000 */
[----:B------:R-:W-:Y:S02]  /*48f0*/  ISETP.GE.AND P3, PT, R65, R199, PT ;  /* 0x000000c74100720c */ /* 0x000fe40003f66270 */
[----:B------:R-:W-:Y:S02]  /*4900*/  I2FP.F32.S32 R8, R8 ;  /* 0x0000000800087245 */ /* 0x000fe40000201400 */
[----:B------:R-:W-:Y:S02]  /*4910*/  FSEL R10, R10, -INF , !P4 ;  /* 0xff8000000a0a7808 */ /* 0x000fe40006000000 */
[----:B------:R-:W-:Y:S01]  /*4920*/  IABS R0, R0 ;  /* 0x0000000000007213 */ /* 0x000fe20000000000 */
[----:B------:R-:W-:Y:S01]  /*4930*/  FFMA.FTZ R54, -R191, R8, R54 ;  /* 0x00000008bf367223 */ /* 0x000fe20000010136 */
[----:B------:R-:W-:Y:S02]  /*4940*/  IADD3 R8, PT, PT, R215, -0x19, -R216 ;  /* 0xffffffe7d7087810 */ /* 0x000fe40007ffe8d8 */
[----:B------:R-:W-:-:S02]  /*4950*/  FSEL R77, R60, -INF , !P1 ;  /* 0xff8000003c4d7808 */ /* 0x000fc40004800000 */
[----:B------:R-:W-:Y:S02]  /*4960*/  IABS R8, R8 ;  /* 0x0000000800087213 */ /* 0x000fe40000000000 */
[C-C-:B------:R-:W-:Y:S02]  /*4970*/  IADD3 R60, PT, PT, R209.reuse, -0x10, -R216.reuse ;  /* 0xfffffff0d13c7810 */ /* 0x140fe40007ffe8d8 */
[----:B------:R-:W-:Y:S02]  /*4980*/  I2FP.F32.S32 R8, R8 ;  /* 0x0000000800087245 */ /* 0x000fe40000201400 */
[----:B------:R-:W-:Y:S02]  /*4990*/  FSEL R71, R10, -INF , !P3 ;  /* 0xff8000000a477808 */ /* 0x000fe40005800000 */
[--C-:B------:R-:W-:Y:S01]  /*49a0*/  IADD3 R10, PT, PT, R209, -0x11, -R216.reuse ;  /* 0xffffffefd10a7810 */ /* 0x100fe20007ffe8d8 */
[----:B------:R-:W-:Y:S01]  /*49b0*/  FFMA.FTZ R55, -R191, R8, R55 ;  /* 0x00000008bf377223 */ /* 0x000fe20000010137 */
[----:B------:R-:W-:-:S02]  /*49c0*/  IADD3 R8, PT, PT, R215, -0x20, -R216 ;  /* 0xffffffe0d7087810 */ /* 0x000fc40007ffe8d8 */
[----:B------:R-:W-:Y:S02]  /*49d0*/  I2FP.F32.S32 R0, R0 ;  /* 0x0000000000007245 */ /* 0x000fe40000201400 */
[----:B------:R-:W-:Y:S02]  /*49e0*/  IABS R8, R8 ;  /* 0x0000000800087213 */ /* 0x000fe40000000000 */
[----:B------:R-:W-:Y:S01]  /*49f0*/  IABS R60, R60 ;  /* 0x0000003c003c7213 */ /* 0x000fe20000000000 */
[C---:B------:R-:W-:Y:S01]  /*4a00*/  FFMA.FTZ R62, -R191.reuse, R0, R62 ;  /* 0x00000000bf3e7223 */ /* 0x040fe2000001013e */
[----:B------:R-:W-:Y:S02]  /*4a10*/  I2FP.F32.S32 R8, R8 ;  /* 0x0000000800087245 */ /* 0x000fe40000201400 */
[----:B------:R-:W-:Y:S02]  /*4a20*/  IABS R10, R10 ;  /* 0x0000000a000a7213 */ /* 0x000fe40000000000 */
[----:B------:R-:W-:Y:S01]  /*4a30*/  ISETP.GT.AND P2, PT, R100, R65, PT ;  /* 0x000000416400720c */ /* 0x000fe20003f44270 */
[----:B------:R-:W-:Y:S01]  /*4a40*/  FFMA.FTZ R50, -R191, R8, R50 ;  /* 0x00000008bf327223 */ /* 0x000fe20000010132 */
[----:B------:R-:W-:-:S02]  /*4a50*/  IADD3 R8, PT, PT, R215, -0x21, -R216 ;  /* 0xffffffdfd7087810 */ /* 0x000fc40007ffe8d8 */
[----:B------:R-:W-:Y:S02]  /*4a60*/  ISETP.GE.AND P1, PT, R65, R198, PT ;  /* 0x000000c64100720c */ /* 0x000fe40003f26270 */
[----:B------:R-:W-:Y:S02]  /*4a70*/  IABS R8, R8 ;  /* 0x0000000800087213 */ /* 0x000fe40000000000 */
[----:B------:R-:W-:Y:S02]  /*4a80*/  I2FP.F32.S32 R65, R60 ;  /* 0x0000003c00417245 */ /* 0x000fe40000201400 */
[----:B------:R-:W-:Y:S02]  /*4a90*/  I2FP.F32.S32 R8, R8 ;  /* 0x0000000800087245 */ /* 0x000fe40000201400 */
[----:B------:R-:W-:Y:S01]  /*4aa0*/  I2FP.F32.S32 R10, R10 ;  /* 0x0000000a000a7245 */ /* 0x000fe20000201400 */
[C---:B------:R-:W-:Y:S01]  /*4ab0*/  FFMA.FTZ R56, -R191.reuse, R65, R56 ;  /* 0x00000041bf387223 */ /* 0x040fe20000010138 */
[----:B------:R-:W-:Y:S01]  /*4ac0*/  FSEL R62, R62, -INF , !P6 ;  /* 0xff8000003e3e7808 */ /* 0x000fe20007000000 */
[----:B------:R-:W-:Y:S01]  /*4ad0*/  FFMA.FTZ R51, -R191, R8, R51 ;  /* 0x00000008bf337223 */ /* 0x000fe20000010133 */
[----:B------:R-:W-:Y:S01]  /*4ae0*/  IADD3 R8, PT, PT, R215, -0x28, -R216 ;  /* 0xffffffd8d7087810 */ /* 0x000fe20007ffe8d8 */
[----:B------:R-:W-:Y:S01]  /*4af0*/  FFMA.FTZ R81, -R191, R10, R57 ;  /* 0x0000000abf517223 */ /* 0x000fe20000010139 */
[----:B------:R-:W-:-:S02]  /*4b00*/  ISETP.GT.AND P6, PT, R214, R61, PT ;  /* 0x0000003dd600720c */ /* 0x000fc40003fc4270 */
[----:B------:R-:W-:Y:S02]  /*4b10*/  IABS R8, R8 ;  /* 0x0000000800087213 */ /* 0x000fe40000000000 */
[C-C-:B------:R-:W-:Y:S02]  /*4b20*/  IADD3 R57, PT, PT, R209.reuse, -0x18, -R216.reuse ;  /* 0xffffffe8d1397810 */ /* 0x140fe40007ffe8d8 */
[----:B------:R-:W-:Y:S02]  /*4b30*/  I2FP.F32.S32 R8, R8 ;  /* 0x0000000800087245 */ /* 0x000fe40000201400 */
[----:B------:R-:W-:Y:S02]  /*4b40*/  IADD3 R10, PT, PT, R209, -0x19, -R216 ;  /* 0xffffffe7d10a7810 */ /* 0x000fe40007ffe8d8 */
[----:B------:R-:W-:Y:S01]  /*4b50*/  FSEL R93, R62, -INF , !P5 ;  /* 0xff8000003e5d7808 */ /* 0x000fe20006800000 */
[----:B------:R-:W-:Y:S01]  /*4b60*/  FFMA.FTZ R46, -R191, R8, R46 ;  /* 0x00000008bf2e7223 */ /* 0x000fe2000001012e */
[----:B------:R-:W-:-:S02]  /*4b70*/  IADD3 R8, PT, PT, R215, -0x29, -R216 ;  /* 0xffffffd7d7087810 */ /* 0x000fc40007ffe8d8 */
[C---:B------:R-:W-:Y:S02]  /*4b80*/  ISETP.GE.AND P5, PT, R61.reuse, R199, PT ;  /* 0x000000c73d00720c */ /* 0x040fe40003fa6270 */
[----:B------:R-:W-:Y:S02]  /*4b90*/  IABS R8, R8 ;  /* 0x0000000800087213 */ /* 0x000fe40000000000 */
[----:B------:R-:W-:Y:S02]  /*4ba0*/  ISETP.GT.AND P4, PT, R100, R61, PT ;  /* 0x0000003d6400720c */ /* 0x000fe40003f84270 */
[----:B------:R-:W-:Y:S02]  /*4bb0*/  I2FP.F32.S32 R8, R8 ;  /* 0x0000000800087245 */ /* 0x000fe40000201400 */
[----:B------:R-:W-:Y:S01]  /*4bc0*/  ISETP.GE.AND P3, PT, R61, R198, PT ;  /* 0x000000c63d00720c */ /* 0x000fe20003f66270 */
[----:B------:R-:W-:Y:S01]  /*4bd0*/  VIADD R61, R101, 0x11 ;  /* 0x00000011653d7836 */ /* 0x000fe20000000000 */
[----:B------:R-:W-:Y:S01]  /*4be0*/  FSEL R91, R63, -INF , !P2 ;  /* 0xff8000003f5b7808 */ /* 0x000fe20005000000 */
[----:B------:R-:W-:Y:S01]  /*4bf0*/  FFMA.FTZ R47, -R191, R8, R47 ;  /* 0x00000008bf2f7223 */ /* 0x000fe2000001012f */
[----:B------:R-:W-:-:S02]  /*4c00*/  FSEL R83, R56, -INF , !P6 ;  /* 0xff80000038537808 */ /* 0x000fc40007000000 */
[----:B------:R-:W-:Y:S02]  /*4c10*/  IABS R57, R57 ;  /* 0x0000003900397213 */ /* 0x000fe40000000000 */
[----:B------:R-:W-:Y:S02]  /*4c20*/  IABS R10, R10 ;  /* 0x0000000a000a7213 */ /* 0x000fe40000000000 */
[----:B------:R-:W-:Y:S02]  /*4c30*/  IADD3 R8, PT, PT, R215, -0x30, -R216 ;  /* 0xffffffd0d7087810 */ /* 0x000fe40007ffe8d8 */
[----:B------:R-:W-:Y:S02]  /*4c40*/  FSEL R91, R91, -INF , !P1 ;  /* 0xff8000005b5b7808 */ /* 0x000fe40004800000 */
[----:B------:R-:W-:Y:S02]  /*4c50*/  FSEL R83, R83, -INF , !P5 ;  /* 0xff80000053537808 */ /* 0x000fe40006800000 */
[----:B------:R-:W-:-:S02]  /*4c60*/  ISETP.GT.AND P2, PT, R214, R61, PT ;  /* 0x0000003dd600720c */ /* 0x000fc40003f44270 */
[C---:B------:R-:W-:Y:S02]  /*4c70*/  ISETP.GE.AND P1, PT, R61.reuse, R199, PT ;  /* 0x000000c73d00720c */ /* 0x040fe40003f26270 */
[----:B------:R-:W-:Y:S02]  /*4c80*/  ISETP.GT.AND P6, PT, R100, R61, PT ;  /* 0x0000003d6400720c */ /* 0x000fe40003fc4270 */
[----:B------:R-:W-:Y:S01]  /*4c90*/  ISETP.GE.AND P5, PT, R61, R198, PT ;  /* 0x000000c63d00720c */ /* 0x000fe20003fa6270 */
[----:B------:R-:W-:Y:S01]  /*4ca0*/  VIADD R61, R101, 0x18 ;  /* 0x00000018653d7836 */ /* 0x000fe20000000000 */
[----:B------:R-:W-:Y:S02]  /*4cb0*/  I2FP.F32.S32 R57, R57 ;  /* 0x0000003900397245 */ /* 0x000fe40000201400 */
[----:B------:R-:W-:Y:S02]  /*4cc0*/  I2FP.F32.S32 R10, R10 ;  /* 0x0000000a000a7245 */ /* 0x000fe40000201400 */
[----:B------:R-:W-:Y:S01]  /*4cd0*/  IABS R8, R8 ;  /* 0x0000000800087213 */ /* 0x000fe20000000000 */
[C---:B------:R-:W-:Y:S01]  /*4ce0*/  FFMA.FTZ R52, -R191.reuse, R57, R52 ;  /* 0x00000039bf347223 */ /* 0x040fe20000010134 */
[----:B------:R-:W-:Y:S01]  /*4cf0*/  FSEL R95, R58, -INF , !P4 ;  /* 0xff8000003a5f7808 */ /* 0x000fe20006000000 */
[----:B------:R-:W-:Y:S01]  /*4d00*/  FFMA.FTZ R73, -R191, R10, R53 ;  /* 0x0000000abf497223 */ /* 0x000fe20000010135 */
[----:B------:R-:W-:Y:S01]  /*4d10*/  ISETP.GT.AND P4, PT, R214, R61, PT ;  /* 0x0000003dd600720c */ /* 0x000fe20003f84270 */
[----:B------:R-:W-:Y:S01]  /*4d20*/  VIADD R57, R101, 0x19 ;  /* 0x0000001965397836 */ /* 0x000fe20000000000 */
[----:B------:R-:W-:-:S02]  /*4d30*/  IADD3 R10, PT, PT, R209, -0x21, -R216 ;  /* 0xffffffdfd10a7810 */ /* 0x000fc40007ffe8d8 */
[----:B------:R-:W-:Y:S02]  /*4d40*/  I2FP.F32.S32 R8, R8 ;  /* 0x0000000800087245 */ /* 0x000fe40000201400 */
[----:B------:R-:W-:Y:S02]  /*4d50*/  IADD3 R53, PT, PT, R209, -0x20, -R216 ;  /* 0xffffffe0d1357810 */ /* 0x000fe40007ffe8d8 */
[----:B------:R-:W-:Y:S01]  /*4d60*/  FSEL R95, R95, -INF , !P3 ;  /* 0xff8000005f5f7808 */ /* 0x000fe20005800000 */
[----:B------:R-:W-:Y:S01]  /*4d70*/  FFMA.FTZ R42, -R191, R8, R42 ;  /* 0x00000008bf2a7223 */ /* 0x000fe2000001012a */
[----:B------:R-:W-:Y:S02]  /*4d80*/  ISETP.GE.AND P3, PT, R61, R199, PT ;  /* 0x000000c73d00720c */ /* 0x000fe40003f66270 */
[----:B------:R-:W-:Y:S02]  /*4d90*/  FSEL R79, R59, -INF , !P6 ;  /* 0xff8000003b4f7808 */ /* 0x000fe40007000000 */
[----:B------:R-:W-:-:S02]  /*4da0*/  FSEL R75, R52, -INF , !P4 ;  /* 0xff800000344b7808 */ /* 0x000fc40006000000 */
[----:B------:R-:W-:Y:S02]  /*4db0*/  IABS R10, R10 ;  /* 0x0000000a000a7213 */ /* 0x000fe40000000000 */
[----:B------:R-:W-:Y:S02]  /*4dc0*/  IABS R53, R53 ;  /* 0x0000003500357213 */ /* 0x000fe40000000000 */
[----:B------:R-:W-:Y:S02]  /*4dd0*/  IADD3 R8, PT, PT, R215, -0x31, -R216 ;  /* 0xffffffcfd7087810 */ /* 0x000fe40007ffe8d8 */
[----:B------:R-:W-:Y:S02]  /*4de0*/  FSEL R79, R79, -INF , !P5 ;  /* 0xff8000004f4f7808 */ /* 0x000fe40006800000 */
[----:B------:R-:W-:Y:S02]  /*4df0*/  FSEL R75, R75, -INF , !P3 ;  /* 0xff8000004b4b7808 */ /* 0x000fe40005800000 */
[----:B------:R-:W-:-:S02]  /*4e00*/  I2FP.F32.S32 R10, R10 ;  /* 0x0000000a000a7245 */ /* 0x000fc40000201400 */
[----:B------:R-:W-:Y:S02]  /*4e10*/  FSEL R81, R81, -INF , !P2 ;  /* 0xff80000051517808 */ /* 0x000fe40005000000 */
[----:B------:R-:W-:Y:S01]  /*4e20*/  ISETP.GT.AND P6, PT, R214, R57, PT ;  /* 0x00000039d600720c */ /* 0x000fe20003fc4270 */
[----:B------:R-:W-:Y:S01]  /*4e30*/  FFMA.FTZ R229, -R191, R10, R49 ;  /* 0x0000000abfe57223 */ /* 0x000fe20000010131 */
[C---:B------:R-:W-:Y:S02]  /*4e40*/  ISETP.GE.AND P5, PT, R57.reuse, R199, PT ;  /* 0x000000c73900720c */ /* 0x040fe40003fa6270 */
[----:B------:R-:W-:Y:S02]  /*4e50*/  ISETP.GT.AND P4, PT, R100, R57, PT ;  /* 0x000000396400720c */ /* 0x000fe40003f84270 */
[----:B------:R-:W-:Y:S01]  /*4e60*/  ISETP.GE.AND P3, PT, R57, R198, PT ;  /* 0x000000c63900720c */ /* 0x000fe20003f66270 */
[----:B------:R-:W-:Y:S01]  /*4e70*/  VIADD R57, R101, 0x20 ;  /* 0x0000002065397836 */ /* 0x000fe20000000000 */
[----:B------:R-:W-:-:S02]  /*4e80*/  I2FP.F32.S32 R53, R53 ;  /* 0x0000003500357245 */ /* 0x000fc40000201400 */
[----:B------:R-:W-:Y:S02]  /*4e90*/  ISETP.GT.AND P2, PT, R100, R61, PT ;  /* 0x0000003d6400720c */ /* 0x000fe40003f44270 */
[----:B------:R-:W-:Y:S01]  /*4ea0*/  IABS R8, R8 ;  /* 0x0000000800087213 */ /* 0x000fe20000000000 */
[----:B------:R-:W-:Y:S01]  /*4eb0*/  FFMA.FTZ R48, -R191, R53, R48 ;  /* 0x00000035bf307223 */ /* 0x000fe20000010130 */
[----:B------:R-:W-:Y:S01]  /*4ec0*/  FSEL R81, R81, -INF , !P1 ;  /* 0xff80000051517808 */ /* 0x000fe20004800000 */
[----:B------:R-:W-:Y:S01]  /*4ed0*/  VIADD R53, R101, 0x21 ;  /* 0x0000002165357836 */ /* 0x000fe20000000000 */
[----:B------:R-:W-:Y:S02]  /*4ee0*/  ISETP.GE.AND P1, PT, R61, R198, PT ;  /* 0x000000c63d00720c */ /* 0x000fe40003f26270 */
[----:B------:R-:W-:Y:S02]  /*4ef0*/  FSEL R69, R54, -INF , !P2 ;  /* 0xff80000036457808 */ /* 0x000fe40005000000 */
[----:B------:R-:W-:-:S02]  /*4f00*/  IADD3 R10, PT, PT, R209, -0x29, -R216 ;  /* 0xffffffd7d10a7810 */ /* 0x000fc40007ffe8d8 */
[----:B------:R-:W-:Y:S02]  /*4f10*/  I2FP.F32.S32 R8, R8 ;  /* 0x0000000800087245 */ /* 0x000fe40000201400 */
[----:B------:R-:W-:Y:S02]  /*4f20*/  ISETP.GT.AND P2, PT, R214, R57, PT ;  /* 0x00000039d600720c */ /* 0x000fe40003f44270 */
[----:B------:R-:W-:Y:S01]  /*4f30*/  IADD3 R49, PT, PT, R209, -0x28, -R216 ;  /* 0xffffffd8d1317810 */ /* 0x000fe20007ffe8d8 */
[----:B------:R-:W-:Y:S01]  /*4f40*/  FFMA.FTZ R43, -R191, R8, R43 ;  /* 0x00000008bf2b7223 */ /* 0x000fe2000001012b */
[----:B------:R-:W-:Y:S02]  /*4f50*/  FSEL R69, R69, -INF , !P1 ;  /* 0xff80000045457808 */ /* 0x000fe40004800000 */
[----:B------:R-:W-:Y:S02]  /*4f60*/  IABS R10, R10 ;  /* 0x0000000a000a7213 */ /* 0x000fe40000000000 */
[----:B------:R-:W-:-:S02]  /*4f70*/  ISETP.GE.AND P1, PT, R57, R199, PT ;  /* 0x000000c73900720c */ /* 0x000fc40003f26270 */
[----:B------:R-:W-:Y:S02]  /*4f80*/  FSEL R89, R55, -INF , !P4 ;  /* 0xff80000037597808 */ /* 0x000fe40006000000 */
[----:B------:R-:W-:Y:S02]  /*4f90*/  FSEL R65, R48, -INF , !P2 ;  /* 0xff80000030417808 */ /* 0x000fe40005000000 */
[----:B------:R-:W-:Y:S02]  /*4fa0*/  IABS R49, R49 ;  /* 0x0000003100317213 */ /* 0x000fe40000000000 */
[----:B------:R-:W-:Y:S02]  /*4fb0*/  IADD3 R8, PT, PT, R215, -0x38, -R216 ;  /* 0xffffffc8d7087810 */ /* 0x000fe40007ffe8d8 */
[----:B------:R-:W-:Y:S02]  /*4fc0*/  I2FP.F32.S32 R10, R10 ;  /* 0x0000000a000a7245 */ /* 0x000fe40000201400 */
[----:B------:R-:W-:-:S02]  /*4fd0*/  FSEL R89, R89, -INF , !P3 ;  /* 0xff80000059597808 */ /* 0x000fc40005800000 */
[----:B------:R-:W-:Y:S01]  /*4fe0*/  FSEL R65, R65, -INF , !P1 ;  /* 0xff80000041417808 */ /* 0x000fe20004800000 */
[----:B------:R-:W-:Y:S01]  /*4ff0*/  FFMA.FTZ R227, -R191, R10, R45 ;  /* 0x0000000abfe37223 */ /* 0x000fe2000001012d */
[----:B------:R-:W-:Y:S02]  /*5000*/  FSEL R73, R73, -INF , !P6 ;  /* 0xff80000049497808 */ /* 0x000fe40007000000 */
[----:B------:R-:W-:Y:S02]  /*5010*/  ISETP.GT.AND P4, PT, R214, R53, PT ;  /* 0x00000035d600720c */ /* 0x000fe40003f84270 */
[C---:B------:R-:W-:Y:S02]  /*5020*/  ISETP.GE.AND P3, PT, R53.reuse, R199, PT ;  /* 0x000000c73500720c */ /* 0x040fe40003f66270 */
[----:B------:R-:W-:Y:S02]  /*5030*/  ISETP.GT.AND P2, PT, R100, R53, PT ;  /* 0x000000356400720c */ /* 0x000fe40003f44270 */
[----:B------:R-:W-:Y:S01]  /*5040*/  ISETP.GE.AND P1, PT, R53, R198, PT ;  /* 0x000000c63500720c */ /* 0x000fe20003f26270 */
[----:B------:R-:W-:Y:S01]  /*5050*/  VIADD R53, R101, 0x28 ;  /* 0x0000002865357836 */ /* 0x000fe20000000000 */
[----:B------:R-:W-:-:S02]  /*5060*/  I2FP.F32.S32 R49, R49 ;  /* 0x0000003100317245 */ /* 0x000fc40000201400 */
[----:B------:R-:W-:Y:S02]  /*5070*/  IABS R8, R8 ;  /* 0x0000000800087213 */ /* 0x000fe40000000000 */
[----:B------:R-:W-:Y:S01]  /*5080*/  ISETP.GT.AND P6, PT, R100, R57, PT ;  /* 0x000000396400720c */ /* 0x000fe20003fc4270 */
[----:B------:R-:W-:Y:S01]  /*5090*/  FFMA.FTZ R44, -R191, R49, R44 ;  /* 0x00000031bf2c7223 */ /* 0x000fe2000001012c */
[----:B------:R-:W-:Y:S01]  /*50a0*/  FSEL R73, R73, -INF , !P5 ;  /* 0xff80000049497808 */ /* 0x000fe20006800000 */
[----:B------:R-:W-:Y:S01]  /*50b0*/  VIADD R49, R101, 0x29 ;  /* 0x0000002965317836 */ /* 0x000fe20000000000 */
[----:B------:R-:W-:Y:S02]  /*50c0*/  IADD3 R10, PT, PT, R209, -0x31, -R216 ;  /* 0xffffffcfd10a7810 */ /* 0x000fe40007ffe8d8 */
[----:B------:R-:W-:Y:S02]  /*50d0*/  I2FP.F32.S32 R8, R8 ;  /* 0x0000000800087245 */ /* 0x000fe40000201400 */
[----:B------:R-:W-:-:S02]  /*50e0*/  ISETP.GE.AND P5, PT, R57, R198, PT ;  /* 0x000000c63900720c */ /* 0x000fc40003fa6270 */
[----:B------:R-:W-:Y:S01]  /*50f0*/  FSEL R59, R50, -INF , !P6 ;  /* 0xff800000323b7808 */ /* 0x000fe20007000000 */
[----:B------:R-:W-:Y:S01]  /*5100*/  FFMA.FTZ R38, -R191, R8, R38 ;  /* 0x00000008bf267223 */ /* 0x000fe20000010126 */
[----:B------:R-:W-:Y:S02]  /*5110*/  ISETP.GT.AND P6, PT, R214, R53, PT ;  /* 0x00000035d600720c */ /* 0x000fe40003fc4270 */
[----:B------:R-:W-:Y:S02]  /*5120*/  IADD3 R45, PT, PT, R209, -0x30, -R216 ;  /* 0xffffffd0d12d7810 */ /* 0x000fe40007ffe8d8 */
[----:B------:R-:W-:Y:S02]  /*5130*/  IABS R10, R10 ;  /* 0x0000000a000a7213 */ /* 0x000fe40000000000 */
[----:B------:R-:W-:Y:S02]  /*5140*/  FSEL R59, R59, -INF , !P5 ;  /* 0xff8000003b3b7808 */ /* 0x000fe40006800000 */
[----:B------:R-:W-:-:S02]  /*5150*/  ISETP.GE.AND P5, PT, R53, R199, PT ;  /* 0x000000c73500720c */ /* 0x000fc40003fa6270 */
[----:B------:R-:W-:Y:S02]  /*5160*/  FSEL R235, R51, -INF , !P2 ;  /* 0xff80000033eb7808 */ /* 0x000fe40005000000 */
[----:B------:R-:W-:Y:S02]  /*5170*/  FSEL R231, R44, -INF , !P6 ;  /* 0xff8000002ce77808 */ /* 0x000fe40007000000 */
[----:B------:R-:W-:Y:S02]  /*5180*/  IADD3 R8, PT, PT, R215, -0x39, -R216 ;  /* 0xffffffc7d7087810 */ /* 0x000fe40007ffe8d8 */
[----:B------:R-:W-:Y:S02]  /*5190*/  IABS R45, R45 ;  /* 0x0000002d002d7213 */ /* 0x000fe40000000000 */
[----:B------:R-:W-:Y:S02]  /*51a0*/  I2FP.F32.S32 R10, R10 ;  /* 0x0000000a000a7245 */ /* 0x000fe40000201400 */
[----:B------:R-:W-:-:S02]  /*51b0*/  FSEL R235, R235, -INF , !P1 ;  /* 0xff800000ebeb7808 */ /* 0x000fc40004800000 */
[----:B------:R-:W-:Y:S01]  /*51c0*/  FSEL R231, R231, -INF , !P5 ;  /* 0xff800000e7e77808 */ /* 0x000fe20006800000 */
[----:B------:R-:W-:Y:S01]  /*51d0*/  FFMA.FTZ R163, -R191, R10, R41 ;  /* 0x0000000abfa37223 */ /* 0x000fe20000010129 */
[----:B------:R-:W-:Y:S02]  /*51e0*/  IABS R8, R8 ;  /* 0x0000000800087213 */ /* 0x000fe40000000000 */
[----:B------:R-:W-:Y:S02]  /*51f0*/  FSEL R229, R229, -INF , !P4 ;  /* 0xff800000e5e57808 */ /* 0x000fe40006000000 */
[----:B------:R-:W-:Y:S02]  /*5200*/  ISETP.GT.AND P2, PT, R214, R49, PT ;  /* 0x00000031d600720c */ /* 0x000fe40003f44270 */
[----:B------:R-:W-:Y:S02]  /*5210*/  ISETP.GE.AND P1, PT, R49, R199, PT ;  /* 0x000000c73100720c */ /* 0x000fe40003f26270 */
[----:B------:R-:W-:-:S02]  /*5220*/  ISETP.GT.AND P6, PT, R100, R49, PT ;  /* 0x000000316400720c */ /* 0x000fc40003fc4270 */
[----:B------:R-:W-:Y:S01]  /*5230*/  ISETP.GE.AND P5, PT, R49, R198, PT ;  /* 0x000000c63100720c */ /* 0x000fe20003fa6270 */
[----:B------:R-:W-:Y:S01]  /*5240*/  VIADD R49, R101, 0x30 ;  /* 0x0000003065317836 */ /* 0x000fe20000000000 */
[----:B------:R-:W-:Y:S02]  /*5250*/  I2FP.F32.S32 R45, R45 ;  /* 0x0000002d002d7245 */ /* 0x000fe40000201400 */
[----:B------:R-:W-:Y:S02]  /*5260*/  ISETP.GT.AND P4, PT, R100, R53, PT ;  /* 0x000000356400720c */ /* 0x000fe40003f84270 */
[----:B------:R-:W-:Y:S01]  /*5270*/  IADD3 R10, PT, PT, R209, -0x39, -R216 ;  /* 0xffffffc7d10a7810 */ /* 0x000fe20007ffe8d8 */
[----:B------:R-:W-:Y:S01]  /*5280*/  FFMA.FTZ R40, -R191, R45, R40 ;  /* 0x0000002dbf287223 */ /* 0x000fe20000010128 */
[----:B------:R-:W-:Y:S01]  /*5290*/  I2FP.F32.S32 R8, R8 ;  /* 0x0000000800087245 */ /* 0x000fe20000201400 */
[----:B------:R-:W-:Y:S01]  /*52a0*/  VIADD R45, R101, 0x31 ;  /* 0x00000031652d7836 */ /* 0x000fe20000000000 */
[----:B------:R-:W-:-:S02]  /*52b0*/  FSEL R229, R229, -INF , !P3 ;  /* 0xff800000e5e57808 */ /* 0x000fc40005800000 */
[----:B------:R-:W-:Y:S01]  /*52c0*/  ISETP.GE.AND P3, PT, R53, R198, PT ;  /* 0x000000c63500720c */ /* 0x000fe20003f66270 */
[----:B------:R-:W-:Y:S01]  /*52d0*/  FFMA.FTZ R39, -R191, R8, R39 ;  /* 0x00000008bf277223 */ /* 0x000fe20000010127 */
[----:B------:R-:W-:Y:S02]  /*52e0*/  FSEL R233, R46, -INF , !P4 ;  /* 0xff8000002ee97808 */ /* 0x000fe40006000000 */
[----:B------:R-:W-:Y:S02]  /*52f0*/  ISETP.GT.AND P4, PT, R214, R49, PT ;  /* 0x00000031d600720c */ /* 0x000fe40003f84270 */
[----:B------:R-:W-:Y:S02]  /*5300*/  IADD3 R41, PT, PT, R209, -0x38, -R216 ;  /* 0xffffffc8d1297810 */ /* 0x000fe40007ffe8d8 */
[----:B------:R-:W-:Y:S02]  /*5310*/  IABS R10, R10 ;  /* 0x0000000a000a7213 */ /* 0x000fe40000000000 */
[----:B------:R-:W-:-:S02]  /*5320*/  FSEL R233, R233, -INF , !P3 ;  /* 0xff800000e9e97808 */ /* 0x000fc40005800000 */
[----:B------:R-:W-:Y:S02]  /*5330*/  IADD3 R8, PT, PT, R215, -0x40, -R216 ;  /* 0xffffffc0d7087810 */ /* 0x000fe40007ffe8d8 */
[----:B------:R-:W-:Y:S02]  /*5340*/  ISETP.GE.AND P3, PT, R49, R199, PT ;  /* 0x000000c73100720c */ /* 0x000fe40003f66270 */
[----:B------:R-:W-:Y:S02]  /*5350*/  FSEL R57, R47, -INF , !P6 ;  /* 0xff8000002f397808 */ /* 0x000fe40007000000 */
[----:B------:R-:W-:Y:S02]  /*5360*/  FSEL R217, R40, -INF , !P4 ;  /* 0xff80000028d97808 */ /* 0x000fe40006000000 */
[----:B------:R-:W-:Y:S02]  /*5370*/  IABS R41, R41 ;  /* 0x0000002900297213 */ /* 0x000fe40000000000 */
[----:B------:R-:W-:-:S02]  /*5380*/  I2FP.F32.S32 R10, R10 ;  /* 0x0000000a000a7245 */ /* 0x000fc40000201400 */
[----:B------:R-:W-:Y:S02]  /*5390*/  IABS R8, R8 ;  /* 0x0000000800087213 */ /* 0x000fe40000000000 */
[----:B------:R-:W-:Y:S01]  /*53a0*/  FSEL R57, R57, -INF , !P5 ;  /* 0xff80000039397808 */ /* 0x000fe20006800000 */
[----:B------:R-:W-:Y:S01]  /*53b0*/  FFMA.FTZ R161, -R191, R10, R37 ;  /* 0x0000000abfa17223 */ /* 0x000fe20000010125 */
[----:B------:R-:W-:Y:S02]  /*53c0*/  FSEL R217, R217, -INF , !P3 ;  /* 0xff800000d9d97808 */ /* 0x000fe40005800000 */
[----:B------:R-:W-:Y:S02]  /*53d0*/  FSEL R227, R227, -INF , !P2 ;  /* 0xff800000e3e37808 */ /* 0x000fe40005000000 */
[----:B------:R-:W-:Y:S02]  /*53e0*/  ISETP.GT.AND P6, PT, R214, R45, PT ;  /* 0x0000002dd600720c */ /* 0x000fe40003fc4270 */
[----:B------:R-:W-:-:S02]  /*53f0*/  ISETP.GE.AND P5, PT, R45, R199, PT ;  /* 0x000000c72d00720c */ /* 0x000fc40003fa6270 */
[C---:B------:R-:W-:Y:S02]  /*5400*/  ISETP.GT.AND P4, PT, R100.reuse, R45, PT ;  /* 0x0000002d6400720c */ /* 0x040fe40003f84270 */
        /* <DEDUP_REMOVED lines=13> */
[----:B------:R-:W-:Y:S02]  /*54e0*/  IABS R37, R37 ;  /* 0x0000002500257213 */ /* 0x000fe40000000000 */
[--C-:B------:R-:W-:Y:S02]  /*54f0*/  IADD3 R10, PT, PT, R209, -0x41, -R216.reuse ;  /* 0xffffffbfd10a7810 */ /* 0x100fe40007ffe8d8 */
[----:B------:R-:W-:-:S02]  /*5500*/  IADD3 R8, PT, PT, R215, -0x41, -R216 ;  /* 0xffffffbfd7087810 */ /* 0x000fc40007ffe8d8 */
[----:B------:R-:W-:Y:S02]  /*5510*/  IADD3 R153, PT, PT, R209, -0x48, -R216 ;  /* 0xffffffb8d1997810 */ /* 0x000fe40007ffe8d8 */
[----:B------:R-:W-:Y:S02]  /*5520*/  FSEL R225, R225, -INF , !P1 ;  /* 0xff800000e1e17808 */ /* 0x000fe40004800000 */
[----:B------:R-:W-:Y:S02]  /*5530*/  ISETP.GE.AND P1, PT, R45, R199, PT ;  /* 0x000000c72d00720c */ /* 0x000fe40003f26270 */
[----:B------:R-:W-:Y:S02]  /*5540*/  FSEL R223, R43, -INF , !P4 ;  /* 0xff8000002bdf7808 */ /* 0x000fe40006000000 */
[----:B------:R-:W-:Y:S02]  /*5550*/  FSEL R213, R36, -INF , !P2 ;  /* 0xff80000024d57808 */ /* 0x000fe40005000000 */
[----:B------:R-:W-:-:S02]  /*5560*/  I2FP.F32.S32 R37, R37 ;  /* 0x0000002500257245 */ /* 0x000fc40000201400 */
[----:B------:R-:W-:Y:S02]  /*5570*/  IABS R10, R10 ;  /* 0x0000000a000a7213 */ /* 0x000fe40000000000 */
[----:B------:R-:W-:Y:S01]  /*5580*/  IABS R8, R8 ;  /* 0x0000000800087213 */ /* 0x000fe20000000000 */
[----:B------:R-:W-:Y:S01]  /*5590*/  FFMA.FTZ R32, -R191, R37, R32 ;  /* 0x00000025bf207223 */ /* 0x000fe20000010120 */
[----:B------:R-:W-:Y:S01]  /*55a0*/  IABS R153, R153 ;  /* 0x0000009900997213 */ /* 0x000fe20000000000 */
[----:B------:R-:W-:Y:S01]  /*55b0*/  VIADD R37, R101, 0x41 ;  /* 0x0000004165257836 */ /* 0x000fe20000000000 */
[----:B------:R-:W-:Y:S02]  /*55c0*/  FSEL R223, R223, -INF , !P3 ;  /* 0xff800000dfdf7808 */ /* 0x000fe40005800000 */
[----:B------:R-:W-:Y:S02]  /*55d0*/  FSEL R213, R213, -INF , !P1 ;  /* 0xff800000d5d57808 */ /* 0x000fe40004800000 */
[----:B------:R-:W-:-:S02]  /*55e0*/  ISETP.GT.AND P4, PT, R214, R41, PT ;  /* 0x00000029d600720c */ /* 0x000fc40003f84270 */
[C---:B------:R-:W-:Y:S02]  /*55f0*/  ISETP.GE.AND P3, PT, R41.reuse, R199, PT ;  /* 0x000000c72900720c */ /* 0x040fe40003f66270 */
[C---:B------:R-:W-:Y:S02]  /*5600*/  ISETP.GT.AND P2, PT, R100.reuse, R41, PT ;  /* 0x000000296400720c */ /* 0x040fe40003f44270 */
[----:B------:R-:W-:Y:S01]  /*5610*/  ISETP.GE.AND P1, PT, R41, R198, PT ;  /* 0x000000c62900720c */ /* 0x000fe20003f26270 */
[----:B------:R-:W-:Y:S01]  /*5620*/  VIADD R41, R101, 0x40 ;  /* 0x0000004065297836 */ /* 0x000fe20000000000 */
[----:B------:R-:W-:Y:S02]  /*5630*/  I2FP.F32.S32 R10, R10 ;  /* 0x0000000a000a7245 */ /* 0x000fe40000201400 */
[----:B------:R-:W-:Y:S02]  /*5640*/  I2FP.F32.S32 R8, R8 ;  /* 0x0000000800087245 */ /* 0x000fe40000201400 */
[----:B------:R-:W-:Y:S01]  /*5650*/  I2FP.F32.S32 R153, R153 ;  /* 0x0000009900997245 */ /* 0x000fe20000201400 */
[----:B------:R-:W-:Y:S01]  /*5660*/  FFMA.FTZ R147, -R191, R10, R33 ;  /* 0x0000000abf937223 */ /* 0x000fe20000010121 */
[----:B------:R-:W-:Y:S01]  /*5670*/  FSEL R163, R163, -INF , !P6 ;  /* 0xff800000a3a37808 */ /* 0x000fe20007000000 */
[C---:B------:R-:W-:Y:S01]  /*5680*/  FFMA.FTZ R35, -R191.reuse, R8, R35 ;  /* 0x00000008bf237223 */ /* 0x040fe20000010123 */
[----:B------:R-:W-:Y:S01]  /*5690*/  ISETP.GT.AND P6, PT, R100, R45, PT ;  /* 0x0000002d6400720c */ /* 0x000fe20003fc4270 */
[----:B------:R-:W-:Y:S01]  /*56a0*/  FFMA.FTZ R153, -R191, R153, R28 ;  /* 0x00000099bf997223 */ /* 0x000fe2000001011c */
[----:B------:R-:W-:Y:S01]  /*56b0*/  FSEL R161, R161, -INF , !P4 ;  /* 0xff800000a1a17808 */ /* 0x000fe20006000000 */
[----:B------:R-:W-:Y:S01]  /*56c0*/  VIADD R33, R101, 0x48 ;  /* 0x0000004865217836 */ /* 0x000fe20000000000 */
[----:B------:R-:W-:-:S02]  /*56d0*/  FSEL R219, R39, -INF , !P2 ;  /* 0xff80000027db7808 */ /* 0x000fc40005000000 */
[----:B------:R-:W-:Y:S02]  /*56e0*/  ISETP.GT.AND P4, PT, R100, R41, PT ;  /* 0x000000296400720c */ /* 0x000fe40003f84270 */
[----:B------:R-:W-:Y:S02]  /*56f0*/  ISETP.GT.AND P2, PT, R214, R37, PT ;  /* 0x00000025d600720c */ /* 0x000fe40003f44270 */
[--C-:B------:R-:W-:Y:S02]  /*5700*/  IADD3 R8, PT, PT, R215, -0x48, -R216.reuse ;  /* 0xffffffb8d7087810 */ /* 0x100fe40007ffe8d8 */
[----:B------:R-:W-:Y:S02]  /*5710*/  IADD3 R28, PT, PT, R209, -0x49, -R216 ;  /* 0xffffffb7d11c7810 */ /* 0x000fe40007ffe8d8 */
[----:B------:R-:W-:Y:S02]  /*5720*/  FSEL R163, R163, -INF , !P5 ;  /* 0xff800000a3a37808 */ /* 0x000fe40006800000 */
[----:B------:R-:W-:-:S02]  /*5730*/  ISETP.GE.AND P5, PT, R45, R198, PT ;  /* 0x000000c62d00720c */ /* 0x000fc40003fa6270 */
[----:B------:R-:W-:Y:S02]  /*5740*/  FSEL R221, R38, -INF , !P6 ;  /* 0xff80000026dd7808 */ /* 0x000fe40007000000 */
[----:B------:R-:W-:Y:S02]  /*5750*/  FSEL R161, R161, -INF , !P3 ;  /* 0xff800000a1a17808 */ /* 0x000fe40005800000 */
[----:B------:R-:W-:Y:S02]  /*5760*/  FSEL R219, R219, -INF , !P1 ;  /* 0xff800000dbdb7808 */ /* 0x000fe40004800000 */
[----:B------:R-:W-:Y:S02]  /*5770*/  ISETP.GT.AND P6, PT, R214, R41, PT ;  /* 0x00000029d600720c */ /* 0x000fe40003fc4270 */
[----:B------:R-:W-:Y:S02]  /*5780*/  ISETP.GE.AND P3, PT, R41, R198, PT ;  /* 0x000000c62900720c */ /* 0x000fe40003f66270 */
[----:B------:R-:W-:-:S02]  /*5790*/  ISETP.GE.AND P1, PT, R37, R199, PT ;  /* 0x000000c72500720c */ /* 0x000fc40003f26270 */
[----:B------:R-:W-:Y:S02]  /*57a0*/  FSEL R137, R34, -INF , !P4 ;  /* 0xff80000022897808 */ /* 0x000fe40006000000 */
[----:B------:R-:W-:Y:S02]  /*57b0*/  FSEL R147, R147, -INF , !P2 ;  /* 0xff80000093937808 */ /* 0x000fe40005000000 */
[----:B------:R-:W-:Y:S02]  /*57c0*/  IABS R8, R8 ;  /* 0x0000000800087213 */ /* 0x000fe40000000000 */
[----:B------:R-:W-:Y:S02]  /*57d0*/  IABS R28, R28 ;  /* 0x0000001c001c7213 */ /* 0x000fe40000000000 */
[----:B------:R-:W-:Y:S02]  /*57e0*/  FSEL R221, R221, -INF , !P5 ;  /* 0xff800000dddd7808 */ /* 0x000fe40006800000 */
[----:B------:R-:W-:-:S02]  /*57f0*/  ISETP.GE.AND P5, PT, R41, R199, PT ;  /* 0x000000c72900720c */ /* 0x000fc40003fa6270 */
[----:B------:R-:W-:Y:S02]  /*5800*/  FSEL R155, R32, -INF , !P6 ;  /* 0xff800000209b7808 */ /* 0x000fe40007000000 */
[----:B------:R-:W-:Y:S02]  /*5810*/  FSEL R137, R137, -INF , !P3 ;  /* 0xff80000089897808 */ /* 0x000fe40005800000 */
[----:B------:R-:W-:Y:S02]  /*5820*/  FSEL R147, R147, -INF , !P1 ;  /* 0xff80000093937808 */ /* 0x000fe40004800000 */
[----:B------:R-:W-:Y:S02]  /*5830*/  ISETP.GT.AND P6, PT, R100, R37, PT ;  /* 0x000000256400720c */ /* 0x000fe40003fc4270 */
[----:B------:R-:W-:Y:S02]  /*5840*/  ISETP.GT.AND P4, PT, R214, R33, PT ;  /* 0x00000021d600720c */ /* 0x000fe40003f84270 */
[----:B------:R-:W-:-:S02]  /*5850*/  ISETP.GE.AND P3, PT, R33, R199, PT ;  /* 0x000000c72100720c */ /* 0x000fc40003f66270 */
[----:B------:R-:W-:Y:S02]  /*5860*/  ISETP.GT.AND P2, PT, R100, R33, PT ;  /* 0x000000216400720c */ /* 0x000fe40003f44270 */
        /* <DEDUP_REMOVED lines=23> */
[----:B------:R-:W-:Y:S02]  /*59e0*/  ISETP.GT.AND P6, PT, R100, R33, PT ;  /* 0x000000216400720c */ /* 0x000fe40003fc4270 */
[----:B------:R-:W-:Y:S02]  /*59f0*/  ISETP.GE.AND P5, PT, R33, R198, PT ;  /* 0x000000c62100720c */ /* 0x000fe40003fa6270 */
[----:B------:R-:W2:Y:S01]  /*5a00*/  LD.E R33, desc[UR4][R2.64+0xdc] ;  /* 0x0000dc0402217980 */ /* 0x000ea2000c101900 */
[--C-:B------:R-:W-:Y:S02]  /*5a10*/  IADD3 R8, PT, PT, R215, -0x49, -R216.reuse ;  /* 0xffffffb7d7087810 */ /* 0x100fe40007ffe8d8 */
[----:B------:R-:W-:Y:S02]  /*5a20*/  IADD3 R10, PT, PT, R209, -0x50, -R216 ;  /* 0xffffffb0d10a7810 */ /* 0x000fe40007ffe8d8 */
[----:B------:R-:W-:-:S02]  /*5a30*/  IABS R8, R8 ;  /* 0x0000000800087213 */ /* 0x000fc40000000000 */
[----:B------:R-:W-:Y:S02]  /*5a40*/  IABS R29, R10 ;  /* 0x0000000a001d7213 */ /* 0x000fe40000000000 */
[----:B------:R-:W-:Y:S02]  /*5a50*/  I2FP.F32.S32 R8, R8 ;  /* 0x0000000800087245 */ /* 0x000fe40000201400 */
[--C-:B------:R-:W-:Y:S02]  /*5a60*/  IADD3 R10, PT, PT, R209, -0x51, -R216.reuse ;  /* 0xffffffafd10a7810 */ /* 0x100fe40007ffe8d8 */
[----:B------:R-:W-:Y:S01]  /*5a70*/  I2FP.F32.S32 R29, R29 ;  /* 0x0000001d001d7245 */ /* 0x000fe20000201400 */
[----:B------:R-:W-:Y:S01]  /*5a80*/  FFMA.FTZ R31, -R191, R8, R31 ;  /* 0x00000008bf1f7223 */ /* 0x000fe2000001011f */
[----:B------:R-:W-:Y:S02]  /*5a90*/  IADD3 R8, PT, PT, R215, -0x50, -R216 ;  /* 0xffffffb0d7087810 */ /* 0x000fe40007ffe8d8 */
[----:B------:R-:W-:Y:S01]  /*5aa0*/  IABS R10, R10 ;  /* 0x0000000a000a7213 */ /* 0x000fe20000000000 */
[----:B------:R-:W-:Y:S01]  /*5ab0*/  FFMA.FTZ R24, -R191, R29, R24 ;  /* 0x0000001dbf187223 */ /* 0x000fe20000010118 */
[----:B------:R-:W-:Y:S01]  /*5ac0*/  IABS R8, R8 ;  /* 0x0000000800087213 */ /* 0x000fe20000000000 */
[----:B------:R-:W-:-:S03]  /*5ad0*/  VIADD R29, R101, 0x51 ;  /* 0x00000051651d7836 */ /* 0x000fc60000000000 */
[----:B------:R-:W-:-:S05]  /*5ae0*/  I2FP.F32.S32 R8, R8 ;  /* 0x0000000800087245 */ /* 0x000fca0000201400 */
[----:B------:R-:W-:Y:S01]  /*5af0*/  FFMA.FTZ R26, -R191, R8, R26 ;  /* 0x00000008bf1a7223 */ /* 0x000fe2000001011a */
[----:B------:R-:W-:-:S04]  /*5b00*/  IADD3 R8, PT, PT, R215, -0x51, -R216 ;  /* 0xffffffafd7087810 */ /* 0x000fc80007ffe8d8 */
[----:B------:R-:W-:-:S04]  /*5b10*/  IABS R8, R8 ;  /* 0x0000000800087213 */ /* 0x000fc80000000000 */
[----:B------:R-:W-:-:S05]  /*5b20*/  I2FP.F32.S32 R8, R8 ;  /* 0x0000000800087245 */ /* 0x000fca0000201400 */
[----:B------:R-:W-:Y:S01]  /*5b30*/  FFMA.FTZ R27, -R191, R8, R27 ;  /* 0x00000008bf1b7223 */ /* 0x000fe2000001011b */
[----:B------:R-:W-:-:S04]  /*5b40*/  IADD3 R8, PT, PT, R215, -0x58, -R216 ;  /* 0xffffffa8d7087810 */ /* 0x000fc80007ffe8d8 */
[----:B------:R-:W-:-:S04]  /*5b50*/  IABS R8, R8 ;  /* 0x0000000800087213 */ /* 0x000fc80000000000 */
[----:B------:R-:W-:-:S05]  /*5b60*/  I2FP.F32.S32 R8, R8 ;  /* 0x0000000800087245 */ /* 0x000fca0000201400 */
[----:B------:R-:W-:Y:S01]  /*5b70*/  FFMA.FTZ R22, -R191, R8, R22 ;  /* 0x00000008bf167223 */ /* 0x000fe20000010116 */
[----:B------:R-:W-:-:S04]  /*5b80*/  IADD3 R8, PT, PT, R215, -0x59, -R216 ;  /* 0xffffffa7d7087810 */ /* 0x000fc80007ffe8d8 */
[----:B------:R-:W-:Y:S02]  /*5b90*/  IABS R8, R8 ;  /* 0x0000000800087213 */ /* 0x000fe40000000000 */
[----:B------:R-:W-:Y:S02]  /*5ba0*/  I2FP.F32.S32 R10, R10 ;  /* 0x0000000a000a7245 */ /* 0x000fe40000201400 */
[----:B------:R-:W-:-:S03]  /*5bb0*/  I2FP.F32.S32 R8, R8 ;  /* 0x0000000800087245 */ /* 0x000fc60000201400 */
[----:B------:R-:W-:Y:S01]  /*5bc0*/  FFMA.FTZ R131, -R191, R10, R25 ;  /* 0x0000000abf837223 */ /* 0x000fe20000010119 */
[--C-:B------:R-:W-:Y:S01]  /*5bd0*/  IADD3 R10, PT, PT, R209, -0x59, -R216.reuse ;  /* 0xffffffa7d10a7810 */ /* 0x100fe20007ffe8d8 */
[----:B------:R-:W-:Y:S01]  /*5be0*/  FFMA.FTZ R23, -R191, R8, R23 ;  /* 0x00000008bf177223 */ /* 0x000fe20000010117 */
[--C-:B------:R-:W-:Y:S02]  /*5bf0*/  IADD3 R8, PT, PT, R215, -0x60, -R216.reuse ;  /* 0xffffffa0d7087810 */ /* 0x100fe40007ffe8d8 */
[----:B------:R-:W-:Y:S02]  /*5c00*/  IADD3 R25, PT, PT, R209, -0x58, -R216 ;  /* 0xffffffa8d1197810 */ /* 0x000fe40007ffe8d8 */
[----:B------:R-:W-:Y:S02]  /*5c10*/  IABS R10, R10 ;  /* 0x0000000a000a7213 */ /* 0x000fe40000000000 */
[----:B------:R-:W-:Y:S02]  /*5c20*/  IABS R8, R8 ;  /* 0x0000000800087213 */ /* 0x000fe40000000000 */
[----:B------:R-:W-:-:S02]  /*5c30*/  FSEL R139, R31, -INF , !P4 ;  /* 0xff8000001f8b7808 */ /* 0x000fc40006000000 */
[----:B------:R-:W-:Y:S02]  /*5c40*/  FSEL R135, R24, -INF , !P2 ;  /* 0xff80000018877808 */ /* 0x000fe40005000000 */
[----:B------:R-:W-:Y:S02]  /*5c50*/  IABS R25, R25 ;  /* 0x0000001900197213 */ /* 0x000fe40000000000 */
[----:B------:R-:W-:Y:S02]  /*5c60*/  I2FP.F32.S32 R10, R10 ;  /* 0x0000000a000a7245 */ /* 0x000fe40000201400 */
[----:B------:R-:W-:Y:S02]  /*5c70*/  I2FP.F32.S32 R8, R8 ;  /* 0x0000000800087245 */ /* 0x000fe40000201400 */
[----:B------:R-:W-:Y:S02]  /*5c80*/  FSEL R139, R139, -INF , !P3 ;  /* 0xff8000008b8b7808 */ /* 0x000fe40005800000 */
[----:B------:R-:W-:Y:S01]  /*5c90*/  FSEL R135, R135, -INF , !P1 ;  /* 0xff80000087877808 */ /* 0x000fe20004800000 */
[C---:B------:R-:W-:Y:S01]  /*5ca0*/  FFMA.FTZ R129, -R191.reuse, R10, R21 ;  /* 0x0000000abf817223 */ /* 0x040fe20000010115 */
[----:B------:R-:W-:Y:S01]  /*5cb0*/  ISETP.GT.AND P4, PT, R214, R29, PT ;  /* 0x0000001dd600720c */ /* 0x000fe20003f84270 */
[----:B------:R-:W-:Y:S01]  /*5cc0*/  FFMA.FTZ R18, -R191, R8, R18 ;  /* 0x00000008bf127223 */ /* 0x000fe20000010112 */
[----:B------:R-:W-:-:S02]  /*5cd0*/  ISETP.GE.AND P3, PT, R29, R199, PT ;  /* 0x000000c71d00720c */ /* 0x000fc40003f66270 */
[----:B------:R-:W-:Y:S02]  /*5ce0*/  ISETP.GT.AND P2, PT, R100, R29, PT ;  /* 0x0000001d6400720c */ /* 0x000fe40003f44270 */
[----:B------:R-:W-:Y:S01]  /*5cf0*/  ISETP.GE.AND P1, PT, R29, R198, PT ;  /* 0x000000c61d00720c */ /* 0x000fe20003f26270 */
[----:B------:R-:W-:Y:S01]  /*5d00*/  VIADD R29, R101, 0x58 ;  /* 0x00000058651d7836 */ /* 0x000fe20000000000 */
[----:B------:R-:W-:Y:S02]  /*5d10*/  I2FP.F32.S32 R25, R25 ;  /* 0x0000001900197245 */ /* 0x000fe40000201400 */
[--C-:B------:R-:W-:Y:S02]  /*5d20*/  IADD3 R21, PT, PT, R209, -0x60, -R216.reuse ;  /* 0xffffffa0d1157810 */ /* 0x100fe40007ffe8d8 */
[----:B------:R-:W-:Y:S01]  /*5d30*/  IADD3 R8, PT, PT, R215, -0x61, -R216 ;  /* 0xffffff9fd7087810 */ /* 0x000fe20007ffe8d8 */
[----:B------:R-:W-:Y:S01]  /*5d40*/  FFMA.FTZ R20, -R191, R25, R20 ;  /* 0x00000019bf147223 */ /* 0x000fe20000010114 */
[----:B------:R-:W-:-:S02]  /*5d50*/  FSEL R149, R26, -INF , !P6 ;  /* 0xff8000001a957808 */ /* 0x000fc40007000000 */
[----:B------:R-:W-:Y:S02]  /*5d60*/  ISETP.GT.AND P6, PT, R214, R29, PT ;  /* 0x0000001dd600720c */ /* 0x000fe40003fc4270 */
[----:B------:R-:W-:Y:S02]  /*5d70*/  IABS R21, R21 ;  /* 0x0000001500157213 */ /* 0x000fe40000000000 */
[----:B------:R-:W-:Y:S02]  /*5d80*/  IABS R8, R8 ;  /* 0x0000000800087213 */ /* 0x000fe40000000000 */
[C-C-:B------:R-:W-:Y:S02]  /*5d90*/  IADD3 R10, PT, PT, R209.reuse, -0x61, -R216.reuse ;  /* 0xffffff9fd10a7810 */ /* 0x140fe40007ffe8d8 */
[----:B------:R-:W-:Y:S01]  /*5da0*/  IADD3 R63, PT, PT, R209, -0x68, -R216 ;  /* 0xffffff98d13f7810 */ /* 0x000fe20007ffe8d8 */
[----:B------:R-:W-:Y:S01]  /*5db0*/  VIADD R25, R101, 0x59 ;  /* 0x0000005965197836 */ /* 0x000fe20000000000 */
[----:B------:R-:W-:-:S02]  /*5dc0*/  FSEL R149, R149, -INF , !P5 ;  /* 0xff80000095957808 */ /* 0x000fc40006800000 */
[----:B------:R-:W-:Y:S02]  /*5dd0*/  ISETP.GE.AND P5, PT, R29, R199, PT ;  /* 0x000000c71d00720c */ /* 0x000fe40003fa6270 */
[----:B------:R-:W-:Y:S02]  /*5de0*/  FSEL R145, R27, -INF , !P2 ;  /* 0xff8000001b917808 */ /* 0x000fe40005000000 */
[----:B------:R-:W-:Y:S02]  /*5df0*/  FSEL R133, R20, -INF , !P6 ;  /* 0xff80000014857808 */ /* 0x000fe40007000000 */
[----:B------:R-:W-:Y:S02]  /*5e00*/  I2FP.F32.S32 R21, R21 ;  /* 0x0000001500157245 */ /* 0x000fe40000201400 */
[----:B------:R-:W-:Y:S02]  /*5e10*/  I2FP.F32.S32 R8, R8 ;  /* 0x0000000800087245 */ /* 0x000fe40000201400 */
[----:B------:R-:W-:-:S02]  /*5e20*/  IABS R10, R10 ;  /* 0x0000000a000a7213 */ /* 0x000fc40000000000 */
[----:B------:R-:W-:Y:S01]  /*5e30*/  IABS R63, R63 ;  /* 0x0000003f003f7213 */ /* 0x000fe20000000000 */
[----:B------:R-:W-:Y:S01]  /*5e40*/  FFMA.FTZ R16, -R191, R21, R16 ;  /* 0x00000015bf107223 */ /* 0x000fe20000010110 */
[----:B------:R-:W-:Y:S01]  /*5e50*/  FSEL R145, R145, -INF , !P1 ;  /* 0xff80000091917808 */ /* 0x000fe20004800000 */
[----:B------:R-:W-:Y:S01]  /*5e60*/  FFMA.FTZ R19, -R191, R8, R19 ;  /* 0x00000008bf137223 */ /* 0x000fe20000010113 */
[----:B------:R-:W-:Y:S01]  /*5e70*/  FSEL R133, R133, -INF , !P5 ;  /* 0xff80000085857808 */ /* 0x000fe20006800000 */
[----:B------:R-:W-:Y:S01]  /*5e80*/  VIADD R21, R101, 0x61 ;  /* 0x0000006165157836 */ /* 0x000fe20000000000 */
[----:B------:R-:W-:Y:S02]  /*5e90*/  ISETP.GT.AND P2, PT, R214, R25, PT ;  /* 0x00000019d600720c */ /* 0x000fe40003f44270 */
[----:B------:R-:W-:Y:S02]  /*5ea0*/  ISETP.GE.AND P1, PT, R25, R199, PT ;  /* 0x000000c71900720c */ /* 0x000fe40003f26270 */
[----:B------:R-:W-:-:S02]  /*5eb0*/  ISETP.GT.AND P6, PT, R100, R25, PT ;  /* 0x000000196400720c */ /* 0x000fc40003fc4270 */
[----:B------:R-:W-:Y:S01]  /*5ec0*/  ISETP.GE.AND P5, PT, R25, R198, PT ;  /* 0x000000c61900720c */ /* 0x000fe20003fa6270 */
[----:B------:R-:W-:Y:S01]  /*5ed0*/  VIADD R25, R101, 0x60 ;  /* 0x0000006065197836 */ /* 0x000fe20000000000 */
[----:B------:R-:W-:Y:S02]  /*5ee0*/  I2FP.F32.S32 R10, R10 ;  /* 0x0000000a000a7245 */ /* 0x000fe40000201400 */
[----:B------:R-:W-:Y:S02]  /*5ef0*/  I2FP.F32.S32 R63, R63 ;  /* 0x0000003f003f7245 */ /* 0x000fe40000201400 */
[----:B------:R-:W-:Y:S01]  /*5f00*/  IADD3 R8, PT, PT, R215, -0x69, -R216 ;  /* 0xffffff97d7087810 */ /* 0x000fe20007ffe8d8 */
[----:B------:R-:W-:Y:S01]  /*5f10*/  FFMA.FTZ R67, -R191, R10, R17 ;  /* 0x0000000abf437223 */ /* 0x000fe20000010111 */
[----:B------:R-:W-:Y:S01]  /*5f20*/  FSEL R131, R131, -INF , !P4 ;  /* 0xff80000083837808 */ /* 0x000fe20006000000 */
[----:B------:R-:W-:Y:S01]  /*5f30*/  FFMA.FTZ R63, -R191, R63, R12 ;  /* 0x0000003fbf3f7223 */ /* 0x000fe2000001010c */
[----:B------:R-:W-:-:S02]  /*5f40*/  FSEL R129, R129, -INF , !P2 ;  /* 0xff80000081817808 */ /* 0x000fc40005000000 */
[----:B------:R-:W-:Y:S02]  /*5f50*/  FSEL R141, R23, -INF , !P6 ;  /* 0xff800000178d7808 */ /* 0x000fe40007000000 */
[----:B------:R-:W-:Y:S02]  /*5f60*/  IABS R8, R8 ;  /* 0x0000000800087213 */ /* 0x000fe40000000000 */
[C---:B------:R-:W-:Y:S02]  /*5f70*/  ISETP.GT.AND P4, PT, R100.reuse, R29, PT ;  /* 0x0000001d6400720c */ /* 0x040fe40003f84270 */
[----:B------:R-:W-:Y:S02]  /*5f80*/  ISETP.GT.AND P2, PT, R100, R25, PT ;  /* 0x000000196400720c */ /* 0x000fe40003f44270 */
[----:B------:R-:W-:Y:S02]  /*5f90*/  ISETP.GT.AND P6, PT, R214, R21, PT ;  /* 0x00000015d600720c */ /* 0x000fe40003fc4270 */
[----:B------:R-:W-:-:S02]  /*5fa0*/  IADD3 R10, PT, PT, R215, -0x68, -R216 ;  /* 0xffffff98d70a7810 */ /* 0x000fc40007ffe8d8 */
[----:B------:R-:W-:Y:S01]  /*5fb0*/  IADD3 R12, PT, PT, R209, -0x69, -R216 ;  /* 0xffffff97d10c7810 */ /* 0x000fe20007ffe8d8 */
[----:B------:R-:W-:Y:S01]  /*5fc0*/  VIADD R17, R101, 0x68 ;  /* 0x0000006865117836 */ /* 0x000fe20000000000 */
[----:B------:R-:W-:Y:S02]  /*5fd0*/  FSEL R131, R131, -INF , !P3 ;  /* 0xff80000083837808 */ /* 0x000fe40005800000 */
[----:B------:R-:W-:Y:S02]  /*5fe0*/  FSEL R129, R129, -INF , !P1 ;  /* 0xff80000081817808 */ /* 0x000fe40004800000 */
[----:B------:R-:W-:Y:S02]  /*5ff0*/  FSEL R141, R141, -INF , !P5 ;  /* 0xff8000008d8d7808 */ /* 0x000fe40006800000 */
[----:B------:R-:W-:Y:S02]  /*6000*/  I2FP.F32.S32 R8, R8 ;  /* 0x0000000800087245 */ /* 0x000fe40000201400 */
[----:B------:R-:W-:-:S02]  /*6010*/  ISETP.GE.AND P3, PT, R29, R198, PT ;  /* 0x000000c61d00720c */ /* 0x000fc40003f66270 */
[----:B------:R-:W-:Y:S02]  /*6020*/  FSEL R143, R22, -INF , !P4 ;  /* 0xff800000168f7808 */ /* 0x000fe40006000000 */
[----:B------:R-:W-:Y:S02]  /*6030*/  ISETP.GE.AND P1, PT, R25, R198, PT ;  /* 0x000000c61900720c */ /* 0x000fe40003f26270 */
[----:B------:R-:W-:Y:S02]  /*6040*/  ISETP.GE.AND P5, PT, R21, R199, PT ;  /* 0x000000c71500720c */ /* 0x000fe40003fa6270 */
[----:B------:R-:W-:Y:S02]  /*6050*/  FSEL R123, R18, -INF , !P2 ;  /* 0xff800000127b7808 */ /* 0x000fe40005000000 */
[----:B------:R-:W-:Y:S02]  /*6060*/  FSEL R67, R67, -INF , !P6 ;  /* 0xff80000043437808 */ /* 0x000fe40007000000 */
[----:B------:R-:W-:-:S02]  /*6070*/  ISETP.GT.AND P4, PT, R214, R25, PT ;  /* 0x00000019d600720c */ /* 0x000fc40003f84270 */
[----:B------:R-:W-:Y:S02]  /*6080*/  IABS R10, R10 ;  /* 0x0000000a000a7213 */ /* 0x000fe40000000000 */
[----:B------:R-:W-:Y:S01]  /*6090*/  IABS R12, R12 ;  /* 0x0000000c000c7213 */ /* 0x000fe20000000000 */
[----:B------:R-:W-:Y:S01]  /*60a0*/  FFMA.FTZ R8, -R191, R8, R15 ;  /* 0x00000008bf087223 */ /* 0x000fe2000001010f */
[----:B------:R-:W-:Y:S01]  /*60b0*/  FSEL R143, R143, -INF , !P3 ;  /* 0xff8000008f8f7808 */ /* 0x000fe20005800000 */
[----:B------:R-:W-:Y:S01]  /*60c0*/  IMAD.IADD R15, R215, 0x1, -R216 ;  /* 0x00000001d70f7824 */ /* 0x000fe200078e0ad8 */
[----:B------:R-:W-:Y:S02]  /*60d0*/  FSEL R123, R123, -INF , !P1 ;  /* 0xff8000007b7b7808 */ /* 0x000fe40004800000 */
[----:B------:R-:W-:Y:S02]  /*60e0*/  FSEL R67, R67, -INF , !P5 ;  /* 0xff80000043437808 */ /* 0x000fe40006800000 */
[----:B------:R-:W-:-:S02]  /*60f0*/  ISETP.GE.AND P3, PT, R25, R199, PT ;  /* 0x000000c71900720c */ /* 0x000fc40003f66270 */
[----:B------:R-:W-:Y:S02]  /*6100*/  FSEL R115, R16, -INF , !P4 ;  /* 0xff80000010737808 */ /* 0x000fe40006000000 */
[----:B------:R-:W-:Y:S02]  /*6110*/  ISETP.GT.AND P2, PT, R214, R17, PT ;  /* 0x00000011d600720c */ /* 0x000fe40003f44270 */
[C---:B------:R-:W-:Y:S02]  /*6120*/  ISETP.GE.AND P1, PT, R17.reuse, R199, PT ;  /* 0x000000c71100720c */ /* 0x040fe40003f26270 */
[----:B------:R-:W-:Y:S02]  /*6130*/  ISETP.GT.AND P6, PT, R100, R17, PT ;  /* 0x000000116400720c */ /* 0x000fe40003fc4270 */
[----:B------:R-:W-:Y:S01]  /*6140*/  ISETP.GE.AND P5, PT, R17, R198, PT ;  /* 0x000000c61100720c */ /* 0x000fe20003fa6270 */
[----:B------:R-:W-:Y:S01]  /*6150*/  VIADD R17, R101, 0x69 ;  /* 0x0000006965117836 */ /* 0x000fe20000000000 */
[----:B------:R-:W-:-:S02]  /*6160*/  I2FP.F32.S32 R10, R10 ;  /* 0x0000000a000a7245 */ /* 0x000fc40000201400 */
[----:B------:R-:W-:Y:S02]  /*6170*/  I2FP.F32.S32 R12, R12 ;  /* 0x0000000c000c7245 */ /* 0x000fe40000201400 */
[----:B------:R-:W-:Y:S01]  /*6180*/  ISETP.GT.AND P4, PT, R100, R21, PT ;  /* 0x000000156400720c */ /* 0x000fe20003f84270 */
[----:B------:R-:W-:Y:S01]  /*6190*/  FFMA.FTZ R10, -R191, R10, R14 ;  /* 0x0000000abf0a7223 */ /* 0x000fe2000001010e */
[----:B------:R-:W-:Y:S01]  /*61a0*/  FSEL R115, R115, -INF , !P3 ;  /* 0xff80000073737808 */ /* 0x000fe20005800000 */
[----:B------:R-:W-:Y:S01]  /*61b0*/  FFMA.FTZ R12, -R191, R12, R13 ;  /* 0x0000000cbf0c7223 */ /* 0x000fe2000001010d */
[----:B------:R-:W-:Y:S02]  /*61c0*/  ISETP.GE.AND P3, PT, R21, R198, PT ;  /* 0x000000c61500720c */ /* 0x000fe40003f66270 */
[----:B------:R-:W-:Y:S02]  /*61d0*/  FSEL R121, R19, -INF , !P4 ;  /* 0xff80000013797808 */ /* 0x000fe40006000000 */
[----:B------:R-:W-:-:S02]  /*61e0*/  IABS R15, R15 ;  /* 0x0000000f000f7213 */ /* 0x000fc40000000000 */
[-C--:B------:R-:W-:Y:S02]  /*61f0*/  ISETP.GT.AND P4, PT, R214, R17.reuse, PT ;  /* 0x00000011d600720c */ /* 0x080fe40003f84270 */
[----:B------:R-:W-:Y:S01]  /*6200*/  FSEL R63, R63, -INF , !P2 ;  /* 0xff8000003f3f7808 */ /* 0x000fe20005000000 */
[----:B------:R-:W-:Y:S01]  /*6210*/  VIADD R13, R101, 0x70 ;  /* 0x00000070650d7836 */ /* 0x000fe20000000000 */
[----:B------:R-:W-:Y:S02]  /*6220*/  FSEL R121, R121, -INF , !P3 ;  /* 0xff80000079797808 */ /* 0x000fe40005800000 */
[----:B------:R-:W-:Y:S02]  /*6230*/  ISETP.GT.AND P2, PT, R100, R17, PT ;  /* 0x000000116400720c */ /* 0x000fe40003f44270 */
[----:B------:R-:W-:Y:S02]  /*6240*/  I2FP.F32.S32 R15, R15 ;  /* 0x0000000f000f7245 */ /* 0x000fe40000201400 */
[----:B------:R-:W-:-:S02]  /*6250*/  ISETP.GE.AND P3, PT, R17, R199, PT ;  /* 0x000000c71100720c */ /* 0x000fc40003f66270 */
[----:B------:R-:W-:Y:S02]  /*6260*/  FSEL R10, R10, -INF , !P6 ;  /* 0xff8000000a0a7808 */ /* 0x000fe40007000000 */
[----:B------:R-:W-:Y:S02]  /*6270*/  FSEL R12, R12, -INF , !P4 ;  /* 0xff8000000c0c7808 */ /* 0x000fe40006000000 */
[----:B------:R-:W-:Y:S02]  /*6280*/  FSEL R63, R63, -INF , !P1 ;  /* 0xff8000003f3f7808 */ /* 0x000fe40004800000 */
[----:B------:R-:W-:Y:S01]  /*6290*/  FSEL R117, R8, -INF , !P2 ;  /* 0xff80000008757808 */ /* 0x000fe20005000000 */
[----:B------:R-:W-:Y:S01]  /*62a0*/  FFMA.FTZ R8, -R191, R15, R66 ;  /* 0x0000000fbf087223 */ /* 0x000fe20000010142 */
[----:B------:R-:W-:Y:S02]  /*62b0*/  ISETP.GE.AND P1, PT, R17, R198, PT ;  /* 0x000000c61100720c */ /* 0x000fe40003f26270 */
[----:B------:R-:W-:-:S02]  /*62c0*/  FSEL R119, R10, -INF , !P5 ;  /* 0xff8000000a777808 */ /* 0x000fc40006800000 */
[----:B------:R-:W-:Y:S02]  /*62d0*/  FSEL R113, R12, -INF , !P3 ;  /* 0xff8000000c717808 */ /* 0x000fe40005800000 */
[----:B------:R-:W-:Y:S02]  /*62e0*/  ISETP.GT.AND P6, PT, R214, R13, PT ;  /* 0x0000000dd600720c */ /* 0x000fe40003fc4270 */
[C---:B------:R-:W-:Y:S02]  /*62f0*/  ISETP.GE.AND P5, PT, R13.reuse, R199, PT ;  /* 0x000000c70d00720c */ /* 0x040fe40003fa6270 */
[C---:B------:R-:W-:Y:S02]  /*6300*/  ISETP.GT.AND P4, PT, R100.reuse, R13, PT ;  /* 0x0000000d6400720c */ /* 0x040fe40003f84270 */
[----:B------:R-:W-:Y:S02]  /*6310*/  ISETP.GE.AND P3, PT, R13, R198, PT ;  /* 0x000000c60d00720c */ /* 0x000fe40003f66270 */
[----:B------:R-:W-:-:S02]  /*6320*/  ISETP.GT.AND P2, PT, R100, R101, PT ;  /* 0x000000656400720c */ /* 0x000fc40003f44270 */
[C-C-:B------:R-:W-:Y:S02]  /*6330*/  IADD3 R12, PT, PT, R215.reuse, -0x71, -R216.reuse ;  /* 0xffffff8fd70c7810 */ /* 0x140fe40007ffe8d8 */
[----:B------:R-:W-:Y:S02]  /*6340*/  IADD3 R13, PT, PT, R215, -0x78, -R216 ;  /* 0xffffff88d70d7810 */ /* 0x000fe40007ffe8d8 */
[----:B------:R-:W-:Y:S02]  /*6350*/  FSEL R117, R117, -INF , !P1 ;  /* 0xff80000075757808 */ /* 0x000fe40004800000 */
[----:B------:R-:W-:Y:S02]  /*6360*/  ISETP.GE.AND P1, PT, R101, R198, PT ;  /* 0x000000c66500720c */ /* 0x000fe40003f26270 */
[----:B------:R-:W-:Y:S02]  /*6370*/  FSEL R8, R8, -INF , !P2 ;  /* 0xff80000008087808 */ /* 0x000fe40005000000 */
[----:B------:R-:W-:-:S02]  /*6380*/  IABS R12, R12 ;  /* 0x0000000c000c7213 */ /* 0x000fc40000000000 */
[----:B------:R-:W-:Y:S02]  /*6390*/  IABS R13, R13 ;  /* 0x0000000d000d7213 */ /* 0x000fe40000000000 */
[----:B------:R-:W-:Y:S01]  /*63a0*/  FSEL R8, R8, -INF , !P1 ;  /* 0xff80000008087808 */ /* 0x000fe20004800000 */
[----:B------:R-:W-:Y:S01]  /*63b0*/  VIADD R15, R101, 0x71 ;  /* 0x00000071650f7836 */ /* 0x000fe20000000000 */
[----:B------:R-:W-:Y:S02]  /*63c0*/  I2FP.F32.S32 R12, R12 ;  /* 0x0000000c000c7245 */ /* 0x000fe40000201400 */
[----:B------:R-:W-:Y:S01]  /*63d0*/  I2FP.F32.S32 R13, R13 ;  /* 0x0000000d000d7245 */ /* 0x000fe20000201400 */
[C---:B------:R-:W-:Y:S01]  /*63e0*/  FFMA.FTZ R64, -R191.reuse, R0, R64 ;  /* 0x00000000bf407223 */ /* 0x040fe20000010140 */
[----:B------:R-:W-:Y:S01]  /*63f0*/  FMNMX3.FTZ R0, R8, R87, R93, !PT ;  /* 0x0000005708007276 */ /* 0x000fe2000781005d */
[----:B------:R-:W-:Y:S01]  /*6400*/  FFMA.FTZ R12, -R191, R12, R111 ;  /* 0x0000000cbf0c7223 */ /* 0x000fe2000001016f */
[----:B------:R-:W-:Y:S01]  /*6410*/  IADD3 R10, PT, PT, R215, -0x79, -R216 ;  /* 0xffffff87d70a7810 */ /* 0x000fe20007ffe8d8 */
[----:B------:R-:W-:Y:S01]  /*6420*/  FFMA.FTZ R106, -R191, R13, R106 ;  /* 0x0000000dbf6a7223 */ /* 0x000fe2000001016a */
[----:B------:R-:W-:Y:S01]  /*6430*/  ISETP.GT.AND P2, PT, R100, R15, PT ;  /* 0x0000000f6400720c */ /* 0x000fe20003f44270 */
[----:B------:R-:W-:Y:S01]  /*6440*/  VIADD R13, R101, 0x78 ;  /* 0x00000078650d7836 */ /* 0x000fe20000000000 */
[----:B------:R-:W-:-:S02]  /*6450*/  FMNMX3.FTZ R0, R0, R91, R95, !PT ;  /* 0x0000005b00007276 */ /* 0x000fc4000781005f */
[----:B------:R-:W-:Y:S02]  /*6460*/  ISETP.GE.AND P1, PT, R15, R198, PT ;  /* 0x000000c60f00720c */ /* 0x000fe40003f26270 */
[----:B------:R-:W-:Y:S02]  /*6470*/  IABS R10, R10 ;  /* 0x0000000a000a7213 */ /* 0x000fe40000000000 */
[----:B------:R-:W-:Y:S02]  /*6480*/  FSEL R12, R12, -INF , !P2 ;  /* 0xff8000000c0c7808 */ /* 0x000fe40005000000 */
[----:B------:R-:W-:Y:S02]  /*6490*/  ISETP.GT.AND P2, PT, R100, R13, PT ;  /* 0x0000000d6400720c */ /* 0x000fe40003f44270 */
[----:B------:R-:W-:Y:S02]  /*64a0*/  FMNMX3.FTZ R0, R0, R79, R69, !PT ;  /* 0x0000004f00007276 */ /* 0x000fe40007810045 */
[----:B------:R-:W-:-:S02]  /*64b0*/  I2FP.F32.S32 R10, R10 ;  /* 0x0000000a000a7245 */ /* 0x000fc40000201400 */
[----:B------:R-:W-:Y:S02]  /*64c0*/  FSEL R55, R12, -INF , !P1 ;  /* 0xff8000000c377808 */ /* 0x000fe40004800000 */
[----:B------:R-:W-:Y:S02]  /*64d0*/  ISETP.GE.AND P1, PT, R13, R198, PT ;  /* 0x000000c60d00720c */ /* 0x000fe40003f26270 */
[----:B------:R-:W-:Y:S02]  /*64e0*/  FSEL R53, R106, -INF , !P2 ;  /* 0xff8000006a357808 */ /* 0x000fe40005000000 */
[----:B------:R-:W-:Y:S02]  /*64f0*/  FMNMX3.FTZ R0, R0, R89, R59, !PT ;  /* 0x0000005900007276 */ /* 0x000fe4000781003b */
[----:B------:R-:W-:Y:S01]  /*6500*/  ISETP.GT.AND P2, PT, R214, R101, PT ;  /* 0x00000065d600720c */ /* 0x000fe20003f44270 */
[----:B------:R-:W-:Y:S01]  /*6510*/  FFMA.FTZ R38, -R191, R10, R107 ;  /* 0x0000000abf267223 */ /* 0x000fe2000001016b */
[----:B------:R-:W-:-:S02]  /*6520*/  IADD3 R61, PT, PT, R215, -0x70, -R216 ;  /* 0xffffff90d73d7810 */ /* 0x000fc40007ffe8d8 */
[----:B------:R-:W-:Y:S02]  /*6530*/  FSEL R53, R53, -INF , !P1 ;  /* 0xff80000035357808 */ /* 0x000fe40004800000 */
[----:B------:R-:W-:Y:S02]  /*6540*/  FMNMX3.FTZ R0, R0, R235, R233, !PT ;  /* 0x000000eb00007276 */ /* 0x000fe400078100e9 */
[----:B------:R-:W-:Y:S02]  /*6550*/  ISETP.GE.AND P1, PT, R101, R199, PT ;  /* 0x000000c76500720c */ /* 0x000fe40003f26270 */
[----:B------:R-:W-:Y:S02]  /*6560*/  FSEL R10, R64, -INF , !P2 ;  /* 0xff800000400a7808 */ /* 0x000fe40005000000 */
[----:B------:R-:W-:Y:S02]  /*6570*/  IABS R61, R61 ;  /* 0x0000003d003d7213 */ /* 0x000fe40000000000 */
[----:B------:R-:W-:-:S02]  /*6580*/  FMNMX3.FTZ R0, R0, R57, R225, !PT ;  /* 0x0000003900007276 */ /* 0x000fc400078100e1 */
[----:B------:R-:W-:Y:S02]  /*6590*/  FSEL R10, R10, -INF , !P1 ;  /* 0xff8000000a0a7808 */ /* 0x000fe40004800000 */
[----:B------:R-:W-:Y:S02]  /*65a0*/  I2FP.F32.S32 R61, R61 ;  /* 0x0000003d003d7245 */ /* 0x000fe40000201400 */
[----:B------:R-:W-:Y:S02]  /*65b0*/  FMNMX3.FTZ R0, R0, R223, R221, !PT ;  /* 0x000000df00007276 */ /* 0x000fe400078100dd */
[----:B------:R-:W-:Y:S01]  /*65c0*/  FMNMX3.FTZ R14, R10, R85, R77, !PT ;  /* 0x000000550a0e7276 */ /* 0x000fe2000781004d */
[----:B------:R-:W-:Y:S01]  /*65d0*/  FFMA.FTZ R61, -R191, R61, R110 ;  /* 0x0000003dbf3d7223 */ /* 0x000fe2000001016e */
[----:B------:R-:W-:Y:S02]  /*65e0*/  FMNMX3.FTZ R0, R0, R219, R137, !PT ;  /* 0x000000db00007276 */ /* 0x000fe40007810089 */
[----:B------:R-:W-:-:S02]  /*65f0*/  FMNMX3.FTZ R14, R14, R71, R83, !PT ;  /* 0x000000470e0e7276 */ /* 0x000fc40007810053 */
[----:B------:R-:W-:Y:S02]  /*6600*/  FMNMX3.FTZ R0, R0, R159, R157, !PT ;  /* 0x0000009f00007276 */ /* 0x000fe4000781009d */
[----:B------:R-:W-:Y:S02]  /*6610*/  FMNMX3.FTZ R14, R14, R81, R75, !PT ;  /* 0x000000510e0e7276 */ /* 0x000fe4000781004b */
[----:B------:R-:W-:Y:S02]  /*6620*/  FSEL R61, R61, -INF , !P4 ;  /* 0xff8000003d3d7808 */ /* 0x000fe40006000000 */
[----:B------:R-:W-:Y:S02]  /*6630*/  FMNMX3.FTZ R0, R0, R139, R149, !PT ;  /* 0x0000008b00007276 */ /* 0x000fe40007810095 */
[----:B------:R-:W-:Y:S02]  /*6640*/  FMNMX3.FTZ R14, R14, R73, R65, !PT ;  /* 0x000000490e0e7276 */ /* 0x000fe40007810041 */
[----:B------:R-:W-:-:S02]  /*6650*/  FSEL R61, R61, -INF , !P3 ;  /* 0xff8000003d3d7808 */ /* 0x000fc40005800000 */
[----:B------:R-:W-:Y:S02]  /*6660*/  ISETP.GT.AND P4, PT, R214, R15, PT ;  /* 0x0000000fd600720c */ /* 0x000fe40003f84270 */
[----:B------:R-:W-:Y:S01]  /*6670*/  ISETP.GE.AND P3, PT, R15, R199, PT ;  /* 0x000000c70f00720c */ /* 0x000fe20003f66270 */
[----:B------:R-:W-:Y:S01]  /*6680*/  VIADD R15, R101, 0x79 ;  /* 0x00000079650f7836 */ /* 0x000fe20000000000 */
[----:B------:R-:W-:Y:S02]  /*6690*/  FMNMX3.FTZ R0, R0, R145, R143, !PT ;  /* 0x0000009100007276 */ /* 0x000fe4000781008f */
[----:B------:R-:W-:Y:S02]  /*66a0*/  FMNMX3.FTZ R14, R14, R229, R231, !PT ;  /* 0x000000e50e0e7276 */ /* 0x000fe400078100e7 */
[----:B------:R-:W-:Y:S02]  /*66b0*/  IADD3 R12, PT, PT, R209, -0x70, -R216 ;  /* 0xffffff90d10c7810 */ /* 0x000fe40007ffe8d8 */
[----:B------:R-:W-:-:S02]  /*66c0*/  FMNMX3.FTZ R0, R0, R141, R123, !PT ;  /* 0x0000008d00007276 */ /* 0x000fc4000781007b */
[----:B------:R-:W-:Y:S02]  /*66d0*/  ISETP.GT.AND P1, PT, R100, R15, PT ;  /* 0x0000000f6400720c */ /* 0x000fe40003f24270 */
[----:B------:R-:W-:Y:S02]  /*66e0*/  FMNMX3.FTZ R14, R14, R227, R217, !PT ;  /* 0x000000e30e0e7276 */ /* 0x000fe400078100d9 */
[----:B------:R-:W-:Y:S02]  /*66f0*/  IABS R12, R12 ;  /* 0x0000000c000c7213 */ /* 0x000fe40000000000 */
[----:B------:R-:W-:Y:S02]  /*6700*/  FMNMX3.FTZ R0, R0, R121, R119, !PT ;  /* 0x0000007900007276 */ /* 0x000fe40007810077 */
[----:B------:R-:W-:Y:S02]  /*6710*/  FSEL R38, R38, -INF , !P1 ;  /* 0xff80000026267808 */ /* 0x000fe40004800000 */
[----:B------:R-:W-:-:S02]  /*6720*/  FMNMX3.FTZ R14, R14, R163, R213, !PT ;  /* 0x000000a30e0e7276 */ /* 0x000fc400078100d5 */
[----:B------:R-:W-:Y:S02]  /*6730*/  ISETP.GE.AND P1, PT, R15, R198, PT ;  /* 0x000000c60f00720c */ /* 0x000fe40003f26270 */
[----:B------:R-:W-:Y:S02]  /*6740*/  I2FP.F32.S32 R12, R12 ;  /* 0x0000000c000c7245 */ /* 0x000fe40000201400 */
[----:B------:R-:W-:Y:S02]  /*6750*/  FMNMX3.FTZ R0, R0, R117, R61, !PT ;  /* 0x0000007500007276 */ /* 0x000fe4000781003d */
[----:B------:R-:W-:Y:S02]  /*6760*/  FMNMX3.FTZ R14, R14, R161, R155, !PT ;  /* 0x000000a10e0e7276 */ /* 0x000fe4000781009b */
[----:B------:R-:W-:Y:S02]  /*6770*/  FSEL R38, R38, -INF , !P1 ;  /* 0xff80000026267808 */ /* 0x000fe40004800000 */
[----:B------:R-:W-:-:S02]  /*6780*/  ISETP.GT.AND P2, PT, R214, R13, PT ;  /* 0x0000000dd600720c */ /* 0x000fc40003f44270 */
[----:B------:R-:W-:Y:S02]  /*6790*/  ISETP.GE.AND P1, PT, R13, R199, PT ;  /* 0x000000c70d00720c */ /* 0x000fe40003f26270 */
[C-C-:B------:R-:W-:Y:S02]  /*67a0*/  IADD3 R16, PT, PT, R209.reuse, -0x71, -R216.reuse ;  /* 0xffffff8fd1107810 */ /* 0x140fe40007ffe8d8 */
[----:B------:R-:W-:Y:S01]  /*67b0*/  IADD3 R17, PT, PT, R209, -0x78, -R216 ;  /* 0xffffff88d1117810 */ /* 0x000fe20007ffe8d8 */
[----:B------:R-:W-:Y:S01]  /*67c0*/  FFMA.FTZ R108, -R191, R12, R108 ;  /* 0x0000000cbf6c7223 */ /* 0x000fe2000001016c */
[----:B------:R-:W-:Y:S02]  /*67d0*/  FMNMX3.FTZ R13, R0, R55, R53, !PT ;  /* 0x00000037000d7276 */ /* 0x000fe40007810035 */
[----:B------:R-:W-:Y:S02]  /*67e0*/  FMNMX3.FTZ R14, R14, R147, R153, !PT ;  /* 0x000000930e0e7276 */ /* 0x000fe40007810099 */
[----:B------:R-:W-:-:S02]  /*67f0*/  IADD3 R12, PT, PT, R209, -0x79, -R216 ;  /* 0xffffff87d10c7810 */ /* 0x000fc40007ffe8d8 */
[----:B------:R-:W-:Y:S02]  /*6800*/  IABS R16, R16 ;  /* 0x0000001000107213 */ /* 0x000fe40000000000 */
[----:B------:R-:W-:Y:S02]  /*6810*/  IABS R17, R17 ;  /* 0x0000001100117213 */ /* 0x000fe40000000000 */
[----:B------:R-:W-:Y:S02]  /*6820*/  FMNMX.FTZ R0, R38, R13, !PT ;  /* 0x0000000d26007209 */ /* 0x000fe40007810000 */
[----:B------:R-:W-:Y:S02]  /*6830*/  FMNMX3.FTZ R14, R14, R151, R135, !PT ;  /* 0x000000970e0e7276 */ /* 0x000fe40007810087 */
[----:B------:R-:W-:Y:S02]  /*6840*/  IABS R12, R12 ;  /* 0x0000000c000c7213 */ /* 0x000fe40000000000 */
[----:B------:R-:W-:-:S02]  /*6850*/  I2FP.F32.S32 R16, R16 ;  /* 0x0000001000107245 */ /* 0x000fc40000201400 */
[----:B------:R-:W-:Y:S01]  /*6860*/  I2FP.F32.S32 R17, R17 ;  /* 0x0000001100117245 */ /* 0x000fe20000201400 */
[----:B------:R-:W1:Y:S01]  /*6870*/  SHFL.BFLY PT, R13, R0, 0x2, 0x1f ;  /* 0x0c401f00000d7f89 */ /* 0x000e6200000e0000 */
[----:B------:R-:W-:Y:S02]  /*6880*/  FMNMX3.FTZ R14, R14, R131, R133, !PT ;  /* 0x000000830e0e7276 */ /* 0x000fe40007810085 */
[----:B------:R-:W-:Y:S01]  /*6890*/  I2FP.F32.S32 R12, R12 ;  /* 0x0000000c000c7245 */ /* 0x000fe20000201400 */
[C---:B------:R-:W-:Y:S01]  /*68a0*/  FFMA.FTZ R16, -R191.reuse, R16, R109 ;  /* 0x00000010bf107223 */ /* 0x040fe2000001016d */
[C---:B------:R-:W-:Y:S01]  /*68b0*/  FFMA.FTZ R17, -R191.reuse, R17, R104 ;  /* 0x00000011bf117223 */ /* 0x040fe20000010168 */
[----:B------:R-:W-:Y:S02]  /*68c0*/  FSEL R41, R108, -INF , !P6 ;  /* 0xff8000006c297808 */ /* 0x000fe40007000000 */
[----:B------:R-:W-:Y:S01]  /*68d0*/  FMNMX3.FTZ R14, R14, R129, R115, !PT ;  /* 0x000000810e0e7276 */ /* 0x000fe20007810073 */
[----:B------:R-:W-:Y:S01]  /*68e0*/  FFMA.FTZ R12, -R191, R12, R105 ;  /* 0x0000000cbf0c7223 */ /* 0x000fe20000010169 */
        /* <DEDUP_REMOVED lines=20> */
[----:B--2---:R-:W-:Y:S01]  /*6a30*/  FMUL.FTZ R46, R33, R0 ;  /* 0x00000000212e7220 */ /* 0x004fe20000410000 */
[----:B------:R-:W-:-:S04]  /*6a40*/  IMAD.IADD R168, R127, 0x1, R6 ;  /* 0x000000017fa87824 */ /* 0x000fc800078e0206 */
[----:B------:R-:W-:Y:S01]  /*6a50*/  FSEL R46, R46, RZ, P1 ;  /* 0x000000ff2e2e7208 */ /* 0x000fe20000800000 */
[----:B------:R-:W-:-:S04]  /*6a60*/  IMAD R168, R168, 0x2, R9 ;  /* 0x00000002a8a87824 */ /* 0x000fc800078e0209 */
[-C--:B------:R-:W-:Y:S01]  /*6a70*/  FFMA.FTZ R47, R8, R33.reuse, -R46 ;  /* 0x00000021082f7223 */ /* 0x080fe2000001082e */
[----:B-1----:R-:W-:Y:S01]  /*6a80*/  FMNMX.FTZ R36, R13, R36, !PT ;  /* 0x000000240d247209 */ /* 0x002fe20007810000 */
[----:B------:R-:W-:Y:S02]  /*6a90*/  IMAD.IADD R103, R7, 0x1, R168 ;  /* 0x0000000107677824 */ /* 0x000fe400078e02a8 */
[-CC-:B------:R-:W-:Y:S01]  /*6aa0*/  FFMA.FTZ R44, R87, R33.reuse, -R46.reuse ;  /* 0x00000021572c7223 */ /* 0x180fe2000001082e */
[-C--:B------:R-:W-:Y:S01]  /*6ab0*/  FFMA.FTZ R45, R93, R33.reuse, -R46 ;  /* 0x000000215d2d7223 */ /* 0x080fe2000001082e */
[----:B------:R-:W-:Y:S01]  /*6ac0*/  FSETP.NEU.FTZ.AND P1, PT, R36, -INF , PT ;  /* 0xff8000002400780b */ /* 0x000fe20003f3d000 */
[----:B------:R-:W-:Y:S01]  /*6ad0*/  FMUL.FTZ R8, R33, R36 ;  /* 0x0000002421087220 */ /* 0x000fe20000410000 */
[----:B------:R-:W-:Y:S02]  /*6ae0*/  IMAD.IADD R164, R5, 0x1, R168 ;  /* 0x0000000105a47824 */ /* 0x000fe400078e02a8 */
[----:B------:R-:W-:Y:S01]  /*6af0*/  FFMA.FTZ R32, R95, R33, -R46 ;  /* 0x000000215f207223 */ /* 0x000fe2000001082e */
[----:B------:R-:W-:-:S02]  /*6b00*/  IMAD.IADD R102, R5, 0x1, R103 ;  /* 0x0000000105667824 */ /* 0x000fc400078e0267 */
[-C--:B------:R-:W-:Y:S01]  /*6b10*/  FFMA.FTZ R43, R79, R33.reuse, -R46 ;  /* 0x000000214f2b7223 */ /* 0x080fe2000001082e */
[----:B------:R-:W-:Y:S01]  /*6b20*/  FSEL R8, R8, RZ, P1 ;  /* 0x000000ff08087208 */ /* 0x000fe20000800000 */
[----:B------:R-:W1:Y:S04]  /*6b30*/  LDSM.16.MT88.4 R92, [R168+0x6000] ;  /* 0x00600000a85c783b */ /* 0x000e680000004200 */
[-CC-:B------:R-:W-:Y:S01]  /*6b40*/  FFMA.FTZ R50, R85, R33.reuse, -R8.reuse ;  /* 0x0000002155327223 */ /* 0x180fe20000010808 */
[-C--:B------:R-:W-:Y:S01]  /*6b50*/  FFMA.FTZ R49, R77, R33.reuse, -R8 ;  /* 0x000000214d317223 */ /* 0x080fe20000010808 */
[----:B------:R-:W2:Y:S04]  /*6b60*/  LDSM.16.MT88.4 R84, [R164+0x6000] ;  /* 0x00600000a454783b */ /* 0x000ea80000004200 */
[----:B------:R-:W3:Y:S04]  /*6b70*/  LDSM.16.MT88.4 R76, [R103+0x6000] ;  /* 0x00600000674c783b */ /* 0x000ee80000004200 */
[----:B------:R-:W4:Y:S01]  /*6b80*/  LDSM.16.MT88.4 R12, [R102+0x6000] ;  /* 0x00600000660c783b */ /* 0x000f220000004200 */
[-C--:B------:R-:W-:Y:S01]  /*6b90*/  FFMA.FTZ R34, R91, R33.reuse, -R46 ;  /* 0x000000215b227223 */ /* 0x080fe2000001082e */
[-CC-:B------:R-:W-:Y:S01]  /*6ba0*/  FFMA.FTZ R51, R10, R33.reuse, -R8.reuse ;  /* 0x000000210a337223 */ /* 0x180fe20000010808 */
[-C--:B------:R-:W-:Y:S01]  /*6bb0*/  FFMA.FTZ R48, R71, R33.reuse, -R8 ;  /* 0x0000002147307223 */ /* 0x080fe20000010808 */
[----:B------:R-:W-:Y:S01]  /*6bc0*/  MUFU.EX2 R47, R47 ;  /* 0x0000002f002f7308 */ /* 0x000fe20000000800 */
[----:B------:R-:W5:Y:S04]  /*6bd0*/  LDSM.16.MT88.4 R16, [R102+0x6800] ;  /* 0x006800006610783b */ /* 0x000f680000004200 */
[----:B------:R-:W5:Y:S03]  /*6be0*/  LDSM.16.MT88.4 R24, [R164+0x6800] ;  /* 0x00680000a418783b */ /* 0x000f660000004200 */
[----:B------:R-:W1:Y:S01]  /*6bf0*/  MUFU.EX2 R44, R44 ;  /* 0x0000002c002c7308 */ /* 0x000e620000000800 */
[----:B------:R-:W5:Y:S04]  /*6c00*/  LDSM.16.MT88.4 R20, [R103+0x6800] ;  /* 0x006800006714783b */ /* 0x000f680000004200 */
[----:B------:R-:W5:Y:S03]  /*6c10*/  LDSM.16.MT88.4 R28, [R168+0x6800] ;  /* 0x00680000a81c783b */ /* 0x000f660000004200 */
[----:B------:R-:W-:Y:S08]  /*6c20*/  MUFU.EX2 R45, R45 ;  /* 0x0000002d002d7308 */ /* 0x000ff00000000800 */
[----:B------:R-:W2:Y:S08]  /*6c30*/  MUFU.EX2 R34, R34 ;  /* 0x0000002200227308 */ /* 0x000eb00000000800 */
        /* <DEDUP_REMOVED lines=21> */
[----:B------:R-:W-:Y:S01]  /*6d90*/  MUFU.EX2 R40, R40 ;  /* 0x0000002800287308 */ /* 0x000fe20000000800 */
[C---:B------:R-:W-:Y:S07]  /*6da0*/  HMMA.16816.F32 R92, R68.reuse, R94, RZ ;  /* 0x0000005e445c723c */ /* 0x040fee00000018ff */
[----:B------:R-:W3:Y:S01]  /*6db0*/  MUFU.EX2 R9, R9 ;  /* 0x0000000900097308 */ /* 0x000ee20000000800 */
[C---:B------:R-:W-:Y:S07]  /*6dc0*/  HMMA.16816.F32 R84, R68.reuse, R86, RZ ;  /* 0x000000564454723c */ /* 0x040fee00000018ff */
[----:B------:R-:W-:Y:S01]  /*6dd0*/  MUFU.EX2 R6, R6 ;  /* 0x0000000600067308 */ /* 0x000fe20000000800 */
[C---:B------:R-:W-:Y:S07]  /*6de0*/  HMMA.16816.F32 R76, R68.reuse, R78, RZ ;  /* 0x0000004e444c723c */ /* 0x040fee00000018ff */
[----:B------:R-:W4:Y:S01]  /*6df0*/  MUFU.EX2 R7, R7 ;  /* 0x0000000700077308 */ /* 0x000f220000000800 */
[C---:B------:R-:W-:Y:S08]  /*6e00*/  HMMA.16816.F32 R72, R68.reuse, R12, RZ ;  /* 0x0000000c4448723c */ /* 0x040ff000000018ff */
[----:B------:R-:W-:Y:S01]  /*6e10*/  HMMA.16816.F32 R68, R68, R14, RZ ;  /* 0x0000000e4444723c */ /* 0x000fe200000018ff */
[----:B-1----:R-:W-:-:S02]  /*6e20*/  F2FP.F16.F32.PACK_AB R13, R43, R32 ;  /* 0x000000202b0d723e */ /* 0x002fc400000000ff */
[----:B--2---:R-:W-:Y:S02]  /*6e30*/  F2FP.F16.F32.PACK_AB R15, R5, R10 ;  /* 0x0000000a050f723e */ /* 0x004fe400000000ff */
[----:B---3--:R-:W-:Y:S02]  /*6e40*/  F2FP.F16.F32.PACK_AB R12, R9, R40 ;  /* 0x00000028090c723e */ /* 0x008fe400000000ff */
[----:B----4-:R-:W-:-:S07]  /*6e50*/  F2FP.F16.F32.PACK_AB R14, R7, R6 ;  /* 0x00000006070e723e */ /* 0x010fce00000000ff */
[C---:B-----5:R-:W-:Y:S08]  /*6e60*/  HMMA.16816.F32 R72, R12.reuse, R16, R72 ;  /* 0x000000100c48723c */ /* 0x060ff00000001848 */
        /* <DEDUP_REMOVED lines=15> */
[----:B------:R-:W-:Y:S01]  /*6f60*/  MUFU.EX2 R42, R42 ;  /* 0x0000002a002a7308 */ /* 0x000fe20000000800 */
[C---:B------:R-:W-:Y:S07]  /*6f70*/  HMMA.16816.F32 R80, R12.reuse, R20, R80 ;  /* 0x000000140c50723c */ /* 0x040fee0000001850 */
[----:B------:R-:W4:Y:S01]  /*6f80*/  MUFU.EX2 R57, R57 ;  /* 0x0000003900397308 */ /* 0x000f220000000800 */
[C---:B------:R-:W-:Y:S01]  /*6f90*/  HMMA.16816.F32 R76, R12.reuse, R22, R76 ;  /* 0x000000160c4c723c */ /* 0x040fe2000000184c */
[----:B------:R-:W5:Y:S06]  /*6fa0*/  LDSM.16.MT88.4 R20, [R103+0x7000] ;  /* 0x007000006714783b */ /* 0x000f6c0000004200 */
[----:B------:R-:W-:Y:S08]  /*6fb0*/  MUFU.EX2 R65, R65 ;  /* 0x0000004100417308 */ /* 0x000ff00000000800 */
[----:B------:R-:W1:Y:S08]  /*6fc0*/  MUFU.EX2 R54, R54 ;  /* 0x0000003600367308 */ /* 0x000e700000000800 */
[----:B------:R-:W-:Y:S08]  /*6fd0*/  MUFU.EX2 R56, R56 ;  /* 0x0000003800387308 */ /* 0x000ff00000000800 */
[----:B------:R-:W3:Y:S01]  /*6fe0*/  MUFU.EX2 R105, R105 ;  /* 0x0000006900697308 */ /* 0x000ee20000000800 */
[C---:B------:R-:W-:Y:S08]  /*6ff0*/  HMMA.16816.F32 R96, R12.reuse, R28, R96 ;  /* 0x0000001c0c60723c */ /* 0x040ff00000001860 */
[----:B------:R-:W-:Y:S01]  /*7000*/  HMMA.16816.F32 R92, R12, R30, R92 ;  /* 0x0000001e0c5c723c */ /* 0x000fe2000000185c */
[----:B------:R-:W5:Y:S01]  /*7010*/  LDSM.16.MT88.4 R28, [R168+0x7000] ;  /* 0x00700000a81c783b */ /* 0x000f620000004200 */
[----:B--2---:R-:W-:-:S02]  /*7020*/  F2FP.F16.F32.PACK_AB R13, R52, R59 ;  /* 0x0000003b340d723e */ /* 0x004fc400000000ff */
[----:B----4-:R-:W-:Y:S02]  /*7030*/  F2FP.F16.F32.PACK_AB R15, R57, R42 ;  /* 0x0000002a390f723e */ /* 0x010fe400000000ff */
        /* <DEDUP_REMOVED lines=19> */
[C---:B-----5:R-:W-:Y:S07]  /*7170*/  HMMA.16816.F32 R80, R12.reuse, R20, R80 ;  /* 0x000000140c50723c */ /* 0x060fee0000001850 */
        /* <DEDUP_REMOVED lines=34> */
[----:B------:R-:W-:Y:S06]  /*73a0*/  LDSM.16.MT88.4 R20, [R102+0x8000] ;  /* 0x008000006614783b */ /* 0x000fec0000004200 */
[----:B------:R-:W-:Y:S08]  /*73b0*/  MUFU.EX2 R106, R106 ;  /* 0x0000006a006a7308 */ /* 0x000ff00000000800 */
[----:B------:R-:W5:Y:S08]  /*73c0*/  MUFU.EX2 R147, R147 ;  /* 0x0000009300937308 */ /* 0x000f700000000800 */
[----:B------:R-:W-:Y:S08]  /*73d0*/  MUFU.EX2 R108, R108 ;  /* 0x0000006c006c7308 */ /* 0x000ff00000000800 */
[----:B------:R-:W1:Y:S01]  /*73e0*/  MUFU.EX2 R151, R151 ;  /* 0x0000009700977308 */ /* 0x000e620000000800 */
[C---:B------:R-:W-:Y:S08]  /*73f0*/  HMMA.16816.F32 R96, R12.reuse, R28, R96 ;  /* 0x0000001c0c60723c */ /* 0x040ff00000001860 */
[----:B------:R-:W-:Y:S01]  /*7400*/  HMMA.16816.F32 R92, R12, R30, R92 ;  /* 0x0000001e0c5c723c */ /* 0x000fe2000000185c */
[----:B------:R-:W3:Y:S01]  /*7410*/  LDSM.16.MT88.4 R28, [R168+0x8000] ;  /* 0x00800000a81c783b */ /* 0x000ee20000004200 */
[----:B--2---:R-:W-:-:S02]  /*7420*/  F2FP.F16.F32.PACK_AB R13, R66, R137 ;  /* 0x00000089420d723e */ /* 0x004fc400000000ff */
[----:B----4-:R-:W-:Y:S02]  /*7430*/  F2FP.F16.F32.PACK_AB R15, R139, R104 ;  /* 0x000000688b0f723e */ /* 0x010fe400000000ff */
        /* <DEDUP_REMOVED lines=47> */
[----:B------:R-:W3:Y:S08]  /*7730*/  MUFU.EX2 R121, R121 ;  /* 0x0000007900797308 */ /* 0x000ef00000000800 */
        /* <DEDUP_REMOVED lines=8> */
[----:B------:R-:W-:-:S06]  /*77c0*/  FADD.FTZ R50, R51, R50 ;  /* 0x0000003233327221 */ /* 0x000fcc0000010000 */
[C---:B------:R-:W-:Y:S08]  /*77d0*/  HMMA.16816.F32 R92, R12.reuse, R30, R92 ;  /* 0x0000001e0c5c723c */ /* 0x040ff0000000185c */
[C---:B------:R-:W-:Y:S08]  /*77e0*/  HMMA.16816.F32 R84, R12.reuse, R26, R84 ;  /* 0x0000001a0c54723c */ /* 0x040ff00000001854 */
[C---:B--2---:R-:W-:Y:S08]  /*77f0*/  HMMA.16816.F32 R72, R12.reuse, R20, R72 ;  /* 0x000000140c48723c */ /* 0x044ff00000001848 */
[----:B------:R-:W-:Y:S01]  /*7800*/  HMMA.16816.F32 R68, R12, R22, R68 ;  /* 0x000000160c44723c */ /* 0x000fe20000001844 */
[----:B---3--:R-:W-:Y:S01]  /*7810*/  F2FP.F16.F32.PACK_AB R13, R121, R118 ;  /* 0x00000076790d723e */ /* 0x008fe200000000ff */
[----:B------:R-:W-:Y:S01]  /*7820*/  FADD.FTZ R45, R45, R44 ;  /* 0x0000002c2d2d7221 */ /* 0x000fe20000010000 */
[----:B----4-:R-:W-:Y:S01]  /*7830*/  F2FP.F16.F32.PACK_AB R15, R120, R119 ;  /* 0x00000077780f723e */ /* 0x010fe200000000ff */
[----:B------:R-:W2:Y:S01]  /*7840*/  LDSM.16.MT88.4 R28, [R168+0x9000] ;  /* 0x00900000a81c783b */ /* 0x000ea20000004200 */
[----:B-----5:R-:W-:-:S02]  /*7850*/  F2FP.F16.F32.PACK_AB R12, R122, R115 ;  /* 0x000000737a0c723e */ /* 0x020fc400000000ff */
[----:B-1----:R-:W-:Y:S01]  /*7860*/  F2FP.F16.F32.PACK_AB R14, R124, R63 ;  /* 0x0000003f7c0e723e */ /* 0x002fe200000000ff */
[----:B------:R-:W-:Y:S01]  /*7870*/  FADD.FTZ R45, R34, R45 ;  /* 0x0000002d222d7221 */ /* 0x000fe20000010000 */
[----:B------:R-:W1:Y:S04]  /*7880*/  LDSM.16.MT88.4 R24, [R103+0x9000] ;  /* 0x009000006718783b */ /* 0x000e680000004200 */
[----:B------:R-:W3:Y:S01]  /*7890*/  LDSM.16.MT88.4 R20, [R102+0x9000] ;  /* 0x009000006614783b */ /* 0x000ee20000004200 */
        /* <DEDUP_REMOVED lines=16> */
[----:B------:R-:W4:Y:S01]  /*79a0*/  LDSM.16.MT88.4 R16, [R168+0x9800] ;  /* 0x00980000a810783b */ /* 0x000f220000004200 */
[----:B------:R-:W-:Y:S01]  /*79b0*/  FADD.FTZ R6, R42, R59 ;  /* 0x0000003b2a067221 */ /* 0x000fe20000010000 */
[----:B------:R-:W-:-:S03]  /*79c0*/  FADD.FTZ R56, R56, R65 ;  /* 0x0000004138387221 */ /* 0x000fc60000010000 */
[----:B------:R-:W-:Y:S01]  /*79d0*/  FADD.FTZ R6, R57, R6 ;  /* 0x0000000639067221 */ /* 0x000fe20000010000 */
[----:B------:R-:W-:Y:S01]  /*79e0*/  FADD.FTZ R105, R105, R56 ;  /* 0x0000003869697221 */ /* 0x000fe20000010000 */
[C---:B--2---:R-:W-:Y:S02]  /*79f0*/  HMMA.16816.F32 R96, R12.reuse, R28, R96 ;  /* 0x0000001c0c60723c */ /* 0x044fe40000001860 */
        /* <DEDUP_REMOVED lines=19> */
[----:B------:R-:W-:Y:S08]  /*7b30*/  MUFU.EX2 R28, R28 ;  /* 0x0000001c001c7308 */ /* 0x000ff00000000800 */
[----:B------:R-:W5:Y:S08]  /*7b40*/  MUFU.EX2 R213, R213 ;  /* 0x000000d500d57308 */ /* 0x000f700000000800 */
[----:B------:R-:W-:Y:S08]  /*7b50*/  MUFU.EX2 R29, R29 ;  /* 0x0000001d001d7308 */ /* 0x000ff00000000800 */
[----:B------:R-:W4:Y:S08]  /*7b60*/  MUFU.EX2 R30, R30 ;  /* 0x0000001e001e7308 */ /* 0x000f300000000800 */
[----:B------:R-:W-:Y:S08]  /*7b70*/  MUFU.EX2 R5, R37 ;  /* 0x0000002500057308 */ /* 0x000ff00000000800 */
[----:B------:R-:W4:Y:S01]  /*7b80*/  MUFU.EX2 R212, R212 ;  /* 0x000000d400d47308 */ /* 0x000f220000000800 */
        /* <DEDUP_REMOVED lines=11> */
[C---:B---3--:R-:W-:Y:S08]  /*7c40*/  HMMA.16816.F32 R72, R12.reuse, R20, R72 ;  /* 0x000000140c48723c */ /* 0x048ff00000001848 */
[----:B------:R-:W-:Y:S01]  /*7c50*/  HMMA.16816.F32 R68, R12, R22, R68 ;  /* 0x000000160c44723c */ /* 0x000fe20000001844 */
[----:B--2---:R-:W-:Y:S01]  /*7c60*/  F2FP.F16.F32.PACK_AB R13, R126, R61 ;  /* 0x0000003d7e0d723e */ /* 0x004fe200000000ff */
[----:B------:R-:W-:Y:S01]  /*7c70*/  FADD.FTZ R110, R110, R139 ;  /* 0x0000008b6e6e7221 */ /* 0x000fe20000010000 */
[----:B-----5:R-:W-:Y:S01]  /*7c80*/  F2FP.F16.F32.PACK_AB R15, R213, R28 ;  /* 0x0000001cd50f723e */ /* 0x020fe200000000ff */
[----:B------:R-:W-:Y:S01]  /*7c90*/  FADD.FTZ R114, R114, R151 ;  /* 0x0000009772727221 */ /* 0x000fe20000010000 */
[----:B----4-:R-:W-:Y:S01]  /*7ca0*/  F2FP.F16.F32.PACK_AB R12, R30, R29 ;  /* 0x0000001d1e0c723e */ /* 0x010fe200000000ff */
        /* <DEDUP_REMOVED lines=24> */
[----:B-1----:R-:W-:Y:S01]  /*7e30*/  HMMA.16816.F32 R88, R12, R24, R88 ;  /* 0x000000180c58723c */ /* 0x002fe20000001858 */
[----:B------:R-:W-:Y:S01]  /*7e40*/  BSSY B2, `(.L_x_13041) ;  /* 0x0000567000027945 */ /* 0x000fe20003800000 */
[----:B------:R-:W-:Y:S01]  /*7e50*/  FADD.FTZ R28, R28, R61 ;  /* 0x0000003d1c1c7221 */ /* 0x000fe20000010000 */
[----:B------:R-:W-:-:S05]  /*7e60*/  FADD.FTZ R5, R5, R30 ;  /* 0x0000001e05057221 */ /* 0x000fca0000010000 */
[----:B------:R-:W-:Y:S01]  /*7e70*/  HMMA.16816.F32 R84, R12, R26, R84 ;  /* 0x0000001a0c54723c */ /* 0x000fe20000001854 */
[----:B------:R-:W-:Y:S01]  /*7e80*/  FADD.FTZ R213, R213, R28 ;  /* 0x0000001cd5d57221 */ /* 0x000fe20000010000 */
[----:B------:R-:W-:-:S06]  /*7e90*/  FADD.FTZ R212, R212, R5 ;  /* 0x00000005d4d47221 */ /* 0x000fcc0000010000 */
[C---:B--2---:R-:W-:Y:S08]  /*7ea0*/  HMMA.16816.F32 R80, R12.reuse, R20, R80 ;  /* 0x000000140c50723c */ /* 0x044ff00000001850 */
        /* <DEDUP_REMOVED lines=72> */
.L_x_13044:
        /* <DEDUP_REMOVED lines=8> */
.L_x_13045:
[----:B------:R-:W-:Y:S05]  /*83b0*/  BSYNC.RECONVERGENT B0 ;  /* 0x0000000000007941 */ /* 0x000fea0003800200 */
.L_x_13043:
[----:B------:R-:W-:Y:S01]  /*83c0*/  ISETP.GE.AND P1, PT, R196, R192, PT ;  /* 0x000000c0c400720c */ /* 0x000fe20003f26270 */
[----:B------:R-:W-:Y:S01]  /*83d0*/  BSSY.RECONVERGENT B1, `(.L_x_13046) ;  /* 0x000036c000017945 */ /* 0x000fe20003800200 */
[----:B------:R-:W-:Y:S02]  /*83e0*/  IADD3 R8, P2, PT, R11, R186, RZ ;  /* 0x000000ba0b087210 */ /* 0x000fe40007f5e0ff */
[C-C-:B------:R-:W-:Y:S02]  /*83f0*/  IADD3 R237, PT, PT, R209.reuse, 0x68, -R216.reuse ;  /* 0x00000068d1ed7810 */ /* 0x140fe40007ffe8d8 */
[C-C-:B------:R-:W-:Y:S01]  /*8400*/  IADD3 R236, PT, PT, R209.reuse, 0x67, -R216.reuse ;  /* 0x00000067d1ec7810 */ /* 0x140fe20007ffe8d8 */
[----:B------:R-:W-:Y:S01]  /*8410*/  IMAD.X R9, R4, 0x1, R187, P2 ;  /* 0x0000000104097824 */ /* 0x000fe200010e06bb */
[----:B------:R-:W-:Y:S02]  /*8420*/  IABS R237, R237 ;  /* 0x000000ed00ed7213 */ /* 0x000fe40000000000 */
[----:B------:R-:W-:-:S02]  /*8430*/  IADD3 R235, PT, PT, R209, 0x60, -R216 ;  /* 0x00000060d1eb7810 */ /* 0x000fc40007ffe8d8 */
[----:B------:R-:W-:Y:S01]  /*8440*/  IABS R236, R236 ;  /* 0x000000ec00ec7213 */ /* 0x000fe20000000000 */
[----:B------:R-:W-:Y:S01]  /*8450*/  @!P1 IMAD.MOV.U32 R14, RZ, RZ, R8 ;  /* 0x000000ffff0e9224 */ /* 0x000fe200078e0008 */
[CC--:B------:R-:W-:Y:S01]  /*8460*/  @!P1 LEA R16, P3, R176.reuse, R8.reuse, 0x6 ;  /* 0x00000008b0109211 */ /* 0x0c0fe200078630ff */
[----:B------:R-:W-:Y:S01]  /*8470*/  @!P1 IMAD.MOV.U32 R15, RZ, RZ, R9 ;  /* 0x000000ffff0f9224 */ /* 0x000fe200078e0009 */
[----:B------:R-:W-:Y:S01]  /*8480*/  @P1 STS.128 [R193+0x6000], RZ ;  /* 0x006000ffc1001388 */ /* 0x000fe20000000c00 */
[C---:B------:R-:W-:Y:S01]  /*8490*/  @!P1 IMAD R6, R177.reuse, 0x60, RZ ;  /* 0x00000060b1069824 */ /* 0x040fe200078e02ff */
[C---:B------:R-:W-:Y:S01]  /*84a0*/  @!P1 LEA.HI.X R17, R176.reuse, R9, R177, 0x6, P3 ;  /* 0x00000009b0119211 */ /* 0x040fe200018f34b1 */
[----:B------:R-:W-:Y:S01]  /*84b0*/  @!P1 IMAD.WIDE.U32 R14, R176, 0x60, R14 ;  /* 0x00000060b00e9825 */ /* 0x000fe200078e000e */
[----:B------:R-:W-:Y:S01]  /*84c0*/  @!PT LDS RZ, [RZ] ;  /* 0x00000000fffff984 */ /* 0x000fe20000000800 */
[----:B------:R-:W-:Y:S01]  /*84d0*/  @!PT LDS RZ, [RZ] ;  /* 0x00000000fffff984 */ /* 0x000fe20000000800 */
[----:B------:R-:W-:Y:S01]  /*84e0*/  @!PT LDS RZ, [RZ] ;  /* 0x00000000fffff984 */ /* 0x000fe20000000800 */
[----:B------:R-:W-:Y:S01]  /*84f0*/  @!P1 LDGSTS.E.BYPASS.LTC128B.128 [R193+0x6000], desc[UR4][R186.64] ;  /* 0x06000000bac19fae */ /* 0x000fe2000b981a04 */
[----:B------:R-:W-:Y:S02]  /*8500*/  IABS R235, R235 ;  /* 0x000000eb00eb7213 */ /* 0x000fe40000000000 */
        /* <DEDUP_REMOVED lines=13> */
[----:B------:R-:W-:Y:S01]  /*85e0*/  @!P1 IMAD R4, R177, 0xc0, RZ ;  /* 0x000000c0b1049824 */ /* 0x000fe200078e02ff */
[C---:B------:R-:W-:Y:S01]  /*85f0*/  @!P1 LEA.HI.X R19, R176.reuse, R9, R177, 0x7, P2 ;  /* 0x00000009b0139211 */ /* 0x040fe200010f3cb1 */
[----:B------:R-:W-:Y:S01]  /*8600*/  @!P1 IMAD.WIDE.U32 R10, R176, 0xc0, R10 ;  /* 0x000000c0b00a9825 */ /* 0x000fe200078e000a */
[----:B------:R-:W-:Y:S01]  /*8610*/  @P1 STS.128 [R193+0x7000], RZ ;  /* 0x007000ffc1001388 */ /* 0x000fe20000000c00 */
[----:B------:R-:W-:-:S02]  /*8620*/  IADD3 R234, PT, PT, R215, 0x60, -R216 ;  /* 0x00000060d7ea7810 */ /* 0x000fc40007ffe8d8 */
[----:B------:R-:W-:Y:S01]  /*8630*/  @!P1 IMAD R5, R177, 0xa0, RZ ;  /* 0x000000a0b1059824 */ /* 0x000fe200078e02ff */
[----:B------:R-:W-:Y:S01]  /*8640*/  @!PT LDS RZ, [RZ] ;  /* 0x00000000fffff984 */ /* 0x000fe20000000800 */
[----:B------:R-:W-:Y:S01]  /*8650*/  @!PT LDS RZ, [RZ] ;  /* 0x00000000fffff984 */ /* 0x000fe20000000800 */
[----:B------:R-:W-:Y:S01]  /*8660*/  @!PT LDS RZ, [RZ] ;  /* 0x00000000fffff984 */ /* 0x000fe20000000800 */
[----:B------:R-:W-:Y:S01]  /*8670*/  @!P1 LDGSTS.E.BYPASS.LTC128B.128 [R193+0x7000], desc[UR4][R6.64] ;  /* 0x0700000006c19fae */ /* 0x000fe2000b981a04 */
[----:B------:R-:W-:Y:S01]  /*8680*/  @!P1 IMAD.WIDE.U32 R12, R176, 0xa0, R12 ;  /* 0x000000a0b00c9825 */ /* 0x000fe200078e000c */
[----:B------:R-:W-:Y:S02]  /*8690*/  IADD3 R230, PT, PT, R215, 0x5f, -R216 ;  /* 0x0000005fd7e67810 */ /* 0x000fe40007ffe8d8 */
[----:B------:R-:W-:Y:S01]  /*86a0*/  @P1 STS.128 [R193+0x7800], RZ ;  /* 0x007800ffc1001388 */ /* 0x000fe20000000c00 */
[----:B------:R-:W-:Y:S01]  /*86b0*/  @!P1 IMAD.IADD R11, R4, 0x1, R11 ;  /* 0x00000001040b9824 */ /* 0x000fe200078e020b */
[----:B------:R-:W-:Y:S01]  /*86c0*/  IABS R234, R234 ;  /* 0x000000ea00ea7213 */ /* 0x000fe20000000000 */
[----:B------:R-:W-:Y:S01]  /*86d0*/  @!P1 IMAD.IADD R5, R5, 0x1, R13 ;  /* 0x0000000105059824 */ /* 0x000fe200078e020d */
[----:B------:R-:W-:Y:S01]  /*86e0*/  @!PT LDS RZ, [RZ] ;  /* 0x00000000fffff984 */ /* 0x000fe20000000800 */
[----:B------:R-:W-:Y:S01]  /*86f0*/  @!PT LDS RZ, [RZ] ;  /* 0x00000000fffff984 */ /* 0x000fe20000000800 */
[----:B------:R-:W-:Y:S01]  /*8700*/  @!PT LDS RZ, [RZ] ;  /* 0x00000000fffff984 */ /* 0x000fe20000000800 */
[----:B------:R-:W-:Y:S01]  /*8710*/  @!P1 LDGSTS.E.BYPASS.LTC128B.128 [R193+0x7800], desc[UR4][R16.64] ;  /* 0x0780000010c19fae */ /* 0x000fe2000b981a04 */
[----:B------:R-:W-:Y:S01]  /*8720*/  @!P1 IMAD.MOV.U32 R4, RZ, RZ, R12 ;  /* 0x000000ffff049224 */ /* 0x000fe200078e000c */
[----:B------:R-:W-:-:S02]  /*8730*/  IABS R230, R230 ;  /* 0x000000e600e67213 */ /* 0x000fc40000000000 */
[----:B------:R-:W-:Y:S01]  /*8740*/  @P1 STS.128 [R193+0x8000], RZ ;  /* 0x008000ffc1001388 */ /* 0x000fe20000000c00 */
[C-C-:B------:R-:W-:Y:S02]  /*8750*/  IADD3 R233, PT, PT, R209.reuse, 0x5f, -R216.reuse ;  /* 0x0000005fd1e97810 */ /* 0x140fe40007ffe8d8 */
[--C-:B------:R-:W-:Y:S01]  /*8760*/  IADD3 R232, PT, PT, R209, 0x58, -R216.reuse ;  /* 0x00000058d1e87810 */ /* 0x100fe20007ffe8d8 */
[----:B------:R-:W-:Y:S01]  /*8770*/  @!PT LDS RZ, [RZ] ;  /* 0x00000000fffff984 */ /* 0x000fe20000000800 */
[----:B------:R-:W-:Y:S01]  /*8780*/  @!PT LDS RZ, [RZ] ;  /* 0x00000000fffff984 */ /* 0x000fe20000000800 */
[----:B------:R-:W-:Y:S01]  /*8790*/  @!PT LDS RZ, [RZ] ;  /* 0x00000000fffff984 */ /* 0x000fe20000000800 */
[----:B------:R1:W-:Y:S01]  /*87a0*/  @!P1 LDGSTS.E.BYPASS.LTC128B.128 [R193+0x8000], desc[UR4][R14.64] ;  /* 0x080000000ec19fae */ /* 0x0003e2000b981a04 */
[----:B------:R-:W-:Y:S02]  /*87b0*/  IABS R233, R233 ;  /* 0x000000e900e97213 */ /* 0x000fe40000000000 */
[----:B------:R-:W-:Y:S01]  /*87c0*/  IABS R232, R232 ;  /* 0x000000e800e87213 */ /* 0x000fe20000000000 */
[----:B------:R-:W-:Y:S01]  /*87d0*/  @P1 STS.128 [R193+0x8800], RZ ;  /* 0x008800ffc1001388 */ /* 0x000fe20000000c00 */
[--C-:B------:R-:W-:Y:S02]  /*87e0*/  IADD3 R231, PT, PT, R215, 0x58, -R216.reuse ;  /* 0x00000058d7e77810 */ /* 0x100fe40007ffe8d8 */
[--C-:B------:R-:W-:Y:S01]  /*87f0*/  IADD3 R229, PT, PT, R209, 0x57, -R216.reuse ;  /* 0x00000057d1e57810 */ /* 0x100fe20007ffe8d8 */
[----:B------:R-:W-:Y:S01]  /*8800*/  @!PT LDS RZ, [RZ] ;  /* 0x00000000fffff984 */ /* 0x000fe20000000800 */
[----:B------:R-:W-:Y:S01]  /*8810*/  @!PT LDS RZ, [RZ] ;  /* 0x00000000fffff984 */ /* 0x000fe20000000800 */
[----:B------:R-:W-:Y:S01]  /*8820*/  @!PT LDS RZ, [RZ] ;  /* 0x00000000fffff984 */ /* 0x000fe20000000800 */
[----:B------:R2:W-:Y:S01]  /*8830*/  @!P1 LDGSTS.E.BYPASS.LTC128B.128 [R193+0x8800], desc[UR4][R18.64] ;  /* 0x0880000012c19fae */ /* 0x0005e2000b981a04 */
[----:B------:R-:W-:-:S02]  /*8840*/  IADD3 R228, PT, PT, R215, 0x57, -R216 ;  /* 0x00000057d7e47810 */ /* 0x000fc40007ffe8d8 */
[----:B------:R-:W-:Y:S01]  /*8850*/  IABS R229, R229 ;  /* 0x000000e500e57213 */ /* 0x000fe20000000000 */
[----:B------:R-:W-:Y:S01]  /*8860*/  @P1 STS.128 [R193+0x9000], RZ ;  /* 0x009000ffc1001388 */ /* 0x000fe20000000c00 */
[----:B------:R-:W-:Y:S02]  /*8870*/  IABS R228, R228 ;  /* 0x000000e400e47213 */ /* 0x000fe40000000000 */
[--C-:B------:R-:W-:Y:S01]  /*8880*/  IADD3 R227, PT, PT, R209, 0x50, -R216.reuse ;  /* 0x00000050d1e37810 */ /* 0x100fe20007ffe8d8 */
[----:B------:R-:W-:Y:S01]  /*8890*/  @!PT LDS RZ, [RZ] ;  /* 0x00000000fffff984 */ /* 0x000fe20000000800 */
[----:B------:R-:W-:Y:S01]  /*88a0*/  @!PT LDS RZ, [RZ] ;  /* 0x00000000fffff984 */ /* 0x000fe20000000800 */
[----:B------:R-:W-:Y:S01]  /*88b0*/  @!PT LDS RZ, [RZ] ;  /* 0x00000000fffff984 */ /* 0x000fe20000000800 */
[----:B------:R-:W-:Y:S01]  /*88c0*/  @!P1 LDGSTS.E.BYPASS.LTC128B.128 [R193+0x9000], desc[UR4][R4.64] ;  /* 0x0900000004c19fae */ /* 0x000fe2000b981a04 */
[----:B------:R-:W-:Y:S02]  /*88d0*/  IADD3 R226, PT, PT, R215, 0x50, -R216 ;  /* 0x00000050d7e27810 */ /* 0x000fe40007ffe8d8 */
[----:B------:R-:W-:Y:S01]  /*88e0*/  IABS R227, R227 ;  /* 0x000000e300e37213 */ /* 0x000fe20000000000 */
[----:B------:R-:W-:Y:S01]  /*88f0*/  @P1 STS.128 [R193+0x9800], RZ ;  /* 0x009800ffc1001388 */ /* 0x000fe20000000c00 */
[----:B------:R-:W-:-:S02]  /*8900*/  IABS R226, R226 ;  /* 0x000000e200e27213 */ /* 0x000fc40000000000 */
[C-C-:B------:R-:W-:Y:S01]  /*8910*/  IADD3 R225, PT, PT, R209.reuse, 0x4f, -R216.reuse ;  /* 0x0000004fd1e17810 */ /* 0x140fe20007ffe8d8 */
[----:B------:R-:W-:Y:S01]  /*8920*/  @!PT LDS RZ, [RZ] ;  /* 0x00000000fffff984 */ /* 0x000fe20000000800 */
[----:B------:R-:W-:Y:S01]  /*8930*/  @!PT LDS RZ, [RZ] ;  /* 0x00000000fffff984 */ /* 0x000fe20000000800 */
[----:B------:R-:W-:Y:S01]  /*8940*/  @!PT LDS RZ, [RZ] ;  /* 0x00000000fffff984 */ /* 0x000fe20000000800 */
[----:B------:R3:W-:Y:S01]  /*8950*/  @!P1 LDGSTS.E.BYPASS.LTC128B.128 [R193+0x9800], desc[UR4][R10.64] ;  /* 0x098000000ac19fae */ /* 0x0007e2000b981a04 */
[C-C-:B------:R-:W-:Y:S02]  /*8960*/  IADD3 R224, PT, PT, R209.reuse, 0x48, -R216.reuse ;  /* 0x00000048d1e07810 */ /* 0x140fe40007ffe8d8 */
[----:B------:R-:W-:Y:S01]  /*8970*/  IABS R225, R225 ;  /* 0x000000e100e17213 */ /* 0x000fe20000000000 */
[----:B------:R-:W-:Y:S01]  /*8980*/  LDSM.16.M88.4 R152, [R173] ;  /* 0x00000000ad98783b */ /* 0x000fe20000000200 */
[----:B------:R-:W-:Y:S02]  /*8990*/  IABS R224, R224 ;  /* 0x000000e000e07213 */ /* 0x000fe40000000000 */
[C-C-:B------:R-:W-:Y:S01]  /*89a0*/  IADD3 R223, PT, PT, R209.reuse, 0x47, -R216.reuse ;  /* 0x00000047d1df7810 */ /* 0x140fe20007ffe8d8 */
[----:B------:R-:W1:Y:S01]  /*89b0*/  LDSM.16.M88.4 R116, [R172+0x2000] ;  /* 0x00200000ac74783b */ /* 0x000e620000000200 */
[----:B------:R-:W-:-:S02]  /*89c0*/  IADD3 R222, PT, PT, R209, 0x40, -R216 ;  /* 0x00000040d1de7810 */ /* 0x000fc40007ffe8d8 */
[--C-:B------:R-:W-:Y:S01]  /*89d0*/  IADD3 R218, PT, PT, R215, 0x40, -R216.reuse ;  /* 0x00000040d7da7810 */ /* 0x100fe20007ffe8d8 */
[----:B------:R-:W-:Y:S01]  /*89e0*/  LDSM.16.M88.4 R148, [R171] ;  /* 0x00000000ab94783b */ /* 0x000fe20000000200 */
[----:B------:R-:W-:Y:S02]  /*89f0*/  IABS R223, R223 ;  /* 0x000000df00df7213 */ /* 0x000fe40000000000 */
[----:B------:R-:W-:Y:S01]  /*8a00*/  IABS R222, R222 ;  /* 0x000000de00de7213 */ /* 0x000fe20000000000 */
[----:B------:R-:W-:Y:S01]  /*8a10*/  LDSM.16.M88.4 R160, [R167+0x2000] ;  /* 0x00200000a7a0783b */ /* 0x000fe20000000200 */
[----:B------:R-:W-:Y:S02]  /*8a20*/  IABS R218, R218 ;  /* 0x000000da00da7213 */ /* 0x000fe40000000000 */
[C-C-:B------:R-:W-:Y:S01]  /*8a30*/  IADD3 R220, PT, PT, R209.reuse, 0x38, -R216.reuse ;  /* 0x00000038d1dc7810 */ /* 0x140fe20007ffe8d8 */
[----:B------:R-:W4:Y:S01]  /*8a40*/  LDSM.16.M88.4 R108, [R172+0x2800] ;  /* 0x00280000ac6c783b */ /* 0x000f220000000200 */
[----:B------:R-:W-:-:S02]  /*8a50*/  IADD3 R221, PT, PT, R209, 0x3f, -R216 ;  /* 0x0000003fd1dd7810 */ /* 0x000fc40007ffe8d8 */
[C-C-:B------:R-:W-:Y:S01]  /*8a60*/  IADD3 R219, PT, PT, R209.reuse, 0x37, -R216.reuse ;  /* 0x00000037d1db7810 */ /* 0x140fe20007ffe8d8 */
[----:B------:R-:W5:Y:S01]  /*8a70*/  LDSM.16.M88.4 R64, [R172+0x3000] ;  /* 0x00300000ac40783b */ /* 0x000f620000000200 */
[----:B------:R-:W-:Y:S02]  /*8a80*/  IABS R221, R221 ;  /* 0x000000dd00dd7213 */ /* 0x000fe40000000000 */
[--C-:B------:R-:W-:Y:S01]  /*8a90*/  IADD3 R217, PT, PT, R209, 0x30, -R216.reuse ;  /* 0x00000030d1d97810 */ /* 0x100fe20007ffe8d8 */
[----:B------:R-:W5:Y:S01]  /*8aa0*/  LDSM.16.M88.4 R56, [R172+0x3800] ;  /* 0x00380000ac38783b */ /* 0x000f620000000200 */
[----:B------:R-:W-:Y:S02]  /*8ab0*/  IABS R219, R219 ;  /* 0x000000db00db7213 */ /* 0x000fe40000000000 */
[----:B------:R-:W-:Y:S01]  /*8ac0*/  IABS R217, R217 ;  /* 0x000000d900d97213 */ /* 0x000fe20000000000 */
[----:B------:R-:W5:Y:S01]  /*8ad0*/  LDSM.16.M88.4 R48, [R172+0x4000] ;  /* 0x00400000ac30783b */ /* 0x000f620000000200 */
[----:B------:R-:W-:-:S02]  /*8ae0*/  IADD3 R38, PT, PT, R215, 0x8, -R216 ;  /* 0x00000008d7267810 */ /* 0x000fc40007ffe8d8 */
[--C-:B------:R-:W-:Y:S01]  /*8af0*/  IADD3 R39, PT, PT, R209, 0x8, -R216.reuse ;  /* 0x00000008d1277810 */ /* 0x100fe20007ffe8d8 */
[----:B------:R-:W5:Y:S01]  /*8b00*/  LDSM.16.M88.4 R40, [R172+0x4800] ;  /* 0x00480000ac28783b */ /* 0x000f620000000200 */
[----:B------:R-:W-:Y:S02]  /*8b10*/  IABS R38, R38 ;  /* 0x0000002600267213 */ /* 0x000fe40000000000 */
[----:B------:R-:W-:Y:S01]  /*8b20*/  IABS R39, R39 ;  /* 0x0000002700277213 */ /* 0x000fe20000000000 */
[----:B------:R-:W5:Y:S03]  /*8b30*/  LDSM.16.M88.4 R28, [R172+0x5000] ;  /* 0x00500000ac1c783b */ /* 0x000f660000000200 */
[----:B------:R-:W-:Y:S01]  /*8b40*/  I2FP.F32.S32 R39, R39 ;  /* 0x0000002700277245 */ /* 0x000fe20000201400 */
[----:B------:R-:W5:Y:S01]  /*8b50*/  LDSM.16.M88.4 R156, [R172+0x5800] ;  /* 0x00580000ac9c783b */ /* 0x000f620000000200 */
[C---:B-1----:R-:W-:Y:S03]  /*8b60*/  HMMA.16816.F32 R12, R152.reuse, R116, RZ ;  /* 0x00000074980c723c */ /* 0x042fe600000018ff */
[----:B------:R-:W-:Y:S04]  /*8b70*/  LDSM.16.M88.4 R20, [R170] ;  /* 0x00000000aa14783b */ /* 0x000fe80000000200 */
[----:B--2---:R-:W1:Y:S01]  /*8b80*/  LDSM.16.M88.4 R16, [R166+0x2000] ;  /* 0x00200000a610783b */ /* 0x004e620000000200 */
[C---:B------:R-:W-:Y:S03]  /*8b90*/  HMMA.16816.F32 R116, R152.reuse, R118, RZ ;  /* 0x000000769874723c */ /* 0x040fe600000018ff */
[----:B------:R-:W2:Y:S04]  /*8ba0*/  LDSM.16.M88.4 R120, [R167+0x5800] ;  /* 0x00580000a778783b */ /* 0x000ea80000000200 */
[----:B---3--:R-:W-:Y:S01]  /*8bb0*/  LDSM.16.M88.4 R8, [R169] ;  /* 0x00000000a908783b */ /* 0x008fe20000000200 */
[----:B----4-:R-:W-:Y:S03]  /*8bc0*/  HMMA.16816.F32 R112, R152, R108, RZ ;  /* 0x0000006c9870723c */ /* 0x010fe600000018ff */
[----:B------:R-:W3:Y:S04]  /*8bd0*/  LDSM.16.M88.4 R4, [R165+0x2000] ;  /* 0x00200000a504783b */ /* 0x000ee80000000200 */
[----:B------:R-:W4:Y:S01]  /*8be0*/  LDSM.16.M88.4 R128, [R167+0x4800] ;  /* 0x00480000a780783b */ /* 0x000f220000000200 */
[----:B------:R-:W-:Y:S03]  /*8bf0*/  HMMA.16816.F32 R12, R148, R160, R12 ;  /* 0x000000a0940c723c */ /* 0x000fe6000000180c */
[----:B------:R-:W4:Y:S01]  /*8c00*/  LDSM.16.M88.4 R124, [R167+0x5000] ;  /* 0x00500000a77c783b */ /* 0x000f220000000200 */
[----:B------:R-:W-:-:S02]  /*8c10*/  IADD3 R160, PT, PT, R215, 0x47, -R216 ;  /* 0x00000047d7a07810 */ /* 0x000fc40007ffe8d8 */
[----:B------:R-:W-:Y:S01]  /*8c20*/  IADD3 R161, PT, PT, R215, 0x2f, -R216 ;  /* 0x0000002fd7a17810 */ /* 0x000fe20007ffe8d8 */
[----:B------:R-:W4:Y:S01]  /*8c30*/  LDSM.16.M88.4 R144, [R167+0x2800] ;  /* 0x00280000a790783b */ /* 0x000f220000000200 */
[----:B------:R-:W-:Y:S01]  /*8c40*/  IABS R160, R160 ;  /* 0x000000a000a07213 */ /* 0x000fe20000000000 */
[----:B-----5:R-:W-:Y:S02]  /*8c50*/  HMMA.16816.F32 R104, R152, R64, RZ ;  /* 0x000000409868723c */ /* 0x020fe400000018ff */
[----:B------:R-:W5:Y:S01]  /*8c60*/  LDSM.16.M88.4 R132, [R167+0x4000] ;  /* 0x00400000a784783b */ /* 0x000f620000000200 */
[----:B------:R-:W-:-:S03]  /*8c70*/  IABS R161, R161 ;  /* 0x000000a100a17213 */ /* 0x000fc60000000000 */
[----:B------:R-:W-:Y:S02]  /*8c80*/  LDSM.16.M88.4 R136, [R167+0x3800] ;  /* 0x00380000a788783b */ /* 0x000fe40000000200 */
[C---:B------:R-:W-:Y:S02]  /*8c90*/  HMMA.16816.F32 R60, R152.reuse, R56, RZ ;  /* 0x00000038983c723c */ /* 0x040fe400000018ff */
[----:B------:R-:W-:Y:S04]  /*8ca0*/  LDSM.16.M88.4 R140, [R167+0x3000] ;  /* 0x00300000a78c783b */ /* 0x000fe80000000200 */
[----:B------:R-:W0:Y:S02]  /*8cb0*/  LDGDEPBAR ;  /* 0x00000000000079af */ /* 0x000e240000000000 */
        /* <DEDUP_REMOVED lines=10> */
[----:B------:R-:W-:-:S02]  /*8d60*/  IADD3 R157, PT, PT, R215, 0x68, -R216 ;  /* 0x00000068d79d7810 */ /* 0x000fc40007ffe8d8 */
[----:B------:R-:W-:-:S04]  /*8d70*/  IADD3 R156, PT, PT, R209, 0x1f, -R216 ;  /* 0x0000001fd19c7810 */ /* 0x000fc80007ffe8d8 */
[----:B------:R-:W-:Y:S01]  /*8d80*/  IABS R156, R156 ;  /* 0x0000009c009c7213 */ /* 0x000fe20000000000 */
[----:B------:R-:W-:Y:S01]  /*8d90*/  HMMA.16816.F32 R116, R148, R162, R116 ;  /* 0x000000a29474723c */ /* 0x000fe20000001874 */
[--C-:B------:R-:W-:Y:S02]  /*8da0*/  IADD3 R162, PT, PT, R215, 0x48, -R216.reuse ;  /* 0x00000048d7a27810 */ /* 0x100fe40007ffe8d8 */
[----:B------:R-:W-:-:S04]  /*8db0*/  IADD3 R163, PT, PT, R209, 0x2f, -R216 ;  /* 0x0000002fd1a37810 */ /* 0x000fc80007ffe8d8 */
[----:B------:R-:W-:Y:S01]  /*8dc0*/  IABS R163, R163 ;  /* 0x000000a300a37213 */ /* 0x000fe20000000000 */
[----:B------:R-:W-:Y:S01]  /*8dd0*/  HMMA.16816.F32 R152, R152, R158, RZ ;  /* 0x0000009e9898723c */ /* 0x000fe200000018ff */
[C-C-:B------:R-:W-:Y:S02]  /*8de0*/  IADD3 R159, PT, PT, R209.reuse, 0x6f, -R216.reuse ;  /* 0x0000006fd19f7810 */ /* 0x140fe40007ffe8d8 */
[----:B------:R-:W-:-:S04]  /*8df0*/  IADD3 R158, PT, PT, R209, 0x20, -R216 ;  /* 0x00000020d19e7810 */ /* 0x000fc80007ffe8d8 */
[----:B------:R-:W-:Y:S01]  /*8e00*/  IABS R158, R158 ;  /* 0x0000009e009e7213 */ /* 0x000fe20000000000 */
[C---:B-1----:R-:W-:Y:S08]  /*8e10*/  HMMA.16816.F32 R12, R20.reuse, R16, R12 ;  /* 0x00000010140c723c */ /* 0x042ff0000000180c */
[----:B------:R-:W-:Y:S01]  /*8e20*/  HMMA.16816.F32 R116, R20, R18, R116 ;  /* 0x000000121474723c */ /* 0x000fe20000001874 */
[----:B------:R-:W1:Y:S07]  /*8e30*/  LDSM.16.M88.4 R16, [R166+0x2800] ;  /* 0x00280000a610783b */ /* 0x000e6e0000000200 */
[----:B--2---:R-:W-:Y:S01]  /*8e40*/  HMMA.16816.F32 R152, R148, R122, R152 ;  /* 0x0000007a9498723c */ /* 0x004fe20000001898 */
[----:B------:R-:W-:-:S02]  /*8e50*/  IADD3 R123, PT, PT, R209, 0x80, -R216 ;  /* 0x00000080d17b7810 */ /* 0x000fc40007ffe8d8 */
[C-C-:B------:R-:W-:Y:S02]  /*8e60*/  IADD3 R122, PT, PT, R215.reuse, 0x80, -R216.reuse ;  /* 0x00000080d77a7810 */ /* 0x140fe40007ffe8d8 */
[----:B------:R-:W-:Y:S02]  /*8e70*/  IABS R123, R123 ;  /* 0x0000007b007b7213 */ /* 0x000fe40000000000 */
[----:B------:R-:W-:Y:S01]  /*8e80*/  IABS R122, R122 ;  /* 0x0000007a007a7213 */ /* 0x000fe20000000000 */
[----:B---3--:R-:W-:Y:S01]  /*8e90*/  HMMA.16816.F32 R12, R8, R4, R12 ;  /* 0x00000004080c723c */ /* 0x008fe2000000180c */
[--C-:B------:R-:W-:Y:S02]  /*8ea0*/  IADD3 R4, PT, PT, R215, 0x78, -R216.reuse ;  /* 0x00000078d7047810 */ /* 0x100fe40007ffe8d8 */
[----:B------:R-:W-:Y:S02]  /*8eb0*/  IADD3 R5, PT, PT, R209, 0x78, -R216 ;  /* 0x00000078d1057810 */ /* 0x000fe40007ffe8d8 */
[----:B------:R-:W-:-:S02]  /*8ec0*/  IABS R4, R4 ;  /* 0x0000000400047213 */ /* 0x000fc40000000000 */
[----:B------:R-:W-:Y:S01]  /*8ed0*/  IABS R5, R5 ;  /* 0x0000000500057213 */ /* 0x000fe20000000000 */
[----:B----4-:R-:W-:Y:S01]  /*8ee0*/  HMMA.16816.F32 R44, R148, R128, R44 ;  /* 0x00000080942c723c */ /* 0x010fe2000000182c */
[----:B------:R-:W-:Y:S01]  /*8ef0*/  IMAD.MOV.U32 R129, RZ, RZ, R123 ;  /* 0x000000ffff817224 */ /* 0x000fe200078e007b */
[----:B------:R-:W-:Y:S01]  /*8f00*/  IADD3 R128, PT, PT, R215, 0x28, -R216 ;  /* 0x00000028d7807810 */ /* 0x000fe20007ffe8d8 */
[----:B------:R-:W-:-:S03]  /*8f10*/  IMAD.MOV.U32 R123, RZ, RZ, R122 ;  /* 0x000000ffff7b7224 */ /* 0x000fc600078e007a */
[----:B------:R-:W-:Y:S02]  /*8f20*/  I2FP.F32.S32 R122, R129 ;  /* 0x00000081007a7245 */ /* 0x000fe40000201400 */
[C---:B------:R-:W-:Y:S01]  /*8f30*/  HMMA.16816.F32 R28, R148.reuse, R126, R28 ;  /* 0x0000007e941c723c */ /* 0x040fe2000000181c */
[----:B------:R-:W-:Y:S01]  /*8f40*/  VIADD R127, R101, 0xffffff80 ;  /* 0xffffff80657f7836 */ /* 0x000fe20000000000 */
[----:B------:R-:W-:Y:S01]  /*8f50*/  I2FP.F32.S32 R123, R123 ;  /* 0x0000007b007b7245 */ /* 0x000fe20000201400 */
[----:B------:R-:W-:Y:S01]  /*8f60*/  FFMA.FTZ R12, -R191, R122, R12 ;  /* 0x0000007abf0c7223 */ /* 0x000fe2000001010c */
[----:B------:R-:W-:Y:S02]  /*8f70*/  IABS R128, R128 ;  /* 0x0000008000807213 */ /* 0x000fe40000000000 */
[----:B------:R-:W-:Y:S02]  /*8f80*/  ISETP.GT.AND P5, PT, R214, R127, PT ;  /* 0x0000007fd600720c */ /* 0x000fe40003fa4270 */
[----:B------:R-:W-:Y:S01]  /*8f90*/  HMMA.16816.F32 R112, R148, R144, R112 ;  /* 0x000000909470723c */ /* 0x000fe20000001870 */
[----:B------:R-:W-:-:S02]  /*8fa0*/  ISETP.GE.AND P3, PT, R127, R199, PT ;  /* 0x000000c77f00720c */ /* 0x000fc40003f66270 */
[----:B------:R-:W-:Y:S02]  /*8fb0*/  FSEL R12, R12, -INF , !P5 ;  /* 0xff8000000c0c7808 */ /* 0x000fe40006800000 */
[----:B------:R-:W-:Y:S02]  /*8fc0*/  ISETP.GE.AND P2, PT, R127, R198, PT ;  /* 0x000000c67f00720c */ /* 0x000fe40003f46270 */
[----:B------:R-:W-:Y:S01]  /*8fd0*/  ISETP.GT.AND P4, PT, R100, R127, PT ;  /* 0x0000007f6400720c */ /* 0x000fe20003f84270 */
[----:B------:R-:W-:Y:S01]  /*8fe0*/  HMMA.16816.F32 R24, R148, R120, R24 ;  /* 0x000000789418723c */ /* 0x000fe20000001818 */
[--C-:B------:R-:W-:Y:S02]  /*8ff0*/  IADD3 R120, PT, PT, R215, 0x7f, -R216.reuse ;  /* 0x0000007fd7787810 */ /* 0x100fe40007ffe8d8 */
[----:B------:R-:W-:Y:S02]  /*9000*/  IADD3 R121, PT, PT, R209, 0x7f, -R216 ;  /* 0x0000007fd1797810 */ /* 0x000fe40007ffe8d8 */
[----:B------:R-:W-:-:S02]  /*9010*/  IABS R120, R120 ;  /* 0x0000007800787213 */ /* 0x000fc40000000000 */
[----:B------:R-:W-:Y:S01]  /*9020*/  IABS R121, R121 ;  /* 0x0000007900797213 */ /* 0x000fe20000000000 */
[----:B-----5:R-:W-:Y:S01]  /*9030*/  HMMA.16816.F32 R48, R148, R134, R48 ;  /* 0x000000869430723c */ /* 0x020fe20000001830 */
[----:B------:R-:W-:Y:S01]  /*9040*/  FFMA.FTZ R135, -R191, R123, R14 ;  /* 0x0000007bbf877223 */ /* 0x000fe2000001010e */
[----:B------:R-:W-:Y:S02]  /*9050*/  FSEL R127, R12, -INF , !P3 ;  /* 0xff8000000c7f7808 */ /* 0x000fe40005800000 */
[----:B------:R-:W-:Y:S02]  /*9060*/  I2FP.F32.S32 R14, R121 ;  /* 0x00000079000e7245 */ /* 0x000fe40000201400 */
[----:B------:R-:W-:Y:S02]  /*9070*/  I2FP.F32.S32 R12, R120 ;  /* 0x00000078000c7245 */ /* 0x000fe40000201400 */
[----:B------:R-:W2:Y:S01]  /*9080*/  LDSM.16.M88.4 R120, [R165+0x2800] ;  /* 0x00280000a578783b */ /* 0x000ea20000000200 */
[----:B-1----:R-:W-:Y:S01]  /*9090*/  HMMA.16816.F32 R112, R20, R16, R112 ;  /* 0x000000101470723c */ /* 0x002fe20000001870 */
[----:B------:R-:W-:-:S02]  /*90a0*/  VIADD R17, R101, 0xffffff81 ;  /* 0xffffff8165117836 */ /* 0x000fc40000000000 */
[C---:B------:R-:W-:Y:S01]  /*90b0*/  FFMA.FTZ R13, -R191.reuse, R14, R13 ;  /* 0x0000000ebf0d7223 */ /* 0x040fe2000001010d */
[----:B------:R-:W-:Y:S01]  /*90c0*/  I2FP.F32.S32 R14, R5 ;  /* 0x00000005000e7245 */ /* 0x000fe20000201400 */
[----:B------:R-:W-:Y:S01]  /*90d0*/  FFMA.FTZ R12, -R191, R12, R15 ;  /* 0x0000000cbf0c7223 */ /* 0x000fe2000001010f */
[----:B------:R-:W-:Y:S01]  /*90e0*/  FSEL R135, R135, -INF , !P4 ;  /* 0xff80000087877808 */ /* 0x000fe20006000000 */
[----:B------:R-:W-:Y:S01]  /*90f0*/  VIADD R15, R101, 0xffffff88 ;  /* 0xffffff88650f7836 */ /* 0x000fe20000000000 */
[-C--:B------:R-:W-:Y:S01]  /*9100*/  ISETP.GT.AND P6, PT, R214, R17.reuse, PT ;  /* 0x00000011d600720c */ /* 0x080fe20003fc4270 */
[----:B------:R-:W-:Y:S01]  /*9110*/  HMMA.16816.F32 R116, R8, R6, R116 ;  /* 0x000000060874723c */ /* 0x000fe20000001874 */
[----:B------:R-:W-:Y:S02]  /*9120*/  ISETP.GT.AND P4, PT, R100, R17, PT ;  /* 0x000000116400720c */ /* 0x000fe40003f84270 */
[----:B------:R-:W-:Y:S01]  /*9130*/  FSEL R129, R13, -INF , !P6 ;  /* 0xff8000000d817808 */ /* 0x000fe20007000000 */
[----:B------:R-:W-:Y:S01]  /*9140*/  IMAD.MOV.U32 R13, RZ, RZ, R4 ;  /* 0x000000ffff0d7224 */ /* 0x000fe200078e0004 */
[----:B------:R-:W-:Y:S01]  /*9150*/  FSEL R135, R135, -INF , !P2 ;  /* 0xff80000087877808 */ /* 0x000fe20005000000 */
[----:B------:R-:W1:Y:S01]  /*9160*/  LDSM.16.M88.4 R4, [R166+0x3000] ;  /* 0x00300000a604783b */ /* 0x000e620000000200 */
[----:B------:R-:W-:Y:S01]  /*9170*/  ISETP.GT.AND P2, PT, R214, R15, PT ;  /* 0x0000000fd600720c */ /* 0x000fe20003f44270 */
[----:B------:R-:W-:Y:S01]  /*9180*/  HMMA.16816.F32 R60, R148, R136, R60 ;  /* 0x00000088943c723c */ /* 0x000fe2000000183c */
[----:B------:R-:W-:-:S02]  /*9190*/  IADD3 R137, PT, PT, R215, 0x77, -R216 ;  /* 0x00000077d7897810 */ /* 0x000fc40007ffe8d8 */
[----:B------:R-:W-:Y:S02]  /*91a0*/  ISETP.GE.AND P3, PT, R17, R198, PT ;  /* 0x000000c61100720c */ /* 0x000fe40003f66270 */
[----:B------:R-:W-:Y:S02]  /*91b0*/  FSEL R12, R12, -INF , !P4 ;  /* 0xff8000000c0c7808 */ /* 0x000fe40006000000 */
[----:B------:R-:W-:Y:S01]  /*91c0*/  IABS R137, R137 ;  /* 0x0000008900897213 */ /* 0x000fe20000000000 */
[----:B------:R-:W-:Y:S01]  /*91d0*/  HMMA.16816.F32 R64, R148, R142, R64 ;  /* 0x0000008e9440723c */ /* 0x000fe20000001840 */
[----:B------:R-:W-:Y:S02]  /*91e0*/  IADD3 R143, PT, PT, R209, 0x77, -R216 ;  /* 0x00000077d18f7810 */ /* 0x000fe40007ffe8d8 */
[----:B------:R-:W-:Y:S01]  /*91f0*/  FFMA.FTZ R14, -R191, R14, R116 ;  /* 0x0000000ebf0e7223 */ /* 0x000fe20000010174 */
[-C--:B------:R-:W-:Y:S01]  /*9200*/  ISETP.GE.AND P5, PT, R17, R199.reuse, PT ;  /* 0x000000c71100720c */ /* 0x080fe20003fa6270 */
[----:B------:R-:W-:Y:S01]  /*9210*/  VIADD R17, R101, 0xffffff91 ;  /* 0xffffff9165117836 */ /* 0x000fe20000000000 */
[----:B------:R-:W-:-:S02]  /*9220*/  ISETP.GE.AND P6, PT, R15, R199, PT ;  /* 0x000000c70f00720c */ /* 0x000fc40003fc6270 */
[----:B------:R-:W-:Y:S01]  /*9230*/  FSEL R14, R14, -INF , !P2 ;  /* 0xff8000000e0e7808 */ /* 0x000fe20005000000 */
[----:B------:R-:W-:Y:S01]  /*9240*/  HMMA.16816.F32 R104, R148, R140, R104 ;  /* 0x0000008c9468723c */ /* 0x000fe20000001868 */
[----:B------:R-:W-:Y:S02]  /*9250*/  IABS R16, R143 ;  /* 0x0000008f00107213 */ /* 0x000fe40000000000 */
[----:B------:R-:W-:Y:S01]  /*9260*/  FSEL R143, R12, -INF , !P3 ;  /* 0xff8000000c8f7808 */ /* 0x000fe20005800000 */
[----:B------:R-:W-:Y:S01]  /*9270*/  IMAD.MOV.U32 R12, RZ, RZ, R137 ;  /* 0x000000ffff0c7224 */ /* 0x000fe200078e0089 */
[----:B------:R-:W-:Y:S02]  /*9280*/  I2FP.F32.S32 R13, R13 ;  /* 0x0000000d000d7245 */ /* 0x000fe40000201400 */
[----:B------:R-:W-:Y:S01]  /*9290*/  FSEL R129, R129, -INF , !P5 ;  /* 0xff80000081817808 */ /* 0x000fe20006800000 */
[----:B--2---:R-:W-:Y:S01]  /*92a0*/  HMMA.16816.F32 R112, R8, R120, R112 ;  /* 0x000000780870723c */ /* 0x004fe20000001870 */
[----:B------:R-:W-:Y:S01]  /*92b0*/  FSEL R137, R14, -INF , !P6 ;  /* 0xff8000000e897808 */ /* 0x000fe20007000000 */
[----:B------:R-:W-:Y:S01]  /*92c0*/  FFMA.FTZ R13, -R191, R13, R118 ;  /* 0x0000000dbf0d7223 */ /* 0x000fe20000010176 */
[----:B------:R-:W-:-:S02]  /*92d0*/  ISETP.GE.AND P5, PT, R15, R198, PT ;  /* 0x000000c60f00720c */ /* 0x000fc40003fa6270 */
[----:B------:R-:W-:Y:S01]  /*92e0*/  ISETP.GT.AND P4, PT, R100, R15, PT ;  /* 0x0000000f6400720c */ /* 0x000fe20003f84270 */
[----:B------:R-:W-:Y:S01]  /*92f0*/  VIADD R15, R101, 0xffffff89 ;  /* 0xffffff89650f7836 */ /* 0x000fe20000000000 */
[----:B------:R-:W-:Y:S01]  /*9300*/  I2FP.F32.S32 R14, R16 ;  /* 0x00000010000e7245 */ /* 0x000fe20000201400 */
[C---:B------:R-:W-:Y:S01]  /*9310*/  HMMA.16816.F32 R108, R148.reuse, R146, R108 ;  /* 0x00000092946c723c */ /* 0x040fe2000000186c */
[----:B------:R-:W-:Y:S02]  /*9320*/  IADD3 R141, PT, PT, R215, 0x70, -R216 ;  /* 0x00000070d78d7810 */ /* 0x000fe40007ffe8d8 */
[----:B------:R-:W-:Y:S01]  /*9330*/  ISETP.GT.AND P3, PT, R214, R15, PT ;  /* 0x0000000fd600720c */ /* 0x000fe20003f64270 */
[----:B------:R-:W-:Y:S01]  /*9340*/  FFMA.FTZ R14, -R191, R14, R117 ;  /* 0x0000000ebf0e7223 */ /* 0x000fe20000010175 */
[----:B------:R-:W-:Y:S02]  /*9350*/  FSEL R13, R13, -INF , !P4 ;  /* 0xff8000000d0d7808 */ /* 0x000fe40006000000 */
[----:B------:R-:W-:Y:S01]  /*9360*/  IABS R141, R141 ;  /* 0x0000008d008d7213 */ /* 0x000fe20000000000 */
[----:B------:R-:W-:Y:S01]  /*9370*/  HMMA.16816.F32 R56, R148, R138, R56 ;  /* 0x0000008a9438723c */ /* 0x000fe20000001838 */
[----:B------:R-:W-:-:S02]  /*9380*/  ISETP.GE.AND P2, PT, R15, R199, PT ;  /* 0x000000c70f00720c */ /* 0x000fc40003f46270 */
[----:B------:R-:W-:Y:S02]  /*9390*/  FSEL R14, R14, -INF , !P3 ;  /* 0xff8000000e0e7808 */ /* 0x000fe40005800000 */
[----:B------:R-:W-:Y:S02]  /*93a0*/  ISETP.GE.AND P6, PT, R15, R198, PT ;  /* 0x000000c60f00720c */ /* 0x000fe40003fc6270 */
[----:B------:R-:W-:Y:S01]  /*93b0*/  I2FP.F32.S32 R12, R12 ;  /* 0x0000000c000c7245 */ /* 0x000fe20000201400 */
[----:B------:R-:W-:Y:S01]  /*93c0*/  HMMA.16816.F32 R52, R148, R132, R52 ;  /* 0x000000849434723c */ /* 0x000fe20000001834 */
[----:B------:R-:W-:Y:S01]  /*93d0*/  ISETP.GT.AND P4, PT, R100, R15, PT ;  /* 0x0000000f6400720c */ /* 0x000fe20003f84270 */
[----:B------:R-:W-:Y:S01]  /*93e0*/  VIADD R15, R101, 0xffffff90 ;  /* 0xffffff90650f7836 */ /* 0x000fe20000000000 */
[--C-:B------:R-:W-:Y:S01]  /*93f0*/  IADD3 R145, PT, PT, R215, 0x67, -R216.reuse ;  /* 0x00000067d7917810 */ /* 0x100fe20007ffe8d8 */
[----:B------:R-:W-:Y:S01]  /*9400*/  FFMA.FTZ R12, -R191, R12, R119 ;  /* 0x0000000cbf0c7223 */ /* 0x000fe20000010177 */
[----:B------:R-:W-:-:S02]  /*9410*/  IADD3 R134, PT, PT, R215, 0x3f, -R216 ;  /* 0x0000003fd7867810 */ /* 0x000fc40007ffe8d8 */
[----:B------:R-:W-:Y:S01]  /*9420*/  ISETP.GE.AND P3, PT, R15, R199, PT ;  /* 0x000000c70f00720c */ /* 0x000fe20003f66270 */
[C---:B------:R-:W-:Y:S01]  /*9430*/  HMMA.16816.F32 R40, R148.reuse, R130, R40 ;  /* 0x000000829428723c */ /* 0x040fe20000001828 */
[----:B------:R-:W-:Y:S02]  /*9440*/  FSEL R12, R12, -INF , !P4 ;  /* 0xff8000000c0c7808 */ /* 0x000fe40006000000 */
[----:B------:R-:W-:Y:S02]  /*9450*/  ISETP.GT.AND P4, PT, R100, R15, PT ;  /* 0x0000000f6400720c */ /* 0x000fe40003f84270 */
[----:B------:R-:W-:Y:S02]  /*9460*/  IABS R134, R134 ;  /* 0x0000008600867213 */ /* 0x000fe40000000000 */
[--C-:B------:R-:W-:Y:S01]  /*9470*/  IADD3 R138, PT, PT, R215, 0x38, -R216.reuse ;  /* 0x00000038d78a7810 */ /* 0x100fe20007ffe8d8 */
[----:B------:R-:W-:Y:S01]  /*9480*/  HMMA.16816.F32 R32, R148, R124, R32 ;  /* 0x0000007c9420723c */ /* 0x000fe20000001820 */
[----:B------:R-:W-:-:S02]  /*9490*/  IADD3 R151, PT, PT, R209, 0x70, -R216 ;  /* 0x00000070d1977810 */ /* 0x000fc40007ffe8d8 */
[----:B------:R-:W-:Y:S02]  /*94a0*/  IADD3 R125, PT, PT, R215, 0x6f, -R216 ;  /* 0x0000006fd77d7810 */ /* 0x000fe40007ffe8d8 */
[----:B------:R-:W-:Y:S02]  /*94b0*/  IABS R16, R151 ;  /* 0x0000009700107213 */ /* 0x000fe40000000000 */
[----:B------:R-:W-:Y:S01]  /*94c0*/  FSEL R151, R13, -INF , !P5 ;  /* 0xff8000000d977808 */ /* 0x000fe20006800000 */
[----:B------:R-:W-:Y:S01]  /*94d0*/  IMAD.MOV.U32 R13, RZ, RZ, R141 ;  /* 0x000000ffff0d7224 */ /* 0x000fe200078e008d */
[----:B------:R-:W-:Y:S01]  /*94e0*/  FSEL R141, R14, -INF , !P2 ;  /* 0xff8000000e8d7808 */ /* 0x000fe20005000000 */
[----:B-1----:R-:W-:Y:S01]  /*94f0*/  HMMA.16816.F32 R104, R20, R4, R104 ;  /* 0x000000041468723c */ /* 0x002fe20000001868 */
[----:B------:R-:W-:Y:S02]  /*9500*/  I2FP.F32.S32 R14, R16 ;  /* 0x00000010000e7245 */ /* 0x000fe40000201400 */
[----:B------:R-:W-:-:S02]  /*9510*/  ISETP.GT.AND P5, PT, R214, R15, PT ;  /* 0x0000000fd600720c */ /* 0x000fc40003fa4270 */
[----:B------:R-:W-:Y:S01]  /*9520*/  IABS R4, R159 ;  /* 0x0000009f00047213 */ /* 0x000fe20000000000 */
[----:B------:R-:W-:Y:S01]  /*9530*/  FFMA.FTZ R14, -R191, R14, R112 ;  /* 0x0000000ebf0e7223 */ /* 0x000fe20000010170 */
[----:B------:R-:W-:Y:S01]  /*9540*/  IABS R125, R125 ;  /* 0x0000007d007d7213 */ /* 0x000fe20000000000 */
[C---:B------:R-:W-:Y:S01]  /*9550*/  HMMA.16816.F32 R108, R20.reuse, R18, R108 ;  /* 0x00000012146c723c */ /* 0x040fe2000000186c */
[----:B------:R-:W-:Y:S01]  /*9560*/  I2FP.F32.S32 R13, R13 ;  /* 0x0000000d000d7245 */ /* 0x000fe20000201400 */
[----:B------:R-:W-:Y:S01]  /*9570*/  IMAD.MOV.U32 R16, RZ, RZ, R4 ;  /* 0x000000ffff107224 */ /* 0x000fe200078e0004 */
[----:B------:R-:W-:Y:S01]  /*9580*/  FSEL R14, R14, -INF , !P5 ;  /* 0xff8000000e0e7808 */ /* 0x000fe20006800000 */
[----:B------:R-:W-:Y:S01]  /*9590*/  IMAD.MOV.U32 R4, RZ, RZ, R125 ;  /* 0x000000ffff047224 */ /* 0x000fe200078e007d */
[----:B------:R-:W-:Y:S01]  /*95a0*/  ISETP.GE.AND P2, PT, R15, R198, PT ;  /* 0x000000c60f00720c */ /* 0x000fe20003f46270 */
[----:B------:R-:W-:Y:S01]  /*95b0*/  FFMA.FTZ R5, -R191, R13, R114 ;  /* 0x0000000dbf057223 */ /* 0x000fe20000010172 */
[----:B------:R-:W-:Y:S01]  /*95c0*/  FSEL R159, R12, -INF , !P6 ;  /* 0xff8000000c9f7808 */ /* 0x000fe20007000000 */
[----:B------:R-:W-:Y:S01]  /*95d0*/  HMMA.16816.F32 R64, R20, R6, R64 ;  /* 0x000000061440723c */ /* 0x000fe20000001840 */
[----:B------:R-:W-:Y:S01]  /*95e0*/  FSEL R125, R14, -INF , !P3 ;  /* 0xff8000000e7d7808 */ /* 0x000fe20005800000 */
[----:B------:R-:W-:Y:S01]  /*95f0*/  VIADD R7, R101, 0xffffffa0 ;  /* 0xffffffa065077836 */ /* 0x000fe20000000000 */
[----:B------:R-:W1:Y:S01]  /*9600*/  LDSM.16.M88.4 R12, [R165+0x3000] ;  /* 0x00300000a50c783b */ /* 0x000e620000000200 */
[----:B------:R-:W-:-:S02]  /*9610*/  I2FP.F32.S32 R16, R16 ;  /* 0x0000001000107245 */ /* 0x000fc40000201400 */
[----:B------:R-:W-:Y:S02]  /*9620*/  I2FP.F32.S32 R4, R4 ;  /* 0x0000000400047245 */ /* 0x000fe40000201400 */
[----:B------:R-:W-:Y:S01]  /*9630*/  ISETP.GT.AND P6, PT, R214, R17, PT ;  /* 0x00000011d600720c */ /* 0x000fe20003fc4270 */
[----:B------:R-:W-:Y:S01]  /*9640*/  FFMA.FTZ R16, -R191, R16, R113 ;  /* 0x00000010bf107223 */ /* 0x000fe20000010171 */
[----:B------:R-:W-:Y:S01]  /*9650*/  FSEL R5, R5, -INF , !P4 ;  /* 0xff80000005057808 */ /* 0x000fe20006000000 */
[----:B------:R-:W-:Y:S01]  /*9660*/  FFMA.FTZ R4, -R191, R4, R115 ;  /* 0x00000004bf047223 */ /* 0x000fe20000010173 */
[----:B------:R-:W-:Y:S01]  /*9670*/  HMMA.16816.F32 R108, R8, R122, R108 ;  /* 0x0000007a086c723c */ /* 0x000fe2000000186c */
[----:B------:R-:W-:Y:S01]  /*9680*/  ISETP.GE.AND P5, PT, R17, R199, PT ;  /* 0x000000c71100720c */ /* 0x000fe20003fa6270 */
[----:B------:R-:W-:Y:S01]  /*9690*/  VIADD R113, R101, 0xffffff98 ;  /* 0xffffff9865717836 */ /* 0x000fe20000000000 */
[----:B------:R-:W-:Y:S02]  /*96a0*/  ISETP.GE.AND P3, PT, R17, R198, PT ;  /* 0x000000c61100720c */ /* 0x000fe40003f66270 */
[----:B------:R-:W-:-:S02]  /*96b0*/  ISETP.GT.AND P4, PT, R100, R17, PT ;  /* 0x000000116400720c */ /* 0x000fc40003f84270 */
[----:B------:R-:W-:Y:S02]  /*96c0*/  IABS R17, R157 ;  /* 0x0000009d00117213 */ /* 0x000fe40000000000 */
[----:B------:R-:W-:Y:S02]  /*96d0*/  FSEL R16, R16, -INF , !P6 ;  /* 0xff80000010107808 */ /* 0x000fe40007000000 */
[----:B------:R-:W-:Y:S01]  /*96e0*/  FSEL R157, R5, -INF , !P2 ;  /* 0xff800000059d7808 */ /* 0x000fe20005000000 */
[----:B------:R-:W-:Y:S01]  /*96f0*/  IMAD.MOV.U32 R5, RZ, RZ, R17 ;  /* 0x000000ffff057224 */ /* 0x000fe200078e0011 */
[----:B------:R-:W-:Y:S02]  /*9700*/  FSEL R121, R16, -INF , !P5 ;  /* 0xff80000010797808 */ /* 0x000fe40006800000 */
[----:B------:R-:W-:Y:S01]  /*9710*/  FSEL R4, R4, -INF , !P4 ;  /* 0xff80000004047808 */ /* 0x000fe20006000000 */
[----:B------:R-:W2:Y:S01]  /*9720*/  LDSM.16.M88.4 R16, [R166+0x3800] ;  /* 0x00380000a610783b */ /* 0x000ea20000000200 */
[----:B------:R-:W-:-:S02]  /*9730*/  IABS R6, R145 ;  /* 0x0000009100067213 */ /* 0x000fc40000000000 */
[----:B------:R-:W-:Y:S02]  /*9740*/  FSEL R145, R4, -INF , !P3 ;  /* 0xff80000004917808 */ /* 0x000fe40005800000 */
[----:B------:R-:W-:Y:S01]  /*9750*/  I2FP.F32.S32 R5, R5 ;  /* 0x0000000500057245 */ /* 0x000fe20000201400 */
[----:B------:R-:W-:Y:S01]  /*9760*/  IMAD.MOV.U32 R4, RZ, RZ, R6 ;  /* 0x000000ffff047224 */ /* 0x000fe200078e0006 */
[----:B------:R-:W-:Y:S02]  /*9770*/  I2FP.F32.S32 R112, R237 ;  /* 0x000000ed00707245 */ /* 0x000fe40000201400 */
[----:B------:R-:W-:Y:S01]  /*9780*/  ISETP.GT.AND P4, PT, R100, R113, PT ;  /* 0x000000716400720c */ /* 0x000fe20003f84270 */
[C---:B------:R-:W-:Y:S01]  /*9790*/  FFMA.FTZ R110, -R191.reuse, R5, R110 ;  /* 0x00000005bf6e7223 */ /* 0x040fe2000001016e */
[----:B------:R-:W-:Y:S01]  /*97a0*/  I2FP.F32.S32 R4, R4 ;  /* 0x0000000400047245 */ /* 0x000fe20000201400 */
[----:B------:R-:W-:Y:S01]  /*97b0*/  FFMA.FTZ R108, -R191, R112, R108 ;  /* 0x00000070bf6c7223 */ /* 0x000fe2000001016c */
[----:B------:R-:W-:Y:S01]  /*97c0*/  ISETP.GT.AND P2, PT, R214, R113, PT ;  /* 0x00000071d600720c */ /* 0x000fe20003f44270 */
[----:B------:R-:W-:Y:S01]  /*97d0*/  VIADD R5, R101, 0xffffff99 ;  /* 0xffffff9965057836 */ /* 0x000fe20000000000 */
[C---:B-1----:R-:W-:Y:S01]  /*97e0*/  HMMA.16816.F32 R104, R8.reuse, R12, R104 ;  /* 0x0000000c0868723c */ /* 0x042fe20000001868 */
[----:B------:R-:W-:Y:S01]  /*97f0*/  FFMA.FTZ R111, -R191, R4, R111 ;  /* 0x00000004bf6f7223 */ /* 0x000fe2000001016f */
[----:B------:R-:W-:Y:S01]  /*9800*/  I2FP.F32.S32 R6, R236 ;  /* 0x000000ec00067245 */ /* 0x000fe20000201400 */
[----:B------:R-:W-:Y:S01]  /*9810*/  IMAD.MOV.U32 R12, RZ, RZ, R230 ;  /* 0x000000ffff0c7224 */ /* 0x000fe200078e00e6 */
[----:B------:R-:W-:Y:S01]  /*9820*/  I2FP.F32.S32 R4, R235 ;  /* 0x000000eb00047245 */ /* 0x000fe20000201400 */
[----:B------:R-:W-:Y:S01]  /*9830*/  VIADD R13, R101, 0xffffffa1 ;  /* 0xffffffa1650d7836 */ /* 0x000fe20000000000 */
[----:B------:R-:W-:Y:S01]  /*9840*/  ISETP.GE.AND P5, PT, R113, R198, PT ;  /* 0x000000c67100720c */ /* 0x000fe20003fa6270 */
[----:B------:R-:W-:Y:S01]  /*9850*/  FFMA.FTZ R6, -R191, R6, R109 ;  /* 0x00000006bf067223 */ /* 0x000fe2000001016d */
[----:B------:R-:W-:Y:S01]  /*9860*/  FSEL R123, R110, -INF , !P4 ;  /* 0xff8000006e7b7808 */ /* 0x000fe20006000000 */
[----:B------:R-:W-:Y:S01]  /*9870*/  HMMA.16816.F32 R64, R8, R14, R64 ;  /* 0x0000000e0840723c */ /* 0x000fe20000001840 */
[----:B------:R-:W-:-:S02]  /*9880*/  ISETP.GE.AND P6, PT, R113, R199, PT ;  /* 0x000000c77100720c */ /* 0x000fc40003fc6270 */
[----:B------:R-:W-:Y:S02]  /*9890*/  FSEL R108, R108, -INF , !P2 ;  /* 0xff8000006c6c7808 */ /* 0x000fe40005000000 */
[----:B------:R-:W-:Y:S02]  /*98a0*/  FSEL R123, R123, -INF , !P5 ;  /* 0xff8000007b7b7808 */ /* 0x000fe40006800000 */
[C---:B------:R-:W-:Y:S02]  /*98b0*/  ISETP.GT.AND P3, PT, R214.reuse, R5, PT ;  /* 0x00000005d600720c */ /* 0x040fe40003f64270 */
[----:B------:R-:W-:Y:S01]  /*98c0*/  ISETP.GT.AND P5, PT, R214, R7, PT ;  /* 0x00000007d600720c */ /* 0x000fe20003fa4270 */
[----:B------:R-:W-:Y:S01]  /*98d0*/  FFMA.FTZ R4, -R191, R4, R104 ;  /* 0x00000004bf047223 */ /* 0x000fe20000010168 */
[----:B------:R-:W-:Y:S02]  /*98e0*/  FSEL R119, R108, -INF , !P6 ;  /* 0xff8000006c777808 */ /* 0x000fe40007000000 */
[----:B------:R-:W-:-:S02]  /*98f0*/  ISETP.GE.AND P2, PT, R5, R199, PT ;  /* 0x000000c70500720c */ /* 0x000fc40003f46270 */
[----:B------:R-:W-:Y:S01]  /*9900*/  ISETP.GE.AND P6, PT, R5, R198, PT ;  /* 0x000000c60500720c */ /* 0x000fe20003fc6270 */
[C---:B--2---:R-:W-:Y:S01]  /*9910*/  HMMA.16816.F32 R60, R20.reuse, R16, R60 ;  /* 0x00000010143c723c */ /* 0x044fe2000000183c */
[----:B------:R-:W-:Y:S02]  /*9920*/  ISETP.GT.AND P4, PT, R100, R5, PT ;  /* 0x000000056400720c */ /* 0x000fe40003f84270 */
[----:B------:R-:W-:Y:S02]  /*9930*/  FSEL R6, R6, -INF , !P3 ;  /* 0xff80000006067808 */ /* 0x000fe40005800000 */
[----:B------:R-:W-:Y:S02]  /*9940*/  I2FP.F32.S32 R5, R234 ;  /* 0x000000ea00057245 */ /* 0x000fe40000201400 */
[----:B------:R-:W-:Y:S01]  /*9950*/  FSEL R4, R4, -INF , !P5 ;  /* 0xff80000004047808 */ /* 0x000fe20006800000 */
[----:B------:R-:W-:Y:S01]  /*9960*/  HMMA.16816.F32 R56, R20, R18, R56 ;  /* 0x000000121438723c */ /* 0x000fe20000001838 */
[----:B------:R-:W-:Y:S01]  /*9970*/  ISETP.GE.AND P3, PT, R7, R199, PT ;  /* 0x000000c70700720c */ /* 0x000fe20003f66270 */
[----:B------:R-:W-:Y:S01]  /*9980*/  FFMA.FTZ R106, -R191, R5, R106 ;  /* 0x00000005bf6a7223 */ /* 0x000fe2000001016a */
[----:B------:R-:W-:-:S02]  /*9990*/  FSEL R117, R6, -INF , !P2 ;  /* 0xff80000006757808 */ /* 0x000fc40005000000 */
[----:B------:R-:W-:Y:S02]  /*99a0*/  FSEL R252, R111, -INF , !P4 ;  /* 0xff8000006ffc7808 */ /* 0x000fe40006000000 */
[----:B------:R-:W-:Y:S02]  /*99b0*/  ISETP.GE.AND P2, PT, R7, R198, PT ;  /* 0x000000c60700720c */ /* 0x000fe40003f46270 */
[----:B------:R-:W-:Y:S02]  /*99c0*/  ISETP.GT.AND P4, PT, R100, R7, PT ;  /* 0x000000076400720c */ /* 0x000fe40003f84270 */
[----:B------:R-:W-:Y:S02]  /*99d0*/  FSEL R230, R4, -INF , !P3 ;  /* 0xff80000004e67808 */ /* 0x000fe40005800000 */
[----:B------:R-:W1:Y:S01]  /*99e0*/  LDSM.16.M88.4 R4, [R165+0x3800] ;  /* 0x00380000a504783b */ /* 0x000e620000000200 */
[----:B------:R-:W-:Y:S02]  /*99f0*/  I2FP.F32.S32 R16, R233 ;  /* 0x000000e900107245 */ /* 0x000fe40000201400 */
[----:B------:R-:W-:-:S02]  /*9a00*/  FSEL R252, R252, -INF , !P6 ;  /* 0xff800000fcfc7808 */ /* 0x000fc40007000000 */
[----:B------:R-:W-:Y:S01]  /*9a10*/  ISETP.GT.AND P6, PT, R214, R13, PT ;  /* 0x0000000dd600720c */ /* 0x000fe20003fc4270 */
[----:B------:R-:W-:Y:S01]  /*9a20*/  FFMA.FTZ R16, -R191, R16, R105 ;  /* 0x00000010bf107223 */ /* 0x000fe20000010169 */
[----:B------:R-:W-:Y:S01]  /*9a30*/  I2FP.F32.S32 R12, R12 ;  /* 0x0000000c000c7245 */ /* 0x000fe20000201400 */
[----:B------:R-:W-:Y:S01]  /*9a40*/  VIADD R105, R101, 0xffffffa8 ;  /* 0xffffffa865697836 */ /* 0x000fe20000000000 */
[----:B------:R-:W-:Y:S02]  /*9a50*/  ISETP.GE.AND P5, PT, R13, R199, PT ;  /* 0x000000c70d00720c */ /* 0x000fe40003fa6270 */
[----:B------:R-:W-:Y:S01]  /*9a60*/  FSEL R16, R16, -INF , !P6 ;  /* 0xff80000010107808 */ /* 0x000fe20007000000 */
[----:B------:R-:W-:Y:S01]  /*9a70*/  FFMA.FTZ R107, -R191, R12, R107 ;  /* 0x0000000cbf6b7223 */ /* 0x000fe2000001016b */
[----:B------:R-:W-:Y:S02]  /*9a80*/  FSEL R248, R106, -INF , !P4 ;  /* 0xff8000006af87808 */ /* 0x000fe40006000000 */
[----:B------:R-:W-:-:S02]  /*9a90*/  ISETP.GE.AND P3, PT, R13, R198, PT ;  /* 0x000000c60d00720c */ /* 0x000fc40003f66270 */
[----:B------:R-:W-:Y:S02]  /*9aa0*/  ISETP.GT.AND P4, PT, R100, R13, PT ;  /* 0x0000000d6400720c */ /* 0x000fe40003f84270 */
[----:B------:R-:W2:Y:S01]  /*9ab0*/  LDSM.16.M88.4 R12, [R166+0x4000] ;  /* 0x00400000a60c783b */ /* 0x000ea20000000200 */
[----:B------:R-:W-:Y:S02]  /*9ac0*/  FSEL R234, R16, -INF , !P5 ;  /* 0xff80000010ea7808 */ /* 0x000fe40006800000 */
[----:B------:R-:W-:Y:S02]  /*9ad0*/  I2FP.F32.S32 R16, R232 ;  /* 0x000000e800107245 */ /* 0x000fe40000201400 */
[----:B------:R-:W-:Y:S02]  /*9ae0*/  IABS R17, R231 ;  /* 0x000000e700117213 */ /* 0x000fe40000000000 */
[----:B------:R-:W-:Y:S01]  /*9af0*/  FSEL R248, R248, -INF , !P2 ;  /* 0xff800000f8f87808 */ /* 0x000fe20005000000 */
[----:B------:R-:W-:Y:S01]  /*9b00*/  FFMA.FTZ R16, -R191, R16, R64 ;  /* 0x00000010bf107223 */ /* 0x000fe20000010140 */
[----:B------:R-:W-:-:S02]  /*9b10*/  ISETP.GT.AND P2, PT, R214, R105, PT ;  /* 0x00000069d600720c */ /* 0x000fc40003f44270 */
[----:B------:R-:W-:Y:S02]  /*9b20*/  I2FP.F32.S32 R17, R17 ;  /* 0x0000001100117245 */ /* 0x000fe40000201400 */
[----:B------:R-:W-:Y:S02]  /*9b30*/  ISETP.GE.AND P6, PT, R105, R199, PT ;  /* 0x000000c76900720c */ /* 0x000fe40003fc6270 */
[----:B------:R-:W-:Y:S01]  /*9b40*/  FSEL R16, R16, -INF , !P2 ;  /* 0xff80000010107808 */ /* 0x000fe20005000000 */
[----:B------:R-:W-:Y:S01]  /*9b50*/  FFMA.FTZ R66, -R191, R17, R66 ;  /* 0x00000011bf427223 */ /* 0x000fe20000010142 */
[----:B------:R-:W-:Y:S01]  /*9b60*/  I2FP.F32.S32 R18, R229 ;  /* 0x000000e500127245 */ /* 0x000fe20000201400 */
[----:B------:R-:W-:Y:S01]  /*9b70*/  VIADD R17, R101, 0xffffffa9 ;  /* 0xffffffa965117836 */ /* 0x000fe20000000000 */
[----:B------:R-:W-:Y:S02]  /*9b80*/  FSEL R246, R107, -INF , !P4 ;  /* 0xff8000006bf67808 */ /* 0x000fe40006000000 */
[----:B------:R-:W-:Y:S01]  /*9b90*/  FSEL R232, R16, -INF , !P6 ;  /* 0xff80000010e87808 */ /* 0x000fe20007000000 */
[----:B-1----:R-:W-:Y:S01]  /*9ba0*/  HMMA.16816.F32 R60, R8, R4, R60 ;  /* 0x00000004083c723c */ /* 0x002fe2000000183c */
[----:B------:R-:W-:Y:S01]  /*9bb0*/  ISETP.GT.AND P4, PT, R100, R105, PT ;  /* 0x000000696400720c */ /* 0x000fe20003f84270 */
[----:B------:R-:W-:Y:S01]  /*9bc0*/  FFMA.FTZ R18, -R191, R18, R65 ;  /* 0x00000012bf127223 */ /* 0x000fe20000010141 */
[----:B------:R-:W-:-:S02]  /*9bd0*/  I2FP.F32.S32 R16, R228 ;  /* 0x000000e400107245 */ /* 0x000fc40000201400 */
[----:B------:R-:W-:Y:S02]  /*9be0*/  FSEL R246, R246, -INF , !P3 ;  /* 0xff800000f6f67808 */ /* 0x000fe40005800000 */
[----:B------:R-:W-:Y:S01]  /*9bf0*/  ISETP.GT.AND P3, PT, R214, R17, PT ;  /* 0x00000011d600720c */ /* 0x000fe20003f64270 */
[----:B------:R-:W-:Y:S01]  /*9c00*/  FFMA.FTZ R16, -R191, R16, R67 ;  /* 0x00000010bf107223 */ /* 0x000fe20000010143 */
[----:B------:R-:W-:Y:S01]  /*9c10*/  FSEL R250, R66, -INF , !P4 ;  /* 0xff80000042fa7808 */ /* 0x000fe20006000000 */
[----:B------:R-:W-:Y:S01]  /*9c20*/  HMMA.16816.F32 R56, R8, R6, R56 ;  /* 0x000000060838723c */ /* 0x000fe20000001838 */
[C---:B------:R-:W-:Y:S02]  /*9c30*/  ISETP.GE.AND P2, PT, R17.reuse, R199, PT ;  /* 0x000000c71100720c */ /* 0x040fe40003f46270 */
[-C--:B------:R-:W-:Y:S02]  /*9c40*/  ISETP.GE.AND P6, PT, R17, R198.reuse, PT ;  /* 0x000000c61100720c */ /* 0x080fe40003fc6270 */
[----:B------:R-:W-:Y:S01]  /*9c50*/  ISETP.GT.AND P4, PT, R100, R17, PT ;  /* 0x000000116400720c */ /* 0x000fe20003f84270 */
[----:B------:R-:W-:Y:S01]  /*9c60*/  VIADD R17, R101, 0xffffffb0 ;  /* 0xffffffb065117836 */ /* 0x000fe20000000000 */
[----:B------:R-:W-:Y:S01]  /*9c70*/  ISETP.GE.AND P5, PT, R105, R198, PT ;  /* 0x000000c66900720c */ /* 0x000fe20003fa6270 */
[----:B--2---:R-:W-:Y:S01]  /*9c80*/  HMMA.16816.F32 R52, R20, R12, R52 ;  /* 0x0000000c1434723c */ /* 0x004fe20000001834 */
[----:B------:R-:W-:-:S02]  /*9c90*/  FSEL R18, R18, -INF , !P3 ;  /* 0xff80000012127808 */ /* 0x000fc40005800000 */
[----:B------:R-:W-:Y:S02]  /*9ca0*/  FSEL R250, R250, -INF , !P5 ;  /* 0xff800000fafa7808 */ /* 0x000fe40006800000 */
[----:B------:R-:W-:Y:S02]  /*9cb0*/  FSEL R240, R18, -INF , !P2 ;  /* 0xff80000012f07808 */ /* 0x000fe40005000000 */
[----:B------:R-:W-:Y:S01]  /*9cc0*/  FSEL R244, R16, -INF , !P4 ;  /* 0xff80000010f47808 */ /* 0x000fe20006000000 */
[----:B------:R-:W-:Y:S01]  /*9cd0*/  HMMA.16816.F32 R48, R20, R14, R48 ;  /* 0x0000000e1430723c */ /* 0x000fe20000001830 */
[----:B------:R-:W-:Y:S01]  /*9ce0*/  ISETP.GT.AND P5, PT, R214, R17, PT ;  /* 0x00000011d600720c */ /* 0x000fe20003fa4270 */
[----:B------:R-:W-:Y:S01]  /*9cf0*/  VIADD R15, R101, 0xffffffc0 ;  /* 0xffffffc0650f7836 */ /* 0x000fe20000000000 */
[C---:B------:R-:W-:Y:S02]  /*9d00*/  ISETP.GE.AND P3, PT, R17.reuse, R199, PT ;  /* 0x000000c71100720c */ /* 0x040fe40003f66270 */
[----:B------:R-:W-:-:S02]  /*9d10*/  ISETP.GE.AND P2, PT, R17, R198, PT ;  /* 0x000000c61100720c */ /* 0x000fc40003f46270 */
[----:B------:R-:W-:Y:S02]  /*9d20*/  ISETP.GT.AND P4, PT, R100, R17, PT ;  /* 0x000000116400720c */ /* 0x000fe40003f84270 */
[----:B------:R-:W1:Y:S01]  /*9d30*/  LDSM.16.M88.4 R16, [R165+0x4000] ;  /* 0x00400000a510783b */ /* 0x000e620000000200 */
[----:B------:R-:W-:Y:S02]  /*9d40*/  I2FP.F32.S32 R4, R227 ;  /* 0x000000e300047245 */ /* 0x000fe40000201400 */
[----:B------:R-:W-:Y:S02]  /*9d50*/  IADD3 R150, PT, PT, R215, 0x4f, -R216 ;  /* 0x0000004fd7967810 */ /* 0x000fe40007ffe8d8 */
[----:B------:R-:W-:Y:S01]  /*9d60*/  I2FP.F32.S32 R5, R226 ;  /* 0x000000e200057245 */ /* 0x000fe20000201400 */
[C---:B------:R-:W-:Y:S01]  /*9d70*/  FFMA.FTZ R4, -R191.reuse, R4, R60 ;  /* 0x00000004bf047223 */ /* 0x040fe2000001013c */
[----:B------:R-:W-:Y:S02]  /*9d80*/  IABS R150, R150 ;  /* 0x0000009600967213 */ /* 0x000fe40000000000 */
[----:B------:R-:W-:Y:S01]  /*9d90*/  FSEL R244, R244, -INF , !P6 ;  /* 0xff800000f4f47808 */ /* 0x000fe20007000000 */
[----:B------:R-:W-:Y:S01]  /*9da0*/  FFMA.FTZ R62, -R191, R5, R62 ;  /* 0x00000005bf3e7223 */ /* 0x000fe2000001013e */
[----:B------:R-:W-:Y:S01]  /*9db0*/  FSEL R12, R4, -INF , !P5 ;  /* 0xff800000040c7808 */ /* 0x000fe20006800000 */
[----:B------:R-:W-:Y:S01]  /*9dc0*/  IMAD.MOV.U32 R4, RZ, RZ, R150 ;  /* 0x000000ffff047224 */ /* 0x000fe200078e0096 */
[----:B------:R-:W-:Y:S01]  /*9dd0*/  IABS R13, R162 ;  /* 0x000000a2000d7213 */ /* 0x000fe20000000000 */
[----:B------:R-:W-:Y:S01]  /*9de0*/  VIADD R5, R101, 0xffffffb1 ;  /* 0xffffffb165057836 */ /* 0x000fe20000000000 */
[----:B------:R-:W-:-:S02]  /*9df0*/  FSEL R150, R12, -INF , !P3 ;  /* 0xff8000000c967808 */ /* 0x000fc40005800000 */
[----:B------:R-:W-:Y:S02]  /*9e00*/  I2FP.F32.S32 R12, R225 ;  /* 0x000000e1000c7245 */ /* 0x000fe40000201400 */
[----:B------:R-:W-:Y:S02]  /*9e10*/  I2FP.F32.S32 R4, R4 ;  /* 0x0000000400047245 */ /* 0x000fe40000201400 */
[----:B------:R-:W-:Y:S01]  /*9e20*/  ISETP.GT.AND P6, PT, R214, R5, PT ;  /* 0x00000005d600720c */ /* 0x000fe20003fc4270 */
[C---:B------:R-:W-:Y:S01]  /*9e30*/  FFMA.FTZ R12, -R191.reuse, R12, R61 ;  /* 0x0000000cbf0c7223 */ /* 0x040fe2000001013d */
[----:B------:R-:W-:Y:S01]  /*9e40*/  FSEL R242, R62, -INF , !P4 ;  /* 0xff8000003ef27808 */ /* 0x000fe20006000000 */
[----:B------:R-:W-:Y:S01]  /*9e50*/  FFMA.FTZ R63, -R191, R4, R63 ;  /* 0x00000004bf3f7223 */ /* 0x000fe2000001013f */
[----:B------:R-:W-:Y:S01]  /*9e60*/  ISETP.GE.AND P5, PT, R5, R199, PT ;  /* 0x000000c70500720c */ /* 0x000fe20003fa6270 */
[----:B------:R-:W-:Y:S01]  /*9e70*/  VIADD R61, R101, 0xffffffb8 ;  /* 0xffffffb8653d7836 */ /* 0x000fe20000000000 */
[----:B------:R-:W-:-:S02]  /*9e80*/  ISETP.GE.AND P3, PT, R5, R198, PT ;  /* 0x000000c60500720c */ /* 0x000fc40003f66270 */
[----:B------:R-:W-:Y:S02]  /*9e90*/  ISETP.GT.AND P4, PT, R100, R5, PT ;  /* 0x000000056400720c */ /* 0x000fe40003f84270 */
[----:B------:R-:W-:Y:S01]  /*9ea0*/  FSEL R12, R12, -INF , !P6 ;  /* 0xff8000000c0c7808 */ /* 0x000fe20007000000 */
[----:B------:R-:W2:Y:S01]  /*9eb0*/  LDSM.16.M88.4 R4, [R166+0x4800] ;  /* 0x00480000a604783b */ /* 0x000ea20000000200 */
[----:B------:R-:W-:Y:S02]  /*9ec0*/  FSEL R242, R242, -INF , !P2 ;  /* 0xff800000f2f27808 */ /* 0x000fe40005000000 */
[----:B------:R-:W-:Y:S02]  /*9ed0*/  FSEL R162, R12, -INF , !P5 ;  /* 0xff8000000ca27808 */ /* 0x000fe40006800000 */
[----:B------:R-:W-:Y:S02]  /*9ee0*/  I2FP.F32.S32 R12, R224 ;  /* 0x000000e0000c7245 */ /* 0x000fe40000201400 */
[----:B------:R-:W-:Y:S01]  /*9ef0*/  ISETP.GT.AND P2, PT, R214, R61, PT ;  /* 0x0000003dd600720c */ /* 0x000fe20003f44270 */
[C---:B-1----:R-:W-:Y:S01]  /*9f00*/  HMMA.16816.F32 R52, R8.reuse, R16, R52 ;  /* 0x000000100834723c */ /* 0x042fe20000001834 */
[----:B------:R-:W-:Y:S01]  /*9f10*/  I2FP.F32.S32 R13, R13 ;  /* 0x0000000d000d7245 */ /* 0x000fe20000201400 */
[----:B------:R-:W-:Y:S01]  /*9f20*/  FFMA.FTZ R12, -R191, R12, R56 ;  /* 0x0000000cbf0c7223 */ /* 0x000fe20000010138 */
[----:B------:R-:W-:Y:S01]  /*9f30*/  ISETP.GE.AND P6, PT, R61, R199, PT ;  /* 0x000000c73d00720c */ /* 0x000fe20003fc6270 */
[----:B------:R-:W-:Y:S01]  /*9f40*/  IMAD.MOV.U32 R16, RZ, RZ, R134 ;  /* 0x000000ffff107224 */ /* 0x000fe200078e0086 */
[----:B------:R-:W-:Y:S01]  /*9f50*/  FSEL R238, R63, -INF , !P4 ;  /* 0xff8000003fee7808 */ /* 0x000fe20006000000 */
[----:B------:R-:W-:Y:S01]  /*9f60*/  FFMA.FTZ R58, -R191, R13, R58 ;  /* 0x0000000dbf3a7223 */ /* 0x000fe2000001013a */
[----:B------:R-:W-:Y:S01]  /*9f70*/  FSEL R14, R12, -INF , !P2 ;  /* 0xff8000000c0e7808 */ /* 0x000fe20005000000 */
[----:B------:R-:W-:Y:S01]  /*9f80*/  IMAD.MOV.U32 R12, RZ, RZ, R160 ;  /* 0x000000ffff0c7224 */ /* 0x000fe200078e00a0 */
[----:B------:R-:W-:Y:S01]  /*9f90*/  ISETP.GT.AND P4, PT, R100, R61, PT ;  /* 0x0000003d6400720c */ /* 0x000fe20003f84270 */
[----:B------:R-:W-:Y:S01]  /*9fa0*/  VIADD R13, R101, 0xffffffb9 ;  /* 0xffffffb9650d7836 */ /* 0x000fe20000000000 */
[----:B------:R-:W-:Y:S01]  /*9fb0*/  FSEL R160, R14, -INF , !P6 ;  /* 0xff8000000ea07808 */ /* 0x000fe20007000000 */
[----:B------:R-:W-:Y:S01]  /*9fc0*/  HMMA.16816.F32 R48, R8, R18, R48 ;  /* 0x000000120830723c */ /* 0x000fe20000001830 */
[----:B------:R-:W-:-:S02]  /*9fd0*/  I2FP.F32.S32 R12, R12 ;  /* 0x0000000c000c7245 */ /* 0x000fc40000201400 */
[----:B------:R-:W-:Y:S02]  /*9fe0*/  I2FP.F32.S32 R14, R223 ;  /* 0x000000df000e7245 */ /* 0x000fe40000201400 */
[----:B------:R-:W-:Y:S01]  /*9ff0*/  ISETP.GE.AND P5, PT, R61, R198, PT ;  /* 0x000000c63d00720c */ /* 0x000fe20003fa6270 */
[C---:B------:R-:W-:Y:S01]  /*a000*/  FFMA.FTZ R59, -R191.reuse, R12, R59 ;  /* 0x0000000cbf3b7223 */ /* 0x040fe2000001013b */
[----:B------:R-:W-:Y:S01]  /*a010*/  I2FP.F32.S32 R12, R222 ;  /* 0x000000de000c7245 */ /* 0x000fe20000201400 */
[C---:B------:R-:W-:Y:S01]  /*a020*/  FFMA.FTZ R14, -R191.reuse, R14, R57 ;  /* 0x0000000ebf0e7223 */ /* 0x040fe20000010139 */
[----:B------:R-:W-:Y:S02]  /*a030*/  FSEL R236, R58, -INF , !P4 ;  /* 0xff8000003aec7808 */ /* 0x000fe40006000000 */
[----:B------:R-:W-:Y:S01]  /*a040*/  FSEL R238, R238, -INF , !P3 ;  /* 0xff800000eeee7808 */ /* 0x000fe20005800000 */
[----:B------:R-:W-:Y:S01]  /*a050*/  FFMA.FTZ R12, -R191, R12, R52 ;  /* 0x0000000cbf0c7223 */ /* 0x000fe20000010134 */
[----:B------:R-:W-:-:S02]  /*a060*/  ISETP.GT.AND P3, PT, R214, R13, PT ;  /* 0x0000000dd600720c */ /* 0x000fc40003f64270 */
[C---:B------:R-:W-:Y:S02]  /*a070*/  ISETP.GE.AND P2, PT, R13.reuse, R199, PT ;  /* 0x000000c70d00720c */ /* 0x040fe40003f46270 */
[----:B------:R-:W-:Y:S02]  /*a080*/  ISETP.GE.AND P6, PT, R13, R198, PT ;  /* 0x000000c60d00720c */ /* 0x000fe40003fc6270 */
[----:B------:R-:W-:Y:S01]  /*a090*/  ISETP.GT.AND P4, PT, R100, R13, PT ;  /* 0x0000000d6400720c */ /* 0x000fe20003f84270 */
[----:B------:R-:W-:Y:S01]  /*a0a0*/  IMAD.MOV.U32 R13, RZ, RZ, R218 ;  /* 0x000000ffff0d7224 */ /* 0x000fe200078e00da */
[----:B------:R-:W-:Y:S01]  /*a0b0*/  FSEL R236, R236, -INF , !P5 ;  /* 0xff800000ecec7808 */ /* 0x000fe20006800000 */
[----:B--2---:R-:W-:Y:S01]  /*a0c0*/  HMMA.16816.F32 R44, R20, R4, R44 ;  /* 0x00000004142c723c */ /* 0x004fe2000000182c */
[----:B------:R-:W-:Y:S01]  /*a0d0*/  ISETP.GT.AND P5, PT, R214, R15, PT ;  /* 0x0000000fd600720c */ /* 0x000fe20003fa4270 */
[----:B------:R-:W-:Y:S01]  /*a0e0*/  VIADD R5, R101, 0xffffffc1 ;  /* 0xffffffc165057836 */ /* 0x000fe20000000000 */
[----:B------:R-:W-:-:S02]  /*a0f0*/  FSEL R14, R14, -INF , !P3 ;  /* 0xff8000000e0e7808 */ /* 0x000fc40005800000 */
[----:B------:R-:W-:Y:S02]  /*a100*/  I2FP.F32.S32 R13, R13 ;  /* 0x0000000d000d7245 */ /* 0x000fe40000201400 */
[----:B------:R-:W-:Y:S01]  /*a110*/  FSEL R12, R12, -INF , !P5 ;  /* 0xff8000000c0c7808 */ /* 0x000fe20006800000 */
[----:B------:R-:W-:Y:S01]  /*a120*/  HMMA.16816.F32 R40, R20, R6, R40 ;  /* 0x000000061428723c */ /* 0x000fe20000001828 */
[----:B------:R-:W-:Y:S01]  /*a130*/  ISETP.GE.AND P3, PT, R15, R199, PT ;  /* 0x000000c70f00720c */ /* 0x000fe20003f66270 */
[----:B------:R-:W-:Y:S01]  /*a140*/  FFMA.FTZ R4, -R191, R13, R54 ;  /* 0x0000000dbf047223 */ /* 0x000fe20000010136 */
[----:B------:R-:W-:Y:S01]  /*a150*/  FSEL R218, R14, -INF , !P2 ;  /* 0xff8000000eda7808 */ /* 0x000fe20005000000 */
[----:B------:R-:W-:Y:S01]  /*a160*/  VIADD R7, R101, 0xffffffd0 ;  /* 0xffffffd065077836 */ /* 0x000fe20000000000 */
[----:B------:R-:W-:Y:S02]  /*a170*/  FSEL R222, R59, -INF , !P4 ;  /* 0xff8000003bde7808 */ /* 0x000fe40006000000 */
[----:B------:R-:W-:-:S02]  /*a180*/  ISETP.GE.AND P2, PT, R15, R198, PT ;  /* 0x000000c60f00720c */ /* 0x000fc40003f46270 */
[----:B------:R-:W-:Y:S02]  /*a190*/  ISETP.GT.AND P4, PT, R100, R15, PT ;  /* 0x0000000f6400720c */ /* 0x000fe40003f84270 */
[----:B------:R-:W-:Y:S02]  /*a1a0*/  FSEL R134, R12, -INF , !P3 ;  /* 0xff8000000c867808 */ /* 0x000fe40005800000 */
[----:B------:R-:W1:Y:S01]  /*a1b0*/  LDSM.16.M88.4 R12, [R165+0x4800] ;  /* 0x00480000a50c783b */ /* 0x000e620000000200 */
[----:B------:R-:W-:Y:S02]  /*a1c0*/  FSEL R222, R222, -INF , !P6 ;  /* 0xff800000dede7808 */ /* 0x000fe40007000000 */
[----:B------:R-:W-:Y:S02]  /*a1d0*/  FSEL R4, R4, -INF , !P4 ;  /* 0xff80000004047808 */ /* 0x000fe40006000000 */
[----:B------:R-:W-:Y:S02]  /*a1e0*/  ISETP.GT.AND P6, PT, R214, R5, PT ;  /* 0x00000005d600720c */ /* 0x000fe40003fc4270 */
[----:B------:R-:W-:-:S02]  /*a1f0*/  ISETP.GE.AND P5, PT, R5, R199, PT ;  /* 0x000000c70500720c */ /* 0x000fc40003fa6270 */
[----:B------:R-:W-:Y:S02]  /*a200*/  ISETP.GE.AND P3, PT, R5, R198, PT ;  /* 0x000000c60500720c */ /* 0x000fe40003f66270 */
[----:B------:R-:W-:Y:S02]  /*a210*/  ISETP.GT.AND P4, PT, R100, R5, PT ;  /* 0x000000056400720c */ /* 0x000fe40003f84270 */
[----:B------:R-:W-:Y:S02]  /*a220*/  IABS R5, R220 ;  /* 0x000000dc00057213 */ /* 0x000fe40000000000 */
[----:B------:R-:W-:Y:S02]  /*a230*/  FSEL R220, R4, -INF , !P2 ;  /* 0xff80000004dc7808 */ /* 0x000fe40005000000 */
[----:B------:R-:W-:Y:S01]  /*a240*/  I2FP.F32.S32 R52, R221 ;  /* 0x000000dd00347245 */ /* 0x000fe20000201400 */
[----:B------:R-:W-:Y:S01]  /*a250*/  IMAD.MOV.U32 R4, RZ, RZ, R5 ;  /* 0x000000ffff047224 */ /* 0x000fe200078e0005 */
[----:B------:R-:W-:-:S02]  /*a260*/  IADD3 R136, PT, PT, R215, 0x37, -R216 ;  /* 0x00000037d7887810 */ /* 0x000fc40007ffe8d8 */
[----:B------:R-:W-:Y:S01]  /*a270*/  IABS R138, R138 ;  /* 0x0000008a008a7213 */ /* 0x000fe20000000000 */
[----:B------:R-:W-:Y:S01]  /*a280*/  FFMA.FTZ R52, -R191, R52, R53 ;  /* 0x00000034bf347223 */ /* 0x000fe20000010135 */
[----:B------:R-:W-:Y:S01]  /*a290*/  I2FP.F32.S32 R4, R4 ;  /* 0x0000000400047245 */ /* 0x000fe20000201400 */
[----:B------:R-:W-:Y:S01]  /*a2a0*/  VIADD R53, R101, 0xffffffc8 ;  /* 0xffffffc865357836 */ /* 0x000fe20000000000 */
[----:B------:R-:W-:Y:S01]  /*a2b0*/  IABS R136, R136 ;  /* 0x0000008800887213 */ /* 0x000fe20000000000 */
[----:B------:R-:W-:Y:S01]  /*a2c0*/  IMAD.MOV.U32 R5, RZ, RZ, R138 ;  /* 0x000000ffff057224 */ /* 0x000fe200078e008a */
[----:B------:R-:W-:Y:S01]  /*a2d0*/  I2FP.F32.S32 R16, R16 ;  /* 0x0000001000107245 */ /* 0x000fe20000201400 */
[C---:B------:R-:W-:Y:S01]  /*a2e0*/  FFMA.FTZ R4, -R191.reuse, R4, R48 ;  /* 0x00000004bf047223 */ /* 0x040fe20000010130 */
[----:B------:R-:W-:Y:S02]  /*a2f0*/  ISETP.GT.AND P2, PT, R214, R53, PT ;  /* 0x00000035d600720c */ /* 0x000fe40003f44270 */
[----:B------:R-:W-:Y:S01]  /*a300*/  I2FP.F32.S32 R5, R5 ;  /* 0x0000000500057245 */ /* 0x000fe20000201400 */
[C---:B------:R-:W-:Y:S01]  /*a310*/  FFMA.FTZ R55, -R191.reuse, R16, R55 ;  /* 0x00000010bf377223 */ /* 0x040fe20000010137 */
[----:B------:R-:W-:Y:S01]  /*a320*/  FSEL R6, R4, -INF , !P2 ;  /* 0xff80000004067808 */ /* 0x000fe20005000000 */
[----:B------:R-:W-:Y:S01]  /*a330*/  IMAD.MOV.U32 R4, RZ, RZ, R136 ;  /* 0x000000ffff047224 */ /* 0x000fe200078e0088 */
[----:B------:R-:W2:Y:S01]  /*a340*/  LDSM.16.M88.4 R16, [R166+0x5000] ;  /* 0x00500000a610783b */ /* 0x000ea20000000200 */
[----:B------:R-:W-:Y:S01]  /*a350*/  FSEL R52, R52, -INF , !P6 ;  /* 0xff80000034347808 */ /* 0x000fe20007000000 */
[----:B------:R-:W-:Y:S01]  /*a360*/  FFMA.FTZ R50, -R191, R5, R50 ;  /* 0x00000005bf327223 */ /* 0x000fe20000010132 */
[----:B------:R-:W-:Y:S01]  /*a370*/  ISETP.GE.AND P6, PT, R53, R199, PT ;  /* 0x000000c73500720c */ /* 0x000fe20003fc6270 */
[C---:B------:R-:W-:Y:S01]  /*a380*/  VIADD R5, R101.reuse, 0xffffffc9 ;  /* 0xffffffc965057836 */ /* 0x040fe20000000000 */
[----:B-1----:R-:W-:Y:S01]  /*a390*/  HMMA.16816.F32 R44, R8, R12, R44 ;  /* 0x0000000c082c723c */ /* 0x002fe2000000182c */
[----:B------:R-:W-:Y:S01]  /*a3a0*/  I2FP.F32.S32 R4, R4 ;  /* 0x0000000400047245 */ /* 0x000fe20000201400 */
[----:B------:R-:W-:Y:S01]  /*a3b0*/  VIADD R13, R101, 0xffffffd1 ;  /* 0xffffffd1650d7836 */ /* 0x000fe20000000000 */
[----:B------:R-:W-:-:S02]  /*a3c0*/  IADD3 R142, PT, PT, R215, 0x30, -R216 ;  /* 0x00000030d78e7810 */ /* 0x000fc40007ffe8d8 */
[----:B------:R-:W-:Y:S01]  /*a3d0*/  FSEL R228, R55, -INF , !P4 ;  /* 0xff80000037e47808 */ /* 0x000fe20006000000 */
[----:B------:R-:W-:Y:S01]  /*a3e0*/  FFMA.FTZ R51, -R191, R4, R51 ;  /* 0x00000004bf337223 */ /* 0x000fe20000010133 */
[----:B------:R-:W-:Y:S01]  /*a3f0*/  ISETP.GT.AND P4, PT, R100, R53, PT ;  /* 0x000000356400720c */ /* 0x000fe20003f84270 */
[----:B------:R-:W-:Y:S01]  /*a400*/  HMMA.16816.F32 R40, R8, R14, R40 ;  /* 0x0000000e0828723c */ /* 0x000fe20000001828 */
[----:B------:R-:W-:Y:S02]  /*a410*/  FSEL R136, R6, -INF , !P6 ;  /* 0xff80000006887808 */ /* 0x000fe40007000000 */
[----:B------:R-:W-:Y:S02]  /*a420*/  FSEL R138, R52, -INF , !P5 ;  /* 0xff800000348a7808 */ /* 0x000fe40006800000 */
[----:B------:R-:W-:Y:S02]  /*a430*/  I2FP.F32.S32 R6, R219 ;  /* 0x000000db00067245 */ /* 0x000fe40000201400 */
[----:B------:R-:W-:-:S02]  /*a440*/  IABS R142, R142 ;  /* 0x0000008e008e7213 */ /* 0x000fc40000000000 */
[----:B------:R-:W-:Y:S01]  /*a450*/  I2FP.F32.S32 R4, R217 ;  /* 0x000000d900047245 */ /* 0x000fe20000201400 */
[----:B------:R-:W-:Y:S01]  /*a460*/  FFMA.FTZ R6, -R191, R6, R49 ;  /* 0x00000006bf067223 */ /* 0x000fe20000010131 */
[----:B------:R-:W-:Y:S02]  /*a470*/  ISETP.GE.AND P5, PT, R53, R198, PT ;  /* 0x000000c63500720c */ /* 0x000fe40003fa6270 */
[----:B------:R-:W-:Y:S01]  /*a480*/  FSEL R226, R50, -INF , !P4 ;  /* 0xff80000032e27808 */ /* 0x000fe20006000000 */
[----:B------:R-:W-:Y:S01]  /*a490*/  FFMA.FTZ R4, -R191, R4, R44 ;  /* 0x00000004bf047223 */ /* 0x000fe2000001012c */
[----:B------:R-:W-:Y:S02]  /*a4a0*/  FSEL R228, R228, -INF , !P3 ;  /* 0xff800000e4e47808 */ /* 0x000fe40005800000 */
[----:B------:R-:W-:Y:S02]  /*a4b0*/  ISETP.GT.AND P3, PT, R214, R5, PT ;  /* 0x00000005d600720c */ /* 0x000fe40003f64270 */
[----:B------:R-:W-:-:S02]  /*a4c0*/  ISETP.GE.AND P2, PT, R5, R199, PT ;  /* 0x000000c70500720c */ /* 0x000fc40003f46270 */
[----:B------:R-:W-:Y:S02]  /*a4d0*/  ISETP.GE.AND P6, PT, R5, R198, PT ;  /* 0x000000c60500720c */ /* 0x000fe40003fc6270 */
[----:B------:R-:W-:Y:S01]  /*a4e0*/  ISETP.GT.AND P4, PT, R100, R5, PT ;  /* 0x000000056400720c */ /* 0x000fe20003f84270 */
[----:B------:R-:W-:Y:S01]  /*a4f0*/  IMAD.MOV.U32 R5, RZ, RZ, R142 ;  /* 0x000000ffff057224 */ /* 0x000fe200078e008e */
[----:B------:R-:W-:Y:S02]  /*a500*/  FSEL R226, R226, -INF , !P5 ;  /* 0xff800000e2e27808 */ /* 0x000fe40006800000 */
[----:B------:R-:W-:Y:S01]  /*a510*/  ISETP.GT.AND P5, PT, R214, R7, PT ;  /* 0x00000007d600720c */ /* 0x000fe20003fa4270 */
[----:B--2---:R-:W-:Y:S01]  /*a520*/  HMMA.16816.F32 R32, R20, R16, R32 ;  /* 0x000000101420723c */ /* 0x004fe20000001820 */
[----:B------:R-:W-:Y:S01]  /*a530*/  FSEL R6, R6, -INF , !P3 ;  /* 0xff80000006067808 */ /* 0x000fe20005800000 */
[----:B------:R-:W-:Y:S01]  /*a540*/  IMAD.MOV.U32 R17, RZ, RZ, R128 ;  /* 0x000000ffff117224 */ /* 0x000fe200078e0080 */
[----:B------:R-:W-:-:S02]  /*a550*/  I2FP.F32.S32 R5, R5 ;  /* 0x0000000500057245 */ /* 0x000fc40000201400 */
[----:B------:R-:W-:Y:S02]  /*a560*/  FSEL R4, R4, -INF , !P5 ;  /* 0xff80000004047808 */ /* 0x000fe40006800000 */
[----:B------:R-:W-:Y:S01]  /*a570*/  ISETP.GE.AND P3, PT, R7, R199, PT ;  /* 0x000000c70700720c */ /* 0x000fe20003f66270 */
[----:B------:R-:W-:Y:S01]  /*a580*/  FFMA.FTZ R12, -R191, R5, R46 ;  /* 0x00000005bf0c7223 */ /* 0x000fe2000001012e */
[----:B------:R-:W-:Y:S01]  /*a590*/  FSEL R142, R6, -INF , !P2 ;  /* 0xff800000068e7808 */ /* 0x000fe20005000000 */
[----:B------:R-:W-:Y:S01]  /*a5a0*/  HMMA.16816.F32 R28, R20, R18, R28 ;  /* 0x00000012141c723c */ /* 0x000fe2000000181c */
[----:B------:R-:W-:Y:S02]  /*a5b0*/  FSEL R224, R51, -INF , !P4 ;  /* 0xff80000033e07808 */ /* 0x000fe40006000000 */
[----:B------:R-:W-:Y:S02]  /*a5c0*/  ISETP.GE.AND P2, PT, R7, R198, PT ;  /* 0x000000c60700720c */ /* 0x000fe40003f46270 */
[----:B------:R-:W-:-:S02]  /*a5d0*/  ISETP.GT.AND P4, PT, R100, R7, PT ;  /* 0x000000076400720c */ /* 0x000fc40003f84270 */
[----:B------:R-:W-:Y:S02]  /*a5e0*/  FSEL R62, R4, -INF , !P3 ;  /* 0xff800000043e7808 */ /* 0x000fe40005800000 */
[----:B------:R-:W1:Y:S01]  /*a5f0*/  LDSM.16.M88.4 R4, [R165+0x5000] ;  /* 0x00500000a504783b */ /* 0x000e620000000200 */
[----:B------:R-:W-:Y:S02]  /*a600*/  I2FP.F32.S32 R44, R163 ;  /* 0x000000a3002c7245 */ /* 0x000fe40000201400 */
[----:B------:R-:W-:Y:S02]  /*a610*/  FSEL R224, R224, -INF , !P6 ;  /* 0xff800000e0e07808 */ /* 0x000fe40007000000 */
[----:B------:R-:W-:Y:S01]  /*a620*/  IADD3 R148, PT, PT, R209, 0x28, -R216 ;  /* 0x00000028d1947810 */ /* 0x000fe20007ffe8d8 */
[----:B------:R-:W-:Y:S01]  /*a630*/  FFMA.FTZ R44, -R191, R44, R45 ;  /* 0x0000002cbf2c7223 */ /* 0x000fe2000001012d */
[----:B------:R-:W-:Y:S01]  /*a640*/  ISETP.GT.AND P6, PT, R214, R13, PT ;  /* 0x0000000dd600720c */ /* 0x000fe20003fc4270 */
[----:B------:R-:W-:Y:S01]  /*a650*/  VIADD R45, R101, 0xffffffd8 ;  /* 0xffffffd8652d7836 */ /* 0x000fe20000000000 */
[----:B------:R-:W-:-:S02]  /*a660*/  FSEL R12, R12, -INF , !P4 ;  /* 0xff8000000c0c7808 */ /* 0x000fc40006000000 */
[C---:B------:R-:W-:Y:S02]  /*a670*/  ISETP.GE.AND P5, PT, R13.reuse, R199, PT ;  /* 0x000000c70d00720c */ /* 0x040fe40003fa6270 */
[----:B------:R-:W-:Y:S02]  /*a680*/  ISETP.GE.AND P3, PT, R13, R198, PT ;  /* 0x000000c60d00720c */ /* 0x000fe40003f66270 */
[----:B------:R-:W-:Y:S02]  /*a690*/  ISETP.GT.AND P4, PT, R100, R13, PT ;  /* 0x0000000d6400720c */ /* 0x000fe40003f84270 */
[----:B------:R-:W-:Y:S02]  /*a6a0*/  I2FP.F32.S32 R16, R161 ;  /* 0x000000a100107245 */ /* 0x000fe40000201400 */
[----:B------:R-:W-:Y:S02]  /*a6b0*/  IABS R13, R148 ;  /* 0x00000094000d7213 */ /* 0x000fe40000000000 */
[----:B------:R-:W-:Y:S01]  /*a6c0*/  FSEL R44, R44, -INF , !P6 ;  /* 0xff8000002c2c7808 */ /* 0x000fe20007000000 */
[----:B------:R-:W-:Y:S01]  /*a6d0*/  FFMA.FTZ R16, -R191, R16, R47 ;  /* 0x00000010bf107223 */ /* 0x000fe2000001012f */
[----:B------:R-:W-:-:S02]  /*a6e0*/  IADD3 R146, PT, PT, R209, 0x27, -R216 ;  /* 0x00000027d1927810 */ /* 0x000fc40007ffe8d8 */
[----:B------:R-:W-:Y:S02]  /*a6f0*/  FSEL R128, R44, -INF , !P5 ;  /* 0xff8000002c807808 */ /* 0x000fe40006800000 */
[----:B------:R-:W-:Y:S02]  /*a700*/  FSEL R148, R12, -INF , !P2 ;  /* 0xff8000000c947808 */ /* 0x000fe40005000000 */
[----:B------:R-:W-:Y:S02]  /*a710*/  I2FP.F32.S32 R44, R13 ;  /* 0x0000000d002c7245 */ /* 0x000fe40000201400 */
[----:B------:R-:W-:Y:S01]  /*a720*/  I2FP.F32.S32 R17, R17 ;  /* 0x0000001100117245 */ /* 0x000fe20000201400 */
[----:B------:R-:W2:Y:S01]  /*a730*/  LDSM.16.M88.4 R12, [R166+0x5800] ;  /* 0x00580000a60c783b */ /* 0x000ea20000000200 */
[----:B------:R-:W-:Y:S01]  /*a740*/  IADD3 R126, PT, PT, R215, 0x27, -R216 ;  /* 0x00000027d77e7810 */ /* 0x000fe20007ffe8d8 */
[C---:B------:R-:W-:Y:S01]  /*a750*/  FFMA.FTZ R40, -R191.reuse, R44, R40 ;  /* 0x0000002cbf287223 */ /* 0x040fe20000010128 */
[----:B------:R-:W-:Y:S01]  /*a760*/  IABS R18, R146 ;  /* 0x0000009200127213 */ /* 0x000fe20000000000 */
[----:B------:R-:W-:Y:S01]  /*a770*/  FFMA.FTZ R42, -R191, R17, R42 ;  /* 0x00000011bf2a7223 */ /* 0x000fe2000001012a */
[----:B------:R-:W-:Y:S01]  /*a780*/  FSEL R16, R16, -INF , !P4 ;  /* 0xff80000010107808 */ /* 0x000fe20006000000 */
[----:B------:R-:W-:Y:S01]  /*a790*/  VIADD R17, R101, 0xffffffd9 ;  /* 0xffffffd965117836 */ /* 0x000fe20000000000 */
[----:B------:R-:W-:Y:S01]  /*a7a0*/  IABS R126, R126 ;  /* 0x0000007e007e7213 */ /* 0x000fe20000000000 */
[----:B-1----:R-:W-:Y:S01]  /*a7b0*/  HMMA.16816.F32 R32, R8, R4, R32 ;  /* 0x000000040820723c */ /* 0x002fe20000001820 */
[----:B------:R-:W-:-:S02]  /*a7c0*/  I2FP.F32.S32 R18, R18 ;  /* 0x0000001200127245 */ /* 0x000fc40000201400 */
[----:B------:R-:W-:Y:S01]  /*a7d0*/  FSEL R146, R16, -INF , !P3 ;  /* 0xff80000010927808 */ /* 0x000fe20005800000 */
[----:B------:R-:W-:Y:S01]  /*a7e0*/  IMAD.MOV.U32 R16, RZ, RZ, R126 ;  /* 0x000000ffff107224 */ /* 0x000fe200078e007e */
[C---:B------:R-:W-:Y:S01]  /*a7f0*/  ISETP.GT.AND P2, PT, R214.reuse, R45, PT ;  /* 0x0000002dd600720c */ /* 0x040fe20003f44270 */
[----:B------:R-:W-:Y:S01]  /*a800*/  FFMA.FTZ R18, -R191, R18, R41 ;  /* 0x00000012bf127223 */ /* 0x000fe20000010129 */
[----:B------:R-:W-:Y:S01]  /*a810*/  ISETP.GT.AND P3, PT, R214, R17, PT ;  /* 0x00000011d600720c */ /* 0x000fe20003f64270 */
[----:B------:R-:W-:Y:S01]  /*a820*/  VIADD R41, R101, 0xffffffe0 ;  /* 0xffffffe065297836 */ /* 0x000fe20000000000 */
[----:B------:R-:W-:Y:S01]  /*a830*/  IADD3 R132, PT, PT, R215, 0x20, -R216 ;  /* 0x00000020d7847810 */ /* 0x000fe20007ffe8d8 */
[----:B------:R-:W-:Y:S01]  /*a840*/  HMMA.16816.F32 R28, R8, R6, R28 ;  /* 0x00000006081c723c */ /* 0x000fe2000000181c */
[----:B------:R-:W-:Y:S01]  /*a850*/  ISETP.GE.AND P6, PT, R45, R199, PT ;  /* 0x000000c72d00720c */ /* 0x000fe20003fc6270 */
[----:B------:R-:W-:Y:S01]  /*a860*/  VIADD R7, R101, 0xffffffe8 ;  /* 0xffffffe865077836 */ /* 0x000fe20000000000 */
[----:B------:R-:W-:-:S02]  /*a870*/  ISETP.GT.AND P4, PT, R100, R45, PT ;  /* 0x0000002d6400720c */ /* 0x000fc40003f84270 */
[----:B------:R-:W-:Y:S02]  /*a880*/  FSEL R40, R40, -INF , !P2 ;  /* 0xff80000028287808 */ /* 0x000fe40005000000 */
[----:B------:R-:W-:Y:S02]  /*a890*/  I2FP.F32.S32 R16, R16 ;  /* 0x0000001000107245 */ /* 0x000fe40000201400 */
[----:B------:R-:W-:Y:S02]  /*a8a0*/  FSEL R18, R18, -INF , !P3 ;  /* 0xff80000012127808 */ /* 0x000fe40005800000 */
[----:B------:R-:W-:Y:S01]  /*a8b0*/  ISETP.GE.AND P2, PT, R17, R199, PT ;  /* 0x000000c71100720c */ /* 0x000fe20003f46270 */
[----:B------:R-:W-:Y:S01]  /*a8c0*/  FFMA.FTZ R43, -R191, R16, R43 ;  /* 0x00000010bf2b7223 */ /* 0x000fe2000001012b */
[C-C-:B------:R-:W-:Y:S02]  /*a8d0*/  IADD3 R124, PT, PT, R215.reuse, 0x1f, -R216.reuse ;  /* 0x0000001fd77c7810 */ /* 0x140fe40007ffe8d8 */
[----:B------:R-:W-:-:S02]  /*a8e0*/  IADD3 R147, PT, PT, R215, 0x18, -R216 ;  /* 0x00000018d7937810 */ /* 0x000fc40007ffe8d8 */
[C-C-:B------:R-:W-:Y:S02]  /*a8f0*/  IADD3 R140, PT, PT, R215.reuse, 0x17, -R216.reuse ;  /* 0x00000017d78c7810 */ /* 0x140fe40007ffe8d8 */
[C-C-:B------:R-:W-:Y:S02]  /*a900*/  IADD3 R133, PT, PT, R215.reuse, 0x10, -R216.reuse ;  /* 0x00000010d7857810 */ /* 0x140fe40007ffe8d8 */
[--C-:B------:R-:W-:Y:S01]  /*a910*/  IADD3 R130, PT, PT, R215, 0xf, -R216.reuse ;  /* 0x0000000fd7827810 */ /* 0x100fe20007ffe8d8 */
[----:B--2---:R-:W-:Y:S01]  /*a920*/  HMMA.16816.F32 R24, R20, R12, R24 ;  /* 0x0000000c1418723c */ /* 0x004fe20000001818 */
[C-C-:B------:R-:W-:Y:S02]  /*a930*/  IADD3 R149, PT, PT, R209.reuse, 0x18, -R216.reuse ;  /* 0x00000018d1957810 */ /* 0x140fe40007ffe8d8 */
[C-C-:B------:R-:W-:Y:S02]  /*a940*/  IADD3 R144, PT, PT, R209.reuse, 0x17, -R216.reuse ;  /* 0x00000017d1907810 */ /* 0x140fe40007ffe8d8 */
[----:B------:R-:W-:-:S02]  /*a950*/  IADD3 R139, PT, PT, R209, 0x10, -R216 ;  /* 0x00000010d18b7810 */ /* 0x000fc40007ffe8d8 */
[--C-:B------:R-:W-:Y:S01]  /*a960*/  IADD3 R131, PT, PT, R209, 0xf, -R216.reuse ;  /* 0x0000000fd1837810 */ /* 0x100fe20007ffe8d8 */
[----:B------:R-:W-:Y:S01]  /*a970*/  HMMA.16816.F32 R152, R20, R14, R152 ;  /* 0x0000000e1498723c */ /* 0x000fe20000001898 */
[--C-:B------:R-:W-:Y:S02]  /*a980*/  IADD3 R215, PT, PT, R215, 0x7, -R216.reuse ;  /* 0x00000007d7d77810 */ /* 0x100fe40007ffe8d8 */
[----:B------:R-:W-:Y:S02]  /*a990*/  IADD3 R209, PT, PT, R209, 0x7, -R216 ;  /* 0x00000007d1d17810 */ /* 0x000fe40007ffe8d8 */
[----:B------:R-:W-:Y:S02]  /*a9a0*/  FSEL R126, R40, -INF , !P6 ;  /* 0xff800000287e7808 */ /* 0x000fe40007000000 */
[----:B------:R-:W-:Y:S02]  /*a9b0*/  FSEL R216, R42, -INF , !P4 ;  /* 0xff8000002ad87808 */ /* 0x000fe40006000000 */
[----:B------:R-:W-:-:S02]  /*a9c0*/  IABS R5, R132 ;  /* 0x0000008400057213 */ /* 0x000fc40000000000 */
[----:B------:R-:W-:Y:S02]  /*a9d0*/  ISETP.GE.AND P6, PT, R17, R198, PT ;  /* 0x000000c61100720c */ /* 0x000fe40003fc6270 */
[----:B------:R-:W-:Y:S02]  /*a9e0*/  ISETP.GT.AND P4, PT, R100, R17, PT ;  /* 0x000000116400720c */ /* 0x000fe40003f84270 */
[----:B------:R-:W-:Y:S02]  /*a9f0*/  FSEL R132, R18, -INF , !P2 ;  /* 0xff80000012847808 */ /* 0x000fe40005000000 */
[----:B------:R-:W1:Y:S01]  /*aa00*/  LDSM.16.M88.4 R16, [R165+0x5800] ;  /* 0x00580000a510783b */ /* 0x000e620000000200 */
[----:B------:R-:W-:Y:S01]  /*aa10*/  I2FP.F32.S32 R4, R158 ;  /* 0x0000009e00047245 */ /* 0x000fe20000201400 */
[----:B------:R-:W-:-:S04]  /*aa20*/  DEPBAR.LE SB0, 0x0 ;  /* 0x000080000000791a */ /* 0x000fc80000000000 */
[----:B------:R-:W-:Y:S01]  /*aa30*/  ISETP.GE.AND P5, PT, R45, R198, PT ;  /* 0x000000c62d00720c */ /* 0x000fe20003fa6270 */
[C---:B------:R-:W-:Y:S01]  /*aa40*/  FFMA.FTZ R4, -R191.reuse, R4, R32 ;  /* 0x00000004bf047223 */ /* 0x040fe20000010120 */
[----:B------:R-:W-:Y:S02]  /*aa50*/  I2FP.F32.S32 R5, R5 ;  /* 0x0000000500057245 */ /* 0x000fe40000201400 */
[----:B------:R-:W-:Y:S02]  /*aa60*/  FSEL R216, R216, -INF , !P5 ;  /* 0xff800000d8d87808 */ /* 0x000fe40006800000 */
[----:B------:R-:W-:Y:S01]  /*aa70*/  ISETP.GT.AND P5, PT, R214, R41, PT ;  /* 0x00000029d600720c */ /* 0x000fe20003fa4270 */
[----:B------:R-:W-:Y:S01]  /*aa80*/  FFMA.FTZ R34, -R191, R5, R34 ;  /* 0x00000005bf227223 */ /* 0x000fe20000010122 */
[----:B------:R-:W-:Y:S01]  /*aa90*/  IABS R124, R124 ;  /* 0x0000007c007c7213 */ /* 0x000fe20000000000 */
[----:B------:R-:W-:Y:S01]  /*aaa0*/  VIADD R5, R101, 0xffffffe1 ;  /* 0xffffffe165057836 */ /* 0x000fe20000000000 */
[----:B------:R-:W-:-:S02]  /*aab0*/  ISETP.GE.AND P3, PT, R41, R199, PT ;  /* 0x000000c72900720c */ /* 0x000fc40003f66270 */
[----:B------:R-:W-:Y:S01]  /*aac0*/  FSEL R12, R4, -INF , !P5 ;  /* 0xff800000040c7808 */ /* 0x000fe20006800000 */
[----:B------:R-:W-:Y:S01]  /*aad0*/  IMAD.MOV.U32 R4, RZ, RZ, R124 ;  /* 0x000000ffff047224 */ /* 0x000fe200078e007c */
[----:B------:R-:W-:Y:S02]  /*aae0*/  FSEL R158, R43, -INF , !P4 ;  /* 0xff8000002b9e7808 */ /* 0x000fe40006000000 */
[----:B------:R-:W-:Y:S02]  /*aaf0*/  IABS R149, R149 ;  /* 0x0000009500957213 */ /* 0x000fe40000000000 */
[----:B------:R-:W-:Y:S02]  /*ab00*/  ISETP.GT.AND P4, PT, R100, R41, PT ;  /* 0x000000296400720c */ /* 0x000fe40003f84270 */
[----:B------:R-:W-:Y:S02]  /*ab10*/  FSEL R124, R12, -INF , !P3 ;  /* 0xff8000000c7c7808 */ /* 0x000fe40005800000 */
[----:B------:R-:W-:-:S02]  /*ab20*/  I2FP.F32.S32 R12, R156 ;  /* 0x0000009c000c7245 */ /* 0x000fc40000201400 */
[----:B------:R-:W-:Y:S02]  /*ab30*/  I2FP.F32.S32 R6, R149 ;  /* 0x0000009500067245 */ /* 0x000fe40000201400 */
[----:B------:R-:W-:Y:S01]  /*ab40*/  ISETP.GE.AND P2, PT, R41, R198, PT ;  /* 0x000000c62900720c */ /* 0x000fe20003f46270 */
[C---:B------:R-:W-:Y:S01]  /*ab50*/  FFMA.FTZ R12, -R191.reuse, R12, R33 ;  /* 0x0000000cbf0c7223 */ /* 0x040fe20000010121 */
[----:B------:R-:W-:Y:S01]  /*ab60*/  FSEL R156, R34, -INF , !P4 ;  /* 0xff800000229c7808 */ /* 0x000fe20006000000 */
[C---:B------:R-:W-:Y:S01]  /*ab70*/  FFMA.FTZ R6, -R191.reuse, R6, R28 ;  /* 0x00000006bf067223 */ /* 0x040fe2000001011c */
[----:B------:R-:W-:Y:S02]  /*ab80*/  FSEL R158, R158, -INF , !P6 ;  /* 0xff8000009e9e7808 */ /* 0x000fe40007000000 */
[----:B------:R-:W-:Y:S02]  /*ab90*/  I2FP.F32.S32 R4, R4 ;  /* 0x0000000400047245 */ /* 0x000fe40000201400 */
[----:B------:R-:W-:Y:S01]  /*aba0*/  ISETP.GT.AND P6, PT, R214, R5, PT ;  /* 0x00000005d600720c */ /* 0x000fe20003fc4270 */
[----:B-1----:R-:W-:Y:S01]  /*abb0*/  HMMA.16816.F32 R24, R8, R16, R24 ;  /* 0x000000100818723c */ /* 0x002fe20000001818 */
[----:B------:R-:W-:Y:S01]  /*abc0*/  FSEL R156, R156, -INF , !P2 ;  /* 0xff8000009c9c7808 */ /* 0x000fe20005000000 */
[----:B------:R-:W-:Y:S01]  /*abd0*/  FFMA.FTZ R4, -R191, R4, R35 ;  /* 0x00000004bf047223 */ /* 0x000fe20000010123 */
[----:B------:R-:W-:-:S02]  /*abe0*/  IABS R147, R147 ;  /* 0x0000009300937213 */ /* 0x000fc40000000000 */
[----:B------:R-:W-:Y:S02]  /*abf0*/  ISETP.GT.AND P2, PT, R214, R7, PT ;  /* 0x00000007d600720c */ /* 0x000fe40003f44270 */
[C---:B------:R-:W-:Y:S01]  /*ac00*/  ISETP.GE.AND P5, PT, R5.reuse, R199, PT ;  /* 0x000000c70500720c */ /* 0x040fe20003fa6270 */
[----:B------:R-:W-:Y:S01]  /*ac10*/  HMMA.16816.F32 R152, R8, R18, R152 ;  /* 0x000000120898723c */ /* 0x000fe20000001898 */
[----:B------:R-:W-:Y:S02]  /*ac20*/  ISETP.GE.AND P3, PT, R5, R198, PT ;  /* 0x000000c60500720c */ /* 0x000fe40003f66270 */
[----:B------:R-:W-:Y:S02]  /*ac30*/  ISETP.GT.AND P4, PT, R100, R5, PT ;  /* 0x000000056400720c */ /* 0x000fe40003f84270 */
[----:B------:R-:W-:Y:S02]  /*ac40*/  FSEL R12, R12, -INF , !P6 ;  /* 0xff8000000c0c7808 */ /* 0x000fe40007000000 */
[----:B------:R-:W-:-:S02]  /*ac50*/  ISETP.GE.AND P6, PT, R7, R199, PT ;  /* 0x000000c70700720c */ /* 0x000fc40003fc6270 */
[----:B------:R-:W-:Y:S02]  /*ac60*/  I2FP.F32.S32 R5, R147 ;  /* 0x0000009300057245 */ /* 0x000fe40000201400 */
[----:B------:R-:W-:Y:S02]  /*ac70*/  FSEL R6, R6, -INF , !P2 ;  /* 0xff80000006067808 */ /* 0x000fe40005000000 */
[----:B------:R-:W-:Y:S01]  /*ac80*/  IABS R144, R144 ;  /* 0x0000009000907213 */ /* 0x000fe20000000000 */
[----:B------:R-:W-:Y:S01]  /*ac90*/  FFMA.FTZ R30, -R191, R5, R30 ;  /* 0x00000005bf1e7223 */ /* 0x000fe2000001011e */
[----:B------:R-:W-:Y:S01]  /*aca0*/  FSEL R60, R12, -INF , !P5 ;  /* 0xff8000000c3c7808 */ /* 0x000fe20006800000 */
[----:B------:R-:W-:Y:S01]  /*acb0*/  VIADD R5, R101, 0xffffffe9 ;  /* 0xffffffe965057836 */ /* 0x000fe20000000000 */
[----:B------:R-:W-:Y:S02]  /*acc0*/  FSEL R4, R4, -INF , !P4 ;  /* 0xff80000004047808 */ /* 0x000fe40006000000 */
[----:B------:R-:W-:Y:S01]  /*acd0*/  FSEL R120, R6, -INF , !P6 ;  /* 0xff80000006787808 */ /* 0x000fe20007000000 */
[----:B------:R-:W-:Y:S01]  /*ace0*/  FFMA.FTZ R39, -R191, R39, R152 ;  /* 0x00000027bf277223 */ /* 0x000fe20000010198 */
[----:B------:R-:W-:-:S02]  /*acf0*/  ISETP.GE.AND P5, PT, R7, R198, PT ;  /* 0x000000c60700720c */ /* 0x000fc40003fa6270 */
[----:B------:R-:W-:Y:S02]  /*ad00*/  ISETP.GT.AND P4, PT, R100, R7, PT ;  /* 0x000000076400720c */ /* 0x000fe40003f84270 */
[----:B------:R-:W-:Y:S02]  /*ad10*/  I2FP.F32.S32 R6, R144 ;  /* 0x0000009000067245 */ /* 0x000fe40000201400 */
[----:B------:R-:W-:Y:S02]  /*ad20*/  IABS R7, R140 ;  /* 0x0000008c00077213 */ /* 0x000fe40000000000 */
[----:B------:R-:W-:Y:S01]  /*ad30*/  FSEL R140, R4, -INF , !P3 ;  /* 0xff800000048c7808 */ /* 0x000fe20005800000 */
[----:B------:R-:W-:Y:S01]  /*ad40*/  FFMA.FTZ R6, -R191, R6, R29 ;  /* 0x00000006bf067223 */ /* 0x000fe2000001011d */
[----:B------:R-:W-:Y:S02]  /*ad50*/  IABS R139, R139 ;  /* 0x0000008b008b7213 */ /* 0x000fe40000000000 */
[----:B------:R-:W-:-:S02]  /*ad60*/  I2FP.F32.S32 R4, R7 ;  /* 0x0000000700047245 */ /* 0x000fc40000201400 */
[----:B------:R-:W-:Y:S02]  /*ad70*/  ISETP.GT.AND P3, PT, R214, R5, PT ;  /* 0x00000005d600720c */ /* 0x000fe40003f64270 */
[----:B------:R-:W-:Y:S01]  /*ad80*/  FSEL R144, R30, -INF , !P4 ;  /* 0xff8000001e907808 */ /* 0x000fe20006000000 */
[----:B------:R-:W-:Y:S01]  /*ad90*/  FFMA.FTZ R4, -R191, R4, R31 ;  /* 0x00000004bf047223 */ /* 0x000fe2000001011f */
[C---:B------:R-:W-:Y:S02]  /*ada0*/  ISETP.GE.AND P2, PT, R5.reuse, R199, PT ;  /* 0x000000c70500720c */ /* 0x040fe40003f46270 */
[----:B------:R-:W-:Y:S02]  /*adb0*/  ISETP.GE.AND P6, PT, R5, R198, PT ;  /* 0x000000c60500720c */ /* 0x000fe40003fc6270 */
[----:B------:R-:W-:Y:S01]  /*adc0*/  ISETP.GT.AND P4, PT, R100, R5, PT ;  /* 0x000000056400720c */ /* 0x000fe20003f84270 */
[----:B------:R-:W-:Y:S01]  /*add0*/  VIADD R5, R101, 0xfffffff0 ;  /* 0xfffffff065057836 */ /* 0x000fe20000000000 */
[----:B------:R-:W-:-:S02]  /*ade0*/  IABS R133, R133 ;  /* 0x0000008500857213 */ /* 0x000fc40000000000 */
[----:B------:R-:W-:Y:S02]  /*adf0*/  I2FP.F32.S32 R139, R139 ;  /* 0x0000008b008b7245 */ /* 0x000fe40000201400 */
[----:B------:R-:W-:Y:S02]  /*ae00*/  FSEL R6, R6, -INF , !P3 ;  /* 0xff80000006067808 */ /* 0x000fe40005800000 */
[----:B------:R-:W-:Y:S01]  /*ae10*/  I2FP.F32.S32 R133, R133 ;  /* 0x0000008500857245 */ /* 0x000fe20000201400 */
[C---:B------:R-:W-:Y:S01]  /*ae20*/  FFMA.FTZ R24, -R191.reuse, R139, R24 ;  /* 0x0000008bbf187223 */ /* 0x040fe20000010118 */
[----:B------:R-:W-:Y:S02]  /*ae30*/  FSEL R144, R144, -INF , !P5 ;  /* 0xff80000090907808 */ /* 0x000fe40006800000 */
[----:B------:R-:W-:Y:S01]  /*ae40*/  ISETP.GT.AND P5, PT, R214, R5, PT ;  /* 0x00000005d600720c */ /* 0x000fe20003fa4270 */
[----:B------:R-:W-:Y:S01]  /*ae50*/  FFMA.FTZ R26, -R191, R133, R26 ;  /* 0x00000085bf1a7223 */ /* 0x000fe2000001011a */
[----:B------:R-:W-:-:S02]  /*ae60*/  FSEL R122, R6, -INF , !P2 ;  /* 0xff800000067a7808 */ /* 0x000fc40005000000 */
[----:B------:R-:W-:Y:S02]  /*ae70*/  FSEL R4, R4, -INF , !P4 ;  /* 0xff80000004047808 */ /* 0x000fe40006000000 */
[----:B------:R-:W-:Y:S02]  /*ae80*/  IABS R6, R130 ;  /* 0x0000008200067213 */ /* 0x000fe40000000000 */
[C---:B------:R-:W-:Y:S01]  /*ae90*/  ISETP.GE.AND P3, PT, R5.reuse, R199, PT ;  /* 0x000000c70500720c */ /* 0x040fe20003f66270 */
[----:B------:R-:W-:Y:S01]  /*aea0*/  BAR.SYNC.DEFER_BLOCKING 0x0 ;  /* 0x0000000000007b1d */ /* 0x000fe20000010000 */
[----:B------:R-:W-:Y:S02]  /*aeb0*/  ISETP.GE.AND P2, PT, R5, R198, PT ;  /* 0x000000c60500720c */ /* 0x000fe40003f46270 */
[----:B------:R-:W-:Y:S01]  /*aec0*/  ISETP.GT.AND P4, PT, R100, R5, PT ;  /* 0x000000056400720c */ /* 0x000fe20003f84270 */
[----:B------:R-:W-:Y:S01]  /*aed0*/  VIADD R5, R101, 0xfffffff1 ;  /* 0xfffffff165057836 */ /* 0x000fe20000000000 */
[----:B------:R-:W-:-:S02]  /*aee0*/  IABS R131, R131 ;  /* 0x0000008300837213 */ /* 0x000fc40000000000 */
[----:B------:R-:W-:Y:S02]  /*aef0*/  FSEL R24, R24, -INF , !P5 ;  /* 0xff80000018187808 */ /* 0x000fe40006800000 */
[----:B------:R-:W-:Y:S01]  /*af00*/  FSEL R130, R4, -INF , !P6 ;  /* 0xff80000004827808 */ /* 0x000fe20007000000 */
[----:B------:R-:W-:Y:S01]  /*af10*/  IMAD.MOV.U32 R4, RZ, RZ, R6 ;  /* 0x000000ffff047224 */ /* 0x000fe200078e0006 */
[----:B------:R-:W-:Y:S02]  /*af20*/  I2FP.F32.S32 R6, R131 ;  /* 0x0000008300067245 */ /* 0x000fe40000201400 */
[----:B------:R-:W-:Y:S02]  /*af30*/  FSEL R104, R24, -INF , !P3 ;  /* 0xff80000018687808 */ /* 0x000fe40005800000 */
[----:B------:R-:W-:Y:S01]  /*af40*/  FSEL R118, R26, -INF , !P4 ;  /* 0xff8000001a767808 */ /* 0x000fe20006000000 */
[----:B------:R-:W-:Y:S01]  /*af50*/  FFMA.FTZ R25, -R191, R6, R25 ;  /* 0x00000006bf197223 */ /* 0x000fe20000010119 */
[----:B------:R-:W-:-:S02]  /*af60*/  ISETP.GT.AND P6, PT, R214, R5, PT ;  /* 0x00000005d600720c */ /* 0x000fc40003fc4270 */
[C---:B------:R-:W-:Y:S02]  /*af70*/  ISETP.GE.AND P5, PT, R5.reuse, R199, PT ;  /* 0x000000c70500720c */ /* 0x040fe40003fa6270 */
[----:B------:R-:W-:Y:S02]  /*af80*/  ISETP.GE.AND P3, PT, R5, R198, PT ;  /* 0x000000c60500720c */ /* 0x000fe40003f66270 */
[----:B------:R-:W-:Y:S01]  /*af90*/  ISETP.GT.AND P4, PT, R100, R5, PT ;  /* 0x000000056400720c */ /* 0x000fe20003f84270 */
[C---:B------:R-:W-:Y:S01]  /*afa0*/  VIADD R5, R101.reuse, 0xfffffff8 ;  /* 0xfffffff865057836 */ /* 0x040fe20000000000 */
[----:B------:R-:W-:Y:S01]  /*afb0*/  IABS R209, R209 ;  /* 0x000000d100d17213 */ /* 0x000fe20000000000 */
[----:B------:R-:W-:Y:S01]  /*afc0*/  VIADD R101, R101, 0xfffffff9 ;  /* 0xfffffff965657836 */ /* 0x000fe20000000000 */
[----:B------:R-:W-:Y:S02]  /*afd0*/  I2FP.F32.S32 R4, R4 ;  /* 0x0000000400047245 */ /* 0x000fe40000201400 */
[----:B------:R-:W-:-:S02]  /*afe0*/  FSEL R118, R118, -INF , !P2 ;  /* 0xff80000076767808 */ /* 0x000fc40005000000 */
[----:B------:R-:W-:Y:S01]  /*aff0*/  I2FP.F32.S32 R6, R209 ;  /* 0x000000d100067245 */ /* 0x000fe20000201400 */
[----:B------:R-:W-:Y:S01]  /*b000*/  FFMA.FTZ R4, -R191, R4, R27 ;  /* 0x00000004bf047223 */ /* 0x000fe2000001011b */
[C---:B------:R-:W-:Y:S02]  /*b010*/  ISETP.GT.AND P2, PT, R214.reuse, R5, PT ;  /* 0x00000005d600720c */ /* 0x040fe40003f44270 */
[----:B------:R-:W-:Y:S01]  /*b020*/  FSEL R25, R25, -INF , !P6 ;  /* 0xff80000019197808 */ /* 0x000fe20007000000 */
[----:B------:R-:W-:Y:S01]  /*b030*/  FFMA.FTZ R153, -R191, R6, R153 ;  /* 0x00000006bf997223 */ /* 0x000fe20000010199 */
[----:B------:R-:W-:Y:S02]  /*b040*/  FSEL R39, R39, -INF , !P2 ;  /* 0xff80000027277808 */ /* 0x000fe40005000000 */
[----:B------:R-:W-:Y:S02]  /*b050*/  ISETP.GT.AND P2, PT, R214, R101, PT ;  /* 0x00000065d600720c */ /* 0x000fe40003f44270 */
[----:B------:R-:W-:-:S02]  /*b060*/  FSEL R4, R4, -INF , !P4 ;  /* 0xff80000004047808 */ /* 0x000fc40006000000 */
[----:B------:R-:W-:Y:S02]  /*b070*/  IABS R215, R215 ;  /* 0x000000d700d77213 */ /* 0x000fe40000000000 */
[----:B------:R-:W-:Y:S02]  /*b080*/  FSEL R106, R25, -INF , !P5 ;  /* 0xff800000196a7808 */ /* 0x000fe40006800000 */
[C---:B------:R-:W-:Y:S02]  /*b090*/  ISETP.GE.AND P6, PT, R5.reuse, R199, PT ;  /* 0x000000c70500720c */ /* 0x040fe40003fc6270 */
[----:B------:R-:W-:Y:S02]  /*b0a0*/  ISETP.GE.AND P5, PT, R5, R198, PT ;  /* 0x000000c60500720c */ /* 0x000fe40003fa6270 */
[----:B------:R-:W-:Y:S02]  /*b0b0*/  ISETP.GT.AND P4, PT, R100, R5, PT ;  /* 0x000000056400720c */ /* 0x000fe40003f84270 */
[----:B------:R-:W-:-:S02]  /*b0c0*/  FSEL R67, R153, -INF , !P2 ;  /* 0xff80000099437808 */ /* 0x000fc40005000000 */
[----:B------:R-:W-:Y:S02]  /*b0d0*/  FSEL R112, R4, -INF , !P3 ;  /* 0xff80000004707808 */ /* 0x000fe40005800000 */
[----:B------:R-:W-:Y:S02]  /*b0e0*/  I2FP.F32.S32 R5, R38 ;  /* 0x0000002600057245 */ /* 0x000fe40000201400 */
[----:B------:R-:W-:Y:S02]  /*b0f0*/  ISETP.GT.U32.AND P2, PT, R37, R182, PT ;  /* 0x000000b62500720c */ /* 0x000fe40003f44070 */
[----:B------:R-:W-:Y:S01]  /*b100*/  I2FP.F32.S32 R4, R215 ;  /* 0x000000d700047245 */ /* 0x000fe20000201400 */
[----:B------:R-:W-:Y:S01]  /*b110*/  FFMA.FTZ R5, -R191, R5, R154 ;  /* 0x00000005bf057223 */ /* 0x000fe2000001019a */
[----:B------:R-:W-:Y:S02]  /*b120*/  ISETP.GT.AND P3, PT, R100, R101, PT ;  /* 0x000000656400720c */ /* 0x000fe40003f64270 */
[----:B------:R-:W-:Y:S01]  /*b130*/  FSEL R100, R39, -INF , !P6 ;  /* 0xff80000027647808 */ /* 0x000fe20007000000 */
[----:B------:R-:W-:Y:S01]  /*b140*/  FFMA.FTZ R4, -R191, R4, R155 ;  /* 0x00000004bf047223 */ /* 0x000fe2000001019b */
[----:B------:R-:W-:-:S02]  /*b150*/  FSEL R5, R5, -INF , !P4 ;  /* 0xff80000005057808 */ /* 0x000fc40006000000 */
[C---:B------:R-:W-:Y:S02]  /*b160*/  ISETP.GE.AND P6, PT, R101.reuse, R199, PT ;  /* 0x000000c76500720c */ /* 0x040fe40003fc6270 */
[----:B------:R-:W-:Y:S02]  /*b170*/  ISETP.GE.AND P4, PT, R101, R198, PT ;  /* 0x000000c66500720c */ /* 0x000fe40003f86270 */
        /* <DEDUP_REMOVED lines=8> */
[----:B------:R-:W-:Y:S01]  /*b200*/  VIADD R206, R206, 0xffffff00 ;  /* 0xffffff00cece7836 */ /* 0x000fe20000000000 */
[----:B------:R-:W-:-:S04]  /*b210*/  SHF.L.U32 R4, R37, 0x7, RZ ;  /* 0x0000000725047819 */ /* 0x000fc800000006ff */
[----:B------:R-:W-:Y:S02]  /*b220*/  IABS R8, R4 ;  /* 0x0000000400087213 */ /* 0x000fe40000000000 */
[-C--:B--2---:R-:W-:Y:S02]  /*b230*/  IABS R5, R7.reuse ;  /* 0x0000000700057213 */ /* 0x084fe40000000000 */
        /* <DEDUP_REMOVED lines=57> */
.L_x_13049:
        /* <DEDUP_REMOVED lines=8> */
.L_x_13050:
[----:B------:R-:W-:Y:S05]  /*b650*/  BSYNC.RECONVERGENT B0 ;  /* 0x0000000000007941 */ /* 0x000fea0003800200 */
.L_x_13048:
[C---:B------:R-:W-:Y:S01]  /*b660*/  LEA R16, P0, R174.reuse, R184, 0x5 ;  /* 0x000000b8ae107211 */ /* 0x040fe200078028ff */
[----:B------:R-:W-:Y:S01]  /*b670*/  @!P1 IMAD.MOV.U32 R8, RZ, RZ, R184 ;  /* 0x000000ffff089224 */ /* 0x000fe200078e00b8 */
[----:B------:R1:W-:Y:S01]  /*b680*/  @P1 STS.128 [R193+0x2000], RZ ;  /* 0x002000ffc1001388 */ /* 0x0003e20000000c00 */
[----:B------:R-:W-:Y:S01]  /*b690*/  @!P1 IMAD.MOV.U32 R9, RZ, RZ, R183 ;  /* 0x000000ffff099224 */ /* 0x000fe200078e00b7 */
[C---:B------:R-:W-:Y:S01]  /*b6a0*/  LEA.HI.X R17, R174.reuse, R183, R175, 0x5, P0 ;  /* 0x000000b7ae117211 */ /* 0x040fe200000f2caf */
[----:B------:R-:W-:Y:S01]  /*b6b0*/  @!P1 IMAD.MOV.U32 R6, RZ, RZ, R16 ;  /* 0x000000ffff069224 */ /* 0x000fe200078e0010 */
[-C--:B------:R-:W-:Y:S01]  /*b6c0*/  @!P1 MOV R10, R16.reuse ;  /* 0x00000010000a9202 */ /* 0x080fe20000000f00 */
[C---:B------:R-:W-:Y:S01]  /*b6d0*/  @!P1 IMAD R5, R175.reuse, 0x60, RZ ;  /* 0x00000060af059824 */ /* 0x040fe200078e02ff */
[CC--:B------:R-:W-:Y:S01]  /*b6e0*/  @!P1 LEA R14, P0, R174.reuse, R16.reuse, 0x5 ;  /* 0x00000010ae0e9211 */ /* 0x0c0fe200078028ff */
[----:B------:R-:W-:Y:S01]  /*b6f0*/  @!P1 IMAD.MOV.U32 R11, RZ, RZ, R17 ;  /* 0x000000ffff0b9224 */ /* 0x000fe200078e0011 */
[C---:B------:R-:W-:Y:S01]  /*b700*/  @!P1 LEA R12, P2, R174.reuse, R16, 0x6 ;  /* 0x00000010ae0c9211 */ /* 0x040fe200078430ff */
[----:B------:R-:W-:Y:S01]  /*b710*/  @!PT LDS RZ, [RZ] ;  /* 0x00000000fffff984 */ /* 0x000fe20000000800 */
[----:B------:R-:W-:Y:S01]  /*b720*/  @!PT LDS RZ, [RZ] ;  /* 0x00000000fffff984 */ /* 0x000fe20000000800 */
[----:B------:R-:W-:Y:S01]  /*b730*/  @!PT LDS RZ, [RZ] ;  /* 0x00000000fffff984 */ /* 0x000fe20000000800 */
[----:B------:R2:W-:Y:S01]  /*b740*/  @!P1 LDGSTS.E.BYPASS.LTC128B.128 [R193+0x2000], desc[UR4][R8.64] ;  /* 0x0200000008c19fae */ /* 0x0005e2000b981a04 */
[-C--:B------:R-:W-:Y:S01]  /*b750*/  @!P1 MOV R7, R17.reuse ;  /* 0x0000001100079202 */ /* 0x080fe20000000f00 */
[C---:B------:R-:W-:Y:S01]  /*b760*/  @!P1 IMAD.WIDE.U32 R10, R174.reuse, 0x60, R10 ;  /* 0x00000060ae0a9825 */ /* 0x040fe200078e000a */
[CCC-:B------:R-:W-:Y:S01]  /*b770*/  @!P1 LEA.HI.X R15, R174.reuse, R17.reuse, R175.reuse, 0x5, P0 ;  /* 0x00000011ae0f9211 */ /* 0x1c0fe200000f2caf */
[----:B------:R1:W-:Y:S01]  /*b780*/  @P1 STS.128 [R193+0x2800], RZ ;  /* 0x002800ffc1001388 */ /* 0x0003e20000000c00 */
[C---:B------:R-:W-:Y:S01]  /*b790*/  @!P1 LEA.HI.X R13, R174.reuse, R17, R175, 0x6, P2 ;  /* 0x00000011ae0d9211 */ /* 0x040fe200010f34af */
[----:B------:R-:W-:Y:S01]  /*b7a0*/  @!P1 IMAD R4, R175, 0xa0, RZ ;  /* 0x000000a0af049824 */ /* 0x000fe200078e02ff */
[----:B------:R-:W-:Y:S01]  /*b7b0*/  BSSY.RECONVERGENT B0, `(.L_x_13051) ;  /* 0x000002c000007945 */ /* 0x000fe20003800200 */
        /* <DEDUP_REMOVED lines=43> */
.L_x_13052:
[----:B------:R-:W-:Y:S05]  /*ba70*/  BSYNC.RECONVERGENT B0 ;  /* 0x0000000000007941 */ /* 0x000fea0003800200 */
.L_x_13051:
[----:B------:R-:W0:Y:S02]  /*ba80*/  LDGDEPBAR ;  /* 0x00000000000079af */ /* 0x000e240000000000 */
.L_x_13047:
[----:B------:R-:W-:Y:S05]  /*ba90*/  BSYNC.RECONVERGENT B1 ;  /* 0x0000000000017941 */ /* 0x000fea0003800200 */
.L_x_13046:
[----:B------:R-:W3:Y:S01]  /*baa0*/  LD.E R66, desc[UR4][R2.64+0xdc] ;  /* 0x0000dc0402427980 */ /* 0x000ee2000c101900 */
[----:B------:R-:W-:-:S03]  /*bab0*/  FMNMX3.FTZ R4, R0, R135, R143, !PT ;  /* 0x0000008700047276 */ /* 0x000fc6000781008f */
[----:B-1----:R-:W-:Y:S01]  /*bac0*/  LDSM.16.MT88.4 R12, [R168+0x6000] ;  /* 0x00600000a80c783b */ /* 0x002fe20000004200 */
[----:B------:R-:W-:-:S03]  /*bad0*/  FMNMX3.FTZ R4, R4, R151, R159, !PT ;  /* 0x0000009704047276 */ /* 0x000fc6000781009f */
[----:B------:R-:W-:Y:S01]  /*bae0*/  LDSM.16.MT88.4 R20, [R164+0x6000] ;  /* 0x00600000a414783b */ /* 0x000fe20000004200 */
[----:B------:R-:W-:Y:S02]  /*baf0*/  FMNMX3.FTZ R5, R4, R157, R145, !PT ;  /* 0x0000009d04057276 */ /* 0x000fe40007810091 */
        /* <DEDUP_REMOVED lines=32> */
[----:B------:R-:W-:-:S03]  /*bd00*/  FMNMX3.FTZ R7, R7, R120, R122, !PT ;  /* 0x0000007807077276 */ /* 0x000fc6000781007a */
[----:B------:R-:W1:Y:S01]  /*bd10*/  SHFL.BFLY PT, R5, R6, 0x2, 0x1f ;  /* 0x0c401f0006057f89 */ /* 0x000e6200000e0000 */
        /* <DEDUP_REMOVED lines=8> */
[----:B------:R-:W-:-:S04]  /*bda0*/  FSETP.NEU.FTZ.AND P0, PT, R38, -INF , PT ;  /* 0xff8000002600780b */ /* 0x000fc80003f1d000 */
[----:B------:R-:W-:Y:S02]  /*bdb0*/  FSEL R5, R38, RZ, P0 ;  /* 0x000000ff26057208 */ /* 0x000fe40000000000 */
[----:B----4-:R-:W-:-:S03]  /*bdc0*/  FMNMX.FTZ R39, R4, R39, !PT ;  /* 0x0000002704277209 */ /* 0x010fc60007810000 */
[----:B------:R-:W-:Y:S01]  /*bdd0*/  FADD.FTZ R5, R0, -R5 ;  /* 0x8000000500057221 */ /* 0x000fe20000010000 */
[----:B------:R-:W-:-:S04]  /*bde0*/  FSETP.NEU.FTZ.AND P1, PT, R39, -INF , PT ;  /* 0xff8000002700780b */ /* 0x000fc80003f3d000 */
[----:B------:R-:W-:-:S05]  /*bdf0*/  FSEL R7, R39, RZ, P1 ;  /* 0x000000ff27077208 */ /* 0x000fca0000800000 */
        /* <DEDUP_REMOVED lines=19> */
[-C--:B------:R-:W-:Y:S01]  /*bf30*/  FFMA.FTZ R123, R123, R66.reuse, -R65 ;  /* 0x000000427b7b7223 */ /* 0x080fe20000010841 */
[-CC-:B------:R-:W-:Y:S01]  /*bf40*/  FFMA.FTZ R121, R121, R66.reuse, -R101.reuse ;  /* 0x0000004279797223 */ /* 0x180fe20000010865 */
[-C--:B------:R-:W-:Y:S01]  /*bf50*/  FFMA.FTZ R117, R117, R66.reuse, -R101 ;  /* 0x0000004275757223 */ /* 0x080fe20000010865 */
[-CC-:B------:R-:W-:Y:S01]  /*bf60*/  FFMA.FTZ R248, R248, R66.reuse, -R65.reuse ;  /* 0x00000042f8f87223 */ /* 0x180fe20000010841 */
[----:B------:R-:W-:Y:S01]  /*bf70*/  FFMA.FTZ R152, R228, R66, -R65 ;  /* 0x00000042e4987223 */ /* 0x000fe20000010841 */
[-C--:B-1----:R-:W-:Y:S01]  /*bf80*/  FMUL.FTZ R10, R98, R115.reuse ;  /* 0x00000073620a7220 */ /* 0x082fe20000410000 */
[----:B------:R-:W1:Y:S01]  /*bf90*/  MUFU.EX2 R110, R110 ;  /* 0x0000006e006e7308 */ /* 0x000e620000000800 */
        /* <DEDUP_REMOVED lines=15> */
[----:B------:R-:W3:Y:S01]  /*c090*/  MUFU.EX2 R105, R105 ;  /* 0x0000006900697308 */ /* 0x000ee20000000800 */
[----:B-1----:R-:W-:Y:S01]  /*c0a0*/  F2FP.F16.F32.PACK_AB R5, R110, R116 ;  /* 0x000000746e05723e */ /* 0x002fe200000000ff */
[-C--:B------:R-:W-:Y:S01]  /*c0b0*/  FMUL.FTZ R71, R71, R115.reuse ;  /* 0x0000007347477220 */ /* 0x080fe20000410000 */
[-CC-:B------:R-:W-:Y:S01]  /*c0c0*/  FFMA.FTZ R74, R234, R66.reuse, -R101.reuse ;  /* 0x00000042ea4a7223 */ /* 0x180fe20000010865 */
[-C--:B------:R-:W-:Y:S01]  /*c0d0*/  FFMA.FTZ R75, R240, R66.reuse, -R101 ;  /* 0x00000042f04b7223 */ /* 0x080fe20000010865 */
[-C--:B------:R-:W-:Y:S01]  /*c0e0*/  FFMA.FTZ R83, R242, R66.reuse, -R65 ;  /* 0x00000042f2537223 */ /* 0x080fe20000010841 */
[-CC-:B------:R-:W-:Y:S01]  /*c0f0*/  FFMA.FTZ R82, R162, R66.reuse, -R101.reuse ;  /* 0x00000042a2527223 */ /* 0x180fe20000010865 */
[-CC-:B------:R-:W-:Y:S01]  /*c100*/  FFMA.FTZ R90, R160, R66.reuse, -R101.reuse ;  /* 0x00000042a05a7223 */ /* 0x180fe20000010865 */
[----:B------:R-:W-:Y:S01]  /*c110*/  MUFU.EX2 R111, R111 ;  /* 0x0000006f006f7308 */ /* 0x000fe20000000800 */
[-C--:B------:R-:W-:Y:S01]  /*c120*/  FFMA.FTZ R91, R218, R66.reuse, -R101 ;  /* 0x00000042da5b7223 */ /* 0x080fe20000010865 */
[-C--:B------:R-:W-:Y:S01]  /*c130*/  FFMA.FTZ R154, R226, R66.reuse, -R65 ;  /* 0x00000042e29a7223 */ /* 0x080fe20000010841 */
[-C--:B------:R-:W-:Y:S01]  /*c140*/  FFMA.FTZ R134, R134, R66.reuse, -R101 ;  /* 0x0000004286867223 */ /* 0x080fe20000010865 */
[-C--:B------:R-:W-:Y:S01]  /*c150*/  FFMA.FTZ R127, R216, R66.reuse, -R65 ;  /* 0x00000042d87f7223 */ /* 0x080fe20000010841 */
        /* <DEDUP_REMOVED lines=8> */
[-C--:B------:R-:W-:Y:S01]  /*c1e0*/  FFMA.FTZ R139, R122, R66.reuse, -R101 ;  /* 0x000000427a8b7223 */ /* 0x080fe20000010865 */
[----:B------:R-:W-:Y:S01]  /*c1f0*/  LDSM.16.MT88.4 R60, [R168+0x9000] ;  /* 0x00900000a83c783b */ /* 0x000fe20000004200 */
[-CC-:B------:R-:W-:Y:S01]  /*c200*/  FFMA.FTZ R129, R156, R66.reuse, -R65.reuse ;  /* 0x000000429c817223 */ /* 0x180fe20000010841 */
[----:B------:R-:W-:Y:S01]  /*c210*/  MUFU.EX2 R107, R107 ;  /* 0x0000006b006b7308 */ /* 0x000fe20000000800 */
[-CC-:B------:R-:W-:Y:S01]  /*c220*/  FFMA.FTZ R132, R140, R66.reuse, -R65.reuse ;  /* 0x000000428c847223 */ /* 0x180fe20000010841 */
[-C--:B------:R-:W-:Y:S01]  /*c230*/  FFMA.FTZ R135, R144, R66.reuse, -R65 ;  /* 0x0000004290877223 */ /* 0x080fe20000010841 */
[-C--:B------:R-:W-:Y:S01]  /*c240*/  FFMA.FTZ R120, R120, R66.reuse, -R101 ;  /* 0x0000004278787223 */ /* 0x080fe20000010865 */
[-CC-:B------:R-:W-:Y:S01]  /*c250*/  FFMA.FTZ R122, R130, R66.reuse, -R65.reuse ;  /* 0x00000042827a7223 */ /* 0x180fe20000010841 */
[----:B------:R-:W-:Y:S01]  /*c260*/  FFMA.FTZ R115, R213, R115, R116 ;  /* 0x00000073d5737223 */ /* 0x000fe20000010074 */
[-C--:B------:R-:W-:Y:S01]  /*c270*/  FFMA.FTZ R213, R64, R66.reuse, -R65 ;  /* 0x0000004240d57223 */ /* 0x080fe20000010841 */
[-C--:B------:R-:W-:Y:S01]  /*c280*/  FFMA.FTZ R104, R104, R66.reuse, -R101 ;  /* 0x0000004268687223 */ /* 0x080fe20000010865 */
[----:B------:R-:W3:Y:S01]  /*c290*/  MUFU.EX2 R0, R0 ;  /* 0x0000000000007308 */ /* 0x000ee20000000800 */
[----:B-1----:R-:W-:Y:S01]  /*c2a0*/  F2FP.F16.F32.PACK_AB R4, R109, R111 ;  /* 0x0000006f6d04723e */ /* 0x002fe200000000ff */
[----:B------:R-:W-:Y:S01]  /*c2b0*/  FADD.FTZ R115, R110, R115 ;  /* 0x000000736e737221 */ /* 0x000fe20000010000 */
[----:B------:R-:W-:Y:S01]  /*c2c0*/  FFMA.FTZ R106, R106, R66, -R101 ;  /* 0x000000426a6a7223 */ /* 0x000fe20000010865 */
[----:B------:R-:W-:-:S02]  /*c2d0*/  @P0 IADD3 R209, PT, PT, R197, -0x3, RZ ;  /* 0xfffffffdc5d10810 */ /* 0x000fc40007ffe0ff */
[----:B------:R-:W-:Y:S02]  /*c2e0*/  FADD.FTZ R108, R108, R115 ;  /* 0x000000736c6c7221 */ /* 0x000fe40000010000 */
[----:B------:R-:W1:Y:S02]  /*c2f0*/  MUFU.EX2 R113, R113 ;  /* 0x0000007100717308 */ /* 0x000e640000000800 */
[----:B------:R-:W-:-:S06]  /*c300*/  FADD.FTZ R105, R105, R108 ;  /* 0x0000006c69697221 */ /* 0x000fcc0000010000 */
[----:B------:R-:W-:Y:S01]  /*c310*/  MUFU.EX2 R36, R36 ;  /* 0x0000002400247308 */ /* 0x000fe20000000800 */
[----:B---3--:R-:W-:-:S07]  /*c320*/  F2FP.F16.F32.PACK_AB R6, R0, R107 ;  /* 0x0000006b0006723e */ /* 0x008fce00000000ff */
[----:B------:R-:W-:Y:S01]  /*c330*/  MUFU.EX2 R74, R74 ;  /* 0x0000004a004a7308 */ /* 0x000fe20000000800 */
[-C--:B-1----:R-:W-:Y:S01]  /*c340*/  FMUL.FTZ R8, R96, R113.reuse ;  /* 0x0000007160087220 */ /* 0x082fe20000410000 */
[-C--:B------:R-:W-:Y:S01]  /*c350*/  FMUL.FTZ R9, R97, R113.reuse ;  /* 0x0000007161097220 */ /* 0x080fe20000410000 */
        /* <DEDUP_REMOVED lines=11> */
[-C--:B------:R-:W-:Y:S01]  /*c410*/  FFMA.FTZ R97, R145, R66.reuse, -R65 ;  /* 0x0000004291617223 */ /* 0x080fe20000010841 */
[-CC-:B------:R-:W-:Y:S01]  /*c420*/  FFMA.FTZ R88, R125, R66.reuse, -R101.reuse ;  /* 0x000000427d587223 */ /* 0x180fe20000010865 */
[-C--:B------:R-:W-:Y:S01]  /*c430*/  FFMA.FTZ R80, R119, R66.reuse, -R101 ;  /* 0x0000004277507223 */ /* 0x080fe20000010865 */
[-C--:B------:R-:W-:Y:S01]  /*c440*/  FFMA.FTZ R73, R252, R66.reuse, -R65 ;  /* 0x00000042fc497223 */ /* 0x080fe20000010841 */
[C---:B------:R-:W-:Y:S01]  /*c450*/  HMMA.16816.F32 R8, R4.reuse, R12, R8 ;  /* 0x0000000c0408723c */ /* 0x040fe20000001808 */
[-C--:B------:R-:W-:Y:S01]  /*c460*/  FMUL.FTZ R32, R72, R113.reuse ;  /* 0x0000007148207220 */ /* 0x080fe20000410000 */
[----:B------:R-:W1:Y:S01]  /*c470*/  MUFU.EX2 R97, R97 ;  /* 0x0000006100617308 */ /* 0x000e620000000800 */
[-C--:B------:R-:W-:Y:S01]  /*c480*/  FMUL.FTZ R68, R68, R113.reuse ;  /* 0x0000007144447220 */ /* 0x080fe20000410000 */
[----:B------:R-:W-:Y:S01]  /*c490*/  FMUL.FTZ R69, R69, R113 ;  /* 0x0000007145457220 */ /* 0x000fe20000410000 */
[-CC-:B------:R-:W-:Y:S01]  /*c4a0*/  FFMA.FTZ R72, R232, R66.reuse, -R101.reuse ;  /* 0x00000042e8487223 */ /* 0x180fe20000010865 */
[-C--:B------:R-:W-:Y:S01]  /*c4b0*/  FFMA.FTZ R89, R150, R66.reuse, -R101 ;  /* 0x0000004296597223 */ /* 0x080fe20000010865 */
[-CC-:B------:R-:W-:Y:S01]  /*c4c0*/  FFMA.FTZ R81, R236, R66.reuse, -R65.reuse ;  /* 0x00000042ec517223 */ /* 0x180fe20000010841 */
[----:B------:R-:W-:Y:S01]  /*c4d0*/  HMMA.16816.F32 R16, R4, R20, R16 ;  /* 0x000000140410723c */ /* 0x000fe20000001810 */
[-CC-:B------:R-:W-:Y:S01]  /*c4e0*/  FFMA.FTZ R150, R222, R66.reuse, -R65.reuse ;  /* 0x00000042de967223 */ /* 0x180fe20000010841 */
[----:B------:R-:W-:Y:S01]  /*c4f0*/  MUFU.EX2 R88, R88 ;  /* 0x0000005800587308 */ /* 0x000fe20000000800 */
[-CC-:B------:R-:W-:Y:S01]  /*c500*/  FFMA.FTZ R119, R224, R66.reuse, -R65.reuse ;  /* 0x00000042e0777223 */ /* 0x180fe20000010841 */
[----:B------:R-:W-:-:S04]  /*c510*/  FFMA.FTZ R125, R148, R66, -R65 ;  /* 0x00000042947d7223 */ /* 0x000fc80000010841 */
[C---:B------:R-:W-:Y:S02]  /*c520*/  HMMA.16816.F32 R24, R4.reuse, R28, R24 ;  /* 0x0000001c0418723c */ /* 0x040fe40000001818 */
[----:B------:R-:W-:Y:S06]  /*c530*/  MUFU.EX2 R80, R80 ;  /* 0x0000005000507308 */ /* 0x000fec0000000800 */
[C---:B------:R-:W-:Y:S02]  /*c540*/  HMMA.16816.F32 R12, R4.reuse, R14, R92 ;  /* 0x0000000e040c723c */ /* 0x040fe4000000185c */
[----:B------:R2:W-:Y:S06]  /*c550*/  MUFU.EX2 R92, R123 ;  /* 0x0000007b005c7308 */ /* 0x0005ec0000000800 */
[C---:B------:R-:W-:Y:S02]  /*c560*/  HMMA.16816.F32 R20, R4.reuse, R22, R84 ;  /* 0x000000160414723c */ /* 0x040fe40000001854 */
[----:B------:R-:W3:Y:S06]  /*c570*/  MUFU.EX2 R85, R121 ;  /* 0x0000007900557308 */ /* 0x000eec0000000800 */
[----:B------:R-:W-:Y:S01]  /*c580*/  HMMA.16816.F32 R28, R4, R30, R76 ;  /* 0x0000001e041c723c */ /* 0x000fe2000000184c */
[-CC-:B------:R-:W-:Y:S01]  /*c590*/  FFMA.FTZ R79, R244, R66.reuse, -R65.reuse ;  /* 0x00000042f44f7223 */ /* 0x180fe20000010841 */
[----:B------:R-:W4:Y:S01]  /*c5a0*/  MUFU.EX2 R77, R117 ;  /* 0x00000075004d7308 */ /* 0x000f220000000800 */
[-C--:B------:R-:W-:Y:S01]  /*c5b0*/  FFMA.FTZ R76, R238, R66.reuse, -R65 ;  /* 0x00000042ee4c7223 */ /* 0x080fe20000010841 */
[-CC-:B--2---:R-:W-:Y:S01]  /*c5c0*/  FFMA.FTZ R123, R136, R66.reuse, -R101.reuse ;  /* 0x00000042887b7223 */ /* 0x184fe20000010865 */
[-C--:B------:R-:W-:Y:S01]  /*c5d0*/  FFMA.FTZ R136, R142, R66.reuse, -R101 ;  /* 0x000000428e887223 */ /* 0x080fe20000010865 */
[----:B------:R-:W-:-:S02]  /*c5e0*/  FFMA.FTZ R142, R158, R66, -R65 ;  /* 0x000000429e8e7223 */ /* 0x000fc40000010841 */
[C---:B------:R-:W-:Y:S01]  /*c5f0*/  HMMA.16816.F32 R32, R4.reuse, R44, R32 ;  /* 0x0000002c0420723c */ /* 0x040fe20000001820 */
[----:B-1----:R-:W-:Y:S01]  /*c600*/  F2FP.F16.F32.PACK_AB R45, R97, R36 ;  /* 0x00000024612d723e */ /* 0x002fe200000000ff */
[----:B------:R-:W1:Y:S01]  /*c610*/  MUFU.EX2 R73, R73 ;  /* 0x0000004900497308 */ /* 0x000e620000000800 */
[----:B---3--:R-:W-:Y:S01]  /*c620*/  F2FP.F16.F32.PACK_AB R44, R85, R88 ;  /* 0x00000058552c723e */ /* 0x008fe200000000ff */
[-C--:B------:R-:W-:Y:S01]  /*c630*/  FFMA.FTZ R121, R138, R66.reuse, -R101 ;  /* 0x000000428a797223 */ /* 0x080fe20000010865 */
[-C--:B------:R-:W-:Y:S01]  /*c640*/  FFMA.FTZ R138, R146, R66.reuse, -R65 ;  /* 0x00000042928a7223 */ /* 0x080fe20000010841 */
[----:B------:R-:W-:Y:S02]  /*c650*/  FADD.FTZ R36, R36, R105 ;  /* 0x0000006924247221 */ /* 0x000fe40000010000 */
[----:B------:R-:W-:Y:S01]  /*c660*/  HMMA.16816.F32 R4, R4, R46, R68 ;  /* 0x0000002e0404723c */ /* 0x000fe20000001844 */
[-CC-:B------:R-:W-:Y:S01]  /*c670*/  FFMA.FTZ R68, R246, R66.reuse, -R65.reuse ;  /* 0x00000042f6447223 */ /* 0x180fe20000010841 */
[----:B------:R-:W-:Y:S01]  /*c680*/  FFMA.FTZ R70, R250, R66, -R65 ;  /* 0x00000042fa467223 */ /* 0x000fe20000010841 */
[----:B----4-:R-:W-:Y:S01]  /*c690*/  F2FP.F16.F32.PACK_AB R46, R77, R80 ;  /* 0x000000504d2e723e */ /* 0x010fe200000000ff */
[-C--:B------:R-:W-:Y:S01]  /*c6a0*/  FFMA.FTZ R71, R230, R66.reuse, -R101 ;  /* 0x00000042e6477223 */ /* 0x080fe20000010865 */
[----:B------:R-:W-:Y:S01]  /*c6b0*/  MUFU.EX2 R69, R248 ;  /* 0x000000f800457308 */ /* 0x000fe20000000800 */
[----:B------:R-:W-:Y:S01]  /*c6c0*/  FFMA.FTZ R117, R220, R66, -R65 ;  /* 0x00000042dc757223 */ /* 0x000fe20000010841 */
[----:B------:R-:W-:Y:S01]  /*c6d0*/  FADD.FTZ R97, R97, R36 ;  /* 0x0000002461617221 */ /* 0x000fe20000010000 */
[----:B-1----:R-:W-:-:S05]  /*c6e0*/  F2FP.F16.F32.PACK_AB R47, R73, R92 ;  /* 0x0000005c492f723e */ /* 0x002fca00000000ff */
[----:B------:R-:W-:Y:S02]  /*c6f0*/  MUFU.EX2 R68, R68 ;  /* 0x0000004400447308 */ /* 0x000fe40000000800 */
[C---:B------:R-:W-:Y:S06]  /*c700*/  HMMA.16816.F32 R24, R44.reuse, R40, R24 ;  /* 0x000000282c18723c */ /* 0x040fec0000001818 */
[----:B------:R-:W-:Y:S02]  /*c710*/  MUFU.EX2 R70, R70 ;  /* 0x0000004600467308 */ /* 0x000fe40000000800 */
[C---:B------:R-:W-:Y:S01]  /*c720*/  HMMA.16816.F32 R28, R44.reuse, R42, R28 ;  /* 0x0000002a2c1c723c */ /* 0x040fe2000000181c */
[----:B------:R-:W1:Y:S05]  /*c730*/  LDSM.16.MT88.4 R40, [R103+0x7000] ;  /* 0x007000006728783b */ /* 0x000e6a0000004200 */
[----:B------:R-:W2:Y:S02]  /*c740*/  MUFU.EX2 R71, R71 ;  /* 0x0000004700477308 */ /* 0x000ea40000000800 */
[C---:B------:R-:W-:Y:S06]  /*c750*/  HMMA.16816.F32 R8, R44.reuse, R56, R8 ;  /* 0x000000382c08723c */ /* 0x040fec0000001808 */
[----:B------:R-:W-:Y:S02]  /*c760*/  MUFU.EX2 R72, R72 ;  /* 0x0000004800487308 */ /* 0x000fe40000000800 */
[C---:B------:R-:W-:Y:S01]  /*c770*/  HMMA.16816.F32 R12, R44.reuse, R58, R12 ;  /* 0x0000003a2c0c723c */ /* 0x040fe2000000180c */
[----:B------:R-:W-:Y:S05]  /*c780*/  LDSM.16.MT88.4 R56, [R164+0x7000] ;  /* 0x00700000a438783b */ /* 0x000fea0000004200 */
[----:B------:R-:W3:Y:S02]  /*c790*/  MUFU.EX2 R75, R75 ;  /* 0x0000004b004b7308 */ /* 0x000ee40000000800 */
[C---:B------:R-:W-:Y:S06]  /*c7a0*/  HMMA.16816.F32 R16, R44.reuse, R52, R16 ;  /* 0x000000342c10723c */ /* 0x040fec0000001810 */
[----:B------:R-:W4:Y:S02]  /*c7b0*/  MUFU.EX2 R79, R79 ;  /* 0x0000004f004f7308 */ /* 0x000f240000000800 */
[C---:B------:R-:W-:Y:S01]  /*c7c0*/  HMMA.16816.F32 R20, R44.reuse, R54, R20 ;  /* 0x000000362c14723c */ /* 0x040fe20000001814 */
[----:B------:R-:W5:Y:S05]  /*c7d0*/  LDSM.16.MT88.4 R52, [R168+0x7000] ;  /* 0x00700000a834783b */ /* 0x000f6a0000004200 */
[----:B------:R-:W-:Y:S02]  /*c7e0*/  MUFU.EX2 R83, R83 ;  /* 0x0000005300537308 */ /* 0x000fe40000000800 */
[C---:B------:R-:W-:Y:S06]  /*c7f0*/  HMMA.16816.F32 R32, R44.reuse, R48, R32 ;  /* 0x000000302c20723c */ /* 0x040fec0000001820 */
[----:B------:R-:W-:Y:S02]  /*c800*/  MUFU.EX2 R76, R76 ;  /* 0x0000004c004c7308 */ /* 0x000fe40000000800 */
[----:B------:R-:W-:Y:S01]  /*c810*/  HMMA.16816.F32 R4, R44, R50, R4 ;  /* 0x000000322c04723c */ /* 0x000fe20000001804 */
[----:B------:R-:W5:Y:S01]  /*c820*/  LDSM.16.MT88.4 R48, [R102+0x7000] ;  /* 0x007000006630783b */ /* 0x000f620000004200 */
[----:B--2---:R-:W-:-:S04]  /*c830*/  F2FP.F16.F32.PACK_AB R44, R74, R71 ;  /* 0x000000474a2c723e */ /* 0x004fc800000000ff */
[----:B------:R-:W-:Y:S01]  /*c840*/  MUFU.EX2 R81, R81 ;  /* 0x0000005100517308 */ /* 0x000fe20000000800 */
[----:B------:R-:W-:Y:S02]  /*c850*/  F2FP.F16.F32.PACK_AB R45, R68, R69 ;  /* 0x00000045442d723e */ /* 0x000fe400000000ff */
[----:B---3--:R-:W-:Y:S02]  /*c860*/  F2FP.F16.F32.PACK_AB R46, R75, R72 ;  /* 0x000000484b2e723e */ /* 0x008fe400000000ff */
[----:B----4-:R-:W-:-:S03]  /*c870*/  F2FP.F16.F32.PACK_AB R47, R79, R70 ;  /* 0x000000464f2f723e */ /* 0x010fc600000000ff */
[----:B------:R-:W-:Y:S04]  /*c880*/  MUFU.EX2 R89, R89 ;  /* 0x0000005900597308 */ /* 0x000fe80000000800 */
[C---:B-1----:R-:W-:Y:S04]  /*c890*/  HMMA.16816.F32 R24, R44.reuse, R40, R24 ;  /* 0x000000282c18723c */ /* 0x042fe80000001818 */
[----:B------:R-:W1:Y:S04]  /*c8a0*/  MUFU.EX2 R82, R82 ;  /* 0x0000005200527308 */ /* 0x000e680000000800 */
[C---:B------:R-:W-:Y:S01]  /*c8b0*/  HMMA.16816.F32 R28, R44.reuse, R42, R28 ;  /* 0x0000002a2c1c723c */ /* 0x040fe2000000181c */
[----:B------:R-:W2:Y:S03]  /*c8c0*/  LDSM.16.MT88.4 R40, [R164+0x7800] ;  /* 0x00780000a428783b */ /* 0x000ea60000004200 */
[----:B------:R-:W-:Y:S04]  /*c8d0*/  MUFU.EX2 R90, R90 ;  /* 0x0000005a005a7308 */ /* 0x000fe80000000800 */
[C---:B-----5:R-:W-:Y:S04]  /*c8e0*/  HMMA.16816.F32 R8, R44.reuse, R52, R8 ;  /* 0x000000342c08723c */ /* 0x060fe80000001808 */
[----:B------:R-:W3:Y:S04]  /*c8f0*/  MUFU.EX2 R91, R91 ;  /* 0x0000005b005b7308 */ /* 0x000ee80000000800 */
[C---:B------:R-:W-:Y:S01]  /*c900*/  HMMA.16816.F32 R12, R44.reuse, R54, R12 ;  /* 0x000000362c0c723c */ /* 0x040fe2000000180c */
[----:B------:R-:W4:Y:S03]  /*c910*/  LDSM.16.MT88.4 R52, [R168+0x7800] ;  /* 0x00780000a834783b */ /* 0x000f260000004200 */
[----:B------:R-:W5:Y:S04]  /*c920*/  MUFU.EX2 R150, R150 ;  /* 0x0000009600967308 */ /* 0x000f680000000800 */
[C---:B------:R-:W-:Y:S04]  /*c930*/  HMMA.16816.F32 R16, R44.reuse, R56, R16 ;  /* 0x000000382c10723c */ /* 0x040fe80000001810 */
[----:B------:R-:W-:Y:S04]  /*c940*/  MUFU.EX2 R117, R117 ;  /* 0x0000007500757308 */ /* 0x000fe80000000800 */
[C---:B------:R-:W-:Y:S01]  /*c950*/  HMMA.16816.F32 R20, R44.reuse, R58, R20 ;  /* 0x0000003a2c14723c */ /* 0x040fe20000001814 */
[----:B------:R-:W-:Y:S03]  /*c960*/  LDSM.16.MT88.4 R56, [R102+0x7800] ;  /* 0x007800006638783b */ /* 0x000fe60000004200 */
[----:B------:R-:W4:Y:S04]  /*c970*/  MUFU.EX2 R152, R152 ;  /* 0x0000009800987308 */ /* 0x000f280000000800 */
[----:B------:R-:W-:Y:S01]  /*c980*/  HMMA.16816.F32 R32, R44, R48, R32 ;  /* 0x000000302c20723c */ /* 0x000fe20000001820 */
[----:B-1----:R-:W-:-:S02]  /*c990*/  F2FP.F16.F32.PACK_AB R48, R82, R89 ;  /* 0x000000595230723e */ /* 0x002fc400000000ff */
[----:B------:R-:W-:Y:S01]  /*c9a0*/  F2FP.F16.F32.PACK_AB R49, R76, R83 ;  /* 0x000000534c31723e */ /* 0x000fe200000000ff */
[----:B------:R-:W-:Y:S04]  /*c9b0*/  MUFU.EX2 R154, R154 ;  /* 0x0000009a009a7308 */ /* 0x000fe80000000800 */
[----:B------:R-:W-:Y:S01]  /*c9c0*/  HMMA.16816.F32 R4, R44, R50, R4 ;  /* 0x000000322c04723c */ /* 0x000fe20000001804 */
[----:B------:R-:W1:Y:S01]  /*c9d0*/  LDSM.16.MT88.4 R44, [R103+0x7800] ;  /* 0x00780000672c783b */ /* 0x000e620000004200 */
[----:B---3--:R-:W-:Y:S02]  /*c9e0*/  F2FP.F16.F32.PACK_AB R50, R91, R90 ;  /* 0x0000005a5b32723e */ /* 0x008fe400000000ff */
[----:B-----5:R-:W-:Y:S01]  /*c9f0*/  F2FP.F16.F32.PACK_AB R51, R150, R81 ;  /* 0x000000519633723e */ /* 0x020fe200000000ff */
[----:B------:R-:W3:Y:S06]  /*ca00*/  MUFU.EX2 R119, R119 ;  /* 0x0000007700777308 */ /* 0x000eec0000000800 */
[C---:B--2---:R-:W-:Y:S02]  /*ca10*/  HMMA.16816.F32 R16, R48.reuse, R40, R16 ;  /* 0x000000283010723c */ /* 0x044fe40000001810 */
[----:B------:R-:W-:Y:S06]  /*ca20*/  MUFU.EX2 R134, R134 ;  /* 0x0000008600867308 */ /* 0x000fec0000000800 */
[C---:B------:R-:W-:Y:S01]  /*ca30*/  HMMA.16816.F32 R20, R48.reuse, R42, R20 ;  /* 0x0000002a3014723c */ /* 0x040fe20000001814 */
[----:B------:R-:W2:Y:S01]  /*ca40*/  LDSM.16.MT88.4 R40, [R168+0x8000] ;  /* 0x00800000a828783b */ /* 0x000ea20000004200 */
[----:B------:R-:W5:Y:S06]  /*ca50*/  MUFU.EX2 R121, R121 ;  /* 0x0000007900797308 */ /* 0x000f6c0000000800 */
[C---:B----4-:R-:W-:Y:S01]  /*ca60*/  HMMA.16816.F32 R8, R48.reuse, R52, R8 ;  /* 0x000000343008723c */ /* 0x050fe20000001808 */
[----:B------:R-:W-:Y:S01]  /*ca70*/  F2FP.F16.F32.PACK_AB R53, R152, R117 ;  /* 0x000000759835723e */ /* 0x000fe200000000ff */
[----:B------:R-:W-:Y:S06]  /*ca80*/  MUFU.EX2 R123, R123 ;  /* 0x0000007b007b7308 */ /* 0x000fec0000000800 */
[----:B------:R-:W-:Y:S01]  /*ca90*/  HMMA.16816.F32 R12, R48, R54, R12 ;  /* 0x00000036300c723c */ /* 0x000fe2000000180c */
[----:B---3--:R-:W-:Y:S01]  /*caa0*/  F2FP.F16.F32.PACK_AB R55, R119, R154 ;  /* 0x0000009a7737723e */ /* 0x008fe200000000ff */
[----:B------:R-:W3:Y:S01]  /*cab0*/  MUFU.EX2 R136, R136 ;  /* 0x0000008800887308 */ /* 0x000ee20000000800 */
[----:B-----5:R-:W-:-:S05]  /*cac0*/  F2FP.F16.F32.PACK_AB R52, R121, R134 ;  /* 0x000000867934723e */ /* 0x020fca00000000ff */
[C---:B-1----:R-:W-:Y:S02]  /*cad0*/  HMMA.16816.F32 R24, R48.reuse, R44, R24 ;  /* 0x0000002c3018723c */ /* 0x042fe40000001818 */
[----:B------:R-:W-:Y:S06]  /*cae0*/  MUFU.EX2 R125, R125 ;  /* 0x0000007d007d7308 */ /* 0x000fec0000000800 */
[----:B------:R-:W-:Y:S01]  /*caf0*/  HMMA.16816.F32 R28, R48, R46, R28 ;  /* 0x0000002e301c723c */ /* 0x000fe2000000181c */
[----:B------:R-:W1:Y:S01]  /*cb00*/  LDSM.16.MT88.4 R44, [R164+0x8000] ;  /* 0x00800000a42c783b */ /* 0x000e620000004200 */
[----:B------:R-:W-:Y:S01]  /*cb10*/  MUFU.EX2 R138, R138 ;  /* 0x0000008a008a7308 */ /* 0x000fe20000000800 */
[----:B---3--:R-:W-:-:S05]  /*cb20*/  F2FP.F16.F32.PACK_AB R54, R136, R123 ;  /* 0x0000007b8836723e */ /* 0x008fca00000000ff */
[C---:B------:R-:W-:Y:S02]  /*cb30*/  HMMA.16816.F32 R32, R48.reuse, R56, R32 ;  /* 0x000000383020723c */ /* 0x040fe40000001820 */
[----:B------:R-:W-:Y:S06]  /*cb40*/  MUFU.EX2 R127, R127 ;  /* 0x0000007f007f7308 */ /* 0x000fec0000000800 */
[----:B------:R-:W-:Y:S01]  /*cb50*/  HMMA.16816.F32 R4, R48, R58, R4 ;  /* 0x0000003a3004723c */ /* 0x000fe20000001804 */
[----:B------:R-:W3:Y:S01]  /*cb60*/  LDSM.16.MT88.4 R48, [R103+0x8000] ;  /* 0x008000006730783b */ /* 0x000ee20000004200 */
[----:B------:R-:W-:Y:S03]  /*cb70*/  MUFU.EX2 R142, R142 ;  /* 0x0000008e008e7308 */ /* 0x000fe60000000800 */
[----:B------:R-:W4:Y:S03]  /*cb80*/  LDSM.16.MT88.4 R56, [R102+0x8000] ;  /* 0x008000006638783b */ /* 0x000f260000004200 */
[C---:B--2---:R-:W-:Y:S02]  /*cb90*/  HMMA.16816.F32 R8, R52.reuse, R40, R8 ;  /* 0x000000283408723c */ /* 0x044fe40000001808 */
[----:B------:R-:W-:Y:S06]  /*cba0*/  MUFU.EX2 R131, R131 ;  /* 0x0000008300837308 */ /* 0x000fec0000000800 */
[C---:B------:R-:W-:Y:S01]  /*cbb0*/  HMMA.16816.F32 R12, R52.reuse, R42, R12 ;  /* 0x0000002a340c723c */ /* 0x040fe2000000180c */
[----:B------:R-:W2:Y:S01]  /*cbc0*/  LDSM.16.MT88.4 R40, [R168+0x8800] ;  /* 0x00880000a828783b */ /* 0x000ea20000004200 */
[----:B------:R-:W5:Y:S06]  /*cbd0*/  MUFU.EX2 R128, R128 ;  /* 0x0000008000807308 */ /* 0x000f6c0000000800 */
[C---:B-1----:R-:W-:Y:S02]  /*cbe0*/  HMMA.16816.F32 R16, R52.reuse, R44, R16 ;  /* 0x0000002c3410723c */ /* 0x042fe40000001810 */
[----:B------:R-:W-:Y:S06]  /*cbf0*/  MUFU.EX2 R126, R126 ;  /* 0x0000007e007e7308 */ /* 0x000fec0000000800 */
[C---:B------:R-:W-:Y:S02]  /*cc00*/  HMMA.16816.F32 R20, R52.reuse, R46, R20 ;  /* 0x0000002e3414723c */ /* 0x040fe40000001814 */
[----:B------:R-:W1:Y:S01]  /*cc10*/  MUFU.EX2 R133, R133 ;  /* 0x0000008500857308 */ /* 0x000e620000000800 */
[----:B------:R-:W2:Y:S05]  /*cc20*/  LDSM.16.MT88.4 R44, [R164+0x8800] ;  /* 0x00880000a42c783b */ /* 0x000eaa0000004200 */
[C---:B---3--:R-:W-:Y:S02]  /*cc30*/  HMMA.16816.F32 R24, R52.reuse, R48, R24 ;  /* 0x000000303418723c */ /* 0x048fe40000001818 */
[----:B------:R-:W-:Y:S06]  /*cc40*/  MUFU.EX2 R129, R129 ;  /* 0x0000008100817308 */ /* 0x000fec0000000800 */
[C---:B------:R-:W-:Y:S01]  /*cc50*/  HMMA.16816.F32 R28, R52.reuse, R50, R28 ;  /* 0x00000032341c723c */ /* 0x040fe2000000181c */
[----:B------:R-:W3:Y:S01]  /*cc60*/  LDSM.16.MT88.4 R48, [R103+0x8800] ;  /* 0x008800006730783b */ /* 0x000ee20000004200 */
[----:B------:R-:W-:Y:S06]  /*cc70*/  MUFU.EX2 R132, R132 ;  /* 0x0000008400847308 */ /* 0x000fec0000000800 */
[----:B----4-:R-:W-:Y:S01]  /*cc80*/  HMMA.16816.F32 R32, R52, R56, R32 ;  /* 0x000000383420723c */ /* 0x010fe20000001820 */
[----:B-----5:R-:W-:Y:S01]  /*cc90*/  F2FP.F16.F32.PACK_AB R56, R128, R131 ;  /* 0x000000838038723e */ /* 0x020fe200000000ff */
[----:B------:R-:W-:Y:S01]  /*cca0*/  MUFU.EX2 R135, R135 ;  /* 0x0000008700877308 */ /* 0x000fe20000000800 */
[----:B------:R-:W-:-:S05]  /*ccb0*/  F2FP.F16.F32.PACK_AB R57, R138, R125 ;  /* 0x0000007d8a39723e */ /* 0x000fca00000000ff */
[----:B------:R-:W-:Y:S01]  /*ccc0*/  HMMA.16816.F32 R4, R52, R58, R4 ;  /* 0x0000003a3404723c */ /* 0x000fe20000001804 */
[----:B-1----:R-:W-:Y:S01]  /*ccd0*/  F2FP.F16.F32.PACK_AB R58, R133, R126 ;  /* 0x0000007e853a723e */ /* 0x002fe200000000ff */
[----:B------:R-:W-:Y:S01]  /*cce0*/  MUFU.EX2 R137, R137 ;  /* 0x0000008900897308 */ /* 0x000fe20000000800 */
[----:B------:R-:W-:Y:S01]  /*ccf0*/  F2FP.F16.F32.PACK_AB R59, R142, R127 ;  /* 0x0000007f8e3b723e */ /* 0x000fe200000000ff */
[----:B------:R-:W1:Y:S06]  /*cd00*/  LDSM.16.MT88.4 R52, [R102+0x8800] ;  /* 0x008800006634783b */ /* 0x000e6c0000004200 */
[C---:B--2---:R-:W-:Y:S01]  /*cd10*/  HMMA.16816.F32 R8, R56.reuse, R40, R8 ;  /* 0x000000283808723c */ /* 0x044fe20000001808 */
[----:B------:R-:W2:Y:S07]  /*cd20*/  MUFU.EX2 R124, R124 ;  /* 0x0000007c007c7308 */ /* 0x000eae0000000800 */
[C---:B------:R-:W-:Y:S01]  /*cd30*/  HMMA.16816.F32 R12, R56.reuse, R42, R12 ;  /* 0x0000002a380c723c */ /* 0x040fe2000000180c */
[----:B------:R-:W4:Y:S01]  /*cd40*/  LDSM.16.MT88.4 R40, [R164+0x9000] ;  /* 0x00900000a428783b */ /* 0x000f220000004200 */
[----:B------:R-:W-:Y:S06]  /*cd50*/  MUFU.EX2 R120, R120 ;  /* 0x0000007800787308 */ /* 0x000fec0000000800 */
[C---:B------:R-:W-:Y:S02]  /*cd60*/  HMMA.16816.F32 R16, R56.reuse, R44, R16 ;  /* 0x0000002c3810723c */ /* 0x040fe40000001810 */
[----:B------:R-:W5:Y:S06]  /*cd70*/  MUFU.EX2 R139, R139 ;  /* 0x0000008b008b7308 */ /* 0x000f6c0000000800 */
[C---:B------:R-:W-:Y:S01]  /*cd80*/  HMMA.16816.F32 R20, R56.reuse, R46, R20 ;  /* 0x0000002e3814723c */ /* 0x040fe20000001814 */
[----:B------:R-:W4:Y:S01]  /*cd90*/  LDSM.16.MT88.4 R44, [R103+0x9000] ;  /* 0x00900000672c783b */ /* 0x000f220000004200 */
[----:B------:R-:W1:Y:S06]  /*cda0*/  MUFU.EX2 R122, R122 ;  /* 0x0000007a007a7308 */ /* 0x000e6c0000000800 */
[----:B---3--:R-:W-:Y:S01]  /*cdb0*/  HMMA.16816.F32 R24, R56, R48, R24 ;  /* 0x000000303818723c */ /* 0x008fe20000001818 */
[----:B--2---:R-:W-:Y:S01]  /*cdc0*/  F2FP.F16.F32.PACK_AB R48, R124, R137 ;  /* 0x000000897c30723e */ /* 0x004fe200000000ff */
[----:B------:R-:W-:Y:S01]  /*cdd0*/  MUFU.EX2 R213, R213 ;  /* 0x000000d500d57308 */ /* 0x000fe20000000800 */
[----:B------:R-:W-:-:S05]  /*cde0*/  F2FP.F16.F32.PACK_AB R49, R132, R129 ;  /* 0x000000818431723e */ /* 0x000fca00000000ff */
[----:B------:R-:W-:Y:S01]  /*cdf0*/  HMMA.16816.F32 R28, R56, R50, R28 ;  /* 0x00000032381c723c */ /* 0x000fe2000000181c */
[----:B-----5:R-:W-:Y:S02]  /*ce00*/  F2FP.F16.F32.PACK_AB R50, R139, R120 ;  /* 0x000000788b32723e */ /* 0x020fe400000000ff */
[----:B-1----:R-:W-:-:S05]  /*ce10*/  F2FP.F16.F32.PACK_AB R51, R122, R135 ;  /* 0x000000877a33723e */ /* 0x002fca00000000ff */
[----:B------:R-:W-:Y:S08]  /*ce20*/  HMMA.16816.F32 R32, R56, R52, R32 ;  /* 0x000000343820723c */ /* 0x000ff00000001820 */
[----:B------:R-:W-:Y:S01]  /*ce30*/  HMMA.16816.F32 R8, R48, R60, R8 ;  /* 0x0000003c3008723c */ /* 0x000fe20000001808 */
[----:B------:R-:W-:-:S04]  /*ce40*/  FFMA.FTZ R60, R212, R113, R111 ;  /* 0x00000071d43c7223 */ /* 0x000fc8000001006f */
[----:B------:R-:W-:-:S03]  /*ce50*/  FADD.FTZ R60, R109, R60 ;  /* 0x0000003c6d3c7221 */ /* 0x000fc60000010000 */
[C---:B----4-:R-:W-:Y:S01]  /*ce60*/  HMMA.16816.F32 R16, R48.reuse, R40, R16 ;  /* 0x000000283010723c */ /* 0x050fe20000001810 */
[----:B------:R-:W-:Y:S01]  /*ce70*/  FADD.FTZ R41, R107, R60 ;  /* 0x0000003c6b297221 */ /* 0x000fe20000010000 */
[----:B------:R-:W-:Y:S03]  /*ce80*/  MUFU.EX2 R40, R104 ;  /* 0x0000006800287308 */ /* 0x000fe60000000800 */
[----:B------:R-:W-:Y:S01]  /*ce90*/  FADD.FTZ R41, R0, R41 ;  /* 0x0000002900297221 */ /* 0x000fe20000010000 */
[----:B------:R-:W-:Y:S02]  /*cea0*/  FADD.FTZ R0, R92, R97 ;  /* 0x000000615c007221 */ /* 0x000fe40000010000 */
[----:B------:R-:W-:Y:S01]  /*ceb0*/  HMMA.16816.F32 R24, R48, R44, R24 ;  /* 0x0000002c3018723c */ /* 0x000fe20000001818 */
[----:B------:R-:W-:Y:S01]  /*cec0*/  FADD.FTZ R88, R88, R41 ;  /* 0x0000002958587221 */ /* 0x000fe20000010000 */
[----:B------:R-:W-:Y:S01]  /*ced0*/  FADD.FTZ R36, R73, R0 ;  /* 0x0000000049247221 */ /* 0x000fe20000010000 */
[----:B------:R-:W-:Y:S01]  /*cee0*/  LDSM.16.MT88.4 R92, [R168+0x9800] ;  /* 0x00980000a85c783b */ /* 0x000fe20000004200 */
[----:B------:R-:W1:Y:S01]  /*cef0*/  MUFU.EX2 R41, R106 ;  /* 0x0000006a00297308 */ /* 0x000e620000000800 */
[----:B------:R-:W-:Y:S01]  /*cf00*/  FADD.FTZ R85, R85, R88 ;  /* 0x0000005855557221 */ /* 0x000fe20000010000 */
[----:B------:R-:W-:Y:S01]  /*cf10*/  FADD.FTZ R69, R69, R36 ;  /* 0x0000002445457221 */ /* 0x000fe20000010000 */
[-C--:B------:R-:W-:Y:S01]  /*cf20*/  MOV R36, R39.reuse ;  /* 0x0000002700247202 */ /* 0x080fe20000000f00 */
[----:B------:R-:W-:Y:S01]  /*cf30*/  HMMA.16816.F32 R4, R56, R54, R4 ;  /* 0x000000363804723c */ /* 0x000fe20000001804 */
[----:B------:R-:W-:Y:S01]  /*cf40*/  FADD.FTZ R80, R80, R85 ;  /* 0x0000005550507221 */ /* 0x000fe20000010000 */
[----:B------:R-:W-:Y:S01]  /*cf50*/  FADD.FTZ R69, R68, R69 ;  /* 0x0000004544457221 */ /* 0x000fe20000010000 */
[-CC-:B------:R-:W-:Y:S01]  /*cf60*/  FFMA.FTZ R56, R118, R66.reuse, -R65.reuse ;  /* 0x0000004276387223 */ /* 0x180fe20000010841 */
[-C--:B------:R-:W-:Y:S01]  /*cf70*/  FFMA.FTZ R57, R112, R66.reuse, -R65 ;  /* 0x0000004270397223 */ /* 0x080fe20000010841 */
[----:B------:R-:W-:Y:S01]  /*cf80*/  FADD.FTZ R0, R77, R80 ;  /* 0x000000504d007221 */ /* 0x000fe20000010000 */
[----:B------:R-:W-:Y:S01]  /*cf90*/  FADD.FTZ R70, R70, R69 ;  /* 0x0000004546467221 */ /* 0x000fe20000010000 */
[-C--:B------:R-:W-:Y:S01]  /*cfa0*/  FFMA.FTZ R58, R114, R66.reuse, -R65 ;  /* 0x00000042723a7223 */ /* 0x080fe20000010841 */
[C---:B------:R-:W-:Y:S01]  /*cfb0*/  HMMA.16816.F32 R20, R48.reuse, R42, R20 ;  /* 0x0000002a3014723c */ /* 0x040fe20000001814 */
[----:B------:R-:W-:Y:S01]  /*cfc0*/  FADD.FTZ R45, R71, R0 ;  /* 0x00000000472d7221 */ /* 0x000fe20000010000 */
[----:B------:R-:W-:Y:S01]  /*cfd0*/  FADD.FTZ R70, R79, R70 ;  /* 0x000000464f467221 */ /* 0x000fe20000010000 */
[-CC-:B------:R-:W-:Y:S01]  /*cfe0*/  FFMA.FTZ R42, R100, R66.reuse, -R101.reuse ;  /* 0x00000042642a7223 */ /* 0x180fe20000010865 */
[----:B------:R-:W-:Y:S01]  /*cff0*/  FFMA.FTZ R43, R67, R66, -R101 ;  /* 0x00000042432b7223 */ /* 0x000fe20000010865 */
[----:B------:R-:W-:Y:S01]  /*d000*/  FADD.FTZ R45, R74, R45 ;  /* 0x0000002d4a2d7221 */ /* 0x000fe20000010000 */
[----:B------:R-:W-:Y:S01]  /*d010*/  FADD.FTZ R83, R83, R70 ;  /* 0x0000004653537221 */ /* 0x000fe20000010000 */
[----:B------:R-:W-:Y:S01]  /*d020*/  MUFU.EX2 R56, R56 ;  /* 0x0000003800387308 */ /* 0x000fe20000000800 */
[----:B------:R-:W2:Y:S01]  /*d030*/  LDSM.16.MT88.4 R52, [R102+0x9000] ;  /* 0x009000006634783b */ /* 0x000ea20000004200 */
[----:B------:R-:W-:Y:S01]  /*d040*/  FADD.FTZ R0, R72, R45 ;  /* 0x0000002d48007221 */ /* 0x000fe20000010000 */
[----:B-1----:R-:W-:Y:S01]  /*d050*/  F2FP.F16.F32.PACK_AB R68, R41, R40 ;  /* 0x000000282944723e */ /* 0x002fe200000000ff */
[C---:B------:R-:W-:Y:S01]  /*d060*/  HMMA.16816.F32 R12, R48.reuse, R62, R12 ;  /* 0x0000003e300c723c */ /* 0x040fe2000000180c */
[----:B------:R-:W1:Y:S01]  /*d070*/  LDSM.16.MT88.4 R84, [R164+0x9800] ;  /* 0x00980000a454783b */ /* 0x000e620000004200 */
[----:B------:R-:W-:Y:S01]  /*d080*/  FADD.FTZ R0, R75, R0 ;  /* 0x000000004b007221 */ /* 0x000fe20000010000 */
[----:B------:R-:W-:Y:S01]  /*d090*/  @P0 MOV R36, R39 ;  /* 0x0000002700240202 */ /* 0x000fe20000000f00 */
[----:B------:R-:W3:Y:S02]  /*d0a0*/  MUFU.EX2 R57, R57 ;  /* 0x0000003900397308 */ /* 0x000ee40000000800 */
[----:B------:R-:W-:Y:S01]  /*d0b0*/  FADD.FTZ R89, R89, R0 ;  /* 0x0000000059597221 */ /* 0x000fe20000010000 */
[----:B------:R-:W-:Y:S01]  /*d0c0*/  FADD.FTZ R0, R76, R83 ;  /* 0x000000534c007221 */ /* 0x000fe20000010000 */
[----:B------:R-:W-:Y:S01]  /*d0d0*/  HMMA.16816.F32 R28, R48, R46, R28 ;  /* 0x0000002e301c723c */ /* 0x000fe2000000181c */
[----:B------:R-:W4:Y:S01]  /*d0e0*/  LDSM.16.MT88.4 R76, [R103+0x9800] ;  /* 0x00980000674c783b */ /* 0x000f220000004200 */
[----:B------:R-:W-:Y:S01]  /*d0f0*/  FADD.FTZ R89, R82, R89 ;  /* 0x0000005952597221 */ /* 0x000fe20000010000 */
[----:B------:R-:W-:Y:S01]  /*d100*/  FADD.FTZ R81, R81, R0 ;  /* 0x0000000051517221 */ /* 0x000fe20000010000 */
[----:B------:R-:W5:Y:S01]  /*d110*/  MUFU.EX2 R58, R58 ;  /* 0x0000003a003a7308 */ /* 0x000f620000000800 */
[-C--:B------:R-:W-:Y:S01]  /*d120*/  MOV R0, R38.reuse ;  /* 0x0000002600007202 */ /* 0x080fe20000000f00 */
[----:B------:R-:W-:Y:S01]  /*d130*/  FADD.FTZ R90, R90, R89 ;  /* 0x000000595a5a7221 */ /* 0x000fe20000010000 */
[----:B------:R-:W-:Y:S01]  /*d140*/  FADD.FTZ R150, R150, R81 ;  /* 0x0000005196967221 */ /* 0x000fe20000010000 */
[----:B------:R-:W-:-:S02]  /*d150*/  @P0 MOV R0, R38 ;  /* 0x0000002600000202 */ /* 0x000fc40000000f00 */
[----:B------:R-:W-:Y:S01]  /*d160*/  FADD.FTZ R91, R91, R90 ;  /* 0x0000005a5b5b7221 */ /* 0x000fe20000010000 */
[----:B------:R-:W-:Y:S01]  /*d170*/  FADD.FTZ R117, R117, R150 ;  /* 0x0000009675757221 */ /* 0x000fe20000010000 */
[----:B------:R-:W-:Y:S01]  /*d180*/  MUFU.EX2 R42, R42 ;  /* 0x0000002a002a7308 */ /* 0x000fe20000000800 */
[----:B---3--:R-:W-:Y:S01]  /*d190*/  F2FP.F16.F32.PACK_AB R69, R57, R56 ;  /* 0x000000383945723e */ /* 0x008fe200000000ff */
[----:B------:R-:W-:Y:S01]  /*d1a0*/  FADD.FTZ R134, R134, R91 ;  /* 0x0000005b86867221 */ /* 0x000fe20000010000 */
[----:B------:R-:W-:-:S03]  /*d1b0*/  FADD.FTZ R117, R152, R117 ;  /* 0x0000007598757221 */ /* 0x000fc60000010000 */
[----:B------:R-:W-:Y:S01]  /*d1c0*/  FADD.FTZ R134, R121, R134 ;  /* 0x0000008679867221 */ /* 0x000fe20000010000 */
[----:B------:R-:W-:Y:S01]  /*d1d0*/  FADD.FTZ R154, R154, R117 ;  /* 0x000000759a9a7221 */ /* 0x000fe20000010000 */
[----:B------:R-:W3:Y:S01]  /*d1e0*/  MUFU.EX2 R43, R43 ;  /* 0x0000002b002b7308 */ /* 0x000ee20000000800 */
[----:B-----5:R-:W-:Y:S01]  /*d1f0*/  F2FP.F16.F32.PACK_AB R71, R213, R58 ;  /* 0x0000003ad547723e */ /* 0x020fe200000000ff */
[----:B------:R-:W-:Y:S01]  /*d200*/  FADD.FTZ R123, R123, R134 ;  /* 0x000000867b7b7221 */ /* 0x000fe20000010000 */
[----:B------:R-:W-:-:S03]  /*d210*/  FADD.FTZ R154, R119, R154 ;  /* 0x0000009a779a7221 */ /* 0x000fc60000010000 */
[----:B------:R-:W-:Y:S01]  /*d220*/  FADD.FTZ R136, R136, R123 ;  /* 0x0000007b88887221 */ /* 0x000fe20000010000 */
[----:B------:R-:W-:Y:S01]  /*d230*/  FADD.FTZ R125, R125, R154 ;  /* 0x0000009a7d7d7221 */ /* 0x000fe20000010000 */
[----:B--2---:R-:W-:Y:S02]  /*d240*/  HMMA.16816.F32 R32, R48, R52, R32 ;  /* 0x000000343020723c */ /* 0x004fe40000001820 */
[----:B------:R-:W-:Y:S01]  /*d250*/  FADD.FTZ R131, R131, R136 ;  /* 0x0000008883837221 */ /* 0x000fe20000010000 */
[----:B------:R-:W-:Y:S01]  /*d260*/  FADD.FTZ R138, R138, R125 ;  /* 0x0000007d8a8a7221 */ /* 0x000fe20000010000 */
[----:B------:R-:W-:Y:S02]  /*d270*/  MOV R125, R37 ;  /* 0x00000025007d7202 */ /* 0x000fe40000000f00 */
[----:B------:R-:W-:Y:S01]  /*d280*/  FADD.FTZ R131, R128, R131 ;  /* 0x0000008380837221 */ /* 0x000fe20000010000 */
[----:B------:R-:W-:Y:S01]  /*d290*/  FADD.FTZ R127, R127, R138 ;  /* 0x0000008a7f7f7221 */ /* 0x000fe20000010000 */
[----:B---3--:R-:W-:-:S02]  /*d2a0*/  F2FP.F16.F32.PACK_AB R70, R43, R42 ;  /* 0x0000002a2b46723e */ /* 0x008fc400000000ff */
        /* <DEDUP_REMOVED lines=31> */
.L_x_13042:
[----:B------:R-:W-:-:S07]  /*d4a0*/  IADD3 R209, PT, PT, R125, -0x1, RZ ;  /* 0xffffffff7dd17810 */ /* 0x000fce0007ffe0ff */
.L_x_13053:
[----:B------:R-:W-:Y:S05]  /*d4b0*/  BSYNC B2 ;  /* 0x0000000000027941 */ /* 0x000fea0003800000 */
.L_x_13041:
[----:B------:R-:W-:-:S13]  /*d4c0*/  ISETP.GE.AND P0, PT, R209, R182, PT ;  /* 0x000000b6d100720c */ /* 0x000fda0003f06270 */
[----:B------:R-:W-:Y:S05]  /*d4d0*/  @!P0 BRA `(.L_x_13054) ;  /* 0x0000004c00e48947 */ /* 0x000fea0003800000 */
[----:B------:R-:W-:Y:S01]  /*d4e0*/  IADD3 R208, PT, PT, R210, R208, R207 ;  /* 0x000000d0d2d07210 */ /* 0x000fe20007ffe0cf */
[----:B------:R-:W-:Y:S01]  /*d4f0*/  IMAD.MOV.U32 R101, RZ, RZ, R0 ;  /* 0x000000ffff657224 */ /* 0x000fe200078e0000 */
[----:B------:R-:W-:Y:S01]  /*d500*/  ISETP.NE.U32.AND P2, PT, R204, RZ, PT ;  /* 0x000000ffcc00720c */ /* 0x000fe20003f45070 */
[----:B------:R-:W-:Y:S01]  /*d510*/  IMAD.MOV.U32 R100, RZ, RZ, R36 ;  /* 0x000000ffff647224 */ /* 0x000fe200078e0024 */
[----:B------:R-:W-:Y:S01]  /*d520*/  IADD3 R185, PT, PT, -R211, R208, -R185 ;  /* 0x000000d0d3b97210 */ /* 0x000fe20007ffe9b9 */
[----:B------:R-:W-:Y:S01]  /*d530*/  IMAD.SHL.U32 R208, R209, 0x80, RZ ;  /* 0x00000080d1d07824 */ /* 0x000fe200078e00ff */
[----:B------:R-:W-:Y:S01]  /*d540*/  ISETP.NE.AND.EX P2, PT, R205, RZ, PT, P2 ;  /* 0x000000ffcd00720c */ /* 0x000fe20003f45320 */
[----:B------:R-:W-:Y:S01]  /*d550*/  VIADD R209, R209, 0x1 ;  /* 0x00000001d1d17836 */ /* 0x000fe20000000000 */
[----:B------:R-:W-:Y:S02]  /*d560*/  VIADDMNMX R206, R214, 0x8, RZ, !PT ;  /* 0x00000008d6ce7846 */ /* 0x000fe400078001ff */
[----:B------:R-:W-:-:S02]  /*d570*/  LOP3.LUT R211, R208, 0x40, R211, 0xfe, !PT ;  /* 0x00000040d0d37812 */ /* 0x000fc400078efed3 */
[----:B------:R-:W-:Y:S01]  /*d580*/  IADD3 R210, PT, PT, R185, -0x39, -R208 ;  /* 0xffffffc7b9d27810 */ /* 0x000fe20007ffe8d0 */
[----:B------:R-:W-:Y:S01]  /*d590*/  VIADD R208, R208, 0x80 ;  /* 0x00000080d0d07836 */ /* 0x000fe20000000000 */
[----:B------:R-:W-:-:S07]  /*d5a0*/  VIMNMX R207, PT, PT, RZ, R214, !PT ;  /* 0x000000d6ffcf7248 */ /* 0x000fce0007fe0100 */
.L_x_13061:
        /* <DEDUP_REMOVED lines=26> */
[----:B-1----:R-:W-:Y:S01]  /*d750*/  VIADD R10, R5, 0xffffffe ;  /* 0x0ffffffe050a7836 */ /* 0x002fe20000000000 */
[----:B------:R-:W2:Y:S01]  /*d760*/  LD.E.64 R14, desc[UR4][R2.64+0x40] ;  /* 0x00004004020e7980 */ /* 0x000ea2000c101b00 */
        /* <DEDUP_REMOVED lines=52> */
.L_x_13056:
[----:B------:R-:W-:Y:S05]  /*dab0*/  BSYNC.RECONVERGENT B0 ;  /* 0x0000000000007941 */ /* 0x000fea0003800200 */
.L_x_13055:
        /* <DEDUP_REMOVED lines=38> */
[----:B------:R-:W-:Y:S01]  /*dd20*/  @!P0 IADD3 R221, PT, PT, R214, R221, RZ ;  /* 0x000000ddd6dd8210 */ /* 0x000fe20007ffe0ff */
[C---:B------:R-:W-:Y:S01]  /*dd30*/  @!P0 IMAD.WIDE.U32 R222, R176.reuse, 0xa0, R222 ;  /* 0x000000a0b0de8825 */ /* 0x040fe200078e00de */
[C---:B------:R-:W-:Y:S01]  /*dd40*/  @!P0 LEA R214, P3, R176.reuse, R216, 0x7 ;  /* 0x000000d8b0d68211 */ /* 0x040fe200078638ff */
[----:B------:R-:W-:Y:S02]  /*dd50*/  @P0 STS.128 [R193+0x8000], RZ ;  /* 0x008000ffc1000388 */ /* 0x000fe40000000c00 */
[----:B------:R-:W-:Y:S01]  /*dd60*/  @!P0 IMAD.IADD R223, R185, 0x1, R223 ;  /* 0x00000001b9df8824 */ /* 0x000fe200078e02df */
[----:B------:R-:W-:Y:S01]  /*dd70*/  @!P0 LEA.HI.X R215, R176, R217, R177, 0x7, P3 ;  /* 0x000000d9b0d78211 */ /* 0x000fe200018f3cb1 */
[----:B------:R-:W-:Y:S01]  /*dd80*/  @!PT LDS RZ, [RZ] ;  /* 0x00000000fffff984 */ /* 0x000fe20000000800 */
[----:B------:R-:W-:Y:S01]  /*dd90*/  @!PT LDS RZ, [RZ] ;  /* 0x00000000fffff984 */ /* 0x000fe20000000800 */
[----:B------:R-:W-:Y:S01]  /*dda0*/  @!PT LDS RZ, [RZ] ;  /* 0x00000000fffff984 */ /* 0x000fe20000000800 */
[----:B------:R1:W-:Y:S01]  /*ddb0*/  @!P0 LDGSTS.E.BYPASS.LTC128B.128 [R193+0x8000], desc[UR4][R224.64] ;  /* 0x08000000e0c18fae */ /* 0x0003e2000b981a04 */
[----:B------:R-:W-:Y:S03]  /*ddc0*/  VIADD R209, R209, 0xffffffff ;  /* 0xffffffffd1d17836 */ /* 0x000fe60000000000 */
[----:B------:R-:W-:Y:S02]  /*ddd0*/  @P0 STS.128 [R193+0x8800], RZ ;  /* 0x008800ffc1000388 */ /* 0x000fe40000000c00 */
[----:B------:R-:W-:Y:S02]  /*dde0*/  ISETP.GT.AND P3, PT, R209, R182, PT ;  /* 0x000000b6d100720c */ /* 0x000fe40003f64270 */
        /* <DEDUP_REMOVED lines=23> */
[----:B------:R-:W-:Y:S04]  /*df60*/  LDSM.16.M88.4 R136, [R171] ;  /* 0x00000000ab88783b */ /* 0x000fe80000000200 */
[----:B------:R-:W-:Y:S01]  /*df70*/  LDSM.16.M88.4 R140, [R167+0x2000] ;  /* 0x00200000a78c783b */ /* 0x000fe20000000200 */
[C---:B--2---:R-:W-:Y:S03]  /*df80*/  HMMA.16816.F32 R4, R104.reuse, R108, RZ ;  /* 0x0000006c6804723c */ /* 0x044fe600000018ff */
[----:B------:R-:W-:Y:S04]  /*df90*/  LDSM.16.M88.4 R144, [R167+0x2800] ;  /* 0x00280000a790783b */ /* 0x000fe80000000200 */
[----:B------:R-:W-:Y:S01]  /*dfa0*/  LDSM.16.M88.4 R148, [R167+0x3000] ;  /* 0x00300000a794783b */ /* 0x000fe20000000200 */
[C---:B------:R-:W-:Y:S03]  /*dfb0*/  HMMA.16816.F32 R8, R104.reuse, R110, RZ ;  /* 0x0000006e6808723c */ /* 0x040fe600000018ff */
[----:B------:R-:W2:Y:S04]  /*dfc0*/  LDSM.16.M88.4 R108, [R172+0x5800] ;  /* 0x00580000ac6c783b */ /* 0x000ea80000000200 */
[----:B------:R-:W2:Y:S01]  /*dfd0*/  LDSM.16.M88.4 R152, [R167+0x3800] ;  /* 0x00380000a798783b */ /* 0x000ea20000000200 */
[C---:B---3--:R-:W-:Y:S03]  /*dfe0*/  HMMA.16816.F32 R12, R104.reuse, R112, RZ ;  /* 0x00000070680c723c */ /* 0x048fe600000018ff */
[----:B------:R-:W-:Y:S04]  /*dff0*/  LDSM.16.M88.4 R156, [R170] ;  /* 0x00000000aa9c783b */ /* 0x000fe80000000200 */
[----:B------:R-:W-:Y:S01]  /*e000*/  LDSM.16.M88.4 R160, [R166+0x2000] ;  /* 0x00200000a6a0783b */ /* 0x000fe20000000200 */
[C---:B------:R-:W-:Y:S03]  /*e010*/  HMMA.16816.F32 R16, R104.reuse, R114, RZ ;  /* 0x000000726810723c */ /* 0x040fe600000018ff */
[----:B------:R-:W3:Y:S05]  /*e020*/  LDSM.16.M88.4 R112, [R167+0x4000] ;  /* 0x00400000a770783b */ /* 0x000eea0000000200 */
        /* <DEDUP_REMOVED lines=14> */
[----:B------:R-:W-:Y:S07]  /*e110*/  LDSM.16.M88.4 R132, [R169] ;  /* 0x00000000a984783b */ /* 0x000fee0000000200 */
[C---:B--2---:R-:W-:Y:S08]  /*e120*/  HMMA.16816.F32 R60, R104.reuse, R108, RZ ;  /* 0x0000006c683c723c */ /* 0x044ff000000018ff */
[----:B------:R-:W-:Y:S01]  /*e130*/  HMMA.16816.F32 R64, R104, R110, RZ ;  /* 0x0000006e6840723c */ /* 0x000fe200000018ff */
[----:B------:R-:W2:Y:S04]  /*e140*/  LDSM.16.M88.4 R104, [R166+0x2800] ;  /* 0x00280000a668783b */ /* 0x000ea80000000200 */
[----:B------:R-:W2:Y:S03]  /*e150*/  LDSM.16.M88.4 R108, [R166+0x3000] ;  /* 0x00300000a66c783b */ /* 0x000ea60000000200 */
        /* <DEDUP_REMOVED lines=21> */
[C---:B-1----:R-:W-:Y:S08]  /*e2b0*/  HMMA.16816.F32 R60, R136.reuse, R124, R60 ;  /* 0x0000007c883c723c */ /* 0x042ff0000000183c */
[----:B------:R-:W-:Y:S01]  /*e2c0*/  HMMA.16816.F32 R64, R136, R126, R64 ;  /* 0x0000007e8840723c */ /* 0x000fe20000001840 */
[----:B------:R-:W1:Y:S04]  /*e2d0*/  LDSM.16.M88.4 R124, [R166+0x5000] ;  /* 0x00500000a67c783b */ /* 0x000e680000000200 */
[----:B------:R-:W1:Y:S03]  /*e2e0*/  LDSM.16.M88.4 R136, [R165+0x2000] ;  /* 0x00200000a588783b */ /* 0x000e660000000200 */
        /* <DEDUP_REMOVED lines=17> */
[C---:B-1----:R-:W-:Y:S08]  /*e400*/  HMMA.16816.F32 R52, R156.reuse, R124, R52 ;  /* 0x0000007c9c34723c */ /* 0x042ff00000001834 */
[C---:B------:R-:W-:Y:S08]  /*e410*/  HMMA.16816.F32 R56, R156.reuse, R126, R56 ;  /* 0x0000007e9c38723c */ /* 0x040ff00000001838 */
[C---:B------:R-:W-:Y:S08]  /*e420*/  HMMA.16816.F32 R60, R156.reuse, R128, R60 ;  /* 0x000000809c3c723c */ /* 0x040ff0000000183c */
[----:B------:R-:W-:Y:S08]  /*e430*/  HMMA.16816.F32 R64, R156, R130, R64 ;  /* 0x000000829c40723c */ /* 0x000ff00000001840 */
        /* <DEDUP_REMOVED lines=94> */
.L_x_13060:
[----:B------:R-:W-:Y:S05]  /*ea20*/  BSYNC.RECONVERGENT B0 ;  /* 0x0000000000007941 */ /* 0x000fea0003800200 */
.L_x_13059:
        /* <DEDUP_REMOVED lines=65> */
.L_x_13058:
[----:B------:R-:W-:Y:S05]  /*ee40*/  BSYNC.RECONVERGENT B1 ;  /* 0x0000000000017941 */ /* 0x000fea0003800200 */
.L_x_13057:
[----:B-1----:R-:W-:Y:S01]  /*ee50*/  IABS R106, R210 ;  /* 0x000000d2006a7213 */ /* 0x002fe20000000000 */
[C---:B------:R-:W-:Y:S02]  /*ee60*/  VIADD R125, R211.reuse, 0xffffffd0 ;  /* 0xffffffd0d37d7836 */ /* 0x040fe40000000000 */
[C---:B------:R-:W-:Y:S01]  /*ee70*/  VIADD R123, R211.reuse, 0xffffffd1 ;  /* 0xffffffd1d37b7836 */ /* 0x040fe20000000000 */
[----:B------:R-:W-:Y:S01]  /*ee80*/  I2FP.F32.S32 R106, R106 ;  /* 0x0000006a006a7245 */ /* 0x000fe20000201400 */
[C---:B------:R-:W-:Y:S02]  /*ee90*/  VIADD R120, R211.reuse, 0x1 ;  /* 0x00000001d3787836 */ /* 0x040fe40000000000 */
[----:B------:R-:W-:Y:S02]  /*eea0*/  VIADD R121, R211, 0xffffffd9 ;  /* 0xffffffd9d3797836 */ /* 0x000fe40000000000 */
[----:B------:R-:W-:Y:S01]  /*eeb0*/  FFMA.FTZ R39, -R191, R106, R39 ;  /* 0x0000006abf277223 */ /* 0x000fe20000010127 */
[----:B------:R-:W-:Y:S01]  /*eec0*/  ISETP.GE.AND P0, PT, R120, R206, PT ;  /* 0x000000ce7800720c */ /* 0x000fe20003f06270 */
[----:B------:R-:W-:Y:S02]  /*eed0*/  VIADD R119, R211, 0xffffffe0 ;  /* 0xffffffe0d3777836 */ /* 0x000fe40000000000 */
[----:B------:R-:W-:Y:S01]  /*eee0*/  FFMA.FTZ R33, -R191, R106, R33 ;  /* 0x0000006abf217223 */ /* 0x000fe20000010121 */
[----:B------:R-:W-:Y:S01]  /*eef0*/  VIADD R117, R211, 0xffffffe8 ;  /* 0xffffffe8d3757836 */ /* 0x000fe20000000000 */
[----:B------:R-:W-:Y:S01]  /*ef00*/  FSEL R151, R39, -INF , P0 ;  /* 0xff80000027977808 */ /* 0x000fe20000000000 */
[C---:B------:R-:W-:Y:S01]  /*ef10*/  VIADD R107, R210.reuse, 0x41 ;  /* 0x00000041d26b7836 */ /* 0x040fe20000000000 */
[----:B------:R-:W2:Y:S01]  /*ef20*/  LD.E R39, desc[UR4][R2.64+0xdc] ;  /* 0x0000dc0402277980 */ /* 0x000ea2000c101900 */
[C---:B------:R-:W-:Y:S02]  /*ef30*/  VIADD R0, R211.reuse, 0xffffffc0 ;  /* 0xffffffc0d3007836 */ /* 0x040fe40000000000 */
[----:B------:R-:W-:Y:S01]  /*ef40*/  VIADD R105, R210, 0x39 ;  /* 0x00000039d2697836 */ /* 0x000fe20000000000 */
[----:B------:R-:W-:Y:S01]  /*ef50*/  IABS R107, R107 ;  /* 0x0000006b006b7213 */ /* 0x000fe20000000000 */
        /* <DEDUP_REMOVED lines=8> */
[C---:B------:R-:W-:Y:S01]  /*efe0*/  VIADD R118, R211.reuse, 0xffffffe1 ;  /* 0xffffffe1d3767836 */ /* 0x040fe20000000000 */
[----:B------:R-:W-:Y:S01]  /*eff0*/  IABS R105, R105 ;  /* 0x0000006900697213 */ /* 0x000fe20000000000 */
[----:B------:R-:W-:Y:S01]  /*f000*/  VIADD R132, R211, 0xffffffc8 ;  /* 0xffffffc8d3847836 */ /* 0x000fe20000000000 */
[----:B------:R-:W-:Y:S01]  /*f010*/  I2FP.F32.S32 R107, R107 ;  /* 0x0000006b006b7245 */ /* 0x000fe20000201400 */
[C---:B------:R-:W-:Y:S01]  /*f020*/  VIADD R104, R210.reuse, 0x40 ;  /* 0x00000040d2687836 */ /* 0x040fe20000000000 */
[----:B------:R-:W-:Y:S01]  /*f030*/  I2FP.F32.S32 R105, R105 ;  /* 0x0000006900697245 */ /* 0x000fe20000201400 */
[----:B------:R-:W-:Y:S01]  /*f040*/  VIADD R0, R210, 0x38 ;  /* 0x00000038d2007836 */ /* 0x000fe20000000000 */
[----:B------:R-:W-:Y:S01]  /*f050*/  ISETP.GE.AND P0, PT, R134, R207, PT ;  /* 0x000000cf8600720c */ /* 0x000fe20003f06270 */
[C---:B------:R-:W-:Y:S01]  /*f060*/  VIADD R106, R210.reuse, 0x31 ;  /* 0x00000031d26a7836 */ /* 0x040fe20000000000 */
[----:B------:R-:W-:Y:S01]  /*f070*/  IABS R104, R104 ;  /* 0x0000006800687213 */ /* 0x000fe20000000000 */
[CC--:B------:R-:W-:Y:S01]  /*f080*/  FFMA.FTZ R4, -R191.reuse, R105.reuse, R4 ;  /* 0x00000069bf047223 */ /* 0x0c0fe20000010104 */
[----:B------:R-:W-:Y:S01]  /*f090*/  IABS R0, R0 ;  /* 0x0000000000007213 */ /* 0x000fe20000000000 */
[C---:B------:R-:W-:Y:S01]  /*f0a0*/  FFMA.FTZ R10, -R191.reuse, R105, R10 ;  /* 0x00000069bf0a7223 */ /* 0x040fe2000001010a */
[----:B------:R-:W-:Y:S01]  /*f0b0*/  IABS R106, R106 ;  /* 0x0000006a006a7213 */ /* 0x000fe20000000000 */
[----:B------:R-:W-:Y:S01]  /*f0c0*/  FFMA.FTZ R6, -R191, R107, R6 ;  /* 0x0000006bbf067223 */ /* 0x000fe20000010106 */
[----:B------:R-:W-:Y:S01]  /*f0d0*/  I2FP.F32.S32 R104, R104 ;  /* 0x0000006800687245 */ /* 0x000fe20000201400 */
[C---:B------:R-:W-:Y:S01]  /*f0e0*/  VIADD R107, R210.reuse, 0x30 ;  /* 0x00000030d26b7836 */ /* 0x040fe20000000000 */
[----:B------:R-:W-:Y:S01]  /*f0f0*/  I2FP.F32.S32 R0, R0 ;  /* 0x0000000000007245 */ /* 0x000fe20000201400 */
[----:B------:R-:W-:Y:S01]  /*f100*/  VIADD R111, R211, 0xfffffff9 ;  /* 0xfffffff9d36f7836 */ /* 0x000fe20000000000 */
[----:B------:R-:W-:Y:S01]  /*f110*/  I2FP.F32.S32 R106, R106 ;  /* 0x0000006a006a7245 */ /* 0x000fe20000201400 */
[----:B------:R-:W-:Y:S01]  /*f120*/  VIADD R105, R210, 0x29 ;  /* 0x00000029d2697836 */ /* 0x000fe20000000000 */
[----:B------:R-:W-:Y:S01]  /*f130*/  IABS R107, R107 ;  /* 0x0000006b006b7213 */ /* 0x000fe20000000000 */
[C---:B------:R-:W-:Y:S01]  /*f140*/  FFMA.FTZ R7, -R191.reuse, R104, R7 ;  /* 0x00000068bf077223 */ /* 0x040fe20000010107 */
[----:B------:R-:W-:Y:S01]  /*f150*/  FSEL R133, R4, -INF , P4 ;  /* 0xff80000004857808 */ /* 0x000fe20002000000 */
[CC--:B------:R-:W-:Y:S01]  /*f160*/  FFMA.FTZ R5, -R191.reuse, R0.reuse, R5 ;  /* 0x00000000bf057223 */ /* 0x0c0fe20000010105 */
[----:B------:R-:W-:Y:S01]  /*f170*/  IABS R105, R105 ;  /* 0x0000006900697213 */ /* 0x000fe20000000000 */
[C---:B------:R-:W-:Y:S01]  /*f180*/  FFMA.FTZ R11, -R191.reuse, R0, R11 ;  /* 0x00000000bf0b7223 */ /* 0x040fe2000001010b */
[----:B------:R-:W-:Y:S01]  /*f190*/  I2FP.F32.S32 R0, R107 ;  /* 0x0000006b00007245 */ /* 0x000fe20000201400 */
[CC--:B------:R-:W-:Y:S01]  /*f1a0*/  FFMA.FTZ R8, -R191.reuse, R106.reuse, R8 ;  /* 0x0000006abf087223 */ /* 0x0c0fe20000010108 */
[----:B------:R-:W-:Y:S01]  /*f1b0*/  I2FP.F32.S32 R105, R105 ;  /* 0x0000006900697245 */ /* 0x000fe20000201400 */
[----:B------:R-:W-:Y:S01]  /*f1c0*/  FFMA.FTZ R14, -R191, R106, R14 ;  /* 0x0000006abf0e7223 */ /* 0x000fe2000001010e */
[----:B------:R-:W-:Y:S01]  /*f1d0*/  FSEL R131, R5, -INF , P0 ;  /* 0xff80000005837808 */ /* 0x000fe20000000000 */
[----:B------:R-:W-:Y:S01]  /*f1e0*/  VIADD R106, R210, 0x21 ;  /* 0x00000021d26a7836 */ /* 0x000fe20000000000 */
[----:B------:R-:W-:Y:S01]  /*f1f0*/  ISETP.GE.AND P0, PT, R126, R207, PT ;  /* 0x000000cf7e00720c */ /* 0x000fe20003f06270 */
[----:B------:R-:W-:Y:S01]  /*f200*/  VIADD R104, R210, 0x28 ;  /* 0x00000028d2687836 */ /* 0x000fe20000000000 */
[----:B------:R-:W-:Y:S01]  /*f210*/  FSEL R4, R6, -INF , P1 ;  /* 0xff80000006047808 */ /* 0x000fe20000800000 */
[C---:B------:R-:W-:Y:S01]  /*f220*/  FFMA.FTZ R15, -R191.reuse, R0, R15 ;  /* 0x00000000bf0f7223 */ /* 0x040fe2000001010f */
[----:B------:R-:W-:Y:S01]  /*f230*/  IABS R106, R106 ;  /* 0x0000006a006a7213 */ /* 0x000fe20000000000 */
[CC--:B------:R-:W-:Y:S01]  /*f240*/  FFMA.FTZ R12, -R191.reuse, R105.reuse, R12 ;  /* 0x00000069bf0c7223 */ /* 0x0c0fe2000001010c */
[----:B------:R-:W-:Y:S01]  /*f250*/  IABS R104, R104 ;  /* 0x0000006800687213 */ /* 0x000fe20000000000 */
[C---:B------:R-:W-:Y:S01]  /*f260*/  FFMA.FTZ R9, -R191.reuse, R0, R9 ;  /* 0x00000000bf097223 */ /* 0x040fe20000010109 */
[----:B------:R-:W-:Y:S01]  /*f270*/  I2FP.F32.S32 R106, R106 ;  /* 0x0000006a006a7245 */ /* 0x000fe20000201400 */
[C---:B------:R-:W-:Y:S01]  /*f280*/  VIADD R107, R210.reuse, 0x20 ;  /* 0x00000020d26b7836 */ /* 0x040fe20000000000 */
[----:B------:R-:W-:Y:S01]  /*f290*/  I2FP.F32.S32 R104, R104 ;  /* 0x0000006800687245 */ /* 0x000fe20000201400 */
[----:B------:R-:W-:Y:S01]  /*f2a0*/  FFMA.FTZ R18, -R191, R105, R18 ;  /* 0x00000069bf127223 */ /* 0x000fe20000010112 */
[----:B------:R-:W-:Y:S01]  /*f2b0*/  FSEL R129, R9, -INF , P0 ;  /* 0xff80000009817808 */ /* 0x000fe20000000000 */
[C---:B------:R-:W-:Y:S01]  /*f2c0*/  VIADD R105, R210.reuse, 0x19 ;  /* 0x00000019d2697836 */ /* 0x040fe20000000000 */
[----:B------:R-:W-:Y:S01]  /*f2d0*/  IABS R107, R107 ;  /* 0x0000006b006b7213 */ /* 0x000fe20000000000 */
[----:B------:R-:W-:Y:S01]  /*f2e0*/  VIADD R0, R210, 0x18 ;  /* 0x00000018d2007836 */ /* 0x000fe20000000000 */
[----:B------:R-:W-:Y:S01]  /*f2f0*/  ISETP.GE.AND P0, PT, R125, R207, PT ;  /* 0x000000cf7d00720c */ /* 0x000fe20003f06270 */
[C---:B------:R-:W-:Y:S01]  /*f300*/  FFMA.FTZ R22, -R191.reuse, R106, R22 ;  /* 0x0000006abf167223 */ /* 0x040fe20000010116 */
[----:B------:R-:W-:Y:S01]  /*f310*/  IABS R105, R105 ;  /* 0x0000006900697213 */ /* 0x000fe20000000000 */
[C---:B------:R-:W-:Y:S01]  /*f320*/  FFMA.FTZ R13, -R191.reuse, R104, R13 ;  /* 0x00000068bf0d7223 */ /* 0x040fe2000001010d */
[----:B------:R-:W-:Y:S01]  /*f330*/  IABS R0, R0 ;  /* 0x0000000000007213 */ /* 0x000fe20000000000 */
[C---:B------:R-:W-:Y:S01]  /*f340*/  FFMA.FTZ R19, -R191.reuse, R104, R19 ;  /* 0x00000068bf137223 */ /* 0x040fe20000010113 */
[----:B------:R-:W-:Y:S01]  /*f350*/  I2FP.F32.S32 R104, R107 ;  /* 0x0000006b00687245 */ /* 0x000fe20000201400 */
[----:B------:R-:W-:Y:S01]  /*f360*/  FFMA.FTZ R16, -R191, R106, R16 ;  /* 0x0000006abf107223 */ /* 0x000fe20000010110 */
[----:B------:R-:W-:Y:S01]  /*f370*/  FSEL R128, R12, -INF , P0 ;  /* 0xff8000000c807808 */ /* 0x000fe20000000000 */
[C---:B------:R-:W-:Y:S01]  /*f380*/  VIADD R106, R210.reuse, 0x11 ;  /* 0x00000011d26a7836 */ /* 0x040fe20000000000 */
[----:B------:R-:W-:Y:S01]  /*f390*/  ISETP.GE.AND P0, PT, R123, R207, PT ;  /* 0x000000cf7b00720c */ /* 0x000fe20003f06270 */
[C---:B------:R-:W-:Y:S01]  /*f3a0*/  VIADD R122, R211.reuse, 0xffffffd8 ;  /* 0xffffffd8d37a7836 */ /* 0x040fe20000000000 */
[----:B------:R-:W-:Y:S01]  /*f3b0*/  I2FP.F32.S32 R105, R105 ;  /* 0x0000006900697245 */ /* 0x000fe20000201400 */
[----:B------:R-:W-:Y:S01]  /*f3c0*/  VIADD R107, R210, 0x9 ;  /* 0x00000009d26b7836 */ /* 0x000fe20000000000 */
[----:B------:R-:W-:Y:S01]  /*f3d0*/  I2FP.F32.S32 R0, R0 ;  /* 0x0000000000007245 */ /* 0x000fe20000201400 */
[----:B------:R-:W-:Y:S01]  /*f3e0*/  VIADD R12, R211, 0x28 ;  /* 0x00000028d30c7836 */ /* 0x000fe20000000000 */
[----:B------:R-:W-:Y:S01]  /*f3f0*/  IABS R106, R106 ;  /* 0x0000006a006a7213 */ /* 0x000fe20000000000 */
[-C--:B------:R-:W-:Y:S01]  /*f400*/  FFMA.FTZ R23, -R191, R104.reuse, R23 ;  /* 0x00000068bf177223 */ /* 0x080fe20000010117 */
[----:B------:R-:W-:Y:S01]  /*f410*/  FSEL R9, R13, -INF , P0 ;  /* 0xff8000000d097808 */ /* 0x000fe20000000000 */
[----:B------:R-:W-:Y:S01]  /*f420*/  FFMA.FTZ R20, -R191, R105, R20 ;  /* 0x00000069bf147223 */ /* 0x000fe20000010114 */
[----:B------:R-:W-:Y:S01]  /*f430*/  IABS R107, R107 ;  /* 0x0000006b006b7213 */ /* 0x000fe20000000000 */
[----:B------:R-:W-:Y:S01]  /*f440*/  VIADD R5, R211, 0x39 ;  /* 0x00000039d3057836 */ /* 0x000fe20000000000 */
[----:B------:R-:W-:Y:S01]  /*f450*/  ISETP.GE.AND P0, PT, R122, R207, PT ;  /* 0x000000cf7a00720c */ /* 0x000fe20003f06270 */
[C---:B------:R-:W-:Y:S01]  /*f460*/  FFMA.FTZ R17, -R191.reuse, R104, R17 ;  /* 0x00000068bf117223 */ /* 0x040fe20000010111 */
[----:B------:R-:W-:Y:S01]  /*f470*/  I2FP.F32.S32 R106, R106 ;  /* 0x0000006a006a7245 */ /* 0x000fe20000201400 */
[----:B------:R-:W-:Y:S01]  /*f480*/  VIADD R104, R210, 0x10 ;  /* 0x00000010d2687836 */ /* 0x000fe20000000000 */
[----:B------:R-:W-:Y:S01]  /*f490*/  I2FP.F32.S32 R107, R107 ;  /* 0x0000006b006b7245 */ /* 0x000fe20000201400 */
[C---:B------:R-:W-:Y:S01]  /*f4a0*/  FFMA.FTZ R26, -R191.reuse, R105, R26 ;  /* 0x00000069bf1a7223 */ /* 0x040fe2000001011a */
[----:B------:R-:W-:Y:S01]  /*f4b0*/  FSEL R127, R16, -INF , P0 ;  /* 0xff800000107f7808 */ /* 0x000fe20000000000 */
[-C--:B------:R-:W-:Y:S01]  /*f4c0*/  FFMA.FTZ R21, -R191, R0.reuse, R21 ;  /* 0x00000000bf157223 */ /* 0x080fe20000010115 */
[-C--:B------:R-:W-:Y:S01]  /*f4d0*/  ISETP.GE.AND P0, PT, R121, R207.reuse, PT ;  /* 0x000000cf7900720c */ /* 0x080fe20003f06270 */
[----:B------:R-:W-:Y:S01]  /*f4e0*/  FFMA.FTZ R27, -R191, R0, R27 ;  /* 0x00000000bf1b7223 */ /* 0x000fe2000001011b */
[----:B------:R-:W-:Y:S01]  /*f4f0*/  IABS R104, R104 ;  /* 0x0000006800687213 */ /* 0x000fe20000000000 */
[C---:B------:R-:W-:Y:S01]  /*f500*/  VIADD R0, R210.reuse, 0x8 ;  /* 0x00000008d2007836 */ /* 0x040fe20000000000 */
[----:B------:R-:W-:Y:S01]  /*f510*/  FSEL R17, R17, -INF , P0 ;  /* 0xff80000011117808 */ /* 0x000fe20000000000 */
[C---:B------:R-:W-:Y:S01]  /*f520*/  VIADD R105, R210.reuse, 0x1 ;  /* 0x00000001d2697836 */ /* 0x040fe20000000000 */
[----:B------:R-:W-:Y:S01]  /*f530*/  ISETP.GE.AND P0, PT, R119, R207, PT ;  /* 0x000000cf7700720c */ /* 0x000fe20003f06270 */
[C---:B------:R-:W-:Y:S01]  /*f540*/  FFMA.FTZ R30, -R191.reuse, R106, R30 ;  /* 0x0000006abf1e7223 */ /* 0x040fe2000001011e */
[----:B------:R-:W-:Y:S01]  /*f550*/  IABS R0, R0 ;  /* 0x0000000000007213 */ /* 0x000fe20000000000 */
[C---:B------:R-:W-:Y:S01]  /*f560*/  FFMA.FTZ R24, -R191.reuse, R106, R24 ;  /* 0x0000006abf187223 */ /* 0x040fe20000010118 */
[----:B------:R-:W-:Y:S01]  /*f570*/  IABS R105, R105 ;  /* 0x0000006900697213 */ /* 0x000fe20000000000 */
[CC--:B------:R-:W-:Y:S01]  /*f580*/  FFMA.FTZ R28, -R191.reuse, R107.reuse, R28 ;  /* 0x0000006bbf1c7223 */ /* 0x0c0fe2000001011c */
[----:B------:R-:W-:Y:S01]  /*f590*/  I2FP.F32.S32 R104, R104 ;  /* 0x0000006800687245 */ /* 0x000fe20000201400 */
[----:B------:R-:W-:Y:S01]  /*f5a0*/  FFMA.FTZ R34, -R191, R107, R34 ;  /* 0x0000006bbf227223 */ /* 0x000fe20000010122 */
[----:B------:R-:W-:Y:S01]  /*f5b0*/  I2FP.F32.S32 R0, R0 ;  /* 0x0000000000007245 */ /* 0x000fe20000201400 */
[C---:B------:R-:W-:Y:S01]  /*f5c0*/  VIADD R106, R210.reuse, 0xfffffff9 ;  /* 0xfffffff9d26a7836 */ /* 0x040fe20000000000 */
[----:B------:R-:W-:Y:S01]  /*f5d0*/  I2FP.F32.S32 R105, R105 ;  /* 0x0000006900697245 */ /* 0x000fe20000201400 */
[----:B------:R-:W-:Y:S01]  /*f5e0*/  VIADD R107, R210, 0xfffffff1 ;  /* 0xfffffff1d26b7836 */ /* 0x000fe20000000000 */
[----:B------:R-:W-:Y:S01]  /*f5f0*/  FSEL R237, R20, -INF , P0 ;  /* 0xff80000014ed7808 */ /* 0x000fe20000000000 */
[----:B------:R-:W-:Y:S01]  /*f600*/  VIADD R20, R211, 0x20 ;  /* 0x00000020d3147836 */ /* 0x000fe20000000000 */
[----:B------:R-:W-:Y:S01]  /*f610*/  IABS R106, R106 ;  /* 0x0000006a006a7213 */ /* 0x000fe20000000000 */
[C---:B------:R-:W-:Y:S01]  /*f620*/  FFMA.FTZ R31, -R191.reuse, R104, R31 ;  /* 0x00000068bf1f7223 */ /* 0x040fe2000001011f */
[----:B------:R-:W-:Y:S01]  /*f630*/  IABS R107, R107 ;  /* 0x0000006b006b7213 */ /* 0x000fe20000000000 */
[C---:B------:R-:W-:Y:S01]  /*f640*/  FFMA.FTZ R29, -R191.reuse, R0, R29 ;  /* 0x00000000bf1d7223 */ /* 0x040fe2000001011d */
[----:B------:R-:W-:Y:S01]  /*f650*/  ISETP.GE.AND P0, PT, R118, R207, PT ;  /* 0x000000cf7600720c */ /* 0x000fe20003f06270 */
[----:B------:R-:W-:Y:S01]  /*f660*/  FFMA.FTZ R25, -R191, R104, R25 ;  /* 0x00000068bf197223 */ /* 0x000fe20000010119 */
[----:B------:R-:W-:Y:S01]  /*f670*/  I2FP.F32.S32 R106, R106 ;  /* 0x0000006a006a7245 */ /* 0x000fe20000201400 */
[----:B------:R-:W-:Y:S01]  /*f680*/  VIADD R104, R210, 0xfffffff8 ;  /* 0xfffffff8d2687836 */ /* 0x000fe20000000000 */
[----:B------:R-:W-:Y:S01]  /*f690*/  FSEL R124, R21, -INF , P0 ;  /* 0xff800000157c7808 */ /* 0x000fe20000000000 */
[C---:B------:R-:W-:Y:S01]  /*f6a0*/  FFMA.FTZ R35, -R191.reuse, R0, R35 ;  /* 0x00000000bf237223 */ /* 0x040fe20000010123 */
[----:B------:R-:W-:Y:S01]  /*f6b0*/  ISETP.GE.AND P0, PT, R134, R206, PT ;  /* 0x000000ce8600720c */ /* 0x000fe20003f06270 */
[CC--:B------:R-:W-:Y:S01]  /*f6c0*/  FFMA.FTZ R32, -R191.reuse, R105.reuse, R32 ;  /* 0x00000069bf207223 */ /* 0x0c0fe20000010120 */
[----:B------:R-:W-:Y:S01]  /*f6d0*/  IABS R104, R104 ;  /* 0x0000006800687213 */ /* 0x000fe20000000000 */
[----:B------:R-:W-:Y:S01]  /*f6e0*/  FFMA.FTZ R38, -R191, R105, R38 ;  /* 0x00000069bf267223 */ /* 0x000fe20000010126 */
[----:B------:R-:W-:Y:S01]  /*f6f0*/  I2FP.F32.S32 R105, R107 ;  /* 0x0000006b00697245 */ /* 0x000fe20000201400 */
[C---:B------:R-:W-:Y:S01]  /*f700*/  VIADD R0, R210.reuse, 0xfffffff0 ;  /* 0xfffffff0d2007836 */ /* 0x040fe20000000000 */
[-C--:B------:R-:W-:Y:S01]  /*f710*/  ISETP.GE.AND P1, PT, R117, R207.reuse, PT ;  /* 0x000000cf7500720c */ /* 0x080fe20003f26270 */
[----:B------:R-:W-:Y:S01]  /*f720*/  VIADD R116, R211, 0xffffffe9 ;  /* 0xffffffe9d3747836 */ /* 0x000fe20000000000 */
[----:B------:R-:W-:Y:S01]  /*f730*/  FSEL R13, R7, -INF , P0 ;  /* 0xff800000070d7808 */ /* 0x000fe20000000000 */
[----:B------:R-:W-:Y:S01]  /*f740*/  VIADD R107, R210, 0xffffffc1 ;  /* 0xffffffc1d26b7836 */ /* 0x000fe20000000000 */
[----:B------:R-:W-:Y:S01]  /*f750*/  IABS R0, R0 ;  /* 0x0000000000007213 */ /* 0x000fe20000000000 */
[CC--:B------:R-:W-:Y:S01]  /*f760*/  FFMA.FTZ R42, -R191.reuse, R106.reuse, R42 ;  /* 0x0000006abf2a7223 */ /* 0x0c0fe2000001012a */
[----:B------:R-:W-:Y:S01]  /*f770*/  ISETP.GE.AND P0, PT, R116, R207, PT ;  /* 0x000000cf7400720c */ /* 0x000fe20003f06270 */
[----:B------:R-:W-:Y:S01]  /*f780*/  FFMA.FTZ R36, -R191, R106, R36 ;  /* 0x0000006abf247223 */ /* 0x000fe20000010124 */
[----:B------:R-:W-:Y:S01]  /*f790*/  IABS R107, R107 ;  /* 0x0000006b006b7213 */ /* 0x000fe20000000000 */
[----:B------:R-:W-:Y:S01]  /*f7a0*/  VIADD R106, R210, 0xffffffc0 ;  /* 0xffffffc0d26a7836 */ /* 0x000fe20000000000 */
[----:B------:R-:W-:Y:S01]  /*f7b0*/  I2FP.F32.S32 R104, R104 ;  /* 0x0000006800687245 */ /* 0x000fe20000201400 */
[----:B------:R-:W-:Y:S01]  /*f7c0*/  VIADD R16, R211, 0x21 ;  /* 0x00000021d3107836 */ /* 0x000fe20000000000 */
[----:B------:R-:W-:Y:S01]  /*f7d0*/  I2FP.F32.S32 R0, R0 ;  /* 0x0000000000007245 */ /* 0x000fe20000201400 */
[C---:B------:R-:W-:Y:S01]  /*f7e0*/  FFMA.FTZ R40, -R191.reuse, R105, R40 ;  /* 0x00000069bf287223 */ /* 0x040fe20000010128 */
[----:B------:R-:W-:Y:S01]  /*f7f0*/  FSEL R24, R24, -INF , P1 ;  /* 0xff80000018187808 */ /* 0x000fe20000800000 */
[C---:B------:R-:W-:Y:S01]  /*f800*/  FFMA.FTZ R43, -R191.reuse, R104, R43 ;  /* 0x00000068bf2b7223 */ /* 0x040fe2000001012b */
[----:B------:R-:W-:Y:S01]  /*f810*/  IABS R106, R106 ;  /* 0x0000006a006a7213 */ /* 0x000fe20000000000 */
[----:B------:R-:W-:Y:S01]  /*f820*/  FFMA.FTZ R41, -R191, R0, R41 ;  /* 0x00000000bf297223 */ /* 0x000fe20000010129 */
[----:B------:R-:W-:Y:S01]  /*f830*/  I2FP.F32.S32 R107, R107 ;  /* 0x0000006b006b7245 */ /* 0x000fe20000201400 */
[C---:B------:R-:W-:Y:S01]  /*f840*/  VIADD R112, R211.reuse, 0x8 ;  /* 0x00000008d3707836 */ /* 0x040fe20000000000 */
[-C--:B------:R-:W-:Y:S01]  /*f850*/  ISETP.GE.AND P1, PT, R132, R206.reuse, PT ;  /* 0x000000ce8400720c */ /* 0x080fe20003f26270 */
[----:B------:R-:W-:Y:S01]  /*f860*/  VIADD R110, R211, 0x9 ;  /* 0x00000009d36e7836 */ /* 0x000fe20000000000 */
[----:B------:R-:W-:Y:S01]  /*f870*/  FSEL R235, R25, -INF , P0 ;  /* 0xff80000019eb7808 */ /* 0x000fe20000000000 */
[----:B------:R-:W-:Y:S01]  /*f880*/  FFMA.FTZ R64, -R191, R107, R64 ;  /* 0x0000006bbf407223 */ /* 0x000fe20000010140 */
[----:B------:R-:W-:Y:S01]  /*f890*/  ISETP.GE.AND P0, PT, R126, R206, PT ;  /* 0x000000ce7e00720c */ /* 0x000fe20003f06270 */
[----:B------:R-:W-:Y:S01]  /*f8a0*/  VIADD R114, R211, 0xfffffff1 ;  /* 0xfffffff1d3727836 */ /* 0x000fe20000000000 */
[----:B------:R-:W-:Y:S01]  /*f8b0*/  I2FP.F32.S32 R106, R106 ;  /* 0x0000006a006a7245 */ /* 0x000fe20000201400 */
[----:B------:R-:W-:Y:S01]  /*f8c0*/  FFMA.FTZ R37, -R191, R104, R37 ;  /* 0x00000068bf257223 */ /* 0x000fe20000010125 */
[----:B------:R-:W-:Y:S01]  /*f8d0*/  FSEL R10, R10, -INF , P1 ;  /* 0xff8000000a0a7808 */ /* 0x000fe20000800000 */
[C---:B------:R-:W-:Y:S01]  /*f8e0*/  VIADD R104, R210.reuse, 0xffffffe8 ;  /* 0xffffffe8d2687836 */ /* 0x040fe20000000000 */
[-C--:B------:R-:W-:Y:S01]  /*f8f0*/  ISETP.GE.AND P1, PT, R115, R207.reuse, PT ;  /* 0x000000cf7300720c */ /* 0x080fe20003f26270 */
[----:B------:R-:W-:Y:S01]  /*f900*/  FFMA.FTZ R47, -R191, R0, R47 ;  /* 0x00000000bf2f7223 */ /* 0x000fe2000001012f */
[----:B------:R-:W-:Y:S01]  /*f910*/  FSEL R21, R11, -INF , P0 ;  /* 0xff8000000b157808 */ /* 0x000fe20000000000 */
[----:B------:R-:W-:Y:S01]  /*f920*/  VIADD R0, R210, 0xffffffe1 ;  /* 0xffffffe1d2007836 */ /* 0x000fe20000000000 */
[----:B------:R-:W-:Y:S01]  /*f930*/  ISETP.GE.AND P0, PT, R114, R207, PT ;  /* 0x000000cf7200720c */ /* 0x000fe20003f06270 */
[----:B------:R-:W-:Y:S01]  /*f940*/  VIADD R107, R210, 0xffffffe0 ;  /* 0xffffffe0d26b7836 */ /* 0x000fe20000000000 */
[----:B------:R-:W-:Y:S01]  /*f950*/  IABS R104, R104 ;  /* 0x0000006800687213 */ /* 0x000fe20000000000 */
[----:B------:R-:W-:Y:S01]  /*f960*/  FFMA.FTZ R65, -R191, R106, R65 ;  /* 0x0000006abf417223 */ /* 0x000fe20000010141 */
[----:B------:R-:W-:Y:S01]  /*f970*/  FSEL R28, R28, -INF , P1 ;  /* 0xff8000001c1c7808 */ /* 0x000fe20000800000 */
[----:B------:R-:W-:Y:S01]  /*f980*/  VIADD R7, R211, 0x30 ;  /* 0x00000030d3077836 */ /* 0x000fe20000000000 */
[----:B------:R-:W-:Y:S01]  /*f990*/  IABS R106, R0 ;  /* 0x00000000006a7213 */ /* 0x000fe20000000000 */
[----:B------:R-:W-:Y:S01]  /*f9a0*/  FFMA.FTZ R46, -R191, R105, R46 ;  /* 0x00000069bf2e7223 */ /* 0x000fe2000001012e */
[-C--:B------:R-:W-:Y:S01]  /*f9b0*/  ISETP.GE.AND P1, PT, R125, R206.reuse, PT ;  /* 0x000000ce7d00720c */ /* 0x080fe20003f26270 */
[----:B------:R-:W-:Y:S01]  /*f9c0*/  VIADD R6, R211, 0x31 ;  /* 0x00000031d3067836 */ /* 0x000fe20000000000 */
[----:B------:R-:W-:Y:S01]  /*f9d0*/  FSEL R223, R29, -INF , P0 ;  /* 0xff8000001ddf7808 */ /* 0x000fe20000000000 */
[C---:B------:R-:W-:Y:S01]  /*f9e0*/  VIADD R105, R210.reuse, 0xffffffe9 ;  /* 0xffffffe9d2697836 */ /* 0x040fe20000000000 */
[----:B------:R-:W-:Y:S01]  /*f9f0*/  IABS R0, R107 ;  /* 0x0000006b00007213 */ /* 0x000fe20000000000 */
[----:B------:R-:W-:Y:S01]  /*fa00*/  VIADD R107, R210, 0xffffffd8 ;  /* 0xffffffd8d26b7836 */ /* 0x000fe20000000000 */
[----:B------:R-:W-:Y:S01]  /*fa10*/  ISETP.GE.AND P0, PT, R123, R206, PT ;  /* 0x000000ce7b00720c */ /* 0x000fe20003f06270 */
[----:B------:R-:W-:Y:S01]  /*fa20*/  VIADD R208, R208, 0xffffff80 ;  /* 0xffffff80d0d07836 */ /* 0x000fe20000000000 */
[----:B------:R-:W-:Y:S02]  /*fa30*/  I2FP.F32.S32 R104, R104 ;  /* 0x0000006800687245 */ /* 0x000fe40000201400 */
[----:B------:R-:W-:Y:S02]  /*fa40*/  FSEL R14, R14, -INF , P1 ;  /* 0xff8000000e0e7808 */ /* 0x000fe40000800000 */
[----:B------:R-:W-:Y:S01]  /*fa50*/  I2FP.F32.S32 R0, R0 ;  /* 0x0000000000007245 */ /* 0x000fe20000201400 */
[-C--:B------:R-:W-:Y:S01]  /*fa60*/  FFMA.FTZ R51, -R191, R104.reuse, R51 ;  /* 0x00000068bf337223 */ /* 0x080fe20000010133 */
[----:B------:R-:W-:Y:S01]  /*fa70*/  ISETP.GE.AND P1, PT, R113, R207, PT ;  /* 0x000000cf7100720c */ /* 0x000fe20003f26270 */
[----:B------:R-:W-:Y:S01]  /*fa80*/  FFMA.FTZ R45, -R191, R104, R45 ;  /* 0x00000068bf2d7223 */ /* 0x000fe2000001012d */
[----:B------:R-:W-:Y:S01]  /*fa90*/  FSEL R25, R15, -INF , P0 ;  /* 0xff8000000f197808 */ /* 0x000fe20000000000 */
[CC--:B------:R-:W-:Y:S01]  /*faa0*/  FFMA.FTZ R49, -R191.reuse, R0.reuse, R49 ;  /* 0x00000000bf317223 */ /* 0x0c0fe20000010131 */
[----:B------:R-:W-:Y:S01]  /*fab0*/  IABS R105, R105 ;  /* 0x0000006900697213 */ /* 0x000fe20000000000 */
[----:B------:R-:W-:Y:S01]  /*fac0*/  FFMA.FTZ R55, -R191, R0, R55 ;  /* 0x00000000bf377223 */ /* 0x000fe20000010137 */
[----:B------:R-:W-:Y:S01]  /*fad0*/  ISETP.GE.AND P0, PT, R122, R206, PT ;  /* 0x000000ce7a00720c */ /* 0x000fe20003f06270 */
[----:B------:R-:W-:Y:S01]  /*fae0*/  VIADD R0, R210, 0xffffffd1 ;  /* 0xffffffd1d2007836 */ /* 0x000fe20000000000 */
[----:B------:R-:W-:Y:S01]  /*faf0*/  IABS R104, R107 ;  /* 0x0000006b00687213 */ /* 0x000fe20000000000 */
[----:B------:R-:W-:Y:S01]  /*fb00*/  VIADD R107, R211, 0x11 ;  /* 0x00000011d36b7836 */ /* 0x000fe20000000000 */
[----:B------:R-:W-:Y:S02]  /*fb10*/  ISETP.GE.AND P5, PT, R111, R207, PT ;  /* 0x000000cf6f00720c */ /* 0x000fe40003fa6270 */
[----:B------:R-:W-:Y:S02]  /*fb20*/  FSEL R32, R32, -INF , P1 ;  /* 0xff80000020207808 */ /* 0x000fe40000800000 */
[----:B------:R-:W-:Y:S02]  /*fb30*/  I2FP.F32.S32 R105, R105 ;  /* 0x0000006900697245 */ /* 0x000fe40000201400 */
[----:B------:R-:W-:Y:S02]  /*fb40*/  I2FP.F32.S32 R106, R106 ;  /* 0x0000006a006a7245 */ /* 0x000fe40000201400 */
[----:B------:R-:W-:Y:S01]  /*fb50*/  ISETP.GE.AND P1, PT, R121, R206, PT ;  /* 0x000000ce7900720c */ /* 0x000fe20003f26270 */
[C---:B------:R-:W-:Y:S01]  /*fb60*/  FFMA.FTZ R50, -R191.reuse, R105, R50 ;  /* 0x00000069bf327223 */ /* 0x040fe20000010132 */
[----:B------:R-:W-:Y:S01]  /*fb70*/  FSEL R18, R18, -INF , P0 ;  /* 0xff80000012127808 */ /* 0x000fe20000000000 */
[CC--:B------:R-:W-:Y:S01]  /*fb80*/  FFMA.FTZ R48, -R191.reuse, R106.reuse, R48 ;  /* 0x0000006abf307223 */ /* 0x0c0fe20000010130 */
[----:B------:R-:W-:Y:S01]  /*fb90*/  ISETP.GE.AND P0, PT, R120, R207, PT ;  /* 0x000000cf7800720c */ /* 0x000fe20003f06270 */
[C---:B------:R-:W-:Y:S01]  /*fba0*/  FFMA.FTZ R54, -R191.reuse, R106, R54 ;  /* 0x0000006abf367223 */ /* 0x040fe20000010136 */
[----:B------:R-:W-:Y:S01]  /*fbb0*/  I2FP.F32.S32 R108, R104 ;  /* 0x00000068006c7245 */ /* 0x000fe20000201400 */
[----:B------:R-:W-:Y:S01]  /*fbc0*/  FFMA.FTZ R44, -R191, R105, R44 ;  /* 0x00000069bf2c7223 */ /* 0x000fe2000001012c */
[----:B------:R-:W-:Y:S01]  /*fbd0*/  FSEL R219, R33, -INF , P5 ;  /* 0xff80000021db7808 */ /* 0x000fe20002800000 */
[C---:B------:R-:W-:Y:S01]  /*fbe0*/  VIADD R104, R210.reuse, 0xffffffd0 ;  /* 0xffffffd0d2687836 */ /* 0x040fe20000000000 */
[-C--:B------:R-:W-:Y:S01]  /*fbf0*/  ISETP.GE.AND P5, PT, R211, R207.reuse, PT ;  /* 0x000000cfd300720c */ /* 0x080fe20003fa6270 */
[-C--:B------:R-:W-:Y:S01]  /*fc00*/  FFMA.FTZ R53, -R191, R108.reuse, R53 ;  /* 0x0000006cbf357223 */ /* 0x080fe20000010135 */
[----:B------:R-:W-:Y:S01]  /*fc10*/  FSEL R33, R19, -INF , P1 ;  /* 0xff80000013217808 */ /* 0x000fe20000800000 */
[----:B------:R-:W-:Y:S01]  /*fc20*/  FFMA.FTZ R59, -R191, R108, R59 ;  /* 0x0000006cbf3b7223 */ /* 0x000fe2000001013b */
[----:B------:R-:W-:Y:S01]  /*fc30*/  ISETP.GE.AND P1, PT, R119, R206, PT ;  /* 0x000000ce7700720c */ /* 0x000fe20003f26270 */
[----:B------:R-:W-:Y:S01]  /*fc40*/  VIADD R108, R211, 0x10 ;  /* 0x00000010d36c7836 */ /* 0x000fe20000000000 */
[----:B------:R-:W-:Y:S01]  /*fc50*/  FSEL R37, R37, -INF , P0 ;  /* 0xff80000025257808 */ /* 0x000fe20000000000 */
[C---:B------:R-:W-:Y:S01]  /*fc60*/  VIADD R105, R210.reuse, 0xffffffd9 ;  /* 0xffffffd9d2697836 */ /* 0x040fe20000000000 */
[----:B------:R-:W-:Y:S01]  /*fc70*/  IABS R106, R0 ;  /* 0x00000000006a7213 */ /* 0x000fe20000000000 */
[----:B------:R-:W-:Y:S01]  /*fc80*/  VIADD R0, R210, 0xffffffc8 ;  /* 0xffffffc8d2007836 */ /* 0x000fe20000000000 */
[----:B------:R-:W-:Y:S02]  /*fc90*/  ISETP.GE.AND P0, PT, R118, R206, PT ;  /* 0x000000ce7600720c */ /* 0x000fe40003f06270 */
[----:B------:R-:W-:Y:S02]  /*fca0*/  FSEL R36, R36, -INF , P5 ;  /* 0xff80000024247808 */ /* 0x000fe40002800000 */
[----:B------:R-:W-:Y:S02]  /*fcb0*/  IABS R104, R104 ;  /* 0x0000006800687213 */ /* 0x000fe40000000000 */
[-C--:B------:R-:W-:Y:S02]  /*fcc0*/  ISETP.GE.AND P5, PT, R112, R207.reuse, PT ;  /* 0x000000cf7000720c */ /* 0x080fe40003fa6270 */
[----:B------:R-:W-:Y:S02]  /*fcd0*/  FSEL R22, R22, -INF , P1 ;  /* 0xff80000016167808 */ /* 0x000fe40000800000 */
[----:B------:R-:W-:Y:S02]  /*fce0*/  I2FP.F32.S32 R106, R106 ;  /* 0x0000006a006a7245 */ /* 0x000fe40000201400 */
[----:B------:R-:W-:Y:S02]  /*fcf0*/  ISETP.GE.AND P1, PT, R110, R207, PT ;  /* 0x000000cf6e00720c */ /* 0x000fe40003f26270 */
[----:B------:R-:W-:Y:S01]  /*fd00*/  FSEL R231, R23, -INF , P0 ;  /* 0xff80000017e77808 */ /* 0x000fe20000000000 */
[CC--:B------:R-:W-:Y:S01]  /*fd10*/  FFMA.FTZ R56, -R191.reuse, R106.reuse, R56 ;  /* 0x0000006abf387223 */ /* 0x0c0fe20000010138 */
[----:B------:R-:W-:Y:S01]  /*fd20*/  IABS R105, R105 ;  /* 0x0000006900697213 */ /* 0x000fe20000000000 */
[----:B------:R-:W-:Y:S01]  /*fd30*/  FFMA.FTZ R62, -R191, R106, R62 ;  /* 0x0000006abf3e7223 */ /* 0x000fe2000001013e */
[----:B------:R-:W-:Y:S01]  /*fd40*/  ISETP.GE.AND P0, PT, R117, R206, PT ;  /* 0x000000ce7500720c */ /* 0x000fe20003f06270 */
[----:B------:R-:W-:Y:S01]  /*fd50*/  VIADD R106, R211, 0x18 ;  /* 0x00000018d36a7836 */ /* 0x000fe20000000000 */
[----:B------:R-:W-:Y:S02]  /*fd60*/  I2FP.F32.S32 R104, R104 ;  /* 0x0000006800687245 */ /* 0x000fe40000201400 */
[----:B------:R-:W-:Y:S02]  /*fd70*/  FSEL R40, R40, -INF , P5 ;  /* 0xff80000028287808 */ /* 0x000fe40002800000 */
[----:B------:R-:W-:Y:S01]  /*fd80*/  ISETP.GE.AND P5, PT, R116, R206, PT ;  /* 0x000000ce7400720c */ /* 0x000fe20003fa6270 */
[-C--:B------:R-:W-:Y:S01]  /*fd90*/  FFMA.FTZ R57, -R191, R104.reuse, R57 ;  /* 0x00000068bf397223 */ /* 0x080fe20000010139 */
[----:B------:R-:W-:Y:S01]  /*fda0*/  FSEL R155, R41, -INF , P1 ;  /* 0xff800000299b7808 */ /* 0x000fe20000800000 */
[----:B------:R-:W-:Y:S01]  /*fdb0*/  FFMA.FTZ R63, -R191, R104, R63 ;  /* 0x00000068bf3f7223 */ /* 0x000fe2000001013f */
[----:B------:R-:W-:Y:S01]  /*fdc0*/  I2FP.F32.S32 R105, R105 ;  /* 0x0000006900697245 */ /* 0x000fe20000201400 */
[----:B------:R-:W-:Y:S01]  /*fdd0*/  VIADD R104, R211, 0x19 ;  /* 0x00000019d3687836 */ /* 0x000fe20000000000 */
[----:B------:R-:W-:Y:S02]  /*fde0*/  ISETP.GE.AND P1, PT, R108, R207, PT ;  /* 0x000000cf6c00720c */ /* 0x000fe40003f26270 */
[----:B------:R-:W-:Y:S01]  /*fdf0*/  FSEL R26, R26, -INF , P0 ;  /* 0xff8000001a1a7808 */ /* 0x000fe20000000000 */
[----:B------:R-:W-:Y:S01]  /*fe00*/  FFMA.FTZ R52, -R191, R105, R52 ;  /* 0x00000069bf347223 */ /* 0x000fe20000010134 */
[----:B------:R-:W-:Y:S01]  /*fe10*/  ISETP.GE.AND P0, PT, R107, R207, PT ;  /* 0x000000cf6b00720c */ /* 0x000fe20003f06270 */
[----:B------:R-:W-:Y:S01]  /*fe20*/  FFMA.FTZ R58, -R191, R105, R58 ;  /* 0x00000069bf3a7223 */ /* 0x000fe2000001013a */
[----:B------:R-:W-:Y:S01]  /*fe30*/  FSEL R227, R27, -INF , P5 ;  /* 0xff8000001be37808 */ /* 0x000fe20002800000 */
        /* <DEDUP_REMOVED lines=13> */
[----:B------:R-:W-:Y:S02]  /*ff10*/  ISETP.GE.AND P0, PT, R111, R206, PT ;  /* 0x000000ce6f00720c */ /* 0x000fe40003f06270 */
[----:B------:R-:W-:Y:S02]  /*ff20*/  IABS R105, R105 ;  /* 0x0000006900697213 */ /* 0x000fe40000000000 */
[----:B------:R-:W-:Y:S02]  /*ff30*/  FSEL R49, R49, -INF , P5 ;  /* 0xff80000031317808 */ /* 0x000fe40002800000 */
[----:B------:R-:W-:Y:S01]  /*ff40*/  FSEL R130, R8, -INF , P4 ;  /* 0xff80000008827808 */ /* 0x000fe20002000000 */
[----:B------:R-:W-:Y:S01]  /*ff50*/  VIADD R8, R211, 0x29 ;  /* 0x00000029d3087836 */ /* 0x000fe20000000000 */
[----:B------:R-:W-:Y:S02]  /*ff60*/  ISETP.GE.AND P5, PT, R20, R207, PT ;  /* 0x000000cf1400720c */ /* 0x000fe40003fa6270 */
[----:B------:R-:W-:Y:S02]  /*ff70*/  IABS R0, R0 ;  /* 0x0000000000007213 */ /* 0x000fe40000000000 */
[----:B------:R-:W-:Y:S02]  /*ff80*/  FSEL R34, R34, -INF , P1 ;  /* 0xff80000022227808 */ /* 0x000fe40000800000 */
[----:B------:R-:W-:Y:S02]  /*ff90*/  I2FP.F32.S32 R105, R105 ;  /* 0x0000006900697245 */ /* 0x000fe40000201400 */
[----:B------:R-:W-:Y:S02]  /*ffa0*/  ISETP.GE.AND P1, PT, R16, R207, PT ;  /* 0x000000cf1000720c */ /* 0x000fe40003f26270 */
[----:B------:R-:W-:Y:S01]  /*ffb0*/  FSEL R163, R35, -INF , P0 ;  /* 0xff80000023a37808 */ /* 0x000fe20000000000 */
[C---:B------:R-:W-:Y:S01]  /*ffc0*/  FFMA.FTZ R60, -R191.reuse, R105, R60 ;  /* 0x00000069bf3c7223 */ /* 0x040fe2000001013c */
[----:B------:R-:W-:Y:S01]  /*ffd0*/  ISETP.GE.AND P0, PT, R12, R207, PT ;  /* 0x000000cf0c00720c */ /* 0x000fe20003f06270 */
[----:B------:R-:W-:Y:S01]  /*ffe0*/  FFMA.FTZ R66, -R191, R105, R66 ;  /* 0x00000069bf427223 */ /* 0x000fe20000010142 */
[----:B------:R-:W-:Y:S02]  /*fff0*/  ISETP.GE.AND P4, PT, R211, R206, PT ;  /* 0x000000ced300720c */ /* 0x000fe40003f86270 */
[----:B------:R-:W-:Y:S02]  /*10000*/  FSEL R52, R52, -INF , P5 ;  /* 0xff80000034347808 */ /* 0x000fe40002800000 */
[----:B------:R-:W-:Y:S02]  /*10010*/  I2FP.F32.S32 R0, R0 ;  /* 0x0000000000007245 */ /* 0x000fe40000201400 */
[-C--:B------:R-:W-:Y:S02]  /*10020*/  ISETP.GE.AND P5, PT, R8, R207.reuse, PT ;  /* 0x000000cf0800720c */ /* 0x080fe40003fa6270 */
[----:B------:R-:W-:Y:S01]  /*10030*/  FSEL R53, R53, -INF , P1 ;  /* 0xff80000035357808 */ /* 0x000fe20000800000 */
[CC--:B------:R-:W-:Y:S01]  /*10040*/  FFMA.FTZ R61, -R191.reuse, R0.reuse, R61 ;  /* 0x00000000bf3d7223 */ /* 0x0c0fe2000001013d */
[----:B------:R-:W-:Y:S01]  /*10050*/  FSEL R56, R56, -INF , P0 ;  /* 0xff80000038387808 */ /* 0x000fe20000000000 */
[----:B------:R-:W-:Y:S01]  /*10060*/  FFMA.FTZ R67, -R191, R0, R67 ;  /* 0x00000000bf437223 */ /* 0x000fe20000010143 */
[-C--:B------:R-:W-:Y:S01]  /*10070*/  ISETP.GE.AND P1, PT, R112, R206.reuse, PT ;  /* 0x000000ce7000720c */ /* 0x080fe20003f26270 */
[----:B------:R-:W-:Y:S01]  /*10080*/  VIADD R0, R211, 0x38 ;  /* 0x00000038d3007836 */ /* 0x000fe20000000000 */
[----:B------:R-:W-:Y:S02]  /*10090*/  FSEL R153, R38, -INF , P4 ;  /* 0xff80000026997808 */ /* 0x000fe40002000000 */
[-C--:B------:R-:W-:Y:S02]  /*100a0*/  ISETP.GE.AND P0, PT, R7, R207.reuse, PT ;  /* 0x000000cf0700720c */ /* 0x080fe40003f06270 */
[-C--:B------:R-:W-:Y:S02]  /*100b0*/  ISETP.GE.AND P4, PT, R110, R206.reuse, PT ;  /* 0x000000ce6e00720c */ /* 0x080fe40003f86270 */
[----:B------:R-:W-:Y:S02]  /*100c0*/  FSEL R57, R57, -INF , P5 ;  /* 0xff80000039397808 */ /* 0x000fe40002800000 */
[----:B------:R-:W-:Y:S02]  /*100d0*/  ISETP.GE.AND P5, PT, R6, R207, PT ;  /* 0x000000cf0600720c */ /* 0x000fe40003fa6270 */
        /* <DEDUP_REMOVED lines=8> */
[----:B------:R-:W-:Y:S02]  /*10160*/  FSEL R219, R219, -INF , !P1 ;  /* 0xff800000dbdb7808 */ /* 0x000fe40004800000 */
[----:B------:R-:W-:Y:S02]  /*10170*/  ISETP.GE.AND P1, PT, R0, R207, PT ;  /* 0x000000cf0000720c */ /* 0x000fe40003f26270 */
[----:B------:R-:W-:Y:S02]  /*10180*/  FSEL R46, R46, -INF , P4 ;  /* 0xff8000002e2e7808 */ /* 0x000fe40002000000 */
[----:B------:R-:W-:Y:S02]  /*10190*/  FSEL R47, R47, -INF , P0 ;  /* 0xff8000002f2f7808 */ /* 0x000fe40000000000 */
[-C--:B------:R-:W-:Y:S02]  /*101a0*/  ISETP.GE.AND P4, PT, R106, R206.reuse, PT ;  /* 0x000000ce6a00720c */ /* 0x080fe40003f86270 */
[----:B------:R-:W-:Y:S02]  /*101b0*/  ISETP.GE.AND P0, PT, R104, R206, PT ;  /* 0x000000ce6800720c */ /* 0x000fe40003f06270 */
[----:B------:R-:W-:Y:S02]  /*101c0*/  FSEL R42, R65, -INF , P5 ;  /* 0xff800000412a7808 */ /* 0x000fe40002800000 */
[----:B------:R-:W-:Y:S02]  /*101d0*/  ISETP.GE.AND P5, PT, R120, R198, PT ;  /* 0x000000c67800720c */ /* 0x000fe40003fa6270 */
[----:B------:R-:W-:Y:S02]  /*101e0*/  FSEL R43, R64, -INF , P1 ;  /* 0xff800000402b7808 */ /* 0x000fe40000800000 */
[-C--:B------:R-:W-:Y:S02]  /*101f0*/  ISETP.GE.AND P1, PT, R20, R206.reuse, PT ;  /* 0x000000ce1400720c */ /* 0x080fe40003f26270 */
[----:B------:R-:W-:Y:S02]  /*10200*/  FSEL R50, R50, -INF , P4 ;  /* 0xff80000032327808 */ /* 0x000fe40002000000 */
[----:B------:R-:W-:Y:S02]  /*10210*/  FSEL R51, R51, -INF , P0 ;  /* 0xff80000033337808 */ /* 0x000fe40000000000 */
[-C--:B------:R-:W-:Y:S02]  /*10220*/  ISETP.GE.AND P0, PT, R12, R206.reuse, PT ;  /* 0x000000ce0c00720c */ /* 0x080fe40003f06270 */
[-C--:B------:R-:W-:Y:S02]  /*10230*/  ISETP.GE.AND P4, PT, R16, R206.reuse, PT ;  /* 0x000000ce1000720c */ /* 0x080fe40003f86270 */
[----:B------:R-:W-:Y:S02]  /*10240*/  FSEL R151, R151, -INF , !P5 ;  /* 0xff80000097977808 */ /* 0x000fe40006800000 */
[-C--:B------:R-:W-:Y:S02]  /*10250*/  ISETP.GE.AND P5, PT, R8, R206.reuse, PT ;  /* 0x000000ce0800720c */ /* 0x080fe40003fa6270 */
[----:B------:R-:W-:Y:S02]  /*10260*/  FSEL R54, R54, -INF , P1 ;  /* 0xff80000036367808 */ /* 0x000fe40000800000 */
[----:B------:R-:W-:Y:S02]  /*10270*/  FSEL R55, R55, -INF , P4 ;  /* 0xff80000037377808 */ /* 0x000fe40002000000 */
[----:B------:R-:W-:Y:S02]  /*10280*/  FSEL R58, R58, -INF , P0 ;  /* 0xff8000003a3a7808 */ /* 0x000fe40000000000 */
[-C--:B------:R-:W-:Y:S02]  /*10290*/  ISETP.GE.AND P1, PT, R7, R206.reuse, PT ;  /* 0x000000ce0700720c */ /* 0x080fe40003f26270 */
[-C--:B------:R-:W-:Y:S02]  /*102a0*/  ISETP.GE.AND P0, PT, R5, R206.reuse, PT ;  /* 0x000000ce0500720c */ /* 0x080fe40003f06270 */
[----:B------:R-:W-:Y:S02]  /*102b0*/  ISETP.GE.AND P4, PT, R6, R206, PT ;  /* 0x000000ce0600720c */ /* 0x000fe40003f86270 */
[----:B------:R-:W-:Y:S02]  /*102c0*/  FSEL R59, R59, -INF , P5 ;  /* 0xff8000003b3b7808 */ /* 0x000fe40002800000 */
[-C--:B------:R-:W-:Y:S02]  /*102d0*/  ISETP.GE.AND P5, PT, R134, R199.reuse, PT ;  /* 0x000000c78600720c */ /* 0x080fe40003fa6270 */
[----:B------:R-:W-:Y:S02]  /*102e0*/  FSEL R62, R62, -INF , P1 ;  /* 0xff8000003e3e7808 */ /* 0x000fe40000800000 */
[-C--:B------:R-:W-:Y:S02]  /*102f0*/  ISETP.GE.AND P1, PT, R134, R198.reuse, PT ;  /* 0x000000c68600720c */ /* 0x080fe40003f26270 */
[----:B------:R-:W-:Y:S02]  /*10300*/  FSEL R65, R63, -INF , P4 ;  /* 0xff8000003f417808 */ /* 0x000fe40002000000 */
[----:B------:R-:W-:Y:S02]  /*10310*/  FSEL R38, R67, -INF , P0 ;  /* 0xff80000043267808 */ /* 0x000fe40000000000 */
[CC--:B------:R-:W-:Y:S02]  /*10320*/  ISETP.GE.AND P4, PT, R132.reuse, R199.reuse, PT ;  /* 0x000000c78400720c */ /* 0x0c0fe40003f86270 */
[-C--:B------:R-:W-:Y:S02]  /*10330*/  ISETP.GE.AND P0, PT, R132, R198.reuse, PT ;  /* 0x000000c68400720c */ /* 0x080fe40003f06270 */
[----:B------:R-:W-:Y:S02]  /*10340*/  FSEL R41, R133, -INF , !P6 ;  /* 0xff80000085297808 */ /* 0x000fe40007000000 */
[----:B------:R-:W-:Y:S02]  /*10350*/  FSEL R31, R131, -INF , !P5 ;  /* 0xff800000831f7808 */ /* 0x000fe40006800000 */
[-C--:B------:R-:W-:Y:S02]  /*10360*/  ISETP.GE.AND P6, PT, R126, R199.reuse, PT ;  /* 0x000000c77e00720c */ /* 0x080fe40003fc6270 */
[----:B------:R-:W-:Y:S02]  /*10370*/  FSEL R15, R13, -INF , !P1 ;  /* 0xff8000000d0f7808 */ /* 0x000fe40004800000 */
[----:B------:R-:W-:Y:S02]  /*10380*/  FSEL R29, R130, -INF , !P4 ;  /* 0xff800000821d7808 */ /* 0x000fe40006000000 */
        /* <DEDUP_REMOVED lines=39> */
[----:B------:R-:W-:Y:S02]  /*10600*/  ISETP.GE.AND P0, PT, R113, R199, PT ;  /* 0x000000c77100720c */ /* 0x000fe40003f06270 */
[-C--:B------:R-:W-:Y:S02]  /*10610*/  ISETP.GE.AND P4, PT, R119, R198.reuse, PT ;  /* 0x000000c67700720c */ /* 0x080fe40003f86270 */
[----:B------:R-:W-:Y:S02]  /*10620*/  FSEL R33, R33, -INF , !P5 ;  /* 0xff80000021217808 */ /* 0x000fe40006800000 */
[----:B------:R-:W-:Y:S02]  /*10630*/  FMNMX3.FTZ R10, R10, R27, R25, !PT ;  /* 0x0000001b0a0a7276 */ /* 0x000fe40007810019 */
[-C--:B------:R-:W-:Y:S02]  /*10640*/  ISETP.GE.AND P1, PT, R118, R198.reuse, PT ;  /* 0x000000c67600720c */ /* 0x080fe40003f26270 */
[----:B------:R-:W-:Y:S02]  /*10650*/  FSEL R157, R36, -INF , !P6 ;  /* 0xff800000249d7808 */ /* 0x000fe40007000000 */
[-C--:B------:R-:W-:Y:S02]  /*10660*/  ISETP.GE.AND P6, PT, R112, R199.reuse, PT ;  /* 0x000000c77000720c */ /* 0x080fe40003fc6270 */
[----:B------:R-:W-:Y:S02]  /*10670*/  FSEL R225, R28, -INF , !P3 ;  /* 0xff8000001ce17808 */ /* 0x000fe40005800000 */
[----:B------:R-:W-:Y:S02]  /*10680*/  FSEL R221, R32, -INF , !P0 ;  /* 0xff80000020dd7808 */ /* 0x000fe40004000000 */
[----:B------:R-:W-:Y:S02]  /*10690*/  ISETP.GE.AND P3, PT, R120, R199, PT ;  /* 0x000000c77800720c */ /* 0x000fe40003f66270 */
[----:B------:R-:W-:Y:S02]  /*106a0*/  FSEL R233, R22, -INF , !P4 ;  /* 0xff80000016e97808 */ /* 0x000fe40006000000 */
[-C--:B------:R-:W-:Y:S02]  /*106b0*/  ISETP.GE.AND P0, PT, R117, R198.reuse, PT ;  /* 0x000000c67500720c */ /* 0x080fe40003f06270 */
[----:B------:R-:W-:Y:S02]  /*106c0*/  FMNMX3.FTZ R10, R10, R35, R33, !PT ;  /* 0x000000230a0a7276 */ /* 0x000fe40007810021 */
        /* <DEDUP_REMOVED lines=24> */
[CC--:B------:R-:W-:Y:S01]  /*10850*/  ISETP.GE.AND P6, PT, R211.reuse, R198.reuse, PT ;  /* 0x000000c6d300720c */ /* 0x0c0fe20003fc6270 */
[----:B------:R-:W-:Y:S01]  /*10860*/  VIADD R211, R211, 0xffffff80 ;  /* 0xffffff80d3d37836 */ /* 0x000fe20000000000 */
        /* <DEDUP_REMOVED lines=39> */
[----:B------:R-:W-:Y:S02]  /*10ae0*/  FSEL R131, R51, -INF , !P6 ;  /* 0xff80000033837808 */ /* 0x000fe40007000000 */
[-C--:B------:R-:W-:Y:S01]  /*10af0*/  ISETP.GE.AND P1, PT, R16, R198.reuse, PT ;  /* 0x000000c61000720c */ /* 0x080fe20003f26270 */
[----:B------:R-:W-:Y:S01]  /*10b00*/  LDSM.16.MT88.4 R48, [R102+0x6000] ;  /* 0x006000006630783b */ /* 0x000fe20000004200 */
[----:B------:R-:W-:Y:S02]  /*10b10*/  FMNMX3.FTZ R10, R10, R137, R135, !PT ;  /* 0x000000890a0a7276 */ /* 0x000fe40007810087 */
[----:B------:R-:W-:Y:S02]  /*10b20*/  FSEL R42, R42, -INF , !P0 ;  /* 0xff8000002a2a7808 */ /* 0x000fe40004000000 */
[-C--:B------:R-:W-:Y:S02]  /*10b30*/  ISETP.GE.AND P0, PT, R12, R198.reuse, PT ;  /* 0x000000c60c00720c */ /* 0x080fe40003f06270 */
[----:B------:R-:W-:Y:S02]  /*10b40*/  FSEL R43, R43, -INF , !P3 ;  /* 0xff8000002b2b7808 */ /* 0x000fe40005800000 */
[----:B------:R-:W-:Y:S02]  /*10b50*/  FMNMX3.FTZ R14, R14, R141, R139, !PT ;  /* 0x0000008d0e0e7276 */ /* 0x000fe4000781008b */
[----:B------:R-:W-:Y:S02]  /*10b60*/  FSEL R121, R54, -INF , !P4 ;  /* 0xff80000036797808 */ /* 0x000fe40006000000 */
[----:B------:R-:W-:Y:S02]  /*10b70*/  FSEL R119, R55, -INF , !P1 ;  /* 0xff80000037777808 */ /* 0x000fe40004800000 */
[----:B------:R-:W-:Y:S01]  /*10b80*/  ISETP.GE.AND P3, PT, R8, R198, PT ;  /* 0x000000c60800720c */ /* 0x000fe20003f66270 */
[----:B------:R-:W-:Y:S01]  /*10b90*/  LDSM.16.MT88.4 R52, [R168+0x6800] ;  /* 0x00680000a834783b */ /* 0x000fe20000004200 */
[----:B------:R-:W-:Y:S02]  /*10ba0*/  FMNMX3.FTZ R10, R10, R133, R131, !PT ;  /* 0x000000850a0a7276 */ /* 0x000fe40007810083 */
[----:B------:R-:W-:Y:S02]  /*10bb0*/  FSEL R117, R58, -INF , !P0 ;  /* 0xff8000003a757808 */ /* 0x000fe40004000000 */
[----:B------:R-:W-:Y:S02]  /*10bc0*/  FMNMX3.FTZ R14, R14, R129, R127, !PT ;  /* 0x000000810e0e7276 */ /* 0x000fe4000781007f */
[C---:B------:R-:W-:Y:S02]  /*10bd0*/  ISETP.GE.AND P1, PT, R0.reuse, R206, PT ;  /* 0x000000ce0000720c */ /* 0x040fe40003f26270 */
[-C--:B------:R-:W-:Y:S02]  /*10be0*/  ISETP.GE.AND P0, PT, R0, R198.reuse, PT ;  /* 0x000000c60000720c */ /* 0x080fe40003f06270 */
[----:B------:R-:W-:Y:S02]  /*10bf0*/  FSEL R115, R59, -INF , !P3 ;  /* 0xff8000003b737808 */ /* 0x000fe40005800000 */
[-C--:B------:R-:W-:Y:S01]  /*10c00*/  ISETP.GE.AND P5, PT, R7, R198.reuse, PT ;  /* 0x000000c60700720c */ /* 0x080fe20003fa6270 */
[----:B------:R-:W-:Y:S01]  /*10c10*/  LDSM.16.MT88.4 R56, [R164+0x6800] ;  /* 0x00680000a438783b */ /* 0x000fe20000004200 */
[----:B------:R-:W-:Y:S02]  /*10c20*/  FMNMX3.FTZ R0, R10, R121, R119, !PT ;  /* 0x000000790a007276 */ /* 0x000fe40007810077 */
[-C--:B------:R-:W-:Y:S02]  /*10c30*/  ISETP.GE.AND P6, PT, R6, R198.reuse, PT ;  /* 0x000000c60600720c */ /* 0x080fe40003fc6270 */
[----:B------:R-:W-:Y:S02]  /*10c40*/  FMNMX3.FTZ R14, R14, R125, R123, !PT ;  /* 0x0000007d0e0e7276 */ /* 0x000fe4000781007b */
[----:B------:R-:W-:Y:S02]  /*10c50*/  FSEL R67, R62, -INF , !P5 ;  /* 0xff8000003e437808 */ /* 0x000fe40006800000 */
        /* <DEDUP_REMOVED lines=46> */
[-CC-:B------:R-:W-:Y:S01]  /*10f40*/  FFMA.FTZ R118, R145, R39.reuse, -R104.reuse ;  /* 0x0000002791767223 */ /* 0x180fe20000010868 */
[----:B------:R-:W3:Y:S03]  /*10f50*/  LDSM.16.MT88.4 R28, [R103+0x6000] ;  /* 0x00600000671c783b */ /* 0x000ee60000004200 */
[----:B------:R-:W4:Y:S01]  /*10f60*/  MUFU.EX2 R110, R110 ;  /* 0x0000006e006e7308 */ /* 0x000f220000000800 */
[-CC-:B------:R-:W-:Y:S01]  /*10f70*/  FFMA.FTZ R143, R143, R39.reuse, -R104.reuse ;  /* 0x000000278f8f7223 */ /* 0x180fe20000010868 */
[-CC-:B------:R-:W-:Y:S01]  /*10f80*/  FFMA.FTZ R120, R141, R39.reuse, -R104.reuse ;  /* 0x000000278d787223 */ /* 0x180fe20000010868 */
[-CC-:B------:R-:W-:Y:S01]  /*10f90*/  FFMA.FTZ R139, R139, R39.reuse, -R104.reuse ;  /* 0x000000278b8b7223 */ /* 0x180fe20000010868 */
[-CC-:B------:R-:W-:Y:S01]  /*10fa0*/  FFMA.FTZ R126, R129, R39.reuse, -R104.reuse ;  /* 0x00000027817e7223 */ /* 0x180fe20000010868 */
[-CC-:B------:R-:W-:Y:S01]  /*10fb0*/  FFMA.FTZ R127, R127, R39.reuse, -R104.reuse ;  /* 0x000000277f7f7223 */ /* 0x180fe20000010868 */
[-CC-:B------:R-:W-:Y:S01]  /*10fc0*/  FFMA.FTZ R125, R125, R39.reuse, -R104.reuse ;  /* 0x000000277d7d7223 */ /* 0x180fe20000010868 */
[-C--:B------:R-:W-:Y:S03]  /*10fd0*/  FFMA.FTZ R128, R123, R39.reuse, -R104 ;  /* 0x000000277b807223 */ /* 0x080fe60000010868 */
[----:B------:R-:W5:Y:S01]  /*10fe0*/  MUFU.EX2 R41, R5 ;  /* 0x0000000500297308 */ /* 0x000f620000000800 */
        /* <DEDUP_REMOVED lines=8> */
[----:B----4-:R-:W-:Y:S01]  /*11070*/  F2FP.F16.F32.PACK_AB R44, R108, R110 ;  /* 0x0000006e6c2c723e */ /* 0x010fe200000000ff */
[-CC-:B------:R-:W-:Y:S01]  /*11080*/  FFMA.FTZ R131, R131, R39.reuse, -R64.reuse ;  /* 0x0000002783837223 */ /* 0x180fe20000010840 */
[-CC-:B------:R-:W-:Y:S01]  /*11090*/  FFMA.FTZ R121, R121, R39.reuse, -R64.reuse ;  /* 0x0000002779797223 */ /* 0x180fe20000010840 */
[-CC-:B------:R-:W-:Y:S01]  /*110a0*/  FFMA.FTZ R130, R119, R39.reuse, -R64.reuse ;  /* 0x0000002777827223 */ /* 0x180fe20000010840 */
[-CC-:B------:R-:W-:Y:S01]  /*110b0*/  FFMA.FTZ R117, R117, R39.reuse, -R64.reuse ;  /* 0x0000002775757223 */ /* 0x180fe20000010840 */
[-CC-:B------:R-:W-:Y:S01]  /*110c0*/  FFMA.FTZ R132, R115, R39.reuse, -R64.reuse ;  /* 0x0000002773847223 */ /* 0x180fe20000010840 */
[----:B------:R-:W-:Y:S03]  /*110d0*/  FFMA.FTZ R37, R37, R39, -R64 ;  /* 0x0000002725257223 */ /* 0x000fe60000010840 */
[----:B------:R-:W-:Y:S01]  /*110e0*/  MUFU.EX2 R111, R111 ;  /* 0x0000006f006f7308 */ /* 0x000fe20000000800 */
[C---:B-----5:R-:W-:Y:S01]  /*110f0*/  FMUL.FTZ R4, R41.reuse, R96 ;  /* 0x0000006029047220 */ /* 0x060fe20000410000 */
[----:B------:R-:W-:Y:S01]  /*11100*/  FMUL.FTZ R5, R41, R97 ;  /* 0x0000006129057220 */ /* 0x000fe20000410000 */
[--C-:B------:R-:W-:Y:S01]  /*11110*/  FFMA.FTZ R96, R9, R39, -R104.reuse ;  /* 0x0000002709607223 */ /* 0x100fe20000010868 */
[C---:B------:R-:W-:Y:S01]  /*11120*/  FMUL.FTZ R8, R41.reuse, R92 ;  /* 0x0000005c29087220 */ /* 0x040fe20000410000 */
[----:B------:R-:W-:Y:S01]  /*11130*/  FMUL.FTZ R9, R41, R93 ;  /* 0x0000005d29097220 */ /* 0x000fe20000410000 */
[--C-:B------:R-:W-:Y:S01]  /*11140*/  FFMA.FTZ R92, R19, R39, -R104.reuse ;  /* 0x00000027135c7223 */ /* 0x100fe20000010868 */
[C---:B------:R-:W-:Y:S03]  /*11150*/  FMUL.FTZ R16, R41.reuse, R84 ;  /* 0x0000005429107220 */ /* 0x040fe60000410000 */
[----:B------:R-:W4:Y:S01]  /*11160*/  MUFU.EX2 R66, R66 ;  /* 0x0000004200427308 */ /* 0x000f220000000800 */
        /* <DEDUP_REMOVED lines=9> */
[----:B------:R-:W-:Y:S01]  /*11200*/  FMUL.FTZ R32, R41, R68 ;  /* 0x0000004429207220 */ /* 0x000fe20000410000 */
[----:B------:R-:W-:Y:S01]  /*11210*/  FMUL.FTZ R34, R40, R70 ;  /* 0x0000004628227220 */ /* 0x000fe20000410000 */
[-CC-:B------:R-:W-:Y:S01]  /*11220*/  FFMA.FTZ R68, R63, R39.reuse, -R104.reuse ;  /* 0x000000273f447223 */ /* 0x180fe20000010868 */
[----:B------:R-:W-:Y:S01]  /*11230*/  FFMA.FTZ R70, R61, R39, -R104 ;  /* 0x000000273d467223 */ /* 0x000fe20000010868 */
[----:B------:R-:W-:Y:S01]  /*11240*/  FFMA.FTZ R110, R41, R212, R110 ;  /* 0x000000d4296e7223 */ /* 0x000fe2000001006e */
[----:B------:R-:W-:Y:S03]  /*11250*/  LDSM.16.MT88.4 R60, [R102+0x6800] ;  /* 0x00680000663c783b */ /* 0x000fe60000004200 */
[----:B------:R-:W-:Y:S01]  /*11260*/  MUFU.EX2 R105, R105 ;  /* 0x0000006900697308 */ /* 0x000fe20000000800 */
[----:B----4-:R-:W-:Y:S01]  /*11270*/  F2FP.F16.F32.PACK_AB R46, R66, R107 ;  /* 0x0000006b422e723e */ /* 0x010fe200000000ff */
[--C-:B------:R-:W-:Y:S01]  /*11280*/  FFMA.FTZ R84, R27, R39, -R64.reuse ;  /* 0x000000271b547223 */ /* 0x100fe20000010840 */
[C---:B------:R-:W-:Y:S01]  /*11290*/  FMUL.FTZ R27, R40.reuse, R79 ;  /* 0x0000004f281b7220 */ /* 0x040fe20000410000 */
[----:B------:R-:W-:Y:S01]  /*112a0*/  FFMA.FTZ R76, R35, R39, -R64 ;  /* 0x00000027234c7223 */ /* 0x000fe20000010840 */
[----:B------:R-:W-:Y:S01]  /*112b0*/  FMUL.FTZ R35, R40, R71 ;  /* 0x0000004728237220 */ /* 0x000fe20000410000 */
[-CC-:B------:R-:W-:Y:S01]  /*112c0*/  FFMA.FTZ R71, R235, R39.reuse, -R104.reuse ;  /* 0x00000027eb477223 */ /* 0x180fe20000010868 */
[--C-:B------:R-:W-:Y:S03]  /*112d0*/  FFMA.FTZ R79, R225, R39, -R104.reuse ;  /* 0x00000027e14f7223 */ /* 0x100fe60000010868 */
[----:B------:R-:W4:Y:S01]  /*112e0*/  MUFU.EX2 R100, R100 ;  /* 0x0000006400647308 */ /* 0x000f220000000800 */
[----:B-1----:R-:W-:Y:S01]  /*112f0*/  F2FP.F16.F32.PACK_AB R45, R106, R111 ;  /* 0x0000006f6a2d723e */ /* 0x002fe200000000ff */
[----:B------:R-:W-:Y:S01]  /*11300*/  FFMA.FTZ R111, R40, R213, R111 ;  /* 0x000000d5286f7223 */ /* 0x000fe2000001006f */
[-C--:B------:R-:W-:Y:S01]  /*11310*/  FFMA.FTZ R78, R223, R39.reuse, -R104 ;  /* 0x00000027df4e7223 */ /* 0x080fe20000010868 */
[----:B------:R-:W-:Y:S01]  /*11320*/  FFMA.FTZ R97, R215, R39, -R64 ;  /* 0x00000027d7617223 */ /* 0x000fe20000010840 */
[----:B------:R-:W-:Y:S01]  /*11330*/  FADD.FTZ R110, R108, R110 ;  /* 0x0000006e6c6e7221 */ /* 0x000fe20000010000 */
[----:B------:R-:W-:Y:S01]  /*11340*/  FADD.FTZ R106, R106, R111 ;  /* 0x0000006f6a6a7221 */ /* 0x000fe20000010000 */
[----:B------:R-:W-:Y:S03]  /*11350*/  ISETP.GT.AND P0, PT, R209, R182, PT ;  /* 0x000000b6d100720c */ /* 0x000fe60003f04270 */
[----:B------:R-:W-:Y:S01]  /*11360*/  MUFU.EX2 R96, R96 ;  /* 0x0000006000607308 */ /* 0x000fe20000000800 */
[----:B------:R-:W-:Y:S04]  /*11370*/  FADD.FTZ R107, R107, R110 ;  /* 0x0000006e6b6b7221 */ /* 0x000fe80000010000 */
[----:B------:R-:W-:Y:S05]  /*11380*/  FADD.FTZ R66, R66, R107 ;  /* 0x0000006b42427221 */ /* 0x000fea0000010000 */
[----:B------:R-:W-:Y:S01]  /*11390*/  MUFU.EX2 R92, R92 ;  /* 0x0000005c005c7308 */ /* 0x000fe20000000800 */
[C---:B----4-:R-:W-:Y:S01]  /*113a0*/  F2FP.F16.F32.PACK_AB R47, R100.reuse, R105 ;  /* 0x00000069642f723e */ /* 0x050fe200000000ff */
[----:B------:R-:W-:Y:S04]  /*113b0*/  FADD.FTZ R105, R105, R106 ;  /* 0x0000006a69697221 */ /* 0x000fe80000010000 */
[----:B------:R-:W-:Y:S01]  /*113c0*/  FADD.FTZ R105, R100, R105 ;  /* 0x0000006964697221 */ /* 0x000fe20000010000 */
[----:B------:R-:W-:Y:S01]  /*113d0*/  IMAD.MOV.U32 R100, RZ, RZ, R36 ;  /* 0x000000ffff647224 */ /* 0x000fe200078e0024 */
        /* <DEDUP_REMOVED lines=11> */
[-CC-:B------:R-:W-:Y:S01]  /*11490*/  FFMA.FTZ R88, R217, R39.reuse, -R64.reuse ;  /* 0x00000027d9587223 */ /* 0x180fe20000010840 */
[--C-:B------:R-:W-:Y:S04]  /*114a0*/  FFMA.FTZ R91, R163, R39, -R64.reuse ;  /* 0x00000027a35b7223 */ /* 0x100fe80000010840 */
[----:B------:R-:W-:Y:S01]  /*114b0*/  MUFU.EX2 R89, R89 ;  /* 0x0000005900597308 */ /* 0x000fe20000000800 */
[C---:B--2---:R-:W-:Y:S03]  /*114c0*/  HMMA.16816.F32 R12, R44.reuse, R20, R12 ;  /* 0x000000142c0c723c */ /* 0x044fe6000000180c */
[C---:B------:R-:W-:Y:S01]  /*114d0*/  FMUL.FTZ R20, R41.reuse, R80 ;  /* 0x0000005029147220 */ /* 0x040fe20000410000 */
[----:B------:R-:W-:Y:S01]  /*114e0*/  FMUL.FTZ R21, R41, R81 ;  /* 0x0000005129157220 */ /* 0x000fe20000410000 */
[----:B------:R-:W-:Y:S01]  /*114f0*/  FFMA.FTZ R81, R25, R39, -R64 ;  /* 0x0000002719517223 */ /* 0x000fe20000010840 */
[----:B------:R-:W-:Y:S01]  /*11500*/  FMUL.FTZ R25, R41, R77 ;  /* 0x0000004d29197220 */ /* 0x000fe20000410000 */
[--C-:B------:R-:W-:Y:S01]  /*11510*/  FFMA.FTZ R80, R219, R39, -R104.reuse ;  /* 0x00000027db507223 */ /* 0x100fe20000010868 */
[C---:B------:R-:W-:Y:S01]  /*11520*/  HMMA.16816.F32 R16, R44.reuse, R22, R16 ;  /* 0x000000162c10723c */ /* 0x040fe20000001810 */
[----:B------:R-:W1:Y:S02]  /*11530*/  MUFU.EX2 R101, R101 ;  /* 0x0000006500657308 */ /* 0x000e640000000800 */
[C---:B------:R-:W-:Y:S01]  /*11540*/  FMUL.FTZ R22, R40.reuse, R82 ;  /* 0x0000005228167220 */ /* 0x040fe20000410000 */
[C---:B------:R-:W-:Y:S01]  /*11550*/  FMUL.FTZ R23, R40.reuse, R83 ;  /* 0x0000005328177220 */ /* 0x040fe20000410000 */
[-C--:B------:R-:W-:Y:S01]  /*11560*/  FFMA.FTZ R83, R221, R39.reuse, -R104 ;  /* 0x00000027dd537223 */ /* 0x080fe20000010868 */
[-CC-:B------:R-:W-:Y:S01]  /*11570*/  FFMA.FTZ R77, R229, R39.reuse, -R64.reuse ;  /* 0x00000027e54d7223 */ /* 0x180fe20000010840 */
[--C-:B------:R-:W-:Y:S04]  /*11580*/  FFMA.FTZ R82, R185, R39, -R64.reuse ;  /* 0x00000027b9527223 */ /* 0x100fe80000010840 */
[----:B------:R-:W2:Y:S01]  /*11590*/  MUFU.EX2 R81, R81 ;  /* 0x0000005100517308 */ /* 0x000ea20000000800 */
[C---:B---3--:R-:W-:Y:S03]  /*115a0*/  HMMA.16816.F32 R20, R44.reuse, R28, R20 ;  /* 0x0000001c2c14723c */ /* 0x048fe60000001814 */
[----:B------:R-:W-:Y:S01]  /*115b0*/  FMUL.FTZ R29, R41, R73 ;  /* 0x00000049291d7220 */ /* 0x000fe20000410000 */
[----:B------:R-:W-:Y:S01]  /*115c0*/  FFMA.FTZ R73, R33, R39, -R64 ;  /* 0x0000002721497223 */ /* 0x000fe20000010840 */
[C---:B------:R-:W-:Y:S01]  /*115d0*/  FMUL.FTZ R28, R41.reuse, R72 ;  /* 0x00000048291c7220 */ /* 0x040fe20000410000 */
[----:B------:R-:W-:Y:S01]  /*115e0*/  FMUL.FTZ R33, R41, R69 ;  /* 0x0000004529217220 */ /* 0x000fe20000410000 */
[----:B------:R-:W-:Y:S01]  /*115f0*/  FFMA.FTZ R69, R237, R39, -R104 ;  /* 0x00000027ed457223 */ /* 0x000fe20000010868 */
[C---:B------:R-:W-:Y:S01]  /*11600*/  HMMA.16816.F32 R24, R44.reuse, R30, R24 ;  /* 0x0000001e2c18723c */ /* 0x040fe20000001818 */
[----:B------:R-:W-:Y:S02]  /*11610*/  MUFU.EX2 R79, R79 ;  /* 0x0000004f004f7308 */ /* 0x000fe40000000800 */
[C---:B------:R-:W-:Y:S01]  /*11620*/  FMUL.FTZ R30, R40.reuse, R74 ;  /* 0x0000004a281e7220 */ /* 0x040fe20000410000 */
[----:B------:R-:W-:Y:S01]  /*11630*/  FMUL.FTZ R31, R40, R75 ;  /* 0x0000004b281f7220 */ /* 0x000fe20000410000 */
[-CC-:B------:R-:W-:Y:S01]  /*11640*/  FFMA.FTZ R74, R227, R39.reuse, -R64.reuse ;  /* 0x00000027e34a7223 */ /* 0x180fe20000010840 */
[-CC-:B------:R-:W-:Y:S01]  /*11650*/  FFMA.FTZ R72, R233, R39.reuse, -R64.reuse ;  /* 0x00000027e9487223 */ /* 0x180fe20000010840 */
[----:B------:R-:W-:Y:S04]  /*11660*/  FFMA.FTZ R75, R231, R39, -R64 ;  /* 0x00000027e74b7223 */ /* 0x000fe80000010840 */
[----:B------:R-:W3:Y:S01]  /*11670*/  MUFU.EX2 R73, R73 ;  /* 0x0000004900497308 */ /* 0x000ee20000000800 */
[C---:B------:R-:W-:Y:S09]  /*11680*/  HMMA.16816.F32 R28, R44.reuse, R48, R28 ;  /* 0x000000302c1c723c */ /* 0x040ff2000000181c */
[----:B------:R-:W-:Y:S01]  /*11690*/  MUFU.EX2 R74, R74 ;  /* 0x0000004a004a7308 */ /* 0x000fe20000000800 */
[----:B------:R-:W-:Y:S01]  /*116a0*/  HMMA.16816.F32 R32, R44, R50, R32 ;  /* 0x000000322c20723c */ /* 0x000fe20000001820 */
[----:B------:R-:W4:Y:S02]  /*116b0*/  LDSM.16.MT88.4 R48, [R103+0x6800] ;  /* 0x006800006730783b */ /* 0x000f240000004200 */
[----:B-1----:R-:W-:Y:S01]  /*116c0*/  F2FP.F16.F32.PACK_AB R44, R96, R101 ;  /* 0x00000065602c723e */ /* 0x002fe200000000ff */
[----:B------:R-:W-:Y:S01]  /*116d0*/  FADD.FTZ R101, R101, R66 ;  /* 0x0000004265657221 */ /* 0x000fe20000010000 */
[----:B------:R-:W-:Y:S04]  /*116e0*/  F2FP.F16.F32.PACK_AB R46, R89, R92 ;  /* 0x0000005c592e723e */ /* 0x000fe800000000ff */
[----:B------:R-:W-:Y:S01]  /*116f0*/  MUFU.EX2 R78, R78 ;  /* 0x0000004e004e7308 */ /* 0x000fe20000000800 */
[----:B--2---:R-:W-:Y:S01]  /*11700*/  F2FP.F16.F32.PACK_AB R45, R81, R84 ;  /* 0x00000054512d723e */ /* 0x004fe200000000ff */
[----:B------:R-:W-:Y:S01]  /*11710*/  FADD.FTZ R84, R84, R105 ;  /* 0x0000006954547221 */ /* 0x000fe20000010000 */
[----:B---3--:R-:W-:Y:S01]  /*11720*/  F2FP.F16.F32.PACK_AB R47, R73, R76 ;  /* 0x0000004c492f723e */ /* 0x008fe200000000ff */
[----:B------:R-:W-:Y:S02]  /*11730*/  FADD.FTZ R101, R96, R101 ;  /* 0x0000006560657221 */ /* 0x000fe40000010000 */
[----:B------:R-:W-:Y:S02]  /*11740*/  FADD.FTZ R81, R81, R84 ;  /* 0x0000005451517221 */ /* 0x000fe40000010000 */
[----:B------:R-:W-:Y:S01]  /*11750*/  LDSM.16.MT88.4 R84, [R164+0x9800] ;  /* 0x00980000a454783b */ /* 0x000fe20000004200 */
[----:B------:R-:W-:Y:S01]  /*11760*/  FADD.FTZ R92, R92, R101 ;  /* 0x000000655c5c7221 */ /* 0x000fe20000010000 */
[C---:B------:R-:W-:Y:S01]  /*11770*/  HMMA.16816.F32 R4, R44.reuse, R52, R4 ;  /* 0x000000342c04723c */ /* 0x040fe20000001804 */
[----:B------:R-:W-:Y:S02]  /*11780*/  MUFU.EX2 R83, R83 ;  /* 0x0000005300537308 */ /* 0x000fe40000000800 */
[----:B------:R-:W-:Y:S01]  /*11790*/  FADD.FTZ R76, R76, R81 ;  /* 0x000000514c4c7221 */ /* 0x000fe20000010000 */
[----:B------:R-:W-:Y:S03]  /*117a0*/  IMAD.MOV.U32 R101, RZ, RZ, R0 ;  /* 0x000000ffff657224 */ /* 0x000fe600078e0000 */
[----:B------:R-:W-:Y:S01]  /*117b0*/  FADD.FTZ R73, R73, R76 ;  /* 0x0000004c49497221 */ /* 0x000fe20000010000 */
[C---:B------:R-:W-:Y:S01]  /*117c0*/  HMMA.16816.F32 R8, R44.reuse, R54, R8 ;  /* 0x000000362c08723c */ /* 0x040fe20000001808 */
[----:B------:R-:W1:Y:S02]  /*117d0*/  LDSM.16.MT88.4 R52, [R168+0x7000] ;  /* 0x00700000a834783b */ /* 0x000e640000004200 */
[----:B------:R-:W-:Y:S05]  /*117e0*/  MUFU.EX2 R88, R88 ;  /* 0x0000005800587308 */ /* 0x000fea0000000800 */
[C---:B------:R-:W-:Y:S05]  /*117f0*/  HMMA.16816.F32 R12, R44.reuse, R56, R12 ;  /* 0x000000382c0c723c */ /* 0x040fea000000180c */
[----:B------:R-:W-:Y:S03]  /*11800*/  MUFU.EX2 R69, R69 ;  /* 0x0000004500457308 */ /* 0x000fe60000000800 */
[C---:B------:R-:W-:Y:S01]  /*11810*/  HMMA.16816.F32 R16, R44.reuse, R58, R16 ;  /* 0x0000003a2c10723c */ /* 0x040fe20000001810 */
[----:B------:R-:W2:Y:S06]  /*11820*/  LDSM.16.MT88.4 R56, [R164+0x7000] ;  /* 0x00700000a438783b */ /* 0x000eac0000004200 */
        /* <DEDUP_REMOVED lines=10> */
[----:B------:R-:W1:Y:S01]  /*118d0*/  MUFU.EX2 R75, R75 ;  /* 0x0000004b004b7308 */ /* 0x000e620000000800 */
[----:B---3--:R-:W-:Y:S02]  /*118e0*/  F2FP.F16.F32.PACK_AB R44, R68, R69 ;  /* 0x00000045442c723e */ /* 0x008fe400000000ff */
[----:B-----5:R-:W-:Y:S07]  /*118f0*/  F2FP.F16.F32.PACK_AB R46, R71, R70 ;  /* 0x00000046472e723e */ /* 0x020fee00000000ff */
[----:B------:R-:W3:Y:S10]  /*11900*/  MUFU.EX2 R77, R77 ;  /* 0x0000004d004d7308 */ /* 0x000ef40000000800 */
[----:B------:R-:W5:Y:S01]  /*11910*/  MUFU.EX2 R80, R80 ;  /* 0x0000005000507308 */ /* 0x000f620000000800 */
[C---:B-1----:R-:W-:Y:S01]  /*11920*/  F2FP.F16.F32.PACK_AB R45, R75.reuse, R72 ;  /* 0x000000484b2d723e */ /* 0x042fe200000000ff */
[----:B------:R-:W-:Y:S04]  /*11930*/  FADD.FTZ R72, R72, R73 ;  /* 0x0000004948487221 */ /* 0x000fe80000010000 */
[----:B------:R-:W-:Y:S04]  /*11940*/  FADD.FTZ R72, R75, R72 ;  /* 0x000000484b487221 */ /* 0x000fe80000010000 */
[----:B------:R-:W1:Y:S01]  /*11950*/  MUFU.EX2 R97, R97 ;  /* 0x0000006100617308 */ /* 0x000e620000000800 */
[C---:B---3--:R-:W-:Y:S01]  /*11960*/  F2FP.F16.F32.PACK_AB R47, R74.reuse, R77 ;  /* 0x0000004d4a2f723e */ /* 0x048fe200000000ff */
[----:B------:R-:W-:Y:S04]  /*11970*/  FADD.FTZ R77, R77, R72 ;  /* 0x000000484d4d7221 */ /* 0x000fe80000010000 */
[----:B------:R-:W-:Y:S02]  /*11980*/  FADD.FTZ R77, R74, R77 ;  /* 0x0000004d4a4d7221 */ /* 0x000fe40000010000 */
[C---:B------:R-:W-:Y:S02]  /*11990*/  HMMA.16816.F32 R4, R44.reuse, R52, R4 ;  /* 0x000000342c04723c */ /* 0x040fe40000001804 */
[----:B------:R-:W-:Y:S06]  /*119a0*/  MUFU.EX2 R82, R82 ;  /* 0x0000005200527308 */ /* 0x000fec0000000800 */
[C---:B------:R-:W-:Y:S01]  /*119b0*/  HMMA.16816.F32 R8, R44.reuse, R54, R8 ;  /* 0x000000362c08723c */ /* 0x040fe20000001808 */
[----:B------:R-:W3:Y:S03]  /*119c0*/  LDSM.16.MT88.4 R52, [R168+0x7800] ;  /* 0x00780000a834783b */ /* 0x000ee60000004200 */
[----:B------:R-:W1:Y:S04]  /*119d0*/  MUFU.EX2 R91, R91 ;  /* 0x0000005b005b7308 */ /* 0x000e680000000800 */
[C---:B--2---:R-:W-:Y:S06]  /*119e0*/  HMMA.16816.F32 R12, R44.reuse, R56, R12 ;  /* 0x000000382c0c723c */ /* 0x044fec000000180c */
[----:B------:R-:W-:Y:S02]  /*119f0*/  MUFU.EX2 R157, R157 ;  /* 0x0000009d009d7308 */ /* 0x000fe40000000800 */
[C---:B------:R-:W-:Y:S01]  /*11a00*/  HMMA.16816.F32 R16, R44.reuse, R58, R16 ;  /* 0x0000003a2c10723c */ /* 0x040fe20000001810 */
[----:B------:R-:W2:Y:S07]  /*11a10*/  LDSM.16.MT88.4 R56, [R164+0x7800] ;  /* 0x00780000a438783b */ /* 0x000eae0000004200 */
[----:B------:R-:W2:Y:S01]  /*11a20*/  MUFU.EX2 R112, R112 ;  /* 0x0000007000707308 */ /* 0x000ea20000000800 */
        /* <DEDUP_REMOVED lines=11> */
[----:B-----5:R-:W-:Y:S02]  /*11ae0*/  F2FP.F16.F32.PACK_AB R46, R80, R83 ;  /* 0x00000053502e723e */ /* 0x020fe400000000ff */
[----:B-1----:R-:W-:Y:S01]  /*11af0*/  F2FP.F16.F32.PACK_AB R45, R97, R88 ;  /* 0x00000058612d723e */ /* 0x002fe200000000ff */
[----:B------:R-:W-:Y:S01]  /*11b00*/  FADD.FTZ R88, R88, R77 ;  /* 0x0000004d58587221 */ /* 0x000fe20000010000 */
[----:B------:R-:W-:Y:S03]  /*11b10*/  F2FP.F16.F32.PACK_AB R47, R91, R82 ;  /* 0x000000525b2f723e */ /* 0x000fe600000000ff */
[----:B------:R-:W-:Y:S01]  /*11b20*/  MUFU.EX2 R116, R116 ;  /* 0x0000007400747308 */ /* 0x000fe20000000800 */
[----:B------:R-:W-:Y:S03]  /*11b30*/  FADD.FTZ R97, R97, R88 ;  /* 0x0000005861617221 */ /* 0x000fe60000010000 */
[C---:B---3--:R-:W-:Y:S06]  /*11b40*/  HMMA.16816.F32 R4, R44.reuse, R52, R4 ;  /* 0x000000342c04723c */ /* 0x048fec0000001804 */
[----:B------:R-:W1:Y:S01]  /*11b50*/  MUFU.EX2 R147, R147 ;  /* 0x0000009300937308 */ /* 0x000e620000000800 */
[----:B------:R-:W-:Y:S04]  /*11b60*/  FADD.FTZ R82, R82, R97 ;  /* 0x0000006152527221 */ /* 0x000fe80000010000 */
[----:B------:R-:W-:Y:S01]  /*11b70*/  FADD.FTZ R91, R91, R82 ;  /* 0x000000525b5b7221 */ /* 0x000fe20000010000 */
[C---:B------:R-:W-:Y:S01]  /*11b80*/  HMMA.16816.F32 R8, R44.reuse, R54, R8 ;  /* 0x000000362c08723c */ /* 0x040fe20000001808 */
[----:B------:R-:W3:Y:S03]  /*11b90*/  LDSM.16.MT88.4 R52, [R168+0x8000] ;  /* 0x00800000a834783b */ /* 0x000ee60000004200 */
[----:B------:R-:W-:Y:S04]  /*11ba0*/  MUFU.EX2 R118, R118 ;  /* 0x0000007600767308 */ /* 0x000fe80000000800 */
[C---:B--2---:R-:W-:Y:S06]  /*11bb0*/  HMMA.16816.F32 R12, R44.reuse, R56, R12 ;  /* 0x000000382c0c723c */ /* 0x044fec000000180c */
[----:B------:R-:W2:Y:S02]  /*11bc0*/  MUFU.EX2 R143, R143 ;  /* 0x0000008f008f7308 */ /* 0x000ea40000000800 */
[C---:B------:R-:W-:Y:S01]  /*11bd0*/  HMMA.16816.F32 R16, R44.reuse, R58, R16 ;  /* 0x0000003a2c10723c */ /* 0x040fe20000001810 */
[----:B------:R-:W5:Y:S07]  /*11be0*/  LDSM.16.MT88.4 R56, [R164+0x8000] ;  /* 0x00800000a438783b */ /* 0x000f6e0000004200 */
[----:B------:R-:W-:Y:S01]  /*11bf0*/  MUFU.EX2 R120, R120 ;  /* 0x0000007800787308 */ /* 0x000fe20000000800 */
[C---:B----4-:R-:W-:Y:S09]  /*11c00*/  HMMA.16816.F32 R20, R44.reuse, R48, R20 ;  /* 0x000000302c14723c */ /* 0x050ff20000001814 */
[----:B------:R-:W4:Y:S01]  /*11c10*/  MUFU.EX2 R139, R139 ;  /* 0x0000008b008b7308 */ /* 0x000f220000000800 */
[C---:B------:R-:W-:Y:S01]  /*11c20*/  HMMA.16816.F32 R24, R44.reuse, R50, R24 ;  /* 0x000000322c18723c */ /* 0x040fe20000001818 */
[----:B------:R-:W2:Y:S08]  /*11c30*/  LDSM.16.MT88.4 R48, [R103+0x8000] ;  /* 0x008000006730783b */ /* 0x000eb00000004200 */
        /* <DEDUP_REMOVED lines=13> */
[C---:B---3--:R-:W-:Y:S06]  /*11d10*/  HMMA.16816.F32 R4, R44.reuse, R52, R4 ;  /* 0x000000342c04723c */ /* 0x048fec0000001804 */
[----:B------:R-:W-:Y:S01]  /*11d20*/  MUFU.EX2 R126, R126 ;  /* 0x0000007e007e7308 */ /* 0x000fe20000000800 */
[----:B------:R-:W-:Y:S04]  /*11d30*/  FADD.FTZ R116, R116, R151 ;  /* 0x0000009774747221 */ /* 0x000fe80000010000 */
[----:B------:R-:W-:Y:S01]  /*11d40*/  FADD.FTZ R147, R147, R116 ;  /* 0x0000007493937221 */ /* 0x000fe20000010000 */
[C---:B------:R-:W-:Y:S01]  /*11d50*/  HMMA.16816.F32 R8, R44.reuse, R54, R8 ;  /* 0x000000362c08723c */ /* 0x040fe20000001808 */
[----:B------:R-:W3:Y:S03]  /*11d60*/  LDSM.16.MT88.4 R52, [R168+0x8800] ;  /* 0x00880000a834783b */ /* 0x000ee60000004200 */
[----:B------:R-:W3:Y:S04]  /*11d70*/  MUFU.EX2 R127, R127 ;  /* 0x0000007f007f7308 */ /* 0x000ee80000000800 */
[C---:B-----5:R-:W-:Y:S06]  /*11d80*/  HMMA.16816.F32 R12, R44.reuse, R56, R12 ;  /* 0x000000382c0c723c */ /* 0x060fec000000180c */
[----:B------:R-:W-:Y:S02]  /*11d90*/  MUFU.EX2 R125, R125 ;  /* 0x0000007d007d7308 */ /* 0x000fe40000000800 */
[C---:B------:R-:W-:Y:S01]  /*11da0*/  HMMA.16816.F32 R16, R44.reuse, R58, R16 ;  /* 0x0000003a2c10723c */ /* 0x040fe20000001810 */
[----:B------:R-:W5:Y:S07]  /*11db0*/  LDSM.16.MT88.4 R56, [R164+0x8800] ;  /* 0x00880000a438783b */ /* 0x000f6e0000004200 */
[----:B------:R-:W5:Y:S01]  /*11dc0*/  MUFU.EX2 R128, R128 ;  /* 0x0000008000807308 */ /* 0x000f620000000800 */
[C---:B--2---:R-:W-:Y:S09]  /*11dd0*/  HMMA.16816.F32 R20, R44.reuse, R48, R20 ;  /* 0x000000302c14723c */ /* 0x044ff20000001814 */
[----:B------:R-:W-:Y:S01]  /*11de0*/  MUFU.EX2 R121, R121 ;  /* 0x0000007900797308 */ /* 0x000fe20000000800 */
[C---:B------:R-:W-:Y:S01]  /*11df0*/  HMMA.16816.F32 R24, R44.reuse, R50, R24 ;  /* 0x000000322c18723c */ /* 0x040fe20000001818 */
[----:B------:R-:W2:Y:S08]  /*11e00*/  LDSM.16.MT88.4 R48, [R103+0x8800] ;  /* 0x008800006730783b */ /* 0x000eb00000004200 */
[----:B------:R-:W2:Y:S01]  /*11e10*/  MUFU.EX2 R130, R130 ;  /* 0x0000008200827308 */ /* 0x000ea20000000800 */
        /* <DEDUP_REMOVED lines=12> */
[C---:B---3--:R-:W-:Y:S08]  /*11ee0*/  HMMA.16816.F32 R4, R44.reuse, R52, R4 ;  /* 0x000000342c04723c */ /* 0x048ff00000001804 */
[C---:B------:R-:W-:Y:S01]  /*11ef0*/  HMMA.16816.F32 R8, R44.reuse, R54, R8 ;  /* 0x000000362c08723c */ /* 0x040fe20000001808 */
[----:B------:R-:W1:Y:S07]  /*11f00*/  LDSM.16.MT88.4 R52, [R168+0x9000] ;  /* 0x00900000a834783b */ /* 0x000e6e0000004200 */
[C---:B-----5:R-:W-:Y:S08]  /*11f10*/  HMMA.16816.F32 R12, R44.reuse, R56, R12 ;  /* 0x000000382c0c723c */ /* 0x060ff0000000180c */
[C---:B------:R-:W-:Y:S01]  /*11f20*/  HMMA.16816.F32 R16, R44.reuse, R58, R16 ;  /* 0x0000003a2c10723c */ /* 0x040fe20000001810 */
[----:B------:R-:W-:Y:S07]  /*11f30*/  LDSM.16.MT88.4 R56, [R103+0x9000] ;  /* 0x009000006738783b */ /* 0x000fee0000004200 */
[C---:B--2---:R-:W-:Y:S08]  /*11f40*/  HMMA.16816.F32 R20, R44.reuse, R48, R20 ;  /* 0x000000302c14723c */ /* 0x044ff00000001814 */
[C---:B------:R-:W-:Y:S01]  /*11f50*/  HMMA.16816.F32 R24, R44.reuse, R50, R24 ;  /* 0x000000322c18723c */ /* 0x040fe20000001818 */
[----:B------:R-:W2:Y:S07]  /*11f60*/  LDSM.16.MT88.4 R48, [R164+0x9000] ;  /* 0x00900000a430783b */ /* 0x000eae0000004200 */
[C---:B----4-:R-:W-:Y:S03]  /*11f70*/  HMMA.16816.F32 R28, R44.reuse, R60, R28 ;  /* 0x0000003c2c1c723c */ /* 0x050fe6000000181c */
[-CC-:B------:R-:W-:Y:S01]  /*11f80*/  FFMA.FTZ R61, R113, R39.reuse, -R104.reuse ;  /* 0x00000027713d7223 */ /* 0x180fe20000010868 */
[--C-:B------:R-:W-:Y:S04]  /*11f90*/  FFMA.FTZ R60, R109, R39, -R104.reuse ;  /* 0x000000276d3c7223 */ /* 0x100fe80000010868 */
[----:B------:R-:W-:Y:S01]  /*11fa0*/  HMMA.16816.F32 R32, R44, R62, R32 ;  /* 0x0000003e2c20723c */ /* 0x000fe20000001820 */
[----:B------:R-:W-:Y:S02]  /*11fb0*/  MUFU.EX2 R61, R61 ;  /* 0x0000003d003d7308 */ /* 0x000fe40000000800 */
[----:B------:R-:W-:Y:S02]  /*11fc0*/  F2FP.F16.F32.PACK_AB R44, R127, R126 ;  /* 0x0000007e7f2c723e */ /* 0x000fe400000000ff */
[----:B------:R-:W-:Y:S02]  /*11fd0*/  F2FP.F16.F32.PACK_AB R46, R128, R125 ;  /* 0x0000007d802e723e */ /* 0x000fe400000000ff */
[----:B------:R-:W-:Y:S02]  /*11fe0*/  F2FP.F16.F32.PACK_AB R45, R130, R121 ;  /* 0x00000079822d723e */ /* 0x000fe400000000ff */
[----:B------:R-:W-:Y:S02]  /*11ff0*/  F2FP.F16.F32.PACK_AB R47, R132, R117 ;  /* 0x00000075842f723e */ /* 0x000fe400000000ff */
[----:B------:R-:W3:Y:S05]  /*12000*/  MUFU.EX2 R60, R60 ;  /* 0x0000003c003c7308 */ /* 0x000eea0000000800 */
[C---:B-1----:R-:W-:Y:S03]  /*12010*/  HMMA.16816.F32 R4, R44.reuse, R52, R4 ;  /* 0x000000342c04723c */ /* 0x042fe60000001804 */
[-CC-:B------:R-:W-:Y:S01]  /*12020*/  FFMA.FTZ R52, R43, R39.reuse, -R104.reuse ;  /* 0x000000272b347223 */ /* 0x180fe20000010868 */
[-C--:B------:R-:W-:Y:S02]  /*12030*/  FFMA.FTZ R104, R42, R39.reuse, -R104 ;  /* 0x000000272a687223 */ /* 0x080fe40000010868 */
[----:B------:R-:W1:Y:S02]  /*12040*/  LDSM.16.MT88.4 R40, [R102+0x9000] ;  /* 0x009000006628783b */ /* 0x000e640000004200 */
[C---:B------:R-:W-:Y:S01]  /*12050*/  HMMA.16816.F32 R8, R44.reuse, R54, R8 ;  /* 0x000000362c08723c */ /* 0x040fe20000001808 */
[----:B------:R-:W-:Y:S07]  /*12060*/  MUFU.EX2 R52, R52 ;  /* 0x0000003400347308 */ /* 0x000fee0000000800 */
[C---:B--2---:R-:W-:Y:S03]  /*12070*/  HMMA.16816.F32 R12, R44.reuse, R48, R12 ;  /* 0x000000302c0c723c */ /* 0x044fe6000000180c */
[----:B------:R-:W2:Y:S01]  /*12080*/  MUFU.EX2 R53, R104 ;  /* 0x0000006800357308 */ /* 0x000ea20000000800 */
[-CC-:B------:R-:W-:Y:S01]  /*12090*/  FFMA.FTZ R48, R67, R39.reuse, -R64.reuse ;  /* 0x0000002743307223 */ /* 0x180fe20000010840 */
[-CC-:B------:R-:W-:Y:S01]  /*120a0*/  FFMA.FTZ R49, R65, R39.reuse, -R64.reuse ;  /* 0x0000002741317223 */ /* 0x180fe20000010840 */
[----:B------:R-:W-:Y:S02]  /*120b0*/  FFMA.FTZ R64, R38, R39, -R64 ;  /* 0x0000002726407223 */ /* 0x000fe40000010840 */
[C---:B------:R-:W-:Y:S05]  /*120c0*/  HMMA.16816.F32 R16, R44.reuse, R50, R16 ;  /* 0x000000322c10723c */ /* 0x040fea0000001810 */
[----:B------:R-:W-:Y:S01]  /*120d0*/  MUFU.EX2 R48, R48 ;  /* 0x0000003000307308 */ /* 0x000fe20000000800 */
[----:B------:R-:W-:Y:S02]  /*120e0*/  FADD.FTZ R50, R89, R92 ;  /* 0x0000005c59327221 */ /* 0x000fe40000010000 */
[----:B------:R-:W4:Y:S02]  /*120f0*/  LDSM.16.MT88.4 R92, [R168+0x9800] ;  /* 0x00980000a85c783b */ /* 0x000f240000004200 */
[----:B------:R-:W-:Y:S01]  /*12100*/  FADD.FTZ R69, R69, R50 ;  /* 0x0000003245457221 */ /* 0x000fe20000010000 */
[C---:B------:R-:W-:Y:S04]  /*12110*/  HMMA.16816.F32 R20, R44.reuse, R56, R20 ;  /* 0x000000382c14723c */ /* 0x040fe80000001814 */
[----:B------:R-:W5:Y:S01]  /*12120*/  MUFU.EX2 R49, R49 ;  /* 0x0000003100317308 */ /* 0x000f620000000800 */
[----:B------:R-:W-:Y:S01]  /*12130*/  FADD.FTZ R69, R68, R69 ;  /* 0x0000004544457221 */ /* 0x000fe20000010000 */
[----:B---3--:R-:W-:Y:S03]  /*12140*/  F2FP.F16.F32.PACK_AB R68, R60, R61 ;  /* 0x0000003d3c44723e */ /* 0x008fe600000000ff */
[----:B------:R-:W-:Y:S01]  /*12150*/  FADD.FTZ R70, R70, R69 ;  /* 0x0000004546467221 */ /* 0x000fe20000010000 */
[C---:B------:R-:W-:Y:S04]  /*12160*/  HMMA.16816.F32 R24, R44.reuse, R58, R24 ;  /* 0x0000003a2c18723c */ /* 0x040fe80000001818 */
[----:B------:R-:W3:Y:S01]  /*12170*/  MUFU.EX2 R64, R64 ;  /* 0x0000004000407308 */ /* 0x000ee20000000800 */
[----:B------:R-:W-:Y:S04]  /*12180*/  FADD.FTZ R70, R71, R70 ;  /* 0x0000004647467221 */ /* 0x000fe80000010000 */
[----:B------:R-:W-:Y:S01]  /*12190*/  FADD.FTZ R79, R79, R70 ;  /* 0x000000464f4f7221 */ /* 0x000fe20000010000 */
[C---:B-1----:R-:W-:Y:S03]  /*121a0*/  HMMA.16816.F32 R28, R44.reuse, R40, R28 ;  /* 0x000000282c1c723c */ /* 0x042fe6000000181c */
[----:B------:R-:W-:Y:S01]  /*121b0*/  FADD.FTZ R78, R78, R79 ;  /* 0x0000004f4e4e7221 */ /* 0x000fe20000010000 */
[----:B--2---:R-:W-:Y:S02]  /*121c0*/  F2FP.F16.F32.PACK_AB R70, R53, R52 ;  /* 0x000000343546723e */ /* 0x004fe400000000ff */
[----:B-----5:R-:W-:Y:S01]  /*121d0*/  F2FP.F16.F32.PACK_AB R69, R49, R48 ;  /* 0x000000303145723e */ /* 0x020fe200000000ff */
[----:B------:R-:W-:Y:S01]  /*121e0*/  FADD.FTZ R83, R83, R78 ;  /* 0x0000004e53537221 */ /* 0x000fe20000010000 */
[----:B------:R-:W-:Y:S01]  /*121f0*/  HMMA.16816.F32 R32, R44, R42, R32 ;  /* 0x0000002a2c20723c */ /* 0x000fe20000001820 */
[----:B------:R-:W1:Y:S02]  /*12200*/  LDSM.16.MT88.4 R76, [R103+0x9800] ;  /* 0x00980000674c783b */ /* 0x000e640000004200 */
[----:B---3--:R-:W-:Y:S01]  /*12210*/  F2FP.F16.F32.PACK_AB R71, R64, R37 ;  /* 0x000000254047723e */ /* 0x008fe200000000ff */
[----:B------:R-:W-:Y:S04]  /*12220*/  FADD.FTZ R80, R80, R83 ;  /* 0x0000005350507221 */ /* 0x000fe80000010000 */
[----:B------:R-:W-:Y:S04]  /*12230*/  FADD.FTZ R39, R157, R80 ;  /* 0x000000509d277221 */ /* 0x000fe80000010000 */
[----:B------:R-:W-:Y:S01]  /*12240*/  FADD.FTZ R39, R112, R39 ;  /* 0x0000002770277221 */ /* 0x000fe20000010000 */
[C---:B----4-:R-:W-:Y:S01]  /*12250*/  HMMA.16816.F32 R96, R68.reuse, R92, R4 ;  /* 0x0000005c4460723c */ /* 0x050fe20000001804 */
[----:B------:R-:W2:Y:S04]  /*12260*/  LDSM.16.MT88.4 R4, [R102+0x9800] ;  /* 0x009800006604783b */ /* 0x000ea80000004200 */
        /* <DEDUP_REMOVED lines=32> */
.L_x_13054:
        /* <DEDUP_REMOVED lines=10> */
.L_x_13075:
        /* <DEDUP_REMOVED lines=99> */
[----:B------:R-:W3:Y:S01]  /*12b40*/  LD.E.64 R28, desc[UR4][R2.64+0x88] ;  /* 0x00008804021c7980 */ /* 0x000ee2000c101b00 */
[----:B------:R-:W3:Y:S01]  /*12b50*/  @P1 MUFU.LG2 R10, R10 ;  /* 0x0000000a000a1308 */ /* 0x000ee20000000c00 */
[----:B----4-:R-:W-:-:S13]  /*12b60*/  ISETP.NE.AND P3, PT, R6, RZ, PT ;  /* 0x000000ff0600720c */ /* 0x010fda0003f65270 */
[----:B-1----:R-:W4:Y:S04]  /*12b70*/  @!P3 LD.E R11, desc[UR4][R2.64+0x60] ;  /* 0x00006004020bb980 */ /* 0x002f28000c101900 */
[----:B------:R-:W4:Y:S01]  /*12b80*/  @!P3 LD.E R6, desc[UR4][R2.64+0xb4] ;  /* 0x0000b4040206b980 */ /* 0x000f22000c101900 */
[----:B------:R-:W1:Y:S01]  /*12b90*/  @P2 MUFU.LG2 R8, R8 ;  /* 0x0000000800082308 */ /* 0x000e620000000c00 */
[----:B------:R-:W-:Y:S02]  /*12ba0*/  ISETP.NE.AND P0, PT, R195, -0x1, PT ;  /* 0xffffffffc300780c */ /* 0x000fe40003f05270 */
[----:B--2---:R-:W-:Y:S01]  /*12bb0*/  SHF.R.U32.HI R5, RZ, 0x1, R4 ;  /* 0x00000001ff057819 */ /* 0x004fe20000011604 */
[----:B---3--:R-:W-:Y:S01]  /*12bc0*/  @P1 FMUL.FTZ R9, R10, 0.69314718246459960938 ;  /* 0x3f3172180a091820 */ /* 0x008fe20000410000 */
[----:B------:R-:W-:-:S02]  /*12bd0*/  LOP3.LUT P4, RZ, R4, 0x3, RZ, 0xc0, !PT ;  /* 0x0000000304ff7812 */ /* 0x000fc4000788c0ff */
[----:B------:R-:W-:Y:S01]  /*12be0*/  SHF.R.U32.HI R22, RZ, 0x2, R4 ;  /* 0x00000002ff167819 */ /* 0x000fe20000011604 */
[----:B------:R-:W-:Y:S01]  /*12bf0*/  BSSY.RECONVERGENT B0, `(.L_x_13063) ;  /* 0x0000012000007945 */ /* 0x000fe20003800200 */
[----:B------:R-:W-:Y:S02]  /*12c00*/  LOP3.LUT R5, R5, 0x30, RZ, 0xc0, !PT ;  /* 0x0000003005057812 */ /* 0x000fe400078ec0ff */
[----:B------:R-:W-:Y:S01]  /*12c10*/  MOV R20, 0x7f800000 ;  /* 0x7f80000000147802 */ /* 0x000fe20000000f00 */
[----:B-----5:R-:W-:Y:S01]  /*12c20*/  @P1 FFMA.FTZ R20, R7, R0, R9 ;  /* 0x0000000007141223 */ /* 0x020fe20000010009 */
[----:B------:R-:W-:Y:S01]  /*12c30*/  MOV R21, 0x7f800000 ;  /* 0x7f80000000157802 */ /* 0x000fe20000000f00 */
[----:B-1----:R-:W-:Y:S01]  /*12c40*/  @P2 FMUL.FTZ R4, R8, 0.69314718246459960938 ;  /* 0x3f31721808042820 */ /* 0x002fe20000410000 */
        /* <DEDUP_REMOVED lines=12> */
.L_x_13064:
[----:B------:R-:W-:Y:S05]  /*12d10*/  BSYNC.RECONVERGENT B0 ;  /* 0x0000000000007941 */ /* 0x000fea0003800200 */
.L_x_13063:
        /* <DEDUP_REMOVED lines=22> */
.L_x_13066:
[----:B------:R-:W-:Y:S05]  /*12e80*/  BSYNC.RECONVERGENT B0 ;  /* 0x0000000000007941 */ /* 0x000fea0003800200 */
.L_x_13065:
[----:B-1----:R-:W2:Y:S01]  /*12e90*/  LD.E R3, desc[UR4][R2.64+0xc0] ;  /* 0x0000c00402037980 */ /* 0x002ea2000c101900 */
[----:B------:R-:W-:Y:S01]  /*12ea0*/  MOV R197, RZ ;  /* 0x000000ff00c57202 */ /* 0x000fe20000000f00 */
[-C--:B-----5:R-:W-:Y:S01]  /*12eb0*/  @!P0 IMAD.WIDE.U32 R22, R36, R189.reuse, RZ ;  /* 0x000000bd24168225 */ /* 0x0a0fe200078e00ff */
[----:B------:R-:W-:Y:S03]  /*12ec0*/  BSSY.RECONVERGENT B0, `(.L_x_13067) ;  /* 0x0000024000007945 */ /* 0x000fe60003800200 */
[----:B------:R-:W-:Y:S02]  /*12ed0*/  @!P0 IMAD R20, R37, R189, RZ ;  /* 0x000000bd25148224 */ /* 0x000fe400078e02ff */
[-C--:B------:R-:W-:Y:S02]  /*12ee0*/  IMAD R21, R35, R190.reuse, RZ ;  /* 0x000000be23157224 */ /* 0x080fe400078e02ff */
[----:B------:R-:W-:-:S04]  /*12ef0*/  IMAD.WIDE.U32 R34, R34, R190, RZ ;  /* 0x000000be22227225 */ /* 0x000fc800078e00ff */
[----:B------:R-:W-:Y:S01]  /*12f00*/  @P0 IMAD.MOV.U32 R22, RZ, RZ, R30 ;  /* 0x000000ffff160224 */ /* 0x000fe200078e001e */
[----:B------:R-:W-:Y:S01]  /*12f10*/  IADD3 R21, PT, PT, R35, R21, RZ ;  /* 0x0000001523157210 */ /* 0x000fe20007ffe0ff */
[----:B------:R-:W-:Y:S01]  /*12f20*/  @!P0 IMAD.IADD R20, R23, 0x1, R20 ;  /* 0x0000000117148824 */ /* 0x000fe200078e0214 */
[----:B------:R-:W-:Y:S02]  /*12f30*/  @P0 IADD3 R20, PT, PT, R31, R0, RZ ;  /* 0x000000001f140210 */ /* 0x000fe40007ffe0ff */
[----:B--2---:R-:W-:Y:S01]  /*12f40*/  ISETP.GE.AND P2, PT, R196, R3, PT ;  /* 0x00000003c400720c */ /* 0x004fe20003f46270 */
[----:B------:R-:W-:-:S03]  /*12f50*/  IMAD.WIDE.U32 R196, R194, R28, R196 ;  /* 0x0000001cc2c47225 */ /* 0x000fc600078e00c4 */
[-C--:B------:R-:W-:Y:S01]  /*12f60*/  ISETP.GE.OR P1, PT, R202, R181.reuse, P2 ;  /* 0x000000b5ca00720c */ /* 0x080fe20001726670 */
[----:B------:R-:W-:Y:S01]  /*12f70*/  IMAD R194, R29, R194, RZ ;  /* 0x000000c21dc27224 */ /* 0x000fe200078e02ff */
[----:B------:R-:W-:Y:S02]  /*12f80*/  IADD3 R22, P3, P0, R34, R196, R22 ;  /* 0x000000c422167210 */ /* 0x000fe4000787e016 */
[----:B------:R-:W-:Y:S01]  /*12f90*/  ISETP.GE.OR P4, PT, R180, R181, P2 ;  /* 0x000000b5b400720c */ /* 0x000fe20001786670 */
[----:B------:R-:W-:-:S05]  /*12fa0*/  IMAD.IADD R3, R197, 0x1, R194 ;  /* 0x00000001c5037824 */ /* 0x000fca00078e02c2 */
[----:B------:R-:W-:Y:S02]  /*12fb0*/  IADD3.X R23, PT, PT, R21, R3, R20, P3, P0 ;  /* 0x0000000315177210 */ /* 0x000fe40001fe0414 */
[-C--:B------:R-:W-:Y:S01]  /*12fc0*/  ISETP.GE.OR P3, PT, R179, R181.reuse, P2 ;  /* 0x000000b5b300720c */ /* 0x080fe20001766670 */
        /* <DEDUP_REMOVED lines=19> */
.L_x_13068:
[----:B------:R-:W-:Y:S05]  /*13100*/  BSYNC.RECONVERGENT B0 ;  /* 0x0000000000007941 */ /* 0x000fea0003800200 */
.L_x_13067:
        /* <DEDUP_REMOVED lines=13> */
.L_x_13070:
[----:B------:R-:W-:Y:S05]  /*131e0*/  BSYNC.RECONVERGENT B0 ;  /* 0x0000000000007941 */ /* 0x000fea0003800200 */
.L_x_13069:
[----:B------:R-:W-:-:S04]  /*131f0*/  MOV R189, 0x0 ;  /* 0x0000000000bd7802 */ /* 0x000fc80000000f00 */
[----:B-1234-:R-:W-:Y:S05]  /*13200*/  @P2 RET.REL.NODEC R188 `(_ZN5flash24flash_fwd_splitkv_kernelI23Flash_fwd_kernel_traitsILi64ELi64ELi128ELi4ELb0ELb0EN7cutlass6half_tE19Flash_kernel_traitsILi64ELi64ELi128ELi4ES3_EELb0ELb1ELb1ELb0ELb0ELb0ELb0ELb0EEEvNS_16Flash_fwd_paramsE) ;  /* 0xfffffeccbc7c2950 */ /* 0x01efea0003c3ffff */
        /* <DEDUP_REMOVED lines=12> */
[----:B-1----:R-:W-:Y:S05]  /*132d0*/  RET.REL.NODEC R188 `(_ZN5flash24flash_fwd_splitkv_kernelI23Flash_fwd_kernel_traitsILi64ELi64ELi128ELi4ELb0ELb0EN7cutlass6half_tE19Flash_kernel_traitsILi64ELi64ELi128ELi4ES3_EELb0ELb1ELb1ELb0ELb0ELb0ELb0ELb0EEEvNS_16Flash_fwd_paramsE) ;  /* 0xfffffeccbc487950 */ /* 0x002fea0003c3ffff */
.L_x_13062:
[----:B------:R-:W-:Y:S01]  /*132e0*/  MOV R5, 0x2 ;  /* 0x0000000200057802 */ /* 0x000fe20000000f00 */
[----:B------:R-:W-:Y:S01]  /*132f0*/  IMAD.MOV.U32 R4, RZ, RZ, 0x1f ;  /* 0x0000001fff047424 */ /* 0x000fe200078e00ff */
[----:B------:R-:W-:-:S07]  /*13300*/  MOV R6, 0xffffffff ;  /* 0xffffffff00067802 */ /* 0x000fce0000000f00 */
[----:B-1---5:R-:W-:Y:S05]  /*13310*/  WARPSYNC.COLLECTIVE R6, `(.L_x_13071) ;  /* 0x0000000006087348 */ /* 0x022fea0003c00000 */
[----:B------:R2:W3:Y:S02]  /*13320*/  SHFL.BFLY P0, R11, R212, R5, R4 ;  /* 0x0c000005d40b7389 */ /* 0x0004e40000000004 */
[----:B-123-5:R-:W-:Y:S05]  /*13330*/  ENDCOLLECTIVE ;  /* 0x000000000000791b */ /* 0x02efea0003800000 */
.L_x_13071:
[----:B------:R-:W-:Y:S02]  /*13340*/  IMAD.MOV.U32 R9, RZ, RZ, R11 ;  /* 0x000000ffff097224 */ /* 0x000fe400078e000b */
[----:B------:R-:W-:Y:S02]  /*13350*/  IMAD.MOV.U32 R5, RZ, RZ, 0x1 ;  /* 0x00000001ff057424 */ /* 0x000fe400078e00ff */
[----:B------:R-:W-:-:S05]  /*13360*/  FADD.FTZ R9, R9, R212 ;  /* 0x000000d409097221 */ /* 0x000fca0000010000 */
[----:B------:R-:W-:-:S07]  /*13370*/  MOV R212, R9 ;  /* 0x0000000900d47202 */ /* 0x000fce0000000f00 */
[----:B------:R-:W-:Y:S05]  /*13380*/  WARPSYNC.COLLECTIVE R6, `(.L_x_13072) ;  /* 0x0000000006087348 */ /* 0x000fea0003c00000 */
[----:B------:R1:W2:Y:S02]  /*13390*/  SHFL.BFLY P0, R11, R212, R5, R4 ;  /* 0x0c000005d40b7389 */ /* 0x0002a40000000004 */
[----:B-12---:R-:W-:Y:S05]  /*133a0*/  ENDCOLLECTIVE ;  /* 0x000000000000791b */ /* 0x006fea0003800000 */
.L_x_13072:
[----:B------:R-:W-:Y:S01]  /*133b0*/  MOV R212, R213 ;  /* 0x000000d500d47202 */ /* 0x000fe20000000f00 */
[----:B------:R-:W-:Y:S01]  /*133c0*/  IMAD.MOV.U32 R5, RZ, RZ, 0x2 ;  /* 0x00000002ff057424 */ /* 0x000fe200078e00ff */
[----:B------:R-:W-:-:S07]  /*133d0*/  MOV R8, R11 ;  /* 0x0000000b00087202 */ /* 0x000fce0000000f00 */
[----:B------:R-:W-:Y:S05]  /*133e0*/  WARPSYNC.COLLECTIVE R6, `(.L_x_13073) ;  /* 0x0000000006087348 */ /* 0x000fea0003c00000 */
[----:B------:R1:W2:Y:S02]  /*133f0*/  SHFL.BFLY P0, R11, R212, R5, R4 ;  /* 0x0c000005d40b7389 */ /* 0x0002a40000000004 */
[----:B-12---:R-:W-:Y:S05]  /*13400*/  ENDCOLLECTIVE ;  /* 0x000000000000791b */ /* 0x006fea0003800000 */
.L_x_13073:
[----:B------:R-:W-:Y:S01]  /*13410*/  FADD.FTZ R8, R9, R8 ;  /* 0x0000000809087221 */ /* 0x000fe20000010000 */
[----:B------:R-:W-:Y:S01]  /*13420*/  FADD.FTZ R10, R11, R213 ;  /* 0x000000d50b0a7221 */ /* 0x000fe20000010000 */
[----:B------:R-:W-:-:S04]  /*13430*/  MOV R5, 0x1 ;  /* 0x0000000100057802 */ /* 0x000fc80000000f00 */
[----:B------:R-:W-:-:S07]  /*13440*/  MOV R212, R10 ;  /* 0x0000000a00d47202 */ /* 0x000fce0000000f00 */
[----:B------:R-:W-:Y:S05]  /*13450*/  WARPSYNC.COLLECTIVE R6, `(.L_x_13074) ;  /* 0x0000000006087348 */ /* 0x000fea0003c00000 */
[----:B------:R1:W2:Y:S02]  /*13460*/  SHFL.BFLY P0, R11, R212, R5, R4 ;  /* 0x0c000005d40b7389 */ /* 0x0002a40000000004 */
[----:B-12---:R-:W-:Y:S05]  /*13470*/  ENDCOLLECTIVE ;  /* 0x000000000000791b */ /* 0x006fea0003800000 */
.L_x_13074:
[----:B------:R-:W-:Y:S05]  /*13480*/  BRA `(.L_x_13075) ;  /* 0xfffffff000207947 */ /* 0x000fea000383ffff */
.L_x_13076:
        /* <DEDUP_REMOVED lines=15> */
.L_x_14824:


//--------------------- .text._ZN5flash24flash_fwd_splitkv_kernelI23Flash_fwd_kernel_traitsILi64ELi64ELi128ELi4ELb0ELb0EN7cutlass6half_tE19Flash_kernel_traitsILi64ELi64ELi128ELi4ES3_EELb0ELb1ELb1ELb0ELb0ELb1ELb0ELb0EEEvNS_16Flash_fwd_paramsE --------------------------
	.section	.text._ZN5flash24flash_fwd_splitkv_kernelI23Flash_fwd_kernel_traitsILi64ELi64ELi128ELi4ELb0ELb0EN7cutlass6half_tE19Flash_kernel_traitsILi64ELi64ELi128ELi4ES3_EELb0ELb1ELb1ELb0ELb0ELb1ELb0ELb0EEEvNS_16Flash_fwd_paramsE,"ax",@progbits
	.align	128
        .global         _ZN5flash24flash_fwd_splitkv_kernelI23Flash_fwd_kernel_traitsILi64ELi64ELi128ELi4ELb0ELb0EN7cutlass6half_tE19Flash_kernel_traitsILi64ELi64ELi128ELi4ES3_EELb0ELb1ELb1ELb0ELb0ELb1ELb0ELb0EEEvNS_16Flash_fwd_paramsE
        .type           _ZN5flash24flash_fwd_splitkv_kernelI23Flash_fwd_kernel_traitsILi64ELi64ELi128ELi4ELb0ELb0EN7cutlass6half_tE19Flash_kernel_traitsILi64ELi64ELi128ELi4ES3_EELb0ELb1ELb1ELb0ELb0ELb1ELb0ELb0EEEvNS_16Flash_fwd_paramsE,@function
        .size           _ZN5flash24flash_fwd_splitkv_kernelI23Flash_fwd_kernel_traitsILi64ELi64ELi128ELi4ELb0ELb0EN7cutlass6half_tE19Flash_kernel_traitsILi64ELi64ELi128ELi4ES3_EELb0ELb1ELb1ELb0ELb0ELb1ELb0ELb0EEEvNS_16Flash_fwd_paramsE,(.L_x_14825 - _ZN5flash24flash_fwd_splitkv_kernelI23Flash_fwd_kernel_traitsILi64ELi64ELi128ELi4ELb0ELb0EN7cutlass6half_tE19Flash_kernel_traitsILi64ELi64ELi128ELi4ES3_EELb0ELb1ELb1ELb0ELb0ELb1ELb0ELb0EEEvNS_16Flash_fwd_paramsE)
        .other          _ZN5flash24flash_fwd_splitkv_kernelI23Flash_fwd_kernel_traitsILi64ELi64ELi128ELi4ELb0ELb0EN7cutlass6half_tE19Flash_kernel_traitsILi64ELi64ELi128ELi4ES3_EELb0ELb1ELb1ELb0ELb0ELb1ELb0ELb0EEEvNS_16Flash_fwd_paramsE,@"STO_CUDA_ENTRY STV_DEFAULT"
_ZN5flash24flash_fwd_splitkv_kernelI23Flash_fwd_kernel_traitsILi64ELi64ELi128ELi4ELb0ELb0EN7cutlass6half_tE19Flash_kernel_traitsILi64ELi64ELi128ELi4ES3_EELb0ELb1ELb1ELb0ELb0ELb1ELb0ELb0EEEvNS_16Flash_fwd_paramsE:
.text._ZN5flash24flash_fwd_splitkv_kernelI23Flash_fwd_kernel_traitsILi64ELi64ELi128ELi4ELb0ELb0EN7cutlass6half_tE19Flash_kernel_traitsILi64ELi64ELi128ELi4ES3_EELb0ELb1ELb1ELb0ELb0ELb1ELb0ELb0EEEvNS_16Flash_fwd_paramsE:
[----:B------:R-:W-:Y:S01]  /*0000*/  LDC R1, c[0x0][0x37c] ;  /* 0x0000df00ff017b82 */ /* 0x000fe20000000800 */
[----:B------:R-:W1:Y:S07]  /*0010*/  S2R R19, SR_CTAID.X ;  /* 0x0000000000137919 */ /* 0x000e6e0000002500 */
[----:B------:R-:W2:Y:S01]  /*0020*/  LDC.64 R2, c[0x0][0x348] ;  /* 0x0000d200ff027b82 */ /* 0x000ea20000000a00 */
[----:B------:R-:W-:Y:S01]  /*0030*/  BSSY.RECONVERGENT B3, `(.L_x_13077) ;  /* 0x0000005000037945 */ /* 0x000fe20003800200 */
[----:B------:R-:W-:Y:S01]  /*0040*/  MOV R200, 0x80 ;  /* 0x0000008000c87802 */ /* 0x000fe20000000f00 */
[----:B------:R-:W3:Y:S01]  /*0050*/  S2R R201, SR_CTAID.Y ;  /* 0x0000000000c97919 */ /* 0x000ee20000002600 */
[----:B------:R-:W4:Y:S05]  /*0060*/  S2R R202, SR_CTAID.Z ;  /* 0x0000000000ca7919 */ /* 0x000f2a0000002700 */
[----:B-1234-:R-:W-:Y:S05]  /*0070*/  CALL.REL.NOINC `($_ZN5flash24flash_fwd_splitkv_kernelI23Flash_fwd_kernel_traitsILi64ELi64ELi128ELi4ELb0ELb0EN7cutlass6half_tE19Flash_kernel_traitsILi64ELi64ELi128ELi4ES3_EELb0ELb1ELb1ELb0ELb0ELb1ELb0ELb0EEEvNS_16Flash_fwd_paramsE$_ZN5flash30compute_attn_1rowblock_splitkvI23Flash_fwd_kernel_traitsILi64ELi64ELi128ELi4ELb0ELb0EN7cutlass6half_tE19Flash_kernel_traitsILi64ELi64ELi128ELi4ES3_EELb0ELb1ELb1ELb0ELb0ELb1ELb0ELb0ENS_16Flash_fwd_paramsEEEvRKT8_iiiii) ;  /* 0x0000000000087944 */ /* 0x01efea0003c00000 */
[----:B------:R-:W-:Y:S05]  /*0080*/  BSYNC.RECONVERGENT B3 ;  /* 0x0000000000037941 */ /* 0x000fea0003800200 */
.L_x_13077:
[----:B------:R-:W-:Y:S05]  /*0090*/  EXIT ;  /* 0x000000000000794d */ /* 0x000fea0003800000 */
        .type           $_ZN5flash24flash_fwd_splitkv_kernelI23Flash_fwd_kernel_traitsILi64ELi64ELi128ELi4ELb0ELb0EN7cutlass6half_tE19Flash_kernel_traitsILi64ELi64ELi128ELi4ES3_EELb0ELb1ELb1ELb0ELb0ELb1ELb0ELb0EEEvNS_16Flash_fwd_paramsE$_ZN5flash30compute_attn_1rowblock_splitkvI23Flash_fwd_kernel_traitsILi64ELi64ELi128ELi4ELb0ELb0EN7cutlass6half_tE19Flash_kernel_traitsILi64ELi64ELi128ELi4ES3_EELb0ELb1ELb1ELb0ELb0ELb1ELb0ELb0ENS_16Flash_fwd_paramsEEEvRKT8_iiiii,@function
        .size           $_ZN5flash24flash_fwd_splitkv_kernelI23Flash_fwd_kernel_traitsILi64ELi64ELi128ELi4ELb0ELb0EN7cutlass6half_tE19Flash_kernel_traitsILi64ELi64ELi128ELi4ES3_EELb0ELb1ELb1ELb0ELb0ELb1ELb0ELb0EEEvNS_16Flash_fwd_paramsE$_ZN5flash30compute_attn_1rowblock_splitkvI23Flash_fwd_kernel_traitsILi64ELi64ELi128ELi4ELb0ELb0EN7cutlass6half_tE19Flash_kernel_traitsILi64ELi64ELi128ELi4ES3_EELb0ELb1ELb1ELb0ELb0ELb1ELb0ELb0ENS_16Flash_fwd_paramsEEEvRKT8_iiiii,(.L_x_14825 - $_ZN5flash24flash_fwd_splitkv_kernelI23Flash_fwd_kernel_traitsILi64ELi64ELi128ELi4ELb0ELb0EN7cutlass6half_tE19Flash_kernel_traitsILi64ELi64ELi128ELi4ES3_EELb0ELb1ELb1ELb0ELb0ELb1ELb0ELb0EEEvNS_16Flash_fwd_paramsE$_ZN5flash30compute_attn_1rowblock_splitkvI23Flash_fwd_kernel_traitsILi64ELi64ELi128ELi4ELb0ELb0EN7cutlass6half_tE19Flash_kernel_traitsILi64ELi64ELi128ELi4ES3_EELb0ELb1ELb1ELb0ELb0ELb1ELb0ELb0ENS_16Flash_fwd_paramsEEEvRKT8_iiiii)
$_ZN5flash24flash_fwd_splitkv_kernelI23Flash_fwd_kernel_traitsILi64ELi64ELi128ELi4ELb0ELb0EN7cutlass6half_tE19Flash_kernel_traitsILi64ELi64ELi128ELi4ES3_EELb0ELb1ELb1ELb0ELb0ELb1ELb0ELb0EEEvNS_16Flash_fwd_paramsE$_ZN5flash30compute_attn_1rowblock_splitkvI23Flash_fwd_kernel_traitsILi64ELi64ELi128ELi4ELb0ELb0EN7cutlass6half_tE19Flash_kernel_traitsILi64ELi64ELi128ELi4ES3_EELb0ELb1ELb1ELb0ELb0ELb1ELb0ELb0ENS_16Flash_fwd_paramsEEEvRKT8_iiiii:
        /* <DEDUP_REMOVED lines=39> */
.L_x_13079:
[----:B------:R-:W-:Y:S05]  /*0310*/  BSYNC.RECONVERGENT B0 ;  /* 0x0000000000007941 */ /* 0x000fea0003800200 */
.L_x_13078:
[----:B------:R-:W-:Y:S04]  /*0320*/  BSSY.RECONVERGENT B0, `(.L_x_13080) ;  /* 0x0000007000007945 */ /* 0x000fe80003800200 */
[----:B------:R-:W-:Y:S05]  /*0330*/  @!P3 BRA `(.L_x_13081) ;  /* 0x000000000014b947 */ /* 0x000fea0003800000 */
[----:B-----5:R-:W2:Y:S02]  /*0340*/  LD.E.U8 R5, desc[UR4][R2.64+0x1b2] ;  /* 0x0001b20402057980 */ /* 0x020ea4000c101100 */
[----:B--2---:R-:W-:-:S13]  /*0350*/  ISETP.NE.AND P1, PT, R5, RZ, PT ;  /* 0x000000ff0500720c */ /* 0x004fda0003f25270 */
[----:B------:R-:W2:Y:S02]  /*0360*/  @P1 LD.E R10, desc[UR4][R16.64+0x4] ;  /* 0x00000404100a1980 */ /* 0x000ea4000c101900 */
[----:B--2---:R-:W-:-:S06]  /*0370*/  @P1 IADD3 R5, PT, PT, R10, -R15, RZ ;  /* 0x8000000f0a051210 */ /* 0x004fcc0007ffe0ff */
[----:B------:R2:W5:Y:S02]  /*0380*/  @!P1 LD.E R5, desc[UR4][R16.64] ;  /* 0x0000000410059980 */ /* 0x000564000c101900 */
.L_x_13081:
[----:B------:R-:W-:Y:S05]  /*0390*/  BSYNC.RECONVERGENT B0 ;  /* 0x0000000000007941 */ /* 0x000fea0003800200 */
.L_x_13080:
        /* <DEDUP_REMOVED lines=8> */
.L_x_13083:
[----:B------:R-:W4:Y:S01]  /*0420*/  LD.E.64 R6, desc[UR4][R2.64+0x108] ;  /* 0x0001080402067980 */ /* 0x000f22000c101b00 */
[----:B------:R-:W-:Y:S01]  /*0430*/  BSSY.RECONVERGENT B0, `(.L_x_13085) ;  /* 0x0000006000007945 */ /* 0x000fe20003800200 */
[----:B------:R-:W-:Y:S01]  /*0440*/  IMAD.MOV.U32 R8, RZ, RZ, RZ ;  /* 0x000000ffff087224 */ /* 0x000fe200078e00ff */
[----:B----4-:R-:W-:-:S04]  /*0450*/  ISETP.NE.U32.AND P0, PT, R6, RZ, PT ;  /* 0x000000ff0600720c */ /* 0x010fc80003f05070 */
[----:B------:R-:W-:-:S13]  /*0460*/  ISETP.NE.AND.EX P0, PT, R7, RZ, PT, P0 ;  /* 0x000000ff0700720c */ /* 0x000fda0003f05300 */
[----:B------:R-:W-:Y:S05]  /*0470*/  @!P0 BRA `(.L_x_13086) ;  /* 0x0000000000048947 */ /* 0x000fea0003800000 */
[----:B------:R4:W5:Y:S02]  /*0480*/  LD.E R8, desc[UR4][R2.64+0xbc] ;  /* 0x0000bc0402087980 */ /* 0x000964000c101900 */
.L_x_13086:
[----:B------:R-:W-:Y:S05]  /*0490*/  BSYNC.RECONVERGENT B0 ;  /* 0x0000000000007941 */ /* 0x000fea0003800200 */
.L_x_13085:
[----:B-----5:R-:W-:Y:S02]  /*04a0*/  IADD3 R8, PT, PT, R8, R5, -R12 ;  /* 0x0000000508087210 */ /* 0x020fe40007ffe80c */
.L_x_13084:
[----:B------:R-:W-:Y:S05]  /*04b0*/  BSYNC.RECONVERGENT B1 ;  /* 0x0000000000017941 */ /* 0x000fea0003800200 */
.L_x_13082:
[----:B------:R-:W-:Y:S01]  /*04c0*/  IMAD.SHL.U32 R206, R19, 0x40, RZ ;  /* 0x0000004013ce7824 */ /* 0x000fe200078e00ff */
[----:B------:R-:W-:Y:S01]  /*04d0*/  MOV R6, R200 ;  /* 0x000000c800067202 */ /* 0x000fe20000000f00 */
[----:B------:R-:W-:-:S03]  /*04e0*/  IMAD.MOV.U32 R7, RZ, RZ, 0x0 ;  /* 0x00000000ff077424 */ /* 0x000fc600078e00ff */
[----:B------:R-:W-:-:S13]  /*04f0*/  ISETP.GT.AND P0, PT, R39, R206, PT ;  /* 0x000000ce2700720c */ /* 0x000fda0003f04270 */
[----:B-1234-:R-:W-:Y:S05]  /*0500*/  @!P0 RET.REL.NODEC R6 `(_ZN5flash24flash_fwd_splitkv_kernelI23Flash_fwd_kernel_traitsILi64ELi64ELi128ELi4ELb0ELb0EN7cutlass6half_tE19Flash_kernel_traitsILi64ELi64ELi128ELi4ES3_EELb0ELb1ELb1ELb0ELb0ELb1ELb0ELb0EEEvNS_16Flash_fwd_paramsE) ;  /* 0xfffffff806bc8950 */ /* 0x01efea0003c3ffff */
        /* <DEDUP_REMOVED lines=95> */
.L_x_13089:
[----:B------:R-:W-:Y:S05]  /*0b00*/  BSYNC.RECONVERGENT B0 ;  /* 0x0000000000007941 */ /* 0x000fea0003800200 */
.L_x_13088:
        /* <DEDUP_REMOVED lines=13> */
.L_x_13091:
[----:B------:R-:W-:Y:S05]  /*0be0*/  BSYNC.RECONVERGENT B0 ;  /* 0x0000000000007941 */ /* 0x000fea0003800200 */
.L_x_13090:
        /* <DEDUP_REMOVED lines=12> */
.L_x_13093:
[----:B------:R-:W-:Y:S05]  /*0cb0*/  BSYNC.RECONVERGENT B0 ;  /* 0x0000000000007941 */ /* 0x000fea0003800200 */
.L_x_13092:
[----:B------:R-:W-:Y:S01]  /*0cc0*/  MOV R201, 0x0 ;  /* 0x0000000000c97802 */ /* 0x000fe20000000f00 */
[----:B------:R-:W-:Y:S04]  /*0cd0*/  @!P3 ST.E desc[UR4][R16.64], R13 ;  /* 0x0000000d1000b985 */ /* 0x000fe8000c101904 */
[----:B------:R-:W-:Y:S04]  /*0ce0*/  @!P2 ST.E desc[UR4][R16.64+0x40], R5 ;  /* 0x000040051000a985 */ /* 0x000fe8000c101904 */
[----:B------:R1:W-:Y:S02]  /*0cf0*/  @!P1 ST.E desc[UR4][R16.64+0x80], R3 ;  /* 0x0000800310009985 */ /* 0x0003e4000c101904 */
[----:B-123--:R-:W-:Y:S05]  /*0d00*/  @P4 RET.REL.NODEC R200 `(_ZN5flash24flash_fwd_splitkv_kernelI23Flash_fwd_kernel_traitsILi64ELi64ELi128ELi4ELb0ELb0EN7cutlass6half_tE19Flash_kernel_traitsILi64ELi64ELi128ELi4ES3_EELb0ELb1ELb1ELb0ELb0ELb1ELb0ELb0EEEvNS_16Flash_fwd_paramsE) ;  /* 0xfffffff0c8bc4950 */ /* 0x00efea0003c3ffff */
[----:B------:R-:W-:Y:S02]  /*0d10*/  MOV R3, 0x7f800000 ;  /* 0x7f80000000037802 */ /* 0x000fe40000000f00 */
[----:B------:R-:W-:-:S03]  /*0d20*/  MOV R201, 0x0 ;  /* 0x0000000000c97802 */ /* 0x000fc60000000f00 */
[----:B------:R1:W-:Y:S02]  /*0d30*/  ST.E desc[UR4][R16.64+0xc0], R3 ;  /* 0x0000c00310007985 */ /* 0x0003e4000c101904 */
[----:B-1----:R-:W-:Y:S05]  /*0d40*/  RET.REL.NODEC R200 `(_ZN5flash24flash_fwd_splitkv_kernelI23Flash_fwd_kernel_traitsILi64ELi64ELi128ELi4ELb0ELb0EN7cutlass6half_tE19Flash_kernel_traitsILi64ELi64ELi128ELi4ES3_EELb0ELb1ELb1ELb0ELb0ELb1ELb0ELb0EEEvNS_16Flash_fwd_paramsE) ;  /* 0xfffffff0c8ac7950 */ /* 0x002fea0003c3ffff */
.L_x_13087:
        /* <DEDUP_REMOVED lines=81> */
[----:B------:R-:W-:-:S04]  /*1260*/  @!P2 LOP3.LUT R11, RZ, R13, RZ, 0x33, !PT ;  /* 0x0000000dff0ba212 */ /* 0x000fc800078e33ff */
[----:B------:R-:W-:Y:S01]  /*1270*/  SHF.R.S32.HI R6, RZ, 0x1f, R11 ;  /* 0x0000001fff067819 */ /* 0x000fe2000001140b */
[----:B------:R-:W-:-:S04]  /*1280*/  IMAD R17, R17, R11, RZ ;  /* 0x0000000b11117224 */ /* 0x000fc800078e02ff */
        /* <DEDUP_REMOVED lines=19> */
.L_x_13095:
        /* <DEDUP_REMOVED lines=26> */
[----:B------:R-:W-:Y:S01]  /*1560*/  @!P3 IMAD.WIDE.U32 R24, R186, R12, RZ ;  /* 0x0000000cba18b225 */ /* 0x000fe200078e00ff */
[----:B-----5:R-:W-:-:S03]  /*1570*/  @!P3 SHF.R.S32.HI R6, RZ, 0x1f, R11 ;  /* 0x0000001fff06b819 */ /* 0x020fc6000001140b */
[----:B------:R-:W-:Y:S02]  /*1580*/  @!P3 IMAD R4, R4, R186, R7 ;  /* 0x000000ba0404b224 */ /* 0x000fe400078e0207 */
        /* <DEDUP_REMOVED lines=12> */
[----:B------:R-:W-:Y:S01]  /*1650*/  @!P3 IMAD.IADD R9, R7, 0x1, R9 ;  /* 0x000000010709b824 */ /* 0x000fe200078e0209 */
[----:B------:R-:W-:Y:S02]  /*1660*/  ISETP.NE.AND P1, PT, R13, RZ, PT ;  /* 0x000000ff0d00720c */ /* 0x000fe40003f25270 */
        /* <DEDUP_REMOVED lines=15> */
[----:B------:R-:W-:Y:S01]  /*1760*/  @!P3 IMAD R0, R17, R11, RZ ;  /* 0x0000000b1100b224 */ /* 0x000fe200078e02ff */
[----:B------:R-:W-:Y:S02]  /*1770*/  @!P3 SHF.R.S32.HI R5, RZ, 0x1f, R11 ;  /* 0x0000001fff05b819 */ /* 0x000fe4000001140b */
[----:B------:R-:W-:Y:S01]  /*1780*/  IADD3 R23, PT, PT, R23, R4, RZ ;  /* 0x0000000417177210 */ /* 0x000fe20007ffe0ff */
[----:B------:R-:W-:Y:S01]  /*1790*/  @P3 IMAD.IADD R12, R12, 0x1, R15 ;  /* 0x000000010c0c3824 */ /* 0x000fe200078e020f */
        /* <DEDUP_REMOVED lines=15> */
.L_x_13096:
[----:B------:R-:W-:Y:S05]  /*1890*/  BSYNC.RECONVERGENT B0 ;  /* 0x0000000000007941 */ /* 0x000fea0003800200 */
.L_x_13094:
        /* <DEDUP_REMOVED lines=30> */
[----:B-----5:R-:W-:Y:S02]  /*1a80*/  IMAD R16, R5, R188, RZ ;  /* 0x000000bc05107224 */ /* 0x020fe400078e02ff */
        /* <DEDUP_REMOVED lines=19> */
[----:B------:R-:W-:Y:S02]  /*1bc0*/  IADD3 R10, P2, PT, R208, R6, RZ ;  /* 0x00000006d00a7210 */ /* 0x000fe40007f5e0ff */
[----:B------:R-:W-:Y:S02]  /*1bd0*/  SHF.R.U32.HI R214, RZ, 0x3, R38 ;  /* 0x00000003ffd67819 */ /* 0x000fe40000011626 */
[----:B------:R-:W-:-:S03]  /*1be0*/  IADD3.X R11, PT, PT, RZ, R4, RZ, P2, !PT ;  /* 0x00000004ff0b7210 */ /* 0x000fc600017fe4ff */
[----:B------:R-:W-:Y:S02]  /*1bf0*/  IMAD R199, R189, R214, RZ ;  /* 0x000000d6bdc77224 */ /* 0x000fe400078e02ff */
[----:B------:R-:W-:-:S04]  /*1c00*/  IMAD.WIDE.U32 R12, R214, R188, R12 ;  /* 0x000000bcd60c7225 */ /* 0x000fc800078e000c */
[----:B------:R-:W-:Y:S02]  /*1c10*/  IMAD R195, R187, R214, RZ ;  /* 0x000000d6bbc37224 */ /* 0x000fe400078e02ff */
[----:B------:R-:W-:-:S04]  /*1c20*/  IMAD.WIDE.U32 R10, R214, R186, R10 ;  /* 0x000000bad60a7225 */ /* 0x000fc800078e000a */
[----:B------:R-:W-:Y:S02]  /*1c30*/  IMAD.IADD R193, R39, 0x1, -R206 ;  /* 0x0000000127c17824 */ /* 0x000fe400078e0ace */
[----:B------:R-:W-:Y:S02]  /*1c40*/  IMAD.IADD R199, R13, 0x1, R199 ;  /* 0x000000010dc77824 */ /* 0x000fe400078e02c7 */
[----:B------:R-:W-:Y:S01]  /*1c50*/  IMAD.IADD R195, R11, 0x1, R195 ;  /* 0x000000010bc37824 */ /* 0x000fe200078e02c3 */
[----:B------:R-:W-:-:S04]  /*1c60*/  LOP3.LUT R11, R0, 0x1c0, RZ, 0xc0, !PT ;  /* 0x000001c0000b7812 */ /* 0x000fc800078ec0ff */
[--C-:B------:R-:W-:Y:S02]  /*1c70*/  LOP3.LUT R11, R11, 0x38, R38.reuse, 0xf8, !PT ;  /* 0x000000380b0b7812 */ /* 0x100fe400078ef826 */
[----:B------:R-:W-:Y:S02]  /*1c80*/  SHF.R.U32.HI R80, RZ, 0x1, R38 ;  /* 0x00000001ff507819 */ /* 0x000fe40000011626 */
[----:B------:R-:W-:Y:S02]  /*1c90*/  LOP3.LUT R11, R11, 0x38, R0, 0x78, !PT ;  /* 0x000000380b0b7812 */ /* 0x000fe400078e7800 */
[----:B------:R-:W-:Y:S01]  /*1ca0*/  MOV R215, RZ ;  /* 0x000000ff00d77202 */ /* 0x000fe20000000f00 */
[----:B------:R-:W-:Y:S02]  /*1cb0*/  BSSY.RECONVERGENT B0, `(.L_x_13097) ;  /* 0x000002b000007945 */ /* 0x000fe40003800200 */
        /* <DEDUP_REMOVED lines=10> */
[----:B------:R-:W-:Y:S02]  /*1d60*/  LEA R198, P3, R12, R26, 0x1 ;  /* 0x0000001a0cc67211 */ /* 0x000fe400078608ff */
[----:B------:R-:W-:-:S02]  /*1d70*/  IADD3.X R7, PT, PT, RZ, R5, RZ, P2, !PT ;  /* 0x00000005ff077210 */ /* 0x000fc400017fe4ff */
[----:B------:R-:W-:Y:S02]  /*1d80*/  ISETP.GE.AND P2, PT, R214, R193, PT ;  /* 0x000000c1d600720c */ /* 0x000fe40003f46270 */
[----:B------:R-:W-:Y:S01]  /*1d90*/  LEA.HI.X R199, R12, R27, R199, 0x1, P3 ;  /* 0x0000001b0cc77211 */ /* 0x000fe200018f0cc7 */
[----:B------:R-:W-:Y:S02]  /*1da0*/  IMAD.SHL.U32 R12, R38, 0x40, RZ ;  /* 0x00000040260c7824 */ /* 0x000fe400078e00ff */
[-C--:B----4-:R-:W-:Y:S02]  /*1db0*/  IMAD R17, R15, R202.reuse, RZ ;  /* 0x000000ca0f117224 */ /* 0x090fe400078e02ff */
[----:B------:R-:W-:Y:S01]  /*1dc0*/  IMAD.WIDE.U32 R14, R14, R202, R6 ;  /* 0x000000ca0e0e7225 */ /* 0x000fe200078e0006 */
[----:B------:R-:W-:Y:S02]  /*1dd0*/  LOP3.LUT R7, R12, 0x1c0, RZ, 0xc0, !PT ;  /* 0x000001c00c077812 */ /* 0x000fe400078ec0ff */
[----:B------:R-:W-:-:S02]  /*1de0*/  LEA R196, P4, R10, R24, 0x1 ;  /* 0x000000180ac47211 */ /* 0x000fc400078808ff */
[----:B------:R-:W-:Y:S02]  /*1df0*/  LOP3.LUT R5, R7, 0x8, R80, 0xf8, !PT ;  /* 0x0000000807057812 */ /* 0x000fe400078ef850 */
[--C-:B------:R-:W-:Y:S01]  /*1e00*/  LOP3.LUT R6, R11, 0x1e00, R0.reuse, 0xf8, !PT ;  /* 0x00001e000b067812 */ /* 0x100fe200078ef800 */
[----:B------:R-:W-:Y:S01]  /*1e10*/  IMAD.IADD R17, R15, 0x1, R17 ;  /* 0x000000010f117824 */ /* 0x000fe200078e0211 */
[----:B------:R-:W-:Y:S02]  /*1e20*/  LEA.HI.X R195, R10, R25, R195, 0x1, P4 ;  /* 0x000000190ac37211 */ /* 0x000fe400020f0cc3 */
        /* <DEDUP_REMOVED lines=18> */
.L_x_13099:
[----:B------:R1:W-:Y:S02]  /*1f50*/  STS.128 [R205], RZ ;  /* 0x000000ffcd007388 */ /* 0x0003e40000000c00 */
.L_x_13098:
[----:B------:R-:W-:Y:S05]  /*1f60*/  BSYNC.RECONVERGENT B0 ;  /* 0x0000000000007941 */ /* 0x000fea0003800200 */
.L_x_13097:
        /* <DEDUP_REMOVED lines=21> */
[----:B--2---:R-:W-:-:S03]  /*20c0*/  LEA R26, P1, R24, R22, 0x1 ;  /* 0x00000016181a7211 */ /* 0x004fc600078208ff */
[----:B------:R-:W-:-:S05]  /*20d0*/  IMAD R5, R21, R6, R5 ;  /* 0x0000000615057224 */ /* 0x000fca00078e0205 */
[----:B------:R-:W-:-:S04]  /*20e0*/  IADD3 R5, PT, PT, R25, R5, RZ ;  /* 0x0000000519057210 */ /* 0x000fc80007ffe0ff */
[----:B------:R-:W-:-:S05]  /*20f0*/  LEA.HI.X R27, R24, R23, R5, 0x1, P1 ;  /* 0x00000017181b7211 */ /* 0x000fca00008f0c05 */
[----:B------:R-:W-:Y:S01]  /*2100*/  @!PT LDS RZ, [RZ] ;  /* 0x00000000fffff984 */ /* 0x000fe20000000800 */
[----:B------:R-:W-:Y:S01]  /*2110*/  @!PT LDS RZ, [RZ] ;  /* 0x00000000fffff984 */ /* 0x000fe20000000800 */
[----:B------:R-:W-:Y:S01]  /*2120*/  @!PT LDS RZ, [RZ] ;  /* 0x00000000fffff984 */ /* 0x000fe20000000800 */
[----:B------:R4:W-:Y:S02]  /*2130*/  LDGSTS.E.BYPASS.LTC128B.128 [R205+0x800], desc[UR4][R26.64] ;  /* 0x008000001acd7fae */ /* 0x0009e4000b981a04 */
.L_x_13101:
[----:B------:R-:W-:Y:S05]  /*2140*/  BSYNC.RECONVERGENT B0 ;  /* 0x0000000000007941 */ /* 0x000fea0003800200 */
.L_x_13100:
        /* <DEDUP_REMOVED lines=11> */
[----:B--2-4-:R-:W-:-:S03]  /*2200*/  LEA R26, P1, R24, R22, 0x1 ;  /* 0x00000016181a7211 */ /* 0x014fc600078208ff */
[----:B------:R-:W-:-:S05]  /*2210*/  IMAD R5, R21, R6, R5 ;  /* 0x0000000615057224 */ /* 0x000fca00078e0205 */
[----:B------:R-:W-:-:S04]  /*2220*/  IADD3 R5, PT, PT, R25, R5, RZ ;  /* 0x0000000519057210 */ /* 0x000fc80007ffe0ff */
[----:B------:R-:W-:-:S05]  /*2230*/  LEA.HI.X R27, R24, R23, R5, 0x1, P1 ;  /* 0x00000017181b7211 */ /* 0x000fca00008f0c05 */
[----:B------:R-:W-:Y:S01]  /*2240*/  @!PT LDS RZ, [RZ] ;  /* 0x00000000fffff984 */ /* 0x000fe20000000800 */
[----:B------:R-:W-:Y:S01]  /*2250*/  @!PT LDS RZ, [RZ] ;  /* 0x00000000fffff984 */ /* 0x000fe20000000800 */
[----:B------:R-:W-:Y:S01]  /*2260*/  @!PT LDS RZ, [RZ] ;  /* 0x00000000fffff984 */ /* 0x000fe20000000800 */
[----:B------:R2:W-:Y:S02]  /*2270*/  LDGSTS.E.BYPASS.LTC128B.128 [R205+0x1000], desc[UR4][R26.64] ;  /* 0x010000001acd7fae */ /* 0x0005e4000b981a04 */
.L_x_13103:
[----:B------:R-:W-:Y:S05]  /*2280*/  BSYNC.RECONVERGENT B0 ;  /* 0x0000000000007941 */ /* 0x000fea0003800200 */
.L_x_13102:
        /* <DEDUP_REMOVED lines=18> */
.L_x_13105:
[----:B------:R-:W-:Y:S05]  /*23b0*/  BSYNC.RECONVERGENT B0 ;  /* 0x0000000000007941 */ /* 0x000fea0003800200 */
.L_x_13104:
[----:B------:R-:W-:Y:S01]  /*23c0*/  BSSY.RECONVERGENT B0, `(.L_x_13106) ;  /* 0x000000d000007945 */ /* 0x000fe20003800200 */
[C---:B------:R-:W-:Y:S02]  /*23d0*/  SHF.L.U64.HI R6, R186.reuse, 0x4, R187 ;  /* 0x00000004ba067819 */ /* 0x040fe400000102bb */
[----:B--2-4-:R-:W-:Y:S01]  /*23e0*/  SHF.L.U32 R27, R186, 0x4, RZ ;  /* 0x00000004ba1b7819 */ /* 0x014fe200000006ff */
        /* <DEDUP_REMOVED lines=9> */
.L_x_13108:
[----:B------:R4:W-:Y:S02]  /*2480*/  STS.128 [R205+0x2000], RZ ;  /* 0x002000ffcd007388 */ /* 0x0009e40000000c00 */
.L_x_13107:
[----:B------:R-:W-:Y:S05]  /*2490*/  BSYNC.RECONVERGENT B0 ;  /* 0x0000000000007941 */ /* 0x000fea0003800200 */
.L_x_13106:
[-C--:B------:R-:W-:Y:S01]  /*24a0*/  ISETP.GE.AND P3, PT, R192, R13.reuse, PT ;  /* 0x0000000dc000720c */ /* 0x080fe20003f66270 */
[C---:B------:R-:W-:Y:S01]  /*24b0*/  VIADD R18, R214.reuse, 0x40 ;  /* 0x00000040d6127836 */ /* 0x040fe20000000000 */
[C---:B------:R-:W-:Y:S01]  /*24c0*/  SHF.L.U64.HI R6, R27.reuse, 0x1, R6 ;  /* 0x000000011b067819 */ /* 0x040fe20000010206 */
[----:B------:R-:W-:Y:S01]  /*24d0*/  IMAD.SHL.U32 R27, R27, 0x2, RZ ;  /* 0x000000021b1b7824 */ /* 0x000fe200078e00ff */
[----:B------:R-:W-:Y:S01]  /*24e0*/  BSSY.RECONVERGENT B0, `(.L_x_13109) ;  /* 0x0000011000007945 */ /* 0x000fe20003800200 */
[C---:B-1----:R-:W-:Y:S01]  /*24f0*/  VIADD R16, R214.reuse, 0x50 ;  /* 0x00000050d6107836 */ /* 0x042fe20000000000 */
        /* <DEDUP_REMOVED lines=15> */
.L_x_13110:
[----:B------:R-:W-:Y:S05]  /*25f0*/  BSYNC.RECONVERGENT B0 ;  /* 0x0000000000007941 */ /* 0x000fea0003800200 */
.L_x_13109:
        /* <DEDUP_REMOVED lines=13> */
.L_x_13112:
[----:B------:R-:W-:Y:S05]  /*26d0*/  BSYNC.RECONVERGENT B0 ;  /* 0x0000000000007941 */ /* 0x000fea0003800200 */
.L_x_13111:
        /* <DEDUP_REMOVED lines=12> */
.L_x_13114:
[----:B------:R-:W-:Y:S05]  /*27a0*/  BSYNC.RECONVERGENT B0 ;  /* 0x0000000000007941 */ /* 0x000fea0003800200 */
.L_x_13113:
        /* <DEDUP_REMOVED lines=14> */
.L_x_13116:
[----:B------:R-:W-:Y:S05]  /*2890*/  BSYNC.RECONVERGENT B0 ;  /* 0x0000000000007941 */ /* 0x000fea0003800200 */
.L_x_13115:
        /* <DEDUP_REMOVED lines=11> */
.L_x_13118:
[----:B------:R-:W-:Y:S05]  /*2950*/  BSYNC.RECONVERGENT B0 ;  /* 0x0000000000007941 */ /* 0x000fea0003800200 */
.L_x_13117:
        /* <DEDUP_REMOVED lines=14> */
.L_x_13120:
[----:B------:R-:W-:Y:S05]  /*2a40*/  BSYNC.RECONVERGENT B0 ;  /* 0x0000000000007941 */ /* 0x000fea0003800200 */
.L_x_13119:
        /* <DEDUP_REMOVED lines=12> */
.L_x_13122:
[----:B------:R-:W-:Y:S05]  /*2b10*/  BSYNC.RECONVERGENT B0 ;  /* 0x0000000000007941 */ /* 0x000fea0003800200 */
.L_x_13121:
[----:B------:R-:W2:Y:S04]  /*2b20*/  LD.E.64 R24, desc[UR4][R2.64+0x1c0] ;  /* 0x0001c00402187980 */ /* 0x000ea8000c101b00 */
        /* <DEDUP_REMOVED lines=14> */
[----:B------:R-:W-:-:S07]  /*2c10*/  IMAD.SHL.U32 R20, R38, 0x20, RZ ;  /* 0x0000002026147824 */ /* 0x000fce00078e00ff */
[----:B------:R-:W-:Y:S05]  /*2c20*/  WARPSYNC.ALL ;  /* 0x0000000000007948 */ /* 0x000fea0003800000 */
[----:B------:R-:W-:Y:S01]  /*2c30*/  BSSY.RECONVERGENT B0, `(.L_x_13123) ;  /* 0x0000012000007945 */ /* 0x000fe20003800200 */
[----:B------:R-:W-:Y:S01]  /*2c40*/  SHF.L.U32 R26, R38, 0x1, RZ ;  /* 0x00000001261a7819 */ /* 0x000fe200000006ff */
[C---:B------:R-:W-:Y:S01]  /*2c50*/  IMAD.SHL.U32 R24, R188.reuse, 0x10, RZ ;  /* 0x00000010bc187824 */ /* 0x040fe200078e00ff */
[----:B------:R-:W-:Y:S02]  /*2c60*/  SHF.L.U64.HI R15, R188, 0x4, R189 ;  /* 0x00000004bc0f7819 */ /* 0x000fe400000102bd */
[----:B------:R-:W-:Y:S01]  /*2c70*/  LOP3.LUT R5, R11, 0x7c00, R20, 0xf8, !PT ;  /* 0x00007c000b057812 */ /* 0x000fe200078ef814 */
        /* <DEDUP_REMOVED lines=10> */
.L_x_13125:
[----:B------:R4:W-:Y:S01]  /*2d20*/  STS.128 [R205+0x6000], RZ ;  /* 0x006000ffcd007388 */ /* 0x0009e20000000c00 */
[----:B------:R-:W-:Y:S05]  /*2d30*/  BRA `(.L_x_13126) ;  /* 0x0000000000047947 */ /* 0x000fea0003800000 */
.L_x_13124:
[----:B------:R2:W-:Y:S02]  /*2d40*/  STS.128 [R205+0x6000], RZ ;  /* 0x006000ffcd007388 */ /* 0x0005e40000000c00 */
.L_x_13126:
[----:B------:R-:W-:Y:S05]  /*2d50*/  BSYNC.RECONVERGENT B0 ;  /* 0x0000000000007941 */ /* 0x000fea0003800200 */
.L_x_13123:
[-C--:B------:R-:W-:Y:S01]  /*2d60*/  ISETP.GE.AND P6, PT, R192, R13.reuse, PT ;  /* 0x0000000dc000720c */ /* 0x080fe20003fc6270 */
[----:B------:R-:W-:Y:S01]  /*2d70*/  IMAD.SHL.U32 R25, R24, 0x2, RZ ;  /* 0x0000000218197824 */ /* 0x000fe200078e00ff */
[-C--:B------:R-:W-:Y:S01]  /*2d80*/  ISETP.GE.AND P5, PT, R18, R13.reuse, PT ;  /* 0x0000000d1200720c */ /* 0x080fe20003fa6270 */
[----:B------:R-:W-:Y:S01]  /*2d90*/  BSSY.RECONVERGENT B0, `(.L_x_13127) ;  /* 0x0000011000007945 */ /* 0x000fe20003800200 */
[----:B------:R-:W-:Y:S02]  /*2da0*/  SHF.L.U64.HI R24, R24, 0x1, R15 ;  /* 0x0000000118187819 */ /* 0x000fe4000001020f */
        /* <DEDUP_REMOVED lines=15> */
.L_x_13128:
[----:B------:R-:W-:Y:S05]  /*2ea0*/  BSYNC.RECONVERGENT B0 ;  /* 0x0000000000007941 */ /* 0x000fea0003800200 */
.L_x_13127:
        /* <DEDUP_REMOVED lines=13> */
.L_x_13130:
[----:B------:R-:W-:Y:S05]  /*2f80*/  BSYNC.RECONVERGENT B0 ;  /* 0x0000000000007941 */ /* 0x000fea0003800200 */
.L_x_13129:
        /* <DEDUP_REMOVED lines=12> */
.L_x_13132:
[----:B------:R-:W-:Y:S05]  /*3050*/  BSYNC.RECONVERGENT B0 ;  /* 0x0000000000007941 */ /* 0x000fea0003800200 */
.L_x_13131:
        /* <DEDUP_REMOVED lines=15> */
.L_x_13134:
[----:B------:R-:W-:Y:S05]  /*3150*/  BSYNC.RECONVERGENT B0 ;  /* 0x0000000000007941 */ /* 0x000fea0003800200 */
.L_x_13133:
        /* <DEDUP_REMOVED lines=12> */
.L_x_13136:
[----:B------:R-:W-:Y:S05]  /*3220*/  BSYNC.RECONVERGENT B0 ;  /* 0x0000000000007941 */ /* 0x000fea0003800200 */
.L_x_13135:
        /* <DEDUP_REMOVED lines=15> */
.L_x_13138:
[----:B------:R-:W-:Y:S05]  /*3320*/  BSYNC.RECONVERGENT B0 ;  /* 0x0000000000007941 */ /* 0x000fea0003800200 */
.L_x_13137:
        /* <DEDUP_REMOVED lines=13> */
.L_x_13140:
[----:B------:R-:W-:Y:S05]  /*3400*/  BSYNC.RECONVERGENT B0 ;  /* 0x0000000000007941 */ /* 0x000fea0003800200 */
.L_x_13139:
[----:B------:R-:W5:Y:S01]  /*3410*/  LD.E R10, desc[UR4][R2.64+0x18c] ;  /* 0x00018c04020a7980 */ /* 0x000f62000c101900 */
        /* <DEDUP_REMOVED lines=16> */
[----:B------:R-:W2:Y:S01]  /*3520*/  LDSM.16.M88.4 R28, [R184+0x2800] ;  /* 0x00280000b81c783b */ /* 0x000ea20000000200 */
        /* <DEDUP_REMOVED lines=8> */
[----:B------:R-:W3:Y:S01]  /*35b0*/  LDSM.16.M88.4 R16, [R179+0x2000] ;  /* 0x00200000b310783b */ /* 0x000ee20000000200 */
[----:B------:R-:W-:-:S02]  /*35c0*/  SHF.R.U32.HI R165, RZ, 0x2, R38 ;  /* 0x00000002ffa57819 */ /* 0x000fc40000011626 */
[----:B------:R-:W-:Y:S01]  /*35d0*/  LOP3.LUT R164, R80, 0x1f0, RZ, 0xc0, !PT ;  /* 0x000001f050a47812 */ /* 0x000fe200078ec0ff */
[----:B------:R-:W-:Y:S01]  /*35e0*/  LDSM.16.M88.4 R48, [R182] ;  /* 0x00000000b630783b */ /* 0x000fe20000000200 */
[----:B------:R-:W-:Y:S02]  /*35f0*/  LOP3.LUT R165, R165, 0x7, RZ, 0xc0, !PT ;  /* 0x00000007a5a57812 */ /* 0x000fe400078ec0ff */
[----:B------:R-:W-:Y:S01]  /*3600*/  ISETP.GT.U32.AND P1, PT, R167, R194, PT ;  /* 0x000000c2a700720c */ /* 0x000fe20003f24070 */
[----:B------:R-:W-:Y:S01]  /*3610*/  LDSM.16.M88.4 R52, [R178+0x2000] ;  /* 0x00200000b234783b */ /* 0x000fe20000000200 */
[----:B------:R-:W-:Y:S02]  /*3620*/  IADD3 R38, PT, PT, R8, -R39, -R37 ;  /* 0x8000002708267210 */ /* 0x000fe40007ffe825 */
[----:B------:R-:W-:Y:S01]  /*3630*/  IADD3 R36, PT, PT, R36, R8, -R39 ;  /* 0x0000000824247210 */ /* 0x000fe20007ffe827 */
[----:B------:R-:W4:Y:S01]  /*3640*/  LDSM.16.M88.4 R40, [R179+0x2800] ;  /* 0x00280000b328783b */ /* 0x000f220000000200 */
[----:B------:R-:W-:-:S03]  /*3650*/  LOP3.LUT R37, R26, 0x6, RZ, 0xc0, !PT ;  /* 0x000000061a257812 */ /* 0x000fc600078ec0ff */
[----:B------:R-:W-:Y:S01]  /*3660*/  LDSM.16.M88.4 R20, [R181] ;  /* 0x00000000b514783b */ /* 0x000fe20000000200 */
[----:B------:R-:W-:-:S03]  /*3670*/  IADD3 R169, PT, PT, R166, R37, RZ ;  /* 0x00000025a6a97210 */ /* 0x000fc60007ffe0ff */
[----:B------:R-:W4:Y:S01]  /*3680*/  LDSM.16.M88.4 R56, [R177+0x2000] ;  /* 0x00200000b138783b */ /* 0x000f220000000200 */
[----:B------:R-:W-:Y:S01]  /*3690*/  IADD3 R171, PT, PT, R169, R39, RZ ;  /* 0x00000027a9ab7210 */ /* 0x000fe20007ffe0ff */
[C---:B-1----:R-:W-:Y:S02]  /*36a0*/  HMMA.16816.F32 R44, R64.reuse, R12, RZ ;  /* 0x0000000c402c723c */ /* 0x042fe400000018ff */
[----:B------:R-:W1:Y:S04]  /*36b0*/  LDSM.16.M88.4 R76, [R178+0x2800] ;  /* 0x00280000b24c783b */ /* 0x000e680000000200 */
[----:B------:R-:W-:Y:S02]  /*36c0*/  LDSM.16.M88.4 R72, [R178+0x3000] ;  /* 0x00300000b248783b */ /* 0x000fe40000000200 */
        /* <DEDUP_REMOVED lines=62> */
[C---:B-----5:R-:W-:Y:S01]  /*3ab0*/  HMMA.16816.F32 R32, R64.reuse, R58, RZ ;  /* 0x0000003a4020723c */ /* 0x060fe200000018ff */
[----:B------:R-:W5:Y:S06]  /*3ac0*/  LDSM.16.M88.4 R56, [R179+0x4000] ;  /* 0x00400000b338783b */ /* 0x000f6c0000000200 */
[----:B------:R3:W1:Y:S01]  /*3ad0*/  MUFU.TANH R116, R41 ;  /* 0x0000002900747308 */ /* 0x0006620000002400 */
[C---:B--2---:R-:W-:Y:S07]  /*3ae0*/  HMMA.16816.F32 R28, R64.reuse, R52, RZ ;  /* 0x00000034401c723c */ /* 0x044fee00000018ff */
[----:B------:R2:W2:Y:S01]  /*3af0*/  MUFU.TANH R122, R68 ;  /* 0x00000044007a7308 */ /* 0x0004a20000002400 */
[----:B------:R-:W-:Y:S07]  /*3b00*/  HMMA.16816.F32 R52, R64, R54, RZ ;  /* 0x000000364034723c */ /* 0x000fee00000018ff */
[----:B------:R-:W2:Y:S01]  /*3b10*/  MUFU.TANH R0, R0 ;  /* 0x0000000000007308 */ /* 0x000ea20000002400 */
[C---:B-1----:R-:W-:Y:S01]  /*3b20*/  HMMA.16816.F32 R12, R60.reuse, R44, R12 ;  /* 0x0000002c3c0c723c */ /* 0x042fe2000000180c */
[----:B---3--:R-:W-:Y:S06]  /*3b30*/  LDSM.16.M88.4 R40, [R179+0x4800] ;  /* 0x00480000b328783b */ /* 0x008fec0000000200 */
[----:B------:R-:W1:Y:S01]  /*3b40*/  MUFU.TANH R84, R84 ;  /* 0x0000005400547308 */ /* 0x000e620000002400 */
[----:B------:R-:W-:Y:S01]  /*3b50*/  HMMA.16816.F32 R32, R60, R46, R32 ;  /* 0x0000002e3c20723c */ /* 0x000fe20000001820 */
[----:B------:R-:W3:Y:S06]  /*3b60*/  LDSM.16.M88.4 R44, [R177+0x3800] ;  /* 0x00380000b12c783b */ /* 0x000eec0000000200 */
[----:B------:R-:W1:Y:S01]  /*3b70*/  MUFU.TANH R86, R86 ;  /* 0x0000005600567308 */ /* 0x000e620000002400 */
[----:B--2---:R-:W-:Y:S07]  /*3b80*/  HMMA.16816.F32 R68, R64, R16, RZ ;  /* 0x000000104044723c */ /* 0x004fee00000018ff */
[----:B------:R-:W2:Y:S01]  /*3b90*/  MUFU.TANH R90, R90 ;  /* 0x0000005a005a7308 */ /* 0x000ea20000002400 */
        /* <DEDUP_REMOVED lines=8> */
[----:B------:R-:W4:Y:S06]  /*3c20*/  LDSM.16.M88.4 R76, [R178+0x4800] ;  /* 0x00480000b24c783b */ /* 0x000f2c0000000200 */
[----:B------:R-:W1:Y:S01]  /*3c30*/  MUFU.TANH R102, R102 ;  /* 0x0000006600667308 */ /* 0x000e620000002400 */
[----:B---3--:R-:W-:Y:S07]  /*3c40*/  HMMA.16816.F32 R12, R20, R44, R12 ;  /* 0x0000002c140c723c */ /* 0x008fee000000180c */
[----:B------:R-:W3:Y:S01]  /*3c50*/  MUFU.TANH R104, R104 ;  /* 0x0000006800687308 */ /* 0x000ee20000002400 */
[----:B------:R-:W-:Y:S07]  /*3c60*/  HMMA.16816.F32 R28, R48, R72, R28 ;  /* 0x00000048301c723c */ /* 0x000fee000000181c */
        /* <DEDUP_REMOVED lines=10> */
[----:B-----5:R-:W-:Y:S03]  /*3d10*/  HMMA.16816.F32 R28, R20, R56, R28 ;  /* 0x00000038141c723c */ /* 0x020fe6000000181c */
[-C--:B------:R-:W-:Y:S01]  /*3d20*/  FMUL.FTZ R32, R32, R10.reuse ;  /* 0x0000000a20207220 */ /* 0x080fe20000410000 */
[-C--:B------:R-:W-:Y:S01]  /*3d30*/  FMUL.FTZ R140, R33, R10.reuse ;  /* 0x0000000a218c7220 */ /* 0x080fe20000410000 */
[-C--:B------:R-:W-:Y:S01]  /*3d40*/  FMUL.FTZ R142, R34, R10.reuse ;  /* 0x0000000a228e7220 */ /* 0x080fe20000410000 */
[-C--:B------:R-:W-:Y:S01]  /*3d50*/  FMUL.FTZ R144, R35, R10.reuse ;  /* 0x0000000a23907220 */ /* 0x080fe20000410000 */
[----:B------:R2:W1:Y:S01]  /*3d60*/  MUFU.TANH R138, R32 ;  /* 0x00000020008a7308 */ /* 0x0004620000002400 */
        /* <DEDUP_REMOVED lines=18> */
[C---:B--2---:R-:W-:Y:S07]  /*3e90*/  HMMA.16816.F32 R32, R64.reuse, R44, RZ ;  /* 0x0000002c4020723c */ /* 0x044fee00000018ff */
[----:B------:R-:W2:Y:S01]  /*3ea0*/  MUFU.TANH R126, R126 ;  /* 0x0000007e007e7308 */ /* 0x000ea20000002400 */
[----:B-----5:R-:W-:Y:S01]  /*3eb0*/  HMMA.16816.F32 R28, R64, R46, RZ ;  /* 0x0000002e401c723c */ /* 0x020fe200000018ff */
[----:B------:R-:W5:Y:S02]  /*3ec0*/  LDSM.16.M88.4 R44, [R178+0x5000] ;  /* 0x00500000b22c783b */ /* 0x000f640000000200 */
[-C--:B------:R-:W-:Y:S01]  /*3ed0*/  FMUL.FTZ R52, R52, R10.reuse ;  /* 0x0000000a34347220 */ /* 0x080fe20000410000 */
[-C--:B------:R-:W-:Y:S01]  /*3ee0*/  FMUL.FTZ R154, R53, R10.reuse ;  /* 0x0000000a359a7220 */ /* 0x080fe20000410000 */
[----:B------:R-:W-:-:S02]  /*3ef0*/  FMUL.FTZ R156, R55, R10 ;  /* 0x0000000a379c7220 */ /* 0x000fc40000410000 */
[----:B------:R4:W1:Y:S01]  /*3f00*/  MUFU.TANH R152, R52 ;  /* 0x0000003400987308 */ /* 0x0008620000002400 */
[----:B------:R-:W-:Y:S01]  /*3f10*/  HMMA.16816.F32 R12, R48, R78, R12 ;  /* 0x0000004e300c723c */ /* 0x000fe2000000180c */
[----:B------:R-:W-:-:S06]  /*3f20*/  FMUL.FTZ R78, R54, R10 ;  /* 0x0000000a364e7220 */ /* 0x000fcc0000410000 */
[----:B------:R-:W2:Y:S01]  /*3f30*/  MUFU.TANH R128, R128 ;  /* 0x0000008000807308 */ /* 0x000ea20000002400 */
[----:B---3--:R-:W-:Y:S07]  /*3f40*/  HMMA.16816.F32 R32, R60, R16, R32 ;  /* 0x000000103c20723c */ /* 0x008fee0000001820 */
[----:B------:R-:W3:Y:S01]  /*3f50*/  MUFU.TANH R132, R132 ;  /* 0x0000008400847308 */ /* 0x000ee20000002400 */
[----:B-1----:R-:W-:Y:S07]  /*3f60*/  HMMA.16816.F32 R68, R20, R40, R68 ;  /* 0x000000281444723c */ /* 0x002fee0000001844 */
[----:B------:R-:W1:Y:S01]  /*3f70*/  MUFU.TANH R134, R134 ;  /* 0x0000008600867308 */ /* 0x000e620000002400 */
[----:B------:R-:W-:Y:S01]  /*3f80*/  HMMA.16816.F32 R28, R60, R18, R28 ;  /* 0x000000123c1c723c */ /* 0x000fe2000000181c */
[----:B------:R-:W2:Y:S06]  /*3f90*/  LDSM.16.M88.4 R16, [R177+0x5000] ;  /* 0x00500000b110783b */ /* 0x000eac0000000200 */
[----:B------:R-:W1:Y:S01]  /*3fa0*/  MUFU.TANH R136, R136 ;  /* 0x0000008800887308 */ /* 0x000e620000002400 */
[----:B------:R-:W-:Y:S01]  /*3fb0*/  HMMA.16816.F32 R12, R20, R42, R12 ;  /* 0x0000002a140c723c */ /* 0x000fe2000000180c */
[----:B------:R-:W3:Y:S02]  /*3fc0*/  LDSM.16.M88.4 R40, [R178+0x5800] ;  /* 0x00580000b228783b */ /* 0x000ee40000000200 */
[-C--:B------:R-:W-:Y:S01]  /*3fd0*/  FMUL.FTZ R68, R68, R10.reuse ;  /* 0x0000000a44447220 */ /* 0x080fe20000410000 */
[-C--:B------:R-:W-:Y:S01]  /*3fe0*/  FMUL.FTZ R69, R69, R10.reuse ;  /* 0x0000000a45457220 */ /* 0x080fe20000410000 */
[----:B------:R-:W-:-:S02]  /*3ff0*/  FMUL.FTZ R70, R70, R10 ;  /* 0x0000000a46467220 */ /* 0x000fc40000410000 */
[----:B------:R-:W1:Y:S01]  /*4000*/  MUFU.TANH R140, R140 ;  /* 0x0000008c008c7308 */ /* 0x000e620000002400 */
[C---:B----4-:R-:W-:Y:S07]  /*4010*/  HMMA.16816.F32 R52, R64.reuse, R72, RZ ;  /* 0x000000484034723c */ /* 0x050fee00000018ff */
[----:B------:R-:W4:Y:S01]  /*4020*/  MUFU.TANH R142, R142 ;  /* 0x0000008e008e7308 */ /* 0x000f220000002400 */
[----:B------:R-:W-:Y:S03]  /*4030*/  HMMA.16816.F32 R64, R64, R74, RZ ;  /* 0x0000004a4040723c */ /* 0x000fe600000018ff */
[-C--:B------:R-:W-:Y:S01]  /*4040*/  FMUL.FTZ R12, R12, R10.reuse ;  /* 0x0000000a0c0c7220 */ /* 0x080fe20000410000 */
[-C--:B------:R-:W-:Y:S01]  /*4050*/  FMUL.FTZ R13, R13, R10.reuse ;  /* 0x0000000a0d0d7220 */ /* 0x080fe20000410000 */
[-C--:B------:R-:W-:Y:S01]  /*4060*/  FMUL.FTZ R14, R14, R10.reuse ;  /* 0x0000000a0e0e7220 */ /* 0x080fe20000410000 */
[----:B------:R-:W-:Y:S01]  /*4070*/  FMUL.FTZ R15, R15, R10 ;  /* 0x0000000a0f0f7220 */ /* 0x000fe20000410000 */
[----:B------:R-:W1:Y:S01]  /*4080*/  MUFU.TANH R144, R144 ;  /* 0x0000009000907308 */ /* 0x000e620000002400 */
[C---:B-----5:R-:W-:Y:S07]  /*4090*/  HMMA.16816.F32 R32, R48.reuse, R44, R32 ;  /* 0x0000002c3020723c */ /* 0x060fee0000001820 */
[----:B------:R-:W1:Y:S01]  /*40a0*/  MUFU.TANH R148, R148 ;  /* 0x0000009400947308 */ /* 0x000e620000002400 */
        /* <DEDUP_REMOVED lines=9> */
[----:B--2---:R-:W-:Y:S07]  /*4140*/  HMMA.16816.F32 R28, R20, R18, R28 ;  /* 0x00000012141c723c */ /* 0x004fee000000181c */
[----:B------:R-:W2:Y:S01]  /*4150*/  MUFU.TANH R78, R78 ;  /* 0x0000004e004e7308 */ /* 0x000ea20000002400 */
[C---:B---3--:R-:W-:Y:S07]  /*4160*/  HMMA.16816.F32 R52, R48.reuse, R40, R52 ;  /* 0x000000283034723c */ /* 0x048fee0000001834 */
[----:B------:R-:W3:Y:S01]  /*4170*/  MUFU.TANH R156, R156 ;  /* 0x0000009c009c7308 */ /* 0x000ee20000002400 */
[----:B------:R-:W-:Y:S03]  /*4180*/  HMMA.16816.F32 R64, R48, R42, R64 ;  /* 0x0000002a3040723c */ /* 0x000fe60000001840 */
[-C--:B------:R-:W-:Y:S01]  /*4190*/  FMUL.FTZ R28, R28, R10.reuse ;  /* 0x0000000a1c1c7220 */ /* 0x080fe20000410000 */
[-C--:B------:R-:W-:Y:S01]  /*41a0*/  FMUL.FTZ R29, R29, R10.reuse ;  /* 0x0000000a1d1d7220 */ /* 0x080fe20000410000 */
[----:B------:R-:W-:-:S02]  /*41b0*/  FMUL.FTZ R31, R31, R10 ;  /* 0x0000000a1f1f7220 */ /* 0x000fc40000410000 */
[----:B------:R-:W1:Y:S01]  /*41c0*/  MUFU.TANH R68, R68 ;  /* 0x0000004400447308 */ /* 0x000e620000002400 */
[C---:B------:R-:W-:Y:S07]  /*41d0*/  HMMA.16816.F32 R32, R20.reuse, R16, R32 ;  /* 0x000000101420723c */ /* 0x040fee0000001820 */
[----:B------:R4:W1:Y:S01]  /*41e0*/  MUFU.TANH R16, R13 ;  /* 0x0000000d00107308 */ /* 0x0008620000002400 */
[----:B-----5:R-:W-:Y:S01]  /*41f0*/  HMMA.16816.F32 R52, R20, R44, R52 ;  /* 0x0000002c1434723c */ /* 0x020fe20000001834 */
[----:B------:R-:W-:-:S06]  /*4200*/  FMUL.FTZ R44, R30, R10 ;  /* 0x0000000a1e2c7220 */ /* 0x000fcc0000410000 */
[----:B------:R-:W1:Y:S01]  /*4210*/  MUFU.TANH R72, R69 ;  /* 0x0000004500487308 */ /* 0x000e620000002400 */
[----:B------:R-:W-:Y:S03]  /*4220*/  HMMA.16816.F32 R64, R20, R46, R64 ;  /* 0x0000002e1440723c */ /* 0x000fe60000001840 */
[-C--:B------:R-:W-:Y:S01]  /*4230*/  FMUL.FTZ R18, R32, R10.reuse ;  /* 0x0000000a20127220 */ /* 0x080fe20000410000 */
[-C--:B------:R-:W-:Y:S01]  /*4240*/  FMUL.FTZ R33, R33, R10.reuse ;  /* 0x0000000a21217220 */ /* 0x080fe20000410000 */
[-C--:B------:R-:W-:Y:S01]  /*4250*/  FMUL.FTZ R34, R34, R10.reuse ;  /* 0x0000000a22227220 */ /* 0x080fe20000410000 */
[----:B------:R-:W-:Y:S01]  /*4260*/  FMUL.FTZ R32, R35, R10 ;  /* 0x0000000a23207220 */ /* 0x000fe20000410000 */
[----:B------:R-:W1:Y:S01]  /*4270*/  MUFU.TANH R70, R70 ;  /* 0x0000004600467308 */ /* 0x000e620000002400 */
[----:B----4-:R-:W-:-:S03]  /*4280*/  IADD3 R13, PT, PT, R164, R165, RZ ;  /* 0x000000a5a40d7210 */ /* 0x010fc60007ffe0ff */
[-C--:B------:R-:W-:Y:S01]  /*4290*/  FMUL.FTZ R30, R52, R10.reuse ;  /* 0x0000000a341e7220 */ /* 0x080fe20000410000 */
[-C--:B------:R-:W-:Y:S01]  /*42a0*/  FMUL.FTZ R52, R54, R10.reuse ;  /* 0x0000000a36347220 */ /* 0x080fe20000410000 */
[-C--:B------:R-:W-:Y:S01]  /*42b0*/  FMUL.FTZ R20, R53, R10.reuse ;  /* 0x0000000a35147220 */ /* 0x080fe20000410000 */
[----:B------:R-:W-:Y:S01]  /*42c0*/  FMUL.FTZ R46, R55, R10 ;  /* 0x0000000a372e7220 */ /* 0x000fe20000410000 */
[----:B------:R-:W4:Y:S01]  /*42d0*/  MUFU.TANH R56, R56 ;  /* 0x0000003800387308 */ /* 0x000f220000002400 */
[----:B------:R-:W-:-:S03]  /*42e0*/  IADD3 R172, PT, PT, R100, R13, RZ ;  /* 0x0000000d64ac7210 */ /* 0x000fc60007ffe0ff */
[-C--:B------:R-:W-:Y:S01]  /*42f0*/  FMUL.FTZ R22, R64, R10.reuse ;  /* 0x0000000a40167220 */ /* 0x080fe20000410000 */
[-C--:B------:R-:W-:Y:S01]  /*4300*/  FMUL.FTZ R50, R65, R10.reuse ;  /* 0x0000000a41327220 */ /* 0x080fe20000410000 */
[-C--:B------:R-:W-:Y:S01]  /*4310*/  FMUL.FTZ R54, R66, R10.reuse ;  /* 0x0000000a42367220 */ /* 0x080fe20000410000 */
[----:B------:R-:W-:Y:S01]  /*4320*/  FMUL.FTZ R10, R67, R10 ;  /* 0x0000000a430a7220 */ /* 0x000fe20000410000 */
[----:B------:R-:W1:Y:S01]  /*4330*/  MUFU.TANH R12, R12 ;  /* 0x0000000c000c7308 */ /* 0x000e620000002400 */
[----:B------:R-:W-:-:S07]  /*4340*/  IADD3 R174, PT, PT, R172, 0x8, RZ ;  /* 0x00000008acae7810 */ /* 0x000fce0007ffe0ff */
        /* <DEDUP_REMOVED lines=18> */
[----:B-----5:R-:W-:-:S04]  /*4470*/  IADD3 R15, PT, PT, R206, R13, RZ ;  /* 0x0000000dce0f7210 */ /* 0x020fc80007ffe0ff */
[C---:B------:R-:W-:Y:S02]  /*4480*/  IADD3 R38, PT, PT, R15.reuse, R38, RZ ;  /* 0x000000260f267210 */ /* 0x040fe40007ffe0ff */
[----:B------:R-:W-:Y:S02]  /*4490*/  IADD3 R15, PT, PT, R15, R36, RZ ;  /* 0x000000240f0f7210 */ /* 0x000fe40007ffe0ff */
[----:B------:R-:W-:Y:S02]  /*44a0*/  IADD3 R168, PT, PT, R38, 0x8, RZ ;  /* 0x0000000826a87810 */ /* 0x000fe40007ffe0ff */
[C-C-:B------:R-:W-:Y:S02]  /*44b0*/  VIADDMNMX R211, R15.reuse, 0x1, R8.reuse, PT ;  /* 0x000000010fd37846 */ /* 0x140fe40003800108 */
[----:B------:R-:W-:Y:S01]  /*44c0*/  VIADDMNMX R210, R15, 0x9, R8, PT ;  /* 0x000000090fd27846 */ /* 0x000fe20003800108 */
[----:B------:R-:W-:Y:S06]  /*44d0*/  BAR.SYNC.DEFER_BLOCKING 0x0 ;  /* 0x0000000000007b1d */ /* 0x000fec0000010000 */
[----:B-1234-:R-:W-:Y:S05]  /*44e0*/  @!P1 BRA `(.L_x_13142) ;  /* 0x0000000800389947 */ /* 0x01efea0003800000 */
        /* <DEDUP_REMOVED lines=13> */
.L_x_13144:
        /* <DEDUP_REMOVED lines=60> */
.L_x_13145:
[----:B------:R-:W-:Y:S05]  /*4980*/  BSYNC.RECONVERGENT B0 ;  /* 0x0000000000007941 */ /* 0x000fea0003800200 */
.L_x_13143:
        /* <DEDUP_REMOVED lines=66> */
.L_x_13147:
[----:B------:R-:W-:Y:S05]  /*4db0*/  BSYNC.RECONVERGENT B0 ;  /* 0x0000000000007941 */ /* 0x000fea0003800200 */
.L_x_13146:
[----:B------:R-:W0:Y:S02]  /*4dc0*/  LDGDEPBAR ;  /* 0x00000000000079af */ /* 0x000e240000000000 */
.L_x_13142:
[----:B------:R-:W-:Y:S05]  /*4dd0*/  BSYNC.RECONVERGENT B1 ;  /* 0x0000000000017941 */ /* 0x000fea0003800200 */
.L_x_13141:
[C-C-:B------:R-:W-:Y:S01]  /*4de0*/  IADD3 R13, PT, PT, R172.reuse, -0x1, -R171.reuse ;  /* 0xffffffffac0d7810 */ /* 0x140fe20007ffe8ab */
[--C-:B------:R-:W-:Y:S01]  /*4df0*/  IMAD.IADD R6, R172, 0x1, -R171.reuse ;  /* 0x00000001ac067824 */ /* 0x100fe200078e0aab */
[----:B------:R-:W-:Y:S01]  /*4e00*/  IADD3 R8, PT, PT, R174, -0x1, -R171 ;  /* 0xffffffffae087810 */ /* 0x000fe20007ffe8ab */
[C---:B------:R-:W-:Y:S01]  /*4e10*/  VIADD R17, R169.reuse, 0x1 ;  /* 0x00000001a9117836 */ /* 0x040fe20000000000 */
[----:B------:R-:W-:Y:S01]  /*4e20*/  IABS R13, R13 ;  /* 0x0000000d000d7213 */ /* 0x000fe20000000000 */
[C---:B------:R-:W-:Y:S01]  /*4e30*/  VIADD R15, R169.reuse, 0x8 ;  /* 0x00000008a90f7836 */ /* 0x040fe20000000000 */
[----:B------:R-:W-:Y:S01]  /*4e40*/  IABS R8, R8 ;  /* 0x0000000800087213 */ /* 0x000fe20000000000 */
[C---:B------:R-:W-:Y:S01]  /*4e50*/  VIADD R29, R169.reuse, 0x21 ;  /* 0x00000021a91d7836 */ /* 0x040fe20000000000 */
[----:B------:R-:W-:Y:S01]  /*4e60*/  I2FP.F32.S32 R13, R13 ;  /* 0x0000000d000d7245 */ /* 0x000fe20000201400 */
[----:B------:R-:W-:Y:S01]  /*4e70*/  VIADD R31, R169, 0x51 ;  /* 0x00000051a91f7836 */ /* 0x000fe20000000000 */
[----:B------:R-:W-:-:S02]  /*4e80*/  ISETP.GT.AND P1, PT, R38, R17, PT ;  /* 0x000000112600720c */ /* 0x000fc40003f24270 */
[----:B------:R-:W-:Y:S01]  /*4e90*/  I2FP.F32.S32 R8, R8 ;  /* 0x0000000800087245 */ /* 0x000fe20000201400 */
[----:B------:R-:W-:Y:S01]  /*4ea0*/  FFMA.FTZ R82, -R203, R13, R82 ;  /* 0x0000000dcb527223 */ /* 0x000fe20000010152 */
[----:B------:R-:W-:Y:S01]  /*4eb0*/  VIADD R13, R6, 0xfffffff8 ;  /* 0xfffffff8060d7836 */ /* 0x000fe20000000000 */
[----:B------:R-:W-:Y:S02]  /*4ec0*/  ISETP.GE.AND P5, PT, R17, R211, PT ;  /* 0x000000d31100720c */ /* 0x000fe40003fa6270 */
[----:B------:R-:W-:Y:S01]  /*4ed0*/  FFMA.FTZ R8, -R203, R8, R86 ;  /* 0x00000008cb087223 */ /* 0x000fe20000010156 */
[----:B------:R-:W-:Y:S02]  /*4ee0*/  FSEL R49, R82, -INF , !P1 ;  /* 0xff80000052317808 */ /* 0x000fe40004800000 */
[----:B------:R-:W-:Y:S02]  /*4ef0*/  IABS R13, R13 ;  /* 0x0000000d000d7213 */ /* 0x000fe40000000000 */
[----:B------:R-:W-:-:S02]  /*4f00*/  ISETP.GT.AND P4, PT, R168, R17, PT ;  /* 0x00000011a800720c */ /* 0x000fc40003f84270 */
[----:B------:R-:W-:Y:S02]  /*4f10*/  I2FP.F32.S32 R13, R13 ;  /* 0x0000000d000d7245 */ /* 0x000fe40000201400 */
[----:B------:R-:W-:Y:S02]  /*4f20*/  ISETP.GT.AND P2, PT, R38, R15, PT ;  /* 0x0000000f2600720c */ /* 0x000fe40003f44270 */
[----:B------:R-:W-:Y:S01]  /*4f30*/  FSEL R49, R49, -INF , !P5 ;  /* 0xff80000031317808 */ /* 0x000fe20006800000 */
[----:B------:R-:W-:Y:S01]  /*4f40*/  FFMA.FTZ R88, -R203, R13, R88 ;  /* 0x0000000dcb587223 */ /* 0x000fe20000010158 */
[----:B------:R-:W-:Y:S02]  /*4f50*/  IADD3 R13, PT, PT, R172, -0x9, -R171 ;  /* 0xfffffff7ac0d7810 */ /* 0x000fe40007ffe8ab */
[----:B------:R-:W-:Y:S02]  /*4f60*/  ISETP.GE.AND P1, PT, R15, R211, PT ;  /* 0x000000d30f00720c */ /* 0x000fe40003f26270 */
[----:B------:R-:W-:-:S02]  /*4f70*/  ISETP.GT.AND P6, PT, R168, R15, PT ;  /* 0x0000000fa800720c */ /* 0x000fc40003fc4270 */
[-C--:B------:R-:W-:Y:S01]  /*4f80*/  ISETP.GE.AND P5, PT, R15, R210.reuse, PT ;  /* 0x000000d20f00720c */ /* 0x080fe20003fa6270 */
[----:B------:R-:W-:Y:S01]  /*4f90*/  VIADD R15, R169, 0x9 ;  /* 0x00000009a90f7836 */ /* 0x000fe20000000000 */
[----:B------:R-:W-:Y:S02]  /*4fa0*/  ISETP.GE.AND P3, PT, R17, R210, PT ;  /* 0x000000d21100720c */ /* 0x000fe40003f66270 */
[----:B------:R-:W-:Y:S02]  /*4fb0*/  FSEL R8, R8, -INF , !P4 ;  /* 0xff80000008087808 */ /* 0x000fe40006000000 */
[----:B------:R-:W-:Y:S02]  /*4fc0*/  FSEL R45, R88, -INF , !P2 ;  /* 0xff800000582d7808 */ /* 0x000fe40005000000 */
[----:B------:R-:W-:Y:S02]  /*4fd0*/  IABS R6, R6 ;  /* 0x0000000600067213 */ /* 0x000fe40000000000 */
[----:B------:R-:W-:-:S02]  /*4fe0*/  IABS R13, R13 ;  /* 0x0000000d000d7213 */ /* 0x000fc40000000000 */
[----:B------:R-:W-:Y:S02]  /*4ff0*/  FSEL R43, R8, -INF , !P3 ;  /* 0xff800000082b7808 */ /* 0x000fe40005800000 */
[----:B------:R-:W-:Y:S02]  /*5000*/  FSEL R45, R45, -INF , !P1 ;  /* 0xff8000002d2d7808 */ /* 0x000fe40004800000 */
[----:B------:R-:W-:Y:S02]  /*5010*/  ISETP.GT.AND P4, PT, R38, R15, PT ;  /* 0x0000000f2600720c */ /* 0x000fe40003f84270 */
[----:B------:R-:W-:Y:S02]  /*5020*/  ISETP.GE.AND P3, PT, R15, R211, PT ;  /* 0x000000d30f00720c */ /* 0x000fe40003f66270 */
[----:B------:R-:W-:Y:S02]  /*5030*/  ISETP.GT.AND P2, PT, R168, R15, PT ;  /* 0x0000000fa800720c */ /* 0x000fe40003f44270 */
[----:B------:R-:W-:-:S02]  /*5040*/  I2FP.F32.S32 R6, R6 ;  /* 0x0000000600067245 */ /* 0x000fc40000201400 */
[----:B------:R-:W-:Y:S02]  /*5050*/  I2FP.F32.S32 R13, R13 ;  /* 0x0000000d000d7245 */ /* 0x000fe40000201400 */
[----:B------:R-:W-:Y:S01]  /*5060*/  ISETP.GE.AND P1, PT, R15, R210, PT ;  /* 0x000000d20f00720c */ /* 0x000fe20003f26270 */
[C---:B------:R-:W-:Y:S01]  /*5070*/  FFMA.FTZ R92, -R203.reuse, R6, R92 ;  /* 0x00000006cb5c7223 */ /* 0x040fe2000001015c */
[--C-:B------:R-:W-:Y:S01]  /*5080*/  IADD3 R8, PT, PT, R174, -0x9, -R171.reuse ;  /* 0xfffffff7ae087810 */ /* 0x100fe20007ffe8ab */
[----:B------:R-:W-:Y:S01]  /*5090*/  FFMA.FTZ R90, -R203, R13, R90 ;  /* 0x0000000dcb5a7223 */ /* 0x000fe2000001015a */
[----:B------:R-:W-:Y:S01]  /*50a0*/  IADD3 R15, PT, PT, R172, -0x10, -R171 ;  /* 0xfffffff0ac0f7810 */ /* 0x000fe20007ffe8ab */
[----:B------:R-:W-:Y:S01]  /*50b0*/  VIADD R13, R169, 0x10 ;  /* 0x00000010a90d7836 */ /* 0x000fe20000000000 */
[----:B------:R-:W-:Y:S02]  /*50c0*/  IABS R8, R8 ;  /* 0x0000000800087213 */ /* 0x000fe40000000000 */
[----:B------:R-:W-:-:S02]  /*50d0*/  IABS R15, R15 ;  /* 0x0000000f000f7213 */ /* 0x000fc40000000000 */
[--C-:B------:R-:W-:Y:S02]  /*50e0*/  IADD3 R69, PT, PT, R174, -0x10, -R171.reuse ;  /* 0xfffffff0ae457810 */ /* 0x100fe40007ffe8ab */
[----:B------:R-:W-:Y:S02]  /*50f0*/  IADD3 R19, PT, PT, R172, -0x11, -R171 ;  /* 0xffffffefac137810 */ /* 0x000fe40007ffe8ab */
[----:B------:R-:W-:Y:S02]  /*5100*/  I2FP.F32.S32 R8, R8 ;  /* 0x0000000800087245 */ /* 0x000fe40000201400 */
[----:B------:R-:W-:Y:S02]  /*5110*/  I2FP.F32.S32 R21, R15 ;  /* 0x0000000f00157245 */ /* 0x000fe40000201400 */
[----:B------:R-:W-:Y:S01]  /*5120*/  FSEL R51, R92, -INF , !P6 ;  /* 0xff8000005c337808 */ /* 0x000fe20007000000 */
[C---:B------:R-:W-:Y:S01]  /*5130*/  FFMA.FTZ R57, -R203.reuse, R8, R94 ;  /* 0x00000008cb397223 */ /* 0x040fe2000001015e */
[----:B------:R-:W-:Y:S01]  /*5140*/  FSEL R35, R90, -INF , !P4 ;  /* 0xff8000005a237808 */ /* 0x000fe20006000000 */
[----:B------:R-:W-:Y:S01]  /*5150*/  FFMA.FTZ R21, -R203, R21, R96 ;  /* 0x00000015cb157223 */ /* 0x000fe20000010160 */
[----:B------:R-:W-:-:S02]  /*5160*/  IABS R69, R69 ;  /* 0x0000004500457213 */ /* 0x000fc40000000000 */
[----:B------:R-:W-:Y:S02]  /*5170*/  IABS R19, R19 ;  /* 0x0000001300137213 */ /* 0x000fe40000000000 */
[----:B------:R-:W-:Y:S02]  /*5180*/  FSEL R51, R51, -INF , !P5 ;  /* 0xff80000033337808 */ /* 0x000fe40006800000 */
[----:B------:R-:W-:Y:S02]  /*5190*/  FSEL R35, R35, -INF , !P3 ;  /* 0xff80000023237808 */ /* 0x000fe40005800000 */
[----:B------:R-:W-:Y:S02]  /*51a0*/  ISETP.GT.AND P6, PT, R38, R13, PT ;  /* 0x0000000d2600720c */ /* 0x000fe40003fc4270 */
[----:B------:R-:W-:Y:S02]  /*51b0*/  ISETP.GE.AND P5, PT, R13, R211, PT ;  /* 0x000000d30d00720c */ /* 0x000fe40003fa6270 */
[----:B------:R-:W-:-:S02]  /*51c0*/  ISETP.GT.AND P4, PT, R168, R13, PT ;  /* 0x0000000da800720c */ /* 0x000fc40003f84270 */
[----:B------:R-:W-:Y:S01]  /*51d0*/  ISETP.GE.AND P3, PT, R13, R210, PT ;  /* 0x000000d20d00720c */ /* 0x000fe20003f66270 */
[----:B------:R-:W-:Y:S01]  /*51e0*/  VIADD R13, R169, 0x11 ;  /* 0x00000011a90d7836 */ /* 0x000fe20000000000 */
[----:B------:R-:W-:Y:S02]  /*51f0*/  I2FP.F32.S32 R69, R69 ;  /* 0x0000004500457245 */ /* 0x000fe40000201400 */
[----:B------:R-:W-:Y:S02]  /*5200*/  I2FP.F32.S32 R19, R19 ;  /* 0x0000001300137245 */ /* 0x000fe40000201400 */
[--C-:B-1----:R-:W-:Y:S01]  /*5210*/  IADD3 R61, PT, PT, R174, -0x11, -R171.reuse ;  /* 0xffffffefae3d7810 */ /* 0x102fe20007ffe8ab */
[C---:B------:R-:W-:Y:S01]  /*5220*/  FFMA.FTZ R69, -R203.reuse, R69, R102 ;  /* 0x00000045cb457223 */ /* 0x040fe20000010166 */
[----:B------:R-:W-:Y:S01]  /*5230*/  IADD3 R17, PT, PT, R172, -0x18, -R171 ;  /* 0xffffffe8ac117810 */ /* 0x000fe20007ffe8ab */
[----:B------:R-:W-:Y:S01]  /*5240*/  FFMA.FTZ R19, -R203, R19, R98 ;  /* 0x00000013cb137223 */ /* 0x000fe20000010162 */
[----:B------:R-:W-:-:S02]  /*5250*/  FSEL R57, R57, -INF , !P2 ;  /* 0xff80000039397808 */ /* 0x000fc40005000000 */
[----:B------:R-:W-:Y:S02]  /*5260*/  FSEL R21, R21, -INF , !P6 ;  /* 0xff80000015157808 */ /* 0x000fe40007000000 */
[----:B------:R-:W-:Y:S02]  /*5270*/  IABS R61, R61 ;  /* 0x0000003d003d7213 */ /* 0x000fe40000000000 */
[----:B------:R-:W-:Y:S02]  /*5280*/  IABS R17, R17 ;  /* 0x0000001100117213 */ /* 0x000fe40000000000 */
[----:B------:R-:W-:Y:S02]  /*5290*/  ISETP.GT.AND P2, PT, R38, R13, PT ;  /* 0x0000000d2600720c */ /* 0x000fe40003f44270 */
[--C-:B------:R-:W-:Y:S02]  /*52a0*/  IADD3 R33, PT, PT, R174, -0x18, -R171.reuse ;  /* 0xffffffe8ae217810 */ /* 0x100fe40007ffe8ab */
[----:B------:R-:W-:-:S02]  /*52b0*/  IADD3 R15, PT, PT, R172, -0x19, -R171 ;  /* 0xffffffe7ac0f7810 */ /* 0x000fc40007ffe8ab */
[----:B------:R-:W-:Y:S02]  /*52c0*/  FSEL R57, R57, -INF , !P1 ;  /* 0xff80000039397808 */ /* 0x000fe40004800000 */
[----:B------:R-:W-:Y:S02]  /*52d0*/  FSEL R21, R21, -INF , !P5 ;  /* 0xff80000015157808 */ /* 0x000fe40006800000 */
[C---:B------:R-:W-:Y:S02]  /*52e0*/  ISETP.GE.AND P1, PT, R13.reuse, R211, PT ;  /* 0x000000d30d00720c */ /* 0x040fe40003f26270 */
[----:B------:R-:W-:Y:S02]  /*52f0*/  ISETP.GT.AND P6, PT, R168, R13, PT ;  /* 0x0000000da800720c */ /* 0x000fe40003fc4270 */
[----:B------:R-:W-:Y:S01]  /*5300*/  ISETP.GE.AND P5, PT, R13, R210, PT ;  /* 0x000000d20d00720c */ /* 0x000fe20003fa6270 */
[----:B------:R-:W-:Y:S01]  /*5310*/  VIADD R13, R169, 0x18 ;  /* 0x00000018a90d7836 */ /* 0x000fe20000000000 */
[----:B------:R-:W-:-:S02]  /*5320*/  I2FP.F32.S32 R61, R61 ;  /* 0x0000003d003d7245 */ /* 0x000fc40000201400 */
[----:B------:R-:W-:Y:S02]  /*5330*/  I2FP.F32.S32 R17, R17 ;  /* 0x0000001100117245 */ /* 0x000fe40000201400 */
[----:B------:R-:W-:Y:S01]  /*5340*/  FSEL R69, R69, -INF , !P4 ;  /* 0xff80000045457808 */ /* 0x000fe20006000000 */
[----:B------:R-:W-:Y:S01]  /*5350*/  FFMA.FTZ R61, -R203, R61, R104 ;  /* 0x0000003dcb3d7223 */ /* 0x000fe20000010168 */
[----:B------:R-:W-:Y:S01]  /*5360*/  FSEL R19, R19, -INF , !P2 ;  /* 0xff80000013137808 */ /* 0x000fe20005000000 */
[----:B------:R-:W-:Y:S01]  /*5370*/  FFMA.FTZ R17, -R203, R17, R106 ;  /* 0x00000011cb117223 */ /* 0x000fe2000001016a */
[----:B------:R-:W-:Y:S02]  /*5380*/  IABS R33, R33 ;  /* 0x0000002100217213 */ /* 0x000fe40000000000 */
[----:B------:R-:W-:Y:S02]  /*5390*/  IABS R15, R15 ;  /* 0x0000000f000f7213 */ /* 0x000fe40000000000 */
[----:B------:R-:W-:-:S02]  /*53a0*/  FSEL R69, R69, -INF , !P3 ;  /* 0xff80000045457808 */ /* 0x000fc40005800000 */
        /* <DEDUP_REMOVED lines=12> */
[----:B------:R-:W-:Y:S02]  /*5470*/  ISETP.GT.AND P6, PT, R38, R13, PT ;  /* 0x0000000d2600720c */ /* 0x000fe40003fc4270 */
[--C-:B------:R-:W-:Y:S02]  /*5480*/  IADD3 R23, PT, PT, R174, -0x19, -R171.reuse ;  /* 0xffffffe7ae177810 */ /* 0x100fe40007ffe8ab */
[----:B------:R-:W-:-:S02]  /*5490*/  IADD3 R67, PT, PT, R172, -0x20, -R171 ;  /* 0xffffffe0ac437810 */ /* 0x000fc40007ffe8ab */
[----:B--2---:R-:W-:Y:S02]  /*54a0*/  IADD3 R27, PT, PT, R172, -0x21, -R171 ;  /* 0xffffffdfac1b7810 */ /* 0x004fe40007ffe8ab */
[----:B------:R-:W-:Y:S02]  /*54b0*/  FSEL R61, R61, -INF , !P5 ;  /* 0xff8000003d3d7808 */ /* 0x000fe40006800000 */
[----:B------:R-:W-:Y:S02]  /*54c0*/  FSEL R17, R17, -INF , !P3 ;  /* 0xff80000011117808 */ /* 0x000fe40005800000 */
[C---:B------:R-:W-:Y:S02]  /*54d0*/  ISETP.GE.AND P5, PT, R13.reuse, R211, PT ;  /* 0x000000d30d00720c */ /* 0x040fe40003fa6270 */
[----:B------:R-:W-:Y:S02]  /*54e0*/  ISETP.GT.AND P4, PT, R168, R13, PT ;  /* 0x0000000da800720c */ /* 0x000fe40003f84270 */
[----:B------:R-:W-:Y:S01]  /*54f0*/  ISETP.GE.AND P3, PT, R13, R210, PT ;  /* 0x000000d20d00720c */ /* 0x000fe20003f66270 */
[----:B------:R-:W-:Y:S01]  /*5500*/  VIADD R13, R169, 0x20 ;  /* 0x00000020a90d7836 */ /* 0x000fe20000000000 */
[----:B------:R-:W-:-:S02]  /*5510*/  IABS R23, R23 ;  /* 0x0000001700177213 */ /* 0x000fc40000000000 */
[----:B------:R-:W-:Y:S02]  /*5520*/  FSEL R33, R33, -INF , !P2 ;  /* 0xff80000021217808 */ /* 0x000fe40005000000 */
[----:B------:R-:W-:Y:S02]  /*5530*/  IABS R67, R67 ;  /* 0x0000004300437213 */ /* 0x000fe40000000000 */
[----:B------:R-:W-:Y:S02]  /*5540*/  FSEL R15, R15, -INF , !P6 ;  /* 0xff8000000f0f7808 */ /* 0x000fe40007000000 */
[----:B------:R-:W-:Y:S02]  /*5550*/  IABS R27, R27 ;  /* 0x0000001b001b7213 */ /* 0x000fe40000000000 */
[----:B------:R-:W-:Y:S02]  /*5560*/  FSEL R33, R33, -INF , !P1 ;  /* 0xff80000021217808 */ /* 0x000fe40004800000 */
[----:B------:R-:W-:-:S02]  /*5570*/  I2FP.F32.S32 R23, R23 ;  /* 0x0000001700177245 */ /* 0x000fc40000201400 */
[----:B------:R-:W-:Y:S02]  /*5580*/  I2FP.F32.S32 R67, R67 ;  /* 0x0000004300437245 */ /* 0x000fe40000201400 */
[----:B------:R-:W-:Y:S01]  /*5590*/  FSEL R15, R15, -INF , !P5 ;  /* 0xff8000000f0f7808 */ /* 0x000fe20006800000 */
[C---:B------:R-:W-:Y:S01]  /*55a0*/  FFMA.FTZ R23, -R203.reuse, R23, R112 ;  /* 0x00000017cb177223 */ /* 0x040fe20000010170 */
[----:B------:R-:W-:Y:S01]  /*55b0*/  ISETP.GT.AND P2, PT, R38, R13, PT ;  /* 0x0000000d2600720c */ /* 0x000fe20003f44270 */
[----:B------:R-:W-:Y:S01]  /*55c0*/  FFMA.FTZ R67, -R203, R67, R114 ;  /* 0x00000043cb437223 */ /* 0x000fe20000010172 */
[C---:B------:R-:W-:Y:S02]  /*55d0*/  ISETP.GE.AND P1, PT, R13.reuse, R211, PT ;  /* 0x000000d30d00720c */ /* 0x040fe40003f26270 */
[----:B------:R-:W-:Y:S02]  /*55e0*/  ISETP.GT.AND P6, PT, R168, R13, PT ;  /* 0x0000000da800720c */ /* 0x000fe40003fc4270 */
[----:B------:R-:W-:-:S02]  /*55f0*/  ISETP.GE.AND P5, PT, R13, R210, PT ;  /* 0x000000d20d00720c */ /* 0x000fc40003fa6270 */
[----:B------:R-:W-:Y:S02]  /*5600*/  I2FP.F32.S32 R27, R27 ;  /* 0x0000001b001b7245 */ /* 0x000fe40000201400 */
[C-C-:B------:R-:W-:Y:S02]  /*5610*/  IADD3 R13, PT, PT, R174.reuse, -0x20, -R171.reuse ;  /* 0xffffffe0ae0d7810 */ /* 0x140fe40007ffe8ab */
[--C-:B------:R-:W-:Y:S01]  /*5620*/  IADD3 R8, PT, PT, R174, -0x21, -R171.reuse ;  /* 0xffffffdfae087810 */ /* 0x100fe20007ffe8ab */
[----:B------:R-:W-:Y:S01]  /*5630*/  FFMA.FTZ R116, -R203, R27, R116 ;  /* 0x0000001bcb747223 */ /* 0x000fe20000010174 */
[----:B------:R-:W-:Y:S02]  /*5640*/  IABS R13, R13 ;  /* 0x0000000d000d7213 */ /* 0x000fe40000000000 */
[----:B------:R-:W-:Y:S02]  /*5650*/  IADD3 R27, PT, PT, R172, -0x28, -R171 ;  /* 0xffffffd8ac1b7810 */ /* 0x000fe40007ffe8ab */
[----:B------:R-:W-:-:S02]  /*5660*/  FSEL R23, R23, -INF , !P4 ;  /* 0xff80000017177808 */ /* 0x000fc40006000000 */
[----:B------:R-:W-:Y:S02]  /*5670*/  FSEL R67, R67, -INF , !P2 ;  /* 0xff80000043437808 */ /* 0x000fe40005000000 */
[----:B------:R-:W-:Y:S02]  /*5680*/  I2FP.F32.S32 R13, R13 ;  /* 0x0000000d000d7245 */ /* 0x000fe40000201400 */
[----:B------:R-:W-:Y:S02]  /*5690*/  IABS R8, R8 ;  /* 0x0000000800087213 */ /* 0x000fe40000000000 */
[----:B------:R-:W-:Y:S01]  /*56a0*/  IABS R27, R27 ;  /* 0x0000001b001b7213 */ /* 0x000fe20000000000 */
[----:B------:R-:W-:Y:S01]  /*56b0*/  FFMA.FTZ R13, -R203, R13, R118 ;  /* 0x0000000dcb0d7223 */ /* 0x000fe20000010176 */
[----:B------:R-:W-:Y:S02]  /*56c0*/  FSEL R23, R23, -INF , !P3 ;  /* 0xff80000017177808 */ /* 0x000fe40005800000 */
[----:B------:R-:W-:-:S02]  /*56d0*/  FSEL R67, R67, -INF , !P1 ;  /* 0xff80000043437808 */ /* 0x000fc40004800000 */
[----:B------:R-:W-:Y:S02]  /*56e0*/  ISETP.GT.AND P4, PT, R38, R29, PT ;  /* 0x0000001d2600720c */ /* 0x000fe40003f84270 */
[C---:B------:R-:W-:Y:S02]  /*56f0*/  ISETP.GE.AND P3, PT, R29.reuse, R211, PT ;  /* 0x000000d31d00720c */ /* 0x040fe40003f66270 */
[----:B------:R-:W-:Y:S02]  /*5700*/  ISETP.GT.AND P2, PT, R168, R29, PT ;  /* 0x0000001da800720c */ /* 0x000fe40003f44270 */
[----:B------:R-:W-:Y:S01]  /*5710*/  ISETP.GE.AND P1, PT, R29, R210, PT ;  /* 0x000000d21d00720c */ /* 0x000fe20003f26270 */
[----:B------:R-:W-:Y:S01]  /*5720*/  VIADD R29, R169, 0x28 ;  /* 0x00000028a91d7836 */ /* 0x000fe20000000000 */
[----:B------:R-:W-:Y:S02]  /*5730*/  I2FP.F32.S32 R8, R8 ;  /* 0x0000000800087245 */ /* 0x000fe40000201400 */
[----:B------:R-:W-:-:S02]  /*5740*/  I2FP.F32.S32 R27, R27 ;  /* 0x0000001b001b7245 */ /* 0x000fc40000201400 */
[----:B------:R-:W-:Y:S01]  /*5750*/  FSEL R13, R13, -INF , !P6 ;  /* 0xff8000000d0d7808 */ /* 0x000fe20007000000 */
[C---:B------:R-:W-:Y:S01]  /*5760*/  FFMA.FTZ R120, -R203.reuse, R8, R120 ;  /* 0x00000008cb787223 */ /* 0x040fe20000010178 */
[----:B------:R-:W-:Y:S01]  /*5770*/  ISETP.GT.AND P6, PT, R38, R29, PT ;  /* 0x0000001d2600720c */ /* 0x000fe20003fc4270 */
[----:B------:R-:W-:Y:S01]  /*5780*/  FFMA.FTZ R122, -R203, R27, R122 ;  /* 0x0000001bcb7a7223 */ /* 0x000fe2000001017a */
[----:B------:R-:W-:Y:S01]  /*5790*/  FSEL R13, R13, -INF , !P5 ;  /* 0xff8000000d0d7808 */ /* 0x000fe20006800000 */
[----:B------:R-:W-:Y:S01]  /*57a0*/  VIADD R27, R169, 0x29 ;  /* 0x00000029a91b7836 */ /* 0x000fe20000000000 */
[----:B------:R-:W-:Y:S02]  /*57b0*/  ISETP.GE.AND P5, PT, R29, R211, PT ;  /* 0x000000d31d00720c */ /* 0x000fe40003fa6270 */
[----:B------:R-:W-:Y:S02]  /*57c0*/  FSEL R227, R120, -INF , !P2 ;  /* 0xff80000078e37808 */ /* 0x000fe40005000000 */
[----:B------:R-:W-:-:S02]  /*57d0*/  FSEL R223, R122, -INF , !P6 ;  /* 0xff8000007adf7808 */ /* 0x000fc40007000000 */
[----:B------:R-:W-:Y:S02]  /*57e0*/  IADD3 R8, PT, PT, R174, -0x28, -R171 ;  /* 0xffffffd8ae087810 */ /* 0x000fe40007ffe8ab */
[----:B------:R-:W-:Y:S02]  /*57f0*/  FSEL R227, R227, -INF , !P1 ;  /* 0xff800000e3e37808 */ /* 0x000fe40004800000 */
[----:B------:R-:W-:Y:S02]  /*5800*/  FSEL R223, R223, -INF , !P5 ;  /* 0xff800000dfdf7808 */ /* 0x000fe40006800000 */
[----:B------:R-:W-:Y:S02]  /*5810*/  IABS R8, R8 ;  /* 0x0000000800087213 */ /* 0x000fe40000000000 */
[----:B------:R-:W-:Y:S02]  /*5820*/  ISETP.GT.AND P2, PT, R38, R27, PT ;  /* 0x0000001b2600720c */ /* 0x000fe40003f44270 */
[----:B------:R-:W-:-:S02]  /*5830*/  ISETP.GE.AND P1, PT, R27, R211, PT ;  /* 0x000000d31b00720c */ /* 0x000fc40003f26270 */
[----:B------:R-:W-:Y:S02]  /*5840*/  ISETP.GT.AND P6, PT, R168, R27, PT ;  /* 0x0000001ba800720c */ /* 0x000fe40003fc4270 */
[----:B------:R-:W-:Y:S02]  /*5850*/  ISETP.GE.AND P5, PT, R27, R210, PT ;  /* 0x000000d21b00720c */ /* 0x000fe40003fa6270 */
[--C-:B------:R-:W-:Y:S02]  /*5860*/  IADD3 R59, PT, PT, R174, -0x29, -R171.reuse ;  /* 0xffffffd7ae3b7810 */ /* 0x100fe40007ffe8ab */
[----:B------:R-:W-:Y:S02]  /*5870*/  IADD3 R27, PT, PT, R172, -0x30, -R171 ;  /* 0xffffffd0ac1b7810 */ /* 0x000fe40007ffe8ab */
[----:B------:R-:W-:Y:S02]  /*5880*/  FSEL R221, R116, -INF , !P4 ;  /* 0xff80000074dd7808 */ /* 0x000fe40006000000 */
[----:B------:R-:W-:-:S02]  /*5890*/  I2FP.F32.S32 R8, R8 ;  /* 0x0000000800087245 */ /* 0x000fc40000201400 */
[----:B------:R-:W-:Y:S02]  /*58a0*/  IABS R59, R59 ;  /* 0x0000003b003b7213 */ /* 0x000fe40000000000 */
[----:B------:R-:W-:Y:S01]  /*58b0*/  IABS R27, R27 ;  /* 0x0000001b001b7213 */ /* 0x000fe20000000000 */
[----:B------:R-:W-:Y:S01]  /*58c0*/  FFMA.FTZ R126, -R203, R8, R126 ;  /* 0x00000008cb7e7223 */ /* 0x000fe2000001017e */
[----:B------:R-:W-:Y:S02]  /*58d0*/  FSEL R221, R221, -INF , !P3 ;  /* 0xff800000dddd7808 */ /* 0x000fe40005800000 */
[----:B------:R-:W-:Y:S02]  /*58e0*/  ISETP.GT.AND P4, PT, R168, R29, PT ;  /* 0x0000001da800720c */ /* 0x000fe40003f84270 */
[----:B------:R-:W-:Y:S01]  /*58f0*/  ISETP.GE.AND P3, PT, R29, R210, PT ;  /* 0x000000d21d00720c */ /* 0x000fe20003f66270 */
[----:B------:R-:W-:Y:S01]  /*5900*/  VIADD R29, R169, 0x30 ;  /* 0x00000030a91d7836 */ /* 0x000fe20000000000 */
[----:B------:R-:W-:-:S02]  /*5910*/  I2FP.F32.S32 R59, R59 ;  /* 0x0000003b003b7245 */ /* 0x000fc40000201400 */
[----:B------:R-:W-:Y:S02]  /*5920*/  I2FP.F32.S32 R27, R27 ;  /* 0x0000001b001b7245 */ /* 0x000fe40000201400 */
[----:B------:R-:W-:Y:S01]  /*5930*/  IADD3 R107, PT, PT, R172, -0x29, -R171 ;  /* 0xffffffd7ac6b7810 */ /* 0x000fe20007ffe8ab */
[C---:B------:R-:W-:Y:S01]  /*5940*/  FFMA.FTZ R59, -R203.reuse, R59, R128 ;  /* 0x0000003bcb3b7223 */ /* 0x040fe20000010180 */
[----:B------:R-:W-:Y:S01]  /*5950*/  FSEL R225, R126, -INF , !P4 ;  /* 0xff8000007ee17808 */ /* 0x000fe20006000000 */
[----:B------:R-:W-:Y:S01]  /*5960*/  FFMA.FTZ R130, -R203, R27, R130 ;  /* 0x0000001bcb827223 */ /* 0x000fe20000010182 */
[----:B------:R-:W-:Y:S01]  /*5970*/  IABS R107, R107 ;  /* 0x0000006b006b7213 */ /* 0x000fe20000000000 */
[----:B------:R-:W-:Y:S01]  /*5980*/  VIADD R27, R169, 0x31 ;  /* 0x00000031a91b7836 */ /* 0x000fe20000000000 */
[----:B------:R-:W-:Y:S02]  /*5990*/  ISETP.GT.AND P4, PT, R38, R29, PT ;  /* 0x0000001d2600720c */ /* 0x000fe40003f84270 */
[----:B------:R-:W-:-:S02]  /*59a0*/  I2FP.F32.S32 R107, R107 ;  /* 0x0000006b006b7245 */ /* 0x000fc40000201400 */
[----:B------:R-:W-:Y:S02]  /*59b0*/  FSEL R225, R225, -INF , !P3 ;  /* 0xff800000e1e17808 */ /* 0x000fe40005800000 */
[----:B------:R-:W-:Y:S01]  /*59c0*/  ISETP.GE.AND P3, PT, R29, R211, PT ;  /* 0x000000d31d00720c */ /* 0x000fe20003f66270 */
[----:B------:R-:W-:Y:S01]  /*59d0*/  FFMA.FTZ R107, -R203, R107, R124 ;  /* 0x0000006bcb6b7223 */ /* 0x000fe2000001017c */
        /* <DEDUP_REMOVED lines=8> */
[----:B------:R-:W-:Y:S02]  /*5a60*/  ISETP.GT.AND P4, PT, R168, R27, PT ;  /* 0x0000001ba800720c */ /* 0x000fe40003f84270 */
[----:B------:R-:W-:-:S02]  /*5a70*/  ISETP.GE.AND P3, PT, R27, R210, PT ;  /* 0x000000d21b00720c */ /* 0x000fc40003f66270 */
[--C-:B------:R-:W-:Y:S02]  /*5a80*/  IADD3 R8, PT, PT, R174, -0x31, -R171.reuse ;  /* 0xffffffcfae087810 */ /* 0x100fe40007ffe8ab */
[----:B------:R-:W-:Y:S02]  /*5a90*/  IADD3 R27, PT, PT, R172, -0x38, -R171 ;  /* 0xffffffc8ac1b7810 */ /* 0x000fe40007ffe8ab */
[----:B------:R-:W-:Y:S02]  /*5aa0*/  FSEL R107, R107, -INF , !P2 ;  /* 0xff8000006b6b7808 */ /* 0x000fe40005000000 */
[----:B------:R-:W-:Y:S02]  /*5ab0*/  I2FP.F32.S32 R117, R117 ;  /* 0x0000007500757245 */ /* 0x000fe40000201400 */
[----:B------:R-:W-:Y:S02]  /*5ac0*/  IABS R8, R8 ;  /* 0x0000000800087213 */ /* 0x000fe40000000000 */
[----:B------:R-:W-:Y:S01]  /*5ad0*/  IABS R27, R27 ;  /* 0x0000001b001b7213 */ /* 0x000fe20000000000 */
[----:B------:R-:W-:Y:S01]  /*5ae0*/  FFMA.FTZ R117, -R203, R117, R134 ;  /* 0x00000075cb757223 */ /* 0x000fe20000010186 */
[----:B------:R-:W-:-:S02]  /*5af0*/  FSEL R107, R107, -INF , !P1 ;  /* 0xff8000006b6b7808 */ /* 0x000fc40004800000 */
[----:B------:R-:W-:Y:S02]  /*5b00*/  ISETP.GT.AND P2, PT, R168, R29, PT ;  /* 0x0000001da800720c */ /* 0x000fe40003f44270 */
        /* <DEDUP_REMOVED lines=8> */
[----:B------:R-:W-:Y:S01]  /*5b90*/  IABS R125, R125 ;  /* 0x0000007d007d7213 */ /* 0x000fe20000000000 */
[----:B------:R-:W-:Y:S01]  /*5ba0*/  VIADD R27, R169, 0x39 ;  /* 0x00000039a91b7836 */ /* 0x000fe20000000000 */
[----:B------:R-:W-:-:S02]  /*5bb0*/  ISETP.GT.AND P2, PT, R38, R29, PT ;  /* 0x0000001d2600720c */ /* 0x000fc40003f44270 */
[----:B------:R-:W-:Y:S02]  /*5bc0*/  I2FP.F32.S32 R125, R125 ;  /* 0x0000007d007d7245 */ /* 0x000fe40000201400 */
[----:B------:R-:W-:Y:S02]  /*5bd0*/  FSEL R117, R117, -INF , !P1 ;  /* 0xff80000075757808 */ /* 0x000fe40004800000 */
[----:B------:R-:W-:Y:S01]  /*5be0*/  ISETP.GE.AND P1, PT, R29, R211, PT ;  /* 0x000000d31d00720c */ /* 0x000fe20003f26270 */
[----:B------:R-:W-:Y:S01]  /*5bf0*/  FFMA.FTZ R125, -R203, R125, R132 ;  /* 0x0000007dcb7d7223 */ /* 0x000fe20000010184 */
[----:B------:R-:W-:Y:S02]  /*5c00*/  FSEL R219, R136, -INF , !P4 ;  /* 0xff80000088db7808 */ /* 0x000fe40006000000 */
[----:B------:R-:W-:Y:S02]  /*5c10*/  FSEL R173, R138, -INF , !P2 ;  /* 0xff8000008aad7808 */ /* 0x000fe40005000000 */
[----:B------:R-:W-:-:S02]  /*5c20*/  IADD3 R8, PT, PT, R174, -0x38, -R171 ;  /* 0xffffffc8ae087810 */ /* 0x000fc40007ffe8ab */
[----:B------:R-:W-:Y:S02]  /*5c30*/  FSEL R219, R219, -INF , !P3 ;  /* 0xff800000dbdb7808 */ /* 0x000fe40005800000 */
[----:B------:R-:W-:Y:S02]  /*5c40*/  FSEL R173, R173, -INF , !P1 ;  /* 0xff800000adad7808 */ /* 0x000fe40004800000 */
[----:B------:R-:W-:Y:S02]  /*5c50*/  IABS R8, R8 ;  /* 0x0000000800087213 */ /* 0x000fe40000000000 */
[----:B------:R-:W-:Y:S02]  /*5c60*/  ISETP.GT.AND P4, PT, R38, R27, PT ;  /* 0x0000001b2600720c */ /* 0x000fe40003f84270 */
[----:B------:R-:W-:Y:S02]  /*5c70*/  ISETP.GE.AND P3, PT, R27, R211, PT ;  /* 0x000000d31b00720c */ /* 0x000fe40003f66270 */
[----:B------:R-:W-:-:S02]  /*5c80*/  ISETP.GT.AND P2, PT, R168, R27, PT ;  /* 0x0000001ba800720c */ /* 0x000fc40003f44270 */
[----:B------:R-:W-:Y:S02]  /*5c90*/  ISETP.GE.AND P1, PT, R27, R210, PT ;  /* 0x000000d21b00720c */ /* 0x000fe40003f26270 */
[--C-:B------:R-:W-:Y:S02]  /*5ca0*/  IADD3 R115, PT, PT, R174, -0x39, -R171.reuse ;  /* 0xffffffc7ae737810 */ /* 0x100fe40007ffe8ab */
[----:B------:R-:W-:Y:S02]  /*5cb0*/  IADD3 R27, PT, PT, R172, -0x40, -R171 ;  /* 0xffffffc0ac1b7810 */ /* 0x000fe40007ffe8ab */
[----:B------:R-:W-:Y:S02]  /*5cc0*/  FSEL R125, R125, -INF , !P6 ;  /* 0xff8000007d7d7808 */ /* 0x000fe40007000000 */
[----:B------:R-:W-:Y:S02]  /*5cd0*/  I2FP.F32.S32 R8, R8 ;  /* 0x0000000800087245 */ /* 0x000fe40000201400 */
[----:B------:R-:W-:-:S02]  /*5ce0*/  IABS R115, R115 ;  /* 0x0000007300737213 */ /* 0x000fc40000000000 */
[----:B------:R-:W-:Y:S01]  /*5cf0*/  IABS R27, R27 ;  /* 0x0000001b001b7213 */ /* 0x000fe20000000000 */
[----:B------:R-:W-:Y:S01]  /*5d00*/  FFMA.FTZ R142, -R203, R8, R142 ;  /* 0x00000008cb8e7223 */ /* 0x000fe2000001018e */
[----:B------:R-:W-:Y:S02]  /*5d10*/  FSEL R125, R125, -INF , !P5 ;  /* 0xff8000007d7d7808 */ /* 0x000fe40006800000 */
[----:B------:R-:W-:Y:S02]  /*5d20*/  ISETP.GT.AND P6, PT, R168, R29, PT ;  /* 0x0000001da800720c */ /* 0x000fe40003fc4270 */
[----:B------:R-:W-:Y:S01]  /*5d30*/  ISETP.GE.AND P5, PT, R29, R210, PT ;  /* 0x000000d21d00720c */ /* 0x000fe20003fa6270 */
[----:B------:R-:W-:Y:S01]  /*5d40*/  VIADD R29, R169, 0x40 ;  /* 0x00000040a91d7836 */ /* 0x000fe20000000000 */
[----:B------:R-:W-:Y:S02]  /*5d50*/  I2FP.F32.S32 R115, R115 ;  /* 0x0000007300737245 */ /* 0x000fe40000201400 */
[----:B------:R-:W-:-:S02]  /*5d60*/  I2FP.F32.S32 R27, R27 ;  /* 0x0000001b001b7245 */ /* 0x000fc40000201400 */
[--C-:B------:R-:W-:Y:S01]  /*5d70*/  IADD3 R129, PT, PT, R172, -0x39, -R171.reuse ;  /* 0xffffffc7ac817810 */ /* 0x100fe20007ffe8ab */
[C---:B------:R-:W-:Y:S01]  /*5d80*/  FFMA.FTZ R115, -R203.reuse, R115, R144 ;  /* 0x00000073cb737223 */ /* 0x040fe20000010190 */
[----:B------:R-:W-:Y:S01]  /*5d90*/  IADD3 R8, PT, PT, R174, -0x40, -R171 ;  /* 0xffffffc0ae087810 */ /* 0x000fe20007ffe8ab */
[----:B------:R-:W-:Y:S01]  /*5da0*/  FFMA.FTZ R146, -R203, R27, R146 ;  /* 0x0000001bcb927223 */ /* 0x000fe20000010192 */
[----:B------:R-:W-:Y:S01]  /*5db0*/  IABS R129, R129 ;  /* 0x0000008100817213 */ /* 0x000fe20000000000 */
[----:B------:R-:W-:Y:S01]  /*5dc0*/  VIADD R27, R169, 0x41 ;  /* 0x00000041a91b7836 */ /* 0x000fe20000000000 */
[----:B------:R-:W-:Y:S02]  /*5dd0*/  FSEL R197, R142, -INF , !P6 ;  /* 0xff8000008ec57808 */ /* 0x000fe40007000000 */
[----:B------:R-:W-:Y:S02]  /*5de0*/  ISETP.GT.AND P6, PT, R38, R29, PT ;  /* 0x0000001d2600720c */ /* 0x000fe40003fc4270 */
[----:B------:R-:W-:-:S02]  /*5df0*/  IABS R8, R8 ;  /* 0x0000000800087213 */ /* 0x000fc40000000000 */
[----:B------:R-:W-:Y:S02]  /*5e00*/  I2FP.F32.S32 R129, R129 ;  /* 0x0000008100817245 */ /* 0x000fe40000201400 */
[----:B------:R-:W-:Y:S02]  /*5e10*/  FSEL R197, R197, -INF , !P5 ;  /* 0xff800000c5c57808 */ /* 0x000fe40006800000 */
[----:B------:R-:W-:Y:S01]  /*5e20*/  ISETP.GE.AND P5, PT, R29, R211, PT ;  /* 0x000000d31d00720c */ /* 0x000fe20003fa6270 */
[----:B------:R-:W-:Y:S01]  /*5e30*/  FFMA.FTZ R129, -R203, R129, R140 ;  /* 0x00000081cb817223 */ /* 0x000fe2000001018c */
[----:B------:R-:W-:Y:S02]  /*5e40*/  FSEL R115, R115, -INF , !P2 ;  /* 0xff80000073737808 */ /* 0x000fe40005000000 */
[----:B------:R-:W-:Y:S02]  /*5e50*/  FSEL R159, R146, -INF , !P6 ;  /* 0xff800000929f7808 */ /* 0x000fe40007000000 */
[----:B------:R-:W-:-:S02]  /*5e60*/  I2FP.F32.S32 R8, R8 ;  /* 0x0000000800087245 */ /* 0x000fc40000201400 */
[----:B------:R-:W-:Y:S02]  /*5e70*/  FSEL R115, R115, -INF , !P1 ;  /* 0xff80000073737808 */ /* 0x000fe40004800000 */
[----:B------:R-:W-:Y:S01]  /*5e80*/  FSEL R159, R159, -INF , !P5 ;  /* 0xff8000009f9f7808 */ /* 0x000fe20006800000 */
[----:B------:R-:W-:Y:S01]  /*5e90*/  FFMA.FTZ R76, -R203, R8, R76 ;  /* 0x00000008cb4c7223 */ /* 0x000fe2000001014c */
[----:B------:R-:W-:Y:S02]  /*5ea0*/  ISETP.GT.AND P2, PT, R38, R27, PT ;  /* 0x0000001b2600720c */ /* 0x000fe40003f44270 */
[C---:B------:R-:W-:Y:S02]  /*5eb0*/  ISETP.GE.AND P1, PT, R27.reuse, R211, PT ;  /* 0x000000d31b00720c */ /* 0x040fe40003f26270 */
[----:B------:R-:W-:Y:S02]  /*5ec0*/  ISETP.GT.AND P6, PT, R168, R27, PT ;  /* 0x0000001ba800720c */ /* 0x000fe40003fc4270 */
[----:B------:R-:W-:-:S02]  /*5ed0*/  ISETP.GE.AND P5, PT, R27, R210, PT ;  /* 0x000000d21b00720c */ /* 0x000fc40003fa6270 */
[--C-:B------:R-:W-:Y:S02]  /*5ee0*/  IADD3 R8, PT, PT, R174, -0x41, -R171.reuse ;  /* 0xffffffbfae087810 */ /* 0x100fe40007ffe8ab */
[----:B------:R-:W-:Y:S02]  /*5ef0*/  IADD3 R27, PT, PT, R172, -0x48, -R171 ;  /* 0xffffffb8ac1b7810 */ /* 0x000fe40007ffe8ab */
[----:B------:R-:W-:Y:S02]  /*5f00*/  FSEL R129, R129, -INF , !P4 ;  /* 0xff80000081817808 */ /* 0x000fe40006000000 */
[----:B------:R-:W-:Y:S02]  /*5f10*/  IABS R8, R8 ;  /* 0x0000000800087213 */ /* 0x000fe40000000000 */
[----:B------:R-:W-:Y:S02]  /*5f20*/  IABS R27, R27 ;  /* 0x0000001b001b7213 */ /* 0x000fe40000000000 */
[----:B------:R-:W-:-:S02]  /*5f30*/  FSEL R129, R129, -INF , !P3 ;  /* 0xff80000081817808 */ /* 0x000fc40005800000 */
[----:B------:R-:W-:Y:S02]  /*5f40*/  ISETP.GT.AND P4, PT, R168, R29, PT ;  /* 0x0000001da800720c */ /* 0x000fe40003f84270 */
[----:B------:R-:W-:Y:S01]  /*5f50*/  ISETP.GE.AND P3, PT, R29, R210, PT ;  /* 0x000000d21d00720c */ /* 0x000fe20003f66270 */
[----:B------:R-:W-:Y:S01]  /*5f60*/  VIADD R29, R169, 0x48 ;  /* 0x00000048a91d7836 */ /* 0x000fe20000000000 */
[----:B------:R-:W-:Y:S02]  /*5f70*/  I2FP.F32.S32 R8, R8 ;  /* 0x0000000800087245 */ /* 0x000fe40000201400 */
[----:B------:R-:W-:Y:S02]  /*5f80*/  I2FP.F32.S32 R27, R27 ;  /* 0x0000001b001b7245 */ /* 0x000fe40000201400 */
[----:B------:R-:W-:Y:S01]  /*5f90*/  FSEL R133, R76, -INF , !P4 ;  /* 0xff8000004c857808 */ /* 0x000fe20006000000 */
[C---:B------:R-:W-:Y:S01]  /*5fa0*/  FFMA.FTZ R150, -R203.reuse, R8, R150 ;  /* 0x00000008cb967223 */ /* 0x040fe20000010196 */
[----:B------:R-:W-:Y:S01]  /*5fb0*/  ISETP.GT.AND P4, PT, R38, R29, PT ;  /* 0x0000001d2600720c */ /* 0x000fe20003f84270 */
[----:B------:R-:W-:Y:S01]  /*5fc0*/  FFMA.FTZ R152, -R203, R27, R152 ;  /* 0x0000001bcb987223 */ /* 0x000fe20000010198 */
[----:B------:R-:W-:Y:S01]  /*5fd0*/  FSEL R133, R133, -INF , !P3 ;  /* 0xff80000085857808 */ /* 0x000fe20005800000 */
[----:B------:R-:W-:Y:S01]  /*5fe0*/  VIADD R27, R169, 0x49 ;  /* 0x00000049a91b7836 */ /* 0x000fe20000000000 */
[----:B------:R-:W-:-:S02]  /*5ff0*/  ISETP.GE.AND P3, PT, R29, R211, PT ;  /* 0x000000d31d00720c */ /* 0x000fc40003f66270 */
[----:B------:R-:W-:Y:S02]  /*6000*/  FSEL R163, R150, -INF , !P6 ;  /* 0xff80000096a37808 */ /* 0x000fe40007000000 */
[----:B------:R-:W-:Y:S02]  /*6010*/  FSEL R157, R152, -INF , !P4 ;  /* 0xff800000989d7808 */ /* 0x000fe40006000000 */
[----:B------:R-:W-:Y:S02]  /*6020*/  FSEL R163, R163, -INF , !P5 ;  /* 0xff800000a3a37808 */ /* 0x000fe40006800000 */
[----:B------:R-:W-:Y:S02]  /*6030*/  FSEL R157, R157, -INF , !P3 ;  /* 0xff8000009d9d7808 */ /* 0x000fe40005800000 */
[----:B------:R-:W-:Y:S02]  /*6040*/  ISETP.GT.AND P6, PT, R38, R27, PT ;  /* 0x0000001b2600720c */ /* 0x000fe40003fc4270 */
[----:B------:R-:W-:-:S02]  /*6050*/  ISETP.GE.AND P5, PT, R27, R211, PT ;  /* 0x000000d31b00720c */ /* 0x000fc40003fa6270 */
[----:B------:R-:W-:Y:S02]  /*6060*/  ISETP.GT.AND P4, PT, R168, R27, PT ;  /* 0x0000001ba800720c */ /* 0x000fe40003f84270 */
[----:B------:R-:W-:Y:S02]  /*6070*/  ISETP.GE.AND P3, PT, R27, R210, PT ;  /* 0x000000d21b00720c */ /* 0x000fe40003f66270 */
[C-C-:B------:R-:W-:Y:S02]  /*6080*/  IADD3 R27, PT, PT, R172.reuse, -0x50, -R171.reuse ;  /* 0xffffffb0ac1b7810 */ /* 0x140fe40007ffe8ab */
[--C-:B------:R-:W-:Y:S02]  /*6090*/  IADD3 R145, PT, PT, R172, -0x41, -R171.reuse ;  /* 0xffffffbfac917810 */ /* 0x100fe40007ffe8ab */
[----:B------:R-:W-:Y:S02]  /*60a0*/  IABS R27, R27 ;  /* 0x0000001b001b7213 */ /* 0x000fe40000000000 */
[----:B------:R-:W-:-:S02]  /*60b0*/  IADD3 R8, PT, PT, R174, -0x48, -R171 ;  /* 0xffffffb8ae087810 */ /* 0x000fc40007ffe8ab */
[----:B------:R-:W-:Y:S02]  /*60c0*/  I2FP.F32.S32 R27, R27 ;  /* 0x0000001b001b7245 */ /* 0x000fe40000201400 */
[----:B------:R-:W-:Y:S02]  /*60d0*/  IABS R145, R145 ;  /* 0x0000009100917213 */ /* 0x000fe40000000000 */
[----:B------:R-:W-:Y:S01]  /*60e0*/  IADD3 R149, PT, PT, R172, -0x49, -R171 ;  /* 0xffffffb7ac957810 */ /* 0x000fe20007ffe8ab */
[----:B------:R-:W-:Y:S01]  /*60f0*/  FFMA.FTZ R68, -R203, R27, R68 ;  /* 0x0000001bcb447223 */ /* 0x000fe20000010144 */
[----:B------:R-:W-:Y:S01]  /*6100*/  IABS R8, R8 ;  /* 0x0000000800087213 */ /* 0x000fe20000000000 */
[----:B------:R-:W2:Y:S01]  /*6110*/  LD.E R27, desc[UR4][R2.64+0xdc] ;  /* 0x0000dc04021b7980 */ /* 0x000ea2000c101900 */
[----:B------:R-:W-:Y:S02]  /*6120*/  I2FP.F32.S32 R145, R145 ;  /* 0x0000009100917245 */ /* 0x000fe40000201400 */
[----:B------:R-:W-:-:S02]  /*6130*/  IABS R149, R149 ;  /* 0x0000009500957213 */ /* 0x000fc40000000000 */
[----:B------:R-:W-:Y:S01]  /*6140*/  I2FP.F32.S32 R8, R8 ;  /* 0x0000000800087245 */ /* 0x000fe20000201400 */
[C---:B------:R-:W-:Y:S01]  /*6150*/  FFMA.FTZ R145, -R203.reuse, R145, R148 ;  /* 0x00000091cb917223 */ /* 0x040fe20000010194 */
[----:B------:R-:W-:Y:S02]  /*6160*/  I2FP.F32.S32 R149, R149 ;  /* 0x0000009500957245 */ /* 0x000fe40000201400 */
[C-C-:B------:R-:W-:Y:S01]  /*6170*/  IADD3 R137, PT, PT, R174.reuse, -0x49, -R171.reuse ;  /* 0xffffffb7ae897810 */ /* 0x140fe20007ffe8ab */
[C---:B------:R-:W-:Y:S01]  /*6180*/  FFMA.FTZ R78, -R203.reuse, R8, R78 ;  /* 0x00000008cb4e7223 */ /* 0x040fe2000001014e */
[----:B------:R-:W-:Y:S01]  /*6190*/  IADD3 R8, PT, PT, R174, -0x50, -R171 ;  /* 0xffffffb0ae087810 */ /* 0x000fe20007ffe8ab */
[----:B------:R-:W-:Y:S01]  /*61a0*/  FFMA.FTZ R149, -R203, R149, R154 ;  /* 0x00000095cb957223 */ /* 0x000fe2000001019a */
[----:B------:R-:W-:Y:S02]  /*61b0*/  FSEL R145, R145, -INF , !P2 ;  /* 0xff80000091917808 */ /* 0x000fe40005000000 */
[----:B------:R-:W-:-:S02]  /*61c0*/  ISETP.GT.AND P2, PT, R168, R29, PT ;  /* 0x0000001da800720c */ /* 0x000fc40003f44270 */
[----:B------:R-:W-:Y:S02]  /*61d0*/  IABS R8, R8 ;  /* 0x0000000800087213 */ /* 0x000fe40000000000 */
[----:B------:R-:W-:Y:S02]  /*61e0*/  FSEL R145, R145, -INF , !P1 ;  /* 0xff80000091917808 */ /* 0x000fe40004800000 */
[----:B------:R-:W-:Y:S01]  /*61f0*/  ISETP.GE.AND P1, PT, R29, R210, PT ;  /* 0x000000d21d00720c */ /* 0x000fe20003f26270 */
[----:B------:R-:W-:Y:S01]  /*6200*/  VIADD R29, R169, 0x50 ;  /* 0x00000050a91d7836 */ /* 0x000fe20000000000 */
        /* <DEDUP_REMOVED lines=12> */
[----:B------:R-:W-:Y:S02]  /*62d0*/  IABS R29, R29 ;  /* 0x0000001d001d7213 */ /* 0x000fe40000000000 */
[----:B------:R-:W-:Y:S02]  /*62e0*/  IABS R8, R8 ;  /* 0x0000000800087213 */ /* 0x000fe40000000000 */
[----:B------:R-:W-:Y:S02]  /*62f0*/  I2FP.F32.S32 R29, R29 ;  /* 0x0000001d001d7245 */ /* 0x000fe40000201400 */
[----:B------:R-:W-:-:S02]  /*6300*/  I2FP.F32.S32 R8, R8 ;  /* 0x0000000800087245 */ /* 0x000fc40000201400 */
[----:B------:R-:W-:Y:S01]  /*6310*/  IABS R137, R137 ;  /* 0x0000008900897213 */ /* 0x000fe20000000000 */
[C---:B------:R-:W-:Y:S01]  /*6320*/  FFMA.FTZ R72, -R203.reuse, R29, R72 ;  /* 0x0000001dcb487223 */ /* 0x040fe20000010148 */
[--C-:B------:R-:W-:Y:S01]  /*6330*/  IADD3 R29, PT, PT, R172, -0x58, -R171.reuse ;  /* 0xffffffa8ac1d7810 */ /* 0x100fe20007ffe8ab */
[C---:B------:R-:W-:Y:S01]  /*6340*/  FFMA.FTZ R56, -R203.reuse, R8, R56 ;  /* 0x00000008cb387223 */ /* 0x040fe20000010138 */
[----:B------:R-:W-:Y:S02]  /*6350*/  I2FP.F32.S32 R137, R137 ;  /* 0x0000008900897245 */ /* 0x000fe40000201400 */
[----:B------:R-:W-:Y:S02]  /*6360*/  IADD3 R8, PT, PT, R174, -0x58, -R171 ;  /* 0xffffffa8ae087810 */ /* 0x000fe40007ffe8ab */
[----:B------:R-:W-:Y:S01]  /*6370*/  IABS R29, R29 ;  /* 0x0000001d001d7213 */ /* 0x000fe20000000000 */
[----:B------:R-:W-:Y:S01]  /*6380*/  FFMA.FTZ R137, -R203, R137, R156 ;  /* 0x00000089cb897223 */ /* 0x000fe2000001019c */
[----:B------:R-:W-:-:S02]  /*6390*/  IABS R8, R8 ;  /* 0x0000000800087213 */ /* 0x000fc40000000000 */
[----:B------:R-:W-:Y:S02]  /*63a0*/  I2FP.F32.S32 R29, R29 ;  /* 0x0000001d001d7245 */ /* 0x000fe40000201400 */
[----:B------:R-:W-:Y:S02]  /*63b0*/  I2FP.F32.S32 R8, R8 ;  /* 0x0000000800087245 */ /* 0x000fe40000201400 */
[----:B------:R-:W-:Y:S02]  /*63c0*/  FSEL R137, R137, -INF , !P4 ;  /* 0xff80000089897808 */ /* 0x000fe40006000000 */
[----:B------:R-:W-:Y:S01]  /*63d0*/  FSEL R143, R68, -INF , !P2 ;  /* 0xff800000448f7808 */ /* 0x000fe20005000000 */
[C---:B------:R-:W-:Y:S01]  /*63e0*/  FFMA.FTZ R12, -R203.reuse, R29, R12 ;  /* 0x0000001dcb0c7223 */ /* 0x040fe2000001010c */
[----:B------:R-:W-:Y:S01]  /*63f0*/  ISETP.GT.AND P4, PT, R38, R31, PT ;  /* 0x0000001f2600720c */ /* 0x000fe20003f84270 */
[----:B------:R-:W-:Y:S01]  /*6400*/  FFMA.FTZ R14, -R203, R8, R14 ;  /* 0x00000008cb0e7223 */ /* 0x000fe2000001010e */
[----:B------:R-:W-:-:S02]  /*6410*/  IADD3 R29, PT, PT, R172, -0x59, -R171 ;  /* 0xffffffa7ac1d7810 */ /* 0x000fc40007ffe8ab */
[----:B------:R-:W-:Y:S02]  /*6420*/  FSEL R137, R137, -INF , !P3 ;  /* 0xff80000089897808 */ /* 0x000fe40005800000 */
[----:B------:R-:W-:Y:S02]  /*6430*/  FSEL R143, R143, -INF , !P1 ;  /* 0xff8000008f8f7808 */ /* 0x000fe40004800000 */
[----:B------:R-:W-:Y:S02]  /*6440*/  IADD3 R8, PT, PT, R174, -0x59, -R171 ;  /* 0xffffffa7ae087810 */ /* 0x000fe40007ffe8ab */
[C---:B------:R-:W-:Y:S02]  /*6450*/  ISETP.GE.AND P3, PT, R31.reuse, R211, PT ;  /* 0x000000d31f00720c */ /* 0x040fe40003f66270 */
[----:B------:R-:W-:Y:S02]  /*6460*/  ISETP.GT.AND P2, PT, R168, R31, PT ;  /* 0x0000001fa800720c */ /* 0x000fe40003f44270 */
[----:B------:R-:W-:Y:S01]  /*6470*/  ISETP.GE.AND P1, PT, R31, R210, PT ;  /* 0x000000d21f00720c */ /* 0x000fe20003f26270 */
[----:B------:R-:W-:Y:S01]  /*6480*/  VIADD R31, R169, 0x58 ;  /* 0x00000058a91f7836 */ /* 0x000fe20000000000 */
[----:B------:R-:W-:-:S02]  /*6490*/  FSEL R155, R70, -INF , !P6 ;  /* 0xff800000469b7808 */ /* 0x000fc40007000000 */
[----:B------:R-:W-:Y:S02]  /*64a0*/  FSEL R141, R72, -INF , !P4 ;  /* 0xff800000488d7808 */ /* 0x000fe40006000000 */
[----:B------:R-:W-:Y:S02]  /*64b0*/  IABS R29, R29 ;  /* 0x0000001d001d7213 */ /* 0x000fe40000000000 */
[----:B------:R-:W-:Y:S02]  /*64c0*/  IABS R8, R8 ;  /* 0x0000000800087213 */ /* 0x000fe40000000000 */
        /* <DEDUP_REMOVED lines=9> */
[----:B------:R-:W-:Y:S01]  /*6560*/  FSEL R153, R56, -INF , !P2 ;  /* 0xff80000038997808 */ /* 0x000fe20005000000 */
[C---:B------:R-:W-:Y:S01]  /*6570*/  FFMA.FTZ R16, -R203.reuse, R29, R16 ;  /* 0x0000001dcb107223 */ /* 0x040fe20000010110 */
[----:B------:R-:W-:Y:S01]  /*6580*/  FSEL R139, R12, -INF , !P6 ;  /* 0xff8000000c8b7808 */ /* 0x000fe20007000000 */
[----:B------:R-:W-:Y:S01]  /*6590*/  FFMA.FTZ R40, -R203, R8, R40 ;  /* 0x00000008cb287223 */ /* 0x000fe20000010128 */
[----:B------:R-:W-:-:S02]  /*65a0*/  ISETP.GT.AND P2, PT, R38, R31, PT ;  /* 0x0000001f2600720c */ /* 0x000fc40003f44270 */
[--C-:B------:R-:W-:Y:S02]  /*65b0*/  IADD3 R8, PT, PT, R174, -0x60, -R171.reuse ;  /* 0xffffffa0ae087810 */ /* 0x100fe40007ffe8ab */
[----:B------:R-:W-:Y:S02]  /*65c0*/  FSEL R153, R153, -INF , !P1 ;  /* 0xff80000099997808 */ /* 0x000fe40004800000 */
[----:B------:R-:W-:Y:S02]  /*65d0*/  FSEL R139, R139, -INF , !P5 ;  /* 0xff8000008b8b7808 */ /* 0x000fe40006800000 */
[----:B------:R-:W-:Y:S02]  /*65e0*/  IADD3 R29, PT, PT, R172, -0x60, -R171 ;  /* 0xffffffa0ac1d7810 */ /* 0x000fe40007ffe8ab */
[----:B------:R-:W-:Y:S02]  /*65f0*/  ISETP.GE.AND P1, PT, R31, R211, PT ;  /* 0x000000d31f00720c */ /* 0x000fe40003f26270 */
[----:B------:R-:W-:-:S02]  /*6600*/  ISETP.GT.AND P6, PT, R168, R31, PT ;  /* 0x0000001fa800720c */ /* 0x000fc40003fc4270 */
[----:B------:R-:W-:Y:S01]  /*6610*/  ISETP.GE.AND P5, PT, R31, R210, PT ;  /* 0x000000d21f00720c */ /* 0x000fe20003fa6270 */
[----:B------:R-:W-:Y:S01]  /*6620*/  VIADD R31, R169, 0x60 ;  /* 0x00000060a91f7836 */ /* 0x000fe20000000000 */
[----:B------:R-:W-:Y:S02]  /*6630*/  FSEL R151, R14, -INF , !P4 ;  /* 0xff8000000e977808 */ /* 0x000fe40006000000 */
[----:B------:R-:W-:Y:S02]  /*6640*/  FSEL R135, R16, -INF , !P2 ;  /* 0xff80000010877808 */ /* 0x000fe40005000000 */
[----:B------:R-:W-:Y:S02]  /*6650*/  IABS R8, R8 ;  /* 0x0000000800087213 */ /* 0x000fe40000000000 */
[----:B------:R-:W-:Y:S02]  /*6660*/  IABS R29, R29 ;  /* 0x0000001d001d7213 */ /* 0x000fe40000000000 */
[----:B------:R-:W-:-:S02]  /*6670*/  FSEL R151, R151, -INF , !P3 ;  /* 0xff80000097977808 */ /* 0x000fc40005800000 */
[----:B------:R-:W-:Y:S02]  /*6680*/  FSEL R135, R135, -INF , !P1 ;  /* 0xff80000087877808 */ /* 0x000fe40004800000 */
[----:B------:R-:W-:Y:S02]  /*6690*/  ISETP.GT.AND P4, PT, R38, R31, PT ;  /* 0x0000001f2600720c */ /* 0x000fe40003f84270 */
[C---:B------:R-:W-:Y:S02]  /*66a0*/  ISETP.GE.AND P3, PT, R31.reuse, R211, PT ;  /* 0x000000d31f00720c */ /* 0x040fe40003f66270 */
[----:B------:R-:W-:Y:S02]  /*66b0*/  ISETP.GT.AND P2, PT, R168, R31, PT ;  /* 0x0000001fa800720c */ /* 0x000fe40003f44270 */
[----:B------:R-:W-:Y:S02]  /*66c0*/  ISETP.GE.AND P1, PT, R31, R210, PT ;  /* 0x000000d21f00720c */ /* 0x000fe40003f26270 */
[----:B------:R-:W-:-:S02]  /*66d0*/  I2FP.F32.S32 R8, R8 ;  /* 0x0000000800087245 */ /* 0x000fc40000201400 */
[----:B------:R-:W-:Y:S02]  /*66e0*/  I2FP.F32.S32 R29, R29 ;  /* 0x0000001d001d7245 */ /* 0x000fe40000201400 */
[--C-:B------:R-:W-:Y:S01]  /*66f0*/  IADD3 R31, PT, PT, R172, -0x61, -R171.reuse ;  /* 0xffffff9fac1f7810 */ /* 0x100fe20007ffe8ab */
[C---:B------:R-:W-:Y:S01]  /*6700*/  FFMA.FTZ R34, -R203.reuse, R8, R34 ;  /* 0x00000008cb227223 */ /* 0x040fe20000010122 */
[----:B------:R-:W-:Y:S01]  /*6710*/  IADD3 R8, PT, PT, R174, -0x61, -R171 ;  /* 0xffffff9fae087810 */ /* 0x000fe20007ffe8ab */
[----:B------:R-:W-:Y:S01]  /*6720*/  FFMA.FTZ R18, -R203, R29, R18 ;  /* 0x0000001dcb127223 */ /* 0x000fe20000010112 */
[----:B------:R-:W-:Y:S01]  /*6730*/  IABS R31, R31 ;  /* 0x0000001f001f7213 */ /* 0x000fe20000000000 */
[----:B------:R-:W-:Y:S01]  /*6740*/  VIADD R29, R169, 0x61 ;  /* 0x00000061a91d7836 */ /* 0x000fe20000000000 */
[----:B------:R-:W-:Y:S02]  /*6750*/  IABS R8, R8 ;  /* 0x0000000800087213 */ /* 0x000fe40000000000 */
[----:B------:R-:W-:-:S02]  /*6760*/  I2FP.F32.S32 R31, R31 ;  /* 0x0000001f001f7245 */ /* 0x000fc40000201400 */
[----:B------:R-:W-:Y:S02]  /*6770*/  FSEL R147, R40, -INF , !P6 ;  /* 0xff80000028937808 */ /* 0x000fe40007000000 */
[----:B------:R-:W-:Y:S01]  /*6780*/  FSEL R119, R18, -INF , !P4 ;  /* 0xff80000012777808 */ /* 0x000fe20006000000 */
[----:B------:R-:W-:Y:S01]  /*6790*/  FFMA.FTZ R58, -R203, R31, R58 ;  /* 0x0000001fcb3a7223 */ /* 0x000fe2000001013a */
[----:B------:R-:W-:Y:S02]  /*67a0*/  I2FP.F32.S32 R8, R8 ;  /* 0x0000000800087245 */ /* 0x000fe40000201400 */
[----:B------:R-:W-:Y:S02]  /*67b0*/  ISETP.GT.AND P6, PT, R38, R29, PT ;  /* 0x0000001d2600720c */ /* 0x000fe40003fc4270 */
[----:B------:R-:W-:Y:S02]  /*67c0*/  FSEL R147, R147, -INF , !P5 ;  /* 0xff80000093937808 */ /* 0x000fe40006800000 */
[----:B------:R-:W-:-:S02]  /*67d0*/  FSEL R119, R119, -INF , !P3 ;  /* 0xff80000077777808 */ /* 0x000fc40005800000 */
[C---:B------:R-:W-:Y:S02]  /*67e0*/  ISETP.GE.AND P5, PT, R29.reuse, R211, PT ;  /* 0x000000d31d00720c */ /* 0x040fe40003fa6270 */
[----:B------:R-:W-:Y:S02]  /*67f0*/  ISETP.GT.AND P4, PT, R168, R29, PT ;  /* 0x0000001da800720c */ /* 0x000fe40003f84270 */
[----:B------:R-:W-:Y:S02]  /*6800*/  ISETP.GE.AND P3, PT, R29, R210, PT ;  /* 0x000000d21d00720c */ /* 0x000fe40003f66270 */
[----:B------:R-:W-:Y:S01]  /*6810*/  IADD3 R29, PT, PT, R172, -0x68, -R171 ;  /* 0xffffff98ac1d7810 */ /* 0x000fe20007ffe8ab */
[----:B------:R-:W-:Y:S01]  /*6820*/  VIADD R31, R169, 0x68 ;  /* 0x00000068a91f7836 */ /* 0x000fe20000000000 */
[----:B------:R-:W-:Y:S01]  /*6830*/  FSEL R131, R34, -INF , !P2 ;  /* 0xff80000022837808 */ /* 0x000fe20005000000 */
[----:B------:R-:W-:Y:S01]  /*6840*/  FFMA.FTZ R32, -R203, R8, R32 ;  /* 0x00000008cb207223 */ /* 0x000fe20000010120 */
[----:B------:R-:W-:-:S02]  /*6850*/  FSEL R113, R58, -INF , !P6 ;  /* 0xff8000003a717808 */ /* 0x000fc40007000000 */
[----:B------:R-:W-:Y:S02]  /*6860*/  IADD3 R8, PT, PT, R174, -0x68, -R171 ;  /* 0xffffff98ae087810 */ /* 0x000fe40007ffe8ab */
[----:B------:R-:W-:Y:S02]  /*6870*/  IABS R29, R29 ;  /* 0x0000001d001d7213 */ /* 0x000fe40000000000 */
[----:B------:R-:W-:Y:S02]  /*6880*/  FSEL R131, R131, -INF , !P1 ;  /* 0xff80000083837808 */ /* 0x000fe40004800000 */
[----:B------:R-:W-:Y:S02]  /*6890*/  FSEL R113, R113, -INF , !P5 ;  /* 0xff80000071717808 */ /* 0x000fe40006800000 */
[----:B------:R-:W-:Y:S02]  /*68a0*/  ISETP.GT.AND P2, PT, R38, R31, PT ;  /* 0x0000001f2600720c */ /* 0x000fe40003f44270 */
[----:B------:R-:W-:-:S02]  /*68b0*/  ISETP.GE.AND P1, PT, R31, R211, PT ;  /* 0x000000d31f00720c */ /* 0x000fc40003f26270 */
[----:B------:R-:W-:Y:S02]  /*68c0*/  ISETP.GT.AND P6, PT, R168, R31, PT ;  /* 0x0000001fa800720c */ /* 0x000fe40003fc4270 */
[----:B------:R-:W-:Y:S02]  /*68d0*/  ISETP.GE.AND P5, PT, R31, R210, PT ;  /* 0x000000d21f00720c */ /* 0x000fe40003fa6270 */
[----:B------:R-:W-:Y:S02]  /*68e0*/  IABS R8, R8 ;  /* 0x0000000800087213 */ /* 0x000fe40000000000 */
[----:B------:R-:W-:Y:S02]  /*68f0*/  I2FP.F32.S32 R29, R29 ;  /* 0x0000001d001d7245 */ /* 0x000fe40000201400 */
[----:B------:R-:W-:Y:S02]  /*6900*/  IADD3 R31, PT, PT, R172, -0x69, -R171 ;  /* 0xffffff97ac1f7810 */ /* 0x000fe40007ffe8ab */
[----:B------:R-:W-:Y:S01]  /*6910*/  I2FP.F32.S32 R8, R8 ;  /* 0x0000000800087245 */ /* 0x000fe20000201400 */
[----:B------:R-:W-:Y:S01]  /*6920*/  FFMA.FTZ R28, -R203, R29, R28 ;  /* 0x0000001dcb1c7223 */ /* 0x000fe2000001011c */
[----:B------:R-:W-:-:S02]  /*6930*/  IABS R31, R31 ;  /* 0x0000001f001f7213 */ /* 0x000fc40000000000 */
[C-C-:B------:R-:W-:Y:S01]  /*6940*/  IADD3 R29, PT, PT, R174.reuse, -0x69, -R171.reuse ;  /* 0xffffff97ae1d7810 */ /* 0x140fe20007ffe8ab */
[----:B------:R-:W-:Y:S01]  /*6950*/  FFMA.FTZ R8, -R203, R8, R44 ;  /* 0x00000008cb087223 */ /* 0x000fe2000001012c */
[----:B------:R-:W-:Y:S01]  /*6960*/  I2FP.F32.S32 R31, R31 ;  /* 0x0000001f001f7245 */ /* 0x000fe20000201400 */
[----:B------:R-:W-:Y:S01]  /*6970*/  VIADD R41, R169, 0x69 ;  /* 0x00000069a9297836 */ /* 0x000fe20000000000 */
[----:B------:R-:W-:Y:S01]  /*6980*/  IABS R29, R29 ;  /* 0x0000001d001d7213 */ /* 0x000fe20000000000 */
[C-C-:B------:R-:W-:Y:S01]  /*6990*/  IMAD.IADD R12, R174.reuse, 0x1, -R171.reuse ;  /* 0x00000001ae0c7824 */ /* 0x140fe200078e0aab */
[----:B------:R-:W-:Y:S01]  /*69a0*/  IADD3 R14, PT, PT, R174, -0x70, -R171 ;  /* 0xffffff90ae0e7810 */ /* 0x000fe20007ffe8ab */
[----:B------:R-:W-:Y:S01]  /*69b0*/  FFMA.FTZ R31, -R203, R31, R42 ;  /* 0x0000001fcb1f7223 */ /* 0x000fe2000001012a */
[----:B------:R-:W-:Y:S02]  /*69c0*/  FSEL R127, R32, -INF , !P4 ;  /* 0xff800000207f7808 */ /* 0x000fe40006000000 */
[----:B------:R-:W-:-:S02]  /*69d0*/  FSEL R123, R8, -INF , !P6 ;  /* 0xff800000087b7808 */ /* 0x000fc40007000000 */
[----:B------:R-:W-:Y:S02]  /*69e0*/  ISETP.GT.AND P4, PT, R38, R41, PT ;  /* 0x000000292600720c */ /* 0x000fe40003f84270 */
[----:B------:R-:W-:Y:S02]  /*69f0*/  I2FP.F32.S32 R29, R29 ;  /* 0x0000001d001d7245 */ /* 0x000fe40000201400 */
[----:B------:R-:W-:Y:S02]  /*6a00*/  IABS R8, R14 ;  /* 0x0000000e00087213 */ /* 0x000fe40000000000 */
[----:B------:R-:W-:Y:S01]  /*6a10*/  IABS R12, R12 ;  /* 0x0000000c000c7213 */ /* 0x000fe20000000000 */
[----:B------:R-:W-:Y:S01]  /*6a20*/  FFMA.FTZ R29, -R203, R29, R48 ;  /* 0x0000001dcb1d7223 */ /* 0x000fe20000010130 */
[----:B------:R-:W-:Y:S02]  /*6a30*/  FSEL R109, R31, -INF , !P4 ;  /* 0xff8000001f6d7808 */ /* 0x000fe40006000000 */
[----:B------:R-:W-:-:S02]  /*6a40*/  I2FP.F32.S32 R8, R8 ;  /* 0x0000000800087245 */ /* 0x000fc40000201400 */
[----:B------:R-:W-:Y:S02]  /*6a50*/  FSEL R111, R28, -INF , !P2 ;  /* 0xff8000001c6f7808 */ /* 0x000fe40005000000 */
[----:B------:R-:W-:Y:S02]  /*6a60*/  I2FP.F32.S32 R31, R12 ;  /* 0x0000000c001f7245 */ /* 0x000fe40000201400 */
[----:B------:R-:W-:Y:S01]  /*6a70*/  ISETP.GT.AND P2, PT, R168, R41, PT ;  /* 0x00000029a800720c */ /* 0x000fe20003f44270 */
[----:B------:R-:W-:Y:S01]  /*6a80*/  FFMA.FTZ R52, -R203, R8, R52 ;  /* 0x00000008cb347223 */ /* 0x000fe20000010134 */
[----:B------:R-:W-:Y:S01]  /*6a90*/  FSEL R111, R111, -INF , !P1 ;  /* 0xff8000006f6f7808 */ /* 0x000fe20004800000 */
[----:B------:R-:W-:Y:S01]  /*6aa0*/  FFMA.FTZ R8, -R203, R31, R84 ;  /* 0x0000001fcb087223 */ /* 0x000fe20000010154 */
[----:B------:R-:W-:Y:S02]  /*6ab0*/  ISETP.GE.AND P1, PT, R41, R210, PT ;  /* 0x000000d22900720c */ /* 0x000fe40003f26270 */
[----:B------:R-:W-:-:S02]  /*6ac0*/  FSEL R29, R29, -INF , !P2 ;  /* 0xff8000001d1d7808 */ /* 0x000fc40005000000 */
[----:B------:R-:W-:Y:S02]  /*6ad0*/  ISETP.GT.AND P2, PT, R168, R169, PT ;  /* 0x000000a9a800720c */ /* 0x000fe40003f44270 */
[----:B------:R-:W-:Y:S02]  /*6ae0*/  IADD3 R31, PT, PT, R174, -0x71, -R171 ;  /* 0xffffff8fae1f7810 */ /* 0x000fe40007ffe8ab */
[----:B------:R-:W-:Y:S02]  /*6af0*/  FSEL R127, R127, -INF , !P3 ;  /* 0xff8000007f7f7808 */ /* 0x000fe40005800000 */
[----:B------:R-:W-:Y:S01]  /*6b00*/  ISETP.GE.AND P3, PT, R41, R211, PT ;  /* 0x000000d32900720c */ /* 0x000fe20003f66270 */
[----:B------:R-:W-:Y:S01]  /*6b10*/  VIADD R41, R169, 0x70 ;  /* 0x00000070a9297836 */ /* 0x000fe20000000000 */
[----:B------:R-:W-:Y:S02]  /*6b20*/  FSEL R121, R29, -INF , !P1 ;  /* 0xff8000001d797808 */ /* 0x000fe40004800000 */
[----:B------:R-:W-:-:S02]  /*6b30*/  ISETP.GE.AND P1, PT, R169, R210, PT ;  /* 0x000000d2a900720c */ /* 0x000fc40003f26270 */
[----:B------:R-:W-:Y:S02]  /*6b40*/  FSEL R8, R8, -INF , !P2 ;  /* 0xff80000008087808 */ /* 0x000fe40005000000 */
[----:B------:R-:W-:Y:S02]  /*6b50*/  IABS R31, R31 ;  /* 0x0000001f001f7213 */ /* 0x000fe40000000000 */
[----:B------:R-:W-:Y:S02]  /*6b60*/  IADD3 R29, PT, PT, R174, -0x78, -R171 ;  /* 0xffffff88ae1d7810 */ /* 0x000fe40007ffe8ab */
[----:B------:R-:W-:Y:S02]  /*6b70*/  FSEL R123, R123, -INF , !P5 ;  /* 0xff8000007b7b7808 */ /* 0x000fe40006800000 */
[----:B------:R-:W-:Y:S02]  /*6b80*/  FSEL R109, R109, -INF , !P3 ;  /* 0xff8000006d6d7808 */ /* 0x000fe40005800000 */
[----:B------:R-:W-:-:S02]  /*6b90*/  FSEL R8, R8, -INF , !P1 ;  /* 0xff80000008087808 */ /* 0x000fc40004800000 */
[----:B------:R-:W-:Y:S02]  /*6ba0*/  ISETP.GT.AND P6, PT, R38, R41, PT ;  /* 0x000000292600720c */ /* 0x000fe40003fc4270 */
[C---:B------:R-:W-:Y:S02]  /*6bb0*/  ISETP.GE.AND P5, PT, R41.reuse, R211, PT ;  /* 0x000000d32900720c */ /* 0x040fe40003fa6270 */
[----:B------:R-:W-:Y:S02]  /*6bc0*/  ISETP.GT.AND P4, PT, R168, R41, PT ;  /* 0x00000029a800720c */ /* 0x000fe40003f84270 */
[----:B------:R-:W-:Y:S01]  /*6bd0*/  ISETP.GE.AND P3, PT, R41, R210, PT ;  /* 0x000000d22900720c */ /* 0x000fe20003f66270 */
[----:B------:R-:W-:Y:S01]  /*6be0*/  VIADD R41, R169, 0x71 ;  /* 0x00000071a9297836 */ /* 0x000fe20000000000 */
[----:B------:R-:W-:Y:S01]  /*6bf0*/  I2FP.F32.S32 R31, R31 ;  /* 0x0000001f001f7245 */ /* 0x000fe20000201400 */
[----:B------:R-:W-:Y:S01]  /*6c00*/  FFMA.FTZ R0, -R203, R6, R0 ;  /* 0x00000006cb007223 */ /* 0x000fe20000010100 */
[----:B------:R-:W-:-:S02]  /*6c10*/  IABS R29, R29 ;  /* 0x0000001d001d7213 */ /* 0x000fc40000000000 */
[----:B------:R-:W-:Y:S01]  /*6c20*/  FMNMX3.FTZ R6, R8, R43, R51, !PT ;  /* 0x0000002b08067276 */ /* 0x000fe20007810033 */
[----:B------:R-:W-:Y:S01]  /*6c30*/  FFMA.FTZ R46, -R203, R31, R46 ;  /* 0x0000001fcb2e7223 */ /* 0x000fe2000001012e */
[----:B------:R-:W-:Y:S01]  /*6c40*/  IADD3 R12, PT, PT, R174, -0x79, -R171 ;  /* 0xffffff87ae0c7810 */ /* 0x000fe20007ffe8ab */
[----:B------:R-:W-:Y:S01]  /*6c50*/  VIADD R31, R169, 0x78 ;  /* 0x00000078a91f7836 */ /* 0x000fe20000000000 */
[----:B------:R-:W-:Y:S02]  /*6c60*/  I2FP.F32.S32 R29, R29 ;  /* 0x0000001d001d7245 */ /* 0x000fe40000201400 */
[----:B------:R-:W-:Y:S02]  /*6c70*/  ISETP.GT.AND P2, PT, R168, R41, PT ;  /* 0x00000029a800720c */ /* 0x000fe40003f44270 */
[----:B------:R-:W-:Y:S01]  /*6c80*/  FMNMX3.FTZ R6, R6, R57, R69, !PT ;  /* 0x0000003906067276 */ /* 0x000fe20007810045 */
[----:B------:R-:W-:Y:S01]  /*6c90*/  FFMA.FTZ R29, -R203, R29, R54 ;  /* 0x0000001dcb1d7223 */ /* 0x000fe20000010136 */
[----:B------:R-:W-:-:S02]  /*6ca0*/  IABS R12, R12 ;  /* 0x0000000c000c7213 */ /* 0x000fc40000000000 */
[----:B------:R-:W-:Y:S02]  /*6cb0*/  ISETP.GE.AND P1, PT, R41, R210, PT ;  /* 0x000000d22900720c */ /* 0x000fe40003f26270 */
[----:B------:R-:W-:Y:S02]  /*6cc0*/  FSEL R46, R46, -INF , !P2 ;  /* 0xff8000002e2e7808 */ /* 0x000fe40005000000 */
[----:B------:R-:W-:Y:S02]  /*6cd0*/  ISETP.GT.AND P2, PT, R168, R31, PT ;  /* 0x0000001fa800720c */ /* 0x000fe40003f44270 */
[----:B------:R-:W-:Y:S02]  /*6ce0*/  FMNMX3.FTZ R6, R6, R61, R33, !PT ;  /* 0x0000003d06067276 */ /* 0x000fe40007810021 */
[----:B------:R-:W-:Y:S02]  /*6cf0*/  I2FP.F32.S32 R12, R12 ;  /* 0x0000000c000c7245 */ /* 0x000fe40000201400 */
[----:B------:R-:W-:-:S02]  /*6d00*/  FSEL R65, R46, -INF , !P1 ;  /* 0xff8000002e417808 */ /* 0x000fc40004800000 */
[----:B------:R-:W-:Y:S02]  /*6d10*/  ISETP.GE.AND P1, PT, R31, R210, PT ;  /* 0x000000d21f00720c */ /* 0x000fe40003f26270 */
[----:B------:R-:W-:Y:S02]  /*6d20*/  FSEL R29, R29, -INF , !P2 ;  /* 0xff8000001d1d7808 */ /* 0x000fe40005000000 */
[----:B------:R-:W-:Y:S02]  /*6d30*/  FMNMX3.FTZ R6, R6, R23, R13, !PT ;  /* 0x0000001706067276 */ /* 0x000fe4000781000d */
[----:B------:R-:W-:Y:S01]  /*6d40*/  ISETP.GT.AND P2, PT, R38, R169, PT ;  /* 0x000000a92600720c */ /* 0x000fe20003f44270 */
[----:B------:R-:W-:Y:S01]  /*6d50*/  FFMA.FTZ R55, -R203, R12, R10 ;  /* 0x0000000ccb377223 */ /* 0x000fe2000001010a */
[----:B------:R-:W-:Y:S02]  /*6d60*/  FSEL R63, R29, -INF , !P1 ;  /* 0xff8000001d3f7808 */ /* 0x000fe40004800000 */
[----:B------:R-:W-:-:S02]  /*6d70*/  FMNMX3.FTZ R10, R6, R227, R225, !PT ;  /* 0x000000e3060a7276 */ /* 0x000fc400078100e1 */
[----:B------:R-:W-:Y:S02]  /*6d80*/  ISETP.GE.AND P1, PT, R169, R211, PT ;  /* 0x000000d3a900720c */ /* 0x000fe40003f26270 */
[----:B------:R-:W-:-:S04]  /*6d90*/  FSEL R6, R0, -INF , !P2 ;  /* 0xff80000000067808 */ /* 0x000fc80005000000 */
[----:B------:R-:W-:Y:S02]  /*6da0*/  FSEL R6, R6, -INF , !P1 ;  /* 0xff80000006067808 */ /* 0x000fe40004800000 */
[----:B------:R-:W-:Y:S02]  /*6db0*/  FMNMX3.FTZ R0, R10, R59, R117, !PT ;  /* 0x0000003b0a007276 */ /* 0x000fe40007810075 */
[----:B------:R-:W-:-:S04]  /*6dc0*/  FMNMX3.FTZ R10, R6, R49, R45, !PT ;  /* 0x00000031060a7276 */ /* 0x000fc8000781002d */
[----:B------:R-:W-:-:S04]  /*6dd0*/  FMNMX3.FTZ R10, R10, R35, R21, !PT ;  /* 0x000000230a0a7276 */ /* 0x000fc80007810015 */
[----:B------:R-:W-:-:S04]  /*6de0*/  FMNMX3.FTZ R10, R10, R19, R17, !PT ;  /* 0x000000130a0a7276 */ /* 0x000fc80007810011 */
[----:B------:R-:W-:Y:S01]  /*6df0*/  FMNMX3.FTZ R10, R10, R15, R67, !PT ;  /* 0x0000000f0a0a7276 */ /* 0x000fe20007810043 */
[----:B------:R-:W-:Y:S01]  /*6e00*/  VIADD R29, R169, 0x79 ;  /* 0x00000079a91d7836 */ /* 0x000fe20000000000 */
[----:B------:R-:W-:Y:S02]  /*6e10*/  IADD3 R12, PT, PT, R172, -0x70, -R171 ;  /* 0xffffff90ac0c7810 */ /* 0x000fe40007ffe8ab */
[----:B------:R-:W-:Y:S02]  /*6e20*/  FMNMX3.FTZ R10, R10, R221, R223, !PT ;  /* 0x000000dd0a0a7276 */ /* 0x000fe400078100df */
[----:B------:R-:W-:Y:S02]  /*6e30*/  FMNMX3.FTZ R0, R0, R219, R197, !PT ;  /* 0x000000db00007276 */ /* 0x000fe400078100c5 */
[----:B------:R-:W-:Y:S02]  /*6e40*/  IABS R12, R12 ;  /* 0x0000000c000c7213 */ /* 0x000fe40000000000 */
[----:B------:R-:W-:-:S02]  /*6e50*/  FMNMX3.FTZ R10, R10, R107, R175, !PT ;  /* 0x0000006b0a0a7276 */ /* 0x000fc400078100af */
[----:B------:R-:W-:Y:S02]  /*6e60*/  ISETP.GT.AND P1, PT, R168, R29, PT ;  /* 0x0000001da800720c */ /* 0x000fe40003f24270 */
[----:B------:R-:W-:Y:S02]  /*6e70*/  FMNMX3.FTZ R0, R0, R115, R133, !PT ;  /* 0x0000007300007276 */ /* 0x000fe40007810085 */
[----:B------:R-:W-:Y:S02]  /*6e80*/  FSEL R105, R52, -INF , !P4 ;  /* 0xff80000034697808 */ /* 0x000fe40006000000 */
[----:B------:R-:W-:Y:S02]  /*6e90*/  I2FP.F32.S32 R12, R12 ;  /* 0x0000000c000c7245 */ /* 0x000fe40000201400 */
[----:B------:R-:W-:Y:S02]  /*6ea0*/  FMNMX3.FTZ R10, R10, R125, R173, !PT ;  /* 0x0000007d0a0a7276 */ /* 0x000fe400078100ad */
[----:B------:R-:W-:-:S02]  /*6eb0*/  FSEL R55, R55, -INF , !P1 ;  /* 0xff80000037377808 */ /* 0x000fc40004800000 */
[----:B------:R-:W-:Y:S02]  /*6ec0*/  ISETP.GE.AND P1, PT, R29, R210, PT ;  /* 0x000000d21d00720c */ /* 0x000fe40003f26270 */
[----:B------:R-:W-:Y:S01]  /*6ed0*/  FMNMX3.FTZ R0, R0, R163, R161, !PT ;  /* 0x000000a300007276 */ /* 0x000fe200078100a1 */
[----:B------:R-:W-:Y:S01]  /*6ee0*/  FFMA.FTZ R30, -R203, R12, R30 ;  /* 0x0000000ccb1e7223 */ /* 0x000fe2000001011e */
[----:B------:R-:W-:Y:S02]  /*6ef0*/  FSEL R105, R105, -INF , !P3 ;  /* 0xff80000069697808 */ /* 0x000fe40005800000 */
[----:B------:R-:W-:Y:S02]  /*6f00*/  FMNMX3.FTZ R10, R10, R129, R159, !PT ;  /* 0x000000810a0a7276 */ /* 0x000fe4000781009f */
[----:B------:R-:W-:Y:S02]  /*6f10*/  ISETP.GT.AND P4, PT, R38, R41, PT ;  /* 0x000000292600720c */ /* 0x000fe40003f84270 */
[----:B------:R-:W-:-:S02]  /*6f20*/  ISETP.GE.AND P3, PT, R41, R211, PT ;  /* 0x000000d32900720c */ /* 0x000fc40003f66270 */
[C-C-:B------:R-:W-:Y:S02]  /*6f30*/  IADD3 R12, PT, PT, R172.reuse, -0x71, -R171.reuse ;  /* 0xffffff8fac0c7810 */ /* 0x140fe40007ffe8ab */
[----:B------:R-:W-:Y:S02]  /*6f40*/  IADD3 R41, PT, PT, R172, -0x78, -R171 ;  /* 0xffffff88ac297810 */ /* 0x000fe40007ffe8ab */
[----:B------:R-:W-:Y:S02]  /*6f50*/  FSEL R55, R55, -INF , !P1 ;  /* 0xff80000037377808 */ /* 0x000fe40004800000 */
[----:B------:R-:W-:Y:S02]  /*6f60*/  FMNMX3.FTZ R0, R0, R137, R155, !PT ;  /* 0x0000008900007276 */ /* 0x000fe4000781009b */
[----:B------:R-:W-:Y:S02]  /*6f70*/  ISETP.GT.AND P2, PT, R38, R31, PT ;  /* 0x0000001f2600720c */ /* 0x000fe40003f44270 */
[----:B------:R-:W-:-:S02]  /*6f80*/  ISETP.GE.AND P1, PT, R31, R211, PT ;  /* 0x000000d31f00720c */ /* 0x000fc40003f26270 */
[----:B------:R-:W-:Y:S02]  /*6f90*/  FMNMX3.FTZ R10, R10, R145, R157, !PT ;  /* 0x000000910a0a7276 */ /* 0x000fe4000781009d */
[----:B------:R-:W-:Y:S02]  /*6fa0*/  IADD3 R31, PT, PT, R172, -0x79, -R171 ;  /* 0xffffff87ac1f7810 */ /* 0x000fe40007ffe8ab */
[----:B------:R-:W-:Y:S02]  /*6fb0*/  IABS R12, R12 ;  /* 0x0000000c000c7213 */ /* 0x000fe40000000000 */
[----:B------:R-:W-:Y:S02]  /*6fc0*/  IABS R41, R41 ;  /* 0x0000002900297213 */ /* 0x000fe40000000000 */
[----:B------:R-:W-:Y:S02]  /*6fd0*/  FMNMX3.FTZ R0, R0, R153, R151, !PT ;  /* 0x0000009900007276 */ /* 0x000fe40007810097 */
[----:B------:R-:W-:-:S02]  /*6fe0*/  FMNMX3.FTZ R10, R10, R149, R143, !PT ;  /* 0x000000950a0a7276 */ /* 0x000fc4000781008f */
[----:B------:R-:W-:Y:S02]  /*6ff0*/  IABS R31, R31 ;  /* 0x0000001f001f7213 */ /* 0x000fe40000000000 */
[----:B------:R-:W-:Y:S02]  /*7000*/  I2FP.F32.S32 R12, R12 ;  /* 0x0000000c000c7245 */ /* 0x000fe40000201400 */
[----:B------:R-:W-:Y:S02]  /*7010*/  I2FP.F32.S32 R41, R41 ;  /* 0x0000002900297245 */ /* 0x000fe40000201400 */
[----:B------:R-:W-:Y:S02]  /*7020*/  FMNMX3.FTZ R0, R0, R147, R131, !PT ;  /* 0x0000009300007276 */ /* 0x000fe40007810083 */
[----:B------:R-:W-:Y:S02]  /*7030*/  FMNMX3.FTZ R10, R10, R141, R139, !PT ;  /* 0x0000008d0a0a7276 */ /* 0x000fe4000781008b */
[----:B------:R-:W-:Y:S01]  /*7040*/  I2FP.F32.S32 R31, R31 ;  /* 0x0000001f001f7245 */ /* 0x000fe20000201400 */
[C---:B------:R-:W-:Y:S01]  /*7050*/  FFMA.FTZ R12, -R203.reuse, R12, R20 ;  /* 0x0000000ccb0c7223 */ /* 0x040fe20000010114 */
[----:B------:R-:W-:Y:S01]  /*7060*/  FMNMX3.FTZ R0, R0, R127, R123, !PT ;  /* 0x0000007f00007276 */ /* 0x000fe2000781007b */
[----:B------:R-:W-:Y:S01]  /*7070*/  FFMA.FTZ R22, -R203, R41, R22 ;  /* 0x00000029cb167223 */ /* 0x000fe20000010116 */
[----:B------:R-:W-:-:S02]  /*7080*/  FSEL R30, R30, -INF , !P6 ;  /* 0xff8000001e1e7808 */ /* 0x000fc40007000000 */
[----:B------:R-:W-:Y:S01]  /*7090*/  FMNMX3.FTZ R10, R10, R135, R119, !PT ;  /* 0x000000870a0a7276 */ /* 0x000fe20007810077 */
[----:B------:R-:W-:Y:S01]  /*70a0*/  FFMA.FTZ R31, -R203, R31, R50 ;  /* 0x0000001fcb1f7223 */ /* 0x000fe20000010132 */
[----:B------:R-:W-:Y:S02]  /*70b0*/  FMNMX3.FTZ R0, R0, R121, R105, !PT ;  /* 0x0000007900007276 */ /* 0x000fe40007810069 */
[----:B------:R-:W-:Y:S02]  /*70c0*/  ISETP.GT.AND P6, PT, R38, R29, PT ;  /* 0x0000001d2600720c */ /* 0x000fe40003fc4270 */
[----:B------:R-:W-:Y:S02]  /*70d0*/  FSEL R12, R12, -INF , !P4 ;  /* 0xff8000000c0c7808 */ /* 0x000fe40006000000 */
[----:B------:R-:W-:Y:S02]  /*70e0*/  FSEL R22, R22, -INF , !P2 ;  /* 0xff80000016167808 */ /* 0x000fe40005000000 */
[----:B------:R-:W-:-:S02]  /*70f0*/  FSEL R47, R30, -INF , !P5 ;  /* 0xff8000001e2f7808 */ /* 0x000fc40006800000 */
[----:B------:R-:W-:Y:S02]  /*7100*/  FMNMX3.FTZ R10, R10, R113, R111, !PT ;  /* 0x000000710a0a7276 */ /* 0x000fe4000781006f */
[----:B------:R-:W-:Y:S02]  /*7110*/  ISETP.GE.AND P4, PT, R29, R211, PT ;  /* 0x000000d31d00720c */ /* 0x000fe40003f86270 */
[----:B------:R-:W-:Y:S02]  /*7120*/  FMNMX3.FTZ R0, R0, R65, R63, !PT ;  /* 0x0000004100007276 */ /* 0x000fe4000781003f */
[----:B------:R-:W-:Y:S02]  /*7130*/  FSEL R29, R31, -INF , !P6 ;  /* 0xff8000001f1d7808 */ /* 0x000fe40007000000 */
[----:B------:R-:W-:Y:S02]  /*7140*/  FSEL R41, R12, -INF , !P3 ;  /* 0xff8000000c297808 */ /* 0x000fe40005800000 */
[----:B------:R-:W-:-:S02]  /*7150*/  FSEL R31, R22, -INF , !P1 ;  /* 0xff800000161f7808 */ /* 0x000fc40004800000 */
        /* <DEDUP_REMOVED lines=11> */
[----:B------:R-:W-:-:S04]  /*7210*/  IMAD.IADD R180, R11, 0x1, R4 ;  /* 0x000000010bb47824 */ /* 0x000fc800078e0204 */
[----:B------:R-:W-:Y:S01]  /*7220*/  IMAD R180, R180, 0x2, R9 ;  /* 0x00000002b4b47824 */ /* 0x000fe200078e0209 */
[----:B-1----:R-:W-:-:S03]  /*7230*/  FMNMX.FTZ R0, R73, R0, !PT ;  /* 0x0000000049007209 */ /* 0x002fc60007810000 */
[--C-:B------:R-:W-:Y:S01]  /*7240*/  IMAD.IADD R103, R7, 0x1, R180.reuse ;  /* 0x0000000107677824 */ /* 0x100fe200078e02b4 */
[----:B------:R-:W1:Y:S01]  /*7250*/  LDSM.16.MT88.4 R92, [R180+0x6000] ;  /* 0x00600000b45c783b */ /* 0x000e620000004200 */
[----:B------:R-:W-:Y:S01]  /*7260*/  FSETP.NEU.FTZ.AND P1, PT, R0, -INF , PT ;  /* 0xff8000000000780b */ /* 0x000fe20003f3d000 */
[----:B--2---:R-:W-:Y:S01]  /*7270*/  FMUL.FTZ R50, R27, R0 ;  /* 0x000000001b327220 */ /* 0x004fe20000410000 */
[----:B---3--:R-:W-:Y:S01]  /*7280*/  FMNMX.FTZ R36, R71, R36, !PT ;  /* 0x0000002447247209 */ /* 0x008fe20007810000 */
[----:B------:R-:W-:-:S03]  /*7290*/  IMAD.IADD R176, R5, 0x1, R180 ;  /* 0x0000000105b07824 */ /* 0x000fc600078e02b4 */
[----:B------:R-:W-:Y:S01]  /*72a0*/  FSEL R50, R50, RZ, P1 ;  /* 0x000000ff32327208 */ /* 0x000fe20000800000 */
[----:B------:R-:W-:Y:S01]  /*72b0*/  IMAD.IADD R102, R5, 0x1, R103 ;  /* 0x0000000105667824 */ /* 0x000fe200078e0267 */
[----:B------:R-:W-:Y:S01]  /*72c0*/  FSETP.NEU.FTZ.AND P1, PT, R36, -INF , PT ;  /* 0xff8000002400780b */ /* 0x000fe20003f3d000 */
[----:B------:R-:W-:Y:S01]  /*72d0*/  FMUL.FTZ R26, R27, R36 ;  /* 0x000000241b1a7220 */ /* 0x000fe20000410000 */
[----:B------:R-:W2:Y:S04]  /*72e0*/  LDSM.16.MT88.4 R84, [R176+0x6000] ;  /* 0x00600000b054783b */ /* 0x000ea80000004200 */
[----:B------:R-:W-:Y:S01]  /*72f0*/  FSEL R26, R26, RZ, P1 ;  /* 0x000000ff1a1a7208 */ /* 0x000fe20000800000 */
[-C--:B------:R-:W-:Y:S01]  /*7300*/  FFMA.FTZ R40, R57, R27.reuse, -R50 ;  /* 0x0000001b39287223 */ /* 0x080fe20000010832 */
[----:B------:R-:W3:Y:S03]  /*7310*/  LDSM.16.MT88.4 R76, [R103+0x6000] ;  /* 0x00600000674c783b */ /* 0x000ee60000004200 */
[----:B------:R-:W-:-:S02]  /*7320*/  FFMA.FTZ R57, R6, R27, -R26 ;  /* 0x0000001b06397223 */ /* 0x000fc4000001081a */
[----:B------:R-:W4:Y:S01]  /*7330*/  LDSM.16.MT88.4 R4, [R102+0x6000] ;  /* 0x006000006604783b */ /* 0x000f220000004200 */
[-C--:B------:R-:W-:Y:S01]  /*7340*/  FFMA.FTZ R52, R49, R27.reuse, -R26 ;  /* 0x0000001b31347223 */ /* 0x080fe2000001081a */
[-CC-:B------:R-:W-:Y:S01]  /*7350*/  FFMA.FTZ R53, R8, R27.reuse, -R50.reuse ;  /* 0x0000001b08357223 */ /* 0x180fe20000010832 */
[-CC-:B------:R-:W-:Y:S01]  /*7360*/  FFMA.FTZ R48, R43, R27.reuse, -R50.reuse ;  /* 0x0000001b2b307223 */ /* 0x180fe20000010832 */
[-C--:B------:R-:W-:Y:S01]  /*7370*/  FFMA.FTZ R51, R51, R27.reuse, -R50 ;  /* 0x0000001b33337223 */ /* 0x080fe20000010832 */
[-CC-:B------:R-:W-:Y:S01]  /*7380*/  FFMA.FTZ R49, R45, R27.reuse, -R26.reuse ;  /* 0x0000001b2d317223 */ /* 0x180fe2000001081a */
[-C--:B------:R-:W-:Y:S01]  /*7390*/  FFMA.FTZ R44, R35, R27.reuse, -R26 ;  /* 0x0000001b232c7223 */ /* 0x080fe2000001081a */
[----:B------:R-:W-:Y:S01]  /*73a0*/  MUFU.EX2 R40, R40 ;  /* 0x0000002800287308 */ /* 0x000fe20000000800 */
[-C--:B------:R-:W-:Y:S01]  /*73b0*/  FFMA.FTZ R28, R23, R27.reuse, -R50 ;  /* 0x0000001b171c7223 */ /* 0x080fe20000010832 */
[-CC-:B------:R-:W-:Y:S01]  /*73c0*/  FFMA.FTZ R45, R21, R27.reuse, -R26.reuse ;  /* 0x0000001b152d7223 */ /* 0x180fe2000001081a */
[----:B------:R-:W-:Y:S04]  /*73d0*/  LDSM.16.MT88.4 R8, [R102+0x6800] ;  /* 0x006800006608783b */ /* 0x000fe80000004200 */
[----:B------:R-:W5:Y:S01]  /*73e0*/  LDSM.16.MT88.4 R20, [R180+0x6800] ;  /* 0x00680000b414783b */ /* 0x000f620000004200 */
[----:B------:R-:W-:Y:S08]  /*73f0*/  MUFU.EX2 R53, R53 ;  /* 0x0000003500357308 */ /* 0x000ff00000000800 */
[----:B------:R-:W1:Y:S08]  /*7400*/  MUFU.EX2 R48, R48 ;  /* 0x0000003000307308 */ /* 0x000e700000000800 */
        /* <DEDUP_REMOVED lines=8> */
[----:B------:R-:W5:Y:S01]  /*7490*/  LDSM.16.MT88.4 R16, [R176+0x6800] ;  /* 0x00680000b010783b */ /* 0x000f620000004200 */
[-CC-:B------:R-:W-:Y:S01]  /*74a0*/  FFMA.FTZ R43, R69, R27.reuse, -R50.reuse ;  /* 0x0000001b452b7223 */ /* 0x180fe20000010832 */
[-C--:B------:R-:W-:Y:S01]  /*74b0*/  FFMA.FTZ R34, R61, R27.reuse, -R50 ;  /* 0x0000001b3d227223 */ /* 0x080fe20000010832 */
[----:B------:R-:W-:Y:S01]  /*74c0*/  FFMA.FTZ R33, R15, R27, -R26 ;  /* 0x0000001b0f217223 */ /* 0x000fe2000001081a */
[----:B-1----:R-:W-:-:S02]  /*74d0*/  F2FP.F16.F32.PACK_AB R69, R48, R53 ;  /* 0x000000353045723e */ /* 0x002fc400000000ff */
[----:B--2---:R-:W-:Y:S02]  /*74e0*/  F2FP.F16.F32.PACK_AB R71, R40, R51 ;  /* 0x000000332847723e */ /* 0x004fe400000000ff */
[----:B---3--:R-:W-:Y:S01]  /*74f0*/  F2FP.F16.F32.PACK_AB R68, R52, R57 ;  /* 0x000000393444723e */ /* 0x008fe200000000ff */
[----:B------:R-:W-:Y:S01]  /*7500*/  MUFU.EX2 R43, R43 ;  /* 0x0000002b002b7308 */ /* 0x000fe20000000800 */
[----:B----4-:R-:W-:-:S07]  /*7510*/  F2FP.F16.F32.PACK_AB R70, R44, R49 ;  /* 0x000000312c46723e */ /* 0x010fce00000000ff */
[----:B------:R-:W1:Y:S01]  /*7520*/  MUFU.EX2 R34, R34 ;  /* 0x0000002200227308 */ /* 0x000e620000000800 */
[----:B------:R-:W-:Y:S01]  /*7530*/  FFMA.FTZ R61, R13, R27, -R50 ;  /* 0x0000001b0d3d7223 */ /* 0x000fe20000010832 */
[C---:B------:R-:W-:Y:S01]  /*7540*/  HMMA.16816.F32 R96, R68.reuse, R92, RZ ;  /* 0x0000005c4460723c */ /* 0x040fe200000018ff */
[----:B------:R-:W2:Y:S05]  /*7550*/  LDSM.16.MT88.4 R12, [R103+0x6800] ;  /* 0x00680000670c783b */ /* 0x000eaa0000004200 */
[----:B------:R-:W-:Y:S02]  /*7560*/  MUFU.EX2 R35, R35 ;  /* 0x0000002300237308 */ /* 0x000fe40000000800 */
[C---:B------:R-:W-:Y:S06]  /*7570*/  HMMA.16816.F32 R92, R68.reuse, R94, RZ ;  /* 0x0000005e445c723c */ /* 0x040fec00000018ff */
[----:B------:R-:W3:Y:S08]  /*7580*/  MUFU.EX2 R28, R28 ;  /* 0x0000001c001c7308 */ /* 0x000ef00000000800 */
        /* <DEDUP_REMOVED lines=9> */
[----:B-1----:R-:W-:-:S07]  /*7620*/  F2FP.F16.F32.PACK_AB R5, R34, R43 ;  /* 0x0000002b2205723e */ /* 0x002fce00000000ff */
[----:B------:R-:W-:Y:S01]  /*7630*/  HMMA.16816.F32 R68, R68, R6, RZ ;  /* 0x000000064444723c */ /* 0x000fe200000018ff */
[----:B---3--:R-:W-:Y:S02]  /*7640*/  F2FP.F16.F32.PACK_AB R7, R28, R35 ;  /* 0x000000231c07723e */ /* 0x008fe400000000ff */
[----:B----4-:R-:W-:Y:S02]  /*7650*/  F2FP.F16.F32.PACK_AB R4, R32, R45 ;  /* 0x0000002d2004723e */ /* 0x010fe400000000ff */
[----:B-----5:R-:W-:-:S07]  /*7660*/  F2FP.F16.F32.PACK_AB R6, R33, R30 ;  /* 0x0000001e2106723e */ /* 0x020fce00000000ff */
[C---:B------:R-:W-:Y:S08]  /*7670*/  HMMA.16816.F32 R96, R4.reuse, R20, R96 ;  /* 0x000000140460723c */ /* 0x040ff00000001860 */
[----:B------:R-:W-:Y:S01]  /*7680*/  HMMA.16816.F32 R92, R4, R22, R92 ;  /* 0x00000016045c723c */ /* 0x000fe2000000185c */
[----:B------:R-:W1:Y:S01]  /*7690*/  LDSM.16.MT88.4 R20, [R180+0x7000] ;  /* 0x00700000b414783b */ /* 0x000e620000004200 */
[-CC-:B------:R-:W-:Y:S01]  /*76a0*/  FFMA.FTZ R46, R227, R27.reuse, -R50.reuse ;  /* 0x0000001be32e7223 */ /* 0x180fe20000010832 */
[----:B------:R-:W-:-:S05]  /*76b0*/  FFMA.FTZ R42, R225, R27, -R50 ;  /* 0x0000001be12a7223 */ /* 0x000fca0000010832 */
[----:B------:R-:W-:Y:S01]  /*76c0*/  HMMA.16816.F32 R72, R4, R8, R72 ;  /* 0x000000080448723c */ /* 0x000fe20000001848 */
[-C--:B------:R-:W-:Y:S01]  /*76d0*/  FFMA.FTZ R59, R59, R27.reuse, -R50 ;  /* 0x0000001b3b3b7223 */ /* 0x080fe20000010832 */
[-CC-:B------:R-:W-:Y:S01]  /*76e0*/  FFMA.FTZ R67, R67, R27.reuse, -R26.reuse ;  /* 0x0000001b43437223 */ /* 0x180fe2000001081a */
[----:B------:R-:W-:-:S05]  /*76f0*/  FFMA.FTZ R54, R221, R27, -R26 ;  /* 0x0000001bdd367223 */ /* 0x000fca000001081a */
[----:B------:R-:W-:Y:S01]  /*7700*/  HMMA.16816.F32 R68, R4, R10, R68 ;  /* 0x0000000a0444723c */ /* 0x000fe20000001844 */
[----:B------:R-:W3:Y:S01]  /*7710*/  LDSM.16.MT88.4 R8, [R102+0x7000] ;  /* 0x007000006608783b */ /* 0x000ee20000004200 */
[-CC-:B------:R-:W-:Y:S01]  /*7720*/  FFMA.FTZ R56, R223, R27.reuse, -R26.reuse ;  /* 0x0000001bdf387223 */ /* 0x180fe2000001081a */
[----:B------:R-:W-:-:S05]  /*7730*/  FFMA.FTZ R107, R107, R27, -R26 ;  /* 0x0000001b6b6b7223 */ /* 0x000fca000001081a */
[C---:B------:R-:W-:Y:S08]  /*7740*/  HMMA.16816.F32 R88, R4.reuse, R16, R88 ;  /* 0x000000100458723c */ /* 0x040ff00000001858 */
[C---:B------:R-:W-:Y:S01]  /*7750*/  HMMA.16816.F32 R84, R4.reuse, R18, R84 ;  /* 0x000000120454723c */ /* 0x040fe20000001854 */
[----:B------:R-:W4:Y:S01]  /*7760*/  LDSM.16.MT88.4 R16, [R176+0x7000] ;  /* 0x00700000b010783b */ /* 0x000f220000004200 */
[----:B------:R-:W-:Y:S08]  /*7770*/  MUFU.EX2 R61, R61 ;  /* 0x0000003d003d7308 */ /* 0x000ff00000000800 */
[----:B------:R-:W5:Y:S01]  /*7780*/  MUFU.EX2 R46, R46 ;  /* 0x0000002e002e7308 */ /* 0x000f620000000800 */
[C---:B--2---:R-:W-:Y:S07]  /*7790*/  HMMA.16816.F32 R80, R4.reuse, R12, R80 ;  /* 0x0000000c0450723c */ /* 0x044fee0000001850 */
[----:B------:R-:W-:Y:S01]  /*77a0*/  MUFU.EX2 R42, R42 ;  /* 0x0000002a002a7308 */ /* 0x000fe20000000800 */
[----:B------:R-:W-:Y:S01]  /*77b0*/  HMMA.16816.F32 R76, R4, R14, R76 ;  /* 0x0000000e044c723c */ /* 0x000fe2000000184c */
[----:B------:R-:W2:Y:S06]  /*77c0*/  LDSM.16.MT88.4 R12, [R103+0x7000] ;  /* 0x00700000670c783b */ /* 0x000eac0000004200 */
[----:B------:R-:W1:Y:S08]  /*77d0*/  MUFU.EX2 R59, R59 ;  /* 0x0000003b003b7308 */ /* 0x000e700000000800 */
[----:B------:R-:W-:Y:S08]  /*77e0*/  MUFU.EX2 R67, R67 ;  /* 0x0000004300437308 */ /* 0x000ff00000000800 */
[----:B------:R-:W3:Y:S08]  /*77f0*/  MUFU.EX2 R54, R54 ;  /* 0x0000003600367308 */ /* 0x000ef00000000800 */
[----:B------:R-:W-:Y:S08]  /*7800*/  MUFU.EX2 R56, R56 ;  /* 0x0000003800387308 */ /* 0x000ff00000000800 */
[----:B------:R-:W4:Y:S01]  /*7810*/  MUFU.EX2 R107, R107 ;  /* 0x0000006b006b7308 */ /* 0x000f220000000800 */
[----:B-----5:R-:W-:-:S02]  /*7820*/  F2FP.F16.F32.PACK_AB R5, R46, R61 ;  /* 0x0000003d2e05723e */ /* 0x020fc400000000ff */
[----:B-1----:R-:W-:Y:S02]  /*7830*/  F2FP.F16.F32.PACK_AB R7, R59, R42 ;  /* 0x0000002a3b07723e */ /* 0x002fe400000000ff */
[----:B---3--:R-:W-:Y:S02]  /*7840*/  F2FP.F16.F32.PACK_AB R4, R54, R67 ;  /* 0x000000433604723e */ /* 0x008fe400000000ff */
[----:B----4-:R-:W-:-:S07]  /*7850*/  F2FP.F16.F32.PACK_AB R6, R107, R56 ;  /* 0x000000386b06723e */ /* 0x010fce00000000ff */
        /* <DEDUP_REMOVED lines=10> */
[----:B------:R-:W3:Y:S01]  /*7900*/  LDSM.16.MT88.4 R8, [R102+0x7800] ;  /* 0x007800006608783b */ /* 0x000ee20000004200 */
[-CC-:B------:R-:W-:Y:S01]  /*7910*/  FFMA.FTZ R125, R125, R27.reuse, -R26.reuse ;  /* 0x0000001b7d7d7223 */ /* 0x180fe2000001081a */
[-CC-:B------:R-:W-:Y:S01]  /*7920*/  FFMA.FTZ R64, R173, R27.reuse, -R26.reuse ;  /* 0x0000001bad407223 */ /* 0x180fe2000001081a */
[----:B------:R-:W-:-:S04]  /*7930*/  FFMA.FTZ R129, R129, R27, -R26 ;  /* 0x0000001b81817223 */ /* 0x000fc8000001081a */
        /* <DEDUP_REMOVED lines=110> */
[----:B------:R-:W-:Y:S01]  /*8020*/  FADD.FTZ R48, R53, R48 ;  /* 0x0000003035307221 */ /* 0x000fe20000010000 */
[----:B------:R-:W-:-:S03]  /*8030*/  FADD.FTZ R52, R57, R52 ;  /* 0x0000003439347221 */ /* 0x000fc60000010000 */
[----:B------:R-:W-:Y:S01]  /*8040*/  FADD.FTZ R51, R51, R48 ;  /* 0x0000003033337221 */ /* 0x000fe20000010000 */
[----:B-----5:R-:W-:Y:S01]  /*8050*/  F2FP.F16.F32.PACK_AB R5, R127, R118 ;  /* 0x000000767f05723e */ /* 0x020fe200000000ff */
[----:B------:R-:W-:Y:S01]  /*8060*/  FADD.FTZ R49, R49, R52 ;  /* 0x0000003431317221 */ /* 0x000fe20000010000 */
[----:B-1----:R-:W-:Y:S01]  /*8070*/  F2FP.F16.F32.PACK_AB R7, R121, R120 ;  /* 0x000000787907723e */ /* 0x002fe200000000ff */
[----:B------:R-:W-:Y:S01]  /*8080*/  FADD.FTZ R40, R40, R51 ;  /* 0x0000003328287221 */ /* 0x000fe20000010000 */
[----:B---3--:R-:W-:Y:S01]  /*8090*/  F2FP.F16.F32.PACK_AB R4, R122, R119 ;  /* 0x000000777a04723e */ /* 0x008fe200000000ff */
[----:B------:R-:W-:Y:S01]  /*80a0*/  FADD.FTZ R44, R44, R49 ;  /* 0x000000312c2c7221 */ /* 0x000fe20000010000 */
[----:B----4-:R-:W-:Y:S01]  /*80b0*/  F2FP.F16.F32.PACK_AB R6, R124, R111 ;  /* 0x0000006f7c06723e */ /* 0x010fe200000000ff */
[----:B------:R-:W-:-:S04]  /*80c0*/  FADD.FTZ R43, R43, R40 ;  /* 0x000000282b2b7221 */ /* 0x000fc80000010000 */
[----:B------:R-:W-:Y:S02]  /*80d0*/  FADD.FTZ R34, R34, R43 ;  /* 0x0000002b22227221 */ /* 0x000fe40000010000 */
[----:B------:R-:W-:Y:S01]  /*80e0*/  HMMA.16816.F32 R92, R4, R22, R92 ;  /* 0x00000016045c723c */ /* 0x000fe2000000185c */
[----:B------:R-:W-:Y:S01]  /*80f0*/  FADD.FTZ R23, R45, R44 ;  /* 0x0000002c2d177221 */ /* 0x000fe20000010000 */
[----:B------:R-:W-:-:S03]  /*8100*/  FADD.FTZ R35, R35, R34 ;  /* 0x0000002223237221 */ /* 0x000fc60000010000 */
[----:B------:R-:W-:-:S03]  /*8110*/  FADD.FTZ R23, R32, R23 ;  /* 0x0000001720177221 */ /* 0x000fc60000010000 */
[----:B------:R-:W-:Y:S01]  /*8120*/  HMMA.16816.F32 R88, R4, R8, R88 ;  /* 0x000000080458723c */ /* 0x000fe20000001858 */
[----:B------:R-:W-:-:S07]  /*8130*/  FADD.FTZ R28, R28, R35 ;  /* 0x000000231c1c7221 */ /* 0x000fce0000010000 */
[----:B------:R-:W-:Y:S01]  /*8140*/  HMMA.16816.F32 R84, R4, R10, R84 ;  /* 0x0000000a0454723c */ /* 0x000fe20000001854 */
[----:B------:R-:W1:Y:S01]  /*8150*/  LDSM.16.MT88.4 R8, [R180+0x9800] ;  /* 0x00980000b408783b */ /* 0x000e620000004200 */
[----:B------:R-:W-:-:S06]  /*8160*/  FADD.FTZ R61, R61, R28 ;  /* 0x0000001c3d3d7221 */ /* 0x000fcc0000010000 */
[----:B------:R-:W-:Y:S01]  /*8170*/  HMMA.16816.F32 R80, R4, R16, R80 ;  /* 0x000000100450723c */ /* 0x000fe20000001850 */
[----:B------:R-:W-:-:S04]  /*8180*/  FADD.FTZ R16, R30, R23 ;  /* 0x000000171e107221 */ /* 0x000fc80000010000 */
[----:B------:R-:W-:Y:S01]  /*8190*/  FADD.FTZ R16, R33, R16 ;  /* 0x0000001021107221 */ /* 0x000fe20000010000 */
[-CC-:B------:R-:W-:Y:S01]  /*81a0*/  FFMA.FTZ R105, R105, R27.reuse, -R50.reuse ;  /* 0x0000001b69697223 */ /* 0x180fe20000010832 */
[-CC-:B------:R-:W-:Y:S01]  /*81b0*/  FFMA.FTZ R126, R65, R27.reuse, -R50.reuse ;  /* 0x0000001b417e7223 */ /* 0x180fe20000010832 */
[C---:B------:R-:W-:Y:S01]  /*81c0*/  HMMA.16816.F32 R96, R4.reuse, R20, R96 ;  /* 0x000000140460723c */ /* 0x040fe20000001860 */
[-CC-:B------:R-:W-:Y:S01]  /*81d0*/  FFMA.FTZ R20, R63, R27.reuse, -R50.reuse ;  /* 0x0000001b3f147223 */ /* 0x180fe20000010832 */
[-C--:B------:R-:W-:Y:S01]  /*81e0*/  FFMA.FTZ R225, R55, R27.reuse, -R50 ;  /* 0x0000001b37e17223 */ /* 0x080fe20000010832 */
[-CC-:B------:R-:W-:Y:S01]  /*81f0*/  FFMA.FTZ R21, R47, R27.reuse, -R26.reuse ;  /* 0x0000001b2f157223 */ /* 0x180fe2000001081a */
[-CC-:B------:R-:W-:Y:S01]  /*8200*/  FFMA.FTZ R22, R41, R27.reuse, -R26.reuse ;  /* 0x0000001b29167223 */ /* 0x180fe2000001081a */
[-C--:B------:R-:W-:Y:S01]  /*8210*/  FFMA.FTZ R224, R29, R27.reuse, -R26 ;  /* 0x0000001b1de07223 */ /* 0x080fe2000001081a */
[----:B------:R-:W-:Y:S01]  /*8220*/  FADD.FTZ R67, R67, R16 ;  /* 0x0000001043437221 */ /* 0x000fe20000010000 */
[----:B------:R-:W-:Y:S01]  /*8230*/  FADD.FTZ R61, R46, R61 ;  /* 0x0000003d2e3d7221 */ /* 0x000fe20000010000 */
[----:B------:R-:W-:Y:S01]  /*8240*/  FFMA.FTZ R31, R31, R27, -R26 ;  /* 0x0000001b1f1f7223 */ /* 0x000fe2000001081a */
[----:B--2---:R-:W-:Y:S01]  /*8250*/  HMMA.16816.F32 R72, R4, R12, R72 ;  /* 0x0000000c0448723c */ /* 0x004fe20000001848 */
[----:B------:R-:W-:Y:S01]  /*8260*/  FADD.FTZ R67, R54, R67 ;  /* 0x0000004336437221 */ /* 0x000fe20000010000 */
[----:B------:R-:W-:Y:S01]  /*8270*/  FADD.FTZ R12, R42, R61 ;  /* 0x0000003d2a0c7221 */ /* 0x000fe20000010000 */
[----:B------:R-:W-:Y:S02]  /*8280*/  MUFU.EX2 R105, R105 ;  /* 0x0000006900697308 */ /* 0x000fe40000000800 */
[----:B------:R-:W-:Y:S01]  /*8290*/  FADD.FTZ R56, R56, R67 ;  /* 0x0000004338387221 */ /* 0x000fe20000010000 */
[----:B------:R-:W-:-:S05]  /*82a0*/  FADD.FTZ R12, R59, R12 ;  /* 0x0000000c3b0c7221 */ /* 0x000fca0000010000 */
[----:B------:R-:W2:Y:S01]  /*82b0*/  MUFU.EX2 R126, R126 ;  /* 0x0000007e007e7308 */ /* 0x000ea20000000800 */
[----:B------:R-:W-:-:S07]  /*82c0*/  FADD.FTZ R107, R107, R56 ;  /* 0x000000386b6b7221 */ /* 0x000fce0000010000 */
[----:B------:R-:W-:Y:S08]  /*82d0*/  MUFU.EX2 R20, R20 ;  /* 0x0000001400147308 */ /* 0x000ff00000000800 */
[----:B------:R-:W3:Y:S08]  /*82e0*/  MUFU.EX2 R225, R225 ;  /* 0x000000e100e17308 */ /* 0x000ef00000000800 */
[----:B------:R-:W-:Y:S08]  /*82f0*/  MUFU.EX2 R21, R21 ;  /* 0x0000001500157308 */ /* 0x000ff00000000800 */
[----:B------:R-:W4:Y:S08]  /*8300*/  MUFU.EX2 R22, R22 ;  /* 0x0000001600167308 */ /* 0x000f300000000800 */
[----:B------:R-:W-:Y:S08]  /*8310*/  MUFU.EX2 R23, R31 ;  /* 0x0000001f00177308 */ /* 0x000ff00000000800 */
[----:B------:R-:W5:Y:S01]  /*8320*/  MUFU.EX2 R224, R224 ;  /* 0x000000e000e07308 */ /* 0x000f620000000800 */
[----:B------:R-:W-:Y:S01]  /*8330*/  HMMA.16816.F32 R68, R4, R14, R68 ;  /* 0x0000000e0444723c */ /* 0x000fe20000001844 */
[----:B------:R-:W-:Y:S01]  /*8340*/  FADD.FTZ R27, R117, R12 ;  /* 0x0000000c751b7221 */ /* 0x000fe20000010000 */
[----:B------:R-:W-:Y:S01]  /*8350*/  FADD.FTZ R62, R62, R107 ;  /* 0x0000006b3e3e7221 */ /* 0x000fe20000010000 */
[----:B------:R-:W1:Y:S02]  /*8360*/  LDSM.16.MT88.4 R12, [R103+0x9800] ;  /* 0x00980000670c783b */ /* 0x000e640000004200 */
[----:B------:R-:W-:Y:S01]  /*8370*/  FADD.FTZ R27, R58, R27 ;  /* 0x0000001b3a1b7221 */ /* 0x000fe20000010000 */
[----:B------:R-:W-:-:S02]  /*8380*/  FADD.FTZ R125, R125, R62 ;  /* 0x0000003e7d7d7221 */ /* 0x000fc40000010000 */
[----:B------:R-:W-:Y:S01]  /*8390*/  HMMA.16816.F32 R76, R4, R18, R76 ;  /* 0x00000012044c723c */ /* 0x000fe2000000184c */
[----:B--2---:R-:W-:Y:S01]  /*83a0*/  F2FP.F16.F32.PACK_AB R5, R126, R105 ;  /* 0x000000697e05723e */ /* 0x004fe200000000ff */
[----:B------:R-:W-:Y:S01]  /*83b0*/  FADD.FTZ R26, R60, R27 ;  /* 0x0000001b3c1a7221 */ /* 0x000fe20000010000 */
[----:B---3--:R-:W-:Y:S01]  /*83c0*/  F2FP.F16.F32.PACK_AB R7, R225, R20 ;  /* 0x00000014e107723e */ /* 0x008fe200000000ff */
[----:B------:R-:W-:Y:S01]  /*83d0*/  FADD.FTZ R64, R64, R125 ;  /* 0x0000007d40407221 */ /* 0x000fe20000010000 */
[----:B----4-:R-:W-:Y:S02]  /*83e0*/  F2FP.F16.F32.PACK_AB R4, R22, R21 ;  /* 0x000000151604723e */ /* 0x010fe400000000ff */
[----:B-----5:R-:W-:Y:S01]  /*83f0*/  F2FP.F16.F32.PACK_AB R6, R224, R23 ;  /* 0x00000017e006723e */ /* 0x020fe200000000ff */
[----:B------:R-:W-:Y:S01]  /*8400*/  FADD.FTZ R26, R115, R26 ;  /* 0x0000001a731a7221 */ /* 0x000fe20000010000 */
[----:B------:R-:W-:Y:S01]  /*8410*/  FADD.FTZ R129, R129, R64 ;  /* 0x0000004081817221 */ /* 0x000fe20000010000 */
[----:B------:R-:W-:Y:S02]  /*8420*/  LDSM.16.MT88.4 R16, [R176+0x9800] ;  /* 0x00980000b010783b */ /* 0x000fe40000004200 */
[----:B------:R-:W-:-:S02]  /*8430*/  FADD.FTZ R27, R133, R26 ;  /* 0x0000001a851b7221 */ /* 0x000fc40000010000 */
[----:B-1----:R-:W-:Y:S01]  /*8440*/  HMMA.16816.F32 R96, R4, R8, R96 ;  /* 0x000000080460723c */ /* 0x002fe20000001860 */
        /* <DEDUP_REMOVED lines=21> */
[----:B------:R-:W-:-:S04]  /*85a0*/  FADD.FTZ R122, R122, R119 ;  /* 0x000000777a7a7221 */ /* 0x000fc80000010000 */
[----:B------:R-:W-:Y:S01]  /*85b0*/  FADD.FTZ R111, R111, R122 ;  /* 0x0000007a6f6f7221 */ /* 0x000fe20000010000 */
[----:B-1----:R-:W-:Y:S01]  /*85c0*/  HMMA.16816.F32 R72, R4, R8, R72 ;  /* 0x000000080448723c */ /* 0x002fe20000001848 */
[----:B------:R-:W-:Y:S02]  /*85d0*/  FADD.FTZ R8, R120, R127 ;  /* 0x0000007f78087221 */ /* 0x000fe40000010000 */
[----:B------:R-:W-:Y:S01]  /*85e0*/  FADD.FTZ R124, R124, R111 ;  /* 0x0000006f7c7c7221 */ /* 0x000fe20000010000 */
[----:B------:R-:W-:Y:S01]  /*85f0*/  ISETP.GT.U32.AND P1, PT, R167, R194, PT ;  /* 0x000000c2a700720c */ /* 0x000fe20003f24070 */
[----:B------:R-:W-:Y:S02]  /*8600*/  FADD.FTZ R8, R121, R8 ;  /* 0x0000000879087221 */ /* 0x000fe40000010000 */
[----:B------:R-:W-:Y:S02]  /*8610*/  FADD.FTZ R21, R21, R124 ;  /* 0x0000007c15157221 */ /* 0x000fe40000010000 */
[----:B------:R-:W-:-:S02]  /*8620*/  FADD.FTZ R105, R105, R8 ;  /* 0x0000000869697221 */ /* 0x000fc40000010000 */
        /* <DEDUP_REMOVED lines=80> */
.L_x_13151:
        /* <DEDUP_REMOVED lines=8> */
.L_x_13152:
[----:B------:R-:W-:Y:S05]  /*8bb0*/  BSYNC.RECONVERGENT B0 ;  /* 0x0000000000007941 */ /* 0x000fea0003800200 */
.L_x_13150:
[----:B------:R-:W-:Y:S02]  /*8bc0*/  ISETP.GE.AND P1, PT, R208, R204, PT ;  /* 0x000000ccd000720c */ /* 0x000fe40003f26270 */
[----:B------:R-:W-:-:S05]  /*8bd0*/  IADD3 R8, P2, PT, R25, R198, RZ ;  /* 0x000000c619087210 */ /* 0x000fca0007f5e0ff */
        /* <DEDUP_REMOVED lines=23> */
[CC--:B------:R-:W-:Y:S01]  /*8d50*/  @!P1 LEA R6, P2, R188.reuse, R8.reuse, 0x5 ;  /* 0x00000008bc069211 */ /* 0x0c0fe200078428ff */
[----:B------:R-:W-:Y:S02]  /*8d60*/  @!P1 IMAD R5, R189, 0xa0, RZ ;  /* 0x000000a0bd059824 */ /* 0x000fe400078e02ff */
[C---:B------:R-:W-:Y:S01]  /*8d70*/  @!P1 IMAD.WIDE.U32 R12, R188.reuse, 0xa0, R12 ;  /* 0x000000a0bc0c9825 */ /* 0x040fe200078e000c */
[CC--:B------:R-:W-:Y:S02]  /*8d80*/  @!P1 LEA.HI.X R7, R188.reuse, R9.reuse, R189, 0x5, P2 ;  /* 0x00000009bc079211 */ /* 0x0c0fe400010f2cbd */
[-C--:B------:R-:W-:Y:S01]  /*8d90*/  @!P1 LEA R18, P2, R188, R8.reuse, 0x7 ;  /* 0x00000008bc129211 */ /* 0x080fe200078438ff */
[----:B------:R-:W-:Y:S01]  /*8da0*/  @!P1 IMAD.IADD R11, R4, 0x1, R11 ;  /* 0x00000001040b9824 */ /* 0x000fe200078e020b */
[C---:B------:R-:W-:Y:S01]  /*8db0*/  @!P1 LEA R4, P3, R188.reuse, R8, 0x6 ;  /* 0x00000008bc049211 */ /* 0x040fe200078630ff */
[----:B------:R-:W-:Y:S01]  /*8dc0*/  @!P1 IMAD.IADD R21, R5, 0x1, R13 ;  /* 0x0000000105159824 */ /* 0x000fe200078e020d */
[----:B------:R-:W-:Y:S01]  /*8dd0*/  @!PT LDS RZ, [RZ] ;  /* 0x00000000fffff984 */ /* 0x000fe20000000800 */
[----:B------:R-:W-:Y:S01]  /*8de0*/  @!PT LDS RZ, [RZ] ;  /* 0x00000000fffff984 */ /* 0x000fe20000000800 */
[----:B------:R-:W-:Y:S01]  /*8df0*/  @!PT LDS RZ, [RZ] ;  /* 0x00000000fffff984 */ /* 0x000fe20000000800 */
[----:B------:R-:W-:Y:S01]  /*8e00*/  @!P1 LDGSTS.E.BYPASS.LTC128B.128 [R205+0x7000], desc[UR4][R6.64] ;  /* 0x0700000006cd9fae */ /* 0x000fe2000b981a04 */
[----:B------:R-:W-:Y:S01]  /*8e10*/  @!P1 IMAD.MOV.U32 R16, RZ, RZ, R14 ;  /* 0x000000ffff109224 */ /* 0x000fe200078e000e */
[CCC-:B------:R-:W-:Y:S01]  /*8e20*/  @!P1 LEA.HI.X R5, R188.reuse, R9.reuse, R189.reuse, 0x6, P3 ;  /* 0x00000009bc059211 */ /* 0x1c0fe200018f34bd */
[----:B------:R-:W-:Y:S01]  /*8e30*/  @!P1 IMAD.MOV.U32 R20, RZ, RZ, R12 ;  /* 0x000000ffff149224 */ /* 0x000fe200078e000c */
[----:B------:R-:W-:Y:S01]  /*8e40*/  @!P1 LEA.HI.X R19, R188, R9, R189, 0x7, P2 ;  /* 0x00000009bc139211 */ /* 0x000fe200010f3cbd */
        /* <DEDUP_REMOVED lines=26> */
[C-C-:B------:R-:W-:Y:S01]  /*8ff0*/  IADD3 R234, PT, PT, R174.reuse, 0x80, -R171.reuse ;  /* 0x00000080aeea7810 */ /* 0x140fe20007ffe8ab */
[----:B------:R-:W-:Y:S01]  /*9000*/  VIADD R237, R169, 0xffffff80 ;  /* 0xffffff80a9ed7836 */ /* 0x000fe20000000000 */
[C-C-:B------:R-:W-:Y:S01]  /*9010*/  IADD3 R230, PT, PT, R174.reuse, 0x5f, -R171.reuse ;  /* 0x0000005faee67810 */ /* 0x140fe20007ffe8ab */
[----:B------:R-:W-:Y:S01]  /*9020*/  LDSM.16.M88.4 R156, [R185] ;  /* 0x00000000b99c783b */ /* 0x000fe20000000200 */
[C-C-:B------:R-:W-:Y:S01]  /*9030*/  IADD3 R228, PT, PT, R174.reuse, 0x58, -R171.reuse ;  /* 0x00000058aee47810 */ /* 0x140fe20007ffe8ab */
[----:B------:R-:W-:Y:S01]  /*9040*/  BSSY.RECONVERGENT B1, `(.L_x_13153) ;  /* 0x00003a0000017945 */ /* 0x000fe20003800200 */
[C-C-:B------:R-:W-:Y:S01]  /*9050*/  IADD3 R226, PT, PT, R174.reuse, 0x57, -R171.reuse ;  /* 0x00000057aee27810 */ /* 0x140fe20007ffe8ab */
[----:B------:R-:W2:Y:S01]  /*9060*/  LDSM.16.M88.4 R12, [R184+0x2000] ;  /* 0x00200000b80c783b */ /* 0x000ea20000000200 */
[----:B------:R-:W-:-:S02]  /*9070*/  IADD3 R222, PT, PT, R174, 0x50, -R171 ;  /* 0x00000050aede7810 */ /* 0x000fc40007ffe8ab */
[C-C-:B------:R-:W-:Y:S01]  /*9080*/  IADD3 R220, PT, PT, R174.reuse, 0x48, -R171.reuse ;  /* 0x00000048aedc7810 */ /* 0x140fe20007ffe8ab */
[----:B------:R-:W-:Y:S01]  /*9090*/  LDSM.16.M88.4 R152, [R183] ;  /* 0x00000000b798783b */ /* 0x000fe20000000200 */
[C-C-:B------:R-:W-:Y:S02]  /*90a0*/  IADD3 R218, PT, PT, R174.reuse, 0x47, -R171.reuse ;  /* 0x00000047aeda7810 */ /* 0x140fe40007ffe8ab */
[--C-:B------:R-:W-:Y:S01]  /*90b0*/  IADD3 R175, PT, PT, R174, 0x40, -R171.reuse ;  /* 0x00000040aeaf7810 */ /* 0x100fe20007ffe8ab */
[----:B-1----:R-:W-:Y:S01]  /*90c0*/  LDSM.16.M88.4 R4, [R179+0x2000] ;  /* 0x00200000b304783b */ /* 0x002fe20000000200 */
[C-C-:B------:R-:W-:Y:S02]  /*90d0*/  IADD3 R236, PT, PT, R172.reuse, 0x80, -R171.reuse ;  /* 0x00000080acec7810 */ /* 0x140fe40007ffe8ab */
[C-C-:B------:R-:W-:Y:S01]  /*90e0*/  IADD3 R235, PT, PT, R172.reuse, 0x7f, -R171.reuse ;  /* 0x0000007faceb7810 */ /* 0x140fe20007ffe8ab */
[----:B------:R-:W1:Y:S01]  /*90f0*/  LDSM.16.M88.4 R116, [R184+0x2800] ;  /* 0x00280000b874783b */ /* 0x000e620000000200 */
[----:B------:R-:W-:-:S02]  /*9100*/  IADD3 R233, PT, PT, R172, 0x77, -R171 ;  /* 0x00000077ace97810 */ /* 0x000fc40007ffe8ab */
[C-C-:B------:R-:W-:Y:S01]  /*9110*/  IADD3 R232, PT, PT, R172.reuse, 0x70, -R171.reuse ;  /* 0x00000070ace87810 */ /* 0x140fe20007ffe8ab */
[----:B------:R-:W-:Y:S01]  /*9120*/  LDSM.16.M88.4 R28, [R182] ;  /* 0x00000000b61c783b */ /* 0x000fe20000000200 */
[C-C-:B------:R-:W-:Y:S02]  /*9130*/  IADD3 R231, PT, PT, R172.reuse, 0x5f, -R171.reuse ;  /* 0x0000005face77810 */ /* 0x140fe40007ffe8ab */
[C-C-:B------:R-:W-:Y:S01]  /*9140*/  IADD3 R229, PT, PT, R172.reuse, 0x58, -R171.reuse ;  /* 0x00000058ace57810 */ /* 0x140fe20007ffe8ab */
[----:B------:R-:W-:Y:S01]  /*9150*/  LDSM.16.M88.4 R24, [R178+0x2000] ;  /* 0x00200000b218783b */ /* 0x000fe20000000200 */
[C-C-:B------:R-:W-:Y:S02]  /*9160*/  IADD3 R227, PT, PT, R172.reuse, 0x57, -R171.reuse ;  /* 0x00000057ace37810 */ /* 0x140fe40007ffe8ab */
[C-C-:B------:R-:W-:Y:S01]  /*9170*/  IADD3 R223, PT, PT, R172.reuse, 0x50, -R171.reuse ;  /* 0x00000050acdf7810 */ /* 0x140fe20007ffe8ab */
[----:B------:R-:W5:Y:S01]  /*9180*/  LDSM.16.M88.4 R108, [R184+0x3000] ;  /* 0x00300000b86c783b */ /* 0x000f620000000200 */
[----:B------:R-:W-:-:S02]  /*9190*/  IADD3 R221, PT, PT, R172, 0x4f, -R171 ;  /* 0x0000004facdd7810 */ /* 0x000fc40007ffe8ab */
[C-C-:B------:R-:W-:Y:S01]  /*91a0*/  IADD3 R219, PT, PT, R172.reuse, 0x47, -R171.reuse ;  /* 0x00000047acdb7810 */ /* 0x140fe20007ffe8ab */
[----:B------:R-:W5:Y:S01]  /*91b0*/  LDSM.16.M88.4 R64, [R184+0x3800] ;  /* 0x00380000b840783b */ /* 0x000f620000000200 */
[C-C-:B------:R-:W-:Y:S02]  /*91c0*/  IADD3 R197, PT, PT, R172.reuse, 0x40, -R171.reuse ;  /* 0x00000040acc57810 */ /* 0x140fe40007ffe8ab */
[----:B------:R-:W-:Y:S01]  /*91d0*/  IADD3 R173, PT, PT, R172, 0x3f, -R171 ;  /* 0x0000003facad7810 */ /* 0x000fe20007ffe8ab */
[----:B------:R-:W5:Y:S01]  /*91e0*/  LDSM.16.M88.4 R56, [R184+0x4000] ;  /* 0x00400000b838783b */ /* 0x000f620000000200 */
[----:B------:R-:W-:Y:S02]  /*91f0*/  IABS R234, R234 ;  /* 0x000000ea00ea7213 */ /* 0x000fe40000000000 */
[----:B------:R-:W-:Y:S01]  /*9200*/  IABS R235, R235 ;  /* 0x000000eb00eb7213 */ /* 0x000fe20000000000 */
[----:B------:R-:W5:Y:S01]  /*9210*/  LDSM.16.M88.4 R48, [R184+0x4800] ;  /* 0x00480000b830783b */ /* 0x000f620000000200 */
[----:B------:R-:W-:-:S02]  /*9220*/  IABS R236, R236 ;  /* 0x000000ec00ec7213 */ /* 0x000fc40000000000 */
[----:B------:R-:W-:Y:S01]  /*9230*/  ISETP.GT.AND P3, PT, R38, R237, PT ;  /* 0x000000ed2600720c */ /* 0x000fe20003f64270 */
[C---:B--2---:R-:W-:Y:S01]  /*9240*/  HMMA.16816.F32 R16, R156.reuse, R12, RZ ;  /* 0x0000000c9c10723c */ /* 0x044fe200000018ff */
[----:B------:R-:W2:Y:S01]  /*9250*/  LDSM.16.M88.4 R40, [R184+0x5000] ;  /* 0x00500000b828783b */ /* 0x000ea20000000200 */
[----:B------:R-:W-:Y:S02]  /*9260*/  I2FP.F32.S32 R236, R236 ;  /* 0x000000ec00ec7245 */ /* 0x000fe40000201400 */
[C---:B------:R-:W-:Y:S01]  /*9270*/  ISETP.GE.AND P5, PT, R237.reuse, R211, PT ;  /* 0x000000d3ed00720c */ /* 0x040fe20003fa6270 */
[----:B------:R-:W2:Y:S01]  /*9280*/  LDSM.16.M88.4 R160, [R184+0x5800] ;  /* 0x00580000b8a0783b */ /* 0x000ea20000000200 */
[----:B------:R-:W-:Y:S02]  /*9290*/  ISETP.GE.AND P2, PT, R237, R210, PT ;  /* 0x000000d2ed00720c */ /* 0x000fe40003f46270 */
[----:B------:R-:W-:Y:S01]  /*92a0*/  HMMA.16816.F32 R12, R156, R14, RZ ;  /* 0x0000000e9c0c723c */ /* 0x000fe200000018ff */
[----:B------:R-:W2:Y:S01]  /*92b0*/  LDSM.16.M88.4 R148, [R179+0x2800] ;  /* 0x00280000b394783b */ /* 0x000ea20000000200 */
[----:B------:R-:W-:Y:S01]  /*92c0*/  ISETP.GT.AND P4, PT, R168, R237, PT ;  /* 0x000000eda800720c */ /* 0x000fe20003f84270 */
[----:B------:R-:W-:Y:S01]  /*92d0*/  VIADD R237, R169, 0xffffff81 ;  /* 0xffffff81a9ed7836 */ /* 0x000fe20000000000 */
[----:B------:R-:W-:Y:S01]  /*92e0*/  IABS R233, R233 ;  /* 0x000000e900e97213 */ /* 0x000fe20000000000 */
[----:B---3--:R-:W-:Y:S01]  /*92f0*/  LDSM.16.M88.4 R8, [R181] ;  /* 0x00000000b508783b */ /* 0x008fe20000000200 */
[----:B------:R-:W-:-:S02]  /*9300*/  IABS R232, R232 ;  /* 0x000000e800e87213 */ /* 0x000fc40000000000 */
[----:B-1----:R-:W-:Y:S01]  /*9310*/  HMMA.16816.F32 R120, R156, R116, RZ ;  /* 0x000000749c78723c */ /* 0x002fe200000018ff */
[----:B------:R-:W-:Y:S01]  /*9320*/  LDSM.16.M88.4 R144, [R179+0x3000] ;  /* 0x00300000b390783b */ /* 0x000fe20000000200 */
[----:B------:R-:W-:Y:S02]  /*9330*/  ISETP.GT.AND P6, PT, R38, R237, PT ;  /* 0x000000ed2600720c */ /* 0x000fe40003fc4270 */
[----:B------:R-:W-:Y:S01]  /*9340*/  IABS R231, R231 ;  /* 0x000000e700e77213 */ /* 0x000fe20000000000 */
[----:B------:R-:W-:Y:S01]  /*9350*/  LDSM.16.M88.4 R140, [R179+0x3800] ;  /* 0x00380000b38c783b */ /* 0x000fe20000000200 */
[----:B------:R-:W-:Y:S02]  /*9360*/  IABS R230, R230 ;  /* 0x000000e600e67213 */ /* 0x000fe40000000000 */
[----:B------:R-:W-:Y:S01]  /*9370*/  HMMA.16816.F32 R16, R152, R4, R16 ;  /* 0x000000049810723c */ /* 0x000fe20000001810 */
[----:B------:R-:W-:Y:S01]  /*9380*/  LDSM.16.M88.4 R136, [R179+0x4000] ;  /* 0x00400000b388783b */ /* 0x000fe20000000200 */
[----:B------:R-:W-:-:S02]  /*9390*/  IABS R229, R229 ;  /* 0x000000e500e57213 */ /* 0x000fc40000000000 */
[----:B------:R-:W-:Y:S01]  /*93a0*/  IABS R228, R228 ;  /* 0x000000e400e47213 */ /* 0x000fe20000000000 */
[----:B------:R-:W-:Y:S01]  /*93b0*/  LDSM.16.M88.4 R132, [R179+0x4800] ;  /* 0x00480000b384783b */ /* 0x000fe20000000200 */
[----:B------:R-:W-:Y:S02]  /*93c0*/  IABS R227, R227 ;  /* 0x000000e300e37213 */ /* 0x000fe40000000000 */
[----:B------:R-:W-:Y:S01]  /*93d0*/  HMMA.16816.F32 R12, R152, R6, R12 ;  /* 0x00000006980c723c */ /* 0x000fe2000000180c */
[----:B------:R-:W1:Y:S01]  /*93e0*/  LDSM.16.M88.4 R4, [R177+0x2000] ;  /* 0x00200000b104783b */ /* 0x000e620000000200 */
[----:B------:R-:W-:Y:S02]  /*93f0*/  IABS R226, R226 ;  /* 0x000000e200e27213 */ /* 0x000fe40000000000 */
[----:B------:R-:W-:Y:S01]  /*9400*/  IABS R223, R223 ;  /* 0x000000df00df7213 */ /* 0x000fe20000000000 */
[----:B------:R-:W3:Y:S01]  /*9410*/  LDSM.16.M88.4 R128, [R179+0x5000] ;  /* 0x00500000b380783b */ /* 0x000ee20000000200 */
[----:B------:R-:W-:-:S02]  /*9420*/  IABS R222, R222 ;  /* 0x000000de00de7213 */ /* 0x000fc40000000000 */
[----:B-----5:R-:W-:Y:S01]  /*9430*/  HMMA.16816.F32 R112, R156, R108, RZ ;  /* 0x0000006c9c70723c */ /* 0x020fe200000018ff */
[----:B------:R-:W5:Y:S01]  /*9440*/  LDSM.16.M88.4 R124, [R179+0x5800] ;  /* 0x00580000b37c783b */ /* 0x000f620000000200 */
[----:B------:R-:W-:Y:S02]  /*9450*/  IABS R221, R221 ;  /* 0x000000dd00dd7213 */ /* 0x000fe40000000000 */
[----:B------:R-:W-:Y:S01]  /*9460*/  IABS R220, R220 ;  /* 0x000000dc00dc7213 */ /* 0x000fe20000000000 */
[----:B------:R-:W5:Y:S01]  /*9470*/  LDSM.16.M88.4 R20, [R178+0x2800] ;  /* 0x00280000b214783b */ /* 0x000f620000000200 */
[----:B------:R-:W-:Y:S02]  /*9480*/  IABS R219, R219 ;  /* 0x000000db00db7213 */ /* 0x000fe40000000000 */
[----:B------:R-:W-:Y:S01]  /*9490*/  HMMA.16816.F32 R16, R28, R24, R16 ;  /* 0x000000181c10723c */ /* 0x000fe20000001810 */
[C-C-:B------:R-:W-:Y:S01]  /*94a0*/  IADD3 R24, PT, PT, R174.reuse, 0x68, -R171.reuse ;  /* 0x00000068ae187810 */ /* 0x140fe20007ffe8ab */
[----:B------:R-:W0:Y:S01]  /*94b0*/  LDGDEPBAR ;  /* 0x00000000000079af */ /* 0x000e220000000000 */
[----:B------:R-:W-:-:S02]  /*94c0*/  IADD3 R25, PT, PT, R174, 0x8, -R171 ;  /* 0x00000008ae197810 */ /* 0x000fc40007ffe8ab */
[----:B------:R-:W-:Y:S02]  /*94d0*/  IABS R218, R218 ;  /* 0x000000da00da7213 */ /* 0x000fe40000000000 */
[----:B------:R-:W-:Y:S01]  /*94e0*/  IABS R197, R197 ;  /* 0x000000c500c57213 */ /* 0x000fe20000000000 */
[----:B------:R-:W-:Y:S01]  /*94f0*/  HMMA.16816.F32 R12, R28, R26, R12 ;  /* 0x0000001a1c0c723c */ /* 0x000fe2000000180c */
[C-C-:B------:R-:W-:Y:S02]  /*9500*/  IADD3 R26, PT, PT, R174.reuse, 0x6f, -R171.reuse ;  /* 0x0000006fae1a7810 */ /* 0x140fe40007ffe8ab */
[----:B------:R-:W-:Y:S02]  /*9510*/  IADD3 R27, PT, PT, R174, 0x7, -R171 ;  /* 0x00000007ae1b7810 */ /* 0x000fe40007ffe8ab */
[----:B------:R-:W-:Y:S02]  /*9520*/  IABS R26, R26 ;  /* 0x0000001a001a7213 */ /* 0x000fe40000000000 */
[----:B------:R-:W-:Y:S01]  /*9530*/  IABS R175, R175 ;  /* 0x000000af00af7213 */ /* 0x000fe20000000000 */
[----:B------:R-:W-:Y:S01]  /*9540*/  HMMA.16816.F32 R104, R156, R64, RZ ;  /* 0x000000409c68723c */ /* 0x000fe200000018ff */
[----:B------:R-:W-:-:S02]  /*9550*/  IABS R173, R173 ;  /* 0x000000ad00ad7213 */ /* 0x000fc40000000000 */
[----:B------:R-:W-:Y:S02]  /*9560*/  IABS R25, R25 ;  /* 0x0000001900197213 */ /* 0x000fe40000000000 */
[----:B------:R-:W-:Y:S02]  /*9570*/  IABS R27, R27 ;  /* 0x0000001b001b7213 */ /* 0x000fe40000000000 */
[----:B------:R-:W-:Y:S01]  /*9580*/  I2FP.F32.S32 R25, R25 ;  /* 0x0000001900197245 */ /* 0x000fe20000201400 */
[----:B------:R-:W-:Y:S01]  /*9590*/  HMMA.16816.F32 R60, R156, R56, RZ ;  /* 0x000000389c3c723c */ /* 0x000fe200000018ff */
[----:B------:R-:W-:-:S07]  /*95a0*/  I2FP.F32.S32 R27, R27 ;  /* 0x0000001b001b7245 */ /* 0x000fce0000201400 */
        /* <DEDUP_REMOVED lines=10> */
[C-C-:B------:R-:W-:Y:S02]  /*9650*/  IADD3 R160, PT, PT, R172.reuse, 0x2f, -R171.reuse ;  /* 0x0000002faca07810 */ /* 0x140fe40007ffe8ab */
[----:B------:R-:W-:Y:S02]  /*9660*/  IABS R161, R161 ;  /* 0x000000a100a17213 */ /* 0x000fe40000000000 */
[----:B------:R-:W-:Y:S01]  /*9670*/  IABS R160, R160 ;  /* 0x000000a000a07213 */ /* 0x000fe20000000000 */
[----:B------:R-:W-:Y:S01]  /*9680*/  HMMA.16816.F32 R156, R156, R162, RZ ;  /* 0x000000a29c9c723c */ /* 0x000fe200000018ff */
[C-C-:B------:R-:W-:Y:S02]  /*9690*/  IADD3 R163, PT, PT, R172.reuse, 0x38, -R171.reuse ;  /* 0x00000038aca37810 */ /* 0x140fe40007ffe8ab */
[----:B------:R-:W-:Y:S02]  /*96a0*/  IADD3 R162, PT, PT, R172, 0x37, -R171 ;  /* 0x00000037aca27810 */ /* 0x000fe40007ffe8ab */
[----:B------:R-:W-:-:S02]  /*96b0*/  IABS R163, R163 ;  /* 0x000000a300a37213 */ /* 0x000fc40000000000 */
[----:B------:R-:W-:Y:S01]  /*96c0*/  IABS R162, R162 ;  /* 0x000000a200a27213 */ /* 0x000fe20000000000 */
[----:B------:R-:W-:Y:S01]  /*96d0*/  HMMA.16816.F32 R120, R152, R148, R120 ;  /* 0x000000949878723c */ /* 0x000fe20000001878 */
[C-C-:B------:R-:W-:Y:S02]  /*96e0*/  IADD3 R149, PT, PT, R172.reuse, 0x68, -R171.reuse ;  /* 0x00000068ac957810 */ /* 0x140fe40007ffe8ab */
[----:B------:R-:W-:-:S04]  /*96f0*/  IADD3 R148, PT, PT, R172, 0x1f, -R171 ;  /* 0x0000001fac947810 */ /* 0x000fc80007ffe8ab */
[----:B------:R-:W-:Y:S01]  /*9700*/  IABS R148, R148 ;  /* 0x0000009400947213 */ /* 0x000fe20000000000 */
[C---:B-1----:R-:W-:Y:S08]  /*9710*/  HMMA.16816.F32 R16, R8.reuse, R4, R16 ;  /* 0x000000040810723c */ /* 0x042ff00000001810 */
[----:B------:R-:W-:Y:S01]  /*9720*/  HMMA.16816.F32 R12, R8, R6, R12 ;  /* 0x00000006080c723c */ /* 0x000fe2000000180c */
[----:B------:R-:W1:Y:S07]  /*9730*/  LDSM.16.M88.4 R4, [R177+0x2800] ;  /* 0x00280000b104783b */ /* 0x000e6e0000000200 */
[----:B------:R-:W-:Y:S01]  /*9740*/  HMMA.16816.F32 R116, R152, R150, R116 ;  /* 0x000000969874723c */ /* 0x000fe20000001874 */
[----:B------:R-:W-:-:S02]  /*9750*/  IADD3 R151, PT, PT, R172, 0x6f, -R171 ;  /* 0x0000006fac977810 */ /* 0x000fc40007ffe8ab */
[----:B------:R-:W-:-:S05]  /*9760*/  IADD3 R150, PT, PT, R172, 0x27, -R171 ;  /* 0x00000027ac967810 */ /* 0x000fca0007ffe8ab */
[----:B------:R-:W-:Y:S01]  /*9770*/  HMMA.16816.F32 R112, R152, R144, R112 ;  /* 0x000000909870723c */ /* 0x000fe20000001870 */
[C-C-:B------:R-:W-:Y:S02]  /*9780*/  IADD3 R144, PT, PT, R174.reuse, 0x30, -R171.reuse ;  /* 0x00000030ae907810 */ /* 0x140fe40007ffe8ab */
[----:B------:R-:W-:-:S04]  /*9790*/  IADD3 R145, PT, PT, R174, 0x18, -R171 ;  /* 0x00000018ae917810 */ /* 0x000fc80007ffe8ab */
[----:B------:R-:W-:Y:S01]  /*97a0*/  IABS R145, R145 ;  /* 0x0000009100917213 */ /* 0x000fe20000000000 */
[----:B------:R-:W-:Y:S01]  /*97b0*/  HMMA.16816.F32 R108, R152, R146, R108 ;  /* 0x00000092986c723c */ /* 0x000fe2000000186c */
[--C-:B------:R-:W-:Y:S02]  /*97c0*/  IADD3 R147, PT, PT, R174, 0x70, -R171.reuse ;  /* 0x00000070ae937810 */ /* 0x100fe40007ffe8ab */
[----:B------:R-:W-:-:S04]  /*97d0*/  IADD3 R146, PT, PT, R172, 0x18, -R171 ;  /* 0x00000018ac927810 */ /* 0x000fc80007ffe8ab */
[----:B------:R-:W-:Y:S01]  /*97e0*/  IABS R146, R146 ;  /* 0x0000009200927213 */ /* 0x000fe20000000000 */
[C---:B------:R-:W-:Y:S01]  /*97f0*/  HMMA.16816.F32 R104, R152.reuse, R140, R104 ;  /* 0x0000008c9868723c */ /* 0x040fe20000001868 */
[--C-:B------:R-:W-:Y:S02]  /*9800*/  IADD3 R140, PT, PT, R174, 0x37, -R171.reuse ;  /* 0x00000037ae8c7810 */ /* 0x100fe40007ffe8ab */
[--C-:B------:R-:W-:Y:S02]  /*9810*/  IADD3 R141, PT, PT, R172, 0x17, -R171.reuse ;  /* 0x00000017ac8d7810 */ /* 0x100fe40007ffe8ab */
[----:B------:R-:W-:Y:S02]  /*9820*/  IABS R140, R140 ;  /* 0x0000008c008c7213 */ /* 0x000fe40000000000 */
[----:B------:R-:W-:Y:S01]  /*9830*/  IABS R141, R141 ;  /* 0x0000008d008d7213 */ /* 0x000fe20000000000 */
[----:B------:R-:W-:Y:S01]  /*9840*/  HMMA.16816.F32 R64, R152, R142, R64 ;  /* 0x0000008e9840723c */ /* 0x000fe20000001840 */
[----:B------:R-:W-:-:S02]  /*9850*/  IADD3 R142, PT, PT, R174, 0x38, -R171 ;  /* 0x00000038ae8e7810 */ /* 0x000fc40007ffe8ab */
[----:B------:R-:W-:-:S05]  /*9860*/  IADD3 R143, PT, PT, R172, 0x67, -R171 ;  /* 0x00000067ac8f7810 */ /* 0x000fca0007ffe8ab */
[----:B------:R-:W-:Y:S01]  /*9870*/  HMMA.16816.F32 R60, R152, R136, R60 ;  /* 0x00000088983c723c */ /* 0x000fe2000000183c */
[C-C-:B------:R-:W-:Y:S02]  /*9880*/  IADD3 R137, PT, PT, R172.reuse, 0x60, -R171.reuse ;  /* 0x00000060ac897810 */ /* 0x140fe40007ffe8ab */
[----:B------:R-:W-:-:S05]  /*9890*/  IADD3 R136, PT, PT, R172, 0xf, -R171 ;  /* 0x0000000fac887810 */ /* 0x000fca0007ffe8ab */
[----:B------:R-:W-:Y:S01]  /*98a0*/  HMMA.16816.F32 R56, R152, R138, R56 ;  /* 0x0000008a9838723c */ /* 0x000fe20000001838 */
[C-C-:B------:R-:W-:Y:S02]  /*98b0*/  IADD3 R139, PT, PT, R174.reuse, 0x77, -R171.reuse ;  /* 0x00000077ae8b7810 */ /* 0x140fe40007ffe8ab */
[----:B------:R-:W-:-:S04]  /*98c0*/  IADD3 R138, PT, PT, R174, 0x3f, -R171 ;  /* 0x0000003fae8a7810 */ /* 0x000fc80007ffe8ab */
[----:B------:R-:W-:Y:S01]  /*98d0*/  IABS R138, R138 ;  /* 0x0000008a008a7213 */ /* 0x000fe20000000000 */
[----:B------:R-:W-:Y:S01]  /*98e0*/  HMMA.16816.F32 R52, R152, R132, R52 ;  /* 0x000000849834723c */ /* 0x000fe20000001834 */
[C-C-:B------:R-:W-:Y:S02]  /*98f0*/  IADD3 R132, PT, PT, R174.reuse, 0x20, -R171.reuse ;  /* 0x00000020ae847810 */ /* 0x140fe40007ffe8ab */
[----:B------:R-:W-:-:S04]  /*9900*/  IADD3 R133, PT, PT, R174, 0x10, -R171 ;  /* 0x00000010ae857810 */ /* 0x000fc80007ffe8ab */
[----:B------:R-:W-:Y:S01]  /*9910*/  IABS R133, R133 ;  /* 0x0000008500857213 */ /* 0x000fe20000000000 */
[C---:B------:R-:W-:Y:S01]  /*9920*/  HMMA.16816.F32 R48, R152.reuse, R134, R48 ;  /* 0x000000869830723c */ /* 0x040fe20000001830 */
[C-C-:B------:R-:W-:Y:S02]  /*9930*/  IADD3 R135, PT, PT, R172.reuse, 0x78, -R171.reuse ;  /* 0x00000078ac877810 */ /* 0x140fe40007ffe8ab */
[--C-:B------:R-:W-:Y:S01]  /*9940*/  IADD3 R134, PT, PT, R172, 0x10, -R171.reuse ;  /* 0x00000010ac867810 */ /* 0x100fe20007ffe8ab */
[-C--:B----4-:R-:W-:Y:S01]  /*9950*/  FMUL.FTZ R16, R16, R170.reuse ;  /* 0x000000aa10107220 */ /* 0x090fe20000410000 */
[-C--:B------:R-:W-:Y:S01]  /*9960*/  FMUL.FTZ R18, R18, R170.reuse ;  /* 0x000000aa12127220 */ /* 0x080fe20000410000 */
[-C--:B------:R-:W-:Y:S01]  /*9970*/  FMUL.FTZ R19, R19, R170.reuse ;  /* 0x000000aa13137220 */ /* 0x080fe20000410000 */
[-C--:B------:R-:W-:Y:S01]  /*9980*/  FMUL.FTZ R14, R14, R170.reuse ;  /* 0x000000aa0e0e7220 */ /* 0x080fe20000410000 */
[----:B---3--:R-:W-:Y:S01]  /*9990*/  HMMA.16816.F32 R44, R152, R128, R44 ;  /* 0x00000080982c723c */ /* 0x008fe2000000182c */
[--C-:B------:R-:W-:Y:S01]  /*99a0*/  IADD3 R128, PT, PT, R174, 0x27, -R171.reuse ;  /* 0x00000027ae807810 */ /* 0x100fe20007ffe8ab */
[----:B------:R2:W3:Y:S01]  /*99b0*/  MUFU.TANH R238, R16 ;  /* 0x0000001000ee7308 */ /* 0x0004e20000002400 */
[----:B------:R-:W-:Y:S01]  /*99c0*/  IADD3 R129, PT, PT, R172, 0x8, -R171 ;  /* 0x00000008ac817810 */ /* 0x000fe20007ffe8ab */
[----:B------:R-:W-:Y:S01]  /*99d0*/  FMUL.FTZ R12, R12, R170 ;  /* 0x000000aa0c0c7220 */ /* 0x000fe20000410000 */
[----:B------:R-:W-:-:S02]  /*99e0*/  IABS R128, R128 ;  /* 0x0000008000807213 */ /* 0x000fc40000000000 */
[----:B------:R-:W-:Y:S01]  /*99f0*/  IABS R134, R134 ;  /* 0x0000008600867213 */ /* 0x000fe20000000000 */
[C---:B------:R-:W-:Y:S01]  /*9a00*/  HMMA.16816.F32 R40, R152.reuse, R130, R40 ;  /* 0x000000829828723c */ /* 0x040fe20000001828 */
[C-C-:B------:R-:W-:Y:S01]  /*9a10*/  IADD3 R130, PT, PT, R174.reuse, 0x28, -R171.reuse ;  /* 0x00000028ae827810 */ /* 0x140fe20007ffe8ab */
[----:B------:R-:W-:Y:S01]  /*9a20*/  MUFU.TANH R19, R19 ;  /* 0x0000001300137308 */ /* 0x000fe20000002400 */
[C-C-:B------:R-:W-:Y:S02]  /*9a30*/  IADD3 R131, PT, PT, R174.reuse, 0xf, -R171.reuse ;  /* 0x0000000fae837810 */ /* 0x140fe40007ffe8ab */
[----:B------:R-:W-:Y:S02]  /*9a40*/  I2FP.F32.S32 R133, R133 ;  /* 0x0000008500857245 */ /* 0x000fe40000201400 */
[----:B------:R-:W-:Y:S01]  /*9a50*/  IABS R129, R129 ;  /* 0x0000008100817213 */ /* 0x000fe20000000000 */
[C---:B-----5:R-:W-:Y:S01]  /*9a60*/  HMMA.16816.F32 R32, R152.reuse, R124, R32 ;  /* 0x0000007c9820723c */ /* 0x060fe20000001820 */
[C-C-:B------:R-:W-:Y:S01]  /*9a70*/  IADD3 R125, PT, PT, R174.reuse, 0x60, -R171.reuse ;  /* 0x00000060ae7d7810 */ /* 0x140fe20007ffe8ab */
[----:B------:R-:W-:Y:S01]  /*9a80*/  MUFU.TANH R14, R14 ;  /* 0x0000000e000e7308 */ /* 0x000fe20000002400 */
[C-C-:B------:R-:W-:Y:S01]  /*9a90*/  IADD3 R124, PT, PT, R174.reuse, 0x17, -R171.reuse ;  /* 0x00000017ae7c7810 */ /* 0x140fe20007ffe8ab */
[----:B--2---:R-:W-:Y:S01]  /*9aa0*/  FMUL.FTZ R16, R17, R170 ;  /* 0x000000aa11107220 */ /* 0x004fe20000410000 */
[----:B------:R-:W-:Y:S01]  /*9ab0*/  I2FP.F32.S32 R17, R234 ;  /* 0x000000ea00117245 */ /* 0x000fe20000201400 */
[----:B---3--:R-:W-:Y:S01]  /*9ac0*/  FFMA.FTZ R236, -R203, R236, R238 ;  /* 0x000000eccbec7223 */ /* 0x008fe200000101ee */
[----:B------:R-:W-:Y:S01]  /*9ad0*/  IABS R124, R124 ;  /* 0x0000007c007c7213 */ /* 0x000fe20000000000 */
[----:B------:R-:W-:Y:S01]  /*9ae0*/  HMMA.16816.F32 R156, R152, R126, R156 ;  /* 0x0000007e989c723c */ /* 0x000fe2000000189c */
[C-C-:B------:R-:W-:Y:S01]  /*9af0*/  IADD3 R127, PT, PT, R174.reuse, 0x67, -R171.reuse ;  /* 0x00000067ae7f7810 */ /* 0x140fe20007ffe8ab */
[----:B------:R-:W-:Y:S01]  /*9b00*/  MUFU.TANH R16, R16 ;  /* 0x0000001000107308 */ /* 0x000fe20000002400 */
[----:B------:R-:W-:-:S02]  /*9b10*/  IADD3 R154, PT, PT, R174, 0x4f, -R171 ;  /* 0x0000004fae9a7810 */ /* 0x000fc40007ffe8ab */
[C-C-:B------:R-:W-:Y:S02]  /*9b20*/  IADD3 R155, PT, PT, R174.reuse, 0x2f, -R171.reuse ;  /* 0x0000002fae9b7810 */ /* 0x140fe40007ffe8ab */
[C-C-:B------:R-:W-:Y:S01]  /*9b30*/  IADD3 R126, PT, PT, R174.reuse, 0x1f, -R171.reuse ;  /* 0x0000001fae7e7810 */ /* 0x140fe20007ffe8ab */
[C---:B------:R-:W-:Y:S01]  /*9b40*/  HMMA.16816.F32 R120, R28.reuse, R20, R120 ;  /* 0x000000141c78723c */ /* 0x040fe20000001878 */
[C-C-:B------:R-:W-:Y:S01]  /*9b50*/  IADD3 R20, PT, PT, R174.reuse, 0x7f, -R171.reuse ;  /* 0x0000007fae147810 */ /* 0x140fe20007ffe8ab */
[----:B------:R-:W-:Y:S01]  /*9b60*/  MUFU.TANH R12, R12 ;  /* 0x0000000c000c7308 */ /* 0x000fe20000002400 */
[--C-:B------:R-:W-:Y:S02]  /*9b70*/  IADD3 R21, PT, PT, R174, 0x78, -R171.reuse ;  /* 0x00000078ae157810 */ /* 0x100fe40007ffe8ab */
[C-C-:B------:R-:W-:Y:S02]  /*9b80*/  IADD3 R174, PT, PT, R172.reuse, 0x48, -R171.reuse ;  /* 0x00000048acae7810 */ /* 0x140fe40007ffe8ab */
[C-C-:B------:R-:W-:Y:S01]  /*9b90*/  IADD3 R152, PT, PT, R172.reuse, 0x28, -R171.reuse ;  /* 0x00000028ac987810 */ /* 0x140fe20007ffe8ab */
[----:B------:R-:W-:Y:S01]  /*9ba0*/  HMMA.16816.F32 R116, R28, R22, R116 ;  /* 0x000000161c74723c */ /* 0x000fe20000001874 */
[C-C-:B------:R-:W-:Y:S01]  /*9bb0*/  IADD3 R153, PT, PT, R172.reuse, 0x20, -R171.reuse ;  /* 0x00000020ac997810 */ /* 0x140fe20007ffe8ab */
[----:B------:R-:W-:Y:S01]  /*9bc0*/  VIADD R23, R169, 0xffffff89 ;  /* 0xffffff89a9177836 */ /* 0x000fe20000000000 */
[----:B------:R-:W-:-:S02]  /*9bd0*/  IADD3 R171, PT, PT, R172, 0x7, -R171 ;  /* 0x00000007acab7810 */ /* 0x000fc40007ffe8ab */
[----:B------:R2:W3:Y:S01]  /*9be0*/  MUFU.TANH R172, R18 ;  /* 0x0000001200ac7308 */ /* 0x0004e20000002400 */
[----:B------:R-:W-:Y:S02]  /*9bf0*/  IABS R20, R20 ;  /* 0x0000001400147213 */ /* 0x000fe40000000000 */
[----:B------:R-:W-:Y:S02]  /*9c00*/  FSEL R236, R236, -INF , !P3 ;  /* 0xff800000ecec7808 */ /* 0x000fe40005800000 */
[----:B------:R-:W-:Y:S02]  /*9c10*/  ISETP.GE.AND P3, PT, R237, R211, PT ;  /* 0x000000d3ed00720c */ /* 0x000fe40003f66270 */
[----:B-1----:R-:W-:Y:S01]  /*9c20*/  HMMA.16816.F32 R120, R8, R4, R120 ;  /* 0x000000040878723c */ /* 0x002fe20000001878 */
[----:B------:R-:W-:Y:S01]  /*9c30*/  VIADD R5, R169, 0xffffff88 ;  /* 0xffffff88a9057836 */ /* 0x000fe20000000000 */
[----:B------:R-:W-:Y:S02]  /*9c40*/  IABS R127, R127 ;  /* 0x0000007f007f7213 */ /* 0x000fe40000000000 */
[----:B------:R-:W-:-:S02]  /*9c50*/  IABS R154, R154 ;  /* 0x0000009a009a7213 */ /* 0x000fc40000000000 */
[----:B------:R-:W-:Y:S02]  /*9c60*/  IABS R155, R155 ;  /* 0x0000009b009b7213 */ /* 0x000fe40000000000 */
[----:B------:R-:W-:Y:S01]  /*9c70*/  HMMA.16816.F32 R116, R8, R6, R116 ;  /* 0x000000060874723c */ /* 0x000fe20000001874 */
[----:B------:R-:W-:Y:S01]  /*9c80*/  IABS R153, R153 ;  /* 0x0000009900997213 */ /* 0x000fe20000000000 */
[----:B--2---:R-:W-:Y:S02]  /*9c90*/  IMAD.MOV.U32 R18, RZ, RZ, R20 ;  /* 0x000000ffff127224 */ /* 0x004fe400078e0014 */
[C---:B---3--:R-:W-:Y:S01]  /*9ca0*/  FFMA.FTZ R172, -R203.reuse, R17, R172 ;  /* 0x00000011cbac7223 */ /* 0x048fe200000101ac */
[----:B------:R-:W-:Y:S02]  /*9cb0*/  I2FP.F32.S32 R17, R235 ;  /* 0x000000eb00117245 */ /* 0x000fe40000201400 */
[----:B------:R-:W-:Y:S02]  /*9cc0*/  FSEL R20, R236, -INF , !P5 ;  /* 0xff800000ec147808 */ /* 0x000fe40006800000 */
[----:B------:R-:W-:Y:S01]  /*9cd0*/  I2FP.F32.S32 R18, R18 ;  /* 0x0000001200127245 */ /* 0x000fe20000201400 */
[----:B------:R-:W-:Y:S01]  /*9ce0*/  FFMA.FTZ R234, -R203, R17, R16 ;  /* 0x00000011cbea7223 */ /* 0x000fe20000010110 */
[----:B------:R-:W-:-:S02]  /*9cf0*/  FSEL R172, R172, -INF , !P4 ;  /* 0xff800000acac7808 */ /* 0x000fc40006000000 */
[----:B------:R-:W-:Y:S01]  /*9d00*/  IABS R236, R21 ;  /* 0x0000001500ec7213 */ /* 0x000fe20000000000 */
[----:B------:R-:W-:Y:S01]  /*9d10*/  FFMA.FTZ R4, -R203, R18, R19 ;  /* 0x00000012cb047223 */ /* 0x000fe20000010113 */
[----:B------:R-:W-:Y:S01]  /*9d20*/  ISETP.GT.AND P4, PT, R168, R237, PT ;  /* 0x000000eda800720c */ /* 0x000fe20003f84270 */
[----:B------:R-:W1:Y:S01]  /*9d30*/  LDSM.16.M88.4 R16, [R178+0x3000] ;  /* 0x00300000b210783b */ /* 0x000e620000000200 */
[----:B------:R-:W-:Y:S01]  /*9d40*/  FSEL R21, R234, -INF , !P6 ;  /* 0xff800000ea157808 */ /* 0x000fe20007000000 */
[----:B------:R-:W-:Y:S01]  /*9d50*/  FMUL.FTZ R234, R13, R170 ;  /* 0x000000aa0dea7220 */ /* 0x000fe20000410000 */
[----:B------:R-:W-:Y:S02]  /*9d60*/  IABS R235, R135 ;  /* 0x0000008700eb7213 */ /* 0x000fe40000000000 */
[----:B------:R-:W-:Y:S02]  /*9d70*/  FSEL R135, R172, -INF , !P2 ;  /* 0xff800000ac877808 */ /* 0x000fe40005000000 */
[----:B------:R-:W-:-:S02]  /*9d80*/  FSEL R21, R21, -INF , !P3 ;  /* 0xff80000015157808 */ /* 0x000fc40005800000 */
[----:B------:R-:W-:Y:S02]  /*9d90*/  FSEL R13, R4, -INF , !P4 ;  /* 0xff800000040d7808 */ /* 0x000fe40006000000 */
[----:B------:R-:W-:Y:S01]  /*9da0*/  ISETP.GT.AND P2, PT, R38, R5, PT ;  /* 0x000000052600720c */ /* 0x000fe20003f44270 */
[----:B------:R-:W2:Y:S01]  /*9db0*/  MUFU.TANH R4, R234 ;  /* 0x000000ea00047308 */ /* 0x000ea20000002400 */
[C---:B------:R-:W-:Y:S02]  /*9dc0*/  ISETP.GE.AND P6, PT, R5.reuse, R211, PT ;  /* 0x000000d30500720c */ /* 0x040fe40003fc6270 */
[----:B------:R-:W-:Y:S02]  /*9dd0*/  ISETP.GE.AND P3, PT, R5, R210, PT ;  /* 0x000000d20500720c */ /* 0x000fe40003f66270 */
[----:B------:R-:W-:Y:S02]  /*9de0*/  ISETP.GT.AND P4, PT, R168, R5, PT ;  /* 0x00000005a800720c */ /* 0x000fe40003f84270 */
[----:B------:R-:W-:-:S02]  /*9df0*/  I2FP.F32.S32 R5, R236 ;  /* 0x000000ec00057245 */ /* 0x000fc40000201400 */
[----:B------:R-:W-:Y:S01]  /*9e00*/  I2FP.F32.S32 R172, R235 ;  /* 0x000000eb00ac7245 */ /* 0x000fe20000201400 */
[----:B------:R-:W-:Y:S01]  /*9e10*/  FMUL.FTZ R235, R15, R170 ;  /* 0x000000aa0feb7220 */ /* 0x000fe20000410000 */
[----:B------:R-:W-:Y:S01]  /*9e20*/  ISETP.GE.AND P5, PT, R237, R210, PT ;  /* 0x000000d2ed00720c */ /* 0x000fe20003fa6270 */
[C---:B------:R-:W-:Y:S01]  /*9e30*/  FFMA.FTZ R15, -R203.reuse, R5, R14 ;  /* 0x00000005cb0f7223 */ /* 0x040fe2000001010e */
[----:B------:R-:W-:Y:S01]  /*9e40*/  IABS R5, R139 ;  /* 0x0000008b00057213 */ /* 0x000fe20000000000 */
[----:B------:R-:W-:Y:S01]  /*9e50*/  FFMA.FTZ R12, -R203, R172, R12 ;  /* 0x000000accb0c7223 */ /* 0x000fe2000001010c */
[----:B------:R-:W3:Y:S01]  /*9e60*/  MUFU.TANH R14, R235 ;  /* 0x000000eb000e7308 */ /* 0x000ee20000002400 */
[----:B------:R-:W-:Y:S02]  /*9e70*/  FSEL R139, R13, -INF , !P5 ;  /* 0xff8000000d8b7808 */ /* 0x000fe40006800000 */
[----:B------:R-:W-:Y:S01]  /*9e80*/  IMAD.MOV.U32 R13, RZ, RZ, R5 ;  /* 0x000000ffff0d7224 */ /* 0x000fe200078e0005 */
[----:B------:R-:W-:-:S02]  /*9e90*/  I2FP.F32.S32 R5, R233 ;  /* 0x000000e900057245 */ /* 0x000fc40000201400 */
[----:B------:R-:W-:Y:S02]  /*9ea0*/  FSEL R12, R12, -INF , !P2 ;  /* 0xff8000000c0c7808 */ /* 0x000fe40005000000 */
[----:B------:R-:W-:Y:S02]  /*9eb0*/  I2FP.F32.S32 R13, R13 ;  /* 0x0000000d000d7245 */ /* 0x000fe40000201400 */
[----:B------:R-:W-:Y:S01]  /*9ec0*/  FSEL R22, R12, -INF , !P6 ;  /* 0xff8000000c167808 */ /* 0x000fe20007000000 */
[-C--:B------:R-:W-:Y:S01]  /*9ed0*/  FMUL.FTZ R12, R120, R170.reuse ;  /* 0x000000aa780c7220 */ /* 0x080fe20000410000 */
[----:B------:R-:W-:Y:S01]  /*9ee0*/  ISETP.GT.AND P5, PT, R38, R23, PT ;  /* 0x000000172600720c */ /* 0x000fe20003fa4270 */
[C---:B-1----:R-:W-:Y:S01]  /*9ef0*/  HMMA.16816.F32 R112, R28.reuse, R16, R112 ;  /* 0x000000101c70723c */ /* 0x042fe20000001870 */
[----:B--2---:R-:W-:Y:S01]  /*9f00*/  FFMA.FTZ R16, -R203, R5, R4 ;  /* 0x00000005cb107223 */ /* 0x004fe20000010104 */
[-C--:B------:R-:W-:Y:S01]  /*9f10*/  FMUL.FTZ R4, R122, R170.reuse ;  /* 0x000000aa7a047220 */ /* 0x080fe20000410000 */
[----:B------:R-:W-:Y:S01]  /*9f20*/  FSEL R15, R15, -INF , !P4 ;  /* 0xff8000000f0f7808 */ /* 0x000fe20006000000 */
[----:B------:R-:W1:Y:S01]  /*9f30*/  MUFU.TANH R12, R12 ;  /* 0x0000000c000c7308 */ /* 0x000e620000002400 */
[----:B---3--:R-:W-:Y:S01]  /*9f40*/  FFMA.FTZ R13, -R203, R13, R14 ;  /* 0x0000000dcb0d7223 */ /* 0x008fe2000001010e */
[----:B------:R-:W-:Y:S01]  /*9f50*/  IABS R14, R147 ;  /* 0x00000093000e7213 */ /* 0x000fe20000000000 */
[----:B------:R-:W-:Y:S01]  /*9f60*/  VIADD R5, R169, 0xffffff90 ;  /* 0xffffff90a9057836 */ /* 0x000fe20000000000 */
[----:B------:R-:W-:Y:S01]  /*9f70*/  ISETP.GE.AND P2, PT, R23, R211, PT ;  /* 0x000000d31700720c */ /* 0x000fe20003f46270 */
[----:B------:R-:W-:Y:S01]  /*9f80*/  HMMA.16816.F32 R108, R28, R18, R108 ;  /* 0x000000121c6c723c */ /* 0x000fe2000000186c */
[----:B------:R-:W-:Y:S01]  /*9f90*/  ISETP.GT.AND P4, PT, R168, R23, PT ;  /* 0x00000017a800720c */ /* 0x000fe20003f84270 */
[----:B------:R-:W-:Y:S01]  /*9fa0*/  IMAD.MOV.U32 R17, RZ, RZ, R14 ;  /* 0x000000ffff117224 */ /* 0x000fe200078e000e */
[----:B------:R-:W2:Y:S01]  /*9fb0*/  MUFU.TANH R4, R4 ;  /* 0x0000000400047308 */ /* 0x000ea20000002400 */
[----:B------:R-:W-:Y:S01]  /*9fc0*/  FSEL R16, R16, -INF , !P5 ;  /* 0xff80000010107808 */ /* 0x000fe20006800000 */
[----:B------:R-:W-:Y:S01]  /*9fd0*/  FMUL.FTZ R14, R121, R170 ;  /* 0x000000aa790e7220 */ /* 0x000fe20000410000 */
[----:B------:R-:W-:Y:S01]  /*9fe0*/  ISETP.GE.AND P6, PT, R23, R210, PT ;  /* 0x000000d21700720c */ /* 0x000fe20003fc6270 */
[----:B------:R-:W-:Y:S01]  /*9ff0*/  VIADD R121, R169, 0xffffff91 ;  /* 0xffffff91a9797836 */ /* 0x000fe20000000000 */
[----:B------:R-:W-:-:S02]  /*a000*/  FSEL R147, R15, -INF , !P3 ;  /* 0xff8000000f937808 */ /* 0x000fc40005800000 */
[----:B------:R-:W-:Y:S01]  /*a010*/  FSEL R23, R16, -INF , !P2 ;  /* 0xff80000010177808 */ /* 0x000fe20005000000 */
[----:B------:R-:W3:Y:S01]  /*a020*/  MUFU.TANH R14, R14 ;  /* 0x0000000e000e7308 */ /* 0x000ee20000002400 */
[----:B------:R-:W-:Y:S01]  /*a030*/  FSEL R13, R13, -INF , !P4 ;  /* 0xff8000000d0d7808 */ /* 0x000fe20006000000 */
[----:B------:R-:W-:Y:S01]  /*a040*/  FMUL.FTZ R16, R123, R170 ;  /* 0x000000aa7b107220 */ /* 0x000fe20000410000 */
[----:B------:R-:W-:Y:S02]  /*a050*/  ISETP.GT.AND P3, PT, R38, R5, PT ;  /* 0x000000052600720c */ /* 0x000fe40003f64270 */
[C---:B------:R-:W-:Y:S02]  /*a060*/  ISETP.GE.AND P5, PT, R5.reuse, R211, PT ;  /* 0x000000d30500720c */ /* 0x040fe40003fa6270 */
[----:B------:R-:W-:Y:S01]  /*a070*/  ISETP.GE.AND P2, PT, R5, R210, PT ;  /* 0x000000d20500720c */ /* 0x000fe20003f46270 */
[----:B------:R-:W4:Y:S01]  /*a080*/  MUFU.TANH R16, R16 ;  /* 0x0000001000107308 */ /* 0x000f220000002400 */
[----:B------:R-:W-:-:S02]  /*a090*/  ISETP.GT.AND P4, PT, R168, R5, PT ;  /* 0x00000005a800720c */ /* 0x000fc40003f84270 */
[----:B------:R-:W-:Y:S02]  /*a0a0*/  I2FP.F32.S32 R5, R232 ;  /* 0x000000e800057245 */ /* 0x000fe40000201400 */
[----:B------:R-:W-:Y:S02]  /*a0b0*/  I2FP.F32.S32 R17, R17 ;  /* 0x0000001100117245 */ /* 0x000fe40000201400 */
[----:B------:R-:W-:Y:S01]  /*a0c0*/  IABS R15, R151 ;  /* 0x00000097000f7213 */ /* 0x000fe20000000000 */
[----:B-1----:R-:W-:Y:S01]  /*a0d0*/  FFMA.FTZ R12, -R203, R5, R12 ;  /* 0x00000005cb0c7223 */ /* 0x002fe2000001010c */
[----:B------:R-:W-:Y:S01]  /*a0e0*/  FSEL R151, R13, -INF , !P6 ;  /* 0xff8000000d977808 */ /* 0x000fe20007000000 */
[----:B--2---:R-:W-:Y:S01]  /*a0f0*/  FFMA.FTZ R17, -R203, R17, R4 ;  /* 0x00000011cb117223 */ /* 0x004fe20000010104 */
[----:B------:R-:W-:Y:S01]  /*a100*/  ISETP.GT.AND P6, PT, R38, R121, PT ;  /* 0x000000792600720c */ /* 0x000fe20003fc4270 */
[----:B------:R-:W1:Y:S01]  /*a110*/  LDSM.16.M88.4 R4, [R177+0x3000] ;  /* 0x00300000b104783b */ /* 0x000e620000000200 */
[----:B------:R-:W-:Y:S01]  /*a120*/  IMAD.MOV.U32 R13, RZ, RZ, R15 ;  /* 0x000000ffff0d7224 */ /* 0x000fe200078e000f */
[----:B------:R-:W-:Y:S01]  /*a130*/  FSEL R12, R12, -INF , !P3 ;  /* 0xff8000000c0c7808 */ /* 0x000fe20005800000 */
[----:B------:R-:W-:Y:S01]  /*a140*/  IMAD.MOV.U32 R15, RZ, RZ, R26 ;  /* 0x000000ffff0f7224 */ /* 0x000fe200078e001a */
[----:B------:R-:W-:-:S02]  /*a150*/  FSEL R17, R17, -INF , !P4 ;  /* 0xff80000011117808 */ /* 0x000fc40006000000 */
[----:B------:R-:W-:Y:S02]  /*a160*/  I2FP.F32.S32 R13, R13 ;  /* 0x0000000d000d7245 */ /* 0x000fe40000201400 */
[----:B------:R-:W-:Y:S01]  /*a170*/  FSEL R26, R12, -INF , !P5 ;  /* 0xff8000000c1a7808 */ /* 0x000fe20006800000 */
[-C--:B------:R-:W-:Y:S01]  /*a180*/  FMUL.FTZ R12, R116, R170.reuse ;  /* 0x000000aa740c7220 */ /* 0x080fe20000410000 */
[----:B------:R-:W-:Y:S01]  /*a190*/  I2FP.F32.S32 R15, R15 ;  /* 0x0000000f000f7245 */ /* 0x000fe20000201400 */
[----:B---3--:R-:W-:Y:S01]  /*a1a0*/  FFMA.FTZ R18, -R203, R13, R14 ;  /* 0x0000000dcb127223 */ /* 0x008fe2000001010e */
[-C--:B------:R-:W-:Y:S01]  /*a1b0*/  FMUL.FTZ R14, R118, R170.reuse ;  /* 0x000000aa760e7220 */ /* 0x080fe20000410000 */
[----:B------:R-:W-:Y:S01]  /*a1c0*/  ISETP.GE.AND P3, PT, R121, R211, PT ;  /* 0x000000d37900720c */ /* 0x000fe20003f66270 */
[----:B------:R-:W-:Y:S01]  /*a1d0*/  VIADD R13, R169, 0xffffff98 ;  /* 0xffffff98a90d7836 */ /* 0x000fe20000000000 */
[----:B------:R-:W2:Y:S01]  /*a1e0*/  MUFU.TANH R12, R12 ;  /* 0x0000000c000c7308 */ /* 0x000ea20000002400 */
[----:B----4-:R-:W-:Y:S01]  /*a1f0*/  FFMA.FTZ R16, -R203, R15, R16 ;  /* 0x0000000fcb107223 */ /* 0x010fe20000010110 */
[----:B------:R-:W-:Y:S01]  /*a200*/  ISETP.GT.AND P4, PT, R168, R121, PT ;  /* 0x00000079a800720c */ /* 0x000fe20003f84270 */
[----:B------:R-:W-:Y:S01]  /*a210*/  FMUL.FTZ R116, R119, R170 ;  /* 0x000000aa77747220 */ /* 0x000fe20000410000 */
[----:B------:R-:W-:-:S02]  /*a220*/  FSEL R18, R18, -INF , !P6 ;  /* 0xff80000012127808 */ /* 0x000fc40007000000 */
[----:B------:R-:W-:Y:S02]  /*a230*/  IABS R15, R149 ;  /* 0x00000095000f7213 */ /* 0x000fe40000000000 */
[----:B------:R-:W3:Y:S01]  /*a240*/  MUFU.TANH R14, R14 ;  /* 0x0000000e000e7308 */ /* 0x000ee20000002400 */
[----:B------:R-:W-:Y:S02]  /*a250*/  IABS R19, R24 ;  /* 0x0000001800137213 */ /* 0x000fe40000000000 */
[----:B------:R-:W-:Y:S01]  /*a260*/  FSEL R149, R17, -INF , !P2 ;  /* 0xff80000011957808 */ /* 0x000fe20005000000 */
[----:B------:R-:W-:Y:S01]  /*a270*/  FMUL.FTZ R17, R117, R170 ;  /* 0x000000aa75117220 */ /* 0x000fe20000410000 */
[----:B------:R-:W-:Y:S02]  /*a280*/  FSEL R24, R18, -INF , !P3 ;  /* 0xff80000012187808 */ /* 0x000fe40005800000 */
[----:B------:R-:W-:Y:S01]  /*a290*/  FSEL R16, R16, -INF , !P4 ;  /* 0xff80000010107808 */ /* 0x000fe20006000000 */
[----:B------:R-:W4:Y:S01]  /*a2a0*/  MUFU.TANH R116, R116 ;  /* 0x0000007400747308 */ /* 0x000f220000002400 */
[----:B------:R-:W-:-:S02]  /*a2b0*/  ISETP.GT.AND P2, PT, R38, R13, PT ;  /* 0x0000000d2600720c */ /* 0x000fc40003f44270 */
[C---:B------:R-:W-:Y:S02]  /*a2c0*/  ISETP.GE.AND P6, PT, R13.reuse, R211, PT ;  /* 0x000000d30d00720c */ /* 0x040fe40003fc6270 */
[-C--:B------:R-:W-:Y:S02]  /*a2d0*/  ISETP.GE.AND P3, PT, R13, R210.reuse, PT ;  /* 0x000000d20d00720c */ /* 0x080fe40003f66270 */
[----:B------:R-:W-:Y:S02]  /*a2e0*/  ISETP.GT.AND P4, PT, R168, R13, PT ;  /* 0x0000000da800720c */ /* 0x000fe40003f84270 */
[----:B------:R-:W-:Y:S01]  /*a2f0*/  I2FP.F32.S32 R13, R15 ;  /* 0x0000000f000d7245 */ /* 0x000fe20000201400 */
[C---:B-1----:R-:W-:Y:S01]  /*a300*/  HMMA.16816.F32 R112, R8.reuse, R4, R112 ;  /* 0x000000040870723c */ /* 0x042fe20000001870 */
[----:B------:R-:W-:Y:S01]  /*a310*/  I2FP.F32.S32 R117, R19 ;  /* 0x0000001300757245 */ /* 0x000fe20000201400 */
[----:B------:R1:W5:Y:S01]  /*a320*/  MUFU.TANH R4, R17 ;  /* 0x0000001100047308 */ /* 0x0003620000002400 */
[----:B------:R-:W-:Y:S01]  /*a330*/  ISETP.GE.AND P5, PT, R121, R210, PT ;  /* 0x000000d27900720c */ /* 0x000fe20003fa6270 */
[C---:B--2---:R-:W-:Y:S01]  /*a340*/  FFMA.FTZ R5, -R203.reuse, R13, R12 ;  /* 0x0000000dcb057223 */ /* 0x044fe2000001010c */
[----:B------:R-:W-:Y:S01]  /*a350*/  IABS R18, R143 ;  /* 0x0000008f00127213 */ /* 0x000fe20000000000 */
[----:B---3--:R-:W-:Y:S01]  /*a360*/  FFMA.FTZ R117, -R203, R117, R14 ;  /* 0x00000075cb757223 */ /* 0x008fe2000001010e */
[----:B------:R-:W-:Y:S01]  /*a370*/  FSEL R143, R16, -INF , !P5 ;  /* 0xff800000108f7808 */ /* 0x000fe20006800000 */
[----:B------:R-:W2:Y:S01]  /*a380*/  LDSM.16.M88.4 R12, [R178+0x3800] ;  /* 0x00380000b20c783b */ /* 0x000ea20000000200 */
[----:B------:R-:W-:Y:S01]  /*a390*/  FSEL R16, R5, -INF , !P2 ;  /* 0xff80000005107808 */ /* 0x000fe20005000000 */
[----:B------:R-:W-:Y:S01]  /*a3a0*/  IMAD.MOV.U32 R5, RZ, RZ, R127 ;  /* 0x000000ffff057224 */ /* 0x000fe200078e007f */
[----:B------:R-:W-:Y:S01]  /*a3b0*/  HMMA.16816.F32 R108, R8, R6, R108 ;  /* 0x00000006086c723c */ /* 0x000fe2000000186c */
[----:B------:R-:W-:Y:S01]  /*a3c0*/  VIADD R19, R169, 0xffffff99 ;  /* 0xffffff99a9137836 */ /* 0x000fe20000000000 */
[----:B------:R-:W-:-:S02]  /*a3d0*/  FSEL R127, R16, -INF , !P6 ;  /* 0xff800000107f7808 */ /* 0x000fc40007000000 */
[----:B------:R-:W-:Y:S02]  /*a3e0*/  I2FP.F32.S32 R5, R5 ;  /* 0x0000000500057245 */ /* 0x000fe40000201400 */
[----:B------:R-:W-:Y:S02]  /*a3f0*/  FSEL R16, R117, -INF , !P4 ;  /* 0xff80000075107808 */ /* 0x000fe40006000000 */
[----:B-1----:R-:W-:Y:S01]  /*a400*/  I2FP.F32.S32 R17, R18 ;  /* 0x0000001200117245 */ /* 0x002fe20000201400 */
[----:B----4-:R-:W-:Y:S01]  /*a410*/  FFMA.FTZ R116, -R203, R5, R116 ;  /* 0x00000005cb747223 */ /* 0x010fe20000010174 */
[----:B------:R-:W-:Y:S01]  /*a420*/  ISETP.GT.AND P5, PT, R38, R19, PT ;  /* 0x000000132600720c */ /* 0x000fe20003fa4270 */
[-C--:B------:R-:W-:Y:S01]  /*a430*/  FMUL.FTZ R18, R112, R170.reuse ;  /* 0x000000aa70127220 */ /* 0x080fe20000410000 */
[C---:B------:R-:W-:Y:S01]  /*a440*/  ISETP.GE.AND P2, PT, R19.reuse, R211, PT ;  /* 0x000000d31300720c */ /* 0x040fe20003f46270 */
[----:B------:R-:W-:Y:S01]  /*a450*/  FMUL.FTZ R112, R114, R170 ;  /* 0x000000aa72707220 */ /* 0x000fe20000410000 */
[----:B------:R-:W-:Y:S01]  /*a460*/  ISETP.GE.AND P6, PT, R19, R210, PT ;  /* 0x000000d21300720c */ /* 0x000fe20003fc6270 */
[----:B------:R-:W-:Y:S01]  /*a470*/  FMUL.FTZ R115, R115, R170 ;  /* 0x000000aa73737220 */ /* 0x000fe20000410000 */
[----:B------:R-:W-:Y:S01]  /*a480*/  ISETP.GT.AND P4, PT, R168, R19, PT ;  /* 0x00000013a800720c */ /* 0x000fe20003f84270 */
[----:B-----5:R-:W-:Y:S01]  /*a490*/  FFMA.FTZ R19, -R203, R17, R4 ;  /* 0x00000011cb137223 */ /* 0x020fe20000010104 */
[----:B------:R-:W1:Y:S01]  /*a4a0*/  MUFU.TANH R18, R18 ;  /* 0x0000001200127308 */ /* 0x000e620000002400 */
[----:B------:R-:W3:Y:S01]  /*a4b0*/  LDSM.16.M88.4 R4, [R177+0x3800] ;  /* 0x00380000b104783b */ /* 0x000ee20000000200 */
[----:B------:R-:W-:Y:S01]  /*a4c0*/  IABS R114, R137 ;  /* 0x0000008900727213 */ /* 0x000fe20000000000 */
[----:B------:R-:W-:Y:S01]  /*a4d0*/  VIADD R17, R169, 0xffffffa0 ;  /* 0xffffffa0a9117836 */ /* 0x000fe20000000000 */
[----:B------:R-:W-:-:S02]  /*a4e0*/  FSEL R19, R19, -INF , !P5 ;  /* 0xff80000013137808 */ /* 0x000fc40006800000 */
[----:B------:R-:W-:Y:S02]  /*a4f0*/  IABS R117, R125 ;  /* 0x0000007d00757213 */ /* 0x000fe40000000000 */
[----:B------:R-:W-:Y:S01]  /*a500*/  FSEL R137, R16, -INF , !P3 ;  /* 0xff80000010897808 */ /* 0x000fe20005800000 */
[----:B------:R-:W4:Y:S01]  /*a510*/  MUFU.TANH R112, R112 ;  /* 0x0000007000707308 */ /* 0x000f220000002400 */
[----:B------:R-:W-:Y:S01]  /*a520*/  FSEL R125, R19, -INF , !P2 ;  /* 0xff800000137d7808 */ /* 0x000fe20005000000 */
[----:B------:R-:W-:Y:S01]  /*a530*/  FMUL.FTZ R16, R113, R170 ;  /* 0x000000aa71107220 */ /* 0x000fe20000410000 */
[----:B------:R-:W-:Y:S02]  /*a540*/  I2FP.F32.S32 R19, R114 ;  /* 0x0000007200137245 */ /* 0x000fe40000201400 */
[----:B------:R-:W-:Y:S02]  /*a550*/  ISETP.GT.AND P3, PT, R38, R17, PT ;  /* 0x000000112600720c */ /* 0x000fe40003f64270 */
[----:B------:R-:W-:Y:S01]  /*a560*/  FSEL R123, R116, -INF , !P4 ;  /* 0xff800000747b7808 */ /* 0x000fe20006000000 */
[----:B------:R-:W5:Y:S01]  /*a570*/  MUFU.TANH R16, R16 ;  /* 0x0000001000107308 */ /* 0x000f620000002400 */
[----:B------:R-:W-:Y:S01]  /*a580*/  ISETP.GE.AND P5, PT, R17, R211, PT ;  /* 0x000000d31100720c */ /* 0x000fe20003fa6270 */
[----:B--2---:R-:W-:Y:S01]  /*a590*/  HMMA.16816.F32 R104, R28, R12, R104 ;  /* 0x0000000c1c68723c */ /* 0x004fe20000001868 */
[----:B-1----:R-:W-:Y:S01]  /*a5a0*/  FFMA.FTZ R12, -R203, R19, R18 ;  /* 0x00000013cb0c7223 */ /* 0x002fe20000010112 */
[----:B------:R-:W-:Y:S01]  /*a5b0*/  ISETP.GE.AND P2, PT, R17, R210, PT ;  /* 0x000000d21100720c */ /* 0x000fe20003f46270 */
[----:B------:R-:W-:Y:S01]  /*a5c0*/  VIADD R19, R169, 0xffffffa1 ;  /* 0xffffffa1a9137836 */ /* 0x000fe20000000000 */
[----:B------:R-:W-:-:S02]  /*a5d0*/  ISETP.GT.AND P4, PT, R168, R17, PT ;  /* 0x00000011a800720c */ /* 0x000fc40003f84270 */
[----:B------:R-:W1:Y:S01]  /*a5e0*/  MUFU.TANH R18, R115 ;  /* 0x0000007300127308 */ /* 0x000e620000002400 */
[----:B------:R-:W-:Y:S01]  /*a5f0*/  FSEL R12, R12, -INF , !P3 ;  /* 0xff8000000c0c7808 */ /* 0x000fe20005800000 */
[----:B------:R-:W-:Y:S01]  /*a600*/  HMMA.16816.F32 R64, R28, R14, R64 ;  /* 0x0000000e1c40723c */ /* 0x000fe20000001840 */
[----:B------:R-:W-:Y:S01]  /*a610*/  I2FP.F32.S32 R17, R117 ;  /* 0x0000007500117245 */ /* 0x000fe20000201400 */
[-C--:B------:R-:W-:Y:S01]  /*a620*/  FMUL.FTZ R14, R111, R170.reuse ;  /* 0x000000aa6f0e7220 */ /* 0x080fe20000410000 */
[----:B------:R-:W-:Y:S01]  /*a630*/  FSEL R234, R12, -INF , !P5 ;  /* 0xff8000000cea7808 */ /* 0x000fe20006800000 */
[-C--:B------:R-:W-:Y:S01]  /*a640*/  FMUL.FTZ R12, R108, R170.reuse ;  /* 0x000000aa6c0c7220 */ /* 0x080fe20000410000 */
[----:B------:R-:W-:Y:S01]  /*a650*/  FSEL R123, R123, -INF , !P6 ;  /* 0xff8000007b7b7808 */ /* 0x000fe20007000000 */
[----:B----4-:R-:W-:Y:S01]  /*a660*/  FFMA.FTZ R112, -R203, R17, R112 ;  /* 0x00000011cb707223 */ /* 0x010fe20000010170 */
[----:B------:R-:W-:Y:S01]  /*a670*/  I2FP.F32.S32 R17, R231 ;  /* 0x000000e700117245 */ /* 0x000fe20000201400 */
[----:B------:R-:W-:Y:S01]  /*a680*/  FMUL.FTZ R108, R110, R170 ;  /* 0x000000aa6e6c7220 */ /* 0x000fe20000410000 */
[----:B------:R-:W-:Y:S01]  /*a690*/  I2FP.F32.S32 R13, R230 ;  /* 0x000000e6000d7245 */ /* 0x000fe20000201400 */
[----:B------:R-:W2:Y:S01]  /*a6a0*/  MUFU.TANH R12, R12 ;  /* 0x0000000c000c7308 */ /* 0x000ea20000002400 */
[----:B------:R-:W-:Y:S01]  /*a6b0*/  ISETP.GT.AND P6, PT, R38, R19, PT ;  /* 0x000000132600720c */ /* 0x000fe20003fc4270 */
[----:B------:R-:W-:Y:S01]  /*a6c0*/  VIADD R15, R169, 0xffffffa9 ;  /* 0xffffffa9a90f7836 */ /* 0x000fe20000000000 */
[----:B------:R-:W-:Y:S01]  /*a6d0*/  ISETP.GE.AND P3, PT, R19, R211, PT ;  /* 0x000000d31300720c */ /* 0x000fe20003f66270 */
[C---:B---3--:R-:W-:Y:S01]  /*a6e0*/  HMMA.16816.F32 R104, R8.reuse, R4, R104 ;  /* 0x000000040868723c */ /* 0x048fe20000001868 */
[C---:B-----5:R-:W-:Y:S01]  /*a6f0*/  FFMA.FTZ R4, -R203.reuse, R17, R16 ;  /* 0x00000011cb047223 */ /* 0x060fe20000010110 */
[----:B------:R-:W-:Y:S01]  /*a700*/  FSEL R252, R112, -INF , !P4 ;  /* 0xff80000070fc7808 */ /* 0x000fe20006000000 */
[----:B-1----:R-:W-:Y:S01]  /*a710*/  FFMA.FTZ R13, -R203, R13, R18 ;  /* 0x0000000dcb0d7223 */ /* 0x002fe20000010112 */
[----:B------:R-:W-:Y:S01]  /*a720*/  ISETP.GT.AND P4, PT, R168, R19, PT ;  /* 0x00000013a800720c */ /* 0x000fe20003f84270 */
[----:B------:R-:W1:Y:S01]  /*a730*/  MUFU.TANH R108, R108 ;  /* 0x0000006c006c7308 */ /* 0x000e620000002400 */
[----:B------:R-:W-:Y:S01]  /*a740*/  FSEL R4, R4, -INF , !P6 ;  /* 0xff80000004047808 */ /* 0x000fe20007000000 */
[----:B------:R-:W-:Y:S01]  /*a750*/  VIADD R5, R169, 0xffffffa8 ;  /* 0xffffffa8a9057836 */ /* 0x000fe20000000000 */
[----:B------:R-:W-:Y:S01]  /*a760*/  FSEL R250, R13, -INF , !P4 ;  /* 0xff8000000dfa7808 */ /* 0x000fe20006000000 */
[----:B------:R-:W-:Y:S01]  /*a770*/  HMMA.16816.F32 R64, R8, R6, R64 ;  /* 0x000000060840723c */ /* 0x000fe20000001840 */
[----:B------:R-:W-:Y:S01]  /*a780*/  FSEL R242, R4, -INF , !P3 ;  /* 0xff80000004f27808 */ /* 0x000fe20005800000 */
[----:B------:R-:W-:Y:S01]  /*a790*/  FMUL.FTZ R4, R109, R170 ;  /* 0x000000aa6d047220 */ /* 0x000fe20000410000 */
[----:B------:R-:W-:Y:S01]  /*a7a0*/  I2FP.F32.S32 R13, R229 ;  /* 0x000000e5000d7245 */ /* 0x000fe20000201400 */
[----:B------:R-:W3:Y:S01]  /*a7b0*/  MUFU.TANH R14, R14 ;  /* 0x0000000e000e7308 */ /* 0x000ee20000002400 */
[----:B------:R-:W-:-:S02]  /*a7c0*/  ISETP.GE.AND P5, PT, R19, R210, PT ;  /* 0x000000d21300720c */ /* 0x000fc40003fa6270 */
[----:B------:R-:W4:Y:S01]  /*a7d0*/  LDSM.16.M88.4 R16, [R178+0x4000] ;  /* 0x00400000b210783b */ /* 0x000f220000000200 */
[----:B------:R-:W-:Y:S01]  /*a7e0*/  FSEL R252, R252, -INF , !P2 ;  /* 0xff800000fcfc7808 */ /* 0x000fe20005000000 */
[----:B--2---:R-:W-:Y:S01]  /*a7f0*/  FFMA.FTZ R12, -R203, R13, R12 ;  /* 0x0000000dcb0c7223 */ /* 0x004fe2000001010c */
[----:B------:R-:W-:Y:S01]  /*a800*/  ISETP.GT.AND P2, PT, R38, R5, PT ;  /* 0x000000052600720c */ /* 0x000fe20003f44270 */
[----:B------:R-:W-:Y:S01]  /*a810*/  FMUL.FTZ R106, R106, R170 ;  /* 0x000000aa6a6a7220 */ /* 0x000fe20000410000 */
[----:B------:R-:W2:Y:S01]  /*a820*/  MUFU.TANH R4, R4 ;  /* 0x0000000400047308 */ /* 0x000ea20000002400 */
[C---:B------:R-:W-:Y:S02]  /*a830*/  ISETP.GE.AND P6, PT, R5.reuse, R211, PT ;  /* 0x000000d30500720c */ /* 0x040fe40003fc6270 */
[----:B------:R-:W-:Y:S02]  /*a840*/  ISETP.GE.AND P3, PT, R5, R210, PT ;  /* 0x000000d20500720c */ /* 0x000fe40003f66270 */
[----:B------:R-:W-:-:S02]  /*a850*/  ISETP.GT.AND P4, PT, R168, R5, PT ;  /* 0x00000005a800720c */ /* 0x000fc40003f84270 */
[----:B------:R-:W-:Y:S01]  /*a860*/  FSEL R12, R12, -INF , !P2 ;  /* 0xff8000000c0c7808 */ /* 0x000fe20005000000 */
[----:B------:R-:W-:Y:S01]  /*a870*/  MUFU.TANH R246, R106 ;  /* 0x0000006a00f67308 */ /* 0x000fe20000002400 */
[----:B------:R-:W-:Y:S01]  /*a880*/  I2FP.F32.S32 R5, R228 ;  /* 0x000000e400057245 */ /* 0x000fe20000201400 */
[-C--:B------:R-:W-:Y:S01]  /*a890*/  FMUL.FTZ R66, R66, R170.reuse ;  /* 0x000000aa42427220 */ /* 0x080fe20000410000 */
[----:B------:R-:W-:Y:S01]  /*a8a0*/  FSEL R236, R12, -INF , !P6 ;  /* 0xff8000000cec7808 */ /* 0x000fe20007000000 */
[----:B------:R-:W-:Y:S01]  /*a8b0*/  FMUL.FTZ R12, R104, R170 ;  /* 0x000000aa680c7220 */ /* 0x000fe20000410000 */
[----:B------:R-:W-:Y:S01]  /*a8c0*/  I2FP.F32.S32 R13, R226 ;  /* 0x000000e2000d7245 */ /* 0x000fe20000201400 */
[C---:B-1----:R-:W-:Y:S01]  /*a8d0*/  FFMA.FTZ R108, -R203.reuse, R5, R108 ;  /* 0x00000005cb6c7223 */ /* 0x042fe2000001016c */
[----:B------:R-:W-:Y:S01]  /*a8e0*/  I2FP.F32.S32 R5, R227 ;  /* 0x000000e300057245 */ /* 0x000fe20000201400 */
[----:B------:R-:W-:Y:S01]  /*a8f0*/  MUFU.TANH R238, R66 ;  /* 0x0000004200ee7308 */ /* 0x000fe20000002400 */
[----:B------:R-:W-:Y:S01]  /*a900*/  FSEL R250, R250, -INF , !P5 ;  /* 0xff800000fafa7808 */ /* 0x000fe20006800000 */
[C---:B---3--:R-:W-:Y:S01]  /*a910*/  FFMA.FTZ R13, -R203.reuse, R13, R14 ;  /* 0x0000000dcb0d7223 */ /* 0x048fe2000001010e */
[----:B------:R-:W-:Y:S01]  /*a920*/  ISETP.GT.AND P5, PT, R38, R15, PT ;  /* 0x0000000f2600720c */ /* 0x000fe20003fa4270 */
[----:B--2---:R-:W-:Y:S01]  /*a930*/  FFMA.FTZ R4, -R203, R5, R4 ;  /* 0x00000005cb047223 */ /* 0x004fe20000010104 */
[----:B------:R-:W-:Y:S01]  /*a940*/  FSEL R121, R108, -INF , !P4 ;  /* 0xff8000006c797808 */ /* 0x000fe20006000000 */
[----:B------:R-:W-:Y:S01]  /*a950*/  VIADD R5, R169, 0xffffffb0 ;  /* 0xffffffb0a9057836 */ /* 0x000fe20000000000 */
[----:B------:R-:W-:Y:S01]  /*a960*/  ISETP.GE.AND P2, PT, R15, R211, PT ;  /* 0x000000d30f00720c */ /* 0x000fe20003f46270 */
[----:B------:R-:W1:Y:S01]  /*a970*/  MUFU.TANH R12, R12 ;  /* 0x0000000c000c7308 */ /* 0x000e620000002400 */
[----:B------:R-:W-:Y:S01]  /*a980*/  ISETP.GT.AND P4, PT, R168, R15, PT ;  /* 0x0000000fa800720c */ /* 0x000fe20003f84270 */
[-C--:B------:R-:W-:Y:S01]  /*a990*/  FMUL.FTZ R14, R105, R170.reuse ;  /* 0x000000aa690e7220 */ /* 0x080fe20000410000 */
[----:B------:R-:W-:Y:S01]  /*a9a0*/  FSEL R4, R4, -INF , !P5 ;  /* 0xff80000004047808 */ /* 0x000fe20006800000 */
[----:B------:R-:W-:Y:S01]  /*a9b0*/  FMUL.FTZ R65, R65, R170 ;  /* 0x000000aa41417220 */ /* 0x000fe20000410000 */
[----:B------:R-:W-:-:S02]  /*a9c0*/  FSEL R121, R121, -INF , !P3 ;  /* 0xff80000079797808 */ /* 0x000fc40005800000 */
[----:B------:R-:W-:Y:S01]  /*a9d0*/  FSEL R244, R4, -INF , !P2 ;  /* 0xff80000004f47808 */ /* 0x000fe20005000000 */
[----:B------:R-:W2:Y:S01]  /*a9e0*/  MUFU.TANH R14, R14 ;  /* 0x0000000e000e7308 */ /* 0x000ea20000002400 */
[----:B------:R-:W-:Y:S02]  /*a9f0*/  FSEL R248, R13, -INF , !P4 ;  /* 0xff8000000df87808 */ /* 0x000fe40006000000 */
[----:B------:R-:W-:Y:S01]  /*aa00*/  ISETP.GT.AND P3, PT, R38, R5, PT ;  /* 0x000000052600720c */ /* 0x000fe20003f64270 */
[----:B----4-:R-:W-:Y:S01]  /*aa10*/  HMMA.16816.F32 R60, R28, R16, R60 ;  /* 0x000000101c3c723c */ /* 0x010fe2000000183c */
[----:B------:R-:W-:Y:S01]  /*aa20*/  ISETP.GE.AND P5, PT, R5, R211, PT ;  /* 0x000000d30500720c */ /* 0x000fe20003fa6270 */
[----:B------:R-:W-:Y:S01]  /*aa30*/  FMUL.FTZ R16, R107, R170 ;  /* 0x000000aa6b107220 */ /* 0x000fe20000410000 */
[----:B------:R-:W-:Y:S01]  /*aa40*/  ISETP.GE.AND P2, PT, R5, R210, PT ;  /* 0x000000d20500720c */ /* 0x000fe20003f46270 */
[----:B------:R-:W-:Y:S01]  /*aa50*/  VIADD R17, R169, 0xffffffb1 ;  /* 0xffffffb1a9117836 */ /* 0x000fe20000000000 */
[----:B------:R-:W-:-:S02]  /*aa60*/  ISETP.GT.AND P4, PT, R168, R5, PT ;  /* 0x00000005a800720c */ /* 0x000fc40003f84270 */
[----:B------:R-:W-:Y:S01]  /*aa70*/  I2FP.F32.S32 R4, R223 ;  /* 0x000000df00047245 */ /* 0x000fe20000201400 */
[----:B------:R-:W3:Y:S01]  /*aa80*/  MUFU.TANH R16, R16 ;  /* 0x0000001000107308 */ /* 0x000ee20000002400 */
[----:B------:R-:W-:Y:S01]  /*aa90*/  I2FP.F32.S32 R5, R222 ;  /* 0x000000de00057245 */ /* 0x000fe20000201400 */
[----:B------:R-:W-:Y:S01]  /*aaa0*/  HMMA.16816.F32 R56, R28, R18, R56 ;  /* 0x000000121c38723c */ /* 0x000fe20000001838 */
[----:B------:R-:W-:Y:S01]  /*aab0*/  ISETP.GE.AND P6, PT, R15, R210, PT ;  /* 0x000000d20f00720c */ /* 0x000fe20003fc6270 */
[C---:B-1----:R-:W-:Y:S01]  /*aac0*/  FFMA.FTZ R12, -R203.reuse, R4, R12 ;  /* 0x00000004cb0c7223 */ /* 0x042fe2000001010c */
[----:B------:R-:W-:Y:S02]  /*aad0*/  IMAD.MOV.U32 R15, RZ, RZ, R154 ;  /* 0x000000ffff0f7224 */ /* 0x000fe400078e009a */
[----:B------:R-:W-:Y:S01]  /*aae0*/  FFMA.FTZ R246, -R203, R5, R246 ;  /* 0x00000005cbf67223 */ /* 0x000fe200000101f6 */
[----:B------:R-:W-:Y:S01]  /*aaf0*/  I2FP.F32.S32 R13, R221 ;  /* 0x000000dd000d7245 */ /* 0x000fe20000201400 */
[----:B------:R-:W1:Y:S01]  /*ab00*/  LDSM.16.M88.4 R4, [R177+0x4000] ;  /* 0x00400000b104783b */ /* 0x000e620000000200 */
[----:B------:R-:W-:Y:S01]  /*ab10*/  FSEL R12, R12, -INF , !P3 ;  /* 0xff8000000c0c7808 */ /* 0x000fe20005800000 */
[----:B------:R-:W-:Y:S01]  /*ab20*/  VIADD R19, R169, 0xffffffb9 ;  /* 0xffffffb9a9137836 */ /* 0x000fe20000000000 */
[----:B------:R-:W-:Y:S01]  /*ab30*/  I2FP.F32.S32 R15, R15 ;  /* 0x0000000f000f7245 */ /* 0x000fe20000201400 */
[----:B--2---:R-:W-:Y:S01]  /*ab40*/  FFMA.FTZ R14, -R203, R13, R14 ;  /* 0x0000000dcb0e7223 */ /* 0x004fe2000001010e */
[----:B------:R-:W-:Y:S01]  /*ab50*/  FSEL R154, R12, -INF , !P5 ;  /* 0xff8000000c9a7808 */ /* 0x000fe20006800000 */
[----:B------:R-:W-:Y:S01]  /*ab60*/  FMUL.FTZ R12, R64, R170 ;  /* 0x000000aa400c7220 */ /* 0x000fe20000410000 */
[----:B------:R-:W-:Y:S01]  /*ab70*/  FSEL R248, R248, -INF , !P6 ;  /* 0xff800000f8f87808 */ /* 0x000fe20007000000 */
[----:B------:R-:W-:Y:S01]  /*ab80*/  VIADD R13, R169, 0xffffffb8 ;  /* 0xffffffb8a90d7836 */ /* 0x000fe20000000000 */
[----:B------:R-:W-:Y:S01]  /*ab90*/  ISETP.GT.AND P6, PT, R38, R17, PT ;  /* 0x000000112600720c */ /* 0x000fe20003fc4270 */
[----:B---3--:R-:W-:Y:S01]  /*aba0*/  FFMA.FTZ R15, -R203, R15, R16 ;  /* 0x0000000fcb0f7223 */ /* 0x008fe20000010110 */
[----:B------:R-:W-:Y:S01]  /*abb0*/  FSEL R246, R246, -INF , !P4 ;  /* 0xff800000f6f67808 */ /* 0x000fe20006000000 */
[----:B------:R-:W2:Y:S01]  /*abc0*/  MUFU.TANH R12, R12 ;  /* 0x0000000c000c7308 */ /* 0x000ea20000002400 */
[----:B------:R-:W-:-:S02]  /*abd0*/  ISETP.GE.AND P3, PT, R17, R211, PT ;  /* 0x000000d31100720c */ /* 0x000fc40003f66270 */
[----:B------:R-:W-:Y:S02]  /*abe0*/  ISETP.GT.AND P4, PT, R168, R17, PT ;  /* 0x00000011a800720c */ /* 0x000fe40003f84270 */
[----:B------:R-:W-:Y:S02]  /*abf0*/  FSEL R14, R14, -INF , !P6 ;  /* 0xff8000000e0e7808 */ /* 0x000fe40007000000 */
[----:B------:R-:W-:Y:S02]  /*ac00*/  IABS R16, R174 ;  /* 0x000000ae00107213 */ /* 0x000fe40000000000 */
[----:B------:R-:W-:Y:S02]  /*ac10*/  FSEL R246, R246, -INF , !P2 ;  /* 0xff800000f6f67808 */ /* 0x000fe40005000000 */
[----:B------:R-:W-:Y:S02]  /*ac20*/  FSEL R174, R14, -INF , !P3 ;  /* 0xff8000000eae7808 */ /* 0x000fe40005800000 */
[----:B------:R-:W-:-:S02]  /*ac30*/  FSEL R240, R15, -INF , !P4 ;  /* 0xff8000000ff07808 */ /* 0x000fc40006000000 */
[----:B------:R-:W-:Y:S02]  /*ac40*/  ISETP.GT.AND P2, PT, R38, R13, PT ;  /* 0x0000000d2600720c */ /* 0x000fe40003f44270 */
[C---:B------:R-:W-:Y:S02]  /*ac50*/  ISETP.GE.AND P6, PT, R13.reuse, R211, PT ;  /* 0x000000d30d00720c */ /* 0x040fe40003fc6270 */
[----:B------:R-:W-:Y:S02]  /*ac60*/  ISETP.GE.AND P3, PT, R13, R210, PT ;  /* 0x000000d20d00720c */ /* 0x000fe40003f66270 */
[----:B------:R-:W-:Y:S02]  /*ac70*/  ISETP.GT.AND P4, PT, R168, R13, PT ;  /* 0x0000000da800720c */ /* 0x000fe40003f84270 */
[----:B------:R-:W-:Y:S01]  /*ac80*/  I2FP.F32.S32 R14, R16 ;  /* 0x00000010000e7245 */ /* 0x000fe20000201400 */
[----:B------:R-:W-:Y:S01]  /*ac90*/  FMUL.FTZ R16, R67, R170 ;  /* 0x000000aa43107220 */ /* 0x000fe20000410000 */
[----:B------:R-:W-:-:S02]  /*aca0*/  I2FP.F32.S32 R13, R220 ;  /* 0x000000dc000d7245 */ /* 0x000fc40000201400 */
[----:B------:R-:W-:Y:S01]  /*acb0*/  ISETP.GE.AND P5, PT, R17, R210, PT ;  /* 0x000000d21100720c */ /* 0x000fe20003fa6270 */
[C---:B-1----:R-:W-:Y:S01]  /*acc0*/  HMMA.16816.F32 R60, R8.reuse, R4, R60 ;  /* 0x00000004083c723c */ /* 0x042fe2000000183c */
[C---:B--2---:R-:W-:Y:S01]  /*acd0*/  FFMA.FTZ R5, -R203.reuse, R14, R12 ;  /* 0x0000000ecb057223 */ /* 0x044fe2000001010c */
[----:B------:R-:W-:Y:S01]  /*ace0*/  FFMA.FTZ R238, -R203, R13, R238 ;  /* 0x0000000dcbee7223 */ /* 0x000fe200000101ee */
[----:B------:R-:W1:Y:S01]  /*acf0*/  MUFU.TANH R4, R65 ;  /* 0x0000004100047308 */ /* 0x000e620000002400 */
[----:B------:R-:W2:Y:S01]  /*ad00*/  LDSM.16.M88.4 R12, [R178+0x4800] ;  /* 0x00480000b20c783b */ /* 0x000ea20000000200 */
[----:B------:R-:W-:Y:S02]  /*ad10*/  I2FP.F32.S32 R17, R219 ;  /* 0x000000db00117245 */ /* 0x000fe40000201400 */
[----:B------:R-:W-:Y:S01]  /*ad20*/  FSEL R5, R5, -INF , !P2 ;  /* 0xff80000005057808 */ /* 0x000fe20005000000 */
[----:B------:R-:W-:Y:S01]  /*ad30*/  HMMA.16816.F32 R56, R8, R6, R56 ;  /* 0x000000060838723c */ /* 0x000fe20000001838 */
[----:B------:R-:W-:-:S02]  /*ad40*/  FSEL R240, R240, -INF , !P5 ;  /* 0xff800000f0f07808 */ /* 0x000fc40006800000 */
[----:B------:R-:W3:Y:S01]  /*ad50*/  MUFU.TANH R16, R16 ;  /* 0x0000001000107308 */ /* 0x000ee20000002400 */
[----:B------:R-:W-:Y:S02]  /*ad60*/  FSEL R172, R5, -INF , !P6 ;  /* 0xff80000005ac7808 */ /* 0x000fe40007000000 */
[----:B------:R-:W-:Y:S02]  /*ad70*/  I2FP.F32.S32 R5, R218 ;  /* 0x000000da00057245 */ /* 0x000fe40000201400 */
[----:B------:R-:W-:Y:S02]  /*ad80*/  FSEL R238, R238, -INF , !P4 ;  /* 0xff800000eeee7808 */ /* 0x000fe40006000000 */
[----:B------:R-:W-:Y:S01]  /*ad90*/  ISETP.GT.AND P5, PT, R38, R19, PT ;  /* 0x000000132600720c */ /* 0x000fe20003fa4270 */
[-C--:B------:R-:W-:Y:S01]  /*ada0*/  FMUL.FTZ R18, R60, R170.reuse ;  /* 0x000000aa3c127220 */ /* 0x080fe20000410000 */
[C---:B------:R-:W-:Y:S01]  /*adb0*/  ISETP.GE.AND P2, PT, R19.reuse, R211, PT ;  /* 0x000000d31300720c */ /* 0x040fe20003f46270 */
[----:B------:R-:W-:Y:S01]  /*adc0*/  FMUL.FTZ R60, R62, R170 ;  /* 0x000000aa3e3c7220 */ /* 0x000fe20000410000 */
[----:B------:R-:W-:Y:S01]  /*add0*/  ISETP.GE.AND P6, PT, R19, R210, PT ;  /* 0x000000d21300720c */ /* 0x000fe20003fc6270 */
[----:B------:R-:W-:Y:S01]  /*ade0*/  FMUL.FTZ R61, R61, R170 ;  /* 0x000000aa3d3d7220 */ /* 0x000fe20000410000 */
[----:B------:R-:W-:Y:S01]  /*adf0*/  ISETP.GT.AND P4, PT, R168, R19, PT ;  /* 0x00000013a800720c */ /* 0x000fe20003f84270 */
[----:B-1----:R-:W-:Y:S01]  /*ae00*/  FFMA.FTZ R19, -R203, R17, R4 ;  /* 0x00000011cb137223 */ /* 0x002fe20000010104 */
[----:B------:R-:W1:Y:S01]  /*ae10*/  MUFU.TANH R18, R18 ;  /* 0x0000001200127308 */ /* 0x000e620000002400 */
[----:B------:R-:W-:-:S02]  /*ae20*/  VIADD R17, R169, 0xffffffc0 ;  /* 0xffffffc0a9117836 */ /* 0x000fc40000000000 */
[----:B---3--:R-:W-:Y:S01]  /*ae30*/  FFMA.FTZ R16, -R203, R5, R16 ;  /* 0x00000005cb107223 */ /* 0x008fe20000010110 */
[----:B------:R-:W-:Y:S01]  /*ae40*/  FMUL.FTZ R63, R63, R170 ;  /* 0x000000aa3f3f7220 */ /* 0x000fe20000410000 */
[----:B------:R-:W3:Y:S01]  /*ae50*/  LDSM.16.M88.4 R4, [R177+0x4800] ;  /* 0x00480000b104783b */ /* 0x000ee20000000200 */
[----:B------:R-:W-:Y:S02]  /*ae60*/  FSEL R19, R19, -INF , !P5 ;  /* 0xff80000013137808 */ /* 0x000fe40006800000 */
[----:B------:R-:W-:Y:S01]  /*ae70*/  FSEL R226, R16, -INF , !P4 ;  /* 0xff80000010e27808 */ /* 0x000fe20006000000 */
[----:B------:R-:W4:Y:S01]  /*ae80*/  MUFU.TANH R60, R60 ;  /* 0x0000003c003c7308 */ /* 0x000f220000002400 */
[----:B------:R-:W-:Y:S02]  /*ae90*/  FSEL R220, R19, -INF , !P2 ;  /* 0xff80000013dc7808 */ /* 0x000fe40005000000 */
[----:B------:R-:W-:Y:S02]  /*aea0*/  I2FP.F32.S32 R19, R197 ;  /* 0x000000c500137245 */ /* 0x000fe40000201400 */
[----:B------:R-:W-:-:S02]  /*aeb0*/  FSEL R238, R238, -INF , !P3 ;  /* 0xff800000eeee7808 */ /* 0x000fc40005800000 */
[----:B------:R-:W-:Y:S01]  /*aec0*/  ISETP.GT.AND P3, PT, R38, R17, PT ;  /* 0x000000112600720c */ /* 0x000fe20003f64270 */
[----:B------:R-:W-:Y:S01]  /*aed0*/  MUFU.TANH R16, R61 ;  /* 0x0000003d00107308 */ /* 0x000fe20000002400 */
[----:B------:R-:W-:Y:S01]  /*aee0*/  ISETP.GE.AND P5, PT, R17, R211, PT ;  /* 0x000000d31100720c */ /* 0x000fe20003fa6270 */
[C---:B--2---:R-:W-:Y:S01]  /*aef0*/  HMMA.16816.F32 R52, R28.reuse, R12, R52 ;  /* 0x0000000c1c34723c */ /* 0x044fe20000001834 */
[----:B-1----:R-:W-:Y:S01]  /*af00*/  FFMA.FTZ R12, -R203, R19, R18 ;  /* 0x00000013cb0c7223 */ /* 0x002fe20000010112 */
[----:B------:R-:W-:Y:S01]  /*af10*/  ISETP.GE.AND P2, PT, R17, R210, PT ;  /* 0x000000d21100720c */ /* 0x000fe20003f46270 */
[----:B------:R-:W-:Y:S01]  /*af20*/  IMAD.MOV.U32 R13, RZ, RZ, R138 ;  /* 0x000000ffff0d7224 */ /* 0x000fe200078e008a */
[----:B------:R-:W-:Y:S01]  /*af30*/  ISETP.GT.AND P4, PT, R168, R17, PT ;  /* 0x00000011a800720c */ /* 0x000fe20003f84270 */
[----:B------:R-:W-:Y:S01]  /*af40*/  VIADD R19, R169, 0xffffffc1 ;  /* 0xffffffc1a9137836 */ /* 0x000fe20000000000 */
[----:B------:R-:W1:Y:S01]  /*af50*/  MUFU.TANH R18, R63 ;  /* 0x0000003f00127308 */ /* 0x000e620000002400 */
[----:B------:R-:W-:Y:S01]  /*af60*/  I2FP.F32.S32 R17, R175 ;  /* 0x000000af00117245 */ /* 0x000fe20000201400 */
[----:B------:R-:W-:Y:S01]  /*af70*/  HMMA.16816.F32 R48, R28, R14, R48 ;  /* 0x0000000e1c30723c */ /* 0x000fe20000001830 */
[----:B------:R-:W-:Y:S01]  /*af80*/  FSEL R12, R12, -INF , !P3 ;  /* 0xff8000000c0c7808 */ /* 0x000fe20005800000 */
[-C--:B------:R-:W-:Y:S01]  /*af90*/  FMUL.FTZ R14, R59, R170.reuse ;  /* 0x000000aa3b0e7220 */ /* 0x080fe20000410000 */
[----:B------:R-:W-:Y:S01]  /*afa0*/  FSEL R226, R226, -INF , !P6 ;  /* 0xff800000e2e27808 */ /* 0x000fe20007000000 */
[----:B----4-:R-:W-:Y:S01]  /*afb0*/  FFMA.FTZ R60, -R203, R17, R60 ;  /* 0x00000011cb3c7223 */ /* 0x010fe2000001013c */
[----:B------:R-:W-:Y:S01]  /*afc0*/  I2FP.F32.S32 R17, R173 ;  /* 0x000000ad00117245 */ /* 0x000fe20000201400 */
[----:B------:R-:W-:Y:S01]  /*afd0*/  VIADD R15, R169, 0xffffffc9 ;  /* 0xffffffc9a90f7836 */ /* 0x000fe20000000000 */
[----:B------:R-:W-:Y:S01]  /*afe0*/  FSEL R138, R12, -INF , !P5 ;  /* 0xff8000000c8a7808 */ /* 0x000fe20006800000 */
[-C--:B------:R-:W-:Y:S01]  /*aff0*/  FMUL.FTZ R12, R56, R170.reuse ;  /* 0x000000aa380c7220 */ /* 0x080fe20000410000 */
[----:B------:R-:W-:Y:S01]  /*b000*/  I2FP.F32.S32 R13, R13 ;  /* 0x0000000d000d7245 */ /* 0x000fe20000201400 */
[----:B------:R-:W-:Y:S01]  /*b010*/  FMUL.FTZ R56, R58, R170 ;  /* 0x000000aa3a387220 */ /* 0x000fe20000410000 */
[----:B------:R-:W-:Y:S01]  /*b020*/  ISETP.GT.AND P6, PT, R38, R19, PT ;  /* 0x000000132600720c */ /* 0x000fe20003fc4270 */
[----:B------:R-:W-:Y:S01]  /*b030*/  MUFU.TANH R14, R14 ;  /* 0x0000000e000e7308 */ /* 0x000fe20000002400 */
[----:B------:R-:W-:-:S02]  /*b040*/  FSEL R222, R60, -INF , !P4 ;  /* 0xff8000003cde7808 */ /* 0x000fc40006000000 */
[----:B------:R-:W-:Y:S01]  /*b050*/  ISETP.GE.AND P3, PT, R19, R211, PT ;  /* 0x000000d31300720c */ /* 0x000fe20003f66270 */
[----:B-1----:R-:W-:Y:S01]  /*b060*/  FFMA.FTZ R13, -R203, R13, R18 ;  /* 0x0000000dcb0d7223 */ /* 0x002fe20000010112 */
[----:B------:R-:W-:Y:S01]  /*b070*/  ISETP.GE.AND P5, PT, R19, R210, PT ;  /* 0x000000d21300720c */ /* 0x000fe20003fa6270 */
[C---:B---3--:R-:W-:Y:S01]  /*b080*/  HMMA.16816.F32 R52, R8.reuse, R4, R52 ;  /* 0x000000040834723c */ /* 0x048fe20000001834 */
[----:B------:R-:W-:Y:S01]  /*b090*/  FFMA.FTZ R4, -R203, R17, R16 ;  /* 0x00000011cb047223 */ /* 0x000fe20000010110 */
[----:B------:R-:W-:Y:S01]  /*b0a0*/  ISETP.GT.AND P4, PT, R168, R19, PT ;  /* 0x00000013a800720c */ /* 0x000fe20003f84270 */
[----:B------:R-:W1:Y:S01]  /*b0b0*/  MUFU.TANH R12, R12 ;  /* 0x0000000c000c7308 */ /* 0x000e620000002400 */
[----:B------:R-:W2:Y:S01]  /*b0c0*/  LDSM.16.M88.4 R16, [R178+0x5000] ;  /* 0x00500000b210783b */ /* 0x000ea20000000200 */
[----:B------:R-:W-:Y:S01]  /*b0d0*/  IABS R58, R142 ;  /* 0x0000008e003a7213 */ /* 0x000fe20000000000 */
[----:B------:R-:W-:Y:S01]  /*b0e0*/  VIADD R5, R169, 0xffffffc8 ;  /* 0xffffffc8a9057836 */ /* 0x000fe20000000000 */
[----:B------:R-:W-:Y:S01]  /*b0f0*/  FSEL R4, R4, -INF , !P6 ;  /* 0xff80000004047808 */ /* 0x000fe20007000000 */
[----:B------:R-:W-:Y:S01]  /*b100*/  HMMA.16816.F32 R48, R8, R6, R48 ;  /* 0x000000060830723c */ /* 0x000fe20000001830 */
[----:B------:R-:W-:-:S02]  /*b110*/  FSEL R232, R13, -INF , !P4 ;  /* 0xff8000000de87808 */ /* 0x000fc40006000000 */
[----:B------:R-:W3:Y:S01]  /*b120*/  MUFU.TANH R56, R56 ;  /* 0x0000003800387308 */ /* 0x000ee20000002400 */
[----:B------:R-:W-:Y:S01]  /*b130*/  FSEL R142, R4, -INF , !P3 ;  /* 0xff800000048e7808 */ /* 0x000fe20005800000 */
[----:B------:R-:W-:Y:S01]  /*b140*/  FMUL.FTZ R4, R57, R170 ;  /* 0x000000aa39047220 */ /* 0x000fe20000410000 */
[----:B------:R-:W-:Y:S02]  /*b150*/  I2FP.F32.S32 R13, R163 ;  /* 0x000000a3000d7245 */ /* 0x000fe40000201400 */
[----:B------:R-:W-:Y:S02]  /*b160*/  FSEL R222, R222, -INF , !P2 ;  /* 0xff800000dede7808 */ /* 0x000fe40005000000 */
[----:B------:R-:W-:Y:S01]  /*b170*/  ISETP.GT.AND P2, PT, R38, R5, PT ;  /* 0x000000052600720c */ /* 0x000fe20003f44270 */
[----:B------:R-:W4:Y:S01]  /*b180*/  MUFU.TANH R4, R4 ;  /* 0x0000000400047308 */ /* 0x000f220000002400 */
[----:B------:R-:W-:Y:S01]  /*b190*/  ISETP.GE.AND P6, PT, R5, R211, PT ;  /* 0x000000d30500720c */ /* 0x000fe20003fc6270 */
[----:B-1----:R-:W-:Y:S01]  /*b1a0*/  FFMA.FTZ R12, -R203, R13, R12 ;  /* 0x0000000dcb0c7223 */ /* 0x002fe2000001010c */
[----:B------:R-:W-:Y:S01]  /*b1b0*/  ISETP.GE.AND P3, PT, R5, R210, PT ;  /* 0x000000d20500720c */ /* 0x000fe20003f66270 */
[----:B------:R-:W-:Y:S01]  /*b1c0*/  IMAD.MOV.U32 R13, RZ, RZ, R140 ;  /* 0x000000ffff0d7224 */ /* 0x000fe200078e008c */
[----:B------:R-:W-:-:S02]  /*b1d0*/  ISETP.GT.AND P4, PT, R168, R5, PT ;  /* 0x00000005a800720c */ /* 0x000fc40003f84270 */
[----:B------:R-:W-:Y:S01]  /*b1e0*/  I2FP.F32.S32 R5, R58 ;  /* 0x0000003a00057245 */ /* 0x000fe20000201400 */
[-C--:B------:R-:W-:Y:S01]  /*b1f0*/  FMUL.FTZ R50, R50, R170.reuse ;  /* 0x000000aa32327220 */ /* 0x080fe20000410000 */
[----:B------:R-:W-:Y:S01]  /*b200*/  FSEL R12, R12, -INF , !P2 ;  /* 0xff8000000c0c7808 */ /* 0x000fe20005000000 */
[----:B------:R-:W-:Y:S01]  /*b210*/  FMUL.FTZ R49, R49, R170 ;  /* 0x000000aa31317220 */ /* 0x000fe20000410000 */
[----:B------:R-:W-:Y:S01]  /*b220*/  FSEL R232, R232, -INF , !P5 ;  /* 0xff800000e8e87808 */ /* 0x000fe20006800000 */
[----:B---3--:R-:W-:Y:S01]  /*b230*/  FFMA.FTZ R56, -R203, R5, R56 ;  /* 0x00000005cb387223 */ /* 0x008fe20000010138 */
[----:B------:R-:W-:Y:S01]  /*b240*/  I2FP.F32.S32 R5, R162 ;  /* 0x000000a200057245 */ /* 0x000fe20000201400 */
[----:B------:R-:W-:Y:S01]  /*b250*/  MUFU.TANH R218, R50 ;  /* 0x0000003200da7308 */ /* 0x000fe20000002400 */
[----:B------:R-:W-:Y:S01]  /*b260*/  FSEL R140, R12, -INF , !P6 ;  /* 0xff8000000c8c7808 */ /* 0x000fe20007000000 */
[----:B------:R-:W-:Y:S01]  /*b270*/  FMUL.FTZ R12, R52, R170 ;  /* 0x000000aa340c7220 */ /* 0x000fe20000410000 */
[----:B------:R-:W-:-:S02]  /*b280*/  FSEL R230, R56, -INF , !P4 ;  /* 0xff80000038e67808 */ /* 0x000fc40006000000 */
[----:B------:R-:W-:Y:S02]  /*b290*/  ISETP.GT.AND P5, PT, R38, R15, PT ;  /* 0x0000000f2600720c */ /* 0x000fe40003fa4270 */
[C---:B------:R-:W-:Y:S01]  /*b2a0*/  ISETP.GE.AND P2, PT, R15.reuse, R211, PT ;  /* 0x000000d30f00720c */ /* 0x040fe20003f46270 */
[----:B------:R-:W1:Y:S01]  /*b2b0*/  MUFU.TANH R12, R12 ;  /* 0x0000000c000c7308 */ /* 0x000e620000002400 */
[----:B------:R-:W-:Y:S02]  /*b2c0*/  ISETP.GE.AND P6, PT, R15, R210, PT ;  /* 0x000000d20f00720c */ /* 0x000fe40003fc6270 */
[----:B------:R-:W-:Y:S01]  /*b2d0*/  ISETP.GT.AND P4, PT, R168, R15, PT ;  /* 0x0000000fa800720c */ /* 0x000fe20003f84270 */
[----:B----4-:R-:W-:Y:S01]  /*b2e0*/  FFMA.FTZ R15, -R203, R5, R4 ;  /* 0x00000005cb0f7223 */ /* 0x010fe20000010104 */
[-C--:B------:R-:W-:Y:S01]  /*b2f0*/  FMUL.FTZ R4, R54, R170.reuse ;  /* 0x000000aa36047220 */ /* 0x080fe20000410000 */
[----:B------:R-:W-:Y:S01]  /*b300*/  I2FP.F32.S32 R13, R13 ;  /* 0x0000000d000d7245 */ /* 0x000fe20000201400 */
[----:B--2---:R-:W-:Y:S01]  /*b310*/  HMMA.16816.F32 R44, R28, R16, R44 ;  /* 0x000000101c2c723c */ /* 0x004fe2000000182c */
[----:B------:R-:W-:Y:S01]  /*b320*/  VIADD R5, R169, 0xffffffd0 ;  /* 0xffffffd0a9057836 */ /* 0x000fe20000000000 */
[----:B------:R-:W-:Y:S01]  /*b330*/  FSEL R15, R15, -INF , !P5 ;  /* 0xff8000000f0f7808 */ /* 0x000fe20006800000 */
[----:B------:R-:W-:Y:S01]  /*b340*/  FMUL.FTZ R16, R55, R170 ;  /* 0x000000aa37107220 */ /* 0x000fe20000410000 */
[----:B------:R-:W2:Y:S01]  /*b350*/  MUFU.TANH R4, R4 ;  /* 0x0000000400047308 */ /* 0x000ea20000002400 */
[----:B------:R-:W-:Y:S01]  /*b360*/  FFMA.FTZ R13, -R203, R13, R14 ;  /* 0x0000000dcb0d7223 */ /* 0x000fe2000001010e */
[----:B------:R-:W-:-:S02]  /*b370*/  IABS R14, R144 ;  /* 0x00000090000e7213 */ /* 0x000fc40000000000 */
[----:B------:R-:W-:Y:S01]  /*b380*/  FSEL R230, R230, -INF , !P3 ;  /* 0xff800000e6e67808 */ /* 0x000fe20005800000 */
[----:B------:R-:W-:Y:S01]  /*b390*/  HMMA.16816.F32 R40, R28, R18, R40 ;  /* 0x000000121c28723c */ /* 0x000fe20000001828 */
[----:B------:R-:W-:Y:S01]  /*b3a0*/  FSEL R144, R15, -INF , !P2 ;  /* 0xff8000000f907808 */ /* 0x000fe20005000000 */
[----:B------:R-:W-:Y:S01]  /*b3b0*/  IMAD.MOV.U32 R17, RZ, RZ, R14 ;  /* 0x000000ffff117224 */ /* 0x000fe200078e000e */
[----:B------:R-:W-:Y:S01]  /*b3c0*/  FSEL R228, R13, -INF , !P4 ;  /* 0xff8000000de47808 */ /* 0x000fe20006000000 */
[----:B------:R-:W-:Y:S01]  /*b3d0*/  FMUL.FTZ R14, R53, R170 ;  /* 0x000000aa350e7220 */ /* 0x000fe20000410000 */
[----:B------:R-:W-:Y:S01]  /*b3e0*/  ISETP.GT.AND P3, PT, R38, R5, PT ;  /* 0x000000052600720c */ /* 0x000fe20003f64270 */
[----:B------:R-:W3:Y:S01]  /*b3f0*/  MUFU.TANH R16, R16 ;  /* 0x0000001000107308 */ /* 0x000ee20000002400 */
[----:B------:R-:W-:Y:S01]  /*b400*/  ISETP.GE.AND P5, PT, R5, R211, PT ;  /* 0x000000d30500720c */ /* 0x000fe20003fa6270 */
[----:B------:R-:W-:Y:S01]  /*b410*/  VIADD R53, R169, 0xffffffd1 ;  /* 0xffffffd1a9357836 */ /* 0x000fe20000000000 */
[----:B------:R-:W-:-:S02]  /*b420*/  ISETP.GE.AND P2, PT, R5, R210, PT ;  /* 0x000000d20500720c */ /* 0x000fc40003f46270 */
[----:B------:R-:W-:Y:S02]  /*b430*/  ISETP.GT.AND P4, PT, R168, R5, PT ;  /* 0x00000005a800720c */ /* 0x000fe40003f84270 */
[----:B------:R-:W-:Y:S01]  /*b440*/  I2FP.F32.S32 R5, R161 ;  /* 0x000000a100057245 */ /* 0x000fe20000201400 */
[----:B------:R-:W4:Y:S01]  /*b450*/  MUFU.TANH R14, R14 ;  /* 0x0000000e000e7308 */ /* 0x000f220000002400 */
[----:B------:R-:W-:Y:S02]  /*b460*/  I2FP.F32.S32 R17, R17 ;  /* 0x0000001100117245 */ /* 0x000fe40000201400 */
[----:B------:R-:W-:Y:S01]  /*b470*/  I2FP.F32.S32 R13, R160 ;  /* 0x000000a0000d7245 */ /* 0x000fe20000201400 */
[C---:B-1----:R-:W-:Y:S01]  /*b480*/  FFMA.FTZ R12, -R203.reuse, R5, R12 ;  /* 0x00000005cb0c7223 */ /* 0x042fe2000001010c */
[----:B------:R-:W-:Y:S01]  /*b490*/  I2FP.F32.S32 R15, R155 ;  /* 0x0000009b000f7245 */ /* 0x000fe20000201400 */
[C---:B--2---:R-:W-:Y:S01]  /*b4a0*/  FFMA.FTZ R17, -R203.reuse, R17, R4 ;  /* 0x00000011cb117223 */ /* 0x044fe20000010104 */
[----:B------:R-:W-:Y:S01]  /*b4b0*/  FSEL R228, R228, -INF , !P6 ;  /* 0xff800000e4e47808 */ /* 0x000fe20007000000 */
[----:B------:R-:W1:Y:S01]  /*b4c0*/  LDSM.16.M88.4 R4, [R177+0x5000] ;  /* 0x00500000b104783b */ /* 0x000e620000000200 */
[----:B------:R-:W-:Y:S01]  /*b4d0*/  FSEL R12, R12, -INF , !P3 ;  /* 0xff8000000c0c7808 */ /* 0x000fe20005800000 */
[----:B---3--:R-:W-:Y:S01]  /*b4e0*/  FFMA.FTZ R16, -R203, R15, R16 ;  /* 0x0000000fcb107223 */ /* 0x008fe20000010110 */
[----:B------:R-:W-:-:S02]  /*b4f0*/  ISETP.GT.AND P6, PT, R38, R53, PT ;  /* 0x000000352600720c */ /* 0x000fc40003fc4270 */
[----:B------:R-:W-:Y:S01]  /*b500*/  FSEL R62, R12, -INF , !P5 ;  /* 0xff8000000c3e7808 */ /* 0x000fe20006800000 */
[-C--:B------:R-:W-:Y:S01]  /*b510*/  FMUL.FTZ R12, R48, R170.reuse ;  /* 0x000000aa300c7220 */ /* 0x080fe20000410000 */
[----:B------:R-:W-:Y:S01]  /*b520*/  FSEL R17, R17, -INF , !P4 ;  /* 0xff80000011117808 */ /* 0x000fe20006000000 */
[----:B------:R-:W-:Y:S01]  /*b530*/  FMUL.FTZ R48, R51, R170 ;  /* 0x000000aa33307220 */ /* 0x000fe20000410000 */
[----:B----4-:R-:W-:Y:S01]  /*b540*/  FFMA.FTZ R14, -R203, R13, R14 ;  /* 0x0000000dcb0e7223 */ /* 0x010fe2000001010e */
[----:B------:R-:W-:Y:S01]  /*b550*/  ISETP.GE.AND P3, PT, R53, R211, PT ;  /* 0x000000d33500720c */ /* 0x000fe20003f66270 */
[----:B------:R-:W-:Y:S01]  /*b560*/  VIADD R13, R169, 0xffffffd8 ;  /* 0xffffffd8a90d7836 */ /* 0x000fe20000000000 */
[----:B------:R-:W2:Y:S01]  /*b570*/  MUFU.TANH R12, R12 ;  /* 0x0000000c000c7308 */ /* 0x000ea20000002400 */
[----:B------:R-:W-:Y:S02]  /*b580*/  ISETP.GT.AND P4, PT, R168, R53, PT ;  /* 0x00000035a800720c */ /* 0x000fe40003f84270 */
[----:B------:R-:W-:-:S02]  /*b590*/  FSEL R14, R14, -INF , !P6 ;  /* 0xff8000000e0e7808 */ /* 0x000fc40007000000 */
[----:B------:R-:W-:Y:S02]  /*b5a0*/  IABS R15, R152 ;  /* 0x00000098000f7213 */ /* 0x000fe40000000000 */
[----:B------:R-:W-:Y:S01]  /*b5b0*/  IABS R18, R130 ;  /* 0x0000008200127213 */ /* 0x000fe20000000000 */
[----:B------:R-:W-:Y:S01]  /*b5c0*/  MUFU.TANH R48, R48 ;  /* 0x0000003000307308 */ /* 0x000fe20000002400 */
[----:B------:R-:W-:Y:S01]  /*b5d0*/  FSEL R152, R17, -INF , !P2 ;  /* 0xff80000011987808 */ /* 0x000fe20005000000 */
[----:B------:R-:W-:Y:S01]  /*b5e0*/  VIADD R17, R169, 0xffffffd9 ;  /* 0xffffffd9a9117836 */ /* 0x000fe20000000000 */
[----:B------:R-:W-:Y:S02]  /*b5f0*/  FSEL R130, R14, -INF , !P3 ;  /* 0xff8000000e827808 */ /* 0x000fe40005800000 */
[----:B------:R-:W-:Y:S02]  /*b600*/  FSEL R16, R16, -INF , !P4 ;  /* 0xff80000010107808 */ /* 0x000fe40006000000 */
[----:B------:R-:W-:-:S02]  /*b610*/  ISETP.GT.AND P2, PT, R38, R13, PT ;  /* 0x0000000d2600720c */ /* 0x000fc40003f44270 */
[C---:B------:R-:W-:Y:S02]  /*b620*/  ISETP.GE.AND P6, PT, R13.reuse, R211, PT ;  /* 0x000000d30d00720c */ /* 0x040fe40003fc6270 */
[----:B------:R-:W-:Y:S02]  /*b630*/  ISETP.GE.AND P3, PT, R13, R210, PT ;  /* 0x000000d20d00720c */ /* 0x000fe40003f66270 */
[----:B------:R-:W-:Y:S02]  /*b640*/  ISETP.GT.AND P4, PT, R168, R13, PT ;  /* 0x0000000da800720c */ /* 0x000fe40003f84270 */
[----:B------:R-:W-:Y:S02]  /*b650*/  I2FP.F32.S32 R14, R15 ;  /* 0x0000000f000e7245 */ /* 0x000fe40000201400 */
[----:B------:R-:W-:Y:S02]  /*b660*/  I2FP.F32.S32 R13, R18 ;  /* 0x00000012000d7245 */ /* 0x000fe40000201400 */
[----:B------:R-:W-:Y:S01]  /*b670*/  ISETP.GE.AND P5, PT, R53, R210, PT ;  /* 0x000000d23500720c */ /* 0x000fe20003fa6270 */
[----:B-1----:R-:W-:Y:S01]  /*b680*/  HMMA.16816.F32 R44, R8, R4, R44 ;  /* 0x00000004082c723c */ /* 0x002fe2000000182c */
[C---:B--2---:R-:W-:Y:S01]  /*b690*/  FFMA.FTZ R5, -R203.reuse, R14, R12 ;  /* 0x0000000ecb057223 */ /* 0x044fe2000001010c */
[----:B------:R-:W-:Y:S01]  /*b6a0*/  FFMA.FTZ R218, -R203, R13, R218 ;  /* 0x0000000dcbda7223 */ /* 0x000fe200000101da */
[----:B------:R-:W1:Y:S01]  /*b6b0*/  MUFU.TANH R4, R49 ;  /* 0x0000003100047308 */ /* 0x000e620000002400 */
[----:B------:R-:W2:Y:S01]  /*b6c0*/  LDSM.16.M88.4 R12, [R178+0x5800] ;  /* 0x00580000b20c783b */ /* 0x000ea20000000200 */
[----:B------:R-:W-:-:S02]  /*b6d0*/  IABS R18, R150 ;  /* 0x0000009600127213 */ /* 0x000fc40000000000 */
[----:B------:R-:W-:Y:S01]  /*b6e0*/  FSEL R150, R16, -INF , !P5 ;  /* 0xff80000010967808 */ /* 0x000fe20006800000 */
[----:B------:R-:W-:Y:S01]  /*b6f0*/  HMMA.16816.F32 R40, R8, R6, R40 ;  /* 0x000000060828723c */ /* 0x000fe20000001828 */
[----:B------:R-:W-:Y:S01]  /*b700*/  FSEL R16, R5, -INF , !P2 ;  /* 0xff80000005107808 */ /* 0x000fe20005000000 */
[----:B------:R-:W-:Y:S01]  /*b710*/  IMAD.MOV.U32 R5, RZ, RZ, R128 ;  /* 0x000000ffff057224 */ /* 0x000fe200078e0080 */
[----:B------:R-:W-:Y:S02]  /*b720*/  ISETP.GT.AND P5, PT, R38, R17, PT ;  /* 0x000000112600720c */ /* 0x000fe40003fa4270 */
[----:B------:R-:W-:Y:S02]  /*b730*/  FSEL R128, R16, -INF , !P6 ;  /* 0xff80000010807808 */ /* 0x000fe40007000000 */
[----:B------:R-:W-:Y:S02]  /*b740*/  I2FP.F32.S32 R16, R18 ;  /* 0x0000001200107245 */ /* 0x000fe40000201400 */
[----:B------:R-:W-:-:S02]  /*b750*/  I2FP.F32.S32 R5, R5 ;  /* 0x0000000500057245 */ /* 0x000fc40000201400 */
[----:B------:R-:W-:Y:S01]  /*b760*/  FMUL.FTZ R18, R44, R170 ;  /* 0x000000aa2c127220 */ /* 0x000fe20000410000 */
[----:B-1----:R-:W-:Y:S01]  /*b770*/  FFMA.FTZ R16, -R203, R16, R4 ;  /* 0x00000010cb107223 */ /* 0x002fe20000010104 */
[----:B------:R-:W-:Y:S01]  /*b780*/  ISETP.GE.AND P2, PT, R17, R211, PT ;  /* 0x000000d31100720c */ /* 0x000fe20003f46270 */
[----:B------:R-:W-:Y:S01]  /*b790*/  FFMA.FTZ R48, -R203, R5, R48 ;  /* 0x00000005cb307223 */ /* 0x000fe20000010130 */
[----:B------:R-:W-:Y:S01]  /*b7a0*/  IABS R19, R132 ;  /* 0x0000008400137213 */ /* 0x000fe20000000000 */
[----:B------:R-:W1:Y:S01]  /*b7b0*/  LDSM.16.M88.4 R4, [R177+0x5800] ;  /* 0x00580000b104783b */ /* 0x000e620000000200 */
[----:B------:R-:W-:Y:S01]  /*b7c0*/  FSEL R16, R16, -INF , !P5 ;  /* 0xff80000010107808 */ /* 0x000fe20006800000 */
[----:B------:R-:W-:Y:S01]  /*b7d0*/  MUFU.TANH R18, R18 ;  /* 0x0000001200127308 */ /* 0x000fe20000002400 */
[----:B------:R-:W-:Y:S01]  /*b7e0*/  FSEL R218, R218, -INF , !P4 ;  /* 0xff800000dada7808 */ /* 0x000fe20006000000 */
[----:B------:R-:W-:Y:S01]  /*b7f0*/  FMUL.FTZ R44, R46, R170 ;  /* 0x000000aa2e2c7220 */ /* 0x000fe20000410000 */
[----:B------:R-:W-:Y:S01]  /*b800*/  ISETP.GE.AND P6, PT, R17, R210, PT ;  /* 0x000000d21100720c */ /* 0x000fe20003fc6270 */
[-C--:B------:R-:W-:Y:S01]  /*b810*/  FMUL.FTZ R45, R45, R170.reuse ;  /* 0x000000aa2d2d7220 */ /* 0x080fe20000410000 */
[----:B------:R-:W-:Y:S01]  /*b820*/  ISETP.GT.AND P4, PT, R168, R17, PT ;  /* 0x00000011a800720c */ /* 0x000fe20003f84270 */
[----:B------:R-:W-:Y:S01]  /*b830*/  VIADD R17, R169, 0xffffffe0 ;  /* 0xffffffe0a9117836 */ /* 0x000fe20000000000 */
[----:B------:R-:W-:Y:S01]  /*b840*/  FSEL R132, R16, -INF , !P2 ;  /* 0xff80000010847808 */ /* 0x000fe20005000000 */
[----:B------:R-:W-:Y:S01]  /*b850*/  IMAD.MOV.U32 R16, RZ, RZ, R19 ;  /* 0x000000ffff107224 */ /* 0x000fe200078e0013 */
[----:B------:R-:W-:Y:S01]  /*b860*/  FSEL R218, R218, -INF , !P3 ;  /* 0xff800000dada7808 */ /* 0x000fe20005800000 */
[----:B------:R-:W3:Y:S01]  /*b870*/  MUFU.TANH R44, R44 ;  /* 0x0000002c002c7308 */ /* 0x000ee20000002400 */
[----:B------:R-:W-:Y:S01]  /*b880*/  FSEL R162, R48, -INF , !P4 ;  /* 0xff80000030a27808 */ /* 0x000fe20006000000 */
[----:B------:R-:W-:Y:S01]  /*b890*/  FMUL.FTZ R47, R47, R170 ;  /* 0x000000aa2f2f7220 */ /* 0x000fe20000410000 */
[----:B------:R-:W-:Y:S01]  /*b8a0*/  ISETP.GT.AND P5, PT, R38, R17, PT ;  /* 0x000000112600720c */ /* 0x000fe20003fa4270 */
[----:B------:R-:W-:-:S04]  /*b8b0*/  DEPBAR.LE SB0, 0x0 ;  /* 0x000080000000791a */ /* 0x000fc80000000000 */
[C---:B------:R-:W-:Y:S01]  /*b8c0*/  ISETP.GE.AND P3, PT, R17.reuse, R211, PT ;  /* 0x000000d31100720c */ /* 0x040fe20003f66270 */
[C---:B--2---:R-:W-:Y:S01]  /*b8d0*/  HMMA.16816.F32 R32, R28.reuse, R12, R32 ;  /* 0x0000000c1c20723c */ /* 0x044fe20000001820 */
[----:B------:R-:W-:Y:S02]  /*b8e0*/  ISETP.GE.AND P2, PT, R17, R210, PT ;  /* 0x000000d21100720c */ /* 0x000fe40003f46270 */
[----:B------:R-:W-:Y:S02]  /*b8f0*/  ISETP.GT.AND P4, PT, R168, R17, PT ;  /* 0x00000011a800720c */ /* 0x000fe40003f84270 */
[----:B------:R-:W-:Y:S02]  /*b900*/  I2FP.F32.S32 R17, R16 ;  /* 0x0000001000117245 */ /* 0x000fe40000201400 */
[----:B------:R-:W2:Y:S01]  /*b910*/  MUFU.TANH R16, R45 ;  /* 0x0000002d00107308 */ /* 0x000ea20000002400 */
[----:B------:R-:W-:Y:S01]  /*b920*/  I2FP.F32.S32 R19, R153 ;  /* 0x0000009900137245 */ /* 0x000fe20000201400 */
[----:B------:R-:W-:Y:S01]  /*b930*/  HMMA.16816.F32 R156, R28, R14, R156 ;  /* 0x0000000e1c9c723c */ /* 0x000fe2000000189c */
[----:B------:R-:W-:Y:S01]  /*b940*/  I2FP.F32.S32 R13, R148 ;  /* 0x00000094000d7245 */ /* 0x000fe20000201400 */
[C---:B---3--:R-:W-:Y:S01]  /*b950*/  FFMA.FTZ R44, -R203.reuse, R17, R44 ;  /* 0x00000011cb2c7223 */ /* 0x048fe2000001012c */
[----:B------:R-:W-:Y:S01]  /*b960*/  IABS R126, R126 ;  /* 0x0000007e007e7213 */ /* 0x000fe20000000000 */
[----:B------:R-:W-:Y:S01]  /*b970*/  FFMA.FTZ R12, -R203, R19, R18 ;  /* 0x00000013cb0c7223 */ /* 0x000fe20000010112 */
[----:B------:R-:W-:Y:S01]  /*b980*/  VIADD R19, R169, 0xffffffe1 ;  /* 0xffffffe1a9137836 */ /* 0x000fe20000000000 */
[----:B------:R-:W3:Y:S01]  /*b990*/  MUFU.TANH R18, R47 ;  /* 0x0000002f00127308 */ /* 0x000ee20000002400 */
[----:B------:R-:W-:Y:S01]  /*b9a0*/  FSEL R162, R162, -INF , !P6 ;  /* 0xff800000a2a27808 */ /* 0x000fe20007000000 */
[----:B------:R-:W-:Y:S01]  /*b9b0*/  IMAD.MOV.U32 R17, RZ, RZ, R126 ;  /* 0x000000ffff117224 */ /* 0x000fe200078e007e */
[----:B------:R-:W-:Y:S01]  /*b9c0*/  FSEL R12, R12, -INF , !P5 ;  /* 0xff8000000c0c7808 */ /* 0x000fe20006800000 */
[-C--:B------:R-:W-:Y:S01]  /*b9d0*/  FMUL.FTZ R14, R43, R170.reuse ;  /* 0x000000aa2b0e7220 */ /* 0x080fe20000410000 */
[C---:B-1----:R-:W-:Y:S01]  /*b9e0*/  HMMA.16816.F32 R32, R8.reuse, R4, R32 ;  /* 0x000000040820723c */ /* 0x042fe20000001820 */
[----:B------:R-:W-:Y:S01]  /*b9f0*/  ISETP.GT.AND P6, PT, R38, R19, PT ;  /* 0x000000132600720c */ /* 0x000fe20003fc4270 */
[-C--:B------:R-:W-:Y:S01]  /*ba00*/  FMUL.FTZ R4, R41, R170.reuse ;  /* 0x000000aa29047220 */ /* 0x080fe20000410000 */
[----:B------:R-:W-:Y:S01]  /*ba10*/  FSEL R126, R12, -INF , !P3 ;  /* 0xff8000000c7e7808 */ /* 0x000fe20005800000 */
[----:B--2---:R-:W-:Y:S01]  /*ba20*/  FFMA.FTZ R13, -R203, R13, R16 ;  /* 0x0000000dcb0d7223 */ /* 0x004fe20000010110 */
[-C--:B------:R-:W-:Y:S01]  /*ba30*/  FMUL.FTZ R16, R42, R170.reuse ;  /* 0x000000aa2a107220 */ /* 0x080fe20000410000 */
[-C--:B------:R-:W-:Y:S01]  /*ba40*/  FMUL.FTZ R12, R40, R170.reuse ;  /* 0x000000aa280c7220 */ /* 0x080fe20000410000 */
[----:B------:R-:W-:Y:S01]  /*ba50*/  I2FP.F32.S32 R17, R17 ;  /* 0x0000001100117245 */ /* 0x000fe20000201400 */
[----:B------:R-:W-:Y:S01]  /*ba60*/  VIADD R5, R169, 0xffffffe8 ;  /* 0xffffffe8a9057836 */ /* 0x000fe20000000000 */
[----:B------:R-:W-:Y:S01]  /*ba70*/  ISETP.GE.AND P5, PT, R19, R211, PT ;  /* 0x000000d31300720c */ /* 0x000fe20003fa6270 */
[----:B------:R-:W-:Y:S01]  /*ba80*/  MUFU.TANH R4, R4 ;  /* 0x0000000400047308 */ /* 0x000fe20000002400 */
[----:B------:R-:W-:Y:S01]  /*ba90*/  FSEL R13, R13, -INF , !P6 ;  /* 0xff8000000d0d7808 */ /* 0x000fe20007000000 */
[----:B---3--:R-:W-:Y:S01]  /*baa0*/  FFMA.FTZ R17, -R203, R17, R18 ;  /* 0x00000011cb117223 */ /* 0x008fe20000010112 */
[----:B------:R-:W-:Y:S01]  /*bab0*/  FSEL R160, R44, -INF , !P4 ;  /* 0xff8000002ca07808 */ /* 0x000fe20006000000 */
[----:B------:R-:W-:Y:S01]  /*bac0*/  VIADD R15, R169, 0xffffffe9 ;  /* 0xffffffe9a90f7836 */ /* 0x000fe20000000000 */
[----:B------:R-:W-:Y:S01]  /*bad0*/  ISETP.GT.AND P4, PT, R168, R19, PT ;  /* 0x00000013a800720c */ /* 0x000fe20003f84270 */
[----:B------:R-:W-:Y:S01]  /*bae0*/  HMMA.16816.F32 R156, R8, R6, R156 ;  /* 0x00000006089c723c */ /* 0x000fe2000000189c */
[----:B------:R-:W-:Y:S01]  /*baf0*/  FSEL R60, R13, -INF , !P5 ;  /* 0xff8000000d3c7808 */ /* 0x000fe20006800000 */
[----:B------:R-:W1:Y:S01]  /*bb00*/  MUFU.TANH R16, R16 ;  /* 0x0000001000107308 */ /* 0x000e620000002400 */
[----:B------:R-:W-:Y:S01]  /*bb10*/  IMAD.MOV.U32 R13, RZ, RZ, R146 ;  /* 0x000000ffff0d7224 */ /* 0x000fe200078e0092 */
[----:B------:R-:W-:Y:S01]  /*bb20*/  FSEL R160, R160, -INF , !P2 ;  /* 0xff800000a0a07808 */ /* 0x000fe20005000000 */
[-C--:B------:R-:W-:Y:S01]  /*bb30*/  FMUL.FTZ R33, R33, R170.reuse ;  /* 0x000000aa21217220 */ /* 0x080fe20000410000 */
[----:B------:R-:W-:Y:S01]  /*bb40*/  FSEL R146, R17, -INF , !P4 ;  /* 0xff80000011927808 */ /* 0x000fe20006000000 */
[----:B------:R-:W-:Y:S01]  /*bb50*/  IMAD.MOV.U32 R7, RZ, RZ, R134 ;  /* 0x000000ffff077224 */ /* 0x000fe200078e0086 */
[----:B------:R-:W-:Y:S01]  /*bb60*/  ISETP.GT.AND P2, PT, R38, R5, PT ;  /* 0x000000052600720c */ /* 0x000fe20003f44270 */
[-C--:B------:R-:W-:Y:S01]  /*bb70*/  FMUL.FTZ R6, R34, R170.reuse ;  /* 0x000000aa22067220 */ /* 0x080fe20000410000 */
[----:B------:R-:W2:Y:S01]  /*bb80*/  MUFU.TANH R12, R12 ;  /* 0x0000000c000c7308 */ /* 0x000ea20000002400 */
[----:B------:R-:W-:Y:S01]  /*bb90*/  ISETP.GE.AND P6, PT, R5, R211, PT ;  /* 0x000000d30500720c */ /* 0x000fe20003fc6270 */
[----:B------:R-:W-:Y:S01]  /*bba0*/  FMUL.FTZ R35, R35, R170 ;  /* 0x000000aa23237220 */ /* 0x000fe20000410000 */
[----:B------:R-:W-:-:S02]  /*bbb0*/  ISETP.GE.AND P5, PT, R5, R210, PT ;  /* 0x000000d20500720c */ /* 0x000fc40003fa6270 */
[----:B------:R-:W-:Y:S02]  /*bbc0*/  ISETP.GT.AND P4, PT, R168, R5, PT ;  /* 0x00000005a800720c */ /* 0x000fe40003f84270 */
[----:B------:R-:W-:Y:S01]  /*bbd0*/  I2FP.F32.S32 R5, R145 ;  /* 0x0000009100057245 */ /* 0x000fe20000201400 */
[----:B------:R-:W-:Y:S01]  /*bbe0*/  MUFU.TANH R14, R14 ;  /* 0x0000000e000e7308 */ /* 0x000fe20000002400 */
[----:B------:R-:W-:Y:S01]  /*bbf0*/  I2FP.F32.S32 R13, R13 ;  /* 0x0000000d000d7245 */ /* 0x000fe20000201400 */
[----:B------:R-:W-:Y:S01]  /*bc00*/  FMUL.FTZ R156, R156, R170 ;  /* 0x000000aa9c9c7220 */ /* 0x000fe20000410000 */
[----:B------:R-:W-:Y:S01]  /*bc10*/  ISETP.GE.AND P3, PT, R19, R210, PT ;  /* 0x000000d21300720c */ /* 0x000fe20003f66270 */
[----:B-1----:R-:W-:Y:S01]  /*bc20*/  FFMA.FTZ R16, -R203, R5, R16 ;  /* 0x00000005cb107223 */ /* 0x002fe20000010110 */
[----:B------:R-:W-:Y:S01]  /*bc30*/  I2FP.F32.S32 R5, R141 ;  /* 0x0000008d00057245 */ /* 0x000fe20000201400 */
[-C--:B------:R-:W-:Y:S01]  /*bc40*/  FMUL.FTZ R157, R157, R170.reuse ;  /* 0x000000aa9d9d7220 */ /* 0x080fe20000410000 */
[----:B------:R-:W-:Y:S01]  /*bc50*/  FSEL R146, R146, -INF , !P3 ;  /* 0xff80000092927808 */ /* 0x000fe20005800000 */
[----:B------:R-:W1:Y:S01]  /*bc60*/  MUFU.TANH R6, R6 ;  /* 0x0000000600067308 */ /* 0x000e620000002400 */
[C---:B--2---:R-:W-:Y:S01]  /*bc70*/  FFMA.FTZ R12, -R203.reuse, R13, R12 ;  /* 0x0000000dcb0c7223 */ /* 0x044fe2000001010c */
[----:B------:R-:W-:Y:S01]  /*bc80*/  FFMA.FTZ R4, -R203, R5, R4 ;  /* 0x00000005cb047223 */ /* 0x000fe20000010104 */
[----:B------:R-:W-:Y:S01]  /*bc90*/  ISETP.GT.AND P3, PT, R38, R15, PT ;  /* 0x0000000f2600720c */ /* 0x000fe20003f64270 */
[----:B------:R-:W-:Y:S01]  /*bca0*/  IMAD.MOV.U32 R13, RZ, RZ, R124 ;  /* 0x000000ffff0d7224 */ /* 0x000fe200078e007c */
[----:B------:R-:W-:Y:S01]  /*bcb0*/  FSEL R148, R16, -INF , !P4 ;  /* 0xff80000010947808 */ /* 0x000fe20006000000 */
[----:B------:R-:W-:Y:S01]  /*bcc0*/  VIADD R5, R169, 0xfffffff0 ;  /* 0xfffffff0a9057836 */ /* 0x000fe20000000000 */
[----:B------:R-:W-:Y:S01]  /*bcd0*/  FSEL R12, R12, -INF , !P2 ;  /* 0xff8000000c0c7808 */ /* 0x000fe20005000000 */
[----:B------:R-:W-:Y:S01]  /*bce0*/  MUFU.TANH R156, R156 ;  /* 0x0000009c009c7308 */ /* 0x000fe20000002400 */
        /* <DEDUP_REMOVED lines=9> */
[----:B-1----:R-:W-:Y:S01]  /*bd80*/  FFMA.FTZ R6, -R203, R133, R6 ;  /* 0x00000085cb067223 */ /* 0x002fe20000010106 */
[----:B------:R-:W-:-:S02]  /*bd90*/  ISETP.GT.AND P4, PT, R168, R15, PT ;  /* 0x0000000fa800720c */ /* 0x000fc40003f84270 */
[----:B------:R-:W-:Y:S01]  /*bda0*/  IABS R9, R136 ;  /* 0x0000008800097213 */ /* 0x000fe20000000000 */
[----:B------:R-:W-:Y:S01]  /*bdb0*/  FFMA.FTZ R13, -R203, R13, R14 ;  /* 0x0000000dcb0d7223 */ /* 0x000fe2000001010e */
[----:B------:R-:W-:Y:S01]  /*bdc0*/  FSEL R148, R148, -INF , !P5 ;  /* 0xff80000094947808 */ /* 0x000fe20006800000 */
[----:B------:R-:W1:Y:S01]  /*bdd0*/  MUFU.TANH R4, R33 ;  /* 0x0000002100047308 */ /* 0x000e620000002400 */
[----:B------:R-:W-:Y:S02]  /*bde0*/  ISETP.GT.AND P5, PT, R38, R5, PT ;  /* 0x000000052600720c */ /* 0x000fe40003fa4270 */
[----:B------:R-:W-:Y:S02]  /*bdf0*/  FSEL R13, R13, -INF , !P4 ;  /* 0xff8000000d0d7808 */ /* 0x000fe40006000000 */
[C---:B------:R-:W-:Y:S02]  /*be00*/  ISETP.GE.AND P3, PT, R5.reuse, R211, PT ;  /* 0x000000d30500720c */ /* 0x040fe40003f66270 */
[----:B------:R-:W-:Y:S01]  /*be10*/  ISETP.GE.AND P2, PT, R5, R210, PT ;  /* 0x000000d20500720c */ /* 0x000fe20003f46270 */
[----:B------:R-:W2:Y:S01]  /*be20*/  MUFU.TANH R12, R12 ;  /* 0x0000000c000c7308 */ /* 0x000ea20000002400 */
[----:B------:R-:W-:Y:S01]  /*be30*/  ISETP.GT.AND P4, PT, R168, R5, PT ;  /* 0x00000005a800720c */ /* 0x000fe20003f84270 */
[----:B------:R-:W-:Y:S01]  /*be40*/  VIADD R5, R169, 0xfffffff1 ;  /* 0xfffffff1a9057836 */ /* 0x000fe20000000000 */
[----:B------:R-:W-:-:S02]  /*be50*/  I2FP.F32.S32 R9, R9 ;  /* 0x0000000900097245 */ /* 0x000fc40000201400 */
[----:B------:R-:W-:Y:S02]  /*be60*/  ISETP.GE.AND P6, PT, R15, R210, PT ;  /* 0x000000d20f00720c */ /* 0x000fe40003fc6270 */
[----:B------:R-:W-:Y:S01]  /*be70*/  I2FP.F32.S32 R7, R7 ;  /* 0x0000000700077245 */ /* 0x000fe20000201400 */
[----:B------:R-:W3:Y:S01]  /*be80*/  MUFU.TANH R158, R158 ;  /* 0x0000009e009e7308 */ /* 0x000ee20000002400 */
[----:B------:R-:W-:Y:S01]  /*be90*/  FSEL R136, R13, -INF , !P6 ;  /* 0xff8000000d887808 */ /* 0x000fe20007000000 */
[C---:B-1----:R-:W-:Y:S01]  /*bea0*/  FFMA.FTZ R4, -R203.reuse, R9, R4 ;  /* 0x00000009cb047223 */ /* 0x042fe20000010104 */
[----:B------:R-:W-:Y:S01]  /*beb0*/  BAR.SYNC.DEFER_BLOCKING 0x0 ;  /* 0x0000000000007b1d */ /* 0x000fe20000010000 */
[----:B------:R-:W-:Y:S02]  /*bec0*/  ISETP.GT.AND P6, PT, R38, R5, PT ;  /* 0x000000052600720c */ /* 0x000fe40003fc4270 */
[----:B------:R-:W-:Y:S02]  /*bed0*/  FSEL R6, R6, -INF , !P4 ;  /* 0xff80000006067808 */ /* 0x000fe40006000000 */
[----:B------:R-:W-:Y:S01]  /*bee0*/  FSEL R108, R4, -INF , !P6 ;  /* 0xff800000046c7808 */ /* 0x000fe20007000000 */
[----:B--2---:R-:W-:Y:S01]  /*bef0*/  FFMA.FTZ R7, -R203, R7, R12 ;  /* 0x00000007cb077223 */ /* 0x004fe2000001010c */
[----:B------:R-:W1:Y:S01]  /*bf00*/  MUFU.TANH R4, R157 ;  /* 0x0000009d00047308 */ /* 0x000e620000002400 */
[----:B------:R-:W-:-:S02]  /*bf10*/  ISETP.GT.AND P4, PT, R168, R5, PT ;  /* 0x00000005a800720c */ /* 0x000fc40003f84270 */
[----:B------:R-:W-:Y:S02]  /*bf20*/  I2FP.F32.S32 R129, R129 ;  /* 0x0000008100817245 */ /* 0x000fe40000201400 */
[----:B------:R-:W-:Y:S02]  /*bf30*/  FSEL R7, R7, -INF , !P5 ;  /* 0xff80000007077808 */ /* 0x000fe40006800000 */
[----:B------:R-:W-:Y:S01]  /*bf40*/  ISETP.GE.AND P5, PT, R5, R211, PT ;  /* 0x000000d30500720c */ /* 0x000fe20003fa6270 */
[----:B------:R-:W-:Y:S01]  /*bf50*/  FFMA.FTZ R129, -R203, R129, R156 ;  /* 0x00000081cb817223 */ /* 0x000fe2000001019c */
[----:B------:R-:W-:Y:S01]  /*bf60*/  FSEL R110, R7, -INF , !P3 ;  /* 0xff800000076e7808 */ /* 0x000fe20005800000 */
[----:B---3--:R-:W-:Y:S01]  /*bf70*/  FFMA.FTZ R25, -R203, R25, R158 ;  /* 0x00000019cb197223 */ /* 0x008fe2000001019e */
[----:B------:R-:W-:Y:S01]  /*bf80*/  ISETP.GE.AND P3, PT, R5, R210, PT ;  /* 0x000000d20500720c */ /* 0x000fe20003f66270 */
[C---:B------:R-:W-:Y:S01]  /*bf90*/  VIADD R5, R169.reuse, 0xfffffff8 ;  /* 0xfffffff8a9057836 */ /* 0x040fe20000000000 */
[----:B------:R-:W-:Y:S01]  /*bfa0*/  IABS R171, R171 ;  /* 0x000000ab00ab7213 */ /* 0x000fe20000000000 */
[----:B------:R-:W-:Y:S01]  /*bfb0*/  VIADD R169, R169, 0xfffffff9 ;  /* 0xfffffff9a9a97836 */ /* 0x000fe20000000000 */
[----:B------:R-:W-:-:S02]  /*bfc0*/  IABS R131, R131 ;  /* 0x0000008300837213 */ /* 0x000fc40000000000 */
[----:B------:R-:W-:Y:S02]  /*bfd0*/  FSEL R120, R6, -INF , !P2 ;  /* 0xff80000006787808 */ /* 0x000fe40005000000 */
[----:B------:R-:W2:Y:S01]  /*bfe0*/  MUFU.TANH R6, R159 ;  /* 0x0000009f00067308 */ /* 0x000ea20000002400 */
[----:B------:R-:W-:Y:S02]  /*bff0*/  I2FP.F32.S32 R171, R171 ;  /* 0x000000ab00ab7245 */ /* 0x000fe40000201400 */
[C---:B------:R-:W-:Y:S02]  /*c000*/  ISETP.GT.AND P2, PT, R38.reuse, R5, PT ;  /* 0x000000052600720c */ /* 0x040fe40003f44270 */
[----:B------:R-:W-:Y:S01]  /*c010*/  I2FP.F32.S32 R131, R131 ;  /* 0x0000008300837245 */ /* 0x000fe20000201400 */
[----:B-1----:R-:W-:Y:S01]  /*c020*/  FFMA.FTZ R4, -R203, R171, R4 ;  /* 0x000000abcb047223 */ /* 0x002fe20000010104 */
[----:B------:R-:W-:Y:S02]  /*c030*/  FSEL R106, R129, -INF , !P2 ;  /* 0xff800000816a7808 */ /* 0x000fe40005000000 */
[----:B------:R-:W-:Y:S01]  /*c040*/  ISETP.GT.AND P2, PT, R38, R169, PT ;  /* 0x000000a92600720c */ /* 0x000fe20003f44270 */
[----:B------:R-:W-:Y:S01]  /*c050*/  FFMA.FTZ R8, -R203, R131, R8 ;  /* 0x00000083cb087223 */ /* 0x000fe20000010108 */
[----:B------:R-:W-:-:S02]  /*c060*/  ISETP.GE.AND P6, PT, R5, R211, PT ;  /* 0x000000d30500720c */ /* 0x000fc40003fc6270 */
[----:B------:R-:W-:Y:S02]  /*c070*/  FSEL R4, R4, -INF , !P2 ;  /* 0xff80000004047808 */ /* 0x000fe40005000000 */
[----:B------:R-:W-:Y:S02]  /*c080*/  ISETP.GT.U32.AND P2, PT, R167, R194, PT ;  /* 0x000000c2a700720c */ /* 0x000fe40003f44070 */
[----:B------:R-:W-:Y:S01]  /*c090*/  FSEL R8, R8, -INF , !P4 ;  /* 0xff80000008087808 */ /* 0x000fe20006000000 */
[----:B--2---:R-:W-:Y:S01]  /*c0a0*/  FFMA.FTZ R6, -R203, R27, R6 ;  /* 0x0000001bcb067223 */ /* 0x004fe20000010106 */
[----:B------:R-:W-:Y:S02]  /*c0b0*/  ISETP.GT.AND P4, PT, R168, R5, PT ;  /* 0x00000005a800720c */ /* 0x000fe40003f84270 */
[----:B------:R-:W-:Y:S02]  /*c0c0*/  FSEL R116, R8, -INF , !P3 ;  /* 0xff80000008747808 */ /* 0x000fe40005800000 */
[----:B------:R-:W-:-:S02]  /*c0d0*/  ISETP.GT.AND P3, PT, R168, R169, PT ;  /* 0x000000a9a800720c */ /* 0x000fc40003f64270 */
[----:B------:R-:W-:Y:S02]  /*c0e0*/  FSEL R108, R108, -INF , !P5 ;  /* 0xff8000006c6c7808 */ /* 0x000fe40006800000 */
[----:B------:R-:W-:Y:S02]  /*c0f0*/  FSEL R106, R106, -INF , !P6 ;  /* 0xff8000006a6a7808 */ /* 0x000fe40007000000 */
[----:B------:R-:W-:Y:S02]  /*c100*/  FSEL R25, R25, -INF , !P4 ;  /* 0xff80000019197808 */ /* 0x000fe40006000000 */
[-C--:B------:R-:W-:Y:S02]  /*c110*/  ISETP.GE.AND P5, PT, R5, R210.reuse, PT ;  /* 0x000000d20500720c */ /* 0x080fe40003fa6270 */
[C---:B------:R-:W-:Y:S02]  /*c120*/  ISETP.GE.AND P6, PT, R169.reuse, R211, PT ;  /* 0x000000d3a900720c */ /* 0x040fe40003fc6270 */
[----:B------:R-:W-:-:S02]  /*c130*/  ISETP.GE.AND P4, PT, R169, R210, PT ;  /* 0x000000d2a900720c */ /* 0x000fc40003f86270 */
        /* <DEDUP_REMOVED lines=69> */
.L_x_13156:
        /* <DEDUP_REMOVED lines=8> */
.L_x_13157:
[----:B------:R-:W-:Y:S05]  /*c610*/  BSYNC.RECONVERGENT B0 ;  /* 0x0000000000007941 */ /* 0x000fea0003800200 */
.L_x_13155:
[C---:B------:R-:W-:Y:S01]  /*c620*/  LEA R16, P0, R186.reuse, R196, 0x5 ;  /* 0x000000c4ba107211 */ /* 0x040fe200078028ff */
[----:B------:R-:W-:Y:S01]  /*c630*/  @!P1 IMAD.MOV.U32 R197, RZ, RZ, R195 ;  /* 0x000000ffffc59224 */ /* 0x000fe200078e00c3 */
[----:B------:R1:W-:Y:S01]  /*c640*/  @P1 STS.128 [R205+0x2000], RZ ;  /* 0x002000ffcd001388 */ /* 0x0003e20000000c00 */
[C---:B------:R-:W-:Y:S01]  /*c650*/  @!P1 IMAD R5, R187.reuse, 0x60, RZ ;  /* 0x00000060bb059824 */ /* 0x040fe200078e02ff */
[C---:B------:R-:W-:Y:S01]  /*c660*/  LEA.HI.X R17, R186.reuse, R195, R187, 0x5, P0 ;  /* 0x000000c3ba117211 */ /* 0x040fe200000f2cbb */
[--C-:B------:R-:W-:Y:S01]  /*c670*/  @!P1 IMAD.MOV.U32 R10, RZ, RZ, R16.reuse ;  /* 0x000000ffff0a9224 */ /* 0x100fe200078e0010 */
[CC--:B------:R-:W-:Y:S01]  /*c680*/  @!P1 LEA R14, P0, R186.reuse, R16.reuse, 0x5 ;  /* 0x00000010ba0e9211 */ /* 0x0c0fe200078028ff */
[----:B------:R-:W-:Y:S01]  /*c690*/  @!P1 IMAD.MOV.U32 R6, RZ, RZ, R16 ;  /* 0x000000ffff069224 */ /* 0x000fe200078e0010 */
[-C--:B------:R-:W-:Y:S01]  /*c6a0*/  @!P1 MOV R11, R17.reuse ;  /* 0x00000011000b9202 */ /* 0x080fe20000000f00 */
[----:B------:R-:W-:Y:S01]  /*c6b0*/  @!PT LDS RZ, [RZ] ;  /* 0x00000000fffff984 */ /* 0x000fe20000000800 */
[----:B------:R-:W-:Y:S01]  /*c6c0*/  @!PT LDS RZ, [RZ] ;  /* 0x00000000fffff984 */ /* 0x000fe20000000800 */
[----:B------:R-:W-:Y:S01]  /*c6d0*/  @!PT LDS RZ, [RZ] ;  /* 0x00000000fffff984 */ /* 0x000fe20000000800 */
[----:B------:R1:W-:Y:S01]  /*c6e0*/  @!P1 LDGSTS.E.BYPASS.LTC128B.128 [R205+0x2000], desc[UR4][R196.64] ;  /* 0x02000000c4cd9fae */ /* 0x0003e2000b981a04 */
[CC--:B------:R-:W-:Y:S01]  /*c6f0*/  @!P1 LEA R12, P2, R186.reuse, R16.reuse, 0x6 ;  /* 0x00000010ba0c9211 */ /* 0x0c0fe200078430ff */
[----:B------:R-:W-:Y:S01]  /*c700*/  @!P1 IMAD R4, R187, 0xa0, RZ ;  /* 0x000000a0bb049824 */ /* 0x000fe200078e02ff */
[-C--:B------:R-:W-:Y:S01]  /*c710*/  @!P1 MOV R7, R17.reuse ;  /* 0x0000001100079202 */ /* 0x080fe20000000f00 */
[C---:B------:R-:W-:Y:S01]  /*c720*/  @!P1 IMAD.WIDE.U32 R10, R186.reuse, 0x60, R10 ;  /* 0x00000060ba0a9825 */ /* 0x040fe200078e000a */
[CC--:B------:R-:W-:Y:S01]  /*c730*/  @!P1 LEA.HI.X R15, R186.reuse, R17.reuse, R187, 0x5, P0 ;  /* 0x00000011ba0f9211 */ /* 0x0c0fe200000f2cbb */
[----:B------:R1:W-:Y:S01]  /*c740*/  @P1 STS.128 [R205+0x2800], RZ ;  /* 0x002800ffcd001388 */ /* 0x0003e20000000c00 */
[C---:B------:R-:W-:Y:S01]  /*c750*/  @!P1 LEA R8, P0, R186.reuse, R16, 0x7 ;  /* 0x00000010ba089211 */ /* 0x040fe200078038ff */
[C---:B------:R-:W-:Y:S01]  /*c760*/  @!P1 IMAD.WIDE.U32 R6, R186.reuse, 0xa0, R6 ;  /* 0x000000a0ba069825 */ /* 0x040fe200078e0006 */
[CCC-:B------:R-:W-:Y:S01]  /*c770*/  @!P1 LEA.HI.X R13, R186.reuse, R17.reuse, R187.reuse, 0x6, P2 ;  /* 0x00000011ba0d9211 */ /* 0x1c0fe200010f34bb */
[----:B------:R-:W-:Y:S01]  /*c780*/  @!PT LDS RZ, [RZ] ;  /* 0x00000000fffff984 */ /* 0x000fe20000000800 */
[----:B------:R-:W-:Y:S01]  /*c790*/  @!PT LDS RZ, [RZ] ;  /* 0x00000000fffff984 */ /* 0x000fe20000000800 */
[----:B------:R-:W-:Y:S01]  /*c7a0*/  @!PT LDS RZ, [RZ] ;  /* 0x00000000fffff984 */ /* 0x000fe20000000800 */
[----:B------:R1:W-:Y:S01]  /*c7b0*/  @!P1 LDGSTS.E.BYPASS.LTC128B.128 [R205+0x2800], desc[UR4][R16.64] ;  /* 0x0280000010cd9fae */ /* 0x0003e2000b981a04 */
[----:B------:R-:W-:Y:S01]  /*c7c0*/  @!P1 LEA.HI.X R9, R186, R17, R187, 0x7, P0 ;  /* 0x00000011ba099211 */ /* 0x000fe200000f3cbb */
[----:B------:R-:W-:Y:S01]  /*c7d0*/  @!P1 IMAD.IADD R11, R5, 0x1, R11 ;  /* 0x00000001050b9824 */ /* 0x000fe200078e020b */
[----:B------:R-:W-:Y:S01]  /*c7e0*/  @!P1 IADD3 R7, PT, PT, R4, R7, RZ ;  /* 0x0000000704079210 */ /* 0x000fe20007ffe0ff */
[----:B------:R1:W-:Y:S01]  /*c7f0*/  @P1 STS.128 [R205+0x3000], RZ ;  /* 0x003000ffcd001388 */ /* 0x0003e20000000c00 */
[----:B------:R-:W-:Y:S03]  /*c800*/  BSSY.RECONVERGENT B0, `(.L_x_13158) ;  /* 0x0000022000007945 */ /* 0x000fe60003800200 */
        /* <DEDUP_REMOVED lines=33> */
.L_x_13159:
[----:B------:R-:W-:Y:S05]  /*ca20*/  BSYNC.RECONVERGENT B0 ;  /* 0x0000000000007941 */ /* 0x000fea0003800200 */
.L_x_13158:
[----:B------:R-:W0:Y:S02]  /*ca30*/  LDGDEPBAR ;  /* 0x00000000000079af */ /* 0x000e240000000000 */
.L_x_13154:
[----:B------:R-:W-:Y:S05]  /*ca40*/  BSYNC.RECONVERGENT B1 ;  /* 0x0000000000017941 */ /* 0x000fea0003800200 */
.L_x_13153:
[----:B------:R-:W3:Y:S01]  /*ca50*/  LD.E R104, desc[UR4][R2.64+0xdc] ;  /* 0x0000dc0402687980 */ /* 0x000ee2000c101900 */
[----:B------:R-:W-:Y:S02]  /*ca60*/  FMNMX3.FTZ R4, R0, R135, R139, !PT ;  /* 0x0000008700047276 */ /* 0x000fe4000781008b */
[----:B-1----:R-:W-:Y:S01]  /*ca70*/  FMNMX3.FTZ R7, R36, R20, R21, !PT ;  /* 0x0000001424077276 */ /* 0x002fe20007810015 */
[----:B------:R-:W-:Y:S01]  /*ca80*/  LDSM.16.MT88.4 R12, [R180+0x6000] ;  /* 0x00600000b40c783b */ /* 0x000fe20000004200 */
[----:B------:R-:W-:Y:S02]  /*ca90*/  FMNMX3.FTZ R4, R4, R147, R151, !PT ;  /* 0x0000009304047276 */ /* 0x000fe40007810097 */
[----:B------:R-:W-:Y:S01]  /*caa0*/  FMNMX3.FTZ R7, R7, R22, R23, !PT ;  /* 0x0000001607077276 */ /* 0x000fe20007810017 */
[----:B------:R-:W-:Y:S01]  /*cab0*/  LDSM.16.MT88.4 R28, [R103+0x6000] ;  /* 0x00600000671c783b */ /* 0x000fe20000004200 */
        /* <DEDUP_REMOVED lines=32> */
[----:B------:R-:W1:Y:S01]  /*ccc0*/  SHFL.BFLY PT, R5, R6, 0x2, 0x1f ;  /* 0x0c401f0006057f89 */ /* 0x000e6200000e0000 */
        /* <DEDUP_REMOVED lines=8> */
[----:B----4-:R-:W-:Y:S02]  /*cd50*/  FMNMX.FTZ R65, R4, R65, !PT ;  /* 0x0000004104417209 */ /* 0x010fe40007810000 */
        /* <DEDUP_REMOVED lines=10> */
[----:B------:R-:W-:Y:S02]  /*ce00*/  FSEL R67, R67, RZ, P0 ;  /* 0x000000ff43437208 */ /* 0x000fe40000000000 */
[----:B------:R-:W2:Y:S01]  /*ce10*/  MUFU.EX2 R117, R117 ;  /* 0x0000007500757308 */ /* 0x000ea20000000800 */
[----:B------:R-:W-:Y:S01]  /*ce20*/  ISETP.GT.U32.AND P0, PT, R167, R194, PT ;  /* 0x000000c2a700720c */ /* 0x000fe20003f04070 */
[-CC-:B------:R-:W-:Y:S01]  /*ce30*/  FFMA.FTZ R115, R20, R104.reuse, -R107.reuse ;  /* 0x0000006814737223 */ /* 0x180fe2000001086b */
[-CC-:B------:R-:W-:Y:S01]  /*ce40*/  FFMA.FTZ R113, R21, R104.reuse, -R107.reuse ;  /* 0x0000006815717223 */ /* 0x180fe2000001086b */
[-CC-:B------:R-:W-:Y:S01]  /*ce50*/  FFMA.FTZ R111, R22, R104.reuse, -R107.reuse ;  /* 0x00000068166f7223 */ /* 0x180fe2000001086b */
[-C--:B------:R-:W-:Y:S01]  /*ce60*/  FFMA.FTZ R0, R23, R104.reuse, -R107 ;  /* 0x0000006817007223 */ /* 0x080fe2000001086b */
[-CC-:B------:R-:W-:Y:S01]  /*ce70*/  FFMA.FTZ R122, R135, R104.reuse, -R67.reuse ;  /* 0x00000068877a7223 */ /* 0x180fe20000010843 */
[----:B------:R-:W1:Y:S01]  /*ce80*/  LDSM.16.MT88.4 R20, [R176+0x6000] ;  /* 0x00600000b014783b */ /* 0x000e620000004200 */
[-CC-:B------:R-:W-:Y:S01]  /*ce90*/  FFMA.FTZ R114, R139, R104.reuse, -R67.reuse ;  /* 0x000000688b727223 */ /* 0x180fe20000010843 */
[-CC-:B------:R-:W-:Y:S01]  /*cea0*/  FFMA.FTZ R112, R147, R104.reuse, -R67.reuse ;  /* 0x0000006893707223 */ /* 0x180fe20000010843 */
[-C--:B------:R-:W-:Y:S01]  /*ceb0*/  FFMA.FTZ R109, R151, R104.reuse, -R67 ;  /* 0x00000068976d7223 */ /* 0x080fe20000010843 */
[----:B------:R-:W-:Y:S01]  /*cec0*/  MUFU.EX2 R115, R115 ;  /* 0x0000007300737308 */ /* 0x000fe20000000800 */
[-C--:B------:R-:W-:Y:S01]  /*ced0*/  FFMA.FTZ R32, R24, R104.reuse, -R107 ;  /* 0x0000006818207223 */ /* 0x080fe2000001086b */
[-CC-:B------:R-:W-:Y:S01]  /*cee0*/  FFMA.FTZ R36, R149, R104.reuse, -R67.reuse ;  /* 0x0000006895247223 */ /* 0x180fe20000010843 */
[-C--:B------:R-:W-:Y:S01]  /*cef0*/  FFMA.FTZ R137, R137, R104.reuse, -R67 ;  /* 0x0000006889897223 */ /* 0x080fe20000010843 */
[-C--:B------:R-:W-:Y:S01]  /*cf00*/  FFMA.FTZ R125, R125, R104.reuse, -R107 ;  /* 0x000000687d7d7223 */ /* 0x080fe2000001086b */
[-C--:B------:R-:W-:Y:S01]  /*cf10*/  FFMA.FTZ R252, R252, R104.reuse, -R67 ;  /* 0x00000068fcfc7223 */ /* 0x080fe20000010843 */
[-C--:B--2---:R-:W-:Y:S01]  /*cf20*/  FMUL.FTZ R16, R88, R117.reuse ;  /* 0x0000007558107220 */ /* 0x084fe20000410000 */
[-C--:B------:R-:W-:Y:S01]  /*cf30*/  FFMA.FTZ R88, R26, R104.reuse, -R107 ;  /* 0x000000681a587223 */ /* 0x080fe2000001086b */
        /* <DEDUP_REMOVED lines=8> */
[----:B------:R-:W2:Y:S01]  /*cfc0*/  MUFU.EX2 R114, R114 ;  /* 0x0000007200727308 */ /* 0x000ea20000000800 */
[-C--:B------:R-:W-:Y:S01]  /*cfd0*/  FMUL.FTZ R84, R84, R117.reuse ;  /* 0x0000007554547220 */ /* 0x080fe20000410000 */
[-C--:B------:R-:W-:Y:S01]  /*cfe0*/  FMUL.FTZ R85, R85, R117.reuse ;  /* 0x0000007555557220 */ /* 0x080fe20000410000 */
[-C--:B------:R-:W-:Y:S01]  /*cff0*/  FMUL.FTZ R76, R76, R117.reuse ;  /* 0x000000754c4c7220 */ /* 0x080fe20000410000 */
[-C--:B------:R-:W-:Y:S01]  /*d000*/  FMUL.FTZ R77, R77, R117.reuse ;  /* 0x000000754d4d7220 */ /* 0x080fe20000410000 */
[-C--:B------:R-:W-:Y:S01]  /*d010*/  FMUL.FTZ R33, R73, R117.reuse ;  /* 0x0000007549217220 */ /* 0x080fe20000410000 */
[-C--:B------:R-:W-:Y:S01]  /*d020*/  FFMA.FTZ R97, R143, R104.reuse, -R67 ;  /* 0x000000688f617223 */ /* 0x080fe20000010843 */
[-C--:B------:R-:W-:Y:S01]  /*d030*/  FFMA.FTZ R80, R127, R104.reuse, -R107 ;  /* 0x000000687f507223 */ /* 0x080fe2000001086b */
[----:B------:R-:W-:Y:S01]  /*d040*/  MUFU.EX2 R112, R112 ;  /* 0x0000007000707308 */ /* 0x000fe20000000800 */
[-C--:B------:R-:W-:Y:S01]  /*d050*/  FFMA.FTZ R73, R123, R104.reuse, -R67 ;  /* 0x000000687b497223 */ /* 0x080fe20000010843 */
[-C--:B------:R-:W-:Y:S01]  /*d060*/  FMUL.FTZ R68, R68, R117.reuse ;  /* 0x0000007544447220 */ /* 0x080fe20000410000 */
[----:B------:R-:W-:Y:S01]  /*d070*/  FMUL.FTZ R69, R69, R117 ;  /* 0x0000007545457220 */ /* 0x000fe20000410000 */
[-C--:B------:R-:W-:Y:S01]  /*d080*/  FFMA.FTZ R89, R154, R104.reuse, -R107 ;  /* 0x000000689a597223 */ /* 0x080fe2000001086b */
[-CC-:B------:R-:W-:Y:S01]  /*d090*/  FFMA.FTZ R81, R238, R104.reuse, -R67.reuse ;  /* 0x00000068ee517223 */ /* 0x180fe20000010843 */
[-C--:B------:R-:W-:Y:S01]  /*d0a0*/  FFMA.FTZ R154, R226, R104.reuse, -R67 ;  /* 0x00000068e29a7223 */ /* 0x080fe20000010843 */
[----:B------:R-:W-:Y:S01]  /*d0b0*/  FFMA.FTZ R127, R140, R104, -R107 ;  /* 0x000000688c7f7223 */ /* 0x000fe2000001086b */
[----:B------:R-:W3:Y:S01]  /*d0c0*/  MUFU.EX2 R109, R109 ;  /* 0x0000006d006d7308 */ /* 0x000ee20000000800 */
[----:B--2---:R-:W-:Y:S01]  /*d0d0*/  F2FP.F16.F32.PACK_AB R5, R114, R122 ;  /* 0x0000007a7205723e */ /* 0x004fe200000000ff */
[-CC-:B------:R-:W-:Y:S01]  /*d0e0*/  FFMA.FTZ R156, R232, R104.reuse, -R67.reuse ;  /* 0x00000068e89c7223 */ /* 0x180fe20000010843 */
[-CC-:B------:R-:W-:Y:S01]  /*d0f0*/  FFMA.FTZ R158, R230, R104.reuse, -R67.reuse ;  /* 0x00000068e69e7223 */ /* 0x180fe20000010843 */
[-C--:B------:R-:W-:Y:S01]  /*d100*/  FFMA.FTZ R123, R228, R104.reuse, -R67 ;  /* 0x00000068e47b7223 */ /* 0x080fe20000010843 */
[-CC-:B------:R-:W-:Y:S01]  /*d110*/  FFMA.FTZ R138, R138, R104.reuse, -R107.reuse ;  /* 0x000000688a8a7223 */ /* 0x180fe2000001086b */
[-C--:B------:R-:W-:Y:S01]  /*d120*/  FFMA.FTZ R140, R144, R104.reuse, -R107 ;  /* 0x00000068908c7223 */ /* 0x080fe2000001086b */
[-CC-:B------:R-:W-:Y:S01]  /*d130*/  FFMA.FTZ R129, R152, R104.reuse, -R67.reuse ;  /* 0x0000006898817223 */ /* 0x180fe20000010843 */
[----:B------:R-:W2:Y:S01]  /*d140*/  MUFU.EX2 R113, R113 ;  /* 0x0000007100717308 */ /* 0x000ea20000000800 */
[-CC-:B------:R-:W-:Y:S01]  /*d150*/  FFMA.FTZ R131, R218, R104.reuse, -R67.reuse ;  /* 0x00000068da837223 */ /* 0x180fe20000010843 */
[-C--:B------:R-:W-:Y:S01]  /*d160*/  FFMA.FTZ R144, R162, R104.reuse, -R67 ;  /* 0x00000068a2907223 */ /* 0x080fe20000010843 */
[-CC-:B------:R-:W-:Y:S01]  /*d170*/  FFMA.FTZ R135, R62, R104.reuse, -R107.reuse ;  /* 0x000000683e877223 */ /* 0x180fe2000001086b */
[-CC-:B------:R-:W-:Y:S01]  /*d180*/  FFMA.FTZ R130, R130, R104.reuse, -R107.reuse ;  /* 0x0000006882827223 */ /* 0x180fe2000001086b */
[-CC-:B------:R-:W-:Y:S01]  /*d190*/  FFMA.FTZ R128, R128, R104.reuse, -R107.reuse ;  /* 0x0000006880807223 */ /* 0x180fe2000001086b */
[-CC-:B------:R-:W-:Y:S01]  /*d1a0*/  FFMA.FTZ R141, R126, R104.reuse, -R107.reuse ;  /* 0x000000687e8d7223 */ /* 0x180fe2000001086b */
[--C-:B------:R-:W-:Y:S01]  /*d1b0*/  FFMA.FTZ R126, R60, R104, -R107.reuse ;  /* 0x000000683c7e7223 */ /* 0x100fe2000001086b */
[----:B------:R-:W-:Y:S01]  /*d1c0*/  MUFU.EX2 R111, R111 ;  /* 0x0000006f006f7308 */ /* 0x000fe20000000800 */
[----:B---3--:R-:W-:Y:S01]  /*d1d0*/  F2FP.F16.F32.PACK_AB R7, R109, R112 ;  /* 0x000000706d07723e */ /* 0x008fe200000000ff */
[----:B------:R-:W-:Y:S01]  /*d1e0*/  LDSM.16.MT88.4 R60, [R180+0x9000] ;  /* 0x00900000b43c783b */ /* 0x000fe20000004200 */
[-C--:B------:R-:W-:Y:S01]  /*d1f0*/  FFMA.FTZ R143, R134, R104.reuse, -R107 ;  /* 0x00000068868f7223 */ /* 0x080fe2000001086b */
[-CC-:B------:R-:W-:Y:S01]  /*d200*/  FFMA.FTZ R133, R160, R104.reuse, -R67.reuse ;  /* 0x00000068a0857223 */ /* 0x180fe20000010843 */
[-C--:B------:R-:W-:Y:S01]  /*d210*/  FFMA.FTZ R139, R148, R104.reuse, -R67 ;  /* 0x00000068948b7223 */ /* 0x080fe20000010843 */
[-C--:B------:R-:W-:Y:S01]  /*d220*/  FFMA.FTZ R124, R124, R104.reuse, -R107 ;  /* 0x000000687c7c7223 */ /* 0x080fe2000001086b */
[-C--:B------:R-:W-:Y:S01]  /*d230*/  FFMA.FTZ R134, R136, R104.reuse, -R67 ;  /* 0x0000006888867223 */ /* 0x080fe20000010843 */
[----:B------:R-:W3:Y:S01]  /*d240*/  MUFU.EX2 R0, R0 ;  /* 0x0000000000007308 */ /* 0x000ee20000000800 */
[----:B--2---:R-:W-:Y:S01]  /*d250*/  F2FP.F16.F32.PACK_AB R4, R113, R115 ;  /* 0x000000737104723e */ /* 0x004fe200000000ff */
[-CC-:B------:R-:W-:Y:S01]  /*d260*/  FFMA.FTZ R110, R110, R104.reuse, -R107.reuse ;  /* 0x000000686e6e7223 */ /* 0x180fe2000001086b */
[----:B------:R-:W-:Y:S01]  /*d270*/  FFMA.FTZ R108, R108, R104, -R107 ;  /* 0x000000686c6c7223 */ /* 0x000fe2000001086b */
[----:B------:R-:W-:-:S04]  /*d280*/  @P0 IADD3 R221, PT, PT, R101, -0x3, RZ ;  /* 0xfffffffd65dd0810 */ /* 0x000fc80007ffe0ff */
[----:B------:R-:W2:Y:S08]  /*d290*/  MUFU.EX2 R119, R119 ;  /* 0x0000007700777308 */ /* 0x000eb00000000800 */
[----:B------:R-:W-:Y:S01]  /*d2a0*/  MUFU.EX2 R36, R36 ;  /* 0x0000002400247308 */ /* 0x000fe20000000800 */
[----:B---3--:R-:W-:-:S07]  /*d2b0*/  F2FP.F16.F32.PACK_AB R6, R0, R111 ;  /* 0x0000006f0006723e */ /* 0x008fce00000000ff */
        /* <DEDUP_REMOVED lines=14> */
[----:B------:R-:W-:Y:S01]  /*d3a0*/  MUFU.EX2 R88, R88 ;  /* 0x0000005800587308 */ /* 0x000fe20000000800 */
[-C--:B------:R-:W-:Y:S01]  /*d3b0*/  FMUL.FTZ R34, R74, R119.reuse ;  /* 0x000000774a227220 */ /* 0x080fe20000410000 */
[-C--:B------:R-:W-:Y:S01]  /*d3c0*/  FMUL.FTZ R35, R75, R119.reuse ;  /* 0x000000774b237220 */ /* 0x080fe20000410000 */
[-C--:B------:R-:W-:Y:S01]  /*d3d0*/  FMUL.FTZ R70, R70, R119.reuse ;  /* 0x0000007746467220 */ /* 0x080fe20000410000 */
[-C--:B------:R-:W-:Y:S01]  /*d3e0*/  FMUL.FTZ R71, R71, R119.reuse ;  /* 0x0000007747477220 */ /* 0x080fe20000410000 */
[-CC-:B------:R-:W-:Y:S01]  /*d3f0*/  FFMA.FTZ R74, R242, R104.reuse, -R107.reuse ;  /* 0x00000068f24a7223 */ /* 0x180fe2000001086b */
[-C--:B------:R-:W-:Y:S01]  /*d400*/  FFMA.FTZ R75, R244, R104.reuse, -R107 ;  /* 0x00000068f44b7223 */ /* 0x080fe2000001086b */
[C---:B-1----:R-:W-:Y:S01]  /*d410*/  HMMA.16816.F32 R16, R4.reuse, R20, R16 ;  /* 0x000000140410723c */ /* 0x042fe20000001810 */
[----:B------:R-:W-:Y:S01]  /*d420*/  MUFU.EX2 R80, R80 ;  /* 0x0000005000507308 */ /* 0x000fe20000000800 */
[-C--:B------:R-:W-:Y:S01]  /*d430*/  FFMA.FTZ R83, R246, R104.reuse, -R67 ;  /* 0x00000068f6537223 */ /* 0x080fe20000010843 */
[-CC-:B------:R-:W-:Y:S01]  /*d440*/  FFMA.FTZ R82, R174, R104.reuse, -R107.reuse ;  /* 0x00000068ae527223 */ /* 0x180fe2000001086b */
[-CC-:B------:R-:W-:Y:S01]  /*d450*/  FFMA.FTZ R90, R172, R104.reuse, -R107.reuse ;  /* 0x00000068ac5a7223 */ /* 0x180fe2000001086b */
[-C--:B------:R-:W-:Y:S01]  /*d460*/  FFMA.FTZ R91, R220, R104.reuse, -R107 ;  /* 0x00000068dc5b7223 */ /* 0x080fe2000001086b */
[----:B------:R-:W-:Y:S01]  /*d470*/  FFMA.FTZ R119, R225, R119, R122 ;  /* 0x00000077e1777223 */ /* 0x000fe2000001007a */
[----:B------:R-:W-:Y:S01]  /*d480*/  FFMA.FTZ R225, R66, R104, -R67 ;  /* 0x0000006842e17223 */ /* 0x000fe20000010843 */
[----:B------:R-:W-:Y:S01]  /*d490*/  HMMA.16816.F32 R24, R4, R28, R24 ;  /* 0x0000001c0418723c */ /* 0x000fe20000001818 */
[----:B------:R-:W-:Y:S01]  /*d4a0*/  MUFU.EX2 R73, R73 ;  /* 0x0000004900497308 */ /* 0x000fe20000000800 */
[----:B------:R-:W-:-:S04]  /*d4b0*/  FADD.FTZ R119, R114, R119 ;  /* 0x0000007772777221 */ /* 0x000fc80000010000 */
[----:B------:R-:W-:Y:S02]  /*d4c0*/  FADD.FTZ R112, R112, R119 ;  /* 0x0000007770707221 */ /* 0x000fe40000010000 */
[----:B------:R-:W-:Y:S01]  /*d4d0*/  HMMA.16816.F32 R12, R4, R14, R92 ;  /* 0x0000000e040c723c */ /* 0x000fe2000000185c */
[----:B------:R1:W-:Y:S01]  /*d4e0*/  MUFU.EX2 R92, R137 ;  /* 0x00000089005c7308 */ /* 0x0003e20000000800 */
[----:B------:R-:W-:-:S06]  /*d4f0*/  FADD.FTZ R109, R109, R112 ;  /* 0x000000706d6d7221 */ /* 0x000fcc0000010000 */
[C---:B------:R-:W-:Y:S01]  /*d500*/  HMMA.16816.F32 R20, R4.reuse, R22, R84 ;  /* 0x000000160414723c */ /* 0x040fe20000001854 */
[----:B------:R2:W3:Y:S07]  /*d510*/  MUFU.EX2 R85, R32 ;  /* 0x0000002000557308 */ /* 0x0004ee0000000800 */
[----:B------:R-:W-:Y:S01]  /*d520*/  HMMA.16816.F32 R28, R4, R30, R76 ;  /* 0x0000001e041c723c */ /* 0x000fe2000000184c */
[----:B------:R4:W5:Y:S01]  /*d530*/  MUFU.EX2 R77, R125 ;  /* 0x0000007d004d7308 */ /* 0x0009620000000800 */
[-CC-:B------:R-:W-:Y:S01]  /*d540*/  FFMA.FTZ R79, R248, R104.reuse, -R67.reuse ;  /* 0x00000068f84f7223 */ /* 0x180fe20000010843 */
[-C--:B------:R-:W-:Y:S01]  /*d550*/  FFMA.FTZ R76, R240, R104.reuse, -R67 ;  /* 0x00000068f04c7223 */ /* 0x080fe20000010843 */
[-C--:B-1----:R-:W-:Y:S01]  /*d560*/  FFMA.FTZ R137, R132, R104.reuse, -R107 ;  /* 0x0000006884897223 */ /* 0x082fe2000001086b */
[----:B------:R-:W-:-:S04]  /*d570*/  FFMA.FTZ R132, R146, R104, -R67 ;  /* 0x0000006892847223 */ /* 0x000fc80000010843 */
[----:B------:R-:W-:Y:S01]  /*d580*/  MUFU.EX2 R74, R74 ;  /* 0x0000004a004a7308 */ /* 0x000fe20000000800 */
[----:B--2---:R-:W-:Y:S01]  /*d590*/  FMUL.FTZ R32, R72, R117 ;  /* 0x0000007548207220 */ /* 0x004fe20000410000 */
[----:B------:R-:W-:-:S06]  /*d5a0*/  FFMA.FTZ R72, R236, R104, -R107 ;  /* 0x00000068ec487223 */ /* 0x000fcc000001086b */
[C---:B------:R-:W-:Y:S01]  /*d5b0*/  HMMA.16816.F32 R32, R4.reuse, R44, R32 ;  /* 0x0000002c0420723c */ /* 0x040fe20000001820 */
[----:B---3--:R-:W-:Y:S01]  /*d5c0*/  F2FP.F16.F32.PACK_AB R44, R85, R88 ;  /* 0x00000058552c723e */ /* 0x008fe200000000ff */
[----:B------:R-:W-:Y:S01]  /*d5d0*/  MUFU.EX2 R72, R72 ;  /* 0x0000004800487308 */ /* 0x000fe20000000800 */
[----:B------:R-:W-:Y:S01]  /*d5e0*/  F2FP.F16.F32.PACK_AB R45, R97, R36 ;  /* 0x00000024612d723e */ /* 0x000fe200000000ff */
[-C--:B----4-:R-:W-:Y:S01]  /*d5f0*/  FFMA.FTZ R125, R142, R104.reuse, -R107 ;  /* 0x000000688e7d7223 */ /* 0x090fe2000001086b */
[----:B------:R-:W-:Y:S01]  /*d600*/  FFMA.FTZ R142, R150, R104, -R67 ;  /* 0x00000068968e7223 */ /* 0x000fe20000010843 */
[----:B------:R-:W-:Y:S02]  /*d610*/  FADD.FTZ R36, R36, R109 ;  /* 0x0000006d24247221 */ /* 0x000fe40000010000 */
[----:B------:R-:W-:Y:S01]  /*d620*/  HMMA.16816.F32 R4, R4, R46, R68 ;  /* 0x0000002e0404723c */ /* 0x000fe20000001844 */
[----:B-----5:R-:W-:Y:S01]  /*d630*/  F2FP.F16.F32.PACK_AB R46, R77, R80 ;  /* 0x000000504d2e723e */ /* 0x020fe200000000ff */
[--C-:B------:R-:W-:Y:S01]  /*d640*/  FFMA.FTZ R68, R250, R104, -R67.reuse ;  /* 0x00000068fa447223 */ /* 0x100fe20000010843 */
[----:B------:R-:W-:Y:S01]  /*d650*/  F2FP.F16.F32.PACK_AB R47, R73, R92 ;  /* 0x0000005c492f723e */ /* 0x000fe200000000ff */
[-C--:B------:R-:W-:Y:S01]  /*d660*/  FFMA.FTZ R70, R121, R104.reuse, -R67 ;  /* 0x0000006879467223 */ /* 0x080fe20000010843 */
[-C--:B------:R-:W-:Y:S01]  /*d670*/  FFMA.FTZ R71, R234, R104.reuse, -R107 ;  /* 0x00000068ea477223 */ /* 0x080fe2000001086b */
[----:B------:R-:W-:Y:S01]  /*d680*/  MUFU.EX2 R69, R252 ;  /* 0x000000fc00457308 */ /* 0x000fe20000000800 */
[----:B------:R-:W-:Y:S01]  /*d690*/  FFMA.FTZ R121, R222, R104, -R67 ;  /* 0x00000068de797223 */ /* 0x000fe20000010843 */
[----:B------:R-:W-:-:S02]  /*d6a0*/  FADD.FTZ R97, R97, R36 ;  /* 0x0000002461617221 */ /* 0x000fc40000010000 */
[C---:B------:R-:W-:Y:S04]  /*d6b0*/  HMMA.16816.F32 R24, R44.reuse, R40, R24 ;  /* 0x000000282c18723c */ /* 0x040fe80000001818 */
[----:B------:R-:W-:Y:S04]  /*d6c0*/  MUFU.EX2 R68, R68 ;  /* 0x0000004400447308 */ /* 0x000fe80000000800 */
[C---:B------:R-:W-:Y:S01]  /*d6d0*/  HMMA.16816.F32 R28, R44.reuse, R42, R28 ;  /* 0x0000002a2c1c723c */ /* 0x040fe2000000181c */
[----:B------:R-:W1:Y:S03]  /*d6e0*/  LDSM.16.MT88.4 R40, [R103+0x7000] ;  /* 0x007000006728783b */ /* 0x000e660000004200 */
[----:B------:R-:W-:Y:S04]  /*d6f0*/  MUFU.EX2 R70, R70 ;  /* 0x0000004600467308 */ /* 0x000fe80000000800 */
[C---:B------:R-:W-:Y:S04]  /*d700*/  HMMA.16816.F32 R8, R44.reuse, R56, R8 ;  /* 0x000000382c08723c */ /* 0x040fe80000001808 */
[----:B------:R-:W2:Y:S04]  /*d710*/  MUFU.EX2 R71, R71 ;  /* 0x0000004700477308 */ /* 0x000ea80000000800 */
[C---:B------:R-:W-:Y:S01]  /*d720*/  HMMA.16816.F32 R12, R44.reuse, R58, R12 ;  /* 0x0000003a2c0c723c */ /* 0x040fe2000000180c */
[----:B------:R-:W-:Y:S03]  /*d730*/  LDSM.16.MT88.4 R56, [R176+0x7000] ;  /* 0x00700000b038783b */ /* 0x000fe60000004200 */
[----:B------:R-:W3:Y:S04]  /*d740*/  MUFU.EX2 R75, R75 ;  /* 0x0000004b004b7308 */ /* 0x000ee80000000800 */
[C---:B------:R-:W-:Y:S04]  /*d750*/  HMMA.16816.F32 R16, R44.reuse, R52, R16 ;  /* 0x000000342c10723c */ /* 0x040fe80000001810 */
[----:B------:R-:W4:Y:S04]  /*d760*/  MUFU.EX2 R79, R79 ;  /* 0x0000004f004f7308 */ /* 0x000f280000000800 */
[C---:B------:R-:W-:Y:S01]  /*d770*/  HMMA.16816.F32 R20, R44.reuse, R54, R20 ;  /* 0x000000362c14723c */ /* 0x040fe20000001814 */
[----:B------:R-:W5:Y:S03]  /*d780*/  LDSM.16.MT88.4 R52, [R180+0x7000] ;  /* 0x00700000b434783b */ /* 0x000f660000004200 */
[----:B------:R-:W-:Y:S04]  /*d790*/  MUFU.EX2 R83, R83 ;  /* 0x0000005300537308 */ /* 0x000fe80000000800 */
[C---:B------:R-:W-:Y:S04]  /*d7a0*/  HMMA.16816.F32 R32, R44.reuse, R48, R32 ;  /* 0x000000302c20723c */ /* 0x040fe80000001820 */
[----:B------:R-:W-:Y:S04]  /*d7b0*/  MUFU.EX2 R76, R76 ;  /* 0x0000004c004c7308 */ /* 0x000fe80000000800 */
[----:B------:R-:W-:Y:S01]  /*d7c0*/  HMMA.16816.F32 R4, R44, R50, R4 ;  /* 0x000000322c04723c */ /* 0x000fe20000001804 */
[----:B------:R-:W5:Y:S01]  /*d7d0*/  LDSM.16.MT88.4 R48, [R102+0x7000] ;  /* 0x007000006630783b */ /* 0x000f620000004200 */
[----:B--2---:R-:W-:-:S02]  /*d7e0*/  F2FP.F16.F32.PACK_AB R44, R74, R71 ;  /* 0x000000474a2c723e */ /* 0x004fc400000000ff */
[----:B------:R-:W-:Y:S01]  /*d7f0*/  F2FP.F16.F32.PACK_AB R45, R68, R69 ;  /* 0x00000045442d723e */ /* 0x000fe200000000ff */
[----:B------:R-:W-:Y:S01]  /*d800*/  MUFU.EX2 R81, R81 ;  /* 0x0000005100517308 */ /* 0x000fe20000000800 */
[----:B---3--:R-:W-:Y:S02]  /*d810*/  F2FP.F16.F32.PACK_AB R46, R75, R72 ;  /* 0x000000484b2e723e */ /* 0x008fe400000000ff */
[----:B----4-:R-:W-:-:S05]  /*d820*/  F2FP.F16.F32.PACK_AB R47, R79, R70 ;  /* 0x000000464f2f723e */ /* 0x010fca00000000ff */
[----:B------:R-:W-:Y:S02]  /*d830*/  MUFU.EX2 R89, R89 ;  /* 0x0000005900597308 */ /* 0x000fe40000000800 */
[C---:B-1----:R-:W-:Y:S06]  /*d840*/  HMMA.16816.F32 R24, R44.reuse, R40, R24 ;  /* 0x000000282c18723c */ /* 0x042fec0000001818 */
[----:B------:R-:W1:Y:S02]  /*d850*/  MUFU.EX2 R82, R82 ;  /* 0x0000005200527308 */ /* 0x000e640000000800 */
[C---:B------:R-:W-:Y:S01]  /*d860*/  HMMA.16816.F32 R28, R44.reuse, R42, R28 ;  /* 0x0000002a2c1c723c */ /* 0x040fe2000000181c */
[----:B------:R-:W2:Y:S05]  /*d870*/  LDSM.16.MT88.4 R40, [R176+0x7800] ;  /* 0x00780000b028783b */ /* 0x000eaa0000004200 */
[----:B------:R-:W-:Y:S02]  /*d880*/  MUFU.EX2 R90, R90 ;  /* 0x0000005a005a7308 */ /* 0x000fe40000000800 */
[C---:B-----5:R-:W-:Y:S06]  /*d890*/  HMMA.16816.F32 R8, R44.reuse, R52, R8 ;  /* 0x000000342c08723c */ /* 0x060fec0000001808 */
[----:B------:R-:W3:Y:S02]  /*d8a0*/  MUFU.EX2 R91, R91 ;  /* 0x0000005b005b7308 */ /* 0x000ee40000000800 */
[C---:B------:R-:W-:Y:S01]  /*d8b0*/  HMMA.16816.F32 R12, R44.reuse, R54, R12 ;  /* 0x000000362c0c723c */ /* 0x040fe2000000180c */
[----:B------:R-:W4:Y:S05]  /*d8c0*/  LDSM.16.MT88.4 R52, [R180+0x7800] ;  /* 0x00780000b434783b */ /* 0x000f2a0000004200 */
[----:B------:R-:W5:Y:S02]  /*d8d0*/  MUFU.EX2 R154, R154 ;  /* 0x0000009a009a7308 */ /* 0x000f640000000800 */
[C---:B------:R-:W-:Y:S06]  /*d8e0*/  HMMA.16816.F32 R16, R44.reuse, R56, R16 ;  /* 0x000000382c10723c */ /* 0x040fec0000001810 */
[----:B------:R-:W-:Y:S02]  /*d8f0*/  MUFU.EX2 R121, R121 ;  /* 0x0000007900797308 */ /* 0x000fe40000000800 */
[C---:B------:R-:W-:Y:S01]  /*d900*/  HMMA.16816.F32 R20, R44.reuse, R58, R20 ;  /* 0x0000003a2c14723c */ /* 0x040fe20000001814 */
[----:B------:R-:W-:Y:S05]  /*d910*/  LDSM.16.MT88.4 R56, [R102+0x7800] ;  /* 0x007800006638783b */ /* 0x000fea0000004200 */
[----:B------:R-:W4:Y:S02]  /*d920*/  MUFU.EX2 R156, R156 ;  /* 0x0000009c009c7308 */ /* 0x000f240000000800 */
[----:B------:R-:W-:Y:S01]  /*d930*/  HMMA.16816.F32 R32, R44, R48, R32 ;  /* 0x000000302c20723c */ /* 0x000fe20000001820 */
[----:B-1----:R-:W-:-:S02]  /*d940*/  F2FP.F16.F32.PACK_AB R48, R82, R89 ;  /* 0x000000595230723e */ /* 0x002fc400000000ff */
[----:B------:R-:W-:-:S03]  /*d950*/  F2FP.F16.F32.PACK_AB R49, R76, R83 ;  /* 0x000000534c31723e */ /* 0x000fc600000000ff */
[----:B------:R-:W-:Y:S02]  /*d960*/  MUFU.EX2 R158, R158 ;  /* 0x0000009e009e7308 */ /* 0x000fe40000000800 */
[----:B------:R-:W-:Y:S01]  /*d970*/  HMMA.16816.F32 R4, R44, R50, R4 ;  /* 0x000000322c04723c */ /* 0x000fe20000001804 */
[----:B------:R-:W1:Y:S01]  /*d980*/  LDSM.16.MT88.4 R44, [R103+0x7800] ;  /* 0x00780000672c783b */ /* 0x000e620000004200 */
[----:B---3--:R-:W-:Y:S02]  /*d990*/  F2FP.F16.F32.PACK_AB R50, R91, R90 ;  /* 0x0000005a5b32723e */ /* 0x008fe400000000ff */
[----:B-----5:R-:W-:Y:S02]  /*d9a0*/  F2FP.F16.F32.PACK_AB R51, R154, R81 ;  /* 0x000000519a33723e */ /* 0x020fe400000000ff */
[----:B------:R-:W3:Y:S05]  /*d9b0*/  MUFU.EX2 R123, R123 ;  /* 0x0000007b007b7308 */ /* 0x000eea0000000800 */
[C---:B--2---:R-:W-:Y:S03]  /*d9c0*/  HMMA.16816.F32 R16, R48.reuse, R40, R16 ;  /* 0x000000283010723c */ /* 0x044fe60000001810 */
[----:B------:R-:W-:Y:S05]  /*d9d0*/  MUFU.EX2 R138, R138 ;  /* 0x0000008a008a7308 */ /* 0x000fea0000000800 */
[C---:B------:R-:W-:Y:S01]  /*d9e0*/  HMMA.16816.F32 R20, R48.reuse, R42, R20 ;  /* 0x0000002a3014723c */ /* 0x040fe20000001814 */
[----:B------:R-:W2:Y:S02]  /*d9f0*/  LDSM.16.MT88.4 R40, [R180+0x8000] ;  /* 0x00800000b428783b */ /* 0x000ea40000004200 */
[----:B------:R-:W5:Y:S05]  /*da00*/  MUFU.EX2 R125, R125 ;  /* 0x0000007d007d7308 */ /* 0x000f6a0000000800 */
[----:B----4-:R-:W-:Y:S01]  /*da10*/  HMMA.16816.F32 R8, R48, R52, R8 ;  /* 0x000000343008723c */ /* 0x010fe20000001808 */
[----:B------:R-:W-:-:S02]  /*da20*/  F2FP.F16.F32.PACK_AB R53, R156, R121 ;  /* 0x000000799c35723e */ /* 0x000fc400000000ff */
[----:B------:R-:W-:Y:S05]  /*da30*/  MUFU.EX2 R127, R127 ;  /* 0x0000007f007f7308 */ /* 0x000fea0000000800 */
[----:B------:R-:W-:Y:S01]  /*da40*/  HMMA.16816.F32 R12, R48, R54, R12 ;  /* 0x00000036300c723c */ /* 0x000fe2000000180c */
[----:B---3--:R-:W-:Y:S02]  /*da50*/  F2FP.F16.F32.PACK_AB R55, R123, R158 ;  /* 0x0000009e7b37723e */ /* 0x008fe400000000ff */
[----:B------:R-:W3:Y:S01]  /*da60*/  MUFU.EX2 R140, R140 ;  /* 0x0000008c008c7308 */ /* 0x000ee20000000800 */
[----:B-----5:R-:W-:-:S04]  /*da70*/  F2FP.F16.F32.PACK_AB R52, R125, R138 ;  /* 0x0000008a7d34723e */ /* 0x020fc800000000ff */
[C---:B-1----:R-:W-:Y:S03]  /*da80*/  HMMA.16816.F32 R24, R48.reuse, R44, R24 ;  /* 0x0000002c3018723c */ /* 0x042fe60000001818 */
[----:B------:R-:W-:Y:S05]  /*da90*/  MUFU.EX2 R129, R129 ;  /* 0x0000008100817308 */ /* 0x000fea0000000800 */
[----:B------:R-:W-:Y:S01]  /*daa0*/  HMMA.16816.F32 R28, R48, R46, R28 ;  /* 0x0000002e301c723c */ /* 0x000fe2000000181c */
[----:B------:R-:W1:Y:S02]  /*dab0*/  LDSM.16.MT88.4 R44, [R176+0x8000] ;  /* 0x00800000b02c783b */ /* 0x000e640000004200 */
[----:B------:R-:W-:Y:S01]  /*dac0*/  MUFU.EX2 R142, R142 ;  /* 0x0000008e008e7308 */ /* 0x000fe20000000800 */
[----:B---3--:R-:W-:-:S04]  /*dad0*/  F2FP.F16.F32.PACK_AB R54, R140, R127 ;  /* 0x0000007f8c36723e */ /* 0x008fc800000000ff */
[C---:B------:R-:W-:Y:S03]  /*dae0*/  HMMA.16816.F32 R32, R48.reuse, R56, R32 ;  /* 0x000000383020723c */ /* 0x040fe60000001820 */
[----:B------:R-:W-:Y:S05]  /*daf0*/  MUFU.EX2 R131, R131 ;  /* 0x0000008300837308 */ /* 0x000fea0000000800 */
[----:B------:R-:W-:Y:S01]  /*db00*/  HMMA.16816.F32 R4, R48, R58, R4 ;  /* 0x0000003a3004723c */ /* 0x000fe20000001804 */
[----:B------:R-:W3:Y:S02]  /*db10*/  LDSM.16.MT88.4 R48, [R103+0x8000] ;  /* 0x008000006730783b */ /* 0x000ee40000004200 */
[----:B------:R-:W-:Y:S02]  /*db20*/  MUFU.EX2 R144, R144 ;  /* 0x0000009000907308 */ /* 0x000fe40000000800 */
[----:B------:R-:W4:Y:S03]  /*db30*/  LDSM.16.MT88.4 R56, [R102+0x8000] ;  /* 0x008000006638783b */ /* 0x000f260000004200 */
[C---:B--2---:R-:W-:Y:S03]  /*db40*/  HMMA.16816.F32 R8, R52.reuse, R40, R8 ;  /* 0x000000283408723c */ /* 0x044fe60000001808 */
[----:B------:R-:W-:Y:S05]  /*db50*/  MUFU.EX2 R135, R135 ;  /* 0x0000008700877308 */ /* 0x000fea0000000800 */
[C---:B------:R-:W-:Y:S01]  /*db60*/  HMMA.16816.F32 R12, R52.reuse, R42, R12 ;  /* 0x0000002a340c723c */ /* 0x040fe2000000180c */
[----:B------:R-:W2:Y:S02]  /*db70*/  LDSM.16.MT88.4 R40, [R180+0x8800] ;  /* 0x00880000b428783b */ /* 0x000ea40000004200 */
[----:B------:R-:W5:Y:S05]  /*db80*/  MUFU.EX2 R130, R130 ;  /* 0x0000008200827308 */ /* 0x000f6a0000000800 */
[C---:B-1----:R-:W-:Y:S03]  /*db90*/  HMMA.16816.F32 R16, R52.reuse, R44, R16 ;  /* 0x0000002c3410723c */ /* 0x042fe60000001810 */
[----:B------:R-:W-:Y:S05]  /*dba0*/  MUFU.EX2 R128, R128 ;  /* 0x0000008000807308 */ /* 0x000fea0000000800 */
[C---:B------:R-:W-:Y:S01]  /*dbb0*/  HMMA.16816.F32 R20, R52.reuse, R46, R20 ;  /* 0x0000002e3414723c */ /* 0x040fe20000001814 */
[----:B------:R-:W1:Y:S02]  /*dbc0*/  LDSM.16.MT88.4 R44, [R176+0x8800] ;  /* 0x00880000b02c783b */ /* 0x000e640000004200 */
[----:B------:R-:W2:Y:S05]  /*dbd0*/  MUFU.EX2 R137, R137 ;  /* 0x0000008900897308 */ /* 0x000eaa0000000800 */
[C---:B---3--:R-:W-:Y:S03]  /*dbe0*/  HMMA.16816.F32 R24, R52.reuse, R48, R24 ;  /* 0x000000303418723c */ /* 0x048fe60000001818 */
[----:B------:R-:W-:Y:S05]  /*dbf0*/  MUFU.EX2 R133, R133 ;  /* 0x0000008500857308 */ /* 0x000fea0000000800 */
[C---:B------:R-:W-:Y:S01]  /*dc00*/  HMMA.16816.F32 R28, R52.reuse, R50, R28 ;  /* 0x00000032341c723c */ /* 0x040fe2000000181c */
[----:B------:R-:W3:Y:S02]  /*dc10*/  LDSM.16.MT88.4 R48, [R103+0x8800] ;  /* 0x008800006730783b */ /* 0x000ee40000004200 */
[----:B------:R-:W-:Y:S05]  /*dc20*/  MUFU.EX2 R132, R132 ;  /* 0x0000008400847308 */ /* 0x000fea0000000800 */
[----:B----4-:R-:W-:Y:S01]  /*dc30*/  HMMA.16816.F32 R32, R52, R56, R32 ;  /* 0x000000383420723c */ /* 0x010fe20000001820 */
[----:B-----5:R-:W-:-:S02]  /*dc40*/  F2FP.F16.F32.PACK_AB R56, R130, R135 ;  /* 0x000000878238723e */ /* 0x020fc400000000ff */
[----:B------:R-:W-:Y:S01]  /*dc50*/  MUFU.EX2 R139, R139 ;  /* 0x0000008b008b7308 */ /* 0x000fe20000000800 */
[----:B------:R-:W-:-:S04]  /*dc60*/  F2FP.F16.F32.PACK_AB R57, R142, R129 ;  /* 0x000000818e39723e */ /* 0x000fc800000000ff */
[----:B------:R-:W-:Y:S01]  /*dc70*/  HMMA.16816.F32 R4, R52, R58, R4 ;  /* 0x0000003a3404723c */ /* 0x000fe20000001804 */
[----:B--2---:R-:W-:Y:S02]  /*dc80*/  F2FP.F16.F32.PACK_AB R58, R137, R128 ;  /* 0x00000080893a723e */ /* 0x004fe400000000ff */
[----:B------:R-:W-:Y:S01]  /*dc90*/  MUFU.EX2 R141, R141 ;  /* 0x0000008d008d7308 */ /* 0x000fe20000000800 */
[----:B------:R-:W-:Y:S01]  /*dca0*/  F2FP.F16.F32.PACK_AB R59, R144, R131 ;  /* 0x00000083903b723e */ /* 0x000fe200000000ff */
[----:B------:R-:W2:Y:S06]  /*dcb0*/  LDSM.16.MT88.4 R52, [R102+0x8800] ;  /* 0x008800006634783b */ /* 0x000eac0000004200 */
[C---:B------:R-:W-:Y:S01]  /*dcc0*/  HMMA.16816.F32 R8, R56.reuse, R40, R8 ;  /* 0x000000283808723c */ /* 0x040fe20000001808 */
[----:B------:R-:W4:Y:S07]  /*dcd0*/  MUFU.EX2 R126, R126 ;  /* 0x0000007e007e7308 */ /* 0x000f2e0000000800 */
[C---:B------:R-:W-:Y:S01]  /*dce0*/  HMMA.16816.F32 R12, R56.reuse, R42, R12 ;  /* 0x0000002a380c723c */ /* 0x040fe2000000180c */
[----:B------:R-:W5:Y:S01]  /*dcf0*/  LDSM.16.MT88.4 R40, [R176+0x9000] ;  /* 0x00900000b028783b */ /* 0x000f620000004200 */
[----:B------:R-:W-:Y:S06]  /*dd00*/  MUFU.EX2 R124, R124 ;  /* 0x0000007c007c7308 */ /* 0x000fec0000000800 */
[C---:B-1----:R-:W-:Y:S02]  /*dd10*/  HMMA.16816.F32 R16, R56.reuse, R44, R16 ;  /* 0x0000002c3810723c */ /* 0x042fe40000001810 */
[----:B------:R-:W1:Y:S06]  /*dd20*/  MUFU.EX2 R143, R143 ;  /* 0x0000008f008f7308 */ /* 0x000e6c0000000800 */
[C---:B------:R-:W-:Y:S01]  /*dd30*/  HMMA.16816.F32 R20, R56.reuse, R46, R20 ;  /* 0x0000002e3814723c */ /* 0x040fe20000001814 */
[----:B------:R-:W5:Y:S01]  /*dd40*/  LDSM.16.MT88.4 R44, [R103+0x9000] ;  /* 0x00900000672c783b */ /* 0x000f620000004200 */
[----:B------:R-:W2:Y:S06]  /*dd50*/  MUFU.EX2 R134, R134 ;  /* 0x0000008600867308 */ /* 0x000eac0000000800 */
[----:B---3--:R-:W-:Y:S01]  /*dd60*/  HMMA.16816.F32 R24, R56, R48, R24 ;  /* 0x000000303818723c */ /* 0x008fe20000001818 */
[----:B----4-:R-:W-:Y:S01]  /*dd70*/  F2FP.F16.F32.PACK_AB R48, R126, R141 ;  /* 0x0000008d7e30723e */ /* 0x010fe200000000ff */
[----:B------:R-:W-:Y:S01]  /*dd80*/  MUFU.EX2 R225, R225 ;  /* 0x000000e100e17308 */ /* 0x000fe20000000800 */
[----:B------:R-:W-:-:S05]  /*dd90*/  F2FP.F16.F32.PACK_AB R49, R132, R133 ;  /* 0x000000858431723e */ /* 0x000fca00000000ff */
[----:B------:R-:W-:Y:S01]  /*dda0*/  HMMA.16816.F32 R28, R56, R50, R28 ;  /* 0x00000032381c723c */ /* 0x000fe2000000181c */
[----:B-1----:R-:W-:Y:S02]  /*ddb0*/  F2FP.F16.F32.PACK_AB R50, R143, R124 ;  /* 0x0000007c8f32723e */ /* 0x002fe400000000ff */
[----:B--2---:R-:W-:-:S05]  /*ddc0*/  F2FP.F16.F32.PACK_AB R51, R134, R139 ;  /* 0x0000008b8633723e */ /* 0x004fca00000000ff */
[----:B------:R-:W-:Y:S08]  /*ddd0*/  HMMA.16816.F32 R32, R56, R52, R32 ;  /* 0x000000343820723c */ /* 0x000ff00000001820 */
[----:B------:R-:W-:Y:S01]  /*dde0*/  HMMA.16816.F32 R8, R48, R60, R8 ;  /* 0x0000003c3008723c */ /* 0x000fe20000001808 */
[----:B------:R-:W-:-:S04]  /*ddf0*/  FFMA.FTZ R60, R224, R117, R115 ;  /* 0x00000075e03c7223 */ /* 0x000fc80000010073 */
[----:B------:R-:W-:-:S03]  /*de00*/  FADD.FTZ R60, R113, R60 ;  /* 0x0000003c713c7221 */ /* 0x000fc60000010000 */
[C---:B-----5:R-:W-:Y:S01]  /*de10*/  HMMA.16816.F32 R16, R48.reuse, R40, R16 ;  /* 0x000000283010723c */ /* 0x060fe20000001810 */
        /* <DEDUP_REMOVED lines=66> */
[----:B---3--:R-:W-:Y:S02]  /*e240*/  F2FP.F16.F32.PACK_AB R70, R43, R42 ;  /* 0x0000002a2b46723e */ /* 0x008fe400000000ff */
        /* <DEDUP_REMOVED lines=31> */
.L_x_13149:
[----:B------:R-:W-:-:S07]  /*e440*/  IADD3 R221, PT, PT, R167, -0x1, RZ ;  /* 0xffffffffa7dd7810 */ /* 0x000fce0007ffe0ff */
.L_x_13160:
[----:B------:R-:W-:Y:S05]  /*e450*/  BSYNC B2 ;  /* 0x0000000000027941 */ /* 0x000fea0003800000 */
.L_x_13148:
[----:B------:R-:W-:-:S13]  /*e460*/  ISETP.GE.AND P0, PT, R221, R194, PT ;  /* 0x000000c2dd00720c */ /* 0x000fda0003f06270 */
[----:B------:R-:W-:Y:S05]  /*e470*/  @!P0 BRA `(.L_x_13161) ;  /* 0x0000005400ec8947 */ /* 0x000fea0003800000 */
[----:B------:R-:W-:Y:S01]  /*e480*/  IADD3 R100, PT, PT, R165, R100, R164 ;  /* 0x00000064a5647210 */ /* 0x000fe20007ffe0a4 */
[----:B------:R-:W-:Y:S01]  /*e490*/  IMAD.SHL.U32 R220, R221, 0x80, RZ ;  /* 0x00000080dddc7824 */ /* 0x000fe200078e00ff */
[----:B------:R-:W-:Y:S01]  /*e4a0*/  ISETP.NE.U32.AND P2, PT, R216, RZ, PT ;  /* 0x000000ffd800720c */ /* 0x000fe20003f45070 */
[----:B------:R-:W-:Y:S01]  /*e4b0*/  IMAD.MOV.U32 R101, RZ, RZ, R0 ;  /* 0x000000ffff657224 */ /* 0x000fe200078e0000 */
[----:B------:R-:W-:Y:S01]  /*e4c0*/  IADD3 R39, PT, PT, -R37, R100, -R39 ;  /* 0x0000006425277210 */ /* 0x000fe20007ffe927 */
[----:B------:R-:W-:Y:S01]  /*e4d0*/  IMAD.MOV.U32 R100, RZ, RZ, R36 ;  /* 0x000000ffff647224 */ /* 0x000fe200078e0024 */
[C---:B------:R-:W-:Y:S01]  /*e4e0*/  LOP3.LUT R223, R220.reuse, 0x40, R37, 0xfe, !PT ;  /* 0x00000040dcdf7812 */ /* 0x040fe200078efe25 */
[----:B------:R-:W-:Y:S01]  /*e4f0*/  VIADD R221, R221, 0x1 ;  /* 0x00000001dddd7836 */ /* 0x000fe20000000000 */
[----:B------:R-:W-:Y:S01]  /*e500*/  IADD3 R222, PT, PT, R39, -0x39, -R220 ;  /* 0xffffffc727de7810 */ /* 0x000fe20007ffe8dc */
[----:B------:R-:W-:Y:S01]  /*e510*/  VIADD R220, R220, 0x80 ;  /* 0x00000080dcdc7836 */ /* 0x000fe20000000000 */
[----:B------:R-:W-:-:S02]  /*e520*/  ISETP.NE.AND.EX P2, PT, R217, RZ, PT, P2 ;  /* 0x000000ffd900720c */ /* 0x000fc40003f45320 */
[----:B------:R-:W-:Y:S02]  /*e530*/  VIADDMNMX R218, R38, 0x8, RZ, !PT ;  /* 0x0000000826da7846 */ /* 0x000fe400078001ff */
[----:B------:R-:W-:-:S09]  /*e540*/  VIMNMX R219, PT, PT, RZ, R38, !PT ;  /* 0x00000026ffdb7248 */ /* 0x000fd20007fe0100 */
.L_x_13168:
        /* <DEDUP_REMOVED lines=80> */
.L_x_13163:
[----:B------:R-:W-:Y:S05]  /*ea50*/  BSYNC.RECONVERGENT B0 ;  /* 0x0000000000007941 */ /* 0x000fea0003800200 */
.L_x_13162:
        /* <DEDUP_REMOVED lines=27> */
[C---:B------:R-:W-:Y:S01]  /*ec10*/  @!P0 IMAD.WIDE.U32 R154, R188.reuse, 0xc0, R154 ;  /* 0x000000c0bc9a8825 */ /* 0x040fe200078e009a */
        /* <DEDUP_REMOVED lines=48> */
[----:B------:R-:W5:Y:S04]  /*ef20*/  LD.E R0, desc[UR4][R2.64+0x18c] ;  /* 0x00018c0402007980 */ /* 0x000f68000c101900 */
[----:B-1----:R-:W-:Y:S08]  /*ef30*/  LDSM.16.M88.4 R148, [R178+0x3000] ;  /* 0x00300000b294783b */ /* 0x002ff00000000200 */
[----:B------:R-:W0:Y:S08]  /*ef40*/  LDGDEPBAR ;  /* 0x00000000000079af */ /* 0x000e300000000000 */
[----:B--2---:R-:W-:Y:S08]  /*ef50*/  LDSM.16.M88.4 R152, [R178+0x3800] ;  /* 0x00380000b298783b */ /* 0x004ff00000000200 */
[----:B------:R-:W-:Y:S08]  /*ef60*/  LDSM.16.M88.4 R156, [R178+0x4000] ;  /* 0x00400000b29c783b */ /* 0x000ff00000000200 */
[----:B------:R-:W-:Y:S08]  /*ef70*/  LDSM.16.M88.4 R160, [R178+0x4800] ;  /* 0x00480000b2a0783b */ /* 0x000ff00000000200 */
[----:B------:R-:W-:Y:S08]  /*ef80*/  LDSM.16.M88.4 R164, [R178+0x5000] ;  /* 0x00500000b2a4783b */ /* 0x000ff00000000200 */
[----:B------:R-:W-:Y:S08]  /*ef90*/  LDSM.16.M88.4 R168, [R181] ;  /* 0x00000000b5a8783b */ /* 0x000ff00000000200 */
[----:B------:R-:W-:Y:S01]  /*efa0*/  LDSM.16.M88.4 R172, [R177+0x2000] ;  /* 0x00200000b1ac783b */ /* 0x000fe20000000200 */
        /* <DEDUP_REMOVED lines=20> */
[----:B------:R-:W-:Y:S07]  /*f0f0*/  LDSM.16.M88.4 R132, [R182] ;  /* 0x00000000b684783b */ /* 0x000fee0000000200 */
[C---:B------:R-:W-:Y:S08]  /*f100*/  HMMA.16816.F32 R60, R104.reuse, R136, RZ ;  /* 0x00000088683c723c */ /* 0x040ff000000018ff */
[----:B------:R-:W-:Y:S01]  /*f110*/  HMMA.16816.F32 R64, R104, R138, RZ ;  /* 0x0000008a6840723c */ /* 0x000fe200000018ff */
[----:B------:R-:W3:Y:S07]  /*f120*/  LDSM.16.M88.4 R104, [R179+0x3800] ;  /* 0x00380000b368783b */ /* 0x000eee0000000200 */
[C---:B------:R-:W-:Y:S01]  /*f130*/  HMMA.16816.F32 R4, R140.reuse, R144, R4 ;  /* 0x000000908c04723c */ /* 0x040fe20000001804 */
[----:B------:R-:W4:Y:S07]  /*f140*/  LDSM.16.M88.4 R136, [R178+0x2000] ;  /* 0x00200000b288783b */ /* 0x000f2e0000000200 */
[C---:B------:R-:W-:Y:S01]  /*f150*/  HMMA.16816.F32 R8, R140.reuse, R146, R8 ;  /* 0x000000928c08723c */ /* 0x040fe20000001808 */
[----:B------:R-:W5:Y:S07]  /*f160*/  LDSM.16.M88.4 R144, [R178+0x2800] ;  /* 0x00280000b290783b */ /* 0x000f6e0000000200 */
[C---:B-1----:R-:W-:Y:S08]  /*f170*/  HMMA.16816.F32 R12, R140.reuse, R108, R12 ;  /* 0x0000006c8c0c723c */ /* 0x042ff0000000180c */
[C---:B------:R-:W-:Y:S01]  /*f180*/  HMMA.16816.F32 R16, R140.reuse, R110, R16 ;  /* 0x0000006e8c10723c */ /* 0x040fe20000001810 */
[----:B------:R-:W1:Y:S07]  /*f190*/  LDSM.16.M88.4 R108, [R178+0x5800] ;  /* 0x00580000b26c783b */ /* 0x000e6e0000000200 */
[C---:B--2---:R-:W-:Y:S08]  /*f1a0*/  HMMA.16816.F32 R20, R140.reuse, R112, R20 ;  /* 0x000000708c14723c */ /* 0x044ff00000001814 */
[C---:B------:R-:W-:Y:S08]  /*f1b0*/  HMMA.16816.F32 R24, R140.reuse, R114, R24 ;  /* 0x000000728c18723c */ /* 0x040ff00000001818 */
        /* <DEDUP_REMOVED lines=27> */
[----:B------:R-:W1:Y:S07]  /*f370*/  LDSM.16.M88.4 R108, [R177+0x3000] ;  /* 0x00300000b16c783b */ /* 0x000e6e0000000200 */
[C---:B------:R-:W-:Y:S08]  /*f380*/  HMMA.16816.F32 R4, R168.reuse, R172, R4 ;  /* 0x000000aca804723c */ /* 0x040ff00000001804 */
[C---:B------:R-:W-:Y:S08]  /*f390*/  HMMA.16816.F32 R8, R168.reuse, R174, R8 ;  /* 0x000000aea808723c */ /* 0x040ff00000001808 */
[C---:B--2---:R-:W-:Y:S03]  /*f3a0*/  HMMA.16816.F32 R12, R168.reuse, R104, R12 ;  /* 0x00000068a80c723c */ /* 0x044fe6000000180c */
[-C--:B------:R-:W-:Y:S01]  /*f3b0*/  FMUL.FTZ R148, R4, R0.reuse ;  /* 0x0000000004947220 */ /* 0x080fe20000410000 */
[-C--:B------:R-:W-:Y:S01]  /*f3c0*/  FMUL.FTZ R150, R5, R0.reuse ;  /* 0x0000000005967220 */ /* 0x080fe20000410000 */
[-C--:B------:R-:W-:Y:S01]  /*f3d0*/  FMUL.FTZ R152, R6, R0.reuse ;  /* 0x0000000006987220 */ /* 0x080fe20000410000 */
[-C--:B------:R-:W-:Y:S02]  /*f3e0*/  FMUL.FTZ R154, R7, R0.reuse ;  /* 0x00000000079a7220 */ /* 0x080fe40000410000 */
[C---:B------:R-:W-:Y:S01]  /*f3f0*/  HMMA.16816.F32 R16, R168.reuse, R106, R16 ;  /* 0x0000006aa810723c */ /* 0x040fe20000001810 */
[----:B------:R-:W2:Y:S01]  /*f400*/  MUFU.TANH R148, R148 ;  /* 0x0000009400947308 */ /* 0x000ea20000002400 */
[----:B------:R-:W3:Y:S01]  /*f410*/  LDSM.16.M88.4 R104, [R177+0x3800] ;  /* 0x00380000b168783b */ /* 0x000ee20000000200 */
[-C--:B------:R-:W-:Y:S01]  /*f420*/  FMUL.FTZ R160, R10, R0.reuse ;  /* 0x000000000aa07220 */ /* 0x080fe20000410000 */
[-C--:B------:R-:W-:Y:S01]  /*f430*/  FMUL.FTZ R156, R8, R0.reuse ;  /* 0x00000000089c7220 */ /* 0x080fe20000410000 */
[-C--:B------:R-:W-:Y:S01]  /*f440*/  FMUL.FTZ R158, R9, R0.reuse ;  /* 0x00000000099e7220 */ /* 0x080fe20000410000 */
[-C--:B------:R-:W-:Y:S05]  /*f450*/  FMUL.FTZ R162, R11, R0.reuse ;  /* 0x000000000ba27220 */ /* 0x080fea0000410000 */
[----:B------:R-:W4:Y:S01]  /*f460*/  MUFU.TANH R150, R150 ;  /* 0x0000009600967308 */ /* 0x000f220000002400 */
[C---:B-1----:R-:W-:Y:S03]  /*f470*/  HMMA.16816.F32 R20, R168.reuse, R108, R20 ;  /* 0x0000006ca814723c */ /* 0x042fe60000001814 */
        /* <DEDUP_REMOVED lines=47> */
[C---:B--2---:R-:W-:Y:S09]  /*f770*/  HMMA.16816.F32 R44, R168.reuse, R104, R44 ;  /* 0x00000068a82c723c */ /* 0x044ff2000000182c */
[----:B------:R2:W1:Y:S01]  /*f780*/  MUFU.TANH R18, R167 ;  /* 0x000000a700127308 */ /* 0x0004620000002400 */
[C---:B------:R-:W-:Y:S01]  /*f790*/  HMMA.16816.F32 R48, R168.reuse, R106, R48 ;  /* 0x0000006aa830723c */ /* 0x040fe20000001830 */
[----:B------:R-:W3:Y:S01]  /*f7a0*/  LDSM.16.M88.4 R104, [R177+0x5800] ;  /* 0x00580000b168783b */ /* 0x000ee20000000200 */
[----:B------:R-:W-:Y:S07]  /*f7b0*/  DEPBAR.LE SB0, 0x0 ;  /* 0x000080000000791a */ /* 0x000fee0000000000 */
[----:B------:R1:W1:Y:S01]  /*f7c0*/  MUFU.TANH R159, R173 ;  /* 0x000000ad009f7308 */ /* 0x0002620000002400 */
[-C--:B----4-:R-:W-:Y:S01]  /*f7d0*/  FMUL.FTZ R165, R41, R0.reuse ;  /* 0x0000000029a57220 */ /* 0x090fe20000410000 */
[C---:B-----5:R-:W-:Y:S08]  /*f7e0*/  HMMA.16816.F32 R52, R168.reuse, R108, R52 ;  /* 0x0000006ca834723c */ /* 0x060ff00000001834 */
[----:B------:R-:W4:Y:S01]  /*f7f0*/  MUFU.TANH R172, R172 ;  /* 0x000000ac00ac7308 */ /* 0x000f220000002400 */
[----:B------:R-:W-:Y:S01]  /*f800*/  BAR.SYNC.DEFER_BLOCKING 0x0 ;  /* 0x0000000000007b1d */ /* 0x000fe20000010000 */
[-C--:B------:R-:W-:Y:S01]  /*f810*/  FMUL.FTZ R197, R44, R0.reuse ;  /* 0x000000002cc57220 */ /* 0x080fe20000410000 */
[-C--:B------:R-:W-:Y:S01]  /*f820*/  FMUL.FTZ R233, R46, R0.reuse ;  /* 0x000000002ee97220 */ /* 0x080fe20000410000 */
[-C--:B------:R-:W-:Y:S01]  /*f830*/  FMUL.FTZ R235, R47, R0.reuse ;  /* 0x000000002feb7220 */ /* 0x080fe20000410000 */
[-C--:B------:R-:W-:Y:S01]  /*f840*/  FMUL.FTZ R231, R50, R0.reuse ;  /* 0x0000000032e77220 */ /* 0x080fe20000410000 */
[C---:B------:R-:W-:Y:S04]  /*f850*/  HMMA.16816.F32 R56, R168.reuse, R110, R56 ;  /* 0x0000006ea838723c */ /* 0x040fe80000001838 */
[----:B------:R5:W3:Y:S01]  /*f860*/  MUFU.TANH R22, R197 ;  /* 0x000000c500167308 */ /* 0x000ae20000002400 */
[-C--:B--2---:R-:W-:Y:S01]  /*f870*/  FMUL.FTZ R167, R42, R0.reuse ;  /* 0x000000002aa77220 */ /* 0x084fe20000410000 */
[-C--:B-1----:R-:W-:Y:S01]  /*f880*/  FMUL.FTZ R173, R43, R0.reuse ;  /* 0x000000002bad7220 */ /* 0x082fe20000410000 */
[-C--:B------:R-:W-:Y:S01]  /*f890*/  FMUL.FTZ R175, R45, R0.reuse ;  /* 0x000000002daf7220 */ /* 0x080fe20000410000 */
[-C--:B------:R-:W-:Y:S01]  /*f8a0*/  FMUL.FTZ R229, R48, R0.reuse ;  /* 0x0000000030e57220 */ /* 0x080fe20000410000 */
[-C--:B------:R-:W-:Y:S01]  /*f8b0*/  FMUL.FTZ R227, R49, R0.reuse ;  /* 0x0000000031e37220 */ /* 0x080fe20000410000 */
[-C--:B------:R-:W-:Y:S01]  /*f8c0*/  FMUL.FTZ R239, R53, R0.reuse ;  /* 0x0000000035ef7220 */ /* 0x080fe20000410000 */
[-C--:B------:R-:W-:Y:S03]  /*f8d0*/  FMUL.FTZ R237, R54, R0.reuse ;  /* 0x0000000036ed7220 */ /* 0x080fe60000410000 */
[----:B------:R1:W2:Y:S10]  /*f8e0*/  MUFU.TANH R137, R233 ;  /* 0x000000e900897308 */ /* 0x0002b40000002400 */
[----:B------:R4:W2:Y:S01]  /*f8f0*/  MUFU.TANH R135, R235 ;  /* 0x000000eb00877308 */ /* 0x0008a20000002400 */
[-C--:B-----5:R-:W-:Y:S01]  /*f900*/  FMUL.FTZ R197, R52, R0.reuse ;  /* 0x0000000034c57220 */ /* 0x0a0fe20000410000 */
[-C--:B------:R-:W-:Y:S01]  /*f910*/  FMUL.FTZ R243, R57, R0.reuse ;  /* 0x0000000039f37220 */ /* 0x080fe20000410000 */
[C---:B---3--:R-:W-:Y:S03]  /*f920*/  HMMA.16816.F32 R60, R168.reuse, R104, R60 ;  /* 0x00000068a83c723c */ /* 0x048fe6000000183c */
[-C--:B------:R-:W-:Y:S04]  /*f930*/  FMUL.FTZ R241, R58, R0.reuse ;  /* 0x000000003af17220 */ /* 0x080fe80000410000 */
[----:B------:R3:W2:Y:S01]  /*f940*/  MUFU.TANH R133, R231 ;  /* 0x000000e700857308 */ /* 0x0006a20000002400 */
[-C--:B-1----:R-:W-:Y:S01]  /*f950*/  FMUL.FTZ R233, R51, R0.reuse ;  /* 0x0000000033e97220 */ /* 0x082fe20000410000 */
[----:B------:R-:W-:Y:S08]  /*f960*/  HMMA.16816.F32 R64, R168, R106, R64 ;  /* 0x0000006aa840723c */ /* 0x000ff00000001840 */
[----:B------:R1:W1:Y:S01]  /*f970*/  MUFU.TANH R131, R233 ;  /* 0x000000e900837308 */ /* 0x0002620000002400 */
[-C--:B----4-:R-:W-:Y:S01]  /*f980*/  FMUL.FTZ R235, R55, R0.reuse ;  /* 0x0000000037eb7220 */ /* 0x090fe20000410000 */
[-C--:B------:R-:W-:Y:S01]  /*f990*/  FMUL.FTZ R169, R62, R0.reuse ;  /* 0x000000003ea97220 */ /* 0x080fe20000410000 */
[-C--:B------:R-:W-:Y:S07]  /*f9a0*/  FMUL.FTZ R170, R63, R0.reuse ;  /* 0x000000003faa7220 */ /* 0x080fee0000410000 */
[----:B------:R4:W2:Y:S01]  /*f9b0*/  MUFU.TANH R129, R197 ;  /* 0x000000c500817308 */ /* 0x0008a20000002400 */
[-C--:B---3--:R-:W-:Y:S01]  /*f9c0*/  FMUL.FTZ R231, R56, R0.reuse ;  /* 0x0000000038e77220 */ /* 0x088fe20000410000 */
[-C--:B------:R-:W-:Y:S01]  /*f9d0*/  FMUL.FTZ R168, R66, R0.reuse ;  /* 0x0000000042a87220 */ /* 0x080fe20000410000 */
[-C--:B------:R-:W-:Y:S07]  /*f9e0*/  FMUL.FTZ R171, R65, R0.reuse ;  /* 0x0000000041ab7220 */ /* 0x080fee0000410000 */
[----:B------:R3:W2:Y:S01]  /*f9f0*/  MUFU.TANH R119, R235 ;  /* 0x000000eb00777308 */ /* 0x0006a20000002400 */
[-C--:B-1----:R-:W-:Y:S09]  /*fa00*/  FMUL.FTZ R233, R59, R0.reuse ;  /* 0x000000003be97220 */ /* 0x082ff20000410000 */
[----:B------:R1:W1:Y:S01]  /*fa10*/  MUFU.TANH R125, R231 ;  /* 0x000000e7007d7308 */ /* 0x0002620000002400 */
[-C--:B----4-:R-:W-:Y:S09]  /*fa20*/  FMUL.FTZ R197, R60, R0.reuse ;  /* 0x000000003cc57220 */ /* 0x090ff20000410000 */
[----:B------:R-:W4:Y:S01]  /*fa30*/  MUFU.TANH R174, R174 ;  /* 0x000000ae00ae7308 */ /* 0x000f220000002400 */
[-C--:B---3--:R-:W-:Y:S09]  /*fa40*/  FMUL.FTZ R235, R61, R0.reuse ;  /* 0x000000003deb7220 */ /* 0x088ff20000410000 */
[----:B------:R-:W3:Y:S01]  /*fa50*/  MUFU.TANH R226, R226 ;  /* 0x000000e200e27308 */ /* 0x000ee20000002400 */
[-C--:B-1----:R-:W-:Y:S01]  /*fa60*/  FMUL.FTZ R231, R64, R0.reuse ;  /* 0x0000000040e77220 */ /* 0x082fe20000410000 */
        /* <DEDUP_REMOVED lines=39> */
[----:B------:R1:W1:Y:S01]  /*fce0*/  MUFU.TANH R38, R0 ;  /* 0x0000000000267308 */ /* 0x0002620000002400 */
[----:B--234-:R-:W-:Y:S05]  /*fcf0*/  @!P3 BRA `(.L_x_13165) ;  /* 0x000000080038b947 */ /* 0x01cfea0003800000 */
[----:B------:R-:W-:Y:S01]  /*fd00*/  ISETP.NE.U32.AND P2, PT, R216, RZ, PT ;  /* 0x000000ffd800720c */ /* 0x000fe20003f45070 */
[----:B------:R-:W-:Y:S03]  /*fd10*/  BSSY.RECONVERGENT B0, `(.L_x_13166) ;  /* 0x000004b000007945 */ /* 0x000fe60003800200 */
[----:B------:R-:W-:Y:S11]  /*fd20*/  ISETP.NE.AND.EX P2, PT, R217, RZ, PT, P2 ;  /* 0x000000ffd900720c */ /* 0x000ff60003f45320 */
[----:B------:R-:W-:Y:S02]  /*fd30*/  @!UPT UIADD3 URZ, UPT, UPT, URZ, URZ, URZ ;  /* 0x000000fffffff290 */ /* 0x000fe4000fffe0ff */
[----:B-1----:R-:W2:Y:S01]  /*fd40*/  @!P2 LD.E R0, desc[UR4][R2.64+0x38] ;  /* 0x000038040200a980 */ /* 0x002ea2000c101900 */
        /* <DEDUP_REMOVED lines=71> */
.L_x_13167:
[----:B------:R-:W-:Y:S05]  /*101c0*/  BSYNC.RECONVERGENT B0 ;  /* 0x0000000000007941 */ /* 0x000fea0003800200 */
.L_x_13166:
        /* <DEDUP_REMOVED lines=65> */
.L_x_13165:
[----:B------:R-:W-:Y:S05]  /*105e0*/  BSYNC.RECONVERGENT B1 ;  /* 0x0000000000017941 */ /* 0x000fea0003800200 */
.L_x_13164:
[----:B-1----:R-:W-:Y:S01]  /*105f0*/  IABS R0, R222 ;  /* 0x000000de00007213 */ /* 0x002fe20000000000 */
[----:B--2---:R-:W-:Y:S01]  /*10600*/  VIADD R5, R222, 0x40 ;  /* 0x00000040de057836 */ /* 0x004fe20000000000 */
[C---:B------:R-:W-:Y:S01]  /*10610*/  ISETP.GE.AND P5, PT, R223.reuse, R219, PT ;  /* 0x000000dbdf00720c */ /* 0x040fe20003fa6270 */
[----:B------:R-:W2:Y:S01]  /*10620*/  LD.E R37, desc[UR4][R2.64+0xdc] ;  /* 0x0000dc0402257980 */ /* 0x000ea2000c101900 */
[----:B------:R-:W-:Y:S01]  /*10630*/  I2FP.F32.S32 R0, R0 ;  /* 0x0000000000007245 */ /* 0x000fe20000201400 */
[C---:B------:R-:W-:Y:S01]  /*10640*/  VIADD R53, R223.reuse, 0x1 ;  /* 0x00000001df357836 */ /* 0x040fe20000000000 */
[----:B------:R-:W-:Y:S01]  /*10650*/  IABS R5, R5 ;  /* 0x0000000500057213 */ /* 0x000fe20000000000 */
[C---:B------:R-:W-:Y:S02]  /*10660*/  VIADD R59, R223.reuse, 0xffffffc1 ;  /* 0xffffffc1df3b7836 */ /* 0x040fe40000000000 */
[C---:B------:R-:W-:Y:S01]  /*10670*/  VIADD R58, R223.reuse, 0xffffffc9 ;  /* 0xffffffc9df3a7836 */ /* 0x040fe20000000000 */
[----:B------:R-:W-:Y:S01]  /*10680*/  I2FP.F32.S32 R5, R5 ;  /* 0x0000000500057245 */ /* 0x000fe20000201400 */
[----:B------:R-:W-:Y:S02]  /*10690*/  VIADD R4, R223, 0xffffffc0 ;  /* 0xffffffc0df047836 */ /* 0x000fe40000000000 */
[CC--:B------:R-:W-:Y:S01]  /*106a0*/  FFMA.FTZ R161, -R203.reuse, R0.reuse, R161 ;  /* 0x00000000cba17223 */ /* 0x0c0fe200000101a1 */
[----:B------:R-:W-:Y:S01]  /*106b0*/  FFMA.FTZ R10, -R203, R0, R10 ;  /* 0x00000000cb0a7223 */ /* 0x000fe2000001010a */
[----:B------:R-:W-:Y:S02]  /*106c0*/  VIADD R57, R223, 0xffffffd0 ;  /* 0xffffffd0df397836 */ /* 0x000fe40000000000 */
[----:B------:R-:W-:Y:S01]  /*106d0*/  FFMA.FTZ R154, -R203, R5, R154 ;  /* 0x00000005cb9a7223 */ /* 0x000fe2000001019a */
[----:B------:R-:W-:Y:S01]  /*106e0*/  ISETP.GE.AND P4, PT, R4, R219, PT ;  /* 0x000000db0400720c */ /* 0x000fe20003f86270 */
[----:B------:R-:W-:Y:S01]  /*106f0*/  VIADD R5, R222, 0x31 ;  /* 0x00000031de057836 */ /* 0x000fe20000000000 */
[C---:B------:R-:W-:Y:S01]  /*10700*/  ISETP.GE.AND P1, PT, R4.reuse, R218, PT ;  /* 0x000000da0400720c */ /* 0x040fe20003f26270 */
[C---:B------:R-:W-:Y:S01]  /*10710*/  VIADD R56, R223.reuse, 0xffffffd1 ;  /* 0xffffffd1df387836 */ /* 0x040fe20000000000 */
[C---:B------:R-:W-:Y:S01]  /*10720*/  ISETP.GE.AND P6, PT, R4.reuse, R211, PT ;  /* 0x000000d30400720c */ /* 0x040fe20003fc6270 */
[C---:B------:R-:W-:Y:S01]  /*10730*/  VIADD R55, R223.reuse, 0xffffffd8 ;  /* 0xffffffd8df377836 */ /* 0x040fe20000000000 */
[----:B------:R-:W-:Y:S01]  /*10740*/  ISETP.GE.AND P3, PT, R4, R210, PT ;  /* 0x000000d20400720c */ /* 0x000fe20003f66270 */
[C---:B------:R-:W-:Y:S01]  /*10750*/  VIADD R54, R223.reuse, 0xffffffd9 ;  /* 0xffffffd9df367836 */ /* 0x040fe20000000000 */
[----:B------:R-:W-:Y:S01]  /*10760*/  IABS R5, R5 ;  /* 0x0000000500057213 */ /* 0x000fe20000000000 */
[C---:B------:R-:W-:Y:S02]  /*10770*/  VIADD R0, R222.reuse, 0x38 ;  /* 0x00000038de007836 */ /* 0x040fe40000000000 */
[C---:B------:R-:W-:Y:S01]  /*10780*/  VIADD R4, R222.reuse, 0x29 ;  /* 0x00000029de047836 */ /* 0x040fe20000000000 */
[----:B------:R-:W-:Y:S01]  /*10790*/  I2FP.F32.S32 R5, R5 ;  /* 0x0000000500057245 */ /* 0x000fe20000201400 */
[C---:B------:R-:W-:Y:S01]  /*107a0*/  VIADD R7, R222.reuse, 0x39 ;  /* 0x00000039de077836 */ /* 0x040fe20000000000 */
[----:B------:R-:W-:Y:S01]  /*107b0*/  IABS R0, R0 ;  /* 0x0000000000007213 */ /* 0x000fe20000000000 */
[C---:B------:R-:W-:Y:S01]  /*107c0*/  VIADD R52, R223.reuse, 0xffffffe0 ;  /* 0xffffffe0df347836 */ /* 0x040fe20000000000 */
[----:B------:R-:W-:Y:S01]  /*107d0*/  IABS R4, R4 ;  /* 0x0000000400047213 */ /* 0x000fe20000000000 */
[C---:B------:R-:W-:Y:S01]  /*107e0*/  VIADD R51, R223.reuse, 0xffffffe1 ;  /* 0xffffffe1df337836 */ /* 0x040fe20000000000 */
[----:B------:R-:W-:Y:S01]  /*107f0*/  IABS R7, R7 ;  /* 0x0000000700077213 */ /* 0x000fe20000000000 */
[----:B------:R-:W-:Y:S01]  /*10800*/  VIADD R49, R223, 0xffffffe8 ;  /* 0xffffffe8df317836 */ /* 0x000fe20000000000 */
[----:B------:R-:W-:Y:S01]  /*10810*/  I2FP.F32.S32 R0, R0 ;  /* 0x0000000000007245 */ /* 0x000fe20000201400 */
[C---:B------:R-:W-:Y:S01]  /*10820*/  FFMA.FTZ R156, -R203.reuse, R5, R156 ;  /* 0x00000005cb9c7223 */ /* 0x040fe2000001019c */
[----:B------:R-:W-:Y:S01]  /*10830*/  I2FP.F32.S32 R7, R7 ;  /* 0x0000000700077245 */ /* 0x000fe20000201400 */
[C---:B------:R-:W-:Y:S01]  /*10840*/  FFMA.FTZ R172, -R203.reuse, R5, R172 ;  /* 0x00000005cbac7223 */ /* 0x040fe200000101ac */
[----:B------:R-:W-:Y:S01]  /*10850*/  I2FP.F32.S32 R5, R4 ;  /* 0x0000000400057245 */ /* 0x000fe20000201400 */
[C---:B------:R-:W-:Y:S02]  /*10860*/  VIADD R6, R222.reuse, 0x30 ;  /* 0x00000030de067836 */ /* 0x040fe40000000000 */
[CC--:B------:R-:W-:Y:S01]  /*10870*/  FFMA.FTZ R150, -R203.reuse, R0.reuse, R150 ;  /* 0x00000000cb967223 */ /* 0x0c0fe20000010196 */
[----:B------:R-:W-:Y:S01]  /*10880*/  FFMA.FTZ R162, -R203, R0, R162 ;  /* 0x00000000cba27223 */ /* 0x000fe200000101a2 */
[----:B------:R-:W-:Y:S02]  /*10890*/  VIADD R48, R223, 0xffffffe9 ;  /* 0xffffffe9df307836 */ /* 0x000fe40000000000 */
[CC--:B------:R-:W-:Y:S01]  /*108a0*/  FFMA.FTZ R164, -R203.reuse, R5.reuse, R164 ;  /* 0x00000005cba47223 */ /* 0x0c0fe200000101a4 */
[----:B------:R-:W-:Y:S01]  /*108b0*/  IABS R6, R6 ;  /* 0x0000000600067213 */ /* 0x000fe20000000000 */
[C---:B------:R-:W-:Y:S01]  /*108c0*/  FFMA.FTZ R230, -R203.reuse, R5, R230 ;  /* 0x00000005cbe67223 */ /* 0x040fe200000101e6 */
[C---:B------:R-:W-:Y:S02]  /*108d0*/  VIADD R0, R222.reuse, 0x28 ;  /* 0x00000028de007836 */ /* 0x040fe40000000000 */
[CC--:B------:R-:W-:Y:S01]  /*108e0*/  FFMA.FTZ R160, -R203.reuse, R7.reuse, R160 ;  /* 0x00000007cba07223 */ /* 0x0c0fe200000101a0 */
[C---:B------:R-:W-:Y:S02]  /*108f0*/  VIADD R4, R222.reuse, 0x21 ;  /* 0x00000021de047836 */ /* 0x040fe40000000000 */
[----:B------:R-:W-:Y:S01]  /*10900*/  FFMA.FTZ R148, -R203, R7, R148 ;  /* 0x00000007cb947223 */ /* 0x000fe20000010194 */
        /* <DEDUP_REMOVED lines=9> */
[C---:B------:R-:W-:Y:S01]  /*109a0*/  VIADD R40, R223.reuse, 0xfffffff8 ;  /* 0xfffffff8df287836 */ /* 0x040fe20000000000 */
[----:B------:R-:W-:Y:S01]  /*109b0*/  I2FP.F32.S32 R5, R5 ;  /* 0x0000000500057245 */ /* 0x000fe20000201400 */
[----:B------:R-:W-:Y:S01]  /*109c0*/  VIADD R34, R223, 0x9 ;  /* 0x00000009df227836 */ /* 0x000fe20000000000 */
[----:B------:R-:W-:Y:S01]  /*109d0*/  IABS R4, R4 ;  /* 0x0000000400047213 */ /* 0x000fe20000000000 */
[C---:B------:R-:W-:Y:S01]  /*109e0*/  FFMA.FTZ R226, -R203.reuse, R0, R226 ;  /* 0x00000000cbe27223 */ /* 0x040fe200000101e2 */
[----:B------:R-:W-:Y:S01]  /*109f0*/  FSEL R148, R148, -INF , P4 ;  /* 0xff80000094947808 */ /* 0x000fe20002000000 */
[CC--:B------:R-:W-:Y:S01]  /*10a00*/  FFMA.FTZ R228, -R203.reuse, R5.reuse, R228 ;  /* 0x00000005cbe47223 */ /* 0x0c0fe200000101e4 */
[C---:B------:R-:W-:Y:S01]  /*10a10*/  FFMA.FTZ R240, -R203.reuse, R5, R240 ;  /* 0x00000005cbf07223 */ /* 0x040fe200000101f0 */
[----:B------:R-:W-:Y:S01]  /*10a20*/  I2FP.F32.S32 R5, R4 ;  /* 0x0000000400057245 */ /* 0x000fe20000201400 */
[C---:B------:R-:W-:Y:S01]  /*10a30*/  FFMA.FTZ R238, -R203.reuse, R0, R238 ;  /* 0x00000000cbee7223 */ /* 0x040fe200000101ee */
[C---:B------:R-:W-:Y:S02]  /*10a40*/  VIADD R0, R222.reuse, 0x11 ;  /* 0x00000011de007836 */ /* 0x040fe40000000000 */
[C---:B------:R-:W-:Y:S01]  /*10a50*/  FFMA.FTZ R158, -R203.reuse, R7, R158 ;  /* 0x00000007cb9e7223 */ /* 0x040fe2000001019e */
[C---:B------:R-:W-:Y:S02]  /*10a60*/  VIADD R8, R222.reuse, 0x19 ;  /* 0x00000019de087836 */ /* 0x040fe40000000000 */
[-C--:B------:R-:W-:Y:S01]  /*10a70*/  FFMA.FTZ R236, -R203, R5.reuse, R236 ;  /* 0x00000005cbec7223 */ /* 0x080fe200000101ec */
[----:B------:R-:W-:Y:S01]  /*10a80*/  VIADD R32, R223, 0x10 ;  /* 0x00000010df207836 */ /* 0x000fe20000000000 */
[----:B------:R-:W-:Y:S01]  /*10a90*/  IABS R0, R0 ;  /* 0x0000000000007213 */ /* 0x000fe20000000000 */
[C---:B------:R-:W-:Y:S01]  /*10aa0*/  FFMA.FTZ R248, -R203.reuse, R5, R248 ;  /* 0x00000005cbf87223 */ /* 0x040fe200000101f8 */
[C---:B------:R-:W-:Y:S02]  /*10ab0*/  VIADD R4, R222.reuse, 0x10 ;  /* 0x00000010de047836 */ /* 0x040fe40000000000 */
[----:B------:R-:W-:Y:S01]  /*10ac0*/  FFMA.FTZ R174, -R203, R7, R174 ;  /* 0x00000007cbae7223 */ /* 0x000fe200000101ae */
[----:B------:R-:W-:Y:S01]  /*10ad0*/  I2FP.F32.S32 R7, R6 ;  /* 0x0000000600077245 */ /* 0x000fe20000201400 */
[C---:B------:R-:W-:Y:S01]  /*10ae0*/  VIADD R5, R222.reuse, 0x9 ;  /* 0x00000009de057836 */ /* 0x040fe20000000000 */
[----:B------:R-:W-:Y:S01]  /*10af0*/  IABS R6, R8 ;  /* 0x0000000800067213 */ /* 0x000fe20000000000 */
[----:B------:R-:W-:Y:S01]  /*10b00*/  IMAD.MOV.U32 R8, RZ, RZ, R0 ;  /* 0x000000ffff087224 */ /* 0x000fe200078e0000 */
        /* <DEDUP_REMOVED lines=9> */
[----:B------:R-:W-:Y:S01]  /*10ba0*/  VIADD R39, R223, 0xfffffff9 ;  /* 0xfffffff9df277836 */ /* 0x000fe20000000000 */
[----:B------:R-:W-:Y:S01]  /*10bb0*/  I2FP.F32.S32 R0, R0 ;  /* 0x0000000000007245 */ /* 0x000fe20000201400 */
[CC--:B------:R-:W-:Y:S01]  /*10bc0*/  FFMA.FTZ R151, -R203.reuse, R4.reuse, R151 ;  /* 0x00000004cb977223 */ /* 0x0c0fe20000010197 */
[C---:B------:R-:W-:Y:S01]  /*10bd0*/  FFMA.FTZ R244, -R203.reuse, R4, R244 ;  /* 0x00000004cbf47223 */ /* 0x040fe200000101f4 */
[----:B------:R-:W-:Y:S01]  /*10be0*/  I2FP.F32.S32 R4, R5 ;  /* 0x0000000500047245 */ /* 0x000fe20000201400 */
[----:B------:R-:W-:Y:S01]  /*10bf0*/  FFMA.FTZ R166, -R203, R7, R166 ;  /* 0x00000007cba67223 */ /* 0x000fe200000101a6 */
[----:B------:R-:W-:Y:S01]  /*10c00*/  ISETP.GE.AND P0, PT, R39, R219, PT ;  /* 0x000000db2700720c */ /* 0x000fe20003f06270 */
[----:B------:R-:W-:Y:S02]  /*10c10*/  VIADD R5, R222, 0xfffffff8 ;  /* 0xfffffff8de057836 */ /* 0x000fe40000000000 */
[C---:B------:R-:W-:Y:S01]  /*10c20*/  FFMA.FTZ R232, -R203.reuse, R7, R232 ;  /* 0x00000007cbe87223 */ /* 0x040fe200000101e8 */
[----:B------:R-:W-:Y:S01]  /*10c30*/  I2FP.F32.S32 R7, R6 ;  /* 0x0000000600077245 */ /* 0x000fe20000201400 */
[CC--:B------:R-:W-:Y:S01]  /*10c40*/  FFMA.FTZ R153, -R203.reuse, R4.reuse, R153 ;  /* 0x00000004cb997223 */ /* 0x0c0fe20000010199 */
[----:B------:R-:W-:Y:S01]  /*10c50*/  FSEL R171, R10, -INF , P0 ;  /* 0xff8000000aab7808 */ /* 0x000fe20000000000 */
[----:B------:R-:W-:Y:S01]  /*10c60*/  FFMA.FTZ R159, -R203, R4, R159 ;  /* 0x00000004cb9f7223 */ /* 0x000fe2000001019f */
[----:B------:R-:W-:Y:S01]  /*10c70*/  IABS R4, R5 ;  /* 0x0000000500047213 */ /* 0x000fe20000000000 */
[----:B------:R-:W-:Y:S01]  /*10c80*/  VIADD R10, R223, 0x29 ;  /* 0x00000029df0a7836 */ /* 0x000fe20000000000 */
[----:B------:R-:W-:Y:S01]  /*10c90*/  ISETP.GE.AND P0, PT, R53, R218, PT ;  /* 0x000000da3500720c */ /* 0x000fe20003f06270 */
[C---:B------:R-:W-:Y:S01]  /*10ca0*/  FFMA.FTZ R234, -R203.reuse, R7, R234 ;  /* 0x00000007cbea7223 */ /* 0x040fe200000101ea */
[----:B------:R-:W-:Y:S01]  /*10cb0*/  I2FP.F32.S32 R4, R4 ;  /* 0x0000000400047245 */ /* 0x000fe20000201400 */
[----:B------:R-:W-:Y:S01]  /*10cc0*/  FFMA.FTZ R242, -R203, R8, R242 ;  /* 0x00000008cbf27223 */ /* 0x000fe200000101f2 */
[----:B------:R-:W-:Y:S01]  /*10cd0*/  FSEL R60, R161, -INF , P0 ;  /* 0xff800000a13c7808 */ /* 0x000fe20000000000 */
[----:B------:R-:W-:Y:S01]  /*10ce0*/  VIADD R41, R223, 0xffffffc8 ;  /* 0xffffffc8df297836 */ /* 0x000fe20000000000 */
[-C--:B------:R-:W-:Y:S01]  /*10cf0*/  ISETP.GE.AND P0, PT, R59, R219.reuse, PT ;  /* 0x000000db3b00720c */ /* 0x080fe20003f06270 */
[CC--:B------:R-:W-:Y:S01]  /*10d00*/  FFMA.FTZ R173, -R203.reuse, R4.reuse, R173 ;  /* 0x00000004cbad7223 */ /* 0x0c0fe200000101ad */
[C---:B------:R-:W-:Y:S01]  /*10d10*/  FFMA.FTZ R18, -R203.reuse, R4, R18 ;  /* 0x00000004cb127223 */ /* 0x040fe20000010112 */
[-C--:B------:R-:W-:Y:S01]  /*10d20*/  FFMA.FTZ R250, -R203, R0.reuse, R250 ;  /* 0x00000000cbfa7223 */ /* 0x080fe200000101fa */
[----:B------:R-:W-:Y:S01]  /*10d30*/  FSEL R31, R150, -INF , P0 ;  /* 0xff800000961f7808 */ /* 0x000fe20000000000 */
[----:B------:R-:W-:Y:S01]  /*10d40*/  VIADD R9, R222, 0x41 ;  /* 0x00000041de097836 */ /* 0x000fe20000000000 */
[-C--:B------:R-:W-:Y:S01]  /*10d50*/  ISETP.GE.AND P0, PT, R58, R219.reuse, PT ;  /* 0x000000db3a00720c */ /* 0x080fe20003f06270 */
[----:B------:R-:W-:Y:S01]  /*10d60*/  VIADD R4, R222, 0xffffffe1 ;  /* 0xffffffe1de047836 */ /* 0x000fe20000000000 */
[----:B------:R-:W-:Y:S01]  /*10d70*/  ISETP.GE.AND P4, PT, R41, R219, PT ;  /* 0x000000db2900720c */ /* 0x000fe20003f86270 */
[----:B------:R-:W-:Y:S01]  /*10d80*/  FFMA.FTZ R155, -R203, R0, R155 ;  /* 0x00000000cb9b7223 */ /* 0x000fe2000001019b */
[----:B------:R-:W-:Y:S01]  /*10d90*/  IABS R9, R9 ;  /* 0x0000000900097213 */ /* 0x000fe20000000000 */
[----:B------:R-:W-:Y:S01]  /*10da0*/  VIADD R47, R223, 0xfffffff0 ;  /* 0xfffffff0df2f7836 */ /* 0x000fe20000000000 */
[----:B------:R-:W-:Y:S01]  /*10db0*/  FSEL R23, R158, -INF , P0 ;  /* 0xff8000009e177808 */ /* 0x000fe20000000000 */
[----:B------:R-:W-:Y:S01]  /*10dc0*/  FFMA.FTZ R246, -R203, R7, R246 ;  /* 0x00000007cbf67223 */ /* 0x000fe200000101f6 */
[----:B------:R-:W-:Y:S01]  /*10dd0*/  IABS R4, R4 ;  /* 0x0000000400047213 */ /* 0x000fe20000000000 */
[----:B------:R-:W-:Y:S01]  /*10de0*/  VIADD R45, R223, 0xfffffff1 ;  /* 0xfffffff1df2d7836 */ /* 0x000fe20000000000 */
[----:B------:R-:W-:Y:S01]  /*10df0*/  ISETP.GE.AND P0, PT, R57, R219, PT ;  /* 0x000000db3900720c */ /* 0x000fe20003f06270 */
[----:B------:R-:W-:Y:S01]  /*10e00*/  VIADD R36, R223, 0x8 ;  /* 0x00000008df247836 */ /* 0x000fe20000000000 */
[----:B------:R-:W-:Y:S01]  /*10e10*/  I2FP.F32.S32 R9, R9 ;  /* 0x0000000900097245 */ /* 0x000fe20000201400 */
[C---:B------:R-:W-:Y:S01]  /*10e20*/  FFMA.FTZ R149, -R203.reuse, R8, R149 ;  /* 0x00000008cb957223 */ /* 0x040fe20000010195 */
[----:B------:R-:W-:Y:S01]  /*10e30*/  I2FP.F32.S32 R4, R4 ;  /* 0x0000000400047245 */ /* 0x000fe20000201400 */
[----:B------:R-:W-:Y:S01]  /*10e40*/  VIADD R7, R222, 0xfffffff1 ;  /* 0xfffffff1de077836 */ /* 0x000fe20000000000 */
[----:B------:R-:W-:Y:S01]  /*10e50*/  FSEL R11, R164, -INF , P0 ;  /* 0xff800000a40b7808 */ /* 0x000fe20000000000 */
[----:B------:R-:W-:Y:S01]  /*10e60*/  VIADD R6, R222, 0x8 ;  /* 0x00000008de067836 */ /* 0x000fe20000000000 */
[----:B------:R-:W-:Y:S01]  /*10e70*/  ISETP.GE.AND P0, PT, R56, R219, PT ;  /* 0x000000db3800720c */ /* 0x000fe20003f06270 */
[C---:B------:R-:W-:Y:S01]  /*10e80*/  FFMA.FTZ R152, -R203.reuse, R9, R152 ;  /* 0x00000009cb987223 */ /* 0x040fe20000010198 */
[----:B------:R-:W-:Y:S01]  /*10e90*/  FSEL R29, R156, -INF , P4 ;  /* 0xff8000009c1d7808 */ /* 0x000fe20002000000 */
[C---:B------:R-:W-:Y:S01]  /*10ea0*/  FFMA.FTZ R141, -R203.reuse, R4, R229 ;  /* 0x00000004cb8d7223 */ /* 0x040fe200000101e5 */
[----:B------:R-:W-:Y:S01]  /*10eb0*/  IABS R6, R6 ;  /* 0x0000000600067213 */ /* 0x000fe20000000000 */
[----:B------:R-:W-:Y:S01]  /*10ec0*/  FFMA.FTZ R121, -R203, R4, R121 ;  /* 0x00000004cb797223 */ /* 0x000fe20000010179 */
[----:B------:R-:W-:Y:S01]  /*10ed0*/  FSEL R9, R166, -INF , P0 ;  /* 0xff800000a6097808 */ /* 0x000fe20000000000 */
[C---:B------:R-:W-:Y:S01]  /*10ee0*/  VIADD R4, R222.reuse, 0xffffffd0 ;  /* 0xffffffd0de047836 */ /* 0x040fe20000000000 */
[-C--:B------:R-:W-:Y:S01]  /*10ef0*/  ISETP.GE.AND P0, PT, R55, R219.reuse, PT ;  /* 0x000000db3700720c */ /* 0x080fe20003f06270 */
[C---:B------:R-:W-:Y:S01]  /*10f00*/  VIADD R5, R222.reuse, 0xffffffc0 ;  /* 0xffffffc0de057836 */ /* 0x040fe20000000000 */
[----:B------:R-:W-:Y:S01]  /*10f10*/  I2FP.F32.S32 R6, R6 ;  /* 0x0000000600067245 */ /* 0x000fe20000201400 */
[----:B------:R-:W-:Y:S01]  /*10f20*/  VIADD R0, R222, 0xfffffff9 ;  /* 0xfffffff9de007836 */ /* 0x000fe20000000000 */
[----:B------:R-:W-:Y:S01]  /*10f30*/  FSEL R19, R226, -INF , P0 ;  /* 0xff800000e2137808 */ /* 0x000fe20000000000 */
[----:B------:R-:W-:Y:S01]  /*10f40*/  VIADD R220, R220, 0xffffff80 ;  /* 0xffffff80dcdc7836 */ /* 0x000fe20000000000 */
[----:B------:R-:W-:Y:S01]  /*10f50*/  IABS R4, R4 ;  /* 0x0000000400047213 */ /* 0x000fe20000000000 */
[CC--:B------:R-:W-:Y:S01]  /*10f60*/  FFMA.FTZ R252, -R203.reuse, R6.reuse, R252 ;  /* 0x00000006cbfc7223 */ /* 0x0c0fe200000101fc */
[-C--:B------:R-:W-:Y:S01]  /*10f70*/  ISETP.GE.AND P0, PT, R54, R219.reuse, PT ;  /* 0x000000db3600720c */ /* 0x080fe20003f06270 */
[C---:B------:R-:W-:Y:S01]  /*10f80*/  FFMA.FTZ R157, -R203.reuse, R6, R157 ;  /* 0x00000006cb9d7223 */ /* 0x040fe2000001019d */
[----:B------:R-:W-:Y:S01]  /*10f90*/  I2FP.F32.S32 R4, R4 ;  /* 0x0000000400047245 */ /* 0x000fe20000201400 */
[----:B------:R-:W-:Y:S01]  /*10fa0*/  VIADD R6, R222, 0xfffffff0 ;  /* 0xfffffff0de067836 */ /* 0x000fe20000000000 */
[----:B------:R-:W-:Y:S02]  /*10fb0*/  FSEL R17, R228, -INF , P0 ;  /* 0xff800000e4117808 */ /* 0x000fe40000000000 */
[-C--:B------:R-:W-:Y:S01]  /*10fc0*/  ISETP.GE.AND P0, PT, R52, R219.reuse, PT ;  /* 0x000000db3400720c */ /* 0x080fe20003f06270 */
[C---:B------:R-:W-:Y:S01]  /*10fd0*/  FFMA.FTZ R123, -R203.reuse, R4, R123 ;  /* 0x00000004cb7b7223 */ /* 0x040fe2000001017b */
[----:B------:R-:W-:Y:S01]  /*10fe0*/  IABS R6, R6 ;  /* 0x0000000600067213 */ /* 0x000fe20000000000 */
[----:B------:R-:W-:Y:S01]  /*10ff0*/  FFMA.FTZ R65, -R203, R4, R170 ;  /* 0x00000004cb417223 */ /* 0x000fe200000101aa */
[----:B------:R-:W-:Y:S02]  /*11000*/  FSEL R234, R234, -INF , P0 ;  /* 0xff800000eaea7808 */ /* 0x000fe40000000000 */
[-C--:B------:R-:W-:Y:S02]  /*11010*/  ISETP.GE.AND P0, PT, R51, R219.reuse, PT ;  /* 0x000000db3300720c */ /* 0x080fe40003f06270 */
[----:B------:R-:W-:Y:S02]  /*11020*/  FSEL R4, R152, -INF , P1 ;  /* 0xff80000098047808 */ /* 0x000fe40000800000 */
[-C--:B------:R-:W-:Y:S02]  /*11030*/  ISETP.GE.AND P1, PT, R49, R219.reuse, PT ;  /* 0x000000db3100720c */ /* 0x080fe40003f26270 */
[----:B------:R-:W-:Y:S02]  /*11040*/  I2FP.F32.S32 R6, R6 ;  /* 0x0000000600067245 */ /* 0x000fe40000201400 */
[----:B------:R-:W-:Y:S02]  /*11050*/  FSEL R63, R236, -INF , P0 ;  /* 0xff800000ec3f7808 */ /* 0x000fe40000000000 */
[----:B------:R-:W-:Y:S01]  /*11060*/  ISETP.GE.AND P0, PT, R59, R218, PT ;  /* 0x000000da3b00720c */ /* 0x000fe20003f06270 */
[CC--:B------:R-:W-:Y:S01]  /*11070*/  FFMA.FTZ R165, -R203.reuse, R6.reuse, R165 ;  /* 0x00000006cba57223 */ /* 0x0c0fe200000101a5 */
[----:B------:R-:W-:Y:S01]  /*11080*/  FSEL R61, R242, -INF , P1 ;  /* 0xff800000f23d7808 */ /* 0x000fe20000800000 */
[----:B------:R-:W-:Y:S01]  /*11090*/  FFMA.FTZ R135, -R203, R6, R135 ;  /* 0x00000006cb877223 */ /* 0x000fe20000010187 */
[----:B------:R-:W-:Y:S01]  /*110a0*/  ISETP.GE.AND P1, PT, R41, R218, PT ;  /* 0x000000da2900720c */ /* 0x000fe20003f26270 */
[----:B------:R-:W-:Y:S01]  /*110b0*/  VIADD R6, R222, 0xffffffe8 ;  /* 0xffffffe8de067836 */ /* 0x000fe20000000000 */
[----:B------:R-:W-:Y:S02]  /*110c0*/  FSEL R15, R154, -INF , P0 ;  /* 0xff8000009a0f7808 */ /* 0x000fe40000000000 */
[----:B------:R-:W-:Y:S02]  /*110d0*/  IABS R0, R0 ;  /* 0x0000000000007213 */ /* 0x000fe40000000000 */
[-C--:B------:R-:W-:Y:S02]  /*110e0*/  ISETP.GE.AND P0, PT, R48, R219.reuse, PT ;  /* 0x000000db3000720c */ /* 0x080fe40003f06270 */
[----:B------:R-:W-:Y:S01]  /*110f0*/  FSEL R13, R160, -INF , P1 ;  /* 0xff800000a00d7808 */ /* 0x000fe20000800000 */
[----:B------:R-:W-:Y:S01]  /*11100*/  IMAD.MOV.U32 R8, RZ, RZ, R0 ;  /* 0x000000ffff087224 */ /* 0x000fe200078e0000 */
[----:B------:R-:W-:Y:S02]  /*11110*/  ISETP.GE.AND P1, PT, R47, R219, PT ;  /* 0x000000db2f00720c */ /* 0x000fe40003f26270 */
[----:B------:R-:W-:Y:S02]  /*11120*/  IABS R6, R6 ;  /* 0x0000000600067213 */ /* 0x000fe40000000000 */
[----:B------:R-:W-:Y:S02]  /*11130*/  FSEL R235, R244, -INF , P0 ;  /* 0xff800000f4eb7808 */ /* 0x000fe40000000000 */
[-C--:B------:R-:W-:Y:S02]  /*11140*/  ISETP.GE.AND P0, PT, R58, R218.reuse, PT ;  /* 0x000000da3a00720c */ /* 0x080fe40003f06270 */
[----:B------:R-:W-:Y:S02]  /*11150*/  FSEL R197, R250, -INF , P1 ;  /* 0xff800000fac57808 */ /* 0x000fe40000800000 */
[----:B------:R-:W-:Y:S02]  /*11160*/  ISETP.GE.AND P1, PT, R57, R218, PT ;  /* 0x000000da3900720c */ /* 0x000fe40003f26270 */
[----:B------:R-:W-:Y:S02]  /*11170*/  I2FP.F32.S32 R6, R6 ;  /* 0x0000000600067245 */ /* 0x000fe40000201400 */
[----:B------:R-:W-:Y:S02]  /*11180*/  FSEL R21, R162, -INF , P0 ;  /* 0xff800000a2157808 */ /* 0x000fe40000000000 */
[----:B------:R-:W-:Y:S01]  /*11190*/  IABS R0, R7 ;  /* 0x0000000700007213 */ /* 0x000fe20000000000 */
[C---:B------:R-:W-:Y:S01]  /*111a0*/  FFMA.FTZ R143, -R203.reuse, R6, R175 ;  /* 0x00000006cb8f7223 */ /* 0x040fe200000101af */
[----:B------:R-:W-:Y:S01]  /*111b0*/  I2FP.F32.S32 R8, R8 ;  /* 0x0000000800087245 */ /* 0x000fe20000201400 */
[----:B------:R-:W-:Y:S01]  /*111c0*/  FFMA.FTZ R131, -R203, R6, R131 ;  /* 0x00000006cb837223 */ /* 0x000fe20000010183 */
[-C--:B------:R-:W-:Y:S01]  /*111d0*/  ISETP.GE.AND P0, PT, R45, R219.reuse, PT ;  /* 0x000000db2d00720c */ /* 0x080fe20003f06270 */
[----:B------:R-:W-:Y:S01]  /*111e0*/  VIADD R7, R223, 0x31 ;  /* 0x00000031df077836 */ /* 0x000fe20000000000 */
[----:B------:R-:W-:Y:S01]  /*111f0*/  FSEL R27, R172, -INF , P1 ;  /* 0xff800000ac1b7808 */ /* 0x000fe20000800000 */
[CC--:B------:R-:W-:Y:S01]  /*11200*/  FFMA.FTZ R14, -R203.reuse, R8.reuse, R14 ;  /* 0x00000008cb0e7223 */ /* 0x0c0fe2000001010e */
[-C--:B------:R-:W-:Y:S01]  /*11210*/  ISETP.GE.AND P1, PT, R40, R219.reuse, PT ;  /* 0x000000db2800720c */ /* 0x080fe20003f26270 */
[C---:B------:R-:W-:Y:S01]  /*11220*/  FFMA.FTZ R167, -R203.reuse, R8, R167 ;  /* 0x00000008cba77223 */ /* 0x040fe200000101a7 */
[----:B------:R-:W-:Y:S01]  /*11230*/  I2FP.F32.S32 R0, R0 ;  /* 0x0000000000007245 */ /* 0x000fe20000201400 */
[----:B------:R-:W-:Y:S01]  /*11240*/  VIADD R8, R222, 0xffffffe9 ;  /* 0xffffffe9de087836 */ /* 0x000fe20000000000 */
[----:B------:R-:W-:Y:S01]  /*11250*/  FSEL R175, R252, -INF , P0 ;  /* 0xff800000fcaf7808 */ /* 0x000fe20000000000 */
[----:B------:R-:W-:Y:S01]  /*11260*/  VIADD R6, R222, 0xffffffd1 ;  /* 0xffffffd1de067836 */ /* 0x000fe20000000000 */
[----:B------:R-:W-:Y:S01]  /*11270*/  ISETP.GE.AND P0, PT, R56, R218, PT ;  /* 0x000000da3800720c */ /* 0x000fe20003f06270 */
[-C--:B------:R-:W-:Y:S01]  /*11280*/  FFMA.FTZ R163, -R203, R0.reuse, R163 ;  /* 0x00000000cba37223 */ /* 0x080fe200000101a3 */
[----:B------:R-:W-:Y:S01]  /*11290*/  FSEL R50, R153, -INF , P1 ;  /* 0xff80000099327808 */ /* 0x000fe20000800000 */
[----:B------:R-:W-:Y:S01]  /*112a0*/  FFMA.FTZ R137, -R203, R0, R137 ;  /* 0x00000000cb897223 */ /* 0x000fe20000010189 */
[-C--:B------:R-:W-:Y:S01]  /*112b0*/  ISETP.GE.AND P1, PT, R54, R218.reuse, PT ;  /* 0x000000da3600720c */ /* 0x080fe20003f26270 */
[----:B------:R-:W-:Y:S01]  /*112c0*/  VIADD R0, R222, 0xffffffc1 ;  /* 0xffffffc1de007836 */ /* 0x000fe20000000000 */
[----:B------:R-:W-:Y:S02]  /*112d0*/  FSEL R25, R174, -INF , P0 ;  /* 0xff800000ae197808 */ /* 0x000fe40000000000 */
[----:B------:R-:W-:Y:S02]  /*112e0*/  ISETP.GE.AND P0, PT, R55, R218, PT ;  /* 0x000000da3700720c */ /* 0x000fe40003f06270 */
[----:B------:R-:W-:Y:S02]  /*112f0*/  FSEL R33, R232, -INF , P1 ;  /* 0xff800000e8217808 */ /* 0x000fe40000800000 */
[----:B------:R-:W-:Y:S02]  /*11300*/  IABS R8, R8 ;  /* 0x0000000800087213 */ /* 0x000fe40000000000 */
[----:B------:R-:W-:Y:S02]  /*11310*/  ISETP.GE.AND P1, PT, R52, R218, PT ;  /* 0x000000da3400720c */ /* 0x000fe40003f26270 */
[----:B------:R-:W-:Y:S02]  /*11320*/  FSEL R35, R230, -INF , P0 ;  /* 0xff800000e6237808 */ /* 0x000fe40000000000 */
[----:B------:R-:W-:Y:S01]  /*11330*/  IABS R12, R0 ;  /* 0x00000000000c7213 */ /* 0x000fe20000000000 */
[----:B------:R-:W-:Y:S01]  /*11340*/  VIADD R0, R222, 0xffffffe0 ;  /* 0xffffffe0de007836 */ /* 0x000fe20000000000 */
[----:B------:R-:W-:Y:S02]  /*11350*/  I2FP.F32.S32 R8, R8 ;  /* 0x0000000800087245 */ /* 0x000fe40000201400 */
[-C--:B------:R-:W-:Y:S02]  /*11360*/  ISETP.GE.AND P0, PT, R53, R219.reuse, PT ;  /* 0x000000db3500720c */ /* 0x080fe40003f06270 */
[----:B------:R-:W-:Y:S01]  /*11370*/  FSEL R233, R238, -INF , P1 ;  /* 0xff800000eee97808 */ /* 0x000fe20000800000 */
[CC--:B------:R-:W-:Y:S01]  /*11380*/  FFMA.FTZ R22, -R203.reuse, R8.reuse, R22 ;  /* 0x00000008cb167223 */ /* 0x0c0fe20000010116 */
[-C--:B------:R-:W-:Y:S01]  /*11390*/  ISETP.GE.AND P1, PT, R34, R219.reuse, PT ;  /* 0x000000db2200720c */ /* 0x080fe20003f26270 */
[----:B------:R-:W-:Y:S01]  /*113a0*/  FFMA.FTZ R133, -R203, R8, R133 ;  /* 0x00000008cb857223 */ /* 0x000fe20000010185 */
[----:B------:R-:W-:Y:S01]  /*113b0*/  FSEL R161, R18, -INF , P0 ;  /* 0xff80000012a17808 */ /* 0x000fe20000000000 */
[----:B------:R-:W-:Y:S01]  /*113c0*/  VIADD R8, R222, 0xffffffd8 ;  /* 0xffffffd8de087836 */ /* 0x000fe20000000000 */
[----:B------:R-:W-:Y:S02]  /*113d0*/  FSEL R18, R165, -INF , P1 ;  /* 0xff800000a5127808 */ /* 0x000fe40000800000 */
[----:B------:R-:W-:Y:S02]  /*113e0*/  IABS R0, R0 ;  /* 0x0000000000007213 */ /* 0x000fe40000000000 */
[-C--:B------:R-:W-:Y:S02]  /*113f0*/  ISETP.GE.AND P1, PT, R32, R219.reuse, PT ;  /* 0x000000db2000720c */ /* 0x080fe40003f26270 */
[----:B------:R-:W-:Y:S02]  /*11400*/  I2FP.F32.S32 R12, R12 ;  /* 0x0000000c000c7245 */ /* 0x000fe40000201400 */
[----:B------:R-:W-:Y:S02]  /*11410*/  I2FP.F32.S32 R0, R0 ;  /* 0x0000000000007245 */ /* 0x000fe40000201400 */
[----:B------:R-:W-:Y:S01]  /*11420*/  ISETP.GE.AND P0, PT, R51, R218, PT ;  /* 0x000000da3300720c */ /* 0x000fe20003f06270 */
[C---:B------:R-:W-:Y:S01]  /*11430*/  FFMA.FTZ R43, -R203.reuse, R12, R43 ;  /* 0x0000000ccb2b7223 */ /* 0x040fe2000001012b */
[----:B------:R-:W-:Y:S01]  /*11440*/  FSEL R22, R22, -INF , P1 ;  /* 0xff80000016167808 */ /* 0x000fe20000800000 */
[----:B------:R-:W-:Y:S01]  /*11450*/  FFMA.FTZ R139, -R203, R0, R227 ;  /* 0x00000000cb8b7223 */ /* 0x000fe200000101e3 */
[----:B------:R-:W-:Y:S01]  /*11460*/  IABS R8, R8 ;  /* 0x0000000800087213 */ /* 0x000fe20000000000 */
[----:B------:R-:W-:Y:S01]  /*11470*/  VIADD R12, R222, 0xffffffd9 ;  /* 0xffffffd9de0c7836 */ /* 0x000fe20000000000 */
[----:B------:R-:W-:Y:S01]  /*11480*/  ISETP.GE.AND P1, PT, R45, R218, PT ;  /* 0x000000da2d00720c */ /* 0x000fe20003f26270 */
[----:B------:R-:W-:Y:S01]  /*11490*/  FFMA.FTZ R119, -R203, R0, R119 ;  /* 0x00000000cb777223 */ /* 0x000fe20000010177 */
[----:B------:R-:W-:Y:S01]  /*114a0*/  FSEL R46, R14, -INF , P5 ;  /* 0xff8000000e2e7808 */ /* 0x000fe20002800000 */
[----:B------:R-:W-:Y:S01]  /*114b0*/  VIADD R0, R222, 0xffffffc8 ;  /* 0xffffffc8de007836 */ /* 0x000fe20000000000 */
[-C--:B------:R-:W-:Y:S02]  /*114c0*/  ISETP.GE.AND P5, PT, R36, R219.reuse, PT ;  /* 0x000000db2400720c */ /* 0x080fe40003fa6270 */
[----:B------:R-:W-:Y:S02]  /*114d0*/  FSEL R231, R240, -INF , P0 ;  /* 0xff800000f0e77808 */ /* 0x000fe40000000000 */
[----:B------:R-:W-:Y:S02]  /*114e0*/  IABS R6, R6 ;  /* 0x0000000600067213 */ /* 0x000fe40000000000 */
[----:B------:R-:W-:Y:S02]  /*114f0*/  I2FP.F32.S32 R8, R8 ;  /* 0x0000000800087245 */ /* 0x000fe40000201400 */
[----:B------:R-:W-:Y:S02]  /*11500*/  ISETP.GE.AND P0, PT, R49, R218, PT ;  /* 0x000000da3100720c */ /* 0x000fe40003f06270 */
[----:B------:R-:W-:Y:S01]  /*11510*/  FSEL R14, R151, -INF , P1 ;  /* 0xff800000970e7808 */ /* 0x000fe20000800000 */
[C---:B------:R-:W-:Y:S01]  /*11520*/  FFMA.FTZ R127, -R203.reuse, R8, R127 ;  /* 0x00000008cb7f7223 */ /* 0x040fe2000001017f */
[----:B------:R-:W-:Y:S01]  /*11530*/  ISETP.GE.AND P1, PT, R40, R218, PT ;  /* 0x000000da2800720c */ /* 0x000fe20003f26270 */
[----:B------:R-:W-:Y:S01]  /*11540*/  FFMA.FTZ R115, -R203, R8, R115 ;  /* 0x00000008cb737223 */ /* 0x000fe20000010173 */
[----:B------:R-:W-:Y:S01]  /*11550*/  FSEL R44, R163, -INF , P5 ;  /* 0xff800000a32c7808 */ /* 0x000fe20002800000 */
[----:B------:R-:W-:Y:S01]  /*11560*/  VIADD R8, R223, 0x30 ;  /* 0x00000030df087836 */ /* 0x000fe20000000000 */
[----:B------:R-:W-:Y:S02]  /*11570*/  ISETP.GE.AND P5, PT, R48, R218, PT ;  /* 0x000000da3000720c */ /* 0x000fe40003fa6270 */
[----:B------:R-:W-:Y:S02]  /*11580*/  I2FP.F32.S32 R6, R6 ;  /* 0x0000000600067245 */ /* 0x000fe40000201400 */
[----:B------:R-:W-:Y:S02]  /*11590*/  FSEL R229, R246, -INF , P0 ;  /* 0xff800000f6e57808 */ /* 0x000fe40000000000 */
[----:B------:R-:W-:Y:S01]  /*115a0*/  IABS R12, R12 ;  /* 0x0000000c000c7213 */ /* 0x000fe20000000000 */
[CC--:B------:R-:W-:Y:S01]  /*115b0*/  FFMA.FTZ R67, -R203.reuse, R6.reuse, R169 ;  /* 0x00000006cb437223 */ /* 0x0c0fe200000101a9 */
[-C--:B------:R-:W-:Y:S01]  /*115c0*/  ISETP.GE.AND P0, PT, R28, R219.reuse, PT ;  /* 0x000000db1c00720c */ /* 0x080fe20003f06270 */
[----:B------:R-:W-:Y:S01]  /*115d0*/  FFMA.FTZ R125, -R203, R6, R125 ;  /* 0x00000006cb7d7223 */ /* 0x000fe2000001017d */
[----:B------:R-:W-:Y:S01]  /*115e0*/  FSEL R165, R155, -INF , P1 ;  /* 0xff8000009ba57808 */ /* 0x000fe20000800000 */
[----:B------:R-:W-:Y:S01]  /*115f0*/  VIADD R6, R222, 0xffffffc9 ;  /* 0xffffffc9de067836 */ /* 0x000fe20000000000 */
[-C--:B------:R-:W-:Y:S01]  /*11600*/  ISETP.GE.AND P1, PT, R16, R219.reuse, PT ;  /* 0x000000db1000720c */ /* 0x080fe20003f26270 */
[----:B------:R-:W-:Y:S01]  /*11610*/  VIADD R222, R222, 0x80 ;  /* 0x00000080dede7836 */ /* 0x000fe20000000000 */
[----:B------:R-:W-:Y:S02]  /*11620*/  IABS R0, R0 ;  /* 0x0000000000007213 */ /* 0x000fe40000000000 */
[----:B------:R-:W-:Y:S02]  /*11630*/  FSEL R227, R248, -INF , P5 ;  /* 0xff800000f8e37808 */ /* 0x000fe40002800000 */
[----:B------:R-:W-:Y:S02]  /*11640*/  ISETP.GE.AND P5, PT, R47, R218, PT ;  /* 0x000000da2f00720c */ /* 0x000fe40003fa6270 */
[----:B------:R-:W-:Y:S02]  /*11650*/  I2FP.F32.S32 R12, R12 ;  /* 0x0000000c000c7245 */ /* 0x000fe40000201400 */
[----:B------:R-:W-:Y:S02]  /*11660*/  FSEL R143, R143, -INF , P0 ;  /* 0xff8000008f8f7808 */ /* 0x000fe40000000000 */
[-C--:B------:R-:W-:Y:S01]  /*11670*/  ISETP.GE.AND P0, PT, R26, R219.reuse, PT ;  /* 0x000000db1a00720c */ /* 0x080fe20003f06270 */
[C---:B------:R-:W-:Y:S01]  /*11680*/  FFMA.FTZ R129, -R203.reuse, R12, R129 ;  /* 0x0000000ccb817223 */ /* 0x040fe20000010181 */
[----:B------:R-:W-:Y:S01]  /*11690*/  I2FP.F32.S32 R0, R0 ;  /* 0x0000000000007245 */ /* 0x000fe20000201400 */
[----:B------:R-:W-:Y:S01]  /*116a0*/  FFMA.FTZ R117, -R203, R12, R117 ;  /* 0x0000000ccb757223 */ /* 0x000fe20000010175 */
[----:B------:R-:W-:Y:S01]  /*116b0*/  FSEL R127, R127, -INF , P1 ;  /* 0xff8000007f7f7808 */ /* 0x000fe20000800000 */
[----:B------:R-:W-:Y:S01]  /*116c0*/  VIADD R12, R223, 0x28 ;  /* 0x00000028df0c7836 */ /* 0x000fe20000000000 */
[----:B------:R-:W-:Y:S01]  /*116d0*/  ISETP.GE.AND P1, PT, R36, R218, PT ;  /* 0x000000da2400720c */ /* 0x000fe20003f26270 */
[----:B------:R-:W-:Y:S01]  /*116e0*/  FFMA.FTZ R109, -R203, R0, R109 ;  /* 0x00000000cb6d7223 */ /* 0x000fe2000001016d */
[----:B------:R-:W-:Y:S01]  /*116f0*/  ISETP.GE.AND P4, PT, R223, R218, PT ;  /* 0x000000dadf00720c */ /* 0x000fe20003f86270 */
[----:B------:R-:W-:Y:S01]  /*11700*/  FFMA.FTZ R38, -R203, R0, R38 ;  /* 0x00000000cb267223 */ /* 0x000fe20000010126 */
[----:B------:R-:W-:Y:S01]  /*11710*/  FSEL R169, R149, -INF , P5 ;  /* 0xff80000095a97808 */ /* 0x000fe20002800000 */
[----:B------:R-:W-:Y:S01]  /*11720*/  VIADD R0, R223, 0x38 ;  /* 0x00000038df007836 */ /* 0x000fe20000000000 */
[----:B------:R-:W-:Y:S02]  /*11730*/  ISETP.GE.AND P5, PT, R24, R219, PT ;  /* 0x000000db1800720c */ /* 0x000fe40003fa6270 */
[----:B------:R-:W-:Y:S02]  /*11740*/  FSEL R141, R141, -INF , P0 ;  /* 0xff8000008d8d7808 */ /* 0x000fe40000000000 */
[----:B------:R-:W-:Y:S02]  /*11750*/  ISETP.GE.AND P0, PT, R39, R218, PT ;  /* 0x000000da2700720c */ /* 0x000fe40003f06270 */
[----:B------:R-:W-:Y:S02]  /*11760*/  IABS R6, R6 ;  /* 0x0000000600067213 */ /* 0x000fe40000000000 */
[----:B------:R-:W-:Y:S02]  /*11770*/  FSEL R149, R167, -INF , P1 ;  /* 0xff800000a7957808 */ /* 0x000fe40000800000 */
[----:B------:R-:W-:Y:S02]  /*11780*/  FSEL R153, R159, -INF , P4 ;  /* 0xff8000009f997808 */ /* 0x000fe40002000000 */
[----:B------:R-:W-:Y:S02]  /*11790*/  ISETP.GE.AND P1, PT, R39, R211, PT ;  /* 0x000000d32700720c */ /* 0x000fe40003f26270 */
[----:B------:R-:W-:Y:S02]  /*117a0*/  FSEL R139, R139, -INF , P5 ;  /* 0xff8000008b8b7808 */ /* 0x000fe40002800000 */
[----:B------:R-:W-:Y:S02]  /*117b0*/  ISETP.GE.AND P4, PT, R34, R218, PT ;  /* 0x000000da2200720c */ /* 0x000fe40003f86270 */
[----:B------:R-:W-:Y:S02]  /*117c0*/  ISETP.GE.AND P5, PT, R20, R219, PT ;  /* 0x000000db1400720c */ /* 0x000fe40003fa6270 */
[----:B------:R-:W-:Y:S02]  /*117d0*/  IABS R5, R5 ;  /* 0x0000000500057213 */ /* 0x000fe40000000000 */
[----:B------:R-:W-:Y:S02]  /*117e0*/  FSEL R163, R157, -INF , P0 ;  /* 0xff8000009da37808 */ /* 0x000fe40000000000 */
[----:B------:R-:W-:Y:S02]  /*117f0*/  I2FP.F32.S32 R6, R6 ;  /* 0x0000000600067245 */ /* 0x000fe40000201400 */
[-C--:B------:R-:W-:Y:S02]  /*11800*/  ISETP.GE.AND P0, PT, R12, R219.reuse, PT ;  /* 0x000000db0c00720c */ /* 0x080fe40003f06270 */
[----:B------:R-:W-:Y:S01]  /*11810*/  FSEL R171, R171, -INF , !P1 ;  /* 0xff800000abab7808 */ /* 0x000fe20004800000 */
[-C--:B------:R-:W-:Y:S01]  /*11820*/  FFMA.FTZ R30, -R203, R6.reuse, R30 ;  /* 0x00000006cb1e7223 */ /* 0x080fe2000001011e */
[----:B------:R-:W-:Y:S01]  /*11830*/  FSEL R147, R173, -INF , P4 ;  /* 0xff800000ad937808 */ /* 0x000fe20002000000 */
[----:B------:R-:W-:Y:S01]  /*11840*/  FFMA.FTZ R168, -R203, R6, R168 ;  /* 0x00000006cba87223 */ /* 0x000fe200000101a8 */
[----:B------:R-:W-:Y:S02]  /*11850*/  ISETP.GE.AND P1, PT, R0, R219, PT ;  /* 0x000000db0000720c */ /* 0x000fe40003f26270 */
[-C--:B------:R-:W-:Y:S02]  /*11860*/  ISETP.GE.AND P4, PT, R32, R218.reuse, PT ;  /* 0x000000da2000720c */ /* 0x080fe40003f86270 */
[----:B------:R-:W-:Y:S02]  /*11870*/  I2FP.F32.S32 R5, R5 ;  /* 0x0000000500057245 */ /* 0x000fe40000201400 */
[----:B------:R-:W-:Y:S02]  /*11880*/  FSEL R129, R129, -INF , P5 ;  /* 0xff80000081817808 */ /* 0x000fe40002800000 */
[----:B------:R-:W-:Y:S01]  /*11890*/  ISETP.GE.AND P5, PT, R10, R219, PT ;  /* 0x000000db0a00720c */ /* 0x000fe20003fa6270 */
[----:B------:R-:W-:Y:S01]  /*118a0*/  FFMA.FTZ R42, -R203, R5, R42 ;  /* 0x00000005cb2a7223 */ /* 0x000fe2000001012a */
        /* <DEDUP_REMOVED lines=20> */
[----:B------:R-:W-:Y:S02]  /*119f0*/  ISETP.GE.AND P1, PT, R59, R210, PT ;  /* 0x000000d23b00720c */ /* 0x000fe40003f26270 */
[----:B------:R-:W-:Y:S02]  /*11a00*/  FSEL R119, R119, -INF , P4 ;  /* 0xff80000077777808 */ /* 0x000fe40002000000 */
[----:B------:R-:W-:Y:S02]  /*11a10*/  FSEL R42, R42, -INF , P5 ;  /* 0xff8000002a2a7808 */ /* 0x000fe40002800000 */
[----:B------:R-:W-:Y:S02]  /*11a20*/  ISETP.GE.AND P4, PT, R7, R218, PT ;  /* 0x000000da0700720c */ /* 0x000fe40003f86270 */
[----:B------:R-:W-:Y:S02]  /*11a30*/  ISETP.GE.AND P5, PT, R53, R210, PT ;  /* 0x000000d23500720c */ /* 0x000fe40003fa6270 */
[----:B------:R-:W-:Y:S02]  /*11a40*/  FSEL R131, R131, -INF , P0 ;  /* 0xff80000083837808 */ /* 0x000fe40000000000 */
[----:B------:R-:W-:Y:S02]  /*11a50*/  ISETP.GE.AND P0, PT, R12, R218, PT ;  /* 0x000000da0c00720c */ /* 0x000fe40003f06270 */
[----:B------:R-:W-:Y:S02]  /*11a60*/  FSEL R15, R15, -INF , !P1 ;  /* 0xff8000000f0f7808 */ /* 0x000fe40004800000 */
[----:B------:R-:W-:Y:S02]  /*11a70*/  ISETP.GE.AND P1, PT, R56, R210, PT ;  /* 0x000000d23800720c */ /* 0x000fe40003f26270 */
[----:B------:R-:W-:Y:S02]  /*11a80*/  FSEL R65, R65, -INF , P4 ;  /* 0xff80000041417808 */ /* 0x000fe40002000000 */
[----:B------:R-:W-:Y:S02]  /*11a90*/  FSEL R151, R60, -INF , !P5 ;  /* 0xff8000003c977808 */ /* 0x000fe40006800000 */
[-C--:B------:R-:W-:Y:S02]  /*11aa0*/  ISETP.GE.AND P4, PT, R41, R211.reuse, PT ;  /* 0x000000d32900720c */ /* 0x080fe40003f86270 */
[-C--:B------:R-:W-:Y:S02]  /*11ab0*/  ISETP.GE.AND P5, PT, R10, R218.reuse, PT ;  /* 0x000000da0a00720c */ /* 0x080fe40003fa6270 */
[----:B------:R-:W-:Y:S02]  /*11ac0*/  FSEL R117, R117, -INF , P0 ;  /* 0xff80000075757808 */ /* 0x000fe40000000000 */
[----:B------:R-:W-:Y:S02]  /*11ad0*/  ISETP.GE.AND P0, PT, R5, R218, PT ;  /* 0x000000da0500720c */ /* 0x000fe40003f06270 */
[----:B------:R-:W-:Y:S02]  /*11ae0*/  FSEL R25, R25, -INF , !P1 ;  /* 0xff80000019197808 */ /* 0x000fe40004800000 */
[----:B------:R-:W-:Y:S02]  /*11af0*/  FSEL R29, R29, -INF , !P4 ;  /* 0xff8000001d1d7808 */ /* 0x000fe40006000000 */
[-C--:B------:R-:W-:Y:S02]  /*11b00*/  ISETP.GE.AND P1, PT, R51, R210.reuse, PT ;  /* 0x000000d23300720c */ /* 0x080fe40003f26270 */
[-C--:B------:R-:W-:Y:S02]  /*11b10*/  ISETP.GE.AND P4, PT, R56, R211.reuse, PT ;  /* 0x000000d33800720c */ /* 0x080fe40003f86270 */
[----:B------:R-:W-:Y:S02]  /*11b20*/  FSEL R115, R115, -INF , P5 ;  /* 0xff80000073737808 */ /* 0x000fe40002800000 */
[-C--:B------:R-:W-:Y:S02]  /*11b30*/  ISETP.GE.AND P5, PT, R59, R211.reuse, PT ;  /* 0x000000d33b00720c */ /* 0x080fe40003fa6270 */
[----:B------:R-:W-:Y:S02]  /*11b40*/  FSEL R38, R38, -INF , P0 ;  /* 0xff80000026267808 */ /* 0x000fe40000000000 */
        /* <DEDUP_REMOVED lines=21> */
[-C--:B------:R-:W-:Y:S02]  /*11ca0*/  ISETP.GE.AND P4, PT, R52, R210.reuse, PT ;  /* 0x000000d23400720c */ /* 0x080fe40003f86270 */
        /* <DEDUP_REMOVED lines=8> */
[----:B------:R-:W-:Y:S01]  /*11d30*/  FSEL R4, R4, -INF , !P3 ;  /* 0xff80000004047808 */ /* 0x000fe20005800000 */
[----:B------:R-:W-:Y:S01]  /*11d40*/  LDSM.16.MT88.4 R56, [R176+0x6800] ;  /* 0x00680000b038783b */ /* 0x000fe20000004200 */
[----:B------:R-:W-:Y:S02]  /*11d50*/  FSEL R61, R61, -INF , !P6 ;  /* 0xff8000003d3d7808 */ /* 0x000fe40007000000 */
[----:B------:R-:W-:Y:S02]  /*11d60*/  FSEL R155, R18, -INF , !P4 ;  /* 0xff800000129b7808 */ /* 0x000fe40006000000 */
        /* <DEDUP_REMOVED lines=21> */
[----:B------:R-:W-:Y:S01]  /*11ec0*/  FSEL R173, R50, -INF , !P0 ;  /* 0xff80000032ad7808 */ /* 0x000fe20004000000 */
[----:B------:R-:W-:Y:S01]  /*11ed0*/  LDSM.16.MT88.4 R52, [R180+0x6800] ;  /* 0x00680000b434783b */ /* 0x000fe20000004200 */
[-C--:B------:R-:W-:Y:S02]  /*11ee0*/  ISETP.GE.AND P0, PT, R49, R210.reuse, PT ;  /* 0x000000d23100720c */ /* 0x080fe40003f06270 */
[-C--:B------:R-:W-:Y:S02]  /*11ef0*/  ISETP.GE.AND P5, PT, R48, R210.reuse, PT ;  /* 0x000000d23000720c */ /* 0x080fe40003fa6270 */
[----:B------:R-:W-:Y:S02]  /*11f00*/  FMNMX3.FTZ R14, R14, R35, R33, !PT ;  /* 0x000000230e0e7276 */ /* 0x000fe40007810021 */
[----:B------:R-:W-:Y:S01]  /*11f10*/  FSEL R159, R44, -INF , !P6 ;  /* 0xff8000002c9f7808 */ /* 0x000fe20007000000 */
[----:B------:R-:W-:Y:S01]  /*11f20*/  LDSM.16.MT88.4 R48, [R102+0x6000] ;  /* 0x006000006630783b */ /* 0x000fe20000004200 */
[-C--:B------:R-:W-:Y:S02]  /*11f30*/  ISETP.GE.AND P6, PT, R40, R210.reuse, PT ;  /* 0x000000d22800720c */ /* 0x080fe40003fc6270 */
[----:B------:R-:W-:Y:S02]  /*11f40*/  FSEL R161, R161, -INF , !P3 ;  /* 0xff800000a1a17808 */ /* 0x000fe40005800000 */
        /* <DEDUP_REMOVED lines=15> */
[CC--:B------:R-:W-:Y:S01]  /*12040*/  ISETP.GE.AND P6, PT, R223.reuse, R210.reuse, PT ;  /* 0x000000d2df00720c */ /* 0x0c0fe20003fc6270 */
[----:B------:R-:W-:Y:S01]  /*12050*/  VIADD R223, R223, 0xffffff80 ;  /* 0xffffff80dfdf7836 */ /* 0x000fe20000000000 */
[----:B------:R-:W-:Y:S02]  /*12060*/  FMNMX3.FTZ R14, R14, R169, R167, !PT ;  /* 0x000000a90e0e7276 */ /* 0x000fe400078100a7 */
[-C--:B------:R-:W-:Y:S02]  /*12070*/  ISETP.GE.AND P5, PT, R16, R211.reuse, PT ;  /* 0x000000d31000720c */ /* 0x080fe40003fa6270 */
        /* <DEDUP_REMOVED lines=42> */
[----:B------:R-:W-:Y:S02]  /*12320*/  FSEL R43, R43, -INF , !P3 ;  /* 0xff8000002b2b7808 */ /* 0x000fe40005800000 */
[----:B------:R-:W-:Y:S02]  /*12330*/  FMNMX3.FTZ R18, R18, R141, R139, !PT ;  /* 0x0000008d12127276 */ /* 0x000fe4000781008b */
[----:B------:R-:W-:Y:S02]  /*12340*/  FMNMX3.FTZ R14, R14, R133, R131, !PT ;  /* 0x000000850e0e7276 */ /* 0x000fe40007810083 */
[----:B------:R-:W-:Y:S02]  /*12350*/  ISETP.GE.AND P3, PT, R10, R210, PT ;  /* 0x000000d20a00720c */ /* 0x000fe40003f66270 */
[----:B------:R-:W-:Y:S02]  /*12360*/  FSEL R121, R121, -INF , !P4 ;  /* 0xff80000079797808 */ /* 0x000fe40006000000 */
[----:B------:R-:W-:Y:S02]  /*12370*/  FSEL R119, R119, -INF , !P1 ;  /* 0xff80000077777808 */ /* 0x000fe40004800000 */
[----:B------:R-:W-:Y:S02]  /*12380*/  FSEL R117, R117, -INF , !P0 ;  /* 0xff80000075757808 */ /* 0x000fe40004000000 */
[C---:B------:R-:W-:Y:S02]  /*12390*/  ISETP.GE.AND P1, PT, R0.reuse, R218, PT ;  /* 0x000000da0000720c */ /* 0x040fe40003f26270 */
[-C--:B------:R-:W-:Y:S02]  /*123a0*/  ISETP.GE.AND P0, PT, R0, R210.reuse, PT ;  /* 0x000000d20000720c */ /* 0x080fe40003f06270 */
[----:B------:R-:W-:Y:S02]  /*123b0*/  FMNMX3.FTZ R18, R18, R129, R127, !PT ;  /* 0x0000008112127276 */ /* 0x000fe4000781007f */
[----:B------:R-:W-:Y:S02]  /*123c0*/  FMNMX3.FTZ R0, R14, R121, R119, !PT ;  /* 0x000000790e007276 */ /* 0x000fe40007810077 */
[-C--:B------:R-:W-:Y:S02]  /*123d0*/  ISETP.GE.AND P5, PT, R8, R210.reuse, PT ;  /* 0x000000d20800720c */ /* 0x080fe40003fa6270 */
[-C--:B------:R-:W-:Y:S02]  /*123e0*/  ISETP.GE.AND P6, PT, R7, R210.reuse, PT ;  /* 0x000000d20700720c */ /* 0x080fe40003fc6270 */
[----:B------:R-:W-:Y:S02]  /*123f0*/  FSEL R115, R115, -INF , !P3 ;  /* 0xff80000073737808 */ /* 0x000fe40005800000 */
[----:B------:R-:W-:Y:S02]  /*12400*/  FMNMX3.FTZ R18, R18, R125, R123, !PT ;  /* 0x0000007d12127276 */ /* 0x000fe4000781007b */
[----:B------:R-:W-:Y:S02]  /*12410*/  ISETP.GE.AND P4, PT, R5, R210, PT ;  /* 0x000000d20500720c */ /* 0x000fe40003f86270 */
[----:B------:R-:W-:Y:S02]  /*12420*/  FSEL R39, R168, -INF , P1 ;  /* 0xff800000a8277808 */ /* 0x000fe40000800000 */
        /* <DEDUP_REMOVED lines=384> */
.L_x_13161:
        /* <DEDUP_REMOVED lines=10> */
.L_x_13182:
        /* <DEDUP_REMOVED lines=128> */
.L_x_13171:
[----:B------:R-:W-:Y:S05]  /*144d0*/  BSYNC.RECONVERGENT B0 ;  /* 0x0000000000007941 */ /* 0x000fea0003800200 */
.L_x_13170:
        /* <DEDUP_REMOVED lines=22> */
.L_x_13173:
[----:B------:R-:W-:Y:S05]  /*14640*/  BSYNC.RECONVERGENT B0 ;  /* 0x0000000000007941 */ /* 0x000fea0003800200 */
.L_x_13172:
        /* <DEDUP_REMOVED lines=39> */
.L_x_13175:
[----:B------:R-:W-:Y:S05]  /*148c0*/  BSYNC.RECONVERGENT B0 ;  /* 0x0000000000007941 */ /* 0x000fea0003800200 */
.L_x_13174:
        /* <DEDUP_REMOVED lines=13> */
.L_x_13177:
[----:B------:R-:W-:Y:S05]  /*149a0*/  BSYNC.RECONVERGENT B0 ;  /* 0x0000000000007941 */ /* 0x000fea0003800200 */
.L_x_13176:
[----:B------:R-:W-:-:S04]  /*149b0*/  MOV R201, 0x0 ;  /* 0x0000000000c97802 */ /* 0x000fc80000000f00 */
[----:B-1234-:R-:W-:Y:S05]  /*149c0*/  @P2 RET.REL.NODEC R200 `(_ZN5flash24flash_fwd_splitkv_kernelI23Flash_fwd_kernel_traitsILi64ELi64ELi128ELi4ELb0ELb0EN7cutlass6half_tE19Flash_kernel_traitsILi64ELi64ELi128ELi4ES3_EELb0ELb1ELb1ELb0ELb0ELb1ELb0ELb0EEEvNS_16Flash_fwd_paramsE) ;  /* 0xfffffeb4c88c2950 */ /* 0x01efea0003c3ffff */
        /* <DEDUP_REMOVED lines=12> */
[----:B-1----:R-:W-:Y:S05]  /*14a90*/  RET.REL.NODEC R200 `(_ZN5flash24flash_fwd_splitkv_kernelI23Flash_fwd_kernel_traitsILi64ELi64ELi128ELi4ELb0ELb0EN7cutlass6half_tE19Flash_kernel_traitsILi64ELi64ELi128ELi4ES3_EELb0ELb1ELb1ELb0ELb0ELb1ELb0ELb0EEEvNS_16Flash_fwd_paramsE) ;  /* 0xfffffeb4c8587950 */ /* 0x002fea0003c3ffff */
.L_x_13169:
[----:B------:R-:W-:Y:S01]  /*14aa0*/  MOV R5, 0x2 ;  /* 0x0000000200057802 */ /* 0x000fe20000000f00 */
[----:B------:R-:W-:Y:S01]  /*14ab0*/  IMAD.MOV.U32 R4, RZ, RZ, 0x1f ;  /* 0x0000001fff047424 */ /* 0x000fe200078e00ff */
[----:B------:R-:W-:-:S07]  /*14ac0*/  MOV R6, 0xffffffff ;  /* 0xffffffff00067802 */ /* 0x000fce0000000f00 */
[----:B-1---5:R-:W-:Y:S05]  /*14ad0*/  WARPSYNC.COLLECTIVE R6, `(.L_x_13178) ;  /* 0x0000000006087348 */ /* 0x022fea0003c00000 */
[----:B------:R2:W3:Y:S02]  /*14ae0*/  SHFL.BFLY P0, R11, R224, R5, R4 ;  /* 0x0c000005e00b7389 */ /* 0x0004e40000000004 */
[----:B-123-5:R-:W-:Y:S05]  /*14af0*/  ENDCOLLECTIVE ;  /* 0x000000000000791b */ /* 0x02efea0003800000 */
.L_x_13178:
[----:B------:R-:W-:Y:S02]  /*14b00*/  IMAD.MOV.U32 R9, RZ, RZ, R11 ;  /* 0x000000ffff097224 */ /* 0x000fe400078e000b */
[----:B------:R-:W-:Y:S02]  /*14b10*/  IMAD.MOV.U32 R5, RZ, RZ, 0x1 ;  /* 0x00000001ff057424 */ /* 0x000fe400078e00ff */
[----:B------:R-:W-:-:S05]  /*14b20*/  FADD.FTZ R9, R9, R224 ;  /* 0x000000e009097221 */ /* 0x000fca0000010000 */
[----:B------:R-:W-:-:S07]  /*14b30*/  MOV R224, R9 ;  /* 0x0000000900e07202 */ /* 0x000fce0000000f00 */
[----:B------:R-:W-:Y:S05]  /*14b40*/  WARPSYNC.COLLECTIVE R6, `(.L_x_13179) ;  /* 0x0000000006087348 */ /* 0x000fea0003c00000 */
[----:B------:R1:W2:Y:S02]  /*14b50*/  SHFL.BFLY P0, R11, R224, R5, R4 ;  /* 0x0c000005e00b7389 */ /* 0x0002a40000000004 */
[----:B-12---:R-:W-:Y:S05]  /*14b60*/  ENDCOLLECTIVE ;  /* 0x000000000000791b */ /* 0x006fea0003800000 */
.L_x_13179:
[----:B------:R-:W-:Y:S01]  /*14b70*/  MOV R224, R225 ;  /* 0x000000e100e07202 */ /* 0x000fe20000000f00 */
[----:B------:R-:W-:Y:S01]  /*14b80*/  IMAD.MOV.U32 R5, RZ, RZ, 0x2 ;  /* 0x00000002ff057424 */ /* 0x000fe200078e00ff */
[----:B------:R-:W-:-:S07]  /*14b90*/  MOV R8, R11 ;  /* 0x0000000b00087202 */ /* 0x000fce0000000f00 */
[----:B------:R-:W-:Y:S05]  /*14ba0*/  WARPSYNC.COLLECTIVE R6, `(.L_x_13180) ;  /* 0x0000000006087348 */ /* 0x000fea0003c00000 */
[----:B------:R1:W2:Y:S02]  /*14bb0*/  SHFL.BFLY P0, R11, R224, R5, R4 ;  /* 0x0c000005e00b7389 */ /* 0x0002a40000000004 */
[----:B-12---:R-:W-:Y:S05]  /*14bc0*/  ENDCOLLECTIVE ;  /* 0x000000000000791b */ /* 0x006fea0003800000 */
.L_x_13180:
[----:B------:R-:W-:Y:S01]  /*14bd0*/  FADD.FTZ R8, R9, R8 ;  /* 0x0000000809087221 */ /* 0x000fe20000010000 */
[----:B------:R-:W-:Y:S01]  /*14be0*/  FADD.FTZ R10, R11, R225 ;  /* 0x000000e10b0a7221 */ /* 0x000fe20000010000 */
[----:B------:R-:W-:-:S04]  /*14bf0*/  MOV R5, 0x1 ;  /* 0x0000000100057802 */ /* 0x000fc80000000f00 */
[----:B------:R-:W-:-:S07]  /*14c00*/  MOV R224, R10 ;  /* 0x0000000a00e07202 */ /* 0x000fce0000000f00 */
[----:B------:R-:W-:Y:S05]  /*14c10*/  WARPSYNC.COLLECTIVE R6, `(.L_x_13181) ;  /* 0x0000000006087348 */ /* 0x000fea0003c00000 */
[----:B------:R1:W2:Y:S02]  /*14c20*/  SHFL.BFLY P0, R11, R224, R5, R4 ;  /* 0x0c000005e00b7389 */ /* 0x0002a40000000004 */
[----:B-12---:R-:W-:Y:S05]  /*14c30*/  ENDCOLLECTIVE ;  /* 0x000000000000791b */ /* 0x006fea0003800000 */
.L_x_13181:
[----:B------:R-:W-:Y:S05]  /*14c40*/  BRA `(.L_x_13182) ;  /* 0xfffffff000207947 */ /* 0x000fea000383ffff */
.L_x_13183:
        /* <DEDUP_REMOVED lines=11> */
.L_x_14825:


//--------------------- .text._ZN5flash24flash_fwd_splitkv_kernelI23Flash_fwd_kernel_traitsILi64ELi64ELi128ELi4ELb0ELb0EN7cutlass6half_tE19Flash_kernel_traitsILi64ELi64ELi128ELi4ES3_EELb0ELb1ELb0ELb0ELb1ELb0ELb0ELb1EEEvNS_16Flash_fwd_paramsE --------------------------
	.section	.text._ZN5flash24flash_fwd_splitkv_kernelI23Flash_fwd_kernel_traitsILi64ELi64ELi128ELi4ELb0ELb0EN7cutlass6half_tE19Flash_kernel_traitsILi64ELi64ELi128ELi4ES3_EELb0ELb1ELb0ELb0ELb1ELb0ELb0ELb1EEEvNS_16Flash_fwd_paramsE,"ax",@progbits
	.align	128
        .global         _ZN5flash24flash_fwd_splitkv_kernelI23Flash_fwd_kernel_traitsILi64ELi64ELi128ELi4ELb0ELb0EN7cutlass6half_tE19Flash_kernel_traitsILi64ELi64ELi128ELi4ES3_EELb0ELb1ELb0ELb0ELb1ELb0ELb0ELb1EEEvNS_16Flash_fwd_paramsE
        .type           _ZN5flash24flash_fwd_splitkv_kernelI23Flash_fwd_kernel_traitsILi64ELi64ELi128ELi4ELb0ELb0EN7cutlass6half_tE19Flash_kernel_traitsILi64ELi64ELi128ELi4ES3_EELb0ELb1ELb0ELb0ELb1ELb0ELb0ELb1EEEvNS_16Flash_fwd_paramsE,@function
        .size           _ZN5flash24flash_fwd_splitkv_kernelI23Flash_fwd_kernel_traitsILi64ELi64ELi128ELi4ELb0ELb0EN7cutlass6half_tE19Flash_kernel_traitsILi64ELi64ELi128ELi4ES3_EELb0ELb1ELb0ELb0ELb1ELb0ELb0ELb1EEEvNS_16Flash_fwd_paramsE,(.L_x_14826 - _ZN5flash24flash_fwd_splitkv_kernelI23Flash_fwd_kernel_traitsILi64ELi64ELi128ELi4ELb0ELb0EN7cutlass6half_tE19Flash_kernel_traitsILi64ELi64ELi128ELi4ES3_EELb0ELb1ELb0ELb0ELb1ELb0ELb0ELb1EEEvNS_16Flash_fwd_paramsE)
        .other          _ZN5flash24flash_fwd_splitkv_kernelI23Flash_fwd_kernel_traitsILi64ELi64ELi128ELi4ELb0ELb0EN7cutlass6half_tE19Flash_kernel_traitsILi64ELi64ELi128ELi4ES3_EELb0ELb1ELb0ELb0ELb1ELb0ELb0ELb1EEEvNS_16Flash_fwd_paramsE,@"STO_CUDA_ENTRY STV_DEFAULT"
_ZN5flash24flash_fwd_splitkv_kernelI23Flash_fwd_kernel_traitsILi64ELi64ELi128ELi4ELb0ELb0EN7cutlass6half_tE19Flash_kernel_traitsILi64ELi64ELi128ELi4ES3_EELb0ELb1ELb0ELb0ELb1ELb0ELb0ELb1EEEvNS_16Flash_fwd_paramsE:
.text._ZN5flash24flash_fwd_splitkv_kernelI23Flash_fwd_kernel_traitsILi64ELi64ELi128ELi4ELb0ELb0EN7cutlass6half_tE19Flash_kernel_traitsILi64ELi64ELi128ELi4ES3_EELb0ELb1ELb0ELb0ELb1ELb0ELb0ELb1EEEvNS_16Flash_fwd_paramsE:
[----:B------:R-:W-:Y:S01]  /*0000*/  LDC R1, c[0x0][0x37c] ;  /* 0x0000df00ff017b82 */ /* 0x000fe20000000800 */
[----:B------:R-:W1:Y:S07]  /*0010*/  S2R R3, SR_CTAID.X ;  /* 0x0000000000037919 */ /* 0x000e6e0000002500 */
[----:B------:R-:W2:Y:S01]  /*0020*/  LDC.64 R100, c[0x0][0x348] ;  /* 0x0000d200ff647b82 */ /* 0x000ea20000000a00 */
[----:B------:R-:W-:Y:S01]  /*0030*/  BSSY.RECONVERGENT B3, `(.L_x_13184) ;  /* 0x0000005000037945 */ /* 0x000fe20003800200 */
[----:B------:R-:W-:Y:S01]  /*0040*/  MOV R172, 0x80 ;  /* 0x0000008000ac7802 */ /* 0x000fe20000000f00 */
[----:B------:R-:W3:Y:S01]  /*0050*/  S2R R175, SR_CTAID.Y ;  /* 0x0000000000af7919 */ /* 0x000ee20000002600 */
[----:B------:R-:W4:Y:S05]  /*0060*/  S2R R174, SR_CTAID.Z ;  /* 0x0000000000ae7919 */ /* 0x000f2a0000002700 */
[----:B-1234-:R-:W-:Y:S05]  /*0070*/  CALL.REL.NOINC `($_ZN5flash24flash_fwd_splitkv_kernelI23Flash_fwd_kernel_traitsILi64ELi64ELi128ELi4ELb0ELb0EN7cutlass6half_tE19Flash_kernel_traitsILi64ELi64ELi128ELi4ES3_EELb0ELb1ELb0ELb0ELb1ELb0ELb0ELb1EEEvNS_16Flash_fwd_paramsE$_ZN5flash30compute_attn_1rowblock_splitkvI23Flash_fwd_kernel_traitsILi64ELi64ELi128ELi4ELb0ELb0EN7cutlass6half_tE19Flash_kernel_traitsILi64ELi64ELi128ELi4ES3_EELb0ELb1ELb0ELb0ELb1ELb0ELb0ELb1ENS_16Flash_fwd_paramsEEEvRKT8_iiiii) ;  /* 0x0000000000087944 */ /* 0x01efea0003c00000 */
[----:B------:R-:W-:Y:S05]  /*0080*/  BSYNC.RECONVERGENT B3 ;  /* 0x0000000000037941 */ /* 0x000fea0003800200 */
.L_x_13184:
[----:B------:R-:W-:Y:S05]  /*0090*/  EXIT ;  /* 0x000000000000794d */ /* 0x000fea0003800000 */
        .type           $_ZN5flash24flash_fwd_splitkv_kernelI23Flash_fwd_kernel_traitsILi64ELi64ELi128ELi4ELb0ELb0EN7cutlass6half_tE19Flash_kernel_traitsILi64ELi64ELi128ELi4ES3_EELb0ELb1ELb0ELb0ELb1ELb0ELb0ELb1EEEvNS_16Flash_fwd_paramsE$_ZN5flash30compute_attn_1rowblock_splitkvI23Flash_fwd_kernel_traitsILi64ELi64ELi128ELi4ELb0ELb0EN7cutlass6half_tE19Flash_kernel_traitsILi64ELi64ELi128ELi4ES3_EELb0ELb1ELb0ELb0ELb1ELb0ELb0ELb1ENS_16Flash_fwd_paramsEEEvRKT8_iiiii,@function
        .size           $_ZN5flash24flash_fwd_splitkv_kernelI23Flash_fwd_kernel_traitsILi64ELi64ELi128ELi4ELb0ELb0EN7cutlass6half_tE19Flash_kernel_traitsILi64ELi64ELi128ELi4ES3_EELb0ELb1ELb0ELb0ELb1ELb0ELb0ELb1EEEvNS_16Flash_fwd_paramsE$_ZN5flash30compute_attn_1rowblock_splitkvI23Flash_fwd_kernel_traitsILi64ELi64ELi128ELi4ELb0ELb0EN7cutlass6half_tE19Flash_kernel_traitsILi64ELi64ELi128ELi4ES3_EELb0ELb1ELb0ELb0ELb1ELb0ELb0ELb1ENS_16Flash_fwd_paramsEEEvRKT8_iiiii,(.L_x_14826 - $_ZN5flash24flash_fwd_splitkv_kernelI23Flash_fwd_kernel_traitsILi64ELi64ELi128ELi4ELb0ELb0EN7cutlass6half_tE19Flash_kernel_traitsILi64ELi64ELi128ELi4ES3_EELb0ELb1ELb0ELb0ELb1ELb0ELb0ELb1EEEvNS_16Flash_fwd_paramsE$_ZN5flash30compute_attn_1rowblock_splitkvI23Flash_fwd_kernel_traitsILi64ELi64ELi128ELi4ELb0ELb0EN7cutlass6half_tE19Flash_kernel_traitsILi64ELi64ELi128ELi4ES3_EELb0ELb1ELb0ELb0ELb1ELb0ELb0ELb1ENS_16Flash_fwd_paramsEEEvRKT8_iiiii)
$_ZN5flash24flash_fwd_splitkv_kernelI23Flash_fwd_kernel_traitsILi64ELi64ELi128ELi4ELb0ELb0EN7cutlass6half_tE19Flash_kernel_traitsILi64ELi64ELi128ELi4ES3_EELb0ELb1ELb0ELb0ELb1ELb0ELb0ELb1EEEvNS_16Flash_fwd_paramsE$_ZN5flash30compute_attn_1rowblock_splitkvI23Flash_fwd_kernel_traitsILi64ELi64ELi128ELi4ELb0ELb0EN7cutlass6half_tE19Flash_kernel_traitsILi64ELi64ELi128ELi4ES3_EELb0ELb1ELb0ELb0ELb1ELb0ELb0ELb1ENS_16Flash_fwd_paramsEEEvRKT8_iiiii:
        /* <DEDUP_REMOVED lines=39> */
.L_x_13186:
[----:B------:R-:W-:Y:S05]  /*0310*/  BSYNC.RECONVERGENT B0 ;  /* 0x0000000000007941 */ /* 0x000fea0003800200 */
.L_x_13185:
[----:B------:R-:W-:Y:S04]  /*0320*/  BSSY.RECONVERGENT B0, `(.L_x_13187) ;  /* 0x0000007000007945 */ /* 0x000fe80003800200 */
[----:B------:R-:W-:Y:S05]  /*0330*/  @!P4 BRA `(.L_x_13188) ;  /* 0x000000000014c947 */ /* 0x000fea0003800000 */
[----:B-----5:R-:W2:Y:S02]  /*0340*/  LD.E.U8 R4, desc[UR4][R100.64+0x1b2] ;  /* 0x0001b20464047980 */ /* 0x020ea4000c101100 */
[----:B--2---:R-:W-:-:S13]  /*0350*/  ISETP.NE.AND P0, PT, R4, RZ, PT ;  /* 0x000000ff0400720c */ /* 0x004fda0003f05270 */
[----:B------:R-:W2:Y:S02]  /*0360*/  @P0 LD.E R7, desc[UR4][R14.64+0x4] ;  /* 0x000004040e070980 */ /* 0x000ea4000c101900 */
[----:B--2---:R-:W-:-:S06]  /*0370*/  @P0 IADD3 R4, PT, PT, R7, -R12, RZ ;  /* 0x8000000c07040210 */ /* 0x004fcc0007ffe0ff */
[----:B------:R2:W5:Y:S02]  /*0380*/  @!P0 LD.E R4, desc[UR4][R14.64] ;  /* 0x000000040e048980 */ /* 0x000564000c101900 */
.L_x_13188:
[----:B------:R-:W-:Y:S05]  /*0390*/  BSYNC.RECONVERGENT B0 ;  /* 0x0000000000007941 */ /* 0x000fea0003800200 */
.L_x_13187:
        /* <DEDUP_REMOVED lines=9> */
.L_x_13190:
[----:B------:R-:W3:Y:S01]  /*0430*/  LD.E.64 R4, desc[UR4][R100.64+0x108] ;  /* 0x0001080464047980 */ /* 0x000ee2000c101b00 */
[----:B------:R-:W-:Y:S01]  /*0440*/  BSSY.RECONVERGENT B0, `(.L_x_13192) ;  /* 0x0000006000007945 */ /* 0x000fe20003800200 */
[----:B------:R-:W-:Y:S01]  /*0450*/  IMAD.MOV.U32 R66, RZ, RZ, RZ ;  /* 0x000000ffff427224 */ /* 0x000fe200078e00ff */
[----:B---3--:R-:W-:-:S04]  /*0460*/  ISETP.NE.U32.AND P0, PT, R4, RZ, PT ;  /* 0x000000ff0400720c */ /* 0x008fc80003f05070 */
[----:B------:R-:W-:-:S13]  /*0470*/  ISETP.NE.AND.EX P0, PT, R5, RZ, PT, P0 ;  /* 0x000000ff0500720c */ /* 0x000fda0003f05300 */
[----:B------:R-:W-:Y:S05]  /*0480*/  @!P0 BRA `(.L_x_13193) ;  /* 0x0000000000048947 */ /* 0x000fea0003800000 */
[----:B------:R3:W5:Y:S02]  /*0490*/  LD.E R66, desc[UR4][R100.64+0xbc] ;  /* 0x0000bc0464427980 */ /* 0x000764000c101900 */
.L_x_13193:
[----:B------:R-:W-:Y:S05]  /*04a0*/  BSYNC.RECONVERGENT B0 ;  /* 0x0000000000007941 */ /* 0x000fea0003800200 */
.L_x_13192:
[----:B-----5:R-:W-:Y:S02]  /*04b0*/  IADD3 R66, PT, PT, R75, R66, RZ ;  /* 0x000000424b427210 */ /* 0x020fe40007ffe0ff */
.L_x_13191:
[----:B------:R-:W-:Y:S05]  /*04c0*/  BSYNC.RECONVERGENT B1 ;  /* 0x0000000000017941 */ /* 0x000fea0003800200 */
.L_x_13189:
[----:B------:R-:W-:Y:S01]  /*04d0*/  IMAD.SHL.U32 R176, R3, 0x40, RZ ;  /* 0x0000004003b07824 */ /* 0x000fe200078e00ff */
[----:B------:R-:W-:Y:S01]  /*04e0*/  MOV R4, R172 ;  /* 0x000000ac00047202 */ /* 0x000fe20000000f00 */
[----:B------:R-:W-:-:S03]  /*04f0*/  IMAD.MOV.U32 R5, RZ, RZ, 0x0 ;  /* 0x00000000ff057424 */ /* 0x000fc600078e00ff */
[----:B------:R-:W-:-:S13]  /*0500*/  ISETP.GT.AND P0, PT, R179, R176, PT ;  /* 0x000000b0b300720c */ /* 0x000fda0003f04270 */
[----:B-123--:R-:W-:Y:S05]  /*0510*/  @!P0 RET.REL.NODEC R4 `(_ZN5flash24flash_fwd_splitkv_kernelI23Flash_fwd_kernel_traitsILi64ELi64ELi128ELi4ELb0ELb0EN7cutlass6half_tE19Flash_kernel_traitsILi64ELi64ELi128ELi4ES3_EELb0ELb1ELb0ELb0ELb1ELb0ELb0ELb1EEEvNS_16Flash_fwd_paramsE) ;  /* 0xfffffff804b88950 */ /* 0x00efea0003c3ffff */
        /* <DEDUP_REMOVED lines=68> */
[----:B------:R-:W-:Y:S01]  /*0960*/  IADD3 R9, P0, PT, R3, R8, RZ ;  /* 0x0000000803097210 */ /* 0x000fe20007f1e0ff */
        /* <DEDUP_REMOVED lines=25> */
.L_x_13196:
[----:B------:R-:W-:Y:S05]  /*0b00*/  BSYNC.RECONVERGENT B0 ;  /* 0x0000000000007941 */ /* 0x000fea0003800200 */
.L_x_13195:
        /* <DEDUP_REMOVED lines=13> */
.L_x_13198:
[----:B------:R-:W-:Y:S05]  /*0be0*/  BSYNC.RECONVERGENT B0 ;  /* 0x0000000000007941 */ /* 0x000fea0003800200 */
.L_x_13197:
        /* <DEDUP_REMOVED lines=12> */
.L_x_13200:
[----:B------:R-:W-:Y:S05]  /*0cb0*/  BSYNC.RECONVERGENT B0 ;  /* 0x0000000000007941 */ /* 0x000fea0003800200 */
.L_x_13199:
[----:B------:R-:W-:Y:S01]  /*0cc0*/  ISETP.NE.AND P0, PT, R10, RZ, PT ;  /* 0x000000ff0a00720c */ /* 0x000fe20003f05270 */
[----:B------:R-:W-:Y:S01]  /*0cd0*/  @!P6 ST.E desc[UR4][R16.64], R3 ;  /* 0x000000031000e985 */ /* 0x000fe2000c101904 */
[----:B------:R-:W-:-:S03]  /*0ce0*/  MOV R173, 0x0 ;  /* 0x0000000000ad7802 */ /* 0x000fc60000000f00 */
[----:B------:R-:W-:Y:S04]  /*0cf0*/  @!P5 ST.E desc[UR4][R16.64+0x40], R2 ;  /* 0x000040021000d985 */ /* 0x000fe8000c101904 */
[----:B------:R1:W-:Y:S04]  /*0d00*/  @!P4 ST.E desc[UR4][R16.64+0x80], R0 ;  /* 0x000080001000c985 */ /* 0x0003e8000c101904 */
[----:B-1234-:R-:W-:Y:S05]  /*0d10*/  @P0 RET.REL.NODEC R172 `(_ZN5flash24flash_fwd_splitkv_kernelI23Flash_fwd_kernel_traitsILi64ELi64ELi128ELi4ELb0ELb0EN7cutlass6half_tE19Flash_kernel_traitsILi64ELi64ELi128ELi4ES3_EELb0ELb1ELb0ELb0ELb1ELb0ELb0ELb1EEEvNS_16Flash_fwd_paramsE) ;  /* 0xfffffff0acb80950 */ /* 0x01efea0003c3ffff */
[----:B------:R-:W-:Y:S02]  /*0d20*/  MOV R3, 0x7f800000 ;  /* 0x7f80000000037802 */ /* 0x000fe40000000f00 */
[----:B------:R-:W-:-:S03]  /*0d30*/  MOV R173, 0x0 ;  /* 0x0000000000ad7802 */ /* 0x000fc60000000f00 */
[----:B------:R1:W-:Y:S02]  /*0d40*/  ST.E desc[UR4][R16.64+0xc0], R3 ;  /* 0x0000c00310007985 */ /* 0x0003e4000c101904 */
[----:B-1----:R-:W-:Y:S05]  /*0d50*/  RET.REL.NODEC R172 `(_ZN5flash24flash_fwd_splitkv_kernelI23Flash_fwd_kernel_traitsILi64ELi64ELi128ELi4ELb0ELb0EN7cutlass6half_tE19Flash_kernel_traitsILi64ELi64ELi128ELi4ES3_EELb0ELb1ELb0ELb0ELb1ELb0ELb0ELb1EEEvNS_16Flash_fwd_paramsE) ;  /* 0xfffffff0aca87950 */ /* 0x002fea0003c3ffff */
.L_x_13194:
        /* <DEDUP_REMOVED lines=102> */
.L_x_13202:
        /* <DEDUP_REMOVED lines=30> */
[----:B------:R-:W-:Y:S01]  /*15a0*/  @!P1 IADD3 R7, PT, PT, R7, -R2, RZ ;  /* 0x8000000207079210 */ /* 0x000fe20007ffe0ff */
[----:B------:R-:W-:Y:S01]  /*15b0*/  @!P0 IMAD.IADD R21, R21, 0x1, R0 ;  /* 0x0000000115158824 */ /* 0x000fe200078e0200 */
[----:B------:R-:W-:Y:S01]  /*15c0*/  @P0 IADD3 R0, PT, PT, R11, R12, RZ ;  /* 0x0000000c0b000210 */ /* 0x000fe20007ffe0ff */
[----:B------:R-:W-:Y:S01]  /*15d0*/  @!P0 IMAD R9, R18, R4, R9 ;  /* 0x0000000412098224 */ /* 0x000fe200078e0209 */
[----:B------:R-:W-:Y:S02]  /*15e0*/  ISETP.GE.U32.AND P3, PT, R7, R2, PT ;  /* 0x000000020700720c */ /* 0x000fe40003f66070 */
[----:B------:R-:W-:Y:S01]  /*15f0*/  LOP3.LUT R4, R174, R5, RZ, 0x3c, !PT ;  /* 0x00000005ae047212 */ /* 0x000fe200078e3cff */
[----:B------:R-:W-:Y:S01]  /*1600*/  @!P0 IMAD.WIDE.U32 R20, R18, R10, R20 ;  /* 0x0000000a12148225 */ /* 0x000fe200078e0014 */
[----:B------:R-:W-:Y:S02]  /*1610*/  @!P1 IADD3 R6, PT, PT, R6, 0x1, RZ ;  /* 0x0000000106069810 */ /* 0x000fe40007ffe0ff */
[----:B------:R-:W-:Y:S01]  /*1620*/  ISETP.GE.AND P2, PT, R4, RZ, PT ;  /* 0x000000ff0400720c */ /* 0x000fe20003f46270 */
[-C--:B------:R-:W-:Y:S01]  /*1630*/  @P0 IMAD R2, R165, R0.reuse, RZ ;  /* 0x00000000a5020224 */ /* 0x080fe200078e02ff */
[----:B------:R-:W-:Y:S01]  /*1640*/  ISETP.NE.AND P1, PT, R5, RZ, PT ;  /* 0x000000ff0500720c */ /* 0x000fe20003f25270 */
[----:B------:R-:W-:Y:S01]  /*1650*/  @P0 IMAD.WIDE.U32 R18, R164, R0, RZ ;  /* 0x00000000a4120225 */ /* 0x000fe200078e00ff */
[----:B------:R-:W-:-:S03]  /*1660*/  @!P0 SHF.R.S32.HI R7, RZ, 0x1f, R11 ;  /* 0x0000001fff078819 */ /* 0x000fc6000001140b */
[----:B------:R-:W-:Y:S01]  /*1670*/  @!P0 IMAD.IADD R9, R21, 0x1, R9 ;  /* 0x0000000115098824 */ /* 0x000fe200078e0209 */
[----:B------:R-:W-:Y:S01]  /*1680*/  @P0 IADD3 R9, PT, PT, R19, R2, RZ ;  /* 0x0000000213090210 */ /* 0x000fe20007ffe0ff */
[-C--:B------:R-:W-:Y:S01]  /*1690*/  @!P0 IMAD R2, R63, R11.reuse, RZ ;  /* 0x0000000b3f028224 */ /* 0x080fe200078e02ff */
[----:B------:R-:W-:Y:S01]  /*16a0*/  @!P0 MOV R8, R20 ;  /* 0x0000001400088202 */ /* 0x000fe20000000f00 */
[----:B------:R-:W-:Y:S01]  /*16b0*/  @P0 IMAD.MOV.U32 R8, RZ, RZ, R18 ;  /* 0x000000ffff080224 */ /* 0x000fe200078e0012 */
[----:B------:R-:W-:Y:S02]  /*16c0*/  LEA R0, R65, 0xffffff80, 0x7 ;  /* 0xffffff8041007811 */ /* 0x000fe400078e38ff */
[----:B------:R-:W-:Y:S01]  /*16d0*/  @P3 IADD3 R6, PT, PT, R6, 0x1, RZ ;  /* 0x0000000106063810 */ /* 0x000fe20007ffe0ff */
[----:B------:R-:W-:Y:S02]  /*16e0*/  @!P0 IMAD R2, R7, R62, R2 ;  /* 0x0000003e07028224 */ /* 0x000fe400078e0202 */
[----:B------:R-:W-:Y:S01]  /*16f0*/  @!P0 IMAD.WIDE.U32 R18, R62, R11, RZ ;  /* 0x0000000b3e128225 */ /* 0x000fe200078e00ff */
[----:B------:R-:W-:-:S02]  /*1700*/  @!P2 IADD3 R6, PT, PT, -R6, RZ, RZ ;  /* 0x000000ff0606a210 */ /* 0x000fc40007ffe1ff */
[----:B------:R-:W-:Y:S01]  /*1710*/  @!P1 LOP3.LUT R6, RZ, R5, RZ, 0x33, !PT ;  /* 0x00000005ff069212 */ /* 0x000fe200078e33ff */
[-C--:B------:R-:W-:Y:S02]  /*1720*/  IMAD R4, R165, R0.reuse, RZ ;  /* 0x00000000a5047224 */ /* 0x080fe400078e02ff */
[----:B------:R-:W-:Y:S01]  /*1730*/  IMAD.WIDE.U32 R8, R164, R0, R8 ;  /* 0x00000000a4087225 */ /* 0x000fe200078e0008 */
[----:B------:R-:W-:-:S03]  /*1740*/  @!P0 SHF.R.S32.HI R7, RZ, 0x1f, R10 ;  /* 0x0000001fff078819 */ /* 0x000fc6000001140a */
[----:B------:R-:W-:Y:S01]  /*1750*/  @!P0 IMAD.IADD R19, R19, 0x1, R2 ;  /* 0x0000000113138824 */ /* 0x000fe200078e0202 */
[----:B------:R-:W-:Y:S01]  /*1760*/  @P0 IADD3 R11, PT, PT, R11, R12, RZ ;  /* 0x0000000c0b0b0210 */ /* 0x000fe20007ffe0ff */
[----:B------:R-:W-:Y:S01]  /*1770*/  @!P0 IMAD R2, R15, R10, RZ ;  /* 0x0000000a0f028224 */ /* 0x000fe200078e02ff */
[----:B------:R-:W-:Y:S01]  /*1780*/  MOV R12, R8 ;  /* 0x00000008000c7202 */ /* 0x000fe20000000f00 */
[----:B------:R-:W-:Y:S01]  /*1790*/  IMAD.IADD R13, R9, 0x1, R4 ;  /* 0x00000001090d7824 */ /* 0x000fe200078e0204 */
[----:B------:R-:W-:Y:S01]  /*17a0*/  SHF.R.S32.HI R4, RZ, 0x1f, R6 ;  /* 0x0000001fff047819 */ /* 0x000fe20000011406 */
[----:B------:R-:W-:Y:S02]  /*17b0*/  IMAD R9, R17, R6, RZ ;  /* 0x0000000611097224 */ /* 0x000fe400078e02ff */
        /* <DEDUP_REMOVED lines=12> */
[----:B-1----:R-:W-:Y:S02]  /*1880*/  MOV R7, RZ ;  /* 0x000000ff00077202 */ /* 0x002fe40000000f00 */
.L_x_13203:
[----:B------:R-:W-:Y:S05]  /*1890*/  BSYNC.RECONVERGENT B0 ;  /* 0x0000000000007941 */ /* 0x000fea0003800200 */
.L_x_13201:
        /* <DEDUP_REMOVED lines=25> */
[----:B------:R-:W-:Y:S01]  /*1a30*/  IMAD.SHL.U32 R68, R173, 0x8, RZ ;  /* 0x00000008ad447824 */ /* 0x000fe200078e00ff */
[----:B------:R-:W-:-:S11]  /*1a40*/  LOP3.LUT R17, R174, R5, RZ, 0x3c, !PT ;  /* 0x00000005ae117212 */ /* 0x000fd600078e3cff */
[----:B------:R-:W-:-:S05]  /*1a50*/  @!P1 IMAD.IADD R13, R13, 0x1, -R12 ;  /* 0x000000010d0d9824 */ /* 0x000fca00078e0a0c */
[----:B------:R-:W-:Y:S02]  /*1a60*/  ISETP.GE.U32.AND P5, PT, R13, R12, PT ;  /* 0x0000000c0d00720c */ /* 0x000fe40003fa6070 */
[----:B------:R-:W-:Y:S01]  /*1a70*/  LOP3.LUT R12, R68, 0x38, RZ, 0xc0, !PT ;  /* 0x00000038440c7812 */ /* 0x000fe200078ec0ff */
[----:B------:R-:W-:Y:S01]  /*1a80*/  @!P1 VIADD R20, R20, 0x1 ;  /* 0x0000000114149836 */ /* 0x000fe20000000000 */
[----:B------:R-:W-:Y:S02]  /*1a90*/  ISETP.GE.AND P3, PT, R17, RZ, PT ;  /* 0x000000ff1100720c */ /* 0x000fe40003f66270 */
[----:B------:R-:W-:Y:S02]  /*1aa0*/  IADD3 R28, P2, PT, R12, R16, RZ ;  /* 0x000000100c1c7210 */ /* 0x000fe40007f5e0ff */
        /* <DEDUP_REMOVED lines=9> */
[----:B------:R-:W-:Y:S01]  /*1b40*/  IADD3 R29, PT, PT, R29, R7, RZ ;  /* 0x000000071d1d7210 */ /* 0x000fe20007ffe0ff */
[----:B------:R-:W-:Y:S01]  /*1b50*/  IMAD.MOV.U32 R131, RZ, RZ, RZ ;  /* 0x000000ffff837224 */ /* 0x000fe200078e00ff */
[----:B------:R-:W-:Y:S01]  /*1b60*/  SHF.R.U32.HI R130, RZ, 0x3, R173 ;  /* 0x00000003ff827819 */ /* 0x000fe200000116ad */
[----:B------:R-:W-:Y:S02]  /*1b70*/  IMAD R5, R25, R6, RZ ;  /* 0x0000000619057224 */ /* 0x000fe400078e02ff */
[----:B------:R-:W-:Y:S01]  /*1b80*/  IMAD.WIDE.U32 R28, R6, R24, R28 ;  /* 0x00000018061c7225 */ /* 0x000fe200078e001c */
[----:B------:R-:W1:Y:S03]  /*1b90*/  S2UR UR6, SR_CgaCtaId ;  /* 0x00000000000679c3 */ /* 0x000e660000008800 */
[----:B------:R-:W-:-:S02]  /*1ba0*/  IMAD R171, R63, R130, RZ ;  /* 0x000000823fab7224 */ /* 0x000fc400078e02ff */
[----:B------:R-:W-:Y:S01]  /*1bb0*/  IMAD.SHL.U32 R69, R173, 0x40, RZ ;  /* 0x00000040ad457824 */ /* 0x000fe200078e00ff */
[----:B------:R-:W-:Y:S01]  /*1bc0*/  UMOV UR7, 0x400 ;  /* 0x0000040000077882 */ /* 0x000fe20000000000 */
[----:B------:R-:W-:-:S03]  /*1bd0*/  IMAD R167, R165, R130, RZ ;  /* 0x00000082a5a77224 */ /* 0x000fc600078e02ff */
[----:B------:R-:W-:Y:S01]  /*1be0*/  LOP3.LUT R80, R69, 0x1c0, RZ, 0xc0, !PT ;  /* 0x000001c045507812 */ /* 0x000fe200078ec0ff */
[----:B------:R-:W-:Y:S01]  /*1bf0*/  VIADD R67, R65, 0xffffffff ;  /* 0xffffffff41437836 */ /* 0x000fe20000000000 */
[----:B------:R-:W-:Y:S01]  /*1c00*/  SHF.L.U32 R78, R173, 0x2, RZ ;  /* 0x00000002ad4e7819 */ /* 0x000fe200000006ff */
[C---:B------:R-:W-:Y:S01]  /*1c10*/  IMAD.SHL.U32 R72, R164.reuse, 0x10, RZ ;  /* 0x00000010a4487824 */ /* 0x040fe200078e00ff */
[----:B------:R-:W-:Y:S01]  /*1c20*/  SHF.L.U64.HI R73, R164, 0x4, R165 ;  /* 0x00000004a4497819 */ /* 0x000fe200000102a5 */
[----:B------:R-:W-:Y:S01]  /*1c30*/  IMAD.SHL.U32 R61, R67, 0x80, RZ ;  /* 0x00000080433d7824 */ /* 0x000fe200078e00ff */
[----:B-1----:R-:W-:Y:S01]  /*1c40*/  ULEA UR6, UR6, UR7, 0x18 ;  /* 0x0000000706067291 */ /* 0x002fe2000f8ec0ff */
[C---:B------:R-:W-:Y:S02]  /*1c50*/  SHF.L.U64.HI R71, R62.reuse, 0x4, R63 ;  /* 0x000000043e477819 */ /* 0x040fe4000001023f */
[----:B------:R-:W-:Y:S02]  /*1c60*/  SHF.L.U32 R70, R62, 0x4, RZ ;  /* 0x000000043e467819 */ /* 0x000fe400000006ff */
[----:B------:R-:W-:-:S02]  /*1c70*/  LOP3.LUT R69, R69, 0x200, RZ, 0xc0, !PT ;  /* 0x0000020045457812 */ /* 0x000fc400078ec0ff */
        /* <DEDUP_REMOVED lines=9> */
[----:B------:R-:W-:Y:S02]  /*1d10*/  IADD3 R20, P1, PT, R12, R0, RZ ;  /* 0x000000000c147210 */ /* 0x000fe40007f3e0ff */
[----:B------:R-:W-:-:S03]  /*1d20*/  SHF.R.S32.HI R0, RZ, 0x1f, R6 ;  /* 0x0000001fff007819 */ /* 0x000fc60000011406 */
[----:B------:R-:W-:Y:S02]  /*1d30*/  IMAD.X R21, RZ, RZ, R16, P1 ;  /* 0x000000ffff157224 */ /* 0x000fe400008e0610 */
[----:B------:R-:W-:Y:S02]  /*1d40*/  IMAD R24, R0, R24, R5 ;  /* 0x0000001800187224 */ /* 0x000fe400078e0205 */
[-C--:B------:R-:W-:Y:S02]  /*1d50*/  IMAD R5, R23, R174.reuse, RZ ;  /* 0x000000ae17057224 */ /* 0x080fe400078e02ff */
[----:B------:R-:W-:-:S04]  /*1d60*/  IMAD.WIDE.U32 R22, R22, R174, R20 ;  /* 0x000000ae16167225 */ /* 0x000fc800078e0014 */
[----:B------:R-:W-:Y:S01]  /*1d70*/  IMAD.WIDE.U32 R16, R3, 0x40, R130 ;  /* 0x0000004003107825 */ /* 0x000fe200078e0082 */
[----:B------:R-:W-:-:S03]  /*1d80*/  IADD3 R20, P1, PT, R12, R4, RZ ;  /* 0x000000040c147210 */ /* 0x000fc60007f3e0ff */
[----:B------:R-:W-:Y:S02]  /*1d90*/  IMAD.IADD R23, R23, 0x1, R5 ;  /* 0x0000000117177824 */ /* 0x000fe400078e0205 */
[-C--:B------:R-:W-:Y:S02]  /*1da0*/  IMAD R3, R17, R132.reuse, RZ ;  /* 0x0000008411037224 */ /* 0x080fe400078e02ff */
[----:B------:R-:W-:Y:S01]  /*1db0*/  IMAD.WIDE.U32 R4, R16, R132, R22 ;  /* 0x0000008410047225 */ /* 0x000fe200078e0016 */
[----:B------:R-:W-:-:S03]  /*1dc0*/  IADD3 R29, PT, PT, R29, R24, RZ ;  /* 0x000000181d1d7210 */ /* 0x000fc60007ffe0ff */
[----:B------:R-:W-:Y:S02]  /*1dd0*/  IMAD R3, R16, R133, R3 ;  /* 0x0000008510037224 */ /* 0x000fe400078e0203 */
[----:B------:R-:W-:Y:S01]  /*1de0*/  IMAD.X R21, RZ, RZ, R2, P1 ;  /* 0x000000ffff157224 */ /* 0x000fe200008e0602 */
[----:B------:R-:W-:Y:S02]  /*1df0*/  SHF.R.S32.HI R2, RZ, 0x1f, R75 ;  /* 0x0000001fff027819 */ /* 0x000fe4000001144b */
[----:B------:R-:W-:Y:S02]  /*1e00*/  IADD3 R3, PT, PT, R5, R3, RZ ;  /* 0x0000000305037210 */ /* 0x000fe40007ffe0ff */
[----:B------:R-:W-:Y:S01]  /*1e10*/  LEA.HI R5, R2, R75, RZ, 0x7 ;  /* 0x0000004b02057211 */ /* 0x000fe200078f38ff */
[----:B------:R-:W-:-:S03]  /*1e20*/  IMAD.WIDE.U32 R16, R130, R62, R28 ;  /* 0x0000003e82107225 */ /* 0x000fc600078e001c */
[----:B------:R-:W-:Y:S01]  /*1e30*/  SHF.R.S32.HI R5, RZ, 0x7, R5 ;  /* 0x00000007ff057819 */ /* 0x000fe20000011405 */
[----:B------:R-:W-:Y:S01]  /*1e40*/  IMAD.IADD R171, R17, 0x1, R171 ;  /* 0x0000000111ab7824 */ /* 0x000fe200078e02ab */
[----:B----4-:R-:W-:Y:S02]  /*1e50*/  LEA R170, P0, R16, R14, 0x1 ;  /* 0x0000000e10aa7211 */ /* 0x010fe400078008ff */
[----:B------:R-:W-:Y:S02]  /*1e60*/  LOP3.LUT R2, R68, 0x1c0, RZ, 0xc0, !PT ;  /* 0x000001c044027812 */ /* 0x000fe400078ec0ff */
[----:B------:R-:W-:Y:S02]  /*1e70*/  VIMNMX R74, PT, PT, R166, R5, !PT ;  /* 0x00000005a64a7248 */ /* 0x000fe40007fe0100 */
[----:B------:R-:W-:Y:S02]  /*1e80*/  LEA.HI.X R171, R16, R15, R171, 0x1, P0 ;  /* 0x0000000f10ab7211 */ /* 0x000fe400000f0cab */
[----:B------:R-:W-:-:S02]  /*1e90*/  LOP3.LUT R177, R2, 0x38, R173, 0xf8, !PT ;  /* 0x0000003802b17812 */ /* 0x000fc400078ef8ad */
[----:B------:R-:W-:Y:S02]  /*1ea0*/  ISETP.GT.U32.AND P0, PT, R65, R74, PT ;  /* 0x0000004a4100720c */ /* 0x000fe40003f04070 */
[----:B------:R-:W-:Y:S02]  /*1eb0*/  LEA R128, P2, R4, R8, 0x1 ;  /* 0x0000000804807211 */ /* 0x000fe400078408ff */
[----:B------:R-:W-:Y:S01]  /*1ec0*/  LOP3.LUT R177, R177, 0x38, R68, 0x78, !PT ;  /* 0x00000038b1b17812 */ /* 0x000fe200078e7844 */
[----:B------:R-:W-:Y:S01]  /*1ed0*/  IMAD.WIDE.U32 R20, R130, R164, R20 ;  /* 0x000000a482147225 */ /* 0x000fe200078e0014 */
[----:B------:R-:W-:Y:S02]  /*1ee0*/  LEA.HI.X R129, R4, R9, R3, 0x1, P2 ;  /* 0x0000000904817211 */ /* 0x000fe400010f0c03 */
[----:B------:R-:W-:Y:S02]  /*1ef0*/  SHF.R.U32.HI R3, RZ, 0x1, R173 ;  /* 0x00000001ff037819 */ /* 0x000fe400000116ad */
[----:B------:R-:W-:Y:S01]  /*1f00*/  LOP3.LUT R177, R177, 0x1e00, R68, 0xf8, !PT ;  /* 0x00001e00b1b17812 */ /* 0x000fe200078ef844 */
[----:B------:R-:W-:Y:S01]  /*1f10*/  IMAD.IADD R167, R21, 0x1, R167 ;  /* 0x0000000115a77824 */ /* 0x000fe200078e02a7 */
[----:B------:R-:W-:-:S02]  /*1f20*/  LEA R168, P1, R20, R18, 0x1 ;  /* 0x0000001214a87211 */ /* 0x000fc400078208ff */
[----:B------:R-:W-:Y:S02]  /*1f30*/  LOP3.LUT R3, R80, 0x8, R3, 0xf8, !PT ;  /* 0x0000000850037812 */ /* 0x000fe400078ef803 */
[----:B------:R-:W-:Y:S02]  /*1f40*/  LEA R177, R177, UR6, 0x1 ;  /* 0x00000006b1b17c11 */ /* 0x000fe4000f8e08ff */
[----:B------:R-:W-:Y:S02]  /*1f50*/  LEA.HI.X R167, R20, R19, R167, 0x1, P1 ;  /* 0x0000001314a77211 */ /* 0x000fe400008f0ca7 */
[----:B------:R-:W-:Y:S02]  /*1f60*/  LEA.HI R11, R11, R11, RZ, 0x1 ;  /* 0x0000000b0b0b7211 */ /* 0x000fe400078f08ff */
        /* <DEDUP_REMOVED lines=13> */
[----:B------:R-:W-:Y:S01]  /*2040*/  IMAD.MOV.U32 R76, RZ, RZ, R61 ;  /* 0x000000ffff4c7224 */ /* 0x000fe200078e003d */
[----:B------:R-:W-:Y:S01]  /*2050*/  SHF.R.S32.HI R11, RZ, 0x1, R11 ;  /* 0x00000001ff0b7819 */ /* 0x000fe2000001140b */
[C---:B------:R-:W-:Y:S01]  /*2060*/  VIADD R79, R130.reuse, 0x20 ;  /* 0x00000020824f7836 */ /* 0x040fe20000000000 */
[----:B-----5:R-:W-:Y:S01]  /*2070*/  IADD3 R10, PT, PT, R61, R10, RZ ;  /* 0x0000000a3d0a7210 */ /* 0x020fe20007ffe0ff */
        /* <DEDUP_REMOVED lines=78> */
[----:B------:R-:W-:Y:S01]  /*2560*/  IMAD R85, R137, 0x60, RZ ;  /* 0x0000006089557824 */ /* 0x000fe200078e02ff */
[----:B------:R-:W-:Y:S01]  /*2570*/  LEA.HI.X R95, R18, R21, R95, 0x1, P1 ;  /* 0x00000015125f7211 */ /* 0x000fe200008f0c5f */
[----:B------:R-:W-:Y:S01]  /*2580*/  IMAD.WIDE.U32 R138, R136, 0x60, RZ ;  /* 0x00000060888a7825 */ /* 0x000fe200078e00ff */
[----:B------:R-:W-:-:S02]  /*2590*/  IADD3 R96, P3, PT, R4, R98, RZ ;  /* 0x0000006204607210 */ /* 0x000fc40007f7e0ff */
[----:B------:R-:W-:Y:S01]  /*25a0*/  LEA.HI.X R9, R22, R17, R9, 0x1, P0 ;  /* 0x0000001116097211 */ /* 0x000fe200000f0c09 */
[----:B------:R-:W-:Y:S01]  /*25b0*/  IMAD.SHL.U32 R83, R134, 0x20, RZ ;  /* 0x0000002086537824 */ /* 0x000fe200078e00ff */
[----:B------:R-:W-:Y:S01]  /*25c0*/  IADD3 R54, P1, PT, R4, R14, RZ ;  /* 0x0000000e04367210 */ /* 0x000fe20007f3e0ff */
[----:B------:R-:W-:Y:S01]  /*25d0*/  IMAD.X R97, R5, 0x1, R99, P3 ;  /* 0x0000000105617824 */ /* 0x000fe200018e0663 */
[----:B------:R-:W-:Y:S01]  /*25e0*/  IADD3 R98, P2, PT, R2, R98, RZ ;  /* 0x0000006202627210 */ /* 0x000fe20007f5e0ff */
[----:B------:R-:W-:Y:S01]  /*25f0*/  IMAD.SHL.U32 R93, R136, 0x40, RZ ;  /* 0x00000040885d7824 */ /* 0x000fe200078e00ff */
[----:B------:R-:W-:Y:S01]  /*2600*/  IADD3 R14, P0, PT, R2, R14, RZ ;  /* 0x0000000e020e7210 */ /* 0x000fe20007f1e0ff */
[----:B------:R-:W-:Y:S01]  /*2610*/  IMAD.IADD R85, R139, 0x1, R85 ;  /* 0x000000018b557824 */ /* 0x000fe200078e0255 */
[-C--:B------:R-:W-:Y:S01]  /*2620*/  IADD3.X R55, PT, PT, R5, R0.reuse, RZ, P1, !PT ;  /* 0x0000000005377210 */ /* 0x080fe20000ffe4ff */
[C---:B------:R-:W-:Y:S01]  /*2630*/  IMAD.X R99, R3.reuse, 0x1, R99, P2 ;  /* 0x0000000103637824 */ /* 0x040fe200010e0663 */
[----:B------:R-:W-:-:S09]  /*2640*/  IADD3.X R15, PT, PT, R3, R0, RZ, P0, !PT ;  /* 0x00000000030f7210 */ /* 0x000fd200007fe4ff */
.L_x_13243:
[----:B------:R-:W-:Y:S01]  /*2650*/  LEA R18, P1, R70, R104, 0x1 ;  /* 0x0000006846127211 */ /* 0x000fe200078208ff */
[----:B------:R-:W-:Y:S01]  /*2660*/  VIADD R110, R110, 0x80 ;  /* 0x000000806e6e7836 */ /* 0x000fe20000000000 */
[----:B------:R-:W-:Y:S01]  /*2670*/  LOP3.LUT R180, R180, 0xfffffffb, RZ, 0xc0, !PT ;  /* 0xfffffffbb4b47812 */ /* 0x000fe200078ec0ff */
[----:B------:R-:W-:Y:S01]  /*2680*/  VIADD R112, R112, 0x80 ;  /* 0x0000008070707836 */ /* 0x000fe20000000000 */
[----:B------:R-:W-:Y:S01]  /*2690*/  LEA.HI.X R19, R70, R105, R71, 0x1, P1 ;  /* 0x0000006946137211 */ /* 0x000fe200008f0c47 */
[----:B------:R-:W-:Y:S01]  /*26a0*/  UMOV UR6, URZ ;  /* 0x000000ff00067c82 */ /* 0x000fe20008000000 */
[C---:B------:R-:W-:Y:S01]  /*26b0*/  ISETP.GE.AND P0, PT, R130.reuse, R110, PT ;  /* 0x0000006e8200720c */ /* 0x040fe20003f06270 */
[----:B------:R-:W-:Y:S01]  /*26c0*/  VIADD R111, R111, 0xffffffff ;  /* 0xffffffff6f6f7836 */ /* 0x000fe20000000000 */
[----:B------:R-:W-:Y:S01]  /*26d0*/  BSSY.RECONVERGENT B1, `(.L_x_13205) ;  /* 0x000057a000017945 */ /* 0x000fe20003800200 */
[----:B------:R-:W-:Y:S01]  /*26e0*/  IMAD.MOV.U32 R122, RZ, RZ, R76 ;  /* 0x000000ffff7a7224 */ /* 0x000fe200078e004c */
[----:B------:R-:W-:Y:S01]  /*26f0*/  ISETP.GE.AND P2, PT, R130, R112, !P0 ;  /* 0x000000708200720c */ /* 0x000fe20004746270 */
[----:B------:R-:W-:Y:S01]  /*2700*/  VIADD R76, R76, 0xffffff80 ;  /* 0xffffff804c4c7836 */ /* 0x000fe20000000000 */
[C---:B------:R-:W-:Y:S04]  /*2710*/  ISETP.GE.AND P0, PT, R81.reuse, R110, PT ;  /* 0x0000006e5100720c */ /* 0x040fe80003f06270 */
[----:B------:R-:W-:Y:S02]  /*2720*/  ISETP.LT.OR P3, PT, R81, R112, P0 ;  /* 0x000000705100720c */ /* 0x000fe40000761670 */
[-C--:B------:R-:W-:Y:S05]  /*2730*/  IADD3 R28, P0, PT, R94, R83.reuse, RZ ;  /* 0x000000535e1c7210 */ /* 0x080fea0007f1e0ff */
[----:B------:R-:W2:Y:S01]  /*2740*/  @P2 LD.E.128 R4, desc[UR4][R94.64] ;  /* 0x000000045e042980 */ /* 0x000ea2000c101d00 */
[--C-:B------:R-:W-:Y:S01]  /*2750*/  IMAD.X R29, R95, 0x1, R82.reuse, P0 ;  /* 0x000000015f1d7824 */ /* 0x100fe200000e0652 */
[C---:B------:R-:W-:Y:S04]  /*2760*/  ISETP.GE.AND P0, PT, R79.reuse, R110, PT ;  /* 0x0000006e4f00720c */ /* 0x040fe80003f06270 */
[----:B------:R-:W-:Y:S02]  /*2770*/  ISETP.LT.OR P5, PT, R79, R112, P0 ;  /* 0x000000704f00720c */ /* 0x000fe400007a1670 */
[----:B------:R-:W-:Y:S04]  /*2780*/  @P3 LOP3.LUT R180, R180, 0x4, RZ, 0xfc, !PT ;  /* 0x00000004b4b43812 */ /* 0x000fe800078efcff */
[----:B------:R-:W-:Y:S07]  /*2790*/  LOP3.LUT R180, R180, 0xfffffffe, RZ, 0xc0, !PT ;  /* 0xfffffffeb4b47812 */ /* 0x000fee00078ec0ff */
        /* <DEDUP_REMOVED lines=22> */
[----:B------:R-:W-:Y:S11]  /*2900*/  ISETP.GE.AND P1, PT, R123, R112, !P0 ;  /* 0x000000707b00720c */ /* 0x000ff60004726270 */
[----:B------:R-:W-:Y:S02]  /*2910*/  @!UPT UIADD3 URZ, UPT, UPT, URZ, URZ, URZ ;  /* 0x000000fffffff290 */ /* 0x000fe4000fffe0ff */
[----:B------:R-:W-:Y:S02]  /*2920*/  @P1 LEA R24, P0, R134, R28, 0x7 ;  /* 0x0000001c86181211 */ /* 0x000fe400078038ff */
[----:B------:R-:W-:Y:S02]  /*2930*/  @P1 LOP3.LUT R180, R180, 0x1, RZ, 0xfc, !PT ;  /* 0x00000001b4b41812 */ /* 0x000fe400078efcff */
[----:B------:R-:W-:Y:S02]  /*2940*/  @P1 LEA.HI.X R25, R134, R29, R135, 0x7, P0 ;  /* 0x0000001d86191211 */ /* 0x000fe400000f3c87 */
[----:B------:R-:W-:Y:S01]  /*2950*/  LOP3.LUT R180, R180, 0xfffffffd, RZ, 0xc0, !PT ;  /* 0xfffffffdb4b47812 */ /* 0x000fe200078ec0ff */
        /* <DEDUP_REMOVED lines=19> */
[----:B------:R2:W3:Y:S10]  /*2a90*/  @P4 LD.E.128 R20, desc[UR4][R2.64] ;  /* 0x0000000402144980 */ /* 0x0004f4000c101d00 */
[----:B------:R-:W-:Y:S01]  /*2aa0*/  @P1 IMAD R0, R135, 0xc0, RZ ;  /* 0x000000c087001824 */ /* 0x000fe200078e02ff */
[----:B------:R-:W-:Y:S01]  /*2ab0*/  @P1 LOP3.LUT R180, R180, 0x2, RZ, 0xfc, !PT ;  /* 0x00000002b4b41812 */ /* 0x000fe200078efcff */
[----:B------:R-:W-:Y:S03]  /*2ac0*/  @P1 IMAD.WIDE.U32 R28, R134, 0xc0, R28 ;  /* 0x000000c0861c1825 */ /* 0x000fe600078e001c */
[----:B------:R-:W-:Y:S01]  /*2ad0*/  LOP3.LUT R180, R180, 0xfffffff7, RZ, 0xc0, !PT ;  /* 0xfffffff7b4b47812 */ /* 0x000fe200078ec0ff */
        /* <DEDUP_REMOVED lines=31> */
[C---:B------:R-:W-:Y:S01]  /*2cd0*/  @!P5 IMAD.X R33, R25.reuse, 0x1, R87, P0 ;  /* 0x000000011921d824 */ /* 0x040fe200000e0657 */
[CC--:B------:R-:W-:Y:S04]  /*2ce0*/  @!P5 LEA R26, P0, R164.reuse, R2.reuse, 0x5 ;  /* 0x00000002a41ad211 */ /* 0x0c0fe800078028ff */
[----:B------:R-:W-:Y:S02]  /*2cf0*/  @!P5 LEA.HI.X R27, R164, R3, R165, 0x5, P0 ;  /* 0x00000003a41bd211 */ /* 0x000fe400000f2ca5 */
[C---:B------:R-:W-:Y:S01]  /*2d00*/  LOP3.LUT P0, RZ, R180.reuse, 0x4, RZ, 0xc0, !PT ;  /* 0x00000004b4ff7812 */ /* 0x040fe2000780c0ff */
[----:B--2---:R1:W-:Y:S01]  /*2d10*/  @P2 ST.E.128 desc[UR4][R102.64], R4 ;  /* 0x0000000466002985 */ /* 0x0043e2000c101d04 */
[----:B------:R-:W-:Y:S11]  /*2d20*/  LOP3.LUT P2, RZ, R180, 0x1, RZ, 0xc0, !PT ;  /* 0x00000001b4ff7812 */ /* 0x000ff6000784c0ff */
        /* <DEDUP_REMOVED lines=40> */
.L_x_13206:
        /* <DEDUP_REMOVED lines=66> */
.L_x_13210:
[----:B------:R-:W-:Y:S05]  /*33d0*/  BSYNC.RECONVERGENT B0 ;  /* 0x0000000000007941 */ /* 0x000fea0003800200 */
.L_x_13209:
[----:B------:R-:W-:Y:S01]  /*33e0*/  LOP3.LUT P0, RZ, R180, 0x4, RZ, 0xc0, !PT ;  /* 0x00000004b4ff7812 */ /* 0x000fe2000780c0ff */
        /* <DEDUP_REMOVED lines=53> */
.L_x_13212:
[----:B------:R-:W-:Y:S05]  /*3740*/  BSYNC.RECONVERGENT B0 ;  /* 0x0000000000007941 */ /* 0x000fea0003800200 */
.L_x_13211:
        /* <DEDUP_REMOVED lines=58> */
.L_x_13214:
[----:B------:R-:W-:Y:S05]  /*3af0*/  BSYNC.RECONVERGENT B0 ;  /* 0x0000000000007941 */ /* 0x000fea0003800200 */
.L_x_13213:
        /* <DEDUP_REMOVED lines=57> */
.L_x_13216:
[----:B------:R-:W-:Y:S05]  /*3e90*/  BSYNC.RECONVERGENT B0 ;  /* 0x0000000000007941 */ /* 0x000fea0003800200 */
.L_x_13215:
        /* <DEDUP_REMOVED lines=58> */
.L_x_13218:
[----:B------:R-:W-:Y:S05]  /*4240*/  BSYNC.RECONVERGENT B0 ;  /* 0x0000000000007941 */ /* 0x000fea0003800200 */
.L_x_13217:
[----:B------:R-:W-:Y:S01]  /*4250*/  LOP3.LUT P0, RZ, R180, 0x1, RZ, 0xc0, !PT ;  /* 0x00000001b4ff7812 */ /* 0x000fe2000780c0ff */
        /* <DEDUP_REMOVED lines=58> */
.L_x_13220:
[----:B------:R-:W-:Y:S05]  /*4600*/  BSYNC.RECONVERGENT B0 ;  /* 0x0000000000007941 */ /* 0x000fea0003800200 */
.L_x_13219:
        /* <DEDUP_REMOVED lines=59> */
.L_x_13222:
[----:B------:R-:W-:Y:S05]  /*49c0*/  BSYNC.RECONVERGENT B0 ;  /* 0x0000000000007941 */ /* 0x000fea0003800200 */
.L_x_13221:
[----:B------:R-:W-:Y:S01]  /*49d0*/  LOP3.LUT P0, RZ, R180, 0x2, RZ, 0xc0, !PT ;  /* 0x00000002b4ff7812 */ /* 0x000fe2000780c0ff */
        /* <DEDUP_REMOVED lines=60> */
.L_x_13224:
[----:B------:R-:W-:Y:S05]  /*4da0*/  BSYNC.RECONVERGENT B0 ;  /* 0x0000000000007941 */ /* 0x000fea0003800200 */
.L_x_13223:
[----:B------:R-:W5:Y:S02]  /*4db0*/  LD.E R3, desc[UR4][R100.64+0xd0] ;  /* 0x0000d00464037980 */ /* 0x000f64000c101900 */
[----:B-----5:R-:W-:Y:S05]  /*4dc0*/  IMAD.U32 R3, R3, -0x40, RZ ;  /* 0xffffffc003037824 */ /* 0x020fea00078e00ff */
[C---:B------:R-:W-:Y:S02]  /*4dd0*/  LEA R14, P1, R3.reuse, R14, 0x1 ;  /* 0x0000000e030e7211 */ /* 0x040fe400078208ff */
[C---:B------:R-:W-:Y:S02]  /*4de0*/  LEA R54, P0, R3.reuse, R54, 0x1 ;  /* 0x0000003603367211 */ /* 0x040fe400078008ff */
[C---:B------:R-:W-:Y:S02]  /*4df0*/  LEA.HI.X.SX32 R15, R3.reuse, R15, 0x1, P1 ;  /* 0x0000000f030f7211 */ /* 0x040fe400008f0eff */
[----:B------:R-:W-:Y:S01]  /*4e00*/  LEA.HI.X.SX32 R55, R3, R55, 0x1, P0 ;  /* 0x0000003703377211 */ /* 0x000fe200000f0eff */
[----:B------:R-:W-:Y:S05]  /*4e10*/  BRA `(.L_x_13207) ;  /* 0x0000003000147947 */ /* 0x000fea0003800000 */
.L_x_13208:
        /* <DEDUP_REMOVED lines=98> */
.L_x_13226:
[----:B------:R-:W-:Y:S05]  /*5440*/  BSYNC.RECONVERGENT B0 ;  /* 0x0000000000007941 */ /* 0x000fea0003800200 */
.L_x_13225:
[----:B------:R-:W-:Y:S01]  /*5450*/  LOP3.LUT P0, RZ, R180, 0x4, RZ, 0xc0, !PT ;  /* 0x00000004b4ff7812 */ /* 0x000fe2000780c0ff */
        /* <DEDUP_REMOVED lines=91> */
.L_x_13228:
[----:B------:R-:W-:Y:S05]  /*5a10*/  BSYNC.RECONVERGENT B0 ;  /* 0x0000000000007941 */ /* 0x000fea0003800200 */
.L_x_13227:
        /* <DEDUP_REMOVED lines=94> */
.L_x_13230:
[----:B------:R-:W-:Y:S05]  /*6000*/  BSYNC.RECONVERGENT B0 ;  /* 0x0000000000007941 */ /* 0x000fea0003800200 */
.L_x_13229:
        /* <DEDUP_REMOVED lines=94> */
.L_x_13232:
[----:B------:R-:W-:Y:S05]  /*65f0*/  BSYNC.RECONVERGENT B0 ;  /* 0x0000000000007941 */ /* 0x000fea0003800200 */
.L_x_13231:
        /* <DEDUP_REMOVED lines=94> */
.L_x_13234:
[----:B------:R-:W-:Y:S05]  /*6be0*/  BSYNC.RECONVERGENT B0 ;  /* 0x0000000000007941 */ /* 0x000fea0003800200 */
.L_x_13233:
[----:B------:R-:W-:Y:S01]  /*6bf0*/  LOP3.LUT P0, RZ, R180, 0x1, RZ, 0xc0, !PT ;  /* 0x00000001b4ff7812 */ /* 0x000fe2000780c0ff */
        /* <DEDUP_REMOVED lines=94> */
.L_x_13236:
[----:B------:R-:W-:Y:S05]  /*71e0*/  BSYNC.RECONVERGENT B0 ;  /* 0x0000000000007941 */ /* 0x000fea0003800200 */
.L_x_13235:
        /* <DEDUP_REMOVED lines=95> */
.L_x_13238:
[----:B------:R-:W-:Y:S05]  /*77e0*/  BSYNC.RECONVERGENT B0 ;  /* 0x0000000000007941 */ /* 0x000fea0003800200 */
.L_x_13237:
[----:B------:R-:W-:Y:S01]  /*77f0*/  LOP3.LUT P0, RZ, R180, 0x2, RZ, 0xc0, !PT ;  /* 0x00000002b4ff7812 */ /* 0x000fe2000780c0ff */
        /* <DEDUP_REMOVED lines=96> */
.L_x_13240:
[----:B------:R-:W-:Y:S05]  /*7e00*/  BSYNC.RECONVERGENT B0 ;  /* 0x0000000000007941 */ /* 0x000fea0003800200 */
.L_x_13239:
[----:B------:R-:W5:Y:S02]  /*7e10*/  LD.E R3, desc[UR4][R100.64+0xd0] ;  /* 0x0000d00464037980 */ /* 0x000f64000c101900 */
[----:B-----5:R-:W-:Y:S05]  /*7e20*/  IMAD.U32 R3, R3, -0x40, RZ ;  /* 0xffffffc003037824 */ /* 0x020fea00078e00ff */
[C---:B------:R-:W-:Y:S02]  /*7e30*/  LEA R98, P1, R3.reuse, R98, 0x1 ;  /* 0x0000006203627211 */ /* 0x040fe400078208ff */
[C---:B------:R-:W-:Y:S02]  /*7e40*/  LEA R96, P0, R3.reuse, R96, 0x1 ;  /* 0x0000006003607211 */ /* 0x040fe400078008ff */
[C---:B------:R-:W-:Y:S02]  /*7e50*/  LEA.HI.X.SX32 R99, R3.reuse, R99, 0x1, P1 ;  /* 0x0000006303637211 */ /* 0x040fe400008f0eff */
[----:B------:R-:W-:Y:S09]  /*7e60*/  LEA.HI.X.SX32 R97, R3, R97, 0x1, P0 ;  /* 0x0000006103617211 */ /* 0x000ff200000f0eff */
.L_x_13207:
[----:B------:R-:W-:Y:S05]  /*7e70*/  BSYNC.RECONVERGENT B1 ;  /* 0x0000000000017941 */ /* 0x000fea0003800200 */
.L_x_13205:
        /* <DEDUP_REMOVED lines=101> */
.L_x_13242:
[----:B------:R-:W-:Y:S05]  /*84d0*/  BSYNC.RECONVERGENT B0 ;  /* 0x0000000000007941 */ /* 0x000fea0003800200 */
.L_x_13241:
[----:B------:R-:W-:Y:S11]  /*84e0*/  LOP3.LUT P0, RZ, R180, 0x8, RZ, 0xc0, !PT ;  /* 0x00000008b4ff7812 */ /* 0x000ff6000780c0ff */
[----:B------:R-:W-:Y:S02]  /*84f0*/  @!UPT UIADD3 URZ, UPT, UPT, URZ, URZ, URZ ;  /* 0x000000fffffff290 */ /* 0x000fe4000fffe0ff */
[----:B------:R-:W-:Y:S05]  /*8500*/  @P0 BRA `(.L_x_13243) ;  /* 0xffffffa000500947 */ /* 0x000fea000383ffff */
.L_x_13204:
        /* <DEDUP_REMOVED lines=31> */
.L_x_13247:
[----:B------:R-:W-:Y:S05]  /*8700*/  BSYNC.RECONVERGENT B0 ;  /* 0x0000000000007941 */ /* 0x000fea0003800200 */
.L_x_13246:
        /* <DEDUP_REMOVED lines=8> */
.L_x_13245:
        /* <DEDUP_REMOVED lines=30> */
[----:B-----5:R-:W5:Y:S01]  /*8970*/  LD.E.128 R8, desc[UR4][R8.64] ;  /* 0x0000000408087980 */ /* 0x020f62000c101d00 */
        /* <DEDUP_REMOVED lines=26> */
[----:B------:R-:W-:Y:S01]  /*8b20*/  FFMA.FTZ R11, R24, R10, -R11 ;  /* 0x0000000a180b7223 */ /* 0x000fe2000001080b */
[----:B------:R-:W-:Y:S02]  /*8b30*/  HADD2.F32 R9, -RZ, R8.H1_H1 ;  /* 0x30000008ff097230 */ /* 0x000fe40000004100 */
[----:B------:R-:W-:Y:S02]  /*8b40*/  HADD2.F32 R4, -RZ, R4.H0_H0 ;  /* 0x20000004ff047230 */ /* 0x000fe40000004100 */
[----:B------:R-:W-:Y:S02]  /*8b50*/  HADD2.F32 R5, -RZ, R5.H0_H0 ;  /* 0x20000005ff057230 */ /* 0x000fe40000004100 */
[----:B------:R-:W-:Y:S02]  /*8b60*/  HADD2.F32 R10, -RZ, R18.H1_H1 ;  /* 0x30000012ff0a7230 */ /* 0x000fe40000004100 */
[----:B------:R-:W-:Y:S01]  /*8b70*/  FFMA.FTZ R21, R20, R17, -R21 ;  /* 0x0000001114157223 */ /* 0x000fe20000010815 */
[----:B------:R-:W-:-:S02]  /*8b80*/  HADD2.F32 R7, -RZ, R7.H0_H0 ;  /* 0x20000007ff077230 */ /* 0x000fc40000004100 */
[----:B------:R-:W-:Y:S01]  /*8b90*/  FFMA.FTZ R2, R24, R2, R19 ;  /* 0x0000000218027223 */ /* 0x000fe20000010013 */
        /* <DEDUP_REMOVED lines=15> */
.L_x_13253:
[----:B------:R-:W-:Y:S05]  /*8c90*/  BSYNC.RECONVERGENT B0 ;  /* 0x0000000000007941 */ /* 0x000fea0003800200 */
.L_x_13252:
[----:B-----5:R1:W-:Y:S02]  /*8ca0*/  STS.128 [R177], R8 ;  /* 0x00000008b1007388 */ /* 0x0203e40000000c00 */
.L_x_13251:
[----:B------:R-:W-:Y:S05]  /*8cb0*/  BSYNC.RECONVERGENT B1 ;  /* 0x0000000000017941 */ /* 0x000fea0003800200 */
.L_x_13250:
[----:B------:R-:W-:Y:S01]  /*8cc0*/  VIADD R185, R130, 0x10 ;  /* 0x0000001082b97836 */ /* 0x000fe20000000000 */
[----:B------:R-:W-:Y:S01]  /*8cd0*/  LEA R18, P0, R35, R128, 0x1 ;  /* 0x0000008023127211 */ /* 0x000fe200078008ff */
[----:B------:R-:W-:Y:S03]  /*8ce0*/  BSSY.RECONVERGENT B1, `(.L_x_13254) ;  /* 0x000003a000017945 */ /* 0x000fe60003800200 */
[----:B------:R-:W-:Y:S02]  /*8cf0*/  ISETP.GE.AND P1, PT, R185, R0, PT ;  /* 0x00000000b900720c */ /* 0x000fe40003f26270 */
[----:B------:R-:W-:-:S11]  /*8d00*/  LEA.HI.X R19, R35, R129, R32, 0x1, P0 ;  /* 0x0000008123137211 */ /* 0x000fd600000f0c20 */
[----:B------:R-:W-:Y:S05]  /*8d10*/  @P1 BRA `(.L_x_13255) ;  /* 0x0000000000d81947 */ /* 0x000fea0003800000 */
[----:B-1---5:R1:W5:Y:S01]  /*8d20*/  LD.E.128 R8, desc[UR4][R18.64] ;  /* 0x0000000412087980 */ /* 0x022362000c101d00 */
        /* <DEDUP_REMOVED lines=29> */
[C---:B------:R-:W-:Y:S01]  /*8f00*/  FFMA.FTZ R24, R22.reuse, R9, R24 ;  /* 0x0000000916187223 */ /* 0x040fe20000010018 */
[----:B------:R-:W-:Y:S02]  /*8f10*/  HADD2.F32 R9, -RZ, R8.H1_H1 ;  /* 0x30000008ff097230 */ /* 0x000fe40000004100 */
[----:B------:R-:W-:Y:S01]  /*8f20*/  FFMA.FTZ R23, R22, R17, -R23 ;  /* 0x0000001116177223 */ /* 0x000fe20000010817 */
[----:B------:R-:W-:Y:S02]  /*8f30*/  HADD2.F32 R5, -RZ, R5.H0_H0 ;  /* 0x20000005ff057230 */ /* 0x000fe40000004100 */
[----:B------:R-:W-:Y:S01]  /*8f40*/  FFMA.FTZ R2, R30, R2, R21 ;  /* 0x000000021e027223 */ /* 0x000fe20000010015 */
        /* <DEDUP_REMOVED lines=17> */
.L_x_13257:
[----:B------:R-:W-:Y:S05]  /*9060*/  BSYNC.RECONVERGENT B0 ;  /* 0x0000000000007941 */ /* 0x000fea0003800200 */
.L_x_13256:
[----:B-----5:R2:W-:Y:S02]  /*9070*/  STS.128 [R177+0x800], R8 ;  /* 0x00080008b1007388 */ /* 0x0205e40000000c00 */
.L_x_13255:
[----:B------:R-:W-:Y:S05]  /*9080*/  BSYNC.RECONVERGENT B1 ;  /* 0x0000000000017941 */ /* 0x000fea0003800200 */
.L_x_13254:
[----:B------:R-:W-:Y:S01]  /*9090*/  IADD3 R184, PT, PT, R130, 0x20, RZ ;  /* 0x0000002082b87810 */ /* 0x000fe20007ffe0ff */
[----:B------:R-:W-:Y:S03]  /*90a0*/  BSSY.RECONVERGENT B1, `(.L_x_13258) ;  /* 0x000003c000017945 */ /* 0x000fe60003800200 */
[----:B------:R-:W-:-:S13]  /*90b0*/  ISETP.GE.AND P0, PT, R184, R0, PT ;  /* 0x00000000b800720c */ /* 0x000fda0003f06270 */
[----:B------:R-:W-:Y:S05]  /*90c0*/  @P0 BRA `(.L_x_13259) ;  /* 0x0000000000e40947 */ /* 0x000fea0003800000 */
[----:B-12---:R-:W-:-:S04]  /*90d0*/  LEA R8, P0, R132, R18, 0x5 ;  /* 0x0000001284087211 */ /* 0x006fc800078028ff */
[----:B------:R-:W-:-:S06]  /*90e0*/  LEA.HI.X R9, R132, R19, R133, 0x5, P0 ;  /* 0x0000001384097211 */ /* 0x000fcc00000f2c85 */
[----:B-----5:R-:W5:Y:S01]  /*90f0*/  LD.E.128 R8, desc[UR4][R8.64] ;  /* 0x0000000408087980 */ /* 0x020f62000c101d00 */
        /* <DEDUP_REMOVED lines=52> */
.L_x_13261:
[----:B------:R-:W-:Y:S05]  /*9440*/  BSYNC.RECONVERGENT B0 ;  /* 0x0000000000007941 */ /* 0x000fea0003800200 */
.L_x_13260:
[----:B-----5:R3:W-:Y:S02]  /*9450*/  STS.128 [R177+0x1000], R8 ;  /* 0x00100008b1007388 */ /* 0x0207e40000000c00 */
.L_x_13259:
[----:B------:R-:W-:Y:S05]  /*9460*/  BSYNC.RECONVERGENT B1 ;  /* 0x0000000000017941 */ /* 0x000fea0003800200 */
.L_x_13258:
[----:B------:R-:W-:-:S04]  /*9470*/  IADD3 R181, PT, PT, R130, 0x30, RZ ;  /* 0x0000003082b57810 */ /* 0x000fc80007ffe0ff */
[----:B------:R-:W-:-:S13]  /*9480*/  ISETP.GE.AND P0, PT, R181, R0, PT ;  /* 0x00000000b500720c */ /* 0x000fda0003f06270 */
[----:B------:R-:W-:Y:S05]  /*9490*/  @P0 BRA `(.L_x_13248) ;  /* 0x0000001800a00947 */ /* 0x000fea0003800000 */
[----:B-123--:R-:W-:-:S04]  /*94a0*/  LEA R8, P0, R132, R18, 0x6 ;  /* 0x0000001284087211 */ /* 0x00efc800078030ff */
[----:B------:R-:W-:-:S06]  /*94b0*/  LEA.HI.X R9, R132, R19, R133, 0x6, P0 ;  /* 0x0000001384097211 */ /* 0x000fcc00000f3485 */
[----:B-----5:R-:W5:Y:S01]  /*94c0*/  LD.E.128 R8, desc[UR4][R8.64] ;  /* 0x0000000408087980 */ /* 0x020f62000c101d00 */
        /* <DEDUP_REMOVED lines=14> */
[----:B-----5:R-:W-:-:S05]  /*95b0*/  MOV R7, R9 ;  /* 0x0000000900077202 */ /* 0x020fca0000000f00 */
[--C-:B------:R-:W-:Y:S02]  /*95c0*/  HADD2.F32 R9, -RZ, R7.reuse.H0_H0 ;  /* 0x20000007ff097230 */ /* 0x100fe40000004100 */
        /* <DEDUP_REMOVED lines=8> */
[-C--:B------:R-:W-:Y:S01]  /*9650*/  FMUL.FTZ R7, R7, R6.reuse ;  /* 0x0000000607077220 */ /* 0x080fe20000410000 */
[C---:B------:R-:W-:Y:S01]  /*9660*/  FMUL.FTZ R17, R12.reuse, R13 ;  /* 0x0000000d0c117220 */ /* 0x040fe20000410000 */
[----:B------:R-:W-:Y:S02]  /*9670*/  HADD2.F32 R4, -RZ, R3.H0_H0 ;  /* 0x20000003ff047230 */ /* 0x000fe40000004100 */
[----:B------:R-:W-:Y:S01]  /*9680*/  FMUL.FTZ R12, R12, R15 ;  /* 0x0000000f0c0c7220 */ /* 0x000fe20000410000 */
[C---:B------:R-:W-:Y:S01]  /*9690*/  FFMA.FTZ R2, R9.reuse, R6, -R2 ;  /* 0x0000000609027223 */ /* 0x040fe20000010802 */
[----:B------:R-:W-:Y:S01]  /*96a0*/  FFMA.FTZ R7, R9, R0, R7 ;  /* 0x0000000009077223 */ /* 0x000fe20000010007 */
[----:B------:R-:W-:-:S02]  /*96b0*/  HADD2.F32 R0, -RZ, R5.H0_H0 ;  /* 0x20000005ff007230 */ /* 0x000fc40000004100 */
[----:B------:R-:W-:Y:S02]  /*96c0*/  HADD2.F32 R9, -RZ, R10.H1_H1 ;  /* 0x3000000aff097230 */ /* 0x000fe40000004100 */
[----:B------:R-:W-:Y:S02]  /*96d0*/  HADD2.F32 R3, -RZ, R3.H1_H1 ;  /* 0x30000003ff037230 */ /* 0x000fe40000004100 */
[----:B------:R-:W-:Y:S02]  /*96e0*/  HADD2.F32 R6, -RZ, R11.H1_H1 ;  /* 0x3000000bff067230 */ /* 0x000fe40000004100 */
[C---:B------:R-:W-:Y:S01]  /*96f0*/  FFMA.FTZ R17, R8.reuse, R15, -R17 ;  /* 0x0000000f08117223 */ /* 0x040fe20000010811 */
[----:B------:R-:W-:Y:S02]  /*9700*/  HADD2.F32 R5, -RZ, R5.H1_H1 ;  /* 0x30000005ff057230 */ /* 0x000fe40000004100 */
[----:B------:R-:W-:Y:S01]  /*9710*/  FFMA.FTZ R12, R8, R13, R12 ;  /* 0x0000000d080c7223 */ /* 0x000fe2000001000c */
[----:B------:R-:W-:-:S02]  /*9720*/  HADD2.F32 R8, -RZ, R11.H0_H0 ;  /* 0x2000000bff087230 */ /* 0x000fc40000004100 */
        /* <DEDUP_REMOVED lines=14> */
.L_x_13263:
[----:B------:R-:W-:Y:S05]  /*9810*/  BSYNC.RECONVERGENT B0 ;  /* 0x0000000000007941 */ /* 0x000fea0003800200 */
.L_x_13262:
[----:B-----5:R1:W-:Y:S01]  /*9820*/  STS.128 [R177+0x1800], R8 ;  /* 0x00180008b1007388 */ /* 0x0203e20000000c00 */
[----:B------:R-:W-:Y:S05]  /*9830*/  BRA `(.L_x_13248) ;  /* 0x0000001400b87947 */ /* 0x000fea0003800000 */
.L_x_13249:
        /* <DEDUP_REMOVED lines=91> */
.L_x_13267:
[----:B------:R-:W-:Y:S05]  /*9df0*/  BSYNC.RECONVERGENT B0 ;  /* 0x0000000000007941 */ /* 0x000fea0003800200 */
.L_x_13266:
[----:B-----5:R1:W-:Y:S02]  /*9e00*/  STS.128 [R177], R20 ;  /* 0x00000014b1007388 */ /* 0x0203e40000000c00 */
.L_x_13265:
[----:B------:R-:W-:Y:S05]  /*9e10*/  BSYNC.RECONVERGENT B1 ;  /* 0x0000000000017941 */ /* 0x000fea0003800200 */
.L_x_13264:
[----:B------:R-:W-:Y:S01]  /*9e20*/  VIADD R185, R130, 0x10 ;  /* 0x0000001082b97836 */ /* 0x000fe20000000000 */
[----:B------:R-:W-:Y:S01]  /*9e30*/  LEA R34, P0, R35, R128, 0x1 ;  /* 0x0000008023227211 */ /* 0x000fe200078008ff */
        /* <DEDUP_REMOVED lines=85> */
.L_x_13271:
[----:B------:R-:W-:Y:S05]  /*a390*/  BSYNC.RECONVERGENT B0 ;  /* 0x0000000000007941 */ /* 0x000fea0003800200 */
.L_x_13270:
[----:B-----5:R2:W-:Y:S02]  /*a3a0*/  STS.128 [R177+0x800], R20 ;  /* 0x00080014b1007388 */ /* 0x0205e40000000c00 */
.L_x_13269:
[----:B------:R-:W-:Y:S05]  /*a3b0*/  BSYNC.RECONVERGENT B1 ;  /* 0x0000000000017941 */ /* 0x000fea0003800200 */
.L_x_13268:
[----:B------:R-:W-:Y:S01]  /*a3c0*/  IADD3 R184, PT, PT, R130, 0x20, RZ ;  /* 0x0000002082b87810 */ /* 0x000fe20007ffe0ff */
[----:B------:R-:W-:Y:S03]  /*a3d0*/  BSSY.RECONVERGENT B1, `(.L_x_13272) ;  /* 0x0000059000017945 */ /* 0x000fe60003800200 */
[----:B------:R-:W-:-:S13]  /*a3e0*/  ISETP.GE.AND P0, PT, R184, R25, PT ;  /* 0x00000019b800720c */ /* 0x000fda0003f06270 */
[----:B------:R-:W-:Y:S05]  /*a3f0*/  @P0 BRA `(.L_x_13273) ;  /* 0x0000000400580947 */ /* 0x000fea0003800000 */
[----:B-----5:R-:W-:-:S04]  /*a400*/  LEA R10, P0, R132, R34, 0x5 ;  /* 0x00000022840a7211 */ /* 0x020fc800078028ff */
        /* <DEDUP_REMOVED lines=45> */
[----:B----4-:R-:W-:Y:S02]  /*a6e0*/  HADD2.F32 R4, -RZ, R8.H0_H0 ;  /* 0x20000008ff047230 */ /* 0x010fe40000004100 */
        /* <DEDUP_REMOVED lines=37> */
.L_x_13275:
[----:B------:R-:W-:Y:S05]  /*a940*/  BSYNC.RECONVERGENT B0 ;  /* 0x0000000000007941 */ /* 0x000fea0003800200 */
.L_x_13274:
[----:B-----5:R3:W-:Y:S02]  /*a950*/  STS.128 [R177+0x1000], R20 ;  /* 0x00100014b1007388 */ /* 0x0207e40000000c00 */
.L_x_13273:
[----:B------:R-:W-:Y:S05]  /*a960*/  BSYNC.RECONVERGENT B1 ;  /* 0x0000000000017941 */ /* 0x000fea0003800200 */
.L_x_13272:
        /* <DEDUP_REMOVED lines=21> */
[----:B-----5:R-:W-:Y:S02]  /*aac0*/  IADD3 R4, P0, PT, R28, R3, RZ ;  /* 0x000000031c047210 */ /* 0x020fe40007f1e0ff */
[----:B------:R-:W-:Y:S02]  /*aad0*/  LEA.HI.X R13, R30, R129, R7, 0x1, P3 ;  /* 0x000000811e0d7211 */ /* 0x000fe400018f0c07 */
[----:B------:R-:W-:-:S04]  /*aae0*/  IADD3.X R5, PT, PT, R29, R9, RZ, P0, !PT ;  /* 0x000000091d057210 */ /* 0x000fc800007fe4ff */
[----:B------:R-:W2:Y:S01]  /*aaf0*/  LD.E.128 R12, desc[UR4][R12.64] ;  /* 0x000000040c0c7980 */ /* 0x000ea2000c101d00 */
[----:B------:R-:W-:-:S03]  /*ab00*/  IADD3 R8, P0, PT, R26, R3, RZ ;  /* 0x000000031a087210 */ /* 0x000fc60007f1e0ff */
[----:B------:R-:W3:Y:S01]  /*ab10*/  LD.E.128 R4, desc[UR4][R4.64] ;  /* 0x0000000404047980 */ /* 0x000ee2000c101d00 */
[----:B------:R-:W-:-:S06]  /*ab20*/  IADD3.X R9, PT, PT, R27, R9, RZ, P0, !PT ;  /* 0x000000091b097210 */ /* 0x000fcc00007fe4ff */
[----:B-1----:R-:W3:Y:S01]  /*ab30*/  LD.E.128 R8, desc[UR4][R8.64] ;  /* 0x0000000408087980 */ /* 0x002ee2000c101d00 */
        /* <DEDUP_REMOVED lines=60> */
.L_x_13277:
[----:B------:R-:W-:Y:S05]  /*af00*/  BSYNC.RECONVERGENT B0 ;  /* 0x0000000000007941 */ /* 0x000fea0003800200 */
.L_x_13276:
[----:B-----5:R1:W-:Y:S02]  /*af10*/  STS.128 [R177+0x1800], R16 ;  /* 0x00180010b1007388 */ /* 0x0203e40000000c00 */
.L_x_13248:
[----:B------:R-:W-:Y:S05]  /*af20*/  BSYNC.RECONVERGENT B2 ;  /* 0x0000000000027941 */ /* 0x000fea0003800200 */
.L_x_13244:
[----:B------:R-:W-:Y:S01]  /*af30*/  IMAD.IADD R0, R66, 0x1, -R61 ;  /* 0x0000000142007824 */ /* 0x000fe200078e0a3d */
[C---:B-1-3--:R-:W-:Y:S01]  /*af40*/  SHF.L.U64.HI R2, R72.reuse, 0x1, R73 ;  /* 0x0000000148027819 */ /* 0x04afe20000010249 */
[----:B------:R-:W-:Y:S02]  /*af50*/  IMAD.SHL.U32 R103, R72, 0x2, RZ ;  /* 0x0000000248677824 */ /* 0x000fe400078e00ff */
[C---:B------:R-:W-:Y:S01]  /*af60*/  VIADD R7, R130.reuse, 0x40 ;  /* 0x0000004082077836 */ /* 0x040fe20000000000 */
[CC--:B------:R-:W-:Y:S01]  /*af70*/  ISETP.GE.AND P2, PT, R130.reuse, R0.reuse, PT ;  /* 0x000000008200720c */ /* 0x0c0fe20003f46270 */
[----:B--2---:R-:W-:Y:S01]  /*af80*/  VIADD R5, R130, 0x60 ;  /* 0x0000006082057836 */ /* 0x004fe20000000000 */
[-C--:B------:R-:W-:Y:S01]  /*af90*/  ISETP.GE.AND P5, PT, R184, R0.reuse, PT ;  /* 0x00000000b800720c */ /* 0x080fe20003fa6270 */
[C---:B------:R-:W-:Y:S01]  /*afa0*/  VIADD R3, R130.reuse, 0x70 ;  /* 0x0000007082037836 */ /* 0x040fe20000000000 */
[----:B------:R-:W-:Y:S01]  /*afb0*/  ISETP.GE.AND P1, PT, R185, R0, PT ;  /* 0x00000000b900720c */ /* 0x000fe20003f26270 */
[----:B------:R-:W-:Y:S01]  /*afc0*/  VIADD R131, R130, 0x50 ;  /* 0x0000005082837836 */ /* 0x000fe20000000000 */
[----:B-----5:R-:W-:Y:S01]  /*afd0*/  IADD3 R10, P0, PT, R103, R168, RZ ;  /* 0x000000a8670a7210 */ /* 0x020fe20007f1e0ff */
[----:B------:R-:W-:Y:S01]  /*afe0*/  IMAD.SHL.U32 R162, R173, 0x40, RZ ;  /* 0x00000040ada27824 */ /* 0x000fe200078e00ff */
[----:B------:R-:W-:-:S02]  /*aff0*/  P2R R4, PR, RZ, 0x4 ;  /* 0x00000004ff047803 */ /* 0x000fc40000000000 */
        /* <DEDUP_REMOVED lines=9> */
[-C--:B------:R-:W-:Y:S02]  /*b090*/  ISETP.GE.AND P2, PT, R7, R0.reuse, PT ;  /* 0x000000000700720c */ /* 0x080fe40003f46270 */
[C---:B------:R-:W-:Y:S01]  /*b0a0*/  @!P5 LEA.HI.X R13, R164.reuse, R11, R165, 0x5, P3 ;  /* 0x0000000ba40dd211 */ /* 0x040fe200018f2ca5 */
[----:B------:R-:W-:Y:S01]  /*b0b0*/  @!P1 LDGSTS.E.BYPASS.LTC128B.128 [R177+0x2800], desc[UR4][R10.64] ;  /* 0x028000000ab19fae */ /* 0x000fe2000b981a04 */
[-C--:B------:R-:W-:Y:S02]  /*b0c0*/  ISETP.GE.AND P1, PT, R5, R0.reuse, PT ;  /* 0x000000000500720c */ /* 0x080fe40003f26270 */
[----:B------:R-:W-:Y:S01]  /*b0d0*/  ISETP.GE.AND P3, PT, R131, R0, PT ;  /* 0x000000008300720c */ /* 0x000fe20003f66270 */
[----:B------:R1:W-:Y:S01]  /*b0e0*/  @!P5 LDGSTS.E.BYPASS.LTC128B.128 [R177+0x3000], desc[UR4][R12.64] ;  /* 0x030000000cb1dfae */ /* 0x0003e2000b981a04 */
[----:B------:R-:W-:Y:S01]  /*b0f0*/  @!P4 LEA R18, P5, R164, R10, 0x6 ;  /* 0x0000000aa412c211 */ /* 0x000fe200078a30ff */
[----:B------:R-:W-:-:S03]  /*b100*/  @!P0 IMAD R6, R165, 0xc0, RZ ;  /* 0x000000c0a5068824 */ /* 0x000fc600078e02ff */
[----:B------:R-:W-:Y:S01]  /*b110*/  @!P4 LEA.HI.X R19, R164, R11, R165, 0x6, P5 ;  /* 0x0000000ba413c211 */ /* 0x000fe200028f34a5 */
        /* <DEDUP_REMOVED lines=8> */
[----:B------:R-:W-:Y:S02]  /*b1a0*/  @!P1 IMAD R8, R165, 0xa0, RZ ;  /* 0x000000a0a5089824 */ /* 0x000fe400078e02ff */
[----:B------:R-:W-:-:S04]  /*b1b0*/  @!P1 IMAD.WIDE.U32 R14, R164, 0xa0, R14 ;  /* 0x000000a0a40e9825 */ /* 0x000fc800078e000e */
[----:B------:R-:W-:Y:S01]  /*b1c0*/  @!P2 IMAD.IADD R17, R9, 0x1, R17 ;  /* 0x000000010911a824 */ /* 0x000fe200078e0211 */
[----:B------:R-:W-:Y:S01]  /*b1d0*/  LOP3.LUT R9, R80, 0x8, R173, 0x78, !PT ;  /* 0x0000000850097812 */ /* 0x000fe200078e78ad */
[----:B-1----:R-:W-:Y:S01]  /*b1e0*/  @!P0 IMAD.MOV.U32 R12, RZ, RZ, R10 ;  /* 0x000000ffff0c8224 */ /* 0x002fe200078e000a */
[----:B------:R-:W-:Y:S01]  /*b1f0*/  @!P3 LEA R10, P5, R164, R10, 0x7 ;  /* 0x0000000aa40ab211 */ /* 0x000fe200078a38ff */
[----:B------:R-:W-:Y:S01]  /*b200*/  @!P0 IMAD.MOV.U32 R13, RZ, RZ, R11 ;  /* 0x000000ffff0d8224 */ /* 0x000fe200078e000b */
[----:B------:R-:W-:Y:S01]  /*b210*/  @!P2 LDGSTS.E.BYPASS.LTC128B.128 [R177+0x4000], desc[UR4][R16.64] ;  /* 0x0400000010b1afae */ /* 0x000fe2000b981a04 */
[----:B------:R-:W-:Y:S01]  /*b220*/  @!P1 IMAD.IADD R15, R8, 0x1, R15 ;  /* 0x00000001080f9824 */ /* 0x000fe200078e020f */
[C---:B------:R-:W-:Y:S01]  /*b230*/  @!P3 LEA.HI.X R11, R164.reuse, R11, R165, 0x7, P5 ;  /* 0x0000000ba40bb211 */ /* 0x040fe200028f3ca5 */
[----:B------:R-:W-:Y:S01]  /*b240*/  @!P0 IMAD.WIDE.U32 R12, R164, 0xc0, R12 ;  /* 0x000000c0a40c8825 */ /* 0x000fe200078e000c */
[-C--:B------:R-:W-:Y:S02]  /*b250*/  ISETP.GE.AND P2, PT, R7, R0.reuse, PT ;  /* 0x000000000700720c */ /* 0x080fe40003f46270 */
[-C--:B------:R-:W-:Y:S01]  /*b260*/  ISETP.GE.AND P6, PT, R185, R0.reuse, PT ;  /* 0x00000000b900720c */ /* 0x080fe20003fc6270 */
[----:B------:R-:W-:Y:S01]  /*b270*/  @!P0 IMAD.IADD R13, R6, 0x1, R13 ;  /* 0x00000001060d8824 */ /* 0x000fe200078e020d */
[----:B------:R-:W-:Y:S01]  /*b280*/  @!P3 LDGSTS.E.BYPASS.LTC128B.128 [R177+0x4800], desc[UR4][R10.64] ;  /* 0x048000000ab1bfae */ /* 0x000fe2000b981a04 */
[----:B------:R-:W1:Y:S01]  /*b290*/  S2UR UR6, SR_CgaCtaId ;  /* 0x00000000000679c3 */ /* 0x000e620000008800 */
[----:B------:R-:W-:-:S02]  /*b2a0*/  ISETP.GE.AND P5, PT, R131, R0, PT ;  /* 0x000000008300720c */ /* 0x000fc40003fa6270 */
[----:B------:R-:W-:Y:S01]  /*b2b0*/  @!P1 LDGSTS.E.BYPASS.LTC128B.128 [R177+0x5000], desc[UR4][R14.64] ;  /* 0x050000000eb19fae */ /* 0x000fe2000b981a04 */
[-C--:B------:R-:W-:Y:S02]  /*b2c0*/  ISETP.GE.AND P3, PT, R181, R0.reuse, PT ;  /* 0x00000000b500720c */ /* 0x080fe40003f66270 */
[----:B------:R-:W-:Y:S01]  /*b2d0*/  ISETP.GE.AND P1, PT, R5, R0, PT ;  /* 0x000000000500720c */ /* 0x000fe20003f26270 */
[----:B------:R2:W-:Y:S01]  /*b2e0*/  @!P0 LDGSTS.E.BYPASS.LTC128B.128 [R177+0x5800], desc[UR4][R12.64] ;  /* 0x058000000cb18fae */ /* 0x0005e2000b981a04 */
[----:B------:R-:W-:-:S03]  /*b2f0*/  LEA R6, P0, R70, R170, 0x1 ;  /* 0x000000aa46067211 */ /* 0x000fc600078008ff */
[----:B------:R-:W3:Y:S01]  /*b300*/  LD.E R60, desc[UR4][R100.64+0x184] ;  /* 0x00018404643c7980 */ /* 0x000ee2000c101900 */
[----:B------:R-:W-:Y:S02]  /*b310*/  LEA.HI.X R7, R70, R171, R71, 0x1, P0 ;  /* 0x000000ab46077211 */ /* 0x000fe400000f0c47 */
[----:B------:R-:W-:Y:S01]  /*b320*/  ISETP.GE.AND P0, PT, R3, R0, PT ;  /* 0x000000000300720c */ /* 0x000fe20003f06270 */
[----:B------:R-:W0:Y:S01]  /*b330*/  LDGDEPBAR ;  /* 0x00000000000079af */ /* 0x000e220000000000 */
[----:B------:R-:W-:-:S03]  /*b340*/  LOP3.LUT R3, R9, 0x38, R68, 0x78, !PT ;  /* 0x0000003809037812 */ /* 0x000fc600078e7844 */
[----:B------:R-:W3:Y:S01]  /*b350*/  LD.E R68, desc[UR4][R100.64+0x188] ;  /* 0x0001880464447980 */ /* 0x000ee2000c101900 */
[----:B------:R-:W-:-:S04]  /*b360*/  DEPBAR.LE SB0, 0x0 ;  /* 0x000080000000791a */ /* 0x000fc80000000000 */
[----:B------:R-:W-:Y:S03]  /*b370*/  BAR.SYNC.DEFER_BLOCKING 0x0 ;  /* 0x0000000000007b1d */ /* 0x000fe60000010000 */
[----:B------:R-:W-:Y:S02]  /*b380*/  @!P0 IMAD.MOV.U32 R8, RZ, RZ, R6 ;  /* 0x000000ffff088224 */ /* 0x000fe400078e0006 */
[----:B------:R-:W-:Y:S02]  /*b390*/  @!P0 IMAD.MOV.U32 R9, RZ, RZ, R7 ;  /* 0x000000ffff098224 */ /* 0x000fe400078e0007 */
[----:B------:R-:W-:Y:S01]  /*b3a0*/  @!P0 IMAD.WIDE.U32 R8, R62, 0xc0, R8 ;  /* 0x000000c03e088825 */ /* 0x000fe200078e0008 */
[----:B------:R-:W-:Y:S01]  /*b3b0*/  @!PT LDS RZ, [RZ] ;  /* 0x00000000fffff984 */ /* 0x000fe20000000800 */
[----:B------:R-:W-:Y:S01]  /*b3c0*/  @!PT LDS RZ, [RZ] ;  /* 0x00000000fffff984 */ /* 0x000fe20000000800 */
[----:B------:R-:W-:Y:S01]  /*b3d0*/  @!PT LDS RZ, [RZ] ;  /* 0x00000000fffff984 */ /* 0x000fe20000000800 */
[----:B------:R-:W-:Y:S04]  /*b3e0*/  @!P4 LDGSTS.E.BYPASS.LTC128B.128 [R177+0x6000], desc[UR4][R170.64] ;  /* 0x06000000aab1cfae */ /* 0x000fe8000b981a04 */
[----:B------:R-:W-:Y:S01]  /*b3f0*/  @P4 STS.128 [R177+0x6000], RZ ;  /* 0x006000ffb1004388 */ /* 0x000fe20000000c00 */
[----:B------:R-:W-:Y:S01]  /*b400*/  ISETP.GE.AND P4, PT, R184, R0, PT ;  /* 0x00000000b800720c */ /* 0x000fe20003f86270 */
[----:B------:R-:W-:-:S02]  /*b410*/  @!P0 IMAD R0, R63, 0xc0, RZ ;  /* 0x000000c03f008824 */ /* 0x000fc400078e02ff */
[----:B------:R-:W-:Y:S04]  /*b420*/  @P6 STS.128 [R177+0x6800], RZ ;  /* 0x006800ffb1006388 */ /* 0x000fe80000000c00 */
[----:B------:R-:W-:Y:S01]  /*b430*/  @!PT LDS RZ, [RZ] ;  /* 0x00000000fffff984 */ /* 0x000fe20000000800 */
[----:B------:R-:W-:Y:S01]  /*b440*/  @!PT LDS RZ, [RZ] ;  /* 0x00000000fffff984 */ /* 0x000fe20000000800 */
[----:B------:R-:W-:Y:S01]  /*b450*/  @!PT LDS RZ, [RZ] ;  /* 0x00000000fffff984 */ /* 0x000fe20000000800 */
[----:B------:R4:W-:Y:S01]  /*b460*/  @!P6 LDGSTS.E.BYPASS.LTC128B.128 [R177+0x6800], desc[UR4][R6.64] ;  /* 0x0680000006b1efae */ /* 0x0009e2000b981a04 */
[----:B------:R-:W-:-:S05]  /*b470*/  @!P0 IMAD.IADD R9, R0, 0x1, R9 ;  /* 0x0000000100098824 */ /* 0x000fca00078e0209 */
[CC--:B--2---:R-:W-:Y:S01]  /*b480*/  @!P4 LEA R12, P6, R62.reuse, R6.reuse, 0x5 ;  /* 0x000000063e0cc211 */ /* 0x0c4fe200078c28ff */
[--C-:B------:R-:W-:Y:S02]  /*b490*/  @!P2 IMAD.MOV.U32 R10, RZ, RZ, R6.reuse ;  /* 0x000000ffff0aa224 */ /* 0x100fe400078e0006 */
[----:B------:R-:W-:Y:S01]  /*b4a0*/  @!P2 IMAD.MOV.U32 R11, RZ, RZ, R7 ;  /* 0x000000ffff0ba224 */ /* 0x000fe200078e0007 */
[-C--:B------:R-:W-:Y:S01]  /*b4b0*/  @!P4 LEA.HI.X R13, R62, R7.reuse, R63, 0x5, P6 ;  /* 0x000000073e0dc211 */ /* 0x080fe200030f2c3f */
[----:B------:R-:W-:Y:S01]  /*b4c0*/  IMAD.SHL.U32 R0, R173, 0x20, RZ ;  /* 0x00000020ad007824 */ /* 0x000fe200078e00ff */
[----:B------:R-:W-:Y:S02]  /*b4d0*/  LOP3.LUT R162, R162, 0x400, RZ, 0xc0, !PT ;  /* 0x00000400a2a27812 */ /* 0x000fe400078ec0ff */
[C---:B------:R-:W-:Y:S01]  /*b4e0*/  @!P3 LEA R16, P6, R62.reuse, R6, 0x6 ;  /* 0x000000063e10b211 */ /* 0x040fe200078c30ff */
[----:B------:R-:W-:Y:S01]  /*b4f0*/  @!P2 IMAD R4, R63, 0x60, RZ ;  /* 0x000000603f04a824 */ /* 0x000fe200078e02ff */
[----:B------:R-:W-:Y:S01]  /*b500*/  @P4 STS.128 [R177+0x7000], RZ ;  /* 0x007000ffb1004388 */ /* 0x000fe20000000c00 */
[----:B------:R-:W-:Y:S01]  /*b510*/  @!P1 IMAD.MOV.U32 R14, RZ, RZ, R6 ;  /* 0x000000ffff0e9224 */ /* 0x000fe200078e0006 */
[----:B------:R-:W-:Y:S01]  /*b520*/  LOP3.LUT R163, R69, 0x7c00, R0, 0xf8, !PT ;  /* 0x00007c0045a37812 */ /* 0x000fe200078ef800 */
[----:B------:R-:W-:Y:S01]  /*b530*/  @!P1 IMAD.MOV.U32 R15, RZ, RZ, R7 ;  /* 0x000000ffff0f9224 */ /* 0x000fe200078e0007 */
[----:B------:R-:W-:Y:S01]  /*b540*/  @!PT LDS RZ, [RZ] ;  /* 0x00000000fffff984 */ /* 0x000fe20000000800 */
[----:B------:R-:W-:Y:S01]  /*b550*/  @!PT LDS RZ, [RZ] ;  /* 0x00000000fffff984 */ /* 0x000fe20000000800 */
[----:B------:R-:W-:Y:S01]  /*b560*/  @!PT LDS RZ, [RZ] ;  /* 0x00000000fffff984 */ /* 0x000fe20000000800 */
[----:B------:R-:W-:Y:S01]  /*b570*/  @!P4 LDGSTS.E.BYPASS.LTC128B.128 [R177+0x7000], desc[UR4][R12.64] ;  /* 0x070000000cb1cfae */ /* 0x000fe2000b981a04 */
[C---:B------:R-:W-:Y:S01]  /*b580*/  @!P2 IMAD.WIDE.U32 R10, R62.reuse, 0x60, R10 ;  /* 0x000000603e0aa825 */ /* 0x040fe200078e000a */
[----:B------:R-:W-:Y:S01]  /*b590*/  @!P3 LEA.HI.X R17, R62, R7, R63, 0x6, P6 ;  /* 0x000000073e11b211 */ /* 0x000fe200030f343f */
[----:B------:R-:W-:-:S02]  /*b5a0*/  UMOV UR7, 0x400 ;  /* 0x0000040000077882 */ /* 0x000fc40000000000 */
[----:B------:R-:W-:Y:S01]  /*b5b0*/  IMAD R162, R3, 0x2, R162 ;  /* 0x0000000203a27824 */ /* 0x000fe200078e02a2 */
[C---:B----4-:R-:W-:Y:S01]  /*b5c0*/  @!P5 LEA R6, P4, R62.reuse, R6, 0x7 ;  /* 0x000000063e06d211 */ /* 0x050fe200078838ff */
[----:B------:R-:W-:Y:S01]  /*b5d0*/  @!P1 IMAD R3, R63, 0xa0, RZ ;  /* 0x000000a03f039824 */ /* 0x000fe200078e02ff */
[----:B-1----:R-:W-:Y:S01]  /*b5e0*/  ULEA UR6, UR6, UR7, 0x18 ;  /* 0x0000000706067291 */ /* 0x002fe2000f8ec0ff */
[C---:B------:R-:W-:Y:S01]  /*b5f0*/  @!P1 IMAD.WIDE.U32 R14, R62.reuse, 0xa0, R14 ;  /* 0x000000a03e0e9825 */ /* 0x040fe200078e000e */
[----:B------:R-:W-:Y:S01]  /*b600*/  @P3 STS.128 [R177+0x7800], RZ ;  /* 0x007800ffb1003388 */ /* 0x000fe20000000c00 */
[----:B------:R-:W-:Y:S02]  /*b610*/  @!P5 LEA.HI.X R7, R62, R7, R63, 0x7, P4 ;  /* 0x000000073e07d211 */ /* 0x000fe400020f3c3f */
[----:B------:R-:W-:Y:S01]  /*b620*/  @!P2 IMAD.IADD R11, R4, 0x1, R11 ;  /* 0x00000001040ba824 */ /* 0x000fe200078e020b */
[----:B------:R-:W-:Y:S01]  /*b630*/  @!PT LDS RZ, [RZ] ;  /* 0x00000000fffff984 */ /* 0x000fe20000000800 */
[----:B------:R-:W-:Y:S01]  /*b640*/  @!PT LDS RZ, [RZ] ;  /* 0x00000000fffff984 */ /* 0x000fe20000000800 */
[----:B------:R-:W-:Y:S01]  /*b650*/  @!PT LDS RZ, [RZ] ;  /* 0x00000000fffff984 */ /* 0x000fe20000000800 */
[----:B------:R-:W-:Y:S01]  /*b660*/  @!P3 LDGSTS.E.BYPASS.LTC128B.128 [R177+0x7800], desc[UR4][R16.64] ;  /* 0x0780000010b1bfae */ /* 0x000fe2000b981a04 */
[----:B------:R-:W-:-:S02]  /*b670*/  IMAD.IADD R163, R64, 0x1, R163 ;  /* 0x0000000140a37824 */ /* 0x000fc400078e02a3 */
[----:B------:R-:W-:Y:S01]  /*b680*/  @!P1 IMAD.IADD R5, R3, 0x1, R15 ;  /* 0x0000000103059824 */ /* 0x000fe200078e020f */
[----:B------:R-:W-:Y:S01]  /*b690*/  @P2 STS.128 [R177+0x8000], RZ ;  /* 0x008000ffb1002388 */ /* 0x000fe20000000c00 */
[----:B------:R-:W-:Y:S01]  /*b6a0*/  @!P1 IMAD.MOV.U32 R4, RZ, RZ, R14 ;  /* 0x000000ffff049224 */ /* 0x000fe200078e000e */
[----:B------:R-:W-:Y:S02]  /*b6b0*/  LEA R163, R163, UR6, 0x1 ;  /* 0x00000006a3a37c11 */ /* 0x000fe4000f8e08ff */
        /* <DEDUP_REMOVED lines=20> */
[----:B------:R-:W2:Y:S01]  /*b800*/  LDSM.16.M88.4 R72, [R162+UR6+0x2800] ;  /* 0x00280006a248783b */ /* 0x000ea20008000200 */
[----:B------:R-:W-:Y:S01]  /*b810*/  R2P PR, R173, 0x6 ;  /* 0x00000006ad007804 */ /* 0x000fe20000000000 */
[----:B------:R-:W-:-:S02]  /*b820*/  IMAD.MOV.U32 R3, RZ, RZ, 0x20 ;  /* 0x00000020ff037424 */ /* 0x000fc400078e00ff */
[----:B------:R-:W-:Y:S01]  /*b830*/  VIADD R0, R162, UR6 ;  /* 0x00000006a2007c36 */ /* 0x000fe20008000000 */
[----:B------:R-:W4:Y:S02]  /*b840*/  LDSM.16.M88.4 R80, [R162+UR6+0x2000] ;  /* 0x00200006a250783b */ /* 0x000f240008000200 */
[----:B------:R-:W-:Y:S02]  /*b850*/  SEL R3, R3, 0xffffffe0, !P1 ;  /* 0xffffffe003037807 */ /* 0x000fe40004800000 */
[----:B------:R-:W4:Y:S03]  /*b860*/  LDSM.16.M88.4 R52, [R162+UR6+0x3000] ;  /* 0x00300006a234783b */ /* 0x000f260008000200 */
[--C-:B------:R-:W-:Y:S01]  /*b870*/  IMAD.IADD R161, R163, 0x1, R3.reuse ;  /* 0x00000001a3a17824 */ /* 0x100fe200078e0203 */
[----:B------:R-:W4:Y:S01]  /*b880*/  LDSM.16.M88.4 R44, [R162+UR6+0x3800] ;  /* 0x00380006a22c783b */ /* 0x000f220008000200 */
[----:B------:R-:W-:-:S03]  /*b890*/  IMAD.IADD R157, R0, 0x1, R3 ;  /* 0x00000001009d7824 */ /* 0x000fc600078e0203 */
[----:B------:R-:W4:Y:S04]  /*b8a0*/  LDSM.16.M88.4 R36, [R162+UR6+0x4000] ;  /* 0x00400006a224783b */ /* 0x000f280008000200 */
[----:B------:R-:W4:Y:S04]  /*b8b0*/  LDSM.16.M88.4 R28, [R162+UR6+0x4800] ;  /* 0x00480006a21c783b */ /* 0x000f280008000200 */
[----:B------:R-:W4:Y:S04]  /*b8c0*/  LDSM.16.M88.4 R20, [R162+UR6+0x5000] ;  /* 0x00500006a214783b */ /* 0x000f280008000200 */
[----:B-1----:R-:W1:Y:S04]  /*b8d0*/  LDSM.16.M88.4 R8, [R162+UR6+0x5800] ;  /* 0x00580006a208783b */ /* 0x002e680008000200 */
[----:B------:R-:W-:Y:S04]  /*b8e0*/  LDSM.16.M88.4 R108, [R161] ;  /* 0x00000000a16c783b */ /* 0x000fe80000000200 */
[----:B------:R-:W1:Y:S04]  /*b8f0*/  LDSM.16.M88.4 R4, [R157+0x2800] ;  /* 0x002800009d04783b */ /* 0x000e680000000200 */
[----:B------:R-:W1:Y:S04]  /*b900*/  LDSM.16.M88.4 R88, [R157+0x2000] ;  /* 0x002000009d58783b */ /* 0x000e680000000200 */
[----:B------:R-:W1:Y:S01]  /*b910*/  LDSM.16.M88.4 R12, [R157+0x3000] ;  /* 0x003000009d0c783b */ /* 0x000e620000000200 */
[C---:B--2---:R-:W-:Y:S03]  /*b920*/  HMMA.16816.F32 R76, R120.reuse, R72, RZ ;  /* 0x00000048784c723c */ /* 0x044fe600000018ff */
[----:B------:R-:W-:Y:S04]  /*b930*/  LDSM.16.M88.4 R132, [R157+0x4800] ;  /* 0x004800009d84783b */ /* 0x000fe80000000200 */
[----:B------:R-:W-:Y:S01]  /*b940*/  LDSM.16.M88.4 R116, [R157+0x5000] ;  /* 0x005000009d74783b */ /* 0x000fe20000000200 */
[----:B----4-:R-:W-:Y:S03]  /*b950*/  HMMA.16816.F32 R84, R120, R80, RZ ;  /* 0x000000507854723c */ /* 0x010fe600000018ff */
[----:B------:R-:W-:Y:S01]  /*b960*/  LDSM.16.M88.4 R112, [R157+0x5800] ;  /* 0x005800009d70783b */ /* 0x000fe20000000200 */
[----:B------:R-:W-:-:S03]  /*b970*/  LOP3.LUT R180, R180, 0xfffffffd, RZ, 0xc0, !PT ;  /* 0xfffffffdb4b47812 */ /* 0x000fc600078ec0ff */
[----:B------:R-:W0:Y:S01]  /*b980*/  LDGDEPBAR ;  /* 0x00000000000079af */ /* 0x000e220000000000 */
        /* <DEDUP_REMOVED lines=15> */
[----:B------:R-:W-:Y:S01]  /*ba80*/  HMMA.16816.F32 R76, R108, R4, R76 ;  /* 0x000000046c4c723c */ /* 0x000fe2000000184c */
[----:B------:R-:W-:-:S05]  /*ba90*/  IMAD.MOV.U32 R4, RZ, RZ, 0x40 ;  /* 0x00000040ff047424 */ /* 0x000fca00078e00ff */
[----:B------:R-:W-:-:S05]  /*baa0*/  SEL R4, R4, 0xffffffc0, !P2 ;  /* 0xffffffc004047807 */ /* 0x000fca0005000000 */
[--C-:B------:R-:W-:Y:S02]  /*bab0*/  IMAD.IADD R160, R163, 0x1, R4.reuse ;  /* 0x00000001a3a07824 */ /* 0x100fe400078e0204 */
[----:B------:R-:W-:Y:S01]  /*bac0*/  IMAD.IADD R156, R0, 0x1, R4 ;  /* 0x00000001009c7824 */ /* 0x000fe200078e0204 */
[C---:B------:R-:W-:Y:S02]  /*bad0*/  HMMA.16816.F32 R84, R108.reuse, R88, R84 ;  /* 0x000000586c54723c */ /* 0x040fe40000001854 */
[----:B------:R-:W-:Y:S04]  /*bae0*/  LDSM.16.M88.4 R128, [R160] ;  /* 0x00000000a080783b */ /* 0x000fe80000000200 */
[----:B------:R-:W-:Y:S02]  /*baf0*/  LDSM.16.M88.4 R104, [R156+0x2000] ;  /* 0x002000009c68783b */ /* 0x000fe40000000200 */
[C---:B------:R-:W-:Y:S02]  /*bb00*/  HMMA.16816.F32 R80, R108.reuse, R90, R80 ;  /* 0x0000005a6c50723c */ /* 0x040fe40000001850 */
[----:B------:R-:W2:Y:S04]  /*bb10*/  LDSM.16.M88.4 R88, [R157+0x4000] ;  /* 0x004000009d58783b */ /* 0x000ea80000000200 */
[----:B------:R-:W-:Y:S02]  /*bb20*/  LDSM.16.M88.4 R96, [R156+0x3000] ;  /* 0x003000009c60783b */ /* 0x000fe40000000200 */
[C---:B------:R-:W-:Y:S02]  /*bb30*/  HMMA.16816.F32 R56, R108.reuse, R12, R56 ;  /* 0x0000000c6c38723c */ /* 0x040fe40000001838 */
[----:B------:R-:W-:Y:S06]  /*bb40*/  LDSM.16.M88.4 R92, [R156+0x3800] ;  /* 0x003800009c5c783b */ /* 0x000fec0000000200 */
[C---:B------:R-:W-:Y:S01]  /*bb50*/  HMMA.16816.F32 R52, R108.reuse, R14, R52 ;  /* 0x0000000e6c34723c */ /* 0x040fe20000001834 */
[----:B------:R-:W4:Y:S07]  /*bb60*/  LDSM.16.M88.4 R12, [R156+0x2800] ;  /* 0x002800009c0c783b */ /* 0x000f2e0000000200 */
[C---:B------:R-:W-:Y:S08]  /*bb70*/  HMMA.16816.F32 R72, R108.reuse, R6, R72 ;  /* 0x000000066c48723c */ /* 0x040ff00000001848 */
[C---:B-1----:R-:W-:Y:S08]  /*bb80*/  HMMA.16816.F32 R48, R108.reuse, R8, R48 ;  /* 0x000000086c30723c */ /* 0x042ff00000001830 */
[C---:B------:R-:W-:Y:S01]  /*bb90*/  HMMA.16816.F32 R44, R108.reuse, R10, R44 ;  /* 0x0000000a6c2c723c */ /* 0x040fe2000000182c */
[----:B------:R-:W1:Y:S07]  /*bba0*/  LDSM.16.M88.4 R8, [R156+0x4000] ;  /* 0x004000009c08783b */ /* 0x000e6e0000000200 */
[C---:B--2---:R-:W-:Y:S08]  /*bbb0*/  HMMA.16816.F32 R40, R108.reuse, R88, R40 ;  /* 0x000000586c28723c */ /* 0x044ff00000001828 */
[----:B------:R-:W-:Y:S01]  /*bbc0*/  HMMA.16816.F32 R36, R108, R90, R36 ;  /* 0x0000005a6c24723c */ /* 0x000fe20000001824 */
[----:B------:R-:W2:Y:S07]  /*bbd0*/  LDSM.16.M88.4 R88, [R156+0x4800] ;  /* 0x004800009c58783b */ /* 0x000eae0000000200 */
[C---:B----4-:R-:W-:Y:S08]  /*bbe0*/  HMMA.16816.F32 R76, R128.reuse, R12, R76 ;  /* 0x0000000c804c723c */ /* 0x050ff0000000184c */
[----:B------:R-:W-:Y:S01]  /*bbf0*/  HMMA.16816.F32 R72, R128, R14, R72 ;  /* 0x0000000e8048723c */ /* 0x000fe20000001848 */
[----:B------:R-:W4:Y:S01]  /*bc00*/  LDSM.16.M88.4 R12, [R156+0x5000] ;  /* 0x005000009c0c783b */ /* 0x000f220000000200 */
[----:B------:R-:W-:-:S02]  /*bc10*/  IMAD.IADD R159, R3, 0x1, R160 ;  /* 0x00000001039f7824 */ /* 0x000fc400078e02a0 */
[----:B------:R-:W-:-:S04]  /*bc20*/  IMAD.IADD R155, R3, 0x1, R156 ;  /* 0x00000001039b7824 */ /* 0x000fc800078e029c */
        /* <DEDUP_REMOVED lines=9> */
[C---:B------:R-:W-:Y:S08]  /*bcc0*/  HMMA.16816.F32 R16, R108.reuse, R112, R16 ;  /* 0x000000706c10723c */ /* 0x040ff00000001810 */
[----:B------:R-:W-:Y:S01]  /*bcd0*/  HMMA.16816.F32 R120, R108, R114, R120 ;  /* 0x000000726c78723c */ /* 0x000fe20000001878 */
[----:B------:R-:W1:Y:S04]  /*bce0*/  LDSM.16.M88.4 R112, [R155+0x2800] ;  /* 0x002800009b70783b */ /* 0x000e680000000200 */
[----:B------:R-:W1:Y:S03]  /*bcf0*/  LDSM.16.M88.4 R108, [R155+0x3000] ;  /* 0x003000009b6c783b */ /* 0x000e660000000200 */
        /* <DEDUP_REMOVED lines=12> */
[C---:B----4-:R-:W-:Y:S08]  /*bdc0*/  HMMA.16816.F32 R24, R128.reuse, R12, R24 ;  /* 0x0000000c8018723c */ /* 0x050ff00000001818 */
[----:B------:R-:W-:Y:S01]  /*bdd0*/  HMMA.16816.F32 R20, R128, R14, R20 ;  /* 0x0000000e8014723c */ /* 0x000fe20000001814 */
[----:B------:R-:W4:Y:S01]  /*bde0*/  LDSM.16.M88.4 R12, [R155+0x5800] ;  /* 0x005800009b0c783b */ /* 0x000f220000000200 */
[----:B------:R-:W-:Y:S01]  /*bdf0*/  SHF.R.U32.HI R5, RZ, 0x2, R173 ;  /* 0x00000002ff057819 */ /* 0x000fe200000116ad */
[----:B------:R-:W-:-:S04]  /*be00*/  DEPBAR.LE SB0, 0x0 ;  /* 0x000080000000791a */ /* 0x000fc80000000000 */
[----:B------:R-:W-:Y:S02]  /*be10*/  SHF.R.U32.HI R0, RZ, 0x1, R173 ;  /* 0x00000001ff007819 */ /* 0x000fe400000116ad */
[----:B------:R-:W-:Y:S02]  /*be20*/  LOP3.LUT R5, R5, 0x7, RZ, 0xc0, !PT ;  /* 0x0000000705057812 */ /* 0x000fe400078ec0ff */
[----:B------:R-:W-:Y:S01]  /*be30*/  LOP3.LUT R0, R0, 0x1f0, RZ, 0xc0, !PT ;  /* 0x000001f000007812 */ /* 0x000fe200078ec0ff */
[----:B---3--:R-:W-:Y:S01]  /*be40*/  HMMA.16816.F32 R16, R128, R132, R16 ;  /* 0x000000848010723c */ /* 0x008fe20000001810 */
[----:B------:R-:W-:Y:S02]  /*be50*/  IADD3 R68, PT, PT, R68, R66, -R179 ;  /* 0x0000004244447210 */ /* 0x000fe40007ffe8b3 */
[----:B------:R-:W-:Y:S01]  /*be60*/  IADD3 R189, PT, PT, R176, R5, R0 ;  /* 0x00000005b0bd7210 */ /* 0x000fe20007ffe000 */
[----:B------:R-:W-:-:S04]  /*be70*/  IMAD.SHL.U32 R0, R173, 0x2, RZ ;  /* 0x00000002ad007824 */ /* 0x000fc800078e00ff */
[----:B------:R-:W-:Y:S01]  /*be80*/  HMMA.16816.F32 R120, R128, R134, R120 ;  /* 0x000000868078723c */ /* 0x000fe20000001878 */
[----:B------:R-:W-:Y:S01]  /*be90*/  IADD3 R60, PT, PT, R66, -R179, -R60 ;  /* 0x800000b3423c7210 */ /* 0x000fe20007ffe83c */
[----:B------:R-:W-:Y:S01]  /*bea0*/  IMAD.IADD R187, R189, 0x1, R68 ;  /* 0x00000001bdbb7824 */ /* 0x000fe200078e0244 */
[----:B------:R-:W-:-:S05]  /*beb0*/  LOP3.LUT R0, R0, 0x6, RZ, 0xc0, !PT ;  /* 0x0000000600007812 */ /* 0x000fca00078ec0ff */
[----:B-1----:R-:W-:Y:S01]  /*bec0*/  HMMA.16816.F32 R84, R8, R116, R84 ;  /* 0x000000740854723c */ /* 0x002fe20000001854 */
[----:B------:R-:W-:Y:S01]  /*bed0*/  IMAD.IADD R189, R189, 0x1, R60 ;  /* 0x00000001bdbd7824 */ /* 0x000fe200078e023c */
[----:B------:R-:W-:Y:S01]  /*bee0*/  VIADDMNMX R186, R187, 0x1, R66, PT ;  /* 0x00000001bbba7846 */ /* 0x000fe20003800142 */
[----:B------:R-:W-:-:S05]  /*bef0*/  IMAD.IADD R0, R61, 0x1, R0 ;  /* 0x000000013d007824 */ /* 0x000fca00078e0200 */
[----:B------:R-:W-:Y:S01]  /*bf00*/  HMMA.16816.F32 R76, R8, R112, R76 ;  /* 0x00000070084c723c */ /* 0x000fe2000000184c */
[----:B------:R-:W-:-:S07]  /*bf10*/  VIADDMNMX R187, R187, 0x9, R66, PT ;  /* 0x00000009bbbb7846 */ /* 0x000fce0003800142 */
[----:B------:R-:W-:Y:S01]  /*bf20*/  HMMA.16816.F32 R80, R8, R118, R80 ;  /* 0x000000760850723c */ /* 0x000fe20000001850 */
[----:B------:R-:W-:Y:S01]  /*bf30*/  ISETP.GT.AND P0, PT, R189, R0, PT ;  /* 0x00000000bd00720c */ /* 0x000fe20003f04270 */
[----:B------:R-:W-:-:S06]  /*bf40*/  VIADD R102, R0, 0x8 ;  /* 0x0000000800667836 */ /* 0x000fcc0000000000 */
[----:B------:R-:W-:Y:S01]  /*bf50*/  HMMA.16816.F32 R56, R8, R108, R56 ;  /* 0x0000006c0838723c */ /* 0x000fe20000001838 */
[----:B------:R-:W-:-:S07]  /*bf60*/  ISETP.GE.AND P2, PT, R0, R187, PT ;  /* 0x000000bb0000720c */ /* 0x000fce0003f46270 */
[C---:B------:R-:W-:Y:S08]  /*bf70*/  HMMA.16816.F32 R72, R8.reuse, R114, R72 ;  /* 0x000000720848723c */ /* 0x040ff00000001848 */
[----:B------:R-:W-:Y:S01]  /*bf80*/  HMMA.16816.F32 R48, R8, R104, R48 ;  /* 0x000000680830723c */ /* 0x000fe20000001830 */
[----:B------:R-:W-:Y:S01]  /*bf90*/  VIADD R105, R0, 0x1 ;  /* 0x0000000100697836 */ /* 0x000fe20000000000 */
[----:B------:R-:W-:-:S06]  /*bfa0*/  P2R R104, PR, RZ, 0x4 ;  /* 0x00000004ff687803 */ /* 0x000fcc0000000000 */
[----:B------:R-:W-:Y:S01]  /*bfb0*/  HMMA.16816.F32 R36, R8, R98, R36 ;  /* 0x000000620824723c */ /* 0x000fe20000001824 */
[C---:B------:R-:W-:Y:S01]  /*bfc0*/  VIADD R98, R0.reuse, 0x10 ;  /* 0x0000001000627836 */ /* 0x040fe20000000000 */
[----:B------:R-:W-:Y:S01]  /*bfd0*/  ISETP.GT.AND P1, PT, R189, R105, PT ;  /* 0x00000069bd00720c */ /* 0x000fe20003f24270 */
[----:B------:R-:W-:-:S05]  /*bfe0*/  VIADD R99, R0, 0x9 ;  /* 0x0000000900637836 */ /* 0x000fca0000000000 */
[----:B------:R-:W-:Y:S01]  /*bff0*/  HMMA.16816.F32 R52, R8, R110, R52 ;  /* 0x0000006e0834723c */ /* 0x000fe20000001834 */
[----:B------:R-:W-:-:S07]  /*c000*/  ISETP.GT.AND P2, PT, R189, R102, PT ;  /* 0x00000066bd00720c */ /* 0x000fce0003f44270 */
[----:B------:R-:W-:Y:S01]  /*c010*/  HMMA.16816.F32 R44, R8, R106, R44 ;  /* 0x0000006a082c723c */ /* 0x000fe2000000182c */
[----:B------:R-:W-:Y:S02]  /*c020*/  FSEL R106, R84, -INF , !P0 ;  /* 0xff800000546a7808 */ /* 0x000fe40004000000 */
[----:B------:R-:W-:-:S05]  /*c030*/  ISETP.GT.AND P0, PT, R189, R98, PT ;  /* 0x00000062bd00720c */ /* 0x000fca0003f04270 */
[----:B------:R-:W-:Y:S01]  /*c040*/  HMMA.16816.F32 R40, R8, R96, R40 ;  /* 0x000000600828723c */ /* 0x000fe20000001828 */
[----:B------:R-:W-:Y:S02]  /*c050*/  ISETP.GT.AND P3, PT, R189, R99, PT ;  /* 0x00000063bd00720c */ /* 0x000fe40003f64270 */
[----:B------:R-:W-:-:S05]  /*c060*/  FSEL R84, R85, -INF , !P1 ;  /* 0xff80000055547808 */ /* 0x000fca0004800000 */
[----:B------:R-:W-:Y:S01]  /*c070*/  HMMA.16816.F32 R32, R8, R92, R32 ;  /* 0x0000005c0820723c */ /* 0x000fe20000001820 */
[----:B------:R-:W-:-:S07]  /*c080*/  FSEL R76, R76, -INF , !P0 ;  /* 0xff8000004c4c7808 */ /* 0x000fce0004000000 */
[----:B------:R-:W-:Y:S01]  /*c090*/  HMMA.16816.F32 R28, R8, R94, R28 ;  /* 0x0000005e081c723c */ /* 0x000fe2000000181c */
[----:B------:R-:W-:Y:S01]  /*c0a0*/  VIADD R95, R0, 0x30 ;  /* 0x00000030005f7836 */ /* 0x000fe20000000000 */
[----:B------:R-:W-:-:S06]  /*c0b0*/  FSEL R85, R80, -INF , !P2 ;  /* 0xff80000050557808 */ /* 0x000fcc0005000000 */
[----:B--2---:R-:W-:Y:S01]  /*c0c0*/  HMMA.16816.F32 R24, R8, R88, R24 ;  /* 0x000000580818723c */ /* 0x004fe20000001818 */
[----:B------:R-:W-:-:S07]  /*c0d0*/  VIADD R97, R0, 0x28 ;  /* 0x0000002800617836 */ /* 0x000fce0000000000 */
[----:B------:R-:W-:Y:S01]  /*c0e0*/  HMMA.16816.F32 R20, R8, R90, R20 ;  /* 0x0000005a0814723c */ /* 0x000fe20000001814 */
[----:B------:R-:W-:-:S07]  /*c0f0*/  VIADD R96, R0, 0x29 ;  /* 0x0000002900607836 */ /* 0x000fce0000000000 */
[----:B----4-:R-:W-:Y:S01]  /*c100*/  HMMA.16816.F32 R16, R8, R12, R16 ;  /* 0x0000000c0810723c */ /* 0x010fe20000001810 */
[----:B------:R-:W-:-:S07]  /*c110*/  VIADD R12, R0, 0x18 ;  /* 0x00000018000c7836 */ /* 0x000fce0000000000 */
[----:B------:R-:W-:Y:S01]  /*c120*/  HMMA.16816.F32 R120, R8, R14, R120 ;  /* 0x0000000e0878723c */ /* 0x000fe20000001878 */
[C---:B------:R-:W-:Y:S02]  /*c130*/  VIADD R14, R0.reuse, 0x11 ;  /* 0x00000011000e7836 */ /* 0x040fe40000000000 */
[C---:B------:R-:W-:Y:S01]  /*c140*/  VIADD R8, R0.reuse, 0x20 ;  /* 0x0000002000087836 */ /* 0x040fe20000000000 */
[C---:B------:R-:W-:Y:S02]  /*c150*/  ISETP.GT.AND P2, PT, R189.reuse, R12, PT ;  /* 0x0000000cbd00720c */ /* 0x040fe40003f44270 */
[C---:B------:R-:W-:Y:S02]  /*c160*/  ISETP.GT.AND P1, PT, R189.reuse, R14, PT ;  /* 0x0000000ebd00720c */ /* 0x040fe40003f24270 */
[----:B------:R-:W-:Y:S01]  /*c170*/  ISETP.GT.AND P0, PT, R189, R8, PT ;  /* 0x00000008bd00720c */ /* 0x000fe20003f04270 */
[C---:B------:R-:W-:Y:S01]  /*c180*/  VIADD R6, R0.reuse, 0x21 ;  /* 0x0000002100067836 */ /* 0x040fe20000000000 */
[----:B------:R-:W-:Y:S01]  /*c190*/  FSEL R80, R81, -INF , !P3 ;  /* 0xff80000051507808 */ /* 0x000fe20005800000 */
[C---:B------:R-:W-:Y:S01]  /*c1a0*/  VIADD R10, R0.reuse, 0x19 ;  /* 0x00000019000a7836 */ /* 0x040fe20000000000 */
[----:B------:R-:W-:Y:S01]  /*c1b0*/  FSEL R81, R77, -INF , !P1 ;  /* 0xff8000004d517808 */ /* 0x000fe20004800000 */
[----:B------:R-:W-:Y:S01]  /*c1c0*/  VIADD R91, R0, 0x40 ;  /* 0x00000040005b7836 */ /* 0x000fe20000000000 */
[----:B------:R-:W-:Y:S01]  /*c1d0*/  FSEL R108, R56, -INF , !P0 ;  /* 0xff800000386c7808 */ /* 0x000fe20004000000 */
[----:B------:R-:W-:Y:S01]  /*c1e0*/  VIADD R92, R0, 0x39 ;  /* 0x00000039005c7836 */ /* 0x000fe20000000000 */
[----:B------:R-:W-:Y:S01]  /*c1f0*/  FSEL R77, R72, -INF , !P2 ;  /* 0xff800000484d7808 */ /* 0x000fe20005000000 */
[C---:B------:R-:W-:Y:S01]  /*c200*/  VIADD R90, R0.reuse, 0x41 ;  /* 0x00000041005a7836 */ /* 0x040fe20000000000 */
[C---:B------:R-:W-:Y:S01]  /*c210*/  ISETP.GT.AND P0, PT, R189.reuse, R95, PT ;  /* 0x0000005fbd00720c */ /* 0x040fe20003f04270 */
[----:B------:R-:W-:Y:S01]  /*c220*/  VIADD R94, R0, 0x31 ;  /* 0x00000031005e7836 */ /* 0x000fe20000000000 */
[----:B------:R-:W-:-:S02]  /*c230*/  ISETP.GT.AND P2, PT, R189, R97, PT ;  /* 0x00000061bd00720c */ /* 0x000fc40003f44270 */
[C---:B------:R-:W-:Y:S01]  /*c240*/  ISETP.GT.AND P4, PT, R189.reuse, R96, PT ;  /* 0x00000060bd00720c */ /* 0x040fe20003f84270 */
[C---:B------:R-:W-:Y:S01]  /*c250*/  VIADD R93, R0.reuse, 0x38 ;  /* 0x00000038005d7836 */ /* 0x040fe20000000000 */
[C---:B------:R-:W-:Y:S02]  /*c260*/  ISETP.GT.AND P1, PT, R189.reuse, R6, PT ;  /* 0x00000006bd00720c */ /* 0x040fe40003f24270 */
[----:B------:R-:W-:Y:S01]  /*c270*/  ISETP.GT.AND P3, PT, R189, R10, PT ;  /* 0x0000000abd00720c */ /* 0x000fe20003f64270 */
[----:B------:R-:W-:Y:S01]  /*c280*/  VIADD R70, R0, 0x51 ;  /* 0x0000005100467836 */ /* 0x000fe20000000000 */
[----:B------:R-:W-:Y:S01]  /*c290*/  FSEL R48, R48, -INF , !P0 ;  /* 0xff80000030307808 */ /* 0x000fe20004000000 */
[----:B------:R-:W-:Y:S01]  /*c2a0*/  VIADD R88, R0, 0x49 ;  /* 0x0000004900587836 */ /* 0x000fe20000000000 */
[----:B------:R-:W-:Y:S01]  /*c2b0*/  FSEL R204, R52, -INF , !P2 ;  /* 0xff80000034cc7808 */ /* 0x000fe20005000000 */
[----:B------:R-:W-:Y:S01]  /*c2c0*/  VIADD R60, R0, 0x60 ;  /* 0x00000060003c7836 */ /* 0x000fe20000000000 */
[----:B------:R-:W-:-:S02]  /*c2d0*/  FSEL R53, R53, -INF , !P4 ;  /* 0xff80000035357808 */ /* 0x000fc40006000000 */
[----:B------:R-:W-:Y:S01]  /*c2e0*/  ISETP.GT.AND P0, PT, R189, R91, PT ;  /* 0x0000005bbd00720c */ /* 0x000fe20003f04270 */
[C---:B------:R-:W-:Y:S01]  /*c2f0*/  VIADD R71, R0.reuse, 0x50 ;  /* 0x0000005000477836 */ /* 0x040fe20000000000 */
[----:B------:R-:W-:Y:S02]  /*c300*/  FSEL R57, R57, -INF , !P1 ;  /* 0xff80000039397808 */ /* 0x000fe40004800000 */
[C---:B------:R-:W-:Y:S02]  /*c310*/  ISETP.GT.AND P4, PT, R189.reuse, R92, PT ;  /* 0x0000005cbd00720c */ /* 0x040fe40003f84270 */
[----:B------:R-:W-:Y:S01]  /*c320*/  ISETP.GT.AND P2, PT, R189, R90, PT ;  /* 0x0000005abd00720c */ /* 0x000fe20003f44270 */
[----:B------:R-:W-:Y:S01]  /*c330*/  VIADD R89, R0, 0x48 ;  /* 0x0000004800597836 */ /* 0x000fe20000000000 */
[----:B------:R-:W-:Y:S02]  /*c340*/  FSEL R73, R73, -INF , !P3 ;  /* 0xff80000049497808 */ /* 0x000fe40005800000 */
[----:B------:R-:W-:-:S02]  /*c350*/  ISETP.GT.AND P1, PT, R189, R94, PT ;  /* 0x0000005ebd00720c */ /* 0x000fc40003f24270 */
[----:B------:R-:W-:Y:S01]  /*c360*/  ISETP.GT.AND P3, PT, R189, R93, PT ;  /* 0x0000005dbd00720c */ /* 0x000fe20003f64270 */
[----:B------:R-:W-:Y:S01]  /*c370*/  VIADD R13, R0, 0x68 ;  /* 0x00000068000d7836 */ /* 0x000fe20000000000 */
[----:B------:R-:W-:Y:S01]  /*c380*/  FSEL R40, R40, -INF , !P0 ;  /* 0xff80000028287808 */ /* 0x000fe20004000000 */
[C---:B------:R-:W-:Y:S01]  /*c390*/  VIADD R66, R0.reuse, 0x59 ;  /* 0x0000005900427836 */ /* 0x040fe20000000000 */
[----:B------:R-:W-:Y:S01]  /*c3a0*/  FSEL R45, R45, -INF , !P4 ;  /* 0xff8000002d2d7808 */ /* 0x000fe20006000000 */
[C---:B------:R-:W-:Y:S01]  /*c3b0*/  VIADD R7, R0.reuse, 0x71 ;  /* 0x0000007100077836 */ /* 0x040fe20000000000 */
[----:B------:R-:W-:Y:S02]  /*c3c0*/  FSEL R41, R41, -INF , !P2 ;  /* 0xff80000029297808 */ /* 0x000fe40005000000 */
[----:B------:R-:W-:Y:S01]  /*c3d0*/  ISETP.GT.AND P0, PT, R189, R70, PT ;  /* 0x00000046bd00720c */ /* 0x000fe20003f04270 */
[----:B------:R-:W-:Y:S01]  /*c3e0*/  VIADD R15, R0, 0x61 ;  /* 0x00000061000f7836 */ /* 0x000fe20000000000 */
[----:B------:R-:W-:Y:S01]  /*c3f0*/  FSEL R49, R49, -INF , !P1 ;  /* 0xff80000031317808 */ /* 0x000fe20004800000 */
[C---:B------:R-:W-:Y:S01]  /*c400*/  VIADD R188, R189.reuse, 0x8 ;  /* 0x00000008bdbc7836 */ /* 0x040fe20000000000 */
[----:B------:R-:W-:-:S02]  /*c410*/  ISETP.GT.AND P4, PT, R189, R88, PT ;  /* 0x00000058bd00720c */ /* 0x000fc40003f84270 */
[C---:B------:R-:W-:Y:S01]  /*c420*/  ISETP.GT.AND P2, PT, R189.reuse, R60, PT ;  /* 0x0000003cbd00720c */ /* 0x040fe20003f44270 */
[----:B------:R-:W-:Y:S01]  /*c430*/  VIADD R68, R0, 0x58 ;  /* 0x0000005800447836 */ /* 0x000fe20000000000 */
[----:B------:R-:W-:Y:S02]  /*c440*/  FSEL R112, R44, -INF , !P3 ;  /* 0xff8000002c707808 */ /* 0x000fe40005800000 */
[C---:B------:R-:W-:Y:S02]  /*c450*/  ISETP.GT.AND P1, PT, R189.reuse, R71, PT ;  /* 0x00000047bd00720c */ /* 0x040fe40003f24270 */
[----:B------:R-:W-:Y:S02]  /*c460*/  ISETP.GT.AND P3, PT, R189, R89, PT ;  /* 0x00000059bd00720c */ /* 0x000fe40003f64270 */
[----:B------:R-:W-:Y:S02]  /*c470*/  FSEL R134, R33, -INF , !P0 ;  /* 0xff80000021867808 */ /* 0x000fe40004000000 */
[----:B------:R-:W-:-:S02]  /*c480*/  FSEL R37, R37, -INF , !P4 ;  /* 0xff80000025257808 */ /* 0x000fc40006000000 */
[C---:B------:R-:W-:Y:S02]  /*c490*/  ISETP.GT.AND P0, PT, R189.reuse, R13, PT ;  /* 0x0000000dbd00720c */ /* 0x040fe40003f04270 */
[----:B------:R-:W-:Y:S01]  /*c4a0*/  FSEL R52, R24, -INF , !P2 ;  /* 0xff80000018347808 */ /* 0x000fe20005000000 */
[C---:B------:R-:W-:Y:S01]  /*c4b0*/  VIADD R11, R0.reuse, 0x69 ;  /* 0x00000069000b7836 */ /* 0x040fe20000000000 */
[C---:B------:R-:W-:Y:S01]  /*c4c0*/  ISETP.GT.AND P4, PT, R189.reuse, R66, PT ;  /* 0x00000042bd00720c */ /* 0x040fe20003f84270 */
[----:B------:R-:W-:Y:S01]  /*c4d0*/  VIADD R9, R0, 0x70 ;  /* 0x0000007000097836 */ /* 0x000fe20000000000 */
[----:B------:R-:W-:Y:S01]  /*c4e0*/  FSEL R128, R32, -INF , !P1 ;  /* 0xff80000020807808 */ /* 0x000fe20004800000 */
[----:B------:R-:W-:Y:S01]  /*c4f0*/  VIADD R5, R0, 0x78 ;  /* 0x0000007800057836 */ /* 0x000fe20000000000 */
[----:B------:R-:W-:Y:S01]  /*c500*/  ISETP.GT.AND P2, PT, R189, R7, PT ;  /* 0x00000007bd00720c */ /* 0x000fe20003f44270 */
[----:B------:R-:W-:Y:S01]  /*c510*/  BAR.SYNC.DEFER_BLOCKING 0x0 ;  /* 0x0000000000007b1d */ /* 0x000fe20000010000 */
[----:B------:R-:W-:-:S02]  /*c520*/  ISETP.GT.AND P5, PT, R188, R0, PT ;  /* 0x00000000bc00720c */ /* 0x000fc40003fa4270 */
[C---:B------:R-:W-:Y:S01]  /*c530*/  ISETP.GE.AND P6, PT, R0.reuse, R186, PT ;  /* 0x000000ba0000720c */ /* 0x040fe20003fc6270 */
[----:B------:R-:W-:Y:S01]  /*c540*/  VIADD R0, R0, 0x79 ;  /* 0x0000007900007836 */ /* 0x000fe20000000000 */
[----:B------:R-:W-:Y:S02]  /*c550*/  FSEL R140, R36, -INF , !P3 ;  /* 0xff800000248c7808 */ /* 0x000fe40005800000 */
[C---:B------:R-:W-:Y:S02]  /*c560*/  ISETP.GT.AND P1, PT, R189.reuse, R15, PT ;  /* 0x0000000fbd00720c */ /* 0x040fe40003f24270 */
[----:B------:R-:W-:Y:S02]  /*c570*/  ISETP.GT.AND P3, PT, R189, R68, PT ;  /* 0x00000044bd00720c */ /* 0x000fe40003f64270 */
[----:B------:R-:W-:Y:S02]  /*c580*/  FSEL R44, R20, -INF , !P0 ;  /* 0xff800000142c7808 */ /* 0x000fe40004000000 */
[----:B------:R-:W-:-:S02]  /*c590*/  FSEL R124, R29, -INF , !P4 ;  /* 0xff8000001d7c7808 */ /* 0x000fc40006000000 */
[----:B------:R-:W-:Y:S02]  /*c5a0*/  FSEL R20, R17, -INF , !P2 ;  /* 0xff80000011147808 */ /* 0x000fe40005000000 */
[----:B------:R-:W-:Y:S02]  /*c5b0*/  FSEL R29, R25, -INF , !P1 ;  /* 0xff800000191d7808 */ /* 0x000fe40004800000 */
[----:B------:R-:W-:Y:S02]  /*c5c0*/  FSEL R17, R106, -INF , !P6 ;  /* 0xff8000006a117808 */ /* 0x000fe40007000000 */
[----:B------:R-:W-:Y:S02]  /*c5d0*/  FSEL R33, R28, -INF , !P3 ;  /* 0xff8000001c217808 */ /* 0x000fe40005800000 */
[----:B------:R-:W-:Y:S02]  /*c5e0*/  FSEL R25, R86, -INF , !P5 ;  /* 0xff80000056197808 */ /* 0x000fe40006800000 */
[----:B------:R-:W-:-:S02]  /*c5f0*/  ISETP.NE.AND P6, PT, R104, RZ, PT ;  /* 0x000000ff6800720c */ /* 0x000fc40003fc5270 */
[C---:B------:R-:W-:Y:S02]  /*c600*/  ISETP.GT.AND P3, PT, R189.reuse, R9, PT ;  /* 0x00000009bd00720c */ /* 0x040fe40003f64270 */
[C---:B------:R-:W-:Y:S02]  /*c610*/  ISETP.GT.AND P0, PT, R189.reuse, R0, PT ;  /* 0x00000000bd00720c */ /* 0x040fe40003f04270 */
[----:B------:R-:W-:Y:S02]  /*c620*/  ISETP.GT.AND P4, PT, R189, R11, PT ;  /* 0x0000000bbd00720c */ /* 0x000fe40003f84270 */
[----:B------:R-:W-:Y:S02]  /*c630*/  FSEL R25, R25, -INF , !P6 ;  /* 0xff80000019197808 */ /* 0x000fe40007000000 */
[----:B------:R-:W-:Y:S02]  /*c640*/  FSEL R36, R16, -INF , !P3 ;  /* 0xff80000010247808 */ /* 0x000fe40005800000 */
[----:B------:R-:W-:-:S02]  /*c650*/  FSEL R121, R121, -INF , !P0 ;  /* 0xff80000079797808 */ /* 0x000fc40004000000 */
[----:B------:R-:W-:Y:S02]  /*c660*/  ISETP.GE.AND P6, PT, R99, R187, PT ;  /* 0x000000bb6300720c */ /* 0x000fe40003fc6270 */
[C---:B------:R-:W-:Y:S02]  /*c670*/  ISETP.GT.AND P3, PT, R188.reuse, R105, PT ;  /* 0x00000069bc00720c */ /* 0x040fe40003f64270 */
[----:B------:R-:W-:Y:S02]  /*c680*/  ISETP.GT.AND P0, PT, R188, R102, PT ;  /* 0x00000066bc00720c */ /* 0x000fe40003f04270 */
[----:B------:R-:W-:Y:S02]  /*c690*/  ISETP.GT.AND P1, PT, R189, R5, PT ;  /* 0x00000005bd00720c */ /* 0x000fe40003f24270 */
[----:B------:R-:W-:Y:S02]  /*c6a0*/  FSEL R21, R21, -INF , !P4 ;  /* 0xff80000015157808 */ /* 0x000fe40006000000 */
[----:B------:R-:W-:-:S02]  /*c6b0*/  ISETP.GE.AND P4, PT, R105, R186, PT ;  /* 0x000000ba6900720c */ /* 0x000fc40003f86270 */
[----:B------:R-:W-:Y:S02]  /*c6c0*/  P2R R16, PR, RZ, 0x40 ;  /* 0x00000040ff107803 */ /* 0x000fe40000000000 */
[----:B------:R-:W-:Y:S02]  /*c6d0*/  ISETP.GE.AND P5, PT, R102, R187, PT ;  /* 0x000000bb6600720c */ /* 0x000fe40003fa6270 */
[----:B------:R-:W-:Y:S02]  /*c6e0*/  FSEL R87, R87, -INF , !P3 ;  /* 0xff80000057577808 */ /* 0x000fe40005800000 */
[----:B------:R-:W-:Y:S02]  /*c6f0*/  ISETP.GT.AND P6, PT, R188, R98, PT ;  /* 0x00000062bc00720c */ /* 0x000fe40003fc4270 */
[----:B------:R-:W-:Y:S02]  /*c700*/  FSEL R82, R82, -INF , !P0 ;  /* 0xff80000052527808 */ /* 0x000fe40004000000 */
[----:B------:R-:W-:-:S02]  /*c710*/  FSEL R32, R120, -INF , !P1 ;  /* 0xff80000078207808 */ /* 0x000fc40004800000 */
[----:B------:R-:W-:Y:S02]  /*c720*/  ISETP.GE.AND P2, PT, R105, R187, PT ;  /* 0x000000bb6900720c */ /* 0x000fe40003f46270 */
[----:B------:R-:W-:Y:S02]  /*c730*/  ISETP.GT.AND P3, PT, R188, R99, PT ;  /* 0x00000063bc00720c */ /* 0x000fe40003f64270 */
[-C--:B------:R-:W-:Y:S02]  /*c740*/  ISETP.GE.AND P1, PT, R102, R186.reuse, PT ;  /* 0x000000ba6600720c */ /* 0x080fe40003f26270 */
[----:B------:R-:W-:Y:S02]  /*c750*/  FSEL R56, R84, -INF , !P4 ;  /* 0xff80000054387808 */ /* 0x000fe40006000000 */
[----:B------:R-:W-:Y:S02]  /*c760*/  ISETP.GE.AND P4, PT, R99, R186, PT ;  /* 0x000000ba6300720c */ /* 0x000fe40003f86270 */
[----:B------:R-:W-:-:S02]  /*c770*/  FSEL R82, R82, -INF , !P5 ;  /* 0xff80000052527808 */ /* 0x000fc40006800000 */
[----:B------:R-:W-:Y:S02]  /*c780*/  ISETP.GT.AND P0, PT, R188, R14, PT ;  /* 0x0000000ebc00720c */ /* 0x000fe40003f04270 */
[----:B------:R-:W-:Y:S02]  /*c790*/  FSEL R78, R78, -INF , !P6 ;  /* 0xff8000004e4e7808 */ /* 0x000fe40007000000 */
[----:B------:R-:W-:Y:S02]  /*c7a0*/  FSEL R84, R87, -INF , !P2 ;  /* 0xff80000057547808 */ /* 0x000fe40005000000 */
[----:B------:R-:W-:Y:S02]  /*c7b0*/  FSEL R83, R83, -INF , !P3 ;  /* 0xff80000053537808 */ /* 0x000fe40005800000 */
[----:B------:R-:W-:Y:S02]  /*c7c0*/  ISETP.NE.AND P5, PT, R16, RZ, PT ;  /* 0x000000ff1000720c */ /* 0x000fe40003fa5270 */
[----:B------:R-:W-:-:S02]  /*c7d0*/  ISETP.GE.AND P6, PT, R12, R187, PT ;  /* 0x000000bb0c00720c */ /* 0x000fc40003fc6270 */
[----:B------:R-:W-:Y:S02]  /*c7e0*/  FSEL R28, R85, -INF , !P1 ;  /* 0xff800000551c7808 */ /* 0x000fe40004800000 */
[C---:B------:R-:W-:Y:S02]  /*c7f0*/  ISETP.GE.AND P2, PT, R98.reuse, R186, PT ;  /* 0x000000ba6200720c */ /* 0x040fe40003f46270 */
[-C--:B------:R-:W-:Y:S02]  /*c800*/  ISETP.GE.AND P1, PT, R98, R187.reuse, PT ;  /* 0x000000bb6200720c */ /* 0x080fe40003f26270 */
[----:B------:R-:W-:Y:S02]  /*c810*/  FSEL R16, R80, -INF , !P4 ;  /* 0xff80000050107808 */ /* 0x000fe40006000000 */
[----:B------:R-:W-:Y:S02]  /*c820*/  ISETP.GE.AND P4, PT, R14, R187, PT ;  /* 0x000000bb0e00720c */ /* 0x000fe40003f86270 */
[----:B------:R-:W-:-:S02]  /*c830*/  FSEL R72, R79, -INF , !P0 ;  /* 0xff8000004f487808 */ /* 0x000fc40004000000 */
[----:B------:R-:W-:Y:S02]  /*c840*/  ISETP.GE.AND P3, PT, R14, R186, PT ;  /* 0x000000ba0e00720c */ /* 0x000fe40003f66270 */
[----:B------:R-:W-:Y:S02]  /*c850*/  FSEL R80, R83, -INF , !P5 ;  /* 0xff80000053507808 */ /* 0x000fe40006800000 */
[----:B------:R-:W-:Y:S02]  /*c860*/  P2R R24, PR, RZ, 0x40 ;  /* 0x00000040ff187803 */ /* 0x000fe40000000000 */
[----:B------:R-:W-:Y:S02]  /*c870*/  ISETP.GT.AND P5, PT, R188, R12, PT ;  /* 0x0000000cbc00720c */ /* 0x000fe40003fa4270 */
[----:B------:R-:W-:Y:S02]  /*c880*/  FSEL R14, R76, -INF , !P2 ;  /* 0xff8000004c0e7808 */ /* 0x000fe40005000000 */
[----:B------:R-:W-:-:S02]  /*c890*/  FSEL R76, R78, -INF , !P1 ;  /* 0xff8000004e4c7808 */ /* 0x000fc40004800000 */
[----:B------:R-:W-:Y:S02]  /*c8a0*/  ISETP.GE.AND P2, PT, R12, R186, PT ;  /* 0x000000ba0c00720c */ /* 0x000fe40003f46270 */
[----:B------:R-:W-:Y:S02]  /*c8b0*/  ISETP.GT.AND P1, PT, R188, R10, PT ;  /* 0x0000000abc00720c */ /* 0x000fe40003f24270 */
[----:B------:R-:W-:Y:S02]  /*c8c0*/  FSEL R72, R72, -INF , !P4 ;  /* 0xff80000048487808 */ /* 0x000fe40006000000 */
[----:B------:R-:W-:Y:S02]  /*c8d0*/  FSEL R12, R81, -INF , !P3 ;  /* 0xff800000510c7808 */ /* 0x000fe40005800000 */
[----:B------:R-:W-:Y:S02]  /*c8e0*/  ISETP.NE.AND P4, PT, R24, RZ, PT ;  /* 0x000000ff1800720c */ /* 0x000fe40003f85270 */
[----:B------:R-:W-:-:S02]  /*c8f0*/  ISETP.GE.AND P3, PT, R10, R186, PT ;  /* 0x000000ba0a00720c */ /* 0x000fc40003f66270 */
[----:B------:R-:W-:Y:S02]  /*c900*/  FSEL R24, R74, -INF , !P5 ;  /* 0xff8000004a187808 */ /* 0x000fe40006800000 */
[----:B------:R-:W-:Y:S02]  /*c910*/  ISETP.GE.AND P6, PT, R10, R187, PT ;  /* 0x000000bb0a00720c */ /* 0x000fe40003fc6270 */
[----:B------:R-:W-:Y:S02]  /*c920*/  FSEL R10, R77, -INF , !P2 ;  /* 0xff8000004d0a7808 */ /* 0x000fe40005000000 */
[----:B------:R-:W-:Y:S02]  /*c930*/  FSEL R75, R75, -INF , !P1 ;  /* 0xff8000004b4b7808 */ /* 0x000fe40004800000 */
[----:B------:R-:W-:Y:S02]  /*c940*/  ISETP.GT.AND P0, PT, R188, R8, PT ;  /* 0x00000008bc00720c */ /* 0x000fe40003f04270 */
[----:B------:R-:W-:-:S02]  /*c950*/  ISETP.GE.AND P2, PT, R8, R186, PT ;  /* 0x000000ba0800720c */ /* 0x000fc40003f46270 */
[-C--:B------:R-:W-:Y:S02]  /*c960*/  ISETP.GE.AND P5, PT, R8, R187.reuse, PT ;  /* 0x000000bb0800720c */ /* 0x080fe40003fa6270 */
        /* <DEDUP_REMOVED lines=8> */
[----:B------:R-:W-:Y:S02]  /*c9f0*/  ISETP.GE.AND P6, PT, R95, R187, PT ;  /* 0x000000bb5f00720c */ /* 0x000fe40003fc6270 */
[----:B------:R-:W-:Y:S02]  /*ca00*/  FSEL R58, R58, -INF , !P0 ;  /* 0xff8000003a3a7808 */ /* 0x000fe40004000000 */
[----:B------:R-:W-:Y:S02]  /*ca10*/  ISETP.GT.AND P0, PT, R188, R96, PT ;  /* 0x00000060bc00720c */ /* 0x000fe40003f04270 */
[----:B------:R-:W-:Y:S02]  /*ca20*/  FSEL R208, R57, -INF , !P3 ;  /* 0xff80000039d07808 */ /* 0x000fe40005800000 */
[----:B------:R-:W-:-:S02]  /*ca30*/  ISETP.GE.AND P3, PT, R96, R186, PT ;  /* 0x000000ba6000720c */ /* 0x000fc40003f66270 */
[----:B------:R-:W-:Y:S02]  /*ca40*/  FSEL R55, R55, -INF , !P0 ;  /* 0xff80000037377808 */ /* 0x000fe40004000000 */
[-C--:B------:R-:W-:Y:S02]  /*ca50*/  ISETP.GE.AND P0, PT, R94, R187.reuse, PT ;  /* 0x000000bb5e00720c */ /* 0x080fe40003f06270 */
[----:B------:R-:W-:Y:S02]  /*ca60*/  FSEL R59, R59, -INF , !P4 ;  /* 0xff8000003b3b7808 */ /* 0x000fe40006000000 */
[----:B------:R-:W-:Y:S02]  /*ca70*/  ISETP.GE.AND P4, PT, R96, R187, PT ;  /* 0x000000bb6000720c */ /* 0x000fe40003f86270 */
[----:B------:R-:W-:Y:S02]  /*ca80*/  FSEL R206, R53, -INF , !P3 ;  /* 0xff80000035ce7808 */ /* 0x000fe40005800000 */
[----:B------:R-:W-:-:S02]  /*ca90*/  @P6 LOP3.LUT R180, R180, 0x2, RZ, 0xfc, !PT ;  /* 0x00000002b4b46812 */ /* 0x000fc400078efcff */
[----:B------:R-:W-:Y:S02]  /*caa0*/  ISETP.GE.AND P3, PT, R94, R186, PT ;  /* 0x000000ba5e00720c */ /* 0x000fe40003f66270 */
[----:B------:R-:W-:Y:S02]  /*cab0*/  P2R R73, PR, RZ, 0x2 ;  /* 0x00000002ff497803 */ /* 0x000fe40000000000 */
[----:B------:R-:W-:Y:S02]  /*cac0*/  ISETP.GE.AND P1, PT, R97, R187, PT ;  /* 0x000000bb6100720c */ /* 0x000fe40003f26270 */
[----:B------:R-:W-:Y:S02]  /*cad0*/  FSEL R202, R55, -INF , !P4 ;  /* 0xff80000037ca7808 */ /* 0x000fe40006000000 */
[----:B------:R-:W-:Y:S02]  /*cae0*/  LOP3.LUT P4, RZ, R180, 0x2, RZ, 0xc0, !PT ;  /* 0x00000002b4ff7812 */ /* 0x000fe4000788c0ff */
[----:B------:R-:W-:-:S02]  /*caf0*/  FSEL R196, R49, -INF , !P3 ;  /* 0xff80000031c47808 */ /* 0x000fc40005800000 */
[----:B------:R-:W-:Y:S02]  /*cb00*/  LOP3.LUT R180, R180, 0xfffffffe, RZ, 0xc0, !PT ;  /* 0xfffffffeb4b47812 */ /* 0x000fe400078ec0ff */
[----:B------:R-:W-:Y:S02]  /*cb10*/  ISETP.GE.AND P3, PT, R92, R187, PT ;  /* 0x000000bb5c00720c */ /* 0x000fe40003f66270 */
[----:B------:R-:W-:Y:S02]  /*cb20*/  FSEL R212, R54, -INF , !P1 ;  /* 0xff80000036d47808 */ /* 0x000fe40004800000 */
[----:B------:R-:W-:Y:S02]  /*cb30*/  ISETP.GT.AND P1, PT, R188, R94, PT ;  /* 0x0000005ebc00720c */ /* 0x000fe40003f24270 */
[----:B------:R-:W-:Y:S02]  /*cb40*/  @P0 LOP3.LUT R180, R180, 0x1, RZ, 0xfc, !PT ;  /* 0x00000001b4b40812 */ /* 0x000fe400078efcff */
[----:B------:R-:W-:-:S02]  /*cb50*/  FSEL R51, R51, -INF , !P1 ;  /* 0xff80000033337808 */ /* 0x000fc40004800000 */
[C---:B------:R-:W-:Y:S02]  /*cb60*/  LOP3.LUT P1, RZ, R180.reuse, 0x1, RZ, 0xc0, !PT ;  /* 0x00000001b4ff7812 */ /* 0x040fe4000782c0ff */
[----:B------:R-:W-:Y:S02]  /*cb70*/  LOP3.LUT R180, R180, 0xfffffffb, RZ, 0xc0, !PT ;  /* 0xfffffffbb4b47812 */ /* 0x000fe400078ec0ff */
[----:B------:R-:W-:Y:S02]  /*cb80*/  FSEL R108, R108, -INF , !P2 ;  /* 0xff8000006c6c7808 */ /* 0x000fe40005000000 */
[-C--:B------:R-:W-:Y:S02]  /*cb90*/  ISETP.GE.AND P2, PT, R97, R186.reuse, PT ;  /* 0x000000ba6100720c */ /* 0x080fe40003f46270 */
[----:B------:R-:W-:Y:S02]  /*cba0*/  @P3 LOP3.LUT R180, R180, 0x4, RZ, 0xfc, !PT ;  /* 0x00000004b4b43812 */ /* 0x000fe400078efcff */
[----:B------:R-:W-:-:S02]  /*cbb0*/  ISETP.GE.AND P3, PT, R91, R186, PT ;  /* 0x000000ba5b00720c */ /* 0x000fc40003f66270 */
[----:B------:R-:W-:Y:S02]  /*cbc0*/  FSEL R106, R58, -INF , !P5 ;  /* 0xff8000003a6a7808 */ /* 0x000fe40006800000 */
[----:B------:R-:W-:Y:S02]  /*cbd0*/  ISETP.NE.AND P5, PT, R73, RZ, PT ;  /* 0x000000ff4900720c */ /* 0x000fe40003fa5270 */
[----:B------:R-:W-:Y:S02]  /*cbe0*/  FSEL R204, R204, -INF , !P2 ;  /* 0xff800000cccc7808 */ /* 0x000fe40005000000 */
[----:B------:R-:W-:Y:S02]  /*cbf0*/  ISETP.GE.AND P2, PT, R95, R186, PT ;  /* 0x000000ba5f00720c */ /* 0x000fe40003f46270 */
        /* <DEDUP_REMOVED lines=9> */
[----:B------:R-:W-:Y:S02]  /*cc90*/  FSEL R50, R50, -INF , !P5 ;  /* 0xff80000032327808 */ /* 0x000fe40006800000 */
[----:B------:R-:W-:Y:S02]  /*cca0*/  ISETP.GE.AND P5, PT, R92, R186, PT ;  /* 0x000000ba5c00720c */ /* 0x000fe40003fa6270 */
[----:B------:R-:W-:Y:S02]  /*ccb0*/  FSEL R112, R112, -INF , !P2 ;  /* 0xff80000070707808 */ /* 0x000fe40005000000 */
[----:B------:R-:W-:Y:S02]  /*ccc0*/  FSEL R198, R46, -INF , !P6 ;  /* 0xff8000002ec67808 */ /* 0x000fe40007000000 */
[----:B------:R-:W-:-:S02]  /*ccd0*/  LOP3.LUT P6, RZ, R180, 0x4, RZ, 0xc0, !PT ;  /* 0x00000004b4ff7812 */ /* 0x000fc400078cc0ff */
[----:B------:R-:W-:Y:S02]  /*cce0*/  ISETP.GT.AND P0, PT, R188, R90, PT ;  /* 0x0000005abc00720c */ /* 0x000fe40003f04270 */
[----:B------:R-:W-:Y:S02]  /*ccf0*/  ISETP.GE.AND P2, PT, R90, R186, PT ;  /* 0x000000ba5a00720c */ /* 0x000fe40003f46270 */
[----:B------:R-:W-:Y:S02]  /*cd00*/  LOP3.LUT R180, R180, 0xfffffffd, RZ, 0xc0, !PT ;  /* 0xfffffffdb4b47812 */ /* 0x000fe400078ec0ff */
[----:B------:R-:W-:Y:S02]  /*cd10*/  FSEL R200, R50, -INF , !P4 ;  /* 0xff80000032c87808 */ /* 0x000fe40006000000 */
[----:B------:R-:W-:Y:S02]  /*cd20*/  FSEL R194, R45, -INF , !P5 ;  /* 0xff8000002dc27808 */ /* 0x000fe40006800000 */
[----:B------:R-:W-:-:S02]  /*cd30*/  ISETP.GT.AND P4, PT, R188, R92, PT ;  /* 0x0000005cbc00720c */ /* 0x000fc40003f84270 */
[----:B------:R-:W-:Y:S02]  /*cd40*/  ISETP.GE.AND P5, PT, R90, R187, PT ;  /* 0x000000bb5a00720c */ /* 0x000fe40003fa6270 */
[----:B------:R-:W-:Y:S02]  /*cd50*/  FSEL R43, R43, -INF , !P0 ;  /* 0xff8000002b2b7808 */ /* 0x000fe40004000000 */
[----:B------:R-:W-:Y:S02]  /*cd60*/  FSEL R150, R41, -INF , !P2 ;  /* 0xff80000029967808 */ /* 0x000fe40005000000 */
[----:B------:R-:W-:Y:S02]  /*cd70*/  @P3 LOP3.LUT R180, R180, 0x2, RZ, 0xfc, !PT ;  /* 0x00000002b4b43812 */ /* 0x000fe400078efcff */
[----:B------:R-:W-:Y:S02]  /*cd80*/  ISETP.GT.AND P2, PT, R188, R89, PT ;  /* 0x00000059bc00720c */ /* 0x000fe40003f44270 */
[----:B------:R-:W-:-:S02]  /*cd90*/  FSEL R47, R47, -INF , !P4 ;  /* 0xff8000002f2f7808 */ /* 0x000fc40006000000 */
[----:B------:R-:W-:Y:S02]  /*cda0*/  FSEL R138, R43, -INF , !P5 ;  /* 0xff8000002b8a7808 */ /* 0x000fe40006800000 */
[----:B------:R-:W-:Y:S02]  /*cdb0*/  ISETP.GT.AND P4, PT, R188, R91, PT ;  /* 0x0000005bbc00720c */ /* 0x000fe40003f84270 */
[----:B------:R-:W-:Y:S02]  /*cdc0*/  LOP3.LUT P5, RZ, R180, 0x2, RZ, 0xc0, !PT ;  /* 0x00000002b4ff7812 */ /* 0x000fe400078ac0ff */
[----:B------:R-:W-:Y:S02]  /*cdd0*/  FSEL R38, R38, -INF , !P2 ;  /* 0xff80000026267808 */ /* 0x000fe40005000000 */
[----:B------:R-:W-:Y:S02]  /*cde0*/  FSEL R110, R51, -INF , !P1 ;  /* 0xff800000336e7808 */ /* 0x000fe40004800000 */
[----:B------:R-:W-:-:S02]  /*cdf0*/  ISETP.GE.AND P1, PT, R91, R187, PT ;  /* 0x000000bb5b00720c */ /* 0x000fc40003f26270 */
[----:B------:R-:W-:Y:S02]  /*ce00*/  FSEL R42, R42, -INF , !P4 ;  /* 0xff8000002a2a7808 */ /* 0x000fe40006000000 */
[----:B------:R-:W-:Y:S02]  /*ce10*/  ISETP.GE.AND P3, PT, R88, R186, PT ;  /* 0x000000ba5800720c */ /* 0x000fe40003f66270 */
[----:B------:R-:W-:Y:S02]  /*ce20*/  FSEL R190, R38, -INF , !P5 ;  /* 0xff80000026be7808 */ /* 0x000fe40006800000 */
[----:B------:R-:W-:Y:S02]  /*ce30*/  ISETP.GT.AND P4, PT, R188, R88, PT ;  /* 0x00000058bc00720c */ /* 0x000fe40003f84270 */
[----:B------:R-:W-:Y:S02]  /*ce40*/  ISETP.GE.AND P5, PT, R70, R187, PT ;  /* 0x000000bb4600720c */ /* 0x000fe40003fa6270 */
[----:B------:R-:W-:-:S02]  /*ce50*/  ISETP.GT.AND P0, PT, R188, R71, PT ;  /* 0x00000047bc00720c */ /* 0x000fc40003f04270 */
[----:B------:R-:W-:Y:S02]  /*ce60*/  FSEL R192, R47, -INF , !P6 ;  /* 0xff8000002fc07808 */ /* 0x000fe40007000000 */
[----:B------:R-:W-:Y:S02]  /*ce70*/  FSEL R142, R42, -INF , !P1 ;  /* 0xff8000002a8e7808 */ /* 0x000fe40004800000 */
[----:B------:R-:W-:Y:S02]  /*ce80*/  FSEL R148, R37, -INF , !P3 ;  /* 0xff80000025947808 */ /* 0x000fe40005800000 */
[----:B------:R-:W-:Y:S02]  /*ce90*/  ISETP.GE.AND P6, PT, R89, R186, PT ;  /* 0x000000ba5900720c */ /* 0x000fe40003fc6270 */
[----:B------:R-:W-:Y:S02]  /*cea0*/  ISETP.GE.AND P1, PT, R88, R187, PT ;  /* 0x000000bb5800720c */ /* 0x000fe40003f26270 */
[----:B------:R-:W-:-:S02]  /*ceb0*/  FSEL R39, R39, -INF , !P4 ;  /* 0xff80000027277808 */ /* 0x000fc40006000000 */
[----:B------:R-:W-:Y:S02]  /*cec0*/  ISETP.GE.AND P3, PT, R70, R186, PT ;  /* 0x000000ba4600720c */ /* 0x000fe40003f66270 */
[----:B------:R-:W-:Y:S02]  /*ced0*/  P2R R37, PR, RZ, 0x20 ;  /* 0x00000020ff257803 */ /* 0x000fe40000000000 */
[----:B------:R-:W-:Y:S02]  /*cee0*/  ISETP.GT.AND P5, PT, R188, R68, PT ;  /* 0x00000044bc00720c */ /* 0x000fe40003fa4270 */
[----:B------:R-:W-:Y:S02]  /*cef0*/  FSEL R34, R34, -INF , !P0 ;  /* 0xff80000022227808 */ /* 0x000fe40004000000 */
[----:B------:R-:W-:Y:S02]  /*cf00*/  ISETP.GT.AND P0, PT, R188, R66, PT ;  /* 0x00000042bc00720c */ /* 0x000fe40003f04270 */
[----:B------:R-:W-:-:S02]  /*cf10*/  FSEL R140, R140, -INF , !P6 ;  /* 0xff8000008c8c7808 */ /* 0x000fc40007000000 */
[----:B------:R-:W-:Y:S02]  /*cf20*/  FSEL R146, R39, -INF , !P1 ;  /* 0xff80000027927808 */ /* 0x000fe40004800000 */
[----:B------:R-:W-:Y:S02]  /*cf30*/  FSEL R134, R134, -INF , !P3 ;  /* 0xff80000086867808 */ /* 0x000fe40005800000 */
[-C--:B------:R-:W-:Y:S02]  /*cf40*/  ISETP.GE.AND P6, PT, R71, R187.reuse, PT ;  /* 0x000000bb4700720c */ /* 0x080fe40003fc6270 */
[----:B------:R-:W-:Y:S02]  /*cf50*/  ISETP.GE.AND P1, PT, R68, R187, PT ;  /* 0x000000bb4400720c */ /* 0x000fe40003f26270 */
        /* <DEDUP_REMOVED lines=8> */
[----:B------:R-:W-:Y:S02]  /*cfe0*/  FSEL R35, R35, -INF , !P4 ;  /* 0xff80000023237808 */ /* 0x000fe40006000000 */
[----:B------:R-:W-:Y:S02]  /*cff0*/  ISETP.NE.AND P6, PT, R37, RZ, PT ;  /* 0x000000ff2500720c */ /* 0x000fe40003fc5270 */
[----:B------:R-:W-:Y:S02]  /*d000*/  ISETP.GT.AND P1, PT, R188, R15, PT ;  /* 0x0000000fbc00720c */ /* 0x000fe40003f24270 */
[-C--:B------:R-:W-:Y:S02]  /*d010*/  ISETP.GE.AND P3, PT, R15, R186.reuse, PT ;  /* 0x000000ba0f00720c */ /* 0x080fe40003f66270 */
[----:B------:R-:W-:Y:S02]  /*d020*/  P2R R15, PR, RZ, 0x1 ;  /* 0x00000001ff0f7803 */ /* 0x000fe40000000000 */
[----:B------:R-:W-:-:S02]  /*d030*/  ISETP.GE.AND P2, PT, R71, R186, PT ;  /* 0x000000ba4700720c */ /* 0x000fc40003f46270 */
[----:B------:R-:W-:Y:S02]  /*d040*/  FSEL R130, R35, -INF , !P6 ;  /* 0xff80000023827808 */ /* 0x000fe40007000000 */
[----:B------:R-:W-:Y:S02]  /*d050*/  FSEL R27, R27, -INF , !P1 ;  /* 0xff8000001b1b7808 */ /* 0x000fe40004800000 */
[----:B------:R-:W-:Y:S02]  /*d060*/  ISETP.GT.AND P6, PT, R188, R60, PT ;  /* 0x0000003cbc00720c */ /* 0x000fe40003fc4270 */
[----:B------:R-:W-:Y:S02]  /*d070*/  ISETP.NE.AND P1, PT, R15, RZ, PT ;  /* 0x000000ff0f00720c */ /* 0x000fe40003f25270 */
[----:B------:R-:W-:Y:S02]  /*d080*/  FSEL R128, R128, -INF , !P2 ;  /* 0xff80000080807808 */ /* 0x000fe40005000000 */
[----:B------:R-:W-:-:S02]  /*d090*/  ISETP.GE.AND P2, PT, R68, R186, PT ;  /* 0x000000ba4400720c */ /* 0x000fc40003f46270 */
[----:B------:R-:W-:Y:S02]  /*d0a0*/  ISETP.GE.AND P5, PT, R60, R187, PT ;  /* 0x000000bb3c00720c */ /* 0x000fe40003fa6270 */
[----:B------:R-:W-:Y:S02]  /*d0b0*/  FSEL R26, R26, -INF , !P6 ;  /* 0xff8000001a1a7808 */ /* 0x000fe40007000000 */
[----:B------:R-:W-:Y:S02]  /*d0c0*/  FSEL R58, R27, -INF , !P1 ;  /* 0xff8000001b3a7808 */ /* 0x000fe40004800000 */
[C---:B------:R-:W-:Y:S02]  /*d0d0*/  ISETP.GT.AND P0, PT, R188.reuse, R13, PT ;  /* 0x0000000dbc00720c */ /* 0x040fe40003f04270 */
[----:B------:R-:W-:Y:S02]  /*d0e0*/  ISETP.GT.AND P1, PT, R188, R9, PT ;  /* 0x00000009bc00720c */ /* 0x000fe40003f24270 */
[----:B------:R-:W-:-:S02]  /*d0f0*/  FSEL R120, R33, -INF , !P2 ;  /* 0xff80000021787808 */ /* 0x000fc40005000000 */
[-C--:B------:R-:W-:Y:S02]  /*d100*/  ISETP.GE.AND P2, PT, R60, R186.reuse, PT ;  /* 0x000000ba3c00720c */ /* 0x080fe40003f46270 */
[----:B------:R-:W-:Y:S02]  /*d110*/  FSEL R60, R26, -INF , !P5 ;  /* 0xff8000001a3c7808 */ /* 0x000fe40006800000 */
[----:B------:R-:W-:Y:S02]  /*d120*/  ISETP.GE.AND P5, PT, R11, R186, PT ;  /* 0x000000ba0b00720c */ /* 0x000fe40003fa6270 */
[----:B------:R-:W-:Y:S02]  /*d130*/  FSEL R22, R22, -INF , !P0 ;  /* 0xff80000016167808 */ /* 0x000fe40004000000 */
[----:B------:R-:W-:Y:S02]  /*d140*/  ISETP.GT.AND P0, PT, R188, R7, PT ;  /* 0x00000007bc00720c */ /* 0x000fe40003f04270 */
[----:B------:R-:W-:-:S02]  /*d150*/  ISETP.GE.AND P4, PT, R66, R187, PT ;  /* 0x000000bb4200720c */ /* 0x000fc40003f86270 */
[----:B------:R-:W-:Y:S02]  /*d160*/  FSEL R48, R21, -INF , !P5 ;  /* 0xff80000015307808 */ /* 0x000fe40006800000 */
[----:B------:R-:W-:Y:S02]  /*d170*/  LOP3.LUT R180, R180, 0xfffffffd, RZ, 0xc0, !PT ;  /* 0xfffffffdb4b47812 */ /* 0x000fe400078ec0ff */
[----:B------:R-:W-:Y:S02]  /*d180*/  ISETP.GE.AND P5, PT, R7, R187, PT ;  /* 0x000000bb0700720c */ /* 0x000fe40003fa6270 */
[----:B------:R-:W-:Y:S02]  /*d190*/  FSEL R19, R19, -INF , !P0 ;  /* 0xff80000013137808 */ /* 0x000fe40004000000 */
[----:B------:R-:W-:Y:S02]  /*d1a0*/  ISETP.GT.AND P0, PT, R188, R0, PT ;  /* 0x00000000bc00720c */ /* 0x000fe40003f04270 */
[----:B------:R-:W-:-:S02]  /*d1b0*/  FSEL R116, R31, -INF , !P4 ;  /* 0xff8000001f747808 */ /* 0x000fc40006000000 */
[----:B------:R-:W-:Y:S02]  /*d1c0*/  ISETP.GT.AND P4, PT, R188, R11, PT ;  /* 0x0000000bbc00720c */ /* 0x000fe40003f84270 */
[----:B------:R-:W-:Y:S02]  /*d1d0*/  @P1 LOP3.LUT R180, R180, 0x2, RZ, 0xfc, !PT ;  /* 0x00000002b4b41812 */ /* 0x000fe400078efcff */
[----:B------:R-:W-:Y:S02]  /*d1e0*/  FSEL R123, R123, -INF , !P0 ;  /* 0xff8000007b7b7808 */ /* 0x000fe40004000000 */
[----:B------:R-:W-:Y:S02]  /*d1f0*/  FSEL R52, R52, -INF , !P2 ;  /* 0xff80000034347808 */ /* 0x000fe40005000000 */
[----:B------:R-:W-:Y:S02]  /*d200*/  FSEL R66, R29, -INF , !P3 ;  /* 0xff8000001d427808 */ /* 0x000fe40005800000 */
[----:B------:R-:W-:-:S02]  /*d210*/  ISETP.GT.AND P0, PT, R67, R166, PT ;  /* 0x000000a64300720c */ /* 0x000fc40003f04270 */
[----:B------:R-:W-:Y:S02]  /*d220*/  ISETP.GE.AND P2, PT, R13, R186, PT ;  /* 0x000000ba0d00720c */ /* 0x000fe40003f46270 */
[-C--:B------:R-:W-:Y:S02]  /*d230*/  ISETP.GE.AND P3, PT, R11, R187.reuse, PT ;  /* 0x000000bb0b00720c */ /* 0x080fe40003f66270 */
[----:B------:R-:W-:Y:S02]  /*d240*/  FSEL R23, R23, -INF , !P4 ;  /* 0xff80000017177808 */ /* 0x000fe40006000000 */
[C---:B------:R-:W-:Y:S02]  /*d250*/  LOP3.LUT P4, RZ, R180.reuse, 0x2, RZ, 0xc0, !PT ;  /* 0x00000002b4ff7812 */ /* 0x040fe4000788c0ff */
[----:B------:R-:W-:Y:S02]  /*d260*/  LOP3.LUT R180, R180, 0xfffffffe, RZ, 0xc0, !PT ;  /* 0xfffffffeb4b47812 */ /* 0x000fe400078ec0ff */
[----:B------:R-:W-:-:S02]  /*d270*/  ISETP.GE.AND P6, PT, R13, R187, PT ;  /* 0x000000bb0d00720c */ /* 0x000fc40003fc6270 */
[----:B------:R-:W-:Y:S02]  /*d280*/  FSEL R44, R44, -INF , !P2 ;  /* 0xff8000002c2c7808 */ /* 0x000fe40005000000 */
[----:B------:R-:W-:Y:S02]  /*d290*/  FSEL R46, R23, -INF , !P3 ;  /* 0xff800000172e7808 */ /* 0x000fe40005800000 */
[C---:B------:R-:W-:Y:S02]  /*d2a0*/  ISETP.GE.AND P2, PT, R9.reuse, R186, PT ;  /* 0x000000ba0900720c */ /* 0x040fe40003f46270 */
[----:B------:R-:W-:Y:S02]  /*d2b0*/  ISETP.GE.AND P1, PT, R9, R187, PT ;  /* 0x000000bb0900720c */ /* 0x000fe40003f26270 */
[----:B------:R-:W-:Y:S02]  /*d2c0*/  ISETP.GT.AND P3, PT, R188, R5, PT ;  /* 0x00000005bc00720c */ /* 0x000fe40003f64270 */
[----:B------:R-:W-:-:S02]  /*d2d0*/  FSEL R18, R18, -INF , !P4 ;  /* 0xff80000012127808 */ /* 0x000fc40006000000 */
[----:B------:R-:W-:Y:S02]  /*d2e0*/  @P5 LOP3.LUT R180, R180, 0x1, RZ, 0xfc, !PT ;  /* 0x00000001b4b45812 */ /* 0x000fe400078efcff */
[----:B------:R-:W-:Y:S02]  /*d2f0*/  FSEL R104, R22, -INF , !P6 ;  /* 0xff80000016687808 */ /* 0x000fe40007000000 */
[-C--:B------:R-:W-:Y:S02]  /*d300*/  ISETP.GE.AND P6, PT, R7, R186.reuse, PT ;  /* 0x000000ba0700720c */ /* 0x080fe40003fc6270 */
[----:B------:R-:W-:Y:S02]  /*d310*/  FSEL R36, R36, -INF , !P2 ;  /* 0xff80000024247808 */ /* 0x000fe40005000000 */
[----:B------:R-:W-:Y:S02]  /*d320*/  FSEL R40, R18, -INF , !P1 ;  /* 0xff80000012287808 */ /* 0x000fe40004800000 */
[----:B------:R-:W-:Y:S01]  /*d330*/  FSEL R38, R122, -INF , !P3 ;  /* 0xff8000007a267808 */ /* 0x000fe20005800000 */
[----:B------:R-:W-:Y:S01]  /*d340*/  BSSY.RECONVERGENT B1, `(.L_x_13278) ;  /* 0x0000076000017945 */ /* 0x000fe20003800200 */
[----:B------:R-:W-:-:S02]  /*d350*/  ISETP.GE.AND P5, PT, R5, R186, PT ;  /* 0x000000ba0500720c */ /* 0x000fc40003fa6270 */
[-C--:B------:R-:W-:Y:S02]  /*d360*/  ISETP.GE.AND P4, PT, R5, R187.reuse, PT ;  /* 0x000000bb0500720c */ /* 0x080fe40003f86270 */
[----:B------:R-:W-:Y:S02]  /*d370*/  ISETP.GE.AND P2, PT, R0, R186, PT ;  /* 0x000000ba0000720c */ /* 0x000fe40003f46270 */
[----:B------:R-:W-:Y:S02]  /*d380*/  LOP3.LUT P3, RZ, R180, 0x1, RZ, 0xc0, !PT ;  /* 0x00000001b4ff7812 */ /* 0x000fe4000786c0ff */
[----:B------:R-:W-:Y:S02]  /*d390*/  ISETP.GE.AND P1, PT, R0, R187, PT ;  /* 0x000000bb0000720c */ /* 0x000fe40003f26270 */
[----:B------:R-:W-:Y:S02]  /*d3a0*/  FSEL R34, R20, -INF , !P6 ;  /* 0xff80000014227808 */ /* 0x000fe40007000000 */
[----:B------:R-:W-:-:S02]  /*d3b0*/  VIMNMX R189, PT, PT, RZ, R189, !PT ;  /* 0x000000bdffbd7248 */ /* 0x000fc40007fe0100 */
[----:B------:R-:W-:Y:S02]  /*d3c0*/  VIMNMX R188, PT, PT, RZ, R188, !PT ;  /* 0x000000bcffbc7248 */ /* 0x000fe40007fe0100 */
        /* <DEDUP_REMOVED lines=19> */
.L_x_13281:
        /* <DEDUP_REMOVED lines=60> */
.L_x_13282:
[----:B------:R-:W-:Y:S05]  /*d8c0*/  BSYNC.RECONVERGENT B0 ;  /* 0x0000000000007941 */ /* 0x000fea0003800200 */
.L_x_13280:
        /* <DEDUP_REMOVED lines=29> */
.L_x_13279:
[----:B------:R-:W-:Y:S05]  /*daa0*/  BSYNC.RECONVERGENT B1 ;  /* 0x0000000000017941 */ /* 0x000fea0003800200 */
.L_x_13278:
[----:B------:R-:W2:Y:S01]  /*dab0*/  LD.E R22, desc[UR4][R100.64+0xdc] ;  /* 0x0000dc0464167980 */ /* 0x000ea2000c101900 */
        /* <DEDUP_REMOVED lines=40> */
[----:B------:R-:W-:Y:S02]  /*dd40*/  IADD3 R152, PT, PT, R3, R153, RZ ;  /* 0x0000009903987210 */ /* 0x000fe40007ffe0ff */
[----:B-1----:R-:W-:Y:S02]  /*dd50*/  FMNMX.FTZ R7, R2, R7, !PT ;  /* 0x0000000702077209 */ /* 0x002fe40007810000 */
[----:B---3--:R-:W-:-:S03]  /*dd60*/  FMNMX.FTZ R5, R18, R5, !PT ;  /* 0x0000000512057209 */ /* 0x008fc60007810000 */
[----:B------:R-:W1:Y:S04]  /*dd70*/  SHFL.BFLY PT, R0, R7, 0x1, 0x1f ;  /* 0x0c201f0007007f89 */ /* 0x000e6800000e0000 */
[----:B------:R-:W3:Y:S01]  /*dd80*/  SHFL.BFLY PT, R2, R5, 0x1, 0x1f ;  /* 0x0c201f0005027f89 */ /* 0x000ee200000e0000 */
[----:B-1----:R-:W-:-:S04]  /*dd90*/  FMNMX.FTZ R0, R7, R0, !PT ;  /* 0x0000000007007209 */ /* 0x002fc80007810000 */
[----:B------:R-:W-:Y:S02]  /*dda0*/  FSETP.NEU.FTZ.AND P0, PT, R0, -INF , PT ;  /* 0xff8000000000780b */ /* 0x000fe40003f1d000 */
[----:B---3--:R-:W-:Y:S01]  /*ddb0*/  FMNMX.FTZ R2, R5, R2, !PT ;  /* 0x0000000205027209 */ /* 0x008fe20007810000 */
[----:B--2---:R-:W-:-:S05]  /*ddc0*/  FMUL.FTZ R21, R22, R0 ;  /* 0x0000000016157220 */ /* 0x004fca0000410000 */
[----:B------:R-:W-:Y:S02]  /*ddd0*/  FSEL R21, R21, RZ, P0 ;  /* 0x000000ff15157208 */ /* 0x000fe40000000000 */
[----:B------:R-:W-:-:S03]  /*dde0*/  FSETP.NEU.FTZ.AND P0, PT, R2, -INF , PT ;  /* 0xff8000000200780b */ /* 0x000fc60003f1d000 */
[-CC-:B------:R-:W-:Y:S01]  /*ddf0*/  FFMA.FTZ R118, R25, R22.reuse, -R21.reuse ;  /* 0x0000001619767223 */ /* 0x180fe20000010815 */
[--C-:B------:R-:W-:Y:S01]  /*de00*/  FFMA.FTZ R50, R76, R22, -R21.reuse ;  /* 0x000000164c327223 */ /* 0x100fe20000010815 */
[----:B------:R-:W-:Y:S01]  /*de10*/  FMUL.FTZ R25, R22, R2 ;  /* 0x0000000216197220 */ /* 0x000fe20000410000 */
[----:B------:R-:W1:Y:S01]  /*de20*/  LDSM.16.MT88.4 R76, [R153+0x6000] ;  /* 0x00600000994c783b */ /* 0x000e620000004200 */
[-CC-:B------:R-:W-:Y:S01]  /*de30*/  FFMA.FTZ R55, R84, R22.reuse, -R21.reuse ;  /* 0x0000001654377223 */ /* 0x180fe20000010815 */
[-CC-:B------:R-:W-:Y:S01]  /*de40*/  FFMA.FTZ R102, R82, R22.reuse, -R21.reuse ;  /* 0x0000001652667223 */ /* 0x180fe20000010815 */
[-CC-:B------:R-:W-:Y:S01]  /*de50*/  FFMA.FTZ R37, R80, R22.reuse, -R21.reuse ;  /* 0x0000001650257223 */ /* 0x180fe20000010815 */
[----:B------:R-:W-:Y:S01]  /*de60*/  FSEL R25, R25, RZ, P0 ;  /* 0x000000ff19197208 */ /* 0x000fe20000000000 */
        /* <DEDUP_REMOVED lines=12> */
[----:B------:R-:W-:Y:S01]  /*df30*/  LDSM.16.MT88.4 R8, [R153+0x6800] ;  /* 0x006800009908783b */ /* 0x000fe20000004200 */
[-C--:B------:R-:W-:Y:S01]  /*df40*/  FFMA.FTZ R33, R12, R22.reuse, -R25 ;  /* 0x000000160c217223 */ /* 0x080fe20000010819 */
[-CC-:B------:R-:W-:Y:S01]  /*df50*/  FFMA.FTZ R106, R106, R22.reuse, -R21.reuse ;  /* 0x000000166a6a7223 */ /* 0x180fe20000010815 */
[-C--:B------:R-:W-:Y:S01]  /*df60*/  FFMA.FTZ R45, R210, R22.reuse, -R21 ;  /* 0x00000016d22d7223 */ /* 0x080fe20000010815 */
[----:B------:R-:W-:Y:S01]  /*df70*/  MUFU.EX2 R102, R102 ;  /* 0x0000006600667308 */ /* 0x000fe20000000800 */
[----:B------:R-:W3:Y:S01]  /*df80*/  LDSM.16.MT88.4 R84, [R154+0x6000] ;  /* 0x006000009a54783b */ /* 0x000ee20000004200 */
[-C--:B------:R-:W-:Y:S01]  /*df90*/  FFMA.FTZ R108, R108, R22.reuse, -R25 ;  /* 0x000000166c6c7223 */ /* 0x080fe20000010819 */
[-CC-:B------:R-:W-:Y:S01]  /*dfa0*/  FFMA.FTZ R51, R110, R22.reuse, -R21.reuse ;  /* 0x000000166e337223 */ /* 0x180fe20000010815 */
[-CC-:B------:R-:W-:Y:S01]  /*dfb0*/  FFMA.FTZ R122, R200, R22.reuse, -R21.reuse ;  /* 0x00000016c87a7223 */ /* 0x180fe20000010815 */
[----:B------:R-:W4:Y:S01]  /*dfc0*/  LDSM.16.MT88.4 R16, [R152+0x6000] ;  /* 0x006000009810783b */ /* 0x000f220000004200 */
[-C--:B------:R-:W-:Y:S01]  /*dfd0*/  FFMA.FTZ R110, R198, R22.reuse, -R21 ;  /* 0x00000016c66e7223 */ /* 0x080fe20000010815 */
[--C-:B------:R-:W-:Y:S01]  /*dfe0*/  FFMA.FTZ R114, R114, R22, -R25.reuse ;  /* 0x0000001672727223 */ /* 0x100fe20000010819 */
[----:B------:R-:W5:Y:S01]  /*dff0*/  MUFU.EX2 R37, R37 ;  /* 0x0000002500257308 */ /* 0x000f620000000800 */
[----:B--2---:R-:W-:Y:S01]  /*e000*/  F2FP.F16.F32.PACK_AB R69, R55, R118 ;  /* 0x000000763745723e */ /* 0x004fe200000000ff */
[----:B------:R-:W2:Y:S01]  /*e010*/  LDSM.16.MT88.4 R28, [R158+0x6800] ;  /* 0x006800009e1c783b */ /* 0x000ea20000004200 */
[-CC-:B------:R-:W-:Y:S01]  /*e020*/  FFMA.FTZ R53, R196, R22.reuse, -R25.reuse ;  /* 0x00000016c4357223 */ /* 0x180fe20000010819 */
[-CC-:B------:R-:W-:Y:S01]  /*e030*/  FFMA.FTZ R112, R112, R22.reuse, -R25.reuse ;  /* 0x0000001670707223 */ /* 0x180fe20000010819 */
[-C--:B------:R-:W-:Y:S01]  /*e040*/  FFMA.FTZ R49, R194, R22.reuse, -R25 ;  /* 0x00000016c2317223 */ /* 0x080fe20000010819 */
[----:B------:R-:W2:Y:S01]  /*e050*/  LDSM.16.MT88.4 R12, [R154+0x6800] ;  /* 0x006800009a0c783b */ /* 0x000ea20000004200 */
        /* <DEDUP_REMOVED lines=10> */
[----:B-----5:R-:W-:Y:S01]  /*e100*/  F2FP.F16.F32.PACK_AB R71, R37, R102 ;  /* 0x000000662547723e */ /* 0x020fe200000000ff */
[-C--:B------:R-:W-:Y:S01]  /*e110*/  FFMA.FTZ R57, R146, R22.reuse, -R21 ;  /* 0x0000001692397223 */ /* 0x080fe20000010815 */
[-C--:B------:R-:W-:Y:S01]  /*e120*/  FFMA.FTZ R113, R128, R22.reuse, -R25 ;  /* 0x0000001680717223 */ /* 0x080fe20000010819 */
[-CC-:B------:R-:W-:Y:S01]  /*e130*/  FFMA.FTZ R109, R132, R22.reuse, -R21.reuse ;  /* 0x00000016846d7223 */ /* 0x180fe20000010815 */
[-CC-:B------:R-:W-:Y:S01]  /*e140*/  FFMA.FTZ R130, R130, R22.reuse, -R21.reuse ;  /* 0x0000001682827223 */ /* 0x180fe20000010815 */
[-C--:B------:R-:W-:Y:S01]  /*e150*/  FFMA.FTZ R107, R136, R22.reuse, -R21 ;  /* 0x00000016886b7223 */ /* 0x080fe20000010815 */
[-CC-:B------:R-:W-:Y:S01]  /*e160*/  FFMA.FTZ R128, R134, R22.reuse, -R25.reuse ;  /* 0x0000001686807223 */ /* 0x180fe20000010819 */
[----:B------:R-:W-:Y:S01]  /*e170*/  MUFU.EX2 R56, R56 ;  /* 0x0000003800387308 */ /* 0x000fe20000000800 */
[-CC-:B------:R-:W-:Y:S01]  /*e180*/  FFMA.FTZ R120, R120, R22.reuse, -R25.reuse ;  /* 0x0000001678787223 */ /* 0x180fe20000010819 */
[-C--:B------:R-:W-:Y:S01]  /*e190*/  FFMA.FTZ R111, R124, R22.reuse, -R25 ;  /* 0x000000167c6f7223 */ /* 0x080fe20000010819 */
[-C--:B------:R-:W-:Y:S01]  /*e1a0*/  FFMA.FTZ R116, R116, R22.reuse, -R21 ;  /* 0x0000001674747223 */ /* 0x080fe20000010815 */
[----:B------:R-:W-:Y:S01]  /*e1b0*/  FADD.FTZ R121, R118, R55 ;  /* 0x0000003776797221 */ /* 0x000fe20000010000 */
[-CC-:B------:R-:W-:Y:S01]  /*e1c0*/  FFMA.FTZ R60, R60, R22.reuse, -R21.reuse ;  /* 0x000000163c3c7223 */ /* 0x180fe20000010815 */
[-CC-:B------:R-:W-:Y:S01]  /*e1d0*/  FFMA.FTZ R115, R58, R22.reuse, -R21.reuse ;  /* 0x000000163a737223 */ /* 0x180fe20000010815 */
[-C--:B------:R-:W-:Y:S01]  /*e1e0*/  FFMA.FTZ R55, R104, R22.reuse, -R21 ;  /* 0x0000001668377223 */ /* 0x080fe20000010815 */
[----:B------:R-:W5:Y:S01]  /*e1f0*/  MUFU.EX2 R39, R39 ;  /* 0x0000002700277308 */ /* 0x000f620000000800 */
[----:B-1----:R-:W-:Y:S01]  /*e200*/  F2FP.F16.F32.PACK_AB R68, R64, R41 ;  /* 0x000000294044723e */ /* 0x002fe200000000ff */
        /* <DEDUP_REMOVED lines=8> */
[-CC-:B------:R-:W-:Y:S01]  /*e290*/  FFMA.FTZ R36, R36, R22.reuse, -R25.reuse ;  /* 0x0000001624247223 */ /* 0x180fe20000010819 */
[-C--:B------:R-:W-:Y:S01]  /*e2a0*/  FFMA.FTZ R32, R32, R22.reuse, -R25 ;  /* 0x0000001620207223 */ /* 0x080fe20000010819 */
[----:B------:R-:W-:Y:S01]  /*e2b0*/  FFMA.FTZ R20, R20, R22, -R21 ;  /* 0x0000001614147223 */ /* 0x000fe20000010815 */
[----:B------:R-:W-:Y:S01]  /*e2c0*/  FADD.FTZ R37, R37, R102 ;  /* 0x0000006625257221 */ /* 0x000fe20000010000 */
[----:B------:R-:W-:-:S02]  /*e2d0*/  ISETP.GT.AND P0, PT, R67, R166, PT ;  /* 0x000000a64300720c */ /* 0x000fc40003f04270 */
[----:B------:R-:W1:Y:S01]  /*e2e0*/  MUFU.EX2 R35, R35 ;  /* 0x0000002300237308 */ /* 0x000e620000000800 */
[----:B-----5:R-:W-:Y:S01]  /*e2f0*/  F2FP.F16.F32.PACK_AB R70, R39, R56 ;  /* 0x000000382746723e */ /* 0x020fe200000000ff */
[----:B------:R-:W-:-:S04]  /*e300*/  FADD.FTZ R56, R56, R41 ;  /* 0x0000002938387221 */ /* 0x000fc80000010000 */
[----:B------:R-:W-:Y:S02]  /*e310*/  FADD.FTZ R39, R39, R56 ;  /* 0x0000003827277221 */ /* 0x000fe40000010000 */
[----:B------:R-:W-:Y:S01]  /*e320*/  MUFU.EX2 R24, R24 ;  /* 0x0000001800187308 */ /* 0x000fe20000000800 */
[C---:B------:R-:W-:Y:S07]  /*e330*/  HMMA.16816.F32 R80, R68.reuse, R76, RZ ;  /* 0x0000004c4450723c */ /* 0x040fee00000018ff */
[----:B------:R-:W-:Y:S01]  /*e340*/  MUFU.EX2 R54, R54 ;  /* 0x0000003600367308 */ /* 0x000fe20000000800 */
[----:B------:R-:W-:Y:S01]  /*e350*/  HMMA.16816.F32 R76, R68, R78, RZ ;  /* 0x0000004e444c723c */ /* 0x000fe200000018ff */
[----:B-1----:R-:W-:Y:S01]  /*e360*/  F2FP.F16.F32.PACK_AB R5, R35, R50 ;  /* 0x000000322305723e */ /* 0x002fe200000000ff */
[----:B------:R-:W-:Y:S01]  /*e370*/  FADD.FTZ R50, R50, R37 ;  /* 0x0000002532327221 */ /* 0x000fe20000010000 */
[----:B------:R-:W-:-:S03]  /*e380*/  FFMA.FTZ R37, R38, R22, -R21 ;  /* 0x0000001626257223 */ /* 0x000fc60000010815 */
[----:B------:R-:W-:Y:S01]  /*e390*/  FADD.FTZ R41, R35, R50 ;  /* 0x0000003223297221 */ /* 0x000fe20000010000 */
[----:B------:R-:W1:Y:S01]  /*e3a0*/  MUFU.EX2 R33, R33 ;  /* 0x0000002100217308 */ /* 0x000e620000000800 */
[----:B------:R-:W-:Y:S01]  /*e3b0*/  HMMA.16816.F32 R96, R68, R92, RZ ;  /* 0x0000005c4460723c */ /* 0x000fe200000018ff */
[-CC-:B------:R-:W-:Y:S01]  /*e3c0*/  FFMA.FTZ R35, R40, R22.reuse, -R21.reuse ;  /* 0x0000001628237223 */ /* 0x180fe20000010815 */
[----:B------:R-:W-:-:S05]  /*e3d0*/  FFMA.FTZ R40, R42, R22, -R21 ;  /* 0x000000162a287223 */ /* 0x000fca0000010815 */
[----:B------:R-:W-:Y:S01]  /*e3e0*/  MUFU.EX2 R27, R27 ;  /* 0x0000001b001b7308 */ /* 0x000fe20000000800 */
[C---:B---3--:R-:W-:Y:S07]  /*e3f0*/  HMMA.16816.F32 R88, R68.reuse, R84, RZ ;  /* 0x000000544458723c */ /* 0x048fee00000018ff */
[----:B------:R-:W3:Y:S01]  /*e400*/  MUFU.EX2 R26, R26 ;  /* 0x0000001a001a7308 */ /* 0x000ee20000000800 */
[----:B-1----:R-:W-:Y:S01]  /*e410*/  F2FP.F16.F32.PACK_AB R4, R33, R54 ;  /* 0x000000362104723e */ /* 0x002fe200000000ff */
[----:B------:R-:W-:Y:S01]  /*e420*/  HMMA.16816.F32 R92, R68, R94, RZ ;  /* 0x0000005e445c723c */ /* 0x000fe200000018ff */
[----:B------:R-:W-:Y:S01]  /*e430*/  FADD.FTZ R54, R54, R39 ;  /* 0x0000002736367221 */ /* 0x000fe20000010000 */
[----:B------:R-:W-:-:S03]  /*e440*/  FFMA.FTZ R39, R34, R22, -R25 ;  /* 0x0000001622277223 */ /* 0x000fc60000010819 */
[----:B------:R-:W-:Y:S01]  /*e450*/  FADD.FTZ R54, R33, R54 ;  /* 0x0000003621367221 */ /* 0x000fe20000010000 */
[----:B------:R-:W1:Y:S02]  /*e460*/  MUFU.EX2 R3, R43 ;  /* 0x0000002b00037308 */ /* 0x000e640000000800 */
[C---:B------:R-:W-:Y:S06]  /*e470*/  HMMA.16816.F32 R84, R68.reuse, R86, RZ ;  /* 0x000000564454723c */ /* 0x040fec00000018ff */
[----:B------:R-:W-:Y:S01]  /*e480*/  MUFU.EX2 R106, R106 ;  /* 0x0000006a006a7308 */ /* 0x000fe20000000800 */
[----:B---3--:R-:W-:Y:S01]  /*e490*/  F2FP.F16.F32.PACK_AB R6, R26, R27 ;  /* 0x0000001b1a06723e */ /* 0x008fe200000000ff */
[----:B----4-:R-:W-:Y:S01]  /*e4a0*/  HMMA.16816.F32 R72, R68, R16, RZ ;  /* 0x000000104448723c */ /* 0x010fe200000018ff */
[----:B------:R-:W-:-:S05]  /*e4b0*/  FADD.FTZ R27, R27, R54 ;  /* 0x000000361b1b7221 */ /* 0x000fca0000010000 */
[----:B------:R-:W-:Y:S01]  /*e4c0*/  MUFU.EX2 R45, R45 ;  /* 0x0000002d002d7308 */ /* 0x000fe20000000800 */
[----:B-1----:R-:W-:Y:S01]  /*e4d0*/  F2FP.F16.F32.PACK_AB R7, R3, R24 ;  /* 0x000000180307723e */ /* 0x002fe200000000ff */
[----:B------:R-:W-:Y:S01]  /*e4e0*/  HMMA.16816.F32 R68, R68, R18, RZ ;  /* 0x000000124444723c */ /* 0x000fe200000018ff */
[----:B------:R-:W-:Y:S01]  /*e4f0*/  FFMA.FTZ R43, R208, R22, -R25 ;  /* 0x00000016d02b7223 */ /* 0x000fe20000010819 */
[----:B------:R-:W-:Y:S01]  /*e500*/  LDSM.16.MT88.4 R16, [R158+0x7000] ;  /* 0x007000009e10783b */ /* 0x000fe20000004200 */
[----:B------:R-:W-:-:S03]  /*e510*/  FADD.FTZ R24, R24, R41 ;  /* 0x0000002918187221 */ /* 0x000fc60000010000 */
[----:B------:R-:W-:Y:S02]  /*e520*/  MUFU.EX2 R108, R108 ;  /* 0x0000006c006c7308 */ /* 0x000fe40000000800 */
[C---:B------:R-:W-:Y:S06]  /*e530*/  HMMA.16816.F32 R80, R4.reuse, R8, R80 ;  /* 0x000000080450723c */ /* 0x040fec0000001850 */
[----:B------:R-:W1:Y:S02]  /*e540*/  MUFU.EX2 R43, R43 ;  /* 0x0000002b002b7308 */ /* 0x000e640000000800 */
[C---:B------:R-:W-:Y:S01]  /*e550*/  HMMA.16816.F32 R76, R4.reuse, R10, R76 ;  /* 0x0000000a044c723c */ /* 0x040fe2000000184c */
[----:B------:R-:W3:Y:S05]  /*e560*/  LDSM.16.MT88.4 R8, [R152+0x6800] ;  /* 0x006800009808783b */ /* 0x000eea0000004200 */
[----:B------:R-:W-:Y:S02]  /*e570*/  MUFU.EX2 R122, R122 ;  /* 0x0000007a007a7308 */ /* 0x000fe40000000800 */
[----:B--2---:R-:W-:Y:S01]  /*e580*/  HMMA.16816.F32 R96, R4, R28, R96 ;  /* 0x0000001c0460723c */ /* 0x004fe20000001860 */
[-C--:B------:R-:W-:Y:S01]  /*e590*/  FFMA.FTZ R28, R206, R22.reuse, -R25 ;  /* 0x00000016ce1c7223 */ /* 0x080fe20000010819 */
[----:B------:R-:W-:-:S04]  /*e5a0*/  FFMA.FTZ R29, R202, R22, -R21 ;  /* 0x00000016ca1d7223 */ /* 0x000fc80000010815 */
[----:B------:R-:W-:Y:S02]  /*e5b0*/  MUFU.EX2 R51, R51 ;  /* 0x0000003300337308 */ /* 0x000fe40000000800 */
[C---:B------:R-:W-:Y:S01]  /*e5c0*/  HMMA.16816.F32 R92, R4.reuse, R30, R92 ;  /* 0x0000001e045c723c */ /* 0x040fe2000000185c */
[-C--:B------:R-:W-:Y:S01]  /*e5d0*/  FFMA.FTZ R30, R212, R22.reuse, -R21 ;  /* 0x00000016d41e7223 */ /* 0x080fe20000010815 */
[-CC-:B------:R-:W-:Y:S01]  /*e5e0*/  FFMA.FTZ R31, R204, R22.reuse, -R25.reuse ;  /* 0x00000016cc1f7223 */ /* 0x180fe20000010819 */
[----:B------:R-:W-:Y:S01]  /*e5f0*/  FFMA.FTZ R25, R23, R22, -R25 ;  /* 0x0000001617197223 */ /* 0x000fe20000010819 */
[----:B------:R-:W-:Y:S02]  /*e600*/  FADD.FTZ R23, R26, R27 ;  /* 0x0000001b1a177221 */ /* 0x000fe40000010000 */
[----:B------:R-:W-:Y:S02]  /*e610*/  MUFU.EX2 R28, R28 ;  /* 0x0000001c001c7308 */ /* 0x000fe40000000800 */
[C---:B------:R-:W-:Y:S06]  /*e620*/  HMMA.16816.F32 R88, R4.reuse, R12, R88 ;  /* 0x0000000c0458723c */ /* 0x040fec0000001858 */
[----:B------:R-:W-:Y:S02]  /*e630*/  MUFU.EX2 R30, R30 ;  /* 0x0000001e001e7308 */ /* 0x000fe40000000800 */
[C---:B------:R-:W-:Y:S01]  /*e640*/  HMMA.16816.F32 R84, R4.reuse, R14, R84 ;  /* 0x0000000e0454723c */ /* 0x040fe20000001854 */
[----:B------:R-:W2:Y:S05]  /*e650*/  LDSM.16.MT88.4 R12, [R154+0x7000] ;  /* 0x007000009a0c783b */ /* 0x000eaa0000004200 */
[----:B------:R-:W4:Y:S02]  /*e660*/  MUFU.EX2 R31, R31 ;  /* 0x0000001f001f7308 */ /* 0x000f240000000800 */
[C---:B---3--:R-:W-:Y:S06]  /*e670*/  HMMA.16816.F32 R72, R4.reuse, R8, R72 ;  /* 0x000000080448723c */ /* 0x048fec0000001848 */
[----:B------:R-:W3:Y:S02]  /*e680*/  MUFU.EX2 R29, R29 ;  /* 0x0000001d001d7308 */ /* 0x000ee40000000800 */
[----:B------:R-:W-:Y:S01]  /*e690*/  HMMA.16816.F32 R68, R4, R10, R68 ;  /* 0x0000000a0444723c */ /* 0x000fe20000001844 */
[----:B------:R-:W5:Y:S01]  /*e6a0*/  LDSM.16.MT88.4 R8, [R153+0x7000] ;  /* 0x007000009908783b */ /* 0x000f620000004200 */
[----:B-1----:R-:W-:Y:S01]  /*e6b0*/  F2FP.F16.F32.PACK_AB R4, R43, R108 ;  /* 0x0000006c2b04723e */ /* 0x002fe200000000ff */
[----:B------:R-:W-:Y:S01]  /*e6c0*/  FADD.FTZ R108, R108, R23 ;  /* 0x000000176c6c7221 */ /* 0x000fe20000010000 */
[----:B------:R-:W-:-:S02]  /*e6d0*/  F2FP.F16.F32.PACK_AB R5, R45, R106 ;  /* 0x0000006a2d05723e */ /* 0x000fc400000000ff */
[----:B------:R-:W-:Y:S01]  /*e6e0*/  MUFU.EX2 R110, R110 ;  /* 0x0000006e006e7308 */ /* 0x000fe20000000800 */
[----:B----4-:R-:W-:Y:S01]  /*e6f0*/  F2FP.F16.F32.PACK_AB R6, R28, R31 ;  /* 0x0000001f1c06723e */ /* 0x010fe200000000ff */
[----:B------:R-:W-:-:S04]  /*e700*/  FADD.FTZ R108, R43, R108 ;  /* 0x0000006c2b6c7221 */ /* 0x000fc80000010000 */
[----:B------:R-:W-:Y:S02]  /*e710*/  FADD.FTZ R31, R31, R108 ;  /* 0x0000006c1f1f7221 */ /* 0x000fe40000010000 */
[----:B------:R-:W-:Y:S01]  /*e720*/  MUFU.EX2 R114, R114 ;  /* 0x0000007200727308 */ /* 0x000fe20000000800 */
[----:B---3--:R-:W-:Y:S01]  /*e730*/  F2FP.F16.F32.PACK_AB R7, R29, R30 ;  /* 0x0000001e1d07723e */ /* 0x008fe200000000ff */
[----:B------:R-:W-:-:S06]  /*e740*/  FADD.FTZ R31, R28, R31 ;  /* 0x0000001f1c1f7221 */ /* 0x000fcc0000010000 */
[----:B------:R-:W1:Y:S01]  /*e750*/  MUFU.EX2 R53, R53 ;  /* 0x0000003500357308 */ /* 0x000e620000000800 */
[C---:B------:R-:W-:Y:S07]  /*e760*/  HMMA.16816.F32 R96, R4.reuse, R16, R96 ;  /* 0x000000100460723c */ /* 0x040fee0000001860 */
[----:B------:R-:W-:Y:S01]  /*e770*/  MUFU.EX2 R112, R112 ;  /* 0x0000007000707308 */ /* 0x000fe20000000800 */
[C---:B--2---:R-:W-:Y:S07]  /*e780*/  HMMA.16816.F32 R88, R4.reuse, R12, R88 ;  /* 0x0000000c0458723c */ /* 0x044fee0000001858 */
[----:B------:R-:W2:Y:S01]  /*e790*/  MUFU.EX2 R49, R49 ;  /* 0x0000003100317308 */ /* 0x000ea20000000800 */
[C---:B------:R-:W-:Y:S01]  /*e7a0*/  HMMA.16816.F32 R84, R4.reuse, R14, R84 ;  /* 0x0000000e0454723c */ /* 0x040fe20000001854 */
[----:B------:R-:W-:Y:S06]  /*e7b0*/  LDSM.16.MT88.4 R12, [R154+0x7800] ;  /* 0x007800009a0c783b */ /* 0x000fec0000004200 */
[----:B------:R-:W3:Y:S01]  /*e7c0*/  MUFU.EX2 R47, R47 ;  /* 0x0000002f002f7308 */ /* 0x000ee20000000800 */
        /* <DEDUP_REMOVED lines=9> */
[----:B------:R-:W5:Y:S08]  /*e860*/  MUFU.EX2 R105, R105 ;  /* 0x0000006900697308 */ /* 0x000f700000000800 */
[----:B------:R-:W-:Y:S01]  /*e870*/  MUFU.EX2 R140, R140 ;  /* 0x0000008c008c7308 */ /* 0x000fe20000000800 */
[C---:B----4-:R-:W-:Y:S07]  /*e880*/  HMMA.16816.F32 R72, R4.reuse, R8, R72 ;  /* 0x000000080448723c */ /* 0x050fee0000001848 */
[----:B------:R-:W4:Y:S01]  /*e890*/  MUFU.EX2 R59, R59 ;  /* 0x0000003b003b7308 */ /* 0x000f220000000800 */
[----:B------:R-:W-:Y:S01]  /*e8a0*/  HMMA.16816.F32 R68, R4, R10, R68 ;  /* 0x0000000a0444723c */ /* 0x000fe20000001844 */
[----:B------:R-:W4:Y:S01]  /*e8b0*/  LDSM.16.MT88.4 R8, [R153+0x7800] ;  /* 0x007800009908783b */ /* 0x000f220000004200 */
[----:B-1----:R-:W-:Y:S01]  /*e8c0*/  F2FP.F16.F32.PACK_AB R4, R53, R114 ;  /* 0x000000723504723e */ /* 0x002fe200000000ff */
[----:B------:R-:W-:Y:S01]  /*e8d0*/  FADD.FTZ R114, R114, R31 ;  /* 0x0000001f72727221 */ /* 0x000fe20000010000 */
[----:B------:R-:W-:-:S02]  /*e8e0*/  F2FP.F16.F32.PACK_AB R5, R51, R122 ;  /* 0x0000007a3305723e */ /* 0x000fc400000000ff */
[----:B--2---:R-:W-:Y:S01]  /*e8f0*/  F2FP.F16.F32.PACK_AB R6, R49, R112 ;  /* 0x000000703106723e */ /* 0x004fe200000000ff */
[----:B------:R-:W1:Y:S01]  /*e900*/  MUFU.EX2 R57, R57 ;  /* 0x0000003900397308 */ /* 0x000e620000000800 */
[----:B---3--:R-:W-:Y:S01]  /*e910*/  F2FP.F16.F32.PACK_AB R7, R47, R110 ;  /* 0x0000006e2f07723e */ /* 0x008fe200000000ff */
[----:B------:R-:W-:-:S04]  /*e920*/  FADD.FTZ R53, R53, R114 ;  /* 0x0000007235357221 */ /* 0x000fc80000010000 */
[----:B------:R-:W-:Y:S02]  /*e930*/  FADD.FTZ R112, R112, R53 ;  /* 0x0000003570707221 */ /* 0x000fe40000010000 */
[----:B------:R-:W-:Y:S01]  /*e940*/  HMMA.16816.F32 R88, R4, R12, R88 ;  /* 0x0000000c0458723c */ /* 0x000fe20000001858 */
[----:B------:R-:W-:Y:S01]  /*e950*/  MUFU.EX2 R109, R109 ;  /* 0x0000006d006d7308 */ /* 0x000fe20000000800 */
[----:B------:R-:W-:-:S06]  /*e960*/  FADD.FTZ R49, R49, R112 ;  /* 0x0000007031317221 */ /* 0x000fcc0000010000 */
[C---:B------:R-:W-:Y:S01]  /*e970*/  HMMA.16816.F32 R84, R4.reuse, R14, R84 ;  /* 0x0000000e0454723c */ /* 0x040fe20000001854 */
[----:B------:R-:W-:Y:S01]  /*e980*/  LDSM.16.MT88.4 R12, [R154+0x8000] ;  /* 0x008000009a0c783b */ /* 0x000fe20000004200 */
[----:B------:R-:W-:Y:S06]  /*e990*/  MUFU.EX2 R130, R130 ;  /* 0x0000008200827308 */ /* 0x000fec0000000800 */
[C---:B-----5:R-:W-:Y:S02]  /*e9a0*/  HMMA.16816.F32 R96, R4.reuse, R16, R96 ;  /* 0x000000100460723c */ /* 0x060fe40000001860 */
[----:B------:R-:W-:Y:S06]  /*e9b0*/  MUFU.EX2 R107, R107 ;  /* 0x0000006b006b7308 */ /* 0x000fec0000000800 */
[C---:B------:R-:W-:Y:S01]  /*e9c0*/  HMMA.16816.F32 R92, R4.reuse, R18, R92 ;  /* 0x00000012045c723c */ /* 0x040fe2000000185c */
[----:B------:R-:W-:Y:S01]  /*e9d0*/  LDSM.16.MT88.4 R16, [R158+0x8000] ;  /* 0x008000009e10783b */ /* 0x000fe20000004200 */
[----:B------:R-:W-:Y:S06]  /*e9e0*/  MUFU.EX2 R113, R113 ;  /* 0x0000007100717308 */ /* 0x000fec0000000800 */
[C---:B----4-:R-:W-:Y:S02]  /*e9f0*/  HMMA.16816.F32 R80, R4.reuse, R8, R80 ;  /* 0x000000080450723c */ /* 0x050fe40000001850 */
[----:B------:R-:W2:Y:S06]  /*ea00*/  MUFU.EX2 R128, R128 ;  /* 0x0000008000807308 */ /* 0x000eac0000000800 */
[C---:B------:R-:W-:Y:S01]  /*ea10*/  HMMA.16816.F32 R76, R4.reuse, R10, R76 ;  /* 0x0000000a044c723c */ /* 0x040fe2000000184c */
[----:B------:R-:W3:Y:S01]  /*ea20*/  LDSM.16.MT88.4 R8, [R152+0x7800] ;  /* 0x007800009808783b */ /* 0x000ee20000004200 */
[----:B------:R-:W-:Y:S08]  /*ea30*/  MUFU.EX2 R120, R120 ;  /* 0x0000007800787308 */ /* 0x000ff00000000800 */
[----:B------:R-:W4:Y:S08]  /*ea40*/  MUFU.EX2 R111, R111 ;  /* 0x0000006f006f7308 */ /* 0x000f300000000800 */
[----:B------:R-:W5:Y:S08]  /*ea50*/  MUFU.EX2 R116, R116 ;  /* 0x0000007400747308 */ /* 0x000f700000000800 */
[----:B------:R-:W-:Y:S08]  /*ea60*/  MUFU.EX2 R60, R60 ;  /* 0x0000003c003c7308 */ /* 0x000ff00000000800 */
[----:B------:R-:W-:Y:S01]  /*ea70*/  MUFU.EX2 R115, R115 ;  /* 0x0000007300737308 */ /* 0x000fe20000000800 */
[C---:B---3--:R-:W-:Y:S07]  /*ea80*/  HMMA.16816.F32 R72, R4.reuse, R8, R72 ;  /* 0x000000080448723c */ /* 0x048fee0000001848 */
[----:B------:R-:W-:Y:S01]  /*ea90*/  MUFU.EX2 R55, R55 ;  /* 0x0000003700377308 */ /* 0x000fe20000000800 */
[----:B------:R-:W-:Y:S01]  /*eaa0*/  HMMA.16816.F32 R68, R4, R10, R68 ;  /* 0x0000000a0444723c */ /* 0x000fe20000001844 */
[----:B------:R-:W-:Y:S01]  /*eab0*/  F2FP.F16.F32.PACK_AB R4, R105, R144 ;  /* 0x000000906904723e */ /* 0x000fe200000000ff */
[----:B------:R-:W3:Y:S01]  /*eac0*/  LDSM.16.MT88.4 R8, [R153+0x8000] ;  /* 0x008000009908783b */ /* 0x000ee20000004200 */
[----:B------:R-:W-:-:S04]  /*ead0*/  F2FP.F16.F32.PACK_AB R5, R103, R142 ;  /* 0x0000008e6705723e */ /* 0x000fc800000000ff */
[----:B------:R-:W-:Y:S01]  /*eae0*/  MUFU.EX2 R52, R52 ;  /* 0x0000003400347308 */ /* 0x000fe20000000800 */
[----:B------:R-:W-:Y:S01]  /*eaf0*/  F2FP.F16.F32.PACK_AB R6, R59, R140 ;  /* 0x0000008c3b06723e */ /* 0x000fe200000000ff */
[----:B------:R-:W-:Y:S01]  /*eb00*/  FADD.FTZ R144, R144, R49 ;  /* 0x0000003190907221 */ /* 0x000fe20000010000 */
[----:B-1----:R-:W-:-:S03]  /*eb10*/  F2FP.F16.F32.PACK_AB R7, R57, R138 ;  /* 0x0000008a3907723e */ /* 0x002fc600000000ff */
[----:B------:R-:W-:Y:S02]  /*eb20*/  FADD.FTZ R105, R105, R144 ;  /* 0x0000009069697221 */ /* 0x000fe40000010000 */
[----:B------:R-:W1:Y:S02]  /*eb30*/  MUFU.EX2 R119, R119 ;  /* 0x0000007700777308 */ /* 0x000e640000000800 */
[----:B------:R-:W-:Y:S01]  /*eb40*/  HMMA.16816.F32 R88, R4, R12, R88 ;  /* 0x0000000c0458723c */ /* 0x000fe20000001858 */
[----:B------:R-:W-:-:S04]  /*eb50*/  FADD.FTZ R22, R140, R105 ;  /* 0x000000698c167221 */ /* 0x000fc80000010000 */
[----:B------:R-:W-:Y:S01]  /*eb60*/  FADD.FTZ R22, R59, R22 ;  /* 0x000000163b167221 */ /* 0x000fe20000010000 */
[----:B------:R-:W-:Y:S02]  /*eb70*/  MUFU.EX2 R44, R44 ;  /* 0x0000002c002c7308 */ /* 0x000fe40000000800 */
[C---:B------:R-:W-:Y:S01]  /*eb80*/  HMMA.16816.F32 R84, R4.reuse, R14, R84 ;  /* 0x0000000e0454723c */ /* 0x040fe20000001854 */
[----:B------:R-:W2:Y:S05]  /*eb90*/  LDSM.16.MT88.4 R12, [R152+0x8000] ;  /* 0x00800000980c783b */ /* 0x000eaa0000004200 */
[----:B------:R-:W1:Y:S02]  /*eba0*/  MUFU.EX2 R117, R117 ;  /* 0x0000007500757308 */ /* 0x000e640000000800 */
[C---:B------:R-:W-:Y:S06]  /*ebb0*/  HMMA.16816.F32 R96, R4.reuse, R16, R96 ;  /* 0x000000100460723c */ /* 0x040fec0000001860 */
        /* <DEDUP_REMOVED lines=15> */
[----:B------:R-:W2:Y:S01]  /*ecb0*/  MUFU.EX2 R39, R39 ;  /* 0x0000002700277308 */ /* 0x000ea20000000800 */
[----:B----4-:R-:W-:Y:S02]  /*ecc0*/  F2FP.F16.F32.PACK_AB R6, R111, R120 ;  /* 0x000000786f06723e */ /* 0x010fe400000000ff */
[----:B-----5:R-:W-:-:S05]  /*ecd0*/  F2FP.F16.F32.PACK_AB R7, R116, R107 ;  /* 0x0000006b7407723e */ /* 0x020fca00000000ff */
[----:B------:R-:W-:Y:S02]  /*ece0*/  MUFU.EX2 R32, R32 ;  /* 0x0000002000207308 */ /* 0x000fe40000000800 */
[C---:B-1----:R-:W-:Y:S06]  /*ecf0*/  HMMA.16816.F32 R88, R4.reuse, R16, R88 ;  /* 0x000000100458723c */ /* 0x042fec0000001858 */
[----:B------:R-:W-:Y:S02]  /*ed00*/  MUFU.EX2 R20, R20 ;  /* 0x0000001400147308 */ /* 0x000fe40000000800 */
[C---:B------:R-:W-:Y:S01]  /*ed10*/  HMMA.16816.F32 R84, R4.reuse, R18, R84 ;  /* 0x000000120454723c */ /* 0x040fe20000001854 */
[----:B------:R-:W-:Y:S07]  /*ed20*/  LDSM.16.MT88.4 R16, [R153+0x9000] ;  /* 0x009000009910783b */ /* 0x000fee0000004200 */
[C---:B---3--:R-:W-:Y:S08]  /*ed30*/  HMMA.16816.F32 R96, R4.reuse, R8, R96 ;  /* 0x000000080460723c */ /* 0x048ff00000001860 */
[C---:B------:R-:W-:Y:S01]  /*ed40*/  HMMA.16816.F32 R92, R4.reuse, R10, R92 ;  /* 0x0000000a045c723c */ /* 0x040fe2000000185c */
[----:B------:R-:W1:Y:S07]  /*ed50*/  LDSM.16.MT88.4 R8, [R152+0x8800] ;  /* 0x008800009808783b */ /* 0x000e6e0000004200 */
[C---:B--2---:R-:W-:Y:S08]  /*ed60*/  HMMA.16816.F32 R80, R4.reuse, R12, R80 ;  /* 0x0000000c0450723c */ /* 0x044ff00000001850 */
[C---:B------:R-:W-:Y:S01]  /*ed70*/  HMMA.16816.F32 R76, R4.reuse, R14, R76 ;  /* 0x0000000e044c723c */ /* 0x040fe2000000184c */
[----:B------:R-:W2:Y:S07]  /*ed80*/  LDSM.16.MT88.4 R12, [R158+0x9000] ;  /* 0x009000009e0c783b */ /* 0x000eae0000004200 */
[C---:B-1----:R-:W-:Y:S08]  /*ed90*/  HMMA.16816.F32 R72, R4.reuse, R8, R72 ;  /* 0x000000080448723c */ /* 0x042ff00000001848 */
[----:B------:R-:W-:Y:S01]  /*eda0*/  HMMA.16816.F32 R68, R4, R10, R68 ;  /* 0x0000000a0444723c */ /* 0x000fe20000001844 */
[----:B------:R-:W-:Y:S01]  /*edb0*/  F2FP.F16.F32.PACK_AB R4, R119, R52 ;  /* 0x000000347704723e */ /* 0x000fe200000000ff */
[----:B------:R-:W1:Y:S01]  /*edc0*/  LDSM.16.MT88.4 R8, [R154+0x9000] ;  /* 0x009000009a08783b */ /* 0x000e620000004200 */
[----:B------:R-:W-:-:S02]  /*edd0*/  F2FP.F16.F32.PACK_AB R5, R115, R60 ;  /* 0x0000003c7305723e */ /* 0x000fc400000000ff */
[----:B------:R-:W-:Y:S02]  /*ede0*/  F2FP.F16.F32.PACK_AB R6, R117, R44 ;  /* 0x0000002c7506723e */ /* 0x000fe400000000ff */
[----:B------:R-:W-:-:S07]  /*edf0*/  F2FP.F16.F32.PACK_AB R7, R46, R55 ;  /* 0x000000372e07723e */ /* 0x000fce00000000ff */
[C---:B--2---:R-:W-:Y:S08]  /*ee00*/  HMMA.16816.F32 R96, R4.reuse, R12, R96 ;  /* 0x0000000c0460723c */ /* 0x044ff00000001860 */
[C---:B------:R-:W-:Y:S01]  /*ee10*/  HMMA.16816.F32 R92, R4.reuse, R14, R92 ;  /* 0x0000000e045c723c */ /* 0x040fe2000000185c */
[----:B------:R-:W2:Y:S07]  /*ee20*/  LDSM.16.MT88.4 R12, [R152+0x9000] ;  /* 0x00900000980c783b */ /* 0x000eae0000004200 */
[----:B------:R-:W-:Y:S01]  /*ee30*/  HMMA.16816.F32 R80, R4, R16, R80 ;  /* 0x000000100450723c */ /* 0x000fe20000001850 */
[----:B------:R-:W-:-:S02]  /*ee40*/  FADD.FTZ R17, R3, R24 ;  /* 0x0000001803117221 */ /* 0x000fc40000010000 */
[----:B------:R-:W3:Y:S02]  /*ee50*/  MUFU.EX2 R3, R25 ;  /* 0x0000001900037308 */ /* 0x000ee40000000800 */
[----:B------:R-:W-:-:S03]  /*ee60*/  FADD.FTZ R106, R106, R17 ;  /* 0x000000116a6a7221 */ /* 0x000fc60000010000 */
[----:B------:R-:W-:Y:S01]  /*ee70*/  HMMA.16816.F32 R76, R4, R18, R76 ;  /* 0x00000012044c723c */ /* 0x000fe2000000184c */
[----:B------:R-:W4:Y:S01]  /*ee80*/  LDSM.16.MT88.4 R16, [R154+0x9800] ;  /* 0x009800009a10783b */ /* 0x000f220000004200 */
[----:B------:R-:W-:-:S04]  /*ee90*/  FADD.FTZ R45, R45, R106 ;  /* 0x0000006a2d2d7221 */ /* 0x000fc80000010000 */
        /* <DEDUP_REMOVED lines=8> */
[----:B--2---:R-:W-:Y:S02]  /*ef20*/  HMMA.16816.F32 R72, R4, R12, R72 ;  /* 0x0000000c0448723c */ /* 0x004fe40000001848 */
[----:B------:R-:W-:-:S04]  /*ef30*/  FADD.FTZ R47, R47, R110 ;  /* 0x0000006e2f2f7221 */ /* 0x000fc80000010000 */
[----:B------:R-:W-:Y:S02]  /*ef40*/  FADD.FTZ R142, R142, R47 ;  /* 0x0000002f8e8e7221 */ /* 0x000fe40000010000 */
[----:B------:R-:W-:Y:S01]  /*ef50*/  HMMA.16816.F32 R68, R4, R14, R68 ;  /* 0x0000000e0444723c */ /* 0x000fe20000001844 */
[----:B------:R-:W2:Y:S01]  /*ef60*/  LDSM.16.MT88.4 R12, [R153+0x9800] ;  /* 0x00980000990c783b */ /* 0x000ea20000004200 */
[----:B------:R-:W-:Y:S01]  /*ef70*/  F2FP.F16.F32.PACK_AB R4, R39, R36 ;  /* 0x000000242704723e */ /* 0x000fe200000000ff */
[----:B------:R-:W-:Y:S01]  /*ef80*/  FADD.FTZ R103, R103, R142 ;  /* 0x0000008e67677221 */ /* 0x000fe20000010000 */
[----:B------:R-:W-:Y:S02]  /*ef90*/  F2FP.F16.F32.PACK_AB R5, R40, R35 ;  /* 0x000000232805723e */ /* 0x000fe400000000ff */
[----:B---3--:R-:W-:Y:S02]  /*efa0*/  F2FP.F16.F32.PACK_AB R6, R3, R32 ;  /* 0x000000200306723e */ /* 0x008fe400000000ff */
[----:B------:R-:W-:-:S07]  /*efb0*/  F2FP.F16.F32.PACK_AB R7, R20, R37 ;  /* 0x000000251407723e */ /* 0x000fce00000000ff */
        /* <DEDUP_REMOVED lines=30> */
[----:B------:R-:W-:-:S04]  /*f1a0*/  FADD.FTZ R40, R40, R35 ;  /* 0x0000002328287221 */ /* 0x000fc80000010000 */
[----:B------:R-:W-:Y:S01]  /*f1b0*/  FADD.FTZ R37, R37, R40 ;  /* 0x0000002825257221 */ /* 0x000fe20000010000 */
[----:B-1----:R-:W-:Y:S03]  /*f1c0*/  HMMA.16816.F32 R72, R4, R8, R72 ;  /* 0x000000080448723c */ /* 0x002fe60000001848 */
[----:B------:R-:W-:-:S05]  /*f1d0*/  FADD.FTZ R195, R20, R37 ;  /* 0x0000002514c37221 */ /* 0x000fca0000010000 */
        /* <DEDUP_REMOVED lines=72> */
.L_x_13286:
        /* <DEDUP_REMOVED lines=8> */
.L_x_13287:
[----:B------:R-:W-:Y:S05]  /*f6e0*/  BSYNC.RECONVERGENT B0 ;  /* 0x0000000000007941 */ /* 0x000fea0003800200 */
.L_x_13285:
[C---:B------:R-:W-:Y:S01]  /*f6f0*/  IMAD.SHL.U32 R3, R62.reuse, 0x20, RZ ;  /* 0x000000203e037824 */ /* 0x040fe200078e00ff */
[----:B------:R-:W-:Y:S01]  /*f700*/  SHF.L.U64.HI R4, R62, 0x5, R63 ;  /* 0x000000053e047819 */ /* 0x000fe2000001023f */
[----:B------:R-:W-:Y:S01]  /*f710*/  @!PT LDS RZ, [RZ] ;  /* 0x00000000fffff984 */ /* 0x000fe20000000800 */
[----:B------:R-:W-:Y:S01]  /*f720*/  @!PT LDS RZ, [RZ] ;  /* 0x00000000fffff984 */ /* 0x000fe20000000800 */
[----:B------:R-:W-:Y:S01]  /*f730*/  @!PT LDS RZ, [RZ] ;  /* 0x00000000fffff984 */ /* 0x000fe20000000800 */
[----:B------:R-:W-:Y:S01]  /*f740*/  LDGSTS.E.BYPASS.LTC128B.128 [R177+0x6000], desc[UR4][R170.64] ;  /* 0x06000000aab17fae */ /* 0x000fe2000b981a04 */
[----:B------:R-:W-:Y:S01]  /*f750*/  VIADD R67, R65, 0xfffffffe ;  /* 0xfffffffe41437836 */ /* 0x000fe20000000000 */
[----:B------:R-:W-:Y:S01]  /*f760*/  BSSY.RECONVERGENT B1, `(.L_x_13288) ;  /* 0x00000e7000017945 */ /* 0x000fe20003800200 */
        /* <DEDUP_REMOVED lines=19> */
[----:B------:R-:W-:Y:S01]  /*f8a0*/  LDGSTS.E.BYPASS.LTC128B.128 [R177+0x9000], desc[UR4][R20.64] ;  /* 0x0900000014b17fae */ /* 0x000fe2000b981a04 */
[----:B------:R-:W-:-:S03]  /*f8b0*/  ISETP.GT.AND P0, PT, R67, R166, PT ;  /* 0x000000a64300720c */ /* 0x000fc60003f04270 */
[----:B------:R2:W-:Y:S04]  /*f8c0*/  LDGSTS.E.BYPASS.LTC128B.128 [R177+0x9800], desc[UR4][R22.64] ;  /* 0x0980000016b17fae */ /* 0x0005e8000b981a04 */
[----:B------:R-:W-:Y:S04]  /*f8d0*/  LDSM.16.M88.4 R40, [R163] ;  /* 0x00000000a328783b */ /* 0x000fe80000000200 */
[----:B------:R-:W2:Y:S04]  /*f8e0*/  LDSM.16.M88.4 R16, [R162+UR6+0x3000] ;  /* 0x00300006a210783b */ /* 0x000ea80008000200 */
[----:B------:R-:W-:Y:S04]  /*f8f0*/  LDSM.16.M88.4 R120, [R161] ;  /* 0x00000000a178783b */ /* 0x000fe80000000200 */
[----:B-1----:R-:W1:Y:S04]  /*f900*/  LDSM.16.M88.4 R8, [R162+UR6+0x3800] ;  /* 0x00380006a208783b */ /* 0x002e680008000200 */
[----:B------:R-:W3:Y:S04]  /*f910*/  LDSM.16.M88.4 R116, [R157+0x3000] ;  /* 0x003000009d74783b */ /* 0x000ee80000000200 */
[----:B------:R-:W4:Y:S04]  /*f920*/  LDSM.16.M88.4 R112, [R157+0x3800] ;  /* 0x003800009d70783b */ /* 0x000f280000000200 */
[----:B------:R-:W5:Y:S04]  /*f930*/  LDSM.16.M88.4 R56, [R162+UR6+0x4800] ;  /* 0x00480006a238783b */ /* 0x000f680008000200 */
[----:B------:R-:W5:Y:S04]  /*f940*/  LDSM.16.M88.4 R48, [R162+UR6+0x5000] ;  /* 0x00500006a230783b */ /* 0x000f680008000200 */
[----:B------:R-:W5:Y:S04]  /*f950*/  LDSM.16.M88.4 R32, [R162+UR6+0x2000] ;  /* 0x00200006a220783b */ /* 0x000f680008000200 */
[----:B------:R-:W-:Y:S04]  /*f960*/  LDSM.16.M88.4 R24, [R162+UR6+0x2800] ;  /* 0x00280006a218783b */ /* 0x000fe80008000200 */
[----:B------:R-:W-:Y:S01]  /*f970*/  LDSM.16.M88.4 R4, [R157+0x2000] ;  /* 0x002000009d04783b */ /* 0x000fe20000000200 */
[C---:B--2---:R-:W-:Y:S03]  /*f980*/  HMMA.16816.F32 R20, R40.reuse, R16, RZ ;  /* 0x000000102814723c */ /* 0x044fe600000018ff */
[----:B------:R-:W-:Y:S04]  /*f990*/  LDSM.16.M88.4 R44, [R157+0x2800] ;  /* 0x002800009d2c783b */ /* 0x000fe80000000200 */
[----:B------:R-:W-:Y:S01]  /*f9a0*/  LDSM.16.M88.4 R108, [R162+UR6+0x4000] ;  /* 0x00400006a26c783b */ /* 0x000fe20008000200 */
[C---:B-1----:R-:W-:Y:S03]  /*f9b0*/  HMMA.16816.F32 R12, R40.reuse, R8, RZ ;  /* 0x00000008280c723c */ /* 0x042fe600000018ff */
[----:B------:R-:W-:Y:S04]  /*f9c0*/  LDSM.16.M88.4 R128, [R162+UR6+0x5800] ;  /* 0x00580006a280783b */ /* 0x000fe80008000200 */
        /* <DEDUP_REMOVED lines=88> */
[----:B------:R-:W-:Y:S04]  /*ff50*/  BSSY.RECONVERGENT B0, `(.L_x_13290) ;  /* 0x000004a000007945 */ /* 0x000fe80003800200 */
[----:B------:R-:W-:Y:S05]  /*ff60*/  @!P6 BRA `(.L_x_13291) ;  /* 0x000000040000e947 */ /* 0x000fea0003800000 */
[----:B------:R-:W2:Y:S01]  /*ff70*/  LD.E R114, desc[UR4][R100.64+0x170] ;  /* 0x0001700464727980 */ /* 0x000ea2000c101900 */
[----:B------:R-:W-:Y:S02]  /*ff80*/  IADD3 R103, PT, PT, R65, -0x1, RZ ;  /* 0xffffffff41677810 */ /* 0x000fe40007ffe0ff */
[----:B------:R-:W-:-:S03]  /*ff90*/  MOV R60, RZ ;  /* 0x000000ff003c7202 */ /* 0x000fc60000000f00 */
[----:B------:R-:W-:-:S04]  /*ffa0*/  IMAD.SHL.U32 R103, R103, 0x80, RZ ;  /* 0x0000008067677824 */ /* 0x000fc800078e00ff */
[----:B------:R-:W-:Y:S01]  /*ffb0*/  VIADD R103, R103, 0xffffff00 ;  /* 0xffffff0067677836 */ /* 0x000fe20000000000 */
[----:B--2---:R-:W-:-:S04]  /*ffc0*/  IABS R66, R114 ;  /* 0x0000007200427213 */ /* 0x004fc80000000000 */
[----:B------:R-:W1:Y:S08]  /*ffd0*/  I2F.RP R64, R66 ;  /* 0x0000004200407306 */ /* 0x000e700000209400 */
[----:B-1----:R-:W1:Y:S02]  /*ffe0*/  MUFU.RCP R3, R64 ;  /* 0x0000004000037308 */ /* 0x002e640000001000 */
[----:B-1----:R-:W-:-:S06]  /*fff0*/  VIADD R3, R3, 0xffffffe ;  /* 0x0ffffffe03037836 */ /* 0x002fcc0000000000 */
[----:B------:R-:W1:Y:S02]  /*10000*/  F2I.FTZ.U32.TRUNC.NTZ R61, R3 ;  /* 0x00000003003d7305 */ /* 0x000e64000021f000 */
[----:B-1----:R-:W-:Y:S02]  /*10010*/  IMAD.MOV R113, RZ, RZ, -R61 ;  /* 0x000000ffff717224 */ /* 0x002fe400078e0a3d */
[----:B------:R-:W-:Y:S02]  /*10020*/  IMAD.SHL.U32 R3, R67, 0x80, RZ ;  /* 0x0000008043037824 */ /* 0x000fe400078e00ff */
[----:B------:R-:W-:-:S03]  /*10030*/  IMAD R113, R113, R66, RZ ;  /* 0x0000004271717224 */ /* 0x000fc600078e02ff */
[----:B------:R-:W-:Y:S01]  /*10040*/  IABS R64, R3 ;  /* 0x0000000300407213 */ /* 0x000fe20000000000 */
[----:B------:R-:W-:Y:S01]  /*10050*/  IMAD.HI.U32 R113, R61, R113, R60 ;  /* 0x000000713d717227 */ /* 0x000fe200078e003c */
[----:B------:R-:W-:Y:S02]  /*10060*/  IABS R61, R114 ;  /* 0x00000072003d7213 */ /* 0x000fe40000000000 */
[----:B------:R-:W-:Y:S02]  /*10070*/  IABS R60, R103 ;  /* 0x00000067003c7213 */ /* 0x000fe40000000000 */
[----:B------:R-:W-:Y:S01]  /*10080*/  IADD3 R61, PT, PT, RZ, -R61, RZ ;  /* 0x8000003dff3d7210 */ /* 0x000fe20007ffe0ff */
[----:B------:R-:W-:Y:S01]  /*10090*/  IMAD.HI.U32 R112, R113, R64, RZ ;  /* 0x0000004071707227 */ /* 0x000fe200078e00ff */
[-C--:B------:R-:W-:Y:S02]  /*100a0*/  LOP3.LUT R103, R103, R114.reuse, RZ, 0x3c, !PT ;  /* 0x0000007267677212 */ /* 0x080fe400078e3cff */
[----:B------:R-:W-:Y:S01]  /*100b0*/  LOP3.LUT R3, R3, R114, RZ, 0x3c, !PT ;  /* 0x0000007203037212 */ /* 0x000fe200078e3cff */
[----:B------:R-:W-:Y:S01]  /*100c0*/  IMAD.HI.U32 R102, R113, R60, RZ ;  /* 0x0000003c71667227 */ /* 0x000fe200078e00ff */
[----:B------:R-:W-:-:S02]  /*100d0*/  ISETP.GE.AND P5, PT, R103, RZ, PT ;  /* 0x000000ff6700720c */ /* 0x000fc40003fa6270 */
[----:B------:R-:W-:Y:S01]  /*100e0*/  ISETP.GE.AND P2, PT, R3, RZ, PT ;  /* 0x000000ff0300720c */ /* 0x000fe20003f46270 */
        /* <DEDUP_REMOVED lines=17> */
[----:B------:R-:W2:Y:S01]  /*10200*/  LD.E.64 R102, desc[UR4][R100.64+0x38] ;  /* 0x0000380464667980 */ /* 0x000ea2000c101b00 */
[----:B------:R-:W-:Y:S02]  /*10210*/  SEL R61, R61, R112, !P0 ;  /* 0x000000703d3d7207 */ /* 0x000fe40004000000 */
[--C-:B------:R-:W-:Y:S01]  /*10220*/  IMAD.WIDE R118, R64, 0x4, R182.reuse ;  /* 0x0000000440767825 */ /* 0x100fe200078e02b6 */
[----:B------:R-:W3:Y:S03]  /*10230*/  LD.E.64 R112, desc[UR4][R100.64+0x20] ;  /* 0x0000200464707980 */ /* 0x000ee6000c101b00 */
        /* <DEDUP_REMOVED lines=8> */
[----:B------:R-:W-:-:S05]  /*102c0*/  IMAD.WIDE.U32 R102, R102, R114, RZ ;  /* 0x0000007266667225 */ /* 0x000fca00078e00ff */
[----:B------:R-:W-:Y:S01]  /*102d0*/  IADD3 R103, PT, PT, R103, R61, RZ ;  /* 0x0000003d67677210 */ /* 0x000fe20007ffe0ff */
[----:B----4-:R-:W-:-:S04]  /*102e0*/  IMAD.IADD R61, R60, 0x1, -R3 ;  /* 0x000000013c3d7824 */ /* 0x010fc800078e0a03 */
[----:B---3--:R-:W-:Y:S01]  /*102f0*/  IMAD R3, R113, R61, RZ ;  /* 0x0000003d71037224 */ /* 0x008fe200078e02ff */
[----:B------:R-:W-:Y:S01]  /*10300*/  SHF.R.S32.HI R60, RZ, 0x1f, R61 ;  /* 0x0000001fff3c7819 */ /* 0x000fe2000001143d */
[----:B------:R-:W-:-:S04]  /*10310*/  IMAD.WIDE.U32 R102, R61, R112, R102 ;  /* 0x000000703d667225 */ /* 0x000fc800078e0066 */
[----:B------:R-:W-:Y:S01]  /*10320*/  IMAD R3, R112, R60, R3 ;  /* 0x0000003c70037224 */ /* 0x000fe200078e0203 */
[----:B------:R-:W-:-:S04]  /*10330*/  LEA R168, P0, R102, R168, 0x1 ;  /* 0x000000a866a87211 */ /* 0x000fc800078008ff */
[----:B------:R-:W-:-:S04]  /*10340*/  IADD3 R3, PT, PT, R103, R3, RZ ;  /* 0x0000000367037210 */ /* 0x000fc80007ffe0ff */
[----:B------:R-:W-:Y:S01]  /*10350*/  LEA.HI.X R167, R102, R167, R3, 0x1, P0 ;  /* 0x000000a766a77211 */ /* 0x000fe200000f0c03 */
[----:B------:R-:W-:Y:S05]  /*10360*/  BRA `(.L_x_13292) ;  /* 0x0000000000207947 */ /* 0x000fea0003800000 */
.L_x_13291:
        /* <DEDUP_REMOVED lines=8> */
.L_x_13292:
[----:B------:R-:W-:Y:S05]  /*103f0*/  BSYNC.RECONVERGENT B0 ;  /* 0x0000000000007941 */ /* 0x000fea0003800200 */
.L_x_13290:
[C---:B------:R-:W-:Y:S01]  /*10400*/  IMAD.SHL.U32 R3, R164.reuse, 0x20, RZ ;  /* 0x00000020a4037824 */ /* 0x040fe200078e00ff */
[----:B------:R-:W-:Y:S01]  /*10410*/  SHF.L.U64.HI R60, R164, 0x5, R165 ;  /* 0x00000005a43c7819 */ /* 0x000fe200000102a5 */
[----:B------:R-:W-:-:S03]  /*10420*/  IMAD.MOV.U32 R169, RZ, RZ, R167 ;  /* 0x000000ffffa97224 */ /* 0x000fc600078e00a7 */
[----:B------:R-:W-:Y:S02]  /*10430*/  IADD3 R112, P0, PT, R3, R168, RZ ;  /* 0x000000a803707210 */ /* 0x000fe40007f1e0ff */
[----:B------:R-:W-:Y:S01]  /*10440*/  @!PT LDS RZ, [RZ] ;  /* 0x00000000fffff984 */ /* 0x000fe20000000800 */
[----:B------:R-:W-:Y:S01]  /*10450*/  @!PT LDS RZ, [RZ] ;  /* 0x00000000fffff984 */ /* 0x000fe20000000800 */
[----:B------:R-:W-:Y:S01]  /*10460*/  @!PT LDS RZ, [RZ] ;  /* 0x00000000fffff984 */ /* 0x000fe20000000800 */
[----:B------:R1:W-:Y:S02]  /*10470*/  LDGSTS.E.BYPASS.LTC128B.128 [R177+0x2000], desc[UR4][R168.64] ;  /* 0x02000000a8b17fae */ /* 0x0003e4000b981a04 */
[----:B------:R-:W-:Y:S01]  /*10480*/  IADD3 R102, P1, PT, R112, R3, RZ ;  /* 0x0000000370667210 */ /* 0x000fe20007f3e0ff */
[----:B------:R-:W-:-:S03]  /*10490*/  IMAD.X R113, R60, 0x1, R167, P0 ;  /* 0x000000013c717824 */ /* 0x000fc600000e06a7 */
[-C--:B------:R-:W-:Y:S01]  /*104a0*/  IADD3 R114, P0, PT, R102, R3.reuse, RZ ;  /* 0x0000000366727210 */ /* 0x080fe20007f1e0ff */
[----:B------:R-:W-:Y:S01]  /*104b0*/  IMAD.X R103, R113, 0x1, R60, P1 ;  /* 0x0000000171677824 */ /* 0x000fe200008e063c */
[----:B------:R1:W-:Y:S02]  /*104c0*/  LDGSTS.E.BYPASS.LTC128B.128 [R177+0x2800], desc[UR4][R112.64] ;  /* 0x0280000070b17fae */ /* 0x0003e4000b981a04 */
[-C--:B------:R-:W-:Y:S02]  /*104d0*/  IADD3 R116, P1, PT, R114, R3.reuse, RZ ;  /* 0x0000000372747210 */ /* 0x080fe40007f3e0ff */
        /* <DEDUP_REMOVED lines=15> */
.L_x_13289:
[----:B------:R-:W-:Y:S05]  /*105d0*/  BSYNC.RECONVERGENT B1 ;  /* 0x0000000000017941 */ /* 0x000fea0003800200 */
.L_x_13288:
[----:B------:R-:W-:Y:S02]  /*105e0*/  IMAD.SHL.U32 R3, R173, 0x2, RZ ;  /* 0x00000002ad037824 */ /* 0x000fe400078e00ff */
[----:B------:R-:W-:-:S03]  /*105f0*/  VIADD R60, R65, 0xffffffff ;  /* 0xffffffff413c7836 */ /* 0x000fc60000000000 */
[----:B------:R-:W-:Y:S01]  /*10600*/  LOP3.LUT R3, R3, 0x6, RZ, 0xc0, !PT ;  /* 0x0000000603037812 */ /* 0x000fe200078ec0ff */
[----:B------:R-:W-:-:S04]  /*10610*/  IMAD.SHL.U32 R60, R60, 0x80, RZ ;  /* 0x000000803c3c7824 */ /* 0x000fc800078e00ff */
[----:B------:R-:W-:-:S04]  /*10620*/  IMAD.IADD R60, R60, 0x1, R3 ;  /* 0x000000013c3c7824 */ /* 0x000fc800078e0203 */
[C---:B------:R-:W-:Y:S02]  /*10630*/  VIADD R3, R60.reuse, 0xffffff80 ;  /* 0xffffff803c037836 */ /* 0x040fe40000000000 */
[----:B------:R-:W-:-:S03]  /*10640*/  VIADD R61, R60, 0xffffff81 ;  /* 0xffffff813c3d7836 */ /* 0x000fc60000000000 */
[C---:B------:R-:W-:Y:S02]  /*10650*/  ISETP.GE.AND P1, PT, R3.reuse, R189, PT ;  /* 0x000000bd0300720c */ /* 0x040fe40003f26270 */
[C---:B------:R-:W-:Y:S02]  /*10660*/  ISETP.GE.AND P0, PT, R3.reuse, R188, PT ;  /* 0x000000bc0300720c */ /* 0x040fe40003f06270 */
[C---:B------:R-:W-:Y:S02]  /*10670*/  ISETP.GE.AND P2, PT, R3.reuse, R186, PT ;  /* 0x000000ba0300720c */ /* 0x040fe40003f46270 */
[----:B------:R-:W-:Y:S02]  /*10680*/  FSEL R36, R36, -INF , P1 ;  /* 0xff80000024247808 */ /* 0x000fe40000800000 */
[-C--:B------:R-:W-:Y:S01]  /*10690*/  ISETP.GE.AND P4, PT, R3, R187.reuse, PT ;  /* 0x000000bb0300720c */ /* 0x080fe20003f86270 */
[----:B------:R-:W-:Y:S01]  /*106a0*/  VIADD R3, R60, 0xffffff88 ;  /* 0xffffff883c037836 */ /* 0x000fe20000000000 */
[----:B------:R-:W-:-:S02]  /*106b0*/  ISETP.GE.AND P1, PT, R61, R187, PT ;  /* 0x000000bb3d00720c */ /* 0x000fc40003f26270 */
[----:B------:R-:W-:Y:S02]  /*106c0*/  FSEL R38, R38, -INF , P0 ;  /* 0xff80000026267808 */ /* 0x000fe40000000000 */
[-C--:B------:R-:W-:Y:S02]  /*106d0*/  ISETP.GE.AND P5, PT, R61, R189.reuse, PT ;  /* 0x000000bd3d00720c */ /* 0x080fe40003fa6270 */
[----:B------:R-:W-:Y:S02]  /*106e0*/  FSEL R137, R36, -INF , !P2 ;  /* 0xff80000024897808 */ /* 0x000fe40005000000 */
[----:B------:R-:W-:Y:S02]  /*106f0*/  P2R R36, PR, RZ, 0x2 ;  /* 0x00000002ff247803 */ /* 0x000fe40000000000 */
[----:B------:R-:W-:Y:S02]  /*10700*/  FSEL R141, R38, -INF , !P4 ;  /* 0xff800000268d7808 */ /* 0x000fe40006000000 */
[----:B------:R-:W-:-:S02]  /*10710*/  ISETP.GE.AND P0, PT, R3, R189, PT ;  /* 0x000000bd0300720c */ /* 0x000fc40003f06270 */
[C---:B------:R-:W-:Y:S02]  /*10720*/  ISETP.GE.AND P2, PT, R3.reuse, R186, PT ;  /* 0x000000ba0300720c */ /* 0x040fe40003f46270 */
[CC--:B------:R-:W-:Y:S02]  /*10730*/  ISETP.GE.AND P1, PT, R3.reuse, R188.reuse, PT ;  /* 0x000000bc0300720c */ /* 0x0c0fe40003f26270 */
[----:B------:R-:W-:Y:S01]  /*10740*/  ISETP.GE.AND P4, PT, R3, R187, PT ;  /* 0x000000bb0300720c */ /* 0x000fe20003f86270 */
[----:B------:R-:W-:Y:S01]  /*10750*/  VIADD R3, R60, 0xffffff90 ;  /* 0xffffff903c037836 */ /* 0x000fe20000000000 */
[----:B------:R-:W-:Y:S02]  /*10760*/  FSEL R37, R37, -INF , P5 ;  /* 0xff80000025257808 */ /* 0x000fe40002800000 */
[----:B------:R-:W-:Y:S01]  /*10770*/  ISETP.NE.AND P5, PT, R36, RZ, PT ;  /* 0x000000ff2400720c */ /* 0x000fe20003fa5270 */
[----:B------:R-:W-:Y:S01]  /*10780*/  VIADD R36, R60, 0xffffff89 ;  /* 0xffffff893c247836 */ /* 0x000fe20000000000 */
[----:B------:R-:W-:-:S02]  /*10790*/  ISETP.GE.AND P3, PT, R61, R188, PT ;  /* 0x000000bc3d00720c */ /* 0x000fc40003f66270 */
[-C--:B------:R-:W-:Y:S02]  /*107a0*/  ISETP.GE.AND P6, PT, R61, R186.reuse, PT ;  /* 0x000000ba3d00720c */ /* 0x080fe40003fc6270 */
[----:B------:R-:W-:Y:S02]  /*107b0*/  FSEL R32, R32, -INF , P0 ;  /* 0xff80000020207808 */ /* 0x000fe40000000000 */
[----:B------:R-:W-:Y:S02]  /*107c0*/  FSEL R34, R34, -INF , P1 ;  /* 0xff80000022227808 */ /* 0x000fe40000800000 */
[----:B------:R-:W-:Y:S02]  /*107d0*/  ISETP.GE.AND P1, PT, R3, R186, PT ;  /* 0x000000ba0300720c */ /* 0x000fe40003f26270 */
[----:B------:R-:W-:Y:S02]  /*107e0*/  FSEL R39, R39, -INF , P3 ;  /* 0xff80000027277808 */ /* 0x000fe40001800000 */
[----:B------:R-:W-:-:S02]  /*107f0*/  FSEL R245, R37, -INF , !P6 ;  /* 0xff80000025f57808 */ /* 0x000fc40007000000 */
[-C--:B------:R-:W-:Y:S02]  /*10800*/  ISETP.GE.AND P3, PT, R36, R189.reuse, PT ;  /* 0x000000bd2400720c */ /* 0x080fe40003f66270 */
[----:B------:R-:W-:Y:S01]  /*10810*/  FSEL R193, R32, -INF , !P2 ;  /* 0xff80000020c17808 */ /* 0x000fe20005000000 */
[----:B------:R-:W-:Y:S01]  /*10820*/  VIADD R32, R60, 0xffffff91 ;  /* 0xffffff913c207836 */ /* 0x000fe20000000000 */
[----:B------:R-:W-:Y:S02]  /*10830*/  ISETP.GE.AND P2, PT, R3, R189, PT ;  /* 0x000000bd0300720c */ /* 0x000fe40003f46270 */
[----:B------:R-:W-:Y:S02]  /*10840*/  FSEL R37, R34, -INF , !P4 ;  /* 0xff80000022257808 */ /* 0x000fe40006000000 */
[----:B------:R-:W-:Y:S02]  /*10850*/  P2R R34, PR, RZ, 0x2 ;  /* 0x00000002ff227803 */ /* 0x000fe40000000000 */
[----:B------:R-:W-:-:S02]  /*10860*/  FSEL R33, R33, -INF , P3 ;  /* 0xff80000021217808 */ /* 0x000fc40001800000 */
[C---:B------:R-:W-:Y:S02]  /*10870*/  ISETP.GE.AND P4, PT, R3.reuse, R188, PT ;  /* 0x000000bc0300720c */ /* 0x040fe40003f86270 */
[----:B------:R-:W-:Y:S01]  /*10880*/  ISETP.GE.AND P3, PT, R3, R187, PT ;  /* 0x000000bb0300720c */ /* 0x000fe20003f66270 */
[----:B------:R-:W-:Y:S01]  /*10890*/  VIADD R3, R60, 0xffffff98 ;  /* 0xffffff983c037836 */ /* 0x000fe20000000000 */
[----:B------:R-:W-:Y:S02]  /*108a0*/  FSEL R28, R28, -INF , P2 ;  /* 0xff8000001c1c7808 */ /* 0x000fe40001000000 */
[----:B------:R-:W-:Y:S02]  /*108b0*/  ISETP.NE.AND P2, PT, R34, RZ, PT ;  /* 0x000000ff2200720c */ /* 0x000fe40003f45270 */
[----:B------:R-:W-:Y:S02]  /*108c0*/  ISETP.GE.AND P1, PT, R32, R189, PT ;  /* 0x000000bd2000720c */ /* 0x000fe40003f26270 */
[----:B------:R-:W-:-:S02]  /*108d0*/  FSEL R145, R28, -INF , !P2 ;  /* 0xff8000001c917808 */ /* 0x000fc40005000000 */
[----:B------:R-:W-:Y:S02]  /*108e0*/  ISETP.GE.AND P2, PT, R3, R186, PT ;  /* 0x000000ba0300720c */ /* 0x000fe40003f46270 */
[----:B------:R-:W-:Y:S02]  /*108f0*/  FSEL R30, R30, -INF , P4 ;  /* 0xff8000001e1e7808 */ /* 0x000fe40002000000 */
[----:B------:R-:W-:Y:S02]  /*10900*/  P2R R28, PR, RZ, 0x4 ;  /* 0x00000004ff1c7803 */ /* 0x000fe40000000000 */
[----:B------:R-:W-:Y:S01]  /*10910*/  FSEL R191, R29, -INF , P1 ;  /* 0xff8000001dbf7808 */ /* 0x000fe20000800000 */
[----:B------:R-:W-:Y:S01]  /*10920*/  VIADD R29, R60, 0xffffff99 ;  /* 0xffffff993c1d7836 */ /* 0x000fe20000000000 */
[C---:B------:R-:W-:Y:S02]  /*10930*/  ISETP.GE.AND P4, PT, R3.reuse, R189, PT ;  /* 0x000000bd0300720c */ /* 0x040fe40003f86270 */
[----:B------:R-:W-:-:S02]  /*10940*/  ISETP.GE.AND P2, PT, R3, R188, PT ;  /* 0x000000bc0300720c */ /* 0x000fc40003f46270 */
[-C--:B------:R-:W-:Y:S02]  /*10950*/  ISETP.GE.AND P1, PT, R3, R187.reuse, PT ;  /* 0x000000bb0300720c */ /* 0x080fe40003f26270 */
[----:B------:R-:W2:Y:S01]  /*10960*/  LD.E R3, desc[UR4][R100.64+0xdc] ;  /* 0x0000dc0464037980 */ /* 0x000ea2000c101900 */
[C---:B------:R-:W-:Y:S02]  /*10970*/  ISETP.GE.AND P0, PT, R36.reuse, R188, PT ;  /* 0x000000bc2400720c */ /* 0x040fe40003f06270 */
[----:B------:R-:W-:Y:S02]  /*10980*/  FSEL R39, R39, -INF , !P5 ;  /* 0xff80000027277808 */ /* 0x000fe40006800000 */
[C---:B------:R-:W-:Y:S02]  /*10990*/  ISETP.GE.AND P6, PT, R36.reuse, R186, PT ;  /* 0x000000ba2400720c */ /* 0x040fe40003fc6270 */
[----:B------:R-:W-:Y:S02]  /*109a0*/  ISETP.GE.AND P5, PT, R36, R187, PT ;  /* 0x000000bb2400720c */ /* 0x000fe40003fa6270 */
[----:B------:R-:W-:-:S02]  /*109b0*/  FSEL R36, R35, -INF , P0 ;  /* 0xff80000023247808 */ /* 0x000fc40000000000 */
[----:B------:R-:W-:Y:S02]  /*109c0*/  ISETP.GE.AND P0, PT, R32, R188, PT ;  /* 0x000000bc2000720c */ /* 0x000fe40003f06270 */
[----:B------:R-:W-:Y:S02]  /*109d0*/  FSEL R35, R33, -INF , !P6 ;  /* 0xff80000021237808 */ /* 0x000fe40007000000 */
[----:B------:R-:W-:Y:S02]  /*109e0*/  FSEL R33, R36, -INF , !P5 ;  /* 0xff80000024217808 */ /* 0x000fe40006800000 */
[----:B------:R-:W-:Y:S02]  /*109f0*/  FSEL R241, R24, -INF , P4 ;  /* 0xff80000018f17808 */ /* 0x000fe40002000000 */
[C---:B------:R-:W-:Y:S02]  /*10a00*/  ISETP.GE.AND P6, PT, R32.reuse, R186, PT ;  /* 0x000000ba2000720c */ /* 0x040fe40003fc6270 */
[----:B------:R-:W-:-:S02]  /*10a10*/  ISETP.GE.AND P5, PT, R32, R187, PT ;  /* 0x000000bb2000720c */ /* 0x000fc40003fa6270 */
[----:B------:R-:W-:Y:S02]  /*10a20*/  FSEL R139, R30, -INF , !P3 ;  /* 0xff8000001e8b7808 */ /* 0x000fe40005800000 */
[----:B------:R-:W-:Y:S02]  /*10a30*/  FSEL R31, R31, -INF , P0 ;  /* 0xff8000001f1f7808 */ /* 0x000fe40000000000 */
[----:B------:R-:W-:Y:S01]  /*10a40*/  ISETP.NE.AND P4, PT, R28, RZ, PT ;  /* 0x000000ff1c00720c */ /* 0x000fe20003f85270 */
[C---:B------:R-:W-:Y:S01]  /*10a50*/  VIADD R28, R60.reuse, 0xffffffa0 ;  /* 0xffffffa03c1c7836 */ /* 0x040fe20000000000 */
[C---:B------:R-:W-:Y:S02]  /*10a60*/  ISETP.GE.AND P0, PT, R29.reuse, R189, PT ;  /* 0x000000bd1d00720c */ /* 0x040fe40003f06270 */
[----:B------:R-:W-:Y:S01]  /*10a70*/  ISETP.GE.AND P3, PT, R29, R188, PT ;  /* 0x000000bc1d00720c */ /* 0x000fe20003f66270 */
[----:B------:R-:W-:Y:S01]  /*10a80*/  VIADD R24, R60, 0xffffffa1 ;  /* 0xffffffa13c187836 */ /* 0x000fe20000000000 */
[----:B------:R-:W-:-:S02]  /*10a90*/  FSEL R191, R191, -INF , !P6 ;  /* 0xff800000bfbf7808 */ /* 0x000fc40007000000 */
[----:B------:R-:W-:Y:S02]  /*10aa0*/  FSEL R237, R31, -INF , !P5 ;  /* 0xff8000001fed7808 */ /* 0x000fe40006800000 */
[C---:B------:R-:W-:Y:S02]  /*10ab0*/  ISETP.GE.AND P6, PT, R29.reuse, R186, PT ;  /* 0x000000ba1d00720c */ /* 0x040fe40003fc6270 */
[----:B------:R-:W-:Y:S02]  /*10ac0*/  ISETP.GE.AND P5, PT, R29, R187, PT ;  /* 0x000000bb1d00720c */ /* 0x000fe40003fa6270 */
[----:B------:R-:W-:Y:S02]  /*10ad0*/  FSEL R26, R26, -INF , P2 ;  /* 0xff8000001a1a7808 */ /* 0x000fe40001000000 */
[----:B------:R-:W-:Y:S02]  /*10ae0*/  FSEL R243, R25, -INF , P0 ;  /* 0xff80000019f37808 */ /* 0x000fe40000000000 */
[----:B------:R-:W-:-:S02]  /*10af0*/  FSEL R27, R27, -INF , P3 ;  /* 0xff8000001b1b7808 */ /* 0x000fc40001800000 */
[C---:B------:R-:W-:Y:S02]  /*10b00*/  ISETP.GE.AND P2, PT, R28.reuse, R186, PT ;  /* 0x000000ba1c00720c */ /* 0x040fe40003f46270 */
[----:B------:R-:W-:Y:S02]  /*10b10*/  FSEL R241, R241, -INF , !P4 ;  /* 0xff800000f1f17808 */ /* 0x000fe40006000000 */
[----:B------:R-:W-:Y:S02]  /*10b20*/  ISETP.GE.AND P4, PT, R28, R189, PT ;  /* 0x000000bd1c00720c */ /* 0x000fe40003f86270 */
[----:B------:R-:W-:Y:S02]  /*10b30*/  FSEL R239, R26, -INF , !P1 ;  /* 0xff8000001aef7808 */ /* 0x000fe40004800000 */
[----:B------:R-:W-:Y:S02]  /*10b40*/  FSEL R243, R243, -INF , !P6 ;  /* 0xff800000f3f37808 */ /* 0x000fe40007000000 */
[----:B------:R-:W-:-:S02]  /*10b50*/  FSEL R209, R27, -INF , !P5 ;  /* 0xff8000001bd17808 */ /* 0x000fc40006800000 */
        /* <DEDUP_REMOVED lines=15> */
[-C--:B------:R-:W-:Y:S02]  /*10c50*/  ISETP.GE.AND P4, PT, R24, R189.reuse, PT ;  /* 0x000000bd1800720c */ /* 0x080fe40003f86270 */
        /* <DEDUP_REMOVED lines=8> */
[----:B------:R-:W-:Y:S02]  /*10ce0*/  ISETP.GE.AND P0, PT, R24, R188, PT ;  /* 0x000000bc1800720c */ /* 0x000fe40003f06270 */
[----:B------:R-:W-:Y:S01]  /*10cf0*/  FSEL R233, R16, -INF , P4 ;  /* 0xff80000010e97808 */ /* 0x000fe20002000000 */
[----:B------:R-:W-:Y:S01]  /*10d00*/  VIADD R16, R60, 0xffffffb1 ;  /* 0xffffffb13c107836 */ /* 0x000fe20000000000 */
[----:B------:R-:W-:-:S02]  /*10d10*/  ISETP.NE.AND P4, PT, R21, RZ, PT ;  /* 0x000000ff1500720c */ /* 0x000fc40003f85270 */
[----:B------:R-:W-:Y:S02]  /*10d20*/  FSEL R18, R18, -INF , P0 ;  /* 0xff80000012127808 */ /* 0x000fe40000000000 */
[----:B------:R-:W-:Y:S02]  /*10d30*/  FSEL R235, R17, -INF , P1 ;  /* 0xff80000011eb7808 */ /* 0x000fe40000800000 */
[----:B------:R-:W-:Y:S02]  /*10d40*/  FSEL R19, R19, -INF , P3 ;  /* 0xff80000013137808 */ /* 0x000fe40001800000 */
[C---:B------:R-:W-:Y:S02]  /*10d50*/  ISETP.GE.AND P0, PT, R20.reuse, R186, PT ;  /* 0x000000ba1400720c */ /* 0x040fe40003f06270 */
[----:B------:R-:W-:Y:S02]  /*10d60*/  FSEL R233, R233, -INF , !P4 ;  /* 0xff800000e9e97808 */ /* 0x000fe40006000000 */
[----:B------:R-:W-:-:S02]  /*10d70*/  ISETP.GE.AND P4, PT, R20, R189, PT ;  /* 0x000000bd1400720c */ /* 0x000fc40003f86270 */
[----:B------:R-:W-:Y:S02]  /*10d80*/  FSEL R235, R235, -INF , !P6 ;  /* 0xff800000ebeb7808 */ /* 0x000fe40007000000 */
[----:B------:R-:W-:Y:S02]  /*10d90*/  FSEL R227, R19, -INF , !P5 ;  /* 0xff80000013e37808 */ /* 0x000fe40006800000 */
        /* <DEDUP_REMOVED lines=14> */
[C---:B------:R-:W-:Y:S02]  /*10e80*/  ISETP.GE.AND P0, PT, R16.reuse, R186, PT ;  /* 0x000000ba1000720c */ /* 0x040fe40003f06270 */
[----:B------:R-:W-:Y:S02]  /*10e90*/  FSEL R215, R215, -INF , !P4 ;  /* 0xff800000d7d77808 */ /* 0x000fe40006000000 */
[----:B------:R-:W-:Y:S02]  /*10ea0*/  ISETP.GE.AND P4, PT, R16, R189, PT ;  /* 0x000000bd1000720c */ /* 0x000fe40003f86270 */
[----:B------:R-:W-:-:S02]  /*10eb0*/  FSEL R219, R219, -INF , !P6 ;  /* 0xff800000dbdb7808 */ /* 0x000fc40007000000 */
[----:B------:R-:W-:Y:S02]  /*10ec0*/  FSEL R217, R15, -INF , !P5 ;  /* 0xff8000000fd97808 */ /* 0x000fe40006800000 */
[----:B------:R-:W-:Y:S02]  /*10ed0*/  FSEL R205, R22, -INF , !P2 ;  /* 0xff80000016cd7808 */ /* 0x000fe40005000000 */
[----:B------:R-:W-:Y:S02]  /*10ee0*/  P2R R13, PR, RZ, 0x1 ;  /* 0x00000001ff0d7803 */ /* 0x000fe40000000000 */
[C---:B------:R-:W-:Y:S02]  /*10ef0*/  ISETP.GE.AND P1, PT, R12.reuse, R189, PT ;  /* 0x000000bd0c00720c */ /* 0x040fe40003f26270 */
[C---:B------:R-:W-:Y:S02]  /*10f00*/  ISETP.GE.AND P6, PT, R12.reuse, R186, PT ;  /* 0x000000ba0c00720c */ /* 0x040fe40003fc6270 */
[----:B------:R-:W-:-:S02]  /*10f10*/  ISETP.GE.AND P3, PT, R12, R188, PT ;  /* 0x000000bc0c00720c */ /* 0x000fc40003f66270 */
[-C--:B------:R-:W-:Y:S01]  /*10f20*/  ISETP.GE.AND P5, PT, R12, R187.reuse, PT ;  /* 0x000000bb0c00720c */ /* 0x080fe20003fa6270 */
[----:B------:R-:W-:Y:S01]  /*10f30*/  VIADD R12, R60, 0xffffffc0 ;  /* 0xffffffc03c0c7836 */ /* 0x000fe20000000000 */
[----:B------:R-:W-:Y:S02]  /*10f40*/  ISETP.GE.AND P2, PT, R24, R187, PT ;  /* 0x000000bb1800720c */ /* 0x000fe40003f46270 */
[----:B------:R-:W-:Y:S01]  /*10f50*/  ISETP.GE.AND P0, PT, R16, R188, PT ;  /* 0x000000bc1000720c */ /* 0x000fe20003f06270 */
[----:B------:R-:W-:Y:S01]  /*10f60*/  LDSM.16.MT88.4 R24, [R153+0x6000] ;  /* 0x006000009918783b */ /* 0x000fe20000004200 */
[----:B------:R-:W-:Y:S01]  /*10f70*/  FSEL R223, R8, -INF , P4 ;  /* 0xff80000008df7808 */ /* 0x000fe20002000000 */
[----:B------:R-:W-:Y:S01]  /*10f80*/  VIADD R8, R60, 0xffffffc1 ;  /* 0xffffffc13c087836 */ /* 0x000fe20000000000 */
[----:B------:R-:W-:Y:S02]  /*10f90*/  ISETP.NE.AND P4, PT, R13, RZ, PT ;  /* 0x000000ff0d00720c */ /* 0x000fe40003f85270 */
[----:B------:R-:W-:-:S02]  /*10fa0*/  FSEL R229, R18, -INF , !P2 ;  /* 0xff80000012e57808 */ /* 0x000fc40005000000 */
[----:B------:R-:W-:Y:S02]  /*10fb0*/  FSEL R10, R10, -INF , P0 ;  /* 0xff8000000a0a7808 */ /* 0x000fe40000000000 */
[----:B------:R-:W-:Y:S02]  /*10fc0*/  FSEL R225, R9, -INF , P1 ;  /* 0xff80000009e17808 */ /* 0x000fe40000800000 */
[----:B------:R-:W-:Y:S02]  /*10fd0*/  FSEL R11, R11, -INF , P3 ;  /* 0xff8000000b0b7808 */ /* 0x000fe40001800000 */
[----:B------:R-:W-:Y:S02]  /*10fe0*/  ISETP.GE.AND P2, PT, R20, R187, PT ;  /* 0x000000bb1400720c */ /* 0x000fe40003f46270 */
[----:B------:R-:W-:Y:S02]  /*10ff0*/  ISETP.GE.AND P0, PT, R12, R186, PT ;  /* 0x000000ba0c00720c */ /* 0x000fe40003f06270 */
[----:B------:R-:W-:-:S02]  /*11000*/  FSEL R223, R223, -INF , !P4 ;  /* 0xff800000dfdf7808 */ /* 0x000fc40006000000 */
[-C--:B------:R-:W-:Y:S02]  /*11010*/  ISETP.GE.AND P4, PT, R12, R189.reuse, PT ;  /* 0x000000bd0c00720c */ /* 0x080fe40003f86270 */
[----:B------:R-:W-:Y:S02]  /*11020*/  FSEL R225, R225, -INF , !P6 ;  /* 0xff800000e1e17808 */ /* 0x000fe40007000000 */
[----:B------:R-:W-:Y:S02]  /*11030*/  FSEL R211, R11, -INF , !P5 ;  /* 0xff8000000bd37808 */ /* 0x000fe40006800000 */
[----:B------:R-:W-:Y:S02]  /*11040*/  FSEL R213, R14, -INF , !P2 ;  /* 0xff8000000ed57808 */ /* 0x000fe40005000000 */
[----:B------:R-:W-:Y:S02]  /*11050*/  P2R R9, PR, RZ, 0x1 ;  /* 0x00000001ff097803 */ /* 0x000fe40000000000 */
[----:B------:R-:W-:-:S02]  /*11060*/  ISETP.GE.AND P1, PT, R8, R189, PT ;  /* 0x000000bd0800720c */ /* 0x000fc40003f26270 */
[C---:B------:R-:W-:Y:S02]  /*11070*/  ISETP.GE.AND P6, PT, R8.reuse, R186, PT ;  /* 0x000000ba0800720c */ /* 0x040fe40003fc6270 */
[CC--:B------:R-:W-:Y:S02]  /*11080*/  ISETP.GE.AND P3, PT, R8.reuse, R188.reuse, PT ;  /* 0x000000bc0800720c */ /* 0x0c0fe40003f66270 */
[-C--:B------:R-:W-:Y:S01]  /*11090*/  ISETP.GE.AND P5, PT, R8, R187.reuse, PT ;  /* 0x000000bb0800720c */ /* 0x080fe20003fa6270 */
[----:B------:R-:W-:Y:S01]  /*110a0*/  VIADD R8, R60, 0xffffffc8 ;  /* 0xffffffc83c087836 */ /* 0x000fe20000000000 */
[----:B------:R-:W-:Y:S02]  /*110b0*/  ISETP.GE.AND P2, PT, R16, R187, PT ;  /* 0x000000bb1000720c */ /* 0x000fe40003f46270 */
[----:B------:R-:W-:Y:S01]  /*110c0*/  ISETP.GE.AND P0, PT, R12, R188, PT ;  /* 0x000000bc0c00720c */ /* 0x000fe20003f06270 */
[----:B------:R-:W-:Y:S01]  /*110d0*/  LDSM.16.MT88.4 R16, [R154+0x6000] ;  /* 0x006000009a10783b */ /* 0x000fe20000004200 */
[----:B------:R-:W-:-:S02]  /*110e0*/  FSEL R147, R4, -INF , P4 ;  /* 0xff80000004937808 */ /* 0x000fc40002000000 */
[----:B------:R-:W-:Y:S02]  /*110f0*/  ISETP.NE.AND P4, PT, R9, RZ, PT ;  /* 0x000000ff0900720c */ /* 0x000fe40003f85270 */
[----:B------:R-:W-:Y:S02]  /*11100*/  FSEL R221, R10, -INF , !P2 ;  /* 0xff8000000add7808 */ /* 0x000fe40005000000 */
[----:B------:R-:W-:Y:S02]  /*11110*/  FSEL R6, R6, -INF , P0 ;  /* 0xff80000006067808 */ /* 0x000fe40000000000 */
[----:B------:R-:W-:Y:S02]  /*11120*/  ISETP.GE.AND P2, PT, R12, R187, PT ;  /* 0x000000bb0c00720c */ /* 0x000fe40003f46270 */
[----:B------:R-:W-:Y:S02]  /*11130*/  ISETP.GE.AND P0, PT, R8, R186, PT ;  /* 0x000000ba0800720c */ /* 0x000fe40003f06270 */
[----:B------:R-:W-:-:S02]  /*11140*/  FSEL R147, R147, -INF , !P4 ;  /* 0xff80000093937808 */ /* 0x000fc40006000000 */
[----:B------:R-:W-:Y:S02]  /*11150*/  ISETP.GE.AND P4, PT, R8, R189, PT ;  /* 0x000000bd0800720c */ /* 0x000fe40003f86270 */
[----:B-1----:R-:W-:Y:S02]  /*11160*/  FSEL R169, R5, -INF , P1 ;  /* 0xff80000005a97808 */ /* 0x002fe40000800000 */
[----:B------:R-:W-:Y:S01]  /*11170*/  FSEL R149, R6, -INF , !P2 ;  /* 0xff80000006957808 */ /* 0x000fe20005000000 */
[----:B------:R-:W-:Y:S01]  /*11180*/  VIADD R6, R60, 0xffffffd0 ;  /* 0xffffffd03c067836 */ /* 0x000fe20000000000 */
[----:B------:R-:W-:Y:S02]  /*11190*/  P2R R5, PR, RZ, 0x1 ;  /* 0x00000001ff057803 */ /* 0x000fe40000000000 */
[----:B------:R-:W-:Y:S02]  /*111a0*/  ISETP.GE.AND P0, PT, R8, R188, PT ;  /* 0x000000bc0800720c */ /* 0x000fe40003f06270 */
[----:B------:R-:W-:-:S02]  /*111b0*/  FSEL R108, R108, -INF , P4 ;  /* 0xff8000006c6c7808 */ /* 0x000fc40002000000 */
[----:B------:R-:W-:Y:S02]  /*111c0*/  ISETP.NE.AND P4, PT, R5, RZ, PT ;  /* 0x000000ff0500720c */ /* 0x000fe40003f85270 */
[----:B------:R-:W-:Y:S02]  /*111d0*/  FSEL R110, R110, -INF , P0 ;  /* 0xff8000006e6e7808 */ /* 0x000fe40000000000 */
[----:B------:R-:W-:Y:S01]  /*111e0*/  ISETP.GE.AND P0, PT, R6, R186, PT ;  /* 0x000000ba0600720c */ /* 0x000fe20003f06270 */
[----:B------:R-:W-:Y:S01]  /*111f0*/  VIADD R4, R60, 0xffffffc9 ;  /* 0xffffffc93c047836 */ /* 0x000fe20000000000 */
[----:B------:R-:W-:Y:S02]  /*11200*/  FSEL R197, R108, -INF , !P4 ;  /* 0xff8000006cc57808 */ /* 0x000fe40006000000 */
[----:B------:R-:W-:Y:S02]  /*11210*/  ISETP.GE.AND P4, PT, R6, R189, PT ;  /* 0x000000bd0600720c */ /* 0x000fe40003f86270 */
[----:B------:R-:W-:-:S02]  /*11220*/  P2R R5, PR, RZ, 0x1 ;  /* 0x00000001ff057803 */ /* 0x000fc40000000000 */
        /* <DEDUP_REMOVED lines=24> */
[----:B------:R-:W-:Y:S02]  /*113b0*/  FSEL R107, R107, -INF , P3 ;  /* 0xff8000006b6b7808 */ /* 0x000fe40001800000 */
[----:B------:R-:W-:Y:S02]  /*113c0*/  LOP3.LUT R180, R180, 0xfffffffe, RZ, 0xc0, !PT ;  /* 0xfffffffeb4b47812 */ /* 0x000fe400078ec0ff */
[----:B------:R-:W-:-:S02]  /*113d0*/  ISETP.GE.AND P3, PT, R4, R186, PT ;  /* 0x000000ba0400720c */ /* 0x000fc40003f66270 */
[----:B------:R-:W-:Y:S02]  /*113e0*/  FSEL R199, R110, -INF , !P2 ;  /* 0xff8000006ec77808 */ /* 0x000fe40005000000 */
[----:B------:R-:W-:Y:S02]  /*113f0*/  ISETP.GE.AND P2, PT, R6, R187, PT ;  /* 0x000000bb0600720c */ /* 0x000fe40003f46270 */
[----:B------:R-:W-:Y:S02]  /*11400*/  @P0 LOP3.LUT R180, R180, 0x1, RZ, 0xfc, !PT ;  /* 0x00000001b4b40812 */ /* 0x000fe400078efcff */
[----:B------:R-:W-:Y:S02]  /*11410*/  FSEL R121, R104, -INF , !P4 ;  /* 0xff80000068797808 */ /* 0x000fe40006000000 */
[----:B------:R-:W-:Y:S02]  /*11420*/  FSEL R125, R106, -INF , !P2 ;  /* 0xff8000006a7d7808 */ /* 0x000fe40005000000 */
[----:B------:R-:W-:-:S02]  /*11430*/  ISETP.GE.AND P4, PT, R5, R189, PT ;  /* 0x000000bd0500720c */ /* 0x000fc40003f86270 */
[C---:B------:R-:W-:Y:S02]  /*11440*/  ISETP.GE.AND P0, PT, R5.reuse, R188, PT ;  /* 0x000000bc0500720c */ /* 0x040fe40003f06270 */
[----:B------:R-:W-:Y:S01]  /*11450*/  ISETP.GE.AND P2, PT, R5, R187, PT ;  /* 0x000000bb0500720c */ /* 0x000fe20003f46270 */
[----:B------:R-:W-:Y:S01]  /*11460*/  VIADD R5, R60, 0xffffffe0 ;  /* 0xffffffe03c057836 */ /* 0x000fe20000000000 */
[----:B------:R-:W-:Y:S02]  /*11470*/  FSEL R129, R107, -INF , !P5 ;  /* 0xff8000006b817808 */ /* 0x000fe40006800000 */
[C---:B------:R-:W-:Y:S02]  /*11480*/  LOP3.LUT P5, RZ, R180.reuse, 0x1, RZ, 0xc0, !PT ;  /* 0x00000001b4ff7812 */ /* 0x040fe400078ac0ff */
[----:B------:R-:W-:Y:S02]  /*11490*/  LOP3.LUT R180, R180, 0xfffffffd, RZ, 0xc0, !PT ;  /* 0xfffffffdb4b47812 */ /* 0x000fe400078ec0ff */
[----:B------:R-:W-:-:S02]  /*114a0*/  FSEL R105, R105, -INF , P1 ;  /* 0xff80000069697808 */ /* 0x000fc40000800000 */
[----:B------:R-:W-:Y:S02]  /*114b0*/  ISETP.GE.AND P1, PT, R4, R189, PT ;  /* 0x000000bd0400720c */ /* 0x000fe40003f26270 */
[----:B------:R-:W-:Y:S02]  /*114c0*/  FSEL R58, R58, -INF , P0 ;  /* 0xff8000003a3a7808 */ /* 0x000fe40000000000 */
[----:B------:R-:W-:Y:S02]  /*114d0*/  @P3 LOP3.LUT R180, R180, 0x2, RZ, 0xfc, !PT ;  /* 0x00000002b4b43812 */ /* 0x000fe400078efcff */
[----:B------:R-:W-:Y:S02]  /*114e0*/  ISETP.GE.AND P0, PT, R5, R186, PT ;  /* 0x000000ba0500720c */ /* 0x000fe40003f06270 */
[----:B------:R-:W-:Y:S02]  /*114f0*/  FSEL R131, R105, -INF , !P6 ;  /* 0xff80000069837808 */ /* 0x000fe40007000000 */
[----:B------:R-:W-:-:S02]  /*11500*/  ISETP.GE.AND P3, PT, R4, R188, PT ;  /* 0x000000bc0400720c */ /* 0x000fc40003f66270 */
[----:B------:R-:W-:Y:S01]  /*11510*/  ISETP.GE.AND P6, PT, R4, R187, PT ;  /* 0x000000bb0400720c */ /* 0x000fe20003fc6270 */
[----:B------:R-:W-:Y:S01]  /*11520*/  VIADD R4, R60, 0xffffffe1 ;  /* 0xffffffe13c047836 */ /* 0x000fe20000000000 */
[----:B------:R-:W-:Y:S02]  /*11530*/  FSEL R57, R57, -INF , P1 ;  /* 0xff80000039397808 */ /* 0x000fe40000800000 */
[----:B------:R-:W-:Y:S02]  /*11540*/  LOP3.LUT P1, RZ, R180, 0x2, RZ, 0xc0, !PT ;  /* 0x00000002b4ff7812 */ /* 0x000fe4000782c0ff */
[----:B------:R-:W-:Y:S02]  /*11550*/  FSEL R56, R56, -INF , P4 ;  /* 0xff80000038387808 */ /* 0x000fe40002000000 */
[----:B------:R-:W-:Y:S02]  /*11560*/  FSEL R135, R57, -INF , !P1 ;  /* 0xff80000039877808 */ /* 0x000fe40004800000 */
[----:B------:R-:W-:-:S02]  /*11570*/  LOP3.LUT R180, R180, 0xfffffffe, RZ, 0xc0, !PT ;  /* 0xfffffffeb4b47812 */ /* 0x000fc400078ec0ff */
[----:B------:R-:W-:Y:S02]  /*11580*/  ISETP.GE.AND P1, PT, R4, R186, PT ;  /* 0x000000ba0400720c */ /* 0x000fe40003f26270 */
[----:B------:R-:W-:Y:S02]  /*11590*/  FSEL R133, R56, -INF , !P5 ;  /* 0xff80000038857808 */ /* 0x000fe40006800000 */
[----:B------:R-:W-:Y:S02]  /*115a0*/  ISETP.GE.AND P5, PT, R5, R189, PT ;  /* 0x000000bd0500720c */ /* 0x000fe40003fa6270 */
[----:B------:R-:W-:Y:S02]  /*115b0*/  @P0 LOP3.LUT R180, R180, 0x1, RZ, 0xfc, !PT ;  /* 0x00000001b4b40812 */ /* 0x000fe400078efcff */
[----:B------:R-:W-:Y:S02]  /*115c0*/  FMNMX3.FTZ R6, R2, R137, R245, !PT ;  /* 0x0000008902067276 */ /* 0x000fe400078100f5 */
[----:B------:R-:W-:-:S02]  /*115d0*/  FSEL R123, R58, -INF , !P2 ;  /* 0xff8000003a7b7808 */ /* 0x000fc40005000000 */
[----:B------:R-:W-:Y:S02]  /*115e0*/  FSEL R52, R52, -INF , P5 ;  /* 0xff80000034347808 */ /* 0x000fe40002800000 */
[----:B------:R-:W-:Y:S02]  /*115f0*/  LOP3.LUT P2, RZ, R180, 0x1, RZ, 0xc0, !PT ;  /* 0x00000001b4ff7812 */ /* 0x000fe4000784c0ff */
[----:B------:R-:W-:Y:S02]  /*11600*/  ISETP.GE.AND P5, PT, R4, R187, PT ;  /* 0x000000bb0400720c */ /* 0x000fe40003fa6270 */
[----:B------:R-:W-:Y:S02]  /*11610*/  LOP3.LUT R180, R180, 0xfffffffd, RZ, 0xc0, !PT ;  /* 0xfffffffdb4b47812 */ /* 0x000fe400078ec0ff */
[----:B------:R-:W-:Y:S02]  /*11620*/  FMNMX3.FTZ R6, R6, R193, R35, !PT ;  /* 0x000000c106067276 */ /* 0x000fe40007810023 */
[----:B------:R-:W-:-:S02]  /*11630*/  ISETP.GE.AND P0, PT, R5, R188, PT ;  /* 0x000000bc0500720c */ /* 0x000fc40003f06270 */
[----:B------:R-:W-:Y:S01]  /*11640*/  ISETP.GE.AND P4, PT, R5, R187, PT ;  /* 0x000000bb0500720c */ /* 0x000fe20003f86270 */
[----:B------:R-:W-:Y:S01]  /*11650*/  VIADD R5, R60, 0xffffffe8 ;  /* 0xffffffe83c057836 */ /* 0x000fe20000000000 */
[----:B------:R-:W-:Y:S02]  /*11660*/  FSEL R59, R59, -INF , P3 ;  /* 0xff8000003b3b7808 */ /* 0x000fe40001800000 */
[----:B------:R-:W-:Y:S02]  /*11670*/  ISETP.GE.AND P3, PT, R4, R189, PT ;  /* 0x000000bd0400720c */ /* 0x000fe40003f66270 */
[----:B------:R-:W-:Y:S02]  /*11680*/  FMNMX3.FTZ R8, R0, R141, R39, !PT ;  /* 0x0000008d00087276 */ /* 0x000fe40007810027 */
[----:B------:R-:W-:Y:S02]  /*11690*/  @P1 LOP3.LUT R180, R180, 0x2, RZ, 0xfc, !PT ;  /* 0x00000002b4b41812 */ /* 0x000fe400078efcff */
[----:B------:R-:W-:-:S02]  /*116a0*/  FMNMX3.FTZ R6, R6, R145, R191, !PT ;  /* 0x0000009106067276 */ /* 0x000fc400078100bf */
[----:B------:R-:W-:Y:S02]  /*116b0*/  FSEL R53, R53, -INF , P3 ;  /* 0xff80000035357808 */ /* 0x000fe40001800000 */
[----:B------:R-:W-:Y:S02]  /*116c0*/  FMNMX3.FTZ R8, R8, R37, R33, !PT ;  /* 0x0000002508087276 */ /* 0x000fe40007810021 */
[----:B------:R-:W-:Y:S02]  /*116d0*/  LOP3.LUT R180, R180, 0xfffffffb, RZ, 0xc0, !PT ;  /* 0xfffffffbb4b47812 */ /* 0x000fe400078ec0ff */
[----:B------:R-:W-:Y:S02]  /*116e0*/  ISETP.GE.AND P3, PT, R5, R187, PT ;  /* 0x000000bb0500720c */ /* 0x000fe40003f66270 */
[----:B------:R-:W-:Y:S02]  /*116f0*/  FMNMX3.FTZ R6, R6, R241, R243, !PT ;  /* 0x000000f106067276 */ /* 0x000fe400078100f3 */
[----:B------:R-:W-:Y:S01]  /*11700*/  ISETP.GE.AND P1, PT, R4, R188, PT ;  /* 0x000000bc0400720c */ /* 0x000fe20003f26270 */
[----:B------:R-:W-:Y:S01]  /*11710*/  VIADD R4, R60, 0xffffffe9 ;  /* 0xffffffe93c047836 */ /* 0x000fe20000000000 */
[----:B------:R-:W-:-:S02]  /*11720*/  FSEL R54, R54, -INF , P0 ;  /* 0xff80000036367808 */ /* 0x000fc40000000000 */
[----:B------:R-:W-:Y:S02]  /*11730*/  FSEL R109, R52, -INF , !P2 ;  /* 0xff800000346d7808 */ /* 0x000fe40005000000 */
[C---:B------:R-:W-:Y:S02]  /*11740*/  ISETP.GE.AND P2, PT, R5.reuse, R189, PT ;  /* 0x000000bd0500720c */ /* 0x040fe40003f46270 */
[----:B------:R-:W-:Y:S02]  /*11750*/  ISETP.GE.AND P0, PT, R5, R188, PT ;  /* 0x000000bc0500720c */ /* 0x000fe40003f06270 */
[----:B------:R-:W-:Y:S02]  /*11760*/  FMNMX3.FTZ R8, R8, R139, R237, !PT ;  /* 0x0000008b08087276 */ /* 0x000fe400078100ed */
[----:B------:R-:W-:Y:S02]  /*11770*/  @P5 LOP3.LUT R180, R180, 0x4, RZ, 0xfc, !PT ;  /* 0x00000004b4b45812 */ /* 0x000fe400078efcff */
[----:B------:R-:W-:-:S02]  /*11780*/  FMNMX3.FTZ R10, R6, R207, R231, !PT ;  /* 0x000000cf060a7276 */ /* 0x000fc400078100e7 */
[----:B------:R-:W-:Y:S02]  /*11790*/  FSEL R119, R59, -INF , !P6 ;  /* 0xff8000003b777808 */ /* 0x000fe40007000000 */
[----:B------:R-:W-:Y:S02]  /*117a0*/  FSEL R105, R54, -INF , !P4 ;  /* 0xff80000036697808 */ /* 0x000fe40006000000 */
[----:B------:R-:W-:Y:S02]  /*117b0*/  FSEL R55, R55, -INF , P1 ;  /* 0xff80000037377808 */ /* 0x000fe40000800000 */
[----:B------:R-:W-:Y:S02]  /*117c0*/  FSEL R48, R48, -INF , P2 ;  /* 0xff80000030307808 */ /* 0x000fe40001000000 */
[----:B------:R-:W-:Y:S02]  /*117d0*/  FSEL R50, R50, -INF , P0 ;  /* 0xff80000032327808 */ /* 0x000fe40000000000 */
[----:B------:R-:W-:-:S02]  /*117e0*/  FMNMX3.FTZ R8, R8, R239, R209, !PT ;  /* 0x000000ef08087276 */ /* 0x000fc400078100d1 */
[----:B------:R-:W-:Y:S02]  /*117f0*/  LOP3.LUT P4, RZ, R180, 0x2, RZ, 0xc0, !PT ;  /* 0x00000002b4ff7812 */ /* 0x000fe4000788c0ff */
[C---:B------:R-:W-:Y:S02]  /*11800*/  ISETP.GE.AND P1, PT, R4.reuse, R189, PT ;  /* 0x000000bd0400720c */ /* 0x040fe40003f26270 */
[C---:B------:R-:W-:Y:S02]  /*11810*/  ISETP.GE.AND P2, PT, R4.reuse, R186, PT ;  /* 0x000000ba0400720c */ /* 0x040fe40003f46270 */
[C---:B------:R-:W-:Y:S02]  /*11820*/  ISETP.GE.AND P0, PT, R4.reuse, R188, PT ;  /* 0x000000bc0400720c */ /* 0x040fe40003f06270 */
[----:B------:R-:W-:Y:S01]  /*11830*/  ISETP.GE.AND P6, PT, R4, R187, PT ;  /* 0x000000bb0400720c */ /* 0x000fe20003fc6270 */
[----:B------:R-:W-:Y:S01]  /*11840*/  VIADD R4, R60, 0xfffffff0 ;  /* 0xfffffff03c047836 */ /* 0x000fe20000000000 */
[----:B------:R-:W-:-:S02]  /*11850*/  ISETP.GE.AND P5, PT, R5, R186, PT ;  /* 0x000000ba0500720c */ /* 0x000fc40003fa6270 */
[----:B------:R-:W-:Y:S02]  /*11860*/  LOP3.LUT R180, R180, 0xfffffffe, RZ, 0xc0, !PT ;  /* 0xfffffffeb4b47812 */ /* 0x000fe400078ec0ff */
[----:B------:R-:W-:Y:S02]  /*11870*/  FMNMX3.FTZ R10, R10, R233, R235, !PT ;  /* 0x000000e90a0a7276 */ /* 0x000fe400078100eb */
[----:B------:R-:W-:Y:S02]  /*11880*/  FMNMX3.FTZ R8, R8, R205, R203, !PT ;  /* 0x000000cd08087276 */ /* 0x000fe400078100cb */
[----:B------:R-:W-:Y:S02]  /*11890*/  @P3 LOP3.LUT R180, R180, 0x1, RZ, 0xfc, !PT ;  /* 0x00000001b4b43812 */ /* 0x000fe400078efcff */
[----:B------:R-:W-:Y:S02]  /*118a0*/  FSEL R49, R49, -INF , P1 ;  /* 0xff80000031317808 */ /* 0x000fe40000800000 */
[----:B------:R-:W-:-:S02]  /*118b0*/  FSEL R51, R51, -INF , P0 ;  /* 0xff80000033337808 */ /* 0x000fc40000000000 */
[----:B------:R-:W-:Y:S02]  /*118c0*/  FSEL R115, R48, -INF , !P5 ;  /* 0xff80000030737808 */ /* 0x000fe40006800000 */
[----:B------:R-:W-:Y:S02]  /*118d0*/  FMNMX3.FTZ R10, R10, R215, R219, !PT ;  /* 0x000000d70a0a7276 */ /* 0x000fe400078100db */
[C---:B------:R-:W-:Y:S02]  /*118e0*/  ISETP.GE.AND P0, PT, R4.reuse, R189, PT ;  /* 0x000000bd0400720c */ /* 0x040fe40003f06270 */
[C---:B------:R-:W-:Y:S02]  /*118f0*/  ISETP.GE.AND P1, PT, R4.reuse, R186, PT ;  /* 0x000000ba0400720c */ /* 0x040fe40003f26270 */
[C---:B------:R-:W-:Y:S02]  /*11900*/  ISETP.GE.AND P3, PT, R4.reuse, R188, PT ;  /* 0x000000bc0400720c */ /* 0x040fe40003f66270 */
[----:B------:R-:W-:Y:S01]  /*11910*/  ISETP.GE.AND P5, PT, R4, R187, PT ;  /* 0x000000bb0400720c */ /* 0x000fe20003fa6270 */
[----:B------:R-:W-:Y:S01]  /*11920*/  VIADD R4, R60, 0xfffffff1 ;  /* 0xfffffff13c047836 */ /* 0x000fe20000000000 */
[----:B------:R-:W-:-:S02]  /*11930*/  FMNMX3.FTZ R8, R8, R229, R227, !PT ;  /* 0x000000e508087276 */ /* 0x000fc400078100e3 */
[----:B------:R-:W-:Y:S01]  /*11940*/  FMNMX3.FTZ R10, R10, R223, R225, !PT ;  /* 0x000000df0a0a7276 */ /* 0x000fe200078100e1 */
[----:B------:R-:W-:Y:S01]  /*11950*/  VIADD R6, R60, 0xfffffff8 ;  /* 0xfffffff83c067836 */ /* 0x000fe20000000000 */
[----:B------:R-:W-:Y:S02]  /*11960*/  FSEL R44, R44, -INF , P0 ;  /* 0xff8000002c2c7808 */ /* 0x000fe40000000000 */
[----:B------:R-:W-:Y:S02]  /*11970*/  FMNMX3.FTZ R8, R8, R213, R217, !PT ;  /* 0x000000d508087276 */ /* 0x000fe400078100d9 */
[----:B------:R-:W-:Y:S02]  /*11980*/  ISETP.GE.AND P0, PT, R4, R189, PT ;  /* 0x000000bd0400720c */ /* 0x000fe40003f06270 */
[----:B------:R-:W-:Y:S02]  /*11990*/  FMNMX3.FTZ R10, R10, R147, R169, !PT ;  /* 0x000000930a0a7276 */ /* 0x000fe400078100a9 */
[----:B------:R-:W-:-:S02]  /*119a0*/  FSEL R58, R44, -INF , !P1 ;  /* 0xff8000002c3a7808 */ /* 0x000fc40004800000 */
[----:B------:R-:W-:Y:S01]  /*119b0*/  FMNMX3.FTZ R8, R8, R221, R211, !PT ;  /* 0x000000dd08087276 */ /* 0x000fe200078100d3 */
[----:B------:R-:W-:Y:S01]  /*119c0*/  VIADD R5, R60, 0xfffffff9 ;  /* 0xfffffff93c057836 */ /* 0x000fe20000000000 */
        /* <DEDUP_REMOVED lines=9> */
[----:B------:R-:W-:Y:S02]  /*11a60*/  ISETP.GE.AND P0, PT, R5, R189, PT ;  /* 0x000000bd0500720c */ /* 0x000fe40003f06270 */
[----:B------:R-:W-:-:S02]  /*11a70*/  FMNMX3.FTZ R8, R8, R199, R143, !PT ;  /* 0x000000c708087276 */ /* 0x000fc4000781008f */
[----:B------:R-:W-:Y:S02]  /*11a80*/  FSEL R117, R53, -INF , !P4 ;  /* 0xff80000035757808 */ /* 0x000fe40006000000 */
[----:B------:R-:W-:Y:S02]  /*11a90*/  FSEL R113, R49, -INF , !P2 ;  /* 0xff80000031717808 */ /* 0x000fe40005000000 */
[----:B------:R-:W-:Y:S02]  /*11aa0*/  FMNMX3.FTZ R10, R10, R133, R135, !PT ;  /* 0x000000850a0a7276 */ /* 0x000fe40007810087 */
[----:B------:R-:W-:Y:S02]  /*11ab0*/  FSEL R64, R40, -INF , !P1 ;  /* 0xff80000028407808 */ /* 0x000fe40004800000 */
[----:B------:R-:W-:Y:S02]  /*11ac0*/  FSEL R46, R46, -INF , P3 ;  /* 0xff8000002e2e7808 */ /* 0x000fe40001800000 */
[----:B------:R-:W-:-:S02]  /*11ad0*/  ISETP.GE.AND P1, PT, R5, R186, PT ;  /* 0x000000ba0500720c */ /* 0x000fc40003f26270 */
[----:B------:R-:W-:Y:S02]  /*11ae0*/  FSEL R41, R41, -INF , P0 ;  /* 0xff80000029297808 */ /* 0x000fe40000000000 */
[C---:B------:R-:W-:Y:S02]  /*11af0*/  ISETP.GE.AND P2, PT, R6.reuse, R188, PT ;  /* 0x000000bc0600720c */ /* 0x040fe40003f46270 */
[----:B------:R-:W-:Y:S02]  /*11b00*/  ISETP.GE.AND P3, PT, R6, R187, PT ;  /* 0x000000bb0600720c */ /* 0x000fe40003f66270 */
[----:B------:R-:W-:Y:S02]  /*11b10*/  LOP3.LUT P4, RZ, R180, 0x4, RZ, 0xc0, !PT ;  /* 0x00000004b4ff7812 */ /* 0x000fe4000788c0ff */
[----:B------:R-:W-:Y:S02]  /*11b20*/  FMNMX3.FTZ R6, R8, R125, R129, !PT ;  /* 0x0000007d08067276 */ /* 0x000fe40007810081 */
[----:B------:R-:W-:-:S02]  /*11b30*/  FMNMX3.FTZ R10, R10, R109, R117, !PT ;  /* 0x0000006d0a0a7276 */ /* 0x000fc40007810075 */
[----:B------:R-:W-:Y:S02]  /*11b40*/  ISETP.GE.AND P0, PT, R4, R188, PT ;  /* 0x000000bc0400720c */ /* 0x000fe40003f06270 */
[----:B------:R-:W-:Y:S02]  /*11b50*/  FSEL R61, R41, -INF , !P1 ;  /* 0xff800000293d7808 */ /* 0x000fe40004800000 */
[----:B------:R-:W-:Y:S02]  /*11b60*/  LOP3.LUT P1, RZ, R180, 0x1, RZ, 0xc0, !PT ;  /* 0x00000001b4ff7812 */ /* 0x000fe4000782c0ff */
[----:B------:R-:W-:Y:S02]  /*11b70*/  FSEL R111, R55, -INF , !P4 ;  /* 0xff800000376f7808 */ /* 0x000fe40006000000 */
[----:B------:R-:W-:Y:S02]  /*11b80*/  FMNMX3.FTZ R6, R6, R123, R119, !PT ;  /* 0x0000007b06067276 */ /* 0x000fe40007810077 */
[----:B------:R-:W-:-:S02]  /*11b90*/  FMNMX3.FTZ R7, R10, R115, R113, !PT ;  /* 0x000000730a077276 */ /* 0x000fc40007810071 */
[----:B------:R-:W-:Y:S01]  /*11ba0*/  FSEL R47, R47, -INF , P0 ;  /* 0xff8000002f2f7808 */ /* 0x000fe20000000000 */
[----:B------:R-:W-:Y:S01]  /*11bb0*/  LDSM.16.MT88.4 R8, [R158+0x6000] ;  /* 0x006000009e08783b */ /* 0x000fe20000004200 */
[----:B------:R-:W-:Y:S02]  /*11bc0*/  ISETP.GE.AND P4, PT, R4, R187, PT ;  /* 0x000000bb0400720c */ /* 0x000fe40003f86270 */
[----:B------:R-:W-:Y:S02]  /*11bd0*/  FSEL R107, R50, -INF , !P1 ;  /* 0xff800000326b7808 */ /* 0x000fe40004800000 */
[----:B------:R-:W-:Y:S02]  /*11be0*/  ISETP.GE.AND P0, PT, R5, R188, PT ;  /* 0x000000bc0500720c */ /* 0x000fe40003f06270 */
[----:B------:R-:W-:Y:S02]  /*11bf0*/  FSEL R103, R51, -INF , !P6 ;  /* 0xff80000033677808 */ /* 0x000fe40007000000 */
[----:B------:R-:W-:-:S02]  /*11c00*/  FMNMX3.FTZ R6, R6, R105, R111, !PT ;  /* 0x0000006906067276 */ /* 0x000fc4000781006f */
[----:B------:R-:W-:Y:S02]  /*11c10*/  FMNMX3.FTZ R7, R7, R58, R60, !PT ;  /* 0x0000003a07077276 */ /* 0x000fe4000781003c */
[----:B------:R-:W-:Y:S02]  /*11c20*/  ISETP.GE.AND P1, PT, R5, R187, PT ;  /* 0x000000bb0500720c */ /* 0x000fe40003f26270 */
[----:B------:R-:W-:Y:S02]  /*11c30*/  FSEL R42, R42, -INF , P2 ;  /* 0xff8000002a2a7808 */ /* 0x000fe40001000000 */
[----:B------:R-:W-:Y:S02]  /*11c40*/  FSEL R43, R43, -INF , P0 ;  /* 0xff8000002b2b7808 */ /* 0x000fe40000000000 */
[----:B------:R-:W-:Y:S02]  /*11c50*/  FSEL R59, R46, -INF , !P5 ;  /* 0xff8000002e3b7808 */ /* 0x000fe40006800000 */
[----:B------:R-:W-:-:S02]  /*11c60*/  FSEL R57, R47, -INF , !P4 ;  /* 0xff8000002f397808 */ /* 0x000fc40006000000 */
[----:B------:R-:W-:Y:S01]  /*11c70*/  FMNMX3.FTZ R6, R6, R107, R103, !PT ;  /* 0x0000006b06067276 */ /* 0x000fe20007810067 */
[----:B------:R-:W-:Y:S01]  /*11c80*/  LDSM.16.MT88.4 R44, [R158+0x6800] ;  /* 0x006800009e2c783b */ /* 0x000fe20000004200 */
[----:B------:R-:W-:Y:S02]  /*11c90*/  FMNMX3.FTZ R4, R7, R64, R61, !PT ;  /* 0x0000004007047276 */ /* 0x000fe4000781003d */
[----:B------:R-:W-:Y:S02]  /*11ca0*/  FSEL R55, R42, -INF , !P3 ;  /* 0xff8000002a377808 */ /* 0x000fe40005800000 */
[----:B------:R-:W-:Y:S02]  /*11cb0*/  FSEL R53, R43, -INF , !P1 ;  /* 0xff8000002b357808 */ /* 0x000fe40004800000 */
[----:B------:R-:W-:Y:S01]  /*11cc0*/  FMNMX3.FTZ R6, R6, R59, R57, !PT ;  /* 0x0000003b06067276 */ /* 0x000fe20007810039 */
[----:B------:R-:W1:Y:S03]  /*11cd0*/  SHFL.BFLY PT, R7, R4, 0x2, 0x1f ;  /* 0x0c401f0004077f89 */ /* 0x000e6600000e0000 */
[----:B------:R-:W-:Y:S01]  /*11ce0*/  FMNMX3.FTZ R6, R6, R55, R53, !PT ;  /* 0x0000003706067276 */ /* 0x000fe20007810035 */
[----:B------:R-:W-:Y:S04]  /*11cf0*/  LDSM.16.MT88.4 R40, [R154+0x6800] ;  /* 0x006800009a28783b */ /* 0x000fe80000004200 */
[----:B------:R-:W3:Y:S01]  /*11d00*/  SHFL.BFLY PT, R5, R6, 0x2, 0x1f ;  /* 0x0c401f0006057f89 */ /* 0x000ee200000e0000 */
[----:B-1----:R-:W-:-:S05]  /*11d10*/  FMNMX.FTZ R7, R4, R7, !PT ;  /* 0x0000000704077209 */ /* 0x002fca0007810000 */
[----:B------:R-:W1:Y:S01]  /*11d20*/  SHFL.BFLY PT, R54, R7, 0x1, 0x1f ;  /* 0x0c201f0007367f89 */ /* 0x000e6200000e0000 */
[----:B---3--:R-:W-:-:S05]  /*11d30*/  FMNMX.FTZ R5, R6, R5, !PT ;  /* 0x0000000506057209 */ /* 0x008fca0007810000 */
        /* <DEDUP_REMOVED lines=12> */
[----:B------:R-:W-:Y:S02]  /*11e00*/  FADD.FTZ R0, R0, -R5 ;  /* 0x8000000500007221 */ /* 0x000fe40000010000 */
[-CC-:B------:R-:W-:Y:S01]  /*11e10*/  FFMA.FTZ R49, R137, R3.reuse, -R66.reuse ;  /* 0x0000000389317223 */ /* 0x180fe20000010842 */
[-C--:B------:R-:W-:Y:S01]  /*11e20*/  FFMA.FTZ R106, R245, R3.reuse, -R66 ;  /* 0x00000003f56a7223 */ /* 0x080fe20000010842 */
[-C--:B------:R-:W-:Y:S01]  /*11e30*/  FFMA.FTZ R110, R141, R3.reuse, -R56 ;  /* 0x000000038d6e7223 */ /* 0x080fe20000010838 */
[----:B------:R-:W-:Y:S01]  /*11e40*/  FMUL.FTZ R112, R3, R0 ;  /* 0x0000000003707220 */ /* 0x000fe20000410000 */
[-CC-:B------:R-:W-:Y:S01]  /*11e50*/  FFMA.FTZ R137, R193, R3.reuse, -R66.reuse ;  /* 0x00000003c1897223 */ /* 0x180fe20000010842 */
[-C--:B------:R-:W-:Y:S01]  /*11e60*/  FFMA.FTZ R102, R35, R3.reuse, -R66 ;  /* 0x0000000323667223 */ /* 0x080fe20000010842 */
[-CC-:B------:R-:W-:Y:S01]  /*11e70*/  FFMA.FTZ R108, R39, R3.reuse, -R56.reuse ;  /* 0x00000003276c7223 */ /* 0x180fe20000010838 */
[-CC-:B------:R-:W-:Y:S01]  /*11e80*/  FFMA.FTZ R141, R37, R3.reuse, -R56.reuse ;  /* 0x00000003258d7223 */ /* 0x180fe20000010838 */
[-C--:B------:R-:W-:Y:S01]  /*11e90*/  FFMA.FTZ R0, R33, R3.reuse, -R56 ;  /* 0x0000000321007223 */ /* 0x080fe20000010838 */
[----:B------:R-:W-:Y:S01]  /*11ea0*/  FMUL.FTZ R2, R3, R2 ;  /* 0x0000000203027220 */ /* 0x000fe20000410000 */
[----:B------:R-:W1:Y:S01]  /*11eb0*/  LDSM.16.MT88.4 R36, [R152+0x6000] ;  /* 0x006000009824783b */ /* 0x000e620000004200 */
[----:B------:R-:W-:Y:S08]  /*11ec0*/  MUFU.EX2 R49, R49 ;  /* 0x0000003100317308 */ /* 0x000ff00000000800 */
[----:B------:R-:W2:Y:S08]  /*11ed0*/  MUFU.EX2 R106, R106 ;  /* 0x0000006a006a7308 */ /* 0x000eb00000000800 */
[----:B------:R-:W-:Y:S08]  /*11ee0*/  MUFU.EX2 R137, R137 ;  /* 0x0000008900897308 */ /* 0x000ff00000000800 */
[----:B------:R-:W-:Y:S08]  /*11ef0*/  MUFU.EX2 R102, R102 ;  /* 0x0000006600667308 */ /* 0x000ff00000000800 */
[----:B------:R-:W-:Y:S08]  /*11f00*/  MUFU.EX2 R110, R110 ;  /* 0x0000006e006e7308 */ /* 0x000ff00000000800 */
[----:B------:R-:W-:Y:S08]  /*11f10*/  MUFU.EX2 R108, R108 ;  /* 0x0000006c006c7308 */ /* 0x000ff00000000800 */
[----:B------:R3:W4:Y:S08]  /*11f20*/  MUFU.EX2 R48, R2 ;  /* 0x0000000200307308 */ /* 0x0007300000000800 */
[----:B------:R-:W5:Y:S08]  /*11f30*/  MUFU.EX2 R112, R112 ;  /* 0x0000007000707308 */ /* 0x000f700000000800 */
[----:B------:R-:W-:Y:S08]  /*11f40*/  MUFU.EX2 R141, R141 ;  /* 0x0000008d008d7308 */ /* 0x000ff00000000800 */
[----:B------:R-:W1:Y:S01]  /*11f50*/  MUFU.EX2 R0, R0 ;  /* 0x0000000000007308 */ /* 0x000e620000000800 */
[-CC-:B------:R-:W-:Y:S01]  /*11f60*/  FFMA.FTZ R116, R191, R3.reuse, -R66.reuse ;  /* 0x00000003bf747223 */ /* 0x180fe20000010842 */
[-C--:B------:R-:W-:Y:S01]  /*11f70*/  FFMA.FTZ R193, R145, R3.reuse, -R66 ;  /* 0x0000000391c17223 */ /* 0x080fe20000010842 */
[-C--:B------:R-:W-:Y:S01]  /*11f80*/  FFMA.FTZ R191, R139, R3.reuse, -R56 ;  /* 0x000000038bbf7223 */ /* 0x080fe20000010838 */
[-CC-:B------:R-:W-:Y:S01]  /*11f90*/  FFMA.FTZ R145, R241, R3.reuse, -R66.reuse ;  /* 0x00000003f1917223 */ /* 0x180fe20000010842 */
[-C--:B------:R-:W-:Y:S01]  /*11fa0*/  FFMA.FTZ R104, R243, R3.reuse, -R66 ;  /* 0x00000003f3687223 */ /* 0x080fe20000010842 */
[-CC-:B------:R-:W-:Y:S01]  /*11fb0*/  FFMA.FTZ R114, R237, R3.reuse, -R56.reuse ;  /* 0x00000003ed727223 */ /* 0x180fe20000010838 */
[-CC-:B------:R-:W-:Y:S01]  /*11fc0*/  FFMA.FTZ R139, R239, R3.reuse, -R56.reuse ;  /* 0x00000003ef8b7223 */ /* 0x180fe20000010838 */
[----:B---3--:R-:W-:Y:S01]  /*11fd0*/  FFMA.FTZ R2, R209, R3, -R56 ;  /* 0x00000003d1027223 */ /* 0x008fe20000010838 */
[----:B--2---:R-:W-:Y:S01]  /*11fe0*/  F2FP.F16.F32.PACK_AB R32, R106, R49 ;  /* 0x000000316a20723e */ /* 0x004fe200000000ff */
[-C--:B----4-:R-:W-:Y:S01]  /*11ff0*/  FMUL.FTZ R12, R88, R48.reuse ;  /* 0x00000030580c7220 */ /* 0x090fe20000410000 */
[----:B------:R-:W-:Y:S01]  /*12000*/  F2FP.F16.F32.PACK_AB R34, R102, R137 ;  /* 0x000000896622723e */ /* 0x000fe200000000ff */
[----:B------:R-:W-:Y:S01]  /*12010*/  FMUL.FTZ R13, R89, R48 ;  /* 0x00000030590d7220 */ /* 0x000fe20000410000 */
[----:B------:R-:W-:Y:S01]  /*12020*/  F2FP.F16.F32.PACK_AB R33, R108, R110 ;  /* 0x0000006e6c21723e */ /* 0x000fe200000000ff */
[-C--:B-----5:R-:W-:Y:S01]  /*12030*/  FMUL.FTZ R14, R90, R112.reuse ;  /* 0x000000705a0e7220 */ /* 0x0a0fe20000410000 */
[----:B------:R-:W-:Y:S01]  /*12040*/  FMUL.FTZ R15, R91, R112 ;  /* 0x000000705b0f7220 */ /* 0x000fe20000410000 */
[-C--:B------:R-:W-:Y:S01]  /*12050*/  FMUL.FTZ R84, R84, R48.reuse ;  /* 0x0000003054547220 */ /* 0x080fe20000410000 */
[----:B-1----:R-:W-:Y:S01]  /*12060*/  F2FP.F16.F32.PACK_AB R35, R0, R141 ;  /* 0x0000008d0023723e */ /* 0x002fe200000000ff */
[----:B------:R-:W-:Y:S01]  /*12070*/  FMUL.FTZ R85, R85, R48 ;  /* 0x0000003055557220 */ /* 0x000fe20000410000 */
[-C--:B------:R-:W-:Y:S01]  /*12080*/  FMUL.FTZ R86, R86, R112.reuse ;  /* 0x0000007056567220 */ /* 0x080fe20000410000 */
[----:B------:R-:W-:Y:S01]  /*12090*/  FMUL.FTZ R87, R87, R112 ;  /* 0x0000007057577220 */ /* 0x000fe20000410000 */
[----:B------:R-:W-:Y:S03]  /*120a0*/  MUFU.EX2 R193, R193 ;  /* 0x000000c100c17308 */ /* 0x000fe60000000800 */
[C---:B------:R-:W-:Y:S05]  /*120b0*/  HMMA.16816.F32 R12, R32.reuse, R16, R12 ;  /* 0x00000010200c723c */ /* 0x040fea000000180c */
[----:B------:R-:W1:Y:S03]  /*120c0*/  MUFU.EX2 R116, R116 ;  /* 0x0000007400747308 */ /* 0x000e660000000800 */
[----:B------:R-:W-:Y:S05]  /*120d0*/  HMMA.16816.F32 R16, R32, R18, R84 ;  /* 0x000000122010723c */ /* 0x000fea0000001854 */
[----:B------:R-:W-:Y:S01]  /*120e0*/  MUFU.EX2 R145, R145 ;  /* 0x0000009100917308 */ /* 0x000fe20000000800 */
[----:B------:R-:W-:-:S07]  /*120f0*/  FMUL.FTZ R4, R96, R48 ;  /* 0x0000003060047220 */ /* 0x000fce0000410000 */
[----:B------:R-:W-:Y:S01]  /*12100*/  MUFU.EX2 R104, R104 ;  /* 0x0000006800687308 */ /* 0x000fe20000000800 */
[----:B------:R-:W-:-:S07]  /*12110*/  FMUL.FTZ R5, R97, R48 ;  /* 0x0000003061057220 */ /* 0x000fce0000410000 */
[----:B------:R-:W-:Y:S01]  /*12120*/  MUFU.EX2 R191, R191 ;  /* 0x000000bf00bf7308 */ /* 0x000fe20000000800 */
[----:B------:R-:W-:-:S07]  /*12130*/  FMUL.FTZ R6, R98, R112 ;  /* 0x0000007062067220 */ /* 0x000fce0000410000 */
[----:B------:R-:W2:Y:S01]  /*12140*/  MUFU.EX2 R114, R114 ;  /* 0x0000007200727308 */ /* 0x000ea20000000800 */
[----:B------:R-:W-:-:S07]  /*12150*/  FMUL.FTZ R7, R99, R112 ;  /* 0x0000007063077220 */ /* 0x000fce0000410000 */
[----:B------:R-:W-:Y:S01]  /*12160*/  MUFU.EX2 R139, R139 ;  /* 0x0000008b008b7308 */ /* 0x000fe20000000800 */
[----:B------:R-:W-:-:S07]  /*12170*/  FMUL.FTZ R20, R80, R48 ;  /* 0x0000003050147220 */ /* 0x000fce0000410000 */
[----:B------:R-:W3:Y:S01]  /*12180*/  MUFU.EX2 R2, R2 ;  /* 0x0000000200027308 */ /* 0x000ee20000000800 */
        /* <DEDUP_REMOVED lines=20> */
[-C--:B------:R-:W-:Y:S01]  /*122d0*/  FFMA.FTZ R209, R207, R3.reuse, -R66 ;  /* 0x00000003cfd17223 */ /* 0x080fe20000010842 */
[-C--:B------:R-:W-:Y:S01]  /*122e0*/  FFMA.FTZ R122, R203, R3.reuse, -R56 ;  /* 0x00000003cb7a7223 */ /* 0x080fe20000010838 */
[-CC-:B------:R-:W-:Y:S01]  /*122f0*/  FFMA.FTZ R124, R231, R3.reuse, -R66.reuse ;  /* 0x00000003e77c7223 */ /* 0x180fe20000010842 */
[-C--:B------:R-:W-:Y:S01]  /*12300*/  FFMA.FTZ R120, R235, R3.reuse, -R66 ;  /* 0x00000003eb787223 */ /* 0x080fe20000010842 */
[-CC-:B------:R-:W-:Y:S01]  /*12310*/  FFMA.FTZ R205, R205, R3.reuse, -R56.reuse ;  /* 0x00000003cdcd7223 */ /* 0x180fe20000010838 */
[-C--:B------:R-:W-:Y:S01]  /*12320*/  FFMA.FTZ R118, R227, R3.reuse, -R56 ;  /* 0x00000003e3767223 */ /* 0x080fe20000010838 */
[-CC-:B------:R-:W-:Y:S01]  /*12330*/  FFMA.FTZ R134, R219, R3.reuse, -R66.reuse ;  /* 0x00000003db867223 */ /* 0x180fe20000010842 */
[C---:B------:R-:W-:Y:S01]  /*12340*/  HMMA.16816.F32 R20, R32.reuse, R24, R20 ;  /* 0x000000182014723c */ /* 0x040fe20000001814 */
[-C--:B------:R-:W-:Y:S01]  /*12350*/  FFMA.FTZ R128, R225, R3.reuse, -R66 ;  /* 0x00000003e1807223 */ /* 0x080fe20000010842 */
[-CC-:B------:R-:W-:Y:S01]  /*12360*/  FFMA.FTZ R132, R217, R3.reuse, -R56.reuse ;  /* 0x00000003d9847223 */ /* 0x180fe20000010838 */
[-C--:B------:R-:W-:Y:S01]  /*12370*/  FFMA.FTZ R130, R211, R3.reuse, -R56 ;  /* 0x00000003d3827223 */ /* 0x080fe20000010838 */
[-CC-:B------:R-:W-:Y:S01]  /*12380*/  FFMA.FTZ R138, R169, R3.reuse, -R66.reuse ;  /* 0x00000003a98a7223 */ /* 0x180fe20000010842 */
[-C--:B------:R-:W-:Y:S01]  /*12390*/  FFMA.FTZ R136, R201, R3.reuse, -R66 ;  /* 0x00000003c9887223 */ /* 0x080fe20000010842 */
[-CC-:B------:R-:W-:Y:S01]  /*123a0*/  FFMA.FTZ R142, R151, R3.reuse, -R56.reuse ;  /* 0x00000003978e7223 */ /* 0x180fe20000010838 */
[----:B------:R-:W-:Y:S01]  /*123b0*/  FFMA.FTZ R140, R143, R3, -R56 ;  /* 0x000000038f8c7223 */ /* 0x000fe20000010838 */
[C---:B------:R-:W-:Y:S01]  /*123c0*/  HMMA.16816.F32 R8, R32.reuse, R10, R92 ;  /* 0x0000000a2008723c */ /* 0x040fe2000000185c */
[----:B------:R-:W-:Y:S07]  /*123d0*/  LDSM.16.MT88.4 R84, [R154+0x8800] ;  /* 0x008800009a54783b */ /* 0x000fee0000004200 */
[C---:B------:R-:W-:Y:S08]  /*123e0*/  HMMA.16816.F32 R24, R32.reuse, R26, R76 ;  /* 0x0000001a2018723c */ /* 0x040ff0000000184c */
[C---:B------:R-:W-:Y:S01]  /*123f0*/  HMMA.16816.F32 R28, R32.reuse, R36, R28 ;  /* 0x00000024201c723c */ /* 0x040fe2000000181c */
[----:B-1----:R-:W-:Y:S01]  /*12400*/  F2FP.F16.F32.PACK_AB R36, R116, R193 ;  /* 0x000000c17424723e */ /* 0x002fe200000000ff */
[----:B------:R-:W-:Y:S01]  /*12410*/  FFMA.FTZ R207, R233, R3, -R66 ;  /* 0x00000003e9cf7223 */ /* 0x000fe20000010842 */
[----:B--2---:R-:W-:Y:S01]  /*12420*/  F2FP.F16.F32.PACK_AB R37, R114, R191 ;  /* 0x000000bf7225723e */ /* 0x004fe200000000ff */
[----:B------:R-:W-:Y:S01]  /*12430*/  FFMA.FTZ R203, R229, R3, -R56 ;  /* 0x00000003e5cb7223 */ /* 0x000fe20000010838 */
[----:B------:R-:W-:Y:S08]  /*12440*/  MUFU.EX2 R209, R209 ;  /* 0x000000d100d17308 */ /* 0x000ff00000000800 */
[----:B------:R-:W1:Y:S01]  /*12450*/  MUFU.EX2 R124, R124 ;  /* 0x0000007c007c7308 */ /* 0x000e620000000800 */
[----:B------:R-:W-:Y:S01]  /*12460*/  HMMA.16816.F32 R32, R32, R38, R68 ;  /* 0x000000262020723c */ /* 0x000fe20000001844 */
[----:B------:R-:W-:-:S06]  /*12470*/  F2FP.F16.F32.PACK_AB R38, R104, R145 ;  /* 0x000000916826723e */ /* 0x000fcc00000000ff */
[----:B------:R-:W-:Y:S01]  /*12480*/  MUFU.EX2 R120, R120 ;  /* 0x0000007800787308 */ /* 0x000fe20000000800 */
[----:B---3--:R-:W-:-:S07]  /*12490*/  F2FP.F16.F32.PACK_AB R39, R2, R139 ;  /* 0x0000008b0227723e */ /* 0x008fce00000000ff */
[----:B------:R-:W-:Y:S01]  /*124a0*/  MUFU.EX2 R205, R205 ;  /* 0x000000cd00cd7308 */ /* 0x000fe20000000800 */
[C---:B------:R-:W-:Y:S07]  /*124b0*/  HMMA.16816.F32 R12, R36.reuse, R40, R12 ;  /* 0x00000028240c723c */ /* 0x040fee000000180c */
[----:B------:R-:W-:Y:S01]  /*124c0*/  MUFU.EX2 R122, R122 ;  /* 0x0000007a007a7308 */ /* 0x000fe20000000800 */
[C---:B------:R-:W-:Y:S01]  /*124d0*/  HMMA.16816.F32 R16, R36.reuse, R42, R16 ;  /* 0x0000002a2410723c */ /* 0x040fe20000001810 */
[----:B------:R-:W2:Y:S06]  /*124e0*/  LDSM.16.MT88.4 R40, [R152+0x6800] ;  /* 0x006800009828783b */ /* 0x000eac0000004200 */
[----:B------:R-:W-:Y:S01]  /*124f0*/  MUFU.EX2 R118, R118 ;  /* 0x0000007600767308 */ /* 0x000fe20000000800 */
[----:B------:R-:W-:Y:S01]  /*12500*/  HMMA.16816.F32 R4, R36, R44, R4 ;  /* 0x0000002c2404723c */ /* 0x000fe20000001804 */
[-C--:B------:R-:W-:Y:S01]  /*12510*/  FFMA.FTZ R227, R215, R3.reuse, -R66 ;  /* 0x00000003d7e37223 */ /* 0x080fe20000010842 */
[----:B------:R-:W-:-:S05]  /*12520*/  FFMA.FTZ R219, R213, R3, -R56 ;  /* 0x00000003d5db7223 */ /* 0x000fca0000010838 */
[----:B------:R-:W-:Y:S01]  /*12530*/  MUFU.EX2 R134, R134 ;  /* 0x0000008600867308 */ /* 0x000fe20000000800 */
[C---:B------:R-:W-:Y:S01]  /*12540*/  HMMA.16816.F32 R8, R36.reuse, R46, R8 ;  /* 0x0000002e2408723c */ /* 0x040fe20000001808 */
[----:B------:R-:W3:Y:S06]  /*12550*/  LDSM.16.MT88.4 R44, [R153+0x6800] ;  /* 0x00680000992c783b */ /* 0x000eec0000004200 */
[----:B------:R-:W-:Y:S08]  /*12560*/  MUFU.EX2 R128, R128 ;  /* 0x0000008000807308 */ /* 0x000ff00000000800 */
[----:B------:R-:W-:Y:S08]  /*12570*/  MUFU.EX2 R132, R132 ;  /* 0x0000008400847308 */ /* 0x000ff00000000800 */
[----:B------:R-:W-:Y:S01]  /*12580*/  MUFU.EX2 R130, R130 ;  /* 0x0000008200827308 */ /* 0x000fe20000000800 */
[-C--:B------:R-:W-:Y:S01]  /*12590*/  FFMA.FTZ R211, R147, R3.reuse, -R66 ;  /* 0x0000000393d37223 */ /* 0x080fe20000010842 */
[C---:B--2---:R-:W-:Y:S01]  /*125a0*/  HMMA.16816.F32 R28, R36.reuse, R40, R28 ;  /* 0x00000028241c723c */ /* 0x044fe2000000181c */
[----:B------:R-:W-:Y:S01]  /*125b0*/  FFMA.FTZ R169, R149, R3, -R56 ;  /* 0x0000000395a97223 */ /* 0x000fe20000010838 */
[----:B------:R-:W-:Y:S04]  /*125c0*/  LDSM.16.MT88.4 R92, [R158+0x8800] ;  /* 0x008800009e5c783b */ /* 0x000fe80000004200 */
[----:B------:R-:W-:Y:S01]  /*125d0*/  MUFU.EX2 R138, R138 ;  /* 0x0000008a008a7308 */ /* 0x000fe20000000800 */
[----:B------:R-:W-:Y:S01]  /*125e0*/  LDSM.16.MT88.4 R76, [R153+0x8800] ;  /* 0x00880000994c783b */ /* 0x000fe20000004200 */
[C---:B------:R-:W-:Y:S03]  /*125f0*/  HMMA.16816.F32 R32, R36.reuse, R42, R32 ;  /* 0x0000002a2420723c */ /* 0x040fe60000001820 */
[----:B------:R-:W2:Y:S03]  /*12600*/  LDSM.16.MT88.4 R40, [R154+0x7000] ;  /* 0x007000009a28783b */ /* 0x000ea60000004200 */
[----:B------:R-:W4:Y:S08]  /*12610*/  MUFU.EX2 R207, R207 ;  /* 0x000000cf00cf7308 */ /* 0x000f300000000800 */
[----:B------:R-:W5:Y:S01]  /*12620*/  MUFU.EX2 R203, R203 ;  /* 0x000000cb00cb7308 */ /* 0x000f620000000800 */
[C---:B---3--:R-:W-:Y:S08]  /*12630*/  HMMA.16816.F32 R20, R36.reuse, R44, R20 ;  /* 0x0000002c2414723c */ /* 0x048ff00000001814 */
[----:B------:R-:W-:Y:S01]  /*12640*/  HMMA.16816.F32 R24, R36, R46, R24 ;  /* 0x0000002e2418723c */ /* 0x000fe20000001818 */
[----:B------:R-:W3:Y:S01]  /*12650*/  LDSM.16.MT88.4 R44, [R158+0x7000] ;  /* 0x007000009e2c783b */ /* 0x000ee20000004200 */
[----:B-1----:R-:W-:-:S02]  /*12660*/  F2FP.F16.F32.PACK_AB R36, R124, R209 ;  /* 0x000000d17c24723e */ /* 0x002fc400000000ff */
[----:B----4-:R-:W-:Y:S02]  /*12670*/  F2FP.F16.F32.PACK_AB R38, R120, R207 ;  /* 0x000000cf7826723e */ /* 0x010fe400000000ff */
[----:B------:R-:W-:Y:S02]  /*12680*/  F2FP.F16.F32.PACK_AB R37, R122, R205 ;  /* 0x000000cd7a25723e */ /* 0x000fe400000000ff */
[----:B-----5:R-:W-:-:S07]  /*12690*/  F2FP.F16.F32.PACK_AB R39, R118, R203 ;  /* 0x000000cb7627723e */ /* 0x020fce00000000ff */
[C---:B--2---:R-:W-:Y:S08]  /*126a0*/  HMMA.16816.F32 R12, R36.reuse, R40, R12 ;  /* 0x00000028240c723c */ /* 0x044ff0000000180c */
[C---:B------:R-:W-:Y:S01]  /*126b0*/  HMMA.16816.F32 R16, R36.reuse, R42, R16 ;  /* 0x0000002a2410723c */ /* 0x040fe20000001810 */
[----:B------:R-:W1:Y:S07]  /*126c0*/  LDSM.16.MT88.4 R40, [R152+0x7000] ;  /* 0x007000009828783b */ /* 0x000e6e0000004200 */
[C---:B---3--:R-:W-:Y:S08]  /*126d0*/  HMMA.16816.F32 R4, R36.reuse, R44, R4 ;  /* 0x0000002c2404723c */ /* 0x048ff00000001804 */
[----:B------:R-:W-:Y:S01]  /*126e0*/  HMMA.16816.F32 R8, R36, R46, R8 ;  /* 0x0000002e2408723c */ /* 0x000fe20000001808 */
[----:B------:R-:W2:Y:S01]  /*126f0*/  LDSM.16.MT88.4 R44, [R153+0x7000] ;  /* 0x00700000992c783b */ /* 0x000ea20000004200 */
[-C--:B------:R-:W-:Y:S01]  /*12700*/  FFMA.FTZ R215, R223, R3.reuse, -R66 ;  /* 0x00000003dfd77223 */ /* 0x080fe20000010842 */
[----:B------:R-:W-:-:S05]  /*12710*/  FFMA.FTZ R213, R221, R3, -R56 ;  /* 0x00000003ddd57223 */ /* 0x000fca0000010838 */
[C---:B-1----:R-:W-:Y:S08]  /*12720*/  HMMA.16816.F32 R28, R36.reuse, R40, R28 ;  /* 0x00000028241c723c */ /* 0x042ff0000000181c */
[C---:B------:R-:W-:Y:S01]  /*12730*/  HMMA.16816.F32 R32, R36.reuse, R42, R32 ;  /* 0x0000002a2420723c */ /* 0x040fe20000001820 */
[----:B------:R-:W1:Y:S01]  /*12740*/  LDSM.16.MT88.4 R40, [R154+0x7800] ;  /* 0x007800009a28783b */ /* 0x000e620000004200 */
[----:B------:R-:W3:Y:S08]  /*12750*/  MUFU.EX2 R227, R227 ;  /* 0x000000e300e37308 */ /* 0x000ef00000000800 */
[----:B------:R-:W4:Y:S08]  /*12760*/  MUFU.EX2 R215, R215 ;  /* 0x000000d700d77308 */ /* 0x000f300000000800 */
[----:B------:R-:W5:Y:S08]  /*12770*/  MUFU.EX2 R219, R219 ;  /* 0x000000db00db7308 */ /* 0x000f700000000800 */
[----:B------:R-:W1:Y:S01]  /*12780*/  MUFU.EX2 R213, R213 ;  /* 0x000000d500d57308 */ /* 0x000e620000000800 */
[C---:B--2---:R-:W-:Y:S08]  /*12790*/  HMMA.16816.F32 R20, R36.reuse, R44, R20 ;  /* 0x0000002c2414723c */ /* 0x044ff00000001814 */
[----:B------:R-:W-:Y:S01]  /*127a0*/  HMMA.16816.F32 R24, R36, R46, R24 ;  /* 0x0000002e2418723c */ /* 0x000fe20000001818 */
[----:B------:R-:W2:Y:S01]  /*127b0*/  LDSM.16.MT88.4 R44, [R158+0x7800] ;  /* 0x007800009e2c783b */ /* 0x000ea20000004200 */
        /* <DEDUP_REMOVED lines=21> */
[----:B------:R-:W1:Y:S01]  /*12910*/  MUFU.EX2 R140, R140 ;  /* 0x0000008c008c7308 */ /* 0x000e620000000800 */
[C---:B--2---:R-:W-:Y:S08]  /*12920*/  HMMA.16816.F32 R20, R36.reuse, R44, R20 ;  /* 0x0000002c2414723c */ /* 0x044ff00000001814 */
[----:B------:R-:W-:Y:S01]  /*12930*/  HMMA.16816.F32 R24, R36, R46, R24 ;  /* 0x0000002e2418723c */ /* 0x000fe20000001818 */
[----:B---3--:R-:W-:Y:S01]  /*12940*/  F2FP.F16.F32.PACK_AB R36, R138, R211 ;  /* 0x000000d38a24723e */ /* 0x008fe200000000ff */
[----:B------:R-:W-:Y:S01]  /*12950*/  FFMA.FTZ R69, R196, R48, R49 ;  /* 0x00000030c4457223 */ /* 0x000fe20000010031 */
[----:B----4-:R-:W-:Y:S01]  /*12960*/  F2FP.F16.F32.PACK_AB R38, R136, R147 ;  /* 0x000000938826723e */ /* 0x010fe200000000ff */
[----:B------:R-:W2:Y:S01]  /*12970*/  LDSM.16.MT88.4 R44, [R154+0x8000] ;  /* 0x008000009a2c783b */ /* 0x000ea20000004200 */
[----:B-----5:R-:W-:-:S02]  /*12980*/  F2FP.F16.F32.PACK_AB R37, R142, R169 ;  /* 0x000000a98e25723e */ /* 0x020fc400000000ff */
[----:B-1----:R-:W-:Y:S01]  /*12990*/  F2FP.F16.F32.PACK_AB R39, R140, R149 ;  /* 0x000000958c27723e */ /* 0x002fe200000000ff */
[----:B------:R-:W1:Y:S06]  /*129a0*/  LDSM.16.MT88.4 R48, [R153+0x8000] ;  /* 0x008000009930783b */ /* 0x000e6c0000004200 */
[C---:B------:R-:W-:Y:S08]  /*129b0*/  HMMA.16816.F32 R4, R36.reuse, R40, R4 ;  /* 0x000000282404723c */ /* 0x040ff00000001804 */
[C---:B------:R-:W-:Y:S01]  /*129c0*/  HMMA.16816.F32 R8, R36.reuse, R42, R8 ;  /* 0x0000002a2408723c */ /* 0x040fe20000001808 */
[----:B------:R-:W3:Y:S07]  /*129d0*/  LDSM.16.MT88.4 R40, [R152+0x8000] ;  /* 0x008000009828783b */ /* 0x000eee0000004200 */
[C---:B--2---:R-:W-:Y:S08]  /*129e0*/  HMMA.16816.F32 R12, R36.reuse, R44, R12 ;  /* 0x0000002c240c723c */ /* 0x044ff0000000180c */
[C---:B------:R-:W-:Y:S08]  /*129f0*/  HMMA.16816.F32 R16, R36.reuse, R46, R16 ;  /* 0x0000002e2410723c */ /* 0x040ff00000001810 */
[C---:B-1----:R-:W-:Y:S08]  /*12a00*/  HMMA.16816.F32 R20, R36.reuse, R48, R20 ;  /* 0x000000302414723c */ /* 0x042ff00000001814 */
[C---:B------:R-:W-:Y:S08]  /*12a10*/  HMMA.16816.F32 R24, R36.reuse, R50, R24 ;  /* 0x000000322418723c */ /* 0x040ff00000001818 */
[----:B---3--:R-:W-:Y:S01]  /*12a20*/  HMMA.16816.F32 R28, R36, R40, R28 ;  /* 0x00000028241c723c */ /* 0x008fe2000000181c */
[-CC-:B------:R-:W-:Y:S01]  /*12a30*/  FFMA.FTZ R41, R125, R3.reuse, -R56.reuse ;  /* 0x000000037d297223 */ /* 0x180fe20000010838 */
[----:B------:R-:W-:-:S06]  /*12a40*/  FFMA.FTZ R40, R119, R3, -R56 ;  /* 0x0000000377287223 */ /* 0x000fcc0000010838 */
[----:B------:R-:W-:Y:S01]  /*12a50*/  HMMA.16816.F32 R32, R36, R42, R32 ;  /* 0x0000002a2420723c */ /* 0x000fe20000001820 */
[-CC-:B------:R-:W-:Y:S01]  /*12a60*/  FFMA.FTZ R38, R121, R3.reuse, -R66.reuse ;  /* 0x0000000379267223 */ /* 0x180fe20000010842 */
[-CC-:B------:R-:W-:Y:S01]  /*12a70*/  FFMA.FTZ R37, R131, R3.reuse, -R66.reuse ;  /* 0x0000000383257223 */ /* 0x180fe20000010842 */
[-CC-:B------:R-:W-:Y:S01]  /*12a80*/  FFMA.FTZ R39, R133, R3.reuse, -R66.reuse ;  /* 0x0000000385277223 */ /* 0x180fe20000010842 */
[-C--:B------:R-:W-:Y:S01]  /*12a90*/  FFMA.FTZ R36, R135, R3.reuse, -R66 ;  /* 0x0000000387247223 */ /* 0x080fe20000010842 */
[-CC-:B------:R-:W-:Y:S01]  /*12aa0*/  FFMA.FTZ R42, R129, R3.reuse, -R56.reuse ;  /* 0x00000003812a7223 */ /* 0x180fe20000010838 */
[----:B------:R-:W-:Y:S01]  /*12ab0*/  FFMA.FTZ R43, R123, R3, -R56 ;  /* 0x000000037b2b7223 */ /* 0x000fe20000010838 */
[----:B------:R-:W-:Y:S08]  /*12ac0*/  MUFU.EX2 R38, R38 ;  /* 0x0000002600267308 */ /* 0x000ff00000000800 */
[----:B------:R-:W1:Y:S08]  /*12ad0*/  MUFU.EX2 R37, R37 ;  /* 0x0000002500257308 */ /* 0x000e700000000800 */
[----:B------:R-:W-:Y:S08]  /*12ae0*/  MUFU.EX2 R39, R39 ;  /* 0x0000002700277308 */ /* 0x000ff00000000800 */
[----:B------:R-:W2:Y:S08]  /*12af0*/  MUFU.EX2 R36, R36 ;  /* 0x0000002400247308 */ /* 0x000eb00000000800 */
[----:B------:R-:W-:Y:S08]  /*12b00*/  MUFU.EX2 R41, R41 ;  /* 0x0000002900297308 */ /* 0x000ff00000000800 */
[----:B------:R-:W3:Y:S08]  /*12b10*/  MUFU.EX2 R42, R42 ;  /* 0x0000002a002a7308 */ /* 0x000ef00000000800 */
[----:B------:R-:W-:Y:S08]  /*12b20*/  MUFU.EX2 R43, R43 ;  /* 0x0000002b002b7308 */ /* 0x000ff00000000800 */
[----:B------:R-:W4:Y:S01]  /*12b30*/  MUFU.EX2 R40, R40 ;  /* 0x0000002800287308 */ /* 0x000f220000000800 */
[----:B------:R-:W-:Y:S01]  /*12b40*/  FADD.FTZ R106, R106, R69 ;  /* 0x000000456a6a7221 */ /* 0x000fe20000010000 */
[----:B-1----:R-:W-:-:S02]  /*12b50*/  F2FP.F16.F32.PACK_AB R68, R37, R38 ;  /* 0x000000262544723e */ /* 0x002fc400000000ff */
[----:B--2---:R-:W-:Y:S02]  /*12b60*/  F2FP.F16.F32.PACK_AB R70, R36, R39 ;  /* 0x000000272446723e */ /* 0x004fe400000000ff */
[----:B---3--:R-:W-:Y:S02]  /*12b70*/  F2FP.F16.F32.PACK_AB R69, R42, R41 ;  /* 0x000000292a45723e */ /* 0x008fe400000000ff */
[----:B----4-:R-:W-:-:S07]  /*12b80*/  F2FP.F16.F32.PACK_AB R71, R40, R43 ;  /* 0x0000002b2847723e */ /* 0x010fce00000000ff */
[----:B------:R-:W-:Y:S01]  /*12b90*/  HMMA.16816.F32 R96, R68, R92, R4 ;  /* 0x0000005c4460723c */ /* 0x000fe20000001804 */
[----:B------:R-:W1:Y:S01]  /*12ba0*/  LDSM.16.MT88.4 R4, [R152+0x8800] ;  /* 0x008800009804783b */ /* 0x000e620000004200 */
[----:B------:R-:W-:-:S06]  /*12bb0*/  FFMA.FTZ R195, R195, R112, R110 ;  /* 0x00000070c3c37223 */ /* 0x000fcc000001006e */
[C---:B------:R-:W-:Y:S01]  /*12bc0*/  HMMA.16816.F32 R92, R68.reuse, R94, R8 ;  /* 0x0000005e445c723c */ /* 0x040fe20000001808 */
[----:B------:R-:W2:Y:S01]  /*12bd0*/  LDSM.16.MT88.4 R8, [R154+0x9000] ;  /* 0x009000009a08783b */ /* 0x000ea20000004200 */
[----:B------:R-:W-:Y:S01]  /*12be0*/  FADD.FTZ R108, R108, R195 ;  /* 0x000000c36c6c7221 */ /* 0x000fe20000010000 */
[----:B------:R-:W-:Y:S01]  /*12bf0*/  FADD.FTZ R137, R137, R106 ;  /* 0x0000006a89897221 */ /* 0x000fe20000010000 */
[-CC-:B------:R-:W-:Y:S01]  /*12c00*/  FFMA.FTZ R47, R109, R3.reuse, -R66.reuse ;  /* 0x000000036d2f7223 */ /* 0x180fe20000010842 */
[-C--:B------:R-:W-:Y:S01]  /*12c10*/  FFMA.FTZ R44, R117, R3.reuse, -R66 ;  /* 0x00000003752c7223 */ /* 0x080fe20000010842 */
[----:B------:R-:W-:Y:S02]  /*12c20*/  FADD.FTZ R141, R141, R108 ;  /* 0x0000006c8d8d7221 */ /* 0x000fe40000010000 */
[----:B------:R-:W-:Y:S01]  /*12c30*/  HMMA.16816.F32 R80, R68, R76, R20 ;  /* 0x0000004c4450723c */ /* 0x000fe20000001814 */
[-CC-:B------:R-:W-:Y:S01]  /*12c40*/  FFMA.FTZ R45, R115, R3.reuse, -R66.reuse ;  /* 0x00000003732d7223 */ /* 0x180fe20000010842 */
[----:B------:R-:W3:Y:S01]  /*12c50*/  LDSM.16.MT88.4 R20, [R158+0x9000] ;  /* 0x009000009e14783b */ /* 0x000ee20000004200 */
[----:B------:R-:W-:Y:S01]  /*12c60*/  FFMA.FTZ R113, R113, R3, -R66 ;  /* 0x0000000371717223 */ /* 0x000fe20000010842 */
[----:B------:R-:W-:-:S04]  /*12c70*/  FADD.FTZ R102, R102, R137 ;  /* 0x0000008966667221 */ /* 0x000fc80000010000 */
[C---:B------:R-:W-:Y:S01]  /*12c80*/  HMMA.16816.F32 R76, R68.reuse, R78, R24 ;  /* 0x0000004e444c723c */ /* 0x040fe20000001818 */
[-CC-:B------:R-:W-:Y:S01]  /*12c90*/  FFMA.FTZ R25, R105, R3.reuse, -R56.reuse ;  /* 0x0000000369197223 */ /* 0x180fe20000010838 */
[-CC-:B------:R-:W-:Y:S01]  /*12ca0*/  FFMA.FTZ R26, R111, R3.reuse, -R56.reuse ;  /* 0x000000036f1a7223 */ /* 0x180fe20000010838 */
[-C--:B------:R-:W-:Y:S01]  /*12cb0*/  FFMA.FTZ R27, R107, R3.reuse, -R56 ;  /* 0x000000036b1b7223 */ /* 0x080fe20000010838 */
[----:B------:R-:W-:Y:S01]  /*12cc0*/  FADD.FTZ R0, R0, R141 ;  /* 0x0000008d00007221 */ /* 0x000fe20000010000 */
[----:B------:R-:W-:Y:S01]  /*12cd0*/  MUFU.EX2 R47, R47 ;  /* 0x0000002f002f7308 */ /* 0x000fe20000000800 */
[----:B------:R-:W-:Y:S02]  /*12ce0*/  FADD.FTZ R193, R193, R102 ;  /* 0x00000066c1c17221 */ /* 0x000fe40000010000 */
[----:B------:R-:W-:Y:S01]  /*12cf0*/  FADD.FTZ R191, R191, R0 ;  /* 0x00000000bfbf7221 */ /* 0x000fe20000010000 */
[----:B-1----:R-:W-:Y:S01]  /*12d00*/  HMMA.16816.F32 R72, R68, R4, R28 ;  /* 0x000000044448723c */ /* 0x002fe2000000181c */
[----:B------:R-:W-:-:S03]  /*12d10*/  FFMA.FTZ R28, R103, R3, -R56 ;  /* 0x00000003671c7223 */ /* 0x000fc60000010838 */
[----:B------:R-:W1:Y:S01]  /*12d20*/  MUFU.EX2 R44, R44 ;  /* 0x0000002c002c7308 */ /* 0x000e620000000800 */
[----:B------:R-:W-:Y:S01]  /*12d30*/  FADD.FTZ R116, R116, R193 ;  /* 0x000000c174747221 */ /* 0x000fe20000010000 */
[----:B------:R-:W-:-:S06]  /*12d40*/  FADD.FTZ R114, R114, R191 ;  /* 0x000000bf72727221 */ /* 0x000fcc0000010000 */
[----:B------:R-:W-:Y:S01]  /*12d50*/  MUFU.EX2 R45, R45 ;  /* 0x0000002d002d7308 */ /* 0x000fe20000000800 */
[C---:B------:R-:W-:Y:S07]  /*12d60*/  HMMA.16816.F32 R88, R68.reuse, R84, R12 ;  /* 0x000000544458723c */ /* 0x040fee000000180c */
[----:B------:R-:W4:Y:S01]  /*12d70*/  MUFU.EX2 R24, R113 ;  /* 0x0000007100187308 */ /* 0x000f220000000800 */
[C---:B------:R-:W-:Y:S07]  /*12d80*/  HMMA.16816.F32 R84, R68.reuse, R86, R16 ;  /* 0x000000564454723c */ /* 0x040fee0000001810 */
[----:B------:R-:W-:Y:S08]  /*12d90*/  MUFU.EX2 R25, R25 ;  /* 0x0000001900197308 */ /* 0x000ff00000000800 */
[----:B------:R-:W5:Y:S08]  /*12da0*/  MUFU.EX2 R26, R26 ;  /* 0x0000001a001a7308 */ /* 0x000f700000000800 */
[----:B------:R-:W-:Y:S08]  /*12db0*/  MUFU.EX2 R27, R27 ;  /* 0x0000001b001b7308 */ /* 0x000ff00000000800 */
[----:B------:R-:W2:Y:S01]  /*12dc0*/  MUFU.EX2 R28, R28 ;  /* 0x0000001c001c7308 */ /* 0x000ea20000000800 */
[----:B------:R-:W-:Y:S01]  /*12dd0*/  FADD.FTZ R145, R145, R116 ;  /* 0x0000007491917221 */ /* 0x000fe20000010000 */
[----:B------:R-:W-:Y:S01]  /*12de0*/  FADD.FTZ R139, R139, R114 ;  /* 0x000000728b8b7221 */ /* 0x000fe20000010000 */
[----:B------:R-:W-:Y:S01]  /*12df0*/  HMMA.16816.F32 R68, R68, R6, R32 ;  /* 0x000000064444723c */ /* 0x000fe20000001820 */
[----:B------:R-:W3:Y:S01]  /*12e00*/  LDSM.16.MT88.4 R16, [R153+0x9000] ;  /* 0x009000009910783b */ /* 0x000ee20000004200 */
[----:B------:R-:W-:Y:S01]  /*12e10*/  FADD.FTZ R104, R104, R145 ;  /* 0x0000009168687221 */ /* 0x000fe20000010000 */
[----:B------:R-:W-:Y:S01]  /*12e20*/  FADD.FTZ R2, R2, R139 ;  /* 0x0000008b02027221 */ /* 0x000fe20000010000 */
[----:B-1----:R-:W-:Y:S01]  /*12e30*/  F2FP.F16.F32.PACK_AB R4, R44, R47 ;  /* 0x0000002f2c04723e */ /* 0x002fe200000000ff */
[----:B------:R-:W1:Y:S01]  /*12e40*/  LDSM.16.MT88.4 R12, [R152+0x9000] ;  /* 0x00900000980c783b */ /* 0x000e620000004200 */
[----:B----4-:R-:W-:Y:S01]  /*12e50*/  F2FP.F16.F32.PACK_AB R6, R24, R45 ;  /* 0x0000002d1806723e */ /* 0x010fe200000000ff */
[----:B------:R-:W-:Y:S01]  /*12e60*/  FADD.FTZ R209, R209, R104 ;  /* 0x00000068d1d17221 */ /* 0x000fe20000010000 */
[----:B-----5:R-:W-:Y:S01]  /*12e70*/  F2FP.F16.F32.PACK_AB R5, R26, R25 ;  /* 0x000000191a05723e */ /* 0x020fe200000000ff */
[----:B------:R-:W-:Y:S01]  /*12e80*/  FADD.FTZ R205, R205, R2 ;  /* 0x00000002cdcd7221 */ /* 0x000fe20000010000 */
[----:B--2---:R-:W-:Y:S01]  /*12e90*/  F2FP.F16.F32.PACK_AB R7, R28, R27 ;  /* 0x0000001b1c07723e */ /* 0x004fe200000000ff */
[----:B------:R-:W-:-:S02]  /*12ea0*/  FADD.FTZ R124, R124, R209 ;  /* 0x000000d17c7c7221 */ /* 0x000fc40000010000 */
[----:B------:R-:W-:Y:S02]  /*12eb0*/  FADD.FTZ R122, R122, R205 ;  /* 0x000000cd7a7a7221 */ /* 0x000fe40000010000 */
[----:B------:R-:W-:Y:S02]  /*12ec0*/  FADD.FTZ R207, R207, R124 ;  /* 0x0000007ccfcf7221 */ /* 0x000fe40000010000 */
        /* <DEDUP_REMOVED lines=8> */
[-C--:B------:R-:W-:Y:S01]  /*12f50*/  FFMA.FTZ R0, R58, R3.reuse, -R66 ;  /* 0x000000033a007223 */ /* 0x080fe20000010842 */
[-CC-:B------:R-:W-:Y:S01]  /*12f60*/  FFMA.FTZ R29, R57, R3.reuse, -R56.reuse ;  /* 0x00000003391d7223 */ /* 0x180fe20000010838 */
[-CC-:B------:R-:W-:Y:S01]  /*12f70*/  FFMA.FTZ R30, R55, R3.reuse, -R56.reuse ;  /* 0x00000003371e7223 */ /* 0x180fe20000010838 */
[-CC-:B------:R-:W-:Y:S01]  /*12f80*/  FFMA.FTZ R195, R53, R3.reuse, -R56.reuse ;  /* 0x0000000335c37223 */ /* 0x180fe20000010838 */
[C---:B---3--:R-:W-:Y:S01]  /*12f90*/  HMMA.16816.F32 R92, R4.reuse, R22, R92 ;  /* 0x00000016045c723c */ /* 0x048fe2000000185c */
        /* <DEDUP_REMOVED lines=9> */
[----:B------:R-:W-:-:S05]  /*13030*/  FADD.FTZ R213, R213, R132 ;  /* 0x00000084d5d57221 */ /* 0x000fca0000010000 */
[----:B------:R-:W3:Y:S01]  /*13040*/  MUFU.EX2 R21, R60 ;  /* 0x0000003c00157308 */ /* 0x000ee20000000800 */
        /* <DEDUP_REMOVED lines=18> */
[----:B------:R-:W2:Y:S05]  /*13170*/  LDSM.16.MT88.4 R16, [R154+0x9800] ;  /* 0x009800009a10783b */ /* 0x000eaa0000004200 */
[C---:B-1----:R-:W-:Y:S08]  /*13180*/  HMMA.16816.F32 R72, R4.reuse, R12, R72 ;  /* 0x0000000c0448723c */ /* 0x042ff00000001848 */
[----:B------:R-:W-:Y:S01]  /*13190*/  HMMA.16816.F32 R68, R4, R14, R68 ;  /* 0x0000000e0444723c */ /* 0x000fe20000001844 */
[----:B---3--:R-:W-:Y:S01]  /*131a0*/  F2FP.F16.F32.PACK_AB R4, R21, R0 ;  /* 0x000000001504723e */ /* 0x008fe200000000ff */
[----:B------:R-:W-:Y:S01]  /*131b0*/  FADD.FTZ R38, R38, R147 ;  /* 0x0000009326267221 */ /* 0x000fe20000010000 */
[----:B----4-:R-:W-:Y:S01]  /*131c0*/  F2FP.F16.F32.PACK_AB R6, R23, R20 ;  /* 0x000000141706723e */ /* 0x010fe200000000ff */
[----:B------:R-:W-:Y:S01]  /*131d0*/  FADD.FTZ R41, R41, R140 ;  /* 0x0000008c29297221 */ /* 0x000fe20000010000 */
[----:B-----5:R-:W-:Y:S01]  /*131e0*/  F2FP.F16.F32.PACK_AB R5, R29, R22 ;  /* 0x000000161d05723e */ /* 0x020fe200000000ff */
[----:B------:R-:W1:Y:S01]  /*131f0*/  LDSM.16.MT88.4 R12, [R153+0x9800] ;  /* 0x00980000990c783b */ /* 0x000e620000004200 */
[----:B--2---:R-:W-:Y:S01]  /*13200*/  F2FP.F16.F32.PACK_AB R7, R195, R30 ;  /* 0x0000001ec307723e */ /* 0x004fe200000000ff */
[----:B------:R-:W-:Y:S01]  /*13210*/  FADD.FTZ R38, R37, R38 ;  /* 0x0000002625267221 */ /* 0x000fe20000010000 */
[----:B------:R-:W-:-:S05]  /*13220*/  FADD.FTZ R42, R42, R41 ;  /* 0x000000292a2a7221 */ /* 0x000fca0000010000 */
[C---:B------:R-:W-:Y:S08]  /*13230*/  HMMA.16816.F32 R96, R4.reuse, R8, R96 ;  /* 0x000000080460723c */ /* 0x040ff00000001860 */
        /* <DEDUP_REMOVED lines=30> */
[C---:B-1----:R-:W-:Y:S08]  /*13420*/  HMMA.16816.F32 R80, R4.reuse, R12, R80 ;  /* 0x0000000c0450723c */ /* 0x042ff00000001850 */
[C---:B------:R-:W-:Y:S08]  /*13430*/  HMMA.16816.F32 R76, R4.reuse, R14, R76 ;  /* 0x0000000e044c723c */ /* 0x040ff0000000184c */
[C---:B--2---:R-:W-:Y:S08]  /*13440*/  HMMA.16816.F32 R72, R4.reuse, R8, R72 ;  /* 0x000000080448723c */ /* 0x044ff00000001848 */
[----:B------:R-:W-:Y:S01]  /*13450*/  HMMA.16816.F32 R68, R4, R10, R68 ;  /* 0x0000000a0444723c */ /* 0x000fe20000001844 */
[----:B------:R-:W-:-:S04]  /*13460*/  NOP ;  /* 0x0000000000007918 */ /* 0x000fc80000000000 */
[----:B------:R-:W-:-:S15]  /*13470*/  @P0 BRA `(.L_x_13293) ;  /* 0x0000000000040947 */ /* 0x000fde0003800000 */
.L_x_13284:
[----:B------:R-:W-:-:S07]  /*13480*/  IADD3 R65, PT, PT, R67, -0x1, RZ ;  /* 0xffffffff43417810 */ /* 0x000fce0007ffe0ff */
.L_x_13293:
[----:B------:R-:W-:Y:S05]  /*13490*/  BSYNC B2 ;  /* 0x0000000000027941 */ /* 0x000fea0003800000 */
.L_x_13283:
[----:B------:R-:W-:-:S13]  /*134a0*/  ISETP.GE.AND P0, PT, R65, R166, PT ;  /* 0x000000a64100720c */ /* 0x000fda0003f06270 */
[----:B------:R-:W-:Y:S05]  /*134b0*/  @!P0 BRA `(.L_x_13294) ;  /* 0x00000044006c8947 */ /* 0x000fea0003800000 */
[----:B------:R-:W-:Y:S01]  /*134c0*/  ISETP.NE.U32.AND P0, PT, R126, RZ, PT ;  /* 0x000000ff7e00720c */ /* 0x000fe20003f05070 */
[----:B------:R-:W-:Y:S01]  /*134d0*/  IMAD.SHL.U32 R3, R173, 0x2, RZ ;  /* 0x00000002ad037824 */ /* 0x000fe200078e00ff */
[----:B------:R-:W-:Y:S01]  /*134e0*/  LOP3.LUT R180, R180, 0xfffffffd, RZ, 0xc0, !PT ;  /* 0xfffffffdb4b47812 */ /* 0x000fe200078ec0ff */
[----:B------:R-:W-:Y:S01]  /*134f0*/  IMAD.SHL.U32 R192, R65, 0x80, RZ ;  /* 0x0000008041c07824 */ /* 0x000fe200078e00ff */
[----:B------:R-:W-:Y:S01]  /*13500*/  ISETP.NE.AND.EX P0, PT, R127, RZ, PT, P0 ;  /* 0x000000ff7f00720c */ /* 0x000fe20003f05300 */
[C---:B------:R-:W-:Y:S01]  /*13510*/  IMAD.SHL.U32 R191, R62.reuse, 0x20, RZ ;  /* 0x000000203ebf7824 */ /* 0x040fe200078e00ff */
[----:B------:R-:W-:Y:S01]  /*13520*/  LOP3.LUT R3, R3, 0x6, RZ, 0xc0, !PT ;  /* 0x0000000603037812 */ /* 0x000fe200078ec0ff */
[----:B------:R-:W-:Y:S01]  /*13530*/  IMAD.MOV.U32 R103, RZ, RZ, R0 ;  /* 0x000000ffff677224 */ /* 0x000fe200078e0000 */
[----:B------:R-:W-:Y:S01]  /*13540*/  SHF.L.U64.HI R190, R62, 0x5, R63 ;  /* 0x000000053ebe7819 */ /* 0x000fe2000001023f */
[----:B------:R-:W-:Y:S01]  /*13550*/  IMAD.MOV.U32 R102, RZ, RZ, R2 ;  /* 0x000000ffff667224 */ /* 0x000fe200078e0002 */
[----:B------:R-:W-:Y:S01]  /*13560*/  LOP3.LUT R194, R192, 0x40, R3, 0xfe, !PT ;  /* 0x00000040c0c27812 */ /* 0x000fe200078efe03 */
[----:B------:R-:W-:-:S02]  /*13570*/  VIADD R193, R65, 0x1 ;  /* 0x0000000141c17836 */ /* 0x000fc40000000000 */
[----:B------:R-:W-:-:S04]  /*13580*/  VIADD R192, R192, 0x80 ;  /* 0x00000080c0c07836 */ /* 0x000fc80000000000 */
[----:B------:R-:W-:-:S07]  /*13590*/  @P0 LOP3.LUT R180, R180, 0x2, RZ, 0xfc, !PT ;  /* 0x00000002b4b40812 */ /* 0x000fce00078efcff */
.L_x_13301:
        /* <DEDUP_REMOVED lines=78> */
.L_x_13296:
[----:B------:R-:W-:Y:S05]  /*13a80*/  BSYNC.RECONVERGENT B0 ;  /* 0x0000000000007941 */ /* 0x000fea0003800200 */
.L_x_13295:
[----:B------:R-:W-:Y:S01]  /*13a90*/  IADD3 R10, P0, PT, R191, R170, RZ ;  /* 0x000000aabf0a7210 */ /* 0x000fe20007f1e0ff */
[----:B------:R-:W-:Y:S01]  /*13aa0*/  @!PT LDS RZ, [RZ] ;  /* 0x00000000fffff984 */ /* 0x000fe20000000800 */
[----:B------:R-:W-:Y:S01]  /*13ab0*/  @!PT LDS RZ, [RZ] ;  /* 0x00000000fffff984 */ /* 0x000fe20000000800 */
[----:B------:R-:W-:Y:S01]  /*13ac0*/  @!PT LDS RZ, [RZ] ;  /* 0x00000000fffff984 */ /* 0x000fe20000000800 */
[----:B------:R-:W-:Y:S01]  /*13ad0*/  LDGSTS.E.BYPASS.LTC128B.128 [R177+0x6000], desc[UR4][R170.64] ;  /* 0x06000000aab17fae */ /* 0x000fe2000b981a04 */
[----:B------:R-:W-:Y:S01]  /*13ae0*/  VIADD R193, R193, 0xffffffff ;  /* 0xffffffffc1c17836 */ /* 0x000fe20000000000 */
[----:B------:R-:W-:Y:S02]  /*13af0*/  BSSY.RECONVERGENT B1, `(.L_x_13297) ;  /* 0x00000e6000017945 */ /* 0x000fe40003800200 */
        /* <DEDUP_REMOVED lines=19> */
[----:B------:R-:W-:Y:S04]  /*13c30*/  ISETP.GT.AND P0, PT, R193, R166, PT ;  /* 0x000000a6c100720c */ /* 0x000fe80003f04270 */
        /* <DEDUP_REMOVED lines=15> */
[----:B------:R-:W1:Y:S02]  /*13d30*/  LDSM.16.M88.4 R148, [R157+0x2800] ;  /* 0x002800009d94783b */ /* 0x000e640000000200 */
        /* <DEDUP_REMOVED lines=34> */
[----:B------:R-:W1:Y:S07]  /*13f60*/  LDSM.16.M88.4 R104, [R160] ;  /* 0x00000000a068783b */ /* 0x000e6e0000000200 */
[C---:B------:R-:W-:Y:S08]  /*13f70*/  HMMA.16816.F32 R52, R140.reuse, R116, R52 ;  /* 0x000000748c34723c */ /* 0x040ff00000001834 */
[C---:B------:R-:W-:Y:S01]  /*13f80*/  HMMA.16816.F32 R56, R140.reuse, R118, R56 ;  /* 0x000000768c38723c */ /* 0x040fe20000001838 */
[----:B------:R-:W3:Y:S07]  /*13f90*/  LDSM.16.M88.4 R116, [R156+0x2800] ;  /* 0x002800009c74783b */ /* 0x000eee0000000200 */
[C---:B--2---:R-:W-:Y:S08]  /*13fa0*/  HMMA.16816.F32 R60, R140.reuse, R108, R60 ;  /* 0x0000006c8c3c723c */ /* 0x044ff0000000183c */
[----:B------:R-:W-:Y:S01]  /*13fb0*/  HMMA.16816.F32 R64, R140, R110, R64 ;  /* 0x0000006e8c40723c */ /* 0x000fe20000001840 */
        /* <DEDUP_REMOVED lines=15> */
[----:B------:R-:W-:Y:S07]  /*140b0*/  LDSM.16.M88.4 R112, [R155+0x2000] ;  /* 0x002000009b70783b */ /* 0x000fee0000000200 */
[C---:B--2---:R-:W-:Y:S08]  /*140c0*/  HMMA.16816.F32 R44, R104.reuse, R108, R44 ;  /* 0x0000006c682c723c */ /* 0x044ff0000000182c */
[C---:B------:R-:W-:Y:S01]  /*140d0*/  HMMA.16816.F32 R48, R104.reuse, R110, R48 ;  /* 0x0000006e6830723c */ /* 0x040fe20000001830 */
[----:B------:R-:W1:Y:S07]  /*140e0*/  LDSM.16.M88.4 R108, [R159] ;  /* 0x000000009f6c783b */ /* 0x000e6e0000000200 */
[C---:B------:R-:W-:Y:S08]  /*140f0*/  HMMA.16816.F32 R52, R104.reuse, R116, R52 ;  /* 0x000000746834723c */ /* 0x040ff00000001834 */
[C---:B------:R-:W-:Y:S01]  /*14100*/  HMMA.16816.F32 R56, R104.reuse, R118, R56 ;  /* 0x000000766838723c */ /* 0x040fe20000001838 */
[----:B------:R-:W2:Y:S07]  /*14110*/  LDSM.16.M88.4 R116, [R155+0x2800] ;  /* 0x002800009b74783b */ /* 0x000eae0000000200 */
[C---:B---3--:R-:W-:Y:S08]  /*14120*/  HMMA.16816.F32 R60, R104.reuse, R120, R60 ;  /* 0x00000078683c723c */ /* 0x048ff0000000183c */
[----:B------:R-:W-:Y:S01]  /*14130*/  HMMA.16816.F32 R64, R104, R122, R64 ;  /* 0x0000007a6840723c */ /* 0x000fe20000001840 */
[----:B------:R-:W3:Y:S05]  /*14140*/  LDSM.16.M88.4 R104, [R155+0x3000] ;  /* 0x003000009b68783b */ /* 0x000eea0000000200 */
[----:B------:R-:W-:Y:S02]  /*14150*/  LDSM.16.M88.4 R120, [R155+0x4000] ;  /* 0x004000009b78783b */ /* 0x000fe40000000200 */
        /* <DEDUP_REMOVED lines=8> */
[----:B------:R-:W2:Y:S07]  /*141e0*/  LDSM.16.M88.4 R104, [R155+0x4800] ;  /* 0x004800009b68783b */ /* 0x000eae0000000200 */
[C---:B-1----:R-:W-:Y:S08]  /*141f0*/  HMMA.16816.F32 R28, R108.reuse, R112, R28 ;  /* 0x000000706c1c723c */ /* 0x042ff0000000181c */
[C---:B------:R-:W-:Y:S01]  /*14200*/  HMMA.16816.F32 R32, R108.reuse, R114, R32 ;  /* 0x000000726c20723c */ /* 0x040fe20000001820 */
[----:B------:R-:W1:Y:S01]  /*14210*/  LDSM.16.M88.4 R112, [R155+0x5000] ;  /* 0x005000009b70783b */ /* 0x000e620000000200 */
[----:B------:R-:W-:Y:S04]  /*14220*/  DEPBAR.LE SB0, 0x0 ;  /* 0x000080000000791a */ /* 0x000fe80000000000 */
[----:B------:R-:W-:Y:S02]  /*14230*/  BAR.SYNC.DEFER_BLOCKING 0x0 ;  /* 0x0000000000007b1d */ /* 0x000fe40000010000 */
[C---:B------:R-:W-:Y:S08]  /*14240*/  HMMA.16816.F32 R36, R108.reuse, R120, R36 ;  /* 0x000000786c24723c */ /* 0x040ff00000001824 */
[C---:B------:R-:W-:Y:S08]  /*14250*/  HMMA.16816.F32 R40, R108.reuse, R122, R40 ;  /* 0x0000007a6c28723c */ /* 0x040ff00000001828 */
[C---:B--2---:R-:W-:Y:S08]  /*14260*/  HMMA.16816.F32 R44, R108.reuse, R104, R44 ;  /* 0x000000686c2c723c */ /* 0x044ff0000000182c */
[C---:B------:R-:W-:Y:S08]  /*14270*/  HMMA.16816.F32 R48, R108.reuse, R106, R48 ;  /* 0x0000006a6c30723c */ /* 0x040ff00000001830 */
[C---:B-1----:R-:W-:Y:S08]  /*14280*/  HMMA.16816.F32 R52, R108.reuse, R112, R52 ;  /* 0x000000706c34723c */ /* 0x042ff00000001834 */
        /* <DEDUP_REMOVED lines=79> */
.L_x_13300:
[----:B------:R-:W-:Y:S05]  /*14780*/  BSYNC.RECONVERGENT B0 ;  /* 0x0000000000007941 */ /* 0x000fea0003800200 */
.L_x_13299:
        /* <DEDUP_REMOVED lines=28> */
.L_x_13298:
[----:B------:R-:W-:Y:S05]  /*14950*/  BSYNC.RECONVERGENT B1 ;  /* 0x0000000000017941 */ /* 0x000fea0003800200 */
.L_x_13297:
[----:B------:R-:W-:Y:S01]  /*14960*/  LOP3.LUT R180, R180, 0xffefffff, RZ, 0xc0, !PT ;  /* 0xffefffffb4b47812 */ /* 0x000fe200078ec0ff */
[C---:B------:R-:W-:Y:S02]  /*14970*/  VIADD R0, R194.reuse, 0xffffffc0 ;  /* 0xffffffc0c2007836 */ /* 0x040fe40000000000 */
[C---:B-1----:R-:W-:Y:S02]  /*14980*/  VIADD R3, R194.reuse, 0xfffffff1 ;  /* 0xfffffff1c2037836 */ /* 0x042fe40000000000 */
[----:B------:R-:W-:Y:S01]  /*14990*/  VIADD R113, R194, 0xffffffc9 ;  /* 0xffffffc9c2717836 */ /* 0x000fe20000000000 */
[----:B------:R-:W-:Y:S01]  /*149a0*/  ISETP.GE.AND P2, PT, R0, R186, PT ;  /* 0x000000ba0000720c */ /* 0x000fe20003f46270 */
[----:B------:R-:W-:Y:S01]  /*149b0*/  VIADD R114, R194, 0xffffffe0 ;  /* 0xffffffe0c2727836 */ /* 0x000fe20000000000 */
[----:B------:R-:W-:Y:S01]  /*149c0*/  ISETP.GE.AND P0, PT, R0, R187, PT ;  /* 0x000000bb0000720c */ /* 0x000fe20003f06270 */
[----:B------:R-:W-:Y:S01]  /*149d0*/  VIADD R115, R194, 0xffffffd1 ;  /* 0xffffffd1c2737836 */ /* 0x000fe20000000000 */
[-C--:B------:R-:W-:Y:S01]  /*149e0*/  ISETP.GE.AND P3, PT, R0, R189.reuse, PT ;  /* 0x000000bd0000720c */ /* 0x080fe20003f66270 */
[----:B------:R-:W-:Y:S01]  /*149f0*/  VIADD R117, R194, 0xffffffd0 ;  /* 0xffffffd0c2757836 */ /* 0x000fe20000000000 */
[----:B------:R-:W-:Y:S01]  /*14a00*/  ISETP.GE.AND P1, PT, R0, R188, PT ;  /* 0x000000bc0000720c */ /* 0x000fe20003f26270 */
[----:B------:R-:W-:Y:S01]  /*14a10*/  VIADD R0, R194, 0xfffffff9 ;  /* 0xfffffff9c2007836 */ /* 0x000fe20000000000 */
[----:B------:R-:W-:Y:S01]  /*14a20*/  FSEL R105, R4, -INF , P3 ;  /* 0xff80000004697808 */ /* 0x000fe20001800000 */
[----:B------:R-:W-:Y:S01]  /*14a30*/  VIADD R111, R194, 0xffffffd8 ;  /* 0xffffffd8c26f7836 */ /* 0x000fe20000000000 */
[----:B------:R-:W-:Y:S01]  /*14a40*/  FSEL R4, R6, -INF , P1 ;  /* 0xff80000006047808 */ /* 0x000fe20000800000 */
[----:B------:R-:W-:Y:S01]  /*14a50*/  VIADD R118, R194, 0xffffffc1 ;  /* 0xffffffc1c2767836 */ /* 0x000fe20000000000 */
[----:B------:R-:W-:Y:S01]  /*14a60*/  ISETP.GE.AND P5, PT, R114, R186, PT ;  /* 0x000000ba7200720c */ /* 0x000fe20003fa6270 */
[----:B------:R-:W-:Y:S01]  /*14a70*/  VIADD R116, R194, 0xffffffc8 ;  /* 0xffffffc8c2747836 */ /* 0x000fe20000000000 */
[----:B------:R-:W-:Y:S01]  /*14a80*/  @P2 LOP3.LUT R180, R180, 0x100000, RZ, 0xfc, !PT ;  /* 0x00100000b4b42812 */ /* 0x000fe200078efcff */
[----:B------:R-:W-:Y:S01]  /*14a90*/  VIADD R110, R194, 0xffffffd9 ;  /* 0xffffffd9c26e7836 */ /* 0x000fe20000000000 */
[-C--:B------:R-:W-:Y:S01]  /*14aa0*/  ISETP.GE.AND P2, PT, R118, R189.reuse, PT ;  /* 0x000000bd7600720c */ /* 0x080fe20003f46270 */
[----:B------:R-:W-:Y:S01]  /*14ab0*/  VIADD R112, R194, 0xffffffe1 ;  /* 0xffffffe1c2707836 */ /* 0x000fe20000000000 */
[----:B------:R-:W-:Y:S01]  /*14ac0*/  LOP3.LUT R180, R180, 0xfff7ffff, RZ, 0xc0, !PT ;  /* 0xfff7ffffb4b47812 */ /* 0x000fe200078ec0ff */
[C---:B------:R-:W-:Y:S01]  /*14ad0*/  VIADD R6, R194.reuse, 0xfffffff8 ;  /* 0xfffffff8c2067836 */ /* 0x040fe20000000000 */
[----:B------:R-:W-:Y:S01]  /*14ae0*/  FSEL R104, R5, -INF , P2 ;  /* 0xff80000005687808 */ /* 0x000fe20001000000 */
[----:B------:R-:W-:Y:S01]  /*14af0*/  VIADD R5, R194, 0x9 ;  /* 0x00000009c2057836 */ /* 0x000fe20000000000 */
[----:B------:R-:W-:Y:S01]  /*14b00*/  @P0 LOP3.LUT R180, R180, 0x80000, RZ, 0xfc, !PT ;  /* 0x00080000b4b40812 */ /* 0x000fe200078efcff */
        /* <DEDUP_REMOVED lines=8> */
[CC--:B------:R-:W-:Y:S02]  /*14b90*/  ISETP.GE.AND P0, PT, R115.reuse, R188.reuse, PT ;  /* 0x000000bc7300720c */ /* 0x0c0fe40003f06270 */
[----:B------:R-:W-:Y:S02]  /*14ba0*/  FSEL R10, R10, -INF , P1 ;  /* 0xff8000000a0a7808 */ /* 0x000fe40000800000 */
[-C--:B------:R-:W-:Y:S02]  /*14bb0*/  ISETP.GE.AND P2, PT, R115, R189.reuse, PT ;  /* 0x000000bd7300720c */ /* 0x080fe40003f46270 */
        /* <DEDUP_REMOVED lines=40> */
[----:B------:R-:W-:Y:S02]  /*14e40*/  ISETP.GE.AND P4, PT, R118, R186, PT ;  /* 0x000000ba7600720c */ /* 0x000fe40003f86270 */
        /* <DEDUP_REMOVED lines=10> */
[----:B------:R-:W-:Y:S02]  /*14ef0*/  FSEL R203, R29, -INF , P2 ;  /* 0xff8000001dcb7808 */ /* 0x000fe40001000000 */
[----:B------:R-:W-:Y:S02]  /*14f00*/  LOP3.LUT R180, R180, 0xfffbffff, RZ, 0xc0, !PT ;  /* 0xfffbffffb4b47812 */ /* 0x000fe400078ec0ff */
[-C--:B------:R-:W-:Y:S02]  /*14f10*/  ISETP.GE.AND P2, PT, R0, R189.reuse, PT ;  /* 0x000000bd0000720c */ /* 0x080fe40003f46270 */
[----:B------:R-:W-:Y:S01]  /*14f20*/  FSEL R143, R41, -INF , P0 ;  /* 0xff800000298f7808 */ /* 0x000fe20000000000 */
[----:B------:R-:W-:Y:S01]  /*14f30*/  VIADD R41, R194, 0x31 ;  /* 0x00000031c2297836 */ /* 0x000fe20000000000 */
[----:B------:R-:W-:Y:S02]  /*14f40*/  ISETP.GE.AND P0, PT, R5, R188, PT ;  /* 0x000000bc0500720c */ /* 0x000fe40003f06270 */
[----:B------:R-:W-:Y:S02]  /*14f50*/  @P4 LOP3.LUT R180, R180, 0x40000, RZ, 0xfc, !PT ;  /* 0x00040000b4b44812 */ /* 0x000fe400078efcff */
[----:B------:R-:W-:Y:S02]  /*14f60*/  FSEL R33, R33, -INF , P2 ;  /* 0xff80000021217808 */ /* 0x000fe40001000000 */
[-C--:B------:R-:W-:Y:S02]  /*14f70*/  ISETP.GE.AND P2, PT, R194, R189.reuse, PT ;  /* 0x000000bdc200720c */ /* 0x080fe40003f46270 */
[----:B------:R-:W-:Y:S02]  /*14f80*/  FSEL R43, R43, -INF , P0 ;  /* 0xff8000002b2b7808 */ /* 0x000fe40000000000 */
[----:B------:R-:W-:Y:S02]  /*14f90*/  ISETP.GE.AND P0, PT, R116, R186, PT ;  /* 0x000000ba7400720c */ /* 0x000fe40003f06270 */
[----:B------:R-:W-:Y:S02]  /*14fa0*/  LOP3.LUT R180, R180, 0xfffdffff, RZ, 0xc0, !PT ;  /* 0xfffdffffb4b47812 */ /* 0x000fe400078ec0ff */
[----:B------:R-:W-:Y:S01]  /*14fb0*/  FSEL R141, R36, -INF , P2 ;  /* 0xff800000248d7808 */ /* 0x000fe20001000000 */
[----:B------:R-:W-:Y:S01]  /*14fc0*/  VIADD R36, R194, 0x20 ;  /* 0x00000020c2247836 */ /* 0x000fe20000000000 */
[-C--:B------:R-:W-:Y:S02]  /*14fd0*/  ISETP.GE.AND P2, PT, R8, R189.reuse, PT ;  /* 0x000000bd0800720c */ /* 0x080fe40003f46270 */
[----:B------:R-:W-:Y:S02]  /*14fe0*/  @P1 LOP3.LUT R180, R180, 0x20000, RZ, 0xfc, !PT ;  /* 0x00020000b4b41812 */ /* 0x000fe400078efcff */
[----:B------:R-:W-:Y:S01]  /*14ff0*/  FSEL R145, R40, -INF , P2 ;  /* 0xff80000028917808 */ /* 0x000fe20001000000 */
[----:B------:R-:W-:Y:S01]  /*15000*/  VIADD R40, R194, 0x11 ;  /* 0x00000011c2287836 */ /* 0x000fe20000000000 */
[----:B------:R-:W-:Y:S02]  /*15010*/  LOP3.LUT R180, R180, 0xfffeffff, RZ, 0xc0, !PT ;  /* 0xfffeffffb4b47812 */ /* 0x000fe400078ec0ff */
[-C--:B------:R-:W-:Y:S02]  /*15020*/  ISETP.GE.AND P1, PT, R8, R188.reuse, PT ;  /* 0x000000bc0800720c */ /* 0x080fe40003f26270 */
[----:B------:R-:W-:Y:S02]  /*15030*/  @P0 LOP3.LUT R180, R180, 0x10000, RZ, 0xfc, !PT ;  /* 0x00010000b4b40812 */ /* 0x000fe400078efcff */
[-C--:B------:R-:W-:Y:S02]  /*15040*/  ISETP.GE.AND P0, PT, R40, R189.reuse, PT ;  /* 0x000000bd2800720c */ /* 0x080fe40003f06270 */
[----:B------:R-:W-:Y:S02]  /*15050*/  FSEL R42, R42, -INF , P1 ;  /* 0xff8000002a2a7808 */ /* 0x000fe40000800000 */
[C---:B------:R-:W-:Y:S02]  /*15060*/  ISETP.GE.AND P1, PT, R12.reuse, R189, PT ;  /* 0x000000bd0c00720c */ /* 0x040fe40003f26270 */
[----:B------:R-:W-:Y:S02]  /*15070*/  FSEL R133, R45, -INF , P0 ;  /* 0xff8000002d857808 */ /* 0x000fe40000000000 */
[-C--:B------:R-:W-:Y:S02]  /*15080*/  ISETP.GE.AND P0, PT, R12, R188.reuse, PT ;  /* 0x000000bc0c00720c */ /* 0x080fe40003f06270 */
[----:B------:R-:W-:Y:S01]  /*15090*/  FSEL R135, R44, -INF , P1 ;  /* 0xff8000002c877808 */ /* 0x000fe20000800000 */
[----:B------:R-:W-:Y:S01]  /*150a0*/  VIADD R44, R194, 0x30 ;  /* 0x00000030c22c7836 */ /* 0x000fe20000000000 */
[----:B------:R-:W-:Y:S02]  /*150b0*/  ISETP.GE.AND P1, PT, R116, R187, PT ;  /* 0x000000bb7400720c */ /* 0x000fe40003f26270 */
[----:B------:R-:W-:Y:S02]  /*150c0*/  FSEL R46, R46, -INF , P0 ;  /* 0xff8000002e2e7808 */ /* 0x000fe40000000000 */
[----:B------:R-:W-:Y:S02]  /*150d0*/  ISETP.GE.AND P0, PT, R40, R188, PT ;  /* 0x000000bc2800720c */ /* 0x000fe40003f06270 */
[----:B------:R-:W-:Y:S02]  /*150e0*/  LOP3.LUT R180, R180, 0xffff7fff, RZ, 0xc0, !PT ;  /* 0xffff7fffb4b47812 */ /* 0x000fe400078ec0ff */
[----:B------:R-:W-:Y:S02]  /*150f0*/  FSEL R47, R47, -INF , P0 ;  /* 0xff8000002f2f7808 */ /* 0x000fe40000000000 */
[-C--:B------:R-:W-:Y:S02]  /*15100*/  ISETP.GE.AND P0, PT, R113, R186.reuse, PT ;  /* 0x000000ba7100720c */ /* 0x080fe40003f06270 */
[-C--:B------:R-:W-:Y:S02]  /*15110*/  ISETP.GE.AND P3, PT, R114, R189.reuse, PT ;  /* 0x000000bd7200720c */ /* 0x080fe40003f66270 */
[----:B------:R-:W-:Y:S02]  /*15120*/  @P1 LOP3.LUT R180, R180, 0x8000, RZ, 0xfc, !PT ;  /* 0x00008000b4b41812 */ /* 0x000fe400078efcff */
[----:B------:R-:W-:Y:S02]  /*15130*/  FSEL R221, R20, -INF , P3 ;  /* 0xff80000014dd7808 */ /* 0x000fe40001800000 */
[----:B------:R-:W-:Y:S02]  /*15140*/  ISETP.GE.AND P3, PT, R17, R189, PT ;  /* 0x000000bd1100720c */ /* 0x000fe40003f66270 */
[----:B------:R-:W-:Y:S02]  /*15150*/  LOP3.LUT R180, R180, 0xffffbfff, RZ, 0xc0, !PT ;  /* 0xffffbfffb4b47812 */ /* 0x000fe400078ec0ff */
[----:B------:R-:W-:Y:S02]  /*15160*/  ISETP.GE.AND P1, PT, R113, R187, PT ;  /* 0x000000bb7100720c */ /* 0x000fe40003f26270 */
[----:B------:R-:W-:Y:S01]  /*15170*/  FSEL R217, R24, -INF , P3 ;  /* 0xff80000018d97808 */ /* 0x000fe20001800000 */
[----:B------:R-:W-:Y:S01]  /*15180*/  VIADD R24, R194, 0x29 ;  /* 0x00000029c2187836 */ /* 0x000fe20000000000 */
[-C--:B------:R-:W-:Y:S02]  /*15190*/  ISETP.GE.AND P3, PT, R19, R189.reuse, PT ;  /* 0x000000bd1300720c */ /* 0x080fe40003f66270 */
[----:B------:R-:W-:Y:S02]  /*151a0*/  @P0 LOP3.LUT R180, R180, 0x4000, RZ, 0xfc, !PT ;  /* 0x00004000b4b40812 */ /* 0x000fe400078efcff */
[-C--:B------:R-:W-:Y:S02]  /*151b0*/  ISETP.GE.AND P0, PT, R38, R189.reuse, PT ;  /* 0x000000bd2600720c */ /* 0x080fe40003f06270 */
[----:B------:R-:W-:Y:S01]  /*151c0*/  FSEL R205, R28, -INF , P3 ;  /* 0xff8000001ccd7808 */ /* 0x000fe20001800000 */
[----:B------:R-:W-:Y:S01]  /*151d0*/  VIADD R28, R194, 0x28 ;  /* 0x00000028c21c7836 */ /* 0x000fe20000000000 */
[-C--:B------:R-:W-:Y:S02]  /*151e0*/  ISETP.GE.AND P3, PT, R6, R189.reuse, PT ;  /* 0x000000bd0600720c */ /* 0x080fe40003f66270 */
[----:B------:R-:W-:Y:S01]  /*151f0*/  FSEL R131, R48, -INF , P0 ;  /* 0xff80000030837808 */ /* 0x000fe20000000000 */
[----:B------:R-:W-:Y:S01]  /*15200*/  VIADD R48, R194, 0x38 ;  /* 0x00000038c2307836 */ /* 0x000fe20000000000 */
[----:B------:R-:W-:Y:S02]  /*15210*/  ISETP.GE.AND P0, PT, R117, R186, PT ;  /* 0x000000ba7500720c */ /* 0x000fe40003f06270 */
[----:B------:R-:W-:Y:S02]  /*15220*/  LOP3.LUT R180, R180, 0xffffdfff, RZ, 0xc0, !PT ;  /* 0xffffdfffb4b47812 */ /* 0x000fe400078ec0ff */
[----:B------:R-:W-:Y:S01]  /*15230*/  FSEL R201, R32, -INF , P3 ;  /* 0xff80000020c97808 */ /* 0x000fe20001800000 */
[----:B------:R-:W-:Y:S01]  /*15240*/  VIADD R32, R194, 0x21 ;  /* 0x00000021c2207836 */ /* 0x000fe20000000000 */
        /* <DEDUP_REMOVED lines=9> */
[----:B------:R-:W-:Y:S01]  /*152e0*/  FSEL R129, R49, -INF , P0 ;  /* 0xff80000031817808 */ /* 0x000fe20000000000 */
[----:B------:R-:W-:Y:S01]  /*152f0*/  VIADD R49, R194, 0x39 ;  /* 0x00000039c2317836 */ /* 0x000fe20000000000 */
        /* <DEDUP_REMOVED lines=9> */
[----:B------:R-:W-:Y:S02]  /*15390*/  P2R R45, PR, RZ, 0x10 ;  /* 0x00000010ff2d7803 */ /* 0x000fe40000000000 */
[-C--:B------:R-:W-:Y:S02]  /*153a0*/  ISETP.GE.AND P3, PT, R17, R186.reuse, PT ;  /* 0x000000ba1100720c */ /* 0x080fe40003f66270 */
[-C--:B------:R-:W-:Y:S02]  /*153b0*/  ISETP.GE.AND P6, PT, R110, R186.reuse, PT ;  /* 0x000000ba6e00720c */ /* 0x080fe40003fc6270 */
[----:B------:R-:W-:Y:S02]  /*153c0*/  P2R R35, PR, RZ, 0x20 ;  /* 0x00000020ff237803 */ /* 0x000fe40000000000 */
[----:B------:R-:W-:Y:S02]  /*153d0*/  @P0 LOP3.LUT R180, R180, 0x100, RZ, 0xfc, !PT ;  /* 0x00000100b4b40812 */ /* 0x000fe400078efcff */
[----:B------:R-:W-:Y:S02]  /*153e0*/  ISETP.GE.AND P0, PT, R36, R189, PT ;  /* 0x000000bd2400720c */ /* 0x000fe40003f06270 */
[----:B------:R-:W-:Y:S02]  /*153f0*/  LOP3.LUT R180, R180, 0xfffffdff, RZ, 0xc0, !PT ;  /* 0xfffffdffb4b47812 */ /* 0x000fe400078ec0ff */
[----:B------:R-:W-:Y:S02]  /*15400*/  FSEL R52, R52, -INF , P0 ;  /* 0xff80000034347808 */ /* 0x000fe40000000000 */
[CC--:B------:R-:W-:Y:S02]  /*15410*/  ISETP.GE.AND P0, PT, R111.reuse, R186.reuse, PT ;  /* 0x000000ba6f00720c */ /* 0x0c0fe40003f06270 */
        /* <DEDUP_REMOVED lines=14> */
[-C--:B------:R-:W-:Y:S02]  /*15500*/  ISETP.GE.AND P0, PT, R32, R188.reuse, PT ;  /* 0x000000bc2000720c */ /* 0x080fe40003f06270 */
[----:B------:R-:W-:Y:S02]  /*15510*/  FSEL R215, R25, -INF , !P2 ;  /* 0xff80000019d77808 */ /* 0x000fe40005000000 */
        /* <DEDUP_REMOVED lines=26> */
[----:B------:R-:W-:Y:S02]  /*156c0*/  LOP3.LUT P4, RZ, R180, 0x4000, RZ, 0xc0, !PT ;  /* 0x00004000b4ff7812 */ /* 0x000fe4000788c0ff */
[----:B------:R-:W-:Y:S02]  /*156d0*/  FSEL R56, R61, -INF , P0 ;  /* 0xff8000003d387808 */ /* 0x000fe40000000000 */
[-C--:B------:R-:W-:Y:S02]  /*156e0*/  ISETP.GE.AND P0, PT, R44, R188.reuse, PT ;  /* 0x000000bc2c00720c */ /* 0x080fe40003f06270 */
[----:B------:R-:W-:Y:S02]  /*156f0*/  P2R R110, PR, RZ, 0x10 ;  /* 0x00000010ff6e7803 */ /* 0x000fe40000000000 */
[----:B------:R-:W-:Y:S02]  /*15700*/  LOP3.LUT P4, RZ, R180, 0x10000, RZ, 0xc0, !PT ;  /* 0x00010000b4ff7812 */ /* 0x000fe4000788c0ff */
[----:B------:R-:W-:Y:S02]  /*15710*/  FSEL R20, R62, -INF , P0 ;  /* 0xff8000003e147808 */ /* 0x000fe40000000000 */
[----:B------:R-:W-:Y:S02]  /*15720*/  ISETP.GE.AND P0, PT, R41, R188, PT ;  /* 0x000000bc2900720c */ /* 0x000fe40003f06270 */
[----:B------:R-:W-:Y:S02]  /*15730*/  P2R R21, PR, RZ, 0x10 ;  /* 0x00000010ff157803 */ /* 0x000fe40000000000 */
[----:B------:R-:W-:Y:S02]  /*15740*/  LOP3.LUT P4, RZ, R180, 0x40000, RZ, 0xc0, !PT ;  /* 0x00040000b4ff7812 */ /* 0x000fe4000788c0ff */
[----:B------:R-:W-:Y:S02]  /*15750*/  FSEL R61, R63, -INF , P0 ;  /* 0xff8000003f3d7808 */ /* 0x000fe40000000000 */
[----:B------:R-:W-:Y:S02]  /*15760*/  ISETP.GE.AND P0, PT, R194, R186, PT ;  /* 0x000000bac200720c */ /* 0x000fe40003f06270 */
[----:B------:R-:W-:Y:S02]  /*15770*/  P2R R23, PR, RZ, 0x10 ;  /* 0x00000010ff177803 */ /* 0x000fe40000000000 */
[C---:B------:R-:W-:Y:S02]  /*15780*/  LOP3.LUT P4, RZ, R180.reuse, 0x100000, RZ, 0xc0, !PT ;  /* 0x00100000b4ff7812 */ /* 0x040fe4000788c0ff */
[----:B------:R-:W-:Y:S02]  /*15790*/  FSEL R141, R141, -INF , !P0 ;  /* 0xff8000008d8d7808 */ /* 0x000fe40004000000 */
[----:B------:R-:W-:Y:S02]  /*157a0*/  ISETP.GE.AND P0, PT, R49, R189, PT ;  /* 0x000000bd3100720c */ /* 0x000fe40003f06270 */
[----:B------:R-:W-:Y:S02]  /*157b0*/  FSEL R29, R105, -INF , !P4 ;  /* 0xff800000691d7808 */ /* 0x000fe40006000000 */
[----:B------:R-:W-:Y:S02]  /*157c0*/  ISETP.NE.AND P4, PT, R23, RZ, PT ;  /* 0x000000ff1700720c */ /* 0x000fe40003f85270 */
[----:B------:R-:W-:Y:S02]  /*157d0*/  FSEL R62, R65, -INF , P0 ;  /* 0xff800000413e7808 */ /* 0x000fe40000000000 */
[C---:B------:R-:W-:Y:S02]  /*157e0*/  LOP3.LUT P6, RZ, R180.reuse, 0x20, RZ, 0xc0, !PT ;  /* 0x00000020b4ff7812 */ /* 0x040fe400078cc0ff */
[----:B------:R-:W-:Y:S02]  /*157f0*/  ISETP.GE.AND P0, PT, R19, R187, PT ;  /* 0x000000bb1300720c */ /* 0x000fe40003f06270 */
[C---:B------:R-:W-:Y:S02]  /*15800*/  LOP3.LUT P5, RZ, R180.reuse, 0x100, RZ, 0xc0, !PT ;  /* 0x00000100b4ff7812 */ /* 0x040fe400078ac0ff */
[----:B------:R-:W-:Y:S02]  /*15810*/  LOP3.LUT P3, RZ, R180, 0x80000, RZ, 0xc0, !PT ;  /* 0x00080000b4ff7812 */ /* 0x000fe4000786c0ff */
[----:B------:R-:W-:Y:S02]  /*15820*/  FSEL R23, R104, -INF , !P4 ;  /* 0xff80000068177808 */ /* 0x000fe40006000000 */
[----:B------:R-:W-:Y:S02]  /*15830*/  LOP3.LUT R180, R180, 0xfffffffe, RZ, 0xc0, !PT ;  /* 0xfffffffeb4b47812 */ /* 0x000fe400078ec0ff */
[----:B------:R-:W-:Y:S02]  /*15840*/  ISETP.NE.AND P4, PT, R21, RZ, PT ;  /* 0x000000ff1500720c */ /* 0x000fe40003f85270 */
[----:B------:R-:W-:Y:S02]  /*15850*/  @P1 LOP3.LUT R180, R180, 0x1, RZ, 0xfc, !PT ;  /* 0x00000001b4b41812 */ /* 0x000fe400078efcff */
[----:B------:R-:W-:Y:S02]  /*15860*/  FSEL R21, R107, -INF , !P4 ;  /* 0xff8000006b157808 */ /* 0x000fe40006000000 */
[----:B------:R-:W-:Y:S02]  /*15870*/  ISETP.NE.AND P4, PT, R110, RZ, PT ;  /* 0x000000ff6e00720c */ /* 0x000fe40003f85270 */
[----:B------:R-:W-:Y:S02]  /*15880*/  LOP3.LUT R180, R180, 0xfffffff7, RZ, 0xc0, !PT ;  /* 0xfffffff7b4b47812 */ /* 0x000fe400078ec0ff */
[----:B------:R-:W-:Y:S02]  /*15890*/  FSEL R15, R106, -INF , !P4 ;  /* 0xff8000006a0f7808 */ /* 0x000fe40006000000 */
[----:B------:R-:W-:Y:S02]  /*158a0*/  ISETP.NE.AND P4, PT, R17, RZ, PT ;  /* 0x000000ff1100720c */ /* 0x000fe40003f85270 */
[----:B------:R-:W-:Y:S02]  /*158b0*/  @P0 LOP3.LUT R180, R180, 0x8, RZ, 0xfc, !PT ;  /* 0x00000008b4b40812 */ /* 0x000fe400078efcff */
[----:B------:R-:W-:Y:S02]  /*158c0*/  FSEL R17, R13, -INF , !P5 ;  /* 0xff8000000d117808 */ /* 0x000fe40006800000 */
[----:B------:R-:W-:Y:S02]  /*158d0*/  ISETP.GE.AND P0, PT, R48, R189, PT ;  /* 0x000000bd3000720c */ /* 0x000fe40003f06270 */
[----:B------:R-:W-:Y:S02]  /*158e0*/  ISETP.NE.AND P5, PT, R35, RZ, PT ;  /* 0x000000ff2300720c */ /* 0x000fe40003fa5270 */
[----:B------:R-:W-:Y:S02]  /*158f0*/  FSEL R64, R64, -INF , P0 ;  /* 0xff80000040407808 */ /* 0x000fe40000000000 */
[----:B------:R-:W-:Y:S02]  /*15900*/  FSEL R221, R221, -INF , !P5 ;  /* 0xff800000dddd7808 */ /* 0x000fe40006800000 */
[CC--:B------:R-:W-:Y:S01]  /*15910*/  ISETP.GE.AND P0, PT, R194.reuse, R187.reuse, PT ;  /* 0x000000bbc200720c */ /* 0x0c0fe20003f06270 */
[----:B------:R-:W-:Y:S01]  /*15920*/  VIADD R194, R194, 0xffffff80 ;  /* 0xffffff80c2c27836 */ /* 0x000fe20000000000 */
[C---:B------:R-:W-:Y:S02]  /*15930*/  LOP3.LUT P5, RZ, R180.reuse, 0x10, RZ, 0xc0, !PT ;  /* 0x00000010b4ff7812 */ /* 0x040fe400078ac0ff */
[----:B------:R-:W-:Y:S02]  /*15940*/  FSEL R139, R139, -INF , !P0 ;  /* 0xff8000008b8b7808 */ /* 0x000fe40004000000 */
[----:B------:R-:W-:Y:S02]  /*15950*/  P2R R35, PR, RZ, 0x20 ;  /* 0x00000020ff237803 */ /* 0x000fe40000000000 */
[----:B------:R-:W-:Y:S02]  /*15960*/  ISETP.GE.AND P0, PT, R49, R188, PT ;  /* 0x000000bc3100720c */ /* 0x000fe40003f06270 */
[----:B------:R-:W-:Y:S02]  /*15970*/  LOP3.LUT P5, RZ, R180, 0x1000, RZ, 0xc0, !PT ;  /* 0x00001000b4ff7812 */ /* 0x000fe400078ac0ff */
[----:B------:R-:W-:Y:S02]  /*15980*/  FSEL R67, R67, -INF , P0 ;  /* 0xff80000043437808 */ /* 0x000fe40000000000 */
[----:B------:R-:W-:Y:S02]  /*15990*/  FSEL R25, R14, -INF , !P5 ;  /* 0xff8000000e197808 */ /* 0x000fe40006800000 */
[C---:B------:R-:W-:Y:S02]  /*159a0*/  LOP3.LUT P0, RZ, R180.reuse, 0x2000, RZ, 0xc0, !PT ;  /* 0x00002000b4ff7812 */ /* 0x040fe4000780c0ff */
[----:B------:R-:W-:Y:S02]  /*159b0*/  ISETP.NE.AND P5, PT, R35, RZ, PT ;  /* 0x000000ff2300720c */ /* 0x000fe40003fa5270 */
[----:B------:R-:W-:Y:S02]  /*159c0*/  FSEL R9, R9, -INF , !P0 ;  /* 0xff80000009097808 */ /* 0x000fe40004000000 */
[----:B------:R-:W-:Y:S02]  /*159d0*/  FSEL R223, R223, -INF , !P5 ;  /* 0xff800000dfdf7808 */ /* 0x000fe40006800000 */
[CC--:B------:R-:W-:Y:S02]  /*159e0*/  ISETP.GE.AND P0, PT, R3.reuse, R186.reuse, PT ;  /* 0x000000ba0300720c */ /* 0x0c0fe40003f06270 */
[-C--:B------:R-:W-:Y:S02]  /*159f0*/  ISETP.GE.AND P5, PT, R3, R187.reuse, PT ;  /* 0x000000bb0300720c */ /* 0x080fe40003fa6270 */
[----:B------:R-:W2:Y:S01]  /*15a00*/  LD.E R3, desc[UR4][R100.64+0xdc] ;  /* 0x0000dc0464037980 */ /* 0x000ea2000c101900 */
[----:B------:R-:W-:Y:S02]  /*15a10*/  FSEL R203, R203, -INF , !P0 ;  /* 0xff800000cbcb7808 */ /* 0x000fe40004000000 */
[C---:B------:R-:W-:Y:S02]  /*15a20*/  LOP3.LUT P0, RZ, R180.reuse, 0x200, RZ, 0xc0, !PT ;  /* 0x00000200b4ff7812 */ /* 0x040fe4000780c0ff */
[----:B------:R-:W-:Y:S02]  /*15a30*/  LOP3.LUT P2, RZ, R180, 0x40, RZ, 0xc0, !PT ;  /* 0x00000040b4ff7812 */ /* 0x000fe4000784c0ff */
[----:B------:R-:W-:Y:S02]  /*15a40*/  FSEL R35, R2, -INF , !P0 ;  /* 0xff80000002237808 */ /* 0x000fe40004000000 */
[-C--:B------:R-:W-:Y:S02]  /*15a50*/  ISETP.GE.AND P0, PT, R6, R186.reuse, PT ;  /* 0x000000ba0600720c */ /* 0x080fe40003f06270 */
[----:B------:R-:W-:Y:S02]  /*15a60*/  FSEL R209, R26, -INF , !P2 ;  /* 0xff8000001ad17808 */ /* 0x000fe40005000000 */
[----:B------:R-:W-:Y:S02]  /*15a70*/  FSEL R201, R201, -INF , !P0 ;  /* 0xff800000c9c97808 */ /* 0x000fe40004000000 */
[CC--:B------:R-:W-:Y:S02]  /*15a80*/  ISETP.GE.AND P0, PT, R0.reuse, R186.reuse, PT ;  /* 0x000000ba0000720c */ /* 0x0c0fe40003f06270 */
[----:B------:R-:W-:Y:S02]  /*15a90*/  ISETP.GE.AND P2, PT, R0, R187, PT ;  /* 0x000000bb0000720c */ /* 0x000fe40003f46270 */
[----:B------:R-:W-:Y:S02]  /*15aa0*/  FSEL R199, R33, -INF , !P0 ;  /* 0xff80000021c77808 */ /* 0x000fe40004000000 */
[----:B------:R-:W-:Y:S02]  /*15ab0*/  LOP3.LUT P0, RZ, R180, 0x400, RZ, 0xc0, !PT ;  /* 0x00000400b4ff7812 */ /* 0x000fe4000780c0ff */
[----:B------:R-:W-:Y:S02]  /*15ac0*/  FMNMX3.FTZ R0, R102, R29, R23, !PT ;  /* 0x0000001d66007276 */ /* 0x000fe40007810017 */
[-C--:B------:R-:W-:Y:S02]  /*15ad0*/  ISETP.GE.AND P1, PT, R19, R186.reuse, PT ;  /* 0x000000ba1300720c */ /* 0x080fe40003f26270 */
[----:B------:R-:W-:Y:S02]  /*15ae0*/  FSEL R19, R11, -INF , !P4 ;  /* 0xff8000000b137808 */ /* 0x000fe40006000000 */
[----:B------:R-:W-:Y:S02]  /*15af0*/  ISETP.NE.AND P4, PT, R45, RZ, PT ;  /* 0x000000ff2d00720c */ /* 0x000fe40003f85270 */
[----:B------:R-:W-:Y:S02]  /*15b00*/  FSEL R33, R18, -INF , !P0 ;  /* 0xff80000012217808 */ /* 0x000fe40004000000 */
[----:B------:R-:W-:Y:S02]  /*15b10*/  FSEL R45, R109, -INF , !P6 ;  /* 0xff8000006d2d7808 */ /* 0x000fe40007000000 */
[-C--:B------:R-:W-:Y:S02]  /*15b20*/  ISETP.GE.AND P0, PT, R16, R186.reuse, PT ;  /* 0x000000ba1000720c */ /* 0x080fe40003f06270 */
[----:B------:R-:W-:Y:S02]  /*15b30*/  FMNMX3.FTZ R0, R0, R21, R15, !PT ;  /* 0x0000001500007276 */ /* 0x000fe4000781000f */
[----:B------:R-:W-:Y:S02]  /*15b40*/  ISETP.NE.AND P6, PT, R27, RZ, PT ;  /* 0x000000ff1b00720c */ /* 0x000fe40003fc5270 */
[----:B------:R-:W-:Y:S02]  /*15b50*/  FSEL R205, R205, -INF , !P1 ;  /* 0xff800000cdcd7808 */ /* 0x000fe40004800000 */
[----:B------:R-:W-:Y:S02]  /*15b60*/  LOP3.LUT P1, RZ, R180, 0x80, RZ, 0xc0, !PT ;  /* 0x00000080b4ff7812 */ /* 0x000fe4000782c0ff */
[----:B------:R-:W-:Y:S02]  /*15b70*/  FSEL R147, R147, -INF , !P0 ;  /* 0xff80000093937808 */ /* 0x000fe40004000000 */
[----:B------:R-:W-:Y:S02]  /*15b80*/  FSEL R27, R108, -INF , !P6 ;  /* 0xff8000006c1b7808 */ /* 0x000fe40007000000 */
[----:B------:R-:W-:Y:S02]  /*15b90*/  FMNMX3.FTZ R0, R0, R19, R17, !PT ;  /* 0x0000001300007276 */ /* 0x000fe40007810011 */
[----:B------:R-:W-:Y:S02]  /*15ba0*/  FSEL R219, R219, -INF , !P4 ;  /* 0xff800000dbdb7808 */ /* 0x000fe40006000000 */
[-C--:B------:R-:W-:Y:S02]  /*15bb0*/  ISETP.GE.AND P0, PT, R5, R186.reuse, PT ;  /* 0x000000ba0500720c */ /* 0x080fe40003f06270 */
[----:B------:R-:W-:Y:S02]  /*15bc0*/  FSEL R213, R22, -INF , !P1 ;  /* 0xff80000016d57808 */ /* 0x000fe40004800000 */
[----:B------:R-:W-:Y:S02]  /*15bd0*/  LOP3.LUT P4, RZ, R180, 0x20000, RZ, 0xc0, !PT ;  /* 0x00020000b4ff7812 */ /* 0x000fe4000788c0ff */
[-C--:B------:R-:W-:Y:S02]  /*15be0*/  ISETP.GE.AND P1, PT, R8, R186.reuse, PT ;  /* 0x000000ba0800720c */ /* 0x080fe40003f26270 */
[----:B------:R-:W-:Y:S02]  /*15bf0*/  FMNMX3.FTZ R0, R0, R45, R27, !PT ;  /* 0x0000002d00007276 */ /* 0x000fe4000781001b */
[----:B------:R-:W-:Y:S02]  /*15c00*/  FSEL R143, R143, -INF , !P0 ;  /* 0xff8000008f8f7808 */ /* 0x000fe40004000000 */
[----:B------:R-:W-:Y:S02]  /*15c10*/  FSEL R13, R7, -INF , !P4 ;  /* 0xff800000070d7808 */ /* 0x000fe40006000000 */
[----:B------:R-:W-:Y:S02]  /*15c20*/  FSEL R4, R4, -INF , !P3 ;  /* 0xff80000004047808 */ /* 0x000fe40005800000 */
[-C--:B------:R-:W-:Y:S02]  /*15c30*/  ISETP.GE.AND P0, PT, R40, R186.reuse, PT ;  /* 0x000000ba2800720c */ /* 0x080fe40003f06270 */
[----:B------:R-:W-:Y:S02]  /*15c40*/  LOP3.LUT P6, RZ, R180, 0x8000, RZ, 0xc0, !PT ;  /* 0x00008000b4ff7812 */ /* 0x000fe400078cc0ff */
[----:B------:R-:W-:Y:S02]  /*15c50*/  FSEL R145, R145, -INF , !P1 ;  /* 0xff80000091917808 */ /* 0x000fe40004800000 */
[----:B------:R-:W-:Y:S02]  /*15c60*/  ISETP.GE.AND P1, PT, R12, R186, PT ;  /* 0x000000ba0c00720c */ /* 0x000fe40003f26270 */
[----:B------:R-:W-:Y:S02]  /*15c70*/  FMNMX3.FTZ R2, R0, R221, R219, !PT ;  /* 0x000000dd00027276 */ /* 0x000fe400078100db */
[----:B------:R-:W-:Y:S02]  /*15c80*/  FMNMX3.FTZ R0, R103, R4, R13, !PT ;  /* 0x0000000467007276 */ /* 0x000fe4000781000d */
[----:B------:R-:W-:Y:S02]  /*15c90*/  FSEL R11, R10, -INF , !P6 ;  /* 0xff8000000a0b7808 */ /* 0x000fe40007000000 */
[----:B------:R-:W-:Y:S02]  /*15ca0*/  FSEL R133, R133, -INF , !P0 ;  /* 0xff80000085857808 */ /* 0x000fe40004000000 */
[-C--:B------:R-:W-:Y:S02]  /*15cb0*/  ISETP.GE.AND P0, PT, R37, R186.reuse, PT ;  /* 0x000000ba2500720c */ /* 0x080fe40003f06270 */
[----:B------:R-:W-:Y:S02]  /*15cc0*/  FSEL R135, R135, -INF , !P1 ;  /* 0xff80000087877808 */ /* 0x000fe40004800000 */
[----:B------:R-:W-:Y:S02]  /*15cd0*/  ISETP.NE.AND P3, PT, R55, RZ, PT ;  /* 0x000000ff3700720c */ /* 0x000fe40003f65270 */
[-C--:B------:R-:W-:Y:S02]  /*15ce0*/  ISETP.GE.AND P1, PT, R38, R186.reuse, PT ;  /* 0x000000ba2600720c */ /* 0x080fe40003f26270 */
[----:B------:R-:W-:Y:S02]  /*15cf0*/  FMNMX3.FTZ R0, R0, R11, R9, !PT ;  /* 0x0000000b00007276 */ /* 0x000fe40007810009 */
[----:B------:R-:W-:Y:S02]  /*15d00*/  FSEL R129, R129, -INF , !P0 ;  /* 0xff80000081817808 */ /* 0x000fe40004000000 */
[----:B------:R-:W-:Y:S02]  /*15d10*/  ISETP.GE.AND P0, PT, R12, R187, PT ;  /* 0x000000bb0c00720c */ /* 0x000fe40003f06270 */
[----:B------:R-:W-:Y:S02]  /*15d20*/  FSEL R131, R131, -INF , !P1 ;  /* 0xff80000083837808 */ /* 0x000fe40004800000 */
[----:B------:R-:W-:Y:S02]  /*15d30*/  FSEL R217, R217, -INF , !P3 ;  /* 0xff800000d9d97808 */ /* 0x000fe40005800000 */
[-C--:B------:R-:W-:Y:S02]  /*15d40*/  ISETP.GE.AND P1, PT, R36, R186.reuse, PT ;  /* 0x000000ba2400720c */ /* 0x080fe40003f26270 */
[----:B------:R-:W-:Y:S02]  /*15d50*/  FMNMX3.FTZ R0, R0, R25, R35, !PT ;  /* 0x0000001900007276 */ /* 0x000fe40007810023 */
[----:B------:R-:W-:Y:S02]  /*15d60*/  LOP3.LUT P3, RZ, R180, 0x4, RZ, 0xc0, !PT ;  /* 0x00000004b4ff7812 */ /* 0x000fe4000786c0ff */
[----:B------:R-:W-:Y:S02]  /*15d70*/  FSEL R121, R52, -INF , !P1 ;  /* 0xff80000034797808 */ /* 0x000fe40004800000 */
[----:B------:R-:W-:Y:S02]  /*15d80*/  FMNMX3.FTZ R0, R0, R33, R223, !PT ;  /* 0x0000002100007276 */ /* 0x000fe400078100df */
[----:B------:R-:W-:Y:S02]  /*15d90*/  LOP3.LUT P4, RZ, R180, 0x1, RZ, 0xc0, !PT ;  /* 0x00000001b4ff7812 */ /* 0x000fe4000788c0ff */
[----:B------:R-:W-:Y:S02]  /*15da0*/  FSEL R211, R211, -INF , !P3 ;  /* 0xff800000d3d37808 */ /* 0x000fe40005800000 */
        /* <DEDUP_REMOVED lines=11> */
[----:B------:R-:W-:Y:S02]  /*15e60*/  ISETP.GE.AND P3, PT, R6, R187, PT ;  /* 0x000000bb0600720c */ /* 0x000fe40003f66270 */
[-C--:B------:R-:W-:Y:S02]  /*15e70*/  ISETP.GE.AND P0, PT, R32, R186.reuse, PT ;  /* 0x000000ba2000720c */ /* 0x080fe40003f06270 */
        /* <DEDUP_REMOVED lines=35> */
[----:B------:R-:W-:Y:S02]  /*160b0*/  FSEL R123, R50, -INF , !P4 ;  /* 0xff800000327b7808 */ /* 0x000fe40006000000 */
[----:B------:R-:W-:Y:S02]  /*160c0*/  FSEL R57, R51, -INF , !P3 ;  /* 0xff80000033397808 */ /* 0x000fe40005800000 */
[----:B------:R-:W-:Y:S02]  /*160d0*/  LOP3.LUT P0, RZ, R180, 0x1, RZ, 0xc0, !PT ;  /* 0x00000001b4ff7812 */ /* 0x000fe4000780c0ff */
[----:B------:R-:W-:Y:S02]  /*160e0*/  FMNMX3.FTZ R0, R0, R127, R125, !PT ;  /* 0x0000007f00007276 */ /* 0x000fe4000781007d */
[----:B------:R-:W-:Y:S02]  /*160f0*/  ISETP.GE.AND P6, PT, R32, R187, PT ;  /* 0x000000bb2000720c */ /* 0x000fe40003fc6270 */
[----:B------:R-:W-:Y:S02]  /*16100*/  FMNMX3.FTZ R2, R2, R131, R129, !PT ;  /* 0x0000008302027276 */ /* 0x000fe40007810081 */
[----:B------:R-:W-:Y:S02]  /*16110*/  ISETP.GE.AND P2, PT, R28, R187, PT ;  /* 0x000000bb1c00720c */ /* 0x000fe40003f46270 */
[----:B------:R-:W-:Y:S02]  /*16120*/  FSEL R113, R54, -INF , !P0 ;  /* 0xff80000036717808 */ /* 0x000fe40004000000 */
[----:B------:R-:W-:Y:S02]  /*16130*/  FMNMX3.FTZ R0, R0, R123, R57, !PT ;  /* 0x0000007b00007276 */ /* 0x000fe40007810039 */
[----:B------:R-:W-:Y:S02]  /*16140*/  ISETP.GE.AND P5, PT, R24, R187, PT ;  /* 0x000000bb1800720c */ /* 0x000fe40003fa6270 */
[----:B------:R-:W-:Y:S02]  /*16150*/  FSEL R111, R111, -INF , !P6 ;  /* 0xff8000006f6f7808 */ /* 0x000fe40007000000 */
[----:B------:R-:W-:Y:S02]  /*16160*/  ISETP.GE.AND P1, PT, R48, R186, PT ;  /* 0x000000ba3000720c */ /* 0x000fe40003f26270 */
[----:B------:R-:W-:Y:S02]  /*16170*/  FMNMX3.FTZ R2, R2, R121, R119, !PT ;  /* 0x0000007902027276 */ /* 0x000fe40007810077 */
[-C--:B------:R-:W-:Y:S02]  /*16180*/  ISETP.GE.AND P4, PT, R44, R187.reuse, PT ;  /* 0x000000bb2c00720c */ /* 0x080fe40003f86270 */
[----:B------:R-:W-:Y:S02]  /*16190*/  ISETP.GE.AND P0, PT, R48, R188, PT ;  /* 0x000000bc3000720c */ /* 0x000fe40003f06270 */
[----:B------:R-:W-:Y:S02]  /*161a0*/  FSEL R107, R58, -INF , !P2 ;  /* 0xff8000003a6b7808 */ /* 0x000fe40005000000 */
[----:B------:R-:W-:Y:S02]  /*161b0*/  ISETP.GE.AND P3, PT, R41, R187, PT ;  /* 0x000000bb2900720c */ /* 0x000fe40003f66270 */
[----:B------:R-:W-:Y:S02]  /*161c0*/  FSEL R105, R59, -INF , !P5 ;  /* 0xff8000003b697808 */ /* 0x000fe40006800000 */
        /* <DEDUP_REMOVED lines=42> */
[-CC-:B------:R-:W-:Y:S01]  /*16470*/  FFMA.FTZ R102, R9, R3.reuse, -R60.reuse ;  /* 0x0000000309667223 */ /* 0x180fe2000001083c */
[----:B------:R-:W-:Y:S01]  /*16480*/  FMUL.FTZ R7, R3, R6 ;  /* 0x0000000603077220 */ /* 0x000fe20000410000 */
[----:B------:R-:W-:Y:S03]  /*16490*/  FADD.FTZ R4, -R4, R103 ;  /* 0x0000006704047221 */ /* 0x000fe60000010100 */
[----:B------:R-:W-:Y:S01]  /*164a0*/  MUFU.EX2 R52, R52 ;  /* 0x0000003400347308 */ /* 0x000fe20000000800 */
[----:B------:R-:W2:Y:S01]  /*164b0*/  LDSM.16.MT88.4 R20, [R154+0x6000] ;  /* 0x006000009a14783b */ /* 0x000ea20000004200 */
[-CC-:B------:R-:W-:Y:S01]  /*164c0*/  FFMA.FTZ R114, R55, R3.reuse, -R60.reuse ;  /* 0x0000000337727223 */ /* 0x180fe2000001083c */
[----:B------:R-:W-:Y:S01]  /*164d0*/  FMUL.FTZ R9, R3, R4 ;  /* 0x0000000403097220 */ /* 0x000fe20000410000 */
[-C--:B------:R-:W-:Y:S01]  /*164e0*/  FFMA.FTZ R124, R57, R3.reuse, -R60 ;  /* 0x00000003397c7223 */ /* 0x080fe2000001083c */
[-CC-:B------:R-:W-:Y:S01]  /*164f0*/  FFMA.FTZ R112, R141, R3.reuse, -R66.reuse ;  /* 0x000000038d707223 */ /* 0x180fe20000010842 */
[-CC-:B------:R-:W-:Y:S01]  /*16500*/  FFMA.FTZ R141, R147, R3.reuse, -R66.reuse ;  /* 0x00000003938d7223 */ /* 0x180fe20000010842 */
[-CC-:B------:R-:W-:Y:S03]  /*16510*/  FFMA.FTZ R103, R145, R3.reuse, -R66.reuse ;  /* 0x0000000391677223 */ /* 0x180fe60000010842 */
[----:B------:R-:W3:Y:S01]  /*16520*/  MUFU.EX2 R56, R56 ;  /* 0x0000003800387308 */ /* 0x000ee20000000800 */
[----:B------:R-:W4:Y:S01]  /*16530*/  LDSM.16.MT88.4 R28, [R153+0x6000] ;  /* 0x00600000991c783b */ /* 0x000f220000004200 */
[-C--:B------:R-:W-:Y:S01]  /*16540*/  FFMA.FTZ R110, R143, R3.reuse, -R66 ;  /* 0x000000038f6e7223 */ /* 0x080fe20000010842 */
        /* <DEDUP_REMOVED lines=12> */
[-CC-:B------:R-:W-:Y:S03]  /*16610*/  FFMA.FTZ R111, R111, R3.reuse, -R60.reuse ;  /* 0x000000036f6f7223 */ /* 0x180fe6000001083c */
[----:B------:R-:W5:Y:S01]  /*16620*/  MUFU.EX2 R108, R108 ;  /* 0x0000006c006c7308 */ /* 0x000f620000000800 */
[----:B---3--:R-:W-:Y:S01]  /*16630*/  F2FP.F16.F32.PACK_AB R40, R56, R52 ;  /* 0x000000343828723e */ /* 0x008fe200000000ff */
[-CC-:B------:R-:W-:Y:S01]  /*16640*/  FFMA.FTZ R107, R107, R3.reuse, -R60.reuse ;  /* 0x000000036b6b7223 */ /* 0x180fe2000001083c */
[-C--:B------:R-:W-:Y:S01]  /*16650*/  FFMA.FTZ R126, R105, R3.reuse, -R60 ;  /* 0x00000003697e7223 */ /* 0x080fe2000001083c */
[-CC-:B------:R-:W-:Y:S01]  /*16660*/  FFMA.FTZ R65, R65, R3.reuse, -R66.reuse ;  /* 0x0000000341417223 */ /* 0x180fe20000010842 */
[-C--:B------:R-:W-:Y:S01]  /*16670*/  FFMA.FTZ R64, R64, R3.reuse, -R66 ;  /* 0x0000000340407223 */ /* 0x080fe20000010842 */
[----:B------:R-:W-:Y:S01]  /*16680*/  FFMA.FTZ R37, R37, R3, -R60 ;  /* 0x0000000325257223 */ /* 0x000fe2000001083c */
[----:B------:R-:W-:Y:S03]  /*16690*/  ISETP.GT.AND P0, PT, R193, R166, PT ;  /* 0x000000a6c100720c */ /* 0x000fe60003f04270 */
[----:B------:R-:W3:Y:S10]  /*166a0*/  MUFU.EX2 R106, R106 ;  /* 0x0000006a006a7308 */ /* 0x000ef40000000800 */
        /* <DEDUP_REMOVED lines=9> */
[----:B------:R-:W-:Y:S01]  /*16740*/  FMUL.FTZ R16, R39, R84 ;  /* 0x0000005427107220 */ /* 0x000fe20000410000 */
[-CC-:B------:R-:W-:Y:S01]  /*16750*/  FFMA.FTZ R84, R45, R3.reuse, -R66.reuse ;  /* 0x000000032d547223 */ /* 0x180fe20000010842 */
[----:B------:R-:W-:Y:S01]  /*16760*/  FFMA.FTZ R92, R19, R3, -R66 ;  /* 0x00000003135c7223 */ /* 0x000fe20000010842 */
[----:B------:R-:W5:Y:S01]  /*16770*/  LDSM.16.MT88.4 R44, [R152+0x6000] ;  /* 0x00600000982c783b */ /* 0x000f620000004200 */
[C---:B------:R-:W-:Y:S01]  /*16780*/  FMUL.FTZ R24, R39.reuse, R76 ;  /* 0x0000004c27187220 */ /* 0x040fe20000410000 */
        /* <DEDUP_REMOVED lines=8> */
[----:B-1----:R-:W-:Y:S01]  /*16810*/  F2FP.F16.F32.PACK_AB R43, R102, R109 ;  /* 0x0000006d662b723e */ /* 0x002fe200000000ff */
[C---:B------:R-:W-:Y:S01]  /*16820*/  FFMA.FTZ R87, R39.reuse, R196, R52 ;  /* 0x000000c427577223 */ /* 0x040fe20000010034 */
[----:B------:R-:W-:Y:S01]  /*16830*/  FFMA.FTZ R195, R38, R195, R59 ;  /* 0x000000c326c37223 */ /* 0x000fe2000001003b */
[----:B------:R-:W-:Y:S01]  /*16840*/  FMUL.FTZ R32, R39, R68 ;  /* 0x0000004427207220 */ /* 0x000fe20000410000 */
[----:B------:R-:W-:Y:S01]  /*16850*/  MUFU.EX2 R92, R92 ;  /* 0x0000005c005c7308 */ /* 0x000fe20000000800 */
[----:B------:R-:W-:Y:S01]  /*16860*/  FADD.FTZ R87, R56, R87 ;  /* 0x0000005738577221 */ /* 0x000fe20000010000 */
[----:B------:R-:W-:Y:S01]  /*16870*/  FADD.FTZ R94, R106, R195 ;  /* 0x000000c36a5e7221 */ /* 0x000fe20000010000 */
[C---:B------:R-:W-:Y:S01]  /*16880*/  HMMA.16816.F32 R4, R40.reuse, R12, R4 ;  /* 0x0000000c2804723c */ /* 0x040fe20000001804 */
[----:B------:R-:W-:Y:S04]  /*16890*/  LDSM.16.MT88.4 R56, [R153+0x8800] ;  /* 0x008800009938783b */ /* 0x000fe80000004200 */
[----:B------:R-:W-:Y:S01]  /*168a0*/  FADD.FTZ R86, R108, R87 ;  /* 0x000000576c567221 */ /* 0x000fe20000010000 */
[----:B------:R-:W-:Y:S01]  /*168b0*/  FADD.FTZ R109, R109, R94 ;  /* 0x0000005e6d6d7221 */ /* 0x000fe20000010000 */
[C---:B------:R-:W-:Y:S01]  /*168c0*/  FMUL.FTZ R12, R39.reuse, R88 ;  /* 0x00000058270c7220 */ /* 0x040fe20000410000 */
[C---:B------:R-:W-:Y:S01]  /*168d0*/  HMMA.16816.F32 R8, R40.reuse, R14, R8 ;  /* 0x0000000e2808723c */ /* 0x040fe20000001808 */
[----:B------:R-:W-:Y:S02]  /*168e0*/  MUFU.EX2 R84, R84 ;  /* 0x0000005400547308 */ /* 0x000fe40000000800 */
[----:B------:R-:W-:Y:S01]  /*168f0*/  FMUL.FTZ R13, R39, R89 ;  /* 0x00000059270d7220 */ /* 0x000fe20000410000 */
[C---:B------:R-:W-:Y:S01]  /*16900*/  FMUL.FTZ R14, R38.reuse, R90 ;  /* 0x0000005a260e7220 */ /* 0x040fe20000410000 */
[C---:B------:R-:W-:Y:S01]  /*16910*/  FMUL.FTZ R15, R38.reuse, R91 ;  /* 0x0000005b260f7220 */ /* 0x040fe20000410000 */
[----:B------:R-:W-:Y:S01]  /*16920*/  FADD.FTZ R67, R67, R86 ;  /* 0x0000005643437221 */ /* 0x000fe20000010000 */
[C---:B------:R-:W-:Y:S01]  /*16930*/  FMUL.FTZ R34, R38.reuse, R70 ;  /* 0x0000004626227220 */ /* 0x040fe20000410000 */
[-CC-:B------:R-:W-:Y:S01]  /*16940*/  FFMA.FTZ R78, R201, R3.reuse, -R66.reuse ;  /* 0x00000003c94e7223 */ /* 0x180fe20000010842 */
[--C-:B------:R-:W-:Y:S01]  /*16950*/  FFMA.FTZ R89, R17, R3, -R66.reuse ;  /* 0x0000000311597223 */ /* 0x100fe20000010842 */
[----:B------:R-:W-:Y:S01]  /*16960*/  FMUL.FTZ R17, R39, R85 ;  /* 0x0000005527117220 */ /* 0x000fe20000410000 */
[----:B------:R-:W-:Y:S01]  /*16970*/  FFMA.FTZ R85, R27, R3, -R66 ;  /* 0x000000031b557223 */ /* 0x000fe20000010842 */
[C---:B--2---:R-:W-:Y:S01]  /*16980*/  HMMA.16816.F32 R12, R40.reuse, R20, R12 ;  /* 0x00000014280c723c */ /* 0x044fe2000000180c */
[----:B------:R-:W-:Y:S02]  /*16990*/  MUFU.EX2 R112, R112 ;  /* 0x0000007000707308 */ /* 0x000fe40000000800 */
[C---:B------:R-:W-:Y:S01]  /*169a0*/  FMUL.FTZ R20, R39.reuse, R80 ;  /* 0x0000005027147220 */ /* 0x040fe20000410000 */
[----:B------:R-:W-:Y:S01]  /*169b0*/  FMUL.FTZ R21, R39, R81 ;  /* 0x0000005127157220 */ /* 0x000fe20000410000 */
[--C-:B------:R-:W-:Y:S01]  /*169c0*/  FFMA.FTZ R80, R25, R3, -R60.reuse ;  /* 0x0000000319507223 */ /* 0x100fe2000001083c */
[----:B------:R-:W-:Y:S01]  /*169d0*/  FMUL.FTZ R25, R39, R77 ;  /* 0x0000004d27197220 */ /* 0x000fe20000410000 */
[--C-:B------:R-:W-:Y:S01]  /*169e0*/  FFMA.FTZ R77, R35, R3, -R60.reuse ;  /* 0x00000003234d7223 */ /* 0x100fe2000001083c */
[C---:B------:R-:W-:Y:S03]  /*169f0*/  HMMA.16816.F32 R16, R40.reuse, R22, R16 ;  /* 0x000000162810723c */ /* 0x040fe60000001810 */
[----:B------:R-:W1:Y:S01]  /*16a00*/  MUFU.EX2 R89, R89 ;  /* 0x0000005900597308 */ /* 0x000e620000000800 */
[C---:B------:R-:W-:Y:S01]  /*16a10*/  FMUL.FTZ R22, R38.reuse, R82 ;  /* 0x0000005226167220 */ /* 0x040fe20000410000 */
[C---:B------:R-:W-:Y:S01]  /*16a20*/  FMUL.FTZ R23, R38.reuse, R83 ;  /* 0x0000005326177220 */ /* 0x040fe20000410000 */
[C---:B------:R-:W-:Y:S01]  /*16a30*/  FMUL.FTZ R35, R38.reuse, R71 ;  /* 0x0000004726237220 */ /* 0x040fe20000410000 */
[C---:B------:R-:W-:Y:S01]  /*16a40*/  FMUL.FTZ R27, R38.reuse, R79 ;  /* 0x0000004f261b7220 */ /* 0x040fe20000410000 */
[-C--:B------:R-:W-:Y:S01]  /*16a50*/  FFMA.FTZ R68, R223, R3.reuse, -R60 ;  /* 0x00000003df447223 */ /* 0x080fe2000001083c */
[-CC-:B------:R-:W-:Y:S04]  /*16a60*/  FFMA.FTZ R71, R219, R3.reuse, -R66.reuse ;  /* 0x00000003db477223 */ /* 0x180fe80000010842 */
[----:B------:R-:W-:Y:S01]  /*16a70*/  MUFU.EX2 R77, R77 ;  /* 0x0000004d004d7308 */ /* 0x000fe20000000800 */
[----:B------:R-:W-:Y:S01]  /*16a80*/  FFMA.FTZ R70, R217, R3, -R66 ;  /* 0x00000003d9467223 */ /* 0x000fe20000010842 */
[C---:B----4-:R-:W-:Y:S03]  /*16a90*/  HMMA.16816.F32 R20, R40.reuse, R28, R20 ;  /* 0x0000001c2814723c */ /* 0x050fe60000001814 */
[----:B------:R-:W-:Y:S01]  /*16aa0*/  FMUL.FTZ R29, R39, R73 ;  /* 0x00000049271d7220 */ /* 0x000fe20000410000 */
[--C-:B------:R-:W-:Y:S01]  /*16ab0*/  FFMA.FTZ R73, R33, R3, -R60.reuse ;  /* 0x0000000321497223 */ /* 0x100fe2000001083c */
[C---:B------:R-:W-:Y:S03]  /*16ac0*/  FMUL.FTZ R28, R39.reuse, R72 ;  /* 0x00000048271c7220 */ /* 0x040fe60000410000 */
[----:B------:R-:W-:Y:S01]  /*16ad0*/  MUFU.EX2 R78, R78 ;  /* 0x0000004e004e7308 */ /* 0x000fe20000000800 */
[----:B------:R-:W-:Y:S01]  /*16ae0*/  FMUL.FTZ R33, R39, R69 ;  /* 0x0000004527217220 */ /* 0x000fe20000410000 */
[C---:B------:R-:W-:Y:S03]  /*16af0*/  HMMA.16816.F32 R24, R40.reuse, R30, R24 ;  /* 0x0000001e2818723c */ /* 0x040fe60000001818 */
[C---:B------:R-:W-:Y:S01]  /*16b00*/  FMUL.FTZ R30, R38.reuse, R74 ;  /* 0x0000004a261e7220 */ /* 0x040fe20000410000 */
[----:B------:R-:W-:Y:S01]  /*16b10*/  FMUL.FTZ R31, R38, R75 ;  /* 0x0000004b261f7220 */ /* 0x000fe20000410000 */
[-C--:B------:R-:W-:Y:S03]  /*16b20*/  FFMA.FTZ R39, R53, R3.reuse, -R60 ;  /* 0x0000000335277223 */ /* 0x080fe6000001083c */
[----:B------:R-:W2:Y:S01]  /*16b30*/  MUFU.EX2 R85, R85 ;  /* 0x0000005500557308 */ /* 0x000ea20000000800 */
[----:B------:R-:W-:Y:S01]  /*16b40*/  LDSM.16.MT88.4 R52, [R154+0x8000] ;  /* 0x008000009a34783b */ /* 0x000fe20000004200 */
[-CC-:B------:R-:W-:Y:S01]  /*16b50*/  FFMA.FTZ R72, R221, R3.reuse, -R66.reuse ;  /* 0x00000003dd487223 */ /* 0x180fe20000010842 */
[-C--:B------:R-:W-:Y:S01]  /*16b60*/  FFMA.FTZ R69, R215, R3.reuse, -R66 ;  /* 0x00000003d7457223 */ /* 0x080fe20000010842 */
[-CC-:B------:R-:W-:Y:S01]  /*16b70*/  FFMA.FTZ R75, R213, R3.reuse, -R60.reuse ;  /* 0x00000003d54b7223 */ /* 0x180fe2000001083c */
[C---:B-----5:R-:W-:Y:S05]  /*16b80*/  HMMA.16816.F32 R28, R40.reuse, R44, R28 ;  /* 0x0000002c281c723c */ /* 0x060fea000000181c */
[----:B------:R-:W3:Y:S01]  /*16b90*/  MUFU.EX2 R80, R80 ;  /* 0x0000005000507308 */ /* 0x000ee20000000800 */
[-CC-:B------:R-:W-:Y:S01]  /*16ba0*/  FFMA.FTZ R76, R211, R3.reuse, -R60.reuse ;  /* 0x00000003d34c7223 */ /* 0x180fe2000001083c */
[-CC-:B------:R-:W-:Y:S01]  /*16bb0*/  FFMA.FTZ R79, R209, R3.reuse, -R60.reuse ;  /* 0x00000003d14f7223 */ /* 0x180fe2000001083c */
[-C--:B------:R-:W-:Y:S01]  /*16bc0*/  FFMA.FTZ R74, R207, R3.reuse, -R60 ;  /* 0x00000003cf4a7223 */ /* 0x080fe2000001083c */
[-CC-:B------:R-:W-:Y:S01]  /*16bd0*/  FFMA.FTZ R88, R205, R3.reuse, -R66.reuse ;  /* 0x00000003cd587223 */ /* 0x180fe20000010842 */
[----:B------:R-:W-:Y:S01]  /*16be0*/  HMMA.16816.F32 R32, R40, R46, R32 ;  /* 0x0000002e2820723c */ /* 0x000fe20000001820 */
[----:B------:R-:W4:Y:S04]  /*16bf0*/  LDSM.16.MT88.4 R44, [R154+0x6800] ;  /* 0x006800009a2c783b */ /* 0x000f280000004200 */
[----:B------:R-:W-:Y:S01]  /*16c00*/  MUFU.EX2 R73, R73 ;  /* 0x0000004900497308 */ /* 0x000fe20000000800 */
[----:B-1----:R-:W-:Y:S01]  /*16c10*/  F2FP.F16.F32.PACK_AB R40, R89, R92 ;  /* 0x0000005c5928723e */ /* 0x002fe200000000ff */
[----:B------:R-:W-:Y:S01]  /*16c20*/  FADD.FTZ R92, R92, R67 ;  /* 0x000000435c5c7221 */ /* 0x000fe20000010000 */
[----:B--2---:R-:W-:Y:S01]  /*16c30*/  F2FP.F16.F32.PACK_AB R42, R85, R84 ;  /* 0x00000054552a723e */ /* 0x004fe200000000ff */
[-CC-:B------:R-:W-:Y:S01]  /*16c40*/  FFMA.FTZ R83, R203, R3.reuse, -R66.reuse ;  /* 0x00000003cb537223 */ /* 0x180fe20000010842 */
[-C--:B------:R-:W-:Y:S01]  /*16c50*/  FFMA.FTZ R81, R199, R3.reuse, -R66 ;  /* 0x00000003c7517223 */ /* 0x080fe20000010842 */
[----:B------:R-:W-:Y:S01]  /*16c60*/  FADD.FTZ R89, R89, R92 ;  /* 0x0000005c59597221 */ /* 0x000fe20000010000 */
[-CC-:B------:R-:W-:Y:S03]  /*16c70*/  FFMA.FTZ R90, R197, R3.reuse, -R60.reuse ;  /* 0x00000003c55a7223 */ /* 0x180fe6000001083c */
[----:B------:R-:W1:Y:S01]  /*16c80*/  MUFU.EX2 R68, R68 ;  /* 0x0000004400447308 */ /* 0x000e620000000800 */
[----:B---3--:R-:W-:Y:S01]  /*16c90*/  F2FP.F16.F32.PACK_AB R41, R77, R80 ;  /* 0x000000504d29723e */ /* 0x008fe200000000ff */
[----:B------:R-:W-:Y:S01]  /*16ca0*/  LDSM.16.MT88.4 R92, [R158+0x9800] ;  /* 0x009800009e5c783b */ /* 0x000fe20000004200 */
[----:B------:R-:W-:Y:S01]  /*16cb0*/  FADD.FTZ R84, R84, R89 ;  /* 0x0000005954547221 */ /* 0x000fe20000010000 */
[-CC-:B------:R-:W-:Y:S01]  /*16cc0*/  FFMA.FTZ R97, R169, R3.reuse, -R60.reuse ;  /* 0x00000003a9617223 */ /* 0x180fe2000001083c */
[-CC-:B------:R-:W-:Y:S01]  /*16cd0*/  FFMA.FTZ R82, R151, R3.reuse, -R60.reuse ;  /* 0x0000000397527223 */ /* 0x180fe2000001083c */
[-C--:B------:R-:W-:Y:S01]  /*16ce0*/  FFMA.FTZ R91, R149, R3.reuse, -R60 ;  /* 0x00000003955b7223 */ /* 0x080fe2000001083c */
[----:B------:R-:W-:Y:S03]  /*16cf0*/  FADD.FTZ R85, R85, R84 ;  /* 0x0000005455557221 */ /* 0x000fe60000010000 */
[----:B------:R-:W-:Y:S01]  /*16d00*/  MUFU.EX2 R72, R72 ;  /* 0x0000004800487308 */ /* 0x000fe20000000800 */
[-CC-:B------:R-:W-:Y:S01]  /*16d10*/  FFMA.FTZ R38, R121, R3.reuse, -R66.reuse ;  /* 0x0000000379267223 */ /* 0x180fe20000010842 */
[-C--:B------:R-:W-:Y:S01]  /*16d20*/  FFMA.FTZ R106, R117, R3.reuse, -R66 ;  /* 0x00000003756a7223 */ /* 0x080fe20000010842 */
[----:B------:R-:W-:Y:S01]  /*16d30*/  FFMA.FTZ R108, R113, R3, -R60 ;  /* 0x00000003716c7223 */ /* 0x000fe2000001083c */
[----:B------:R-:W-:Y:S01]  /*16d40*/  FADD.FTZ R109, R102, R109 ;  /* 0x0000006d666d7221 */ /* 0x000fe20000010000 */
[----:B------:R-:W-:Y:S05]  /*16d50*/  IMAD.MOV.U32 R102, RZ, RZ, R2 ;  /* 0x000000ffff667224 */ /* 0x000fea00078e0002 */
[----:B------:R-:W-:Y:S01]  /*16d60*/  MUFU.EX2 R76, R76 ;  /* 0x0000004c004c7308 */ /* 0x000fe20000000800 */
[----:B-1----:R-:W-:Y:S01]  /*16d70*/  F2FP.F16.F32.PACK_AB R43, R68, R73 ;  /* 0x00000049442b723e */ /* 0x002fe200000000ff */
[----:B------:R-:W-:Y:S06]  /*16d80*/  FADD.FTZ R80, R80, R109 ;  /* 0x0000006d50507221 */ /* 0x000fec0000010000 */
        /* <DEDUP_REMOVED lines=9> */
[----:B------:R-:W-:Y:S10]  /*16e20*/  MUFU.EX2 R90, R90 ;  /* 0x0000005a005a7308 */ /* 0x000ff40000000800 */
[----:B------:R-:W3:Y:S10]  /*16e30*/  MUFU.EX2 R71, R71 ;  /* 0x0000004700477308 */ /* 0x000ef40000000800 */
[----:B------:R-:W-:Y:S01]  /*16e40*/  MUFU.EX2 R70, R70 ;  /* 0x0000004600467308 */ /* 0x000fe20000000800 */
[C---:B-1----:R-:W-:Y:S09]  /*16e50*/  HMMA.16816.F32 R20, R40.reuse, R48, R20 ;  /* 0x000000302814723c */ /* 0x042ff20000001814 */
[----:B------:R-:W1:Y:S01]  /*16e60*/  MUFU.EX2 R69, R69 ;  /* 0x0000004500457308 */ /* 0x000e620000000800 */
        /* <DEDUP_REMOVED lines=8> */
[----:B---3--:R-:W-:Y:S01]  /*16ef0*/  F2FP.F16.F32.PACK_AB R40, R71, R72 ;  /* 0x000000484728723e */ /* 0x008fe200000000ff */
[----:B------:R-:W-:Y:S01]  /*16f00*/  FADD.FTZ R72, R72, R85 ;  /* 0x0000005548487221 */ /* 0x000fe20000010000 */
[----:B-1----:R-:W-:Y:S02]  /*16f10*/  F2FP.F16.F32.PACK_AB R42, R69, R70 ;  /* 0x00000046452a723e */ /* 0x002fe400000000ff */
[----:B-----5:R-:W-:Y:S01]  /*16f20*/  F2FP.F16.F32.PACK_AB R41, R76, R75 ;  /* 0x0000004b4c29723e */ /* 0x020fe200000000ff */
[----:B------:R-:W-:Y:S01]  /*16f30*/  FADD.FTZ R71, R71, R72 ;  /* 0x0000004847477221 */ /* 0x000fe20000010000 */
[----:B------:R-:W-:Y:S01]  /*16f40*/  F2FP.F16.F32.PACK_AB R43, R74, R79 ;  /* 0x0000004f4a2b723e */ /* 0x000fe200000000ff */
[----:B------:R-:W-:Y:S02]  /*16f50*/  LDSM.16.MT88.4 R84, [R154+0x9800] ;  /* 0x009800009a54783b */ /* 0x000fe40000004200 */
[----:B------:R-:W1:Y:S01]  /*16f60*/  MUFU.EX2 R97, R97 ;  /* 0x0000006100617308 */ /* 0x000e620000000800 */
[----:B------:R-:W-:Y:S04]  /*16f70*/  FADD.FTZ R70, R70, R71 ;  /* 0x0000004746467221 */ /* 0x000fe80000010000 */
[----:B------:R-:W-:Y:S05]  /*16f80*/  FADD.FTZ R69, R69, R70 ;  /* 0x0000004645457221 */ /* 0x000fea0000010000 */
[----:B------:R-:W-:Y:S01]  /*16f90*/  MUFU.EX2 R82, R82 ;  /* 0x0000005200527308 */ /* 0x000fe20000000800 */
[C---:B----4-:R-:W-:Y:S09]  /*16fa0*/  HMMA.16816.F32 R4, R40.reuse, R48, R4 ;  /* 0x000000302804723c */ /* 0x050ff20000001804 */
[----:B------:R-:W3:Y:S01]  /*16fb0*/  MUFU.EX2 R91, R91 ;  /* 0x0000005b005b7308 */ /* 0x000ee20000000800 */
[C---:B------:R-:W-:Y:S01]  /*16fc0*/  HMMA.16816.F32 R8, R40.reuse, R50, R8 ;  /* 0x000000322808723c */ /* 0x040fe20000001808 */
[----:B------:R-:W4:Y:S08]  /*16fd0*/  LDSM.16.MT88.4 R48, [R153+0x7000] ;  /* 0x007000009930783b */ /* 0x000f300000004200 */
[----:B------:R-:W5:Y:S01]  /*16fe0*/  MUFU.EX2 R141, R141 ;  /* 0x0000008d008d7308 */ /* 0x000f620000000800 */
[C---:B--2---:R-:W-:Y:S09]  /*16ff0*/  HMMA.16816.F32 R12, R40.reuse, R44, R12 ;  /* 0x0000002c280c723c */ /* 0x044ff2000000180c */
[----:B------:R-:W-:Y:S01]  /*17000*/  MUFU.EX2 R103, R103 ;  /* 0x0000006700677308 */ /* 0x000fe20000000800 */
[C---:B------:R-:W-:Y:S01]  /*17010*/  HMMA.16816.F32 R16, R40.reuse, R46, R16 ;  /* 0x0000002e2810723c */ /* 0x040fe20000001810 */
[----:B------:R-:W2:Y:S08]  /*17020*/  LDSM.16.MT88.4 R44, [R152+0x7000] ;  /* 0x00700000982c783b */ /* 0x000eb00000004200 */
[----:B------:R-:W5:Y:S10]  /*17030*/  MUFU.EX2 R110, R110 ;  /* 0x0000006e006e7308 */ /* 0x000f740000000800 */
[----:B------:R-:W-:Y:S10]  /*17040*/  MUFU.EX2 R116, R116 ;  /* 0x0000007400747308 */ /* 0x000ff40000000800 */
[----:B------:R-:W5:Y:S01]  /*17050*/  MUFU.EX2 R137, R137 ;  /* 0x0000008900897308 */ /* 0x000f620000000800 */
[C---:B----4-:R-:W-:Y:S09]  /*17060*/  HMMA.16816.F32 R20, R40.reuse, R48, R20 ;  /* 0x000000302814723c */ /* 0x050ff20000001814 */
        /* <DEDUP_REMOVED lines=8> */
[----:B------:R-:W5:Y:S01]  /*170f0*/  MUFU.EX2 R133, R133 ;  /* 0x0000008500857308 */ /* 0x000f620000000800 */
[----:B------:R-:W-:Y:S02]  /*17100*/  F2FP.F16.F32.PACK_AB R42, R81, R78 ;  /* 0x0000004e512a723e */ /* 0x000fe400000000ff */
[----:B------:R-:W-:Y:S01]  /*17110*/  F2FP.F16.F32.PACK_AB R40, R83, R88 ;  /* 0x000000585328723e */ /* 0x000fe200000000ff */
[----:B------:R-:W-:Y:S01]  /*17120*/  FADD.FTZ R88, R88, R69 ;  /* 0x0000004558587221 */ /* 0x000fe20000010000 */
[----:B-1----:R-:W-:Y:S02]  /*17130*/  F2FP.F16.F32.PACK_AB R41, R97, R90 ;  /* 0x0000005a6129723e */ /* 0x002fe400000000ff */
[----:B---3--:R-:W-:Y:S01]  /*17140*/  F2FP.F16.F32.PACK_AB R43, R91, R82 ;  /* 0x000000525b2b723e */ /* 0x008fe200000000ff */
[----:B------:R-:W-:Y:S02]  /*17150*/  FADD.FTZ R83, R83, R88 ;  /* 0x0000005853537221 */ /* 0x000fe40000010000 */
[----:B------:R-:W-:Y:S10]  /*17160*/  MUFU.EX2 R118, R118 ;  /* 0x0000007600767308 */ /* 0x000ff40000000800 */
[----:B------:R-:W1:Y:S01]  /*17170*/  MUFU.EX2 R129, R129 ;  /* 0x0000008100817308 */ /* 0x000e620000000800 */
[C---:B----4-:R-:W-:Y:S09]  /*17180*/  HMMA.16816.F32 R4, R40.reuse, R48, R4 ;  /* 0x000000302804723c */ /* 0x050ff20000001804 */
[----:B------:R-:W-:Y:S01]  /*17190*/  MUFU.EX2 R122, R122 ;  /* 0x0000007a007a7308 */ /* 0x000fe20000000800 */
[C---:B------:R-:W-:Y:S01]  /*171a0*/  HMMA.16816.F32 R8, R40.reuse, R50, R8 ;  /* 0x000000322808723c */ /* 0x040fe20000001808 */
[----:B------:R-:W3:Y:S08]  /*171b0*/  LDSM.16.MT88.4 R48, [R153+0x7800] ;  /* 0x007800009930783b */ /* 0x000ef00000004200 */
[----:B------:R-:W4:Y:S01]  /*171c0*/  MUFU.EX2 R125, R125 ;  /* 0x0000007d007d7308 */ /* 0x000f220000000800 */
[C---:B--2---:R-:W-:Y:S09]  /*171d0*/  HMMA.16816.F32 R12, R40.reuse, R44, R12 ;  /* 0x0000002c280c723c */ /* 0x044ff2000000180c */
[----:B------:R-:W-:Y:S01]  /*171e0*/  MUFU.EX2 R123, R123 ;  /* 0x0000007b007b7308 */ /* 0x000fe20000000800 */
[C---:B------:R-:W-:Y:S01]  /*171f0*/  HMMA.16816.F32 R16, R40.reuse, R46, R16 ;  /* 0x0000002e2810723c */ /* 0x040fe20000001810 */
[----:B------:R-:W2:Y:S08]  /*17200*/  LDSM.16.MT88.4 R44, [R152+0x7800] ;  /* 0x00780000982c783b */ /* 0x000eb00000004200 */
[----:B------:R-:W4:Y:S10]  /*17210*/  MUFU.EX2 R124, R124 ;  /* 0x0000007c007c7308 */ /* 0x000f340000000800 */
[----:B------:R-:W-:Y:S10]  /*17220*/  MUFU.EX2 R38, R38 ;  /* 0x0000002600267308 */ /* 0x000ff40000000800 */
[----:B------:R-:W4:Y:S01]  /*17230*/  MUFU.EX2 R119, R119 ;  /* 0x0000007700777308 */ /* 0x000f220000000800 */
[C---:B---3--:R-:W-:Y:S09]  /*17240*/  HMMA.16816.F32 R20, R40.reuse, R48, R20 ;  /* 0x000000302814723c */ /* 0x048ff20000001814 */
[----:B------:R-:W-:Y:S01]  /*17250*/  MUFU.EX2 R106, R106 ;  /* 0x0000006a006a7308 */ /* 0x000fe20000000800 */
[C---:B------:R-:W-:Y:S01]  /*17260*/  HMMA.16816.F32 R24, R40.reuse, R50, R24 ;  /* 0x000000322818723c */ /* 0x040fe20000001818 */
[----:B------:R-:W3:Y:S08]  /*17270*/  LDSM.16.MT88.4 R48, [R158+0x8000] ;  /* 0x008000009e30783b */ /* 0x000ef00000004200 */
[----:B------:R-:W4:Y:S01]  /*17280*/  MUFU.EX2 R115, R115 ;  /* 0x0000007300737308 */ /* 0x000f220000000800 */
[C---:B--2---:R-:W-:Y:S09]  /*17290*/  HMMA.16816.F32 R28, R40.reuse, R44, R28 ;  /* 0x0000002c281c723c */ /* 0x044ff2000000181c */
[----:B------:R-:W-:Y:S01]  /*172a0*/  MUFU.EX2 R108, R108 ;  /* 0x0000006c006c7308 */ /* 0x000fe20000000800 */
[----:B------:R-:W-:Y:S01]  /*172b0*/  HMMA.16816.F32 R32, R40, R46, R32 ;  /* 0x0000002e2820723c */ /* 0x000fe20000001820 */
[----:B------:R-:W2:Y:S08]  /*172c0*/  LDSM.16.MT88.4 R44, [R153+0x8000] ;  /* 0x00800000992c783b */ /* 0x000eb00000004200 */
[----:B------:R-:W4:Y:S01]  /*172d0*/  MUFU.EX2 R111, R111 ;  /* 0x0000006f006f7308 */ /* 0x000f220000000800 */
[----:B-----5:R-:W-:Y:S02]  /*172e0*/  F2FP.F16.F32.PACK_AB R40, R141, R112 ;  /* 0x000000708d28723e */ /* 0x020fe400000000ff */
[----:B------:R-:W-:Y:S02]  /*172f0*/  F2FP.F16.F32.PACK_AB R42, R110, R103 ;  /* 0x000000676e2a723e */ /* 0x000fe400000000ff */
[----:B------:R-:W-:Y:S02]  /*17300*/  F2FP.F16.F32.PACK_AB R41, R137, R116 ;  /* 0x000000748929723e */ /* 0x000fe400000000ff */
[----:B------:R-:W-:Y:S03]  /*17310*/  F2FP.F16.F32.PACK_AB R43, R39, R114 ;  /* 0x00000072272b723e */ /* 0x000fe600000000ff */
[----:B------:R-:W-:Y:S10]  /*17320*/  MUFU.EX2 R107, R107 ;  /* 0x0000006b006b7308 */ /* 0x000ff40000000800 */
[----:B------:R-:W5:Y:S01]  /*17330*/  MUFU.EX2 R126, R126 ;  /* 0x0000007e007e7308 */ /* 0x000f620000000800 */
[C---:B---3--:R-:W-:Y:S09]  /*17340*/  HMMA.16816.F32 R4, R40.reuse, R48, R4 ;  /* 0x000000302804723c */ /* 0x048ff20000001804 */
[----:B------:R-:W-:Y:S01]  /*17350*/  MUFU.EX2 R37, R37 ;  /* 0x0000002500257308 */ /* 0x000fe20000000800 */
[C---:B------:R-:W-:Y:S01]  /*17360*/  HMMA.16816.F32 R8, R40.reuse, R50, R8 ;  /* 0x000000322808723c */ /* 0x040fe20000001808 */
[----:B------:R-:W3:Y:S07]  /*17370*/  LDSM.16.MT88.4 R48, [R152+0x8000] ;  /* 0x008000009830783b */ /* 0x000eee0000004200 */
[C---:B------:R-:W-:Y:S08]  /*17380*/  HMMA.16816.F32 R12, R40.reuse, R52, R12 ;  /* 0x00000034280c723c */ /* 0x040ff0000000180c */
[C---:B------:R-:W-:Y:S01]  /*17390*/  HMMA.16816.F32 R16, R40.reuse, R54, R16 ;  /* 0x000000362810723c */ /* 0x040fe20000001810 */
[----:B------:R-:W5:Y:S07]  /*173a0*/  LDSM.16.MT88.4 R52, [R158+0x8800] ;  /* 0x008800009e34783b */ /* 0x000f6e0000004200 */
[C---:B--2---:R-:W-:Y:S08]  /*173b0*/  HMMA.16816.F32 R20, R40.reuse, R44, R20 ;  /* 0x0000002c2814723c */ /* 0x044ff00000001814 */
[C---:B------:R-:W-:Y:S01]  /*173c0*/  HMMA.16816.F32 R24, R40.reuse, R46, R24 ;  /* 0x0000002e2818723c */ /* 0x040fe20000001818 */
[----:B------:R-:W2:Y:S07]  /*173d0*/  LDSM.16.MT88.4 R44, [R154+0x8800] ;  /* 0x008800009a2c783b */ /* 0x000eae0000004200 */
[C---:B---3--:R-:W-:Y:S08]  /*173e0*/  HMMA.16816.F32 R28, R40.reuse, R48, R28 ;  /* 0x00000030281c723c */ /* 0x048ff0000000181c */
[----:B------:R-:W-:Y:S01]  /*173f0*/  HMMA.16816.F32 R32, R40, R50, R32 ;  /* 0x000000322820723c */ /* 0x000fe20000001820 */
[----:B------:R-:W3:Y:S02]  /*17400*/  LDSM.16.MT88.4 R48, [R152+0x8800] ;  /* 0x008800009830783b */ /* 0x000ee40000004200 */
[----:B------:R-:W-:Y:S02]  /*17410*/  F2FP.F16.F32.PACK_AB R40, R133, R120 ;  /* 0x000000788528723e */ /* 0x000fe400000000ff */
[----:B-1----:R-:W-:Y:S02]  /*17420*/  F2FP.F16.F32.PACK_AB R42, R129, R118 ;  /* 0x00000076812a723e */ /* 0x002fe400000000ff */
[----:B----4-:R-:W-:Y:S02]  /*17430*/  F2FP.F16.F32.PACK_AB R41, R125, R122 ;  /* 0x0000007a7d29723e */ /* 0x010fe400000000ff */
[----:B------:R-:W-:Y:S07]  /*17440*/  F2FP.F16.F32.PACK_AB R43, R124, R123 ;  /* 0x0000007b7c2b723e */ /* 0x000fee00000000ff */
[C---:B-----5:R-:W-:Y:S08]  /*17450*/  HMMA.16816.F32 R4, R40.reuse, R52, R4 ;  /* 0x000000342804723c */ /* 0x060ff00000001804 */
        /* <DEDUP_REMOVED lines=8> */
[C---:B---3--:R-:W-:Y:S01]  /*174e0*/  HMMA.16816.F32 R28, R40.reuse, R48, R28 ;  /* 0x00000030281c723c */ /* 0x048fe2000000181c */
[----:B------:R-:W-:Y:S02]  /*174f0*/  MUFU.EX2 R48, R65 ;  /* 0x0000004100307308 */ /* 0x000fe40000000800 */
[-CC-:B------:R-:W-:Y:S01]  /*17500*/  FFMA.FTZ R49, R104, R3.reuse, -R66.reuse ;  /* 0x0000000368317223 */ /* 0x180fe20000010842 */
[----:B------:R-:W-:Y:S01]  /*17510*/  FFMA.FTZ R66, R62, R3, -R66 ;  /* 0x000000033e427223 */ /* 0x000fe20000010842 */
[----:B------:R-:W-:Y:S03]  /*17520*/  FADD.FTZ R62, R77, R80 ;  /* 0x000000504d3e7221 */ /* 0x000fe60000010000 */
[----:B------:R-:W-:Y:S03]  /*17530*/  HMMA.16816.F32 R32, R40, R50, R32 ;  /* 0x000000322820723c */ /* 0x000fe60000001820 */
[----:B------:R-:W3:Y:S01]  /*17540*/  MUFU.EX2 R49, R49 ;  /* 0x0000003100317308 */ /* 0x000ee20000000800 */
        /* <DEDUP_REMOVED lines=8> */
[C---:B-1----:R-:W-:Y:S06]  /*175d0*/  HMMA.16816.F32 R4, R40.reuse, R44, R4 ;  /* 0x0000002c2804723c */ /* 0x042fec0000001804 */
[----:B------:R-:W1:Y:S01]  /*175e0*/  MUFU.EX2 R51, R66 ;  /* 0x0000004200337308 */ /* 0x000e620000000800 */
[----:B------:R-:W-:Y:S01]  /*175f0*/  FADD.FTZ R76, R76, R75 ;  /* 0x0000004b4c4c7221 */ /* 0x000fe20000010000 */
[----:B---3--:R-:W-:Y:S03]  /*17600*/  F2FP.F16.F32.PACK_AB R68, R49, R48 ;  /* 0x000000303144723e */ /* 0x008fe600000000ff */
[----:B------:R-:W-:Y:S01]  /*17610*/  FADD.FTZ R79, R79, R76 ;  /* 0x0000004c4f4f7221 */ /* 0x000fe20000010000 */
[C---:B------:R-:W-:Y:S01]  /*17620*/  HMMA.16816.F32 R8, R40.reuse, R46, R8 ;  /* 0x0000002e2808723c */ /* 0x040fe20000001808 */
[----:B------:R-:W3:Y:S02]  /*17630*/  LDSM.16.MT88.4 R44, [R152+0x9000] ;  /* 0x00900000982c783b */ /* 0x000ee40000004200 */
[----:B------:R-:W-:Y:S04]  /*17640*/  FADD.FTZ R79, R74, R79 ;  /* 0x0000004f4a4f7221 */ /* 0x000fe80000010000 */
[----:B------:R-:W-:Y:S01]  /*17650*/  FADD.FTZ R90, R90, R79 ;  /* 0x0000004f5a5a7221 */ /* 0x000fe20000010000 */
[C---:B------:R-:W-:Y:S03]  /*17660*/  HMMA.16816.F32 R12, R40.reuse, R52, R12 ;  /* 0x00000034280c723c */ /* 0x040fe6000000180c */
[----:B-1----:R-:W-:Y:S01]  /*17670*/  F2FP.F16.F32.PACK_AB R70, R51, R50 ;  /* 0x000000323346723e */ /* 0x002fe200000000ff */
[----:B------:R-:W-:Y:S01]  /*17680*/  FADD.FTZ R97, R97, R90 ;  /* 0x0000005a61617221 */ /* 0x000fe20000010000 */
[-CC-:B------:R-:W-:Y:S01]  /*17690*/  FFMA.FTZ R52, R63, R3.reuse, -R60.reuse ;  /* 0x000000033f347223 */ /* 0x180fe2000001083c */
[-CC-:B------:R-:W-:Y:S01]  /*176a0*/  FFMA.FTZ R53, R61, R3.reuse, -R60.reuse ;  /* 0x000000033d357223 */ /* 0x180fe2000001083c */
[----:B------:R-:W-:Y:S01]  /*176b0*/  FFMA.FTZ R60, R36, R3, -R60 ;  /* 0x00000003243c7223 */ /* 0x000fe2000001083c */
[C---:B------:R-:W-:Y:S03]  /*176c0*/  HMMA.16816.F32 R16, R40.reuse, R54, R16 ;  /* 0x000000362810723c */ /* 0x040fe60000001810 */
[----:B------:R-:W-:Y:S01]  /*176d0*/  FADD.FTZ R36, R78, R83 ;  /* 0x000000534e247221 */ /* 0x000fe20000010000 */
[----:B------:R-:W-:Y:S01]  /*176e0*/  FADD.FTZ R82, R82, R97 ;  /* 0x0000006152527221 */ /* 0x000fe20000010000 */
[----:B------:R-:W1:Y:S01]  /*176f0*/  LDSM.16.MT88.4 R76, [R153+0x9800] ;  /* 0x00980000994c783b */ /* 0x000e620000004200 */
[----:B------:R-:W-:Y:S01]  /*17700*/  MUFU.EX2 R52, R52 ;  /* 0x0000003400347308 */ /* 0x000fe20000000800 */
[----:B------:R-:W-:Y:S01]  /*17710*/  FADD.FTZ R81, R81, R36 ;  /* 0x0000002451517221 */ /* 0x000fe20000010000 */
[C---:B--2---:R-:W-:Y:S03]  /*17720*/  HMMA.16816.F32 R20, R40.reuse, R56, R20 ;  /* 0x000000382814723c */ /* 0x044fe60000001814 */
[----:B------:R-:W-:Y:S01]  /*17730*/  FADD.FTZ R91, R91, R82 ;  /* 0x000000525b5b7221 */ /* 0x000fe20000010000 */
[----:B------:R-:W-:Y:S04]  /*17740*/  FADD.FTZ R36, R112, R81 ;  /* 0x0000005170247221 */ /* 0x000fe80000010000 */
[----:B------:R-:W2:Y:S01]  /*17750*/  MUFU.EX2 R53, R53 ;  /* 0x0000003500357308 */ /* 0x000ea20000000800 */
[----:B------:R-:W-:Y:S01]  /*17760*/  FADD.FTZ R116, R116, R91 ;  /* 0x0000005b74747221 */ /* 0x000fe20000010000 */
[C---:B------:R-:W-:Y:S03]  /*17770*/  HMMA.16816.F32 R24, R40.reuse, R58, R24 ;  /* 0x0000003a2818723c */ /* 0x040fe60000001818 */
[----:B------:R-:W-:Y:S01]  /*17780*/  FADD.FTZ R36, R141, R36 ;  /* 0x000000248d247221 */ /* 0x000fe20000010000 */
[----:B------:R-:W-:Y:S04]  /*17790*/  FADD.FTZ R137, R137, R116 ;  /* 0x0000007489897221 */ /* 0x000fe80000010000 */
[----:B------:R-:W4:Y:S01]  /*177a0*/  MUFU.EX2 R60, R60 ;  /* 0x0000003c003c7308 */ /* 0x000f220000000800 */
[----:B------:R-:W-:Y:S01]  /*177b0*/  FADD.FTZ R3, R103, R36 ;  /* 0x0000002467037221 */ /* 0x000fe20000010000 */
[----:B------:R-:W-:Y:S01]  /*177c0*/  FADD.FTZ R114, R114, R137 ;  /* 0x0000008972727221 */ /* 0x000fe20000010000 */
[C---:B---3--:R-:W-:Y:S03]  /*177d0*/  HMMA.16816.F32 R28, R40.reuse, R44, R28 ;  /* 0x0000002c281c723c */ /* 0x048fe6000000181c */
[----:B------:R-:W-:Y:S01]  /*177e0*/  FADD.FTZ R3, R110, R3 ;  /* 0x000000036e037221 */ /* 0x000fe20000010000 */
[----:B------:R-:W-:Y:S01]  /*177f0*/  FADD.FTZ R39, R39, R114 ;  /* 0x0000007227277221 */ /* 0x000fe20000010000 */
[----:B------:R-:W-:Y:S01]  /*17800*/  IMAD.MOV.U32 R103, RZ, RZ, R0 ;  /* 0x000000ffff677224 */ /* 0x000fe200078e0000 */
[----:B--2---:R-:W-:Y:S01]  /*17810*/  F2FP.F16.F32.PACK_AB R69, R53, R52 ;  /* 0x000000343545723e */ /* 0x004fe200000000ff */
[----:B------:R-:W-:Y:S01]  /*17820*/  FADD.FTZ R120, R120, R3 ;  /* 0x0000000378787221 */ /* 0x000fe20000010000 */
[----:B------:R-:W-:Y:S03]  /*17830*/  HMMA.16816.F32 R32, R40, R46, R32 ;  /* 0x0000002e2820723c */ /* 0x000fe60000001820 */
[----:B------:R-:W-:Y:S01]  /*17840*/  FADD.FTZ R133, R133, R120 ;  /* 0x0000007885857221 */ /* 0x000fe20000010000 */
[----:B----4-:R-:W-:Y:S03]  /*17850*/  F2FP.F16.F32.PACK_AB R71, R60, R37 ;  /* 0x000000253c47723e */ /* 0x010fe600000000ff */
[----:B------:R-:W-:Y:S04]  /*17860*/  FADD.FTZ R118, R118, R133 ;  /* 0x0000008576767221 */ /* 0x000fe80000010000 */
[----:B------:R-:W-:Y:S01]  /*17870*/  FADD.FTZ R129, R129, R118 ;  /* 0x0000007681817221 */ /* 0x000fe20000010000 */
[C---:B------:R-:W-:Y:S01]  /*17880*/  HMMA.16816.F32 R96, R68.reuse, R92, R4 ;  /* 0x0000005c4460723c */ /* 0x040fe20000001804 */
        /* <DEDUP_REMOVED lines=30> */
.L_x_13294:
        /* <DEDUP_REMOVED lines=10> */
.L_x_13314:
[----:B------:R-:W3:Y:S01]  /*17b10*/  MUFU.RCP R5, R9 ;  /* 0x0000000900057308 */ /* 0x000ee20000001000 */
[----:B------:R-:W2:Y:S01]  /*17b20*/  S2UR UR7, SR_CgaCtaId ;  /* 0x00000000000779c3 */ /* 0x000ea20000008800 */
[----:B----4-:R-:W-:Y:S01]  /*17b30*/  FADD.FTZ R8, R7, R10 ;  /* 0x0000000a07087221 */ /* 0x010fe20000010000 */
[----:B------:R-:W-:Y:S01]  /*17b40*/  FSETP.NE.FTZ.AND P2, PT, R9, RZ, PT ;  /* 0x000000ff0900720b */ /* 0x000fe20003f55000 */
[C---:B------:R-:W-:Y:S01]  /*17b50*/  IMAD.SHL.U32 R11, R173.reuse, 0x10, RZ ;  /* 0x00000010ad0b7824 */ /* 0x040fe200078e00ff */
[C---:B------:R-:W-:Y:S01]  /*17b60*/  SHF.L.U32 R6, R173.reuse, 0x1, RZ ;  /* 0x00000001ad067819 */ /* 0x040fe200000006ff */
[----:B------:R-:W-:Y:S01]  /*17b70*/  UMOV UR8, 0x400 ;  /* 0x0000040000087882 */ /* 0x000fe20000000000 */
[----:B------:R-:W-:Y:S01]  /*17b80*/  SHF.L.U32 R4, R173, 0x5, RZ ;  /* 0x00000005ad047819 */ /* 0x000fe200000006ff */
[----:B------:R-:W4:Y:S01]  /*17b90*/  MUFU.RCP R10, R8 ;  /* 0x00000008000a7308 */ /* 0x000f220000001000 */
[----:B------:R-:W-:Y:S02]  /*17ba0*/  FSETP.NE.FTZ.AND P5, PT, R8, RZ, PT ;  /* 0x000000ff0800720b */ /* 0x000fe40003fb5000 */
[----:B------:R-:W-:-:S02]  /*17bb0*/  LOP3.LUT R11, R11, 0x1c0, RZ, 0xc0, !PT ;  /* 0x000001c00b0b7812 */ /* 0x000fc400078ec0ff */
[----:B------:R-:W-:Y:S02]  /*17bc0*/  LOP3.LUT P0, RZ, R173, 0x4, RZ, 0xc0, !PT ;  /* 0x00000004adff7812 */ /* 0x000fe4000780c0ff */
[----:B------:R-:W-:Y:S02]  /*17bd0*/  LOP3.LUT R11, R11, 0x38, R6, 0xf8, !PT ;  /* 0x000000380b0b7812 */ /* 0x000fe400078ef806 */
[----:B---3--:R-:W-:Y:S02]  /*17be0*/  FSEL R7, R5, 1, P2 ;  /* 0x3f80000005077808 */ /* 0x008fe40001000000 */
[----:B------:R-:W-:Y:S02]  /*17bf0*/  LOP3.LUT R5, R6, 0x6, RZ, 0xc0, !PT ;  /* 0x0000000606057812 */ /* 0x000fe400078ec0ff */
[----:B------:R-:W-:Y:S01]  /*17c00*/  R2P PR, R173, 0x18 ;  /* 0x00000018ad007804 */ /* 0x000fe20000000000 */
[----:B------:R-:W-:Y:S01]  /*17c10*/  FMUL.FTZ R96, R7, R96 ;  /* 0x0000006007607220 */ /* 0x000fe20000410000 */
[----:B------:R-:W-:Y:S01]  /*17c20*/  LOP3.LUT R4, R5, 0x7c00, R4, 0xf8, !PT ;  /* 0x00007c0005047812 */ /* 0x000fe200078ef804 */
[C---:B------:R-:W-:Y:S01]  /*17c30*/  FMUL.FTZ R97, R7.reuse, R97 ;  /* 0x0000006107617220 */ /* 0x040fe20000410000 */
[----:B--2---:R-:W-:Y:S01]  /*17c40*/  ULEA UR7, UR7, UR8, 0x18 ;  /* 0x0000000807077291 */ /* 0x004fe2000f8ec0ff */
[----:B----4-:R-:W-:Y:S01]  /*17c50*/  FSEL R10, R10, 1, P5 ;  /* 0x3f8000000a0a7808 */ /* 0x010fe20002800000 */
[C---:B------:R-:W-:Y:S01]  /*17c60*/  FMUL.FTZ R92, R7.reuse, R92 ;  /* 0x0000005c075c7220 */ /* 0x040fe20000410000 */
[----:B------:R-:W-:Y:S01]  /*17c70*/  LOP3.LUT R4, R4, R11, RZ, 0xfc, !PT ;  /* 0x0000000b04047212 */ /* 0x000fe200078efcff */
[----:B------:R-:W-:Y:S01]  /*17c80*/  FMUL.FTZ R93, R7, R93 ;  /* 0x0000005d075d7220 */ /* 0x000fe20000410000 */
[----:B------:R-:W-:Y:S01]  /*17c90*/  MOV R6, 0x20 ;  /* 0x0000002000067802 */ /* 0x000fe20000000f00 */
[C---:B------:R-:W-:Y:S01]  /*17ca0*/  FMUL.FTZ R98, R10.reuse, R98 ;  /* 0x000000620a627220 */ /* 0x040fe20000410000 */
[----:B------:R-:W-:Y:S01]  /*17cb0*/  MOV R5, 0x10 ;  /* 0x0000001000057802 */ /* 0x000fe20000000f00 */
[----:B------:R-:W-:Y:S01]  /*17cc0*/  FMUL.FTZ R99, R10, R99 ;  /* 0x000000630a637220 */ /* 0x000fe20000410000 */
        /* <DEDUP_REMOVED lines=14> */
[----:B------:R-:W-:Y:S01]  /*17db0*/  FMUL.FTZ R80, R7, R80 ;  /* 0x0000005007507220 */ /* 0x000fe20000410000 */
[----:B------:R-:W-:Y:S01]  /*17dc0*/  IADD3 R17, PT, PT, R11, 0x40, RZ ;  /* 0x000000400b117810 */ /* 0x000fe20007ffe0ff */
[----:B------:R-:W-:Y:S01]  /*17dd0*/  FMUL.FTZ R81, R7, R81 ;  /* 0x0000005107517220 */ /* 0x000fe20000410000 */
[C---:B------:R-:W-:Y:S01]  /*17de0*/  FMUL.FTZ R82, R10.reuse, R82 ;  /* 0x000000520a527220 */ /* 0x040fe20000410000 */
[C---:B------:R-:W-:Y:S01]  /*17df0*/  FMUL.FTZ R83, R10.reuse, R83 ;  /* 0x000000530a537220 */ /* 0x040fe20000410000 */
[----:B------:R-:W-:Y:S01]  /*17e00*/  @P4 IADD3 R17, PT, PT, R11, -0x40, RZ ;  /* 0xffffffc00b114810 */ /* 0x000fe20007ffe0ff */
        /* <DEDUP_REMOVED lines=12> */
[----:B------:R-:W-:Y:S01]  /*17ed0*/  IMAD.IADD R13, R5, 0x1, R11 ;  /* 0x00000001050d7824 */ /* 0x000fe200078e020b */
[----:B------:R-:W-:Y:S01]  /*17ee0*/  F2FP.F16.F32.PACK_AB R94, R95, R94 ;  /* 0x0000005e5f5e723e */ /* 0x000fe200000000ff */
[----:B------:R-:W-:Y:S01]  /*17ef0*/  FMUL.FTZ R7, R7, R69 ;  /* 0x0000004507077220 */ /* 0x000fe20000410000 */
[C---:B------:R-:W-:Y:S01]  /*17f00*/  FMUL.FTZ R70, R10.reuse, R70 ;  /* 0x000000460a467220 */ /* 0x040fe20000410000 */
[----:B------:R-:W-:Y:S01]  /*17f10*/  FMUL.FTZ R71, R10, R71 ;  /* 0x000000470a477220 */ /* 0x000fe20000410000 */
[----:B------:R-:W-:Y:S01]  /*17f20*/  F2FP.F16.F32.PACK_AB R88, R89, R88 ;  /* 0x000000585958723e */ /* 0x000fe200000000ff */
[----:B------:R-:W-:Y:S01]  /*17f30*/  IMAD.IADD R19, R5, 0x1, R15 ;  /* 0x0000000105137824 */ /* 0x000fe200078e020f */
[----:B------:R-:W-:Y:S01]  /*17f40*/  F2FP.F16.F32.PACK_AB R90, R91, R90 ;  /* 0x0000005a5b5a723e */ /* 0x000fe200000000ff */
[----:B------:R-:W-:Y:S01]  /*17f50*/  STS [R11], R96 ;  /* 0x000000600b007388 */ /* 0x000fe20000000800 */
[----:B------:R-:W-:Y:S01]  /*17f60*/  F2FP.F16.F32.PACK_AB R84, R85, R84 ;  /* 0x000000545554723e */ /* 0x000fe200000000ff */
[----:B------:R-:W-:Y:S01]  /*17f70*/  IMAD.IADD R23, R5, 0x1, R17 ;  /* 0x0000000105177824 */ /* 0x000fe200078e0211 */
        /* <DEDUP_REMOVED lines=14> */
[----:B------:R-:W-:Y:S02]  /*18060*/  F2FP.F16.F32.PACK_AB R70, R71, R70 ;  /* 0x000000464746723e */ /* 0x000fe400000000ff */
[----:B------:R-:W-:Y:S01]  /*18070*/  IADD3 R5, PT, PT, R5, R21, RZ ;  /* 0x0000001505057210 */ /* 0x000fe20007ffe0ff */
[----:B------:R-:W-:Y:S04]  /*18080*/  STS [R19], R84 ;  /* 0x0000005413007388 */ /* 0x000fe80000000800 */
[----:B------:R-:W-:Y:S04]  /*18090*/  STS [R19+0x400], R86 ;  /* 0x0004005613007388 */ /* 0x000fe80000000800 */
[----:B------:R-:W-:Y:S04]  /*180a0*/  STS [R17], R80 ;  /* 0x0000005011007388 */ /* 0x000fe80000000800 */
[----:B------:R-:W-:Y:S04]  /*180b0*/  STS [R17+0x400], R82 ;  /* 0x0004005211007388 */ /* 0x000fe80000000800 */
[----:B------:R-:W-:Y:S04]  /*180c0*/  STS [R23], R76 ;  /* 0x0000004c17007388 */ /* 0x000fe80000000800 */
[----:B------:R2:W-:Y:S04]  /*180d0*/  STS [R23+0x400], R78 ;  /* 0x0004004e17007388 */ /* 0x0005e80000000800 */
[----:B------:R-:W-:Y:S04]  /*180e0*/  STS [R21], R72 ;  /* 0x0000004815007388 */ /* 0x000fe80000000800 */
[----:B------:R3:W-:Y:S04]  /*180f0*/  STS [R21+0x400], R74 ;  /* 0x0004004a15007388 */ /* 0x0007e80000000800 */
[----:B------:R-:W-:Y:S04]  /*18100*/  STS [R5], R7 ;  /* 0x0000000705007388 */ /* 0x000fe80000000800 */
[----:B------:R4:W-:Y:S04]  /*18110*/  STS [R5+0x400], R70 ;  /* 0x0004004605007388 */ /* 0x0009e80000000800 */
[----:B------:R-:W4:Y:S01]  /*18120*/  LD.E.U8 R4, desc[UR4][R100.64+0x1c8] ;  /* 0x0001c80464047980 */ /* 0x000f22000c101100 */
[----:B------:R-:W-:-:S03]  /*18130*/  ISETP.NE.AND P0, PT, R178, -0x1, PT ;  /* 0xffffffffb200780c */ /* 0x000fc60003f05270 */
[----:B------:R-:W4:Y:S04]  /*18140*/  LD.E.64 R24, desc[UR4][R100.64+0x88] ;  /* 0x0000880464187980 */ /* 0x000f28000c101b00 */
[----:B--2---:R2:W5:Y:S04]  /*18150*/  LD.E.64 R22, desc[UR4][R100.64+0x90] ;  /* 0x0000900464167980 */ /* 0x004568000c101b00 */
[----:B------:R2:W5:Y:S04]  /*18160*/  LD.E.64 R18, desc[UR4][R100.64+0xa0] ;  /* 0x0000a00464127980 */ /* 0x000568000c101b00 */
[----:B------:R-:W2:Y:S04]  /*18170*/  @!P0 LD.E.64 R14, desc[UR4][R100.64+0x80] ;  /* 0x00008004640e8980 */ /* 0x000ea8000c101b00 */
[----:B---3--:R3:W5:Y:S01]  /*18180*/  LD.E.64 R20, desc[UR4][R100.64+0x70] ;  /* 0x0000700464147980 */ /* 0x008762000c101b00 */
[----:B----4-:R-:W-:-:S13]  /*18190*/  ISETP.NE.AND P1, PT, R4, RZ, PT ;  /* 0x000000ff0400720c */ /* 0x010fda0003f25270 */
[----:B------:R-:W4:Y:S04]  /*181a0*/  @!P1 LD.E R6, desc[UR4][R100.64+0x60] ;  /* 0x0000600464069980 */ /* 0x000f28000c101900 */
[----:B------:R-:W3:Y:S01]  /*181b0*/  @!P1 LD.E R11, desc[UR4][R100.64+0xb4] ;  /* 0x0000b404640b9980 */ /* 0x000ee2000c101900 */
[----:B------:R-:W1:Y:S01]  /*181c0*/  S2R R13, SR_TID.X ;  /* 0x00000000000d7919 */ /* 0x000e620000002100 */
[-C--:B--2---:R-:W-:Y:S02]  /*181d0*/  @!P0 IMAD R10, R15, R175.reuse, RZ ;  /* 0x000000af0f0a8224 */ /* 0x084fe400078e02ff */
[----:B------:R-:W-:-:S04]  /*181e0*/  @!P0 IMAD.WIDE.U32 R14, R14, R175, RZ ;  /* 0x000000af0e0e8225 */ /* 0x000fc800078e00ff */
[-C--:B------:R-:W-:Y:S02]  /*181f0*/  @P0 IMAD R5, R25, R178.reuse, RZ ;  /* 0x000000b219050224 */ /* 0x080fe400078e02ff */
[----:B------:R-:W-:Y:S01]  /*18200*/  @P0 IMAD.WIDE.U32 R16, R24, R178, RZ ;  /* 0x000000b218100225 */ /* 0x000fe200078e00ff */
[----:B------:R-:W-:Y:S02]  /*18210*/  @!P0 IADD3 R10, PT, PT, R15, R10, RZ ;  /* 0x0000000a0f0a8210 */ /* 0x000fe40007ffe0ff */
[----:B------:R-:W-:Y:S02]  /*18220*/  @!P0 MOV R12, R14 ;  /* 0x0000000e000c8202 */ /* 0x000fe40000000f00 */
[----:B------:R-:W-:Y:S01]  /*18230*/  @P0 IADD3 R10, PT, PT, R17, R5, RZ ;  /* 0x00000005110a0210 */ /* 0x000fe20007ffe0ff */
[----:B-1----:R-:W-:-:S05]  /*18240*/  IMAD.SHL.U32 R4, R13, 0x8, RZ ;  /* 0x000000080d047824 */ /* 0x002fca00078e00ff */
[----:B------:R-:W-:Y:S01]  /*18250*/  LOP3.LUT R26, R4, 0x38, RZ, 0xc0, !PT ;  /* 0x00000038041a7812 */ /* 0x000fe200078ec0ff */
[----:B----4-:R-:W-:-:S04]  /*18260*/  @!P1 IMAD R6, R175, R6, R174 ;  /* 0x00000006af069224 */ /* 0x010fc800078e02ae */
[----:B---3--:R-:W-:Y:S01]  /*18270*/  @!P1 IMAD R11, R6, R11, RZ ;  /* 0x0000000b060b9224 */ /* 0x008fe200078e02ff */
[----:B------:R-:W-:Y:S06]  /*18280*/  @!P1 BRA `(.L_x_13303) ;  /* 0x0000000000149947 */ /* 0x000fec0003800000 */
[----:B------:R-:W2:Y:S04]  /*18290*/  @!P0 LD.E R4, desc[UR4][R100.64+0xb4] ;  /* 0x0000b40464048980 */ /* 0x000ea8000c101900 */
[----:B------:R-:W3:Y:S01]  /*182a0*/  LD.E R5, desc[UR4][R100.64+0xd4] ;  /* 0x0000d40464057980 */ /* 0x000ee2000c101900 */
[----:B--2---:R-:W-:Y:S02]  /*182b0*/  @!P0 IMAD R178, R175, R4, RZ ;  /* 0x00000004afb28224 */ /* 0x004fe400078e02ff */
[----:B---3--:R-:W-:-:S05]  /*182c0*/  IMAD R5, R5, R174, RZ ;  /* 0x000000ae05057224 */ /* 0x008fca00078e02ff */
[----:B------:R-:W-:-:S07]  /*182d0*/  IADD3 R11, PT, PT, R5, R178, RZ ;  /* 0x000000b2050b7210 */ /* 0x000fce0007ffe0ff */
.L_x_13303:
[----:B------:R-:W-:Y:S01]  /*182e0*/  IMAD.IADD R14, R179, 0x1, -R176 ;  /* 0x00000001b30e7824 */ /* 0x000fe200078e0ab0 */
[----:B------:R-:W1:Y:S01]  /*182f0*/  @P2 MUFU.LG2 R9, R9 ;  /* 0x0000000900092308 */ /* 0x000e620000000c00 */
[----:B------:R-:W-:Y:S01]  /*18300*/  IMAD.MOV.U32 R27, RZ, RZ, RZ ;  /* 0x000000ffff1b7224 */ /* 0x000fe200078e00ff */
[----:B------:R-:W-:Y:S01]  /*18310*/  SHF.R.U32.HI R13, RZ, 0x3, R13 ;  /* 0x00000003ff0d7819 */ /* 0x000fe2000001160d */
        /* <DEDUP_REMOVED lines=16> */
[--C-:B------:R-:W-:Y:S01]  /*18420*/  SHF.R.U32.HI R9, RZ, 0x2, R173.reuse ;  /* 0x00000002ff097819 */ /* 0x100fe200000116ad */
[----:B------:R-:W-:Y:S01]  /*18430*/  @P2 FFMA.FTZ R12, R3, R2, R26 ;  /* 0x00000002030c2223 */ /* 0x000fe2000001001a */
[----:B------:R-:W-:Y:S01]  /*18440*/  IADD3.X R23, PT, PT, R17, R15, R10, P3, P0 ;  /* 0x0000000f11177210 */ /* 0x000fe20001fe040a */
[----:B------:R-:W-:Y:S01]  /*18450*/  @!P1 IMAD R15, R25, R13, RZ ;  /* 0x0000000d190f9224 */ /* 0x000fe200078e02ff */
[----:B------:R-:W-:Y:S02]  /*18460*/  LOP3.LUT P2, RZ, R173, 0x3, RZ, 0xc0, !PT ;  /* 0x00000003adff7812 */ /* 0x000fe4000784c0ff */
[----:B------:R-:W-:Y:S01]  /*18470*/  SHF.R.U32.HI R10, RZ, 0x1, R173 ;  /* 0x00000001ff0a7819 */ /* 0x000fe200000116ad */
[----:B------:R-:W-:-:S04]  /*18480*/  @!P1 IMAD.WIDE.U32 R28, R13, R24, R22 ;  /* 0x000000180d1c9225 */ /* 0x000fc800078e0016 */
[----:B--2---:R-:W-:Y:S01]  /*18490*/  @P5 FMUL.FTZ R26, R16, 0.69314718246459960938 ;  /* 0x3f317218101a5820 */ /* 0x004fe20000410000 */
[----:B------:R1:W2:Y:S01]  /*184a0*/  LDS.128 R4, [R177] ;  /* 0x00000000b1047984 */ /* 0x0002a20000000c00 */
[----:B------:R-:W-:Y:S01]  /*184b0*/  LOP3.LUT R10, R10, 0x30, RZ, 0xc0, !PT ;  /* 0x000000300a0a7812 */ /* 0x000fe200078ec0ff */
[----:B------:R-:W-:Y:S01]  /*184c0*/  IMAD.MOV.U32 R8, RZ, RZ, 0x7f800000 ;  /* 0x7f800000ff087424 */ /* 0x000fe200078e00ff */
[----:B------:R-:W-:Y:S01]  /*184d0*/  @!P1 IADD3 R15, PT, PT, R29, R15, RZ ;  /* 0x0000000f1d0f9210 */ /* 0x000fe20007ffe0ff */
[----:B------:R1:W3:Y:S01]  /*184e0*/  LDS.128 R32, [R177+0x800] ;  /* 0x00080000b1207984 */ /* 0x0002e20000000c00 */
[C---:B------:R-:W-:Y:S01]  /*184f0*/  @!P1 LEA R16, P0, R28.reuse, R20, 0x1 ;  /* 0x000000141c109211 */ /* 0x040fe200078008ff */
[----:B------:R-:W-:Y:S01]  /*18500*/  @P5 FFMA.FTZ R8, R3, R0, R26 ;  /* 0x0000000003085223 */ /* 0x000fe2000001001a */
[----:B------:R-:W-:Y:S01]  /*18510*/  P2R R2, PR, RZ, 0x40 ;  /* 0x00000040ff027803 */ /* 0x000fe20000000000 */
[----:B------:R1:W4:Y:S01]  /*18520*/  LDS.128 R36, [R177+0x1800] ;  /* 0x00180000b1247984 */ /* 0x0003220000000c00 */
[----:B------:R-:W-:-:S02]  /*18530*/  @!P1 LEA.HI.X R17, R28, R21, R15, 0x1, P0 ;  /* 0x000000151c119211 */ /* 0x000fc400000f0c0f */
[-C--:B------:R-:W-:Y:S01]  /*18540*/  ISETP.GE.AND P4, PT, R185, R14.reuse, PT ;  /* 0x0000000eb900720c */ /* 0x080fe20003f86270 */
[----:B------:R1:W1:Y:S01]  /*18550*/  LDS.128 R28, [R177+0x1000] ;  /* 0x00100000b11c7984 */ /* 0x0002620000000c00 */
[----:B------:R-:W-:Y:S02]  /*18560*/  ISETP.GE.AND P6, PT, R181, R14, PT ;  /* 0x0000000eb500720c */ /* 0x000fe40003fc6270 */
[----:B------:R-:W-:Y:S01]  /*18570*/  LOP3.LUT R9, R10, 0x7, R9, 0xf8, !PT ;  /* 0x000000070a097812 */ /* 0x000fe200078ef809 */
[----:B------:R-:W-:Y:S10]  /*18580*/  @P2 BRA `(.L_x_13305) ;  /* 0x00000000002c2947 */ /* 0x000ff40003800000 */
        /* <DEDUP_REMOVED lines=11> */
.L_x_13305:
[----:B------:R-:W-:Y:S05]  /*18640*/  BSYNC.RECONVERGENT B0 ;  /* 0x0000000000007941 */ /* 0x000fea0003800200 */
.L_x_13304:
[----:B--2---:R2:W-:Y:S01]  /*18650*/  @!P1 ST.E.128 desc[UR4][R16.64], R4 ;  /* 0x0000000410009985 */ /* 0x0045e2000c101d04 */
        /* <DEDUP_REMOVED lines=13> */
.L_x_13307:
[----:B------:R-:W-:Y:S05]  /*18730*/  BSYNC.RECONVERGENT B0 ;  /* 0x0000000000007941 */ /* 0x000fea0003800200 */
.L_x_13306:
[----:B------:R-:W-:Y:S01]  /*18740*/  ISETP.NE.AND P0, PT, R2, RZ, PT ;  /* 0x000000ff0200720c */ /* 0x000fe20003f05270 */
[----:B------:R-:W-:-:S12]  /*18750*/  BSSY.RECONVERGENT B0, `(.L_x_13308) ;  /* 0x000000d000007945 */ /* 0x000fd80003800200 */
        /* <DEDUP_REMOVED lines=12> */
.L_x_13309:
[----:B------:R-:W-:Y:S05]  /*18820*/  BSYNC.RECONVERGENT B0 ;  /* 0x0000000000007941 */ /* 0x000fea0003800200 */
.L_x_13308:
[----:B------:R-:W-:-:S04]  /*18830*/  MOV R173, 0x0 ;  /* 0x0000000000ad7802 */ /* 0x000fc80000000f00 */
[----:B-1234-:R-:W-:Y:S05]  /*18840*/  @P6 RET.REL.NODEC R172 `(_ZN5flash24flash_fwd_splitkv_kernelI23Flash_fwd_kernel_traitsILi64ELi64ELi128ELi4ELb0ELb0EN7cutlass6half_tE19Flash_kernel_traitsILi64ELi64ELi128ELi4ES3_EELb0ELb1ELb0ELb0ELb1ELb0ELb0ELb1EEEvNS_16Flash_fwd_paramsE) ;  /* 0xfffffe74acec6950 */ /* 0x01efea0003c3ffff */
        /* <DEDUP_REMOVED lines=12> */
[----:B-1----:R-:W-:Y:S05]  /*18910*/  RET.REL.NODEC R172 `(_ZN5flash24flash_fwd_splitkv_kernelI23Flash_fwd_kernel_traitsILi64ELi64ELi128ELi4ELb0ELb0EN7cutlass6half_tE19Flash_kernel_traitsILi64ELi64ELi128ELi4ES3_EELb0ELb1ELb0ELb0ELb1ELb0ELb0ELb1EEEvNS_16Flash_fwd_paramsE) ;  /* 0xfffffe74acb87950 */ /* 0x002fea0003c3ffff */
.L_x_13302:
[----:B------:R-:W-:Y:S01]  /*18920*/  MOV R5, 0x2 ;  /* 0x0000000200057802 */ /* 0x000fe20000000f00 */
[----:B------:R-:W-:Y:S01]  /*18930*/  IMAD.MOV.U32 R4, RZ, RZ, 0x1f ;  /* 0x0000001fff047424 */ /* 0x000fe200078e00ff */
[----:B------:R-:W-:-:S07]  /*18940*/  MOV R6, 0xffffffff ;  /* 0xffffffff00067802 */ /* 0x000fce0000000f00 */
[----:B-1---5:R-:W-:Y:S05]  /*18950*/  WARPSYNC.COLLECTIVE R6, `(.L_x_13310) ;  /* 0x0000000006087348 */ /* 0x022fea0003c00000 */
[----:B------:R2:W3:Y:S02]  /*18960*/  SHFL.BFLY P0, R10, R196, R5, R4 ;  /* 0x0c000005c40a7389 */ /* 0x0004e40000000004 */
[----:B-123-5:R-:W-:Y:S05]  /*18970*/  ENDCOLLECTIVE ;  /* 0x000000000000791b */ /* 0x02efea0003800000 */
.L_x_13310:
[----:B------:R-:W-:Y:S02]  /*18980*/  IMAD.MOV.U32 R7, RZ, RZ, R10 ;  /* 0x000000ffff077224 */ /* 0x000fe400078e000a */
[----:B------:R-:W-:Y:S02]  /*18990*/  IMAD.MOV.U32 R5, RZ, RZ, 0x1 ;  /* 0x00000001ff057424 */ /* 0x000fe400078e00ff */
[----:B------:R-:W-:-:S05]  /*189a0*/  FADD.FTZ R8, R7, R196 ;  /* 0x000000c407087221 */ /* 0x000fca0000010000 */
[----:B------:R-:W-:-:S07]  /*189b0*/  MOV R196, R8 ;  /* 0x0000000800c47202 */ /* 0x000fce0000000f00 */
[----:B------:R-:W-:Y:S05]  /*189c0*/  WARPSYNC.COLLECTIVE R6, `(.L_x_13311) ;  /* 0x0000000006087348 */ /* 0x000fea0003c00000 */
[----:B------:R1:W2:Y:S02]  /*189d0*/  SHFL.BFLY P0, R10, R196, R5, R4 ;  /* 0x0c000005c40a7389 */ /* 0x0002a40000000004 */
[----:B-12---:R-:W-:Y:S05]  /*189e0*/  ENDCOLLECTIVE ;  /* 0x000000000000791b */ /* 0x006fea0003800000 */
.L_x_13311:
[----:B------:R-:W-:Y:S01]  /*189f0*/  MOV R196, R195 ;  /* 0x000000c300c47202 */ /* 0x000fe20000000f00 */
[----:B------:R-:W-:Y:S01]  /*18a00*/  IMAD.MOV.U32 R5, RZ, RZ, 0x2 ;  /* 0x00000002ff057424 */ /* 0x000fe200078e00ff */
[----:B------:R-:W-:-:S07]  /*18a10*/  MOV R9, R10 ;  /* 0x0000000a00097202 */ /* 0x000fce0000000f00 */
[----:B------:R-:W-:Y:S05]  /*18a20*/  WARPSYNC.COLLECTIVE R6, `(.L_x_13312) ;  /* 0x0000000006087348 */ /* 0x000fea0003c00000 */
[----:B------:R1:W2:Y:S02]  /*18a30*/  SHFL.BFLY P0, R10, R196, R5, R4 ;  /* 0x0c000005c40a7389 */ /* 0x0002a40000000004 */
[----:B-12---:R-:W-:Y:S05]  /*18a40*/  ENDCOLLECTIVE ;  /* 0x000000000000791b */ /* 0x006fea0003800000 */
.L_x_13312:
[----:B------:R-:W-:Y:S01]  /*18a50*/  FADD.FTZ R9, R8, R9 ;  /* 0x0000000908097221 */ /* 0x000fe20000010000 */
[----:B------:R-:W-:Y:S01]  /*18a60*/  FADD.FTZ R7, R10, R195 ;  /* 0x000000c30a077221 */ /* 0x000fe20000010000 */
[----:B------:R-:W-:-:S04]  /*18a70*/  MOV R5, 0x1 ;  /* 0x0000000100057802 */ /* 0x000fc80000000f00 */
[----:B------:R-:W-:-:S07]  /*18a80*/  MOV R196, R7 ;  /* 0x0000000700c47202 */ /* 0x000fce0000000f00 */
[----:B------:R-:W-:Y:S05]  /*18a90*/  WARPSYNC.COLLECTIVE R6, `(.L_x_13313) ;  /* 0x0000000006087348 */ /* 0x000fea0003c00000 */
[----:B------:R1:W2:Y:S02]  /*18aa0*/  SHFL.BFLY P0, R10, R196, R5, R4 ;  /* 0x0c000005c40a7389 */ /* 0x0002a40000000004 */
[----:B-12---:R-:W-:Y:S05]  /*18ab0*/  ENDCOLLECTIVE ;  /* 0x000000000000791b */ /* 0x006fea0003800000 */
.L_x_13313:
[----:B------:R-:W-:Y:S05]  /*18ac0*/  BRA `(.L_x_13314) ;  /* 0xfffffff000107947 */ /* 0x000fea000383ffff */
.L_x_13315:
        /* <DEDUP_REMOVED lines=11> */
.L_x_14826:


//--------------------- .text._ZN5flash24flash_fwd_splitkv_kernelI23Flash_fwd_kernel_traitsILi64ELi64ELi128ELi4ELb0ELb0EN7cutlass6half_tE19Flash_kernel_traitsILi64ELi64ELi128ELi4ES3_EELb0ELb1ELb0ELb0ELb1ELb1ELb0ELb1EEEvNS_16Flash_fwd_paramsE --------------------------
	.section	.text._ZN5flash24flash_fwd_splitkv_kernelI23Flash_fwd_kernel_traitsILi64ELi64ELi128ELi4ELb0ELb0EN7cutlass6half_tE19Flash_kernel_traitsILi64ELi64ELi128ELi4ES3_EELb0ELb1ELb0ELb0ELb1ELb1ELb0ELb1EEEvNS_16Flash_fwd_paramsE,"ax",@progbits
	.align	128
        .global         _ZN5flash24flash_fwd_splitkv_kernelI23Flash_fwd_kernel_traitsILi64ELi64ELi128ELi4ELb0ELb0EN7cutlass6half_tE19Flash_kernel_traitsILi64ELi64ELi128ELi4ES3_EELb0ELb1ELb0ELb0ELb1ELb1ELb0ELb1EEEvNS_16Flash_fwd_paramsE
        .type           _ZN5flash24flash_fwd_splitkv_kernelI23Flash_fwd_kernel_traitsILi64ELi64ELi128ELi4ELb0ELb0EN7cutlass6half_tE19Flash_kernel_traitsILi64ELi64ELi128ELi4ES3_EELb0ELb1ELb0ELb0ELb1ELb1ELb0ELb1EEEvNS_16Flash_fwd_paramsE,@function
        .size           _ZN5flash24flash_fwd_splitkv_kernelI23Flash_fwd_kernel_traitsILi64ELi64ELi128ELi4ELb0ELb0EN7cutlass6half_tE19Flash_kernel_traitsILi64ELi64ELi128ELi4ES3_EELb0ELb1ELb0ELb0ELb1ELb1ELb0ELb1EEEvNS_16Flash_fwd_paramsE,(.L_x_14827 - _ZN5flash24flash_fwd_splitkv_kernelI23Flash_fwd_kernel_traitsILi64ELi64ELi128ELi4ELb0ELb0EN7cutlass6half_tE19Flash_kernel_traitsILi64ELi64ELi128ELi4ES3_EELb0ELb1ELb0ELb0ELb1ELb1ELb0ELb1EEEvNS_16Flash_fwd_paramsE)
        .other          _ZN5flash24flash_fwd_splitkv_kernelI23Flash_fwd_kernel_traitsILi64ELi64ELi128ELi4ELb0ELb0EN7cutlass6half_tE19Flash_kernel_traitsILi64ELi64ELi128ELi4ES3_EELb0ELb1ELb0ELb0ELb1ELb1ELb0ELb1EEEvNS_16Flash_fwd_paramsE,@"STO_CUDA_ENTRY STV_DEFAULT"
_ZN5flash24flash_fwd_splitkv_kernelI23Flash_fwd_kernel_traitsILi64ELi64ELi128ELi4ELb0ELb0EN7cutlass6half_tE19Flash_kernel_traitsILi64ELi64ELi128ELi4ES3_EELb0ELb1ELb0ELb0ELb1ELb1ELb0ELb1EEEvNS_16Flash_fwd_paramsE:
.text._ZN5flash24flash_fwd_splitkv_kernelI23Flash_fwd_kernel_traitsILi64ELi64ELi128ELi4ELb0ELb0EN7cutlass6half_tE19Flash_kernel_traitsILi64ELi64ELi128ELi4ES3_EELb0ELb1ELb0ELb0ELb1ELb1ELb0ELb1EEEvNS_16Flash_fwd_paramsE:
[----:B------:R-:W-:Y:S01]  /*0000*/  LDC R1, c[0x0][0x37c] ;  /* 0x0000df00ff017b82 */ /* 0x000fe20000000800 */
[----:B------:R-:W1:Y:S07]  /*0010*/  S2R R3, SR_CTAID.X ;  /* 0x0000000000037919 */ /* 0x000e6e0000002500 */
[----:B------:R-:W2:Y:S01]  /*0020*/  LDC.64 R100, c[0x0][0x348] ;  /* 0x0000d200ff647b82 */ /* 0x000ea20000000a00 */
[----:B------:R-:W-:Y:S01]  /*0030*/  BSSY.RECONVERGENT B3, `(.L_x_13316) ;  /* 0x0000005000037945 */ /* 0x000fe20003800200 */
[----:B------:R-:W-:Y:S01]  /*0040*/  MOV R164, 0x80 ;  /* 0x0000008000a47802 */ /* 0x000fe20000000f00 */
[----:B------:R-:W3:Y:S01]  /*0050*/  S2R R167, SR_CTAID.Y ;  /* 0x0000000000a77919 */ /* 0x000ee20000002600 */
[----:B------:R-:W4:Y:S05]  /*0060*/  S2R R166, SR_CTAID.Z ;  /* 0x0000000000a67919 */ /* 0x000f2a0000002700 */
[----:B-1234-:R-:W-:Y:S05]  /*0070*/  CALL.REL.NOINC `($_ZN5flash24flash_fwd_splitkv_kernelI23Flash_fwd_kernel_traitsILi64ELi64ELi128ELi4ELb0ELb0EN7cutlass6half_tE19Flash_kernel_traitsILi64ELi64ELi128ELi4ES3_EELb0ELb1ELb0ELb0ELb1ELb1ELb0ELb1EEEvNS_16Flash_fwd_paramsE$_ZN5flash30compute_attn_1rowblock_splitkvI23Flash_fwd_kernel_traitsILi64ELi64ELi128ELi4ELb0ELb0EN7cutlass6half_tE19Flash_kernel_traitsILi64ELi64ELi128ELi4ES3_EELb0ELb1ELb0ELb0ELb1ELb1ELb0ELb1ENS_16Flash_fwd_paramsEEEvRKT8_iiiii) ;  /* 0x0000000000087944 */ /* 0x01efea0003c00000 */
[----:B------:R-:W-:Y:S05]  /*0080*/  BSYNC.RECONVERGENT B3 ;  /* 0x0000000000037941 */ /* 0x000fea0003800200 */
.L_x_13316:
[----:B------:R-:W-:Y:S05]  /*0090*/  EXIT ;  /* 0x000000000000794d */ /* 0x000fea0003800000 */
        .type           $_ZN5flash24flash_fwd_splitkv_kernelI23Flash_fwd_kernel_traitsILi64ELi64ELi128ELi4ELb0ELb0EN7cutlass6half_tE19Flash_kernel_traitsILi64ELi64ELi128ELi4ES3_EELb0ELb1ELb0ELb0ELb1ELb1ELb0ELb1EEEvNS_16Flash_fwd_paramsE$_ZN5flash30compute_attn_1rowblock_splitkvI23Flash_fwd_kernel_traitsILi64ELi64ELi128ELi4ELb0ELb0EN7cutlass6half_tE19Flash_kernel_traitsILi64ELi64ELi128ELi4ES3_EELb0ELb1ELb0ELb0ELb1ELb1ELb0ELb1ENS_16Flash_fwd_paramsEEEvRKT8_iiiii,@function
        .size           $_ZN5flash24flash_fwd_splitkv_kernelI23Flash_fwd_kernel_traitsILi64ELi64ELi128ELi4ELb0ELb0EN7cutlass6half_tE19Flash_kernel_traitsILi64ELi64ELi128ELi4ES3_EELb0ELb1ELb0ELb0ELb1ELb1ELb0ELb1EEEvNS_16Flash_fwd_paramsE$_ZN5flash30compute_attn_1rowblock_splitkvI23Flash_fwd_kernel_traitsILi64ELi64ELi128ELi4ELb0ELb0EN7cutlass6half_tE19Flash_kernel_traitsILi64ELi64ELi128ELi4ES3_EELb0ELb1ELb0ELb0ELb1ELb1ELb0ELb1ENS_16Flash_fwd_paramsEEEvRKT8_iiiii,(.L_x_14827 - $_ZN5flash24flash_fwd_splitkv_kernelI23Flash_fwd_kernel_traitsILi64ELi64ELi128ELi4ELb0ELb0EN7cutlass6half_tE19Flash_kernel_traitsILi64ELi64ELi128ELi4ES3_EELb0ELb1ELb0ELb0ELb1ELb1ELb0ELb1EEEvNS_16Flash_fwd_paramsE$_ZN5flash30compute_attn_1rowblock_splitkvI23Flash_fwd_kernel_traitsILi64ELi64ELi128ELi4ELb0ELb0EN7cutlass6half_tE19Flash_kernel_traitsILi64ELi64ELi128ELi4ES3_EELb0ELb1ELb0ELb0ELb1ELb1ELb0ELb1ENS_16Flash_fwd_paramsEEEvRKT8_iiiii)
$_ZN5flash24flash_fwd_splitkv_kernelI23Flash_fwd_kernel_traitsILi64ELi64ELi128ELi4ELb0ELb0EN7cutlass6half_tE19Flash_kernel_traitsILi64ELi64ELi128ELi4ES3_EELb0ELb1ELb0ELb0ELb1ELb1ELb0ELb1EEEvNS_16Flash_fwd_paramsE$_ZN5flash30compute_attn_1rowblock_splitkvI23Flash_fwd_kernel_traitsILi64ELi64ELi128ELi4ELb0ELb0EN7cutlass6half_tE19Flash_kernel_traitsILi64ELi64ELi128ELi4ES3_EELb0ELb1ELb0ELb0ELb1ELb1ELb0ELb1ENS_16Flash_fwd_paramsEEEvRKT8_iiiii:
        /* <DEDUP_REMOVED lines=39> */
.L_x_13318:
[----:B------:R-:W-:Y:S05]  /*0310*/  BSYNC.RECONVERGENT B0 ;  /* 0x0000000000007941 */ /* 0x000fea0003800200 */
.L_x_13317:
[----:B------:R-:W-:Y:S04]  /*0320*/  BSSY.RECONVERGENT B0, `(.L_x_13319) ;  /* 0x0000007000007945 */ /* 0x000fe80003800200 */
[----:B------:R-:W-:Y:S05]  /*0330*/  @!P4 BRA `(.L_x_13320) ;  /* 0x000000000014c947 */ /* 0x000fea0003800000 */
[----:B-----5:R-:W2:Y:S02]  /*0340*/  LD.E.U8 R4, desc[UR4][R100.64+0x1b2] ;  /* 0x0001b20464047980 */ /* 0x020ea4000c101100 */
[----:B--2---:R-:W-:-:S13]  /*0350*/  ISETP.NE.AND P0, PT, R4, RZ, PT ;  /* 0x000000ff0400720c */ /* 0x004fda0003f05270 */
[----:B------:R-:W2:Y:S02]  /*0360*/  @P0 LD.E R7, desc[UR4][R14.64+0x4] ;  /* 0x000004040e070980 */ /* 0x000ea4000c101900 */
[----:B--2---:R-:W-:-:S06]  /*0370*/  @P0 IADD3 R4, PT, PT, R7, -R12, RZ ;  /* 0x8000000c07040210 */ /* 0x004fcc0007ffe0ff */
[----:B------:R2:W5:Y:S02]  /*0380*/  @!P0 LD.E R4, desc[UR4][R14.64] ;  /* 0x000000040e048980 */ /* 0x000564000c101900 */
.L_x_13320:
[----:B------:R-:W-:Y:S05]  /*0390*/  BSYNC.RECONVERGENT B0 ;  /* 0x0000000000007941 */ /* 0x000fea0003800200 */
.L_x_13319:
        /* <DEDUP_REMOVED lines=9> */
.L_x_13322:
[----:B------:R-:W3:Y:S01]  /*0430*/  LD.E.64 R4, desc[UR4][R100.64+0x108] ;  /* 0x0001080464047980 */ /* 0x000ee2000c101b00 */
[----:B------:R-:W-:Y:S01]  /*0440*/  BSSY.RECONVERGENT B0, `(.L_x_13324) ;  /* 0x0000006000007945 */ /* 0x000fe20003800200 */
[----:B------:R-:W-:Y:S01]  /*0450*/  IMAD.MOV.U32 R66, RZ, RZ, RZ ;  /* 0x000000ffff427224 */ /* 0x000fe200078e00ff */
[----:B---3--:R-:W-:-:S04]  /*0460*/  ISETP.NE.U32.AND P0, PT, R4, RZ, PT ;  /* 0x000000ff0400720c */ /* 0x008fc80003f05070 */
[----:B------:R-:W-:-:S13]  /*0470*/  ISETP.NE.AND.EX P0, PT, R5, RZ, PT, P0 ;  /* 0x000000ff0500720c */ /* 0x000fda0003f05300 */
[----:B------:R-:W-:Y:S05]  /*0480*/  @!P0 BRA `(.L_x_13325) ;  /* 0x0000000000048947 */ /* 0x000fea0003800000 */
[----:B------:R3:W5:Y:S02]  /*0490*/  LD.E R66, desc[UR4][R100.64+0xbc] ;  /* 0x0000bc0464427980 */ /* 0x000764000c101900 */
.L_x_13325:
[----:B------:R-:W-:Y:S05]  /*04a0*/  BSYNC.RECONVERGENT B0 ;  /* 0x0000000000007941 */ /* 0x000fea0003800200 */
.L_x_13324:
[----:B-----5:R-:W-:Y:S02]  /*04b0*/  IADD3 R66, PT, PT, R75, R66, RZ ;  /* 0x000000424b427210 */ /* 0x020fe40007ffe0ff */
.L_x_13323:
[----:B------:R-:W-:Y:S05]  /*04c0*/  BSYNC.RECONVERGENT B1 ;  /* 0x0000000000017941 */ /* 0x000fea0003800200 */
.L_x_13321:
[----:B------:R-:W-:Y:S01]  /*04d0*/  IMAD.SHL.U32 R168, R3, 0x40, RZ ;  /* 0x0000004003a87824 */ /* 0x000fe200078e00ff */
[----:B------:R-:W-:Y:S01]  /*04e0*/  MOV R4, R164 ;  /* 0x000000a400047202 */ /* 0x000fe20000000f00 */
[----:B------:R-:W-:-:S03]  /*04f0*/  IMAD.MOV.U32 R5, RZ, RZ, 0x0 ;  /* 0x00000000ff057424 */ /* 0x000fc600078e00ff */
[----:B------:R-:W-:-:S13]  /*0500*/  ISETP.GT.AND P0, PT, R171, R168, PT ;  /* 0x000000a8ab00720c */ /* 0x000fda0003f04270 */
[----:B-123--:R-:W-:Y:S05]  /*0510*/  @!P0 RET.REL.NODEC R4 `(_ZN5flash24flash_fwd_splitkv_kernelI23Flash_fwd_kernel_traitsILi64ELi64ELi128ELi4ELb0ELb0EN7cutlass6half_tE19Flash_kernel_traitsILi64ELi64ELi128ELi4ES3_EELb0ELb1ELb0ELb0ELb1ELb1ELb0ELb1EEEvNS_16Flash_fwd_paramsE) ;  /* 0xfffffff804b88950 */ /* 0x00efea0003c3ffff */
        /* <DEDUP_REMOVED lines=94> */
.L_x_13328:
[----:B------:R-:W-:Y:S05]  /*0b00*/  BSYNC.RECONVERGENT B0 ;  /* 0x0000000000007941 */ /* 0x000fea0003800200 */
.L_x_13327:
        /* <DEDUP_REMOVED lines=13> */
.L_x_13330:
[----:B------:R-:W-:Y:S05]  /*0be0*/  BSYNC.RECONVERGENT B0 ;  /* 0x0000000000007941 */ /* 0x000fea0003800200 */
.L_x_13329:
        /* <DEDUP_REMOVED lines=12> */
.L_x_13332:
[----:B------:R-:W-:Y:S05]  /*0cb0*/  BSYNC.RECONVERGENT B0 ;  /* 0x0000000000007941 */ /* 0x000fea0003800200 */
.L_x_13331:
[----:B------:R-:W-:Y:S01]  /*0cc0*/  ISETP.NE.AND P0, PT, R10, RZ, PT ;  /* 0x000000ff0a00720c */ /* 0x000fe20003f05270 */
[----:B------:R-:W-:Y:S01]  /*0cd0*/  @!P6 ST.E desc[UR4][R16.64], R3 ;  /* 0x000000031000e985 */ /* 0x000fe2000c101904 */
[----:B------:R-:W-:-:S03]  /*0ce0*/  MOV R165, 0x0 ;  /* 0x0000000000a57802 */ /* 0x000fc60000000f00 */
[----:B------:R-:W-:Y:S04]  /*0cf0*/  @!P5 ST.E desc[UR4][R16.64+0x40], R2 ;  /* 0x000040021000d985 */ /* 0x000fe8000c101904 */
[----:B------:R1:W-:Y:S04]  /*0d00*/  @!P4 ST.E desc[UR4][R16.64+0x80], R0 ;  /* 0x000080001000c985 */ /* 0x0003e8000c101904 */
[----:B-1234-:R-:W-:Y:S05]  /*0d10*/  @P0 RET.REL.NODEC R164 `(_ZN5flash24flash_fwd_splitkv_kernelI23Flash_fwd_kernel_traitsILi64ELi64ELi128ELi4ELb0ELb0EN7cutlass6half_tE19Flash_kernel_traitsILi64ELi64ELi128ELi4ES3_EELb0ELb1ELb0ELb0ELb1ELb1ELb0ELb1EEEvNS_16Flash_fwd_paramsE) ;  /* 0xfffffff0a4b80950 */ /* 0x01efea0003c3ffff */
[----:B------:R-:W-:Y:S02]  /*0d20*/  MOV R3, 0x7f800000 ;  /* 0x7f80000000037802 */ /* 0x000fe40000000f00 */
[----:B------:R-:W-:-:S03]  /*0d30*/  MOV R165, 0x0 ;  /* 0x0000000000a57802 */ /* 0x000fc60000000f00 */
[----:B------:R1:W-:Y:S02]  /*0d40*/  ST.E desc[UR4][R16.64+0xc0], R3 ;  /* 0x0000c00310007985 */ /* 0x0003e4000c101904 */
[----:B-1----:R-:W-:Y:S05]  /*0d50*/  RET.REL.NODEC R164 `(_ZN5flash24flash_fwd_splitkv_kernelI23Flash_fwd_kernel_traitsILi64ELi64ELi128ELi4ELb0ELb0EN7cutlass6half_tE19Flash_kernel_traitsILi64ELi64ELi128ELi4ES3_EELb0ELb1ELb0ELb0ELb1ELb1ELb0ELb1EEEvNS_16Flash_fwd_paramsE) ;  /* 0xfffffff0a4a87950 */ /* 0x002fea0003c3ffff */
.L_x_13326:
        /* <DEDUP_REMOVED lines=102> */
.L_x_13334:
        /* <DEDUP_REMOVED lines=77> */
.L_x_13335:
[----:B------:R-:W-:Y:S05]  /*1890*/  BSYNC.RECONVERGENT B0 ;  /* 0x0000000000007941 */ /* 0x000fea0003800200 */
.L_x_13333:
        /* <DEDUP_REMOVED lines=219> */
.L_x_13375:
        /* <DEDUP_REMOVED lines=150> */
.L_x_13338:
        /* <DEDUP_REMOVED lines=66> */
.L_x_13342:
[----:B------:R-:W-:Y:S05]  /*33d0*/  BSYNC.RECONVERGENT B0 ;  /* 0x0000000000007941 */ /* 0x000fea0003800200 */
.L_x_13341:
        /* <DEDUP_REMOVED lines=54> */
.L_x_13344:
[----:B------:R-:W-:Y:S05]  /*3740*/  BSYNC.RECONVERGENT B0 ;  /* 0x0000000000007941 */ /* 0x000fea0003800200 */
.L_x_13343:
        /* <DEDUP_REMOVED lines=58> */
.L_x_13346:
[----:B------:R-:W-:Y:S05]  /*3af0*/  BSYNC.RECONVERGENT B0 ;  /* 0x0000000000007941 */ /* 0x000fea0003800200 */
.L_x_13345:
        /* <DEDUP_REMOVED lines=57> */
.L_x_13348:
[----:B------:R-:W-:Y:S05]  /*3e90*/  BSYNC.RECONVERGENT B0 ;  /* 0x0000000000007941 */ /* 0x000fea0003800200 */
.L_x_13347:
        /* <DEDUP_REMOVED lines=58> */
.L_x_13350:
[----:B------:R-:W-:Y:S05]  /*4240*/  BSYNC.RECONVERGENT B0 ;  /* 0x0000000000007941 */ /* 0x000fea0003800200 */
.L_x_13349:
        /* <DEDUP_REMOVED lines=59> */
.L_x_13352:
[----:B------:R-:W-:Y:S05]  /*4600*/  BSYNC.RECONVERGENT B0 ;  /* 0x0000000000007941 */ /* 0x000fea0003800200 */
.L_x_13351:
        /* <DEDUP_REMOVED lines=59> */
.L_x_13354:
[----:B------:R-:W-:Y:S05]  /*49c0*/  BSYNC.RECONVERGENT B0 ;  /* 0x0000000000007941 */ /* 0x000fea0003800200 */
.L_x_13353:
        /* <DEDUP_REMOVED lines=61> */
.L_x_13356:
[----:B------:R-:W-:Y:S05]  /*4da0*/  BSYNC.RECONVERGENT B0 ;  /* 0x0000000000007941 */ /* 0x000fea0003800200 */
.L_x_13355:
[----:B------:R-:W5:Y:S02]  /*4db0*/  LD.E R3, desc[UR4][R100.64+0xd0] ;  /* 0x0000d00464037980 */ /* 0x000f64000c101900 */
[----:B-----5:R-:W-:Y:S05]  /*4dc0*/  IMAD.U32 R3, R3, -0x40, RZ ;  /* 0xffffffc003037824 */ /* 0x020fea00078e00ff */
[C---:B------:R-:W-:Y:S02]  /*4dd0*/  LEA R14, P1, R3.reuse, R14, 0x1 ;  /* 0x0000000e030e7211 */ /* 0x040fe400078208ff */
[C---:B------:R-:W-:Y:S02]  /*4de0*/  LEA R54, P0, R3.reuse, R54, 0x1 ;  /* 0x0000003603367211 */ /* 0x040fe400078008ff */
[C---:B------:R-:W-:Y:S02]  /*4df0*/  LEA.HI.X.SX32 R15, R3.reuse, R15, 0x1, P1 ;  /* 0x0000000f030f7211 */ /* 0x040fe400008f0eff */
[----:B------:R-:W-:Y:S01]  /*4e00*/  LEA.HI.X.SX32 R55, R3, R55, 0x1, P0 ;  /* 0x0000003703377211 */ /* 0x000fe200000f0eff */
[----:B------:R-:W-:Y:S05]  /*4e10*/  BRA `(.L_x_13339) ;  /* 0x0000003000147947 */ /* 0x000fea0003800000 */
.L_x_13340:
        /* <DEDUP_REMOVED lines=98> */
.L_x_13358:
[----:B------:R-:W-:Y:S05]  /*5440*/  BSYNC.RECONVERGENT B0 ;  /* 0x0000000000007941 */ /* 0x000fea0003800200 */
.L_x_13357:
        /* <DEDUP_REMOVED lines=92> */
.L_x_13360:
[----:B------:R-:W-:Y:S05]  /*5a10*/  BSYNC.RECONVERGENT B0 ;  /* 0x0000000000007941 */ /* 0x000fea0003800200 */
.L_x_13359:
        /* <DEDUP_REMOVED lines=94> */
.L_x_13362:
[----:B------:R-:W-:Y:S05]  /*6000*/  BSYNC.RECONVERGENT B0 ;  /* 0x0000000000007941 */ /* 0x000fea0003800200 */
.L_x_13361:
        /* <DEDUP_REMOVED lines=94> */
.L_x_13364:
[----:B------:R-:W-:Y:S05]  /*65f0*/  BSYNC.RECONVERGENT B0 ;  /* 0x0000000000007941 */ /* 0x000fea0003800200 */
.L_x_13363:
        /* <DEDUP_REMOVED lines=94> */
.L_x_13366:
[----:B------:R-:W-:Y:S05]  /*6be0*/  BSYNC.RECONVERGENT B0 ;  /* 0x0000000000007941 */ /* 0x000fea0003800200 */
.L_x_13365:
        /* <DEDUP_REMOVED lines=95> */
.L_x_13368:
[----:B------:R-:W-:Y:S05]  /*71e0*/  BSYNC.RECONVERGENT B0 ;  /* 0x0000000000007941 */ /* 0x000fea0003800200 */
.L_x_13367:
        /* <DEDUP_REMOVED lines=95> */
.L_x_13370:
[----:B------:R-:W-:Y:S05]  /*77e0*/  BSYNC.RECONVERGENT B0 ;  /* 0x0000000000007941 */ /* 0x000fea0003800200 */
.L_x_13369:
        /* <DEDUP_REMOVED lines=97> */
.L_x_13372:
[----:B------:R-:W-:Y:S05]  /*7e00*/  BSYNC.RECONVERGENT B0 ;  /* 0x0000000000007941 */ /* 0x000fea0003800200 */
.L_x_13371:
[----:B------:R-:W5:Y:S02]  /*7e10*/  LD.E R3, desc[UR4][R100.64+0xd0] ;  /* 0x0000d00464037980 */ /* 0x000f64000c101900 */
[----:B-----5:R-:W-:Y:S05]  /*7e20*/  IMAD.U32 R3, R3, -0x40, RZ ;  /* 0xffffffc003037824 */ /* 0x020fea00078e00ff */
[C---:B------:R-:W-:Y:S02]  /*7e30*/  LEA R98, P1, R3.reuse, R98, 0x1 ;  /* 0x0000006203627211 */ /* 0x040fe400078208ff */
[C---:B------:R-:W-:Y:S02]  /*7e40*/  LEA R96, P0, R3.reuse, R96, 0x1 ;  /* 0x0000006003607211 */ /* 0x040fe400078008ff */
[C---:B------:R-:W-:Y:S02]  /*7e50*/  LEA.HI.X.SX32 R99, R3.reuse, R99, 0x1, P1 ;  /* 0x0000006303637211 */ /* 0x040fe400008f0eff */
[----:B------:R-:W-:Y:S09]  /*7e60*/  LEA.HI.X.SX32 R97, R3, R97, 0x1, P0 ;  /* 0x0000006103617211 */ /* 0x000ff200000f0eff */
.L_x_13339:
[----:B------:R-:W-:Y:S05]  /*7e70*/  BSYNC.RECONVERGENT B1 ;  /* 0x0000000000017941 */ /* 0x000fea0003800200 */
.L_x_13337:
        /* <DEDUP_REMOVED lines=101> */
.L_x_13374:
[----:B------:R-:W-:Y:S05]  /*84d0*/  BSYNC.RECONVERGENT B0 ;  /* 0x0000000000007941 */ /* 0x000fea0003800200 */
.L_x_13373:
[----:B------:R-:W-:Y:S11]  /*84e0*/  LOP3.LUT P0, RZ, R172, 0x8, RZ, 0xc0, !PT ;  /* 0x00000008acff7812 */ /* 0x000ff6000780c0ff */
[----:B------:R-:W-:Y:S02]  /*84f0*/  @!UPT UIADD3 URZ, UPT, UPT, URZ, URZ, URZ ;  /* 0x000000fffffff290 */ /* 0x000fe4000fffe0ff */
[----:B------:R-:W-:Y:S05]  /*8500*/  @P0 BRA `(.L_x_13375) ;  /* 0xffffffa000500947 */ /* 0x000fea000383ffff */
.L_x_13336:
        /* <DEDUP_REMOVED lines=31> */
.L_x_13379:
[----:B------:R-:W-:Y:S05]  /*8700*/  BSYNC.RECONVERGENT B0 ;  /* 0x0000000000007941 */ /* 0x000fea0003800200 */
.L_x_13378:
        /* <DEDUP_REMOVED lines=8> */
.L_x_13377:
        /* <DEDUP_REMOVED lines=80> */
.L_x_13385:
[----:B------:R-:W-:Y:S05]  /*8c90*/  BSYNC.RECONVERGENT B0 ;  /* 0x0000000000007941 */ /* 0x000fea0003800200 */
.L_x_13384:
[----:B-----5:R1:W-:Y:S02]  /*8ca0*/  STS.128 [R169], R8 ;  /* 0x00000008a9007388 */ /* 0x0203e40000000c00 */
.L_x_13383:
[----:B------:R-:W-:Y:S05]  /*8cb0*/  BSYNC.RECONVERGENT B1 ;  /* 0x0000000000017941 */ /* 0x000fea0003800200 */
.L_x_13382:
        /* <DEDUP_REMOVED lines=58> */
.L_x_13389:
[----:B------:R-:W-:Y:S05]  /*9060*/  BSYNC.RECONVERGENT B0 ;  /* 0x0000000000007941 */ /* 0x000fea0003800200 */
.L_x_13388:
[----:B-----5:R2:W-:Y:S02]  /*9070*/  STS.128 [R169+0x800], R8 ;  /* 0x00080008a9007388 */ /* 0x0205e40000000c00 */
.L_x_13387:
[----:B------:R-:W-:Y:S05]  /*9080*/  BSYNC.RECONVERGENT B1 ;  /* 0x0000000000017941 */ /* 0x000fea0003800200 */
.L_x_13386:
        /* <DEDUP_REMOVED lines=59> */
.L_x_13393:
[----:B------:R-:W-:Y:S05]  /*9440*/  BSYNC.RECONVERGENT B0 ;  /* 0x0000000000007941 */ /* 0x000fea0003800200 */
.L_x_13392:
[----:B-----5:R3:W-:Y:S02]  /*9450*/  STS.128 [R169+0x1000], R8 ;  /* 0x00100008a9007388 */ /* 0x0207e40000000c00 */
.L_x_13391:
[----:B------:R-:W-:Y:S05]  /*9460*/  BSYNC.RECONVERGENT B1 ;  /* 0x0000000000017941 */ /* 0x000fea0003800200 */
.L_x_13390:
        /* <DEDUP_REMOVED lines=58> */
.L_x_13395:
[----:B------:R-:W-:Y:S05]  /*9810*/  BSYNC.RECONVERGENT B0 ;  /* 0x0000000000007941 */ /* 0x000fea0003800200 */
.L_x_13394:
[----:B-----5:R1:W-:Y:S01]  /*9820*/  STS.128 [R169+0x1800], R8 ;  /* 0x00180008a9007388 */ /* 0x0203e20000000c00 */
[----:B------:R-:W-:Y:S05]  /*9830*/  BRA `(.L_x_13380) ;  /* 0x0000001400b87947 */ /* 0x000fea0003800000 */
.L_x_13381:
        /* <DEDUP_REMOVED lines=91> */
.L_x_13399:
[----:B------:R-:W-:Y:S05]  /*9df0*/  BSYNC.RECONVERGENT B0 ;  /* 0x0000000000007941 */ /* 0x000fea0003800200 */
.L_x_13398:
[----:B-----5:R1:W-:Y:S02]  /*9e00*/  STS.128 [R169], R20 ;  /* 0x00000014a9007388 */ /* 0x0203e40000000c00 */
.L_x_13397:
[----:B------:R-:W-:Y:S05]  /*9e10*/  BSYNC.RECONVERGENT B1 ;  /* 0x0000000000017941 */ /* 0x000fea0003800200 */
.L_x_13396:
        /* <DEDUP_REMOVED lines=87> */
.L_x_13403:
[----:B------:R-:W-:Y:S05]  /*a390*/  BSYNC.RECONVERGENT B0 ;  /* 0x0000000000007941 */ /* 0x000fea0003800200 */
.L_x_13402:
[----:B-----5:R2:W-:Y:S02]  /*a3a0*/  STS.128 [R169+0x800], R20 ;  /* 0x00080014a9007388 */ /* 0x0205e40000000c00 */
.L_x_13401:
[----:B------:R-:W-:Y:S05]  /*a3b0*/  BSYNC.RECONVERGENT B1 ;  /* 0x0000000000017941 */ /* 0x000fea0003800200 */
.L_x_13400:
        /* <DEDUP_REMOVED lines=88> */
.L_x_13407:
[----:B------:R-:W-:Y:S05]  /*a940*/  BSYNC.RECONVERGENT B0 ;  /* 0x0000000000007941 */ /* 0x000fea0003800200 */
.L_x_13406:
[----:B-----5:R3:W-:Y:S02]  /*a950*/  STS.128 [R169+0x1000], R20 ;  /* 0x00100014a9007388 */ /* 0x0207e40000000c00 */
.L_x_13405:
[----:B------:R-:W-:Y:S05]  /*a960*/  BSYNC.RECONVERGENT B1 ;  /* 0x0000000000017941 */ /* 0x000fea0003800200 */
.L_x_13404:
        /* <DEDUP_REMOVED lines=89> */
.L_x_13409:
[----:B------:R-:W-:Y:S05]  /*af00*/  BSYNC.RECONVERGENT B0 ;  /* 0x0000000000007941 */ /* 0x000fea0003800200 */
.L_x_13408:
[----:B-----5:R1:W-:Y:S02]  /*af10*/  STS.128 [R169+0x1800], R16 ;  /* 0x00180010a9007388 */ /* 0x0203e40000000c00 */
.L_x_13380:
[----:B------:R-:W-:Y:S05]  /*af20*/  BSYNC.RECONVERGENT B2 ;  /* 0x0000000000027941 */ /* 0x000fea0003800200 */
.L_x_13376:
        /* <DEDUP_REMOVED lines=10> */
[----:B-----5:R-:W-:-:S02]  /*afd0*/  IADD3 R10, P0, PT, R103, R160, RZ ;  /* 0x000000a0670a7210 */ /* 0x020fc40007f1e0ff */
[----:B------:R-:W-:Y:S02]  /*afe0*/  P2R R4, PR, RZ, 0x4 ;  /* 0x00000004ff047803 */ /* 0x000fe40000000000 */
[-C--:B------:R-:W-:Y:S01]  /*aff0*/  ISETP.GE.AND P4, PT, R173, R0.reuse, PT ;  /* 0x00000000ad00720c */ /* 0x080fe20003f86270 */
[--C-:B------:R-:W-:Y:S01]  /*b000*/  IMAD.X R11, R2, 0x1, R159.reuse, P0 ;  /* 0x00000001020b7824 */ /* 0x100fe200000e069f */
[-C--:B------:R-:W-:Y:S01]  /*b010*/  ISETP.GE.AND P0, PT, R3, R0.reuse, PT ;  /* 0x000000000300720c */ /* 0x080fe20003f06270 */
[----:B------:R-:W-:Y:S01]  /*b020*/  @!P2 IMAD.MOV.U32 R161, RZ, RZ, R159 ;  /* 0x000000ffffa1a224 */ /* 0x000fe200078e009f */
[----:B------:R-:W-:Y:S02]  /*b030*/  ISETP.GE.AND P6, PT, R177, R0, PT ;  /* 0x00000000b100720c */ /* 0x000fe40003fc6270 */
[----:B------:R-:W-:Y:S02]  /*b040*/  @!P5 LEA R12, P3, R156, R10, 0x5 ;  /* 0x0000000a9c0cd211 */ /* 0x000fe400078628ff */
[----:B------:R-:W-:Y:S01]  /*b050*/  @!PT LDS RZ, [RZ] ;  /* 0x00000000fffff984 */ /* 0x000fe20000000800 */
[----:B------:R-:W-:Y:S01]  /*b060*/  @!PT LDS RZ, [RZ] ;  /* 0x00000000fffff984 */ /* 0x000fe20000000800 */
[----:B------:R-:W-:Y:S01]  /*b070*/  @!PT LDS RZ, [RZ] ;  /* 0x00000000fffff984 */ /* 0x000fe20000000800 */
[----:B------:R-:W-:Y:S01]  /*b080*/  @!P2 LDGSTS.E.BYPASS.LTC128B.128 [R169+0x2000], desc[UR4][R160.64] ;  /* 0x02000000a0a9afae */ /* 0x000fe2000b981a04 */
[----:B------:R-:W-:-:S02]  /*b090*/  ISETP.GE.AND P2, PT, R7, R0, PT ;  /* 0x000000000700720c */ /* 0x000fc40003f46270 */
        /* <DEDUP_REMOVED lines=29> */
[----:B------:R1:W-:Y:S04]  /*b270*/  @!P3 LDGSTS.E.BYPASS.LTC128B.128 [R169+0x4800], desc[UR4][R10.64] ;  /* 0x048000000aa9bfae */ /* 0x0003e8000b981a04 */
[----:B------:R-:W-:Y:S01]  /*b280*/  @!P1 LDGSTS.E.BYPASS.LTC128B.128 [R169+0x5000], desc[UR4][R14.64] ;  /* 0x050000000ea99fae */ /* 0x000fe2000b981a04 */
[----:B------:R-:W-:-:S03]  /*b290*/  ISETP.GE.AND P1, PT, R5, R0, PT ;  /* 0x000000000500720c */ /* 0x000fc60003f26270 */
[----:B------:R2:W-:Y:S01]  /*b2a0*/  @!P0 LDGSTS.E.BYPASS.LTC128B.128 [R169+0x5800], desc[UR4][R12.64] ;  /* 0x058000000ca98fae */ /* 0x0005e2000b981a04 */
[----:B------:R-:W-:-:S03]  /*b2b0*/  LEA R6, P0, R70, R162, 0x1 ;  /* 0x000000a246067211 */ /* 0x000fc600078008ff */
[----:B------:R-:W0:Y:S01]  /*b2c0*/  LDGDEPBAR ;  /* 0x00000000000079af */ /* 0x000e220000000000 */
[----:B------:R-:W-:Y:S02]  /*b2d0*/  LEA.HI.X R7, R70, R163, R71, 0x1, P0 ;  /* 0x000000a346077211 */ /* 0x000fe400000f0c47 */
[-C--:B------:R-:W-:Y:S01]  /*b2e0*/  ISETP.GE.AND P0, PT, R3, R0.reuse, PT ;  /* 0x000000000300720c */ /* 0x080fe20003f06270 */
[----:B------:R-:W3:Y:S04]  /*b2f0*/  LD.E R71, desc[UR4][R100.64+0x184] ;  /* 0x0001840464477980 */ /* 0x000ee8000c101900 */
[----:B------:R-:W3:Y:S01]  /*b300*/  LD.E R70, desc[UR4][R100.64+0x188] ;  /* 0x0001880464467980 */ /* 0x000ee2000c101900 */
[----:B------:R-:W-:Y:S01]  /*b310*/  ISETP.GE.AND P3, PT, R131, R0, PT ;  /* 0x000000008300720c */ /* 0x000fe20003f66270 */
[----:B------:R-:W-:-:S02]  /*b320*/  @!P2 IMAD R4, R63, 0x60, RZ ;  /* 0x000000603f04a824 */ /* 0x000fc400078e02ff */
[----:B------:R-:W-:Y:S02]  /*b330*/  @!P1 IMAD R3, R63, 0xa0, RZ ;  /* 0x000000a03f039824 */ /* 0x000fe400078e02ff */
[--C-:B-1----:R-:W-:Y:S02]  /*b340*/  @!P1 IMAD.MOV.U32 R10, RZ, RZ, R6.reuse ;  /* 0x000000ffff0a9224 */ /* 0x102fe400078e0006 */
[--C-:B------:R-:W-:Y:S02]  /*b350*/  @!P1 IMAD.MOV.U32 R11, RZ, RZ, R7.reuse ;  /* 0x000000ffff0b9224 */ /* 0x100fe400078e0007 */
[--C-:B------:R-:W-:Y:S02]  /*b360*/  @!P0 IMAD.MOV.U32 R8, RZ, RZ, R6.reuse ;  /* 0x000000ffff088224 */ /* 0x100fe400078e0006 */
[----:B------:R-:W-:Y:S02]  /*b370*/  @!P0 IMAD.MOV.U32 R9, RZ, RZ, R7 ;  /* 0x000000ffff098224 */ /* 0x000fe400078e0007 */
[----:B--2---:R-:W-:Y:S01]  /*b380*/  @!P2 IMAD.MOV.U32 R12, RZ, RZ, R6 ;  /* 0x000000ffff0ca224 */ /* 0x004fe200078e0006 */
[----:B------:R-:W-:-:S04]  /*b390*/  DEPBAR.LE SB0, 0x0 ;  /* 0x000080000000791a */ /* 0x000fc80000000000 */
[----:B------:R-:W-:Y:S01]  /*b3a0*/  BAR.SYNC.DEFER_BLOCKING 0x0 ;  /* 0x0000000000007b1d */ /* 0x000fe20000010000 */
[----:B------:R-:W-:Y:S02]  /*b3b0*/  @!P2 IMAD.MOV.U32 R13, RZ, RZ, R7 ;  /* 0x000000ffff0da224 */ /* 0x000fe400078e0007 */
[----:B------:R-:W-:-:S04]  /*b3c0*/  @!P1 IMAD.WIDE.U32 R10, R62, 0xa0, R10 ;  /* 0x000000a03e0a9825 */ /* 0x000fc800078e000a */
[----:B------:R-:W-:-:S04]  /*b3d0*/  @!P2 IMAD.WIDE.U32 R12, R62, 0x60, R12 ;  /* 0x000000603e0ca825 */ /* 0x000fc800078e000c */
[----:B------:R-:W-:Y:S02]  /*b3e0*/  @!P2 IMAD.IADD R13, R4, 0x1, R13 ;  /* 0x00000001040da824 */ /* 0x000fe400078e020d */
[----:B------:R-:W-:-:S04]  /*b3f0*/  @!P0 IMAD.WIDE.U32 R8, R62, 0xc0, R8 ;  /* 0x000000c03e088825 */ /* 0x000fc800078e0008 */
        /* <DEDUP_REMOVED lines=13> */
[----:B------:R-:W-:Y:S01]  /*b4d0*/  @!P6 LDGSTS.E.BYPASS.LTC128B.128 [R169+0x6800], desc[UR4][R6.64] ;  /* 0x0680000006a9efae */ /* 0x000fe2000b981a04 */
[----:B------:R-:W-:-:S03]  /*b4e0*/  @!P5 LEA R16, P6, R62, R6, 0x5 ;  /* 0x000000063e10d211 */ /* 0x000fc600078c28ff */
[----:B------:R-:W-:Y:S01]  /*b4f0*/  @P5 STS.128 [R169+0x7000], RZ ;  /* 0x007000ffa9005388 */ /* 0x000fe20000000c00 */
[C---:B------:R-:W-:Y:S02]  /*b500*/  @!P5 LEA.HI.X R17, R62.reuse, R7, R63, 0x5, P6 ;  /* 0x000000073e11d211 */ /* 0x040fe400030f2c3f */
[----:B------:R-:W-:-:S03]  /*b510*/  @!P4 LEA R14, P6, R62, R6, 0x6 ;  /* 0x000000063e0ec211 */ /* 0x000fc600078c30ff */
[----:B------:R-:W-:Y:S01]  /*b520*/  @!PT LDS RZ, [RZ] ;  /* 0x00000000fffff984 */ /* 0x000fe20000000800 */
[----:B------:R-:W-:Y:S01]  /*b530*/  @!PT LDS RZ, [RZ] ;  /* 0x00000000fffff984 */ /* 0x000fe20000000800 */
[----:B------:R-:W-:Y:S01]  /*b540*/  @!PT LDS RZ, [RZ] ;  /* 0x00000000fffff984 */ /* 0x000fe20000000800 */
[----:B------:R1:W-:Y:S01]  /*b550*/  @!P5 LDGSTS.E.BYPASS.LTC128B.128 [R169+0x7000], desc[UR4][R16.64] ;  /* 0x0700000010a9dfae */ /* 0x0003e2000b981a04 */
        /* <DEDUP_REMOVED lines=29> */
[----:B------:R-:W4:Y:S01]  /*b730*/  S2UR UR6, SR_CgaCtaId ;  /* 0x00000000000679c3 */ /* 0x000f220000008800 */
[C---:B------:R-:W-:Y:S01]  /*b740*/  IMAD.SHL.U32 R0, R165.reuse, 0x20, RZ ;  /* 0x00000020a5007824 */ /* 0x040fe200078e00ff */
[----:B------:R-:W-:Y:S01]  /*b750*/  LOP3.LUT R3, R80, 0x8, R165, 0x78, !PT ;  /* 0x0000000850037812 */ /* 0x000fe200078e78a5 */
[C---:B------:R-:W-:Y:S01]  /*b760*/  IMAD.SHL.U32 R154, R165.reuse, 0x40, RZ ;  /* 0x00000040a59a7824 */ /* 0x040fe200078e00ff */
[----:B------:R-:W-:Y:S01]  /*b770*/  UMOV UR7, 0x400 ;  /* 0x0000040000077882 */ /* 0x000fe20000000000 */
[----:B------:R-:W-:Y:S01]  /*b780*/  R2P PR, R165, 0x6 ;  /* 0x00000006a5007804 */ /* 0x000fe20000000000 */
[----:B------:R-:W0:Y:S01]  /*b790*/  LDGDEPBAR ;  /* 0x00000000000079af */ /* 0x000e220000000000 */
[----:B------:R-:W-:Y:S01]  /*b7a0*/  LOP3.LUT R155, R69, 0x7c00, R0, 0xf8, !PT ;  /* 0x00007c00459b7812 */ /* 0x000fe200078ef800 */
[----:B------:R-:W-:Y:S01]  /*b7b0*/  BSSY.RECONVERGENT B1, `(.L_x_13410) ;  /* 0x00002be000017945 */ /* 0x000fe20003800200 */
[----:B------:R-:W-:Y:S01]  /*b7c0*/  LOP3.LUT R3, R3, 0x38, R68, 0x78, !PT ;  /* 0x0000003803037812 */ /* 0x000fe200078e7844 */
[----:B------:R-:W-:Y:S01]  /*b7d0*/  IMAD.MOV.U32 R68, RZ, RZ, 0x40 ;  /* 0x00000040ff447424 */ /* 0x000fe200078e00ff */
[----:B------:R-:W-:Y:S01]  /*b7e0*/  LOP3.LUT R154, R154, 0x400, RZ, 0xc0, !PT ;  /* 0x000004009a9a7812 */ /* 0x000fe200078ec0ff */
[----:B------:R-:W-:Y:S01]  /*b7f0*/  IMAD.IADD R155, R64, 0x1, R155 ;  /* 0x00000001409b7824 */ /* 0x000fe200078e029b */
[----:B------:R-:W-:-:S03]  /*b800*/  LOP3.LUT R172, R172, 0xfffffffd, RZ, 0xc0, !PT ;  /* 0xfffffffdacac7812 */ /* 0x000fc600078ec0ff */
[----:B------:R-:W-:Y:S02]  /*b810*/  IMAD R154, R3, 0x2, R154 ;  /* 0x00000002039a7824 */ /* 0x000fe400078e029a */
[----:B------:R-:W-:-:S05]  /*b820*/  IMAD.MOV.U32 R3, RZ, RZ, 0x20 ;  /* 0x00000020ff037424 */ /* 0x000fca00078e00ff */
[----:B------:R-:W-:Y:S01]  /*b830*/  SEL R3, R3, 0xffffffe0, !P1 ;  /* 0xffffffe003037807 */ /* 0x000fe20004800000 */
[----:B----4-:R-:W-:-:S06]  /*b840*/  ULEA UR6, UR6, UR7, 0x18 ;  /* 0x0000000706067291 */ /* 0x010fcc000f8ec0ff */
[----:B------:R-:W-:Y:S01]  /*b850*/  LEA R155, R155, UR6, 0x1 ;  /* 0x000000069b9b7c11 */ /* 0x000fe2000f8e08ff */
[----:B------:R-:W-:Y:S02]  /*b860*/  VIADD R0, R154, UR6 ;  /* 0x000000069a007c36 */ /* 0x000fe40008000000 */
[----:B------:R-:W-:Y:S02]  /*b870*/  LDSM.16.M88.4 R88, [R154+UR6+0x2800] ;  /* 0x002800069a58783b */ /* 0x000fe40008000200 */
[--C-:B------:R-:W-:Y:S02]  /*b880*/  IMAD.IADD R153, R155, 0x1, R3.reuse ;  /* 0x000000019b997824 */ /* 0x100fe400078e0203 */
[----:B------:R-:W4:Y:S01]  /*b890*/  LDSM.16.M88.4 R28, [R155] ;  /* 0x000000009b1c783b */ /* 0x000f220000000200 */
[----:B------:R-:W-:-:S03]  /*b8a0*/  IMAD.IADD R149, R0, 0x1, R3 ;  /* 0x0000000100957824 */ /* 0x000fc600078e0203 */
[----:B-1----:R-:W1:Y:S04]  /*b8b0*/  LDSM.16.M88.4 R16, [R154+UR6+0x2000] ;  /* 0x002000069a10783b */ /* 0x002e680008000200 */
[----:B------:R-:W1:Y:S04]  /*b8c0*/  LDSM.16.M88.4 R80, [R154+UR6+0x3000] ;  /* 0x003000069a50783b */ /* 0x000e680008000200 */
[----:B------:R-:W1:Y:S04]  /*b8d0*/  LDSM.16.M88.4 R72, [R154+UR6+0x3800] ;  /* 0x003800069a48783b */ /* 0x000e680008000200 */
[----:B------:R-:W1:Y:S04]  /*b8e0*/  LDSM.16.M88.4 R52, [R154+UR6+0x4000] ;  /* 0x004000069a34783b */ /* 0x000e680008000200 */
[----:B------:R-:W1:Y:S04]  /*b8f0*/  LDSM.16.M88.4 R44, [R154+UR6+0x4800] ;  /* 0x004800069a2c783b */ /* 0x000e680008000200 */
[----:B------:R-:W1:Y:S04]  /*b900*/  LDSM.16.M88.4 R36, [R154+UR6+0x5000] ;  /* 0x005000069a24783b */ /* 0x000e680008000200 */
[----:B--2---:R-:W2:Y:S04]  /*b910*/  LDSM.16.M88.4 R8, [R154+UR6+0x5800] ;  /* 0x005800069a08783b */ /* 0x004ea80008000200 */
[----:B------:R-:W-:Y:S04]  /*b920*/  LDSM.16.M88.4 R92, [R153] ;  /* 0x00000000995c783b */ /* 0x000fe80000000200 */
[----:B------:R-:W3:Y:S01]  /*b930*/  LDSM.16.M88.4 R4, [R149+0x2800] ;  /* 0x002800009504783b */ /* 0x000ee20000000200 */
[C---:B----4-:R-:W-:Y:S03]  /*b940*/  HMMA.16816.F32 R12, R28.reuse, R88, RZ ;  /* 0x000000581c0c723c */ /* 0x050fe600000018ff */
[----:B------:R-:W4:Y:S04]  /*b950*/  LDSM.16.M88.4 R96, [R149+0x2000] ;  /* 0x002000009560783b */ /* 0x000f280000000200 */
[----:B------:R-:W4:Y:S01]  /*b960*/  LDSM.16.M88.4 R24, [R149+0x4800] ;  /* 0x004800009518783b */ /* 0x000f220000000200 */
[C---:B-1----:R-:W-:Y:S03]  /*b970*/  HMMA.16816.F32 R20, R28.reuse, R16, RZ ;  /* 0x000000101c14723c */ /* 0x042fe600000018ff */
        /* <DEDUP_REMOVED lines=15> */
[----:B--2---:R-:W-:Y:S01]  /*ba70*/  HMMA.16816.F32 R32, R28, R8, RZ ;  /* 0x000000081c20723c */ /* 0x004fe200000018ff */
[----:B---3--:R-:W-:-:S07]  /*ba80*/  IADD3 R70, PT, PT, R70, R66, -R171 ;  /* 0x0000004246467210 */ /* 0x008fce0007ffe8ab */
[----:B------:R-:W-:Y:S01]  /*ba90*/  HMMA.16816.F32 R28, R28, R10, RZ ;  /* 0x0000000a1c1c723c */ /* 0x000fe200000018ff */
[----:B------:R-:W1:Y:S07]  /*baa0*/  LDSM.16.M88.4 R8, [R149+0x5000] ;  /* 0x005000009508783b */ /* 0x000e6e0000000200 */
[----:B------:R-:W-:Y:S01]  /*bab0*/  HMMA.16816.F32 R12, R92, R4, R12 ;  /* 0x000000045c0c723c */ /* 0x000fe2000000180c */
[----:B------:R-:W-:-:S05]  /*bac0*/  SEL R4, R68, 0xffffffc0, !P2 ;  /* 0xffffffc044047807 */ /* 0x000fca0005000000 */
[--C-:B------:R-:W-:Y:S02]  /*bad0*/  IMAD.IADD R152, R155, 0x1, R4.reuse ;  /* 0x000000019b987824 */ /* 0x100fe400078e0204 */
[----:B------:R-:W-:Y:S01]  /*bae0*/  IMAD.IADD R148, R0, 0x1, R4 ;  /* 0x0000000100947824 */ /* 0x000fe200078e0204 */
[----:B----4-:R-:W-:Y:S01]  /*baf0*/  HMMA.16816.F32 R20, R92, R96, R20 ;  /* 0x000000605c14723c */ /* 0x010fe20000001814 */
[C---:B------:R-:W-:Y:S01]  /*bb00*/  IMAD.IADD R151, R3.reuse, 0x1, R152 ;  /* 0x0000000103977824 */ /* 0x040fe200078e0298 */
[----:B------:R-:W-:Y:S01]  /*bb10*/  LDSM.16.M88.4 R128, [R152] ;  /* 0x000000009880783b */ /* 0x000fe20000000200 */
[----:B------:R-:W-:-:S03]  /*bb20*/  IMAD.IADD R147, R3, 0x1, R148 ;  /* 0x0000000103937824 */ /* 0x000fc600078e0294 */
[----:B------:R-:W2:Y:S02]  /*bb30*/  LDSM.16.M88.4 R132, [R148+0x2000] ;  /* 0x002000009484783b */ /* 0x000ea40000000200 */
[C---:B------:R-:W-:Y:S02]  /*bb40*/  HMMA.16816.F32 R16, R92.reuse, R98, R16 ;  /* 0x000000625c10723c */ /* 0x040fe40000001810 */
[----:B------:R-:W3:Y:S04]  /*bb50*/  LDSM.16.M88.4 R96, [R149+0x5800] ;  /* 0x005800009560783b */ /* 0x000ee80000000200 */
[----:B------:R-:W-:Y:S02]  /*bb60*/  LDSM.16.M88.4 R116, [R148+0x3000] ;  /* 0x003000009474783b */ /* 0x000fe40000000200 */
[C---:B------:R-:W-:Y:S02]  /*bb70*/  HMMA.16816.F32 R48, R92.reuse, R24, R48 ;  /* 0x000000185c30723c */ /* 0x040fe40000001830 */
[----:B------:R-:W-:Y:S06]  /*bb80*/  LDSM.16.M88.4 R120, [R148+0x2800] ;  /* 0x002800009478783b */ /* 0x000fec0000000200 */
[C---:B------:R-:W-:Y:S01]  /*bb90*/  HMMA.16816.F32 R44, R92.reuse, R26, R44 ;  /* 0x0000001a5c2c723c */ /* 0x040fe2000000182c */
[----:B------:R-:W-:Y:S07]  /*bba0*/  LDSM.16.M88.4 R24, [R147+0x2000] ;  /* 0x002000009318783b */ /* 0x000fee0000000200 */
[C---:B-1----:R-:W-:Y:S08]  /*bbb0*/  HMMA.16816.F32 R40, R92.reuse, R8, R40 ;  /* 0x000000085c28723c */ /* 0x042ff00000001828 */
[C---:B------:R-:W-:Y:S01]  /*bbc0*/  HMMA.16816.F32 R36, R92.reuse, R10, R36 ;  /* 0x0000000a5c24723c */ /* 0x040fe20000001824 */
[----:B------:R-:W1:Y:S07]  /*bbd0*/  LDSM.16.M88.4 R8, [R151] ;  /* 0x000000009708783b */ /* 0x000e6e0000000200 */
[C---:B------:R-:W-:Y:S08]  /*bbe0*/  HMMA.16816.F32 R84, R92.reuse, R112, R84 ;  /* 0x000000705c54723c */ /* 0x040ff00000001854 */
[----:B------:R-:W-:Y:S01]  /*bbf0*/  HMMA.16816.F32 R80, R92, R114, R80 ;  /* 0x000000725c50723c */ /* 0x000fe20000001850 */
[----:B------:R-:W4:Y:S07]  /*bc00*/  LDSM.16.M88.4 R112, [R148+0x3800] ;  /* 0x003800009470783b */ /* 0x000f2e0000000200 */
[C---:B--2---:R-:W-:Y:S08]  /*bc10*/  HMMA.16816.F32 R20, R128.reuse, R132, R20 ;  /* 0x000000848014723c */ /* 0x044ff00000001814 */
[----:B------:R-:W-:Y:S08]  /*bc20*/  HMMA.16816.F32 R16, R128, R134, R16 ;  /* 0x000000868010723c */ /* 0x000ff00000001810 */
[C---:B------:R-:W-:Y:S08]  /*bc30*/  HMMA.16816.F32 R88, R92.reuse, R6, R88 ;  /* 0x000000065c58723c */ /* 0x040ff00000001858 */
        /* <DEDUP_REMOVED lines=8> */
[----:B------:R-:W2:Y:S04]  /*bcc0*/  LDSM.16.M88.4 R92, [R148+0x5800] ;  /* 0x00580000945c783b */ /* 0x000ea80000000200 */
[----:B------:R-:W-:Y:S03]  /*bcd0*/  LDSM.16.M88.4 R96, [R148+0x5000] ;  /* 0x005000009460783b */ /* 0x000fe60000000200 */
[C---:B-1----:R-:W-:Y:S08]  /*bce0*/  HMMA.16816.F32 R20, R8.reuse, R24, R20 ;  /* 0x000000180814723c */ /* 0x042ff00000001814 */
[----:B------:R-:W-:Y:S01]  /*bcf0*/  HMMA.16816.F32 R16, R8, R26, R16 ;  /* 0x0000001a0810723c */ /* 0x000fe20000001810 */
[----:B------:R-:W1:Y:S07]  /*bd00*/  LDSM.16.M88.4 R24, [R147+0x3800] ;  /* 0x003800009318783b */ /* 0x000e6e0000000200 */
[----:B------:R-:W-:Y:S03]  /*bd10*/  HMMA.16816.F32 R84, R128, R116, R84 ;  /* 0x000000748054723c */ /* 0x000fe60000001854 */
[-C--:B------:R-:W-:Y:S01]  /*bd20*/  FMUL.FTZ R0, R20, R60.reuse ;  /* 0x0000003c14007220 */ /* 0x080fe20000410000 */
[-C--:B------:R-:W-:Y:S01]  /*bd30*/  FMUL.FTZ R5, R21, R60.reuse ;  /* 0x0000003c15057220 */ /* 0x080fe20000410000 */
[-C--:B------:R-:W-:Y:S01]  /*bd40*/  FMUL.FTZ R6, R22, R60.reuse ;  /* 0x0000003c16067220 */ /* 0x080fe20000410000 */
[----:B------:R-:W-:-:S02]  /*bd50*/  FMUL.FTZ R7, R23, R60 ;  /* 0x0000003c17077220 */ /* 0x000fc40000410000 */
[C---:B------:R-:W-:Y:S01]  /*bd60*/  HMMA.16816.F32 R80, R128.reuse, R118, R80 ;  /* 0x000000768050723c */ /* 0x040fe20000001850 */
[----:B------:R-:W3:Y:S01]  /*bd70*/  LDSM.16.M88.4 R116, [R147+0x2800] ;  /* 0x002800009374783b */ /* 0x000ee20000000200 */
[----:B------:R-:W-:Y:S01]  /*bd80*/  MUFU.TANH R0, R0 ;  /* 0x0000000000007308 */ /* 0x000fe20000002400 */
[-C--:B------:R-:W-:Y:S01]  /*bd90*/  FMUL.FTZ R16, R16, R60.reuse ;  /* 0x0000003c10107220 */ /* 0x080fe20000410000 */
[-C--:B------:R-:W-:Y:S01]  /*bda0*/  FMUL.FTZ R17, R17, R60.reuse ;  /* 0x0000003c11117220 */ /* 0x080fe20000410000 */
[----:B------:R-:W-:Y:S01]  /*bdb0*/  LDSM.16.M88.4 R20, [R147+0x4000] ;  /* 0x004000009314783b */ /* 0x000fe20000000200 */
[-C--:B------:R-:W-:Y:S02]  /*bdc0*/  FMUL.FTZ R102, R19, R60.reuse ;  /* 0x0000003c13667220 */ /* 0x080fe40000410000 */
[C---:B----4-:R-:W-:Y:S02]  /*bdd0*/  HMMA.16816.F32 R76, R128.reuse, R112, R76 ;  /* 0x00000070804c723c */ /* 0x050fe4000000184c */
[----:B------:R-:W-:Y:S06]  /*bde0*/  MUFU.TANH R16, R16 ;  /* 0x0000001000107308 */ /* 0x000fec0000002400 */
[C---:B------:R-:W-:Y:S02]  /*bdf0*/  HMMA.16816.F32 R72, R128.reuse, R114, R72 ;  /* 0x000000728048723c */ /* 0x040fe40000001848 */
[----:B------:R-:W4:Y:S06]  /*be00*/  MUFU.TANH R5, R5 ;  /* 0x0000000500057308 */ /* 0x000f2c0000002400 */
[C---:B--2---:R-:W-:Y:S02]  /*be10*/  HMMA.16816.F32 R32, R128.reuse, R92, R32 ;  /* 0x0000005c8020723c */ /* 0x044fe40000001820 */
[----:B------:R-:W2:Y:S06]  /*be20*/  MUFU.TANH R17, R17 ;  /* 0x0000001100117308 */ /* 0x000eac0000002400 */
[C---:B------:R-:W-:Y:S01]  /*be30*/  HMMA.16816.F32 R28, R128.reuse, R94, R28 ;  /* 0x0000005e801c723c */ /* 0x040fe2000000181c */
[----:B------:R-:W4:Y:S01]  /*be40*/  LDSM.16.M88.4 R92, [R147+0x4800] ;  /* 0x00480000935c783b */ /* 0x000f220000000200 */
[----:B------:R-:W-:Y:S06]  /*be50*/  MUFU.TANH R6, R6 ;  /* 0x0000000600067308 */ /* 0x000fec0000002400 */
[----:B------:R-:W-:Y:S02]  /*be60*/  HMMA.16816.F32 R88, R128, R122, R88 ;  /* 0x0000007a8058723c */ /* 0x000fe40000001858 */
[----:B------:R-:W-:Y:S06]  /*be70*/  MUFU.TANH R7, R7 ;  /* 0x0000000700077308 */ /* 0x000fec0000002400 */
[C---:B-1----:R-:W-:Y:S02]  /*be80*/  HMMA.16816.F32 R76, R8.reuse, R24, R76 ;  /* 0x00000018084c723c */ /* 0x042fe4000000184c */
[----:B------:R-:W-:Y:S06]  /*be90*/  MUFU.TANH R102, R102 ;  /* 0x0000006600667308 */ /* 0x000fec0000002400 */
[----:B------:R-:W-:Y:S01]  /*bea0*/  HMMA.16816.F32 R72, R8, R26, R72 ;  /* 0x0000001a0848723c */ /* 0x000fe20000001848 */
[----:B------:R-:W1:Y:S07]  /*beb0*/  LDSM.16.M88.4 R24, [R147+0x5000] ;  /* 0x005000009318783b */ /* 0x000e6e0000000200 */
[----:B------:R-:W-:Y:S01]  /*bec0*/  HMMA.16816.F32 R48, R128, R104, R48 ;  /* 0x000000688030723c */ /* 0x000fe20000001830 */
[----:B------:R-:W-:-:S02]  /*bed0*/  FMUL.FTZ R105, R18, R60 ;  /* 0x0000003c12697220 */ /* 0x000fc40000410000 */
[-C--:B------:R-:W-:Y:S01]  /*bee0*/  FMUL.FTZ R77, R77, R60.reuse ;  /* 0x0000003c4d4d7220 */ /* 0x080fe20000410000 */
[-C--:B------:R-:W-:Y:S01]  /*bef0*/  FMUL.FTZ R76, R76, R60.reuse ;  /* 0x0000003c4c4c7220 */ /* 0x080fe20000410000 */
[-C--:B------:R-:W-:Y:S01]  /*bf00*/  FMUL.FTZ R78, R78, R60.reuse ;  /* 0x0000003c4e4e7220 */ /* 0x080fe20000410000 */
[-C--:B------:R-:W-:Y:S01]  /*bf10*/  FMUL.FTZ R79, R79, R60.reuse ;  /* 0x0000003c4f4f7220 */ /* 0x080fe20000410000 */
[----:B------:R-:W-:Y:S01]  /*bf20*/  MUFU.TANH R105, R105 ;  /* 0x0000006900697308 */ /* 0x000fe20000002400 */
[----:B---3--:R-:W-:Y:S03]  /*bf30*/  HMMA.16816.F32 R88, R8, R118, R88 ;  /* 0x000000760858723c */ /* 0x008fe60000001858 */
[-C--:B------:R-:W-:Y:S01]  /*bf40*/  FMUL.FTZ R73, R73, R60.reuse ;  /* 0x0000003c49497220 */ /* 0x080fe20000410000 */
[-C--:B------:R-:W-:Y:S01]  /*bf50*/  FMUL.FTZ R74, R74, R60.reuse ;  /* 0x0000003c4a4a7220 */ /* 0x080fe20000410000 */
[----:B------:R-:W-:-:S02]  /*bf60*/  FMUL.FTZ R75, R75, R60 ;  /* 0x0000003c4b4b7220 */ /* 0x000fc40000410000 */
[----:B------:R-:W-:Y:S01]  /*bf70*/  MUFU.TANH R77, R77 ;  /* 0x0000004d004d7308 */ /* 0x000fe20000002400 */
[C---:B------:R-:W-:Y:S07]  /*bf80*/  HMMA.16816.F32 R56, R128.reuse, R108, R56 ;  /* 0x0000006c8038723c */ /* 0x040fee0000001838 */
[----:B------:R-:W-:Y:S01]  /*bf90*/  MUFU.TANH R76, R76 ;  /* 0x0000004c004c7308 */ /* 0x000fe20000002400 */
[----:B------:R-:W-:Y:S03]  /*bfa0*/  HMMA.16816.F32 R40, R128, R96, R40 ;  /* 0x000000608028723c */ /* 0x000fe60000001828 */
[-C--:B------:R-:W-:Y:S01]  /*bfb0*/  FMUL.FTZ R68, R88, R60.reuse ;  /* 0x0000003c58447220 */ /* 0x080fe20000410000 */
[-C--:B------:R-:W-:Y:S01]  /*bfc0*/  FMUL.FTZ R88, R89, R60.reuse ;  /* 0x0000003c59587220 */ /* 0x080fe20000410000 */
[----:B------:R-:W-:Y:S01]  /*bfd0*/  SHF.R.U32.HI R89, RZ, 0x2, R165 ;  /* 0x00000002ff597819 */ /* 0x000fe200000116a5 */
[----:B------:R-:W-:-:S02]  /*bfe0*/  FMUL.FTZ R91, R91, R60 ;  /* 0x0000003c5b5b7220 */ /* 0x000fc40000410000 */
[C---:B------:R-:W-:Y:S01]  /*bff0*/  HMMA.16816.F32 R36, R128.reuse, R98, R36 ;  /* 0x000000628024723c */ /* 0x040fe20000001824 */
[----:B------:R-:W3:Y:S01]  /*c000*/  LDSM.16.M88.4 R96, [R147+0x3000] ;  /* 0x003000009360783b */ /* 0x000ee20000000200 */
[----:B------:R-:W-:Y:S06]  /*c010*/  MUFU.TANH R68, R68 ;  /* 0x0000004400447308 */ /* 0x000fec0000002400 */
[----:B------:R-:W-:Y:S02]  /*c020*/  HMMA.16816.F32 R52, R128, R110, R52 ;  /* 0x0000006e8034723c */ /* 0x000fe40000001834 */
[----:B------:R-:W-:Y:S06]  /*c030*/  MUFU.TANH R88, R88 ;  /* 0x0000005800587308 */ /* 0x000fec0000002400 */
[----:B----4-:R-:W-:Y:S01]  /*c040*/  HMMA.16816.F32 R48, R8, R92, R48 ;  /* 0x0000005c0830723c */ /* 0x010fe20000001830 */
[----:B------:R-:W-:Y:S01]  /*c050*/  FMUL.FTZ R92, R72, R60 ;  /* 0x0000003c485c7220 */ /* 0x000fe20000410000 */
[----:B------:R-:W-:-:S06]  /*c060*/  SHF.R.U32.HI R72, RZ, 0x1, R165 ;  /* 0x00000001ff487819 */ /* 0x000fcc00000116a5 */
[----:B------:R-:W-:Y:S08]  /*c070*/  HMMA.16816.F32 R12, R128, R120, R12 ;  /* 0x00000078800c723c */ /* 0x000ff0000000180c */
[----:B------:R-:W-:Y:S03]  /*c080*/  HMMA.16816.F32 R56, R8, R20, R56 ;  /* 0x000000140838723c */ /* 0x000fe60000001838 */
[-C--:B------:R-:W-:Y:S01]  /*c090*/  FMUL.FTZ R134, R49, R60.reuse ;  /* 0x0000003c31867220 */ /* 0x080fe20000410000 */
[-C--:B------:R-:W-:Y:S01]  /*c0a0*/  FMUL.FTZ R50, R50, R60.reuse ;  /* 0x0000003c32327220 */ /* 0x080fe20000410000 */
[----:B------:R-:W-:-:S03]  /*c0b0*/  FMUL.FTZ R51, R51, R60 ;  /* 0x0000003c33337220 */ /* 0x000fc60000410000 */
[----:B-1----:R-:W-:Y:S01]  /*c0c0*/  HMMA.16816.F32 R40, R8, R24, R40 ;  /* 0x000000180828723c */ /* 0x002fe20000001828 */
[----:B------:R-:W-:Y:S01]  /*c0d0*/  LOP3.LUT R25, R89, 0x7, RZ, 0xc0, !PT ;  /* 0x0000000759197812 */ /* 0x000fe200078ec0ff */
[----:B------:R-:W-:Y:S01]  /*c0e0*/  MUFU.TANH R24, R92 ;  /* 0x0000005c00187308 */ /* 0x000fe20000002400 */
[----:B------:R-:W-:Y:S01]  /*c0f0*/  LOP3.LUT R89, R72, 0x1f0, RZ, 0xc0, !PT ;  /* 0x000001f048597812 */ /* 0x000fe200078ec0ff */
[----:B------:R-:W-:-:S03]  /*c100*/  IMAD.SHL.U32 R72, R165, 0x2, RZ ;  /* 0x00000002a5487824 */ /* 0x000fc600078e00ff */
[----:B------:R-:W-:Y:S01]  /*c110*/  IADD3 R25, PT, PT, R168, R25, R89 ;  /* 0x00000019a8197210 */ /* 0x000fe20007ffe059 */
[C---:B------:R-:W-:Y:S01]  /*c120*/  HMMA.16816.F32 R36, R8.reuse, R26, R36 ;  /* 0x0000001a0824723c */ /* 0x040fe20000001824 */
[----:B------:R-:W-:Y:S01]  /*c130*/  LOP3.LUT R26, R72, 0x6, RZ, 0xc0, !PT ;  /* 0x00000006481a7812 */ /* 0x000fe200078ec0ff */
[----:B------:R-:W-:Y:S01]  /*c140*/  MUFU.TANH R134, R134 ;  /* 0x0000008600867308 */ /* 0x000fe20000002400 */
[----:B------:R-:W-:Y:S01]  /*c150*/  IADD3 R72, PT, PT, R66, -R171, -R71 ;  /* 0x800000ab42487210 */ /* 0x000fe20007ffe847 */
[-C--:B------:R-:W-:Y:S01]  /*c160*/  FMUL.FTZ R182, R56, R60.reuse ;  /* 0x0000003c38b67220 */ /* 0x080fe20000410000 */
[-C--:B------:R-:W-:Y:S01]  /*c170*/  FMUL.FTZ R57, R57, R60.reuse ;  /* 0x0000003c39397220 */ /* 0x080fe20000410000 */
[----:B------:R-:W-:Y:S02]  /*c180*/  IMAD.IADD R26, R61, 0x1, R26 ;  /* 0x000000013d1a7824 */ /* 0x000fe400078e021a */
[----:B------:R-:W-:Y:S01]  /*c190*/  FMUL.FTZ R59, R59, R60 ;  /* 0x0000003c3b3b7220 */ /* 0x000fe20000410000 */
[----:B------:R-:W-:Y:S01]  /*c1a0*/  HMMA.16816.F32 R52, R8, R22, R52 ;  /* 0x000000160834723c */ /* 0x000fe20000001834 */
[----:B------:R-:W1:Y:S01]  /*c1b0*/  LDSM.16.M88.4 R20, [R147+0x5800] ;  /* 0x005800009314783b */ /* 0x000e620000000200 */
[----:B------:R-:W-:-:S02]  /*c1c0*/  IMAD.IADD R181, R25, 0x1, R72 ;  /* 0x0000000119b57824 */ /* 0x000fc400078e0248 */
[-C--:B------:R-:W-:Y:S01]  /*c1d0*/  FMUL.FTZ R104, R41, R60.reuse ;  /* 0x0000003c29687220 */ /* 0x080fe20000410000 */
[----:B------:R-:W-:Y:S01]  /*c1e0*/  IMAD.IADD R25, R25, 0x1, R70 ;  /* 0x0000000119197824 */ /* 0x000fe200078e0246 */
[----:B------:R-:W-:Y:S01]  /*c1f0*/  MUFU.TANH R188, R57 ;  /* 0x0000003900bc7308 */ /* 0x000fe20000002400 */
[----:B------:R-:W-:Y:S02]  /*c200*/  VIADD R56, R26, 0x1 ;  /* 0x000000011a387836 */ /* 0x000fe40000000000 */
[----:B------:R-:W-:Y:S01]  /*c210*/  FMUL.FTZ R58, R58, R60 ;  /* 0x0000003c3a3a7220 */ /* 0x000fe20000410000 */
[----:B------:R-:W-:Y:S01]  /*c220*/  HMMA.16816.F32 R44, R128, R106, R44 ;  /* 0x0000006a802c723c */ /* 0x000fe2000000182c */
[C-C-:B------:R-:W-:Y:S01]  /*c230*/  VIADDMNMX R178, R25.reuse, 0x1, R66.reuse, PT ;  /* 0x0000000119b27846 */ /* 0x140fe20003800142 */
[C---:B------:R-:W-:Y:S01]  /*c240*/  VIADD R18, R26.reuse, 0x10 ;  /* 0x000000101a127836 */ /* 0x040fe20000000000 */
[----:B------:R-:W-:Y:S01]  /*c250*/  VIADDMNMX R179, R25, 0x9, R66, PT ;  /* 0x0000000919b37846 */ /* 0x000fe20003800142 */
[----:B------:R-:W-:Y:S01]  /*c260*/  VIADD R93, R26, 0x28 ;  /* 0x000000281a5d7836 */ /* 0x000fe20000000000 */
[----:B------:R-:W-:Y:S01]  /*c270*/  ISETP.GE.AND P1, PT, R56, R178, PT ;  /* 0x000000b23800720c */ /* 0x000fe20003f26270 */
[----:B------:R-:W-:Y:S01]  /*c280*/  FMUL.FTZ R128, R48, R60 ;  /* 0x0000003c30807220 */ /* 0x000fe20000410000 */
[----:B------:R-:W-:Y:S01]  /*c290*/  ISETP.GE.AND P0, PT, R56, R179, PT ;  /* 0x000000b33800720c */ /* 0x000fe20003f06270 */
[----:B------:R-:W-:Y:S01]  /*c2a0*/  HMMA.16816.F32 R12, R8, R116, R12 ;  /* 0x00000074080c723c */ /* 0x000fe2000000180c */
[----:B------:R-:W-:Y:S01]  /*c2b0*/  ISETP.GT.AND P2, PT, R181, R56, PT ;  /* 0x00000038b500720c */ /* 0x000fe20003f44270 */
[----:B------:R-:W-:-:S02]  /*c2c0*/  VIADD R71, R26, 0x39 ;  /* 0x000000391a477836 */ /* 0x000fc40000000000 */
[-C--:B------:R-:W-:Y:S01]  /*c2d0*/  FMUL.FTZ R53, R53, R60.reuse ;  /* 0x0000003c35357220 */ /* 0x080fe20000410000 */
[----:B------:R-:W-:Y:S01]  /*c2e0*/  FMUL.FTZ R140, R52, R60 ;  /* 0x0000003c348c7220 */ /* 0x000fe20000410000 */
[C---:B------:R-:W-:Y:S01]  /*c2f0*/  VIADD R52, R26.reuse, 0x9 ;  /* 0x000000091a347836 */ /* 0x040fe20000000000 */
[----:B------:R-:W-:Y:S01]  /*c300*/  FSEL R5, R5, -INF , !P2 ;  /* 0xff80000005057808 */ /* 0x000fe20005000000 */
[----:B------:R4:W-:Y:S01]  /*c310*/  MUFU.TANH R186, R53 ;  /* 0x0000003500ba7308 */ /* 0x0009e20000002400 */
[C---:B---3--:R-:W-:Y:S01]  /*c320*/  HMMA.16816.F32 R80, R8.reuse, R98, R80 ;  /* 0x000000620850723c */ /* 0x048fe20000001850 */
[----:B------:R-:W-:Y:S01]  /*c330*/  VIADD R99, R26, 0x8 ;  /* 0x000000081a637836 */ /* 0x000fe20000000000 */
[----:B------:R-:W-:Y:S01]  /*c340*/  @P1 LOP3.LUT R172, R172, 0x2, RZ, 0xfc, !PT ;  /* 0x00000002acac1812 */ /* 0x000fe200078efcff */
[C---:B------:R-:W-:Y:S01]  /*c350*/  VIADD R98, R26.reuse, 0x18 ;  /* 0x000000181a627836 */ /* 0x040fe20000000000 */
[C---:B------:R-:W-:Y:S01]  /*c360*/  ISETP.GE.AND P1, PT, R26.reuse, R178, PT ;  /* 0x000000b21a00720c */ /* 0x040fe20003f26270 */
[----:B------:R-:W-:Y:S01]  /*c370*/  VIADD R72, R26, 0x31 ;  /* 0x000000311a487836 */ /* 0x000fe20000000000 */
[----:B------:R-:W-:Y:S01]  /*c380*/  LOP3.LUT R172, R172, 0xfffffffb, RZ, 0xc0, !PT ;  /* 0xfffffffbacac7812 */ /* 0x000fe200078ec0ff */
[----:B------:R-:W-:Y:S01]  /*c390*/  MUFU.TANH R140, R140 ;  /* 0x0000008c008c7308 */ /* 0x000fe20000002400 */
[C---:B------:R-:W-:Y:S01]  /*c3a0*/  HMMA.16816.F32 R44, R8.reuse, R94, R44 ;  /* 0x0000005e082c723c */ /* 0x040fe2000000182c */
[----:B------:R-:W-:Y:S01]  /*c3b0*/  VIADD R94, R26, 0x21 ;  /* 0x000000211a5e7836 */ /* 0x000fe20000000000 */
[----:B------:R-:W-:Y:S01]  /*c3c0*/  @P0 LOP3.LUT R172, R172, 0x4, RZ, 0xfc, !PT ;  /* 0x00000004acac0812 */ /* 0x000fe200078efcff */
[-C--:B------:R-:W-:Y:S01]  /*c3d0*/  FMUL.FTZ R12, R12, R60.reuse ;  /* 0x0000003c0c0c7220 */ /* 0x080fe20000410000 */
[----:B------:R-:W-:Y:S01]  /*c3e0*/  FMUL.FTZ R13, R13, R60 ;  /* 0x0000003c0d0d7220 */ /* 0x000fe20000410000 */
[C---:B------:R-:W-:Y:S01]  /*c3f0*/  ISETP.GT.AND P0, PT, R181.reuse, R26, PT ;  /* 0x0000001ab500720c */ /* 0x040fe20003f04270 */
[C---:B------:R-:W-:Y:S01]  /*c400*/  VIADD R25, R26.reuse, 0x59 ;  /* 0x000000591a197836 */ /* 0x040fe20000000000 */
[----:B------:R3:W3:Y:S01]  /*c410*/  MUFU.TANH R95, R73 ;  /* 0x00000049005f7308 */ /* 0x0006e20000002400 */
[C---:B------:R-:W-:Y:S01]  /*c420*/  HMMA.16816.F32 R84, R8.reuse, R96, R84 ;  /* 0x000000600854723c */ /* 0x040fe20000001854 */
[----:B------:R-:W-:Y:S01]  /*c430*/  VIADD R97, R26, 0x11 ;  /* 0x000000111a617836 */ /* 0x000fe20000000000 */
[C---:B------:R-:W-:Y:S01]  /*c440*/  ISETP.GT.AND P3, PT, R181.reuse, R52, PT ;  /* 0x00000034b500720c */ /* 0x040fe20003f64270 */
[-C--:B------:R-:W-:Y:S01]  /*c450*/  FMUL.FTZ R80, R80, R60.reuse ;  /* 0x0000003c50507220 */ /* 0x080fe20000410000 */
[C---:B----4-:R-:W-:Y:S01]  /*c460*/  VIADD R53, R26.reuse, 0x49 ;  /* 0x000000491a357836 */ /* 0x050fe20000000000 */
[----:B------:R-:W-:Y:S01]  /*c470*/  ISETP.GT.AND P4, PT, R181, R71, PT ;  /* 0x00000047b500720c */ /* 0x000fe20003f84270 */
[----:B------:R-:W-:Y:S01]  /*c480*/  FMUL.FTZ R81, R81, R60 ;  /* 0x0000003c51517220 */ /* 0x000fe20000410000 */
[----:B------:R-:W-:Y:S01]  /*c490*/  MUFU.TANH R12, R12 ;  /* 0x0000000c000c7308 */ /* 0x000fe20000002400 */
[----:B-1----:R-:W-:Y:S01]  /*c4a0*/  HMMA.16816.F32 R32, R8, R20, R32 ;  /* 0x000000140820723c */ /* 0x002fe20000001820 */
[----:B------:R-:W-:Y:S01]  /*c4b0*/  ISETP.GT.AND P2, PT, R181, R97, PT ;  /* 0x00000061b500720c */ /* 0x000fe20003f44270 */
[----:B------:R-:W-:-:S02]  /*c4c0*/  VIADD R66, R26, 0x48 ;  /* 0x000000481a427836 */ /* 0x000fc40000000000 */
[-C--:B------:R-:W-:Y:S01]  /*c4d0*/  FMUL.FTZ R44, R44, R60.reuse ;  /* 0x0000003c2c2c7220 */ /* 0x080fe20000410000 */
[-C--:B------:R-:W-:Y:S01]  /*c4e0*/  FMUL.FTZ R45, R45, R60.reuse ;  /* 0x0000003c2d2d7220 */ /* 0x080fe20000410000 */
[----:B--2---:R-:W-:Y:S01]  /*c4f0*/  FSEL R41, R17, -INF , !P3 ;  /* 0xff80000011297808 */ /* 0x004fe20005800000 */
[----:B------:R-:W-:Y:S01]  /*c500*/  VIADD R49, R26, 0x50 ;  /* 0x000000501a317836 */ /* 0x000fe20000000000 */
[----:B------:R-:W-:Y:S01]  /*c510*/  MUFU.TANH R80, R80 ;  /* 0x0000005000507308 */ /* 0x000fe20000002400 */
[----:B------:R-:W-:Y:S01]  /*c520*/  HMMA.16816.F32 R28, R8, R22, R28 ;  /* 0x00000016081c723c */ /* 0x000fe2000000181c */
[----:B------:R-:W-:Y:S01]  /*c530*/  FSEL R10, R0, -INF , !P0 ;  /* 0xff800000000a7808 */ /* 0x000fe20004000000 */
[----:B---3--:R-:W-:Y:S02]  /*c540*/  VIADD R73, R26, 0x38 ;  /* 0x000000381a497836 */ /* 0x008fe40000000000 */
[-C--:B------:R-:W-:Y:S01]  /*c550*/  FMUL.FTZ R85, R85, R60.reuse ;  /* 0x0000003c55557220 */ /* 0x080fe20000410000 */
[C---:B------:R-:W-:Y:S01]  /*c560*/  ISETP.GT.AND P0, PT, R181.reuse, R99, PT ;  /* 0x00000063b500720c */ /* 0x040fe20003f04270 */
[----:B------:R-:W-:Y:S01]  /*c570*/  FMUL.FTZ R0, R40, R60 ;  /* 0x0000003c28007220 */ /* 0x000fe20000410000 */
[----:B------:R-:W-:Y:S01]  /*c580*/  FSEL R10, R10, -INF , !P1 ;  /* 0xff8000000a0a7808 */ /* 0x000fe20004800000 */
[----:B------:R-:W1:Y:S01]  /*c590*/  MUFU.TANH R13, R13 ;  /* 0x0000000d000d7308 */ /* 0x000e620000002400 */
[----:B------:R-:W-:Y:S01]  /*c5a0*/  ISETP.GT.AND P1, PT, R181, R18, PT ;  /* 0x00000012b500720c */ /* 0x000fe20003f24270 */
[-C--:B------:R-:W-:Y:S01]  /*c5b0*/  FMUL.FTZ R84, R84, R60.reuse ;  /* 0x0000003c54547220 */ /* 0x080fe20000410000 */
[----:B------:R-:W-:Y:S01]  /*c5c0*/  FSEL R95, R95, -INF , !P4 ;  /* 0xff8000005f5f7808 */ /* 0x000fe20006000000 */
[----:B------:R-:W-:Y:S01]  /*c5d0*/  FMUL.FTZ R17, R32, R60 ;  /* 0x0000003c20117220 */ /* 0x000fe20000410000 */
[C---:B------:R-:W-:Y:S01]  /*c5e0*/  ISETP.GT.AND P4, PT, R181.reuse, R53, PT ;  /* 0x00000035b500720c */ /* 0x040fe20003f84270 */
[C---:B------:R-:W-:Y:S01]  /*c5f0*/  VIADD R180, R181.reuse, 0x8 ;  /* 0x00000008b5b47836 */ /* 0x040fe20000000000 */
[----:B------:R-:W-:Y:S01]  /*c600*/  ISETP.GE.AND P5, PT, R26, R179, PT ;  /* 0x000000b31a00720c */ /* 0x000fe20003fa6270 */
[----:B------:R2:W-:Y:S01]  /*c610*/  MUFU.TANH R120, R44 ;  /* 0x0000002c00787308 */ /* 0x0005e20000002400 */
[----:B------:R-:W-:Y:S01]  /*c620*/  FSEL R186, R186, -INF , !P4 ;  /* 0xff800000baba7808 */ /* 0x000fe20006000000 */
[C---:B------:R-:W-:Y:S01]  /*c630*/  VIADD R96, R26.reuse, 0x19 ;  /* 0x000000191a607836 */ /* 0x040fe20000000000 */
[----:B------:R-:W-:Y:S01]  /*c640*/  ISETP.GT.AND P4, PT, R181, R25, PT ;  /* 0x00000019b500720c */ /* 0x000fe20003f84270 */
[----:B------:R-:W-:-:S02]  /*c650*/  VIADD R23, R26, 0x60 ;  /* 0x000000601a177836 */ /* 0x000fc40000000000 */
[----:B------:R-:W-:Y:S01]  /*c660*/  FMUL.FTZ R36, R36, R60 ;  /* 0x0000003c24247220 */ /* 0x000fe20000410000 */
[C---:B------:R-:W-:Y:S01]  /*c670*/  VIADD R22, R26.reuse, 0x61 ;  /* 0x000000611a167836 */ /* 0x040fe20000000000 */
[----:B------:R-:W-:Y:S01]  /*c680*/  ISETP.GT.AND P3, PT, R181, R96, PT ;  /* 0x00000060b500720c */ /* 0x000fe20003f64270 */
[----:B------:R-:W3:Y:S01]  /*c690*/  MUFU.TANH R85, R85 ;  /* 0x0000005500557308 */ /* 0x000ee20000002400 */
[----:B-1----:R-:W-:Y:S01]  /*c6a0*/  FSEL R40, R13, -INF , !P2 ;  /* 0xff8000000d287808 */ /* 0x002fe20005000000 */
[C---:B------:R-:W-:Y:S01]  /*c6b0*/  VIADD R8, R26.reuse, 0x20 ;  /* 0x000000201a087836 */ /* 0x040fe20000000000 */
[----:B------:R-:W-:Y:S01]  /*c6c0*/  ISETP.GT.AND P2, PT, R181, R94, PT ;  /* 0x0000005eb500720c */ /* 0x000fe20003f44270 */
[C---:B------:R-:W-:Y:S02]  /*c6d0*/  VIADD R92, R26.reuse, 0x29 ;  /* 0x000000291a5c7836 */ /* 0x040fe40000000000 */
[----:B------:R-:W-:Y:S01]  /*c6e0*/  FMUL.FTZ R13, R37, R60 ;  /* 0x0000003c250d7220 */ /* 0x000fe20000410000 */
[----:B------:R-:W-:Y:S01]  /*c6f0*/  VIADD R19, R26, 0x70 ;  /* 0x000000701a137836 */ /* 0x000fe20000000000 */
[----:B------:R-:W-:Y:S01]  /*c700*/  FSEL R88, R88, -INF , !P3 ;  /* 0xff80000058587808 */ /* 0x000fe20005800000 */
[----:B------:R-:W1:Y:S01]  /*c710*/  MUFU.TANH R122, R45 ;  /* 0x0000002d007a7308 */ /* 0x000e620000002400 */
[----:B--2---:R-:W-:Y:S01]  /*c720*/  FSEL R44, R16, -INF , !P0 ;  /* 0xff800000102c7808 */ /* 0x004fe20004000000 */
[C---:B------:R-:W-:Y:S01]  /*c730*/  VIADD R9, R26.reuse, 0x71 ;  /* 0x000000711a097836 */ /* 0x040fe20000000000 */
[C---:B------:R-:W-:Y:S01]  /*c740*/  ISETP.GT.AND P0, PT, R181.reuse, R98, PT ;  /* 0x00000062b500720c */ /* 0x040fe20003f04270 */
[----:B------:R-:W-:Y:S01]  /*c750*/  VIADD R89, R26, 0x30 ;  /* 0x000000301a597836 */ /* 0x000fe20000000000 */
[----:B------:R-:W-:Y:S01]  /*c760*/  FSEL R16, R12, -INF , !P1 ;  /* 0xff8000000c107808 */ /* 0x000fe20004800000 */
[----:B------:R-:W-:Y:S01]  /*c770*/  VIADD R57, R26, 0x41 ;  /* 0x000000411a397836 */ /* 0x000fe20000000000 */
[----:B------:R-:W-:Y:S01]  /*c780*/  FSEL R12, R68, -INF , !P0 ;  /* 0xff800000440c7808 */ /* 0x000fe20004000000 */
[----:B------:R-:W2:Y:S01]  /*c790*/  MUFU.TANH R128, R128 ;  /* 0x0000008000807308 */ /* 0x000ea20000002400 */
[----:B------:R-:W-:Y:S01]  /*c7a0*/  ISETP.GT.AND P0, PT, R181, R93, PT ;  /* 0x0000005db500720c */ /* 0x000fe20003f04270 */
[-C--:B------:R-:W-:Y:S01]  /*c7b0*/  FMUL.FTZ R32, R28, R60.reuse ;  /* 0x0000003c1c207220 */ /* 0x080fe20000410000 */
[----:B---3--:R-:W-:Y:S01]  /*c7c0*/  FSEL R85, R85, -INF , !P2 ;  /* 0xff80000055557808 */ /* 0x008fe20005000000 */
[----:B------:R-:W-:Y:S01]  /*c7d0*/  FMUL.FTZ R28, R29, R60 ;  /* 0x0000003c1d1c7220 */ /* 0x000fe20000410000 */
[----:B------:R-:W-:Y:S01]  /*c7e0*/  FSEL R80, R80, -INF , !P0 ;  /* 0xff80000050507808 */ /* 0x000fe20004000000 */
[C---:B------:R-:W-:Y:S01]  /*c7f0*/  VIADD R70, R26.reuse, 0x40 ;  /* 0x000000401a467836 */ /* 0x040fe20000000000 */
[C---:B------:R-:W-:Y:S01]  /*c800*/  ISETP.GT.AND P0, PT, R181.reuse, R73, PT ;  /* 0x00000049b500720c */ /* 0x040fe20003f04270 */
[----:B------:R-:W3:Y:S01]  /*c810*/  MUFU.TANH R0, R0 ;  /* 0x0000000000007308 */ /* 0x000ee20000002400 */
[----:B------:R-:W-:Y:S01]  /*c820*/  ISETP.GT.AND P2, PT, R181, R72, PT ;  /* 0x00000048b500720c */ /* 0x000fe20003f44270 */
[----:B------:R-:W-:Y:S01]  /*c830*/  VIADD R48, R26, 0x51 ;  /* 0x000000511a307836 */ /* 0x000fe20000000000 */
[----:B------:R-:W-:Y:S01]  /*c840*/  FSEL R112, R24, -INF , !P0 ;  /* 0xff80000018707808 */ /* 0x000fe20004000000 */
[----:B------:R-:W-:Y:S01]  /*c850*/  FMUL.FTZ R24, R33, R60 ;  /* 0x0000003c21187220 */ /* 0x000fe20000410000 */
[----:B------:R-:W-:Y:S01]  /*c860*/  FSEL R77, R77, -INF , !P2 ;  /* 0xff8000004d4d7808 */ /* 0x000fe20005000000 */
[C---:B------:R-:W-:Y:S01]  /*c870*/  VIADD R27, R26.reuse, 0x58 ;  /* 0x000000581a1b7836 */ /* 0x040fe20000000000 */
[C---:B------:R-:W-:Y:S01]  /*c880*/  ISETP.GT.AND P0, PT, R181.reuse, R66, PT ;  /* 0x00000042b500720c */ /* 0x040fe20003f04270 */
[----:B------:R-:W4:Y:S01]  /*c890*/  MUFU.TANH R104, R104 ;  /* 0x0000006800687308 */ /* 0x000f220000002400 */
[C---:B------:R-:W-:Y:S01]  /*c8a0*/  ISETP.GT.AND P2, PT, R181.reuse, R49, PT ;  /* 0x00000031b500720c */ /* 0x040fe20003f44270 */
[----:B------:R-:W-:Y:S01]  /*c8b0*/  VIADD R20, R26, 0x69 ;  /* 0x000000691a147836 */ /* 0x000fe20000000000 */
[----:B-1----:R-:W-:Y:S01]  /*c8c0*/  FSEL R122, R122, -INF , !P4 ;  /* 0xff8000007a7a7808 */ /* 0x002fe20006000000 */
[----:B------:R-:W-:Y:S01]  /*c8d0*/  VIADD R21, R26, 0x68 ;  /* 0x000000681a157836 */ /* 0x000fe20000000000 */
[----:B------:R-:W-:Y:S01]  /*c8e0*/  ISETP.GT.AND P4, PT, R180, R26, PT ;  /* 0x0000001ab400720c */ /* 0x000fe20003f84270 */
[----:B------:R-:W-:Y:S01]  /*c8f0*/  VIADD R11, R26, 0x78 ;  /* 0x000000781a0b7836 */ /* 0x000fe20000000000 */
[----:B------:R-:W-:Y:S01]  /*c900*/  FSEL R140, R140, -INF , !P0 ;  /* 0xff8000008c8c7808 */ /* 0x000fe20004000000 */
[----:B------:R-:W1:Y:S01]  /*c910*/  MUFU.TANH R84, R84 ;  /* 0x0000005400547308 */ /* 0x000e620000002400 */
[----:B--2---:R-:W-:Y:S01]  /*c920*/  FSEL R128, R128, -INF , !P2 ;  /* 0xff80000080807808 */ /* 0x004fe20005000000 */
[-C--:B------:R-:W-:Y:S01]  /*c930*/  FMUL.FTZ R45, R86, R60.reuse ;  /* 0x0000003c562d7220 */ /* 0x080fe20000410000 */
[----:B------:R-:W-:Y:S01]  /*c940*/  ISETP.GT.AND P0, PT, R181, R23, PT ;  /* 0x00000017b500720c */ /* 0x000fe20003f04270 */
[----:B------:R-:W-:Y:S01]  /*c950*/  FMUL.FTZ R87, R87, R60 ;  /* 0x0000003c57577220 */ /* 0x000fe20000410000 */
[----:B------:R-:W-:Y:S01]  /*c960*/  ISETP.GT.AND P2, PT, R181, R22, PT ;  /* 0x00000016b500720c */ /* 0x000fe20003f44270 */
[----:B------:R-:W-:Y:S01]  /*c970*/  FMUL.FTZ R83, R83, R60 ;  /* 0x0000003c53537220 */ /* 0x000fe20000410000 */
[----:B------:R-:W-:Y:S01]  /*c980*/  FSEL R68, R6, -INF , !P4 ;  /* 0xff80000006447808 */ /* 0x000fe20006000000 */
[----:B------:R-:W2:Y:S01]  /*c990*/  MUFU.TANH R81, R81 ;  /* 0x0000005100517308 */ /* 0x000ea20000002400 */
[----:B------:R-:W-:Y:S01]  /*c9a0*/  ISETP.GT.AND P4, PT, R180, R56, PT ;  /* 0x00000038b400720c */ /* 0x000fe20003f84270 */
[-C--:B------:R-:W-:Y:S01]  /*c9b0*/  FMUL.FTZ R82, R82, R60.reuse ;  /* 0x0000003c52527220 */ /* 0x080fe20000410000 */
[----:B---3--:R-:W-:Y:S01]  /*c9c0*/  FSEL R37, R0, -INF , !P0 ;  /* 0xff80000000257808 */ /* 0x008fe20004000000 */
[----:B------:R-:W-:Y:S01]  /*c9d0*/  FMUL.FTZ R55, R55, R60 ;  /* 0x0000003c37377220 */ /* 0x000fe20000410000 */
[C---:B------:R-:W-:Y:S01]  /*c9e0*/  ISETP.GT.AND P1, PT, R181.reuse, R8, PT ;  /* 0x00000008b500720c */ /* 0x040fe20003f24270 */
[----:B------:R-:W-:Y:S01]  /*c9f0*/  FMUL.FTZ R54, R54, R60 ;  /* 0x0000003c36367220 */ /* 0x000fe20000410000 */
[C---:B------:R-:W-:Y:S01]  /*ca00*/  ISETP.GT.AND P3, PT, R181.reuse, R92, PT ;  /* 0x0000005cb500720c */ /* 0x040fe20003f64270 */
[----:B------:R-:W3:Y:S01]  /*ca10*/  MUFU.TANH R17, R17 ;  /* 0x0000001100117308 */ /* 0x000ee20000002400 */
[----:B------:R-:W-:Y:S01]  /*ca20*/  ISETP.GT.AND P0, PT, R181, R19, PT ;  /* 0x00000013b500720c */ /* 0x000fe20003f04270 */
[-C--:B------:R-:W-:Y:S01]  /*ca30*/  FMUL.FTZ R47, R47, R60.reuse ;  /* 0x0000003c2f2f7220 */ /* 0x080fe20000410000 */
[----:B----4-:R-:W-:Y:S01]  /*ca40*/  FSEL R104, R104, -INF , !P2 ;  /* 0xff80000068687808 */ /* 0x010fe20005000000 */
[-C--:B------:R-:W-:Y:S01]  /*ca50*/  FMUL.FTZ R46, R46, R60.reuse ;  /* 0x0000003c2e2e7220 */ /* 0x080fe20000410000 */
[----:B------:R-:W-:Y:S01]  /*ca60*/  ISETP.GT.AND P2, PT, R181, R9, PT ;  /* 0x00000009b500720c */ /* 0x000fe20003f44270 */
[-C--:B------:R-:W-:Y:S01]  /*ca70*/  FMUL.FTZ R43, R43, R60.reuse ;  /* 0x0000003c2b2b7220 */ /* 0x080fe20000410000 */
[----:B------:R-:W-:Y:S01]  /*ca80*/  FSEL R68, R68, -INF , !P5 ;  /* 0xff80000044447808 */ /* 0x000fe20006800000 */
[----:B------:R-:W4:Y:S01]  /*ca90*/  MUFU.TANH R24, R24 ;  /* 0x0000001800187308 */ /* 0x000f220000002400 */
[----:B------:R-:W-:Y:S01]  /*caa0*/  LOP3.LUT P5, RZ, R172, 0x4, RZ, 0xc0, !PT ;  /* 0x00000004acff7812 */ /* 0x000fe200078ac0ff */
[-C--:B------:R-:W-:Y:S01]  /*cab0*/  FMUL.FTZ R42, R42, R60.reuse ;  /* 0x0000003c2a2a7220 */ /* 0x080fe20000410000 */
[----:B------:R-:W-:Y:S01]  /*cac0*/  FSEL R7, R7, -INF , !P4 ;  /* 0xff80000007077808 */ /* 0x000fe20006000000 */
[-C--:B------:R-:W-:Y:S01]  /*cad0*/  FMUL.FTZ R38, R38, R60.reuse ;  /* 0x0000003c26267220 */ /* 0x080fe20000410000 */
[----:B-1----:R-:W-:Y:S01]  /*cae0*/  FSEL R84, R84, -INF , !P1 ;  /* 0xff80000054547808 */ /* 0x002fe20004800000 */
[-C--:B------:R-:W-:Y:S01]  /*caf0*/  FMUL.FTZ R34, R34, R60.reuse ;  /* 0x0000003c22227220 */ /* 0x080fe20000410000 */
[----:B--2---:R-:W-:Y:S01]  /*cb00*/  FSEL R81, R81, -INF , !P3 ;  /* 0xff80000051517808 */ /* 0x004fe20005800000 */
[----:B------:R-:W1:Y:S01]  /*cb10*/  MUFU.TANH R182, R182 ;  /* 0x000000b600b67308 */ /* 0x000e620000002400 */
[----:B---3--:R-:W-:Y:S01]  /*cb20*/  FSEL R29, R17, -INF , !P0 ;  /* 0xff800000111d7808 */ /* 0x008fe20004000000 */
[-C--:B------:R-:W-:Y:S01]  /*cb30*/  FMUL.FTZ R30, R30, R60.reuse ;  /* 0x0000003c1e1e7220 */ /* 0x080fe20000410000 */
[----:B------:R-:W-:Y:S01]  /*cb40*/  ISETP.GT.AND P1, PT, R181, R89, PT ;  /* 0x00000059b500720c */ /* 0x000fe20003f24270 */
[----:B------:R-:W-:Y:S01]  /*cb50*/  FMUL.FTZ R31, R31, R60 ;  /* 0x0000003c1f1f7220 */ /* 0x000fe20000410000 */
[----:B------:R-:W-:Y:S01]  /*cb60*/  ISETP.GT.AND P3, PT, R181, R57, PT ;  /* 0x00000039b500720c */ /* 0x000fe20003f64270 */
[----:B------:R-:W-:-:S04]  /*cb70*/  DEPBAR.LE SB0, 0x0 ;  /* 0x000080000000791a */ /* 0x000fc80000000000 */
[----:B------:R-:W2:Y:S01]  /*cb80*/  MUFU.TANH R13, R13 ;  /* 0x0000000d000d7308 */ /* 0x000ea20000002400 */
[----:B----4-:R-:W-:Y:S01]  /*cb90*/  FSEL R17, R24, -INF , !P2 ;  /* 0xff80000018117808 */ /* 0x010fe20005000000 */
[-C--:B------:R-:W-:Y:S01]  /*cba0*/  FMUL.FTZ R24, R14, R60.reuse ;  /* 0x0000003c0e187220 */ /* 0x080fe20000410000 */
[----:B------:R-:W-:Y:S01]  /*cbb0*/  FSEL R56, R7, -INF , !P5 ;  /* 0xff80000007387808 */ /* 0x000fe20006800000 */
[----:B------:R-:W-:Y:S01]  /*cbc0*/  FMUL.FTZ R14, R15, R60 ;  /* 0x0000003c0f0e7220 */ /* 0x000fe20000410000 */
[----:B------:R-:W-:Y:S01]  /*cbd0*/  ISETP.GT.AND P5, PT, R180, R18, PT ;  /* 0x00000012b400720c */ /* 0x000fe20003fa4270 */
[----:B------:R-:W-:Y:S01]  /*cbe0*/  FMUL.FTZ R15, R90, R60 ;  /* 0x0000003c5a0f7220 */ /* 0x000fe20000410000 */
[----:B------:R-:W-:Y:S01]  /*cbf0*/  FSEL R76, R76, -INF , !P1 ;  /* 0xff8000004c4c7808 */ /* 0x000fe20004800000 */
[----:B------:R-:W3:Y:S01]  /*cc00*/  MUFU.TANH R36, R36 ;  /* 0x0000002400247308 */ /* 0x000ee20000002400 */
[----:B------:R-:W-:Y:S02]  /*cc10*/  FSEL R188, R188, -INF , !P3 ;  /* 0xff800000bcbc7808 */ /* 0x000fe40005800000 */
[----:B------:R-:W-:-:S02]  /*cc20*/  ISETP.GT.AND P1, PT, R181, R70, PT ;  /* 0x00000046b500720c */ /* 0x000fc40003f24270 */
[C---:B------:R-:W-:Y:S02]  /*cc30*/  ISETP.GT.AND P3, PT, R181.reuse, R48, PT ;  /* 0x00000030b500720c */ /* 0x040fe40003f64270 */
[----:B-1----:R-:W-:Y:S01]  /*cc40*/  FSEL R182, R182, -INF , !P1 ;  /* 0xff800000b6b67808 */ /* 0x002fe20004800000 */
[----:B------:R-:W1:Y:S01]  /*cc50*/  MUFU.TANH R32, R32 ;  /* 0x0000002000207308 */ /* 0x000e620000002400 */
[----:B------:R-:W-:Y:S02]  /*cc60*/  FSEL R134, R134, -INF , !P3 ;  /* 0xff80000086867808 */ /* 0x000fe40005800000 */
[C---:B------:R-:W-:Y:S02]  /*cc70*/  ISETP.GT.AND P1, PT, R181.reuse, R27, PT ;  /* 0x0000001bb500720c */ /* 0x040fe40003f24270 */
[----:B------:R-:W-:Y:S02]  /*cc80*/  ISETP.GT.AND P3, PT, R181, R20, PT ;  /* 0x00000014b500720c */ /* 0x000fe40003f64270 */
[C---:B------:R-:W-:Y:S01]  /*cc90*/  LOP3.LUT P2, RZ, R172.reuse, 0x2, RZ, 0xc0, !PT ;  /* 0x00000002acff7812 */ /* 0x040fe2000784c0ff */
[----:B------:R-:W4:Y:S01]  /*cca0*/  MUFU.TANH R28, R28 ;  /* 0x0000001c001c7308 */ /* 0x000f220000002400 */
[----:B------:R-:W-:-:S02]  /*ccb0*/  LOP3.LUT R172, R172, 0xfffffffd, RZ, 0xc0, !PT ;  /* 0xfffffffdacac7812 */ /* 0x000fc400078ec0ff */
[----:B------:R-:W-:Y:S02]  /*ccc0*/  FSEL R120, R120, -INF , !P1 ;  /* 0xff80000078787808 */ /* 0x000fe40004800000 */
[----:B--2---:R-:W-:Y:S01]  /*ccd0*/  FSEL R33, R13, -INF , !P3 ;  /* 0xff8000000d217808 */ /* 0x004fe20005800000 */
[----:B------:R-:W-:Y:S01]  /*cce0*/  VIADD R13, R26, 0x79 ;  /* 0x000000791a0d7836 */ /* 0x000fe20000000000 */
[----:B------:R-:W-:Y:S01]  /*ccf0*/  ISETP.GT.AND P1, PT, R181, R21, PT ;  /* 0x00000015b500720c */ /* 0x000fe20003f24270 */
[----:B------:R-:W2:Y:S01]  /*cd00*/  MUFU.TANH R14, R14 ;  /* 0x0000000e000e7308 */ /* 0x000ea20000002400 */
[----:B------:R-:W-:Y:S02]  /*cd10*/  @P5 LOP3.LUT R172, R172, 0x2, RZ, 0xfc, !PT ;  /* 0x00000002acac5812 */ /* 0x000fe400078efcff */
[-C--:B------:R-:W-:Y:S02]  /*cd20*/  ISETP.GE.AND P5, PT, R18, R178.reuse, PT ;  /* 0x000000b21200720c */ /* 0x080fe40003fa6270 */
[----:B------:R-:W-:-:S02]  /*cd30*/  ISETP.GE.AND P3, PT, R99, R178, PT ;  /* 0x000000b26300720c */ /* 0x000fc40003f66270 */
[----:B---3--:R-:W-:Y:S01]  /*cd40*/  FSEL R36, R36, -INF , !P1 ;  /* 0xff80000024247808 */ /* 0x008fe20004800000 */
[----:B------:R-:W3:Y:S01]  /*cd50*/  MUFU.TANH R6, R24 ;  /* 0x0000001800067308 */ /* 0x000ee20000002400 */
[C---:B------:R-:W-:Y:S02]  /*cd60*/  ISETP.GT.AND P1, PT, R181.reuse, R11, PT ;  /* 0x0000000bb500720c */ /* 0x040fe40003f24270 */
[----:B------:R-:W-:Y:S02]  /*cd70*/  ISETP.GT.AND P0, PT, R181, R13, PT ;  /* 0x0000000db500720c */ /* 0x000fe40003f04270 */
[----:B------:R-:W-:Y:S02]  /*cd80*/  FSEL R16, R16, -INF , !P5 ;  /* 0xff80000010107808 */ /* 0x000fe40006800000 */
[----:B------:R-:W-:Y:S01]  /*cd90*/  ISETP.GT.AND P6, PT, R180, R99, PT ;  /* 0x00000063b400720c */ /* 0x000fe20003fc4270 */
[----:B------:R-:W3:Y:S01]  /*cda0*/  MUFU.TANH R45, R45 ;  /* 0x0000002d002d7308 */ /* 0x000ee20000002400 */
[----:B------:R-:W-:-:S02]  /*cdb0*/  FSEL R26, R44, -INF , !P3 ;  /* 0xff8000002c1a7808 */ /* 0x000fc40005800000 */
[----:B------:R-:W-:Y:S02]  /*cdc0*/  ISETP.GT.AND P5, PT, R180, R97, PT ;  /* 0x00000061b400720c */ /* 0x000fe40003fa4270 */
[----:B------:R-:W-:Y:S02]  /*cdd0*/  ISETP.GE.AND P3, PT, R97, R178, PT ;  /* 0x000000b26100720c */ /* 0x000fe40003f66270 */
[----:B-1----:R-:W-:Y:S01]  /*cde0*/  FSEL R32, R32, -INF , !P1 ;  /* 0xff80000020207808 */ /* 0x002fe20004800000 */
[----:B------:R-:W-:Y:S01]  /*cdf0*/  MUFU.TANH R15, R15 ;  /* 0x0000000f000f7308 */ /* 0x000fe20000002400 */
[----:B----4-:R-:W-:Y:S01]  /*ce00*/  FSEL R0, R28, -INF , !P0 ;  /* 0xff8000001c007808 */ /* 0x010fe20004000000 */
[----:B------:R-:W-:Y:S01]  /*ce10*/  BAR.SYNC.DEFER_BLOCKING 0x0 ;  /* 0x0000000000007b1d */ /* 0x000fe20000010000 */
[----:B------:R-:W-:Y:S02]  /*ce20*/  ISETP.GE.AND P1, PT, R99, R179, PT ;  /* 0x000000b36300720c */ /* 0x000fe40003f26270 */
[----:B------:R-:W-:-:S02]  /*ce30*/  FSEL R7, R105, -INF , !P6 ;  /* 0xff80000069077808 */ /* 0x000fc40007000000 */
[----:B--2---:R-:W-:Y:S02]  /*ce40*/  FSEL R28, R14, -INF , !P5 ;  /* 0xff8000000e1c7808 */ /* 0x004fe40006800000 */
[----:B------:R-:W-:Y:S02]  /*ce50*/  ISETP.GT.AND P0, PT, R180, R52, PT ;  /* 0x00000034b400720c */ /* 0x000fe40003f04270 */
[----:B------:R-:W-:Y:S02]  /*ce60*/  FSEL R14, R40, -INF , !P3 ;  /* 0xff800000280e7808 */ /* 0x000fe40005800000 */
[----:B------:R-:W-:Y:S01]  /*ce70*/  ISETP.GE.AND P3, PT, R96, R179, PT ;  /* 0x000000b36000720c */ /* 0x000fe20003f66270 */
[----:B------:R-:W-:Y:S01]  /*ce80*/  MUFU.TANH R40, R87 ;  /* 0x0000005700287308 */ /* 0x000fe20000002400 */
[----:B------:R-:W-:Y:S02]  /*ce90*/  FSEL R5, R5, -INF , !P2 ;  /* 0xff80000005057808 */ /* 0x000fe40005000000 */
[----:B------:R-:W-:-:S02]  /*cea0*/  ISETP.GE.AND P2, PT, R52, R178, PT ;  /* 0x000000b23400720c */ /* 0x000fc40003f46270 */
[-C--:B------:R-:W-:Y:S02]  /*ceb0*/  ISETP.GE.AND P4, PT, R52, R179.reuse, PT ;  /* 0x000000b33400720c */ /* 0x080fe40003f86270 */
[----:B------:R-:W-:Y:S02]  /*cec0*/  FSEL R7, R7, -INF , !P1 ;  /* 0xff80000007077808 */ /* 0x000fe40004800000 */
[----:B------:R-:W-:Y:S02]  /*ced0*/  FSEL R52, R102, -INF , !P0 ;  /* 0xff80000066347808 */ /* 0x000fe40004000000 */
[----:B------:R-:W-:Y:S02]  /*cee0*/  ISETP.GE.AND P1, PT, R97, R179, PT ;  /* 0x000000b36100720c */ /* 0x000fe40003f26270 */
[----:B------:R-:W-:Y:S02]  /*cef0*/  FSEL R52, R52, -INF , !P4 ;  /* 0xff80000034347808 */ /* 0x000fe40006000000 */
[----:B------:R-:W-:-:S02]  /*cf00*/  FSEL R28, R28, -INF , !P1 ;  /* 0xff8000001c1c7808 */ /* 0x000fc40004800000 */
[----:B------:R-:W-:Y:S02]  /*cf10*/  LOP3.LUT P4, RZ, R172, 0x2, RZ, 0xc0, !PT ;  /* 0x00000002acff7812 */ /* 0x000fe4000788c0ff */
[----:B------:R-:W-:Y:S02]  /*cf20*/  ISETP.GT.AND P1, PT, R180, R8, PT ;  /* 0x00000008b400720c */ /* 0x000fe40003f24270 */
[----:B------:R-:W-:Y:S02]  /*cf30*/  LOP3.LUT R172, R172, 0xfffffffe, RZ, 0xc0, !PT ;  /* 0xfffffffeacac7812 */ /* 0x000fe400078ec0ff */
[----:B------:R-:W-:Y:S02]  /*cf40*/  ISETP.GE.AND P6, PT, R18, R179, PT ;  /* 0x000000b31200720c */ /* 0x000fe40003fc6270 */
[----:B------:R-:W-:Y:S02]  /*cf50*/  @P3 LOP3.LUT R172, R172, 0x1, RZ, 0xfc, !PT ;  /* 0x00000001acac3812 */ /* 0x000fe400078efcff */
[----:B------:R-:W-:-:S02]  /*cf60*/  FSEL R18, R41, -INF , !P2 ;  /* 0xff80000029127808 */ /* 0x000fc40005000000 */
[----:B------:R-:W1:Y:S01]  /*cf70*/  MUFU.TANH R41, R91 ;  /* 0x0000005b00297308 */ /* 0x000e620000002400 */
[----:B------:R-:W-:Y:S02]  /*cf80*/  LOP3.LUT R172, R172, 0xfffffffd, RZ, 0xc0, !PT ;  /* 0xfffffffdacac7812 */ /* 0x000fe400078ec0ff */
[-C--:B------:R-:W-:Y:S02]  /*cf90*/  ISETP.GE.AND P5, PT, R96, R178.reuse, PT ;  /* 0x000000b26000720c */ /* 0x080fe40003fa6270 */
[----:B------:R-:W-:Y:S02]  /*cfa0*/  @P1 LOP3.LUT R172, R172, 0x2, RZ, 0xfc, !PT ;  /* 0x00000002acac1812 */ /* 0x000fe400078efcff */
[----:B---3--:R-:W-:Y:S02]  /*cfb0*/  FSEL R6, R6, -INF , !P4 ;  /* 0xff80000006067808 */ /* 0x008fe40006000000 */
[C---:B------:R-:W-:Y:S02]  /*cfc0*/  ISETP.GE.AND P3, PT, R8.reuse, R178, PT ;  /* 0x000000b20800720c */ /* 0x040fe40003f66270 */
[----:B------:R-:W-:-:S02]  /*cfd0*/  ISETP.GE.AND P1, PT, R8, R179, PT ;  /* 0x000000b30800720c */ /* 0x000fc40003f26270 */
[----:B------:R-:W-:Y:S02]  /*cfe0*/  FSEL R8, R88, -INF , !P5 ;  /* 0xff80000058087808 */ /* 0x000fe40006800000 */
[----:B------:R-:W-:Y:S02]  /*cff0*/  LOP3.LUT P5, RZ, R172, 0x2, RZ, 0xc0, !PT ;  /* 0x00000002acff7812 */ /* 0x000fe400078ac0ff */
[----:B------:R-:W-:Y:S02]  /*d000*/  FSEL R44, R6, -INF , !P6 ;  /* 0xff800000062c7808 */ /* 0x000fe40007000000 */
[----:B------:R-:W-:Y:S02]  /*d010*/  ISETP.GT.AND P6, PT, R180, R96, PT ;  /* 0x00000060b400720c */ /* 0x000fe40003fc4270 */
[----:B------:R-:W-:Y:S02]  /*d020*/  FSEL R214, R45, -INF , !P5 ;  /* 0xff8000002dd67808 */ /* 0x000fe40006800000 */
[----:B------:R-:W-:Y:S01]  /*d030*/  ISETP.GE.AND P5, PT, R93, R179, PT ;  /* 0x000000b35d00720c */ /* 0x000fe20003fa6270 */
[----:B------:R-:W-:Y:S01]  /*d040*/  MUFU.TANH R45, R78 ;  /* 0x0000004e002d7308 */ /* 0x000fe20000002400 */
[----:B-1----:R-:W-:-:S02]  /*d050*/  FSEL R6, R41, -INF , !P6 ;  /* 0xff80000029067808 */ /* 0x002fc40007000000 */
[----:B------:R-:W-:Y:S02]  /*d060*/  FSEL R214, R214, -INF , !P1 ;  /* 0xff800000d6d67808 */ /* 0x000fe40004800000 */
[----:B------:R-:W-:Y:S02]  /*d070*/  LOP3.LUT P6, RZ, R172, 0x1, RZ, 0xc0, !PT ;  /* 0x00000001acff7812 */ /* 0x000fe400078cc0ff */
[----:B------:R-:W-:Y:S01]  /*d080*/  ISETP.GT.AND P1, PT, R180, R89, PT ;  /* 0x00000059b400720c */ /* 0x000fe20003f24270 */
[----:B------:R-:W1:Y:S01]  /*d090*/  MUFU.TANH R41, R83 ;  /* 0x0000005300297308 */ /* 0x000e620000002400 */
[----:B------:R-:W-:Y:S02]  /*d0a0*/  LOP3.LUT R172, R172, 0xfffffffe, RZ, 0xc0, !PT ;  /* 0xfffffffeacac7812 */ /* 0x000fe400078ec0ff */
[----:B------:R-:W-:Y:S02]  /*d0b0*/  ISETP.GT.AND P0, PT, R180, R98, PT ;  /* 0x00000062b400720c */ /* 0x000fe40003f04270 */
[----:B------:R-:W-:-:S02]  /*d0c0*/  @P5 LOP3.LUT R172, R172, 0x1, RZ, 0xfc, !PT ;  /* 0x00000001acac5812 */ /* 0x000fc400078efcff */
[----:B------:R-:W-:Y:S02]  /*d0d0*/  FSEL R24, R15, -INF , !P0 ;  /* 0xff8000000f187808 */ /* 0x000fe40004000000 */
[C---:B------:R-:W-:Y:S01]  /*d0e0*/  ISETP.GT.AND P0, PT, R180.reuse, R94, PT ;  /* 0x0000005eb400720c */ /* 0x040fe20003f04270 */
[----:B------:R-:W-:Y:S01]  /*d0f0*/  MUFU.TANH R15, R82 ;  /* 0x00000052000f7308 */ /* 0x000fe20000002400 */
[----:B------:R-:W-:Y:S02]  /*d100*/  ISETP.GT.AND P5, PT, R180, R92, PT ;  /* 0x0000005cb400720c */ /* 0x000fe40003fa4270 */
[----:B------:R-:W-:Y:S02]  /*d110*/  LOP3.LUT R172, R172, 0xfffffffd, RZ, 0xc0, !PT ;  /* 0xfffffffdacac7812 */ /* 0x000fe400078ec0ff */
[----:B------:R-:W-:Y:S02]  /*d120*/  ISETP.GE.AND P4, PT, R98, R179, PT ;  /* 0x000000b36200720c */ /* 0x000fe40003f86270 */
[----:B------:R-:W-:-:S02]  /*d130*/  FSEL R210, R40, -INF , !P0 ;  /* 0xff80000028d27808 */ /* 0x000fc40004000000 */
[-C--:B------:R-:W-:Y:S01]  /*d140*/  ISETP.GE.AND P0, PT, R92, R179.reuse, PT ;  /* 0x000000b35c00720c */ /* 0x080fe20003f06270 */
[----:B------:R-:W2:Y:S01]  /*d150*/  MUFU.TANH R40, R79 ;  /* 0x0000004f00287308 */ /* 0x000ea20000002400 */
[----:B-1----:R-:W-:Y:S02]  /*d160*/  FSEL R200, R41, -INF , !P5 ;  /* 0xff80000029c87808 */ /* 0x002fe40006800000 */
[----:B------:R-:W-:Y:S02]  /*d170*/  @P1 LOP3.LUT R172, R172, 0x2, RZ, 0xfc, !PT ;  /* 0x00000002acac1812 */ /* 0x000fe400078efcff */
[----:B------:R-:W-:Y:S02]  /*d180*/  FSEL R24, R24, -INF , !P4 ;  /* 0xff80000018187808 */ /* 0x000fe40006000000 */
[----:B------:R-:W-:Y:S01]  /*d190*/  ISETP.GE.AND P4, PT, R94, R179, PT ;  /* 0x000000b35e00720c */ /* 0x000fe20003f86270 */
[----:B------:R-:W-:Y:S01]  /*d1a0*/  MUFU.TANH R41, R75 ;  /* 0x0000004b00297308 */ /* 0x000fe20000002400 */
[----:B------:R-:W-:-:S02]  /*d1b0*/  FSEL R200, R200, -INF , !P0 ;  /* 0xff800000c8c87808 */ /* 0x000fc40004000000 */
[----:B------:R-:W-:Y:S02]  /*d1c0*/  LOP3.LUT P0, RZ, R172, 0x2, RZ, 0xc0, !PT ;  /* 0x00000002acff7812 */ /* 0x000fe4000780c0ff */
[----:B------:R-:W-:Y:S02]  /*d1d0*/  FSEL R210, R210, -INF , !P4 ;  /* 0xff800000d2d27808 */ /* 0x000fe40006000000 */
[-C--:B------:R-:W-:Y:S02]  /*d1e0*/  ISETP.GE.AND P4, PT, R89, R179.reuse, PT ;  /* 0x000000b35900720c */ /* 0x080fe40003f86270 */
[----:B------:R-:W-:Y:S02]  /*d1f0*/  FSEL R124, R45, -INF , !P0 ;  /* 0xff8000002d7c7808 */ /* 0x000fe40004000000 */
[----:B------:R-:W-:Y:S01]  /*d200*/  ISETP.GE.AND P5, PT, R72, R179, PT ;  /* 0x000000b34800720c */ /* 0x000fe20003fa6270 */
[----:B------:R-:W-:Y:S01]  /*d210*/  MUFU.TANH R45, R58 ;  /* 0x0000003a002d7308 */ /* 0x000fe20000002400 */
[----:B------:R-:W-:-:S02]  /*d220*/  FSEL R124, R124, -INF , !P4 ;  /* 0xff8000007c7c7808 */ /* 0x000fc40006000000 */
[----:B------:R-:W-:Y:S02]  /*d230*/  ISETP.GT.AND P4, PT, R180, R72, PT ;  /* 0x00000048b400720c */ /* 0x000fe40003f84270 */
[----:B------:R-:W-:Y:S02]  /*d240*/  FSEL R6, R6, -INF , !P6 ;  /* 0xff80000006067808 */ /* 0x000fe40007000000 */
[----:B--2---:R-:W-:Y:S02]  /*d250*/  FSEL R110, R40, -INF , !P4 ;  /* 0xff800000286e7808 */ /* 0x004fe40006000000 */
[----:B------:R-:W-:Y:S01]  /*d260*/  ISETP.GT.AND P6, PT, R180, R93, PT ;  /* 0x0000005db400720c */ /* 0x000fe20003fc4270 */
[----:B------:R-:W-:Y:S01]  /*d270*/  MUFU.TANH R40, R59 ;  /* 0x0000003b00287308 */ /* 0x000fe20000002400 */
[----:B------:R-:W-:Y:S02]  /*d280*/  FSEL R110, R110, -INF , !P5 ;  /* 0xff8000006e6e7808 */ /* 0x000fe40006800000 */
[----:B------:R-:W-:-:S02]  /*d290*/  ISETP.GT.AND P5, PT, R180, R70, PT ;  /* 0x00000046b400720c */ /* 0x000fc40003fa4270 */
[----:B------:R-:W-:Y:S02]  /*d2a0*/  FSEL R208, R84, -INF , !P3 ;  /* 0xff80000054d07808 */ /* 0x000fe40005800000 */
[----:B------:R-:W-:Y:S02]  /*d2b0*/  ISETP.GE.AND P3, PT, R93, R178, PT ;  /* 0x000000b25d00720c */ /* 0x000fe40003f66270 */
[----:B------:R-:W-:Y:S02]  /*d2c0*/  FSEL R212, R15, -INF , !P6 ;  /* 0xff8000000fd47808 */ /* 0x000fe40007000000 */
[----:B------:R-:W1:Y:S01]  /*d2d0*/  MUFU.TANH R15, R74 ;  /* 0x0000004a000f7308 */ /* 0x000e620000002400 */
[----:B------:R-:W-:Y:S02]  /*d2e0*/  FSEL R202, R80, -INF , !P3 ;  /* 0xff80000050ca7808 */ /* 0x000fe40005800000 */
[C---:B------:R-:W-:Y:S02]  /*d2f0*/  LOP3.LUT P3, RZ, R172.reuse, 0x1, RZ, 0xc0, !PT ;  /* 0x00000001acff7812 */ /* 0x040fe4000786c0ff */
[----:B------:R-:W-:-:S02]  /*d300*/  LOP3.LUT R172, R172, 0xfffffffd, RZ, 0xc0, !PT ;  /* 0xfffffffdacac7812 */ /* 0x000fc400078ec0ff */
[-C--:B------:R-:W-:Y:S02]  /*d310*/  ISETP.GE.AND P1, PT, R89, R178.reuse, PT ;  /* 0x000000b25900720c */ /* 0x080fe40003f26270 */
[----:B------:R-:W-:Y:S02]  /*d320*/  @P5 LOP3.LUT R172, R172, 0x2, RZ, 0xfc, !PT ;  /* 0x00000002acac5812 */ /* 0x000fe400078efcff */
[----:B------:R-:W-:Y:S02]  /*d330*/  ISETP.GE.AND P5, PT, R70, R178, PT ;  /* 0x000000b24600720c */ /* 0x000fe40003fa6270 */
[----:B------:R-:W-:Y:S02]  /*d340*/  ISETP.GT.AND P6, PT, R180, R73, PT ;  /* 0x00000049b400720c */ /* 0x000fe40003fc4270 */
[----:B------:R-:W-:Y:S02]  /*d350*/  FSEL R182, R182, -INF , !P5 ;  /* 0xff800000b6b67808 */ /* 0x000fe40006800000 */
[----:B------:R-:W-:-:S02]  /*d360*/  ISETP.GT.AND P5, PT, R180, R57, PT ;  /* 0x00000039b400720c */ /* 0x000fc40003fa4270 */
[----:B------:R-:W-:Y:S02]  /*d370*/  FSEL R114, R76, -INF , !P1 ;  /* 0xff8000004c727808 */ /* 0x000fe40004800000 */
[----:B------:R-:W-:Y:S02]  /*d380*/  ISETP.GE.AND P1, PT, R73, R179, PT ;  /* 0x000000b34900720c */ /* 0x000fe40003f26270 */
[----:B-1----:R-:W-:Y:S02]  /*d390*/  FSEL R198, R15, -INF , !P6 ;  /* 0xff8000000fc67808 */ /* 0x002fe40007000000 */
[----:B------:R-:W-:Y:S01]  /*d3a0*/  ISETP.GT.AND P0, PT, R180, R71, PT ;  /* 0x00000047b400720c */ /* 0x000fe20003f04270 */
[----:B------:R-:W-:Y:S01]  /*d3b0*/  MUFU.TANH R15, R54 ;  /* 0x00000036000f7308 */ /* 0x000fe20000002400 */
[----:B------:R-:W-:Y:S02]  /*d3c0*/  FSEL R138, R40, -INF , !P5 ;  /* 0xff800000288a7808 */ /* 0x000fe40006800000 */
[----:B------:R-:W-:-:S02]  /*d3d0*/  ISETP.GE.AND P5, PT, R53, R179, PT ;  /* 0x000000b33500720c */ /* 0x000fc40003fa6270 */
[----:B------:R-:W-:Y:S02]  /*d3e0*/  FSEL R198, R198, -INF , !P1 ;  /* 0xff800000c6c67808 */ /* 0x000fe40004800000 */
[-C--:B------:R-:W-:Y:S01]  /*d3f0*/  ISETP.GE.AND P4, PT, R71, R179.reuse, PT ;  /* 0x000000b34700720c */ /* 0x080fe20003f86270 */
[----:B------:R-:W-:Y:S01]  /*d400*/  MUFU.TANH R40, R51 ;  /* 0x0000003300287308 */ /* 0x000fe20000002400 */
[----:B------:R-:W-:Y:S02]  /*d410*/  FSEL R192, R41, -INF , !P0 ;  /* 0xff80000029c07808 */ /* 0x000fe40004000000 */
[----:B------:R-:W-:Y:S02]  /*d420*/  ISETP.GE.AND P1, PT, R57, R179, PT ;  /* 0x000000b33900720c */ /* 0x000fe40003f26270 */
[----:B------:R-:W-:Y:S02]  /*d430*/  FSEL R192, R192, -INF , !P4 ;  /* 0xff800000c0c07808 */ /* 0x000fe40006000000 */
[----:B------:R-:W-:Y:S01]  /*d440*/  FSEL R138, R138, -INF , !P1 ;  /* 0xff8000008a8a7808 */ /* 0x000fe20004800000 */
[----:B------:R-:W1:Y:S01]  /*d450*/  MUFU.TANH R41, R55 ;  /* 0x0000003700297308 */ /* 0x000e620000002400 */
[----:B------:R-:W-:-:S02]  /*d460*/  LOP3.LUT P4, RZ, R172, 0x2, RZ, 0xc0, !PT ;  /* 0x00000002acff7812 */ /* 0x000fc4000788c0ff */
[----:B------:R-:W-:Y:S02]  /*d470*/  ISETP.GT.AND P1, PT, R180, R49, PT ;  /* 0x00000031b400720c */ /* 0x000fe40003f24270 */
[----:B------:R-:W-:Y:S02]  /*d480*/  LOP3.LUT R172, R172, 0xfffffffe, RZ, 0xc0, !PT ;  /* 0xfffffffeacac7812 */ /* 0x000fe400078ec0ff */
[----:B------:R-:W-:Y:S02]  /*d490*/  ISETP.GE.AND P6, PT, R70, R179, PT ;  /* 0x000000b34600720c */ /* 0x000fe40003fc6270 */
[----:B------:R-:W-:Y:S02]  /*d4a0*/  @P5 LOP3.LUT R172, R172, 0x1, RZ, 0xfc, !PT ;  /* 0x00000001acac5812 */ /* 0x000fe400078efcff */
[----:B------:R-:W-:Y:S02]  /*d4b0*/  FSEL R142, R45, -INF , !P4 ;  /* 0xff8000002d8e7808 */ /* 0x000fe40006000000 */
[----:B------:R-:W-:Y:S01]  /*d4c0*/  ISETP.GE.AND P2, PT, R98, R178, PT ;  /* 0x000000b26200720c */ /* 0x000fe20003f46270 */
[----:B------:R-:W2:Y:S01]  /*d4d0*/  MUFU.TANH R45, R50 ;  /* 0x00000032002d7308 */ /* 0x000ea20000002400 */
[----:B------:R-:W-:-:S02]  /*d4e0*/  LOP3.LUT R172, R172, 0xfffffffd, RZ, 0xc0, !PT ;  /* 0xfffffffdacac7812 */ /* 0x000fc400078ec0ff */
[----:B------:R-:W-:Y:S02]  /*d4f0*/  FSEL R142, R142, -INF , !P6 ;  /* 0xff8000008e8e7808 */ /* 0x000fe40007000000 */
[----:B------:R-:W-:Y:S02]  /*d500*/  ISETP.GT.AND P6, PT, R180, R53, PT ;  /* 0x00000035b400720c */ /* 0x000fe40003fc4270 */
[----:B------:R-:W-:Y:S02]  /*d510*/  FSEL R12, R12, -INF , !P2 ;  /* 0xff8000000c0c7808 */ /* 0x000fe40005000000 */
[----:B------:R-:W-:Y:S02]  /*d520*/  @P1 LOP3.LUT R172, R172, 0x2, RZ, 0xfc, !PT ;  /* 0x00000002acac1812 */ /* 0x000fe400078efcff */
[----:B------:R-:W-:Y:S02]  /*d530*/  ISETP.GE.AND P2, PT, R94, R178, PT ;  /* 0x000000b25e00720c */ /* 0x000fe40003f46270 */
[----:B------:R-:W-:-:S02]  /*d540*/  ISETP.GT.AND P0, PT, R180, R66, PT ;  /* 0x00000042b400720c */ /* 0x000fc40003f04270 */
[----:B-1----:R-:W-:Y:S02]  /*d550*/  FSEL R184, R41, -INF , !P6 ;  /* 0xff80000029b87808 */ /* 0x002fe40007000000 */
[----:B------:R-:W-:Y:S01]  /*d560*/  LOP3.LUT P6, RZ, R172, 0x1, RZ, 0xc0, !PT ;  /* 0x00000001acff7812 */ /* 0x000fe200078cc0ff */
[----:B------:R-:W1:Y:S01]  /*d570*/  MUFU.TANH R41, R47 ;  /* 0x0000002f00297308 */ /* 0x000e620000002400 */
[----:B------:R-:W-:Y:S02]  /*d580*/  FSEL R206, R85, -INF , !P2 ;  /* 0xff80000055ce7808 */ /* 0x000fe40005000000 */
[----:B------:R-:W-:Y:S02]  /*d590*/  ISETP.GE.AND P2, PT, R92, R178, PT ;  /* 0x000000b25c00720c */ /* 0x000fe40003f46270 */
[----:B------:R-:W-:Y:S02]  /*d5a0*/  ISETP.GE.AND P4, PT, R66, R179, PT ;  /* 0x000000b34200720c */ /* 0x000fe40003f86270 */
[----:B------:R-:W-:-:S02]  /*d5b0*/  FSEL R190, R15, -INF , !P0 ;  /* 0xff8000000fbe7808 */ /* 0x000fc40004000000 */
[----:B------:R-:W-:Y:S01]  /*d5c0*/  FSEL R184, R184, -INF , !P6 ;  /* 0xff800000b8b87808 */ /* 0x000fe20007000000 */
[----:B------:R-:W3:Y:S01]  /*d5d0*/  MUFU.TANH R15, R46 ;  /* 0x0000002e000f7308 */ /* 0x000ee20000002400 */
[----:B------:R-:W-:Y:S02]  /*d5e0*/  ISETP.GT.AND P6, PT, R180, R27, PT ;  /* 0x0000001bb400720c */ /* 0x000fe40003fc4270 */
[----:B------:R-:W-:Y:S02]  /*d5f0*/  FSEL R204, R81, -INF , !P2 ;  /* 0xff80000051cc7808 */ /* 0x000fe40005000000 */
[----:B------:R-:W-:Y:S02]  /*d600*/  ISETP.GE.AND P2, PT, R72, R178, PT ;  /* 0x000000b24800720c */ /* 0x000fe40003f46270 */
[----:B------:R-:W-:Y:S02]  /*d610*/  FSEL R190, R190, -INF , !P4 ;  /* 0xff800000bebe7808 */ /* 0x000fe40006000000 */
[----:B------:R-:W-:-:S02]  /*d620*/  LOP3.LUT P4, RZ, R172, 0x2, RZ, 0xc0, !PT ;  /* 0x00000002acff7812 */ /* 0x000fc4000788c0ff */
[----:B------:R-:W-:Y:S02]  /*d630*/  FSEL R196, R77, -INF , !P2 ;  /* 0xff8000004dc47808 */ /* 0x000fe40005000000 */
[----:B------:R-:W-:Y:S02]  /*d640*/  ISETP.GE.AND P2, PT, R71, R178, PT ;  /* 0x000000b24700720c */ /* 0x000fe40003f46270 */
[----:B--2---:R-:W-:Y:S02]  /*d650*/  FSEL R45, R45, -INF , !P4 ;  /* 0xff8000002d2d7808 */ /* 0x004fe40006000000 */
[----:B------:R-:W-:Y:S02]  /*d660*/  ISETP.GE.AND P4, PT, R27, R179, PT ;  /* 0x000000b31b00720c */ /* 0x000fe40003f86270 */
[----:B------:R-:W-:Y:S02]  /*d670*/  LOP3.LUT R172, R172, 0xfffffffe, RZ, 0xc0, !PT ;  /* 0xfffffffeacac7812 */ /* 0x000fe400078ec0ff */
[----:B------:R-:W-:-:S02]  /*d680*/  FSEL R194, R95, -INF , !P2 ;  /* 0xff8000005fc27808 */ /* 0x000fc40005000000 */
[-C--:B------:R-:W-:Y:S02]  /*d690*/  ISETP.GE.AND P2, PT, R66, R178.reuse, PT ;  /* 0x000000b24200720c */ /* 0x080fe40003f46270 */
[----:B------:R-:W-:Y:S02]  /*d6a0*/  @P6 LOP3.LUT R172, R172, 0x1, RZ, 0xfc, !PT ;  /* 0x00000001acac6812 */ /* 0x000fe400078efcff */
[----:B------:R-:W-:Y:S02]  /*d6b0*/  FSEL R140, R140, -INF , !P2 ;  /* 0xff8000008c8c7808 */ /* 0x000fe40005000000 */
[----:B------:R-:W-:Y:S02]  /*d6c0*/  ISETP.GE.AND P2, PT, R48, R178, PT ;  /* 0x000000b23000720c */ /* 0x000fe40003f46270 */
[----:B------:R-:W-:Y:S02]  /*d6d0*/  LOP3.LUT R172, R172, 0xfffffffd, RZ, 0xc0, !PT ;  /* 0xfffffffdacac7812 */ /* 0x000fe400078ec0ff */
[----:B------:R-:W-:-:S02]  /*d6e0*/  ISETP.GT.AND P6, PT, R180, R25, PT ;  /* 0x00000019b400720c */ /* 0x000fc40003fc4270 */
[-C--:B------:R-:W-:Y:S02]  /*d6f0*/  ISETP.GE.AND P5, PT, R49, R178.reuse, PT ;  /* 0x000000b23100720c */ /* 0x080fe40003fa6270 */
[----:B------:R-:W-:Y:S02]  /*d700*/  @P4 LOP3.LUT R172, R172, 0x2, RZ, 0xfc, !PT ;  /* 0x00000002acac4812 */ /* 0x000fe400078efcff */
[----:B------:R-:W-:Y:S02]  /*d710*/  FSEL R134, R134, -INF , !P2 ;  /* 0xff80000086867808 */ /* 0x000fe40005000000 */
[C---:B------:R-:W-:Y:S02]  /*d720*/  ISETP.GE.AND P4, PT, R25.reuse, R178, PT ;  /* 0x000000b21900720c */ /* 0x040fe40003f86270 */
[-C--:B------:R-:W-:Y:S02]  /*d730*/  ISETP.GE.AND P2, PT, R25, R179.reuse, PT ;  /* 0x000000b31900720c */ /* 0x080fe40003f46270 */
[----:B-1----:R-:W-:Y:S01]  /*d740*/  FSEL R41, R41, -INF , !P6 ;  /* 0xff80000029297808 */ /* 0x002fe20007000000 */
[----:B------:R-:W1:Y:S01]  /*d750*/  MUFU.TANH R25, R43 ;  /* 0x0000002b00197308 */ /* 0x000e620000002400 */
[----:B------:R-:W-:-:S02]  /*d760*/  ISETP.GE.AND P1, PT, R49, R179, PT ;  /* 0x000000b33100720c */ /* 0x000fc40003f26270 */
[----:B------:R-:W-:Y:S02]  /*d770*/  ISETP.GE.AND P6, PT, R22, R179, PT ;  /* 0x000000b31600720c */ /* 0x000fe40003fc6270 */
[----:B------:R-:W-:Y:S02]  /*d780*/  FSEL R128, R128, -INF , !P5 ;  /* 0xff80000080807808 */ /* 0x000fe40006800000 */
[----:B------:R-:W-:Y:S02]  /*d790*/  FSEL R212, R212, -INF , !P3 ;  /* 0xff800000d4d47808 */ /* 0x000fe40005800000 */
[-C--:B------:R-:W-:Y:S02]  /*d7a0*/  ISETP.GE.AND P5, PT, R27, R178.reuse, PT ;  /* 0x000000b21b00720c */ /* 0x080fe40003fa6270 */
[----:B------:R-:W-:Y:S01]  /*d7b0*/  ISETP.GE.AND P3, PT, R73, R178, PT ;  /* 0x000000b24900720c */ /* 0x000fe20003f66270 */
[----:B------:R-:W2:Y:S01]  /*d7c0*/  MUFU.TANH R27, R42 ;  /* 0x0000002a001b7308 */ /* 0x000ea20000002400 */
[----:B------:R-:W-:-:S02]  /*d7d0*/  FSEL R132, R45, -INF , !P1 ;  /* 0xff8000002d847808 */ /* 0x000fc40004800000 */
[----:B------:R-:W-:Y:S02]  /*d7e0*/  LOP3.LUT P1, RZ, R172, 0x1, RZ, 0xc0, !PT ;  /* 0x00000001acff7812 */ /* 0x000fe4000782c0ff */
[----:B------:R-:W-:Y:S02]  /*d7f0*/  FSEL R120, R120, -INF , !P5 ;  /* 0xff80000078787808 */ /* 0x000fe40006800000 */
[----:B------:R-:W-:Y:S02]  /*d800*/  FSEL R112, R112, -INF , !P3 ;  /* 0xff80000070707808 */ /* 0x000fe40005800000 */
[C---:B------:R-:W-:Y:S02]  /*d810*/  LOP3.LUT P5, RZ, R172.reuse, 0x2, RZ, 0xc0, !PT ;  /* 0x00000002acff7812 */ /* 0x040fe400078ac0ff */
[----:B------:R-:W-:Y:S02]  /*d820*/  ISETP.GE.AND P3, PT, R57, R178, PT ;  /* 0x000000b23900720c */ /* 0x000fe40003f66270 */
[----:B---3--:R-:W-:Y:S01]  /*d830*/  FSEL R136, R15, -INF , !P1 ;  /* 0xff8000000f887808 */ /* 0x008fe20004800000 */
[----:B------:R-:W-:Y:S01]  /*d840*/  FMUL.FTZ R15, R39, R60 ;  /* 0x0000003c270f7220 */ /* 0x000fe20000410000 */
[----:B------:R-:W-:-:S02]  /*d850*/  LOP3.LUT R172, R172, 0xfffffffd, RZ, 0xc0, !PT ;  /* 0xfffffffdacac7812 */ /* 0x000fc400078ec0ff */
[----:B------:R-:W-:Y:S02]  /*d860*/  FSEL R122, R122, -INF , !P4 ;  /* 0xff8000007a7a7808 */ /* 0x000fe40006000000 */
[----:B------:R-:W-:Y:S01]  /*d870*/  ISETP.GE.AND P4, PT, R22, R178, PT ;  /* 0x000000b21600720c */ /* 0x000fe20003f86270 */
[----:B------:R-:W3:Y:S01]  /*d880*/  MUFU.TANH R15, R15 ;  /* 0x0000000f000f7308 */ /* 0x000ee20000002400 */
[----:B------:R-:W-:Y:S02]  /*d890*/  FSEL R118, R41, -INF , !P2 ;  /* 0xff80000029767808 */ /* 0x000fe40005000000 */
[----:B------:R-:W-:Y:S02]  /*d8a0*/  FSEL R188, R188, -INF , !P3 ;  /* 0xff800000bcbc7808 */ /* 0x000fe40005800000 */
[----:B------:R-:W-:Y:S02]  /*d8b0*/  @P6 LOP3.LUT R172, R172, 0x2, RZ, 0xfc, !PT ;  /* 0x00000002acac6812 */ /* 0x000fe400078efcff */
[----:B------:R-:W-:-:S02]  /*d8c0*/  ISETP.GT.AND P2, PT, R180, R22, PT ;  /* 0x00000016b400720c */ /* 0x000fc40003f44270 */
[----:B------:R-:W-:Y:S02]  /*d8d0*/  ISETP.GE.AND P3, PT, R53, R178, PT ;  /* 0x000000b23500720c */ /* 0x000fe40003f66270 */
[----:B------:R-:W-:Y:S02]  /*d8e0*/  ISETP.GT.AND P0, PT, R180, R48, PT ;  /* 0x00000030b400720c */ /* 0x000fe40003f04270 */
[----:B------:R-:W-:Y:S02]  /*d8f0*/  FSEL R104, R104, -INF , !P4 ;  /* 0xff80000068687808 */ /* 0x000fe40006000000 */
[----:B-1----:R-:W-:Y:S02]  /*d900*/  FSEL R25, R25, -INF , !P2 ;  /* 0xff80000019197808 */ /* 0x002fe40005000000 */
[----:B------:R-:W-:Y:S02]  /*d910*/  LOP3.LUT P4, RZ, R172, 0x2, RZ, 0xc0, !PT ;  /* 0x00000002acff7812 */ /* 0x000fe4000788c0ff */
[----:B------:R-:W-:-:S02]  /*d920*/  FSEL R186, R186, -INF , !P3 ;  /* 0xff800000baba7808 */ /* 0x000fc40005800000 */
[----:B------:R-:W-:Y:S02]  /*d930*/  ISETP.GE.AND P3, PT, R48, R179, PT ;  /* 0x000000b33000720c */ /* 0x000fe40003f66270 */
[----:B------:R-:W-:Y:S02]  /*d940*/  FSEL R40, R40, -INF , !P0 ;  /* 0xff80000028287808 */ /* 0x000fe40004000000 */
[----:B------:R-:W-:Y:S02]  /*d950*/  FSEL R108, R25, -INF , !P4 ;  /* 0xff800000196c7808 */ /* 0x000fe40006000000 */
[C---:B------:R-:W-:Y:S02]  /*d960*/  ISETP.GT.AND P0, PT, R180.reuse, R23, PT ;  /* 0x00000017b400720c */ /* 0x040fe40003f04270 */
[----:B------:R-:W-:Y:S02]  /*d970*/  ISETP.GT.AND P4, PT, R180, R19, PT ;  /* 0x00000013b400720c */ /* 0x000fe40003f84270 */
[----:B------:R-:W-:-:S02]  /*d980*/  FSEL R130, R40, -INF , !P3 ;  /* 0xff80000028827808 */ /* 0x000fc40005800000 */
[C---:B------:R-:W-:Y:S02]  /*d990*/  ISETP.GE.AND P3, PT, R23.reuse, R178, PT ;  /* 0x000000b21700720c */ /* 0x040fe40003f66270 */
[----:B------:R-:W-:Y:S02]  /*d9a0*/  ISETP.GE.AND P1, PT, R23, R179, PT ;  /* 0x000000b31700720c */ /* 0x000fe40003f26270 */
[----:B------:R-:W1:Y:S01]  /*d9b0*/  MUFU.TANH R23, R38 ;  /* 0x0000002600177308 */ /* 0x000e620000002400 */
[----:B--2---:R-:W-:Y:S02]  /*d9c0*/  FSEL R27, R27, -INF , !P0 ;  /* 0xff8000001b1b7808 */ /* 0x004fe40004000000 */
[----:B------:R-:W-:Y:S02]  /*d9d0*/  FSEL R136, R136, -INF , !P5 ;  /* 0xff80000088887808 */ /* 0x000fe40006800000 */
[----:B------:R-:W-:Y:S02]  /*d9e0*/  FSEL R66, R37, -INF , !P3 ;  /* 0xff80000025427808 */ /* 0x000fe40005800000 */
[----:B------:R-:W-:-:S02]  /*d9f0*/  ISETP.GT.AND P5, PT, R180, R21, PT ;  /* 0x00000015b400720c */ /* 0x000fc40003fa4270 */
[C---:B------:R-:W-:Y:S02]  /*da00*/  ISETP.GE.AND P3, PT, R21.reuse, R178, PT ;  /* 0x000000b21500720c */ /* 0x040fe40003f66270 */
[-C--:B------:R-:W-:Y:S02]  /*da10*/  ISETP.GE.AND P6, PT, R21, R179.reuse, PT ;  /* 0x000000b31500720c */ /* 0x080fe40003fc6270 */
[----:B------:R-:W-:Y:S01]  /*da20*/  ISETP.GT.AND P0, PT, R180, R20, PT ;  /* 0x00000014b400720c */ /* 0x000fe20003f04270 */
[----:B------:R2:W4:Y:S01]  /*da30*/  MUFU.TANH R21, R34 ;  /* 0x0000002200157308 */ /* 0x0005220000002400 */
[----:B------:R-:W-:Y:S02]  /*da40*/  FSEL R102, R27, -INF , !P1 ;  /* 0xff8000001b667808 */ /* 0x000fe40004800000 */
[C---:B------:R-:W-:Y:S02]  /*da50*/  ISETP.GE.AND P1, PT, R20.reuse, R178, PT ;  /* 0x000000b21400720c */ /* 0x040fe40003f26270 */
[----:B------:R-:W-:Y:S01]  /*da60*/  ISETP.GE.AND P2, PT, R20, R179, PT ;  /* 0x000000b31400720c */ /* 0x000fe20003f46270 */
[----:B------:R-:W-:Y:S01]  /*da70*/  FMUL.FTZ R20, R35, R60 ;  /* 0x0000003c23147220 */ /* 0x000fe20000410000 */
[----:B------:R-:W-:-:S02]  /*da80*/  LOP3.LUT R172, R172, 0xfffffffb, RZ, 0xc0, !PT ;  /* 0xfffffffbacac7812 */ /* 0x000fc400078ec0ff */
[----:B---3--:R-:W-:Y:S02]  /*da90*/  FSEL R15, R15, -INF , !P0 ;  /* 0xff8000000f0f7808 */ /* 0x008fe40004000000 */
[----:B------:R-:W-:Y:S01]  /*daa0*/  @P4 LOP3.LUT R172, R172, 0x4, RZ, 0xfc, !PT ;  /* 0x00000004acac4812 */ /* 0x000fe200078efcff */
[----:B------:R-:W-:Y:S01]  /*dab0*/  MUFU.TANH R20, R20 ;  /* 0x0000001400147308 */ /* 0x000fe20000002400 */
[----:B------:R-:W-:Y:S02]  /*dac0*/  FSEL R48, R36, -INF , !P3 ;  /* 0xff80000024307808 */ /* 0x000fe40005800000 */
[C---:B------:R-:W-:Y:S02]  /*dad0*/  ISETP.GE.AND P3, PT, R19.reuse, R178, PT ;  /* 0x000000b21300720c */ /* 0x040fe40003f66270 */
[-C--:B------:R-:W-:Y:S02]  /*dae0*/  ISETP.GE.AND P4, PT, R19, R179.reuse, PT ;  /* 0x000000b31300720c */ /* 0x080fe40003f86270 */
[----:B------:R-:W-:Y:S01]  /*daf0*/  FSEL R46, R33, -INF , !P1 ;  /* 0xff800000212e7808 */ /* 0x000fe20004800000 */
[----:B------:R-:W3:Y:S01]  /*db00*/  MUFU.TANH R19, R30 ;  /* 0x0000001e00137308 */ /* 0x000ee20000002400 */
[----:B------:R-:W-:-:S02]  /*db10*/  ISETP.GE.AND P1, PT, R9, R179, PT ;  /* 0x000000b30900720c */ /* 0x000fc40003f26270 */
[----:B------:R-:W-:Y:S02]  /*db20*/  FSEL R50, R15, -INF , !P2 ;  /* 0xff8000000f327808 */ /* 0x000fe40005000000 */
[----:B------:R-:W-:Y:S02]  /*db30*/  ISETP.GE.AND P0, PT, R9, R178, PT ;  /* 0x000000b20900720c */ /* 0x000fe40003f06270 */
[----:B-1----:R-:W-:Y:S01]  /*db40*/  FSEL R23, R23, -INF , !P5 ;  /* 0xff80000017177808 */ /* 0x002fe20006800000 */
[----:B------:R-:W1:Y:S01]  /*db50*/  MUFU.TANH R15, R31 ;  /* 0x0000001f000f7308 */ /* 0x000e620000002400 */
[----:B------:R-:W-:Y:S02]  /*db60*/  LOP3.LUT P5, RZ, R172, 0x4, RZ, 0xc0, !PT ;  /* 0x00000004acff7812 */ /* 0x000fe400078ac0ff */
[----:B--2---:R-:W-:Y:S02]  /*db70*/  FSEL R34, R17, -INF , !P0 ;  /* 0xff80000011227808 */ /* 0x004fe40004000000 */
[----:B------:R-:W-:-:S02]  /*db80*/  ISETP.GT.AND P0, PT, R67, R158, PT ;  /* 0x0000009e4300720c */ /* 0x000fc40003f04270 */
[----:B------:R-:W-:Y:S02]  /*db90*/  LOP3.LUT R172, R172, 0xfffffffd, RZ, 0xc0, !PT ;  /* 0xfffffffdacac7812 */ /* 0x000fe400078ec0ff */
[----:B----4-:R-:W-:Y:S02]  /*dba0*/  FSEL R21, R21, -INF , !P5 ;  /* 0xff80000015157808 */ /* 0x010fe40006800000 */
[----:B------:R-:W-:Y:S02]  /*dbb0*/  @P1 LOP3.LUT R172, R172, 0x2, RZ, 0xfc, !PT ;  /* 0x00000002acac1812 */ /* 0x000fe400078efcff */
[C---:B------:R-:W-:Y:S02]  /*dbc0*/  ISETP.GT.AND P2, PT, R180.reuse, R11, PT ;  /* 0x0000000bb400720c */ /* 0x040fe40003f44270 */
[----:B------:R-:W-:Y:S02]  /*dbd0*/  FSEL R42, R21, -INF , !P4 ;  /* 0xff800000152a7808 */ /* 0x000fe40006000000 */
[----:B------:R-:W-:-:S02]  /*dbe0*/  ISETP.GT.AND P1, PT, R180, R9, PT ;  /* 0x00000009b400720c */ /* 0x000fc40003f24270 */
[----:B------:R-:W-:Y:S02]  /*dbf0*/  ISETP.GT.AND P4, PT, R180, R13, PT ;  /* 0x0000000db400720c */ /* 0x000fe40003f84270 */
[----:B---3--:R-:W-:Y:S02]  /*dc00*/  FSEL R19, R19, -INF , !P2 ;  /* 0xff80000013137808 */ /* 0x008fe40005000000 */
[----:B------:R-:W-:Y:S02]  /*dc10*/  FSEL R106, R23, -INF , !P6 ;  /* 0xff800000176a7808 */ /* 0x000fe40007000000 */
[----:B------:R-:W-:Y:S02]  /*dc20*/  FSEL R38, R29, -INF , !P3 ;  /* 0xff8000001d267808 */ /* 0x000fe40005800000 */
[----:B------:R-:W-:Y:S02]  /*dc30*/  FSEL R20, R20, -INF , !P1 ;  /* 0xff80000014147808 */ /* 0x000fe40004800000 */
[----:B------:R-:W-:-:S02]  /*dc40*/  LOP3.LUT P2, RZ, R172, 0x2, RZ, 0xc0, !PT ;  /* 0x00000002acff7812 */ /* 0x000fc4000784c0ff */
[CC--:B------:R-:W-:Y:S02]  /*dc50*/  ISETP.GE.AND P6, PT, R11.reuse, R178.reuse, PT ;  /* 0x000000b20b00720c */ /* 0x0c0fe40003fc6270 */
[-C--:B------:R-:W-:Y:S02]  /*dc60*/  ISETP.GE.AND P5, PT, R11, R179.reuse, PT ;  /* 0x000000b30b00720c */ /* 0x080fe40003fa6270 */
[C---:B------:R-:W-:Y:S02]  /*dc70*/  ISETP.GE.AND P3, PT, R13.reuse, R178, PT ;  /* 0x000000b20d00720c */ /* 0x040fe40003f66270 */
[----:B------:R-:W-:Y:S02]  /*dc80*/  ISETP.GE.AND P1, PT, R13, R179, PT ;  /* 0x000000b30d00720c */ /* 0x000fe40003f26270 */
[----:B-1----:R-:W-:Y:S02]  /*dc90*/  FSEL R15, R15, -INF , !P4 ;  /* 0xff8000000f0f7808 */ /* 0x002fe40006000000 */
        /* <DEDUP_REMOVED lines=21> */
.L_x_13413:
        /* <DEDUP_REMOVED lines=60> */
.L_x_13414:
[----:B------:R-:W-:Y:S05]  /*e1b0*/  BSYNC.RECONVERGENT B0 ;  /* 0x0000000000007941 */ /* 0x000fea0003800200 */
.L_x_13412:
        /* <DEDUP_REMOVED lines=29> */
.L_x_13411:
[----:B------:R-:W-:Y:S05]  /*e390*/  BSYNC.RECONVERGENT B1 ;  /* 0x0000000000017941 */ /* 0x000fea0003800200 */
.L_x_13410:
        /* <DEDUP_REMOVED lines=68> */
[----:B------:R-:W-:Y:S01]  /*e7e0*/  LDSM.16.MT88.4 R8, [R145+0x6800] ;  /* 0x006800009108783b */ /* 0x000fe20000004200 */
[-C--:B------:R-:W-:Y:S01]  /*e7f0*/  FFMA.FTZ R24, R24, R22.reuse, -R21 ;  /* 0x0000001618187223 */ /* 0x080fe20000010815 */
[-CC-:B------:R-:W-:Y:S01]  /*e800*/  FFMA.FTZ R52, R16, R22.reuse, -R25.reuse ;  /* 0x0000001610347223 */ /* 0x180fe20000010819 */
[-CC-:B------:R-:W-:Y:S01]  /*e810*/  FFMA.FTZ R33, R14, R22.reuse, -R25.reuse ;  /* 0x000000160e217223 */ /* 0x180fe20000010819 */
[-C--:B------:R-:W-:Y:S01]  /*e820*/  FFMA.FTZ R27, R12, R22.reuse, -R25 ;  /* 0x000000160c1b7223 */ /* 0x080fe20000010819 */
[----:B------:R-:W1:Y:S01]  /*e830*/  MUFU.EX2 R55, R55 ;  /* 0x0000003700377308 */ /* 0x000e620000000800 */
[-CC-:B------:R-:W-:Y:S01]  /*e840*/  FFMA.FTZ R43, R6, R22.reuse, -R21.reuse ;  /* 0x00000016062b7223 */ /* 0x180fe20000010815 */
[----:B------:R-:W2:Y:S01]  /*e850*/  LDSM.16.MT88.4 R16, [R144+0x6000] ;  /* 0x006000009010783b */ /* 0x000ea20000004200 */
[-CC-:B------:R-:W-:Y:S01]  /*e860*/  FFMA.FTZ R60, R214, R22.reuse, -R21.reuse ;  /* 0x00000016d63c7223 */ /* 0x180fe20000010815 */
[-C--:B------:R-:W-:Y:S01]  /*e870*/  FFMA.FTZ R45, R210, R22.reuse, -R21 ;  /* 0x00000016d22d7223 */ /* 0x080fe20000010815 */
[-C--:B------:R-:W-:Y:S01]  /*e880*/  FFMA.FTZ R64, R208, R22.reuse, -R25 ;  /* 0x00000016d0407223 */ /* 0x080fe20000010819 */
[----:B------:R-:W3:Y:S01]  /*e890*/  LDSM.16.MT88.4 R28, [R150+0x6800] ;  /* 0x00680000961c783b */ /* 0x000ee20000004200 */
[-CC-:B------:R-:W-:Y:S01]  /*e8a0*/  FFMA.FTZ R51, R110, R22.reuse, -R21.reuse ;  /* 0x000000166e337223 */ /* 0x180fe20000010815 */
[----:B------:R-:W-:Y:S01]  /*e8b0*/  MUFU.EX2 R56, R56 ;  /* 0x0000003800387308 */ /* 0x000fe20000000800 */
[-CC-:B------:R-:W-:Y:S01]  /*e8c0*/  FFMA.FTZ R124, R124, R22.reuse, -R21.reuse ;  /* 0x000000167c7c7223 */ /* 0x180fe20000010815 */
[----:B------:R-:W4:Y:S01]  /*e8d0*/  LDSM.16.MT88.4 R12, [R146+0x6800] ;  /* 0x00680000920c783b */ /* 0x000f220000004200 */
[-C--:B------:R-:W-:Y:S01]  /*e8e0*/  FFMA.FTZ R110, R198, R22.reuse, -R21 ;  /* 0x00000016c66e7223 */ /* 0x080fe20000010815 */
[-CC-:B------:R-:W-:Y:S01]  /*e8f0*/  FFMA.FTZ R114, R114, R22.reuse, -R25.reuse ;  /* 0x0000001672727223 */ /* 0x180fe20000010819 */
[-CC-:B------:R-:W-:Y:S01]  /*e900*/  FFMA.FTZ R53, R196, R22.reuse, -R25.reuse ;  /* 0x00000016c4357223 */ /* 0x180fe20000010819 */
[-CC-:B------:R-:W-:Y:S01]  /*e910*/  FFMA.FTZ R112, R112, R22.reuse, -R25.reuse ;  /* 0x0000001670707223 */ /* 0x180fe20000010819 */
[----:B------:R-:W-:Y:S01]  /*e920*/  FFMA.FTZ R49, R194, R22, -R25 ;  /* 0x00000016c2317223 */ /* 0x000fe20000010819 */
[----:B------:R-:W5:Y:S01]  /*e930*/  MUFU.EX2 R37, R37 ;  /* 0x0000002500257308 */ /* 0x000f620000000800 */
[----:B-1----:R-:W-:Y:S01]  /*e940*/  F2FP.F16.F32.PACK_AB R69, R55, R116 ;  /* 0x000000743745723e */ /* 0x002fe200000000ff */
        /* <DEDUP_REMOVED lines=9> */
[-C--:B------:R-:W-:Y:S01]  /*e9e0*/  FFMA.FTZ R57, R184, R22.reuse, -R21 ;  /* 0x00000016b8397223 */ /* 0x080fe20000010815 */
        /* <DEDUP_REMOVED lines=8> */
[-C--:B------:R-:W-:Y:S01]  /*ea70*/  FFMA.FTZ R111, R122, R22.reuse, -R25 ;  /* 0x000000167a6f7223 */ /* 0x080fe20000010819 */
[-C--:B------:R-:W-:Y:S01]  /*ea80*/  FFMA.FTZ R118, R118, R22.reuse, -R21 ;  /* 0x0000001676767223 */ /* 0x080fe20000010815 */
[----:B------:R-:W-:Y:S01]  /*ea90*/  FADD.FTZ R121, R116, R55 ;  /* 0x0000003774797221 */ /* 0x000fe20000010000 */
        /* <DEDUP_REMOVED lines=8> */
[-C--:B------:R-:W-:Y:S01]  /*eb20*/  FFMA.FTZ R46, R50, R22.reuse, -R21 ;  /* 0x00000016322e7223 */ /* 0x080fe20000010815 */
[----:B------:R-:W5:Y:S01]  /*eb30*/  MUFU.EX2 R39, R39 ;  /* 0x0000002700277308 */ /* 0x000f620000000800 */
[----:B-1----:R-:W-:Y:S01]  /*eb40*/  F2FP.F16.F32.PACK_AB R68, R58, R41 ;  /* 0x000000293a44723e */ /* 0x002fe200000000ff */
[----:B------:R-:W-:Y:S01]  /*eb50*/  FADD.FTZ R41, R41, R58 ;  /* 0x0000003a29297221 */ /* 0x000fe20000010000 */
[----:B------:R-:W-:Y:S01]  /*eb60*/  FADD.FTZ R56, R56, R121 ;  /* 0x0000007938387221 */ /* 0x000fe20000010000 */
[-CC-:B------:R-:W-:Y:S01]  /*eb70*/  FFMA.FTZ R34, R34, R22.reuse, -R25.reuse ;  /* 0x0000001622227223 */ /* 0x180fe20000010819 */
[-C--:B------:R-:W-:Y:S01]  /*eb80*/  FFMA.FTZ R32, R32, R22.reuse, -R25 ;  /* 0x0000001620207223 */ /* 0x080fe20000010819 */
[-CC-:B------:R-:W-:Y:S01]  /*eb90*/  FFMA.FTZ R40, R40, R22.reuse, -R21.reuse ;  /* 0x0000001628287223 */ /* 0x180fe20000010815 */
[----:B------:R-:W-:Y:S01]  /*eba0*/  FADD.FTZ R37, R37, R56 ;  /* 0x0000003825257221 */ /* 0x000fe20000010000 */
[----:B------:R-:W-:Y:S01]  /*ebb0*/  MUFU.EX2 R44, R44 ;  /* 0x0000002c002c7308 */ /* 0x000fe20000000800 */
[-CC-:B------:R-:W-:Y:S01]  /*ebc0*/  FFMA.FTZ R36, R36, R22.reuse, -R21.reuse ;  /* 0x0000001624247223 */ /* 0x180fe20000010815 */
[----:B------:R-:W-:Y:S01]  /*ebd0*/  FFMA.FTZ R187, R20, R22, -R21 ;  /* 0x0000001614bb7223 */ /* 0x000fe20000010815 */
[----:B------:R-:W-:-:S05]  /*ebe0*/  ISETP.GT.AND P0, PT, R67, R158, PT ;  /* 0x0000009e4300720c */ /* 0x000fca0003f04270 */
        /* <DEDUP_REMOVED lines=10> */
[----:B------:R-:W-:-:S04]  /*ec90*/  FFMA.FTZ R37, R38, R22, -R25 ;  /* 0x0000001626257223 */ /* 0x000fc80000010819 */
[----:B------:R-:W1:Y:S01]  /*eca0*/  MUFU.EX2 R33, R33 ;  /* 0x0000002100217308 */ /* 0x000e620000000800 */
[C---:B------:R-:W-:Y:S07]  /*ecb0*/  HMMA.16816.F32 R96, R68.reuse, R92, RZ ;  /* 0x0000005c4460723c */ /* 0x040fee00000018ff */
[----:B------:R-:W-:Y:S01]  /*ecc0*/  MUFU.EX2 R27, R27 ;  /* 0x0000001b001b7308 */ /* 0x000fe20000000800 */
[C---:B------:R-:W-:Y:S07]  /*ecd0*/  HMMA.16816.F32 R88, R68.reuse, R84, RZ ;  /* 0x000000544458723c */ /* 0x040fee00000018ff */
[----:B------:R-:W5:Y:S01]  /*ece0*/  MUFU.EX2 R26, R26 ;  /* 0x0000001a001a7308 */ /* 0x000f620000000800 */
[----:B-1----:R-:W-:Y:S01]  /*ecf0*/  F2FP.F16.F32.PACK_AB R4, R33, R52 ;  /* 0x000000342104723e */ /* 0x002fe200000000ff */
[----:B------:R-:W-:Y:S01]  /*ed00*/  HMMA.16816.F32 R92, R68, R94, RZ ;  /* 0x0000005e445c723c */ /* 0x000fe200000018ff */
[----:B------:R-:W-:Y:S01]  /*ed10*/  FADD.FTZ R52, R52, R39 ;  /* 0x0000002734347221 */ /* 0x000fe20000010000 */
[----:B------:R-:W-:Y:S01]  /*ed20*/  FADD.FTZ R39, R35, R44 ;  /* 0x0000002c23277221 */ /* 0x000fe20000010000 */
[----:B------:R-:W-:-:S02]  /*ed30*/  FFMA.FTZ R35, R42, R22, -R21 ;  /* 0x000000162a237223 */ /* 0x000fc40000010815 */
[----:B------:R-:W-:Y:S01]  /*ed40*/  FADD.FTZ R52, R33, R52 ;  /* 0x0000003421347221 */ /* 0x000fe20000010000 */
[----:B------:R-:W1:Y:S02]  /*ed50*/  MUFU.EX2 R3, R43 ;  /* 0x0000002b00037308 */ /* 0x000e640000000800 */
[C---:B------:R-:W-:Y:S06]  /*ed60*/  HMMA.16816.F32 R84, R68.reuse, R86, RZ ;  /* 0x000000564454723c */ /* 0x040fec00000018ff */
[----:B------:R-:W-:Y:S01]  /*ed70*/  MUFU.EX2 R60, R60 ;  /* 0x0000003c003c7308 */ /* 0x000fe20000000800 */
[----:B-----5:R-:W-:Y:S01]  /*ed80*/  F2FP.F16.F32.PACK_AB R6, R26, R27 ;  /* 0x0000001b1a06723e */ /* 0x020fe200000000ff */
[----:B--2---:R-:W-:Y:S01]  /*ed90*/  HMMA.16816.F32 R72, R68, R16, RZ ;  /* 0x000000104448723c */ /* 0x004fe200000018ff */
        /* <DEDUP_REMOVED lines=11> */
[----:B------:R-:W2:Y:S05]  /*ee50*/  LDSM.16.MT88.4 R8, [R144+0x6800] ;  /* 0x006800009008783b */ /* 0x000eaa0000004200 */
[----:B------:R-:W-:Y:S02]  /*ee60*/  MUFU.EX2 R124, R124 ;  /* 0x0000007c007c7308 */ /* 0x000fe40000000800 */
[----:B---3--:R-:W-:Y:S01]  /*ee70*/  HMMA.16816.F32 R96, R4, R28, R96 ;  /* 0x0000001c0460723c */ /* 0x008fe20000001860 */
        /* <DEDUP_REMOVED lines=9> */
[C---:B----4-:R-:W-:Y:S06]  /*ef10*/  HMMA.16816.F32 R88, R4.reuse, R12, R88 ;  /* 0x0000000c0458723c */ /* 0x050fec0000001858 */
[----:B------:R-:W-:Y:S02]  /*ef20*/  MUFU.EX2 R30, R30 ;  /* 0x0000001e001e7308 */ /* 0x000fe40000000800 */
[C---:B------:R-:W-:Y:S01]  /*ef30*/  HMMA.16816.F32 R84, R4.reuse, R14, R84 ;  /* 0x0000000e0454723c */ /* 0x040fe20000001854 */
[----:B------:R-:W3:Y:S05]  /*ef40*/  LDSM.16.MT88.4 R12, [R146+0x7000] ;  /* 0x00700000920c783b */ /* 0x000eea0000004200 */
[----:B------:R-:W4:Y:S02]  /*ef50*/  MUFU.EX2 R31, R31 ;  /* 0x0000001f001f7308 */ /* 0x000f240000000800 */
[C---:B--2---:R-:W-:Y:S06]  /*ef60*/  HMMA.16816.F32 R72, R4.reuse, R8, R72 ;  /* 0x000000080448723c */ /* 0x044fec0000001848 */
[----:B------:R-:W2:Y:S02]  /*ef70*/  MUFU.EX2 R29, R29 ;  /* 0x0000001d001d7308 */ /* 0x000ea40000000800 */
        /* <DEDUP_REMOVED lines=10> */
[----:B--2---:R-:W-:Y:S01]  /*f020*/  F2FP.F16.F32.PACK_AB R7, R29, R30 ;  /* 0x0000001e1d07723e */ /* 0x004fe200000000ff */
[----:B------:R-:W-:-:S06]  /*f030*/  FADD.FTZ R31, R28, R31 ;  /* 0x0000001f1c1f7221 */ /* 0x000fcc0000010000 */
[----:B------:R-:W1:Y:S01]  /*f040*/  MUFU.EX2 R53, R53 ;  /* 0x0000003500357308 */ /* 0x000e620000000800 */
[C---:B------:R-:W-:Y:S07]  /*f050*/  HMMA.16816.F32 R96, R4.reuse, R16, R96 ;  /* 0x000000100460723c */ /* 0x040fee0000001860 */
[----:B------:R-:W-:Y:S01]  /*f060*/  MUFU.EX2 R112, R112 ;  /* 0x0000007000707308 */ /* 0x000fe20000000800 */
[C---:B---3--:R-:W-:Y:S07]  /*f070*/  HMMA.16816.F32 R88, R4.reuse, R12, R88 ;  /* 0x0000000c0458723c */ /* 0x048fee0000001858 */
        /* <DEDUP_REMOVED lines=50> */
[----:B------:R-:W3:Y:S01]  /*f3a0*/  LDSM.16.MT88.4 R8, [R145+0x8000] ;  /* 0x008000009108783b */ /* 0x000ee20000004200 */
[----:B------:R-:W-:-:S05]  /*f3b0*/  F2FP.F16.F32.PACK_AB R4, R105, R182 ;  /* 0x000000b66904723e */ /* 0x000fca00000000ff */
[----:B------:R-:W-:Y:S01]  /*f3c0*/  MUFU.EX2 R66, R66 ;  /* 0x0000004200427308 */ /* 0x000fe20000000800 */
[----:B------:R-:W-:Y:S01]  /*f3d0*/  F2FP.F16.F32.PACK_AB R5, R103, R142 ;  /* 0x0000008e6705723e */ /* 0x000fe200000000ff */
[----:B------:R-:W-:Y:S01]  /*f3e0*/  FADD.FTZ R182, R182, R49 ;  /* 0x00000031b6b67221 */ /* 0x000fe20000010000 */
[----:B------:R-:W-:Y:S02]  /*f3f0*/  F2FP.F16.F32.PACK_AB R6, R59, R140 ;  /* 0x0000008c3b06723e */ /* 0x000fe400000000ff */
[----:B-1----:R-:W-:Y:S01]  /*f400*/  F2FP.F16.F32.PACK_AB R7, R57, R138 ;  /* 0x0000008a3907723e */ /* 0x002fe200000000ff */
[----:B------:R-:W-:Y:S02]  /*f410*/  FADD.FTZ R105, R105, R182 ;  /* 0x000000b669697221 */ /* 0x000fe40000010000 */
[----:B------:R-:W1:Y:S02]  /*f420*/  MUFU.EX2 R119, R119 ;  /* 0x0000007700777308 */ /* 0x000e640000000800 */
[----:B------:R-:W-:-:S02]  /*f430*/  FADD.FTZ R20, R140, R105 ;  /* 0x000000698c147221 */ /* 0x000fc40000010000 */
[C---:B------:R-:W-:Y:S02]  /*f440*/  HMMA.16816.F32 R88, R4.reuse, R12, R88 ;  /* 0x0000000c0458723c */ /* 0x040fe40000001858 */
[----:B------:R-:W-:Y:S02]  /*f450*/  FADD.FTZ R20, R59, R20 ;  /* 0x000000143b147221 */ /* 0x000fe40000010000 */
[----:B------:R-:W-:Y:S04]  /*f460*/  MUFU.EX2 R48, R48 ;  /* 0x0000003000307308 */ /* 0x000fe80000000800 */
[C---:B------:R-:W-:Y:S01]  /*f470*/  HMMA.16816.F32 R84, R4.reuse, R14, R84 ;  /* 0x0000000e0454723c */ /* 0x040fe20000001854 */
[----:B------:R-:W2:Y:S03]  /*f480*/  LDSM.16.MT88.4 R12, [R144+0x8000] ;  /* 0x00800000900c783b */ /* 0x000ea60000004200 */
[----:B------:R-:W1:Y:S04]  /*f490*/  MUFU.EX2 R117, R117 ;  /* 0x0000007500757308 */ /* 0x000e680000000800 */
[C---:B------:R-:W-:Y:S04]  /*f4a0*/  HMMA.16816.F32 R96, R4.reuse, R16, R96 ;  /* 0x000000100460723c */ /* 0x040fe80000001860 */
[----:B------:R-:W1:Y:S04]  /*f4b0*/  MUFU.EX2 R46, R46 ;  /* 0x0000002e002e7308 */ /* 0x000e680000000800 */
[C---:B------:R-:W-:Y:S01]  /*f4c0*/  HMMA.16816.F32 R92, R4.reuse, R18, R92 ;  /* 0x00000012045c723c */ /* 0x040fe2000000185c */
[----:B------:R-:W1:Y:S03]  /*f4d0*/  LDSM.16.MT88.4 R16, [R146+0x8800] ;  /* 0x008800009210783b */ /* 0x000e660000004200 */
[----:B------:R-:W-:Y:S04]  /*f4e0*/  MUFU.EX2 R35, R35 ;  /* 0x0000002300237308 */ /* 0x000fe80000000800 */
[C---:B---3--:R-:W-:Y:S04]  /*f4f0*/  HMMA.16816.F32 R80, R4.reuse, R8, R80 ;  /* 0x000000080450723c */ /* 0x048fe80000001850 */
[----:B------:R-:W-:Y:S04]  /*f500*/  MUFU.EX2 R40, R40 ;  /* 0x0000002800287308 */ /* 0x000fe80000000800 */
[C---:B------:R-:W-:Y:S01]  /*f510*/  HMMA.16816.F32 R76, R4.reuse, R10, R76 ;  /* 0x0000000a044c723c */ /* 0x040fe2000000184c */
[----:B------:R-:W3:Y:S03]  /*f520*/  LDSM.16.MT88.4 R8, [R150+0x8800] ;  /* 0x008800009608783b */ /* 0x000ee60000004200 */
[----:B------:R-:W-:Y:S04]  /*f530*/  MUFU.EX2 R36, R36 ;  /* 0x0000002400247308 */ /* 0x000fe80000000800 */
[C---:B--2---:R-:W-:Y:S04]  /*f540*/  HMMA.16816.F32 R72, R4.reuse, R12, R72 ;  /* 0x0000000c0448723c */ /* 0x044fe80000001848 */
[----:B------:R-:W-:Y:S04]  /*f550*/  MUFU.EX2 R37, R37 ;  /* 0x0000002500257308 */ /* 0x000fe80000000800 */
[----:B------:R-:W-:Y:S01]  /*f560*/  HMMA.16816.F32 R68, R4, R14, R68 ;  /* 0x0000000e0444723c */ /* 0x000fe20000001844 */
[----:B------:R-:W2:Y:S01]  /*f570*/  LDSM.16.MT88.4 R12, [R145+0x8800] ;  /* 0x00880000910c783b */ /* 0x000ea20000004200 */
[----:B------:R-:W-:-:S02]  /*f580*/  F2FP.F16.F32.PACK_AB R4, R128, R113 ;  /* 0x000000718004723e */ /* 0x000fc400000000ff */
[----:B------:R-:W2:Y:S01]  /*f590*/  MUFU.EX2 R34, R34 ;  /* 0x0000002200227308 */ /* 0x000ea20000000800 */
[----:B------:R-:W-:Y:S02]  /*f5a0*/  F2FP.F16.F32.PACK_AB R5, R130, R109 ;  /* 0x0000006d8205723e */ /* 0x000fe400000000ff */
[----:B----4-:R-:W-:Y:S02]  /*f5b0*/  F2FP.F16.F32.PACK_AB R6, R111, R120 ;  /* 0x000000786f06723e */ /* 0x010fe400000000ff */
[----:B-----5:R-:W-:-:S03]  /*f5c0*/  F2FP.F16.F32.PACK_AB R7, R118, R107 ;  /* 0x0000006b7607723e */ /* 0x020fc600000000ff */
[----:B------:R-:W-:Y:S04]  /*f5d0*/  MUFU.EX2 R32, R32 ;  /* 0x0000002000207308 */ /* 0x000fe80000000800 */
[C---:B-1----:R-:W-:Y:S04]  /*f5e0*/  HMMA.16816.F32 R88, R4.reuse, R16, R88 ;  /* 0x000000100458723c */ /* 0x042fe80000001858 */
[----:B------:R-:W-:Y:S04]  /*f5f0*/  MUFU.EX2 R187, R187 ;  /* 0x000000bb00bb7308 */ /* 0x000fe80000000800 */
        /* <DEDUP_REMOVED lines=56> */
[C---:B------:R-:W-:Y:S01]  /*f980*/  HMMA.16816.F32 R92, R4.reuse, R10, R92 ;  /* 0x0000000a045c723c */ /* 0x040fe2000000185c */
[----:B------:R-:W1:Y:S07]  /*f990*/  LDSM.16.MT88.4 R8, [R144+0x9800] ;  /* 0x009800009008783b */ /* 0x000e6e0000004200 */
[----:B--2---:R-:W-:Y:S01]  /*f9a0*/  HMMA.16816.F32 R80, R4, R12, R80 ;  /* 0x0000000c0450723c */ /* 0x004fe20000001850 */
[----:B------:R-:W-:-:S04]  /*f9b0*/  FADD.FTZ R13, R107, R130 ;  /* 0x000000826b0d7221 */ /* 0x000fc80000010000 */
[----:B------:R-:W-:-:S03]  /*f9c0*/  FADD.FTZ R13, R118, R13 ;  /* 0x0000000d760d7221 */ /* 0x000fc60000010000 */
[----:B------:R-:W-:Y:S01]  /*f9d0*/  HMMA.16816.F32 R76, R4, R14, R76 ;  /* 0x0000000e044c723c */ /* 0x000fe2000000184c */
[----:B------:R-:W-:-:S04]  /*f9e0*/  FADD.FTZ R12, R102, R13 ;  /* 0x0000000d660c7221 */ /* 0x000fc80000010000 */
[----:B------:R-:W-:-:S04]  /*f9f0*/  FADD.FTZ R12, R115, R12 ;  /* 0x0000000c730c7221 */ /* 0x000fc80000010000 */
        /* <DEDUP_REMOVED lines=84> */
.L_x_13418:
        /* <DEDUP_REMOVED lines=8> */
.L_x_13419:
[----:B------:R-:W-:Y:S05]  /*ffc0*/  BSYNC.RECONVERGENT B0 ;  /* 0x0000000000007941 */ /* 0x000fea0003800200 */
.L_x_13417:
        /* <DEDUP_REMOVED lines=17> */
[----:B------:R-:W-:Y:S01]  /*100e0*/  LDGSTS.E.BYPASS.LTC128B.128 [R169+0x7800], desc[UR4][R10.64] ;  /* 0x078000000aa97fae */ /* 0x000fe2000b981a04 */
[-C--:B------:R-:W-:Y:S02]  /*100f0*/  IADD3 R18, P1, PT, R16, R3.reuse, RZ ;  /* 0x0000000310127210 */ /* 0x080fe40007f3e0ff */
[-C--:B------:R-:W-:Y:S01]  /*10100*/  IADD3.X R17, PT, PT, R9, R4.reuse, RZ, P0, !PT ;  /* 0x0000000409117210 */ /* 0x080fe200007fe4ff */
[----:B------:R-:W-:Y:S01]  /*10110*/  LDGSTS.E.BYPASS.LTC128B.128 [R169+0x8000], desc[UR4][R8.64] ;  /* 0x0800000008a97fae */ /* 0x000fe2000b981a04 */
[----:B------:R-:W-:Y:S02]  /*10120*/  IADD3 R24, P0, PT, R18, R3, RZ ;  /* 0x0000000312187210 */ /* 0x000fe40007f1e0ff */
[-C--:B------:R-:W-:Y:S01]  /*10130*/  IADD3.X R19, PT, PT, R17, R4.reuse, RZ, P1, !PT ;  /* 0x0000000411137210 */ /* 0x080fe20000ffe4ff */
[----:B------:R-:W-:Y:S03]  /*10140*/  LDGSTS.E.BYPASS.LTC128B.128 [R169+0x8800], desc[UR4][R16.64] ;  /* 0x0880000010a97fae */ /* 0x000fe6000b981a04 */
[----:B------:R-:W-:Y:S01]  /*10150*/  IADD3.X R25, PT, PT, R19, R4, RZ, P0, !PT ;  /* 0x0000000413197210 */ /* 0x000fe200007fe4ff */
[----:B------:R3:W-:Y:S04]  /*10160*/  LDGSTS.E.BYPASS.LTC128B.128 [R169+0x9000], desc[UR4][R18.64] ;  /* 0x0900000012a97fae */ /* 0x0007e8000b981a04 */
[----:B------:R4:W-:Y:S04]  /*10170*/  LDGSTS.E.BYPASS.LTC128B.128 [R169+0x9800], desc[UR4][R24.64] ;  /* 0x0980000018a97fae */ /* 0x0009e8000b981a04 */
[----:B------:R-:W-:Y:S04]  /*10180*/  LDSM.16.M88.4 R20, [R155] ;  /* 0x000000009b14783b */ /* 0x000fe80000000200 */
[----:B-1----:R-:W3:Y:S04]  /*10190*/  LDSM.16.M88.4 R12, [R154+UR6+0x2000] ;  /* 0x002000069a0c783b */ /* 0x002ee80008000200 */
[----:B--2---:R-:W1:Y:S04]  /*101a0*/  LDSM.16.M88.4 R4, [R154+UR6+0x2800] ;  /* 0x002800069a04783b */ /* 0x004e680008000200 */
[----:B------:R-:W2:Y:S04]  /*101b0*/  LDSM.16.M88.4 R104, [R154+UR6+0x3000] ;  /* 0x003000069a68783b */ /* 0x000ea80008000200 */
[----:B------:R-:W5:Y:S04]  /*101c0*/  LDSM.16.M88.4 R52, [R154+UR6+0x3800] ;  /* 0x003800069a34783b */ /* 0x000f680008000200 */
[----:B------:R-:W4:Y:S04]  /*101d0*/  LDSM.16.M88.4 R44, [R154+UR6+0x4000] ;  /* 0x004000069a2c783b */ /* 0x000f280008000200 */
[----:B------:R-:W4:Y:S04]  /*101e0*/  LDSM.16.M88.4 R36, [R154+UR6+0x4800] ;  /* 0x004800069a24783b */ /* 0x000f280008000200 */
[----:B------:R-:W4:Y:S04]  /*101f0*/  LDSM.16.M88.4 R28, [R154+UR6+0x5000] ;  /* 0x005000069a1c783b */ /* 0x000f280008000200 */
[----:B------:R-:W4:Y:S04]  /*10200*/  LDSM.16.M88.4 R128, [R154+UR6+0x5800] ;  /* 0x005800069a80783b */ /* 0x000f280008000200 */
[----:B------:R-:W-:Y:S04]  /*10210*/  LDSM.16.M88.4 R112, [R153] ;  /* 0x000000009970783b */ /* 0x000fe80000000200 */
[----:B------:R-:W4:Y:S04]  /*10220*/  LDSM.16.M88.4 R120, [R149+0x2000] ;  /* 0x002000009578783b */ /* 0x000f280000000200 */
[----:B------:R-:W4:Y:S01]  /*10230*/  LDSM.16.M88.4 R116, [R149+0x2800] ;  /* 0x002800009574783b */ /* 0x000f220000000200 */
[C---:B---3--:R-:W-:Y:S03]  /*10240*/  HMMA.16816.F32 R16, R20.reuse, R12, RZ ;  /* 0x0000000c1410723c */ /* 0x048fe600000018ff */
[----:B------:R-:W3:Y:S04]  /*10250*/  LD.E R3, desc[UR4][R100.64+0x18c] ;  /* 0x00018c0464037980 */ /* 0x000ee8000c101900 */
[----:B------:R-:W0:Y:S01]  /*10260*/  LDGDEPBAR ;  /* 0x00000000000079af */ /* 0x000e220000000000 */
[C---:B-1----:R-:W-:Y:S08]  /*10270*/  HMMA.16816.F32 R8, R20.reuse, R4, RZ ;  /* 0x000000041408723c */ /* 0x042ff000000018ff */
[C---:B------:R-:W-:Y:S08]  /*10280*/  HMMA.16816.F32 R12, R20.reuse, R14, RZ ;  /* 0x0000000e140c723c */ /* 0x040ff000000018ff */
[C---:B------:R-:W-:Y:S08]  /*10290*/  HMMA.16816.F32 R4, R20.reuse, R6, RZ ;  /* 0x000000061404723c */ /* 0x040ff000000018ff */
[C---:B--2---:R-:W-:Y:S08]  /*102a0*/  HMMA.16816.F32 R108, R20.reuse, R104, RZ ;  /* 0x00000068146c723c */ /* 0x044ff000000018ff */
[C---:B-----5:R-:W-:Y:S08]  /*102b0*/  HMMA.16816.F32 R56, R20.reuse, R52, RZ ;  /* 0x000000341438723c */ /* 0x060ff000000018ff */
        /* <DEDUP_REMOVED lines=28> */
[----:B------:R-:W-:Y:S07]  /*10480*/  LDSM.16.M88.4 R128, [R152] ;  /* 0x000000009880783b */ /* 0x000fee0000000200 */
[C---:B--2---:R-:W-:Y:S08]  /*10490*/  HMMA.16816.F32 R32, R112.reuse, R120, R32 ;  /* 0x000000787020723c */ /* 0x044ff00000001820 */
[C---:B------:R-:W-:Y:S01]  /*104a0*/  HMMA.16816.F32 R28, R112.reuse, R122, R28 ;  /* 0x0000007a701c723c */ /* 0x040fe2000000181c */
[----:B------:R-:W-:Y:S07]  /*104b0*/  LDSM.16.M88.4 R120, [R148+0x3000] ;  /* 0x003000009478783b */ /* 0x000fee0000000200 */
[C---:B----4-:R-:W-:Y:S08]  /*104c0*/  HMMA.16816.F32 R24, R112.reuse, R116, R24 ;  /* 0x000000747018723c */ /* 0x050ff00000001818 */
[----:B------:R-:W-:Y:S01]  /*104d0*/  HMMA.16816.F32 R20, R112, R118, R20 ;  /* 0x000000767014723c */ /* 0x000fe20000001814 */
[----:B------:R-:W1:Y:S04]  /*104e0*/  LDSM.16.M88.4 R112, [R148+0x2800] ;  /* 0x002800009470783b */ /* 0x000e680000000200 */
[----:B------:R-:W-:Y:S03]  /*104f0*/  LDSM.16.M88.4 R116, [R148+0x2000] ;  /* 0x002000009474783b */ /* 0x000fe60000000200 */
        /* <DEDUP_REMOVED lines=9> */
[C---:B--2---:R-:W-:Y:S08]  /*10590*/  HMMA.16816.F32 R40, R128.reuse, R120, R40 ;  /* 0x000000788028723c */ /* 0x044ff00000001828 */
[C---:B------:R-:W-:Y:S01]  /*105a0*/  HMMA.16816.F32 R36, R128.reuse, R122, R36 ;  /* 0x0000007a8024723c */ /* 0x040fe20000001824 */
[----:B------:R-:W-:Y:S07]  /*105b0*/  LDSM.16.M88.4 R120, [R151] ;  /* 0x000000009778783b */ /* 0x000fee0000000200 */
[C---:B-1----:R-:W-:Y:S08]  /*105c0*/  HMMA.16816.F32 R24, R128.reuse, R112, R24 ;  /* 0x000000708018723c */ /* 0x042ff00000001818 */
[C---:B------:R-:W-:Y:S01]  /*105d0*/  HMMA.16816.F32 R20, R128.reuse, R114, R20 ;  /* 0x000000728014723c */ /* 0x040fe20000001814 */
[----:B------:R-:W1:Y:S07]  /*105e0*/  LDSM.16.M88.4 R112, [R147+0x2800] ;  /* 0x002800009370783b */ /* 0x000e6e0000000200 */
[C---:B------:R-:W-:Y:S08]  /*105f0*/  HMMA.16816.F32 R16, R128.reuse, R116, R16 ;  /* 0x000000748010723c */ /* 0x040ff00000001810 */
[----:B------:R-:W-:Y:S01]  /*10600*/  HMMA.16816.F32 R12, R128, R118, R12 ;  /* 0x00000076800c723c */ /* 0x000fe2000000180c */
[----:B------:R-:W-:Y:S07]  /*10610*/  LDSM.16.M88.4 R116, [R148+0x3800] ;  /* 0x003800009474783b */ /* 0x000fee0000000200 */
[C---:B-1----:R-:W-:Y:S08]  /*10620*/  HMMA.16816.F32 R8, R120.reuse, R112, R8 ;  /* 0x000000707808723c */ /* 0x042ff00000001808 */
[----:B------:R-:W-:Y:S01]  /*10630*/  HMMA.16816.F32 R4, R120, R114, R4 ;  /* 0x000000727804723c */ /* 0x000fe20000001804 */
[----:B------:R-:W1:Y:S10]  /*10640*/  LDSM.16.M88.4 R112, [R147+0x3000] ;  /* 0x003000009370783b */ /* 0x000e740000000200 */
[-C--:B---3--:R-:W-:Y:S01]  /*10650*/  FMUL.FTZ R8, R8, R3.reuse ;  /* 0x0000000308087220 */ /* 0x088fe20000410000 */
[----:B------:R-:W-:-:S03]  /*10660*/  FMUL.FTZ R102, R11, R3 ;  /* 0x000000030b667220 */ /* 0x000fc60000410000 */
[----:B------:R-:W2:Y:S04]  /*10670*/  MUFU.TANH R103, R8 ;  /* 0x0000000800677308 */ /* 0x000ea80000002400 */
[-C--:B------:R-:W-:Y:S01]  /*10680*/  FMUL.FTZ R4, R4, R3.reuse ;  /* 0x0000000304047220 */ /* 0x080fe20000410000 */
[----:B------:R-:W-:-:S03]  /*10690*/  FMUL.FTZ R5, R5, R3 ;  /* 0x0000000305057220 */ /* 0x000fc60000410000 */
[----:B------:R-:W3:Y:S08]  /*106a0*/  MUFU.TANH R11, R4 ;  /* 0x00000004000b7308 */ /* 0x000ef00000002400 */
[----:B------:R4:W2:Y:S01]  /*106b0*/  MUFU.TANH R8, R5 ;  /* 0x0000000500087308 */ /* 0x0008a20000002400 */
[----:B-1----:R-:W-:Y:S01]  /*106c0*/  HMMA.16816.F32 R108, R120, R112, R108 ;  /* 0x00000070786c723c */ /* 0x002fe2000000186c */
[-C--:B------:R-:W-:Y:S01]  /*106d0*/  FMUL.FTZ R113, R10, R3.reuse ;  /* 0x000000030a717220 */ /* 0x080fe20000410000 */
[-C--:B------:R-:W-:Y:S01]  /*106e0*/  FMUL.FTZ R112, R6, R3.reuse ;  /* 0x0000000306707220 */ /* 0x080fe20000410000 */
[----:B------:R-:W-:-:S02]  /*106f0*/  FMUL.FTZ R10, R7, R3 ;  /* 0x00000003070a7220 */ /* 0x000fc40000410000 */
[----:B----4-:R-:W1:Y:S03]  /*10700*/  LDSM.16.M88.4 R4, [R147+0x4000] ;  /* 0x004000009304783b */ /* 0x010e660000000200 */
[C---:B------:R-:W-:Y:S08]  /*10710*/  HMMA.16816.F32 R56, R128.reuse, R116, R56 ;  /* 0x000000748038723c */ /* 0x040ff00000001838 */
[----:B------:R-:W-:Y:S01]  /*10720*/  HMMA.16816.F32 R52, R128, R118, R52 ;  /* 0x000000768034723c */ /* 0x000fe20000001834 */
[----:B------:R-:W4:Y:S07]  /*10730*/  LDSM.16.M88.4 R116, [R148+0x5000] ;  /* 0x005000009474783b */ /* 0x000f2e0000000200 */
[C---:B-1----:R-:W-:Y:S08]  /*10740*/  HMMA.16816.F32 R48, R120.reuse, R4, R48 ;  /* 0x000000047830723c */ /* 0x042ff00000001830 */
[----:B------:R-:W-:Y:S01]  /*10750*/  HMMA.16816.F32 R44, R120, R6, R44 ;  /* 0x00000006782c723c */ /* 0x000fe2000000182c */
[----:B------:R-:W1:Y:S07]  /*10760*/  LDSM.16.M88.4 R4, [R147+0x4800] ;  /* 0x004800009304783b */ /* 0x000e6e0000000200 */
[C---:B----4-:R-:W-:Y:S08]  /*10770*/  HMMA.16816.F32 R32, R128.reuse, R116, R32 ;  /* 0x000000748020723c */ /* 0x050ff00000001820 */
[----:B------:R-:W-:Y:S01]  /*10780*/  HMMA.16816.F32 R28, R128, R118, R28 ;  /* 0x00000076801c723c */ /* 0x000fe2000000181c */
[----:B------:R-:W4:Y:S07]  /*10790*/  LDSM.16.M88.4 R116, [R147+0x2000] ;  /* 0x002000009374783b */ /* 0x000f2e0000000200 */
[C---:B-1----:R-:W-:Y:S08]  /*107a0*/  HMMA.16816.F32 R40, R120.reuse, R4, R40 ;  /* 0x000000047828723c */ /* 0x042ff00000001828 */
[C---:B------:R-:W-:Y:S01]  /*107b0*/  HMMA.16816.F32 R36, R120.reuse, R6, R36 ;  /* 0x000000067824723c */ /* 0x040fe20000001824 */
[----:B------:R-:W1:Y:S07]  /*107c0*/  LDSM.16.M88.4 R4, [R147+0x5000] ;  /* 0x005000009304783b */ /* 0x000e6e0000000200 */
[----:B----4-:R-:W-:-:S15]  /*107d0*/  HMMA.16816.F32 R12, R120, R118, R12 ;  /* 0x00000076780c723c */ /* 0x010fde000000180c */
[----:B------:R-:W-:-:S04]  /*107e0*/  NOP ;  /* 0x0000000000007918 */ /* 0x000fc80000000000 */
[-C--:B------:R-:W-:Y:S01]  /*107f0*/  FMUL.FTZ R12, R12, R3.reuse ;  /* 0x000000030c0c7220 */ /* 0x080fe20000410000 */
[-C--:B------:R-:W-:Y:S01]  /*10800*/  FMUL.FTZ R61, R13, R3.reuse ;  /* 0x000000030d3d7220 */ /* 0x080fe20000410000 */
[-C--:B------:R-:W-:Y:S01]  /*10810*/  FMUL.FTZ R64, R14, R3.reuse ;  /* 0x000000030e407220 */ /* 0x080fe20000410000 */
[-C--:B------:R-:W-:Y:S01]  /*10820*/  FMUL.FTZ R66, R15, R3.reuse ;  /* 0x000000030f427220 */ /* 0x080fe20000410000 */
[----:B------:R4:W2:Y:S01]  /*10830*/  MUFU.TANH R60, R12 ;  /* 0x0000000c003c7308 */ /* 0x0008a20000002400 */
[C---:B-1----:R-:W-:Y:S01]  /*10840*/  HMMA.16816.F32 R32, R120.reuse, R4, R32 ;  /* 0x000000047820723c */ /* 0x042fe20000001820 */
[----:B----4-:R-:W1:Y:S07]  /*10850*/  LDSM.16.M88.4 R12, [R147+0x3800] ;  /* 0x00380000930c783b */ /* 0x010e6e0000000200 */
[C---:B------:R-:W-:Y:S01]  /*10860*/  HMMA.16816.F32 R28, R120.reuse, R6, R28 ;  /* 0x00000006781c723c */ /* 0x040fe2000000181c */
[----:B------:R-:W4:Y:S07]  /*10870*/  LDSM.16.M88.4 R4, [R147+0x5800] ;  /* 0x005800009304783b */ /* 0x000f2e0000000200 */
[C---:B------:R-:W-:Y:S08]  /*10880*/  HMMA.16816.F32 R104, R120.reuse, R114, R104 ;  /* 0x000000727868723c */ /* 0x040ff00000001868 */
[----:B------:R-:W-:Y:S01]  /*10890*/  HMMA.16816.F32 R16, R120, R116, R16 ;  /* 0x000000747810723c */ /* 0x000fe20000001810 */
[----:B------:R-:W-:-:S07]  /*108a0*/  FMUL.FTZ R67, R109, R3 ;  /* 0x000000036d437220 */ /* 0x000fce0000410000 */
        /* <DEDUP_REMOVED lines=11> */
[----:B------:R-:W-:Y:S01]  /*10960*/  FMUL.FTZ R42, R42, R3 ;  /* 0x000000032a2a7220 */ /* 0x000fe20000410000 */
[----:B------:R-:W1:Y:S01]  /*10970*/  MUFU.TANH R61, R61 ;  /* 0x0000003d003d7308 */ /* 0x000e620000002400 */
[----:B------:R-:W-:-:S04]  /*10980*/  DEPBAR.LE SB0, 0x0 ;  /* 0x000080000000791a */ /* 0x000fc80000000000 */
        /* <DEDUP_REMOVED lines=31> */
[----:B----4-:R-:W-:Y:S01]  /*10b80*/  IADD3 R67, PT, PT, R65, -0x2, RZ ;  /* 0xfffffffe41437810 */ /* 0x010fe20007ffe0ff */
        /* <DEDUP_REMOVED lines=14> */
[----:B------:R-:W-:Y:S01]  /*10c70*/  ISETP.GT.AND P0, PT, R67, R158, PT ;  /* 0x0000009e4300720c */ /* 0x000fe20003f04270 */
        /* <DEDUP_REMOVED lines=63> */
[----:B-1----:R-:W2:Y:S01]  /*11070*/  LD.E R42, desc[UR4][R100.64+0x170] ;  /* 0x00017004642a7980 */ /* 0x002ea2000c101900 */
[----:B------:R-:W-:Y:S02]  /*11080*/  IADD3 R39, PT, PT, R65, -0x1, RZ ;  /* 0xffffffff41277810 */ /* 0x000fe40007ffe0ff */
[----:B------:R-:W-:Y:S01]  /*11090*/  MOV R6, RZ ;  /* 0x000000ff00067202 */ /* 0x000fe20000000f00 */
[----:B------:R-:W3:Y:S02]  /*110a0*/  LD.E.64 R118, desc[UR4][R100.64+0x38] ;  /* 0x0000380464767980 */ /* 0x000ee4000c101b00 */
[----:B------:R-:W-:Y:S02]  /*110b0*/  IMAD.SHL.U32 R39, R39, 0x80, RZ ;  /* 0x0000008027277824 */ /* 0x000fe400078e00ff */
[----:B------:R-:W4:Y:S02]  /*110c0*/  LD.E.64 R120, desc[UR4][R100.64+0x20] ;  /* 0x0000200464787980 */ /* 0x000f24000c101b00 */
        /* <DEDUP_REMOVED lines=44> */
[----:B---3--:R-:W-:Y:S01]  /*11390*/  IMAD R7, R119, R42, RZ ;  /* 0x0000002a77077224 */ /* 0x008fe200078e02ff */
[----:B------:R-:W-:-:S05]  /*113a0*/  SHF.R.S32.HI R20, RZ, 0x1f, R42 ;  /* 0x0000001fff147819 */ /* 0x000fca000001142a */
[C---:B------:R-:W-:Y:S02]  /*113b0*/  IMAD R7, R118.reuse, R20, R7 ;  /* 0x0000001476077224 */ /* 0x040fe400078e0207 */
[----:B------:R-:W-:-:S05]  /*113c0*/  IMAD.WIDE.U32 R118, R118, R42, RZ ;  /* 0x0000002a76767225 */ /* 0x000fca00078e00ff */
[----:B------:R-:W-:Y:S01]  /*113d0*/  IADD3 R119, PT, PT, R119, R7, RZ ;  /* 0x0000000777777210 */ /* 0x000fe20007ffe0ff */
[----:B--2---:R-:W-:-:S04]  /*113e0*/  IMAD.IADD R7, R6, 0x1, -R3 ;  /* 0x0000000106077824 */ /* 0x004fc800078e0a03 */
[----:B----4-:R-:W-:Y:S01]  /*113f0*/  IMAD R3, R121, R7, RZ ;  /* 0x0000000779037224 */ /* 0x010fe200078e02ff */
[----:B------:R-:W-:Y:S01]  /*11400*/  SHF.R.S32.HI R6, RZ, 0x1f, R7 ;  /* 0x0000001fff067819 */ /* 0x000fe20000011407 */
[----:B------:R-:W-:-:S04]  /*11410*/  IMAD.WIDE.U32 R118, R7, R120, R118 ;  /* 0x0000007807767225 */ /* 0x000fc800078e0076 */
[----:B------:R-:W-:Y:S01]  /*11420*/  IMAD R3, R120, R6, R3 ;  /* 0x0000000678037224 */ /* 0x000fe200078e0203 */
[----:B------:R-:W-:-:S04]  /*11430*/  LEA R160, P0, R118, R160, 0x1 ;  /* 0x000000a076a07211 */ /* 0x000fc800078008ff */
[----:B------:R-:W-:-:S04]  /*11440*/  IADD3 R3, PT, PT, R119, R3, RZ ;  /* 0x0000000377037210 */ /* 0x000fc80007ffe0ff */
[----:B------:R-:W-:Y:S01]  /*11450*/  LEA.HI.X R159, R118, R159, R3, 0x1, P0 ;  /* 0x0000009f769f7211 */ /* 0x000fe200000f0c03 */
[----:B------:R-:W-:Y:S05]  /*11460*/  BRA `(.L_x_13424) ;  /* 0x0000000000207947 */ /* 0x000fea0003800000 */
.L_x_13423:
        /* <DEDUP_REMOVED lines=8> */
.L_x_13424:
[----:B------:R-:W-:Y:S05]  /*114f0*/  BSYNC.RECONVERGENT B0 ;  /* 0x0000000000007941 */ /* 0x000fea0003800200 */
.L_x_13422:
        /* <DEDUP_REMOVED lines=29> */
.L_x_13421:
[----:B------:R-:W-:Y:S05]  /*116d0*/  BSYNC.RECONVERGENT B1 ;  /* 0x0000000000017941 */ /* 0x000fea0003800200 */
.L_x_13420:
[----:B------:R-:W-:Y:S01]  /*116e0*/  IMAD.SHL.U32 R6, R165, 0x2, RZ ;  /* 0x00000002a5067824 */ /* 0x000fe200078e00ff */
[----:B-1----:R-:W3:Y:S01]  /*116f0*/  LD.E R54, desc[UR4][R100.64+0xdc] ;  /* 0x0000dc0464367980 */ /* 0x002ee2000c101900 */
[----:B------:R-:W-:Y:S01]  /*11700*/  VIADD R39, R65, 0xffffffff ;  /* 0xffffffff41277836 */ /* 0x000fe20000000000 */
[----:B------:R-:W-:Y:S02]  /*11710*/  LOP3.LUT R172, R172, 0xfffffffe, RZ, 0xc0, !PT ;  /* 0xfffffffeacac7812 */ /* 0x000fe400078ec0ff */
[----:B------:R-:W-:Y:S01]  /*11720*/  LOP3.LUT R6, R6, 0x6, RZ, 0xc0, !PT ;  /* 0x0000000606067812 */ /* 0x000fe200078ec0ff */
[----:B------:R-:W-:-:S04]  /*11730*/  IMAD.SHL.U32 R39, R39, 0x80, RZ ;  /* 0x0000008027277824 */ /* 0x000fc800078e00ff */
[----:B------:R-:W-:-:S04]  /*11740*/  IMAD.IADD R39, R39, 0x1, R6 ;  /* 0x0000000127277824 */ /* 0x000fc800078e0206 */
        /* <DEDUP_REMOVED lines=8> */
[----:B------:R-:W-:Y:S01]  /*117d0*/  ISETP.GE.AND P4, PT, R3, R179, PT ;  /* 0x000000b30300720c */ /* 0x000fe20003f86270 */
[C---:B------:R-:W-:Y:S01]  /*117e0*/  VIADD R3, R39.reuse, 0xffffff88 ;  /* 0xffffff8827037836 */ /* 0x040fe20000000000 */
[----:B------:R-:W-:Y:S02]  /*117f0*/  FSEL R18, R18, -INF , P0 ;  /* 0xff80000012127808 */ /* 0x000fe40000000000 */
[----:B------:R-:W-:Y:S01]  /*11800*/  FSEL R20, R16, -INF , !P2 ;  /* 0xff80000010147808 */ /* 0x000fe20005000000 */
[----:B------:R-:W-:Y:S01]  /*11810*/  VIADD R16, R39, 0xffffff90 ;  /* 0xffffff9027107836 */ /* 0x000fe20000000000 */
[----:B------:R-:W-:Y:S02]  /*11820*/  ISETP.GE.AND P0, PT, R3, R178, PT ;  /* 0x000000b20300720c */ /* 0x000fe40003f06270 */
[----:B------:R-:W-:-:S02]  /*11830*/  ISETP.GE.AND P5, PT, R6, R181, PT ;  /* 0x000000b50600720c */ /* 0x000fc40003fa6270 */
[----:B------:R-:W-:Y:S02]  /*11840*/  @P1 LOP3.LUT R172, R172, 0x1, RZ, 0xfc, !PT ;  /* 0x00000001acac1812 */ /* 0x000fe400078efcff */
[----:B------:R-:W-:Y:S02]  /*11850*/  ISETP.GE.AND P3, PT, R6, R180, PT ;  /* 0x000000b40600720c */ /* 0x000fe40003f66270 */
[C---:B------:R-:W-:Y:S02]  /*11860*/  LOP3.LUT P2, RZ, R172.reuse, 0x1, RZ, 0xc0, !PT ;  /* 0x00000001acff7812 */ /* 0x040fe4000784c0ff */
[----:B------:R-:W-:Y:S02]  /*11870*/  LOP3.LUT R172, R172, 0xfffffffd, RZ, 0xc0, !PT ;  /* 0xfffffffdacac7812 */ /* 0x000fe400078ec0ff */
[----:B------:R-:W-:Y:S01]  /*11880*/  ISETP.GE.AND P6, PT, R6, R178, PT ;  /* 0x000000b20600720c */ /* 0x000fe20003fc6270 */
[----:B------:R-:W-:Y:S01]  /*11890*/  VIADD R6, R39, 0xffffff89 ;  /* 0xffffff8927067836 */ /* 0x000fe20000000000 */
[----:B------:R-:W-:-:S02]  /*118a0*/  FSEL R17, R17, -INF , P5 ;  /* 0xff80000011117808 */ /* 0x000fc40002800000 */
[----:B------:R-:W-:Y:S02]  /*118b0*/  FSEL R7, R19, -INF , P3 ;  /* 0xff80000013077808 */ /* 0x000fe40001800000 */
[----:B------:R-:W-:Y:S02]  /*118c0*/  @P0 LOP3.LUT R172, R172, 0x2, RZ, 0xfc, !PT ;  /* 0x00000002acac0812 */ /* 0x000fe400078efcff */
[C---:B------:R-:W-:Y:S02]  /*118d0*/  ISETP.GE.AND P1, PT, R3.reuse, R181, PT ;  /* 0x000000b50300720c */ /* 0x040fe40003f26270 */
[----:B------:R-:W-:Y:S02]  /*118e0*/  FSEL R18, R18, -INF , !P4 ;  /* 0xff80000012127808 */ /* 0x000fe40006000000 */
[C---:B------:R-:W-:Y:S02]  /*118f0*/  ISETP.GE.AND P0, PT, R3.reuse, R180, PT ;  /* 0x000000b40300720c */ /* 0x040fe40003f06270 */
[----:B------:R-:W-:-:S02]  /*11900*/  ISETP.GE.AND P4, PT, R3, R179, PT ;  /* 0x000000b30300720c */ /* 0x000fc40003f86270 */
[----:B------:R-:W-:Y:S01]  /*11910*/  FSEL R3, R17, -INF , !P6 ;  /* 0xff80000011037808 */ /* 0x000fe20007000000 */
[----:B------:R-:W-:Y:S01]  /*11920*/  VIADD R17, R39, 0xffffff98 ;  /* 0xffffff9827117836 */ /* 0x000fe20000000000 */
[----:B------:R-:W-:Y:S02]  /*11930*/  FSEL R7, R7, -INF , !P2 ;  /* 0xff80000007077808 */ /* 0x000fe40005000000 */
[C---:B------:R-:W-:Y:S02]  /*11940*/  ISETP.GE.AND P3, PT, R6.reuse, R181, PT ;  /* 0x000000b50600720c */ /* 0x040fe40003f66270 */
        /* <DEDUP_REMOVED lines=8> */
[----:B------:R-:W-:-:S02]  /*119d0*/  P2R R19, PR, RZ, 0x1 ;  /* 0x00000001ff137803 */ /* 0x000fc40000000000 */
[C---:B------:R-:W-:Y:S02]  /*119e0*/  ISETP.GE.AND P1, PT, R16.reuse, R181, PT ;  /* 0x000000b51000720c */ /* 0x040fe40003f26270 */
[----:B------:R-:W-:Y:S02]  /*119f0*/  ISETP.GE.AND P0, PT, R16, R180, PT ;  /* 0x000000b41000720c */ /* 0x000fe40003f06270 */
[----:B------:R-:W-:Y:S02]  /*11a00*/  FSEL R6, R6, -INF , !P4 ;  /* 0xff80000006067808 */ /* 0x000fe40006000000 */
[----:B------:R-:W-:Y:S02]  /*11a10*/  FSEL R103, R103, -INF , P1 ;  /* 0xff80000067677808 */ /* 0x000fe40000800000 */
[----:B------:R-:W-:Y:S02]  /*11a20*/  FSEL R44, R113, -INF , P0 ;  /* 0xff800000712c7808 */ /* 0x000fe40000000000 */
[----:B------:R-:W-:-:S02]  /*11a30*/  FSEL R30, R61, -INF , P3 ;  /* 0xff8000003d1e7808 */ /* 0x000fc40001800000 */
[----:B------:R-:W-:Y:S02]  /*11a40*/  ISETP.GE.AND P4, PT, R16, R179, PT ;  /* 0x000000b31000720c */ /* 0x000fe40003f86270 */
[----:B------:R-:W-:Y:S02]  /*11a50*/  ISETP.NE.AND P1, PT, R19, RZ, PT ;  /* 0x000000ff1300720c */ /* 0x000fe40003f25270 */
[----:B------:R-:W-:Y:S02]  /*11a60*/  ISETP.GE.AND P0, PT, R17, R178, PT ;  /* 0x000000b21100720c */ /* 0x000fe40003f06270 */
[----:B------:R-:W-:Y:S02]  /*11a70*/  ISETP.GE.AND P3, PT, R40, R181, PT ;  /* 0x000000b52800720c */ /* 0x000fe40003f66270 */
[----:B------:R-:W-:Y:S02]  /*11a80*/  FSEL R16, R66, -INF , P2 ;  /* 0xff80000042107808 */ /* 0x000fe40001000000 */
[----:B------:R-:W-:-:S02]  /*11a90*/  FSEL R190, R103, -INF , !P1 ;  /* 0xff80000067be7808 */ /* 0x000fc40004800000 */
[----:B------:R-:W-:Y:S02]  /*11aa0*/  FSEL R44, R44, -INF , !P4 ;  /* 0xff8000002c2c7808 */ /* 0x000fe40006000000 */
[----:B------:R-:W-:Y:S02]  /*11ab0*/  P2R R19, PR, RZ, 0x1 ;  /* 0x00000001ff137803 */ /* 0x000fe40000000000 */
[C---:B------:R-:W-:Y:S02]  /*11ac0*/  ISETP.GE.AND P1, PT, R17.reuse, R181, PT ;  /* 0x000000b51100720c */ /* 0x040fe40003f26270 */
[----:B------:R-:W-:Y:S02]  /*11ad0*/  ISETP.GE.AND P0, PT, R17, R180, PT ;  /* 0x000000b41100720c */ /* 0x000fe40003f06270 */
[----:B------:R-:W-:Y:S01]  /*11ae0*/  FSEL R186, R9, -INF , P3 ;  /* 0xff80000009ba7808 */ /* 0x000fe20001800000 */
[----:B------:R-:W-:Y:S01]  /*11af0*/  VIADD R9, R39, 0xffffffa0 ;  /* 0xffffffa027097836 */ /* 0x000fe20000000000 */
[----:B------:R-:W-:Y:S01]  /*11b00*/  ISETP.GE.AND P4, PT, R17, R179, PT ;  /* 0x000000b31100720c */ /* 0x000fe20003f86270 */
[----:B------:R-:W-:Y:S01]  /*11b10*/  VIADD R17, R39, 0xffffff99 ;  /* 0xffffff9927117836 */ /* 0x000fe20000000000 */
[----:B------:R-:W-:-:S02]  /*11b20*/  FSEL R30, R30, -INF , !P6 ;  /* 0xff8000001e1e7808 */ /* 0x000fc40007000000 */
[----:B------:R-:W-:Y:S02]  /*11b30*/  FSEL R16, R16, -INF , !P5 ;  /* 0xff80000010107808 */ /* 0x000fe40006800000 */
[C---:B------:R-:W-:Y:S02]  /*11b40*/  ISETP.GE.AND P6, PT, R40.reuse, R178, PT ;  /* 0x000000b22800720c */ /* 0x040fe40003fc6270 */
[C---:B------:R-:W-:Y:S02]  /*11b50*/  ISETP.GE.AND P2, PT, R40.reuse, R180, PT ;  /* 0x000000b42800720c */ /* 0x040fe40003f46270 */
[----:B------:R-:W-:Y:S02]  /*11b60*/  ISETP.GE.AND P5, PT, R40, R179, PT ;  /* 0x000000b32800720c */ /* 0x000fe40003fa6270 */
[----:B------:R-:W-:Y:S02]  /*11b70*/  FSEL R11, R11, -INF , P1 ;  /* 0xff8000000b0b7808 */ /* 0x000fe40000800000 */
[----:B------:R-:W-:-:S02]  /*11b80*/  ISETP.NE.AND P1, PT, R19, RZ, PT ;  /* 0x000000ff1300720c */ /* 0x000fc40003f25270 */
[----:B------:R-:W-:Y:S02]  /*11b90*/  FSEL R40, R112, -INF , P0 ;  /* 0xff80000070287808 */ /* 0x000fe40000000000 */
[----:B------:R-:W-:Y:S02]  /*11ba0*/  ISETP.GE.AND P3, PT, R17, R181, PT ;  /* 0x000000b51100720c */ /* 0x000fe40003f66270 */
[----:B------:R-:W-:Y:S02]  /*11bb0*/  ISETP.GE.AND P0, PT, R9, R178, PT ;  /* 0x000000b20900720c */ /* 0x000fe40003f06270 */
[----:B------:R-:W-:Y:S02]  /*11bc0*/  FSEL R42, R102, -INF , P2 ;  /* 0xff800000662a7808 */ /* 0x000fe40001000000 */
[----:B------:R-:W-:Y:S02]  /*11bd0*/  FSEL R184, R11, -INF , !P1 ;  /* 0xff8000000bb87808 */ /* 0x000fe40004800000 */
[----:B------:R-:W-:-:S02]  /*11be0*/  ISETP.GE.AND P2, PT, R17, R180, PT ;  /* 0x000000b41100720c */ /* 0x000fc40003f46270 */
[----:B------:R-:W-:Y:S02]  /*11bf0*/  P2R R11, PR, RZ, 0x1 ;  /* 0x00000001ff0b7803 */ /* 0x000fe40000000000 */
[----:B------:R-:W-:Y:S01]  /*11c00*/  FSEL R46, R8, -INF , P3 ;  /* 0xff800000082e7808 */ /* 0x000fe20001800000 */
[----:B------:R-:W-:Y:S01]  /*11c10*/  VIADD R8, R39, 0xffffffa8 ;  /* 0xffffffa827087836 */ /* 0x000fe20000000000 */
[C---:B------:R-:W-:Y:S02]  /*11c20*/  ISETP.GE.AND P1, PT, R9.reuse, R181, PT ;  /* 0x000000b50900720c */ /* 0x040fe40003f26270 */
[----:B------:R-:W-:Y:S02]  /*11c30*/  ISETP.GE.AND P0, PT, R9, R180, PT ;  /* 0x000000b40900720c */ /* 0x000fe40003f06270 */
[----:B------:R-:W-:Y:S02]  /*11c40*/  FSEL R40, R40, -INF , !P4 ;  /* 0xff80000028287808 */ /* 0x000fe40006000000 */
[----:B------:R-:W-:-:S02]  /*11c50*/  FSEL R186, R186, -INF , !P6 ;  /* 0xff800000baba7808 */ /* 0x000fc40007000000 */
[----:B------:R-:W-:Y:S02]  /*11c60*/  FSEL R42, R42, -INF , !P5 ;  /* 0xff8000002a2a7808 */ /* 0x000fe40006800000 */
[-C--:B------:R-:W-:Y:S01]  /*11c70*/  ISETP.GE.AND P4, PT, R9, R179.reuse, PT ;  /* 0x000000b30900720c */ /* 0x080fe20003f86270 */
[----:B------:R-:W-:Y:S01]  /*11c80*/  VIADD R9, R39, 0xffffffa1 ;  /* 0xffffffa127097836 */ /* 0x000fe20000000000 */
[C---:B------:R-:W-:Y:S02]  /*11c90*/  ISETP.GE.AND P6, PT, R17.reuse, R178, PT ;  /* 0x000000b21100720c */ /* 0x040fe40003fc6270 */
[----:B------:R-:W-:Y:S02]  /*11ca0*/  ISETP.GE.AND P5, PT, R17, R179, PT ;  /* 0x000000b31100720c */ /* 0x000fe40003fa6270 */
[----:B------:R-:W-:Y:S02]  /*11cb0*/  FSEL R10, R10, -INF , P2 ;  /* 0xff8000000a0a7808 */ /* 0x000fe40001000000 */
[----:B------:R-:W-:-:S02]  /*11cc0*/  FSEL R12, R12, -INF , P1 ;  /* 0xff8000000c0c7808 */ /* 0x000fc40000800000 */
[----:B------:R-:W-:Y:S02]  /*11cd0*/  FSEL R110, R110, -INF , P0 ;  /* 0xff8000006e6e7808 */ /* 0x000fe40000000000 */
[----:B------:R-:W-:Y:S02]  /*11ce0*/  ISETP.NE.AND P1, PT, R11, RZ, PT ;  /* 0x000000ff0b00720c */ /* 0x000fe40003f25270 */
[----:B------:R-:W-:Y:S02]  /*11cf0*/  ISETP.GE.AND P0, PT, R8, R178, PT ;  /* 0x000000b20800720c */ /* 0x000fe40003f06270 */
[----:B------:R-:W-:Y:S02]  /*11d00*/  FSEL R46, R46, -INF , !P6 ;  /* 0xff8000002e2e7808 */ /* 0x000fe40007000000 */
[----:B------:R-:W-:Y:S02]  /*11d10*/  FSEL R238, R10, -INF , !P5 ;  /* 0xff8000000aee7808 */ /* 0x000fe40006800000 */
[----:B------:R-:W-:-:S02]  /*11d20*/  ISETP.GE.AND P3, PT, R9, R181, PT ;  /* 0x000000b50900720c */ /* 0x000fc40003f66270 */
[C---:B------:R-:W-:Y:S02]  /*11d30*/  ISETP.GE.AND P6, PT, R9.reuse, R178, PT ;  /* 0x000000b20900720c */ /* 0x040fe40003fc6270 */
[C---:B------:R-:W-:Y:S02]  /*11d40*/  ISETP.GE.AND P2, PT, R9.reuse, R180, PT ;  /* 0x000000b40900720c */ /* 0x040fe40003f46270 */
        /* <DEDUP_REMOVED lines=19> */
[----:B------:R-:W-:Y:S02]  /*11e80*/  FSEL R15, R15, -INF , P1 ;  /* 0xff8000000f0f7808 */ /* 0x000fe40000800000 */
[----:B------:R-:W-:Y:S02]  /*11e90*/  FSEL R106, R106, -INF , P0 ;  /* 0xff8000006a6a7808 */ /* 0x000fe40000000000 */
[----:B------:R-:W-:Y:S02]  /*11ea0*/  ISETP.NE.AND P1, PT, R9, RZ, PT ;  /* 0x000000ff0900720c */ /* 0x000fe40003f25270 */
[----:B------:R-:W-:Y:S01]  /*11eb0*/  ISETP.GE.AND P0, PT, R8, R178, PT ;  /* 0x000000b20800720c */ /* 0x000fe20003f06270 */
[----:B------:R-:W-:Y:S01]  /*11ec0*/  VIADD R10, R39, 0xffffffa9 ;  /* 0xffffffa9270a7836 */ /* 0x000fe20000000000 */
        /* <DEDUP_REMOVED lines=9> */
[C---:B------:R-:W-:Y:S02]  /*11f60*/  ISETP.GE.AND P3, PT, R10.reuse, R181, PT ;  /* 0x000000b50a00720c */ /* 0x040fe40003f66270 */
[----:B------:R-:W-:Y:S02]  /*11f70*/  ISETP.GE.AND P2, PT, R10, R180, PT ;  /* 0x000000b40a00720c */ /* 0x000fe40003f46270 */
[----:B------:R-:W-:Y:S02]  /*11f80*/  FSEL R57, R57, -INF , P1 ;  /* 0xff80000039397808 */ /* 0x000fe40000800000 */
[----:B------:R-:W-:Y:S02]  /*11f90*/  FSEL R59, R59, -INF , P0 ;  /* 0xff8000003b3b7808 */ /* 0x000fe40000000000 */
[----:B------:R-:W-:-:S02]  /*11fa0*/  FSEL R236, R14, -INF , !P6 ;  /* 0xff8000000eec7808 */ /* 0x000fc40007000000 */
[----:B------:R-:W-:Y:S02]  /*11fb0*/  FSEL R232, R109, -INF , !P5 ;  /* 0xff8000006de87808 */ /* 0x000fe40006800000 */
[----:B------:R-:W-:Y:S02]  /*11fc0*/  ISETP.NE.AND P1, PT, R9, RZ, PT ;  /* 0x000000ff0900720c */ /* 0x000fe40003f25270 */
[-C--:B------:R-:W-:Y:S02]  /*11fd0*/  ISETP.GE.AND P0, PT, R8, R178.reuse, PT ;  /* 0x000000b20800720c */ /* 0x080fe40003f06270 */
        /* <DEDUP_REMOVED lines=23> */
[----:B------:R-:W-:-:S02]  /*12150*/  ISETP.NE.AND P1, PT, R9, RZ, PT ;  /* 0x000000ff0900720c */ /* 0x000fc40003f25270 */
[----:B------:R-:W-:Y:S02]  /*12160*/  ISETP.GE.AND P0, PT, R8, R178, PT ;  /* 0x000000b20800720c */ /* 0x000fe40003f06270 */
[C---:B------:R-:W-:Y:S02]  /*12170*/  ISETP.GE.AND P3, PT, R10.reuse, R181, PT ;  /* 0x000000b50a00720c */ /* 0x040fe40003f66270 */
[----:B------:R-:W-:Y:S02]  /*12180*/  ISETP.GE.AND P2, PT, R10, R180, PT ;  /* 0x000000b40a00720c */ /* 0x000fe40003f46270 */
[----:B------:R-:W-:Y:S02]  /*12190*/  FSEL R228, R56, -INF , !P6 ;  /* 0xff80000038e47808 */ /* 0x000fe40007000000 */
[----:B------:R-:W-:Y:S02]  /*121a0*/  FSEL R224, R58, -INF , !P5 ;  /* 0xff8000003ae07808 */ /* 0x000fe40006800000 */
[----:B------:R-:W-:-:S02]  /*121b0*/  FSEL R212, R53, -INF , !P1 ;  /* 0xff80000035d47808 */ /* 0x000fc40004800000 */
[----:B------:R-:W-:Y:S02]  /*121c0*/  FSEL R204, R49, -INF , !P4 ;  /* 0xff80000031cc7808 */ /* 0x000fe40006000000 */
[----:B------:R-:W-:Y:S02]  /*121d0*/  P2R R9, PR, RZ, 0x1 ;  /* 0x00000001ff097803 */ /* 0x000fe40000000000 */
[C---:B------:R-:W-:Y:S02]  /*121e0*/  ISETP.GE.AND P6, PT, R10.reuse, R178, PT ;  /* 0x000000b20a00720c */ /* 0x040fe40003fc6270 */
        /* <DEDUP_REMOVED lines=16> */
[----:B------:R-:W-:Y:S02]  /*122f0*/  ISETP.GE.AND P0, PT, R8, R178, PT ;  /* 0x000000b20800720c */ /* 0x000fe40003f06270 */
[----:B------:R-:W-:-:S02]  /*12300*/  FSEL R51, R51, -INF , P1 ;  /* 0xff80000033337808 */ /* 0x000fc40000800000 */
[----:B------:R-:W-:Y:S02]  /*12310*/  FSEL R48, R48, -INF , P3 ;  /* 0xff80000030307808 */ /* 0x000fe40001800000 */
[----:B------:R-:W-:Y:S02]  /*12320*/  FSEL R107, R107, -INF , P2 ;  /* 0xff8000006b6b7808 */ /* 0x000fe40001000000 */
[----:B------:R-:W-:Y:S01]  /*12330*/  ISETP.NE.AND P1, PT, R9, RZ, PT ;  /* 0x000000ff0900720c */ /* 0x000fe20003f25270 */
[----:B------:R-:W-:Y:S01]  /*12340*/  VIADD R9, R39, 0xffffffd1 ;  /* 0xffffffd127097836 */ /* 0x000fe20000000000 */
[----:B------:R-:W-:Y:S02]  /*12350*/  ISETP.GE.AND P2, PT, R10, R180, PT ;  /* 0x000000b40a00720c */ /* 0x000fe40003f46270 */
[----:B------:R-:W-:Y:S02]  /*12360*/  FSEL R210, R48, -INF , !P6 ;  /* 0xff80000030d27808 */ /* 0x000fe40007000000 */
[----:B------:R-:W-:-:S02]  /*12370*/  LOP3.LUT R172, R172, 0xfffffffd, RZ, 0xc0, !PT ;  /* 0xfffffffdacac7812 */ /* 0x000fc400078ec0ff */
[----:B------:R-:W-:Y:S02]  /*12380*/  FSEL R48, R50, -INF , P2 ;  /* 0xff80000032307808 */ /* 0x000fe40001000000 */
[----:B------:R-:W-:Y:S02]  /*12390*/  ISETP.GE.AND P2, PT, R9, R178, PT ;  /* 0x000000b20900720c */ /* 0x000fe40003f46270 */
[----:B------:R-:W-:Y:S02]  /*123a0*/  FSEL R208, R51, -INF , !P1 ;  /* 0xff80000033d07808 */ /* 0x000fe40004800000 */
[----:B------:R-:W-:Y:S02]  /*123b0*/  FSEL R200, R114, -INF , !P4 ;  /* 0xff80000072c87808 */ /* 0x000fe40006000000 */
[----:B------:R-:W-:Y:S02]  /*123c0*/  @P0 LOP3.LUT R172, R172, 0x2, RZ, 0xfc, !PT ;  /* 0x00000002acac0812 */ /* 0x000fe400078efcff */
[----:B------:R-:W-:-:S02]  /*123d0*/  ISETP.GE.AND P1, PT, R8, R181, PT ;  /* 0x000000b50800720c */ /* 0x000fc40003f26270 */
[C---:B------:R-:W-:Y:S02]  /*123e0*/  ISETP.GE.AND P0, PT, R8.reuse, R180, PT ;  /* 0x000000b40800720c */ /* 0x040fe40003f06270 */
[----:B------:R-:W-:Y:S01]  /*123f0*/  ISETP.GE.AND P4, PT, R8, R179, PT ;  /* 0x000000b30800720c */ /* 0x000fe20003f86270 */
[----:B------:R-:W-:Y:S01]  /*12400*/  VIADD R8, R39, 0xffffffd8 ;  /* 0xffffffd827087836 */ /* 0x000fe20000000000 */
[----:B------:R-:W-:Y:S02]  /*12410*/  ISETP.GE.AND P3, PT, R10, R181, PT ;  /* 0x000000b50a00720c */ /* 0x000fe40003f66270 */
[----:B------:R-:W-:Y:S02]  /*12420*/  FSEL R47, R47, -INF , P1 ;  /* 0xff8000002f2f7808 */ /* 0x000fe40000800000 */
[----:B------:R-:W-:Y:S02]  /*12430*/  LOP3.LUT P1, RZ, R172, 0x2, RZ, 0xc0, !PT ;  /* 0x00000002acff7812 */ /* 0x000fe4000782c0ff */
[----:B------:R-:W-:-:S02]  /*12440*/  FSEL R111, R111, -INF , P0 ;  /* 0xff8000006f6f7808 */ /* 0x000fc40000000000 */
[----:B------:R-:W-:Y:S02]  /*12450*/  LOP3.LUT R172, R172, 0xfffffffe, RZ, 0xc0, !PT ;  /* 0xfffffffeacac7812 */ /* 0x000fe400078ec0ff */
[-C--:B------:R-:W-:Y:S02]  /*12460*/  ISETP.GE.AND P0, PT, R8, R178.reuse, PT ;  /* 0x000000b20800720c */ /* 0x080fe40003f06270 */
[----:B------:R-:W-:Y:S02]  /*12470*/  ISETP.GE.AND P6, PT, R10, R178, PT ;  /* 0x000000b20a00720c */ /* 0x000fe40003fc6270 */
[----:B------:R-:W-:Y:S02]  /*12480*/  FSEL R45, R45, -INF , P3 ;  /* 0xff8000002d2d7808 */ /* 0x000fe40001800000 */
[----:B------:R-:W-:Y:S02]  /*12490*/  ISETP.GE.AND P3, PT, R9, R181, PT ;  /* 0x000000b50900720c */ /* 0x000fe40003f66270 */
[----:B------:R-:W-:-:S02]  /*124a0*/  @P2 LOP3.LUT R172, R172, 0x1, RZ, 0xfc, !PT ;  /* 0x00000001acac2812 */ /* 0x000fc400078efcff */
[----:B------:R-:W-:Y:S02]  /*124b0*/  FSEL R206, R45, -INF , !P6 ;  /* 0xff8000002dce7808 */ /* 0x000fe40007000000 */
[C---:B------:R-:W-:Y:S02]  /*124c0*/  ISETP.GE.AND P2, PT, R9.reuse, R180, PT ;  /* 0x000000b40900720c */ /* 0x040fe40003f46270 */
[----:B------:R-:W-:Y:S01]  /*124d0*/  ISETP.GE.AND P6, PT, R9, R179, PT ;  /* 0x000000b30900720c */ /* 0x000fe20003fc6270 */
[----:B------:R-:W-:Y:S01]  /*124e0*/  VIADD R9, R39, 0xffffffd9 ;  /* 0xffffffd927097836 */ /* 0x000fe20000000000 */
[----:B------:R-:W-:Y:S02]  /*124f0*/  FSEL R136, R111, -INF , !P4 ;  /* 0xff8000006f887808 */ /* 0x000fe40006000000 */
[----:B------:R-:W-:Y:S02]  /*12500*/  LOP3.LUT P4, RZ, R172, 0x1, RZ, 0xc0, !PT ;  /* 0x00000001acff7812 */ /* 0x000fe4000788c0ff */
[----:B------:R-:W-:-:S02]  /*12510*/  FSEL R41, R41, -INF , P3 ;  /* 0xff80000029297808 */ /* 0x000fc40001800000 */
[----:B------:R-:W-:Y:S02]  /*12520*/  LOP3.LUT R172, R172, 0xfffffffd, RZ, 0xc0, !PT ;  /* 0xfffffffdacac7812 */ /* 0x000fe400078ec0ff */
[----:B------:R-:W-:Y:S02]  /*12530*/  FSEL R202, R107, -INF , !P5 ;  /* 0xff8000006bca7808 */ /* 0x000fe40006800000 */
[----:B------:R-:W-:Y:S02]  /*12540*/  ISETP.GE.AND P5, PT, R10, R179, PT ;  /* 0x000000b30a00720c */ /* 0x000fe40003fa6270 */
[----:B------:R-:W-:Y:S02]  /*12550*/  FSEL R182, R47, -INF , !P1 ;  /* 0xff8000002fb67808 */ /* 0x000fe40004800000 */
[----:B------:R-:W-:Y:S02]  /*12560*/  FSEL R142, R41, -INF , !P4 ;  /* 0xff800000298e7808 */ /* 0x000fe40006000000 */
[----:B------:R-:W-:-:S02]  /*12570*/  ISETP.GE.AND P1, PT, R8, R181, PT ;  /* 0x000000b50800720c */ /* 0x000fc40003f26270 */
[----:B------:R-:W-:Y:S02]  /*12580*/  @P0 LOP3.LUT R172, R172, 0x2, RZ, 0xfc, !PT ;  /* 0x00000002acac0812 */ /* 0x000fe400078efcff */
[----:B------:R-:W-:Y:S02]  /*12590*/  ISETP.GE.AND P4, PT, R9, R178, PT ;  /* 0x000000b20900720c */ /* 0x000fe40003f86270 */
[----:B------:R-:W-:Y:S02]  /*125a0*/  FSEL R48, R48, -INF , !P5 ;  /* 0xff80000030307808 */ /* 0x000fe40006800000 */
[C---:B------:R-:W-:Y:S02]  /*125b0*/  ISETP.GE.AND P0, PT, R8.reuse, R180, PT ;  /* 0x000000b40800720c */ /* 0x040fe40003f06270 */
[----:B------:R-:W-:Y:S01]  /*125c0*/  ISETP.GE.AND P5, PT, R8, R179, PT ;  /* 0x000000b30800720c */ /* 0x000fe20003fa6270 */
[----:B------:R-:W-:Y:S01]  /*125d0*/  VIADD R8, R39, 0xffffffe0 ;  /* 0xffffffe027087836 */ /* 0x000fe20000000000 */
[----:B------:R-:W-:-:S02]  /*125e0*/  FSEL R43, R43, -INF , P2 ;  /* 0xff8000002b2b7808 */ /* 0x000fc40001000000 */
[C---:B------:R-:W-:Y:S02]  /*125f0*/  LOP3.LUT P2, RZ, R172.reuse, 0x2, RZ, 0xc0, !PT ;  /* 0x00000002acff7812 */ /* 0x040fe4000784c0ff */
[----:B------:R-:W-:Y:S02]  /*12600*/  FSEL R115, R115, -INF , P1 ;  /* 0xff80000073737808 */ /* 0x000fe40000800000 */
[----:B------:R-:W-:Y:S02]  /*12610*/  LOP3.LUT R172, R172, 0xfffffffe, RZ, 0xc0, !PT ;  /* 0xfffffffeacac7812 */ /* 0x000fe400078ec0ff */
[----:B------:R-:W-:Y:S02]  /*12620*/  FSEL R140, R115, -INF , !P2 ;  /* 0xff800000738c7808 */ /* 0x000fe40005000000 */
[----:B------:R-:W-:Y:S02]  /*12630*/  ISETP.GE.AND P2, PT, R8, R178, PT ;  /* 0x000000b20800720c */ /* 0x000fe40003f46270 */
[----:B------:R-:W-:-:S02]  /*12640*/  ISETP.GE.AND P3, PT, R9, R181, PT ;  /* 0x000000b50900720c */ /* 0x000fc40003f66270 */
[----:B------:R-:W-:Y:S02]  /*12650*/  @P4 LOP3.LUT R172, R172, 0x1, RZ, 0xfc, !PT ;  /* 0x00000001acac4812 */ /* 0x000fe400078efcff */
[----:B------:R-:W-:Y:S02]  /*12660*/  FSEL R134, R43, -INF , !P6 ;  /* 0xff8000002b867808 */ /* 0x000fe40007000000 */
[----:B------:R-:W-:Y:S02]  /*12670*/  LOP3.LUT P6, RZ, R172, 0x1, RZ, 0xc0, !PT ;  /* 0x00000001acff7812 */ /* 0x000fe400078cc0ff */
[----:B------:R-:W-:Y:S02]  /*12680*/  FSEL R36, R36, -INF , P3 ;  /* 0xff80000024247808 */ /* 0x000fe40001800000 */
[----:B------:R-:W-:Y:S02]  /*12690*/  LOP3.LUT R172, R172, 0xfffffffb, RZ, 0xc0, !PT ;  /* 0xfffffffbacac7812 */ /* 0x000fe400078ec0ff */
[----:B------:R-:W-:-:S02]  /*126a0*/  ISETP.GE.AND P3, PT, R8, R179, PT ;  /* 0x000000b30800720c */ /* 0x000fc40003f66270 */
[----:B------:R-:W-:Y:S02]  /*126b0*/  FSEL R116, R116, -INF , P0 ;  /* 0xff80000074747808 */ /* 0x000fe40000000000 */
[----:B------:R-:W-:Y:S02]  /*126c0*/  @P2 LOP3.LUT R172, R172, 0x4, RZ, 0xfc, !PT ;  /* 0x00000004acac2812 */ /* 0x000fe400078efcff */
[----:B--2---:R-:W-:Y:S02]  /*126d0*/  FSEL R130, R116, -INF , !P5 ;  /* 0xff80000074827808 */ /* 0x004fe40006800000 */
[C---:B------:R-:W-:Y:S02]  /*126e0*/  ISETP.GE.AND P1, PT, R9.reuse, R180, PT ;  /* 0x000000b40900720c */ /* 0x040fe40003f26270 */
[----:B------:R-:W-:Y:S01]  /*126f0*/  ISETP.GE.AND P4, PT, R9, R179, PT ;  /* 0x000000b30900720c */ /* 0x000fe20003f86270 */
[----:B------:R-:W-:Y:S01]  /*12700*/  VIADD R9, R39, 0xffffffe1 ;  /* 0xffffffe127097836 */ /* 0x000fe20000000000 */
[----:B------:R-:W-:-:S02]  /*12710*/  LOP3.LUT P5, RZ, R172, 0x4, RZ, 0xc0, !PT ;  /* 0x00000004acff7812 */ /* 0x000fc400078ac0ff */
[----:B------:R-:W-:Y:S02]  /*12720*/  LOP3.LUT R172, R172, 0xfffffffd, RZ, 0xc0, !PT ;  /* 0xfffffffdacac7812 */ /* 0x000fe400078ec0ff */
[CC--:B------:R-:W-:Y:S02]  /*12730*/  ISETP.GE.AND P0, PT, R8.reuse, R181.reuse, PT ;  /* 0x000000b50800720c */ /* 0x0c0fe40003f06270 */
[----:B------:R-:W-:Y:S01]  /*12740*/  ISETP.GE.AND P2, PT, R8, R180, PT ;  /* 0x000000b40800720c */ /* 0x000fe20003f46270 */
[----:B------:R-:W-:Y:S01]  /*12750*/  VIADD R8, R39, 0xffffffe8 ;  /* 0xffffffe827087836 */ /* 0x000fe20000000000 */
[----:B------:R-:W-:Y:S02]  /*12760*/  @P3 LOP3.LUT R172, R172, 0x2, RZ, 0xfc, !PT ;  /* 0x00000002acac3812 */ /* 0x000fe400078efcff */
[----:B------:R-:W-:Y:S02]  /*12770*/  ISETP.GE.AND P3, PT, R9, R181, PT ;  /* 0x000000b50900720c */ /* 0x000fe40003f66270 */
[----:B------:R-:W-:-:S02]  /*12780*/  FMNMX3.FTZ R11, R2, R20, R3, !PT ;  /* 0x00000014020b7276 */ /* 0x000fc40007810003 */
[----:B------:R-:W-:Y:S02]  /*12790*/  FSEL R32, R32, -INF , P3 ;  /* 0xff80000020207808 */ /* 0x000fe40001800000 */
[----:B------:R-:W-:Y:S02]  /*127a0*/  ISETP.GE.AND P3, PT, R8, R179, PT ;  /* 0x000000b30800720c */ /* 0x000fe40003f66270 */
[----:B------:R-:W-:Y:S02]  /*127b0*/  FSEL R34, R34, -INF , P2 ;  /* 0xff80000022227808 */ /* 0x000fe40001000000 */
[----:B------:R-:W-:Y:S02]  /*127c0*/  ISETP.GE.AND P2, PT, R8, R181, PT ;  /* 0x000000b50800720c */ /* 0x000fe40003f46270 */
[----:B------:R-:W-:Y:S02]  /*127d0*/  FSEL R38, R38, -INF , P1 ;  /* 0xff80000026267808 */ /* 0x000fe40000800000 */
[----:B------:R-:W-:-:S02]  /*127e0*/  FMNMX3.FTZ R11, R11, R22, R30, !PT ;  /* 0x000000160b0b7276 */ /* 0x000fc4000781001e */
[----:B------:R-:W-:Y:S02]  /*127f0*/  ISETP.GE.AND P1, PT, R9, R180, PT ;  /* 0x000000b40900720c */ /* 0x000fe40003f26270 */
[----:B------:R-:W-:Y:S02]  /*12800*/  FSEL R118, R5, -INF , P2 ;  /* 0xff80000005767808 */ /* 0x000fe40001000000 */
[----:B------:R-:W-:Y:S02]  /*12810*/  FSEL R138, R36, -INF , !P6 ;  /* 0xff800000248a7808 */ /* 0x000fe40007000000 */
[----:B------:R-:W-:Y:S02]  /*12820*/  FSEL R37, R37, -INF , P0 ;  /* 0xff80000025257808 */ /* 0x000fe40000000000 */
[----:B------:R-:W-:Y:S02]  /*12830*/  FSEL R128, R38, -INF , !P4 ;  /* 0xff80000026807808 */ /* 0x000fe40006000000 */
[----:B------:R-:W-:-:S02]  /*12840*/  FMNMX3.FTZ R5, R11, R190, R186, !PT ;  /* 0x000000be0b057276 */ /* 0x000fc400078100ba */
[C---:B------:R-:W-:Y:S02]  /*12850*/  ISETP.GE.AND P6, PT, R9.reuse, R178, PT ;  /* 0x000000b20900720c */ /* 0x040fe40003fc6270 */
[C---:B------:R-:W-:Y:S02]  /*12860*/  LOP3.LUT P0, RZ, R172.reuse, 0x2, RZ, 0xc0, !PT ;  /* 0x00000002acff7812 */ /* 0x040fe4000780c0ff */
[----:B------:R-:W-:Y:S01]  /*12870*/  ISETP.GE.AND P4, PT, R9, R179, PT ;  /* 0x000000b30900720c */ /* 0x000fe20003f86270 */
[----:B------:R-:W-:Y:S01]  /*12880*/  VIADD R9, R39, 0xffffffe9 ;  /* 0xffffffe927097836 */ /* 0x000fe20000000000 */
[----:B------:R-:W-:Y:S02]  /*12890*/  LOP3.LUT R172, R172, 0xfffffffd, RZ, 0xc0, !PT ;  /* 0xfffffffdacac7812 */ /* 0x000fe400078ec0ff */
[----:B------:R-:W-:Y:S02]  /*128a0*/  FSEL R33, R33, -INF , P1 ;  /* 0xff80000021217808 */ /* 0x000fe40000800000 */
[----:B------:R-:W-:-:S02]  /*128b0*/  FMNMX3.FTZ R5, R5, R184, R46, !PT ;  /* 0x000000b805057276 */ /* 0x000fc4000781002e */
[----:B------:R-:W-:Y:S02]  /*128c0*/  @P3 LOP3.LUT R172, R172, 0x2, RZ, 0xfc, !PT ;  /* 0x00000002acac3812 */ /* 0x000fe400078efcff */
[----:B------:R-:W-:Y:S02]  /*128d0*/  FSEL R112, R33, -INF , !P4 ;  /* 0xff80000021707808 */ /* 0x000fe40006000000 */
        /* <DEDUP_REMOVED lines=12> */
[C---:B------:R-:W-:Y:S02]  /*129a0*/  ISETP.GE.AND P5, PT, R8.reuse, R178, PT ;  /* 0x000000b20800720c */ /* 0x040fe40003fa6270 */
[----:B------:R-:W-:Y:S01]  /*129b0*/  ISETP.GE.AND P0, PT, R8, R180, PT ;  /* 0x000000b40800720c */ /* 0x000fe20003f06270 */
[----:B------:R-:W-:Y:S01]  /*129c0*/  VIADD R8, R39, 0xfffffff0 ;  /* 0xfffffff027087836 */ /* 0x000fe20000000000 */
[----:B------:R-:W-:Y:S02]  /*129d0*/  FMNMX3.FTZ R11, R11, R216, R226, !PT ;  /* 0x000000d80b0b7276 */ /* 0x000fe400078100e2 */
[----:B------:R-:W-:-:S02]  /*129e0*/  FMNMX3.FTZ R9, R9, R40, R238, !PT ;  /* 0x0000002809097276 */ /* 0x000fc400078100ee */
[----:B------:R-:W-:Y:S02]  /*129f0*/  FSEL R120, R32, -INF , !P6 ;  /* 0xff80000020787808 */ /* 0x000fe40007000000 */
[----:B------:R-:W-:Y:S02]  /*12a00*/  FSEL R29, R29, -INF , P0 ;  /* 0xff8000001d1d7808 */ /* 0x000fe40000000000 */
[----:B------:R-:W-:Y:S02]  /*12a10*/  FSEL R28, R28, -INF , P1 ;  /* 0xff8000001c1c7808 */ /* 0x000fe40000800000 */
[----:B------:R-:W-:Y:S02]  /*12a20*/  FSEL R118, R118, -INF , !P5 ;  /* 0xff80000076767808 */ /* 0x000fe40006800000 */
[C---:B------:R-:W-:Y:S02]  /*12a30*/  ISETP.GE.AND P0, PT, R8.reuse, R181, PT ;  /* 0x000000b50800720c */ /* 0x040fe40003f06270 */
[----:B------:R-:W-:-:S02]  /*12a40*/  ISETP.GE.AND P1, PT, R8, R178, PT ;  /* 0x000000b20800720c */ /* 0x000fc40003f26270 */
[C---:B------:R-:W-:Y:S02]  /*12a50*/  ISETP.GE.AND P5, PT, R8.reuse, R180, PT ;  /* 0x000000b40800720c */ /* 0x040fe40003fa6270 */
[----:B------:R-:W-:Y:S01]  /*12a60*/  ISETP.GE.AND P6, PT, R8, R179, PT ;  /* 0x000000b30800720c */ /* 0x000fe20003fc6270 */
[----:B------:R-:W-:Y:S01]  /*12a70*/  VIADD R8, R39, 0xfffffff1 ;  /* 0xfffffff127087836 */ /* 0x000fe20000000000 */
[----:B------:R-:W-:Y:S02]  /*12a80*/  FMNMX3.FTZ R11, R11, R212, R210, !PT ;  /* 0x000000d40b0b7276 */ /* 0x000fe400078100d2 */
[----:B------:R-:W-:Y:S02]  /*12a90*/  FMNMX3.FTZ R9, R9, R194, R232, !PT ;  /* 0x000000c209097276 */ /* 0x000fe400078100e8 */
[----:B------:R-:W-:Y:S02]  /*12aa0*/  FMNMX3.FTZ R11, R11, R208, R206, !PT ;  /* 0x000000d00b0b7276 */ /* 0x000fe400078100ce */
[----:B------:R-:W-:Y:S01]  /*12ab0*/  FMNMX3.FTZ R9, R9, R192, R230, !PT ;  /* 0x000000c009097276 */ /* 0x000fe200078100e6 */
[----:B------:R-:W-:Y:S01]  /*12ac0*/  VIADD R5, R39, 0xfffffff8 ;  /* 0xfffffff827057836 */ /* 0x000fe20000000000 */
[----:B------:R-:W-:-:S02]  /*12ad0*/  FSEL R24, R24, -INF , P0 ;  /* 0xff80000018187808 */ /* 0x000fc40000000000 */
[----:B------:R-:W-:Y:S02]  /*12ae0*/  ISETP.GE.AND P0, PT, R8, R181, PT ;  /* 0x000000b50800720c */ /* 0x000fe40003f06270 */
[----:B------:R-:W-:Y:S02]  /*12af0*/  LOP3.LUT R172, R172, 0xfffffffe, RZ, 0xc0, !PT ;  /* 0xfffffffeacac7812 */ /* 0x000fe400078ec0ff */
[----:B------:R-:W-:Y:S02]  /*12b00*/  FMNMX3.FTZ R11, R11, R182, R142, !PT ;  /* 0x000000b60b0b7276 */ /* 0x000fe4000781008e */
[----:B------:R-:W-:Y:S02]  /*12b10*/  FMNMX3.FTZ R9, R9, R218, R224, !PT ;  /* 0x000000da09097276 */ /* 0x000fe400078100e0 */
[----:B------:R-:W-:Y:S01]  /*12b20*/  FSEL R106, R24, -INF , !P1 ;  /* 0xff800000186a7808 */ /* 0x000fe20004800000 */
[----:B------:R-:W-:Y:S01]  /*12b30*/  VIADD R39, R39, 0xfffffff9 ;  /* 0xfffffff927277836 */ /* 0x000fe20000000000 */
[----:B------:R-:W-:-:S02]  /*12b40*/  ISETP.GE.AND P1, PT, R8, R178, PT ;  /* 0x000000b20800720c */ /* 0x000fc40003f26270 */
[----:B------:R-:W-:Y:S02]  /*12b50*/  FSEL R31, R31, -INF , P0 ;  /* 0xff8000001f1f7808 */ /* 0x000fe40000000000 */
[----:B------:R-:W-:Y:S02]  /*12b60*/  @P4 LOP3.LUT R172, R172, 0x1, RZ, 0xfc, !PT ;  /* 0x00000001acac4812 */ /* 0x000fe400078efcff */
[----:B------:R-:W-:Y:S02]  /*12b70*/  ISETP.GE.AND P0, PT, R5, R181, PT ;  /* 0x000000b50500720c */ /* 0x000fe40003f06270 */
[----:B------:R-:W-:Y:S02]  /*12b80*/  FMNMX3.FTZ R11, R11, R140, R138, !PT ;  /* 0x0000008c0b0b7276 */ /* 0x000fe4000781008a */
[----:B------:R-:W-:Y:S02]  /*12b90*/  FMNMX3.FTZ R9, R9, R214, R222, !PT ;  /* 0x000000d609097276 */ /* 0x000fe400078100de */
[----:B------:R-:W-:-:S02]  /*12ba0*/  FSEL R104, R31, -INF , !P1 ;  /* 0xff8000001f687808 */ /* 0x000fc40004800000 */
[C---:B------:R-:W-:Y:S02]  /*12bb0*/  LOP3.LUT P4, RZ, R172.reuse, 0x2, RZ, 0xc0, !PT ;  /* 0x00000002acff7812 */ /* 0x040fe4000788c0ff */
[----:B------:R-:W-:Y:S02]  /*12bc0*/  ISETP.GE.AND P1, PT, R5, R178, PT ;  /* 0x000000b20500720c */ /* 0x000fe40003f26270 */
[----:B------:R-:W-:Y:S02]  /*12bd0*/  FSEL R35, R35, -INF , P0 ;  /* 0xff80000023237808 */ /* 0x000fe40000000000 */
[----:B------:R-:W-:Y:S02]  /*12be0*/  LOP3.LUT R172, R172, 0xfffffffb, RZ, 0xc0, !PT ;  /* 0xfffffffbacac7812 */ /* 0x000fe400078ec0ff */
[----:B------:R-:W-:Y:S02]  /*12bf0*/  FSEL R116, R28, -INF , !P3 ;  /* 0xff8000001c747808 */ /* 0x000fe40005800000 */
[----:B------:R-:W-:-:S02]  /*12c00*/  ISETP.GE.AND P0, PT, R39, R181, PT ;  /* 0x000000b52700720c */ /* 0x000fc40003f06270 */
[----:B------:R-:W-:Y:S02]  /*12c10*/  FMNMX3.FTZ R11, R11, R122, R120, !PT ;  /* 0x0000007a0b0b7276 */ /* 0x000fe40007810078 */
[----:B------:R-:W-:Y:S02]  /*12c20*/  FMNMX3.FTZ R9, R9, R204, R202, !PT ;  /* 0x000000cc09097276 */ /* 0x000fe400078100ca */
[----:B------:R-:W-:Y:S02]  /*12c30*/  FSEL R102, R35, -INF , !P1 ;  /* 0xff80000023667808 */ /* 0x000fe40004800000 */
[----:B------:R-:W-:Y:S02]  /*12c40*/  @P2 LOP3.LUT R172, R172, 0x4, RZ, 0xfc, !PT ;  /* 0x00000004acac2812 */ /* 0x000fe400078efcff */
[----:B------:R-:W-:Y:S02]  /*12c50*/  ISETP.GE.AND P1, PT, R39, R178, PT ;  /* 0x000000b22700720c */ /* 0x000fe40003f26270 */
[----:B------:R-:W-:-:S02]  /*12c60*/  FSEL R27, R27, -INF , P0 ;  /* 0xff8000001b1b7808 */ /* 0x000fc40000000000 */
[----:B------:R-:W-:Y:S02]  /*12c70*/  FMNMX3.FTZ R11, R11, R118, R116, !PT ;  /* 0x000000760b0b7276 */ /* 0x000fe40007810074 */
[----:B------:R-:W-:Y:S02]  /*12c80*/  FMNMX3.FTZ R9, R9, R200, R48, !PT ;  /* 0x000000c809097276 */ /* 0x000fe40007810030 */
[----:B------:R-:W-:Y:S02]  /*12c90*/  LOP3.LUT P3, RZ, R172, 0x1, RZ, 0xc0, !PT ;  /* 0x00000001acff7812 */ /* 0x000fe4000786c0ff */
[----:B------:R-:W-:Y:S02]  /*12ca0*/  FSEL R66, R27, -INF , !P1 ;  /* 0xff8000001b427808 */ /* 0x000fe40004800000 */
[----:B------:R-:W-:Y:S02]  /*12cb0*/  FMNMX3.FTZ R11, R11, R106, R104, !PT ;  /* 0x0000006a0b0b7276 */ /* 0x000fe40007810068 */
[----:B------:R-:W-:-:S02]  /*12cc0*/  FMNMX3.FTZ R9, R9, R136, R134, !PT ;  /* 0x0000008809097276 */ /* 0x000fc40007810086 */
[----:B------:R-:W-:Y:S02]  /*12cd0*/  FSEL R110, R29, -INF , !P4 ;  /* 0xff8000001d6e7808 */ /* 0x000fe40006000000 */
[C---:B------:R-:W-:Y:S02]  /*12ce0*/  ISETP.GE.AND P2, PT, R8.reuse, R180, PT ;  /* 0x000000b40800720c */ /* 0x040fe40003f46270 */
[----:B------:R-:W-:Y:S02]  /*12cf0*/  ISETP.GE.AND P4, PT, R8, R179, PT ;  /* 0x000000b30800720c */ /* 0x000fe40003f86270 */
[----:B------:R-:W-:Y:S02]  /*12d00*/  FSEL R25, R25, -INF , P5 ;  /* 0xff80000019197808 */ /* 0x000fe40002800000 */
[----:B------:R-:W-:Y:S02]  /*12d10*/  FMNMX3.FTZ R8, R11, R102, R66, !PT ;  /* 0x000000660b087276 */ /* 0x000fe40007810042 */
[----:B------:R-:W-:-:S02]  /*12d20*/  FSEL R4, R4, -INF , P3 ;  /* 0xff80000004047808 */ /* 0x000fc40001800000 */
[----:B------:R-:W-:Y:S02]  /*12d30*/  LOP3.LUT P5, RZ, R172, 0x4, RZ, 0xc0, !PT ;  /* 0x00000004acff7812 */ /* 0x000fe400078ac0ff */
[----:B------:R-:W-:Y:S02]  /*12d40*/  FMNMX3.FTZ R9, R9, R130, R128, !PT ;  /* 0x0000008209097276 */ /* 0x000fe40007810080 */
[CC--:B------:R-:W-:Y:S02]  /*12d50*/  ISETP.GE.AND P1, PT, R5.reuse, R180.reuse, PT ;  /* 0x000000b40500720c */ /* 0x0c0fe40003f26270 */
[----:B------:R-:W-:Y:S02]  /*12d60*/  ISETP.GE.AND P3, PT, R5, R179, PT ;  /* 0x000000b30500720c */ /* 0x000fe40003f66270 */
[----:B------:R-:W-:Y:S01]  /*12d70*/  ISETP.GE.AND P0, PT, R39, R180, PT ;  /* 0x000000b42700720c */ /* 0x000fe20003f06270 */
[----:B------:R-:W1:Y:S01]  /*12d80*/  SHFL.BFLY PT, R5, R8, 0x2, 0x1f ;  /* 0x0c401f0008057f89 */ /* 0x000e6200000e0000 */
[----:B------:R-:W-:-:S02]  /*12d90*/  FSEL R26, R26, -INF , P2 ;  /* 0xff8000001a1a7808 */ /* 0x000fc40001000000 */
[----:B------:R-:W-:Y:S02]  /*12da0*/  FSEL R108, R4, -INF , !P5 ;  /* 0xff800000046c7808 */ /* 0x000fe40006800000 */
[----:B------:R-:W-:Y:S02]  /*12db0*/  FMNMX3.FTZ R9, R9, R114, R112, !PT ;  /* 0x0000007209097276 */ /* 0x000fe40007810070 */
[----:B------:R-:W-:Y:S02]  /*12dc0*/  ISETP.GE.AND P2, PT, R39, R179, PT ;  /* 0x000000b32700720c */ /* 0x000fe40003f46270 */
[----:B------:R-:W-:Y:S01]  /*12dd0*/  FSEL R21, R21, -INF , P1 ;  /* 0xff80000015157808 */ /* 0x000fe20000800000 */
[----:B------:R-:W-:Y:S01]  /*12de0*/  LDSM.16.MT88.4 R36, [R144+0x6000] ;  /* 0x006000009024783b */ /* 0x000fe20000004200 */
[----:B------:R-:W-:Y:S02]  /*12df0*/  FSEL R23, R23, -INF , P0 ;  /* 0xff80000017177808 */ /* 0x000fe40000000000 */
[----:B------:R-:W-:-:S02]  /*12e00*/  FSEL R64, R25, -INF , !P6 ;  /* 0xff80000019407808 */ /* 0x000fc40007000000 */
[----:B------:R-:W-:Y:S02]  /*12e10*/  FSEL R60, R26, -INF , !P4 ;  /* 0xff8000001a3c7808 */ /* 0x000fe40006000000 */
[----:B------:R-:W-:Y:S01]  /*12e20*/  FMNMX3.FTZ R9, R9, R110, R108, !PT ;  /* 0x0000006e09097276 */ /* 0x000fe2000781006c */
[----:B------:R-:W-:Y:S01]  /*12e30*/  LDSM.16.MT88.4 R24, [R145+0x6000] ;  /* 0x006000009118783b */ /* 0x000fe20000004200 */
[----:B------:R-:W-:Y:S02]  /*12e40*/  FSEL R58, R21, -INF , !P3 ;  /* 0xff800000153a7808 */ /* 0x000fe40005800000 */
[----:B------:R-:W-:Y:S02]  /*12e50*/  FSEL R56, R23, -INF , !P2 ;  /* 0xff80000017387808 */ /* 0x000fe40005000000 */
[----:B------:R-:W-:-:S04]  /*12e60*/  FMNMX3.FTZ R9, R9, R64, R60, !PT ;  /* 0x0000004009097276 */ /* 0x000fc8000781003c */
[----:B------:R-:W-:-:S05]  /*12e70*/  FMNMX3.FTZ R9, R9, R58, R56, !PT ;  /* 0x0000003a09097276 */ /* 0x000fca0007810038 */
[----:B------:R-:W2:Y:S01]  /*12e80*/  SHFL.BFLY PT, R4, R9, 0x2, 0x1f ;  /* 0x0c401f0009047f89 */ /* 0x000ea200000e0000 */
[----:B-1----:R-:W-:-:S05]  /*12e90*/  FMNMX.FTZ R11, R8, R5, !PT ;  /* 0x00000005080b7209 */ /* 0x002fca0007810000 */
[----:B------:R-:W1:Y:S01]  /*12ea0*/  SHFL.BFLY PT, R52, R11, 0x1, 0x1f ;  /* 0x0c201f000b347f89 */ /* 0x000e6200000e0000 */
[----:B--2---:R-:W-:-:S05]  /*12eb0*/  FMNMX.FTZ R5, R9, R4, !PT ;  /* 0x0000000409057209 */ /* 0x004fca0007810000 */
[----:B------:R-:W2:Y:S01]  /*12ec0*/  SHFL.BFLY PT, R4, R5, 0x1, 0x1f ;  /* 0x0c201f0005047f89 */ /* 0x000ea200000e0000 */
[----:B-1----:R-:W-:-:S03]  /*12ed0*/  FMNMX.FTZ R52, R11, R52, !PT ;  /* 0x000000340b347209 */ /* 0x002fc60007810000 */
[----:B------:R-:W-:Y:S01]  /*12ee0*/  LDSM.16.MT88.4 R8, [R150+0x6000] ;  /* 0x006000009608783b */ /* 0x000fe20000004200 */
[----:B------:R-:W-:Y:S01]  /*12ef0*/  FSETP.NEU.FTZ.AND P1, PT, R52, -INF , PT ;  /* 0xff8000003400780b */ /* 0x000fe20003f3d000 */
[----:B---3--:R-:W-:-:S05]  /*12f00*/  FMUL.FTZ R55, R54, R52 ;  /* 0x0000003436377220 */ /* 0x008fca0000410000 */
[----:B------:R-:W-:-:S05]  /*12f10*/  FSEL R55, R55, RZ, P1 ;  /* 0x000000ff37377208 */ /* 0x000fca0000800000 */
[----:B------:R-:W-:Y:S01]  /*12f20*/  FFMA.FTZ R105, R3, R54, -R55 ;  /* 0x0000003603697223 */ /* 0x000fe20000010837 */
[----:B--2---:R-:W-:-:S04]  /*12f30*/  FMNMX.FTZ R3, R5, R4, !PT ;  /* 0x0000000405037209 */ /* 0x004fc80007810000 */
[----:B------:R-:W-:Y:S01]  /*12f40*/  FSETP.NEU.FTZ.AND P0, PT, R3, -INF , PT ;  /* 0xff8000000300780b */ /* 0x000fe20003f1d000 */
[----:B------:R-:W-:-:S05]  /*12f50*/  FMUL.FTZ R53, R54, R3 ;  /* 0x0000000336357220 */ /* 0x000fca0000410000 */
[----:B------:R-:W-:-:S05]  /*12f60*/  FSEL R53, R53, RZ, P0 ;  /* 0x000000ff35357208 */ /* 0x000fca0000000000 */
[-CC-:B------:R-:W-:Y:S01]  /*12f70*/  FFMA.FTZ R107, R7, R54.reuse, -R53.reuse ;  /* 0x00000036076b7223 */ /* 0x180fe20000010835 */
[----:B------:R-:W-:Y:S01]  /*12f80*/  FSEL R7, R3, RZ, P0 ;  /* 0x000000ff03077208 */ /* 0x000fe20000000000 */
[----:B------:R-:W-:Y:S01]  /*12f90*/  FFMA.FTZ R132, R18, R54, -R53 ;  /* 0x0000003612847223 */ /* 0x000fe20000010835 */
[----:B------:R-:W-:-:S03]  /*12fa0*/  FSEL R5, R52, RZ, P1 ;  /* 0x000000ff34057208 */ /* 0x000fc60000800000 */
[----:B------:R-:W-:Y:S01]  /*12fb0*/  FADD.FTZ R7, R0, -R7 ;  /* 0x8000000700077221 */ /* 0x000fe20000010000 */
[-C--:B------:R-:W-:Y:S02]  /*12fc0*/  FFMA.FTZ R0, R16, R54.reuse, -R53 ;  /* 0x0000003610007223 */ /* 0x080fe40000010835 */
[----:B------:R-:W1:Y:S01]  /*12fd0*/  LDSM.16.MT88.4 R16, [R146+0x6000] ;  /* 0x006000009210783b */ /* 0x000e620000004200 */
[----:B------:R-:W-:Y:S01]  /*12fe0*/  FADD.FTZ R5, R2, -R5 ;  /* 0x8000000502057221 */ /* 0x000fe20000010000 */
[-CC-:B------:R-:W-:Y:S01]  /*12ff0*/  FFMA.FTZ R49, R20, R54.reuse, -R55.reuse ;  /* 0x0000003614317223 */ /* 0x180fe20000010837 */
[-CC-:B------:R-:W-:Y:S01]  /*13000*/  FFMA.FTZ R124, R22, R54.reuse, -R55.reuse ;  /* 0x00000036167c7223 */ /* 0x180fe20000010837 */
[-C--:B------:R-:W-:Y:S01]  /*13010*/  FFMA.FTZ R57, R30, R54.reuse, -R55 ;  /* 0x000000361e397223 */ /* 0x080fe20000010837 */
[C---:B------:R-:W-:Y:S01]  /*13020*/  FMUL.FTZ R50, R54.reuse, R5 ;  /* 0x0000000536327220 */ /* 0x040fe20000410000 */
[----:B------:R-:W-:Y:S01]  /*13030*/  FMUL.FTZ R109, R54, R7 ;  /* 0x00000007366d7220 */ /* 0x000fe20000410000 */
[-CC-:B------:R-:W-:Y:S01]  /*13040*/  FFMA.FTZ R61, R6, R54.reuse, -R53.reuse ;  /* 0x00000036063d7223 */ /* 0x180fe20000010835 */
[----:B------:R-:W-:Y:S01]  /*13050*/  MUFU.EX2 R49, R49 ;  /* 0x0000003100317308 */ /* 0x000fe20000000800 */
[-CC-:B------:R-:W-:Y:S01]  /*13060*/  FFMA.FTZ R111, R42, R54.reuse, -R53.reuse ;  /* 0x000000362a6f7223 */ /* 0x180fe20000010835 */
[----:B------:R-:W-:-:S02]  /*13070*/  FFMA.FTZ R59, R40, R54, -R53 ;  /* 0x00000036283b7223 */ /* 0x000fc40000010835 */
[----:B------:R-:W2:Y:S04]  /*13080*/  LDSM.16.MT88.4 R40, [R146+0x6800] ;  /* 0x006800009228783b */ /* 0x000ea80000004200 */
[----:B------:R-:W3:Y:S08]  /*13090*/  MUFU.EX2 R105, R105 ;  /* 0x0000006900697308 */ /* 0x000ef00000000800 */
[----:B------:R-:W-:Y:S08]  /*130a0*/  MUFU.EX2 R124, R124 ;  /* 0x0000007c007c7308 */ /* 0x000ff00000000800 */
[----:B------:R-:W-:Y:S08]  /*130b0*/  MUFU.EX2 R57, R57 ;  /* 0x0000003900397308 */ /* 0x000ff00000000800 */
[----:B------:R-:W-:Y:S08]  /*130c0*/  MUFU.EX2 R132, R132 ;  /* 0x0000008400847308 */ /* 0x000ff00000000800 */
[----:B------:R-:W-:Y:S08]  /*130d0*/  MUFU.EX2 R107, R107 ;  /* 0x0000006b006b7308 */ /* 0x000ff00000000800 */
[----:B------:R-:W4:Y:S08]  /*130e0*/  MUFU.EX2 R50, R50 ;  /* 0x0000003200327308 */ /* 0x000f300000000800 */
[----:B------:R-:W5:Y:S08]  /*130f0*/  MUFU.EX2 R109, R109 ;  /* 0x0000006d006d7308 */ /* 0x000f700000000800 */
[----:B------:R-:W-:Y:S08]  /*13100*/  MUFU.EX2 R61, R61 ;  /* 0x0000003d003d7308 */ /* 0x000ff00000000800 */
[----:B------:R-:W1:Y:S01]  /*13110*/  MUFU.EX2 R0, R0 ;  /* 0x0000000000007308 */ /* 0x000e620000000800 */
[-CC-:B------:R-:W-:Y:S01]  /*13120*/  FFMA.FTZ R113, R186, R54.reuse, -R55.reuse ;  /* 0x00000036ba717223 */ /* 0x180fe20000010837 */
[-CC-:B------:R-:W-:Y:S01]  /*13130*/  FFMA.FTZ R190, R190, R54.reuse, -R55.reuse ;  /* 0x00000036bebe7223 */ /* 0x180fe20000010837 */
[-CC-:B------:R-:W-:Y:S01]  /*13140*/  FFMA.FTZ R184, R184, R54.reuse, -R55.reuse ;  /* 0x00000036b8b87223 */ /* 0x180fe20000010837 */
[-C--:B------:R-:W-:Y:S01]  /*13150*/  FFMA.FTZ R103, R46, R54.reuse, -R55 ;  /* 0x000000362e677223 */ /* 0x080fe20000010837 */
[-CC-:B------:R-:W-:Y:S01]  /*13160*/  FFMA.FTZ R186, R44, R54.reuse, -R53.reuse ;  /* 0x000000362cba7223 */ /* 0x180fe20000010835 */
[----:B------:R-:W-:Y:S01]  /*13170*/  FFMA.FTZ R2, R238, R54, -R53 ;  /* 0x00000036ee027223 */ /* 0x000fe20000010835 */
[----:B---3--:R-:W-:Y:S01]  /*13180*/  F2FP.F16.F32.PACK_AB R32, R105, R49 ;  /* 0x000000316920723e */ /* 0x008fe200000000ff */
[----:B----4-:R-:W-:Y:S01]  /*13190*/  FMUL.FTZ R12, R88, R50 ;  /* 0x00000032580c7220 */ /* 0x010fe20000410000 */
[----:B------:R-:W-:Y:S01]  /*131a0*/  F2FP.F16.F32.PACK_AB R34, R57, R124 ;  /* 0x0000007c3922723e */ /* 0x000fe200000000ff */
[----:B------:R-:W-:Y:S01]  /*131b0*/  FMUL.FTZ R13, R89, R50 ;  /* 0x00000032590d7220 */ /* 0x000fe20000410000 */
[----:B------:R-:W-:Y:S01]  /*131c0*/  F2FP.F16.F32.PACK_AB R33, R107, R132 ;  /* 0x000000846b21723e */ /* 0x000fe200000000ff */
[-C--:B-----5:R-:W-:Y:S01]  /*131d0*/  FMUL.FTZ R14, R90, R109.reuse ;  /* 0x0000006d5a0e7220 */ /* 0x0a0fe20000410000 */
[-C--:B------:R-:W-:Y:S01]  /*131e0*/  FMUL.FTZ R15, R91, R109.reuse ;  /* 0x0000006d5b0f7220 */ /* 0x080fe20000410000 */
[-C--:B------:R-:W-:Y:S01]  /*131f0*/  FMUL.FTZ R84, R84, R50.reuse ;  /* 0x0000003254547220 */ /* 0x080fe20000410000 */
[-C--:B------:R-:W-:Y:S01]  /*13200*/  FMUL.FTZ R85, R85, R50.reuse ;  /* 0x0000003255557220 */ /* 0x080fe20000410000 */
[----:B------:R-:W-:Y:S01]  /*13210*/  FMUL.FTZ R86, R86, R109 ;  /* 0x0000006d56567220 */ /* 0x000fe20000410000 */
[----:B-1----:R-:W-:Y:S01]  /*13220*/  F2FP.F16.F32.PACK_AB R35, R0, R61 ;  /* 0x0000003d0023723e */ /* 0x002fe200000000ff */
[----:B------:R-:W-:Y:S01]  /*13230*/  FMUL.FTZ R87, R87, R109 ;  /* 0x0000006d57577220 */ /* 0x000fe20000410000 */
[----:B------:R-:W-:Y:S01]  /*13240*/  MUFU.EX2 R190, R190 ;  /* 0x000000be00be7308 */ /* 0x000fe20000000800 */
[----:B------:R-:W-:-:S07]  /*13250*/  FMUL.FTZ R4, R96, R50 ;  /* 0x0000003260047220 */ /* 0x000fce0000410000 */
[----:B------:R-:W-:Y:S01]  /*13260*/  MUFU.EX2 R111, R111 ;  /* 0x0000006f006f7308 */ /* 0x000fe20000000800 */
[C---:B------:R-:W-:Y:S07]  /*13270*/  HMMA.16816.F32 R12, R32.reuse, R16, R12 ;  /* 0x00000010200c723c */ /* 0x040fee000000180c */
[----:B------:R-:W-:Y:S01]  /*13280*/  MUFU.EX2 R59, R59 ;  /* 0x0000003b003b7308 */ /* 0x000fe20000000800 */
[C---:B------:R-:W-:Y:S01]  /*13290*/  HMMA.16816.F32 R16, R32.reuse, R18, R84 ;  /* 0x000000122010723c */ /* 0x040fe20000001854 */
[-C--:B------:R-:W-:Y:S01]  /*132a0*/  FMUL.FTZ R5, R97, R50.reuse ;  /* 0x0000003261057220 */ /* 0x080fe20000410000 */
[-C--:B------:R-:W-:Y:S01]  /*132b0*/  FMUL.FTZ R6, R98, R109.reuse ;  /* 0x0000006d62067220 */ /* 0x080fe20000410000 */
[-C--:B------:R-:W-:Y:S01]  /*132c0*/  FMUL.FTZ R7, R99, R109.reuse ;  /* 0x0000006d63077220 */ /* 0x080fe20000410000 */
[-C--:B------:R-:W-:Y:S01]  /*132d0*/  FMUL.FTZ R20, R80, R50.reuse ;  /* 0x0000003250147220 */ /* 0x080fe20000410000 */
[-C--:B------:R-:W-:Y:S01]  /*132e0*/  FMUL.FTZ R21, R81, R50.reuse ;  /* 0x0000003251157220 */ /* 0x080fe20000410000 */
[-C--:B------:R-:W-:Y:S01]  /*132f0*/  FMUL.FTZ R22, R82, R109.reuse ;  /* 0x0000006d52167220 */ /* 0x080fe20000410000 */
        /* <DEDUP_REMOVED lines=17> */
[----:B------:R-:W-:Y:S01]  /*13410*/  FMUL.FTZ R69, R69, R50 ;  /* 0x0000003245457220 */ /* 0x000fe20000410000 */
[-C--:B------:R-:W-:Y:S01]  /*13420*/  FMUL.FTZ R70, R70, R109.reuse ;  /* 0x0000006d46467220 */ /* 0x080fe20000410000 */
[----:B------:R-:W-:Y:S01]  /*13430*/  FMUL.FTZ R71, R71, R109 ;  /* 0x0000006d47477220 */ /* 0x000fe20000410000 */
[----:B------:R-:W3:Y:S04]  /*13440*/  LDSM.16.MT88.4 R44, [R150+0x6800] ;  /* 0x00680000962c783b */ /* 0x000ee80000004200 */
[----:B------:R-:W4:Y:S08]  /*13450*/  MUFU.EX2 R186, R186 ;  /* 0x000000ba00ba7308 */ /* 0x000f300000000800 */
[----:B------:R-:W5:Y:S01]  /*13460*/  MUFU.EX2 R2, R2 ;  /* 0x0000000200027308 */ /* 0x000f620000000800 */
        /* <DEDUP_REMOVED lines=19> */
[-CC-:B------:R-:W-:Y:S01]  /*135a0*/  FFMA.FTZ R212, R212, R54.reuse, -R55.reuse ;  /* 0x00000036d4d47223 */ /* 0x180fe20000010837 */
        /* <DEDUP_REMOVED lines=8> */
[----:B------:R-:W-:Y:S01]  /*13630*/  FFMA.FTZ R188, R188, R50, R49 ;  /* 0x00000032bcbc7223 */ /* 0x000fe20000010031 */
[----:B------:R-:W-:Y:S03]  /*13640*/  LDSM.16.MT88.4 R84, [R146+0x8800] ;  /* 0x008800009254783b */ /* 0x000fe60000004200 */
[C---:B------:R-:W-:Y:S01]  /*13650*/  HMMA.16816.F32 R28, R32.reuse, R36, R28 ;  /* 0x00000024201c723c */ /* 0x040fe2000000181c */
[----:B-1----:R-:W-:Y:S01]  /*13660*/  F2FP.F16.F32.PACK_AB R36, R113, R190 ;  /* 0x000000be7124723e */ /* 0x002fe200000000ff */
[----:B------:R-:W-:Y:S01]  /*13670*/  MUFU.EX2 R198, R198 ;  /* 0x000000c600c67308 */ /* 0x000fe20000000800 */
[----:B----4-:R-:W-:Y:S01]  /*13680*/  F2FP.F16.F32.PACK_AB R37, R111, R186 ;  /* 0x000000ba6f25723e */ /* 0x010fe200000000ff */
[----:B------:R-:W-:Y:S04]  /*13690*/  LDSM.16.MT88.4 R48, [R145+0x8000] ;  /* 0x008000009130783b */ /* 0x000fe80000004200 */
[----:B------:R-:W-:Y:S01]  /*136a0*/  HMMA.16816.F32 R32, R32, R38, R68 ;  /* 0x000000262020723c */ /* 0x000fe20000001844 */
[----:B------:R-:W-:Y:S01]  /*136b0*/  F2FP.F16.F32.PACK_AB R38, R103, R184 ;  /* 0x000000b86726723e */ /* 0x000fe200000000ff */
[----:B------:R-:W1:Y:S01]  /*136c0*/  MUFU.EX2 R121, R121 ;  /* 0x0000007900797308 */ /* 0x000e620000000800 */
[----:B-----5:R-:W-:Y:S01]  /*136d0*/  F2FP.F16.F32.PACK_AB R39, R2, R59 ;  /* 0x0000003b0227723e */ /* 0x020fe200000000ff */
[----:B------:R-:W-:Y:S04]  /*136e0*/  LDSM.16.MT88.4 R92, [R150+0x8800] ;  /* 0x00880000965c783b */ /* 0x000fe80000004200 */
[----:B------:R-:W-:Y:S02]  /*136f0*/  LDSM.16.MT88.4 R76, [R145+0x8800] ;  /* 0x00880000914c783b */ /* 0x000fe40000004200 */
[C---:B--2---:R-:W-:Y:S08]  /*13700*/  HMMA.16816.F32 R12, R36.reuse, R40, R12 ;  /* 0x00000028240c723c */ /* 0x044ff0000000180c */
[C---:B------:R-:W-:Y:S01]  /*13710*/  HMMA.16816.F32 R16, R36.reuse, R42, R16 ;  /* 0x0000002a2410723c */ /* 0x040fe20000001810 */
[----:B------:R-:W2:Y:S07]  /*13720*/  LDSM.16.MT88.4 R40, [R144+0x6800] ;  /* 0x006800009028783b */ /* 0x000eae0000004200 */
[C---:B---3--:R-:W-:Y:S08]  /*13730*/  HMMA.16816.F32 R4, R36.reuse, R44, R4 ;  /* 0x0000002c2404723c */ /* 0x048ff00000001804 */
[C---:B------:R-:W-:Y:S01]  /*13740*/  HMMA.16816.F32 R8, R36.reuse, R46, R8 ;  /* 0x0000002e2408723c */ /* 0x040fe20000001808 */
[----:B------:R-:W3:Y:S01]  /*13750*/  LDSM.16.MT88.4 R44, [R145+0x6800] ;  /* 0x00680000912c783b */ /* 0x000ee20000004200 */
[----:B------:R-:W-:Y:S06]  /*13760*/  MUFU.EX2 R196, R196 ;  /* 0x000000c400c47308 */ /* 0x000fec0000000800 */
[C---:B--2---:R-:W-:Y:S08]  /*13770*/  HMMA.16816.F32 R28, R36.reuse, R40, R28 ;  /* 0x00000028241c723c */ /* 0x044ff0000000181c */
[C---:B------:R-:W-:Y:S01]  /*13780*/  HMMA.16816.F32 R32, R36.reuse, R42, R32 ;  /* 0x0000002a2420723c */ /* 0x040fe20000001820 */
[----:B------:R-:W2:Y:S01]  /*13790*/  LDSM.16.MT88.4 R40, [R146+0x7000] ;  /* 0x007000009228783b */ /* 0x000ea20000004200 */
[----:B------:R-:W4:Y:S08]  /*137a0*/  MUFU.EX2 R117, R117 ;  /* 0x0000007500757308 */ /* 0x000f300000000800 */
[----:B------:R-:W-:Y:S08]  /*137b0*/  MUFU.EX2 R194, R194 ;  /* 0x000000c200c27308 */ /* 0x000ff00000000800 */
[----:B------:R-:W5:Y:S08]  /*137c0*/  MUFU.EX2 R119, R119 ;  /* 0x0000007700777308 */ /* 0x000f700000000800 */
[----:B------:R-:W-:Y:S08]  /*137d0*/  MUFU.EX2 R192, R192 ;  /* 0x000000c000c07308 */ /* 0x000ff00000000800 */
[----:B------:R-:W2:Y:S01]  /*137e0*/  MUFU.EX2 R115, R115 ;  /* 0x0000007300737308 */ /* 0x000ea20000000800 */
[C---:B---3--:R-:W-:Y:S08]  /*137f0*/  HMMA.16816.F32 R20, R36.reuse, R44, R20 ;  /* 0x0000002c2414723c */ /* 0x048ff00000001814 */
[----:B------:R-:W-:Y:S01]  /*13800*/  HMMA.16816.F32 R24, R36, R46, R24 ;  /* 0x0000002e2418723c */ /* 0x000fe20000001818 */
[----:B------:R-:W3:Y:S01]  /*13810*/  LDSM.16.MT88.4 R44, [R150+0x7000] ;  /* 0x00700000962c783b */ /* 0x000ee20000004200 */
        /* <DEDUP_REMOVED lines=9> */
[----:B------:R-:W2:Y:S07]  /*138b0*/  LDSM.16.MT88.4 R44, [R145+0x7000] ;  /* 0x00700000912c783b */ /* 0x000eae0000004200 */
        /* <DEDUP_REMOVED lines=38> */
[----:B------:R-:W2:Y:S01]  /*13b20*/  LDSM.16.MT88.4 R44, [R146+0x8000] ;  /* 0x00800000922c783b */ /* 0x000ea20000004200 */
[----:B----4-:R-:W-:-:S02]  /*13b30*/  F2FP.F16.F32.PACK_AB R38, R133, R208 ;  /* 0x000000d08526723e */ /* 0x010fc400000000ff */
[----:B-----5:R-:W-:Y:S02]  /*13b40*/  F2FP.F16.F32.PACK_AB R37, R139, R204 ;  /* 0x000000cc8b25723e */ /* 0x020fe400000000ff */
[----:B-1----:R-:W-:-:S07]  /*13b50*/  F2FP.F16.F32.PACK_AB R39, R137, R200 ;  /* 0x000000c88927723e */ /* 0x002fce00000000ff */
[C---:B------:R-:W-:Y:S08]  /*13b60*/  HMMA.16816.F32 R4, R36.reuse, R40, R4 ;  /* 0x000000282404723c */ /* 0x040ff00000001804 */
[C---:B------:R-:W-:Y:S01]  /*13b70*/  HMMA.16816.F32 R8, R36.reuse, R42, R8 ;  /* 0x0000002a2408723c */ /* 0x040fe20000001808 */
[----:B------:R-:W1:Y:S07]  /*13b80*/  LDSM.16.MT88.4 R40, [R144+0x8000] ;  /* 0x008000009028783b */ /* 0x000e6e0000004200 */
[C---:B------:R-:W-:Y:S08]  /*13b90*/  HMMA.16816.F32 R20, R36.reuse, R48, R20 ;  /* 0x000000302414723c */ /* 0x040ff00000001814 */
[C---:B------:R-:W-:Y:S08]  /*13ba0*/  HMMA.16816.F32 R24, R36.reuse, R50, R24 ;  /* 0x000000322418723c */ /* 0x040ff00000001818 */
[C---:B--2---:R-:W-:Y:S08]  /*13bb0*/  HMMA.16816.F32 R12, R36.reuse, R44, R12 ;  /* 0x0000002c240c723c */ /* 0x044ff0000000180c */
[C---:B------:R-:W-:Y:S08]  /*13bc0*/  HMMA.16816.F32 R16, R36.reuse, R46, R16 ;  /* 0x0000002e2410723c */ /* 0x040ff00000001810 */
[----:B-1----:R-:W-:Y:S01]  /*13bd0*/  HMMA.16816.F32 R28, R36, R40, R28 ;  /* 0x00000028241c723c */ /* 0x002fe2000000181c */
        /* <DEDUP_REMOVED lines=21> */
[----:B------:R-:W-:Y:S01]  /*13d30*/  HMMA.16816.F32 R96, R68, R92, R4 ;  /* 0x0000005c4460723c */ /* 0x000fe20000001804 */
[----:B------:R-:W1:Y:S01]  /*13d40*/  LDSM.16.MT88.4 R4, [R144+0x8800] ;  /* 0x008800009004783b */ /* 0x000e620000004200 */
[----:B------:R-:W-:-:S06]  /*13d50*/  FFMA.FTZ R44, R187, R109, R132 ;  /* 0x0000006dbb2c7223 */ /* 0x000fcc0000010084 */
[----:B------:R-:W-:Y:S01]  /*13d60*/  HMMA.16816.F32 R88, R68, R84, R12 ;  /* 0x000000544458723c */ /* 0x000fe2000000180c */
[----:B------:R-:W-:Y:S01]  /*13d70*/  FADD.FTZ R44, R107, R44 ;  /* 0x0000002c6b2c7221 */ /* 0x000fe20000010000 */
[-CC-:B------:R-:W-:Y:S01]  /*13d80*/  FFMA.FTZ R47, R122, R54.reuse, -R55.reuse ;  /* 0x000000367a2f7223 */ /* 0x180fe20000010837 */
[-CC-:B------:R-:W-:Y:S01]  /*13d90*/  FFMA.FTZ R45, R118, R54.reuse, -R55.reuse ;  /* 0x00000036762d7223 */ /* 0x180fe20000010837 */
[----:B------:R-:W-:-:S04]  /*13da0*/  FFMA.FTZ R116, R116, R54, -R55 ;  /* 0x0000003674747223 */ /* 0x000fc80000010837 */
[----:B------:R-:W-:Y:S01]  /*13db0*/  HMMA.16816.F32 R84, R68, R86, R16 ;  /* 0x000000564454723c */ /* 0x000fe20000001810 */
[----:B------:R-:W2:Y:S01]  /*13dc0*/  LDSM.16.MT88.4 R16, [R145+0x9000] ;  /* 0x009000009110783b */ /* 0x000ea20000004200 */
[----:B------:R-:W-:Y:S01]  /*13dd0*/  FADD.FTZ R61, R61, R44 ;  /* 0x0000002c3d3d7221 */ /* 0x000fe20000010000 */
[----:B------:R-:W-:-:S05]  /*13de0*/  FFMA.FTZ R44, R120, R54, -R55 ;  /* 0x00000036782c7223 */ /* 0x000fca0000010837 */
[C---:B------:R-:W-:Y:S01]  /*13df0*/  HMMA.16816.F32 R80, R68.reuse, R76, R20 ;  /* 0x0000004c4450723c */ /* 0x040fe20000001814 */
[----:B------:R-:W-:Y:S01]  /*13e00*/  MUFU.EX2 R47, R47 ;  /* 0x0000002f002f7308 */ /* 0x000fe20000000800 */
[----:B------:R-:W-:Y:S01]  /*13e10*/  FADD.FTZ R105, R105, R188 ;  /* 0x000000bc69697221 */ /* 0x000fe20000010000 */
[----:B------:R-:W-:Y:S04]  /*13e20*/  LDSM.16.MT88.4 R20, [R150+0x9000] ;  /* 0x009000009614783b */ /* 0x000fe80000004200 */
[----:B------:R-:W-:Y:S01]  /*13e30*/  LDSM.16.MT88.4 R12, [R144+0x9000] ;  /* 0x00900000900c783b */ /* 0x000fe20000004200 */
[----:B------:R-:W-:Y:S01]  /*13e40*/  HMMA.16816.F32 R76, R68, R78, R24 ;  /* 0x0000004e444c723c */ /* 0x000fe20000001818 */
[-CC-:B------:R-:W-:Y:S01]  /*13e50*/  FFMA.FTZ R25, R114, R54.reuse, -R53.reuse ;  /* 0x0000003672197223 */ /* 0x180fe20000010835 */
[-CC-:B------:R-:W-:Y:S01]  /*13e60*/  FFMA.FTZ R26, R112, R54.reuse, -R53.reuse ;  /* 0x00000036701a7223 */ /* 0x180fe20000010835 */
[----:B------:R-:W-:-:S05]  /*13e70*/  FFMA.FTZ R27, R110, R54, -R53 ;  /* 0x000000366e1b7223 */ /* 0x000fca0000010835 */
[C---:B-1----:R-:W-:Y:S01]  /*13e80*/  HMMA.16816.F32 R72, R68.reuse, R4, R28 ;  /* 0x000000044448723c */ /* 0x042fe2000000181c */
[----:B------:R-:W-:Y:S01]  /*13e90*/  FFMA.FTZ R28, R108, R54, -R53 ;  /* 0x000000366c1c7223 */ /* 0x000fe20000010835 */
[----:B------:R-:W1:Y:S06]  /*13ea0*/  MUFU.EX2 R44, R44 ;  /* 0x0000002c002c7308 */ /* 0x000e6c0000000800 */
[----:B------:R-:W-:Y:S01]  /*13eb0*/  HMMA.16816.F32 R92, R68, R94, R8 ;  /* 0x0000005e445c723c */ /* 0x000fe20000001808 */
[----:B------:R-:W3:Y:S01]  /*13ec0*/  LDSM.16.MT88.4 R8, [R146+0x9000] ;  /* 0x009000009208783b */ /* 0x000ee20000004200 */
        /* <DEDUP_REMOVED lines=9> */
[----:B------:R-:W-:Y:S01]  /*13f60*/  HMMA.16816.F32 R68, R68, R6, R32 ;  /* 0x000000064444723c */ /* 0x000fe20000001820 */
[----:B------:R-:W-:Y:S01]  /*13f70*/  FADD.FTZ R30, R186, R61 ;  /* 0x0000003dba1e7221 */ /* 0x000fe20000010000 */
[----:B-1----:R-:W-:Y:S01]  /*13f80*/  F2FP.F16.F32.PACK_AB R4, R44, R47 ;  /* 0x0000002f2c04723e */ /* 0x002fe200000000ff */
[----:B------:R-:W-:Y:S01]  /*13f90*/  FADD.FTZ R190, R190, R57 ;  /* 0x00000039bebe7221 */ /* 0x000fe20000010000 */
[----:B----4-:R-:W-:Y:S02]  /*13fa0*/  F2FP.F16.F32.PACK_AB R6, R24, R45 ;  /* 0x0000002d1806723e */ /* 0x010fe400000000ff */
[----:B-----5:R-:W-:Y:S01]  /*13fb0*/  F2FP.F16.F32.PACK_AB R5, R26, R25 ;  /* 0x000000191a05723e */ /* 0x020fe200000000ff */
        /* <DEDUP_REMOVED lines=15> */
[C---:B------:R-:W-:Y:S01]  /*140b0*/  HMMA.16816.F32 R84, R4.reuse, R10, R84 ;  /* 0x0000000a0454723c */ /* 0x040fe20000001854 */
[----:B------:R-:W1:Y:S01]  /*140c0*/  LDSM.16.MT88.4 R8, [R150+0x9800] ;  /* 0x009800009608783b */ /* 0x000e620000004200 */
[----:B------:R-:W-:Y:S01]  /*140d0*/  FADD.FTZ R117, R117, R196 ;  /* 0x000000c475757221 */ /* 0x000fe20000010000 */
[----:B------:R-:W-:Y:S01]  /*140e0*/  FADD.FTZ R115, R115, R192 ;  /* 0x000000c073737221 */ /* 0x000fe20000010000 */
[-C--:B------:R-:W-:Y:S02]  /*140f0*/  FFMA.FTZ R0, R106, R54.reuse, -R55 ;  /* 0x000000366a007223 */ /* 0x080fe40000010837 */
[----:B------:R-:W-:Y:S01]  /*14100*/  FADD.FTZ R220, R220, R117 ;  /* 0x00000075dcdc7221 */ /* 0x000fe20000010000 */
[----:B------:R-:W-:Y:S01]  /*14110*/  FADD.FTZ R218, R218, R115 ;  /* 0x00000073dada7221 */ /* 0x000fe20000010000 */
[C---:B------:R-:W-:Y:S01]  /*14120*/  HMMA.16816.F32 R92, R4.reuse, R22, R92 ;  /* 0x00000016045c723c */ /* 0x040fe2000000185c */
        /* <DEDUP_REMOVED lines=9> */
[----:B------:R-:W-:Y:S01]  /*141c0*/  HMMA.16816.F32 R96, R4, R20, R96 ;  /* 0x000000140460723c */ /* 0x000fe20000001860 */
[----:B------:R-:W-:Y:S01]  /*141d0*/  MUFU.EX2 R0, R0 ;  /* 0x0000000000007308 */ /* 0x000fe20000000800 */
[----:B------:R-:W-:Y:S01]  /*141e0*/  FADD.FTZ R216, R216, R131 ;  /* 0x00000083d8d87221 */ /* 0x000fe20000010000 */
[----:B------:R-:W-:-:S06]  /*141f0*/  FADD.FTZ R214, R214, R129 ;  /* 0x00000081d6d67221 */ /* 0x000fcc0000010000 */
        /* <DEDUP_REMOVED lines=67> */
.L_x_13416:
[----:B------:R-:W-:-:S05]  /*14630*/  IADD3 R65, PT, PT, R67, -0x1, RZ ;  /* 0xffffffff43417810 */ /* 0x000fca0007ffe0ff */
.L_x_13425:
[----:B------:R-:W-:Y:S05]  /*14640*/  BSYNC B2 ;  /* 0x0000000000027941 */ /* 0x000fea0003800000 */
.L_x_13415:
        /* <DEDUP_REMOVED lines=16> */
.L_x_13433:
        /* <DEDUP_REMOVED lines=78> */
.L_x_13428:
[----:B------:R-:W-:Y:S05]  /*14c30*/  BSYNC.RECONVERGENT B0 ;  /* 0x0000000000007941 */ /* 0x000fea0003800200 */
.L_x_13427:
        /* <DEDUP_REMOVED lines=259> */
[----:B------:R3:W1:Y:S01]  /*15c70*/  MUFU.TANH R142, R67 ;  /* 0x00000043008e7308 */ /* 0x0006620000002400 */
[----:B--2-4-:R-:W-:Y:S05]  /*15c80*/  @!P0 BRA `(.L_x_13430) ;  /* 0x00000004009c8947 */ /* 0x014fea0003800000 */
        /* <DEDUP_REMOVED lines=13> */
[----:B---3--:R-:W-:Y:S02]  /*15d60*/  IABS R8, R56 ;  /* 0x0000003800087213 */ /* 0x008fe40000000000 */
        /* <DEDUP_REMOVED lines=60> */
.L_x_13432:
[----:B------:R-:W-:Y:S05]  /*16130*/  BSYNC.RECONVERGENT B0 ;  /* 0x0000000000007941 */ /* 0x000fea0003800200 */
.L_x_13431:
        /* <DEDUP_REMOVED lines=13> */
[--C-:B---3--:R-:W-:Y:S01]  /*16210*/  IMAD.X R67, R105, 0x1, R0.reuse, P0 ;  /* 0x0000000169437824 */ /* 0x108fe200000e0600 */
        /* <DEDUP_REMOVED lines=14> */
.L_x_13430:
[----:B------:R-:W-:Y:S05]  /*16300*/  BSYNC.RECONVERGENT B1 ;  /* 0x0000000000017941 */ /* 0x000fea0003800200 */
.L_x_13429:
[----:B------:R-:W-:Y:S01]  /*16310*/  LOP3.LUT R172, R172, 0xffefffff, RZ, 0xc0, !PT ;  /* 0xffefffffacac7812 */ /* 0x000fe200078ec0ff */
[C---:B------:R-:W-:Y:S01]  /*16320*/  VIADD R0, R186.reuse, 0xffffffc0 ;  /* 0xffffffc0ba007836 */ /* 0x040fe20000000000 */
[C---:B------:R-:W-:Y:S01]  /*16330*/  ISETP.GE.AND P1, PT, R186.reuse, R181, PT ;  /* 0x000000b5ba00720c */ /* 0x040fe20003f26270 */
[C---:B------:R-:W-:Y:S02]  /*16340*/  VIADD R51, R186.reuse, 0xfffffff8 ;  /* 0xfffffff8ba337836 */ /* 0x040fe40000000000 */
[----:B------:R-:W-:Y:S01]  /*16350*/  VIADD R111, R186, 0xffffffc9 ;  /* 0xffffffc9ba6f7836 */ /* 0x000fe20000000000 */
[----:B------:R-:W-:Y:S01]  /*16360*/  ISETP.GE.AND P0, PT, R0, R178, PT ;  /* 0x000000b20000720c */ /* 0x000fe20003f06270 */
[----:B--2---:R-:W-:Y:S01]  /*16370*/  VIADD R109, R186, 0xffffffd1 ;  /* 0xffffffd1ba6d7836 */ /* 0x004fe20000000000 */
[----:B------:R-:W-:Y:S01]  /*16380*/  ISETP.GE.AND P3, PT, R0, R179, PT ;  /* 0x000000b30000720c */ /* 0x000fe20003f66270 */
[----:B------:R-:W-:Y:S01]  /*16390*/  VIADD R108, R186, 0xffffffd8 ;  /* 0xffffffd8ba6c7836 */ /* 0x000fe20000000000 */
[-C--:B------:R-:W-:Y:S01]  /*163a0*/  ISETP.GE.AND P2, PT, R0, R181.reuse, PT ;  /* 0x000000b50000720c */ /* 0x080fe20003f46270 */
[----:B------:R-:W-:Y:S01]  /*163b0*/  VIADD R106, R186, 0xffffffe0 ;  /* 0xffffffe0ba6a7836 */ /* 0x000fe20000000000 */
[----:B-1----:R-:W-:Y:S01]  /*163c0*/  FSEL R190, R190, -INF , P1 ;  /* 0xff800000bebe7808 */ /* 0x002fe20000800000 */
[----:B---3--:R-:W-:Y:S01]  /*163d0*/  VIADD R52, R186, 0xfffffff1 ;  /* 0xfffffff1ba347836 */ /* 0x008fe20000000000 */
[----:B------:R-:W-:Y:S01]  /*163e0*/  FSEL R67, R2, -INF , P2 ;  /* 0xff80000002437808 */ /* 0x000fe20001000000 */
[C---:B------:R-:W-:Y:S01]  /*163f0*/  VIADD R112, R186.reuse, 0xffffffc8 ;  /* 0xffffffc8ba707836 */ /* 0x040fe20000000000 */
[-C--:B------:R-:W-:Y:S01]  /*16400*/  ISETP.GE.AND P2, PT, R111, R181.reuse, PT ;  /* 0x000000b56f00720c */ /* 0x080fe20003f46270 */
[----:B------:R-:W-:Y:S01]  /*16410*/  VIADD R113, R186, 0xffffffc1 ;  /* 0xffffffc1ba717836 */ /* 0x000fe20000000000 */
[-C--:B------:R-:W-:Y:S01]  /*16420*/  ISETP.GE.AND P4, PT, R0, R180.reuse, PT ;  /* 0x000000b40000720c */ /* 0x080fe20003f86270 */
[----:B------:R-:W-:Y:S01]  /*16430*/  VIADD R0, R186, 0x9 ;  /* 0x00000009ba007836 */ /* 0x000fe20000000000 */
[----:B------:R-:W-:Y:S01]  /*16440*/  @P0 LOP3.LUT R172, R172, 0x100000, RZ, 0xfc, !PT ;  /* 0x00100000acac0812 */ /* 0x000fe200078efcff */
[C---:B------:R-:W-:Y:S01]  /*16450*/  VIADD R110, R186.reuse, 0xffffffd0 ;  /* 0xffffffd0ba6e7836 */ /* 0x040fe20000000000 */
[CC--:B------:R-:W-:Y:S01]  /*16460*/  ISETP.GE.AND P0, PT, R186.reuse, R180.reuse, PT ;  /* 0x000000b4ba00720c */ /* 0x0c0fe20003f06270 */
[----:B------:R-:W-:Y:S01]  /*16470*/  VIADD R105, R186, 0xffffffe9 ;  /* 0xffffffe9ba697836 */ /* 0x000fe20000000000 */
[----:B------:R-:W-:Y:S01]  /*16480*/  LOP3.LUT R172, R172, 0xfff7ffff, RZ, 0xc0, !PT ;  /* 0xfff7ffffacac7812 */ /* 0x000fe200078ec0ff */
        /* <DEDUP_REMOVED lines=11> */
[----:B------:R-:W-:Y:S01]  /*16540*/  @P3 LOP3.LUT R172, R172, 0x80000, RZ, 0xfc, !PT ;  /* 0x00080000acac3812 */ /* 0x000fe200078efcff */
[C---:B------:R-:W-:Y:S01]  /*16550*/  VIADD R2, R186.reuse, 0x38 ;  /* 0x00000038ba027836 */ /* 0x040fe20000000000 */
[----:B------:R-:W-:Y:S01]  /*16560*/  FSEL R60, R3, -INF , P1 ;  /* 0xff800000033c7808 */ /* 0x000fe20000800000 */
[----:B------:R-:W-:Y:S01]  /*16570*/  VIADD R66, R186, 0xffffffe8 ;  /* 0xffffffe8ba427836 */ /* 0x000fe20000000000 */
[----:B------:R-:W-:Y:S01]  /*16580*/  FSEL R59, R139, -INF , P2 ;  /* 0xff8000008b3b7808 */ /* 0x000fe20001000000 */
[----:B------:R-:W-:Y:S01]  /*16590*/  VIADD R184, R184, 0xffffff80 ;  /* 0xffffff80b8b87836 */ /* 0x000fe20000000000 */
[-C--:B------:R-:W-:Y:S02]  /*165a0*/  ISETP.GE.AND P1, PT, R110, R181.reuse, PT ;  /* 0x000000b56e00720c */ /* 0x080fe40003f26270 */
[-C--:B------:R-:W-:Y:S02]  /*165b0*/  ISETP.GE.AND P3, PT, R108, R181.reuse, PT ;  /* 0x000000b56c00720c */ /* 0x080fe40003f66270 */
[-C--:B------:R-:W-:Y:S02]  /*165c0*/  ISETP.GE.AND P2, PT, R107, R181.reuse, PT ;  /* 0x000000b56b00720c */ /* 0x080fe40003f46270 */
[----:B------:R-:W-:Y:S02]  /*165d0*/  FSEL R57, R13, -INF , P0 ;  /* 0xff8000000d397808 */ /* 0x000fe40000000000 */
[-C--:B------:R-:W-:Y:S02]  /*165e0*/  ISETP.GE.AND P0, PT, R65, R181.reuse, PT ;  /* 0x000000b54100720c */ /* 0x080fe40003f06270 */
[----:B------:R-:W-:Y:S01]  /*165f0*/  FSEL R58, R12, -INF , P1 ;  /* 0xff8000000c3a7808 */ /* 0x000fe20000800000 */
[----:B------:R-:W-:Y:S01]  /*16600*/  VIADD R12, R186, 0x30 ;  /* 0x00000030ba0c7836 */ /* 0x000fe20000000000 */
[----:B------:R-:W-:Y:S01]  /*16610*/  FSEL R56, R16, -INF , P3 ;  /* 0xff80000010387808 */ /* 0x000fe20001800000 */
[----:B------:R-:W-:Y:S01]  /*16620*/  VIADD R16, R186, 0x10 ;  /* 0x00000010ba107836 */ /* 0x000fe20000000000 */
[----:B------:R-:W-:Y:S02]  /*16630*/  FSEL R55, R17, -INF , P2 ;  /* 0xff80000011377808 */ /* 0x000fe40001000000 */
[-C--:B------:R-:W-:Y:S02]  /*16640*/  ISETP.GE.AND P1, PT, R106, R181.reuse, PT ;  /* 0x000000b56a00720c */ /* 0x080fe40003f26270 */
[-C--:B------:R-:W-:Y:S02]  /*16650*/  ISETP.GE.AND P2, PT, R113, R180.reuse, PT ;  /* 0x000000b47100720c */ /* 0x080fe40003f46270 */
[-C--:B------:R-:W-:Y:S02]  /*16660*/  ISETP.GE.AND P3, PT, R66, R181.reuse, PT ;  /* 0x000000b54200720c */ /* 0x080fe40003f66270 */
[----:B------:R-:W-:Y:S02]  /*16670*/  FSEL R219, R21, -INF , P0 ;  /* 0xff80000015db7808 */ /* 0x000fe40000000000 */
[-C--:B------:R-:W-:Y:S02]  /*16680*/  ISETP.GE.AND P0, PT, R112, R180.reuse, PT ;  /* 0x000000b47000720c */ /* 0x080fe40003f06270 */
        /* <DEDUP_REMOVED lines=14> */
[----:B------:R-:W-:Y:S01]  /*16770*/  FSEL R25, R14, -INF , P0 ;  /* 0xff8000000e197808 */ /* 0x000fe20000000000 */
[----:B------:R-:W-:Y:S01]  /*16780*/  VIADD R14, R186, 0x28 ;  /* 0x00000028ba0e7836 */ /* 0x000fe20000000000 */
[-C--:B------:R-:W-:Y:S02]  /*16790*/  ISETP.GE.AND P3, PT, R10, R181.reuse, PT ;  /* 0x000000b50a00720c */ /* 0x080fe40003f66270 */
[----:B------:R-:W-:Y:S02]  /*167a0*/  ISETP.GE.AND P0, PT, R108, R180, PT ;  /* 0x000000b46c00720c */ /* 0x000fe40003f06270 */
[----:B------:R-:W-:Y:S02]  /*167b0*/  FSEL R199, R33, -INF , P2 ;  /* 0xff80000021c77808 */ /* 0x000fe40001000000 */
[----:B------:R-:W-:Y:S02]  /*167c0*/  FSEL R161, R36, -INF , P3 ;  /* 0xff80000024a17808 */ /* 0x000fe40001800000 */
[----:B------:R-:W-:Y:S01]  /*167d0*/  FSEL R33, R18, -INF , P0 ;  /* 0xff80000012217808 */ /* 0x000fe20000000000 */
[----:B------:R-:W-:Y:S01]  /*167e0*/  VIADD R18, R186, 0x39 ;  /* 0x00000039ba127836 */ /* 0x000fe20000000000 */
[----:B------:R-:W-:Y:S02]  /*167f0*/  ISETP.GE.AND P3, PT, R113, R178, PT ;  /* 0x000000b27100720c */ /* 0x000fe40003f66270 */
[-C--:B------:R-:W-:Y:S02]  /*16800*/  ISETP.GE.AND P0, PT, R65, R180.reuse, PT ;  /* 0x000000b44100720c */ /* 0x080fe40003f06270 */
        /* <DEDUP_REMOVED lines=9> */
[----:B------:R-:W-:Y:S02]  /*168a0*/  ISETP.GE.AND P1, PT, R109, R180, PT ;  /* 0x000000b46d00720c */ /* 0x000fe40003f26270 */
[----:B------:R-:W-:Y:S02]  /*168b0*/  @P3 LOP3.LUT R172, R172, 0x40000, RZ, 0xfc, !PT ;  /* 0x00040000acac3812 */ /* 0x000fe400078efcff */
[----:B------:R-:W-:Y:S02]  /*168c0*/  FSEL R207, R27, -INF , P0 ;  /* 0xff8000001bcf7808 */ /* 0x000fe40000000000 */
[----:B------:R-:W-:Y:S02]  /*168d0*/  FSEL R3, R15, -INF , P1 ;  /* 0xff8000000f037808 */ /* 0x000fe40000800000 */
[----:B------:R-:W-:Y:S02]  /*168e0*/  ISETP.GE.AND P0, PT, R112, R178, PT ;  /* 0x000000b27000720c */ /* 0x000fe40003f06270 */
[-C--:B------:R-:W-:Y:S02]  /*168f0*/  ISETP.GE.AND P1, PT, R107, R180.reuse, PT ;  /* 0x000000b46b00720c */ /* 0x080fe40003f26270 */
[----:B------:R-:W-:Y:S02]  /*16900*/  LOP3.LUT R172, R172, 0xfffdffff, RZ, 0xc0, !PT ;  /* 0xfffdffffacac7812 */ /* 0x000fe400078ec0ff */
[----:B------:R-:W-:Y:S02]  /*16910*/  FSEL R136, R136, -INF , P4 ;  /* 0xff80000088887808 */ /* 0x000fe40002000000 */
[-C--:B------:R-:W-:Y:S02]  /*16920*/  ISETP.GE.AND P4, PT, R104, R181.reuse, PT ;  /* 0x000000b56800720c */ /* 0x080fe40003f86270 */
[----:B------:R-:W-:Y:S02]  /*16930*/  FSEL R223, R19, -INF , P1 ;  /* 0xff80000013df7808 */ /* 0x000fe40000800000 */
[----:B------:R-:W-:Y:S02]  /*16940*/  @P2 LOP3.LUT R172, R172, 0x20000, RZ, 0xfc, !PT ;  /* 0x00020000acac2812 */ /* 0x000fe400078efcff */
[-C--:B------:R-:W-:Y:S02]  /*16950*/  ISETP.GE.AND P1, PT, R8, R181.reuse, PT ;  /* 0x000000b50800720c */ /* 0x080fe40003f26270 */
[----:B------:R-:W-:Y:S01]  /*16960*/  FSEL R205, R28, -INF , P4 ;  /* 0xff8000001ccd7808 */ /* 0x000fe20002000000 */
[----:B------:R-:W-:Y:S01]  /*16970*/  VIADD R28, R186, 0x11 ;  /* 0x00000011ba1c7836 */ /* 0x000fe20000000000 */
[----:B------:R-:W-:Y:S02]  /*16980*/  LOP3.LUT R172, R172, 0xfffeffff, RZ, 0xc0, !PT ;  /* 0xfffeffffacac7812 */ /* 0x000fe400078ec0ff */
[----:B------:R-:W-:Y:S02]  /*16990*/  FSEL R38, R38, -INF , P1 ;  /* 0xff80000026267808 */ /* 0x000fe40000800000 */
[-C--:B------:R-:W-:Y:S02]  /*169a0*/  ISETP.GE.AND P1, PT, R66, R180.reuse, PT ;  /* 0x000000b44200720c */ /* 0x080fe40003f26270 */
[----:B------:R-:W-:Y:S02]  /*169b0*/  @P0 LOP3.LUT R172, R172, 0x10000, RZ, 0xfc, !PT ;  /* 0x00010000acac0812 */ /* 0x000fe400078efcff */
[-C--:B------:R-:W-:Y:S02]  /*169c0*/  ISETP.GE.AND P0, PT, R28, R181.reuse, PT ;  /* 0x000000b51c00720c */ /* 0x080fe40003f06270 */
[----:B------:R-:W-:Y:S01]  /*169d0*/  FSEL R209, R26, -INF , P1 ;  /* 0xff8000001ad17808 */ /* 0x000fe20000800000 */
[----:B------:R-:W-:Y:S01]  /*169e0*/  VIADD R26, R186, 0x18 ;  /* 0x00000018ba1a7836 */ /* 0x000fe20000000000 */
[----:B------:R-:W-:Y:S02]  /*169f0*/  ISETP.GE.AND P1, PT, R16, R181, PT ;  /* 0x000000b51000720c */ /* 0x000fe40003f26270 */
[----:B------:R-:W-:Y:S02]  /*16a00*/  FSEL R44, R44, -INF , P0 ;  /* 0xff8000002c2c7808 */ /* 0x000fe40000000000 */
[-C--:B------:R-:W-:Y:S02]  /*16a10*/  ISETP.GE.AND P0, PT, R104, R180.reuse, PT ;  /* 0x000000b46800720c */ /* 0x080fe40003f06270 */
[----:B------:R-:W-:Y:S02]  /*16a20*/  FSEL R42, R42, -INF , P1 ;  /* 0xff8000002a2a7808 */ /* 0x000fe40000800000 */
[----:B------:R-:W-:Y:S02]  /*16a30*/  ISETP.GE.AND P1, PT, R112, R179, PT ;  /* 0x000000b37000720c */ /* 0x000fe40003f26270 */
[----:B------:R-:W-:Y:S02]  /*16a40*/  FSEL R30, R30, -INF , P0 ;  /* 0xff8000001e1e7808 */ /* 0x000fe40000000000 */
[----:B------:R-:W-:Y:S02]  /*16a50*/  ISETP.GE.AND P0, PT, R52, R180, PT ;  /* 0x000000b43400720c */ /* 0x000fe40003f06270 */
[----:B------:R-:W-:Y:S02]  /*16a60*/  LOP3.LUT R172, R172, 0xffff7fff, RZ, 0xc0, !PT ;  /* 0xffff7fffacac7812 */ /* 0x000fe400078ec0ff */
[----:B------:R-:W-:Y:S02]  /*16a70*/  FSEL R195, R31, -INF , P0 ;  /* 0xff8000001fc37808 */ /* 0x000fe40000000000 */
[-C--:B------:R-:W-:Y:S02]  /*16a80*/  ISETP.GE.AND P0, PT, R111, R178.reuse, PT ;  /* 0x000000b26f00720c */ /* 0x080fe40003f06270 */
[----:B------:R-:W-:Y:S02]  /*16a90*/  ISETP.GE.AND P4, PT, R51, R181, PT ;  /* 0x000000b53300720c */ /* 0x000fe40003f86270 */
[----:B------:R-:W-:Y:S02]  /*16aa0*/  @P1 LOP3.LUT R172, R172, 0x8000, RZ, 0xfc, !PT ;  /* 0x00008000acac1812 */ /* 0x000fe400078efcff */
[----:B------:R-:W-:Y:S02]  /*16ab0*/  ISETP.GE.AND P1, PT, R111, R179, PT ;  /* 0x000000b36f00720c */ /* 0x000fe40003f26270 */
[----:B------:R-:W-:Y:S02]  /*16ac0*/  LOP3.LUT R172, R172, 0xffffbfff, RZ, 0xc0, !PT ;  /* 0xffffbfffacac7812 */ /* 0x000fe400078ec0ff */
[----:B------:R-:W-:Y:S02]  /*16ad0*/  FSEL R32, R32, -INF , P4 ;  /* 0xff80000020207808 */ /* 0x000fe40002000000 */
        /* <DEDUP_REMOVED lines=25> */
[----:B------:R-:W-:Y:S02]  /*16c70*/  P2R R35, PR, RZ, 0x8 ;  /* 0x00000008ff237803 */ /* 0x000fe40000000000 */
[-C--:B------:R-:W-:Y:S02]  /*16c80*/  ISETP.GE.AND P5, PT, R106, R178.reuse, PT ;  /* 0x000000b26a00720c */ /* 0x080fe40003fa6270 */
[----:B------:R-:W-:Y:S02]  /*16c90*/  P2R R19, PR, RZ, 0x4 ;  /* 0x00000004ff137803 */ /* 0x000fe40000000000 */
[----:B------:R-:W-:Y:S02]  /*16ca0*/  P2R R17, PR, RZ, 0x10 ;  /* 0x00000010ff117803 */ /* 0x000fe40000000000 */
[----:B------:R-:W-:Y:S02]  /*16cb0*/  P2R R27, PR, RZ, 0x20 ;  /* 0x00000020ff1b7803 */ /* 0x000fe40000000000 */
        /* <DEDUP_REMOVED lines=51> */
[----:B------:R-:W-:Y:S02]  /*16ff0*/  ISETP.GE.AND P0, PT, R104, R179, PT ;  /* 0x000000b36800720c */ /* 0x000fe40003f06270 */
        /* <DEDUP_REMOVED lines=11> */
[----:B------:R-:W-:Y:S02]  /*170b0*/  LOP3.LUT P1, RZ, R172, 0x40000, RZ, 0xc0, !PT ;  /* 0x00040000acff7812 */ /* 0x000fe4000782c0ff */
[----:B------:R-:W-:Y:S02]  /*170c0*/  FSEL R47, R47, -INF , P0 ;  /* 0xff8000002f2f7808 */ /* 0x000fe40000000000 */
[CC--:B------:R-:W-:Y:S01]  /*170d0*/  ISETP.GE.AND P0, PT, R186.reuse, R179.reuse, PT ;  /* 0x000000b3ba00720c */ /* 0x0c0fe20003f06270 */
[----:B------:R-:W-:Y:S01]  /*170e0*/  VIADD R186, R186, 0xffffff80 ;  /* 0xffffff80baba7836 */ /* 0x000fe20000000000 */
[----:B------:R-:W-:Y:S02]  /*170f0*/  P2R R29, PR, RZ, 0x2 ;  /* 0x00000002ff1d7803 */ /* 0x000fe40000000000 */
[----:B------:R-:W-:Y:S02]  /*17100*/  FSEL R139, R63, -INF , !P0 ;  /* 0xff8000003f8b7808 */ /* 0x000fe40004000000 */
        /* <DEDUP_REMOVED lines=22> */
[----:B------:R-:W-:Y:S02]  /*17270*/  LOP3.LUT P2, RZ, R172, 0x4000, RZ, 0xc0, !PT ;  /* 0x00004000acff7812 */ /* 0x000fe4000784c0ff */
[----:B------:R-:W-:Y:S02]  /*17280*/  FSEL R36, R142, -INF , P0 ;  /* 0xff8000008e247808 */ /* 0x000fe40000000000 */
[----:B------:R-:W-:Y:S02]  /*17290*/  LOP3.LUT P0, RZ, R172, 0x2000, RZ, 0xc0, !PT ;  /* 0x00002000acff7812 */ /* 0x000fe4000780c0ff */
[----:B------:R-:W-:Y:S02]  /*172a0*/  FSEL R23, R138, -INF , !P1 ;  /* 0xff8000008a177808 */ /* 0x000fe40004800000 */
[----:B------:R-:W-:Y:S02]  /*172b0*/  FSEL R9, R141, -INF , !P0 ;  /* 0xff8000008d097808 */ /* 0x000fe40004000000 */
[-C--:B------:R-:W-:Y:S02]  /*172c0*/  ISETP.GE.AND P0, PT, R52, R178.reuse, PT ;  /* 0x000000b23400720c */ /* 0x080fe40003f06270 */
[C---:B------:R-:W-:Y:S02]  /*172d0*/  LOP3.LUT P4, RZ, R172.reuse, 0x800, RZ, 0xc0, !PT ;  /* 0x00000800acff7812 */ /* 0x040fe4000788c0ff */
[----:B------:R-:W-:Y:S02]  /*172e0*/  FSEL R203, R203, -INF , !P0 ;  /* 0xff800000cbcb7808 */ /* 0x000fe40004000000 */
[C---:B------:R-:W-:Y:S02]  /*172f0*/  LOP3.LUT P0, RZ, R172.reuse, 0x200, RZ, 0xc0, !PT ;  /* 0x00000200acff7812 */ /* 0x040fe4000780c0ff */
[----:B------:R-:W-:Y:S02]  /*17300*/  ISETP.NE.AND P1, PT, R21, RZ, PT ;  /* 0x000000ff1500720c */ /* 0x000fe40003f25270 */
[----:B------:R-:W-:Y:S02]  /*17310*/  FSEL R35, R3, -INF , !P0 ;  /* 0xff80000003237808 */ /* 0x000fe40004000000 */
[----:B------:R-:W2:Y:S01]  /*17320*/  LD.E R3, desc[UR4][R100.64+0xdc] ;  /* 0x0000dc0464037980 */ /* 0x000ea2000c101900 */
[----:B------:R-:W-:Y:S02]  /*17330*/  FSEL R21, R59, -INF , !P2 ;  /* 0xff8000003b157808 */ /* 0x000fe40005000000 */
[----:B------:R-:W-:Y:S02]  /*17340*/  LOP3.LUT P5, RZ, R172, 0x40, RZ, 0xc0, !PT ;  /* 0x00000040acff7812 */ /* 0x000fe400078ac0ff */
[----:B------:R-:W-:Y:S02]  /*17350*/  ISETP.NE.AND P2, PT, R19, RZ, PT ;  /* 0x000000ff1300720c */ /* 0x000fe40003f45270 */
[----:B------:R-:W-:Y:S02]  /*17360*/  FSEL R19, R58, -INF , !P4 ;  /* 0xff8000003a137808 */ /* 0x000fe40006000000 */
[----:B------:R-:W-:Y:S02]  /*17370*/  ISETP.NE.AND P4, PT, R17, RZ, PT ;  /* 0x000000ff1100720c */ /* 0x000fe40003f85270 */
[----:B------:R-:W-:Y:S02]  /*17380*/  FSEL R17, R57, -INF , !P5 ;  /* 0xff80000039117808 */ /* 0x000fe40006800000 */
[----:B------:R-:W-:Y:S02]  /*17390*/  ISETP.NE.AND P5, PT, R27, RZ, PT ;  /* 0x000000ff1b00720c */ /* 0x000fe40003fa5270 */
[-C--:B------:R-:W-:Y:S02]  /*173a0*/  ISETP.GE.AND P0, PT, R51, R178.reuse, PT ;  /* 0x000000b23300720c */ /* 0x080fe40003f06270 */
[----:B------:R-:W-:Y:S02]  /*173b0*/  FSEL R221, R221, -INF , !P5 ;  /* 0xff800000dddd7808 */ /* 0x000fe40006800000 */
[----:B------:R-:W-:Y:S02]  /*173c0*/  LOP3.LUT P5, RZ, R172, 0x20, RZ, 0xc0, !PT ;  /* 0x00000020acff7812 */ /* 0x000fe400078ac0ff */
[----:B------:R-:W-:Y:S02]  /*173d0*/  FSEL R201, R32, -INF , !P0 ;  /* 0xff80000020c97808 */ /* 0x000fe40004000000 */
[----:B------:R-:W-:Y:S02]  /*173e0*/  P2R R53, PR, RZ, 0x20 ;  /* 0x00000020ff357803 */ /* 0x000fe40000000000 */
[C---:B------:R-:W-:Y:S02]  /*173f0*/  LOP3.LUT P5, RZ, R172.reuse, 0x1000, RZ, 0xc0, !PT ;  /* 0x00001000acff7812 */ /* 0x040fe400078ac0ff */
[-C--:B------:R-:W-:Y:S02]  /*17400*/  ISETP.GE.AND P0, PT, R11, R178.reuse, PT ;  /* 0x000000b20b00720c */ /* 0x080fe40003f06270 */
[----:B------:R-:W-:Y:S02]  /*17410*/  FSEL R25, R25, -INF , !P5 ;  /* 0xff80000019197808 */ /* 0x000fe40006800000 */
[----:B------:R-:W-:Y:S02]  /*17420*/  FSEL R199, R199, -INF , !P0 ;  /* 0xff800000c7c77808 */ /* 0x000fe40004000000 */
[----:B------:R-:W-:Y:S02]  /*17430*/  ISETP.NE.AND P5, PT, R53, RZ, PT ;  /* 0x000000ff3500720c */ /* 0x000fe40003fa5270 */
[----:B------:R-:W-:Y:S02]  /*17440*/  LOP3.LUT P0, RZ, R172, 0x400, RZ, 0xc0, !PT ;  /* 0x00000400acff7812 */ /* 0x000fe4000780c0ff */
[----:B------:R-:W-:Y:S02]  /*17450*/  FSEL R223, R223, -INF , !P5 ;  /* 0xff800000dfdf7808 */ /* 0x000fe40006800000 */
[----:B------:R-:W-:Y:S02]  /*17460*/  FSEL R33, R33, -INF , !P0 ;  /* 0xff80000021217808 */ /* 0x000fe40004000000 */
[-C--:B------:R-:W-:Y:S02]  /*17470*/  ISETP.GE.AND P5, PT, R52, R179.reuse, PT ;  /* 0x000000b33400720c */ /* 0x080fe40003fa6270 */
[-C--:B------:R-:W-:Y:S02]  /*17480*/  ISETP.GE.AND P0, PT, R10, R178.reuse, PT ;  /* 0x000000b20a00720c */ /* 0x080fe40003f06270 */
[----:B------:R-:W-:Y:S02]  /*17490*/  LOP3.LUT P6, RZ, R172, 0x8, RZ, 0xc0, !PT ;  /* 0x00000008acff7812 */ /* 0x000fe400078cc0ff */
[----:B------:R-:W-:Y:S02]  /*174a0*/  FSEL R161, R161, -INF , !P0 ;  /* 0xff800000a1a17808 */ /* 0x000fe40004000000 */
[----:B------:R-:W-:Y:S02]  /*174b0*/  FSEL R195, R195, -INF , !P5 ;  /* 0xff800000c3c37808 */ /* 0x000fe40006800000 */
[----:B------:R-:W-:Y:S02]  /*174c0*/  FSEL R45, R56, -INF , !P6 ;  /* 0xff800000382d7808 */ /* 0x000fe40007000000 */
[CC--:B------:R-:W-:Y:S02]  /*174d0*/  ISETP.GE.AND P0, PT, R0.reuse, R178.reuse, PT ;  /* 0x000000b20000720c */ /* 0x0c0fe40003f06270 */
[----:B------:R-:W-:Y:S02]  /*174e0*/  ISETP.GE.AND P5, PT, R0, R179, PT ;  /* 0x000000b30000720c */ /* 0x000fe40003fa6270 */
[----:B------:R-:W-:Y:S02]  /*174f0*/  FMNMX3.FTZ R0, R102, R31, R29, !PT ;  /* 0x0000001f66007276 */ /* 0x000fe4000781001d */
[----:B------:R-:W-:Y:S02]  /*17500*/  ISETP.NE.AND P6, PT, R15, RZ, PT ;  /* 0x000000ff0f00720c */ /* 0x000fe40003fc5270 */
[----:B------:R-:W-:Y:S02]  /*17510*/  FMNMX3.FTZ R0, R0, R23, R21, !PT ;  /* 0x0000001700007276 */ /* 0x000fe40007810015 */
[----:B------:R-:W-:Y:S02]  /*17520*/  FSEL R27, R55, -INF , !P6 ;  /* 0xff800000371b7808 */ /* 0x000fe40007000000 */
[----:B------:R-:W-:Y:S02]  /*17530*/  FSEL R205, R205, -INF , !P1 ;  /* 0xff800000cdcd7808 */ /* 0x000fe40004800000 */
[C---:B------:R-:W-:Y:S02]  /*17540*/  LOP3.LUT P6, RZ, R172.reuse, 0x8000, RZ, 0xc0, !PT ;  /* 0x00008000acff7812 */ /* 0x040fe400078cc0ff */
[----:B------:R-:W-:Y:S02]  /*17550*/  LOP3.LUT P1, RZ, R172, 0x100, RZ, 0xc0, !PT ;  /* 0x00000100acff7812 */ /* 0x000fe4000782c0ff */
[----:B------:R-:W-:Y:S02]  /*17560*/  FMNMX3.FTZ R0, R0, R19, R17, !PT ;  /* 0x0000001300007276 */ /* 0x000fe40007810011 */
[----:B------:R-:W-:Y:S02]  /*17570*/  FSEL R219, R219, -INF , !P4 ;  /* 0xff800000dbdb7808 */ /* 0x000fe40006000000 */
[----:B------:R-:W-:Y:S02]  /*17580*/  FSEL R13, R13, -INF , !P6 ;  /* 0xff8000000d0d7808 */ /* 0x000fe40007000000 */
[C---:B------:R-:W-:Y:S02]  /*17590*/  LOP3.LUT P4, RZ, R172.reuse, 0x20000, RZ, 0xc0, !PT ;  /* 0x00020000acff7812 */ /* 0x040fe4000788c0ff */
[----:B------:R-:W-:Y:S02]  /*175a0*/  FSEL R213, R213, -INF , !P1 ;  /* 0xff800000d5d57808 */ /* 0x000fe40004800000 */
[----:B------:R-:W-:Y:S02]  /*175b0*/  LOP3.LUT P6, RZ, R172, 0x10, RZ, 0xc0, !PT ;  /* 0x00000010acff7812 */ /* 0x000fe400078cc0ff */
[-C--:B------:R-:W-:Y:S02]  /*175c0*/  ISETP.GE.AND P1, PT, R8, R178.reuse, PT ;  /* 0x000000b20800720c */ /* 0x080fe40003f26270 */
[----:B------:R-:W-:Y:S02]  /*175d0*/  FMNMX3.FTZ R0, R0, R45, R27, !PT ;  /* 0x0000002d00007276 */ /* 0x000fe4000781001b */
[----:B------:R-:W-:Y:S02]  /*175e0*/  FSEL R141, R39, -INF , !P0 ;  /* 0xff800000278d7808 */ /* 0x000fe40004000000 */
[----:B------:R-:W-:Y:S02]  /*175f0*/  FSEL R15, R137, -INF , !P4 ;  /* 0xff800000890f7808 */ /* 0x000fe40006000000 */
        /* <DEDUP_REMOVED lines=13> */
[----:B------:R-:W-:Y:S02]  /*176d0*/  ISETP.GE.AND P0, PT, R16, R179, PT ;  /* 0x000000b31000720c */ /* 0x000fe40003f06270 */
[----:B------:R-:W-:Y:S02]  /*176e0*/  FSEL R131, R131, -INF , !P1 ;  /* 0xff80000083837808 */ /* 0x000fe40004800000 */
[----:B------:R-:W-:Y:S02]  /*176f0*/  FSEL R217, R217, -INF , !P3 ;  /* 0xff800000d9d97808 */ /* 0x000fe40005800000 */
[-C--:B------:R-:W-:Y:S02]  /*17700*/  ISETP.GE.AND P1, PT, R22, R178.reuse, PT ;  /* 0x000000b21600720c */ /* 0x080fe40003f26270 */
[----:B------:R-:W-:Y:S02]  /*17710*/  LOP3.LUT P3, RZ, R172, 0x4, RZ, 0xc0, !PT ;  /* 0x00000004acff7812 */ /* 0x000fe4000786c0ff */
[----:B------:R-:W-:Y:S02]  /*17720*/  FMNMX3.FTZ R0, R0, R25, R35, !PT ;  /* 0x0000001900007276 */ /* 0x000fe40007810023 */
[----:B------:R-:W-:Y:S02]  /*17730*/  FSEL R215, R215, -INF , !P2 ;  /* 0xff800000d7d77808 */ /* 0x000fe40005000000 */
[----:B------:R-:W-:Y:S02]  /*17740*/  FSEL R211, R211, -INF , !P3 ;  /* 0xff800000d3d37808 */ /* 0x000fe40005800000 */
[----:B------:R-:W-:Y:S02]  /*17750*/  FSEL R121, R121, -INF , !P1 ;  /* 0xff80000079797808 */ /* 0x000fe40004800000 */
[----:B------:R-:W-:Y:S02]  /*17760*/  LOP3.LUT P2, RZ, R172, 0x80, RZ, 0xc0, !PT ;  /* 0x00000080acff7812 */ /* 0x000fe4000784c0ff */
[----:B------:R-:W-:Y:S02]  /*17770*/  FMNMX3.FTZ R0, R0, R33, R223, !PT ;  /* 0x0000002100007276 */ /* 0x000fe400078100df */
[----:B------:R-:W-:Y:S02]  /*17780*/  LOP3.LUT P4, RZ, R172, 0x1, RZ, 0xc0, !PT ;  /* 0x00000001acff7812 */ /* 0x000fe4000788c0ff */
[-C--:B------:R-:W-:Y:S02]  /*17790*/  ISETP.GE.AND P1, PT, R14, R178.reuse, PT ;  /* 0x000000b20e00720c */ /* 0x080fe40003f26270 */
[----:B------:R-:W-:Y:S02]  /*177a0*/  LOP3.LUT R172, R172, 0xfffffffb, RZ, 0xc0, !PT ;  /* 0xfffffffbacac7812 */ /* 0x000fe400078ec0ff */
[----:B------:R-:W-:Y:S02]  /*177b0*/  FSEL R209, R209, -INF , !P2 ;  /* 0xff800000d1d17808 */ /* 0x000fe40005000000 */
[----:B------:R-:W-:Y:S02]  /*177c0*/  FSEL R207, R207, -INF , !P4 ;  /* 0xff800000cfcf7808 */ /* 0x000fe40006000000 */
[----:B------:R-:W-:Y:S02]  /*177d0*/  FMNMX3.FTZ R0, R0, R213, R211, !PT ;  /* 0x000000d500007276 */ /* 0x000fe400078100d3 */
[----:B------:R-:W-:Y:S02]  /*177e0*/  FSEL R117, R117, -INF , !P1 ;  /* 0xff80000075757808 */ /* 0x000fe40004800000 */
[-C--:B------:R-:W-:Y:S02]  /*177f0*/  ISETP.GE.AND P1, PT, R12, R178.reuse, PT ;  /* 0x000000b20c00720c */ /* 0x080fe40003f26270 */
[----:B------:R-:W-:Y:S02]  /*17800*/  @P0 LOP3.LUT R172, R172, 0x4, RZ, 0xfc, !PT ;  /* 0x00000004acac0812 */ /* 0x000fe400078efcff */
[----:B------:R-:W-:Y:S02]  /*17810*/  FMNMX3.FTZ R8, R8, R217, R215, !PT ;  /* 0x000000d908087276 */ /* 0x000fe400078100d7 */
[-C--:B------:R-:W-:Y:S02]  /*17820*/  ISETP.GE.AND P3, PT, R51, R179.reuse, PT ;  /* 0x000000b33300720c */ /* 0x080fe40003f66270 */
[-C--:B------:R-:W-:Y:S02]  /*17830*/  ISETP.GE.AND P0, PT, R20, R178.reuse, PT ;  /* 0x000000b21400720c */ /* 0x080fe40003f06270 */
[----:B------:R-:W-:Y:S02]  /*17840*/  ISETP.GE.AND P2, PT, R11, R179, PT ;  /* 0x000000b30b00720c */ /* 0x000fe40003f46270 */
[----:B------:R-:W-:Y:S02]  /*17850*/  FMNMX3.FTZ R0, R0, R209, R207, !PT ;  /* 0x000000d100007276 */ /* 0x000fe400078100cf */
[----:B------:R-:W-:Y:S02]  /*17860*/  FSEL R65, R65, -INF , !P1 ;  /* 0xff80000041417808 */ /* 0x000fe40004800000 */
        /* <DEDUP_REMOVED lines=17> */
[----:B------:R-:W-:Y:S02]  /*17980*/  FSEL R55, R40, -INF , !P6 ;  /* 0xff80000028377808 */ /* 0x000fe40007000000 */
[----:B------:R-:W-:Y:S02]  /*17990*/  FMNMX3.FTZ R0, R0, R139, R137, !PT ;  /* 0x0000008b00007276 */ /* 0x000fe40007810089 */
[----:B------:R-:W-:Y:S02]  /*179a0*/  LOP3.LUT R172, R172, 0xfffffffe, RZ, 0xc0, !PT ;  /* 0xfffffffeacac7812 */ /* 0x000fe400078ec0ff */
[----:B------:R-:W-:Y:S02]  /*179b0*/  FSEL R66, R66, -INF , !P0 ;  /* 0xff80000042427808 */ /* 0x000fe40004000000 */
[-C--:B------:R-:W-:Y:S02]  /*179c0*/  ISETP.GE.AND P0, PT, R18, R178.reuse, PT ;  /* 0x000000b21200720c */ /* 0x080fe40003f06270 */
[----:B------:R-:W-:Y:S02]  /*179d0*/  FMNMX3.FTZ R8, R8, R143, R141, !PT ;  /* 0x0000008f08087276 */ /* 0x000fe4000781008d */
[----:B------:R-:W-:Y:S02]  /*179e0*/  FMNMX3.FTZ R0, R0, R55, R53, !PT ;  /* 0x0000003700007276 */ /* 0x000fe40007810035 */
[-C--:B------:R-:W-:Y:S02]  /*179f0*/  ISETP.GE.AND P4, PT, R26, R179.reuse, PT ;  /* 0x000000b31a00720c */ /* 0x080fe40003f86270 */
[----:B------:R-:W-:Y:S02]  /*17a00*/  ISETP.GE.AND P3, PT, R24, R179, PT ;  /* 0x000000b31800720c */ /* 0x000fe40003f66270 */
[----:B------:R-:W-:Y:S02]  /*17a10*/  FSEL R125, R125, -INF , !P2 ;  /* 0xff8000007d7d7808 */ /* 0x000fe40005000000 */
[----:B------:R-:W-:Y:S02]  /*17a20*/  FSEL R127, R43, -INF , !P5 ;  /* 0xff8000002b7f7808 */ /* 0x000fe40006800000 */
[----:B------:R-:W-:Y:S02]  /*17a30*/  @P1 LOP3.LUT R172, R172, 0x1, RZ, 0xfc, !PT ;  /* 0x00000001acac1812 */ /* 0x000fe400078efcff */
[----:B------:R-:W-:Y:S02]  /*17a40*/  FSEL R62, R62, -INF , !P0 ;  /* 0xff8000003e3e7808 */ /* 0x000fe40004000000 */
[----:B------:R-:W-:Y:S02]  /*17a50*/  FMNMX3.FTZ R8, R8, R135, R133, !PT ;  /* 0x0000008708087276 */ /* 0x000fe40007810085 */
[----:B------:R-:W-:Y:S02]  /*17a60*/  ISETP.GE.AND P6, PT, R20, R179, PT ;  /* 0x000000b31400720c */ /* 0x000fe40003fc6270 */
[----:B------:R-:W-:Y:S02]  /*17a70*/  FSEL R123, R47, -INF , !P4 ;  /* 0xff8000002f7b7808 */ /* 0x000fe40006000000 */
[----:B------:R-:W-:Y:S02]  /*17a80*/  FSEL R57, R46, -INF , !P3 ;  /* 0xff8000002e397808 */ /* 0x000fe40005800000 */
[----:B------:R-:W-:Y:S02]  /*17a90*/  FMNMX3.FTZ R0, R0, R127, R125, !PT ;  /* 0x0000007f00007276 */ /* 0x000fe4000781007d */
[----:B------:R-:W-:Y:S02]  /*17aa0*/  LOP3.LUT P0, RZ, R172, 0x1, RZ, 0xc0, !PT ;  /* 0x00000001acff7812 */ /* 0x000fe4000780c0ff */
[----:B------:R-:W-:Y:S02]  /*17ab0*/  FMNMX3.FTZ R8, R8, R131, R129, !PT ;  /* 0x0000008308087276 */ /* 0x000fe40007810081 */
[----:B------:R-:W-:Y:S02]  /*17ac0*/  ISETP.GE.AND P2, PT, R14, R179, PT ;  /* 0x000000b30e00720c */ /* 0x000fe40003f46270 */
[----:B------:R-:W-:Y:S02]  /*17ad0*/  FSEL R111, R49, -INF , !P6 ;  /* 0xff800000316f7808 */ /* 0x000fe40007000000 */
[----:B------:R-:W-:Y:S01]  /*17ae0*/  FMNMX3.FTZ R0, R0, R123, R57, !PT ;  /* 0x0000007b00007276 */ /* 0x000fe20007810039 */
[----:B------:R-:W-:Y:S01]  /*17af0*/  LDSM.16.MT88.4 R48, [R150+0x6800] ;  /* 0x006800009630783b */ /* 0x000fe20000004200 */
[----:B------:R-:W-:Y:S02]  /*17b00*/  ISETP.GE.AND P5, PT, R7, R179, PT ;  /* 0x000000b30700720c */ /* 0x000fe40003fa6270 */
        /* <DEDUP_REMOVED lines=49> */
[-CC-:B------:R-:W-:Y:S01]  /*17e20*/  FFMA.FTZ R108, R23, R3.reuse, -R104.reuse ;  /* 0x00000003176c7223 */ /* 0x180fe20000010868 */
[-C--:B------:R-:W-:Y:S01]  /*17e30*/  FFMA.FTZ R67, R21, R3.reuse, -R104 ;  /* 0x0000000315437223 */ /* 0x080fe20000010868 */
[-CC-:B------:R-:W-:Y:S01]  /*17e40*/  FFMA.FTZ R102, R9, R3.reuse, -R60.reuse ;  /* 0x0000000309667223 */ /* 0x180fe2000001083c */
[C---:B------:R-:W-:Y:S01]  /*17e50*/  FMUL.FTZ R9, R3.reuse, R4 ;  /* 0x0000000403097220 */ /* 0x040fe20000410000 */
[----:B------:R-:W-:Y:S01]  /*17e60*/  FMUL.FTZ R7, R3, R6 ;  /* 0x0000000603077220 */ /* 0x000fe20000410000 */
[----:B------:R-:W2:Y:S03]  /*17e70*/  LDSM.16.MT88.4 R20, [R146+0x6000] ;  /* 0x006000009214783b */ /* 0x000ea60000004200 */
[----:B------:R-:W-:Y:S01]  /*17e80*/  MUFU.EX2 R52, R52 ;  /* 0x0000003400347308 */ /* 0x000fe20000000800 */
[-CC-:B------:R-:W-:Y:S01]  /*17e90*/  FFMA.FTZ R114, R55, R3.reuse, -R60.reuse ;  /* 0x0000000337727223 */ /* 0x180fe2000001083c */
[-C--:B------:R-:W-:Y:S01]  /*17ea0*/  FFMA.FTZ R124, R57, R3.reuse, -R60 ;  /* 0x00000003397c7223 */ /* 0x080fe2000001083c */
[-CC-:B------:R-:W-:Y:S01]  /*17eb0*/  FFMA.FTZ R112, R189, R3.reuse, -R104.reuse ;  /* 0x00000003bd707223 */ /* 0x180fe20000010868 */
[-CC-:B------:R-:W-:Y:S01]  /*17ec0*/  FFMA.FTZ R161, R161, R3.reuse, -R104.reuse ;  /* 0x00000003a1a17223 */ /* 0x180fe20000010868 */
[-CC-:B------:R-:W-:Y:S01]  /*17ed0*/  FFMA.FTZ R103, R143, R3.reuse, -R104.reuse ;  /* 0x000000038f677223 */ /* 0x180fe20000010868 */
[-C--:B------:R-:W-:Y:S01]  /*17ee0*/  FFMA.FTZ R110, R141, R3.reuse, -R104 ;  /* 0x000000038d6e7223 */ /* 0x080fe20000010868 */
        /* <DEDUP_REMOVED lines=10> */
[-CC-:B------:R-:W-:Y:S01]  /*17f90*/  FFMA.FTZ R125, R125, R3.reuse, -R60.reuse ;  /* 0x000000037d7d7223 */ /* 0x180fe2000001083c */
[-C--:B------:R-:W-:Y:S01]  /*17fa0*/  FFMA.FTZ R123, R123, R3.reuse, -R60 ;  /* 0x000000037b7b7223 */ /* 0x080fe2000001083c */
[-CC-:B------:R-:W-:Y:S01]  /*17fb0*/  FFMA.FTZ R119, R119, R3.reuse, -R104.reuse ;  /* 0x0000000377777223 */ /* 0x180fe20000010868 */
[-C--:B------:R-:W-:Y:S01]  /*17fc0*/  FFMA.FTZ R115, R115, R3.reuse, -R104 ;  /* 0x0000000373737223 */ /* 0x080fe20000010868 */
[-CC-:B------:R-:W-:Y:S01]  /*17fd0*/  FFMA.FTZ R111, R111, R3.reuse, -R60.reuse ;  /* 0x000000036f6f7223 */ /* 0x180fe2000001083c */
[-CC-:B------:R-:W-:Y:S01]  /*17fe0*/  FFMA.FTZ R107, R107, R3.reuse, -R60.reuse ;  /* 0x000000036b6b7223 */ /* 0x180fe2000001083c */
[-C--:B------:R-:W-:Y:S03]  /*17ff0*/  FFMA.FTZ R126, R105, R3.reuse, -R60 ;  /* 0x00000003697e7223 */ /* 0x080fe6000001083c */
[----:B------:R-:W-:Y:S01]  /*18000*/  MUFU.EX2 R108, R108 ;  /* 0x0000006c006c7308 */ /* 0x000fe20000000800 */
[----:B----4-:R-:W-:Y:S01]  /*18010*/  F2FP.F16.F32.PACK_AB R40, R56, R52 ;  /* 0x000000343828723e */ /* 0x010fe200000000ff */
[-CC-:B------:R-:W-:Y:S01]  /*18020*/  FFMA.FTZ R65, R65, R3.reuse, -R104.reuse ;  /* 0x0000000341417223 */ /* 0x180fe20000010868 */
[-C--:B------:R-:W-:Y:S01]  /*18030*/  FFMA.FTZ R64, R64, R3.reuse, -R104 ;  /* 0x0000000340407223 */ /* 0x080fe20000010868 */
[----:B------:R-:W-:Y:S06]  /*18040*/  FFMA.FTZ R37, R37, R3, -R60 ;  /* 0x0000000325257223 */ /* 0x000fec000001083c */
[----:B------:R-:W4:Y:S01]  /*18050*/  MUFU.EX2 R67, R67 ;  /* 0x0000004300437308 */ /* 0x000f220000000800 */
[----:B-----5:R-:W-:Y:S09]  /*18060*/  F2FP.F16.F32.PACK_AB R41, R106, R59 ;  /* 0x0000003b6a29723e */ /* 0x020ff200000000ff */
[----:B------:R-:W-:Y:S10]  /*18070*/  MUFU.EX2 R109, R109 ;  /* 0x0000006d006d7308 */ /* 0x000ff40000000800 */
[----:B------:R-:W5:Y:S01]  /*18080*/  MUFU.EX2 R39, R7 ;  /* 0x0000000700277308 */ /* 0x000f620000000800 */
[----:B----4-:R-:W-:Y:S09]  /*18090*/  F2FP.F16.F32.PACK_AB R42, R67, R108 ;  /* 0x0000006c432a723e */ /* 0x010ff200000000ff */
[----:B------:R-:W4:Y:S10]  /*180a0*/  MUFU.EX2 R38, R9 ;  /* 0x0000000900267308 */ /* 0x000f340000000800 */
        /* <DEDUP_REMOVED lines=57> */
[C---:B---3--:R-:W-:Y:S03]  /*18440*/  HMMA.16816.F32 R20, R40.reuse, R28, R20 ;  /* 0x0000001c2814723c */ /* 0x048fe60000001814 */
        /* <DEDUP_REMOVED lines=253> */
.L_x_13426:
        /* <DEDUP_REMOVED lines=10> */
.L_x_13446:
        /* <DEDUP_REMOVED lines=125> */
.L_x_13435:
        /* <DEDUP_REMOVED lines=54> */
.L_x_13437:
[----:B------:R-:W-:Y:S05]  /*19ff0*/  BSYNC.RECONVERGENT B0 ;  /* 0x0000000000007941 */ /* 0x000fea0003800200 */
.L_x_13436:
        /* <DEDUP_REMOVED lines=14> */
.L_x_13439:
[----:B------:R-:W-:Y:S05]  /*1a0e0*/  BSYNC.RECONVERGENT B0 ;  /* 0x0000000000007941 */ /* 0x000fea0003800200 */
.L_x_13438:
        /* <DEDUP_REMOVED lines=14> */
.L_x_13441:
[----:B------:R-:W-:Y:S05]  /*1a1d0*/  BSYNC.RECONVERGENT B0 ;  /* 0x0000000000007941 */ /* 0x000fea0003800200 */
.L_x_13440:
[----:B------:R-:W-:-:S04]  /*1a1e0*/  MOV R165, 0x0 ;  /* 0x0000000000a57802 */ /* 0x000fc80000000f00 */
[----:B-1234-:R-:W-:Y:S05]  /*1a1f0*/  @P6 RET.REL.NODEC R164 `(_ZN5flash24flash_fwd_splitkv_kernelI23Flash_fwd_kernel_traitsILi64ELi64ELi128ELi4ELb0ELb0EN7cutlass6half_tE19Flash_kernel_traitsILi64ELi64ELi128ELi4ES3_EELb0ELb1ELb0ELb0ELb1ELb1ELb0ELb1EEEvNS_16Flash_fwd_paramsE) ;  /* 0xfffffe5ca4806950 */ /* 0x01efea0003c3ffff */
        /* <DEDUP_REMOVED lines=12> */
[----:B-1----:R-:W-:Y:S05]  /*1a2c0*/  RET.REL.NODEC R164 `(_ZN5flash24flash_fwd_splitkv_kernelI23Flash_fwd_kernel_traitsILi64ELi64ELi128ELi4ELb0ELb0EN7cutlass6half_tE19Flash_kernel_traitsILi64ELi64ELi128ELi4ES3_EELb0ELb1ELb0ELb0ELb1ELb1ELb0ELb1EEEvNS_16Flash_fwd_paramsE) ;  /* 0xfffffe5ca44c7950 */ /* 0x002fea0003c3ffff */
.L_x_13434:
[----:B------:R-:W-:Y:S01]  /*1a2d0*/  MOV R5, 0x2 ;  /* 0x0000000200057802 */ /* 0x000fe20000000f00 */
[----:B------:R-:W-:Y:S01]  /*1a2e0*/  IMAD.MOV.U32 R4, RZ, RZ, 0x1f ;  /* 0x0000001fff047424 */ /* 0x000fe200078e00ff */
[----:B------:R-:W-:-:S07]  /*1a2f0*/  MOV R6, 0xffffffff ;  /* 0xffffffff00067802 */ /* 0x000fce0000000f00 */
[----:B-1---5:R-:W-:Y:S05]  /*1a300*/  WARPSYNC.COLLECTIVE R6, `(.L_x_13442) ;  /* 0x0000000006087348 */ /* 0x022fea0003c00000 */
[----:B------:R2:W3:Y:S02]  /*1a310*/  SHFL.BFLY P0, R10, R188, R5, R4 ;  /* 0x0c000005bc0a7389 */ /* 0x0004e40000000004 */
[----:B-123-5:R-:W-:Y:S05]  /*1a320*/  ENDCOLLECTIVE ;  /* 0x000000000000791b */ /* 0x02efea0003800000 */
.L_x_13442:
[----:B------:R-:W-:Y:S02]  /*1a330*/  IMAD.MOV.U32 R7, RZ, RZ, R10 ;  /* 0x000000ffff077224 */ /* 0x000fe400078e000a */
[----:B------:R-:W-:Y:S02]  /*1a340*/  IMAD.MOV.U32 R5, RZ, RZ, 0x1 ;  /* 0x00000001ff057424 */ /* 0x000fe400078e00ff */
[----:B------:R-:W-:-:S05]  /*1a350*/  FADD.FTZ R8, R7, R188 ;  /* 0x000000bc07087221 */ /* 0x000fca0000010000 */
[----:B------:R-:W-:-:S07]  /*1a360*/  MOV R188, R8 ;  /* 0x0000000800bc7202 */ /* 0x000fce0000000f00 */
[----:B------:R-:W-:Y:S05]  /*1a370*/  WARPSYNC.COLLECTIVE R6, `(.L_x_13443) ;  /* 0x0000000006087348 */ /* 0x000fea0003c00000 */
[----:B------:R1:W2:Y:S02]  /*1a380*/  SHFL.BFLY P0, R10, R188, R5, R4 ;  /* 0x0c000005bc0a7389 */ /* 0x0002a40000000004 */
[----:B-12---:R-:W-:Y:S05]  /*1a390*/  ENDCOLLECTIVE ;  /* 0x000000000000791b */ /* 0x006fea0003800000 */
.L_x_13443:
[----:B------:R-:W-:Y:S01]  /*1a3a0*/  MOV R188, R187 ;  /* 0x000000bb00bc7202 */ /* 0x000fe20000000f00 */
[----:B------:R-:W-:Y:S01]  /*1a3b0*/  IMAD.MOV.U32 R5, RZ, RZ, 0x2 ;  /* 0x00000002ff057424 */ /* 0x000fe200078e00ff */
[----:B------:R-:W-:-:S07]  /*1a3c0*/  MOV R9, R10 ;  /* 0x0000000a00097202 */ /* 0x000fce0000000f00 */
[----:B------:R-:W-:Y:S05]  /*1a3d0*/  WARPSYNC.COLLECTIVE R6, `(.L_x_13444) ;  /* 0x0000000006087348 */ /* 0x000fea0003c00000 */
[----:B------:R1:W2:Y:S02]  /*1a3e0*/  SHFL.BFLY P0, R10, R188, R5, R4 ;  /* 0x0c000005bc0a7389 */ /* 0x0002a40000000004 */
[----:B-12---:R-:W-:Y:S05]  /*1a3f0*/  ENDCOLLECTIVE ;  /* 0x000000000000791b */ /* 0x006fea0003800000 */
.L_x_13444:
[----:B------:R-:W-:Y:S01]  /*1a400*/  FADD.FTZ R9, R8, R9 ;  /* 0x0000000908097221 */ /* 0x000fe20000010000 */
[----:B------:R-:W-:Y:S01]  /*1a410*/  FADD.FTZ R7, R10, R187 ;  /* 0x000000bb0a077221 */ /* 0x000fe20000010000 */
[----:B------:R-:W-:-:S04]  /*1a420*/  MOV R5, 0x1 ;  /* 0x0000000100057802 */ /* 0x000fc80000000f00 */
[----:B------:R-:W-:-:S07]  /*1a430*/  MOV R188, R7 ;  /* 0x0000000700bc7202 */ /* 0x000fce0000000f00 */
[----:B------:R-:W-:Y:S05]  /*1a440*/  WARPSYNC.COLLECTIVE R6, `(.L_x_13445) ;  /* 0x0000000006087348 */ /* 0x000fea0003c00000 */
[----:B------:R1:W2:Y:S02]  /*1a450*/  SHFL.BFLY P0, R10, R188, R5, R4 ;  /* 0x0c000005bc0a7389 */ /* 0x0002a40000000004 */
[----:B-12---:R-:W-:Y:S05]  /*1a460*/  ENDCOLLECTIVE ;  /* 0x000000000000791b */ /* 0x006fea0003800000 */
.L_x_13445:
[----:B------:R-:W-:Y:S05]  /*1a470*/  BRA `(.L_x_13446) ;  /* 0xfffffff000107947 */ /* 0x000fea000383ffff */
.L_x_13447:
        /* <DEDUP_REMOVED lines=16> */
.L_x_14827:


//--------------------- .text._ZN5flash24flash_fwd_splitkv_kernelI23Flash_fwd_kernel_traitsILi64ELi64ELi128ELi4ELb0ELb0EN7cutlass6half_tE19Flash_kernel_traitsILi64ELi64ELi128ELi4ES3_EELb0ELb1ELb1ELb0ELb0ELb0ELb0ELb1EEEvNS_16Flash_fwd_paramsE --------------------------
	.section	.text._ZN5flash24flash_fwd_splitkv_kernelI23Flash_fwd_kernel_traitsILi64ELi64ELi128ELi4ELb0ELb0EN7cutlass6half_tE19Flash_kernel_traitsILi64ELi64ELi128ELi4ES3_EELb0ELb1ELb1ELb0ELb0ELb0ELb0ELb1EEEvNS_16Flash_fwd_paramsE,"ax",@progbits
	.align	128
        .global         _ZN5flash24flash_fwd_splitkv_kernelI23Flash_fwd_kernel_traitsILi64ELi64ELi128ELi4ELb0ELb0EN7cutlass6half_tE19Flash_kernel_traitsILi64ELi64ELi128ELi4ES3_EELb0ELb1ELb1ELb0ELb0ELb0ELb0ELb1EEEvNS_16Flash_fwd_paramsE
        .type           _ZN5flash24flash_fwd_splitkv_kernelI23Flash_fwd_kernel_traitsILi64ELi64ELi128ELi4ELb0ELb0EN7cutlass6half_tE19Flash_kernel_traitsILi64ELi64ELi128ELi4ES3_EELb0ELb1ELb1ELb0ELb0ELb0ELb0ELb1EEEvNS_16Flash_fwd_paramsE,@function
        .size           _ZN5flash24flash_fwd_splitkv_kernelI23Flash_fwd_kernel_traitsILi64ELi64ELi128ELi4ELb0ELb0EN7cutlass6half_tE19Flash_kernel_traitsILi64ELi64ELi128ELi4ES3_EELb0ELb1ELb1ELb0ELb0ELb0ELb0ELb1EEEvNS_16Flash_fwd_paramsE,(.L_x_14828 - _ZN5flash24flash_fwd_splitkv_kernelI23Flash_fwd_kernel_traitsILi64ELi64ELi128ELi4ELb0ELb0EN7cutlass6half_tE19Flash_kernel_traitsILi64ELi64ELi128ELi4ES3_EELb0ELb1ELb1ELb0ELb0ELb0ELb0ELb1EEEvNS_16Flash_fwd_paramsE)
        .other          _ZN5flash24flash_fwd_splitkv_kernelI23Flash_fwd_kernel_traitsILi64ELi64ELi128ELi4ELb0ELb0EN7cutlass6half_tE19Flash_kernel_traitsILi64ELi64ELi128ELi4ES3_EELb0ELb1ELb1ELb0ELb0ELb0ELb0ELb1EEEvNS_16Flash_fwd_paramsE,@"STO_CUDA_ENTRY STV_DEFAULT"
_ZN5flash24flash_fwd_splitkv_kernelI23Flash_fwd_kernel_traitsILi64ELi64ELi128ELi4ELb0ELb0EN7cutlass6half_tE19Flash_kernel_traitsILi64ELi64ELi128ELi4ES3_EELb0ELb1ELb1ELb0ELb0ELb0ELb0ELb1EEEvNS_16Flash_fwd_paramsE:
.text._ZN5flash24flash_fwd_splitkv_kernelI23Flash_fwd_kernel_traitsILi64ELi64ELi128ELi4ELb0ELb0EN7cutlass6half_tE19Flash_kernel_traitsILi64ELi64ELi128ELi4ES3_EELb0ELb1ELb1ELb0ELb0ELb0ELb0ELb1EEEvNS_16Flash_fwd_paramsE:
[----:B------:R-:W-:Y:S01]  /*0000*/  LDC R1, c[0x0][0x37c] ;  /* 0x0000df00ff017b82 */ /* 0x000fe20000000800 */
[----:B------:R-:W1:Y:S07]  /*0010*/  S2R R3, SR_CTAID.X ;  /* 0x0000000000037919 */ /* 0x000e6e0000002500 */
[----:B------:R-:W2:Y:S01]  /*0020*/  LDC.64 R102, c[0x0][0x348] ;  /* 0x0000d200ff667b82 */ /* 0x000ea20000000a00 */
[----:B------:R-:W-:Y:S01]  /*0030*/  BSSY.RECONVERGENT B3, `(.L_x_13448) ;  /* 0x0000005000037945 */ /* 0x000fe20003800200 */
[----:B------:R-:W-:Y:S01]  /*0040*/  MOV R164, 0x80 ;  /* 0x0000008000a47802 */ /* 0x000fe20000000f00 */
[----:B------:R-:W3:Y:S01]  /*0050*/  S2R R165, SR_CTAID.Y ;  /* 0x0000000000a57919 */ /* 0x000ee20000002600 */
[----:B------:R-:W4:Y:S05]  /*0060*/  S2R R166, SR_CTAID.Z ;  /* 0x0000000000a67919 */ /* 0x000f2a0000002700 */
[----:B-1234-:R-:W-:Y:S05]  /*0070*/  CALL.REL.NOINC `($_ZN5flash24flash_fwd_splitkv_kernelI23Flash_fwd_kernel_traitsILi64ELi64ELi128ELi4ELb0ELb0EN7cutlass6half_tE19Flash_kernel_traitsILi64ELi64ELi128ELi4ES3_EELb0ELb1ELb1ELb0ELb0ELb0ELb0ELb1EEEvNS_16Flash_fwd_paramsE$_ZN5flash30compute_attn_1rowblock_splitkvI23Flash_fwd_kernel_traitsILi64ELi64ELi128ELi4ELb0ELb0EN7cutlass6half_tE19Flash_kernel_traitsILi64ELi64ELi128ELi4ES3_EELb0ELb1ELb1ELb0ELb0ELb0ELb0ELb1ENS_16Flash_fwd_paramsEEEvRKT8_iiiii) ;  /* 0x0000000000087944 */ /* 0x01efea0003c00000 */
[----:B------:R-:W-:Y:S05]  /*0080*/  BSYNC.RECONVERGENT B3 ;  /* 0x0000000000037941 */ /* 0x000fea0003800200 */
.L_x_13448:
[----:B------:R-:W-:Y:S05]  /*0090*/  EXIT ;  /* 0x000000000000794d */ /* 0x000fea0003800000 */
        .type           $_ZN5flash24flash_fwd_splitkv_kernelI23Flash_fwd_kernel_traitsILi64ELi64ELi128ELi4ELb0ELb0EN7cutlass6half_tE19Flash_kernel_traitsILi64ELi64ELi128ELi4ES3_EELb0ELb1ELb1ELb0ELb0ELb0ELb0ELb1EEEvNS_16Flash_fwd_paramsE$_ZN5flash30compute_attn_1rowblock_splitkvI23Flash_fwd_kernel_traitsILi64ELi64ELi128ELi4ELb0ELb0EN7cutlass6half_tE19Flash_kernel_traitsILi64ELi64ELi128ELi4ES3_EELb0ELb1ELb1ELb0ELb0ELb0ELb0ELb1ENS_16Flash_fwd_paramsEEEvRKT8_iiiii,@function
        .size           $_ZN5flash24flash_fwd_splitkv_kernelI23Flash_fwd_kernel_traitsILi64ELi64ELi128ELi4ELb0ELb0EN7cutlass6half_tE19Flash_kernel_traitsILi64ELi64ELi128ELi4ES3_EELb0ELb1ELb1ELb0ELb0ELb0ELb0ELb1EEEvNS_16Flash_fwd_paramsE$_ZN5flash30compute_attn_1rowblock_splitkvI23Flash_fwd_kernel_traitsILi64ELi64ELi128ELi4ELb0ELb0EN7cutlass6half_tE19Flash_kernel_traitsILi64ELi64ELi128ELi4ES3_EELb0ELb1ELb1ELb0ELb0ELb0ELb0ELb1ENS_16Flash_fwd_paramsEEEvRKT8_iiiii,(.L_x_14828 - $_ZN5flash24flash_fwd_splitkv_kernelI23Flash_fwd_kernel_traitsILi64ELi64ELi128ELi4ELb0ELb0EN7cutlass6half_tE19Flash_kernel_traitsILi64ELi64ELi128ELi4ES3_EELb0ELb1ELb1ELb0ELb0ELb0ELb0ELb1EEEvNS_16Flash_fwd_paramsE$_ZN5flash30compute_attn_1rowblock_splitkvI23Flash_fwd_kernel_traitsILi64ELi64ELi128ELi4ELb0ELb0EN7cutlass6half_tE19Flash_kernel_traitsILi64ELi64ELi128ELi4ES3_EELb0ELb1ELb1ELb0ELb0ELb0ELb0ELb1ENS_16Flash_fwd_paramsEEEvRKT8_iiiii)
$_ZN5flash24flash_fwd_splitkv_kernelI23Flash_fwd_kernel_traitsILi64ELi64ELi128ELi4ELb0ELb0EN7cutlass6half_tE19Flash_kernel_traitsILi64ELi64ELi128ELi4ES3_EELb0ELb1ELb1ELb0ELb0ELb0ELb0ELb1EEEvNS_16Flash_fwd_paramsE$_ZN5flash30compute_attn_1rowblock_splitkvI23Flash_fwd_kernel_traitsILi64ELi64ELi128ELi4ELb0ELb0EN7cutlass6half_tE19Flash_kernel_traitsILi64ELi64ELi128ELi4ES3_EELb0ELb1ELb1ELb0ELb0ELb0ELb0ELb1ENS_16Flash_fwd_paramsEEEvRKT8_iiiii:
        /* <DEDUP_REMOVED lines=39> */
.L_x_13450:
[----:B------:R-:W-:Y:S05]  /*0310*/  BSYNC.RECONVERGENT B0 ;  /* 0x0000000000007941 */ /* 0x000fea0003800200 */
.L_x_13449:
[----:B------:R-:W-:Y:S04]  /*0320*/  BSSY.RECONVERGENT B0, `(.L_x_13451) ;  /* 0x0000007000007945 */ /* 0x000fe80003800200 */
[----:B------:R-:W-:Y:S05]  /*0330*/  @!P4 BRA `(.L_x_13452) ;  /* 0x000000000014c947 */ /* 0x000fea0003800000 */
[----:B------:R-:W2:Y:S02]  /*0340*/  LD.E.U8 R4, desc[UR4][R102.64+0x1b2] ;  /* 0x0001b20466047980 */ /* 0x000ea4000c101100 */
[----:B--2---:R-:W-:-:S13]  /*0350*/  ISETP.NE.AND P0, PT, R4, RZ, PT ;  /* 0x000000ff0400720c */ /* 0x004fda0003f05270 */
[----:B------:R-:W2:Y:S02]  /*0360*/  @P0 LD.E R9, desc[UR4][R14.64+0x4] ;  /* 0x000004040e090980 */ /* 0x000ea4000c101900 */
[----:B--2--5:R-:W-:-:S06]  /*0370*/  @P0 IADD3 R70, PT, PT, R9, -R12, RZ ;  /* 0x8000000c09460210 */ /* 0x024fcc0007ffe0ff */
[----:B------:R2:W5:Y:S02]  /*0380*/  @!P0 LD.E R70, desc[UR4][R14.64] ;  /* 0x000000040e468980 */ /* 0x000564000c101900 */
.L_x_13452:
[----:B------:R-:W-:Y:S05]  /*0390*/  BSYNC.RECONVERGENT B0 ;  /* 0x0000000000007941 */ /* 0x000fea0003800200 */
.L_x_13451:
        /* <DEDUP_REMOVED lines=9> */
.L_x_13454:
[----:B------:R-:W3:Y:S01]  /*0430*/  LD.E.64 R4, desc[UR4][R102.64+0x108] ;  /* 0x0001080466047980 */ /* 0x000ee2000c101b00 */
[----:B------:R-:W-:Y:S01]  /*0440*/  BSSY.RECONVERGENT B0, `(.L_x_13456) ;  /* 0x0000006000007945 */ /* 0x000fe20003800200 */
[----:B---3--:R-:W-:-:S04]  /*0450*/  ISETP.NE.U32.AND P0, PT, R4, RZ, PT ;  /* 0x000000ff0400720c */ /* 0x008fc80003f05070 */
[----:B------:R-:W-:Y:S01]  /*0460*/  ISETP.NE.AND.EX P0, PT, R5, RZ, PT, P0 ;  /* 0x000000ff0500720c */ /* 0x000fe20003f05300 */
[----:B------:R-:W-:-:S12]  /*0470*/  IMAD.MOV.U32 R5, RZ, RZ, RZ ;  /* 0x000000ffff057224 */ /* 0x000fd800078e00ff */
[----:B------:R-:W-:Y:S05]  /*0480*/  @!P0 BRA `(.L_x_13457) ;  /* 0x0000000000048947 */ /* 0x000fea0003800000 */
[----:B------:R3:W5:Y:S02]  /*0490*/  LD.E R5, desc[UR4][R102.64+0xbc] ;  /* 0x0000bc0466057980 */ /* 0x000764000c101900 */
.L_x_13457:
[----:B------:R-:W-:Y:S05]  /*04a0*/  BSYNC.RECONVERGENT B0 ;  /* 0x0000000000007941 */ /* 0x000fea0003800200 */
.L_x_13456:
[----:B-----5:R-:W-:Y:S02]  /*04b0*/  IADD3 R56, PT, PT, R70, R5, RZ ;  /* 0x0000000546387210 */ /* 0x020fe40007ffe0ff */
.L_x_13455:
[----:B------:R-:W-:Y:S05]  /*04c0*/  BSYNC.RECONVERGENT B1 ;  /* 0x0000000000017941 */ /* 0x000fea0003800200 */
.L_x_13453:
[----:B------:R-:W-:Y:S01]  /*04d0*/  IMAD.SHL.U32 R168, R3, 0x40, RZ ;  /* 0x0000004003a87824 */ /* 0x000fe200078e00ff */
[----:B------:R-:W-:Y:S01]  /*04e0*/  MOV R4, R164 ;  /* 0x000000a400047202 */ /* 0x000fe20000000f00 */
[----:B------:R-:W-:-:S03]  /*04f0*/  IMAD.MOV.U32 R5, RZ, RZ, 0x0 ;  /* 0x00000000ff057424 */ /* 0x000fc600078e00ff */
[----:B------:R-:W-:-:S13]  /*0500*/  ISETP.GT.AND P0, PT, R171, R168, PT ;  /* 0x000000a8ab00720c */ /* 0x000fda0003f04270 */
[----:B-123--:R-:W-:Y:S05]  /*0510*/  @!P0 RET.REL.NODEC R4 `(_ZN5flash24flash_fwd_splitkv_kernelI23Flash_fwd_kernel_traitsILi64ELi64ELi128ELi4ELb0ELb0EN7cutlass6half_tE19Flash_kernel_traitsILi64ELi64ELi128ELi4ES3_EELb0ELb1ELb1ELb0ELb0ELb0ELb0ELb1EEEvNS_16Flash_fwd_paramsE) ;  /* 0xfffffff804b88950 */ /* 0x00efea0003c3ffff */
        /* <DEDUP_REMOVED lines=97> */
.L_x_13460:
[----:B------:R-:W-:Y:S05]  /*0b30*/  BSYNC.RECONVERGENT B0 ;  /* 0x0000000000007941 */ /* 0x000fea0003800200 */
.L_x_13459:
        /* <DEDUP_REMOVED lines=13> */
.L_x_13462:
[----:B------:R-:W-:Y:S05]  /*0c10*/  BSYNC.RECONVERGENT B0 ;  /* 0x0000000000007941 */ /* 0x000fea0003800200 */
.L_x_13461:
        /* <DEDUP_REMOVED lines=12> */
.L_x_13464:
[----:B------:R-:W-:Y:S05]  /*0ce0*/  BSYNC.RECONVERGENT B0 ;  /* 0x0000000000007941 */ /* 0x000fea0003800200 */
.L_x_13463:
[----:B------:R-:W-:Y:S01]  /*0cf0*/  ISETP.NE.AND P0, PT, R4, RZ, PT ;  /* 0x000000ff0400720c */ /* 0x000fe20003f05270 */
[----:B------:R-:W-:Y:S01]  /*0d00*/  @!P6 ST.E desc[UR4][R16.64+0x40], R5 ;  /* 0x000040051000e985 */ /* 0x000fe2000c101904 */
[----:B------:R-:W-:-:S03]  /*0d10*/  MOV R165, 0x0 ;  /* 0x0000000000a57802 */ /* 0x000fc60000000f00 */
[----:B------:R-:W-:Y:S08]  /*0d20*/  @!P5 ST.E desc[UR4][R16.64+0x80], R3 ;  /* 0x000080031000d985 */ /* 0x000ff0000c101904 */
[----:B------:R1:W-:Y:S02]  /*0d30*/  @!P0 ST.E desc[UR4][R16.64], R15 ;  /* 0x0000000f10008985 */ /* 0x0003e4000c101904 */
[----:B-123--:R-:W-:Y:S05]  /*0d40*/  @P1 RET.REL.NODEC R164 `(_ZN5flash24flash_fwd_splitkv_kernelI23Flash_fwd_kernel_traitsILi64ELi64ELi128ELi4ELb0ELb0EN7cutlass6half_tE19Flash_kernel_traitsILi64ELi64ELi128ELi4ES3_EELb0ELb1ELb1ELb0ELb0ELb0ELb0ELb1EEEvNS_16Flash_fwd_paramsE) ;  /* 0xfffffff0a4ac1950 */ /* 0x00efea0003c3ffff */
[----:B------:R-:W-:Y:S02]  /*0d50*/  MOV R3, 0x7f800000 ;  /* 0x7f80000000037802 */ /* 0x000fe40000000f00 */
[----:B------:R-:W-:-:S03]  /*0d60*/  MOV R165, 0x0 ;  /* 0x0000000000a57802 */ /* 0x000fc60000000f00 */
[----:B------:R1:W-:Y:S02]  /*0d70*/  ST.E desc[UR4][R16.64+0xc0], R3 ;  /* 0x0000c00310007985 */ /* 0x0003e4000c101904 */
[----:B-1----:R-:W-:Y:S05]  /*0d80*/  RET.REL.NODEC R164 `(_ZN5flash24flash_fwd_splitkv_kernelI23Flash_fwd_kernel_traitsILi64ELi64ELi128ELi4ELb0ELb0EN7cutlass6half_tE19Flash_kernel_traitsILi64ELi64ELi128ELi4ES3_EELb0ELb1ELb1ELb0ELb0ELb0ELb0ELb1EEEvNS_16Flash_fwd_paramsE) ;  /* 0xfffffff0a49c7950 */ /* 0x002fea0003c3ffff */
.L_x_13458:
        /* <DEDUP_REMOVED lines=53> */
[----:B------:R1:W2:Y:S01]  /*10e0*/  LD.E R2, desc[UR4][R6.64] ;  /* 0x0000000406027980 */ /* 0x0002a2000c101900 */
[----:B----4-:R-:W-:-:S04]  /*10f0*/  IABS R8, R5 ;  /* 0x0000000500087213 */ /* 0x010fc80000000000 */
        /* <DEDUP_REMOVED lines=26> */
[----:B------:R-:W-:Y:S02]  /*12a0*/  @!P1 IADD3 R11, PT, PT, -R11, RZ, RZ ;  /* 0x000000ff0b0b9210 */ /* 0x000fe40007ffe1ff */
[----:B------:R-:W-:Y:S01]  /*12b0*/  @!P0 LOP3.LUT R11, RZ, R5, RZ, 0x33, !PT ;  /* 0x00000005ff0b8212 */ /* 0x000fe200078e33ff */
[----:B------:R-:W-:-:S04]  /*12c0*/  IMAD R4, R154, R7, R4 ;  /* 0x000000079a047224 */ /* 0x000fc800078e0204 */
[----:B------:R-:W-:Y:S01]  /*12d0*/  IMAD R13, R17, R11, RZ ;  /* 0x0000000b110d7224 */ /* 0x000fe200078e02ff */
[----:B--2---:R-:W-:Y:S01]  /*12e0*/  SHF.R.S32.HI R9, RZ, 0x1f, R2 ;  /* 0x0000001fff097819 */ /* 0x004fe20000011402 */
        /* <DEDUP_REMOVED lines=17> */
.L_x_13466:
        /* <DEDUP_REMOVED lines=25> */
[----:B------:R-:W-:Y:S02]  /*1590*/  @!P0 SHF.R.S32.HI R0, RZ, 0x1f, R11 ;  /* 0x0000001fff008819 */ /* 0x000fe4000001140b */
[----:B-----5:R-:W-:Y:S01]  /*15a0*/  @!P0 SHF.R.S32.HI R4, RZ, 0x1f, R10 ;  /* 0x0000001fff048819 */ /* 0x020fe2000001140a */
[----:B------:R-:W-:-:S04]  /*15b0*/  @!P0 IMAD.WIDE.U32 R20, R154, R11, RZ ;  /* 0x0000000b9a148225 */ /* 0x000fc800078e00ff */
[----:B------:R-:W-:Y:S02]  /*15c0*/  @!P0 IMAD R0, R0, R154, R9 ;  /* 0x0000009a00008224 */ /* 0x000fe400078e0209 */
[----:B----4-:R-:W-:Y:S02]  /*15d0*/  @!P0 IMAD R9, R19, R10, RZ ;  /* 0x0000000a13098224 */ /* 0x010fe400078e02ff */
[----:B------:R-:W-:Y:S02]  /*15e0*/  @!P1 IMAD.IADD R7, R7, 0x1, -R2 ;  /* 0x0000000107079824 */ /* 0x000fe400078e0a02 */
[----:B------:R-:W-:Y:S01]  /*15f0*/  @!P0 IMAD R9, R18, R4, R9 ;  /* 0x0000000412098224 */ /* 0x000fe200078e0209 */
[----:B------:R-:W-:Y:S01]  /*1600*/  LOP3.LUT R4, R166, R5, RZ, 0x3c, !PT ;  /* 0x00000005a6047212 */ /* 0x000fe200078e3cff */
[----:B------:R-:W-:Y:S01]  /*1610*/  @!P0 IMAD.IADD R21, R21, 0x1, R0 ;  /* 0x0000000115158824 */ /* 0x000fe200078e0200 */
[----:B------:R-:W-:Y:S02]  /*1620*/  ISETP.GE.U32.AND P3, PT, R7, R2, PT ;  /* 0x000000020700720c */ /* 0x000fe40003f66070 */
[----:B------:R-:W-:Y:S01]  /*1630*/  @P0 IADD3 R0, PT, PT, R11, R12, RZ ;  /* 0x0000000c0b000210 */ /* 0x000fe20007ffe0ff */
[----:B------:R-:W-:Y:S01]  /*1640*/  @!P0 IMAD.WIDE.U32 R20, R18, R10, R20 ;  /* 0x0000000a12148225 */ /* 0x000fe200078e0014 */
[----:B------:R-:W-:-:S02]  /*1650*/  ISETP.GE.AND P2, PT, R4, RZ, PT ;  /* 0x000000ff0400720c */ /* 0x000fc40003f46270 */
[----:B------:R-:W-:Y:S01]  /*1660*/  @!P1 IADD3 R6, PT, PT, R6, 0x1, RZ ;  /* 0x0000000106069810 */ /* 0x000fe20007ffe0ff */
[-C--:B------:R-:W-:Y:S01]  /*1670*/  @P0 IMAD R2, R155, R0.reuse, RZ ;  /* 0x000000009b020224 */ /* 0x080fe200078e02ff */
[----:B------:R-:W-:Y:S01]  /*1680*/  ISETP.NE.AND P1, PT, R5, RZ, PT ;  /* 0x000000ff0500720c */ /* 0x000fe20003f25270 */
[----:B------:R-:W-:Y:S01]  /*1690*/  @P0 IMAD.WIDE.U32 R18, R154, R0, RZ ;  /* 0x000000009a120225 */ /* 0x000fe200078e00ff */
[----:B------:R-:W-:Y:S02]  /*16a0*/  @!P0 IADD3 R9, PT, PT, R21, R9, RZ ;  /* 0x0000000915098210 */ /* 0x000fe40007ffe0ff */
[----:B------:R-:W-:Y:S01]  /*16b0*/  @!P0 MOV R8, R20 ;  /* 0x0000001400088202 */ /* 0x000fe20000000f00 */
[----:B------:R-:W-:Y:S01]  /*16c0*/  @P0 IMAD.IADD R9, R19, 0x1, R2 ;  /* 0x0000000113090824 */ /* 0x000fe200078e0202 */
[----:B------:R-:W-:Y:S01]  /*16d0*/  @!P0 SHF.R.S32.HI R7, RZ, 0x1f, R11 ;  /* 0x0000001fff078819 */ /* 0x000fe2000001140b */
[----:B------:R-:W-:Y:S01]  /*16e0*/  @!P0 IMAD R2, R157, R11, RZ ;  /* 0x0000000b9d028224 */ /* 0x000fe200078e02ff */
[----:B------:R-:W-:Y:S01]  /*16f0*/  LEA R0, R57, 0xffffff80, 0x7 ;  /* 0xffffff8039007811 */ /* 0x000fe200078e38ff */
[----:B------:R-:W-:Y:S01]  /*1700*/  @P3 VIADD R6, R6, 0x1 ;  /* 0x0000000106063836 */ /* 0x000fe20000000000 */
[----:B------:R-:W-:Y:S01]  /*1710*/  @P0 MOV R8, R18 ;  /* 0x0000001200080202 */ /* 0x000fe20000000f00 */
[----:B------:R-:W-:-:S02]  /*1720*/  @!P0 IMAD R2, R7, R156, R2 ;  /* 0x0000009c07028224 */ /* 0x000fc400078e0202 */
        /* <DEDUP_REMOVED lines=25> */
.L_x_13467:
[----:B------:R-:W-:Y:S05]  /*18c0*/  BSYNC.RECONVERGENT B0 ;  /* 0x0000000000007941 */ /* 0x000fea0003800200 */
.L_x_13465:
        /* <DEDUP_REMOVED lines=30> */
[----:B------:R-:W-:Y:S01]  /*1ab0*/  LOP3.LUT R15, R166, R5, RZ, 0x3c, !PT ;  /* 0x00000005a60f7212 */ /* 0x000fe200078e3cff */
[----:B------:R-:W-:Y:S01]  /*1ac0*/  @!P1 VIADD R18, R18, 0x1 ;  /* 0x0000000112129836 */ /* 0x000fe20000000000 */
[----:B------:R-:W-:Y:S02]  /*1ad0*/  IADD3 R20, P2, PT, R100, R14, RZ ;  /* 0x0000000e64147210 */ /* 0x000fe40007f5e0ff */
        /* <DEDUP_REMOVED lines=17> */
[C---:B------:R-:W-:Y:S01]  /*1bf0*/  IMAD.SHL.U32 R61, R62.reuse, 0x40, RZ ;  /* 0x000000403e3d7824 */ /* 0x040fe200078e00ff */
[----:B------:R-:W-:Y:S01]  /*1c00*/  UMOV UR7, 0x400 ;  /* 0x0000040000077882 */ /* 0x000fe20000000000 */
[----:B------:R-:W-:Y:S01]  /*1c10*/  IMAD R159, R155, R124, RZ ;  /* 0x0000007c9b9f7224 */ /* 0x000fe200078e02ff */
[----:B------:R-:W-:Y:S02]  /*1c20*/  SHF.R.U32.HI R58, RZ, 0x1, R62 ;  /* 0x00000001ff3a7819 */ /* 0x000fe4000001163e */
[----:B------:R-:W-:Y:S01]  /*1c30*/  LOP3.LUT R65, R61, 0x1c0, RZ, 0xc0, !PT ;  /* 0x000001c03d417812 */ /* 0x000fe200078ec0ff */
[----:B------:R-:W-:Y:S01]  /*1c40*/  VIADD R59, R57, 0xffffffff ;  /* 0xffffffff393b7836 */ /* 0x000fe20000000000 */
[----:B------:R-:W-:Y:S02]  /*1c50*/  SHF.L.U32 R74, R62, 0x2, RZ ;  /* 0x000000023e4a7819 */ /* 0x000fe400000006ff */
[----:B------:R-:W-:Y:S01]  /*1c60*/  LOP3.LUT R58, R65, 0x8, R58, 0xf8, !PT ;  /* 0x00000008413a7812 */ /* 0x000fe200078ef83a */
[C---:B------:R-:W-:Y:S01]  /*1c70*/  IMAD.SHL.U32 R66, R154.reuse, 0x10, RZ ;  /* 0x000000109a427824 */ /* 0x040fe200078e00ff */
[----:B-1----:R-:W-:Y:S01]  /*1c80*/  ULEA UR6, UR6, UR7, 0x18 ;  /* 0x0000000706067291 */ /* 0x002fe2000f8ec0ff */
[----:B------:R-:W-:Y:S01]  /*1c90*/  SHF.L.U64.HI R69, R154, 0x4, R155 ;  /* 0x000000049a457819 */ /* 0x000fe2000001029b */
[----:B------:R-:W-:Y:S01]  /*1ca0*/  IMAD.SHL.U32 R51, R59, 0x80, RZ ;  /* 0x000000803b337824 */ /* 0x000fe200078e00ff */
[----:B------:R-:W-:-:S02]  /*1cb0*/  SHF.L.U64.HI R67, R156, 0x4, R157 ;  /* 0x000000049c437819 */ /* 0x000fc4000001029d */
[----:B------:R-:W-:Y:S02]  /*1cc0*/  SHF.L.U32 R64, R156, 0x4, RZ ;  /* 0x000000049c407819 */ /* 0x000fe400000006ff */
[----:B------:R-:W-:Y:S02]  /*1cd0*/  LOP3.LUT R61, R61, 0x200, RZ, 0xc0, !PT ;  /* 0x000002003d3d7812 */ /* 0x000fe400078ec0ff */
        /* <DEDUP_REMOVED lines=23> */
[----:B------:R-:W-:Y:S02]  /*1e50*/  IADD3 R3, PT, PT, R5, R3, RZ ;  /* 0x0000000305037210 */ /* 0x000fe40007ffe0ff */
[----:B------:R-:W-:Y:S02]  /*1e60*/  IADD3 R21, PT, PT, R21, R24, RZ ;  /* 0x0000001815157210 */ /* 0x000fe40007ffe0ff */
        /* <DEDUP_REMOVED lines=8> */
[----:B------:R-:W-:Y:S01]  /*1ef0*/  VIMNMX R68, PT, PT, R158, R3, !PT ;  /* 0x000000039e447248 */ /* 0x000fe20007fe0100 */
[----:B------:R-:W-:Y:S01]  /*1f00*/  IMAD.X R19, RZ, RZ, R2, P1 ;  /* 0x000000ffff137224 */ /* 0x000fe200008e0602 */
[----:B------:R-:W-:Y:S02]  /*1f10*/  LEA.HI.X R163, R14, R13, R163, 0x1, P0 ;  /* 0x0000000d0ea37211 */ /* 0x000fe400000f0ca3 */
[----:B------:R-:W-:-:S02]  /*1f20*/  LOP3.LUT R2, R5, 0x38, R62, 0xf8, !PT ;  /* 0x0000003805027812 */ /* 0x000fc400078ef83e */
[----:B------:R-:W-:Y:S02]  /*1f30*/  ISETP.GT.U32.AND P0, PT, R57, R68, PT ;  /* 0x000000443900720c */ /* 0x000fe40003f04070 */
        /* <DEDUP_REMOVED lines=120> */
.L_x_13507:
        /* <DEDUP_REMOVED lines=8> */
[----:B------:R-:W-:Y:S01]  /*2740*/  ISETP.GE.OR P4, PT, R119, R106, P3 ;  /* 0x0000006a7700720c */ /* 0x000fe20001f86670 */
[----:B------:R-:W-:Y:S01]  /*2750*/  IMAD.MOV.U32 R118, RZ, RZ, R72 ;  /* 0x000000ffff767224 */ /* 0x000fe200078e0048 */
[----:B------:R-:W-:Y:S01]  /*2760*/  ISETP.LT.OR P1, PT, R124, R108, P0 ;  /* 0x0000006c7c00720c */ /* 0x000fe20000721670 */
[----:B------:R-:W-:Y:S01]  /*2770*/  VIADD R72, R72, 0xffffff80 ;  /* 0xffffff8048487836 */ /* 0x000fe20000000000 */
[----:B------:R-:W-:Y:S02]  /*2780*/  ISETP.GE.OR P0, PT, R75, R106, P3 ;  /* 0x0000006a4b00720c */ /* 0x000fe40001f06670 */
[-C--:B------:R-:W-:Y:S02]  /*2790*/  ISETP.LT.OR P4, PT, R119, R108.reuse, P4 ;  /* 0x0000006c7700720c */ /* 0x080fe40002781670 */
[----:B------:R-:W-:Y:S02]  /*27a0*/  ISETP.LT.OR P2, PT, R75, R108, P0 ;  /* 0x0000006c4b00720c */ /* 0x000fe40000741670 */
[-C--:B------:R-:W-:Y:S05]  /*27b0*/  IADD3 R26, P0, PT, R88, R77.reuse, RZ ;  /* 0x0000004d581a7210 */ /* 0x080fea0007f1e0ff */
[----:B------:R-:W-:Y:S01]  /*27c0*/  @P1 LOP3.LUT R172, R172, 0x1, RZ, 0xfc, !PT ;  /* 0x00000001acac1812 */ /* 0x000fe200078efcff */
[----:B------:R-:W2:Y:S01]  /*27d0*/  @!P1 LD.E.128 R16, desc[UR4][R88.64] ;  /* 0x0000000458109980 */ /* 0x000ea2000c101d00 */
[--C-:B------:R-:W-:Y:S01]  /*27e0*/  IMAD.X R27, R89, 0x1, R76.reuse, P0 ;  /* 0x00000001591b7824 */ /* 0x100fe200000e064c */
[C---:B------:R-:W-:Y:S02]  /*27f0*/  ISETP.GE.OR P0, PT, R73.reuse, R106, P3 ;  /* 0x0000006a4900720c */ /* 0x040fe40001f06670 */
[----:B------:R-:W-:Y:S02]  /*2800*/  LOP3.LUT R172, R172, 0xfffffffd, RZ, 0xc0, !PT ;  /* 0xfffffffdacac7812 */ /* 0x000fe400078ec0ff */
[----:B------:R-:W-:Y:S02]  /*2810*/  ISETP.LT.OR P6, PT, R73, R108, P0 ;  /* 0x0000006c4900720c */ /* 0x000fe400007c1670 */
[----:B------:R-:W-:Y:S04]  /*2820*/  @P2 LOP3.LUT R172, R172, 0x2, RZ, 0xfc, !PT ;  /* 0x00000002acac2812 */ /* 0x000fe800078efcff */
[----:B------:R-:W-:Y:S07]  /*2830*/  LOP3.LUT R172, R172, 0xfffffffb, RZ, 0xc0, !PT ;  /* 0xfffffffbacac7812 */ /* 0x000fee00078ec0ff */
        /* <DEDUP_REMOVED lines=43> */
[----:B------:R-:W-:Y:S02]  /*2af0*/  @!P3 IMAD R0, R129, 0xc0, RZ ;  /* 0x000000c08100b824 */ /* 0x000fe400078e02ff */
[----:B------:R-:W-:Y:S04]  /*2b00*/  @!P3 IMAD.WIDE.U32 R26, R128, 0xc0, R26 ;  /* 0x000000c0801ab825 */ /* 0x000fe800078e001a */
[----:B------:R-:W-:Y:S01]  /*2b10*/  @!P3 IMAD.IADD R27, R27, 0x1, R0 ;  /* 0x000000011b1bb824 */ /* 0x000fe200078e0200 */
        /* <DEDUP_REMOVED lines=89> */
.L_x_13470:
        /* <DEDUP_REMOVED lines=72> */
.L_x_13474:
[----:B------:R-:W-:Y:S05]  /*3530*/  BSYNC.RECONVERGENT B0 ;  /* 0x0000000000007941 */ /* 0x000fea0003800200 */
.L_x_13473:
        /* <DEDUP_REMOVED lines=55> */
.L_x_13476:
[----:B------:R-:W-:Y:S05]  /*38b0*/  BSYNC.RECONVERGENT B0 ;  /* 0x0000000000007941 */ /* 0x000fea0003800200 */
.L_x_13475:
        /* <DEDUP_REMOVED lines=57> */
.L_x_13478:
[----:B------:R-:W-:Y:S05]  /*3c50*/  BSYNC.RECONVERGENT B0 ;  /* 0x0000000000007941 */ /* 0x000fea0003800200 */
.L_x_13477:
        /* <DEDUP_REMOVED lines=61> */
.L_x_13480:
[----:B------:R-:W-:Y:S05]  /*4030*/  BSYNC.RECONVERGENT B0 ;  /* 0x0000000000007941 */ /* 0x000fea0003800200 */
.L_x_13479:
        /* <DEDUP_REMOVED lines=66> */
.L_x_13482:
[----:B------:R-:W-:Y:S05]  /*4460*/  BSYNC.RECONVERGENT B0 ;  /* 0x0000000000007941 */ /* 0x000fea0003800200 */
.L_x_13481:
        /* <DEDUP_REMOVED lines=57> */
.L_x_13484:
[----:B------:R-:W-:Y:S05]  /*4800*/  BSYNC.RECONVERGENT B0 ;  /* 0x0000000000007941 */ /* 0x000fea0003800200 */
.L_x_13483:
        /* <DEDUP_REMOVED lines=59> */
.L_x_13486:
[----:B------:R-:W-:Y:S05]  /*4bc0*/  BSYNC.RECONVERGENT B0 ;  /* 0x0000000000007941 */ /* 0x000fea0003800200 */
.L_x_13485:
        /* <DEDUP_REMOVED lines=59> */
.L_x_13488:
[----:B------:R-:W-:Y:S05]  /*4f80*/  BSYNC.RECONVERGENT B0 ;  /* 0x0000000000007941 */ /* 0x000fea0003800200 */
.L_x_13487:
[----:B------:R-:W5:Y:S02]  /*4f90*/  LD.E R3, desc[UR4][R102.64+0xd0] ;  /* 0x0000d00466037980 */ /* 0x000f64000c101900 */
[----:B-----5:R-:W-:Y:S05]  /*4fa0*/  IMAD.U32 R3, R3, -0x40, RZ ;  /* 0xffffffc003037824 */ /* 0x020fea00078e00ff */
[C---:B------:R-:W-:Y:S02]  /*4fb0*/  LEA R12, P1, R3.reuse, R12, 0x1 ;  /* 0x0000000c030c7211 */ /* 0x040fe400078208ff */
[C---:B------:R-:W-:Y:S02]  /*4fc0*/  LEA R48, P0, R3.reuse, R48, 0x1 ;  /* 0x0000003003307211 */ /* 0x040fe400078008ff */
[C---:B------:R-:W-:Y:S02]  /*4fd0*/  LEA.HI.X.SX32 R13, R3.reuse, R13, 0x1, P1 ;  /* 0x0000000d030d7211 */ /* 0x040fe400008f0eff */
[----:B------:R-:W-:Y:S01]  /*4fe0*/  LEA.HI.X.SX32 R49, R3, R49, 0x1, P0 ;  /* 0x0000003103317211 */ /* 0x000fe200000f0eff */
[----:B------:R-:W-:Y:S05]  /*4ff0*/  BRA `(.L_x_13471) ;  /* 0x0000003000447947 */ /* 0x000fea0003800000 */
.L_x_13472:
        /* <DEDUP_REMOVED lines=99> */
.L_x_13490:
[----:B------:R-:W-:Y:S05]  /*5630*/  BSYNC.RECONVERGENT B0 ;  /* 0x0000000000007941 */ /* 0x000fea0003800200 */
.L_x_13489:
        /* <DEDUP_REMOVED lines=96> */
.L_x_13492:
[----:B------:R-:W-:Y:S05]  /*5c40*/  BSYNC.RECONVERGENT B0 ;  /* 0x0000000000007941 */ /* 0x000fea0003800200 */
.L_x_13491:
        /* <DEDUP_REMOVED lines=97> */
.L_x_13494:
[----:B------:R-:W-:Y:S05]  /*6260*/  BSYNC.RECONVERGENT B0 ;  /* 0x0000000000007941 */ /* 0x000fea0003800200 */
.L_x_13493:
        /* <DEDUP_REMOVED lines=96> */
.L_x_13496:
[----:B------:R-:W-:Y:S05]  /*6870*/  BSYNC.RECONVERGENT B0 ;  /* 0x0000000000007941 */ /* 0x000fea0003800200 */
.L_x_13495:
        /* <DEDUP_REMOVED lines=94> */
.L_x_13498:
[----:B------:R-:W-:Y:S05]  /*6e60*/  BSYNC.RECONVERGENT B0 ;  /* 0x0000000000007941 */ /* 0x000fea0003800200 */
.L_x_13497:
        /* <DEDUP_REMOVED lines=99> */
.L_x_13500:
[----:B------:R-:W-:Y:S05]  /*74a0*/  BSYNC.RECONVERGENT B0 ;  /* 0x0000000000007941 */ /* 0x000fea0003800200 */
.L_x_13499:
        /* <DEDUP_REMOVED lines=95> */
.L_x_13502:
[----:B------:R-:W-:Y:S05]  /*7aa0*/  BSYNC.RECONVERGENT B0 ;  /* 0x0000000000007941 */ /* 0x000fea0003800200 */
.L_x_13501:
        /* <DEDUP_REMOVED lines=95> */
.L_x_13504:
[----:B------:R-:W-:Y:S05]  /*80a0*/  BSYNC.RECONVERGENT B0 ;  /* 0x0000000000007941 */ /* 0x000fea0003800200 */
.L_x_13503:
[----:B------:R-:W5:Y:S02]  /*80b0*/  LD.E R3, desc[UR4][R102.64+0xd0] ;  /* 0x0000d00466037980 */ /* 0x000f64000c101900 */
[----:B-----5:R-:W-:Y:S05]  /*80c0*/  IMAD.U32 R3, R3, -0x40, RZ ;  /* 0xffffffc003037824 */ /* 0x020fea00078e00ff */
[C---:B------:R-:W-:Y:S02]  /*80d0*/  LEA R92, P1, R3.reuse, R92, 0x1 ;  /* 0x0000005c035c7211 */ /* 0x040fe400078208ff */
[C---:B------:R-:W-:Y:S02]  /*80e0*/  LEA R90, P0, R3.reuse, R90, 0x1 ;  /* 0x0000005a035a7211 */ /* 0x040fe400078008ff */
[C---:B------:R-:W-:Y:S02]  /*80f0*/  LEA.HI.X.SX32 R93, R3.reuse, R93, 0x1, P1 ;  /* 0x0000005d035d7211 */ /* 0x040fe400008f0eff */
[----:B------:R-:W-:Y:S09]  /*8100*/  LEA.HI.X.SX32 R91, R3, R91, 0x1, P0 ;  /* 0x0000005b035b7211 */ /* 0x000ff200000f0eff */
.L_x_13471:
[----:B------:R-:W-:Y:S05]  /*8110*/  BSYNC.RECONVERGENT B1 ;  /* 0x0000000000017941 */ /* 0x000fea0003800200 */
.L_x_13469:
        /* <DEDUP_REMOVED lines=101> */
.L_x_13506:
[----:B------:R-:W-:Y:S05]  /*8770*/  BSYNC.RECONVERGENT B0 ;  /* 0x0000000000007941 */ /* 0x000fea0003800200 */
.L_x_13505:
[----:B------:R-:W-:Y:S11]  /*8780*/  LOP3.LUT P0, RZ, R172, 0x20, RZ, 0xc0, !PT ;  /* 0x00000020acff7812 */ /* 0x000ff6000780c0ff */
[----:B------:R-:W-:Y:S02]  /*8790*/  @!UPT UIADD3 URZ, UPT, UPT, URZ, URZ, URZ ;  /* 0x000000fffffff290 */ /* 0x000fe4000fffe0ff */
[----:B------:R-:W-:Y:S05]  /*87a0*/  @P0 BRA `(.L_x_13507) ;  /* 0xffffff9c00c40947 */ /* 0x000fea000383ffff */
.L_x_13468:
        /* <DEDUP_REMOVED lines=19> */
.L_x_13512:
[----:B------:R2:W-:Y:S02]  /*88e0*/  STS.128 [R169], RZ ;  /* 0x000000ffa9007388 */ /* 0x0005e40000000c00 */
.L_x_13511:
[----:B------:R-:W-:Y:S05]  /*88f0*/  BSYNC.RECONVERGENT B0 ;  /* 0x0000000000007941 */ /* 0x000fea0003800200 */
.L_x_13510:
        /* <DEDUP_REMOVED lines=17> */
.L_x_13514:
[----:B------:R-:W-:Y:S05]  /*8a10*/  BSYNC.RECONVERGENT B0 ;  /* 0x0000000000007941 */ /* 0x000fea0003800200 */
.L_x_13513:
        /* <DEDUP_REMOVED lines=11> */
.L_x_13516:
[----:B------:R-:W-:Y:S05]  /*8ad0*/  BSYNC.RECONVERGENT B0 ;  /* 0x0000000000007941 */ /* 0x000fea0003800200 */
.L_x_13515:
        /* <DEDUP_REMOVED lines=11> */
.L_x_13509:
[----:B------:R-:W2:Y:S01]  /*8b90*/  LD.E.64 R2, desc[UR4][R102.64+0xf0] ;  /* 0x0000f00466027980 */ /* 0x000ea2000c101b00 */
[----:B------:R-:W-:-:S03]  /*8ba0*/  IMAD.MOV.U32 R5, RZ, RZ, RZ ;  /* 0x000000ffff057224 */ /* 0x000fc600078e00ff */
[----:B------:R-:W3:Y:S04]  /*8bb0*/  LD.E.U8 R0, desc[UR4][R102.64+0x1b3] ;  /* 0x0001b30466007980 */ /* 0x000ee8000c101100 */
[----:B------:R1:W5:Y:S04]  /*8bc0*/  LD.E.64 R24, desc[UR4][R102.64+0x148] ;  /* 0x0001480466187980 */ /* 0x000368000c101b00 */
[----:B------:R1:W5:Y:S01]  /*8bd0*/  LD.E.64 R26, desc[UR4][R102.64+0x150] ;  /* 0x00015004661a7980 */ /* 0x000362000c101b00 */
[----:B--2---:R-:W-:-:S04]  /*8be0*/  ISETP.NE.U32.AND P0, PT, R2, RZ, PT ;  /* 0x000000ff0200720c */ /* 0x004fc80003f05070 */
[----:B------:R-:W-:-:S13]  /*8bf0*/  ISETP.NE.AND.EX P0, PT, R3, RZ, PT, P0 ;  /* 0x000000ff0300720c */ /* 0x000fda0003f05300 */
[----:B------:R-:W-:-:S04]  /*8c00*/  @P0 LEA R8, P1, R165, R2, 0x2 ;  /* 0x00000002a5080211 */ /* 0x000fc800078210ff */
[----:B------:R-:W-:-:S05]  /*8c10*/  @P0 LEA.HI.X R9, R165, R3, RZ, 0x2, P1 ;  /* 0x00000003a5090211 */ /* 0x000fca00008f14ff */
[----:B------:R-:W2:Y:S01]  /*8c20*/  @P0 LD.E R5, desc[UR4][R8.64] ;  /* 0x0000000408050980 */ /* 0x000ea2000c101900 */
[----:B------:R-:W-:-:S04]  /*8c30*/  LEA.HI R3, R21, R21, RZ, 0x1 ;  /* 0x0000001515037211 */ /* 0x000fc800078f08ff */
[----:B------:R-:W-:Y:S02]  /*8c40*/  SHF.R.S32.HI R3, RZ, 0x1, R3 ;  /* 0x00000001ff037819 */ /* 0x000fe40000011403 */
[----:B---3--:R-:W-:-:S03]  /*8c50*/  ISETP.NE.AND P2, PT, R0, RZ, PT ;  /* 0x000000ff0000720c */ /* 0x008fc60003f45270 */
[----:B------:R-:W-:Y:S02]  /*8c60*/  IMAD R7, R124, R3, R74 ;  /* 0x000000037c077224 */ /* 0x000fe400078e024a */
[----:B------:R-:W-:Y:S01]  /*8c70*/  IMAD.SHL.U32 R33, R3, 0x10, RZ ;  /* 0x0000001003217824 */ /* 0x000fe200078e00ff */
[----:B--2---:R-:W-:Y:S01]  /*8c80*/  IADD3 R2, PT, PT, R5, R70, R168 ;  /* 0x0000004605027210 */ /* 0x004fe20007ffe0a8 */
[----:B------:R-:W-:-:S04]  /*8c90*/  IMAD.IADD R5, R74, 0x1, R7 ;  /* 0x000000014a057824 */ /* 0x000fc800078e0207 */
        /* <DEDUP_REMOVED lines=66> */
.L_x_13523:
[----:B------:R-:W-:Y:S05]  /*90c0*/  BSYNC.RECONVERGENT B0 ;  /* 0x0000000000007941 */ /* 0x000fea0003800200 */
.L_x_13522:
[----:B-----5:R3:W-:Y:S01]  /*90d0*/  STS.128 [R169], R8 ;  /* 0x00000008a9007388 */ /* 0x0207e20000000c00 */
[----:B------:R-:W-:Y:S05]  /*90e0*/  BRA `(.L_x_13520) ;  /* 0x0000000000047947 */ /* 0x000fea0003800000 */
.L_x_13521:
[----:B------:R2:W-:Y:S02]  /*90f0*/  STS.128 [R169], RZ ;  /* 0x000000ffa9007388 */ /* 0x0005e40000000c00 */
.L_x_13520:
[----:B------:R-:W-:Y:S05]  /*9100*/  BSYNC.RECONVERGENT B1 ;  /* 0x0000000000017941 */ /* 0x000fea0003800200 */
.L_x_13519:
        /* <DEDUP_REMOVED lines=61> */
.L_x_13527:
[----:B------:R-:W-:Y:S05]  /*94e0*/  BSYNC.RECONVERGENT B0 ;  /* 0x0000000000007941 */ /* 0x000fea0003800200 */
.L_x_13526:
[----:B-----5:R1:W-:Y:S02]  /*94f0*/  STS.128 [R169+0x800], R8 ;  /* 0x00080008a9007388 */ /* 0x0203e40000000c00 */
.L_x_13525:
[----:B------:R-:W-:Y:S05]  /*9500*/  BSYNC.RECONVERGENT B1 ;  /* 0x0000000000017941 */ /* 0x000fea0003800200 */
.L_x_13524:
        /* <DEDUP_REMOVED lines=62> */
.L_x_13531:
[----:B------:R-:W-:Y:S05]  /*98f0*/  BSYNC.RECONVERGENT B0 ;  /* 0x0000000000007941 */ /* 0x000fea0003800200 */
.L_x_13530:
[----:B-----5:R1:W-:Y:S02]  /*9900*/  STS.128 [R169+0x1000], R8 ;  /* 0x00100008a9007388 */ /* 0x0203e40000000c00 */
.L_x_13529:
[----:B------:R-:W-:Y:S05]  /*9910*/  BSYNC.RECONVERGENT B1 ;  /* 0x0000000000017941 */ /* 0x000fea0003800200 */
.L_x_13528:
        /* <DEDUP_REMOVED lines=61> */
.L_x_13533:
[----:B------:R-:W-:Y:S05]  /*9cf0*/  BSYNC.RECONVERGENT B0 ;  /* 0x0000000000007941 */ /* 0x000fea0003800200 */
.L_x_13532:
[----:B-----5:R1:W-:Y:S01]  /*9d00*/  STS.128 [R169+0x1800], R8 ;  /* 0x00180008a9007388 */ /* 0x0203e20000000c00 */
[----:B------:R-:W-:Y:S05]  /*9d10*/  BRA `(.L_x_13517) ;  /* 0x0000001400f07947 */ /* 0x000fea0003800000 */
.L_x_13518:
        /* <DEDUP_REMOVED lines=94> */
.L_x_13538:
[----:B------:R-:W-:Y:S05]  /*a300*/  BSYNC.RECONVERGENT B0 ;  /* 0x0000000000007941 */ /* 0x000fea0003800200 */
.L_x_13537:
[----:B-----5:R2:W-:Y:S01]  /*a310*/  STS.128 [R169], R16 ;  /* 0x00000010a9007388 */ /* 0x0205e20000000c00 */
[----:B------:R-:W-:Y:S05]  /*a320*/  BRA `(.L_x_13535) ;  /* 0x0000000000047947 */ /* 0x000fea0003800000 */
.L_x_13536:
[----:B------:R3:W-:Y:S02]  /*a330*/  STS.128 [R169], RZ ;  /* 0x000000ffa9007388 */ /* 0x0007e40000000c00 */
.L_x_13535:
[----:B------:R-:W-:Y:S05]  /*a340*/  BSYNC.RECONVERGENT B1 ;  /* 0x0000000000017941 */ /* 0x000fea0003800200 */
.L_x_13534:
        /* <DEDUP_REMOVED lines=90> */
.L_x_13542:
[----:B------:R-:W-:Y:S05]  /*a8f0*/  BSYNC.RECONVERGENT B0 ;  /* 0x0000000000007941 */ /* 0x000fea0003800200 */
.L_x_13541:
[----:B-----5:R1:W-:Y:S02]  /*a900*/  STS.128 [R169+0x800], R16 ;  /* 0x00080010a9007388 */ /* 0x0203e40000000c00 */
.L_x_13540:
[----:B------:R-:W-:Y:S05]  /*a910*/  BSYNC.RECONVERGENT B1 ;  /* 0x0000000000017941 */ /* 0x000fea0003800200 */
.L_x_13539:
        /* <DEDUP_REMOVED lines=91> */
.L_x_13546:
[----:B------:R-:W-:Y:S05]  /*aed0*/  BSYNC.RECONVERGENT B0 ;  /* 0x0000000000007941 */ /* 0x000fea0003800200 */
.L_x_13545:
[----:B-----5:R2:W-:Y:S02]  /*aee0*/  STS.128 [R169+0x1000], R16 ;  /* 0x00100010a9007388 */ /* 0x0205e40000000c00 */
.L_x_13544:
[----:B------:R-:W-:Y:S05]  /*aef0*/  BSYNC.RECONVERGENT B1 ;  /* 0x0000000000017941 */ /* 0x000fea0003800200 */
.L_x_13543:
        /* <DEDUP_REMOVED lines=92> */
.L_x_13548:
[----:B------:R-:W-:Y:S05]  /*b4c0*/  BSYNC.RECONVERGENT B0 ;  /* 0x0000000000007941 */ /* 0x000fea0003800200 */
.L_x_13547:
[----:B-----5:R1:W-:Y:S02]  /*b4d0*/  STS.128 [R169+0x1800], R16 ;  /* 0x00180010a9007388 */ /* 0x0203e40000000c00 */
.L_x_13517:
[----:B------:R-:W-:Y:S05]  /*b4e0*/  BSYNC.RECONVERGENT B2 ;  /* 0x0000000000027941 */ /* 0x000fea0003800200 */
.L_x_13508:
        /* <DEDUP_REMOVED lines=12> */
.L_x_13551:
[----:B------:R1:W-:Y:S02]  /*b5b0*/  STS.128 [R169+0x2000], RZ ;  /* 0x002000ffa9007388 */ /* 0x0003e40000000c00 */
.L_x_13550:
[----:B------:R-:W-:Y:S05]  /*b5c0*/  BSYNC.RECONVERGENT B0 ;  /* 0x0000000000007941 */ /* 0x000fea0003800200 */
.L_x_13549:
[----:B------:R-:W-:Y:S01]  /*b5d0*/  ISETP.GE.AND P1, PT, R179, R0, PT ;  /* 0x00000000b300720c */ /* 0x000fe20003f26270 */
[C---:B------:R-:W-:Y:S01]  /*b5e0*/  IMAD.SHL.U32 R127, R66.reuse, 0x2, RZ ;  /* 0x00000002427f7824 */ /* 0x040fe200078e00ff */
[----:B----4-:R-:W-:Y:S01]  /*b5f0*/  SHF.L.U64.HI R2, R66, 0x1, R69 ;  /* 0x0000000142027819 */ /* 0x010fe20000010245 */
[----:B------:R-:W-:Y:S03]  /*b600*/  BSSY.RECONVERGENT B0, `(.L_x_13552) ;  /* 0x000000c000007945 */ /* 0x000fe60003800200 */
[----:B-1-3--:R-:W-:-:S05]  /*b610*/  IADD3 R8, P0, PT, R127, R160, RZ ;  /* 0x000000a07f087210 */ /* 0x00afca0007f1e0ff */
        /* <DEDUP_REMOVED lines=9> */
.L_x_13554:
[----:B------:R3:W-:Y:S02]  /*b6b0*/  STS.128 [R169+0x2800], RZ ;  /* 0x002800ffa9007388 */ /* 0x0007e40000000c00 */
.L_x_13553:
[----:B------:R-:W-:Y:S05]  /*b6c0*/  BSYNC.RECONVERGENT B0 ;  /* 0x0000000000007941 */ /* 0x000fea0003800200 */
.L_x_13552:
        /* <DEDUP_REMOVED lines=12> */
.L_x_13557:
[----:B------:R4:W-:Y:S02]  /*b790*/  STS.128 [R169+0x3000], RZ ;  /* 0x003000ffa9007388 */ /* 0x0009e40000000c00 */
.L_x_13556:
[----:B------:R-:W-:Y:S05]  /*b7a0*/  BSYNC.RECONVERGENT B0 ;  /* 0x0000000000007941 */ /* 0x000fea0003800200 */
.L_x_13555:
        /* <DEDUP_REMOVED lines=12> */
.L_x_13560:
[----:B------:R1:W-:Y:S02]  /*b870*/  STS.128 [R169+0x3800], RZ ;  /* 0x003800ffa9007388 */ /* 0x0003e40000000c00 */
.L_x_13559:
[----:B------:R-:W-:Y:S05]  /*b880*/  BSYNC.RECONVERGENT B0 ;  /* 0x0000000000007941 */ /* 0x000fea0003800200 */
.L_x_13558:
        /* <DEDUP_REMOVED lines=16> */
.L_x_13563:
[----:B------:R1:W-:Y:S02]  /*b990*/  STS.128 [R169+0x4000], RZ ;  /* 0x004000ffa9007388 */ /* 0x0003e40000000c00 */
.L_x_13562:
[----:B------:R-:W-:Y:S05]  /*b9a0*/  BSYNC.RECONVERGENT B0 ;  /* 0x0000000000007941 */ /* 0x000fea0003800200 */
.L_x_13561:
        /* <DEDUP_REMOVED lines=13> */
.L_x_13566:
[----:B------:R4:W-:Y:S02]  /*ba80*/  STS.128 [R169+0x4800], RZ ;  /* 0x004800ffa9007388 */ /* 0x0009e40000000c00 */
.L_x_13565:
[----:B------:R-:W-:Y:S05]  /*ba90*/  BSYNC.RECONVERGENT B0 ;  /* 0x0000000000007941 */ /* 0x000fea0003800200 */
.L_x_13564:
        /* <DEDUP_REMOVED lines=16> */
.L_x_13569:
[----:B------:R1:W-:Y:S02]  /*bba0*/  STS.128 [R169+0x5000], RZ ;  /* 0x005000ffa9007388 */ /* 0x0003e40000000c00 */
.L_x_13568:
[----:B------:R-:W-:Y:S05]  /*bbb0*/  BSYNC.RECONVERGENT B0 ;  /* 0x0000000000007941 */ /* 0x000fea0003800200 */
.L_x_13567:
        /* <DEDUP_REMOVED lines=16> */
.L_x_13572:
[----:B------:R1:W-:Y:S02]  /*bcc0*/  STS.128 [R169+0x5800], RZ ;  /* 0x005800ffa9007388 */ /* 0x0003e40000000c00 */
.L_x_13571:
[----:B------:R-:W-:Y:S05]  /*bcd0*/  BSYNC.RECONVERGENT B0 ;  /* 0x0000000000007941 */ /* 0x000fea0003800200 */
.L_x_13570:
[----:B------:R-:W2:Y:S04]  /*bce0*/  LD.E.64 R12, desc[UR4][R102.64+0x1c0] ;  /* 0x0001c004660c7980 */ /* 0x000ea8000c101b00 */
[----:B----45:R-:W4:Y:S01]  /*bcf0*/  LD.E.64 R10, desc[UR4][R102.64+0x1b8] ;  /* 0x0001b804660a7980 */ /* 0x030f22000c101b00 */
[----:B-1----:R-:W-:Y:S02]  /*bd00*/  MOV R8, R166 ;  /* 0x000000a600087202 */ /* 0x002fe40000000f00 */
[----:B------:R-:W-:Y:S01]  /*bd10*/  MOV R9, RZ ;  /* 0x000000ff00097202 */ /* 0x000fe20000000f00 */
        /* <DEDUP_REMOVED lines=23> */
.L_x_13575:
[----:B------:R3:W-:Y:S01]  /*be90*/  STS.128 [R169+0x6000], RZ ;  /* 0x006000ffa9007388 */ /* 0x0007e20000000c00 */
[----:B------:R-:W-:Y:S05]  /*bea0*/  BRA `(.L_x_13576) ;  /* 0x0000000000047947 */ /* 0x000fea0003800000 */
.L_x_13574:
[----:B------:R1:W-:Y:S02]  /*beb0*/  STS.128 [R169+0x6000], RZ ;  /* 0x006000ffa9007388 */ /* 0x0003e40000000c00 */
.L_x_13576:
[----:B------:R-:W-:Y:S05]  /*bec0*/  BSYNC.RECONVERGENT B0 ;  /* 0x0000000000007941 */ /* 0x000fea0003800200 */
.L_x_13573:
[----:B------:R-:W-:Y:S01]  /*bed0*/  ISETP.GE.AND P0, PT, R179, R0, PT ;  /* 0x00000000b300720c */ /* 0x000fe20003f06270 */
[C---:B------:R-:W-:Y:S01]  /*bee0*/  IMAD.SHL.U32 R49, R64.reuse, 0x2, RZ ;  /* 0x0000000240317824 */ /* 0x040fe200078e00ff */
        /* <DEDUP_REMOVED lines=13> */
.L_x_13579:
[----:B------:R1:W-:Y:S02]  /*bfc0*/  STS.128 [R169+0x6800], RZ ;  /* 0x006800ffa9007388 */ /* 0x0003e40000000c00 */
.L_x_13578:
[----:B------:R-:W-:Y:S05]  /*bfd0*/  BSYNC.RECONVERGENT B0 ;  /* 0x0000000000007941 */ /* 0x000fea0003800200 */
.L_x_13577:
        /* <DEDUP_REMOVED lines=13> */
.L_x_13582:
[----:B------:R1:W-:Y:S02]  /*c0b0*/  STS.128 [R169+0x7000], RZ ;  /* 0x007000ffa9007388 */ /* 0x0003e40000000c00 */
.L_x_13581:
[----:B------:R-:W-:Y:S05]  /*c0c0*/  BSYNC.RECONVERGENT B0 ;  /* 0x0000000000007941 */ /* 0x000fea0003800200 */
.L_x_13580:
        /* <DEDUP_REMOVED lines=13> */
.L_x_13585:
[----:B------:R1:W-:Y:S02]  /*c1a0*/  STS.128 [R169+0x7800], RZ ;  /* 0x007800ffa9007388 */ /* 0x0003e40000000c00 */
.L_x_13584:
[----:B------:R-:W-:Y:S05]  /*c1b0*/  BSYNC.RECONVERGENT B0 ;  /* 0x0000000000007941 */ /* 0x000fea0003800200 */
.L_x_13583:
        /* <DEDUP_REMOVED lines=16> */
.L_x_13588:
[----:B------:R1:W-:Y:S02]  /*c2c0*/  STS.128 [R169+0x8000], RZ ;  /* 0x008000ffa9007388 */ /* 0x0003e40000000c00 */
.L_x_13587:
[----:B------:R-:W-:Y:S05]  /*c2d0*/  BSYNC.RECONVERGENT B0 ;  /* 0x0000000000007941 */ /* 0x000fea0003800200 */
.L_x_13586:
        /* <DEDUP_REMOVED lines=13> */
.L_x_13591:
[----:B------:R1:W-:Y:S02]  /*c3b0*/  STS.128 [R169+0x8800], RZ ;  /* 0x008800ffa9007388 */ /* 0x0003e40000000c00 */
.L_x_13590:
[----:B------:R-:W-:Y:S05]  /*c3c0*/  BSYNC.RECONVERGENT B0 ;  /* 0x0000000000007941 */ /* 0x000fea0003800200 */
.L_x_13589:
        /* <DEDUP_REMOVED lines=16> */
.L_x_13594:
[----:B------:R1:W-:Y:S02]  /*c4d0*/  STS.128 [R169+0x9000], RZ ;  /* 0x009000ffa9007388 */ /* 0x0003e40000000c00 */
.L_x_13593:
[----:B------:R-:W-:Y:S05]  /*c4e0*/  BSYNC.RECONVERGENT B0 ;  /* 0x0000000000007941 */ /* 0x000fea0003800200 */
.L_x_13592:
        /* <DEDUP_REMOVED lines=19> */
.L_x_13597:
[----:B------:R1:W-:Y:S02]  /*c620*/  STS.128 [R169+0x9800], RZ ;  /* 0x009800ffa9007388 */ /* 0x0003e40000000c00 */
.L_x_13596:
[----:B------:R-:W-:Y:S05]  /*c630*/  BSYNC.RECONVERGENT B0 ;  /* 0x0000000000007941 */ /* 0x000fea0003800200 */
.L_x_13595:
[----:B------:R-:W2:Y:S01]  /*c640*/  S2UR UR6, SR_CgaCtaId ;  /* 0x00000000000679c3 */ /* 0x000ea20000008800 */
[C---:B------:R-:W-:Y:S01]  /*c650*/  IMAD.SHL.U32 R152, R62.reuse, 0x40, RZ ;  /* 0x000000403e987824 */ /* 0x040fe200078e00ff */
[----:B------:R-:W-:Y:S01]  /*c660*/  LOP3.LUT R0, R65, 0x8, R62, 0x78, !PT ;  /* 0x0000000841007812 */ /* 0x000fe200078e783e */
[----:B------:R-:W-:Y:S01]  /*c670*/  UMOV UR7, 0x400 ;  /* 0x0000040000077882 */ /* 0x000fe20000000000 */
[C---:B------:R-:W-:Y:S01]  /*c680*/  R2P PR, R62.reuse, 0x6 ;  /* 0x000000063e007804 */ /* 0x040fe20000000000 */
[----:B------:R-:W-:Y:S01]  /*c690*/  IMAD.SHL.U32 R126, R62, 0x2, RZ ;  /* 0x000000023e7e7824 */ /* 0x000fe200078e00ff */
[----:B------:R-:W-:Y:S01]  /*c6a0*/  LOP3.LUT R3, R0, 0x38, R63, 0x78, !PT ;  /* 0x0000003800037812 */ /* 0x000fe200078e783f */
[----:B------:R-:W0:Y:S01]  /*c6b0*/  LDGDEPBAR ;  /* 0x00000000000079af */ /* 0x000e220000000000 */
[----:B------:R-:W-:Y:S01]  /*c6c0*/  LOP3.LUT R152, R152, 0x400, RZ, 0xc0, !PT ;  /* 0x0000040098987812 */ /* 0x000fe200078ec0ff */
[----:B------:R-:W-:Y:S01]  /*c6d0*/  BSSY.RECONVERGENT B1, `(.L_x_13598) ;  /* 0x0000358000017945 */ /* 0x000fe20003800200 */
[----:B------:R-:W-:-:S02]  /*c6e0*/  LOP3.LUT R126, R126, 0x6, RZ, 0xc0, !PT ;  /* 0x000000067e7e7812 */ /* 0x000fc400078ec0ff */
[----:B-----5:R-:W-:Y:S01]  /*c6f0*/  IADD3 R132, PT, PT, R56, -R171, -R132 ;  /* 0x800000ab38847210 */ /* 0x020fe20007ffe884 */
[----:B------:R-:W-:Y:S01]  /*c700*/  IMAD R152, R3, 0x2, R152 ;  /* 0x0000000203987824 */ /* 0x000fe200078e0298 */
[----:B------:R-:W-:Y:S01]  /*c710*/  IADD3 R50, PT, PT, R50, R56, -R171 ;  /* 0x0000003832327210 */ /* 0x000fe20007ffe8ab */
[----:B------:R-:W-:Y:S01]  /*c720*/  IMAD.MOV.U32 R3, RZ, RZ, 0x20 ;  /* 0x00000020ff037424 */ /* 0x000fe200078e00ff */
[----:B------:R-:W-:-:S04]  /*c730*/  LOP3.LUT R172, R172, 0xfffffffe, RZ, 0xc0, !PT ;  /* 0xfffffffeacac7812 */ /* 0x000fc800078ec0ff */
[----:B------:R-:W-:Y:S01]  /*c740*/  SEL R3, R3, 0xffffffe0, !P1 ;  /* 0xffffffe003037807 */ /* 0x000fe20004800000 */
[----:B--2---:R-:W-:-:S06]  /*c750*/  ULEA UR6, UR6, UR7, 0x18 ;  /* 0x0000000706067291 */ /* 0x004fcc000f8ec0ff */
[----:B------:R-:W-:Y:S01]  /*c760*/  LEA R153, R153, UR6, 0x1 ;  /* 0x0000000699997c11 */ /* 0x000fe2000f8e08ff */
[----:B------:R-:W-:Y:S02]  /*c770*/  VIADD R0, R152, UR6 ;  /* 0x0000000698007c36 */ /* 0x000fe40008000000 */
[----:B------:R-:W-:Y:S02]  /*c780*/  LDSM.16.M88.4 R24, [R152+UR6+0x4800] ;  /* 0x004800069818783b */ /* 0x000fe40008000200 */
[--C-:B------:R-:W-:Y:S02]  /*c790*/  IMAD.IADD R151, R153, 0x1, R3.reuse ;  /* 0x0000000199977824 */ /* 0x100fe400078e0203 */
[----:B-1----:R-:W1:Y:S01]  /*c7a0*/  LDSM.16.M88.4 R8, [R153] ;  /* 0x000000009908783b */ /* 0x002e620000000200 */
[----:B------:R-:W-:-:S03]  /*c7b0*/  IMAD.IADD R147, R0, 0x1, R3 ;  /* 0x0000000100937824 */ /* 0x000fc600078e0203 */
[----:B------:R-:W2:Y:S04]  /*c7c0*/  LDSM.16.M88.4 R52, [R152+UR6+0x3000] ;  /* 0x003000069834783b */ /* 0x000ea80008000200 */
[----:B------:R-:W3:Y:S04]  /*c7d0*/  LDSM.16.M88.4 R32, [R152+UR6+0x4000] ;  /* 0x004000069820783b */ /* 0x000ee80008000200 */
[----:B------:R-:W4:Y:S04]  /*c7e0*/  LDSM.16.M88.4 R16, [R152+UR6+0x5000] ;  /* 0x005000069810783b */ /* 0x000f280008000200 */
[----:B------:R-:W-:Y:S04]  /*c7f0*/  LDSM.16.M88.4 R88, [R151] ;  /* 0x000000009758783b */ /* 0x000fe80000000200 */
[----:B------:R-:W4:Y:S04]  /*c800*/  LDSM.16.M88.4 R4, [R147+0x4800] ;  /* 0x004800009304783b */ /* 0x000f280000000200 */
[----:B------:R-:W4:Y:S04]  /*c810*/  LDSM.16.M88.4 R68, [R152+UR6+0x2800] ;  /* 0x002800069844783b */ /* 0x000f280008000200 */
[----:B------:R-:W4:Y:S04]  /*c820*/  LDSM.16.M88.4 R76, [R152+UR6+0x2000] ;  /* 0x00200006984c783b */ /* 0x000f280008000200 */
[----:B------:R-:W4:Y:S04]  /*c830*/  LDSM.16.M88.4 R40, [R152+UR6+0x3800] ;  /* 0x003800069828783b */ /* 0x000f280008000200 */
[----:B------:R-:W4:Y:S04]  /*c840*/  LDSM.16.M88.4 R116, [R152+UR6+0x5800] ;  /* 0x005800069874783b */ /* 0x000f280008000200 */
        /* <DEDUP_REMOVED lines=9> */
[----:B------:R-:W3:Y:S01]  /*c8e0*/  LDSM.16.M88.4 R128, [R147+0x5800] ;  /* 0x005800009380783b */ /* 0x000ee20000000200 */
[C---:B------:R-:W-:Y:S08]  /*c8f0*/  HMMA.16816.F32 R52, R8.reuse, R54, RZ ;  /* 0x000000360834723c */ /* 0x040ff000000018ff */
[C---:B------:R-:W-:Y:S08]  /*c900*/  HMMA.16816.F32 R32, R8.reuse, R34, RZ ;  /* 0x000000220820723c */ /* 0x040ff000000018ff */
[C---:B----4-:R-:W-:Y:S08]  /*c910*/  HMMA.16816.F32 R20, R8.reuse, R16, RZ ;  /* 0x000000100814723c */ /* 0x050ff000000018ff */
[----:B------:R-:W-:Y:S08]  /*c920*/  HMMA.16816.F32 R16, R8, R18, RZ ;  /* 0x000000120810723c */ /* 0x000ff000000018ff */
[----:B------:R-:W-:Y:S01]  /*c930*/  HMMA.16816.F32 R28, R88, R4, R28 ;  /* 0x00000004581c723c */ /* 0x000fe2000000181c */
[----:B------:R-:W-:-:S05]  /*c940*/  IMAD.MOV.U32 R4, RZ, RZ, 0x40 ;  /* 0x00000040ff047424 */ /* 0x000fca00078e00ff */
[----:B------:R-:W-:Y:S02]  /*c950*/  SEL R4, R4, 0xffffffc0, !P2 ;  /* 0xffffffc004047807 */ /* 0x000fe40005000000 */
[C---:B------:R-:W-:Y:S03]  /*c960*/  HMMA.16816.F32 R72, R8.reuse, R68, RZ ;  /* 0x000000440848723c */ /* 0x040fe600000018ff */
[--C-:B------:R-:W-:Y:S02]  /*c970*/  IMAD.IADD R150, R153, 0x1, R4.reuse ;  /* 0x0000000199967824 */ /* 0x100fe400078e0204 */
[----:B------:R-:W-:Y:S02]  /*c980*/  IMAD.IADD R146, R0, 0x1, R4 ;  /* 0x0000000100927824 */ /* 0x000fe400078e0204 */
[C---:B------:R-:W-:Y:S01]  /*c990*/  IMAD.IADD R149, R3.reuse, 0x1, R150 ;  /* 0x0000000103957824 */ /* 0x040fe200078e0296 */
[C---:B------:R-:W-:Y:S01]  /*c9a0*/  HMMA.16816.F32 R68, R8.reuse, R70, RZ ;  /* 0x000000460844723c */ /* 0x040fe200000018ff */
[----:B------:R-:W-:Y:S01]  /*c9b0*/  IMAD.IADD R145, R3, 0x1, R146 ;  /* 0x0000000103917824 */ /* 0x000fe200078e0292 */
[----:B------:R-:W-:Y:S06]  /*c9c0*/  LDSM.16.M88.4 R120, [R146+0x2000] ;  /* 0x002000009278783b */ /* 0x000fec0000000200 */
        /* <DEDUP_REMOVED lines=26> */
[----:B------:R-:W-:Y:S01]  /*cb70*/  HMMA.16816.F32 R24, R88, R6, R24 ;  /* 0x000000065818723c */ /* 0x000fe20000001818 */
[----:B------:R-:W-:-:S04]  /*cb80*/  IMAD.IADD R7, R125, 0x1, R124 ;  /* 0x000000017d077824 */ /* 0x000fc800078e027c */
[--C-:B------:R-:W-:Y:S02]  /*cb90*/  IMAD.IADD R181, R168, 0x1, R7.reuse ;  /* 0x00000001a8b57824 */ /* 0x100fe400078e0207 */
[----:B------:R-:W-:Y:S01]  /*cba0*/  IMAD.IADD R7, R60, 0x1, R7 ;  /* 0x000000013c077824 */ /* 0x000fe200078e0207 */
[----:B------:R-:W-:Y:S01]  /*cbb0*/  HMMA.16816.F32 R12, R88, R128, R12 ;  /* 0x00000080580c723c */ /* 0x000fe2000000180c */
[C---:B------:R-:W-:Y:S02]  /*cbc0*/  IMAD.IADD R5, R181.reuse, 0x1, R132 ;  /* 0x00000001b5057824 */ /* 0x040fe400078e0284 */
[----:B------:R-:W-:-:S03]  /*cbd0*/  IMAD.IADD R181, R181, 0x1, R50 ;  /* 0x00000001b5b57824 */ /* 0x000fc600078e0232 */
[----:B------:R-:W-:Y:S02]  /*cbe0*/  VIMNMX R184, PT, PT, RZ, R5, !PT ;  /* 0x00000005ffb87248 */ /* 0x000fe40007fe0100 */
[----:B------:R-:W-:Y:S01]  /*cbf0*/  HMMA.16816.F32 R8, R88, R130, R8 ;  /* 0x000000825808723c */ /* 0x000fe20000001808 */
[----:B------:R-:W3:Y:S01]  /*cc00*/  LDSM.16.M88.4 R88, [R146+0x5800] ;  /* 0x005800009258783b */ /* 0x000ee20000000200 */
[C-C-:B------:R-:W-:Y:S02]  /*cc10*/  VIADDMNMX R183, R181.reuse, 0x1, R56.reuse, PT ;  /* 0x00000001b5b77846 */ /* 0x140fe40003800138 */
[----:B------:R-:W-:-:S04]  /*cc20*/  VIADDMNMX R181, R181, 0x9, R56, PT ;  /* 0x00000009b5b57846 */ /* 0x000fc80003800138 */
[C---:B-1----:R-:W-:Y:S08]  /*cc30*/  HMMA.16816.F32 R80, R84.reuse, R120, R80 ;  /* 0x000000785450723c */ /* 0x042ff00000001850 */
[C---:B------:R-:W-:Y:S01]  /*cc40*/  HMMA.16816.F32 R76, R84.reuse, R122, R76 ;  /* 0x0000007a544c723c */ /* 0x040fe2000000184c */
[----:B------:R-:W-:Y:S07]  /*cc50*/  LDSM.16.M88.4 R120, [R149] ;  /* 0x000000009578783b */ /* 0x000fee0000000200 */
[C---:B------:R-:W-:Y:S08]  /*cc60*/  HMMA.16816.F32 R36, R84.reuse, R104, R36 ;  /* 0x000000685424723c */ /* 0x040ff00000001824 */
        /* <DEDUP_REMOVED lines=19> */
[----:B------:R-:W3:Y:S04]  /*cda0*/  LDSM.16.M88.4 R88, [R145+0x5000] ;  /* 0x005000009158783b */ /* 0x000ee80000000200 */
[----:B------:R-:W3:Y:S01]  /*cdb0*/  LDSM.16.M88.4 R84, [R145+0x5800] ;  /* 0x005800009154783b */ /* 0x000ee20000000200 */
[----:B------:R-:W-:-:S04]  /*cdc0*/  DEPBAR.LE SB0, 0x0 ;  /* 0x000080000000791a */ /* 0x000fc80000000000 */
[----:B-1----:R-:W-:Y:S01]  /*cdd0*/  HMMA.16816.F32 R44, R120, R104, R44 ;  /* 0x00000068782c723c */ /* 0x002fe2000000182c */
[----:B------:R-:W-:-:S04]  /*cde0*/  IMAD.IADD R104, R51, 0x1, R126 ;  /* 0x0000000133687824 */ /* 0x000fc800078e027e */
[C---:B------:R-:W-:Y:S02]  /*cdf0*/  IMAD.IADD R0, R104.reuse, 0x1, R171 ;  /* 0x0000000168007824 */ /* 0x040fe400078e02ab */
[C---:B------:R-:W-:Y:S01]  /*ce00*/  VIADD R134, R104.reuse, 0x8 ;  /* 0x0000000868867836 */ /* 0x040fe20000000000 */
[C---:B----4-:R-:W-:Y:S01]  /*ce10*/  HMMA.16816.F32 R24, R120.reuse, R94, R24 ;  /* 0x0000005e7818723c */ /* 0x050fe20000001818 */
[C---:B------:R-:W-:Y:S01]  /*ce20*/  VIADD R130, R104.reuse, 0x10 ;  /* 0x0000001068827836 */ /* 0x040fe20000000000 */
[C-C-:B------:R-:W-:Y:S01]  /*ce30*/  IADD3 R105, PT, PT, R7.reuse, -0x28, -R0.reuse ;  /* 0xffffffd807697810 */ /* 0x140fe20007ffe800 */
[C---:B------:R-:W-:Y:S01]  /*ce40*/  VIADD R132, R104.reuse, 0x9 ;  /* 0x0000000968847836 */ /* 0x040fe20000000000 */
[----:B------:R-:W-:Y:S01]  /*ce50*/  IADD3 R62, PT, PT, R7, -0x11, -R0 ;  /* 0xffffffef073e7810 */ /* 0x000fe20007ffe800 */
[----:B------:R-:W-:Y:S01]  /*ce60*/  VIADD R128, R104, 0x11 ;  /* 0x0000001168807836 */ /* 0x000fe20000000000 */
[----:B------:R-:W-:Y:S02]  /*ce70*/  IABS R105, R105 ;  /* 0x0000006900697213 */ /* 0x000fe40000000000 */
[----:B--2---:R-:W-:Y:S01]  /*ce80*/  HMMA.16816.F32 R52, R120, R110, R52 ;  /* 0x0000006e7834723c */ /* 0x004fe20000001834 */
[----:B------:R-:W-:-:S02]  /*ce90*/  IABS R62, R62 ;  /* 0x0000003e003e7213 */ /* 0x000fc40000000000 */
[----:B------:R-:W-:Y:S02]  /*cea0*/  I2FP.F32.S32 R105, R105 ;  /* 0x0000006900697245 */ /* 0x000fe40000201400 */
[----:B------:R-:W-:Y:S02]  /*ceb0*/  I2FP.F32.S32 R62, R62 ;  /* 0x0000003e003e7245 */ /* 0x000fe40000201400 */
[C-C-:B------:R-:W-:Y:S01]  /*cec0*/  IADD3 R6, PT, PT, R7.reuse, -0x9, -R0.reuse ;  /* 0xfffffff707067810 */ /* 0x140fe20007ffe800 */
[----:B------:R-:W-:Y:S01]  /*ced0*/  HMMA.16816.F32 R72, R120, R112, R72 ;  /* 0x000000707848723c */ /* 0x000fe20000001848 */
[----:B------:R-:W-:Y:S02]  /*cee0*/  IADD3 R50, PT, PT, R7, -0x1, -R0 ;  /* 0xffffffff07327810 */ /* 0x000fe40007ffe800 */
[----:B------:R-:W-:Y:S02]  /*cef0*/  IABS R6, R6 ;  /* 0x0000000600067213 */ /* 0x000fe40000000000 */
[----:B------:R-:W-:-:S02]  /*cf00*/  IABS R50, R50 ;  /* 0x0000003200327213 */ /* 0x000fc40000000000 */
[----:B------:R-:W-:Y:S01]  /*cf10*/  I2FP.F32.S32 R6, R6 ;  /* 0x0000000600067245 */ /* 0x000fe20000201400 */
[C---:B---3--:R-:W-:Y:S01]  /*cf20*/  HMMA.16816.F32 R36, R120.reuse, R96, R36 ;  /* 0x000000607824723c */ /* 0x048fe20000001824 */
[C---:B------:R-:W-:Y:S02]  /*cf30*/  IADD3 R97, PT, PT, R7.reuse, -0x58, -R0 ;  /* 0xffffffa807617810 */ /* 0x040fe40007ffe800 */
[C---:B------:R-:W-:Y:S01]  /*cf40*/  FFMA.FTZ R105, -R180.reuse, R105, R52 ;  /* 0x00000069b4697223 */ /* 0x040fe20000010134 */
[C-C-:B------:R-:W-:Y:S02]  /*cf50*/  IADD3 R52, PT, PT, R7.reuse, -0x61, -R0.reuse ;  /* 0xffffff9f07347810 */ /* 0x140fe40007ffe800 */
[----:B------:R-:W-:Y:S02]  /*cf60*/  IABS R97, R97 ;  /* 0x0000006100617213 */ /* 0x000fe40000000000 */
[----:B------:R-:W-:Y:S01]  /*cf70*/  HMMA.16816.F32 R76, R120, R118, R76 ;  /* 0x00000076784c723c */ /* 0x000fe2000000184c */
[C---:B------:R-:W-:Y:S01]  /*cf80*/  IADD3 R118, PT, PT, R7.reuse, -0x59, -R0 ;  /* 0xffffffa707767810 */ /* 0x040fe20007ffe800 */
[----:B------:R-:W-:Y:S01]  /*cf90*/  VIADD R119, R7, 0x8 ;  /* 0x0000000807777836 */ /* 0x000fe20000000000 */
[----:B------:R-:W-:Y:S01]  /*cfa0*/  I2FP.F32.S32 R97, R97 ;  /* 0x0000006100617245 */ /* 0x000fe20000201400 */
[----:B------:R-:W-:Y:S01]  /*cfb0*/  FFMA.FTZ R62, -R180, R62, R73 ;  /* 0x0000003eb43e7223 */ /* 0x000fe20000010149 */
[----:B------:R-:W-:-:S02]  /*cfc0*/  IABS R118, R118 ;  /* 0x0000007600767213 */ /* 0x000fc40000000000 */
[C-C-:B------:R-:W-:Y:S01]  /*cfd0*/  IADD3 R73, PT, PT, R7.reuse, -0x20, -R0.reuse ;  /* 0xffffffe007497810 */ /* 0x140fe20007ffe800 */
[C---:B------:R-:W-:Y:S01]  /*cfe0*/  HMMA.16816.F32 R28, R120.reuse, R92, R28 ;  /* 0x0000005c781c723c */ /* 0x040fe2000000181c */
[C---:B------:R-:W-:Y:S01]  /*cff0*/  IADD3 R93, PT, PT, R7.reuse, -0x60, -R0 ;  /* 0xffffffa0075d7810 */ /* 0x040fe20007ffe800 */
[----:B------:R-:W-:Y:S01]  /*d000*/  FFMA.FTZ R97, -R180, R97, R24 ;  /* 0x00000061b4617223 */ /* 0x000fe20000010118 */
[----:B------:R-:W-:Y:S01]  /*d010*/  I2FP.F32.S32 R118, R118 ;  /* 0x0000007600767245 */ /* 0x000fe20000201400 */
[----:B------:R-:W-:Y:S01]  /*d020*/  IMAD.IADD R92, R7, 0x1, -R0 ;  /* 0x00000001075c7824 */ /* 0x000fe200078e0a00 */
[----:B------:R-:W-:Y:S02]  /*d030*/  IABS R93, R93 ;  /* 0x0000005d005d7213 */ /* 0x000fe40000000000 */
[----:B------:R-:W-:Y:S01]  /*d040*/  IABS R73, R73 ;  /* 0x0000004900497213 */ /* 0x000fe20000000000 */
[----:B------:R-:W-:Y:S01]  /*d050*/  HMMA.16816.F32 R20, R120, R88, R20 ;  /* 0x000000587814723c */ /* 0x000fe20000001814 */
[----:B------:R-:W-:Y:S01]  /*d060*/  I2FP.F32.S32 R50, R50 ;  /* 0x0000003200327245 */ /* 0x000fe20000201400 */
[----:B------:R-:W-:-:S02]  /*d070*/  IMAD.MOV.U32 R24, RZ, RZ, R93 ;  /* 0x000000ffff187224 */ /* 0x000fc400078e005d */
[C---:B------:R-:W-:Y:S01]  /*d080*/  FFMA.FTZ R93, -R180.reuse, R118, R25 ;  /* 0x00000076b45d7223 */ /* 0x040fe20000010119 */
[----:B------:R-:W-:Y:S01]  /*d090*/  FFMA.FTZ R77, -R180, R6, R77 ;  /* 0x00000006b44d7223 */ /* 0x000fe2000001014d */
[----:B------:R-:W-:Y:S01]  /*d0a0*/  I2FP.F32.S32 R73, R73 ;  /* 0x0000004900497245 */ /* 0x000fe20000201400 */
[----:B------:R-:W-:Y:S01]  /*d0b0*/  VIADD R118, R104, 0x20 ;  /* 0x0000002068767836 */ /* 0x000fe20000000000 */
[----:B------:R-:W-:Y:S01]  /*d0c0*/  I2FP.F32.S32 R25, R24 ;  /* 0x0000001800197245 */ /* 0x000fe20000201400 */
[----:B------:R-:W-:Y:S01]  /*d0d0*/  HMMA.16816.F32 R64, R120, R108, R64 ;  /* 0x0000006c7840723c */ /* 0x000fe20000001840 */
[----:B------:R-:W-:Y:S02]  /*d0e0*/  IABS R24, R52 ;  /* 0x0000003400187213 */ /* 0x000fe40000000000 */
[C-C-:B------:R-:W-:Y:S02]  /*d0f0*/  IADD3 R6, PT, PT, R7.reuse, -0x29, -R0.reuse ;  /* 0xffffffd707067810 */ /* 0x140fe40007ffe800 */
[----:B------:R-:W-:-:S02]  /*d100*/  IADD3 R112, PT, PT, R7, -0x78, -R0 ;  /* 0xffffff8807707810 */ /* 0x000fc40007ffe800 */
[----:B------:R-:W-:Y:S01]  /*d110*/  IABS R6, R6 ;  /* 0x0000000600067213 */ /* 0x000fe20000000000 */
[----:B------:R-:W-:Y:S01]  /*d120*/  HMMA.16816.F32 R80, R120, R116, R80 ;  /* 0x000000747850723c */ /* 0x000fe20000001850 */
[----:B------:R-:W-:Y:S01]  /*d130*/  IADD3 R116, PT, PT, R7, -0x69, -R0 ;  /* 0xffffff9707747810 */ /* 0x000fe20007ffe800 */
[----:B------:R-:W-:Y:S01]  /*d140*/  FFMA.FTZ R52, -R180, R25, R20 ;  /* 0x00000019b4347223 */ /* 0x000fe20000010114 */
[----:B------:R-:W-:Y:S01]  /*d150*/  I2FP.F32.S32 R20, R24 ;  /* 0x0000001800147245 */ /* 0x000fe20000201400 */
[----:B------:R-:W-:Y:S01]  /*d160*/  VIADD R25, R5, 0x8 ;  /* 0x0000000805197836 */ /* 0x000fe20000000000 */
[----:B------:R-:W-:-:S03]  /*d170*/  IABS R116, R116 ;  /* 0x0000007400747213 */ /* 0x000fc60000000000 */
[C---:B------:R-:W-:Y:S01]  /*d180*/  HMMA.16816.F32 R16, R120.reuse, R90, R16 ;  /* 0x0000005a7810723c */ /* 0x040fe20000001810 */
[C---:B------:R-:W-:Y:S01]  /*d190*/  IADD3 R91, PT, PT, R7.reuse, -0x19, -R0 ;  /* 0xffffffe7075b7810 */ /* 0x040fe20007ffe800 */
[C---:B------:R-:W-:Y:S01]  /*d1a0*/  FFMA.FTZ R20, -R180.reuse, R20, R21 ;  /* 0x00000014b4147223 */ /* 0x040fe20000010115 */
[----:B------:R-:W-:Y:S01]  /*d1b0*/  I2FP.F32.S32 R21, R116 ;  /* 0x0000007400157245 */ /* 0x000fe20000201400 */
[----:B------:R-:W-:Y:S01]  /*d1c0*/  FFMA.FTZ R64, -R180, R73, R64 ;  /* 0x00000049b4407223 */ /* 0x000fe20000010140 */
[C-C-:B------:R-:W-:Y:S01]  /*d1d0*/  IADD3 R73, PT, PT, R7.reuse, -0x71, -R0.reuse ;  /* 0xffffff8f07497810 */ /* 0x140fe20007ffe800 */
[----:B------:R-:W-:Y:S01]  /*d1e0*/  VIADD R116, R104, 0x21 ;  /* 0x0000002168747836 */ /* 0x000fe20000000000 */
[----:B------:R-:W-:Y:S01]  /*d1f0*/  IABS R91, R91 ;  /* 0x0000005b005b7213 */ /* 0x000fe20000000000 */
[----:B------:R-:W-:Y:S01]  /*d200*/  HMMA.16816.F32 R68, R120, R114, R68 ;  /* 0x000000727844723c */ /* 0x000fe20000001844 */
[C-C-:B------:R-:W-:Y:S02]  /*d210*/  IADD3 R115, PT, PT, R7.reuse, -0x70, -R0.reuse ;  /* 0xffffff9007737810 */ /* 0x140fe40007ffe800 */
[----:B------:R-:W-:Y:S01]  /*d220*/  FFMA.FTZ R81, -R180, R50, R81 ;  /* 0x00000032b4517223 */ /* 0x000fe20000010151 */
[----:B------:R-:W-:-:S02]  /*d230*/  IADD3 R50, PT, PT, R7, -0x21, -R0 ;  /* 0xffffffdf07327810 */ /* 0x000fc40007ffe800 */
[----:B------:R-:W-:Y:S02]  /*d240*/  I2FP.F32.S32 R6, R6 ;  /* 0x0000000600067245 */ /* 0x000fe40000201400 */
[C---:B------:R-:W-:Y:S01]  /*d250*/  HMMA.16816.F32 R12, R120.reuse, R84, R12 ;  /* 0x00000054780c723c */ /* 0x040fe2000000180c */
[----:B------:R-:W-:Y:S02]  /*d260*/  I2FP.F32.S32 R91, R91 ;  /* 0x0000005b005b7245 */ /* 0x000fe40000201400 */
[----:B------:R-:W-:Y:S01]  /*d270*/  FFMA.FTZ R21, -R180, R21, R17 ;  /* 0x00000015b4157223 */ /* 0x000fe20000010111 */
[----:B------:R-:W-:Y:S02]  /*d280*/  IABS R17, R73 ;  /* 0x0000004900117213 */ /* 0x000fe40000000000 */
[----:B------:R-:W-:Y:S02]  /*d290*/  IABS R115, R115 ;  /* 0x0000007300737213 */ /* 0x000fe40000000000 */
[----:B------:R-:W-:Y:S01]  /*d2a0*/  HMMA.16816.F32 R8, R120, R86, R8 ;  /* 0x000000567808723c */ /* 0x000fe20000001808 */
[----:B------:R-:W-:-:S02]  /*d2b0*/  IABS R50, R50 ;  /* 0x0000003200327213 */ /* 0x000fc40000000000 */
[----:B------:R-:W-:Y:S01]  /*d2c0*/  I2FP.F32.S32 R17, R17 ;  /* 0x0000001100117245 */ /* 0x000fe20000201400 */
[C---:B------:R-:W-:Y:S01]  /*d2d0*/  FFMA.FTZ R91, -R180.reuse, R91, R69 ;  /* 0x0000005bb45b7223 */ /* 0x040fe20000010145 */
[C-C-:B------:R-:W-:Y:S02]  /*d2e0*/  IADD3 R135, PT, PT, R7.reuse, -0x40, -R0.reuse ;  /* 0xffffffc007877810 */ /* 0x140fe40007ffe800 */
[----:B------:R-:W-:Y:S01]  /*d2f0*/  I2FP.F32.S32 R115, R115 ;  /* 0x0000007300737245 */ /* 0x000fe20000201400 */
[----:B------:R-:W-:Y:S01]  /*d300*/  HMMA.16816.F32 R40, R120, R106, R40 ;  /* 0x0000006a7828723c */ /* 0x000fe20000001828 */
[C---:B------:R-:W-:Y:S01]  /*d310*/  FFMA.FTZ R107, -R180.reuse, R6, R53 ;  /* 0x00000006b46b7223 */ /* 0x040fe20000010135 */
[----:B------:R-:W-:Y:S01]  /*d320*/  IADD3 R6, PT, PT, R7, -0x31, -R0 ;  /* 0xffffffcf07067810 */ /* 0x000fe20007ffe800 */
[C---:B------:R-:W-:Y:S01]  /*d330*/  FFMA.FTZ R24, -R180.reuse, R17, R13 ;  /* 0x00000011b4187223 */ /* 0x040fe2000001010d */
[----:B------:R-:W-:Y:S01]  /*d340*/  I2FP.F32.S32 R50, R50 ;  /* 0x0000003200327245 */ /* 0x000fe20000201400 */
[----:B------:R-:W-:Y:S01]  /*d350*/  FFMA.FTZ R73, -R180, R115, R12 ;  /* 0x00000073b4497223 */ /* 0x000fe2000001010c */
[----:B------:R-:W-:-:S02]  /*d360*/  IABS R112, R112 ;  /* 0x0000007000707213 */ /* 0x000fc40000000000 */
[C-C-:B------:R-:W-:Y:S01]  /*d370*/  IADD3 R69, PT, PT, R7.reuse, -0x79, -R0.reuse ;  /* 0xffffff8707457810 */ /* 0x140fe20007ffe800 */
[----:B------:R-:W-:Y:S01]  /*d380*/  FFMA.FTZ R95, -R180, R50, R65 ;  /* 0x00000032b45f7223 */ /* 0x000fe20000010141 */
[----:B------:R-:W-:Y:S01]  /*d390*/  IABS R6, R6 ;  /* 0x0000000600067213 */ /* 0x000fe20000000000 */
[----:B------:R-:W-:Y:S01]  /*d3a0*/  HMMA.16816.F32 R32, R120, R98, R32 ;  /* 0x000000627820723c */ /* 0x000fe20000001820 */
[----:B------:R-:W-:Y:S01]  /*d3b0*/  IABS R135, R135 ;  /* 0x0000008700877213 */ /* 0x000fe20000000000 */
[C---:B------:R-:W-:Y:S01]  /*d3c0*/  VIADD R122, R104.reuse, 0x18 ;  /* 0x00000018687a7836 */ /* 0x040fe20000000000 */
[----:B------:R-:W-:Y:S01]  /*d3d0*/  IADD3 R85, PT, PT, R7, -0x10, -R0 ;  /* 0xfffffff007557810 */ /* 0x000fe20007ffe800 */
[C---:B------:R-:W-:Y:S01]  /*d3e0*/  VIADD R120, R104.reuse, 0x19 ;  /* 0x0000001968787836 */ /* 0x040fe20000000000 */
[----:B------:R-:W-:Y:S01]  /*d3f0*/  I2FP.F32.S32 R13, R112 ;  /* 0x00000070000d7245 */ /* 0x000fe20000201400 */
[----:B------:R-:W-:Y:S01]  /*d400*/  VIADD R112, R104, 0x28 ;  /* 0x0000002868707836 */ /* 0x000fe20000000000 */
[----:B------:R-:W-:-:S02]  /*d410*/  IABS R12, R69 ;  /* 0x00000045000c7213 */ /* 0x000fc40000000000 */
[----:B------:R-:W-:Y:S01]  /*d420*/  IADD3 R133, PT, PT, R7, -0x41, -R0 ;  /* 0xffffffbf07857810 */ /* 0x000fe20007ffe800 */
[C---:B------:R-:W-:Y:S01]  /*d430*/  FFMA.FTZ R69, -R180.reuse, R13, R8 ;  /* 0x0000000db4457223 */ /* 0x040fe20000010108 */
[----:B------:R-:W-:Y:S02]  /*d440*/  IADD3 R65, PT, PT, R119, -0x10, -R0 ;  /* 0xfffffff077417810 */ /* 0x000fe40007ffe800 */
[----:B------:R-:W-:Y:S02]  /*d450*/  I2FP.F32.S32 R6, R6 ;  /* 0x0000000600067245 */ /* 0x000fe40000201400 */
[----:B------:R-:W-:Y:S02]  /*d460*/  I2FP.F32.S32 R135, R135 ;  /* 0x0000008700877245 */ /* 0x000fe40000201400 */
[----:B------:R-:W-:Y:S01]  /*d470*/  IABS R85, R85 ;  /* 0x0000005500557213 */ /* 0x000fe20000000000 */
[C---:B------:R-:W-:Y:S01]  /*d480*/  FFMA.FTZ R113, -R180.reuse, R6, R45 ;  /* 0x00000006b4717223 */ /* 0x040fe2000001012d */
[----:B------:R-:W-:Y:S01]  /*d490*/  I2FP.F32.S32 R12, R12 ;  /* 0x0000000c000c7245 */ /* 0x000fe20000201400 */
[----:B------:R-:W-:Y:S01]  /*d4a0*/  FFMA.FTZ R135, -R180, R135, R36 ;  /* 0x00000087b4877223 */ /* 0x000fe20000010124 */
[----:B------:R-:W-:-:S02]  /*d4b0*/  IABS R133, R133 ;  /* 0x0000008500857213 */ /* 0x000fc40000000000 */
[----:B------:R-:W-:Y:S01]  /*d4c0*/  IABS R8, R65 ;  /* 0x0000004100087213 */ /* 0x000fe20000000000 */
[----:B------:R-:W-:Y:S01]  /*d4d0*/  FFMA.FTZ R12, -R180, R12, R9 ;  /* 0x0000000cb40c7223 */ /* 0x000fe20000010109 */
[C---:B------:R-:W-:Y:S02]  /*d4e0*/  IADD3 R63, PT, PT, R7.reuse, -0x18, -R0 ;  /* 0xffffffe8073f7810 */ /* 0x040fe40007ffe800 */
[----:B------:R-:W-:Y:S01]  /*d4f0*/  I2FP.F32.S32 R85, R85 ;  /* 0x0000005500557245 */ /* 0x000fe20000201400 */
[----:B------:R-:W-:Y:S01]  /*d500*/  IMAD.MOV.U32 R9, RZ, RZ, R8 ;  /* 0x000000ffff097224 */ /* 0x000fe200078e0008 */
[C-C-:B------:R-:W-:Y:S01]  /*d510*/  IADD3 R111, PT, PT, R7.reuse, -0x30, -R0.reuse ;  /* 0xffffffd0076f7810 */ /* 0x140fe20007ffe800 */
[----:B------:R-:W-:Y:S01]  /*d520*/  VIADD R8, R104, 0x1 ;  /* 0x0000000168087836 */ /* 0x000fe20000000000 */
[C---:B------:R-:W-:Y:S01]  /*d530*/  IADD3 R139, PT, PT, R7.reuse, -0x38, -R0 ;  /* 0xffffffc8078b7810 */ /* 0x040fe20007ffe800 */
[----:B------:R-:W-:Y:S01]  /*d540*/  FFMA.FTZ R60, -R180, R85, R72 ;  /* 0x00000055b43c7223 */ /* 0x000fe20000010148 */
[----:B------:R-:W-:-:S02]  /*d550*/  IADD3 R114, PT, PT, R7, -0x39, -R0 ;  /* 0xffffffc707727810 */ /* 0x000fc40007ffe800 */
[C-C-:B------:R-:W-:Y:S02]  /*d560*/  IADD3 R131, PT, PT, R7.reuse, -0x48, -R0.reuse ;  /* 0xffffffb807837810 */ /* 0x140fe40007ffe800 */
[C-C-:B------:R-:W-:Y:S02]  /*d570*/  IADD3 R36, PT, PT, R7.reuse, -0x49, -R0.reuse ;  /* 0xffffffb707247810 */ /* 0x140fe40007ffe800 */
[C-C-:B------:R-:W-:Y:S02]  /*d580*/  IADD3 R109, PT, PT, R7.reuse, -0x50, -R0.reuse ;  /* 0xffffffb0076d7810 */ /* 0x140fe40007ffe800 */
[C-C-:B------:R-:W-:Y:S02]  /*d590*/  IADD3 R6, PT, PT, R7.reuse, -0x51, -R0.reuse ;  /* 0xffffffaf07067810 */ /* 0x140fe40007ffe800 */
[----:B------:R-:W-:Y:S02]  /*d5a0*/  IADD3 R117, PT, PT, R7, -0x68, -R0 ;  /* 0xffffff9807757810 */ /* 0x000fe40007ffe800 */
[----:B------:R-:W-:-:S02]  /*d5b0*/  I2FP.F32.S32 R133, R133 ;  /* 0x0000008500857245 */ /* 0x000fc40000201400 */
[C-C-:B------:R-:W-:Y:S02]  /*d5c0*/  IADD3 R7, PT, PT, R119.reuse, -0x21, -R0.reuse ;  /* 0xffffffdf77077810 */ /* 0x140fe40007ffe800 */
[----:B------:R-:W-:Y:S01]  /*d5d0*/  IABS R63, R63 ;  /* 0x0000003f003f7213 */ /* 0x000fe20000000000 */
[----:B------:R-:W-:Y:S01]  /*d5e0*/  FFMA.FTZ R133, -R180, R133, R37 ;  /* 0x00000085b4857223 */ /* 0x000fe20000010125 */
[C-C-:B------:R-:W-:Y:S02]  /*d5f0*/  IADD3 R87, PT, PT, R119.reuse, -0x28, -R0.reuse ;  /* 0xffffffd877577810 */ /* 0x140fe40007ffe800 */
[C-C-:B------:R-:W-:Y:S02]  /*d600*/  IADD3 R86, PT, PT, R119.reuse, -0x29, -R0.reuse ;  /* 0xffffffd777567810 */ /* 0x140fe40007ffe800 */
[C-C-:B------:R-:W-:Y:S02]  /*d610*/  IADD3 R89, PT, PT, R119.reuse, -0x19, -R0.reuse ;  /* 0xffffffe777597810 */ /* 0x140fe40007ffe800 */
[----:B------:R-:W-:-:S02]  /*d620*/  IADD3 R85, PT, PT, R119, -0x30, -R0 ;  /* 0xffffffd077557810 */ /* 0x000fc40007ffe800 */
[----:B------:R-:W-:Y:S02]  /*d630*/  IABS R7, R7 ;  /* 0x0000000700077213 */ /* 0x000fe40000000000 */
[----:B------:R-:W-:Y:S02]  /*d640*/  I2FP.F32.S32 R63, R63 ;  /* 0x0000003f003f7245 */ /* 0x000fe40000201400 */
[C-C-:B------:R-:W-:Y:S02]  /*d650*/  IADD3 R84, PT, PT, R119.reuse, -0x31, -R0.reuse ;  /* 0xffffffcf77547810 */ /* 0x140fe40007ffe800 */
[----:B------:R-:W-:Y:S01]  /*d660*/  IADD3 R37, PT, PT, R119, -0x38, -R0 ;  /* 0xffffffc877257810 */ /* 0x000fe20007ffe800 */
[----:B------:R-:W-:Y:S01]  /*d670*/  FFMA.FTZ R63, -R180, R63, R68 ;  /* 0x0000003fb43f7223 */ /* 0x000fe20000010144 */
[----:B------:R-:W-:Y:S02]  /*d680*/  I2FP.F32.S32 R9, R9 ;  /* 0x0000000900097245 */ /* 0x000fe40000201400 */
[----:B------:R-:W-:-:S02]  /*d690*/  IABS R87, R87 ;  /* 0x0000005700577213 */ /* 0x000fc40000000000 */
[-C--:B------:R-:W-:Y:S01]  /*d6a0*/  ISETP.GT.AND P1, PT, R5, R8.reuse, PT ;  /* 0x000000080500720c */ /* 0x080fe20003f24270 */
[----:B------:R-:W-:Y:S01]  /*d6b0*/  FFMA.FTZ R13, -R180, R9, R74 ;  /* 0x00000009b40d7223 */ /* 0x000fe2000001014a */
[C---:B------:R-:W-:Y:S02]  /*d6c0*/  ISETP.GE.AND P2, PT, R8.reuse, R183, PT ;  /* 0x000000b70800720c */ /* 0x040fe40003f46270 */
[----:B------:R-:W-:Y:S02]  /*d6d0*/  ISETP.GE.AND P0, PT, R8, R181, PT ;  /* 0x000000b50800720c */ /* 0x000fe40003f06270 */
[----:B------:R-:W-:Y:S02]  /*d6e0*/  ISETP.GT.AND P6, PT, R25, R8, PT ;  /* 0x000000081900720c */ /* 0x000fe40003fc4270 */
[----:B------:R-:W-:Y:S02]  /*d6f0*/  IABS R86, R86 ;  /* 0x0000005600567213 */ /* 0x000fe40000000000 */
[----:B------:R-:W-:-:S02]  /*d700*/  IABS R89, R89 ;  /* 0x0000005900597213 */ /* 0x000fc40000000000 */
[----:B------:R-:W-:Y:S02]  /*d710*/  I2FP.F32.S32 R8, R7 ;  /* 0x0000000700087245 */ /* 0x000fe40000201400 */
[----:B------:R-:W-:Y:S02]  /*d720*/  IABS R85, R85 ;  /* 0x0000005500557213 */ /* 0x000fe40000000000 */
[----:B------:R-:W-:Y:S02]  /*d730*/  IABS R84, R84 ;  /* 0x0000005400547213 */ /* 0x000fe40000000000 */
[----:B------:R-:W-:Y:S02]  /*d740*/  IABS R37, R37 ;  /* 0x0000002500257213 */ /* 0x000fe40000000000 */
[----:B------:R-:W-:Y:S02]  /*d750*/  I2FP.F32.S32 R87, R87 ;  /* 0x0000005700577245 */ /* 0x000fe40000201400 */
[----:B------:R-:W-:-:S02]  /*d760*/  IADD3 R68, PT, PT, R119, -0x48, -R0 ;  /* 0xffffffb877447810 */ /* 0x000fc40007ffe800 */
[----:B------:R-:W-:Y:S02]  /*d770*/  I2FP.F32.S32 R86, R86 ;  /* 0x0000005600567245 */ /* 0x000fe40000201400 */
[C---:B------:R-:W-:Y:S02]  /*d780*/  IADD3 R50, PT, PT, R119.reuse, -0x49, -R0 ;  /* 0xffffffb777327810 */ /* 0x040fe40007ffe800 */
[----:B------:R-:W-:Y:S01]  /*d790*/  I2FP.F32.S32 R74, R89 ;  /* 0x00000059004a7245 */ /* 0x000fe20000201400 */
[C---:B------:R-:W-:Y:S01]  /*d7a0*/  FFMA.FTZ R89, -R180.reuse, R8, R67 ;  /* 0x00000008b4597223 */ /* 0x040fe20000010143 */
[----:B------:R-:W-:Y:S02]  /*d7b0*/  I2FP.F32.S32 R85, R85 ;  /* 0x0000005500557245 */ /* 0x000fe40000201400 */
[----:B------:R-:W-:Y:S01]  /*d7c0*/  I2FP.F32.S32 R84, R84 ;  /* 0x0000005400547245 */ /* 0x000fe20000201400 */
[C---:B------:R-:W-:Y:S01]  /*d7d0*/  FFMA.FTZ R7, -R180.reuse, R74, R71 ;  /* 0x0000004ab4077223 */ /* 0x040fe20000010147 */
[----:B------:R-:W-:Y:S01]  /*d7e0*/  I2FP.F32.S32 R67, R37 ;  /* 0x0000002500437245 */ /* 0x000fe20000201400 */
[C---:B------:R-:W-:Y:S01]  /*d7f0*/  FFMA.FTZ R37, -R180.reuse, R87, R54 ;  /* 0x00000057b4257223 */ /* 0x040fe20000010136 */
[C---:B------:R-:W-:Y:S01]  /*d800*/  IADD3 R110, PT, PT, R119.reuse, -0x1, -R0 ;  /* 0xffffffff776e7810 */ /* 0x040fe20007ffe800 */
[C---:B------:R-:W-:Y:S01]  /*d810*/  FFMA.FTZ R87, -R180.reuse, R86, R55 ;  /* 0x00000056b4577223 */ /* 0x040fe20000010137 */
[----:B------:R-:W-:Y:S01]  /*d820*/  IABS R68, R68 ;  /* 0x0000004400447213 */ /* 0x000fe20000000000 */
[C---:B------:R-:W-:Y:S01]  /*d830*/  FFMA.FTZ R86, -R180.reuse, R85, R46 ;  /* 0x00000055b4567223 */ /* 0x040fe2000001012e */
[----:B------:R-:W-:Y:S01]  /*d840*/  IABS R50, R50 ;  /* 0x0000003200327213 */ /* 0x000fe20000000000 */
[C---:B------:R-:W-:Y:S01]  /*d850*/  FFMA.FTZ R85, -R180.reuse, R84, R47 ;  /* 0x00000054b4557223 */ /* 0x040fe2000001012f */
[----:B------:R-:W-:Y:S01]  /*d860*/  IABS R110, R110 ;  /* 0x0000006e006e7213 */ /* 0x000fe20000000000 */
[----:B------:R-:W-:Y:S01]  /*d870*/  FFMA.FTZ R84, -R180, R67, R42 ;  /* 0x00000043b4547223 */ /* 0x000fe2000001012a */
[----:B------:R-:W-:Y:S01]  /*d880*/  I2FP.F32.S32 R47, R68 ;  /* 0x00000044002f7245 */ /* 0x000fe20000201400 */
[----:B------:R-:W-:Y:S01]  /*d890*/  VIADD R71, R92, 0xfffffff8 ;  /* 0xfffffff85c477836 */ /* 0x000fe20000000000 */
[----:B------:R-:W-:Y:S01]  /*d8a0*/  I2FP.F32.S32 R8, R50 ;  /* 0x0000003200087245 */ /* 0x000fe20000201400 */
[----:B------:R-:W-:Y:S01]  /*d8b0*/  VIADD R74, R104, 0x58 ;  /* 0x00000058684a7836 */ /* 0x000fe20000000000 */
[C---:B------:R-:W-:Y:S01]  /*d8c0*/  IADD3 R96, PT, PT, R119.reuse, -0x39, -R0 ;  /* 0xffffffc777607810 */ /* 0x040fe20007ffe800 */
[C---:B------:R-:W-:Y:S01]  /*d8d0*/  FFMA.FTZ R50, -R180.reuse, R47, R34 ;  /* 0x0000002fb4327223 */ /* 0x040fe20000010122 */
[----:B------:R-:W-:Y:S01]  /*d8e0*/  IADD3 R88, PT, PT, R119, -0x51, -R0 ;  /* 0xffffffaf77587810 */ /* 0x000fe20007ffe800 */
[----:B------:R-:W-:Y:S01]  /*d8f0*/  FFMA.FTZ R47, -R180, R8, R35 ;  /* 0x00000008b42f7223 */ /* 0x000fe20000010123 */
[----:B------:R-:W-:Y:S01]  /*d900*/  I2FP.F32.S32 R110, R110 ;  /* 0x0000006e006e7245 */ /* 0x000fe20000201400 */
[----:B------:R-:W-:Y:S01]  /*d910*/  VIADD R54, R104, 0x69 ;  /* 0x0000006968367836 */ /* 0x000fe20000000000 */
[----:B------:R-:W-:-:S02]  /*d920*/  IABS R96, R96 ;  /* 0x0000006000607213 */ /* 0x000fc40000000000 */
[----:B------:R-:W-:Y:S01]  /*d930*/  IABS R8, R88 ;  /* 0x0000005800087213 */ /* 0x000fe20000000000 */
[----:B------:R-:W-:Y:S01]  /*d940*/  FFMA.FTZ R65, -R180, R110, R83 ;  /* 0x0000006eb4417223 */ /* 0x000fe20000010153 */
[----:B------:R-:W-:Y:S01]  /*d950*/  IABS R67, R92 ;  /* 0x0000005c00437213 */ /* 0x000fe20000000000 */
[----:B------:R-:W-:Y:S01]  /*d960*/  VIADD R92, R104, 0x41 ;  /* 0x00000041685c7836 */ /* 0x000fe20000000000 */
[----:B------:R-:W-:Y:S01]  /*d970*/  @P2 LOP3.LUT R172, R172, 0x1, RZ, 0xfc, !PT ;  /* 0x00000001acac2812 */ /* 0x000fe200078efcff */
[C---:B------:R-:W-:Y:S01]  /*d980*/  VIADD R110, R104.reuse, 0x29 ;  /* 0x00000029686e7836 */ /* 0x040fe20000000000 */
        /* <DEDUP_REMOVED lines=8> */
[----:B------:R-:W-:-:S02]  /*da10*/  LOP3.LUT R172, R172, 0xfffffffd, RZ, 0xc0, !PT ;  /* 0xfffffffdacac7812 */ /* 0x000fc400078ec0ff */
[C---:B------:R-:W-:Y:S01]  /*da20*/  IADD3 R108, PT, PT, R119.reuse, -0x9, -R0 ;  /* 0xfffffff7776c7810 */ /* 0x040fe20007ffe800 */
[C---:B------:R-:W-:Y:S01]  /*da30*/  FFMA.FTZ R8, -R180.reuse, R67, R80 ;  /* 0x00000043b4087223 */ /* 0x040fe20000010150 */
[----:B------:R-:W-:Y:S01]  /*da40*/  I2FP.F32.S32 R71, R71 ;  /* 0x0000004700477245 */ /* 0x000fe20000201400 */
[----:B------:R-:W-:Y:S01]  /*da50*/  FFMA.FTZ R67, -R180, R67, R78 ;  /* 0x00000043b4437223 */ /* 0x000fe2000001014e */
[----:B------:R-:W-:Y:S01]  /*da60*/  @P0 LOP3.LUT R172, R172, 0x2, RZ, 0xfc, !PT ;  /* 0x00000002acac0812 */ /* 0x000fe200078efcff */
[----:B------:R-:W-:Y:S01]  /*da70*/  VIADD R80, R104, 0x50 ;  /* 0x0000005068507836 */ /* 0x000fe20000000000 */
[C---:B------:R-:W-:Y:S01]  /*da80*/  IADD3 R106, PT, PT, R119.reuse, -0x11, -R0 ;  /* 0xffffffef776a7810 */ /* 0x040fe20007ffe800 */
[----:B------:R-:W-:Y:S01]  /*da90*/  FFMA.FTZ R71, -R180, R71, R76 ;  /* 0x00000047b4477223 */ /* 0x000fe2000001014c */
[----:B------:R-:W-:Y:S01]  /*daa0*/  IADD3 R72, PT, PT, R119, -0x41, -R0 ;  /* 0xffffffbf77487810 */ /* 0x000fe20007ffe800 */
[----:B------:R-:W-:Y:S01]  /*dab0*/  VIADD R78, R104, 0x51 ;  /* 0x00000051684e7836 */ /* 0x000fe20000000000 */
[----:B------:R-:W-:-:S02]  /*dac0*/  IABS R108, R108 ;  /* 0x0000006c006c7213 */ /* 0x000fc40000000000 */
[C---:B------:R-:W-:Y:S02]  /*dad0*/  ISETP.GT.AND P0, PT, R5.reuse, R104, PT ;  /* 0x000000680500720c */ /* 0x040fe40003f04270 */
[----:B------:R-:W-:Y:S02]  /*dae0*/  IABS R117, R117 ;  /* 0x0000007500757213 */ /* 0x000fe40000000000 */
[----:B------:R-:W-:Y:S02]  /*daf0*/  I2FP.F32.S32 R108, R108 ;  /* 0x0000006c006c7245 */ /* 0x000fe40000201400 */
[----:B------:R-:W-:Y:S02]  /*db00*/  IABS R106, R106 ;  /* 0x0000006a006a7213 */ /* 0x000fe40000000000 */
[----:B------:R-:W-:Y:S01]  /*db10*/  IABS R72, R72 ;  /* 0x0000004800487213 */ /* 0x000fe20000000000 */
[----:B------:R-:W-:Y:S01]  /*db20*/  FFMA.FTZ R17, -R180, R108, R79 ;  /* 0x0000006cb4117223 */ /* 0x000fe2000001014f */
[----:B------:R-:W-:Y:S01]  /*db30*/  ISETP.GT.AND P2, PT, R5, R134, PT ;  /* 0x000000860500720c */ /* 0x000fe20003f44270 */
[----:B------:R-:W-:Y:S01]  /*db40*/  VIADD R108, R104, 0x30 ;  /* 0x00000030686c7836 */ /* 0x000fe20000000000 */
[----:B------:R-:W-:-:S02]  /*db50*/  FSEL R8, R8, -INF , !P0 ;  /* 0xff80000008087808 */ /* 0x000fc40004000000 */
[----:B------:R-:W-:Y:S02]  /*db60*/  IABS R111, R111 ;  /* 0x0000006f006f7213 */ /* 0x000fe40000000000 */
[--C-:B------:R-:W-:Y:S02]  /*db70*/  IADD3 R98, PT, PT, R119, -0x18, -R0.reuse ;  /* 0xffffffe877627810 */ /* 0x100fe40007ffe800 */
[----:B------:R-:W-:Y:S02]  /*db80*/  ISETP.GT.AND P0, PT, R5, R130, PT ;  /* 0x000000820500720c */ /* 0x000fe40003f04270 */
[----:B------:R-:W-:Y:S02]  /*db90*/  IADD3 R94, PT, PT, R119, -0x40, -R0 ;  /* 0xffffffc0775e7810 */ /* 0x000fe40007ffe800 */
[----:B------:R-:W-:Y:S02]  /*dba0*/  I2FP.F32.S32 R117, R117 ;  /* 0x0000007500757245 */ /* 0x000fe40000201400 */
[----:B------:R-:W-:-:S02]  /*dbb0*/  I2FP.F32.S32 R106, R106 ;  /* 0x0000006a006a7245 */ /* 0x000fc40000201400 */
[----:B------:R-:W-:Y:S01]  /*dbc0*/  I2FP.F32.S32 R42, R72 ;  /* 0x00000048002a7245 */ /* 0x000fe20000201400 */
[C---:B------:R-:W-:Y:S01]  /*dbd0*/  FFMA.FTZ R16, -R180.reuse, R117, R16 ;  /* 0x00000075b4107223 */ /* 0x040fe20000010110 */
[----:B------:R-:W-:Y:S01]  /*dbe0*/  FSEL R81, R81, -INF , !P1 ;  /* 0xff80000051517808 */ /* 0x000fe20004800000 */
[C---:B------:R-:W-:Y:S01]  /*dbf0*/  FFMA.FTZ R75, -R180.reuse, R106, R75 ;  /* 0x0000006ab44b7223 */ /* 0x040fe2000001014b */
[----:B------:R-:W-:Y:S01]  /*dc00*/  FSEL R71, R71, -INF , !P2 ;  /* 0xff80000047477808 */ /* 0x000fe20005000000 */
[----:B------:R-:W-:Y:S01]  /*dc10*/  FFMA.FTZ R68, -R180, R42, R39 ;  /* 0x0000002ab4447223 */ /* 0x000fe20000010127 */
[----:B------:R-:W-:Y:S01]  /*dc20*/  IABS R139, R139 ;  /* 0x0000008b008b7213 */ /* 0x000fe20000000000 */
[C---:B------:R-:W-:Y:S01]  /*dc30*/  VIADD R106, R104.reuse, 0x31 ;  /* 0x00000031686a7836 */ /* 0x040fe20000000000 */
[----:B------:R-:W-:Y:S01]  /*dc40*/  I2FP.F32.S32 R111, R111 ;  /* 0x0000006f006f7245 */ /* 0x000fe20000201400 */
[----:B------:R-:W-:Y:S01]  /*dc50*/  VIADD R42, R104, 0x68 ;  /* 0x00000068682a7836 */ /* 0x000fe20000000000 */
[----:B------:R-:W-:-:S02]  /*dc60*/  IABS R98, R98 ;  /* 0x0000006200627213 */ /* 0x000fc40000000000 */
[C---:B------:R-:W-:Y:S01]  /*dc70*/  ISETP.GT.AND P3, PT, R5.reuse, R132, PT ;  /* 0x000000840500720c */ /* 0x040fe20003f64270 */
[----:B------:R-:W-:Y:S01]  /*dc80*/  FFMA.FTZ R111, -R180, R111, R44 ;  /* 0x0000006fb46f7223 */ /* 0x000fe2000001012c */
[C---:B------:R-:W-:Y:S02]  /*dc90*/  ISETP.GT.AND P1, PT, R5.reuse, R128, PT ;  /* 0x000000800500720c */ /* 0x040fe40003f24270 */
[C---:B------:R-:W-:Y:S02]  /*dca0*/  ISETP.GT.AND P2, PT, R5.reuse, R122, PT ;  /* 0x0000007a0500720c */ /* 0x040fe40003f44270 */
[----:B------:R-:W-:Y:S02]  /*dcb0*/  FSEL R31, R60, -INF , !P0 ;  /* 0xff8000003c1f7808 */ /* 0x000fe40004000000 */
[----:B------:R-:W-:Y:S02]  /*dcc0*/  IABS R94, R94 ;  /* 0x0000005e005e7213 */ /* 0x000fe40000000000 */
[----:B------:R-:W-:-:S02]  /*dcd0*/  ISETP.GT.AND P0, PT, R5, R118, PT ;  /* 0x000000760500720c */ /* 0x000fc40003f04270 */
[----:B------:R-:W-:Y:S02]  /*dce0*/  IABS R114, R114 ;  /* 0x0000007200727213 */ /* 0x000fe40000000000 */
[----:B------:R-:W-:Y:S02]  /*dcf0*/  I2FP.F32.S32 R139, R139 ;  /* 0x0000008b008b7245 */ /* 0x000fe40000201400 */
[----:B------:R-:W-:Y:S01]  /*dd00*/  I2FP.F32.S32 R9, R98 ;  /* 0x0000006200097245 */ /* 0x000fe20000201400 */
[----:B------:R-:W-:Y:S01]  /*dd10*/  VIADD R98, R104, 0x38 ;  /* 0x0000003868627836 */ /* 0x000fe20000000000 */
[----:B------:R-:W-:Y:S01]  /*dd20*/  FSEL R77, R77, -INF , !P3 ;  /* 0xff8000004d4d7808 */ /* 0x000fe20005800000 */
[----:B------:R-:W-:Y:S01]  /*dd30*/  FFMA.FTZ R139, -R180, R139, R40 ;  /* 0x0000008bb48b7223 */ /* 0x000fe20000010128 */
[----:B------:R-:W-:Y:S01]  /*dd40*/  FSEL R117, R62, -INF , !P1 ;  /* 0xff8000003e757808 */ /* 0x000fe20004800000 */
[----:B------:R-:W-:Y:S01]  /*dd50*/  VIADD R62, R104, 0x61 ;  /* 0x00000061683e7836 */ /* 0x000fe20000000000 */
[----:B------:R-:W-:Y:S01]  /*dd60*/  FSEL R115, R63, -INF , !P2 ;  /* 0xff8000003f737808 */ /* 0x000fe20005000000 */
[----:B------:R-:W-:Y:S01]  /*dd70*/  FFMA.FTZ R9, -R180, R9, R70 ;  /* 0x00000009b4097223 */ /* 0x000fe20000010146 */
[----:B------:R-:W-:-:S02]  /*dd80*/  IABS R131, R131 ;  /* 0x0000008300837213 */ /* 0x000fc40000000000 */
[----:B------:R-:W-:Y:S02]  /*dd90*/  IABS R109, R109 ;  /* 0x0000006d006d7213 */ /* 0x000fe40000000000 */
[----:B------:R-:W-:Y:S02]  /*dda0*/  IADD3 R90, PT, PT, R119, -0x50, -R0 ;  /* 0xffffffb0775a7810 */ /* 0x000fe40007ffe800 */
[----:B------:R-:W-:Y:S01]  /*ddb0*/  I2FP.F32.S32 R55, R94 ;  /* 0x0000005e00377245 */ /* 0x000fe20000201400 */
[----:B------:R-:W-:Y:S01]  /*ddc0*/  VIADD R94, R104, 0x40 ;  /* 0x00000040685e7836 */ /* 0x000fe20000000000 */
[C---:B------:R-:W-:Y:S02]  /*ddd0*/  ISETP.GT.AND P3, PT, R5.reuse, R120, PT ;  /* 0x000000780500720c */ /* 0x040fe40003f64270 */
[C---:B------:R-:W-:Y:S01]  /*dde0*/  ISETP.GT.AND P1, PT, R5.reuse, R116, PT ;  /* 0x000000740500720c */ /* 0x040fe20003f24270 */
[----:B------:R-:W-:Y:S01]  /*ddf0*/  FFMA.FTZ R72, -R180, R55, R38 ;  /* 0x00000037b4487223 */ /* 0x000fe20000010126 */
[----:B------:R-:W-:Y:S01]  /*de00*/  ISETP.GT.AND P2, PT, R5, R112, PT ;  /* 0x000000700500720c */ /* 0x000fe20003f44270 */
[----:B------:R-:W-:Y:S01]  /*de10*/  VIADD R38, R104, 0x71 ;  /* 0x0000007168267836 */ /* 0x000fe20000000000 */
[----:B------:R-:W-:Y:S01]  /*de20*/  FSEL R39, R64, -INF , !P0 ;  /* 0xff80000040277808 */ /* 0x000fe20004000000 */
[----:B------:R-:W-:Y:S01]  /*de30*/  VIADD R64, R104, 0x60 ;  /* 0x0000006068407836 */ /* 0x000fe20000000000 */
[----:B------:R-:W-:-:S02]  /*de40*/  IABS R6, R6 ;  /* 0x0000000600067213 */ /* 0x000fc40000000000 */
[----:B------:R-:W-:Y:S02]  /*de50*/  ISETP.GT.AND P0, PT, R5, R108, PT ;  /* 0x0000006c0500720c */ /* 0x000fe40003f04270 */
[----:B------:R-:W-:Y:S02]  /*de60*/  I2FP.F32.S32 R114, R114 ;  /* 0x0000007200727245 */ /* 0x000fe40000201400 */
[----:B------:R-:W-:Y:S02]  /*de70*/  I2FP.F32.S32 R131, R131 ;  /* 0x0000008300837245 */ /* 0x000fe40000201400 */
[----:B------:R-:W-:Y:S01]  /*de80*/  I2FP.F32.S32 R109, R109 ;  /* 0x0000006d006d7245 */ /* 0x000fe20000201400 */
[----:B------:R-:W-:Y:S01]  /*de90*/  FFMA.FTZ R114, -R180, R114, R41 ;  /* 0x00000072b4727223 */ /* 0x000fe20000010129 */
[----:B------:R-:W-:Y:S01]  /*dea0*/  IABS R35, R90 ;  /* 0x0000005a00237213 */ /* 0x000fe20000000000 */
        /* <DEDUP_REMOVED lines=8> */
[C---:B------:R-:W-:Y:S02]  /*df30*/  ISETP.GT.AND P1, PT, R5.reuse, R106, PT ;  /* 0x0000006a0500720c */ /* 0x040fe40003f24270 */
[----:B------:R-:W-:Y:S01]  /*df40*/  ISETP.GT.AND P3, PT, R5, R98, PT ;  /* 0x000000620500720c */ /* 0x000fe20003f64270 */
[----:B------:R-:W-:Y:S01]  /*df50*/  FFMA.FTZ R99, -R180, R6, R29 ;  /* 0x00000006b4637223 */ /* 0x000fe2000001011d */
[----:B------:R-:W-:Y:S02]  /*df60*/  FSEL R141, R111, -INF , !P0 ;  /* 0xff8000006f8d7808 */ /* 0x000fe40004000000 */
[C---:B------:R-:W-:Y:S02]  /*df70*/  ISETP.GT.AND P2, PT, R5.reuse, R92, PT ;  /* 0x0000005c0500720c */ /* 0x040fe40003f44270 */
[----:B------:R-:W-:Y:S02]  /*df80*/  ISETP.GT.AND P0, PT, R5, R94, PT ;  /* 0x0000005e0500720c */ /* 0x000fe40003f04270 */
[----:B------:R-:W-:-:S02]  /*df90*/  IADD3 R41, PT, PT, R119, -0x20, -R0 ;  /* 0xffffffe077297810 */ /* 0x000fc40007ffe800 */
[----:B------:R-:W-:Y:S02]  /*dfa0*/  FSEL R113, R113, -INF , !P1 ;  /* 0xff80000071717808 */ /* 0x000fe40004800000 */
[----:B------:R-:W-:Y:S02]  /*dfb0*/  FSEL R139, R139, -INF , !P3 ;  /* 0xff8000008b8b7808 */ /* 0x000fe40005800000 */
[----:B------:R-:W-:Y:S02]  /*dfc0*/  FSEL R133, R133, -INF , !P2 ;  /* 0xff80000085857808 */ /* 0x000fe40005000000 */
[----:B------:R-:W-:Y:S02]  /*dfd0*/  I2FP.F32.S32 R35, R35 ;  /* 0x0000002300237245 */ /* 0x000fe40000201400 */
[----:B------:R-:W-:Y:S02]  /*dfe0*/  ISETP.GT.AND P3, PT, R5, R90, PT ;  /* 0x0000005a0500720c */ /* 0x000fe40003f64270 */
[----:B------:R-:W-:Y:S01]  /*dff0*/  FSEL R135, R135, -INF , !P0 ;  /* 0xff80000087877808 */ /* 0x000fe20004000000 */
[----:B------:R-:W-:Y:S01]  /*e000*/  FFMA.FTZ R46, -R180, R35, R30 ;  /* 0x00000023b42e7223 */ /* 0x000fe2000001011e */
[C---:B------:R-:W-:Y:S01]  /*e010*/  ISETP.GT.AND P1, PT, R5.reuse, R80, PT ;  /* 0x000000500500720c */ /* 0x040fe20003f24270 */
[----:B------:R-:W-:Y:S01]  /*e020*/  VIADD R30, R104, 0x78 ;  /* 0x00000078681e7836 */ /* 0x000fe20000000000 */
[----:B------:R-:W-:-:S02]  /*e030*/  ISETP.GT.AND P2, PT, R5, R64, PT ;  /* 0x000000400500720c */ /* 0x000fc40003f44270 */
[----:B------:R-:W-:Y:S02]  /*e040*/  IADD3 R53, PT, PT, R119, -0x58, -R0 ;  /* 0xffffffa877357810 */ /* 0x000fe40007ffe800 */
[C---:B------:R-:W-:Y:S02]  /*e050*/  ISETP.GT.AND P0, PT, R5.reuse, R78, PT ;  /* 0x0000004e0500720c */ /* 0x040fe40003f04270 */
[----:B------:R-:W-:Y:S02]  /*e060*/  IABS R36, R36 ;  /* 0x0000002400247213 */ /* 0x000fe40000000000 */
[----:B------:R-:W-:Y:S02]  /*e070*/  IABS R41, R41 ;  /* 0x0000002900297213 */ /* 0x000fe40000000000 */
[----:B------:R-:W-:Y:S02]  /*e080*/  ISETP.GT.AND P4, PT, R5, R110, PT ;  /* 0x0000006e0500720c */ /* 0x000fe40003f84270 */
[----:B------:R-:W-:-:S02]  /*e090*/  FSEL R131, R131, -INF , !P3 ;  /* 0xff80000083837808 */ /* 0x000fc40005800000 */
[----:B------:R-:W-:Y:S02]  /*e0a0*/  FSEL R76, R109, -INF , !P1 ;  /* 0xff8000006d4c7808 */ /* 0x000fe40004800000 */
[----:B------:R-:W-:Y:S01]  /*e0b0*/  FSEL R60, R52, -INF , !P2 ;  /* 0xff800000343c7808 */ /* 0x000fe20005000000 */
[----:B------:R-:W-:Y:S01]  /*e0c0*/  VIADD R52, R104, 0x70 ;  /* 0x0000007068347836 */ /* 0x000fe20000000000 */
[----:B------:R-:W-:Y:S02]  /*e0d0*/  IABS R53, R53 ;  /* 0x0000003500357213 */ /* 0x000fe40000000000 */
[----:B------:R-:W-:Y:S02]  /*e0e0*/  ISETP.GT.AND P3, PT, R5, R74, PT ;  /* 0x0000004a0500720c */ /* 0x000fe40003f64270 */
[----:B------:R-:W-:Y:S02]  /*e0f0*/  FSEL R70, R99, -INF , !P0 ;  /* 0xff80000063467808 */ /* 0x000fe40004000000 */
[----:B------:R-:W-:-:S02]  /*e100*/  ISETP.GT.AND P1, PT, R5, R62, PT ;  /* 0x0000003e0500720c */ /* 0x000fc40003f24270 */
[----:B------:R-:W-:Y:S02]  /*e110*/  ISETP.GT.AND P0, PT, R5, R42, PT ;  /* 0x0000002a0500720c */ /* 0x000fe40003f04270 */
[----:B------:R-:W-:Y:S02]  /*e120*/  I2FP.F32.S32 R36, R36 ;  /* 0x0000002400247245 */ /* 0x000fe40000201400 */
[----:B------:R-:W-:Y:S02]  /*e130*/  I2FP.F32.S32 R41, R41 ;  /* 0x0000002900297245 */ /* 0x000fe40000201400 */
[----:B------:R-:W-:Y:S01]  /*e140*/  FSEL R107, R107, -INF , !P4 ;  /* 0xff8000006b6b7808 */ /* 0x000fe20006000000 */
[C---:B------:R-:W-:Y:S01]  /*e150*/  FFMA.FTZ R129, -R180.reuse, R36, R33 ;  /* 0x00000024b4817223 */ /* 0x040fe20000010121 */
[----:B------:R-:W-:Y:S01]  /*e160*/  ISETP.GT.AND P4, PT, R5, R96, PT ;  /* 0x000000600500720c */ /* 0x000fe20003f84270 */
[----:B------:R-:W-:Y:S01]  /*e170*/  FFMA.FTZ R41, -R180, R41, R66 ;  /* 0x00000029b4297223 */ /* 0x000fe20000010142 */
[----:B------:R-:W-:Y:S01]  /*e180*/  I2FP.F32.S32 R53, R53 ;  /* 0x0000003500357245 */ /* 0x000fe20000201400 */
[----:B------:R-:W-:Y:S01]  /*e190*/  VIADD R66, R104, 0x59 ;  /* 0x0000005968427836 */ /* 0x000fe20000000000 */
[----:B------:R-:W-:-:S02]  /*e1a0*/  FSEL R63, R97, -INF , !P3 ;  /* 0xff800000613f7808 */ /* 0x000fc40005800000 */
[----:B------:R-:W-:Y:S01]  /*e1b0*/  FSEL R35, R20, -INF , !P1 ;  /* 0xff80000014237808 */ /* 0x000fe20004800000 */
[----:B------:R-:W-:Y:S01]  /*e1c0*/  FFMA.FTZ R53, -R180, R53, R26 ;  /* 0x00000035b4357223 */ /* 0x000fe2000001011a */
[C---:B------:R-:W-:Y:S02]  /*e1d0*/  ISETP.GT.AND P3, PT, R5.reuse, R52, PT ;  /* 0x000000340500720c */ /* 0x040fe40003f64270 */
[----:B------:R-:W-:Y:S01]  /*e1e0*/  FSEL R20, R16, -INF , !P0 ;  /* 0xff80000010147808 */ /* 0x000fe20004000000 */
[----:B------:R-:W-:Y:S01]  /*e1f0*/  VIADD R16, R104, 0x79 ;  /* 0x0000007968107836 */ /* 0x000fe20000000000 */
[C---:B------:R-:W-:Y:S02]  /*e200*/  ISETP.GT.AND P0, PT, R5.reuse, R30, PT ;  /* 0x0000001e0500720c */ /* 0x040fe40003f04270 */
[----:B------:R-:W-:Y:S02]  /*e210*/  FSEL R111, R114, -INF , !P4 ;  /* 0xff800000726f7808 */ /* 0x000fe40006000000 */
[----:B------:R-:W-:-:S02]  /*e220*/  ISETP.GT.AND P4, PT, R5, R88, PT ;  /* 0x000000580500720c */ /* 0x000fc40003f84270 */
[----:B------:R-:W-:Y:S02]  /*e230*/  FSEL R34, R73, -INF , !P3 ;  /* 0xff80000049227808 */ /* 0x000fe40005800000 */
[----:B------:R-:W-:Y:S02]  /*e240*/  LOP3.LUT P3, RZ, R172, 0x1, RZ, 0xc0, !PT ;  /* 0x00000001acff7812 */ /* 0x000fe4000786c0ff */
[----:B------:R-:W-:Y:S02]  /*e250*/  FSEL R26, R69, -INF , !P0 ;  /* 0xff800000451a7808 */ /* 0x000fe40004000000 */
[----:B------:R-:W-:Y:S02]  /*e260*/  FSEL R65, R65, -INF , !P6 ;  /* 0xff80000041417808 */ /* 0x000fe40007000000 */
[----:B------:R-:W-:Y:S02]  /*e270*/  ISETP.GT.AND P1, PT, R5, R16, PT ;  /* 0x000000100500720c */ /* 0x000fe40003f24270 */
[----:B------:R-:W-:-:S02]  /*e280*/  ISETP.GT.AND P0, PT, R25, R134, PT ;  /* 0x000000861900720c */ /* 0x000fc40003f04270 */
[----:B------:R-:W-:Y:S02]  /*e290*/  LOP3.LUT P6, RZ, R172, 0x2, RZ, 0xc0, !PT ;  /* 0x00000002acff7812 */ /* 0x000fe400078cc0ff */
[----:B------:R-:W-:Y:S02]  /*e2a0*/  FSEL R129, R129, -INF , !P4 ;  /* 0xff80000081817808 */ /* 0x000fe40006000000 */
[C---:B------:R-:W-:Y:S02]  /*e2b0*/  ISETP.GT.AND P4, PT, R5.reuse, R66, PT ;  /* 0x000000420500720c */ /* 0x040fe40003f84270 */
[----:B------:R-:W-:Y:S02]  /*e2c0*/  ISETP.GT.AND P2, PT, R5, R38, PT ;  /* 0x000000260500720c */ /* 0x000fe40003f44270 */
[----:B------:R-:W-:Y:S02]  /*e2d0*/  FSEL R73, R81, -INF , !P3 ;  /* 0xff80000051497808 */ /* 0x000fe40005800000 */
[----:B------:R-:W-:-:S02]  /*e2e0*/  FSEL R12, R12, -INF , !P1 ;  /* 0xff8000000c0c7808 */ /* 0x000fc40004800000 */
[----:B------:R-:W-:Y:S02]  /*e2f0*/  FSEL R81, R65, -INF , !P6 ;  /* 0xff80000041517808 */ /* 0x000fe40007000000 */
[----:B------:R-:W-:Y:S02]  /*e300*/  FSEL R67, R67, -INF , !P0 ;  /* 0xff80000043437808 */ /* 0x000fe40004000000 */
[C---:B------:R-:W-:Y:S02]  /*e310*/  ISETP.GT.AND P1, PT, R25.reuse, R132, PT ;  /* 0x000000841900720c */ /* 0x040fe40003f24270 */
[----:B------:R-:W-:Y:S02]  /*e320*/  ISETP.GE.AND P6, PT, R130, R183, PT ;  /* 0x000000b78200720c */ /* 0x000fe40003fc6270 */
[----:B------:R-:W-:Y:S02]  /*e330*/  ISETP.GT.AND P0, PT, R25, R130, PT ;  /* 0x000000821900720c */ /* 0x000fe40003f04270 */
[----:B------:R-:W-:-:S02]  /*e340*/  FSEL R55, R93, -INF , !P4 ;  /* 0xff8000005d377808 */ /* 0x000fc40006000000 */
[----:B------:R-:W-:Y:S02]  /*e350*/  ISETP.GT.AND P4, PT, R5, R54, PT ;  /* 0x000000360500720c */ /* 0x000fe40003f84270 */
[----:B------:R-:W-:Y:S02]  /*e360*/  FSEL R24, R24, -INF , !P2 ;  /* 0xff80000018187808 */ /* 0x000fe40005000000 */
[-C--:B------:R-:W-:Y:S02]  /*e370*/  ISETP.GE.AND P2, PT, R132, R183.reuse, PT ;  /* 0x000000b78400720c */ /* 0x080fe40003f46270 */
[----:B------:R-:W-:Y:S02]  /*e380*/  ISETP.GE.AND P5, PT, R134, R183, PT ;  /* 0x000000b78600720c */ /* 0x000fe40003fa6270 */
[----:B------:R-:W-:Y:S02]  /*e390*/  P2R R65, PR, RZ, 0x40 ;  /* 0x00000040ff417803 */ /* 0x000fe40000000000 */
[----:B------:R-:W-:-:S02]  /*e3a0*/  FSEL R17, R17, -INF , !P1 ;  /* 0xff80000011117808 */ /* 0x000fc40004800000 */
[----:B------:R-:W-:Y:S02]  /*e3b0*/  FSEL R13, R13, -INF , !P0 ;  /* 0xff8000000d0d7808 */ /* 0x000fe40004000000 */
[C---:B------:R-:W-:Y:S02]  /*e3c0*/  ISETP.GT.AND P1, PT, R25.reuse, R128, PT ;  /* 0x000000801900720c */ /* 0x040fe40003f24270 */
[----:B------:R-:W-:Y:S02]  /*e3d0*/  ISETP.GT.AND P0, PT, R25, R122, PT ;  /* 0x0000007a1900720c */ /* 0x000fe40003f04270 */
[----:B------:R-:W-:Y:S02]  /*e3e0*/  FSEL R21, R21, -INF , !P4 ;  /* 0xff80000015157808 */ /* 0x000fe40006000000 */
[----:B------:R-:W-:Y:S02]  /*e3f0*/  ISETP.GE.AND P4, PT, R134, R181, PT ;  /* 0x000000b58600720c */ /* 0x000fe40003f86270 */
[----:B------:R-:W-:-:S02]  /*e400*/  FSEL R69, R77, -INF , !P2 ;  /* 0xff8000004d457808 */ /* 0x000fc40005000000 */
[-C--:B------:R-:W-:Y:S02]  /*e410*/  ISETP.GE.AND P3, PT, R132, R181.reuse, PT ;  /* 0x000000b58400720c */ /* 0x080fe40003f66270 */
[----:B------:R-:W-:Y:S02]  /*e420*/  FSEL R71, R71, -INF , !P5 ;  /* 0xff80000047477808 */ /* 0x000fe40006800000 */
[----:B------:R-:W-:Y:S02]  /*e430*/  ISETP.NE.AND P2, PT, R65, RZ, PT ;  /* 0x000000ff4100720c */ /* 0x000fe40003f45270 */
[----:B------:R-:W-:Y:S02]  /*e440*/  ISETP.GE.AND P6, PT, R130, R181, PT ;  /* 0x000000b58200720c */ /* 0x000fe40003fc6270 */
[----:B------:R-:W-:Y:S02]  /*e450*/  ISETP.GE.AND P5, PT, R128, R183, PT ;  /* 0x000000b78000720c */ /* 0x000fe40003fa6270 */
[----:B------:R-:W-:-:S02]  /*e460*/  FSEL R65, R75, -INF , !P1 ;  /* 0xff8000004b417808 */ /* 0x000fc40004800000 */
[----:B------:R-:W-:Y:S02]  /*e470*/  FSEL R9, R9, -INF , !P0 ;  /* 0xff80000009097808 */ /* 0x000fe40004000000 */
[C---:B------:R-:W-:Y:S02]  /*e480*/  ISETP.GT.AND P1, PT, R25.reuse, R120, PT ;  /* 0x000000781900720c */ /* 0x040fe40003f24270 */
[----:B------:R-:W-:Y:S02]  /*e490*/  ISETP.GT.AND P0, PT, R25, R118, PT ;  /* 0x000000761900720c */ /* 0x000fe40003f04270 */
[----:B------:R-:W-:Y:S02]  /*e4a0*/  FSEL R79, R67, -INF , !P4 ;  /* 0xff800000434f7808 */ /* 0x000fe40006000000 */
[----:B------:R-:W-:Y:S02]  /*e4b0*/  FSEL R67, R17, -INF , !P3 ;  /* 0xff80000011437808 */ /* 0x000fe40005800000 */
[----:B------:R-:W-:-:S02]  /*e4c0*/  FSEL R77, R13, -INF , !P6 ;  /* 0xff8000000d4d7808 */ /* 0x000fc40007000000 */
[----:B------:R-:W-:Y:S02]  /*e4d0*/  FSEL R17, R117, -INF , !P5 ;  /* 0xff80000075117808 */ /* 0x000fe40006800000 */
[----:B------:R-:W-:Y:S02]  /*e4e0*/  ISETP.GE.AND P4, PT, R128, R181, PT ;  /* 0x000000b58000720c */ /* 0x000fe40003f86270 */
[-C--:B------:R-:W-:Y:S02]  /*e4f0*/  ISETP.GE.AND P6, PT, R120, R183.reuse, PT ;  /* 0x000000b77800720c */ /* 0x080fe40003fc6270 */
[----:B------:R-:W-:Y:S02]  /*e500*/  ISETP.GE.AND P5, PT, R118, R183, PT ;  /* 0x000000b77600720c */ /* 0x000fe40003fa6270 */
[----:B------:R-:W-:Y:S02]  /*e510*/  FSEL R7, R7, -INF , !P1 ;  /* 0xff80000007077808 */ /* 0x000fe40004800000 */
[----:B------:R-:W-:-:S02]  /*e520*/  FSEL R193, R41, -INF , !P0 ;  /* 0xff80000029c17808 */ /* 0x000fc40004000000 */
[C---:B------:R-:W-:Y:S02]  /*e530*/  ISETP.GT.AND P1, PT, R25.reuse, R116, PT ;  /* 0x000000741900720c */ /* 0x040fe40003f24270 */
[----:B------:R-:W-:Y:S02]  /*e540*/  ISETP.GT.AND P0, PT, R25, R112, PT ;  /* 0x000000701900720c */ /* 0x000fe40003f04270 */
[----:B------:R-:W-:Y:S02]  /*e550*/  FSEL R31, R31, -INF , !P2 ;  /* 0xff8000001f1f7808 */ /* 0x000fe40005000000 */
[----:B------:R-:W-:Y:S02]  /*e560*/  ISETP.GE.AND P2, PT, R122, R181, PT ;  /* 0x000000b57a00720c */ /* 0x000fe40003f46270 */
[----:B------:R-:W-:Y:S02]  /*e570*/  P2R R93, PR, RZ, 0x40 ;  /* 0x00000040ff5d7803 */ /* 0x000fe40000000000 */
[----:B------:R-:W-:-:S02]  /*e580*/  FSEL R65, R65, -INF , !P4 ;  /* 0xff80000041417808 */ /* 0x000fc40006000000 */
[----:B------:R-:W-:Y:S02]  /*e590*/  FSEL R41, R39, -INF , !P5 ;  /* 0xff80000027297808 */ /* 0x000fe40006800000 */
[-C--:B------:R-:W-:Y:S02]  /*e5a0*/  ISETP.GE.AND P6, PT, R120, R181.reuse, PT ;  /* 0x000000b57800720c */ /* 0x080fe40003fc6270 */
[----:B------:R-:W-:Y:S02]  /*e5b0*/  ISETP.GE.AND P4, PT, R118, R181, PT ;  /* 0x000000b57600720c */ /* 0x000fe40003f86270 */
[----:B------:R-:W-:Y:S02]  /*e5c0*/  FSEL R39, R89, -INF , !P1 ;  /* 0xff80000059277808 */ /* 0x000fe40004800000 */
[----:B------:R-:W-:Y:S02]  /*e5d0*/  FSEL R37, R37, -INF , !P0 ;  /* 0xff80000025257808 */ /* 0x000fe40004000000 */
[----:B------:R-:W-:-:S02]  /*e5e0*/  ISETP.GT.AND P1, PT, R25, R110, PT ;  /* 0x0000006e1900720c */ /* 0x000fc40003f24270 */
[----:B------:R-:W-:Y:S02]  /*e5f0*/  ISETP.GT.AND P0, PT, R25, R108, PT ;  /* 0x0000006c1900720c */ /* 0x000fe40003f04270 */
[----:B------:R-:W-:Y:S02]  /*e600*/  FSEL R75, R9, -INF , !P2 ;  /* 0xff800000094b7808 */ /* 0x000fe40005000000 */
[----:B------:R-:W-:Y:S02]  /*e610*/  ISETP.NE.AND P2, PT, R93, RZ, PT ;  /* 0x000000ff5d00720c */ /* 0x000fe40003f45270 */
[----:B------:R-:W-:Y:S02]  /*e620*/  FSEL R7, R7, -INF , !P6 ;  /* 0xff80000007077808 */ /* 0x000fe40007000000 */
[----:B------:R-:W-:Y:S02]  /*e630*/  FSEL R193, R193, -INF , !P4 ;  /* 0xff800000c1c17808 */ /* 0x000fe40006000000 */
[----:B------:R-:W-:-:S02]  /*e640*/  ISETP.GE.AND P6, PT, R112, R183, PT ;  /* 0x000000b77000720c */ /* 0x000fc40003fc6270 */
[-C--:B------:R-:W-:Y:S02]  /*e650*/  ISETP.GE.AND P4, PT, R110, R181.reuse, PT ;  /* 0x000000b56e00720c */ /* 0x080fe40003f86270 */
[----:B------:R-:W-:Y:S02]  /*e660*/  FSEL R185, R87, -INF , !P1 ;  /* 0xff80000057b97808 */ /* 0x000fe40004800000 */
[----:B------:R-:W-:Y:S02]  /*e670*/  FSEL R86, R86, -INF , !P0 ;  /* 0xff80000056567808 */ /* 0x000fe40004000000 */
[----:B------:R-:W-:Y:S02]  /*e680*/  ISETP.GT.AND P0, PT, R25, R98, PT ;  /* 0x000000621900720c */ /* 0x000fe40003f04270 */
[----:B------:R-:W-:Y:S02]  /*e690*/  FSEL R9, R91, -INF , !P2 ;  /* 0xff8000005b097808 */ /* 0x000fe40005000000 */
[----:B------:R-:W-:-:S02]  /*e6a0*/  ISETP.GE.AND P2, PT, R116, R181, PT ;  /* 0x000000b57400720c */ /* 0x000fc40003f46270 */
[----:B------:R-:W-:Y:S02]  /*e6b0*/  P2R R91, PR, RZ, 0x40 ;  /* 0x00000040ff5b7803 */ /* 0x000fe40000000000 */
[----:B------:R-:W-:Y:S02]  /*e6c0*/  FSEL R185, R185, -INF , !P4 ;  /* 0xff800000b9b97808 */ /* 0x000fe40006000000 */
[-C--:B------:R-:W-:Y:S02]  /*e6d0*/  ISETP.GE.AND P6, PT, R112, R181.reuse, PT ;  /* 0x000000b57000720c */ /* 0x080fe40003fc6270 */
[----:B------:R-:W-:Y:S02]  /*e6e0*/  ISETP.GE.AND P4, PT, R98, R181, PT ;  /* 0x000000b56200720c */ /* 0x000fe40003f86270 */
[----:B------:R-:W-:Y:S02]  /*e6f0*/  FSEL R143, R84, -INF , !P0 ;  /* 0xff800000548f7808 */ /* 0x000fe40004000000 */
[----:B------:R-:W-:-:S02]  /*e700*/  FSEL R39, R39, -INF , !P2 ;  /* 0xff80000027277808 */ /* 0x000fc40005000000 */
[----:B------:R-:W-:Y:S02]  /*e710*/  ISETP.NE.AND P2, PT, R91, RZ, PT ;  /* 0x000000ff5b00720c */ /* 0x000fe40003f45270 */
[----:B------:R-:W-:Y:S02]  /*e720*/  FSEL R37, R37, -INF , !P6 ;  /* 0xff80000025257808 */ /* 0x000fe40007000000 */
[----:B------:R-:W-:Y:S02]  /*e730*/  FSEL R143, R143, -INF , !P4 ;  /* 0xff8000008f8f7808 */ /* 0x000fe40006000000 */
[-C--:B------:R-:W-:Y:S02]  /*e740*/  ISETP.GE.AND P6, PT, R106, R183.reuse, PT ;  /* 0x000000b76a00720c */ /* 0x080fe40003fc6270 */
[----:B------:R-:W-:Y:S02]  /*e750*/  ISETP.GE.AND P4, PT, R92, R183, PT ;  /* 0x000000b75c00720c */ /* 0x000fe40003f86270 */
[----:B------:R-:W-:-:S02]  /*e760*/  FSEL R189, R105, -INF , !P2 ;  /* 0xff80000069bd7808 */ /* 0x000fc40005000000 */
[----:B------:R-:W-:Y:S02]  /*e770*/  ISETP.GE.AND P2, PT, R108, R181, PT ;  /* 0x000000b56c00720c */ /* 0x000fe40003f46270 */
[----:B------:R-:W-:Y:S02]  /*e780*/  P2R R87, PR, RZ, 0x40 ;  /* 0x00000040ff577803 */ /* 0x000fe40000000000 */
[----:B------:R-:W-:Y:S02]  /*e790*/  FSEL R133, R133, -INF , !P4 ;  /* 0xff80000085857808 */ /* 0x000fe40006000000 */
[C---:B------:R-:W-:Y:S02]  /*e7a0*/  ISETP.GT.AND P1, PT, R25.reuse, R106, PT ;  /* 0x0000006a1900720c */ /* 0x040fe40003f24270 */
[----:B------:R-:W-:Y:S02]  /*e7b0*/  ISETP.GT.AND P4, PT, R25, R88, PT ;  /* 0x000000581900720c */ /* 0x000fe40003f84270 */
[----:B------:R-:W-:-:S02]  /*e7c0*/  ISETP.GE.AND P3, PT, R122, R183, PT ;  /* 0x000000b77a00720c */ /* 0x000fc40003f66270 */
[----:B------:R-:W-:Y:S02]  /*e7d0*/  FSEL R161, R86, -INF , !P2 ;  /* 0xff80000056a17808 */ /* 0x000fe40005000000 */
[----:B------:R-:W-:Y:S02]  /*e7e0*/  ISETP.NE.AND P2, PT, R87, RZ, PT ;  /* 0x000000ff5700720c */ /* 0x000fe40003f45270 */
[-C--:B------:R-:W-:Y:S02]  /*e7f0*/  ISETP.GE.AND P6, PT, R106, R181.reuse, PT ;  /* 0x000000b56a00720c */ /* 0x080fe40003fc6270 */
[----:B------:R-:W-:Y:S02]  /*e800*/  FSEL R85, R85, -INF , !P1 ;  /* 0xff80000055557808 */ /* 0x000fe40004800000 */
[----:B------:R-:W-:Y:S02]  /*e810*/  FSEL R47, R47, -INF , !P4 ;  /* 0xff8000002f2f7808 */ /* 0x000fe40006000000 */
[----:B------:R-:W-:-:S02]  /*e820*/  ISETP.GE.AND P4, PT, R78, R181, PT ;  /* 0x000000b54e00720c */ /* 0x000fc40003f86270 */
[----:B------:R-:W-:Y:S02]  /*e830*/  FSEL R13, R115, -INF , !P3 ;  /* 0xff800000730d7808 */ /* 0x000fe40005800000 */
[-C--:B------:R-:W-:Y:S02]  /*e840*/  ISETP.GE.AND P3, PT, R116, R183.reuse, PT ;  /* 0x000000b77400720c */ /* 0x080fe40003f66270 */
[----:B------:R-:W-:Y:S02]  /*e850*/  FSEL R115, R113, -INF , !P2 ;  /* 0xff80000071737808 */ /* 0x000fe40005000000 */
[----:B------:R-:W-:Y:S02]  /*e860*/  FSEL R113, R85, -INF , !P6 ;  /* 0xff80000055717808 */ /* 0x000fe40007000000 */
[----:B------:R-:W-:Y:S02]  /*e870*/  ISETP.GE.AND P6, PT, R94, R183, PT ;  /* 0x000000b75e00720c */ /* 0x000fe40003fc6270 */
[----:B------:R-:W-:-:S02]  /*e880*/  ISETP.GT.AND P0, PT, R25, R94, PT ;  /* 0x0000005e1900720c */ /* 0x000fc40003f04270 */
[----:B------:R-:W-:Y:S02]  /*e890*/  FSEL R191, R95, -INF , !P3 ;  /* 0xff8000005fbf7808 */ /* 0x000fe40005800000 */
[----:B------:R-:W-:Y:S02]  /*e8a0*/  ISETP.GE.AND P3, PT, R108, R183, PT ;  /* 0x000000b76c00720c */ /* 0x000fe40003f66270 */
[----:B------:R-:W-:Y:S02]  /*e8b0*/  P2R R84, PR, RZ, 0x40 ;  /* 0x00000040ff547803 */ /* 0x000fe40000000000 */
[----:B------:R-:W-:Y:S02]  /*e8c0*/  ISETP.GE.AND P6, PT, R94, R181, PT ;  /* 0x000000b55e00720c */ /* 0x000fe40003fc6270 */
[----:B------:R-:W-:Y:S02]  /*e8d0*/  FSEL R72, R72, -INF , !P0 ;  /* 0xff80000048487808 */ /* 0x000fe40004000000 */
[----:B------:R-:W-:-:S02]  /*e8e0*/  LOP3.LUT R172, R172, 0xfffffffe, RZ, 0xc0, !PT ;  /* 0xfffffffeacac7812 */ /* 0x000fc400078ec0ff */
[----:B------:R-:W-:Y:S02]  /*e8f0*/  ISETP.GT.AND P1, PT, R25, R96, PT ;  /* 0x000000601900720c */ /* 0x000fe40003f24270 */
[----:B------:R-:W-:Y:S02]  /*e900*/  FSEL R141, R141, -INF , !P3 ;  /* 0xff8000008d8d7808 */ /* 0x000fe40005800000 */
[-C--:B------:R-:W-:Y:S02]  /*e910*/  ISETP.GE.AND P3, PT, R96, R183.reuse, PT ;  /* 0x000000b76000720c */ /* 0x080fe40003f66270 */
[----:B------:R-:W-:Y:S02]  /*e920*/  ISETP.GE.AND P5, PT, R110, R183, PT ;  /* 0x000000b76e00720c */ /* 0x000fe40003fa6270 */
[----:B------:R-:W-:Y:S02]  /*e930*/  FSEL R123, R72, -INF , !P6 ;  /* 0xff800000487b7808 */ /* 0x000fe40007000000 */
[----:B------:R-:W-:-:S02]  /*e940*/  @P4 LOP3.LUT R172, R172, 0x1, RZ, 0xfc, !PT ;  /* 0x00000001acac4812 */ /* 0x000fc400078efcff */
[----:B------:R-:W-:Y:S02]  /*e950*/  ISETP.GE.AND P2, PT, R96, R181, PT ;  /* 0x000000b56000720c */ /* 0x000fe40003f46270 */
[----:B------:R-:W-:Y:S02]  /*e960*/  FSEL R83, R83, -INF , !P1 ;  /* 0xff80000053537808 */ /* 0x000fe40004800000 */
[-C--:B------:R-:W-:Y:S02]  /*e970*/  ISETP.GE.AND P6, PT, R88, R183.reuse, PT ;  /* 0x000000b75800720c */ /* 0x080fe40003fc6270 */
[----:B------:R-:W-:Y:S02]  /*e980*/  ISETP.GE.AND P4, PT, R74, R183, PT ;  /* 0x000000b74a00720c */ /* 0x000fe40003f86270 */
[----:B------:R-:W-:Y:S02]  /*e990*/  ISETP.GT.AND P1, PT, R25, R92, PT ;  /* 0x0000005c1900720c */ /* 0x000fe40003f24270 */
[----:B------:R-:W-:-:S02]  /*e9a0*/  FSEL R111, R111, -INF , !P3 ;  /* 0xff8000006f6f7808 */ /* 0x000fc40005800000 */
[----:B------:R-:W-:Y:S02]  /*e9b0*/  FSEL R187, R107, -INF , !P5 ;  /* 0xff8000006bbb7808 */ /* 0x000fe40006800000 */
[----:B------:R-:W-:Y:S02]  /*e9c0*/  ISETP.NE.AND P3, PT, R84, RZ, PT ;  /* 0x000000ff5400720c */ /* 0x000fe40003f65270 */
[----:B------:R-:W-:Y:S02]  /*e9d0*/  ISETP.GT.AND P0, PT, R25, R90, PT ;  /* 0x0000005a1900720c */ /* 0x000fe40003f04270 */
[----:B------:R-:W-:Y:S02]  /*e9e0*/  ISETP.GE.AND P5, PT, R98, R183, PT ;  /* 0x000000b76200720c */ /* 0x000fe40003fa6270 */
[----:B------:R-:W-:Y:S02]  /*e9f0*/  FSEL R109, R83, -INF , !P2 ;  /* 0xff800000536d7808 */ /* 0x000fe40005000000 */
[----:B------:R-:W-:-:S02]  /*ea00*/  P2R R72, PR, RZ, 0x40 ;  /* 0x00000040ff487803 */ /* 0x000fc40000000000 */
[----:B------:R-:W-:Y:S02]  /*ea10*/  ISETP.GE.AND P2, PT, R90, R183, PT ;  /* 0x000000b75a00720c */ /* 0x000fe40003f46270 */
[----:B------:R-:W-:Y:S02]  /*ea20*/  FSEL R68, R68, -INF , !P1 ;  /* 0xff80000044447808 */ /* 0x000fe40004800000 */
[----:B------:R-:W-:Y:S02]  /*ea30*/  ISETP.GT.AND P1, PT, R25, R80, PT ;  /* 0x000000501900720c */ /* 0x000fe40003f24270 */
[----:B------:R-:W-:Y:S02]  /*ea40*/  FSEL R135, R135, -INF , !P3 ;  /* 0xff80000087877808 */ /* 0x000fe40005800000 */
[----:B------:R-:W-:Y:S02]  /*ea50*/  FSEL R50, R50, -INF , !P0 ;  /* 0xff80000032327808 */ /* 0x000fe40004000000 */
[----:B------:R-:W-:-:S02]  /*ea60*/  FSEL R139, R139, -INF , !P5 ;  /* 0xff8000008b8b7808 */ /* 0x000fc40006800000 */
[-C--:B------:R-:W-:Y:S02]  /*ea70*/  ISETP.GE.AND P3, PT, R90, R181.reuse, PT ;  /* 0x000000b55a00720c */ /* 0x080fe40003f66270 */
[----:B------:R-:W-:Y:S02]  /*ea80*/  ISETP.NE.AND P0, PT, R72, RZ, PT ;  /* 0x000000ff4800720c */ /* 0x000fe40003f05270 */
[----:B------:R-:W-:Y:S02]  /*ea90*/  ISETP.GE.AND P5, PT, R92, R181, PT ;  /* 0x000000b55c00720c */ /* 0x000fe40003fa6270 */
[----:B------:R-:W-:Y:S02]  /*eaa0*/  FSEL R131, R131, -INF , !P2 ;  /* 0xff80000083837808 */ /* 0x000fe40005000000 */
[----:B------:R-:W-:Y:S02]  /*eab0*/  LOP3.LUT R172, R172, 0xfffffffd, RZ, 0xc0, !PT ;  /* 0xfffffffdacac7812 */ /* 0x000fe400078ec0ff */
[----:B------:R-:W-:-:S02]  /*eac0*/  IADD3 R45, PT, PT, R119, -0x59, -R0 ;  /* 0xffffffa7772d7810 */ /* 0x000fc40007ffe800 */
[C-C-:B------:R-:W-:Y:S02]  /*ead0*/  IADD3 R44, PT, PT, R119.reuse, -0x60, -R0.reuse ;  /* 0xffffffa0772c7810 */ /* 0x140fe40007ffe800 */
[C-C-:B------:R-:W-:Y:S02]  /*eae0*/  IADD3 R40, PT, PT, R119.reuse, -0x61, -R0.reuse ;  /* 0xffffff9f77287810 */ /* 0x140fe40007ffe800 */
[C-C-:B------:R-:W-:Y:S02]  /*eaf0*/  IADD3 R29, PT, PT, R119.reuse, -0x68, -R0.reuse ;  /* 0xffffff98771d7810 */ /* 0x140fe40007ffe800 */
[C-C-:B------:R-:W-:Y:S02]  /*eb00*/  IADD3 R36, PT, PT, R119.reuse, -0x69, -R0.reuse ;  /* 0xffffff9777247810 */ /* 0x140fe40007ffe800 */
[C-C-:B------:R-:W-:Y:S02]  /*eb10*/  IADD3 R33, PT, PT, R119.reuse, -0x70, -R0.reuse ;  /* 0xffffff9077217810 */ /* 0x140fe40007ffe800 */
[----:B------:R-:W-:-:S02]  /*eb20*/  IADD3 R32, PT, PT, R119, -0x71, -R0 ;  /* 0xffffff8f77207810 */ /* 0x000fc40007ffe800 */
[C-C-:B------:R-:W-:Y:S02]  /*eb30*/  IADD3 R6, PT, PT, R119.reuse, -0x78, -R0.reuse ;  /* 0xffffff8877067810 */ /* 0x140fe40007ffe800 */
[----:B------:R-:W-:Y:S02]  /*eb40*/  ISETP.GE.AND P2, PT, R80, R181, PT ;  /* 0x000000b55000720c */ /* 0x000fe40003f46270 */
[----:B------:R-:W-:Y:S02]  /*eb50*/  FSEL R46, R46, -INF , !P1 ;  /* 0xff8000002e2e7808 */ /* 0x000fe40004800000 */
[----:B------:R-:W-:Y:S02]  /*eb60*/  IADD3 R0, PT, PT, R119, -0x79, -R0 ;  /* 0xffffff8777007810 */ /* 0x000fe40007ffe800 */
[----:B------:R-:W-:Y:S02]  /*eb70*/  FSEL R119, R50, -INF , !P3 ;  /* 0xff80000032777808 */ /* 0x000fe40005800000 */
[----:B------:R-:W-:-:S02]  /*eb80*/  FSEL R129, R129, -INF , !P0 ;  /* 0xff80000081817808 */ /* 0x000fc40004000000 */
[----:B------:R-:W-:Y:S02]  /*eb90*/  ISETP.GE.AND P6, PT, R88, R181, PT ;  /* 0x000000b55800720c */ /* 0x000fe40003fc6270 */
[----:B------:R-:W-:Y:S02]  /*eba0*/  FSEL R121, R68, -INF , !P5 ;  /* 0xff80000044797808 */ /* 0x000fe40006800000 */
[-C--:B------:R-:W-:Y:S02]  /*ebb0*/  ISETP.GE.AND P3, PT, R78, R183.reuse, PT ;  /* 0x000000b74e00720c */ /* 0x080fe40003f66270 */
[----:B------:R-:W-:Y:S02]  /*ebc0*/  ISETP.GT.AND P0, PT, R25, R78, PT ;  /* 0x0000004e1900720c */ /* 0x000fe40003f04270 */
[----:B------:R-:W-:Y:S02]  /*ebd0*/  @P4 LOP3.LUT R172, R172, 0x2, RZ, 0xfc, !PT ;  /* 0x00000002acac4812 */ /* 0x000fe400078efcff */
[----:B------:R-:W-:-:S02]  /*ebe0*/  ISETP.GE.AND P5, PT, R80, R183, PT ;  /* 0x000000b75000720c */ /* 0x000fc40003fa6270 */
[----:B------:R-:W-:Y:S02]  /*ebf0*/  FSEL R50, R46, -INF , !P2 ;  /* 0xff8000002e327808 */ /* 0x000fe40005000000 */
[----:B------:R-:W-:Y:S02]  /*ec00*/  IABS R46, R45 ;  /* 0x0000002d002e7213 */ /* 0x000fe40000000000 */
[----:B------:R-:W-:Y:S02]  /*ec10*/  FSEL R117, R47, -INF , !P6 ;  /* 0xff8000002f757808 */ /* 0x000fe40007000000 */
[----:B------:R-:W-:Y:S02]  /*ec20*/  LOP3.LUT P2, RZ, R172, 0x1, RZ, 0xc0, !PT ;  /* 0x00000001acff7812 */ /* 0x000fe4000784c0ff */
[----:B------:R-:W-:Y:S02]  /*ec30*/  FSEL R43, R43, -INF , !P0 ;  /* 0xff8000002b2b7808 */ /* 0x000fe40004000000 */
[----:B------:R-:W-:-:S02]  /*ec40*/  FSEL R45, R70, -INF , !P3 ;  /* 0xff800000462d7808 */ /* 0x000fc40005800000 */
[----:B------:R-:W-:Y:S02]  /*ec50*/  FSEL R47, R76, -INF , !P5 ;  /* 0xff8000004c2f7808 */ /* 0x000fe40006800000 */
[----:B------:R-:W-:Y:S02]  /*ec60*/  LOP3.LUT P3, RZ, R172, 0x2, RZ, 0xc0, !PT ;  /* 0x00000002acff7812 */ /* 0x000fe4000786c0ff */
[C---:B------:R-:W-:Y:S02]  /*ec70*/  ISETP.GE.AND P5, PT, R66.reuse, R183, PT ;  /* 0x000000b74200720c */ /* 0x040fe40003fa6270 */
[----:B------:R-:W-:Y:S02]  /*ec80*/  ISETP.GE.AND P1, PT, R66, R181, PT ;  /* 0x000000b54200720c */ /* 0x000fe40003f26270 */
[----:B------:R-:W-:Y:S01]  /*ec90*/  ISETP.GT.AND P0, PT, R25, R66, PT ;  /* 0x000000421900720c */ /* 0x000fe20003f04270 */
[----:B------:R-:W-:Y:S01]  /*eca0*/  IMAD.MOV.U32 R66, RZ, RZ, R46 ;  /* 0x000000ffff427224 */ /* 0x000fe200078e002e */
[----:B------:R-:W-:-:S02]  /*ecb0*/  FSEL R46, R43, -INF , !P2 ;  /* 0xff8000002b2e7808 */ /* 0x000fc40005000000 */
[----:B------:R-:W-:Y:S02]  /*ecc0*/  FSEL R43, R63, -INF , !P3 ;  /* 0xff8000003f2b7808 */ /* 0x000fe40005800000 */
[----:B------:R-:W-:Y:S02]  /*ecd0*/  ISETP.GE.AND P3, PT, R64, R181, PT ;  /* 0x000000b54000720c */ /* 0x000fe40003f66270 */
[----:B------:R-:W-:Y:S02]  /*ece0*/  ISETP.GT.AND P4, PT, R25, R74, PT ;  /* 0x0000004a1900720c */ /* 0x000fe40003f84270 */
[----:B------:R-:W-:Y:S02]  /*ecf0*/  LOP3.LUT R172, R172, 0xfffffffd, RZ, 0xc0, !PT ;  /* 0xfffffffdacac7812 */ /* 0x000fe400078ec0ff */
[----:B------:R-:W-:Y:S02]  /*ed00*/  FSEL R53, R53, -INF , !P4 ;  /* 0xff80000035357808 */ /* 0x000fe40006000000 */
[----:B------:R-:W-:-:S02]  /*ed10*/  ISETP.GE.AND P4, PT, R62, R183, PT ;  /* 0x000000b73e00720c */ /* 0x000fc40003f86270 */
[----:B------:R-:W-:Y:S02]  /*ed20*/  IABS R44, R44 ;  /* 0x0000002c002c7213 */ /* 0x000fe40000000000 */
[----:B------:R-:W-:Y:S02]  /*ed30*/  IABS R40, R40 ;  /* 0x0000002800287213 */ /* 0x000fe40000000000 */
[----:B------:R-:W-:Y:S02]  /*ed40*/  @P3 LOP3.LUT R172, R172, 0x2, RZ, 0xfc, !PT ;  /* 0x00000002acac3812 */ /* 0x000fe400078efcff */
[----:B------:R-:W-:Y:S01]  /*ed50*/  I2FP.F32.S32 R63, R44 ;  /* 0x0000002c003f7245 */ /* 0x000fe20000201400 */
[----:B------:R-:W-:Y:S01]  /*ed60*/  IMAD.MOV.U32 R44, RZ, RZ, R40 ;  /* 0x000000ffff2c7224 */ /* 0x000fe200078e0028 */
[----:B------:R-:W-:Y:S02]  /*ed70*/  LOP3.LUT R172, R172, 0xfffffffe, RZ, 0xc0, !PT ;  /* 0xfffffffeacac7812 */ /* 0x000fe400078ec0ff */
[----:B------:R-:W-:Y:S01]  /*ed80*/  ISETP.GT.AND P3, PT, R25, R64, PT ;  /* 0x000000401900720c */ /* 0x000fe20003f64270 */
[----:B------:R-:W-:Y:S01]  /*ed90*/  FFMA.FTZ R22, -R180, R63, R22 ;  /* 0x0000003fb4167223 */ /* 0x000fe20000010116 */
[----:B------:R-:W-:-:S02]  /*eda0*/  @P4 LOP3.LUT R172, R172, 0x1, RZ, 0xfc, !PT ;  /* 0x00000001acac4812 */ /* 0x000fc400078efcff */
[----:B------:R-:W-:Y:S02]  /*edb0*/  I2FP.F32.S32 R66, R66 ;  /* 0x0000004200427245 */ /* 0x000fe40000201400 */
[----:B------:R-:W-:Y:S02]  /*edc0*/  IABS R29, R29 ;  /* 0x0000001d001d7213 */ /* 0x000fe40000000000 */
[----:B------:R-:W-:Y:S01]  /*edd0*/  FSEL R22, R22, -INF , !P3 ;  /* 0xff80000016167808 */ /* 0x000fe20005800000 */
[----:B------:R-:W-:Y:S01]  /*ede0*/  FFMA.FTZ R27, -R180, R66, R27 ;  /* 0x00000042b41b7223 */ /* 0x000fe2000001011b */
[----:B------:R-:W-:Y:S02]  /*edf0*/  LOP3.LUT P3, RZ, R172, 0x1, RZ, 0xc0, !PT ;  /* 0x00000001acff7812 */ /* 0x000fe4000786c0ff */
[----:B------:R-:W-:Y:S02]  /*ee00*/  I2FP.F32.S32 R44, R44 ;  /* 0x0000002c002c7245 */ /* 0x000fe40000201400 */
[----:B------:R-:W-:-:S02]  /*ee10*/  I2FP.F32.S32 R63, R29 ;  /* 0x0000001d003f7245 */ /* 0x000fc40000201400 */
[----:B------:R-:W-:Y:S01]  /*ee20*/  FSEL R29, R35, -INF , !P3 ;  /* 0xff800000231d7808 */ /* 0x000fe20005800000 */
[----:B------:R-:W-:Y:S01]  /*ee30*/  FFMA.FTZ R23, -R180, R44, R23 ;  /* 0x0000002cb4177223 */ /* 0x000fe20000010117 */
[----:B------:R-:W-:Y:S01]  /*ee40*/  ISETP.GE.AND P3, PT, R54, R181, PT ;  /* 0x000000b53600720c */ /* 0x000fe20003f66270 */
[----:B------:R-:W-:Y:S01]  /*ee50*/  FFMA.FTZ R18, -R180, R63, R18 ;  /* 0x0000003fb4127223 */ /* 0x000fe20000010112 */
[----:B------:R-:W-:Y:S02]  /*ee60*/  FSEL R27, R27, -INF , !P0 ;  /* 0xff8000001b1b7808 */ /* 0x000fe40004000000 */
[----:B------:R-:W-:Y:S02]  /*ee70*/  ISETP.GE.AND P2, PT, R64, R183, PT ;  /* 0x000000b74000720c */ /* 0x000fe40003f46270 */
[----:B------:R-:W-:Y:S02]  /*ee80*/  ISETP.GT.AND P4, PT, R25, R62, PT ;  /* 0x0000003e1900720c */ /* 0x000fe40003f84270 */
[----:B------:R-:W-:-:S02]  /*ee90*/  FSEL R40, R27, -INF , !P1 ;  /* 0xff8000001b287808 */ /* 0x000fc40004800000 */
[----:B------:R-:W-:Y:S02]  /*eea0*/  FSEL R27, R60, -INF , !P2 ;  /* 0xff8000003c1b7808 */ /* 0x000fe40005000000 */
[----:B------:R-:W-:Y:S02]  /*eeb0*/  FSEL R23, R23, -INF , !P4 ;  /* 0xff80000017177808 */ /* 0x000fe40006000000 */
[----:B------:R-:W-:Y:S02]  /*eec0*/  LOP3.LUT P2, RZ, R172, 0x2, RZ, 0xc0, !PT ;  /* 0x00000002acff7812 */ /* 0x000fe4000784c0ff */
[----:B------:R-:W-:Y:S02]  /*eed0*/  ISETP.GE.AND P4, PT, R52, R183, PT ;  /* 0x000000b73400720c */ /* 0x000fe40003f86270 */
[----:B------:R-:W-:Y:S02]  /*eee0*/  LOP3.LUT R172, R172, 0xfffffffd, RZ, 0xc0, !PT ;  /* 0xfffffffdacac7812 */ /* 0x000fe400078ec0ff */
[----:B------:R-:W-:-:S02]  /*eef0*/  IABS R36, R36 ;  /* 0x0000002400247213 */ /* 0x000fc40000000000 */
[----:B------:R-:W-:Y:S02]  /*ef00*/  @P3 LOP3.LUT R172, R172, 0x2, RZ, 0xfc, !PT ;  /* 0x00000002acac3812 */ /* 0x000fe400078efcff */
[----:B------:R-:W-:Y:S02]  /*ef10*/  I2FP.F32.S32 R36, R36 ;  /* 0x0000002400247245 */ /* 0x000fe40000201400 */
[----:B------:R-:W-:Y:S02]  /*ef20*/  LOP3.LUT R172, R172, 0xfffffffe, RZ, 0xc0, !PT ;  /* 0xfffffffeacac7812 */ /* 0x000fe400078ec0ff */
[----:B------:R-:W-:Y:S01]  /*ef30*/  ISETP.GT.AND P3, PT, R25, R54, PT ;  /* 0x000000361900720c */ /* 0x000fe20003f64270 */
[----:B------:R-:W-:Y:S01]  /*ef40*/  FFMA.FTZ R19, -R180, R36, R19 ;  /* 0x00000024b4137223 */ /* 0x000fe20000010113 */
[----:B------:R-:W-:Y:S02]  /*ef50*/  @P4 LOP3.LUT R172, R172, 0x1, RZ, 0xfc, !PT ;  /* 0x00000001acac4812 */ /* 0x000fe400078efcff */
[----:B------:R-:W-:-:S02]  /*ef60*/  FSEL R55, R55, -INF , !P5 ;  /* 0xff80000037377808 */ /* 0x000fc40006800000 */
[----:B------:R-:W-:Y:S02]  /*ef70*/  FSEL R19, R19, -INF , !P3 ;  /* 0xff80000013137808 */ /* 0x000fe40005800000 */
[----:B------:R-:W-:Y:S02]  /*ef80*/  LOP3.LUT P3, RZ, R172, 0x1, RZ, 0xc0, !PT ;  /* 0x00000001acff7812 */ /* 0x000fe4000786c0ff */
[C---:B------:R-:W-:Y:S02]  /*ef90*/  ISETP.GE.AND P5, PT, R42.reuse, R183, PT ;  /* 0x000000b72a00720c */ /* 0x040fe40003fa6270 */
[----:B------:R-:W-:Y:S02]  /*efa0*/  ISETP.GE.AND P1, PT, R42, R181, PT ;  /* 0x000000b52a00720c */ /* 0x000fe40003f26270 */
[----:B------:R-:W-:Y:S02]  /*efb0*/  ISETP.GT.AND P0, PT, R25, R42, PT ;  /* 0x0000002a1900720c */ /* 0x000fe40003f04270 */
[----:B------:R-:W-:-:S02]  /*efc0*/  FSEL R42, R22, -INF , !P2 ;  /* 0xff800000162a7808 */ /* 0x000fc40005000000 */
[----:B------:R-:W-:Y:S02]  /*efd0*/  FSEL R22, R34, -INF , !P3 ;  /* 0xff80000022167808 */ /* 0x000fe40005800000 */
[----:B------:R-:W-:Y:S02]  /*efe0*/  ISETP.GE.AND P3, PT, R30, R181, PT ;  /* 0x000000b51e00720c */ /* 0x000fe40003f66270 */
[----:B------:R-:W-:Y:S02]  /*eff0*/  ISETP.GE.AND P2, PT, R54, R183, PT ;  /* 0x000000b73600720c */ /* 0x000fe40003f46270 */
[----:B------:R-:W-:Y:S02]  /*f000*/  IABS R33, R33 ;  /* 0x0000002100217213 */ /* 0x000fe40000000000 */
[----:B------:R-:W-:Y:S02]  /*f010*/  FSEL R21, R21, -INF , !P2 ;  /* 0xff80000015157808 */ /* 0x000fe40005000000 */
[----:B------:R-:W-:-:S02]  /*f020*/  LOP3.LUT P2, RZ, R172, 0x2, RZ, 0xc0, !PT ;  /* 0x00000002acff7812 */ /* 0x000fc4000784c0ff */
[----:B------:R-:W-:Y:S02]  /*f030*/  LOP3.LUT R172, R172, 0xfffffffd, RZ, 0xc0, !PT ;  /* 0xfffffffdacac7812 */ /* 0x000fe400078ec0ff */
[----:B------:R-:W-:Y:S02]  /*f040*/  IABS R32, R32 ;  /* 0x0000002000207213 */ /* 0x000fe40000000000 */
[----:B------:R-:W-:Y:S02]  /*f050*/  @P3 LOP3.LUT R172, R172, 0x2, RZ, 0xfc, !PT ;  /* 0x00000002acac3812 */ /* 0x000fe400078efcff */
[----:B------:R-:W-:Y:S02]  /*f060*/  ISETP.GE.AND P3, PT, R16, R183, PT ;  /* 0x000000b71000720c */ /* 0x000fe40003f66270 */
[----:B------:R-:W-:Y:S02]  /*f070*/  ISETP.GE.AND P6, PT, R74, R181, PT ;  /* 0x000000b54a00720c */ /* 0x000fe40003fc6270 */
[----:B------:R-:W-:-:S02]  /*f080*/  I2FP.F32.S32 R33, R33 ;  /* 0x0000002100217245 */ /* 0x000fc40000201400 */
[----:B------:R-:W-:Y:S02]  /*f090*/  I2FP.F32.S32 R32, R32 ;  /* 0x0000002000207245 */ /* 0x000fe40000201400 */
[----:B------:R-:W-:Y:S01]  /*f0a0*/  LOP3.LUT R172, R172, 0xfffffffe, RZ, 0xc0, !PT ;  /* 0xfffffffeacac7812 */ /* 0x000fe200078ec0ff */
[C---:B------:R-:W-:Y:S01]  /*f0b0*/  FFMA.FTZ R14, -R180.reuse, R33, R14 ;  /* 0x00000021b40e7223 */ /* 0x040fe2000001010e */
[----:B------:R-:W-:Y:S01]  /*f0c0*/  IABS R28, R28 ;  /* 0x0000001c001c7213 */ /* 0x000fe20000000000 */
[----:B------:R-:W-:Y:S01]  /*f0d0*/  FFMA.FTZ R15, -R180, R32, R15 ;  /* 0x00000020b40f7223 */ /* 0x000fe2000001010f */
[----:B------:R-:W-:Y:S02]  /*f0e0*/  IABS R6, R6 ;  /* 0x0000000600067213 */ /* 0x000fe40000000000 */
[----:B------:R-:W-:Y:S02]  /*f0f0*/  IABS R0, R0 ;  /* 0x0000000000007213 */ /* 0x000fe40000000000 */
[----:B------:R-:W-:-:S02]  /*f100*/  FSEL R53, R53, -INF , !P6 ;  /* 0xff80000035357808 */ /* 0x000fc40007000000 */
[----:B------:R-:W-:Y:S02]  /*f110*/  ISETP.GE.AND P6, PT, R62, R181, PT ;  /* 0x000000b53e00720c */ /* 0x000fe40003fc6270 */
[----:B------:R-:W-:Y:S02]  /*f120*/  FSEL R54, R19, -INF , !P2 ;  /* 0xff80000013367808 */ /* 0x000fe40005000000 */
[----:B------:R-:W-:Y:S02]  /*f130*/  @P3 LOP3.LUT R172, R172, 0x1, RZ, 0xfc, !PT ;  /* 0x00000001acac3812 */ /* 0x000fe400078efcff */
[----:B------:R-:W-:Y:S02]  /*f140*/  FSEL R18, R18, -INF , !P0 ;  /* 0xff80000012127808 */ /* 0x000fe40004000000 */
[----:B------:R-:W-:Y:S02]  /*f150*/  I2FP.F32.S32 R19, R28 ;  /* 0x0000001c00137245 */ /* 0x000fe40000201400 */
[----:B------:R-:W-:-:S02]  /*f160*/  I2FP.F32.S32 R33, R6 ;  /* 0x0000000600217245 */ /* 0x000fc40000201400 */
[----:B------:R-:W-:Y:S01]  /*f170*/  ISETP.GT.AND P3, PT, R59, R158, PT ;  /* 0x0000009e3b00720c */ /* 0x000fe20003f64270 */
[----:B------:R-:W-:Y:S01]  /*f180*/  FFMA.FTZ R19, -R180, R19, R82 ;  /* 0x00000013b4137223 */ /* 0x000fe20000010152 */
[----:B------:R-:W-:Y:S01]  /*f190*/  FSEL R20, R20, -INF , !P5 ;  /* 0xff80000014147808 */ /* 0x000fe20006800000 */
[----:B------:R-:W-:Y:S01]  /*f1a0*/  FFMA.FTZ R10, -R180, R33, R10 ;  /* 0x00000021b40a7223 */ /* 0x000fe2000001010a */
[----:B------:R-:W-:Y:S01]  /*f1b0*/  BAR.SYNC.DEFER_BLOCKING 0x0 ;  /* 0x0000000000007b1d */ /* 0x000fe20000010000 */
[C---:B------:R-:W-:Y:S02]  /*f1c0*/  ISETP.GT.AND P4, PT, R25.reuse, R52, PT ;  /* 0x000000341900720c */ /* 0x040fe40003f84270 */
[----:B------:R-:W-:Y:S02]  /*f1d0*/  ISETP.GT.AND P0, PT, R25, R38, PT ;  /* 0x000000261900720c */ /* 0x000fe40003f04270 */
[----:B------:R-:W-:Y:S02]  /*f1e0*/  I2FP.F32.S32 R0, R0 ;  /* 0x0000000000007245 */ /* 0x000fe40000201400 */
[----:B------:R-:W-:-:S02]  /*f1f0*/  ISETP.GE.AND P5, PT, R38, R183, PT ;  /* 0x000000b72600720c */ /* 0x000fc40003fa6270 */
[----:B------:R-:W-:Y:S01]  /*f200*/  FSEL R44, R23, -INF , !P6 ;  /* 0xff800000172c7808 */ /* 0x000fe20007000000 */
[----:B------:R-:W-:Y:S01]  /*f210*/  FFMA.FTZ R11, -R180, R0, R11 ;  /* 0x00000000b40b7223 */ /* 0x000fe2000001010b */
[-C--:B------:R-:W-:Y:S02]  /*f220*/  ISETP.GE.AND P6, PT, R52, R181.reuse, PT ;  /* 0x000000b53400720c */ /* 0x080fe40003fc6270 */
[----:B------:R-:W-:Y:S02]  /*f230*/  FSEL R52, R18, -INF , !P1 ;  /* 0xff80000012347808 */ /* 0x000fe40004800000 */
[----:B------:R-:W-:Y:S02]  /*f240*/  FSEL R14, R14, -INF , !P4 ;  /* 0xff8000000e0e7808 */ /* 0x000fe40006000000 */
[----:B------:R-:W-:Y:S02]  /*f250*/  FSEL R15, R15, -INF , !P0 ;  /* 0xff8000000f0f7808 */ /* 0x000fe40004000000 */
[----:B------:R-:W-:-:S02]  /*f260*/  ISETP.GE.AND P1, PT, R38, R181, PT ;  /* 0x000000b52600720c */ /* 0x000fc40003f26270 */
[----:B------:R-:W-:Y:S02]  /*f270*/  ISETP.GE.AND P2, PT, R30, R183, PT ;  /* 0x000000b71e00720c */ /* 0x000fe40003f46270 */
[C---:B------:R-:W-:Y:S02]  /*f280*/  ISETP.GT.AND P4, PT, R25.reuse, R30, PT ;  /* 0x0000001e1900720c */ /* 0x040fe40003f84270 */
[----:B------:R-:W-:Y:S02]  /*f290*/  FSEL R23, R24, -INF , !P5 ;  /* 0xff80000018177808 */ /* 0x000fe40006800000 */
[C---:B------:R-:W-:Y:S02]  /*f2a0*/  ISETP.GT.AND P0, PT, R25.reuse, R104, PT ;  /* 0x000000681900720c */ /* 0x040fe40003f04270 */
[----:B------:R-:W-:Y:S02]  /*f2b0*/  ISETP.GT.AND P5, PT, R25, R16, PT ;  /* 0x000000101900720c */ /* 0x000fe40003fa4270 */
[----:B------:R-:W-:-:S02]  /*f2c0*/  FSEL R60, R14, -INF , !P6 ;  /* 0xff8000000e3c7808 */ /* 0x000fc40007000000 */
[----:B------:R-:W-:Y:S02]  /*f2d0*/  FSEL R63, R15, -INF , !P1 ;  /* 0xff8000000f3f7808 */ /* 0x000fe40004800000 */
[----:B------:R-:W-:Y:S02]  /*f2e0*/  FSEL R26, R26, -INF , !P2 ;  /* 0xff8000001a1a7808 */ /* 0x000fe40005000000 */
[----:B------:R-:W-:Y:S02]  /*f2f0*/  FSEL R10, R10, -INF , !P4 ;  /* 0xff8000000a0a7808 */ /* 0x000fe40006000000 */
[----:B------:R-:W-:Y:S02]  /*f300*/  FSEL R5, R19, -INF , !P0 ;  /* 0xff80000013057808 */ /* 0x000fe40004000000 */
[----:B------:R-:W-:Y:S02]  /*f310*/  ISETP.GE.AND P6, PT, R16, R181, PT ;  /* 0x000000b51000720c */ /* 0x000fe40003fc6270 */
[----:B------:R-:W-:-:S02]  /*f320*/  LOP3.LUT P2, RZ, R172, 0x1, RZ, 0xc0, !PT ;  /* 0x00000001acff7812 */ /* 0x000fc4000784c0ff */
[----:B------:R-:W-:Y:S02]  /*f330*/  LOP3.LUT P4, RZ, R172, 0x2, RZ, 0xc0, !PT ;  /* 0x00000002acff7812 */ /* 0x000fe4000788c0ff */
[C---:B------:R-:W-:Y:S02]  /*f340*/  ISETP.GE.AND P1, PT, R104.reuse, R183, PT ;  /* 0x000000b76800720c */ /* 0x040fe40003f26270 */
[----:B------:R-:W-:Y:S02]  /*f350*/  ISETP.GE.AND P0, PT, R104, R181, PT ;  /* 0x000000b56800720c */ /* 0x000fe40003f06270 */
[----:B------:R-:W-:Y:S02]  /*f360*/  FSEL R11, R11, -INF , !P5 ;  /* 0xff8000000b0b7808 */ /* 0x000fe40006800000 */
[----:B------:R-:W-:Y:S02]  /*f370*/  VIMNMX R182, PT, PT, RZ, R25, !PT ;  /* 0x00000019ffb67248 */ /* 0x000fe40007fe0100 */
[----:B------:R-:W-:-:S02]  /*f380*/  FSEL R64, R10, -INF , !P4 ;  /* 0xff8000000a407808 */ /* 0x000fc40006000000 */
        /* <DEDUP_REMOVED lines=18> */
.L_x_13601:
        /* <DEDUP_REMOVED lines=26> */
[-C--:B------:R-:W-:Y:S02]  /*f650*/  @!P0 IADD3 R19, PT, PT, R19, -R10.reuse, RZ ;  /* 0x8000000a13138210 */ /* 0x080fe40007ffe0ff */
[----:B------:R-:W-:Y:S01]  /*f660*/  @!P1 IMAD.IADD R11, R11, 0x1, -R10 ;  /* 0x000000010b0b9824 */ /* 0x000fe200078e0a0a */
[----:B------:R-:W-:Y:S01]  /*f670*/  @!P0 IADD3 R12, PT, PT, R12, 0x1, RZ ;  /* 0x000000010c0c8810 */ /* 0x000fe20007ffe0ff */
[----:B------:R-:W-:Y:S01]  /*f680*/  @!P1 VIADD R15, R15, 0x1 ;  /* 0x000000010f0f9836 */ /* 0x000fe20000000000 */
[-C--:B------:R-:W-:Y:S02]  /*f690*/  ISETP.GE.U32.AND P2, PT, R19, R10.reuse, PT ;  /* 0x0000000a1300720c */ /* 0x080fe40003f46070 */
[----:B------:R-:W-:Y:S01]  /*f6a0*/  ISETP.GE.U32.AND P3, PT, R11, R10, PT ;  /* 0x0000000a0b00720c */ /* 0x000fe20003f66070 */
[----:B------:R-:W2:Y:S01]  /*f6b0*/  LD.E.64 R18, desc[UR4][R102.64+0x38] ;  /* 0x0000380466127980 */ /* 0x000ea2000c101b00 */
[----:B------:R-:W-:-:S09]  /*f6c0*/  ISETP.NE.AND P0, PT, R16, RZ, PT ;  /* 0x000000ff1000720c */ /* 0x000fd20003f05270 */
[----:B------:R-:W-:Y:S02]  /*f6d0*/  @P2 IADD3 R12, PT, PT, R12, 0x1, RZ ;  /* 0x000000010c0c2810 */ /* 0x000fe40007ffe0ff */
[----:B------:R-:W-:-:S03]  /*f6e0*/  @P3 VIADD R15, R15, 0x1 ;  /* 0x000000010f0f3836 */ /* 0x000fc60000000000 */
[----:B------:R-:W-:Y:S02]  /*f6f0*/  @!P4 IMAD.MOV R12, RZ, RZ, -R12 ;  /* 0x000000ffff0cc224 */ /* 0x000fe400078e0a0c */
[----:B------:R-:W-:Y:S02]  /*f700*/  MOV R0, R15 ;  /* 0x0000000f00007202 */ /* 0x000fe40000000f00 */
[----:B------:R-:W-:Y:S02]  /*f710*/  LOP3.LUT R15, RZ, R16, RZ, 0x33, !PT ;  /* 0x00000010ff0f7212 */ /* 0x000fe400078e33ff */
        /* <DEDUP_REMOVED lines=22> */
.L_x_13602:
[----:B------:R-:W-:Y:S05]  /*f880*/  BSYNC.RECONVERGENT B0 ;  /* 0x0000000000007941 */ /* 0x000fea0003800200 */
.L_x_13600:
        /* <DEDUP_REMOVED lines=8> */
[----:B------:R-:W-:Y:S02]  /*f910*/  IADD3 R32, P2, PT, R34, R0, RZ ;  /* 0x0000000022207210 */ /* 0x000fe40007f5e0ff */
[----:B------:R-:W-:Y:S02]  /*f920*/  IADD3.X R35, PT, PT, R11, R6, RZ, P1, !PT ;  /* 0x000000060b237210 */ /* 0x000fe40000ffe4ff */
[----:B------:R-:W-:-:S03]  /*f930*/  IADD3 R18, P1, PT, R32, R0, RZ ;  /* 0x0000000020127210 */ /* 0x000fc60007f3e0ff */
[----:B------:R-:W-:Y:S02]  /*f940*/  @!P0 IMAD.MOV.U32 R84, RZ, RZ, R160 ;  /* 0x000000ffff548224 */ /* 0x000fe400078e00a0 */
[----:B------:R-:W-:Y:S02]  /*f950*/  @!P0 IMAD.MOV.U32 R85, RZ, RZ, R159 ;  /* 0x000000ffff558224 */ /* 0x000fe400078e009f */
[--C-:B------:R-:W-:Y:S01]  /*f960*/  IMAD.X R33, R35, 0x1, R6.reuse, P2 ;  /* 0x0000000123217824 */ /* 0x100fe200010e0606 */
[----:B------:R-:W-:Y:S02]  /*f970*/  IADD3 R82, P2, PT, R18, R0, RZ ;  /* 0x0000000012527210 */ /* 0x000fe40007f5e0ff */
[----:B------:R-:W-:Y:S01]  /*f980*/  @!PT LDS RZ, [RZ] ;  /* 0x00000000fffff984 */ /* 0x000fe20000000800 */
[----:B------:R-:W-:Y:S01]  /*f990*/  @!PT LDS RZ, [RZ] ;  /* 0x00000000fffff984 */ /* 0x000fe20000000800 */
[----:B------:R-:W-:Y:S01]  /*f9a0*/  @!PT LDS RZ, [RZ] ;  /* 0x00000000fffff984 */ /* 0x000fe20000000800 */
[----:B------:R1:W-:Y:S01]  /*f9b0*/  @!P0 LDGSTS.E.BYPASS.LTC128B.128 [R169+0x2000], desc[UR4][R84.64] ;  /* 0x0200000054a98fae */ /* 0x0003e2000b981a04 */
[----:B------:R-:W-:-:S03]  /*f9c0*/  IMAD.X R19, R33, 0x1, R6, P1 ;  /* 0x0000000121137824 */ /* 0x000fc600008e0606 */
[----:B------:R2:W-:Y:S02]  /*f9d0*/  @P0 STS.128 [R169+0x2000], RZ ;  /* 0x002000ffa9000388 */ /* 0x0005e40000000c00 */
[----:B------:R-:W-:Y:S02]  /*f9e0*/  IADD3.X R83, PT, PT, R19, R6, RZ, P2, !PT ;  /* 0x0000000613537210 */ /* 0x000fe400017fe4ff */
        /* <DEDUP_REMOVED lines=38> */
.L_x_13599:
[----:B------:R-:W-:Y:S05]  /*fc50*/  BSYNC.RECONVERGENT B1 ;  /* 0x0000000000017941 */ /* 0x000fea0003800200 */
.L_x_13598:
[----:B--2---:R-:W2:Y:S01]  /*fc60*/  LD.E R35, desc[UR4][R102.64+0xdc] ;  /* 0x0000dc0466237980 */ /* 0x004ea2000c101900 */
        /* <DEDUP_REMOVED lines=39> */
[----:B------:R-:W-:-:S03]  /*fee0*/  IADD3 R107, PT, PT, R4, R148, RZ ;  /* 0x00000094046b7210 */ /* 0x000fc60007ffe0ff */
[----:B------:R-:W-:Y:S01]  /*fef0*/  LDSM.16.MT88.4 R84, [R144+0x6000] ;  /* 0x006000009054783b */ /* 0x000fe20000004200 */
[----:B------:R-:W-:Y:S02]  /*ff00*/  IADD3 R106, PT, PT, R3, R107, RZ ;  /* 0x0000006b036a7210 */ /* 0x000fe40007ffe0ff */
        /* <DEDUP_REMOVED lines=23> */
[-C--:B------:R-:W-:Y:S01]  /*10080*/  FFMA.FTZ R28, R7, R35.reuse, -R108 ;  /* 0x00000023071c7223 */ /* 0x080fe2000001086c */
        /* <DEDUP_REMOVED lines=14> */
[----:B------:R-:W5:Y:S01]  /*10170*/  LDSM.16.MT88.4 R16, [R148+0x6800] ;  /* 0x006800009410783b */ /* 0x000f620000004200 */
[-CC-:B------:R-:W-:Y:S01]  /*10180*/  FFMA.FTZ R38, R191, R35.reuse, -R30.reuse ;  /* 0x00000023bf267223 */ /* 0x180fe2000001081e */
[-CC-:B------:R-:W-:Y:S01]  /*10190*/  FFMA.FTZ R36, R189, R35.reuse, -R30.reuse ;  /* 0x00000023bd247223 */ /* 0x180fe2000001081e */
[-C--:B------:R-:W-:Y:S01]  /*101a0*/  FFMA.FTZ R3, R187, R35.reuse, -R30 ;  /* 0x00000023bb037223 */ /* 0x080fe2000001081e */
[-CC-:B------:R-:W-:Y:S01]  /*101b0*/  FFMA.FTZ R34, R185, R35.reuse, -R108.reuse ;  /* 0x00000023b9227223 */ /* 0x180fe2000001086c */
[-CC-:B------:R-:W-:Y:S01]  /*101c0*/  FFMA.FTZ R120, R161, R35.reuse, -R108.reuse ;  /* 0x00000023a1787223 */ /* 0x180fe2000001086c */
[--C-:B------:R-:W-:Y:S01]  /*101d0*/  FFMA.FTZ R113, R113, R35, -R108.reuse ;  /* 0x0000002371717223 */ /* 0x100fe2000001086c */
[----:B------:R-:W1:Y:S01]  /*101e0*/  MUFU.EX2 R67, R67 ;  /* 0x0000004300437308 */ /* 0x000e620000000800 */
[----:B--2---:R-:W-:Y:S01]  /*101f0*/  F2FP.F16.F32.PACK_AB R9, R122, R127 ;  /* 0x0000007f7a09723e */ /* 0x004fe200000000ff */
        /* <DEDUP_REMOVED lines=14> */
[----:B------:R-:W2:Y:S01]  /*102e0*/  MUFU.EX2 R137, R137 ;  /* 0x0000008900897308 */ /* 0x000ea20000000800 */
[----:B-1----:R-:W-:Y:S01]  /*102f0*/  F2FP.F16.F32.PACK_AB R11, R67, R110 ;  /* 0x0000006e430b723e */ /* 0x002fe200000000ff */
[-C--:B------:R-:W-:Y:S01]  /*10300*/  FFMA.FTZ R134, R117, R35.reuse, -R108 ;  /* 0x0000002375867223 */ /* 0x080fe2000001086c */
[----:B------:R-:W-:Y:S01]  /*10310*/  FADD.FTZ R127, R127, R122 ;  /* 0x0000007a7f7f7221 */ /* 0x000fe20000010000 */
[-C--:B------:R-:W-:Y:S01]  /*10320*/  FFMA.FTZ R117, R46, R35.reuse, -R108 ;  /* 0x000000232e757223 */ /* 0x080fe2000001086c */
[-C--:B------:R-:W-:Y:S01]  /*10330*/  FFMA.FTZ R122, R45, R35.reuse, -R30 ;  /* 0x000000232d7a7223 */ /* 0x080fe2000001081e */
[-CC-:B------:R-:W-:Y:S01]  /*10340*/  FFMA.FTZ R50, R50, R35.reuse, -R108.reuse ;  /* 0x0000002332327223 */ /* 0x180fe2000001086c */
[-C--:B------:R-:W-:Y:S01]  /*10350*/  FFMA.FTZ R46, R53, R35.reuse, -R108 ;  /* 0x00000023352e7223 */ /* 0x080fe2000001086c */
        /* <DEDUP_REMOVED lines=8> */
[----:B------:R-:W1:Y:S01]  /*103e0*/  MUFU.EX2 R58, R58 ;  /* 0x0000003a003a7308 */ /* 0x000e620000000800 */
[----:B--2---:R-:W-:Y:S01]  /*103f0*/  F2FP.F16.F32.PACK_AB R8, R137, R128 ;  /* 0x000000808908723e */ /* 0x004fe200000000ff */
[-CC-:B------:R-:W-:Y:S01]  /*10400*/  FFMA.FTZ R20, R20, R35.reuse, -R30.reuse ;  /* 0x0000002314147223 */ /* 0x180fe2000001081e */
[-C--:B------:R-:W-:Y:S01]  /*10410*/  FFMA.FTZ R21, R21, R35.reuse, -R30 ;  /* 0x0000002315157223 */ /* 0x080fe2000001081e */
[-CC-:B------:R-:W-:Y:S01]  /*10420*/  FFMA.FTZ R54, R54, R35.reuse, -R108.reuse ;  /* 0x0000002336367223 */ /* 0x180fe2000001086c */
[----:B------:R-:W-:Y:S01]  /*10430*/  FADD.FTZ R128, R128, R137 ;  /* 0x0000008980807221 */ /* 0x000fe20000010000 */
[-CC-:B------:R-:W-:Y:S01]  /*10440*/  FFMA.FTZ R60, R60, R35.reuse, -R108.reuse ;  /* 0x000000233c3c7223 */ /* 0x180fe2000001086c */
[-CC-:B------:R-:W-:Y:S01]  /*10450*/  FFMA.FTZ R63, R63, R35.reuse, -R108.reuse ;  /* 0x000000233f3f7223 */ /* 0x180fe2000001086c */
[----:B------:R-:W-:Y:S01]  /*10460*/  MUFU.EX2 R66, R66 ;  /* 0x0000004200427308 */ /* 0x000fe20000000800 */
[-C--:B------:R-:W-:Y:S01]  /*10470*/  FFMA.FTZ R64, R64, R35.reuse, -R108 ;  /* 0x0000002340407223 */ /* 0x080fe2000001086c */
[-C--:B------:R-:W-:Y:S01]  /*10480*/  FFMA.FTZ R29, R25, R35.reuse, -R30 ;  /* 0x00000023191d7223 */ /* 0x080fe2000001081e */
[----:B------:R-:W-:Y:S01]  /*10490*/  FFMA.FTZ R62, R62, R35, -R108 ;  /* 0x000000233e3e7223 */ /* 0x000fe2000001086c */
[----:B------:R-:W-:-:S04]  /*104a0*/  ISETP.GT.AND P0, PT, R59, R158, PT ;  /* 0x0000009e3b00720c */ /* 0x000fc80003f04270 */
[----:B------:R-:W2:Y:S01]  /*104b0*/  MUFU.EX2 R65, R65 ;  /* 0x0000004100417308 */ /* 0x000ea20000000800 */
[----:B-1----:R-:W-:Y:S01]  /*104c0*/  F2FP.F16.F32.PACK_AB R10, R58, R105 ;  /* 0x000000693a0a723e */ /* 0x002fe200000000ff */
[----:B------:R-:W-:-:S04]  /*104d0*/  FADD.FTZ R105, R105, R128 ;  /* 0x0000008069697221 */ /* 0x000fc80000010000 */
[----:B------:R-:W-:Y:S02]  /*104e0*/  FADD.FTZ R58, R58, R105 ;  /* 0x000000693a3a7221 */ /* 0x000fe40000010000 */
[----:B------:R-:W-:Y:S01]  /*104f0*/  MUFU.EX2 R33, R33 ;  /* 0x0000002100217308 */ /* 0x000fe20000000800 */
[C---:B------:R-:W-:Y:S07]  /*10500*/  HMMA.16816.F32 R88, R8.reuse, R84, RZ ;  /* 0x000000540858723c */ /* 0x040fee00000018ff */
[----:B------:R-:W-:Y:S01]  /*10510*/  MUFU.EX2 R61, R61 ;  /* 0x0000003d003d7308 */ /* 0x000fe20000000800 */
[----:B------:R-:W-:Y:S01]  /*10520*/  HMMA.16816.F32 R84, R8, R86, RZ ;  /* 0x000000560854723c */ /* 0x000fe200000018ff */
[----:B--2---:R-:W-:-:S06]  /*10530*/  F2FP.F16.F32.PACK_AB R69, R65, R66 ;  /* 0x000000424145723e */ /* 0x004fcc00000000ff */
[----:B------:R-:W1:Y:S01]  /*10540*/  MUFU.EX2 R32, R32 ;  /* 0x0000002000207308 */ /* 0x000e620000000800 */
[C---:B------:R-:W-:Y:S07]  /*10550*/  HMMA.16816.F32 R96, R8.reuse, R92, RZ ;  /* 0x0000005c0860723c */ /* 0x040fee00000018ff */
[----:B------:R-:W-:Y:S01]  /*10560*/  MUFU.EX2 R31, R31 ;  /* 0x0000001f001f7308 */ /* 0x000fe20000000800 */
[C---:B------:R-:W-:Y:S07]  /*10570*/  HMMA.16816.F32 R80, R8.reuse, R76, RZ ;  /* 0x0000004c0850723c */ /* 0x040fee00000018ff */
[----:B------:R-:W2:Y:S01]  /*10580*/  MUFU.EX2 R24, R24 ;  /* 0x0000001800187308 */ /* 0x000ea20000000800 */
[----:B-1----:R-:W-:Y:S01]  /*10590*/  F2FP.F16.F32.PACK_AB R68, R32, R61 ;  /* 0x0000003d2044723e */ /* 0x002fe200000000ff */
[----:B---3--:R-:W-:Y:S01]  /*105a0*/  HMMA.16816.F32 R72, R8, R4, RZ ;  /* 0x000000040848723c */ /* 0x008fe200000018ff */
[----:B------:R-:W-:Y:S01]  /*105b0*/  FADD.FTZ R61, R61, R58 ;  /* 0x0000003a3d3d7221 */ /* 0x000fe20000010000 */
[-CC-:B------:R-:W-:Y:S01]  /*105c0*/  FFMA.FTZ R58, R22, R35.reuse, -R30.reuse ;  /* 0x00000023163a7223 */ /* 0x180fe2000001081e */
[----:B------:R-:W-:-:S02]  /*105d0*/  FFMA.FTZ R22, R26, R35, -R30 ;  /* 0x000000231a167223 */ /* 0x000fc4000001081e */
[----:B------:R-:W-:Y:S01]  /*105e0*/  FADD.FTZ R32, R32, R61 ;  /* 0x0000003d20207221 */ /* 0x000fe20000010000 */
[----:B------:R-:W1:Y:S02]  /*105f0*/  MUFU.EX2 R28, R28 ;  /* 0x0000001c001c7308 */ /* 0x000e640000000800 */
[C---:B------:R-:W-:Y:S06]  /*10600*/  HMMA.16816.F32 R92, R8.reuse, R94, RZ ;  /* 0x0000005e085c723c */ /* 0x040fec00000018ff */
[----:B------:R-:W-:Y:S01]  /*10610*/  MUFU.EX2 R118, R118 ;  /* 0x0000007600767308 */ /* 0x000fe20000000800 */
[----:B--2---:R-:W-:Y:S01]  /*10620*/  F2FP.F16.F32.PACK_AB R70, R24, R31 ;  /* 0x0000001f1846723e */ /* 0x004fe200000000ff */
[----:B------:R-:W-:Y:S01]  /*10630*/  HMMA.16816.F32 R76, R8, R78, RZ ;  /* 0x0000004e084c723c */ /* 0x000fe200000018ff */
[----:B------:R-:W-:-:S04]  /*10640*/  FADD.FTZ R31, R31, R32 ;  /* 0x000000201f1f7221 */ /* 0x000fc80000010000 */
[----:B------:R-:W-:Y:S01]  /*10650*/  FADD.FTZ R26, R24, R31 ;  /* 0x0000001f181a7221 */ /* 0x000fe20000010000 */
[----:B------:R-:W-:Y:S01]  /*10660*/  MUFU.EX2 R39, R39 ;  /* 0x0000002700277308 */ /* 0x000fe20000000800 */
[----:B-1----:R-:W-:Y:S01]  /*10670*/  F2FP.F16.F32.PACK_AB R71, R28, R33 ;  /* 0x000000211c47723e */ /* 0x002fe200000000ff */
[----:B------:R-:W-:Y:S01]  /*10680*/  HMMA.16816.F32 R4, R8, R6, RZ ;  /* 0x000000060804723c */ /* 0x000fe200000018ff */
[----:B------:R-:W1:Y:S05]  /*10690*/  LDSM.16.MT88.4 R8, [R106+0x6800] ;  /* 0x006800006a08783b */ /* 0x000e6a0000004200 */
        /* <DEDUP_REMOVED lines=17> */
[----:B------:R-:W-:Y:S06]  /*107b0*/  LDSM.16.MT88.4 R12, [R107+0x8800] ;  /* 0x008800006b0c783b */ /* 0x000fec0000004200 */
[----:B------:R-:W-:Y:S01]  /*107c0*/  MUFU.EX2 R112, R112 ;  /* 0x0000007000707308 */ /* 0x000fe20000000800 */
[----:B------:R-:W-:Y:S01]  /*107d0*/  HMMA.16816.F32 R68, R68, R10, R4 ;  /* 0x0000000a4444723c */ /* 0x000fe20000001804 */
[----:B------:R-:W2:Y:S01]  /*107e0*/  LDSM.16.MT88.4 R8, [R148+0x7000] ;  /* 0x007000009408783b */ /* 0x000ea20000004200 */
[----:B---3--:R-:W-:Y:S01]  /*107f0*/  F2FP.F16.F32.PACK_AB R4, R38, R41 ;  /* 0x000000292604723e */ /* 0x008fe200000000ff */
[----:B------:R-:W-:Y:S01]  /*10800*/  FADD.FTZ R41, R41, R26 ;  /* 0x0000001a29297221 */ /* 0x000fe20000010000 */
[----:B------:R-:W-:-:S03]  /*10810*/  F2FP.F16.F32.PACK_AB R5, R39, R118 ;  /* 0x000000762705723e */ /* 0x000fc600000000ff */
[----:B------:R-:W-:Y:S01]  /*10820*/  MUFU.EX2 R116, R116 ;  /* 0x0000007400747308 */ /* 0x000fe20000000800 */
[----:B----4-:R-:W-:Y:S01]  /*10830*/  F2FP.F16.F32.PACK_AB R6, R3, R36 ;  /* 0x000000240306723e */ /* 0x010fe200000000ff */
[----:B------:R-:W-:Y:S01]  /*10840*/  FADD.FTZ R41, R38, R41 ;  /* 0x0000002926297221 */ /* 0x000fe20000010000 */
[----:B-1----:R-:W-:-:S03]  /*10850*/  F2FP.F16.F32.PACK_AB R7, R34, R37 ;  /* 0x000000252207723e */ /* 0x002fc600000000ff */
[----:B------:R-:W-:Y:S02]  /*10860*/  FADD.FTZ R36, R36, R41 ;  /* 0x0000002924247221 */ /* 0x000fe40000010000 */
[----:B------:R-:W1:Y:S02]  /*10870*/  MUFU.EX2 R115, R115 ;  /* 0x0000007300737308 */ /* 0x000e640000000800 */
[----:B------:R-:W-:-:S06]  /*10880*/  FADD.FTZ R3, R3, R36 ;  /* 0x0000002403037221 */ /* 0x000fcc0000010000 */
[----:B------:R-:W-:Y:S08]  /*10890*/  MUFU.EX2 R114, R114 ;  /* 0x0000007200727308 */ /* 0x000ff00000000800 */
[----:B------:R-:W3:Y:S08]  /*108a0*/  MUFU.EX2 R111, R111 ;  /* 0x0000006f006f7308 */ /* 0x000ef00000000800 */
[----:B------:R-:W4:Y:S01]  /*108b0*/  MUFU.EX2 R109, R109 ;  /* 0x0000006d006d7308 */ /* 0x000f220000000800 */
[C---:B--2---:R-:W-:Y:S07]  /*108c0*/  HMMA.16816.F32 R96, R4.reuse, R8, R96 ;  /* 0x000000080460723c */ /* 0x044fee0000001860 */
[----:B------:R-:W-:Y:S01]  /*108d0*/  MUFU.EX2 R123, R123 ;  /* 0x0000007b007b7308 */ /* 0x000fe20000000800 */
[C---:B------:R-:W-:Y:S01]  /*108e0*/  HMMA.16816.F32 R92, R4.reuse, R10, R92 ;  /* 0x0000000a045c723c */ /* 0x040fe2000000185c */
[----:B------:R-:W2:Y:S06]  /*108f0*/  LDSM.16.MT88.4 R8, [R144+0x7000] ;  /* 0x007000009008783b */ /* 0x000eac0000004200 */
[----:B------:R-:W-:Y:S08]  /*10900*/  MUFU.EX2 R130, R130 ;  /* 0x0000008200827308 */ /* 0x000ff00000000800 */
[----:B------:R-:W-:Y:S08]  /*10910*/  MUFU.EX2 R119, R119 ;  /* 0x0000007700777308 */ /* 0x000ff00000000800 */
[----:B------:R-:W-:Y:S08]  /*10920*/  MUFU.EX2 R135, R135 ;  /* 0x0000008700877308 */ /* 0x000ff00000000800 */
[----:B------:R-:W5:Y:S08]  /*10930*/  MUFU.EX2 R136, R136 ;  /* 0x0000008800887308 */ /* 0x000f700000000800 */
[----:B------:R-:W-:Y:S01]  /*10940*/  MUFU.EX2 R132, R132 ;  /* 0x0000008400847308 */ /* 0x000fe20000000800 */
[C---:B--2---:R-:W-:Y:S07]  /*10950*/  HMMA.16816.F32 R88, R4.reuse, R8, R88 ;  /* 0x000000080458723c */ /* 0x044fee0000001858 */
[----:B------:R-:W2:Y:S01]  /*10960*/  MUFU.EX2 R121, R121 ;  /* 0x0000007900797308 */ /* 0x000ea20000000800 */
[C---:B------:R-:W-:Y:S01]  /*10970*/  HMMA.16816.F32 R84, R4.reuse, R10, R84 ;  /* 0x0000000a0454723c */ /* 0x040fe20000001854 */
[----:B------:R-:W1:Y:S06]  /*10980*/  LDSM.16.MT88.4 R8, [R107+0x7000] ;  /* 0x007000006b08783b */ /* 0x000e6c0000004200 */
[----:B------:R-:W2:Y:S08]  /*10990*/  MUFU.EX2 R134, R134 ;  /* 0x0000008600867308 */ /* 0x000eb00000000800 */
[----:B------:R-:W-:Y:S08]  /*109a0*/  MUFU.EX2 R50, R50 ;  /* 0x0000003200327308 */ /* 0x000ff00000000800 */
[----:B------:R-:W2:Y:S08]  /*109b0*/  MUFU.EX2 R117, R117 ;  /* 0x0000007500757308 */ /* 0x000eb00000000800 */
[----:B------:R-:W-:Y:S08]  /*109c0*/  MUFU.EX2 R46, R46 ;  /* 0x0000002e002e7308 */ /* 0x000ff00000000800 */
[----:B------:R-:W-:Y:S01]  /*109d0*/  MUFU.EX2 R47, R47 ;  /* 0x0000002f002f7308 */ /* 0x000fe20000000800 */
[C---:B-1----:R-:W-:Y:S07]  /*109e0*/  HMMA.16816.F32 R80, R4.reuse, R8, R80 ;  /* 0x000000080450723c */ /* 0x042fee0000001850 */
[----:B------:R-:W1:Y:S01]  /*109f0*/  MUFU.EX2 R122, R122 ;  /* 0x0000007a007a7308 */ /* 0x000e620000000800 */
[C---:B------:R-:W-:Y:S01]  /*10a00*/  HMMA.16816.F32 R76, R4.reuse, R10, R76 ;  /* 0x0000000a044c723c */ /* 0x040fe2000000184c */
[----:B------:R-:W3:Y:S06]  /*10a10*/  LDSM.16.MT88.4 R8, [R106+0x7000] ;  /* 0x007000006a08783b */ /* 0x000eec0000004200 */
[----:B------:R-:W1:Y:S08]  /*10a20*/  MUFU.EX2 R45, R45 ;  /* 0x0000002d002d7308 */ /* 0x000e700000000800 */
[----:B------:R-:W-:Y:S08]  /*10a30*/  MUFU.EX2 R53, R53 ;  /* 0x0000003500357308 */ /* 0x000ff00000000800 */
[----:B------:R-:W-:Y:S08]  /*10a40*/  MUFU.EX2 R40, R40 ;  /* 0x0000002800287308 */ /* 0x000ff00000000800 */
        /* <DEDUP_REMOVED lines=11> */
[----:B----4-:R-:W-:Y:S01]  /*10b00*/  F2FP.F16.F32.PACK_AB R7, R109, R112 ;  /* 0x000000706d07723e */ /* 0x010fe200000000ff */
[----:B------:R-:W-:Y:S02]  /*10b10*/  FADD.FTZ R115, R115, R116 ;  /* 0x0000007473737221 */ /* 0x000fe40000010000 */
[----:B------:R-:W-:Y:S08]  /*10b20*/  MUFU.EX2 R21, R21 ;  /* 0x0000001500157308 */ /* 0x000ff00000000800 */
[----:B------:R-:W-:Y:S08]  /*10b30*/  MUFU.EX2 R60, R60 ;  /* 0x0000003c003c7308 */ /* 0x000ff00000000800 */
[----:B------:R-:W-:Y:S08]  /*10b40*/  MUFU.EX2 R63, R63 ;  /* 0x0000003f003f7308 */ /* 0x000ff00000000800 */
[----:B------:R-:W-:Y:S01]  /*10b50*/  MUFU.EX2 R64, R64 ;  /* 0x0000004000407308 */ /* 0x000fe20000000800 */
[C---:B---3--:R-:W-:Y:S07]  /*10b60*/  HMMA.16816.F32 R96, R4.reuse, R8, R96 ;  /* 0x000000080460723c */ /* 0x048fee0000001860 */
[----:B------:R-:W-:Y:S01]  /*10b70*/  MUFU.EX2 R189, R62 ;  /* 0x0000003e00bd7308 */ /* 0x000fe20000000800 */
[C---:B------:R-:W-:Y:S01]  /*10b80*/  HMMA.16816.F32 R92, R4.reuse, R10, R92 ;  /* 0x0000000a045c723c */ /* 0x040fe2000000185c */
[----:B------:R-:W3:Y:S06]  /*10b90*/  LDSM.16.MT88.4 R8, [R144+0x7800] ;  /* 0x007800009008783b */ /* 0x000eec0000004200 */
[----:B------:R-:W-:Y:S08]  /*10ba0*/  MUFU.EX2 R25, R58 ;  /* 0x0000003a00197308 */ /* 0x000ff00000000800 */
[----:B------:R-:W-:Y:S08]  /*10bb0*/  MUFU.EX2 R22, R22 ;  /* 0x0000001600167308 */ /* 0x000ff00000000800 */
[----:B------:R-:W-:Y:S01]  /*10bc0*/  MUFU.EX2 R29, R29 ;  /* 0x0000001d001d7308 */ /* 0x000fe20000000800 */
[C---:B---3--:R-:W-:Y:S08]  /*10bd0*/  HMMA.16816.F32 R88, R4.reuse, R8, R88 ;  /* 0x000000080458723c */ /* 0x048ff00000001858 */
[C---:B------:R-:W-:Y:S01]  /*10be0*/  HMMA.16816.F32 R84, R4.reuse, R10, R84 ;  /* 0x0000000a0454723c */ /* 0x040fe20000001854 */
[----:B------:R-:W3:Y:S07]  /*10bf0*/  LDSM.16.MT88.4 R8, [R107+0x7800] ;  /* 0x007800006b08783b */ /* 0x000eee0000004200 */
[C---:B---3--:R-:W-:Y:S08]  /*10c00*/  HMMA.16816.F32 R80, R4.reuse, R8, R80 ;  /* 0x000000080450723c */ /* 0x048ff00000001850 */
[C---:B------:R-:W-:Y:S01]  /*10c10*/  HMMA.16816.F32 R76, R4.reuse, R10, R76 ;  /* 0x0000000a044c723c */ /* 0x040fe2000000184c */
[----:B------:R-:W3:Y:S07]  /*10c20*/  LDSM.16.MT88.4 R8, [R106+0x7800] ;  /* 0x007800006a08783b */ /* 0x000eee0000004200 */
[C---:B---3--:R-:W-:Y:S08]  /*10c30*/  HMMA.16816.F32 R72, R4.reuse, R8, R72 ;  /* 0x000000080448723c */ /* 0x048ff00000001848 */
[----:B------:R-:W-:Y:S01]  /*10c40*/  HMMA.16816.F32 R68, R4, R10, R68 ;  /* 0x0000000a0444723c */ /* 0x000fe20000001844 */
[----:B------:R-:W3:Y:S01]  /*10c50*/  LDSM.16.MT88.4 R8, [R148+0x8000] ;  /* 0x008000009408783b */ /* 0x000ee20000004200 */
[----:B-----5:R-:W-:-:S02]  /*10c60*/  F2FP.F16.F32.PACK_AB R4, R136, R135 ;  /* 0x000000878804723e */ /* 0x020fc400000000ff */
[----:B------:R-:W-:Y:S02]  /*10c70*/  F2FP.F16.F32.PACK_AB R5, R130, R123 ;  /* 0x0000007b8205723e */ /* 0x000fe400000000ff */
[----:B--2---:R-:W-:Y:S02]  /*10c80*/  F2FP.F16.F32.PACK_AB R6, R121, R132 ;  /* 0x000000847906723e */ /* 0x004fe400000000ff */
[----:B------:R-:W-:-:S07]  /*10c90*/  F2FP.F16.F32.PACK_AB R7, R134, R119 ;  /* 0x000000778607723e */ /* 0x000fce00000000ff */
[C---:B---3--:R-:W-:Y:S08]  /*10ca0*/  HMMA.16816.F32 R96, R4.reuse, R8, R96 ;  /* 0x000000080460723c */ /* 0x048ff00000001860 */
[C---:B------:R-:W-:Y:S01]  /*10cb0*/  HMMA.16816.F32 R92, R4.reuse, R10, R92 ;  /* 0x0000000a045c723c */ /* 0x040fe2000000185c */
[----:B------:R-:W2:Y:S07]  /*10cc0*/  LDSM.16.MT88.4 R8, [R144+0x8000] ;  /* 0x008000009008783b */ /* 0x000eae0000004200 */
[C---:B--2---:R-:W-:Y:S08]  /*10cd0*/  HMMA.16816.F32 R88, R4.reuse, R8, R88 ;  /* 0x000000080458723c */ /* 0x044ff00000001858 */
[C---:B------:R-:W-:Y:S01]  /*10ce0*/  HMMA.16816.F32 R84, R4.reuse, R10, R84 ;  /* 0x0000000a0454723c */ /* 0x040fe20000001854 */
[----:B------:R-:W2:Y:S07]  /*10cf0*/  LDSM.16.MT88.4 R8, [R107+0x8000] ;  /* 0x008000006b08783b */ /* 0x000eae0000004200 */
[C---:B--2---:R-:W-:Y:S08]  /*10d00*/  HMMA.16816.F32 R80, R4.reuse, R8, R80 ;  /* 0x000000080450723c */ /* 0x044ff00000001850 */
[C---:B------:R-:W-:Y:S01]  /*10d10*/  HMMA.16816.F32 R76, R4.reuse, R10, R76 ;  /* 0x0000000a044c723c */ /* 0x040fe2000000184c */
[----:B------:R-:W2:Y:S07]  /*10d20*/  LDSM.16.MT88.4 R8, [R106+0x8000] ;  /* 0x008000006a08783b */ /* 0x000eae0000004200 */
[C---:B--2---:R-:W-:Y:S08]  /*10d30*/  HMMA.16816.F32 R72, R4.reuse, R8, R72 ;  /* 0x000000080448723c */ /* 0x044ff00000001848 */
[----:B------:R-:W-:Y:S01]  /*10d40*/  HMMA.16816.F32 R68, R4, R10, R68 ;  /* 0x0000000a0444723c */ /* 0x000fe20000001844 */
[----:B------:R-:W2:Y:S01]  /*10d50*/  LDSM.16.MT88.4 R8, [R148+0x8800] ;  /* 0x008800009408783b */ /* 0x000ea20000004200 */
[----:B------:R-:W-:Y:S01]  /*10d60*/  FADD.FTZ R4, R110, R127 ;  /* 0x0000007f6e047221 */ /* 0x000fe20000010000 */
[-CC-:B------:R-:W-:Y:S01]  /*10d70*/  FFMA.FTZ R110, R43, R35.reuse, -R30.reuse ;  /* 0x000000232b6e7223 */ /* 0x180fe2000001081e */
[----:B------:R-:W-:Y:S01]  /*10d80*/  FFMA.FTZ R43, R55, R35, -R30 ;  /* 0x00000023372b7223 */ /* 0x000fe2000001081e */
[----:B------:R-:W-:Y:S01]  /*10d90*/  F2FP.F16.F32.PACK_AB R5, R117, R50 ;  /* 0x000000327505723e */ /* 0x000fe200000000ff */
[----:B------:R-:W-:Y:S01]  /*10da0*/  FADD.FTZ R67, R67, R4 ;  /* 0x0000000443437221 */ /* 0x000fe20000010000 */
[----:B-1----:R-:W-:Y:S01]  /*10db0*/  F2FP.F16.F32.PACK_AB R4, R122, R47 ;  /* 0x0000002f7a04723e */ /* 0x002fe200000000ff */
[----:B------:R-:W-:Y:S01]  /*10dc0*/  FFMA.FTZ R55, R23, R35, -R30 ;  /* 0x0000002317377223 */ /* 0x000fe2000001081e */
[----:B------:R-:W-:Y:S01]  /*10dd0*/  MUFU.EX2 R110, R110 ;  /* 0x0000006e006e7308 */ /* 0x000fe20000000800 */
[----:B------:R-:W-:Y:S01]  /*10de0*/  F2FP.F16.F32.PACK_AB R7, R45, R46 ;  /* 0x0000002e2d07723e */ /* 0x000fe200000000ff */
[----:B------:R-:W-:-:S04]  /*10df0*/  FADD.FTZ R66, R66, R67 ;  /* 0x0000004342427221 */ /* 0x000fc80000010000 */
[----:B------:R-:W-:Y:S02]  /*10e00*/  FADD.FTZ R52, R65, R66 ;  /* 0x0000004241347221 */ /* 0x000fe40000010000 */
[----:B------:R-:W1:Y:S08]  /*10e10*/  MUFU.EX2 R43, R43 ;  /* 0x0000002b002b7308 */ /* 0x000e700000000800 */
[----:B------:R-:W3:Y:S08]  /*10e20*/  MUFU.EX2 R23, R54 ;  /* 0x0000003600177308 */ /* 0x000ef00000000800 */
[----:B------:R-:W4:Y:S01]  /*10e30*/  MUFU.EX2 R24, R55 ;  /* 0x0000003700187308 */ /* 0x000f220000000800 */
[----:B-1----:R-:W-:-:S07]  /*10e40*/  F2FP.F16.F32.PACK_AB R6, R43, R110 ;  /* 0x0000006e2b06723e */ /* 0x002fce00000000ff */
[C---:B--2---:R-:W-:Y:S08]  /*10e50*/  HMMA.16816.F32 R96, R4.reuse, R8, R96 ;  /* 0x000000080460723c */ /* 0x044ff00000001860 */
[C---:B------:R-:W-:Y:S01]  /*10e60*/  HMMA.16816.F32 R92, R4.reuse, R10, R92 ;  /* 0x0000000a045c723c */ /* 0x040fe2000000185c */
[----:B------:R-:W1:Y:S07]  /*10e70*/  LDSM.16.MT88.4 R8, [R106+0x8800] ;  /* 0x008800006a08783b */ /* 0x000e6e0000004200 */
[C---:B------:R-:W-:Y:S08]  /*10e80*/  HMMA.16816.F32 R80, R4.reuse, R12, R80 ;  /* 0x0000000c0450723c */ /* 0x040ff00000001850 */
[C---:B------:R-:W-:Y:S01]  /*10e90*/  HMMA.16816.F32 R76, R4.reuse, R14, R76 ;  /* 0x0000000e044c723c */ /* 0x040fe2000000184c */
[----:B------:R-:W2:Y:S07]  /*10ea0*/  LDSM.16.MT88.4 R12, [R148+0x9000] ;  /* 0x00900000940c783b */ /* 0x000eae0000004200 */
[C---:B------:R-:W-:Y:S08]  /*10eb0*/  HMMA.16816.F32 R88, R4.reuse, R16, R88 ;  /* 0x000000100458723c */ /* 0x040ff00000001858 */
[C---:B------:R-:W-:Y:S01]  /*10ec0*/  HMMA.16816.F32 R84, R4.reuse, R18, R84 ;  /* 0x000000120454723c */ /* 0x040fe20000001854 */
[----:B------:R-:W5:Y:S07]  /*10ed0*/  LDSM.16.MT88.4 R16, [R107+0x9000] ;  /* 0x009000006b10783b */ /* 0x000f6e0000004200 */
[C---:B-1----:R-:W-:Y:S08]  /*10ee0*/  HMMA.16816.F32 R72, R4.reuse, R8, R72 ;  /* 0x000000080448723c */ /* 0x042ff00000001848 */
[----:B------:R-:W-:Y:S01]  /*10ef0*/  HMMA.16816.F32 R68, R4, R10, R68 ;  /* 0x0000000a0444723c */ /* 0x000fe20000001844 */
[----:B------:R-:W-:Y:S01]  /*10f00*/  FADD.FTZ R5, R33, R52 ;  /* 0x0000003421057221 */ /* 0x000fe20000010000 */
[----:B------:R-:W1:Y:S01]  /*10f10*/  LDSM.16.MT88.4 R8, [R144+0x9000] ;  /* 0x009000009008783b */ /* 0x000e620000004200 */
[----:B------:R-:W-:-:S02]  /*10f20*/  F2FP.F16.F32.PACK_AB R4, R44, R27 ;  /* 0x0000001b2c04723e */ /* 0x000fc400000000ff */
[----:B------:R-:W-:Y:S01]  /*10f30*/  FADD.FTZ R5, R28, R5 ;  /* 0x000000051c057221 */ /* 0x000fe20000010000 */
[----:B------:R-:W-:Y:S01]  /*10f40*/  F2FP.F16.F32.PACK_AB R6, R21, R20 ;  /* 0x000000141506723e */ /* 0x000fe200000000ff */
[----:B------:R-:W-:Y:S01]  /*10f50*/  FADD.FTZ R28, R114, R115 ;  /* 0x00000073721c7221 */ /* 0x000fe20000010000 */
[----:B---3--:R-:W-:Y:S01]  /*10f60*/  F2FP.F16.F32.PACK_AB R7, R23, R42 ;  /* 0x0000002a1707723e */ /* 0x008fe200000000ff */
[----:B------:R-:W-:Y:S01]  /*10f70*/  FADD.FTZ R118, R118, R5 ;  /* 0x0000000576767221 */ /* 0x000fe20000010000 */
[----:B------:R-:W-:Y:S01]  /*10f80*/  F2FP.F16.F32.PACK_AB R5, R40, R53 ;  /* 0x000000352805723e */ /* 0x000fe200000000ff */
[----:B------:R-:W-:Y:S02]  /*10f90*/  FADD.FTZ R28, R111, R28 ;  /* 0x0000001c6f1c7221 */ /* 0x000fe40000010000 */
[----:B------:R-:W-:Y:S02]  /*10fa0*/  FADD.FTZ R118, R39, R118 ;  /* 0x0000007627767221 */ /* 0x000fe40000010000 */
[----:B------:R-:W-:-:S02]  /*10fb0*/  FADD.FTZ R3, R135, R28 ;  /* 0x0000001c87037221 */ /* 0x000fc40000010000 */
[----:B--2---:R-:W-:Y:S02]  /*10fc0*/  HMMA.16816.F32 R96, R4, R12, R96 ;  /* 0x0000000c0460723c */ /* 0x004fe40000001860 */
[----:B------:R-:W-:-:S06]  /*10fd0*/  FADD.FTZ R3, R136, R3 ;  /* 0x0000000388037221 */ /* 0x000fcc0000010000 */
[C---:B------:R-:W-:Y:S01]  /*10fe0*/  HMMA.16816.F32 R92, R4.reuse, R14, R92 ;  /* 0x0000000e045c723c */ /* 0x040fe2000000185c */
[----:B------:R-:W2:Y:S07]  /*10ff0*/  LDSM.16.MT88.4 R12, [R106+0x9000] ;  /* 0x009000006a0c783b */ /* 0x000eae0000004200 */
[C---:B-----5:R-:W-:Y:S08]  /*11000*/  HMMA.16816.F32 R80, R4.reuse, R16, R80 ;  /* 0x000000100450723c */ /* 0x060ff00000001850 */
[C---:B------:R-:W-:Y:S01]  /*11010*/  HMMA.16816.F32 R76, R4.reuse, R18, R76 ;  /* 0x00000012044c723c */ /* 0x040fe2000000184c */
[----:B------:R-:W3:Y:S07]  /*11020*/  LDSM.16.MT88.4 R16, [R144+0x9800] ;  /* 0x009800009010783b */ /* 0x000eee0000004200 */
[C---:B-1----:R-:W-:Y:S08]  /*11030*/  HMMA.16816.F32 R88, R4.reuse, R8, R88 ;  /* 0x000000080458723c */ /* 0x042ff00000001858 */
[C---:B------:R-:W-:Y:S01]  /*11040*/  HMMA.16816.F32 R84, R4.reuse, R10, R84 ;  /* 0x0000000a0454723c */ /* 0x040fe20000001854 */
[----:B------:R-:W1:Y:S07]  /*11050*/  LDSM.16.MT88.4 R8, [R148+0x9800] ;  /* 0x009800009408783b */ /* 0x000e6e0000004200 */
[----:B--2---:R-:W-:Y:S01]  /*11060*/  HMMA.16816.F32 R72, R4, R12, R72 ;  /* 0x0000000c0448723c */ /* 0x004fe20000001848 */
[----:B------:R-:W-:-:S04]  /*11070*/  FADD.FTZ R13, R37, R118 ;  /* 0x00000076250d7221 */ /* 0x000fc80000010000 */
[----:B------:R-:W-:-:S03]  /*11080*/  FADD.FTZ R13, R34, R13 ;  /* 0x0000000d220d7221 */ /* 0x000fc60000010000 */
[----:B------:R-:W-:Y:S01]  /*11090*/  HMMA.16816.F32 R68, R4, R14, R68 ;  /* 0x0000000e0444723c */ /* 0x000fe20000001844 */
[----:B------:R-:W-:Y:S01]  /*110a0*/  FADD.FTZ R120, R120, R13 ;  /* 0x0000000d78787221 */ /* 0x000fe20000010000 */
[----:B----4-:R-:W-:Y:S01]  /*110b0*/  F2FP.F16.F32.PACK_AB R4, R24, R25 ;  /* 0x000000191804723e */ /* 0x010fe200000000ff */
[----:B------:R-:W2:Y:S01]  /*110c0*/  LDSM.16.MT88.4 R12, [R107+0x9800] ;  /* 0x009800006b0c783b */ /* 0x000ea20000004200 */
[----:B------:R-:W-:Y:S01]  /*110d0*/  F2FP.F16.F32.PACK_AB R5, R63, R60 ;  /* 0x0000003c3f05723e */ /* 0x000fe200000000ff */
[----:B------:R-:W-:Y:S01]  /*110e0*/  FADD.FTZ R113, R113, R120 ;  /* 0x0000007871717221 */ /* 0x000fe20000010000 */
[----:B------:R-:W-:Y:S02]  /*110f0*/  F2FP.F16.F32.PACK_AB R6, R29, R22 ;  /* 0x000000161d06723e */ /* 0x000fe400000000ff */
[----:B------:R-:W-:Y:S01]  /*11100*/  F2FP.F16.F32.PACK_AB R7, R189, R64 ;  /* 0x00000040bd07723e */ /* 0x000fe200000000ff */
[----:B------:R-:W-:-:S04]  /*11110*/  FADD.FTZ R26, R112, R113 ;  /* 0x00000071701a7221 */ /* 0x000fc80000010000 */
[----:B------:R-:W-:Y:S02]  /*11120*/  FADD.FTZ R26, R109, R26 ;  /* 0x0000001a6d1a7221 */ /* 0x000fe40000010000 */
[----:B---3--:R-:W-:Y:S01]  /*11130*/  HMMA.16816.F32 R88, R4, R16, R88 ;  /* 0x000000100458723c */ /* 0x008fe20000001858 */
[----:B------:R-:W-:Y:S01]  /*11140*/  FADD.FTZ R16, R132, R3 ;  /* 0x0000000384107221 */ /* 0x000fe20000010000 */
[----:B------:R-:W-:-:S03]  /*11150*/  FADD.FTZ R123, R123, R26 ;  /* 0x0000001a7b7b7221 */ /* 0x000fc60000010000 */
[----:B------:R-:W-:Y:S01]  /*11160*/  FADD.FTZ R16, R121, R16 ;  /* 0x0000001079107221 */ /* 0x000fe20000010000 */
[----:B------:R-:W-:Y:S02]  /*11170*/  FADD.FTZ R130, R130, R123 ;  /* 0x0000007b82827221 */ /* 0x000fe40000010000 */
[----:B------:R-:W-:Y:S02]  /*11180*/  HMMA.16816.F32 R84, R4, R18, R84 ;  /* 0x000000120454723c */ /* 0x000fe40000001854 */
[----:B------:R-:W-:-:S04]  /*11190*/  FADD.FTZ R119, R119, R130 ;  /* 0x0000008277777221 */ /* 0x000fc80000010000 */
[----:B------:R-:W-:Y:S02]  /*111a0*/  FADD.FTZ R3, R134, R119 ;  /* 0x0000007786037221 */ /* 0x000fe40000010000 */
[----:B-1----:R-:W-:Y:S02]  /*111b0*/  HMMA.16816.F32 R96, R4, R8, R96 ;  /* 0x000000080460723c */ /* 0x002fe40000001860 */
[----:B------:R-:W-:Y:S01]  /*111c0*/  FADD.FTZ R50, R50, R3 ;  /* 0x0000000332327221 */ /* 0x000fe20000010000 */
[----:B------:R-:W-:-:S03]  /*111d0*/  FADD.FTZ R3, R47, R16 ;  /* 0x000000102f037221 */ /* 0x000fc60000010000 */
[----:B------:R-:W-:Y:S01]  /*111e0*/  FADD.FTZ R117, R117, R50 ;  /* 0x0000003275757221 */ /* 0x000fe20000010000 */
[----:B------:R-:W-:Y:S01]  /*111f0*/  FADD.FTZ R3, R122, R3 ;  /* 0x000000037a037221 */ /* 0x000fe20000010000 */
[----:B------:R-:W-:Y:S01]  /*11200*/  HMMA.16816.F32 R92, R4, R10, R92 ;  /* 0x0000000a045c723c */ /* 0x000fe2000000185c */
[----:B------:R-:W1:Y:S02]  /*11210*/  LDSM.16.MT88.4 R8, [R106+0x9800] ;  /* 0x009800006a08783b */ /* 0x000e640000004200 */
        /* <DEDUP_REMOVED lines=31> */
[----:B------:R-:W-:Y:S01]  /*11410*/  P2R R3, PR, RZ, 0x2 ;  /* 0x00000002ff037803 */ /* 0x000fe20000000000 */
        /* <DEDUP_REMOVED lines=63> */
.L_x_13606:
        /* <DEDUP_REMOVED lines=8> */
.L_x_13607:
[----:B------:R-:W-:Y:S05]  /*11890*/  BSYNC.RECONVERGENT B0 ;  /* 0x0000000000007941 */ /* 0x000fea0003800200 */
.L_x_13605:
[----:B------:R-:W-:Y:S01]  /*118a0*/  IMAD.SHL.U32 R4, R156, 0x20, RZ ;  /* 0x000000209c047824 */ /* 0x000fe200078e00ff */
        /* <DEDUP_REMOVED lines=8> */
[----:B------:R-:W-:Y:S01]  /*11930*/  IMAD.X R7, R5, 0x1, R9, P1 ;  /* 0x0000000105077824 */ /* 0x000fe200008e0609 */
[----:B------:R-:W-:-:S02]  /*11940*/  ISETP.GE.AND P2, PT, R58, R183, PT ;  /* 0x000000b73a00720c */ /* 0x000fc40003f46270 */
[-C--:B------:R-:W-:Y:S01]  /*11950*/  IADD3 R12, P1, PT, R14, R4.reuse, RZ ;  /* 0x000000040e0c7210 */ /* 0x080fe20007f3e0ff */
[--C-:B------:R-:W-:Y:S01]  /*11960*/  IMAD.X R15, R7, 0x1, R5.reuse, P0 ;  /* 0x00000001070f7824 */ /* 0x100fe200000e0605 */
[----:B------:R-:W-:Y:S02]  /*11970*/  ISETP.GE.AND P3, PT, R58, R181, PT ;  /* 0x000000b53a00720c */ /* 0x000fe40003f66270 */
        /* <DEDUP_REMOVED lines=10> */
[--C-:B------:R-:W-:Y:S01]  /*11a20*/  IMAD.X R17, R11, 0x1, R5.reuse, P1 ;  /* 0x000000010b117824 */ /* 0x100fe200008e0605 */
[C---:B------:R-:W-:Y:S01]  /*11a30*/  ISETP.GE.AND P1, PT, R58.reuse, R184, PT ;  /* 0x000000b83a00720c */ /* 0x040fe20003f26270 */
[----:B------:R-:W-:Y:S01]  /*11a40*/  @!PT LDS RZ, [RZ] ;  /* 0x00000000fffff984 */ /* 0x000fe20000000800 */
[----:B------:R-:W-:Y:S01]  /*11a50*/  @!PT LDS RZ, [RZ] ;  /* 0x00000000fffff984 */ /* 0x000fe20000000800 */
[----:B------:R-:W-:Y:S01]  /*11a60*/  @!PT LDS RZ, [RZ] ;  /* 0x00000000fffff984 */ /* 0x000fe20000000800 */
[----:B------:R-:W-:Y:S02]  /*11a70*/  @!P4 LDGSTS.E.BYPASS.LTC128B.128 [R169+0x6800], desc[UR4][R8.64] ;  /* 0x0680000008a9cfae */ /* 0x000fe4000b981a04 */
[----:B------:R-:W-:Y:S01]  /*11a80*/  @!P4 IMAD.X R19, R17, 0x1, R5, P0 ;  /* 0x000000011113c824 */ /* 0x000fe200000e0605 */
[----:B------:R-:W-:Y:S01]  /*11a90*/  ISETP.GE.AND P0, PT, R58, R182, PT ;  /* 0x000000b63a00720c */ /* 0x000fe20003f06270 */
[----:B------:R-:W-:Y:S01]  /*11aa0*/  @P4 STS.128 [R169+0x6800], RZ ;  /* 0x006800ffa9004388 */ /* 0x000fe20000000c00 */
[----:B------:R-:W-:-:S03]  /*11ab0*/  LOP3.LUT R58, R124, R125, RZ, 0xfc, !PT ;  /* 0x0000007d7c3a7212 */ /* 0x000fc600078efcff */
        /* <DEDUP_REMOVED lines=31> */
[----:B------:R-:W1:Y:S04]  /*11cb0*/  LDSM.16.M88.4 R64, [R152+UR6+0x2000] ;  /* 0x002000069840783b */ /* 0x000e680008000200 */
[----:B------:R-:W5:Y:S04]  /*11cc0*/  LDSM.16.M88.4 R52, [R152+UR6+0x2800] ;  /* 0x002800069834783b */ /* 0x000f680008000200 */
[----:B------:R-:W-:Y:S04]  /*11cd0*/  LDSM.16.M88.4 R112, [R151] ;  /* 0x000000009770783b */ /* 0x000fe80000000200 */
[----:B------:R-:W5:Y:S04]  /*11ce0*/  LDSM.16.M88.4 R20, [R147+0x2000] ;  /* 0x002000009314783b */ /* 0x000f680000000200 */
[----:B------:R-:W5:Y:S04]  /*11cf0*/  LDSM.16.M88.4 R36, [R152+UR6+0x3800] ;  /* 0x003800069824783b */ /* 0x000f680008000200 */
[----:B------:R-:W5:Y:S04]  /*11d00*/  LDSM.16.M88.4 R44, [R152+UR6+0x3000] ;  /* 0x00300006982c783b */ /* 0x000f680008000200 */
[----:B--2---:R-:W2:Y:S04]  /*11d10*/  LDSM.16.M88.4 R12, [R147+0x2800] ;  /* 0x00280000930c783b */ /* 0x004ea80000000200 */
[----:B---3--:R-:W3:Y:S04]  /*11d20*/  LDSM.16.M88.4 R8, [R147+0x3800] ;  /* 0x003800009308783b */ /* 0x008ee80000000200 */
[----:B------:R-:W3:Y:S04]  /*11d30*/  LDSM.16.M88.4 R28, [R152+UR6+0x4000] ;  /* 0x00400006981c783b */ /* 0x000ee80008000200 */
[----:B------:R-:W3:Y:S01]  /*11d40*/  LDSM.16.M88.4 R24, [R147+0x3000] ;  /* 0x003000009318783b */ /* 0x000ee20000000200 */
[C---:B-1----:R-:W-:Y:S03]  /*11d50*/  HMMA.16816.F32 R108, R4.reuse, R64, RZ ;  /* 0x00000040046c723c */ /* 0x042fe600000018ff */
[----:B----4-:R-:W-:Y:S04]  /*11d60*/  LDSM.16.M88.4 R16, [R147+0x4000] ;  /* 0x004000009310783b */ /* 0x010fe80000000200 */
[----:B------:R-:W-:Y:S01]  /*11d70*/  LDSM.16.M88.4 R116, [R152+UR6+0x5800] ;  /* 0x005800069874783b */ /* 0x000fe20008000200 */
[C---:B------:R-:W-:Y:S03]  /*11d80*/  HMMA.16816.F32 R64, R4.reuse, R66, RZ ;  /* 0x000000420440723c */ /* 0x040fe600000018ff */
[----:B------:R-:W-:Y:S04]  /*11d90*/  LDSM.16.M88.4 R120, [R147+0x5000] ;  /* 0x005000009378783b */ /* 0x000fe80000000200 */
[----:B------:R-:W0:Y:S01]  /*11da0*/  LDGDEPBAR ;  /* 0x00000000000079af */ /* 0x000e220000000000 */
[----:B-----5:R-:W-:Y:S08]  /*11db0*/  HMMA.16816.F32 R60, R4, R52, RZ ;  /* 0x00000034043c723c */ /* 0x020ff000000018ff */
[C---:B------:R-:W-:Y:S08]  /*11dc0*/  HMMA.16816.F32 R108, R112.reuse, R20, R108 ;  /* 0x00000014706c723c */ /* 0x040ff0000000186c */
[----:B------:R-:W-:Y:S01]  /*11dd0*/  HMMA.16816.F32 R64, R112, R22, R64 ;  /* 0x000000167040723c */ /* 0x000fe20000001840 */
[----:B------:R-:W1:Y:S07]  /*11de0*/  LDSM.16.M88.4 R20, [R152+UR6+0x4800] ;  /* 0x004800069814783b */ /* 0x000e6e0008000200 */
[C---:B------:R-:W-:Y:S08]  /*11df0*/  HMMA.16816.F32 R40, R4.reuse, R36, RZ ;  /* 0x000000240428723c */ /* 0x040ff000000018ff */
[C---:B------:R-:W-:Y:S08]  /*11e00*/  HMMA.16816.F32 R52, R4.reuse, R54, RZ ;  /* 0x000000360434723c */ /* 0x040ff000000018ff */
[C---:B------:R-:W-:Y:S08]  /*11e10*/  HMMA.16816.F32 R36, R4.reuse, R38, RZ ;  /* 0x000000260424723c */ /* 0x040ff000000018ff */
[C---:B------:R-:W-:Y:S08]  /*11e20*/  HMMA.16816.F32 R48, R4.reuse, R44, RZ ;  /* 0x0000002c0430723c */ /* 0x040ff000000018ff */
[----:B------:R-:W-:Y:S08]  /*11e30*/  HMMA.16816.F32 R44, R4, R46, RZ ;  /* 0x0000002e042c723c */ /* 0x000ff000000018ff */
[C---:B--2---:R-:W-:Y:S08]  /*11e40*/  HMMA.16816.F32 R60, R112.reuse, R12, R60 ;  /* 0x0000000c703c723c */ /* 0x044ff0000000183c */
[C---:B------:R-:W-:Y:S01]  /*11e50*/  HMMA.16816.F32 R52, R112.reuse, R14, R52 ;  /* 0x0000000e7034723c */ /* 0x040fe20000001834 */
[----:B------:R-:W2:Y:S07]  /*11e60*/  LDSM.16.M88.4 R12, [R152+UR6+0x5000] ;  /* 0x00500006980c783b */ /* 0x000eae0008000200 */
[C---:B---3--:R-:W-:Y:S08]  /*11e70*/  HMMA.16816.F32 R40, R112.reuse, R8, R40 ;  /* 0x000000087028723c */ /* 0x048ff00000001828 */
[----:B------:R-:W-:Y:S01]  /*11e80*/  HMMA.16816.F32 R36, R112, R10, R36 ;  /* 0x0000000a7024723c */ /* 0x000fe20000001824 */
[----:B------:R-:W3:Y:S07]  /*11e90*/  LDSM.16.M88.4 R8, [R147+0x4800] ;  /* 0x004800009308783b */ /* 0x000eee0000000200 */
[----:B------:R-:W-:Y:S08]  /*11ea0*/  HMMA.16816.F32 R32, R4, R28, RZ ;  /* 0x0000001c0420723c */ /* 0x000ff000000018ff */
[C---:B------:R-:W-:Y:S08]  /*11eb0*/  HMMA.16816.F32 R48, R112.reuse, R24, R48 ;  /* 0x000000187030723c */ /* 0x040ff00000001830 */
[----:B------:R-:W-:Y:S08]  /*11ec0*/  HMMA.16816.F32 R44, R112, R26, R44 ;  /* 0x0000001a702c723c */ /* 0x000ff0000000182c */
[C---:B------:R-:W-:Y:S08]  /*11ed0*/  HMMA.16816.F32 R28, R4.reuse, R30, RZ ;  /* 0x0000001e041c723c */ /* 0x040ff000000018ff */
[C---:B-1----:R-:W-:Y:S08]  /*11ee0*/  HMMA.16816.F32 R24, R4.reuse, R20, RZ ;  /* 0x000000140418723c */ /* 0x042ff000000018ff */
[----:B------:R-:W-:Y:S08]  /*11ef0*/  HMMA.16816.F32 R20, R4, R22, RZ ;  /* 0x000000160414723c */ /* 0x000ff000000018ff */
[C---:B------:R-:W-:Y:S08]  /*11f00*/  HMMA.16816.F32 R32, R112.reuse, R16, R32 ;  /* 0x000000107020723c */ /* 0x040ff00000001820 */
[----:B------:R-:W-:Y:S08]  /*11f10*/  HMMA.16816.F32 R28, R112, R18, R28 ;  /* 0x00000012701c723c */ /* 0x000ff0000000181c */
[----:B--2---:R-:W-:Y:S08]  /*11f20*/  HMMA.16816.F32 R16, R4, R12, RZ ;  /* 0x0000000c0410723c */ /* 0x004ff000000018ff */
[C---:B---3--:R-:W-:Y:S08]  /*11f30*/  HMMA.16816.F32 R24, R112.reuse, R8, R24 ;  /* 0x000000087018723c */ /* 0x048ff00000001818 */
[----:B------:R-:W-:Y:S08]  /*11f40*/  HMMA.16816.F32 R20, R112, R10, R20 ;  /* 0x0000000a7014723c */ /* 0x000ff00000001814 */
[C---:B------:R-:W-:Y:S08]  /*11f50*/  HMMA.16816.F32 R12, R4.reuse, R14, RZ ;  /* 0x0000000e040c723c */ /* 0x040ff000000018ff */
[C---:B------:R-:W-:Y:S08]  /*11f60*/  HMMA.16816.F32 R8, R4.reuse, R116, RZ ;  /* 0x000000740408723c */ /* 0x040ff000000018ff */
[----:B------:R-:W-:Y:S01]  /*11f70*/  HMMA.16816.F32 R4, R4, R118, RZ ;  /* 0x000000760404723c */ /* 0x000fe200000018ff */
[----:B------:R-:W1:Y:S07]  /*11f80*/  LDSM.16.M88.4 R116, [R147+0x5800] ;  /* 0x005800009374783b */ /* 0x000e6e0000000200 */
[C---:B------:R-:W-:Y:S08]  /*11f90*/  HMMA.16816.F32 R16, R112.reuse, R120, R16 ;  /* 0x000000787010723c */ /* 0x040ff00000001810 */
        /* <DEDUP_REMOVED lines=26> */
[----:B------:R-:W-:Y:S07]  /*12140*/  LDSM.16.M88.4 R120, [R149] ;  /* 0x000000009578783b */ /* 0x000fee0000000200 */
[C---:B--2---:R-:W-:Y:S08]  /*12150*/  HMMA.16816.F32 R8, R112.reuse, R116, R8 ;  /* 0x000000747008723c */ /* 0x044ff00000001808 */
[----:B------:R-:W-:Y:S01]  /*12160*/  HMMA.16816.F32 R4, R112, R118, R4 ;  /* 0x000000767004723c */ /* 0x000fe20000001804 */
[----:B------:R-:W1:Y:S04]  /*12170*/  LDSM.16.M88.4 R112, [R145+0x2800] ;  /* 0x002800009170783b */ /* 0x000e680000000200 */
        /* <DEDUP_REMOVED lines=17> */
[----:B------:R-:W-:Y:S01]  /*12290*/  HMMA.16816.F32 R28, R120, R118, R28 ;  /* 0x00000076781c723c */ /* 0x000fe2000000181c */
[----:B------:R-:W2:Y:S01]  /*122a0*/  LDSM.16.M88.4 R116, [R145+0x5000] ;  /* 0x005000009174783b */ /* 0x000ea20000000200 */
[----:B------:R-:W-:-:S06]  /*122b0*/  DEPBAR.LE SB0, 0x0 ;  /* 0x000080000000791a */ /* 0x000fcc0000000000 */
[----:B-1----:R-:W-:Y:S01]  /*122c0*/  HMMA.16816.F32 R8, R120, R112, R8 ;  /* 0x000000707808723c */ /* 0x002fe20000001808 */
[----:B------:R-:W-:-:S04]  /*122d0*/  VIADD R113, R57, 0xffffffff ;  /* 0xffffffff39717836 */ /* 0x000fc80000000000 */
[----:B------:R-:W-:-:S03]  /*122e0*/  IMAD.SHL.U32 R113, R113, 0x80, RZ ;  /* 0x0000008071717824 */ /* 0x000fc600078e00ff */
[----:B------:R-:W-:Y:S01]  /*122f0*/  HMMA.16816.F32 R4, R120, R114, R4 ;  /* 0x000000727804723c */ /* 0x000fe20000001804 */
[----:B------:R-:W-:-:S04]  /*12300*/  IMAD.IADD R115, R168, 0x1, R56 ;  /* 0x00000001a8737824 */ /* 0x000fc800078e0238 */
[----:B------:R-:W-:Y:S02]  /*12310*/  IMAD.IADD R115, R115, 0x1, R58 ;  /* 0x0000000173737824 */ /* 0x000fe400078e023a */
[----:B------:R-:W-:Y:S01]  /*12320*/  IMAD.IADD R58, R113, 0x1, R126 ;  /* 0x00000001713a7824 */ /* 0x000fe200078e027e */
[----:B--2---:R-:W-:Y:S01]  /*12330*/  HMMA.16816.F32 R16, R120, R116, R16 ;  /* 0x000000747810723c */ /* 0x004fe20000001810 */
[----:B------:R-:W-:Y:S02]  /*12340*/  VIADD R246, R115, 0x8 ;  /* 0x0000000873f67836 */ /* 0x000fe40000000000 */
[----:B------:R-:W-:-:S05]  /*12350*/  IMAD.IADD R59, R58, 0x1, R171 ;  /* 0x000000013a3b7824 */ /* 0x000fca00078e02ab */
[C-C-:B------:R-:W-:Y:S01]  /*12360*/  IADD3 R112, PT, PT, R115.reuse, 0x80, -R59.reuse ;  /* 0x0000008073707810 */ /* 0x140fe20007ffe83b */
[----:B------:R-:W-:Y:S01]  /*12370*/  HMMA.16816.F32 R12, R120, R118, R12 ;  /* 0x00000076780c723c */ /* 0x000fe2000000180c */
[--C-:B------:R-:W-:Y:S02]  /*12380*/  IADD3 R105, PT, PT, R115, 0x7, -R59.reuse ;  /* 0x0000000773697810 */ /* 0x100fe40007ffe83b */
[----:B------:R-:W-:Y:S02]  /*12390*/  IABS R112, R112 ;  /* 0x0000007000707213 */ /* 0x000fe40000000000 */
[----:B------:R-:W-:Y:S02]  /*123a0*/  IABS R105, R105 ;  /* 0x0000006900697213 */ /* 0x000fe40000000000 */
[----:B------:R-:W-:Y:S02]  /*123b0*/  IADD3 R58, PT, PT, R246, 0x7, -R59 ;  /* 0x00000007f63a7810 */ /* 0x000fe40007ffe83b */
[----:B------:R-:W-:-:S02]  /*123c0*/  I2FP.F32.S32 R117, R112 ;  /* 0x0000007000757245 */ /* 0x000fc40000201400 */
[----:B------:R-:W-:Y:S02]  /*123d0*/  I2FP.F32.S32 R112, R105 ;  /* 0x0000006900707245 */ /* 0x000fe40000201400 */
[----:B------:R-:W-:Y:S01]  /*123e0*/  IABS R58, R58 ;  /* 0x0000003a003a7213 */ /* 0x000fe20000000000 */
[----:B------:R-:W-:Y:S01]  /*123f0*/  FFMA.FTZ R108, -R180, R117, R108 ;  /* 0x00000075b46c7223 */ /* 0x000fe2000001016c */
[----:B------:R-:W-:Y:S01]  /*12400*/  IADD3 R105, PT, PT, R246, 0x80, -R59 ;  /* 0x00000080f6697810 */ /* 0x000fe20007ffe83b */
[C---:B------:R-:W-:Y:S01]  /*12410*/  FFMA.FTZ R5, -R180.reuse, R112, R5 ;  /* 0x00000070b4057223 */ /* 0x040fe20000010105 */
[----:B------:R-:W-:Y:S02]  /*12420*/  I2FP.F32.S32 R58, R58 ;  /* 0x0000003a003a7245 */ /* 0x000fe40000201400 */
[----:B------:R-:W-:Y:S02]  /*12430*/  IABS R105, R105 ;  /* 0x0000006900697213 */ /* 0x000fe40000000000 */
[----:B------:R-:W-:Y:S01]  /*12440*/  FSEL R112, R5, -INF , P1 ;  /* 0xff80000005707808 */ /* 0x000fe20000800000 */
[----:B------:R-:W-:Y:S01]  /*12450*/  FFMA.FTZ R7, -R180, R58, R7 ;  /* 0x0000003ab4077223 */ /* 0x000fe20000010107 */
[----:B------:R-:W-:Y:S01]  /*12460*/  I2FP.F32.S32 R5, R105 ;  /* 0x0000006900057245 */ /* 0x000fe20000201400 */
[----:B------:R-:W-:Y:S01]  /*12470*/  VIADD R58, R104, 0xffffff80 ;  /* 0xffffff80683a7836 */ /* 0x000fe20000000000 */
[----:B------:R-:W-:-:S02]  /*12480*/  FSEL R105, R112, -INF , !P2 ;  /* 0xff80000070697808 */ /* 0x000fc40005000000 */
[----:B------:R-:W-:Y:S01]  /*12490*/  FSEL R7, R7, -INF , P0 ;  /* 0xff80000007077808 */ /* 0x000fe20000000000 */
[----:B------:R-:W-:Y:S01]  /*124a0*/  FFMA.FTZ R5, -R180, R5, R110 ;  /* 0x00000005b4057223 */ /* 0x000fe2000001016e */
[----:B------:R-:W-:Y:S01]  /*124b0*/  BAR.SYNC.DEFER_BLOCKING 0x0 ;  /* 0x0000000000007b1d */ /* 0x000fe20000010000 */
[----:B------:R-:W-:Y:S01]  /*124c0*/  ISETP.GE.AND P0, PT, R58, R182, PT ;  /* 0x000000b63a00720c */ /* 0x000fe20003f06270 */
[----:B------:R-:W-:Y:S01]  /*124d0*/  VIADD R110, R104, 0xffffff81 ;  /* 0xffffff81686e7836 */ /* 0x000fe20000000000 */
[C---:B------:R-:W-:Y:S02]  /*124e0*/  ISETP.GE.AND P1, PT, R58.reuse, R184, PT ;  /* 0x000000b83a00720c */ /* 0x040fe40003f26270 */
[C---:B------:R-:W-:Y:S02]  /*124f0*/  ISETP.GE.AND P5, PT, R58.reuse, R183, PT ;  /* 0x000000b73a00720c */ /* 0x040fe40003fa6270 */
[----:B------:R-:W-:Y:S02]  /*12500*/  ISETP.GE.AND P6, PT, R58, R181, PT ;  /* 0x000000b53a00720c */ /* 0x000fe40003fc6270 */
[----:B------:R-:W-:-:S02]  /*12510*/  FSEL R58, R7, -INF , !P3 ;  /* 0xff800000073a7808 */ /* 0x000fc40005800000 */
[----:B------:R-:W-:Y:S02]  /*12520*/  FSEL R7, R5, -INF , P0 ;  /* 0xff80000005077808 */ /* 0x000fe40000000000 */
[C-C-:B------:R-:W-:Y:S02]  /*12530*/  IADD3 R5, PT, PT, R115.reuse, 0x78, -R59.reuse ;  /* 0x0000007873057810 */ /* 0x140fe40007ffe83b */
[----:B------:R-:W-:Y:S02]  /*12540*/  FSEL R248, R108, -INF , P1 ;  /* 0xff8000006cf87808 */ /* 0x000fe40000800000 */
[----:B------:R-:W-:Y:S02]  /*12550*/  IABS R5, R5 ;  /* 0x0000000500057213 */ /* 0x000fe40000000000 */
[----:B------:R-:W-:Y:S02]  /*12560*/  IADD3 R108, PT, PT, R115, 0x7f, -R59 ;  /* 0x0000007f736c7810 */ /* 0x000fe40007ffe83b */
[----:B------:R-:W-:Y:S01]  /*12570*/  ISETP.GE.AND P1, PT, R110, R184, PT ;  /* 0x000000b86e00720c */ /* 0x000fe20003f26270 */
[----:B------:R-:W-:Y:S01]  /*12580*/  IMAD.MOV.U32 R117, RZ, RZ, R5 ;  /* 0x000000ffff757224 */ /* 0x000fe200078e0005 */
[----:B------:R-:W-:-:S02]  /*12590*/  IABS R108, R108 ;  /* 0x0000006c006c7213 */ /* 0x000fc40000000000 */
[----:B------:R-:W-:Y:S02]  /*125a0*/  IADD3 R5, PT, PT, R246, 0x7f, -R59 ;  /* 0x0000007ff6057810 */ /* 0x000fe40007ffe83b */
[----:B------:R-:W-:Y:S02]  /*125b0*/  I2FP.F32.S32 R108, R108 ;  /* 0x0000006c006c7245 */ /* 0x000fe40000201400 */
[----:B------:R-:W-:Y:S02]  /*125c0*/  IABS R5, R5 ;  /* 0x0000000500057213 */ /* 0x000fe40000000000 */
[----:B------:R-:W-:Y:S01]  /*125d0*/  I2FP.F32.S32 R117, R117 ;  /* 0x0000007500757245 */ /* 0x000fe20000201400 */
[----:B------:R-:W-:Y:S01]  /*125e0*/  FFMA.FTZ R109, -R180, R108, R109 ;  /* 0x0000006cb46d7223 */ /* 0x000fe2000001016d */
[----:B------:R-:W-:Y:S01]  /*125f0*/  ISETP.GE.AND P0, PT, R110, R182, PT ;  /* 0x000000b66e00720c */ /* 0x000fe20003f06270 */
[----:B------:R-:W-:Y:S01]  /*12600*/  IMAD.MOV.U32 R108, RZ, RZ, R5 ;  /* 0x000000ffff6c7224 */ /* 0x000fe200078e0005 */
[----:B------:R-:W-:Y:S01]  /*12610*/  IADD3 R5, PT, PT, R246, 0x78, -R59 ;  /* 0x00000078f6057810 */ /* 0x000fe20007ffe83b */
[----:B------:R-:W-:Y:S01]  /*12620*/  FFMA.FTZ R64, -R180, R117, R64 ;  /* 0x00000075b4407223 */ /* 0x000fe20000010140 */
[----:B------:R-:W-:-:S02]  /*12630*/  FSEL R109, R109, -INF , P1 ;  /* 0xff8000006d6d7808 */ /* 0x000fc40000800000 */
[----:B------:R-:W-:Y:S02]  /*12640*/  I2FP.F32.S32 R108, R108 ;  /* 0x0000006c006c7245 */ /* 0x000fe40000201400 */
[----:B------:R-:W-:Y:S02]  /*12650*/  IABS R5, R5 ;  /* 0x0000000500057213 */ /* 0x000fe40000000000 */
[----:B------:R-:W-:Y:S01]  /*12660*/  FSEL R248, R248, -INF , !P5 ;  /* 0xff800000f8f87808 */ /* 0x000fe20006800000 */
[----:B------:R-:W-:Y:S01]  /*12670*/  FFMA.FTZ R111, -R180, R108, R111 ;  /* 0x0000006cb46f7223 */ /* 0x000fe2000001016f */
[----:B------:R-:W-:Y:S01]  /*12680*/  VIADD R108, R104, 0xffffff88 ;  /* 0xffffff88686c7836 */ /* 0x000fe20000000000 */
[----:B------:R-:W-:Y:S02]  /*12690*/  I2FP.F32.S32 R117, R5 ;  /* 0x0000000500757245 */ /* 0x000fe40000201400 */
[----:B------:R-:W-:Y:S02]  /*126a0*/  ISETP.GE.AND P2, PT, R110, R183, PT ;  /* 0x000000b76e00720c */ /* 0x000fe40003f46270 */
[----:B------:R-:W-:Y:S01]  /*126b0*/  ISETP.GE.AND P1, PT, R108, R184, PT ;  /* 0x000000b86c00720c */ /* 0x000fe20003f26270 */
[----:B------:R-:W-:Y:S01]  /*126c0*/  FFMA.FTZ R66, -R180, R117, R66 ;  /* 0x00000075b4427223 */ /* 0x000fe20000010142 */
[----:B------:R-:W-:-:S02]  /*126d0*/  ISETP.GE.AND P5, PT, R108, R183, PT ;  /* 0x000000b76c00720c */ /* 0x000fc40003fa6270 */
[----:B------:R-:W-:Y:S02]  /*126e0*/  FSEL R111, R111, -INF , P0 ;  /* 0xff8000006f6f7808 */ /* 0x000fe40000000000 */
[----:B------:R-:W-:Y:S02]  /*126f0*/  FSEL R64, R64, -INF , P1 ;  /* 0xff80000040407808 */ /* 0x000fe40000800000 */
[----:B------:R-:W-:Y:S02]  /*12700*/  ISETP.GE.AND P0, PT, R108, R182, PT ;  /* 0x000000b66c00720c */ /* 0x000fe40003f06270 */
[----:B------:R-:W-:Y:S02]  /*12710*/  FSEL R250, R64, -INF , !P5 ;  /* 0xff80000040fa7808 */ /* 0x000fe40006800000 */
[----:B------:R-:W-:Y:S02]  /*12720*/  FSEL R64, R66, -INF , P0 ;  /* 0xff80000042407808 */ /* 0x000fe40000000000 */
[----:B------:R-:W-:-:S02]  /*12730*/  IADD3 R66, PT, PT, R115, 0x70, -R59 ;  /* 0x0000007073427810 */ /* 0x000fc40007ffe83b */
[----:B------:R-:W-:Y:S01]  /*12740*/  FSEL R5, R109, -INF , !P2 ;  /* 0xff8000006d057808 */ /* 0x000fe20005000000 */
[----:B------:R-:W-:Y:S01]  /*12750*/  VIADD R109, R104, 0xffffff89 ;  /* 0xffffff89686d7836 */ /* 0x000fe20000000000 */
[----:B------:R-:W-:Y:S02]  /*12760*/  ISETP.GE.AND P3, PT, R110, R181, PT ;  /* 0x000000b56e00720c */ /* 0x000fe40003f66270 */
[----:B------:R-:W-:Y:S02]  /*12770*/  IABS R66, R66 ;  /* 0x0000004200427213 */ /* 0x000fe40000000000 */
[----:B------:R-:W-:Y:S02]  /*12780*/  FSEL R216, R111, -INF , !P3 ;  /* 0xff8000006fd87808 */ /* 0x000fe40005800000 */
[----:B------:R-:W-:Y:S02]  /*12790*/  FSEL R7, R7, -INF , !P6 ;  /* 0xff80000007077808 */ /* 0x000fe40007000000 */
[----:B------:R-:W-:-:S02]  /*127a0*/  ISETP.GE.AND P1, PT, R109, R184, PT ;  /* 0x000000b86d00720c */ /* 0x000fc40003f26270 */
[C---:B------:R-:W-:Y:S02]  /*127b0*/  ISETP.GE.AND P2, PT, R109.reuse, R183, PT ;  /* 0x000000b76d00720c */ /* 0x040fe40003f46270 */
[CC--:B------:R-:W-:Y:S02]  /*127c0*/  ISETP.GE.AND P3, PT, R109.reuse, R181.reuse, PT ;  /* 0x000000b56d00720c */ /* 0x0c0fe40003f66270 */
[----:B------:R-:W-:Y:S01]  /*127d0*/  ISETP.GE.AND P0, PT, R109, R182, PT ;  /* 0x000000b66d00720c */ /* 0x000fe20003f06270 */
[----:B------:R-:W-:Y:S01]  /*127e0*/  IMAD.MOV.U32 R109, RZ, RZ, R66 ;  /* 0x000000ffff6d7224 */ /* 0x000fe200078e0042 */
[----:B------:R-:W-:Y:S02]  /*127f0*/  ISETP.GE.AND P6, PT, R108, R181, PT ;  /* 0x000000b56c00720c */ /* 0x000fe40003fc6270 */
[--C-:B------:R-:W-:Y:S02]  /*12800*/  IADD3 R108, PT, PT, R115, 0x77, -R59.reuse ;  /* 0x00000077736c7810 */ /* 0x100fe40007ffe83b */
[----:B------:R-:W-:-:S02]  /*12810*/  IADD3 R66, PT, PT, R246, 0x77, -R59 ;  /* 0x00000077f6427810 */ /* 0x000fc40007ffe83b */
[----:B------:R-:W-:Y:S02]  /*12820*/  IABS R108, R108 ;  /* 0x0000006c006c7213 */ /* 0x000fe40000000000 */
[----:B------:R-:W-:Y:S02]  /*12830*/  IABS R66, R66 ;  /* 0x0000004200427213 */ /* 0x000fe40000000000 */
[----:B------:R-:W-:Y:S02]  /*12840*/  I2FP.F32.S32 R108, R108 ;  /* 0x0000006c006c7245 */ /* 0x000fe40000201400 */
[----:B------:R-:W-:Y:S02]  /*12850*/  I2FP.F32.S32 R66, R66 ;  /* 0x0000004200427245 */ /* 0x000fe40000201400 */
[----:B------:R-:W-:Y:S01]  /*12860*/  I2FP.F32.S32 R109, R109 ;  /* 0x0000006d006d7245 */ /* 0x000fe20000201400 */
[----:B------:R-:W-:Y:S01]  /*12870*/  FFMA.FTZ R65, -R180, R108, R65 ;  /* 0x0000006cb4417223 */ /* 0x000fe20000010141 */
[----:B------:R-:W-:Y:S01]  /*12880*/  IADD3 R108, PT, PT, R246, 0x70, -R59 ;  /* 0x00000070f66c7810 */ /* 0x000fe20007ffe83b */
[----:B------:R-:W-:Y:S01]  /*12890*/  FFMA.FTZ R67, -R180, R66, R67 ;  /* 0x00000042b4437223 */ /* 0x000fe20000010143 */
[----:B------:R-:W-:-:S02]  /*128a0*/  VIADD R66, R104, 0xffffff90 ;  /* 0xffffff9068427836 */ /* 0x000fc40000000000 */
[----:B------:R-:W-:Y:S01]  /*128b0*/  FFMA.FTZ R60, -R180, R109, R60 ;  /* 0x0000006db43c7223 */ /* 0x000fe2000001013c */
[----:B------:R-:W-:Y:S02]  /*128c0*/  IABS R108, R108 ;  /* 0x0000006c006c7213 */ /* 0x000fe40000000000 */
[----:B------:R-:W-:Y:S02]  /*128d0*/  FSEL R218, R65, -INF , P1 ;  /* 0xff80000041da7808 */ /* 0x000fe40000800000 */
[----:B------:R-:W-:Y:S02]  /*128e0*/  ISETP.GE.AND P1, PT, R66, R184, PT ;  /* 0x000000b84200720c */ /* 0x000fe40003f26270 */
[----:B------:R-:W-:Y:S02]  /*128f0*/  I2FP.F32.S32 R109, R108 ;  /* 0x0000006c006d7245 */ /* 0x000fe40000201400 */
[----:B------:R-:W-:Y:S02]  /*12900*/  FSEL R210, R60, -INF , P1 ;  /* 0xff8000003cd27808 */ /* 0x000fe40000800000 */
[----:B------:R-:W-:Y:S01]  /*12910*/  IADD3 R60, PT, PT, R115, 0x6f, -R59 ;  /* 0x0000006f733c7810 */ /* 0x000fe20007ffe83b */
[----:B------:R-:W-:Y:S01]  /*12920*/  FFMA.FTZ R62, -R180, R109, R62 ;  /* 0x0000006db43e7223 */ /* 0x000fe2000001013e */
[----:B------:R-:W-:-:S02]  /*12930*/  FSEL R67, R67, -INF , P0 ;  /* 0xff80000043437808 */ /* 0x000fc40000000000 */
[----:B------:R-:W-:Y:S02]  /*12940*/  ISETP.GE.AND P0, PT, R66, R182, PT ;  /* 0x000000b64200720c */ /* 0x000fe40003f06270 */
[----:B------:R-:W-:Y:S02]  /*12950*/  IABS R60, R60 ;  /* 0x0000003c003c7213 */ /* 0x000fe40000000000 */
[----:B------:R-:W-:Y:S02]  /*12960*/  FSEL R226, R62, -INF , P0 ;  /* 0xff8000003ee27808 */ /* 0x000fe40000000000 */
[----:B------:R-:W-:Y:S01]  /*12970*/  FSEL R252, R67, -INF , !P3 ;  /* 0xff80000043fc7808 */ /* 0x000fe20005800000 */
[----:B------:R-:W-:Y:S01]  /*12980*/  IMAD.MOV.U32 R62, RZ, RZ, R60 ;  /* 0x000000ffff3e7224 */ /* 0x000fe200078e003c */
[----:B------:R-:W-:Y:S02]  /*12990*/  IADD3 R60, PT, PT, R115, 0x68, -R59 ;  /* 0x00000068733c7810 */ /* 0x000fe40007ffe83b */
[----:B------:R-:W-:Y:S01]  /*129a0*/  FSEL R65, R64, -INF , !P6 ;  /* 0xff80000040417808 */ /* 0x000fe20007000000 */
[----:B------:R-:W-:Y:S01]  /*129b0*/  VIADD R64, R104, 0xffffff91 ;  /* 0xffffff9168407836 */ /* 0x000fe20000000000 */
[----:B------:R-:W-:-:S02]  /*129c0*/  IABS R60, R60 ;  /* 0x0000003c003c7213 */ /* 0x000fc40000000000 */
[----:B------:R-:W-:Y:S02]  /*129d0*/  I2FP.F32.S32 R62, R62 ;  /* 0x0000003e003e7245 */ /* 0x000fe40000201400 */
[----:B------:R-:W-:Y:S01]  /*129e0*/  ISETP.GE.AND P1, PT, R64, R184, PT ;  /* 0x000000b84000720c */ /* 0x000fe20003f26270 */
[----:B------:R-:W-:Y:S01]  /*129f0*/  IMAD.MOV.U32 R67, RZ, RZ, R60 ;  /* 0x000000ffff437224 */ /* 0x000fe200078e003c */
[----:B------:R-:W-:Y:S01]  /*12a00*/  IADD3 R60, PT, PT, R246, 0x6f, -R59 ;  /* 0x0000006ff63c7810 */ /* 0x000fe20007ffe83b */
[----:B------:R-:W-:Y:S01]  /*12a10*/  FFMA.FTZ R61, -R180, R62, R61 ;  /* 0x0000003eb43d7223 */ /* 0x000fe2000001013d */
[----:B------:R-:W-:Y:S02]  /*12a20*/  IADD3 R62, PT, PT, R246, 0x68, -R59 ;  /* 0x00000068f63e7810 */ /* 0x000fe40007ffe83b */
[----:B------:R-:W-:Y:S02]  /*12a30*/  IABS R60, R60 ;  /* 0x0000003c003c7213 */ /* 0x000fe40000000000 */
[----:B------:R-:W-:-:S02]  /*12a40*/  I2FP.F32.S32 R67, R67 ;  /* 0x0000004300437245 */ /* 0x000fc40000201400 */
[----:B------:R-:W-:Y:S02]  /*12a50*/  I2FP.F32.S32 R60, R60 ;  /* 0x0000003c003c7245 */ /* 0x000fe40000201400 */
[----:B------:R-:W-:Y:S01]  /*12a60*/  IABS R62, R62 ;  /* 0x0000003e003e7213 */ /* 0x000fe20000000000 */
[C---:B------:R-:W-:Y:S01]  /*12a70*/  FFMA.FTZ R52, -R180.reuse, R67, R52 ;  /* 0x00000043b4347223 */ /* 0x040fe20000010134 */
[----:B------:R-:W-:Y:S01]  /*12a80*/  FSEL R61, R61, -INF , P1 ;  /* 0xff8000003d3d7808 */ /* 0x000fe20000800000 */
[----:B------:R-:W-:Y:S01]  /*12a90*/  FFMA.FTZ R63, -R180, R60, R63 ;  /* 0x0000003cb43f7223 */ /* 0x000fe2000001013f */
[----:B------:R-:W-:Y:S01]  /*12aa0*/  VIADD R60, R104, 0xffffff98 ;  /* 0xffffff98683c7836 */ /* 0x000fe20000000000 */
[----:B------:R-:W-:Y:S02]  /*12ab0*/  I2FP.F32.S32 R67, R62 ;  /* 0x0000003e00437245 */ /* 0x000fe40000201400 */
[----:B------:R-:W-:Y:S02]  /*12ac0*/  ISETP.GE.AND P0, PT, R64, R182, PT ;  /* 0x000000b64000720c */ /* 0x000fe40003f06270 */
[----:B------:R-:W-:Y:S01]  /*12ad0*/  ISETP.GE.AND P1, PT, R60, R184, PT ;  /* 0x000000b83c00720c */ /* 0x000fe20003f26270 */
[----:B------:R-:W-:Y:S01]  /*12ae0*/  FFMA.FTZ R54, -R180, R67, R54 ;  /* 0x00000043b4367223 */ /* 0x000fe20000010136 */
[----:B------:R-:W-:-:S02]  /*12af0*/  FSEL R63, R63, -INF , P0 ;  /* 0xff8000003f3f7808 */ /* 0x000fc40000000000 */
[----:B------:R-:W-:Y:S02]  /*12b00*/  FSEL R238, R52, -INF , P1 ;  /* 0xff80000034ee7808 */ /* 0x000fe40000800000 */
[C-C-:B------:R-:W-:Y:S02]  /*12b10*/  IADD3 R52, PT, PT, R115.reuse, 0x67, -R59.reuse ;  /* 0x0000006773347810 */ /* 0x140fe40007ffe83b */
[----:B------:R-:W-:Y:S02]  /*12b20*/  ISETP.GE.AND P0, PT, R60, R182, PT ;  /* 0x000000b63c00720c */ /* 0x000fe40003f06270 */
[----:B------:R-:W-:Y:S02]  /*12b30*/  IABS R52, R52 ;  /* 0x0000003400347213 */ /* 0x000fe40000000000 */
[----:B------:R-:W-:Y:S02]  /*12b40*/  FSEL R244, R54, -INF , P0 ;  /* 0xff80000036f47808 */ /* 0x000fe40000000000 */
[----:B------:R-:W-:Y:S01]  /*12b50*/  FSEL R218, R218, -INF , !P2 ;  /* 0xff800000dada7808 */ /* 0x000fe20005000000 */
[----:B------:R-:W-:Y:S01]  /*12b60*/  IMAD.MOV.U32 R54, RZ, RZ, R52 ;  /* 0x000000ffff367224 */ /* 0x000fe200078e0034 */
[----:B------:R-:W-:-:S02]  /*12b70*/  IADD3 R52, PT, PT, R115, 0x60, -R59 ;  /* 0x0000006073347810 */ /* 0x000fc40007ffe83b */
[-C--:B------:R-:W-:Y:S02]  /*12b80*/  ISETP.GE.AND P2, PT, R64, R183.reuse, PT ;  /* 0x000000b74000720c */ /* 0x080fe40003f46270 */
[----:B------:R-:W-:Y:S02]  /*12b90*/  IABS R52, R52 ;  /* 0x0000003400347213 */ /* 0x000fe40000000000 */
[----:B------:R-:W-:Y:S02]  /*12ba0*/  FSEL R240, R61, -INF , !P2 ;  /* 0xff8000003df07808 */ /* 0x000fe40005000000 */
[----:B------:R-:W-:Y:S01]  /*12bb0*/  ISETP.GE.AND P5, PT, R66, R183, PT ;  /* 0x000000b74200720c */ /* 0x000fe20003fa6270 */
[----:B------:R-:W-:Y:S01]  /*12bc0*/  IMAD.MOV.U32 R61, RZ, RZ, R52 ;  /* 0x000000ffff3d7224 */ /* 0x000fe200078e0034 */
[----:B------:R-:W-:Y:S02]  /*12bd0*/  IADD3 R52, PT, PT, R246, 0x67, -R59 ;  /* 0x00000067f6347810 */ /* 0x000fe40007ffe83b */
[----:B------:R-:W-:-:S02]  /*12be0*/  ISETP.GE.AND P6, PT, R66, R181, PT ;  /* 0x000000b54200720c */ /* 0x000fc40003fc6270 */
[----:B------:R-:W-:Y:S02]  /*12bf0*/  IABS R52, R52 ;  /* 0x0000003400347213 */ /* 0x000fe40000000000 */
[----:B------:R-:W-:Y:S02]  /*12c00*/  FSEL R210, R210, -INF , !P5 ;  /* 0xff800000d2d27808 */ /* 0x000fe40006800000 */
[----:B------:R-:W-:Y:S02]  /*12c10*/  FSEL R226, R226, -INF , !P6 ;  /* 0xff800000e2e27808 */ /* 0x000fe40007000000 */
[C---:B------:R-:W-:Y:S02]  /*12c20*/  ISETP.GE.AND P5, PT, R60.reuse, R183, PT ;  /* 0x000000b73c00720c */ /* 0x040fe40003fa6270 */
[----:B------:R-:W-:Y:S01]  /*12c30*/  ISETP.GE.AND P6, PT, R60, R181, PT ;  /* 0x000000b53c00720c */ /* 0x000fe20003fc6270 */
[----:B------:R-:W-:Y:S01]  /*12c40*/  VIADD R60, R104, 0xffffff99 ;  /* 0xffffff99683c7836 */ /* 0x000fe20000000000 */
[----:B------:R-:W-:-:S02]  /*12c50*/  I2FP.F32.S32 R54, R54 ;  /* 0x0000003600367245 */ /* 0x000fc40000201400 */
[----:B------:R-:W-:Y:S02]  /*12c60*/  I2FP.F32.S32 R52, R52 ;  /* 0x0000003400347245 */ /* 0x000fe40000201400 */
[----:B------:R-:W-:Y:S01]  /*12c70*/  I2FP.F32.S32 R61, R61 ;  /* 0x0000003d003d7245 */ /* 0x000fe20000201400 */
[----:B------:R-:W-:Y:S01]  /*12c80*/  FFMA.FTZ R53, -R180, R54, R53 ;  /* 0x00000036b4357223 */ /* 0x000fe20000010135 */
[----:B------:R-:W-:Y:S01]  /*12c90*/  ISETP.GE.AND P1, PT, R60, R184, PT ;  /* 0x000000b83c00720c */ /* 0x000fe20003f26270 */
[----:B------:R-:W-:Y:S01]  /*12ca0*/  FFMA.FTZ R55, -R180, R52, R55 ;  /* 0x00000034b4377223 */ /* 0x000fe20000010137 */
[----:B------:R-:W-:Y:S01]  /*12cb0*/  IADD3 R54, PT, PT, R246, 0x60, -R59 ;  /* 0x00000060f6367810 */ /* 0x000fe20007ffe83b */
[----:B------:R-:W-:Y:S02]  /*12cc0*/  VIADD R52, R104, 0xffffffa0 ;  /* 0xffffffa068347836 */ /* 0x000fe40000000000 */
[----:B------:R-:W-:Y:S01]  /*12cd0*/  FFMA.FTZ R48, -R180, R61, R48 ;  /* 0x0000003db4307223 */ /* 0x000fe20000010130 */
[----:B------:R-:W-:-:S02]  /*12ce0*/  FSEL R53, R53, -INF , P1 ;  /* 0xff80000035357808 */ /* 0x000fc40000800000 */
[----:B------:R-:W-:Y:S02]  /*12cf0*/  IABS R54, R54 ;  /* 0x0000003600367213 */ /* 0x000fe40000000000 */
[----:B------:R-:W-:Y:S02]  /*12d00*/  ISETP.GE.AND P1, PT, R52, R184, PT ;  /* 0x000000b83400720c */ /* 0x000fe40003f26270 */
[----:B------:R-:W-:Y:S02]  /*12d10*/  I2FP.F32.S32 R61, R54 ;  /* 0x00000036003d7245 */ /* 0x000fe40000201400 */
[----:B------:R-:W-:Y:S02]  /*12d20*/  ISETP.GE.AND P0, PT, R60, R182, PT ;  /* 0x000000b63c00720c */ /* 0x000fe40003f06270 */
[----:B------:R-:W-:Y:S01]  /*12d30*/  FSEL R212, R48, -INF , P1 ;  /* 0xff80000030d47808 */ /* 0x000fe20000800000 */
[----:B------:R-:W-:Y:S01]  /*12d40*/  FFMA.FTZ R50, -R180, R61, R50 ;  /* 0x0000003db4327223 */ /* 0x000fe20000010132 */
[----:B------:R-:W-:-:S02]  /*12d50*/  IADD3 R48, PT, PT, R115, 0x5f, -R59 ;  /* 0x0000005f73307810 */ /* 0x000fc40007ffe83b */
[----:B------:R-:W-:Y:S02]  /*12d60*/  FSEL R55, R55, -INF , P0 ;  /* 0xff80000037377808 */ /* 0x000fe40000000000 */
[----:B------:R-:W-:Y:S02]  /*12d70*/  ISETP.GE.AND P0, PT, R52, R182, PT ;  /* 0x000000b63400720c */ /* 0x000fe40003f06270 */
[----:B------:R-:W-:Y:S02]  /*12d80*/  IABS R48, R48 ;  /* 0x0000003000307213 */ /* 0x000fe40000000000 */
[----:B------:R-:W-:Y:S02]  /*12d90*/  FSEL R214, R50, -INF , P0 ;  /* 0xff80000032d67808 */ /* 0x000fe40000000000 */
[----:B------:R-:W-:Y:S01]  /*12da0*/  ISETP.GE.AND P2, PT, R60, R183, PT ;  /* 0x000000b73c00720c */ /* 0x000fe20003f46270 */
[----:B------:R-:W-:Y:S01]  /*12db0*/  IMAD.MOV.U32 R50, RZ, RZ, R48 ;  /* 0x000000ffff327224 */ /* 0x000fe200078e0030 */
[----:B------:R-:W-:-:S02]  /*12dc0*/  IADD3 R48, PT, PT, R115, 0x58, -R59 ;  /* 0x0000005873307810 */ /* 0x000fc40007ffe83b */
[----:B------:R-:W-:Y:S02]  /*12dd0*/  FSEL R242, R53, -INF , !P2 ;  /* 0xff80000035f27808 */ /* 0x000fe40005000000 */
[----:B------:R-:W-:Y:S02]  /*12de0*/  IABS R48, R48 ;  /* 0x0000003000307213 */ /* 0x000fe40000000000 */
[----:B------:R-:W-:Y:S02]  /*12df0*/  FSEL R238, R238, -INF , !P5 ;  /* 0xff800000eeee7808 */ /* 0x000fe40006800000 */
[----:B------:R-:W-:Y:S01]  /*12e00*/  FSEL R244, R244, -INF , !P6 ;  /* 0xff800000f4f47808 */ /* 0x000fe20007000000 */
[----:B------:R-:W-:Y:S01]  /*12e10*/  IMAD.MOV.U32 R53, RZ, RZ, R48 ;  /* 0x000000ffff357224 */ /* 0x000fe200078e0030 */
[----:B------:R-:W-:Y:S02]  /*12e20*/  IADD3 R48, PT, PT, R246, 0x5f, -R59 ;  /* 0x0000005ff6307810 */ /* 0x000fe40007ffe83b */
[----:B------:R-:W-:-:S02]  /*12e30*/  ISETP.GE.AND P5, PT, R52, R183, PT ;  /* 0x000000b73400720c */ /* 0x000fc40003fa6270 */
[----:B------:R-:W-:Y:S02]  /*12e40*/  IABS R48, R48 ;  /* 0x0000003000307213 */ /* 0x000fe40000000000 */
[----:B------:R-:W-:Y:S01]  /*12e50*/  ISETP.GE.AND P6, PT, R52, R181, PT ;  /* 0x000000b53400720c */ /* 0x000fe20003fc6270 */
[----:B------:R-:W-:Y:S01]  /*12e60*/  VIADD R52, R104, 0xffffffa1 ;  /* 0xffffffa168347836 */ /* 0x000fe20000000000 */
[----:B------:R-:W-:Y:S02]  /*12e70*/  I2FP.F32.S32 R50, R50 ;  /* 0x0000003200327245 */ /* 0x000fe40000201400 */
[----:B------:R-:W-:Y:S02]  /*12e80*/  I2FP.F32.S32 R48, R48 ;  /* 0x0000003000307245 */ /* 0x000fe40000201400 */
[----:B------:R-:W-:Y:S01]  /*12e90*/  I2FP.F32.S32 R53, R53 ;  /* 0x0000003500357245 */ /* 0x000fe20000201400 */
[----:B------:R-:W-:Y:S01]  /*12ea0*/  FFMA.FTZ R49, -R180, R50, R49 ;  /* 0x00000032b4317223 */ /* 0x000fe20000010131 */
[----:B------:R-:W-:Y:S01]  /*12eb0*/  ISETP.GE.AND P1, PT, R52, R184, PT ;  /* 0x000000b83400720c */ /* 0x000fe20003f26270 */
[----:B------:R-:W-:Y:S01]  /*12ec0*/  FFMA.FTZ R51, -R180, R48, R51 ;  /* 0x00000030b4337223 */ /* 0x000fe20000010133 */
[----:B------:R-:W-:Y:S01]  /*12ed0*/  IADD3 R50, PT, PT, R246, 0x58, -R59 ;  /* 0x00000058f6327810 */ /* 0x000fe20007ffe83b */
[----:B------:R-:W-:-:S02]  /*12ee0*/  VIADD R48, R104, 0xffffffa8 ;  /* 0xffffffa868307836 */ /* 0x000fc40000000000 */
[----:B------:R-:W-:Y:S01]  /*12ef0*/  FFMA.FTZ R44, -R180, R53, R44 ;  /* 0x00000035b42c7223 */ /* 0x000fe2000001012c */
[----:B------:R-:W-:Y:S02]  /*12f00*/  FSEL R49, R49, -INF , P1 ;  /* 0xff80000031317808 */ /* 0x000fe40000800000 */
        /* <DEDUP_REMOVED lines=260> */
[-C--:B------:R-:W-:Y:S01]  /*13f50*/  ISETP.GE.AND P6, PT, R20, R181.reuse, PT ;  /* 0x000000b51400720c */ /* 0x080fe20003fc6270 */
[----:B------:R-:W-:Y:S01]  /*13f60*/  VIADD R20, R104, 0xffffffe1 ;  /* 0xffffffe168147836 */ /* 0x000fe20000000000 */
[----:B------:R-:W-:Y:S02]  /*13f70*/  I2FP.F32.S32 R18, R18 ;  /* 0x0000001200127245 */ /* 0x000fe40000201400 */
[----:B------:R-:W-:Y:S02]  /*13f80*/  I2FP.F32.S32 R16, R16 ;  /* 0x0000001000107245 */ /* 0x000fe40000201400 */
[----:B------:R-:W-:Y:S01]  /*13f90*/  ISETP.GE.AND P3, PT, R64, R181, PT ;  /* 0x000000b54000720c */ /* 0x000fe20003f66270 */
[C---:B------:R-:W-:Y:S01]  /*13fa0*/  FFMA.FTZ R17, -R180.reuse, R18, R17 ;  /* 0x00000012b4117223 */ /* 0x040fe20000010111 */
[----:B------:R-:W-:Y:S01]  /*13fb0*/  I2FP.F32.S32 R21, R21 ;  /* 0x0000001500157245 */ /* 0x000fe20000201400 */
[----:B------:R-:W-:Y:S01]  /*13fc0*/  FFMA.FTZ R19, -R180, R16, R19 ;  /* 0x00000010b4137223 */ /* 0x000fe20000010113 */
[----:B------:R-:W-:Y:S01]  /*13fd0*/  FSEL R228, R63, -INF , !P3 ;  /* 0xff8000003fe47808 */ /* 0x000fe20005800000 */
[----:B------:R-:W-:Y:S01]  /*13fe0*/  VIADD R16, R104, 0xffffffe8 ;  /* 0xffffffe868107836 */ /* 0x000fe20000000000 */
[----:B------:R-:W-:Y:S01]  /*13ff0*/  ISETP.GE.AND P1, PT, R20, R184, PT ;  /* 0x000000b81400720c */ /* 0x000fe20003f26270 */
[----:B------:R-:W-:Y:S01]  /*14000*/  FFMA.FTZ R12, -R180, R21, R12 ;  /* 0x00000015b40c7223 */ /* 0x000fe2000001010c */
[----:B------:R-:W-:-:S02]  /*14010*/  IADD3 R18, PT, PT, R246, 0x18, -R59 ;  /* 0x00000018f6127810 */ /* 0x000fc40007ffe83b */
[-C--:B------:R-:W-:Y:S02]  /*14020*/  ISETP.GE.AND P3, PT, R60, R181.reuse, PT ;  /* 0x000000b53c00720c */ /* 0x080fe40003f66270 */
[----:B------:R-:W-:Y:S02]  /*14030*/  IABS R18, R18 ;  /* 0x0000001200127213 */ /* 0x000fe40000000000 */
[----:B------:R-:W-:Y:S02]  /*14040*/  FSEL R17, R17, -INF , P1 ;  /* 0xff80000011117808 */ /* 0x000fe40000800000 */
[----:B------:R-:W-:Y:S02]  /*14050*/  FSEL R236, R55, -INF , !P3 ;  /* 0xff80000037ec7808 */ /* 0x000fe40005800000 */
[----:B------:R-:W-:Y:S02]  /*14060*/  ISETP.GE.AND P1, PT, R16, R184, PT ;  /* 0x000000b81000720c */ /* 0x000fe40003f26270 */
[----:B------:R-:W-:-:S02]  /*14070*/  ISETP.GE.AND P3, PT, R52, R181, PT ;  /* 0x000000b53400720c */ /* 0x000fc40003f66270 */
[----:B------:R-:W-:Y:S02]  /*14080*/  I2FP.F32.S32 R21, R18 ;  /* 0x0000001200157245 */ /* 0x000fe40000201400 */
[----:B------:R-:W-:Y:S02]  /*14090*/  ISETP.GE.AND P0, PT, R20, R182, PT ;  /* 0x000000b61400720c */ /* 0x000fe40003f06270 */
[----:B------:R-:W-:Y:S01]  /*140a0*/  FSEL R62, R12, -INF , P1 ;  /* 0xff8000000c3e7808 */ /* 0x000fe20000800000 */
[----:B------:R-:W-:Y:S01]  /*140b0*/  FFMA.FTZ R14, -R180, R21, R14 ;  /* 0x00000015b40e7223 */ /* 0x000fe2000001010e */
[----:B------:R-:W-:Y:S02]  /*140c0*/  FSEL R232, R51, -INF , !P3 ;  /* 0xff80000033e87808 */ /* 0x000fe40005800000 */
[----:B------:R-:W-:Y:S02]  /*140d0*/  IADD3 R12, PT, PT, R115, 0x17, -R59 ;  /* 0x00000017730c7810 */ /* 0x000fe40007ffe83b */
[----:B------:R-:W-:-:S02]  /*140e0*/  ISETP.GE.AND P3, PT, R48, R181, PT ;  /* 0x000000b53000720c */ /* 0x000fc40003f66270 */
[----:B------:R-:W-:Y:S02]  /*140f0*/  FSEL R19, R19, -INF , P0 ;  /* 0xff80000013137808 */ /* 0x000fe40000000000 */
[----:B------:R-:W-:Y:S02]  /*14100*/  ISETP.GE.AND P0, PT, R16, R182, PT ;  /* 0x000000b61000720c */ /* 0x000fe40003f06270 */
[----:B------:R-:W-:Y:S02]  /*14110*/  IABS R12, R12 ;  /* 0x0000000c000c7213 */ /* 0x000fe40000000000 */
[----:B------:R-:W-:Y:S02]  /*14120*/  FSEL R220, R47, -INF , !P3 ;  /* 0xff8000002fdc7808 */ /* 0x000fe40005800000 */
[----:B------:R-:W-:Y:S02]  /*14130*/  ISETP.GE.AND P3, PT, R44, R181, PT ;  /* 0x000000b52c00720c */ /* 0x000fe40003f66270 */
[----:B------:R-:W-:Y:S01]  /*14140*/  FSEL R110, R14, -INF , P0 ;  /* 0xff8000000e6e7808 */ /* 0x000fe20000000000 */
[----:B------:R-:W-:Y:S01]  /*14150*/  IMAD.MOV.U32 R14, RZ, RZ, R12 ;  /* 0x000000ffff0e7224 */ /* 0x000fe200078e000c */
[----:B------:R-:W-:-:S02]  /*14160*/  FSEL R204, R43, -INF , !P3 ;  /* 0xff8000002bcc7808 */ /* 0x000fc40005800000 */
[----:B------:R-:W-:Y:S02]  /*14170*/  IADD3 R12, PT, PT, R115, 0x10, -R59 ;  /* 0x00000010730c7810 */ /* 0x000fe40007ffe83b */
[----:B------:R-:W-:Y:S02]  /*14180*/  ISETP.GE.AND P3, PT, R40, R181, PT ;  /* 0x000000b52800720c */ /* 0x000fe40003f66270 */
[----:B------:R-:W-:Y:S02]  /*14190*/  ISETP.GE.AND P2, PT, R20, R183, PT ;  /* 0x000000b71400720c */ /* 0x000fe40003f46270 */
[----:B------:R-:W-:Y:S02]  /*141a0*/  IABS R12, R12 ;  /* 0x0000000c000c7213 */ /* 0x000fe40000000000 */
[----:B------:R-:W-:Y:S02]  /*141b0*/  FSEL R202, R39, -INF , !P3 ;  /* 0xff80000027ca7808 */ /* 0x000fe40005800000 */
[----:B------:R-:W-:-:S02]  /*141c0*/  ISETP.GE.AND P3, PT, R36, R181, PT ;  /* 0x000000b52400720c */ /* 0x000fc40003f66270 */
[----:B------:R-:W-:Y:S01]  /*141d0*/  FSEL R64, R17, -INF , !P2 ;  /* 0xff80000011407808 */ /* 0x000fe20005000000 */
[----:B------:R-:W-:Y:S01]  /*141e0*/  IMAD.MOV.U32 R17, RZ, RZ, R12 ;  /* 0x000000ffff117224 */ /* 0x000fe200078e000c */
[----:B------:R-:W-:Y:S02]  /*141f0*/  FSEL R188, R35, -INF , !P3 ;  /* 0xff80000023bc7808 */ /* 0x000fe40005800000 */
[----:B------:R-:W-:Y:S02]  /*14200*/  IADD3 R12, PT, PT, R246, 0x17, -R59 ;  /* 0x00000017f60c7810 */ /* 0x000fe40007ffe83b */
[----:B------:R-:W-:Y:S02]  /*14210*/  ISETP.GE.AND P3, PT, R32, R181, PT ;  /* 0x000000b52000720c */ /* 0x000fe40003f66270 */
[----:B------:R-:W-:Y:S02]  /*14220*/  I2FP.F32.S32 R14, R14 ;  /* 0x0000000e000e7245 */ /* 0x000fe40000201400 */
[----:B------:R-:W-:-:S02]  /*14230*/  FSEL R66, R66, -INF , !P5 ;  /* 0xff80000042427808 */ /* 0x000fc40006800000 */
[----:B------:R-:W-:Y:S01]  /*14240*/  FSEL R112, R112, -INF , !P6 ;  /* 0xff80000070707808 */ /* 0x000fe20007000000 */
[----:B------:R-:W-:Y:S01]  /*14250*/  FFMA.FTZ R13, -R180, R14, R13 ;  /* 0x0000000eb40d7223 */ /* 0x000fe2000001010d */
[----:B------:R-:W-:Y:S02]  /*14260*/  IABS R12, R12 ;  /* 0x0000000c000c7213 */ /* 0x000fe40000000000 */
[----:B------:R-:W-:Y:S02]  /*14270*/  FSEL R134, R31, -INF , !P3 ;  /* 0xff8000001f867808 */ /* 0x000fe40005800000 */
[C---:B------:R-:W-:Y:S02]  /*14280*/  ISETP.GE.AND P5, PT, R16.reuse, R183, PT ;  /* 0x000000b71000720c */ /* 0x040fe40003fa6270 */
[-C--:B------:R-:W-:Y:S01]  /*14290*/  ISETP.GE.AND P6, PT, R16, R181.reuse, PT ;  /* 0x000000b51000720c */ /* 0x080fe20003fc6270 */
[----:B------:R-:W-:Y:S01]  /*142a0*/  VIADD R16, R104, 0xffffffe9 ;  /* 0xffffffe968107836 */ /* 0x000fe20000000000 */
[----:B------:R-:W-:-:S02]  /*142b0*/  ISETP.GE.AND P3, PT, R28, R181, PT ;  /* 0x000000b51c00720c */ /* 0x000fc40003f66270 */
[----:B------:R-:W-:Y:S02]  /*142c0*/  IADD3 R14, PT, PT, R246, 0x10, -R59 ;  /* 0x00000010f60e7810 */ /* 0x000fe40007ffe83b */
[----:B------:R-:W-:Y:S02]  /*142d0*/  I2FP.F32.S32 R12, R12 ;  /* 0x0000000c000c7245 */ /* 0x000fe40000201400 */
[----:B------:R-:W-:Y:S02]  /*142e0*/  I2FP.F32.S32 R17, R17 ;  /* 0x0000001100117245 */ /* 0x000fe40000201400 */
[----:B------:R-:W-:Y:S01]  /*142f0*/  FSEL R130, R27, -INF , !P3 ;  /* 0xff8000001b827808 */ /* 0x000fe20005800000 */
[----:B------:R-:W-:Y:S01]  /*14300*/  FFMA.FTZ R15, -R180, R12, R15 ;  /* 0x0000000cb40f7223 */ /* 0x000fe2000001010f */
[----:B------:R-:W-:Y:S01]  /*14310*/  ISETP.GE.AND P3, PT, R24, R181, PT ;  /* 0x000000b51800720c */ /* 0x000fe20003f66270 */
[----:B------:R-:W-:Y:S01]  /*14320*/  FFMA.FTZ R8, -R180, R17, R8 ;  /* 0x00000011b4087223 */ /* 0x000fe20000010108 */
[----:B------:R-:W-:Y:S01]  /*14330*/  ISETP.GE.AND P1, PT, R16, R184, PT ;  /* 0x000000b81000720c */ /* 0x000fe20003f26270 */
[----:B------:R-:W-:Y:S01]  /*14340*/  VIADD R12, R104, 0xfffffff0 ;  /* 0xfffffff0680c7836 */ /* 0x000fe20000000000 */
[----:B------:R-:W-:-:S02]  /*14350*/  IABS R14, R14 ;  /* 0x0000000e000e7213 */ /* 0x000fc40000000000 */
[----:B------:R-:W-:Y:S02]  /*14360*/  FSEL R114, R23, -INF , !P3 ;  /* 0xff80000017727808 */ /* 0x000fe40005800000 */
[C---:B------:R-:W-:Y:S02]  /*14370*/  ISETP.GE.AND P2, PT, R16.reuse, R183, PT ;  /* 0x000000b71000720c */ /* 0x040fe40003f46270 */
[----:B------:R-:W-:Y:S02]  /*14380*/  ISETP.GE.AND P0, PT, R16, R182, PT ;  /* 0x000000b61000720c */ /* 0x000fe40003f06270 */
[----:B------:R-:W-:Y:S02]  /*14390*/  FSEL R13, R13, -INF , P1 ;  /* 0xff8000000d0d7808 */ /* 0x000fe40000800000 */
[----:B------:R-:W-:Y:S02]  /*143a0*/  I2FP.F32.S32 R17, R14 ;  /* 0x0000000e00117245 */ /* 0x000fe40000201400 */
[----:B------:R-:W-:-:S02]  /*143b0*/  ISETP.GE.AND P3, PT, R20, R181, PT ;  /* 0x000000b51400720c */ /* 0x000fc40003f66270 */
[----:B------:R-:W-:Y:S01]  /*143c0*/  FSEL R62, R62, -INF , !P5 ;  /* 0xff8000003e3e7808 */ /* 0x000fe20006800000 */
[----:B------:R-:W-:Y:S01]  /*143d0*/  FFMA.FTZ R10, -R180, R17, R10 ;  /* 0x00000011b40a7223 */ /* 0x000fe2000001010a */
[C---:B------:R-:W-:Y:S02]  /*143e0*/  ISETP.GE.AND P1, PT, R12.reuse, R184, PT ;  /* 0x000000b80c00720c */ /* 0x040fe40003f26270 */
[----:B------:R-:W-:Y:S02]  /*143f0*/  FSEL R54, R13, -INF , !P2 ;  /* 0xff8000000d367808 */ /* 0x000fe40005000000 */
[----:B------:R-:W-:Y:S02]  /*14400*/  FSEL R15, R15, -INF , P0 ;  /* 0xff8000000f0f7808 */ /* 0x000fe40000000000 */
[----:B------:R-:W-:Y:S02]  /*14410*/  FSEL R108, R19, -INF , !P3 ;  /* 0xff800000136c7808 */ /* 0x000fe40005800000 */
[----:B------:R-:W-:-:S02]  /*14420*/  ISETP.GE.AND P5, PT, R12, R183, PT ;  /* 0x000000b70c00720c */ /* 0x000fc40003fa6270 */
[CC--:B------:R-:W-:Y:S02]  /*14430*/  ISETP.GE.AND P2, PT, R12.reuse, R181.reuse, PT ;  /* 0x000000b50c00720c */ /* 0x0c0fe40003f46270 */
[----:B------:R-:W-:Y:S01]  /*14440*/  ISETP.GE.AND P0, PT, R12, R182, PT ;  /* 0x000000b60c00720c */ /* 0x000fe20003f06270 */
[----:B------:R-:W-:Y:S01]  /*14450*/  VIADD R12, R104, 0xfffffff1 ;  /* 0xfffffff1680c7836 */ /* 0x000fe20000000000 */
        /* <DEDUP_REMOVED lines=9> */
[----:B------:R-:W-:Y:S02]  /*144f0*/  ISETP.GE.AND P0, PT, R12, R182, PT ;  /* 0x000000b60c00720c */ /* 0x000fe40003f06270 */
[----:B------:R-:W-:-:S02]  /*14500*/  FSEL R43, R8, -INF , !P5 ;  /* 0xff800000082b7808 */ /* 0x000fc40006800000 */
[C-C-:B------:R-:W-:Y:S02]  /*14510*/  IADD3 R12, PT, PT, R115.reuse, 0xf, -R59.reuse ;  /* 0x0000000f730c7810 */ /* 0x140fe40007ffe83b */
[C-C-:B------:R-:W-:Y:S02]  /*14520*/  IADD3 R8, PT, PT, R246.reuse, 0xf, -R59.reuse ;  /* 0x0000000ff6087810 */ /* 0x140fe40007ffe83b */
[--C-:B------:R-:W-:Y:S02]  /*14530*/  IADD3 R115, PT, PT, R115, 0x8, -R59.reuse ;  /* 0x0000000873737810 */ /* 0x100fe40007ffe83b */
[----:B------:R-:W-:Y:S02]  /*14540*/  IADD3 R59, PT, PT, R246, 0x8, -R59 ;  /* 0x00000008f63b7810 */ /* 0x000fe40007ffe83b */
[----:B------:R-:W-:Y:S02]  /*14550*/  IABS R8, R8 ;  /* 0x0000000800087213 */ /* 0x000fe40000000000 */
[----:B------:R-:W-:-:S02]  /*14560*/  IABS R59, R59 ;  /* 0x0000003b003b7213 */ /* 0x000fc40000000000 */
[----:B------:R-:W-:Y:S02]  /*14570*/  I2FP.F32.S32 R8, R8 ;  /* 0x0000000800087245 */ /* 0x000fe40000201400 */
[----:B------:R-:W-:Y:S02]  /*14580*/  I2FP.F32.S32 R59, R59 ;  /* 0x0000003b003b7245 */ /* 0x000fe40000201400 */
[----:B------:R-:W-:Y:S01]  /*14590*/  IABS R12, R12 ;  /* 0x0000000c000c7213 */ /* 0x000fe20000000000 */
[C---:B------:R-:W-:Y:S01]  /*145a0*/  FFMA.FTZ R8, -R180.reuse, R8, R11 ;  /* 0x00000008b4087223 */ /* 0x040fe2000001010b */
[----:B------:R-:W-:Y:S01]  /*145b0*/  IABS R115, R115 ;  /* 0x0000007300737213 */ /* 0x000fe20000000000 */
[----:B------:R-:W-:Y:S01]  /*145c0*/  FFMA.FTZ R6, -R180, R59, R6 ;  /* 0x0000003bb4067223 */ /* 0x000fe20000010106 */
[----:B------:R-:W-:Y:S01]  /*145d0*/  VIADD R59, R57, 0xfffffffe ;  /* 0xfffffffe393b7836 */ /* 0x000fe20000000000 */
[----:B------:R-:W-:Y:S02]  /*145e0*/  I2FP.F32.S32 R12, R12 ;  /* 0x0000000c000c7245 */ /* 0x000fe40000201400 */
[----:B------:R-:W-:-:S02]  /*145f0*/  FSEL R8, R8, -INF , P0 ;  /* 0xff80000008087808 */ /* 0x000fc40000000000 */
[----:B------:R-:W-:Y:S01]  /*14600*/  ISETP.GT.AND P0, PT, R59, R158, PT ;  /* 0x0000009e3b00720c */ /* 0x000fe20003f04270 */
[----:B------:R-:W-:Y:S01]  /*14610*/  FFMA.FTZ R9, -R180, R12, R9 ;  /* 0x0000000cb4097223 */ /* 0x000fe20000010109 */
[----:B------:R-:W-:Y:S02]  /*14620*/  I2FP.F32.S32 R115, R115 ;  /* 0x0000007300737245 */ /* 0x000fe40000201400 */
[----:B------:R-:W-:Y:S02]  /*14630*/  FSEL R52, R10, -INF , !P2 ;  /* 0xff8000000a347808 */ /* 0x000fe40005000000 */
[----:B------:R-:W-:Y:S01]  /*14640*/  FSEL R9, R9, -INF , P1 ;  /* 0xff80000009097808 */ /* 0x000fe20000800000 */
[----:B------:R-:W-:Y:S01]  /*14650*/  FFMA.FTZ R4, -R180, R115, R4 ;  /* 0x00000073b4047223 */ /* 0x000fe20000010104 */
[C---:B------:R-:W-:Y:S02]  /*14660*/  ISETP.GE.AND P2, PT, R104.reuse, R184, PT ;  /* 0x000000b86800720c */ /* 0x040fe40003f46270 */
[----:B------:R-:W-:-:S02]  /*14670*/  ISETP.GE.AND P1, PT, R104, R182, PT ;  /* 0x000000b66800720c */ /* 0x000fc40003f26270 */
[----:B------:R-:W-:Y:S02]  /*14680*/  FSEL R49, R9, -INF , !P3 ;  /* 0xff80000009317808 */ /* 0x000fe40005800000 */
[C---:B------:R-:W-:Y:S02]  /*14690*/  ISETP.GE.AND P5, PT, R104.reuse, R183, PT ;  /* 0x000000b76800720c */ /* 0x040fe40003fa6270 */
[----:B------:R-:W-:Y:S02]  /*146a0*/  ISETP.GE.AND P3, PT, R104, R181, PT ;  /* 0x000000b56800720c */ /* 0x000fe40003f66270 */
[----:B------:R-:W-:Y:S02]  /*146b0*/  FSEL R51, R4, -INF , P2 ;  /* 0xff80000004337808 */ /* 0x000fe40001000000 */
[----:B------:R-:W-:Y:S02]  /*146c0*/  FSEL R48, R6, -INF , P1 ;  /* 0xff80000006307808 */ /* 0x000fe40000800000 */
[----:B------:R-:W-:-:S02]  /*146d0*/  FSEL R50, R8, -INF , !P6 ;  /* 0xff80000008327808 */ /* 0x000fc40007000000 */
[----:B------:R-:W-:Y:S02]  /*146e0*/  FSEL R51, R51, -INF , !P5 ;  /* 0xff80000033337808 */ /* 0x000fe40006800000 */
[----:B------:R-:W-:Y:S01]  /*146f0*/  FSEL R48, R48, -INF , !P3 ;  /* 0xff80000030307808 */ /* 0x000fe20005800000 */
[----:B------:R-:W-:Y:S06]  /*14700*/  @!P0 BRA `(.L_x_13609) ;  /* 0x0000000800108947 */ /* 0x000fec0003800000 */
[----:B------:R-:W-:Y:S01]  /*14710*/  ISETP.NE.AND P2, PT, R3, RZ, PT ;  /* 0x000000ff0300720c */ /* 0x000fe20003f45270 */
[----:B------:R-:W-:-:S12]  /*14720*/  BSSY.RECONVERGENT B0, `(.L_x_13610) ;  /* 0x0000048000007945 */ /* 0x000fd80003800200 */
[----:B------:R-:W-:Y:S05]  /*14730*/  @!P2 BRA `(.L_x_13611) ;  /* 0x0000000000f8a947 */ /* 0x000fea0003800000 */
[----:B------:R-:W2:Y:S01]  /*14740*/  LD.E R6, desc[UR4][R102.64+0x170] ;  /* 0x0001700466067980 */ /* 0x000ea2000c101900 */
[----:B------:R-:W-:Y:S01]  /*14750*/  VIADD R113, R113, 0xffffff00 ;  /* 0xffffff0071717836 */ /* 0x000fe20000000000 */
[-C--:B--2---:R-:W-:Y:S02]  /*14760*/  IABS R3, R6.reuse ;  /* 0x0000000600037213 */ /* 0x084fe40000000000 */
[----:B------:R-:W-:Y:S02]  /*14770*/  IABS R8, R6 ;  /* 0x0000000600087213 */ /* 0x000fe40000000000 */
[----:B------:R-:W1:Y:S02]  /*14780*/  I2F.RP R9, R3 ;  /* 0x0000000300097306 */ /* 0x000e640000209400 */
[----:B------:R-:W-:-:S06]  /*14790*/  IADD3 R8, PT, PT, RZ, -R8, RZ ;  /* 0x80000008ff087210 */ /* 0x000fcc0007ffe0ff */
[----:B-1----:R-:W1:Y:S02]  /*147a0*/  MUFU.RCP R10, R9 ;  /* 0x00000009000a7308 */ /* 0x002e640000001000 */
[----:B-1----:R-:W-:Y:S02]  /*147b0*/  VIADD R10, R10, 0xffffffe ;  /* 0x0ffffffe0a0a7836 */ /* 0x002fe40000000000 */
[----:B------:R-:W-:-:S04]  /*147c0*/  IMAD.SHL.U32 R9, R59, 0x80, RZ ;  /* 0x000000803b097824 */ /* 0x000fc800078e00ff */
[----:B------:R-:W1:Y:S01]  /*147d0*/  F2I.FTZ.U32.TRUNC.NTZ R11, R10 ;  /* 0x0000000a000b7305 */ /* 0x000e62000021f000 */
[----:B------:R-:W-:Y:S02]  /*147e0*/  IABS R13, R9 ;  /* 0x00000009000d7213 */ /* 0x000fe40000000000 */
[----:B------:R-:W-:-:S04]  /*147f0*/  LOP3.LUT R9, R9, R6, RZ, 0x3c, !PT ;  /* 0x0000000609097212 */ /* 0x000fc800078e3cff */
[----:B------:R-:W-:Y:S02]  /*14800*/  ISETP.GE.AND P6, PT, R9, RZ, PT ;  /* 0x000000ff0900720c */ /* 0x000fe40003fc6270 */
[----:B------:R-:W-:Y:S01]  /*14810*/  LOP3.LUT R9, RZ, R6, RZ, 0x33, !PT ;  /* 0x00000006ff097212 */ /* 0x000fe200078e33ff */
[----:B-1----:R-:W-:Y:S01]  /*14820*/  IMAD.MOV R4, RZ, RZ, -R11 ;  /* 0x000000ffff047224 */ /* 0x002fe200078e0a0b */
[----:B------:R-:W-:-:S03]  /*14830*/  MOV R10, RZ ;  /* 0x000000ff000a7202 */ /* 0x000fc60000000f00 */
[----:B------:R-:W-:-:S04]  /*14840*/  IMAD R4, R4, R3, RZ ;  /* 0x0000000304047224 */ /* 0x000fc800078e02ff */
[----:B------:R-:W-:Y:S01]  /*14850*/  IMAD.HI.U32 R4, R11, R4, R10 ;  /* 0x000000040b047227 */ /* 0x000fe200078e000a */
[----:B------:R-:W-:Y:S02]  /*14860*/  IABS R11, R113 ;  /* 0x00000071000b7213 */ /* 0x000fe40000000000 */
[----:B------:R-:W-:-:S03]  /*14870*/  LOP3.LUT R113, R113, R6, RZ, 0x3c, !PT ;  /* 0x0000000671717212 */ /* 0x000fc600078e3cff */
[----:B------:R-:W-:Y:S01]  /*14880*/  IMAD.HI.U32 R10, R4, R11, RZ ;  /* 0x0000000b040a7227 */ /* 0x000fe200078e00ff */
[----:B------:R-:W-:-:S03]  /*14890*/  ISETP.GE.AND P5, PT, R113, RZ, PT ;  /* 0x000000ff7100720c */ /* 0x000fc60003fa6270 */
        /* <DEDUP_REMOVED lines=29> */
[----:B------:R-:W-:-:S04]  /*14a70*/  IMAD.WIDE.U32 R8, R10, R8, RZ ;  /* 0x000000080a087225 */ /* 0x000fc800078e00ff */
[----:B------:R-:W-:Y:S01]  /*14a80*/  IMAD.IADD R9, R9, 0x1, R6 ;  /* 0x0000000109097824 */ /* 0x000fe200078e0206 */
[----:B----4-:R-:W-:-:S05]  /*14a90*/  IADD3 R3, PT, PT, R4, -R3, RZ ;  /* 0x8000000304037210 */ /* 0x010fca0007ffe0ff */
[----:B--2---:R-:W-:Y:S01]  /*14aa0*/  IMAD.WIDE.U32 R10, R3, R12, R8 ;  /* 0x0000000c030a7225 */ /* 0x004fe200078e0008 */
[----:B------:R-:W-:-:S03]  /*14ab0*/  SHF.R.S32.HI R9, RZ, 0x1f, R3 ;  /* 0x0000001fff097819 */ /* 0x000fc60000011403 */
[----:B------:R-:W-:-:S04]  /*14ac0*/  IMAD R3, R13, R3, RZ ;  /* 0x000000030d037224 */ /* 0x000fc800078e02ff */
[----:B------:R-:W-:Y:S01]  /*14ad0*/  IMAD R3, R12, R9, R3 ;  /* 0x000000090c037224 */ /* 0x000fe200078e0203 */
[----:B------:R-:W-:-:S04]  /*14ae0*/  LEA R160, P0, R10, R160, 0x1 ;  /* 0x000000a00aa07211 */ /* 0x000fc800078008ff */
[----:B------:R-:W-:-:S04]  /*14af0*/  IADD3 R3, PT, PT, R11, R3, RZ ;  /* 0x000000030b037210 */ /* 0x000fc80007ffe0ff */
[----:B------:R-:W-:Y:S01]  /*14b00*/  LEA.HI.X R159, R10, R159, R3, 0x1, P0 ;  /* 0x0000009f0a9f7211 */ /* 0x000fe200000f0c03 */
[----:B------:R-:W-:Y:S05]  /*14b10*/  BRA `(.L_x_13612) ;  /* 0x0000000000207947 */ /* 0x000fea0003800000 */
.L_x_13611:
        /* <DEDUP_REMOVED lines=8> */
.L_x_13612:
[----:B------:R-:W-:Y:S05]  /*14ba0*/  BSYNC.RECONVERGENT B0 ;  /* 0x0000000000007941 */ /* 0x000fea0003800200 */
.L_x_13610:
        /* <DEDUP_REMOVED lines=58> */
.L_x_13609:
[----:B------:R-:W-:Y:S05]  /*14f50*/  BSYNC.RECONVERGENT B1 ;  /* 0x0000000000017941 */ /* 0x000fea0003800200 */
.L_x_13608:
        /* <DEDUP_REMOVED lines=45> */
[----:B------:R-:W-:Y:S01]  /*15230*/  FSETP.NEU.FTZ.AND P0, PT, R3, -INF , PT ;  /* 0xff8000000300780b */ /* 0x000fe20003f1d000 */
[----:B------:R-:W1:Y:S01]  /*15240*/  LDSM.16.MT88.4 R8, [R148+0x6000] ;  /* 0x006000009408783b */ /* 0x000e620000004200 */
[----:B------:R-:W-:Y:S01]  /*15250*/  FSETP.NEU.FTZ.AND P1, PT, R40, -INF , PT ;  /* 0xff8000002800780b */ /* 0x000fe20003f3d000 */
[C---:B--2---:R-:W-:Y:S01]  /*15260*/  FMUL.FTZ R41, R42.reuse, R3 ;  /* 0x000000032a297220 */ /* 0x044fe20000410000 */
[----:B------:R-:W-:-:S04]  /*15270*/  FMUL.FTZ R53, R42, R40 ;  /* 0x000000282a357220 */ /* 0x000fc80000410000 */
[----:B------:R-:W-:Y:S02]  /*15280*/  FSEL R41, R41, RZ, P0 ;  /* 0x000000ff29297208 */ /* 0x000fe40000000000 */
[----:B------:R-:W-:-:S03]  /*15290*/  FSEL R53, R53, RZ, P1 ;  /* 0x000000ff35357208 */ /* 0x000fc60000800000 */
[-C--:B------:R-:W-:Y:S01]  /*152a0*/  FFMA.FTZ R246, R7, R42.reuse, -R41 ;  /* 0x0000002a07f67223 */ /* 0x080fe20000010829 */
[----:B------:R-:W-:Y:S01]  /*152b0*/  FSEL R7, R40, RZ, P1 ;  /* 0x000000ff28077208 */ /* 0x000fe20000800000 */
[-C--:B------:R-:W-:Y:S01]  /*152c0*/  FFMA.FTZ R121, R5, R42.reuse, -R53 ;  /* 0x0000002a05797223 */ /* 0x080fe20000010835 */
[----:B------:R-:W-:Y:S01]  /*152d0*/  FSEL R5, R3, RZ, P0 ;  /* 0x000000ff03057208 */ /* 0x000fe20000000000 */
[-CC-:B------:R-:W-:Y:S01]  /*152e0*/  FFMA.FTZ R119, R216, R42.reuse, -R41.reuse ;  /* 0x0000002ad8777223 */ /* 0x180fe20000010829 */
[-C--:B------:R-:W-:Y:S01]  /*152f0*/  FFMA.FTZ R216, R65, R42.reuse, -R41 ;  /* 0x0000002a41d87223 */ /* 0x080fe20000010829 */
[----:B------:R-:W-:Y:S01]  /*15300*/  FADD.FTZ R7, R2, -R7 ;  /* 0x8000000702077221 */ /* 0x000fe20000010000 */
[-C--:B------:R-:W-:Y:S01]  /*15310*/  FFMA.FTZ R111, R252, R42.reuse, -R41 ;  /* 0x0000002afc6f7223 */ /* 0x080fe20000010829 */
[----:B------:R-:W-:Y:S01]  /*15320*/  FADD.FTZ R5, R0, -R5 ;  /* 0x8000000500057221 */ /* 0x000fe20000010000 */
[-CC-:B------:R-:W-:Y:S01]  /*15330*/  FFMA.FTZ R123, R248, R42.reuse, -R53.reuse ;  /* 0x0000002af87b7223 */ /* 0x180fe20000010835 */
[-CC-:B------:R-:W-:Y:S01]  /*15340*/  FFMA.FTZ R113, R250, R42.reuse, -R53.reuse ;  /* 0x0000002afa717223 */ /* 0x180fe20000010835 */
[C---:B------:R-:W-:Y:S01]  /*15350*/  FMUL.FTZ R127, R42.reuse, R7 ;  /* 0x000000072a7f7220 */ /* 0x040fe20000410000 */
[----:B------:R-:W-:Y:S01]  /*15360*/  FMUL.FTZ R0, R42, R5 ;  /* 0x000000052a007220 */ /* 0x000fe20000410000 */
[-C--:B------:R-:W-:Y:S01]  /*15370*/  FFMA.FTZ R218, R218, R42.reuse, -R53 ;  /* 0x0000002adada7223 */ /* 0x080fe20000010835 */
[----:B------:R-:W-:Y:S01]  /*15380*/  MUFU.EX2 R246, R246 ;  /* 0x000000f600f67308 */ /* 0x000fe20000000800 */
[-C--:B------:R-:W-:Y:S01]  /*15390*/  FFMA.FTZ R115, R228, R42.reuse, -R41 ;  /* 0x0000002ae4737223 */ /* 0x080fe20000010829 */
[-C--:B------:R-:W-:Y:S01]  /*153a0*/  FFMA.FTZ R228, R210, R42.reuse, -R53 ;  /* 0x0000002ad2e47223 */ /* 0x080fe20000010835 */
[-CC-:B------:R-:W-:Y:S01]  /*153b0*/  FFMA.FTZ R226, R226, R42.reuse, -R41.reuse ;  /* 0x0000002ae2e27223 */ /* 0x180fe20000010829 */
[-C--:B------:R-:W-:Y:S01]  /*153c0*/  FFMA.FTZ R104, R244, R42.reuse, -R41 ;  /* 0x0000002af4687223 */ /* 0x080fe20000010829 */
[-CC-:B------:R-:W-:Y:S01]  /*153d0*/  FFMA.FTZ R117, R240, R42.reuse, -R53.reuse ;  /* 0x0000002af0757223 */ /* 0x180fe20000010835 */
[-CC-:B------:R-:W-:Y:S01]  /*153e0*/  FFMA.FTZ R210, R238, R42.reuse, -R53.reuse ;  /* 0x0000002aeed27223 */ /* 0x180fe20000010835 */
[-C--:B------:R-:W-:Y:S01]  /*153f0*/  FFMA.FTZ R67, R242, R42.reuse, -R53 ;  /* 0x0000002af2437223 */ /* 0x080fe20000010835 */
[----:B------:R-:W2:Y:S01]  /*15400*/  MUFU.EX2 R119, R119 ;  /* 0x0000007700777308 */ /* 0x000ea20000000800 */
[-CC-:B------:R-:W-:Y:S01]  /*15410*/  FFMA.FTZ R65, R236, R42.reuse, -R41.reuse ;  /* 0x0000002aec417223 */ /* 0x180fe20000010829 */
        /* <DEDUP_REMOVED lines=9> */
[-C--:B------:R-:W-:Y:S01]  /*154b0*/  FFMA.FTZ R114, R114, R42.reuse, -R41 ;  /* 0x0000002a72727223 */ /* 0x080fe20000010829 */
[-CC-:B------:R-:W-:Y:S01]  /*154c0*/  FFMA.FTZ R64, R64, R42.reuse, -R53.reuse ;  /* 0x0000002a40407223 */ /* 0x180fe20000010835 */
[-CC-:B------:R-:W-:Y:S01]  /*154d0*/  FFMA.FTZ R62, R62, R42.reuse, -R53.reuse ;  /* 0x0000002a3e3e7223 */ /* 0x180fe20000010835 */
[----:B------:R-:W-:Y:S01]  /*154e0*/  FFMA.FTZ R51, R51, R42, -R53 ;  /* 0x0000002a33337223 */ /* 0x000fe20000010835 */
[----:B------:R-:W-:Y:S01]  /*154f0*/  ISETP.GT.AND P0, PT, R59, R158, PT ;  /* 0x0000009e3b00720c */ /* 0x000fe20003f04270 */
[----:B------:R-:W3:Y:S01]  /*15500*/  MUFU.EX2 R111, R111 ;  /* 0x0000006f006f7308 */ /* 0x000ee20000000800 */
[----:B--2---:R-:W-:-:S07]  /*15510*/  F2FP.F16.F32.PACK_AB R33, R119, R246 ;  /* 0x000000f67721723e */ /* 0x004fce00000000ff */
[----:B------:R-:W-:Y:S04]  /*15520*/  MUFU.EX2 R123, R123 ;  /* 0x0000007b007b7308 */ /* 0x000fe80000000800 */
[----:B------:R-:W-:-:S04]  /*15530*/  @P0 IADD3 R57, PT, PT, R57, -0x3, RZ ;  /* 0xfffffffd39390810 */ /* 0x000fc80007ffe0ff */
[----:B------:R-:W2:Y:S01]  /*15540*/  MUFU.EX2 R121, R121 ;  /* 0x0000007900797308 */ /* 0x000ea20000000800 */
[----:B---3--:R-:W-:-:S07]  /*15550*/  F2FP.F16.F32.PACK_AB R35, R111, R216 ;  /* 0x000000d86f23723e */ /* 0x008fce00000000ff */
[----:B------:R-:W-:Y:S08]  /*15560*/  MUFU.EX2 R113, R113 ;  /* 0x0000007100717308 */ /* 0x000ff00000000800 */
[----:B------:R-:W3:Y:S01]  /*15570*/  MUFU.EX2 R0, R0 ;  /* 0x0000000000007308 */ /* 0x000ee20000000800 */
[----:B--2---:R-:W-:-:S07]  /*15580*/  F2FP.F16.F32.PACK_AB R32, R121, R123 ;  /* 0x0000007b7920723e */ /* 0x004fce00000000ff */
[----:B------:R-:W2:Y:S08]  /*15590*/  MUFU.EX2 R127, R127 ;  /* 0x0000007f007f7308 */ /* 0x000eb00000000800 */
[----:B------:R-:W4:Y:S01]  /*155a0*/  MUFU.EX2 R218, R218 ;  /* 0x000000da00da7308 */ /* 0x000f220000000800 */
[-C--:B---3--:R-:W-:Y:S01]  /*155b0*/  FMUL.FTZ R6, R98, R0.reuse ;  /* 0x0000000062067220 */ /* 0x088fe20000410000 */
[-C--:B------:R-:W-:Y:S01]  /*155c0*/  FMUL.FTZ R7, R99, R0.reuse ;  /* 0x0000000063077220 */ /* 0x080fe20000410000 */
[-C--:B------:R-:W-:Y:S01]  /*155d0*/  FMUL.FTZ R94, R94, R0.reuse ;  /* 0x000000005e5e7220 */ /* 0x080fe20000410000 */
[-C--:B------:R-:W-:Y:S01]  /*155e0*/  FMUL.FTZ R95, R95, R0.reuse ;  /* 0x000000005f5f7220 */ /* 0x080fe20000410000 */
[-C--:B------:R-:W-:Y:S01]  /*155f0*/  FMUL.FTZ R14, R90, R0.reuse ;  /* 0x000000005a0e7220 */ /* 0x080fe20000410000 */
[-C--:B------:R-:W-:Y:S01]  /*15600*/  FMUL.FTZ R15, R91, R0.reuse ;  /* 0x000000005b0f7220 */ /* 0x080fe20000410000 */
[-C--:B------:R-:W-:Y:S01]  /*15610*/  FMUL.FTZ R22, R82, R0.reuse ;  /* 0x0000000052167220 */ /* 0x080fe20000410000 */
[----:B------:R-:W-:Y:S01]  /*15620*/  MUFU.EX2 R226, R226 ;  /* 0x000000e200e27308 */ /* 0x000fe20000000800 */
[-C--:B--2---:R-:W-:Y:S01]  /*15630*/  FMUL.FTZ R4, R96, R127.reuse ;  /* 0x0000007f60047220 */ /* 0x084fe20000410000 */
[-C--:B------:R-:W-:Y:S01]  /*15640*/  FMUL.FTZ R5, R97, R127.reuse ;  /* 0x0000007f61057220 */ /* 0x080fe20000410000 */
[-C--:B------:R-:W-:Y:S01]  /*15650*/  FMUL.FTZ R92, R92, R127.reuse ;  /* 0x0000007f5c5c7220 */ /* 0x080fe20000410000 */
[-C--:B------:R-:W-:Y:S01]  /*15660*/  FMUL.FTZ R93, R93, R127.reuse ;  /* 0x0000007f5d5d7220 */ /* 0x080fe20000410000 */
[-C--:B------:R-:W-:Y:S01]  /*15670*/  FMUL.FTZ R12, R88, R127.reuse ;  /* 0x0000007f580c7220 */ /* 0x080fe20000410000 */
[----:B------:R-:W-:Y:S01]  /*15680*/  FMUL.FTZ R13, R89, R127 ;  /* 0x0000007f590d7220 */ /* 0x000fe20000410000 */
[-C--:B------:R-:W-:Y:S01]  /*15690*/  FMUL.FTZ R23, R83, R0.reuse ;  /* 0x0000000053177220 */ /* 0x080fe20000410000 */
[----:B------:R-:W-:Y:S01]  /*156a0*/  MUFU.EX2 R115, R115 ;  /* 0x0000007300737308 */ /* 0x000fe20000000800 */
        /* <DEDUP_REMOVED lines=24> */
[C---:B------:R-:W-:Y:S01]  /*15830*/  HMMA.16816.F32 R12, R32.reuse, R16, R12 ;  /* 0x00000010200c723c */ /* 0x040fe2000000180c */
[----:B------:R-:W-:Y:S01]  /*15840*/  FFMA.FTZ R246, R189, R0, R246 ;  /* 0x00000000bdf67223 */ /* 0x000fe200000100f6 */
[-C--:B------:R-:W-:Y:S01]  /*15850*/  FFMA.FTZ R0, R220, R42.reuse, -R41 ;  /* 0x0000002adc007223 */ /* 0x080fe20000010829 */
[----:B------:R-:W-:Y:S01]  /*15860*/  LDSM.16.MT88.4 R92, [R148+0x7800] ;  /* 0x00780000945c783b */ /* 0x000fe20000004200 */
[----:B------:R-:W-:Y:S01]  /*15870*/  FFMA.FTZ R72, R190, R127, R123 ;  /* 0x0000007fbe487223 */ /* 0x000fe2000001007b */
[----:B------:R-:W-:Y:S01]  /*15880*/  FADD.FTZ R119, R119, R246 ;  /* 0x000000f677777221 */ /* 0x000fe20000010000 */
[-C--:B------:R-:W-:Y:S01]  /*15890*/  FFMA.FTZ R190, R105, R42.reuse, -R53 ;  /* 0x0000002a69be7223 */ /* 0x080fe20000010835 */
[----:B------:R-:W-:Y:S01]  /*158a0*/  MUFU.EX2 R210, R210 ;  /* 0x000000d200d27308 */ /* 0x000fe20000000800 */
[----:B------:R-:W-:Y:S01]  /*158b0*/  HMMA.16816.F32 R20, R32, R24, R20 ;  /* 0x000000182014723c */ /* 0x000fe20000001814 */
[----:B------:R-:W-:Y:S01]  /*158c0*/  FADD.FTZ R72, R121, R72 ;  /* 0x0000004879487221 */ /* 0x000fe20000010000 */
[----:B------:R-:W-:Y:S01]  /*158d0*/  FADD.FTZ R216, R216, R119 ;  /* 0x00000077d8d87221 */ /* 0x000fe20000010000 */
[----:B------:R-:W-:-:S03]  /*158e0*/  FFMA.FTZ R189, R58, R42, -R41 ;  /* 0x0000002a3abd7223 */ /* 0x000fc60000010829 */
[----:B------:R-:W-:Y:S01]  /*158f0*/  FADD.FTZ R111, R111, R216 ;  /* 0x000000d86f6f7221 */ /* 0x000fe20000010000 */
[----:B------:R-:W2:Y:S01]  /*15900*/  MUFU.EX2 R67, R67 ;  /* 0x0000004300437308 */ /* 0x000ea20000000800 */
[C---:B------:R-:W-:Y:S01]  /*15910*/  HMMA.16816.F32 R16, R32.reuse, R18, R84 ;  /* 0x000000122010723c */ /* 0x040fe20000001854 */
[----:B------:R-:W-:Y:S06]  /*15920*/  LDSM.16.MT88.4 R84, [R144+0x7800] ;  /* 0x007800009054783b */ /* 0x000fec0000004200 */
[----:B------:R-:W3:Y:S01]  /*15930*/  MUFU.EX2 R65, R65 ;  /* 0x0000004100417308 */ /* 0x000ee20000000800 */
[C---:B------:R-:W-:Y:S01]  /*15940*/  HMMA.16816.F32 R24, R32.reuse, R26, R76 ;  /* 0x0000001a2018723c */ /* 0x040fe2000000184c */
[----:B------:R-:W-:Y:S06]  /*15950*/  LDSM.16.MT88.4 R76, [R107+0x7800] ;  /* 0x007800006b4c783b */ /* 0x000fec0000004200 */
[----:B------:R-:W-:Y:S01]  /*15960*/  MUFU.EX2 R214, R214 ;  /* 0x000000d600d67308 */ /* 0x000fe20000000800 */
[----:B------:R-:W-:Y:S01]  /*15970*/  HMMA.16816.F32 R28, R32, R36, R28 ;  /* 0x00000024201c723c */ /* 0x000fe2000000181c */
[----:B-1----:R-:W-:-:S02]  /*15980*/  F2FP.F16.F32.PACK_AB R36, R117, R228 ;  /* 0x000000e47524723e */ /* 0x002fc400000000ff */
[----:B------:R-:W-:Y:S01]  /*15990*/  F2FP.F16.F32.PACK_AB R37, R115, R226 ;  /* 0x000000e27325723e */ /* 0x000fe200000000ff */
[----:B------:R-:W-:Y:S01]  /*159a0*/  FADD.FTZ R226, R226, R111 ;  /* 0x0000006fe2e27221 */ /* 0x000fe20000010000 */
[----:B------:R-:W-:Y:S02]  /*159b0*/  FFMA.FTZ R111, R122, R42, -R53 ;  /* 0x0000002a7a6f7223 */ /* 0x000fe40000010835 */
[----:B------:R-:W1:Y:S01]  /*159c0*/  MUFU.EX2 R109, R109 ;  /* 0x0000006d006d7308 */ /* 0x000e620000000800 */
[----:B------:R-:W-:Y:S01]  /*159d0*/  HMMA.16816.F32 R32, R32, R38, R68 ;  /* 0x000000262020723c */ /* 0x000fe20000001844 */
[----:B--2---:R-:W-:Y:S01]  /*159e0*/  F2FP.F16.F32.PACK_AB R38, R67, R210 ;  /* 0x000000d24326723e */ /* 0x004fe200000000ff */
[----:B------:R-:W-:Y:S01]  /*159f0*/  FADD.FTZ R115, R115, R226 ;  /* 0x000000e273737221 */ /* 0x000fe20000010000 */
[----:B---3--:R-:W-:-:S03]  /*15a00*/  F2FP.F16.F32.PACK_AB R39, R65, R104 ;  /* 0x000000684127723e */ /* 0x008fc600000000ff */
[----:B------:R-:W-:Y:S01]  /*15a10*/  FADD.FTZ R104, R104, R115 ;  /* 0x0000007368687221 */ /* 0x000fe20000010000 */
[----:B------:R-:W-:Y:S01]  /*15a20*/  MUFU.EX2 R61, R61 ;  /* 0x0000003d003d7308 */ /* 0x000fe20000000800 */
[-C--:B------:R-:W-:Y:S02]  /*15a30*/  FFMA.FTZ R115, R66, R42.reuse, -R53 ;  /* 0x0000002a42737223 */ /* 0x080fe40000010835 */
[C---:B------:R-:W-:Y:S01]  /*15a40*/  HMMA.16816.F32 R4, R36.reuse, R44, R4 ;  /* 0x0000002c2404723c */ /* 0x040fe20000001804 */
[----:B------:R-:W-:Y:S01]  /*15a50*/  FADD.FTZ R121, R65, R104 ;  /* 0x0000006841797221 */ /* 0x000fe20000010000 */
[-CC-:B------:R-:W-:Y:S01]  /*15a60*/  FFMA.FTZ R104, R112, R42.reuse, -R41.reuse ;  /* 0x0000002a70687223 */ /* 0x180fe20000010829 */
[----:B------:R-:W-:Y:S02]  /*15a70*/  FFMA.FTZ R65, R108, R42, -R41 ;  /* 0x0000002a6c417223 */ /* 0x000fe40000010829 */
[----:B------:R-:W-:Y:S01]  /*15a80*/  MUFU.EX2 R212, R212 ;  /* 0x000000d400d47308 */ /* 0x000fe20000000800 */
[C---:B-1----:R-:W-:Y:S01]  /*15a90*/  F2FP.F16.F32.PACK_AB R69, R109.reuse, R214 ;  /* 0x000000d66d45723e */ /* 0x042fe200000000ff */
[----:B------:R-:W-:Y:S01]  /*15aa0*/  FADD.FTZ R66, R214, R121 ;  /* 0x00000079d6427221 */ /* 0x000fe20000010000 */
[----:B------:R-:W-:Y:S01]  /*15ab0*/  HMMA.16816.F32 R8, R36, R46, R8 ;  /* 0x0000002e2408723c */ /* 0x000fe20000001808 */
[----:B------:R-:W1:Y:S02]  /*15ac0*/  LDSM.16.MT88.4 R44, [R144+0x6800] ;  /* 0x00680000902c783b */ /* 0x000e640000004200 */
[----:B------:R-:W-:-:S02]  /*15ad0*/  FADD.FTZ R66, R109, R66 ;  /* 0x000000426d427221 */ /* 0x000fc40000010000 */
[----:B------:R-:W2:Y:S08]  /*15ae0*/  MUFU.EX2 R63, R63 ;  /* 0x0000003f003f7308 */ /* 0x000eb00000000800 */
[----:B------:R-:W-:Y:S08]  /*15af0*/  MUFU.EX2 R55, R55 ;  /* 0x0000003700377308 */ /* 0x000ff00000000800 */
[----:B------:R-:W3:Y:S01]  /*15b00*/  MUFU.EX2 R2, R2 ;  /* 0x0000000200027308 */ /* 0x000ee20000000800 */
[----:B--2---:R-:W-:-:S07]  /*15b10*/  F2FP.F16.F32.PACK_AB R68, R63, R212 ;  /* 0x000000d43f44723e */ /* 0x004fce00000000ff */
[----:B------:R-:W2:Y:S08]  /*15b20*/  MUFU.EX2 R0, R0 ;  /* 0x0000000000007308 */ /* 0x000eb00000000800 */
[----:B------:R-:W-:Y:S01]  /*15b30*/  MUFU.EX2 R111, R111 ;  /* 0x0000006f006f7308 */ /* 0x000fe20000000800 */
[----:B---3--:R-:W-:Y:S01]  /*15b40*/  F2FP.F16.F32.PACK_AB R70, R2, R55 ;  /* 0x000000370246723e */ /* 0x008fe200000000ff */
[C---:B-1----:R-:W-:Y:S06]  /*15b50*/  HMMA.16816.F32 R12, R36.reuse, R44, R12 ;  /* 0x0000002c240c723c */ /* 0x042fec000000180c */
[----:B------:R-:W-:Y:S01]  /*15b60*/  MUFU.EX2 R116, R116 ;  /* 0x0000007400747308 */ /* 0x000fe20000000800 */
[C---:B--2---:R-:W-:Y:S01]  /*15b70*/  F2FP.F16.F32.PACK_AB R71, R0.reuse, R61 ;  /* 0x0000003d0047723e */ /* 0x044fe200000000ff */
[----:B------:R-:W-:Y:S01]  /*15b80*/  FADD.FTZ R61, R61, R66 ;  /* 0x000000423d3d7221 */ /* 0x000fe20000010000 */
[----:B------:R-:W-:Y:S01]  /*15b90*/  HMMA.16816.F32 R16, R36, R46, R16 ;  /* 0x0000002e2410723c */ /* 0x000fe20000001810 */
[----:B------:R-:W1:Y:S02]  /*15ba0*/  LDSM.16.MT88.4 R44, [R107+0x6800] ;  /* 0x006800006b2c783b */ /* 0x000e640000004200 */
[----:B------:R-:W-:Y:S01]  /*15bb0*/  FADD.FTZ R61, R0, R61 ;  /* 0x0000003d003d7221 */ /* 0x000fe20000010000 */
[-C--:B------:R-:W-:Y:S01]  /*15bc0*/  MOV R0, R3.reuse ;  /* 0x0000000300007202 */ /* 0x080fe20000000f00 */
[----:B------:R-:W-:Y:S01]  /*15bd0*/  MUFU.EX2 R114, R114 ;  /* 0x0000007200727308 */ /* 0x000fe20000000800 */
[----:B------:R-:W-:-:S07]  /*15be0*/  @P0 MOV R0, R3 ;  /* 0x0000000300000202 */ /* 0x000fce0000000f00 */
[----:B------:R-:W-:Y:S08]  /*15bf0*/  MUFU.EX2 R104, R104 ;  /* 0x0000006800687308 */ /* 0x000ff00000000800 */
[----:B------:R-:W-:Y:S08]  /*15c00*/  MUFU.EX2 R65, R65 ;  /* 0x0000004100417308 */ /* 0x000ff00000000800 */
[----:B------:R-:W-:Y:S08]  /*15c10*/  MUFU.EX2 R115, R115 ;  /* 0x0000007300737308 */ /* 0x000ff00000000800 */
[----:B------:R-:W-:Y:S01]  /*15c20*/  MUFU.EX2 R64, R64 ;  /* 0x0000004000407308 */ /* 0x000fe20000000800 */
[C---:B-1----:R-:W-:Y:S07]  /*15c30*/  HMMA.16816.F32 R20, R36.reuse, R44, R20 ;  /* 0x0000002c2414723c */ /* 0x042fee0000001814 */
[----:B------:R-:W-:Y:S01]  /*15c40*/  MUFU.EX2 R62, R62 ;  /* 0x0000003e003e7308 */ /* 0x000fe20000000800 */
[C---:B------:R-:W-:Y:S01]  /*15c50*/  HMMA.16816.F32 R24, R36.reuse, R46, R24 ;  /* 0x0000002e2418723c */ /* 0x040fe20000001818 */
[----:B------:R-:W1:Y:S06]  /*15c60*/  LDSM.16.MT88.4 R44, [R106+0x6800] ;  /* 0x006800006a2c783b */ /* 0x000e6c0000004200 */
[----:B------:R-:W-:Y:S08]  /*15c70*/  MUFU.EX2 R190, R190 ;  /* 0x000000be00be7308 */ /* 0x000ff00000000800 */
[----:B------:R-:W-:Y:S01]  /*15c80*/  MUFU.EX2 R189, R189 ;  /* 0x000000bd00bd7308 */ /* 0x000fe20000000800 */
[C---:B-1----:R-:W-:Y:S08]  /*15c90*/  HMMA.16816.F32 R28, R36.reuse, R44, R28 ;  /* 0x0000002c241c723c */ /* 0x042ff0000000181c */
[----:B------:R-:W-:Y:S01]  /*15ca0*/  HMMA.16816.F32 R32, R36, R46, R32 ;  /* 0x0000002e2420723c */ /* 0x000fe20000001820 */
[----:B------:R-:W1:Y:S04]  /*15cb0*/  LDSM.16.MT88.4 R44, [R148+0x7000] ;  /* 0x00700000942c783b */ /* 0x000e680000004200 */
[----:B------:R-:W2:Y:S03]  /*15cc0*/  LDSM.16.MT88.4 R36, [R144+0x7000] ;  /* 0x007000009024783b */ /* 0x000ea60000004200 */
[----:B-1----:R-:W-:Y:S01]  /*15cd0*/  HMMA.16816.F32 R96, R68, R44, R4 ;  /* 0x0000002c4460723c */ /* 0x002fe20000001804 */
[----:B------:R-:W1:Y:S01]  /*15ce0*/  LDSM.16.MT88.4 R4, [R106+0x7000] ;  /* 0x007000006a04783b */ /* 0x000e620000004200 */
[----:B------:R-:W-:Y:S01]  /*15cf0*/  FADD.FTZ R45, R113, R72 ;  /* 0x00000048712d7221 */ /* 0x000fe20000010000 */
[-C--:B------:R-:W-:Y:S01]  /*15d00*/  FFMA.FTZ R44, R130, R42.reuse, -R41 ;  /* 0x0000002a822c7223 */ /* 0x080fe20000010829 */
[----:B------:R-:W-:-:S02]  /*15d10*/  FFMA.FTZ R113, R118, R42, -R53 ;  /* 0x0000002a76717223 */ /* 0x000fc40000010835 */
[----:B------:R-:W-:Y:S02]  /*15d20*/  FADD.FTZ R45, R218, R45 ;  /* 0x0000002dda2d7221 */ /* 0x000fe40000010000 */
[----:B--2---:R-:W-:Y:S01]  /*15d30*/  HMMA.16816.F32 R12, R68, R36, R12 ;  /* 0x00000024440c723c */ /* 0x004fe2000000180c */
[----:B------:R-:W-:Y:S01]  /*15d40*/  MUFU.EX2 R44, R44 ;  /* 0x0000002c002c7308 */ /* 0x000fe20000000800 */
[----:B------:R-:W-:Y:S01]  /*15d50*/  FADD.FTZ R228, R228, R45 ;  /* 0x0000002de4e47221 */ /* 0x000fe20000010000 */
[----:B------:R-:W-:-:S03]  /*15d60*/  FFMA.FTZ R45, R132, R42, -R41 ;  /* 0x0000002a842d7223 */ /* 0x000fc60000010829 */
[----:B------:R-:W-:Y:S02]  /*15d70*/  FADD.FTZ R117, R117, R228 ;  /* 0x000000e475757221 */ /* 0x000fe40000010000 */
[C---:B------:R-:W-:Y:S01]  /*15d80*/  HMMA.16816.F32 R16, R68.reuse, R38, R16 ;  /* 0x000000264410723c */ /* 0x040fe20000001810 */
[----:B------:R-:W2:Y:S01]  /*15d90*/  LDSM.16.MT88.4 R36, [R107+0x7000] ;  /* 0x007000006b24783b */ /* 0x000ea20000004200 */
[----:B------:R-:W-:Y:S01]  /*15da0*/  MUFU.EX2 R45, R45 ;  /* 0x0000002d002d7308 */ /* 0x000fe20000000800 */
[----:B------:R-:W-:Y:S01]  /*15db0*/  FADD.FTZ R210, R210, R117 ;  /* 0x00000075d2d27221 */ /* 0x000fe20000010000 */
[-C--:B------:R-:W-:Y:S01]  /*15dc0*/  FFMA.FTZ R117, R54, R42.reuse, -R53 ;  /* 0x0000002a36757223 */ /* 0x080fe20000010835 */
[-C--:B------:R-:W-:Y:S01]  /*15dd0*/  FFMA.FTZ R54, R60, R42.reuse, -R41 ;  /* 0x0000002a3c367223 */ /* 0x080fe20000010829 */
[-C--:B------:R-:W-:Y:S01]  /*15de0*/  FFMA.FTZ R60, R43, R42.reuse, -R53 ;  /* 0x0000002a2b3c7223 */ /* 0x080fe20000010835 */
[----:B------:R-:W-:Y:S01]  /*15df0*/  FADD.FTZ R119, R67, R210 ;  /* 0x000000d243777221 */ /* 0x000fe20000010000 */
[----:B------:R-:W-:Y:S01]  /*15e00*/  HMMA.16816.F32 R8, R68, R46, R8 ;  /* 0x0000002e4408723c */ /* 0x000fe20000001808 */
[-C--:B------:R-:W-:Y:S01]  /*15e10*/  FFMA.FTZ R47, R128, R42.reuse, -R41 ;  /* 0x0000002a802f7223 */ /* 0x080fe20000010829 */
[-C--:B------:R-:W-:Y:S01]  /*15e20*/  FFMA.FTZ R46, R120, R42.reuse, -R53 ;  /* 0x0000002a782e7223 */ /* 0x080fe20000010835 */
[----:B------:R-:W-:Y:S01]  /*15e30*/  MUFU.EX2 R113, R113 ;  /* 0x0000007100717308 */ /* 0x000fe20000000800 */
[-C--:B------:R-:W-:Y:S01]  /*15e40*/  FFMA.FTZ R67, R110, R42.reuse, -R41 ;  /* 0x0000002a6e437223 */ /* 0x080fe20000010829 */
[----:B------:R-:W-:Y:S01]  /*15e50*/  FADD.FTZ R212, R212, R119 ;  /* 0x00000077d4d47221 */ /* 0x000fe20000010000 */
[----:B------:R-:W-:-:S03]  /*15e60*/  FFMA.FTZ R43, R49, R42, -R53 ;  /* 0x0000002a312b7223 */ /* 0x000fc60000010835 */
[----:B------:R-:W-:Y:S02]  /*15e70*/  FADD.FTZ R212, R63, R212 ;  /* 0x000000d43fd47221 */ /* 0x000fe40000010000 */
[----:B------:R-:W-:Y:S02]  /*15e80*/  MUFU.EX2 R47, R47 ;  /* 0x0000002f002f7308 */ /* 0x000fe40000000800 */
[----:B------:R-:W-:Y:S01]  /*15e90*/  FADD.FTZ R55, R55, R212 ;  /* 0x000000d437377221 */ /* 0x000fe20000010000 */
[C---:B-1----:R-:W-:Y:S03]  /*15ea0*/  HMMA.16816.F32 R28, R68.reuse, R4, R28 ;  /* 0x00000004441c723c */ /* 0x042fe6000000181c */
[----:B------:R-:W-:Y:S02]  /*15eb0*/  FADD.FTZ R2, R2, R55 ;  /* 0x0000003702027221 */ /* 0x000fe40000010000 */
[----:B------:R-:W-:Y:S08]  /*15ec0*/  MUFU.EX2 R46, R46 ;  /* 0x0000002e002e7308 */ /* 0x000ff00000000800 */
[----:B------:R-:W-:Y:S01]  /*15ed0*/  MUFU.EX2 R67, R67 ;  /* 0x0000004300437308 */ /* 0x000fe20000000800 */
[----:B--2---:R-:W-:Y:S01]  /*15ee0*/  HMMA.16816.F32 R20, R68, R36, R20 ;  /* 0x000000244414723c */ /* 0x004fe20000001814 */
[-C--:B------:R-:W-:Y:S01]  /*15ef0*/  FFMA.FTZ R37, R204, R42.reuse, -R41 ;  /* 0x0000002acc257223 */ /* 0x080fe20000010829 */
[----:B------:R-:W-:-:S05]  /*15f00*/  FFMA.FTZ R36, R206, R42, -R53 ;  /* 0x0000002ace247223 */ /* 0x000fca0000010835 */
[----:B------:R-:W-:Y:S01]  /*15f10*/  MUFU.EX2 R117, R117 ;  /* 0x0000007500757308 */ /* 0x000fe20000000800 */
[----:B------:R-:W-:Y:S01]  /*15f20*/  HMMA.16816.F32 R24, R68, R38, R24 ;  /* 0x000000264418723c */ /* 0x000fe20000001818 */
[-C--:B------:R-:W-:Y:S01]  /*15f30*/  FFMA.FTZ R38, R196, R42.reuse, -R41 ;  /* 0x0000002ac4267223 */ /* 0x080fe20000010829 */
[----:B------:R-:W-:-:S05]  /*15f40*/  FFMA.FTZ R39, R194, R42, -R53 ;  /* 0x0000002ac2277223 */ /* 0x000fca0000010835 */
[----:B------:R-:W-:Y:S01]  /*15f50*/  MUFU.EX2 R37, R37 ;  /* 0x0000002500257308 */ /* 0x000fe20000000800 */
[----:B------:R-:W-:Y:S01]  /*15f60*/  HMMA.16816.F32 R68, R68, R6, R32 ;  /* 0x000000064444723c */ /* 0x000fe20000001820 */
[-C--:B------:R-:W-:Y:S01]  /*15f70*/  FFMA.FTZ R32, R208, R42.reuse, -R41 ;  /* 0x0000002ad0207223 */ /* 0x080fe20000010829 */
[-CC-:B------:R-:W-:Y:S01]  /*15f80*/  FFMA.FTZ R34, R200, R42.reuse, -R53.reuse ;  /* 0x0000002ac8227223 */ /* 0x180fe20000010835 */
[-C--:B------:R-:W-:Y:S01]  /*15f90*/  FFMA.FTZ R33, R198, R42.reuse, -R53 ;  /* 0x0000002ac6217223 */ /* 0x080fe20000010835 */
[----:B------:R-:W-:-:S03]  /*15fa0*/  FFMA.FTZ R35, R202, R42, -R41 ;  /* 0x0000002aca237223 */ /* 0x000fc60000010829 */
[----:B------:R-:W1:Y:S08]  /*15fb0*/  MUFU.EX2 R38, R38 ;  /* 0x0000002600267308 */ /* 0x000e700000000800 */
[----:B------:R-:W-:Y:S08]  /*15fc0*/  MUFU.EX2 R32, R32 ;  /* 0x0000002000207308 */ /* 0x000ff00000000800 */
[----:B------:R-:W-:Y:S01]  /*15fd0*/  MUFU.EX2 R39, R39 ;  /* 0x0000002700277308 */ /* 0x000fe20000000800 */
[----:B-1----:R-:W-:Y:S01]  /*15fe0*/  F2FP.F16.F32.PACK_AB R5, R37, R38 ;  /* 0x000000262505723e */ /* 0x002fe200000000ff */
[----:B------:R-:W-:-:S04]  /*15ff0*/  FADD.FTZ R38, R38, R61 ;  /* 0x0000003d26267221 */ /* 0x000fc80000010000 */
[----:B------:R-:W-:Y:S02]  /*16000*/  FADD.FTZ R37, R37, R38 ;  /* 0x0000002625257221 */ /* 0x000fe40000010000 */
[----:B------:R-:W1:Y:S08]  /*16010*/  MUFU.EX2 R34, R34 ;  /* 0x0000002200227308 */ /* 0x000e700000000800 */
[----:B------:R-:W-:Y:S08]  /*16020*/  MUFU.EX2 R36, R36 ;  /* 0x0000002400247308 */ /* 0x000ff00000000800 */
[----:B------:R-:W2:Y:S01]  /*16030*/  MUFU.EX2 R33, R33 ;  /* 0x0000002100217308 */ /* 0x000ea20000000800 */
[----:B-1----:R-:W-:Y:S01]  /*16040*/  F2FP.F16.F32.PACK_AB R4, R34, R39 ;  /* 0x000000272204723e */ /* 0x002fe200000000ff */
[----:B------:R-:W-:Y:S01]  /*16050*/  FADD.FTZ R39, R39, R2 ;  /* 0x0000000227277221 */ /* 0x000fe20000010000 */
[----:B------:R-:W-:-:S02]  /*16060*/  MOV R2, R40 ;  /* 0x0000002800027202 */ /* 0x000fc40000000f00 */
[----:B------:R-:W-:Y:S01]  /*16070*/  @P0 MOV R2, R40 ;  /* 0x0000002800020202 */ /* 0x000fe20000000f00 */
[----:B------:R-:W-:Y:S02]  /*16080*/  FADD.FTZ R39, R34, R39 ;  /* 0x0000002722277221 */ /* 0x000fe40000010000 */
[----:B------:R-:W1:Y:S08]  /*16090*/  MUFU.EX2 R35, R35 ;  /* 0x0000002300237308 */ /* 0x000e700000000800 */
[----:B------:R-:W-:Y:S01]  /*160a0*/  MUFU.EX2 R54, R54 ;  /* 0x0000003600367308 */ /* 0x000fe20000000800 */
[----:B--2---:R-:W-:Y:S01]  /*160b0*/  F2FP.F16.F32.PACK_AB R6, R33, R36 ;  /* 0x000000242106723e */ /* 0x004fe200000000ff */
[----:B------:R-:W-:-:S04]  /*160c0*/  FADD.FTZ R36, R36, R39 ;  /* 0x0000002724247221 */ /* 0x000fc80000010000 */
[----:B------:R-:W-:Y:S02]  /*160d0*/  FADD.FTZ R36, R33, R36 ;  /* 0x0000002421247221 */ /* 0x000fe40000010000 */
[----:B------:R-:W-:Y:S01]  /*160e0*/  MUFU.EX2 R43, R43 ;  /* 0x0000002b002b7308 */ /* 0x000fe20000000800 */
[----:B-1----:R-:W-:Y:S01]  /*160f0*/  F2FP.F16.F32.PACK_AB R7, R35, R32 ;  /* 0x000000202307723e */ /* 0x002fe200000000ff */
[----:B------:R-:W-:-:S04]  /*16100*/  FADD.FTZ R32, R32, R37 ;  /* 0x0000002520207221 */ /* 0x000fc80000010000 */
[----:B------:R-:W-:Y:S02]  /*16110*/  FADD.FTZ R32, R35, R32 ;  /* 0x0000002023207221 */ /* 0x000fe40000010000 */
[C---:B------:R-:W-:Y:S08]  /*16120*/  HMMA.16816.F32 R96, R4.reuse, R92, R96 ;  /* 0x0000005c0460723c */ /* 0x040ff00000001860 */
[C---:B------:R-:W-:Y:S01]  /*16130*/  HMMA.16816.F32 R92, R4.reuse, R94, R8 ;  /* 0x0000005e045c723c */ /* 0x040fe20000001808 */
[----:B------:R-:W1:Y:S07]  /*16140*/  LDSM.16.MT88.4 R8, [R106+0x7800] ;  /* 0x007800006a08783b */ /* 0x000e6e0000004200 */
[C---:B------:R-:W-:Y:S01]  /*16150*/  HMMA.16816.F32 R88, R4.reuse, R84, R12 ;  /* 0x000000540458723c */ /* 0x040fe2000000180c */
[----:B------:R-:W-:Y:S07]  /*16160*/  LDSM.16.MT88.4 R12, [R144+0x8000] ;  /* 0x00800000900c783b */ /* 0x000fee0000004200 */
[C---:B------:R-:W-:Y:S01]  /*16170*/  HMMA.16816.F32 R84, R4.reuse, R86, R16 ;  /* 0x000000560454723c */ /* 0x040fe20000001810 */
[----:B------:R-:W2:Y:S07]  /*16180*/  LDSM.16.MT88.4 R16, [R148+0x8000] ;  /* 0x008000009410783b */ /* 0x000eae0000004200 */
[C---:B------:R-:W-:Y:S01]  /*16190*/  HMMA.16816.F32 R80, R4.reuse, R76, R20 ;  /* 0x0000004c0450723c */ /* 0x040fe20000001814 */
[----:B------:R-:W-:Y:S07]  /*161a0*/  LDSM.16.MT88.4 R20, [R148+0x9000] ;  /* 0x009000009414783b */ /* 0x000fee0000004200 */
[----:B------:R-:W-:Y:S01]  /*161b0*/  HMMA.16816.F32 R76, R4, R78, R24 ;  /* 0x0000004e044c723c */ /* 0x000fe20000001818 */
[-CC-:B------:R-:W-:Y:S01]  /*161c0*/  FFMA.FTZ R27, R142, R42.reuse, -R41.reuse ;  /* 0x0000002a8e1b7223 */ /* 0x180fe20000010829 */
[-CC-:B------:R-:W-:Y:S01]  /*161d0*/  FFMA.FTZ R24, R188, R42.reuse, -R41.reuse ;  /* 0x0000002abc187223 */ /* 0x180fe20000010829 */
[-C--:B------:R-:W-:Y:S01]  /*161e0*/  FFMA.FTZ R25, R192, R42.reuse, -R41 ;  /* 0x0000002ac0197223 */ /* 0x080fe20000010829 */
[----:B------:R-:W-:-:S03]  /*161f0*/  FFMA.FTZ R26, R186, R42, -R53 ;  /* 0x0000002aba1a7223 */ /* 0x000fc60000010835 */
[----:B------:R-:W-:Y:S01]  /*16200*/  MUFU.EX2 R27, R27 ;  /* 0x0000001b001b7308 */ /* 0x000fe20000000800 */
[----:B-1----:R-:W-:Y:S01]  /*16210*/  HMMA.16816.F32 R72, R4, R8, R28 ;  /* 0x000000080448723c */ /* 0x002fe2000000181c */
[-CC-:B------:R-:W-:Y:S01]  /*16220*/  FFMA.FTZ R29, R140, R42.reuse, -R53.reuse ;  /* 0x0000002a8c1d7223 */ /* 0x180fe20000010835 */
[-CC-:B------:R-:W-:Y:S01]  /*16230*/  FFMA.FTZ R31, R138, R42.reuse, -R53.reuse ;  /* 0x0000002a8a1f7223 */ /* 0x180fe20000010835 */
[-C--:B------:R-:W-:Y:S01]  /*16240*/  FFMA.FTZ R28, R136, R42.reuse, -R53 ;  /* 0x0000002a881c7223 */ /* 0x080fe20000010835 */
[----:B------:R-:W-:-:S03]  /*16250*/  FFMA.FTZ R30, R134, R42, -R41 ;  /* 0x0000002a861e7223 */ /* 0x000fc60000010829 */
[----:B------:R-:W1:Y:S01]  /*16260*/  MUFU.EX2 R24, R24 ;  /* 0x0000001800187308 */ /* 0x000e620000000800 */
[----:B------:R-:W-:Y:S01]  /*16270*/  HMMA.16816.F32 R68, R4, R10, R68 ;  /* 0x0000000a0444723c */ /* 0x000fe20000001844 */
[----:B------:R-:W3:Y:S06]  /*16280*/  LDSM.16.MT88.4 R8, [R107+0x8000] ;  /* 0x008000006b08783b */ /* 0x000eec0000004200 */
[----:B------:R-:W-:Y:S08]  /*16290*/  MUFU.EX2 R25, R25 ;  /* 0x0000001900197308 */ /* 0x000ff00000000800 */
[----:B------:R-:W-:Y:S01]  /*162a0*/  MUFU.EX2 R29, R29 ;  /* 0x0000001d001d7308 */ /* 0x000fe20000000800 */
[----:B-1----:R-:W-:Y:S01]  /*162b0*/  F2FP.F16.F32.PACK_AB R5, R24, R27 ;  /* 0x0000001b1805723e */ /* 0x002fe200000000ff */
[----:B------:R-:W-:-:S04]  /*162c0*/  FADD.FTZ R27, R27, R32 ;  /* 0x000000201b1b7221 */ /* 0x000fc80000010000 */
[----:B------:R-:W-:Y:S02]  /*162d0*/  FADD.FTZ R24, R24, R27 ;  /* 0x0000001b18187221 */ /* 0x000fe40000010000 */
[----:B------:R-:W1:Y:S08]  /*162e0*/  MUFU.EX2 R26, R26 ;  /* 0x0000001a001a7308 */ /* 0x000e700000000800 */
        /* <DEDUP_REMOVED lines=12> */
[C---:B--2---:R-:W-:Y:S08]  /*163b0*/  HMMA.16816.F32 R96, R4.reuse, R16, R96 ;  /* 0x000000100460723c */ /* 0x044ff00000001860 */
[C---:B------:R-:W-:Y:S01]  /*163c0*/  HMMA.16816.F32 R92, R4.reuse, R18, R92 ;  /* 0x00000012045c723c */ /* 0x040fe2000000185c */
[----:B------:R-:W1:Y:S07]  /*163d0*/  LDSM.16.MT88.4 R16, [R106+0x8000] ;  /* 0x008000006a10783b */ /* 0x000e6e0000004200 */
[C---:B------:R-:W-:Y:S08]  /*163e0*/  HMMA.16816.F32 R88, R4.reuse, R12, R88 ;  /* 0x0000000c0458723c */ /* 0x040ff00000001858 */
[C---:B------:R-:W-:Y:S01]  /*163f0*/  HMMA.16816.F32 R84, R4.reuse, R14, R84 ;  /* 0x0000000e0454723c */ /* 0x040fe20000001854 */
[----:B------:R-:W2:Y:S07]  /*16400*/  LDSM.16.MT88.4 R12, [R148+0x8800] ;  /* 0x00880000940c783b */ /* 0x000eae0000004200 */
[C---:B---3--:R-:W-:Y:S08]  /*16410*/  HMMA.16816.F32 R80, R4.reuse, R8, R80 ;  /* 0x000000080450723c */ /* 0x048ff00000001850 */
[C---:B------:R-:W-:Y:S01]  /*16420*/  HMMA.16816.F32 R76, R4.reuse, R10, R76 ;  /* 0x0000000a044c723c */ /* 0x040fe2000000184c */
[----:B------:R-:W3:Y:S07]  /*16430*/  LDSM.16.MT88.4 R8, [R107+0x8800] ;  /* 0x008800006b08783b */ /* 0x000eee0000004200 */
[C---:B-1----:R-:W-:Y:S08]  /*16440*/  HMMA.16816.F32 R72, R4.reuse, R16, R72 ;  /* 0x000000100448723c */ /* 0x042ff00000001848 */
[----:B------:R-:W-:Y:S01]  /*16450*/  HMMA.16816.F32 R68, R4, R18, R68 ;  /* 0x000000120444723c */ /* 0x000fe20000001844 */
[----:B------:R-:W1:Y:S01]  /*16460*/  LDSM.16.MT88.4 R16, [R144+0x8800] ;  /* 0x008800009010783b */ /* 0x000e620000004200 */
[----:B------:R-:W-:Y:S01]  /*16470*/  F2FP.F16.F32.PACK_AB R4, R46, R111 ;  /* 0x0000006f2e04723e */ /* 0x000fe200000000ff */
[----:B------:R-:W-:Y:S01]  /*16480*/  FADD.FTZ R111, R111, R28 ;  /* 0x0000001c6f6f7221 */ /* 0x000fe20000010000 */
[----:B------:R-:W-:Y:S01]  /*16490*/  F2FP.F16.F32.PACK_AB R5, R44, R47 ;  /* 0x0000002f2c05723e */ /* 0x000fe200000000ff */
[----:B------:R-:W-:Y:S01]  /*164a0*/  FADD.FTZ R47, R47, R30 ;  /* 0x0000001e2f2f7221 */ /* 0x000fe20000010000 */
[----:B------:R-:W-:Y:S01]  /*164b0*/  F2FP.F16.F32.PACK_AB R6, R113, R116 ;  /* 0x000000747106723e */ /* 0x000fe200000000ff */
[----:B------:R-:W-:Y:S01]  /*164c0*/  FADD.FTZ R111, R46, R111 ;  /* 0x0000006f2e6f7221 */ /* 0x000fe20000010000 */
[----:B------:R-:W-:Y:S01]  /*164d0*/  F2FP.F16.F32.PACK_AB R7, R114, R45 ;  /* 0x0000002d7207723e */ /* 0x000fe200000000ff */
[----:B------:R-:W-:-:S02]  /*164e0*/  FADD.FTZ R44, R44, R47 ;  /* 0x0000002f2c2c7221 */ /* 0x000fc40000010000 */
[----:B------:R-:W-:Y:S02]  /*164f0*/  FADD.FTZ R116, R116, R111 ;  /* 0x0000006f74747221 */ /* 0x000fe40000010000 */
[----:B------:R-:W-:Y:S02]  /*16500*/  FADD.FTZ R45, R45, R44 ;  /* 0x0000002c2d2d7221 */ /* 0x000fe40000010000 */
[----:B--2---:R-:W-:Y:S01]  /*16510*/  HMMA.16816.F32 R96, R4, R12, R96 ;  /* 0x0000000c0460723c */ /* 0x004fe20000001860 */
[----:B------:R-:W-:Y:S01]  /*16520*/  FADD.FTZ R116, R113, R116 ;  /* 0x0000007471747221 */ /* 0x000fe20000010000 */
[----:B------:R-:W-:-:S06]  /*16530*/  FADD.FTZ R45, R114, R45 ;  /* 0x0000002d722d7221 */ /* 0x000fcc0000010000 */
        /* <DEDUP_REMOVED lines=8> */
[C---:B--2---:R-:W-:Y:S08]  /*165c0*/  HMMA.16816.F32 R72, R4.reuse, R12, R72 ;  /* 0x0000000c0448723c */ /* 0x044ff00000001848 */
[----:B------:R-:W-:Y:S01]  /*165d0*/  HMMA.16816.F32 R68, R4, R14, R68 ;  /* 0x0000000e0444723c */ /* 0x000fe20000001844 */
[----:B------:R-:W-:Y:S01]  /*165e0*/  F2FP.F16.F32.PACK_AB R4, R64, R115 ;  /* 0x000000734004723e */ /* 0x000fe200000000ff */
[----:B------:R-:W2:Y:S01]  /*165f0*/  LDSM.16.MT88.4 R12, [R106+0x9000] ;  /* 0x009000006a0c783b */ /* 0x000ea20000004200 */
        /* <DEDUP_REMOVED lines=13> */
[----:B------:R-:W3:Y:S07]  /*166d0*/  LDSM.16.MT88.4 R8, [R148+0x9800] ;  /* 0x009800009408783b */ /* 0x000eee0000004200 */
[----:B------:R-:W-:Y:S01]  /*166e0*/  HMMA.16816.F32 R96, R4, R20, R96 ;  /* 0x000000140460723c */ /* 0x000fe20000001860 */
[-CC-:B------:R-:W-:Y:S01]  /*166f0*/  FFMA.FTZ R21, R52, R42.reuse, -R41.reuse ;  /* 0x0000002a34157223 */ /* 0x180fe20000010829 */
[----:B------:R-:W-:-:S05]  /*16700*/  FFMA.FTZ R20, R50, R42, -R41 ;  /* 0x0000002a32147223 */ /* 0x000fca0000010829 */
[----:B------:R-:W-:Y:S01]  /*16710*/  MUFU.EX2 R21, R21 ;  /* 0x0000001500157308 */ /* 0x000fe20000000800 */
[----:B------:R-:W-:Y:S01]  /*16720*/  HMMA.16816.F32 R92, R4, R22, R92 ;  /* 0x00000016045c723c */ /* 0x000fe2000000185c */
[----:B------:R-:W-:-:S06]  /*16730*/  FFMA.FTZ R22, R48, R42, -R41 ;  /* 0x0000002a30167223 */ /* 0x000fcc0000010829 */
[----:B------:R-:W4:Y:S01]  /*16740*/  MUFU.EX2 R20, R20 ;  /* 0x0000001400147308 */ /* 0x000f220000000800 */
[C---:B-1----:R-:W-:Y:S07]  /*16750*/  HMMA.16816.F32 R80, R4.reuse, R16, R80 ;  /* 0x000000100450723c */ /* 0x042fee0000001850 */
[----:B------:R-:W1:Y:S01]  /*16760*/  MUFU.EX2 R22, R22 ;  /* 0x0000001600167308 */ /* 0x000e620000000800 */
[C---:B------:R-:W-:Y:S01]  /*16770*/  HMMA.16816.F32 R76, R4.reuse, R18, R76 ;  /* 0x00000012044c723c */ /* 0x040fe2000000184c */
[----:B------:R-:W5:Y:S06]  /*16780*/  LDSM.16.MT88.4 R16, [R144+0x9800] ;  /* 0x009800009010783b */ /* 0x000f6c0000004200 */
[----:B------:R-:W3:Y:S01]  /*16790*/  MUFU.EX2 R48, R60 ;  /* 0x0000003c00307308 */ /* 0x000ee20000000800 */
[C---:B--2---:R-:W-:Y:S07]  /*167a0*/  HMMA.16816.F32 R72, R4.reuse, R12, R72 ;  /* 0x0000000c0448723c */ /* 0x044fee0000001848 */
[----:B------:R-:W2:Y:S01]  /*167b0*/  MUFU.EX2 R23, R51 ;  /* 0x0000003300177308 */ /* 0x000ea20000000800 */
[----:B------:R-:W-:Y:S01]  /*167c0*/  HMMA.16816.F32 R68, R4, R14, R68 ;  /* 0x0000000e0444723c */ /* 0x000fe20000001844 */
[----:B----4-:R-:W-:Y:S01]  /*167d0*/  F2FP.F16.F32.PACK_AB R5, R20, R21 ;  /* 0x000000151405723e */ /* 0x010fe200000000ff */
[----:B------:R-:W4:Y:S01]  /*167e0*/  LDSM.16.MT88.4 R12, [R107+0x9800] ;  /* 0x009800006b0c783b */ /* 0x000f220000004200 */
[----:B-1----:R-:W-:Y:S01]  /*167f0*/  F2FP.F16.F32.PACK_AB R7, R189, R22 ;  /* 0x00000016bd07723e */ /* 0x002fe200000000ff */
[----:B------:R-:W-:Y:S01]  /*16800*/  FADD.FTZ R21, R21, R54 ;  /* 0x0000003615157221 */ /* 0x000fe20000010000 */
[----:B---3--:R-:W-:Y:S01]  /*16810*/  F2FP.F16.F32.PACK_AB R4, R43, R48 ;  /* 0x000000302b04723e */ /* 0x008fe200000000ff */
[----:B------:R-:W-:-:S02]  /*16820*/  FADD.FTZ R48, R48, R117 ;  /* 0x0000007530307221 */ /* 0x000fc40000010000 */
[----:B------:R-:W-:Y:S02]  /*16830*/  FADD.FTZ R21, R20, R21 ;  /* 0x0000001514157221 */ /* 0x000fe40000010000 */
[----:B------:R-:W-:Y:S02]  /*16840*/  FADD.FTZ R48, R43, R48 ;  /* 0x000000302b307221 */ /* 0x000fe40000010000 */
[----:B------:R-:W-:Y:S01]  /*16850*/  FADD.FTZ R22, R22, R21 ;  /* 0x0000001516167221 */ /* 0x000fe20000010000 */
[C---:B--2---:R-:W-:Y:S01]  /*16860*/  F2FP.F16.F32.PACK_AB R6, R190.reuse, R23 ;  /* 0x00000017be06723e */ /* 0x044fe200000000ff */
[----:B------:R-:W-:Y:S02]  /*16870*/  FADD.FTZ R23, R23, R48 ;  /* 0x0000003017177221 */ /* 0x000fe40000010000 */
[----:B------:R-:W-:Y:S02]  /*16880*/  FADD.FTZ R189, R189, R22 ;  /* 0x00000016bdbd7221 */ /* 0x000fe40000010000 */
[----:B------:R-:W-:-:S02]  /*16890*/  FADD.FTZ R190, R190, R23 ;  /* 0x00000017bebe7221 */ /* 0x000fc40000010000 */
[C---:B------:R-:W-:Y:S08]  /*168a0*/  HMMA.16816.F32 R96, R4.reuse, R8, R96 ;  /* 0x000000080460723c */ /* 0x040ff00000001860 */
[C---:B------:R-:W-:Y:S01]  /*168b0*/  HMMA.16816.F32 R92, R4.reuse, R10, R92 ;  /* 0x0000000a045c723c */ /* 0x040fe2000000185c */
[----:B------:R-:W1:Y:S07]  /*168c0*/  LDSM.16.MT88.4 R8, [R106+0x9800] ;  /* 0x009800006a08783b */ /* 0x000e6e0000004200 */
[C---:B-----5:R-:W-:Y:S08]  /*168d0*/  HMMA.16816.F32 R88, R4.reuse, R16, R88 ;  /* 0x000000100458723c */ /* 0x060ff00000001858 */
[C---:B------:R-:W-:Y:S08]  /*168e0*/  HMMA.16816.F32 R84, R4.reuse, R18, R84 ;  /* 0x000000120454723c */ /* 0x040ff00000001854 */
[C---:B----4-:R-:W-:Y:S08]  /*168f0*/  HMMA.16816.F32 R80, R4.reuse, R12, R80 ;  /* 0x0000000c0450723c */ /* 0x050ff00000001850 */
[C---:B------:R-:W-:Y:S08]  /*16900*/  HMMA.16816.F32 R76, R4.reuse, R14, R76 ;  /* 0x0000000e044c723c */ /* 0x040ff0000000184c */
[C---:B-1----:R-:W-:Y:S08]  /*16910*/  HMMA.16816.F32 R72, R4.reuse, R8, R72 ;  /* 0x000000080448723c */ /* 0x042ff00000001848 */
[----:B------:R-:W-:Y:S01]  /*16920*/  HMMA.16816.F32 R68, R4, R10, R68 ;  /* 0x0000000a0444723c */ /* 0x000fe20000001844 */
[----:B------:R-:W-:-:S04]  /*16930*/  NOP ;  /* 0x0000000000007918 */ /* 0x000fc80000000000 */
[----:B------:R-:W-:-:S15]  /*16940*/  @P0 BRA `(.L_x_13613) ;  /* 0x0000000000040947 */ /* 0x000fde0003800000 */
.L_x_13604:
[----:B------:R-:W-:-:S05]  /*16950*/  IADD3 R57, PT, PT, R59, -0x1, RZ ;  /* 0xffffffff3b397810 */ /* 0x000fca0007ffe0ff */
.L_x_13613:
[----:B------:R-:W-:Y:S05]  /*16960*/  BSYNC B2 ;  /* 0x0000000000027941 */ /* 0x000fea0003800000 */
.L_x_13603:
[----:B------:R-:W-:-:S13]  /*16970*/  ISETP.GE.AND P0, PT, R57, R158, PT ;  /* 0x0000009e3900720c */ /* 0x000fda0003f06270 */
[----:B------:R-:W-:Y:S05]  /*16980*/  @!P0 BRA `(.L_x_13614) ;  /* 0x0000005400dc8947 */ /* 0x000fea0003800000 */
[----:B------:R-:W-:Y:S01]  /*16990*/  ISETP.NE.U32.AND P0, PT, R176, RZ, PT ;  /* 0x000000ffb000720c */ /* 0x000fe20003f05070 */
[----:B------:R-:W-:Y:S01]  /*169a0*/  IMAD.IADD R56, R168, 0x1, R56 ;  /* 0x00000001a8387824 */ /* 0x000fe200078e0238 */
[----:B------:R-:W-:Y:S01]  /*169b0*/  LOP3.LUT R172, R172, 0xfffffffd, RZ, 0xc0, !PT ;  /* 0xfffffffdacac7812 */ /* 0x000fe200078ec0ff */
[----:B------:R-:W-:Y:S01]  /*169c0*/  IMAD.MOV.U32 R105, RZ, RZ, R0 ;  /* 0x000000ffff697224 */ /* 0x000fe200078e0000 */
[----:B------:R-:W-:Y:S01]  /*169d0*/  ISETP.NE.AND.EX P0, PT, R177, RZ, PT, P0 ;  /* 0x000000ffb100720c */ /* 0x000fe20003f05300 */
[C---:B------:R-:W-:Y:S01]  /*169e0*/  IMAD.SHL.U32 R3, R57.reuse, 0x80, RZ ;  /* 0x0000008039037824 */ /* 0x040fe200078e00ff */
[----:B------:R-:W-:Y:S01]  /*169f0*/  IADD3 R56, PT, PT, R124, R56, R125 ;  /* 0x000000387c387210 */ /* 0x000fe20007ffe07d */
[----:B------:R-:W-:Y:S02]  /*16a00*/  IMAD.MOV.U32 R104, RZ, RZ, R2 ;  /* 0x000000ffff687224 */ /* 0x000fe400078e0002 */
[----:B------:R-:W-:Y:S01]  /*16a10*/  VIADD R185, R57, 0x1 ;  /* 0x0000000139b97836 */ /* 0x000fe20000000000 */
[----:B------:R-:W-:Y:S01]  /*16a20*/  IADD3 R0, PT, PT, -R126, R56, -R171 ;  /* 0x000000387e007210 */ /* 0x000fe20007ffe9ab */
[C---:B------:R-:W-:Y:S01]  /*16a30*/  VIADD R186, R3.reuse, 0x80 ;  /* 0x0000008003ba7836 */ /* 0x040fe20000000000 */
[----:B------:R-:W-:-:S02]  /*16a40*/  LOP3.LUT R188, R3, 0x40, R126, 0xfe, !PT ;  /* 0x0000004003bc7812 */ /* 0x000fc400078efe7e */
[----:B------:R-:W-:-:S03]  /*16a50*/  IADD3 R187, PT, PT, R0, -0x39, -R3 ;  /* 0xffffffc700bb7810 */ /* 0x000fc60007ffe803 */
[----:B------:R-:W-:-:S07]  /*16a60*/  @P0 LOP3.LUT R172, R172, 0x2, RZ, 0xfc, !PT ;  /* 0x00000002acac0812 */ /* 0x000fce00078efcff */
.L_x_13621:
        /* <DEDUP_REMOVED lines=50> */
[-C--:B------:R-:W-:Y:S02]  /*16d90*/  LOP3.LUT R5, R186, R11.reuse, RZ, 0x3c, !PT ;  /* 0x0000000bba057212 */ /* 0x080fe400078e3cff */
[----:B------:R-:W-:Y:S02]  /*16da0*/  LOP3.LUT R7, RZ, R11, RZ, 0x33, !PT ;  /* 0x0000000bff077212 */ /* 0x000fe400078e33ff */
[----:B------:R-:W-:Y:S05]  /*16db0*/  ISETP.GE.AND P0, PT, R5, RZ, PT ;  /* 0x000000ff0500720c */ /* 0x000fea0003f06270 */
        /* <DEDUP_REMOVED lines=27> */
.L_x_13616:
[----:B------:R-:W-:Y:S05]  /*16f70*/  BSYNC.RECONVERGENT B0 ;  /* 0x0000000000007941 */ /* 0x000fea0003800200 */
.L_x_13615:
        /* <DEDUP_REMOVED lines=61> */
[----:B------:R-:W1:Y:S04]  /*17350*/  LDSM.16.M88.4 R120, [R152+UR6+0x3000] ;  /* 0x003000069878783b */ /* 0x000e680008000200 */
[----:B------:R-:W0:Y:S04]  /*17360*/  LDGDEPBAR ;  /* 0x00000000000079af */ /* 0x000e280000000000 */
[----:B------:R-:W2:Y:S04]  /*17370*/  LDSM.16.M88.4 R124, [R152+UR6+0x3800] ;  /* 0x00380006987c783b */ /* 0x000ea80008000200 */
[----:B------:R-:W5:Y:S04]  /*17380*/  LDSM.16.M88.4 R128, [R152+UR6+0x4000] ;  /* 0x004000069880783b */ /* 0x000f680008000200 */
[----:B------:R-:W5:Y:S04]  /*17390*/  LDSM.16.M88.4 R132, [R152+UR6+0x4800] ;  /* 0x004800069884783b */ /* 0x000f680008000200 */
[----:B------:R-:W5:Y:S04]  /*173a0*/  LDSM.16.M88.4 R136, [R152+UR6+0x5000] ;  /* 0x005000069888783b */ /* 0x000f680008000200 */
[----:B------:R-:W5:Y:S01]  /*173b0*/  LDSM.16.M88.4 R140, [R152+UR6+0x5800] ;  /* 0x00580006988c783b */ /* 0x000f620008000200 */
[C---:B---3--:R-:W-:Y:S08]  /*173c0*/  HMMA.16816.F32 R4, R108.reuse, R112, RZ ;  /* 0x000000706c04723c */ /* 0x048ff000000018ff */
[C---:B------:R-:W-:Y:S01]  /*173d0*/  HMMA.16816.F32 R8, R108.reuse, R114, RZ ;  /* 0x000000726c08723c */ /* 0x040fe200000018ff */
[----:B------:R-:W-:Y:S07]  /*173e0*/  LDSM.16.M88.4 R112, [R151] ;  /* 0x000000009770783b */ /* 0x000fee0000000200 */
[C---:B----4-:R-:W-:Y:S08]  /*173f0*/  HMMA.16816.F32 R12, R108.reuse, R116, RZ ;  /* 0x000000746c0c723c */ /* 0x050ff000000018ff */
[C---:B------:R-:W-:Y:S01]  /*17400*/  HMMA.16816.F32 R16, R108.reuse, R118, RZ ;  /* 0x000000766c10723c */ /* 0x040fe200000018ff */
[----:B------:R-:W3:Y:S07]  /*17410*/  LDSM.16.M88.4 R116, [R147+0x2000] ;  /* 0x002000009374783b */ /* 0x000eee0000000200 */
[C---:B-1----:R-:W-:Y:S08]  /*17420*/  HMMA.16816.F32 R20, R108.reuse, R120, RZ ;  /* 0x000000786c14723c */ /* 0x042ff000000018ff */
[C---:B------:R-:W-:Y:S08]  /*17430*/  HMMA.16816.F32 R24, R108.reuse, R122, RZ ;  /* 0x0000007a6c18723c */ /* 0x040ff000000018ff */
[C---:B--2---:R-:W-:Y:S08]  /*17440*/  HMMA.16816.F32 R28, R108.reuse, R124, RZ ;  /* 0x0000007c6c1c723c */ /* 0x044ff000000018ff */
        /* <DEDUP_REMOVED lines=10> */
[C---:B---3--:R-:W-:Y:S08]  /*174f0*/  HMMA.16816.F32 R4, R112.reuse, R116, R4 ;  /* 0x000000747004723c */ /* 0x048ff00000001804 */
        /* <DEDUP_REMOVED lines=69> */
[C---:B-1----:R-:W-:Y:S08]  /*17950*/  HMMA.16816.F32 R52, R108.reuse, R112, R52 ;  /* 0x000000706c34723c */ /* 0x042ff00000001834 */
[C---:B------:R-:W-:Y:S08]  /*17960*/  HMMA.16816.F32 R56, R108.reuse, R114, R56 ;  /* 0x000000726c38723c */ /* 0x040ff00000001838 */
[C---:B--2---:R-:W-:Y:S08]  /*17970*/  HMMA.16816.F32 R60, R108.reuse, R116, R60 ;  /* 0x000000746c3c723c */ /* 0x044ff0000000183c */
[----:B------:R-:W-:Y:S01]  /*17980*/  HMMA.16816.F32 R64, R108, R118, R64 ;  /* 0x000000766c40723c */ /* 0x000fe20000001840 */
[----:B------:R-:W-:Y:S08]  /*17990*/  @!UPT UIADD3 URZ, UPT, UPT, URZ, URZ, URZ ;  /* 0x000000fffffff290 */ /* 0x000ff0000fffe0ff */
[----:B------:R-:W-:Y:S11]  /*179a0*/  @!P0 BRA `(.L_x_13618) ;  /* 0x0000000800248947 */ /* 0x000ff60003800000 */
[----:B------:R-:W-:Y:S01]  /*179b0*/  ISETP.NE.U32.AND P0, PT, R176, RZ, PT ;  /* 0x000000ffb000720c */ /* 0x000fe20003f05070 */
[----:B------:R-:W-:Y:S01]  /*179c0*/  BSSY.RECONVERGENT B0, `(.L_x_13619) ;  /* 0x000004d000007945 */ /* 0x000fe20003800200 */
[----:B------:R-:W-:Y:S02]  /*179d0*/  LOP3.LUT R172, R172, 0xfffffffd, RZ, 0xc0, !PT ;  /* 0xfffffffdacac7812 */ /* 0x000fe400078ec0ff */
[----:B------:R-:W-:Y:S11]  /*179e0*/  ISETP.NE.AND.EX P2, PT, R177, RZ, PT, P0 ;  /* 0x000000ffb100720c */ /* 0x000ff60003f45300 */
[----:B------:R-:W-:Y:S02]  /*179f0*/  @!UPT UIADD3 URZ, UPT, UPT, URZ, URZ, URZ ;  /* 0x000000fffffff290 */ /* 0x000fe4000fffe0ff */
[----:B------:R-:W-:Y:S01]  /*17a00*/  @P2 LOP3.LUT R172, R172, 0x2, RZ, 0xfc, !PT ;  /* 0x00000002acac2812 */ /* 0x000fe200078efcff */
        /* <DEDUP_REMOVED lines=72> */
.L_x_13620:
[----:B------:R-:W-:Y:S05]  /*17e90*/  BSYNC.RECONVERGENT B0 ;  /* 0x0000000000007941 */ /* 0x000fea0003800200 */
.L_x_13619:
[----:B------:R-:W-:Y:S01]  /*17ea0*/  @!P1 IMAD.MOV.U32 R161, RZ, RZ, R159 ;  /* 0x000000ffffa19224 */ /* 0x000fe200078e009f */
[C---:B------:R-:W-:Y:S01]  /*17eb0*/  LEA R118, P0, R154.reuse, R160, 0x5 ;  /* 0x000000a09a767211 */ /* 0x040fe200078028ff */
[C---:B------:R-:W-:Y:S01]  /*17ec0*/  IMAD.SHL.U32 R0, R154.reuse, 0x20, RZ ;  /* 0x000000209a007824 */ /* 0x040fe200078e00ff */
        /* <DEDUP_REMOVED lines=55> */
.L_x_13618:
[----:B------:R-:W-:Y:S05]  /*18240*/  BSYNC.RECONVERGENT B1 ;  /* 0x0000000000017941 */ /* 0x000fea0003800200 */
.L_x_13617:
[----:B------:R-:W-:Y:S01]  /*18250*/  IABS R0, R187 ;  /* 0x000000bb00007213 */ /* 0x000fe20000000000 */
[----:B------:R-:W-:Y:S01]  /*18260*/  VIADD R2, R188, 0xffffffc0 ;  /* 0xffffffc0bc027836 */ /* 0x000fe20000000000 */
[----:B------:R-:W-:Y:S01]  /*18270*/  LOP3.LUT R172, R172, 0x7fffffff, RZ, 0xc0, !PT ;  /* 0x7fffffffacac7812 */ /* 0x000fe200078ec0ff */
[C---:B------:R-:W-:Y:S01]  /*18280*/  VIADD R3, R188.reuse, 0xffffffc8 ;  /* 0xffffffc8bc037836 */ /* 0x040fe20000000000 */
[----:B------:R-:W-:Y:S01]  /*18290*/  I2FP.F32.S32 R0, R0 ;  /* 0x0000000000007245 */ /* 0x000fe20000201400 */
[----:B-1----:R-:W-:Y:S01]  /*182a0*/  VIADD R110, R188, 0xffffffc9 ;  /* 0xffffffc9bc6e7836 */ /* 0x002fe20000000000 */
[C---:B------:R-:W-:Y:S01]  /*182b0*/  ISETP.GE.AND P1, PT, R2.reuse, R183, PT ;  /* 0x000000b70200720c */ /* 0x040fe20003f26270 */
[C---:B------:R-:W-:Y:S01]  /*182c0*/  VIADD R115, R187.reuse, 0x31 ;  /* 0x00000031bb737836 */ /* 0x040fe20000000000 */
[----:B------:R-:W-:Y:S01]  /*182d0*/  ISETP.GE.AND P0, PT, R2, R181, PT ;  /* 0x000000b50200720c */ /* 0x000fe20003f06270 */
[----:B------:R-:W-:Y:S01]  /*182e0*/  FFMA.FTZ R33, -R180, R0, R33 ;  /* 0x00000000b4217223 */ /* 0x000fe20000010121 */
[----:B------:R-:W-:Y:S01]  /*182f0*/  ISETP.GE.AND P2, PT, R2, R184, PT ;  /* 0x000000b80200720c */ /* 0x000fe20003f46270 */
[----:B------:R-:W-:Y:S01]  /*18300*/  FFMA.FTZ R39, -R180, R0, R39 ;  /* 0x00000000b4277223 */ /* 0x000fe20000010127 */
[----:B------:R-:W-:Y:S01]  /*18310*/  IABS R115, R115 ;  /* 0x0000007300737213 */ /* 0x000fe20000000000 */
[----:B------:R-:W-:Y:S01]  /*18320*/  VIADD R0, R188, 0xfffffff9 ;  /* 0xfffffff9bc007836 */ /* 0x000fe20000000000 */
[----:B------:R-:W-:Y:S01]  /*18330*/  ISETP.GE.AND P3, PT, R2, R182, PT ;  /* 0x000000b60200720c */ /* 0x000fe20003f66270 */
[C---:B------:R-:W-:Y:S02]  /*18340*/  VIADD R111, R188.reuse, 0xffffffd1 ;  /* 0xffffffd1bc6f7836 */ /* 0x040fe40000000000 */
[----:B------:R-:W-:Y:S02]  /*18350*/  VIADD R2, R188, 0x1 ;  /* 0x00000001bc027836 */ /* 0x000fe40000000000 */
[----:B------:R-:W-:Y:S01]  /*18360*/  @P1 LOP3.LUT R172, R172, 0x80000000, RZ, 0xfc, !PT ;  /* 0x80000000acac1812 */ /* 0x000fe200078efcff */
[----:B------:R-:W-:Y:S01]  /*18370*/  VIADD R114, R188, 0xffffffc1 ;  /* 0xffffffc1bc727836 */ /* 0x000fe20000000000 */
[----:B------:R-:W-:Y:S01]  /*18380*/  ISETP.GE.AND P1, PT, R0, R184, PT ;  /* 0x000000b80000720c */ /* 0x000fe20003f26270 */
[C---:B------:R-:W-:Y:S01]  /*18390*/  VIADD R118, R187.reuse, 0x38 ;  /* 0x00000038bb767836 */ /* 0x040fe20000000000 */
[----:B------:R-:W-:Y:S01]  /*183a0*/  LOP3.LUT R172, R172, 0xbfffffff, RZ, 0xc0, !PT ;  /* 0xbfffffffacac7812 */ /* 0x000fe200078ec0ff */
[----:B------:R-:W-:Y:S01]  /*183b0*/  VIADD R113, R187, 0x39 ;  /* 0x00000039bb717836 */ /* 0x000fe20000000000 */
[----:B------:R-:W-:Y:S01]  /*183c0*/  FSEL R201, R33, -INF , P1 ;  /* 0xff80000021c97808 */ /* 0x000fe20000800000 */
[----:B------:R-:W-:Y:S01]  /*183d0*/  IMAD.MOV.U32 R33, RZ, RZ, R115 ;  /* 0x000000ffff217224 */ /* 0x000fe200078e0073 */
[----:B------:R-:W-:Y:S01]  /*183e0*/  IABS R118, R118 ;  /* 0x0000007600767213 */ /* 0x000fe20000000000 */
[----:B------:R-:W-:Y:S01]  /*183f0*/  VIADD R112, R188, 0xffffffd0 ;  /* 0xffffffd0bc707836 */ /* 0x000fe20000000000 */
[----:B------:R-:W-:Y:S01]  /*18400*/  IABS R113, R113 ;  /* 0x0000007100717213 */ /* 0x000fe20000000000 */
[C---:B------:R-:W-:Y:S01]  /*18410*/  VIADD R116, R187.reuse, 0x30 ;  /* 0x00000030bb747836 */ /* 0x040fe20000000000 */
[----:B------:R-:W-:Y:S01]  /*18420*/  @P0 LOP3.LUT R172, R172, 0x40000000, RZ, 0xfc, !PT ;  /* 0x40000000acac0812 */ /* 0x000fe200078efcff */
[C---:B------:R-:W-:Y:S01]  /*18430*/  VIADD R109, R187.reuse, 0x29 ;  /* 0x00000029bb6d7836 */ /* 0x040fe20000000000 */
[----:B------:R-:W-:Y:S01]  /*18440*/  I2FP.F32.S32 R113, R113 ;  /* 0x0000007100717245 */ /* 0x000fe20000201400 */
[----:B------:R-:W-:Y:S01]  /*18450*/  VIADD R108, R187, 0x28 ;  /* 0x00000028bb6c7836 */ /* 0x000fe20000000000 */
[----:B------:R-:W-:Y:S01]  /*18460*/  I2FP.F32.S32 R118, R118 ;  /* 0x0000007600767245 */ /* 0x000fe20000201400 */
[----:B------:R-:W-:Y:S01]  /*18470*/  VIADD R186, R186, 0xffffff80 ;  /* 0xffffff80baba7836 */ /* 0x000fe20000000000 */
[----:B------:R-:W-:Y:S01]  /*18480*/  I2FP.F32.S32 R33, R33 ;  /* 0x0000002100217245 */ /* 0x000fe20000201400 */
[----:B------:R-:W-:Y:S01]  /*18490*/  FFMA.FTZ R4, -R180, R113, R4 ;  /* 0x00000071b4047223 */ /* 0x000fe20000010104 */
[----:B------:R-:W-:Y:S01]  /*184a0*/  ISETP.GE.AND P0, PT, R2, R182, PT ;  /* 0x000000b60200720c */ /* 0x000fe20003f06270 */
[C---:B------:R-:W-:Y:S01]  /*184b0*/  FFMA.FTZ R11, -R180.reuse, R118, R11 ;  /* 0x00000076b40b7223 */ /* 0x040fe2000001010b */
[----:B------:R-:W-:Y:S01]  /*184c0*/  IABS R116, R116 ;  /* 0x0000007400747213 */ /* 0x000fe20000000000 */
[C---:B------:R-:W-:Y:S01]  /*184d0*/  FFMA.FTZ R8, -R180.reuse, R33, R8 ;  /* 0x00000021b4087223 */ /* 0x040fe20000010108 */
[----:B------:R-:W-:Y:S01]  /*184e0*/  IABS R109, R109 ;  /* 0x0000006d006d7213 */ /* 0x000fe20000000000 */
[C---:B------:R-:W-:Y:S01]  /*184f0*/  FFMA.FTZ R5, -R180.reuse, R118, R5 ;  /* 0x00000076b4057223 */ /* 0x040fe20000010105 */
[----:B------:R-:W-:Y:S01]  /*18500*/  IABS R108, R108 ;  /* 0x0000006c006c7213 */ /* 0x000fe20000000000 */
[C---:B------:R-:W-:Y:S01]  /*18510*/  FFMA.FTZ R10, -R180.reuse, R113, R10 ;  /* 0x00000071b40a7223 */ /* 0x040fe2000001010a */
[----:B------:R-:W-:Y:S01]  /*18520*/  FSEL R39, R39, -INF , P0 ;  /* 0xff80000027277808 */ /* 0x000fe20000000000 */
[----:B------:R-:W-:Y:S01]  /*18530*/  VIADD R113, R187, 0x20 ;  /* 0x00000020bb717836 */ /* 0x000fe20000000000 */
[----:B------:R-:W-:Y:S01]  /*18540*/  I2FP.F32.S32 R116, R116 ;  /* 0x0000007400747245 */ /* 0x000fe20000201400 */
[C---:B------:R-:W-:Y:S01]  /*18550*/  FFMA.FTZ R14, -R180.reuse, R33, R14 ;  /* 0x00000021b40e7223 */ /* 0x040fe2000001010e */
[----:B------:R-:W-:Y:S02]  /*18560*/  I2FP.F32.S32 R109, R109 ;  /* 0x0000006d006d7245 */ /* 0x000fe40000201400 */
[----:B------:R-:W-:Y:S01]  /*18570*/  I2FP.F32.S32 R108, R108 ;  /* 0x0000006c006c7245 */ /* 0x000fe20000201400 */
[----:B------:R-:W-:Y:S01]  /*18580*/  FFMA.FTZ R9, -R180, R116, R9 ;  /* 0x00000074b4097223 */ /* 0x000fe20000010109 */
[-C--:B------:R-:W-:Y:S01]  /*18590*/  ISETP.GE.AND P1, PT, R114, R184.reuse, PT ;  /* 0x000000b87200720c */ /* 0x080fe20003f26270 */
[CC--:B------:R-:W-:Y:S01]  /*185a0*/  FFMA.FTZ R12, -R180.reuse, R109.reuse, R12 ;  /* 0x0000006db40c7223 */ /* 0x0c0fe2000001010c */
[----:B------:R-:W-:Y:S01]  /*185b0*/  ISETP.GE.AND P0, PT, R3, R184, PT ;  /* 0x000000b80300720c */ /* 0x000fe20003f06270 */
[-C--:B------:R-:W-:Y:S01]  /*185c0*/  FFMA.FTZ R13, -R180, R108.reuse, R13 ;  /* 0x0000006cb40d7223 */ /* 0x080fe2000001010d */
[----:B------:R-:W-:Y:S01]  /*185d0*/  FSEL R4, R4, -INF , P2 ;  /* 0xff80000004047808 */ /* 0x000fe20001000000 */
[----:B------:R-:W-:Y:S01]  /*185e0*/  FFMA.FTZ R19, -R180, R108, R19 ;  /* 0x0000006cb4137223 */ /* 0x000fe20000010113 */
[----:B------:R-:W-:Y:S01]  /*185f0*/  FSEL R5, R5, -INF , P1 ;  /* 0xff80000005057808 */ /* 0x000fe20000800000 */
[----:B------:R-:W-:Y:S01]  /*18600*/  VIADD R108, R187, 0x10 ;  /* 0x00000010bb6c7836 */ /* 0x000fe20000000000 */
[----:B------:R-:W-:Y:S01]  /*18610*/  FSEL R8, R8, -INF , P0 ;  /* 0xff80000008087808 */ /* 0x000fe20000000000 */
[----:B------:R-:W-:Y:S01]  /*18620*/  FFMA.FTZ R18, -R180, R109, R18 ;  /* 0x0000006db4127223 */ /* 0x000fe20000010112 */
[----:B------:R-:W-:Y:S01]  /*18630*/  ISETP.GE.AND P2, PT, R110, R184, PT ;  /* 0x000000b86e00720c */ /* 0x000fe20003f46270 */
[----:B------:R-:W-:Y:S01]  /*18640*/  FFMA.FTZ R15, -R180, R116, R15 ;  /* 0x00000074b40f7223 */ /* 0x000fe2000001010f */
[-C--:B------:R-:W-:Y:S02]  /*18650*/  ISETP.GE.AND P1, PT, R112, R184.reuse, PT ;  /* 0x000000b87000720c */ /* 0x080fe40003f26270 */
[----:B------:R-:W-:Y:S02]  /*18660*/  ISETP.GE.AND P0, PT, R111, R184, PT ;  /* 0x000000b86f00720c */ /* 0x000fe40003f06270 */
[----:B------:R-:W-:Y:S02]  /*18670*/  FSEL R9, R9, -INF , P2 ;  /* 0xff80000009097808 */ /* 0x000fe40001000000 */
[----:B------:R-:W-:Y:S02]  /*18680*/  FSEL R12, R12, -INF , P1 ;  /* 0xff8000000c0c7808 */ /* 0x000fe40000800000 */
[----:B------:R-:W-:Y:S02]  /*18690*/  FSEL R13, R13, -INF , P0 ;  /* 0xff8000000d0d7808 */ /* 0x000fe40000000000 */
[C---:B------:R-:W-:Y:S02]  /*186a0*/  ISETP.GE.AND P2, PT, R114.reuse, R182, PT ;  /* 0x000000b67200720c */ /* 0x040fe40003f46270 */
[C---:B------:R-:W-:Y:S02]  /*186b0*/  ISETP.GE.AND P1, PT, R114.reuse, R183, PT ;  /* 0x000000b77200720c */ /* 0x040fe40003f26270 */
[----:B------:R-:W-:Y:S01]  /*186c0*/  ISETP.GE.AND P0, PT, R114, R181, PT ;  /* 0x000000b57200720c */ /* 0x000fe20003f06270 */
[C---:B------:R-:W-:Y:S01]  /*186d0*/  VIADD R114, R187.reuse, 0x41 ;  /* 0x00000041bb727836 */ /* 0x040fe20000000000 */
[----:B------:R-:W-:Y:S02]  /*186e0*/  LOP3.LUT R172, R172, 0xdfffffff, RZ, 0xc0, !PT ;  /* 0xdfffffffacac7812 */ /* 0x000fe400078ec0ff */
[----:B------:R-:W-:Y:S02]  /*186f0*/  IABS R113, R113 ;  /* 0x0000007100717213 */ /* 0x000fe40000000000 */
[----:B------:R-:W-:Y:S02]  /*18700*/  IABS R114, R114 ;  /* 0x0000007200727213 */ /* 0x000fe40000000000 */
[----:B------:R-:W-:Y:S01]  /*18710*/  I2FP.F32.S32 R118, R113 ;  /* 0x0000007100767245 */ /* 0x000fe20000201400 */
[----:B------:R-:W-:Y:S01]  /*18720*/  VIADD R113, R188, 0xffffffe0 ;  /* 0xffffffe0bc717836 */ /* 0x000fe20000000000 */
[----:B------:R-:W-:Y:S01]  /*18730*/  I2FP.F32.S32 R115, R114 ;  /* 0x0000007200737245 */ /* 0x000fe20000201400 */
[C---:B------:R-:W-:Y:S01]  /*18740*/  VIADD R114, R187.reuse, 0x40 ;  /* 0x00000040bb727836 */ /* 0x040fe20000000000 */
[----:B------:R-:W-:Y:S01]  /*18750*/  @P1 LOP3.LUT R172, R172, 0x20000000, RZ, 0xfc, !PT ;  /* 0x20000000acac1812 */ /* 0x000fe200078efcff */
[C---:B------:R-:W-:Y:S01]  /*18760*/  FFMA.FTZ R23, -R180.reuse, R118, R23 ;  /* 0x00000076b4177223 */ /* 0x040fe20000010117 */
[----:B------:R-:W-:Y:S01]  /*18770*/  IABS R108, R108 ;  /* 0x0000006c006c7213 */ /* 0x000fe20000000000 */
[----:B------:R-:W-:Y:S01]  /*18780*/  FFMA.FTZ R6, -R180, R115, R6 ;  /* 0x00000073b4067223 */ /* 0x000fe20000010106 */
[----:B------:R-:W-:Y:S01]  /*18790*/  IABS R114, R114 ;  /* 0x0000007200727213 */ /* 0x000fe20000000000 */
[----:B------:R-:W-:Y:S01]  /*187a0*/  VIADD R115, R188, 0xffffffd9 ;  /* 0xffffffd9bc737836 */ /* 0x000fe20000000000 */
[----:B------:R-:W-:Y:S01]  /*187b0*/  LOP3.LUT R172, R172, 0xefffffff, RZ, 0xc0, !PT ;  /* 0xefffffffacac7812 */ /* 0x000fe200078ec0ff */
[----:B------:R-:W-:Y:S01]  /*187c0*/  FFMA.FTZ R17, -R180, R118, R17 ;  /* 0x00000076b4117223 */ /* 0x000fe20000010111 */
[----:B------:R-:W-:Y:S02]  /*187d0*/  I2FP.F32.S32 R114, R114 ;  /* 0x0000007200727245 */ /* 0x000fe40000201400 */
[----:B------:R-:W-:Y:S02]  /*187e0*/  @P0 LOP3.LUT R172, R172, 0x10000000, RZ, 0xfc, !PT ;  /* 0x10000000acac0812 */ /* 0x000fe400078efcff */
[----:B------:R-:W-:Y:S01]  /*187f0*/  FSEL R109, R6, -INF , P3 ;  /* 0xff800000066d7808 */ /* 0x000fe20001800000 */
[----:B------:R-:W-:Y:S01]  /*18800*/  FFMA.FTZ R7, -R180, R114, R7 ;  /* 0x00000072b4077223 */ /* 0x000fe20000010107 */
[----:B------:R-:W-:Y:S01]  /*18810*/  LOP3.LUT R172, R172, 0xf7ffffff, RZ, 0xc0, !PT ;  /* 0xf7ffffffacac7812 */ /* 0x000fe200078ec0ff */
[----:B------:R-:W-:Y:S01]  /*18820*/  VIADD R114, R187, 0x21 ;  /* 0x00000021bb727836 */ /* 0x000fe20000000000 */
[----:B------:R-:W-:Y:S01]  /*18830*/  ISETP.GE.AND P1, PT, R3, R182, PT ;  /* 0x000000b60300720c */ /* 0x000fe20003f26270 */
[----:B------:R-:W-:Y:S01]  /*18840*/  IMAD.MOV.U32 R6, RZ, RZ, R108 ;  /* 0x000000ffff067224 */ /* 0x000fe200078e006c */
[----:B------:R-:W-:Y:S01]  /*18850*/  FSEL R108, R7, -INF , P2 ;  /* 0xff800000076c7808 */ /* 0x000fe20001000000 */
[C---:B------:R-:W-:Y:S01]  /*18860*/  VIADD R7, R188.reuse, 0xffffffe9 ;  /* 0xffffffe9bc077836 */ /* 0x040fe20000000000 */
[----:B------:R-:W-:Y:S02]  /*18870*/  IABS R114, R114 ;  /* 0x0000007200727213 */ /* 0x000fe40000000000 */
[----:B------:R-:W-:Y:S02]  /*18880*/  ISETP.GE.AND P2, PT, R3, R183, PT ;  /* 0x000000b70300720c */ /* 0x000fe40003f46270 */
[----:B------:R-:W-:Y:S01]  /*18890*/  I2FP.F32.S32 R117, R114 ;  /* 0x0000007200757245 */ /* 0x000fe20000201400 */
[----:B------:R-:W-:Y:S01]  /*188a0*/  VIADD R114, R188, 0xffffffd8 ;  /* 0xffffffd8bc727836 */ /* 0x000fe20000000000 */
[----:B------:R-:W-:Y:S02]  /*188b0*/  I2FP.F32.S32 R6, R6 ;  /* 0x0000000600067245 */ /* 0x000fe40000201400 */
[----:B------:R-:W-:Y:S01]  /*188c0*/  ISETP.GE.AND P6, PT, R2, R181, PT ;  /* 0x000000b50200720c */ /* 0x000fe20003fc6270 */
[-C--:B------:R-:W-:Y:S01]  /*188d0*/  FFMA.FTZ R16, -R180, R117.reuse, R16 ;  /* 0x00000075b4107223 */ /* 0x080fe20000010110 */
[----:B------:R-:W-:Y:S01]  /*188e0*/  ISETP.GE.AND P0, PT, R114, R184, PT ;  /* 0x000000b87200720c */ /* 0x000fe20003f06270 */
[CC--:B------:R-:W-:Y:S01]  /*188f0*/  FFMA.FTZ R31, -R180.reuse, R6.reuse, R31 ;  /* 0x00000006b41f7223 */ /* 0x0c0fe2000001011f */
[----:B------:R-:W-:Y:S01]  /*18900*/  FSEL R139, R39, -INF , !P6 ;  /* 0xff800000278b7808 */ /* 0x000fe20007000000 */
[----:B------:R-:W-:Y:S01]  /*18910*/  FFMA.FTZ R22, -R180, R117, R22 ;  /* 0x00000075b4167223 */ /* 0x000fe20000010116 */
[----:B------:R-:W-:Y:S01]  /*18920*/  FSEL R16, R16, -INF , P0 ;  /* 0xff80000010107808 */ /* 0x000fe20000000000 */
[----:B------:R-:W-:Y:S01]  /*18930*/  FFMA.FTZ R25, -R180, R6, R25 ;  /* 0x00000006b4197223 */ /* 0x000fe20000010119 */
[-C--:B------:R-:W-:Y:S01]  /*18940*/  ISETP.GE.AND P0, PT, R115, R184.reuse, PT ;  /* 0x000000b87300720c */ /* 0x080fe20003f06270 */
[----:B------:R-:W-:Y:S01]  /*18950*/  VIADD R6, R188, 0xfffffff0 ;  /* 0xfffffff0bc067836 */ /* 0x000fe20000000000 */
[----:B------:R-:W-:Y:S02]  /*18960*/  @P2 LOP3.LUT R172, R172, 0x8000000, RZ, 0xfc, !PT ;  /* 0x08000000acac2812 */ /* 0x000fe400078efcff */
[----:B------:R-:W-:Y:S01]  /*18970*/  FSEL R33, R17, -INF , P0 ;  /* 0xff80000011217808 */ /* 0x000fe20000000000 */
[----:B------:R-:W-:Y:S01]  /*18980*/  VIADD R17, R187, 0x19 ;  /* 0x00000019bb117836 */ /* 0x000fe20000000000 */
[----:B------:R-:W-:Y:S02]  /*18990*/  ISETP.GE.AND P0, PT, R113, R184, PT ;  /* 0x000000b87100720c */ /* 0x000fe40003f06270 */
[----:B------:R-:W-:Y:S02]  /*189a0*/  LOP3.LUT R172, R172, 0xfbffffff, RZ, 0xc0, !PT ;  /* 0xfbffffffacac7812 */ /* 0x000fe400078ec0ff */
[----:B------:R-:W-:Y:S02]  /*189b0*/  IABS R17, R17 ;  /* 0x0000001100117213 */ /* 0x000fe40000000000 */
[----:B------:R-:W-:Y:S02]  /*189c0*/  ISETP.GE.AND P2, PT, R0, R181, PT ;  /* 0x000000b50000720c */ /* 0x000fe40003f46270 */
[----:B------:R-:W-:Y:S01]  /*189d0*/  I2FP.F32.S32 R119, R17 ;  /* 0x0000001100777245 */ /* 0x000fe20000201400 */
[----:B------:R-:W-:Y:S01]  /*189e0*/  VIADD R17, R187, 0x18 ;  /* 0x00000018bb117836 */ /* 0x000fe20000000000 */
[----:B------:R-:W-:Y:S03]  /*189f0*/  ISETP.GE.AND P5, PT, R6, R183, PT ;  /* 0x000000b70600720c */ /* 0x000fe60003fa6270 */
[C---:B------:R-:W-:Y:S01]  /*18a00*/  FFMA.FTZ R20, -R180.reuse, R119, R20 ;  /* 0x00000077b4147223 */ /* 0x040fe20000010114 */
[----:B------:R-:W-:Y:S01]  /*18a10*/  IABS R17, R17 ;  /* 0x0000001100117213 */ /* 0x000fe20000000000 */
[----:B------:R-:W-:Y:S03]  /*18a20*/  FFMA.FTZ R26, -R180, R119, R26 ;  /* 0x00000077b41a7223 */ /* 0x000fe6000001011a */
[----:B------:R-:W-:Y:S02]  /*18a30*/  FSEL R223, R20, -INF , P0 ;  /* 0xff80000014df7808 */ /* 0x000fe40000000000 */
[----:B------:R-:W-:Y:S01]  /*18a40*/  I2FP.F32.S32 R20, R17 ;  /* 0x0000001100147245 */ /* 0x000fe20000201400 */
[----:B------:R-:W-:Y:S04]  /*18a50*/  VIADD R17, R188, 0xffffffe1 ;  /* 0xffffffe1bc117836 */ /* 0x000fe80000000000 */
[C---:B------:R-:W-:Y:S01]  /*18a60*/  FFMA.FTZ R21, -R180.reuse, R20, R21 ;  /* 0x00000014b4157223 */ /* 0x040fe20000010115 */
[----:B------:R-:W-:Y:S01]  /*18a70*/  ISETP.GE.AND P0, PT, R17, R184, PT ;  /* 0x000000b81100720c */ /* 0x000fe20003f06270 */
[----:B------:R-:W-:Y:S01]  /*18a80*/  FFMA.FTZ R27, -R180, R20, R27 ;  /* 0x00000014b41b7223 */ /* 0x000fe2000001011b */
[----:B------:R-:W-:Y:S02]  /*18a90*/  VIADD R20, R188, 0xffffffe8 ;  /* 0xffffffe8bc147836 */ /* 0x000fe40000000000 */
[----:B------:R-:W-:Y:S01]  /*18aa0*/  FSEL R221, R21, -INF , P0 ;  /* 0xff80000015dd7808 */ /* 0x000fe20000000000 */
[----:B------:R-:W-:Y:S02]  /*18ab0*/  VIADD R21, R187, 0x11 ;  /* 0x00000011bb157836 */ /* 0x000fe40000000000 */
[----:B------:R-:W-:Y:S03]  /*18ac0*/  ISETP.GE.AND P0, PT, R20, R184, PT ;  /* 0x000000b81400720c */ /* 0x000fe60003f06270 */
[----:B------:R-:W-:Y:S04]  /*18ad0*/  IABS R21, R21 ;  /* 0x0000001500157213 */ /* 0x000fe80000000000 */
[----:B------:R-:W-:Y:S05]  /*18ae0*/  I2FP.F32.S32 R21, R21 ;  /* 0x0000001500157245 */ /* 0x000fea0000201400 */
[CC--:B------:R-:W-:Y:S01]  /*18af0*/  FFMA.FTZ R24, -R180.reuse, R21.reuse, R24 ;  /* 0x00000015b4187223 */ /* 0x0c0fe20000010118 */
[----:B------:R-:W-:Y:S04]  /*18b00*/  FFMA.FTZ R30, -R180, R21, R30 ;  /* 0x00000015b41e7223 */ /* 0x000fe8000001011e */
[----:B------:R-:W-:Y:S02]  /*18b10*/  FSEL R219, R24, -INF , P0 ;  /* 0xff80000018db7808 */ /* 0x000fe40000000000 */
[-C--:B------:R-:W-:Y:S02]  /*18b20*/  ISETP.GE.AND P0, PT, R3, R181.reuse, PT ;  /* 0x000000b50300720c */ /* 0x080fe40003f06270 */
[----:B------:R-:W-:Y:S01]  /*18b30*/  FSEL R24, R10, -INF , P1 ;  /* 0xff8000000a187808 */ /* 0x000fe20000800000 */
[----:B------:R-:W-:Y:S01]  /*18b40*/  VIADD R10, R187, 0x9 ;  /* 0x00000009bb0a7836 */ /* 0x000fe20000000000 */
[----:B------:R-:W-:Y:S04]  /*18b50*/  ISETP.GE.AND P1, PT, R110, R181, PT ;  /* 0x000000b56e00720c */ /* 0x000fe80003f26270 */
[----:B------:R-:W-:Y:S05]  /*18b60*/  IABS R10, R10 ;  /* 0x0000000a000a7213 */ /* 0x000fea0000000000 */
[----:B------:R-:W-:Y:S02]  /*18b70*/  @P0 LOP3.LUT R172, R172, 0x4000000, RZ, 0xfc, !PT ;  /* 0x04000000acac0812 */ /* 0x000fe400078efcff */
[----:B------:R-:W-:Y:S02]  /*18b80*/  ISETP.GE.AND P0, PT, R7, R184, PT ;  /* 0x000000b80700720c */ /* 0x000fe40003f06270 */
[----:B------:R-:W-:Y:S02]  /*18b90*/  LOP3.LUT R172, R172, 0xfdffffff, RZ, 0xc0, !PT ;  /* 0xfdffffffacac7812 */ /* 0x000fe400078ec0ff */
[----:B------:R-:W-:Y:S02]  /*18ba0*/  FSEL R217, R25, -INF , P0 ;  /* 0xff80000019d97808 */ /* 0x000fe40000000000 */
[----:B------:R-:W-:Y:S04]  /*18bb0*/  ISETP.GE.AND P0, PT, R110, R182, PT ;  /* 0x000000b66e00720c */ /* 0x000fe80003f06270 */
[----:B------:R-:W-:Y:S02]  /*18bc0*/  FSEL R3, R11, -INF , P0 ;  /* 0xff8000000b037808 */ /* 0x000fe40000000000 */
[----:B------:R-:W-:Y:S01]  /*18bd0*/  I2FP.F32.S32 R11, R10 ;  /* 0x0000000a000b7245 */ /* 0x000fe20000201400 */
[C---:B------:R-:W-:Y:S01]  /*18be0*/  VIADD R10, R187.reuse, 0x8 ;  /* 0x00000008bb0a7836 */ /* 0x040fe20000000000 */
[----:B------:R-:W-:Y:S03]  /*18bf0*/  ISETP.GE.AND P0, PT, R6, R184, PT ;  /* 0x000000b80600720c */ /* 0x000fe60003f06270 */
[CC--:B------:R-:W-:Y:S01]  /*18c00*/  FFMA.FTZ R28, -R180.reuse, R11.reuse, R28 ;  /* 0x0000000bb41c7223 */ /* 0x0c0fe2000001011c */
[----:B------:R-:W-:Y:S01]  /*18c10*/  IABS R10, R10 ;  /* 0x0000000a000a7213 */ /* 0x000fe20000000000 */
[----:B------:R-:W-:Y:S03]  /*18c20*/  FFMA.FTZ R34, -R180, R11, R34 ;  /* 0x0000000bb4227223 */ /* 0x000fe60000010122 */
[----:B------:R-:W-:Y:S02]  /*18c30*/  I2FP.F32.S32 R10, R10 ;  /* 0x0000000a000a7245 */ /* 0x000fe40000201400 */
[----:B------:R-:W-:Y:S03]  /*18c40*/  FSEL R28, R28, -INF , P0 ;  /* 0xff8000001c1c7808 */ /* 0x000fe60000000000 */
[CC--:B------:R-:W-:Y:S01]  /*18c50*/  FFMA.FTZ R29, -R180.reuse, R10.reuse, R29 ;  /* 0x0000000ab41d7223 */ /* 0x0c0fe2000001011d */
[C---:B------:R-:W-:Y:S01]  /*18c60*/  FFMA.FTZ R35, -R180.reuse, R10, R35 ;  /* 0x0000000ab4237223 */ /* 0x040fe20000010123 */
[C---:B------:R-:W-:Y:S05]  /*18c70*/  VIADD R10, R187.reuse, 0x1 ;  /* 0x00000001bb0a7836 */ /* 0x040fea0000000000 */
[----:B------:R-:W-:Y:S04]  /*18c80*/  IABS R10, R10 ;  /* 0x0000000a000a7213 */ /* 0x000fe80000000000 */
[----:B------:R-:W-:Y:S01]  /*18c90*/  I2FP.F32.S32 R11, R10 ;  /* 0x0000000a000b7245 */ /* 0x000fe20000201400 */
[----:B------:R-:W-:Y:S04]  /*18ca0*/  VIADD R10, R187, 0xfffffff8 ;  /* 0xfffffff8bb0a7836 */ /* 0x000fe80000000000 */
[CC--:B------:R-:W-:Y:S01]  /*18cb0*/  FFMA.FTZ R32, -R180.reuse, R11.reuse, R32 ;  /* 0x0000000bb4207223 */ /* 0x0c0fe20000010120 */
[----:B------:R-:W-:Y:S01]  /*18cc0*/  IABS R10, R10 ;  /* 0x0000000a000a7213 */ /* 0x000fe20000000000 */
[----:B------:R-:W-:Y:S01]  /*18cd0*/  FFMA.FTZ R38, -R180, R11, R38 ;  /* 0x0000000bb4267223 */ /* 0x000fe20000010126 */
[----:B------:R-:W-:Y:S02]  /*18ce0*/  VIADD R11, R188, 0xfffffff1 ;  /* 0xfffffff1bc0b7836 */ /* 0x000fe40000000000 */
[----:B------:R-:W-:Y:S03]  /*18cf0*/  I2FP.F32.S32 R10, R10 ;  /* 0x0000000a000a7245 */ /* 0x000fe60000201400 */
[C---:B------:R-:W-:Y:S02]  /*18d00*/  ISETP.GE.AND P0, PT, R11.reuse, R184, PT ;  /* 0x000000b80b00720c */ /* 0x040fe40003f06270 */
[-C--:B------:R-:W-:Y:S01]  /*18d10*/  ISETP.GE.AND P4, PT, R11, R183.reuse, PT ;  /* 0x000000b70b00720c */ /* 0x080fe20003f86270 */
[CC--:B------:R-:W-:Y:S01]  /*18d20*/  FFMA.FTZ R37, -R180.reuse, R10.reuse, R37 ;  /* 0x0000000ab4257223 */ /* 0x0c0fe20000010125 */
[----:B------:R-:W-:Y:S01]  /*18d30*/  FSEL R205, R29, -INF , P0 ;  /* 0xff8000001dcd7808 */ /* 0x000fe20000000000 */
[----:B------:R-:W-:Y:S01]  /*18d40*/  FFMA.FTZ R43, -R180, R10, R43 ;  /* 0x0000000ab42b7223 */ /* 0x000fe2000001012b */
[-C--:B------:R-:W-:Y:S01]  /*18d50*/  ISETP.GE.AND P0, PT, R112, R182.reuse, PT ;  /* 0x000000b67000720c */ /* 0x080fe20003f06270 */
[C---:B------:R-:W-:Y:S03]  /*18d60*/  VIADD R10, R187.reuse, 0xffffffc0 ;  /* 0xffffffc0bb0a7836 */ /* 0x040fe60000000000 */
[----:B------:R-:W-:Y:S01]  /*18d70*/  FSEL R231, R14, -INF , P0 ;  /* 0xff8000000ee77808 */ /* 0x000fe20000000000 */
[----:B------:R-:W-:Y:S01]  /*18d80*/  VIADD R14, R187, 0xfffffff9 ;  /* 0xfffffff9bb0e7836 */ /* 0x000fe20000000000 */
[----:B------:R-:W-:Y:S02]  /*18d90*/  ISETP.GE.AND P0, PT, R111, R182, PT ;  /* 0x000000b66f00720c */ /* 0x000fe40003f06270 */
[----:B------:R-:W-:Y:S02]  /*18da0*/  IABS R10, R10 ;  /* 0x0000000a000a7213 */ /* 0x000fe40000000000 */
[----:B------:R-:W-:Y:S02]  /*18db0*/  IABS R14, R14 ;  /* 0x0000000e000e7213 */ /* 0x000fe40000000000 */
[----:B------:R-:W-:Y:S02]  /*18dc0*/  FSEL R229, R15, -INF , P0 ;  /* 0xff8000000fe57808 */ /* 0x000fe40000000000 */
[----:B------:R-:W-:Y:S01]  /*18dd0*/  I2FP.F32.S32 R15, R14 ;  /* 0x0000000e000f7245 */ /* 0x000fe20000201400 */
[C---:B------:R-:W-:Y:S01]  /*18de0*/  VIADD R14, R187.reuse, 0xfffffff1 ;  /* 0xfffffff1bb0e7836 */ /* 0x040fe20000000000 */
[----:B------:R-:W-:Y:S02]  /*18df0*/  I2FP.F32.S32 R10, R10 ;  /* 0x0000000a000a7245 */ /* 0x000fe40000201400 */
[----:B------:R-:W-:Y:S01]  /*18e00*/  ISETP.GE.AND P0, PT, R110, R183, PT ;  /* 0x000000b76e00720c */ /* 0x000fe20003f06270 */
[CC--:B------:R-:W-:Y:S01]  /*18e10*/  FFMA.FTZ R36, -R180.reuse, R15.reuse, R36 ;  /* 0x0000000fb4247223 */ /* 0x0c0fe20000010124 */
[----:B------:R-:W-:Y:S01]  /*18e20*/  IABS R14, R14 ;  /* 0x0000000e000e7213 */ /* 0x000fe20000000000 */
[C---:B------:R-:W-:Y:S01]  /*18e30*/  FFMA.FTZ R42, -R180.reuse, R15, R42 ;  /* 0x0000000fb42a7223 */ /* 0x040fe2000001012a */
[C---:B------:R-:W-:Y:S01]  /*18e40*/  FFMA.FTZ R65, -R180.reuse, R10, R65 ;  /* 0x0000000ab4417223 */ /* 0x040fe20000010141 */
[C---:B------:R-:W-:Y:S01]  /*18e50*/  VIADD R10, R187.reuse, 0xffffffc8 ;  /* 0xffffffc8bb0a7836 */ /* 0x040fe20000000000 */
[----:B------:R-:W-:Y:S01]  /*18e60*/  I2FP.F32.S32 R15, R14 ;  /* 0x0000000e000f7245 */ /* 0x000fe20000201400 */
[C---:B------:R-:W-:Y:S03]  /*18e70*/  VIADD R14, R187.reuse, 0xfffffff0 ;  /* 0xfffffff0bb0e7836 */ /* 0x040fe60000000000 */
[----:B------:R-:W-:Y:S01]  /*18e80*/  IABS R10, R10 ;  /* 0x0000000a000a7213 */ /* 0x000fe20000000000 */
[CC--:B------:R-:W-:Y:S01]  /*18e90*/  FFMA.FTZ R46, -R180.reuse, R15.reuse, R46 ;  /* 0x0000000fb42e7223 */ /* 0x0c0fe2000001012e */
[----:B------:R-:W-:Y:S01]  /*18ea0*/  IABS R14, R14 ;  /* 0x0000000e000e7213 */ /* 0x000fe20000000000 */
[----:B------:R-:W-:Y:S01]  /*18eb0*/  FFMA.FTZ R40, -R180, R15, R40 ;  /* 0x0000000fb4287223 */ /* 0x000fe20000010128 */
[----:B------:R-:W-:Y:S02]  /*18ec0*/  I2FP.F32.S32 R10, R10 ;  /* 0x0000000a000a7245 */ /* 0x000fe40000201400 */
[----:B------:R-:W-:Y:S02]  /*18ed0*/  I2FP.F32.S32 R14, R14 ;  /* 0x0000000e000e7245 */ /* 0x000fe40000201400 */
[----:B------:R-:W-:Y:S01]  /*18ee0*/  @P0 LOP3.LUT R172, R172, 0x2000000, RZ, 0xfc, !PT ;  /* 0x02000000acac0812 */ /* 0x000fe200078efcff */
[CC--:B------:R-:W-:Y:S01]  /*18ef0*/  FFMA.FTZ R61, -R180.reuse, R10.reuse, R61 ;  /* 0x0000000ab43d7223 */ /* 0x0c0fe2000001013d */
[C---:B------:R-:W-:Y:S01]  /*18f00*/  FFMA.FTZ R67, -R180.reuse, R10, R67 ;  /* 0x0000000ab4437223 */ /* 0x040fe20000010143 */
[-C--:B------:R-:W-:Y:S01]  /*18f10*/  FFMA.FTZ R47, -R180, R14.reuse, R47 ;  /* 0x0000000eb42f7223 */ /* 0x080fe2000001012f */
[----:B------:R-:W-:Y:S01]  /*18f20*/  LOP3.LUT R172, R172, 0xfeffffff, RZ, 0xc0, !PT ;  /* 0xfeffffffacac7812 */ /* 0x000fe200078ec0ff */
[----:B------:R-:W-:Y:S01]  /*18f30*/  FFMA.FTZ R41, -R180, R14, R41 ;  /* 0x0000000eb4297223 */ /* 0x000fe20000010129 */
[C---:B------:R-:W-:Y:S02]  /*18f40*/  VIADD R14, R187.reuse, 0xffffffe9 ;  /* 0xffffffe9bb0e7836 */ /* 0x040fe40000000000 */
[----:B------:R-:W-:Y:S01]  /*18f50*/  @P1 LOP3.LUT R172, R172, 0x1000000, RZ, 0xfc, !PT ;  /* 0x01000000acac1812 */ /* 0x000fe200078efcff */
[----:B------:R-:W-:Y:S01]  /*18f60*/  VIADD R10, R188, 0xfffffff8 ;  /* 0xfffffff8bc0a7836 */ /* 0x000fe20000000000 */
[----:B------:R-:W-:Y:S02]  /*18f70*/  ISETP.GE.AND P1, PT, R112, R181, PT ;  /* 0x000000b57000720c */ /* 0x000fe40003f26270 */
[----:B------:R-:W-:Y:S02]  /*18f80*/  IABS R14, R14 ;  /* 0x0000000e000e7213 */ /* 0x000fe40000000000 */
[----:B------:R-:W-:Y:S02]  /*18f90*/  ISETP.GE.AND P0, PT, R10, R184, PT ;  /* 0x000000b80a00720c */ /* 0x000fe40003f06270 */
[----:B------:R-:W-:Y:S01]  /*18fa0*/  I2FP.F32.S32 R15, R14 ;  /* 0x0000000e000f7245 */ /* 0x000fe20000201400 */
[----:B------:R-:W-:Y:S01]  /*18fb0*/  VIADD R14, R187, 0xffffffe8 ;  /* 0xffffffe8bb0e7836 */ /* 0x000fe20000000000 */
[----:B------:R-:W-:Y:S02]  /*18fc0*/  FSEL R32, R32, -INF , P0 ;  /* 0xff80000020207808 */ /* 0x000fe40000000000 */
[----:B------:R-:W-:Y:S01]  /*18fd0*/  ISETP.GE.AND P0, PT, R114, R182, PT ;  /* 0x000000b67200720c */ /* 0x000fe20003f06270 */
[CC--:B------:R-:W-:Y:S01]  /*18fe0*/  FFMA.FTZ R44, -R180.reuse, R15.reuse, R44 ;  /* 0x0000000fb42c7223 */ /* 0x0c0fe2000001012c */
[----:B------:R-:W-:Y:S01]  /*18ff0*/  IABS R14, R14 ;  /* 0x0000000e000e7213 */ /* 0x000fe20000000000 */
[----:B------:R-:W-:Y:S01]  /*19000*/  FFMA.FTZ R50, -R180, R15, R50 ;  /* 0x0000000fb4327223 */ /* 0x000fe20000010132 */
[----:B------:R-:W-:Y:S01]  /*19010*/  FSEL R227, R18, -INF , P0 ;  /* 0xff80000012e37808 */ /* 0x000fe20000000000 */
[----:B------:R-:W-:Y:S01]  /*19020*/  VIADD R18, R188, 0x30 ;  /* 0x00000030bc127836 */ /* 0x000fe20000000000 */
[----:B------:R-:W-:Y:S02]  /*19030*/  I2FP.F32.S32 R14, R14 ;  /* 0x0000000e000e7245 */ /* 0x000fe40000201400 */
[----:B------:R-:W-:Y:S02]  /*19040*/  ISETP.GE.AND P0, PT, R115, R182, PT ;  /* 0x000000b67300720c */ /* 0x000fe40003f06270 */
[----:B------:R-:W-:Y:S01]  /*19050*/  LOP3.LUT R172, R172, 0xff7fffff, RZ, 0xc0, !PT ;  /* 0xff7fffffacac7812 */ /* 0x000fe200078ec0ff */
[CC--:B------:R-:W-:Y:S01]  /*19060*/  FFMA.FTZ R45, -R180.reuse, R14.reuse, R45 ;  /* 0x0000000eb42d7223 */ /* 0x0c0fe2000001012d */
[----:B------:R-:W-:Y:S01]  /*19070*/  FSEL R225, R19, -INF , P0 ;  /* 0xff80000013e17808 */ /* 0x000fe20000000000 */
[----:B------:R-:W-:Y:S01]  /*19080*/  FFMA.FTZ R51, -R180, R14, R51 ;  /* 0x0000000eb4337223 */ /* 0x000fe20000010133 */
[----:B------:R-:W-:Y:S01]  /*19090*/  ISETP.GE.AND P0, PT, R2, R184, PT ;  /* 0x000000b80200720c */ /* 0x000fe20003f06270 */
[----:B------:R-:W-:Y:S01]  /*190a0*/  VIADD R14, R187, 0xffffffe1 ;  /* 0xffffffe1bb0e7836 */ /* 0x000fe20000000000 */
[----:B------:R-:W-:Y:S01]  /*190b0*/  ISETP.GE.AND P3, PT, R10, R183, PT ;  /* 0x000000b70a00720c */ /* 0x000fe20003f66270 */
[C---:B------:R-:W-:Y:S01]  /*190c0*/  VIADD R19, R188.reuse, 0x8 ;  /* 0x00000008bc137836 */ /* 0x040fe20000000000 */
[----:B------:R-:W-:Y:S02]  /*190d0*/  FSEL R37, R37, -INF , P0 ;  /* 0xff80000025257808 */ /* 0x000fe40000000000 */
        /* <DEDUP_REMOVED lines=12> */
[----:B------:R-:W-:Y:S03]  /*191a0*/  ISETP.GE.AND P0, PT, R17, R182, PT ;  /* 0x000000b61100720c */ /* 0x000fe60003f06270 */
[CC--:B------:R-:W-:Y:S01]  /*191b0*/  FFMA.FTZ R55, -R180.reuse, R14.reuse, R55 ;  /* 0x0000000eb4377223 */ /* 0x0c0fe20000010137 */
[----:B------:R-:W-:Y:S01]  /*191c0*/  FSEL R213, R23, -INF , P0 ;  /* 0xff80000017d57808 */ /* 0x000fe20000000000 */
[----:B------:R-:W-:Y:S01]  /*191d0*/  FFMA.FTZ R49, -R180, R14, R49 ;  /* 0x0000000eb4317223 */ /* 0x000fe20000010131 */
[----:B------:R-:W-:Y:S01]  /*191e0*/  ISETP.GE.AND P0, PT, R112, R183, PT ;  /* 0x000000b77000720c */ /* 0x000fe20003f06270 */
[C---:B------:R-:W-:Y:S02]  /*191f0*/  VIADD R14, R187.reuse, 0xffffffd9 ;  /* 0xffffffd9bb0e7836 */ /* 0x040fe40000000000 */
[----:B------:R-:W-:Y:S03]  /*19200*/  VIADD R23, R188, 0x28 ;  /* 0x00000028bc177836 */ /* 0x000fe60000000000 */
[----:B------:R-:W-:Y:S04]  /*19210*/  IABS R14, R14 ;  /* 0x0000000e000e7213 */ /* 0x000fe80000000000 */
[----:B------:R-:W-:Y:S01]  /*19220*/  I2FP.F32.S32 R15, R14 ;  /* 0x0000000e000f7245 */ /* 0x000fe20000201400 */
[----:B------:R-:W-:Y:S02]  /*19230*/  VIADD R14, R187, 0xffffffd8 ;  /* 0xffffffd8bb0e7836 */ /* 0x000fe40000000000 */
[----:B------:R-:W-:Y:S02]  /*19240*/  @P0 LOP3.LUT R172, R172, 0x800000, RZ, 0xfc, !PT ;  /* 0x00800000acac0812 */ /* 0x000fe400078efcff */
        /* <DEDUP_REMOVED lines=10> */
[----:B------:R-:W-:Y:S01]  /*192f0*/  FFMA.FTZ R53, -R180, R14, R53 ;  /* 0x0000000eb4357223 */ /* 0x000fe20000010135 */
[----:B------:R-:W-:Y:S01]  /*19300*/  VIADD R14, R187, 0xffffffd1 ;  /* 0xffffffd1bb0e7836 */ /* 0x000fe20000000000 */
[----:B------:R-:W-:Y:S02]  /*19310*/  @P1 LOP3.LUT R172, R172, 0x400000, RZ, 0xfc, !PT ;  /* 0x00400000acac1812 */ /* 0x000fe400078efcff */
[----:B------:R-:W-:Y:S02]  /*19320*/  ISETP.GE.AND P1, PT, R111, R181, PT ;  /* 0x000000b56f00720c */ /* 0x000fe40003f26270 */
[----:B------:R-:W-:Y:S02]  /*19330*/  IABS R14, R14 ;  /* 0x0000000e000e7213 */ /* 0x000fe40000000000 */
[----:B------:R-:W-:Y:S02]  /*19340*/  LOP3.LUT R172, R172, 0xffdfffff, RZ, 0xc0, !PT ;  /* 0xffdfffffacac7812 */ /* 0x000fe400078ec0ff */
[----:B------:R-:W-:Y:S01]  /*19350*/  I2FP.F32.S32 R15, R14 ;  /* 0x0000000e000f7245 */ /* 0x000fe20000201400 */
[C---:B------:R-:W-:Y:S01]  /*19360*/  VIADD R14, R187.reuse, 0xffffffd0 ;  /* 0xffffffd0bb0e7836 */ /* 0x040fe20000000000 */
[----:B------:R-:W-:Y:S03]  /*19370*/  @P0 LOP3.LUT R172, R172, 0x200000, RZ, 0xfc, !PT ;  /* 0x00200000acac0812 */ /* 0x000fe600078efcff */
[CC--:B------:R-:W-:Y:S01]  /*19380*/  FFMA.FTZ R56, -R180.reuse, R15.reuse, R56 ;  /* 0x0000000fb4387223 */ /* 0x0c0fe20000010138 */
[----:B------:R-:W-:Y:S01]  /*19390*/  IABS R14, R14 ;  /* 0x0000000e000e7213 */ /* 0x000fe20000000000 */
[----:B------:R-:W-:Y:S01]  /*193a0*/  FFMA.FTZ R62, -R180, R15, R62 ;  /* 0x0000000fb43e7223 */ /* 0x000fe2000001013e */
[----:B------:R-:W-:Y:S02]  /*193b0*/  LOP3.LUT R172, R172, 0xffefffff, RZ, 0xc0, !PT ;  /* 0xffefffffacac7812 */ /* 0x000fe400078ec0ff */
[----:B------:R-:W-:Y:S02]  /*193c0*/  I2FP.F32.S32 R14, R14 ;  /* 0x0000000e000e7245 */ /* 0x000fe40000201400 */
[----:B------:R-:W-:Y:S02]  /*193d0*/  @P1 LOP3.LUT R172, R172, 0x100000, RZ, 0xfc, !PT ;  /* 0x00100000acac1812 */ /* 0x000fe400078efcff */
[----:B------:R-:W-:Y:S01]  /*193e0*/  ISETP.GE.AND P1, PT, R114, R181, PT ;  /* 0x000000b57200720c */ /* 0x000fe20003f26270 */
[-C--:B------:R-:W-:Y:S01]  /*193f0*/  FFMA.FTZ R57, -R180, R14.reuse, R57 ;  /* 0x0000000eb4397223 */ /* 0x080fe20000010139 */
[----:B------:R-:W-:Y:S01]  /*19400*/  LOP3.LUT R172, R172, 0xfff7ffff, RZ, 0xc0, !PT ;  /* 0xfff7ffffacac7812 */ /* 0x000fe200078ec0ff */
[----:B------:R-:W-:Y:S01]  /*19410*/  FFMA.FTZ R63, -R180, R14, R63 ;  /* 0x0000000eb43f7223 */ /* 0x000fe2000001013f */
[----:B------:R-:W-:Y:S05]  /*19420*/  VIADD R14, R187, 0xffffffc1 ;  /* 0xffffffc1bb0e7836 */ /* 0x000fea0000000000 */
[----:B------:R-:W-:Y:S04]  /*19430*/  IABS R14, R14 ;  /* 0x0000000e000e7213 */ /* 0x000fe80000000000 */
[----:B------:R-:W-:Y:S01]  /*19440*/  I2FP.F32.S32 R15, R14 ;  /* 0x0000000e000f7245 */ /* 0x000fe20000201400 */
[----:B------:R-:W-:Y:S04]  /*19450*/  VIADD R14, R188, 0x31 ;  /* 0x00000031bc0e7836 */ /* 0x000fe80000000000 */
[----:B------:R-:W-:Y:S01]  /*19460*/  FFMA.FTZ R64, -R180, R15, R64 ;  /* 0x0000000fb4407223 */ /* 0x000fe20000010140 */
[C---:B------:R-:W-:Y:S05]  /*19470*/  VIADD R15, R188.reuse, 0x9 ;  /* 0x00000009bc0f7836 */ /* 0x040fea0000000000 */
[----:B------:R-:W-:Y:S04]  /*19480*/  ISETP.GE.AND P0, PT, R15, R184, PT ;  /* 0x000000b80f00720c */ /* 0x000fe80003f06270 */
[----:B------:R-:W-:Y:S01]  /*19490*/  FSEL R143, R41, -INF , P0 ;  /* 0xff800000298f7808 */ /* 0x000fe20000000000 */
[----:B------:R-:W-:Y:S01]  /*194a0*/  VIADD R41, R188, 0x10 ;  /* 0x00000010bc297836 */ /* 0x000fe20000000000 */
[-C--:B------:R-:W-:Y:S04]  /*194b0*/  ISETP.GE.AND P0, PT, R20, R182.reuse, PT ;  /* 0x000000b61400720c */ /* 0x080fe80003f06270 */
[----:B------:R-:W-:Y:S01]  /*194c0*/  FSEL R211, R26, -INF , P0 ;  /* 0xff8000001ad37808 */ /* 0x000fe20000000000 */
[C---:B------:R-:W-:Y:S01]  /*194d0*/  VIADD R26, R188.reuse, 0x21 ;  /* 0x00000021bc1a7836 */ /* 0x040fe20000000000 */
[----:B------:R-:W-:Y:S04]  /*194e0*/  ISETP.GE.AND P0, PT, R7, R182, PT ;  /* 0x000000b60700720c */ /* 0x000fe80003f06270 */
[----:B------:R-:W-:Y:S01]  /*194f0*/  FSEL R209, R27, -INF , P0 ;  /* 0xff8000001bd17808 */ /* 0x000fe20000000000 */
[----:B------:R-:W-:Y:S01]  /*19500*/  VIADD R27, R188, 0x20 ;  /* 0x00000020bc1b7836 */ /* 0x000fe20000000000 */
[-C--:B------:R-:W-:Y:S02]  /*19510*/  ISETP.GE.AND P0, PT, R114, R183.reuse, PT ;  /* 0x000000b77200720c */ /* 0x080fe40003f06270 */
[----:B------:R-:W-:Y:S11]  /*19520*/  P2R R114, PR, RZ, 0x20 ;  /* 0x00000020ff727803 */ /* 0x000ff60000000000 */
[----:B------:R-:W-:Y:S02]  /*19530*/  @P0 LOP3.LUT R172, R172, 0x80000, RZ, 0xfc, !PT ;  /* 0x00080000acac0812 */ /* 0x000fe400078efcff */
[-C--:B------:R-:W-:Y:S02]  /*19540*/  ISETP.GE.AND P0, PT, R41, R184.reuse, PT ;  /* 0x000000b82900720c */ /* 0x080fe40003f06270 */
[----:B------:R-:W-:Y:S02]  /*19550*/  LOP3.LUT R172, R172, 0xfffbffff, RZ, 0xc0, !PT ;  /* 0xfffbffffacac7812 */ /* 0x000fe400078ec0ff */
[----:B------:R-:W-:Y:S02]  /*19560*/  FSEL R44, R44, -INF , P0 ;  /* 0xff8000002c2c7808 */ /* 0x000fe40000000000 */
[C---:B------:R-:W-:Y:S02]  /*19570*/  ISETP.GE.AND P0, PT, R115.reuse, R183, PT ;  /* 0x000000b77300720c */ /* 0x040fe40003f06270 */
        /* <DEDUP_REMOVED lines=13> */
[-C--:B------:R-:W-:Y:S01]  /*19650*/  ISETP.GE.AND P1, PT, R2, R183.reuse, PT ;  /* 0x000000b70200720c */ /* 0x080fe20003f26270 */
[----:B------:R-:W-:Y:S01]  /*19660*/  VIADD R2, R187, 0xffffffc9 ;  /* 0xffffffc9bb027836 */ /* 0x000fe20000000000 */
[----:B------:R-:W-:Y:S01]  /*19670*/  FSEL R197, R31, -INF , P0 ;  /* 0xff8000001fc57808 */ /* 0x000fe20000000000 */
[----:B------:R-:W-:Y:S01]  /*19680*/  VIADD R31, R188, 0x18 ;  /* 0x00000018bc1f7836 */ /* 0x000fe20000000000 */
[----:B------:R-:W-:Y:S01]  /*19690*/  LOP3.LUT R172, R172, 0xffff7fff, RZ, 0xc0, !PT ;  /* 0xffff7fffacac7812 */ /* 0x000fe200078ec0ff */
[----:B------:R-:W-:Y:S01]  /*196a0*/  VIADD R187, R187, 0x80 ;  /* 0x00000080bbbb7836 */ /* 0x000fe20000000000 */
[----:B------:R-:W-:Y:S02]  /*196b0*/  IABS R2, R2 ;  /* 0x0000000200027213 */ /* 0x000fe40000000000 */
[-C--:B------:R-:W-:Y:S04]  /*196c0*/  ISETP.GE.AND P0, PT, R31, R184.reuse, PT ;  /* 0x000000b81f00720c */ /* 0x080fe80003f06270 */
        /* <DEDUP_REMOVED lines=17> */
[----:B------:R-:W-:Y:S09]  /*197e0*/  P2R R49, PR, RZ, 0x8 ;  /* 0x00000008ff317803 */ /* 0x000ff20000000000 */
[----:B------:R-:W-:Y:S02]  /*197f0*/  @P0 LOP3.LUT R172, R172, 0x200, RZ, 0xfc, !PT ;  /* 0x00000200acac0812 */ /* 0x000fe400078efcff */
[-C--:B------:R-:W-:Y:S02]  /*19800*/  ISETP.GE.AND P0, PT, R27, R184.reuse, PT ;  /* 0x000000b81b00720c */ /* 0x080fe40003f06270 */
        /* <DEDUP_REMOVED lines=15> */
[----:B------:R-:W-:Y:S02]  /*19900*/  ISETP.GE.AND P1, PT, R7, R181, PT ;  /* 0x000000b50700720c */ /* 0x000fe40003f26270 */
[----:B------:R-:W-:Y:S05]  /*19910*/  I2FP.F32.S32 R7, R2 ;  /* 0x0000000200077245 */ /* 0x000fea0000201400 */
[CC--:B------:R-:W-:Y:S01]  /*19920*/  FFMA.FTZ R60, -R180.reuse, R7.reuse, R60 ;  /* 0x00000007b43c7223 */ /* 0x0c0fe2000001013c */
[----:B------:R-:W-:Y:S01]  /*19930*/  FFMA.FTZ R66, -R180, R7, R66 ;  /* 0x00000007b4427223 */ /* 0x000fe20000010142 */
[----:B------:R-:W-:Y:S02]  /*19940*/  @P0 LOP3.LUT R172, R172, 0x4, RZ, 0xfc, !PT ;  /* 0x00000004acac0812 */ /* 0x000fe400078efcff */
[-C--:B------:R-:W-:Y:S02]  /*19950*/  ISETP.GE.AND P0, PT, R23, R184.reuse, PT ;  /* 0x000000b81700720c */ /* 0x080fe40003f06270 */
[----:B------:R-:W-:Y:S02]  /*19960*/  LOP3.LUT R172, R172, 0xfffffff7, RZ, 0xc0, !PT ;  /* 0xfffffff7acac7812 */ /* 0x000fe400078ec0ff */
[----:B------:R-:W-:Y:S02]  /*19970*/  FSEL R56, R56, -INF , P0 ;  /* 0xff80000038387808 */ /* 0x000fe40000000000 */
[----:B------:R-:W-:Y:S02]  /*19980*/  ISETP.GE.AND P0, PT, R22, R184, PT ;  /* 0x000000b81600720c */ /* 0x000fe40003f06270 */
[----:B------:R-:W-:Y:S02]  /*19990*/  @P1 LOP3.LUT R172, R172, 0x8, RZ, 0xfc, !PT ;  /* 0x00000008acac1812 */ /* 0x000fe400078efcff */
[----:B------:R-:W-:Y:S02]  /*199a0*/  FSEL R57, R57, -INF , P0 ;  /* 0xff80000039397808 */ /* 0x000fe40000000000 */
[-C--:B------:R-:W-:Y:S02]  /*199b0*/  ISETP.GE.AND P0, PT, R19, R182.reuse, PT ;  /* 0x000000b61300720c */ /* 0x080fe40003f06270 */
[-C--:B------:R-:W-:Y:S01]  /*199c0*/  ISETP.GE.AND P1, PT, R6, R181.reuse, PT ;  /* 0x000000b50600720c */ /* 0x080fe20003f26270 */
[----:B------:R-:W-:Y:S01]  /*199d0*/  VIADD R6, R188, 0x38 ;  /* 0x00000038bc067836 */ /* 0x000fe20000000000 */
[----:B------:R-:W-:Y:S02]  /*199e0*/  FSEL R42, R42, -INF , P0 ;  /* 0xff8000002a2a7808 */ /* 0x000fe40000000000 */
[----:B------:R-:W-:Y:S02]  /*199f0*/  ISETP.GE.AND P0, PT, R15, R182, PT ;  /* 0x000000b60f00720c */ /* 0x000fe40003f06270 */
[----:B------:R-:W-:Y:S02]  /*19a00*/  LOP3.LUT R172, R172, 0xffffffef, RZ, 0xc0, !PT ;  /* 0xffffffefacac7812 */ /* 0x000fe400078ec0ff */
[----:B------:R-:W-:Y:S02]  /*19a10*/  FSEL R43, R43, -INF , P0 ;  /* 0xff8000002b2b7808 */ /* 0x000fe40000000000 */
[----:B------:R-:W-:Y:S03]  /*19a20*/  ISETP.GE.AND P0, PT, R11, R181, PT ;  /* 0x000000b50b00720c */ /* 0x000fe60003f06270 */
[----:B------:R-:W-:Y:S02]  /*19a30*/  @P1 LOP3.LUT R172, R172, 0x10, RZ, 0xfc, !PT ;  /* 0x00000010acac1812 */ /* 0x000fe400078efcff */
[----:B------:R-:W-:Y:S02]  /*19a40*/  ISETP.GE.AND P1, PT, R0, R183, PT ;  /* 0x000000b70000720c */ /* 0x000fe40003f26270 */
[----:B------:R-:W-:Y:S02]  /*19a50*/  LOP3.LUT R172, R172, 0xfffffffe, RZ, 0xc0, !PT ;  /* 0xfffffffeacac7812 */ /* 0x000fe400078ec0ff */
[----:B------:R-:W-:Y:S02]  /*19a60*/  FSEL R201, R201, -INF , !P1 ;  /* 0xff800000c9c97808 */ /* 0x000fe40004800000 */
[-C--:B------:R-:W-:Y:S02]  /*19a70*/  ISETP.GE.AND P1, PT, R19, R181.reuse, PT ;  /* 0x000000b51300720c */ /* 0x080fe40003f26270 */
[----:B------:R-:W-:Y:S02]  /*19a80*/  @P0 LOP3.LUT R172, R172, 0x1, RZ, 0xfc, !PT ;  /* 0x00000001acac0812 */ /* 0x000fe400078efcff */
[----:B------:R-:W-:Y:S01]  /*19a90*/  ISETP.GE.AND P0, PT, R10, R181, PT ;  /* 0x000000b50a00720c */ /* 0x000fe20003f06270 */
[----:B------:R-:W-:Y:S01]  /*19aa0*/  VIADD R10, R188, 0x39 ;  /* 0x00000039bc0a7836 */ /* 0x000fe20000000000 */
[----:B------:R-:W-:Y:S11]  /*19ab0*/  LOP3.LUT R172, R172, 0xffffff7f, RZ, 0xc0, !PT ;  /* 0xffffff7facac7812 */ /* 0x000ff600078ec0ff */
        /* <DEDUP_REMOVED lines=11> */
[----:B------:R-:W-:Y:S02]  /*19b70*/  @P1 LOP3.LUT R172, R172, 0x1000, RZ, 0xfc, !PT ;  /* 0x00001000acac1812 */ /* 0x000fe400078efcff */
[----:B------:R-:W-:Y:S02]  /*19b80*/  FSEL R47, R47, -INF , P0 ;  /* 0xff8000002f2f7808 */ /* 0x000fe40000000000 */
[-C--:B------:R-:W-:Y:S02]  /*19b90*/  ISETP.GE.AND P0, PT, R10, R184.reuse, PT ;  /* 0x000000b80a00720c */ /* 0x080fe40003f06270 */
[----:B------:R-:W-:Y:S02]  /*19ba0*/  ISETP.GE.AND P2, PT, R19, R183, PT ;  /* 0x000000b71300720c */ /* 0x000fe40003f46270 */
[----:B------:R-:W-:Y:S02]  /*19bb0*/  FSEL R25, R65, -INF , P0 ;  /* 0xff80000041197808 */ /* 0x000fe40000000000 */
[C---:B------:R-:W-:Y:S02]  /*19bc0*/  ISETP.GE.AND P0, PT, R15.reuse, R181, PT ;  /* 0x000000b50f00720c */ /* 0x040fe40003f06270 */
[----:B------:R-:W-:Y:S02]  /*19bd0*/  ISETP.GE.AND P1, PT, R15, R183, PT ;  /* 0x000000b70f00720c */ /* 0x000fe40003f26270 */
[----:B------:R-:W-:Y:S02]  /*19be0*/  P2R R112, PR, RZ, 0x4 ;  /* 0x00000004ff707803 */ /* 0x000fe40000000000 */
[----:B------:R-:W-:Y:S02]  /*19bf0*/  P2R R65, PR, RZ, 0x2 ;  /* 0x00000002ff417803 */ /* 0x000fe40000000000 */
[C---:B------:R-:W-:Y:S02]  /*19c00*/  LOP3.LUT P1, RZ, R172.reuse, 0x80000000, RZ, 0xc0, !PT ;  /* 0x80000000acff7812 */ /* 0x040fe4000782c0ff */
[C---:B------:R-:W-:Y:S02]  /*19c10*/  LOP3.LUT P2, RZ, R172.reuse, 0x20000000, RZ, 0xc0, !PT ;  /* 0x20000000acff7812 */ /* 0x040fe4000784c0ff */
[----:B------:R-:W-:Y:S02]  /*19c20*/  LOP3.LUT R172, R172, 0xfffff7ff, RZ, 0xc0, !PT ;  /* 0xfffff7ffacac7812 */ /* 0x000fe400078ec0ff */
[----:B------:R-:W-:Y:S02]  /*19c30*/  FSEL R21, R4, -INF , !P1 ;  /* 0xff80000004157808 */ /* 0x000fe40004800000 */
[----:B------:R-:W-:Y:S02]  /*19c40*/  @P0 LOP3.LUT R172, R172, 0x800, RZ, 0xfc, !PT ;  /* 0x00000800acac0812 */ /* 0x000fe400078efcff */
[----:B------:R-:W-:Y:S02]  /*19c50*/  ISETP.GE.AND P0, PT, R6, R184, PT ;  /* 0x000000b80600720c */ /* 0x000fe40003f06270 */
[C---:B------:R-:W-:Y:S02]  /*19c60*/  LOP3.LUT P4, RZ, R172.reuse, 0x4000000, RZ, 0xc0, !PT ;  /* 0x04000000acff7812 */ /* 0x040fe4000788c0ff */
[C---:B------:R-:W-:Y:S02]  /*19c70*/  LOP3.LUT P5, RZ, R172.reuse, 0x1000000, RZ, 0xc0, !PT ;  /* 0x01000000acff7812 */ /* 0x040fe400078ac0ff */
[----:B------:R-:W-:Y:S02]  /*19c80*/  P2R R11, PR, RZ, 0x10 ;  /* 0x00000010ff0b7803 */ /* 0x000fe40000000000 */
[----:B------:R-:W-:Y:S02]  /*19c90*/  LOP3.LUT P4, RZ, R172, 0x4, RZ, 0xc0, !PT ;  /* 0x00000004acff7812 */ /* 0x000fe4000788c0ff */
[----:B------:R-:W-:Y:S02]  /*19ca0*/  FSEL R64, R64, -INF , P0 ;  /* 0xff80000040407808 */ /* 0x000fe40000000000 */
[----:B------:R-:W-:Y:S02]  /*19cb0*/  P2R R116, PR, RZ, 0x10 ;  /* 0x00000010ff747803 */ /* 0x000fe40000000000 */
[C---:B------:R-:W-:Y:S02]  /*19cc0*/  LOP3.LUT P4, RZ, R172.reuse, 0x20, RZ, 0xc0, !PT ;  /* 0x00000020acff7812 */ /* 0x040fe4000788c0ff */
[-C--:B------:R-:W-:Y:S02]  /*19cd0*/  ISETP.GE.AND P0, PT, R31, R182.reuse, PT ;  /* 0x000000b61f00720c */ /* 0x080fe40003f06270 */
[----:B------:R-:W-:Y:S02]  /*19ce0*/  P2R R117, PR, RZ, 0x10 ;  /* 0x00000010ff757803 */ /* 0x000fe40000000000 */
[----:B------:R-:W-:Y:S02]  /*19cf0*/  LOP3.LUT P4, RZ, R172, 0x10000000, RZ, 0xc0, !PT ;  /* 0x10000000acff7812 */ /* 0x000fe4000788c0ff */
[----:B------:R-:W-:Y:S02]  /*19d00*/  FSEL R50, R50, -INF , P0 ;  /* 0xff80000032327808 */ /* 0x000fe40000000000 */
[----:B------:R-:W-:Y:S02]  /*19d10*/  P2R R118, PR, RZ, 0x10 ;  /* 0x00000010ff767803 */ /* 0x000fe40000000000 */
[----:B------:R-:W-:Y:S02]  /*19d20*/  LOP3.LUT P4, RZ, R172, 0x40000000, RZ, 0xc0, !PT ;  /* 0x40000000acff7812 */ /* 0x000fe4000788c0ff */
[-C--:B------:R-:W-:Y:S02]  /*19d30*/  ISETP.GE.AND P0, PT, R30, R182.reuse, PT ;  /* 0x000000b61e00720c */ /* 0x080fe40003f06270 */
[----:B------:R-:W-:Y:S02]  /*19d40*/  P2R R119, PR, RZ, 0x10 ;  /* 0x00000010ff777803 */ /* 0x000fe40000000000 */
[C---:B------:R-:W-:Y:S02]  /*19d50*/  LOP3.LUT P4, RZ, R172.reuse, 0x200, RZ, 0xc0, !PT ;  /* 0x00000200acff7812 */ /* 0x040fe4000788c0ff */
        /* <DEDUP_REMOVED lines=19> */
[----:B------:R-:W-:Y:S02]  /*19e90*/  FSEL R17, R8, -INF , !P4 ;  /* 0xff80000008117808 */ /* 0x000fe40006000000 */
[----:B------:R-:W-:Y:S02]  /*19ea0*/  ISETP.NE.AND P4, PT, R15, RZ, PT ;  /* 0x000000ff0f00720c */ /* 0x000fe40003f85270 */
[-C--:B------:R-:W-:Y:S02]  /*19eb0*/  ISETP.GE.AND P0, PT, R22, R182.reuse, PT ;  /* 0x000000b61600720c */ /* 0x080fe40003f06270 */
[----:B------:R-:W-:Y:S02]  /*19ec0*/  FSEL R15, R9, -INF , !P4 ;  /* 0xff800000090f7808 */ /* 0x000fe40006000000 */
[----:B------:R-:W-:Y:S02]  /*19ed0*/  FSEL R9, R3, -INF , !P5 ;  /* 0xff80000003097808 */ /* 0x000fe40006800000 */
[----:B------:R-:W2:Y:S01]  /*19ee0*/  LD.E R3, desc[UR4][R102.64+0xdc] ;  /* 0x0000dc0466037980 */ /* 0x000ea2000c101900 */
[----:B------:R-:W-:Y:S02]  /*19ef0*/  FSEL R2, R59, -INF , P0 ;  /* 0xff8000003b027808 */ /* 0x000fe40000000000 */
[-C--:B------:R-:W-:Y:S02]  /*19f00*/  ISETP.GE.AND P0, PT, R18, R182.reuse, PT ;  /* 0x000000b61200720c */ /* 0x080fe40003f06270 */
[----:B------:R-:W-:Y:S02]  /*19f10*/  ISETP.NE.AND P4, PT, R123, RZ, PT ;  /* 0x000000ff7b00720c */ /* 0x000fe40003f85270 */
[----:B------:R-:W-:Y:S02]  /*19f20*/  FSEL R0, R62, -INF , P0 ;  /* 0xff8000003e007808 */ /* 0x000fe40000000000 */
[-C--:B------:R-:W-:Y:S02]  /*19f30*/  ISETP.GE.AND P0, PT, R14, R182.reuse, PT ;  /* 0x000000b60e00720c */ /* 0x080fe40003f06270 */
[----:B------:R-:W-:Y:S02]  /*19f40*/  FSEL R233, R13, -INF , !P4 ;  /* 0xff8000000de97808 */ /* 0x000fe40006000000 */
[----:B------:R-:W-:Y:S02]  /*19f50*/  FSEL R61, R63, -INF , P0 ;  /* 0xff8000003f3d7808 */ /* 0x000fe40000000000 */
[----:B------:R-:W-:Y:S02]  /*19f60*/  ISETP.GE.AND P0, PT, R10, R182, PT ;  /* 0x000000b60a00720c */ /* 0x000fe40003f06270 */
[----:B------:R-:W-:Y:S02]  /*19f70*/  ISETP.NE.AND P4, PT, R35, RZ, PT ;  /* 0x000000ff2300720c */ /* 0x000fe40003f85270 */
[----:B------:R-:W-:Y:S02]  /*19f80*/  FSEL R36, R67, -INF , P0 ;  /* 0xff80000043247808 */ /* 0x000fe40000000000 */
[----:B------:R-:W-:Y:S02]  /*19f90*/  FSEL R35, R16, -INF , !P4 ;  /* 0xff80000010237808 */ /* 0x000fe40006000000 */
[----:B------:R-:W-:Y:S02]  /*19fa0*/  LOP3.LUT P0, RZ, R172, 0x8000, RZ, 0xc0, !PT ;  /* 0x00008000acff7812 */ /* 0x000fe4000780c0ff */
[----:B------:R-:W-:Y:S02]  /*19fb0*/  ISETP.NE.AND P4, PT, R122, RZ, PT ;  /* 0x000000ff7a00720c */ /* 0x000fe40003f85270 */
[----:B------:R-:W-:Y:S02]  /*19fc0*/  P2R R39, PR, RZ, 0x1 ;  /* 0x00000001ff277803 */ /* 0x000fe40000000000 */
[C---:B------:R-:W-:Y:S02]  /*19fd0*/  LOP3.LUT P0, RZ, R172.reuse, 0x10000, RZ, 0xc0, !PT ;  /* 0x00010000acff7812 */ /* 0x040fe4000780c0ff */
[----:B------:R-:W-:Y:S02]  /*19fe0*/  FSEL R33, R33, -INF , !P4 ;  /* 0xff80000021217808 */ /* 0x000fe40006000000 */
[----:B------:R-:W-:Y:S02]  /*19ff0*/  ISETP.NE.AND P4, PT, R121, RZ, PT ;  /* 0x000000ff7900720c */ /* 0x000fe40003f85270 */
[C---:B------:R-:W-:Y:S02]  /*1a000*/  LOP3.LUT P3, RZ, R172.reuse, 0x100000, RZ, 0xc0, !PT ;  /* 0x00100000acff7812 */ /* 0x040fe4000786c0ff */
[----:B------:R-:W-:Y:S02]  /*1a010*/  P2R R51, PR, RZ, 0x1 ;  /* 0x00000001ff337803 */ /* 0x000fe40000000000 */
[----:B------:R-:W-:Y:S02]  /*1a020*/  LOP3.LUT P0, RZ, R172, 0x40000, RZ, 0xc0, !PT ;  /* 0x00040000acff7812 */ /* 0x000fe4000780c0ff */
[----:B------:R-:W-:Y:S02]  /*1a030*/  FSEL R223, R223, -INF , !P4 ;  /* 0xff800000dfdf7808 */ /* 0x000fe40006000000 */
[----:B------:R-:W-:Y:S02]  /*1a040*/  ISETP.NE.AND P4, PT, R120, RZ, PT ;  /* 0x000000ff7800720c */ /* 0x000fe40003f85270 */
[----:B------:R-:W-:Y:S02]  /*1a050*/  P2R R113, PR, RZ, 0x8 ;  /* 0x00000008ff717803 */ /* 0x000fe40000000000 */
[----:B------:R-:W-:Y:S02]  /*1a060*/  LOP3.LUT P3, RZ, R172, 0x400000, RZ, 0xc0, !PT ;  /* 0x00400000acff7812 */ /* 0x000fe4000786c0ff */
[----:B------:R-:W-:Y:S02]  /*1a070*/  FSEL R227, R227, -INF , !P0 ;  /* 0xff800000e3e37808 */ /* 0x000fe40004000000 */
[----:B------:R-:W-:Y:S02]  /*1a080*/  ISETP.NE.AND P0, PT, R51, RZ, PT ;  /* 0x000000ff3300720c */ /* 0x000fe40003f05270 */
[----:B------:R-:W-:Y:S02]  /*1a090*/  FSEL R221, R221, -INF , !P4 ;  /* 0xff800000dddd7808 */ /* 0x000fe40006000000 */
[----:B------:R-:W-:Y:S02]  /*1a0a0*/  ISETP.NE.AND P4, PT, R119, RZ, PT ;  /* 0x000000ff7700720c */ /* 0x000fe40003f85270 */
[----:B------:R-:W-:Y:S02]  /*1a0b0*/  FSEL R231, R231, -INF , !P3 ;  /* 0xff800000e7e77808 */ /* 0x000fe40005800000 */
[----:B------:R-:W-:Y:S02]  /*1a0c0*/  ISETP.NE.AND P3, PT, R113, RZ, PT ;  /* 0x000000ff7100720c */ /* 0x000fe40003f65270 */
[----:B------:R-:W-:Y:S02]  /*1a0d0*/  FSEL R19, R5, -INF , !P2 ;  /* 0xff80000005137808 */ /* 0x000fe40005000000 */
[----:B------:R-:W-:Y:S02]  /*1a0e0*/  FSEL R225, R225, -INF , !P0 ;  /* 0xff800000e1e17808 */ /* 0x000fe40004000000 */
[----:B------:R-:W-:Y:S02]  /*1a0f0*/  FSEL R4, R109, -INF , !P4 ;  /* 0xff8000006d047808 */ /* 0x000fe40006000000 */
[----:B------:R-:W-:Y:S02]  /*1a100*/  ISETP.NE.AND P0, PT, R39, RZ, PT ;  /* 0x000000ff2700720c */ /* 0x000fe40003f05270 */
[----:B------:R-:W-:Y:S02]  /*1a110*/  ISETP.NE.AND P4, PT, R118, RZ, PT ;  /* 0x000000ff7600720c */ /* 0x000fe40003f85270 */
[----:B------:R-:W-:Y:S02]  /*1a120*/  FSEL R229, R229, -INF , !P3 ;  /* 0xff800000e5e57808 */ /* 0x000fe40005800000 */
[----:B------:R-:W-:Y:S02]  /*1a130*/  FMNMX3.FTZ R8, R104, R21, R19, !PT ;  /* 0x0000001568087276 */ /* 0x000fe40007810013 */
[----:B------:R-:W-:Y:S02]  /*1a140*/  ISETP.NE.AND P3, PT, R49, RZ, PT ;  /* 0x000000ff3100720c */ /* 0x000fe40003f65270 */
[----:B------:R-:W-:Y:S02]  /*1a150*/  LOP3.LUT P6, RZ, R172, 0x800000, RZ, 0xc0, !PT ;  /* 0x00800000acff7812 */ /* 0x000fe400078cc0ff */
[----:B------:R-:W-:Y:S02]  /*1a160*/  FSEL R49, R37, -INF , !P0 ;  /* 0xff80000025317808 */ /* 0x000fe40004000000 */
[----:B------:R-:W-:Y:S02]  /*1a170*/  FSEL R13, R108, -INF , !P4 ;  /* 0xff8000006c0d7808 */ /* 0x000fe40006000000 */
[----:B------:R-:W-:Y:S02]  /*1a180*/  ISETP.GE.AND P0, PT, R188, R183, PT ;  /* 0x000000b7bc00720c */ /* 0x000fe40003f06270 */
[----:B------:R-:W-:Y:S02]  /*1a190*/  ISETP.NE.AND P4, PT, R117, RZ, PT ;  /* 0x000000ff7500720c */ /* 0x000fe40003f85270 */
[----:B------:R-:W-:Y:S02]  /*1a1a0*/  FMNMX3.FTZ R8, R8, R17, R15, !PT ;  /* 0x0000001108087276 */ /* 0x000fe4000781000f */
[----:B------:R-:W-:Y:S02]  /*1a1b0*/  FSEL R235, R12, -INF , !P6 ;  /* 0xff8000000ceb7808 */ /* 0x000fe40007000000 */
[----:B------:R-:W-:Y:S02]  /*1a1c0*/  FSEL R51, R110, -INF , !P0 ;  /* 0xff8000006e337808 */ /* 0x000fe40004000000 */
[----:B------:R-:W-:Y:S02]  /*1a1d0*/  LOP3.LUT P0, RZ, R172, 0x100, RZ, 0xc0, !PT ;  /* 0x00000100acff7812 */ /* 0x000fe4000780c0ff */
[----:B------:R-:W-:Y:S02]  /*1a1e0*/  FSEL R219, R219, -INF , !P4 ;  /* 0xff800000dbdb7808 */ /* 0x000fe40006000000 */
[----:B------:R-:W-:Y:S02]  /*1a1f0*/  FMNMX3.FTZ R8, R8, R235, R233, !PT ;  /* 0x000000eb08087276 */ /* 0x000fe400078100e9 */
[----:B------:R-:W-:Y:S02]  /*1a200*/  ISETP.NE.AND P4, PT, R116, RZ, PT ;  /* 0x000000ff7400720c */ /* 0x000fe40003f85270 */
[----:B------:R-:W-:Y:S02]  /*1a210*/  LOP3.LUT P1, RZ, R172, 0x4000, RZ, 0xc0, !PT ;  /* 0x00004000acff7812 */ /* 0x000fe4000782c0ff */
[----:B------:R-:W-:Y:S02]  /*1a220*/  FSEL R211, R211, -INF , !P0 ;  /* 0xff800000d3d37808 */ /* 0x000fe40004000000 */
[----:B------:R-:W-:Y:S02]  /*1a230*/  ISETP.GE.AND P0, PT, R41, R183, PT ;  /* 0x000000b72900720c */ /* 0x000fe40003f06270 */
[----:B------:R-:W-:Y:S02]  /*1a240*/  FMNMX3.FTZ R8, R8, R35, R33, !PT ;  /* 0x0000002308087276 */ /* 0x000fe40007810021 */
[----:B------:R-:W-:Y:S02]  /*1a250*/  FSEL R217, R217, -INF , !P4 ;  /* 0xff800000d9d97808 */ /* 0x000fe40006000000 */
[----:B------:R-:W-:Y:S02]  /*1a260*/  ISETP.NE.AND P4, PT, R11, RZ, PT ;  /* 0x000000ff0b00720c */ /* 0x000fe40003f85270 */
[----:B------:R-:W-:Y:S02]  /*1a270*/  FSEL R215, R215, -INF , !P1 ;  /* 0xff800000d7d77808 */ /* 0x000fe40004800000 */
[----:B------:R-:W-:Y:S02]  /*1a280*/  ISETP.NE.AND P1, PT, R65, RZ, PT ;  /* 0x000000ff4100720c */ /* 0x000fe40003f25270 */
[----:B------:R-:W-:Y:S02]  /*1a290*/  FSEL R137, R44, -INF , !P0 ;  /* 0xff8000002c897808 */ /* 0x000fe40004000000 */
[----:B------:R-:W-:Y:S02]  /*1a2a0*/  FMNMX3.FTZ R12, R8, R223, R221, !PT ;  /* 0x000000df080c7276 */ /* 0x000fe400078100dd */
        /* <DEDUP_REMOVED lines=8> */
[----:B------:R-:W-:Y:S02]  /*1a330*/  LOP3.LUT P2, RZ, R172, 0x400, RZ, 0xc0, !PT ;  /* 0x00000400acff7812 */ /* 0x000fe4000784c0ff */
[----:B------:R-:W-:Y:S02]  /*1a340*/  FSEL R119, R53, -INF , !P1 ;  /* 0xff80000035777808 */ /* 0x000fe40004800000 */
[----:B------:R-:W-:Y:S02]  /*1a350*/  ISETP.GE.AND P1, PT, R23, R183, PT ;  /* 0x000000b71700720c */ /* 0x000fe40003f26270 */
[----:B------:R-:W-:Y:S02]  /*1a360*/  FMNMX3.FTZ R8, R8, R231, R229, !PT ;  /* 0x000000e708087276 */ /* 0x000fe400078100e5 */
[----:B------:R-:W-:Y:S02]  /*1a370*/  FSEL R133, R48, -INF , !P0 ;  /* 0xff80000030857808 */ /* 0x000fe40004000000 */
[----:B------:R-:W-:Y:S02]  /*1a380*/  ISETP.GE.AND P0, PT, R30, R183, PT ;  /* 0x000000b71e00720c */ /* 0x000fe40003f06270 */
[----:B------:R-:W-:Y:S02]  /*1a390*/  FSEL R213, R213, -INF , !P2 ;  /* 0xff800000d5d57808 */ /* 0x000fe40005000000 */
[----:B------:R-:W-:Y:S02]  /*1a3a0*/  ISETP.NE.AND P5, PT, R114, RZ, PT ;  /* 0x000000ff7200720c */ /* 0x000fe40003fa5270 */
[----:B------:R-:W-:Y:S02]  /*1a3b0*/  ISETP.NE.AND P2, PT, R112, RZ, PT ;  /* 0x000000ff7000720c */ /* 0x000fe40003f45270 */
[----:B------:R-:W-:Y:S02]  /*1a3c0*/  FSEL R117, R56, -INF , !P1 ;  /* 0xff80000038757808 */ /* 0x000fe40004800000 */
[----:B------:R-:W-:Y:S02]  /*1a3d0*/  LOP3.LUT P6, RZ, R172, 0x8, RZ, 0xc0, !PT ;  /* 0x00000008acff7812 */ /* 0x000fe400078cc0ff */
[----:B------:R-:W-:Y:S02]  /*1a3e0*/  FMNMX3.FTZ R8, R8, R227, R225, !PT ;  /* 0x000000e308087276 */ /* 0x000fe400078100e1 */
[----:B------:R-:W-:Y:S02]  /*1a3f0*/  LOP3.LUT P1, RZ, R172, 0x1000, RZ, 0xc0, !PT ;  /* 0x00001000acff7812 */ /* 0x000fe4000782c0ff */
[----:B------:R-:W-:Y:S02]  /*1a400*/  FSEL R131, R131, -INF , !P0 ;  /* 0xff80000083837808 */ /* 0x000fe40004000000 */
[----:B------:R-:W-:Y:S02]  /*1a410*/  FSEL R207, R28, -INF , !P5 ;  /* 0xff8000001ccf7808 */ /* 0x000fe40006800000 */
[----:B------:R-:W-:Y:S02]  /*1a420*/  ISETP.NE.AND P4, PT, R115, RZ, PT ;  /* 0x000000ff7300720c */ /* 0x000fe40003f85270 */
[----:B------:R-:W-:Y:S02]  /*1a430*/  ISETP.GE.AND P0, PT, R27, R183, PT ;  /* 0x000000b71b00720c */ /* 0x000fe40003f06270 */
[----:B------:R-:W-:Y:S02]  /*1a440*/  FSEL R161, R161, -INF , !P2 ;  /* 0xff800000a1a17808 */ /* 0x000fe40005000000 */
[C---:B------:R-:W-:Y:S02]  /*1a450*/  LOP3.LUT P5, RZ, R172.reuse, 0x10, RZ, 0xc0, !PT ;  /* 0x00000010acff7812 */ /* 0x040fe400078ac0ff */
[----:B------:R-:W-:Y:S02]  /*1a460*/  LOP3.LUT P2, RZ, R172, 0x1, RZ, 0xc0, !PT ;  /* 0x00000001acff7812 */ /* 0x000fe4000784c0ff */
[----:B------:R-:W-:Y:S02]  /*1a470*/  FSEL R209, R209, -INF , !P6 ;  /* 0xff800000d1d17808 */ /* 0x000fe40007000000 */
[----:B------:R-:W-:Y:S02]  /*1a480*/  FMNMX3.FTZ R8, R8, R215, R213, !PT ;  /* 0x000000d708087276 */ /* 0x000fe400078100d5 */
[----:B------:R-:W-:Y:S02]  /*1a490*/  FSEL R55, R42, -INF , !P1 ;  /* 0xff8000002a377808 */ /* 0x000fe40004800000 */
[----:B------:R-:W-:Y:S02]  /*1a4a0*/  ISETP.GE.AND P1, PT, R18, R183, PT ;  /* 0x000000b71200720c */ /* 0x000fe40003f26270 */
[----:B------:R-:W-:Y:S02]  /*1a4b0*/  FSEL R121, R52, -INF , !P0 ;  /* 0xff80000034797808 */ /* 0x000fe40004000000 */
[----:B------:R-:W-:Y:S02]  /*1a4c0*/  FSEL R205, R205, -INF , !P4 ;  /* 0xff800000cdcd7808 */ /* 0x000fe40006000000 */
[----:B------:R-:W-:Y:S02]  /*1a4d0*/  FSEL R203, R32, -INF , !P3 ;  /* 0xff80000020cb7808 */ /* 0x000fe40005800000 */
[----:B------:R-:W-:Y:S02]  /*1a4e0*/  FMNMX3.FTZ R12, R12, R219, R217, !PT ;  /* 0x000000db0c0c7276 */ /* 0x000fe400078100d9 */
[C---:B------:R-:W-:Y:S02]  /*1a4f0*/  LOP3.LUT P4, RZ, R172.reuse, 0x40, RZ, 0xc0, !PT ;  /* 0x00000040acff7812 */ /* 0x040fe4000788c0ff */
[----:B------:R-:W-:Y:S02]  /*1a500*/  LOP3.LUT P3, RZ, R172, 0x80, RZ, 0xc0, !PT ;  /* 0x00000080acff7812 */ /* 0x000fe4000786c0ff */
[C---:B------:R-:W-:Y:S01]  /*1a510*/  ISETP.GE.AND P0, PT, R188.reuse, R181, PT ;  /* 0x000000b5bc00720c */ /* 0x040fe20003f06270 */
[----:B------:R-:W-:Y:S01]  /*1a520*/  VIADD R188, R188, 0xffffff80 ;  /* 0xffffff80bcbc7836 */ /* 0x000fe20000000000 */
[----:B------:R-:W-:Y:S02]  /*1a530*/  FSEL R199, R199, -INF , !P5 ;  /* 0xff800000c7c77808 */ /* 0x000fe40006800000 */
[----:B------:R-:W-:Y:S02]  /*1a540*/  FSEL R197, R197, -INF , !P2 ;  /* 0xff800000c5c57808 */ /* 0x000fe40005000000 */
[----:B------:R-:W-:Y:S02]  /*1a550*/  FMNMX3.FTZ R8, R8, R211, R209, !PT ;  /* 0x000000d308087276 */ /* 0x000fe400078100d1 */
[----:B------:R-:W-:Y:S02]  /*1a560*/  FSEL R65, R60, -INF , !P1 ;  /* 0xff8000003c417808 */ /* 0x000fe40004800000 */
[----:B------:R-:W-:Y:S02]  /*1a570*/  FMNMX3.FTZ R12, R12, R207, R205, !PT ;  /* 0x000000cf0c0c7276 */ /* 0x000fe400078100cd */
[----:B------:R-:W-:Y:S02]  /*1a580*/  ISETP.GE.AND P1, PT, R27, R181, PT ;  /* 0x000000b51b00720c */ /* 0x000fe40003f26270 */
[----:B------:R-:W-:Y:S02]  /*1a590*/  FSEL R195, R34, -INF , !P3 ;  /* 0xff80000022c37808 */ /* 0x000fe40005800000 */
[----:B------:R-:W-:Y:S02]  /*1a5a0*/  FSEL R193, R193, -INF , !P4 ;  /* 0xff800000c1c17808 */ /* 0x000fe40006000000 */
[----:B------:R-:W-:Y:S02]  /*1a5b0*/  FSEL R141, R38, -INF , !P0 ;  /* 0xff800000268d7808 */ /* 0x000fe40004000000 */
[----:B------:R-:W-:Y:S02]  /*1a5c0*/  FMNMX3.FTZ R8, R8, R199, R197, !PT ;  /* 0x000000c708087276 */ /* 0x000fe400078100c5 */
[----:B------:R-:W-:Y:S02]  /*1a5d0*/  ISETP.GE.AND P0, PT, R22, R183, PT ;  /* 0x000000b71600720c */ /* 0x000fe40003f06270 */
[----:B------:R-:W-:Y:S02]  /*1a5e0*/  FMNMX3.FTZ R12, R12, R203, R201, !PT ;  /* 0x000000cb0c0c7276 */ /* 0x000fe400078100c9 */
[----:B------:R-:W-:Y:S02]  /*1a5f0*/  LOP3.LUT P6, RZ, R172, 0x800, RZ, 0xc0, !PT ;  /* 0x00000800acff7812 */ /* 0x000fe400078cc0ff */
[----:B------:R-:W-:Y:S02]  /*1a600*/  FMNMX3.FTZ R8, R8, R195, R193, !PT ;  /* 0x000000c308087276 */ /* 0x000fe400078100c1 */
[----:B------:R-:W-:Y:S02]  /*1a610*/  FSEL R115, R57, -INF , !P0 ;  /* 0xff80000039737808 */ /* 0x000fe40004000000 */
[----:B------:R-:W-:Y:S02]  /*1a620*/  ISETP.GE.AND P0, PT, R14, R183, PT ;  /* 0x000000b70e00720c */ /* 0x000fe40003f06270 */
[----:B------:R-:W-:Y:S02]  /*1a630*/  FMNMX3.FTZ R12, R12, R51, R49, !PT ;  /* 0x000000330c0c7276 */ /* 0x000fe40007810031 */
[----:B------:R-:W-:Y:S02]  /*1a640*/  FSEL R53, R43, -INF , !P6 ;  /* 0xff8000002b357808 */ /* 0x000fe40007000000 */
[-C--:B------:R-:W-:Y:S02]  /*1a650*/  ISETP.GE.AND P5, PT, R41, R181.reuse, PT ;  /* 0x000000b52900720c */ /* 0x080fe40003fa6270 */
[----:B------:R-:W-:Y:S02]  /*1a660*/  ISETP.GE.AND P2, PT, R40, R181, PT ;  /* 0x000000b52800720c */ /* 0x000fe40003f46270 */
[----:B------:R-:W-:Y:S02]  /*1a670*/  FMNMX3.FTZ R8, R8, R141, R139, !PT ;  /* 0x0000008d08087276 */ /* 0x000fe4000781008b */
[----:B------:R-:W-:Y:S02]  /*1a680*/  LOP3.LUT R172, R172, 0xfffffffe, RZ, 0xc0, !PT ;  /* 0xfffffffeacac7812 */ /* 0x000fe400078ec0ff */
[----:B------:R-:W-:Y:S02]  /*1a690*/  FSEL R108, R29, -INF , !P0 ;  /* 0xff8000001d6c7808 */ /* 0x000fe40004000000 */
        /* <DEDUP_REMOVED lines=8> */
[----:B------:R-:W-:Y:S02]  /*1a720*/  @P1 LOP3.LUT R172, R172, 0x1, RZ, 0xfc, !PT ;  /* 0x00000001acac1812 */ /* 0x000fe400078efcff */
[----:B------:R-:W-:Y:S01]  /*1a730*/  ISETP.GE.AND P1, PT, R6, R183, PT ;  /* 0x000000b70600720c */ /* 0x000fe20003f26270 */
[----:B------:R-:W-:Y:S01]  /*1a740*/  LDSM.16.MT88.4 R44, [R106+0x6000] ;  /* 0x006000006a2c783b */ /* 0x000fe20000004200 */
[----:B------:R-:W-:Y:S02]  /*1a750*/  FSEL R62, R25, -INF , !P0 ;  /* 0xff800000193e7808 */ /* 0x000fe40004000000 */
[----:B------:R-:W-:Y:S02]  /*1a760*/  FMNMX3.FTZ R12, R12, R137, R135, !PT ;  /* 0x000000890c0c7276 */ /* 0x000fe40007810087 */
[----:B------:R-:W-:Y:S02]  /*1a770*/  FSEL R123, R50, -INF , !P4 ;  /* 0xff800000327b7808 */ /* 0x000fe40006000000 */
[----:B------:R-:W-:Y:S02]  /*1a780*/  FSEL R59, R20, -INF , !P3 ;  /* 0xff800000143b7808 */ /* 0x000fe40005800000 */
[----:B------:R-:W-:Y:S02]  /*1a790*/  FMNMX3.FTZ R8, R8, R129, R125, !PT ;  /* 0x0000008108087276 */ /* 0x000fe4000781007d */
[-C--:B------:R-:W-:Y:S02]  /*1a7a0*/  ISETP.GE.AND P6, PT, R26, R181.reuse, PT ;  /* 0x000000b51a00720c */ /* 0x080fe40003fc6270 */
[----:B------:R-:W-:Y:S02]  /*1a7b0*/  LOP3.LUT P0, RZ, R172, 0x1, RZ, 0xc0, !PT ;  /* 0x00000001acff7812 */ /* 0x000fe4000780c0ff */
[----:B------:R-:W-:Y:S02]  /*1a7c0*/  FSEL R64, R64, -INF , !P1 ;  /* 0xff80000040407808 */ /* 0x000fe40004800000 */
[-C--:B------:R-:W-:Y:S02]  /*1a7d0*/  ISETP.GE.AND P5, PT, R22, R181.reuse, PT ;  /* 0x000000b51600720c */ /* 0x080fe40003fa6270 */
[----:B------:R-:W-:Y:S02]  /*1a7e0*/  ISETP.GE.AND P1, PT, R10, R181, PT ;  /* 0x000000b50a00720c */ /* 0x000fe40003f26270 */
        /* <DEDUP_REMOVED lines=14> */
[----:B------:R-:W-:Y:S02]  /*1a8d0*/  FMNMX3.FTZ R0, R2, R109, R67, !PT ;  /* 0x0000006d02007276 */ /* 0x000fe40007810043 */
[----:B------:R-:W-:Y:S02]  /*1a8e0*/  ISETP.GE.AND P2, PT, R6, R181, PT ;  /* 0x000000b50600720c */ /* 0x000fe40003f46270 */
[----:B------:R-:W-:Y:S02]  /*1a8f0*/  FSEL R37, R66, -INF , P0 ;  /* 0xff80000042257808 */ /* 0x000fe40000000000 */
[----:B------:R-:W-:Y:S02]  /*1a900*/  FSEL R61, R61, -INF , !P3 ;  /* 0xff8000003d3d7808 */ /* 0x000fe40005800000 */
        /* <DEDUP_REMOVED lines=26> */
[-CC-:B------:R-:W-:Y:S01]  /*1aab0*/  FFMA.FTZ R191, R4, R3.reuse, -R60.reuse ;  /* 0x0000000304bf7223 */ /* 0x180fe2000001083c */
[----:B------:R-:W-:Y:S01]  /*1aac0*/  MUFU.EX2 R56, R56 ;  /* 0x0000003800387308 */ /* 0x000fe20000000800 */
[----:B------:R-:W1:Y:S01]  /*1aad0*/  LDSM.16.MT88.4 R12, [R148+0x6000] ;  /* 0x00600000940c783b */ /* 0x000e620000004200 */
[----:B------:R-:W-:Y:S01]  /*1aae0*/  FSEL R4, R0, RZ, P0 ;  /* 0x000000ff00047208 */ /* 0x000fe20000000000 */
[-CC-:B------:R-:W-:Y:S01]  /*1aaf0*/  FFMA.FTZ R58, R11, R3.reuse, -R60.reuse ;  /* 0x000000030b3a7223 */ /* 0x180fe2000001083c */
[-C--:B------:R-:W-:Y:S01]  /*1ab00*/  FFMA.FTZ R57, R9, R3.reuse, -R60 ;  /* 0x0000000309397223 */ /* 0x080fe2000001083c */
        /* <DEDUP_REMOVED lines=34> */
[-CC-:B------:R-:W-:Y:S03]  /*1ad30*/  FFMA.FTZ R108, R108, R3.reuse, -R66.reuse ;  /* 0x000000036c6c7223 */ /* 0x180fe60000010842 */
[----:B------:R-:W3:Y:S01]  /*1ad40*/  MUFU.EX2 R127, R127 ;  /* 0x0000007f007f7308 */ /* 0x000ee20000000800 */
[----:B------:R-:W-:Y:S01]  /*1ad50*/  FFMA.FTZ R64, R64, R3, -R66 ;  /* 0x0000000340407223 */ /* 0x000fe20000010842 */
[----:B------:R-:W-:Y:S08]  /*1ad60*/  ISETP.GT.AND P0, PT, R185, R158, PT ;  /* 0x0000009eb900720c */ /* 0x000ff00003f04270 */
[----:B------:R-:W4:Y:S10]  /*1ad70*/  MUFU.EX2 R191, R191 ;  /* 0x000000bf00bf7308 */ /* 0x000f340000000800 */
[----:B------:R-:W5:Y:S01]  /*1ad80*/  MUFU.EX2 R58, R58 ;  /* 0x0000003a003a7308 */ /* 0x000f620000000800 */
[----:B---3--:R-:W-:Y:S09]  /*1ad90*/  F2FP.F16.F32.PACK_AB R42, R56, R127 ;  /* 0x0000007f382a723e */ /* 0x008ff200000000ff */
[----:B------:R-:W3:Y:S01]  /*1ada0*/  MUFU.EX2 R39, R8 ;  /* 0x0000000800277308 */ /* 0x000ee20000000800 */
[----:B----4-:R-:W-:Y:S09]  /*1adb0*/  F2FP.F16.F32.PACK_AB R41, R52, R191 ;  /* 0x000000bf3429723e */ /* 0x010ff200000000ff */
[----:B------:R-:W4:Y:S01]  /*1adc0*/  MUFU.EX2 R38, R10 ;  /* 0x0000000a00267308 */ /* 0x000f220000000800 */
[----:B-----5:R-:W-:Y:S09]  /*1add0*/  F2FP.F16.F32.PACK_AB R43, R57, R58 ;  /* 0x0000003a392b723e */ /* 0x020ff200000000ff */
        /* <DEDUP_REMOVED lines=14> */
[----:B------:R-:W-:Y:S01]  /*1aec0*/  LDSM.16.MT88.4 R92, [R148+0x9800] ;  /* 0x00980000945c783b */ /* 0x000fe20000004200 */
[C---:B------:R-:W-:Y:S01]  /*1aed0*/  FFMA.FTZ R85, R39.reuse, R190, R48 ;  /* 0x000000be27557223 */ /* 0x040fe20000010030 */
[----:B------:R-:W-:Y:S01]  /*1aee0*/  FMUL.FTZ R18, R38, R86 ;  /* 0x0000005626127220 */ /* 0x000fe20000410000 */
[C---:B-1----:R-:W-:Y:S01]  /*1aef0*/  HMMA.16816.F32 R4, R40.reuse, R12, R4 ;  /* 0x0000000c2804723c */ /* 0x042fe20000001804 */
[----:B------:R-:W-:Y:S04]  /*1af00*/  MUFU.EX2 R105, R105 ;  /* 0x0000006900697308 */ /* 0x000fe80000000800 */
[----:B------:R-:W-:Y:S01]  /*1af10*/  LDSM.16.MT88.4 R48, [R106+0x7800] ;  /* 0x007800006a30783b */ /* 0x000fe20000004200 */
[----:B------:R-:W-:Y:S01]  /*1af20*/  FADD.FTZ R86, R54, R85 ;  /* 0x0000005536567221 */ /* 0x000fe20000010000 */
[C---:B------:R-:W-:Y:S01]  /*1af30*/  FMUL.FTZ R26, R38.reuse, R78 ;  /* 0x0000004e261a7220 */ /* 0x040fe20000410000 */
[C---:B------:R-:W-:Y:S03]  /*1af40*/  HMMA.16816.F32 R8, R40.reuse, R14, R8 ;  /* 0x0000000e2808723c */ /* 0x040fe60000001808 */
[----:B------:R-:W-:Y:S01]  /*1af50*/  MUFU.EX2 R110, R110 ;  /* 0x0000006e006e7308 */ /* 0x000fe20000000800 */
[C---:B------:R-:W-:Y:S01]  /*1af60*/  FMUL.FTZ R14, R38.reuse, R90 ;  /* 0x0000005a260e7220 */ /* 0x040fe20000410000 */
[C---:B------:R-:W-:Y:S01]  /*1af70*/  FMUL.FTZ R15, R38.reuse, R91 ;  /* 0x0000005b260f7220 */ /* 0x040fe20000410000 */
[C---:B------:R-:W-:Y:S01]  /*1af80*/  FMUL.FTZ R12, R39.reuse, R88 ;  /* 0x00000058270c7220 */ /* 0x040fe20000410000 */
[----:B------:R-:W-:Y:S01]  /*1af90*/  FMUL.FTZ R13, R39, R89 ;  /* 0x00000059270d7220 */ /* 0x000fe20000410000 */
[----:B------:R-:W-:Y:S01]  /*1afa0*/  FADD.FTZ R127, R127, R86 ;  /* 0x000000567f7f7221 */ /* 0x000fe20000010000 */
[C---:B------:R-:W-:Y:S01]  /*1afb0*/  FMUL.FTZ R27, R38.reuse, R79 ;  /* 0x0000004f261b7220 */ /* 0x040fe20000410000 */
[C---:B------:R-:W-:Y:S01]  /*1afc0*/  FMUL.FTZ R32, R39.reuse, R68 ;  /* 0x0000004427207220 */ /* 0x040fe20000410000 */
[----:B------:R-:W-:Y:S01]  /*1afd0*/  FMUL.FTZ R34, R38, R70 ;  /* 0x0000004626227220 */ /* 0x000fe20000410000 */
[----:B------:R-:W-:Y:S01]  /*1afe0*/  FADD.FTZ R127, R56, R127 ;  /* 0x0000007f387f7221 */ /* 0x000fe20000010000 */
[----:B------:R-:W-:Y:S01]  /*1aff0*/  FFMA.FTZ R191, R38, R189, R191 ;  /* 0x000000bd26bf7223 */ /* 0x000fe200000100bf */
[C---:B--2---:R-:W-:Y:S01]  /*1b000*/  HMMA.16816.F32 R12, R40.reuse, R20, R12 ;  /* 0x00000014280c723c */ /* 0x044fe2000000180c */
[----:B------:R-:W-:Y:S02]  /*1b010*/  MUFU.EX2 R112, R112 ;  /* 0x0000007000707308 */ /* 0x000fe40000000800 */
[----:B------:R-:W-:Y:S01]  /*1b020*/  FADD.FTZ R191, R52, R191 ;  /* 0x000000bf34bf7221 */ /* 0x000fe20000010000 */
[C---:B------:R-:W-:Y:S01]  /*1b030*/  FMUL.FTZ R20, R39.reuse, R80 ;  /* 0x0000005027147220 */ /* 0x040fe20000410000 */
[----:B------:R-:W-:Y:S01]  /*1b040*/  FMUL.FTZ R21, R39, R81 ;  /* 0x0000005127157220 */ /* 0x000fe20000410000 */
[--C-:B------:R-:W-:Y:S01]  /*1b050*/  FFMA.FTZ R76, R35, R3, -R66.reuse ;  /* 0x00000003234c7223 */ /* 0x100fe20000010842 */
[----:B------:R-:W-:Y:S01]  /*1b060*/  FADD.FTZ R58, R58, R191 ;  /* 0x000000bf3a3a7221 */ /* 0x000fe20000010000 */
[C---:B------:R-:W-:Y:S03]  /*1b070*/  HMMA.16816.F32 R16, R40.reuse, R22, R16 ;  /* 0x000000162810723c */ /* 0x040fe60000001810 */
[----:B------:R-:W-:Y:S01]  /*1b080*/  MUFU.EX2 R141, R141 ;  /* 0x0000008d008d7308 */ /* 0x000fe20000000800 */
[C---:B------:R-:W-:Y:S01]  /*1b090*/  FMUL.FTZ R22, R38.reuse, R82 ;  /* 0x0000005226167220 */ /* 0x040fe20000410000 */
[C---:B------:R-:W-:Y:S01]  /*1b0a0*/  FMUL.FTZ R23, R38.reuse, R83 ;  /* 0x0000005326177220 */ /* 0x040fe20000410000 */
[C---:B------:R-:W-:Y:S01]  /*1b0b0*/  FMUL.FTZ R35, R38.reuse, R71 ;  /* 0x0000004726237220 */ /* 0x040fe20000410000 */
[-C--:B------:R-:W-:Y:S01]  /*1b0c0*/  FFMA.FTZ R77, R233, R3.reuse, -R66 ;  /* 0x00000003e94d7223 */ /* 0x080fe20000010842 */
[-C--:B------:R-:W-:Y:S01]  /*1b0d0*/  FFMA.FTZ R84, R231, R3.reuse, -R60 ;  /* 0x00000003e7547223 */ /* 0x080fe2000001083c */
[-C--:B------:R-:W-:Y:S04]  /*1b0e0*/  FFMA.FTZ R83, R223, R3.reuse, -R66 ;  /* 0x00000003df537223 */ /* 0x080fe80000010842 */
[----:B------:R-:W-:Y:S01]  /*1b0f0*/  MUFU.EX2 R76, R76 ;  /* 0x0000004c004c7308 */ /* 0x000fe20000000800 */
[----:B------:R-:W-:Y:S01]  /*1b100*/  FFMA.FTZ R78, R215, R3, -R60 ;  /* 0x00000003d74e7223 */ /* 0x000fe2000001083c */
[C---:B------:R-:W-:Y:S03]  /*1b110*/  HMMA.16816.F32 R20, R40.reuse, R28, R20 ;  /* 0x0000001c2814723c */ /* 0x040fe60000001814 */
[C---:B------:R-:W-:Y:S01]  /*1b120*/  FMUL.FTZ R28, R39.reuse, R72 ;  /* 0x00000048271c7220 */ /* 0x040fe20000410000 */
[----:B------:R-:W-:Y:S01]  /*1b130*/  FMUL.FTZ R29, R39, R73 ;  /* 0x00000049271d7220 */ /* 0x000fe20000410000 */
[----:B------:R-:W-:Y:S01]  /*1b140*/  FFMA.FTZ R73, R33, R3, -R66 ;  /* 0x0000000321497223 */ /* 0x000fe20000010842 */
[----:B------:R-:W-:Y:S02]  /*1b150*/  FMUL.FTZ R33, R39, R69 ;  /* 0x0000004527217220 */ /* 0x000fe40000410000 */
[----:B------:R-:W-:Y:S01]  /*1b160*/  MUFU.EX2 R77, R77 ;  /* 0x0000004d004d7308 */ /* 0x000fe20000000800 */
[C---:B------:R-:W-:Y:S03]  /*1b170*/  HMMA.16816.F32 R24, R40.reuse, R30, R24 ;  /* 0x0000001e2818723c */ /* 0x040fe60000001818 */
[C---:B------:R-:W-:Y:S01]  /*1b180*/  FMUL.FTZ R30, R38.reuse, R74 ;  /* 0x0000004a261e7220 */ /* 0x040fe20000410000 */
[----:B------:R-:W-:Y:S01]  /*1b190*/  FMUL.FTZ R31, R38, R75 ;  /* 0x0000004b261f7220 */ /* 0x000fe20000410000 */
[-CC-:B------:R-:W-:Y:S01]  /*1b1a0*/  FFMA.FTZ R38, R55, R3.reuse, -R60.reuse ;  /* 0x0000000337267223 */ /* 0x180fe2000001083c */
[-CC-:B------:R-:W-:Y:S01]  /*1b1b0*/  FFMA.FTZ R75, R229, R3.reuse, -R60.reuse ;  /* 0x00000003e54b7223 */ /* 0x180fe2000001083c */
[----:B------:R-:W-:Y:S02]  /*1b1c0*/  LDSM.16.MT88.4 R52, [R144+0x8000] ;  /* 0x008000009034783b */ /* 0x000fe40000004200 */
[----:B------:R-:W1:Y:S01]  /*1b1d0*/  MUFU.EX2 R73, R73 ;  /* 0x0000004900497308 */ /* 0x000e620000000800 */
[-CC-:B------:R-:W-:Y:S01]  /*1b1e0*/  FFMA.FTZ R74, R227, R3.reuse, -R60.reuse ;  /* 0x00000003e34a7223 */ /* 0x180fe2000001083c */
[-CC-:B------:R-:W-:Y:S01]  /*1b1f0*/  FFMA.FTZ R69, R225, R3.reuse, -R60.reuse ;  /* 0x00000003e1457223 */ /* 0x180fe2000001083c */
[C---:B------:R-:W-:Y:S03]  /*1b200*/  HMMA.16816.F32 R28, R40.reuse, R44, R28 ;  /* 0x0000002c281c723c */ /* 0x040fe6000000181c */
[-CC-:B------:R-:W-:Y:S01]  /*1b210*/  FFMA.FTZ R81, R213, R3.reuse, -R60.reuse ;  /* 0x00000003d5517223 */ /* 0x180fe2000001083c */
[-CC-:B------:R-:W-:Y:S03]  /*1b220*/  FFMA.FTZ R79, R211, R3.reuse, -R60.reuse ;  /* 0x00000003d34f7223 */ /* 0x180fe6000001083c */
[----:B------:R-:W-:Y:S01]  /*1b230*/  MUFU.EX2 R84, R84 ;  /* 0x0000005400547308 */ /* 0x000fe20000000800 */
[-CC-:B------:R-:W-:Y:S01]  /*1b240*/  FFMA.FTZ R72, R209, R3.reuse, -R60.reuse ;  /* 0x00000003d1487223 */ /* 0x180fe2000001083c */
[-C--:B------:R-:W-:Y:S01]  /*1b250*/  FFMA.FTZ R96, R199, R3.reuse, -R60 ;  /* 0x00000003c7607223 */ /* 0x080fe2000001083c */
[----:B------:R-:W-:Y:S01]  /*1b260*/  HMMA.16816.F32 R32, R40, R46, R32 ;  /* 0x0000002e2820723c */ /* 0x000fe20000001820 */
[----:B------:R-:W2:Y:S02]  /*1b270*/  LDSM.16.MT88.4 R44, [R148+0x6800] ;  /* 0x00680000942c783b */ /* 0x000ea40000004200 */
[-CC-:B------:R-:W-:Y:S01]  /*1b280*/  FFMA.FTZ R82, R235, R3.reuse, -R66.reuse ;  /* 0x00000003eb527223 */ /* 0x180fe20000010842 */
[-CC-:B------:R-:W-:Y:S03]  /*1b290*/  FFMA.FTZ R70, R221, R3.reuse, -R66.reuse ;  /* 0x00000003dd467223 */ /* 0x180fe60000010842 */
[----:B------:R-:W3:Y:S01]  /*1b2a0*/  MUFU.EX2 R75, R75 ;  /* 0x0000004b004b7308 */ /* 0x000ee20000000800 */
[----:B-1----:R-:W-:Y:S01]  /*1b2b0*/  F2FP.F16.F32.PACK_AB R42, R73, R76 ;  /* 0x0000004c492a723e */ /* 0x002fe200000000ff */
[-CC-:B------:R-:W-:Y:S01]  /*1b2c0*/  FFMA.FTZ R71, R219, R3.reuse, -R66.reuse ;  /* 0x00000003db477223 */ /* 0x180fe20000010842 */
[-C--:B------:R-:W-:Y:S01]  /*1b2d0*/  FFMA.FTZ R68, R217, R3.reuse, -R66 ;  /* 0x00000003d9447223 */ /* 0x080fe20000010842 */
[-CC-:B------:R-:W-:Y:S01]  /*1b2e0*/  FFMA.FTZ R99, R197, R3.reuse, -R60.reuse ;  /* 0x00000003c5637223 */ /* 0x180fe2000001083c */
[-CC-:B------:R-:W-:Y:S01]  /*1b2f0*/  FFMA.FTZ R91, R195, R3.reuse, -R60.reuse ;  /* 0x00000003c35b7223 */ /* 0x180fe2000001083c */
[-C--:B------:R-:W-:Y:S01]  /*1b300*/  FFMA.FTZ R90, R193, R3.reuse, -R60 ;  /* 0x00000003c15a7223 */ /* 0x080fe2000001083c */
[-CC-:B------:R-:W-:Y:S03]  /*1b310*/  FFMA.FTZ R97, R207, R3.reuse, -R66.reuse ;  /* 0x00000003cf617223 */ /* 0x180fe60000010842 */
[----:B------:R-:W1:Y:S01]  /*1b320*/  MUFU.EX2 R82, R82 ;  /* 0x0000005200527308 */ /* 0x000e620000000800 */
[-CC-:B------:R-:W-:Y:S01]  /*1b330*/  FFMA.FTZ R88, R205, R3.reuse, -R66.reuse ;  /* 0x00000003cd587223 */ /* 0x180fe20000010842 */
[-CC-:B------:R-:W-:Y:S01]  /*1b340*/  FFMA.FTZ R89, R203, R3.reuse, -R66.reuse ;  /* 0x00000003cb597223 */ /* 0x180fe20000010842 */
[-CC-:B------:R-:W-:Y:S01]  /*1b350*/  FFMA.FTZ R80, R201, R3.reuse, -R66.reuse ;  /* 0x00000003c9507223 */ /* 0x180fe20000010842 */
[-CC-:B------:R-:W-:Y:S01]  /*1b360*/  FFMA.FTZ R39, R161, R3.reuse, -R66.reuse ;  /* 0x00000003a1277223 */ /* 0x180fe20000010842 */
[----:B------:R-:W-:Y:S05]  /*1b370*/  FFMA.FTZ R66, R62, R3, -R66 ;  /* 0x000000033e427223 */ /* 0x000fea0000010842 */
[----:B------:R-:W-:Y:S01]  /*1b380*/  MUFU.EX2 R74, R74 ;  /* 0x0000004a004a7308 */ /* 0x000fe20000000800 */
[----:B---3--:R-:W-:Y:S09]  /*1b390*/  F2FP.F16.F32.PACK_AB R41, R75, R84 ;  /* 0x000000544b29723e */ /* 0x008ff200000000ff */
[----:B------:R-:W3:Y:S01]  /*1b3a0*/  MUFU.EX2 R69, R69 ;  /* 0x0000004500457308 */ /* 0x000ee20000000800 */
[C---:B-1----:R-:W-:Y:S01]  /*1b3b0*/  F2FP.F16.F32.PACK_AB R40, R77.reuse, R82 ;  /* 0x000000524d28723e */ /* 0x042fe200000000ff */
[----:B------:R-:W-:Y:S04]  /*1b3c0*/  FADD.FTZ R82, R82, R127 ;  /* 0x0000007f52527221 */ /* 0x000fe80000010000 */
[----:B------:R-:W-:Y:S04]  /*1b3d0*/  FADD.FTZ R77, R77, R82 ;  /* 0x000000524d4d7221 */ /* 0x000fe80000010000 */
[----:B------:R-:W-:Y:S01]  /*1b3e0*/  MUFU.EX2 R83, R83 ;  /* 0x0000005300537308 */ /* 0x000fe20000000800 */
[----:B------:R-:W-:Y:S04]  /*1b3f0*/  FADD.FTZ R76, R76, R77 ;  /* 0x0000004d4c4c7221 */ /* 0x000fe80000010000 */
[----:B------:R-:W-:Y:S05]  /*1b400*/  FADD.FTZ R76, R73, R76 ;  /* 0x0000004c494c7221 */ /* 0x000fea0000010000 */
[----:B------:R-:W-:Y:S01]  /*1b410*/  MUFU.EX2 R81, R81 ;  /* 0x0000005100517308 */ /* 0x000fe20000000800 */
[----:B---3--:R-:W-:Y:S07]  /*1b420*/  F2FP.F16.F32.PACK_AB R43, R69, R74 ;  /* 0x0000004a452b723e */ /* 0x008fee00000000ff */
[C---:B--2---:R-:W-:Y:S02]  /*1b430*/  HMMA.16816.F32 R4, R40.reuse, R44, R4 ;  /* 0x0000002c2804723c */ /* 0x044fe40000001804 */
[----:B------:R-:W-:Y:S06]  /*1b440*/  MUFU.EX2 R79, R79 ;  /* 0x0000004f004f7308 */ /* 0x000fec0000000800 */
[C---:B------:R-:W-:Y:S01]  /*1b450*/  HMMA.16816.F32 R8, R40.reuse, R46, R8 ;  /* 0x0000002e2808723c */ /* 0x040fe20000001808 */
[----:B------:R-:W1:Y:S03]  /*1b460*/  LDSM.16.MT88.4 R44, [R144+0x6800] ;  /* 0x00680000902c783b */ /* 0x000e660000004200 */
[----:B------:R-:W-:Y:S10]  /*1b470*/  MUFU.EX2 R72, R72 ;  /* 0x0000004800487308 */ /* 0x000ff40000000800 */
[----:B------:R-:W-:Y:S10]  /*1b480*/  MUFU.EX2 R96, R96 ;  /* 0x0000006000607308 */ /* 0x000ff40000000800 */
[----:B------:R-:W-:Y:S10]  /*1b490*/  MUFU.EX2 R99, R99 ;  /* 0x0000006300637308 */ /* 0x000ff40000000800 */
[----:B------:R-:W2:Y:S10]  /*1b4a0*/  MUFU.EX2 R70, R70 ;  /* 0x0000004600467308 */ /* 0x000eb40000000800 */
[----:B------:R-:W-:Y:S01]  /*1b4b0*/  MUFU.EX2 R71, R71 ;  /* 0x0000004700477308 */ /* 0x000fe20000000800 */
[C---:B-1----:R-:W-:Y:S09]  /*1b4c0*/  HMMA.16816.F32 R12, R40.reuse, R44, R12 ;  /* 0x0000002c280c723c */ /* 0x042ff2000000180c */
[----:B------:R-:W1:Y:S01]  /*1b4d0*/  MUFU.EX2 R68, R68 ;  /* 0x0000004400447308 */ /* 0x000e620000000800 */
[C---:B------:R-:W-:Y:S01]  /*1b4e0*/  HMMA.16816.F32 R16, R40.reuse, R46, R16 ;  /* 0x0000002e2810723c */ /* 0x040fe20000001810 */
[----:B------:R-:W3:Y:S08]  /*1b4f0*/  LDSM.16.MT88.4 R44, [R107+0x6800] ;  /* 0x006800006b2c783b */ /* 0x000ef00000004200 */
[----:B------:R-:W4:Y:S10]  /*1b500*/  MUFU.EX2 R78, R78 ;  /* 0x0000004e004e7308 */ /* 0x000f340000000800 */
[----:B------:R-:W-:Y:S10]  /*1b510*/  MUFU.EX2 R97, R97 ;  /* 0x0000006100617308 */ /* 0x000ff40000000800 */
[----:B------:R-:W5:Y:S10]  /*1b520*/  MUFU.EX2 R88, R88 ;  /* 0x0000005800587308 */ /* 0x000f740000000800 */
[----:B------:R-:W-:Y:S10]  /*1b530*/  MUFU.EX2 R89, R89 ;  /* 0x0000005900597308 */ /* 0x000ff40000000800 */
[----:B------:R-:W5:Y:S01]  /*1b540*/  MUFU.EX2 R80, R80 ;  /* 0x0000005000507308 */ /* 0x000f620000000800 */
[C---:B---3--:R-:W-:Y:S09]  /*1b550*/  HMMA.16816.F32 R20, R40.reuse, R44, R20 ;  /* 0x0000002c2814723c */ /* 0x048ff20000001814 */
[----:B------:R-:W-:Y:S01]  /*1b560*/  MUFU.EX2 R91, R91 ;  /* 0x0000005b005b7308 */ /* 0x000fe20000000800 */
[C---:B------:R-:W-:Y:S01]  /*1b570*/  HMMA.16816.F32 R24, R40.reuse, R46, R24 ;  /* 0x0000002e2818723c */ /* 0x040fe20000001818 */
[----:B------:R-:W3:Y:S08]  /*1b580*/  LDSM.16.MT88.4 R44, [R106+0x6800] ;  /* 0x006800006a2c783b */ /* 0x000ef00000004200 */
[----:B------:R-:W5:Y:S10]  /*1b590*/  MUFU.EX2 R90, R90 ;  /* 0x0000005a005a7308 */ /* 0x000f740000000800 */
[----:B------:R-:W5:Y:S10]  /*1b5a0*/  MUFU.EX2 R39, R39 ;  /* 0x0000002700277308 */ /* 0x000f740000000800 */
[----:B------:R-:W-:Y:S10]  /*1b5b0*/  MUFU.EX2 R38, R38 ;  /* 0x0000002600267308 */ /* 0x000ff40000000800 */
[----:B------:R-:W5:Y:S10]  /*1b5c0*/  MUFU.EX2 R139, R139 ;  /* 0x0000008b008b7308 */ /* 0x000f740000000800 */
[----:B------:R-:W-:Y:S01]  /*1b5d0*/  MUFU.EX2 R114, R114 ;  /* 0x0000007200727308 */ /* 0x000fe20000000800 */
[C---:B---3--:R-:W-:Y:S09]  /*1b5e0*/  HMMA.16816.F32 R28, R40.reuse, R44, R28 ;  /* 0x0000002c281c723c */ /* 0x048ff2000000181c */
[----:B------:R-:W3:Y:S01]  /*1b5f0*/  MUFU.EX2 R135, R135 ;  /* 0x0000008700877308 */ /* 0x000ee20000000800 */
[----:B------:R-:W-:Y:S01]  /*1b600*/  HMMA.16816.F32 R32, R40, R46, R32 ;  /* 0x0000002e2820723c */ /* 0x000fe20000001820 */
[----:B------:R-:W5:Y:S08]  /*1b610*/  LDSM.16.MT88.4 R44, [R148+0x7000] ;  /* 0x00700000942c783b */ /* 0x000f700000004200 */
[----:B------:R-:W-:Y:S01]  /*1b620*/  MUFU.EX2 R116, R116 ;  /* 0x0000007400747308 */ /* 0x000fe20000000800 */
[----:B--2---:R-:W-:Y:S01]  /*1b630*/  F2FP.F16.F32.PACK_AB R40, R70, R83 ;  /* 0x000000534628723e */ /* 0x004fe200000000ff */
[----:B------:R-:W-:Y:S01]  /*1b640*/  FADD.FTZ R83, R83, R76 ;  /* 0x0000004c53537221 */ /* 0x000fe20000010000 */
[----:B-1----:R-:W-:Y:S02]  /*1b650*/  F2FP.F16.F32.PACK_AB R42, R68, R71 ;  /* 0x00000047442a723e */ /* 0x002fe400000000ff */
[----:B----4-:R-:W-:Y:S01]  /*1b660*/  F2FP.F16.F32.PACK_AB R41, R81, R78 ;  /* 0x0000004e5129723e */ /* 0x010fe200000000ff */
[----:B------:R-:W-:Y:S01]  /*1b670*/  FADD.FTZ R70, R70, R83 ;  /* 0x0000005346467221 */ /* 0x000fe20000010000 */
[----:B------:R-:W-:Y:S03]  /*1b680*/  F2FP.F16.F32.PACK_AB R43, R72, R79 ;  /* 0x0000004f482b723e */ /* 0x000fe600000000ff */
[----:B------:R-:W1:Y:S01]  /*1b690*/  MUFU.EX2 R131, R131 ;  /* 0x0000008300837308 */ /* 0x000e620000000800 */
[----:B------:R-:W-:Y:S04]  /*1b6a0*/  FADD.FTZ R71, R71, R70 ;  /* 0x0000004647477221 */ /* 0x000fe80000010000 */
[----:B------:R-:W-:Y:S05]  /*1b6b0*/  FADD.FTZ R68, R68, R71 ;  /* 0x0000004744447221 */ /* 0x000fea0000010000 */
[----:B------:R-:W-:Y:S10]  /*1b6c0*/  MUFU.EX2 R118, R118 ;  /* 0x0000007600767308 */ /* 0x000ff40000000800 */
[----:B------:R-:W2:Y:S10]  /*1b6d0*/  MUFU.EX2 R125, R125 ;  /* 0x0000007d007d7308 */ /* 0x000eb40000000800 */
[----:B------:R-:W-:Y:S01]  /*1b6e0*/  MUFU.EX2 R120, R120 ;  /* 0x0000007800787308 */ /* 0x000fe20000000800 */
[C---:B-----5:R-:W-:Y:S09]  /*1b6f0*/  HMMA.16816.F32 R4, R40.reuse, R44, R4 ;  /* 0x0000002c2804723c */ /* 0x060ff20000001804 */
[----:B------:R-:W4:Y:S01]  /*1b700*/  MUFU.EX2 R123, R123 ;  /* 0x0000007b007b7308 */ /* 0x000f220000000800 */
[C---:B------:R-:W-:Y:S01]  /*1b710*/  HMMA.16816.F32 R8, R40.reuse, R46, R8 ;  /* 0x0000002e2808723c */ /* 0x040fe20000001808 */
[----:B------:R-:W5:Y:S08]  /*1b720*/  LDSM.16.MT88.4 R44, [R144+0x7000] ;  /* 0x00700000902c783b */ /* 0x000f700000004200 */
[----:B------:R-:W-:Y:S10]  /*1b730*/  MUFU.EX2 R121, R121 ;  /* 0x0000007900797308 */ /* 0x000ff40000000800 */
[----:B------:R-:W4:Y:S10]  /*1b740*/  MUFU.EX2 R122, R122 ;  /* 0x0000007a007a7308 */ /* 0x000f340000000800 */
[----:B------:R-:W-:Y:S10]  /*1b750*/  MUFU.EX2 R117, R117 ;  /* 0x0000007500757308 */ /* 0x000ff40000000800 */
[----:B------:R-:W4:Y:S10]  /*1b760*/  MUFU.EX2 R124, R124 ;  /* 0x0000007c007c7308 */ /* 0x000f340000000800 */
[----:B------:R-:W-:Y:S01]  /*1b770*/  MUFU.EX2 R113, R113 ;  /* 0x0000007100717308 */ /* 0x000fe20000000800 */
[C---:B-----5:R-:W-:Y:S09]  /*1b780*/  HMMA.16816.F32 R12, R40.reuse, R44, R12 ;  /* 0x0000002c280c723c */ /* 0x060ff2000000180c */
[----:B------:R-:W5:Y:S01]  /*1b790*/  MUFU.EX2 R126, R126 ;  /* 0x0000007e007e7308 */ /* 0x000f620000000800 */
[C---:B------:R-:W-:Y:S01]  /*1b7a0*/  HMMA.16816.F32 R16, R40.reuse, R46, R16 ;  /* 0x0000002e2810723c */ /* 0x040fe20000001810 */
[----:B------:R-:W3:Y:S08]  /*1b7b0*/  LDSM.16.MT88.4 R44, [R107+0x7000] ;  /* 0x007000006b2c783b */ /* 0x000ef00000004200 */
[----:B------:R-:W-:Y:S10]  /*1b7c0*/  MUFU.EX2 R109, R109 ;  /* 0x0000006d006d7308 */ /* 0x000ff40000000800 */
[----:B------:R-:W5:Y:S10]  /*1b7d0*/  MUFU.EX2 R128, R128 ;  /* 0x0000008000807308 */ /* 0x000f740000000800 */
[----:B------:R-:W-:Y:S10]  /*1b7e0*/  MUFU.EX2 R62, R65 ;  /* 0x00000041003e7308 */ /* 0x000ff40000000800 */
[----:B------:R-:W-:Y:S01]  /*1b7f0*/  MUFU.EX2 R37, R37 ;  /* 0x0000002500257308 */ /* 0x000fe20000000800 */
[C---:B---3--:R-:W-:Y:S08]  /*1b800*/  HMMA.16816.F32 R20, R40.reuse, R44, R20 ;  /* 0x0000002c2814723c */ /* 0x048ff00000001814 */
[C---:B------:R-:W-:Y:S01]  /*1b810*/  HMMA.16816.F32 R24, R40.reuse, R46, R24 ;  /* 0x0000002e2818723c */ /* 0x040fe20000001818 */
[----:B------:R-:W3:Y:S07]  /*1b820*/  LDSM.16.MT88.4 R44, [R106+0x7000] ;  /* 0x007000006a2c783b */ /* 0x000eee0000004200 */
[C---:B---3--:R-:W-:Y:S08]  /*1b830*/  HMMA.16816.F32 R28, R40.reuse, R44, R28 ;  /* 0x0000002c281c723c */ /* 0x048ff0000000181c */
[----:B------:R-:W-:Y:S01]  /*1b840*/  HMMA.16816.F32 R32, R40, R46, R32 ;  /* 0x0000002e2820723c */ /* 0x000fe20000001820 */
[----:B------:R-:W3:Y:S02]  /*1b850*/  LDSM.16.MT88.4 R44, [R148+0x7800] ;  /* 0x00780000942c783b */ /* 0x000ee40000004200 */
[----:B------:R-:W-:Y:S01]  /*1b860*/  F2FP.F16.F32.PACK_AB R40, R88, R97 ;  /* 0x000000615828723e */ /* 0x000fe200000000ff */
[----:B------:R-:W-:Y:S01]  /*1b870*/  FADD.FTZ R97, R97, R68 ;  /* 0x0000004461617221 */ /* 0x000fe20000010000 */
[----:B------:R-:W-:Y:S02]  /*1b880*/  F2FP.F16.F32.PACK_AB R42, R80, R89 ;  /* 0x00000059502a723e */ /* 0x000fe400000000ff */
[----:B------:R-:W-:Y:S01]  /*1b890*/  F2FP.F16.F32.PACK_AB R41, R99, R96 ;  /* 0x000000606329723e */ /* 0x000fe200000000ff */
[----:B------:R-:W-:Y:S01]  /*1b8a0*/  FADD.FTZ R88, R88, R97 ;  /* 0x0000006158587221 */ /* 0x000fe20000010000 */
[----:B------:R-:W-:Y:S03]  /*1b8b0*/  F2FP.F16.F32.PACK_AB R43, R90, R91 ;  /* 0x0000005b5a2b723e */ /* 0x000fe600000000ff */
[----:B------:R-:W-:Y:S04]  /*1b8c0*/  FADD.FTZ R89, R89, R88 ;  /* 0x0000005859597221 */ /* 0x000fe80000010000 */
[----:B------:R-:W-:Y:S01]  /*1b8d0*/  FADD.FTZ R89, R80, R89 ;  /* 0x0000005950597221 */ /* 0x000fe20000010000 */
[C---:B---3--:R-:W-:Y:S08]  /*1b8e0*/  HMMA.16816.F32 R4, R40.reuse, R44, R4 ;  /* 0x0000002c2804723c */ /* 0x048ff00000001804 */
[C---:B------:R-:W-:Y:S01]  /*1b8f0*/  HMMA.16816.F32 R8, R40.reuse, R46, R8 ;  /* 0x0000002e2808723c */ /* 0x040fe20000001808 */
[----:B------:R-:W3:Y:S07]  /*1b900*/  LDSM.16.MT88.4 R44, [R144+0x7800] ;  /* 0x00780000902c783b */ /* 0x000eee0000004200 */
[C---:B---3--:R-:W-:Y:S08]  /*1b910*/  HMMA.16816.F32 R12, R40.reuse, R44, R12 ;  /* 0x0000002c280c723c */ /* 0x048ff0000000180c */
[C---:B------:R-:W-:Y:S01]  /*1b920*/  HMMA.16816.F32 R16, R40.reuse, R46, R16 ;  /* 0x0000002e2810723c */ /* 0x040fe20000001810 */
[----:B------:R-:W3:Y:S07]  /*1b930*/  LDSM.16.MT88.4 R44, [R107+0x7800] ;  /* 0x007800006b2c783b */ /* 0x000eee0000004200 */
[C---:B---3--:R-:W-:Y:S08]  /*1b940*/  HMMA.16816.F32 R20, R40.reuse, R44, R20 ;  /* 0x0000002c2814723c */ /* 0x048ff00000001814 */
[C---:B------:R-:W-:Y:S01]  /*1b950*/  HMMA.16816.F32 R24, R40.reuse, R46, R24 ;  /* 0x0000002e2818723c */ /* 0x040fe20000001818 */
[----:B------:R-:W3:Y:S07]  /*1b960*/  LDSM.16.MT88.4 R44, [R148+0x8000] ;  /* 0x00800000942c783b */ /* 0x000eee0000004200 */
[C---:B------:R-:W-:Y:S08]  /*1b970*/  HMMA.16816.F32 R28, R40.reuse, R48, R28 ;  /* 0x00000030281c723c */ /* 0x040ff0000000181c */
[----:B------:R-:W-:Y:S01]  /*1b980*/  HMMA.16816.F32 R32, R40, R50, R32 ;  /* 0x000000322820723c */ /* 0x000fe20000001820 */
[----:B------:R-:W1:Y:S02]  /*1b990*/  LDSM.16.MT88.4 R48, [R107+0x8000] ;  /* 0x008000006b30783b */ /* 0x000e640000004200 */
[----:B------:R-:W-:Y:S02]  /*1b9a0*/  F2FP.F16.F32.PACK_AB R40, R105, R104 ;  /* 0x000000686928723e */ /* 0x000fe400000000ff */
[----:B------:R-:W-:Y:S02]  /*1b9b0*/  F2FP.F16.F32.PACK_AB R42, R110, R39 ;  /* 0x000000276e2a723e */ /* 0x000fe400000000ff */
[----:B------:R-:W-:Y:S02]  /*1b9c0*/  F2FP.F16.F32.PACK_AB R41, R141, R112 ;  /* 0x000000708d29723e */ /* 0x000fe400000000ff */
[----:B------:R-:W-:Y:S07]  /*1b9d0*/  F2FP.F16.F32.PACK_AB R43, R139, R38 ;  /* 0x000000268b2b723e */ /* 0x000fee00000000ff */
[C---:B---3--:R-:W-:Y:S08]  /*1b9e0*/  HMMA.16816.F32 R4, R40.reuse, R44, R4 ;  /* 0x0000002c2804723c */ /* 0x048ff00000001804 */
[C---:B------:R-:W-:Y:S01]  /*1b9f0*/  HMMA.16816.F32 R8, R40.reuse, R46, R8 ;  /* 0x0000002e2808723c */ /* 0x040fe20000001808 */
[----:B------:R-:W3:Y:S07]  /*1ba00*/  LDSM.16.MT88.4 R44, [R106+0x8000] ;  /* 0x008000006a2c783b */ /* 0x000eee0000004200 */
[C---:B------:R-:W-:Y:S08]  /*1ba10*/  HMMA.16816.F32 R12, R40.reuse, R52, R12 ;  /* 0x00000034280c723c */ /* 0x040ff0000000180c */
[C---:B------:R-:W-:Y:S01]  /*1ba20*/  HMMA.16816.F32 R16, R40.reuse, R54, R16 ;  /* 0x000000362810723c */ /* 0x040fe20000001810 */
[----:B------:R-:W5:Y:S07]  /*1ba30*/  LDSM.16.MT88.4 R52, [R148+0x8800] ;  /* 0x008800009434783b */ /* 0x000f6e0000004200 */
[C---:B-1----:R-:W-:Y:S08]  /*1ba40*/  HMMA.16816.F32 R20, R40.reuse, R48, R20 ;  /* 0x000000302814723c */ /* 0x042ff00000001814 */
[C---:B------:R-:W-:Y:S01]  /*1ba50*/  HMMA.16816.F32 R24, R40.reuse, R50, R24 ;  /* 0x000000322818723c */ /* 0x040fe20000001818 */
[----:B------:R-:W1:Y:S07]  /*1ba60*/  LDSM.16.MT88.4 R48, [R144+0x8800] ;  /* 0x008800009030783b */ /* 0x000e6e0000004200 */
[C---:B---3--:R-:W-:Y:S03]  /*1ba70*/  HMMA.16816.F32 R28, R40.reuse, R44, R28 ;  /* 0x0000002c281c723c */ /* 0x048fe6000000181c */
[----:B------:R-:W-:Y:S02]  /*1ba80*/  FADD.FTZ R45, R57, R58 ;  /* 0x0000003a392d7221 */ /* 0x000fe40000010000 */
[----:B------:R-:W3:Y:S02]  /*1ba90*/  LDSM.16.MT88.4 R56, [R107+0x8800] ;  /* 0x008800006b38783b */ /* 0x000ee40000004200 */
[----:B------:R-:W-:Y:S01]  /*1baa0*/  FADD.FTZ R84, R84, R45 ;  /* 0x0000002d54547221 */ /* 0x000fe20000010000 */
[----:B------:R-:W-:Y:S03]  /*1bab0*/  HMMA.16816.F32 R32, R40, R46, R32 ;  /* 0x0000002e2820723c */ /* 0x000fe60000001820 */
[----:B------:R-:W-:Y:S01]  /*1bac0*/  F2FP.F16.F32.PACK_AB R40, R135, R114 ;  /* 0x000000728728723e */ /* 0x000fe200000000ff */
[----:B------:R-:W-:Y:S01]  /*1bad0*/  FADD.FTZ R75, R75, R84 ;  /* 0x000000544b4b7221 */ /* 0x000fe20000010000 */
[----:B------:R-:W-:Y:S01]  /*1bae0*/  F2FP.F16.F32.PACK_AB R42, R131, R116 ;  /* 0x00000074832a723e */ /* 0x000fe200000000ff */
[----:B------:R-:W3:Y:S01]  /*1baf0*/  LDSM.16.MT88.4 R44, [R106+0x8800] ;  /* 0x008800006a2c783b */ /* 0x000ee20000004200 */
[----:B--2---:R-:W-:Y:S01]  /*1bb00*/  F2FP.F16.F32.PACK_AB R41, R125, R118 ;  /* 0x000000767d29723e */ /* 0x004fe200000000ff */
[----:B------:R-:W-:Y:S01]  /*1bb10*/  FADD.FTZ R74, R74, R75 ;  /* 0x0000004b4a4a7221 */ /* 0x000fe20000010000 */
[----:B----4-:R-:W-:Y:S03]  /*1bb20*/  F2FP.F16.F32.PACK_AB R43, R123, R120 ;  /* 0x000000787b2b723e */ /* 0x010fe600000000ff */
[----:B------:R-:W-:Y:S02]  /*1bb30*/  FADD.FTZ R69, R69, R74 ;  /* 0x0000004a45457221 */ /* 0x000fe40000010000 */
[----:B------:R-:W-:Y:S02]  /*1bb40*/  LDSM.16.MT88.4 R84, [R144+0x9800] ;  /* 0x009800009054783b */ /* 0x000fe40000004200 */
        /* <DEDUP_REMOVED lines=10> */
[C---:B---3--:R-:W-:Y:S08]  /*1bbf0*/  HMMA.16816.F32 R20, R40.reuse, R56, R20 ;  /* 0x000000382814723c */ /* 0x048ff00000001814 */
[C---:B------:R-:W-:Y:S01]  /*1bc00*/  HMMA.16816.F32 R24, R40.reuse, R58, R24 ;  /* 0x0000003a2818723c */ /* 0x040fe20000001818 */
[----:B------:R-:W2:Y:S07]  /*1bc10*/  LDSM.16.MT88.4 R56, [R107+0x9000] ;  /* 0x009000006b38783b */ /* 0x000eae0000004200 */
[C---:B------:R-:W-:Y:S08]  /*1bc20*/  HMMA.16816.F32 R28, R40.reuse, R44, R28 ;  /* 0x0000002c281c723c */ /* 0x040ff0000000181c */
[----:B------:R-:W-:Y:S01]  /*1bc30*/  HMMA.16816.F32 R32, R40, R46, R32 ;  /* 0x0000002e2820723c */ /* 0x000fe20000001820 */
[----:B------:R-:W3:Y:S02]  /*1bc40*/  LDSM.16.MT88.4 R44, [R106+0x9000] ;  /* 0x009000006a2c783b */ /* 0x000ee40000004200 */
[----:B------:R-:W-:Y:S02]  /*1bc50*/  F2FP.F16.F32.PACK_AB R40, R122, R121 ;  /* 0x000000797a28723e */ /* 0x000fe400000000ff */
[----:B------:R-:W-:Y:S02]  /*1bc60*/  F2FP.F16.F32.PACK_AB R42, R124, R117 ;  /* 0x000000757c2a723e */ /* 0x000fe400000000ff */
[----:B------:R-:W-:Y:S02]  /*1bc70*/  F2FP.F16.F32.PACK_AB R41, R126, R113 ;  /* 0x000000717e29723e */ /* 0x000fe400000000ff */
[----:B------:R-:W-:Y:S07]  /*1bc80*/  F2FP.F16.F32.PACK_AB R43, R128, R109 ;  /* 0x0000006d802b723e */ /* 0x000fee00000000ff */
[C---:B-1----:R-:W-:Y:S01]  /*1bc90*/  HMMA.16816.F32 R4, R40.reuse, R48, R4 ;  /* 0x000000302804723c */ /* 0x042fe20000001804 */
[----:B------:R-:W1:Y:S07]  /*1bca0*/  MUFU.EX2 R49, R108 ;  /* 0x0000006c00317308 */ /* 0x000e6e0000000800 */
[C---:B------:R-:W-:Y:S03]  /*1bcb0*/  HMMA.16816.F32 R8, R40.reuse, R50, R8 ;  /* 0x000000322808723c */ /* 0x040fe60000001808 */
[----:B------:R-:W-:Y:S01]  /*1bcc0*/  MUFU.EX2 R48, R64 ;  /* 0x0000004000307308 */ /* 0x000fe20000000800 */
[-CC-:B------:R-:W-:Y:S04]  /*1bcd0*/  FFMA.FTZ R50, R63, R3.reuse, -R60.reuse ;  /* 0x000000033f327223 */ /* 0x180fe8000001083c */
[C---:B------:R-:W-:Y:S05]  /*1bce0*/  HMMA.16816.F32 R12, R40.reuse, R52, R12 ;  /* 0x00000034280c723c */ /* 0x040fea000000180c */
[----:B------:R-:W4:Y:S01]  /*1bcf0*/  MUFU.EX2 R51, R66 ;  /* 0x0000004200337308 */ /* 0x000f220000000800 */
[----:B-1----:R-:W-:Y:S01]  /*1bd00*/  F2FP.F16.F32.PACK_AB R68, R49, R62 ;  /* 0x0000003e3144723e */ /* 0x002fe200000000ff */
[-CC-:B------:R-:W-:Y:S01]  /*1bd10*/  FFMA.FTZ R53, R61, R3.reuse, -R60.reuse ;  /* 0x000000033d357223 */ /* 0x180fe2000001083c */
[----:B------:R-:W-:Y:S01]  /*1bd20*/  FFMA.FTZ R60, R36, R3, -R60 ;  /* 0x00000003243c7223 */ /* 0x000fe2000001083c */
[----:B------:R-:W-:Y:S01]  /*1bd30*/  FADD.FTZ R36, R96, R79 ;  /* 0x0000004f60247221 */ /* 0x000fe20000010000 */
[C---:B------:R-:W-:Y:S01]  /*1bd40*/  HMMA.16816.F32 R16, R40.reuse, R54, R16 ;  /* 0x000000362810723c */ /* 0x040fe20000001810 */
[----:B------:R-:W1:Y:S04]  /*1bd50*/  LDSM.16.MT88.4 R76, [R107+0x9800] ;  /* 0x009800006b4c783b */ /* 0x000e680000004200 */
[----:B------:R-:W-:Y:S01]  /*1bd60*/  MUFU.EX2 R50, R50 ;  /* 0x0000003200327308 */ /* 0x000fe20000000800 */
[----:B------:R-:W-:Y:S04]  /*1bd70*/  FADD.FTZ R36, R99, R36 ;  /* 0x0000002463247221 */ /* 0x000fe80000010000 */
[----:B------:R-:W-:Y:S01]  /*1bd80*/  FADD.FTZ R3, R91, R36 ;  /* 0x000000245b037221 */ /* 0x000fe20000010000 */
[C---:B--2---:R-:W-:Y:S04]  /*1bd90*/  HMMA.16816.F32 R20, R40.reuse, R56, R20 ;  /* 0x000000382814723c */ /* 0x044fe80000001814 */
[----:B------:R-:W2:Y:S01]  /*1bda0*/  MUFU.EX2 R53, R53 ;  /* 0x0000003500357308 */ /* 0x000ea20000000800 */
[----:B----4-:R-:W-:Y:S01]  /*1bdb0*/  F2FP.F16.F32.PACK_AB R70, R51, R48 ;  /* 0x000000303346723e */ /* 0x010fe200000000ff */
[----:B------:R-:W-:Y:S01]  /*1bdc0*/  FADD.FTZ R3, R90, R3 ;  /* 0x000000035a037221 */ /* 0x000fe20000010000 */
[----:B------:R-:W-:Y:S01]  /*1bdd0*/  FADD.FTZ R36, R104, R89 ;  /* 0x0000005968247221 */ /* 0x000fe20000010000 */
[----:B------:R-:W-:Y:S01]  /*1bde0*/  IMAD.MOV.U32 R104, RZ, RZ, R2 ;  /* 0x000000ffff687224 */ /* 0x000fe200078e0002 */
[C---:B------:R-:W-:Y:S05]  /*1bdf0*/  HMMA.16816.F32 R24, R40.reuse, R58, R24 ;  /* 0x0000003a2818723c */ /* 0x040fea0000001818 */
[----:B------:R-:W4:Y:S01]  /*1be00*/  MUFU.EX2 R60, R60 ;  /* 0x0000003c003c7308 */ /* 0x000f220000000800 */
[----:B------:R-:W-:Y:S01]  /*1be10*/  FADD.FTZ R112, R112, R3 ;  /* 0x0000000370707221 */ /* 0x000fe20000010000 */
[----:B------:R-:W-:Y:S01]  /*1be20*/  FADD.FTZ R36, R105, R36 ;  /* 0x0000002469247221 */ /* 0x000fe20000010000 */
[----:B------:R-:W-:Y:S02]  /*1be30*/  IMAD.MOV.U32 R105, RZ, RZ, R0 ;  /* 0x000000ffff697224 */ /* 0x000fe400078e0000 */
[----:B------:R-:W-:Y:S01]  /*1be40*/  FADD.FTZ R141, R141, R112 ;  /* 0x000000708d8d7221 */ /* 0x000fe20000010000 */
[C---:B---3--:R-:W-:Y:S03]  /*1be50*/  HMMA.16816.F32 R28, R40.reuse, R44, R28 ;  /* 0x0000002c281c723c */ /* 0x048fe6000000181c */
[----:B--2---:R-:W-:Y:S01]  /*1be60*/  F2FP.F16.F32.PACK_AB R69, R53, R50 ;  /* 0x000000323545723e */ /* 0x004fe200000000ff */
[----:B------:R-:W-:Y:S01]  /*1be70*/  FADD.FTZ R3, R39, R36 ;  /* 0x0000002427037221 */ /* 0x000fe20000010000 */
[----:B------:R-:W-:Y:S03]  /*1be80*/  FADD.FTZ R38, R38, R141 ;  /* 0x0000008d26267221 */ /* 0x000fe60000010000 */
[----:B------:R-:W-:Y:S03]  /*1be90*/  HMMA.16816.F32 R32, R40, R46, R32 ;  /* 0x0000002e2820723c */ /* 0x000fe60000001820 */
[----:B----4-:R-:W-:Y:S01]  /*1bea0*/  F2FP.F16.F32.PACK_AB R71, R60, R37 ;  /* 0x000000253c47723e */ /* 0x010fe200000000ff */
        /* <DEDUP_REMOVED lines=35> */
[----:B------:R-:W-:Y:S01]  /*1c0e0*/  @!UPT UIADD3 URZ, UPT, UPT, URZ, URZ, URZ ;  /* 0x000000fffffff290 */ /* 0x000fe2000fffe0ff */
[----:B------:R-:W-:Y:S11]  /*1c0f0*/  @P0 BRA `(.L_x_13621) ;  /* 0xffffffa8005c0947 */ /* 0x000ff6000383ffff */
.L_x_13614:
        /* <DEDUP_REMOVED lines=10> */
.L_x_13635:
        /* <DEDUP_REMOVED lines=128> */
.L_x_13624:
[----:B------:R-:W-:Y:S05]  /*1c9a0*/  BSYNC.RECONVERGENT B0 ;  /* 0x0000000000007941 */ /* 0x000fea0003800200 */
.L_x_13623:
        /* <DEDUP_REMOVED lines=23> */
.L_x_13626:
[----:B------:R-:W-:Y:S05]  /*1cb20*/  BSYNC.RECONVERGENT B0 ;  /* 0x0000000000007941 */ /* 0x000fea0003800200 */
.L_x_13625:
        /* <DEDUP_REMOVED lines=43> */
.L_x_13628:
[----:B------:R-:W-:Y:S05]  /*1cde0*/  BSYNC.RECONVERGENT B0 ;  /* 0x0000000000007941 */ /* 0x000fea0003800200 */
.L_x_13627:
        /* <DEDUP_REMOVED lines=13> */
.L_x_13630:
[----:B------:R-:W-:Y:S05]  /*1cec0*/  BSYNC.RECONVERGENT B0 ;  /* 0x0000000000007941 */ /* 0x000fea0003800200 */
.L_x_13629:
[----:B------:R-:W-:-:S04]  /*1ced0*/  MOV R165, 0x0 ;  /* 0x0000000000a57802 */ /* 0x000fc80000000f00 */
[----:B-1234-:R-:W-:Y:S05]  /*1cee0*/  @P2 RET.REL.NODEC R164 `(_ZN5flash24flash_fwd_splitkv_kernelI23Flash_fwd_kernel_traitsILi64ELi64ELi128ELi4ELb0ELb0EN7cutlass6half_tE19Flash_kernel_traitsILi64ELi64ELi128ELi4ES3_EELb0ELb1ELb1ELb0ELb0ELb0ELb0ELb1EEEvNS_16Flash_fwd_paramsE) ;  /* 0xfffffe30a4442950 */ /* 0x01efea0003c3ffff */
        /* <DEDUP_REMOVED lines=12> */
[----:B-1----:R-:W-:Y:S05]  /*1cfb0*/  RET.REL.NODEC R164 `(_ZN5flash24flash_fwd_splitkv_kernelI23Flash_fwd_kernel_traitsILi64ELi64ELi128ELi4ELb0ELb0EN7cutlass6half_tE19Flash_kernel_traitsILi64ELi64ELi128ELi4ES3_EELb0ELb1ELb1ELb0ELb0ELb0ELb0ELb1EEEvNS_16Flash_fwd_paramsE) ;  /* 0xfffffe30a4107950 */ /* 0x002fea0003c3ffff */
.L_x_13622:
[----:B------:R-:W-:Y:S01]  /*1cfc0*/  MOV R4, 0x2 ;  /* 0x0000000200047802 */ /* 0x000fe20000000f00 */
[----:B------:R-:W-:Y:S01]  /*1cfd0*/  IMAD.MOV.U32 R3, RZ, RZ, 0x1f ;  /* 0x0000001fff037424 */ /* 0x000fe200078e00ff */
[----:B------:R-:W-:-:S07]  /*1cfe0*/  MOV R5, 0xffffffff ;  /* 0xffffffff00057802 */ /* 0x000fce0000000f00 */
[----:B-1---5:R-:W-:Y:S05]  /*1cff0*/  WARPSYNC.COLLECTIVE R5, `(.L_x_13631) ;  /* 0x0000000005087348 */ /* 0x022fea0003c00000 */
[----:B------:R2:W3:Y:S02]  /*1d000*/  SHFL.BFLY P0, R10, R190, R4, R3 ;  /* 0x0c000004be0a7389 */ /* 0x0004e40000000003 */
[----:B-123-5:R-:W-:Y:S05]  /*1d010*/  ENDCOLLECTIVE ;  /* 0x000000000000791b */ /* 0x02efea0003800000 */
.L_x_13631:
[----:B------:R-:W-:Y:S02]  /*1d020*/  IMAD.MOV.U32 R9, RZ, RZ, R10 ;  /* 0x000000ffff097224 */ /* 0x000fe400078e000a */
[----:B------:R-:W-:Y:S02]  /*1d030*/  IMAD.MOV.U32 R4, RZ, RZ, 0x1 ;  /* 0x00000001ff047424 */ /* 0x000fe400078e00ff */
[----:B------:R-:W-:-:S05]  /*1d040*/  FADD.FTZ R9, R9, R190 ;  /* 0x000000be09097221 */ /* 0x000fca0000010000 */
[----:B------:R-:W-:-:S07]  /*1d050*/  MOV R190, R9 ;  /* 0x0000000900be7202 */ /* 0x000fce0000000f00 */
[----:B------:R-:W-:Y:S05]  /*1d060*/  WARPSYNC.COLLECTIVE R5, `(.L_x_13632) ;  /* 0x0000000005087348 */ /* 0x000fea0003c00000 */
[----:B------:R1:W2:Y:S02]  /*1d070*/  SHFL.BFLY P0, R10, R190, R4, R3 ;  /* 0x0c000004be0a7389 */ /* 0x0002a40000000003 */
[----:B-12---:R-:W-:Y:S05]  /*1d080*/  ENDCOLLECTIVE ;  /* 0x000000000000791b */ /* 0x006fea0003800000 */
.L_x_13632:
[----:B------:R-:W-:Y:S01]  /*1d090*/  MOV R190, R189 ;  /* 0x000000bd00be7202 */ /* 0x000fe20000000f00 */
[----:B------:R-:W-:Y:S01]  /*1d0a0*/  IMAD.MOV.U32 R4, RZ, RZ, 0x2 ;  /* 0x00000002ff047424 */ /* 0x000fe200078e00ff */
[----:B------:R-:W-:-:S07]  /*1d0b0*/  MOV R6, R10 ;  /* 0x0000000a00067202 */ /* 0x000fce0000000f00 */
[----:B------:R-:W-:Y:S05]  /*1d0c0*/  WARPSYNC.COLLECTIVE R5, `(.L_x_13633) ;  /* 0x0000000005087348 */ /* 0x000fea0003c00000 */
[----:B------:R1:W2:Y:S02]  /*1d0d0*/  SHFL.BFLY P0, R10, R190, R4, R3 ;  /* 0x0c000004be0a7389 */ /* 0x0002a40000000003 */
[----:B-12---:R-:W-:Y:S05]  /*1d0e0*/  ENDCOLLECTIVE ;  /* 0x000000000000791b */ /* 0x006fea0003800000 */
.L_x_13633:
[----:B------:R-:W-:Y:S01]  /*1d0f0*/  FADD.FTZ R6, R9, R6 ;  /* 0x0000000609067221 */ /* 0x000fe20000010000 */
[----:B------:R-:W-:Y:S01]  /*1d100*/  FADD.FTZ R8, R10, R189 ;  /* 0x000000bd0a087221 */ /* 0x000fe20000010000 */
[----:B------:R-:W-:-:S04]  /*1d110*/  MOV R4, 0x1 ;  /* 0x0000000100047802 */ /* 0x000fc80000000f00 */
[----:B------:R-:W-:-:S07]  /*1d120*/  MOV R190, R8 ;  /* 0x0000000800be7202 */ /* 0x000fce0000000f00 */
[----:B------:R-:W-:Y:S05]  /*1d130*/  WARPSYNC.COLLECTIVE R5, `(.L_x_13634) ;  /* 0x0000000005087348 */ /* 0x000fea0003c00000 */
[----:B------:R1:W2:Y:S02]  /*1d140*/  SHFL.BFLY P0, R10, R190, R4, R3 ;  /* 0x0c000004be0a7389 */ /* 0x0002a40000000003 */
[----:B-12---:R-:W-:Y:S05]  /*1d150*/  ENDCOLLECTIVE ;  /* 0x000000000000791b */ /* 0x006fea0003800000 */
.L_x_13634:
[----:B------:R-:W-:Y:S05]  /*1d160*/  BRA `(.L_x_13635) ;  /* 0xfffffff0000c7947 */ /* 0x000fea000383ffff */
.L_x_13636:
        /* <DEDUP_REMOVED lines=9> */
.L_x_14828:


//--------------------- .text._ZN5flash24flash_fwd_splitkv_kernelI23Flash_fwd_kernel_traitsILi64ELi64ELi128ELi4ELb0ELb0EN7cutlass6half_tE19Flash_kernel_traitsILi64ELi64ELi128ELi4ES3_EELb0ELb1ELb1ELb0ELb0ELb1ELb0ELb1EEEvNS_16Flash_fwd_paramsE --------------------------
	.section	.text._ZN5flash24flash_fwd_splitkv_kernelI23Flash_fwd_kernel_traitsILi64ELi64ELi128ELi4ELb0ELb0EN7cutlass6half_tE19Flash_kernel_traitsILi64ELi64ELi128ELi4ES3_EELb0ELb1ELb1ELb0ELb0ELb1ELb0ELb1EEEvNS_16Flash_fwd_paramsE,"ax",@progbits
	.align	128
        .global         _ZN5flash24flash_fwd_splitkv_kernelI23Flash_fwd_kernel_traitsILi64ELi64ELi128ELi4ELb0ELb0EN7cutlass6half_tE19Flash_kernel_traitsILi64ELi64ELi128ELi4ES3_EELb0ELb1ELb1ELb0ELb0ELb1ELb0ELb1EEEvNS_16Flash_fwd_paramsE
        .type           _ZN5flash24flash_fwd_splitkv_kernelI23Flash_fwd_kernel_traitsILi64ELi64ELi128ELi4ELb0ELb0EN7cutlass6half_tE19Flash_kernel_traitsILi64ELi64ELi128ELi4ES3_EELb0ELb1ELb1ELb0ELb0ELb1ELb0ELb1EEEvNS_16Flash_fwd_paramsE,@function
        .size           _ZN5flash24flash_fwd_splitkv_kernelI23Flash_fwd_kernel_traitsILi64ELi64ELi128ELi4ELb0ELb0EN7cutlass6half_tE19Flash_kernel_traitsILi64ELi64ELi128ELi4ES3_EELb0ELb1ELb1ELb0ELb0ELb1ELb0ELb1EEEvNS_16Flash_fwd_paramsE,(.L_x_14829 - _ZN5flash24flash_fwd_splitkv_kernelI23Flash_fwd_kernel_traitsILi64ELi64ELi128ELi4ELb0ELb0EN7cutlass6half_tE19Flash_kernel_traitsILi64ELi64ELi128ELi4ES3_EELb0ELb1ELb1ELb0ELb0ELb1ELb0ELb1EEEvNS_16Flash_fwd_paramsE)
        .other          _ZN5flash24flash_fwd_splitkv_kernelI23Flash_fwd_kernel_traitsILi64ELi64ELi128ELi4ELb0ELb0EN7cutlass6half_tE19Flash_kernel_traitsILi64ELi64ELi128ELi4ES3_EELb0ELb1ELb1ELb0ELb0ELb1ELb0ELb1EEEvNS_16Flash_fwd_paramsE,@"STO_CUDA_ENTRY STV_DEFAULT"
_ZN5flash24flash_fwd_splitkv_kernelI23Flash_fwd_kernel_traitsILi64ELi64ELi128ELi4ELb0ELb0EN7cutlass6half_tE19Flash_kernel_traitsILi64ELi64ELi128ELi4ES3_EELb0ELb1ELb1ELb0ELb0ELb1ELb0ELb1EEEvNS_16Flash_fwd_paramsE:
.text._ZN5flash24flash_fwd_splitkv_kernelI23Flash_fwd_kernel_traitsILi64ELi64ELi128ELi4ELb0ELb0EN7cutlass6half_tE19Flash_kernel_traitsILi64ELi64ELi128ELi4ES3_EELb0ELb1ELb1ELb0ELb0ELb1ELb0ELb1EEEvNS_16Flash_fwd_paramsE:
[----:B------:R-:W-:Y:S01]  /*0000*/  LDC R1, c[0x0][0x37c] ;  /* 0x0000df00ff017b82 */ /* 0x000fe20000000800 */
[----:B------:R-:W1:Y:S07]  /*0010*/  S2R R3, SR_CTAID.X ;  /* 0x0000000000037919 */ /* 0x000e6e0000002500 */
[----:B------:R-:W2:Y:S01]  /*0020*/  LDC.64 R102, c[0x0][0x348] ;  /* 0x0000d200ff667b82 */ /* 0x000ea20000000a00 */
[----:B------:R-:W-:Y:S01]  /*0030*/  BSSY.RECONVERGENT B3, `(.L_x_13637) ;  /* 0x0000005000037945 */ /* 0x000fe20003800200 */
[----:B------:R-:W-:Y:S01]  /*0040*/  MOV R160, 0x80 ;  /* 0x0000008000a07802 */ /* 0x000fe20000000f00 */
[----:B------:R-:W3:Y:S01]  /*0050*/  S2R R161, SR_CTAID.Y ;  /* 0x0000000000a17919 */ /* 0x000ee20000002600 */
[----:B------:R-:W4:Y:S05]  /*0060*/  S2R R162, SR_CTAID.Z ;  /* 0x0000000000a27919 */ /* 0x000f2a0000002700 */
[----:B-1234-:R-:W-:Y:S05]  /*0070*/  CALL.REL.NOINC `($_ZN5flash24flash_fwd_splitkv_kernelI23Flash_fwd_kernel_traitsILi64ELi64ELi128ELi4ELb0ELb0EN7cutlass6half_tE19Flash_kernel_traitsILi64ELi64ELi128ELi4ES3_EELb0ELb1ELb1ELb0ELb0ELb1ELb0ELb1EEEvNS_16Flash_fwd_paramsE$_ZN5flash30compute_attn_1rowblock_splitkvI23Flash_fwd_kernel_traitsILi64ELi64ELi128ELi4ELb0ELb0EN7cutlass6half_tE19Flash_kernel_traitsILi64ELi64ELi128ELi4ES3_EELb0ELb1ELb1ELb0ELb0ELb1ELb0ELb1ENS_16Flash_fwd_paramsEEEvRKT8_iiiii) ;  /* 0x0000000000087944 */ /* 0x01efea0003c00000 */
[----:B------:R-:W-:Y:S05]  /*0080*/  BSYNC.RECONVERGENT B3 ;  /* 0x0000000000037941 */ /* 0x000fea0003800200 */
.L_x_13637:
[----:B------:R-:W-:Y:S05]  /*0090*/  EXIT ;  /* 0x000000000000794d */ /* 0x000fea0003800000 */
        .type           $_ZN5flash24flash_fwd_splitkv_kernelI23Flash_fwd_kernel_traitsILi64ELi64ELi128ELi4ELb0ELb0EN7cutlass6half_tE19Flash_kernel_traitsILi64ELi64ELi128ELi4ES3_EELb0ELb1ELb1ELb0ELb0ELb1ELb0ELb1EEEvNS_16Flash_fwd_paramsE$_ZN5flash30compute_attn_1rowblock_splitkvI23Flash_fwd_kernel_traitsILi64ELi64ELi128ELi4ELb0ELb0EN7cutlass6half_tE19Flash_kernel_traitsILi64ELi64ELi128ELi4ES3_EELb0ELb1ELb1ELb0ELb0ELb1ELb0ELb1ENS_16Flash_fwd_paramsEEEvRKT8_iiiii,@function
        .size           $_ZN5flash24flash_fwd_splitkv_kernelI23Flash_fwd_kernel_traitsILi64ELi64ELi128ELi4ELb0ELb0EN7cutlass6half_tE19Flash_kernel_traitsILi64ELi64ELi128ELi4ES3_EELb0ELb1ELb1ELb0ELb0ELb1ELb0ELb1EEEvNS_16Flash_fwd_paramsE$_ZN5flash30compute_attn_1rowblock_splitkvI23Flash_fwd_kernel_traitsILi64ELi64ELi128ELi4ELb0ELb0EN7cutlass6half_tE19Flash_kernel_traitsILi64ELi64ELi128ELi4ES3_EELb0ELb1ELb1ELb0ELb0ELb1ELb0ELb1ENS_16Flash_fwd_paramsEEEvRKT8_iiiii,(.L_x_14829 - $_ZN5flash24flash_fwd_splitkv_kernelI23Flash_fwd_kernel_traitsILi64ELi64ELi128ELi4ELb0ELb0EN7cutlass6half_tE19Flash_kernel_traitsILi64ELi64ELi128ELi4ES3_EELb0ELb1ELb1ELb0ELb0ELb1ELb0ELb1EEEvNS_16Flash_fwd_paramsE$_ZN5flash30compute_attn_1rowblock_splitkvI23Flash_fwd_kernel_traitsILi64ELi64ELi128ELi4ELb0ELb0EN7cutlass6half_tE19Flash_kernel_traitsILi64ELi64ELi128ELi4ES3_EELb0ELb1ELb1ELb0ELb0ELb1ELb0ELb1ENS_16Flash_fwd_paramsEEEvRKT8_iiiii)
$_ZN5flash24flash_fwd_splitkv_kernelI23Flash_fwd_kernel_traitsILi64ELi64ELi128ELi4ELb0ELb0EN7cutlass6half_tE19Flash_kernel_traitsILi64ELi64ELi128ELi4ES3_EELb0ELb1ELb1ELb0ELb0ELb1ELb0ELb1EEEvNS_16Flash_fwd_paramsE$_ZN5flash30compute_attn_1rowblock_splitkvI23Flash_fwd_kernel_traitsILi64ELi64ELi128ELi4ELb0ELb0EN7cutlass6half_tE19Flash_kernel_traitsILi64ELi64ELi128ELi4ES3_EELb0ELb1ELb1ELb0ELb0ELb1ELb0ELb1ENS_16Flash_fwd_paramsEEEvRKT8_iiiii:
        /* <DEDUP_REMOVED lines=39> */
.L_x_13639:
[----:B------:R-:W-:Y:S05]  /*0310*/  BSYNC.RECONVERGENT B0 ;  /* 0x0000000000007941 */ /* 0x000fea0003800200 */
.L_x_13638:
[----:B------:R-:W-:Y:S04]  /*0320*/  BSSY.RECONVERGENT B0, `(.L_x_13640) ;  /* 0x0000007000007945 */ /* 0x000fe80003800200 */
[----:B------:R-:W-:Y:S05]  /*0330*/  @!P4 BRA `(.L_x_13641) ;  /* 0x000000000014c947 */ /* 0x000fea0003800000 */
[----:B------:R-:W2:Y:S02]  /*0340*/  LD.E.U8 R4, desc[UR4][R102.64+0x1b2] ;  /* 0x0001b20466047980 */ /* 0x000ea4000c101100 */
[----:B--2---:R-:W-:-:S13]  /*0350*/  ISETP.NE.AND P0, PT, R4, RZ, PT ;  /* 0x000000ff0400720c */ /* 0x004fda0003f05270 */
[----:B------:R-:W2:Y:S02]  /*0360*/  @P0 LD.E R9, desc[UR4][R14.64+0x4] ;  /* 0x000004040e090980 */ /* 0x000ea4000c101900 */
[----:B--2--5:R-:W-:-:S06]  /*0370*/  @P0 IADD3 R70, PT, PT, R9, -R12, RZ ;  /* 0x8000000c09460210 */ /* 0x024fcc0007ffe0ff */
[----:B------:R2:W5:Y:S02]  /*0380*/  @!P0 LD.E R70, desc[UR4][R14.64] ;  /* 0x000000040e468980 */ /* 0x000564000c101900 */
.L_x_13641:
[----:B------:R-:W-:Y:S05]  /*0390*/  BSYNC.RECONVERGENT B0 ;  /* 0x0000000000007941 */ /* 0x000fea0003800200 */
.L_x_13640:
        /* <DEDUP_REMOVED lines=9> */
.L_x_13643:
[----:B------:R-:W3:Y:S01]  /*0430*/  LD.E.64 R4, desc[UR4][R102.64+0x108] ;  /* 0x0001080466047980 */ /* 0x000ee2000c101b00 */
[----:B------:R-:W-:Y:S01]  /*0440*/  BSSY.RECONVERGENT B0, `(.L_x_13645) ;  /* 0x0000006000007945 */ /* 0x000fe20003800200 */
[----:B---3--:R-:W-:-:S04]  /*0450*/  ISETP.NE.U32.AND P0, PT, R4, RZ, PT ;  /* 0x000000ff0400720c */ /* 0x008fc80003f05070 */
[----:B------:R-:W-:Y:S01]  /*0460*/  ISETP.NE.AND.EX P0, PT, R5, RZ, PT, P0 ;  /* 0x000000ff0500720c */ /* 0x000fe20003f05300 */
[----:B------:R-:W-:-:S12]  /*0470*/  IMAD.MOV.U32 R5, RZ, RZ, RZ ;  /* 0x000000ffff057224 */ /* 0x000fd800078e00ff */
[----:B------:R-:W-:Y:S05]  /*0480*/  @!P0 BRA `(.L_x_13646) ;  /* 0x0000000000048947 */ /* 0x000fea0003800000 */
[----:B------:R3:W5:Y:S02]  /*0490*/  LD.E R5, desc[UR4][R102.64+0xbc] ;  /* 0x0000bc0466057980 */ /* 0x000764000c101900 */
.L_x_13646:
[----:B------:R-:W-:Y:S05]  /*04a0*/  BSYNC.RECONVERGENT B0 ;  /* 0x0000000000007941 */ /* 0x000fea0003800200 */
.L_x_13645:
[----:B-----5:R-:W-:Y:S02]  /*04b0*/  IADD3 R56, PT, PT, R70, R5, RZ ;  /* 0x0000000546387210 */ /* 0x020fe40007ffe0ff */
.L_x_13644:
[----:B------:R-:W-:Y:S05]  /*04c0*/  BSYNC.RECONVERGENT B1 ;  /* 0x0000000000017941 */ /* 0x000fea0003800200 */
.L_x_13642:
[----:B------:R-:W-:Y:S01]  /*04d0*/  IMAD.SHL.U32 R164, R3, 0x40, RZ ;  /* 0x0000004003a47824 */ /* 0x000fe200078e00ff */
[----:B------:R-:W-:Y:S01]  /*04e0*/  MOV R4, R160 ;  /* 0x000000a000047202 */ /* 0x000fe20000000f00 */
[----:B------:R-:W-:-:S03]  /*04f0*/  IMAD.MOV.U32 R5, RZ, RZ, 0x0 ;  /* 0x00000000ff057424 */ /* 0x000fc600078e00ff */
[----:B------:R-:W-:-:S13]  /*0500*/  ISETP.GT.AND P0, PT, R167, R164, PT ;  /* 0x000000a4a700720c */ /* 0x000fda0003f04270 */
[----:B-123--:R-:W-:Y:S05]  /*0510*/  @!P0 RET.REL.NODEC R4 `(_ZN5flash24flash_fwd_splitkv_kernelI23Flash_fwd_kernel_traitsILi64ELi64ELi128ELi4ELb0ELb0EN7cutlass6half_tE19Flash_kernel_traitsILi64ELi64ELi128ELi4ES3_EELb0ELb1ELb1ELb0ELb0ELb1ELb0ELb1EEEvNS_16Flash_fwd_paramsE) ;  /* 0xfffffff804b88950 */ /* 0x00efea0003c3ffff */
        /* <DEDUP_REMOVED lines=97> */
.L_x_13649:
[----:B------:R-:W-:Y:S05]  /*0b30*/  BSYNC.RECONVERGENT B0 ;  /* 0x0000000000007941 */ /* 0x000fea0003800200 */
.L_x_13648:
        /* <DEDUP_REMOVED lines=13> */
.L_x_13651:
[----:B------:R-:W-:Y:S05]  /*0c10*/  BSYNC.RECONVERGENT B0 ;  /* 0x0000000000007941 */ /* 0x000fea0003800200 */
.L_x_13650:
        /* <DEDUP_REMOVED lines=12> */
.L_x_13653:
[----:B------:R-:W-:Y:S05]  /*0ce0*/  BSYNC.RECONVERGENT B0 ;  /* 0x0000000000007941 */ /* 0x000fea0003800200 */
.L_x_13652:
[----:B------:R-:W-:Y:S01]  /*0cf0*/  ISETP.NE.AND P0, PT, R4, RZ, PT ;  /* 0x000000ff0400720c */ /* 0x000fe20003f05270 */
[----:B------:R-:W-:Y:S01]  /*0d00*/  @!P6 ST.E desc[UR4][R16.64+0x40], R5 ;  /* 0x000040051000e985 */ /* 0x000fe2000c101904 */
[----:B------:R-:W-:-:S03]  /*0d10*/  MOV R161, 0x0 ;  /* 0x0000000000a17802 */ /* 0x000fc60000000f00 */
[----:B------:R-:W-:Y:S08]  /*0d20*/  @!P5 ST.E desc[UR4][R16.64+0x80], R3 ;  /* 0x000080031000d985 */ /* 0x000ff0000c101904 */
[----:B------:R1:W-:Y:S02]  /*0d30*/  @!P0 ST.E desc[UR4][R16.64], R15 ;  /* 0x0000000f10008985 */ /* 0x0003e4000c101904 */
[----:B-123--:R-:W-:Y:S05]  /*0d40*/  @P1 RET.REL.NODEC R160 `(_ZN5flash24flash_fwd_splitkv_kernelI23Flash_fwd_kernel_traitsILi64ELi64ELi128ELi4ELb0ELb0EN7cutlass6half_tE19Flash_kernel_traitsILi64ELi64ELi128ELi4ES3_EELb0ELb1ELb1ELb0ELb0ELb1ELb0ELb1EEEvNS_16Flash_fwd_paramsE) ;  /* 0xfffffff0a0ac1950 */ /* 0x00efea0003c3ffff */
[----:B------:R-:W-:Y:S02]  /*0d50*/  MOV R3, 0x7f800000 ;  /* 0x7f80000000037802 */ /* 0x000fe40000000f00 */
[----:B------:R-:W-:-:S03]  /*0d60*/  MOV R161, 0x0 ;  /* 0x0000000000a17802 */ /* 0x000fc60000000f00 */
[----:B------:R1:W-:Y:S02]  /*0d70*/  ST.E desc[UR4][R16.64+0xc0], R3 ;  /* 0x0000c00310007985 */ /* 0x0003e4000c101904 */
[----:B-1----:R-:W-:Y:S05]  /*0d80*/  RET.REL.NODEC R160 `(_ZN5flash24flash_fwd_splitkv_kernelI23Flash_fwd_kernel_traitsILi64ELi64ELi128ELi4ELb0ELb0EN7cutlass6half_tE19Flash_kernel_traitsILi64ELi64ELi128ELi4ES3_EELb0ELb1ELb1ELb0ELb0ELb1ELb0ELb1EEEvNS_16Flash_fwd_paramsE) ;  /* 0xfffffff0a09c7950 */ /* 0x002fea0003c3ffff */
.L_x_13647:
        /* <DEDUP_REMOVED lines=103> */
.L_x_13655:
        /* <DEDUP_REMOVED lines=76> */
.L_x_13656:
[----:B------:R-:W-:Y:S05]  /*18c0*/  BSYNC.RECONVERGENT B0 ;  /* 0x0000000000007941 */ /* 0x000fea0003800200 */
.L_x_13654:
        /* <DEDUP_REMOVED lines=223> */
.L_x_13696:
        /* <DEDUP_REMOVED lines=159> */
.L_x_13659:
        /* <DEDUP_REMOVED lines=72> */
.L_x_13663:
[----:B------:R-:W-:Y:S05]  /*3530*/  BSYNC.RECONVERGENT B0 ;  /* 0x0000000000007941 */ /* 0x000fea0003800200 */
.L_x_13662:
        /* <DEDUP_REMOVED lines=55> */
.L_x_13665:
[----:B------:R-:W-:Y:S05]  /*38b0*/  BSYNC.RECONVERGENT B0 ;  /* 0x0000000000007941 */ /* 0x000fea0003800200 */
.L_x_13664:
        /* <DEDUP_REMOVED lines=57> */
.L_x_13667:
[----:B------:R-:W-:Y:S05]  /*3c50*/  BSYNC.RECONVERGENT B0 ;  /* 0x0000000000007941 */ /* 0x000fea0003800200 */
.L_x_13666:
        /* <DEDUP_REMOVED lines=61> */
.L_x_13669:
[----:B------:R-:W-:Y:S05]  /*4030*/  BSYNC.RECONVERGENT B0 ;  /* 0x0000000000007941 */ /* 0x000fea0003800200 */
.L_x_13668:
        /* <DEDUP_REMOVED lines=66> */
.L_x_13671:
[----:B------:R-:W-:Y:S05]  /*4460*/  BSYNC.RECONVERGENT B0 ;  /* 0x0000000000007941 */ /* 0x000fea0003800200 */
.L_x_13670:
        /* <DEDUP_REMOVED lines=57> */
.L_x_13673:
[----:B------:R-:W-:Y:S05]  /*4800*/  BSYNC.RECONVERGENT B0 ;  /* 0x0000000000007941 */ /* 0x000fea0003800200 */
.L_x_13672:
        /* <DEDUP_REMOVED lines=59> */
.L_x_13675:
[----:B------:R-:W-:Y:S05]  /*4bc0*/  BSYNC.RECONVERGENT B0 ;  /* 0x0000000000007941 */ /* 0x000fea0003800200 */
.L_x_13674:
        /* <DEDUP_REMOVED lines=59> */
.L_x_13677:
[----:B------:R-:W-:Y:S05]  /*4f80*/  BSYNC.RECONVERGENT B0 ;  /* 0x0000000000007941 */ /* 0x000fea0003800200 */
.L_x_13676:
[----:B------:R-:W5:Y:S02]  /*4f90*/  LD.E R3, desc[UR4][R102.64+0xd0] ;  /* 0x0000d00466037980 */ /* 0x000f64000c101900 */
[----:B-----5:R-:W-:Y:S05]  /*4fa0*/  IMAD.U32 R3, R3, -0x40, RZ ;  /* 0xffffffc003037824 */ /* 0x020fea00078e00ff */
[C---:B------:R-:W-:Y:S02]  /*4fb0*/  LEA R12, P1, R3.reuse, R12, 0x1 ;  /* 0x0000000c030c7211 */ /* 0x040fe400078208ff */
[C---:B------:R-:W-:Y:S02]  /*4fc0*/  LEA R48, P0, R3.reuse, R48, 0x1 ;  /* 0x0000003003307211 */ /* 0x040fe400078008ff */
[C---:B------:R-:W-:Y:S02]  /*4fd0*/  LEA.HI.X.SX32 R13, R3.reuse, R13, 0x1, P1 ;  /* 0x0000000d030d7211 */ /* 0x040fe400008f0eff */
[----:B------:R-:W-:Y:S01]  /*4fe0*/  LEA.HI.X.SX32 R49, R3, R49, 0x1, P0 ;  /* 0x0000003103317211 */ /* 0x000fe200000f0eff */
[----:B------:R-:W-:Y:S05]  /*4ff0*/  BRA `(.L_x_13660) ;  /* 0x0000003000447947 */ /* 0x000fea0003800000 */
.L_x_13661:
        /* <DEDUP_REMOVED lines=99> */
.L_x_13679:
[----:B------:R-:W-:Y:S05]  /*5630*/  BSYNC.RECONVERGENT B0 ;  /* 0x0000000000007941 */ /* 0x000fea0003800200 */
.L_x_13678:
        /* <DEDUP_REMOVED lines=96> */
.L_x_13681:
[----:B------:R-:W-:Y:S05]  /*5c40*/  BSYNC.RECONVERGENT B0 ;  /* 0x0000000000007941 */ /* 0x000fea0003800200 */
.L_x_13680:
        /* <DEDUP_REMOVED lines=97> */
.L_x_13683:
[----:B------:R-:W-:Y:S05]  /*6260*/  BSYNC.RECONVERGENT B0 ;  /* 0x0000000000007941 */ /* 0x000fea0003800200 */
.L_x_13682:
        /* <DEDUP_REMOVED lines=96> */
.L_x_13685:
[----:B------:R-:W-:Y:S05]  /*6870*/  BSYNC.RECONVERGENT B0 ;  /* 0x0000000000007941 */ /* 0x000fea0003800200 */
.L_x_13684:
        /* <DEDUP_REMOVED lines=94> */
.L_x_13687:
[----:B------:R-:W-:Y:S05]  /*6e60*/  BSYNC.RECONVERGENT B0 ;  /* 0x0000000000007941 */ /* 0x000fea0003800200 */
.L_x_13686:
        /* <DEDUP_REMOVED lines=99> */
.L_x_13689:
[----:B------:R-:W-:Y:S05]  /*74a0*/  BSYNC.RECONVERGENT B0 ;  /* 0x0000000000007941 */ /* 0x000fea0003800200 */
.L_x_13688:
        /* <DEDUP_REMOVED lines=95> */
.L_x_13691:
[----:B------:R-:W-:Y:S05]  /*7aa0*/  BSYNC.RECONVERGENT B0 ;  /* 0x0000000000007941 */ /* 0x000fea0003800200 */
.L_x_13690:
        /* <DEDUP_REMOVED lines=95> */
.L_x_13693:
[----:B------:R-:W-:Y:S05]  /*80a0*/  BSYNC.RECONVERGENT B0 ;  /* 0x0000000000007941 */ /* 0x000fea0003800200 */
.L_x_13692:
[----:B------:R-:W5:Y:S02]  /*80b0*/  LD.E R3, desc[UR4][R102.64+0xd0] ;  /* 0x0000d00466037980 */ /* 0x000f64000c101900 */
[----:B-----5:R-:W-:Y:S05]  /*80c0*/  IMAD.U32 R3, R3, -0x40, RZ ;  /* 0xffffffc003037824 */ /* 0x020fea00078e00ff */
[C---:B------:R-:W-:Y:S02]  /*80d0*/  LEA R92, P1, R3.reuse, R92, 0x1 ;  /* 0x0000005c035c7211 */ /* 0x040fe400078208ff */
[C---:B------:R-:W-:Y:S02]  /*80e0*/  LEA R90, P0, R3.reuse, R90, 0x1 ;  /* 0x0000005a035a7211 */ /* 0x040fe400078008ff */
[C---:B------:R-:W-:Y:S02]  /*80f0*/  LEA.HI.X.SX32 R93, R3.reuse, R93, 0x1, P1 ;  /* 0x0000005d035d7211 */ /* 0x040fe400008f0eff */
[----:B------:R-:W-:Y:S09]  /*8100*/  LEA.HI.X.SX32 R91, R3, R91, 0x1, P0 ;  /* 0x0000005b035b7211 */ /* 0x000ff200000f0eff */
.L_x_13660:
[----:B------:R-:W-:Y:S05]  /*8110*/  BSYNC.RECONVERGENT B1 ;  /* 0x0000000000017941 */ /* 0x000fea0003800200 */
.L_x_13658:
        /* <DEDUP_REMOVED lines=101> */
.L_x_13695:
[----:B------:R-:W-:Y:S05]  /*8770*/  BSYNC.RECONVERGENT B0 ;  /* 0x0000000000007941 */ /* 0x000fea0003800200 */
.L_x_13694:
[----:B------:R-:W-:Y:S11]  /*8780*/  LOP3.LUT P0, RZ, R168, 0x20, RZ, 0xc0, !PT ;  /* 0x00000020a8ff7812 */ /* 0x000ff6000780c0ff */
[----:B------:R-:W-:Y:S02]  /*8790*/  @!UPT UIADD3 URZ, UPT, UPT, URZ, URZ, URZ ;  /* 0x000000fffffff290 */ /* 0x000fe4000fffe0ff */
[----:B------:R-:W-:Y:S05]  /*87a0*/  @P0 BRA `(.L_x_13696) ;  /* 0xffffff9c00c40947 */ /* 0x000fea000383ffff */
.L_x_13657:
        /* <DEDUP_REMOVED lines=19> */
.L_x_13701:
[----:B------:R2:W-:Y:S02]  /*88e0*/  STS.128 [R165], RZ ;  /* 0x000000ffa5007388 */ /* 0x0005e40000000c00 */
.L_x_13700:
[----:B------:R-:W-:Y:S05]  /*88f0*/  BSYNC.RECONVERGENT B0 ;  /* 0x0000000000007941 */ /* 0x000fea0003800200 */
.L_x_13699:
        /* <DEDUP_REMOVED lines=17> */
.L_x_13703:
[----:B------:R-:W-:Y:S05]  /*8a10*/  BSYNC.RECONVERGENT B0 ;  /* 0x0000000000007941 */ /* 0x000fea0003800200 */
.L_x_13702:
        /* <DEDUP_REMOVED lines=11> */
.L_x_13705:
[----:B------:R-:W-:Y:S05]  /*8ad0*/  BSYNC.RECONVERGENT B0 ;  /* 0x0000000000007941 */ /* 0x000fea0003800200 */
.L_x_13704:
        /* <DEDUP_REMOVED lines=11> */
.L_x_13698:
        /* <DEDUP_REMOVED lines=83> */
.L_x_13712:
[----:B------:R-:W-:Y:S05]  /*90c0*/  BSYNC.RECONVERGENT B0 ;  /* 0x0000000000007941 */ /* 0x000fea0003800200 */
.L_x_13711:
[----:B-----5:R3:W-:Y:S01]  /*90d0*/  STS.128 [R165], R8 ;  /* 0x00000008a5007388 */ /* 0x0207e20000000c00 */
[----:B------:R-:W-:Y:S05]  /*90e0*/  BRA `(.L_x_13709) ;  /* 0x0000000000047947 */ /* 0x000fea0003800000 */
.L_x_13710:
[----:B------:R2:W-:Y:S02]  /*90f0*/  STS.128 [R165], RZ ;  /* 0x000000ffa5007388 */ /* 0x0005e40000000c00 */
.L_x_13709:
[----:B------:R-:W-:Y:S05]  /*9100*/  BSYNC.RECONVERGENT B1 ;  /* 0x0000000000017941 */ /* 0x000fea0003800200 */
.L_x_13708:
        /* <DEDUP_REMOVED lines=61> */
.L_x_13716:
[----:B------:R-:W-:Y:S05]  /*94e0*/  BSYNC.RECONVERGENT B0 ;  /* 0x0000000000007941 */ /* 0x000fea0003800200 */
.L_x_13715:
[----:B-----5:R1:W-:Y:S02]  /*94f0*/  STS.128 [R165+0x800], R8 ;  /* 0x00080008a5007388 */ /* 0x0203e40000000c00 */
.L_x_13714:
[----:B------:R-:W-:Y:S05]  /*9500*/  BSYNC.RECONVERGENT B1 ;  /* 0x0000000000017941 */ /* 0x000fea0003800200 */
.L_x_13713:
        /* <DEDUP_REMOVED lines=62> */
.L_x_13720:
[----:B------:R-:W-:Y:S05]  /*98f0*/  BSYNC.RECONVERGENT B0 ;  /* 0x0000000000007941 */ /* 0x000fea0003800200 */
.L_x_13719:
[----:B-----5:R1:W-:Y:S02]  /*9900*/  STS.128 [R165+0x1000], R8 ;  /* 0x00100008a5007388 */ /* 0x0203e40000000c00 */
.L_x_13718:
[----:B------:R-:W-:Y:S05]  /*9910*/  BSYNC.RECONVERGENT B1 ;  /* 0x0000000000017941 */ /* 0x000fea0003800200 */
.L_x_13717:
        /* <DEDUP_REMOVED lines=61> */
.L_x_13722:
[----:B------:R-:W-:Y:S05]  /*9cf0*/  BSYNC.RECONVERGENT B0 ;  /* 0x0000000000007941 */ /* 0x000fea0003800200 */
.L_x_13721:
[----:B-----5:R1:W-:Y:S01]  /*9d00*/  STS.128 [R165+0x1800], R8 ;  /* 0x00180008a5007388 */ /* 0x0203e20000000c00 */
[----:B------:R-:W-:Y:S05]  /*9d10*/  BRA `(.L_x_13706) ;  /* 0x0000001400f07947 */ /* 0x000fea0003800000 */
.L_x_13707:
        /* <DEDUP_REMOVED lines=94> */
.L_x_13727:
[----:B------:R-:W-:Y:S05]  /*a300*/  BSYNC.RECONVERGENT B0 ;  /* 0x0000000000007941 */ /* 0x000fea0003800200 */
.L_x_13726:
[----:B-----5:R2:W-:Y:S01]  /*a310*/  STS.128 [R165], R16 ;  /* 0x00000010a5007388 */ /* 0x0205e20000000c00 */
[----:B------:R-:W-:Y:S05]  /*a320*/  BRA `(.L_x_13724) ;  /* 0x0000000000047947 */ /* 0x000fea0003800000 */
.L_x_13725:
[----:B------:R3:W-:Y:S02]  /*a330*/  STS.128 [R165], RZ ;  /* 0x000000ffa5007388 */ /* 0x0007e40000000c00 */
.L_x_13724:
[----:B------:R-:W-:Y:S05]  /*a340*/  BSYNC.RECONVERGENT B1 ;  /* 0x0000000000017941 */ /* 0x000fea0003800200 */
.L_x_13723:
        /* <DEDUP_REMOVED lines=90> */
.L_x_13731:
[----:B------:R-:W-:Y:S05]  /*a8f0*/  BSYNC.RECONVERGENT B0 ;  /* 0x0000000000007941 */ /* 0x000fea0003800200 */
.L_x_13730:
[----:B-----5:R1:W-:Y:S02]  /*a900*/  STS.128 [R165+0x800], R16 ;  /* 0x00080010a5007388 */ /* 0x0203e40000000c00 */
.L_x_13729:
[----:B------:R-:W-:Y:S05]  /*a910*/  BSYNC.RECONVERGENT B1 ;  /* 0x0000000000017941 */ /* 0x000fea0003800200 */
.L_x_13728:
        /* <DEDUP_REMOVED lines=91> */
.L_x_13735:
[----:B------:R-:W-:Y:S05]  /*aed0*/  BSYNC.RECONVERGENT B0 ;  /* 0x0000000000007941 */ /* 0x000fea0003800200 */
.L_x_13734:
[----:B-----5:R2:W-:Y:S02]  /*aee0*/  STS.128 [R165+0x1000], R16 ;  /* 0x00100010a5007388 */ /* 0x0205e40000000c00 */
.L_x_13733:
[----:B------:R-:W-:Y:S05]  /*aef0*/  BSYNC.RECONVERGENT B1 ;  /* 0x0000000000017941 */ /* 0x000fea0003800200 */
.L_x_13732:
        /* <DEDUP_REMOVED lines=92> */
.L_x_13737:
[----:B------:R-:W-:Y:S05]  /*b4c0*/  BSYNC.RECONVERGENT B0 ;  /* 0x0000000000007941 */ /* 0x000fea0003800200 */
.L_x_13736:
[----:B-----5:R1:W-:Y:S02]  /*b4d0*/  STS.128 [R165+0x1800], R16 ;  /* 0x00180010a5007388 */ /* 0x0203e40000000c00 */
.L_x_13706:
[----:B------:R-:W-:Y:S05]  /*b4e0*/  BSYNC.RECONVERGENT B2 ;  /* 0x0000000000027941 */ /* 0x000fea0003800200 */
.L_x_13697:
        /* <DEDUP_REMOVED lines=12> */
.L_x_13740:
[----:B------:R1:W-:Y:S02]  /*b5b0*/  STS.128 [R165+0x2000], RZ ;  /* 0x002000ffa5007388 */ /* 0x0003e40000000c00 */
.L_x_13739:
[----:B------:R-:W-:Y:S05]  /*b5c0*/  BSYNC.RECONVERGENT B0 ;  /* 0x0000000000007941 */ /* 0x000fea0003800200 */
.L_x_13738:
        /* <DEDUP_REMOVED lines=14> */
.L_x_13743:
[----:B------:R3:W-:Y:S02]  /*b6b0*/  STS.128 [R165+0x2800], RZ ;  /* 0x002800ffa5007388 */ /* 0x0007e40000000c00 */
.L_x_13742:
[----:B------:R-:W-:Y:S05]  /*b6c0*/  BSYNC.RECONVERGENT B0 ;  /* 0x0000000000007941 */ /* 0x000fea0003800200 */
.L_x_13741:
        /* <DEDUP_REMOVED lines=12> */
.L_x_13746:
[----:B------:R4:W-:Y:S02]  /*b790*/  STS.128 [R165+0x3000], RZ ;  /* 0x003000ffa5007388 */ /* 0x0009e40000000c00 */
.L_x_13745:
[----:B------:R-:W-:Y:S05]  /*b7a0*/  BSYNC.RECONVERGENT B0 ;  /* 0x0000000000007941 */ /* 0x000fea0003800200 */
.L_x_13744:
        /* <DEDUP_REMOVED lines=12> */
.L_x_13749:
[----:B------:R1:W-:Y:S02]  /*b870*/  STS.128 [R165+0x3800], RZ ;  /* 0x003800ffa5007388 */ /* 0x0003e40000000c00 */
.L_x_13748:
[----:B------:R-:W-:Y:S05]  /*b880*/  BSYNC.RECONVERGENT B0 ;  /* 0x0000000000007941 */ /* 0x000fea0003800200 */
.L_x_13747:
        /* <DEDUP_REMOVED lines=16> */
.L_x_13752:
[----:B------:R1:W-:Y:S02]  /*b990*/  STS.128 [R165+0x4000], RZ ;  /* 0x004000ffa5007388 */ /* 0x0003e40000000c00 */
.L_x_13751:
[----:B------:R-:W-:Y:S05]  /*b9a0*/  BSYNC.RECONVERGENT B0 ;  /* 0x0000000000007941 */ /* 0x000fea0003800200 */
.L_x_13750:
        /* <DEDUP_REMOVED lines=13> */
.L_x_13755:
[----:B------:R4:W-:Y:S02]  /*ba80*/  STS.128 [R165+0x4800], RZ ;  /* 0x004800ffa5007388 */ /* 0x0009e40000000c00 */
.L_x_13754:
[----:B------:R-:W-:Y:S05]  /*ba90*/  BSYNC.RECONVERGENT B0 ;  /* 0x0000000000007941 */ /* 0x000fea0003800200 */
.L_x_13753:
        /* <DEDUP_REMOVED lines=16> */
.L_x_13758:
[----:B------:R1:W-:Y:S02]  /*bba0*/  STS.128 [R165+0x5000], RZ ;  /* 0x005000ffa5007388 */ /* 0x0003e40000000c00 */
.L_x_13757:
[----:B------:R-:W-:Y:S05]  /*bbb0*/  BSYNC.RECONVERGENT B0 ;  /* 0x0000000000007941 */ /* 0x000fea0003800200 */
.L_x_13756:
        /* <DEDUP_REMOVED lines=16> */
.L_x_13761:
[----:B------:R1:W-:Y:S02]  /*bcc0*/  STS.128 [R165+0x5800], RZ ;  /* 0x005800ffa5007388 */ /* 0x0003e40000000c00 */
.L_x_13760:
[----:B------:R-:W-:Y:S05]  /*bcd0*/  BSYNC.RECONVERGENT B0 ;  /* 0x0000000000007941 */ /* 0x000fea0003800200 */
.L_x_13759:
        /* <DEDUP_REMOVED lines=27> */
.L_x_13764:
[----:B------:R3:W-:Y:S01]  /*be90*/  STS.128 [R165+0x6000], RZ ;  /* 0x006000ffa5007388 */ /* 0x0007e20000000c00 */
[----:B------:R-:W-:Y:S05]  /*bea0*/  BRA `(.L_x_13765) ;  /* 0x0000000000047947 */ /* 0x000fea0003800000 */
.L_x_13763:
[----:B------:R1:W-:Y:S02]  /*beb0*/  STS.128 [R165+0x6000], RZ ;  /* 0x006000ffa5007388 */ /* 0x0003e40000000c00 */
.L_x_13765:
[----:B------:R-:W-:Y:S05]  /*bec0*/  BSYNC.RECONVERGENT B0 ;  /* 0x0000000000007941 */ /* 0x000fea0003800200 */
.L_x_13762:
        /* <DEDUP_REMOVED lines=15> */
.L_x_13768:
[----:B------:R1:W-:Y:S02]  /*bfc0*/  STS.128 [R165+0x6800], RZ ;  /* 0x006800ffa5007388 */ /* 0x0003e40000000c00 */
.L_x_13767:
[----:B------:R-:W-:Y:S05]  /*bfd0*/  BSYNC.RECONVERGENT B0 ;  /* 0x0000000000007941 */ /* 0x000fea0003800200 */
.L_x_13766:
        /* <DEDUP_REMOVED lines=13> */
.L_x_13771:
[----:B------:R1:W-:Y:S02]  /*c0b0*/  STS.128 [R165+0x7000], RZ ;  /* 0x007000ffa5007388 */ /* 0x0003e40000000c00 */
.L_x_13770:
[----:B------:R-:W-:Y:S05]  /*c0c0*/  BSYNC.RECONVERGENT B0 ;  /* 0x0000000000007941 */ /* 0x000fea0003800200 */
.L_x_13769:
        /* <DEDUP_REMOVED lines=13> */
.L_x_13774:
[----:B------:R1:W-:Y:S02]  /*c1a0*/  STS.128 [R165+0x7800], RZ ;  /* 0x007800ffa5007388 */ /* 0x0003e40000000c00 */
.L_x_13773:
[----:B------:R-:W-:Y:S05]  /*c1b0*/  BSYNC.RECONVERGENT B0 ;  /* 0x0000000000007941 */ /* 0x000fea0003800200 */
.L_x_13772:
        /* <DEDUP_REMOVED lines=16> */
.L_x_13777:
[----:B------:R1:W-:Y:S02]  /*c2c0*/  STS.128 [R165+0x8000], RZ ;  /* 0x008000ffa5007388 */ /* 0x0003e40000000c00 */
.L_x_13776:
[----:B------:R-:W-:Y:S05]  /*c2d0*/  BSYNC.RECONVERGENT B0 ;  /* 0x0000000000007941 */ /* 0x000fea0003800200 */
.L_x_13775:
        /* <DEDUP_REMOVED lines=13> */
.L_x_13780:
[----:B------:R1:W-:Y:S02]  /*c3b0*/  STS.128 [R165+0x8800], RZ ;  /* 0x008800ffa5007388 */ /* 0x0003e40000000c00 */
.L_x_13779:
[----:B------:R-:W-:Y:S05]  /*c3c0*/  BSYNC.RECONVERGENT B0 ;  /* 0x0000000000007941 */ /* 0x000fea0003800200 */
.L_x_13778:
        /* <DEDUP_REMOVED lines=16> */
.L_x_13783:
[----:B------:R1:W-:Y:S02]  /*c4d0*/  STS.128 [R165+0x9000], RZ ;  /* 0x009000ffa5007388 */ /* 0x0003e40000000c00 */
.L_x_13782:
[----:B------:R-:W-:Y:S05]  /*c4e0*/  BSYNC.RECONVERGENT B0 ;  /* 0x0000000000007941 */ /* 0x000fea0003800200 */
.L_x_13781:
        /* <DEDUP_REMOVED lines=19> */
.L_x_13786:
[----:B------:R1:W-:Y:S02]  /*c620*/  STS.128 [R165+0x9800], RZ ;  /* 0x009800ffa5007388 */ /* 0x0003e40000000c00 */
.L_x_13785:
[----:B------:R-:W-:Y:S05]  /*c630*/  BSYNC.RECONVERGENT B0 ;  /* 0x0000000000007941 */ /* 0x000fea0003800200 */
.L_x_13784:
[----:B------:R-:W2:Y:S01]  /*c640*/  LD.E R50, desc[UR4][R102.64+0x18c] ;  /* 0x00018c0466327980 */ /* 0x000ea2000c101900 */
[----:B------:R-:W3:Y:S01]  /*c650*/  S2UR UR6, SR_CgaCtaId ;  /* 0x00000000000679c3 */ /* 0x000ee20000008800 */
[C---:B------:R-:W-:Y:S01]  /*c660*/  IMAD.SHL.U32 R148, R62.reuse, 0x40, RZ ;  /* 0x000000403e947824 */ /* 0x040fe200078e00ff */
[----:B------:R-:W-:Y:S01]  /*c670*/  LOP3.LUT R0, R65, 0x8, R62, 0x78, !PT ;  /* 0x0000000841007812 */ /* 0x000fe200078e783e */
[----:B------:R-:W-:Y:S01]  /*c680*/  UMOV UR7, 0x400 ;  /* 0x0000040000077882 */ /* 0x000fe20000000000 */
[C---:B------:R-:W-:Y:S01]  /*c690*/  R2P PR, R62.reuse, 0x6 ;  /* 0x000000063e007804 */ /* 0x040fe20000000000 */
[----:B------:R-:W-:Y:S01]  /*c6a0*/  IMAD.SHL.U32 R62, R62, 0x2, RZ ;  /* 0x000000023e3e7824 */ /* 0x000fe200078e00ff */
[----:B------:R-:W-:Y:S01]  /*c6b0*/  LOP3.LUT R3, R0, 0x38, R63, 0x78, !PT ;  /* 0x0000003800037812 */ /* 0x000fe200078e783f */
[----:B------:R-:W-:Y:S01]  /*c6c0*/  IMAD.IADD R177, R125, 0x1, R124 ;  /* 0x000000017db17824 */ /* 0x000fe200078e027c */
[----:B------:R-:W-:Y:S01]  /*c6d0*/  LOP3.LUT R148, R148, 0x400, RZ, 0xc0, !PT ;  /* 0x0000040094947812 */ /* 0x000fe200078ec0ff */
[----:B------:R-:W0:Y:S01]  /*c6e0*/  LDGDEPBAR ;  /* 0x00000000000079af */ /* 0x000e220000000000 */
[----:B-----5:R-:W-:Y:S01]  /*c6f0*/  IADD3 R128, PT, PT, R128, R56, -R167 ;  /* 0x0000003880807210 */ /* 0x020fe20007ffe8a7 */
        /* <DEDUP_REMOVED lines=8> */
[----:B------:R-:W-:Y:S02]  /*c780*/  LDSM.16.M88.4 R32, [R148+UR6+0x2000] ;  /* 0x002000069420783b */ /* 0x000fe40008000200 */
[--C-:B------:R-:W-:Y:S02]  /*c790*/  IMAD.IADD R147, R149, 0x1, R3.reuse ;  /* 0x0000000195937824 */ /* 0x100fe400078e0203 */
[----:B------:R-:W3:Y:S01]  /*c7a0*/  LDSM.16.M88.4 R44, [R149] ;  /* 0x00000000952c783b */ /* 0x000ee20000000200 */
[----:B------:R-:W-:-:S03]  /*c7b0*/  IMAD.IADD R143, R0, 0x1, R3 ;  /* 0x00000001008f7824 */ /* 0x000fc600078e0203 */
[----:B------:R-:W4:Y:S04]  /*c7c0*/  LDSM.16.M88.4 R24, [R148+UR6+0x2800] ;  /* 0x002800069418783b */ /* 0x000f280008000200 */
[----:B------:R-:W4:Y:S04]  /*c7d0*/  LDSM.16.M88.4 R88, [R148+UR6+0x3000] ;  /* 0x003000069458783b */ /* 0x000f280008000200 */
[----:B------:R-:W4:Y:S04]  /*c7e0*/  LDSM.16.M88.4 R80, [R148+UR6+0x3800] ;  /* 0x003800069450783b */ /* 0x000f280008000200 */
[----:B------:R-:W4:Y:S04]  /*c7f0*/  LDSM.16.M88.4 R72, [R148+UR6+0x4000] ;  /* 0x004000069448783b */ /* 0x000f280008000200 */
[----:B------:R-:W4:Y:S04]  /*c800*/  LDSM.16.M88.4 R16, [R148+UR6+0x4800] ;  /* 0x004800069410783b */ /* 0x000f280008000200 */
[----:B-1----:R-:W1:Y:S04]  /*c810*/  LDSM.16.M88.4 R8, [R148+UR6+0x5000] ;  /* 0x005000069408783b */ /* 0x002e680008000200 */
[----:B------:R-:W1:Y:S04]  /*c820*/  LDSM.16.M88.4 R40, [R148+UR6+0x5800] ;  /* 0x005800069428783b */ /* 0x000e680008000200 */
[----:B------:R-:W-:Y:S04]  /*c830*/  LDSM.16.M88.4 R64, [R147] ;  /* 0x000000009340783b */ /* 0x000fe80000000200 */
[----:B------:R-:W1:Y:S01]  /*c840*/  LDSM.16.M88.4 R4, [R143+0x2800] ;  /* 0x002800008f04783b */ /* 0x000e620000000200 */
[C---:B---3--:R-:W-:Y:S03]  /*c850*/  HMMA.16816.F32 R36, R44.reuse, R32, RZ ;  /* 0x000000202c24723c */ /* 0x048fe600000018ff */
[----:B------:R-:W3:Y:S04]  /*c860*/  LDSM.16.M88.4 R20, [R143+0x2000] ;  /* 0x002000008f14783b */ /* 0x000ee80000000200 */
[----:B------:R-:W3:Y:S01]  /*c870*/  LDSM.16.M88.4 R96, [R143+0x4800] ;  /* 0x004800008f60783b */ /* 0x000ee20000000200 */
[C---:B----4-:R-:W-:Y:S03]  /*c880*/  HMMA.16816.F32 R28, R44.reuse, R24, RZ ;  /* 0x000000182c1c723c */ /* 0x050fe600000018ff */
        /* <DEDUP_REMOVED lines=19> */
[----:B------:R-:W-:Y:S01]  /*c9c0*/  HMMA.16816.F32 R28, R64, R4, R28 ;  /* 0x00000004401c723c */ /* 0x000fe2000000181c */
[----:B------:R-:W-:-:S05]  /*c9d0*/  IMAD.MOV.U32 R4, RZ, RZ, 0x40 ;  /* 0x00000040ff047424 */ /* 0x000fca00078e00ff */
[----:B------:R-:W-:Y:S02]  /*c9e0*/  SEL R4, R4, 0xffffffc0, !P2 ;  /* 0xffffffc004047807 */ /* 0x000fe40005000000 */
[C---:B---3--:R-:W-:Y:S03]  /*c9f0*/  HMMA.16816.F32 R36, R64.reuse, R20, R36 ;  /* 0x000000144024723c */ /* 0x048fe60000001824 */
[--C-:B------:R-:W-:Y:S02]  /*ca00*/  IMAD.IADD R146, R149, 0x1, R4.reuse ;  /* 0x0000000195927824 */ /* 0x100fe400078e0204 */
[----:B------:R-:W-:Y:S01]  /*ca10*/  IMAD.IADD R142, R0, 0x1, R4 ;  /* 0x00000001008e7824 */ /* 0x000fe200078e0204 */
[----:B------:R-:W-:Y:S01]  /*ca20*/  IADD3 R0, PT, PT, R56, -R167, -R126 ;  /* 0x800000a738007210 */ /* 0x000fe20007ffe87e */
[C---:B------:R-:W-:Y:S01]  /*ca30*/  IMAD.IADD R145, R3.reuse, 0x1, R146 ;  /* 0x0000000103917824 */ /* 0x040fe200078e0292 */
[----:B------:R-:W-:Y:S01]  /*ca40*/  HMMA.16816.F32 R32, R64, R22, R32 ;  /* 0x000000164020723c */ /* 0x000fe20000001820 */
[----:B------:R-:W-:Y:S01]  /*ca50*/  LDSM.16.M88.4 R20, [R146] ;  /* 0x000000009214783b */ /* 0x000fe20000000200 */
[----:B------:R-:W-:Y:S01]  /*ca60*/  IMAD.IADD R141, R3, 0x1, R142 ;  /* 0x00000001038d7824 */ /* 0x000fe200078e028e */
[----:B------:R-:W-:-:S02]  /*ca70*/  LOP3.LUT R126, R62, 0x6, RZ, 0xc0, !PT ;  /* 0x000000063e7e7812 */ /* 0x000fc400078ec0ff */
[----:B------:R-:W-:Y:S03]  /*ca80*/  LDSM.16.M88.4 R116, [R142+0x2000] ;  /* 0x002000008e74783b */ /* 0x000fe60000000200 */
        /* <DEDUP_REMOVED lines=11> */
[----:B------:R-:W4:Y:S07]  /*cb40*/  LDSM.16.M88.4 R112, [R142+0x2800] ;  /* 0x002800008e70783b */ /* 0x000f2e0000000200 */
[C---:B---3--:R-:W-:Y:S08]  /*cb50*/  HMMA.16816.F32 R76, R20.reuse, R96, R76 ;  /* 0x00000060144c723c */ /* 0x048ff0000000184c */
[C---:B------:R-:W-:Y:S01]  /*cb60*/  HMMA.16816.F32 R72, R20.reuse, R98, R72 ;  /* 0x000000621448723c */ /* 0x040fe20000001848 */
[----:B------:R-:W-:Y:S07]  /*cb70*/  LDSM.16.M88.4 R96, [R145] ;  /* 0x000000009160783b */ /* 0x000fee0000000200 */
[C---:B-1----:R-:W-:Y:S08]  /*cb80*/  HMMA.16816.F32 R68, R20.reuse, R40, R68 ;  /* 0x000000281444723c */ /* 0x042ff00000001844 */
[----:B------:R-:W-:Y:S01]  /*cb90*/  HMMA.16816.F32 R16, R20, R42, R16 ;  /* 0x0000002a1410723c */ /* 0x000fe20000001810 */
[----:B------:R-:W1:Y:S07]  /*cba0*/  LDSM.16.M88.4 R40, [R141+0x2000] ;  /* 0x002000008d28783b */ /* 0x000e6e0000000200 */
[C---:B------:R-:W-:Y:S08]  /*cbb0*/  HMMA.16816.F32 R24, R64.reuse, R6, R24 ;  /* 0x000000064018723c */ /* 0x040ff00000001818 */
[C---:B------:R-:W-:Y:S08]  /*cbc0*/  HMMA.16816.F32 R84, R64.reuse, R108, R84 ;  /* 0x0000006c4054723c */ /* 0x040ff00000001854 */
[C---:B------:R-:W-:Y:S01]  /*cbd0*/  HMMA.16816.F32 R80, R64.reuse, R110, R80 ;  /* 0x0000006e4050723c */ /* 0x040fe20000001850 */
[----:B------:R-:W3:Y:S07]  /*cbe0*/  LDSM.16.M88.4 R108, [R142+0x3000] ;  /* 0x003000008e6c783b */ /* 0x000eee0000000200 */
[C---:B------:R-:W-:Y:S08]  /*cbf0*/  HMMA.16816.F32 R52, R64.reuse, R120, R52 ;  /* 0x000000784034723c */ /* 0x040ff00000001834 */
[----:B------:R-:W-:Y:S01]  /*cc00*/  HMMA.16816.F32 R44, R64, R122, R44 ;  /* 0x0000007a402c723c */ /* 0x000fe2000000182c */
[----:B------:R-:W3:Y:S04]  /*cc10*/  LDSM.16.M88.4 R64, [R142+0x5000] ;  /* 0x005000008e40783b */ /* 0x000ee80000000200 */
[----:B------:R-:W-:Y:S03]  /*cc20*/  LDSM.16.M88.4 R120, [R141+0x4800] ;  /* 0x004800008d78783b */ /* 0x000fe60000000200 */
[C---:B------:R-:W-:Y:S08]  /*cc30*/  HMMA.16816.F32 R36, R20.reuse, R116, R36 ;  /* 0x000000741424723c */ /* 0x040ff00000001824 */
[C---:B------:R-:W-:Y:S01]  /*cc40*/  HMMA.16816.F32 R32, R20.reuse, R118, R32 ;  /* 0x000000761420723c */ /* 0x040fe20000001820 */
[----:B------:R-:W3:Y:S07]  /*cc50*/  LDSM.16.M88.4 R116, [R142+0x5800] ;  /* 0x005800008e74783b */ /* 0x000eee0000000200 */
[C---:B----4-:R-:W-:Y:S08]  /*cc60*/  HMMA.16816.F32 R28, R20.reuse, R112, R28 ;  /* 0x00000070141c723c */ /* 0x050ff0000000181c */
[----:B------:R-:W-:Y:S01]  /*cc70*/  HMMA.16816.F32 R24, R20, R114, R24 ;  /* 0x000000721418723c */ /* 0x000fe20000001818 */
[----:B------:R-:W4:Y:S07]  /*cc80*/  LDSM.16.M88.4 R112, [R141+0x2800] ;  /* 0x002800008d70783b */ /* 0x000f2e0000000200 */
[C---:B-1----:R-:W-:Y:S08]  /*cc90*/  HMMA.16816.F32 R36, R96.reuse, R40, R36 ;  /* 0x000000286024723c */ /* 0x042ff00000001824 */
[----:B------:R-:W-:Y:S01]  /*cca0*/  HMMA.16816.F32 R32, R96, R42, R32 ;  /* 0x0000002a6020723c */ /* 0x000fe20000001820 */
[----:B------:R-:W1:Y:S07]  /*ccb0*/  LDSM.16.M88.4 R40, [R141+0x5800] ;  /* 0x005800008d28783b */ /* 0x000e6e0000000200 */
[----:B------:R-:W-:Y:S03]  /*ccc0*/  HMMA.16816.F32 R84, R20, R104, R84 ;  /* 0x000000681454723c */ /* 0x000fe60000001854 */
[-C--:B--2---:R-:W-:Y:S01]  /*ccd0*/  FMUL.FTZ R37, R37, R50.reuse ;  /* 0x0000003225257220 */ /* 0x084fe20000410000 */
[-C--:B------:R-:W-:Y:S01]  /*cce0*/  FMUL.FTZ R36, R36, R50.reuse ;  /* 0x0000003224247220 */ /* 0x080fe20000410000 */
[-C--:B------:R-:W-:Y:S01]  /*ccf0*/  FMUL.FTZ R39, R39, R50.reuse ;  /* 0x0000003227277220 */ /* 0x080fe20000410000 */
[----:B------:R-:W-:-:S02]  /*cd00*/  FMUL.FTZ R38, R38, R50 ;  /* 0x0000003226267220 */ /* 0x000fc40000410000 */
[C---:B------:R-:W-:Y:S01]  /*cd10*/  HMMA.16816.F32 R80, R20.reuse, R106, R80 ;  /* 0x0000006a1450723c */ /* 0x040fe20000001850 */
[----:B------:R-:W2:Y:S02]  /*cd20*/  LDSM.16.M88.4 R104, [R141+0x3800] ;  /* 0x003800008d68783b */ /* 0x000ea40000000200 */
[-C--:B------:R-:W-:Y:S01]  /*cd30*/  FMUL.FTZ R7, R33, R50.reuse ;  /* 0x0000003221077220 */ /* 0x080fe20000410000 */
[-C--:B------:R-:W-:Y:S01]  /*cd40*/  FMUL.FTZ R32, R32, R50.reuse ;  /* 0x0000003220207220 */ /* 0x080fe20000410000 */
[----:B------:R-:W-:Y:S01]  /*cd50*/  MUFU.TANH R39, R39 ;  /* 0x0000002700277308 */ /* 0x000fe20000002400 */
[----:B------:R-:W-:Y:S02]  /*cd60*/  FMUL.FTZ R34, R34, R50 ;  /* 0x0000003222227220 */ /* 0x000fe40000410000 */
[C---:B---3--:R-:W-:Y:S05]  /*cd70*/  HMMA.16816.F32 R92, R20.reuse, R108, R92 ;  /* 0x0000006c145c723c */ /* 0x048fea000000185c */
[----:B------:R-:W-:Y:S03]  /*cd80*/  MUFU.TANH R7, R7 ;  /* 0x0000000700077308 */ /* 0x000fe60000002400 */
[C---:B------:R-:W-:Y:S01]  /*cd90*/  HMMA.16816.F32 R88, R20.reuse, R110, R88 ;  /* 0x0000006e1458723c */ /* 0x040fe20000001858 */
[----:B------:R-:W-:Y:S07]  /*cda0*/  LDSM.16.M88.4 R108, [R141+0x3000] ;  /* 0x003000008d6c783b */ /* 0x000fee0000000200 */
[C---:B------:R-:W-:Y:S08]  /*cdb0*/  HMMA.16816.F32 R12, R20.reuse, R64, R12 ;  /* 0x00000040140c723c */ /* 0x040ff0000000180c */
[C---:B------:R-:W-:Y:S01]  /*cdc0*/  HMMA.16816.F32 R8, R20.reuse, R66, R8 ;  /* 0x000000421408723c */ /* 0x040fe20000001808 */
[----:B------:R-:W-:Y:S07]  /*cdd0*/  LDSM.16.M88.4 R64, [R141+0x4000] ;  /* 0x004000008d40783b */ /* 0x000fee0000000200 */
[C---:B------:R-:W-:Y:S08]  /*cde0*/  HMMA.16816.F32 R52, R20.reuse, R116, R52 ;  /* 0x000000741434723c */ /* 0x040ff00000001834 */
[----:B------:R-:W-:Y:S01]  /*cdf0*/  HMMA.16816.F32 R44, R20, R118, R44 ;  /* 0x00000076142c723c */ /* 0x000fe2000000182c */
[----:B------:R-:W3:Y:S01]  /*ce00*/  LDSM.16.M88.4 R20, [R141+0x5000] ;  /* 0x005000008d14783b */ /* 0x000ee20000000200 */
[----:B------:R-:W-:-:S06]  /*ce10*/  DEPBAR.LE SB0, 0x0 ;  /* 0x000080000000791a */ /* 0x000fcc0000000000 */
[C---:B------:R-:W-:Y:S08]  /*ce20*/  HMMA.16816.F32 R16, R96.reuse, R122, R16 ;  /* 0x0000007a6010723c */ /* 0x040ff00000001810 */
[C---:B----4-:R-:W-:Y:S08]  /*ce30*/  HMMA.16816.F32 R24, R96.reuse, R114, R24 ;  /* 0x000000726018723c */ /* 0x050ff00000001818 */
[----:B------:R-:W-:Y:S03]  /*ce40*/  HMMA.16816.F32 R28, R96, R112, R28 ;  /* 0x00000070601c723c */ /* 0x000fe6000000181c */
[-C--:B------:R-:W-:Y:S01]  /*ce50*/  FMUL.FTZ R17, R17, R50.reuse ;  /* 0x0000003211117220 */ /* 0x080fe20000410000 */
[-C--:B------:R-:W-:Y:S01]  /*ce60*/  FMUL.FTZ R19, R19, R50.reuse ;  /* 0x0000003213137220 */ /* 0x080fe20000410000 */
[----:B------:R-:W-:-:S03]  /*ce70*/  FMUL.FTZ R18, R18, R50 ;  /* 0x0000003212127220 */ /* 0x000fc60000410000 */
[C---:B-1----:R-:W-:Y:S01]  /*ce80*/  HMMA.16816.F32 R52, R96.reuse, R40, R52 ;  /* 0x000000286034723c */ /* 0x042fe20000001834 */
[--C-:B------:R-:W-:Y:S01]  /*ce90*/  IMAD.IADD R41, R60, 0x1, R177.reuse ;  /* 0x000000013c297824 */ /* 0x100fe200078e02b1 */
[----:B------:R-:W1:Y:S01]  /*cea0*/  MUFU.TANH R17, R17 ;  /* 0x0000001100117308 */ /* 0x000e620000002400 */
[----:B------:R-:W-:Y:S02]  /*ceb0*/  IMAD.IADD R177, R164, 0x1, R177 ;  /* 0x00000001a4b17824 */ /* 0x000fe400078e02b1 */
[-C--:B------:R-:W-:Y:S01]  /*cec0*/  FMUL.FTZ R24, R24, R50.reuse ;  /* 0x0000003218187220 */ /* 0x080fe20000410000 */
[-C--:B------:R-:W-:Y:S01]  /*ced0*/  FMUL.FTZ R25, R25, R50.reuse ;  /* 0x0000003219197220 */ /* 0x080fe20000410000 */
[-C--:B------:R-:W-:Y:S01]  /*cee0*/  FMUL.FTZ R27, R27, R50.reuse ;  /* 0x000000321b1b7220 */ /* 0x080fe20000410000 */
[----:B------:R-:W-:Y:S01]  /*cef0*/  IMAD.IADD R5, R177, 0x1, R0 ;  /* 0x00000001b1057824 */ /* 0x000fe200078e0200 */
[C---:B--2---:R-:W-:Y:S01]  /*cf00*/  HMMA.16816.F32 R84, R96.reuse, R104, R84 ;  /* 0x000000686054723c */ /* 0x044fe20000001854 */
[----:B------:R-:W-:Y:S01]  /*cf10*/  IMAD.IADD R104, R51, 0x1, R126 ;  /* 0x0000000133687824 */ /* 0x000fe200078e027e */
[----:B------:R-:W-:Y:S01]  /*cf20*/  MUFU.TANH R19, R19 ;  /* 0x0000001300137308 */ /* 0x000fe20000002400 */
[-C--:B------:R-:W-:Y:S01]  /*cf30*/  FMUL.FTZ R31, R31, R50.reuse ;  /* 0x000000321f1f7220 */ /* 0x080fe20000410000 */
[-C--:B------:R-:W-:Y:S01]  /*cf40*/  FMUL.FTZ R30, R30, R50.reuse ;  /* 0x000000321e1e7220 */ /* 0x080fe20000410000 */
[----:B------:R-:W-:Y:S01]  /*cf50*/  IMAD.IADD R0, R104, 0x1, R167 ;  /* 0x0000000168007824 */ /* 0x000fe200078e02a7 */
[----:B------:R-:W-:Y:S01]  /*cf60*/  VIMNMX R180, PT, PT, RZ, R5, !PT ;  /* 0x00000005ffb47248 */ /* 0x000fe20007fe0100 */
[----:B------:R-:W-:Y:S01]  /*cf70*/  IMAD.IADD R177, R177, 0x1, R128 ;  /* 0x00000001b1b17824 */ /* 0x000fe200078e0280 */
[C---:B---3--:R-:W-:Y:S01]  /*cf80*/  HMMA.16816.F32 R12, R96.reuse, R20, R12 ;  /* 0x00000014600c723c */ /* 0x048fe2000000180c */
[-C--:B------:R-:W-:Y:S01]  /*cf90*/  FMUL.FTZ R21, R28, R50.reuse ;  /* 0x000000321c157220 */ /* 0x080fe20000410000 */
[C-C-:B------:R-:W-:Y:S01]  /*cfa0*/  IADD3 R63, PT, PT, R41.reuse, -0x59, -R0.reuse ;  /* 0xffffffa7293f7810 */ /* 0x140fe20007ffe800 */
[----:B------:R-:W-:Y:S01]  /*cfb0*/  MUFU.TANH R27, R27 ;  /* 0x0000001b001b7308 */ /* 0x000fe20000002400 */
[--C-:B------:R-:W-:Y:S01]  /*cfc0*/  IADD3 R60, PT, PT, R41, -0x10, -R0.reuse ;  /* 0xfffffff0293c7810 */ /* 0x100fe20007ffe800 */
[C---:B------:R-:W-:Y:S01]  /*cfd0*/  VIADD R118, R104.reuse, 0x10 ;  /* 0x0000001068767836 */ /* 0x040fe20000000000 */
[----:B------:R-:W-:Y:S01]  /*cfe0*/  IABS R63, R63 ;  /* 0x0000003f003f7213 */ /* 0x000fe20000000000 */
[----:B------:R-:W-:Y:S01]  /*cff0*/  VIADD R122, R104, 0x8 ;  /* 0x00000008687a7836 */ /* 0x000fe20000000000 */
[C---:B------:R-:W-:Y:S01]  /*d000*/  HMMA.16816.F32 R8, R96.reuse, R22, R8 ;  /* 0x000000166008723c */ /* 0x040fe20000001808 */
[----:B------:R-:W-:Y:S01]  /*d010*/  FMUL.FTZ R23, R29, R50 ;  /* 0x000000321d177220 */ /* 0x000fe20000410000 */
[----:B------:R-:W-:Y:S01]  /*d020*/  I2FP.F32.S32 R63, R63 ;  /* 0x0000003f003f7245 */ /* 0x000fe20000201400 */
[----:B------:R-:W-:Y:S01]  /*d030*/  MUFU.TANH R29, R24 ;  /* 0x00000018001d7308 */ /* 0x000fe20000002400 */
[----:B------:R-:W-:Y:S01]  /*d040*/  IABS R60, R60 ;  /* 0x0000003c003c7213 */ /* 0x000fe20000000000 */
[----:B------:R-:W-:Y:S01]  /*d050*/  FMUL.FTZ R85, R85, R50 ;  /* 0x0000003255557220 */ /* 0x000fe20000410000 */
[--C-:B------:R-:W-:Y:S01]  /*d060*/  IADD3 R6, PT, PT, R41, -0x11, -R0.reuse ;  /* 0xffffffef29067810 */ /* 0x100fe20007ffe800 */
[----:B-1----:R-:W-:Y:S01]  /*d070*/  FFMA.FTZ R63, -R176, R63, R17 ;  /* 0x0000003fb03f7223 */ /* 0x002fe20000010111 */
[C---:B------:R-:W-:Y:S01]  /*d080*/  HMMA.16816.F32 R88, R96.reuse, R110, R88 ;  /* 0x0000006e6058723c */ /* 0x040fe20000001858 */
[----:B------:R-:W-:Y:S01]  /*d090*/  I2FP.F32.S32 R60, R60 ;  /* 0x0000003c003c7245 */ /* 0x000fe20000201400 */
[-C--:B------:R-:W-:Y:S01]  /*d0a0*/  FMUL.FTZ R84, R84, R50.reuse ;  /* 0x0000003254547220 */ /* 0x080fe20000410000 */
[----:B------:R-:W-:Y:S01]  /*d0b0*/  FMUL.FTZ R17, R13, R50 ;  /* 0x000000320d117220 */ /* 0x000fe20000410000 */
[----:B------:R-:W1:Y:S01]  /*d0c0*/  MUFU.TANH R21, R21 ;  /* 0x0000001500157308 */ /* 0x000e620000002400 */
[----:B------:R-:W-:Y:S01]  /*d0d0*/  IABS R6, R6 ;  /* 0x0000000600067213 */ /* 0x000fe20000000000 */
[----:B------:R-:W-:Y:S01]  /*d0e0*/  FMUL.FTZ R12, R12, R50 ;  /* 0x000000320c0c7220 */ /* 0x000fe20000410000 */
[C-C-:B------:R-:W-:Y:S01]  /*d0f0*/  IADD3 R20, PT, PT, R41.reuse, -0x1, -R0.reuse ;  /* 0xffffffff29147810 */ /* 0x140fe20007ffe800 */
[C---:B------:R-:W-:Y:S01]  /*d100*/  HMMA.16816.F32 R92, R96.reuse, R108, R92 ;  /* 0x0000006c605c723c */ /* 0x040fe2000000185c */
[----:B------:R-:W-:Y:S01]  /*d110*/  I2FP.F32.S32 R6, R6 ;  /* 0x0000000600067245 */ /* 0x000fe20000201400 */
[----:B------:R-:W-:Y:S01]  /*d120*/  FMUL.FTZ R86, R86, R50 ;  /* 0x0000003256567220 */ /* 0x000fe20000410000 */
[--C-:B------:R-:W-:Y:S01]  /*d130*/  IADD3 R116, PT, PT, R41, -0x70, -R0.reuse ;  /* 0xffffff9029747810 */ /* 0x100fe20007ffe800 */
[----:B------:R-:W-:Y:S01]  /*d140*/  MUFU.TANH R17, R17 ;  /* 0x0000001100117308 */ /* 0x000fe20000002400 */
[----:B------:R-:W-:Y:S01]  /*d150*/  IABS R20, R20 ;  /* 0x0000001400147213 */ /* 0x000fe20000000000 */
[----:B------:R-:W-:Y:S01]  /*d160*/  FMUL.FTZ R8, R8, R50 ;  /* 0x0000003208087220 */ /* 0x000fe20000410000 */
[----:B------:R-:W-:Y:S01]  /*d170*/  IABS R116, R116 ;  /* 0x0000007400747213 */ /* 0x000fe20000000000 */
[C---:B------:R-:W-:Y:S01]  /*d180*/  HMMA.16816.F32 R80, R96.reuse, R106, R80 ;  /* 0x0000006a6050723c */ /* 0x040fe20000001850 */
[----:B------:R-:W-:Y:S01]  /*d190*/  I2FP.F32.S32 R20, R20 ;  /* 0x0000001400147245 */ /* 0x000fe20000201400 */
[-C--:B------:R-:W-:Y:S01]  /*d1a0*/  FMUL.FTZ R15, R15, R50.reuse ;  /* 0x000000320f0f7220 */ /* 0x080fe20000410000 */
[----:B------:R-:W-:Y:S01]  /*d1b0*/  FMUL.FTZ R88, R88, R50 ;  /* 0x0000003258587220 */ /* 0x000fe20000410000 */
[----:B------:R-:W-:Y:S01]  /*d1c0*/  MUFU.TANH R23, R23 ;  /* 0x0000001700177308 */ /* 0x000fe20000002400 */
[----:B-1----:R-:W-:Y:S01]  /*d1d0*/  FFMA.FTZ R60, -R176, R60, R21 ;  /* 0x0000003cb03c7223 */ /* 0x002fe20000010115 */
[--C-:B------:R-:W-:Y:S01]  /*d1e0*/  IADD3 R21, PT, PT, R41, -0x28, -R0.reuse ;  /* 0xffffffd829157810 */ /* 0x100fe20007ffe800 */
[-C--:B------:R-:W-:Y:S01]  /*d1f0*/  FMUL.FTZ R89, R89, R50.reuse ;  /* 0x0000003259597220 */ /* 0x080fe20000410000 */
[C---:B------:R-:W-:Y:S01]  /*d200*/  HMMA.16816.F32 R76, R96.reuse, R64, R76 ;  /* 0x00000040604c723c */ /* 0x040fe2000000184c */
[--C-:B------:R-:W-:Y:S01]  /*d210*/  IADD3 R64, PT, PT, R41, -0x9, -R0.reuse ;  /* 0xfffffff729407810 */ /* 0x100fe20007ffe800 */
[----:B------:R-:W-:Y:S01]  /*d220*/  FMUL.FTZ R90, R90, R50 ;  /* 0x000000325a5a7220 */ /* 0x000fe20000410000 */
[----:B------:R-:W-:Y:S01]  /*d230*/  IABS R21, R21 ;  /* 0x0000001500157213 */ /* 0x000fe20000000000 */
[----:B------:R-:W1:Y:S01]  /*d240*/  MUFU.TANH R187, R88 ;  /* 0x0000005800bb7308 */ /* 0x000e620000002400 */
[----:B------:R-:W-:Y:S01]  /*d250*/  IABS R64, R64 ;  /* 0x0000004000407213 */ /* 0x000fe20000000000 */
[----:B------:R-:W-:Y:S01]  /*d260*/  FMUL.FTZ R93, R93, R50 ;  /* 0x000000325d5d7220 */ /* 0x000fe20000410000 */
[----:B------:R-:W-:Y:S01]  /*d270*/  I2FP.F32.S32 R21, R21 ;  /* 0x0000001500157245 */ /* 0x000fe20000201400 */
[C---:B------:R-:W-:Y:S01]  /*d280*/  HMMA.16816.F32 R72, R96.reuse, R66, R72 ;  /* 0x000000426048723c */ /* 0x040fe20000001848 */
[----:B------:R-:W-:Y:S01]  /*d290*/  I2FP.F32.S32 R64, R64 ;  /* 0x0000004000407245 */ /* 0x000fe20000201400 */
[----:B------:R-:W-:Y:S01]  /*d2a0*/  FMUL.FTZ R92, R92, R50 ;  /* 0x000000325c5c7220 */ /* 0x000fe20000410000 */
[C-C-:B------:R-:W-:Y:S01]  /*d2b0*/  IADD3 R66, PT, PT, R41.reuse, -0x68, -R0.reuse ;  /* 0xffffff9829427810 */ /* 0x140fe20007ffe800 */
[----:B------:R-:W-:Y:S01]  /*d2c0*/  MUFU.TANH R117, R12 ;  /* 0x0000000c00757308 */ /* 0x000fe20000002400 */
[--C-:B------:R-:W-:Y:S01]  /*d2d0*/  IADD3 R22, PT, PT, R41, -0x19, -R0.reuse ;  /* 0xffffffe729167810 */ /* 0x100fe20007ffe800 */
[----:B------:R-:W-:Y:S01]  /*d2e0*/  FFMA.FTZ R64, -R176, R64, R7 ;  /* 0x00000040b0407223 */ /* 0x000fe20000010107 */
[----:B------:R-:W-:Y:S01]  /*d2f0*/  FMUL.FTZ R7, R81, R50 ;  /* 0x0000003251077220 */ /* 0x000fe20000410000 */
[C---:B------:R-:W-:Y:S01]  /*d300*/  HMMA.16816.F32 R68, R96.reuse, R120, R68 ;  /* 0x000000786044723c */ /* 0x040fe20000001844 */
[----:B------:R-:W-:Y:S01]  /*d310*/  IABS R66, R66 ;  /* 0x0000004200427213 */ /* 0x000fe20000000000 */
[-C--:B------:R-:W-:Y:S01]  /*d320*/  FMUL.FTZ R80, R80, R50.reuse ;  /* 0x0000003250507220 */ /* 0x080fe20000410000 */
[----:B------:R-:W-:Y:S01]  /*d330*/  FMUL.FTZ R77, R77, R50 ;  /* 0x000000324d4d7220 */ /* 0x000fe20000410000 */
[----:B------:R-:W2:Y:S01]  /*d340*/  MUFU.TANH R65, R37 ;  /* 0x0000002500417308 */ /* 0x000ea20000002400 */
[----:B-1----:R-:W-:Y:S01]  /*d350*/  FFMA.FTZ R187, -R176, R21, R187 ;  /* 0x00000015b0bb7223 */ /* 0x002fe200000101bb */
[----:B------:R-:W-:Y:S01]  /*d360*/  IABS R22, R22 ;  /* 0x0000001600167213 */ /* 0x000fe20000000000 */
[----:B------:R-:W-:Y:S01]  /*d370*/  FMUL.FTZ R76, R76, R50 ;  /* 0x000000324c4c7220 */ /* 0x000fe20000410000 */
[----:B------:R-:W-:Y:S01]  /*d380*/  HMMA.16816.F32 R44, R96, R42, R44 ;  /* 0x0000002a602c723c */ /* 0x000fe2000000182c */
[C-C-:B------:R-:W-:Y:S01]  /*d390*/  IADD3 R99, PT, PT, R41.reuse, -0x18, -R0.reuse ;  /* 0xffffffe829637810 */ /* 0x140fe20007ffe800 */
[----:B------:R-:W-:Y:S01]  /*d3a0*/  FFMA.FTZ R97, -R176, R6, R23 ;  /* 0x00000006b0617223 */ /* 0x000fe20000010117 */
[--C-:B------:R-:W-:Y:S01]  /*d3b0*/  IADD3 R23, PT, PT, R41, -0x39, -R0.reuse ;  /* 0xffffffc729177810 */ /* 0x100fe20007ffe800 */
[----:B------:R-:W1:Y:S01]  /*d3c0*/  MUFU.TANH R7, R7 ;  /* 0x0000000700077308 */ /* 0x000e620000002400 */
[----:B------:R-:W-:Y:S01]  /*d3d0*/  IABS R99, R99 ;  /* 0x0000006300637213 */ /* 0x000fe20000000000 */
[-C--:B------:R-:W-:Y:S01]  /*d3e0*/  FMUL.FTZ R72, R72, R50.reuse ;  /* 0x0000003248487220 */ /* 0x080fe20000410000 */
[----:B------:R-:W-:Y:S01]  /*d3f0*/  IABS R23, R23 ;  /* 0x0000001700177213 */ /* 0x000fe20000000000 */
[-C--:B------:R-:W-:Y:S01]  /*d400*/  FMUL.FTZ R73, R73, R50.reuse ;  /* 0x0000003249497220 */ /* 0x080fe20000410000 */
[----:B------:R-:W-:Y:S01]  /*d410*/  I2FP.F32.S32 R99, R99 ;  /* 0x0000006300637245 */ /* 0x000fe20000201400 */
[-C--:B------:R-:W-:Y:S01]  /*d420*/  FMUL.FTZ R123, R83, R50.reuse ;  /* 0x00000032537b7220 */ /* 0x080fe20000410000 */
[----:B------:R-:W-:Y:S01]  /*d430*/  FMUL.FTZ R21, R68, R50 ;  /* 0x0000003244157220 */ /* 0x000fe20000410000 */
[----:B------:R3:W-:Y:S01]  /*d440*/  MUFU.TANH R133, R77 ;  /* 0x0000004d00857308 */ /* 0x0007e20000002400 */
[----:B------:R-:W-:Y:S01]  /*d450*/  I2FP.F32.S32 R68, R23 ;  /* 0x0000001700447245 */ /* 0x000fe20000201400 */
[C---:B------:R-:W-:Y:S01]  /*d460*/  FFMA.FTZ R99, -R176.reuse, R99, R29 ;  /* 0x00000063b0637223 */ /* 0x040fe2000001011d */
[C-C-:B------:R-:W-:Y:S01]  /*d470*/  IADD3 R29, PT, PT, R41.reuse, -0x61, -R0.reuse ;  /* 0xffffff9f291d7810 */ /* 0x140fe20007ffe800 */
[C---:B--2---:R-:W-:Y:S01]  /*d480*/  FFMA.FTZ R65, -R176.reuse, R20, R65 ;  /* 0x00000014b0417223 */ /* 0x044fe20000010141 */
[--C-:B------:R-:W-:Y:S01]  /*d490*/  IADD3 R6, PT, PT, R41, -0x21, -R0.reuse ;  /* 0xffffffdf29067810 */ /* 0x100fe20007ffe800 */
[----:B------:R-:W-:Y:S01]  /*d4a0*/  FMUL.FTZ R91, R91, R50 ;  /* 0x000000325b5b7220 */ /* 0x000fe20000410000 */
[----:B------:R-:W-:Y:S01]  /*d4b0*/  IABS R29, R29 ;  /* 0x0000001d001d7213 */ /* 0x000fe20000000000 */
[----:B------:R-:W2:Y:S01]  /*d4c0*/  MUFU.TANH R107, R93 ;  /* 0x0000005d006b7308 */ /* 0x000ea20000002400 */
[C---:B-1----:R-:W-:Y:S01]  /*d4d0*/  FFMA.FTZ R68, -R176.reuse, R68, R7 ;  /* 0x00000044b0447223 */ /* 0x042fe20000010107 */
[-C--:B------:R-:W-:Y:S01]  /*d4e0*/  FMUL.FTZ R7, R69, R50.reuse ;  /* 0x0000003245077220 */ /* 0x080fe20000410000 */
[----:B------:R-:W-:Y:S01]  /*d4f0*/  I2FP.F32.S32 R29, R29 ;  /* 0x0000001d001d7245 */ /* 0x000fe20000201400 */
[----:B------:R-:W-:Y:S01]  /*d500*/  FMUL.FTZ R45, R45, R50 ;  /* 0x000000322d2d7220 */ /* 0x000fe20000410000 */
[----:B------:R-:W-:Y:S01]  /*d510*/  IABS R6, R6 ;  /* 0x0000000600067213 */ /* 0x000fe20000000000 */
[----:B------:R-:W-:Y:S01]  /*d520*/  VIADD R69, R41, 0x8 ;  /* 0x0000000829457836 */ /* 0x000fe20000000000 */
[----:B------:R-:W-:Y:S01]  /*d530*/  I2FP.F32.S32 R12, R116 ;  /* 0x00000074000c7245 */ /* 0x000fe20000201400 */
[----:B------:R-:W-:Y:S01]  /*d540*/  FFMA.FTZ R29, -R176, R29, R17 ;  /* 0x0000001db01d7223 */ /* 0x000fe20000010111 */
[-C--:B------:R-:W-:Y:S01]  /*d550*/  FMUL.FTZ R17, R9, R50.reuse ;  /* 0x0000003209117220 */ /* 0x080fe20000410000 */
[-C--:B------:R-:W-:Y:S01]  /*d560*/  FMUL.FTZ R9, R35, R50.reuse ;  /* 0x0000003223097220 */ /* 0x080fe20000410000 */
[----:B------:R-:W-:Y:S01]  /*d570*/  FMUL.FTZ R35, R52, R50 ;  /* 0x0000003234237220 */ /* 0x000fe20000410000 */
[--C-:B---3--:R-:W-:Y:S01]  /*d580*/  IADD3 R77, PT, PT, R41, -0x60, -R0.reuse ;  /* 0xffffffa0294d7810 */ /* 0x108fe20007ffe800 */
[----:B------:R-:W1:Y:S01]  /*d590*/  MUFU.TANH R111, R25 ;  /* 0x00000019006f7308 */ /* 0x000e620000002400 */
[----:B------:R-:W-:Y:S01]  /*d5a0*/  I2FP.F32.S32 R6, R6 ;  /* 0x0000000600067245 */ /* 0x000fe20000201400 */
[-C--:B------:R-:W-:Y:S01]  /*d5b0*/  FMUL.FTZ R75, R75, R50.reuse ;  /* 0x000000324b4b7220 */ /* 0x080fe20000410000 */
[----:B------:R-:W-:Y:S01]  /*d5c0*/  IABS R77, R77 ;  /* 0x0000004d004d7213 */ /* 0x000fe20000000000 */
[----:B------:R-:W-:Y:S01]  /*d5d0*/  FMUL.FTZ R95, R95, R50 ;  /* 0x000000325f5f7220 */ /* 0x000fe20000410000 */
[C-C-:B------:R-:W-:Y:S01]  /*d5e0*/  IADD3 R20, PT, PT, R41.reuse, -0x20, -R0.reuse ;  /* 0xffffffe029147810 */ /* 0x140fe20007ffe800 */
[----:B--2---:R-:W-:Y:S01]  /*d5f0*/  FFMA.FTZ R107, -R176, R6, R107 ;  /* 0x00000006b06b7223 */ /* 0x004fe2000001016b */
[----:B------:R-:W-:Y:S01]  /*d600*/  I2FP.F32.S32 R13, R77 ;  /* 0x0000004d000d7245 */ /* 0x000fe20000201400 */
[----:B------:R-:W2:Y:S01]  /*d610*/  MUFU.TANH R35, R35 ;  /* 0x0000002300237308 */ /* 0x000ea20000002400 */
[----:B------:R-:W-:Y:S01]  /*d620*/  IABS R20, R20 ;  /* 0x0000001400147213 */ /* 0x000fe20000000000 */
[-C--:B------:R-:W-:Y:S01]  /*d630*/  FMUL.FTZ R44, R44, R50.reuse ;  /* 0x000000322c2c7220 */ /* 0x080fe20000410000 */
[C-C-:B------:R-:W-:Y:S01]  /*d640*/  IADD3 R6, PT, PT, R41.reuse, -0x31, -R0.reuse ;  /* 0xffffffcf29067810 */ /* 0x140fe20007ffe800 */
[----:B------:R-:W-:Y:S01]  /*d650*/  FFMA.FTZ R13, -R176, R13, R117 ;  /* 0x0000000db00d7223 */ /* 0x000fe20000010175 */
[--C-:B------:R-:W-:Y:S01]  /*d660*/  IADD3 R112, PT, PT, R41, -0x79, -R0.reuse ;  /* 0xffffff8729707810 */ /* 0x100fe20007ffe800 */
[----:B------:R-:W-:Y:S01]  /*d670*/  FMUL.FTZ R82, R82, R50 ;  /* 0x0000003252527220 */ /* 0x000fe20000410000 */
[----:B------:R-:W-:Y:S01]  /*d680*/  I2FP.F32.S32 R66, R66 ;  /* 0x0000004200427245 */ /* 0x000fe20000201400 */
[----:B------:R-:W3:Y:S01]  /*d690*/  MUFU.TANH R117, R8 ;  /* 0x0000000800757308 */ /* 0x000ee20000002400 */
[----:B------:R-:W-:Y:S01]  /*d6a0*/  I2FP.F32.S32 R22, R22 ;  /* 0x0000001600167245 */ /* 0x000fe20000201400 */
[----:B------:R-:W-:Y:S01]  /*d6b0*/  FMUL.FTZ R78, R78, R50 ;  /* 0x000000324e4e7220 */ /* 0x000fe20000410000 */
[----:B------:R-:W-:Y:S01]  /*d6c0*/  I2FP.F32.S32 R20, R20 ;  /* 0x0000001400147245 */ /* 0x000fe20000201400 */
[----:B------:R-:W-:Y:S01]  /*d6d0*/  FMUL.FTZ R71, R71, R50 ;  /* 0x0000003247477220 */ /* 0x000fe20000410000 */
[----:B------:R-:W-:Y:S01]  /*d6e0*/  IABS R6, R6 ;  /* 0x0000000600067213 */ /* 0x000fe20000000000 */
[C---:B-1----:R-:W-:Y:S01]  /*d6f0*/  FFMA.FTZ R111, -R176.reuse, R22, R111 ;  /* 0x00000016b06f7223 */ /* 0x042fe2000001016f */
[--C-:B------:R-:W-:Y:S01]  /*d700*/  IADD3 R40, PT, PT, R41, -0x69, -R0.reuse ;  /* 0xffffff9729287810 */ /* 0x100fe20007ffe800 */
[----:B------:R-:W1:Y:S01]  /*d710*/  MUFU.TANH R109, R92 ;  /* 0x0000005c006d7308 */ /* 0x000e620000002400 */
[----:B--2---:R-:W-:Y:S01]  /*d720*/  FFMA.FTZ R12, -R176, R12, R35 ;  /* 0x0000000cb00c7223 */ /* 0x004fe20000010123 */
[----:B------:R-:W-:Y:S01]  /*d730*/  IABS R112, R112 ;  /* 0x0000007000707213 */ /* 0x000fe20000000000 */
[----:B------:R-:W-:Y:S01]  /*d740*/  FMUL.FTZ R79, R79, R50 ;  /* 0x000000324f4f7220 */ /* 0x000fe20000410000 */
[----:B------:R-:W-:Y:S01]  /*d750*/  I2FP.F32.S32 R6, R6 ;  /* 0x0000000600067245 */ /* 0x000fe20000201400 */
[----:B------:R-:W-:Y:S01]  /*d760*/  FMUL.FTZ R94, R94, R50 ;  /* 0x000000325e5e7220 */ /* 0x000fe20000410000 */
[----:B------:R-:W-:Y:S01]  /*d770*/  IABS R40, R40 ;  /* 0x0000002800287213 */ /* 0x000fe20000000000 */
[----:B------:R-:W-:Y:S01]  /*d780*/  FMUL.FTZ R74, R74, R50 ;  /* 0x000000324a4a7220 */ /* 0x000fe20000410000 */
[----:B------:R-:W-:Y:S01]  /*d790*/  MUFU.TANH R7, R7 ;  /* 0x0000000700077308 */ /* 0x000fe20000002400 */
[----:B---3--:R-:W-:Y:S01]  /*d7a0*/  FFMA.FTZ R66, -R176, R66, R117 ;  /* 0x00000042b0427223 */ /* 0x008fe20000010175 */
[C-C-:B------:R-:W-:Y:S01]  /*d7b0*/  IADD3 R22, PT, PT, R41.reuse, -0x29, -R0.reuse ;  /* 0xffffffd729167810 */ /* 0x140fe20007ffe800 */
[----:B------:R-:W-:Y:S01]  /*d7c0*/  FMUL.FTZ R70, R70, R50 ;  /* 0x0000003246467220 */ /* 0x000fe20000410000 */
[----:B------:R-:W-:Y:S01]  /*d7d0*/  I2FP.F32.S32 R8, R112 ;  /* 0x0000007000087245 */ /* 0x000fe20000201400 */
[C---:B------:R-:W-:Y:S01]  /*d7e0*/  VIADD R120, R104.reuse, 0x9 ;  /* 0x0000000968787836 */ /* 0x040fe20000000000 */
[----:B------:R-:W-:Y:S01]  /*d7f0*/  I2FP.F32.S32 R40, R40 ;  /* 0x0000002800287245 */ /* 0x000fe20000201400 */
[----:B------:R-:W-:Y:S01]  /*d800*/  VIADD R116, R104, 0x11 ;  /* 0x0000001168747836 */ /* 0x000fe20000000000 */
[----:B------:R-:W2:Y:S01]  /*d810*/  MUFU.TANH R115, R85 ;  /* 0x0000005500737308 */ /* 0x000ea20000002400 */
[----:B-1----:R-:W-:Y:S01]  /*d820*/  FFMA.FTZ R109, -R176, R20, R109 ;  /* 0x00000014b06d7223 */ /* 0x002fe2000001016d */
[--C-:B------:R-:W-:Y:S01]  /*d830*/  IADD3 R20, PT, PT, R41, -0x30, -R0.reuse ;  /* 0xffffffd029147810 */ /* 0x100fe20007ffe800 */
[C---:B------:R-:W-:Y:S01]  /*d840*/  VIADD R112, R104.reuse, 0x19 ;  /* 0x0000001968707836 */ /* 0x040fe20000000000 */
[----:B------:R-:W-:Y:S01]  /*d850*/  IABS R22, R22 ;  /* 0x0000001600167213 */ /* 0x000fe20000000000 */
[----:B------:R-:W-:Y:S01]  /*d860*/  VIADD R52, R104, 0x58 ;  /* 0x0000005868347836 */ /* 0x000fe20000000000 */
[----:B------:R-:W-:Y:S01]  /*d870*/  IABS R20, R20 ;  /* 0x0000001400147213 */ /* 0x000fe20000000000 */
[----:B------:R-:W-:Y:S01]  /*d880*/  FMUL.FTZ R11, R11, R50 ;  /* 0x000000320b0b7220 */ /* 0x000fe20000410000 */
[----:B------:R1:W-:Y:S01]  /*d890*/  MUFU.TANH R131, R72 ;  /* 0x0000004800837308 */ /* 0x0003e20000002400 */
[----:B------:R-:W-:Y:S01]  /*d8a0*/  I2FP.F32.S32 R22, R22 ;  /* 0x0000001600167245 */ /* 0x000fe20000201400 */
[----:B------:R-:W-:Y:S01]  /*d8b0*/  FMUL.FTZ R55, R55, R50 ;  /* 0x0000003237377220 */ /* 0x000fe20000410000 */
[----:B------:R-:W-:Y:S01]  /*d8c0*/  I2FP.F32.S32 R20, R20 ;  /* 0x0000001400147245 */ /* 0x000fe20000201400 */
[-C--:B------:R-:W-:Y:S01]  /*d8d0*/  FMUL.FTZ R47, R47, R50.reuse ;  /* 0x000000322f2f7220 */ /* 0x080fe20000410000 */
[----:B------:R-:W-:Y:S01]  /*d8e0*/  IADD3 R33, PT, PT, R69, -0x9, -R0 ;  /* 0xfffffff745217810 */ /* 0x000fe20007ffe800 */
[----:B------:R-:W-:Y:S01]  /*d8f0*/  FMUL.FTZ R46, R46, R50 ;  /* 0x000000322e2e7220 */ /* 0x000fe20000410000 */
[----:B------:R-:W-:Y:S01]  /*d900*/  VIADDMNMX R179, R177, 0x1, R56, PT ;  /* 0x00000001b1b37846 */ /* 0x000fe20003800138 */
[----:B------:R-:W-:Y:S01]  /*d910*/  MUFU.TANH R35, R31 ;  /* 0x0000001f00237308 */ /* 0x000fe20000002400 */
[----:B--2---:R-:W-:Y:S01]  /*d920*/  FFMA.FTZ R115, -R176, R6, R115 ;  /* 0x00000006b0737223 */ /* 0x004fe20000010173 */
[----:B------:R-:W-:-:S02]  /*d930*/  IADD3 R6, PT, PT, R41, -0x41, -R0 ;  /* 0xffffffbf29067810 */ /* 0x000fc40007ffe800 */
[----:B------:R-:W-:Y:S02]  /*d940*/  IABS R33, R33 ;  /* 0x0000002100217213 */ /* 0x000fe40000000000 */
[----:B------:R-:W-:Y:S02]  /*d950*/  IABS R6, R6 ;  /* 0x0000000600067213 */ /* 0x000fe40000000000 */
[----:B------:R-:W2:Y:S01]  /*d960*/  MUFU.TANH R31, R45 ;  /* 0x0000002d001f7308 */ /* 0x000ea20000002400 */
[----:B-1----:R-:W-:Y:S02]  /*d970*/  IADD3 R72, PT, PT, R41, -0x51, -R0 ;  /* 0xffffffaf29487810 */ /* 0x002fe40007ffe800 */
[----:B------:R-:W-:Y:S02]  /*d980*/  I2FP.F32.S32 R6, R6 ;  /* 0x0000000600067245 */ /* 0x000fe40000201400 */
[----:B------:R-:W-:Y:S02]  /*d990*/  IABS R72, R72 ;  /* 0x0000004800487213 */ /* 0x000fe40000000000 */
[----:B------:R-:W-:Y:S01]  /*d9a0*/  VIADDMNMX R177, R177, 0x9, R56, PT ;  /* 0x00000009b1b17846 */ /* 0x000fe20003800138 */
[----:B------:R-:W1:Y:S01]  /*d9b0*/  MUFU.TANH R17, R17 ;  /* 0x0000001100117308 */ /* 0x000e620000002400 */
[----:B------:R-:W-:Y:S01]  /*d9c0*/  I2FP.F32.S32 R72, R72 ;  /* 0x0000004800487245 */ /* 0x000fe20000201400 */
[----:B------:R-:W-:Y:S01]  /*d9d0*/  FFMA.FTZ R133, -R176, R6, R133 ;  /* 0x00000006b0857223 */ /* 0x000fe20000010185 */
[----:B------:R-:W-:Y:S01]  /*d9e0*/  FMUL.FTZ R6, R16, R50 ;  /* 0x0000003210067220 */ /* 0x000fe20000410000 */
[----:B------:R-:W-:-:S02]  /*d9f0*/  IADD3 R105, PT, PT, R69, -0x18, -R0 ;  /* 0xffffffe845697810 */ /* 0x000fc40007ffe800 */
[C---:B------:R-:W-:Y:S01]  /*da00*/  FFMA.FTZ R72, -R176.reuse, R72, R7 ;  /* 0x00000048b0487223 */ /* 0x040fe20000010107 */
[C-C-:B------:R-:W-:Y:S01]  /*da10*/  IADD3 R7, PT, PT, R69.reuse, -0x10, -R0.reuse ;  /* 0xfffffff045077810 */ /* 0x140fe20007ffe800 */
[----:B------:R-:W3:Y:S01]  /*da20*/  MUFU.TANH R185, R89 ;  /* 0x0000005900b97308 */ /* 0x000ee20000002400 */
[C---:B--2---:R-:W-:Y:S01]  /*da30*/  FFMA.FTZ R31, -R176.reuse, R8, R31 ;  /* 0x00000008b01f7223 */ /* 0x044fe2000001011f */
[----:B------:R-:W-:Y:S02]  /*da40*/  IABS R105, R105 ;  /* 0x0000006900697213 */ /* 0x000fe40000000000 */
[----:B------:R-:W-:Y:S02]  /*da50*/  IABS R8, R7 ;  /* 0x0000000700087213 */ /* 0x000fe40000000000 */
[----:B------:R-:W-:Y:S02]  /*da60*/  IADD3 R37, PT, PT, R69, -0x28, -R0 ;  /* 0xffffffd845257810 */ /* 0x000fe40007ffe800 */
[----:B------:R-:W2:Y:S01]  /*da70*/  MUFU.TANH R157, R84 ;  /* 0x00000054009d7308 */ /* 0x000ea20000002400 */
[----:B-1----:R-:W-:Y:S01]  /*da80*/  FFMA.FTZ R40, -R176, R40, R17 ;  /* 0x00000028b0287223 */ /* 0x002fe20000010111 */
[-C--:B------:R-:W-:Y:S01]  /*da90*/  FMUL.FTZ R17, R53, R50.reuse ;  /* 0x0000003235117220 */ /* 0x080fe20000410000 */
[----:B------:R-:W-:Y:S01]  /*daa0*/  FMUL.FTZ R53, R26, R50 ;  /* 0x000000321a357220 */ /* 0x000fe20000410000 */
[----:B------:R-:W-:-:S02]  /*dab0*/  I2FP.F32.S32 R8, R8 ;  /* 0x0000000800087245 */ /* 0x000fc40000201400 */
[C-C-:B------:R-:W-:Y:S02]  /*dac0*/  IADD3 R42, PT, PT, R41.reuse, -0x50, -R0.reuse ;  /* 0xffffffb0292a7810 */ /* 0x140fe40007ffe800 */
[----:B------:R1:W4:Y:S01]  /*dad0*/  MUFU.TANH R117, R30 ;  /* 0x0000001e00757308 */ /* 0x0003220000002400 */
[C---:B---3--:R-:W-:Y:S01]  /*dae0*/  FFMA.FTZ R185, -R176.reuse, R22, R185 ;  /* 0x00000016b0b97223 */ /* 0x048fe200000101b9 */
[C-C-:B------:R-:W-:Y:S02]  /*daf0*/  IADD3 R22, PT, PT, R41.reuse, -0x38, -R0.reuse ;  /* 0xffffffc829167810 */ /* 0x140fe40007ffe800 */
[C-C-:B------:R-:W-:Y:S02]  /*db00*/  IADD3 R23, PT, PT, R41.reuse, -0x58, -R0.reuse ;  /* 0xffffffa829177810 */ /* 0x140fe40007ffe800 */
[----:B------:R-:W-:Y:S02]  /*db10*/  IABS R22, R22 ;  /* 0x0000001600167213 */ /* 0x000fe40000000000 */
[----:B------:R-:W3:Y:S01]  /*db20*/  MUFU.TANH R139, R80 ;  /* 0x00000050008b7308 */ /* 0x000ee20000002400 */
[----:B--2---:R-:W-:Y:S01]  /*db30*/  FFMA.FTZ R157, -R176, R20, R157 ;  /* 0x00000014b09d7223 */ /* 0x004fe2000001019d */
[----:B------:R-:W-:-:S02]  /*db40*/  IADD3 R20, PT, PT, R41, -0x40, -R0 ;  /* 0xffffffc029147810 */ /* 0x000fc40007ffe800 */
[----:B------:R-:W-:Y:S02]  /*db50*/  I2FP.F32.S32 R22, R22 ;  /* 0x0000001600167245 */ /* 0x000fe40000201400 */
[----:B------:R-:W-:Y:S02]  /*db60*/  IABS R20, R20 ;  /* 0x0000001400147213 */ /* 0x000fe40000000000 */
[----:B------:R-:W2:Y:S01]  /*db70*/  MUFU.TANH R135, R76 ;  /* 0x0000004c00877308 */ /* 0x000ea20000002400 */
[----:B-1----:R-:W-:Y:S01]  /*db80*/  I2FP.F32.S32 R30, R33 ;  /* 0x00000021001e7245 */ /* 0x002fe20000201400 */
[----:B----4-:R-:W-:Y:S01]  /*db90*/  FFMA.FTZ R7, -R176, R8, R117 ;  /* 0x00000008b0077223 */ /* 0x010fe20000010175 */
[----:B------:R-:W-:Y:S01]  /*dba0*/  VIADD R8, R104, 0x1 ;  /* 0x0000000168087836 */ /* 0x000fe20000000000 */
[----:B------:R-:W-:Y:S01]  /*dbb0*/  I2FP.F32.S32 R20, R20 ;  /* 0x0000001400147245 */ /* 0x000fe20000201400 */
[----:B------:R-:W-:Y:S01]  /*dbc0*/  VIADD R33, R5, 0x8 ;  /* 0x0000000805217836 */ /* 0x000fe20000000000 */
[----:B------:R-:W-:-:S02]  /*dbd0*/  IADD3 R93, PT, PT, R69, -0x21, -R0 ;  /* 0xffffffdf455d7810 */ /* 0x000fc40007ffe800 */
[----:B------:R-:W-:Y:S01]  /*dbe0*/  MUFU.TANH R53, R53 ;  /* 0x0000003500357308 */ /* 0x000fe20000002400 */
[----:B------:R-:W-:Y:S01]  /*dbf0*/  ISETP.GT.AND P1, PT, R5, R8, PT ;  /* 0x000000080500720c */ /* 0x000fe20003f24270 */
[----:B---3--:R-:W-:Y:S01]  /*dc00*/  FFMA.FTZ R139, -R176, R22, R139 ;  /* 0x00000016b08b7223 */ /* 0x008fe2000001018b */
[C---:B------:R-:W-:Y:S02]  /*dc10*/  ISETP.GE.AND P2, PT, R8.reuse, R179, PT ;  /* 0x000000b30800720c */ /* 0x040fe40003f46270 */
[----:B------:R-:W-:Y:S02]  /*dc20*/  ISETP.GE.AND P0, PT, R8, R177, PT ;  /* 0x000000b10800720c */ /* 0x000fe40003f06270 */
[----:B------:R-:W-:Y:S01]  /*dc30*/  ISETP.GT.AND P6, PT, R33, R8, PT ;  /* 0x000000082100720c */ /* 0x000fe20003fc4270 */
[----:B------:R-:W1:Y:S01]  /*dc40*/  MUFU.TANH R9, R9 ;  /* 0x0000000900097308 */ /* 0x000e620000002400 */
[----:B------:R-:W-:Y:S01]  /*dc50*/  FMUL.FTZ R8, R87, R50 ;  /* 0x0000003257087220 */ /* 0x000fe20000410000 */
[----:B--2---:R-:W-:Y:S01]  /*dc60*/  FFMA.FTZ R135, -R176, R20, R135 ;  /* 0x00000014b0877223 */ /* 0x004fe20000010187 */
[----:B------:R-:W-:-:S02]  /*dc70*/  IADD3 R20, PT, PT, R41, -0x48, -R0 ;  /* 0xffffffb829147810 */ /* 0x000fc40007ffe800 */
[C-C-:B------:R-:W-:Y:S02]  /*dc80*/  IADD3 R22, PT, PT, R41.reuse, -0x49, -R0.reuse ;  /* 0xffffffb729167810 */ /* 0x140fe40007ffe800 */
[----:B------:R-:W-:Y:S01]  /*dc90*/  IABS R37, R37 ;  /* 0x0000002500257213 */ /* 0x000fe20000000000 */
[----:B------:R2:W-:Y:S01]  /*dca0*/  MUFU.TANH R121, R90 ;  /* 0x0000005a00797308 */ /* 0x0005e20000002400 */
[----:B------:R-:W-:Y:S02]  /*dcb0*/  IABS R20, R20 ;  /* 0x0000001400147213 */ /* 0x000fe40000000000 */
[----:B------:R-:W-:Y:S02]  /*dcc0*/  IABS R16, R22 ;  /* 0x0000001600107213 */ /* 0x000fe40000000000 */
[----:B------:R-:W-:Y:S02]  /*dcd0*/  IABS R42, R42 ;  /* 0x0000002a002a7213 */ /* 0x000fe40000000000 */
[----:B------:R-:W-:Y:S01]  /*dce0*/  IABS R23, R23 ;  /* 0x0000001700177213 */ /* 0x000fe20000000000 */
[----:B------:R-:W3:Y:S01]  /*dcf0*/  MUFU.TANH R129, R73 ;  /* 0x0000004900817308 */ /* 0x000ee20000002400 */
[--C-:B------:R-:W-:Y:S01]  /*dd00*/  IADD3 R114, PT, PT, R41, -0x71, -R0.reuse ;  /* 0xffffff8f29727810 */ /* 0x100fe20007ffe800 */
[----:B-1----:R-:W-:Y:S01]  /*dd10*/  FFMA.FTZ R9, -R176, R30, R9 ;  /* 0x0000001eb0097223 */ /* 0x002fe20000010109 */
[----:B------:R-:W-:-:S02]  /*dd20*/  IADD3 R85, PT, PT, R69, -0x39, -R0 ;  /* 0xffffffc745557810 */ /* 0x000fc40007ffe800 */
[C-C-:B------:R-:W-:Y:S02]  /*dd30*/  IADD3 R110, PT, PT, R69.reuse, -0x11, -R0.reuse ;  /* 0xffffffef456e7810 */ /* 0x140fe40007ffe800 */
[----:B------:R-:W-:Y:S01]  /*dd40*/  IABS R93, R93 ;  /* 0x0000005d005d7213 */ /* 0x000fe20000000000 */
[----:B------:R-:W1:Y:S01]  /*dd50*/  MUFU.TANH R21, R21 ;  /* 0x0000001500157308 */ /* 0x000e620000002400 */
[----:B------:R-:W-:Y:S01]  /*dd60*/  I2FP.F32.S32 R20, R20 ;  /* 0x0000001400147245 */ /* 0x000fe20000201400 */
[----:B--2---:R-:W-:Y:S01]  /*dd70*/  VIADD R90, R104, 0x39 ;  /* 0x00000039685a7836 */ /* 0x004fe20000000000 */
[----:B------:R-:W-:Y:S02]  /*dd80*/  I2FP.F32.S32 R16, R16 ;  /* 0x0000001000107245 */ /* 0x000fe40000201400 */
[----:B------:R-:W-:Y:S01]  /*dd90*/  I2FP.F32.S32 R42, R42 ;  /* 0x0000002a002a7245 */ /* 0x000fe20000201400 */
[C---:B------:R-:W-:Y:S01]  /*dda0*/  FFMA.FTZ R131, -R176.reuse, R20, R131 ;  /* 0x00000014b0837223 */ /* 0x040fe20000010183 */
[----:B------:R-:W-:Y:S01]  /*ddb0*/  I2FP.F32.S32 R23, R23 ;  /* 0x0000001700177245 */ /* 0x000fe20000201400 */
[----:B------:R-:W2:Y:S01]  /*ddc0*/  MUFU.TANH R6, R6 ;  /* 0x0000000600067308 */ /* 0x000ea20000002400 */
[----:B------:R-:W-:Y:S01]  /*ddd0*/  IABS R114, R114 ;  /* 0x0000007200727213 */ /* 0x000fe20000000000 */
[C---:B---3--:R-:W-:Y:S01]  /*dde0*/  FFMA.FTZ R129, -R176.reuse, R16, R129 ;  /* 0x00000010b0817223 */ /* 0x048fe20000010181 */
[----:B------:R-:W-:Y:S01]  /*ddf0*/  IABS R85, R85 ;  /* 0x0000005500557213 */ /* 0x000fe20000000000 */
[--C-:B------:R-:W-:Y:S01]  /*de00*/  IMAD.IADD R16, R69, 0x1, -R0.reuse ;  /* 0x0000000145107824 */ /* 0x100fe200078e0a00 */
[C-C-:B------:R-:W-:Y:S01]  /*de10*/  IADD3 R113, PT, PT, R41.reuse, -0x78, -R0.reuse ;  /* 0xffffff8829717810 */ /* 0x140fe20007ffe800 */
[--C-:B------:R-:W-:Y:S01]  /*de20*/  IMAD.IADD R41, R41, 0x1, -R0.reuse ;  /* 0x0000000129297824 */ /* 0x100fe200078e0a00 */
[----:B------:R-:W-:Y:S01]  /*de30*/  IABS R110, R110 ;  /* 0x0000006e006e7213 */ /* 0x000fe20000000000 */
[----:B------:R3:W-:Y:S01]  /*de40*/  MUFU.TANH R83, R8 ;  /* 0x0000000800537308 */ /* 0x0007e20000002400 */
[----:B------:R-:W-:Y:S01]  /*de50*/  I2FP.F32.S32 R30, R93 ;  /* 0x0000005d001e7245 */ /* 0x000fe20000201400 */
[----:B-1----:R-:W-:Y:S01]  /*de60*/  FFMA.FTZ R42, -R176, R42, R21 ;  /* 0x0000002ab02a7223 */ /* 0x002fe20000010115 */
[----:B------:R-:W-:-:S02]  /*de70*/  IADD3 R98, PT, PT, R69, -0x29, -R0 ;  /* 0xffffffd745627810 */ /* 0x000fc40007ffe800 */
[----:B------:R-:W-:Y:S02]  /*de80*/  I2FP.F32.S32 R114, R114 ;  /* 0x0000007200727245 */ /* 0x000fe40000201400 */
[C---:B------:R-:W-:Y:S01]  /*de90*/  IADD3 R96, PT, PT, R69.reuse, -0x30, -R0 ;  /* 0xffffffd045607810 */ /* 0x040fe20007ffe800 */
[----:B------:R-:W1:Y:S01]  /*dea0*/  MUFU.TANH R17, R17 ;  /* 0x0000001100117308 */ /* 0x000e620000002400 */
[----:B--2---:R-:W-:Y:S01]  /*deb0*/  FFMA.FTZ R23, -R176, R23, R6 ;  /* 0x00000017b0177223 */ /* 0x004fe20000010106 */
[C-C-:B------:R-:W-:Y:S02]  /*dec0*/  IADD3 R67, PT, PT, R69.reuse, -0x1, -R0.reuse ;  /* 0xffffffff45437810 */ /* 0x140fe40007ffe800 */
[C-C-:B------:R-:W-:Y:S02]  /*ded0*/  IADD3 R108, PT, PT, R69.reuse, -0x19, -R0.reuse ;  /* 0xffffffe7456c7810 */ /* 0x140fe40007ffe800 */
[----:B------:R-:W-:Y:S02]  /*dee0*/  IADD3 R106, PT, PT, R69, -0x20, -R0 ;  /* 0xffffffe0456a7810 */ /* 0x000fe40007ffe800 */
[----:B------:R-:W2:Y:S01]  /*def0*/  MUFU.TANH R123, R123 ;  /* 0x0000007b007b7308 */ /* 0x000ea20000002400 */
[----:B---3--:R-:W-:-:S02]  /*df00*/  I2FP.F32.S32 R8, R105 ;  /* 0x0000006900087245 */ /* 0x008fc40000201400 */
[C-C-:B------:R-:W-:Y:S02]  /*df10*/  IADD3 R92, PT, PT, R69.reuse, -0x31, -R0.reuse ;  /* 0xffffffcf455c7810 */ /* 0x140fe40007ffe800 */
[C-C-:B------:R-:W-:Y:S01]  /*df20*/  IADD3 R89, PT, PT, R69.reuse, -0x38, -R0.reuse ;  /* 0xffffffc845597810 */ /* 0x140fe20007ffe800 */
[C---:B------:R-:W-:Y:S01]  /*df30*/  FFMA.FTZ R105, -R176.reuse, R8, R53 ;  /* 0x00000008b0697223 */ /* 0x040fe20000010135 */
[----:B------:R-:W-:Y:S01]  /*df40*/  I2FP.F32.S32 R8, R37 ;  /* 0x0000002500087245 */ /* 0x000fe20000201400 */
[----:B------:R-:W-:Y:S01]  /*df50*/  MUFU.TANH R91, R91 ;  /* 0x0000005b005b7308 */ /* 0x000fe20000002400 */
[C-C-:B------:R-:W-:Y:S01]  /*df60*/  IADD3 R43, PT, PT, R69.reuse, -0x40, -R0.reuse ;  /* 0xffffffc0452b7810 */ /* 0x140fe20007ffe800 */
[C---:B-1----:R-:W-:Y:S01]  /*df70*/  FFMA.FTZ R26, -R176.reuse, R114, R17 ;  /* 0x00000072b01a7223 */ /* 0x042fe20000010111 */
[C-C-:B------:R-:W-:Y:S01]  /*df80*/  IADD3 R88, PT, PT, R69.reuse, -0x41, -R0.reuse ;  /* 0xffffffbf45587810 */ /* 0x140fe20007ffe800 */
[----:B------:R-:W-:Y:S01]  /*df90*/  FFMA.FTZ R93, -R176, R8, R121 ;  /* 0x00000008b05d7223 */ /* 0x000fe20000010179 */
[----:B------:R-:W-:Y:S01]  /*dfa0*/  I2FP.F32.S32 R8, R85 ;  /* 0x0000005500087245 */ /* 0x000fe20000201400 */
[----:B------:R-:W-:Y:S01]  /*dfb0*/  VIADD R114, R104, 0x18 ;  /* 0x0000001868727836 */ /* 0x000fe20000000000 */
[C-C-:B------:R-:W-:Y:S01]  /*dfc0*/  IADD3 R84, PT, PT, R69.reuse, -0x48, -R0.reuse ;  /* 0xffffffb845547810 */ /* 0x140fe20007ffe800 */
[----:B------:R1:W-:Y:S01]  /*dfd0*/  MUFU.TANH R117, R86 ;  /* 0x0000005600757308 */ /* 0x0003e20000002400 */
[C-C-:B------:R-:W-:Y:S01]  /*dfe0*/  IADD3 R81, PT, PT, R69.reuse, -0x49, -R0.reuse ;  /* 0xffffffb745517810 */ /* 0x140fe20007ffe800 */
[----:B--2---:R-:W-:Y:S01]  /*dff0*/  FFMA.FTZ R85, -R176, R8, R123 ;  /* 0x00000008b0557223 */ /* 0x004fe2000001017b */
[--C-:B------:R-:W-:Y:S01]  /*e000*/  IADD3 R80, PT, PT, R69, -0x50, -R0.reuse ;  /* 0xffffffb045507810 */ /* 0x100fe20007ffe800 */
[----:B------:R-:W-:Y:S01]  /*e010*/  VIADD R8, R41, 0xfffffff8 ;  /* 0xfffffff829087836 */ /* 0x000fe20000000000 */
[----:B------:R-:W-:-:S02]  /*e020*/  IADD3 R76, PT, PT, R69, -0x51, -R0 ;  /* 0xffffffaf454c7810 */ /* 0x000fc40007ffe800 */
[C-C-:B------:R-:W-:Y:S01]  /*e030*/  IADD3 R73, PT, PT, R69.reuse, -0x58, -R0.reuse ;  /* 0xffffffa845497810 */ /* 0x140fe20007ffe800 */
[----:B------:R-:W2:Y:S01]  /*e040*/  MUFU.TANH R45, R95 ;  /* 0x0000005f002d7308 */ /* 0x000ea20000002400 */
[C-C-:B------:R-:W-:Y:S02]  /*e050*/  IADD3 R62, PT, PT, R69.reuse, -0x59, -R0.reuse ;  /* 0xffffffa7453e7810 */ /* 0x140fe40007ffe800 */
[C-C-:B------:R-:W-:Y:S02]  /*e060*/  IADD3 R28, PT, PT, R69.reuse, -0x60, -R0.reuse ;  /* 0xffffffa0451c7810 */ /* 0x140fe40007ffe800 */
[C-C-:B------:R-:W-:Y:S02]  /*e070*/  IADD3 R25, PT, PT, R69.reuse, -0x61, -R0.reuse ;  /* 0xffffff9f45197810 */ /* 0x140fe40007ffe800 */
[C-C-:B------:R-:W-:Y:S01]  /*e080*/  IADD3 R24, PT, PT, R69.reuse, -0x68, -R0.reuse ;  /* 0xffffff9845187810 */ /* 0x140fe20007ffe800 */
[----:B------:R-:W-:Y:S01]  /*e090*/  MUFU.TANH R75, R75 ;  /* 0x0000004b004b7308 */ /* 0x000fe20000002400 */
[C-C-:B------:R-:W-:Y:S01]  /*e0a0*/  IADD3 R20, PT, PT, R69.reuse, -0x69, -R0.reuse ;  /* 0xffffff9745147810 */ /* 0x140fe20007ffe800 */
[----:B-1----:R-:W-:Y:S01]  /*e0b0*/  VIADD R86, R104, 0x41 ;  /* 0x0000004168567836 */ /* 0x002fe20000000000 */
[----:B------:R-:W-:-:S02]  /*e0c0*/  IADD3 R21, PT, PT, R69, -0x70, -R0 ;  /* 0xffffff9045157810 */ /* 0x000fc40007ffe800 */
[C-C-:B------:R-:W-:Y:S02]  /*e0d0*/  IADD3 R22, PT, PT, R69.reuse, -0x71, -R0.reuse ;  /* 0xffffff8f45167810 */ /* 0x140fe40007ffe800 */
[C-C-:B------:R-:W-:Y:S01]  /*e0e0*/  IADD3 R6, PT, PT, R69.reuse, -0x78, -R0.reuse ;  /* 0xffffff8845067810 */ /* 0x140fe20007ffe800 */
[----:B------:R-:W-:Y:S01]  /*e0f0*/  MUFU.TANH R77, R32 ;  /* 0x00000020004d7308 */ /* 0x000fe20000002400 */
[----:B------:R-:W-:Y:S01]  /*e100*/  IABS R113, R113 ;  /* 0x0000007100717213 */ /* 0x000fe20000000000 */
[----:B--2---:R-:W-:Y:S01]  /*e110*/  FFMA.FTZ R37, -R176, R30, R45 ;  /* 0x0000001eb0257223 */ /* 0x004fe2000001012d */
[----:B------:R-:W-:Y:S02]  /*e120*/  I2FP.F32.S32 R110, R110 ;  /* 0x0000006e006e7245 */ /* 0x000fe40000201400 */
[----:B------:R-:W-:Y:S02]  /*e130*/  IADD3 R0, PT, PT, R69, -0x79, -R0 ;  /* 0xffffff8745007810 */ /* 0x000fe40007ffe800 */
[----:B------:R-:W-:Y:S01]  /*e140*/  IABS R98, R98 ;  /* 0x0000006200627213 */ /* 0x000fe20000000000 */
[----:B------:R-:W1:Y:S01]  /*e150*/  MUFU.TANH R119, R44 ;  /* 0x0000002c00777308 */ /* 0x000e620000002400 */
[----:B------:R-:W-:-:S02]  /*e160*/  IABS R96, R96 ;  /* 0x0000006000607213 */ /* 0x000fc40000000000 */
[----:B------:R-:W-:Y:S01]  /*e170*/  I2FP.F32.S32 R17, R113 ;  /* 0x0000007100117245 */ /* 0x000fe20000201400 */
[----:B------:R-:W-:Y:S01]  /*e180*/  FFMA.FTZ R113, -R176, R110, R35 ;  /* 0x0000006eb0717223 */ /* 0x000fe20000010123 */
[----:B------:R-:W-:Y:S01]  /*e190*/  I2FP.F32.S32 R35, R98 ;  /* 0x0000006200237245 */ /* 0x000fe20000201400 */
[----:B------:R-:W-:Y:S01]  /*e1a0*/  VIADD R110, R104, 0x20 ;  /* 0x00000020686e7836 */ /* 0x000fe20000000000 */
[----:B------:R-:W-:Y:S01]  /*e1b0*/  I2FP.F32.S32 R96, R96 ;  /* 0x0000006000607245 */ /* 0x000fe20000201400 */
[----:B------:R2:W-:Y:S01]  /*e1c0*/  MUFU.TANH R69, R36 ;  /* 0x0000002400457308 */ /* 0x0005e20000002400 */
[----:B------:R-:W-:Y:S01]  /*e1d0*/  IABS R81, R81 ;  /* 0x0000005100517213 */ /* 0x000fe20000000000 */
[C---:B------:R-:W-:Y:S01]  /*e1e0*/  FFMA.FTZ R35, -R176.reuse, R35, R91 ;  /* 0x00000023b0237223 */ /* 0x040fe2000001015b */
[----:B------:R-:W-:Y:S01]  /*e1f0*/  IABS R8, R8 ;  /* 0x0000000800087213 */ /* 0x000fe20000000000 */
[----:B------:R-:W-:Y:S01]  /*e200*/  FFMA.FTZ R91, -R176, R96, R117 ;  /* 0x00000060b05b7223 */ /* 0x000fe20000010175 */
[----:B------:R-:W-:Y:S01]  /*e210*/  IABS R41, R41 ;  /* 0x0000002900297213 */ /* 0x000fe20000000000 */
[----:B------:R-:W-:Y:S01]  /*e220*/  VIADD R98, R104, 0x29 ;  /* 0x0000002968627836 */ /* 0x000fe20000000000 */
[----:B------:R-:W-:Y:S01]  /*e230*/  @P2 LOP3.LUT R168, R168, 0x1, RZ, 0xfc, !PT ;  /* 0x00000001a8a82812 */ /* 0x000fe200078efcff */
[----:B------:R-:W3:Y:S01]  /*e240*/  MUFU.TANH R87, R82 ;  /* 0x0000005200577308 */ /* 0x000ee20000002400 */
[----:B------:R-:W-:Y:S01]  /*e250*/  IABS R108, R108 ;  /* 0x0000006c006c7213 */ /* 0x000fe20000000000 */
[----:B-1----:R-:W-:Y:S01]  /*e260*/  FFMA.FTZ R17, -R176, R17, R119 ;  /* 0x00000011b0117223 */ /* 0x002fe20000010177 */
[----:B------:R-:W-:Y:S01]  /*e270*/  IABS R89, R89 ;  /* 0x0000005900597213 */ /* 0x000fe20000000000 */
[C---:B------:R-:W-:Y:S01]  /*e280*/  VIADD R96, R104.reuse, 0x30 ;  /* 0x0000003068607836 */ /* 0x040fe20000000000 */
[----:B------:R-:W-:Y:S01]  /*e290*/  I2FP.F32.S32 R8, R8 ;  /* 0x0000000800087245 */ /* 0x000fe20000201400 */
[----:B------:R-:W-:Y:S01]  /*e2a0*/  VIADD R44, R104, 0x69 ;  /* 0x00000069682c7836 */ /* 0x000fe20000000000 */
[----:B------:R-:W-:Y:S01]  /*e2b0*/  LOP3.LUT R168, R168, 0xfffffffd, RZ, 0xc0, !PT ;  /* 0xfffffffda8a87812 */ /* 0x000fe200078ec0ff */
[----:B------:R1:W4:Y:S01]  /*e2c0*/  MUFU.TANH R53, R78 ;  /* 0x0000004e00357308 */ /* 0x0003220000002400 */
[----:B------:R-:W-:Y:S01]  /*e2d0*/  IABS R92, R92 ;  /* 0x0000005c005c7213 */ /* 0x000fe20000000000 */
[C---:B--2---:R-:W-:Y:S01]  /*e2e0*/  VIADD R36, R104.reuse, 0x71 ;  /* 0x0000007168247836 */ /* 0x044fe20000000000 */
[----:B------:R-:W-:Y:S01]  /*e2f0*/  I2FP.F32.S32 R95, R108 ;  /* 0x0000006c005f7245 */ /* 0x000fe20000201400 */
[----:B------:R-:W-:Y:S01]  /*e300*/  VIADD R108, R104, 0x21 ;  /* 0x00000021686c7836 */ /* 0x000fe20000000000 */
[----:B------:R-:W-:-:S02]  /*e310*/  I2FP.F32.S32 R30, R89 ;  /* 0x00000059001e7245 */ /* 0x000fc40000201400 */
[----:B------:R-:W-:Y:S01]  /*e320*/  IABS R43, R43 ;  /* 0x0000002b002b7213 */ /* 0x000fe20000000000 */
[----:B------:R2:W-:Y:S01]  /*e330*/  MUFU.TANH R117, R18 ;  /* 0x0000001200757308 */ /* 0x0005e20000002400 */
[----:B------:R-:W-:Y:S01]  /*e340*/  @P0 LOP3.LUT R168, R168, 0x2, RZ, 0xfc, !PT ;  /* 0x00000002a8a80812 */ /* 0x000fe200078efcff */
[C---:B------:R-:W-:Y:S01]  /*e350*/  FFMA.FTZ R95, -R176.reuse, R95, R27 ;  /* 0x0000005fb05f7223 */ /* 0x040fe2000001011b */
[----:B------:R-:W-:Y:S01]  /*e360*/  IABS R62, R62 ;  /* 0x0000003e003e7213 */ /* 0x000fe20000000000 */
[----:B---3--:R-:W-:Y:S01]  /*e370*/  FFMA.FTZ R87, -R176, R30, R87 ;  /* 0x0000001eb0577223 */ /* 0x008fe20000010157 */
[----:B------:R-:W-:Y:S01]  /*e380*/  I2FP.F32.S32 R92, R92 ;  /* 0x0000005c005c7245 */ /* 0x000fe20000201400 */
[----:B------:R-:W-:Y:S01]  /*e390*/  VIADD R82, R104, 0x49 ;  /* 0x0000004968527836 */ /* 0x000fe20000000000 */
[----:B------:R-:W-:Y:S01]  /*e3a0*/  ISETP.GT.AND P0, PT, R5, R104, PT ;  /* 0x000000680500720c */ /* 0x000fe20003f04270 */
[----:B------:R-:W3:Y:S01]  /*e3b0*/  MUFU.TANH R71, R71 ;  /* 0x0000004700477308 */ /* 0x000ee20000002400 */
[----:B-1----:R-:W-:Y:S01]  /*e3c0*/  I2FP.F32.S32 R78, R81 ;  /* 0x00000051004e7245 */ /* 0x002fe20000201400 */
[----:B------:R-:W-:Y:S01]  /*e3d0*/  FFMA.FTZ R89, -R176, R92, R83 ;  /* 0x0000005cb0597223 */ /* 0x000fe20000010153 */
[----:B------:R-:W-:Y:S01]  /*e3e0*/  I2FP.F32.S32 R43, R43 ;  /* 0x0000002b002b7245 */ /* 0x000fe20000201400 */
[----:B------:R-:W-:Y:S01]  /*e3f0*/  VIADD R92, R104, 0x38 ;  /* 0x00000038685c7836 */ /* 0x000fe20000000000 */
[----:B------:R-:W-:Y:S01]  /*e400*/  IABS R76, R76 ;  /* 0x0000004c004c7213 */ /* 0x000fe20000000000 */
[C---:B------:R-:W-:Y:S01]  /*e410*/  FFMA.FTZ R78, -R176.reuse, R78, R75 ;  /* 0x0000004eb04e7223 */ /* 0x040fe2000001014b */
[C---:B------:R-:W-:Y:S01]  /*e420*/  FFMA.FTZ R75, -R176.reuse, R8, R77 ;  /* 0x00000008b04b7223 */ /* 0x040fe2000001014d */
[----:B------:R-:W1:Y:S01]  /*e430*/  MUFU.TANH R79, R79 ;  /* 0x0000004f004f7308 */ /* 0x000e620000002400 */
[----:B--2---:R-:W-:Y:S01]  /*e440*/  I2FP.F32.S32 R18, R41 ;  /* 0x0000002900127245 */ /* 0x004fe20000201400 */
[----:B----4-:R-:W-:Y:S01]  /*e450*/  FFMA.FTZ R83, -R176, R43, R53 ;  /* 0x0000002bb0537223 */ /* 0x010fe20000010135 */
[----:B------:R-:W-:-:S02]  /*e460*/  I2FP.F32.S32 R30, R62 ;  /* 0x0000003e001e7245 */ /* 0x000fc40000201400 */
[----:B------:R-:W-:Y:S01]  /*e470*/  IABS R88, R88 ;  /* 0x0000005800587213 */ /* 0x000fe20000000000 */
[C---:B------:R-:W-:Y:S01]  /*e480*/  FFMA.FTZ R8, -R176.reuse, R18, R69 ;  /* 0x00000012b0087223 */ /* 0x040fe20000010145 */
[----:B------:R-:W-:Y:S01]  /*e490*/  IABS R67, R67 ;  /* 0x0000004300437213 */ /* 0x000fe20000000000 */
[----:B------:R-:W2:Y:S01]  /*e4a0*/  MUFU.TANH R119, R94 ;  /* 0x0000005e00777308 */ /* 0x000ea20000002400 */
[----:B------:R-:W-:Y:S01]  /*e4b0*/  IABS R106, R106 ;  /* 0x0000006a006a7213 */ /* 0x000fe20000000000 */
[----:B------:R-:W-:Y:S01]  /*e4c0*/  FFMA.FTZ R41, -R176, R30, R19 ;  /* 0x0000001eb0297223 */ /* 0x000fe20000010113 */
[----:B------:R-:W-:Y:S01]  /*e4d0*/  FSEL R8, R8, -INF , !P0 ;  /* 0xff80000008087808 */ /* 0x000fe20004000000 */
[C---:B------:R-:W-:Y:S01]  /*e4e0*/  VIADD R30, R104.reuse, 0x79 ;  /* 0x00000079681e7836 */ /* 0x040fe20000000000 */
[C---:B------:R-:W-:Y:S02]  /*e4f0*/  ISETP.GT.AND P0, PT, R5.reuse, R118, PT ;  /* 0x000000760500720c */ /* 0x040fe40003f04270 */
[----:B------:R-:W-:Y:S01]  /*e500*/  I2FP.F32.S32 R53, R76 ;  /* 0x0000004c00357245 */ /* 0x000fe20000201400 */
[----:B------:R-:W4:Y:S01]  /*e510*/  MUFU.TANH R27, R74 ;  /* 0x0000004a001b7308 */ /* 0x000f220000002400 */
[----:B------:R-:W-:Y:S01]  /*e520*/  I2FP.F32.S32 R88, R88 ;  /* 0x0000005800587245 */ /* 0x000fe20000201400 */
[----:B------:R-:W-:Y:S01]  /*e530*/  VIADD R76, R104, 0x51 ;  /* 0x00000051684c7836 */ /* 0x000fe20000000000 */
[----:B------:R-:W-:Y:S01]  /*e540*/  FSEL R19, R60, -INF , !P0 ;  /* 0xff8000003c137808 */ /* 0x000fe20004000000 */
[C---:B---3--:R-:W-:Y:S01]  /*e550*/  FFMA.FTZ R53, -R176.reuse, R53, R71 ;  /* 0x00000035b0357223 */ /* 0x048fe20000010147 */
[----:B------:R-:W-:Y:S01]  /*e560*/  I2FP.F32.S32 R67, R67 ;  /* 0x0000004300437245 */ /* 0x000fe20000201400 */
[C---:B-1----:R-:W-:Y:S01]  /*e570*/  FFMA.FTZ R81, -R176.reuse, R88, R79 ;  /* 0x00000058b0517223 */ /* 0x042fe2000001014f */
[----:B------:R-:W-:Y:S01]  /*e580*/  ISETP.GT.AND P0, PT, R5, R110, PT ;  /* 0x0000006e0500720c */ /* 0x000fe20003f04270 */
[----:B------:R1:W3:Y:S01]  /*e590*/  MUFU.TANH R45, R70 ;  /* 0x00000046002d7308 */ /* 0x0002e20000002400 */
[----:B------:R-:W-:Y:S01]  /*e5a0*/  I2FP.F32.S32 R32, R106 ;  /* 0x0000006a00207245 */ /* 0x000fe20000201400 */
[----:B------:R-:W-:Y:S01]  /*e5b0*/  FFMA.FTZ R67, -R176, R67, R39 ;  /* 0x00000043b0437223 */ /* 0x000fe20000010127 */
[----:B------:R-:W-:Y:S01]  /*e5c0*/  IABS R84, R84 ;  /* 0x0000005400547213 */ /* 0x000fe20000000000 */
[----:B------:R-:W-:Y:S01]  /*e5d0*/  VIADD R88, R104, 0x40 ;  /* 0x0000004068587836 */ /* 0x000fe20000000000 */
[----:B------:R-:W-:Y:S01]  /*e5e0*/  IABS R73, R73 ;  /* 0x0000004900497213 */ /* 0x000fe20000000000 */
[----:B--2---:R-:W-:Y:S01]  /*e5f0*/  FFMA.FTZ R39, -R176, R32, R119 ;  /* 0x00000020b0277223 */ /* 0x004fe20000010177 */
[----:B------:R-:W-:Y:S01]  /*e600*/  FSEL R71, R65, -INF , !P1 ;  /* 0xff80000041477808 */ /* 0x000fe20004800000 */
[C---:B------:R-:W-:Y:S01]  /*e610*/  VIADD R94, R104.reuse, 0x31 ;  /* 0x00000031685e7836 */ /* 0x040fe20000000000 */
[----:B------:R-:W-:Y:S01]  /*e620*/  IABS R80, R80 ;  /* 0x0000005000507213 */ /* 0x000fe20000000000 */
[C---:B------:R-:W-:Y:S01]  /*e630*/  VIADD R106, R104.reuse, 0x28 ;  /* 0x00000028686a7836 */ /* 0x040fe20000000000 */
[C---:B------:R-:W-:Y:S01]  /*e640*/  ISETP.GT.AND P3, PT, R5.reuse, R120, PT ;  /* 0x000000780500720c */ /* 0x040fe20003f64270 */
[----:B------:R-:W-:Y:S01]  /*e650*/  VIADD R60, R104, 0x59 ;  /* 0x00000059683c7836 */ /* 0x000fe20000000000 */
[----:B------:R-:W-:Y:S01]  /*e660*/  ISETP.GT.AND P1, PT, R5, R116, PT ;  /* 0x000000740500720c */ /* 0x000fe20003f24270 */
[----:B------:R-:W-:Y:S01]  /*e670*/  MUFU.TANH R15, R15 ;  /* 0x0000000f000f7308 */ /* 0x000fe20000002400 */
[----:B------:R-:W-:-:S02]  /*e680*/  FSEL R109, R109, -INF , !P0 ;  /* 0xff8000006d6d7808 */ /* 0x000fc40004000000 */
[----:B------:R-:W-:Y:S01]  /*e690*/  I2FP.F32.S32 R84, R84 ;  /* 0x0000005400547245 */ /* 0x000fe20000201400 */
[----:B-1----:R-:W-:Y:S01]  /*e6a0*/  VIADD R70, R104, 0x60 ;  /* 0x0000006068467836 */ /* 0x002fe20000000000 */
[C---:B------:R-:W-:Y:S02]  /*e6b0*/  ISETP.GT.AND P4, PT, R5.reuse, R98, PT ;  /* 0x000000620500720c */ /* 0x040fe40003f84270 */
[C---:B------:R-:W-:Y:S01]  /*e6c0*/  ISETP.GT.AND P0, PT, R5.reuse, R96, PT ;  /* 0x000000600500720c */ /* 0x040fe20003f04270 */
[----:B----4-:R-:W-:Y:S01]  /*e6d0*/  FFMA.FTZ R79, -R176, R84, R27 ;  /* 0x00000054b04f7223 */ /* 0x010fe2000001011b */
[----:B------:R-:W-:Y:S01]  /*e6e0*/  I2FP.F32.S32 R32, R73 ;  /* 0x0000004900207245 */ /* 0x000fe20000201400 */
[----:B------:R-:W1:Y:S01]  /*e6f0*/  MUFU.TANH R27, R34 ;  /* 0x00000022001b7308 */ /* 0x000e620000002400 */
[----:B------:R-:W-:Y:S01]  /*e700*/  ISETP.GT.AND P2, PT, R5, R122, PT ;  /* 0x0000007a0500720c */ /* 0x000fe20003f44270 */
[----:B------:R-:W-:Y:S01]  /*e710*/  VIADD R84, R104, 0x48 ;  /* 0x0000004868547836 */ /* 0x000fe20000000000 */
[----:B------:R-:W-:Y:S01]  /*e720*/  I2FP.F32.S32 R80, R80 ;  /* 0x0000005000507245 */ /* 0x000fe20000201400 */
[----:B------:R-:W-:Y:S01]  /*e730*/  FFMA.FTZ R62, -R176, R32, R117 ;  /* 0x00000020b03e7223 */ /* 0x000fe20000010175 */
[----:B------:R-:W-:Y:S01]  /*e740*/  FSEL R73, R64, -INF , !P3 ;  /* 0xff80000040497808 */ /* 0x000fe20005800000 */
[----:B------:R-:W-:Y:S01]  /*e750*/  VIADD R32, R104, 0x78 ;  /* 0x0000007868207836 */ /* 0x000fe20000000000 */
[----:B------:R-:W-:Y:S01]  /*e760*/  FSEL R65, R97, -INF , !P1 ;  /* 0xff80000061417808 */ /* 0x000fe20004800000 */
[----:B---3--:R-:W-:Y:S01]  /*e770*/  FFMA.FTZ R43, -R176, R80, R45 ;  /* 0x00000050b02b7223 */ /* 0x008fe2000001012d */
[C---:B------:R-:W-:Y:S01]  /*e780*/  ISETP.GT.AND P3, PT, R5.reuse, R112, PT ;  /* 0x000000700500720c */ /* 0x040fe20003f64270 */
[C---:B------:R-:W-:Y:S01]  /*e790*/  VIADD R80, R104.reuse, 0x50 ;  /* 0x0000005068507836 */ /* 0x040fe20000000000 */
[----:B------:R-:W-:Y:S01]  /*e7a0*/  ISETP.GT.AND P1, PT, R5, R108, PT ;  /* 0x0000006c0500720c */ /* 0x000fe20003f24270 */
[----:B------:R-:W-:Y:S01]  /*e7b0*/  VIADD R64, R104, 0x70 ;  /* 0x0000007068407836 */ /* 0x000fe20000000000 */
[----:B------:R-:W-:Y:S01]  /*e7c0*/  FSEL R185, R185, -INF , !P4 ;  /* 0xff800000b9b97808 */ /* 0x000fe20006000000 */
[----:B------:R-:W-:Y:S01]  /*e7d0*/  MUFU.TANH R11, R11 ;  /* 0x0000000b000b7308 */ /* 0x000fe20000002400 */
[----:B------:R-:W-:-:S02]  /*e7e0*/  FSEL R157, R157, -INF , !P0 ;  /* 0xff8000009d9d7808 */ /* 0x000fc40004000000 */
[C---:B------:R-:W-:Y:S01]  /*e7f0*/  ISETP.GT.AND P4, PT, R5.reuse, R90, PT ;  /* 0x0000005a0500720c */ /* 0x040fe20003f84270 */
[----:B-1----:R-:W-:Y:S01]  /*e800*/  FFMA.FTZ R69, -R176, R18, R27 ;  /* 0x00000012b0457223 */ /* 0x002fe2000001011b */
[----:B------:R-:W-:Y:S02]  /*e810*/  ISETP.GT.AND P0, PT, R5, R88, PT ;  /* 0x000000580500720c */ /* 0x000fe40003f04270 */
[----:B------:R-:W-:Y:S01]  /*e820*/  FSEL R75, R75, -INF , !P2 ;  /* 0xff8000004b4b7808 */ /* 0x000fe20005000000 */
[----:B------:R-:W-:Y:S01]  /*e830*/  MUFU.TANH R55, R55 ;  /* 0x0000003700377308 */ /* 0x000fe20000002400 */
[----:B------:R-:W-:Y:S02]  /*e840*/  ISETP.GT.AND P2, PT, R5, R114, PT ;  /* 0x000000720500720c */ /* 0x000fe40003f44270 */
[----:B------:R-:W-:Y:S02]  /*e850*/  FSEL R97, R111, -INF , !P3 ;  /* 0xff8000006f617808 */ /* 0x000fe40005800000 */
[----:B------:R-:W-:-:S02]  /*e860*/  FSEL R107, R107, -INF , !P1 ;  /* 0xff8000006b6b7808 */ /* 0x000fc40004800000 */
[----:B------:R-:W-:Y:S01]  /*e870*/  ISETP.GT.AND P1, PT, R5, R94, PT ;  /* 0x0000005e0500720c */ /* 0x000fe20003f24270 */
[----:B------:R-:W-:Y:S01]  /*e880*/  MUFU.TANH R47, R47 ;  /* 0x0000002f002f7308 */ /* 0x000fe20000002400 */
[----:B------:R-:W-:Y:S01]  /*e890*/  FSEL R111, R68, -INF , !P4 ;  /* 0xff800000446f7808 */ /* 0x000fe20006000000 */
[----:B------:R-:W-:Y:S01]  /*e8a0*/  VIADD R68, R104, 0x68 ;  /* 0x0000006868447836 */ /* 0x000fe20000000000 */
[----:B------:R-:W-:Y:S02]  /*e8b0*/  FSEL R135, R135, -INF , !P0 ;  /* 0xff80000087877808 */ /* 0x000fe40004000000 */
[----:B------:R-:W-:Y:S02]  /*e8c0*/  ISETP.GT.AND P0, PT, R5, R76, PT ;  /* 0x0000004c0500720c */ /* 0x000fe40003f04270 */
[----:B------:R-:W-:Y:S02]  /*e8d0*/  FSEL R99, R99, -INF , !P2 ;  /* 0xff80000063637808 */ /* 0x000fe40005000000 */
[----:B------:R-:W-:-:S02]  /*e8e0*/  ISETP.GT.AND P2, PT, R5, R106, PT ;  /* 0x0000006a0500720c */ /* 0x000fc40003f44270 */
[----:B------:R-:W-:Y:S02]  /*e8f0*/  ISETP.GT.AND P3, PT, R5, R92, PT ;  /* 0x0000005c0500720c */ /* 0x000fe40003f64270 */
[----:B------:R-:W-:Y:S02]  /*e900*/  FSEL R115, R115, -INF , !P1 ;  /* 0xff80000073737808 */ /* 0x000fe40004800000 */
[C---:B------:R-:W-:Y:S02]  /*e910*/  ISETP.GT.AND P1, PT, R5.reuse, R80, PT ;  /* 0x000000500500720c */ /* 0x040fe40003f24270 */
[----:B------:R-:W-:Y:S02]  /*e920*/  FSEL R72, R72, -INF , !P0 ;  /* 0xff80000048487808 */ /* 0x000fe40004000000 */
[----:B------:R-:W-:Y:S02]  /*e930*/  ISETP.GT.AND P0, PT, R5, R68, PT ;  /* 0x000000440500720c */ /* 0x000fe40003f04270 */
[----:B------:R-:W-:-:S02]  /*e940*/  FSEL R187, R187, -INF , !P2 ;  /* 0xff800000bbbb7808 */ /* 0x000fc40005000000 */
[----:B------:R-:W-:Y:S02]  /*e950*/  ISETP.GT.AND P2, PT, R5, R86, PT ;  /* 0x000000560500720c */ /* 0x000fe40003f44270 */
[----:B------:R-:W-:Y:S02]  /*e960*/  FSEL R139, R139, -INF , !P3 ;  /* 0xff8000008b8b7808 */ /* 0x000fe40005800000 */
[C---:B------:R-:W-:Y:S02]  /*e970*/  ISETP.GT.AND P3, PT, R5.reuse, R84, PT ;  /* 0x000000540500720c */ /* 0x040fe40003f64270 */
[----:B------:R-:W-:Y:S01]  /*e980*/  FSEL R74, R42, -INF , !P1 ;  /* 0xff8000002a4a7808 */ /* 0x000fe20004800000 */
[----:B------:R-:W-:Y:S01]  /*e990*/  VIADD R42, R104, 0x61 ;  /* 0x00000061682a7836 */ /* 0x000fe20000000000 */
[----:B------:R-:W-:Y:S02]  /*e9a0*/  FSEL R66, R66, -INF , !P0 ;  /* 0xff80000042427808 */ /* 0x000fe40004000000 */
[----:B------:R-:W-:-:S02]  /*e9b0*/  ISETP.GT.AND P0, PT, R5, R32, PT ;  /* 0x000000200500720c */ /* 0x000fc40003f04270 */
[----:B------:R-:W-:Y:S02]  /*e9c0*/  FSEL R133, R133, -INF , !P2 ;  /* 0xff80000085857808 */ /* 0x000fe40005000000 */
[----:B------:R-:W-:Y:S02]  /*e9d0*/  FSEL R131, R131, -INF , !P3 ;  /* 0xff80000083837808 */ /* 0x000fe40005800000 */
[C---:B------:R-:W-:Y:S02]  /*e9e0*/  ISETP.GT.AND P2, PT, R5.reuse, R70, PT ;  /* 0x000000460500720c */ /* 0x040fe40003f44270 */
[C---:B------:R-:W-:Y:S02]  /*e9f0*/  ISETP.GT.AND P4, PT, R5.reuse, R82, PT ;  /* 0x000000520500720c */ /* 0x040fe40003f84270 */
[----:B------:R-:W-:Y:S02]  /*ea00*/  ISETP.GT.AND P3, PT, R5, R52, PT ;  /* 0x000000340500720c */ /* 0x000fe40003f64270 */
[----:B------:R-:W-:-:S02]  /*ea10*/  FSEL R67, R67, -INF , !P6 ;  /* 0xff80000043437808 */ /* 0x000fc40007000000 */
[----:B------:R-:W-:Y:S02]  /*ea20*/  ISETP.GT.AND P1, PT, R5, R42, PT ;  /* 0x0000002a0500720c */ /* 0x000fe40003f24270 */
[----:B------:R-:W-:Y:S02]  /*ea30*/  FSEL R18, R17, -INF , !P0 ;  /* 0xff80000011127808 */ /* 0x000fe40004000000 */
[----:B------:R-:W-:Y:S02]  /*ea40*/  LOP3.LUT P6, RZ, R168, 0x2, RZ, 0xc0, !PT ;  /* 0x00000002a8ff7812 */ /* 0x000fe400078cc0ff */
[----:B------:R-:W-:Y:S02]  /*ea50*/  ISETP.GT.AND P0, PT, R33, R122, PT ;  /* 0x0000007a2100720c */ /* 0x000fe40003f04270 */
[----:B------:R-:W-:Y:S02]  /*ea60*/  FSEL R27, R13, -INF , !P2 ;  /* 0xff8000000d1b7808 */ /* 0x000fe40005000000 */
[----:B------:R-:W-:-:S02]  /*ea70*/  FSEL R129, R129, -INF , !P4 ;  /* 0xff80000081817808 */ /* 0x000fc40006000000 */
[----:B------:R-:W-:Y:S02]  /*ea80*/  FSEL R45, R23, -INF , !P3 ;  /* 0xff800000172d7808 */ /* 0x000fe40005800000 */
[C---:B------:R-:W-:Y:S02]  /*ea90*/  ISETP.GT.AND P2, PT, R5.reuse, R36, PT ;  /* 0x000000240500720c */ /* 0x040fe40003f44270 */
[C---:B------:R-:W-:Y:S02]  /*eaa0*/  ISETP.GT.AND P4, PT, R5.reuse, R60, PT ;  /* 0x0000003c0500720c */ /* 0x040fe40003f84270 */
[----:B------:R-:W-:Y:S02]  /*eab0*/  ISETP.GT.AND P3, PT, R5, R64, PT ;  /* 0x000000400500720c */ /* 0x000fe40003f64270 */
[----:B------:R-:W-:Y:S02]  /*eac0*/  FSEL R29, R29, -INF , !P1 ;  /* 0xff8000001d1d7808 */ /* 0x000fe40004800000 */
[----:B------:R-:W-:-:S02]  /*ead0*/  FSEL R77, R67, -INF , !P6 ;  /* 0xff800000434d7808 */ /* 0x000fc40007000000 */
[----:B------:R-:W-:Y:S02]  /*eae0*/  ISETP.GT.AND P1, PT, R5, R30, PT ;  /* 0x0000001e0500720c */ /* 0x000fe40003f24270 */
[----:B------:R-:W-:Y:S02]  /*eaf0*/  ISETP.GE.AND P6, PT, R118, R179, PT ;  /* 0x000000b37600720c */ /* 0x000fe40003fc6270 */
[----:B------:R-:W-:Y:S02]  /*eb00*/  FSEL R17, R69, -INF , !P0 ;  /* 0xff80000045117808 */ /* 0x000fe40004000000 */
[----:B------:R-:W-:Y:S02]  /*eb10*/  ISETP.GT.AND P0, PT, R33, R118, PT ;  /* 0x000000762100720c */ /* 0x000fe40003f04270 */
[----:B------:R-:W-:Y:S02]  /*eb20*/  FSEL R26, R26, -INF , !P2 ;  /* 0xff8000001a1a7808 */ /* 0x000fe40005000000 */
[----:B------:R-:W-:-:S02]  /*eb30*/  FSEL R63, R63, -INF , !P4 ;  /* 0xff8000003f3f7808 */ /* 0x000fc40006000000 */
[----:B------:R-:W-:Y:S02]  /*eb40*/  FSEL R34, R12, -INF , !P3 ;  /* 0xff8000000c227808 */ /* 0x000fe40005800000 */
[----:B------:R-:W-:Y:S02]  /*eb50*/  ISETP.GE.AND P2, PT, R120, R179, PT ;  /* 0x000000b37800720c */ /* 0x000fe40003f46270 */
[----:B------:R-:W-:Y:S02]  /*eb60*/  ISETP.GT.AND P4, PT, R5, R44, PT ;  /* 0x0000002c0500720c */ /* 0x000fe40003f84270 */
[----:B------:R-:W-:Y:S02]  /*eb70*/  FSEL R12, R31, -INF , !P1 ;  /* 0xff8000001f0c7808 */ /* 0x000fe40004800000 */
[----:B------:R-:W-:Y:S02]  /*eb80*/  P2R R13, PR, RZ, 0x40 ;  /* 0x00000040ff0d7803 */ /* 0x000fe40000000000 */
[----:B------:R-:W-:-:S02]  /*eb90*/  ISETP.GT.AND P1, PT, R33, R120, PT ;  /* 0x000000782100720c */ /* 0x000fc40003f24270 */
[----:B------:R-:W-:Y:S02]  /*eba0*/  ISETP.GE.AND P6, PT, R118, R177, PT ;  /* 0x000000b17600720c */ /* 0x000fe40003fc6270 */
[----:B------:R-:W-:Y:S02]  /*ebb0*/  FSEL R7, R7, -INF , !P0 ;  /* 0xff80000007077808 */ /* 0x000fe40004000000 */
[----:B------:R-:W-:Y:S02]  /*ebc0*/  FSEL R23, R73, -INF , !P2 ;  /* 0xff80000049177808 */ /* 0x000fe40005000000 */
[----:B------:R-:W-:Y:S02]  /*ebd0*/  FSEL R40, R40, -INF , !P4 ;  /* 0xff80000028287808 */ /* 0x000fe40006000000 */
[----:B------:R-:W-:Y:S02]  /*ebe0*/  ISETP.GE.AND P5, PT, R122, R179, PT ;  /* 0x000000b37a00720c */ /* 0x000fe40003fa6270 */
[----:B------:R-:W-:-:S02]  /*ebf0*/  ISETP.NE.AND P2, PT, R13, RZ, PT ;  /* 0x000000ff0d00720c */ /* 0x000fc40003f45270 */
[----:B------:R-:W-:Y:S02]  /*ec00*/  ISETP.GE.AND P4, PT, R122, R177, PT ;  /* 0x000000b17a00720c */ /* 0x000fe40003f86270 */
[----:B------:R-:W-:Y:S02]  /*ec10*/  FSEL R9, R9, -INF , !P1 ;  /* 0xff80000009097808 */ /* 0x000fe40004800000 */
[----:B------:R-:W-:Y:S02]  /*ec20*/  ISETP.GT.AND P0, PT, R33, R114, PT ;  /* 0x000000722100720c */ /* 0x000fe40003f04270 */
[----:B------:R-:W-:Y:S02]  /*ec30*/  FSEL R73, R7, -INF , !P6 ;  /* 0xff80000007497808 */ /* 0x000fe40007000000 */
[----:B------:R-:W-:Y:S02]  /*ec40*/  ISETP.GT.AND P1, PT, R33, R116, PT ;  /* 0x000000742100720c */ /* 0x000fe40003f24270 */
[----:B------:R-:W-:-:S02]  /*ec50*/  ISETP.GE.AND P6, PT, R112, R179, PT ;  /* 0x000000b37000720c */ /* 0x000fc40003fc6270 */
[----:B------:R-:W-:Y:S02]  /*ec60*/  FSEL R69, R75, -INF , !P5 ;  /* 0xff8000004b457808 */ /* 0x000fe40006800000 */
[----:B------:R-:W-:Y:S02]  /*ec70*/  FSEL R19, R19, -INF , !P2 ;  /* 0xff80000013137808 */ /* 0x000fe40005000000 */
[----:B------:R-:W-:Y:S02]  /*ec80*/  FSEL R75, R17, -INF , !P4 ;  /* 0xff800000114b7808 */ /* 0x000fe40006000000 */
[----:B------:R-:W-:Y:S02]  /*ec90*/  ISETP.GE.AND P5, PT, R116, R179, PT ;  /* 0x000000b37400720c */ /* 0x000fe40003fa6270 */
[----:B------:R-:W-:Y:S02]  /*eca0*/  ISETP.GE.AND P2, PT, R114, R177, PT ;  /* 0x000000b17200720c */ /* 0x000fe40003f46270 */
[----:B------:R-:W-:-:S02]  /*ecb0*/  FSEL R31, R105, -INF , !P0 ;  /* 0xff800000691f7808 */ /* 0x000fc40004000000 */
[----:B------:R-:W-:Y:S02]  /*ecc0*/  ISETP.GE.AND P4, PT, R116, R177, PT ;  /* 0x000000b17400720c */ /* 0x000fe40003f86270 */
[----:B------:R-:W-:Y:S02]  /*ecd0*/  FSEL R113, R113, -INF , !P1 ;  /* 0xff80000071717808 */ /* 0x000fe40004800000 */
[----:B------:R-:W-:Y:S02]  /*ece0*/  P2R R7, PR, RZ, 0x40 ;  /* 0x00000040ff077803 */ /* 0x000fe40000000000 */
[C---:B------:R-:W-:Y:S02]  /*ecf0*/  ISETP.GT.AND P1, PT, R33.reuse, R112, PT ;  /* 0x000000702100720c */ /* 0x040fe40003f24270 */
[----:B------:R-:W-:Y:S02]  /*ed00*/  ISETP.GT.AND P0, PT, R33, R110, PT ;  /* 0x0000006e2100720c */ /* 0x000fe40003f04270 */
[----:B------:R-:W-:-:S02]  /*ed10*/  FSEL R17, R65, -INF , !P5 ;  /* 0xff80000041117808 */ /* 0x000fc40006800000 */
[----:B------:R-:W-:Y:S02]  /*ed20*/  FSEL R31, R31, -INF , !P2 ;  /* 0xff8000001f1f7808 */ /* 0x000fe40005000000 */
[----:B------:R-:W-:Y:S02]  /*ed30*/  FSEL R65, R113, -INF , !P4 ;  /* 0xff80000071417808 */ /* 0x000fe40006000000 */
[----:B------:R-:W-:Y:S02]  /*ed40*/  ISETP.NE.AND P2, PT, R7, RZ, PT ;  /* 0x000000ff0700720c */ /* 0x000fe40003f45270 */
[----:B------:R-:W-:Y:S02]  /*ed50*/  ISETP.GE.AND P4, PT, R110, R177, PT ;  /* 0x000000b16e00720c */ /* 0x000fe40003f86270 */
[----:B------:R-:W-:Y:S02]  /*ed60*/  FSEL R7, R95, -INF , !P1 ;  /* 0xff8000005f077808 */ /* 0x000fe40004800000 */
[----:B------:R-:W-:-:S02]  /*ed70*/  FSEL R39, R39, -INF , !P0 ;  /* 0xff80000027277808 */ /* 0x000fc40004000000 */
[C---:B------:R-:W-:Y:S02]  /*ed80*/  ISETP.GT.AND P1, PT, R33.reuse, R108, PT ;  /* 0x0000006c2100720c */ /* 0x040fe40003f24270 */
[----:B------:R-:W-:Y:S02]  /*ed90*/  ISETP.GT.AND P0, PT, R33, R106, PT ;  /* 0x0000006a2100720c */ /* 0x000fe40003f04270 */
[----:B------:R-:W-:Y:S02]  /*eda0*/  FSEL R193, R39, -INF , !P4 ;  /* 0xff80000027c17808 */ /* 0x000fe40006000000 */
[----:B------:R-:W-:Y:S02]  /*edb0*/  FSEL R39, R37, -INF , !P1 ;  /* 0xff80000025277808 */ /* 0x000fe40004800000 */
[----:B------:R-:W-:Y:S02]  /*edc0*/  FSEL R93, R93, -INF , !P0 ;  /* 0xff8000005d5d7808 */ /* 0x000fe40004000000 */
[----:B------:R-:W-:-:S02]  /*edd0*/  ISETP.GT.AND P1, PT, R33, R98, PT ;  /* 0x000000622100720c */ /* 0x000fc40003f24270 */
[----:B------:R-:W-:Y:S02]  /*ede0*/  ISETP.GT.AND P0, PT, R33, R96, PT ;  /* 0x000000602100720c */ /* 0x000fe40003f04270 */
[-C--:B------:R-:W-:Y:S02]  /*edf0*/  ISETP.GE.AND P6, PT, R112, R177.reuse, PT ;  /* 0x000000b17000720c */ /* 0x080fe40003fc6270 */
[----:B------:R-:W-:Y:S02]  /*ee00*/  ISETP.GE.AND P4, PT, R98, R177, PT ;  /* 0x000000b16200720c */ /* 0x000fe40003f86270 */
[----:B------:R-:W-:Y:S02]  /*ee10*/  FSEL R35, R35, -INF , !P1 ;  /* 0xff80000023237808 */ /* 0x000fe40004800000 */
[----:B------:R-:W-:Y:S02]  /*ee20*/  FSEL R91, R91, -INF , !P0 ;  /* 0xff8000005b5b7808 */ /* 0x000fe40004000000 */
[----:B------:R-:W-:-:S02]  /*ee30*/  FSEL R7, R7, -INF , !P6 ;  /* 0xff80000007077808 */ /* 0x000fc40007000000 */
[----:B------:R-:W-:Y:S02]  /*ee40*/  ISETP.GT.AND P0, PT, R33, R92, PT ;  /* 0x0000005c2100720c */ /* 0x000fe40003f04270 */
[----:B------:R-:W-:Y:S02]  /*ee50*/  ISETP.GE.AND P6, PT, R106, R179, PT ;  /* 0x000000b36a00720c */ /* 0x000fe40003fc6270 */
[----:B------:R-:W-:Y:S02]  /*ee60*/  FSEL R35, R35, -INF , !P4 ;  /* 0xff80000023237808 */ /* 0x000fe40006000000 */
[----:B------:R-:W-:Y:S02]  /*ee70*/  ISETP.GE.AND P4, PT, R92, R177, PT ;  /* 0x000000b15c00720c */ /* 0x000fe40003f86270 */
[----:B------:R-:W-:Y:S02]  /*ee80*/  FSEL R181, R87, -INF , !P0 ;  /* 0xff80000057b57808 */ /* 0x000fe40004000000 */
[----:B------:R-:W-:-:S02]  /*ee90*/  LOP3.LUT P3, RZ, R168, 0x1, RZ, 0xc0, !PT ;  /* 0x00000001a8ff7812 */ /* 0x000fc4000786c0ff */
[----:B------:R-:W-:Y:S02]  /*eea0*/  P2R R95, PR, RZ, 0x40 ;  /* 0x00000040ff5f7803 */ /* 0x000fe40000000000 */
[----:B------:R-:W-:Y:S02]  /*eeb0*/  ISETP.GE.AND P6, PT, R106, R177, PT ;  /* 0x000000b16a00720c */ /* 0x000fe40003fc6270 */
[----:B------:R-:W-:Y:S02]  /*eec0*/  FSEL R181, R181, -INF , !P4 ;  /* 0xff800000b5b57808 */ /* 0x000fe40006000000 */
[----:B------:R-:W-:Y:S02]  /*eed0*/  FSEL R71, R71, -INF , !P3 ;  /* 0xff80000047477808 */ /* 0x000fe40005800000 */
[----:B------:R-:W-:Y:S02]  /*eee0*/  ISETP.GE.AND P4, PT, R86, R179, PT ;  /* 0x000000b35600720c */ /* 0x000fe40003f86270 */
[----:B------:R-:W-:-:S02]  /*eef0*/  ISETP.GE.AND P3, PT, R120, R177, PT ;  /* 0x000000b17800720c */ /* 0x000fc40003f66270 */
[----:B------:R-:W-:Y:S02]  /*ef00*/  FSEL R191, R93, -INF , !P6 ;  /* 0xff8000005dbf7808 */ /* 0x000fe40007000000 */
[----:B------:R-:W-:Y:S02]  /*ef10*/  ISETP.GE.AND P6, PT, R94, R179, PT ;  /* 0x000000b35e00720c */ /* 0x000fe40003fc6270 */
[----:B------:R-:W-:Y:S02]  /*ef20*/  ISETP.GT.AND P1, PT, R33, R94, PT ;  /* 0x0000005e2100720c */ /* 0x000fe40003f24270 */
[----:B------:R-:W-:Y:S02]  /*ef30*/  FSEL R133, R133, -INF , !P4 ;  /* 0xff80000085857808 */ /* 0x000fe40006000000 */
[----:B------:R-:W-:Y:S02]  /*ef40*/  FSEL R67, R9, -INF , !P3 ;  /* 0xff80000009437808 */ /* 0x000fe40005800000 */
[----:B------:R-:W-:-:S02]  /*ef50*/  ISETP.GT.AND P4, PT, R33, R82, PT ;  /* 0x000000522100720c */ /* 0x000fc40003f84270 */
[----:B------:R-:W-:Y:S02]  /*ef60*/  ISETP.GE.AND P3, PT, R114, R179, PT ;  /* 0x000000b37200720c */ /* 0x000fe40003f66270 */
[----:B------:R-:W-:Y:S02]  /*ef70*/  P2R R93, PR, RZ, 0x40 ;  /* 0x00000040ff5d7803 */ /* 0x000fe40000000000 */
[----:B------:R-:W-:Y:S02]  /*ef80*/  ISETP.GE.AND P6, PT, R94, R177, PT ;  /* 0x000000b15e00720c */ /* 0x000fe40003fc6270 */
[----:B------:R-:W-:Y:S02]  /*ef90*/  FSEL R89, R89, -INF , !P1 ;  /* 0xff80000059597808 */ /* 0x000fe40004800000 */
[----:B------:R-:W-:Y:S02]  /*efa0*/  FSEL R78, R78, -INF , !P4 ;  /* 0xff8000004e4e7808 */ /* 0x000fe40006000000 */
[----:B------:R-:W-:-:S02]  /*efb0*/  FSEL R13, R99, -INF , !P3 ;  /* 0xff800000630d7808 */ /* 0x000fc40005800000 */
[----:B------:R-:W-:Y:S02]  /*efc0*/  ISETP.GE.AND P4, PT, R76, R177, PT ;  /* 0x000000b14c00720c */ /* 0x000fe40003f86270 */
[-C--:B------:R-:W-:Y:S02]  /*efd0*/  ISETP.GE.AND P3, PT, R108, R179.reuse, PT ;  /* 0x000000b36c00720c */ /* 0x080fe40003f66270 */
[----:B------:R-:W-:Y:S02]  /*efe0*/  FSEL R113, R89, -INF , !P6 ;  /* 0xff80000059717808 */ /* 0x000fe40007000000 */
[----:B------:R-:W-:Y:S02]  /*eff0*/  ISETP.GE.AND P6, PT, R88, R179, PT ;  /* 0x000000b35800720c */ /* 0x000fe40003fc6270 */
[----:B------:R-:W-:Y:S02]  /*f000*/  ISETP.GT.AND P0, PT, R33, R88, PT ;  /* 0x000000582100720c */ /* 0x000fe40003f04270 */
[----:B------:R-:W-:-:S02]  /*f010*/  FSEL R37, R107, -INF , !P3 ;  /* 0xff8000006b257808 */ /* 0x000fc40005800000 */
[----:B------:R-:W-:Y:S02]  /*f020*/  ISETP.GE.AND P3, PT, R96, R179, PT ;  /* 0x000000b36000720c */ /* 0x000fe40003f66270 */
[----:B------:R-:W-:Y:S02]  /*f030*/  P2R R87, PR, RZ, 0x40 ;  /* 0x00000040ff577803 */ /* 0x000fe40000000000 */
[-C--:B------:R-:W-:Y:S02]  /*f040*/  ISETP.GE.AND P6, PT, R88, R177.reuse, PT ;  /* 0x000000b15800720c */ /* 0x080fe40003fc6270 */
[----:B------:R-:W-:Y:S02]  /*f050*/  FSEL R83, R83, -INF , !P0 ;  /* 0xff80000053537808 */ /* 0x000fe40004000000 */
[----:B------:R-:W-:Y:S02]  /*f060*/  FSEL R9, R97, -INF , !P2 ;  /* 0xff80000061097808 */ /* 0x000fe40005000000 */
[----:B------:R-:W-:-:S02]  /*f070*/  ISETP.GE.AND P2, PT, R108, R177, PT ;  /* 0x000000b16c00720c */ /* 0x000fc40003f46270 */
[----:B------:R-:W-:Y:S02]  /*f080*/  LOP3.LUT R168, R168, 0xfffffffe, RZ, 0xc0, !PT ;  /* 0xfffffffea8a87812 */ /* 0x000fe400078ec0ff */
[----:B------:R-:W-:Y:S02]  /*f090*/  FSEL R157, R157, -INF , !P3 ;  /* 0xff8000009d9d7808 */ /* 0x000fe40005800000 */
[-C--:B------:R-:W-:Y:S02]  /*f0a0*/  ISETP.GE.AND P3, PT, R90, R179.reuse, PT ;  /* 0x000000b35a00720c */ /* 0x080fe40003f66270 */
[----:B------:R-:W-:Y:S02]  /*f0b0*/  FSEL R123, R83, -INF , !P6 ;  /* 0xff800000537b7808 */ /* 0x000fe40007000000 */
[----:B------:R-:W-:Y:S02]  /*f0c0*/  ISETP.GE.AND P6, PT, R82, R179, PT ;  /* 0x000000b35200720c */ /* 0x000fe40003fc6270 */
[----:B------:R-:W-:-:S02]  /*f0d0*/  FSEL R39, R39, -INF , !P2 ;  /* 0xff80000027277808 */ /* 0x000fc40005000000 */
[----:B------:R-:W-:Y:S02]  /*f0e0*/  @P4 LOP3.LUT R168, R168, 0x1, RZ, 0xfc, !PT ;  /* 0x00000001a8a84812 */ /* 0x000fe400078efcff */
[----:B------:R-:W-:Y:S02]  /*f0f0*/  ISETP.NE.AND P2, PT, R95, RZ, PT ;  /* 0x000000ff5f00720c */ /* 0x000fe40003f45270 */
[----:B------:R-:W-:Y:S02]  /*f100*/  ISETP.GE.AND P4, PT, R52, R179, PT ;  /* 0x000000b33400720c */ /* 0x000fe40003f86270 */
[----:B------:R-:W-:Y:S02]  /*f110*/  FSEL R111, R111, -INF , !P3 ;  /* 0xff8000006f6f7808 */ /* 0x000fe40005800000 */
[----:B------:R-:W-:Y:S02]  /*f120*/  ISETP.GT.AND P0, PT, R33, R84, PT ;  /* 0x000000542100720c */ /* 0x000fe40003f04270 */
[----:B------:R-:W-:-:S02]  /*f130*/  ISETP.NE.AND P3, PT, R87, RZ, PT ;  /* 0x000000ff5700720c */ /* 0x000fc40003f65270 */
[----:B------:R-:W-:Y:S02]  /*f140*/  P2R R83, PR, RZ, 0x40 ;  /* 0x00000040ff537803 */ /* 0x000fe40000000000 */
[----:B------:R-:W-:Y:S02]  /*f150*/  FSEL R187, R187, -INF , !P2 ;  /* 0xff800000bbbb7808 */ /* 0x000fe40005000000 */
[----:B------:R-:W-:Y:S02]  /*f160*/  ISETP.GE.AND P2, PT, R96, R177, PT ;  /* 0x000000b16000720c */ /* 0x000fe40003f46270 */
[----:B------:R-:W-:Y:S02]  /*f170*/  FSEL R79, R79, -INF , !P0 ;  /* 0xff8000004f4f7808 */ /* 0x000fe40004000000 */
[----:B------:R-:W-:Y:S02]  /*f180*/  FSEL R135, R135, -INF , !P3 ;  /* 0xff80000087877808 */ /* 0x000fe40005800000 */
[----:B------:R-:W-:-:S02]  /*f190*/  ISETP.NE.AND P0, PT, R83, RZ, PT ;  /* 0x000000ff5300720c */ /* 0x000fc40003f05270 */
[----:B------:R-:W-:Y:S02]  /*f1a0*/  ISETP.GE.AND P3, PT, R84, R177, PT ;  /* 0x000000b15400720c */ /* 0x000fe40003f66270 */
[----:B------:R-:W-:Y:S02]  /*f1b0*/  FSEL R183, R91, -INF , !P2 ;  /* 0xff8000005bb77808 */ /* 0x000fe40005000000 */
[----:B------:R-:W-:Y:S02]  /*f1c0*/  LOP3.LUT R168, R168, 0xfffffffd, RZ, 0xc0, !PT ;  /* 0xfffffffda8a87812 */ /* 0x000fe400078ec0ff */
[----:B------:R-:W-:Y:S02]  /*f1d0*/  ISETP.NE.AND P2, PT, R93, RZ, PT ;  /* 0x000000ff5d00720c */ /* 0x000fe40003f45270 */
[----:B------:R-:W-:Y:S02]  /*f1e0*/  FSEL R129, R129, -INF , !P0 ;  /* 0xff80000081817808 */ /* 0x000fe40004000000 */
[----:B------:R-:W-:-:S02]  /*f1f0*/  ISETP.GT.AND P1, PT, R33, R90, PT ;  /* 0x0000005a2100720c */ /* 0x000fc40003f24270 */
[----:B------:R-:W-:Y:S01]  /*f200*/  FSEL R119, R79, -INF , !P3 ;  /* 0xff8000004f777808 */ /* 0x000fe20005800000 */
[----:B------:R-:W-:Y:S01]  /*f210*/  FMUL.FTZ R79, R14, R50 ;  /* 0x000000320e4f7220 */ /* 0x000fe20000410000 */
[----:B------:R-:W-:Y:S02]  /*f220*/  ISETP.GT.AND P0, PT, R33, R76, PT ;  /* 0x0000004c2100720c */ /* 0x000fe40003f04270 */
[-C--:B------:R-:W-:Y:S02]  /*f230*/  ISETP.GE.AND P3, PT, R76, R179.reuse, PT ;  /* 0x000000b34c00720c */ /* 0x080fe40003f66270 */
[----:B------:R-:W-:Y:S01]  /*f240*/  @P4 LOP3.LUT R168, R168, 0x2, RZ, 0xfc, !PT ;  /* 0x00000002a8a84812 */ /* 0x000fe200078efcff */
[----:B------:R-:W1:Y:S01]  /*f250*/  MUFU.TANH R79, R79 ;  /* 0x0000004f004f7308 */ /* 0x000e620000002400 */
[----:B------:R-:W-:Y:S02]  /*f260*/  ISETP.GE.AND P5, PT, R110, R179, PT ;  /* 0x000000b36e00720c */ /* 0x000fe40003fa6270 */
[----:B------:R-:W-:-:S02]  /*f270*/  FSEL R115, R115, -INF , !P2 ;  /* 0xff80000073737808 */ /* 0x000fc40005000000 */
[----:B------:R-:W-:Y:S02]  /*f280*/  ISETP.GE.AND P2, PT, R90, R177, PT ;  /* 0x000000b15a00720c */ /* 0x000fe40003f46270 */
[----:B------:R-:W-:Y:S02]  /*f290*/  FSEL R85, R85, -INF , !P1 ;  /* 0xff80000055557808 */ /* 0x000fe40004800000 */
[----:B------:R-:W-:Y:S02]  /*f2a0*/  FSEL R14, R53, -INF , !P0 ;  /* 0xff800000350e7808 */ /* 0x000fe40004000000 */
[----:B------:R-:W-:Y:S02]  /*f2b0*/  ISETP.GT.AND P1, PT, R33, R86, PT ;  /* 0x000000562100720c */ /* 0x000fe40003f24270 */
[----:B------:R-:W-:Y:S02]  /*f2c0*/  FSEL R53, R72, -INF , !P3 ;  /* 0xff80000048357808 */ /* 0x000fe40005800000 */
[----:B------:R-:W-:-:S02]  /*f2d0*/  LOP3.LUT P3, RZ, R168, 0x2, RZ, 0xc0, !PT ;  /* 0x00000002a8ff7812 */ /* 0x000fc4000786c0ff */
[----:B------:R-:W-:Y:S02]  /*f2e0*/  FSEL R189, R109, -INF , !P5 ;  /* 0xff8000006dbd7808 */ /* 0x000fe40006800000 */
[----:B------:R-:W-:Y:S02]  /*f2f0*/  FSEL R109, R85, -INF , !P2 ;  /* 0xff800000556d7808 */ /* 0x000fe40005000000 */
[----:B------:R-:W-:Y:S02]  /*f300*/  ISETP.GE.AND P2, PT, R84, R179, PT ;  /* 0x000000b35400720c */ /* 0x000fe40003f46270 */
[----:B------:R-:W-:Y:S02]  /*f310*/  FSEL R81, R81, -INF , !P1 ;  /* 0xff80000051517808 */ /* 0x000fe40004800000 */
[----:B------:R-:W-:Y:S02]  /*f320*/  ISETP.GT.AND P1, PT, R33, R80, PT ;  /* 0x000000502100720c */ /* 0x000fe40003f24270 */
[----:B------:R-:W-:-:S02]  /*f330*/  FSEL R45, R45, -INF , !P3 ;  /* 0xff8000002d2d7808 */ /* 0x000fc40005800000 */
[-C--:B------:R-:W-:Y:S02]  /*f340*/  ISETP.GE.AND P3, PT, R70, R177.reuse, PT ;  /* 0x000000b14600720c */ /* 0x080fe40003f66270 */
[----:B------:R-:W-:Y:S02]  /*f350*/  ISETP.GE.AND P6, PT, R82, R177, PT ;  /* 0x000000b15200720c */ /* 0x000fe40003fc6270 */
[----:B------:R-:W-:Y:S02]  /*f360*/  FSEL R131, R131, -INF , !P2 ;  /* 0xff80000083837808 */ /* 0x000fe40005000000 */
        /* <DEDUP_REMOVED lines=9> */
[-C--:B------:R-:W-:Y:S02]  /*f400*/  ISETP.GE.AND P5, PT, R92, R179.reuse, PT ;  /* 0x000000b35c00720c */ /* 0x080fe40003fa6270 */
[----:B------:R-:W-:Y:S02]  /*f410*/  LOP3.LUT P2, RZ, R168, 0x1, RZ, 0xc0, !PT ;  /* 0x00000001a8ff7812 */ /* 0x000fe4000784c0ff */
[----:B------:R-:W-:Y:S02]  /*f420*/  ISETP.GE.AND P4, PT, R42, R179, PT ;  /* 0x000000b32a00720c */ /* 0x000fe40003f86270 */
[----:B------:R-:W-:Y:S02]  /*f430*/  LOP3.LUT R168, R168, 0xfffffffd, RZ, 0xc0, !PT ;  /* 0xfffffffda8a87812 */ /* 0x000fe400078ec0ff */
[----:B------:R-:W-:Y:S02]  /*f440*/  IABS R28, R28 ;  /* 0x0000001c001c7213 */ /* 0x000fe40000000000 */
[----:B------:R-:W-:-:S02]  /*f450*/  FSEL R139, R139, -INF , !P5 ;  /* 0xff8000008b8b7808 */ /* 0x000fc40006800000 */
[----:B------:R-:W-:Y:S02]  /*f460*/  ISETP.GE.AND P5, PT, R86, R177, PT ;  /* 0x000000b15600720c */ /* 0x000fe40003fa6270 */
[----:B------:R-:W-:Y:S02]  /*f470*/  @P3 LOP3.LUT R168, R168, 0x2, RZ, 0xfc, !PT ;  /* 0x00000002a8a83812 */ /* 0x000fe400078efcff */
[----:B------:R-:W-:Y:S02]  /*f480*/  I2FP.F32.S32 R28, R28 ;  /* 0x0000001c001c7245 */ /* 0x000fe40000201400 */
[----:B------:R-:W-:Y:S02]  /*f490*/  FSEL R121, R81, -INF , !P5 ;  /* 0xff80000051797808 */ /* 0x000fe40006800000 */
[----:B------:R-:W-:Y:S01]  /*f4a0*/  LOP3.LUT R168, R168, 0xfffffffe, RZ, 0xc0, !PT ;  /* 0xfffffffea8a87812 */ /* 0x000fe200078ec0ff */
[----:B-1----:R-:W-:Y:S01]  /*f4b0*/  FFMA.FTZ R28, -R176, R28, R79 ;  /* 0x0000001cb01c7223 */ /* 0x002fe2000001014f */
[----:B------:R-:W-:-:S02]  /*f4c0*/  ISETP.GE.AND P5, PT, R80, R179, PT ;  /* 0x000000b35000720c */ /* 0x000fc40003fa6270 */
[----:B------:R-:W-:Y:S02]  /*f4d0*/  ISETP.GT.AND P3, PT, R33, R70, PT ;  /* 0x000000462100720c */ /* 0x000fe40003f64270 */
[----:B------:R-:W-:Y:S02]  /*f4e0*/  @P4 LOP3.LUT R168, R168, 0x1, RZ, 0xfc, !PT ;  /* 0x00000001a8a84812 */ /* 0x000fe400078efcff */
[----:B------:R-:W-:Y:S02]  /*f4f0*/  IABS R25, R25 ;  /* 0x0000001900197213 */ /* 0x000fe40000000000 */
[----:B------:R-:W-:Y:S02]  /*f500*/  FSEL R43, R74, -INF , !P5 ;  /* 0xff8000004a2b7808 */ /* 0x000fe40006800000 */
[C---:B------:R-:W-:Y:S02]  /*f510*/  ISETP.GE.AND P5, PT, R60.reuse, R179, PT ;  /* 0x000000b33c00720c */ /* 0x040fe40003fa6270 */
[----:B------:R-:W-:-:S02]  /*f520*/  ISETP.GE.AND P1, PT, R60, R177, PT ;  /* 0x000000b13c00720c */ /* 0x000fc40003f26270 */
[----:B------:R-:W-:Y:S02]  /*f530*/  ISETP.GT.AND P0, PT, R33, R60, PT ;  /* 0x0000003c2100720c */ /* 0x000fe40003f04270 */
[----:B------:R-:W-:Y:S01]  /*f540*/  FSEL R60, R14, -INF , !P2 ;  /* 0xff8000000e3c7808 */ /* 0x000fe20005000000 */
[----:B------:R-:W-:Y:S01]  /*f550*/  FMUL.FTZ R14, R10, R50 ;  /* 0x000000320a0e7220 */ /* 0x000fe20000410000 */
[----:B------:R-:W-:Y:S01]  /*f560*/  FSEL R28, R28, -INF , !P3 ;  /* 0xff8000001c1c7808 */ /* 0x000fe20005800000 */
[----:B------:R-:W-:Y:S01]  /*f570*/  IMAD.MOV.U32 R10, RZ, RZ, R25 ;  /* 0x000000ffff0a7224 */ /* 0x000fe200078e0019 */
[----:B------:R-:W-:Y:S01]  /*f580*/  LOP3.LUT P3, RZ, R168, 0x1, RZ, 0xc0, !PT ;  /* 0x00000001a8ff7812 */ /* 0x000fe2000786c0ff */
[----:B------:R-:W1:Y:S01]  /*f590*/  MUFU.TANH R25, R14 ;  /* 0x0000000e00197308 */ /* 0x000e620000002400 */
[----:B------:R-:W-:Y:S02]  /*f5a0*/  ISETP.GE.AND P2, PT, R70, R179, PT ;  /* 0x000000b34600720c */ /* 0x000fe40003f46270 */
[----:B------:R-:W-:-:S02]  /*f5b0*/  FSEL R29, R29, -INF , !P3 ;  /* 0xff8000001d1d7808 */ /* 0x000fc40005800000 */
[----:B------:R-:W-:Y:S02]  /*f5c0*/  ISETP.GE.AND P3, PT, R44, R177, PT ;  /* 0x000000b12c00720c */ /* 0x000fe40003f66270 */
[----:B------:R-:W-:Y:S02]  /*f5d0*/  I2FP.F32.S32 R10, R10 ;  /* 0x0000000a000a7245 */ /* 0x000fe40000201400 */
[----:B------:R-:W-:Y:S02]  /*f5e0*/  ISETP.GT.AND P4, PT, R33, R42, PT ;  /* 0x0000002a2100720c */ /* 0x000fe40003f84270 */
[----:B------:R-:W-:Y:S01]  /*f5f0*/  FSEL R27, R27, -INF , !P2 ;  /* 0xff8000001b1b7808 */ /* 0x000fe20005000000 */
[----:B------:R-:W-:Y:S01]  /*f600*/  FFMA.FTZ R10, -R176, R10, R15 ;  /* 0x0000000ab00a7223 */ /* 0x000fe2000001010f */
[----:B------:R-:W-:Y:S01]  /*f610*/  FSEL R41, R41, -INF , !P0 ;  /* 0xff80000029297808 */ /* 0x000fe20004000000 */
[----:B------:R-:W-:Y:S01]  /*f620*/  FMUL.FTZ R15, R54, R50 ;  /* 0x00000032360f7220 */ /* 0x000fe20000410000 */
[----:B------:R-:W-:-:S02]  /*f630*/  LOP3.LUT P2, RZ, R168, 0x2, RZ, 0xc0, !PT ;  /* 0x00000002a8ff7812 */ /* 0x000fc4000784c0ff */
[----:B------:R-:W-:Y:S02]  /*f640*/  LOP3.LUT R168, R168, 0xfffffffd, RZ, 0xc0, !PT ;  /* 0xfffffffda8a87812 */ /* 0x000fe400078ec0ff */
[----:B------:R-:W-:Y:S01]  /*f650*/  FSEL R62, R62, -INF , !P6 ;  /* 0xff8000003e3e7808 */ /* 0x000fe20007000000 */
[----:B------:R-:W2:Y:S01]  /*f660*/  MUFU.TANH R15, R15 ;  /* 0x0000000f000f7308 */ /* 0x000ea20000002400 */
[----:B------:R-:W-:Y:S02]  /*f670*/  ISETP.GE.AND P6, PT, R42, R177, PT ;  /* 0x000000b12a00720c */ /* 0x000fe40003fc6270 */
[----:B------:R-:W-:Y:S02]  /*f680*/  FSEL R10, R10, -INF , !P4 ;  /* 0xff8000000a0a7808 */ /* 0x000fe40006000000 */
[----:B------:R-:W-:Y:S02]  /*f690*/  IABS R20, R20 ;  /* 0x0000001400147213 */ /* 0x000fe40000000000 */
[----:B------:R-:W-:-:S02]  /*f6a0*/  FSEL R42, R41, -INF , !P1 ;  /* 0xff800000292a7808 */ /* 0x000fc40004800000 */
[----:B------:R-:W-:Y:S02]  /*f6b0*/  FSEL R41, R28, -INF , !P2 ;  /* 0xff8000001c297808 */ /* 0x000fe40005000000 */
[----:B------:R-:W-:Y:S02]  /*f6c0*/  @P3 LOP3.LUT R168, R168, 0x2, RZ, 0xfc, !PT ;  /* 0x00000002a8a83812 */ /* 0x000fe400078efcff */
[-C--:B------:R-:W-:Y:S02]  /*f6d0*/  ISETP.GE.AND P2, PT, R44, R179.reuse, PT ;  /* 0x000000b32c00720c */ /* 0x080fe40003f46270 */
[----:B------:R-:W-:Y:S02]  /*f6e0*/  ISETP.GT.AND P3, PT, R33, R44, PT ;  /* 0x0000002c2100720c */ /* 0x000fe40003f64270 */
[----:B------:R-:W-:Y:S02]  /*f6f0*/  ISETP.GE.AND P4, PT, R64, R179, PT ;  /* 0x000000b34000720c */ /* 0x000fe40003f86270 */
[----:B------:R-:W-:Y:S01]  /*f700*/  FSEL R44, R10, -INF , !P6 ;  /* 0xff8000000a2c7808 */ /* 0x000fe20007000000 */
[----:B------:R-:W-:Y:S01]  /*f710*/  IMAD.MOV.U32 R10, RZ, RZ, R20 ;  /* 0x000000ffff0a7224 */ /* 0x000fe200078e0014 */
[----:B------:R-:W-:-:S02]  /*f720*/  LOP3.LUT R168, R168, 0xfffffffe, RZ, 0xc0, !PT ;  /* 0xfffffffea8a87812 */ /* 0x000fc400078ec0ff */
[----:B------:R-:W-:Y:S02]  /*f730*/  IABS R21, R21 ;  /* 0x0000001500157213 */ /* 0x000fe40000000000 */
[----:B------:R-:W-:Y:S02]  /*f740*/  I2FP.F32.S32 R10, R10 ;  /* 0x0000000a000a7245 */ /* 0x000fe40000201400 */
[----:B------:R-:W-:Y:S02]  /*f750*/  IABS R22, R22 ;  /* 0x0000001600167213 */ /* 0x000fe40000000000 */
[----:B------:R-:W-:Y:S01]  /*f760*/  ISETP.GE.AND P6, PT, R64, R177, PT ;  /* 0x000000b14000720c */ /* 0x000fe20003fc6270 */
[----:B------:R-:W-:Y:S01]  /*f770*/  FFMA.FTZ R10, -R176, R10, R11 ;  /* 0x0000000ab00a7223 */ /* 0x000fe2000001010b */
[----:B------:R-:W-:Y:S01]  /*f780*/  @P4 LOP3.LUT R168, R168, 0x1, RZ, 0xfc, !PT ;  /* 0x00000001a8a84812 */ /* 0x000fe200078efcff */
[----:B------:R-:W-:Y:S01]  /*f790*/  IMAD.MOV.U32 R11, RZ, RZ, R21 ;  /* 0x000000ffff0b7224 */ /* 0x000fe200078e0015 */
[----:B------:R-:W-:-:S02]  /*f7a0*/  FSEL R21, R40, -INF , !P2 ;  /* 0xff80000028157808 */ /* 0x000fc40005000000 */
[----:B------:R-:W-:Y:S02]  /*f7b0*/  LOP3.LUT P2, RZ, R168, 0x2, RZ, 0xc0, !PT ;  /* 0x00000002a8ff7812 */ /* 0x000fe4000784c0ff */
[----:B------:R-:W-:Y:S02]  /*f7c0*/  FSEL R10, R10, -INF , !P3 ;  /* 0xff8000000a0a7808 */ /* 0x000fe40005800000 */
[----:B------:R-:W-:Y:S02]  /*f7d0*/  LOP3.LUT P3, RZ, R168, 0x1, RZ, 0xc0, !PT ;  /* 0x00000001a8ff7812 */ /* 0x000fe4000786c0ff */
[----:B------:R-:W-:Y:S02]  /*f7e0*/  ISETP.GT.AND P4, PT, R33, R64, PT ;  /* 0x000000402100720c */ /* 0x000fe40003f84270 */
[----:B------:R-:W-:Y:S01]  /*f7f0*/  FSEL R64, R10, -INF , !P2 ;  /* 0xff8000000a407808 */ /* 0x000fe20005000000 */
[----:B------:R-:W-:Y:S01]  /*f800*/  IMAD.MOV.U32 R10, RZ, RZ, R22 ;  /* 0x000000ffff0a7224 */ /* 0x000fe200078e0016 */
[----:B------:R-:W-:-:S02]  /*f810*/  FSEL R22, R34, -INF , !P3 ;  /* 0xff80000022167808 */ /* 0x000fc40005800000 */
[----:B------:R-:W-:Y:S02]  /*f820*/  ISETP.GE.AND P3, PT, R32, R177, PT ;  /* 0x000000b12000720c */ /* 0x000fe40003f66270 */
[----:B------:R-:W-:Y:S02]  /*f830*/  IABS R24, R24 ;  /* 0x0000001800187213 */ /* 0x000fe40000000000 */
[----:B------:R-:W-:Y:S02]  /*f840*/  LOP3.LUT R168, R168, 0xfffffffd, RZ, 0xc0, !PT ;  /* 0xfffffffda8a87812 */ /* 0x000fe400078ec0ff */
[----:B------:R-:W-:Y:S02]  /*f850*/  I2FP.F32.S32 R24, R24 ;  /* 0x0000001800187245 */ /* 0x000fe40000201400 */
[----:B------:R-:W-:Y:S02]  /*f860*/  I2FP.F32.S32 R11, R11 ;  /* 0x0000000b000b7245 */ /* 0x000fe40000201400 */
[----:B------:R-:W-:Y:S01]  /*f870*/  I2FP.F32.S32 R10, R10 ;  /* 0x0000000a000a7245 */ /* 0x000fe20000201400 */
[C---:B-1----:R-:W-:Y:S01]  /*f880*/  FFMA.FTZ R24, -R176.reuse, R24, R25 ;  /* 0x00000018b0187223 */ /* 0x042fe20000010119 */
[----:B------:R-:W-:Y:S01]  /*f890*/  FSEL R63, R63, -INF , !P5 ;  /* 0xff8000003f3f7808 */ /* 0x000fe20006800000 */
[----:B--2---:R-:W-:Y:S01]  /*f8a0*/  FFMA.FTZ R11, -R176, R11, R15 ;  /* 0x0000000bb00b7223 */ /* 0x004fe2000001010f */
[----:B------:R-:W-:Y:S01]  /*f8b0*/  @P3 LOP3.LUT R168, R168, 0x2, RZ, 0xfc, !PT ;  /* 0x00000002a8a83812 */ /* 0x000fe200078efcff */
[----:B------:R-:W1:Y:S01]  /*f8c0*/  MUFU.TANH R15, R38 ;  /* 0x00000026000f7308 */ /* 0x000e620000002400 */
[----:B------:R-:W-:Y:S01]  /*f8d0*/  ISETP.GE.AND P3, PT, R30, R179, PT ;  /* 0x000000b31e00720c */ /* 0x000fe20003f66270 */
[----:B------:R-:W-:Y:S01]  /*f8e0*/  FFMA.FTZ R10, -R176, R10, R55 ;  /* 0x0000000ab00a7223 */ /* 0x000fe20000010137 */
[----:B------:R-:W-:-:S02]  /*f8f0*/  LOP3.LUT R168, R168, 0xfffffffe, RZ, 0xc0, !PT ;  /* 0xfffffffea8a87812 */ /* 0x000fc400078ec0ff */
[----:B------:R-:W-:Y:S02]  /*f900*/  ISETP.GT.AND P0, PT, R33, R68, PT ;  /* 0x000000442100720c */ /* 0x000fe40003f04270 */
[----:B------:R-:W-:Y:S01]  /*f910*/  IABS R16, R16 ;  /* 0x0000001000107213 */ /* 0x000fe20000000000 */
[----:B------:R-:W2:Y:S01]  /*f920*/  MUFU.TANH R25, R46 ;  /* 0x0000002e00197308 */ /* 0x000ea20000002400 */
[----:B------:R-:W-:Y:S02]  /*f930*/  IABS R6, R6 ;  /* 0x0000000600067213 */ /* 0x000fe40000000000 */
[----:B------:R-:W-:Y:S02]  /*f940*/  ISETP.GE.AND P5, PT, R68, R179, PT ;  /* 0x000000b34400720c */ /* 0x000fe40003fa6270 */
[----:B------:R-:W-:Y:S02]  /*f950*/  IABS R0, R0 ;  /* 0x0000000000007213 */ /* 0x000fe40000000000 */
[----:B------:R-:W-:-:S02]  /*f960*/  @P3 LOP3.LUT R168, R168, 0x1, RZ, 0xfc, !PT ;  /* 0x00000001a8a83812 */ /* 0x000fc400078efcff */
[----:B------:R-:W-:Y:S02]  /*f970*/  FSEL R24, R24, -INF , !P0 ;  /* 0xff80000018187808 */ /* 0x000fe40004000000 */
[----:B------:R-:W-:Y:S02]  /*f980*/  I2FP.F32.S32 R16, R16 ;  /* 0x0000001000107245 */ /* 0x000fe40000201400 */
[----:B------:R-:W-:Y:S02]  /*f990*/  I2FP.F32.S32 R6, R6 ;  /* 0x0000000600067245 */ /* 0x000fe40000201400 */
[----:B------:R-:W-:Y:S01]  /*f9a0*/  ISETP.GT.AND P3, PT, R59, R154, PT ;  /* 0x0000009a3b00720c */ /* 0x000fe20003f64270 */
[----:B-1----:R-:W-:Y:S01]  /*f9b0*/  FFMA.FTZ R15, -R176, R16, R15 ;  /* 0x00000010b00f7223 */ /* 0x002fe2000001010f */
[----:B------:R-:W-:Y:S01]  /*f9c0*/  ISETP.GE.AND P1, PT, R68, R177, PT ;  /* 0x000000b14400720c */ /* 0x000fe20003f26270 */
[----:B--2---:R-:W-:Y:S01]  /*f9d0*/  FFMA.FTZ R6, -R176, R6, R25 ;  /* 0x00000006b0067223 */ /* 0x004fe20000010119 */
[----:B------:R-:W-:Y:S01]  /*f9e0*/  FSEL R20, R66, -INF , !P5 ;  /* 0xff80000042147808 */ /* 0x000fe20006800000 */
[----:B------:R-:W-:Y:S01]  /*f9f0*/  BAR.SYNC.DEFER_BLOCKING 0x0 ;  /* 0x0000000000007b1d */ /* 0x000fe20000010000 */
[----:B------:R-:W-:-:S02]  /*fa00*/  ISETP.GT.AND P0, PT, R33, R36, PT ;  /* 0x000000242100720c */ /* 0x000fc40003f04270 */
[----:B------:R-:W-:Y:S02]  /*fa10*/  I2FP.F32.S32 R0, R0 ;  /* 0x0000000000007245 */ /* 0x000fe40000201400 */
[----:B------:R-:W-:Y:S02]  /*fa20*/  ISETP.GE.AND P5, PT, R36, R179, PT ;  /* 0x000000b32400720c */ /* 0x000fe40003fa6270 */
[----:B------:R-:W-:Y:S01]  /*fa30*/  FSEL R54, R24, -INF , !P1 ;  /* 0xff80000018367808 */ /* 0x000fe20004800000 */
[----:B------:R-:W-:Y:S01]  /*fa40*/  FFMA.FTZ R0, -R176, R0, R47 ;  /* 0x00000000b0007223 */ /* 0x000fe2000001012f */
        /* <DEDUP_REMOVED lines=39> */
.L_x_13790:
        /* <DEDUP_REMOVED lines=61> */
.L_x_13791:
[----:B------:R-:W-:Y:S05]  /*10090*/  BSYNC.RECONVERGENT B0 ;  /* 0x0000000000007941 */ /* 0x000fea0003800200 */
.L_x_13789:
        /* <DEDUP_REMOVED lines=60> */
.L_x_13788:
[----:B------:R-:W-:Y:S05]  /*10460*/  BSYNC.RECONVERGENT B1 ;  /* 0x0000000000017941 */ /* 0x000fea0003800200 */
.L_x_13787:
        /* <DEDUP_REMOVED lines=26> */
[----:B------:R-:W-:Y:S02]  /*10610*/  FMNMX3.FTZ R11, R11, R44, R54, !PT ;  /* 0x0000002c0b0b7276 */ /* 0x000fe40007810036 */
[----:B------:R-:W-:Y:S02]  /*10620*/  LEA R144, R144, UR6, 0x1 ;  /* 0x0000000690907c11 */ /* 0x000fe4000f8e08ff */
[----:B------:R-:W-:Y:S02]  /*10630*/  FMNMX3.FTZ R11, R11, R64, R55, !PT ;  /* 0x000000400b0b7276 */ /* 0x000fe40007810037 */
[-C--:B------:R-:W-:Y:S01]  /*10640*/  IADD3 R140, PT, PT, R3, R144.reuse, RZ ;  /* 0x00000090038c7210 */ /* 0x080fe20007ffe0ff */
[----:B------:R-:W-:Y:S01]  /*10650*/  LDSM.16.MT88.4 R92, [R144+0x6000] ;  /* 0x00600000905c783b */ /* 0x000fe20000004200 */
[----:B------:R-:W-:Y:S02]  /*10660*/  FMNMX3.FTZ R11, R11, R47, R50, !PT ;  /* 0x0000002f0b0b7276 */ /* 0x000fe40007810032 */
[----:B------:R-:W-:Y:S01]  /*10670*/  IADD3 R107, PT, PT, R4, R144, RZ ;  /* 0x00000090046b7210 */ /* 0x000fe20007ffe0ff */
[----:B------:R-:W-:Y:S01]  /*10680*/  LDSM.16.MT88.4 R84, [R140+0x6000] ;  /* 0x006000008c54783b */ /* 0x000fe20000004200 */
[----:B------:R-:W-:-:S02]  /*10690*/  FMNMX.FTZ R2, R46, R11, !PT ;  /* 0x0000000b2e027209 */ /* 0x000fc40007810000 */
[----:B------:R-:W-:Y:S02]  /*106a0*/  FMNMX3.FTZ R11, R0, R63, R27, !PT ;  /* 0x0000003f000b7276 */ /* 0x000fe4000781001b */
[----:B------:R-:W-:Y:S01]  /*106b0*/  IADD3 R106, PT, PT, R3, R107, RZ ;  /* 0x0000006b036a7210 */ /* 0x000fe20007ffe0ff */
[----:B------:R-:W1:Y:S01]  /*106c0*/  SHFL.BFLY PT, R15, R2, 0x2, 0x1f ;  /* 0x0c401f00020f7f89 */ /* 0x000e6200000e0000 */
[----:B------:R-:W-:-:S04]  /*106d0*/  FMNMX3.FTZ R11, R11, R29, R20, !PT ;  /* 0x0000001d0b0b7276 */ /* 0x000fc80007810014 */
[----:B------:R-:W-:-:S04]  /*106e0*/  FMNMX3.FTZ R11, R11, R21, R22, !PT ;  /* 0x000000150b0b7276 */ /* 0x000fc80007810016 */
        /* <DEDUP_REMOVED lines=26> */
[----:B------:R-:W1:Y:S01]  /*10890*/  LDSM.16.MT88.4 R76, [R107+0x6000] ;  /* 0x006000006b4c783b */ /* 0x000e620000004200 */
[-CC-:B------:R-:W-:Y:S01]  /*108a0*/  FFMA.FTZ R66, R73, R33.reuse, -R108.reuse ;  /* 0x0000002149427223 */ /* 0x180fe2000001086c */
[-CC-:B------:R-:W-:Y:S01]  /*108b0*/  FFMA.FTZ R65, R65, R33.reuse, -R108.reuse ;  /* 0x0000002141417223 */ /* 0x180fe2000001086c */
[-C--:B------:R-:W-:Y:S01]  /*108c0*/  FFMA.FTZ R31, R31, R33.reuse, -R108 ;  /* 0x000000211f1f7223 */ /* 0x080fe2000001086c */
[----:B------:R-:W2:Y:S01]  /*108d0*/  LDSM.16.MT88.4 R4, [R106+0x6000] ;  /* 0x006000006a04783b */ /* 0x000ea20000004200 */
[-CC-:B------:R-:W-:Y:S01]  /*108e0*/  FFMA.FTZ R61, R19, R33.reuse, -R32.reuse ;  /* 0x00000021133d7223 */ /* 0x180fe20000010820 */
[----:B------:R-:W3:Y:S01]  /*108f0*/  MUFU.EX2 R122, R122 ;  /* 0x0000007a007a7308 */ /* 0x000ee20000000800 */
[-CC-:B------:R-:W-:Y:S01]  /*10900*/  FFMA.FTZ R34, R17, R33.reuse, -R32.reuse ;  /* 0x0000002111227223 */ /* 0x180fe20000010820 */
[----:B------:R-:W4:Y:S01]  /*10910*/  LDSM.16.MT88.4 R12, [R140+0x6800] ;  /* 0x006800008c0c783b */ /* 0x000f220000004200 */
[-C--:B------:R-:W-:Y:S01]  /*10920*/  FFMA.FTZ R23, R9, R33.reuse, -R32 ;  /* 0x0000002109177223 */ /* 0x080fe20000010820 */
[-CC-:B------:R-:W-:Y:S01]  /*10930*/  FFMA.FTZ R118, R193, R33.reuse, -R108.reuse ;  /* 0x00000021c1767223 */ /* 0x180fe2000001086c */
[-CC-:B------:R-:W-:Y:S01]  /*10940*/  FFMA.FTZ R39, R39, R33.reuse, -R108.reuse ;  /* 0x0000002127277223 */ /* 0x180fe2000001086c */
[----:B------:R-:W5:Y:S01]  /*10950*/  LDSM.16.MT88.4 R16, [R144+0x6800] ;  /* 0x006800009010783b */ /* 0x000f620000004200 */
        /* <DEDUP_REMOVED lines=34> */
[-C--:B------:R-:W-:Y:S01]  /*10b80*/  FFMA.FTZ R45, R63, R33.reuse, -R32 ;  /* 0x000000213f2d7223 */ /* 0x080fe20000010820 */
[----:B------:R-:W-:Y:S01]  /*10b90*/  FADD.FTZ R127, R127, R122 ;  /* 0x0000007a7f7f7221 */ /* 0x000fe20000010000 */
[-CC-:B------:R-:W-:Y:S01]  /*10ba0*/  FFMA.FTZ R64, R64, R33.reuse, -R108.reuse ;  /* 0x0000002140407223 */ /* 0x180fe2000001086c */
[-CC-:B------:R-:W-:Y:S01]  /*10bb0*/  FFMA.FTZ R55, R55, R33.reuse, -R108.reuse ;  /* 0x0000002137377223 */ /* 0x180fe2000001086c */
[-CC-:B------:R-:W-:Y:S01]  /*10bc0*/  FFMA.FTZ R47, R47, R33.reuse, -R108.reuse ;  /* 0x000000212f2f7223 */ /* 0x180fe2000001086c */
[-C--:B------:R-:W-:Y:S01]  /*10bd0*/  FFMA.FTZ R50, R50, R33.reuse, -R108 ;  /* 0x0000002132327223 */ /* 0x080fe2000001086c */
[-CC-:B------:R-:W-:Y:S01]  /*10be0*/  FFMA.FTZ R27, R27, R33.reuse, -R32.reuse ;  /* 0x000000211b1b7223 */ /* 0x180fe20000010820 */
[----:B------:R-:W1:Y:S01]  /*10bf0*/  MUFU.EX2 R58, R58 ;  /* 0x0000003a003a7308 */ /* 0x000e620000000800 */
[----:B---3--:R-:W-:Y:S01]  /*10c00*/  F2FP.F16.F32.PACK_AB R8, R137, R128 ;  /* 0x000000808908723e */ /* 0x008fe200000000ff */
[----:B------:R-:W-:Y:S01]  /*10c10*/  FADD.FTZ R128, R128, R137 ;  /* 0x0000008980807221 */ /* 0x000fe20000010000 */
[-CC-:B------:R-:W-:Y:S01]  /*10c20*/  FFMA.FTZ R20, R20, R33.reuse, -R32.reuse ;  /* 0x0000002114147223 */ /* 0x180fe20000010820 */
[-CC-:B------:R-:W-:Y:S01]  /*10c30*/  FFMA.FTZ R21, R21, R33.reuse, -R32.reuse ;  /* 0x0000002115157223 */ /* 0x180fe20000010820 */
[----:B------:R-:W-:Y:S01]  /*10c40*/  FFMA.FTZ R186, R24, R33, -R32 ;  /* 0x0000002118ba7223 */ /* 0x000fe20000010820 */
[----:B------:R-:W-:-:S02]  /*10c50*/  ISETP.GT.AND P0, PT, R59, R154, PT ;  /* 0x0000009a3b00720c */ /* 0x000fc40003f04270 */
[----:B------:R-:W-:Y:S08]  /*10c60*/  MUFU.EX2 R66, R66 ;  /* 0x0000004200427308 */ /* 0x000ff00000000800 */
[----:B------:R-:W3:Y:S01]  /*10c70*/  MUFU.EX2 R65, R65 ;  /* 0x0000004100417308 */ /* 0x000ee20000000800 */
[----:B-1----:R-:W-:Y:S01]  /*10c80*/  F2FP.F16.F32.PACK_AB R10, R58, R105 ;  /* 0x000000693a0a723e */ /* 0x002fe200000000ff */
[----:B------:R-:W-:-:S04]  /*10c90*/  FADD.FTZ R105, R105, R128 ;  /* 0x0000008069697221 */ /* 0x000fc80000010000 */
[----:B------:R-:W-:Y:S02]  /*10ca0*/  FADD.FTZ R58, R58, R105 ;  /* 0x000000693a3a7221 */ /* 0x000fe40000010000 */
[----:B------:R-:W-:Y:S01]  /*10cb0*/  MUFU.EX2 R31, R31 ;  /* 0x0000001f001f7308 */ /* 0x000fe20000000800 */
[C---:B------:R-:W-:Y:S07]  /*10cc0*/  HMMA.16816.F32 R88, R8.reuse, R84, RZ ;  /* 0x000000540858723c */ /* 0x040fee00000018ff */
[----:B------:R-:W-:Y:S01]  /*10cd0*/  MUFU.EX2 R61, R61 ;  /* 0x0000003d003d7308 */ /* 0x000fe20000000800 */
[----:B------:R-:W-:Y:S01]  /*10ce0*/  HMMA.16816.F32 R84, R8, R86, RZ ;  /* 0x000000560854723c */ /* 0x000fe200000018ff */
[----:B---3--:R-:W-:-:S06]  /*10cf0*/  F2FP.F16.F32.PACK_AB R69, R65, R66 ;  /* 0x000000424145723e */ /* 0x008fcc00000000ff */
[----:B------:R-:W1:Y:S01]  /*10d00*/  MUFU.EX2 R34, R34 ;  /* 0x0000002200227308 */ /* 0x000e620000000800 */
[C---:B------:R-:W-:Y:S07]  /*10d10*/  HMMA.16816.F32 R96, R8.reuse, R92, RZ ;  /* 0x0000005c0860723c */ /* 0x040fee00000018ff */
[----:B------:R-:W-:Y:S01]  /*10d20*/  MUFU.EX2 R30, R30 ;  /* 0x0000001e001e7308 */ /* 0x000fe20000000800 */
[C---:B------:R-:W-:Y:S07]  /*10d30*/  HMMA.16816.F32 R80, R8.reuse, R76, RZ ;  /* 0x0000004c0850723c */ /* 0x040fee00000018ff */
[----:B------:R-:W3:Y:S01]  /*10d40*/  MUFU.EX2 R23, R23 ;  /* 0x0000001700177308 */ /* 0x000ee20000000800 */
[----:B-1----:R-:W-:Y:S01]  /*10d50*/  F2FP.F16.F32.PACK_AB R68, R34, R61 ;  /* 0x0000003d2244723e */ /* 0x002fe200000000ff */
[----:B--2---:R-:W-:Y:S01]  /*10d60*/  HMMA.16816.F32 R72, R8, R4, RZ ;  /* 0x000000040848723c */ /* 0x004fe200000018ff */
[----:B------:R-:W-:Y:S01]  /*10d70*/  FADD.FTZ R61, R61, R58 ;  /* 0x0000003a3d3d7221 */ /* 0x000fe20000010000 */
[-CC-:B------:R-:W-:Y:S01]  /*10d80*/  FFMA.FTZ R58, R26, R33.reuse, -R32.reuse ;  /* 0x000000211a3a7223 */ /* 0x180fe20000010820 */
[----:B------:R-:W-:-:S02]  /*10d90*/  FFMA.FTZ R26, R25, R33, -R32 ;  /* 0x00000021191a7223 */ /* 0x000fc40000010820 */
[----:B------:R-:W-:Y:S01]  /*10da0*/  FADD.FTZ R61, R34, R61 ;  /* 0x0000003d223d7221 */ /* 0x000fe20000010000 */
[----:B------:R-:W1:Y:S02]  /*10db0*/  MUFU.EX2 R28, R28 ;  /* 0x0000001c001c7308 */ /* 0x000e640000000800 */
[C---:B------:R-:W-:Y:S06]  /*10dc0*/  HMMA.16816.F32 R92, R8.reuse, R94, RZ ;  /* 0x0000005e085c723c */ /* 0x040fec00000018ff */
[----:B------:R-:W-:Y:S01]  /*10dd0*/  MUFU.EX2 R118, R118 ;  /* 0x0000007600767308 */ /* 0x000fe20000000800 */
[----:B---3--:R-:W-:Y:S01]  /*10de0*/  F2FP.F16.F32.PACK_AB R70, R23, R30 ;  /* 0x0000001e1746723e */ /* 0x008fe200000000ff */
[----:B------:R-:W-:Y:S01]  /*10df0*/  HMMA.16816.F32 R76, R8, R78, RZ ;  /* 0x0000004e084c723c */ /* 0x000fe200000018ff */
[----:B------:R-:W-:-:S05]  /*10e00*/  FADD.FTZ R30, R30, R61 ;  /* 0x0000003d1e1e7221 */ /* 0x000fca0000010000 */
        /* <DEDUP_REMOVED lines=25> */
[----:B---3--:R-:W-:-:S02]  /*10fa0*/  F2FP.F16.F32.PACK_AB R4, R37, R40 ;  /* 0x000000282504723e */ /* 0x008fc400000000ff */
[----:B------:R-:W-:-:S03]  /*10fb0*/  F2FP.F16.F32.PACK_AB R5, R39, R118 ;  /* 0x000000762705723e */ /* 0x000fc600000000ff */
[----:B------:R-:W-:Y:S01]  /*10fc0*/  MUFU.EX2 R116, R116 ;  /* 0x0000007400747308 */ /* 0x000fe20000000800 */
[----:B----4-:R-:W-:Y:S02]  /*10fd0*/  F2FP.F16.F32.PACK_AB R6, R3, R38 ;  /* 0x000000260306723e */ /* 0x010fe400000000ff */
[----:B-1----:R-:W-:-:S05]  /*10fe0*/  F2FP.F16.F32.PACK_AB R7, R35, R36 ;  /* 0x000000242307723e */ /* 0x002fca00000000ff */
[----:B------:R-:W1:Y:S08]  /*10ff0*/  MUFU.EX2 R115, R115 ;  /* 0x0000007300737308 */ /* 0x000e700000000800 */
        /* <DEDUP_REMOVED lines=32> */
[----:B------:R-:W-:Y:S01]  /*11200*/  HMMA.16816.F32 R68, R4, R10, R68 ;  /* 0x0000000a0444723c */ /* 0x000fe20000001844 */
[----:B------:R-:W1:Y:S01]  /*11210*/  LDSM.16.MT88.4 R8, [R144+0x7800] ;  /* 0x007800009008783b */ /* 0x000e620000004200 */
[----:B------:R-:W-:-:S05]  /*11220*/  F2FP.F16.F32.PACK_AB R4, R115, R116 ;  /* 0x000000747304723e */ /* 0x000fca00000000ff */
[----:B------:R-:W-:Y:S01]  /*11230*/  MUFU.EX2 R50, R50 ;  /* 0x0000003200327308 */ /* 0x000fe20000000800 */
[----:B------:R-:W-:Y:S02]  /*11240*/  F2FP.F16.F32.PACK_AB R5, R113, R120 ;  /* 0x000000787105723e */ /* 0x000fe400000000ff */
[----:B---3--:R-:W-:Y:S02]  /*11250*/  F2FP.F16.F32.PACK_AB R6, R111, R114 ;  /* 0x000000726f06723e */ /* 0x008fe400000000ff */
[----:B----4-:R-:W-:-:S03]  /*11260*/  F2FP.F16.F32.PACK_AB R7, R109, R112 ;  /* 0x000000706d07723e */ /* 0x010fc600000000ff */
[----:B------:R-:W-:Y:S08]  /*11270*/  MUFU.EX2 R24, R58 ;  /* 0x0000003a00187308 */ /* 0x000ff00000000800 */
[----:B------:R-:W-:Y:S01]  /*11280*/  MUFU.EX2 R186, R186 ;  /* 0x000000ba00ba7308 */ /* 0x000fe20000000800 */
[C---:B-1----:R-:W-:Y:S08]  /*11290*/  HMMA.16816.F32 R96, R4.reuse, R8, R96 ;  /* 0x000000080460723c */ /* 0x042ff00000001860 */
[C---:B------:R-:W-:Y:S01]  /*112a0*/  HMMA.16816.F32 R92, R4.reuse, R10, R92 ;  /* 0x0000000a045c723c */ /* 0x040fe2000000185c */
[----:B------:R-:W1:Y:S07]  /*112b0*/  LDSM.16.MT88.4 R8, [R140+0x7800] ;  /* 0x007800008c08783b */ /* 0x000e6e0000004200 */
[C---:B-1----:R-:W-:Y:S08]  /*112c0*/  HMMA.16816.F32 R88, R4.reuse, R8, R88 ;  /* 0x000000080458723c */ /* 0x042ff00000001858 */
[C---:B------:R-:W-:Y:S01]  /*112d0*/  HMMA.16816.F32 R84, R4.reuse, R10, R84 ;  /* 0x0000000a0454723c */ /* 0x040fe20000001854 */
[----:B------:R-:W1:Y:S07]  /*112e0*/  LDSM.16.MT88.4 R8, [R107+0x7800] ;  /* 0x007800006b08783b */ /* 0x000e6e0000004200 */
[C---:B-1----:R-:W-:Y:S08]  /*112f0*/  HMMA.16816.F32 R80, R4.reuse, R8, R80 ;  /* 0x000000080450723c */ /* 0x042ff00000001850 */
[C---:B------:R-:W-:Y:S01]  /*11300*/  HMMA.16816.F32 R76, R4.reuse, R10, R76 ;  /* 0x0000000a044c723c */ /* 0x040fe2000000184c */
[----:B------:R-:W1:Y:S07]  /*11310*/  LDSM.16.MT88.4 R8, [R106+0x7800] ;  /* 0x007800006a08783b */ /* 0x000e6e0000004200 */
[C---:B-1----:R-:W-:Y:S08]  /*11320*/  HMMA.16816.F32 R72, R4.reuse, R8, R72 ;  /* 0x000000080448723c */ /* 0x042ff00000001848 */
[----:B------:R-:W-:Y:S01]  /*11330*/  HMMA.16816.F32 R68, R4, R10, R68 ;  /* 0x0000000a0444723c */ /* 0x000fe20000001844 */
[----:B------:R-:W1:Y:S01]  /*11340*/  LDSM.16.MT88.4 R8, [R144+0x8000] ;  /* 0x008000009008783b */ /* 0x000e620000004200 */
[----:B-----5:R-:W-:-:S02]  /*11350*/  F2FP.F16.F32.PACK_AB R4, R136, R135 ;  /* 0x000000878804723e */ /* 0x020fc400000000ff */
[----:B------:R-:W-:Y:S02]  /*11360*/  F2FP.F16.F32.PACK_AB R5, R130, R123 ;  /* 0x0000007b8205723e */ /* 0x000fe400000000ff */
[----:B--2---:R-:W-:Y:S02]  /*11370*/  F2FP.F16.F32.PACK_AB R6, R121, R132 ;  /* 0x000000847906723e */ /* 0x004fe400000000ff */
[----:B------:R-:W-:-:S07]  /*11380*/  F2FP.F16.F32.PACK_AB R7, R134, R119 ;  /* 0x000000778607723e */ /* 0x000fce00000000ff */
        /* <DEDUP_REMOVED lines=12> */
[-C--:B------:R-:W-:Y:S01]  /*11450*/  FFMA.FTZ R5, R53, R33.reuse, -R32 ;  /* 0x0000002135057223 */ /* 0x080fe20000010820 */
[-CC-:B------:R-:W-:Y:S01]  /*11460*/  FFMA.FTZ R53, R42, R33.reuse, -R108.reuse ;  /* 0x000000212a357223 */ /* 0x180fe2000001086c */
[----:B------:R-:W-:Y:S01]  /*11470*/  FADD.FTZ R4, R110, R127 ;  /* 0x0000007f6e047221 */ /* 0x000fe20000010000 */
[----:B------:R-:W-:Y:S01]  /*11480*/  F2FP.F16.F32.PACK_AB R6, R45, R62 ;  /* 0x0000003e2d06723e */ /* 0x000fe200000000ff */
[----:B------:R-:W2:Y:S01]  /*11490*/  MUFU.EX2 R110, R5 ;  /* 0x00000005006e7308 */ /* 0x000ea20000000800 */
[-C--:B------:R-:W-:Y:S01]  /*114a0*/  FFMA.FTZ R42, R41, R33.reuse, -R108 ;  /* 0x00000021292a7223 */ /* 0x080fe2000001086c */
[----:B------:R-:W-:Y:S01]  /*114b0*/  FADD.FTZ R67, R67, R4 ;  /* 0x0000000443437221 */ /* 0x000fe20000010000 */
[-CC-:B------:R-:W-:Y:S01]  /*114c0*/  FFMA.FTZ R41, R44, R33.reuse, -R108.reuse ;  /* 0x000000212c297223 */ /* 0x180fe2000001086c */
[-CC-:B------:R-:W-:Y:S01]  /*114d0*/  FFMA.FTZ R44, R54, R33.reuse, -R108.reuse ;  /* 0x00000021362c7223 */ /* 0x180fe2000001086c */
[-C--:B------:R-:W-:Y:S01]  /*114e0*/  FFMA.FTZ R108, R46, R33.reuse, -R108 ;  /* 0x000000212e6c7223 */ /* 0x080fe2000001086c */
[-CC-:B------:R-:W-:Y:S01]  /*114f0*/  FFMA.FTZ R46, R29, R33.reuse, -R32.reuse ;  /* 0x000000211d2e7223 */ /* 0x180fe20000010820 */
[----:B------:R-:W-:Y:S01]  /*11500*/  FADD.FTZ R66, R66, R67 ;  /* 0x0000004342427221 */ /* 0x000fe20000010000 */
[----:B------:R-:W3:Y:S01]  /*11510*/  MUFU.EX2 R53, R53 ;  /* 0x0000003500357308 */ /* 0x000ee20000000800 */
[----:B------:R-:W-:-:S02]  /*11520*/  FFMA.FTZ R29, R22, R33, -R32 ;  /* 0x00000021161d7223 */ /* 0x000fc40000010820 */
[----:B------:R-:W-:-:S05]  /*11530*/  FADD.FTZ R54, R65, R66 ;  /* 0x0000004241367221 */ /* 0x000fca0000010000 */
[----:B------:R-:W-:Y:S01]  /*11540*/  MUFU.EX2 R42, R42 ;  /* 0x0000002a002a7308 */ /* 0x000fe20000000800 */
[----:B--2---:R-:W-:Y:S02]  /*11550*/  F2FP.F16.F32.PACK_AB R4, R110, R43 ;  /* 0x0000002b6e04723e */ /* 0x004fe400000000ff */
[----:B------:R-:W-:-:S05]  /*11560*/  F2FP.F16.F32.PACK_AB R5, R60, R117 ;  /* 0x000000753c05723e */ /* 0x000fca00000000ff */
[----:B------:R-:W-:Y:S01]  /*11570*/  MUFU.EX2 R41, R41 ;  /* 0x0000002900297308 */ /* 0x000fe20000000800 */
[----:B---3--:R-:W-:-:S07]  /*11580*/  F2FP.F16.F32.PACK_AB R7, R53, R52 ;  /* 0x000000343507723e */ /* 0x008fce00000000ff */
[C---:B------:R-:W-:Y:S01]  /*11590*/  HMMA.16816.F32 R80, R4.reuse, R12, R80 ;  /* 0x0000000c0450723c */ /* 0x040fe20000001850 */
[----:B------:R-:W-:Y:S07]  /*115a0*/  MUFU.EX2 R44, R44 ;  /* 0x0000002c002c7308 */ /* 0x000fee0000000800 */
[C---:B-1----:R-:W-:Y:S01]  /*115b0*/  HMMA.16816.F32 R96, R4.reuse, R8, R96 ;  /* 0x000000080460723c */ /* 0x042fe20000001860 */
[----:B------:R-:W1:Y:S07]  /*115c0*/  MUFU.EX2 R46, R46 ;  /* 0x0000002e002e7308 */ /* 0x000e6e0000000800 */
[C---:B------:R-:W-:Y:S01]  /*115d0*/  HMMA.16816.F32 R92, R4.reuse, R10, R92 ;  /* 0x0000000a045c723c */ /* 0x040fe2000000185c */
[----:B------:R-:W2:Y:S01]  /*115e0*/  LDSM.16.MT88.4 R8, [R106+0x8800] ;  /* 0x008800006a08783b */ /* 0x000ea20000004200 */
[----:B------:R-:W-:Y:S06]  /*115f0*/  MUFU.EX2 R22, R47 ;  /* 0x0000002f00167308 */ /* 0x000fec0000000800 */
[C---:B------:R-:W-:Y:S01]  /*11600*/  HMMA.16816.F32 R76, R4.reuse, R14, R76 ;  /* 0x0000000e044c723c */ /* 0x040fe2000000184c */
[----:B------:R-:W3:Y:S01]  /*11610*/  LDSM.16.MT88.4 R12, [R144+0x9000] ;  /* 0x00900000900c783b */ /* 0x000ee20000004200 */
[----:B------:R-:W-:Y:S06]  /*11620*/  MUFU.EX2 R185, R108 ;  /* 0x0000006c00b97308 */ /* 0x000fec0000000800 */
[C---:B------:R-:W-:Y:S02]  /*11630*/  HMMA.16816.F32 R88, R4.reuse, R16, R88 ;  /* 0x000000100458723c */ /* 0x040fe40000001858 */
[----:B------:R-:W4:Y:S06]  /*11640*/  MUFU.EX2 R29, R29 ;  /* 0x0000001d001d7308 */ /* 0x000f2c0000000800 */
[C---:B------:R-:W-:Y:S01]  /*11650*/  HMMA.16816.F32 R84, R4.reuse, R18, R84 ;  /* 0x000000120454723c */ /* 0x040fe20000001854 */
[----:B------:R-:W5:Y:S07]  /*11660*/  LDSM.16.MT88.4 R16, [R107+0x9000] ;  /* 0x009000006b10783b */ /* 0x000f6e0000004200 */
[C---:B--2---:R-:W-:Y:S08]  /*11670*/  HMMA.16816.F32 R72, R4.reuse, R8, R72 ;  /* 0x000000080448723c */ /* 0x044ff00000001848 */
[----:B------:R-:W-:Y:S01]  /*11680*/  HMMA.16816.F32 R68, R4, R10, R68 ;  /* 0x0000000a0444723c */ /* 0x000fe20000001844 */
[----:B------:R-:W2:Y:S01]  /*11690*/  LDSM.16.MT88.4 R8, [R140+0x9000] ;  /* 0x009000008c08783b */ /* 0x000ea20000004200 */
[----:B------:R-:W-:Y:S01]  /*116a0*/  FADD.FTZ R5, R31, R54 ;  /* 0x000000361f057221 */ /* 0x000fe20000010000 */
[----:B-1----:R-:W-:Y:S01]  /*116b0*/  F2FP.F16.F32.PACK_AB R4, R46, R27 ;  /* 0x0000001b2e04723e */ /* 0x002fe200000000ff */
[----:B------:R-:W-:Y:S01]  /*116c0*/  FADD.FTZ R31, R23, R30 ;  /* 0x0000001e171f7221 */ /* 0x000fe20000010000 */
[----:B------:R-:W-:Y:S01]  /*116d0*/  F2FP.F16.F32.PACK_AB R6, R21, R20 ;  /* 0x000000141506723e */ /* 0x000fe200000000ff */
[----:B------:R-:W-:Y:S01]  /*116e0*/  FADD.FTZ R5, R28, R5 ;  /* 0x000000051c057221 */ /* 0x000fe20000010000 */
[----:B------:R-:W-:Y:S01]  /*116f0*/  F2FP.F16.F32.PACK_AB R7, R25, R44 ;  /* 0x0000002c1907723e */ /* 0x000fe200000000ff */
[----:B------:R-:W-:Y:S01]  /*11700*/  FADD.FTZ R40, R40, R31 ;  /* 0x0000001f28287221 */ /* 0x000fe20000010000 */
[----:B------:R1:W4:Y:S01]  /*11710*/  MUFU.EX2 R23, R26 ;  /* 0x0000001a00177308 */ /* 0x0003220000000800 */
        /* <DEDUP_REMOVED lines=8> */
[----:B------:R-:W-:Y:S01]  /*117a0*/  FADD.FTZ R35, R35, R36 ;  /* 0x0000002423237221 */ /* 0x000fe20000010000 */
[----:B------:R-:W-:Y:S02]  /*117b0*/  FADD.FTZ R116, R116, R3 ;  /* 0x0000000374747221 */ /* 0x000fe40000010000 */
[----:B------:R-:W-:Y:S01]  /*117c0*/  HMMA.16816.F32 R92, R4, R14, R92 ;  /* 0x0000000e045c723c */ /* 0x000fe2000000185c */
[----:B------:R-:W3:Y:S01]  /*117d0*/  LDSM.16.MT88.4 R12, [R106+0x9000] ;  /* 0x009000006a0c783b */ /* 0x000ee20000004200 */
[----:B------:R-:W-:Y:S01]  /*117e0*/  FADD.FTZ R120, R120, R35 ;  /* 0x0000002378787221 */ /* 0x000fe20000010000 */
[----:B------:R-:W-:-:S03]  /*117f0*/  FADD.FTZ R115, R115, R116 ;  /* 0x0000007473737221 */ /* 0x000fc60000010000 */
[----:B------:R-:W-:Y:S01]  /*11800*/  FADD.FTZ R113, R113, R120 ;  /* 0x0000007871717221 */ /* 0x000fe20000010000 */
[----:B------:R-:W-:Y:S01]  /*11810*/  FADD.FTZ R28, R114, R115 ;  /* 0x00000073721c7221 */ /* 0x000fe20000010000 */
[----:B-----5:R-:W-:Y:S02]  /*11820*/  HMMA.16816.F32 R80, R4, R16, R80 ;  /* 0x000000100450723c */ /* 0x020fe40000001850 */
[----:B-1----:R-:W-:Y:S01]  /*11830*/  FADD.FTZ R26, R112, R113 ;  /* 0x00000071701a7221 */ /* 0x002fe20000010000 */
        /* <DEDUP_REMOVED lines=8> */
[----:B------:R-:W1:Y:S01]  /*118c0*/  LDSM.16.MT88.4 R8, [R144+0x9800] ;  /* 0x009800009008783b */ /* 0x000e620000004200 */
[----:B------:R-:W-:-:S04]  /*118d0*/  FADD.FTZ R119, R119, R130 ;  /* 0x0000008277777221 */ /* 0x000fc80000010000 */
[----:B------:R-:W-:Y:S02]  /*118e0*/  FADD.FTZ R134, R134, R119 ;  /* 0x0000007786867221 */ /* 0x000fe40000010000 */
[C---:B------:R-:W-:Y:S01]  /*118f0*/  HMMA.16816.F32 R76, R4.reuse, R18, R76 ;  /* 0x00000012044c723c */ /* 0x040fe2000000184c */
[----:B------:R-:W2:Y:S07]  /*11900*/  LDSM.16.MT88.4 R16, [R140+0x9800] ;  /* 0x009800008c10783b */ /* 0x000eae0000004200 */
[C---:B---3--:R-:W-:Y:S08]  /*11910*/  HMMA.16816.F32 R72, R4.reuse, R12, R72 ;  /* 0x0000000c0448723c */ /* 0x048ff00000001848 */
[----:B------:R-:W-:Y:S01]  /*11920*/  HMMA.16816.F32 R68, R4, R14, R68 ;  /* 0x0000000e0444723c */ /* 0x000fe20000001844 */
[----:B------:R-:W3:Y:S01]  /*11930*/  LDSM.16.MT88.4 R12, [R107+0x9800] ;  /* 0x009800006b0c783b */ /* 0x000ee20000004200 */
[----:B----4-:R-:W-:-:S02]  /*11940*/  F2FP.F16.F32.PACK_AB R4, R24, R29 ;  /* 0x0000001d1804723e */ /* 0x010fc400000000ff */
[----:B------:R-:W-:Y:S02]  /*11950*/  F2FP.F16.F32.PACK_AB R5, R22, R55 ;  /* 0x000000371605723e */ /* 0x000fe400000000ff */
[----:B------:R-:W-:Y:S02]  /*11960*/  F2FP.F16.F32.PACK_AB R6, R186, R23 ;  /* 0x00000017ba06723e */ /* 0x000fe400000000ff */
[----:B------:R-:W-:-:S07]  /*11970*/  F2FP.F16.F32.PACK_AB R7, R185, R50 ;  /* 0x00000032b907723e */ /* 0x000fce00000000ff */
[C---:B-1----:R-:W-:Y:S08]  /*11980*/  HMMA.16816.F32 R96, R4.reuse, R8, R96 ;  /* 0x000000080460723c */ /* 0x042ff00000001860 */
[C---:B------:R-:W-:Y:S01]  /*11990*/  HMMA.16816.F32 R92, R4.reuse, R10, R92 ;  /* 0x0000000a045c723c */ /* 0x040fe2000000185c */
[----:B------:R-:W1:Y:S07]  /*119a0*/  LDSM.16.MT88.4 R8, [R106+0x9800] ;  /* 0x009800006a08783b */ /* 0x000e6e0000004200 */
        /* <DEDUP_REMOVED lines=34> */
[----:B------:R-:W-:-:S04]  /*11bd0*/  DEPBAR.LE SB0, 0x0 ;  /* 0x000080000000791a */ /* 0x000fc80000000000 */
[----:B------:R-:W-:Y:S01]  /*11be0*/  ISETP.NE.AND.EX P1, PT, R173, RZ, PT, P0 ;  /* 0x000000ffad00720c */ /* 0x000fe20003f25300 */
[----:B------:R-:W-:Y:S05]  /*11bf0*/  WARPSYNC.ALL ;  /* 0x0000000000007948 */ /* 0x000fea0003800000 */
[----:B------:R-:W-:Y:S01]  /*11c00*/  LOP3.LUT R168, R168, 0xfffffffd, RZ, 0xc0, !PT ;  /* 0xfffffffda8a87812 */ /* 0x000fe200078ec0ff */
[----:B------:R-:W-:Y:S01]  /*11c10*/  BSSY.RECONVERGENT B0, `(.L_x_13794) ;  /* 0x000004a000007945 */ /* 0x000fe20003800200 */
[----:B------:R-:W-:-:S05]  /*11c20*/  VIADD R3, R57, 0xfffffffe ;  /* 0xfffffffe39037836 */ /* 0x000fca0000000000 */
[----:B------:R-:W-:Y:S01]  /*11c30*/  @P1 LOP3.LUT R168, R168, 0x2, RZ, 0xfc, !PT ;  /* 0x00000002a8a81812 */ /* 0x000fe200078efcff */
        /* <DEDUP_REMOVED lines=63> */
.L_x_13795:
        /* <DEDUP_REMOVED lines=8> */
.L_x_13796:
[----:B------:R-:W-:Y:S05]  /*120b0*/  BSYNC.RECONVERGENT B0 ;  /* 0x0000000000007941 */ /* 0x000fea0003800200 */
.L_x_13794:
        /* <DEDUP_REMOVED lines=20> */
[----:B------:R-:W-:Y:S01]  /*12200*/  IMAD.X R17, R11, 0x1, R4, P1 ;  /* 0x000000010b117824 */ /* 0x000fe200008e0604 */
[----:B------:R-:W-:Y:S01]  /*12210*/  LOP3.LUT R105, R124, R125, RZ, 0xfc, !PT ;  /* 0x0000007d7c697212 */ /* 0x000fe200078efcff */
[----:B------:R-:W-:Y:S01]  /*12220*/  @!PT LDS RZ, [RZ] ;  /* 0x00000000fffff984 */ /* 0x000fe20000000800 */
[----:B------:R-:W-:Y:S01]  /*12230*/  @!PT LDS RZ, [RZ] ;  /* 0x00000000fffff984 */ /* 0x000fe20000000800 */
[----:B------:R-:W-:Y:S01]  /*12240*/  @!PT LDS RZ, [RZ] ;  /* 0x00000000fffff984 */ /* 0x000fe20000000800 */
[----:B------:R-:W-:Y:S01]  /*12250*/  @!P4 LDGSTS.E.BYPASS.LTC128B.128 [R165+0x6800], desc[UR4][R8.64] ;  /* 0x0680000008a5cfae */ /* 0x000fe2000b981a04 */
[----:B------:R-:W-:Y:S01]  /*12260*/  IMAD.IADD R246, R164, 0x1, R56 ;  /* 0x00000001a4f67824 */ /* 0x000fe200078e0238 */
[----:B------:R-:W-:Y:S01]  /*12270*/  P2R R3, PR, RZ, 0x10 ;  /* 0x00000010ff037803 */ /* 0x000fe20000000000 */
[----:B------:R-:W-:Y:S01]  /*12280*/  @!P4 IMAD.X R19, R17, 0x1, R4, P0 ;  /* 0x000000011113c824 */ /* 0x000fe200000e0604 */
        /* <DEDUP_REMOVED lines=47> */
[----:B------:R-:W4:Y:S01]  /*12580*/  LD.E R59, desc[UR4][R102.64+0x18c] ;  /* 0x00018c04663b7980 */ /* 0x000f22000c101900 */
[----:B-----5:R-:W-:Y:S01]  /*12590*/  HMMA.16816.F32 R60, R4, R52, RZ ;  /* 0x00000034043c723c */ /* 0x020fe200000018ff */
[----:B------:R-:W-:-:S02]  /*125a0*/  IMAD.IADD R246, R246, 0x1, R105 ;  /* 0x00000001f6f67824 */ /* 0x000fc400078e0269 */
[----:B------:R-:W0:Y:S05]  /*125b0*/  LDGDEPBAR ;  /* 0x00000000000079af */ /* 0x000e2a0000000000 */
        /* <DEDUP_REMOVED lines=79> */
[----:B----4-:R-:W-:Y:S01]  /*12ab0*/  FMUL.FTZ R108, R108, R59 ;  /* 0x0000003b6c6c7220 */ /* 0x010fe20000410000 */
[----:B------:R-:W-:-:S02]  /*12ac0*/  VIADD R105, R104, 0xfffffff9 ;  /* 0xfffffff968697836 */ /* 0x000fc40000000000 */
[-C--:B------:R-:W-:Y:S01]  /*12ad0*/  FMUL.FTZ R110, R110, R59.reuse ;  /* 0x0000003b6e6e7220 */ /* 0x080fe20000410000 */
[-C--:B------:R-:W-:Y:S01]  /*12ae0*/  FMUL.FTZ R111, R111, R59.reuse ;  /* 0x0000003b6f6f7220 */ /* 0x080fe20000410000 */
[-C--:B------:R-:W-:Y:S01]  /*12af0*/  FMUL.FTZ R109, R109, R59.reuse ;  /* 0x0000003b6d6d7220 */ /* 0x080fe20000410000 */
[----:B------:R-:W-:Y:S01]  /*12b00*/  FMUL.FTZ R61, R61, R59 ;  /* 0x0000003b3d3d7220 */ /* 0x000fe20000410000 */
[----:B-1----:R-:W-:Y:S01]  /*12b10*/  HMMA.16816.F32 R8, R120, R112, R8 ;  /* 0x000000707808723c */ /* 0x002fe20000001808 */
[----:B------:R-:W-:-:S07]  /*12b20*/  VIADD R113, R57, 0xffffffff ;  /* 0xffffffff39717836 */ /* 0x000fce0000000000 */
[C---:B------:R-:W-:Y:S01]  /*12b30*/  HMMA.16816.F32 R4, R120.reuse, R114, R4 ;  /* 0x000000727804723c */ /* 0x040fe20000001804 */
[----:B------:R-:W-:Y:S02]  /*12b40*/  IMAD.SHL.U32 R113, R113, 0x80, RZ ;  /* 0x0000008071717824 */ /* 0x000fe400078e00ff */
[-C--:B------:R-:W-:Y:S01]  /*12b50*/  FMUL.FTZ R63, R63, R59.reuse ;  /* 0x0000003b3f3f7220 */ /* 0x080fe20000410000 */
[-C--:B------:R-:W-:Y:S01]  /*12b60*/  FMUL.FTZ R55, R55, R59.reuse ;  /* 0x0000003b37377220 */ /* 0x080fe20000410000 */
[-C--:B------:R-:W-:Y:S01]  /*12b70*/  FMUL.FTZ R49, R49, R59.reuse ;  /* 0x0000003b31317220 */ /* 0x080fe20000410000 */
[----:B------:R-:W-:Y:S02]  /*12b80*/  IMAD.IADD R58, R113, 0x1, R126 ;  /* 0x00000001713a7824 */ /* 0x000fe400078e027e */
[-C--:B------:R-:W-:Y:S01]  /*12b90*/  FMUL.FTZ R51, R51, R59.reuse ;  /* 0x0000003b33337220 */ /* 0x080fe20000410000 */
[-C--:B------:R-:W-:Y:S01]  /*12ba0*/  FMUL.FTZ R47, R47, R59.reuse ;  /* 0x0000003b2f2f7220 */ /* 0x080fe20000410000 */
[----:B--2---:R-:W-:Y:S01]  /*12bb0*/  HMMA.16816.F32 R16, R120, R116, R16 ;  /* 0x000000747810723c */ /* 0x004fe20000001810 */
[----:B------:R-:W-:Y:S01]  /*12bc0*/  IMAD.IADD R115, R58, 0x1, R167 ;  /* 0x000000013a737824 */ /* 0x000fe200078e02a7 */
[----:B------:R1:W2:Y:S01]  /*12bd0*/  MUFU.TANH R117, R108 ;  /* 0x0000006c00757308 */ /* 0x0002a20000002400 */
[----:B------:R-:W-:Y:S01]  /*12be0*/  ISETP.GE.AND P1, PT, R105, R180, PT ;  /* 0x000000b46900720c */ /* 0x000fe20003f26270 */
[-C--:B------:R-:W-:Y:S01]  /*12bf0*/  FMUL.FTZ R41, R41, R59.reuse ;  /* 0x0000003b29297220 */ /* 0x080fe20000410000 */
[-C--:B------:R-:W-:Y:S01]  /*12c00*/  FMUL.FTZ R43, R43, R59.reuse ;  /* 0x0000003b2b2b7220 */ /* 0x080fe20000410000 */
[C-C-:B------:R-:W-:Y:S01]  /*12c10*/  IADD3 R58, PT, PT, R246.reuse, 0x80, -R115.reuse ;  /* 0x00000080f63a7810 */ /* 0x140fe20007ffe873 */
[----:B------:R-:W-:Y:S01]  /*12c20*/  FMUL.FTZ R39, R39, R59 ;  /* 0x0000003b27277220 */ /* 0x000fe20000410000 */
[----:B------:R-:W-:Y:S01]  /*12c30*/  ISETP.GE.AND P2, PT, R105, R179, PT ;  /* 0x000000b36900720c */ /* 0x000fe20003f46270 */
[----:B------:R-:W-:Y:S01]  /*12c40*/  FMUL.FTZ R33, R33, R59 ;  /* 0x0000003b21217220 */ /* 0x000fe20000410000 */
[----:B------:R-:W-:Y:S01]  /*12c50*/  ISETP.GE.AND P3, PT, R105, R177, PT ;  /* 0x000000b16900720c */ /* 0x000fe20003f66270 */
[-C--:B------:R-:W-:Y:S01]  /*12c60*/  FMUL.FTZ R35, R35, R59.reuse ;  /* 0x0000003b23237220 */ /* 0x080fe20000410000 */
[----:B------:R-:W-:Y:S01]  /*12c70*/  ISETP.GE.AND P0, PT, R105, R178, PT ;  /* 0x000000b26900720c */ /* 0x000fe20003f06270 */
[-C--:B------:R-:W-:Y:S01]  /*12c80*/  FMUL.FTZ R105, R5, R59.reuse ;  /* 0x0000003b05697220 */ /* 0x080fe20000410000 */
[----:B------:R-:W-:Y:S01]  /*12c90*/  IABS R58, R58 ;  /* 0x0000003a003a7213 */ /* 0x000fe20000000000 */
[-C--:B------:R-:W-:Y:S01]  /*12ca0*/  FMUL.FTZ R7, R7, R59.reuse ;  /* 0x0000003b07077220 */ /* 0x080fe20000410000 */
[-C--:B------:R-:W-:Y:S01]  /*12cb0*/  FMUL.FTZ R31, R31, R59.reuse ;  /* 0x0000003b1f1f7220 */ /* 0x080fe20000410000 */
[-C--:B------:R-:W-:Y:S01]  /*12cc0*/  FMUL.FTZ R25, R25, R59.reuse ;  /* 0x0000003b19197220 */ /* 0x080fe20000410000 */
[----:B------:R-:W-:Y:S01]  /*12cd0*/  I2FP.F32.S32 R58, R58 ;  /* 0x0000003a003a7245 */ /* 0x000fe20000201400 */
[----:B------:R-:W3:Y:S01]  /*12ce0*/  MUFU.TANH R105, R105 ;  /* 0x0000006900697308 */ /* 0x000ee20000002400 */
[----:B-1----:R-:W-:Y:S01]  /*12cf0*/  IADD3 R108, PT, PT, R246, 0x7, -R115 ;  /* 0x00000007f66c7810 */ /* 0x002fe20007ffe873 */
[-C--:B------:R-:W-:Y:S01]  /*12d00*/  FMUL.FTZ R27, R27, R59.reuse ;  /* 0x0000003b1b1b7220 */ /* 0x080fe20000410000 */
[----:B------:R-:W-:Y:S01]  /*12d10*/  FMUL.FTZ R23, R23, R59 ;  /* 0x0000003b17177220 */ /* 0x000fe20000410000 */
[----:B--2---:R-:W-:Y:S01]  /*12d20*/  FFMA.FTZ R58, -R176, R58, R117 ;  /* 0x0000003ab03a7223 */ /* 0x004fe20000010175 */
[----:B------:R-:W-:Y:S01]  /*12d30*/  VIADD R117, R246, 0x8 ;  /* 0x00000008f6757836 */ /* 0x000fe20000000000 */
[----:B------:R-:W-:Y:S01]  /*12d40*/  IABS R108, R108 ;  /* 0x0000006c006c7213 */ /* 0x000fe20000000000 */
[----:B------:R-:W-:-:S04]  /*12d50*/  DEPBAR.LE SB0, 0x0 ;  /* 0x000080000000791a */ /* 0x000fc80000000000 */
[----:B------:R-:W1:Y:S01]  /*12d60*/  MUFU.TANH R7, R7 ;  /* 0x0000000700077308 */ /* 0x000e620000002400 */
[----:B------:R-:W-:Y:S02]  /*12d70*/  IADD3 R5, PT, PT, R117, 0x7, -R115 ;  /* 0x0000000775057810 */ /* 0x000fe40007ffe873 */
[----:B------:R-:W-:Y:S02]  /*12d80*/  I2FP.F32.S32 R108, R108 ;  /* 0x0000006c006c7245 */ /* 0x000fe40000201400 */
[----:B------:R-:W-:Y:S01]  /*12d90*/  IABS R5, R5 ;  /* 0x0000000500057213 */ /* 0x000fe20000000000 */
[----:B------:R-:W-:Y:S02]  /*12da0*/  HMMA.16816.F32 R12, R120, R118, R12 ;  /* 0x00000076780c723c */ /* 0x000fe4000000180c */
[----:B---3--:R-:W-:Y:S01]  /*12db0*/  FFMA.FTZ R105, -R176, R108, R105 ;  /* 0x0000006cb0697223 */ /* 0x008fe20000010169 */
[----:B------:R-:W-:Y:S01]  /*12dc0*/  I2FP.F32.S32 R108, R5 ;  /* 0x00000005006c7245 */ /* 0x000fe20000201400 */
[----:B------:R-:W2:Y:S01]  /*12dd0*/  MUFU.TANH R119, R110 ;  /* 0x0000006e00777308 */ /* 0x000ea20000002400 */
[----:B------:R-:W-:-:S03]  /*12de0*/  VIADD R5, R104, 0xffffff80 ;  /* 0xffffff8068057836 */ /* 0x000fc60000000000 */
[----:B-1----:R-:W-:Y:S01]  /*12df0*/  FFMA.FTZ R108, -R176, R108, R7 ;  /* 0x0000006cb06c7223 */ /* 0x002fe20000010107 */
[----:B------:R-:W-:-:S04]  /*12e00*/  IADD3 R7, PT, PT, R117, 0x80, -R115 ;  /* 0x0000008075077810 */ /* 0x000fc80007ffe873 */
[----:B------:R-:W-:Y:S02]  /*12e10*/  IABS R7, R7 ;  /* 0x0000000700077213 */ /* 0x000fe40000000000 */
[----:B------:R-:W-:Y:S02]  /*12e20*/  FSEL R105, R105, -INF , P1 ;  /* 0xff80000069697808 */ /* 0x000fe40000800000 */
[----:B------:R-:W-:Y:S02]  /*12e30*/  I2FP.F32.S32 R7, R7 ;  /* 0x0000000700077245 */ /* 0x000fe40000201400 */
[C---:B------:R-:W-:Y:S02]  /*12e40*/  ISETP.GE.AND P1, PT, R5.reuse, R180, PT ;  /* 0x000000b40500720c */ /* 0x040fe40003f26270 */
[----:B------:R-:W-:Y:S01]  /*12e50*/  FSEL R108, R108, -INF , P0 ;  /* 0xff8000006c6c7808 */ /* 0x000fe20000000000 */
[----:B--2---:R-:W-:Y:S01]  /*12e60*/  FFMA.FTZ R7, -R176, R7, R119 ;  /* 0x00000007b0077223 */ /* 0x004fe20000010177 */
[C---:B------:R-:W-:Y:S01]  /*12e70*/  ISETP.GE.AND P5, PT, R5.reuse, R179, PT ;  /* 0x000000b30500720c */ /* 0x040fe20003fa6270 */
[----:B------:R-:W1:Y:S01]  /*12e80*/  MUFU.TANH R111, R111 ;  /* 0x0000006f006f7308 */ /* 0x000e620000002400 */
[----:B------:R-:W-:-:S02]  /*12e90*/  ISETP.GE.AND P6, PT, R5, R177, PT ;  /* 0x000000b10500720c */ /* 0x000fc40003fc6270 */
[----:B------:R-:W-:Y:S01]  /*12ea0*/  ISETP.GE.AND P0, PT, R5, R178, PT ;  /* 0x000000b20500720c */ /* 0x000fe20003f06270 */
[----:B------:R-:W-:Y:S01]  /*12eb0*/  VIADD R5, R104, 0xffffff81 ;  /* 0xffffff8168057836 */ /* 0x000fe20000000000 */
[----:B------:R-:W-:Y:S02]  /*12ec0*/  FSEL R248, R58, -INF , P1 ;  /* 0xff8000003af87808 */ /* 0x000fe40000800000 */
[----:B------:R-:W-:Y:S02]  /*12ed0*/  FSEL R58, R108, -INF , !P3 ;  /* 0xff8000006c3a7808 */ /* 0x000fe40005800000 */
[----:B------:R-:W-:Y:S02]  /*12ee0*/  FSEL R105, R105, -INF , !P2 ;  /* 0xff80000069697808 */ /* 0x000fe40005000000 */
[----:B------:R-:W-:Y:S02]  /*12ef0*/  FSEL R248, R248, -INF , !P5 ;  /* 0xff800000f8f87808 */ /* 0x000fe40006800000 */
[----:B------:R-:W-:-:S02]  /*12f00*/  FSEL R7, R7, -INF , P0 ;  /* 0xff80000007077808 */ /* 0x000fc40000000000 */
[----:B------:R-:W-:Y:S02]  /*12f10*/  IADD3 R108, PT, PT, R117, 0x7f, -R115 ;  /* 0x0000007f756c7810 */ /* 0x000fe40007ffe873 */
[C---:B------:R-:W-:Y:S02]  /*12f20*/  ISETP.GE.AND P2, PT, R5.reuse, R180, PT ;  /* 0x000000b40500720c */ /* 0x040fe40003f46270 */
[C---:B------:R-:W-:Y:S02]  /*12f30*/  ISETP.GE.AND P3, PT, R5.reuse, R179, PT ;  /* 0x000000b30500720c */ /* 0x040fe40003f66270 */
[C---:B------:R-:W-:Y:S02]  /*12f40*/  ISETP.GE.AND P5, PT, R5.reuse, R177, PT ;  /* 0x000000b10500720c */ /* 0x040fe40003fa6270 */
[----:B------:R-:W-:Y:S02]  /*12f50*/  ISETP.GE.AND P0, PT, R5, R178, PT ;  /* 0x000000b20500720c */ /* 0x000fe40003f06270 */
[----:B------:R2:W3:Y:S01]  /*12f60*/  MUFU.TANH R5, R109 ;  /* 0x0000006d00057308 */ /* 0x0004e20000002400 */
[----:B------:R-:W-:-:S02]  /*12f70*/  IABS R108, R108 ;  /* 0x0000006c006c7213 */ /* 0x000fc40000000000 */
[----:B------:R-:W-:Y:S02]  /*12f80*/  IADD3 R110, PT, PT, R246, 0x7f, -R115 ;  /* 0x0000007ff66e7810 */ /* 0x000fe40007ffe873 */
[----:B------:R-:W-:Y:S02]  /*12f90*/  I2FP.F32.S32 R108, R108 ;  /* 0x0000006c006c7245 */ /* 0x000fe40000201400 */
[----:B------:R-:W-:-:S04]  /*12fa0*/  IABS R110, R110 ;  /* 0x0000006e006e7213 */ /* 0x000fc80000000000 */
[----:B------:R-:W-:Y:S01]  /*12fb0*/  I2FP.F32.S32 R110, R110 ;  /* 0x0000006e006e7245 */ /* 0x000fe20000201400 */
[-C--:B--2---:R-:W-:Y:S01]  /*12fc0*/  FMUL.FTZ R109, R64, R59.reuse ;  /* 0x0000003b406d7220 */ /* 0x084fe20000410000 */
[----:B-1----:R-:W-:Y:S01]  /*12fd0*/  FFMA.FTZ R64, -R176, R108, R111 ;  /* 0x0000006cb0407223 */ /* 0x002fe2000001016f */
[----:B------:R-:W-:Y:S02]  /*12fe0*/  FMUL.FTZ R111, R66, R59 ;  /* 0x0000003b426f7220 */ /* 0x000fe40000410000 */
[----:B---3--:R-:W-:Y:S02]  /*12ff0*/  FFMA.FTZ R5, -R176, R110, R5 ;  /* 0x0000006eb0057223 */ /* 0x008fe40000010105 */
[----:B------:R-:W1:Y:S01]  /*13000*/  MUFU.TANH R109, R109 ;  /* 0x0000006d006d7308 */ /* 0x000e620000002400 */
[--C-:B------:R-:W-:Y:S02]  /*13010*/  IADD3 R110, PT, PT, R246, 0x78, -R115.reuse ;  /* 0x00000078f66e7810 */ /* 0x100fe40007ffe873 */
[----:B------:R-:W-:-:S05]  /*13020*/  IADD3 R108, PT, PT, R117, 0x78, -R115 ;  /* 0x00000078756c7810 */ /* 0x000fca0007ffe873 */
[----:B------:R-:W2:Y:S01]  /*13030*/  MUFU.TANH R111, R111 ;  /* 0x0000006f006f7308 */ /* 0x000ea20000002400 */
[----:B------:R-:W-:Y:S01]  /*13040*/  IABS R110, R110 ;  /* 0x0000006e006e7213 */ /* 0x000fe20000000000 */
[----:B------:R-:W-:Y:S01]  /*13050*/  VIADD R66, R104, 0xffffff88 ;  /* 0xffffff8868427836 */ /* 0x000fe20000000000 */
[----:B------:R-:W-:Y:S02]  /*13060*/  IABS R108, R108 ;  /* 0x0000006c006c7213 */ /* 0x000fe40000000000 */
[----:B------:R-:W-:Y:S02]  /*13070*/  I2FP.F32.S32 R110, R110 ;  /* 0x0000006e006e7245 */ /* 0x000fe40000201400 */
[----:B------:R-:W-:Y:S02]  /*13080*/  I2FP.F32.S32 R108, R108 ;  /* 0x0000006c006c7245 */ /* 0x000fe40000201400 */
[----:B------:R-:W-:Y:S01]  /*13090*/  ISETP.GE.AND P1, PT, R66, R180, PT ;  /* 0x000000b44200720c */ /* 0x000fe20003f26270 */
[----:B-1----:R-:W-:Y:S01]  /*130a0*/  FFMA.FTZ R109, -R176, R110, R109 ;  /* 0x0000006eb06d7223 */ /* 0x002fe2000001016d */
[----:B------:R-:W-:-:S02]  /*130b0*/  FSEL R7, R7, -INF , !P6 ;  /* 0xff80000007077808 */ /* 0x000fc40007000000 */
[----:B------:R-:W-:Y:S02]  /*130c0*/  ISETP.GE.AND P6, PT, R66, R179, PT ;  /* 0x000000b34200720c */ /* 0x000fe40003fc6270 */
[----:B------:R-:W-:Y:S01]  /*130d0*/  FSEL R64, R64, -INF , P0 ;  /* 0xff80000040407808 */ /* 0x000fe20000000000 */
[----:B--2---:R-:W-:Y:S01]  /*130e0*/  FFMA.FTZ R108, -R176, R108, R111 ;  /* 0x0000006cb06c7223 */ /* 0x004fe2000001016f */
[-C--:B------:R-:W-:Y:S01]  /*130f0*/  FMUL.FTZ R111, R65, R59.reuse ;  /* 0x0000003b416f7220 */ /* 0x080fe20000410000 */
[----:B------:R-:W-:Y:S01]  /*13100*/  FSEL R109, R109, -INF , P1 ;  /* 0xff8000006d6d7808 */ /* 0x000fe20000800000 */
[----:B------:R-:W-:Y:S01]  /*13110*/  VIADD R65, R104, 0xffffff89 ;  /* 0xffffff8968417836 */ /* 0x000fe20000000000 */
[----:B------:R-:W-:Y:S02]  /*13120*/  FSEL R5, R5, -INF , P2 ;  /* 0xff80000005057808 */ /* 0x000fe40001000000 */
[----:B------:R-:W-:Y:S02]  /*13130*/  ISETP.GE.AND P0, PT, R66, R178, PT ;  /* 0x000000b24200720c */ /* 0x000fe40003f06270 */
[----:B------:R-:W-:Y:S01]  /*13140*/  FSEL R250, R109, -INF , !P6 ;  /* 0xff8000006dfa7808 */ /* 0x000fe20007000000 */
[----:B------:R-:W-:Y:S01]  /*13150*/  FMUL.FTZ R109, R60, R59 ;  /* 0x0000003b3c6d7220 */ /* 0x000fe20000410000 */
[----:B------:R-:W-:Y:S01]  /*13160*/  FSEL R5, R5, -INF , !P3 ;  /* 0xff80000005057808 */ /* 0x000fe20005800000 */
[----:B------:R-:W1:Y:S01]  /*13170*/  MUFU.TANH R111, R111 ;  /* 0x0000006f006f7308 */ /* 0x000e620000002400 */
[----:B------:R-:W-:-:S02]  /*13180*/  FSEL R108, R108, -INF , P0 ;  /* 0xff8000006c6c7808 */ /* 0x000fc40000000000 */
[C---:B------:R-:W-:Y:S02]  /*13190*/  ISETP.GE.AND P1, PT, R65.reuse, R180, PT ;  /* 0x000000b44100720c */ /* 0x040fe40003f26270 */
[C---:B------:R-:W-:Y:S02]  /*131a0*/  ISETP.GE.AND P2, PT, R65.reuse, R179, PT ;  /* 0x000000b34100720c */ /* 0x040fe40003f46270 */
[C---:B------:R-:W-:Y:S02]  /*131b0*/  ISETP.GE.AND P3, PT, R65.reuse, R177, PT ;  /* 0x000000b14100720c */ /* 0x040fe40003f66270 */
[----:B------:R-:W-:Y:S01]  /*131c0*/  ISETP.GE.AND P0, PT, R65, R178, PT ;  /* 0x000000b24100720c */ /* 0x000fe20003f06270 */
[----:B------:R-:W-:Y:S01]  /*131d0*/  FMUL.FTZ R65, R67, R59 ;  /* 0x0000003b43417220 */ /* 0x000fe20000410000 */
[----:B------:R-:W-:Y:S01]  /*131e0*/  ISETP.GE.AND P4, PT, R66, R177, PT ;  /* 0x000000b14200720c */ /* 0x000fe20003f86270 */
[----:B------:R-:W2:Y:S01]  /*131f0*/  MUFU.TANH R109, R109 ;  /* 0x0000006d006d7308 */ /* 0x000ea20000002400 */
[----:B------:R-:W-:-:S02]  /*13200*/  IADD3 R66, PT, PT, R246, 0x77, -R115 ;  /* 0x00000077f6427810 */ /* 0x000fc40007ffe873 */
[----:B------:R-:W-:Y:S02]  /*13210*/  FSEL R216, R64, -INF , !P5 ;  /* 0xff80000040d87808 */ /* 0x000fe40006800000 */
[----:B------:R-:W-:-:S03]  /*13220*/  IABS R66, R66 ;  /* 0x0000004200427213 */ /* 0x000fc60000000000 */
[----:B------:R-:W3:Y:S01]  /*13230*/  MUFU.TANH R65, R65 ;  /* 0x0000004100417308 */ /* 0x000ee20000002400 */
[--C-:B------:R-:W-:Y:S02]  /*13240*/  IADD3 R60, PT, PT, R246, 0x70, -R115.reuse ;  /* 0x00000070f63c7810 */ /* 0x100fe40007ffe873 */
[----:B------:R-:W-:Y:S02]  /*13250*/  IADD3 R64, PT, PT, R117, 0x77, -R115 ;  /* 0x0000007775407810 */ /* 0x000fe40007ffe873 */
[----:B------:R-:W-:Y:S02]  /*13260*/  I2FP.F32.S32 R66, R66 ;  /* 0x0000004200427245 */ /* 0x000fe40000201400 */
[----:B------:R-:W-:Y:S02]  /*13270*/  IABS R60, R60 ;  /* 0x0000003c003c7213 */ /* 0x000fe40000000000 */
[----:B------:R-:W-:Y:S01]  /*13280*/  IABS R64, R64 ;  /* 0x0000004000407213 */ /* 0x000fe20000000000 */
[----:B------:R-:W-:Y:S01]  /*13290*/  FMUL.FTZ R67, R62, R59 ;  /* 0x0000003b3e437220 */ /* 0x000fe20000410000 */
[----:B-1----:R-:W-:Y:S01]  /*132a0*/  FFMA.FTZ R111, -R176, R66, R111 ;  /* 0x00000042b06f7223 */ /* 0x002fe2000001016f */
[----:B------:R-:W-:-:S02]  /*132b0*/  I2FP.F32.S32 R60, R60 ;  /* 0x0000003c003c7245 */ /* 0x000fc40000201400 */
[----:B------:R-:W-:Y:S01]  /*132c0*/  I2FP.F32.S32 R62, R64 ;  /* 0x00000040003e7245 */ /* 0x000fe20000201400 */
[----:B------:R-:W-:Y:S01]  /*132d0*/  VIADD R64, R104, 0xffffff90 ;  /* 0xffffff9068407836 */ /* 0x000fe20000000000 */
[----:B------:R-:W-:Y:S01]  /*132e0*/  FSEL R111, R111, -INF , P1 ;  /* 0xff8000006f6f7808 */ /* 0x000fe20000800000 */
[C---:B--2---:R-:W-:Y:S02]  /*132f0*/  FFMA.FTZ R60, -R176.reuse, R60, R109 ;  /* 0x0000003cb03c7223 */ /* 0x044fe4000001016d */
[----:B---3--:R-:W-:Y:S01]  /*13300*/  FFMA.FTZ R62, -R176, R62, R65 ;  /* 0x0000003eb03e7223 */ /* 0x008fe20000010141 */
[C---:B------:R-:W-:Y:S01]  /*13310*/  ISETP.GE.AND P1, PT, R64.reuse, R180, PT ;  /* 0x000000b44000720c */ /* 0x040fe20003f26270 */
[----:B------:R-:W1:Y:S01]  /*13320*/  MUFU.TANH R61, R61 ;  /* 0x0000003d003d7308 */ /* 0x000e620000002400 */
[----:B------:R-:W-:Y:S02]  /*13330*/  ISETP.GE.AND P5, PT, R64, R179, PT ;  /* 0x000000b34000720c */ /* 0x000fe40003fa6270 */
[----:B------:R-:W-:-:S02]  /*13340*/  FSEL R60, R60, -INF , P1 ;  /* 0xff8000003c3c7808 */ /* 0x000fc40000800000 */
[----:B------:R-:W-:Y:S02]  /*13350*/  FSEL R62, R62, -INF , P0 ;  /* 0xff8000003e3e7808 */ /* 0x000fe40000000000 */
[----:B------:R-:W-:Y:S01]  /*13360*/  FSEL R208, R60, -INF , !P5 ;  /* 0xff8000003cd07808 */ /* 0x000fe20006800000 */
[----:B------:R-:W2:Y:S01]  /*13370*/  MUFU.TANH R63, R63 ;  /* 0x0000003f003f7308 */ /* 0x000ea20000002400 */
[--C-:B------:R-:W-:Y:S02]  /*13380*/  IADD3 R60, PT, PT, R246, 0x6f, -R115.reuse ;  /* 0x0000006ff63c7810 */ /* 0x100fe40007ffe873 */
[----:B------:R-:W-:Y:S02]  /*13390*/  FSEL R252, R62, -INF , !P3 ;  /* 0xff8000003efc7808 */ /* 0x000fe40005800000 */
[----:B------:R-:W-:Y:S02]  /*133a0*/  IADD3 R62, PT, PT, R117, 0x6f, -R115 ;  /* 0x0000006f753e7810 */ /* 0x000fe40007ffe873 */
[----:B------:R-:W-:Y:S01]  /*133b0*/  IABS R60, R60 ;  /* 0x0000003c003c7213 */ /* 0x000fe20000000000 */
[----:B------:R-:W3:Y:S01]  /*133c0*/  MUFU.TANH R67, R67 ;  /* 0x0000004300437308 */ /* 0x000ee20000002400 */
[----:B------:R-:W-:-:S02]  /*133d0*/  IABS R62, R62 ;  /* 0x0000003e003e7213 */ /* 0x000fc40000000000 */
[----:B------:R-:W-:Y:S02]  /*133e0*/  IADD3 R66, PT, PT, R117, 0x70, -R115 ;  /* 0x0000007075427810 */ /* 0x000fe40007ffe873 */
[----:B------:R-:W-:Y:S02]  /*133f0*/  I2FP.F32.S32 R60, R60 ;  /* 0x0000003c003c7245 */ /* 0x000fe40000201400 */
[----:B------:R-:W-:Y:S02]  /*13400*/  I2FP.F32.S32 R62, R62 ;  /* 0x0000003e003e7245 */ /* 0x000fe40000201400 */
[----:B------:R-:W-:Y:S01]  /*13410*/  IABS R66, R66 ;  /* 0x0000004200427213 */ /* 0x000fe20000000000 */
[----:B-1----:R-:W-:Y:S01]  /*13420*/  FFMA.FTZ R60, -R176, R60, R61 ;  /* 0x0000003cb03c7223 */ /* 0x002fe2000001013d */
[-C--:B------:R-:W-:Y:S01]  /*13430*/  FMUL.FTZ R61, R52, R59.reuse ;  /* 0x0000003b343d7220 */ /* 0x080fe20000410000 */
[----:B--2---:R-:W-:Y:S01]  /*13440*/  FFMA.FTZ R52, -R176, R62, R63 ;  /* 0x0000003eb0347223 */ /* 0x004fe2000001013f */
[----:B------:R-:W-:Y:S01]  /*13450*/  I2FP.F32.S32 R66, R66 ;  /* 0x0000004200427245 */ /* 0x000fe20000201400 */
[----:B------:R-:W-:Y:S01]  /*13460*/  FMUL.FTZ R63, R54, R59 ;  /* 0x0000003b363f7220 */ /* 0x000fe20000410000 */
[----:B------:R-:W-:-:S02]  /*13470*/  ISETP.GE.AND P6, PT, R64, R177, PT ;  /* 0x000000b14000720c */ /* 0x000fc40003fc6270 */
[----:B------:R-:W-:Y:S01]  /*13480*/  ISETP.GE.AND P0, PT, R64, R178, PT ;  /* 0x000000b24000720c */ /* 0x000fe20003f06270 */
[----:B---3--:R-:W-:Y:S01]  /*13490*/  FFMA.FTZ R66, -R176, R66, R67 ;  /* 0x00000042b0427223 */ /* 0x008fe20000010143 */
[----:B------:R-:W-:Y:S01]  /*134a0*/  VIADD R64, R104, 0xffffff91 ;  /* 0xffffff9168407836 */ /* 0x000fe20000000000 */
[----:B------:R-:W1:Y:S01]  /*134b0*/  MUFU.TANH R63, R63 ;  /* 0x0000003f003f7308 */ /* 0x000e620000002400 */
[----:B------:R-:W-:Y:S02]  /*134c0*/  FSEL R218, R111, -INF , !P2 ;  /* 0xff8000006fda7808 */ /* 0x000fe40005000000 */
[----:B------:R-:W-:Y:S02]  /*134d0*/  FSEL R222, R66, -INF , P0 ;  /* 0xff80000042de7808 */ /* 0x000fe40000000000 */
[----:B------:R-:W-:-:S03]  /*134e0*/  ISETP.GE.AND P2, PT, R64, R180, PT ;  /* 0x000000b44000720c */ /* 0x000fc60003f46270 */
[----:B------:R-:W2:Y:S01]  /*134f0*/  MUFU.TANH R61, R61 ;  /* 0x0000003d003d7308 */ /* 0x000ea20000002400 */
[C---:B------:R-:W-:Y:S02]  /*13500*/  ISETP.GE.AND P3, PT, R64.reuse, R179, PT ;  /* 0x000000b34000720c */ /* 0x040fe40003f66270 */
[C---:B------:R-:W-:Y:S02]  /*13510*/  ISETP.GE.AND P5, PT, R64.reuse, R177, PT ;  /* 0x000000b14000720c */ /* 0x040fe40003fa6270 */
[----:B------:R-:W-:Y:S02]  /*13520*/  ISETP.GE.AND P0, PT, R64, R178, PT ;  /* 0x000000b24000720c */ /* 0x000fe40003f06270 */
[--C-:B------:R-:W-:Y:S02]  /*13530*/  IADD3 R62, PT, PT, R117, 0x68, -R115.reuse ;  /* 0x00000068753e7810 */ /* 0x100fe40007ffe873 */
[----:B------:R-:W-:Y:S02]  /*13540*/  IADD3 R64, PT, PT, R246, 0x68, -R115 ;  /* 0x00000068f6407810 */ /* 0x000fe40007ffe873 */
[----:B------:R-:W-:-:S02]  /*13550*/  IABS R62, R62 ;  /* 0x0000003e003e7213 */ /* 0x000fc40000000000 */
[----:B------:R-:W-:Y:S02]  /*13560*/  IABS R64, R64 ;  /* 0x0000004000407213 */ /* 0x000fe40000000000 */
[----:B------:R-:W-:Y:S01]  /*13570*/  I2FP.F32.S32 R62, R62 ;  /* 0x0000003e003e7245 */ /* 0x000fe20000201400 */
[----:B------:R-:W-:Y:S01]  /*13580*/  VIADD R54, R104, 0xffffff98 ;  /* 0xffffff9868367836 */ /* 0x000fe20000000000 */
[----:B------:R-:W-:Y:S02]  /*13590*/  I2FP.F32.S32 R64, R64 ;  /* 0x0000004000407245 */ /* 0x000fe40000201400 */
[----:B------:R-:W-:Y:S01]  /*135a0*/  FSEL R52, R52, -INF , P0 ;  /* 0xff80000034347808 */ /* 0x000fe20000000000 */
[C---:B-1----:R-:W-:Y:S01]  /*135b0*/  FFMA.FTZ R62, -R176.reuse, R62, R63 ;  /* 0x0000003eb03e7223 */ /* 0x042fe2000001013f */
[----:B------:R-:W-:Y:S01]  /*135c0*/  FMUL.FTZ R63, R53, R59 ;  /* 0x0000003b353f7220 */ /* 0x000fe20000410000 */
[----:B--2---:R-:W-:Y:S01]  /*135d0*/  FFMA.FTZ R61, -R176, R64, R61 ;  /* 0x00000040b03d7223 */ /* 0x004fe2000001013d */
[----:B------:R-:W-:Y:S01]  /*135e0*/  ISETP.GE.AND P1, PT, R54, R180, PT ;  /* 0x000000b43600720c */ /* 0x000fe20003f26270 */
[----:B------:R-:W-:Y:S01]  /*135f0*/  VIADD R53, R104, 0xffffff99 ;  /* 0xffffff9968357836 */ /* 0x000fe20000000000 */
[----:B------:R-:W-:-:S02]  /*13600*/  FSEL R60, R60, -INF , P2 ;  /* 0xff8000003c3c7808 */ /* 0x000fc40001000000 */
[----:B------:R-:W-:Y:S02]  /*13610*/  ISETP.GE.AND P0, PT, R54, R178, PT ;  /* 0x000000b23600720c */ /* 0x000fe40003f06270 */
[----:B------:R-:W-:Y:S02]  /*13620*/  FSEL R240, R60, -INF , !P3 ;  /* 0xff8000003cf07808 */ /* 0x000fe40005800000 */
[----:B------:R-:W-:Y:S02]  /*13630*/  FSEL R61, R61, -INF , P1 ;  /* 0xff8000003d3d7808 */ /* 0x000fe40000800000 */
[----:B------:R-:W-:Y:S02]  /*13640*/  FSEL R62, R62, -INF , P0 ;  /* 0xff8000003e3e7808 */ /* 0x000fe40000000000 */
[C---:B------:R-:W-:Y:S02]  /*13650*/  ISETP.GE.AND P1, PT, R53.reuse, R180, PT ;  /* 0x000000b43500720c */ /* 0x040fe40003f26270 */
[----:B------:R-:W-:-:S02]  /*13660*/  ISETP.GE.AND P2, PT, R53, R179, PT ;  /* 0x000000b33500720c */ /* 0x000fc40003f46270 */
[C---:B------:R-:W-:Y:S02]  /*13670*/  ISETP.GE.AND P3, PT, R53.reuse, R177, PT ;  /* 0x000000b13500720c */ /* 0x040fe40003f66270 */
[----:B------:R-:W-:Y:S01]  /*13680*/  ISETP.GE.AND P0, PT, R53, R178, PT ;  /* 0x000000b23500720c */ /* 0x000fe20003f06270 */
[----:B------:R-:W-:Y:S01]  /*13690*/  FMUL.FTZ R53, R48, R59 ;  /* 0x0000003b30357220 */ /* 0x000fe20000410000 */
[----:B------:R-:W-:Y:S01]  /*136a0*/  MUFU.TANH R63, R63 ;  /* 0x0000003f003f7308 */ /* 0x000fe20000002400 */
[----:B------:R-:W-:Y:S02]  /*136b0*/  FSEL R65, R108, -INF , !P4 ;  /* 0xff8000006c417808 */ /* 0x000fe40006000000 */
[----:B------:R-:W-:-:S05]  /*136c0*/  FSEL R222, R222, -INF , !P6 ;  /* 0xff800000dede7808 */ /* 0x000fca0007000000 */
[----:B------:R-:W1:Y:S01]  /*136d0*/  MUFU.TANH R53, R53 ;  /* 0x0000003500357308 */ /* 0x000e620000002400 */
[--C-:B------:R-:W-:Y:S02]  /*136e0*/  IADD3 R48, PT, PT, R246, 0x60, -R115.reuse ;  /* 0x00000060f6307810 */ /* 0x100fe40007ffe873 */
[C---:B------:R-:W-:Y:S02]  /*136f0*/  ISETP.GE.AND P6, PT, R54.reuse, R179, PT ;  /* 0x000000b33600720c */ /* 0x040fe40003fc6270 */
[----:B------:R-:W-:Y:S02]  /*13700*/  ISETP.GE.AND P4, PT, R54, R177, PT ;  /* 0x000000b13600720c */ /* 0x000fe40003f86270 */
[----:B------:R-:W-:Y:S01]  /*13710*/  IADD3 R54, PT, PT, R246, 0x67, -R115 ;  /* 0x00000067f6367810 */ /* 0x000fe20007ffe873 */
[----:B------:R-:W2:Y:S01]  /*13720*/  MUFU.TANH R55, R55 ;  /* 0x0000003700377308 */ /* 0x000ea20000002400 */
[----:B------:R-:W-:Y:S02]  /*13730*/  IABS R48, R48 ;  /* 0x0000003000307213 */ /* 0x000fe40000000000 */
[----:B------:R-:W-:-:S02]  /*13740*/  IABS R54, R54 ;  /* 0x0000003600367213 */ /* 0x000fc40000000000 */
[----:B------:R-:W-:Y:S02]  /*13750*/  FSEL R224, R52, -INF , !P5 ;  /* 0xff80000034e07808 */ /* 0x000fe40006800000 */
[----:B------:R-:W-:Y:S02]  /*13760*/  IADD3 R52, PT, PT, R117, 0x67, -R115 ;  /* 0x0000006775347810 */ /* 0x000fe40007ffe873 */
[----:B------:R-:W-:Y:S02]  /*13770*/  I2FP.F32.S32 R48, R48 ;  /* 0x0000003000307245 */ /* 0x000fe40000201400 */
[----:B------:R-:W-:Y:S02]  /*13780*/  I2FP.F32.S32 R54, R54 ;  /* 0x0000003600367245 */ /* 0x000fe40000201400 */
[----:B------:R-:W-:Y:S01]  /*13790*/  IABS R52, R52 ;  /* 0x0000003400347213 */ /* 0x000fe20000000000 */
[----:B-1----:R-:W-:Y:S01]  /*137a0*/  FFMA.FTZ R48, -R176, R48, R53 ;  /* 0x00000030b0307223 */ /* 0x002fe20000010135 */
[----:B------:R-:W-:Y:S01]  /*137b0*/  FMUL.FTZ R53, R50, R59 ;  /* 0x0000003b32357220 */ /* 0x000fe20000410000 */
[----:B------:R-:W-:Y:S01]  /*137c0*/  FFMA.FTZ R63, -R176, R54, R63 ;  /* 0x00000036b03f7223 */ /* 0x000fe2000001013f */
[----:B------:R-:W-:Y:S01]  /*137d0*/  I2FP.F32.S32 R50, R52 ;  /* 0x0000003400327245 */ /* 0x000fe20000201400 */
[----:B------:R-:W-:-:S03]  /*137e0*/  VIADD R52, R104, 0xffffffa0 ;  /* 0xffffffa068347836 */ /* 0x000fc60000000000 */
[----:B------:R-:W-:Y:S01]  /*137f0*/  FSEL R63, R63, -INF , P1 ;  /* 0xff8000003f3f7808 */ /* 0x000fe20000800000 */
[----:B--2---:R-:W-:Y:S01]  /*13800*/  FFMA.FTZ R50, -R176, R50, R55 ;  /* 0x00000032b0327223 */ /* 0x004fe20000010137 */
[C---:B------:R-:W-:Y:S01]  /*13810*/  ISETP.GE.AND P1, PT, R52.reuse, R180, PT ;  /* 0x000000b43400720c */ /* 0x040fe20003f26270 */
[----:B------:R-:W1:Y:S01]  /*13820*/  MUFU.TANH R49, R49 ;  /* 0x0000003100317308 */ /* 0x000e620000002400 */
[----:B------:R-:W-:Y:S02]  /*13830*/  ISETP.GE.AND P5, PT, R52, R179, PT ;  /* 0x000000b33400720c */ /* 0x000fe40003fa6270 */
[----:B------:R-:W-:Y:S02]  /*13840*/  FSEL R48, R48, -INF , P1 ;  /* 0xff80000030307808 */ /* 0x000fe40000800000 */
[----:B------:R-:W-:Y:S02]  /*13850*/  FSEL R50, R50, -INF , P0 ;  /* 0xff80000032327808 */ /* 0x000fe40000000000 */
[----:B------:R-:W-:Y:S01]  /*13860*/  FSEL R212, R48, -INF , !P5 ;  /* 0xff80000030d47808 */ /* 0x000fe20006800000 */
[----:B------:R-:W2:Y:S01]  /*13870*/  MUFU.TANH R51, R51 ;  /* 0x0000003300337308 */ /* 0x000ea20000002400 */
[----:B------:R-:W-:-:S02]  /*13880*/  IADD3 R48, PT, PT, R246, 0x5f, -R115 ;  /* 0x0000005ff6307810 */ /* 0x000fc40007ffe873 */
[----:B------:R-:W-:Y:S02]  /*13890*/  FSEL R236, R50, -INF , !P3 ;  /* 0xff80000032ec7808 */ /* 0x000fe40005800000 */
[C-C-:B------:R-:W-:Y:S02]  /*138a0*/  IADD3 R50, PT, PT, R117.reuse, 0x5f, -R115.reuse ;  /* 0x0000005f75327810 */ /* 0x140fe40007ffe873 */
[----:B------:R-:W-:Y:S01]  /*138b0*/  IABS R48, R48 ;  /* 0x0000003000307213 */ /* 0x000fe20000000000 */
[----:B------:R-:W3:Y:S01]  /*138c0*/  MUFU.TANH R53, R53 ;  /* 0x0000003500357308 */ /* 0x000ee20000002400 */
[----:B------:R-:W-:Y:S02]  /*138d0*/  IABS R50, R50 ;  /* 0x0000003200327213 */ /* 0x000fe40000000000 */
[----:B------:R-:W-:Y:S02]  /*138e0*/  IADD3 R54, PT, PT, R117, 0x60, -R115 ;  /* 0x0000006075367810 */ /* 0x000fe40007ffe873 */
[----:B------:R-:W-:-:S02]  /*138f0*/  I2FP.F32.S32 R48, R48 ;  /* 0x0000003000307245 */ /* 0x000fc40000201400 */
[----:B------:R-:W-:Y:S02]  /*13900*/  I2FP.F32.S32 R50, R50 ;  /* 0x0000003200327245 */ /* 0x000fe40000201400 */
[----:B------:R-:W-:Y:S01]  /*13910*/  IABS R54, R54 ;  /* 0x0000003600367213 */ /* 0x000fe20000000000 */
[----:B-1----:R-:W-:Y:S01]  /*13920*/  FFMA.FTZ R48, -R176, R48, R49 ;  /* 0x00000030b0307223 */ /* 0x002fe20000010131 */
[-C--:B------:R-:W-:Y:S01]  /*13930*/  FMUL.FTZ R49, R44, R59.reuse ;  /* 0x0000003b2c317220 */ /* 0x080fe20000410000 */
[----:B--2---:R-:W-:Y:S01]  /*13940*/  FFMA.FTZ R44, -R176, R50, R51 ;  /* 0x00000032b02c7223 */ /* 0x004fe20000010133 */
[----:B------:R-:W-:Y:S01]  /*13950*/  I2FP.F32.S32 R54, R54 ;  /* 0x0000003600367245 */ /* 0x000fe20000201400 */
[----:B------:R-:W-:Y:S01]  /*13960*/  FMUL.FTZ R51, R46, R59 ;  /* 0x0000003b2e337220 */ /* 0x000fe20000410000 */
[----:B------:R-:W-:Y:S02]  /*13970*/  FSEL R238, R61, -INF , !P6 ;  /* 0xff8000003dee7808 */ /* 0x000fe40007000000 */
[----:B------:R-:W-:Y:S01]  /*13980*/  ISETP.GE.AND P6, PT, R52, R177, PT ;  /* 0x000000b13400720c */ /* 0x000fe20003fc6270 */
[----:B---3--:R-:W-:Y:S01]  /*13990*/  FFMA.FTZ R53, -R176, R54, R53 ;  /* 0x00000036b0357223 */ /* 0x008fe20000010135 */
[----:B------:R-:W-:Y:S01]  /*139a0*/  ISETP.GE.AND P0, PT, R52, R178, PT ;  /* 0x000000b23400720c */ /* 0x000fe20003f06270 */
[----:B------:R-:W-:Y:S01]  /*139b0*/  VIADD R52, R104, 0xffffffa1 ;  /* 0xffffffa168347836 */ /* 0x000fe20000000000 */
[----:B------:R-:W1:Y:S01]  /*139c0*/  MUFU.TANH R51, R51 ;  /* 0x0000003300337308 */ /* 0x000e620000002400 */
[----:B------:R-:W-:-:S02]  /*139d0*/  FSEL R242, R63, -INF , !P2 ;  /* 0xff8000003ff27808 */ /* 0x000fc40005000000 */
        /* <DEDUP_REMOVED lines=292> */
[----:B------:R-:W-:-:S02]  /*14c20*/  VIADD R20, R104, 0xffffffe0 ;  /* 0xffffffe068147836 */ /* 0x000fc40000000000 */
[-C--:B------:R-:W-:Y:S01]  /*14c30*/  FMUL.FTZ R17, R17, R59.reuse ;  /* 0x0000003b11117220 */ /* 0x080fe20000410000 */
[----:B------:R-:W-:Y:S01]  /*14c40*/  FSEL R27, R27, -INF , P1 ;  /* 0xff8000001b1b7808 */ /* 0x000fe20000800000 */
[----:B--2---:R-:W-:Y:S01]  /*14c50*/  FFMA.FTZ R18, -R176, R18, R23 ;  /* 0x00000012b0127223 */ /* 0x004fe20000010117 */
[C---:B------:R-:W-:Y:S01]  /*14c60*/  ISETP.GE.AND P1, PT, R20.reuse, R180, PT ;  /* 0x000000b41400720c */ /* 0x040fe20003f26270 */
[----:B------:R-:W-:Y:S01]  /*14c70*/  FMUL.FTZ R19, R19, R59 ;  /* 0x0000003b13137220 */ /* 0x000fe20000410000 */
[----:B------:R-:W-:Y:S01]  /*14c80*/  ISETP.GE.AND P5, PT, R20, R179, PT ;  /* 0x000000b31400720c */ /* 0x000fe20003fa6270 */
[----:B------:R-:W1:Y:S01]  /*14c90*/  MUFU.TANH R17, R17 ;  /* 0x0000001100117308 */ /* 0x000e620000002400 */
[----:B------:R-:W-:Y:S02]  /*14ca0*/  FSEL R16, R16, -INF , P1 ;  /* 0xff80000010107808 */ /* 0x000fe40000800000 */
[----:B------:R-:W-:Y:S02]  /*14cb0*/  FSEL R18, R18, -INF , P0 ;  /* 0xff80000012127808 */ /* 0x000fe40000000000 */
[----:B------:R-:W-:-:S03]  /*14cc0*/  FSEL R66, R16, -INF , !P5 ;  /* 0xff80000010427808 */ /* 0x000fc60006800000 */
[----:B------:R-:W2:Y:S01]  /*14cd0*/  MUFU.TANH R19, R19 ;  /* 0x0000001300137308 */ /* 0x000ea20000002400 */
[--C-:B------:R-:W-:Y:S02]  /*14ce0*/  IADD3 R16, PT, PT, R246, 0x1f, -R115.reuse ;  /* 0x0000001ff6107810 */ /* 0x100fe40007ffe873 */
[----:B------:R-:W-:Y:S02]  /*14cf0*/  FSEL R114, R18, -INF , !P3 ;  /* 0xff80000012727808 */ /* 0x000fe40005800000 */
[C-C-:B------:R-:W-:Y:S02]  /*14d00*/  IADD3 R18, PT, PT, R117.reuse, 0x1f, -R115.reuse ;  /* 0x0000001f75127810 */ /* 0x140fe40007ffe873 */
[----:B------:R-:W-:Y:S01]  /*14d10*/  IABS R16, R16 ;  /* 0x0000001000107213 */ /* 0x000fe20000000000 */
[----:B------:R-:W3:Y:S01]  /*14d20*/  MUFU.TANH R21, R21 ;  /* 0x0000001500157308 */ /* 0x000ee20000002400 */
[----:B------:R-:W-:Y:S02]  /*14d30*/  IABS R18, R18 ;  /* 0x0000001200127213 */ /* 0x000fe40000000000 */
[----:B------:R-:W-:-:S02]  /*14d40*/  IADD3 R22, PT, PT, R117, 0x20, -R115 ;  /* 0x0000002075167810 */ /* 0x000fc40007ffe873 */
        /* <DEDUP_REMOVED lines=8> */
[----:B------:R-:W-:-:S02]  /*14dd0*/  FSEL R116, R25, -INF , !P6 ;  /* 0xff80000019747808 */ /* 0x000fc40007000000 */
[----:B------:R-:W-:Y:S01]  /*14de0*/  ISETP.GE.AND P6, PT, R20, R177, PT ;  /* 0x000000b11400720c */ /* 0x000fe20003fc6270 */
[----:B---3--:R-:W-:Y:S01]  /*14df0*/  FFMA.FTZ R21, -R176, R22, R21 ;  /* 0x00000016b0157223 */ /* 0x008fe20000010115 */
[----:B------:R-:W-:Y:S01]  /*14e00*/  ISETP.GE.AND P0, PT, R20, R178, PT ;  /* 0x000000b21400720c */ /* 0x000fe20003f06270 */
        /* <DEDUP_REMOVED lines=32> */
[----:B------:R-:W-:-:S05]  /*15010*/  IADD3 R8, PT, PT, R246, 0x10, -R115 ;  /* 0x00000010f6087810 */ /* 0x000fca0007ffe873 */
[----:B------:R-:W1:Y:S01]  /*15020*/  MUFU.TANH R13, R13 ;  /* 0x0000000d000d7308 */ /* 0x000e620000002400 */
[----:B------:R-:W-:Y:S01]  /*15030*/  IABS R8, R8 ;  /* 0x0000000800087213 */ /* 0x000fe20000000000 */
[----:B------:R-:W-:Y:S01]  /*15040*/  FMUL.FTZ R15, R15, R59 ;  /* 0x0000003b0f0f7220 */ /* 0x000fe20000410000 */
[----:B------:R-:W-:Y:S02]  /*15050*/  FSEL R132, R26, -INF , !P4 ;  /* 0xff8000001a847808 */ /* 0x000fe40006000000 */
[----:B------:R-:W-:-:S03]  /*15060*/  FSEL R112, R112, -INF , !P6 ;  /* 0xff80000070707808 */ /* 0x000fc60007000000 */
[----:B------:R-:W2:Y:S01]  /*15070*/  MUFU.TANH R19, R19 ;  /* 0x0000001300137308 */ /* 0x000ea20000002400 */
[----:B------:R-:W-:Y:S02]  /*15080*/  I2FP.F32.S32 R8, R8 ;  /* 0x0000000800087245 */ /* 0x000fe40000201400 */
[C---:B------:R-:W-:Y:S02]  /*15090*/  ISETP.GE.AND P6, PT, R14.reuse, R179, PT ;  /* 0x000000b30e00720c */ /* 0x040fe40003fc6270 */
[----:B------:R-:W-:Y:S02]  /*150a0*/  ISETP.GE.AND P4, PT, R14, R177, PT ;  /* 0x000000b10e00720c */ /* 0x000fe40003f86270 */
[----:B------:R-:W-:Y:S01]  /*150b0*/  IADD3 R14, PT, PT, R246, 0x17, -R115 ;  /* 0x00000017f60e7810 */ /* 0x000fe20007ffe873 */
[----:B-1----:R-:W-:Y:S01]  /*150c0*/  FFMA.FTZ R8, -R176, R8, R13 ;  /* 0x00000008b0087223 */ /* 0x002fe2000001010d */
[----:B------:R-:W-:Y:S02]  /*150d0*/  FMUL.FTZ R13, R10, R59 ;  /* 0x0000003b0a0d7220 */ /* 0x000fe40000410000 */
[----:B------:R-:W-:Y:S01]  /*150e0*/  IABS R14, R14 ;  /* 0x0000000e000e7213 */ /* 0x000fe20000000000 */
[----:B------:R-:W1:Y:S01]  /*150f0*/  MUFU.TANH R15, R15 ;  /* 0x0000000f000f7308 */ /* 0x000e620000002400 */
[----:B------:R-:W-:-:S02]  /*15100*/  FSEL R108, R12, -INF , !P5 ;  /* 0xff8000000c6c7808 */ /* 0x000fc40006800000 */
[----:B------:R-:W-:Y:S02]  /*15110*/  I2FP.F32.S32 R14, R14 ;  /* 0x0000000e000e7245 */ /* 0x000fe40000201400 */
[----:B------:R-:W-:-:S03]  /*15120*/  IADD3 R12, PT, PT, R117, 0x17, -R115 ;  /* 0x00000017750c7810 */ /* 0x000fc60007ffe873 */
[----:B------:R-:W3:Y:S01]  /*15130*/  MUFU.TANH R13, R13 ;  /* 0x0000000d000d7308 */ /* 0x000ee20000002400 */
[----:B--2---:R-:W-:Y:S01]  /*15140*/  FFMA.FTZ R19, -R176, R14, R19 ;  /* 0x0000000eb0137223 */ /* 0x004fe20000010113 */
[----:B------:R-:W-:Y:S02]  /*15150*/  IABS R12, R12 ;  /* 0x0000000c000c7213 */ /* 0x000fe40000000000 */
[----:B------:R-:W-:Y:S02]  /*15160*/  IADD3 R14, PT, PT, R117, 0x10, -R115 ;  /* 0x00000010750e7810 */ /* 0x000fe40007ffe873 */
[----:B------:R-:W-:Y:S02]  /*15170*/  I2FP.F32.S32 R10, R12 ;  /* 0x0000000c000a7245 */ /* 0x000fe40000201400 */
[----:B------:R-:W-:Y:S01]  /*15180*/  IABS R14, R14 ;  /* 0x0000000e000e7213 */ /* 0x000fe20000000000 */
[----:B------:R-:W-:Y:S02]  /*15190*/  VIADD R12, R104, 0xfffffff0 ;  /* 0xfffffff0680c7836 */ /* 0x000fe40000000000 */
[----:B-1----:R-:W-:Y:S01]  /*151a0*/  FFMA.FTZ R10, -R176, R10, R15 ;  /* 0x0000000ab00a7223 */ /* 0x002fe2000001010f */
[----:B------:R-:W-:Y:S01]  /*151b0*/  I2FP.F32.S32 R14, R14 ;  /* 0x0000000e000e7245 */ /* 0x000fe20000201400 */
[-C--:B------:R-:W-:Y:S01]  /*151c0*/  FMUL.FTZ R9, R9, R59.reuse ;  /* 0x0000003b09097220 */ /* 0x080fe20000410000 */
[----:B------:R-:W-:Y:S01]  /*151d0*/  FSEL R19, R19, -INF , P1 ;  /* 0xff80000013137808 */ /* 0x000fe20000800000 */
[----:B------:R-:W-:Y:S01]  /*151e0*/  FMUL.FTZ R11, R11, R59 ;  /* 0x0000003b0b0b7220 */ /* 0x000fe20000410000 */
[----:B------:R-:W-:Y:S01]  /*151f0*/  ISETP.GE.AND P1, PT, R12, R180, PT ;  /* 0x000000b40c00720c */ /* 0x000fe20003f26270 */
[----:B---3--:R-:W-:Y:S01]  /*15200*/  FFMA.FTZ R13, -R176, R14, R13 ;  /* 0x0000000eb00d7223 */ /* 0x008fe2000001010d */
[----:B------:R-:W-:-:S02]  /*15210*/  FSEL R110, R18, -INF , !P4 ;  /* 0xff800000126e7808 */ /* 0x000fc40006000000 */
[----:B------:R-:W-:Y:S01]  /*15220*/  ISETP.NE.AND P4, PT, R3, RZ, PT ;  /* 0x000000ff0300720c */ /* 0x000fe20003f85270 */
[----:B------:R-:W-:Y:S01]  /*15230*/  VIADD R3, R104, 0xfffffff1 ;  /* 0xfffffff168037836 */ /* 0x000fe20000000000 */
[----:B------:R-:W-:Y:S02]  /*15240*/  FSEL R10, R10, -INF , P0 ;  /* 0xff8000000a0a7808 */ /* 0x000fe40000000000 */
[C---:B------:R-:W-:Y:S01]  /*15250*/  ISETP.GE.AND P0, PT, R12.reuse, R178, PT ;  /* 0x000000b20c00720c */ /* 0x040fe20003f06270 */
[----:B------:R-:W1:Y:S01]  /*15260*/  MUFU.TANH R9, R9 ;  /* 0x0000000900097308 */ /* 0x000e620000002400 */
[----:B------:R-:W-:Y:S02]  /*15270*/  ISETP.GE.AND P5, PT, R12, R179, PT ;  /* 0x000000b30c00720c */ /* 0x000fe40003fa6270 */
[----:B------:R-:W-:Y:S02]  /*15280*/  FSEL R8, R8, -INF , P1 ;  /* 0xff80000008087808 */ /* 0x000fe40000800000 */
[----:B------:R-:W-:-:S03]  /*15290*/  FSEL R62, R17, -INF , !P6 ;  /* 0xff800000113e7808 */ /* 0x000fc60007000000 */
[----:B------:R-:W2:Y:S01]  /*152a0*/  MUFU.TANH R11, R11 ;  /* 0x0000000b000b7308 */ /* 0x000ea20000002400 */
[----:B------:R-:W-:Y:S02]  /*152b0*/  FSEL R54, R10, -INF , !P3 ;  /* 0xff8000000a367808 */ /* 0x000fe40005800000 */
[----:B------:R-:W-:Y:S02]  /*152c0*/  FSEL R13, R13, -INF , P0 ;  /* 0xff8000000d0d7808 */ /* 0x000fe40000000000 */
[C---:B------:R-:W-:Y:S02]  /*152d0*/  ISETP.GE.AND P1, PT, R3.reuse, R180, PT ;  /* 0x000000b40300720c */ /* 0x040fe40003f26270 */
[C---:B------:R-:W-:Y:S02]  /*152e0*/  ISETP.GE.AND P3, PT, R3.reuse, R179, PT ;  /* 0x000000b30300720c */ /* 0x040fe40003f66270 */
[----:B------:R-:W-:Y:S02]  /*152f0*/  FSEL R43, R8, -INF , !P5 ;  /* 0xff800000082b7808 */ /* 0x000fe40006800000 */
[C---:B------:R-:W-:Y:S01]  /*15300*/  ISETP.GE.AND P6, PT, R3.reuse, R177, PT ;  /* 0x000000b10300720c */ /* 0x040fe20003fc6270 */
[----:B------:R-:W-:Y:S01]  /*15310*/  BAR.SYNC.DEFER_BLOCKING 0x0 ;  /* 0x0000000000007b1d */ /* 0x000fe20000010000 */
[----:B------:R-:W-:-:S02]  /*15320*/  ISETP.GE.AND P0, PT, R3, R178, PT ;  /* 0x000000b20300720c */ /* 0x000fc40003f06270 */
[--C-:B------:R-:W-:Y:S02]  /*15330*/  IADD3 R3, PT, PT, R246, 0xf, -R115.reuse ;  /* 0x0000000ff6037810 */ /* 0x100fe40007ffe873 */
[----:B------:R-:W-:Y:S02]  /*15340*/  IADD3 R8, PT, PT, R117, 0xf, -R115 ;  /* 0x0000000f75087810 */ /* 0x000fe40007ffe873 */
[----:B------:R-:W-:Y:S02]  /*15350*/  IABS R3, R3 ;  /* 0x0000000300037213 */ /* 0x000fe40000000000 */
[----:B------:R-:W-:Y:S02]  /*15360*/  IABS R8, R8 ;  /* 0x0000000800087213 */ /* 0x000fe40000000000 */
[----:B------:R-:W-:Y:S02]  /*15370*/  I2FP.F32.S32 R3, R3 ;  /* 0x0000000300037245 */ /* 0x000fe40000201400 */
[----:B------:R-:W-:Y:S01]  /*15380*/  I2FP.F32.S32 R8, R8 ;  /* 0x0000000800087245 */ /* 0x000fe20000201400 */
[-C--:B------:R-:W-:Y:S01]  /*15390*/  FMUL.FTZ R4, R4, R59.reuse ;  /* 0x0000003b04047220 */ /* 0x080fe20000410000 */
[----:B------:R-:W-:Y:S01]  /*153a0*/  FMUL.FTZ R6, R6, R59 ;  /* 0x0000003b06067220 */ /* 0x000fe20000410000 */
[----:B-1----:R-:W-:-:S02]  /*153b0*/  FFMA.FTZ R3, -R176, R3, R9 ;  /* 0x00000003b0037223 */ /* 0x002fc40000010109 */
[----:B--2---:R-:W-:Y:S01]  /*153c0*/  FFMA.FTZ R8, -R176, R8, R11 ;  /* 0x00000008b0087223 */ /* 0x004fe2000001010b */
[----:B------:R1:W2:Y:S01]  /*153d0*/  MUFU.TANH R9, R4 ;  /* 0x0000000400097308 */ /* 0x0002a20000002400 */
[--C-:B------:R-:W-:Y:S02]  /*153e0*/  IADD3 R246, PT, PT, R246, 0x8, -R115.reuse ;  /* 0x00000008f6f67810 */ /* 0x100fe40007ffe873 */
[----:B------:R-:W-:-:S05]  /*153f0*/  IADD3 R115, PT, PT, R117, 0x8, -R115 ;  /* 0x0000000875737810 */ /* 0x000fca0007ffe873 */
[----:B------:R-:W3:Y:S01]  /*15400*/  MUFU.TANH R11, R6 ;  /* 0x00000006000b7308 */ /* 0x000ee20000002400 */
[----:B------:R-:W-:Y:S01]  /*15410*/  VIADD R59, R57, 0xfffffffe ;  /* 0xfffffffe393b7836 */ /* 0x000fe20000000000 */
[----:B------:R-:W-:Y:S02]  /*15420*/  IABS R246, R246 ;  /* 0x000000f600f67213 */ /* 0x000fe40000000000 */
[----:B------:R-:W-:Y:S02]  /*15430*/  IABS R115, R115 ;  /* 0x0000007300737213 */ /* 0x000fe40000000000 */
[----:B------:R-:W-:Y:S02]  /*15440*/  FSEL R8, R8, -INF , P0 ;  /* 0xff80000008087808 */ /* 0x000fe40000000000 */
[----:B------:R-:W-:Y:S01]  /*15450*/  ISETP.GT.AND P0, PT, R59, R154, PT ;  /* 0x0000009a3b00720c */ /* 0x000fe20003f04270 */
[----:B------:R-:W-:Y:S01]  /*15460*/  VIADD R104, R104, 0xfffffff8 ;  /* 0xfffffff868687836 */ /* 0x000fe20000000000 */
[----:B------:R-:W-:-:S02]  /*15470*/  FSEL R60, R19, -INF , !P2 ;  /* 0xff800000133c7808 */ /* 0x000fc40005000000 */
[----:B------:R-:W-:Y:S02]  /*15480*/  I2FP.F32.S32 R246, R246 ;  /* 0x000000f600f67245 */ /* 0x000fe40000201400 */
[----:B-1----:R-:W-:Y:S02]  /*15490*/  I2FP.F32.S32 R4, R115 ;  /* 0x0000007300047245 */ /* 0x002fe40000201400 */
[----:B------:R-:W-:Y:S01]  /*154a0*/  ISETP.GE.AND P2, PT, R12, R177, PT ;  /* 0x000000b10c00720c */ /* 0x000fe20003f46270 */
[C---:B--2---:R-:W-:Y:S01]  /*154b0*/  FFMA.FTZ R9, -R176.reuse, R246, R9 ;  /* 0x000000f6b0097223 */ /* 0x044fe20000010109 */
[----:B------:R-:W-:Y:S01]  /*154c0*/  FSEL R3, R3, -INF , P1 ;  /* 0xff80000003037808 */ /* 0x000fe20000800000 */
[----:B---3--:R-:W-:Y:S01]  /*154d0*/  FFMA.FTZ R4, -R176, R4, R11 ;  /* 0x00000004b0047223 */ /* 0x008fe2000001010b */
[----:B------:R-:W-:Y:S02]  /*154e0*/  FSEL R52, R13, -INF , !P2 ;  /* 0xff8000000d347808 */ /* 0x000fe40005000000 */
[----:B------:R-:W-:-:S02]  /*154f0*/  ISETP.GE.AND P2, PT, R104, R180, PT ;  /* 0x000000b46800720c */ /* 0x000fc40003f46270 */
[C---:B------:R-:W-:Y:S02]  /*15500*/  ISETP.GE.AND P1, PT, R104.reuse, R178, PT ;  /* 0x000000b26800720c */ /* 0x040fe40003f26270 */
[----:B------:R-:W-:Y:S01]  /*15510*/  FSEL R51, R3, -INF , !P3 ;  /* 0xff80000003337808 */ /* 0x000fe20005800000 */
[----:B------:R-:W-:Y:S01]  /*15520*/  BSSY.RECONVERGENT B1, `(.L_x_13797) ;  /* 0x000008d000017945 */ /* 0x000fe20003800200 */
[C---:B------:R-:W-:Y:S02]  /*15530*/  ISETP.GE.AND P5, PT, R104.reuse, R179, PT ;  /* 0x000000b36800720c */ /* 0x040fe40003fa6270 */
[----:B------:R-:W-:Y:S02]  /*15540*/  ISETP.GE.AND P3, PT, R104, R177, PT ;  /* 0x000000b16800720c */ /* 0x000fe40003f66270 */
[----:B------:R-:W-:Y:S02]  /*15550*/  FSEL R49, R9, -INF , P2 ;  /* 0xff80000009317808 */ /* 0x000fe40001000000 */
[----:B------:R-:W-:-:S02]  /*15560*/  FSEL R48, R4, -INF , P1 ;  /* 0xff80000004307808 */ /* 0x000fc40000800000 */
[----:B------:R-:W-:Y:S02]  /*15570*/  FSEL R50, R8, -INF , !P6 ;  /* 0xff80000008327808 */ /* 0x000fe40007000000 */
[----:B------:R-:W-:Y:S02]  /*15580*/  FSEL R49, R49, -INF , !P5 ;  /* 0xff80000031317808 */ /* 0x000fe40006800000 */
[----:B------:R-:W-:Y:S01]  /*15590*/  FSEL R48, R48, -INF , !P3 ;  /* 0xff80000030307808 */ /* 0x000fe20005800000 */
[----:B------:R-:W-:Y:S06]  /*155a0*/  @!P0 BRA `(.L_x_13798) ;  /* 0x0000000800108947 */ /* 0x000fec0003800000 */
[----:B------:R-:W-:Y:S01]  /*155b0*/  LOP3.LUT P2, RZ, R168, 0x2, RZ, 0xc0, !PT ;  /* 0x00000002a8ff7812 */ /* 0x000fe2000784c0ff */
        /* <DEDUP_REMOVED lines=64> */
.L_x_13800:
        /* <DEDUP_REMOVED lines=8> */
.L_x_13801:
[----:B------:R-:W-:Y:S05]  /*15a40*/  BSYNC.RECONVERGENT B0 ;  /* 0x0000000000007941 */ /* 0x000fea0003800200 */
.L_x_13799:
        /* <DEDUP_REMOVED lines=58> */
.L_x_13798:
[----:B------:R-:W-:Y:S05]  /*15df0*/  BSYNC.RECONVERGENT B1 ;  /* 0x0000000000017941 */ /* 0x000fea0003800200 */
.L_x_13797:
        /* <DEDUP_REMOVED lines=87> */
[-C--:B------:R-:W-:Y:S01]  /*16370*/  FFMA.FTZ R62, R62, R42.reuse, -R53 ;  /* 0x0000002a3e3e7223 */ /* 0x080fe20000010835 */
[-C--:B------:R-:W-:Y:S01]  /*16380*/  FFMA.FTZ R54, R54, R42.reuse, -R41 ;  /* 0x0000002a36367223 */ /* 0x080fe20000010829 */
[----:B------:R-:W-:Y:S01]  /*16390*/  FFMA.FTZ R49, R49, R42, -R53 ;  /* 0x0000002a31317223 */ /* 0x000fe20000010835 */
[----:B------:R-:W3:Y:S01]  /*163a0*/  MUFU.EX2 R111, R111 ;  /* 0x0000006f006f7308 */ /* 0x000ee20000000800 */
[----:B--2---:R-:W-:-:S02]  /*163b0*/  F2FP.F16.F32.PACK_AB R33, R119, R246 ;  /* 0x000000f67721723e */ /* 0x004fc400000000ff */
[----:B------:R-:W-:-:S05]  /*163c0*/  ISETP.GT.AND P0, PT, R59, R154, PT ;  /* 0x0000009a3b00720c */ /* 0x000fca0003f04270 */
[----:B------:R-:W-:Y:S08]  /*163d0*/  MUFU.EX2 R123, R123 ;  /* 0x0000007b007b7308 */ /* 0x000ff00000000800 */
[----:B------:R-:W2:Y:S01]  /*163e0*/  MUFU.EX2 R121, R121 ;  /* 0x0000007900797308 */ /* 0x000ea20000000800 */
[----:B---3--:R-:W-:Y:S02]  /*163f0*/  F2FP.F16.F32.PACK_AB R35, R111, R216 ;  /* 0x000000d86f23723e */ /* 0x008fe400000000ff */
[----:B------:R-:W-:-:S05]  /*16400*/  @P0 IADD3 R57, PT, PT, R57, -0x3, RZ ;  /* 0xfffffffd39390810 */ /* 0x000fca0007ffe0ff */
        /* <DEDUP_REMOVED lines=135> */
[-CC-:B------:R-:W-:Y:S01]  /*16c80*/  FFMA.FTZ R117, R60, R42.reuse, -R53.reuse ;  /* 0x0000002a3c757223 */ /* 0x180fe20000010835 */
[-CC-:B------:R-:W-:Y:S01]  /*16c90*/  FFMA.FTZ R60, R43, R42.reuse, -R53.reuse ;  /* 0x0000002a2b3c7223 */ /* 0x180fe20000010835 */
[-C--:B------:R-:W-:Y:S01]  /*16ca0*/  FFMA.FTZ R43, R51, R42.reuse, -R53 ;  /* 0x0000002a332b7223 */ /* 0x080fe20000010835 */
[----:B------:R-:W-:Y:S01]  /*16cb0*/  FADD.FTZ R119, R67, R208 ;  /* 0x000000d043777221 */ /* 0x000fe20000010000 */
[----:B------:R-:W-:Y:S01]  /*16cc0*/  HMMA.16816.F32 R8, R68, R46, R8 ;  /* 0x0000002e4408723c */ /* 0x000fe20000001808 */
[-C--:B------:R-:W-:Y:S01]  /*16cd0*/  FFMA.FTZ R47, R128, R42.reuse, -R41 ;  /* 0x0000002a802f7223 */ /* 0x080fe20000010829 */
[-C--:B------:R-:W-:Y:S01]  /*16ce0*/  FFMA.FTZ R46, R120, R42.reuse, -R53 ;  /* 0x0000002a782e7223 */ /* 0x080fe20000010835 */
[----:B------:R-:W-:Y:S01]  /*16cf0*/  MUFU.EX2 R113, R113 ;  /* 0x0000007100717308 */ /* 0x000fe20000000800 */
[----:B------:R-:W-:Y:S01]  /*16d00*/  FFMA.FTZ R67, R110, R42, -R41 ;  /* 0x0000002a6e437223 */ /* 0x000fe20000010829 */
[----:B------:R-:W-:-:S04]  /*16d10*/  FADD.FTZ R212, R212, R119 ;  /* 0x00000077d4d47221 */ /* 0x000fc80000010000 */
        /* <DEDUP_REMOVED lines=38> */
[----:B------:R-:W-:Y:S01]  /*16f80*/  FADD.FTZ R36, R33, R36 ;  /* 0x0000002421247221 */ /* 0x000fe20000010000 */
        /* <DEDUP_REMOVED lines=134> */
.L_x_13793:
[----:B------:R-:W-:-:S05]  /*177f0*/  IADD3 R57, PT, PT, R59, -0x1, RZ ;  /* 0xffffffff3b397810 */ /* 0x000fca0007ffe0ff */
.L_x_13802:
[----:B------:R-:W-:Y:S05]  /*17800*/  BSYNC B2 ;  /* 0x0000000000027941 */ /* 0x000fea0003800000 */
.L_x_13792:
        /* <DEDUP_REMOVED lines=16> */
.L_x_13810:
        /* <DEDUP_REMOVED lines=80> */
.L_x_13805:
[----:B------:R-:W-:Y:S05]  /*17e10*/  BSYNC.RECONVERGENT B0 ;  /* 0x0000000000007941 */ /* 0x000fea0003800200 */
.L_x_13804:
        /* <DEDUP_REMOVED lines=67> */
[----:B------:R-:W5:Y:S04]  /*18250*/  LD.E R0, desc[UR4][R102.64+0x18c] ;  /* 0x00018c0466007980 */ /* 0x000f68000c101900 */
[----:B------:R-:W0:Y:S01]  /*18260*/  LDGDEPBAR ;  /* 0x00000000000079af */ /* 0x000e220000000000 */
[C---:B-1----:R-:W-:Y:S08]  /*18270*/  HMMA.16816.F32 R4, R108.reuse, R112, RZ ;  /* 0x000000706c04723c */ /* 0x042ff000000018ff */
[C---:B------:R-:W-:Y:S01]  /*18280*/  HMMA.16816.F32 R8, R108.reuse, R114, RZ ;  /* 0x000000726c08723c */ /* 0x040fe200000018ff */
[----:B------:R-:W-:Y:S07]  /*18290*/  LDSM.16.M88.4 R112, [R147] ;  /* 0x000000009370783b */ /* 0x000fee0000000200 */
[C---:B--2---:R-:W-:Y:S08]  /*182a0*/  HMMA.16816.F32 R12, R108.reuse, R116, RZ ;  /* 0x000000746c0c723c */ /* 0x044ff000000018ff */
[C---:B------:R-:W-:Y:S01]  /*182b0*/  HMMA.16816.F32 R16, R108.reuse, R118, RZ ;  /* 0x000000766c10723c */ /* 0x040fe200000018ff */
[----:B------:R-:W1:Y:S07]  /*182c0*/  LDSM.16.M88.4 R116, [R143+0x2000] ;  /* 0x002000008f74783b */ /* 0x000e6e0000000200 */
        /* <DEDUP_REMOVED lines=36> */
[----:B------:R-:W1:Y:S08]  /*18510*/  LDSM.16.M88.4 R108, [R142+0x2000] ;  /* 0x002000008e6c783b */ /* 0x000e700000000200 */
[----:B------:R-:W2:Y:S01]  /*18520*/  LDSM.16.M88.4 R112, [R142+0x2800] ;  /* 0x002800008e70783b */ /* 0x000ea20000000200 */
        /* <DEDUP_REMOVED lines=26> */
[C---:B------:R-:W-:Y:S08]  /*186d0*/  HMMA.16816.F32 R8, R108.reuse, R114, R8 ;  /* 0x000000726c08723c */ /* 0x040ff00000001808 */
[C---:B--2---:R-:W-:Y:S03]  /*186e0*/  HMMA.16816.F32 R12, R108.reuse, R116, R12 ;  /* 0x000000746c0c723c */ /* 0x044fe6000000180c */
        /* <DEDUP_REMOVED lines=109> */
[----:B------:R-:W1:Y:S01]  /*18dc0*/  MUFU.TANH R29, R29 ;  /* 0x0000001d001d7308 */ /* 0x000e620000002400 */
[-C--:B------:R-:W-:Y:S01]  /*18dd0*/  FMUL.FTZ R5, R66, R0.reuse ;  /* 0x0000000042057220 */ /* 0x080fe20000410000 */
[----:B--2---:R-:W-:Y:S08]  /*18de0*/  FMUL.FTZ R36, R67, R0 ;  /* 0x0000000043247220 */ /* 0x004ff00000410000 */
[----:B------:R4:W2:Y:S10]  /*18df0*/  MUFU.TANH R219, R30 ;  /* 0x0000001e00db7308 */ /* 0x0008b40000002400 */
        /* <DEDUP_REMOVED lines=115> */
.L_x_13809:
[----:B------:R-:W-:Y:S05]  /*19530*/  BSYNC.RECONVERGENT B0 ;  /* 0x0000000000007941 */ /* 0x000fea0003800200 */
.L_x_13808:
        /* <DEDUP_REMOVED lines=58> */
.L_x_13807:
[----:B------:R-:W-:Y:S05]  /*198e0*/  BSYNC.RECONVERGENT B1 ;  /* 0x0000000000017941 */ /* 0x000fea0003800200 */
.L_x_13806:
[----:B------:R-:W-:Y:S01]  /*198f0*/  LOP3.LUT R168, R168, 0x7fffffff, RZ, 0xc0, !PT ;  /* 0x7fffffffa8a87812 */ /* 0x000fe200078ec0ff */
[C---:B------:R-:W-:Y:S01]  /*19900*/  VIADD R2, R184.reuse, 0xffffffc0 ;  /* 0xffffffc0b8027836 */ /* 0x040fe20000000000 */
[----:B------:R-:W-:Y:S01]  /*19910*/  IABS R0, R183 ;  /* 0x000000b700007213 */ /* 0x000fe20000000000 */
[C---:B------:R-:W-:Y:S02]  /*19920*/  VIADD R28, R184.reuse, 0xffffffc9 ;  /* 0xffffffc9b81c7836 */ /* 0x040fe40000000000 */
[----:B--2---:R-:W-:Y:S01]  /*19930*/  VIADD R11, R184, 0xffffffc8 ;  /* 0xffffffc8b80b7836 */ /* 0x004fe20000000000 */
[----:B------:R-:W-:Y:S01]  /*19940*/  ISETP.GE.AND P1, PT, R2, R179, PT ;  /* 0x000000b30200720c */ /* 0x000fe20003f26270 */
[----:B------:R-:W-:Y:S01]  /*19950*/  VIADD R56, R184, 0x8 ;  /* 0x00000008b8387836 */ /* 0x000fe20000000000 */
[C---:B------:R-:W-:Y:S01]  /*19960*/  ISETP.GE.AND P0, PT, R2.reuse, R177, PT ;  /* 0x000000b10200720c */ /* 0x040fe20003f06270 */
[C---:B-1----:R-:W-:Y:S01]  /*19970*/  VIADD R20, R183.reuse, 0x39 ;  /* 0x00000039b7147836 */ /* 0x042fe20000000000 */
[----:B------:R-:W-:Y:S01]  /*19980*/  I2FP.F32.S32 R0, R0 ;  /* 0x0000000000007245 */ /* 0x000fe20000201400 */
[C---:B------:R-:W-:Y:S01]  /*19990*/  VIADD R18, R183.reuse, 0x38 ;  /* 0x00000038b7127836 */ /* 0x040fe20000000000 */
[C---:B------:R-:W-:Y:S01]  /*199a0*/  ISETP.GE.AND P2, PT, R2.reuse, R180, PT ;  /* 0x000000b40200720c */ /* 0x040fe20003f46270 */
[C---:B------:R-:W-:Y:S01]  /*199b0*/  VIADD R22, R183.reuse, 0x31 ;  /* 0x00000031b7167836 */ /* 0x040fe20000000000 */
[----:B------:R-:W-:Y:S01]  /*199c0*/  ISETP.GE.AND P3, PT, R2, R178, PT ;  /* 0x000000b20200720c */ /* 0x000fe20003f66270 */
[C---:B------:R-:W-:Y:S01]  /*199d0*/  VIADD R38, R184.reuse, 0x10 ;  /* 0x00000010b8267836 */ /* 0x040fe20000000000 */
[----:B------:R-:W-:Y:S01]  /*199e0*/  IABS R20, R20 ;  /* 0x0000001400147213 */ /* 0x000fe20000000000 */
[C---:B------:R-:W-:Y:S01]  /*199f0*/  VIADD R6, R184.reuse, 0xfffffff9 ;  /* 0xfffffff9b8067836 */ /* 0x040fe20000000000 */
[----:B------:R-:W-:Y:S01]  /*19a00*/  IABS R18, R18 ;  /* 0x0000001200127213 */ /* 0x000fe20000000000 */
[----:B------:R-:W-:Y:S01]  /*19a10*/  VIADD R2, R184, 0x1 ;  /* 0x00000001b8027836 */ /* 0x000fe20000000000 */
[----:B------:R-:W-:Y:S01]  /*19a20*/  @P1 LOP3.LUT R168, R168, 0x80000000, RZ, 0xfc, !PT ;  /* 0x80000000a8a81812 */ /* 0x000fe200078efcff */
[C---:B------:R-:W-:Y:S01]  /*19a30*/  FFMA.FTZ R33, -R176.reuse, R0, R33 ;  /* 0x00000000b0217223 */ /* 0x040fe20000010121 */
[----:B------:R-:W-:Y:S01]  /*19a40*/  IABS R22, R22 ;  /* 0x0000001600167213 */ /* 0x000fe20000000000 */
[----:B------:R-:W-:Y:S01]  /*19a50*/  FFMA.FTZ R39, -R176, R0, R39 ;  /* 0x00000000b0277223 */ /* 0x000fe20000010127 */
[----:B------:R-:W-:Y:S01]  /*19a60*/  LOP3.LUT R168, R168, 0xbfffffff, RZ, 0xc0, !PT ;  /* 0xbfffffffa8a87812 */ /* 0x000fe200078ec0ff */
[C---:B------:R-:W-:Y:S01]  /*19a70*/  VIADD R14, R183.reuse, 0x29 ;  /* 0x00000029b70e7836 */ /* 0x040fe20000000000 */
[----:B------:R-:W-:Y:S01]  /*19a80*/  I2FP.F32.S32 R20, R20 ;  /* 0x0000001400147245 */ /* 0x000fe20000201400 */
[C---:B------:R-:W-:Y:S01]  /*19a90*/  VIADD R12, R183.reuse, 0x28 ;  /* 0x00000028b70c7836 */ /* 0x040fe20000000000 */
[----:B------:R-:W-:Y:S01]  /*19aa0*/  @P0 LOP3.LUT R168, R168, 0x40000000, RZ, 0xfc, !PT ;  /* 0x40000000a8a80812 */ /* 0x000fe200078efcff */
[----:B------:R-:W-:Y:S01]  /*19ab0*/  VIADD R16, R183, 0x30 ;  /* 0x00000030b7107836 */ /* 0x000fe20000000000 */
[----:B------:R-:W-:Y:S01]  /*19ac0*/  I2FP.F32.S32 R18, R18 ;  /* 0x0000001200127245 */ /* 0x000fe20000201400 */
[C---:B------:R-:W-:Y:S01]  /*19ad0*/  FFMA.FTZ R3, -R176.reuse, R20, R3 ;  /* 0x00000014b0037223 */ /* 0x040fe20000010103 */
[----:B------:R-:W-:Y:S01]  /*19ae0*/  I2FP.F32.S32 R22, R22 ;  /* 0x0000001600167245 */ /* 0x000fe20000201400 */
[----:B------:R-:W-:Y:S01]  /*19af0*/  FFMA.FTZ R197, -R176, R20, R197 ;  /* 0x00000014b0c57223 */ /* 0x000fe200000101c5 */
[----:B------:R-:W-:Y:S01]  /*19b00*/  ISETP.GE.AND P1, PT, R6, R180, PT ;  /* 0x000000b40600720c */ /* 0x000fe20003f26270 */
[----:B------:R-:W-:Y:S01]  /*19b10*/  FFMA.FTZ R187, -R176, R18, R187 ;  /* 0x00000012b0bb7223 */ /* 0x000fe200000101bb */
[----:B------:R-:W-:Y:S01]  /*19b20*/  ISETP.GE.AND P0, PT, R2, R178, PT ;  /* 0x000000b20200720c */ /* 0x000fe20003f06270 */
[C---:B------:R-:W-:Y:S01]  /*19b30*/  VIADD R20, R184.reuse, 0xffffffd8 ;  /* 0xffffffd8b8147836 */ /* 0x040fe20000000000 */
[----:B------:R-:W-:Y:S01]  /*19b40*/  IABS R16, R16 ;  /* 0x0000001000107213 */ /* 0x000fe20000000000 */
[----:B------:R-:W-:Y:S01]  /*19b50*/  VIADD R24, R184, 0xffffffc1 ;  /* 0xffffffc1b8187836 */ /* 0x000fe20000000000 */
[----:B------:R-:W-:Y:S01]  /*19b60*/  IABS R14, R14 ;  /* 0x0000000e000e7213 */ /* 0x000fe20000000000 */
[----:B------:R-:W-:Y:S01]  /*19b70*/  FFMA.FTZ R193, -R176, R22, R193 ;  /* 0x00000016b0c17223 */ /* 0x000fe200000101c1 */
[----:B------:R-:W-:Y:S01]  /*19b80*/  IABS R12, R12 ;  /* 0x0000000c000c7213 */ /* 0x000fe20000000000 */
[C---:B------:R-:W-:Y:S01]  /*19b90*/  VIADD R10, R184.reuse, 0xffffffd0 ;  /* 0xffffffd0b80a7836 */ /* 0x040fe20000000000 */
[----:B------:R-:W-:Y:S01]  /*19ba0*/  FSEL R0, R33, -INF , P1 ;  /* 0xff80000021007808 */ /* 0x000fe20000800000 */
[----:B------:R-:W-:Y:S01]  /*19bb0*/  VIADD R8, R184, 0xffffffd1 ;  /* 0xffffffd1b8087836 */ /* 0x000fe20000000000 */
[----:B------:R-:W-:Y:S01]  /*19bc0*/  FSEL R39, R39, -INF , P0 ;  /* 0xff80000027277808 */ /* 0x000fe20000000000 */
[C---:B------:R-:W-:Y:S01]  /*19bd0*/  FFMA.FTZ R199, -R176.reuse, R18, R199 ;  /* 0x00000012b0c77223 */ /* 0x040fe200000101c7 */
[----:B------:R-:W-:Y:S01]  /*19be0*/  I2FP.F32.S32 R16, R16 ;  /* 0x0000001000107245 */ /* 0x000fe20000201400 */
[----:B------:R-:W-:Y:S01]  /*19bf0*/  FFMA.FTZ R203, -R176, R22, R203 ;  /* 0x00000016b0cb7223 */ /* 0x000fe200000101cb */
[----:B------:R-:W-:Y:S01]  /*19c00*/  I2FP.F32.S32 R14, R14 ;  /* 0x0000000e000e7245 */ /* 0x000fe20000201400 */
[----:B------:R-:W-:Y:S01]  /*19c10*/  VIADD R22, R184, 0xffffffd9 ;  /* 0xffffffd9b8167836 */ /* 0x000fe20000000000 */
[----:B------:R-:W-:Y:S01]  /*19c20*/  I2FP.F32.S32 R12, R12 ;  /* 0x0000000c000c7245 */ /* 0x000fe20000201400 */
[----:B------:R-:W-:Y:S01]  /*19c30*/  FFMA.FTZ R195, -R176, R16, R195 ;  /* 0x00000010b0c37223 */ /* 0x000fe200000101c3 */
[----:B------:R-:W-:Y:S01]  /*19c40*/  ISETP.GE.AND P1, PT, R24, R180, PT ;  /* 0x000000b41800720c */ /* 0x000fe20003f26270 */
[C---:B------:R-:W-:Y:S01]  /*19c50*/  FFMA.FTZ R207, -R176.reuse, R14, R207 ;  /* 0x0000000eb0cf7223 */ /* 0x040fe200000101cf */
[----:B------:R-:W-:Y:S01]  /*19c60*/  ISETP.GE.AND P0, PT, R11, R180, PT ;  /* 0x000000b40b00720c */ /* 0x000fe20003f06270 */
[C---:B------:R-:W-:Y:S01]  /*19c70*/  FFMA.FTZ R19, -R176.reuse, R12, R19 ;  /* 0x0000000cb0137223 */ /* 0x040fe20000010113 */
        /* <DEDUP_REMOVED lines=8> */
[-C--:B------:R-:W-:Y:S01]  /*19d00*/  ISETP.GE.AND P1, PT, R10, R180.reuse, PT ;  /* 0x000000b40a00720c */ /* 0x080fe20003f26270 */
[C---:B------:R-:W-:Y:S01]  /*19d10*/  VIADD R16, R183.reuse, 0x19 ;  /* 0x00000019b7107836 */ /* 0x040fe20000000000 */
[----:B------:R-:W-:Y:S01]  /*19d20*/  ISETP.GE.AND P0, PT, R8, R180, PT ;  /* 0x000000b40800720c */ /* 0x000fe20003f06270 */
[----:B------:R-:W-:Y:S01]  /*19d30*/  VIADD R30, R183, 0x11 ;  /* 0x00000011b71e7836 */ /* 0x000fe20000000000 */
[----:B------:R-:W-:Y:S01]  /*19d40*/  FSEL R195, R195, -INF , P2 ;  /* 0xff800000c3c37808 */ /* 0x000fe20001000000 */
[----:B------:R-:W-:Y:S01]  /*19d50*/  VIADD R18, R183, 0x20 ;  /* 0x00000020b7127836 */ /* 0x000fe20000000000 */
[----:B------:R-:W-:Y:S01]  /*19d60*/  FSEL R4, R201, -INF , P1 ;  /* 0xff800000c9047808 */ /* 0x000fe20000800000 */
[----:B------:R-:W-:Y:S01]  /*19d70*/  VIADD R12, R183, 0x18 ;  /* 0x00000018b70c7836 */ /* 0x000fe20000000000 */
[----:B------:R-:W-:Y:S01]  /*19d80*/  FSEL R13, R13, -INF , P0 ;  /* 0xff8000000d0d7808 */ /* 0x000fe20000000000 */
[----:B------:R-:W-:Y:S01]  /*19d90*/  VIADD R182, R182, 0xffffff80 ;  /* 0xffffff80b6b67836 */ /* 0x000fe20000000000 */
[C---:B------:R-:W-:Y:S02]  /*19da0*/  ISETP.GE.AND P2, PT, R24.reuse, R178, PT ;  /* 0x000000b21800720c */ /* 0x040fe40003f46270 */
[C---:B------:R-:W-:Y:S02]  /*19db0*/  ISETP.GE.AND P1, PT, R24.reuse, R179, PT ;  /* 0x000000b31800720c */ /* 0x040fe40003f26270 */
[----:B------:R-:W-:Y:S01]  /*19dc0*/  ISETP.GE.AND P0, PT, R24, R177, PT ;  /* 0x000000b11800720c */ /* 0x000fe20003f06270 */
[C---:B------:R-:W-:Y:S01]  /*19dd0*/  VIADD R24, R183.reuse, 0x41 ;  /* 0x00000041b7187836 */ /* 0x040fe20000000000 */
[----:B------:R-:W-:Y:S02]  /*19de0*/  LOP3.LUT R168, R168, 0xdfffffff, RZ, 0xc0, !PT ;  /* 0xdfffffffa8a87812 */ /* 0x000fe400078ec0ff */
[----:B------:R-:W-:Y:S02]  /*19df0*/  IABS R18, R18 ;  /* 0x0000001200127213 */ /* 0x000fe40000000000 */
[----:B------:R-:W-:Y:S02]  /*19e00*/  IABS R24, R24 ;  /* 0x0000001800187213 */ /* 0x000fe40000000000 */
[----:B------:R-:W-:Y:S02]  /*19e10*/  I2FP.F32.S32 R18, R18 ;  /* 0x0000001200127245 */ /* 0x000fe40000201400 */
[----:B------:R-:W-:Y:S02]  /*19e20*/  I2FP.F32.S32 R24, R24 ;  /* 0x0000001800187245 */ /* 0x000fe40000201400 */
[----:B------:R-:W-:Y:S01]  /*19e30*/  @P1 LOP3.LUT R168, R168, 0x20000000, RZ, 0xfc, !PT ;  /* 0x20000000a8a81812 */ /* 0x000fe200078efcff */
[C---:B------:R-:W-:Y:S01]  /*19e40*/  FFMA.FTZ R23, -R176.reuse, R18, R23 ;  /* 0x00000012b0177223 */ /* 0x040fe20000010117 */
[----:B------:R-:W-:Y:S01]  /*19e50*/  IABS R16, R16 ;  /* 0x0000001000107213 */ /* 0x000fe20000000000 */
[----:B------:R-:W-:Y:S01]  /*19e60*/  FFMA.FTZ R189, -R176, R24, R189 ;  /* 0x00000018b0bd7223 */ /* 0x000fe200000101bd */
[----:B------:R-:W-:Y:S01]  /*19e70*/  LOP3.LUT R168, R168, 0xefffffff, RZ, 0xc0, !PT ;  /* 0xefffffffa8a87812 */ /* 0x000fe200078ec0ff */
[C---:B------:R-:W-:Y:S01]  /*19e80*/  VIADD R24, R183.reuse, 0x40 ;  /* 0x00000040b7187836 */ /* 0x040fe20000000000 */
[----:B------:R-:W-:Y:S01]  /*19e90*/  I2FP.F32.S32 R26, R16 ;  /* 0x00000010001a7245 */ /* 0x000fe20000201400 */
[----:B------:R-:W-:Y:S01]  /*19ea0*/  VIADD R16, R184, 0xffffffe0 ;  /* 0xffffffe0b8107836 */ /* 0x000fe20000000000 */
[----:B------:R-:W-:Y:S01]  /*19eb0*/  @P0 LOP3.LUT R168, R168, 0x10000000, RZ, 0xfc, !PT ;  /* 0x10000000a8a80812 */ /* 0x000fe200078efcff */
[C---:B------:R-:W-:Y:S01]  /*19ec0*/  FFMA.FTZ R17, -R176.reuse, R18, R17 ;  /* 0x00000012b0117223 */ /* 0x040fe20000010111 */
[----:B------:R-:W-:Y:S01]  /*19ed0*/  IABS R24, R24 ;  /* 0x0000001800187213 */ /* 0x000fe20000000000 */
[----:B------:R-:W-:Y:S01]  /*19ee0*/  FFMA.FTZ R215, -R176, R26, R215 ;  /* 0x0000001ab0d77223 */ /* 0x000fe200000101d7 */
[----:B------:R-:W-:Y:S01]  /*19ef0*/  ISETP.GE.AND P0, PT, R20, R180, PT ;  /* 0x000000b41400720c */ /* 0x000fe20003f06270 */
[----:B------:R-:W-:Y:S01]  /*19f00*/  VIADD R18, R184, 0xffffffe8 ;  /* 0xffffffe8b8127836 */ /* 0x000fe20000000000 */
[----:B------:R-:W-:Y:S01]  /*19f10*/  I2FP.F32.S32 R24, R24 ;  /* 0x0000001800187245 */ /* 0x000fe20000201400 */
[C---:B------:R-:W-:Y:S01]  /*19f20*/  FFMA.FTZ R209, -R176.reuse, R26, R209 ;  /* 0x0000001ab0d17223 */ /* 0x040fe200000101d1 */
[----:B------:R-:W-:Y:S02]  /*19f30*/  IABS R12, R12 ;  /* 0x0000000c000c7213 */ /* 0x000fe40000000000 */
[----:B------:R-:W-:Y:S01]  /*19f40*/  IABS R30, R30 ;  /* 0x0000001e001e7213 */ /* 0x000fe20000000000 */
[C---:B------:R-:W-:Y:S01]  /*19f50*/  FFMA.FTZ R191, -R176.reuse, R24, R191 ;  /* 0x00000018b0bf7223 */ /* 0x040fe200000101bf */
[----:B------:R-:W-:Y:S01]  /*19f60*/  I2FP.F32.S32 R12, R12 ;  /* 0x0000000c000c7245 */ /* 0x000fe20000201400 */
[----:B------:R-:W-:Y:S01]  /*19f70*/  VIADD R24, R183, 0x21 ;  /* 0x00000021b7187836 */ /* 0x000fe20000000000 */
[----:B------:R-:W-:Y:S02]  /*19f80*/  I2FP.F32.S32 R30, R30 ;  /* 0x0000001e001e7245 */ /* 0x000fe40000201400 */
[----:B------:R-:W-:Y:S01]  /*19f90*/  FSEL R191, R191, -INF , P2 ;  /* 0xff800000bfbf7808 */ /* 0x000fe20001000000 */
[C---:B------:R-:W-:Y:S01]  /*19fa0*/  FFMA.FTZ R21, -R176.reuse, R12, R21 ;  /* 0x0000000cb0157223 */ /* 0x040fe20000010115 */
[----:B------:R-:W-:Y:S01]  /*19fb0*/  IABS R24, R24 ;  /* 0x0000001800187213 */ /* 0x000fe20000000000 */
[CC--:B------:R-:W-:Y:S01]  /*19fc0*/  FFMA.FTZ R213, -R176.reuse, R30.reuse, R213 ;  /* 0x0000001eb0d57223 */ /* 0x0c0fe200000101d5 */
[C---:B------:R-:W-:Y:S01]  /*19fd0*/  ISETP.GE.AND P2, PT, R11.reuse, R179, PT ;  /* 0x000000b30b00720c */ /* 0x040fe20003f46270 */
[C---:B------:R-:W-:Y:S01]  /*19fe0*/  FFMA.FTZ R219, -R176.reuse, R30, R219 ;  /* 0x0000001eb0db7223 */ /* 0x040fe200000101db */
[----:B------:R-:W-:Y:S01]  /*19ff0*/  I2FP.F32.S32 R24, R24 ;  /* 0x0000001800187245 */ /* 0x000fe20000201400 */
[----:B------:R-:W-:Y:S01]  /*1a000*/  FFMA.FTZ R27, -R176, R12, R27 ;  /* 0x0000000cb01b7223 */ /* 0x000fe2000001011b */
[----:B------:R-:W-:Y:S02]  /*1a010*/  LOP3.LUT R168, R168, 0xf7ffffff, RZ, 0xc0, !PT ;  /* 0xf7ffffffa8a87812 */ /* 0x000fe400078ec0ff */
[----:B------:R-:W-:Y:S01]  /*1a020*/  ISETP.GE.AND P1, PT, R11, R178, PT ;  /* 0x000000b20b00720c */ /* 0x000fe20003f26270 */
[-C--:B------:R-:W-:Y:S01]  /*1a030*/  FFMA.FTZ R205, -R176, R24.reuse, R205 ;  /* 0x00000018b0cd7223 */ /* 0x080fe200000101cd */
[----:B------:R-:W-:Y:S01]  /*1a040*/  ISETP.GE.AND P6, PT, R2, R177, PT ;  /* 0x000000b10200720c */ /* 0x000fe20003fc6270 */
[----:B------:R-:W-:Y:S01]  /*1a050*/  FFMA.FTZ R211, -R176, R24, R211 ;  /* 0x00000018b0d37223 */ /* 0x000fe200000101d3 */
[----:B------:R-:W-:Y:S02]  /*1a060*/  FSEL R189, R189, -INF , P3 ;  /* 0xff800000bdbd7808 */ /* 0x000fe40001800000 */
[----:B------:R-:W-:Y:S02]  /*1a070*/  FSEL R205, R205, -INF , P0 ;  /* 0xff800000cdcd7808 */ /* 0x000fe40000000000 */
[-C--:B------:R-:W-:Y:S02]  /*1a080*/  ISETP.GE.AND P0, PT, R22, R180.reuse, PT ;  /* 0x000000b41600720c */ /* 0x080fe40003f06270 */
[----:B------:R-:W-:Y:S02]  /*1a090*/  @P2 LOP3.LUT R168, R168, 0x8000000, RZ, 0xfc, !PT ;  /* 0x08000000a8a82812 */ /* 0x000fe400078efcff */
[----:B------:R-:W-:Y:S01]  /*1a0a0*/  FSEL R33, R17, -INF , P0 ;  /* 0xff80000011217808 */ /* 0x000fe20000000000 */
[----:B------:R-:W-:Y:S01]  /*1a0b0*/  VIADD R17, R183, 0x10 ;  /* 0x00000010b7117836 */ /* 0x000fe20000000000 */
[-C--:B------:R-:W-:Y:S02]  /*1a0c0*/  ISETP.GE.AND P0, PT, R16, R180.reuse, PT ;  /* 0x000000b41000720c */ /* 0x080fe40003f06270 */
[----:B------:R-:W-:Y:S02]  /*1a0d0*/  LOP3.LUT R168, R168, 0xfbffffff, RZ, 0xc0, !PT ;  /* 0xfbffffffa8a87812 */ /* 0x000fe400078ec0ff */
[----:B------:R-:W-:Y:S02]  /*1a0e0*/  FSEL R209, R209, -INF , P0 ;  /* 0xff800000d1d17808 */ /* 0x000fe40000000000 */
[-C--:B------:R-:W-:Y:S02]  /*1a0f0*/  ISETP.GE.AND P0, PT, R14, R180.reuse, PT ;  /* 0x000000b40e00720c */ /* 0x080fe40003f06270 */
[----:B------:R-:W-:Y:S02]  /*1a100*/  IABS R12, R17 ;  /* 0x00000011000c7213 */ /* 0x000fe40000000000 */
[----:B------:R-:W-:Y:S01]  /*1a110*/  FSEL R24, R21, -INF , P0 ;  /* 0xff80000015187808 */ /* 0x000fe20000000000 */
[----:B------:R-:W-:Y:S01]  /*1a120*/  VIADD R21, R183, 0x9 ;  /* 0x00000009b7157836 */ /* 0x000fe20000000000 */
[----:B------:R-:W-:Y:S02]  /*1a130*/  ISETP.GE.AND P0, PT, R18, R180, PT ;  /* 0x000000b41200720c */ /* 0x000fe40003f06270 */
[----:B------:R-:W-:Y:S01]  /*1a140*/  I2FP.F32.S32 R17, R12 ;  /* 0x0000000c00117245 */ /* 0x000fe20000201400 */
[----:B------:R-:W-:Y:S01]  /*1a150*/  VIADD R12, R184, 0xffffffe9 ;  /* 0xffffffe9b80c7836 */ /* 0x000fe20000000000 */
[----:B------:R-:W-:Y:S02]  /*1a160*/  IABS R21, R21 ;  /* 0x0000001500157213 */ /* 0x000fe40000000000 */
[----:B------:R-:W-:Y:S01]  /*1a170*/  FSEL R213, R213, -INF , P0 ;  /* 0xff800000d5d57808 */ /* 0x000fe20000000000 */
[C---:B------:R-:W-:Y:S01]  /*1a180*/  FFMA.FTZ R31, -R176.reuse, R17, R31 ;  /* 0x00000011b01f7223 */ /* 0x040fe2000001011f */
[----:B------:R-:W-:Y:S01]  /*1a190*/  I2FP.F32.S32 R30, R21 ;  /* 0x00000015001e7245 */ /* 0x000fe20000201400 */
[----:B------:R-:W-:Y:S01]  /*1a1a0*/  VIADD R21, R183, 0x8 ;  /* 0x00000008b7157836 */ /* 0x000fe20000000000 */
[----:B------:R-:W-:Y:S01]  /*1a1b0*/  ISETP.GE.AND P0, PT, R11, R177, PT ;  /* 0x000000b10b00720c */ /* 0x000fe20003f06270 */
[C---:B------:R-:W-:Y:S01]  /*1a1c0*/  FFMA.FTZ R25, -R176.reuse, R17, R25 ;  /* 0x00000011b0197223 */ /* 0x040fe20000010119 */
[----:B------:R-:W-:Y:S01]  /*1a1d0*/  FSEL R11, R197, -INF , P1 ;  /* 0xff800000c50b7808 */ /* 0x000fe20000800000 */
[CC--:B------:R-:W-:Y:S01]  /*1a1e0*/  FFMA.FTZ R217, -R176.reuse, R30.reuse, R217 ;  /* 0x0000001eb0d97223 */ /* 0x0c0fe200000101d9 */
[----:B------:R-:W-:Y:S01]  /*1a1f0*/  IABS R21, R21 ;  /* 0x0000001500157213 */ /* 0x000fe20000000000 */
[----:B------:R-:W-:Y:S01]  /*1a200*/  FFMA.FTZ R223, -R176, R30, R223 ;  /* 0x0000001eb0df7223 */ /* 0x000fe200000101df */
[----:B------:R-:W-:Y:S01]  /*1a210*/  ISETP.GE.AND P1, PT, R28, R177, PT ;  /* 0x000000b11c00720c */ /* 0x000fe20003f26270 */
[----:B------:R-:W-:Y:S01]  /*1a220*/  VIADD R17, R184, 0xfffffff0 ;  /* 0xfffffff0b8117836 */ /* 0x000fe20000000000 */
[----:B------:R-:W-:Y:S02]  /*1a230*/  I2FP.F32.S32 R21, R21 ;  /* 0x0000001500157245 */ /* 0x000fe40000201400 */
[----:B------:R-:W-:Y:S02]  /*1a240*/  ISETP.GE.AND P2, PT, R6, R177, PT ;  /* 0x000000b10600720c */ /* 0x000fe40003f46270 */
[----:B------:R-:W-:Y:S01]  /*1a250*/  ISETP.GE.AND P5, PT, R17, R179, PT ;  /* 0x000000b31100720c */ /* 0x000fe20003fa6270 */
[-C--:B------:R-:W-:Y:S01]  /*1a260*/  FFMA.FTZ R29, -R176, R21.reuse, R29 ;  /* 0x00000015b01d7223 */ /* 0x080fe2000001011d */
[----:B------:R-:W-:Y:S01]  /*1a270*/  @P0 LOP3.LUT R168, R168, 0x4000000, RZ, 0xfc, !PT ;  /* 0x04000000a8a80812 */ /* 0x000fe200078efcff */
[----:B------:R-:W-:Y:S01]  /*1a280*/  FFMA.FTZ R35, -R176, R21, R35 ;  /* 0x00000015b0237223 */ /* 0x000fe20000010123 */
[----:B------:R-:W-:Y:S01]  /*1a290*/  ISETP.GE.AND P0, PT, R12, R180, PT ;  /* 0x000000b40c00720c */ /* 0x000fe20003f06270 */
[----:B------:R-:W-:Y:S01]  /*1a2a0*/  VIADD R21, R183, 0x1 ;  /* 0x00000001b7157836 */ /* 0x000fe20000000000 */
[----:B------:R-:W-:Y:S02]  /*1a2b0*/  LOP3.LUT R168, R168, 0xfdffffff, RZ, 0xc0, !PT ;  /* 0xfdffffffa8a87812 */ /* 0x000fe400078ec0ff */
[----:B------:R-:W-:Y:S02]  /*1a2c0*/  FSEL R26, R25, -INF , P0 ;  /* 0xff800000191a7808 */ /* 0x000fe40000000000 */
[----:B------:R-:W-:Y:S02]  /*1a2d0*/  IABS R21, R21 ;  /* 0x0000001500157213 */ /* 0x000fe40000000000 */
[----:B------:R-:W-:Y:S02]  /*1a2e0*/  ISETP.GE.AND P0, PT, R28, R178, PT ;  /* 0x000000b21c00720c */ /* 0x000fe40003f06270 */
[----:B------:R-:W-:Y:S02]  /*1a2f0*/  I2FP.F32.S32 R21, R21 ;  /* 0x0000001500157245 */ /* 0x000fe40000201400 */
[----:B------:R-:W-:Y:S02]  /*1a300*/  FSEL R199, R199, -INF , P0 ;  /* 0xff800000c7c77808 */ /* 0x000fe40000000000 */
[-C--:B------:R-:W-:Y:S01]  /*1a310*/  ISETP.GE.AND P0, PT, R17, R180.reuse, PT ;  /* 0x000000b41100720c */ /* 0x080fe20003f06270 */
[CC--:B------:R-:W-:Y:S01]  /*1a320*/  FFMA.FTZ R227, -R176.reuse, R21.reuse, R227 ;  /* 0x00000015b0e37223 */ /* 0x0c0fe200000101e3 */
[----:B------:R-:W-:Y:S01]  /*1a330*/  FSEL R139, R39, -INF , !P6 ;  /* 0xff800000278b7808 */ /* 0x000fe20007000000 */
[C---:B------:R-:W-:Y:S01]  /*1a340*/  FFMA.FTZ R221, -R176.reuse, R21, R221 ;  /* 0x00000015b0dd7223 */ /* 0x040fe200000101dd */
[----:B------:R-:W-:Y:S01]  /*1a350*/  FSEL R25, R217, -INF , P0 ;  /* 0xff800000d9197808 */ /* 0x000fe20000000000 */
[C---:B------:R-:W-:Y:S01]  /*1a360*/  VIADD R21, R183.reuse, 0xfffffff8 ;  /* 0xfffffff8b7157836 */ /* 0x040fe20000000000 */
[----:B------:R-:W-:Y:S04]  /*1a370*/  P2R R58, PR, RZ, 0x20 ;  /* 0x00000020ff3a7803 */ /* 0x000fe80000000000 */
[----:B------:R-:W-:Y:S04]  /*1a380*/  IABS R21, R21 ;  /* 0x0000001500157213 */ /* 0x000fe80000000000 */
[----:B------:R-:W-:Y:S05]  /*1a390*/  I2FP.F32.S32 R21, R21 ;  /* 0x0000001500157245 */ /* 0x000fea0000201400 */
[CC--:B------:R-:W-:Y:S01]  /*1a3a0*/  FFMA.FTZ R37, -R176.reuse, R21.reuse, R37 ;  /* 0x00000015b0257223 */ /* 0x0c0fe20000010125 */
[C---:B------:R-:W-:Y:S01]  /*1a3b0*/  FFMA.FTZ R43, -R176.reuse, R21, R43 ;  /* 0x00000015b02b7223 */ /* 0x040fe2000001012b */
[C---:B------:R-:W-:Y:S05]  /*1a3c0*/  VIADD R21, R183.reuse, 0xffffffc0 ;  /* 0xffffffc0b7157836 */ /* 0x040fea0000000000 */
[----:B------:R-:W-:Y:S04]  /*1a3d0*/  IABS R21, R21 ;  /* 0x0000001500157213 */ /* 0x000fe80000000000 */
[----:B------:R-:W-:Y:S05]  /*1a3e0*/  I2FP.F32.S32 R21, R21 ;  /* 0x0000001500157245 */ /* 0x000fea0000201400 */
[C---:B------:R-:W-:Y:S01]  /*1a3f0*/  FFMA.FTZ R62, -R176.reuse, R21, R62 ;  /* 0x00000015b03e7223 */ /* 0x040fe2000001013e */
[----:B------:R-:W-:Y:S05]  /*1a400*/  VIADD R21, R183, 0xffffffc8 ;  /* 0xffffffc8b7157836 */ /* 0x000fea0000000000 */
[----:B------:R-:W-:Y:S04]  /*1a410*/  IABS R21, R21 ;  /* 0x0000001500157213 */ /* 0x000fe80000000000 */
[----:B------:R-:W-:Y:S05]  /*1a420*/  I2FP.F32.S32 R21, R21 ;  /* 0x0000001500157245 */ /* 0x000fea0000201400 */
[CC--:B------:R-:W-:Y:S01]  /*1a430*/  FFMA.FTZ R66, -R176.reuse, R21.reuse, R251 ;  /* 0x00000015b0427223 */ /* 0x0c0fe200000101fb */
[----:B------:R-:W-:Y:S01]  /*1a440*/  FFMA.FTZ R36, -R176, R21, R36 ;  /* 0x00000015b0247223 */ /* 0x000fe20000010124 */
[C---:B------:R-:W-:Y:S05]  /*1a450*/  VIADD R21, R184.reuse, 0xfffffff1 ;  /* 0xfffffff1b8157836 */ /* 0x040fea0000000000 */
[C---:B------:R-:W-:Y:S02]  /*1a460*/  ISETP.GE.AND P0, PT, R21.reuse, R180, PT ;  /* 0x000000b41500720c */ /* 0x040fe40003f06270 */
[-C--:B------:R-:W-:Y:S02]  /*1a470*/  ISETP.GE.AND P4, PT, R21, R179.reuse, PT ;  /* 0x000000b31500720c */ /* 0x080fe40003f86270 */
[----:B------:R-:W-:Y:S01]  /*1a480*/  FSEL R42, R29, -INF , P0 ;  /* 0xff8000001d2a7808 */ /* 0x000fe20000000000 */
[----:B------:R-:W-:Y:S01]  /*1a490*/  VIADD R29, R184, 0x11 ;  /* 0x00000011b81d7836 */ /* 0x000fe20000000000 */
[-C--:B------:R-:W-:Y:S02]  /*1a4a0*/  ISETP.GE.AND P0, PT, R10, R178.reuse, PT ;  /* 0x000000b20a00720c */ /* 0x080fe40003f06270 */
[----:B------:R-:W-:Y:S02]  /*1a4b0*/  P2R R60, PR, RZ, 0x10 ;  /* 0x00000010ff3c7803 */ /* 0x000fe40000000000 */
[----:B------:R-:W-:Y:S02]  /*1a4c0*/  FSEL R34, R203, -INF , P0 ;  /* 0xff800000cb227808 */ /* 0x000fe40000000000 */
[----:B------:R-:W-:Y:S04]  /*1a4d0*/  ISETP.GE.AND P0, PT, R8, R178, PT ;  /* 0x000000b20800720c */ /* 0x000fe80003f06270 */
[----:B------:R-:W-:Y:S01]  /*1a4e0*/  FSEL R32, R15, -INF , P0 ;  /* 0xff8000000f207808 */ /* 0x000fe20000000000 */
[----:B------:R-:W-:Y:S01]  /*1a4f0*/  VIADD R15, R184, 0xfffffff8 ;  /* 0xfffffff8b80f7836 */ /* 0x000fe20000000000 */
[-C--:B------:R-:W-:Y:S04]  /*1a500*/  ISETP.GE.AND P0, PT, R28, R179.reuse, PT ;  /* 0x000000b31c00720c */ /* 0x080fe80003f06270 */
[C---:B------:R-:W-:Y:S09]  /*1a510*/  ISETP.GE.AND P3, PT, R15.reuse, R179, PT ;  /* 0x000000b30f00720c */ /* 0x040ff20003f66270 */
        /* <DEDUP_REMOVED lines=10> */
[----:B------:R-:W-:Y:S01]  /*1a5c0*/  VIADD R19, R183, 0xfffffff9 ;  /* 0xfffffff9b7137836 */ /* 0x000fe20000000000 */
[-C--:B------:R-:W-:Y:S02]  /*1a5d0*/  ISETP.GE.AND P0, PT, R2, R180.reuse, PT ;  /* 0x000000b40200720c */ /* 0x080fe40003f06270 */
[----:B------:R-:W-:Y:S02]  /*1a5e0*/  ISETP.GE.AND P1, PT, R10, R177, PT ;  /* 0x000000b10a00720c */ /* 0x000fe40003f26270 */
[----:B------:R-:W-:Y:S02]  /*1a5f0*/  IABS R19, R19 ;  /* 0x0000001300137213 */ /* 0x000fe40000000000 */
[----:B------:R-:W-:Y:S02]  /*1a600*/  FSEL R37, R37, -INF , P0 ;  /* 0xff80000025257808 */ /* 0x000fe40000000000 */
[----:B------:R-:W-:Y:S02]  /*1a610*/  I2FP.F32.S32 R19, R19 ;  /* 0x0000001300137245 */ /* 0x000fe40000201400 */
[----:B------:R-:W-:Y:S03]  /*1a620*/  ISETP.GE.AND P0, PT, R184, R180, PT ;  /* 0x000000b4b800720c */ /* 0x000fe60003f06270 */
[CC--:B------:R-:W-:Y:S01]  /*1a630*/  FFMA.FTZ R225, -R176.reuse, R19.reuse, R225 ;  /* 0x00000013b0e17223 */ /* 0x0c0fe200000101e1 */
[----:B------:R-:W-:Y:S01]  /*1a640*/  FFMA.FTZ R231, -R176, R19, R231 ;  /* 0x00000013b0e77223 */ /* 0x000fe200000101e7 */
[----:B------:R-:W-:Y:S03]  /*1a650*/  VIADD R19, R183, 0xfffffff1 ;  /* 0xfffffff1b7137836 */ /* 0x000fe60000000000 */
[----:B------:R-:W-:Y:S02]  /*1a660*/  FSEL R52, R225, -INF , P0 ;  /* 0xff800000e1347808 */ /* 0x000fe40000000000 */
[----:B------:R-:W-:Y:S02]  /*1a670*/  IABS R19, R19 ;  /* 0x0000001300137213 */ /* 0x000fe40000000000 */
[-C--:B------:R-:W-:Y:S02]  /*1a680*/  ISETP.GE.AND P0, PT, R16, R178.reuse, PT ;  /* 0x000000b21000720c */ /* 0x080fe40003f06270 */
[----:B------:R-:W-:Y:S02]  /*1a690*/  I2FP.F32.S32 R19, R19 ;  /* 0x0000001300137245 */ /* 0x000fe40000201400 */
[----:B------:R-:W-:Y:S02]  /*1a6a0*/  FSEL R50, R211, -INF , P0 ;  /* 0xff800000d3327808 */ /* 0x000fe40000000000 */
[----:B------:R-:W-:Y:S01]  /*1a6b0*/  ISETP.GE.AND P0, PT, R14, R178, PT ;  /* 0x000000b20e00720c */ /* 0x000fe20003f06270 */
[CC--:B------:R-:W-:Y:S01]  /*1a6c0*/  FFMA.FTZ R229, -R176.reuse, R19.reuse, R229 ;  /* 0x00000013b0e57223 */ /* 0x0c0fe200000101e5 */
[----:B------:R-:W-:Y:S01]  /*1a6d0*/  FFMA.FTZ R235, -R176, R19, R235 ;  /* 0x00000013b0eb7223 */ /* 0x000fe200000101eb */
[----:B------:R-:W-:Y:S01]  /*1a6e0*/  VIADD R19, R183, 0xfffffff0 ;  /* 0xfffffff0b7137836 */ /* 0x000fe20000000000 */
[----:B------:R-:W-:Y:S02]  /*1a6f0*/  FSEL R48, R23, -INF , P0 ;  /* 0xff80000017307808 */ /* 0x000fe40000000000 */
[----:B------:R-:W-:Y:S01]  /*1a700*/  ISETP.GE.AND P0, PT, R10, R179, PT ;  /* 0x000000b30a00720c */ /* 0x000fe20003f06270 */
[----:B------:R-:W-:Y:S01]  /*1a710*/  VIADD R10, R184, 0x29 ;  /* 0x00000029b80a7836 */ /* 0x000fe20000000000 */
[----:B------:R-:W-:Y:S04]  /*1a720*/  IABS R19, R19 ;  /* 0x0000001300137213 */ /* 0x000fe80000000000 */
[----:B------:R-:W-:Y:S05]  /*1a730*/  I2FP.F32.S32 R19, R19 ;  /* 0x0000001300137245 */ /* 0x000fea0000201400 */
[CC--:B------:R-:W-:Y:S01]  /*1a740*/  FFMA.FTZ R41, -R176.reuse, R19.reuse, R41 ;  /* 0x00000013b0297223 */ /* 0x0c0fe20000010129 */
[----:B------:R-:W-:Y:S01]  /*1a750*/  FFMA.FTZ R47, -R176, R19, R47 ;  /* 0x00000013b02f7223 */ /* 0x000fe2000001012f */
[----:B------:R-:W-:Y:S01]  /*1a760*/  @P0 LOP3.LUT R168, R168, 0x800000, RZ, 0xfc, !PT ;  /* 0x00800000a8a80812 */ /* 0x000fe200078efcff */
[----:B------:R-:W-:Y:S01]  /*1a770*/  VIADD R19, R183, 0xffffffe9 ;  /* 0xffffffe9b7137836 */ /* 0x000fe20000000000 */
[-C--:B------:R-:W-:Y:S02]  /*1a780*/  ISETP.GE.AND P0, PT, R56, R180.reuse, PT ;  /* 0x000000b43800720c */ /* 0x080fe40003f06270 */
[----:B------:R-:W-:Y:S02]  /*1a790*/  LOP3.LUT R168, R168, 0xffbfffff, RZ, 0xc0, !PT ;  /* 0xffbfffffa8a87812 */ /* 0x000fe400078ec0ff */
[----:B------:R-:W-:Y:S02]  /*1a7a0*/  IABS R19, R19 ;  /* 0x0000001300137213 */ /* 0x000fe40000000000 */
[----:B------:R-:W-:Y:S02]  /*1a7b0*/  FSEL R46, R229, -INF , P0 ;  /* 0xff800000e52e7808 */ /* 0x000fe40000000000 */
[----:B------:R-:W-:Y:S02]  /*1a7c0*/  I2FP.F32.S32 R19, R19 ;  /* 0x0000001300137245 */ /* 0x000fe40000201400 */
[----:B------:R-:W-:Y:S02]  /*1a7d0*/  ISETP.GE.AND P0, PT, R8, R179, PT ;  /* 0x000000b30800720c */ /* 0x000fe40003f06270 */
[----:B------:R-:W-:Y:S01]  /*1a7e0*/  @P1 LOP3.LUT R168, R168, 0x400000, RZ, 0xfc, !PT ;  /* 0x00400000a8a81812 */ /* 0x000fe200078efcff */
[----:B------:R-:W-:Y:S01]  /*1a7f0*/  FFMA.FTZ R233, -R176, R19, R233 ;  /* 0x00000013b0e97223 */ /* 0x000fe200000101e9 */
[----:B------:R-:W-:Y:S01]  /*1a800*/  ISETP.GE.AND P1, PT, R8, R177, PT ;  /* 0x000000b10800720c */ /* 0x000fe20003f26270 */
[----:B------:R-:W-:Y:S01]  /*1a810*/  FFMA.FTZ R239, -R176, R19, R239 ;  /* 0x00000013b0ef7223 */ /* 0x000fe200000101ef */
[----:B------:R-:W-:Y:S01]  /*1a820*/  LOP3.LUT R168, R168, 0xffdfffff, RZ, 0xc0, !PT ;  /* 0xffdfffffa8a87812 */ /* 0x000fe200078ec0ff */
[C---:B------:R-:W-:Y:S02]  /*1a830*/  VIADD R19, R183.reuse, 0xffffffe8 ;  /* 0xffffffe8b7137836 */ /* 0x040fe40000000000 */
[----:B------:R-:W-:Y:S03]  /*1a840*/  VIADD R8, R184, 0x30 ;  /* 0x00000030b8087836 */ /* 0x000fe60000000000 */
[----:B------:R-:W-:Y:S02]  /*1a850*/  IABS R19, R19 ;  /* 0x0000001300137213 */ /* 0x000fe40000000000 */
[----:B------:R-:W-:Y:S02]  /*1a860*/  @P0 LOP3.LUT R168, R168, 0x200000, RZ, 0xfc, !PT ;  /* 0x00200000a8a80812 */ /* 0x000fe400078efcff */
[----:B------:R-:W-:Y:S02]  /*1a870*/  I2FP.F32.S32 R19, R19 ;  /* 0x0000001300137245 */ /* 0x000fe40000201400 */
[----:B------:R-:W-:Y:S03]  /*1a880*/  LOP3.LUT R168, R168, 0xffefffff, RZ, 0xc0, !PT ;  /* 0xffefffffa8a87812 */ /* 0x000fe600078ec0ff */
[-C--:B------:R-:W-:Y:S01]  /*1a890*/  FFMA.FTZ R45, -R176, R19.reuse, R45 ;  /* 0x00000013b02d7223 */ /* 0x080fe2000001012d */
[----:B------:R-:W-:Y:S01]  /*1a8a0*/  @P1 LOP3.LUT R168, R168, 0x100000, RZ, 0xfc, !PT ;  /* 0x00100000a8a81812 */ /* 0x000fe200078efcff */
[----:B------:R-:W-:Y:S01]  /*1a8b0*/  FFMA.FTZ R51, -R176, R19, R51 ;  /* 0x00000013b0337223 */ /* 0x000fe20000010133 */
[----:B------:R-:W-:Y:S01]  /*1a8c0*/  ISETP.GE.AND P1, PT, R20, R177, PT ;  /* 0x000000b11400720c */ /* 0x000fe20003f26270 */
[C---:B------:R-:W-:Y:S01]  /*1a8d0*/  VIADD R19, R183.reuse, 0xffffffe1 ;  /* 0xffffffe1b7137836 */ /* 0x040fe20000000000 */
[----:B------:R-:W-:Y:S04]  /*1a8e0*/  LOP3.LUT R168, R168, 0xfff7ffff, RZ, 0xc0, !PT ;  /* 0xfff7ffffa8a87812 */ /* 0x000fe800078ec0ff */
[----:B------:R-:W-:Y:S04]  /*1a8f0*/  IABS R19, R19 ;  /* 0x0000001300137213 */ /* 0x000fe80000000000 */
[----:B------:R-:W-:Y:S05]  /*1a900*/  I2FP.F32.S32 R19, R19 ;  /* 0x0000001300137245 */ /* 0x000fea0000201400 */
[CC--:B------:R-:W-:Y:S01]  /*1a910*/  FFMA.FTZ R241, -R176.reuse, R19.reuse, R241 ;  /* 0x00000013b0f17223 */ /* 0x0c0fe200000101f1 */
[C---:B------:R-:W-:Y:S01]  /*1a920*/  FFMA.FTZ R237, -R176.reuse, R19, R237 ;  /* 0x00000013b0ed7223 */ /* 0x040fe200000101ed */
[C---:B------:R-:W-:Y:S05]  /*1a930*/  VIADD R19, R183.reuse, 0xffffffe0 ;  /* 0xffffffe0b7137836 */ /* 0x040fea0000000000 */
        /* <DEDUP_REMOVED lines=11> */
[----:B------:R-:W-:Y:S01]  /*1a9f0*/  I2FP.F32.S32 R67, R19 ;  /* 0x0000001300437245 */ /* 0x000fe20000201400 */
[C---:B------:R-:W-:Y:S04]  /*1aa00*/  VIADD R19, R183.reuse, 0xffffffd1 ;  /* 0xffffffd1b7137836 */ /* 0x040fe80000000000 */
[C---:B------:R-:W-:Y:S01]  /*1aa10*/  FFMA.FTZ R53, -R176.reuse, R67, R53 ;  /* 0x00000043b0357223 */ /* 0x040fe20000010135 */
[----:B------:R-:W-:Y:S01]  /*1aa20*/  IABS R19, R19 ;  /* 0x0000001300137213 */ /* 0x000fe20000000000 */
[C---:B------:R-:W-:Y:S03]  /*1aa30*/  FFMA.FTZ R67, -R176.reuse, R67, R59 ;  /* 0x00000043b0437223 */ /* 0x040fe6000001013b */
[----:B------:R-:W-:Y:S01]  /*1aa40*/  I2FP.F32.S32 R63, R19 ;  /* 0x00000013003f7245 */ /* 0x000fe20000201400 */
[C---:B------:R-:W-:Y:S04]  /*1aa50*/  VIADD R19, R183.reuse, 0xffffffd0 ;  /* 0xffffffd0b7137836 */ /* 0x040fe80000000000 */
[C---:B------:R-:W-:Y:S01]  /*1aa60*/  FFMA.FTZ R243, -R176.reuse, R63, R243 ;  /* 0x0000003fb0f37223 */ /* 0x040fe200000101f3 */
[----:B------:R-:W-:Y:S01]  /*1aa70*/  IABS R19, R19 ;  /* 0x0000001300137213 */ /* 0x000fe20000000000 */
[C---:B------:R-:W-:Y:S03]  /*1aa80*/  FFMA.FTZ R63, -R176.reuse, R63, R249 ;  /* 0x0000003fb03f7223 */ /* 0x040fe600000101f9 */
[----:B------:R-:W-:Y:S05]  /*1aa90*/  I2FP.F32.S32 R19, R19 ;  /* 0x0000001300137245 */ /* 0x000fea0000201400 */
[CC--:B------:R-:W-:Y:S01]  /*1aaa0*/  FFMA.FTZ R57, -R176.reuse, R19.reuse, R57 ;  /* 0x00000013b0397223 */ /* 0x0c0fe20000010139 */
[C---:B------:R-:W-:Y:S01]  /*1aab0*/  FFMA.FTZ R61, -R176.reuse, R19, R61 ;  /* 0x00000013b03d7223 */ /* 0x040fe2000001013d */
[----:B------:R-:W-:Y:S05]  /*1aac0*/  VIADD R19, R183, 0xffffffc1 ;  /* 0xffffffc1b7137836 */ /* 0x000fea0000000000 */
[----:B------:R-:W-:Y:S04]  /*1aad0*/  IABS R19, R19 ;  /* 0x0000001300137213 */ /* 0x000fe80000000000 */
[----:B------:R-:W-:Y:S05]  /*1aae0*/  I2FP.F32.S32 R19, R19 ;  /* 0x0000001300137245 */ /* 0x000fea0000201400 */
[----:B------:R-:W-:Y:S01]  /*1aaf0*/  FFMA.FTZ R247, -R176, R19, R247 ;  /* 0x00000013b0f77223 */ /* 0x000fe200000101f7 */
[----:B------:R-:W-:Y:S05]  /*1ab00*/  VIADD R19, R184, 0x9 ;  /* 0x00000009b8137836 */ /* 0x000fea0000000000 */
[----:B------:R-:W-:Y:S04]  /*1ab10*/  ISETP.GE.AND P0, PT, R19, R180, PT ;  /* 0x000000b41300720c */ /* 0x000fe80003f06270 */
[----:B------:R-:W-:Y:S02]  /*1ab20*/  FSEL R44, R41, -INF , P0 ;  /* 0xff800000292c7808 */ /* 0x000fe40000000000 */
[-C--:B------:R-:W-:Y:S04]  /*1ab30*/  ISETP.GE.AND P0, PT, R18, R178.reuse, PT ;  /* 0x000000b21200720c */ /* 0x080fe80003f06270 */
[----:B------:R-:W-:Y:S02]  /*1ab40*/  FSEL R211, R215, -INF , P0 ;  /* 0xff800000d7d37808 */ /* 0x000fe40000000000 */
[----:B------:R-:W-:Y:S04]  /*1ab50*/  ISETP.GE.AND P0, PT, R12, R178, PT ;  /* 0x000000b20c00720c */ /* 0x000fe80003f06270 */
[----:B------:R-:W-:Y:S02]  /*1ab60*/  FSEL R41, R27, -INF , P0 ;  /* 0xff8000001b297808 */ /* 0x000fe40000000000 */
[-C--:B------:R-:W-:Y:S01]  /*1ab70*/  ISETP.GE.AND P0, PT, R20, R179.reuse, PT ;  /* 0x000000b31400720c */ /* 0x080fe20003f06270 */
[----:B------:R-:W-:Y:S11]  /*1ab80*/  VIADD R20, R184, 0x19 ;  /* 0x00000019b8147836 */ /* 0x000ff60000000000 */
[----:B------:R-:W-:Y:S01]  /*1ab90*/  @!UPT UIADD3 URZ, UPT, UPT, URZ, URZ, URZ ;  /* 0x000000fffffff290 */ /* 0x000fe2000fffe0ff */
[----:B------:R-:W-:Y:S02]  /*1aba0*/  @P0 LOP3.LUT R168, R168, 0x80000, RZ, 0xfc, !PT ;  /* 0x00080000a8a80812 */ /* 0x000fe400078efcff */
[-C--:B------:R-:W-:Y:S02]  /*1abb0*/  ISETP.GE.AND P0, PT, R38, R180.reuse, PT ;  /* 0x000000b42600720c */ /* 0x080fe40003f06270 */
[----:B------:R-:W-:Y:S02]  /*1abc0*/  LOP3.LUT R168, R168, 0xfffbffff, RZ, 0xc0, !PT ;  /* 0xfffbffffa8a87812 */ /* 0x000fe400078ec0ff */
[----:B------:R-:W-:Y:S02]  /*1abd0*/  FSEL R137, R233, -INF , P0 ;  /* 0xff800000e9897808 */ /* 0x000fe40000000000 */
[----:B------:R-:W-:Y:S02]  /*1abe0*/  ISETP.GE.AND P0, PT, R22, R179, PT ;  /* 0x000000b31600720c */ /* 0x000fe40003f06270 */
[----:B------:R-:W-:Y:S02]  /*1abf0*/  @P1 LOP3.LUT R168, R168, 0x40000, RZ, 0xfc, !PT ;  /* 0x00040000a8a81812 */ /* 0x000fe400078efcff */
[----:B------:R-:W-:Y:S01]  /*1ac00*/  ISETP.GE.AND P1, PT, R22, R177, PT ;  /* 0x000000b11600720c */ /* 0x000fe20003f26270 */
        /* <DEDUP_REMOVED lines=10> */
[-C--:B------:R-:W-:Y:S01]  /*1acb0*/  ISETP.GE.AND P1, PT, R2, R179.reuse, PT ;  /* 0x000000b30200720c */ /* 0x080fe20003f26270 */
[----:B------:R-:W-:Y:S01]  /*1acc0*/  VIADD R2, R183, 0xffffffc9 ;  /* 0xffffffc9b7027836 */ /* 0x000fe20000000000 */
[----:B------:R-:W-:Y:S01]  /*1acd0*/  FSEL R31, R31, -INF , P0 ;  /* 0xff8000001f1f7808 */ /* 0x000fe20000000000 */
[----:B------:R-:W-:Y:S01]  /*1ace0*/  VIADD R183, R183, 0x80 ;  /* 0x00000080b7b77836 */ /* 0x000fe20000000000 */
[----:B------:R-:W-:Y:S02]  /*1acf0*/  ISETP.GE.AND P0, PT, R22, R180, PT ;  /* 0x000000b41600720c */ /* 0x000fe40003f06270 */
[----:B------:R-:W-:Y:S02]  /*1ad00*/  LOP3.LUT R168, R168, 0xffff7fff, RZ, 0xc0, !PT ;  /* 0xffff7fffa8a87812 */ /* 0x000fe400078ec0ff */
[----:B------:R-:W-:Y:S02]  /*1ad10*/  FSEL R133, R237, -INF , P0 ;  /* 0xff800000ed857808 */ /* 0x000fe40000000000 */
[----:B------:R-:W-:Y:S02]  /*1ad20*/  ISETP.GE.AND P0, PT, R16, R179, PT ;  /* 0x000000b31000720c */ /* 0x000fe40003f06270 */
[----:B------:R-:W-:Y:S02]  /*1ad30*/  IABS R2, R2 ;  /* 0x0000000200027213 */ /* 0x000fe40000000000 */
[----:B------:R-:W-:Y:S02]  /*1ad40*/  @P1 LOP3.LUT R168, R168, 0x8000, RZ, 0xfc, !PT ;  /* 0x00008000a8a81812 */ /* 0x000fe400078efcff */
[----:B------:R-:W-:Y:S01]  /*1ad50*/  ISETP.GE.AND P1, PT, R16, R177, PT ;  /* 0x000000b11000720c */ /* 0x000fe20003f26270 */
[----:B------:R-:W-:Y:S01]  /*1ad60*/  VIADD R16, R184, 0x20 ;  /* 0x00000020b8107836 */ /* 0x000fe20000000000 */
[----:B------:R-:W-:Y:S02]  /*1ad70*/  LOP3.LUT R168, R168, 0xffffdfff, RZ, 0xc0, !PT ;  /* 0xffffdfffa8a87812 */ /* 0x000fe400078ec0ff */
[----:B------:R-:W-:Y:S03]  /*1ad80*/  I2FP.F32.S32 R2, R2 ;  /* 0x0000000200027245 */ /* 0x000fe60000201400 */
[----:B------:R-:W-:Y:S02]  /*1ad90*/  @P0 LOP3.LUT R168, R168, 0x2000, RZ, 0xfc, !PT ;  /* 0x00002000a8a80812 */ /* 0x000fe400078efcff */
[----:B------:R-:W-:Y:S01]  /*1ada0*/  ISETP.GE.AND P0, PT, R20, R180, PT ;  /* 0x000000b41400720c */ /* 0x000fe20003f06270 */
[-C--:B------:R-:W-:Y:S01]  /*1adb0*/  FFMA.FTZ R9, -R176, R2.reuse, R9 ;  /* 0x00000002b0097223 */ /* 0x080fe20000010109 */
[----:B------:R-:W-:Y:S01]  /*1adc0*/  LOP3.LUT R168, R168, 0xffffbfff, RZ, 0xc0, !PT ;  /* 0xffffbfffa8a87812 */ /* 0x000fe200078ec0ff */
[----:B------:R-:W-:Y:S01]  /*1add0*/  FFMA.FTZ R5, -R176, R2, R5 ;  /* 0x00000002b0057223 */ /* 0x000fe20000010105 */
        /* <DEDUP_REMOVED lines=9> */
[----:B------:R-:W-:Y:S01]  /*1ae70*/  VIADD R14, R184, 0x21 ;  /* 0x00000021b80e7836 */ /* 0x000fe20000000000 */
[----:B------:R-:W-:Y:S09]  /*1ae80*/  P2R R49, PR, RZ, 0x8 ;  /* 0x00000008ff317803 */ /* 0x000ff20000000000 */
[----:B------:R-:W-:Y:S02]  /*1ae90*/  @P0 LOP3.LUT R168, R168, 0x200, RZ, 0xfc, !PT ;  /* 0x00000200a8a80812 */ /* 0x000fe400078efcff */
[-C--:B------:R-:W-:Y:S02]  /*1aea0*/  ISETP.GE.AND P0, PT, R16, R180.reuse, PT ;  /* 0x000000b41000720c */ /* 0x080fe40003f06270 */
[----:B------:R-:W-:Y:S02]  /*1aeb0*/  LOP3.LUT R168, R168, 0xfffffbff, RZ, 0xc0, !PT ;  /* 0xfffffbffa8a87812 */ /* 0x000fe400078ec0ff */
[----:B------:R-:W-:Y:S01]  /*1aec0*/  FSEL R121, R7, -INF , P0 ;  /* 0xff80000007797808 */ /* 0x000fe20000000000 */
[----:B------:R-:W-:Y:S01]  /*1aed0*/  VIADD R7, R184, 0x31 ;  /* 0x00000031b8077836 */ /* 0x000fe20000000000 */
        /* <DEDUP_REMOVED lines=12> */
[-C--:B------:R-:W-:Y:S01]  /*1afa0*/  ISETP.GE.AND P1, PT, R12, R177.reuse, PT ;  /* 0x000000b10c00720c */ /* 0x080fe20003f26270 */
[----:B------:R-:W-:Y:S01]  /*1afb0*/  VIADD R12, R184, 0x28 ;  /* 0x00000028b80c7836 */ /* 0x000fe20000000000 */
[----:B------:R-:W-:Y:S09]  /*1afc0*/  LOP3.LUT R168, R168, 0xfffffffb, RZ, 0xc0, !PT ;  /* 0xfffffffba8a87812 */ /* 0x000ff200078ec0ff */
        /* <DEDUP_REMOVED lines=8> */
[-C--:B------:R-:W-:Y:S02]  /*1b050*/  ISETP.GE.AND P1, PT, R17, R177.reuse, PT ;  /* 0x000000b11100720c */ /* 0x080fe40003f26270 */
[----:B------:R-:W-:Y:S02]  /*1b060*/  FSEL R18, R231, -INF , P0 ;  /* 0xff800000e7127808 */ /* 0x000fe40000000000 */
[----:B------:R-:W-:Y:S02]  /*1b070*/  ISETP.GE.AND P0, PT, R19, R178, PT ;  /* 0x000000b21300720c */ /* 0x000fe40003f06270 */
[----:B------:R-:W-:Y:S02]  /*1b080*/  LOP3.LUT R168, R168, 0xffffffef, RZ, 0xc0, !PT ;  /* 0xffffffefa8a87812 */ /* 0x000fe400078ec0ff */
[----:B------:R-:W-:Y:S02]  /*1b090*/  FSEL R43, R43, -INF , P0 ;  /* 0xff8000002b2b7808 */ /* 0x000fe40000000000 */
[----:B------:R-:W-:Y:S03]  /*1b0a0*/  ISETP.GE.AND P0, PT, R21, R177, PT ;  /* 0x000000b11500720c */ /* 0x000fe60003f06270 */
[----:B------:R-:W-:Y:S02]  /*1b0b0*/  @P1 LOP3.LUT R168, R168, 0x10, RZ, 0xfc, !PT ;  /* 0x00000010a8a81812 */ /* 0x000fe400078efcff */
[----:B------:R-:W-:Y:S01]  /*1b0c0*/  ISETP.GE.AND P1, PT, R6, R179, PT ;  /* 0x000000b30600720c */ /* 0x000fe20003f26270 */
[----:B------:R-:W-:Y:S01]  /*1b0d0*/  VIADD R6, R184, 0x39 ;  /* 0x00000039b8067836 */ /* 0x000fe20000000000 */
[----:B------:R-:W-:Y:S02]  /*1b0e0*/  LOP3.LUT R168, R168, 0xfffffffe, RZ, 0xc0, !PT ;  /* 0xfffffffea8a87812 */ /* 0x000fe400078ec0ff */
[----:B------:R-:W-:Y:S01]  /*1b0f0*/  FSEL R201, R0, -INF , !P1 ;  /* 0xff80000000c97808 */ /* 0x000fe20004800000 */
[----:B------:R-:W-:Y:S01]  /*1b100*/  VIADD R0, R184, 0x38 ;  /* 0x00000038b8007836 */ /* 0x000fe20000000000 */
[-C--:B------:R-:W-:Y:S02]  /*1b110*/  ISETP.GE.AND P1, PT, R56, R177.reuse, PT ;  /* 0x000000b13800720c */ /* 0x080fe40003f26270 */
[----:B------:R-:W-:Y:S02]  /*1b120*/  @P0 LOP3.LUT R168, R168, 0x1, RZ, 0xfc, !PT ;  /* 0x00000001a8a80812 */ /* 0x000fe400078efcff */
[----:B------:R-:W-:Y:S02]  /*1b130*/  ISETP.GE.AND P0, PT, R15, R177, PT ;  /* 0x000000b10f00720c */ /* 0x000fe40003f06270 */
[----:B------:R-:W-:Y:S11]  /*1b140*/  LOP3.LUT R168, R168, 0xffffff7f, RZ, 0xc0, !PT ;  /* 0xffffff7fa8a87812 */ /* 0x000ff600078ec0ff */
[----:B------:R-:W-:Y:S02]  /*1b150*/  @P0 LOP3.LUT R168, R168, 0x80, RZ, 0xfc, !PT ;  /* 0x00000080a8a80812 */ /* 0x000fe400078efcff */
[-C--:B------:R-:W-:Y:S02]  /*1b160*/  ISETP.GE.AND P0, PT, R8, R180.reuse, PT ;  /* 0x000000b40800720c */ /* 0x080fe40003f06270 */
[----:B------:R-:W-:Y:S02]  /*1b170*/  LOP3.LUT R168, R168, 0xffffffbf, RZ, 0xc0, !PT ;  /* 0xffffffbfa8a87812 */ /* 0x000fe400078ec0ff */
[----:B------:R-:W-:Y:S02]  /*1b180*/  FSEL R65, R9, -INF , P0 ;  /* 0xff80000009417808 */ /* 0x000fe40000000000 */
[----:B------:R-:W-:Y:S02]  /*1b190*/  @P2 LOP3.LUT R168, R168, 0x40, RZ, 0xfc, !PT ;  /* 0x00000040a8a82812 */ /* 0x000fe400078efcff */
[-C--:B------:R-:W-:Y:S02]  /*1b1a0*/  ISETP.GE.AND P2, PT, R56, R179.reuse, PT ;  /* 0x000000b33800720c */ /* 0x080fe40003f46270 */
[----:B------:R-:W-:Y:S02]  /*1b1b0*/  LOP3.LUT R168, R168, 0xffffefff, RZ, 0xc0, !PT ;  /* 0xffffefffa8a87812 */ /* 0x000fe400078ec0ff */
[----:B------:R-:W-:Y:S02]  /*1b1c0*/  ISETP.GE.AND P0, PT, R7, R180, PT ;  /* 0x000000b40700720c */ /* 0x000fe40003f06270 */
[----:B------:R-:W-:Y:S02]  /*1b1d0*/  @P1 LOP3.LUT R168, R168, 0x1000, RZ, 0xfc, !PT ;  /* 0x00001000a8a81812 */ /* 0x000fe400078efcff */
[----:B------:R-:W-:Y:S02]  /*1b1e0*/  ISETP.GE.AND P1, PT, R19, R179, PT ;  /* 0x000000b31300720c */ /* 0x000fe40003f26270 */
[----:B------:R-:W-:Y:S02]  /*1b1f0*/  FSEL R66, R66, -INF , P0 ;  /* 0xff80000042427808 */ /* 0x000fe40000000000 */
[----:B------:R-:W-:Y:S02]  /*1b200*/  P2R R56, PR, RZ, 0x2 ;  /* 0x00000002ff387803 */ /* 0x000fe40000000000 */
[----:B------:R-:W-:Y:S02]  /*1b210*/  LOP3.LUT P1, RZ, R168, 0x80000000, RZ, 0xc0, !PT ;  /* 0x80000000a8ff7812 */ /* 0x000fe4000782c0ff */
[-C--:B------:R-:W-:Y:S02]  /*1b220*/  ISETP.GE.AND P0, PT, R38, R178.reuse, PT ;  /* 0x000000b22600720c */ /* 0x080fe40003f06270 */
[----:B------:R-:W-:Y:S02]  /*1b230*/  FSEL R21, R3, -INF , !P1 ;  /* 0xff80000003157808 */ /* 0x000fe40004800000 */
[----:B------:R-:W2:Y:S01]  /*1b240*/  LD.E R3, desc[UR4][R102.64+0xdc] ;  /* 0x0000dc0466037980 */ /* 0x000ea2000c101900 */
[----:B------:R-:W-:Y:S02]  /*1b250*/  FSEL R129, R235, -INF , P0 ;  /* 0xff800000eb817808 */ /* 0x000fe40000000000 */
[----:B------:R-:W-:Y:S02]  /*1b260*/  ISETP.GE.AND P0, PT, R29, R178, PT ;  /* 0x000000b21d00720c */ /* 0x000fe40003f06270 */
[----:B------:R-:W-:Y:S02]  /*1b270*/  P2R R54, PR, RZ, 0x4 ;  /* 0x00000004ff367803 */ /* 0x000fe40000000000 */
[----:B------:R-:W-:Y:S02]  /*1b280*/  FSEL R47, R47, -INF , P0 ;  /* 0xff8000002f2f7808 */ /* 0x000fe40000000000 */
[-C--:B------:R-:W-:Y:S02]  /*1b290*/  ISETP.GE.AND P0, PT, R6, R180.reuse, PT ;  /* 0x000000b40600720c */ /* 0x080fe40003f06270 */
[----:B------:R-:W-:Y:S02]  /*1b2a0*/  LOP3.LUT P2, RZ, R168, 0x20000000, RZ, 0xc0, !PT ;  /* 0x20000000a8ff7812 */ /* 0x000fe4000784c0ff */
[----:B------:R-:W-:Y:S02]  /*1b2b0*/  FSEL R62, R62, -INF , P0 ;  /* 0xff8000003e3e7808 */ /* 0x000fe40000000000 */
[----:B------:R-:W-:Y:S02]  /*1b2c0*/  ISETP.GE.AND P0, PT, R19, R177, PT ;  /* 0x000000b11300720c */ /* 0x000fe40003f06270 */
[----:B------:R-:W-:Y:S02]  /*1b2d0*/  LOP3.LUT R168, R168, 0xfffff7ff, RZ, 0xc0, !PT ;  /* 0xfffff7ffa8a87812 */ /* 0x000fe400078ec0ff */
[----:B------:R-:W-:Y:S09]  /*1b2e0*/  FSEL R19, R187, -INF , !P2 ;  /* 0xff800000bb137808 */ /* 0x000ff20005000000 */
[----:B------:R-:W-:Y:S02]  /*1b2f0*/  @P0 LOP3.LUT R168, R168, 0x800, RZ, 0xfc, !PT ;  /* 0x00000800a8a80812 */ /* 0x000fe400078efcff */
[----:B------:R-:W-:Y:S02]  /*1b300*/  ISETP.GE.AND P0, PT, R0, R180, PT ;  /* 0x000000b40000720c */ /* 0x000fe40003f06270 */
[C---:B------:R-:W-:Y:S02]  /*1b310*/  LOP3.LUT P4, RZ, R168.reuse, 0x4000000, RZ, 0xc0, !PT ;  /* 0x04000000a8ff7812 */ /* 0x040fe4000788c0ff */
        /* <DEDUP_REMOVED lines=34> */
[----:B------:R-:W-:Y:S02]  /*1b540*/  FSEL R17, R193, -INF , !P4 ;  /* 0xff800000c1117808 */ /* 0x000fe40006000000 */
[----:B------:R-:W-:Y:S02]  /*1b550*/  FSEL R67, R67, -INF , P0 ;  /* 0xff80000043437808 */ /* 0x000fe40000000000 */
[----:B------:R-:W-:Y:S02]  /*1b560*/  ISETP.NE.AND P4, PT, R15, RZ, PT ;  /* 0x000000ff0f00720c */ /* 0x000fe40003f85270 */
[-C--:B------:R-:W-:Y:S02]  /*1b570*/  ISETP.GE.AND P0, PT, R8, R178.reuse, PT ;  /* 0x000000b20800720c */ /* 0x080fe40003f06270 */
[----:B------:R-:W-:Y:S02]  /*1b580*/  FSEL R15, R195, -INF , !P4 ;  /* 0xff800000c30f7808 */ /* 0x000fe40006000000 */
[----:B------:R-:W-:Y:S02]  /*1b590*/  FSEL R63, R63, -INF , P0 ;  /* 0xff8000003f3f7808 */ /* 0x000fe40000000000 */
[-C--:B------:R-:W-:Y:S02]  /*1b5a0*/  ISETP.GE.AND P0, PT, R7, R178.reuse, PT ;  /* 0x000000b20700720c */ /* 0x080fe40003f06270 */
[----:B------:R-:W-:Y:S02]  /*1b5b0*/  ISETP.NE.AND P4, PT, R120, RZ, PT ;  /* 0x000000ff7800720c */ /* 0x000fe40003f85270 */
[----:B------:R-:W-:Y:S02]  /*1b5c0*/  FSEL R61, R61, -INF , P0 ;  /* 0xff8000003d3d7808 */ /* 0x000fe40000000000 */
[----:B------:R-:W-:Y:S02]  /*1b5d0*/  FSEL R233, R13, -INF , !P4 ;  /* 0xff8000000de97808 */ /* 0x000fe40006000000 */
[----:B------:R-:W-:Y:S02]  /*1b5e0*/  ISETP.GE.AND P0, PT, R6, R178, PT ;  /* 0x000000b20600720c */ /* 0x000fe40003f06270 */
[----:B------:R-:W-:Y:S02]  /*1b5f0*/  ISETP.NE.AND P4, PT, R35, RZ, PT ;  /* 0x000000ff2300720c */ /* 0x000fe40003f85270 */
[----:B------:R-:W-:Y:S02]  /*1b600*/  FSEL R36, R36, -INF , P0 ;  /* 0xff80000024247808 */ /* 0x000fe40000000000 */
[----:B------:R-:W-:Y:S02]  /*1b610*/  FSEL R35, R205, -INF , !P4 ;  /* 0xff800000cd237808 */ /* 0x000fe40006000000 */
[----:B------:R-:W-:Y:S02]  /*1b620*/  ISETP.NE.AND P4, PT, R119, RZ, PT ;  /* 0x000000ff7700720c */ /* 0x000fe40003f85270 */
[C---:B------:R-:W-:Y:S02]  /*1b630*/  LOP3.LUT P0, RZ, R168.reuse, 0x8000, RZ, 0xc0, !PT ;  /* 0x00008000a8ff7812 */ /* 0x040fe4000780c0ff */
[----:B------:R-:W-:Y:S02]  /*1b640*/  FSEL R33, R33, -INF , !P4 ;  /* 0xff80000021217808 */ /* 0x000fe40006000000 */
[----:B------:R-:W-:Y:S02]  /*1b650*/  P2R R39, PR, RZ, 0x1 ;  /* 0x00000001ff277803 */ /* 0x000fe40000000000 */
[----:B------:R-:W-:Y:S02]  /*1b660*/  LOP3.LUT P0, RZ, R168, 0x10000, RZ, 0xc0, !PT ;  /* 0x00010000a8ff7812 */ /* 0x000fe4000780c0ff */
[----:B------:R-:W-:Y:S02]  /*1b670*/  ISETP.NE.AND P4, PT, R118, RZ, PT ;  /* 0x000000ff7600720c */ /* 0x000fe40003f85270 */
[C---:B------:R-:W-:Y:S02]  /*1b680*/  LOP3.LUT P3, RZ, R168.reuse, 0x100000, RZ, 0xc0, !PT ;  /* 0x00100000a8ff7812 */ /* 0x040fe4000786c0ff */
[----:B------:R-:W-:Y:S02]  /*1b690*/  P2R R51, PR, RZ, 0x1 ;  /* 0x00000001ff337803 */ /* 0x000fe40000000000 */
[----:B------:R-:W-:Y:S02]  /*1b6a0*/  FSEL R223, R209, -INF , !P4 ;  /* 0xff800000d1df7808 */ /* 0x000fe40006000000 */
[----:B------:R-:W-:Y:S02]  /*1b6b0*/  LOP3.LUT P0, RZ, R168, 0x40000, RZ, 0xc0, !PT ;  /* 0x00040000a8ff7812 */ /* 0x000fe4000780c0ff */
[----:B------:R-:W-:Y:S02]  /*1b6c0*/  ISETP.NE.AND P4, PT, R116, RZ, PT ;  /* 0x000000ff7400720c */ /* 0x000fe40003f85270 */
[----:B------:R-:W-:Y:S02]  /*1b6d0*/  P2R R57, PR, RZ, 0x8 ;  /* 0x00000008ff397803 */ /* 0x000fe40000000000 */
[----:B------:R-:W-:Y:S02]  /*1b6e0*/  LOP3.LUT P3, RZ, R168, 0x400000, RZ, 0xc0, !PT ;  /* 0x00400000a8ff7812 */ /* 0x000fe4000786c0ff */
[----:B------:R-:W-:Y:S02]  /*1b6f0*/  FSEL R227, R30, -INF , !P0 ;  /* 0xff8000001ee37808 */ /* 0x000fe40004000000 */
[----:B------:R-:W-:Y:S02]  /*1b700*/  FSEL R221, R24, -INF , !P4 ;  /* 0xff80000018dd7808 */ /* 0x000fe40006000000 */
[C---:B------:R-:W-:Y:S02]  /*1b710*/  LOP3.LUT P6, RZ, R168.reuse, 0x800000, RZ, 0xc0, !PT ;  /* 0x00800000a8ff7812 */ /* 0x040fe400078cc0ff */
[----:B------:R-:W-:Y:S02]  /*1b720*/  LOP3.LUT P1, RZ, R168, 0x4000, RZ, 0xc0, !PT ;  /* 0x00004000a8ff7812 */ /* 0x000fe4000782c0ff */
[----:B------:R-:W-:Y:S02]  /*1b730*/  ISETP.NE.AND P0, PT, R51, RZ, PT ;  /* 0x000000ff3300720c */ /* 0x000fe40003f05270 */
[----:B------:R-:W-:Y:S02]  /*1b740*/  ISETP.NE.AND P4, PT, R114, RZ, PT ;  /* 0x000000ff7200720c */ /* 0x000fe40003f85270 */
[----:B------:R-:W-:Y:S02]  /*1b750*/  FSEL R231, R34, -INF , !P3 ;  /* 0xff80000022e77808 */ /* 0x000fe40005800000 */
[----:B------:R-:W-:Y:S02]  /*1b760*/  FSEL R235, R4, -INF , !P6 ;  /* 0xff80000004eb7808 */ /* 0x000fe40007000000 */
        /* <DEDUP_REMOVED lines=11> */
[----:B------:R-:W-:Y:S02]  /*1b820*/  FSEL R187, R44, -INF , !P1 ;  /* 0xff8000002cbb7808 */ /* 0x000fe40004800000 */
[-C--:B------:R-:W-:Y:S02]  /*1b830*/  ISETP.GE.AND P1, PT, R14, R179.reuse, PT ;  /* 0x000000b30e00720c */ /* 0x080fe40003f26270 */
[-C--:B------:R-:W-:Y:S02]  /*1b840*/  ISETP.GE.AND P0, PT, R184, R179.reuse, PT ;  /* 0x000000b3b800720c */ /* 0x080fe40003f06270 */
[----:B------:R-:W-:Y:S02]  /*1b850*/  ISETP.NE.AND P4, PT, R110, RZ, PT ;  /* 0x000000ff6e00720c */ /* 0x000fe40003f85270 */
[----:B------:R-:W-:Y:S02]  /*1b860*/  FSEL R51, R52, -INF , !P0 ;  /* 0xff80000034337808 */ /* 0x000fe40004000000 */
[----:B------:R-:W-:Y:S02]  /*1b870*/  FSEL R119, R53, -INF , !P1 ;  /* 0xff80000035777808 */ /* 0x000fe40004800000 */
[----:B------:R-:W-:Y:S02]  /*1b880*/  FSEL R219, R213, -INF , !P4 ;  /* 0xff800000d5db7808 */ /* 0x000fe40006000000 */
[-C--:B------:R-:W-:Y:S02]  /*1b890*/  ISETP.GE.AND P1, PT, R12, R179.reuse, PT ;  /* 0x000000b30c00720c */ /* 0x080fe40003f26270 */
[----:B------:R-:W-:Y:S02]  /*1b8a0*/  LOP3.LUT P0, RZ, R168, 0x100, RZ, 0xc0, !PT ;  /* 0x00000100a8ff7812 */ /* 0x000fe4000780c0ff */
[----:B------:R-:W-:Y:S02]  /*1b8b0*/  ISETP.NE.AND P4, PT, R108, RZ, PT ;  /* 0x000000ff6c00720c */ /* 0x000fe40003f85270 */
[----:B------:R-:W-:Y:S02]  /*1b8c0*/  FSEL R117, R117, -INF , !P1 ;  /* 0xff80000075757808 */ /* 0x000fe40004800000 */
[----:B------:R-:W-:Y:S02]  /*1b8d0*/  FSEL R217, R26, -INF , !P4 ;  /* 0xff8000001ad97808 */ /* 0x000fe40006000000 */
[----:B------:R-:W-:Y:S02]  /*1b8e0*/  FSEL R211, R211, -INF , !P0 ;  /* 0xff800000d3d37808 */ /* 0x000fe40004000000 */
[----:B------:R-:W-:Y:S02]  /*1b8f0*/  ISETP.GE.AND P0, PT, R38, R179, PT ;  /* 0x000000b32600720c */ /* 0x000fe40003f06270 */
[C---:B------:R-:W-:Y:S02]  /*1b900*/  LOP3.LUT P1, RZ, R168.reuse, 0x1000, RZ, 0xc0, !PT ;  /* 0x00001000a8ff7812 */ /* 0x040fe4000782c0ff */
[----:B------:R-:W-:Y:S02]  /*1b910*/  ISETP.NE.AND P4, PT, R9, RZ, PT ;  /* 0x000000ff0900720c */ /* 0x000fe40003f85270 */
[----:B------:R-:W-:Y:S02]  /*1b920*/  LOP3.LUT P5, RZ, R168, 0x1000000, RZ, 0xc0, !PT ;  /* 0x01000000a8ff7812 */ /* 0x000fe400078ac0ff */
[----:B------:R-:W-:Y:S02]  /*1b930*/  FMNMX3.FTZ R24, R104, R21, R19, !PT ;  /* 0x0000001568187276 */ /* 0x000fe40007810013 */
[----:B------:R-:W-:Y:S02]  /*1b940*/  FSEL R55, R18, -INF , !P1 ;  /* 0xff80000012377808 */ /* 0x000fe40004800000 */
[----:B------:R-:W-:Y:S02]  /*1b950*/  FSEL R11, R11, -INF , !P4 ;  /* 0xff8000000b0b7808 */ /* 0x000fe40006000000 */
[----:B------:R-:W-:Y:S02]  /*1b960*/  FSEL R137, R137, -INF , !P0 ;  /* 0xff80000089897808 */ /* 0x000fe40004000000 */
[----:B------:R-:W-:Y:S02]  /*1b970*/  ISETP.GE.AND P0, PT, R29, R179, PT ;  /* 0x000000b31d00720c */ /* 0x000fe40003f06270 */
[----:B------:R-:W-:Y:S02]  /*1b980*/  FMNMX3.FTZ R18, R105, R4, R13, !PT ;  /* 0x0000000469127276 */ /* 0x000fe4000781000d */
[----:B------:R-:W-:Y:S02]  /*1b990*/  FSEL R9, R199, -INF , !P5 ;  /* 0xff800000c7097808 */ /* 0x000fe40006800000 */
[----:B------:R-:W-:Y:S02]  /*1b9a0*/  ISETP.NE.AND P4, PT, R60, RZ, PT ;  /* 0x000000ff3c00720c */ /* 0x000fe40003f85270 */
[----:B------:R-:W-:Y:S02]  /*1b9b0*/  FMNMX3.FTZ R24, R24, R17, R15, !PT ;  /* 0x0000001118187276 */ /* 0x000fe4000781000f */
[----:B------:R-:W-:Y:S02]  /*1b9c0*/  FSEL R135, R45, -INF , !P0 ;  /* 0xff8000002d877808 */ /* 0x000fe40004000000 */
[----:B------:R-:W-:Y:S02]  /*1b9d0*/  FSEL R205, R42, -INF , !P4 ;  /* 0xff8000002acd7808 */ /* 0x000fe40006000000 */
[----:B------:R-:W-:Y:S02]  /*1b9e0*/  FMNMX3.FTZ R18, R18, R11, R9, !PT ;  /* 0x0000000b12127276 */ /* 0x000fe40007810009 */
[----:B------:R-:W-:Y:S02]  /*1b9f0*/  ISETP.GE.AND P0, PT, R22, R179, PT ;  /* 0x000000b31600720c */ /* 0x000fe40003f06270 */
[C---:B------:R-:W-:Y:S02]  /*1ba00*/  LOP3.LUT P4, RZ, R168.reuse, 0x40, RZ, 0xc0, !PT ;  /* 0x00000040a8ff7812 */ /* 0x040fe4000788c0ff */
[----:B------:R-:W-:Y:S02]  /*1ba10*/  LOP3.LUT P2, RZ, R168, 0x400, RZ, 0xc0, !PT ;  /* 0x00000400a8ff7812 */ /* 0x000fe4000784c0ff */
[----:B------:R-:W-:Y:S02]  /*1ba20*/  FMNMX3.FTZ R24, R24, R235, R233, !PT ;  /* 0x000000eb18187276 */ /* 0x000fe400078100e9 */
[----:B------:R-:W-:Y:S02]  /*1ba30*/  FSEL R203, R203, -INF , !P3 ;  /* 0xff800000cbcb7808 */ /* 0x000fe40005800000 */
[----:B------:R-:W-:Y:S02]  /*1ba40*/  FMNMX3.FTZ R18, R18, R231, R229, !PT ;  /* 0x000000e712127276 */ /* 0x000fe400078100e5 */
[----:B------:R-:W-:Y:S02]  /*1ba50*/  LOP3.LUT P3, RZ, R168, 0x80, RZ, 0xc0, !PT ;  /* 0x00000080a8ff7812 */ /* 0x000fe4000786c0ff */
[----:B------:R-:W-:Y:S02]  /*1ba60*/  FSEL R133, R133, -INF , !P0 ;  /* 0xff80000085857808 */ /* 0x000fe40004000000 */
[----:B------:R-:W-:Y:S02]  /*1ba70*/  FSEL R193, R23, -INF , !P4 ;  /* 0xff80000017c17808 */ /* 0x000fe40006000000 */
[----:B------:R-:W-:Y:S02]  /*1ba80*/  FSEL R213, R48, -INF , !P2 ;  /* 0xff80000030d57808 */ /* 0x000fe40005000000 */
[----:B------:R-:W-:Y:S02]  /*1ba90*/  ISETP.GE.AND P0, PT, R20, R179, PT ;  /* 0x000000b31400720c */ /* 0x000fe40003f06270 */
[----:B------:R-:W-:Y:S02]  /*1baa0*/  ISETP.GE.AND P4, PT, R22, R177, PT ;  /* 0x000000b11600720c */ /* 0x000fe40003f86270 */
[----:B------:R-:W-:Y:S02]  /*1bab0*/  FMNMX3.FTZ R22, R24, R35, R33, !PT ;  /* 0x0000002318167276 */ /* 0x000fe40007810021 */
[----:B------:R-:W-:Y:S02]  /*1bac0*/  ISETP.NE.AND P2, PT, R54, RZ, PT ;  /* 0x000000ff3600720c */ /* 0x000fe40003f45270 */
[----:B------:R-:W-:Y:S02]  /*1bad0*/  ISETP.NE.AND P5, PT, R58, RZ, PT ;  /* 0x000000ff3a00720c */ /* 0x000fe40003fa5270 */
[----:B------:R-:W-:Y:S02]  /*1bae0*/  LOP3.LUT P6, RZ, R168, 0x8, RZ, 0xc0, !PT ;  /* 0x00000008a8ff7812 */ /* 0x000fe400078cc0ff */
[----:B------:R-:W-:Y:S02]  /*1baf0*/  FMNMX3.FTZ R18, R18, R227, R225, !PT ;  /* 0x000000e312127276 */ /* 0x000fe400078100e1 */
[----:B------:R-:W-:Y:S02]  /*1bb00*/  FSEL R195, R27, -INF , !P3 ;  /* 0xff8000001bc37808 */ /* 0x000fe40005800000 */
[----:B------:R-:W-:Y:S02]  /*1bb10*/  ISETP.GE.AND P3, PT, R20, R177, PT ;  /* 0x000000b11400720c */ /* 0x000fe40003f66270 */
[----:B------:R-:W-:Y:S02]  /*1bb20*/  FSEL R131, R131, -INF , !P0 ;  /* 0xff80000083837808 */ /* 0x000fe40004000000 */
[----:B------:R-:W-:Y:S02]  /*1bb30*/  FSEL R189, R46, -INF , !P2 ;  /* 0xff8000002ebd7808 */ /* 0x000fe40005000000 */
[----:B------:R-:W-:Y:S02]  /*1bb40*/  FMNMX3.FTZ R20, R22, R223, R221, !PT ;  /* 0x000000df16147276 */ /* 0x000fe400078100dd */
[----:B------:R-:W-:Y:S02]  /*1bb50*/  FSEL R207, R25, -INF , !P5 ;  /* 0xff80000019cf7808 */ /* 0x000fe40006800000 */
[----:B------:R-:W-:Y:S02]  /*1bb60*/  ISETP.GE.AND P0, PT, R16, R179, PT ;  /* 0x000000b31000720c */ /* 0x000fe40003f06270 */
[C---:B------:R-:W-:Y:S02]  /*1bb70*/  LOP3.LUT P2, RZ, R168.reuse, 0x1, RZ, 0xc0, !PT ;  /* 0x00000001a8ff7812 */ /* 0x040fe4000784c0ff */
[----:B------:R-:W-:Y:S02]  /*1bb80*/  FSEL R209, R41, -INF , !P6 ;  /* 0xff80000029d17808 */ /* 0x000fe40007000000 */
[----:B------:R-:W-:Y:S02]  /*1bb90*/  LOP3.LUT P5, RZ, R168, 0x10, RZ, 0xc0, !PT ;  /* 0x00000010a8ff7812 */ /* 0x000fe400078ac0ff */
[----:B------:R-:W-:Y:S02]  /*1bba0*/  FMNMX3.FTZ R18, R18, R215, R213, !PT ;  /* 0x000000d712127276 */ /* 0x000fe400078100d5 */
[----:B------:R-:W-:Y:S02]  /*1bbb0*/  ISETP.GE.AND P1, PT, R8, R179, PT ;  /* 0x000000b30800720c */ /* 0x000fe40003f26270 */
[----:B------:R-:W-:Y:S02]  /*1bbc0*/  FSEL R121, R121, -INF , !P0 ;  /* 0xff80000079797808 */ /* 0x000fe40004000000 */
[----:B------:R-:W-:Y:S02]  /*1bbd0*/  FMNMX3.FTZ R20, R20, R219, R217, !PT ;  /* 0x000000db14147276 */ /* 0x000fe400078100d9 */
[----:B------:R-:W-:Y:S02]  /*1bbe0*/  FSEL R197, R31, -INF , !P2 ;  /* 0xff8000001fc57808 */ /* 0x000fe40005000000 */
[----:B------:R-:W-:Y:S02]  /*1bbf0*/  FSEL R199, R40, -INF , !P5 ;  /* 0xff80000028c77808 */ /* 0x000fe40006800000 */
[C---:B------:R-:W-:Y:S01]  /*1bc00*/  ISETP.GE.AND P0, PT, R184.reuse, R177, PT ;  /* 0x000000b1b800720c */ /* 0x040fe20003f06270 */
[----:B------:R-:W-:Y:S01]  /*1bc10*/  VIADD R184, R184, 0xffffff80 ;  /* 0xffffff80b8b87836 */ /* 0x000fe20000000000 */
[----:B------:R-:W-:Y:S02]  /*1bc20*/  FMNMX3.FTZ R18, R18, R211, R209, !PT ;  /* 0x000000d312127276 */ /* 0x000fe400078100d1 */
[----:B------:R-:W-:Y:S02]  /*1bc30*/  FSEL R65, R65, -INF , !P1 ;  /* 0xff80000041417808 */ /* 0x000fe40004800000 */
[----:B------:R-:W-:Y:S02]  /*1bc40*/  FMNMX3.FTZ R20, R20, R207, R205, !PT ;  /* 0x000000cf14147276 */ /* 0x000fe400078100cd */
[----:B------:R-:W-:Y:S02]  /*1bc50*/  ISETP.GE.AND P1, PT, R16, R177, PT ;  /* 0x000000b11000720c */ /* 0x000fe40003f26270 */
        /* <DEDUP_REMOVED lines=9> */
[----:B------:R-:W-:Y:S02]  /*1bcf0*/  ISETP.GE.AND P2, PT, R29, R177, PT ;  /* 0x000000b11d00720c */ /* 0x000fe40003f46270 */
[----:B------:R-:W-:Y:S01]  /*1bd00*/  FSEL R53, R43, -INF , !P6 ;  /* 0xff8000002b357808 */ /* 0x000fe20007000000 */
[----:B------:R-:W-:Y:S01]  /*1bd10*/  LDSM.16.MT88.4 R28, [R107+0x6000] ;  /* 0x006000006b1c783b */ /* 0x000fe20000004200 */
[----:B------:R-:W-:Y:S02]  /*1bd20*/  FMNMX3.FTZ R18, R18, R157, R139, !PT ;  /* 0x0000009d12127276 */ /* 0x000fe4000781008b */
[----:B------:R-:W-:Y:S02]  /*1bd30*/  ISETP.GE.AND P5, PT, R38, R177, PT ;  /* 0x000000b12600720c */ /* 0x000fe40003fa6270 */
[----:B------:R-:W-:Y:S02]  /*1bd40*/  LOP3.LUT R168, R168, 0xfffffffe, RZ, 0xc0, !PT ;  /* 0xfffffffea8a87812 */ /* 0x000fe400078ec0ff */
[----:B------:R-:W-:Y:S02]  /*1bd50*/  FSEL R66, R66, -INF , !P0 ;  /* 0xff80000042427808 */ /* 0x000fe40004000000 */
[----:B------:R-:W-:Y:S02]  /*1bd60*/  ISETP.GE.AND P0, PT, R6, R179, PT ;  /* 0x000000b30600720c */ /* 0x000fe40003f06270 */
[----:B------:R-:W-:Y:S02]  /*1bd70*/  FMNMX3.FTZ R20, R20, R189, R187, !PT ;  /* 0x000000bd14147276 */ /* 0x000fe400078100bb */
[----:B------:R-:W-:Y:S02]  /*1bd80*/  FSEL R125, R47, -INF , !P2 ;  /* 0xff8000002f7d7808 */ /* 0x000fe40005000000 */
[----:B------:R-:W-:Y:S01]  /*1bd90*/  FMNMX3.FTZ R18, R18, R55, R53, !PT ;  /* 0x0000003712127276 */ /* 0x000fe20007810035 */
[----:B------:R-:W-:Y:S01]  /*1bda0*/  LDSM.16.MT88.4 R44, [R106+0x6000] ;  /* 0x006000006a2c783b */ /* 0x000fe20000004200 */
        /* <DEDUP_REMOVED lines=9> */
[----:B------:R-:W-:Y:S02]  /*1be40*/  ISETP.GE.AND P2, PT, R12, R177, PT ;  /* 0x000000b10c00720c */ /* 0x000fe40003f46270 */
[----:B------:R-:W-:Y:S02]  /*1be50*/  FMNMX3.FTZ R20, R20, R133, R131, !PT ;  /* 0x0000008514147276 */ /* 0x000fe40007810083 */
[----:B------:R-:W-:Y:S02]  /*1be60*/  FMNMX3.FTZ R18, R18, R123, R59, !PT ;  /* 0x0000007b12127276 */ /* 0x000fe4000781003b */
[----:B------:R-:W-:Y:S02]  /*1be70*/  ISETP.GE.AND P5, PT, R10, R177, PT ;  /* 0x000000b10a00720c */ /* 0x000fe40003fa6270 */
[----:B------:R-:W-:Y:S02]  /*1be80*/  FSEL R113, R113, -INF , !P0 ;  /* 0xff80000071717808 */ /* 0x000fe40004000000 */
[----:B------:R-:W-:Y:S02]  /*1be90*/  FSEL R111, R111, -INF , !P6 ;  /* 0xff8000006f6f7808 */ /* 0x000fe40007000000 */
[----:B------:R-:W-:Y:S02]  /*1bea0*/  FSEL R109, R109, -INF , !P2 ;  /* 0xff8000006d6d7808 */ /* 0x000fe40005000000 */
[----:B------:R-:W-:Y:S02]  /*1beb0*/  FMNMX3.FTZ R20, R20, R121, R119, !PT ;  /* 0x0000007914147276 */ /* 0x000fe40007810077 */
[C---:B------:R-:W-:Y:S02]  /*1bec0*/  ISETP.GE.AND P1, PT, R0.reuse, R179, PT ;  /* 0x000000b30000720c */ /* 0x040fe40003f26270 */
[C---:B------:R-:W-:Y:S02]  /*1bed0*/  ISETP.GE.AND P0, PT, R0.reuse, R178, PT ;  /* 0x000000b20000720c */ /* 0x040fe40003f06270 */
[-C--:B------:R-:W-:Y:S02]  /*1bee0*/  ISETP.GE.AND P2, PT, R0, R177.reuse, PT ;  /* 0x000000b10000720c */ /* 0x080fe40003f46270 */
[-C--:B------:R-:W-:Y:S02]  /*1bef0*/  ISETP.GE.AND P3, PT, R7, R177.reuse, PT ;  /* 0x000000b10700720c */ /* 0x080fe40003f66270 */
[----:B------:R-:W-:Y:S02]  /*1bf00*/  ISETP.GE.AND P4, PT, R8, R177, PT ;  /* 0x000000b10800720c */ /* 0x000fe40003f86270 */
[----:B------:R-:W-:Y:S02]  /*1bf10*/  FMNMX3.FTZ R0, R18, R113, R111, !PT ;  /* 0x0000007112007276 */ /* 0x000fe4000781006f */
[----:B------:R-:W-:Y:S02]  /*1bf20*/  FSEL R67, R67, -INF , !P5 ;  /* 0xff80000043437808 */ /* 0x000fe40006800000 */
[----:B------:R-:W-:Y:S02]  /*1bf30*/  FMNMX3.FTZ R20, R20, R117, R115, !PT ;  /* 0x0000007514147276 */ /* 0x000fe40007810073 */
[----:B------:R-:W-:Y:S02]  /*1bf40*/  FSEL R64, R64, -INF , !P1 ;  /* 0xff80000040407808 */ /* 0x000fe40004800000 */
        /* <DEDUP_REMOVED lines=28> */
[----:B------:R-:W-:Y:S01]  /*1c110*/  FSEL R4, R0, RZ, P0 ;  /* 0x000000ff00047208 */ /* 0x000fe20000000000 */
[----:B------:R-:W-:Y:S01]  /*1c120*/  FADD.FTZ R6, -R5, R104 ;  /* 0x0000006805067221 */ /* 0x000fe20000010100 */
[-CC-:B------:R-:W-:Y:S01]  /*1c130*/  FFMA.FTZ R56, R15, R3.reuse, -R108.reuse ;  /* 0x000000030f387223 */ /* 0x180fe2000001086c */
[-CC-:B------:R-:W-:Y:S01]  /*1c140*/  FFMA.FTZ R48, R21, R3.reuse, -R108.reuse ;  /* 0x0000000315307223 */ /* 0x180fe2000001086c */
[----:B------:R-:W-:Y:S01]  /*1c150*/  MUFU.EX2 R52, R52 ;  /* 0x0000003400347308 */ /* 0x000fe20000000800 */
[----:B------:R-:W1:Y:S01]  /*1c160*/  LDSM.16.MT88.4 R12, [R144+0x6000] ;  /* 0x00600000900c783b */ /* 0x000e620000004200 */
[----:B------:R-:W-:Y:S01]  /*1c170*/  FADD.FTZ R4, -R4, R105 ;  /* 0x0000006904047221 */ /* 0x000fe20000010100 */
[-C--:B------:R-:W-:Y:S01]  /*1c180*/  FFMA.FTZ R54, R19, R3.reuse, -R108 ;  /* 0x0000000313367223 */ /* 0x080fe2000001086c */
[-CC-:B------:R-:W-:Y:S01]  /*1c190*/  FFMA.FTZ R58, R11, R3.reuse, -R60.reuse ;  /* 0x000000030b3a7223 */ /* 0x180fe2000001083c */
[-C--:B------:R-:W-:Y:S01]  /*1c1a0*/  FFMA.FTZ R57, R9, R3.reuse, -R60 ;  /* 0x0000000309397223 */ /* 0x080fe2000001083c */
[-CC-:B------:R-:W-:Y:S01]  /*1c1b0*/  FFMA.FTZ R127, R17, R3.reuse, -R108.reuse ;  /* 0x00000003117f7223 */ /* 0x180fe2000001086c */
[C---:B------:R-:W-:Y:S03]  /*1c1c0*/  FMUL.FTZ R8, R3.reuse, R6 ;  /* 0x0000000603087220 */ /* 0x040fe60000410000 */
[----:B------:R-:W-:Y:S01]  /*1c1d0*/  MUFU.EX2 R48, R48 ;  /* 0x0000003000307308 */ /* 0x000fe20000000800 */
[----:B------:R-:W-:Y:S01]  /*1c1e0*/  FMUL.FTZ R10, R3, R4 ;  /* 0x00000004030a7220 */ /* 0x000fe20000410000 */
[----:B------:R-:W2:Y:S01]  /*1c1f0*/  LDSM.16.MT88.4 R20, [R140+0x6000] ;  /* 0x006000008c14783b */ /* 0x000ea20000004200 */
[-CC-:B------:R-:W-:Y:S01]  /*1c200*/  FFMA.FTZ R104, R51, R3.reuse, -R108.reuse ;  /* 0x0000000333687223 */ /* 0x180fe2000001086c */
        /* <DEDUP_REMOVED lines=344> */
.L_x_13803:
        /* <DEDUP_REMOVED lines=10> */
.L_x_13824:
        /* <DEDUP_REMOVED lines=128> */
.L_x_13813:
[----:B------:R-:W-:Y:S05]  /*1e030*/  BSYNC.RECONVERGENT B0 ;  /* 0x0000000000007941 */ /* 0x000fea0003800200 */
.L_x_13812:
        /* <DEDUP_REMOVED lines=23> */
.L_x_13815:
[----:B------:R-:W-:Y:S05]  /*1e1b0*/  BSYNC.RECONVERGENT B0 ;  /* 0x0000000000007941 */ /* 0x000fea0003800200 */
.L_x_13814:
        /* <DEDUP_REMOVED lines=43> */
.L_x_13817:
[----:B------:R-:W-:Y:S05]  /*1e470*/  BSYNC.RECONVERGENT B0 ;  /* 0x0000000000007941 */ /* 0x000fea0003800200 */
.L_x_13816:
        /* <DEDUP_REMOVED lines=13> */
.L_x_13819:
[----:B------:R-:W-:Y:S05]  /*1e550*/  BSYNC.RECONVERGENT B0 ;  /* 0x0000000000007941 */ /* 0x000fea0003800200 */
.L_x_13818:
[----:B------:R-:W-:-:S04]  /*1e560*/  MOV R161, 0x0 ;  /* 0x0000000000a17802 */ /* 0x000fc80000000f00 */
[----:B-1234-:R-:W-:Y:S05]  /*1e570*/  @P2 RET.REL.NODEC R160 `(_ZN5flash24flash_fwd_splitkv_kernelI23Flash_fwd_kernel_traitsILi64ELi64ELi128ELi4ELb0ELb0EN7cutlass6half_tE19Flash_kernel_traitsILi64ELi64ELi128ELi4ES3_EELb0ELb1ELb1ELb0ELb0ELb1ELb0ELb1EEEvNS_16Flash_fwd_paramsE) ;  /* 0xfffffe18a0a02950 */ /* 0x01efea0003c3ffff */
        /* <DEDUP_REMOVED lines=12> */
[----:B-1----:R-:W-:Y:S05]  /*1e640*/  RET.REL.NODEC R160 `(_ZN5flash24flash_fwd_splitkv_kernelI23Flash_fwd_kernel_traitsILi64ELi64ELi128ELi4ELb0ELb0EN7cutlass6half_tE19Flash_kernel_traitsILi64ELi64ELi128ELi4ES3_EELb0ELb1ELb1ELb0ELb0ELb1ELb0ELb1EEEvNS_16Flash_fwd_paramsE) ;  /* 0xfffffe18a06c7950 */ /* 0x002fea0003c3ffff */
.L_x_13811:
[----:B------:R-:W-:Y:S01]  /*1e650*/  MOV R4, 0x2 ;  /* 0x0000000200047802 */ /* 0x000fe20000000f00 */
[----:B------:R-:W-:Y:S01]  /*1e660*/  IMAD.MOV.U32 R3, RZ, RZ, 0x1f ;  /* 0x0000001fff037424 */ /* 0x000fe200078e00ff */
[----:B------:R-:W-:-:S07]  /*1e670*/  MOV R5, 0xffffffff ;  /* 0xffffffff00057802 */ /* 0x000fce0000000f00 */
[----:B-1---5:R-:W-:Y:S05]  /*1e680*/  WARPSYNC.COLLECTIVE R5, `(.L_x_13820) ;  /* 0x0000000005087348 */ /* 0x022fea0003c00000 */
[----:B------:R2:W3:Y:S02]  /*1e690*/  SHFL.BFLY P0, R10, R186, R4, R3 ;  /* 0x0c000004ba0a7389 */ /* 0x0004e40000000003 */
[----:B-123-5:R-:W-:Y:S05]  /*1e6a0*/  ENDCOLLECTIVE ;  /* 0x000000000000791b */ /* 0x02efea0003800000 */
.L_x_13820:
[----:B------:R-:W-:Y:S02]  /*1e6b0*/  IMAD.MOV.U32 R9, RZ, RZ, R10 ;  /* 0x000000ffff097224 */ /* 0x000fe400078e000a */
[----:B------:R-:W-:Y:S02]  /*1e6c0*/  IMAD.MOV.U32 R4, RZ, RZ, 0x1 ;  /* 0x00000001ff047424 */ /* 0x000fe400078e00ff */
[----:B------:R-:W-:-:S05]  /*1e6d0*/  FADD.FTZ R9, R9, R186 ;  /* 0x000000ba09097221 */ /* 0x000fca0000010000 */
[----:B------:R-:W-:-:S07]  /*1e6e0*/  MOV R186, R9 ;  /* 0x0000000900ba7202 */ /* 0x000fce0000000f00 */
[----:B------:R-:W-:Y:S05]  /*1e6f0*/  WARPSYNC.COLLECTIVE R5, `(.L_x_13821) ;  /* 0x0000000005087348 */ /* 0x000fea0003c00000 */
[----:B------:R1:W2:Y:S02]  /*1e700*/  SHFL.BFLY P0, R10, R186, R4, R3 ;  /* 0x0c000004ba0a7389 */ /* 0x0002a40000000003 */
[----:B-12---:R-:W-:Y:S05]  /*1e710*/  ENDCOLLECTIVE ;  /* 0x000000000000791b */ /* 0x006fea0003800000 */
.L_x_13821:
[----:B------:R-:W-:Y:S01]  /*1e720*/  MOV R186, R185 ;  /* 0x000000b900ba7202 */ /* 0x000fe20000000f00 */
[----:B------:R-:W-:Y:S01]  /*1e730*/  IMAD.MOV.U32 R4, RZ, RZ, 0x2 ;  /* 0x00000002ff047424 */ /* 0x000fe200078e00ff */
[----:B------:R-:W-:-:S07]  /*1e740*/  MOV R6, R10 ;  /* 0x0000000a00067202 */ /* 0x000fce0000000f00 */
[----:B------:R-:W-:Y:S05]  /*1e750*/  WARPSYNC.COLLECTIVE R5, `(.L_x_13822) ;  /* 0x0000000005087348 */ /* 0x000fea0003c00000 */
[----:B------:R1:W2:Y:S02]  /*1e760*/  SHFL.BFLY P0, R10, R186, R4, R3 ;  /* 0x0c000004ba0a7389 */ /* 0x0002a40000000003 */
[----:B-12---:R-:W-:Y:S05]  /*1e770*/  ENDCOLLECTIVE ;  /* 0x000000000000791b */ /* 0x006fea0003800000 */
.L_x_13822:
[----:B------:R-:W-:Y:S01]  /*1e780*/  FADD.FTZ R6, R9, R6 ;  /* 0x0000000609067221 */ /* 0x000fe20000010000 */
[----:B------:R-:W-:Y:S01]  /*1e790*/  FADD.FTZ R8, R10, R185 ;  /* 0x000000b90a087221 */ /* 0x000fe20000010000 */
[----:B------:R-:W-:-:S04]  /*1e7a0*/  MOV R4, 0x1 ;  /* 0x0000000100047802 */ /* 0x000fc80000000f00 */
[----:B------:R-:W-:-:S07]  /*1e7b0*/  MOV R186, R8 ;  /* 0x0000000800ba7202 */ /* 0x000fce0000000f00 */
[----:B------:R-:W-:Y:S05]  /*1e7c0*/  WARPSYNC.COLLECTIVE R5, `(.L_x_13823) ;  /* 0x0000000005087348 */ /* 0x000fea0003c00000 */
[----:B------:R1:W2:Y:S02]  /*1e7d0*/  SHFL.BFLY P0, R10, R186, R4, R3 ;  /* 0x0c000004ba0a7389 */ /* 0x0002a40000000003 */
[----:B-12---:R-:W-:Y:S05]  /*1e7e0*/  ENDCOLLECTIVE ;  /* 0x000000000000791b */ /* 0x006fea0003800000 */
.L_x_13823:
[----:B------:R-:W-:Y:S05]  /*1e7f0*/  BRA `(.L_x_13824) ;  /* 0xfffffff0000c7947 */ /* 0x000fea000383ffff */
.L_x_13825:
        /* <DEDUP_REMOVED lines=16> */
.L_x_14829:


//--------------------- .text._ZN5flash24flash_fwd_splitkv_kernelI23Flash_fwd_kernel_traitsILi64ELi64ELi128ELi4ELb0ELb0EN7cutlass6half_tE19Flash_kernel_traitsILi64ELi64ELi128ELi4ES3_EELb0ELb1ELb0ELb0ELb1ELb0ELb1ELb0EEEvNS_16Flash_fwd_paramsE --------------------------
	.section	.text._ZN5flash24flash_fwd_splitkv_kernelI23Flash_fwd_kernel_traitsILi64ELi64ELi128ELi4ELb0ELb0EN7cutlass6half_tE19Flash_kernel_traitsILi64ELi64ELi128ELi4ES3_EELb0ELb1ELb0ELb0ELb1ELb0ELb1ELb0EEEvNS_16Flash_fwd_paramsE,"ax",@progbits
	.align	128
        .global         _ZN5flash24flash_fwd_splitkv_kernelI23Flash_fwd_kernel_traitsILi64ELi64ELi128ELi4ELb0ELb0EN7cutlass6half_tE19Flash_kernel_traitsILi64ELi64ELi128ELi4ES3_EELb0ELb1ELb0ELb0ELb1ELb0ELb1ELb0EEEvNS_16Flash_fwd_paramsE
        .type           _ZN5flash24flash_fwd_splitkv_kernelI23Flash_fwd_kernel_traitsILi64ELi64ELi128ELi4ELb0ELb0EN7cutlass6half_tE19Flash_kernel_traitsILi64ELi64ELi128ELi4ES3_EELb0ELb1ELb0ELb0ELb1ELb0ELb1ELb0EEEvNS_16Flash_fwd_paramsE,@function
        .size           _ZN5flash24flash_fwd_splitkv_kernelI23Flash_fwd_kernel_traitsILi64ELi64ELi128ELi4ELb0ELb0EN7cutlass6half_tE19Flash_kernel_traitsILi64ELi64ELi128ELi4ES3_EELb0ELb1ELb0ELb0ELb1ELb0ELb1ELb0EEEvNS_16Flash_fwd_paramsE,(.L_x_14830 - _ZN5flash24flash_fwd_splitkv_kernelI23Flash_fwd_kernel_traitsILi64ELi64ELi128ELi4ELb0ELb0EN7cutlass6half_tE19Flash_kernel_traitsILi64ELi64ELi128ELi4ES3_EELb0ELb1ELb0ELb0ELb1ELb0ELb1ELb0EEEvNS_16Flash_fwd_paramsE)
        .other          _ZN5flash24flash_fwd_splitkv_kernelI23Flash_fwd_kernel_traitsILi64ELi64ELi128ELi4ELb0ELb0EN7cutlass6half_tE19Flash_kernel_traitsILi64ELi64ELi128ELi4ES3_EELb0ELb1ELb0ELb0ELb1ELb0ELb1ELb0EEEvNS_16Flash_fwd_paramsE,@"STO_CUDA_ENTRY STV_DEFAULT"
_ZN5flash24flash_fwd_splitkv_kernelI23Flash_fwd_kernel_traitsILi64ELi64ELi128ELi4ELb0ELb0EN7cutlass6half_tE19Flash_kernel_traitsILi64ELi64ELi128ELi4ES3_EELb0ELb1ELb0ELb0ELb1ELb0ELb1ELb0EEEvNS_16Flash_fwd_paramsE:
.text._ZN5flash24flash_fwd_splitkv_kernelI23Flash_fwd_kernel_traitsILi64ELi64ELi128ELi4ELb0ELb0EN7cutlass6half_tE19Flash_kernel_traitsILi64ELi64ELi128ELi4ES3_EELb0ELb1ELb0ELb0ELb1ELb0ELb1ELb0EEEvNS_16Flash_fwd_paramsE:
        /* <DEDUP_REMOVED lines=29> */
[----:B-1----:R-:W-:Y:S05]  /*01d0*/  CALL.REL.NOINC `($_ZN5flash24flash_fwd_splitkv_kernelI23Flash_fwd_kernel_traitsILi64ELi64ELi128ELi4ELb0ELb0EN7cutlass6half_tE19Flash_kernel_traitsILi64ELi64ELi128ELi4ES3_EELb0ELb1ELb0ELb0ELb1ELb0ELb1ELb0EEEvNS_16Flash_fwd_paramsE$_ZN5flash30compute_attn_1rowblock_splitkvI23Flash_fwd_kernel_traitsILi64ELi64ELi128ELi4ELb0ELb0EN7cutlass6half_tE19Flash_kernel_traitsILi64ELi64ELi128ELi4ES3_EELb0ELb1ELb0ELb0ELb1ELb0ELb1ELb0ENS_16Flash_fwd_paramsEEEvRKT8_iiiii) ;  /* 0x0000000000087944 */ /* 0x002fea0003c00000 */
[----:B------:R-:W-:Y:S05]  /*01e0*/  BSYNC.RECONVERGENT B3 ;  /* 0x0000000000037941 */ /* 0x000fea0003800200 */
.L_x_13826:
[----:B------:R-:W-:Y:S05]  /*01f0*/  EXIT ;  /* 0x000000000000794d */ /* 0x000fea0003800000 */
        .type           $_ZN5flash24flash_fwd_splitkv_kernelI23Flash_fwd_kernel_traitsILi64ELi64ELi128ELi4ELb0ELb0EN7cutlass6half_tE19Flash_kernel_traitsILi64ELi64ELi128ELi4ES3_EELb0ELb1ELb0ELb0ELb1ELb0ELb1ELb0EEEvNS_16Flash_fwd_paramsE$_ZN5flash30compute_attn_1rowblock_splitkvI23Flash_fwd_kernel_traitsILi64ELi64ELi128ELi4ELb0ELb0EN7cutlass6half_tE19Flash_kernel_traitsILi64ELi64ELi128ELi4ES3_EELb0ELb1ELb0ELb0ELb1ELb0ELb1ELb0ENS_16Flash_fwd_paramsEEEvRKT8_iiiii,@function
        .size           $_ZN5flash24flash_fwd_splitkv_kernelI23Flash_fwd_kernel_traitsILi64ELi64ELi128ELi4ELb0ELb0EN7cutlass6half_tE19Flash_kernel_traitsILi64ELi64ELi128ELi4ES3_EELb0ELb1ELb0ELb0ELb1ELb0ELb1ELb0EEEvNS_16Flash_fwd_paramsE$_ZN5flash30compute_attn_1rowblock_splitkvI23Flash_fwd_kernel_traitsILi64ELi64ELi128ELi4ELb0ELb0EN7cutlass6half_tE19Flash_kernel_traitsILi64ELi64ELi128ELi4ES3_EELb0ELb1ELb0ELb0ELb1ELb0ELb1ELb0ENS_16Flash_fwd_paramsEEEvRKT8_iiiii,(.L_x_14830 - $_ZN5flash24flash_fwd_splitkv_kernelI23Flash_fwd_kernel_traitsILi64ELi64ELi128ELi4ELb0ELb0EN7cutlass6half_tE19Flash_kernel_traitsILi64ELi64ELi128ELi4ES3_EELb0ELb1ELb0ELb0ELb1ELb0ELb1ELb0EEEvNS_16Flash_fwd_paramsE$_ZN5flash30compute_attn_1rowblock_splitkvI23Flash_fwd_kernel_traitsILi64ELi64ELi128ELi4ELb0ELb0EN7cutlass6half_tE19Flash_kernel_traitsILi64ELi64ELi128ELi4ES3_EELb0ELb1ELb0ELb0ELb1ELb0ELb1ELb0ENS_16Flash_fwd_paramsEEEvRKT8_iiiii)
$_ZN5flash24flash_fwd_splitkv_kernelI23Flash_fwd_kernel_traitsILi64ELi64ELi128ELi4ELb0ELb0EN7cutlass6half_tE19Flash_kernel_traitsILi64ELi64ELi128ELi4ES3_EELb0ELb1ELb0ELb0ELb1ELb0ELb1ELb0EEEvNS_16Flash_fwd_paramsE$_ZN5flash30compute_attn_1rowblock_splitkvI23Flash_fwd_kernel_traitsILi64ELi64ELi128ELi4ELb0ELb0EN7cutlass6half_tE19Flash_kernel_traitsILi64ELi64ELi128ELi4ES3_EELb0ELb1ELb0ELb0ELb1ELb0ELb1ELb0ENS_16Flash_fwd_paramsEEEvRKT8_iiiii:
        /* <DEDUP_REMOVED lines=39> */
.L_x_13828:
[----:B------:R-:W-:Y:S05]  /*0470*/  BSYNC.RECONVERGENT B0 ;  /* 0x0000000000007941 */ /* 0x000fea0003800200 */
.L_x_13827:
[----:B------:R-:W-:Y:S04]  /*0480*/  BSSY.RECONVERGENT B0, `(.L_x_13829) ;  /* 0x0000007000007945 */ /* 0x000fe80003800200 */
[----:B------:R-:W-:Y:S05]  /*0490*/  @!P3 BRA `(.L_x_13830) ;  /* 0x000000000014b947 */ /* 0x000fea0003800000 */
[----:B------:R-:W4:Y:S02]  /*04a0*/  LD.E.U8 R5, desc[UR4][R2.64+0x1b2] ;  /* 0x0001b20402057980 */ /* 0x000f24000c101100 */
[----:B----4-:R-:W-:-:S13]  /*04b0*/  ISETP.NE.AND P1, PT, R5, RZ, PT ;  /* 0x000000ff0500720c */ /* 0x010fda0003f25270 */
[----:B------:R-:W4:Y:S02]  /*04c0*/  @P1 LD.E R5, desc[UR4][R20.64+0x4] ;  /* 0x0000040414051980 */ /* 0x000f24000c101900 */
[----:B----45:R-:W-:-:S06]  /*04d0*/  @P1 IADD3 R6, PT, PT, R5, -R14, RZ ;  /* 0x8000000e05061210 */ /* 0x030fcc0007ffe0ff */
[----:B------:R4:W5:Y:S02]  /*04e0*/  @!P1 LD.E R6, desc[UR4][R20.64] ;  /* 0x0000000414069980 */ /* 0x000964000c101900 */
.L_x_13830:
[----:B------:R-:W-:Y:S05]  /*04f0*/  BSYNC.RECONVERGENT B0 ;  /* 0x0000000000007941 */ /* 0x000fea0003800200 */
.L_x_13829:
        /* <DEDUP_REMOVED lines=8> */
.L_x_13832:
[----:B------:R-:W5:Y:S01]  /*0580*/  LD.E.64 R16, desc[UR4][R2.64+0x108] ;  /* 0x0001080402107980 */ /* 0x000f62000c101b00 */
[----:B------:R-:W-:Y:S01]  /*0590*/  BSSY.RECONVERGENT B0, `(.L_x_13834) ;  /* 0x0000006000007945 */ /* 0x000fe20003800200 */
[----:B------:R-:W-:Y:S01]  /*05a0*/  IMAD.MOV.U32 R121, RZ, RZ, RZ ;  /* 0x000000ffff797224 */ /* 0x000fe200078e00ff */
[----:B-----5:R-:W-:-:S04]  /*05b0*/  ISETP.NE.U32.AND P0, PT, R16, RZ, PT ;  /* 0x000000ff1000720c */ /* 0x020fc80003f05070 */
[----:B------:R-:W-:-:S13]  /*05c0*/  ISETP.NE.AND.EX P0, PT, R17, RZ, PT, P0 ;  /* 0x000000ff1100720c */ /* 0x000fda0003f05300 */
[----:B------:R-:W-:Y:S05]  /*05d0*/  @!P0 BRA `(.L_x_13835) ;  /* 0x0000000000048947 */ /* 0x000fea0003800000 */
[----:B------:R1:W5:Y:S02]  /*05e0*/  LD.E R121, desc[UR4][R2.64+0xbc] ;  /* 0x0000bc0402797980 */ /* 0x000364000c101900 */
.L_x_13835:
[----:B------:R-:W-:Y:S05]  /*05f0*/  BSYNC.RECONVERGENT B0 ;  /* 0x0000000000007941 */ /* 0x000fea0003800200 */
.L_x_13834:
[----:B-----5:R-:W-:Y:S02]  /*0600*/  IADD3 R121, PT, PT, R121, R6, -R13 ;  /* 0x0000000679797210 */ /* 0x020fe40007ffe80d */
.L_x_13833:
[----:B------:R-:W-:Y:S05]  /*0610*/  BSYNC.RECONVERGENT B1 ;  /* 0x0000000000017941 */ /* 0x000fea0003800200 */
.L_x_13831:
[----:B------:R-:W-:Y:S01]  /*0620*/  IMAD.SHL.U32 R162, R19, 0x40, RZ ;  /* 0x0000004013a27824 */ /* 0x000fe200078e00ff */
[----:B------:R-:W-:Y:S01]  /*0630*/  MOV R6, R160 ;  /* 0x000000a000067202 */ /* 0x000fe20000000f00 */
[----:B------:R-:W-:-:S03]  /*0640*/  IMAD.MOV.U32 R7, RZ, RZ, 0x0 ;  /* 0x00000000ff077424 */ /* 0x000fc600078e00ff */
[----:B------:R-:W-:-:S13]  /*0650*/  ISETP.GT.AND P0, PT, R123, R162, PT ;  /* 0x000000a27b00720c */ /* 0x000fda0003f04270 */
[----:B-1234-:R-:W-:Y:S05]  /*0660*/  @!P0 RET.REL.NODEC R6 `(_ZN5flash24flash_fwd_splitkv_kernelI23Flash_fwd_kernel_traitsILi64ELi64ELi128ELi4ELb0ELb0EN7cutlass6half_tE19Flash_kernel_traitsILi64ELi64ELi128ELi4ES3_EELb0ELb1ELb0ELb0ELb1ELb0ELb1ELb0EEEvNS_16Flash_fwd_paramsE) ;  /* 0xfffffff806648950 */ /* 0x01efea0003c3ffff */
        /* <DEDUP_REMOVED lines=29> */
[----:B------:R-:W-:Y:S01]  /*0840*/  ISETP.GE.U32.AND P2, PT, R6, R7, PT ;  /* 0x000000070600720c */ /* 0x000fe20003f46070 */
[--C-:B---3--:R-:W-:Y:S01]  /*0850*/  IMAD.IADD R6, R10, 0x1, R123.reuse ;  /* 0x000000010a067824 */ /* 0x108fe200078e027b */
[----:B------:R-:W-:-:S04]  /*0860*/  IADD3 R10, PT, PT, R5, R162, -R123 ;  /* 0x000000a2050a7210 */ /* 0x000fc80007ffe87b */
[----:B----4-:R-:W-:Y:S02]  /*0870*/  IADD3 R9, PT, PT, R10, 0x40, R9 ;  /* 0x000000400a097810 */ /* 0x010fe40007ffe009 */
[----:B------:R-:W-:Y:S02]  /*0880*/  IADD3 R6, PT, PT, -R6, R162, R121 ;  /* 0x000000a206067210 */ /* 0x000fe40007ffe179 */
[----:B------:R-:W-:Y:S02]  /*0890*/  SHF.R.S32.HI R10, RZ, 0x1f, R5 ;  /* 0x0000001fff0a7819 */ /* 0x000fe40000011405 */
        /* <DEDUP_REMOVED lines=26> */
[----:B------:R-:W-:-:S04]  /*0a40*/  IMAD R5, R5, R6, R162 ;  /* 0x0000000605057224 */ /* 0x000fc800078e02a2 */
[----:B----4-:R-:W-:Y:S02]  /*0a50*/  IMAD R6, R5, R0, RZ ;  /* 0x0000000005067224 */ /* 0x010fe400078e02ff */
[C---:B------:R-:W-:Y:S01]  /*0a60*/  VIADD R0, R4.reuse, 0x18 ;  /* 0x0000001804007836 */ /* 0x040fe20000000000 */
[CC--:B------:R-:W-:Y:S02]  /*0a70*/  ISETP.GE.AND P1, PT, R4.reuse, R123.reuse, PT ;  /* 0x0000007b0400720c */ /* 0x0c0fe40003f26270 */
[----:B-1----:R-:W-:Y:S01]  /*0a80*/  LEA R3, P3, R161, R6, 0x2 ;  /* 0x00000006a1037211 */ /* 0x002fe200078610ff */
[----:B------:R-:W-:Y:S01]  /*0a90*/  VIADD R14, R4, 0x8 ;  /* 0x00000008040e7836 */ /* 0x000fe20000000000 */
[----:B------:R-:W-:Y:S02]  /*0aa0*/  IADD3 R7, P2, PT, R5, R4, RZ ;  /* 0x0000000405077210 */ /* 0x000fe40007f5e0ff */
[----:B------:R-:W-:Y:S02]  /*0ab0*/  LEA.HI.X.SX32 R6, R6, RZ, 0x1, P3 ;  /* 0x000000ff06067211 */ /* 0x000fe400018f0eff */
[----:B------:R-:W-:Y:S01]  /*0ac0*/  ISETP.GE.AND P4, PT, R0, R123, PT ;  /* 0x0000007b0000720c */ /* 0x000fe20003f86270 */
[----:B------:R-:W-:Y:S01]  /*0ad0*/  VIADD R0, R4, 0x20 ;  /* 0x0000002004007836 */ /* 0x000fe20000000000 */
[----:B-----5:R-:W-:-:S02]  /*0ae0*/  LEA R2, P3, R3, R10, 0x2 ;  /* 0x0000000a03027211 */ /* 0x020fc400078610ff */
[----:B------:R-:W-:Y:S02]  /*0af0*/  ISETP.GE.AND P0, PT, R14, R123, PT ;  /* 0x0000007b0e00720c */ /* 0x000fe40003f06270 */
[----:B------:R-:W-:Y:S02]  /*0b00*/  LEA.HI.X.SX32 R5, R5, RZ, 0x1, P2 ;  /* 0x000000ff05057211 */ /* 0x000fe400010f0eff */
[----:B------:R-:W-:Y:S02]  /*0b10*/  LEA R8, P2, R7, R8, 0x2 ;  /* 0x0000000807087211 */ /* 0x000fe400078410ff */
[----:B------:R-:W-:Y:S02]  /*0b20*/  LEA.HI.X R3, R3, R11, R6, 0x2, P3 ;  /* 0x0000000b03037211 */ /* 0x000fe400018f1406 */
[----:B------:R-:W-:Y:S01]  /*0b30*/  ISETP.GE.AND P3, PT, R0, R123, PT ;  /* 0x0000007b0000720c */ /* 0x000fe20003f66270 */
[C---:B------:R-:W-:Y:S01]  /*0b40*/  VIADD R0, R4.reuse, 0x30 ;  /* 0x0000003004007836 */ /* 0x040fe20000000000 */
[----:B------:R-:W-:Y:S01]  /*0b50*/  LEA.HI.X R9, R7, R9, R5, 0x2, P2 ;  /* 0x0000000907097211 */ /* 0x000fe200010f1405 */
[----:B------:R-:W-:Y:S01]  /*0b60*/  @!P1 ST.E.128 desc[UR4][R2.64], RZ ;  /* 0x000000ff02009985 */ /* 0x000fe2000c101d04 */
[----:B------:R-:W-:Y:S01]  /*0b70*/  LOP3.LUT P2, R161, R161, 0xf, RZ, 0xc0, !PT ;  /* 0x0000000fa1a17812 */ /* 0x000fe2000784c0ff */
[----:B------:R-:W-:Y:S01]  /*0b80*/  VIADD R12, R4, 0x10 ;  /* 0x00000010040c7836 */ /* 0x000fe20000000000 */
[-C--:B------:R-:W-:Y:S01]  /*0b90*/  ISETP.GE.AND P1, PT, R0, R123.reuse, PT ;  /* 0x0000007b0000720c */ /* 0x080fe20003f26270 */
[C---:B------:R-:W-:Y:S01]  /*0ba0*/  VIADD R10, R4.reuse, 0x28 ;  /* 0x00000028040a7836 */ /* 0x040fe20000000000 */
[----:B------:R-:W-:Y:S01]  /*0bb0*/  ISETP.NE.OR P6, PT, R161, RZ, P0 ;  /* 0x000000ffa100720c */ /* 0x000fe200007c5670 */
[----:B------:R-:W-:Y:S01]  /*0bc0*/  VIADD R0, R4, 0x38 ;  /* 0x0000003804007836 */ /* 0x000fe20000000000 */
[----:B------:R-:W-:Y:S01]  /*0bd0*/  P2R R6, PR, RZ, 0x4 ;  /* 0x00000004ff067803 */ /* 0x000fe20000000000 */
[----:B------:R-:W-:Y:S01]  /*0be0*/  @!P0 ST.E.128 desc[UR4][R2.64+0x800], RZ ;  /* 0x000800ff02008985 */ /* 0x000fe2000c101d04 */
[----:B------:R-:W-:-:S02]  /*0bf0*/  ISETP.GE.AND P5, PT, R12, R123, PT ;  /* 0x0000007b0c00720c */ /* 0x000fc40003fa6270 */
[-C--:B------:R-:W-:Y:S02]  /*0c00*/  ISETP.GE.AND P2, PT, R10, R123.reuse, PT ;  /* 0x0000007b0a00720c */ /* 0x080fe40003f46270 */
[----:B------:R-:W-:Y:S01]  /*0c10*/  ISETP.GE.AND P0, PT, R0, R123, PT ;  /* 0x0000007b0000720c */ /* 0x000fe20003f06270 */
[----:B------:R-:W-:Y:S04]  /*0c20*/  @!P4 ST.E.128 desc[UR4][R2.64+0x1800], RZ ;  /* 0x001800ff0200c985 */ /* 0x000fe8000c101d04 */
[----:B------:R-:W-:Y:S01]  /*0c30*/  @!P6 IMAD.MOV.U32 R5, RZ, RZ, -0x800000 ;  /* 0xff800000ff05e424 */ /* 0x000fe200078e00ff */
[----:B------:R-:W-:Y:S04]  /*0c40*/  @!P3 ST.E.128 desc[UR4][R2.64+0x2000], RZ ;  /* 0x002000ff0200b985 */ /* 0x000fe8000c101d04 */
[----:B------:R-:W-:Y:S04]  /*0c50*/  @!P5 ST.E.128 desc[UR4][R2.64+0x1000], RZ ;  /* 0x001000ff0200d985 */ /* 0x000fe8000c101d04 */
[----:B------:R-:W-:Y:S04]  /*0c60*/  @!P2 ST.E.128 desc[UR4][R2.64+0x2800], RZ ;  /* 0x002800ff0200a985 */ /* 0x000fe8000c101d04 */
[----:B------:R-:W-:Y:S04]  /*0c70*/  @!P1 ST.E.128 desc[UR4][R2.64+0x3000], RZ ;  /* 0x003000ff02009985 */ /* 0x000fe8000c101d04 */
[----:B------:R1:W-:Y:S04]  /*0c80*/  @!P0 ST.E.128 desc[UR4][R2.64+0x3800], RZ ;  /* 0x003800ff02008985 */ /* 0x0003e8000c101d04 */
[----:B------:R2:W-:Y:S01]  /*0c90*/  @!P6 ST.E desc[UR4][R8.64+0x20], R5 ;  /* 0x000020050800e985 */ /* 0x0005e2000c101904 */
[----:B------:R-:W-:-:S02]  /*0ca0*/  ISETP.NE.AND P6, PT, R6, RZ, PT ;  /* 0x000000ff0600720c */ /* 0x000fc40003fc5270 */
[C---:B------:R-:W-:Y:S02]  /*0cb0*/  ISETP.NE.OR P5, PT, R161.reuse, RZ, P5 ;  /* 0x000000ffa100720c */ /* 0x040fe40002fa5670 */
[C---:B------:R-:W-:Y:S02]  /*0cc0*/  ISETP.NE.OR P4, PT, R161.reuse, RZ, P4 ;  /* 0x000000ffa100720c */ /* 0x040fe40002785670 */
[C---:B------:R-:W-:Y:S02]  /*0cd0*/  ISETP.NE.OR P3, PT, R161.reuse, RZ, P3 ;  /* 0x000000ffa100720c */ /* 0x040fe40001f65670 */
[C---:B------:R-:W-:Y:S02]  /*0ce0*/  ISETP.NE.OR P2, PT, R161.reuse, RZ, P2 ;  /* 0x000000ffa100720c */ /* 0x040fe40001745670 */
[----:B------:R-:W-:Y:S02]  /*0cf0*/  ISETP.NE.OR P1, PT, R161, RZ, P1 ;  /* 0x000000ffa100720c */ /* 0x000fe40000f25670 */
[----:B------:R-:W-:-:S02]  /*0d00*/  ISETP.GE.OR P6, PT, R4, R123, P6 ;  /* 0x0000007b0400720c */ /* 0x000fc400037c6670 */
[----:B------:R-:W-:Y:S01]  /*0d10*/  ISETP.NE.OR P0, PT, R161, RZ, P0 ;  /* 0x000000ffa100720c */ /* 0x000fe20000705670 */
[----:B------:R-:W-:Y:S02]  /*0d20*/  @!P5 IMAD.MOV.U32 R15, RZ, RZ, -0x800000 ;  /* 0xff800000ff0fd424 */ /* 0x000fe400078e00ff */
[----:B------:R-:W-:Y:S02]  /*0d30*/  @!P4 IMAD.MOV.U32 R11, RZ, RZ, -0x800000 ;  /* 0xff800000ff0bc424 */ /* 0x000fe400078e00ff */
[----:B------:R-:W-:Y:S02]  /*0d40*/  @!P3 IMAD.MOV.U32 R7, RZ, RZ, -0x800000 ;  /* 0xff800000ff07b424 */ /* 0x000fe400078e00ff */
[----:B------:R-:W-:Y:S02]  /*0d50*/  IMAD.MOV.U32 R161, RZ, RZ, 0x0 ;  /* 0x00000000ffa17424 */ /* 0x000fe400078e00ff */
[----:B-1----:R-:W-:Y:S02]  /*0d60*/  @!P1 IMAD.MOV.U32 R3, RZ, RZ, -0x800000 ;  /* 0xff800000ff039424 */ /* 0x002fe400078e00ff */
[----:B------:R-:W-:-:S02]  /*0d70*/  @!P6 IMAD.MOV.U32 R13, RZ, RZ, -0x800000 ;  /* 0xff800000ff0de424 */ /* 0x000fc400078e00ff */
[----:B--2---:R-:W-:Y:S01]  /*0d80*/  @!P2 IMAD.MOV.U32 R5, RZ, RZ, -0x800000 ;  /* 0xff800000ff05a424 */ /* 0x004fe200078e00ff */
[----:B------:R-:W-:Y:S04]  /*0d90*/  @!P5 ST.E desc[UR4][R8.64+0x40], R15 ;  /* 0x0000400f0800d985 */ /* 0x000fe8000c101904 */
[----:B------:R-:W-:Y:S04]  /*0da0*/  @!P4 ST.E desc[UR4][R8.64+0x60], R11 ;  /* 0x0000600b0800c985 */ /* 0x000fe8000c101904 */
[----:B------:R-:W-:Y:S04]  /*0db0*/  @!P3 ST.E desc[UR4][R8.64+0x80], R7 ;  /* 0x000080070800b985 */ /* 0x000fe8000c101904 */
[----:B------:R-:W-:Y:S04]  /*0dc0*/  @!P2 ST.E desc[UR4][R8.64+0xa0], R5 ;  /* 0x0000a0050800a985 */ /* 0x000fe8000c101904 */
[----:B------:R-:W-:Y:S04]  /*0dd0*/  @!P1 ST.E desc[UR4][R8.64+0xc0], R3 ;  /* 0x0000c00308009985 */ /* 0x000fe8000c101904 */
[----:B------:R1:W-:Y:S02]  /*0de0*/  @!P6 ST.E desc[UR4][R8.64], R13 ;  /* 0x0000000d0800e985 */ /* 0x0003e4000c101904 */
[----:B-1----:R-:W-:Y:S05]  /*0df0*/  @P0 RET.REL.NODEC R160 `(_ZN5flash24flash_fwd_splitkv_kernelI23Flash_fwd_kernel_traitsILi64ELi64ELi128ELi4ELb0ELb0EN7cutlass6half_tE19Flash_kernel_traitsILi64ELi64ELi128ELi4ES3_EELb0ELb1ELb0ELb0ELb1ELb0ELb1ELb0EEEvNS_16Flash_fwd_paramsE) ;  /* 0xfffffff0a0800950 */ /* 0x002fea0003c3ffff */
[----:B------:R-:W-:Y:S02]  /*0e00*/  MOV R3, 0xff800000 ;  /* 0xff80000000037802 */ /* 0x000fe40000000f00 */
[----:B------:R-:W-:-:S03]  /*0e10*/  MOV R161, 0x0 ;  /* 0x0000000000a17802 */ /* 0x000fc60000000f00 */
[----:B------:R1:W-:Y:S02]  /*0e20*/  ST.E desc[UR4][R8.64+0xe0], R3 ;  /* 0x0000e00308007985 */ /* 0x0003e4000c101904 */
[----:B-1----:R-:W-:Y:S05]  /*0e30*/  RET.REL.NODEC R160 `(_ZN5flash24flash_fwd_splitkv_kernelI23Flash_fwd_kernel_traitsILi64ELi64ELi128ELi4ELb0ELb0EN7cutlass6half_tE19Flash_kernel_traitsILi64ELi64ELi128ELi4ES3_EELb0ELb1ELb0ELb0ELb1ELb0ELb1ELb0EEEvNS_16Flash_fwd_paramsE) ;  /* 0xfffffff0a0707950 */ /* 0x002fea0003c3ffff */
.L_x_13836:
        /* <DEDUP_REMOVED lines=15> */
[----:B-1----:R-:W-:-:S03]  /*0f30*/  LEA R4, R100, 0xffffff80, 0x7 ;  /* 0xffffff8064047811 */ /* 0x002fc600078e38ff */
        /* <DEDUP_REMOVED lines=46> */
[----:B-----5:R-:W-:-:S04]  /*1220*/  IMAD R12, R5, R9, RZ ;  /* 0x00000009050c7224 */ /* 0x020fc800078e02ff */
        /* <DEDUP_REMOVED lines=38> */
.L_x_13838:
        /* <DEDUP_REMOVED lines=27> */
[----:B------:R-:W-:Y:S02]  /*1640*/  @!P4 IMAD R0, R0, R152, R7 ;  /* 0x000000980000c224 */ /* 0x000fe400078e0207 */
[----:B---3-5:R-:W-:-:S03]  /*1650*/  @!P4 IMAD R9, R23, R12, RZ ;  /* 0x0000000c1709c224 */ /* 0x028fc600078e02ff */
[----:B------:R-:W-:Y:S02]  /*1660*/  @!P4 IADD3 R25, PT, PT, R25, R0, RZ ;  /* 0x000000001919c210 */ /* 0x000fe40007ffe0ff */
[-C--:B------:R-:W-:Y:S02]  /*1670*/  @!P3 IADD3 R5, PT, PT, R5, -R4.reuse, RZ ;  /* 0x800000040505b210 */ /* 0x080fe40007ffe0ff */
[----:B------:R-:W-:Y:S01]  /*1680*/  @!P4 SHF.R.S32.HI R0, RZ, 0x1f, R12 ;  /* 0x0000001fff00c819 */ /* 0x000fe2000001140c */
[----:B------:R-:W-:Y:S01]  /*1690*/  @P4 IMAD.IADD R7, R13, 0x1, R14 ;  /* 0x000000010d074824 */ /* 0x000fe200078e020e */
[----:B------:R-:W-:Y:S02]  /*16a0*/  ISETP.GE.U32.AND P5, PT, R5, R4, PT ;  /* 0x000000040500720c */ /* 0x000fe40003fa6070 */
[----:B------:R-:W-:Y:S01]  /*16b0*/  LOP3.LUT R5, R163, R6, RZ, 0x3c, !PT ;  /* 0x00000006a3057212 */ /* 0x000fe200078e3cff */
[C---:B------:R-:W-:Y:S02]  /*16c0*/  @!P4 IMAD R9, R22.reuse, R0, R9 ;  /* 0x000000001609c224 */ /* 0x040fe400078e0209 */
[----:B------:R-:W-:Y:S01]  /*16d0*/  @!P4 IMAD.WIDE.U32 R24, R22, R12, R24 ;  /* 0x0000000c1618c225 */ /* 0x000fe200078e0018 */
[----:B------:R-:W-:-:S03]  /*16e0*/  ISETP.GE.AND P2, PT, R5, RZ, PT ;  /* 0x000000ff0500720c */ /* 0x000fc60003f46270 */
[-C--:B------:R-:W-:Y:S02]  /*16f0*/  @P4 IMAD R0, R153, R7.reuse, RZ ;  /* 0x0000000799004224 */ /* 0x080fe400078e02ff */
[----:B------:R-:W-:Y:S01]  /*1700*/  @P4 IMAD.WIDE.U32 R22, R152, R7, RZ ;  /* 0x0000000798164225 */ /* 0x000fe200078e00ff */
[----:B------:R-:W-:Y:S02]  /*1710*/  ISETP.NE.AND P1, PT, R6, RZ, PT ;  /* 0x000000ff0600720c */ /* 0x000fe40003f25270 */
[----:B------:R-:W-:Y:S01]  /*1720*/  @!P4 IADD3 R9, PT, PT, R25, R9, RZ ;  /* 0x000000091909c210 */ /* 0x000fe20007ffe0ff */
[----:B------:R-:W-:Y:S01]  /*1730*/  @!P4 IMAD.MOV.U32 R8, RZ, RZ, R24 ;  /* 0x000000ffff08c224 */ /* 0x000fe200078e0018 */
[----:B------:R-:W-:Y:S01]  /*1740*/  LEA R4, R100, 0xffffff80, 0x7 ;  /* 0xffffff8064047811 */ /* 0x000fe200078e38ff */
[----:B------:R-:W-:Y:S01]  /*1750*/  @!P3 VIADD R10, R10, 0x1 ;  /* 0x000000010a0ab836 */ /* 0x000fe20000000000 */
[----:B------:R-:W-:Y:S02]  /*1760*/  @P4 IADD3 R9, PT, PT, R23, R0, RZ ;  /* 0x0000000017094210 */ /* 0x000fe40007ffe0ff */
[----:B------:R-:W-:Y:S01]  /*1770*/  @P4 MOV R8, R22 ;  /* 0x0000001600084202 */ /* 0x000fe20000000f00 */
[----:B------:R-:W-:Y:S01]  /*1780*/  @!P4 IMAD R0, R39, R13, RZ ;  /* 0x0000000d2700c224 */ /* 0x000fe200078e02ff */
[----:B------:R-:W-:Y:S01]  /*1790*/  @!P4 SHF.R.S32.HI R5, RZ, 0x1f, R13 ;  /* 0x0000001fff05c819 */ /* 0x000fe2000001140d */
[-C--:B------:R-:W-:Y:S01]  /*17a0*/  IMAD R7, R153, R4.reuse, RZ ;  /* 0x0000000499077224 */ /* 0x080fe200078e02ff */
[----:B------:R-:W-:Y:S01]  /*17b0*/  SHF.R.S32.HI R15, RZ, 0x1f, R4 ;  /* 0x0000001fff0f7819 */ /* 0x000fe20000011404 */
[----:B------:R-:W-:Y:S01]  /*17c0*/  IMAD.WIDE.U32 R22, R152, R4, R8 ;  /* 0x0000000498167225 */ /* 0x000fe200078e0008 */
[----:B------:R-:W-:-:S03]  /*17d0*/  @P5 IADD3 R10, PT, PT, R10, 0x1, RZ ;  /* 0x000000010a0a5810 */ /* 0x000fc60007ffe0ff */
[----:B------:R-:W-:Y:S02]  /*17e0*/  @!P4 IMAD R0, R5, R38, R0 ;  /* 0x000000260500c224 */ /* 0x000fe400078e0200 */
[----:B------:R-:W-:Y:S01]  /*17f0*/  @!P4 IMAD.WIDE.U32 R8, R38, R13, RZ ;  /* 0x0000000d2608c225 */ /* 0x000fe200078e00ff */
[----:B------:R-:W-:-:S03]  /*1800*/  @!P4 SHF.R.S32.HI R5, RZ, 0x1f, R12 ;  /* 0x0000001fff05c819 */ /* 0x000fc6000001140c */
[----:B------:R-:W-:Y:S02]  /*1810*/  IMAD R7, R15, R152, R7 ;  /* 0x000000980f077224 */ /* 0x000fe400078e0207 */
[----:B------:R-:W-:Y:S01]  /*1820*/  @!P2 IMAD.MOV R10, RZ, RZ, -R10 ;  /* 0x000000ffff0aa224 */ /* 0x000fe200078e0a0a */
[----:B------:R-:W-:Y:S02]  /*1830*/  @!P1 LOP3.LUT R10, RZ, R6, RZ, 0x33, !PT ;  /* 0x00000006ff0a9212 */ /* 0x000fe400078e33ff */
[----:B------:R-:W-:Y:S01]  /*1840*/  @!P4 IADD3 R25, PT, PT, R9, R0, RZ ;  /* 0x000000000919c210 */ /* 0x000fe20007ffe0ff */
[----:B----4-:R-:W-:Y:S01]  /*1850*/  @!P4 IMAD R0, R17, R12, RZ ;  /* 0x0000000c1100c224 */ /* 0x010fe200078e02ff */
[----:B------:R-:W-:Y:S01]  /*1860*/  @P4 IADD3 R13, PT, PT, R13, R14, RZ ;  /* 0x0000000e0d0d4210 */ /* 0x000fe20007ffe0ff */
[----:B------:R-:W-:Y:S01]  /*1870*/  @!P4 IMAD.MOV.U32 R24, RZ, RZ, R8 ;  /* 0x000000ffff18c224 */ /* 0x000fe200078e0008 */
        /* <DEDUP_REMOVED lines=8> */
[----:B------:R-:W-:-:S03]  /*1900*/  @!P4 IADD3 R5, PT, PT, R29, R5, RZ ;  /* 0x000000051d05c210 */ /* 0x000fc60007ffe0ff */
[----:B------:R-:W-:Y:S01]  /*1910*/  IMAD R7, R20, R8, R7 ;  /* 0x0000000814077224 */ /* 0x000fe200078e0207 */
[----:B------:R-:W-:Y:S02]  /*1920*/  MOV R8, R22 ;  /* 0x0000001600087202 */ /* 0x000fe40000000f00 */
[----:B------:R-:W-:Y:S01]  /*1930*/  @P4 IADD3 R5, PT, PT, R13, R0, RZ ;  /* 0x000000000d054210 */ /* 0x000fe20007ffe0ff */
[----:B------:R-:W-:Y:S01]  /*1940*/  IMAD.IADD R7, R23, 0x1, R7 ;  /* 0x0000000117077824 */ /* 0x000fe200078e0207 */
[----:B------:R-:W-:Y:S02]  /*1950*/  @P4 MOV R28, R12 ;  /* 0x0000000c001c4202 */ /* 0x000fe40000000f00 */
.L_x_13839:
[----:B------:R-:W-:Y:S05]  /*1960*/  BSYNC.RECONVERGENT B0 ;  /* 0x0000000000007941 */ /* 0x000fea0003800200 */
.L_x_13837:
        /* <DEDUP_REMOVED lines=28> */
[-C--:B------:R-:W-:Y:S02]  /*1b30*/  IMAD R0, R15, R38.reuse, RZ ;  /* 0x000000260f007224 */ /* 0x080fe400078e02ff */
[----:B------:R-:W-:Y:S02]  /*1b40*/  IMAD.SHL.U32 R14, R161, 0x8, RZ ;  /* 0x00000008a10e7824 */ /* 0x000fe400078e00ff */
[C---:B------:R-:W-:Y:S02]  /*1b50*/  IMAD R0, R4.reuse, R39, R0 ;  /* 0x0000002704007224 */ /* 0x040fe400078e0200 */
[----:B------:R-:W-:Y:S01]  /*1b60*/  IMAD.WIDE.U32 R34, R4, R38, RZ ;  /* 0x0000002604227225 */ /* 0x000fe200078e00ff */
[----:B------:R-:W-:-:S03]  /*1b70*/  LOP3.LUT R4, R14, 0x38, RZ, 0xc0, !PT ;  /* 0x000000380e047812 */ /* 0x000fc600078ec0ff */
[----:B------:R-:W-:Y:S01]  /*1b80*/  @P2 VIADD R10, R10, 0x1 ;  /* 0x000000010a0a2836 */ /* 0x000fe20000000000 */
[----:B------:R-:W-:-:S03]  /*1b90*/  IADD3 R0, PT, PT, R35, R0, RZ ;  /* 0x0000000023007210 */ /* 0x000fc60007ffe0ff */
[----:B------:R-:W-:Y:S01]  /*1ba0*/  @!P1 IMAD.MOV R10, RZ, RZ, -R10 ;  /* 0x000000ffff0a9224 */ /* 0x000fe200078e0a0a */
[----:B------:R-:W-:Y:S02]  /*1bb0*/  IADD3 R28, P2, P1, R34, R28, R4 ;  /* 0x0000001c221c7210 */ /* 0x000fe4000795e004 */
[----:B------:R-:W-:Y:S02]  /*1bc0*/  @!P3 LOP3.LUT R10, RZ, R6, RZ, 0x33, !PT ;  /* 0x00000006ff0ab212 */ /* 0x000fe400078e33ff */
[----:B------:R-:W-:Y:S02]  /*1bd0*/  IADD3.X R0, PT, PT, R0, R5, RZ, P2, P1 ;  /* 0x0000000500007210 */ /* 0x000fe400017e24ff */
[----:B------:R-:W-:Y:S01]  /*1be0*/  SHF.R.S32.HI R9, RZ, 0x1f, R10 ;  /* 0x0000001fff097819 */ /* 0x000fe2000001140a */
[----:B------:R-:W-:Y:S01]  /*1bf0*/  IMAD R6, R33, R10, RZ ;  /* 0x0000000a21067224 */ /* 0x000fe200078e02ff */
[----:B------:R-:W-:-:S03]  /*1c00*/  SHF.R.U32.HI R26, RZ, 0x3, R161 ;  /* 0x00000003ff1a7819 */ /* 0x000fc600000116a1 */
[----:B------:R-:W-:Y:S02]  /*1c10*/  IMAD R9, R9, R32, R6 ;  /* 0x0000002009097224 */ /* 0x000fe400078e0206 */
[----:B------:R-:W-:Y:S02]  /*1c20*/  IMAD R157, R153, R26, RZ ;  /* 0x0000001a999d7224 */ /* 0x000fe400078e02ff */
[----:B------:R-:W-:Y:S02]  /*1c30*/  IMAD.IADD R151, R123, 0x1, -R162 ;  /* 0x000000017b977824 */ /* 0x000fe400078e0aa2 */
[----:B------:R-:W-:Y:S01]  /*1c40*/  IMAD.MOV.U32 R27, RZ, RZ, RZ ;  /* 0x000000ffff1b7224 */ /* 0x000fe200078e00ff */
[----:B------:R-:W1:Y:S01]  /*1c50*/  S2UR UR6, SR_CgaCtaId ;  /* 0x00000000000679c3 */ /* 0x000e620000008800 */
[----:B------:R-:W-:Y:S01]  /*1c60*/  IMAD.WIDE.U32 R18, R19, 0x40, R26 ;  /* 0x0000004013127825 */ /* 0x000fe200078e001a */
[----:B------:R-:W-:Y:S01]  /*1c70*/  ISETP.GE.AND P6, PT, R26, R151, PT ;  /* 0x000000971a00720c */ /* 0x000fe20003fc6270 */
[----:B------:R-:W-:-:S02]  /*1c80*/  UMOV UR7, 0x400 ;  /* 0x0000040000077882 */ /* 0x000fc40000000000 */
[----:B------:R-:W-:Y:S01]  /*1c90*/  IMAD.SHL.U32 R103, R152, 0x10, RZ ;  /* 0x0000001098677824 */ /* 0x000fe200078e00ff */
[----:B-1----:R-:W-:-:S06]  /*1ca0*/  ULEA UR6, UR6, UR7, 0x18 ;  /* 0x0000000706067291 */ /* 0x002fcc000f8ec0ff */
[----:B------:R-:W-:Y:S02]  /*1cb0*/  IMAD.U32 R150, RZ, RZ, UR6 ;  /* 0x00000006ff967e24 */ /* 0x000fe4000f8e00ff */
[----:B--2---:R-:W-:Y:S02]  /*1cc0*/  @P4 IMAD R6, R31, R11, RZ ;  /* 0x0000000b1f064224 */ /* 0x004fe400078e02ff */
[-C--:B---3--:R-:W-:Y:S02]  /*1cd0*/  @!P4 IMAD R5, R23, R165.reuse, RZ ;  /* 0x000000a51705c224 */ /* 0x088fe400078e02ff */
[----:B------:R-:W-:-:S04]  /*1ce0*/  @!P4 IMAD.WIDE.U32 R34, R22, R165, RZ ;  /* 0x000000a51622c225 */ /* 0x000fc800078e00ff */
[----:B------:R-:W-:Y:S01]  /*1cf0*/  IMAD.WIDE.U32 R22, R32, R10, RZ ;  /* 0x0000000a20167225 */ /* 0x000fe200078e00ff */
[----:B------:R-:W-:-:S03]  /*1d00*/  IADD3 R10, P1, PT, R4, R8, RZ ;  /* 0x00000008040a7210 */ /* 0x000fc60007f3e0ff */
[----:B------:R-:W-:-:S04]  /*1d10*/  @P4 IMAD.WIDE.U32 R32, R30, R11, RZ ;  /* 0x0000000b1e204225 */ /* 0x000fc800078e00ff */
[----:B------:R-:W-:Y:S02]  /*1d20*/  IMAD.X R11, RZ, RZ, R7, P1 ;  /* 0x000000ffff0b7224 */ /* 0x000fe400008e0607 */
[----:B------:R-:W-:Y:S02]  /*1d30*/  @!P4 IMAD.IADD R5, R35, 0x1, R5 ;  /* 0x000000012305c824 */ /* 0x000fe400078e0205 */
[----:B------:R-:W-:Y:S02]  /*1d40*/  @!P4 IMAD.MOV.U32 R8, RZ, RZ, R34 ;  /* 0x000000ffff08c224 */ /* 0x000fe400078e0022 */
[----:B------:R-:W-:-:S04]  /*1d50*/  IMAD.WIDE.U32 R34, R26, R152, R10 ;  /* 0x000000981a227225 */ /* 0x000fc800078e000a */
[----:B------:R-:W-:Y:S01]  /*1d60*/  VIADD R10, R26, 0x10 ;  /* 0x000000101a0a7836 */ /* 0x000fe20000000000 */
[----:B------:R-:W-:Y:S01]  /*1d70*/  IADD3 R28, P3, PT, R28, R22, RZ ;  /* 0x000000161c1c7210 */ /* 0x000fe20007f7e0ff */
[----:B------:R-:W-:Y:S01]  /*1d80*/  @P4 IMAD.MOV.U32 R8, RZ, RZ, R32 ;  /* 0x000000ffff084224 */ /* 0x000fe200078e0020 */
[----:B------:R-:W-:Y:S01]  /*1d90*/  IADD3 R157, PT, PT, R35, R157, RZ ;  /* 0x0000009d239d7210 */ /* 0x000fe20007ffe0ff */
[----:B------:R-:W-:Y:S01]  /*1da0*/  VIADD R22, R26, 0x20 ;  /* 0x000000201a167836 */ /* 0x000fe20000000000 */
[----:B------:R-:W-:Y:S02]  /*1db0*/  LEA R156, P2, R34, R20, 0x1 ;  /* 0x00000014229c7211 */ /* 0x000fe400078408ff */
[----:B------:R-:W-:Y:S01]  /*1dc0*/  ISETP.GE.AND P5, PT, R10, R151, PT ;  /* 0x000000970a00720c */ /* 0x000fe20003fa6270 */
[----:B------:R-:W-:Y:S01]  /*1dd0*/  @P4 IMAD.IADD R5, R33, 0x1, R6 ;  /* 0x0000000121054824 */ /* 0x000fe200078e0206 */
[----:B------:R-:W-:Y:S02]  /*1de0*/  IADD3 R32, P1, PT, R4, R8, RZ ;  /* 0x0000000804207210 */ /* 0x000fe40007f3e0ff */
[----:B------:R-:W-:-:S02]  /*1df0*/  LEA.HI.X R157, R34, R21, R157, 0x1, P2 ;  /* 0x00000015229d7211 */ /* 0x000fc400010f0c9d */
[----:B------:R-:W-:Y:S01]  /*1e00*/  ISETP.GE.AND P2, PT, R22, R151, PT ;  /* 0x000000971600720c */ /* 0x000fe20003f46270 */
[----:B------:R-:W-:Y:S01]  /*1e10*/  VIADD R20, R26, 0x30 ;  /* 0x000000301a147836 */ /* 0x000fe20000000000 */
[----:B------:R-:W-:Y:S01]  /*1e20*/  IADD3 R7, PT, PT, R23, R9, RZ ;  /* 0x0000000917077210 */ /* 0x000fe20007ffe0ff */
[----:B----4-:R-:W-:Y:S01]  /*1e30*/  IMAD R9, R17, R163, RZ ;  /* 0x000000a311097224 */ /* 0x010fe200078e02ff */
[----:B------:R-:W-:Y:S01]  /*1e40*/  SHF.R.S32.HI R4, RZ, 0x1f, R163 ;  /* 0x0000001fff047819 */ /* 0x000fe200000114a3 */
[----:B------:R-:W-:Y:S01]  /*1e50*/  IMAD.X R33, RZ, RZ, R5, P1 ;  /* 0x000000ffff217224 */ /* 0x000fe200008e0605 */
[----:B------:R-:W-:Y:S01]  /*1e60*/  ISETP.GE.AND P1, PT, R20, R151, PT ;  /* 0x000000971400720c */ /* 0x000fe20003f26270 */
[----:B------:R-:W-:Y:S01]  /*1e70*/  IMAD.X R29, R0, 0x1, R7, P3 ;  /* 0x00000001001d7824 */ /* 0x000fe200018e0607 */
[----:B------:R-:W-:Y:S01]  /*1e80*/  @!P5 IADD3 R0, P3, PT, R18, 0x10, RZ ;  /* 0x000000101200d810 */ /* 0x000fe20007f7e0ff */
[----:B------:R-:W-:Y:S02]  /*1e90*/  IMAD R4, R16, R4, R9 ;  /* 0x0000000410047224 */ /* 0x000fe400078e0209 */
[----:B------:R-:W-:-:S02]  /*1ea0*/  IMAD.WIDE.U32 R36, R163, R16, R32 ;  /* 0x00000010a3247225 */ /* 0x000fc400078e0020 */
[C---:B------:R-:W-:Y:S02]  /*1eb0*/  @!P2 IADD3 R7, P4, PT, R18.reuse, 0x20, RZ ;  /* 0x000000201207a810 */ /* 0x040fe40007f9e0ff */
[----:B------:R-:W-:Y:S01]  /*1ec0*/  @!P5 IMAD.X R5, RZ, RZ, R19, P3 ;  /* 0x000000ffff05d224 */ /* 0x000fe200018e0613 */
[----:B------:R-:W-:Y:S01]  /*1ed0*/  IADD3 R37, PT, PT, R37, R4, RZ ;  /* 0x0000000425257210 */ /* 0x000fe20007ffe0ff */
[----:B------:R-:W-:Y:S02]  /*1ee0*/  @!P5 IMAD.MOV.U32 R32, RZ, RZ, R36 ;  /* 0x000000ffff20d224 */ /* 0x000fe400078e0024 */
[----:B------:R-:W-:Y:S02]  /*1ef0*/  @!P5 IMAD R5, R5, R30, RZ ;  /* 0x0000001e0505d224 */ /* 0x000fe400078e02ff */
[----:B------:R-:W-:Y:S02]  /*1f00*/  @!P5 IMAD.MOV.U32 R33, RZ, RZ, R37 ;  /* 0x000000ffff21d224 */ /* 0x000fe400078e0025 */
[----:B------:R-:W-:Y:S01]  /*1f10*/  @!P2 IMAD.X R8, RZ, RZ, R19, P4 ;  /* 0x000000ffff08a224 */ /* 0x000fe200020e0613 */
[----:B------:R-:W-:Y:S01]  /*1f20*/  @!P1 IADD3 R9, P3, PT, R18, 0x30, RZ ;  /* 0x0000003012099810 */ /* 0x000fe20007f7e0ff */
[-C--:B------:R-:W-:Y:S01]  /*1f30*/  @!P5 IMAD R5, R31, R0.reuse, R5 ;  /* 0x000000001f05d224 */ /* 0x080fe200078e0205 */
[----:B------:R-:W-:Y:S01]  /*1f40*/  @!P2 MOV R35, R37 ;  /* 0x000000250023a202 */ /* 0x000fe20000000f00 */
[----:B------:R-:W-:-:S04]  /*1f50*/  @!P5 IMAD.WIDE.U32 R32, R30, R0, R32 ;  /* 0x000000001e20d225 */ /* 0x000fc800078e0020 */
[----:B------:R-:W-:Y:S02]  /*1f60*/  @!P2 IMAD.MOV.U32 R34, RZ, RZ, R36 ;  /* 0x000000ffff22a224 */ /* 0x000fe400078e0024 */
[-C--:B------:R-:W-:Y:S02]  /*1f70*/  @!P6 IMAD R11, R19, R30.reuse, RZ ;  /* 0x0000001e130be224 */ /* 0x080fe400078e02ff */
[----:B------:R-:W-:Y:S01]  /*1f80*/  @!P2 IMAD R0, R8, R30, RZ ;  /* 0x0000001e0800a224 */ /* 0x000fe200078e02ff */
[----:B------:R-:W-:Y:S01]  /*1f90*/  LOP3.LUT R8, R14, 0x1c0, RZ, 0xc0, !PT ;  /* 0x000001c00e087812 */ /* 0x000fe200078ec0ff */
[----:B------:R-:W-:Y:S02]  /*1fa0*/  @!P1 IMAD.X R4, RZ, RZ, R19, P3 ;  /* 0x000000ffff049224 */ /* 0x000fe400018e0613 */
[----:B------:R-:W-:Y:S02]  /*1fb0*/  @!P6 IMAD R6, R18, R31, R11 ;  /* 0x0000001f1206e224 */ /* 0x000fe400078e020b */
[----:B------:R-:W-:-:S02]  /*1fc0*/  @!P2 IMAD R0, R31, R7, R0 ;  /* 0x000000071f00a224 */ /* 0x000fc400078e0200 */
[----:B------:R-:W-:Y:S01]  /*1fd0*/  @!P2 IMAD.WIDE.U32 R34, R30, R7, R34 ;  /* 0x000000071e22a225 */ /* 0x000fe200078e0022 */
[----:B------:R-:W-:-:S03]  /*1fe0*/  LOP3.LUT R7, R8, 0x38, R161, 0xf8, !PT ;  /* 0x0000003808077812 */ /* 0x000fc600078ef8a1 */
[----:B------:R-:W-:Y:S01]  /*1ff0*/  @!P6 IMAD.WIDE.U32 R18, R18, R30, R36 ;  /* 0x0000001e1212e225 */ /* 0x000fe200078e0024 */
[----:B------:R-:W-:-:S03]  /*2000*/  LOP3.LUT R7, R7, 0x38, R14, 0x78, !PT ;  /* 0x0000003807077812 */ /* 0x000fc600078e780e */
[----:B------:R-:W-:Y:S02]  /*2010*/  @!P1 IMAD.MOV.U32 R16, RZ, RZ, R36 ;  /* 0x000000ffff109224 */ /* 0x000fe400078e0024 */
[----:B------:R-:W-:Y:S02]  /*2020*/  @!P1 IMAD.MOV.U32 R17, RZ, RZ, R37 ;  /* 0x000000ffff119224 */ /* 0x000fe400078e0025 */
[----:B------:R-:W-:Y:S01]  /*2030*/  @!P1 IMAD R4, R4, R30, RZ ;  /* 0x0000001e04049224 */ /* 0x000fe200078e02ff */
[----:B------:R-:W-:Y:S01]  /*2040*/  @!P6 IADD3 R11, PT, PT, R19, R6, RZ ;  /* 0x00000006130be210 */ /* 0x000fe20007ffe0ff */
[-C--:B------:R-:W-:Y:S01]  /*2050*/  @!P1 IMAD.WIDE.U32 R16, R30, R9.reuse, R16 ;  /* 0x000000091e109225 */ /* 0x080fe200078e0010 */
[-C--:B------:R-:W-:Y:S02]  /*2060*/  @!P6 LEA R40, P4, R18, R12.reuse, 0x1 ;  /* 0x0000000c1228e211 */ /* 0x080fe400078808ff */
[----:B------:R-:W-:Y:S01]  /*2070*/  IADD3 R6, PT, PT, R100, -0x1, RZ ;  /* 0xffffffff64067810 */ /* 0x000fe20007ffe0ff */
[----:B------:R-:W-:Y:S01]  /*2080*/  @!P1 IMAD R4, R31, R9, R4 ;  /* 0x000000091f049224 */ /* 0x000fe200078e0204 */
[----:B------:R-:W-:Y:S01]  /*2090*/  LOP3.LUT R7, R7, 0x1e00, R14, 0xf8, !PT ;  /* 0x00001e0007077812 */ /* 0x000fe200078ef80e */
[----:B------:R-:W-:Y:S01]  /*20a0*/  @!P5 IMAD.IADD R5, R33, 0x1, R5 ;  /* 0x000000012105d824 */ /* 0x000fe200078e0205 */
[----:B------:R-:W-:Y:S01]  /*20b0*/  @!P6 LEA.HI.X R41, R18, R13, R11, 0x1, P4 ;  /* 0x0000000d1229e211 */ /* 0x000fe200020f0c0b */
[----:B------:R-:W-:Y:S01]  /*20c0*/  @!P1 IMAD.IADD R11, R17, 0x1, R4 ;  /* 0x00000001110b9824 */ /* 0x000fe200078e0204 */
[----:B------:R-:W-:Y:S01]  /*20d0*/  @!P5 LEA R8, P3, R32, R12, 0x1 ;  /* 0x0000000c2008d211 */ /* 0x000fe200078608ff */
[----:B------:R-:W-:-:S02]  /*20e0*/  IMAD.SHL.U32 R4, R6, 0x80, RZ ;  /* 0x0000008006047824 */ /* 0x000fc400078e00ff */
[----:B------:R-:W-:Y:S01]  /*20f0*/  IMAD R37, R7, 0x2, R150 ;  /* 0x0000000207257824 */ /* 0x000fe200078e0296 */
[----:B------:R-:W-:Y:S01]  /*2100*/  @!P5 LEA.HI.X R9, R32, R13, R5, 0x1, P3 ;  /* 0x0000000d2009d211 */ /* 0x000fe200018f0c05 */
[----:B------:R-:W-:Y:S01]  /*2110*/  IMAD.IADD R7, R121, 0x1, -R4 ;  /* 0x0000000179077824 */ /* 0x000fe200078e0a04 */
[-C--:B------:R-:W-:Y:S01]  /*2120*/  @!P2 LEA R30, P4, R34, R12.reuse, 0x1 ;  /* 0x0000000c221ea211 */ /* 0x080fe200078808ff */
[----:B------:R-:W-:Y:S01]  /*2130*/  @!P2 IMAD.IADD R5, R35, 0x1, R0 ;  /* 0x000000012305a824 */ /* 0x000fe200078e0200 */
[----:B------:R-:W-:Y:S01]  /*2140*/  @!PT LDS RZ, [RZ] ;  /* 0x00000000fffff984 */ /* 0x000fe20000000800 */
[----:B------:R-:W-:Y:S01]  /*2150*/  @!PT LDS RZ, [RZ] ;  /* 0x00000000fffff984 */ /* 0x000fe20000000800 */
[----:B------:R-:W-:Y:S01]  /*2160*/  @!PT LDS RZ, [RZ] ;  /* 0x00000000fffff984 */ /* 0x000fe20000000800 */
[----:B------:R-:W-:Y:S01]  /*2170*/  @!P6 LDGSTS.E.BYPASS.LTC128B.128 [R37], desc[UR4][R40.64] ;  /* 0x000000002825efae */ /* 0x000fe2000b981a04 */
[----:B------:R-:W-:Y:S02]  /*2180*/  SHF.L.U64.HI R0, R152, 0x4, R153 ;  /* 0x0000000498007819 */ /* 0x000fe40000010299 */
[----:B------:R-:W-:Y:S01]  /*2190*/  @!P1 LEA R12, P3, R16, R12, 0x1 ;  /* 0x0000000c100c9211 */ /* 0x000fe200078608ff */
[----:B------:R1:W-:Y:S01]  /*21a0*/  @!P5 LDGSTS.E.BYPASS.LTC128B.128 [R37+0x800], desc[UR4][R8.64] ;  /* 0x008000000825dfae */ /* 0x0003e2000b981a04 */
[----:B------:R-:W-:-:S02]  /*21b0*/  ISETP.GE.AND P5, PT, R22, R7, PT ;  /* 0x000000071600720c */ /* 0x000fc40003fa6270 */
[-C--:B------:R-:W-:Y:S02]  /*21c0*/  @!P2 LEA.HI.X R31, R34, R13.reuse, R5, 0x1, P4 ;  /* 0x0000000d221fa211 */ /* 0x080fe400020f0c05 */
[C---:B------:R-:W-:Y:S02]  /*21d0*/  SHF.L.U64.HI R0, R103.reuse, 0x1, R0 ;  /* 0x0000000167007819 */ /* 0x040fe40000010200 */
[----:B------:R-:W-:Y:S01]  /*21e0*/  SHF.L.U32 R103, R103, 0x1, RZ ;  /* 0x0000000167677819 */ /* 0x000fe200000006ff */
[----:B------:R-:W-:Y:S01]  /*21f0*/  @!P2 LDGSTS.E.BYPASS.LTC128B.128 [R37+0x1000], desc[UR4][R30.64] ;  /* 0x010000001e25afae */ /* 0x000fe2000b981a04 */
[----:B------:R-:W-:Y:S02]  /*2200*/  @!P1 LEA.HI.X R13, R16, R13, R11, 0x1, P3 ;  /* 0x0000000d100d9211 */ /* 0x000fe400018f0c0b */
[-C--:B------:R-:W-:Y:S02]  /*2210*/  ISETP.GE.AND P3, PT, R26, R7.reuse, PT ;  /* 0x000000071a00720c */ /* 0x080fe40003f66270 */
[----:B------:R-:W-:Y:S01]  /*2220*/  IADD3 R42, P2, PT, R103, R156, RZ ;  /* 0x0000009c672a7210 */ /* 0x000fe20007f5e0ff */
[----:B------:R2:W-:Y:S01]  /*2230*/  @!P1 LDGSTS.E.BYPASS.LTC128B.128 [R37+0x1800], desc[UR4][R12.64] ;  /* 0x018000000c259fae */ /* 0x0005e2000b981a04 */
[----:B------:R-:W-:-:S02]  /*2240*/  ISETP.GE.AND P4, PT, R10, R7, PT ;  /* 0x000000070a00720c */ /* 0x000fc40003f86270 */
[----:B------:R-:W-:Y:S01]  /*2250*/  ISETP.GE.AND P1, PT, R20, R7, PT ;  /* 0x000000071400720c */ /* 0x000fe20003f26270 */
[----:B------:R-:W-:Y:S01]  /*2260*/  IMAD.X R43, R0, 0x1, R157, P2 ;  /* 0x00000001002b7824 */ /* 0x000fe200010e069d */
[----:B------:R-:W-:Y:S01]  /*2270*/  @!P5 LEA R32, P2, R152, R42, 0x5 ;  /* 0x0000002a9820d211 */ /* 0x000fe200078428ff */
[----:B------:R-:W-:-:S03]  /*2280*/  VIADD R18, R26, 0x40 ;  /* 0x000000401a127836 */ /* 0x000fc60000000000 */
[----:B------:R-:W-:Y:S01]  /*2290*/  @!P5 LEA.HI.X R33, R152, R43, R153, 0x5, P2 ;  /* 0x0000002b9821d211 */ /* 0x000fe200010f2c99 */
[----:B------:R-:W-:Y:S01]  /*22a0*/  @!P3 LDGSTS.E.BYPASS.LTC128B.128 [R37+0x2000], desc[UR4][R156.64] ;  /* 0x020000009c25bfae */ /* 0x000fe2000b981a04 */
[C---:B------:R-:W-:Y:S02]  /*22b0*/  VIADD R16, R26.reuse, 0x60 ;  /* 0x000000601a107836 */ /* 0x040fe40000000000 */
[----:B-1----:R-:W-:Y:S01]  /*22c0*/  VIADD R8, R26, 0x70 ;  /* 0x000000701a087836 */ /* 0x002fe20000000000 */
[----:B------:R-:W-:Y:S01]  /*22d0*/  @!P4 LDGSTS.E.BYPASS.LTC128B.128 [R37+0x2800], desc[UR4][R42.64] ;  /* 0x028000002a25cfae */ /* 0x000fe2000b981a04 */
[----:B------:R-:W-:-:S03]  /*22e0*/  ISETP.GE.AND P6, PT, R18, R7, PT ;  /* 0x000000071200720c */ /* 0x000fc60003fc6270 */
[----:B------:R1:W-:Y:S01]  /*22f0*/  @!P5 LDGSTS.E.BYPASS.LTC128B.128 [R37+0x3000], desc[UR4][R32.64] ;  /* 0x030000002025dfae */ /* 0x0003e2000b981a04 */
[----:B------:R-:W-:Y:S02]  /*2300*/  @!P1 LEA R40, P5, R152, R42, 0x6 ;  /* 0x0000002a98289211 */ /* 0x000fe400078a30ff */
[-C--:B------:R-:W-:Y:S02]  /*2310*/  ISETP.GE.AND P4, PT, R16, R7.reuse, PT ;  /* 0x000000071000720c */ /* 0x080fe40003f86270 */
[----:B------:R-:W-:Y:S02]  /*2320*/  ISETP.GE.AND P2, PT, R8, R7, PT ;  /* 0x000000070800720c */ /* 0x000fe40003f46270 */
[----:B--2---:R-:W-:Y:S02]  /*2330*/  IADD3 R12, PT, PT, R26, 0x50, RZ ;  /* 0x000000501a0c7810 */ /* 0x004fe40007ffe0ff */
[----:B------:R-:W-:Y:S02]  /*2340*/  @!P1 LEA.HI.X R41, R152, R43, R153, 0x6, P5 ;  /* 0x0000002b98299211 */ /* 0x000fe400028f3499 */
[----:B------:R-:W-:Y:S01]  /*2350*/  ISETP.GE.AND P5, PT, R12, R7, PT ;  /* 0x000000070c00720c */ /* 0x000fe20003fa6270 */
[----:B------:R-:W-:-:S02]  /*2360*/  @!P6 IMAD.MOV.U32 R34, RZ, RZ, R42 ;  /* 0x000000ffff22e224 */ /* 0x000fc400078e002a */
[--C-:B------:R-:W-:Y:S01]  /*2370*/  @!P6 IMAD.MOV.U32 R35, RZ, RZ, R43.reuse ;  /* 0x000000ffff23e224 */ /* 0x100fe200078e002b */
[----:B------:R2:W-:Y:S03]  /*2380*/  @!P1 LDGSTS.E.BYPASS.LTC128B.128 [R37+0x3800], desc[UR4][R40.64] ;  /* 0x0380000028259fae */ /* 0x0005e6000b981a04 */
[----:B------:R-:W-:Y:S01]  /*2390*/  @!P2 MOV R30, R42 ;  /* 0x0000002a001ea202 */ /* 0x000fe20000000f00 */
[----:B------:R-:W-:Y:S02]  /*23a0*/  @!P2 IMAD.MOV.U32 R31, RZ, RZ, R43 ;  /* 0x000000ffff1fa224 */ /* 0x000fe400078e002b */
[----:B------:R-:W-:Y:S02]  /*23b0*/  @!P6 IMAD R11, R153, 0x60, RZ ;  /* 0x00000060990be824 */ /* 0x000fe400078e02ff */
[----:B------:R-:W-:-:S04]  /*23c0*/  @!P6 IMAD.WIDE.U32 R34, R152, 0x60, R34 ;  /* 0x000000609822e825 */ /* 0x000fc800078e0022 */
[----:B-1----:R-:W-:Y:S02]  /*23d0*/  @!P4 IMAD.MOV.U32 R32, RZ, RZ, R42 ;  /* 0x000000ffff20c224 */ /* 0x002fe400078e002a */
        /* <DEDUP_REMOVED lines=18> */
[----:B------:R-:W-:Y:S01]  /*2500*/  IMAD.WIDE.U32 R28, R26, R38, R28 ;  /* 0x000000261a1c7225 */ /* 0x000fe200078e001c */
[----:B------:R-:W-:-:S04]  /*2510*/  ISETP.GE.AND P4, PT, R10, R7, PT ;  /* 0x000000070a00720c */ /* 0x000fc80003f86270 */
[----:B------:R-:W-:Y:S01]  /*2520*/  IADD3 R159, PT, PT, R29, R5, RZ ;  /* 0x000000051d9f7210 */ /* 0x000fe20007ffe0ff */
[----:B------:R-:W-:-:S08]  /*2530*/  DEPBAR.LE SB0, 0x0 ;  /* 0x000080000000791a */ /* 0x000fd00000000000 */
[----:B------:R-:W-:Y:S05]  /*2540*/  WARPSYNC.ALL ;  /* 0x0000000000007948 */ /* 0x000fea0003800000 */
[----:B-----5:R-:W-:Y:S01]  /*2550*/  LEA R158, P1, R28, R24, 0x1 ;  /* 0x000000181c9e7211 */ /* 0x020fe200078208ff */
[----:B------:R-:W-:-:S03]  /*2560*/  IMAD.SHL.U32 R5, R38, 0x10, RZ ;  /* 0x0000001026057824 */ /* 0x000fc600078e00ff */
[----:B------:R-:W-:Y:S01]  /*2570*/  LEA.HI.X R159, R28, R25, R159, 0x1, P1 ;  /* 0x000000191c9f7211 */ /* 0x000fe200008f0c9f */
[----:B------:R-:W-:Y:S01]  /*2580*/  BAR.SYNC.DEFER_BLOCKING 0x0 ;  /* 0x0000000000007b1d */ /* 0x000fe20000010000 */
[-C--:B------:R-:W-:Y:S02]  /*2590*/  ISETP.GE.AND P1, PT, R22, R7.reuse, PT ;  /* 0x000000071600720c */ /* 0x080fe40003f26270 */
[----:B------:R-:W-:Y:S02]  /*25a0*/  SHF.L.U64.HI R24, R38, 0x4, R39 ;  /* 0x0000000426187819 */ /* 0x000fe40000010227 */
[C---:B------:R-:W-:Y:S02]  /*25b0*/  LEA R10, P2, R5.reuse, R158, 0x1 ;  /* 0x0000009e050a7211 */ /* 0x040fe400078408ff */
[----:B------:R-:W-:Y:S02]  /*25c0*/  ISETP.GE.AND P5, PT, R18, R7, PT ;  /* 0x000000071200720c */ /* 0x000fe40003fa6270 */
[----:B------:R-:W-:Y:S01]  /*25d0*/  LEA.HI.X R11, R5, R159, R24, 0x1, P2 ;  /* 0x0000009f050b7211 */ /* 0x000fe200010f0c18 */
[----:B------:R-:W-:Y:S01]  /*25e0*/  IMAD.SHL.U32 R102, R161, 0x40, RZ ;  /* 0x00000040a1667824 */ /* 0x000fe200078e00ff */
[----:B------:R-:W-:-:S02]  /*25f0*/  SHF.R.U32.HI R154, RZ, 0x4, R161 ;  /* 0x00000004ff9a7819 */ /* 0x000fc400000116a1 */
[----:B------:R-:W-:Y:S02]  /*2600*/  LOP3.LUT R13, R161, 0x8, RZ, 0xc0, !PT ;  /* 0x00000008a10d7812 */ /* 0x000fe400078ec0ff */
[-C--:B------:R-:W-:Y:S01]  /*2610*/  ISETP.GE.AND P6, PT, R20, R7.reuse, PT ;  /* 0x000000071400720c */ /* 0x080fe20003fc6270 */
[----:B------:R-:W-:Y:S01]  /*2620*/  @!PT LDS RZ, [RZ] ;  /* 0x00000000fffff984 */ /* 0x000fe20000000800 */
[----:B------:R-:W-:Y:S01]  /*2630*/  @!PT LDS RZ, [RZ] ;  /* 0x00000000fffff984 */ /* 0x000fe20000000800 */
[----:B------:R-:W-:Y:S01]  /*2640*/  @!PT LDS RZ, [RZ] ;  /* 0x00000000fffff984 */ /* 0x000fe20000000800 */
[----:B------:R-:W-:Y:S04]  /*2650*/  @!P3 LDGSTS.E.BYPASS.LTC128B.128 [R37+0x6000], desc[UR4][R158.64] ;  /* 0x060000009e25bfae */ /* 0x000fe8000b981a04 */
[----:B------:R-:W-:Y:S01]  /*2660*/  @P3 STS.128 [R37+0x6000], RZ ;  /* 0x006000ff25003388 */ /* 0x000fe20000000c00 */
[----:B------:R-:W-:-:S03]  /*2670*/  ISETP.GE.AND P3, PT, R16, R7, PT ;  /* 0x000000071000720c */ /* 0x000fc60003f66270 */
[----:B------:R-:W-:Y:S01]  /*2680*/  @P4 STS.128 [R37+0x6800], RZ ;  /* 0x006800ff25004388 */ /* 0x000fe20000000c00 */
[----:B------:R-:W-:-:S03]  /*2690*/  IMAD.SHL.U32 R5, R154, 0x400, RZ ;  /* 0x000004009a057824 */ /* 0x000fc600078e00ff */
[----:B------:R-:W-:Y:S01]  /*26a0*/  @!PT LDS RZ, [RZ] ;  /* 0x00000000fffff984 */ /* 0x000fe20000000800 */
[----:B------:R-:W-:Y:S01]  /*26b0*/  @!PT LDS RZ, [RZ] ;  /* 0x00000000fffff984 */ /* 0x000fe20000000800 */
[----:B------:R-:W-:Y:S01]  /*26c0*/  @!PT LDS RZ, [RZ] ;  /* 0x00000000fffff984 */ /* 0x000fe20000000800 */
[----:B------:R1:W-:Y:S01]  /*26d0*/  @!P4 LDGSTS.E.BYPASS.LTC128B.128 [R37+0x6800], desc[UR4][R10.64] ;  /* 0x068000000a25cfae */ /* 0x0003e2000b981a04 */
[-C--:B------:R-:W-:Y:S02]  /*26e0*/  @!P1 LEA R18, P4, R38, R10.reuse, 0x5 ;  /* 0x0000000a26129211 */ /* 0x080fe400078828ff */
[----:B------:R-:W-:Y:S01]  /*26f0*/  LOP3.LUT R13, R13, 0x1c0, R102, 0x78, !PT ;  /* 0x000001c00d0d7812 */ /* 0x000fe200078e7866 */
[----:B------:R-:W-:Y:S01]  /*2700*/  @!P5 IMAD.MOV.U32 R17, RZ, RZ, R11 ;  /* 0x000000ffff11d224 */ /* 0x000fe200078e000b */
[----:B------:R-:W-:Y:S02]  /*2710*/  ISETP.GE.AND P2, PT, R8, R7, PT ;  /* 0x000000070800720c */ /* 0x000fe40003f46270 */
[----:B------:R-:W-:Y:S02]  /*2720*/  @!P5 MOV R16, R10 ;  /* 0x0000000a0010d202 */ /* 0x000fe40000000f00 */
[----:B------:R-:W-:Y:S02]  /*2730*/  @!P1 LEA.HI.X R19, R38, R11, R39, 0x5, P4 ;  /* 0x0000000b26139211 */ /* 0x000fe400020f2c27 */
[----:B------:R-:W-:-:S02]  /*2740*/  ISETP.GE.AND P4, PT, R12, R7, PT ;  /* 0x000000070c00720c */ /* 0x000fc40003f86270 */
[----:B------:R-:W-:Y:S02]  /*2750*/  LOP3.LUT R8, R13, 0x38, R14, 0x78, !PT ;  /* 0x000000380d087812 */ /* 0x000fe400078e780e */
[----:B------:R-:W-:Y:S01]  /*2760*/  LOP3.LUT R5, R5, 0x400, RZ, 0xc0, !PT ;  /* 0x0000040005057812 */ /* 0x000fe200078ec0ff */
[----:B------:R-:W-:Y:S01]  /*2770*/  @!P5 IMAD R9, R39, 0x60, RZ ;  /* 0x000000602709d824 */ /* 0x000fe200078e02ff */
[-C--:B------:R-:W-:Y:S01]  /*2780*/  @!P3 MOV R20, R10.reuse ;  /* 0x0000000a0014b202 */ /* 0x080fe20000000f00 */
[----:B------:R-:W-:Y:S01]  /*2790*/  @!P5 IMAD.WIDE.U32 R16, R38, 0x60, R16 ;  /* 0x000000602610d825 */ /* 0x000fe200078e0010 */
[----:B------:R-:W-:Y:S01]  /*27a0*/  SHF.R.U32.HI R122, RZ, 0x1, R161 ;  /* 0x00000001ff7a7819 */ /* 0x000fe200000116a1 */
[----:B------:R-:W-:Y:S01]  /*27b0*/  @P1 STS.128 [R37+0x7000], RZ ;  /* 0x007000ff25001388 */ /* 0x000fe20000000c00 */
[----:B------:R-:W-:Y:S01]  /*27c0*/  LOP3.LUT R101, R102, 0x1c0, RZ, 0xc0, !PT ;  /* 0x000001c066657812 */ /* 0x000fe200078ec0ff */
[----:B------:R-:W-:Y:S02]  /*27d0*/  @!P3 IMAD.MOV.U32 R21, RZ, RZ, R11 ;  /* 0x000000ffff15b224 */ /* 0x000fe400078e000b */
[----:B------:R-:W-:Y:S01]  /*27e0*/  IMAD R5, R8, 0x2, R5 ;  /* 0x0000000208057824 */ /* 0x000fe200078e0205 */
[----:B------:R-:W-:Y:S01]  /*27f0*/  @!PT LDS RZ, [RZ] ;  /* 0x00000000fffff984 */ /* 0x000fe20000000800 */
[----:B------:R-:W-:Y:S01]  /*2800*/  @!PT LDS RZ, [RZ] ;  /* 0x00000000fffff984 */ /* 0x000fe20000000800 */
[----:B------:R-:W-:Y:S01]  /*2810*/  @!PT LDS RZ, [RZ] ;  /* 0x00000000fffff984 */ /* 0x000fe20000000800 */
[----:B------:R-:W-:Y:S01]  /*2820*/  @!P1 LDGSTS.E.BYPASS.LTC128B.128 [R37+0x7000], desc[UR4][R18.64] ;  /* 0x0700000012259fae */ /* 0x000fe2000b981a04 */
[----:B------:R-:W-:Y:S01]  /*2830*/  @!P5 IMAD.IADD R17, R17, 0x1, R9 ;  /* 0x000000011111d824 */ /* 0x000fe200078e0209 */
[C---:B------:R-:W-:Y:S01]  /*2840*/  @!P6 LEA R12, P1, R38.reuse, R10, 0x6 ;  /* 0x0000000a260ce211 */ /* 0x040fe200078230ff */
[----:B------:R-:W-:Y:S01]  /*2850*/  @!P3 IMAD R8, R39, 0xa0, RZ ;  /* 0x000000a02708b824 */ /* 0x000fe200078e02ff */
[----:B------:R-:W-:Y:S01]  /*2860*/  LOP3.LUT R101, R101, 0x8, R122, 0xf8, !PT ;  /* 0x0000000865657812 */ /* 0x000fe200078ef87a */
[----:B------:R-:W-:Y:S01]  /*2870*/  @!P3 IMAD.WIDE.U32 R20, R38, 0xa0, R20 ;  /* 0x000000a02614b825 */ /* 0x000fe200078e0014 */
[----:B------:R-:W-:-:S02]  /*2880*/  SHF.L.U32 R9, R161, 0x5, RZ ;  /* 0x00000005a1097819 */ /* 0x000fc400000006ff */
[----:B------:R-:W-:Y:S01]  /*2890*/  LOP3.LUT R102, R102, 0x200, RZ, 0xc0, !PT ;  /* 0x0000020066667812 */ /* 0x000fe200078ec0ff */
[----:B------:R-:W-:Y:S01]  /*28a0*/  @!P2 IMAD.MOV.U32 R22, RZ, RZ, R10 ;  /* 0x000000ffff16a224 */ /* 0x000fe200078e000a */
[CC--:B------:R-:W-:Y:S01]  /*28b0*/  @!P6 LEA.HI.X R13, R38.reuse, R11.reuse, R39, 0x6, P1 ;  /* 0x0000000b260de211 */ /* 0x0c0fe200008f3427 */
[----:B------:R-:W-:Y:S01]  /*28c0*/  @!P3 IMAD.IADD R21, R21, 0x1, R8 ;  /* 0x000000011515b824 */ /* 0x000fe200078e0208 */
[----:B------:R-:W-:Y:S01]  /*28d0*/  LOP3.LUT R101, R101, 0x38, R14, 0x78, !PT ;  /* 0x0000003865657812 */ /* 0x000fe200078e780e */
[----:B------:R-:W-:Y:S01]  /*28e0*/  @!P2 IMAD.MOV.U32 R23, RZ, RZ, R11 ;  /* 0x000000ffff17a224 */ /* 0x000fe200078e000b */
[----:B-1----:R-:W-:Y:S02]  /*28f0*/  @!P4 LEA R10, P1, R38, R10, 0x7 ;  /* 0x0000000a260ac211 */ /* 0x002fe400078238ff */
[----:B------:R-:W-:Y:S01]  /*2900*/  LOP3.LUT R8, R102, 0x7c00, R9, 0xf8, !PT ;  /* 0x00007c0066087812 */ /* 0x000fe200078ef809 */
[----:B------:R-:W-:Y:S01]  /*2910*/  @!P2 IMAD R7, R39, 0xc0, RZ ;  /* 0x000000c02707a824 */ /* 0x000fe200078e02ff */
[C---:B------:R-:W-:Y:S01]  /*2920*/  @!P4 LEA.HI.X R11, R38.reuse, R11, R39, 0x7, P1 ;  /* 0x0000000b260bc211 */ /* 0x040fe200008f3c27 */
[----:B------:R-:W-:Y:S01]  /*2930*/  @!P2 IMAD.WIDE.U32 R22, R38, 0xc0, R22 ;  /* 0x000000c02616a825 */ /* 0x000fe200078e0016 */
[----:B------:R-:W-:Y:S03]  /*2940*/  @P6 STS.128 [R37+0x7800], RZ ;  /* 0x007800ff25006388 */ /* 0x000fe60000000c00 */
[----:B------:R-:W-:Y:S01]  /*2950*/  IMAD.IADD R149, R101, 0x1, R8 ;  /* 0x0000000165957824 */ /* 0x000fe200078e0208 */
[----:B------:R-:W-:Y:S01]  /*2960*/  @!PT LDS RZ, [RZ] ;  /* 0x00000000fffff984 */ /* 0x000fe20000000800 */
[----:B------:R-:W-:Y:S01]  /*2970*/  @!PT LDS RZ, [RZ] ;  /* 0x00000000fffff984 */ /* 0x000fe20000000800 */
[----:B------:R-:W-:Y:S01]  /*2980*/  @!PT LDS RZ, [RZ] ;  /* 0x00000000fffff984 */ /* 0x000fe20000000800 */
[----:B------:R1:W-:Y:S01]  /*2990*/  @!P6 LDGSTS.E.BYPASS.LTC128B.128 [R37+0x7800], desc[UR4][R12.64] ;  /* 0x078000000c25efae */ /* 0x0003e2000b981a04 */
[----:B------:R-:W-:-:S03]  /*29a0*/  @!P2 IMAD.IADD R23, R23, 0x1, R7 ;  /* 0x000000011717a824 */ /* 0x000fc600078e0207 */
[----:B------:R-:W-:Y:S01]  /*29b0*/  @P5 STS.128 [R37+0x8000], RZ ;  /* 0x008000ff25005388 */ /* 0x000fe20000000c00 */
[----:B------:R-:W-:Y:S01]  /*29c0*/  IADD3 R148, PT, PT, R150, R5, RZ ;  /* 0x0000000596947210 */ /* 0x000fe20007ffe0ff */
[----:B------:R-:W-:Y:S02]  /*29d0*/  IMAD R149, R149, 0x2, R150 ;  /* 0x0000000295957824 */ /* 0x000fe400078e0296 */
        /* <DEDUP_REMOVED lines=21> */
[----:B------:R-:W4:Y:S01]  /*2b30*/  LDSM.16.M88.4 R48, [R148+0x3800] ;  /* 0x003800009430783b */ /* 0x000f220000000200 */
[----:B------:R-:W-:Y:S01]  /*2b40*/  R2P PR, R161, 0x6 ;  /* 0x00000006a1007804 */ /* 0x000fe20000000000 */
[----:B------:R-:W-:-:S02]  /*2b50*/  IMAD.MOV.U32 R5, RZ, RZ, 0x20 ;  /* 0x00000020ff057424 */ /* 0x000fc400078e00ff */
[----:B------:R-:W4:Y:S03]  /*2b60*/  LDSM.16.M88.4 R72, [R148+0x2000] ;  /* 0x002000009448783b */ /* 0x000f260000000200 */
[----:B------:R-:W-:Y:S01]  /*2b70*/  SEL R5, R5, 0xffffffe0, !P1 ;  /* 0xffffffe005057807 */ /* 0x000fe20004800000 */
[----:B------:R-:W4:Y:S03]  /*2b80*/  LDSM.16.M88.4 R64, [R148+0x2800] ;  /* 0x002800009440783b */ /* 0x000f260000000200 */
[----:B------:R-:W-:Y:S01]  /*2b90*/  IADD3 R143, PT, PT, R148, R5, RZ ;  /* 0x00000005948f7210 */ /* 0x000fe20007ffe0ff */
[----:B------:R-:W-:Y:S01]  /*2ba0*/  IMAD.IADD R147, R149, 0x1, R5 ;  /* 0x0000000195937824 */ /* 0x000fe200078e0205 */
[----:B--2---:R-:W-:Y:S04]  /*2bb0*/  LDSM.16.M88.4 R40, [R148+0x4000] ;  /* 0x004000009428783b */ /* 0x004fe80000000200 */
[----:B------:R-:W-:Y:S04]  /*2bc0*/  LDSM.16.M88.4 R104, [R147] ;  /* 0x000000009368783b */ /* 0x000fe80000000200 */
[----:B------:R-:W2:Y:S04]  /*2bd0*/  LDSM.16.M88.4 R76, [R143+0x3000] ;  /* 0x003000008f4c783b */ /* 0x000ea80000000200 */
[----:B------:R-:W2:Y:S04]  /*2be0*/  LDSM.16.M88.4 R80, [R143+0x3800] ;  /* 0x003800008f50783b */ /* 0x000ea80000000200 */
[----:B------:R-:W2:Y:S04]  /*2bf0*/  LDSM.16.M88.4 R28, [R148+0x4800] ;  /* 0x00480000941c783b */ /* 0x000ea80000000200 */
[----:B---3--:R-:W3:Y:S01]  /*2c00*/  LDSM.16.M88.4 R20, [R148+0x5000] ;  /* 0x005000009414783b */ /* 0x008ee20000000200 */
[C---:B-1----:R-:W-:Y:S03]  /*2c10*/  HMMA.16816.F32 R60, R12.reuse, R56, RZ ;  /* 0x000000380c3c723c */ /* 0x042fe600000018ff */
[----:B------:R-:W1:Y:S04]  /*2c20*/  LDSM.16.M88.4 R92, [R148+0x5800] ;  /* 0x00580000945c783b */ /* 0x000e680000000200 */
[----:B------:R-:W1:Y:S01]  /*2c30*/  LDSM.16.M88.4 R88, [R143+0x2000] ;  /* 0x002000008f58783b */ /* 0x000e620000000200 */
[----:B----4-:R-:W-:Y:S03]  /*2c40*/  HMMA.16816.F32 R52, R12, R48, RZ ;  /* 0x000000300c34723c */ /* 0x010fe600000018ff */
[----:B------:R-:W4:Y:S01]  /*2c50*/  LDSM.16.M88.4 R84, [R143+0x2800] ;  /* 0x002800008f54783b */ /* 0x000f220000000200 */
[----:B------:R-:W-:-:S03]  /*2c60*/  IMAD.MOV.U32 R7, RZ, RZ, 0x40 ;  /* 0x00000040ff077424 */ /* 0x000fc600078e00ff */
[----:B------:R-:W-:Y:S01]  /*2c70*/  LDSM.16.M88.4 R112, [R143+0x5000] ;  /* 0x005000008f70783b */ /* 0x000fe20000000200 */
[C---:B------:R-:W-:Y:S03]  /*2c80*/  HMMA.16816.F32 R56, R12.reuse, R58, RZ ;  /* 0x0000003a0c38723c */ /* 0x040fe600000018ff */
[----:B------:R-:W-:Y:S04]  /*2c90*/  LDSM.16.M88.4 R108, [R143+0x5800] ;  /* 0x005800008f6c783b */ /* 0x000fe80000000200 */
[----:B------:R-:W0:Y:S01]  /*2ca0*/  LDGDEPBAR ;  /* 0x00000000000079af */ /* 0x000e220000000000 */
[----:B------:R-:W-:Y:S01]  /*2cb0*/  HMMA.16816.F32 R48, R12, R50, RZ ;  /* 0x000000320c30723c */ /* 0x000fe200000018ff */
[----:B------:R-:W-:-:S05]  /*2cc0*/  SEL R7, R7, 0xffffffc0, !P2 ;  /* 0xffffffc007077807 */ /* 0x000fca0005000000 */
[--C-:B------:R-:W-:Y:S02]  /*2cd0*/  IMAD.IADD R146, R149, 0x1, R7.reuse ;  /* 0x0000000195927824 */ /* 0x100fe400078e0207 */
[----:B------:R-:W-:Y:S01]  /*2ce0*/  IMAD.IADD R142, R148, 0x1, R7 ;  /* 0x00000001948e7824 */ /* 0x000fe200078e0207 */
[C---:B------:R-:W-:Y:S04]  /*2cf0*/  HMMA.16816.F32 R8, R12.reuse, R72, RZ ;  /* 0x000000480c08723c */ /* 0x040fe800000018ff */
[----:B------:R-:W-:Y:S04]  /*2d00*/  LDSM.16.M88.4 R96, [R142+0x3000] ;  /* 0x003000008e60783b */ /* 0x000fe80000000200 */
[----:B------:R-:W-:Y:S01]  /*2d10*/  HMMA.16816.F32 R68, R12, R64, RZ ;  /* 0x000000400c44723c */ /* 0x000fe200000018ff */
[----:B------:R-:W-:Y:S07]  /*2d20*/  LDSM.16.M88.4 R116, [R142+0x5800] ;  /* 0x005800008e74783b */ /* 0x000fee0000000200 */
[C---:B--2---:R-:W-:Y:S08]  /*2d30*/  HMMA.16816.F32 R60, R104.reuse, R76, R60 ;  /* 0x0000004c683c723c */ /* 0x044ff0000000183c */
[C---:B------:R-:W-:Y:S01]  /*2d40*/  HMMA.16816.F32 R56, R104.reuse, R78, R56 ;  /* 0x0000004e6838723c */ /* 0x040fe20000001838 */
[----:B------:R-:W-:Y:S07]  /*2d50*/  LDSM.16.M88.4 R76, [R146] ;  /* 0x00000000924c783b */ /* 0x000fee0000000200 */
[C---:B------:R-:W-:Y:S08]  /*2d60*/  HMMA.16816.F32 R52, R104.reuse, R80, R52 ;  /* 0x000000506834723c */ /* 0x040ff00000001834 */
[----:B------:R-:W-:Y:S01]  /*2d70*/  HMMA.16816.F32 R48, R104, R82, R48 ;  /* 0x000000526830723c */ /* 0x000fe20000001830 */
[----:B------:R-:W2:Y:S07]  /*2d80*/  LDSM.16.M88.4 R80, [R142+0x2800] ;  /* 0x002800008e50783b */ /* 0x000eae0000000200 */
        /* <DEDUP_REMOVED lines=14> */
[C---:B----4-:R-:W-:Y:S08]  /*2e70*/  HMMA.16816.F32 R68, R104.reuse, R84, R68 ;  /* 0x000000546844723c */ /* 0x050ff00000001844 */
[----:B------:R-:W-:Y:S01]  /*2e80*/  HMMA.16816.F32 R64, R104, R86, R64 ;  /* 0x000000566840723c */ /* 0x000fe20000001840 */
[----:B------:R-:W4:Y:S11]  /*2e90*/  LDSM.16.M88.4 R84, [R142+0x2000] ;  /* 0x002000008e54783b */ /* 0x000f360000000200 */
        /* <DEDUP_REMOVED lines=10> */
[----:B------:R-:W-:Y:S08]  /*2f40*/  HMMA.16816.F32 R20, R104, R114, R20 ;  /* 0x000000726814723c */ /* 0x000ff00000001814 */
[C---:B----4-:R-:W-:Y:S08]  /*2f50*/  HMMA.16816.F32 R8, R76.reuse, R84, R8 ;  /* 0x000000544c08723c */ /* 0x050ff00000001808 */
[----:B------:R-:W-:Y:S01]  /*2f60*/  HMMA.16816.F32 R72, R76, R86, R72 ;  /* 0x000000564c48723c */ /* 0x000fe20000001848 */
[----:B------:R-:W4:Y:S01]  /*2f70*/  LDSM.16.M88.4 R84, [R142+0x4800] ;  /* 0x004800008e54783b */ /* 0x000f220000000200 */
[C---:B------:R-:W-:Y:S01]  /*2f80*/  IADD3 R145, PT, PT, R5.reuse, R146, RZ ;  /* 0x0000009205917210 */ /* 0x040fe20007ffe0ff */
[----:B------:R-:W-:-:S05]  /*2f90*/  IMAD.IADD R141, R5, 0x1, R142 ;  /* 0x00000001058d7824 */ /* 0x000fca00078e028e */
[C---:B------:R-:W-:Y:S01]  /*2fa0*/  HMMA.16816.F32 R16, R104.reuse, R108, R16 ;  /* 0x0000006c6810723c */ /* 0x040fe20000001810 */
[----:B------:R-:W-:Y:S07]  /*2fb0*/  LDSM.16.M88.4 R112, [R141+0x2000] ;  /* 0x002000008d70783b */ /* 0x000fee0000000200 */
[----:B------:R-:W-:Y:S01]  /*2fc0*/  HMMA.16816.F32 R12, R104, R110, R12 ;  /* 0x0000006e680c723c */ /* 0x000fe2000000180c */
[----:B------:R-:W-:Y:S04]  /*2fd0*/  LDSM.16.M88.4 R108, [R145] ;  /* 0x00000000916c783b */ /* 0x000fe80000000200 */
[----:B------:R-:W-:Y:S03]  /*2fe0*/  LDSM.16.M88.4 R104, [R141+0x2800] ;  /* 0x002800008d68783b */ /* 0x000fe60000000200 */
        /* <DEDUP_REMOVED lines=18> */
[----:B------:R-:W-:Y:S01]  /*3110*/  ISETP.GT.AND P1, PT, R6, R155, PT ;  /* 0x0000009b0600720c */ /* 0x000fe20003f24270 */
[----:B------:R-:W-:Y:S01]  /*3120*/  IMAD.SHL.U32 R131, R161, 0x2, RZ ;  /* 0x00000002a1837824 */ /* 0x000fe200078e00ff */
[----:B------:R-:W-:Y:S01]  /*3130*/  IADD3 R120, PT, PT, R121, -R123, -R120 ;  /* 0x8000007b79787210 */ /* 0x000fe20007ffe878 */
[----:B------:R-:W-:-:S04]  /*3140*/  DEPBAR.LE SB0, 0x0 ;  /* 0x000080000000791a */ /* 0x000fc80000000000 */
[----:B--2---:R-:W-:Y:S01]  /*3150*/  HMMA.16816.F32 R24, R108, R80, R24 ;  /* 0x000000506c18723c */ /* 0x004fe20000001818 */
[----:B------:R-:W-:-:S04]  /*3160*/  SHF.R.U32.HI R80, RZ, 0x2, R161 ;  /* 0x00000002ff507819 */ /* 0x000fc800000116a1 */
[----:B------:R-:W-:-:S04]  /*3170*/  LOP3.LUT R81, R80, 0x7, RZ, 0xc0, !PT ;  /* 0x0000000750517812 */ /* 0x000fc800078ec0ff */
[----:B------:R-:W-:Y:S02]  /*3180*/  LOP3.LUT R81, R81, 0x1f0, R122, 0xf8, !PT ;  /* 0x000001f051517812 */ /* 0x000fe400078ef87a */
[----:B------:R-:W-:-:S03]  /*3190*/  IADD3 R36, PT, PT, R36, R121, -R123 ;  /* 0x0000007924247210 */ /* 0x000fc60007ffe87b */
[----:B------:R-:W-:Y:S01]  /*31a0*/  IMAD.IADD R81, R162, 0x1, R81 ;  /* 0x00000001a2517824 */ /* 0x000fe200078e0251 */
[----:B------:R-:W-:-:S03]  /*31b0*/  LOP3.LUT R131, R131, 0x6, RZ, 0xc0, !PT ;  /* 0x0000000683837812 */ /* 0x000fc600078ec0ff */
[C---:B------:R-:W-:Y:S01]  /*31c0*/  IMAD.IADD R166, R81.reuse, 0x1, R120 ;  /* 0x0000000151a67824 */ /* 0x040fe200078e0278 */
[----:B------:R-:W-:Y:S01]  /*31d0*/  IADD3 R164, PT, PT, R81, R36, RZ ;  /* 0x0000002451a47210 */ /* 0x000fe20007ffe0ff */
[----:B------:R-:W-:Y:S01]  /*31e0*/  HMMA.16816.F32 R8, R108, R112, R8 ;  /* 0x000000706c08723c */ /* 0x000fe20000001808 */
[----:B------:R-:W-:Y:S02]  /*31f0*/  BSSY.RECONVERGENT B1, `(.L_x_13840) ;  /* 0x000007c000017945 */ /* 0x000fe40003800200 */
[----:B------:R-:W-:Y:S02]  /*3200*/  VIADDMNMX R167, R164, 0x1, R121, PT ;  /* 0x00000001a4a77846 */ /* 0x000fe40003800179 */
[----:B------:R-:W-:-:S03]  /*3210*/  VIMNMX R168, PT, PT, RZ, R166, !PT ;  /* 0x000000a6ffa87248 */ /* 0x000fc60007fe0100 */
[----:B------:R-:W-:Y:S01]  /*3220*/  HMMA.16816.F32 R72, R108, R114, R72 ;  /* 0x000000726c48723c */ /* 0x000fe20000001848 */
[----:B------:R-:W-:Y:S02]  /*3230*/  VIADDMNMX R164, R164, 0x9, R121, PT ;  /* 0x00000009a4a47846 */ /* 0x000fe40003800179 */
[----:B------:R-:W-:-:S05]  /*3240*/  VIADDMNMX R166, R166, 0x8, RZ, !PT ;  /* 0x00000008a6a67846 */ /* 0x000fca00078001ff */
        /* <DEDUP_REMOVED lines=8> */
[----:B------:R-:W-:-:S07]  /*32d0*/  IMAD.IADD R91, R4, 0x1, R131 ;  /* 0x00000001045b7824 */ /* 0x000fce00078e0283 */
[C---:B----4-:R-:W-:Y:S08]  /*32e0*/  HMMA.16816.F32 R32, R108.reuse, R84, R32 ;  /* 0x000000546c20723c */ /* 0x050ff00000001820 */
        /* <DEDUP_REMOVED lines=19> */
.L_x_13843:
        /* <DEDUP_REMOVED lines=60> */
.L_x_13844:
[----:B------:R-:W-:Y:S05]  /*37e0*/  BSYNC.RECONVERGENT B0 ;  /* 0x0000000000007941 */ /* 0x000fea0003800200 */
.L_x_13842:
        /* <DEDUP_REMOVED lines=28> */
.L_x_13841:
[----:B------:R-:W-:Y:S05]  /*39b0*/  BSYNC.RECONVERGENT B1 ;  /* 0x0000000000017941 */ /* 0x000fea0003800200 */
.L_x_13840:
[----:B------:R-:W2:Y:S01]  /*39c0*/  LD.E R105, desc[UR4][R2.64+0xdc] ;  /* 0x0000dc0402697980 */ /* 0x000ea2000c101900 */
[C---:B-1----:R-:W-:Y:S02]  /*39d0*/  VIADD R77, R91.reuse, 0x1 ;  /* 0x000000015b4d7836 */ /* 0x042fe40000000000 */
[C---:B------:R-:W-:Y:S02]  /*39e0*/  VIADD R81, R91.reuse, 0x8 ;  /* 0x000000085b517836 */ /* 0x040fe40000000000 */
[----:B------:R-:W-:Y:S01]  /*39f0*/  VIADD R85, R91, 0x11 ;  /* 0x000000115b557836 */ /* 0x000fe20000000000 */
        /* <DEDUP_REMOVED lines=8> */
[----:B------:R-:W-:Y:S01]  /*3a80*/  FSEL R9, R11, -INF , P1 ;  /* 0xff8000000b097808 */ /* 0x000fe20000800000 */
[----:B------:R-:W-:Y:S01]  /*3a90*/  VIADD R11, R91, 0x10 ;  /* 0x000000105b0b7836 */ /* 0x000fe20000000000 */
[----:B------:R-:W-:-:S02]  /*3aa0*/  ISETP.GE.AND P4, PT, R81, R166, PT ;  /* 0x000000a65100720c */ /* 0x000fc40003f86270 */
[----:B------:R-:W-:Y:S02]  /*3ab0*/  ISETP.GE.AND P1, PT, R77, R168, PT ;  /* 0x000000a84d00720c */ /* 0x000fe40003f26270 */
[-C--:B------:R-:W-:Y:S02]  /*3ac0*/  ISETP.GE.AND P6, PT, R81, R167.reuse, PT ;  /* 0x000000a75100720c */ /* 0x080fe40003fc6270 */
[----:B------:R-:W-:Y:S02]  /*3ad0*/  FSEL R72, R72, -INF , P3 ;  /* 0xff80000048487808 */ /* 0x000fe40001800000 */
[----:B------:R-:W-:Y:S02]  /*3ae0*/  FSEL R9, R9, -INF , !P5 ;  /* 0xff80000009097808 */ /* 0x000fe40006800000 */
[----:B------:R-:W-:Y:S02]  /*3af0*/  ISETP.GE.AND P2, PT, R81, R164, PT ;  /* 0x000000a45100720c */ /* 0x000fe40003f46270 */
[----:B------:R-:W-:-:S02]  /*3b00*/  ISETP.GE.AND P5, PT, R77, R167, PT ;  /* 0x000000a74d00720c */ /* 0x000fc40003fa6270 */
[----:B------:R-:W-:Y:S02]  /*3b10*/  FSEL R74, R74, -INF , P4 ;  /* 0xff8000004a4a7808 */ /* 0x000fe40002000000 */
[----:B------:R-:W-:Y:S02]  /*3b20*/  FSEL R73, R73, -INF , P1 ;  /* 0xff80000049497808 */ /* 0x000fe40000800000 */
[C---:B------:R-:W-:Y:S02]  /*3b30*/  ISETP.GE.AND P3, PT, R77.reuse, R166, PT ;  /* 0x000000a64d00720c */ /* 0x040fe40003f66270 */
[----:B------:R-:W-:Y:S02]  /*3b40*/  FSEL R81, R72, -INF , !P6 ;  /* 0xff80000048517808 */ /* 0x000fe40007000000 */
[----:B------:R-:W-:Y:S02]  /*3b50*/  ISETP.GE.AND P6, PT, R77, R164, PT ;  /* 0x000000a44d00720c */ /* 0x000fe40003fc6270 */
[----:B------:R-:W-:-:S02]  /*3b60*/  FSEL R77, R74, -INF , !P2 ;  /* 0xff8000004a4d7808 */ /* 0x000fc40005000000 */
[----:B------:R-:W-:Y:S01]  /*3b70*/  FSEL R83, R73, -INF , !P5 ;  /* 0xff80000049537808 */ /* 0x000fe20006800000 */
[----:B------:R-:W-:Y:S01]  /*3b80*/  VIADD R73, R91, 0x18 ;  /* 0x000000185b497836 */ /* 0x000fe20000000000 */
[C---:B------:R-:W-:Y:S02]  /*3b90*/  ISETP.GE.AND P4, PT, R11.reuse, R168, PT ;  /* 0x000000a80b00720c */ /* 0x040fe40003f86270 */
[C---:B------:R-:W-:Y:S02]  /*3ba0*/  ISETP.GE.AND P2, PT, R11.reuse, R167, PT ;  /* 0x000000a70b00720c */ /* 0x040fe40003f46270 */
[C---:B------:R-:W-:Y:S02]  /*3bb0*/  ISETP.GE.AND P1, PT, R11.reuse, R166, PT ;  /* 0x000000a60b00720c */ /* 0x040fe40003f26270 */
[----:B------:R-:W-:Y:S02]  /*3bc0*/  ISETP.GE.AND P5, PT, R11, R164, PT ;  /* 0x000000a40b00720c */ /* 0x000fe40003fa6270 */
[----:B------:R-:W-:-:S02]  /*3bd0*/  FSEL R11, R75, -INF , P3 ;  /* 0xff8000004b0b7808 */ /* 0x000fc40001800000 */
[----:B------:R-:W-:Y:S02]  /*3be0*/  ISETP.GE.AND P3, PT, R85, R168, PT ;  /* 0x000000a85500720c */ /* 0x000fe40003f66270 */
[----:B------:R-:W-:Y:S02]  /*3bf0*/  FSEL R68, R68, -INF , P4 ;  /* 0xff80000044447808 */ /* 0x000fe40002000000 */
[----:B------:R-:W-:Y:S02]  /*3c00*/  FSEL R11, R11, -INF , !P6 ;  /* 0xff8000000b0b7808 */ /* 0x000fe40007000000 */
[----:B------:R-:W-:Y:S02]  /*3c10*/  ISETP.GE.AND P6, PT, R85, R167, PT ;  /* 0x000000a75500720c */ /* 0x000fe40003fc6270 */
[----:B------:R-:W-:Y:S02]  /*3c20*/  FSEL R69, R69, -INF , P3 ;  /* 0xff80000045457808 */ /* 0x000fe40001800000 */
[----:B------:R-:W-:-:S02]  /*3c30*/  FSEL R70, R70, -INF , P1 ;  /* 0xff80000046467808 */ /* 0x000fc40000800000 */
[----:B------:R-:W-:Y:S02]  /*3c40*/  FSEL R89, R68, -INF , !P2 ;  /* 0xff80000044597808 */ /* 0x000fe40005000000 */
[C---:B------:R-:W-:Y:S02]  /*3c50*/  ISETP.GE.AND P4, PT, R85.reuse, R166, PT ;  /* 0x000000a65500720c */ /* 0x040fe40003f86270 */
[----:B------:R-:W-:Y:S02]  /*3c60*/  ISETP.GE.AND P2, PT, R85, R164, PT ;  /* 0x000000a45500720c */ /* 0x000fe40003f46270 */
[----:B------:R-:W-:Y:S01]  /*3c70*/  FSEL R85, R69, -INF , !P6 ;  /* 0xff80000045557808 */ /* 0x000fe20007000000 */
[----:B------:R-:W-:Y:S01]  /*3c80*/  VIADD R69, R91, 0x19 ;  /* 0x000000195b457836 */ /* 0x000fe20000000000 */
[----:B------:R-:W-:Y:S02]  /*3c90*/  ISETP.GE.AND P1, PT, R73, R168, PT ;  /* 0x000000a84900720c */ /* 0x000fe40003f26270 */
[----:B------:R-:W-:-:S02]  /*3ca0*/  FSEL R75, R70, -INF , !P5 ;  /* 0xff800000464b7808 */ /* 0x000fc40006800000 */
[C---:B------:R-:W-:Y:S02]  /*3cb0*/  ISETP.GE.AND P5, PT, R73.reuse, R167, PT ;  /* 0x000000a74900720c */ /* 0x040fe40003fa6270 */
[C---:B------:R-:W-:Y:S02]  /*3cc0*/  ISETP.GE.AND P3, PT, R73.reuse, R166, PT ;  /* 0x000000a64900720c */ /* 0x040fe40003f66270 */
[----:B------:R-:W-:Y:S01]  /*3cd0*/  ISETP.GE.AND P6, PT, R73, R164, PT ;  /* 0x000000a44900720c */ /* 0x000fe20003fc6270 */
[----:B------:R-:W-:Y:S01]  /*3ce0*/  VIADD R73, R91, 0x20 ;  /* 0x000000205b497836 */ /* 0x000fe20000000000 */
[----:B------:R-:W-:Y:S02]  /*3cf0*/  FSEL R71, R71, -INF , P4 ;  /* 0xff80000047477808 */ /* 0x000fe40002000000 */
[----:B------:R-:W-:Y:S02]  /*3d00*/  ISETP.GE.AND P4, PT, R69, R168, PT ;  /* 0x000000a84500720c */ /* 0x000fe40003f86270 */
[----:B------:R-:W-:-:S02]  /*3d10*/  FSEL R64, R64, -INF , P1 ;  /* 0xff80000040407808 */ /* 0x000fc40000800000 */
[----:B------:R-:W-:Y:S02]  /*3d20*/  ISETP.GE.AND P1, PT, R69, R166, PT ;  /* 0x000000a64500720c */ /* 0x000fe40003f26270 */
[----:B------:R-:W-:Y:S02]  /*3d30*/  FSEL R66, R66, -INF , P3 ;  /* 0xff80000042427808 */ /* 0x000fe40001800000 */
[----:B------:R-:W-:Y:S02]  /*3d40*/  FSEL R71, R71, -INF , !P2 ;  /* 0xff80000047477808 */ /* 0x000fe40005000000 */
[----:B------:R-:W-:Y:S02]  /*3d50*/  ISETP.GE.AND P3, PT, R73, R168, PT ;  /* 0x000000a84900720c */ /* 0x000fe40003f66270 */
[----:B------:R-:W-:Y:S02]  /*3d60*/  ISETP.GE.AND P2, PT, R69, R167, PT ;  /* 0x000000a74500720c */ /* 0x000fe40003f46270 */
[----:B------:R-:W-:-:S02]  /*3d70*/  FSEL R87, R64, -INF , !P5 ;  /* 0xff80000040577808 */ /* 0x000fc40006800000 */
[----:B------:R-:W-:Y:S02]  /*3d80*/  FSEL R65, R65, -INF , P4 ;  /* 0xff80000041417808 */ /* 0x000fe40002000000 */
[----:B------:R-:W-:Y:S01]  /*3d90*/  ISETP.GE.AND P5, PT, R69, R164, PT ;  /* 0x000000a44500720c */ /* 0x000fe20003fa6270 */
[----:B------:R-:W-:Y:S01]  /*3da0*/  VIADD R93, R91, 0x21 ;  /* 0x000000215b5d7836 */ /* 0x000fe20000000000 */
[----:B------:R-:W-:Y:S02]  /*3db0*/  FSEL R69, R66, -INF , !P6 ;  /* 0xff80000042457808 */ /* 0x000fe40007000000 */
[----:B------:R-:W-:Y:S01]  /*3dc0*/  FSEL R67, R67, -INF , P1 ;  /* 0xff80000043437808 */ /* 0x000fe20000800000 */
[----:B------:R-:W-:Y:S01]  /*3dd0*/  VIADD R95, R91, 0x28 ;  /* 0x000000285b5f7836 */ /* 0x000fe20000000000 */
[----:B------:R-:W-:Y:S02]  /*3de0*/  ISETP.GE.AND P6, PT, R73, R167, PT ;  /* 0x000000a74900720c */ /* 0x000fe40003fc6270 */
[----:B------:R-:W-:-:S02]  /*3df0*/  FSEL R60, R60, -INF , P3 ;  /* 0xff8000003c3c7808 */ /* 0x000fc40001800000 */
[----:B------:R-:W-:Y:S02]  /*3e00*/  ISETP.GE.AND P4, PT, R73, R166, PT ;  /* 0x000000a64900720c */ /* 0x000fe40003f86270 */
[----:B------:R-:W-:Y:S02]  /*3e10*/  FSEL R65, R65, -INF , !P2 ;  /* 0xff80000041417808 */ /* 0x000fe40005000000 */
        /* <DEDUP_REMOVED lines=9> */
[----:B------:R-:W-:Y:S02]  /*3eb0*/  ISETP.GE.AND P4, PT, R95, R168, PT ;  /* 0x000000a85f00720c */ /* 0x000fe40003f86270 */
[----:B------:R-:W-:-:S02]  /*3ec0*/  FSEL R61, R61, -INF , P1 ;  /* 0xff8000003d3d7808 */ /* 0x000fc40000800000 */
[----:B------:R-:W-:Y:S01]  /*3ed0*/  FSEL R195, R63, -INF , P3 ;  /* 0xff8000003fc37808 */ /* 0x000fe20001800000 */
[----:B------:R-:W-:Y:S01]  /*3ee0*/  VIADD R63, R91, 0x30 ;  /* 0x000000305b3f7836 */ /* 0x000fe20000000000 */
[----:B------:R-:W-:Y:S02]  /*3ef0*/  FSEL R56, R56, -INF , P4 ;  /* 0xff80000038387808 */ /* 0x000fe40002000000 */
[----:B------:R-:W-:Y:S02]  /*3f00*/  ISETP.GE.AND P1, PT, R95, R166, PT ;  /* 0x000000a65f00720c */ /* 0x000fe40003f26270 */
[C---:B------:R-:W-:Y:S02]  /*3f10*/  ISETP.GE.AND P3, PT, R93.reuse, R168, PT ;  /* 0x000000a85d00720c */ /* 0x040fe40003f66270 */
[----:B------:R-:W-:Y:S02]  /*3f20*/  ISETP.GE.AND P4, PT, R93, R166, PT ;  /* 0x000000a65d00720c */ /* 0x000fe40003f86270 */
[----:B------:R-:W-:-:S02]  /*3f30*/  FSEL R109, R62, -INF , !P2 ;  /* 0xff8000003e6d7808 */ /* 0x000fc40005000000 */
[----:B------:R-:W-:Y:S01]  /*3f40*/  FSEL R199, R61, -INF , !P5 ;  /* 0xff8000003dc77808 */ /* 0x000fe20006800000 */
[----:B------:R-:W-:Y:S01]  /*3f50*/  VIADD R61, R91, 0x31 ;  /* 0x000000315b3d7836 */ /* 0x000fe20000000000 */
[----:B------:R-:W-:Y:S02]  /*3f60*/  FSEL R195, R195, -INF , !P6 ;  /* 0xff800000c3c37808 */ /* 0x000fe40007000000 */
[----:B------:R-:W-:Y:S02]  /*3f70*/  FSEL R58, R58, -INF , P1 ;  /* 0xff8000003a3a7808 */ /* 0x000fe40000800000 */
[----:B------:R-:W-:Y:S02]  /*3f80*/  FSEL R57, R57, -INF , P3 ;  /* 0xff80000039397808 */ /* 0x000fe40001800000 */
[----:B------:R-:W-:Y:S01]  /*3f90*/  FSEL R133, R59, -INF , P4 ;  /* 0xff8000003b857808 */ /* 0x000fe20002000000 */
[----:B------:R-:W-:Y:S01]  /*3fa0*/  VIADD R59, R91, 0x38 ;  /* 0x000000385b3b7836 */ /* 0x000fe20000000000 */
[----:B------:R-:W-:-:S02]  /*3fb0*/  ISETP.GE.AND P2, PT, R95, R167, PT ;  /* 0x000000a75f00720c */ /* 0x000fc40003f46270 */
[----:B------:R-:W-:Y:S02]  /*3fc0*/  ISETP.GE.AND P5, PT, R95, R164, PT ;  /* 0x000000a45f00720c */ /* 0x000fe40003fa6270 */
[----:B------:R-:W-:Y:S02]  /*3fd0*/  ISETP.GE.AND P6, PT, R93, R167, PT ;  /* 0x000000a75d00720c */ /* 0x000fe40003fc6270 */
[C---:B------:R-:W-:Y:S02]  /*3fe0*/  ISETP.GE.AND P1, PT, R63.reuse, R168, PT ;  /* 0x000000a83f00720c */ /* 0x040fe40003f26270 */
[----:B------:R-:W-:Y:S02]  /*3ff0*/  ISETP.GE.AND P3, PT, R63, R166, PT ;  /* 0x000000a63f00720c */ /* 0x000fe40003f66270 */
[----:B------:R-:W-:Y:S02]  /*4000*/  FSEL R201, R56, -INF , !P2 ;  /* 0xff80000038c97808 */ /* 0x000fe40005000000 */
[----:B------:R-:W-:-:S02]  /*4010*/  FSEL R197, R58, -INF , !P5 ;  /* 0xff8000003ac57808 */ /* 0x000fc40006800000 */
[----:B------:R-:W-:Y:S01]  /*4020*/  FSEL R203, R57, -INF , !P6 ;  /* 0xff80000039cb7808 */ /* 0x000fe20007000000 */
[----:B------:R-:W-:Y:S01]  /*4030*/  VIADD R57, R91, 0x39 ;  /* 0x000000395b397836 */ /* 0x000fe20000000000 */
[----:B------:R-:W-:Y:S02]  /*4040*/  FSEL R52, R52, -INF , P1 ;  /* 0xff80000034347808 */ /* 0x000fe40000800000 */
[----:B------:R-:W-:Y:S02]  /*4050*/  FSEL R54, R54, -INF , P3 ;  /* 0xff80000036367808 */ /* 0x000fe40001800000 */
[----:B------:R-:W-:Y:S02]  /*4060*/  ISETP.GE.AND P2, PT, R93, R164, PT ;  /* 0x000000a45d00720c */ /* 0x000fe40003f46270 */
[----:B------:R-:W-:Y:S02]  /*4070*/  ISETP.GE.AND P5, PT, R63, R167, PT ;  /* 0x000000a73f00720c */ /* 0x000fe40003fa6270 */
[----:B------:R-:W-:-:S02]  /*4080*/  ISETP.GE.AND P4, PT, R61, R168, PT ;  /* 0x000000a83d00720c */ /* 0x000fc40003f86270 */
[----:B------:R-:W-:Y:S02]  /*4090*/  ISETP.GE.AND P1, PT, R61, R166, PT ;  /* 0x000000a63d00720c */ /* 0x000fe40003f26270 */
[----:B------:R-:W-:Y:S02]  /*40a0*/  ISETP.GE.AND P3, PT, R59, R168, PT ;  /* 0x000000a83b00720c */ /* 0x000fe40003f66270 */
[----:B------:R-:W-:Y:S02]  /*40b0*/  FSEL R133, R133, -INF , !P2 ;  /* 0xff80000085857808 */ /* 0x000fe40005000000 */
[----:B------:R-:W-:Y:S02]  /*40c0*/  FSEL R111, R52, -INF , !P5 ;  /* 0xff800000346f7808 */ /* 0x000fe40006800000 */
[----:B------:R-:W-:Y:S02]  /*40d0*/  FSEL R53, R53, -INF , P4 ;  /* 0xff80000035357808 */ /* 0x000fe40002000000 */
[----:B------:R-:W-:Y:S01]  /*40e0*/  FSEL R115, R55, -INF , P1 ;  /* 0xff80000037737808 */ /* 0x000fe20000800000 */
[----:B------:R-:W-:Y:S01]  /*40f0*/  VIADD R55, R91, 0x40 ;  /* 0x000000405b377836 */ /* 0x000fe20000000000 */
[----:B------:R-:W-:-:S02]  /*4100*/  FSEL R48, R48, -INF , P3 ;  /* 0xff80000030307808 */ /* 0x000fc40001800000 */
[C---:B------:R-:W-:Y:S02]  /*4110*/  ISETP.GE.AND P2, PT, R61.reuse, R167, PT ;  /* 0x000000a73d00720c */ /* 0x040fe40003f46270 */
[----:B------:R-:W-:Y:S02]  /*4120*/  ISETP.GE.AND P5, PT, R61, R164, PT ;  /* 0x000000a43d00720c */ /* 0x000fe40003fa6270 */
[----:B------:R-:W-:Y:S02]  /*4130*/  ISETP.GE.AND P4, PT, R59, R166, PT ;  /* 0x000000a63b00720c */ /* 0x000fe40003f86270 */
[C---:B------:R-:W-:Y:S02]  /*4140*/  ISETP.GE.AND P1, PT, R57.reuse, R168, PT ;  /* 0x000000a83900720c */ /* 0x040fe40003f26270 */
[----:B------:R-:W-:Y:S02]  /*4150*/  ISETP.GE.AND P3, PT, R57, R166, PT ;  /* 0x000000a63900720c */ /* 0x000fe40003f66270 */
[----:B------:R-:W-:Y:S01]  /*4160*/  FSEL R189, R53, -INF , !P2 ;  /* 0xff80000035bd7808 */ /* 0x000fe20005000000 */
[----:B------:R-:W-:Y:S01]  /*4170*/  VIADD R53, R91, 0x41 ;  /* 0x000000415b357836 */ /* 0x000fe20000000000 */
[----:B------:R-:W-:-:S02]  /*4180*/  FSEL R115, R115, -INF , !P5 ;  /* 0xff80000073737808 */ /* 0x000fc40006800000 */
[----:B------:R-:W-:Y:S02]  /*4190*/  FSEL R50, R50, -INF , P4 ;  /* 0xff80000032327808 */ /* 0x000fe40002000000 */
[----:B------:R-:W-:Y:S02]  /*41a0*/  FSEL R49, R49, -INF , P1 ;  /* 0xff80000031317808 */ /* 0x000fe40000800000 */
[----:B------:R-:W-:Y:S01]  /*41b0*/  FSEL R185, R51, -INF , P3 ;  /* 0xff80000033b97808 */ /* 0x000fe20001800000 */
[----:B------:R-:W-:Y:S01]  /*41c0*/  VIADD R51, R91, 0x48 ;  /* 0x000000485b337836 */ /* 0x000fe20000000000 */
[----:B------:R-:W-:Y:S02]  /*41d0*/  ISETP.GE.AND P2, PT, R59, R164, PT ;  /* 0x000000a43b00720c */ /* 0x000fe40003f46270 */
[----:B------:R-:W-:Y:S02]  /*41e0*/  ISETP.GE.AND P5, PT, R57, R167, PT ;  /* 0x000000a73900720c */ /* 0x000fe40003fa6270 */
[----:B------:R-:W-:-:S02]  /*41f0*/  ISETP.GE.AND P4, PT, R55, R168, PT ;  /* 0x000000a83700720c */ /* 0x000fc40003f86270 */
[----:B------:R-:W-:Y:S02]  /*4200*/  ISETP.GE.AND P1, PT, R55, R166, PT ;  /* 0x000000a63700720c */ /* 0x000fe40003f26270 */
[----:B------:R-:W-:Y:S02]  /*4210*/  FSEL R187, R50, -INF , !P2 ;  /* 0xff80000032bb7808 */ /* 0x000fe40005000000 */
[----:B------:R-:W-:Y:S01]  /*4220*/  FSEL R193, R49, -INF , !P5 ;  /* 0xff80000031c17808 */ /* 0x000fe20006800000 */
[----:B------:R-:W-:Y:S01]  /*4230*/  VIADD R49, R91, 0x49 ;  /* 0x000000495b317836 */ /* 0x000fe20000000000 */
[----:B------:R-:W-:Y:S02]  /*4240*/  FSEL R44, R44, -INF , P4 ;  /* 0xff8000002c2c7808 */ /* 0x000fe40002000000 */
[----:B------:R-:W-:Y:S02]  /*4250*/  FSEL R46, R46, -INF , P1 ;  /* 0xff8000002e2e7808 */ /* 0x000fe40000800000 */
[----:B------:R-:W-:-:S02]  /*4260*/  ISETP.GE.AND P2, PT, R55, R167, PT ;  /* 0x000000a73700720c */ /* 0x000fc40003f46270 */
[----:B------:R-:W-:Y:S02]  /*4270*/  ISETP.GE.AND P4, PT, R53, R166, PT ;  /* 0x000000a63500720c */ /* 0x000fe40003f86270 */
[----:B------:R-:W-:Y:S02]  /*4280*/  ISETP.GE.AND P1, PT, R51, R168, PT ;  /* 0x000000a83300720c */ /* 0x000fe40003f26270 */
[----:B------:R-:W-:Y:S02]  /*4290*/  FSEL R169, R44, -INF , !P2 ;  /* 0xff8000002ca97808 */ /* 0x000fe40005000000 */
[----:B------:R-:W-:Y:S01]  /*42a0*/  FSEL R177, R47, -INF , P4 ;  /* 0xff8000002fb17808 */ /* 0x000fe20002000000 */
[----:B------:R-:W-:Y:S01]  /*42b0*/  VIADD R47, R91, 0x50 ;  /* 0x000000505b2f7836 */ /* 0x000fe20000000000 */
[----:B------:R-:W-:Y:S02]  /*42c0*/  FSEL R40, R40, -INF , P1 ;  /* 0xff80000028287808 */ /* 0x000fe40000800000 */
[----:B------:R-:W-:-:S02]  /*42d0*/  ISETP.GE.AND P2, PT, R53, R164, PT ;  /* 0x000000a43500720c */ /* 0x000fc40003f46270 */
[C---:B------:R-:W-:Y:S02]  /*42e0*/  ISETP.GE.AND P4, PT, R49.reuse, R168, PT ;  /* 0x000000a83100720c */ /* 0x040fe40003f86270 */
[----:B------:R-:W-:Y:S02]  /*42f0*/  ISETP.GE.AND P1, PT, R49, R166, PT ;  /* 0x000000a63100720c */ /* 0x000fe40003f26270 */
[----:B------:R-:W-:Y:S02]  /*4300*/  FSEL R177, R177, -INF , !P2 ;  /* 0xff800000b1b17808 */ /* 0x000fe40005000000 */
[----:B------:R-:W-:Y:S02]  /*4310*/  FSEL R41, R41, -INF , P4 ;  /* 0xff80000029297808 */ /* 0x000fe40002000000 */
[----:B------:R-:W-:Y:S01]  /*4320*/  FSEL R139, R43, -INF , P1 ;  /* 0xff8000002b8b7808 */ /* 0x000fe20000800000 */
[----:B------:R-:W-:Y:S01]  /*4330*/  VIADD R43, R91, 0x58 ;  /* 0x000000585b2b7836 */ /* 0x000fe20000000000 */
[----:B------:R-:W-:-:S02]  /*4340*/  ISETP.GE.AND P2, PT, R49, R167, PT ;  /* 0x000000a73100720c */ /* 0x000fc40003f46270 */
[----:B------:R-:W-:Y:S02]  /*4350*/  ISETP.GE.AND P4, PT, R47, R166, PT ;  /* 0x000000a62f00720c */ /* 0x000fe40003f86270 */
[----:B------:R-:W-:Y:S02]  /*4360*/  ISETP.GE.AND P6, PT, R63, R164, PT ;  /* 0x000000a43f00720c */ /* 0x000fe40003fc6270 */
[----:B------:R-:W-:Y:S01]  /*4370*/  FSEL R183, R41, -INF , !P2 ;  /* 0xff80000029b77808 */ /* 0x000fe20005000000 */
[----:B------:R-:W-:Y:S01]  /*4380*/  VIADD R41, R91, 0x59 ;  /* 0x000000595b297836 */ /* 0x000fe20000000000 */
[----:B------:R-:W-:Y:S02]  /*4390*/  FSEL R34, R34, -INF , P4 ;  /* 0xff80000022227808 */ /* 0x000fe40002000000 */
[----:B------:R-:W-:Y:S02]  /*43a0*/  ISETP.GE.AND P4, PT, R43, R168, PT ;  /* 0x000000a82b00720c */ /* 0x000fe40003f86270 */
[----:B------:R-:W-:-:S02]  /*43b0*/  FSEL R123, R54, -INF , !P6 ;  /* 0xff800000367b7808 */ /* 0x000fc40007000000 */
[----:B------:R-:W-:Y:S02]  /*43c0*/  ISETP.GE.AND P6, PT, R59, R167, PT ;  /* 0x000000a73b00720c */ /* 0x000fe40003fc6270 */
[----:B------:R-:W-:Y:S02]  /*43d0*/  FSEL R28, R28, -INF , P4 ;  /* 0xff8000001c1c7808 */ /* 0x000fe40002000000 */
[----:B------:R-:W-:Y:S02]  /*43e0*/  ISETP.GE.AND P4, PT, R41, R166, PT ;  /* 0x000000a62900720c */ /* 0x000fe40003f86270 */
[----:B------:R-:W-:Y:S02]  /*43f0*/  FSEL R191, R48, -INF , !P6 ;  /* 0xff80000030bf7808 */ /* 0x000fe40007000000 */
[----:B------:R-:W-:Y:S02]  /*4400*/  ISETP.GE.AND P6, PT, R57, R164, PT ;  /* 0x000000a43900720c */ /* 0x000fe40003fc6270 */
[----:B------:R-:W-:-:S02]  /*4410*/  ISETP.GE.AND P3, PT, R53, R168, PT ;  /* 0x000000a83500720c */ /* 0x000fc40003f66270 */
[----:B------:R-:W-:Y:S02]  /*4420*/  FSEL R113, R31, -INF , P4 ;  /* 0xff8000001f717808 */ /* 0x000fe40002000000 */
[----:B------:R-:W-:Y:S02]  /*4430*/  ISETP.GE.AND P5, PT, R55, R164, PT ;  /* 0x000000a43700720c */ /* 0x000fe40003fa6270 */
[----:B------:R-:W-:Y:S02]  /*4440*/  ISETP.GE.AND P4, PT, R91, R168, PT ;  /* 0x000000a85b00720c */ /* 0x000fe40003f86270 */
[----:B------:R-:W-:Y:S02]  /*4450*/  FSEL R185, R185, -INF , !P6 ;  /* 0xff800000b9b97808 */ /* 0x000fe40007000000 */
[----:B------:R-:W-:Y:S02]  /*4460*/  ISETP.GE.AND P6, PT, R53, R167, PT ;  /* 0x000000a73500720c */ /* 0x000fe40003fc6270 */
[----:B------:R-:W-:-:S02]  /*4470*/  FSEL R45, R45, -INF , P3 ;  /* 0xff8000002d2d7808 */ /* 0x000fc40001800000 */
[----:B------:R-:W-:Y:S02]  /*4480*/  FSEL R173, R46, -INF , !P5 ;  /* 0xff8000002ead7808 */ /* 0x000fe40006800000 */
[----:B------:R-:W-:Y:S02]  /*4490*/  FSEL R0, R8, -INF , P4 ;  /* 0xff80000008007808 */ /* 0x000fe40002000000 */
[-C--:B------:R-:W-:Y:S02]  /*44a0*/  ISETP.GE.AND P5, PT, R51, R167.reuse, PT ;  /* 0x000000a73300720c */ /* 0x080fe40003fa6270 */
[----:B------:R-:W-:Y:S02]  /*44b0*/  ISETP.GE.AND P4, PT, R91, R167, PT ;  /* 0x000000a75b00720c */ /* 0x000fe40003f86270 */
[----:B------:R-:W-:Y:S02]  /*44c0*/  ISETP.GE.AND P3, PT, R51, R166, PT ;  /* 0x000000a63300720c */ /* 0x000fe40003f66270 */
[----:B------:R-:W-:Y:S01]  /*44d0*/  FSEL R175, R45, -INF , !P6 ;  /* 0xff8000002daf7808 */ /* 0x000fe20007000000 */
[----:B------:R-:W-:Y:S01]  /*44e0*/  VIADD R45, R91, 0x51 ;  /* 0x000000515b2d7836 */ /* 0x000fe20000000000 */
[----:B------:R-:W-:-:S02]  /*44f0*/  FSEL R179, R40, -INF , !P5 ;  /* 0xff80000028b37808 */ /* 0x000fc40006800000 */
[----:B------:R-:W-:Y:S02]  /*4500*/  FSEL R0, R0, -INF , !P4 ;  /* 0xff80000000007808 */ /* 0x000fe40006000000 */
[-C--:B------:R-:W-:Y:S02]  /*4510*/  ISETP.GE.AND P6, PT, R51, R164.reuse, PT ;  /* 0x000000a43300720c */ /* 0x080fe40003fc6270 */
[----:B------:R-:W-:Y:S02]  /*4520*/  ISETP.GE.AND P5, PT, R49, R164, PT ;  /* 0x000000a43100720c */ /* 0x000fe40003fa6270 */
[----:B------:R-:W-:Y:S02]  /*4530*/  FSEL R42, R42, -INF , P3 ;  /* 0xff8000002a2a7808 */ /* 0x000fe40001800000 */
[-C--:B------:R-:W-:Y:S02]  /*4540*/  ISETP.GE.AND P3, PT, R47, R168.reuse, PT ;  /* 0x000000a82f00720c */ /* 0x080fe40003f66270 */
[----:B------:R-:W-:-:S02]  /*4550*/  ISETP.GE.AND P1, PT, R45, R168, PT ;  /* 0x000000a82d00720c */ /* 0x000fc40003f26270 */
[----:B------:R-:W-:Y:S02]  /*4560*/  FMNMX3.FTZ R8, R0, R79, R81, !PT ;  /* 0x0000004f00087276 */ /* 0x000fe40007810051 */
[----:B------:R-:W-:Y:S02]  /*4570*/  FSEL R181, R42, -INF , !P6 ;  /* 0xff8000002ab57808 */ /* 0x000fe40007000000 */
[----:B------:R-:W-:Y:S02]  /*4580*/  FSEL R139, R139, -INF , !P5 ;  /* 0xff8000008b8b7808 */ /* 0x000fe40006800000 */
[----:B------:R-:W-:Y:S02]  /*4590*/  ISETP.GE.AND P6, PT, R47, R167, PT ;  /* 0x000000a72f00720c */ /* 0x000fe40003fc6270 */
[----:B------:R-:W-:Y:S02]  /*45a0*/  FSEL R32, R32, -INF , P3 ;  /* 0xff80000020207808 */ /* 0x000fe40001800000 */
[----:B------:R-:W-:-:S02]  /*45b0*/  ISETP.GE.AND P5, PT, R45, R166, PT ;  /* 0x000000a62d00720c */ /* 0x000fc40003fa6270 */
[----:B------:R-:W-:Y:S01]  /*45c0*/  ISETP.GE.AND P2, PT, R47, R164, PT ;  /* 0x000000a42f00720c */ /* 0x000fe20003f46270 */
[----:B------:R-:W-:Y:S01]  /*45d0*/  VIADD R31, R91, 0x60 ;  /* 0x000000605b1f7836 */ /* 0x000fe20000000000 */
[----:B------:R-:W-:Y:S02]  /*45e0*/  FSEL R33, R33, -INF , P1 ;  /* 0xff80000021217808 */ /* 0x000fe40000800000 */
[----:B------:R-:W-:Y:S02]  /*45f0*/  FMNMX3.FTZ R8, R8, R83, R89, !PT ;  /* 0x0000005308087276 */ /* 0x000fe40007810059 */
[----:B------:R-:W-:Y:S02]  /*4600*/  ISETP.GE.AND P1, PT, R43, R167, PT ;  /* 0x000000a72b00720c */ /* 0x000fe40003f26270 */
[----:B------:R-:W-:Y:S02]  /*4610*/  FSEL R121, R32, -INF , !P6 ;  /* 0xff80000020797808 */ /* 0x000fe40007000000 */
[----:B------:R-:W-:-:S02]  /*4620*/  FSEL R35, R35, -INF , P5 ;  /* 0xff80000023237808 */ /* 0x000fc40002800000 */
[C---:B------:R-:W-:Y:S02]  /*4630*/  ISETP.GE.AND P3, PT, R45.reuse, R167, PT ;  /* 0x000000a72d00720c */ /* 0x040fe40003f66270 */
[----:B------:R-:W-:Y:S02]  /*4640*/  ISETP.GE.AND P6, PT, R45, R164, PT ;  /* 0x000000a42d00720c */ /* 0x000fe40003fc6270 */
[----:B------:R-:W-:Y:S02]  /*4650*/  FSEL R125, R34, -INF , !P2 ;  /* 0xff800000227d7808 */ /* 0x000fe40005000000 */
[----:B------:R-:W-:Y:S02]  /*4660*/  ISETP.GE.AND P5, PT, R41, R168, PT ;  /* 0x000000a82900720c */ /* 0x000fe40003fa6270 */
[----:B------:R-:W-:Y:S02]  /*4670*/  ISETP.GE.AND P2, PT, R43, R166, PT ;  /* 0x000000a62b00720c */ /* 0x000fe40003f46270 */
[----:B------:R-:W-:-:S02]  /*4680*/  FMNMX3.FTZ R8, R8, R85, R87, !PT ;  /* 0x0000005508087276 */ /* 0x000fc40007810057 */
[----:B------:R-:W-:Y:S02]  /*4690*/  FSEL R137, R28, -INF , !P1 ;  /* 0xff8000001c897808 */ /* 0x000fe40004800000 */
[----:B------:R-:W-:Y:S02]  /*46a0*/  ISETP.GE.AND P1, PT, R31, R168, PT ;  /* 0x000000a81f00720c */ /* 0x000fe40003f26270 */
[----:B------:R-:W-:Y:S02]  /*46b0*/  FSEL R127, R33, -INF , !P3 ;  /* 0xff800000217f7808 */ /* 0x000fe40005800000 */
[----:B------:R-:W-:Y:S02]  /*46c0*/  FSEL R29, R29, -INF , P5 ;  /* 0xff8000001d1d7808 */ /* 0x000fe40002800000 */
[----:B------:R-:W-:Y:S01]  /*46d0*/  FSEL R119, R35, -INF , !P6 ;  /* 0xff80000023777808 */ /* 0x000fe20007000000 */
[----:B------:R-:W-:Y:S01]  /*46e0*/  VIADD R35, R91, 0x61 ;  /* 0x000000615b237836 */ /* 0x000fe20000000000 */
[----:B------:R-:W-:-:S02]  /*46f0*/  ISETP.GE.AND P3, PT, R43, R164, PT ;  /* 0x000000a42b00720c */ /* 0x000fc40003f66270 */
[----:B------:R-:W-:Y:S02]  /*4700*/  FSEL R30, R30, -INF , P2 ;  /* 0xff8000001e1e7808 */ /* 0x000fe40001000000 */
[----:B------:R-:W-:Y:S02]  /*4710*/  ISETP.GE.AND P5, PT, R41, R164, PT ;  /* 0x000000a42900720c */ /* 0x000fe40003fa6270 */
[----:B------:R-:W-:Y:S02]  /*4720*/  FMNMX3.FTZ R8, R8, R65, R67, !PT ;  /* 0x0000004108087276 */ /* 0x000fe40007810043 */
[----:B------:R-:W-:Y:S02]  /*4730*/  FSEL R24, R24, -INF , P1 ;  /* 0xff80000018187808 */ /* 0x000fe40000800000 */
[C---:B------:R-:W-:Y:S01]  /*4740*/  ISETP.GE.AND P1, PT, R91.reuse, R166, PT ;  /* 0x000000a65b00720c */ /* 0x040fe20003f26270 */
[----:B------:R-:W-:Y:S01]  /*4750*/  VIADD R33, R91, 0x69 ;  /* 0x000000695b217836 */ /* 0x000fe20000000000 */
[----:B------:R-:W-:Y:S01]  /*4760*/  ISETP.GE.AND P2, PT, R41, R167, PT ;  /* 0x000000a72900720c */ /* 0x000fe20003f46270 */
        /* <DEDUP_REMOVED lines=48> */
[----:B------:R-:W-:Y:S01]  /*4a70*/  FSEL R12, R12, -INF , P4 ;  /* 0xff8000000c0c7808 */ /* 0x000fe20002000000 */
[----:B------:R-:W-:Y:S01]  /*4a80*/  VIADD R91, R91, 0x79 ;  /* 0x000000795b5b7836 */ /* 0x000fe20000000000 */
[----:B------:R-:W-:Y:S02]  /*4a90*/  FMNMX3.FTZ R10, R10, R195, R197, !PT ;  /* 0x000000c30a0a7276 */ /* 0x000fe400078100c5 */
[C---:B------:R-:W-:Y:S02]  /*4aa0*/  ISETP.GE.AND P3, PT, R35.reuse, R166, PT ;  /* 0x000000a62300720c */ /* 0x040fe40003f66270 */
[----:B------:R-:W-:Y:S02]  /*4ab0*/  ISETP.GE.AND P5, PT, R35, R164, PT ;  /* 0x000000a42300720c */ /* 0x000fe40003fa6270 */
[----:B------:R-:W-:-:S02]  /*4ac0*/  FMNMX3.FTZ R16, R16, R135, R55, !PT ;  /* 0x0000008710107276 */ /* 0x000fc40007810037 */
[----:B------:R-:W-:Y:S02]  /*4ad0*/  FSEL R35, R12, -INF , !P6 ;  /* 0xff8000000c237808 */ /* 0x000fe40007000000 */
[----:B------:R-:W-:Y:S02]  /*4ae0*/  FMNMX3.FTZ R12, R10, R133, R123, !PT ;  /* 0x000000850a0c7276 */ /* 0x000fe4000781007b */
[C---:B------:R-:W-:Y:S02]  /*4af0*/  ISETP.GE.AND P4, PT, R91.reuse, R168, PT ;  /* 0x000000a85b00720c */ /* 0x040fe40003f86270 */
[----:B------:R-:W-:Y:S02]  /*4b00*/  FMNMX3.FTZ R16, R16, R53, R51, !PT ;  /* 0x0000003510107276 */ /* 0x000fe40007810033 */
[----:B------:R-:W-:Y:S02]  /*4b10*/  FMNMX3.FTZ R12, R12, R115, R187, !PT ;  /* 0x000000730c0c7276 */ /* 0x000fe400078100bb */
[----:B------:R-:W-:-:S02]  /*4b20*/  ISETP.GE.AND P6, PT, R91, R167, PT ;  /* 0x000000a75b00720c */ /* 0x000fc40003fc6270 */
[----:B------:R-:W-:Y:S02]  /*4b30*/  FSEL R13, R13, -INF , P4 ;  /* 0xff8000000d0d7808 */ /* 0x000fe40002000000 */
[----:B------:R-:W-:Y:S02]  /*4b40*/  FMNMX3.FTZ R16, R16, R49, R40, !PT ;  /* 0x0000003110107276 */ /* 0x000fe40007810028 */
[----:B------:R-:W-:Y:S02]  /*4b50*/  FMNMX3.FTZ R12, R12, R185, R173, !PT ;  /* 0x000000b90c0c7276 */ /* 0x000fe400078100ad */
[----:B------:R-:W-:Y:S02]  /*4b60*/  FSEL R42, R13, -INF , !P6 ;  /* 0xff8000000d2a7808 */ /* 0x000fe40007000000 */
[----:B------:R-:W-:Y:S02]  /*4b70*/  FMNMX3.FTZ R13, R16, R34, R35, !PT ;  /* 0x00000022100d7276 */ /* 0x000fe40007810023 */
[----:B------:R-:W-:-:S02]  /*4b80*/  FMNMX3.FTZ R12, R12, R177, R181, !PT ;  /* 0x000000b10c0c7276 */ /* 0x000fc400078100b5 */
[----:B------:R-:W-:Y:S02]  /*4b90*/  FMNMX.FTZ R10, R42, R13, !PT ;  /* 0x0000000d2a0a7209 */ /* 0x000fe40007810000 */
[-C--:B------:R-:W-:Y:S02]  /*4ba0*/  ISETP.GE.AND P1, PT, R41, R166.reuse, PT ;  /* 0x000000a62900720c */ /* 0x080fe40003f26270 */
[----:B------:R-:W-:Y:S02]  /*4bb0*/  FMNMX3.FTZ R12, R12, R139, R125, !PT ;  /* 0x0000008b0c0c7276 */ /* 0x000fe4000781007d */
[----:B------:R-:W-:Y:S01]  /*4bc0*/  FSEL R63, R26, -INF , !P2 ;  /* 0xff8000001a3f7808 */ /* 0x000fe20005000000 */
[----:B------:R-:W1:Y:S01]  /*4bd0*/  SHFL.BFLY PT, R13, R10, 0x2, 0x1f ;  /* 0x0c401f000a0d7f89 */ /* 0x000e6200000e0000 */
        /* <DEDUP_REMOVED lines=40> */
[----:B------:R-:W-:Y:S01]  /*4e60*/  FFMA.FTZ R57, R0, R105, -R46 ;  /* 0x0000006900397223 */ /* 0x000fe2000001082e */
[----:B-1----:R-:W-:-:S04]  /*4e70*/  FMNMX.FTZ R0, R10, R13, !PT ;  /* 0x0000000d0a007209 */ /* 0x002fc80007810000 */
[----:B------:R-:W-:Y:S01]  /*4e80*/  FSETP.NEU.FTZ.AND P1, PT, R0, -INF , PT ;  /* 0xff8000000000780b */ /* 0x000fe20003f3d000 */
[----:B------:R-:W-:Y:S01]  /*4e90*/  FMUL.FTZ R24, R105, R0 ;  /* 0x0000000069187220 */ /* 0x000fe20000410000 */
[----:B------:R-:W-:-:S04]  /*4ea0*/  FFMA.FTZ R26, R65, R105, -R46 ;  /* 0x00000069411a7223 */ /* 0x000fc8000001082e */
[----:B------:R-:W-:-:S05]  /*4eb0*/  FSEL R24, R24, RZ, P1 ;  /* 0x000000ff18187208 */ /* 0x000fca0000800000 */
[----:B------:R-:W-:Y:S01]  /*4ec0*/  FFMA.FTZ R65, R9, R105, -R24 ;  /* 0x0000006909417223 */ /* 0x000fe20000010818 */
[----:B------:R-:W-:-:S04]  /*4ed0*/  IMAD.IADD R9, R102, 0x1, R101 ;  /* 0x0000000166097824 */ /* 0x000fc800078e0265 */
[----:B------:R-:W-:-:S05]  /*4ee0*/  IMAD R144, R9, 0x2, R150 ;  /* 0x0000000209907824 */ /* 0x000fca00078e0296 */
[----:B------:R-:W1:Y:S01]  /*4ef0*/  LDSM.16.MT88.4 R92, [R144+0x6000] ;  /* 0x00600000905c783b */ /* 0x000e620000004200 */
[--C-:B------:R-:W-:Y:S02]  /*4f00*/  IMAD.IADD R103, R7, 0x1, R144.reuse ;  /* 0x0000000107677824 */ /* 0x100fe400078e0290 */
[----:B------:R-:W-:Y:S02]  /*4f10*/  IMAD.IADD R140, R5, 0x1, R144 ;  /* 0x00000001058c7824 */ /* 0x000fe400078e0290 */
[-CC-:B------:R-:W-:Y:S01]  /*4f20*/  FFMA.FTZ R52, R79, R105.reuse, -R46.reuse ;  /* 0x000000694f347223 */ /* 0x180fe2000001082e */
[----:B------:R-:W-:Y:S02]  /*4f30*/  IMAD.IADD R102, R5, 0x1, R103 ;  /* 0x0000000105667824 */ /* 0x000fe400078e0267 */
[-CC-:B------:R-:W-:Y:S01]  /*4f40*/  FFMA.FTZ R47, R81, R105.reuse, -R46.reuse ;  /* 0x00000069512f7223 */ /* 0x180fe2000001082e */
[-CC-:B------:R-:W-:Y:S01]  /*4f50*/  FFMA.FTZ R44, R83, R105.reuse, -R46.reuse ;  /* 0x00000069532c7223 */ /* 0x180fe2000001082e */
[-CC-:B------:R-:W-:Y:S01]  /*4f60*/  FFMA.FTZ R30, R85, R105.reuse, -R46.reuse ;  /* 0x00000069551e7223 */ /* 0x180fe2000001082e */
[-C--:B------:R-:W-:Y:S01]  /*4f70*/  FFMA.FTZ R27, R87, R105.reuse, -R46 ;  /* 0x00000069571b7223 */ /* 0x080fe2000001082e */
[-CC-:B------:R-:W-:Y:S01]  /*4f80*/  FFMA.FTZ R50, R8, R105.reuse, -R24.reuse ;  /* 0x0000006908327223 */ /* 0x180fe20000010818 */
[-CC-:B------:R-:W-:Y:S01]  /*4f90*/  FFMA.FTZ R48, R77, R105.reuse, -R24.reuse ;  /* 0x000000694d307223 */ /* 0x180fe20000010818 */
[-C--:B------:R-:W-:Y:S01]  /*4fa0*/  FFMA.FTZ R61, R11, R105.reuse, -R24 ;  /* 0x000000690b3d7223 */ /* 0x080fe20000010818 */
[----:B------:R-:W2:Y:S04]  /*4fb0*/  LDSM.16.MT88.4 R84, [R140+0x6000] ;  /* 0x006000008c54783b */ /* 0x000ea80000004200 */
[----:B------:R-:W3:Y:S04]  /*4fc0*/  LDSM.16.MT88.4 R76, [R103+0x6000] ;  /* 0x00600000674c783b */ /* 0x000ee80000004200 */
[----:B------:R-:W4:Y:S01]  /*4fd0*/  LDSM.16.MT88.4 R8, [R102+0x6000] ;  /* 0x006000006608783b */ /* 0x000f220000004200 */
[----:B------:R-:W-:Y:S03]  /*4fe0*/  MUFU.EX2 R57, R57 ;  /* 0x0000003900397308 */ /* 0x000fe60000000800 */
[----:B------:R-:W5:Y:S05]  /*4ff0*/  LDSM.16.MT88.4 R12, [R144+0x6800] ;  /* 0x00680000900c783b */ /* 0x000f6a0000004200 */
[----:B------:R-:W-:Y:S01]  /*5000*/  MUFU.EX2 R65, R65 ;  /* 0x0000004100417308 */ /* 0x000fe20000000800 */
[-C--:B------:R-:W-:Y:S01]  /*5010*/  FFMA.FTZ R41, R89, R105.reuse, -R46 ;  /* 0x0000006959297223 */ /* 0x080fe2000001082e */
[-CC-:B------:R-:W-:Y:S01]  /*5020*/  FFMA.FTZ R32, R75, R105.reuse, -R24.reuse ;  /* 0x000000694b207223 */ /* 0x180fe20000010818 */
[-CC-:B------:R-:W-:Y:S01]  /*5030*/  FFMA.FTZ R7, R71, R105.reuse, -R24.reuse ;  /* 0x0000006947077223 */ /* 0x180fe20000010818 */
[-CC-:B------:R-:W-:Y:S01]  /*5040*/  FFMA.FTZ R28, R69, R105.reuse, -R24.reuse ;  /* 0x00000069451c7223 */ /* 0x180fe20000010818 */
[----:B------:R-:W5:Y:S03]  /*5050*/  LDSM.16.MT88.4 R16, [R103+0x6800] ;  /* 0x006800006710783b */ /* 0x000f660000004200 */
[----:B------:R-:W1:Y:S01]  /*5060*/  MUFU.EX2 R52, R52 ;  /* 0x0000003400347308 */ /* 0x000e620000000800 */
[----:B------:R-:W5:Y:S07]  /*5070*/  LDSM.16.MT88.4 R20, [R140+0x6800] ;  /* 0x006800008c14783b */ /* 0x000f6e0000004200 */
[----:B------:R-:W-:Y:S08]  /*5080*/  MUFU.EX2 R47, R47 ;  /* 0x0000002f002f7308 */ /* 0x000ff00000000800 */
[----:B------:R-:W2:Y:S08]  /*5090*/  MUFU.EX2 R44, R44 ;  /* 0x0000002c002c7308 */ /* 0x000eb00000000800 */
[----:B------:R-:W3:Y:S08]  /*50a0*/  MUFU.EX2 R50, R50 ;  /* 0x0000003200327308 */ /* 0x000ef00000000800 */
[----:B------:R-:W-:Y:S08]  /*50b0*/  MUFU.EX2 R48, R48 ;  /* 0x0000003000307308 */ /* 0x000ff00000000800 */
[----:B------:R-:W4:Y:S01]  /*50c0*/  MUFU.EX2 R61, R61 ;  /* 0x0000003d003d7308 */ /* 0x000f220000000800 */
[----:B------:R-:W-:Y:S01]  /*50d0*/  FFMA.FTZ R5, R73, R105, -R24 ;  /* 0x0000006949057223 */ /* 0x000fe20000010818 */
[----:B-1----:R-:W-:-:S02]  /*50e0*/  F2FP.F16.F32.PACK_AB R68, R52, R57 ;  /* 0x000000393444723e */ /* 0x002fc400000000ff */
[----:B--2---:R-:W-:Y:S02]  /*50f0*/  F2FP.F16.F32.PACK_AB R70, R44, R47 ;  /* 0x0000002f2c46723e */ /* 0x004fe400000000ff */
[----:B---3--:R-:W-:Y:S02]  /*5100*/  F2FP.F16.F32.PACK_AB R69, R65, R50 ;  /* 0x000000324145723e */ /* 0x008fe400000000ff */
        /* <DEDUP_REMOVED lines=38> */
[C---:B-1----:R-:W-:Y:S07]  /*5370*/  HMMA.16816.F32 R72, R8.reuse, R12, R72 ;  /* 0x0000000c0848723c */ /* 0x042fee0000001848 */
[----:B------:R-:W-:Y:S01]  /*5380*/  MUFU.EX2 R67, R67 ;  /* 0x0000004300437308 */ /* 0x000fe20000000800 */
[C---:B------:R-:W-:Y:S01]  /*5390*/  HMMA.16816.F32 R68, R8.reuse, R14, R68 ;  /* 0x0000000e0844723c */ /* 0x040fe20000001844 */
[----:B------:R-:W1:Y:S06]  /*53a0*/  LDSM.16.MT88.4 R12, [R103+0x7000] ;  /* 0x00700000670c783b */ /* 0x000e6c0000004200 */
[----:B------:R-:W4:Y:S08]  /*53b0*/  MUFU.EX2 R56, R56 ;  /* 0x0000003800387308 */ /* 0x000f300000000800 */
[----:B------:R-:W-:Y:S01]  /*53c0*/  MUFU.EX2 R101, R101 ;  /* 0x0000006500657308 */ /* 0x000fe20000000800 */
[----:B------:R-:W-:Y:S01]  /*53d0*/  HMMA.16816.F32 R84, R8, R22, R84 ;  /* 0x000000160854723c */ /* 0x000fe20000001854 */
[----:B------:R-:W5:Y:S06]  /*53e0*/  LDSM.16.MT88.4 R20, [R144+0x7000] ;  /* 0x007000009014783b */ /* 0x000f6c0000004200 */
[----:B------:R-:W2:Y:S08]  /*53f0*/  MUFU.EX2 R54, R54 ;  /* 0x0000003600367308 */ /* 0x000eb00000000800 */
[----:B------:R-:W-:Y:S08]  /*5400*/  MUFU.EX2 R109, R109 ;  /* 0x0000006d006d7308 */ /* 0x000ff00000000800 */
[----:B------:R-:W1:Y:S01]  /*5410*/  MUFU.EX2 R58, R58 ;  /* 0x0000003a003a7308 */ /* 0x000e620000000800 */
[----:B---3--:R-:W-:-:S02]  /*5420*/  F2FP.F16.F32.PACK_AB R8, R60, R107 ;  /* 0x0000006b3c08723e */ /* 0x008fc400000000ff */
[----:B----4-:R-:W-:Y:S02]  /*5430*/  F2FP.F16.F32.PACK_AB R10, R56, R67 ;  /* 0x00000043380a723e */ /* 0x010fe400000000ff */
[----:B--2---:R-:W-:Y:S02]  /*5440*/  F2FP.F16.F32.PACK_AB R9, R54, R101 ;  /* 0x000000653609723e */ /* 0x004fe400000000ff */
[----:B-1----:R-:W-:-:S07]  /*5450*/  F2FP.F16.F32.PACK_AB R11, R58, R109 ;  /* 0x0000006d3a0b723e */ /* 0x002fce00000000ff */
[C---:B------:R-:W-:Y:S08]  /*5460*/  HMMA.16816.F32 R88, R8.reuse, R16, R88 ;  /* 0x000000100858723c */ /* 0x040ff00000001858 */
        /* <DEDUP_REMOVED lines=54> */
[----:B------:R-:W-:Y:S01]  /*57d0*/  HMMA.16816.F32 R84, R8, R22, R84 ;  /* 0x000000160854723c */ /* 0x000fe20000001854 */
[----:B------:R-:W5:Y:S06]  /*57e0*/  LDSM.16.MT88.4 R20, [R144+0x8000] ;  /* 0x008000009014783b */ /* 0x000f6c0000004200 */
[----:B------:R-:W1:Y:S08]  /*57f0*/  MUFU.EX2 R173, R173 ;  /* 0x000000ad00ad7308 */ /* 0x000e700000000800 */
[----:B------:R-:W-:Y:S08]  /*5800*/  MUFU.EX2 R112, R112 ;  /* 0x0000007000707308 */ /* 0x000ff00000000800 */
[----:B------:R-:W3:Y:S01]  /*5810*/  MUFU.EX2 R139, R139 ;  /* 0x0000008b008b7308 */ /* 0x000ee20000000800 */
[----:B--2---:R-:W-:-:S02]  /*5820*/  F2FP.F16.F32.PACK_AB R8, R175, R108 ;  /* 0x0000006caf08723e */ /* 0x004fc400000000ff */
[----:B----4-:R-:W-:Y:S02]  /*5830*/  F2FP.F16.F32.PACK_AB R10, R169, R106 ;  /* 0x0000006aa90a723e */ /* 0x010fe400000000ff */
[----:B-1----:R-:W-:Y:S02]  /*5840*/  F2FP.F16.F32.PACK_AB R9, R173, R110 ;  /* 0x0000006ead09723e */ /* 0x002fe400000000ff */
        /* <DEDUP_REMOVED lines=47> */
[----:B------:R-:W-:Y:S01]  /*5b40*/  FADD.FTZ R65, R50, R65 ;  /* 0x0000004132417221 */ /* 0x000fe20000010000 */
[----:B------:R-:W-:Y:S03]  /*5b50*/  MUFU.EX2 R55, R55 ;  /* 0x0000003700377308 */ /* 0x000fe60000000800 */
[C---:B--2---:R-:W-:Y:S05]  /*5b60*/  HMMA.16816.F32 R72, R8.reuse, R12, R72 ;  /* 0x0000000c0848723c */ /* 0x044fea0000001848 */
[----:B------:R-:W-:Y:S03]  /*5b70*/  MUFU.EX2 R124, R124 ;  /* 0x0000007c007c7308 */ /* 0x000fe60000000800 */
[----:B------:R-:W-:Y:S01]  /*5b80*/  HMMA.16816.F32 R68, R8, R14, R68 ;  /* 0x0000000e0844723c */ /* 0x000fe20000001844 */
[----:B------:R-:W2:Y:S04]  /*5b90*/  LDSM.16.MT88.4 R12, [R140+0x9000] ;  /* 0x009000008c0c783b */ /* 0x000ea80000004200 */
[----:B------:R-:W-:Y:S01]  /*5ba0*/  MUFU.EX2 R51, R51 ;  /* 0x0000003300337308 */ /* 0x000fe20000000800 */
[----:B------:R-:W-:-:S02]  /*5bb0*/  FADD.FTZ R52, R57, R52 ;  /* 0x0000003439347221 */ /* 0x000fc40000010000 */
[C---:B------:R-:W-:Y:S05]  /*5bc0*/  HMMA.16816.F32 R88, R8.reuse, R20, R88 ;  /* 0x000000140858723c */ /* 0x040fea0000001858 */
        /* <DEDUP_REMOVED lines=17> */
[C---:B------:R-:W-:Y:S01]  /*5ce0*/  HMMA.16816.F32 R92, R8.reuse, R18, R92 ;  /* 0x00000012085c723c */ /* 0x040fe2000000185c */
[----:B------:R-:W1:Y:S07]  /*5cf0*/  LDSM.16.MT88.4 R16, [R102+0x9000] ;  /* 0x009000006610783b */ /* 0x000e6e0000004200 */
        /* <DEDUP_REMOVED lines=17> */
[C---:B------:R-:W-:Y:S01]  /*5e10*/  HMMA.16816.F32 R84, R8.reuse, R14, R84 ;  /* 0x0000000e0854723c */ /* 0x040fe20000001854 */
[----:B------:R-:W3:Y:S01]  /*5e20*/  LDSM.16.MT88.4 R12, [R144+0x9800] ;  /* 0x00980000900c783b */ /* 0x000ee20000004200 */
[----:B------:R-:W-:Y:S01]  /*5e30*/  FADD.FTZ R56, R56, R67 ;  /* 0x0000004338387221 */ /* 0x000fe20000010000 */
[----:B------:R-:W-:Y:S01]  /*5e40*/  FADD.FTZ R58, R58, R109 ;  /* 0x0000006d3a3a7221 */ /* 0x000fe20000010000 */
[-C--:B------:R-:W-:Y:S01]  /*5e50*/  FFMA.FTZ R44, R40, R105.reuse, -R46 ;  /* 0x00000069282c7223 */ /* 0x080fe2000001082e */
[-CC-:B------:R-:W-:Y:S01]  /*5e60*/  FFMA.FTZ R33, R33, R105.reuse, -R24.reuse ;  /* 0x0000006921217223 */ /* 0x180fe20000010818 */
[-CC-:B------:R-:W-:Y:S02]  /*5e70*/  FFMA.FTZ R31, R31, R105.reuse, -R24.reuse ;  /* 0x000000691f1f7223 */ /* 0x180fe40000010818 */
[----:B-1----:R-:W-:Y:S01]  /*5e80*/  HMMA.16816.F32 R72, R8, R16, R72 ;  /* 0x000000100848723c */ /* 0x002fe20000001848 */
[-C--:B------:R-:W-:Y:S01]  /*5e90*/  FFMA.FTZ R29, R29, R105.reuse, -R24 ;  /* 0x000000691d1d7223 */ /* 0x080fe20000010818 */
[----:B------:R-:W-:Y:S01]  /*5ea0*/  FADD.FTZ R133, R133, R56 ;  /* 0x0000003885857221 */ /* 0x000fe20000010000 */
[----:B------:R-:W-:Y:S01]  /*5eb0*/  FADD.FTZ R123, R123, R58 ;  /* 0x0000003a7b7b7221 */ /* 0x000fe20000010000 */
[-CC-:B------:R-:W-:Y:S01]  /*5ec0*/  FFMA.FTZ R34, R34, R105.reuse, -R46.reuse ;  /* 0x0000006922227223 */ /* 0x180fe2000001082e */
[----:B------:R-:W-:-:S03]  /*5ed0*/  FFMA.FTZ R40, R35, R105, -R46 ;  /* 0x0000006923287223 */ /* 0x000fc6000001082e */
[----:B------:R-:W-:Y:S01]  /*5ee0*/  HMMA.16816.F32 R68, R8, R18, R68 ;  /* 0x000000120844723c */ /* 0x000fe20000001844 */
[----:B------:R-:W1:Y:S01]  /*5ef0*/  LDSM.16.MT88.4 R16, [R103+0x9800] ;  /* 0x009800006710783b */ /* 0x000e620000004200 */
        /* <DEDUP_REMOVED lines=35> */
[----:B------:R-:W2:Y:S01]  /*6130*/  LDSM.16.MT88.4 R12, [R102+0x9800] ;  /* 0x00980000660c783b */ /* 0x000ea20000004200 */
        /* <DEDUP_REMOVED lines=96> */
.L_x_13848:
        /* <DEDUP_REMOVED lines=8> */
.L_x_13849:
[----:B------:R-:W-:Y:S05]  /*67c0*/  BSYNC.RECONVERGENT B0 ;  /* 0x0000000000007941 */ /* 0x000fea0003800200 */
.L_x_13847:
[C---:B------:R-:W-:Y:S01]  /*67d0*/  IMAD.SHL.U32 R5, R38.reuse, 0x20, RZ ;  /* 0x0000002026057824 */ /* 0x040fe200078e00ff */
[----:B------:R-:W-:Y:S01]  /*67e0*/  SHF.L.U64.HI R4, R38, 0x5, R39 ;  /* 0x0000000526047819 */ /* 0x000fe20000010227 */
[----:B------:R-:W-:Y:S01]  /*67f0*/  @!PT LDS RZ, [RZ] ;  /* 0x00000000fffff984 */ /* 0x000fe20000000800 */
[----:B------:R-:W-:Y:S01]  /*6800*/  @!PT LDS RZ, [RZ] ;  /* 0x00000000fffff984 */ /* 0x000fe20000000800 */
[----:B------:R-:W-:Y:S01]  /*6810*/  @!PT LDS RZ, [RZ] ;  /* 0x00000000fffff984 */ /* 0x000fe20000000800 */
[----:B------:R-:W-:Y:S01]  /*6820*/  LDGSTS.E.BYPASS.LTC128B.128 [R37+0x6000], desc[UR4][R158.64] ;  /* 0x060000009e257fae */ /* 0x000fe2000b981a04 */
[----:B------:R-:W-:Y:S02]  /*6830*/  BSSY.RECONVERGENT B1, `(.L_x_13850) ;  /* 0x00000e8000017945 */ /* 0x000fe40003800200 */
        /* <DEDUP_REMOVED lines=19> */
[----:B------:R-:W-:Y:S04]  /*6970*/  LDGSTS.E.BYPASS.LTC128B.128 [R37+0x9000], desc[UR4][R20.64] ;  /* 0x0900000014257fae */ /* 0x000fe8000b981a04 */
[----:B------:R2:W-:Y:S04]  /*6980*/  LDGSTS.E.BYPASS.LTC128B.128 [R37+0x9800], desc[UR4][R22.64] ;  /* 0x0980000016257fae */ /* 0x0005e8000b981a04 */
[----:B------:R-:W-:Y:S04]  /*6990*/  LDSM.16.M88.4 R44, [R149] ;  /* 0x00000000952c783b */ /* 0x000fe80000000200 */
[----:B------:R-:W2:Y:S04]  /*69a0*/  LDSM.16.M88.4 R16, [R148+0x3000] ;  /* 0x003000009410783b */ /* 0x000ea80000000200 */
[----:B------:R-:W-:Y:S04]  /*69b0*/  LDSM.16.M88.4 R116, [R147] ;  /* 0x000000009374783b */ /* 0x000fe80000000200 */
[----:B-1----:R-:W1:Y:S04]  /*69c0*/  LDSM.16.M88.4 R8, [R148+0x3800] ;  /* 0x003800009408783b */ /* 0x002e680000000200 */
        /* <DEDUP_REMOVED lines=54> */
[----:B------:R-:W-:Y:S03]  /*6d30*/  LDSM.16.M88.4 R116, [R142+0x3000] ;  /* 0x003000008e74783b */ /* 0x000fe60000000200 */
        /* <DEDUP_REMOVED lines=15> */
[C---:B---3--:R-:W-:Y:S08]  /*6e30*/  HMMA.16816.F32 R48, R112.reuse, R124, R48 ;  /* 0x0000007c7030723c */ /* 0x048ff00000001830 */
[----:B------:R-:W-:Y:S01]  /*6e40*/  HMMA.16816.F32 R44, R112, R126, R44 ;  /* 0x0000007e702c723c */ /* 0x000fe2000000182c */
[----:B------:R-:W3:Y:S07]  /*6e50*/  LDSM.16.M88.4 R124, [R141+0x4000] ;  /* 0x004000008d7c783b */ /* 0x000eee0000000200 */
[C---:B-1----:R-:W-:Y:S08]  /*6e60*/  HMMA.16816.F32 R40, R120.reuse, R108, R40 ;  /* 0x0000006c7828723c */ /* 0x042ff00000001828 */
[----:B------:R-:W-:Y:S01]  /*6e70*/  HMMA.16816.F32 R32, R120, R110, R32 ;  /* 0x0000006e7820723c */ /* 0x000fe20000001820 */
[----:B------:R-:W1:Y:S07]  /*6e80*/  LDSM.16.M88.4 R108, [R141+0x3800] ;  /* 0x003800008d6c783b */ /* 0x000e6e0000000200 */
[C---:B--2---:R-:W-:Y:S08]  /*6e90*/  HMMA.16816.F32 R64, R112.reuse, R116, R64 ;  /* 0x000000747040723c */ /* 0x044ff00000001840 */
[----:B------:R-:W-:Y:S01]  /*6ea0*/  HMMA.16816.F32 R60, R112, R118, R60 ;  /* 0x00000076703c723c */ /* 0x000fe2000000183c */
[----:B------:R-:W2:Y:S04]  /*6eb0*/  LDSM.16.M88.4 R116, [R141+0x2800] ;  /* 0x002800008d74783b */ /* 0x000ea80000000200 */
[----:B------:R-:W4:Y:S03]  /*6ec0*/  LDSM.16.M88.4 R112, [R141+0x3000] ;  /* 0x003000008d70783b */ /* 0x000f260000000200 */
[C---:B---3--:R-:W-:Y:S08]  /*6ed0*/  HMMA.16816.F32 R4, R120.reuse, R124, R4 ;  /* 0x0000007c7804723c */ /* 0x048ff00000001804 */
[C---:B------:R-:W-:Y:S08]  /*6ee0*/  HMMA.16816.F32 R104, R120.reuse, R126, R104 ;  /* 0x0000007e7868723c */ /* 0x040ff00000001868 */
[C---:B-1----:R-:W-:Y:S08]  /*6ef0*/  HMMA.16816.F32 R12, R120.reuse, R108, R12 ;  /* 0x0000006c780c723c */ /* 0x042ff0000000180c */
[C---:B------:R-:W-:Y:S01]  /*6f00*/  HMMA.16816.F32 R8, R120.reuse, R110, R8 ;  /* 0x0000006e7808723c */ /* 0x040fe20000001808 */
[----:B------:R-:W1:Y:S07]  /*6f10*/  LDSM.16.M88.4 R108, [R141+0x5800] ;  /* 0x005800008d6c783b */ /* 0x000e6e0000000200 */
[C---:B--2---:R-:W-:Y:S08]  /*6f20*/  HMMA.16816.F32 R28, R120.reuse, R116, R28 ;  /* 0x00000074781c723c */ /* 0x044ff0000000181c */
[C---:B------:R-:W-:Y:S01]  /*6f30*/  HMMA.16816.F32 R24, R120.reuse, R118, R24 ;  /* 0x000000767818723c */ /* 0x040fe20000001818 */
[----:B------:R-:W2:Y:S07]  /*6f40*/  LDSM.16.M88.4 R116, [R141+0x4800] ;  /* 0x004800008d74783b */ /* 0x000eae0000000200 */
[C---:B----4-:R-:W-:Y:S08]  /*6f50*/  HMMA.16816.F32 R20, R120.reuse, R112, R20 ;  /* 0x000000707814723c */ /* 0x050ff00000001814 */
[----:B------:R-:W-:Y:S01]  /*6f60*/  HMMA.16816.F32 R16, R120, R114, R16 ;  /* 0x000000727810723c */ /* 0x000fe20000001810 */
[----:B------:R-:W3:Y:S01]  /*6f70*/  LDSM.16.M88.4 R112, [R141+0x5000] ;  /* 0x005000008d70783b */ /* 0x000ee20000000200 */
[----:B------:R-:W-:-:S06]  /*6f80*/  DEPBAR.LE SB0, 0x0 ;  /* 0x000080000000791a */ /* 0x000fcc0000000000 */
[C---:B-1----:R-:W-:Y:S01]  /*6f90*/  HMMA.16816.F32 R48, R120.reuse, R108, R48 ;  /* 0x0000006c7830723c */ /* 0x042fe20000001830 */
[----:B------:R-:W-:Y:S01]  /*6fa0*/  VIADD R108, R100, 0xfffffffe ;  /* 0xfffffffe646c7836 */ /* 0x000fe20000000000 */
[----:B------:R-:W-:Y:S04]  /*6fb0*/  BAR.SYNC.DEFER_BLOCKING 0x0 ;  /* 0x0000000000007b1d */ /* 0x000fe80000010000 */
[----:B------:R-:W-:Y:S02]  /*6fc0*/  ISETP.GT.AND P1, PT, R108, R155, PT ;  /* 0x0000009b6c00720c */ /* 0x000fe40003f24270 */
[C---:B------:R-:W-:Y:S08]  /*6fd0*/  HMMA.16816.F32 R44, R120.reuse, R110, R44 ;  /* 0x0000006e782c723c */ /* 0x040ff0000000182c */
[C---:B--2---:R-:W-:Y:S08]  /*6fe0*/  HMMA.16816.F32 R64, R120.reuse, R116, R64 ;  /* 0x000000747840723c */ /* 0x044ff00000001840 */
[C---:B------:R-:W-:Y:S08]  /*6ff0*/  HMMA.16816.F32 R60, R120.reuse, R118, R60 ;  /* 0x00000076783c723c */ /* 0x040ff0000000183c */
[C---:B---3--:R-:W-:Y:S08]  /*7000*/  HMMA.16816.F32 R56, R120.reuse, R112, R56 ;  /* 0x000000707838723c */ /* 0x048ff00000001838 */
[----:B------:R-:W-:Y:S01]  /*7010*/  HMMA.16816.F32 R52, R120, R114, R52 ;  /* 0x000000727834723c */ /* 0x000fe20000001834 */
[----:B------:R-:W-:-:S04]  /*7020*/  NOP ;  /* 0x0000000000007918 */ /* 0x000fc80000000000 */
[----:B------:R-:W-:-:S15]  /*7030*/  @!P1 BRA `(.L_x_13851) ;  /* 0x00000004009c9947 */ /* 0x000fde0003800000 */
        /* <DEDUP_REMOVED lines=66> */
.L_x_13853:
        /* <DEDUP_REMOVED lines=8> */
.L_x_13854:
[----:B------:R-:W-:Y:S05]  /*74e0*/  BSYNC.RECONVERGENT B0 ;  /* 0x0000000000007941 */ /* 0x000fea0003800200 */
.L_x_13852:
        /* <DEDUP_REMOVED lines=28> */
.L_x_13851:
[----:B------:R-:W-:Y:S05]  /*76b0*/  BSYNC.RECONVERGENT B1 ;  /* 0x0000000000017941 */ /* 0x000fea0003800200 */
.L_x_13850:
[----:B------:R-:W-:-:S04]  /*76c0*/  IMAD R101, R100, 0x80, R131 ;  /* 0x0000008064657824 */ /* 0x000fc800078e0283 */
[C---:B-1----:R-:W-:Y:S02]  /*76d0*/  VIADD R37, R101.reuse, 0xffffff00 ;  /* 0xffffff0065257836 */ /* 0x042fe40000000000 */
[----:B------:R-:W-:-:S03]  /*76e0*/  VIADD R109, R101, 0xffffff01 ;  /* 0xffffff01656d7836 */ /* 0x000fc60000000000 */
        /* <DEDUP_REMOVED lines=14> */
[C---:B------:R-:W-:Y:S02]  /*77d0*/  ISETP.GE.AND P0, PT, R37.reuse, R166, PT ;  /* 0x000000a62500720c */ /* 0x040fe40003f06270 */
[----:B------:R-:W-:Y:S02]  /*77e0*/  ISETP.GE.AND P2, PT, R37, R164, PT ;  /* 0x000000a42500720c */ /* 0x000fe40003f46270 */
[----:B------:R-:W-:Y:S01]  /*77f0*/  FSEL R37, R43, -INF , P1 ;  /* 0xff8000002b257808 */ /* 0x000fe20000800000 */
[----:B------:R-:W-:Y:S01]  /*7800*/  VIADD R43, R101, 0xffffff10 ;  /* 0xffffff10652b7836 */ /* 0x000fe20000000000 */
[----:B------:R-:W-:Y:S02]  /*7810*/  FSEL R34, R34, -INF , P0 ;  /* 0xff80000022227808 */ /* 0x000fe40000000000 */
[----:B------:R-:W-:-:S02]  /*7820*/  FSEL R32, R32, -INF , P3 ;  /* 0xff80000020207808 */ /* 0x000fc40001800000 */
[C---:B------:R-:W-:Y:S02]  /*7830*/  ISETP.GE.AND P0, PT, R43.reuse, R168, PT ;  /* 0x000000a82b00720c */ /* 0x040fe40003f06270 */
[----:B------:R-:W-:Y:S02]  /*7840*/  FSEL R222, R32, -INF , !P5 ;  /* 0xff80000020de7808 */ /* 0x000fe40006800000 */
[----:B------:R-:W-:Y:S02]  /*7850*/  FSEL R28, R28, -INF , P0 ;  /* 0xff8000001c1c7808 */ /* 0x000fe40000000000 */
[-C--:B------:R-:W-:Y:S02]  /*7860*/  ISETP.GE.AND P5, PT, R43, R167.reuse, PT ;  /* 0x000000a72b00720c */ /* 0x080fe40003fa6270 */
[----:B------:R-:W-:Y:S02]  /*7870*/  ISETP.GE.AND P6, PT, R109, R167, PT ;  /* 0x000000a76d00720c */ /* 0x000fe40003fc6270 */
[----:B------:R-:W-:-:S02]  /*7880*/  FSEL R114, R28, -INF , !P5 ;  /* 0xff8000001c727808 */ /* 0x000fc40006800000 */
[----:B------:R-:W2:Y:S01]  /*7890*/  LD.E R28, desc[UR4][R2.64+0xdc] ;  /* 0x0000dc04021c7980 */ /* 0x000ea2000c101900 */
[----:B------:R-:W-:Y:S01]  /*78a0*/  ISETP.GE.AND P4, PT, R109, R164, PT ;  /* 0x000000a46d00720c */ /* 0x000fe20003f86270 */
[----:B------:R-:W-:Y:S01]  /*78b0*/  VIADD R109, R101, 0xffffff09 ;  /* 0xffffff09656d7836 */ /* 0x000fe20000000000 */
[----:B------:R-:W-:Y:S02]  /*78c0*/  FSEL R214, R34, -INF , !P2 ;  /* 0xff80000022d67808 */ /* 0x000fe40005000000 */
[----:B------:R-:W-:Y:S02]  /*78d0*/  FSEL R37, R37, -INF , !P4 ;  /* 0xff80000025257808 */ /* 0x000fe40006000000 */
[----:B------:R-:W-:Y:S02]  /*78e0*/  ISETP.GE.AND P1, PT, R109, R168, PT ;  /* 0x000000a86d00720c */ /* 0x000fe40003f26270 */
[----:B------:R-:W-:Y:S02]  /*78f0*/  ISETP.GE.AND P2, PT, R43, R166, PT ;  /* 0x000000a62b00720c */ /* 0x000fe40003f46270 */
[----:B------:R-:W-:Y:S01]  /*7900*/  FSEL R224, R33, -INF , P1 ;  /* 0xff80000021e07808 */ /* 0x000fe20000800000 */
[----:B------:R-:W-:Y:S01]  /*7910*/  VIADD R33, R101, 0xffffff18 ;  /* 0xffffff1865217836 */ /* 0x000fe20000000000 */
[----:B------:R-:W-:Y:S01]  /*7920*/  ISETP.GE.AND P1, PT, R43, R164, PT ;  /* 0x000000a42b00720c */ /* 0x000fe20003f26270 */
[----:B------:R-:W-:Y:S01]  /*7930*/  VIADD R43, R101, 0xffffff11 ;  /* 0xffffff11652b7836 */ /* 0x000fe20000000000 */
[----:B------:R-:W-:-:S02]  /*7940*/  ISETP.GE.AND P4, PT, R109, R166, PT ;  /* 0x000000a66d00720c */ /* 0x000fc40003f86270 */
[----:B------:R-:W-:Y:S02]  /*7950*/  ISETP.GE.AND P3, PT, R109, R164, PT ;  /* 0x000000a46d00720c */ /* 0x000fe40003f66270 */
[----:B------:R-:W-:Y:S02]  /*7960*/  FSEL R35, R35, -INF , P4 ;  /* 0xff80000023237808 */ /* 0x000fe40002000000 */
[C---:B------:R-:W-:Y:S02]  /*7970*/  ISETP.GE.AND P4, PT, R43.reuse, R168, PT ;  /* 0x000000a82b00720c */ /* 0x040fe40003f86270 */
[----:B------:R-:W-:Y:S02]  /*7980*/  ISETP.GE.AND P0, PT, R43, R166, PT ;  /* 0x000000a62b00720c */ /* 0x000fe40003f06270 */
[----:B------:R-:W-:Y:S02]  /*7990*/  FSEL R41, R41, -INF , !P6 ;  /* 0xff80000029297808 */ /* 0x000fe40007000000 */
[----:B------:R-:W-:-:S02]  /*79a0*/  ISETP.GE.AND P6, PT, R109, R167, PT ;  /* 0x000000a76d00720c */ /* 0x000fc40003fc6270 */
[----:B------:R-:W-:Y:S02]  /*79b0*/  FSEL R216, R35, -INF , !P3 ;  /* 0xff80000023d87808 */ /* 0x000fe40005800000 */
[----:B------:R-:W-:Y:S01]  /*79c0*/  FSEL R208, R29, -INF , P4 ;  /* 0xff8000001dd07808 */ /* 0x000fe20002000000 */
[----:B------:R-:W-:Y:S01]  /*79d0*/  VIADD R29, R101, 0xffffff19 ;  /* 0xffffff19651d7836 */ /* 0x000fe20000000000 */
[----:B------:R-:W-:Y:S02]  /*79e0*/  ISETP.GE.AND P3, PT, R43, R164, PT ;  /* 0x000000a42b00720c */ /* 0x000fe40003f66270 */
[----:B------:R-:W-:Y:S02]  /*79f0*/  FSEL R31, R31, -INF , P0 ;  /* 0xff8000001f1f7808 */ /* 0x000fe40000000000 */
[----:B------:R-:W-:Y:S02]  /*7a00*/  FSEL R224, R224, -INF , !P6 ;  /* 0xff800000e0e07808 */ /* 0x000fe40007000000 */
[----:B------:R-:W-:-:S02]  /*7a10*/  FSEL R30, R30, -INF , P2 ;  /* 0xff8000001e1e7808 */ /* 0x000fc40001000000 */
[----:B------:R-:W-:Y:S02]  /*7a20*/  ISETP.GE.AND P6, PT, R43, R167, PT ;  /* 0x000000a72b00720c */ /* 0x000fe40003fc6270 */
[----:B------:R-:W-:Y:S02]  /*7a30*/  ISETP.GE.AND P2, PT, R33, R168, PT ;  /* 0x000000a82100720c */ /* 0x000fe40003f46270 */
[----:B------:R-:W-:Y:S02]  /*7a40*/  FSEL R204, R31, -INF , !P3 ;  /* 0xff8000001fcc7808 */ /* 0x000fe40005800000 */
[----:B------:R-:W-:Y:S01]  /*7a50*/  ISETP.GE.AND P3, PT, R29, R166, PT ;  /* 0x000000a61d00720c */ /* 0x000fe20003f66270 */
[----:B------:R-:W-:Y:S01]  /*7a60*/  VIADD R31, R101, 0xffffff20 ;  /* 0xffffff20651f7836 */ /* 0x000fe20000000000 */
[----:B------:R-:W-:Y:S02]  /*7a70*/  FSEL R202, R30, -INF , !P1 ;  /* 0xff8000001eca7808 */ /* 0x000fe40004800000 */
[----:B------:R-:W-:-:S02]  /*7a80*/  FSEL R208, R208, -INF , !P6 ;  /* 0xff800000d0d07808 */ /* 0x000fc40007000000 */
[----:B------:R-:W-:Y:S02]  /*7a90*/  FSEL R24, R24, -INF , P2 ;  /* 0xff80000018187808 */ /* 0x000fe40001000000 */
[----:B------:R-:W-:Y:S02]  /*7aa0*/  ISETP.GE.AND P1, PT, R33, R166, PT ;  /* 0x000000a62100720c */ /* 0x000fe40003f26270 */
        /* <DEDUP_REMOVED lines=9> */
[-C--:B------:R-:W-:Y:S01]  /*7b40*/  ISETP.GE.AND P2, PT, R29, R166.reuse, PT ;  /* 0x000000a61d00720c */ /* 0x080fe20003f46270 */
[----:B------:R-:W-:Y:S01]  /*7b50*/  VIADD R27, R101, 0xffffff28 ;  /* 0xffffff28651b7836 */ /* 0x000fe20000000000 */
[----:B------:R-:W-:-:S02]  /*7b60*/  ISETP.GE.AND P0, PT, R31, R166, PT ;  /* 0x000000a61f00720c */ /* 0x000fc40003f06270 */
[----:B------:R-:W-:Y:S01]  /*7b70*/  FSEL R212, R25, -INF , !P6 ;  /* 0xff80000019d47808 */ /* 0x000fe20007000000 */
[----:B------:R-:W-:Y:S01]  /*7b80*/  VIADD R25, R101, 0xffffff29 ;  /* 0xffffff2965197836 */ /* 0x000fe20000000000 */
[----:B------:R-:W-:Y:S02]  /*7b90*/  FSEL R20, R20, -INF , P1 ;  /* 0xff80000014147808 */ /* 0x000fe40000800000 */
[C---:B------:R-:W-:Y:S02]  /*7ba0*/  ISETP.GE.AND P3, PT, R29.reuse, R168, PT ;  /* 0x000000a81d00720c */ /* 0x040fe40003f66270 */
[----:B------:R-:W-:Y:S02]  /*7bb0*/  ISETP.GE.AND P1, PT, R29, R164, PT ;  /* 0x000000a41d00720c */ /* 0x000fe40003f26270 */
[----:B------:R-:W-:Y:S02]  /*7bc0*/  FSEL R23, R23, -INF , P2 ;  /* 0xff80000017177808 */ /* 0x000fe40001000000 */
[----:B------:R-:W-:-:S02]  /*7bd0*/  FSEL R22, R22, -INF , P0 ;  /* 0xff80000016167808 */ /* 0x000fc40000000000 */
[----:B------:R-:W-:Y:S02]  /*7be0*/  ISETP.GE.AND P6, PT, R29, R167, PT ;  /* 0x000000a71d00720c */ /* 0x000fe40003fc6270 */
[----:B------:R-:W-:Y:S02]  /*7bf0*/  ISETP.GE.AND P0, PT, R27, R168, PT ;  /* 0x000000a81b00720c */ /* 0x000fe40003f06270 */
[----:B------:R-:W-:Y:S02]  /*7c00*/  FSEL R21, R21, -INF , P3 ;  /* 0xff80000015157808 */ /* 0x000fe40001800000 */
[----:B------:R-:W-:Y:S02]  /*7c10*/  FSEL R116, R23, -INF , !P1 ;  /* 0xff80000017747808 */ /* 0x000fe40004800000 */
[----:B------:R-:W-:Y:S01]  /*7c20*/  ISETP.GE.AND P1, PT, R25, R166, PT ;  /* 0x000000a61900720c */ /* 0x000fe20003f26270 */
[----:B------:R-:W-:Y:S01]  /*7c30*/  VIADD R23, R101, 0xffffff30 ;  /* 0xffffff3065177836 */ /* 0x000fe20000000000 */
[----:B------:R-:W-:-:S02]  /*7c40*/  ISETP.GE.AND P4, PT, R33, R164, PT ;  /* 0x000000a42100720c */ /* 0x000fc40003f86270 */
[----:B------:R-:W-:Y:S02]  /*7c50*/  ISETP.GE.AND P3, PT, R27, R166, PT ;  /* 0x000000a61b00720c */ /* 0x000fe40003f66270 */
[----:B------:R-:W-:Y:S01]  /*7c60*/  FSEL R196, R21, -INF , !P6 ;  /* 0xff80000015c47808 */ /* 0x000fe20007000000 */
[----:B------:R-:W-:Y:S01]  /*7c70*/  VIADD R21, R101, 0xffffff31 ;  /* 0xffffff3165157836 */ /* 0x000fe20000000000 */
[----:B------:R-:W-:Y:S02]  /*7c80*/  FSEL R16, R16, -INF , P0 ;  /* 0xff80000010107808 */ /* 0x000fe40000000000 */
[C---:B------:R-:W-:Y:S02]  /*7c90*/  ISETP.GE.AND P2, PT, R25.reuse, R168, PT ;  /* 0x000000a81900720c */ /* 0x040fe40003f46270 */
[----:B------:R-:W-:Y:S02]  /*7ca0*/  ISETP.GE.AND P0, PT, R25, R164, PT ;  /* 0x000000a41900720c */ /* 0x000fe40003f06270 */
[----:B------:R-:W-:-:S02]  /*7cb0*/  FSEL R19, R19, -INF , P1 ;  /* 0xff80000013137808 */ /* 0x000fc40000800000 */
[----:B------:R-:W-:Y:S02]  /*7cc0*/  FSEL R206, R26, -INF , !P4 ;  /* 0xff8000001ace7808 */ /* 0x000fe40006000000 */
[----:B------:R-:W-:Y:S02]  /*7cd0*/  ISETP.GE.AND P4, PT, R31, R164, PT ;  /* 0x000000a41f00720c */ /* 0x000fe40003f86270 */
[----:B------:R-:W-:Y:S02]  /*7ce0*/  FSEL R18, R18, -INF , P3 ;  /* 0xff80000012127808 */ /* 0x000fe40001800000 */
[----:B------:R-:W-:Y:S02]  /*7cf0*/  ISETP.GE.AND P6, PT, R25, R167, PT ;  /* 0x000000a71900720c */ /* 0x000fe40003fc6270 */
[----:B------:R-:W-:Y:S02]  /*7d00*/  ISETP.GE.AND P3, PT, R23, R168, PT ;  /* 0x000000a81700720c */ /* 0x000fe40003f66270 */
[----:B------:R-:W-:-:S02]  /*7d10*/  FSEL R17, R17, -INF , P2 ;  /* 0xff80000011117808 */ /* 0x000fc40001000000 */
[----:B------:R-:W-:Y:S02]  /*7d20*/  FSEL R184, R19, -INF , !P0 ;  /* 0xff80000013b87808 */ /* 0x000fe40004000000 */
[----:B------:R-:W-:Y:S02]  /*7d30*/  ISETP.GE.AND P5, PT, R33, R167, PT ;  /* 0x000000a72100720c */ /* 0x000fe40003fa6270 */
[----:B------:R-:W-:Y:S01]  /*7d40*/  ISETP.GE.AND P0, PT, R21, R166, PT ;  /* 0x000000a61500720c */ /* 0x000fe20003f06270 */
[----:B------:R-:W-:Y:S01]  /*7d50*/  VIADD R19, R101, 0xffffff38 ;  /* 0xffffff3865137836 */ /* 0x000fe20000000000 */
[----:B------:R-:W-:Y:S02]  /*7d60*/  FSEL R124, R22, -INF , !P4 ;  /* 0xff800000167c7808 */ /* 0x000fe40006000000 */
[----:B------:R-:W-:Y:S02]  /*7d70*/  ISETP.GE.AND P4, PT, R27, R164, PT ;  /* 0x000000a41b00720c */ /* 0x000fe40003f86270 */
[----:B------:R-:W-:-:S02]  /*7d80*/  ISETP.GE.AND P2, PT, R23, R166, PT ;  /* 0x000000a61700720c */ /* 0x000fc40003f46270 */
[----:B------:R-:W-:Y:S01]  /*7d90*/  FSEL R200, R17, -INF , !P6 ;  /* 0xff80000011c87808 */ /* 0x000fe20007000000 */
[----:B------:R-:W-:Y:S01]  /*7da0*/  VIADD R17, R101, 0xffffff39 ;  /* 0xffffff3965117836 */ /* 0x000fe20000000000 */
[----:B------:R-:W-:Y:S02]  /*7db0*/  FSEL R12, R12, -INF , P3 ;  /* 0xff8000000c0c7808 */ /* 0x000fe40001800000 */
[----:B------:R-:W-:Y:S02]  /*7dc0*/  FSEL R210, R24, -INF , !P5 ;  /* 0xff80000018d27808 */ /* 0x000fe40006800000 */
[C---:B------:R-:W-:Y:S02]  /*7dd0*/  ISETP.GE.AND P1, PT, R21.reuse, R168, PT ;  /* 0x000000a81500720c */ /* 0x040fe40003f26270 */
[----:B------:R-:W-:Y:S02]  /*7de0*/  ISETP.GE.AND P3, PT, R21, R164, PT ;  /* 0x000000a41500720c */ /* 0x000fe40003f66270 */
[----:B------:R-:W-:-:S02]  /*7df0*/  FSEL R15, R15, -INF , P0 ;  /* 0xff8000000f0f7808 */ /* 0x000fc40000000000 */
[-C--:B------:R-:W-:Y:S02]  /*7e00*/  ISETP.GE.AND P5, PT, R31, R167.reuse, PT ;  /* 0x000000a71f00720c */ /* 0x080fe40003fa6270 */
[----:B------:R-:W-:Y:S02]  /*7e10*/  FSEL R194, R18, -INF , !P4 ;  /* 0xff80000012c27808 */ /* 0x000fe40006000000 */
[----:B------:R-:W-:Y:S02]  /*7e20*/  FSEL R14, R14, -INF , P2 ;  /* 0xff8000000e0e7808 */ /* 0x000fe40001000000 */
[----:B------:R-:W-:Y:S02]  /*7e30*/  ISETP.GE.AND P4, PT, R23, R164, PT ;  /* 0x000000a41700720c */ /* 0x000fe40003f86270 */
[----:B------:R-:W-:Y:S02]  /*7e40*/  ISETP.GE.AND P6, PT, R21, R167, PT ;  /* 0x000000a71500720c */ /* 0x000fe40003fc6270 */
[----:B------:R-:W-:-:S02]  /*7e50*/  ISETP.GE.AND P2, PT, R19, R168, PT ;  /* 0x000000a81300720c */ /* 0x000fc40003f46270 */
[----:B------:R-:W-:Y:S02]  /*7e60*/  FSEL R13, R13, -INF , P1 ;  /* 0xff8000000d0d7808 */ /* 0x000fe40000800000 */
[----:B------:R-:W-:Y:S01]  /*7e70*/  FSEL R174, R15, -INF , !P3 ;  /* 0xff8000000fae7808 */ /* 0x000fe20005800000 */
[----:B------:R-:W-:Y:S01]  /*7e80*/  VIADD R15, R101, 0xffffff40 ;  /* 0xffffff40650f7836 */ /* 0x000fe20000000000 */
[----:B------:R-:W-:Y:S02]  /*7e90*/  FSEL R126, R20, -INF , !P5 ;  /* 0xff800000147e7808 */ /* 0x000fe40006800000 */
[----:B------:R-:W-:Y:S02]  /*7ea0*/  ISETP.GE.AND P1, PT, R19, R166, PT ;  /* 0x000000a61300720c */ /* 0x000fe40003f26270 */
[C---:B------:R-:W-:Y:S02]  /*7eb0*/  ISETP.GE.AND P0, PT, R17.reuse, R168, PT ;  /* 0x000000a81100720c */ /* 0x040fe40003f06270 */
[----:B------:R-:W-:-:S02]  /*7ec0*/  ISETP.GE.AND P3, PT, R17, R166, PT ;  /* 0x000000a61100720c */ /* 0x000fc40003f66270 */
[----:B------:R-:W-:Y:S02]  /*7ed0*/  ISETP.GE.AND P5, PT, R27, R167, PT ;  /* 0x000000a71b00720c */ /* 0x000fe40003fa6270 */
[----:B------:R-:W-:Y:S02]  /*7ee0*/  FSEL R180, R14, -INF , !P4 ;  /* 0xff8000000eb47808 */ /* 0x000fe40006000000 */
[----:B------:R-:W-:Y:S01]  /*7ef0*/  FSEL R188, R13, -INF , !P6 ;  /* 0xff8000000dbc7808 */ /* 0x000fe20007000000 */
[----:B------:R-:W-:Y:S01]  /*7f00*/  VIADD R13, R101, 0xffffff41 ;  /* 0xffffff41650d7836 */ /* 0x000fe20000000000 */
[----:B------:R-:W-:Y:S02]  /*7f10*/  FSEL R8, R8, -INF , P2 ;  /* 0xff80000008087808 */ /* 0x000fe40001000000 */
[-C--:B------:R-:W-:Y:S02]  /*7f20*/  ISETP.GE.AND P4, PT, R19, R164.reuse, PT ;  /* 0x000000a41300720c */ /* 0x080fe40003f86270 */
[----:B------:R-:W-:-:S02]  /*7f30*/  ISETP.GE.AND P2, PT, R17, R164, PT ;  /* 0x000000a41100720c */ /* 0x000fc40003f46270 */
[----:B------:R-:W-:Y:S02]  /*7f40*/  FSEL R10, R10, -INF , P1 ;  /* 0xff8000000a0a7808 */ /* 0x000fe40000800000 */
[----:B------:R-:W-:Y:S02]  /*7f50*/  FSEL R9, R9, -INF , P0 ;  /* 0xff80000009097808 */ /* 0x000fe40000000000 */
[----:B------:R-:W-:Y:S02]  /*7f60*/  FSEL R11, R11, -INF , P3 ;  /* 0xff8000000b0b7808 */ /* 0x000fe40001800000 */
[----:B------:R-:W-:Y:S02]  /*7f70*/  FSEL R198, R16, -INF , !P5 ;  /* 0xff80000010c67808 */ /* 0x000fe40006800000 */
[----:B------:R-:W-:Y:S02]  /*7f80*/  ISETP.GE.AND P0, PT, R15, R166, PT ;  /* 0x000000a60f00720c */ /* 0x000fe40003f06270 */
[----:B------:R-:W-:-:S02]  /*7f90*/  ISETP.GE.AND P5, PT, R23, R167, PT ;  /* 0x000000a71700720c */ /* 0x000fc40003fa6270 */
[----:B------:R-:W-:Y:S02]  /*7fa0*/  ISETP.GE.AND P1, PT, R15, R168, PT ;  /* 0x000000a80f00720c */ /* 0x000fe40003f26270 */
[----:B------:R-:W-:Y:S02]  /*7fb0*/  FSEL R186, R10, -INF , !P4 ;  /* 0xff8000000aba7808 */ /* 0x000fe40006000000 */
[----:B------:R-:W-:Y:S01]  /*7fc0*/  FSEL R182, R11, -INF , !P2 ;  /* 0xff8000000bb67808 */ /* 0x000fe20005000000 */
[----:B------:R-:W-:Y:S01]  /*7fd0*/  VIADD R11, R101, 0xffffff48 ;  /* 0xffffff48650b7836 */ /* 0x000fe20000000000 */
[----:B------:R-:W-:Y:S02]  /*7fe0*/  ISETP.GE.AND P4, PT, R15, R164, PT ;  /* 0x000000a40f00720c */ /* 0x000fe40003f86270 */
[----:B------:R-:W-:Y:S02]  /*7ff0*/  ISETP.GE.AND P2, PT, R13, R166, PT ;  /* 0x000000a60d00720c */ /* 0x000fe40003f46270 */
[----:B------:R-:W-:-:S02]  /*8000*/  FSEL R6, R6, -INF , P0 ;  /* 0xff80000006067808 */ /* 0x000fc40000000000 */
[----:B------:R-:W-:Y:S02]  /*8010*/  FSEL R178, R12, -INF , !P5 ;  /* 0xff8000000cb27808 */ /* 0x000fe40006800000 */
[-C--:B------:R-:W-:Y:S02]  /*8020*/  ISETP.GE.AND P5, PT, R19, R167.reuse, PT ;  /* 0x000000a71300720c */ /* 0x080fe40003fa6270 */
[----:B------:R-:W-:Y:S02]  /*8030*/  ISETP.GE.AND P6, PT, R17, R167, PT ;  /* 0x000000a71100720c */ /* 0x000fe40003fc6270 */
[----:B------:R-:W-:Y:S01]  /*8040*/  FSEL R4, R4, -INF , P1 ;  /* 0xff80000004047808 */ /* 0x000fe20000800000 */
[----:B------:R-:W-:Y:S01]  /*8050*/  LDSM.16.MT88.4 R16, [R102+0x6000] ;  /* 0x006000006610783b */ /* 0x000fe20000004200 */
[C---:B------:R-:W-:Y:S02]  /*8060*/  ISETP.GE.AND P3, PT, R13.reuse, R168, PT ;  /* 0x000000a80d00720c */ /* 0x040fe40003f66270 */
[----:B------:R-:W-:-:S02]  /*8070*/  ISETP.GE.AND P1, PT, R13, R164, PT ;  /* 0x000000a40d00720c */ /* 0x000fc40003f26270 */
[----:B------:R-:W-:Y:S02]  /*8080*/  FSEL R122, R6, -INF , !P4 ;  /* 0xff800000067a7808 */ /* 0x000fe40006000000 */
[----:B------:R-:W-:Y:S02]  /*8090*/  FSEL R7, R7, -INF , P2 ;  /* 0xff80000007077808 */ /* 0x000fe40001000000 */
[----:B------:R-:W-:Y:S02]  /*80a0*/  ISETP.GE.AND P4, PT, R11, R166, PT ;  /* 0x000000a60b00720c */ /* 0x000fe40003f86270 */
[----:B------:R-:W-:Y:S02]  /*80b0*/  FSEL R190, R8, -INF , !P5 ;  /* 0xff80000008be7808 */ /* 0x000fe40006800000 */
[----:B------:R-:W-:Y:S01]  /*80c0*/  FSEL R192, R9, -INF , !P6 ;  /* 0xff80000009c07808 */ /* 0x000fe20007000000 */
[----:B------:R-:W-:Y:S01]  /*80d0*/  VIADD R9, R101, 0xffffff49 ;  /* 0xffffff4965097836 */ /* 0x000fe20000000000 */
[----:B------:R-:W-:-:S02]  /*80e0*/  ISETP.GE.AND P5, PT, R15, R167, PT ;  /* 0x000000a70f00720c */ /* 0x000fc40003fa6270 */
[----:B------:R-:W-:Y:S02]  /*80f0*/  ISETP.GE.AND P0, PT, R11, R168, PT ;  /* 0x000000a80b00720c */ /* 0x000fe40003f06270 */
[----:B------:R-:W-:Y:S02]  /*8100*/  FSEL R5, R5, -INF , P3 ;  /* 0xff80000005057808 */ /* 0x000fe40001800000 */
[----:B------:R-:W-:Y:S01]  /*8110*/  FSEL R130, R7, -INF , !P1 ;  /* 0xff80000007827808 */ /* 0x000fe20004800000 */
[----:B------:R-:W-:Y:S01]  /*8120*/  VIADD R7, R101, 0xffffff50 ;  /* 0xffffff5065077836 */ /* 0x000fe20000000000 */
[----:B------:R-:W-:Y:S02]  /*8130*/  ISETP.GE.AND P3, PT, R11, R164, PT ;  /* 0x000000a40b00720c */ /* 0x000fe40003f66270 */
[----:B------:R-:W-:Y:S02]  /*8140*/  FSEL R106, R106, -INF , P4 ;  /* 0xff8000006a6a7808 */ /* 0x000fe40002000000 */
[----:B------:R-:W-:-:S02]  /*8150*/  ISETP.GE.AND P6, PT, R13, R167, PT ;  /* 0x000000a70d00720c */ /* 0x000fc40003fc6270 */
[----:B------:R-:W-:Y:S01]  /*8160*/  FSEL R120, R4, -INF , !P5 ;  /* 0xff80000004787808 */ /* 0x000fe20006800000 */
[----:B------:R-:W-:Y:S01]  /*8170*/  LDSM.16.MT88.4 R12, [R140+0x6000] ;  /* 0x006000008c0c783b */ /* 0x000fe20000004200 */
[----:B------:R-:W-:Y:S02]  /*8180*/  ISETP.GE.AND P5, PT, R11, R167, PT ;  /* 0x000000a70b00720c */ /* 0x000fe40003fa6270 */
[C---:B------:R-:W-:Y:S02]  /*8190*/  ISETP.GE.AND P2, PT, R9.reuse, R168, PT ;  /* 0x000000a80900720c */ /* 0x040fe40003f46270 */
        /* <DEDUP_REMOVED lines=8> */
[----:B------:R-:W-:Y:S02]  /*8220*/  FSEL R105, R105, -INF , P2 ;  /* 0xff80000069697808 */ /* 0x000fe40001000000 */
[----:B------:R-:W-:-:S02]  /*8230*/  FSEL R107, R107, -INF , P1 ;  /* 0xff8000006b6b7808 */ /* 0x000fc40000800000 */
[C---:B------:R-:W-:Y:S02]  /*8240*/  ISETP.GE.AND P4, PT, R7.reuse, R168, PT ;  /* 0x000000a80700720c */ /* 0x040fe40003f86270 */
[CC--:B------:R-:W-:Y:S02]  /*8250*/  ISETP.GE.AND P5, PT, R7.reuse, R167.reuse, PT ;  /* 0x000000a70700720c */ /* 0x0c0fe40003fa6270 */
[----:B------:R-:W-:Y:S01]  /*8260*/  ISETP.GE.AND P2, PT, R7, R164, PT ;  /* 0x000000a40700720c */ /* 0x000fe20003f46270 */
[----:B------:R-:W-:Y:S01]  /*8270*/  VIADD R7, R101, 0xffffff58 ;  /* 0xffffff5865077836 */ /* 0x000fe20000000000 */
[----:B------:R-:W-:Y:S02]  /*8280*/  FSEL R66, R66, -INF , P3 ;  /* 0xff80000042427808 */ /* 0x000fe40001800000 */
[----:B------:R-:W-:Y:S02]  /*8290*/  ISETP.GE.AND P6, PT, R9, R167, PT ;  /* 0x000000a70900720c */ /* 0x000fe40003fc6270 */
[----:B------:R-:W-:-:S02]  /*82a0*/  FSEL R118, R107, -INF , !P0 ;  /* 0xff8000006b767808 */ /* 0x000fc40004000000 */
[C---:B------:R-:W-:Y:S02]  /*82b0*/  ISETP.GE.AND P1, PT, R5.reuse, R168, PT ;  /* 0x000000a80500720c */ /* 0x040fe40003f26270 */
[----:B------:R-:W-:Y:S02]  /*82c0*/  ISETP.GE.AND P0, PT, R5, R166, PT ;  /* 0x000000a60500720c */ /* 0x000fe40003f06270 */
[----:B------:R-:W-:Y:S02]  /*82d0*/  FSEL R64, R64, -INF , P4 ;  /* 0xff80000040407808 */ /* 0x000fe40002000000 */
[----:B------:R-:W-:Y:S02]  /*82e0*/  FSEL R66, R66, -INF , !P2 ;  /* 0xff80000042427808 */ /* 0x000fe40005000000 */
[----:B------:R-:W-:Y:S02]  /*82f0*/  FSEL R172, R105, -INF , !P6 ;  /* 0xff80000069ac7808 */ /* 0x000fe40007000000 */
[----:B------:R-:W-:-:S02]  /*8300*/  ISETP.GE.AND P3, PT, R7, R168, PT ;  /* 0x000000a80700720c */ /* 0x000fc40003f66270 */
[----:B------:R-:W-:Y:S02]  /*8310*/  ISETP.GE.AND P2, PT, R7, R166, PT ;  /* 0x000000a60700720c */ /* 0x000fe40003f46270 */
[C---:B------:R-:W-:Y:S02]  /*8320*/  ISETP.GE.AND P6, PT, R5.reuse, R167, PT ;  /* 0x000000a70500720c */ /* 0x040fe40003fc6270 */
[----:B------:R-:W-:Y:S01]  /*8330*/  ISETP.GE.AND P4, PT, R5, R164, PT ;  /* 0x000000a40500720c */ /* 0x000fe20003f86270 */
[----:B------:R-:W-:Y:S01]  /*8340*/  VIADD R5, R101, 0xffffff59 ;  /* 0xffffff5965057836 */ /* 0x000fe20000000000 */
[----:B------:R-:W-:Y:S02]  /*8350*/  FSEL R64, R64, -INF , !P5 ;  /* 0xff80000040407808 */ /* 0x000fe40006800000 */
[----:B------:R-:W-:Y:S02]  /*8360*/  FSEL R65, R65, -INF , P1 ;  /* 0xff80000041417808 */ /* 0x000fe40000800000 */
[----:B------:R-:W-:-:S02]  /*8370*/  FSEL R67, R67, -INF , P0 ;  /* 0xff80000043437808 */ /* 0x000fc40000000000 */
[C---:B------:R-:W-:Y:S02]  /*8380*/  ISETP.GE.AND P5, PT, R7.reuse, R167, PT ;  /* 0x000000a70700720c */ /* 0x040fe40003fa6270 */
[----:B------:R-:W-:Y:S01]  /*8390*/  ISETP.GE.AND P1, PT, R7, R164, PT ;  /* 0x000000a40700720c */ /* 0x000fe20003f26270 */
[----:B------:R-:W-:Y:S01]  /*83a0*/  VIADD R7, R101, 0xffffff60 ;  /* 0xffffff6065077836 */ /* 0x000fe20000000000 */
[----:B------:R-:W-:Y:S02]  /*83b0*/  FSEL R60, R60, -INF , P3 ;  /* 0xff8000003c3c7808 */ /* 0x000fe40001800000 */
[----:B------:R-:W-:Y:S02]  /*83c0*/  FSEL R110, R62, -INF , P2 ;  /* 0xff8000003e6e7808 */ /* 0x000fe40001000000 */
[----:B------:R-:W-:Y:S02]  /*83d0*/  FSEL R106, R65, -INF , !P6 ;  /* 0xff800000416a7808 */ /* 0x000fe40007000000 */
[----:B------:R-:W-:-:S02]  /*83e0*/  FSEL R104, R67, -INF , !P4 ;  /* 0xff80000043687808 */ /* 0x000fc40006000000 */
[C---:B------:R-:W-:Y:S02]  /*83f0*/  ISETP.GE.AND P0, PT, R5.reuse, R168, PT ;  /* 0x000000a80500720c */ /* 0x040fe40003f06270 */
[C---:B------:R-:W-:Y:S02]  /*8400*/  ISETP.GE.AND P6, PT, R5.reuse, R167, PT ;  /* 0x000000a70500720c */ /* 0x040fe40003fc6270 */
[C---:B------:R-:W-:Y:S02]  /*8410*/  ISETP.GE.AND P4, PT, R5.reuse, R166, PT ;  /* 0x000000a60500720c */ /* 0x040fe40003f86270 */
[----:B------:R-:W-:Y:S01]  /*8420*/  ISETP.GE.AND P3, PT, R5, R164, PT ;  /* 0x000000a40500720c */ /* 0x000fe20003f66270 */
[----:B------:R-:W-:Y:S01]  /*8430*/  VIADD R5, R101, 0xffffff61 ;  /* 0xffffff6165057836 */ /* 0x000fe20000000000 */
[----:B------:R-:W-:Y:S02]  /*8440*/  FSEL R62, R60, -INF , !P5 ;  /* 0xff8000003c3e7808 */ /* 0x000fe40006800000 */
[----:B------:R-:W-:-:S02]  /*8450*/  FSEL R110, R110, -INF , !P1 ;  /* 0xff8000006e6e7808 */ /* 0x000fc40004800000 */
[C---:B------:R-:W-:Y:S02]  /*8460*/  ISETP.GE.AND P5, PT, R7.reuse, R168, PT ;  /* 0x000000a80700720c */ /* 0x040fe40003fa6270 */
[----:B------:R-:W-:Y:S02]  /*8470*/  ISETP.GE.AND P1, PT, R7, R166, PT ;  /* 0x000000a60700720c */ /* 0x000fe40003f26270 */
        /* <DEDUP_REMOVED lines=14> */
[----:B------:R-:W-:Y:S02]  /*8560*/  ISETP.GE.AND P4, PT, R7, R164, PT ;  /* 0x000000a40700720c */ /* 0x000fe40003f86270 */
[----:B------:R-:W-:-:S04]  /*8570*/  FMNMX3.FTZ R7, R36, R220, R41, !PT ;  /* 0x000000dc24077276 */ /* 0x000fc80007810029 */
[----:B------:R-:W-:-:S04]  /*8580*/  FMNMX3.FTZ R7, R7, R222, R224, !PT ;  /* 0x000000de07077276 */ /* 0x000fc800078100e0 */
[----:B------:R-:W-:-:S04]  /*8590*/  FMNMX3.FTZ R7, R7, R114, R208, !PT ;  /* 0x0000007207077276 */ /* 0x000fc800078100d0 */
[----:B------:R-:W-:Y:S02]  /*85a0*/  FMNMX3.FTZ R7, R7, R210, R212, !PT ;  /* 0x000000d207077276 */ /* 0x000fe400078100d4 */
[----:B------:R-:W-:Y:S02]  /*85b0*/  FSEL R112, R61, -INF , !P6 ;  /* 0xff8000003d707808 */ /* 0x000fe40007000000 */
[----:B------:R-:W-:Y:S02]  /*85c0*/  FSEL R60, R60, -INF , !P3 ;  /* 0xff8000003c3c7808 */ /* 0x000fe40005800000 */
[C---:B------:R-:W-:Y:S02]  /*85d0*/  ISETP.GE.AND P6, PT, R5.reuse, R167, PT ;  /* 0x000000a70500720c */ /* 0x040fe40003fc6270 */
[C---:B------:R-:W-:Y:S02]  /*85e0*/  ISETP.GE.AND P3, PT, R5.reuse, R166, PT ;  /* 0x000000a60500720c */ /* 0x040fe40003f66270 */
[----:B------:R-:W-:Y:S01]  /*85f0*/  ISETP.GE.AND P5, PT, R5, R164, PT ;  /* 0x000000a40500720c */ /* 0x000fe20003fa6270 */
[----:B------:R-:W-:Y:S01]  /*8600*/  VIADD R5, R101, 0xffffff69 ;  /* 0xffffff6965057836 */ /* 0x000fe20000000000 */
[----:B------:R-:W-:-:S02]  /*8610*/  FMNMX3.FTZ R11, R7, R126, R196, !PT ;  /* 0x0000007e070b7276 */ /* 0x000fc400078100c4 */
[----:B------:R-:W-:Y:S02]  /*8620*/  FSEL R59, R59, -INF , P3 ;  /* 0xff8000003b3b7808 */ /* 0x000fe40001800000 */
[----:B------:R-:W-:Y:S02]  /*8630*/  FMNMX3.FTZ R11, R11, R198, R200, !PT ;  /* 0x000000c60b0b7276 */ /* 0x000fe400078100c8 */
[----:B------:R-:W-:Y:S02]  /*8640*/  ISETP.GE.AND P3, PT, R5, R168, PT ;  /* 0x000000a80500720c */ /* 0x000fe40003f66270 */
[----:B------:R-:W-:Y:S02]  /*8650*/  FMNMX3.FTZ R11, R11, R178, R188, !PT ;  /* 0x000000b20b0b7276 */ /* 0x000fe400078100bc */
[----:B------:R-:W-:Y:S02]  /*8660*/  FMNMX3.FTZ R9, R0, R218, R37, !PT ;  /* 0x000000da00097276 */ /* 0x000fe40007810025 */
[----:B------:R-:W-:-:S02]  /*8670*/  FSEL R52, R52, -INF , P1 ;  /* 0xff80000034347808 */ /* 0x000fc40000800000 */
[----:B------:R-:W-:Y:S02]  /*8680*/  FSEL R40, R54, -INF , P0 ;  /* 0xff80000036287808 */ /* 0x000fe40000000000 */
[----:B------:R-:W-:Y:S02]  /*8690*/  FSEL R53, R53, -INF , P3 ;  /* 0xff80000035357808 */ /* 0x000fe40001800000 */
        /* <DEDUP_REMOVED lines=12> */
[----:B------:R-:W-:Y:S02]  /*8760*/  FSEL R56, R56, -INF , !P6 ;  /* 0xff80000038387808 */ /* 0x000fe40007000000 */
[----:B------:R-:W-:Y:S02]  /*8770*/  FSEL R52, R53, -INF , !P1 ;  /* 0xff80000035347808 */ /* 0x000fe40004800000 */
[----:B------:R-:W-:Y:S02]  /*8780*/  FMNMX3.FTZ R11, R11, R134, R172, !PT ;  /* 0x000000860b0b7276 */ /* 0x000fe400078100ac */
[C---:B------:R-:W-:Y:S02]  /*8790*/  ISETP.GE.AND P6, PT, R5.reuse, R167, PT ;  /* 0x000000a70500720c */ /* 0x040fe40003fc6270 */
        /* <DEDUP_REMOVED lines=12> */
[----:B------:R-:W-:Y:S02]  /*8860*/  ISETP.GE.AND P0, PT, R5, R168, PT ;  /* 0x000000a80500720c */ /* 0x000fe40003f06270 */
[----:B------:R-:W-:Y:S02]  /*8870*/  FMNMX3.FTZ R11, R11, R62, R112, !PT ;  /* 0x0000003e0b0b7276 */ /* 0x000fe40007810070 */
[----:B------:R-:W-:Y:S02]  /*8880*/  FMNMX3.FTZ R9, R9, R194, R184, !PT ;  /* 0x000000c209097276 */ /* 0x000fe400078100b8 */
[----:B------:R-:W-:Y:S02]  /*8890*/  FSEL R29, R29, -INF , !P6 ;  /* 0xff8000001d1d7808 */ /* 0x000fe40007000000 */
        /* <DEDUP_REMOVED lines=13> */
[C---:B------:R-:W-:Y:S02]  /*8970*/  ISETP.GE.AND P0, PT, R7.reuse, R166, PT ;  /* 0x000000a60700720c */ /* 0x040fe40003f06270 */
[----:B------:R-:W-:Y:S02]  /*8980*/  ISETP.GE.AND P6, PT, R7, R164, PT ;  /* 0x000000a40700720c */ /* 0x000fe40003fc6270 */
[----:B------:R-:W-:Y:S02]  /*8990*/  FMNMX3.FTZ R4, R4, R31, R30, !PT ;  /* 0x0000001f04047276 */ /* 0x000fe4000781001e */
[----:B------:R-:W-:Y:S02]  /*89a0*/  FMNMX3.FTZ R7, R9, R136, R118, !PT ;  /* 0x0000008809077276 */ /* 0x000fe40007810076 */
[----:B------:R-:W-:Y:S02]  /*89b0*/  FSEL R44, R59, -INF , !P5 ;  /* 0xff8000003b2c7808 */ /* 0x000fe40006800000 */
[----:B------:R-:W-:-:S02]  /*89c0*/  FSEL R26, R50, -INF , P1 ;  /* 0xff800000321a7808 */ /* 0x000fc40000800000 */
[C---:B------:R-:W-:Y:S02]  /*89d0*/  ISETP.GE.AND P5, PT, R5.reuse, R166, PT ;  /* 0x000000a60500720c */ /* 0x040fe40003fa6270 */
[----:B------:R-:W-:Y:S02]  /*89e0*/  ISETP.GE.AND P1, PT, R5, R164, PT ;  /* 0x000000a40500720c */ /* 0x000fe40003f26270 */
[----:B------:R-:W-:Y:S01]  /*89f0*/  FMNMX3.FTZ R7, R7, R66, R104, !PT ;  /* 0x0000004207077276 */ /* 0x000fe20007810068 */
[----:B------:R-:W1:Y:S03]  /*8a00*/  SHFL.BFLY PT, R5, R4, 0x2, 0x1f ;  /* 0x0c401f0004057f89 */ /* 0x000e6600000e0000 */
[----:B------:R-:W-:Y:S02]  /*8a10*/  FMNMX3.FTZ R7, R7, R110, R60, !PT ;  /* 0x0000006e07077276 */ /* 0x000fe4000781003c */
[----:B------:R-:W-:-:S02]  /*8a20*/  FSEL R24, R51, -INF , P0 ;  /* 0xff80000033187808 */ /* 0x000fc40000000000 */
[----:B------:R-:W-:Y:S02]  /*8a30*/  FSEL R40, R40, -INF , !P4 ;  /* 0xff80000028287808 */ /* 0x000fe40006000000 */
[----:B------:R-:W-:Y:S02]  /*8a40*/  ISETP.GE.AND P0, PT, R101, R166, PT ;  /* 0x000000a66500720c */ /* 0x000fe40003f06270 */
[----:B------:R-:W-:Y:S02]  /*8a50*/  FSEL R34, R34, -INF , !P3 ;  /* 0xff80000022227808 */ /* 0x000fe40005800000 */
[----:B------:R-:W-:Y:S02]  /*8a60*/  FMNMX3.FTZ R7, R7, R32, R44, !PT ;  /* 0x0000002007077276 */ /* 0x000fe4000781002c */
        /* <DEDUP_REMOVED lines=9> */
[----:B------:R-:W-:Y:S02]  /*8b00*/  FMNMX3.FTZ R6, R7, R22, R20, !PT ;  /* 0x0000001607067276 */ /* 0x000fe40007810014 */
[----:B-1----:R-:W-:-:S03]  /*8b10*/  FMNMX.FTZ R8, R4, R5, !PT ;  /* 0x0000000504087209 */ /* 0x002fc60007810000 */
[----:B------:R-:W1:Y:S04]  /*8b20*/  SHFL.BFLY PT, R5, R6, 0x2, 0x1f ;  /* 0x0c401f0006057f89 */ /* 0x000e6800000e0000 */
[----:B------:R-:W3:Y:S01]  /*8b30*/  SHFL.BFLY PT, R23, R8, 0x1, 0x1f ;  /* 0x0c201f0008177f89 */ /* 0x000ee200000e0000 */
[----:B-1----:R-:W-:-:S05]  /*8b40*/  FMNMX.FTZ R4, R6, R5, !PT ;  /* 0x0000000506047209 */ /* 0x002fca0007810000 */
[----:B------:R-:W1:Y:S01]  /*8b50*/  SHFL.BFLY PT, R21, R4, 0x1, 0x1f ;  /* 0x0c201f0004157f89 */ /* 0x000e6200000e0000 */
[----:B---3--:R-:W-:-:S03]  /*8b60*/  FMNMX.FTZ R23, R8, R23, !PT ;  /* 0x0000001708177209 */ /* 0x008fc60007810000 */
[----:B------:R-:W3:Y:S01]  /*8b70*/  LDSM.16.MT88.4 R8, [R144+0x6000] ;  /* 0x006000009008783b */ /* 0x000ee20000004200 */
[----:B------:R-:W-:Y:S01]  /*8b80*/  FSETP.NEU.FTZ.AND P1, PT, R23, -INF , PT ;  /* 0xff8000001700780b */ /* 0x000fe20003f3d000 */
[----:B--2---:R-:W-:-:S03]  /*8b90*/  FMUL.FTZ R33, R28, R23 ;  /* 0x000000171c217220 */ /* 0x004fc60000410000 */
[----:B------:R-:W-:Y:S02]  /*8ba0*/  FSEL R5, R23, RZ, P1 ;  /* 0x000000ff17057208 */ /* 0x000fe40000800000 */
[----:B------:R-:W-:Y:S02]  /*8bb0*/  FSEL R33, R33, RZ, P1 ;  /* 0x000000ff21217208 */ /* 0x000fe40000800000 */
[----:B-1----:R-:W-:-:S04]  /*8bc0*/  FMNMX.FTZ R21, R4, R21, !PT ;  /* 0x0000001504157209 */ /* 0x002fc80007810000 */
[----:B------:R-:W-:Y:S01]  /*8bd0*/  FSETP.NEU.FTZ.AND P0, PT, R21, -INF , PT ;  /* 0xff8000001500780b */ /* 0x000fe20003f1d000 */
[----:B------:R-:W-:-:S03]  /*8be0*/  FMUL.FTZ R25, R28, R21 ;  /* 0x000000151c197220 */ /* 0x000fc60000410000 */
[----:B------:R-:W-:Y:S02]  /*8bf0*/  FSEL R7, R21, RZ, P0 ;  /* 0x000000ff15077208 */ /* 0x000fe40000000000 */
[----:B------:R-:W-:Y:S01]  /*8c00*/  FSEL R25, R25, RZ, P0 ;  /* 0x000000ff19197208 */ /* 0x000fe20000000000 */
[----:B------:R-:W-:Y:S02]  /*8c10*/  FADD.FTZ R5, R36, -R5 ;  /* 0x8000000524057221 */ /* 0x000fe40000010000 */
        /* <DEDUP_REMOVED lines=20> */
[----:B------:R-:W4:Y:S01]  /*8d60*/  MUFU.EX2 R0, R0 ;  /* 0x0000000000007308 */ /* 0x000f220000000800 */
        /* <DEDUP_REMOVED lines=14> */
[----:B---3--:R-:W-:Y:S01]  /*8e50*/  HMMA.16816.F32 R96, R4, R8, R96 ;  /* 0x000000080460723c */ /* 0x008fe20000001860 */
        /* <DEDUP_REMOVED lines=182> */
[----:B------:R-:W-:Y:S01]  /*99c0*/  HMMA.16816.F32 R92, R4, R18, R92 ;  /* 0x00000012045c723c */ /* 0x000fe2000000185c */
[----:B------:R-:W1:Y:S01]  /*99d0*/  LDSM.16.MT88.4 R16, [R102+0x8800] ;  /* 0x008800006610783b */ /* 0x000e620000004200 */
[----:B------:R-:W-:Y:S01]  /*99e0*/  FFMA.FTZ R176, R176, R55, R49 ;  /* 0x00000037b0b07223 */ /* 0x000fe20000010031 */
[----:B------:R-:W-:Y:S01]  /*99f0*/  FFMA.FTZ R104, R177, R53, R50 ;  /* 0x00000035b1687223 */ /* 0x000fe20000010032 */
[----:B------:R-:W-:-:S02]  /*9a00*/  FFMA.FTZ R50, R42, R28, -R33 ;  /* 0x0000001c2a327223 */ /* 0x000fc40000010821 */
[----:B------:R-:W-:Y:S01]  /*9a10*/  FADD.FTZ R53, R47, R176 ;  /* 0x000000b02f357221 */ /* 0x000fe20000010000 */
[----:B------:R-:W-:Y:S01]  /*9a20*/  FADD.FTZ R104, R51, R104 ;  /* 0x0000006833687221 */ /* 0x000fe20000010000 */
[----:B------:R-:W-:Y:S01]  /*9a30*/  HMMA.16816.F32 R80, R4, R8, R80 ;  /* 0x000000080450723c */ /* 0x000fe20000001850 */
[-CC-:B------:R-:W-:Y:S01]  /*9a40*/  FFMA.FTZ R47, R56, R28.reuse, -R33.reuse ;  /* 0x0000001c382f7223 */ /* 0x180fe20000010821 */
[-CC-:B------:R-:W-:Y:S01]  /*9a50*/  FFMA.FTZ R49, R54, R28.reuse, -R33.reuse ;  /* 0x0000001c36317223 */ /* 0x180fe20000010821 */
[----:B------:R-:W-:-:S05]  /*9a60*/  FFMA.FTZ R42, R52, R28, -R33 ;  /* 0x0000001c342a7223 */ /* 0x000fca0000010821 */
[C---:B--2---:R-:W-:Y:S08]  /*9a70*/  HMMA.16816.F32 R88, R4.reuse, R12, R88 ;  /* 0x0000000c0458723c */ /* 0x044ff00000001858 */
[----:B------:R-:W-:Y:S01]  /*9a80*/  HMMA.16816.F32 R84, R4, R14, R84 ;  /* 0x0000000e0454723c */ /* 0x000fe20000001854 */
[----:B------:R-:W-:Y:S01]  /*9a90*/  LDSM.16.MT88.4 R12, [R144+0x9000] ;  /* 0x00900000900c783b */ /* 0x000fe20000004200 */
[----:B------:R-:W-:-:S06]  /*9aa0*/  FFMA.FTZ R32, R32, R28, -R25 ;  /* 0x0000001c20207223 */ /* 0x000fcc0000010819 */
[C---:B-1----:R-:W-:Y:S08]  /*9ab0*/  HMMA.16816.F32 R72, R4.reuse, R16, R72 ;  /* 0x000000100448723c */ /* 0x042ff00000001848 */
[----:B------:R-:W-:Y:S01]  /*9ac0*/  HMMA.16816.F32 R68, R4, R18, R68 ;  /* 0x000000120444723c */ /* 0x000fe20000001844 */
[----:B------:R-:W1:Y:S01]  /*9ad0*/  LDSM.16.MT88.4 R16, [R103+0x9000] ;  /* 0x009000006710783b */ /* 0x000e620000004200 */
[-CC-:B------:R-:W-:Y:S01]  /*9ae0*/  FFMA.FTZ R51, R44, R28.reuse, -R25.reuse ;  /* 0x0000001c2c337223 */ /* 0x180fe20000010819 */
[-C--:B------:R-:W-:Y:S01]  /*9af0*/  FFMA.FTZ R34, R34, R28.reuse, -R25 ;  /* 0x0000001c22227223 */ /* 0x080fe20000010819 */
[----:B------:R-:W-:Y:S01]  /*9b00*/  FADD.FTZ R46, R46, R53 ;  /* 0x000000352e2e7221 */ /* 0x000fe20000010000 */
[----:B------:R-:W-:-:S03]  /*9b10*/  FFMA.FTZ R40, R40, R28, -R25 ;  /* 0x0000001c28287223 */ /* 0x000fc60000010819 */
[----:B------:R-:W-:Y:S01]  /*9b20*/  HMMA.16816.F32 R76, R4, R10, R76 ;  /* 0x0000000a044c723c */ /* 0x000fe2000000184c */
[----:B------:R-:W2:Y:S01]  /*9b30*/  LDSM.16.MT88.4 R8, [R140+0x9000] ;  /* 0x009000008c08783b */ /* 0x000ea20000004200 */
[----:B------:R-:W-:Y:S01]  /*9b40*/  FADD.FTZ R53, R37, R104 ;  /* 0x0000006825357221 */ /* 0x000fe20000010000 */
[----:B------:R-:W-:Y:S01]  /*9b50*/  FADD.FTZ R37, R35, R46 ;  /* 0x0000002e23257221 */ /* 0x000fe20000010000 */
        /* <DEDUP_REMOVED lines=8> */
[----:B------:R-:W-:Y:S01]  /*9be0*/  FADD.FTZ R53, R0, R53 ;  /* 0x0000003500357221 */ /* 0x000fe20000010000 */
[----:B------:R-:W-:Y:S01]  /*9bf0*/  FADD.FTZ R114, R114, R37 ;  /* 0x0000002572727221 */ /* 0x000fe20000010000 */
[----:B---3--:R-:W-:-:S02]  /*9c00*/  F2FP.F16.F32.PACK_AB R4, R47, R50 ;  /* 0x000000322f04723e */ /* 0x008fc400000000ff */
[----:B------:R-:W-:Y:S01]  /*9c10*/  FADD.FTZ R58, R58, R53 ;  /* 0x000000353a3a7221 */ /* 0x000fe20000010000 */
[----:B----4-:R-:W-:Y:S02]  /*9c20*/  F2FP.F16.F32.PACK_AB R6, R42, R49 ;  /* 0x000000312a06723e */ /* 0x010fe400000000ff */
[----:B-----5:R-:W-:Y:S01]  /*9c30*/  F2FP.F16.F32.PACK_AB R5, R51, R32 ;  /* 0x000000203305723e */ /* 0x020fe200000000ff */
[----:B------:R-:W-:Y:S01]  /*9c40*/  FADD.FTZ R57, R57, R114 ;  /* 0x0000007239397221 */ /* 0x000fe20000010000 */
[----:B------:R-:W-:Y:S01]  /*9c50*/  FADD.FTZ R58, R45, R58 ;  /* 0x0000003a2d3a7221 */ /* 0x000fe20000010000 */
[----:B-1----:R-:W-:Y:S02]  /*9c60*/  F2FP.F16.F32.PACK_AB R7, R34, R35 ;  /* 0x000000232207723e */ /* 0x002fe400000000ff */
[----:B------:R-:W-:-:S05]  /*9c70*/  FADD.FTZ R48, R48, R57 ;  /* 0x0000003930307221 */ /* 0x000fca0000010000 */
        /* <DEDUP_REMOVED lines=8> */
[----:B------:R-:W-:Y:S01]  /*9d00*/  FADD.FTZ R124, R124, R17 ;  /* 0x000000117c7c7221 */ /* 0x000fe20000010000 */
[----:B------:R-:W-:-:S05]  /*9d10*/  FADD.FTZ R65, R65, R138 ;  /* 0x0000008a41417221 */ /* 0x000fca0000010000 */
[----:B--2---:R-:W-:Y:S01]  /*9d20*/  HMMA.16816.F32 R88, R4, R8, R88 ;  /* 0x000000080458723c */ /* 0x004fe20000001858 */
[----:B------:R-:W-:-:S07]  /*9d30*/  FADD.FTZ R63, R63, R124 ;  /* 0x0000007c3f3f7221 */ /* 0x000fce0000010000 */
        /* <DEDUP_REMOVED lines=16> */
[----:B------:R-:W-:-:S03]  /*9e40*/  FADD.FTZ R180, R180, R59 ;  /* 0x0000003bb4b47221 */ /* 0x000fc60000010000 */
[----:B------:R-:W-:Y:S02]  /*9e50*/  FADD.FTZ R107, R107, R184 ;  /* 0x000000b86b6b7221 */ /* 0x000fe40000010000 */
[----:B------:R-:W3:Y:S01]  /*9e60*/  MUFU.EX2 R0, R0 ;  /* 0x0000000000007308 */ /* 0x000ee20000000800 */
[----:B------:R-:W-:Y:S01]  /*9e70*/  FADD.FTZ R105, R105, R180 ;  /* 0x000000b469697221 */ /* 0x000fe20000010000 */
[----:B------:R-:W-:-:S06]  /*9e80*/  FADD.FTZ R178, R178, R107 ;  /* 0x0000006bb2b27221 */ /* 0x000fcc0000010000 */
[----:B------:R-:W-:Y:S01]  /*9e90*/  MUFU.EX2 R27, R27 ;  /* 0x0000001b001b7308 */ /* 0x000fe20000000800 */
[----:B------:R-:W-:-:S07]  /*9ea0*/  FADD.FTZ R174, R174, R105 ;  /* 0x00000069aeae7221 */ /* 0x000fce0000010000 */
[----:B------:R-:W4:Y:S08]  /*9eb0*/  MUFU.EX2 R176, R176 ;  /* 0x000000b000b07308 */ /* 0x000f300000000800 */
[----:B------:R-:W-:Y:S08]  /*9ec0*/  MUFU.EX2 R26, R26 ;  /* 0x0000001a001a7308 */ /* 0x000ff00000000800 */
[----:B------:R-:W5:Y:S08]  /*9ed0*/  MUFU.EX2 R31, R31 ;  /* 0x0000001f001f7308 */ /* 0x000f700000000800 */
[----:B------:R-:W-:Y:S08]  /*9ee0*/  MUFU.EX2 R22, R22 ;  /* 0x0000001600167308 */ /* 0x000ff00000000800 */
[----:B------:R-:W2:Y:S01]  /*9ef0*/  MUFU.EX2 R177, R177 ;  /* 0x000000b100b17308 */ /* 0x000ea20000000800 */
        /* <DEDUP_REMOVED lines=8> */
[----:B------:R-:W-:Y:S01]  /*9f80*/  FADD.FTZ R115, R115, R132 ;  /* 0x0000008473737221 */ /* 0x000fe20000010000 */
[----:B------:R-:W-:-:S06]  /*9f90*/  FADD.FTZ R120, R120, R111 ;  /* 0x0000006f78787221 */ /* 0x000fcc0000010000 */
[----:B------:R-:W-:Y:S01]  /*9fa0*/  HMMA.16816.F32 R68, R4, R14, R68 ;  /* 0x0000000e0444723c */ /* 0x000fe20000001844 */
[----:B---3--:R-:W-:Y:S01]  /*9fb0*/  F2FP.F16.F32.PACK_AB R4, R0, R29 ;  /* 0x0000001d0004723e */ /* 0x008fe200000000ff */
[----:B------:R-:W-:Y:S01]  /*9fc0*/  FADD.FTZ R122, R122, R115 ;  /* 0x000000737a7a7221 */ /* 0x000fe20000010000 */
[----:B----4-:R-:W-:Y:S01]  /*9fd0*/  F2FP.F16.F32.PACK_AB R6, R176, R27 ;  /* 0x0000001bb006723e */ /* 0x010fe200000000ff */
[----:B------:R-:W1:Y:S01]  /*9fe0*/  LDSM.16.MT88.4 R12, [R103+0x9800] ;  /* 0x00980000670c783b */ /* 0x000e620000004200 */
[----:B-----5:R-:W-:Y:S02]  /*9ff0*/  F2FP.F16.F32.PACK_AB R5, R31, R26 ;  /* 0x0000001a1f05723e */ /* 0x020fe400000000ff */
[----:B--2---:R-:W-:Y:S01]  /*a000*/  F2FP.F16.F32.PACK_AB R7, R177, R22 ;  /* 0x00000016b107723e */ /* 0x004fe200000000ff */
        /* <DEDUP_REMOVED lines=24> */
[----:B------:R-:W-:Y:S03]  /*a190*/  HMMA.16816.F32 R88, R4, R16, R88 ;  /* 0x000000100458723c */ /* 0x000fe60000001858 */
[----:B------:R-:W-:-:S05]  /*a1a0*/  FADD.FTZ R31, R31, R26 ;  /* 0x0000001a1f1f7221 */ /* 0x000fca0000010000 */
[----:B------:R-:W-:Y:S01]  /*a1b0*/  HMMA.16816.F32 R84, R4, R18, R84 ;  /* 0x000000120454723c */ /* 0x000fe20000001854 */
[----:B------:R-:W-:-:S07]  /*a1c0*/  FADD.FTZ R22, R22, R31 ;  /* 0x0000001f16167221 */ /* 0x000fce0000010000 */
[C---:B-1----:R-:W-:Y:S08]  /*a1d0*/  HMMA.16816.F32 R80, R4.reuse, R12, R80 ;  /* 0x0000000c0450723c */ /* 0x042ff00000001850 */
[C---:B------:R-:W-:Y:S08]  /*a1e0*/  HMMA.16816.F32 R76, R4.reuse, R14, R76 ;  /* 0x0000000e044c723c */ /* 0x040ff0000000184c */
[C---:B--2---:R-:W-:Y:S08]  /*a1f0*/  HMMA.16816.F32 R72, R4.reuse, R8, R72 ;  /* 0x000000080448723c */ /* 0x044ff00000001848 */
        /* <DEDUP_REMOVED lines=12> */
.L_x_13846:
[----:B------:R-:W-:-:S07]  /*a2c0*/  IADD3 R174, PT, PT, R6, -0x1, RZ ;  /* 0xffffffff06ae7810 */ /* 0x000fce0007ffe0ff */
.L_x_13855:
[----:B------:R-:W-:Y:S05]  /*a2d0*/  BSYNC B2 ;  /* 0x0000000000027941 */ /* 0x000fea0003800000 */
.L_x_13845:
[----:B------:R-:W-:-:S13]  /*a2e0*/  ISETP.GE.AND P0, PT, R174, R155, PT ;  /* 0x0000009bae00720c */ /* 0x000fda0003f06270 */
[----:B------:R-:W-:Y:S05]  /*a2f0*/  @!P0 BRA `(.L_x_13856) ;  /* 0x0000004000ec8947 */ /* 0x000fea0003800000 */
[----:B------:R-:W-:Y:S01]  /*a300*/  IMAD.SHL.U32 R4, R174, 0x80, RZ ;  /* 0x00000080ae047824 */ /* 0x000fe200078e00ff */
[----:B------:R-:W-:Y:S01]  /*a310*/  ISETP.NE.U32.AND P2, PT, R128, RZ, PT ;  /* 0x000000ff8000720c */ /* 0x000fe20003f45070 */
[C---:B------:R-:W-:Y:S01]  /*a320*/  IMAD.SHL.U32 R169, R38.reuse, 0x20, RZ ;  /* 0x0000002026a97824 */ /* 0x040fe200078e00ff */
[----:B------:R-:W-:Y:S01]  /*a330*/  SHF.L.U64.HI R172, R38, 0x5, R39 ;  /* 0x0000000526ac7819 */ /* 0x000fe20000010227 */
[----:B------:R-:W-:Y:S01]  /*a340*/  IMAD.MOV.U32 R101, RZ, RZ, R0 ;  /* 0x000000ffff657224 */ /* 0x000fe200078e0000 */
[----:B------:R-:W-:Y:S01]  /*a350*/  ISETP.NE.AND.EX P2, PT, R129, RZ, PT, P2 ;  /* 0x000000ff8100720c */ /* 0x000fe20003f45320 */
[----:B------:R-:W-:Y:S01]  /*a360*/  VIADD R174, R174, 0x1 ;  /* 0x00000001aeae7836 */ /* 0x000fe20000000000 */
[----:B------:R-:W-:Y:S02]  /*a370*/  MOV R100, R36 ;  /* 0x0000002400647202 */ /* 0x000fe40000000f00 */
[C---:B------:R-:W-:Y:S02]  /*a380*/  LOP3.LUT R175, R4.reuse, 0x40, R131, 0xfe, !PT ;  /* 0x0000004004af7812 */ /* 0x040fe400078efe83 */
[----:B------:R-:W-:-:S07]  /*a390*/  IADD3 R173, PT, PT, R4, 0x80, RZ ;  /* 0x0000008004ad7810 */ /* 0x000fce0007ffe0ff */
.L_x_13863:
        /* <DEDUP_REMOVED lines=78> */
.L_x_13858:
[----:B------:R-:W-:Y:S05]  /*a880*/  BSYNC.RECONVERGENT B0 ;  /* 0x0000000000007941 */ /* 0x000fea0003800200 */
.L_x_13857:
        /* <DEDUP_REMOVED lines=92> */
[----:B------:R-:W1:Y:S05]  /*ae50*/  LDSM.16.M88.4 R104, [R142+0x3000] ;  /* 0x003000008e68783b */ /* 0x000e6a0000000200 */
[----:B------:R-:W4:Y:S02]  /*ae60*/  LDSM.16.M88.4 R108, [R142+0x3800] ;  /* 0x003800008e6c783b */ /* 0x000f240000000200 */
        /* <DEDUP_REMOVED lines=23> */
[----:B------:R-:W2:Y:S05]  /*afe0*/  LDSM.16.M88.4 R108, [R141+0x3000] ;  /* 0x003000008d6c783b */ /* 0x000eaa0000000200 */
[----:B------:R-:W4:Y:S02]  /*aff0*/  LDSM.16.M88.4 R112, [R141+0x3800] ;  /* 0x003800008d70783b */ /* 0x000f240000000200 */
        /* <DEDUP_REMOVED lines=98> */
.L_x_13862:
[----:B------:R-:W-:Y:S05]  /*b620*/  BSYNC.RECONVERGENT B0 ;  /* 0x0000000000007941 */ /* 0x000fea0003800200 */
.L_x_13861:
        /* <DEDUP_REMOVED lines=27> */
.L_x_13860:
[----:B------:R-:W-:Y:S05]  /*b7e0*/  BSYNC.RECONVERGENT B1 ;  /* 0x0000000000017941 */ /* 0x000fea0003800200 */
.L_x_13859:
        /* <DEDUP_REMOVED lines=748> */
.L_x_13856:
        /* <DEDUP_REMOVED lines=10> */
.L_x_13871:
[----:B------:R-:W2:Y:S01]  /*e750*/  MUFU.RCP R8, R5 ;  /* 0x0000000500087308 */ /* 0x000ea20000001000 */
[----:B----4-:R-:W-:Y:S01]  /*e760*/  FADD.FTZ R4, R9, R10 ;  /* 0x0000000a09047221 */ /* 0x010fe20000010000 */
[C---:B------:R-:W-:Y:S01]  /*e770*/  SHF.L.U32 R7, R161.reuse, 0x1, RZ ;  /* 0x00000001a1077819 */ /* 0x040fe200000006ff */
[----:B------:R-:W-:Y:S01]  /*e780*/  BAR.SYNC.DEFER_BLOCKING 0x0 ;  /* 0x0000000000007b1d */ /* 0x000fe20000010000 */
[----:B------:R-:W-:Y:S02]  /*e790*/  SHF.L.U32 R6, R161, 0x4, RZ ;  /* 0x00000004a1067819 */ /* 0x000fe400000006ff */
[----:B------:R-:W-:Y:S02]  /*e7a0*/  FSETP.NE.FTZ.AND P1, PT, R5, RZ, PT ;  /* 0x000000ff0500720b */ /* 0x000fe40003f35000 */
[----:B---3--:R-:W-:Y:S01]  /*e7b0*/  SHF.L.U32 R9, R161, 0x5, RZ ;  /* 0x00000005a1097819 */ /* 0x008fe200000006ff */
[----:B------:R-:W3:Y:S01]  /*e7c0*/  MUFU.RCP R11, R4 ;  /* 0x00000004000b7308 */ /* 0x000ee20000001000 */
[----:B------:R-:W-:-:S02]  /*e7d0*/  LOP3.LUT R12, R7, 0x6, RZ, 0xc0, !PT ;  /* 0x00000006070c7812 */ /* 0x000fc400078ec0ff */
        /* <DEDUP_REMOVED lines=31> */
[C---:B------:R-:W-:Y:S01]  /*e9d0*/  IADD3 R13, PT, PT, R9.reuse, 0x80, RZ ;  /* 0x00000080090d7810 */ /* 0x040fe20007ffe0ff */
[----:B------:R-:W-:Y:S01]  /*e9e0*/  @P4 VIADD R13, R9, 0xffffff80 ;  /* 0xffffff80090d4836 */ /* 0x000fe20000000000 */
        /* <DEDUP_REMOVED lines=46> */
[----:B------:R-:W-:Y:S01]  /*ecd0*/  LOP3.LUT R6, R6, 0x10, RZ, 0xc0, !PT ;  /* 0x0000001006067812 */ /* 0x000fe200078ec0ff */
[----:B----4-:R-:W-:Y:S01]  /*ece0*/  VIADD R8, R154, 0x10 ;  /* 0x000000109a087836 */ /* 0x010fe20000000000 */
[----:B------:R-:W-:Y:S02]  /*ecf0*/  LOP3.LUT R7, R10, 0x38, R35, 0x78, !PT ;  /* 0x000000380a077812 */ /* 0x000fe400078e7823 */
[C---:B------:R-:W-:Y:S02]  /*ed00*/  IADD3 R46, PT, PT, R154.reuse, 0x18, RZ ;  /* 0x000000189a2e7810 */ /* 0x040fe40007ffe0ff */
[----:B------:R-:W-:Y:S02]  /*ed10*/  LEA R7, R7, R6, 0x2 ;  /* 0x0000000607077211 */ /* 0x000fe400078e10ff */
[----:B------:R-:W-:-:S02]  /*ed20*/  IADD3 R10, PT, PT, R154, 0x8, RZ ;  /* 0x000000089a0a7810 */ /* 0x000fc40007ffe0ff */
        /* <DEDUP_REMOVED lines=39> */
.L_x_13866:
[----:B------:R-:W-:Y:S05]  /*efa0*/  BSYNC.RECONVERGENT B0 ;  /* 0x0000000000007941 */ /* 0x000fea0003800200 */
.L_x_13865:
        /* <DEDUP_REMOVED lines=21> */
[----:B--2---:R-:W-:Y:S05]  /*f100*/  @P6 RET.REL.NODEC R160 `(_ZN5flash24flash_fwd_splitkv_kernelI23Flash_fwd_kernel_traitsILi64ELi64ELi128ELi4ELb0ELb0EN7cutlass6half_tE19Flash_kernel_traitsILi64ELi64ELi128ELi4ES3_EELb0ELb1ELb0ELb0ELb1ELb0ELb1ELb0EEEvNS_16Flash_fwd_paramsE) ;  /* 0xffffff0ca0bc6950 */ /* 0x004fea0003c3ffff */
[----:B------:R-:W-:Y:S01]  /*f110*/  MOV R161, 0x0 ;  /* 0x0000000000a17802 */ /* 0x000fe20000000f00 */
[----:B------:R1:W-:Y:S03]  /*f120*/  ST.E.128 desc[UR4][R40.64+0x3800], R32 ;  /* 0x0038002028007985 */ /* 0x0003e6000c101d04 */
[----:B-1----:R-:W-:Y:S05]  /*f130*/  RET.REL.NODEC R160 `(_ZN5flash24flash_fwd_splitkv_kernelI23Flash_fwd_kernel_traitsILi64ELi64ELi128ELi4ELb0ELb0EN7cutlass6half_tE19Flash_kernel_traitsILi64ELi64ELi128ELi4ES3_EELb0ELb1ELb0ELb0ELb1ELb0ELb1ELb0EEEvNS_16Flash_fwd_paramsE) ;  /* 0xffffff0ca0b07950 */ /* 0x002fea0003c3ffff */
.L_x_13864:
[----:B------:R-:W-:Y:S01]  /*f140*/  MOV R7, 0x2 ;  /* 0x0000000200077802 */ /* 0x000fe20000000f00 */
[----:B------:R-:W-:Y:S01]  /*f150*/  IMAD.MOV.U32 R4, RZ, RZ, 0x1f ;  /* 0x0000001fff047424 */ /* 0x000fe200078e00ff */
[----:B------:R-:W-:-:S07]  /*f160*/  MOV R6, 0xffffffff ;  /* 0xffffffff00067802 */ /* 0x000fce0000000f00 */
[----:B-1---5:R-:W-:Y:S05]  /*f170*/  WARPSYNC.COLLECTIVE R6, `(.L_x_13867) ;  /* 0x0000000006087348 */ /* 0x022fea0003c00000 */
[----:B------:R2:W3:Y:S02]  /*f180*/  SHFL.BFLY P0, R10, R176, R7, R4 ;  /* 0x0c000007b00a7389 */ /* 0x0004e40000000004 */
[----:B-123-5:R-:W-:Y:S05]  /*f190*/  ENDCOLLECTIVE ;  /* 0x000000000000791b */ /* 0x02efea0003800000 */
.L_x_13867:
[----:B------:R-:W-:Y:S02]  /*f1a0*/  IMAD.MOV.U32 R5, RZ, RZ, R10 ;  /* 0x000000ffff057224 */ /* 0x000fe400078e000a */
[----:B------:R-:W-:Y:S02]  /*f1b0*/  IMAD.MOV.U32 R7, RZ, RZ, 0x1 ;  /* 0x00000001ff077424 */ /* 0x000fe400078e00ff */
[----:B------:R-:W-:-:S05]  /*f1c0*/  FADD.FTZ R8, R5, R176 ;  /* 0x000000b005087221 */ /* 0x000fca0000010000 */
[----:B------:R-:W-:-:S07]  /*f1d0*/  MOV R176, R8 ;  /* 0x0000000800b07202 */ /* 0x000fce0000000f00 */
[----:B------:R-:W-:Y:S05]  /*f1e0*/  WARPSYNC.COLLECTIVE R6, `(.L_x_13868) ;  /* 0x0000000006087348 */ /* 0x000fea0003c00000 */
[----:B------:R1:W2:Y:S02]  /*f1f0*/  SHFL.BFLY P0, R10, R176, R7, R4 ;  /* 0x0c000007b00a7389 */ /* 0x0002a40000000004 */
[----:B-12---:R-:W-:Y:S05]  /*f200*/  ENDCOLLECTIVE ;  /* 0x000000000000791b */ /* 0x006fea0003800000 */
.L_x_13868:
[----:B------:R-:W-:Y:S01]  /*f210*/  MOV R176, R177 ;  /* 0x000000b100b07202 */ /* 0x000fe20000000f00 */
[----:B------:R-:W-:Y:S01]  /*f220*/  IMAD.MOV.U32 R7, RZ, RZ, 0x2 ;  /* 0x00000002ff077424 */ /* 0x000fe200078e00ff */
[----:B------:R-:W-:-:S07]  /*f230*/  MOV R5, R10 ;  /* 0x0000000a00057202 */ /* 0x000fce0000000f00 */
[----:B------:R-:W-:Y:S05]  /*f240*/  WARPSYNC.COLLECTIVE R6, `(.L_x_13869) ;  /* 0x0000000006087348 */ /* 0x000fea0003c00000 */
[----:B------:R1:W2:Y:S02]  /*f250*/  SHFL.BFLY P0, R10, R176, R7, R4 ;  /* 0x0c000007b00a7389 */ /* 0x0002a40000000004 */
[----:B-12---:R-:W-:Y:S05]  /*f260*/  ENDCOLLECTIVE ;  /* 0x000000000000791b */ /* 0x006fea0003800000 */
.L_x_13869:
[----:B------:R-:W-:Y:S01]  /*f270*/  FADD.FTZ R5, R8, R5 ;  /* 0x0000000508057221 */ /* 0x000fe20000010000 */
[----:B------:R-:W-:Y:S01]  /*f280*/  FADD.FTZ R9, R10, R177 ;  /* 0x000000b10a097221 */ /* 0x000fe20000010000 */
[----:B------:R-:W-:-:S04]  /*f290*/  MOV R7, 0x1 ;  /* 0x0000000100077802 */ /* 0x000fc80000000f00 */
[----:B------:R-:W-:-:S07]  /*f2a0*/  MOV R176, R9 ;  /* 0x0000000900b07202 */ /* 0x000fce0000000f00 */
[----:B------:R-:W-:Y:S05]  /*f2b0*/  WARPSYNC.COLLECTIVE R6, `(.L_x_13870) ;  /* 0x0000000006087348 */ /* 0x000fea0003c00000 */
[----:B------:R1:W2:Y:S02]  /*f2c0*/  SHFL.BFLY P0, R10, R176, R7, R4 ;  /* 0x0c000007b00a7389 */ /* 0x0002a40000000004 */
[----:B-12---:R-:W-:Y:S05]  /*f2d0*/  ENDCOLLECTIVE ;  /* 0x000000000000791b */ /* 0x006fea0003800000 */
.L_x_13870:
[----:B------:R-:W-:Y:S05]  /*f2e0*/  BRA `(.L_x_13871) ;  /* 0xfffffff400187947 */ /* 0x000fea000383ffff */
.L_x_13872:
        /* <DEDUP_REMOVED lines=9> */
.L_x_14830:


//--------------------- .text._ZN5flash24flash_fwd_splitkv_kernelI23Flash_fwd_kernel_traitsILi64ELi64ELi128ELi4ELb0ELb0EN7cutlass6half_tE19Flash_kernel_traitsILi64ELi64ELi128ELi4ES3_EELb0ELb1ELb0ELb0ELb1ELb1ELb1ELb0EEEvNS_16Flash_fwd_paramsE --------------------------
	.section	.text._ZN5flash24flash_fwd_splitkv_kernelI23Flash_fwd_kernel_traitsILi64ELi64ELi128ELi4ELb0ELb0EN7cutlass6half_tE19Flash_kernel_traitsILi64ELi64ELi128ELi4ES3_EELb0ELb1ELb0ELb0ELb1ELb1ELb1ELb0EEEvNS_16Flash_fwd_paramsE,"ax",@progbits
	.align	128
        .global         _ZN5flash24flash_fwd_splitkv_kernelI23Flash_fwd_kernel_traitsILi64ELi64ELi128ELi4ELb0ELb0EN7cutlass6half_tE19Flash_kernel_traitsILi64ELi64ELi128ELi4ES3_EELb0ELb1ELb0ELb0ELb1ELb1ELb1ELb0EEEvNS_16Flash_fwd_paramsE
        .type           _ZN5flash24flash_fwd_splitkv_kernelI23Flash_fwd_kernel_traitsILi64ELi64ELi128ELi4ELb0ELb0EN7cutlass6half_tE19Flash_kernel_traitsILi64ELi64ELi128ELi4ES3_EELb0ELb1ELb0ELb0ELb1ELb1ELb1ELb0EEEvNS_16Flash_fwd_paramsE,@function
        .size           _ZN5flash24flash_fwd_splitkv_kernelI23Flash_fwd_kernel_traitsILi64ELi64ELi128ELi4ELb0ELb0EN7cutlass6half_tE19Flash_kernel_traitsILi64ELi64ELi128ELi4ES3_EELb0ELb1ELb0ELb0ELb1ELb1ELb1ELb0EEEvNS_16Flash_fwd_paramsE,(.L_x_14831 - _ZN5flash24flash_fwd_splitkv_kernelI23Flash_fwd_kernel_traitsILi64ELi64ELi128ELi4ELb0ELb0EN7cutlass6half_tE19Flash_kernel_traitsILi64ELi64ELi128ELi4ES3_EELb0ELb1ELb0ELb0ELb1ELb1ELb1ELb0EEEvNS_16Flash_fwd_paramsE)
        .other          _ZN5flash24flash_fwd_splitkv_kernelI23Flash_fwd_kernel_traitsILi64ELi64ELi128ELi4ELb0ELb0EN7cutlass6half_tE19Flash_kernel_traitsILi64ELi64ELi128ELi4ES3_EELb0ELb1ELb0ELb0ELb1ELb1ELb1ELb0EEEvNS_16Flash_fwd_paramsE,@"STO_CUDA_ENTRY STV_DEFAULT"
_ZN5flash24flash_fwd_splitkv_kernelI23Flash_fwd_kernel_traitsILi64ELi64ELi128ELi4ELb0ELb0EN7cutlass6half_tE19Flash_kernel_traitsILi64ELi64ELi128ELi4ES3_EELb0ELb1ELb0ELb0ELb1ELb1ELb1ELb0EEEvNS_16Flash_fwd_paramsE:
.text._ZN5flash24flash_fwd_splitkv_kernelI23Flash_fwd_kernel_traitsILi64ELi64ELi128ELi4ELb0ELb0EN7cutlass6half_tE19Flash_kernel_traitsILi64ELi64ELi128ELi4ES3_EELb0ELb1ELb0ELb0ELb1ELb1ELb1ELb0EEEvNS_16Flash_fwd_paramsE:
        /* <DEDUP_REMOVED lines=29> */
[----:B-1----:R-:W-:Y:S05]  /*01d0*/  CALL.REL.NOINC `($_ZN5flash24flash_fwd_splitkv_kernelI23Flash_fwd_kernel_traitsILi64ELi64ELi128ELi4ELb0ELb0EN7cutlass6half_tE19Flash_kernel_traitsILi64ELi64ELi128ELi4ES3_EELb0ELb1ELb0ELb0ELb1ELb1ELb1ELb0EEEvNS_16Flash_fwd_paramsE$_ZN5flash30compute_attn_1rowblock_splitkvI23Flash_fwd_kernel_traitsILi64ELi64ELi128ELi4ELb0ELb0EN7cutlass6half_tE19Flash_kernel_traitsILi64ELi64ELi128ELi4ES3_EELb0ELb1ELb0ELb0ELb1ELb1ELb1ELb0ENS_16Flash_fwd_paramsEEEvRKT8_iiiii) ;  /* 0x0000000000087944 */ /* 0x002fea0003c00000 */
[----:B------:R-:W-:Y:S05]  /*01e0*/  BSYNC.RECONVERGENT B3 ;  /* 0x0000000000037941 */ /* 0x000fea0003800200 */
.L_x_13873:
[----:B------:R-:W-:Y:S05]  /*01f0*/  EXIT ;  /* 0x000000000000794d */ /* 0x000fea0003800000 */
        .type           $_ZN5flash24flash_fwd_splitkv_kernelI23Flash_fwd_kernel_traitsILi64ELi64ELi128ELi4ELb0ELb0EN7cutlass6half_tE19Flash_kernel_traitsILi64ELi64ELi128ELi4ES3_EELb0ELb1ELb0ELb0ELb1ELb1ELb1ELb0EEEvNS_16Flash_fwd_paramsE$_ZN5flash30compute_attn_1rowblock_splitkvI23Flash_fwd_kernel_traitsILi64ELi64ELi128ELi4ELb0ELb0EN7cutlass6half_tE19Flash_kernel_traitsILi64ELi64ELi128ELi4ES3_EELb0ELb1ELb0ELb0ELb1ELb1ELb1ELb0ENS_16Flash_fwd_paramsEEEvRKT8_iiiii,@function
        .size           $_ZN5flash24flash_fwd_splitkv_kernelI23Flash_fwd_kernel_traitsILi64ELi64ELi128ELi4ELb0ELb0EN7cutlass6half_tE19Flash_kernel_traitsILi64ELi64ELi128ELi4ES3_EELb0ELb1ELb0ELb0ELb1ELb1ELb1ELb0EEEvNS_16Flash_fwd_paramsE$_ZN5flash30compute_attn_1rowblock_splitkvI23Flash_fwd_kernel_traitsILi64ELi64ELi128ELi4ELb0ELb0EN7cutlass6half_tE19Flash_kernel_traitsILi64ELi64ELi128ELi4ES3_EELb0ELb1ELb0ELb0ELb1ELb1ELb1ELb0ENS_16Flash_fwd_paramsEEEvRKT8_iiiii,(.L_x_14831 - $_ZN5flash24flash_fwd_splitkv_kernelI23Flash_fwd_kernel_traitsILi64ELi64ELi128ELi4ELb0ELb0EN7cutlass6half_tE19Flash_kernel_traitsILi64ELi64ELi128ELi4ES3_EELb0ELb1ELb0ELb0ELb1ELb1ELb1ELb0EEEvNS_16Flash_fwd_paramsE$_ZN5flash30compute_attn_1rowblock_splitkvI23Flash_fwd_kernel_traitsILi64ELi64ELi128ELi4ELb0ELb0EN7cutlass6half_tE19Flash_kernel_traitsILi64ELi64ELi128ELi4ES3_EELb0ELb1ELb0ELb0ELb1ELb1ELb1ELb0ENS_16Flash_fwd_paramsEEEvRKT8_iiiii)
$_ZN5flash24flash_fwd_splitkv_kernelI23Flash_fwd_kernel_traitsILi64ELi64ELi128ELi4ELb0ELb0EN7cutlass6half_tE19Flash_kernel_traitsILi64ELi64ELi128ELi4ES3_EELb0ELb1ELb0ELb0ELb1ELb1ELb1ELb0EEEvNS_16Flash_fwd_paramsE$_ZN5flash30compute_attn_1rowblock_splitkvI23Flash_fwd_kernel_traitsILi64ELi64ELi128ELi4ELb0ELb0EN7cutlass6half_tE19Flash_kernel_traitsILi64ELi64ELi128ELi4ES3_EELb0ELb1ELb0ELb0ELb1ELb1ELb1ELb0ENS_16Flash_fwd_paramsEEEvRKT8_iiiii:
        /* <DEDUP_REMOVED lines=39> */
.L_x_13875:
[----:B------:R-:W-:Y:S05]  /*0470*/  BSYNC.RECONVERGENT B0 ;  /* 0x0000000000007941 */ /* 0x000fea0003800200 */
.L_x_13874:
[----:B------:R-:W-:Y:S04]  /*0480*/  BSSY.RECONVERGENT B0, `(.L_x_13876) ;  /* 0x0000007000007945 */ /* 0x000fe80003800200 */
[----:B------:R-:W-:Y:S05]  /*0490*/  @!P3 BRA `(.L_x_13877) ;  /* 0x000000000014b947 */ /* 0x000fea0003800000 */
[----:B------:R-:W4:Y:S02]  /*04a0*/  LD.E.U8 R5, desc[UR4][R2.64+0x1b2] ;  /* 0x0001b20402057980 */ /* 0x000f24000c101100 */
[----:B----4-:R-:W-:-:S13]  /*04b0*/  ISETP.NE.AND P1, PT, R5, RZ, PT ;  /* 0x000000ff0500720c */ /* 0x010fda0003f25270 */
[----:B------:R-:W4:Y:S02]  /*04c0*/  @P1 LD.E R5, desc[UR4][R18.64+0x4] ;  /* 0x0000040412051980 */ /* 0x000f24000c101900 */
[----:B----45:R-:W-:-:S06]  /*04d0*/  @P1 IADD3 R6, PT, PT, R5, -R14, RZ ;  /* 0x8000000e05061210 */ /* 0x030fcc0007ffe0ff */
[----:B------:R4:W5:Y:S02]  /*04e0*/  @!P1 LD.E R6, desc[UR4][R18.64] ;  /* 0x0000000412069980 */ /* 0x000964000c101900 */
.L_x_13877:
[----:B------:R-:W-:Y:S05]  /*04f0*/  BSYNC.RECONVERGENT B0 ;  /* 0x0000000000007941 */ /* 0x000fea0003800200 */
.L_x_13876:
        /* <DEDUP_REMOVED lines=8> */
.L_x_13879:
[----:B------:R-:W5:Y:S01]  /*0580*/  LD.E.64 R16, desc[UR4][R2.64+0x108] ;  /* 0x0001080402107980 */ /* 0x000f62000c101b00 */
[----:B------:R-:W-:Y:S01]  /*0590*/  BSSY.RECONVERGENT B0, `(.L_x_13881) ;  /* 0x0000006000007945 */ /* 0x000fe20003800200 */
[----:B-1----:R-:W-:Y:S01]  /*05a0*/  IMAD.MOV.U32 R23, RZ, RZ, RZ ;  /* 0x000000ffff177224 */ /* 0x002fe200078e00ff */
[----:B-----5:R-:W-:-:S04]  /*05b0*/  ISETP.NE.U32.AND P0, PT, R16, RZ, PT ;  /* 0x000000ff1000720c */ /* 0x020fc80003f05070 */
[----:B------:R-:W-:-:S13]  /*05c0*/  ISETP.NE.AND.EX P0, PT, R17, RZ, PT, P0 ;  /* 0x000000ff1100720c */ /* 0x000fda0003f05300 */
[----:B------:R-:W-:Y:S05]  /*05d0*/  @!P0 BRA `(.L_x_13882) ;  /* 0x0000000000048947 */ /* 0x000fea0003800000 */
[----:B------:R1:W5:Y:S02]  /*05e0*/  LD.E R23, desc[UR4][R2.64+0xbc] ;  /* 0x0000bc0402177980 */ /* 0x000364000c101900 */
.L_x_13882:
[----:B------:R-:W-:Y:S05]  /*05f0*/  BSYNC.RECONVERGENT B0 ;  /* 0x0000000000007941 */ /* 0x000fea0003800200 */
.L_x_13881:
[----:B-----5:R-:W-:Y:S02]  /*0600*/  IADD3 R23, PT, PT, R23, R6, -R13 ;  /* 0x0000000617177210 */ /* 0x020fe40007ffe80d */
.L_x_13880:
[----:B------:R-:W-:Y:S05]  /*0610*/  BSYNC.RECONVERGENT B1 ;  /* 0x0000000000017941 */ /* 0x000fea0003800200 */
.L_x_13878:
[----:B------:R-:W-:Y:S01]  /*0620*/  IMAD.SHL.U32 R170, R29, 0x40, RZ ;  /* 0x000000401daa7824 */ /* 0x000fe200078e00ff */
[----:B------:R-:W-:Y:S01]  /*0630*/  MOV R6, R168 ;  /* 0x000000a800067202 */ /* 0x000fe20000000f00 */
[----:B------:R-:W-:-:S03]  /*0640*/  IMAD.MOV.U32 R7, RZ, RZ, 0x0 ;  /* 0x00000000ff077424 */ /* 0x000fc600078e00ff */
[----:B------:R-:W-:-:S13]  /*0650*/  ISETP.GT.AND P0, PT, R79, R170, PT ;  /* 0x000000aa4f00720c */ /* 0x000fda0003f04270 */
[----:B-1234-:R-:W-:Y:S05]  /*0660*/  @!P0 RET.REL.NODEC R6 `(_ZN5flash24flash_fwd_splitkv_kernelI23Flash_fwd_kernel_traitsILi64ELi64ELi128ELi4ELb0ELb0EN7cutlass6half_tE19Flash_kernel_traitsILi64ELi64ELi128ELi4ES3_EELb0ELb1ELb0ELb0ELb1ELb1ELb1ELb0EEEvNS_16Flash_fwd_paramsE) ;  /* 0xfffffff806648950 */ /* 0x01efea0003c3ffff */
        /* <DEDUP_REMOVED lines=120> */
[----:B-1----:R-:W-:Y:S05]  /*0df0*/  @P0 RET.REL.NODEC R168 `(_ZN5flash24flash_fwd_splitkv_kernelI23Flash_fwd_kernel_traitsILi64ELi64ELi128ELi4ELb0ELb0EN7cutlass6half_tE19Flash_kernel_traitsILi64ELi64ELi128ELi4ES3_EELb0ELb1ELb0ELb0ELb1ELb1ELb1ELb0EEEvNS_16Flash_fwd_paramsE) ;  /* 0xfffffff0a8800950 */ /* 0x002fea0003c3ffff */
[----:B------:R-:W-:Y:S02]  /*0e00*/  MOV R3, 0xff800000 ;  /* 0xff80000000037802 */ /* 0x000fe40000000f00 */
[----:B------:R-:W-:-:S03]  /*0e10*/  MOV R169, 0x0 ;  /* 0x0000000000a97802 */ /* 0x000fc60000000f00 */
[----:B------:R1:W-:Y:S02]  /*0e20*/  ST.E desc[UR4][R8.64+0xe0], R3 ;  /* 0x0000e00308007985 */ /* 0x0003e4000c101904 */
[----:B-1----:R-:W-:Y:S05]  /*0e30*/  RET.REL.NODEC R168 `(_ZN5flash24flash_fwd_splitkv_kernelI23Flash_fwd_kernel_traitsILi64ELi64ELi128ELi4ELb0ELb0EN7cutlass6half_tE19Flash_kernel_traitsILi64ELi64ELi128ELi4ES3_EELb0ELb1ELb0ELb0ELb1ELb1ELb1ELb0EEEvNS_16Flash_fwd_paramsE) ;  /* 0xfffffff0a8707950 */ /* 0x002fea0003c3ffff */
.L_x_13883:
        /* <DEDUP_REMOVED lines=82> */
[----:B--2---:R-:W-:Y:S01]  /*1360*/  SHF.R.S32.HI R7, RZ, 0x1f, R0 ;  /* 0x0000001fff077819 */ /* 0x004fe20000011400 */
[-C--:B---3--:R-:W-:Y:S02]  /*1370*/  IMAD R8, R15, R0.reuse, RZ ;  /* 0x000000000f087224 */ /* 0x088fe400078e02ff */
        /* <DEDUP_REMOVED lines=18> */
.L_x_13885:
        /* <DEDUP_REMOVED lines=77> */
.L_x_13886:
[----:B------:R-:W-:Y:S05]  /*1970*/  BSYNC.RECONVERGENT B0 ;  /* 0x0000000000007941 */ /* 0x000fea0003800200 */
.L_x_13884:
[----:B------:R-:W-:Y:S01]  /*1980*/  ISETP.NE.AND P4, PT, R11, -0x1, PT ;  /* 0xffffffff0b00780c */ /* 0x000fe20003f85270 */
[----:B------:R-:W2:Y:S04]  /*1990*/  LD.E.64 R30, desc[UR4][R2.64+0x30] ;  /* 0x00003004021e7980 */ /* 0x000ea8000c101b00 */
[----:B------:R-:W3:Y:S04]  /*19a0*/  LD.E.64 R26, desc[UR4][R2.64+0x8] ;  /* 0x00000804021a7980 */ /* 0x000ee8000c101b00 */
[----:B------:R-:W4:Y:S04]  /*19b0*/  LD.E.64 R20, desc[UR4][R2.64+0x48] ;  /* 0x0000480402147980 */ /* 0x000f28000c101b00 */
[----:B------:R-:W2:Y:S04]  /*19c0*/  @!P4 LD.E.64 R32, desc[UR4][R2.64+0x18] ;  /* 0x000018040220c980 */ /* 0x000ea8000c101b00 */
        /* <DEDUP_REMOVED lines=23> */
[-C--:B-----5:R-:W-:Y:S02]  /*1b40*/  IMAD R0, R15, R38.reuse, RZ ;  /* 0x000000260f007224 */ /* 0x0a0fe400078e02ff */
[----:B------:R-:W-:Y:S02]  /*1b50*/  IMAD.SHL.U32 R4, R169, 0x8, RZ ;  /* 0x00000008a9047824 */ /* 0x000fe400078e00ff */
[C---:B------:R-:W-:Y:S02]  /*1b60*/  IMAD R0, R5.reuse, R39, R0 ;  /* 0x0000002705007224 */ /* 0x040fe400078e0200 */
[----:B------:R-:W-:Y:S01]  /*1b70*/  IMAD.WIDE.U32 R18, R5, R38, RZ ;  /* 0x0000002605127225 */ /* 0x000fe200078e00ff */
[----:B------:R-:W-:-:S02]  /*1b80*/  LOP3.LUT R5, R4, 0x38, RZ, 0xc0, !PT ;  /* 0x0000003804057812 */ /* 0x000fc400078ec0ff */
[----:B------:R-:W-:Y:S01]  /*1b90*/  @P2 IADD3 R9, PT, PT, R9, 0x1, RZ ;  /* 0x0000000109092810 */ /* 0x000fe20007ffe0ff */
[----:B------:R-:W-:-:S03]  /*1ba0*/  IMAD.IADD R0, R19, 0x1, R0 ;  /* 0x0000000113007824 */ /* 0x000fc600078e0200 */
[----:B------:R-:W-:Y:S02]  /*1bb0*/  @!P1 IADD3 R9, PT, PT, -R9, RZ, RZ ;  /* 0x000000ff09099210 */ /* 0x000fe40007ffe1ff */
[----:B------:R-:W-:Y:S02]  /*1bc0*/  IADD3 R16, P2, P1, R18, R16, R5 ;  /* 0x0000001012107210 */ /* 0x000fe4000795e005 */
[----:B------:R-:W-:Y:S02]  /*1bd0*/  @!P3 LOP3.LUT R9, RZ, R6, RZ, 0x33, !PT ;  /* 0x00000006ff09b212 */ /* 0x000fe400078e33ff */
[----:B------:R-:W-:Y:S02]  /*1be0*/  IADD3.X R0, PT, PT, R0, R7, RZ, P2, P1 ;  /* 0x0000000700007210 */ /* 0x000fe400017e24ff */
[----:B------:R-:W-:Y:S01]  /*1bf0*/  SHF.R.S32.HI R18, RZ, 0x1f, R9 ;  /* 0x0000001fff127819 */ /* 0x000fe20000011409 */
[----:B------:R-:W-:-:S04]  /*1c00*/  IMAD R7, R35, R9, RZ ;  /* 0x0000000923077224 */ /* 0x000fc800078e02ff */
[----:B------:R-:W-:Y:S01]  /*1c10*/  IMAD R7, R18, R34, R7 ;  /* 0x0000002212077224 */ /* 0x000fe200078e0207 */
[----:B------:R-:W-:Y:S02]  /*1c20*/  IADD3 R18, P1, PT, R5, R10, RZ ;  /* 0x0000000a05127210 */ /* 0x000fe40007f3e0ff */
[----:B------:R-:W-:-:S03]  /*1c30*/  SHF.R.U32.HI R14, RZ, 0x3, R169 ;  /* 0x00000003ff0e7819 */ /* 0x000fc600000116a9 */
[----:B------:R-:W-:Y:S02]  /*1c40*/  IMAD.X R19, RZ, RZ, R8, P1 ;  /* 0x000000ffff137224 */ /* 0x000fe400008e0608 */
[----:B------:R-:W-:Y:S02]  /*1c50*/  IMAD R165, R161, R14, RZ ;  /* 0x0000000ea1a57224 */ /* 0x000fe400078e02ff */
[----:B------:R-:W-:Y:S01]  /*1c60*/  IMAD.IADD R159, R79, 0x1, -R170 ;  /* 0x000000014f9f7824 */ /* 0x000fe200078e0aaa */
[C---:B------:R-:W-:Y:S02]  /*1c70*/  IADD3 R8, PT, PT, R14.reuse, 0x20, RZ ;  /* 0x000000200e087810 */ /* 0x040fe40007ffe0ff */
[----:B------:R-:W-:Y:S01]  /*1c80*/  MOV R15, RZ ;  /* 0x000000ff000f7202 */ /* 0x000fe20000000f00 */
[----:B------:R-:W1:Y:S01]  /*1c90*/  S2UR UR6, SR_CgaCtaId ;  /* 0x00000000000679c3 */ /* 0x000e620000008800 */
[----:B------:R-:W-:Y:S01]  /*1ca0*/  ISETP.GE.AND P6, PT, R14, R159, PT ;  /* 0x0000009f0e00720c */ /* 0x000fe20003fc6270 */
[----:B------:R-:W-:Y:S01]  /*1cb0*/  IMAD.WIDE.U32 R28, R29, 0x40, R14 ;  /* 0x000000401d1c7825 */ /* 0x000fe200078e000e */
[----:B------:R-:W-:-:S03]  /*1cc0*/  UMOV UR7, 0x400 ;  /* 0x0000040000077882 */ /* 0x000fc60000000000 */
[----:B------:R-:W-:Y:S01]  /*1cd0*/  VIADD R22, R100, 0xffffffff ;  /* 0xffffffff64167836 */ /* 0x000fe20000000000 */
[----:B-1----:R-:W-:-:S06]  /*1ce0*/  ULEA UR6, UR6, UR7, 0x18 ;  /* 0x0000000706067291 */ /* 0x002fcc000f8ec0ff */
[----:B------:R-:W-:Y:S01]  /*1cf0*/  MOV R158, UR6 ;  /* 0x00000006009e7c02 */ /* 0x000fe20008000f00 */
[-C--:B--2---:R-:W-:Y:S02]  /*1d00*/  @!P4 IMAD R6, R33, R173.reuse, RZ ;  /* 0x000000ad2106c224 */ /* 0x084fe400078e02ff */
[----:B------:R-:W-:-:S04]  /*1d10*/  @!P4 IMAD.WIDE.U32 R36, R32, R173, RZ ;  /* 0x000000ad2024c225 */ /* 0x000fc800078e00ff */
[----:B------:R-:W-:-:S04]  /*1d20*/  IMAD.WIDE.U32 R32, R34, R9, RZ ;  /* 0x0000000922207225 */ /* 0x000fc800078e00ff */
[----:B------:R-:W-:Y:S01]  /*1d30*/  @P4 IMAD.WIDE.U32 R34, R30, R11, RZ ;  /* 0x0000000b1e224225 */ /* 0x000fe200078e00ff */
[----:B------:R-:W-:Y:S02]  /*1d40*/  @!P4 MOV R10, R36 ;  /* 0x00000024000ac202 */ /* 0x000fe40000000f00 */
[----:B------:R-:W-:Y:S02]  /*1d50*/  IADD3 R16, P2, PT, R16, R32, RZ ;  /* 0x0000002010107210 */ /* 0x000fe40007f5e0ff */
[----:B------:R-:W-:Y:S02]  /*1d60*/  @P4 MOV R10, R34 ;  /* 0x00000022000a4202 */ /* 0x000fe40000000f00 */
[----:B------:R-:W-:Y:S01]  /*1d70*/  IADD3 R7, PT, PT, R33, R7, RZ ;  /* 0x0000000721077210 */ /* 0x000fe20007ffe0ff */
[C---:B------:R-:W-:Y:S01]  /*1d80*/  IMAD.WIDE.U32 R32, R14.reuse, R160, R18 ;  /* 0x000000a00e207225 */ /* 0x040fe200078e0012 */
[----:B------:R-:W-:Y:S02]  /*1d90*/  IADD3 R18, P1, PT, R5, R10, RZ ;  /* 0x0000000a05127210 */ /* 0x000fe40007f3e0ff */
[----:B------:R-:W-:Y:S01]  /*1da0*/  IADD3 R10, PT, PT, R14, 0x10, RZ ;  /* 0x000000100e0a7810 */ /* 0x000fe20007ffe0ff */
[----:B------:R-:W-:-:S02]  /*1db0*/  @P4 IMAD R9, R31, R11, RZ ;  /* 0x0000000b1f094224 */ /* 0x000fc400078e02ff */
[----:B------:R-:W-:Y:S01]  /*1dc0*/  @!P4 IMAD.IADD R6, R37, 0x1, R6 ;  /* 0x000000012506c824 */ /* 0x000fe200078e0206 */
[----:B---3--:R-:W-:Y:S01]  /*1dd0*/  LEA R164, P3, R32, R26, 0x1 ;  /* 0x0000001a20a47211 */ /* 0x008fe200078608ff */
[----:B------:R-:W-:Y:S01]  /*1de0*/  @P4 IMAD.IADD R6, R35, 0x1, R9 ;  /* 0x0000000123064824 */ /* 0x000fe200078e0209 */
[----:B------:R-:W-:Y:S01]  /*1df0*/  ISETP.GE.AND P5, PT, R10, R159, PT ;  /* 0x0000009f0a00720c */ /* 0x000fe20003fa6270 */
[----:B------:R-:W-:Y:S02]  /*1e00*/  IMAD.IADD R165, R33, 0x1, R165 ;  /* 0x0000000121a57824 */ /* 0x000fe400078e02a5 */
[----:B------:R-:W-:Y:S01]  /*1e10*/  IMAD.X R19, RZ, RZ, R6, P1 ;  /* 0x000000ffff137224 */ /* 0x000fe200008e0606 */
[----:B------:R-:W-:Y:S02]  /*1e20*/  IADD3 R6, PT, PT, R14, 0x30, RZ ;  /* 0x000000300e067810 */ /* 0x000fe40007ffe0ff */
[----:B------:R-:W-:Y:S02]  /*1e30*/  LEA.HI.X R165, R32, R27, R165, 0x1, P3 ;  /* 0x0000001b20a57211 */ /* 0x000fe400018f0ca5 */
[----:B------:R-:W-:Y:S01]  /*1e40*/  ISETP.GE.AND P3, PT, R8, R159, PT ;  /* 0x0000009f0800720c */ /* 0x000fe20003f66270 */
[----:B----4-:R-:W-:Y:S01]  /*1e50*/  IMAD R5, R21, R171, RZ ;  /* 0x000000ab15057224 */ /* 0x010fe200078e02ff */
[----:B------:R-:W-:-:S02]  /*1e60*/  SHF.R.S32.HI R9, RZ, 0x1f, R171 ;  /* 0x0000001fff097819 */ /* 0x000fc400000114ab */
[----:B------:R-:W-:Y:S01]  /*1e70*/  ISETP.GE.AND P1, PT, R6, R159, PT ;  /* 0x0000009f0600720c */ /* 0x000fe20003f26270 */
[----:B------:R-:W-:Y:S02]  /*1e80*/  IMAD.X R17, R0, 0x1, R7, P2 ;  /* 0x0000000100117824 */ /* 0x000fe400010e0607 */
[----:B------:R-:W-:Y:S01]  /*1e90*/  IMAD R5, R20, R9, R5 ;  /* 0x0000000914057224 */ /* 0x000fe200078e0205 */
[----:B------:R-:W-:Y:S01]  /*1ea0*/  @!P5 IADD3 R0, P2, PT, R28, 0x10, RZ ;  /* 0x000000101c00d810 */ /* 0x000fe20007f5e0ff */
[----:B------:R-:W-:-:S04]  /*1eb0*/  IMAD.WIDE.U32 R20, R171, R20, R18 ;  /* 0x00000014ab147225 */ /* 0x000fc800078e0012 */
[C---:B------:R-:W-:Y:S01]  /*1ec0*/  @!P3 IADD3 R11, P4, PT, R28.reuse, 0x20, RZ ;  /* 0x000000201c0bb810 */ /* 0x040fe20007f9e0ff */
[----:B------:R-:W-:Y:S01]  /*1ed0*/  @!P5 IMAD.X R7, RZ, RZ, R29, P2 ;  /* 0x000000ffff07d224 */ /* 0x000fe200010e061d */
[----:B------:R-:W-:Y:S01]  /*1ee0*/  IADD3 R21, PT, PT, R21, R5, RZ ;  /* 0x0000000515157210 */ /* 0x000fe20007ffe0ff */
[----:B------:R-:W-:Y:S01]  /*1ef0*/  @!P6 IMAD R9, R29, R30, RZ ;  /* 0x0000001e1d09e224 */ /* 0x000fe200078e02ff */
[----:B------:R-:W-:Y:S01]  /*1f00*/  @!P5 MOV R32, R20 ;  /* 0x000000140020d202 */ /* 0x000fe20000000f00 */
[----:B------:R-:W-:Y:S01]  /*1f10*/  @!P5 IMAD R7, R7, R30, RZ ;  /* 0x0000001e0707d224 */ /* 0x000fe200078e02ff */
[C---:B------:R-:W-:Y:S01]  /*1f20*/  @!P1 IADD3 R18, P2, PT, R28.reuse, 0x30, RZ ;  /* 0x000000301c129810 */ /* 0x040fe20007f5e0ff */
[----:B------:R-:W-:Y:S01]  /*1f30*/  @!P5 IMAD.MOV.U32 R33, RZ, RZ, R21 ;  /* 0x000000ffff21d224 */ /* 0x000fe200078e0015 */
[----:B------:R-:W-:Y:S01]  /*1f40*/  @!P3 IADD3.X R15, PT, PT, RZ, R29, RZ, P4, !PT ;  /* 0x0000001dff0fb210 */ /* 0x000fe200027fe4ff */
[----:B------:R-:W-:Y:S01]  /*1f50*/  @!P6 IMAD R9, R28, R31, R9 ;  /* 0x0000001f1c09e224 */ /* 0x000fe200078e0209 */
[-C--:B------:R-:W-:Y:S01]  /*1f60*/  @!P3 MOV R34, R20.reuse ;  /* 0x000000140022b202 */ /* 0x080fe20000000f00 */
[----:B------:R-:W-:Y:S01]  /*1f70*/  @!P1 IMAD.X R5, RZ, RZ, R29, P2 ;  /* 0x000000ffff059224 */ /* 0x000fe200010e061d */
[----:B------:R-:W-:Y:S01]  /*1f80*/  @!P1 MOV R26, R20 ;  /* 0x00000014001a9202 */ /* 0x000fe20000000f00 */
[----:B------:R-:W-:-:S02]  /*1f90*/  @!P5 IMAD R7, R31, R0, R7 ;  /* 0x000000001f07d224 */ /* 0x000fc400078e0207 */
[----:B------:R-:W-:-:S04]  /*1fa0*/  @!P5 IMAD.WIDE.U32 R32, R30, R0, R32 ;  /* 0x000000001e20d225 */ /* 0x000fc800078e0020 */
[--C-:B------:R-:W-:Y:S02]  /*1fb0*/  @!P3 IMAD.MOV.U32 R35, RZ, RZ, R21.reuse ;  /* 0x000000ffff23b224 */ /* 0x100fe400078e0015 */
[----:B------:R-:W-:Y:S01]  /*1fc0*/  @!P6 IMAD.WIDE.U32 R28, R28, R30, R20 ;  /* 0x0000001e1c1ce225 */ /* 0x000fe200078e0014 */
[----:B------:R-:W-:-:S03]  /*1fd0*/  LOP3.LUT R20, R4, 0x1c0, RZ, 0xc0, !PT ;  /* 0x000001c004147812 */ /* 0x000fc600078ec0ff */
[----:B------:R-:W-:Y:S02]  /*1fe0*/  @!P3 IMAD R0, R15, R30, RZ ;  /* 0x0000001e0f00b224 */ /* 0x000fe400078e02ff */
[----:B------:R-:W-:Y:S01]  /*1ff0*/  @!P3 IMAD.WIDE.U32 R34, R30, R11, R34 ;  /* 0x0000000b1e22b225 */ /* 0x000fe200078e0022 */
[----:B------:R-:W-:-:S03]  /*2000*/  @!P5 LEA R36, P2, R32, R24, 0x1 ;  /* 0x000000182024d211 */ /* 0x000fc600078408ff */
[----:B------:R-:W-:Y:S01]  /*2010*/  @!P3 IMAD R0, R31, R11, R0 ;  /* 0x0000000b1f00b224 */ /* 0x000fe200078e0200 */
[----:B------:R-:W-:Y:S01]  /*2020*/  LOP3.LUT R11, R20, 0x38, R169, 0xf8, !PT ;  /* 0x00000038140b7812 */ /* 0x000fe200078ef8a9 */
[----:B------:R-:W-:Y:S02]  /*2030*/  @!P1 IMAD.MOV.U32 R27, RZ, RZ, R21 ;  /* 0x000000ffff1b9224 */ /* 0x000fe400078e0015 */
[----:B------:R-:W-:Y:S02]  /*2040*/  @!P1 IMAD R5, R5, R30, RZ ;  /* 0x0000001e05059224 */ /* 0x000fe400078e02ff */
[----:B------:R-:W-:Y:S01]  /*2050*/  @!P5 IMAD.IADD R7, R33, 0x1, R7 ;  /* 0x000000012107d824 */ /* 0x000fe200078e0207 */
[----:B------:R-:W-:Y:S01]  /*2060*/  @!P6 IADD3 R9, PT, PT, R29, R9, RZ ;  /* 0x000000091d09e210 */ /* 0x000fe20007ffe0ff */
[----:B------:R-:W-:Y:S01]  /*2070*/  @!P1 IMAD R5, R31, R18, R5 ;  /* 0x000000121f059224 */ /* 0x000fe200078e0205 */
[----:B------:R-:W-:Y:S01]  /*2080*/  @!P6 LEA R40, P4, R28, R24, 0x1 ;  /* 0x000000181c28e211 */ /* 0x000fe200078808ff */
[----:B------:R-:W-:Y:S01]  /*2090*/  @!P1 IMAD.WIDE.U32 R26, R30, R18, R26 ;  /* 0x000000121e1a9225 */ /* 0x000fe200078e001a */
[----:B------:R-:W-:-:S02]  /*20a0*/  LOP3.LUT R11, R11, 0x38, R4, 0x78, !PT ;  /* 0x000000380b0b7812 */ /* 0x000fc400078e7804 */
[-C--:B------:R-:W-:Y:S01]  /*20b0*/  @!P5 LEA.HI.X R37, R32, R25.reuse, R7, 0x1, P2 ;  /* 0x000000192025d211 */ /* 0x080fe200010f0c07 */
[----:B------:R-:W-:Y:S01]  /*20c0*/  @!P3 IMAD.IADD R7, R35, 0x1, R0 ;  /* 0x000000012307b824 */ /* 0x000fe200078e0200 */
[----:B------:R-:W-:Y:S02]  /*20d0*/  @!P6 LEA.HI.X R41, R28, R25, R9, 0x1, P4 ;  /* 0x000000191c29e211 */ /* 0x000fe400020f0c09 */
[----:B------:R-:W-:Y:S02]  /*20e0*/  LOP3.LUT R11, R11, 0x1e00, R4, 0xf8, !PT ;  /* 0x00001e000b0b7812 */ /* 0x000fe400078ef804 */
[-C--:B------:R-:W-:Y:S01]  /*20f0*/  @!P3 LEA R18, P4, R34, R24.reuse, 0x1 ;  /* 0x000000182212b211 */ /* 0x080fe200078808ff */
[----:B------:R-:W-:Y:S01]  /*2100*/  IMAD.SHL.U32 R20, R22, 0x80, RZ ;  /* 0x0000008016147824 */ /* 0x000fe200078e00ff */
[----:B------:R-:W-:Y:S02]  /*2110*/  @!P1 IADD3 R5, PT, PT, R27, R5, RZ ;  /* 0x000000051b059210 */ /* 0x000fe40007ffe0ff */
[----:B------:R-:W-:-:S02]  /*2120*/  @!P1 LEA R24, P2, R26, R24, 0x1 ;  /* 0x000000181a189211 */ /* 0x000fc400078408ff */
[----:B------:R-:W-:Y:S02]  /*2130*/  LEA R101, R11, R158, 0x1 ;  /* 0x0000009e0b657211 */ /* 0x000fe400078e08ff */
[-C--:B------:R-:W-:Y:S02]  /*2140*/  @!P3 LEA.HI.X R19, R34, R25.reuse, R7, 0x1, P4 ;  /* 0x000000192213b211 */ /* 0x080fe400020f0c07 */
[----:B------:R-:W-:Y:S01]  /*2150*/  @!P1 LEA.HI.X R25, R26, R25, R5, 0x1, P2 ;  /* 0x000000191a199211 */ /* 0x000fe200010f0c05 */
[----:B------:R-:W-:Y:S01]  /*2160*/  IMAD.IADD R5, R23, 0x1, -R20 ;  /* 0x0000000117057824 */ /* 0x000fe200078e0a14 */
[----:B------:R-:W-:Y:S01]  /*2170*/  @!PT LDS RZ, [RZ] ;  /* 0x00000000fffff984 */ /* 0x000fe20000000800 */
[----:B------:R-:W-:Y:S01]  /*2180*/  @!PT LDS RZ, [RZ] ;  /* 0x00000000fffff984 */ /* 0x000fe20000000800 */
[----:B------:R-:W-:Y:S01]  /*2190*/  @!PT LDS RZ, [RZ] ;  /* 0x00000000fffff984 */ /* 0x000fe20000000800 */
[----:B------:R1:W-:Y:S01]  /*21a0*/  @!P6 LDGSTS.E.BYPASS.LTC128B.128 [R101], desc[UR4][R40.64] ;  /* 0x000000002865efae */ /* 0x0003e2000b981a04 */
[C---:B------:R-:W-:Y:S02]  /*21b0*/  SHF.L.U64.HI R0, R160.reuse, 0x4, R161 ;  /* 0x00000004a0007819 */ /* 0x040fe400000102a1 */
[----:B------:R-:W-:Y:S01]  /*21c0*/  SHF.L.U32 R21, R160, 0x4, RZ ;  /* 0x00000004a0157819 */ /* 0x000fe200000006ff */
[----:B------:R-:W-:Y:S01]  /*21d0*/  @!P5 LDGSTS.E.BYPASS.LTC128B.128 [R101+0x800], desc[UR4][R36.64] ;  /* 0x008000002465dfae */ /* 0x000fe2000b981a04 */
[----:B------:R-:W-:-:S02]  /*21e0*/  ISETP.GE.AND P5, PT, R8, R5, PT ;  /* 0x000000050800720c */ /* 0x000fc40003fa6270 */
[C---:B------:R-:W-:Y:S01]  /*21f0*/  SHF.L.U64.HI R0, R21.reuse, 0x1, R0 ;  /* 0x0000000115007819 */ /* 0x040fe20000010200 */
[----:B------:R2:W-:Y:S01]  /*2200*/  @!P3 LDGSTS.E.BYPASS.LTC128B.128 [R101+0x1000], desc[UR4][R18.64] ;  /* 0x010000001265bfae */ /* 0x0005e2000b981a04 */
[----:B------:R-:W-:Y:S02]  /*2210*/  SHF.L.U32 R21, R21, 0x1, RZ ;  /* 0x0000000115157819 */ /* 0x000fe400000006ff */
[-C--:B------:R-:W-:Y:S01]  /*2220*/  ISETP.GE.AND P2, PT, R14, R5.reuse, PT ;  /* 0x000000050e00720c */ /* 0x080fe20003f46270 */
[----:B------:R3:W-:Y:S01]  /*2230*/  @!P1 LDGSTS.E.BYPASS.LTC128B.128 [R101+0x1800], desc[UR4][R24.64] ;  /* 0x0180000018659fae */ /* 0x0007e2000b981a04 */
[-C--:B------:R-:W-:Y:S02]  /*2240*/  ISETP.GE.AND P4, PT, R10, R5.reuse, PT ;  /* 0x000000050a00720c */ /* 0x080fe40003f86270 */
[----:B------:R-:W-:Y:S02]  /*2250*/  ISETP.GE.AND P1, PT, R6, R5, PT ;  /* 0x000000050600720c */ /* 0x000fe40003f26270 */
[----:B------:R-:W-:-:S02]  /*2260*/  IADD3 R28, PT, PT, R14, 0x40, RZ ;  /* 0x000000400e1c7810 */ /* 0x000fc40007ffe0ff */
[----:B-1----:R-:W-:Y:S01]  /*2270*/  IADD3 R40, P3, PT, R21, R164, RZ ;  /* 0x000000a415287210 */ /* 0x002fe20007f7e0ff */
[----:B------:R-:W-:-:S04]  /*2280*/  VIADD R26, R14, 0x60 ;  /* 0x000000600e1a7836 */ /* 0x000fc80000000000 */
[----:B------:R-:W-:Y:S01]  /*2290*/  @!P2 LDGSTS.E.BYPASS.LTC128B.128 [R101+0x2000], desc[UR4][R164.64] ;  /* 0x02000000a465afae */ /* 0x000fe2000b981a04 */
[----:B------:R-:W-:Y:S01]  /*22a0*/  IMAD.X R41, R0, 0x1, R165, P3 ;  /* 0x0000000100297824 */ /* 0x000fe200018e06a5 */
[----:B------:R-:W-:-:S04]  /*22b0*/  @!P5 LEA R30, P3, R160, R40, 0x5 ;  /* 0x00000028a01ed211 */ /* 0x000fc800078628ff */
[----:B------:R-:W-:Y:S01]  /*22c0*/  @!P5 LEA.HI.X R31, R160, R41, R161, 0x5, P3 ;  /* 0x00000029a01fd211 */ /* 0x000fe200018f2ca1 */
[----:B------:R-:W-:Y:S01]  /*22d0*/  @!P4 LDGSTS.E.BYPASS.LTC128B.128 [R101+0x2800], desc[UR4][R40.64] ;  /* 0x028000002865cfae */ /* 0x000fe2000b981a04 */
[----:B--2---:R-:W-:Y:S02]  /*22e0*/  IADD3 R18, PT, PT, R14, 0x70, RZ ;  /* 0x000000700e127810 */ /* 0x004fe40007ffe0ff */
[-C--:B------:R-:W-:Y:S01]  /*22f0*/  ISETP.GE.AND P6, PT, R28, R5.reuse, PT ;  /* 0x000000051c00720c */ /* 0x080fe20003fc6270 */
[----:B------:R1:W-:Y:S01]  /*2300*/  @!P5 LDGSTS.E.BYPASS.LTC128B.128 [R101+0x3000], desc[UR4][R30.64] ;  /* 0x030000001e65dfae */ /* 0x0003e2000b981a04 */
[----:B------:R-:W-:Y:S01]  /*2310*/  @!P1 LEA R36, P5, R160, R40, 0x6 ;  /* 0x00000028a0249211 */ /* 0x000fe200078a30ff */
[----:B---3--:R-:W-:Y:S01]  /*2320*/  VIADD R24, R14, 0x50 ;  /* 0x000000500e187836 */ /* 0x008fe20000000000 */
[-C--:B------:R-:W-:Y:S02]  /*2330*/  ISETP.GE.AND P4, PT, R26, R5.reuse, PT ;  /* 0x000000051a00720c */ /* 0x080fe40003f86270 */
[----:B------:R-:W-:-:S02]  /*2340*/  ISETP.GE.AND P3, PT, R18, R5, PT ;  /* 0x000000051200720c */ /* 0x000fc40003f66270 */
[----:B------:R-:W-:Y:S02]  /*2350*/  @!P1 LEA.HI.X R37, R160, R41, R161, 0x6, P5 ;  /* 0x00000029a0259211 */ /* 0x000fe400028f34a1 */
[----:B------:R-:W-:-:S03]  /*2360*/  ISETP.GE.AND P5, PT, R24, R5, PT ;  /* 0x000000051800720c */ /* 0x000fc60003fa6270 */
[-C--:B------:R-:W-:Y:S01]  /*2370*/  @!P6 MOV R34, R40.reuse ;  /* 0x000000280022e202 */ /* 0x080fe20000000f00 */
[--C-:B------:R-:W-:Y:S01]  /*2380*/  @!P6 IMAD.MOV.U32 R35, RZ, RZ, R41.reuse ;  /* 0x000000ffff23e224 */ /* 0x100fe200078e0029 */
[----:B------:R2:W-:Y:S02]  /*2390*/  @!P1 LDGSTS.E.BYPASS.LTC128B.128 [R101+0x3800], desc[UR4][R36.64] ;  /* 0x0380000024659fae */ /* 0x0005e4000b981a04 */
[-C--:B------:R-:W-:Y:S01]  /*23a0*/  @!P4 MOV R32, R40.reuse ;  /* 0x000000280020c202 */ /* 0x080fe20000000f00 */
[----:B------:R-:W-:Y:S02]  /*23b0*/  @!P4 IMAD.MOV.U32 R33, RZ, RZ, R41 ;  /* 0x000000ffff21c224 */ /* 0x000fe400078e0029 */
[----:B------:R-:W-:Y:S02]  /*23c0*/  @!P6 IMAD R11, R161, 0x60, RZ ;  /* 0x00000060a10be824 */ /* 0x000fe400078e02ff */
[----:B------:R-:W-:Y:S01]  /*23d0*/  @!P6 IMAD.WIDE.U32 R34, R160, 0x60, R34 ;  /* 0x00000060a022e825 */ /* 0x000fe200078e0022 */
[----:B-1----:R-:W-:-:S03]  /*23e0*/  @!P3 MOV R30, R40 ;  /* 0x00000028001eb202 */ /* 0x002fc60000000f00 */
[----:B------:R-:W-:Y:S01]  /*23f0*/  @!P3 IMAD.MOV.U32 R31, RZ, RZ, R41 ;  /* 0x000000ffff1fb224 */ /* 0x000fe200078e0029 */
[C---:B------:R-:W-:Y:S01]  /*2400*/  @!P5 LEA R40, P1, R160.reuse, R40, 0x7 ;  /* 0x00000028a028d211 */ /* 0x040fe200078238ff */
[C---:B------:R-:W-:Y:S02]  /*2410*/  @!P4 IMAD R9, R161.reuse, 0xa0, RZ ;  /* 0x000000a0a109c824 */ /* 0x040fe400078e02ff */
[----:B------:R-:W-:Y:S02]  /*2420*/  @!P3 IMAD R7, R161, 0xc0, RZ ;  /* 0x000000c0a107b824 */ /* 0x000fe400078e02ff */
[----:B------:R-:W-:Y:S01]  /*2430*/  @!P4 IMAD.WIDE.U32 R32, R160, 0xa0, R32 ;  /* 0x000000a0a020c825 */ /* 0x000fe200078e0020 */
[----:B------:R-:W-:-:S03]  /*2440*/  @!P6 IADD3 R35, PT, PT, R35, R11, RZ ;  /* 0x0000000b2323e210 */ /* 0x000fc60007ffe0ff */
[C---:B------:R-:W-:Y:S01]  /*2450*/  @!P3 IMAD.WIDE.U32 R30, R160.reuse, 0xc0, R30 ;  /* 0x000000c0a01eb825 */ /* 0x040fe200078e001e */
[----:B------:R-:W-:Y:S01]  /*2460*/  @!P5 LEA.HI.X R41, R160, R41, R161, 0x7, P1 ;  /* 0x00000029a029d211 */ /* 0x000fe200008f3ca1 */
        /* <DEDUP_REMOVED lines=9> */
[----:B------:R-:W-:-:S02]  /*2500*/  IMAD R7, R39, R14, RZ ;  /* 0x0000000e27077224 */ /* 0x000fc400078e02ff */
[----:B------:R-:W-:-:S04]  /*2510*/  IMAD.WIDE.U32 R16, R14, R38, R16 ;  /* 0x000000260e107225 */ /* 0x000fc800078e0010 */
[----:B------:R-:W-:Y:S01]  /*2520*/  IMAD.IADD R7, R17, 0x1, R7 ;  /* 0x0000000111077824 */ /* 0x000fe200078e0207 */
[----:B------:R-:W-:-:S06]  /*2530*/  DEPBAR.LE SB0, 0x0 ;  /* 0x000080000000791a */ /* 0x000fcc0000000000 */
[----:B------:R-:W-:Y:S05]  /*2540*/  WARPSYNC.ALL ;  /* 0x0000000000007948 */ /* 0x000fea0003800000 */
[----:B------:R-:W-:Y:S02]  /*2550*/  LEA R166, P3, R16, R12, 0x1 ;  /* 0x0000000c10a67211 */ /* 0x000fe400078608ff */
[----:B------:R-:W-:Y:S02]  /*2560*/  ISETP.GE.AND P6, PT, R10, R5, PT ;  /* 0x000000050a00720c */ /* 0x000fe40003fc6270 */
[----:B------:R-:W-:Y:S01]  /*2570*/  LEA.HI.X R167, R16, R13, R7, 0x1, P3 ;  /* 0x0000000d10a77211 */ /* 0x000fe200018f0c07 */
[----:B------:R-:W-:Y:S01]  /*2580*/  BAR.SYNC.DEFER_BLOCKING 0x0 ;  /* 0x0000000000007b1d */ /* 0x000fe20000010000 */
[----:B------:R-:W-:-:S02]  /*2590*/  SHF.L.U32 R7, R38, 0x4, RZ ;  /* 0x0000000426077819 */ /* 0x000fc400000006ff */
[----:B------:R-:W-:Y:S02]  /*25a0*/  ISETP.GE.AND P1, PT, R8, R5, PT ;  /* 0x000000050800720c */ /* 0x000fe40003f26270 */
[----:B------:R-:W-:Y:S02]  /*25b0*/  SHF.L.U64.HI R8, R38, 0x4, R39 ;  /* 0x0000000426087819 */ /* 0x000fe40000010227 */
[----:B------:R-:W-:-:S04]  /*25c0*/  LEA R10, P4, R7, R166, 0x1 ;  /* 0x000000a6070a7211 */ /* 0x000fc800078808ff */
[----:B------:R-:W-:Y:S02]  /*25d0*/  LEA.HI.X R11, R7, R167, R8, 0x1, P4 ;  /* 0x000000a7070b7211 */ /* 0x000fe400020f0c08 */
[-C--:B------:R-:W-:Y:S02]  /*25e0*/  ISETP.GE.AND P5, PT, R28, R5.reuse, PT ;  /* 0x000000051c00720c */ /* 0x080fe40003fa6270 */
[-C--:B------:R-:W-:Y:S02]  /*25f0*/  ISETP.GE.AND P3, PT, R26, R5.reuse, PT ;  /* 0x000000051a00720c */ /* 0x080fe40003f66270 */
[----:B------:R-:W-:Y:S01]  /*2600*/  @!P1 LEA R8, P4, R38, R10, 0x5 ;  /* 0x0000000a26089211 */ /* 0x000fe200078828ff */
        /* <DEDUP_REMOVED lines=11> */
[----:B------:R-:W-:Y:S02]  /*26c0*/  ISETP.GE.AND P2, PT, R18, R5, PT ;  /* 0x000000051200720c */ /* 0x000fe40003f46270 */
[----:B------:R-:W-:Y:S02]  /*26d0*/  @!P1 LEA.HI.X R9, R38, R11, R39, 0x5, P4 ;  /* 0x0000000b26099211 */ /* 0x000fe400020f2c27 */
[----:B------:R-:W-:Y:S01]  /*26e0*/  ISETP.GE.AND P4, PT, R24, R5, PT ;  /* 0x000000051800720c */ /* 0x000fe20003f86270 */
[----:B------:R-:W-:Y:S01]  /*26f0*/  @P1 STS.128 [R101+0x7000], RZ ;  /* 0x007000ff65001388 */ /* 0x000fe20000000c00 */
[----:B------:R-:W-:Y:S01]  /*2700*/  @!P5 MOV R17, R11 ;  /* 0x0000000b0011d202 */ /* 0x000fe20000000f00 */
[----:B------:R-:W-:Y:S02]  /*2710*/  @!P5 IMAD.MOV.U32 R16, RZ, RZ, R10 ;  /* 0x000000ffff10d224 */ /* 0x000fe400078e000a */
[----:B------:R-:W-:Y:S01]  /*2720*/  @!PT LDS RZ, [RZ] ;  /* 0x00000000fffff984 */ /* 0x000fe20000000800 */
[----:B------:R-:W-:Y:S01]  /*2730*/  @!PT LDS RZ, [RZ] ;  /* 0x00000000fffff984 */ /* 0x000fe20000000800 */
[----:B------:R-:W-:Y:S01]  /*2740*/  @!PT LDS RZ, [RZ] ;  /* 0x00000000fffff984 */ /* 0x000fe20000000800 */
[----:B------:R3:W-:Y:S01]  /*2750*/  @!P1 LDGSTS.E.BYPASS.LTC128B.128 [R101+0x7000], desc[UR4][R8.64] ;  /* 0x0700000008659fae */ /* 0x0007e2000b981a04 */
[----:B------:R-:W-:-:S02]  /*2760*/  @!P3 MOV R14, R10 ;  /* 0x0000000a000eb202 */ /* 0x000fc40000000f00 */
[CC--:B------:R-:W-:Y:S01]  /*2770*/  @!P6 LEA R18, P1, R38.reuse, R10.reuse, 0x6 ;  /* 0x0000000a2612e211 */ /* 0x0c0fe200078230ff */
[----:B------:R-:W-:Y:S01]  /*2780*/  @!P3 IMAD.MOV.U32 R15, RZ, RZ, R11 ;  /* 0x000000ffff0fb224 */ /* 0x000fe200078e000b */
[-C--:B------:R-:W-:Y:S01]  /*2790*/  @!P2 MOV R12, R10.reuse ;  /* 0x0000000a000ca202 */ /* 0x080fe20000000f00 */
[C---:B------:R-:W-:Y:S01]  /*27a0*/  @!P5 IMAD R7, R39.reuse, 0x60, RZ ;  /* 0x000000602707d824 */ /* 0x040fe200078e02ff */
[-C--:B------:R-:W-:Y:S01]  /*27b0*/  @!P2 MOV R13, R11.reuse ;  /* 0x0000000b000da202 */ /* 0x080fe20000000f00 */
[C---:B------:R-:W-:Y:S01]  /*27c0*/  @!P5 IMAD.WIDE.U32 R16, R38.reuse, 0x60, R16 ;  /* 0x000000602610d825 */ /* 0x040fe200078e0010 */
[CC--:B------:R-:W-:Y:S02]  /*27d0*/  @!P6 LEA.HI.X R19, R38.reuse, R11.reuse, R39, 0x6, P1 ;  /* 0x0000000b2613e211 */ /* 0x0c0fe400008f3427 */
[C---:B------:R-:W-:Y:S01]  /*27e0*/  @!P4 LEA R24, P1, R38.reuse, R10, 0x7 ;  /* 0x0000000a2618c211 */ /* 0x040fe200078238ff */
[----:B------:R-:W-:Y:S02]  /*27f0*/  @!P3 IMAD R6, R39, 0xa0, RZ ;  /* 0x000000a02706b824 */ /* 0x000fe400078e02ff */
[C---:B------:R-:W-:Y:S01]  /*2800*/  @!P3 IMAD.WIDE.U32 R14, R38.reuse, 0xa0, R14 ;  /* 0x000000a0260eb825 */ /* 0x040fe200078e000e */
[----:B------:R-:W-:Y:S01]  /*2810*/  @!P4 LEA.HI.X R25, R38, R11, R39, 0x7, P1 ;  /* 0x0000000b2619c211 */ /* 0x000fe200008f3c27 */
[----:B------:R-:W-:Y:S02]  /*2820*/  @P6 STS.128 [R101+0x7800], RZ ;  /* 0x007800ff65006388 */ /* 0x000fe40000000c00 */
[----:B------:R-:W-:-:S02]  /*2830*/  @!P5 IMAD.IADD R17, R17, 0x1, R7 ;  /* 0x000000011111d824 */ /* 0x000fc400078e0207 */
        /* <DEDUP_REMOVED lines=8> */
[----:B------:R-:W-:Y:S01]  /*28c0*/  @!P2 IMAD.MOV.U32 R26, RZ, RZ, R12 ;  /* 0x000000ffff1aa224 */ /* 0x000fe200078e000c */
        /* <DEDUP_REMOVED lines=22> */
[----:B------:R-:W-:Y:S01]  /*2a30*/  LOP3.LUT R12, R169, 0x8, RZ, 0xc0, !PT ;  /* 0x00000008a90c7812 */ /* 0x000fe200078ec0ff */
[----:B------:R-:W0:Y:S01]  /*2a40*/  LDGDEPBAR ;  /* 0x00000000000079af */ /* 0x000e220000000000 */
[--C-:B------:R-:W-:Y:S02]  /*2a50*/  SHF.R.U32.HI R162, RZ, 0x4, R169.reuse ;  /* 0x00000004ffa27819 */ /* 0x100fe400000116a9 */
[----:B--2---:R-:W-:Y:S02]  /*2a60*/  SHF.R.U32.HI R37, RZ, 0x1, R169 ;  /* 0x00000001ff257819 */ /* 0x004fe400000116a9 */
[----:B-1----:R-:W-:Y:S01]  /*2a70*/  LOP3.LUT R10, R77, 0x1c0, RZ, 0xc0, !PT ;  /* 0x000001c04d0a7812 */ /* 0x002fe200078ec0ff */
[----:B------:R-:W-:Y:S01]  /*2a80*/  IMAD.SHL.U32 R7, R162, 0x400, RZ ;  /* 0x00000400a2077824 */ /* 0x000fe200078e00ff */
[----:B------:R-:W-:Y:S02]  /*2a90*/  LOP3.LUT R5, R12, 0x1c0, R77, 0x78, !PT ;  /* 0x000001c00c057812 */ /* 0x000fe400078e784d */
[----:B---3--:R-:W-:-:S02]  /*2aa0*/  SHF.L.U32 R8, R169, 0x5, RZ ;  /* 0x00000005a9087819 */ /* 0x008fc400000006ff */
[----:B------:R-:W-:Y:S02]  /*2ab0*/  LOP3.LUT R9, R10, 0x8, R37, 0xf8, !PT ;  /* 0x000000080a097812 */ /* 0x000fe400078ef825 */
[----:B------:R-:W-:Y:S02]  /*2ac0*/  LOP3.LUT R77, R77, 0x200, RZ, 0xc0, !PT ;  /* 0x000002004d4d7812 */ /* 0x000fe400078ec0ff */
[--C-:B------:R-:W-:Y:S02]  /*2ad0*/  LOP3.LUT R5, R5, 0x38, R4.reuse, 0x78, !PT ;  /* 0x0000003805057812 */ /* 0x100fe400078e7804 */
[----:B------:R-:W-:Y:S02]  /*2ae0*/  LOP3.LUT R4, R9, 0x38, R4, 0x78, !PT ;  /* 0x0000003809047812 */ /* 0x000fe400078e7804 */
[----:B------:R-:W-:Y:S02]  /*2af0*/  LOP3.LUT R157, R77, 0x7c00, R8, 0xf8, !PT ;  /* 0x00007c004d9d7812 */ /* 0x000fe400078ef808 */
[----:B------:R-:W-:-:S02]  /*2b00*/  LOP3.LUT R8, R7, 0x400, RZ, 0xc0, !PT ;  /* 0x0000040007087812 */ /* 0x000fc400078ec0ff */
[----:B------:R-:W-:Y:S02]  /*2b10*/  IADD3 R157, PT, PT, R4, R157, RZ ;  /* 0x0000009d049d7210 */ /* 0x000fe40007ffe0ff */
[----:B------:R-:W-:-:S03]  /*2b20*/  LEA R5, R5, R8, 0x1 ;  /* 0x0000000805057211 */ /* 0x000fc600078e08ff */
[----:B------:R-:W-:Y:S01]  /*2b30*/  IMAD R157, R157, 0x2, R158 ;  /* 0x000000029d9d7824 */ /* 0x000fe200078e029e */
[----:B------:R-:W-:-:S04]  /*2b40*/  IADD3 R156, PT, PT, R158, R5, RZ ;  /* 0x000000059e9c7210 */ /* 0x000fc80007ffe0ff */
[----:B------:R-:W-:Y:S04]  /*2b50*/  LDSM.16.M88.4 R60, [R157] ;  /* 0x000000009d3c783b */ /* 0x000fe80000000200 */
[----:B------:R-:W1:Y:S01]  /*2b60*/  LDSM.16.M88.4 R8, [R156+0x2000] ;  /* 0x002000009c08783b */ /* 0x000e620000000200 */
[----:B------:R-:W-:Y:S02]  /*2b70*/  R2P PR, R169, 0x6 ;  /* 0x00000006a9007804 */ /* 0x000fe40000000000 */
[----:B------:R-:W-:Y:S01]  /*2b80*/  MOV R5, 0x20 ;  /* 0x0000002000057802 */ /* 0x000fe20000000f00 */
[----:B----4-:R-:W2:Y:S03]  /*2b90*/  LDSM.16.M88.4 R24, [R156+0x2800] ;  /* 0x002800009c18783b */ /* 0x010ea60000000200 */
[----:B------:R-:W-:Y:S01]  /*2ba0*/  SEL R5, R5, 0xffffffe0, !P1 ;  /* 0xffffffe005057807 */ /* 0x000fe20004800000 */
[----:B------:R-:W-:Y:S03]  /*2bb0*/  LDSM.16.M88.4 R64, [R156+0x3000] ;  /* 0x003000009c40783b */ /* 0x000fe60000000200 */
[----:B------:R-:W-:Y:S01]  /*2bc0*/  IADD3 R151, PT, PT, R156, R5, RZ ;  /* 0x000000059c977210 */ /* 0x000fe20007ffe0ff */
[----:B------:R-:W-:-:S04]  /*2bd0*/  IMAD.IADD R155, R157, 0x1, R5 ;  /* 0x000000019d9b7824 */ /* 0x000fc800078e0205 */
[----:B------:R-:W-:Y:S04]  /*2be0*/  LDSM.16.M88.4 R12, [R151+0x2000] ;  /* 0x00200000970c783b */ /* 0x000fe80000000200 */
[----:B------:R-:W3:Y:S01]  /*2bf0*/  LDSM.16.M88.4 R56, [R155] ;  /* 0x000000009b38783b */ /* 0x000ee20000000200 */
[----:B------:R-:W-:-:S03]  /*2c00*/  MOV R7, 0x40 ;  /* 0x0000004000077802 */ /* 0x000fc60000000f00 */
[----:B------:R-:W4:Y:S01]  /*2c10*/  LDSM.16.M88.4 R32, [R151+0x2800] ;  /* 0x002800009720783b */ /* 0x000f220000000200 */
[----:B------:R-:W-:-:S04]  /*2c20*/  SEL R7, R7, 0xffffffc0, !P2 ;  /* 0xffffffc007077807 */ /* 0x000fc80005000000 */
[----:B------:R-:W-:Y:S01]  /*2c30*/  IADD3 R150, PT, PT, R156, R7, RZ ;  /* 0x000000079c967210 */ /* 0x000fe20007ffe0ff */
[----:B------:R-:W-:-:S04]  /*2c40*/  IMAD.IADD R154, R157, 0x1, R7 ;  /* 0x000000019d9a7824 */ /* 0x000fc800078e0207 */
[----:B------:R-:W-:Y:S04]  /*2c50*/  LDSM.16.M88.4 R48, [R150+0x2000] ;  /* 0x002000009630783b */ /* 0x000fe80000000200 */
[----:B------:R-:W4:Y:S01]  /*2c60*/  LDSM.16.M88.4 R44, [R154] ;  /* 0x000000009a2c783b */ /* 0x000f220000000200 */
        /* <DEDUP_REMOVED lines=35> */
[-C--:B------:R-:W-:Y:S01]  /*2ea0*/  FMUL.FTZ R40, R40, R6.reuse ;  /* 0x0000000628287220 */ /* 0x080fe20000410000 */
[-C--:B------:R-:W-:Y:S01]  /*2eb0*/  FMUL.FTZ R41, R41, R6.reuse ;  /* 0x0000000629297220 */ /* 0x080fe20000410000 */
[-C--:B------:R-:W-:Y:S01]  /*2ec0*/  FMUL.FTZ R81, R42, R6.reuse ;  /* 0x000000062a517220 */ /* 0x080fe20000410000 */
[-C--:B------:R-:W-:Y:S01]  /*2ed0*/  FMUL.FTZ R82, R43, R6.reuse ;  /* 0x000000062b527220 */ /* 0x080fe20000410000 */
[----:B------:R-:W2:Y:S08]  /*2ee0*/  MUFU.TANH R78, R40 ;  /* 0x00000028004e7308 */ /* 0x000eb00000002400 */
[----:B------:R3:W4:Y:S01]  /*2ef0*/  MUFU.TANH R80, R41 ;  /* 0x0000002900507308 */ /* 0x0007220000002400 */
[-C--:B------:R-:W-:Y:S01]  /*2f00*/  FMUL.FTZ R8, R8, R6.reuse ;  /* 0x0000000608087220 */ /* 0x080fe20000410000 */
[-C--:B------:R-:W-:Y:S01]  /*2f10*/  FMUL.FTZ R28, R28, R6.reuse ;  /* 0x000000061c1c7220 */ /* 0x080fe20000410000 */
[----:B---3--:R-:W3:Y:S05]  /*2f20*/  LDSM.16.M88.4 R40, [R151+0x3800] ;  /* 0x003800009728783b */ /* 0x008eea0000000200 */
[----:B------:R1:W1:Y:S01]  /*2f30*/  MUFU.TANH R83, R8 ;  /* 0x0000000800537308 */ /* 0x0002620000002400 */
        /* <DEDUP_REMOVED lines=8> */
[----:B--2---:R-:W-:Y:S01]  /*2fc0*/  HMMA.16816.F32 R28, R60, R54, RZ ;  /* 0x000000363c1c723c */ /* 0x004fe200000018ff */
[----:B------:R-:W1:Y:S11]  /*2fd0*/  LDSM.16.M88.4 R52, [R151+0x4000] ;  /* 0x004000009734783b */ /* 0x000e760000000200 */
[C---:B---3--:R-:W-:Y:S08]  /*2fe0*/  HMMA.16816.F32 R8, R56.reuse, R40, R8 ;  /* 0x000000283808723c */ /* 0x048ff00000001808 */
        /* <DEDUP_REMOVED lines=90> */
[----:B------:R-:W-:Y:S01]  /*3590*/  ISETP.GT.AND P1, PT, R22, R163, PT ;  /* 0x000000a31600720c */ /* 0x000fe20003f24270 */
[----:B------:R-:W3:Y:S01]  /*35a0*/  MUFU.TANH R81, R81 ;  /* 0x0000005100517308 */ /* 0x000ee20000002400 */
[----:B------:R-:W-:-:S09]  /*35b0*/  DEPBAR.LE SB0, 0x0 ;  /* 0x000080000000791a */ /* 0x000fd20000000000 */
[C---:B-1----:R-:W-:Y:S08]  /*35c0*/  HMMA.16816.F32 R48, R44.reuse, R32, R48 ;  /* 0x000000202c30723c */ /* 0x042ff00000001830 */
[----:B------:R-:W-:Y:S08]  /*35d0*/  HMMA.16816.F32 R60, R44, R34, R60 ;  /* 0x000000222c3c723c */ /* 0x000ff0000000183c */
[C---:B------:R-:W-:Y:S08]  /*35e0*/  HMMA.16816.F32 R28, R16.reuse, R12, R28 ;  /* 0x0000000c101c723c */ /* 0x040ff0000000181c */
[C---:B------:R-:W-:Y:S08]  /*35f0*/  HMMA.16816.F32 R24, R16.reuse, R14, R24 ;  /* 0x0000000e1018723c */ /* 0x040ff00000001818 */
[C---:B--2---:R-:W-:Y:S08]  /*3600*/  HMMA.16816.F32 R48, R16.reuse, R40, R48 ;  /* 0x000000281030723c */ /* 0x044ff00000001830 */
[----:B------:R-:W-:Y:S01]  /*3610*/  HMMA.16816.F32 R60, R16, R42, R60 ;  /* 0x0000002a103c723c */ /* 0x000fe2000000183c */
[----:B------:R-:W-:Y:S01]  /*3620*/  SHF.R.U32.HI R16, RZ, 0x2, R169 ;  /* 0x00000002ff107819 */ /* 0x000fe200000116a9 */
[-C--:B------:R-:W-:Y:S01]  /*3630*/  FMUL.FTZ R15, R29, R6.reuse ;  /* 0x000000061d0f7220 */ /* 0x080fe20000410000 */
[-C--:B------:R-:W-:Y:S01]  /*3640*/  FMUL.FTZ R29, R25, R6.reuse ;  /* 0x00000006191d7220 */ /* 0x080fe20000410000 */
[-C--:B------:R-:W-:Y:S01]  /*3650*/  FMUL.FTZ R25, R26, R6.reuse ;  /* 0x000000061a197220 */ /* 0x080fe20000410000 */
[----:B------:R-:W-:Y:S01]  /*3660*/  LOP3.LUT R16, R16, 0x7, RZ, 0xc0, !PT ;  /* 0x0000000710107812 */ /* 0x000fe200078ec0ff */
        /* <DEDUP_REMOVED lines=10> */
[----:B------:R-:W-:-:S03]  /*3710*/  LOP3.LUT R37, R16, 0x1f0, R37, 0xf8, !PT ;  /* 0x000001f010257812 */ /* 0x000fc600078ef825 */
[-C--:B------:R-:W-:Y:S01]  /*3720*/  FMUL.FTZ R34, R60, R6.reuse ;  /* 0x000000063c227220 */ /* 0x080fe20000410000 */
[-C--:B------:R-:W-:Y:S01]  /*3730*/  FMUL.FTZ R35, R61, R6.reuse ;  /* 0x000000063d237220 */ /* 0x080fe20000410000 */
[-C--:B------:R-:W-:Y:S01]  /*3740*/  FMUL.FTZ R30, R62, R6.reuse ;  /* 0x000000063e1e7220 */ /* 0x080fe20000410000 */
[----:B------:R-:W-:Y:S01]  /*3750*/  FMUL.FTZ R31, R63, R6 ;  /* 0x000000063f1f7220 */ /* 0x000fe20000410000 */
[----:B------:R-:W1:Y:S01]  /*3760*/  MUFU.TANH R82, R82 ;  /* 0x0000005200527308 */ /* 0x000e620000002400 */
[----:B------:R-:W-:Y:S02]  /*3770*/  IADD3 R174, PT, PT, R170, R37, RZ ;  /* 0x00000025aaae7210 */ /* 0x000fe40007ffe0ff */
[----:B-----5:R-:W-:Y:S02]  /*3780*/  IADD3 R41, PT, PT, R36, R23, -R79 ;  /* 0x0000001724297210 */ /* 0x020fe40007ffe84f */
[----:B------:R-:W-:-:S03]  /*3790*/  IADD3 R79, PT, PT, R23, -R79, -R76 ;  /* 0x8000004f174f7210 */ /* 0x000fc60007ffe84c */
[----:B------:R-:W2:Y:S01]  /*37a0*/  MUFU.TANH R84, R84 ;  /* 0x0000005400547308 */ /* 0x000ea20000002400 */
[----:B------:R-:W-:Y:S01]  /*37b0*/  SHF.L.U32 R37, R169, 0x1, RZ ;  /* 0x00000001a9257819 */ /* 0x000fe200000006ff */
[----:B------:R-:W-:-:S06]  /*37c0*/  IMAD.IADD R172, R174, 0x1, R41 ;  /* 0x00000001aeac7824 */ /* 0x000fcc00078e0229 */
        /* <DEDUP_REMOVED lines=54> */
[----:B------:R-:W-:Y:S02]  /*3b30*/  VIMNMX R176, PT, PT, RZ, R174, !PT ;  /* 0x000000aeffb07248 */ /* 0x000fe40007fe0100 */
[----:B------:R-:W-:Y:S02]  /*3b40*/  IADD3 R23, PT, PT, R20, R37, RZ ;  /* 0x0000002514177210 */ /* 0x000fe40007ffe0ff */
[----:B------:R-:W-:Y:S01]  /*3b50*/  VIADDMNMX R174, R174, 0x8, RZ, !PT ;  /* 0x00000008aeae7846 */ /* 0x000fe200078001ff */
        /* <DEDUP_REMOVED lines=15> */
.L_x_13890:
[----:B------:R-:W2:Y:S01]  /*3c50*/  LD.E R45, desc[UR4][R2.64+0x170] ;  /* 0x00017004022d7980 */ /* 0x000ea2000c101900 */
[----:B------:R-:W-:Y:S02]  /*3c60*/  IADD3 R32, PT, PT, R20, -0x80, RZ ;  /* 0xffffff8014207810 */ /* 0x000fe40007ffe0ff */
[----:B------:R-:W-:Y:S01]  /*3c70*/  IABS R16, R20 ;  /* 0x0000001400107213 */ /* 0x000fe20000000000 */
[----:B------:R-:W3:Y:S01]  /*3c80*/  LD.E.64 R48, desc[UR4][R2.64+0x20] ;  /* 0x0000200402307980 */ /* 0x000ee2000c101b00 */
[----:B------:R-:W-:Y:S02]  /*3c90*/  IABS R6, R32 ;  /* 0x0000002000067213 */ /* 0x000fe40000000000 */
[-C--:B--2---:R-:W-:Y:S02]  /*3ca0*/  IABS R18, R45.reuse ;  /* 0x0000002d00127213 */ /* 0x084fe40000000000 */
[-C--:B------:R-:W-:Y:S02]  /*3cb0*/  IABS R41, R45.reuse ;  /* 0x0000002d00297213 */ /* 0x080fe40000000000 */
[----:B-1----:R-:W1:Y:S01]  /*3cc0*/  I2F.RP R24, R18 ;  /* 0x0000001200187306 */ /* 0x002e620000209400 */
        /* <DEDUP_REMOVED lines=52> */
.L_x_13891:
[----:B------:R-:W-:Y:S05]  /*4010*/  BSYNC.RECONVERGENT B0 ;  /* 0x0000000000007941 */ /* 0x000fea0003800200 */
.L_x_13889:
        /* <DEDUP_REMOVED lines=28> */
.L_x_13888:
[----:B------:R-:W-:Y:S05]  /*41e0*/  BSYNC.RECONVERGENT B1 ;  /* 0x0000000000017941 */ /* 0x000fea0003800200 */
.L_x_13887:
[----:B-1----:R-:W3:Y:S01]  /*41f0*/  LD.E R24, desc[UR4][R2.64+0xdc] ;  /* 0x0000dc0402187980 */ /* 0x002ee2000c101900 */
[C---:B--2---:R-:W-:Y:S02]  /*4200*/  VIADD R41, R23.reuse, 0x1 ;  /* 0x0000000117297836 */ /* 0x044fe40000000000 */
[----:B------:R-:W-:-:S03]  /*4210*/  VIADD R21, R23, 0x8 ;  /* 0x0000000817157836 */ /* 0x000fc60000000000 */
[C---:B------:R-:W-:Y:S02]  /*4220*/  ISETP.GE.AND P1, PT, R41.reuse, R176, PT ;  /* 0x000000b02900720c */ /* 0x040fe40003f26270 */
[----:B------:R-:W-:Y:S02]  /*4230*/  ISETP.GE.AND P3, PT, R41, R174, PT ;  /* 0x000000ae2900720c */ /* 0x000fe40003f66270 */
[----:B------:R-:W-:Y:S02]  /*4240*/  ISETP.GE.AND P5, PT, R21, R176, PT ;  /* 0x000000b01500720c */ /* 0x000fe40003fa6270 */
        /* <DEDUP_REMOVED lines=9> */
[----:B------:R-:W-:-:S02]  /*42e0*/  FSEL R44, R44, -INF , !P2 ;  /* 0xff8000002c2c7808 */ /* 0x000fc40005000000 */
[C---:B------:R-:W-:Y:S02]  /*42f0*/  ISETP.GE.AND P1, PT, R21.reuse, R174, PT ;  /* 0x000000ae1500720c */ /* 0x040fe40003f26270 */
[----:B------:R-:W-:Y:S01]  /*4300*/  ISETP.GE.AND P4, PT, R21, R172, PT ;  /* 0x000000ac1500720c */ /* 0x000fe20003f86270 */
[----:B------:R-:W-:Y:S01]  /*4310*/  VIADD R21, R23, 0x10 ;  /* 0x0000001017157836 */ /* 0x000fe20000000000 */
[C---:B------:R-:W-:Y:S02]  /*4320*/  ISETP.GE.AND P3, PT, R41.reuse, R176, PT ;  /* 0x000000b02900720c */ /* 0x040fe40003f66270 */
[C---:B------:R-:W-:Y:S02]  /*4330*/  ISETP.GE.AND P6, PT, R41.reuse, R175, PT ;  /* 0x000000af2900720c */ /* 0x040fe40003fc6270 */
[C---:B------:R-:W-:Y:S02]  /*4340*/  ISETP.GE.AND P5, PT, R41.reuse, R174, PT ;  /* 0x000000ae2900720c */ /* 0x040fe40003fa6270 */
[----:B------:R-:W-:Y:S01]  /*4350*/  ISETP.GE.AND P2, PT, R41, R172, PT ;  /* 0x000000ac2900720c */ /* 0x000fe20003f46270 */
[----:B------:R-:W-:Y:S01]  /*4360*/  VIADD R41, R23, 0x11 ;  /* 0x0000001117297836 */ /* 0x000fe20000000000 */
[----:B------:R-:W-:-:S02]  /*4370*/  FSEL R40, R85, -INF , P1 ;  /* 0xff80000055287808 */ /* 0x000fc40000800000 */
[----:B------:R-:W-:Y:S02]  /*4380*/  FSEL R58, R84, -INF , P3 ;  /* 0xff800000543a7808 */ /* 0x000fe40001800000 */
[----:B------:R-:W-:Y:S02]  /*4390*/  FSEL R6, R86, -INF , P5 ;  /* 0xff80000056067808 */ /* 0x000fe40002800000 */
[C---:B------:R-:W-:Y:S02]  /*43a0*/  ISETP.GE.AND P1, PT, R21.reuse, R176, PT ;  /* 0x000000b01500720c */ /* 0x040fe40003f26270 */
[----:B------:R-:W-:Y:S02]  /*43b0*/  ISETP.GE.AND P3, PT, R21, R174, PT ;  /* 0x000000ae1500720c */ /* 0x000fe40003f66270 */
[----:B------:R-:W-:Y:S02]  /*43c0*/  ISETP.GE.AND P5, PT, R41, R176, PT ;  /* 0x000000b02900720c */ /* 0x000fe40003fa6270 */
[----:B------:R-:W-:-:S02]  /*43d0*/  FSEL R40, R40, -INF , !P4 ;  /* 0xff80000028287808 */ /* 0x000fc40006000000 */
[----:B------:R-:W-:Y:S02]  /*43e0*/  FSEL R58, R58, -INF , !P6 ;  /* 0xff8000003a3a7808 */ /* 0x000fe40007000000 */
[CC--:B------:R-:W-:Y:S02]  /*43f0*/  ISETP.GE.AND P4, PT, R21.reuse, R175.reuse, PT ;  /* 0x000000af1500720c */ /* 0x0c0fe40003f86270 */
[----:B------:R-:W-:Y:S01]  /*4400*/  ISETP.GE.AND P6, PT, R21, R172, PT ;  /* 0x000000ac1500720c */ /* 0x000fe20003fc6270 */
[----:B------:R-:W-:Y:S01]  /*4410*/  VIADD R21, R23, 0x18 ;  /* 0x0000001817157836 */ /* 0x000fe20000000000 */
[----:B------:R-:W-:Y:S02]  /*4420*/  FSEL R6, R6, -INF , !P2 ;  /* 0xff80000006067808 */ /* 0x000fe40005000000 */
[----:B------:R-:W-:Y:S02]  /*4430*/  FSEL R82, R87, -INF , P1 ;  /* 0xff80000057527808 */ /* 0x000fe40000800000 */
[----:B------:R-:W-:-:S02]  /*4440*/  ISETP.GE.AND P2, PT, R41, R175, PT ;  /* 0x000000af2900720c */ /* 0x000fc40003f46270 */
[----:B------:R-:W-:Y:S02]  /*4450*/  FSEL R32, R89, -INF , P3 ;  /* 0xff80000059207808 */ /* 0x000fe40001800000 */
[----:B------:R-:W-:Y:S02]  /*4460*/  FSEL R70, R88, -INF , P5 ;  /* 0xff80000058467808 */ /* 0x000fe40002800000 */
[----:B------:R-:W-:Y:S02]  /*4470*/  FSEL R82, R82, -INF , !P4 ;  /* 0xff80000052527808 */ /* 0x000fe40006000000 */
[----:B------:R-:W-:Y:S02]  /*4480*/  FSEL R32, R32, -INF , !P6 ;  /* 0xff80000020207808 */ /* 0x000fe40007000000 */
[----:B------:R-:W-:Y:S02]  /*4490*/  FSEL R70, R70, -INF , !P2 ;  /* 0xff80000046467808 */ /* 0x000fe40005000000 */
[----:B------:R-:W-:-:S02]  /*44a0*/  ISETP.GE.AND P1, PT, R41, R174, PT ;  /* 0x000000ae2900720c */ /* 0x000fc40003f26270 */
        /* <DEDUP_REMOVED lines=144> */
[----:B------:R-:W-:Y:S02]  /*4db0*/  ISETP.GE.AND P3, PT, R41, R174, PT ;  /* 0x000000ae2900720c */ /* 0x000fe40003f66270 */
[C---:B------:R-:W-:Y:S02]  /*4dc0*/  ISETP.GE.AND P5, PT, R21.reuse, R176, PT ;  /* 0x000000b01500720c */ /* 0x040fe40003fa6270 */
[----:B------:R-:W-:Y:S02]  /*4dd0*/  FSEL R136, R52, -INF , !P2 ;  /* 0xff80000034887808 */ /* 0x000fe40005000000 */
[----:B------:R-:W-:Y:S02]  /*4de0*/  FSEL R66, R66, -INF , P1 ;  /* 0xff80000042427808 */ /* 0x000fe40000800000 */
        /* <DEDUP_REMOVED lines=11> */
[----:B------:R-:W-:Y:S02]  /*4ea0*/  FSEL R142, R8, -INF , !P4 ;  /* 0xff800000088e7808 */ /* 0x000fe40006000000 */
[----:B------:R-:W-:-:S02]  /*4eb0*/  FSEL R9, R9, -INF , !P5 ;  /* 0xff80000009097808 */ /* 0x000fc40006800000 */
[----:B------:R-:W-:Y:S02]  /*4ec0*/  FSEL R144, R65, -INF , !P6 ;  /* 0xff80000041907808 */ /* 0x000fe40007000000 */
[C---:B------:R-:W-:Y:S02]  /*4ed0*/  ISETP.GE.AND P1, PT, R21.reuse, R174, PT ;  /* 0x000000ae1500720c */ /* 0x040fe40003f26270 */
[-C--:B------:R-:W-:Y:S01]  /*4ee0*/  ISETP.GE.AND P4, PT, R21, R172.reuse, PT ;  /* 0x000000ac1500720c */ /* 0x080fe20003f86270 */
[----:B------:R-:W-:Y:S01]  /*4ef0*/  VIADD R21, R23, 0x60 ;  /* 0x0000006017157836 */ /* 0x000fe20000000000 */
[----:B------:R-:W-:Y:S02]  /*4f00*/  ISETP.GE.AND P6, PT, R41, R172, PT ;  /* 0x000000ac2900720c */ /* 0x000fe40003fc6270 */
[----:B------:R-:W-:Y:S01]  /*4f10*/  FMNMX3.FTZ R47, R9, R0, R44, !PT ;  /* 0x00000000092f7276 */ /* 0x000fe2000781002c */
[----:B------:R-:W-:Y:S01]  /*4f20*/  VIADD R45, R23, 0x61 ;  /* 0x00000061172d7836 */ /* 0x000fe20000000000 */
[----:B------:R-:W-:-:S02]  /*4f30*/  FSEL R134, R10, -INF , !P6 ;  /* 0xff8000000a867808 */ /* 0x000fc40007000000 */
[----:B------:R-:W-:Y:S02]  /*4f40*/  ISETP.GE.AND P6, PT, R21, R176, PT ;  /* 0x000000b01500720c */ /* 0x000fe40003fc6270 */
[----:B------:R-:W-:Y:S01]  /*4f50*/  FMNMX3.FTZ R47, R47, R58, R82, !PT ;  /* 0x0000003a2f2f7276 */ /* 0x000fe20007810052 */
[----:B------:R-:W-:Y:S01]  /*4f60*/  VIADD R43, R23, 0x68 ;  /* 0x00000068172b7836 */ /* 0x000fe20000000000 */
[----:B------:R-:W-:Y:S02]  /*4f70*/  FSEL R12, R12, -INF , P6 ;  /* 0xff8000000c0c7808 */ /* 0x000fe40003000000 */
[----:B------:R-:W-:Y:S02]  /*4f80*/  ISETP.GE.AND P6, PT, R45, R176, PT ;  /* 0x000000b02d00720c */ /* 0x000fe40003fc6270 */
[----:B------:R-:W-:Y:S01]  /*4f90*/  FMNMX3.FTZ R47, R47, R70, R80, !PT ;  /* 0x000000462f2f7276 */ /* 0x000fe20007810050 */
[----:B------:R-:W-:Y:S01]  /*4fa0*/  VIADD R41, R23, 0x69 ;  /* 0x0000006917297836 */ /* 0x000fe20000000000 */
[----:B------:R-:W-:-:S02]  /*4fb0*/  FSEL R11, R11, -INF , P1 ;  /* 0xff8000000b0b7808 */ /* 0x000fc40000800000 */
[----:B------:R-:W-:Y:S02]  /*4fc0*/  FSEL R110, R15, -INF , P6 ;  /* 0xff8000000f6e7808 */ /* 0x000fe40003000000 */
[----:B------:R-:W-:Y:S02]  /*4fd0*/  FMNMX3.FTZ R47, R47, R76, R118, !PT ;  /* 0x0000004c2f2f7276 */ /* 0x000fe40007810076 */
[----:B------:R-:W-:Y:S02]  /*4fe0*/  ISETP.GE.AND P6, PT, R43, R176, PT ;  /* 0x000000b02b00720c */ /* 0x000fe40003fc6270 */
[----:B------:R-:W-:Y:S02]  /*4ff0*/  FSEL R132, R11, -INF , !P4 ;  /* 0xff8000000b847808 */ /* 0x000fe40006000000 */
[----:B------:R-:W-:Y:S02]  /*5000*/  FMNMX3.FTZ R47, R47, R208, R210, !PT ;  /* 0x000000d02f2f7276 */ /* 0x000fe400078100d2 */
[----:B------:R-:W-:-:S02]  /*5010*/  ISETP.GE.AND P1, PT, R21, R175, PT ;  /* 0x000000af1500720c */ /* 0x000fc40003f26270 */
[C---:B------:R-:W-:Y:S02]  /*5020*/  ISETP.GE.AND P2, PT, R21.reuse, R174, PT ;  /* 0x000000ae1500720c */ /* 0x040fe40003f46270 */
[----:B------:R-:W-:Y:S01]  /*5030*/  ISETP.GE.AND P4, PT, R21, R172, PT ;  /* 0x000000ac1500720c */ /* 0x000fe20003f86270 */
[----:B------:R-:W-:Y:S01]  /*5040*/  VIADD R21, R23, 0x70 ;  /* 0x0000007017157836 */ /* 0x000fe20000000000 */
[----:B------:R-:W-:Y:S02]  /*5050*/  FSEL R28, R28, -INF , P6 ;  /* 0xff8000001c1c7808 */ /* 0x000fe40003000000 */
[----:B------:R-:W-:Y:S02]  /*5060*/  ISETP.GE.AND P6, PT, R41, R176, PT ;  /* 0x000000b02900720c */ /* 0x000fe40003fc6270 */
[----:B------:R-:W-:Y:S02]  /*5070*/  FMNMX3.FTZ R47, R47, R212, R122, !PT ;  /* 0x000000d42f2f7276 */ /* 0x000fe4000781007a */
[----:B------:R-:W-:-:S02]  /*5080*/  FSEL R106, R29, -INF , P6 ;  /* 0xff8000001d6a7808 */ /* 0x000fc40003000000 */
[----:B------:R-:W-:Y:S02]  /*5090*/  ISETP.GE.AND P6, PT, R21, R176, PT ;  /* 0x000000b01500720c */ /* 0x000fe40003fc6270 */
[----:B------:R-:W-:Y:S02]  /*50a0*/  FSEL R112, R12, -INF , !P1 ;  /* 0xff8000000c707808 */ /* 0x000fe40004800000 */
[----:B------:R-:W-:Y:S02]  /*50b0*/  FMNMX3.FTZ R29, R47, R202, R204, !PT ;  /* 0x000000ca2f1d7276 */ /* 0x000fe400078100cc */
[----:B------:R-:W-:Y:S02]  /*50c0*/  ISETP.GE.AND P1, PT, R45, R175, PT ;  /* 0x000000af2d00720c */ /* 0x000fe40003f26270 */
[----:B------:R-:W-:Y:S02]  /*50d0*/  FSEL R54, R27, -INF , P6 ;  /* 0xff8000001b367808 */ /* 0x000fe40003000000 */
[----:B------:R-:W-:-:S02]  /*50e0*/  FMNMX3.FTZ R27, R29, R200, R186, !PT ;  /* 0x000000c81d1b7276 */ /* 0x000fc400078100ba */
[----:B------:R-:W-:Y:S02]  /*50f0*/  ISETP.GE.AND P3, PT, R23, R174, PT ;  /* 0x000000ae1700720c */ /* 0x000fe40003f66270 */
[----:B------:R-:W-:Y:S02]  /*5100*/  FSEL R110, R110, -INF , !P1 ;  /* 0xff8000006e6e7808 */ /* 0x000fe40004800000 */
[----:B------:R-:W-:Y:S02]  /*5110*/  ISETP.GE.AND P1, PT, R43, R175, PT ;  /* 0x000000af2b00720c */ /* 0x000fe40003f26270 */
[----:B------:R-:W-:Y:S02]  /*5120*/  FMNMX3.FTZ R27, R27, R194, R180, !PT ;  /* 0x000000c21b1b7276 */ /* 0x000fe400078100b4 */
[----:B------:R-:W-:Y:S02]  /*5130*/  ISETP.GE.AND P5, PT, R23, R172, PT ;  /* 0x000000ac1700720c */ /* 0x000fe40003fa6270 */
[----:B------:R-:W-:Y:S01]  /*5140*/  FSEL R8, R81, -INF , P3 ;  /* 0xff80000051087808 */ /* 0x000fe20001800000 */
[----:B------:R-:W-:Y:S01]  /*5150*/  VIADD R15, R23, 0x71 ;  /* 0x00000071170f7836 */ /* 0x000fe20000000000 */
[----:B------:R-:W-:-:S02]  /*5160*/  FSEL R108, R28, -INF , !P1 ;  /* 0xff8000001c6c7808 */ /* 0x000fc40004800000 */
[-C--:B------:R-:W-:Y:S02]  /*5170*/  ISETP.GE.AND P1, PT, R41, R175.reuse, PT ;  /* 0x000000af2900720c */ /* 0x080fe40003f26270 */
[----:B------:R-:W-:Y:S02]  /*5180*/  FMNMX3.FTZ R27, R27, R192, R146, !PT ;  /* 0x000000c01b1b7276 */ /* 0x000fe40007810092 */
[----:B------:R-:W-:Y:S01]  /*5190*/  FSEL R8, R8, -INF , !P5 ;  /* 0xff80000008087808 */ /* 0x000fe20006800000 */
[----:B------:R-:W-:Y:S01]  /*51a0*/  VIADD R11, R23, 0x78 ;  /* 0x00000078170b7836 */ /* 0x000fe20000000000 */
[----:B------:R-:W-:Y:S02]  /*51b0*/  FSEL R106, R106, -INF , !P1 ;  /* 0xff8000006a6a7808 */ /* 0x000fe40004800000 */
[----:B------:R-:W-:Y:S02]  /*51c0*/  ISETP.GE.AND P6, PT, R21, R175, PT ;  /* 0x000000af1500720c */ /* 0x000fe40003fc6270 */
[----:B------:R-:W-:-:S02]  /*51d0*/  ISETP.GE.AND P1, PT, R15, R176, PT ;  /* 0x000000b00f00720c */ /* 0x000fc40003f26270 */
[----:B------:R-:W-:Y:S02]  /*51e0*/  FMNMX3.FTZ R29, R27, R144, R142, !PT ;  /* 0x000000901b1d7276 */ /* 0x000fe4000781008e */
[----:B------:R-:W-:Y:S01]  /*51f0*/  FMNMX3.FTZ R27, R8, R56, R40, !PT ;  /* 0x00000038081b7276 */ /* 0x000fe20007810028 */
[----:B------:R-:W-:Y:S01]  /*5200*/  VIADD R23, R23, 0x79 ;  /* 0x0000007917177836 */ /* 0x000fe20000000000 */
[----:B------:R-:W-:Y:S02]  /*5210*/  FSEL R54, R54, -INF , !P6 ;  /* 0xff80000036367808 */ /* 0x000fe40007000000 */
[----:B------:R-:W-:Y:S02]  /*5220*/  FSEL R33, R33, -INF , P1 ;  /* 0xff80000021217808 */ /* 0x000fe40000800000 */
[----:B------:R-:W-:Y:S02]  /*5230*/  ISETP.GE.AND P6, PT, R15, R175, PT ;  /* 0x000000af0f00720c */ /* 0x000fe40003fc6270 */
[----:B------:R-:W-:-:S02]  /*5240*/  ISETP.GE.AND P3, PT, R11, R176, PT ;  /* 0x000000b00b00720c */ /* 0x000fc40003f66270 */
[----:B------:R-:W-:Y:S02]  /*5250*/  FMNMX3.FTZ R29, R29, R140, R112, !PT ;  /* 0x0000008c1d1d7276 */ /* 0x000fe40007810070 */
[----:B------:R-:W-:Y:S02]  /*5260*/  FMNMX3.FTZ R27, R27, R6, R32, !PT ;  /* 0x000000061b1b7276 */ /* 0x000fe40007810020 */
[----:B------:R-:W-:Y:S02]  /*5270*/  FSEL R52, R33, -INF , !P6 ;  /* 0xff80000021347808 */ /* 0x000fe40007000000 */
[----:B------:R-:W-:Y:S02]  /*5280*/  ISETP.GE.AND P6, PT, R11, R175, PT ;  /* 0x000000af0b00720c */ /* 0x000fe40003fc6270 */
[----:B------:R-:W-:Y:S02]  /*5290*/  ISETP.GE.AND P5, PT, R23, R176, PT ;  /* 0x000000b01700720c */ /* 0x000fe40003fa6270 */
[----:B------:R-:W-:-:S02]  /*52a0*/  FSEL R34, R34, -INF , P3 ;  /* 0xff80000022227808 */ /* 0x000fc40001800000 */
[----:B------:R-:W-:Y:S02]  /*52b0*/  FMNMX3.FTZ R29, R29, R110, R108, !PT ;  /* 0x0000006e1d1d7276 */ /* 0x000fe4000781006c */
[----:B------:R-:W-:Y:S02]  /*52c0*/  FMNMX3.FTZ R27, R27, R68, R18, !PT ;  /* 0x000000441b1b7276 */ /* 0x000fe40007810012 */
[----:B------:R-:W-:Y:S02]  /*52d0*/  ISETP.GE.AND P3, PT, R23, R175, PT ;  /* 0x000000af1700720c */ /* 0x000fe40003f66270 */
[----:B------:R-:W-:Y:S02]  /*52e0*/  FSEL R35, R35, -INF , P5 ;  /* 0xff80000023237808 */ /* 0x000fe40002800000 */
[----:B------:R-:W-:Y:S02]  /*52f0*/  FSEL R50, R34, -INF , !P6 ;  /* 0xff80000022327808 */ /* 0x000fe40007000000 */
[----:B------:R-:W-:-:S02]  /*5300*/  FMNMX3.FTZ R29, R29, R106, R54, !PT ;  /* 0x0000006a1d1d7276 */ /* 0x000fc40007810036 */
[----:B------:R-:W-:Y:S02]  /*5310*/  FMNMX3.FTZ R27, R27, R16, R116, !PT ;  /* 0x000000101b1b7276 */ /* 0x000fe40007810074 */
[----:B------:R-:W-:Y:S02]  /*5320*/  FSEL R48, R35, -INF , !P3 ;  /* 0xff80000023307808 */ /* 0x000fe40005800000 */
[----:B------:R-:W-:Y:S02]  /*5330*/  FMNMX3.FTZ R29, R29, R52, R50, !PT ;  /* 0x000000341d1d7276 */ /* 0x000fe40007810032 */
[----:B------:R-:W-:Y:S02]  /*5340*/  FMNMX3.FTZ R27, R27, R120, R206, !PT ;  /* 0x000000781b1b7276 */ /* 0x000fe400078100ce */
[----:B------:R-:W-:Y:S02]  /*5350*/  FMNMX.FTZ R10, R48, R29, !PT ;  /* 0x0000001d300a7209 */ /* 0x000fe40007810000 */
[----:B------:R-:W-:-:S02]  /*5360*/  FMNMX3.FTZ R27, R27, R130, R126, !PT ;  /* 0x000000821b1b7276 */ /* 0x000fc4000781007e */
[----:B------:R-:W-:Y:S02]  /*5370*/  FSEL R104, R13, -INF , P2 ;  /* 0xff8000000d687808 */ /* 0x000fe40001000000 */
[----:B------:R-:W-:Y:S01]  /*5380*/  FMNMX3.FTZ R27, R27, R198, R124, !PT ;  /* 0x000000c61b1b7276 */ /* 0x000fe2000781007c */
[----:B------:R-:W1:Y:S01]  /*5390*/  SHFL.BFLY PT, R13, R10, 0x2, 0x1f ;  /* 0x0c401f000a0d7f89 */ /* 0x000e6200000e0000 */
[----:B------:R-:W-:Y:S02]  /*53a0*/  ISETP.GE.AND P2, PT, R41, R174, PT ;  /* 0x000000ae2900720c */ /* 0x000fe40003f46270 */
[----:B------:R-:W-:Y:S02]  /*53b0*/  FMNMX3.FTZ R27, R27, R196, R184, !PT ;  /* 0x000000c41b1b7276 */ /* 0x000fe400078100b8 */
        /* <DEDUP_REMOVED lines=8> */
[----:B------:R-:W-:Y:S02]  /*5440*/  ISETP.GE.AND P6, PT, R45, R172, PT ;  /* 0x000000ac2d00720c */ /* 0x000fe40003fc6270 */
[----:B------:R-:W-:Y:S02]  /*5450*/  FSEL R14, R14, -INF , P1 ;  /* 0xff8000000e0e7808 */ /* 0x000fe40000800000 */
[C---:B------:R-:W-:Y:S02]  /*5460*/  ISETP.GE.AND P2, PT, R11.reuse, R174, PT ;  /* 0x000000ae0b00720c */ /* 0x040fe40003f46270 */
[-C--:B------:R-:W-:Y:S02]  /*5470*/  ISETP.GE.AND P4, PT, R11, R172.reuse, PT ;  /* 0x000000ac0b00720c */ /* 0x080fe40003f86270 */
[----:B------:R-:W-:Y:S02]  /*5480*/  ISETP.GE.AND P5, PT, R43, R172, PT ;  /* 0x000000ac2b00720c */ /* 0x000fe40003fa6270 */
[----:B------:R-:W-:-:S02]  /*5490*/  ISETP.GE.AND P1, PT, R21, R174, PT ;  /* 0x000000ae1500720c */ /* 0x000fc40003f26270 */
[----:B------:R-:W-:Y:S02]  /*54a0*/  FSEL R25, R25, -INF , P3 ;  /* 0xff80000019197808 */ /* 0x000fe40001800000 */
[----:B------:R-:W-:Y:S02]  /*54b0*/  FMNMX3.FTZ R11, R27, R136, R134, !PT ;  /* 0x000000881b0b7276 */ /* 0x000fe40007810086 */
[----:B------:R-:W-:Y:S02]  /*54c0*/  FSEL R66, R14, -INF , !P6 ;  /* 0xff8000000e427808 */ /* 0x000fe40007000000 */
[----:B------:R-:W-:Y:S02]  /*54d0*/  ISETP.GE.AND P6, PT, R21, R172, PT ;  /* 0x000000ac1500720c */ /* 0x000fe40003fc6270 */
[----:B------:R-:W-:Y:S02]  /*54e0*/  ISETP.GE.AND P3, PT, R15, R174, PT ;  /* 0x000000ae0f00720c */ /* 0x000fe40003f66270 */
[----:B------:R-:W-:-:S02]  /*54f0*/  FSEL R64, R25, -INF , !P5 ;  /* 0xff80000019407808 */ /* 0x000fc40006800000 */
[----:B------:R-:W-:Y:S02]  /*5500*/  FSEL R17, R17, -INF , P1 ;  /* 0xff80000011117808 */ /* 0x000fe40000800000 */
[----:B------:R-:W-:Y:S02]  /*5510*/  FMNMX3.FTZ R11, R11, R132, R104, !PT ;  /* 0x000000840b0b7276 */ /* 0x000fe40007810068 */
[----:B------:R-:W-:Y:S02]  /*5520*/  ISETP.GE.AND P5, PT, R15, R172, PT ;  /* 0x000000ac0f00720c */ /* 0x000fe40003fa6270 */
[----:B------:R-:W-:Y:S02]  /*5530*/  ISETP.GE.AND P1, PT, R23, R174, PT ;  /* 0x000000ae1700720c */ /* 0x000fe40003f26270 */
[----:B------:R-:W-:Y:S02]  /*5540*/  FSEL R19, R19, -INF , P3 ;  /* 0xff80000013137808 */ /* 0x000fe40001800000 */
[----:B------:R-:W-:-:S02]  /*5550*/  FSEL R30, R30, -INF , P2 ;  /* 0xff8000001e1e7808 */ /* 0x000fc40001000000 */
[----:B------:R-:W-:Y:S02]  /*5560*/  FSEL R42, R17, -INF , !P6 ;  /* 0xff800000112a7808 */ /* 0x000fe40007000000 */
[----:B------:R-:W-:Y:S02]  /*5570*/  FMNMX3.FTZ R11, R11, R66, R64, !PT ;  /* 0x000000420b0b7276 */ /* 0x000fe40007810040 */
[----:B-1----:R-:W-:Y:S02]  /*5580*/  FMNMX.FTZ R13, R10, R13, !PT ;  /* 0x0000000d0a0d7209 */ /* 0x002fe40007810000 */
[----:B------:R-:W-:Y:S02]  /*5590*/  ISETP.GE.AND P3, PT, R23, R172, PT ;  /* 0x000000ac1700720c */ /* 0x000fe40003f66270 */
[----:B------:R-:W-:Y:S02]  /*55a0*/  FSEL R26, R31, -INF , P1 ;  /* 0xff8000001f1a7808 */ /* 0x000fe40000800000 */
[----:B------:R-:W-:-:S02]  /*55b0*/  FSEL R34, R19, -INF , !P5 ;  /* 0xff80000013227808 */ /* 0x000fc40006800000 */
[----:B------:R-:W-:Y:S02]  /*55c0*/  FSEL R30, R30, -INF , !P4 ;  /* 0xff8000001e1e7808 */ /* 0x000fe40006000000 */
[----:B------:R-:W-:Y:S01]  /*55d0*/  FMNMX3.FTZ R11, R11, R62, R42, !PT ;  /* 0x0000003e0b0b7276 */ /* 0x000fe2000781002a */
[----:B------:R-:W1:Y:S01]  /*55e0*/  SHFL.BFLY PT, R36, R13, 0x1, 0x1f ;  /* 0x0c201f000d247f89 */ /* 0x000e6200000e0000 */
[----:B------:R-:W-:Y:S02]  /*55f0*/  FSEL R26, R26, -INF , !P3 ;  /* 0xff8000001a1a7808 */ /* 0x000fe40005800000 */
[----:B------:R-:W-:-:S04]  /*5600*/  FMNMX3.FTZ R11, R11, R34, R30, !PT ;  /* 0x000000220b0b7276 */ /* 0x000fc8000781001e */
[----:B------:R-:W-:-:S05]  /*5610*/  FMNMX.FTZ R11, R26, R11, !PT ;  /* 0x0000000b1a0b7209 */ /* 0x000fca0007810000 */
[----:B------:R-:W2:Y:S01]  /*5620*/  SHFL.BFLY PT, R10, R11, 0x2, 0x1f ;  /* 0x0c401f000b0a7f89 */ /* 0x000ea200000e0000 */
[----:B-1----:R-:W-:-:S04]  /*5630*/  FMNMX.FTZ R36, R13, R36, !PT ;  /* 0x000000240d247209 */ /* 0x002fc80007810000 */
[----:B------:R-:W-:Y:S01]  /*5640*/  FSETP.NEU.FTZ.AND P1, PT, R36, -INF , PT ;  /* 0xff8000002400780b */ /* 0x000fe20003f3d000 */
[----:B---3--:R-:W-:-:S05]  /*5650*/  FMUL.FTZ R33, R24, R36 ;  /* 0x0000002418217220 */ /* 0x008fca0000410000 */
[----:B------:R-:W-:Y:S02]  /*5660*/  FSEL R33, R33, RZ, P1 ;  /* 0x000000ff21217208 */ /* 0x000fe40000800000 */
[----:B--2---:R-:W-:-:S03]  /*5670*/  FMNMX.FTZ R10, R11, R10, !PT ;  /* 0x0000000a0b0a7209 */ /* 0x004fc60007810000 */
[-CC-:B------:R-:W-:Y:S02]  /*5680*/  FFMA.FTZ R60, R9, R24.reuse, -R33.reuse ;  /* 0x00000018093c7223 */ /* 0x180fe40000010821 */
[----:B------:R-:W1:Y:S01]  /*5690*/  SHFL.BFLY PT, R9, R10, 0x1, 0x1f ;  /* 0x0c201f000a097f89 */ /* 0x000e6200000e0000 */
[-CC-:B------:R-:W-:Y:S01]  /*56a0*/  FFMA.FTZ R43, R0, R24.reuse, -R33.reuse ;  /* 0x00000018002b7223 */ /* 0x180fe20000010821 */
[-CC-:B------:R-:W-:Y:S01]  /*56b0*/  FFMA.FTZ R31, R58, R24.reuse, -R33.reuse ;  /* 0x000000183a1f7223 */ /* 0x180fe20000010821 */
[-CC-:B------:R-:W-:Y:S01]  /*56c0*/  FFMA.FTZ R46, R44, R24.reuse, -R33.reuse ;  /* 0x000000182c2e7223 */ /* 0x180fe20000010821 */
[----:B------:R-:W-:Y:S01]  /*56d0*/  FFMA.FTZ R23, R76, R24, -R33 ;  /* 0x000000184c177223 */ /* 0x000fe20000010821 */
[----:B-1----:R-:W-:Y:S01]  /*56e0*/  FMNMX.FTZ R0, R10, R9, !PT ;  /* 0x000000090a007209 */ /* 0x002fe20007810000 */
[----:B------:R-:W-:-:S04]  /*56f0*/  IMAD.IADD R9, R77, 0x1, R4 ;  /* 0x000000014d097824 */ /* 0x000fc800078e0204 */
[----:B------:R-:W-:Y:S02]  /*5700*/  IMAD R152, R9, 0x2, R158 ;  /* 0x0000000209987824 */ /* 0x000fe400078e029e */
[----:B------:R-:W-:Y:S01]  /*5710*/  FMUL.FTZ R21, R24, R0 ;  /* 0x0000000018157220 */ /* 0x000fe20000410000 */
[----:B------:R-:W-:Y:S02]  /*5720*/  FSETP.NEU.FTZ.AND P1, PT, R0, -INF , PT ;  /* 0xff8000000000780b */ /* 0x000fe40003f3d000 */
[----:B------:R-:W1:Y:S01]  /*5730*/  LDSM.16.MT88.4 R92, [R152+0x6000] ;  /* 0x00600000985c783b */ /* 0x000e620000004200 */
[--C-:B------:R-:W-:Y:S01]  /*5740*/  IMAD.IADD R103, R7, 0x1, R152.reuse ;  /* 0x0000000107677824 */ /* 0x100fe200078e0298 */
[----:B------:R-:W-:Y:S01]  /*5750*/  FSEL R21, R21, RZ, P1 ;  /* 0x000000ff15157208 */ /* 0x000fe20000800000 */
[C---:B------:R-:W-:Y:S02]  /*5760*/  IMAD.IADD R148, R5.reuse, 0x1, R152 ;  /* 0x0000000105947824 */ /* 0x040fe400078e0298 */
[----:B------:R-:W-:Y:S01]  /*5770*/  IMAD.IADD R102, R5, 0x1, R103 ;  /* 0x0000000105667824 */ /* 0x000fe200078e0267 */
        /* <DEDUP_REMOVED lines=8> */
[----:B------:R-:W4:Y:S05]  /*5800*/  LDSM.16.MT88.4 R8, [R152+0x6800] ;  /* 0x006800009808783b */ /* 0x000f2a0000004200 */
[----:B------:R-:W5:Y:S08]  /*5810*/  MUFU.EX2 R43, R43 ;  /* 0x0000002b002b7308 */ /* 0x000f700000000800 */
[----:B------:R-:W-:Y:S01]  /*5820*/  MUFU.EX2 R31, R31 ;  /* 0x0000001f001f7308 */ /* 0x000fe20000000800 */
[-CC-:B------:R-:W-:Y:S01]  /*5830*/  FFMA.FTZ R44, R82, R24.reuse, -R33.reuse ;  /* 0x00000018522c7223 */ /* 0x180fe20000010821 */
[-CC-:B------:R-:W-:Y:S01]  /*5840*/  FFMA.FTZ R27, R70, R24.reuse, -R33.reuse ;  /* 0x00000018461b7223 */ /* 0x180fe20000010821 */
[-C--:B------:R-:W-:Y:S01]  /*5850*/  FFMA.FTZ R28, R80, R24.reuse, -R33 ;  /* 0x00000018501c7223 */ /* 0x080fe20000010821 */
[----:B------:R-:W4:Y:S04]  /*5860*/  LDSM.16.MT88.4 R12, [R103+0x6800] ;  /* 0x00680000670c783b */ /* 0x000f280000004200 */
[----:B------:R-:W1:Y:S08]  /*5870*/  MUFU.EX2 R46, R46 ;  /* 0x0000002e002e7308 */ /* 0x000e700000000800 */
[----:B------:R-:W-:Y:S08]  /*5880*/  MUFU.EX2 R58, R58 ;  /* 0x0000003a003a7308 */ /* 0x000ff00000000800 */
[----:B------:R-:W2:Y:S08]  /*5890*/  MUFU.EX2 R41, R41 ;  /* 0x0000002900297308 */ /* 0x000eb00000000800 */
        /* <DEDUP_REMOVED lines=8> */
[----:B-1----:R-:W-:-:S02]  /*5920*/  F2FP.F16.F32.PACK_AB R70, R31, R46 ;  /* 0x0000002e1f46723e */ /* 0x002fc400000000ff */
        /* <DEDUP_REMOVED lines=168> */
[----:B------:R-:W3:Y:S03]  /*63b0*/  MUFU.EX2 R115, R115 ;  /* 0x0000007300737308 */ /* 0x000ee60000000800 */
[C---:B--2---:R-:W-:Y:S05]  /*63c0*/  HMMA.16816.F32 R72, R4.reuse, R8, R72 ;  /* 0x000000080448723c */ /* 0x044fea0000001848 */
[----:B------:R-:W-:Y:S03]  /*63d0*/  MUFU.EX2 R108, R108 ;  /* 0x0000006c006c7308 */ /* 0x000fe60000000800 */
[C---:B------:R-:W-:Y:S01]  /*63e0*/  HMMA.16816.F32 R68, R4.reuse, R10, R68 ;  /* 0x0000000a0444723c */ /* 0x040fe20000001844 */
[----:B------:R-:W2:Y:S04]  /*63f0*/  LDSM.16.MT88.4 R8, [R148+0x9000] ;  /* 0x009000009408783b */ /* 0x000ea80000004200 */
[----:B------:R-:W4:Y:S03]  /*6400*/  MUFU.EX2 R113, R113 ;  /* 0x0000007100717308 */ /* 0x000f260000000800 */
[----:B------:R-:W-:Y:S01]  /*6410*/  HMMA.16816.F32 R84, R4, R18, R84 ;  /* 0x000000120454723c */ /* 0x000fe20000001854 */
[----:B------:R-:W5:Y:S04]  /*6420*/  LDSM.16.MT88.4 R16, [R103+0x9000] ;  /* 0x009000006710783b */ /* 0x000f680000004200 */
[----:B------:R-:W-:Y:S08]  /*6430*/  MUFU.EX2 R104, R104 ;  /* 0x0000006800687308 */ /* 0x000ff00000000800 */
[----:B------:R-:W1:Y:S08]  /*6440*/  MUFU.EX2 R117, R117 ;  /* 0x0000007500757308 */ /* 0x000e700000000800 */
[----:B------:R-:W-:Y:S08]  /*6450*/  MUFU.EX2 R64, R64 ;  /* 0x0000004000407308 */ /* 0x000ff00000000800 */
[----:B------:R-:W2:Y:S01]  /*6460*/  MUFU.EX2 R41, R62 ;  /* 0x0000003e00297308 */ /* 0x000ea20000000800 */
[----:B------:R-:W-:-:S04]  /*6470*/  FADD.FTZ R46, R46, R43 ;  /* 0x0000002b2e2e7221 */ /* 0x000fc80000010000 */
[----:B------:R-:W-:Y:S01]  /*6480*/  FADD.FTZ R5, R31, R46 ;  /* 0x0000002e1f057221 */ /* 0x000fe20000010000 */
[----:B------:R-:W-:Y:S01]  /*6490*/  FFMA.FTZ R46, R48, R24, -R33 ;  /* 0x00000018302e7223 */ /* 0x000fe20000010821 */
[----:B---3--:R-:W-:Y:S02]  /*64a0*/  F2FP.F16.F32.PACK_AB R4, R115, R112 ;  /* 0x000000707304723e */ /* 0x008fe400000000ff */
[----:B------:R-:W-:Y:S01]  /*64b0*/  FADD.FTZ R48, R44, R5 ;  /* 0x000000052c307221 */ /* 0x000fe20000010000 */
[----:B----4-:R-:W-:Y:S02]  /*64c0*/  F2FP.F16.F32.PACK_AB R6, R113, R108 ;  /* 0x0000006c7106723e */ /* 0x010fe400000000ff */
[----:B-1----:R-:W-:Y:S02]  /*64d0*/  F2FP.F16.F32.PACK_AB R5, R117, R104 ;  /* 0x000000687505723e */ /* 0x002fe400000000ff */
[----:B--2---:R-:W-:Y:S01]  /*64e0*/  F2FP.F16.F32.PACK_AB R7, R41, R64 ;  /* 0x000000402907723e */ /* 0x004fe200000000ff */
        /* <DEDUP_REMOVED lines=9> */
[----:B------:R-:W-:Y:S02]  /*6580*/  HMMA.16816.F32 R88, R4, R8, R88 ;  /* 0x000000080458723c */ /* 0x000fe40000001858 */
[----:B------:R-:W-:-:S06]  /*6590*/  FADD.FTZ R32, R32, R29 ;  /* 0x0000001d20207221 */ /* 0x000fcc0000010000 */
[----:B------:R-:W-:Y:S01]  /*65a0*/  HMMA.16816.F32 R84, R4, R10, R84 ;  /* 0x0000000a0454723c */ /* 0x000fe20000001854 */
[----:B------:R-:W2:Y:S01]  /*65b0*/  LDSM.16.MT88.4 R8, [R152+0x9800] ;  /* 0x009800009808783b */ /* 0x000ea20000004200 */
[----:B------:R-:W-:-:S06]  /*65c0*/  FADD.FTZ R25, R25, R32 ;  /* 0x0000002019197221 */ /* 0x000fcc0000010000 */
[C---:B-----5:R-:W-:Y:S01]  /*65d0*/  HMMA.16816.F32 R80, R4.reuse, R16, R80 ;  /* 0x000000100450723c */ /* 0x060fe20000001850 */
        /* <DEDUP_REMOVED lines=153> */
.L_x_13895:
        /* <DEDUP_REMOVED lines=8> */
.L_x_13896:
[----:B------:R-:W-:Y:S05]  /*6ff0*/  BSYNC.RECONVERGENT B0 ;  /* 0x0000000000007941 */ /* 0x000fea0003800200 */
.L_x_13894:
        /* <DEDUP_REMOVED lines=11> */
[----:B------:R-:W-:Y:S01]  /*70b0*/  LDGSTS.E.BYPASS.LTC128B.128 [R101+0x6800], desc[UR4][R12.64] ;  /* 0x068000000c657fae */ /* 0x000fe2000b981a04 */
[-C--:B------:R-:W-:Y:S02]  /*70c0*/  IADD3 R8, P2, PT, R10, R5.reuse, RZ ;  /* 0x000000050a087210 */ /* 0x080fe40007f5e0ff */
[----:B------:R-:W-:Y:S01]  /*70d0*/  IADD3.X R11, PT, PT, R7, R4, RZ, P1, !PT ;  /* 0x00000004070b7210 */ /* 0x000fe20000ffe4ff */
[----:B------:R-:W-:Y:S01]  /*70e0*/  LDGSTS.E.BYPASS.LTC128B.128 [R101+0x7000], desc[UR4][R6.64] ;  /* 0x0700000006657fae */ /* 0x000fe2000b981a04 */
[----:B------:R-:W-:-:S02]  /*70f0*/  IADD3 R14, P1, PT, R8, R5, RZ ;  /* 0x00000005080e7210 */ /* 0x000fc40007f3e0ff */
[-C--:B------:R-:W-:Y:S01]  /*7100*/  IADD3.X R9, PT, PT, R11, R4.reuse, RZ, P2, !PT ;  /* 0x000000040b097210 */ /* 0x080fe200017fe4ff */
[----:B------:R-:W-:Y:S01]  /*7110*/  LDGSTS.E.BYPASS.LTC128B.128 [R101+0x7800], desc[UR4][R10.64] ;  /* 0x078000000a657fae */ /* 0x000fe2000b981a04 */
[-C--:B------:R-:W-:Y:S02]  /*7120*/  IADD3 R20, P2, PT, R14, R5.reuse, RZ ;  /* 0x000000050e147210 */ /* 0x080fe40007f5e0ff */
[-C--:B------:R-:W-:Y:S01]  /*7130*/  IADD3.X R15, PT, PT, R9, R4.reuse, RZ, P1, !PT ;  /* 0x00000004090f7210 */ /* 0x080fe20000ffe4ff */
[----:B------:R1:W-:Y:S01]  /*7140*/  LDGSTS.E.BYPASS.LTC128B.128 [R101+0x8000], desc[UR4][R8.64] ;  /* 0x0800000008657fae */ /* 0x0003e2000b981a04 */
[----:B------:R-:W-:Y:S02]  /*7150*/  IADD3 R22, P1, PT, R20, R5, RZ ;  /* 0x0000000514167210 */ /* 0x000fe40007f3e0ff */
[-C--:B------:R-:W-:Y:S01]  /*7160*/  IADD3.X R21, PT, PT, R15, R4.reuse, RZ, P2, !PT ;  /* 0x000000040f157210 */ /* 0x080fe200017fe4ff */
[----:B------:R2:W-:Y:S03]  /*7170*/  LDGSTS.E.BYPASS.LTC128B.128 [R101+0x8800], desc[UR4][R14.64] ;  /* 0x088000000e657fae */ /* 0x0005e6000b981a04 */
[----:B------:R-:W-:Y:S01]  /*7180*/  IADD3.X R23, PT, PT, R21, R4, RZ, P1, !PT ;  /* 0x0000000415177210 */ /* 0x000fe20000ffe4ff */
[----:B------:R-:W-:Y:S04]  /*7190*/  LDGSTS.E.BYPASS.LTC128B.128 [R101+0x9000], desc[UR4][R20.64] ;  /* 0x0900000014657fae */ /* 0x000fe8000b981a04 */
[----:B------:R3:W-:Y:S04]  /*71a0*/  LDGSTS.E.BYPASS.LTC128B.128 [R101+0x9800], desc[UR4][R22.64] ;  /* 0x0980000016657fae */ /* 0x0007e8000b981a04 */
[----:B------:R-:W-:Y:S04]  /*71b0*/  LDSM.16.M88.4 R44, [R157] ;  /* 0x000000009d2c783b */ /* 0x000fe80000000200 */
[----:B------:R-:W4:Y:S04]  /*71c0*/  LD.E R130, desc[UR4][R2.64+0x18c] ;  /* 0x00018c0402827980 */ /* 0x000f28000c101900 */
[----:B------:R-:W5:Y:S04]  /*71d0*/  LDSM.16.M88.4 R32, [R156+0x2000] ;  /* 0x002000009c20783b */ /* 0x000f680000000200 */
[----:B-1----:R-:W2:Y:S04]  /*71e0*/  LDSM.16.M88.4 R8, [R156+0x3800] ;  /* 0x003800009c08783b */ /* 0x002ea80000000200 */
[----:B------:R-:W-:Y:S04]  /*71f0*/  LDSM.16.M88.4 R112, [R155] ;  /* 0x000000009b70783b */ /* 0x000fe80000000200 */
[----:B------:R-:W1:Y:S04]  /*7200*/  LDSM.16.M88.4 R108, [R151+0x3800] ;  /* 0x00380000976c783b */ /* 0x000e680000000200 */
[----:B------:R-:W3:Y:S04]  /*7210*/  LDSM.16.M88.4 R4, [R151+0x2000] ;  /* 0x002000009704783b */ /* 0x000ee80000000200 */
[----:B------:R-:W3:Y:S04]  /*7220*/  LDSM.16.M88.4 R16, [R156+0x3000] ;  /* 0x003000009c10783b */ /* 0x000ee80000000200 */
[----:B------:R-:W3:Y:S04]  /*7230*/  LDSM.16.M88.4 R104, [R156+0x4000] ;  /* 0x004000009c68783b */ /* 0x000ee80000000200 */
[----:B------:R-:W3:Y:S04]  /*7240*/  LDSM.16.M88.4 R52, [R156+0x5000] ;  /* 0x005000009c34783b */ /* 0x000ee80000000200 */
[----:B------:R-:W3:Y:S04]  /*7250*/  LDSM.16.M88.4 R24, [R156+0x2800] ;  /* 0x002800009c18783b */ /* 0x000ee80000000200 */
[----:B------:R-:W3:Y:S01]  /*7260*/  LDSM.16.M88.4 R116, [R151+0x3000] ;  /* 0x003000009774783b */ /* 0x000ee20000000200 */
[C---:B-----5:R-:W-:Y:S03]  /*7270*/  HMMA.16816.F32 R40, R44.reuse, R32, RZ ;  /* 0x000000202c28723c */ /* 0x060fe600000018ff */
[----:B------:R-:W5:Y:S04]  /*7280*/  LDSM.16.M88.4 R120, [R151+0x4000] ;  /* 0x004000009778783b */ /* 0x000f680000000200 */
[----:B------:R-:W-:Y:S01]  /*7290*/  LDSM.16.M88.4 R60, [R156+0x4800] ;  /* 0x004800009c3c783b */ /* 0x000fe20000000200 */
[C---:B--2---:R-:W-:Y:S03]  /*72a0*/  HMMA.16816.F32 R12, R44.reuse, R8, RZ ;  /* 0x000000082c0c723c */ /* 0x044fe600000018ff */
[----:B------:R-:W-:Y:S04]  /*72b0*/  LDSM.16.M88.4 R48, [R151+0x2800] ;  /* 0x002800009730783b */ /* 0x000fe80000000200 */
[----:B------:R-:W-:Y:S01]  /*72c0*/  LDSM.16.M88.4 R124, [R156+0x5800] ;  /* 0x005800009c7c783b */ /* 0x000fe20000000200 */
[C---:B------:R-:W-:Y:S03]  /*72d0*/  HMMA.16816.F32 R8, R44.reuse, R10, RZ ;  /* 0x0000000a2c08723c */ /* 0x040fe600000018ff */
[----:B------:R-:W0:Y:S05]  /*72e0*/  LDGDEPBAR ;  /* 0x00000000000079af */ /* 0x000e2a0000000000 */
[----:B------:R-:W-:Y:S08]  /*72f0*/  HMMA.16816.F32 R32, R44, R34, RZ ;  /* 0x000000222c20723c */ /* 0x000ff000000018ff */
[C---:B-1----:R-:W-:Y:S08]  /*7300*/  HMMA.16816.F32 R12, R112.reuse, R108, R12 ;  /* 0x0000006c700c723c */ /* 0x042ff0000000180c */
[C---:B------:R-:W-:Y:S01]  /*7310*/  HMMA.16816.F32 R8, R112.reuse, R110, R8 ;  /* 0x0000006e7008723c */ /* 0x040fe20000001808 */
[----:B------:R-:W1:Y:S07]  /*7320*/  LDSM.16.M88.4 R108, [R151+0x5000] ;  /* 0x00500000976c783b */ /* 0x000e6e0000000200 */
[C---:B---3--:R-:W-:Y:S08]  /*7330*/  HMMA.16816.F32 R40, R112.reuse, R4, R40 ;  /* 0x000000047028723c */ /* 0x048ff00000001828 */
[----:B------:R-:W-:Y:S08]  /*7340*/  HMMA.16816.F32 R32, R112, R6, R32 ;  /* 0x000000067020723c */ /* 0x000ff00000001820 */
        /* <DEDUP_REMOVED lines=8> */
[C---:B------:R-:W-:Y:S01]  /*73d0*/  HMMA.16816.F32 R16, R112.reuse, R118, R16 ;  /* 0x000000767010723c */ /* 0x040fe20000001810 */
[----:B------:R-:W2:Y:S07]  /*73e0*/  LDSM.16.M88.4 R116, [R151+0x4800] ;  /* 0x004800009774783b */ /* 0x000eae0000000200 */
[C---:B-----5:R-:W-:Y:S08]  /*73f0*/  HMMA.16816.F32 R4, R112.reuse, R120, R4 ;  /* 0x000000787004723c */ /* 0x060ff00000001804 */
[C---:B------:R-:W-:Y:S01]  /*7400*/  HMMA.16816.F32 R104, R112.reuse, R122, R104 ;  /* 0x0000007a7068723c */ /* 0x040fe20000001868 */
[----:B------:R-:W-:Y:S07]  /*7410*/  LDSM.16.M88.4 R120, [R154] ;  /* 0x000000009a78783b */ /* 0x000fee0000000200 */
[C---:B-1----:R-:W-:Y:S08]  /*7420*/  HMMA.16816.F32 R56, R112.reuse, R108, R56 ;  /* 0x0000006c7038723c */ /* 0x042ff00000001838 */
[----:B------:R-:W-:Y:S01]  /*7430*/  HMMA.16816.F32 R52, R112, R110, R52 ;  /* 0x0000006e7034723c */ /* 0x000fe20000001834 */
[----:B------:R-:W1:Y:S07]  /*7440*/  LDSM.16.M88.4 R108, [R150+0x2000] ;  /* 0x00200000966c783b */ /* 0x000e6e0000000200 */
[C---:B------:R-:W-:Y:S08]  /*7450*/  HMMA.16816.F32 R24, R44.reuse, R26, RZ ;  /* 0x0000001a2c18723c */ /* 0x040ff000000018ff */
[----:B------:R-:W-:Y:S08]  /*7460*/  HMMA.16816.F32 R64, R44, R60, RZ ;  /* 0x0000003c2c40723c */ /* 0x000ff000000018ff */
[C---:B------:R-:W-:Y:S08]  /*7470*/  HMMA.16816.F32 R28, R112.reuse, R48, R28 ;  /* 0x00000030701c723c */ /* 0x040ff0000000181c */
[----:B------:R-:W-:Y:S08]  /*7480*/  HMMA.16816.F32 R24, R112, R50, R24 ;  /* 0x000000327018723c */ /* 0x000ff00000001818 */
[C---:B------:R-:W-:Y:S08]  /*7490*/  HMMA.16816.F32 R60, R44.reuse, R62, RZ ;  /* 0x0000003e2c3c723c */ /* 0x040ff000000018ff */
[C---:B------:R-:W-:Y:S08]  /*74a0*/  HMMA.16816.F32 R48, R44.reuse, R124, RZ ;  /* 0x0000007c2c30723c */ /* 0x040ff000000018ff */
[----:B------:R-:W-:Y:S01]  /*74b0*/  HMMA.16816.F32 R44, R44, R126, RZ ;  /* 0x0000007e2c2c723c */ /* 0x000fe200000018ff */
        /* <DEDUP_REMOVED lines=33> */
[C---:B------:R-:W-:Y:S11]  /*76d0*/  HMMA.16816.F32 R40, R116.reuse, R112, R40 ;  /* 0x000000707428723c */ /* 0x040ff60000001828 */
[-C--:B----4-:R-:W-:Y:S01]  /*76e0*/  FMUL.FTZ R112, R32, R130.reuse ;  /* 0x0000008220707220 */ /* 0x090fe20000410000 */
[-C--:B------:R-:W-:Y:S01]  /*76f0*/  FMUL.FTZ R113, R33, R130.reuse ;  /* 0x0000008221717220 */ /* 0x080fe20000410000 */
[-C--:B------:R-:W-:Y:S01]  /*7700*/  FMUL.FTZ R114, R34, R130.reuse ;  /* 0x0000008222727220 */ /* 0x080fe20000410000 */
[----:B-1----:R-:W-:Y:S01]  /*7710*/  HMMA.16816.F32 R20, R116, R108, R20 ;  /* 0x0000006c7414723c */ /* 0x002fe20000001814 */
[----:B------:R-:W-:-:S02]  /*7720*/  FMUL.FTZ R108, R35, R130 ;  /* 0x00000082236c7220 */ /* 0x000fc40000410000 */
[----:B------:R-:W1:Y:S01]  /*7730*/  LDSM.16.M88.4 R32, [R149+0x3800] ;  /* 0x003800009520783b */ /* 0x000e620000000200 */
[----:B------:R-:W-:-:S04]  /*7740*/  FMUL.FTZ R24, R24, R130 ;  /* 0x0000008218187220 */ /* 0x000fc80000410000 */
[----:B------:R-:W-:Y:S01]  /*7750*/  HMMA.16816.F32 R16, R116, R110, R16 ;  /* 0x0000006e7410723c */ /* 0x000fe20000001810 */
[-C--:B------:R-:W-:Y:S01]  /*7760*/  FMUL.FTZ R110, R28, R130.reuse ;  /* 0x000000821c6e7220 */ /* 0x080fe20000410000 */
[-C--:B------:R-:W-:Y:S01]  /*7770*/  FMUL.FTZ R115, R30, R130.reuse ;  /* 0x000000821e737220 */ /* 0x080fe20000410000 */
[-C--:B------:R-:W-:Y:S01]  /*7780*/  FMUL.FTZ R109, R31, R130.reuse ;  /* 0x000000821f6d7220 */ /* 0x080fe20000410000 */
[-C--:B------:R-:W-:Y:S01]  /*7790*/  FMUL.FTZ R28, R25, R130.reuse ;  /* 0x00000082191c7220 */ /* 0x080fe20000410000 */
[----:B------:R2:W3:Y:S01]  /*77a0*/  MUFU.TANH R31, R24 ;  /* 0x00000018001f7308 */ /* 0x0004e20000002400 */
[-C--:B------:R-:W-:Y:S01]  /*77b0*/  FMUL.FTZ R111, R26, R130.reuse ;  /* 0x000000821a6f7220 */ /* 0x080fe20000410000 */
[-C--:B------:R-:W-:Y:S02]  /*77c0*/  FMUL.FTZ R30, R27, R130.reuse ;  /* 0x000000821b1e7220 */ /* 0x080fe40000410000 */
[----:B--2---:R-:W2:Y:S10]  /*77d0*/  LDSM.16.M88.4 R24, [R149+0x4000] ;  /* 0x004000009518783b */ /* 0x004eb40000000200 */
[-C--:B------:R-:W-:Y:S01]  /*77e0*/  FMUL.FTZ R16, R16, R130.reuse ;  /* 0x0000008210107220 */ /* 0x080fe20000410000 */
[-C--:B------:R-:W-:Y:S01]  /*77f0*/  FMUL.FTZ R17, R17, R130.reuse ;  /* 0x0000008211117220 */ /* 0x080fe20000410000 */
[C---:B------:R-:W-:Y:S08]  /*7800*/  HMMA.16816.F32 R4, R120.reuse, R124, R4 ;  /* 0x0000007c7804723c */ /* 0x040ff00000001804 */
[----:B------:R-:W-:Y:S01]  /*7810*/  HMMA.16816.F32 R104, R120, R126, R104 ;  /* 0x0000007e7868723c */ /* 0x000fe20000001868 */
[-C--:B------:R-:W-:Y:S01]  /*7820*/  FMUL.FTZ R121, R22, R130.reuse ;  /* 0x0000008216797220 */ /* 0x080fe20000410000 */
[----:B------:R-:W-:-:S06]  /*7830*/  FMUL.FTZ R22, R19, R130 ;  /* 0x0000008213167220 */ /* 0x000fcc0000410000 */
[C---:B-1----:R-:W-:Y:S01]  /*7840*/  HMMA.16816.F32 R12, R116.reuse, R32, R12 ;  /* 0x00000020740c723c */ /* 0x042fe2000000180c */
[-C--:B------:R-:W-:Y:S02]  /*7850*/  FMUL.FTZ R33, R21, R130.reuse ;  /* 0x0000008215217220 */ /* 0x080fe40000410000 */
[----:B------:R-:W1:Y:S05]  /*7860*/  MUFU.TANH R21, R17 ;  /* 0x0000001100157308 */ /* 0x000e6a0000002400 */
[C---:B------:R-:W-:Y:S01]  /*7870*/  HMMA.16816.F32 R8, R116.reuse, R34, R8 ;  /* 0x000000227408723c */ /* 0x040fe20000001808 */
[-C--:B------:R-:W-:Y:S01]  /*7880*/  FMUL.FTZ R34, R23, R130.reuse ;  /* 0x0000008217227220 */ /* 0x080fe20000410000 */
[-C--:B------:R-:W-:Y:S01]  /*7890*/  FMUL.FTZ R35, R18, R130.reuse ;  /* 0x0000008212237220 */ /* 0x080fe20000410000 */
[----:B------:R4:W1:Y:S02]  /*78a0*/  MUFU.TANH R23, R16 ;  /* 0x0000001000177308 */ /* 0x0008640000002400 */
[----:B----4-:R-:W4:Y:S03]  /*78b0*/  LDSM.16.M88.4 R16, [R149+0x4800] ;  /* 0x004800009510783b */ /* 0x010f260000000200 */
[C---:B--2---:R-:W-:Y:S11]  /*78c0*/  HMMA.16816.F32 R4, R116.reuse, R24, R4 ;  /* 0x000000187404723c */ /* 0x044ff60000001804 */
[-C--:B------:R-:W-:Y:S01]  /*78d0*/  FMUL.FTZ R25, R10, R130.reuse ;  /* 0x000000820a197220 */ /* 0x080fe20000410000 */
[----:B------:R-:W-:Y:S01]  /*78e0*/  HMMA.16816.F32 R104, R116, R26, R104 ;  /* 0x0000001a7468723c */ /* 0x000fe20000001868 */
[-C--:B------:R-:W-:Y:S01]  /*78f0*/  FMUL.FTZ R26, R14, R130.reuse ;  /* 0x000000820e1a7220 */ /* 0x080fe20000410000 */
[----:B------:R-:W-:-:S05]  /*7900*/  FMUL.FTZ R14, R8, R130 ;  /* 0x00000082080e7220 */ /* 0x000fca0000410000 */
[-C--:B------:R-:W-:Y:S01]  /*7910*/  FMUL.FTZ R10, R4, R130.reuse ;  /* 0x00000082040a7220 */ /* 0x080fe20000410000 */
[-C--:B------:R-:W-:Y:S01]  /*7920*/  FMUL.FTZ R8, R5, R130.reuse ;  /* 0x0000008205087220 */ /* 0x080fe20000410000 */
[-C--:B------:R-:W-:Y:S01]  /*7930*/  FMUL.FTZ R123, R7, R130.reuse ;  /* 0x00000082077b7220 */ /* 0x080fe20000410000 */
[C---:B----4-:R-:W-:Y:S01]  /*7940*/  HMMA.16816.F32 R64, R116.reuse, R16, R64 ;  /* 0x000000107440723c */ /* 0x050fe20000001840 */
[-C--:B------:R-:W-:Y:S02]  /*7950*/  FMUL.FTZ R16, R6, R130.reuse ;  /* 0x0000008206107220 */ /* 0x080fe40000410000 */
[----:B------:R-:W2:Y:S05]  /*7960*/  LDSM.16.M88.4 R4, [R149+0x5000] ;  /* 0x005000009504783b */ /* 0x000eaa0000000200 */
[C---:B--2---:R-:W-:Y:S08]  /*7970*/  HMMA.16816.F32 R56, R116.reuse, R4, R56 ;  /* 0x000000047438723c */ /* 0x044ff00000001838 */
[C---:B------:R-:W-:Y:S01]  /*7980*/  HMMA.16816.F32 R52, R116.reuse, R6, R52 ;  /* 0x000000067434723c */ /* 0x040fe20000001834 */
[----:B------:R-:W2:Y:S07]  /*7990*/  LDSM.16.M88.4 R4, [R149+0x5800] ;  /* 0x005800009504783b */ /* 0x000eae0000000200 */
[----:B------:R-:W-:Y:S01]  /*79a0*/  HMMA.16816.F32 R60, R116, R18, R60 ;  /* 0x00000012743c723c */ /* 0x000fe2000000183c */
        /* <DEDUP_REMOVED lines=23> */
[----:B------:R-:W1:Y:S01]  /*7b20*/  MUFU.TANH R112, R112 ;  /* 0x0000007000707308 */ /* 0x000e620000002400 */
[----:B------:R-:W-:-:S04]  /*7b30*/  DEPBAR.LE SB0, 0x0 ;  /* 0x000080000000791a */ /* 0x000fc80000000000 */
[C---:B--2---:R-:W-:Y:S08]  /*7b40*/  HMMA.16816.F32 R48, R116.reuse, R4, R48 ;  /* 0x000000047430723c */ /* 0x044ff00000001830 */
[----:B------:R-:W-:Y:S01]  /*7b50*/  HMMA.16816.F32 R44, R116, R6, R44 ;  /* 0x00000006742c723c */ /* 0x000fe2000000182c */
[-C--:B------:R-:W-:Y:S01]  /*7b60*/  FMUL.FTZ R4, R55, R130.reuse ;  /* 0x0000008237047220 */ /* 0x080fe20000410000 */
[-C--:B------:R-:W-:Y:S01]  /*7b70*/  FMUL.FTZ R67, R60, R130.reuse ;  /* 0x000000823c437220 */ /* 0x080fe20000410000 */
[-C--:B------:R-:W-:Y:S01]  /*7b80*/  FMUL.FTZ R60, R61, R130.reuse ;  /* 0x000000823d3c7220 */ /* 0x080fe20000410000 */
[-C--:B------:R-:W-:Y:S01]  /*7b90*/  FMUL.FTZ R61, R56, R130.reuse ;  /* 0x00000082383d7220 */ /* 0x080fe20000410000 */
[-C--:B------:R-:W-:Y:S01]  /*7ba0*/  FMUL.FTZ R106, R62, R130.reuse ;  /* 0x000000823e6a7220 */ /* 0x080fe20000410000 */
[----:B------:R-:W-:Y:S01]  /*7bb0*/  FMUL.FTZ R56, R57, R130 ;  /* 0x0000008239387220 */ /* 0x000fe20000410000 */
[----:B----4-:R-:W-:-:S04]  /*7bc0*/  IADD3 R20, PT, PT, R100, -0x2, RZ ;  /* 0xfffffffe64147810 */ /* 0x010fc80007ffe0ff */
[-C--:B------:R-:W-:Y:S01]  /*7bd0*/  FMUL.FTZ R55, R49, R130.reuse ;  /* 0x0000008231377220 */ /* 0x080fe20000410000 */
[-C--:B------:R-:W-:Y:S01]  /*7be0*/  FMUL.FTZ R49, R50, R130.reuse ;  /* 0x0000008232317220 */ /* 0x080fe20000410000 */
[-C--:B------:R-:W-:Y:S01]  /*7bf0*/  FMUL.FTZ R50, R51, R130.reuse ;  /* 0x0000008233327220 */ /* 0x080fe20000410000 */
[-C--:B------:R-:W-:Y:S01]  /*7c00*/  FMUL.FTZ R19, R64, R130.reuse ;  /* 0x0000008240137220 */ /* 0x080fe20000410000 */
[-C--:B------:R-:W-:Y:S01]  /*7c10*/  FMUL.FTZ R62, R63, R130.reuse ;  /* 0x000000823f3e7220 */ /* 0x080fe20000410000 */
[-C--:B------:R-:W-:Y:S01]  /*7c20*/  FMUL.FTZ R57, R59, R130.reuse ;  /* 0x000000823b397220 */ /* 0x080fe20000410000 */
[-C--:B------:R-:W-:Y:S02]  /*7c30*/  FMUL.FTZ R48, R48, R130.reuse ;  /* 0x0000008230307220 */ /* 0x080fe40000410000 */
[-C--:B------:R-:W-:Y:S01]  /*7c40*/  FMUL.FTZ R51, R45, R130.reuse ;  /* 0x000000822d337220 */ /* 0x080fe20000410000 */
[-C--:B------:R-:W-:Y:S01]  /*7c50*/  FMUL.FTZ R45, R46, R130.reuse ;  /* 0x000000822e2d7220 */ /* 0x080fe20000410000 */
[-C--:B------:R-:W-:Y:S01]  /*7c60*/  FMUL.FTZ R47, R47, R130.reuse ;  /* 0x000000822f2f7220 */ /* 0x080fe20000410000 */
[----:B------:R-:W-:Y:S01]  /*7c70*/  FMUL.FTZ R44, R44, R130 ;  /* 0x000000822c2c7220 */ /* 0x000fe20000410000 */
[----:B------:R-:W-:Y:S01]  /*7c80*/  ISETP.GT.AND P1, PT, R20, R163, PT ;  /* 0x000000a31400720c */ /* 0x000fe20003f24270 */
[----:B------:R-:W2:Y:S08]  /*7c90*/  MUFU.TANH R40, R40 ;  /* 0x0000002800287308 */ /* 0x000eb00000002400 */
        /* <DEDUP_REMOVED lines=64> */
[----:B-1----:R-:W-:-:S03]  /*80a0*/  IADD3 R52, PT, PT, R100, -0x1, RZ ;  /* 0xffffffff64347810 */ /* 0x002fc60007ffe0ff */
[----:B------:R-:W3:Y:S02]  /*80b0*/  LD.E.64 R124, desc[UR4][R2.64+0x20] ;  /* 0x00002004027c7980 */ /* 0x000ee4000c101b00 */
[----:B------:R-:W-:-:S04]  /*80c0*/  IMAD.SHL.U32 R52, R52, 0x80, RZ ;  /* 0x0000008034347824 */ /* 0x000fc800078e00ff */
        /* <DEDUP_REMOVED lines=11> */
[----:B------:R-:W-:Y:S01]  /*8180*/  ISETP.GE.AND P2, PT, R6, RZ, PT ;  /* 0x000000ff0600720c */ /* 0x000fe20003f46270 */
[----:B-1----:R-:W-:Y:S01]  /*8190*/  IMAD.MOV R7, RZ, RZ, -R119 ;  /* 0x000000ffff077224 */ /* 0x002fe200078e0a77 */
[----:B------:R-:W-:-:S03]  /*81a0*/  MOV R118, RZ ;  /* 0x000000ff00767202 */ /* 0x000fc60000000f00 */
[----:B------:R-:W-:Y:S01]  /*81b0*/  IMAD R54, R7, R44, RZ ;  /* 0x0000002c07367224 */ /* 0x000fe200078e02ff */
[----:B------:R-:W-:Y:S02]  /*81c0*/  IABS R7, R52 ;  /* 0x0000003400077213 */ /* 0x000fe40000000000 */
[----:B------:R-:W-:Y:S01]  /*81d0*/  LOP3.LUT R52, R52, R117, RZ, 0x3c, !PT ;  /* 0x0000007534347212 */ /* 0x000fe200078e3cff */
[----:B------:R-:W-:Y:S02]  /*81e0*/  IMAD.HI.U32 R54, R119, R54, R118 ;  /* 0x0000003677367227 */ /* 0x000fe400078e0076 */
        /* <DEDUP_REMOVED lines=42> */
.L_x_13900:
        /* <DEDUP_REMOVED lines=8> */
.L_x_13901:
[----:B------:R-:W-:Y:S05]  /*8510*/  BSYNC.RECONVERGENT B0 ;  /* 0x0000000000007941 */ /* 0x000fea0003800200 */
.L_x_13899:
        /* <DEDUP_REMOVED lines=28> */
.L_x_13898:
[----:B------:R-:W-:Y:S05]  /*86e0*/  BSYNC.RECONVERGENT B1 ;  /* 0x0000000000017941 */ /* 0x000fea0003800200 */
.L_x_13897:
[----:B------:R-:W3:Y:S01]  /*86f0*/  LD.E R24, desc[UR4][R2.64+0xdc] ;  /* 0x0000dc0402187980 */ /* 0x000ee2000c101900 */
[----:B-1----:R-:W-:-:S04]  /*8700*/  IMAD R44, R100, 0x80, R37 ;  /* 0x00000080642c7824 */ /* 0x002fc800078e0225 */
[C---:B------:R-:W-:Y:S02]  /*8710*/  VIADD R7, R44.reuse, 0xffffff00 ;  /* 0xffffff002c077836 */ /* 0x040fe40000000000 */
[C---:B--2---:R-:W-:Y:S02]  /*8720*/  VIADD R101, R44.reuse, 0xffffff01 ;  /* 0xffffff012c657836 */ /* 0x044fe40000000000 */
[C---:B------:R-:W-:Y:S01]  /*8730*/  VIADD R107, R44.reuse, 0xffffff09 ;  /* 0xffffff092c6b7836 */ /* 0x040fe20000000000 */
[C---:B------:R-:W-:Y:S02]  /*8740*/  ISETP.GE.AND P3, PT, R7.reuse, R174, PT ;  /* 0x000000ae0700720c */ /* 0x040fe40003f66270 */
[C---:B------:R-:W-:Y:S02]  /*8750*/  ISETP.GE.AND P0, PT, R7.reuse, R176, PT ;  /* 0x000000b00700720c */ /* 0x040fe40003f06270 */
[C---:B------:R-:W-:Y:S02]  /*8760*/  ISETP.GE.AND P6, PT, R7.reuse, R175, PT ;  /* 0x000000af0700720c */ /* 0x040fe40003fc6270 */
[----:B------:R-:W-:Y:S01]  /*8770*/  ISETP.GE.AND P2, PT, R7, R172, PT ;  /* 0x000000ac0700720c */ /* 0x000fe20003f46270 */
[----:B------:R-:W-:Y:S01]  /*8780*/  VIADD R7, R44, 0xffffff08 ;  /* 0xffffff082c077836 */ /* 0x000fe20000000000 */
[----:B------:R-:W-:-:S02]  /*8790*/  FSEL R42, R42, -INF , P3 ;  /* 0xff8000002a2a7808 */ /* 0x000fc40001800000 */
[C---:B------:R-:W-:Y:S02]  /*87a0*/  ISETP.GE.AND P1, PT, R101.reuse, R176, PT ;  /* 0x000000b06500720c */ /* 0x040fe40003f26270 */
[----:B------:R-:W-:Y:S02]  /*87b0*/  FSEL R40, R40, -INF , P0 ;  /* 0xff80000028287808 */ /* 0x000fe40000000000 */
[----:B------:R-:W-:Y:S02]  /*87c0*/  ISETP.GE.AND P0, PT, R101, R174, PT ;  /* 0x000000ae6500720c */ /* 0x000fe40003f06270 */
[----:B------:R-:W-:Y:S02]  /*87d0*/  FSEL R220, R42, -INF , !P2 ;  /* 0xff8000002adc7808 */ /* 0x000fe40005000000 */
[C---:B------:R-:W-:Y:S02]  /*87e0*/  ISETP.GE.AND P3, PT, R7.reuse, R176, PT ;  /* 0x000000b00700720c */ /* 0x040fe40003f66270 */
[----:B------:R-:W-:-:S02]  /*87f0*/  ISETP.GE.AND P2, PT, R7, R174, PT ;  /* 0x000000ae0700720c */ /* 0x000fc40003f46270 */
[----:B------:R-:W-:Y:S02]  /*8800*/  FSEL R222, R40, -INF , !P6 ;  /* 0xff80000028de7808 */ /* 0x000fe40007000000 */
[----:B------:R-:W-:Y:S02]  /*8810*/  FSEL R41, R41, -INF , P1 ;  /* 0xff80000029297808 */ /* 0x000fe40000800000 */
[CC--:B------:R-:W-:Y:S02]  /*8820*/  ISETP.GE.AND P6, PT, R7.reuse, R175.reuse, PT ;  /* 0x000000af0700720c */ /* 0x0c0fe40003fc6270 */
[-C--:B------:R-:W-:Y:S02]  /*8830*/  ISETP.GE.AND P1, PT, R7, R172.reuse, PT ;  /* 0x000000ac0700720c */ /* 0x080fe40003f26270 */
[C---:B------:R-:W-:Y:S02]  /*8840*/  ISETP.GE.AND P5, PT, R101.reuse, R175, PT ;  /* 0x000000af6500720c */ /* 0x040fe40003fa6270 */
[----:B------:R-:W-:Y:S01]  /*8850*/  ISETP.GE.AND P4, PT, R101, R172, PT ;  /* 0x000000ac6500720c */ /* 0x000fe20003f86270 */
[C---:B------:R-:W-:Y:S01]  /*8860*/  VIADD R101, R44.reuse, 0xffffff10 ;  /* 0xffffff102c657836 */ /* 0x040fe20000000000 */
[----:B------:R-:W-:Y:S01]  /*8870*/  FSEL R7, R43, -INF , P0 ;  /* 0xff8000002b077808 */ /* 0x000fe20000000000 */
[----:B------:R-:W-:Y:S01]  /*8880*/  VIADD R43, R44, 0xffffff18 ;  /* 0xffffff182c2b7836 */ /* 0x000fe20000000000 */
[----:B------:R-:W-:-:S02]  /*8890*/  ISETP.GE.AND P0, PT, R107, R176, PT ;  /* 0x000000b06b00720c */ /* 0x000fc40003f06270 */
[----:B------:R-:W-:Y:S02]  /*88a0*/  FSEL R112, R112, -INF , P3 ;  /* 0xff80000070707808 */ /* 0x000fe40001800000 */
[----:B------:R-:W-:Y:S02]  /*88b0*/  FSEL R6, R114, -INF , P2 ;  /* 0xff80000072067808 */ /* 0x000fe40001000000 */
        /* <DEDUP_REMOVED lines=8> */
[----:B------:R-:W-:Y:S02]  /*8940*/  ISETP.GE.AND P3, PT, R107, R174, PT ;  /* 0x000000ae6b00720c */ /* 0x000fe40003f66270 */
[----:B------:R-:W-:Y:S02]  /*8950*/  FSEL R110, R110, -INF , P2 ;  /* 0xff8000006e6e7808 */ /* 0x000fe40001000000 */
[----:B------:R-:W-:-:S02]  /*8960*/  FSEL R108, R108, -INF , P3 ;  /* 0xff8000006c6c7808 */ /* 0x000fc40001800000 */
[-C--:B------:R-:W-:Y:S02]  /*8970*/  ISETP.GE.AND P3, PT, R101, R176.reuse, PT ;  /* 0x000000b06500720c */ /* 0x080fe40003f66270 */
        /* <DEDUP_REMOVED lines=8> */
[C---:B------:R-:W-:Y:S01]  /*8a00*/  VIADD R43, R44.reuse, 0xffffff19 ;  /* 0xffffff192c2b7836 */ /* 0x040fe20000000000 */
[----:B------:R-:W-:Y:S01]  /*8a10*/  ISETP.GE.AND P2, PT, R101, R174, PT ;  /* 0x000000ae6500720c */ /* 0x000fe20003f46270 */
[----:B------:R-:W-:Y:S01]  /*8a20*/  VIADD R29, R44, 0xffffff20 ;  /* 0xffffff202c1d7836 */ /* 0x000fe20000000000 */
[----:B------:R-:W-:Y:S02]  /*8a30*/  FSEL R41, R41, -INF , !P5 ;  /* 0xff80000029297808 */ /* 0x000fe40006800000 */
[----:B------:R-:W-:-:S02]  /*8a40*/  FSEL R7, R7, -INF , !P4 ;  /* 0xff80000007077808 */ /* 0x000fc40006000000 */
[----:B------:R-:W-:Y:S02]  /*8a50*/  FSEL R111, R111, -INF , P0 ;  /* 0xff8000006f6f7808 */ /* 0x000fe40000000000 */
[C---:B------:R-:W-:Y:S02]  /*8a60*/  ISETP.GE.AND P5, PT, R107.reuse, R175, PT ;  /* 0x000000af6b00720c */ /* 0x040fe40003fa6270 */
[----:B------:R-:W-:Y:S02]  /*8a70*/  ISETP.GE.AND P4, PT, R107, R172, PT ;  /* 0x000000ac6b00720c */ /* 0x000fe40003f86270 */
        /* <DEDUP_REMOVED lines=9> */
[----:B------:R-:W-:Y:S01]  /*8b10*/  FSEL R64, R31, -INF , !P6 ;  /* 0xff8000001f407808 */ /* 0x000fe20007000000 */
[----:B------:R-:W-:Y:S01]  /*8b20*/  VIADD R31, R44, 0xffffff21 ;  /* 0xffffff212c1f7836 */ /* 0x000fe20000000000 */
[----:B------:R-:W-:Y:S02]  /*8b30*/  FSEL R28, R28, -INF , P2 ;  /* 0xff8000001c1c7808 */ /* 0x000fe40001000000 */
[----:B------:R-:W-:Y:S02]  /*8b40*/  ISETP.GE.AND P1, PT, R43, R174, PT ;  /* 0x000000ae2b00720c */ /* 0x000fe40003f26270 */
[C---:B------:R-:W-:Y:S02]  /*8b50*/  ISETP.GE.AND P0, PT, R29.reuse, R176, PT ;  /* 0x000000b01d00720c */ /* 0x040fe40003f06270 */
[C---:B------:R-:W-:Y:S02]  /*8b60*/  ISETP.GE.AND P6, PT, R29.reuse, R175, PT ;  /* 0x000000af1d00720c */ /* 0x040fe40003fc6270 */
[----:B------:R-:W-:Y:S01]  /*8b70*/  ISETP.GE.AND P2, PT, R29, R172, PT ;  /* 0x000000ac1d00720c */ /* 0x000fe20003f46270 */
[----:B------:R-:W-:Y:S01]  /*8b80*/  VIADD R29, R44, 0xffffff28 ;  /* 0xffffff282c1d7836 */ /* 0x000fe20000000000 */
[----:B------:R-:W-:-:S02]  /*8b90*/  FSEL R121, R121, -INF , P3 ;  /* 0xff80000079797808 */ /* 0x000fc40001800000 */
[----:B------:R-:W-:Y:S02]  /*8ba0*/  FSEL R216, R216, -INF , !P5 ;  /* 0xff800000d8d87808 */ /* 0x000fe40006800000 */
[----:B------:R-:W-:Y:S02]  /*8bb0*/  FSEL R212, R109, -INF , !P4 ;  /* 0xff8000006dd47808 */ /* 0x000fe40006000000 */
[C---:B------:R-:W-:Y:S02]  /*8bc0*/  ISETP.GE.AND P5, PT, R43.reuse, R175, PT ;  /* 0x000000af2b00720c */ /* 0x040fe40003fa6270 */
[----:B------:R-:W-:Y:S02]  /*8bd0*/  ISETP.GE.AND P4, PT, R43, R172, PT ;  /* 0x000000ac2b00720c */ /* 0x000fe40003f86270 */
[----:B------:R-:W-:Y:S02]  /*8be0*/  FSEL R30, R30, -INF , P1 ;  /* 0xff8000001e1e7808 */ /* 0x000fe40000800000 */
[----:B------:R-:W-:-:S02]  /*8bf0*/  ISETP.GE.AND P1, PT, R31, R176, PT ;  /* 0x000000b01f00720c */ /* 0x000fc40003f26270 */
[----:B------:R-:W-:Y:S02]  /*8c00*/  FSEL R32, R32, -INF , P0 ;  /* 0xff80000020207808 */ /* 0x000fe40000000000 */
[----:B------:R-:W-:Y:S02]  /*8c10*/  ISETP.GE.AND P3, PT, R29, R176, PT ;  /* 0x000000b01d00720c */ /* 0x000fe40003f66270 */
[----:B------:R-:W-:Y:S02]  /*8c20*/  FSEL R126, R121, -INF , !P2 ;  /* 0xff800000797e7808 */ /* 0x000fe40005000000 */
[----:B------:R-:W-:Y:S02]  /*8c30*/  ISETP.GE.AND P2, PT, R29, R174, PT ;  /* 0x000000ae1d00720c */ /* 0x000fe40003f46270 */
[----:B------:R-:W-:Y:S02]  /*8c40*/  FSEL R214, R28, -INF , !P5 ;  /* 0xff8000001cd67808 */ /* 0x000fe40006800000 */
[----:B------:R-:W-:-:S02]  /*8c50*/  FSEL R208, R30, -INF , !P4 ;  /* 0xff8000001ed07808 */ /* 0x000fc40006000000 */
[CC--:B------:R-:W-:Y:S02]  /*8c60*/  ISETP.GE.AND P5, PT, R31.reuse, R175.reuse, PT ;  /* 0x000000af1f00720c */ /* 0x0c0fe40003fa6270 */
[C---:B------:R-:W-:Y:S02]  /*8c70*/  ISETP.GE.AND P0, PT, R31.reuse, R174, PT ;  /* 0x000000ae1f00720c */ /* 0x040fe40003f06270 */
[----:B------:R-:W-:Y:S01]  /*8c80*/  ISETP.GE.AND P4, PT, R31, R172, PT ;  /* 0x000000ac1f00720c */ /* 0x000fe20003f86270 */
[----:B------:R-:W-:Y:S01]  /*8c90*/  VIADD R31, R44, 0xffffff29 ;  /* 0xffffff292c1f7836 */ /* 0x000fe20000000000 */
        /* <DEDUP_REMOVED lines=8> */
[----:B------:R-:W-:Y:S01]  /*8d20*/  FSEL R130, R23, -INF , !P6 ;  /* 0xff80000017827808 */ /* 0x000fe20007000000 */
[----:B------:R-:W-:Y:S01]  /*8d30*/  VIADD R23, R44, 0xffffff31 ;  /* 0xffffff312c177836 */ /* 0x000fe20000000000 */
[----:B------:R-:W-:-:S02]  /*8d40*/  ISETP.GE.AND P0, PT, R31, R176, PT ;  /* 0x000000b01f00720c */ /* 0x000fc40003f06270 */
[----:B------:R-:W-:Y:S02]  /*8d50*/  ISETP.GE.AND P3, PT, R31, R174, PT ;  /* 0x000000ae1f00720c */ /* 0x000fe40003f66270 */
[----:B------:R-:W-:Y:S02]  /*8d60*/  FSEL R124, R35, -INF , !P1 ;  /* 0xff800000237c7808 */ /* 0x000fe40004800000 */
[C---:B------:R-:W-:Y:S02]  /*8d70*/  ISETP.GE.AND P2, PT, R29.reuse, R176, PT ;  /* 0x000000b01d00720c */ /* 0x040fe40003f46270 */
[----:B------:R-:W-:Y:S02]  /*8d80*/  ISETP.GE.AND P1, PT, R29, R174, PT ;  /* 0x000000ae1d00720c */ /* 0x000fe40003f26270 */
[----:B------:R-:W-:Y:S01]  /*8d90*/  FSEL R204, R21, -INF , P0 ;  /* 0xff80000015cc7808 */ /* 0x000fe20000000000 */
[----:B------:R-:W-:Y:S01]  /*8da0*/  VIADD R21, R44, 0xffffff38 ;  /* 0xffffff382c157836 */ /* 0x000fe20000000000 */
[----:B------:R-:W-:-:S02]  /*8db0*/  FSEL R22, R22, -INF , P3 ;  /* 0xff80000016167808 */ /* 0x000fc40001800000 */
[C---:B------:R-:W-:Y:S02]  /*8dc0*/  ISETP.GE.AND P6, PT, R29.reuse, R175, PT ;  /* 0x000000af1d00720c */ /* 0x040fe40003fc6270 */
[----:B------:R-:W-:Y:S02]  /*8dd0*/  ISETP.GE.AND P0, PT, R29, R172, PT ;  /* 0x000000ac1d00720c */ /* 0x000fe40003f06270 */
[----:B------:R-:W-:Y:S02]  /*8de0*/  ISETP.GE.AND P3, PT, R23, R176, PT ;  /* 0x000000b01700720c */ /* 0x000fe40003f66270 */
        /* <DEDUP_REMOVED lines=9> */
[C---:B------:R-:W-:Y:S01]  /*8e80*/  VIADD R21, R44.reuse, 0xffffff39 ;  /* 0xffffff392c157836 */ /* 0x040fe20000000000 */
[----:B------:R-:W-:Y:S01]  /*8e90*/  ISETP.GE.AND P2, PT, R23, R174, PT ;  /* 0x000000ae1700720c */ /* 0x000fe20003f46270 */
[----:B------:R-:W-:Y:S01]  /*8ea0*/  VIADD R13, R44, 0xffffff40 ;  /* 0xffffff402c0d7836 */ /* 0x000fe20000000000 */
[----:B------:R-:W-:-:S02]  /*8eb0*/  FSEL R206, R33, -INF , !P5 ;  /* 0xff80000021ce7808 */ /* 0x000fc40006800000 */
[----:B------:R-:W-:Y:S02]  /*8ec0*/  FSEL R202, R34, -INF , !P4 ;  /* 0xff80000022ca7808 */ /* 0x000fe40006000000 */
[----:B------:R-:W-:Y:S02]  /*8ed0*/  FSEL R15, R15, -INF , P2 ;  /* 0xff8000000f0f7808 */ /* 0x000fe40001000000 */
[----:B------:R-:W-:Y:S02]  /*8ee0*/  FSEL R25, R25, -INF , P0 ;  /* 0xff80000019197808 */ /* 0x000fe40000000000 */
[C---:B------:R-:W-:Y:S02]  /*8ef0*/  ISETP.GE.AND P5, PT, R31.reuse, R175, PT ;  /* 0x000000af1f00720c */ /* 0x040fe40003fa6270 */
[----:B------:R-:W-:Y:S02]  /*8f00*/  ISETP.GE.AND P4, PT, R31, R172, PT ;  /* 0x000000ac1f00720c */ /* 0x000fe40003f86270 */
[----:B------:R-:W-:-:S02]  /*8f10*/  ISETP.GE.AND P2, PT, R21, R176, PT ;  /* 0x000000b01500720c */ /* 0x000fc40003f46270 */
[----:B------:R-:W-:Y:S02]  /*8f20*/  FSEL R14, R14, -INF , P1 ;  /* 0xff8000000e0e7808 */ /* 0x000fe40000800000 */
[----:B------:R-:W-:Y:S02]  /*8f30*/  FSEL R182, R25, -INF , !P3 ;  /* 0xff80000019b67808 */ /* 0x000fe40005800000 */
[----:B------:R-:W-:Y:S02]  /*8f40*/  FSEL R204, R204, -INF , !P5 ;  /* 0xff800000cccc7808 */ /* 0x000fe40006800000 */
[----:B------:R-:W-:Y:S02]  /*8f50*/  FSEL R200, R22, -INF , !P4 ;  /* 0xff80000016c87808 */ /* 0x000fe40006000000 */
[----:B------:R-:W-:Y:S02]  /*8f60*/  FSEL R186, R14, -INF , !P6 ;  /* 0xff8000000eba7808 */ /* 0x000fe40007000000 */
[----:B------:R-:W-:-:S02]  /*8f70*/  ISETP.GE.AND P3, PT, R13, R174, PT ;  /* 0x000000ae0d00720c */ /* 0x000fc40003f66270 */
[----:B------:R-:W-:Y:S02]  /*8f80*/  FSEL R196, R9, -INF , P2 ;  /* 0xff80000009c47808 */ /* 0x000fe40001000000 */
[CC--:B------:R-:W-:Y:S02]  /*8f90*/  ISETP.GE.AND P5, PT, R23.reuse, R175.reuse, PT ;  /* 0x000000af1700720c */ /* 0x0c0fe40003fa6270 */
[----:B------:R-:W-:Y:S02]  /*8fa0*/  ISETP.GE.AND P4, PT, R23, R172, PT ;  /* 0x000000ac1700720c */ /* 0x000fe40003f86270 */
[C---:B------:R-:W-:Y:S02]  /*8fb0*/  ISETP.GE.AND P0, PT, R13.reuse, R176, PT ;  /* 0x000000b00d00720c */ /* 0x040fe40003f06270 */
[C---:B------:R-:W-:Y:S02]  /*8fc0*/  ISETP.GE.AND P6, PT, R13.reuse, R175, PT ;  /* 0x000000af0d00720c */ /* 0x040fe40003fc6270 */
[----:B------:R-:W-:Y:S01]  /*8fd0*/  ISETP.GE.AND P2, PT, R13, R172, PT ;  /* 0x000000ac0d00720c */ /* 0x000fe20003f46270 */
[C---:B------:R-:W-:Y:S01]  /*8fe0*/  VIADD R13, R44.reuse, 0xffffff41 ;  /* 0xffffff412c0d7836 */ /* 0x040fe20000000000 */
        /* <DEDUP_REMOVED lines=8> */
[----:B------:R-:W-:-:S02]  /*9070*/  FSEL R10, R10, -INF , P0 ;  /* 0xff8000000a0a7808 */ /* 0x000fc40000000000 */
[C---:B------:R-:W-:Y:S02]  /*9080*/  ISETP.GE.AND P1, PT, R13.reuse, R176, PT ;  /* 0x000000b00d00720c */ /* 0x040fe40003f26270 */
[-C--:B------:R-:W-:Y:S02]  /*9090*/  ISETP.GE.AND P0, PT, R13, R174.reuse, PT ;  /* 0x000000ae0d00720c */ /* 0x080fe40003f06270 */
[----:B------:R-:W-:Y:S02]  /*90a0*/  FSEL R140, R16, -INF , !P2 ;  /* 0xff800000108c7808 */ /* 0x000fe40005000000 */
[----:B------:R-:W-:Y:S02]  /*90b0*/  ISETP.GE.AND P2, PT, R9, R174, PT ;  /* 0x000000ae0900720c */ /* 0x000fe40003f46270 */
[----:B------:R-:W-:Y:S02]  /*90c0*/  FSEL R196, R196, -INF , !P5 ;  /* 0xff800000c4c47808 */ /* 0x000fe40006800000 */
[----:B------:R-:W-:Y:S01]  /*90d0*/  FSEL R192, R11, -INF , !P4 ;  /* 0xff8000000bc07808 */ /* 0x000fe20006000000 */
[----:B------:R-:W-:Y:S01]  /*90e0*/  VIADD R11, R44, 0xffffff49 ;  /* 0xffffff492c0b7836 */ /* 0x000fe20000000000 */
[----:B------:R-:W-:-:S02]  /*90f0*/  ISETP.GE.AND P5, PT, R13, R175, PT ;  /* 0x000000af0d00720c */ /* 0x000fc40003fa6270 */
[----:B------:R-:W-:Y:S02]  /*9100*/  ISETP.GE.AND P4, PT, R13, R172, PT ;  /* 0x000000ac0d00720c */ /* 0x000fe40003f86270 */
[----:B------:R-:W-:Y:S02]  /*9110*/  FSEL R180, R10, -INF , !P6 ;  /* 0xff8000000ab47808 */ /* 0x000fe40007000000 */
[----:B------:R-:W-:Y:S02]  /*9120*/  ISETP.GE.AND P3, PT, R9, R176, PT ;  /* 0x000000b00900720c */ /* 0x000fe40003f66270 */
[----:B------:R-:W-:Y:S02]  /*9130*/  FSEL R8, R8, -INF , P1 ;  /* 0xff80000008087808 */ /* 0x000fe40000800000 */
[----:B------:R-:W-:Y:S02]  /*9140*/  FSEL R123, R123, -INF , P0 ;  /* 0xff8000007b7b7808 */ /* 0x000fe40000000000 */
        /* <DEDUP_REMOVED lines=10> */
[----:B------:R-:W-:Y:S01]  /*91f0*/  ISETP.GE.AND P3, PT, R11, R172, PT ;  /* 0x000000ac0b00720c */ /* 0x000fe20003f66270 */
[----:B------:R-:W-:Y:S01]  /*9200*/  VIADD R11, R44, 0xffffff51 ;  /* 0xffffff512c0b7836 */ /* 0x000fe20000000000 */
[----:B------:R-:W-:Y:S02]  /*9210*/  FSEL R136, R105, -INF , !P1 ;  /* 0xff80000069887808 */ /* 0x000fe40004800000 */
[C---:B------:R-:W-:Y:S02]  /*9220*/  ISETP.GE.AND P2, PT, R9.reuse, R176, PT ;  /* 0x000000b00900720c */ /* 0x040fe40003f46270 */
        /* <DEDUP_REMOVED lines=8> */
[----:B------:R-:W-:Y:S02]  /*92b0*/  FSEL R19, R19, -INF , P2 ;  /* 0xff80000013137808 */ /* 0x000fe40001000000 */
[----:B------:R-:W-:Y:S02]  /*92c0*/  FSEL R65, R65, -INF , P1 ;  /* 0xff80000041417808 */ /* 0x000fe40000800000 */
[----:B------:R-:W-:Y:S02]  /*92d0*/  FSEL R142, R18, -INF , !P5 ;  /* 0xff800000128e7808 */ /* 0x000fe40006800000 */
[----:B------:R-:W-:Y:S02]  /*92e0*/  FSEL R134, R27, -INF , !P3 ;  /* 0xff8000001b867808 */ /* 0x000fe40005800000 */
[C---:B------:R-:W-:Y:S02]  /*92f0*/  ISETP.GE.AND P5, PT, R11.reuse, R175, PT ;  /* 0x000000af0b00720c */ /* 0x040fe40003fa6270 */
[----:B------:R-:W-:-:S02]  /*9300*/  ISETP.GE.AND P2, PT, R11, R174, PT ;  /* 0x000000ae0b00720c */ /* 0x000fc40003f46270 */
[----:B------:R-:W-:Y:S01]  /*9310*/  ISETP.GE.AND P3, PT, R11, R172, PT ;  /* 0x000000ac0b00720c */ /* 0x000fe20003f66270 */
[----:B------:R-:W-:Y:S01]  /*9320*/  VIADD R11, R44, 0xffffff59 ;  /* 0xffffff592c0b7836 */ /* 0x000fe20000000000 */
        /* <DEDUP_REMOVED lines=8> */
[----:B------:R-:W-:Y:S02]  /*93b0*/  FSEL R66, R66, -INF , P2 ;  /* 0xff80000042427808 */ /* 0x000fe40001000000 */
[----:B------:R-:W-:Y:S02]  /*93c0*/  ISETP.GE.AND P2, PT, R11, R176, PT ;  /* 0x000000b00b00720c */ /* 0x000fe40003f46270 */
[----:B------:R-:W-:Y:S02]  /*93d0*/  FSEL R67, R67, -INF , P1 ;  /* 0xff80000043437808 */ /* 0x000fe40000800000 */
[----:B------:R-:W-:-:S02]  /*93e0*/  FSEL R106, R106, -INF , P0 ;  /* 0xff8000006a6a7808 */ /* 0x000fc40000000000 */
[----:B------:R-:W-:Y:S02]  /*93f0*/  ISETP.GE.AND P1, PT, R11, R174, PT ;  /* 0x000000ae0b00720c */ /* 0x000fe40003f26270 */
[----:B------:R-:W-:Y:S02]  /*9400*/  ISETP.GE.AND P0, PT, R9, R176, PT ;  /* 0x000000b00900720c */ /* 0x000fe40003f06270 */
[----:B------:R-:W-:Y:S02]  /*9410*/  FSEL R108, R66, -INF , !P3 ;  /* 0xff800000426c7808 */ /* 0x000fe40005800000 */
[----:B------:R-:W-:Y:S02]  /*9420*/  FSEL R114, R67, -INF , !P6 ;  /* 0xff80000043727808 */ /* 0x000fe40007000000 */
[----:B------:R-:W-:Y:S02]  /*9430*/  FSEL R106, R106, -INF , !P4 ;  /* 0xff8000006a6a7808 */ /* 0x000fe40006000000 */
[----:B------:R-:W-:-:S02]  /*9440*/  FSEL R60, R60, -INF , P2 ;  /* 0xff8000003c3c7808 */ /* 0x000fc40001000000 */
[----:B------:R-:W-:Y:S02]  /*9450*/  ISETP.GE.AND P3, PT, R11, R172, PT ;  /* 0x000000ac0b00720c */ /* 0x000fe40003f66270 */
[C---:B------:R-:W-:Y:S02]  /*9460*/  ISETP.GE.AND P6, PT, R9.reuse, R175, PT ;  /* 0x000000af0900720c */ /* 0x040fe40003fc6270 */
[C---:B------:R-:W-:Y:S02]  /*9470*/  ISETP.GE.AND P4, PT, R9.reuse, R174, PT ;  /* 0x000000ae0900720c */ /* 0x040fe40003f86270 */
[----:B------:R-:W-:Y:S01]  /*9480*/  ISETP.GE.AND P2, PT, R9, R172, PT ;  /* 0x000000ac0900720c */ /* 0x000fe20003f46270 */
[----:B------:R-:W-:Y:S01]  /*9490*/  VIADD R9, R44, 0xffffff68 ;  /* 0xffffff682c097836 */ /* 0x000fe20000000000 */
[----:B------:R-:W-:Y:S02]  /*94a0*/  FSEL R62, R62, -INF , P1 ;  /* 0xff8000003e3e7808 */ /* 0x000fe40000800000 */
[----:B------:R-:W-:-:S02]  /*94b0*/  FSEL R61, R61, -INF , P0 ;  /* 0xff8000003d3d7808 */ /* 0x000fc40000000000 */
[----:B------:R-:W-:Y:S02]  /*94c0*/  FMNMX3.FTZ R13, R36, R222, R41, !PT ;  /* 0x000000de240d7276 */ /* 0x000fe40007810029 */
[----:B------:R-:W-:Y:S02]  /*94d0*/  FSEL R104, R62, -INF , !P3 ;  /* 0xff8000003e687808 */ /* 0x000fe40005800000 */
[----:B------:R-:W-:Y:S02]  /*94e0*/  FSEL R62, R61, -INF , !P6 ;  /* 0xff8000003d3e7808 */ /* 0x000fe40007000000 */
[----:B------:R-:W-:Y:S02]  /*94f0*/  ISETP.GE.AND P6, PT, R9, R176, PT ;  /* 0x000000b00900720c */ /* 0x000fe40003fc6270 */
[----:B------:R-:W-:Y:S02]  /*9500*/  FMNMX3.FTZ R13, R13, R224, R226, !PT ;  /* 0x000000e00d0d7276 */ /* 0x000fe400078100e2 */
[----:B------:R-:W-:-:S02]  /*9510*/  FSEL R54, R58, -INF , P4 ;  /* 0xff8000003a367808 */ /* 0x000fc40002000000 */
[----:B------:R-:W-:Y:S02]  /*9520*/  FSEL R58, R5, -INF , P6 ;  /* 0xff800000053a7808 */ /* 0x000fe40003000000 */
[----:B------:R-:W-:Y:S02]  /*9530*/  FMNMX3.FTZ R5, R13, R122, R216, !PT ;  /* 0x0000007a0d057276 */ /* 0x000fe400078100d8 */
[----:B------:R-:W-:Y:S02]  /*9540*/  FMNMX3.FTZ R13, R0, R220, R7, !PT ;  /* 0x000000dc000d7276 */ /* 0x000fe40007810007 */
[----:B------:R-:W-:Y:S02]  /*9550*/  FSEL R116, R17, -INF , !P5 ;  /* 0xff80000011747808 */ /* 0x000fe40006800000 */
[----:B------:R-:W-:Y:S01]  /*9560*/  ISETP.GE.AND P5, PT, R11, R175, PT ;  /* 0x000000af0b00720c */ /* 0x000fe20003fa6270 */
[----:B------:R-:W-:Y:S01]  /*9570*/  VIADD R11, R44, 0xffffff61 ;  /* 0xffffff612c0b7836 */ /* 0x000fe20000000000 */
[----:B------:R-:W-:Y:S01]  /*9580*/  FMNMX3.FTZ R13, R13, R6, R218, !PT ;  /* 0x000000060d0d7276 */ /* 0x000fe200078100da */
[----:B------:R-:W-:Y:S01]  /*9590*/  LDSM.16.MT88.4 R16, [R102+0x6000] ;  /* 0x006000006610783b */ /* 0x000fe20000004200 */
[----:B------:R-:W-:-:S02]  /*95a0*/  FSEL R112, R60, -INF , !P5 ;  /* 0xff8000003c707808 */ /* 0x000fc40006800000 */
[C---:B------:R-:W-:Y:S02]  /*95b0*/  ISETP.GE.AND P1, PT, R11.reuse, R176, PT ;  /* 0x000000b00b00720c */ /* 0x040fe40003f26270 */
[C---:B------:R-:W-:Y:S02]  /*95c0*/  ISETP.GE.AND P5, PT, R11.reuse, R175, PT ;  /* 0x000000af0b00720c */ /* 0x040fe40003fa6270 */
[C---:B------:R-:W-:Y:S02]  /*95d0*/  ISETP.GE.AND P0, PT, R11.reuse, R174, PT ;  /* 0x000000ae0b00720c */ /* 0x040fe40003f06270 */
[----:B------:R-:W-:Y:S01]  /*95e0*/  ISETP.GE.AND P3, PT, R11, R172, PT ;  /* 0x000000ac0b00720c */ /* 0x000fe20003f66270 */
[----:B------:R-:W-:Y:S01]  /*95f0*/  VIADD R11, R44, 0xffffff69 ;  /* 0xffffff692c0b7836 */ /* 0x000fe20000000000 */
[----:B------:R-:W-:Y:S02]  /*9600*/  FMNMX3.FTZ R13, R13, R120, R212, !PT ;  /* 0x000000780d0d7276 */ /* 0x000fe400078100d4 */
[----:B------:R-:W-:-:S02]  /*9610*/  FSEL R56, R56, -INF , P1 ;  /* 0xff80000038387808 */ /* 0x000fc40000800000 */
[----:B------:R-:W-:Y:S02]  /*9620*/  FMNMX3.FTZ R13, R13, R210, R208, !PT ;  /* 0x000000d20d0d7276 */ /* 0x000fe400078100d0 */
[----:B------:R-:W-:Y:S02]  /*9630*/  FSEL R52, R57, -INF , P0 ;  /* 0xff80000039347808 */ /* 0x000fe40000000000 */
[----:B------:R-:W-:Y:S02]  /*9640*/  ISETP.GE.AND P0, PT, R11, R176, PT ;  /* 0x000000b00b00720c */ /* 0x000fe40003f06270 */
[----:B------:R-:W-:Y:S02]  /*9650*/  FSEL R54, R54, -INF , !P2 ;  /* 0xff80000036367808 */ /* 0x000fe40005000000 */
[----:B------:R-:W-:Y:S02]  /*9660*/  FMNMX3.FTZ R13, R13, R126, R202, !PT ;  /* 0x0000007e0d0d7276 */ /* 0x000fe400078100ca */
[----:B------:R-:W-:-:S02]  /*9670*/  ISETP.GE.AND P4, PT, R9, R175, PT ;  /* 0x000000af0900720c */ /* 0x000fc40003f86270 */
[C---:B------:R-:W-:Y:S02]  /*9680*/  ISETP.GE.AND P2, PT, R9.reuse, R174, PT ;  /* 0x000000ae0900720c */ /* 0x040fe40003f46270 */
[----:B------:R-:W-:Y:S01]  /*9690*/  ISETP.GE.AND P1, PT, R9, R172, PT ;  /* 0x000000ac0900720c */ /* 0x000fe20003f26270 */
[----:B------:R-:W-:Y:S01]  /*96a0*/  VIADD R9, R44, 0xffffff70 ;  /* 0xffffff702c097836 */ /* 0x000fe20000000000 */
[----:B------:R-:W-:Y:S02]  /*96b0*/  FSEL R60, R56, -INF , !P5 ;  /* 0xff800000383c7808 */ /* 0x000fe40006800000 */
[----:B------:R-:W-:Y:S02]  /*96c0*/  ISETP.GE.AND P5, PT, R11, R175, PT ;  /* 0x000000af0b00720c */ /* 0x000fe40003fa6270 */
[----:B------:R-:W-:Y:S02]  /*96d0*/  FMNMX3.FTZ R5, R5, R64, R214, !PT ;  /* 0x0000004005057276 */ /* 0x000fe400078100d6 */
[----:B------:R-:W-:-:S02]  /*96e0*/  FSEL R53, R53, -INF , P0 ;  /* 0xff80000035357808 */ /* 0x000fc40000000000 */
[----:B------:R-:W-:Y:S02]  /*96f0*/  FMNMX3.FTZ R13, R13, R124, R200, !PT ;  /* 0x0000007c0d0d7276 */ /* 0x000fe400078100c8 */
[----:B------:R-:W-:Y:S02]  /*9700*/  FSEL R59, R59, -INF , P2 ;  /* 0xff8000003b3b7808 */ /* 0x000fe40001000000 */
[----:B------:R-:W-:Y:S02]  /*9710*/  FSEL R58, R58, -INF , !P4 ;  /* 0xff8000003a3a7808 */ /* 0x000fe40006000000 */
[----:B------:R-:W-:Y:S02]  /*9720*/  FMNMX3.FTZ R5, R5, R132, R206, !PT ;  /* 0x0000008405057276 */ /* 0x000fe400078100ce */
[----:B------:R-:W-:Y:S02]  /*9730*/  FSEL R56, R53, -INF , !P5 ;  /* 0xff80000035387808 */ /* 0x000fe40006800000 */
[----:B------:R-:W-:-:S02]  /*9740*/  ISETP.GE.AND P2, PT, R9, R176, PT ;  /* 0x000000b00900720c */ /* 0x000fc40003f46270 */
[C---:B------:R-:W-:Y:S02]  /*9750*/  ISETP.GE.AND P4, PT, R9.reuse, R175, PT ;  /* 0x000000af0900720c */ /* 0x040fe40003f86270 */
[C---:B------:R-:W-:Y:S02]  /*9760*/  ISETP.GE.AND P0, PT, R9.reuse, R174, PT ;  /* 0x000000ae0900720c */ /* 0x040fe40003f06270 */
[----:B------:R-:W-:Y:S01]  /*9770*/  ISETP.GE.AND P5, PT, R9, R172, PT ;  /* 0x000000ac0900720c */ /* 0x000fe20003fa6270 */
[----:B------:R-:W-:Y:S01]  /*9780*/  VIADD R9, R44, 0xffffff71 ;  /* 0xffffff712c097836 */ /* 0x000fe20000000000 */
[----:B------:R-:W-:Y:S02]  /*9790*/  FMNMX3.FTZ R13, R13, R188, R194, !PT ;  /* 0x000000bc0d0d7276 */ /* 0x000fe400078100c2 */
[----:B------:R-:W-:Y:S02]  /*97a0*/  FSEL R52, R52, -INF , !P3 ;  /* 0xff80000034347808 */ /* 0x000fe40005800000 */
[----:B------:R-:W-:-:S02]  /*97b0*/  ISETP.GE.AND P3, PT, R11, R174, PT ;  /* 0x000000ae0b00720c */ /* 0x000fc40003f66270 */
[----:B------:R-:W-:Y:S01]  /*97c0*/  ISETP.GE.AND P6, PT, R11, R172, PT ;  /* 0x000000ac0b00720c */ /* 0x000fe20003fc6270 */
[C---:B------:R-:W-:Y:S01]  /*97d0*/  VIADD R11, R44.reuse, 0xffffff79 ;  /* 0xffffff792c0b7836 */ /* 0x040fe20000000000 */
[----:B------:R-:W-:Y:S01]  /*97e0*/  FMNMX3.FTZ R15, R5, R130, R204, !PT ;  /* 0x00000082050f7276 */ /* 0x000fe200078100cc */
[----:B------:R-:W-:Y:S01]  /*97f0*/  VIADD R5, R44, 0xffffff78 ;  /* 0xffffff782c057836 */ /* 0x000fe20000000000 */
[----:B------:R-:W-:Y:S02]  /*9800*/  FSEL R44, R48, -INF , P2 ;  /* 0xff800000302c7808 */ /* 0x000fe40001000000 */
[----:B------:R-:W-:Y:S02]  /*9810*/  FMNMX3.FTZ R13, R13, R182, R192, !PT ;  /* 0x000000b60d0d7276 */ /* 0x000fe400078100c0 */
[----:B------:R-:W-:Y:S02]  /*9820*/  ISETP.GE.AND P2, PT, R9, R176, PT ;  /* 0x000000b00900720c */ /* 0x000fe40003f46270 */
        /* <DEDUP_REMOVED lines=13> */
[----:B------:R-:W-:Y:S02]  /*9900*/  FMNMX3.FTZ R15, R15, R180, R146, !PT ;  /* 0x000000b40f0f7276 */ /* 0x000fe40007810092 */
[----:B------:R-:W-:Y:S02]  /*9910*/  FSEL R40, R40, -INF , !P4 ;  /* 0xff80000028287808 */ /* 0x000fe40006000000 */
[----:B------:R-:W-:Y:S02]  /*9920*/  ISETP.GE.AND P4, PT, R11, R175, PT ;  /* 0x000000af0b00720c */ /* 0x000fe40003f86270 */
[----:B------:R-:W-:Y:S02]  /*9930*/  FSEL R34, R51, -INF , P2 ;  /* 0xff80000033227808 */ /* 0x000fe40001000000 */
[----:B------:R-:W-:Y:S02]  /*9940*/  ISETP.GE.AND P2, PT, R9, R174, PT ;  /* 0x000000ae0900720c */ /* 0x000fe40003f46270 */
[----:B------:R-:W-:-:S02]  /*9950*/  FSEL R4, R4, -INF , P3 ;  /* 0xff80000004047808 */ /* 0x000fc40001800000 */
[----:B------:R-:W-:Y:S02]  /*9960*/  FMNMX3.FTZ R13, R13, R106, R104, !PT ;  /* 0x0000006a0d0d7276 */ /* 0x000fe40007810068 */
[----:B------:R-:W-:Y:S02]  /*9970*/  FMNMX3.FTZ R15, R15, R144, R142, !PT ;  /* 0x000000900f0f7276 */ /* 0x000fe4000781008e */
[----:B------:R-:W-:Y:S02]  /*9980*/  FSEL R34, R34, -INF , !P4 ;  /* 0xff80000022227808 */ /* 0x000fe40006000000 */
[----:B------:R-:W-:Y:S02]  /*9990*/  FSEL R48, R59, -INF , !P1 ;  /* 0xff8000003b307808 */ /* 0x000fe40004800000 */
[----:B------:R-:W-:Y:S02]  /*99a0*/  FSEL R32, R49, -INF , P0 ;  /* 0xff80000031207808 */ /* 0x000fe40000000000 */
[----:B------:R-:W-:-:S02]  /*99b0*/  ISETP.GE.AND P4, PT, R9, R172, PT ;  /* 0x000000ac0900720c */ /* 0x000fc40003f86270 */
[-C--:B------:R-:W-:Y:S02]  /*99c0*/  ISETP.GE.AND P1, PT, R5, R174.reuse, PT ;  /* 0x000000ae0500720c */ /* 0x080fe40003f26270 */
[----:B------:R-:W-:Y:S02]  /*99d0*/  ISETP.GE.AND P0, PT, R11, R174, PT ;  /* 0x000000ae0b00720c */ /* 0x000fe40003f06270 */
[----:B------:R-:W-:Y:S02]  /*99e0*/  FSEL R30, R50, -INF , P2 ;  /* 0xff800000321e7808 */ /* 0x000fe40001000000 */
[----:B------:R-:W-:Y:S02]  /*99f0*/  FSEL R46, R4, -INF , !P6 ;  /* 0xff800000042e7808 */ /* 0x000fe40007000000 */
[----:B------:R-:W-:Y:S02]  /*9a00*/  FMNMX3.FTZ R13, R13, R54, R52, !PT ;  /* 0x000000360d0d7276 */ /* 0x000fe40007810034 */
        /* <DEDUP_REMOVED lines=8> */
[----:B------:R-:W-:Y:S02]  /*9a90*/  FMNMX3.FTZ R15, R15, R114, R112, !PT ;  /* 0x000000720f0f7276 */ /* 0x000fe40007810070 */
[----:B------:R-:W-:Y:S02]  /*9aa0*/  FSEL R28, R28, -INF , !P3 ;  /* 0xff8000001c1c7808 */ /* 0x000fe40005800000 */
[----:B------:R-:W-:Y:S02]  /*9ab0*/  FSEL R26, R26, -INF , !P2 ;  /* 0xff8000001a1a7808 */ /* 0x000fe40005000000 */
[----:B------:R-:W-:Y:S02]  /*9ac0*/  FMNMX3.FTZ R9, R13, R32, R30, !PT ;  /* 0x000000200d097276 */ /* 0x000fe4000781001e */
[----:B------:R-:W-:-:S02]  /*9ad0*/  FMNMX3.FTZ R15, R15, R62, R60, !PT ;  /* 0x0000003e0f0f7276 */ /* 0x000fc4000781003c */
[----:B------:R-:W-:Y:S02]  /*9ae0*/  FMNMX3.FTZ R9, R9, R28, R26, !PT ;  /* 0x0000001c09097276 */ /* 0x000fe4000781001a */
[----:B------:R-:W-:-:S03]  /*9af0*/  FMNMX3.FTZ R15, R15, R58, R56, !PT ;  /* 0x0000003a0f0f7276 */ /* 0x000fc60007810038 */
[----:B------:R-:W1:Y:S01]  /*9b00*/  SHFL.BFLY PT, R4, R9, 0x2, 0x1f ;  /* 0x0c401f0009047f89 */ /* 0x000e6200000e0000 */
[----:B------:R-:W-:-:S04]  /*9b10*/  FMNMX3.FTZ R15, R15, R44, R42, !PT ;  /* 0x0000002c0f0f7276 */ /* 0x000fc8000781002a */
[----:B------:R-:W-:Y:S02]  /*9b20*/  FMNMX3.FTZ R8, R15, R40, R34, !PT ;  /* 0x000000280f087276 */ /* 0x000fe40007810022 */
[----:B------:R-:W-:Y:S04]  /*9b30*/  LDSM.16.MT88.4 R12, [R148+0x6000] ;  /* 0x00600000940c783b */ /* 0x000fe80000004200 */
[----:B------:R-:W2:Y:S01]  /*9b40*/  SHFL.BFLY PT, R5, R8, 0x2, 0x1f ;  /* 0x0c401f0008057f89 */ /* 0x000ea200000e0000 */
[----:B-1----:R-:W-:-:S05]  /*9b50*/  FMNMX.FTZ R4, R9, R4, !PT ;  /* 0x0000000409047209 */ /* 0x002fca0007810000 */
[----:B------:R-:W1:Y:S01]  /*9b60*/  SHFL.BFLY PT, R21, R4, 0x1, 0x1f ;  /* 0x0c201f0004157f89 */ /* 0x000e6200000e0000 */
[----:B--2---:R-:W-:-:S03]  /*9b70*/  FMNMX.FTZ R5, R8, R5, !PT ;  /* 0x0000000508057209 */ /* 0x004fc60007810000 */
[----:B------:R-:W-:Y:S04]  /*9b80*/  LDSM.16.MT88.4 R8, [R152+0x6000] ;  /* 0x006000009808783b */ /* 0x000fe80000004200 */
[----:B------:R-:W2:Y:S01]  /*9b90*/  SHFL.BFLY PT, R22, R5, 0x1, 0x1f ;  /* 0x0c201f0005167f89 */ /* 0x000ea200000e0000 */
[----:B-1----:R-:W-:-:S04]  /*9ba0*/  FMNMX.FTZ R21, R4, R21, !PT ;  /* 0x0000001504157209 */ /* 0x002fc80007810000 */
[----:B------:R-:W-:Y:S01]  /*9bb0*/  FSETP.NEU.FTZ.AND P0, PT, R21, -INF , PT ;  /* 0xff8000001500780b */ /* 0x000fe20003f1d000 */
[----:B---3--:R-:W-:-:S05]  /*9bc0*/  FMUL.FTZ R23, R24, R21 ;  /* 0x0000001518177220 */ /* 0x008fca0000410000 */
[----:B------:R-:W-:Y:S02]  /*9bd0*/  FSEL R23, R23, RZ, P0 ;  /* 0x000000ff17177208 */ /* 0x000fe40000000000 */
[----:B--2---:R-:W-:-:S03]  /*9be0*/  FMNMX.FTZ R22, R5, R22, !PT ;  /* 0x0000001605167209 */ /* 0x004fc60007810000 */
[----:B------:R-:W-:Y:S01]  /*9bf0*/  FFMA.FTZ R45, R7, R24, -R23 ;  /* 0x00000018072d7223 */ /* 0x000fe20000010817 */
[----:B------:R-:W-:Y:S01]  /*9c00*/  FSETP.NEU.FTZ.AND P1, PT, R22, -INF , PT ;  /* 0xff8000001600780b */ /* 0x000fe20003f3d000 */
[----:B------:R-:W-:Y:S01]  /*9c10*/  FMUL.FTZ R25, R24, R22 ;  /* 0x0000001618197220 */ /* 0x000fe20000410000 */
        /* <DEDUP_REMOVED lines=350> */
[----:B--2---:R-:W-:Y:S01]  /*b200*/  HMMA.16816.F32 R80, R4, R12, R80 ;  /* 0x0000000c0450723c */ /* 0x004fe20000001850 */
[----:B------:R-:W-:-:S07]  /*b210*/  IMAD.MOV.U32 R36, RZ, RZ, R22 ;  /* 0x000000ffff247224 */ /* 0x000fce00078e0016 */
[C---:B------:R-:W-:Y:S08]  /*b220*/  HMMA.16816.F32 R76, R4.reuse, R14, R76 ;  /* 0x0000000e044c723c */ /* 0x040ff0000000184c */
[C---:B---3--:R-:W-:Y:S08]  /*b230*/  HMMA.16816.F32 R72, R4.reuse, R8, R72 ;  /* 0x000000080448723c */ /* 0x048ff00000001848 */
[----:B------:R-:W-:Y:S01]  /*b240*/  HMMA.16816.F32 R68, R4, R10, R68 ;  /* 0x0000000a0444723c */ /* 0x000fe20000001844 */
[----:B------:R-:W-:Y:S01]  /*b250*/  FADD.FTZ R4, R0, R29 ;  /* 0x0000001d00047221 */ /* 0x000fe20000010000 */
[----:B------:R-:W-:-:S03]  /*b260*/  IMAD.MOV.U32 R0, RZ, RZ, R21 ;  /* 0x000000ffff007224 */ /* 0x000fc600078e0015 */
[----:B------:R-:W-:Y:S01]  /*b270*/  FADD.FTZ R25, R25, R4 ;  /* 0x0000000419197221 */ /* 0x000fe20000010000 */
[----:B------:R-:W-:Y:S02]  /*b280*/  @P0 IMAD.MOV.U32 R36, RZ, RZ, R22 ;  /* 0x000000ffff240224 */ /* 0x000fe400078e0016 */
[----:B------:R-:W-:Y:S01]  /*b290*/  FADD.FTZ R185, R185, R28 ;  /* 0x0000001cb9b97221 */ /* 0x000fe20000010000 */
[----:B------:R-:W-:Y:S02]  /*b2a0*/  @P0 IMAD.MOV.U32 R0, RZ, RZ, R21 ;  /* 0x000000ffff000224 */ /* 0x000fe400078e0015 */
[----:B------:R-:W-:Y:S01]  /*b2b0*/  FADD.FTZ R184, R184, R25 ;  /* 0x00000019b8b87221 */ /* 0x000fe20000010000 */
[----:B------:R-:W-:Y:S02]  /*b2c0*/  IMAD.MOV.U32 R22, RZ, RZ, R20 ;  /* 0x000000ffff167224 */ /* 0x000fe400078e0014 */
[----:B------:R-:W-:Y:S01]  /*b2d0*/  @P0 VIADD R182, R100, 0xfffffffd ;  /* 0xfffffffd64b60836 */ /* 0x000fe20000000000 */
[----:B------:R-:W-:Y:S06]  /*b2e0*/  @P0 BRA `(.L_x_13902) ;  /* 0x0000000000040947 */ /* 0x000fec0003800000 */
.L_x_13893:
[----:B------:R-:W-:-:S07]  /*b2f0*/  IADD3 R182, PT, PT, R22, -0x1, RZ ;  /* 0xffffffff16b67810 */ /* 0x000fce0007ffe0ff */
.L_x_13902:
[----:B------:R-:W-:Y:S05]  /*b300*/  BSYNC B2 ;  /* 0x0000000000027941 */ /* 0x000fea0003800000 */
.L_x_13892:
        /* <DEDUP_REMOVED lines=12> */
.L_x_13910:
        /* <DEDUP_REMOVED lines=78> */
.L_x_13905:
[----:B------:R-:W-:Y:S05]  /*b8b0*/  BSYNC.RECONVERGENT B0 ;  /* 0x0000000000007941 */ /* 0x000fea0003800200 */
.L_x_13904:
        /* <DEDUP_REMOVED lines=35> */
[----:B------:R2:W-:Y:S08]  /*baf0*/  LDGSTS.E.BYPASS.LTC128B.128 [R187+0x8800], desc[UR4][R196.64] ;  /* 0x08800000c4bb7fae */ /* 0x0005f0000b981a04 */
[----:B------:R3:W-:Y:S08]  /*bb00*/  LDGSTS.E.BYPASS.LTC128B.128 [R187+0x9000], desc[UR4][R198.64] ;  /* 0x09000000c6bb7fae */ /* 0x0007f0000b981a04 */
[----:B------:R4:W-:Y:S08]  /*bb10*/  LDGSTS.E.BYPASS.LTC128B.128 [R187+0x9800], desc[UR4][R200.64] ;  /* 0x09800000c8bb7fae */ /* 0x0009f0000b981a04 */
[----:B------:R-:W-:Y:S08]  /*bb20*/  LDSM.16.M88.4 R104, [R157] ;  /* 0x000000009d68783b */ /* 0x000ff00000000200 */
[----:B------:R-:W5:Y:S08]  /*bb30*/  LDSM.16.M88.4 R108, [R156+0x2000] ;  /* 0x002000009c6c783b */ /* 0x000f700000000200 */
[----:B------:R-:W1:Y:S08]  /*bb40*/  LDSM.16.M88.4 R112, [R156+0x2800] ;  /* 0x002800009c70783b */ /* 0x000e700000000200 */
[----:B------:R-:W2:Y:S08]  /*bb50*/  LDSM.16.M88.4 R116, [R156+0x3000] ;  /* 0x003000009c74783b */ /* 0x000eb00000000200 */
[----:B------:R-:W3:Y:S08]  /*bb60*/  LDSM.16.M88.4 R120, [R156+0x3800] ;  /* 0x003800009c78783b */ /* 0x000ef00000000200 */
        /* <DEDUP_REMOVED lines=8> */
[----:B------:R-:W-:Y:S01]  /*bbf0*/  LDSM.16.M88.4 R140, [R155] ;  /* 0x000000009b8c783b */ /* 0x000fe20000000200 */
[C---:B--2---:R-:W-:Y:S07]  /*bc00*/  HMMA.16816.F32 R20, R104.reuse, R116, RZ ;  /* 0x000000746814723c */ /* 0x044fee00000018ff */
[----:B------:R-:W2:Y:S01]  /*bc10*/  LDSM.16.M88.4 R144, [R151+0x2000] ;  /* 0x002000009790783b */ /* 0x000ea20000000200 */
[C---:B------:R-:W-:Y:S07]  /*bc20*/  HMMA.16816.F32 R24, R104.reuse, R118, RZ ;  /* 0x000000766818723c */ /* 0x040fee00000018ff */
[----:B------:R-:W2:Y:S01]  /*bc30*/  LDSM.16.M88.4 R108, [R151+0x2800] ;  /* 0x00280000976c783b */ /* 0x000ea20000000200 */
[C---:B---3--:R-:W-:Y:S07]  /*bc40*/  HMMA.16816.F32 R28, R104.reuse, R120, RZ ;  /* 0x00000078681c723c */ /* 0x048fee00000018ff */
[----:B------:R-:W3:Y:S01]  /*bc50*/  LDSM.16.M88.4 R112, [R151+0x3000] ;  /* 0x003000009770783b */ /* 0x000ee20000000200 */
[C---:B------:R-:W-:Y:S07]  /*bc60*/  HMMA.16816.F32 R32, R104.reuse, R122, RZ ;  /* 0x0000007a6820723c */ /* 0x040fee00000018ff */
[----:B------:R-:W3:Y:S04]  /*bc70*/  LD.E R0, desc[UR4][R2.64+0x18c] ;  /* 0x00018c0402007980 */ /* 0x000ee8000c101900 */
[----:B------:R-:W-:Y:S01]  /*bc80*/  LDSM.16.M88.4 R116, [R151+0x5000] ;  /* 0x005000009774783b */ /* 0x000fe20000000200 */
[C---:B----4-:R-:W-:Y:S07]  /*bc90*/  HMMA.16816.F32 R36, R104.reuse, R124, RZ ;  /* 0x0000007c6824723c */ /* 0x050fee00000018ff */
[----:B------:R-:W0:Y:S01]  /*bca0*/  LDGDEPBAR ;  /* 0x00000000000079af */ /* 0x000e220000000000 */
[C---:B------:R-:W-:Y:S07]  /*bcb0*/  HMMA.16816.F32 R40, R104.reuse, R126, RZ ;  /* 0x0000007e6828723c */ /* 0x040fee00000018ff */
[----:B------:R-:W-:Y:S01]  /*bcc0*/  LDSM.16.M88.4 R120, [R150+0x3800] ;  /* 0x003800009678783b */ /* 0x000fe20000000200 */
[C---:B-----5:R-:W-:Y:S08]  /*bcd0*/  HMMA.16816.F32 R44, R104.reuse, R128, RZ ;  /* 0x00000080682c723c */ /* 0x060ff000000018ff */
[C---:B------:R-:W-:Y:S08]  /*bce0*/  HMMA.16816.F32 R48, R104.reuse, R130, RZ ;  /* 0x000000826830723c */ /* 0x040ff000000018ff */
[C---:B------:R-:W-:Y:S08]  /*bcf0*/  HMMA.16816.F32 R52, R104.reuse, R132, RZ ;  /* 0x000000846834723c */ /* 0x040ff000000018ff */
[C---:B------:R-:W-:Y:S08]  /*bd00*/  HMMA.16816.F32 R56, R104.reuse, R134, RZ ;  /* 0x000000866838723c */ /* 0x040ff000000018ff */
[C---:B-1----:R-:W-:Y:S08]  /*bd10*/  HMMA.16816.F32 R60, R104.reuse, R136, RZ ;  /* 0x00000088683c723c */ /* 0x042ff000000018ff */
        /* <DEDUP_REMOVED lines=275> */
.L_x_13909:
[----:B------:R-:W-:Y:S05]  /*ce50*/  BSYNC.RECONVERGENT B0 ;  /* 0x0000000000007941 */ /* 0x000fea0003800200 */
.L_x_13908:
        /* <DEDUP_REMOVED lines=27> */
.L_x_13907:
[----:B------:R-:W-:Y:S05]  /*d010*/  BSYNC.RECONVERGENT B1 ;  /* 0x0000000000017941 */ /* 0x000fea0003800200 */
.L_x_13906:
[CC--:B------:R-:W-:Y:S01]  /*d020*/  ISETP.GE.AND P1, PT, R183.reuse, R176.reuse, PT ;  /* 0x000000b0b700720c */ /* 0x0c0fe20003f26270 */
[C---:B------:R-:W-:Y:S01]  /*d030*/  VIADD R35, R183.reuse, 0xffffffc1 ;  /* 0xffffffc1b7237836 */ /* 0x040fe20000000000 */
[----:B------:R-:W-:Y:S01]  /*d040*/  P2R R0, PR, RZ, 0x4 ;  /* 0x00000004ff007803 */ /* 0x000fe20000000000 */
[C---:B------:R-:W-:Y:S01]  /*d050*/  VIADD R37, R183.reuse, 0xffffffe1 ;  /* 0xffffffe1b7257836 */ /* 0x040fe20000000000 */
[----:B-1----:R-:W-:Y:S01]  /*d060*/  FSEL R246, R246, -INF , P1 ;  /* 0xff800000f6f67808 */ /* 0x002fe20000800000 */
[----:B------:R-:W-:Y:S01]  /*d070*/  VIADD R29, R183, 0xfffffff0 ;  /* 0xfffffff0b71d7836 */ /* 0x000fe20000000000 */
[-C--:B------:R-:W-:Y:S01]  /*d080*/  ISETP.GE.AND P1, PT, R35, R176.reuse, PT ;  /* 0x000000b02300720c */ /* 0x080fe20003f26270 */
[C---:B------:R-:W-:Y:S02]  /*d090*/  VIADD R67, R183.reuse, 0xffffffd0 ;  /* 0xffffffd0b7437836 */ /* 0x040fe40000000000 */
[C---:B--2---:R-:W-:Y:S01]  /*d0a0*/  VIADD R5, R183.reuse, 0xffffffc0 ;  /* 0xffffffc0b7057836 */ /* 0x044fe20000000000 */
        /* <DEDUP_REMOVED lines=9> */
[C---:B------:R-:W-:Y:S01]  /*d140*/  VIADD R51, R183.reuse, 0x19 ;  /* 0x00000019b7337836 */ /* 0x040fe20000000000 */
[----:B------:R-:W-:Y:S01]  /*d150*/  P2R R6, PR, RZ, 0x1 ;  /* 0x00000001ff067803 */ /* 0x000fe20000000000 */
[C---:B------:R-:W-:Y:S01]  /*d160*/  VIADD R49, R183.reuse, 0xffffffe0 ;  /* 0xffffffe0b7317836 */ /* 0x040fe20000000000 */
[CC--:B------:R-:W-:Y:S01]  /*d170*/  ISETP.GE.AND P0, PT, R183.reuse, R174.reuse, PT ;  /* 0x000000aeb700720c */ /* 0x0c0fe20003f06270 */
[C---:B------:R-:W-:Y:S01]  /*d180*/  VIADD R107, R183.reuse, 0xffffffc8 ;  /* 0xffffffc8b76b7836 */ /* 0x040fe20000000000 */
[----:B------:R-:W-:Y:S01]  /*d190*/  FSEL R17, R200, -INF , P1 ;  /* 0xff800000c8117808 */ /* 0x000fe20000800000 */
[----:B------:R-:W-:Y:S01]  /*d1a0*/  VIADD R15, R183, 0xfffffff1 ;  /* 0xfffffff1b70f7836 */ /* 0x000fe20000000000 */
[----:B------:R-:W-:Y:S01]  /*d1b0*/  ISETP.GE.AND P1, PT, R35, R174, PT ;  /* 0x000000ae2300720c */ /* 0x000fe20003f26270 */
[C---:B------:R-:W-:Y:S01]  /*d1c0*/  VIADD R105, R183.reuse, 0xffffffc9 ;  /* 0xffffffc9b7697836 */ /* 0x040fe20000000000 */
[----:B------:R-:W-:Y:S01]  /*d1d0*/  FSEL R147, R248, -INF , P0 ;  /* 0xff800000f8937808 */ /* 0x000fe20000000000 */
[----:B------:R-:W-:Y:S01]  /*d1e0*/  VIADD R63, R183, 0x10 ;  /* 0x00000010b73f7836 */ /* 0x000fe20000000000 */
[-C--:B------:R-:W-:Y:S01]  /*d1f0*/  ISETP.GE.AND P0, PT, R107, R176.reuse, PT ;  /* 0x000000b06b00720c */ /* 0x080fe20003f06270 */
[C---:B------:R-:W-:Y:S01]  /*d200*/  VIADD R61, R183.reuse, 0xffffffd1 ;  /* 0xffffffd1b73d7836 */ /* 0x040fe20000000000 */
[----:B------:R-:W-:Y:S01]  /*d210*/  FSEL R23, R190, -INF , P1 ;  /* 0xff800000be177808 */ /* 0x000fe20000800000 */
        /* <DEDUP_REMOVED lines=15> */
[----:B------:R-:W-:Y:S01]  /*d310*/  FSEL R21, R194, -INF , P1 ;  /* 0xff800000c2157808 */ /* 0x000fe20000800000 */
[----:B------:R-:W-:Y:S01]  /*d320*/  VIADD R7, R183, 0xfffffff8 ;  /* 0xfffffff8b7077836 */ /* 0x000fe20000000000 */
[----:B------:R-:W-:Y:S01]  /*d330*/  ISETP.GE.AND P4, PT, R105, R176, PT ;  /* 0x000000b06900720c */ /* 0x000fe20003f86270 */
[----:B------:R-:W-:Y:S01]  /*d340*/  VIADD R181, R181, 0xffffff80 ;  /* 0xffffff80b5b57836 */ /* 0x000fe20000000000 */
[----:B------:R-:W-:Y:S02]  /*d350*/  ISETP.GE.AND P1, PT, R61, R174, PT ;  /* 0x000000ae3d00720c */ /* 0x000fe40003f26270 */
        /* <DEDUP_REMOVED lines=26> */
[----:B------:R-:W-:Y:S02]  /*d500*/  P2R R8, PR, RZ, 0x4 ;  /* 0x00000004ff087803 */ /* 0x000fe40000000000 */
[----:B------:R-:W-:Y:S02]  /*d510*/  FSEL R207, R212, -INF , P4 ;  /* 0xff800000d4cf7808 */ /* 0x000fe40002000000 */
[----:B------:R-:W-:Y:S02]  /*d520*/  FSEL R191, R221, -INF , P1 ;  /* 0xff800000ddbf7808 */ /* 0x000fe40000800000 */
[----:B------:R-:W-:Y:S02]  /*d530*/  FSEL R4, R189, -INF , P3 ;  /* 0xff800000bd047808 */ /* 0x000fe40001800000 */
[CC--:B------:R-:W-:Y:S02]  /*d540*/  ISETP.GE.AND P4, PT, R35.reuse, R175.reuse, PT ;  /* 0x000000af2300720c */ /* 0x0c0fe40003f86270 */
[----:B------:R-:W-:Y:S02]  /*d550*/  ISETP.GE.AND P2, PT, R35, R172, PT ;  /* 0x000000ac2300720c */ /* 0x000fe40003f46270 */
[-C--:B------:R-:W-:Y:S02]  /*d560*/  ISETP.GE.AND P1, PT, R25, R174.reuse, PT ;  /* 0x000000ae1900720c */ /* 0x080fe40003f26270 */
[----:B------:R-:W-:Y:S02]  /*d570*/  ISETP.GE.AND P3, PT, R107, R174, PT ;  /* 0x000000ae6b00720c */ /* 0x000fe40003f66270 */
[----:B------:R-:W-:Y:S02]  /*d580*/  FSEL R35, R201, -INF , P0 ;  /* 0xff800000c9237808 */ /* 0x000fe40000000000 */
[-C--:B------:R-:W-:Y:S02]  /*d590*/  ISETP.GE.AND P0, PT, R57, R176.reuse, PT ;  /* 0x000000b03900720c */ /* 0x080fe40003f06270 */
[----:B------:R-:W-:Y:S02]  /*d5a0*/  FSEL R12, R209, -INF , P1 ;  /* 0xff800000d10c7808 */ /* 0x000fe40000800000 */
[----:B------:R-:W-:Y:S02]  /*d5b0*/  FSEL R13, R193, -INF , P3 ;  /* 0xff800000c10d7808 */ /* 0x000fe40001800000 */
[----:B------:R-:W-:Y:S02]  /*d5c0*/  ISETP.GE.AND P1, PT, R63, R176, PT ;  /* 0x000000b03f00720c */ /* 0x000fe40003f26270 */
        /* <DEDUP_REMOVED lines=17> */
[-C--:B------:R-:W-:Y:S02]  /*d6e0*/  ISETP.GE.AND P2, PT, R107, R175.reuse, PT ;  /* 0x000000af6b00720c */ /* 0x080fe40003f46270 */
[----:B------:R-:W-:Y:S02]  /*d6f0*/  FSEL R197, R217, -INF , P1 ;  /* 0xff800000d9c57808 */ /* 0x000fe40000800000 */
[----:B------:R-:W-:Y:S02]  /*d700*/  ISETP.GE.AND P1, PT, R107, R172, PT ;  /* 0x000000ac6b00720c */ /* 0x000fe40003f26270 */
[----:B------:R-:W-:Y:S02]  /*d710*/  FSEL R137, R228, -INF , P0 ;  /* 0xff800000e4897808 */ /* 0x000fe40000000000 */
[----:B------:R-:W-:Y:S02]  /*d720*/  ISETP.GE.AND P0, PT, R15, R174, PT ;  /* 0x000000ae0f00720c */ /* 0x000fe40003f06270 */
[----:B------:R-:W-:Y:S02]  /*d730*/  P2R R38, PR, RZ, 0x4 ;  /* 0x00000004ff267803 */ /* 0x000fe40000000000 */
[----:B------:R-:W-:Y:S02]  /*d740*/  ISETP.GE.AND P2, PT, R67, R172, PT ;  /* 0x000000ac4300720c */ /* 0x000fe40003f46270 */
[----:B------:R-:W-:Y:S02]  /*d750*/  P2R R26, PR, RZ, 0x2 ;  /* 0x00000002ff1a7803 */ /* 0x000fe40000000000 */
[----:B------:R-:W-:Y:S02]  /*d760*/  FSEL R199, R214, -INF , P0 ;  /* 0xff800000d6c77808 */ /* 0x000fe40000000000 */
[----:B------:R-:W-:Y:S02]  /*d770*/  ISETP.GE.AND P0, PT, R51, R176, PT ;  /* 0x000000b03300720c */ /* 0x000fe40003f06270 */
[----:B------:R-:W-:Y:S02]  /*d780*/  P2R R24, PR, RZ, 0x4 ;  /* 0x00000004ff187803 */ /* 0x000fe40000000000 */
[----:B------:R-:W-:Y:S02]  /*d790*/  ISETP.NE.AND P2, PT, R26, RZ, PT ;  /* 0x000000ff1a00720c */ /* 0x000fe40003f45270 */
[----:B------:R-:W-:Y:S02]  /*d7a0*/  FSEL R133, R233, -INF , P0 ;  /* 0xff800000e9857808 */ /* 0x000fe40000000000 */
[----:B------:R-:W-:Y:S02]  /*d7b0*/  ISETP.GE.AND P0, PT, R5, R174, PT ;  /* 0x000000ae0500720c */ /* 0x000fe40003f06270 */
[----:B------:R-:W-:Y:S02]  /*d7c0*/  P2R R26, PR, RZ, 0x4 ;  /* 0x00000004ff1a7803 */ /* 0x000fe40000000000 */
[----:B------:R-:W-:Y:S02]  /*d7d0*/  ISETP.GE.AND P1, PT, R105, R172, PT ;  /* 0x000000ac6900720c */ /* 0x000fe40003f26270 */
[----:B------:R-:W-:Y:S02]  /*d7e0*/  ISETP.NE.AND P2, PT, R8, RZ, PT ;  /* 0x000000ff0800720c */ /* 0x000fe40003f45270 */
[----:B------:R-:W-:Y:S02]  /*d7f0*/  FSEL R195, R218, -INF , P0 ;  /* 0xff800000dac37808 */ /* 0x000fe40000000000 */
[----:B------:R-:W-:Y:S02]  /*d800*/  ISETP.GE.AND P0, PT, R111, R176, PT ;  /* 0x000000b06f00720c */ /* 0x000fe40003f06270 */
[----:B------:R-:W-:Y:S02]  /*d810*/  P2R R22, PR, RZ, 0x2 ;  /* 0x00000002ff167803 */ /* 0x000fe40000000000 */
[----:B------:R-:W-:Y:S02]  /*d820*/  P2R R28, PR, RZ, 0x4 ;  /* 0x00000004ff1c7803 */ /* 0x000fe40000000000 */
[CC--:B------:R-:W-:Y:S02]  /*d830*/  ISETP.GE.AND P2, PT, R37.reuse, R175.reuse, PT ;  /* 0x000000af2500720c */ /* 0x0c0fe40003f46270 */
[-C--:B------:R-:W-:Y:S02]  /*d840*/  ISETP.GE.AND P1, PT, R37, R172.reuse, PT ;  /* 0x000000ac2500720c */ /* 0x080fe40003f26270 */
[----:B------:R-:W-:Y:S01]  /*d850*/  FSEL R235, R235, -INF , P0 ;  /* 0xff800000ebeb7808 */ /* 0x000fe20000000000 */
[----:B------:R-:W2:Y:S01]  /*d860*/  LD.E R37, desc[UR4][R2.64+0xdc] ;  /* 0x0000dc0402257980 */ /* 0x000ea2000c101900 */
[-C--:B------:R-:W-:Y:S01]  /*d870*/  ISETP.GE.AND P0, PT, R105, R175.reuse, PT ;  /* 0x000000af6900720c */ /* 0x080fe20003f06270 */
[----:B------:R-:W-:Y:S01]  /*d880*/  VIADD R105, R183, 0x21 ;  /* 0x00000021b7697836 */ /* 0x000fe20000000000 */
[----:B------:R-:W-:Y:S02]  /*d890*/  ISETP.GE.AND P6, PT, R61, R172, PT ;  /* 0x000000ac3d00720c */ /* 0x000fe40003fc6270 */
[----:B------:R-:W-:Y:S02]  /*d8a0*/  P2R R44, PR, RZ, 0x1 ;  /* 0x00000001ff2c7803 */ /* 0x000fe40000000000 */
[----:B------:R-:W-:Y:S02]  /*d8b0*/  ISETP.GE.AND P0, PT, R105, R176, PT ;  /* 0x000000b06900720c */ /* 0x000fe40003f06270 */
[----:B------:R-:W-:Y:S02]  /*d8c0*/  ISETP.GE.AND P5, PT, R65, R172, PT ;  /* 0x000000ac4100720c */ /* 0x000fe40003fa6270 */
[----:B------:R-:W-:Y:S02]  /*d8d0*/  FSEL R125, R237, -INF , P0 ;  /* 0xff800000ed7d7808 */ /* 0x000fe40000000000 */
[----:B------:R-:W-:Y:S02]  /*d8e0*/  ISETP.GE.AND P0, PT, R57, R174, PT ;  /* 0x000000ae3900720c */ /* 0x000fe40003f06270 */
[----:B------:R-:W-:Y:S02]  /*d8f0*/  P2R R10, PR, RZ, 0x10 ;  /* 0x00000010ff0a7803 */ /* 0x000fe40000000000 */
[----:B------:R-:W-:Y:S02]  /*d900*/  FSEL R145, R220, -INF , P0 ;  /* 0xff800000dc917808 */ /* 0x000fe40000000000 */
[-C--:B------:R-:W-:Y:S01]  /*d910*/  ISETP.GE.AND P0, PT, R67, R175.reuse, PT ;  /* 0x000000af4300720c */ /* 0x080fe20003f06270 */
[----:B------:R-:W-:Y:S01]  /*d920*/  VIADD R67, R183, 0x28 ;  /* 0x00000028b7437836 */ /* 0x000fe20000000000 */
[----:B------:R-:W-:Y:S02]  /*d930*/  P2R R32, PR, RZ, 0x20 ;  /* 0x00000020ff207803 */ /* 0x000fe40000000000 */
[----:B------:R-:W-:Y:S02]  /*d940*/  P2R R42, PR, RZ, 0x1 ;  /* 0x00000001ff2a7803 */ /* 0x000fe40000000000 */
[----:B------:R-:W-:Y:S02]  /*d950*/  ISETP.GE.AND P0, PT, R67, R176, PT ;  /* 0x000000b04300720c */ /* 0x000fe40003f06270 */
[-C--:B------:R-:W-:Y:S02]  /*d960*/  ISETP.GE.AND P5, PT, R59, R175.reuse, PT ;  /* 0x000000af3b00720c */ /* 0x080fe40003fa6270 */
[----:B------:R-:W-:Y:S02]  /*d970*/  FSEL R123, R245, -INF , P0 ;  /* 0xff800000f57b7808 */ /* 0x000fe40000000000 */
[-C--:B------:R-:W-:Y:S01]  /*d980*/  ISETP.GE.AND P0, PT, R61, R175.reuse, PT ;  /* 0x000000af3d00720c */ /* 0x080fe20003f06270 */
[----:B------:R-:W-:Y:S01]  /*d990*/  VIADD R61, R183, 0x29 ;  /* 0x00000029b73d7836 */ /* 0x000fe20000000000 */
[----:B------:R-:W-:Y:S01]  /*d9a0*/  ISETP.GE.AND P4, PT, R59, R172, PT ;  /* 0x000000ac3b00720c */ /* 0x000fe20003f86270 */
[----:B------:R-:W-:Y:S01]  /*d9b0*/  VIADD R59, R183, 0x31 ;  /* 0x00000031b73b7836 */ /* 0x000fe20000000000 */
[----:B------:R-:W-:Y:S02]  /*d9c0*/  P2R R8, PR, RZ, 0x1 ;  /* 0x00000001ff087803 */ /* 0x000fe40000000000 */
[----:B------:R-:W-:Y:S02]  /*d9d0*/  ISETP.GE.AND P0, PT, R61, R176, PT ;  /* 0x000000b03d00720c */ /* 0x000fe40003f06270 */
[----:B------:R-:W-:Y:S02]  /*d9e0*/  P2R R34, PR, RZ, 0x20 ;  /* 0x00000020ff227803 */ /* 0x000fe40000000000 */
[----:B------:R-:W-:Y:S02]  /*d9f0*/  FSEL R121, R244, -INF , P0 ;  /* 0xff800000f4797808 */ /* 0x000fe40000000000 */
[-C--:B------:R-:W-:Y:S02]  /*da00*/  ISETP.GE.AND P0, PT, R43, R174.reuse, PT ;  /* 0x000000ae2b00720c */ /* 0x080fe40003f06270 */
[----:B------:R-:W-:Y:S02]  /*da10*/  P2R R30, PR, RZ, 0x40 ;  /* 0x00000040ff1e7803 */ /* 0x000fe40000000000 */
[----:B------:R-:W-:Y:S02]  /*da20*/  FSEL R143, R223, -INF , P0 ;  /* 0xff800000df8f7808 */ /* 0x000fe40000000000 */
        /* <DEDUP_REMOVED lines=8> */
[-C--:B------:R-:W-:Y:S02]  /*dab0*/  ISETP.GE.AND P0, PT, R65, R176.reuse, PT ;  /* 0x000000b04100720c */ /* 0x080fe40003f06270 */
[----:B------:R-:W-:Y:S02]  /*dac0*/  ISETP.NE.AND P5, PT, R36, RZ, PT ;  /* 0x000000ff2400720c */ /* 0x000fe40003fa5270 */
[----:B------:R-:W-:Y:S02]  /*dad0*/  FSEL R107, R243, -INF , P0 ;  /* 0xff800000f36b7808 */ /* 0x000fe40000000000 */
[----:B------:R-:W-:Y:S02]  /*dae0*/  ISETP.GE.AND P0, PT, R59, R176, PT ;  /* 0x000000b03b00720c */ /* 0x000fe40003f06270 */
[----:B------:R-:W-:Y:S02]  /*daf0*/  P2R R36, PR, RZ, 0x20 ;  /* 0x00000020ff247803 */ /* 0x000fe40000000000 */
[----:B------:R-:W-:Y:S02]  /*db00*/  FSEL R106, R250, -INF , P0 ;  /* 0xff800000fa6a7808 */ /* 0x000fe40000000000 */
[-C--:B------:R-:W-:Y:S02]  /*db10*/  ISETP.GE.AND P0, PT, R183, R175.reuse, PT ;  /* 0x000000afb700720c */ /* 0x080fe40003f06270 */
[----:B------:R-:W-:Y:S02]  /*db20*/  ISETP.NE.AND P5, PT, R8, RZ, PT ;  /* 0x000000ff0800720c */ /* 0x000fe40003fa5270 */
[----:B------:R-:W-:Y:S02]  /*db30*/  FSEL R189, R246, -INF , !P0 ;  /* 0xff800000f6bd7808 */ /* 0x000fe40004000000 */
        /* <DEDUP_REMOVED lines=50> */
[-C--:B------:R-:W-:Y:S02]  /*de60*/  ISETP.GE.AND P0, PT, R25, R175.reuse, PT ;  /* 0x000000af1900720c */ /* 0x080fe40003f06270 */
[----:B------:R-:W-:Y:S02]  /*de70*/  FSEL R4, R4, -INF , !P2 ;  /* 0xff80000004047808 */ /* 0x000fe40005000000 */
[----:B------:R-:W-:Y:S02]  /*de80*/  ISETP.NE.AND P2, PT, R26, RZ, PT ;  /* 0x000000ff1a00720c */ /* 0x000fe40003f45270 */
[----:B------:R-:W-:Y:S02]  /*de90*/  ISETP.NE.AND P5, PT, R42, RZ, PT ;  /* 0x000000ff2a00720c */ /* 0x000fe40003fa5270 */
[----:B------:R-:W-:Y:S02]  /*dea0*/  FSEL R221, R16, -INF , !P0 ;  /* 0xff80000010dd7808 */ /* 0x000fe40004000000 */
[----:B------:R-:W-:Y:S02]  /*deb0*/  ISETP.GE.AND P0, PT, R33, R175, PT ;  /* 0x000000af2100720c */ /* 0x000fe40003f06270 */
        /* <DEDUP_REMOVED lines=9> */
[----:B------:R-:W-:Y:S02]  /*df50*/  ISETP.NE.AND P2, PT, R0, RZ, PT ;  /* 0x000000ff0000720c */ /* 0x000fe40003f45270 */
[----:B------:R-:W-:Y:S02]  /*df60*/  FSEL R21, R21, -INF , !P0 ;  /* 0xff80000015157808 */ /* 0x000fe40004000000 */
[----:B------:R-:W-:Y:S02]  /*df70*/  FMNMX3.FTZ R0, R100, R47, R45, !PT ;  /* 0x0000002f64007276 */ /* 0x000fe4000781002d */
        /* <DEDUP_REMOVED lines=9> */
[----:B------:R-:W-:Y:S02]  /*e010*/  FSEL R207, R207, -INF , !P0 ;  /* 0xff800000cfcf7808 */ /* 0x000fe40004000000 */
[----:B------:R-:W-:Y:S02]  /*e020*/  ISETP.NE.AND P6, PT, R30, RZ, PT ;  /* 0x000000ff1e00720c */ /* 0x000fe40003fc5270 */
[----:B------:R-:W-:Y:S02]  /*e030*/  ISETP.GE.AND P0, PT, R25, R172, PT ;  /* 0x000000ac1900720c */ /* 0x000fe40003f06270 */
[----:B------:R-:W-:Y:S02]  /*e040*/  FMNMX3.FTZ R0, R0, R19, R17, !PT ;  /* 0x0000001300007276 */ /* 0x000fe40007810011 */
[----:B------:R-:W-:Y:S02]  /*e050*/  FSEL R213, R12, -INF , !P0 ;  /* 0xff8000000cd57808 */ /* 0x000fe40004000000 */
[----:B------:R-:W-:Y:S02]  /*e060*/  FSEL R25, R198, -INF , !P6 ;  /* 0xff800000c6197808 */ /* 0x000fe40007000000 */
[----:B------:R-:W-:Y:S02]  /*e070*/  FMNMX3.FTZ R12, R0, R225, R223, !PT ;  /* 0x000000e1000c7276 */ /* 0x000fe400078100df */
[----:B------:R-:W-:Y:S02]  /*e080*/  ISETP.GE.AND P6, PT, R7, R175, PT ;  /* 0x000000af0700720c */ /* 0x000fe40003fc6270 */
[----:B------:R-:W-:Y:S02]  /*e090*/  FMNMX3.FTZ R0, R101, R4, R23, !PT ;  /* 0x0000000465007276 */ /* 0x000fe40007810017 */
[----:B------:R-:W-:Y:S02]  /*e0a0*/  ISETP.NE.AND P5, PT, R32, RZ, PT ;  /* 0x000000ff2000720c */ /* 0x000fe40003fa5270 */
[----:B------:R-:W-:Y:S02]  /*e0b0*/  FSEL R205, R215, -INF , !P6 ;  /* 0xff800000d7cd7808 */ /* 0x000fe40007000000 */
[----:B------:R-:W-:Y:S02]  /*e0c0*/  FMNMX3.FTZ R0, R0, R13, R21, !PT ;  /* 0x0000000d00007276 */ /* 0x000fe40007810015 */
[----:B------:R-:W-:Y:S02]  /*e0d0*/  ISETP.GE.AND P6, PT, R5, R175, PT ;  /* 0x000000af0500720c */ /* 0x000fe40003fc6270 */
[----:B------:R-:W-:Y:S02]  /*e0e0*/  FSEL R35, R35, -INF , !P5 ;  /* 0xff80000023237808 */ /* 0x000fe40006800000 */
        /* <DEDUP_REMOVED lines=479> */
.L_x_13903:
        /* <DEDUP_REMOVED lines=10> */
.L_x_13918:
        /* <DEDUP_REMOVED lines=133> */
.L_x_13913:
[----:B------:R-:W-:Y:S05]  /*107d0*/  BSYNC.RECONVERGENT B0 ;  /* 0x0000000000007941 */ /* 0x000fea0003800200 */
.L_x_13912:
        /* <DEDUP_REMOVED lines=21> */
[----:B--2---:R-:W-:Y:S05]  /*10930*/  @P6 RET.REL.NODEC R168 `(_ZN5flash24flash_fwd_splitkv_kernelI23Flash_fwd_kernel_traitsILi64ELi64ELi128ELi4ELb0ELb0EN7cutlass6half_tE19Flash_kernel_traitsILi64ELi64ELi128ELi4ES3_EELb0ELb1ELb0ELb0ELb1ELb1ELb1ELb0EEEvNS_16Flash_fwd_paramsE) ;  /* 0xfffffef4a8b06950 */ /* 0x004fea0003c3ffff */
[----:B------:R-:W-:Y:S01]  /*10940*/  MOV R169, 0x0 ;  /* 0x0000000000a97802 */ /* 0x000fe20000000f00 */
[----:B------:R1:W-:Y:S03]  /*10950*/  ST.E.128 desc[UR4][R40.64+0x3800], R32 ;  /* 0x0038002028007985 */ /* 0x0003e6000c101d04 */
[----:B-1----:R-:W-:Y:S05]  /*10960*/  RET.REL.NODEC R168 `(_ZN5flash24flash_fwd_splitkv_kernelI23Flash_fwd_kernel_traitsILi64ELi64ELi128ELi4ELb0ELb0EN7cutlass6half_tE19Flash_kernel_traitsILi64ELi64ELi128ELi4ES3_EELb0ELb1ELb0ELb0ELb1ELb1ELb1ELb0EEEvNS_16Flash_fwd_paramsE) ;  /* 0xfffffef4a8a47950 */ /* 0x002fea0003c3ffff */
.L_x_13911:
[----:B------:R-:W-:Y:S01]  /*10970*/  MOV R7, 0x2 ;  /* 0x0000000200077802 */ /* 0x000fe20000000f00 */
[----:B------:R-:W-:Y:S01]  /*10980*/  IMAD.MOV.U32 R4, RZ, RZ, 0x1f ;  /* 0x0000001fff047424 */ /* 0x000fe200078e00ff */
[----:B------:R-:W-:-:S07]  /*10990*/  MOV R6, 0xffffffff ;  /* 0xffffffff00067802 */ /* 0x000fce0000000f00 */
[----:B-1---5:R-:W-:Y:S05]  /*109a0*/  WARPSYNC.COLLECTIVE R6, `(.L_x_13914) ;  /* 0x0000000006087348 */ /* 0x022fea0003c00000 */
[----:B------:R2:W3:Y:S02]  /*109b0*/  SHFL.BFLY P0, R10, R184, R7, R4 ;  /* 0x0c000007b80a7389 */ /* 0x0004e40000000004 */
[----:B-123-5:R-:W-:Y:S05]  /*109c0*/  ENDCOLLECTIVE ;  /* 0x000000000000791b */ /* 0x02efea0003800000 */
.L_x_13914:
[----:B------:R-:W-:Y:S02]  /*109d0*/  IMAD.MOV.U32 R5, RZ, RZ, R10 ;  /* 0x000000ffff057224 */ /* 0x000fe400078e000a */
[----:B------:R-:W-:Y:S02]  /*109e0*/  IMAD.MOV.U32 R7, RZ, RZ, 0x1 ;  /* 0x00000001ff077424 */ /* 0x000fe400078e00ff */
[----:B------:R-:W-:-:S05]  /*109f0*/  FADD.FTZ R8, R5, R184 ;  /* 0x000000b805087221 */ /* 0x000fca0000010000 */
[----:B------:R-:W-:-:S07]  /*10a00*/  MOV R184, R8 ;  /* 0x0000000800b87202 */ /* 0x000fce0000000f00 */
[----:B------:R-:W-:Y:S05]  /*10a10*/  WARPSYNC.COLLECTIVE R6, `(.L_x_13915) ;  /* 0x0000000006087348 */ /* 0x000fea0003c00000 */
[----:B------:R1:W2:Y:S02]  /*10a20*/  SHFL.BFLY P0, R10, R184, R7, R4 ;  /* 0x0c000007b80a7389 */ /* 0x0002a40000000004 */
[----:B-12---:R-:W-:Y:S05]  /*10a30*/  ENDCOLLECTIVE ;  /* 0x000000000000791b */ /* 0x006fea0003800000 */
.L_x_13915:
[----:B------:R-:W-:Y:S01]  /*10a40*/  MOV R184, R185 ;  /* 0x000000b900b87202 */ /* 0x000fe20000000f00 */
[----:B------:R-:W-:Y:S01]  /*10a50*/  IMAD.MOV.U32 R7, RZ, RZ, 0x2 ;  /* 0x00000002ff077424 */ /* 0x000fe200078e00ff */
[----:B------:R-:W-:-:S07]  /*10a60*/  MOV R5, R10 ;  /* 0x0000000a00057202 */ /* 0x000fce0000000f00 */
[----:B------:R-:W-:Y:S05]  /*10a70*/  WARPSYNC.COLLECTIVE R6, `(.L_x_13916) ;  /* 0x0000000006087348 */ /* 0x000fea0003c00000 */
[----:B------:R1:W2:Y:S02]  /*10a80*/  SHFL.BFLY P0, R10, R184, R7, R4 ;  /* 0x0c000007b80a7389 */ /* 0x0002a40000000004 */
[----:B-12---:R-:W-:Y:S05]  /*10a90*/  ENDCOLLECTIVE ;  /* 0x000000000000791b */ /* 0x006fea0003800000 */
.L_x_13916:
[----:B------:R-:W-:Y:S01]  /*10aa0*/  FADD.FTZ R5, R8, R5 ;  /* 0x0000000508057221 */ /* 0x000fe20000010000 */
[----:B------:R-:W-:Y:S01]  /*10ab0*/  FADD.FTZ R9, R10, R185 ;  /* 0x000000b90a097221 */ /* 0x000fe20000010000 */
[----:B------:R-:W-:-:S04]  /*10ac0*/  MOV R7, 0x1 ;  /* 0x0000000100077802 */ /* 0x000fc80000000f00 */
[----:B------:R-:W-:-:S07]  /*10ad0*/  MOV R184, R9 ;  /* 0x0000000900b87202 */ /* 0x000fce0000000f00 */
[----:B------:R-:W-:Y:S05]  /*10ae0*/  WARPSYNC.COLLECTIVE R6, `(.L_x_13917) ;  /* 0x0000000006087348 */ /* 0x000fea0003c00000 */
[----:B------:R1:W2:Y:S02]  /*10af0*/  SHFL.BFLY P0, R10, R184, R7, R4 ;  /* 0x0c000007b80a7389 */ /* 0x0002a40000000004 */
[----:B-12---:R-:W-:Y:S05]  /*10b00*/  ENDCOLLECTIVE ;  /* 0x000000000000791b */ /* 0x006fea0003800000 */
.L_x_13917:
[----:B------:R-:W-:Y:S05]  /*10b10*/  BRA `(.L_x_13918) ;  /* 0xfffffff400187947 */ /* 0x000fea000383ffff */
.L_x_13919:
        /* <DEDUP_REMOVED lines=14> */
.L_x_14831:


//--------------------- .text._ZN5flash24flash_fwd_splitkv_kernelI23Flash_fwd_kernel_traitsILi64ELi64ELi128ELi4ELb0ELb0EN7cutlass6half_tE19Flash_kernel_traitsILi64ELi64ELi128ELi4ES3_EELb0ELb1ELb1ELb0ELb0ELb0ELb1ELb0EEEvNS_16Flash_fwd_paramsE --------------------------
	.section	.text._ZN5flash24flash_fwd_splitkv_kernelI23Flash_fwd_kernel_traitsILi64ELi64ELi128ELi4ELb0ELb0EN7cutlass6half_tE19Flash_kernel_traitsILi64ELi64ELi128ELi4ES3_EELb0ELb1ELb1ELb0ELb0ELb0ELb1ELb0EEEvNS_16Flash_fwd_paramsE,"ax",@progbits
	.align	128
        .global         _ZN5flash24flash_fwd_splitkv_kernelI23Flash_fwd_kernel_traitsILi64ELi64ELi128ELi4ELb0ELb0EN7cutlass6half_tE19Flash_kernel_traitsILi64ELi64ELi128ELi4ES3_EELb0ELb1ELb1ELb0ELb0ELb0ELb1ELb0EEEvNS_16Flash_fwd_paramsE
        .type           _ZN5flash24flash_fwd_splitkv_kernelI23Flash_fwd_kernel_traitsILi64ELi64ELi128ELi4ELb0ELb0EN7cutlass6half_tE19Flash_kernel_traitsILi64ELi64ELi128ELi4ES3_EELb0ELb1ELb1ELb0ELb0ELb0ELb1ELb0EEEvNS_16Flash_fwd_paramsE,@function
        .size           _ZN5flash24flash_fwd_splitkv_kernelI23Flash_fwd_kernel_traitsILi64ELi64ELi128ELi4ELb0ELb0EN7cutlass6half_tE19Flash_kernel_traitsILi64ELi64ELi128ELi4ES3_EELb0ELb1ELb1ELb0ELb0ELb0ELb1ELb0EEEvNS_16Flash_fwd_paramsE,(.L_x_14832 - _ZN5flash24flash_fwd_splitkv_kernelI23Flash_fwd_kernel_traitsILi64ELi64ELi128ELi4ELb0ELb0EN7cutlass6half_tE19Flash_kernel_traitsILi64ELi64ELi128ELi4ES3_EELb0ELb1ELb1ELb0ELb0ELb0ELb1ELb0EEEvNS_16Flash_fwd_paramsE)
        .other          _ZN5flash24flash_fwd_splitkv_kernelI23Flash_fwd_kernel_traitsILi64ELi64ELi128ELi4ELb0ELb0EN7cutlass6half_tE19Flash_kernel_traitsILi64ELi64ELi128ELi4ES3_EELb0ELb1ELb1ELb0ELb0ELb0ELb1ELb0EEEvNS_16Flash_fwd_paramsE,@"STO_CUDA_ENTRY STV_DEFAULT"
_ZN5flash24flash_fwd_splitkv_kernelI23Flash_fwd_kernel_traitsILi64ELi64ELi128ELi4ELb0ELb0EN7cutlass6half_tE19Flash_kernel_traitsILi64ELi64ELi128ELi4ES3_EELb0ELb1ELb1ELb0ELb0ELb0ELb1ELb0EEEvNS_16Flash_fwd_paramsE:
.text._ZN5flash24flash_fwd_splitkv_kernelI23Flash_fwd_kernel_traitsILi64ELi64ELi128ELi4ELb0ELb0EN7cutlass6half_tE19Flash_kernel_traitsILi64ELi64ELi128ELi4ES3_EELb0ELb1ELb1ELb0ELb0ELb0ELb1ELb0EEEvNS_16Flash_fwd_paramsE:
        /* <DEDUP_REMOVED lines=29> */
[----:B------:R-:W-:Y:S05]  /*01d0*/  CALL.REL.NOINC `($_ZN5flash24flash_fwd_splitkv_kernelI23Flash_fwd_kernel_traitsILi64ELi64ELi128ELi4ELb0ELb0EN7cutlass6half_tE19Flash_kernel_traitsILi64ELi64ELi128ELi4ES3_EELb0ELb1ELb1ELb0ELb0ELb0ELb1ELb0EEEvNS_16Flash_fwd_paramsE$_ZN5flash30compute_attn_1rowblock_splitkvI23Flash_fwd_kernel_traitsILi64ELi64ELi128ELi4ELb0ELb0EN7cutlass6half_tE19Flash_kernel_traitsILi64ELi64ELi128ELi4ES3_EELb0ELb1ELb1ELb0ELb0ELb0ELb1ELb0ENS_16Flash_fwd_paramsEEEvRKT8_iiiii) ;  /* 0x0000000000087944 */ /* 0x000fea0003c00000 */
[----:B------:R-:W-:Y:S05]  /*01e0*/  BSYNC.RECONVERGENT B3 ;  /* 0x0000000000037941 */ /* 0x000fea0003800200 */
.L_x_13920:
[----:B------:R-:W-:Y:S05]  /*01f0*/  EXIT ;  /* 0x000000000000794d */ /* 0x000fea0003800000 */
        .type           $_ZN5flash24flash_fwd_splitkv_kernelI23Flash_fwd_kernel_traitsILi64ELi64ELi128ELi4ELb0ELb0EN7cutlass6half_tE19Flash_kernel_traitsILi64ELi64ELi128ELi4ES3_EELb0ELb1ELb1ELb0ELb0ELb0ELb1ELb0EEEvNS_16Flash_fwd_paramsE$_ZN5flash30compute_attn_1rowblock_splitkvI23Flash_fwd_kernel_traitsILi64ELi64ELi128ELi4ELb0ELb0EN7cutlass6half_tE19Flash_kernel_traitsILi64ELi64ELi128ELi4ES3_EELb0ELb1ELb1ELb0ELb0ELb0ELb1ELb0ENS_16Flash_fwd_paramsEEEvRKT8_iiiii,@function
        .size           $_ZN5flash24flash_fwd_splitkv_kernelI23Flash_fwd_kernel_traitsILi64ELi64ELi128ELi4ELb0ELb0EN7cutlass6half_tE19Flash_kernel_traitsILi64ELi64ELi128ELi4ES3_EELb0ELb1ELb1ELb0ELb0ELb0ELb1ELb0EEEvNS_16Flash_fwd_paramsE$_ZN5flash30compute_attn_1rowblock_splitkvI23Flash_fwd_kernel_traitsILi64ELi64ELi128ELi4ELb0ELb0EN7cutlass6half_tE19Flash_kernel_traitsILi64ELi64ELi128ELi4ES3_EELb0ELb1ELb1ELb0ELb0ELb0ELb1ELb0ENS_16Flash_fwd_paramsEEEvRKT8_iiiii,(.L_x_14832 - $_ZN5flash24flash_fwd_splitkv_kernelI23Flash_fwd_kernel_traitsILi64ELi64ELi128ELi4ELb0ELb0EN7cutlass6half_tE19Flash_kernel_traitsILi64ELi64ELi128ELi4ES3_EELb0ELb1ELb1ELb0ELb0ELb0ELb1ELb0EEEvNS_16Flash_fwd_paramsE$_ZN5flash30compute_attn_1rowblock_splitkvI23Flash_fwd_kernel_traitsILi64ELi64ELi128ELi4ELb0ELb0EN7cutlass6half_tE19Flash_kernel_traitsILi64ELi64ELi128ELi4ES3_EELb0ELb1ELb1ELb0ELb0ELb0ELb1ELb0ENS_16Flash_fwd_paramsEEEvRKT8_iiiii)
$_ZN5flash24flash_fwd_splitkv_kernelI23Flash_fwd_kernel_traitsILi64ELi64ELi128ELi4ELb0ELb0EN7cutlass6half_tE19Flash_kernel_traitsILi64ELi64ELi128ELi4ES3_EELb0ELb1ELb1ELb0ELb0ELb0ELb1ELb0EEEvNS_16Flash_fwd_paramsE$_ZN5flash30compute_attn_1rowblock_splitkvI23Flash_fwd_kernel_traitsILi64ELi64ELi128ELi4ELb0ELb0EN7cutlass6half_tE19Flash_kernel_traitsILi64ELi64ELi128ELi4ES3_EELb0ELb1ELb1ELb0ELb0ELb0ELb1ELb0ENS_16Flash_fwd_paramsEEEvRKT8_iiiii:
        /* <DEDUP_REMOVED lines=39> */
.L_x_13922:
[----:B------:R-:W-:Y:S05]  /*0470*/  BSYNC.RECONVERGENT B0 ;  /* 0x0000000000007941 */ /* 0x000fea0003800200 */
.L_x_13921:
[----:B------:R-:W-:Y:S04]  /*0480*/  BSSY.RECONVERGENT B0, `(.L_x_13923) ;  /* 0x0000007000007945 */ /* 0x000fe80003800200 */
[----:B------:R-:W-:Y:S05]  /*0490*/  @!P3 BRA `(.L_x_13924) ;  /* 0x000000000014b947 */ /* 0x000fea0003800000 */
[----:B------:R-:W4:Y:S02]  /*04a0*/  LD.E.U8 R8, desc[UR4][R2.64+0x1b2] ;  /* 0x0001b20402087980 */ /* 0x000f24000c101100 */
[----:B----4-:R-:W-:-:S13]  /*04b0*/  ISETP.NE.AND P1, PT, R8, RZ, PT ;  /* 0x000000ff0800720c */ /* 0x010fda0003f25270 */
[----:B------:R-:W4:Y:S02]  /*04c0*/  @P1 LD.E R8, desc[UR4][R14.64+0x4] ;  /* 0x000004040e081980 */ /* 0x000f24000c101900 */
[----:B----45:R-:W-:-:S06]  /*04d0*/  @P1 IADD3 R125, PT, PT, R8, -R13, RZ ;  /* 0x8000000d087d1210 */ /* 0x030fcc0007ffe0ff */
[----:B------:R4:W5:Y:S02]  /*04e0*/  @!P1 LD.E R125, desc[UR4][R14.64] ;  /* 0x000000040e7d9980 */ /* 0x000964000c101900 */
.L_x_13924:
[----:B------:R-:W-:Y:S05]  /*04f0*/  BSYNC.RECONVERGENT B0 ;  /* 0x0000000000007941 */ /* 0x000fea0003800200 */
.L_x_13923:
        /* <DEDUP_REMOVED lines=8> */
.L_x_13926:
[----:B------:R-:W5:Y:S01]  /*0580*/  LD.E.64 R8, desc[UR4][R2.64+0x108] ;  /* 0x0001080402087980 */ /* 0x000f62000c101b00 */
[----:B------:R-:W-:Y:S01]  /*0590*/  BSSY.RECONVERGENT B0, `(.L_x_13928) ;  /* 0x0000006000007945 */ /* 0x000fe20003800200 */
[----:B------:R-:W-:Y:S01]  /*05a0*/  IMAD.MOV.U32 R7, RZ, RZ, RZ ;  /* 0x000000ffff077224 */ /* 0x000fe200078e00ff */
[----:B-----5:R-:W-:-:S04]  /*05b0*/  ISETP.NE.U32.AND P0, PT, R8, RZ, PT ;  /* 0x000000ff0800720c */ /* 0x020fc80003f05070 */
[----:B------:R-:W-:-:S13]  /*05c0*/  ISETP.NE.AND.EX P0, PT, R9, RZ, PT, P0 ;  /* 0x000000ff0900720c */ /* 0x000fda0003f05300 */
[----:B------:R-:W-:Y:S05]  /*05d0*/  @!P0 BRA `(.L_x_13929) ;  /* 0x0000000000048947 */ /* 0x000fea0003800000 */
[----:B------:R1:W5:Y:S02]  /*05e0*/  LD.E R7, desc[UR4][R2.64+0xbc] ;  /* 0x0000bc0402077980 */ /* 0x000364000c101900 */
.L_x_13929:
[----:B------:R-:W-:Y:S05]  /*05f0*/  BSYNC.RECONVERGENT B0 ;  /* 0x0000000000007941 */ /* 0x000fea0003800200 */
.L_x_13928:
[----:B-----5:R-:W-:Y:S02]  /*0600*/  IADD3 R125, PT, PT, R7, R125, -R12 ;  /* 0x0000007d077d7210 */ /* 0x020fe40007ffe80c */
.L_x_13927:
[----:B------:R-:W-:Y:S05]  /*0610*/  BSYNC.RECONVERGENT B1 ;  /* 0x0000000000017941 */ /* 0x000fea0003800200 */
.L_x_13925:
[----:B------:R-:W-:Y:S01]  /*0620*/  IMAD.SHL.U32 R176, R27, 0x40, RZ ;  /* 0x000000401bb07824 */ /* 0x000fe200078e00ff */
[----:B------:R-:W-:-:S04]  /*0630*/  MOV R173, 0x0 ;  /* 0x0000000000ad7802 */ /* 0x000fc80000000f00 */
[----:B------:R-:W-:-:S13]  /*0640*/  ISETP.GT.AND P0, PT, R127, R176, PT ;  /* 0x000000b07f00720c */ /* 0x000fda0003f04270 */
[----:B-1234-:R-:W-:Y:S05]  /*0650*/  @!P0 RET.REL.NODEC R172 `(_ZN5flash24flash_fwd_splitkv_kernelI23Flash_fwd_kernel_traitsILi64ELi64ELi128ELi4ELb0ELb0EN7cutlass6half_tE19Flash_kernel_traitsILi64ELi64ELi128ELi4ES3_EELb0ELb1ELb1ELb0ELb0ELb0ELb1ELb0EEEvNS_16Flash_fwd_paramsE) ;  /* 0xfffffff8ac688950 */ /* 0x01efea0003c3ffff */
[----:B------:R-:W2:Y:S04]  /*0660*/  LD.E R10, desc[UR4][R2.64+0xb8] ;  /* 0x0000b804020a7980 */ /* 0x000ea8000c101900 */
[----:B------:R-:W3:Y:S04]  /*0670*/  LD.E R7, desc[UR4][R2.64+0x188] ;  /* 0x0001880402077980 */ /* 0x000ee8000c101900 */
[----:B------:R-:W4:Y:S01]  /*0680*/  LD.E R8, desc[UR4][R2.64+0x184] ;  /* 0x0001840402087980 */ /* 0x000f22000c101900 */
[----:B------:R-:W-:-:S04]  /*0690*/  IABS R11, R6 ;  /* 0x00000006000b7213 */ /* 0x000fc80000000000 */
        /* <DEDUP_REMOVED lines=9> */
[----:B------:R-:W-:Y:S02]  /*0730*/  IMAD.MOV R9, RZ, RZ, -R9 ;  /* 0x000000ffff097224 */ /* 0x000fe400078e0a09 */
[----:B------:R-:W-:Y:S02]  /*0740*/  IMAD.IADD R118, R176, 0x1, R125 ;  /* 0x00000001b0767824 */ /* 0x000fe400078e027d */
[----:B--2---:R-:W-:-:S05]  /*0750*/  VIADD R10, R10, 0x7f ;  /* 0x0000007f0a0a7836 */ /* 0x004fca0000000000 */
[----:B------:R-:W-:-:S04]  /*0760*/  SHF.R.S32.HI R15, RZ, 0x1f, R10 ;  /* 0x0000001fff0f7819 */ /* 0x000fc8000001140a */
[----:B------:R-:W-:-:S04]  /*0770*/  LEA.HI R15, R15, R10, RZ, 0x7 ;  /* 0x0000000a0f0f7211 */ /* 0x000fc800078f38ff */
[----:B------:R-:W-:-:S05]  /*0780*/  LEA.HI.SX32 R15, R15, R6, 0x19 ;  /* 0x000000060f0f7211 */ /* 0x000fca00078fcaff */
[----:B------:R-:W-:-:S05]  /*0790*/  VIADD R15, R15, 0xffffffff ;  /* 0xffffffff0f0f7836 */ /* 0x000fca0000000000 */
        /* <DEDUP_REMOVED lines=10> */
[----:B------:R-:W-:-:S05]  /*0840*/  VIADD R9, R125, 0x7f ;  /* 0x0000007f7d097836 */ /* 0x000fca0000000000 */
[----:B------:R-:W-:Y:S02]  /*0850*/  IADD3 R10, PT, PT, R9, R176, -R127 ;  /* 0x000000b0090a7210 */ /* 0x000fe40007ffe87f */
[----:B----4-:R-:W-:-:S03]  /*0860*/  IADD3 R8, PT, PT, R118, -R127, -R8 ;  /* 0x8000007f76087210 */ /* 0x010fc60007ffe808 */
[----:B------:R-:W-:Y:S01]  /*0870*/  @P2 VIADD R14, R14, 0x1 ;  /* 0x000000010e0e2836 */ /* 0x000fe20000000000 */
[----:B---3--:R-:W-:Y:S02]  /*0880*/  IADD3 R7, PT, PT, R10, 0x40, R7 ;  /* 0x000000400a077810 */ /* 0x008fe40007ffe007 */
[----:B------:R-:W-:Y:S01]  /*0890*/  SHF.R.S32.HI R10, RZ, 0x1f, R9 ;  /* 0x0000001fff0a7819 */ /* 0x000fe20000011409 */
        /* <DEDUP_REMOVED lines=87> */
[----:B-1----:R-:W-:Y:S05]  /*0e10*/  @P6 RET.REL.NODEC R172 `(_ZN5flash24flash_fwd_splitkv_kernelI23Flash_fwd_kernel_traitsILi64ELi64ELi128ELi4ELb0ELb0EN7cutlass6half_tE19Flash_kernel_traitsILi64ELi64ELi128ELi4ES3_EELb0ELb1ELb1ELb0ELb0ELb0ELb1ELb0EEEvNS_16Flash_fwd_paramsE) ;  /* 0xfffffff0ac786950 */ /* 0x002fea0003c3ffff */
[----:B------:R-:W-:Y:S02]  /*0e20*/  MOV R5, 0xff800000 ;  /* 0xff80000000057802 */ /* 0x000fe40000000f00 */
[----:B------:R-:W-:-:S03]  /*0e30*/  MOV R173, 0x0 ;  /* 0x0000000000ad7802 */ /* 0x000fc60000000f00 */
[----:B------:R1:W-:Y:S02]  /*0e40*/  ST.E desc[UR4][R2.64+0xe0], R5 ;  /* 0x0000e00502007985 */ /* 0x0003e4000c101904 */
[----:B-1----:R-:W-:Y:S05]  /*0e50*/  RET.REL.NODEC R172 `(_ZN5flash24flash_fwd_splitkv_kernelI23Flash_fwd_kernel_traitsILi64ELi64ELi128ELi4ELb0ELb0EN7cutlass6half_tE19Flash_kernel_traitsILi64ELi64ELi128ELi4ES3_EELb0ELb1ELb1ELb0ELb0ELb0ELb1ELb0EEEvNS_16Flash_fwd_paramsE) ;  /* 0xfffffff0ac687950 */ /* 0x002fea0003c3ffff */
.L_x_13930:
        /* <DEDUP_REMOVED lines=82> */
[----:B---3--:R-:W-:Y:S01]  /*1380*/  SHF.R.S32.HI R9, RZ, 0x1f, R4 ;  /* 0x0000001fff097819 */ /* 0x008fe20000011404 */
        /* <DEDUP_REMOVED lines=20> */
.L_x_13932:
        /* <DEDUP_REMOVED lines=35> */
[C---:B------:R-:W-:Y:S01]  /*1700*/  @!P4 IMAD R9, R16.reuse, R4, R9 ;  /* 0x000000041009c224 */ /* 0x040fe200078e0209 */
[----:B------:R-:W-:Y:S01]  /*1710*/  ISETP.NE.AND P1, PT, R23, RZ, PT ;  /* 0x000000ff1700720c */ /* 0x000fe20003f25270 */
[----:B------:R-:W-:Y:S01]  /*1720*/  @!P4 IMAD.WIDE.U32 R20, R16, R11, R20 ;  /* 0x0000000b1014c225 */ /* 0x000fe200078e0014 */
[----:B------:R-:W-:-:S03]  /*1730*/  ISETP.GE.AND P2, PT, R5, RZ, PT ;  /* 0x000000ff0500720c */ /* 0x000fc60003f46270 */
[----:B------:R-:W-:Y:S01]  /*1740*/  @P4 IMAD.WIDE.U32 R16, R162, R7, RZ ;  /* 0x00000007a2104225 */ /* 0x000fe200078e00ff */
[----:B------:R-:W-:-:S03]  /*1750*/  @!P3 IADD3 R10, PT, PT, R10, 0x1, RZ ;  /* 0x000000010a0ab810 */ /* 0x000fc60007ffe0ff */
[----:B------:R-:W-:Y:S01]  /*1760*/  @P4 IMAD R4, R163, R7, RZ ;  /* 0x00000007a3044224 */ /* 0x000fe200078e02ff */
[----:B------:R-:W-:Y:S02]  /*1770*/  LEA R7, R124, 0xffffff80, 0x7 ;  /* 0xffffff807c077811 */ /* 0x000fe400078e38ff */
[----:B------:R-:W-:Y:S01]  /*1780*/  @!P4 IADD3 R9, PT, PT, R21, R9, RZ ;  /* 0x000000091509c210 */ /* 0x000fe20007ffe0ff */
[----:B------:R-:W-:Y:S01]  /*1790*/  @P4 IMAD.IADD R9, R17, 0x1, R4 ;  /* 0x0000000111094824 */ /* 0x000fe200078e0204 */
[----:B------:R-:W-:Y:S02]  /*17a0*/  @!P4 MOV R8, R20 ;  /* 0x000000140008c202 */ /* 0x000fe40000000f00 */
        /* <DEDUP_REMOVED lines=32> */
.L_x_13933:
[----:B------:R-:W-:Y:S05]  /*19b0*/  BSYNC.RECONVERGENT B0 ;  /* 0x0000000000007941 */ /* 0x000fea0003800200 */
.L_x_13931:
        /* <DEDUP_REMOVED lines=28> */
[----:B------:R-:W-:-:S09]  /*1b80*/  ISETP.NE.AND P3, PT, R23, RZ, PT ;  /* 0x000000ff1700720c */ /* 0x000fd20003f65270 */
[----:B------:R-:W-:-:S05]  /*1b90*/  @P4 VIADD R21, R21, 0x1 ;  /* 0x0000000115154836 */ /* 0x000fca0000000000 */
[----:B------:R-:W-:Y:S01]  /*1ba0*/  MOV R12, R21 ;  /* 0x00000015000c7202 */ /* 0x000fe20000000f00 */
[----:B------:R-:W-:Y:S02]  /*1bb0*/  IMAD.SHL.U32 R13, R126, 0x8, RZ ;  /* 0x000000087e0d7824 */ /* 0x000fe400078e00ff */
[-C--:B-----5:R-:W-:Y:S02]  /*1bc0*/  IMAD R16, R17, R164.reuse, RZ ;  /* 0x000000a411107224 */ /* 0x0a0fe400078e02ff */
[----:B------:R-:W-:Y:S01]  /*1bd0*/  @!P2 IMAD.MOV R12, RZ, RZ, -R12 ;  /* 0x000000ffff0ca224 */ /* 0x000fe200078e0a0c */
[----:B------:R-:W-:Y:S01]  /*1be0*/  @!P3 LOP3.LUT R12, RZ, R23, RZ, 0x33, !PT ;  /* 0x00000017ff0cb212 */ /* 0x000fe200078e33ff */
[----:B------:R-:W-:Y:S01]  /*1bf0*/  IMAD.WIDE.U32 R22, R7, R164, RZ ;  /* 0x000000a407167225 */ /* 0x000fe200078e00ff */
[----:B------:R-:W-:Y:S02]  /*1c00*/  LOP3.LUT R177, R13, 0x38, RZ, 0xc0, !PT ;  /* 0x000000380db17812 */ /* 0x000fe400078ec0ff */
[----:B------:R-:W-:Y:S01]  /*1c10*/  SHF.R.S32.HI R20, RZ, 0x1f, R12 ;  /* 0x0000001fff147819 */ /* 0x000fe2000001140c */
[----:B------:R-:W-:-:S02]  /*1c20*/  IMAD R16, R7, R165, R16 ;  /* 0x000000a507107224 */ /* 0x000fc400078e0210 */
[----:B------:R-:W-:Y:S01]  /*1c30*/  IMAD R7, R25, R12, RZ ;  /* 0x0000000c19077224 */ /* 0x000fe200078e02ff */
[----:B------:R-:W-:Y:S01]  /*1c40*/  IADD3 R8, P3, P2, R22, R8, R177 ;  /* 0x0000000816087210 */ /* 0x000fe20007a7e0b1 */
[----:B------:R-:W-:Y:S02]  /*1c50*/  IMAD.IADD R16, R23, 0x1, R16 ;  /* 0x0000000117107824 */ /* 0x000fe400078e0210 */
[----:B------:R-:W-:-:S04]  /*1c60*/  IMAD.WIDE.U32 R22, R24, R12, RZ ;  /* 0x0000000c18167225 */ /* 0x000fc800078e00ff */
[----:B------:R-:W-:Y:S01]  /*1c70*/  IMAD R7, R20, R24, R7 ;  /* 0x0000001814077224 */ /* 0x000fe200078e0207 */
[----:B------:R-:W-:Y:S02]  /*1c80*/  IADD3.X R5, PT, PT, R16, R5, RZ, P3, P2 ;  /* 0x0000000510057210 */ /* 0x000fe40001fe44ff */
[----:B------:R-:W-:Y:S02]  /*1c90*/  IADD3 R16, P2, PT, R8, R22, RZ ;  /* 0x0000001608107210 */ /* 0x000fe40007f5e0ff */
[----:B------:R-:W-:Y:S02]  /*1ca0*/  IADD3 R8, PT, PT, R23, R7, RZ ;  /* 0x0000000717087210 */ /* 0x000fe40007ffe0ff */
[----:B------:R-:W-:-:S03]  /*1cb0*/  SHF.R.U32.HI R24, RZ, 0x3, R126 ;  /* 0x00000003ff187819 */ /* 0x000fc6000001167e */
[----:B------:R-:W-:Y:S01]  /*1cc0*/  IMAD.X R17, R5, 0x1, R8, P2 ;  /* 0x0000000105117824 */ /* 0x000fe200010e0608 */
[----:B------:R-:W-:Y:S01]  /*1cd0*/  IADD3 R6, P3, PT, R177, R6, RZ ;  /* 0x00000006b1067210 */ /* 0x000fe20007f7e0ff */
[----:B------:R-:W-:Y:S02]  /*1ce0*/  IMAD R171, R165, R24, RZ ;  /* 0x00000018a5ab7224 */ /* 0x000fe400078e02ff */
[----:B------:R-:W-:Y:S01]  /*1cf0*/  IMAD.WIDE.U32 R16, R24, R164, R16 ;  /* 0x000000a418107225 */ /* 0x000fe200078e0010 */
[----:B------:R-:W-:Y:S01]  /*1d00*/  IADD3.X R7, PT, PT, RZ, R4, RZ, P3, !PT ;  /* 0x00000004ff077210 */ /* 0x000fe20001ffe4ff */
[----:B------:R-:W1:Y:S02]  /*1d10*/  S2R R9, SR_CgaCtaId ;  /* 0x0000000000097919 */ /* 0x000e640000008800 */
[----:B------:R-:W-:Y:S02]  /*1d20*/  IMAD.IADD R171, R17, 0x1, R171 ;  /* 0x0000000111ab7824 */ /* 0x000fe400078e02ab */
[----:B------:R-:W-:-:S02]  /*1d30*/  IMAD R169, R163, R24, RZ ;  /* 0x00000018a3a97224 */ /* 0x000fc400078e02ff */
[----:B------:R-:W-:Y:S01]  /*1d40*/  IMAD.IADD R166, R127, 0x1, -R176 ;  /* 0x000000017fa67824 */ /* 0x000fe200078e0ab0 */
[----:B------:R-:W-:Y:S02]  /*1d50*/  SHF.L.U32 R117, R126, 0x6, RZ ;  /* 0x000000067e757819 */ /* 0x000fe400000006ff */
[----:B------:R-:W-:Y:S02]  /*1d60*/  SHF.R.S32.HI R23, RZ, 0x1f, R178 ;  /* 0x0000001fff177819 */ /* 0x000fe400000114b2 */
[----:B------:R-:W-:Y:S02]  /*1d70*/  MOV R8, 0x400 ;  /* 0x0000040000087802 */ /* 0x000fe40000000f00 */
[----:B------:R-:W-:Y:S01]  /*1d80*/  SHF.R.U32.HI R123, RZ, 0x1, R126 ;  /* 0x00000001ff7b7819 */ /* 0x000fe2000001167e */
[----:B------:R-:W-:Y:S01]  /*1d90*/  IMAD.MOV.U32 R25, RZ, RZ, RZ ;  /* 0x000000ffff197224 */ /* 0x000fe200078e00ff */
[----:B------:R-:W-:Y:S01]  /*1da0*/  BSSY.RECONVERGENT B0, `(.L_x_13934) ;  /* 0x0000031000007945 */ /* 0x000fe20003800200 */
[----:B------:R-:W-:Y:S01]  /*1db0*/  IMAD.WIDE.U32 R26, R27, 0x40, R24 ;  /* 0x000000401b1a7825 */ /* 0x000fe200078e0018 */
[----:B-1----:R-:W-:-:S02]  /*1dc0*/  LEA R9, R9, R8, 0x18 ;  /* 0x0000000809097211 */ /* 0x002fc400078ec0ff */
[----:B--2---:R-:W-:-:S04]  /*1dd0*/  LEA R170, P2, R16, R32, 0x1 ;  /* 0x0000002010aa7211 */ /* 0x004fc800078408ff */
[----:B------:R-:W-:Y:S01]  /*1de0*/  LEA.HI.X R171, R16, R33, R171, 0x1, P2 ;  /* 0x0000002110ab7211 */ /* 0x000fe200010f0cab */
[----:B------:R-:W-:-:S04]  /*1df0*/  IMAD.WIDE.U32 R16, R24, R162, R6 ;  /* 0x000000a218107225 */ /* 0x000fc800078e0006 */
[-C--:B---3--:R-:W-:Y:S02]  /*1e00*/  @!P1 IMAD R5, R19, R179.reuse, RZ ;  /* 0x000000b313059224 */ /* 0x088fe400078e02ff */
[----:B------:R-:W-:-:S04]  /*1e10*/  @!P1 IMAD.WIDE.U32 R6, R18, R179, RZ ;  /* 0x000000b312069225 */ /* 0x000fc800078e00ff */
[----:B------:R-:W-:-:S04]  /*1e20*/  @P1 IMAD.WIDE.U32 R18, R28, R0, RZ ;  /* 0x000000001c121225 */ /* 0x000fc800078e00ff */
[----:B------:R-:W-:Y:S02]  /*1e30*/  @P1 IMAD R4, R29, R0, RZ ;  /* 0x000000001d041224 */ /* 0x000fe400078e02ff */
[----:B------:R-:W-:Y:S01]  /*1e40*/  @P1 IMAD.MOV.U32 R6, RZ, RZ, R18 ;  /* 0x000000ffff061224 */ /* 0x000fe200078e0012 */
[----:B------:R-:W-:Y:S01]  /*1e50*/  @!P1 IADD3 R0, PT, PT, R7, R5, RZ ;  /* 0x0000000507009210 */ /* 0x000fe20007ffe0ff */
[----:B------:R-:W-:Y:S01]  /*1e60*/  IMAD.IADD R169, R17, 0x1, R169 ;  /* 0x0000000111a97824 */ /* 0x000fe200078e02a9 */
[C---:B----4-:R-:W-:Y:S01]  /*1e70*/  LEA R168, P2, R16.reuse, R10, 0x1 ;  /* 0x0000000a10a87211 */ /* 0x050fe200078408ff */
[----:B------:R-:W-:Y:S01]  /*1e80*/  @P1 IMAD.IADD R0, R19, 0x1, R4 ;  /* 0x0000000113001824 */ /* 0x000fe200078e0204 */
[----:B------:R-:W-:Y:S02]  /*1e90*/  IADD3 R10, P1, PT, R177, R6, RZ ;  /* 0x00000006b10a7210 */ /* 0x000fe40007f3e0ff */
[----:B------:R-:W-:Y:S02]  /*1ea0*/  LEA.HI.X R169, R16, R11, R169, 0x1, P2 ;  /* 0x0000000b10a97211 */ /* 0x000fe400010f0ca9 */
[----:B------:R-:W-:Y:S01]  /*1eb0*/  LOP3.LUT R5, R13, 0x1c0, RZ, 0xc0, !PT ;  /* 0x000001c00d057812 */ /* 0x000fe200078ec0ff */
[----:B------:R-:W-:Y:S01]  /*1ec0*/  IMAD.X R11, RZ, RZ, R0, P1 ;  /* 0x000000ffff0b7224 */ /* 0x000fe200008e0600 */
[----:B------:R-:W-:-:S02]  /*1ed0*/  ISETP.GE.AND P1, PT, R24, R166, PT ;  /* 0x000000a61800720c */ /* 0x000fc40003f26270 */
[----:B------:R-:W-:Y:S01]  /*1ee0*/  LOP3.LUT R4, R5, 0x38, R126, 0xf8, !PT ;  /* 0x0000003805047812 */ /* 0x000fe200078ef87e */
[----:B------:R-:W-:Y:S01]  /*1ef0*/  IMAD R17, R15, R178, RZ ;  /* 0x000000b20f117224 */ /* 0x000fe200078e02ff */
[----:B------:R-:W-:Y:S02]  /*1f00*/  LOP3.LUT R7, R117, 0x1c0, RZ, 0xc0, !PT ;  /* 0x000001c075077812 */ /* 0x000fe400078ec0ff */
[----:B------:R-:W-:Y:S01]  /*1f10*/  LOP3.LUT R4, R4, 0x38, R13, 0x78, !PT ;  /* 0x0000003804047812 */ /* 0x000fe200078e780d */
[----:B------:R-:W-:Y:S02]  /*1f20*/  IMAD R17, R14, R23, R17 ;  /* 0x000000170e117224 */ /* 0x000fe400078e0211 */
        /* <DEDUP_REMOVED lines=23> */
.L_x_13936:
[----:B------:R2:W-:Y:S02]  /*20a0*/  STS.128 [R175], RZ ;  /* 0x000000ffaf007388 */ /* 0x0005e40000000c00 */
.L_x_13935:
[----:B------:R-:W-:Y:S05]  /*20b0*/  BSYNC.RECONVERGENT B0 ;  /* 0x0000000000007941 */ /* 0x000fea0003800200 */
.L_x_13934:
        /* <DEDUP_REMOVED lines=29> */
.L_x_13938:
[----:B------:R-:W-:Y:S05]  /*2290*/  BSYNC.RECONVERGENT B0 ;  /* 0x0000000000007941 */ /* 0x000fea0003800200 */
.L_x_13937:
        /* <DEDUP_REMOVED lines=19> */
.L_x_13940:
[----:B------:R-:W-:Y:S05]  /*23d0*/  BSYNC.RECONVERGENT B0 ;  /* 0x0000000000007941 */ /* 0x000fea0003800200 */
.L_x_13939:
        /* <DEDUP_REMOVED lines=18> */
.L_x_13942:
[----:B------:R-:W-:Y:S05]  /*2500*/  BSYNC.RECONVERGENT B0 ;  /* 0x0000000000007941 */ /* 0x000fea0003800200 */
.L_x_13941:
        /* <DEDUP_REMOVED lines=11> */
.L_x_13945:
[----:B------:R1:W-:Y:S02]  /*25c0*/  STS.128 [R175+0x2000], RZ ;  /* 0x002000ffaf007388 */ /* 0x0003e40000000c00 */
.L_x_13944:
[----:B------:R-:W-:Y:S05]  /*25d0*/  BSYNC.RECONVERGENT B0 ;  /* 0x0000000000007941 */ /* 0x000fea0003800200 */
.L_x_13943:
        /* <DEDUP_REMOVED lines=21> */
.L_x_13947:
[----:B------:R-:W-:Y:S05]  /*2730*/  BSYNC.RECONVERGENT B0 ;  /* 0x0000000000007941 */ /* 0x000fea0003800200 */
.L_x_13946:
        /* <DEDUP_REMOVED lines=13> */
.L_x_13949:
[----:B------:R-:W-:Y:S05]  /*2810*/  BSYNC.RECONVERGENT B0 ;  /* 0x0000000000007941 */ /* 0x000fea0003800200 */
.L_x_13948:
        /* <DEDUP_REMOVED lines=12> */
.L_x_13951:
[----:B------:R-:W-:Y:S05]  /*28e0*/  BSYNC.RECONVERGENT B0 ;  /* 0x0000000000007941 */ /* 0x000fea0003800200 */
.L_x_13950:
        /* <DEDUP_REMOVED lines=14> */
.L_x_13953:
[----:B------:R-:W-:Y:S05]  /*29d0*/  BSYNC.RECONVERGENT B0 ;  /* 0x0000000000007941 */ /* 0x000fea0003800200 */
.L_x_13952:
        /* <DEDUP_REMOVED lines=11> */
.L_x_13955:
[----:B------:R-:W-:Y:S05]  /*2a90*/  BSYNC.RECONVERGENT B0 ;  /* 0x0000000000007941 */ /* 0x000fea0003800200 */
.L_x_13954:
        /* <DEDUP_REMOVED lines=14> */
.L_x_13957:
[----:B------:R-:W-:Y:S05]  /*2b80*/  BSYNC.RECONVERGENT B0 ;  /* 0x0000000000007941 */ /* 0x000fea0003800200 */
.L_x_13956:
        /* <DEDUP_REMOVED lines=12> */
.L_x_13959:
[----:B------:R-:W-:Y:S05]  /*2c50*/  BSYNC.RECONVERGENT B0 ;  /* 0x0000000000007941 */ /* 0x000fea0003800200 */
.L_x_13958:
[----:B-1----:R-:W2:Y:S04]  /*2c60*/  LD.E.64 R28, desc[UR4][R2.64+0x1c0] ;  /* 0x0001c004021c7980 */ /* 0x002ea8000c101b00 */
[----:B------:R-:W3:Y:S01]  /*2c70*/  LD.E.64 R26, desc[UR4][R2.64+0x1b8] ;  /* 0x0001b804021a7980 */ /* 0x000ee2000c101b00 */
[----:B------:R-:W-:-:S03]  /*2c80*/  IMAD.MOV.U32 R22, RZ, RZ, R178 ;  /* 0x000000ffff167224 */ /* 0x000fc600078e00b2 */
        /* <DEDUP_REMOVED lines=17> */
[----:B------:R-:W-:Y:S01]  /*2da0*/  LOP3.LUT R15, R117, 0x7c00, R26, 0xf8, !PT ;  /* 0x00007c00750f7812 */ /* 0x000fe200078ef81a */
[----:B------:R-:W-:Y:S01]  /*2db0*/  BAR.SYNC.DEFER_BLOCKING 0x0 ;  /* 0x0000000000007b1d */ /* 0x000fe20000010000 */
[----:B--2--5:R-:W-:Y:S01]  /*2dc0*/  FMUL.FTZ R173, R173, R22 ;  /* 0x00000016adad7220 */ /* 0x024fe20000410000 */
[----:B------:R-:W-:-:S04]  /*2dd0*/  SHF.L.U64.HI R22, R164, 0x4, R165 ;  /* 0x00000004a4167819 */ /* 0x000fc800000102a5 */
        /* <DEDUP_REMOVED lines=8> */
.L_x_13962:
[----:B------:R3:W-:Y:S01]  /*2e60*/  STS.128 [R175+0x6000], RZ ;  /* 0x006000ffaf007388 */ /* 0x0007e20000000c00 */
[----:B------:R-:W-:Y:S05]  /*2e70*/  BRA `(.L_x_13963) ;  /* 0x0000000000047947 */ /* 0x000fea0003800000 */
.L_x_13961:
[----:B------:R2:W-:Y:S02]  /*2e80*/  STS.128 [R175+0x6000], RZ ;  /* 0x006000ffaf007388 */ /* 0x0005e40000000c00 */
.L_x_13963:
[----:B------:R-:W-:Y:S05]  /*2e90*/  BSYNC.RECONVERGENT B0 ;  /* 0x0000000000007941 */ /* 0x000fea0003800200 */
.L_x_13960:
[-C--:B------:R-:W-:Y:S01]  /*2ea0*/  ISETP.GE.AND P2, PT, R4, R5.reuse, PT ;  /* 0x000000050400720c */ /* 0x080fe20003f46270 */
[C---:B-1----:R-:W-:Y:S01]  /*2eb0*/  IMAD.SHL.U32 R11, R17.reuse, 0x2, RZ ;  /* 0x00000002110b7824 */ /* 0x042fe200078e00ff */
        /* <DEDUP_REMOVED lines=22> */
.L_x_13965:
[----:B------:R-:W-:Y:S05]  /*3020*/  BSYNC.RECONVERGENT B0 ;  /* 0x0000000000007941 */ /* 0x000fea0003800200 */
.L_x_13964:
        /* <DEDUP_REMOVED lines=17> */
.L_x_13967:
[----:B------:R-:W-:Y:S05]  /*3140*/  BSYNC.RECONVERGENT B0 ;  /* 0x0000000000007941 */ /* 0x000fea0003800200 */
.L_x_13966:
        /* <DEDUP_REMOVED lines=12> */
.L_x_13969:
[----:B------:R-:W-:Y:S05]  /*3210*/  BSYNC.RECONVERGENT B0 ;  /* 0x0000000000007941 */ /* 0x000fea0003800200 */
.L_x_13968:
        /* <DEDUP_REMOVED lines=15> */
.L_x_13971:
[----:B------:R-:W-:Y:S05]  /*3310*/  BSYNC.RECONVERGENT B0 ;  /* 0x0000000000007941 */ /* 0x000fea0003800200 */
.L_x_13970:
        /* <DEDUP_REMOVED lines=12> */
.L_x_13973:
[----:B------:R-:W-:Y:S05]  /*33e0*/  BSYNC.RECONVERGENT B0 ;  /* 0x0000000000007941 */ /* 0x000fea0003800200 */
.L_x_13972:
        /* <DEDUP_REMOVED lines=15> */
.L_x_13975:
[----:B------:R-:W-:Y:S05]  /*34e0*/  BSYNC.RECONVERGENT B0 ;  /* 0x0000000000007941 */ /* 0x000fea0003800200 */
.L_x_13974:
        /* <DEDUP_REMOVED lines=13> */
.L_x_13977:
[----:B------:R-:W-:Y:S05]  /*35c0*/  BSYNC.RECONVERGENT B0 ;  /* 0x0000000000007941 */ /* 0x000fea0003800200 */
.L_x_13976:
[----:B-1----:R-:W-:Y:S01]  /*35d0*/  LDSM.16.M88.4 R20, [R161] ;  /* 0x00000000a114783b */ /* 0x002fe20000000200 */
[----:B------:R-:W-:Y:S01]  /*35e0*/  IMAD.MOV.U32 R5, RZ, RZ, 0x20 ;  /* 0x00000020ff057424 */ /* 0x000fe200078e00ff */
[----:B------:R-:W-:Y:S01]  /*35f0*/  R2P PR, R126, 0x6 ;  /* 0x000000067e007804 */ /* 0x000fe20000000000 */
[----:B------:R-:W-:Y:S01]  /*3600*/  IMAD.MOV.U32 R7, RZ, RZ, 0x40 ;  /* 0x00000040ff077424 */ /* 0x000fe200078e00ff */
[----:B------:R-:W1:Y:S01]  /*3610*/  LDSM.16.M88.4 R12, [R160+0x2000] ;  /* 0x00200000a00c783b */ /* 0x000e620000000200 */
[----:B------:R-:W-:Y:S01]  /*3620*/  IADD3 R183, PT, PT, R125, -R127, -R122 ;  /* 0x8000007f7db77210 */ /* 0x000fe20007ffe87a */
[----:B------:R-:W-:Y:S01]  /*3630*/  BSSY.RECONVERGENT B1, `(.L_x_13978) ;  /* 0x000010e000017945 */ /* 0x000fe20003800200 */
[----:B------:R-:W-:Y:S01]  /*3640*/  SEL R5, R5, 0xffffffe0, !P1 ;  /* 0xffffffe005057807 */ /* 0x000fe20004800000 */
[----:B------:R-:W5:Y:S01]  /*3650*/  LDSM.16.M88.4 R36, [R160+0x4800] ;  /* 0x00480000a024783b */ /* 0x000f620000000200 */
[----:B------:R-:W-:Y:S02]  /*3660*/  SEL R7, R7, 0xffffffc0, !P2 ;  /* 0xffffffc007077807 */ /* 0x000fe40005000000 */
[----:B------:R-:W-:Y:S01]  /*3670*/  ISETP.GT.AND P1, PT, R8, R167, PT ;  /* 0x000000a70800720c */ /* 0x000fe20003f24270 */
[----:B------:R-:W2:Y:S01]  /*3680*/  LDSM.16.M88.4 R28, [R160+0x5000] ;  /* 0x00500000a01c783b */ /* 0x000ea20000000200 */
[----:B------:R-:W-:-:S02]  /*3690*/  IMAD.IADD R159, R161, 0x1, R5 ;  /* 0x00000001a19f7824 */ /* 0x000fc400078e0205 */
[C---:B------:R-:W-:Y:S01]  /*36a0*/  IMAD.IADD R155, R160.reuse, 0x1, R5 ;  /* 0x00000001a09b7824 */ /* 0x040fe200078e0205 */
[----:B------:R-:W3:Y:S01]  /*36b0*/  LDSM.16.M88.4 R68, [R160+0x2800] ;  /* 0x00280000a044783b */ /* 0x000ee20000000200 */
[--C-:B------:R-:W-:Y:S02]  /*36c0*/  IMAD.IADD R158, R161, 0x1, R7.reuse ;  /* 0x00000001a19e7824 */ /* 0x100fe400078e0207 */
[----:B------:R-:W-:Y:S01]  /*36d0*/  IMAD.IADD R154, R160, 0x1, R7 ;  /* 0x00000001a09a7824 */ /* 0x000fe200078e0207 */
[----:B------:R-:W4:Y:S01]  /*36e0*/  LDSM.16.M88.4 R60, [R160+0x3000] ;  /* 0x00300000a03c783b */ /* 0x000f220000000200 */
[C---:B------:R-:W-:Y:S02]  /*36f0*/  IMAD.IADD R157, R5.reuse, 0x1, R158 ;  /* 0x00000001059d7824 */ /* 0x040fe400078e029e */
[----:B------:R-:W-:Y:S01]  /*3700*/  IMAD.IADD R153, R5, 0x1, R154 ;  /* 0x0000000105997824 */ /* 0x000fe200078e029a */
[----:B------:R-:W4:Y:S04]  /*3710*/  LDSM.16.M88.4 R52, [R160+0x3800] ;  /* 0x00380000a034783b */ /* 0x000f280000000200 */
[----:B------:R-:W4:Y:S04]  /*3720*/  LDSM.16.M88.4 R44, [R160+0x4000] ;  /* 0x00400000a02c783b */ /* 0x000f280000000200 */
[----:B------:R-:W4:Y:S04]  /*3730*/  LDSM.16.M88.4 R108, [R160+0x5800] ;  /* 0x00580000a06c783b */ /* 0x000f280000000200 */
[----:B------:R-:W-:Y:S04]  /*3740*/  LDSM.16.M88.4 R80, [R159] ;  /* 0x000000009f50783b */ /* 0x000fe80000000200 */
        /* <DEDUP_REMOVED lines=10> */
[----:B------:R-:W2:Y:S01]  /*37f0*/  LDSM.16.M88.4 R112, [R155+0x5800] ;  /* 0x005800009b70783b */ /* 0x000ea20000000200 */
[C---:B------:R-:W-:Y:S03]  /*3800*/  HMMA.16816.F32 R12, R20.reuse, R14, RZ ;  /* 0x0000000e140c723c */ /* 0x040fe600000018ff */
[----:B------:R-:W0:Y:S05]  /*3810*/  LDGDEPBAR ;  /* 0x00000000000079af */ /* 0x000e2a0000000000 */
        /* <DEDUP_REMOVED lines=16> */
[C---:B------:R-:W-:Y:S08]  /*3920*/  HMMA.16816.F32 R40, R80.reuse, R76, R40 ;  /* 0x0000004c5028723c */ /* 0x040ff00000001828 */
[C---:B------:R-:W-:Y:S01]  /*3930*/  HMMA.16816.F32 R36, R80.reuse, R78, R36 ;  /* 0x0000004e5024723c */ /* 0x040fe20000001824 */
[----:B------:R-:W3:Y:S07]  /*3940*/  LDSM.16.M88.4 R76, [R158] ;  /* 0x000000009e4c783b */ /* 0x000eee0000000200 */
[C---:B-1----:R-:W-:Y:S08]  /*3950*/  HMMA.16816.F32 R32, R80.reuse, R84, R32 ;  /* 0x000000545020723c */ /* 0x042ff00000001820 */
[C---:B------:R-:W-:Y:S01]  /*3960*/  HMMA.16816.F32 R28, R80.reuse, R86, R28 ;  /* 0x00000056501c723c */ /* 0x040fe2000000181c */
[----:B------:R-:W1:Y:S07]  /*3970*/  LDSM.16.M88.4 R84, [R154+0x5000] ;  /* 0x005000009a54783b */ /* 0x000e6e0000000200 */
        /* <DEDUP_REMOVED lines=12> */
[C---:B------:R-:W-:Y:S08]  /*3a40*/  HMMA.16816.F32 R24, R80.reuse, R112, R24 ;  /* 0x000000705018723c */ /* 0x040ff00000001818 */
[----:B------:R-:W-:Y:S01]  /*3a50*/  HMMA.16816.F32 R20, R80, R114, R20 ;  /* 0x000000725014723c */ /* 0x000fe20000001814 */
[----:B------:R-:W2:Y:S07]  /*3a60*/  LDSM.16.M88.4 R80, [R154+0x5800] ;  /* 0x005800009a50783b */ /* 0x000eae0000000200 */
[C---:B---3--:R-:W-:Y:S08]  /*3a70*/  HMMA.16816.F32 R72, R76.reuse, R104, R72 ;  /* 0x000000684c48723c */ /* 0x048ff00000001848 */
        /* <DEDUP_REMOVED lines=22> */
[----:B------:R-:W2:Y:S04]  /*3be0*/  LDSM.16.M88.4 R76, [R153+0x5800] ;  /* 0x00580000994c783b */ /* 0x000ea80000000200 */
[----:B------:R-:W4:Y:S01]  /*3bf0*/  LDSM.16.M88.4 R80, [R153+0x5000] ;  /* 0x005000009950783b */ /* 0x000f220000000200 */
[----:B------:R-:W-:-:S04]  /*3c00*/  DEPBAR.LE SB0, 0x0 ;  /* 0x000080000000791a */ /* 0x000fc80000000000 */
[C---:B-1----:R-:W-:Y:S08]  /*3c10*/  HMMA.16816.F32 R40, R104.reuse, R84, R40 ;  /* 0x000000546828723c */ /* 0x042ff00000001828 */
[----:B------:R-:W-:Y:S01]  /*3c20*/  HMMA.16816.F32 R84, R104, R86, R36 ;  /* 0x000000566854723c */ /* 0x000fe20000001824 */
[----:B------:R-:W-:Y:S02]  /*3c30*/  SHF.R.U32.HI R38, RZ, 0x2, R126 ;  /* 0x00000002ff267819 */ /* 0x000fe4000001167e */
[----:B------:R-:W-:-:S02]  /*3c40*/  LOP3.LUT R37, R123, 0x1f0, RZ, 0xc0, !PT ;  /* 0x000001f07b257812 */ /* 0x000fc400078ec0ff */
[----:B------:R-:W-:Y:S02]  /*3c50*/  LOP3.LUT R38, R38, 0x7, RZ, 0xc0, !PT ;  /* 0x0000000726267812 */ /* 0x000fe400078ec0ff */
[----:B------:R-:W-:Y:S01]  /*3c60*/  LOP3.LUT R126, R121, 0x6, RZ, 0xc0, !PT ;  /* 0x00000006797e7812 */ /* 0x000fe200078ec0ff */
[----:B---3--:R-:W-:Y:S01]  /*3c70*/  HMMA.16816.F32 R72, R104, R100, R72 ;  /* 0x000000646848723c */ /* 0x008fe20000001848 */
[----:B------:R-:W-:-:S03]  /*3c80*/  IADD3 R39, PT, PT, R38, R37, RZ ;  /* 0x0000002526277210 */ /* 0x000fc60007ffe0ff */
[----:B------:R-:W-:Y:S02]  /*3c90*/  IMAD.IADD R100, R6, 0x1, R126 ;  /* 0x0000000106647824 */ /* 0x000fe400078e027e */
[--C-:B------:R-:W-:Y:S02]  /*3ca0*/  IMAD.IADD R182, R176, 0x1, R39.reuse ;  /* 0x00000001b0b67824 */ /* 0x100fe400078e0227 */
[----:B------:R-:W-:Y:S01]  /*3cb0*/  IMAD.IADD R39, R118, 0x1, R39 ;  /* 0x0000000176277824 */ /* 0x000fe200078e0227 */
[----:B------:R-:W-:Y:S01]  /*3cc0*/  HMMA.16816.F32 R16, R104, R108, R16 ;  /* 0x0000006c6810723c */ /* 0x000fe20000001810 */
[----:B------:R-:W-:Y:S02]  /*3cd0*/  IMAD.IADD R183, R182, 0x1, R183 ;  /* 0x00000001b6b77824 */ /* 0x000fe400078e02b7 */
[----:B------:R-:W-:-:S03]  /*3ce0*/  IMAD.IADD R118, R100, 0x1, R127 ;  /* 0x0000000164767824 */ /* 0x000fc600078e027f */
[----:B------:R-:W-:Y:S02]  /*3cf0*/  VIMNMX R185, PT, PT, RZ, R183, !PT ;  /* 0x000000b7ffb97248 */ /* 0x000fe40007fe0100 */
[----:B--2---:R-:W-:Y:S01]  /*3d00*/  HMMA.16816.F32 R24, R104, R76, R24 ;  /* 0x0000004c6818723c */ /* 0x004fe20000001818 */
[----:B------:R-:W-:Y:S02]  /*3d10*/  IADD3 R77, PT, PT, R120, R125, -R127 ;  /* 0x0000007d784d7210 */ /* 0x000fe40007ffe87f */
[----:B------:R-:W-:Y:S02]  /*3d20*/  VIADDMNMX R183, R183, 0x8, RZ, !PT ;  /* 0x00000008b7b77846 */ /* 0x000fe400078001ff */
[----:B------:R-:W-:-:S03]  /*3d30*/  IADD3 R182, PT, PT, R182, R77, RZ ;  /* 0x0000004db6b67210 */ /* 0x000fc60007ffe0ff */
[----:B------:R-:W-:Y:S01]  /*3d40*/  HMMA.16816.F32 R12, R104, R110, R12 ;  /* 0x0000006e680c723c */ /* 0x000fe2000000180c */
[C-C-:B------:R-:W-:Y:S02]  /*3d50*/  VIADDMNMX R184, R182.reuse, 0x1, R125.reuse, PT ;  /* 0x00000001b6b87846 */ /* 0x140fe4000380017d */
[----:B------:R-:W-:-:S05]  /*3d60*/  VIADDMNMX R182, R182, 0x9, R125, PT ;  /* 0x00000009b6b67846 */ /* 0x000fca000380017d */
        /* <DEDUP_REMOVED lines=9> */
[----:B------:R-:W-:-:S07]  /*3e00*/  VIADD R83, R39, 0x8 ;  /* 0x0000000827537836 */ /* 0x000fce0000000000 */
        /* <DEDUP_REMOVED lines=16> */
.L_x_13981:
        /* <DEDUP_REMOVED lines=32> */
[----:B------:R-:W2:Y:S01]  /*4110*/  LD.E.64 R88, desc[UR4][R2.64+0x38] ;  /* 0x0000380402587980 */ /* 0x000ea2000c101b00 */
        /* <DEDUP_REMOVED lines=27> */
.L_x_13982:
[----:B------:R-:W-:Y:S05]  /*42d0*/  BSYNC.RECONVERGENT B0 ;  /* 0x0000000000007941 */ /* 0x000fea0003800200 */
.L_x_13980:
        /* <DEDUP_REMOVED lines=65> */
.L_x_13984:
[----:B------:R-:W-:Y:S05]  /*46f0*/  BSYNC.RECONVERGENT B0 ;  /* 0x0000000000007941 */ /* 0x000fea0003800200 */
.L_x_13983:
[----:B------:R-:W0:Y:S02]  /*4700*/  LDGDEPBAR ;  /* 0x00000000000079af */ /* 0x000e240000000000 */
.L_x_13979:
[----:B------:R-:W-:Y:S05]  /*4710*/  BSYNC.RECONVERGENT B1 ;  /* 0x0000000000017941 */ /* 0x000fea0003800200 */
.L_x_13978:
[C-C-:B-12---:R-:W-:Y:S02]  /*4720*/  IADD3 R76, PT, PT, R39.reuse, -0x1, -R118.reuse ;  /* 0xffffffff274c7810 */ /* 0x146fe40007ffe876 */
[----:B------:R-:W-:Y:S02]  /*4730*/  IADD3 R0, PT, PT, R39, -0x11, -R118 ;  /* 0xffffffef27007810 */ /* 0x000fe40007ffe876 */
[----:B------:R-:W-:Y:S02]  /*4740*/  IABS R76, R76 ;  /* 0x0000004c004c7213 */ /* 0x000fe40000000000 */
[----:B------:R-:W-:Y:S02]  /*4750*/  IABS R0, R0 ;  /* 0x0000000000007213 */ /* 0x000fe40000000000 */
[----:B------:R-:W-:Y:S02]  /*4760*/  I2FP.F32.S32 R76, R76 ;  /* 0x0000004c004c7245 */ /* 0x000fe40000201400 */
[----:B------:R-:W-:-:S02]  /*4770*/  I2FP.F32.S32 R0, R0 ;  /* 0x0000000000007245 */ /* 0x000fc40000201400 */
[--C-:B------:R-:W-:Y:S01]  /*4780*/  IADD3 R105, PT, PT, R39, -0x28, -R118.reuse ;  /* 0xffffffd827697810 */ /* 0x100fe20007ffe876 */
[----:B------:R-:W-:Y:S01]  /*4790*/  FFMA.FTZ R89, -R173, R76, R17 ;  /* 0x0000004cad597223 */ /* 0x000fe20000010111 */
[--C-:B------:R-:W-:Y:S01]  /*47a0*/  IADD3 R36, PT, PT, R39, -0x9, -R118.reuse ;  /* 0xfffffff727247810 */ /* 0x100fe20007ffe876 */
[----:B------:R-:W-:Y:S01]  /*47b0*/  FFMA.FTZ R17, -R173, R0, R73 ;  /* 0x00000000ad117223 */ /* 0x000fe20000010149 */
[C-C-:B------:R-:W-:Y:S02]  /*47c0*/  IADD3 R0, PT, PT, R39.reuse, -0x19, -R118.reuse ;  /* 0xffffffe727007810 */ /* 0x140fe40007ffe876 */
[----:B------:R-:W-:Y:S02]  /*47d0*/  IADD3 R108, PT, PT, R39, -0x21, -R118 ;  /* 0xffffffdf276c7810 */ /* 0x000fe40007ffe876 */
[----:B------:R-:W-:Y:S02]  /*47e0*/  IABS R105, R105 ;  /* 0x0000006900697213 */ /* 0x000fe40000000000 */
[----:B------:R-:W-:-:S02]  /*47f0*/  IABS R36, R36 ;  /* 0x0000002400247213 */ /* 0x000fc40000000000 */
[----:B------:R-:W-:Y:S02]  /*4800*/  IABS R0, R0 ;  /* 0x0000000000007213 */ /* 0x000fe40000000000 */
[----:B------:R-:W-:Y:S02]  /*4810*/  IABS R108, R108 ;  /* 0x0000006c006c7213 */ /* 0x000fe40000000000 */
        /* <DEDUP_REMOVED lines=8> */
[--C-:B------:R-:W-:Y:S01]  /*48a0*/  IADD3 R36, PT, PT, R83, -0x9, -R118.reuse ;  /* 0xfffffff753247810 */ /* 0x100fe20007ffe876 */
[----:B------:R-:W-:Y:S01]  /*48b0*/  FFMA.FTZ R108, -R173, R108, R65 ;  /* 0x0000006cad6c7223 */ /* 0x000fe20000010141 */
[----:B------:R-:W-:-:S02]  /*48c0*/  IADD3 R0, PT, PT, R83, -0x11, -R118 ;  /* 0xffffffef53007810 */ /* 0x000fc40007ffe876 */
[----:B------:R-:W-:Y:S02]  /*48d0*/  IADD3 R65, PT, PT, R83, -0x18, -R118 ;  /* 0xffffffe853417810 */ /* 0x000fe40007ffe876 */
[----:B------:R-:W-:Y:S02]  /*48e0*/  IABS R60, R60 ;  /* 0x0000003c003c7213 */ /* 0x000fe40000000000 */
[----:B------:R-:W-:Y:S02]  /*48f0*/  IABS R36, R36 ;  /* 0x0000002400247213 */ /* 0x000fe40000000000 */
[----:B------:R-:W-:Y:S02]  /*4900*/  IABS R0, R0 ;  /* 0x0000000000007213 */ /* 0x000fe40000000000 */
[----:B------:R-:W-:Y:S02]  /*4910*/  IABS R65, R65 ;  /* 0x0000004100417213 */ /* 0x000fe40000000000 */
[----:B------:R-:W-:-:S02]  /*4920*/  I2FP.F32.S32 R60, R60 ;  /* 0x0000003c003c7245 */ /* 0x000fc40000201400 */
[--C-:B------:R-:W-:Y:S02]  /*4930*/  IADD3 R91, PT, PT, R83, -0x10, -R118.reuse ;  /* 0xfffffff0535b7810 */ /* 0x100fe40007ffe876 */
        /* <DEDUP_REMOVED lines=9> */
[----:B------:R-:W-:Y:S01]  /*49d0*/  I2FP.F32.S32 R91, R91 ;  /* 0x0000005b005b7245 */ /* 0x000fe20000201400 */
[----:B------:R-:W-:Y:S01]  /*49e0*/  IMAD.IADD R70, R39, 0x1, -R118 ;  /* 0x0000000127467824 */ /* 0x000fe200078e0a76 */
[----:B------:R-:W-:-:S02]  /*49f0*/  IABS R0, R0 ;  /* 0x0000000000007213 */ /* 0x000fc40000000000 */
[----:B------:R-:W-:Y:S01]  /*4a00*/  IADD3 R79, PT, PT, R39, -0x10, -R118 ;  /* 0xfffffff0274f7810 */ /* 0x000fe20007ffe876 */
[----:B------:R-:W-:Y:S01]  /*4a10*/  FFMA.FTZ R128, -R173, R91, R74 ;  /* 0x0000005bad807223 */ /* 0x000fe2000001014a */
[----:B------:R-:W-:Y:S01]  /*4a20*/  VIADD R129, R70, 0xfffffff8 ;  /* 0xfffffff846817836 */ /* 0x000fe20000000000 */
[C-C-:B------:R-:W-:Y:S01]  /*4a30*/  IADD3 R91, PT, PT, R83.reuse, -0x28, -R118.reuse ;  /* 0xffffffd8535b7810 */ /* 0x140fe20007ffe876 */
[--C-:B------:R-:W-:Y:S01]  /*4a40*/  IMAD.IADD R74, R83, 0x1, -R118.reuse ;  /* 0x00000001534a7824 */ /* 0x100fe200078e0a76 */
[C-C-:B------:R-:W-:Y:S02]  /*4a50*/  IADD3 R77, PT, PT, R39.reuse, -0x18, -R118.reuse ;  /* 0xffffffe8274d7810 */ /* 0x140fe40007ffe876 */
[--C-:B------:R-:W-:Y:S02]  /*4a60*/  IADD3 R73, PT, PT, R39, -0x20, -R118.reuse ;  /* 0xffffffe027497810 */ /* 0x100fe40007ffe876 */
[C-C-:B------:R-:W-:Y:S02]  /*4a70*/  IADD3 R111, PT, PT, R83.reuse, -0x20, -R118.reuse ;  /* 0xffffffe0536f7810 */ /* 0x140fe40007ffe876 */
[----:B------:R-:W-:-:S02]  /*4a80*/  IADD3 R120, PT, PT, R83, -0x21, -R118 ;  /* 0xffffffdf53787810 */ /* 0x000fc40007ffe876 */
[----:B------:R-:W-:Y:S02]  /*4a90*/  I2FP.F32.S32 R0, R0 ;  /* 0x0000000000007245 */ /* 0x000fe40000201400 */
[----:B------:R-:W-:Y:S02]  /*4aa0*/  IABS R91, R91 ;  /* 0x0000005b005b7213 */ /* 0x000fe40000000000 */
[----:B------:R-:W-:Y:S01]  /*4ab0*/  IABS R129, R129 ;  /* 0x0000008100817213 */ /* 0x000fe20000000000 */
[----:B------:R-:W-:Y:S01]  /*4ac0*/  FFMA.FTZ R65, -R173, R0, R71 ;  /* 0x00000000ad417223 */ /* 0x000fe20000010147 */
[----:B------:R-:W-:Y:S01]  /*4ad0*/  IABS R79, R79 ;  /* 0x0000004f004f7213 */ /* 0x000fe20000000000 */
[----:B------:R-:W-:Y:S01]  /*4ae0*/  VIADD R71, R100, 0x1 ;  /* 0x0000000164477836 */ /* 0x000fe20000000000 */
        /* <DEDUP_REMOVED lines=12> */
[----:B------:R-:W-:Y:S01]  /*4bb0*/  I2FP.F32.S32 R111, R111 ;  /* 0x0000006f006f7245 */ /* 0x000fe20000201400 */
[C---:B------:R-:W-:Y:S01]  /*4bc0*/  FFMA.FTZ R77, -R173.reuse, R77, R68 ;  /* 0x0000004dad4d7223 */ /* 0x040fe20000010144 */
[----:B------:R-:W-:Y:S01]  /*4bd0*/  I2FP.F32.S32 R120, R120 ;  /* 0x0000007800787245 */ /* 0x000fe20000201400 */
[----:B------:R-:W-:Y:S01]  /*4be0*/  FFMA.FTZ R73, -R173, R73, R64 ;  /* 0x00000049ad497223 */ /* 0x000fe20000010140 */
[----:B------:R-:W-:Y:S01]  /*4bf0*/  ISETP.GE.AND P4, PT, R71, R185, PT ;  /* 0x000000b94700720c */ /* 0x000fe20003f86270 */
[C---:B------:R-:W-:Y:S01]  /*4c00*/  FFMA.FTZ R111, -R173.reuse, R111, R66 ;  /* 0x0000006fad6f7223 */ /* 0x040fe20000010142 */
[----:B------:R-:W-:Y:S01]  /*4c10*/  IABS R70, R70 ;  /* 0x0000004600467213 */ /* 0x000fe20000000000 */
[----:B------:R-:W-:Y:S01]  /*4c20*/  FFMA.FTZ R120, -R173, R120, R67 ;  /* 0x00000078ad787223 */ /* 0x000fe20000010143 */
        /* <DEDUP_REMOVED lines=20> */
[--C-:B------:R-:W-:Y:S02]  /*4d70*/  IADD3 R0, PT, PT, R39, -0x79, -R118.reuse ;  /* 0xffffff8727007810 */ /* 0x100fe40007ffe876 */
        /* <DEDUP_REMOVED lines=20> */
[----:B------:R-:W-:Y:S01]  /*4ec0*/  IADD3 R62, PT, PT, R83, -0x79, -R118 ;  /* 0xffffff87533e7810 */ /* 0x000fe20007ffe876 */
[C---:B------:R-:W-:Y:S01]  /*4ed0*/  VIADD R83, R100.reuse, 0x8 ;  /* 0x0000000864537836 */ /* 0x040fe20000000000 */
[C---:B------:R-:W-:Y:S01]  /*4ee0*/  ISETP.GE.AND P3, PT, R71.reuse, R184, PT ;  /* 0x000000b84700720c */ /* 0x040fe20003f66270 */
[----:B------:R-:W-:Y:S01]  /*4ef0*/  VIADD R118, R100, 0x10 ;  /* 0x0000001064767836 */ /* 0x000fe20000000000 */
[----:B------:R-:W-:-:S02]  /*4f00*/  ISETP.GE.AND P1, PT, R71, R183, PT ;  /* 0x000000b74700720c */ /* 0x000fc40003f26270 */
[----:B------:R-:W-:Y:S02]  /*4f10*/  ISETP.GE.AND P5, PT, R71, R182, PT ;  /* 0x000000b64700720c */ /* 0x000fe40003fa6270 */
[----:B------:R-:W-:Y:S02]  /*4f20*/  FSEL R71, R89, -INF , P4 ;  /* 0xff80000059477808 */ /* 0x000fe40002000000 */
[----:B------:R-:W-:Y:S02]  /*4f30*/  I2FP.F32.S32 R70, R70 ;  /* 0x0000004600467245 */ /* 0x000fe40000201400 */
[----:B------:R-:W-:Y:S01]  /*4f40*/  FSEL R89, R69, -INF , P1 ;  /* 0xff80000045597808 */ /* 0x000fe20000800000 */
[----:B------:R-:W-:Y:S01]  /*4f50*/  VIADD R69, R100, 0x9 ;  /* 0x0000000964457836 */ /* 0x000fe20000000000 */
[----:B------:R-:W-:Y:S02]  /*4f60*/  FSEL R71, R71, -INF , !P3 ;  /* 0xff80000047477808 */ /* 0x000fe40005800000 */
[----:B------:R-:W-:-:S02]  /*4f70*/  ISETP.GE.AND P2, PT, R83, R185, PT ;  /* 0x000000b95300720c */ /* 0x000fc40003f46270 */
[C---:B------:R-:W-:Y:S02]  /*4f80*/  ISETP.GE.AND P6, PT, R83.reuse, R184, PT ;  /* 0x000000b85300720c */ /* 0x040fe40003fc6270 */
[C---:B------:R-:W-:Y:S02]  /*4f90*/  ISETP.GE.AND P4, PT, R83.reuse, R183, PT ;  /* 0x000000b75300720c */ /* 0x040fe40003f86270 */
[----:B------:R-:W-:Y:S01]  /*4fa0*/  ISETP.GE.AND P3, PT, R83, R182, PT ;  /* 0x000000b65300720c */ /* 0x000fe20003f66270 */
[----:B------:R-:W-:Y:S01]  /*4fb0*/  FFMA.FTZ R83, -R173, R70, R14 ;  /* 0x00000046ad537223 */ /* 0x000fe2000001010e */
[----:B------:R-:W-:Y:S02]  /*4fc0*/  ISETP.GE.AND P1, PT, R69, R185, PT ;  /* 0x000000b94500720c */ /* 0x000fe40003f26270 */
[----:B------:R-:W-:Y:S02]  /*4fd0*/  FSEL R89, R89, -INF , !P5 ;  /* 0xff80000059597808 */ /* 0x000fe40006800000 */
[----:B------:R-:W-:-:S02]  /*4fe0*/  FSEL R14, R129, -INF , P2 ;  /* 0xff800000810e7808 */ /* 0x000fc40001000000 */
[----:B------:R-:W-:Y:S02]  /*4ff0*/  FSEL R83, R83, -INF , P4 ;  /* 0xff80000053537808 */ /* 0x000fe40002000000 */
[C---:B------:R-:W-:Y:S02]  /*5000*/  ISETP.GE.AND P5, PT, R69.reuse, R184, PT ;  /* 0x000000b84500720c */ /* 0x040fe40003fa6270 */
[C---:B------:R-:W-:Y:S02]  /*5010*/  ISETP.GE.AND P2, PT, R69.reuse, R183, PT ;  /* 0x000000b74500720c */ /* 0x040fe40003f46270 */
[----:B------:R-:W-:Y:S02]  /*5020*/  ISETP.GE.AND P4, PT, R69, R182, PT ;  /* 0x000000b64500720c */ /* 0x000fe40003f86270 */
[----:B------:R-:W-:Y:S02]  /*5030*/  FSEL R69, R81, -INF , P1 ;  /* 0xff80000051457808 */ /* 0x000fe40000800000 */
[----:B------:R-:W-:-:S02]  /*5040*/  ISETP.GE.AND P1, PT, R118, R185, PT ;  /* 0x000000b97600720c */ /* 0x000fc40003f26270 */
[----:B------:R-:W-:Y:S02]  /*5050*/  FSEL R83, R83, -INF , !P3 ;  /* 0xff80000053537808 */ /* 0x000fe40005800000 */
[----:B------:R-:W-:Y:S02]  /*5060*/  FSEL R69, R69, -INF , !P5 ;  /* 0xff80000045457808 */ /* 0x000fe40006800000 */
[----:B------:R-:W-:Y:S02]  /*5070*/  FSEL R19, R19, -INF , P2 ;  /* 0xff80000013137808 */ /* 0x000fe40001000000 */
[C---:B------:R-:W-:Y:S02]  /*5080*/  ISETP.GE.AND P3, PT, R118.reuse, R184, PT ;  /* 0x000000b87600720c */ /* 0x040fe40003f66270 */
        /* <DEDUP_REMOVED lines=30> */
[----:B------:R-:W-:-:S02]  /*5270*/  FSEL R13, R13, -INF , P1 ;  /* 0xff8000000d0d7808 */ /* 0x000fc40000800000 */
[----:B------:R-:W-:Y:S02]  /*5280*/  IABS R39, R39 ;  /* 0x0000002700277213 */ /* 0x000fe40000000000 */
[C---:B------:R-:W-:Y:S02]  /*5290*/  ISETP.GE.AND P1, PT, R118.reuse, R185, PT ;  /* 0x000000b97600720c */ /* 0x040fe40003f26270 */
[----:B------:R-:W-:Y:S02]  /*52a0*/  FSEL R75, R75, -INF , !P3 ;  /* 0xff8000004b4b7808 */ /* 0x000fe40005800000 */
[----:B------:R-:W-:Y:S02]  /*52b0*/  FSEL R13, R13, -INF , !P5 ;  /* 0xff8000000d0d7808 */ /* 0x000fe40006800000 */
[----:B------:R-:W-:Y:S02]  /*52c0*/  FSEL R65, R65, -INF , P2 ;  /* 0xff80000041417808 */ /* 0x000fe40001000000 */
[----:B------:R-:W-:-:S02]  /*52d0*/  ISETP.GE.AND P3, PT, R118, R184, PT ;  /* 0x000000b87600720c */ /* 0x000fc40003f66270 */
[C---:B------:R-:W-:Y:S02]  /*52e0*/  ISETP.GE.AND P5, PT, R118.reuse, R183, PT ;  /* 0x000000b77600720c */ /* 0x040fe40003fa6270 */
[----:B------:R-:W-:Y:S01]  /*52f0*/  ISETP.GE.AND P2, PT, R118, R182, PT ;  /* 0x000000b67600720c */ /* 0x000fe20003f46270 */
[----:B------:R-:W-:Y:S01]  /*5300*/  VIADD R118, R100, 0x21 ;  /* 0x0000002164767836 */ /* 0x000fe20000000000 */
[----:B------:R-:W-:Y:S02]  /*5310*/  FSEL R128, R73, -INF , P1 ;  /* 0xff80000049807808 */ /* 0x000fe40000800000 */
[----:B------:R-:W-:Y:S02]  /*5320*/  I2FP.F32.S32 R39, R39 ;  /* 0x0000002700277245 */ /* 0x000fe40000201400 */
[----:B------:R-:W-:Y:S02]  /*5330*/  FSEL R73, R65, -INF , !P4 ;  /* 0xff80000041497808 */ /* 0x000fe40006000000 */
[----:B------:R-:W-:Y:S01]  /*5340*/  FSEL R65, R128, -INF , !P3 ;  /* 0xff80000080417808 */ /* 0x000fe20005800000 */
[----:B------:R-:W-:Y:S01]  /*5350*/  FFMA.FTZ R46, -R173, R39, R46 ;  /* 0x00000027ad2e7223 */ /* 0x000fe2000001012e */
[----:B------:R-:W-:Y:S01]  /*5360*/  FSEL R111, R111, -INF , P5 ;  /* 0xff8000006f6f7808 */ /* 0x000fe20002800000 */
[----:B------:R-:W2:Y:S01]  /*5370*/  LD.E R39, desc[UR4][R2.64+0xdc] ;  /* 0x0000dc0402277980 */ /* 0x000ea2000c101900 */
[----:B------:R-:W-:-:S02]  /*5380*/  ISETP.GE.AND P1, PT, R118, R185, PT ;  /* 0x000000b97600720c */ /* 0x000fc40003f26270 */
[C---:B------:R-:W-:Y:S02]  /*5390*/  ISETP.GE.AND P4, PT, R118.reuse, R184, PT ;  /* 0x000000b87600720c */ /* 0x040fe40003f86270 */
[C---:B------:R-:W-:Y:S02]  /*53a0*/  ISETP.GE.AND P3, PT, R118.reuse, R183, PT ;  /* 0x000000b77600720c */ /* 0x040fe40003f66270 */
[----:B------:R-:W-:Y:S01]  /*53b0*/  ISETP.GE.AND P5, PT, R118, R182, PT ;  /* 0x000000b67600720c */ /* 0x000fe20003fa6270 */
[----:B------:R-:W-:Y:S01]  /*53c0*/  VIADD R118, R100, 0x28 ;  /* 0x0000002864767836 */ /* 0x000fe20000000000 */
[----:B------:R-:W-:Y:S02]  /*53d0*/  FSEL R108, R108, -INF , P1 ;  /* 0xff8000006c6c7808 */ /* 0x000fe40000800000 */
[----:B------:R-:W-:Y:S02]  /*53e0*/  IABS R123, R123 ;  /* 0x0000007b007b7213 */ /* 0x000fe40000000000 */
[----:B------:R-:W-:-:S02]  /*53f0*/  ISETP.GE.AND P1, PT, R118, R185, PT ;  /* 0x000000b97600720c */ /* 0x000fc40003f26270 */
[----:B------:R-:W-:Y:S02]  /*5400*/  FSEL R111, R111, -INF , !P2 ;  /* 0xff8000006f6f7808 */ /* 0x000fe40005000000 */
[----:B------:R-:W-:Y:S01]  /*5410*/  FSEL R203, R108, -INF , !P4 ;  /* 0xff8000006ccb7808 */ /* 0x000fe20006000000 */
[----:B------:R-:W-:Y:S01]  /*5420*/  VIADD R108, R100, 0x29 ;  /* 0x00000029646c7836 */ /* 0x000fe20000000000 */
[----:B------:R-:W-:Y:S02]  /*5430*/  FSEL R120, R120, -INF , P3 ;  /* 0xff80000078787808 */ /* 0x000fe40001800000 */
[C---:B------:R-:W-:Y:S02]  /*5440*/  ISETP.GE.AND P2, PT, R118.reuse, R184, PT ;  /* 0x000000b87600720c */ /* 0x040fe40003f46270 */
[C---:B------:R-:W-:Y:S02]  /*5450*/  ISETP.GE.AND P4, PT, R118.reuse, R183, PT ;  /* 0x000000b77600720c */ /* 0x040fe40003f86270 */
[----:B------:R-:W-:-:S02]  /*5460*/  ISETP.GE.AND P3, PT, R118, R182, PT ;  /* 0x000000b67600720c */ /* 0x000fc40003f66270 */
[----:B------:R-:W-:Y:S02]  /*5470*/  FSEL R105, R105, -INF , P1 ;  /* 0xff80000069697808 */ /* 0x000fe40000800000 */
[----:B------:R-:W-:Y:S02]  /*5480*/  IABS R121, R121 ;  /* 0x0000007900797213 */ /* 0x000fe40000000000 */
[----:B------:R-:W-:Y:S02]  /*5490*/  I2FP.F32.S32 R118, R123 ;  /* 0x0000007b00767245 */ /* 0x000fe40000201400 */
[----:B------:R-:W-:Y:S02]  /*54a0*/  IABS R122, R122 ;  /* 0x0000007a007a7213 */ /* 0x000fe40000000000 */
[----:B------:R-:W-:Y:S01]  /*54b0*/  FSEL R201, R105, -INF , !P2 ;  /* 0xff80000069c97808 */ /* 0x000fe20005000000 */
[----:B------:R-:W-:Y:S01]  /*54c0*/  VIADD R105, R100, 0x30 ;  /* 0x0000003064697836 */ /* 0x000fe20000000000 */
[----:B------:R-:W-:Y:S01]  /*54d0*/  I2FP.F32.S32 R121, R121 ;  /* 0x0000007900797245 */ /* 0x000fe20000201400 */
[----:B------:R-:W-:Y:S01]  /*54e0*/  FFMA.FTZ R61, -R173, R118, R61 ;  /* 0x00000076ad3d7223 */ /* 0x000fe2000001013d */
[----:B------:R-:W-:-:S02]  /*54f0*/  FSEL R116, R116, -INF , P4 ;  /* 0xff80000074747808 */ /* 0x000fc40002000000 */
[----:B------:R-:W-:Y:S01]  /*5500*/  FSEL R205, R120, -INF , !P5 ;  /* 0xff80000078cd7808 */ /* 0x000fe20006800000 */
[C---:B------:R-:W-:Y:S01]  /*5510*/  FFMA.FTZ R56, -R173.reuse, R121, R56 ;  /* 0x00000079ad387223 */ /* 0x040fe20000010138 */
[----:B------:R-:W-:Y:S02]  /*5520*/  I2FP.F32.S32 R122, R122 ;  /* 0x0000007a007a7245 */ /* 0x000fe40000201400 */
[----:B------:R-:W-:Y:S02]  /*5530*/  ISETP.GE.AND P5, PT, R108, R185, PT ;  /* 0x000000b96c00720c */ /* 0x000fe40003fa6270 */
[----:B------:R-:W-:Y:S01]  /*5540*/  IABS R119, R119 ;  /* 0x0000007700777213 */ /* 0x000fe20000000000 */
[----:B------:R-:W-:Y:S01]  /*5550*/  FFMA.FTZ R63, -R173, R122, R63 ;  /* 0x0000007aad3f7223 */ /* 0x000fe2000001013f */
[----:B------:R-:W-:Y:S02]  /*5560*/  FSEL R207, R116, -INF , !P3 ;  /* 0xff80000074cf7808 */ /* 0x000fe40005800000 */
[----:B------:R-:W-:-:S02]  /*5570*/  ISETP.GE.AND P3, PT, R105, R185, PT ;  /* 0x000000b96900720c */ /* 0x000fc40003f66270 */
[C---:B------:R-:W-:Y:S02]  /*5580*/  ISETP.GE.AND P1, PT, R108.reuse, R184, PT ;  /* 0x000000b86c00720c */ /* 0x040fe40003f26270 */
[----:B------:R-:W-:Y:S02]  /*5590*/  FSEL R61, R61, -INF , P5 ;  /* 0xff8000003d3d7808 */ /* 0x000fe40002800000 */
[----:B------:R-:W-:Y:S02]  /*55a0*/  I2FP.F32.S32 R119, R119 ;  /* 0x0000007700777245 */ /* 0x000fe40000201400 */
[----:B------:R-:W-:Y:S02]  /*55b0*/  IABS R115, R115 ;  /* 0x0000007300737213 */ /* 0x000fe40000000000 */
[----:B------:R-:W-:Y:S01]  /*55c0*/  ISETP.GE.AND P2, PT, R108, R183, PT ;  /* 0x000000b76c00720c */ /* 0x000fe20003f46270 */
[----:B------:R-:W-:Y:S01]  /*55d0*/  FFMA.FTZ R58, -R173, R119, R58 ;  /* 0x00000077ad3a7223 */ /* 0x000fe2000001013a */
[----:B------:R-:W-:-:S02]  /*55e0*/  FSEL R133, R56, -INF , P3 ;  /* 0xff80000038857808 */ /* 0x000fc40001800000 */
[----:B------:R-:W-:Y:S01]  /*55f0*/  FSEL R137, R61, -INF , !P1 ;  /* 0xff8000003d897808 */ /* 0x000fe20004800000 */
[----:B------:R-:W-:Y:S01]  /*5600*/  VIADD R61, R100, 0x31 ;  /* 0x00000031643d7836 */ /* 0x000fe20000000000 */
[----:B------:R-:W-:Y:S02]  /*5610*/  I2FP.F32.S32 R56, R115 ;  /* 0x0000007300387245 */ /* 0x000fe40000201400 */
[----:B------:R-:W-:Y:S02]  /*5620*/  ISETP.GE.AND P4, PT, R108, R182, PT ;  /* 0x000000b66c00720c */ /* 0x000fe40003f86270 */
[----:B------:R-:W-:Y:S01]  /*5630*/  FSEL R63, R63, -INF , P2 ;  /* 0xff8000003f3f7808 */ /* 0x000fe20001000000 */
[----:B------:R-:W-:Y:S01]  /*5640*/  FFMA.FTZ R56, -R173, R56, R57 ;  /* 0x00000038ad387223 */ /* 0x000fe20000010139 */
[----:B------:R-:W-:Y:S01]  /*5650*/  IABS R114, R114 ;  /* 0x0000007200727213 */ /* 0x000fe20000000000 */
[----:B------:R-:W-:Y:S01]  /*5660*/  VIADD R57, R100, 0x38 ;  /* 0x0000003864397836 */ /* 0x000fe20000000000 */
[----:B------:R-:W-:-:S02]  /*5670*/  IABS R113, R113 ;  /* 0x0000007100717213 */ /* 0x000fc40000000000 */
[C---:B------:R-:W-:Y:S02]  /*5680*/  ISETP.GE.AND P1, PT, R105.reuse, R183, PT ;  /* 0x000000b76900720c */ /* 0x040fe40003f26270 */
[----:B------:R-:W-:Y:S02]  /*5690*/  ISETP.GE.AND P5, PT, R105, R184, PT ;  /* 0x000000b86900720c */ /* 0x000fe40003fa6270 */
[----:B------:R-:W-:Y:S02]  /*56a0*/  FSEL R209, R63, -INF , !P4 ;  /* 0xff8000003fd17808 */ /* 0x000fe40006000000 */
[----:B------:R-:W-:Y:S02]  /*56b0*/  I2FP.F32.S32 R114, R114 ;  /* 0x0000007200727245 */ /* 0x000fe40000201400 */
[----:B------:R-:W-:Y:S02]  /*56c0*/  I2FP.F32.S32 R113, R113 ;  /* 0x0000007100717245 */ /* 0x000fe40000201400 */
[----:B------:R-:W-:Y:S01]  /*56d0*/  ISETP.GE.AND P2, PT, R105, R182, PT ;  /* 0x000000b66900720c */ /* 0x000fe20003f46270 */
[----:B------:R-:W-:Y:S01]  /*56e0*/  FFMA.FTZ R59, -R173, R114, R59 ;  /* 0x00000072ad3b7223 */ /* 0x000fe2000001013b */
[----:B------:R-:W-:Y:S01]  /*56f0*/  ISETP.GE.AND P4, PT, R61, R185, PT ;  /* 0x000000b93d00720c */ /* 0x000fe20003f86270 */
[----:B------:R-:W-:Y:S01]  /*5700*/  FFMA.FTZ R52, -R173, R113, R52 ;  /* 0x00000071ad347223 */ /* 0x000fe20000010134 */
[----:B------:R-:W-:-:S02]  /*5710*/  FSEL R58, R58, -INF , P1 ;  /* 0xff8000003a3a7808 */ /* 0x000fc40000800000 */
[----:B------:R-:W-:Y:S02]  /*5720*/  IABS R112, R112 ;  /* 0x0000007000707213 */ /* 0x000fe40000000000 */
[----:B------:R-:W-:Y:S02]  /*5730*/  FSEL R133, R133, -INF , !P5 ;  /* 0xff80000085857808 */ /* 0x000fe40006800000 */
[C---:B------:R-:W-:Y:S02]  /*5740*/  ISETP.GE.AND P3, PT, R61.reuse, R184, PT ;  /* 0x000000b83d00720c */ /* 0x040fe40003f66270 */
[C---:B------:R-:W-:Y:S02]  /*5750*/  ISETP.GE.AND P5, PT, R61.reuse, R183, PT ;  /* 0x000000b73d00720c */ /* 0x040fe40003fa6270 */
[----:B------:R-:W-:Y:S02]  /*5760*/  ISETP.GE.AND P1, PT, R61, R182, PT ;  /* 0x000000b63d00720c */ /* 0x000fe40003f26270 */
[----:B------:R-:W-:-:S02]  /*5770*/  FSEL R131, R58, -INF , !P2 ;  /* 0xff8000003a837808 */ /* 0x000fc40005000000 */
[----:B------:R-:W-:Y:S02]  /*5780*/  FSEL R56, R56, -INF , P4 ;  /* 0xff80000038387808 */ /* 0x000fe40002000000 */
[----:B------:R-:W-:Y:S02]  /*5790*/  I2FP.F32.S32 R61, R112 ;  /* 0x00000070003d7245 */ /* 0x000fe40000201400 */
[----:B------:R-:W-:Y:S02]  /*57a0*/  IABS R110, R110 ;  /* 0x0000006e006e7213 */ /* 0x000fe40000000000 */
[----:B------:R-:W-:Y:S01]  /*57b0*/  ISETP.GE.AND P2, PT, R57, R185, PT ;  /* 0x000000b93900720c */ /* 0x000fe20003f46270 */
[----:B------:R-:W-:Y:S01]  /*57c0*/  FFMA.FTZ R54, -R173, R61, R54 ;  /* 0x0000003dad367223 */ /* 0x000fe20000010136 */
[----:B------:R-:W-:Y:S01]  /*57d0*/  FSEL R193, R56, -INF , !P3 ;  /* 0xff80000038c17808 */ /* 0x000fe20005800000 */
[----:B------:R-:W-:Y:S01]  /*57e0*/  VIADD R56, R100, 0x39 ;  /* 0x0000003964387836 */ /* 0x000fe20000000000 */
[----:B------:R-:W-:-:S02]  /*57f0*/  IABS R109, R109 ;  /* 0x0000006d006d7213 */ /* 0x000fc40000000000 */
[----:B------:R-:W-:Y:S02]  /*5800*/  I2FP.F32.S32 R110, R110 ;  /* 0x0000006e006e7245 */ /* 0x000fe40000201400 */
[----:B------:R-:W-:Y:S02]  /*5810*/  ISETP.GE.AND P4, PT, R57, R184, PT ;  /* 0x000000b83900720c */ /* 0x000fe40003f86270 */
[----:B------:R-:W-:Y:S01]  /*5820*/  FSEL R59, R59, -INF , P5 ;  /* 0xff8000003b3b7808 */ /* 0x000fe20002800000 */
[----:B------:R-:W-:Y:S01]  /*5830*/  FFMA.FTZ R53, -R173, R110, R53 ;  /* 0x0000006ead357223 */ /* 0x000fe20000010135 */
[----:B------:R-:W-:Y:S02]  /*5840*/  FSEL R52, R52, -INF , P2 ;  /* 0xff80000034347808 */ /* 0x000fe40001000000 */
[----:B------:R-:W-:Y:S02]  /*5850*/  IABS R107, R107 ;  /* 0x0000006b006b7213 */ /* 0x000fe40000000000 */
[----:B------:R-:W-:-:S02]  /*5860*/  ISETP.GE.AND P3, PT, R57, R183, PT ;  /* 0x000000b73900720c */ /* 0x000fc40003f66270 */
[----:B------:R-:W-:Y:S02]  /*5870*/  I2FP.F32.S32 R58, R109 ;  /* 0x0000006d003a7245 */ /* 0x000fe40000201400 */
[----:B------:R-:W-:Y:S02]  /*5880*/  FSEL R135, R59, -INF , !P1 ;  /* 0xff8000003b877808 */ /* 0x000fe40004800000 */
[----:B------:R-:W-:Y:S01]  /*5890*/  FSEL R195, R52, -INF , !P4 ;  /* 0xff80000034c37808 */ /* 0x000fe20006000000 */
[----:B------:R-:W-:Y:S01]  /*58a0*/  VIADD R52, R100, 0x40 ;  /* 0x0000004064347836 */ /* 0x000fe20000000000 */
[----:B------:R-:W-:Y:S01]  /*58b0*/  I2FP.F32.S32 R107, R107 ;  /* 0x0000006b006b7245 */ /* 0x000fe20000201400 */
[----:B------:R-:W-:Y:S01]  /*58c0*/  FFMA.FTZ R55, -R173, R58, R55 ;  /* 0x0000003aad377223 */ /* 0x000fe20000010137 */
[----:B------:R-:W-:Y:S02]  /*58d0*/  ISETP.GE.AND P5, PT, R57, R182, PT ;  /* 0x000000b63900720c */ /* 0x000fe40003fa6270 */
[----:B------:R-:W-:Y:S01]  /*58e0*/  ISETP.GE.AND P1, PT, R56, R185, PT ;  /* 0x000000b93800720c */ /* 0x000fe20003f26270 */
[----:B------:R-:W-:Y:S01]  /*58f0*/  FFMA.FTZ R48, -R173, R107, R48 ;  /* 0x0000006bad307223 */ /* 0x000fe20000010130 */
[----:B------:R-:W-:-:S02]  /*5900*/  FSEL R54, R54, -INF , P3 ;  /* 0xff80000036367808 */ /* 0x000fc40001800000 */
[----:B------:R-:W-:Y:S02]  /*5910*/  IABS R106, R106 ;  /* 0x0000006a006a7213 */ /* 0x000fe40000000000 */
[C---:B------:R-:W-:Y:S02]  /*5920*/  ISETP.GE.AND P2, PT, R56.reuse, R184, PT ;  /* 0x000000b83800720c */ /* 0x040fe40003f46270 */
[----:B------:R-:W-:Y:S02]  /*5930*/  ISETP.GE.AND P4, PT, R56, R183, PT ;  /* 0x000000b73800720c */ /* 0x000fe40003f86270 */
[----:B------:R-:W-:Y:S02]  /*5940*/  FSEL R197, R54, -INF , !P5 ;  /* 0xff80000036c57808 */ /* 0x000fe40006800000 */
[----:B------:R-:W-:Y:S02]  /*5950*/  FSEL R53, R53, -INF , P1 ;  /* 0xff80000035357808 */ /* 0x000fe40000800000 */
[----:B------:R-:W-:-:S02]  /*5960*/  I2FP.F32.S32 R57, R106 ;  /* 0x0000006a00397245 */ /* 0x000fc40000201400 */
[C---:B------:R-:W-:Y:S02]  /*5970*/  ISETP.GE.AND P5, PT, R52.reuse, R185, PT ;  /* 0x000000b93400720c */ /* 0x040fe40003fa6270 */
[----:B------:R-:W-:Y:S01]  /*5980*/  IABS R104, R104 ;  /* 0x0000006800687213 */ /* 0x000fe20000000000 */
        /* <DEDUP_REMOVED lines=8> */
[----:B------:R-:W-:Y:S02]  /*5a10*/  FSEL R48, R48, -INF , P5 ;  /* 0xff80000030307808 */ /* 0x000fe40002800000 */
[----:B------:R-:W-:Y:S02]  /*5a20*/  I2FP.F32.S32 R104, R104 ;  /* 0x0000006800687245 */ /* 0x000fe40000201400 */
[----:B------:R-:W-:Y:S02]  /*5a30*/  IABS R102, R102 ;  /* 0x0000006600667213 */ /* 0x000fe40000000000 */
[----:B------:R-:W-:Y:S01]  /*5a40*/  ISETP.GE.AND P3, PT, R56, R182, PT ;  /* 0x000000b63800720c */ /* 0x000fe20003f66270 */
[----:B------:R-:W-:Y:S01]  /*5a50*/  FFMA.FTZ R49, -R173, R104, R49 ;  /* 0x00000068ad317223 */ /* 0x000fe20000010131 */
[----:B------:R-:W-:-:S02]  /*5a60*/  I2FP.F32.S32 R54, R103 ;  /* 0x0000006700367245 */ /* 0x000fc40000201400 */
[----:B------:R-:W-:Y:S01]  /*5a70*/  FSEL R139, R48, -INF , !P1 ;  /* 0xff800000308b7808 */ /* 0x000fe20004800000 */
[----:B------:R-:W-:Y:S01]  /*5a80*/  VIADD R48, R100, 0x48 ;  /* 0x0000004864307836 */ /* 0x000fe20000000000 */
[----:B------:R-:W-:Y:S01]  /*5a90*/  I2FP.F32.S32 R102, R102 ;  /* 0x0000006600667245 */ /* 0x000fe20000201400 */
[----:B------:R-:W-:Y:S01]  /*5aa0*/  FFMA.FTZ R51, -R173, R54, R51 ;  /* 0x00000036ad337223 */ /* 0x000fe20000010133 */
[----:B------:R-:W-:Y:S02]  /*5ab0*/  FSEL R199, R55, -INF , !P3 ;  /* 0xff80000037c77808 */ /* 0x000fe40005800000 */
[----:B------:R-:W-:Y:S01]  /*5ac0*/  FSEL R50, R50, -INF , P2 ;  /* 0xff80000032327808 */ /* 0x000fe20001000000 */
[----:B------:R-:W-:Y:S01]  /*5ad0*/  FFMA.FTZ R44, -R173, R102, R44 ;  /* 0x00000066ad2c7223 */ /* 0x000fe2000001012c */
[----:B------:R-:W-:Y:S02]  /*5ae0*/  ISETP.GE.AND P3, PT, R52, R185, PT ;  /* 0x000000b93400720c */ /* 0x000fe40003f66270 */
[----:B------:R-:W-:-:S02]  /*5af0*/  FSEL R141, R50, -INF , !P4 ;  /* 0xff800000328d7808 */ /* 0x000fc40006000000 */
[C---:B------:R-:W-:Y:S02]  /*5b00*/  ISETP.GE.AND P5, PT, R52.reuse, R184, PT ;  /* 0x000000b83400720c */ /* 0x040fe40003fa6270 */
[----:B------:R-:W-:Y:S02]  /*5b10*/  ISETP.GE.AND P1, PT, R52, R183, PT ;  /* 0x000000b73400720c */ /* 0x000fe40003f26270 */
[----:B------:R-:W-:Y:S02]  /*5b20*/  ISETP.GE.AND P4, PT, R48, R185, PT ;  /* 0x000000b93000720c */ /* 0x000fe40003f86270 */
[----:B------:R-:W-:Y:S02]  /*5b30*/  FSEL R49, R49, -INF , P3 ;  /* 0xff80000031317808 */ /* 0x000fe40001800000 */
[----:B------:R-:W-:Y:S02]  /*5b40*/  IABS R101, R101 ;  /* 0x0000006500657213 */ /* 0x000fe40000000000 */
[----:B------:R-:W-:-:S02]  /*5b50*/  FSEL R145, R49, -INF , !P5 ;  /* 0xff80000031917808 */ /* 0x000fc40006800000 */
[----:B------:R-:W-:Y:S02]  /*5b60*/  FSEL R51, R51, -INF , P1 ;  /* 0xff80000033337808 */ /* 0x000fe40000800000 */
[----:B------:R-:W-:Y:S02]  /*5b70*/  FSEL R149, R44, -INF , P4 ;  /* 0xff8000002c957808 */ /* 0x000fe40002000000 */
[C---:B------:R-:W-:Y:S02]  /*5b80*/  ISETP.GE.AND P3, PT, R48.reuse, R184, PT ;  /* 0x000000b83000720c */ /* 0x040fe40003f66270 */
[C---:B------:R-:W-:Y:S02]  /*5b90*/  ISETP.GE.AND P5, PT, R48.reuse, R183, PT ;  /* 0x000000b73000720c */ /* 0x040fe40003fa6270 */
[----:B------:R-:W-:Y:S01]  /*5ba0*/  ISETP.GE.AND P1, PT, R48, R182, PT ;  /* 0x000000b63000720c */ /* 0x000fe20003f26270 */
[----:B------:R-:W-:Y:S01]  /*5bb0*/  VIADD R48, R100, 0x49 ;  /* 0x0000004964307836 */ /* 0x000fe20000000000 */
[----:B------:R-:W-:-:S02]  /*5bc0*/  I2FP.F32.S32 R44, R101 ;  /* 0x00000065002c7245 */ /* 0x000fc40000201400 */
[----:B------:R-:W-:Y:S02]  /*5bd0*/  ISETP.GE.AND P2, PT, R52, R182, PT ;  /* 0x000000b63400720c */ /* 0x000fe40003f46270 */
[----:B------:R-:W-:Y:S02]  /*5be0*/  IABS R99, R99 ;  /* 0x0000006300637213 */ /* 0x000fe40000000000 */
[----:B------:R-:W-:Y:S01]  /*5bf0*/  IABS R98, R98 ;  /* 0x0000006200627213 */ /* 0x000fe20000000000 */
[----:B------:R-:W-:Y:S01]  /*5c00*/  FFMA.FTZ R44, -R173, R44, R45 ;  /* 0x0000002cad2c7223 */ /* 0x000fe2000001012d */
[----:B------:R-:W-:Y:S02]  /*5c10*/  FSEL R147, R51, -INF , !P2 ;  /* 0xff80000033937808 */ /* 0x000fe40005000000 */
[----:B------:R-:W-:Y:S02]  /*5c20*/  I2FP.F32.S32 R50, R99 ;  /* 0x0000006300327245 */ /* 0x000fe40000201400 */
[----:B------:R-:W-:Y:S01]  /*5c30*/  ISETP.GE.AND P2, PT, R48, R185, PT ;  /* 0x000000b93000720c */ /* 0x000fe20003f46270 */
[----:B------:R-:W-:Y:S01]  /*5c40*/  VIADD R45, R100, 0x50 ;  /* 0x00000050642d7836 */ /* 0x000fe20000000000 */
[----:B------:R-:W-:-:S02]  /*5c50*/  IABS R97, R97 ;  /* 0x0000006100617213 */ /* 0x000fc40000000000 */
[----:B------:R-:W-:Y:S02]  /*5c60*/  I2FP.F32.S32 R98, R98 ;  /* 0x0000006200627245 */ /* 0x000fe40000201400 */
[----:B------:R-:W-:Y:S01]  /*5c70*/  FSEL R46, R46, -INF , P5 ;  /* 0xff8000002e2e7808 */ /* 0x000fe20002800000 */
[----:B------:R-:W-:Y:S01]  /*5c80*/  FFMA.FTZ R47, -R173, R50, R47 ;  /* 0x00000032ad2f7223 */ /* 0x000fe2000001012f */
[----:B------:R-:W-:Y:S02]  /*5c90*/  ISETP.GE.AND P4, PT, R48, R184, PT ;  /* 0x000000b83000720c */ /* 0x000fe40003f86270 */
[----:B------:R-:W-:Y:S02]  /*5ca0*/  FSEL R149, R149, -INF , !P3 ;  /* 0xff80000095957808 */ /* 0x000fe40005800000 */
[----:B------:R-:W-:Y:S02]  /*5cb0*/  FSEL R44, R44, -INF , P2 ;  /* 0xff8000002c2c7808 */ /* 0x000fe40001000000 */
[----:B------:R-:W-:Y:S01]  /*5cc0*/  IABS R96, R96 ;  /* 0x0000006000607213 */ /* 0x000fe20000000000 */
[----:B------:R-:W-:Y:S01]  /*5cd0*/  FFMA.FTZ R40, -R173, R98, R40 ;  /* 0x00000062ad287223 */ /* 0x000fe20000010128 */
[----:B------:R-:W-:-:S02]  /*5ce0*/  ISETP.GE.AND P3, PT, R48, R183, PT ;  /* 0x000000b73000720c */ /* 0x000fc40003f66270 */
[----:B------:R-:W-:Y:S02]  /*5cf0*/  I2FP.F32.S32 R97, R97 ;  /* 0x0000006100617245 */ /* 0x000fe40000201400 */
[----:B------:R-:W-:Y:S02]  /*5d00*/  FSEL R151, R46, -INF , !P1 ;  /* 0xff8000002e977808 */ /* 0x000fe40004800000 */
[----:B------:R-:W-:Y:S02]  /*5d10*/  ISETP.GE.AND P1, PT, R45, R185, PT ;  /* 0x000000b92d00720c */ /* 0x000fe40003f26270 */
[----:B------:R-:W-:Y:S01]  /*5d20*/  FSEL R143, R44, -INF , !P4 ;  /* 0xff8000002c8f7808 */ /* 0x000fe20006000000 */
[----:B------:R-:W-:Y:S01]  /*5d30*/  VIADD R44, R100, 0x51 ;  /* 0x00000051642c7836 */ /* 0x000fe20000000000 */
[----:B------:R-:W-:Y:S02]  /*5d40*/  IABS R95, R95 ;  /* 0x0000005f005f7213 */ /* 0x000fe40000000000 */
[----:B------:R-:W-:Y:S01]  /*5d50*/  I2FP.F32.S32 R96, R96 ;  /* 0x0000006000607245 */ /* 0x000fe20000201400 */
[----:B------:R-:W-:Y:S01]  /*5d60*/  FFMA.FTZ R42, -R173, R97, R42 ;  /* 0x00000061ad2a7223 */ /* 0x000fe2000001012a */
[----:B------:R-:W-:-:S02]  /*5d70*/  ISETP.GE.AND P5, PT, R48, R182, PT ;  /* 0x000000b63000720c */ /* 0x000fc40003fa6270 */
[----:B------:R-:W-:Y:S02]  /*5d80*/  FSEL R47, R47, -INF , P3 ;  /* 0xff8000002f2f7808 */ /* 0x000fe40001800000 */
[C---:B------:R-:W-:Y:S02]  /*5d90*/  ISETP.GE.AND P2, PT, R45.reuse, R184, PT ;  /* 0x000000b82d00720c */ /* 0x040fe40003f46270 */
[----:B------:R-:W-:Y:S02]  /*5da0*/  ISETP.GE.AND P4, PT, R45, R183, PT ;  /* 0x000000b72d00720c */ /* 0x000fe40003f86270 */
[----:B------:R-:W-:Y:S01]  /*5db0*/  FSEL R40, R40, -INF , P1 ;  /* 0xff80000028287808 */ /* 0x000fe20000800000 */
[----:B------:R-:W-:Y:S01]  /*5dc0*/  FFMA.FTZ R41, -R173, R96, R41 ;  /* 0x00000060ad297223 */ /* 0x000fe20000010129 */
[----:B------:R-:W-:Y:S02]  /*5dd0*/  I2FP.F32.S32 R46, R95 ;  /* 0x0000005f002e7245 */ /* 0x000fe40000201400 */
[----:B------:R-:W-:-:S02]  /*5de0*/  FSEL R189, R47, -INF , !P5 ;  /* 0xff8000002fbd7808 */ /* 0x000fc40006800000 */
[----:B------:R-:W-:Y:S02]  /*5df0*/  IABS R94, R94 ;  /* 0x0000005e005e7213 */ /* 0x000fe40000000000 */
[----:B------:R-:W-:Y:S02]  /*5e00*/  ISETP.GE.AND P5, PT, R44, R185, PT ;  /* 0x000000b92c00720c */ /* 0x000fe40003fa6270 */
[----:B------:R-:W-:Y:S02]  /*5e10*/  FSEL R63, R40, -INF , !P2 ;  /* 0xff800000283f7808 */ /* 0x000fe40005000000 */
[----:B------:R-:W-:Y:S01]  /*5e20*/  FSEL R42, R42, -INF , P4 ;  /* 0xff8000002a2a7808 */ /* 0x000fe20002000000 */
[----:B------:R-:W-:Y:S01]  /*5e30*/  FFMA.FTZ R43, -R173, R46, R43 ;  /* 0x0000002ead2b7223 */ /* 0x000fe2000001012b */
[C---:B------:R-:W-:Y:S02]  /*5e40*/  ISETP.GE.AND P1, PT, R44.reuse, R184, PT ;  /* 0x000000b82c00720c */ /* 0x040fe40003f26270 */
[----:B------:R-:W-:-:S02]  /*5e50*/  ISETP.GE.AND P2, PT, R44, R183, PT ;  /* 0x000000b72c00720c */ /* 0x000fc40003f46270 */
[----:B------:R-:W-:Y:S01]  /*5e60*/  ISETP.GE.AND P4, PT, R44, R182, PT ;  /* 0x000000b62c00720c */ /* 0x000fe20003f86270 */
[----:B------:R-:W-:Y:S01]  /*5e70*/  VIADD R40, R100, 0x58 ;  /* 0x0000005864287836 */ /* 0x000fe20000000000 */
[----:B------:R-:W-:Y:S02]  /*5e80*/  IABS R44, R67 ;  /* 0x00000043002c7213 */ /* 0x000fe40000000000 */
[----:B------:R-:W-:Y:S02]  /*5e90*/  I2FP.F32.S32 R94, R94 ;  /* 0x0000005e005e7245 */ /* 0x000fe40000201400 */
[----:B------:R-:W-:Y:S02]  /*5ea0*/  ISETP.GE.AND P3, PT, R45, R182, PT ;  /* 0x000000b62d00720c */ /* 0x000fe40003f66270 */
[----:B------:R-:W-:Y:S02]  /*5eb0*/  FSEL R41, R41, -INF , P5 ;  /* 0xff80000029297808 */ /* 0x000fe40002800000 */
[----:B------:R-:W-:Y:S01]  /*5ec0*/  IABS R93, R93 ;  /* 0x0000005d005d7213 */ /* 0x000fe20000000000 */
[----:B------:R-:W-:Y:S01]  /*5ed0*/  FFMA.FTZ R84, -R173, R94, R84 ;  /* 0x0000005ead547223 */ /* 0x000fe20000010154 */
[----:B------:R-:W-:-:S02]  /*5ee0*/  I2FP.F32.S32 R45, R44 ;  /* 0x0000002c002d7245 */ /* 0x000fc40000201400 */
        /* <DEDUP_REMOVED lines=8> */
[----:B------:R-:W-:Y:S02]  /*5f70*/  IABS R92, R92 ;  /* 0x0000005c005c7213 */ /* 0x000fe40000000000 */
[----:B------:R-:W-:Y:S01]  /*5f80*/  I2FP.F32.S32 R42, R93 ;  /* 0x0000005d002a7245 */ /* 0x000fe20000201400 */
[C---:B------:R-:W-:Y:S01]  /*5f90*/  FFMA.FTZ R45, -R173.reuse, R45, R86 ;  /* 0x0000002dad2d7223 */ /* 0x040fe20000010156 */
[----:B------:R-:W-:Y:S02]  /*5fa0*/  FSEL R84, R84, -INF , P3 ;  /* 0xff80000054547808 */ /* 0x000fe40001800000 */
[----:B------:R-:W-:Y:S01]  /*5fb0*/  I2FP.F32.S32 R92, R92 ;  /* 0x0000005c005c7245 */ /* 0x000fe20000201400 */
[----:B------:R-:W-:Y:S01]  /*5fc0*/  FFMA.FTZ R42, -R173, R42, R85 ;  /* 0x0000002aad2a7223 */ /* 0x000fe20000010155 */
[----:B------:R-:W-:-:S02]  /*5fd0*/  FSEL R107, R43, -INF , !P4 ;  /* 0xff8000002b6b7808 */ /* 0x000fc40006000000 */
[----:B------:R-:W-:Y:S02]  /*5fe0*/  ISETP.GE.AND P4, PT, R40, R185, PT ;  /* 0x000000b92800720c */ /* 0x000fe40003f86270 */
        /* <DEDUP_REMOVED lines=8> */
[----:B------:R-:W-:Y:S02]  /*6070*/  FSEL R42, R42, -INF , P4 ;  /* 0xff8000002a2a7808 */ /* 0x000fe40002000000 */
[----:B------:R-:W-:Y:S02]  /*6080*/  I2FP.F32.S32 R91, R91 ;  /* 0x0000005b005b7245 */ /* 0x000fe40000201400 */
[----:B------:R-:W-:Y:S02]  /*6090*/  IABS R88, R88 ;  /* 0x0000005800587213 */ /* 0x000fe40000000000 */
[----:B------:R-:W-:Y:S01]  /*60a0*/  IABS R90, R90 ;  /* 0x0000005a005a7213 */ /* 0x000fe20000000000 */
[----:B------:R-:W-:Y:S01]  /*60b0*/  FFMA.FTZ R32, -R173, R91, R32 ;  /* 0x0000005bad207223 */ /* 0x000fe20000010120 */
        /* <DEDUP_REMOVED lines=8> */
[----:B------:R-:W-:-:S02]  /*6140*/  I2FP.F32.S32 R88, R88 ;  /* 0x0000005800587245 */ /* 0x000fc40000201400 */
[----:B------:R-:W-:Y:S02]  /*6150*/  I2FP.F32.S32 R41, R90 ;  /* 0x0000005a00297245 */ /* 0x000fe40000201400 */
[----:B------:R-:W-:Y:S01]  /*6160*/  IABS R82, R82 ;  /* 0x0000005200527213 */ /* 0x000fe20000000000 */
[----:B------:R-:W-:Y:S01]  /*6170*/  FFMA.FTZ R33, -R173, R88, R33 ;  /* 0x00000058ad217223 */ /* 0x000fe20000010121 */
[----:B------:R-:W-:Y:S02]  /*6180*/  FSEL R115, R87, -INF , !P1 ;  /* 0xff80000057737808 */ /* 0x000fe40004800000 */
[----:B------:R-:W-:Y:S02]  /*6190*/  FSEL R32, R32, -INF , P2 ;  /* 0xff80000020207808 */ /* 0x000fe40001000000 */
[----:B------:R-:W-:Y:S01]  /*61a0*/  IABS R78, R78 ;  /* 0x0000004e004e7213 */ /* 0x000fe20000000000 */
[----:B------:R-:W-:Y:S01]  /*61b0*/  FFMA.FTZ R34, -R173, R41, R34 ;  /* 0x00000029ad227223 */ /* 0x000fe20000010122 */
[----:B------:R-:W-:-:S02]  /*61c0*/  ISETP.GE.AND P1, PT, R40, R185, PT ;  /* 0x000000b92800720c */ /* 0x000fc40003f26270 */
[----:B------:R-:W-:Y:S02]  /*61d0*/  I2FP.F32.S32 R82, R82 ;  /* 0x0000005200527245 */ /* 0x000fe40000201400 */
[----:B------:R-:W-:Y:S01]  /*61e0*/  FSEL R49, R32, -INF , !P4 ;  /* 0xff80000020317808 */ /* 0x000fe20006000000 */
[----:B------:R-:W-:Y:S01]  /*61f0*/  VIADD R32, R100, 0x68 ;  /* 0x0000006864207836 */ /* 0x000fe20000000000 */
[----:B------:R-:W-:Y:S01]  /*6200*/  I2FP.F32.S32 R41, R78 ;  /* 0x0000004e00297245 */ /* 0x000fe20000201400 */
[----:B------:R-:W-:Y:S01]  /*6210*/  FFMA.FTZ R35, -R173, R82, R35 ;  /* 0x00000052ad237223 */ /* 0x000fe20000010123 */
[----:B------:R-:W-:Y:S02]  /*6220*/  ISETP.GE.AND P2, PT, R40, R184, PT ;  /* 0x000000b82800720c */ /* 0x000fe40003f46270 */
[----:B------:R-:W-:Y:S02]  /*6230*/  FSEL R33, R33, -INF , P1 ;  /* 0xff80000021217808 */ /* 0x000fe40000800000 */
[----:B------:R-:W-:-:S02]  /*6240*/  IABS R80, R80 ;  /* 0x0000005000507213 */ /* 0x000fc40000000000 */
[----:B------:R-:W-:Y:S02]  /*6250*/  ISETP.GE.AND P4, PT, R40, R183, PT ;  /* 0x000000b72800720c */ /* 0x000fe40003f86270 */
[----:B------:R-:W-:Y:S01]  /*6260*/  FSEL R34, R34, -INF , P3 ;  /* 0xff80000022227808 */ /* 0x000fe20001800000 */
[----:B------:R-:W-:Y:S01]  /*6270*/  FFMA.FTZ R30, -R173, R41, R30 ;  /* 0x00000029ad1e7223 */ /* 0x000fe2000001011e */
[----:B------:R-:W-:Y:S02]  /*6280*/  IABS R76, R76 ;  /* 0x0000004c004c7213 */ /* 0x000fe40000000000 */
[----:B------:R-:W-:Y:S02]  /*6290*/  FSEL R45, R33, -INF , !P2 ;  /* 0xff800000212d7808 */ /* 0x000fe40005000000 */
[----:B------:R-:W-:Y:S02]  /*62a0*/  IABS R74, R74 ;  /* 0x0000004a004a7213 */ /* 0x000fe40000000000 */
[----:B------:R-:W-:-:S02]  /*62b0*/  I2FP.F32.S32 R80, R80 ;  /* 0x0000005000507245 */ /* 0x000fc40000201400 */
[----:B------:R-:W-:Y:S02]  /*62c0*/  ISETP.GE.AND P2, PT, R32, R183, PT ;  /* 0x000000b72000720c */ /* 0x000fe40003f46270 */
[----:B------:R-:W-:Y:S02]  /*62d0*/  FSEL R51, R34, -INF , !P5 ;  /* 0xff80000022337808 */ /* 0x000fe40006800000 */
[----:B------:R-:W-:Y:S02]  /*62e0*/  FSEL R35, R35, -INF , P4 ;  /* 0xff80000023237808 */ /* 0x000fe40002000000 */
[C---:B------:R-:W-:Y:S02]  /*62f0*/  ISETP.GE.AND P5, PT, R32.reuse, R185, PT ;  /* 0x000000b92000720c */ /* 0x040fe40003fa6270 */
[C---:B------:R-:W-:Y:S02]  /*6300*/  ISETP.GE.AND P1, PT, R32.reuse, R184, PT ;  /* 0x000000b82000720c */ /* 0x040fe40003f26270 */
[----:B------:R-:W-:Y:S01]  /*6310*/  ISETP.GE.AND P4, PT, R32, R182, PT ;  /* 0x000000b62000720c */ /* 0x000fe20003f86270 */
[----:B------:R-:W-:Y:S01]  /*6320*/  VIADD R32, R100, 0x69 ;  /* 0x0000006964207836 */ /* 0x000fe20000000000 */
[----:B------:R-:W-:-:S02]  /*6330*/  I2FP.F32.S32 R76, R76 ;  /* 0x0000004c004c7245 */ /* 0x000fc40000201400 */
[----:B------:R-:W-:Y:S02]  /*6340*/  ISETP.GE.AND P3, PT, R40, R182, PT ;  /* 0x000000b62800720c */ /* 0x000fe40003f66270 */
[----:B------:R-:W-:Y:S01]  /*6350*/  I2FP.F32.S32 R33, R74 ;  /* 0x0000004a00217245 */ /* 0x000fe20000201400 */
[C---:B------:R-:W-:Y:S01]  /*6360*/  FFMA.FTZ R28, -R173.reuse, R80, R28 ;  /* 0x00000050ad1c7223 */ /* 0x040fe2000001011c */
[----:B------:R-:W-:Y:S02]  /*6370*/  FSEL R30, R30, -INF , P2 ;  /* 0xff8000001e1e7808 */ /* 0x000fe40001000000 */
[----:B------:R-:W-:Y:S01]  /*6380*/  IABS R72, R72 ;  /* 0x0000004800487213 */ /* 0x000fe20000000000 */
[----:B------:R-:W-:Y:S01]  /*6390*/  FFMA.FTZ R29, -R173, R76, R29 ;  /* 0x0000004cad1d7223 */ /* 0x000fe2000001011d */
[----:B------:R-:W-:Y:S01]  /*63a0*/  FSEL R55, R35, -INF , !P3 ;  /* 0xff80000023377808 */ /* 0x000fe20005800000 */
[----:B------:R-:W-:Y:S01]  /*63b0*/  FFMA.FTZ R18, -R173, R33, R18 ;  /* 0x00000021ad127223 */ /* 0x000fe20000010112 */
[----:B------:R-:W-:-:S02]  /*63c0*/  ISETP.GE.AND P3, PT, R32, R185, PT ;  /* 0x000000b92000720c */ /* 0x000fc40003f66270 */
[----:B------:R-:W-:Y:S02]  /*63d0*/  FSEL R57, R30, -INF , !P4 ;  /* 0xff8000001e397808 */ /* 0x000fe40006000000 */
[----:B------:R-:W-:Y:S02]  /*63e0*/  I2FP.F32.S32 R72, R72 ;  /* 0x0000004800487245 */ /* 0x000fe40000201400 */
[----:B------:R-:W-:Y:S02]  /*63f0*/  ISETP.GE.AND P4, PT, R100, R183, PT ;  /* 0x000000b76400720c */ /* 0x000fe40003f86270 */
[----:B------:R-:W-:Y:S02]  /*6400*/  FSEL R28, R28, -INF , P5 ;  /* 0xff8000001c1c7808 */ /* 0x000fe40002800000 */
[----:B------:R-:W-:Y:S01]  /*6410*/  FSEL R29, R29, -INF , P3 ;  /* 0xff8000001d1d7808 */ /* 0x000fe20001800000 */
[----:B------:R-:W-:Y:S01]  /*6420*/  FFMA.FTZ R31, -R173, R72, R31 ;  /* 0x00000048ad1f7223 */ /* 0x000fe2000001011f */
        /* <DEDUP_REMOVED lines=8> */
[----:B------:R-:W-:Y:S02]  /*64b0*/  FSEL R41, R29, -INF , !P5 ;  /* 0xff8000001d297808 */ /* 0x000fe40006800000 */
[C---:B------:R-:W-:Y:S02]  /*64c0*/  ISETP.GE.AND P1, PT, R28.reuse, R185, PT ;  /* 0x000000b91c00720c */ /* 0x040fe40003f26270 */
[C---:B------:R-:W-:Y:S02]  /*64d0*/  ISETP.GE.AND P5, PT, R28.reuse, R184, PT ;  /* 0x000000b81c00720c */ /* 0x040fe40003fa6270 */
[C---:B------:R-:W-:Y:S02]  /*64e0*/  ISETP.GE.AND P4, PT, R28.reuse, R183, PT ;  /* 0x000000b71c00720c */ /* 0x040fe40003f86270 */
[----:B------:R-:W-:Y:S02]  /*64f0*/  ISETP.GE.AND P3, PT, R28, R182, PT ;  /* 0x000000b61c00720c */ /* 0x000fe40003f66270 */
[----:B------:R-:W-:-:S04]  /*6500*/  FMNMX3.FTZ R28, R18, R89, R83, !PT ;  /* 0x00000059121c7276 */ /* 0x000fc80007810053 */
[----:B------:R-:W-:Y:S02]  /*6510*/  FMNMX3.FTZ R28, R28, R81, R79, !PT ;  /* 0x000000511c1c7276 */ /* 0x000fe4000781004f */
[----:B------:R-:W-:Y:S02]  /*6520*/  IABS R68, R68 ;  /* 0x0000004400447213 */ /* 0x000fe40000000000 */
[----:B------:R-:W-:Y:S02]  /*6530*/  FMNMX3.FTZ R28, R28, R77, R75, !PT ;  /* 0x0000004d1c1c7276 */ /* 0x000fe4000781004b */
[----:B------:R-:W-:Y:S02]  /*6540*/  I2FP.F32.S32 R68, R68 ;  /* 0x0000004400447245 */ /* 0x000fe40000201400 */
[----:B------:R-:W-:-:S03]  /*6550*/  FMNMX3.FTZ R28, R28, R73, R111, !PT ;  /* 0x000000491c1c7276 */ /* 0x000fc6000781006f */
[C---:B------:R-:W-:Y:S01]  /*6560*/  FFMA.FTZ R26, -R173.reuse, R68, R26 ;  /* 0x00000044ad1a7223 */ /* 0x040fe2000001011a */
[----:B------:R-:W-:Y:S01]  /*6570*/  FMNMX3.FTZ R30, R28, R205, R207, !PT ;  /* 0x000000cd1c1e7276 */ /* 0x000fe200078100cf */
[----:B------:R-:W-:Y:S01]  /*6580*/  FFMA.FTZ R16, -R173, R70, R16 ;  /* 0x00000046ad107223 */ /* 0x000fe20000010110 */
[----:B------:R-:W-:Y:S02]  /*6590*/  IABS R62, R62 ;  /* 0x0000003e003e7213 */ /* 0x000fe40000000000 */
[----:B------:R-:W-:Y:S02]  /*65a0*/  FMNMX3.FTZ R30, R30, R209, R131, !PT ;  /* 0x000000d11e1e7276 */ /* 0x000fe40007810083 */
[----:B------:R-:W-:Y:S02]  /*65b0*/  FSEL R26, R26, -INF , P4 ;  /* 0xff8000001a1a7808 */ /* 0x000fe40002000000 */
[----:B------:R-:W-:Y:S02]  /*65c0*/  ISETP.GE.AND P4, PT, R100, R185, PT ;  /* 0x000000b96400720c */ /* 0x000fe40003f86270 */
[----:B------:R-:W-:-:S02]  /*65d0*/  IABS R66, R66 ;  /* 0x0000004200427213 */ /* 0x000fc40000000000 */
[----:B------:R-:W-:Y:S02]  /*65e0*/  I2FP.F32.S32 R62, R62 ;  /* 0x0000003e003e7245 */ /* 0x000fe40000201400 */
[----:B------:R-:W-:Y:S02]  /*65f0*/  FMNMX3.FTZ R30, R30, R135, R197, !PT ;  /* 0x000000871e1e7276 */ /* 0x000fe400078100c5 */
[----:B------:R-:W-:Y:S02]  /*6600*/  FSEL R47, R26, -INF , !P3 ;  /* 0xff8000001a2f7808 */ /* 0x000fe40005800000 */
[----:B------:R-:W-:Y:S02]  /*6610*/  ISETP.GE.AND P3, PT, R100, R184, PT ;  /* 0x000000b86400720c */ /* 0x000fe40003f66270 */
[----:B------:R-:W-:Y:S01]  /*6620*/  FSEL R16, R16, -INF , P4 ;  /* 0xff80000010107808 */ /* 0x000fe20002000000 */
[----:B------:R-:W-:Y:S01]  /*6630*/  VIADD R28, R100, 0x71 ;  /* 0x00000071641c7836 */ /* 0x000fe20000000000 */
[----:B------:R-:W-:Y:S01]  /*6640*/  I2FP.F32.S32 R66, R66 ;  /* 0x0000004200427245 */ /* 0x000fe20000201400 */
[----:B------:R-:W-:Y:S01]  /*6650*/  FFMA.FTZ R62, -R173, R62, R23 ;  /* 0x0000003ead3e7223 */ /* 0x000fe20000010117 */
[----:B------:R-:W-:-:S02]  /*6660*/  ISETP.GE.AND P2, PT, R32, R182, PT ;  /* 0x000000b62000720c */ /* 0x000fc40003f46270 */
[----:B------:R-:W-:Y:S02]  /*6670*/  FMNMX3.FTZ R30, R30, R199, R141, !PT ;  /* 0x000000c71e1e7276 */ /* 0x000fe4000781008d */
[----:B------:R-:W-:Y:S02]  /*6680*/  FSEL R16, R16, -INF , !P3 ;  /* 0xff80000010107808 */ /* 0x000fe40005800000 */
[----:B------:R-:W-:Y:S01]  /*6690*/  FSEL R23, R14, -INF , !P6 ;  /* 0xff8000000e177808 */ /* 0x000fe20007000000 */
[----:B------:R-:W-:Y:S01]  /*66a0*/  FFMA.FTZ R27, -R173, R66, R27 ;  /* 0x00000042ad1b7223 */ /* 0x000fe2000001011b */
[----:B------:R-:W-:Y:S02]  /*66b0*/  FSEL R61, R61, -INF , !P2 ;  /* 0xff8000003d3d7808 */ /* 0x000fe40005000000 */
[----:B------:R-:W-:Y:S02]  /*66c0*/  FMNMX3.FTZ R30, R30, R147, R151, !PT ;  /* 0x000000931e1e7276 */ /* 0x000fe40007810097 */
[----:B------:R-:W-:-:S02]  /*66d0*/  IABS R64, R64 ;  /* 0x0000004000407213 */ /* 0x000fc40000000000 */
[----:B------:R-:W-:Y:S02]  /*66e0*/  ISETP.GE.AND P2, PT, R28, R183, PT ;  /* 0x000000b71c00720c */ /* 0x000fe40003f46270 */
[----:B------:R-:W-:Y:S02]  /*66f0*/  FMNMX3.FTZ R14, R16, R71, R23, !PT ;  /* 0x00000047100e7276 */ /* 0x000fe40007810017 */
[----:B------:R-:W-:Y:S01]  /*6700*/  FMNMX3.FTZ R30, R30, R189, R67, !PT ;  /* 0x000000bd1e1e7276 */ /* 0x000fe20007810043 */
[----:B------:R-:W-:Y:S01]  /*6710*/  VIADD R26, R100, 0x78 ;  /* 0x00000078641a7836 */ /* 0x000fe20000000000 */
[----:B------:R-:W-:Y:S02]  /*6720*/  I2FP.F32.S32 R29, R64 ;  /* 0x00000040001d7245 */ /* 0x000fe40000201400 */
[----:B------:R-:W-:Y:S02]  /*6730*/  FSEL R34, R27, -INF , P2 ;  /* 0xff8000001b227808 */ /* 0x000fe40001000000 */
[----:B------:R-:W-:-:S02]  /*6740*/  ISETP.GE.AND P2, PT, R28, R182, PT ;  /* 0x000000b61c00720c */ /* 0x000fc40003f46270 */
[----:B------:R-:W-:Y:S02]  /*6750*/  FMNMX3.FTZ R14, R14, R69, R19, !PT ;  /* 0x000000450e0e7276 */ /* 0x000fe40007810013 */
[----:B------:R-:W-:Y:S01]  /*6760*/  FMNMX3.FTZ R30, R30, R107, R113, !PT ;  /* 0x0000006b1e1e7276 */ /* 0x000fe20007810071 */
[----:B------:R-:W-:Y:S01]  /*6770*/  FFMA.FTZ R22, -R173, R29, R22 ;  /* 0x0000001dad167223 */ /* 0x000fe20000010116 */
[----:B------:R-:W-:Y:S01]  /*6780*/  FSEL R34, R34, -INF , !P2 ;  /* 0xff80000022227808 */ /* 0x000fe20005000000 */
[----:B------:R-:W-:Y:S01]  /*6790*/  VIADD R27, R100, 0x79 ;  /* 0x00000079641b7836 */ /* 0x000fe20000000000 */
[----:B------:R-:W-:Y:S02]  /*67a0*/  FMNMX3.FTZ R14, R14, R17, R15, !PT ;  /* 0x000000110e0e7276 */ /* 0x000fe4000781000f */
[----:B------:R-:W-:Y:S02]  /*67b0*/  ISETP.GE.AND P2, PT, R26, R183, PT ;  /* 0x000000b71a00720c */ /* 0x000fe40003f46270 */
[----:B------:R-:W-:-:S02]  /*67c0*/  FMNMX3.FTZ R30, R30, R115, R51, !PT ;  /* 0x000000731e1e7276 */ /* 0x000fc40007810033 */
[----:B------:R-:W-:Y:S02]  /*67d0*/  FMNMX3.FTZ R14, R14, R13, R65, !PT ;  /* 0x0000000d0e0e7276 */ /* 0x000fe40007810041 */
[----:B------:R-:W-:Y:S02]  /*67e0*/  FSEL R32, R22, -INF , P2 ;  /* 0xff80000016207808 */ /* 0x000fe40001000000 */
[----:B------:R-:W-:Y:S02]  /*67f0*/  ISETP.GE.AND P6, PT, R26, R182, PT ;  /* 0x000000b61a00720c */ /* 0x000fe40003fc6270 */
        /* <DEDUP_REMOVED lines=8> */
[----:B------:R-:W-:-:S02]  /*6880*/  FSEL R30, R30, -INF , !P2 ;  /* 0xff8000001e1e7808 */ /* 0x000fc40005000000 */
[----:B------:R-:W-:Y:S02]  /*6890*/  FMNMX3.FTZ R29, R29, R34, R32, !PT ;  /* 0x000000221d1d7276 */ /* 0x000fe40007810020 */
[----:B------:R-:W-:Y:S02]  /*68a0*/  FMNMX3.FTZ R22, R22, R193, R195, !PT ;  /* 0x000000c116167276 */ /* 0x000fe400078100c3 */
[----:B------:R-:W-:Y:S02]  /*68b0*/  FMNMX.FTZ R29, R30, R29, !PT ;  /* 0x0000001d1e1d7209 */ /* 0x000fe40007810000 */
[----:B------:R-:W-:Y:S02]  /*68c0*/  FMNMX3.FTZ R22, R22, R191, R139, !PT ;  /* 0x000000bf16167276 */ /* 0x000fe4000781008b */
[----:B------:R-:W-:Y:S01]  /*68d0*/  IABS R60, R60 ;  /* 0x0000003c003c7213 */ /* 0x000fe20000000000 */
[----:B------:R-:W1:Y:S01]  /*68e0*/  SHFL.BFLY PT, R14, R29, 0x2, 0x1f ;  /* 0x0c401f001d0e7f89 */ /* 0x000e6200000e0000 */
[----:B------:R-:W-:-:S02]  /*68f0*/  FMNMX3.FTZ R22, R22, R145, R149, !PT ;  /* 0x0000009116167276 */ /* 0x000fc40007810095 */
[----:B------:R-:W-:Y:S02]  /*6900*/  IABS R36, R36 ;  /* 0x0000002400247213 */ /* 0x000fe40000000000 */
[----:B------:R-:W-:Y:S02]  /*6910*/  IABS R12, R12 ;  /* 0x0000000c000c7213 */ /* 0x000fe40000000000 */
[----:B------:R-:W-:Y:S02]  /*6920*/  I2FP.F32.S32 R60, R60 ;  /* 0x0000003c003c7245 */ /* 0x000fe40000201400 */
[----:B------:R-:W-:Y:S02]  /*6930*/  FMNMX3.FTZ R22, R22, R143, R63, !PT ;  /* 0x0000008f16167276 */ /* 0x000fe4000781003f */
[----:B------:R-:W-:Y:S01]  /*6940*/  IABS R0, R0 ;  /* 0x0000000000007213 */ /* 0x000fe20000000000 */
[----:B------:R-:W-:Y:S01]  /*6950*/  FFMA.FTZ R24, -R173, R60, R24 ;  /* 0x0000003cad187223 */ /* 0x000fe20000010118 */
[----:B------:R-:W-:-:S02]  /*6960*/  I2FP.F32.S32 R36, R36 ;  /* 0x0000002400247245 */ /* 0x000fc40000201400 */
[----:B------:R-:W-:Y:S02]  /*6970*/  I2FP.F32.S32 R31, R12 ;  /* 0x0000000c001f7245 */ /* 0x000fe40000201400 */
[----:B------:R-:W-:Y:S01]  /*6980*/  FMNMX3.FTZ R22, R22, R105, R109, !PT ;  /* 0x0000006916167276 */ /* 0x000fe2000781006d */
[C---:B------:R-:W-:Y:S01]  /*6990*/  FFMA.FTZ R25, -R173.reuse, R36, R25 ;  /* 0x00000024ad197223 */ /* 0x040fe20000010119 */
[----:B------:R-:W-:Y:S01]  /*69a0*/  I2FP.F32.S32 R0, R0 ;  /* 0x0000000000007245 */ /* 0x000fe20000201400 */
[----:B------:R-:W-:Y:S01]  /*69b0*/  FFMA.FTZ R20, -R173, R31, R20 ;  /* 0x0000001fad147223 */ /* 0x000fe20000010114 */
[-C--:B------:R-:W-:Y:S02]  /*69c0*/  ISETP.GE.AND P4, PT, R28, R185.reuse, PT ;  /* 0x000000b91c00720c */ /* 0x080fe40003f86270 */
[----:B------:R-:W-:Y:S02]  /*69d0*/  ISETP.GE.AND P2, PT, R26, R185, PT ;  /* 0x000000b91a00720c */ /* 0x000fe40003f46270 */
[----:B------:R-:W-:-:S02]  /*69e0*/  FSEL R24, R24, -INF , P1 ;  /* 0xff80000018187808 */ /* 0x000fc40000800000 */
[----:B------:R-:W-:Y:S01]  /*69f0*/  FMNMX3.FTZ R22, R22, R101, R49, !PT ;  /* 0x0000006516167276 */ /* 0x000fe20007810031 */
[----:B------:R-:W-:Y:S01]  /*6a00*/  FFMA.FTZ R0, -R173, R0, R21 ;  /* 0x00000000ad007223 */ /* 0x000fe20000010115 */
        /* <DEDUP_REMOVED lines=12> */
[----:B-1----:R-:W-:Y:S02]  /*6ad0*/  FMNMX.FTZ R14, R29, R14, !PT ;  /* 0x0000000e1d0e7209 */ /* 0x002fe40007810000 */
[----:B------:R-:W-:Y:S02]  /*6ae0*/  FSEL R29, R0, -INF , !P4 ;  /* 0xff800000001d7808 */ /* 0x000fe40006000000 */
[----:B------:R-:W-:-:S04]  /*6af0*/  FMNMX3.FTZ R22, R22, R33, R31, !PT ;  /* 0x0000002116167276 */ /* 0x000fc8000781001f */
[----:B------:R-:W-:Y:S01]  /*6b00*/  FMNMX.FTZ R25, R29, R22, !PT ;  /* 0x000000161d197209 */ /* 0x000fe20007810000 */
[----:B------:R-:W1:Y:S04]  /*6b10*/  SHFL.BFLY PT, R21, R14, 0x1, 0x1f ;  /* 0x0c201f000e157f89 */ /* 0x000e6800000e0000 */
[----:B------:R-:W3:Y:S01]  /*6b20*/  SHFL.BFLY PT, R12, R25, 0x2, 0x1f ;  /* 0x0c401f00190c7f89 */ /* 0x000ee200000e0000 */
[----:B-1----:R-:W-:Y:S02]  /*6b30*/  FMNMX.FTZ R0, R14, R21, !PT ;  /* 0x000000150e007209 */ /* 0x002fe40007810000 */
[----:B---3--:R-:W-:-:S05]  /*6b40*/  FMNMX.FTZ R12, R25, R12, !PT ;  /* 0x0000000c190c7209 */ /* 0x008fca0007810000 */
[----:B------:R-:W1:Y:S01]  /*6b50*/  SHFL.BFLY PT, R21, R12, 0x1, 0x1f ;  /* 0x0c201f000c157f89 */ /* 0x000e6200000e0000 */
[----:B------:R-:W-:Y:S02]  /*6b60*/  IMAD.IADD R156, R117, 0x1, R10 ;  /* 0x00000001759c7824 */ /* 0x000fe400078e020a */
[----:B--2---:R-:W-:Y:S01]  /*6b70*/  FMUL.FTZ R42, R39, R0 ;  /* 0x00000000272a7220 */ /* 0x004fe20000410000 */
[----:B------:R-:W-:Y:S01]  /*6b80*/  FSETP.NEU.FTZ.AND P1, PT, R0, -INF , PT ;  /* 0xff8000000000780b */ /* 0x000fe20003f3d000 */
[----:B------:R-:W-:-:S03]  /*6b90*/  IMAD R156, R156, 0x2, R9 ;  /* 0x000000029c9c7824 */ /* 0x000fc600078e0209 */
[----:B------:R-:W-:Y:S02]  /*6ba0*/  FSEL R42, R42, RZ, P1 ;  /* 0x000000ff2a2a7208 */ /* 0x000fe40000800000 */
[----:B------:R-:W2:Y:S01]  /*6bb0*/  LDSM.16.MT88.4 R92, [R156+0x6000] ;  /* 0x006000009c5c783b */ /* 0x000ea20000004200 */
[----:B-1----:R-:W-:-:S04]  /*6bc0*/  FMNMX.FTZ R36, R12, R21, !PT ;  /* 0x000000150c247209 */ /* 0x002fc80007810000 */
        /* <DEDUP_REMOVED lines=13> */
[----:B------:R-:W-:-:S02]  /*6ca0*/  FFMA.FTZ R46, R17, R39, -R28 ;  /* 0x00000027112e7223 */ /* 0x000fc4000001081c */
[----:B------:R-:W1:Y:S04]  /*6cb0*/  LDSM.16.MT88.4 R16, [R156+0x6800] ;  /* 0x006800009c10783b */ /* 0x000e680000004200 */
        /* <DEDUP_REMOVED lines=9> */
[-CC-:B------:R-:W-:Y:S01]  /*6d50*/  FFMA.FTZ R53, R75, R39.reuse, -R42.reuse ;  /* 0x000000274b357223 */ /* 0x180fe2000001082a */
[-C--:B------:R-:W-:Y:S01]  /*6d60*/  FFMA.FTZ R40, R73, R39.reuse, -R42 ;  /* 0x0000002749287223 */ /* 0x080fe2000001082a */
[-CC-:B------:R-:W-:Y:S01]  /*6d70*/  FFMA.FTZ R10, R15, R39.reuse, -R28.reuse ;  /* 0x000000270f0a7223 */ /* 0x180fe2000001081c */
[----:B------:R-:W-:Y:S01]  /*6d80*/  FFMA.FTZ R9, R13, R39, -R28 ;  /* 0x000000270d097223 */ /* 0x000fe2000001081c */
[----:B---3--:R-:W-:-:S02]  /*6d90*/  F2FP.F16.F32.PACK_AB R13, R58, R123 ;  /* 0x0000007b3a0d723e */ /* 0x008fc400000000ff */
[----:B----4-:R-:W-:Y:S02]  /*6da0*/  F2FP.F16.F32.PACK_AB R15, R56, R121 ;  /* 0x00000079380f723e */ /* 0x010fe400000000ff */
[----:B-----5:R-:W-:Y:S01]  /*6db0*/  F2FP.F16.F32.PACK_AB R12, R129, R60 ;  /* 0x0000003c810c723e */ /* 0x020fe200000000ff */
[----:B------:R-:W-:Y:S01]  /*6dc0*/  IMAD.IADD R103, R7, 0x1, R156 ;  /* 0x0000000107677824 */ /* 0x000fe200078e029c */
[----:B------:R-:W-:Y:S01]  /*6dd0*/  MUFU.EX2 R119, R119 ;  /* 0x0000007700777308 */ /* 0x000fe20000000800 */
[----:B--2---:R-:W-:-:S03]  /*6de0*/  F2FP.F16.F32.PACK_AB R14, R62, R117 ;  /* 0x000000753e0e723e */ /* 0x004fc600000000ff */
[----:B------:R-:W2:Y:S04]  /*6df0*/  LDSM.16.MT88.4 R76, [R103+0x6000] ;  /* 0x00600000674c783b */ /* 0x000ea80000004200 */
[----:B------:R-:W3:Y:S01]  /*6e00*/  MUFU.EX2 R44, R44 ;  /* 0x0000002c002c7308 */ /* 0x000ee20000000800 */
[C---:B------:R-:W-:Y:S07]  /*6e10*/  HMMA.16816.F32 R96, R12.reuse, R92, RZ ;  /* 0x0000005c0c60723c */ /* 0x040fee00000018ff */
[----:B------:R-:W-:Y:S01]  /*6e20*/  MUFU.EX2 R53, R53 ;  /* 0x0000003500357308 */ /* 0x000fe20000000800 */
[----:B------:R-:W-:Y:S07]  /*6e30*/  HMMA.16816.F32 R92, R12, R94, RZ ;  /* 0x0000005e0c5c723c */ /* 0x000fee00000018ff */
        /* <DEDUP_REMOVED lines=10> */
[----:B------:R-:W-:Y:S01]  /*6ee0*/  HMMA.16816.F32 R92, R68, R18, R92 ;  /* 0x00000012445c723c */ /* 0x000fe2000000185c */
[----:B------:R-:W1:Y:S01]  /*6ef0*/  LDSM.16.MT88.4 R16, [R103+0x6800] ;  /* 0x006800006710783b */ /* 0x000e620000004200 */
[----:B------:R-:W-:-:S02]  /*6f00*/  IMAD.IADD R152, R5, 0x1, R156 ;  /* 0x0000000105987824 */ /* 0x000fc400078e029c */
[----:B------:R-:W-:-:S03]  /*6f10*/  IMAD.IADD R102, R5, 0x1, R103 ;  /* 0x0000000105667824 */ /* 0x000fc600078e0267 */
[----:B------:R-:W3:Y:S01]  /*6f20*/  LDSM.16.MT88.4 R84, [R152+0x6000] ;  /* 0x006000009854783b */ /* 0x000ee20000004200 */
[C---:B--2---:R-:W-:Y:S03]  /*6f30*/  HMMA.16816.F32 R80, R12.reuse, R76, RZ ;  /* 0x0000004c0c50723c */ /* 0x044fe600000018ff */
[----:B------:R-:W2:Y:S04]  /*6f40*/  LDSM.16.MT88.4 R20, [R102+0x6000] ;  /* 0x006000006614783b */ /* 0x000ea80000004200 */
[----:B------:R-:W4:Y:S01]  /*6f50*/  LDSM.16.MT88.4 R24, [R152+0x6800] ;  /* 0x006800009818783b */ /* 0x000f220000004200 */
[----:B------:R-:W-:-:S12]  /*6f60*/  HMMA.16816.F32 R76, R12, R78, RZ ;  /* 0x0000004e0c4c723c */ /* 0x000fd800000018ff */
[C---:B-1----:R-:W-:Y:S08]  /*6f70*/  HMMA.16816.F32 R80, R68.reuse, R16, R80 ;  /* 0x000000104450723c */ /* 0x042ff00000001850 */
[----:B------:R-:W-:Y:S01]  /*6f80*/  HMMA.16816.F32 R76, R68, R18, R76 ;  /* 0x00000012444c723c */ /* 0x000fe2000000184c */
[----:B------:R-:W1:Y:S07]  /*6f90*/  LDSM.16.MT88.4 R16, [R102+0x6800] ;  /* 0x006800006610783b */ /* 0x000e6e0000004200 */
[C---:B---3--:R-:W-:Y:S08]  /*6fa0*/  HMMA.16816.F32 R88, R12.reuse, R84, RZ ;  /* 0x000000540c58723c */ /* 0x048ff000000018ff */
[C---:B------:R-:W-:Y:S08]  /*6fb0*/  HMMA.16816.F32 R84, R12.reuse, R86, RZ ;  /* 0x000000560c54723c */ /* 0x040ff000000018ff */
[C---:B--2---:R-:W-:Y:S08]  /*6fc0*/  HMMA.16816.F32 R72, R12.reuse, R20, RZ ;  /* 0x000000140c48723c */ /* 0x044ff000000018ff */
[----:B------:R-:W-:Y:S01]  /*6fd0*/  HMMA.16816.F32 R12, R12, R22, RZ ;  /* 0x000000160c0c723c */ /* 0x000fe200000018ff */
[-CC-:B------:R-:W-:Y:S01]  /*6fe0*/  FFMA.FTZ R111, R111, R39.reuse, -R42.reuse ;  /* 0x000000276f6f7223 */ /* 0x180fe2000001082a */
[-CC-:B------:R-:W-:Y:S01]  /*6ff0*/  FFMA.FTZ R54, R205, R39.reuse, -R42.reuse ;  /* 0x00000027cd367223 */ /* 0x180fe2000001082a */
[-CC-:B------:R-:W-:Y:S01]  /*7000*/  FFMA.FTZ R48, R207, R39.reuse, -R42.reuse ;  /* 0x00000027cf307223 */ /* 0x180fe2000001082a */
[-C--:B------:R-:W-:Y:S01]  /*7010*/  FFMA.FTZ R7, R209, R39.reuse, -R42 ;  /* 0x00000027d1077223 */ /* 0x080fe2000001082a */
[-CC-:B------:R-:W-:Y:S01]  /*7020*/  FFMA.FTZ R65, R65, R39.reuse, -R28.reuse ;  /* 0x0000002741417223 */ /* 0x180fe2000001081c */
[----:B------:R-:W-:-:S02]  /*7030*/  FFMA.FTZ R52, R203, R39, -R28 ;  /* 0x00000027cb347223 */ /* 0x000fc4000001081c */
[C---:B----4-:R-:W-:Y:S08]  /*7040*/  HMMA.16816.F32 R88, R68.reuse, R24, R88 ;  /* 0x000000184458723c */ /* 0x050ff00000001858 */
[C---:B------:R-:W-:Y:S08]  /*7050*/  HMMA.16816.F32 R84, R68.reuse, R26, R84 ;  /* 0x0000001a4454723c */ /* 0x040ff00000001854 */
[C---:B-1----:R-:W-:Y:S01]  /*7060*/  HMMA.16816.F32 R72, R68.reuse, R16, R72 ;  /* 0x000000104448723c */ /* 0x042fe20000001848 */
[-CC-:B------:R-:W-:Y:S01]  /*7070*/  FFMA.FTZ R50, R201, R39.reuse, -R28.reuse ;  /* 0x00000027c9327223 */ /* 0x180fe2000001081c */
[-C--:B------:R-:W-:Y:S01]  /*7080*/  FFMA.FTZ R5, R137, R39.reuse, -R28 ;  /* 0x0000002789057223 */ /* 0x080fe2000001081c */
[----:B------:R-:W-:Y:S01]  /*7090*/  MUFU.EX2 R111, R111 ;  /* 0x0000006f006f7308 */ /* 0x000fe20000000800 */
[-CC-:B------:R-:W-:Y:S01]  /*70a0*/  FFMA.FTZ R104, R135, R39.reuse, -R42.reuse ;  /* 0x0000002787687223 */ /* 0x180fe2000001082a */
[-C--:B------:R-:W-:Y:S01]  /*70b0*/  FFMA.FTZ R64, R199, R39.reuse, -R42 ;  /* 0x00000027c7407223 */ /* 0x080fe2000001082a */
[-CC-:B------:R-:W-:Y:S01]  /*70c0*/  FFMA.FTZ R106, R193, R39.reuse, -R28.reuse ;  /* 0x00000027c16a7223 */ /* 0x180fe2000001081c */
[-C--:B------:R-:W-:Y:S01]  /*70d0*/  FFMA.FTZ R66, R191, R39.reuse, -R28 ;  /* 0x00000027bf427223 */ /* 0x080fe2000001081c */
[----:B------:R-:W-:Y:S01]  /*70e0*/  HMMA.16816.F32 R68, R68, R18, R12 ;  /* 0x000000124444723c */ /* 0x000fe2000000180c */
[----:B------:R-:W1:Y:S02]  /*70f0*/  LDSM.16.MT88.4 R16, [R156+0x7000] ;  /* 0x007000009c10783b */ /* 0x000e640000004200 */
[----:B------:R-:W2:Y:S01]  /*7100*/  MUFU.EX2 R54, R54 ;  /* 0x0000003600367308 */ /* 0x000ea20000000800 */
[-C--:B------:R-:W-:Y:S01]  /*7110*/  FFMA.FTZ R110, R141, R39.reuse, -R42 ;  /* 0x000000278d6e7223 */ /* 0x080fe2000001082a */
[-C--:B------:R-:W-:Y:S01]  /*7120*/  FFMA.FTZ R114, R139, R39.reuse, -R28 ;  /* 0x000000278b727223 */ /* 0x080fe2000001081c */
[-CC-:B------:R-:W-:Y:S01]  /*7130*/  FFMA.FTZ R147, R147, R39.reuse, -R42.reuse ;  /* 0x0000002793937223 */ /* 0x180fe2000001082a */
[-C--:B------:R-:W-:Y:S01]  /*7140*/  FFMA.FTZ R108, R151, R39.reuse, -R42 ;  /* 0x00000027976c7223 */ /* 0x080fe2000001082a */
[-CC-:B------:R-:W-:Y:S01]  /*7150*/  FFMA.FTZ R145, R145, R39.reuse, -R28.reuse ;  /* 0x0000002791917223 */ /* 0x180fe2000001081c */
[-C--:B------:R-:W-:Y:S01]  /*7160*/  FFMA.FTZ R112, R149, R39.reuse, -R28 ;  /* 0x0000002795707223 */ /* 0x080fe2000001081c */
[-CC-:B------:R-:W-:Y:S01]  /*7170*/  FFMA.FTZ R118, R67, R39.reuse, -R42.reuse ;  /* 0x0000002743767223 */ /* 0x180fe2000001082a */
[----:B------:R-:W-:Y:S01]  /*7180*/  MUFU.EX2 R48, R48 ;  /* 0x0000003000307308 */ /* 0x000fe20000000800 */
[-CC-:B------:R-:W-:Y:S01]  /*7190*/  FFMA.FTZ R107, R107, R39.reuse, -R42.reuse ;  /* 0x000000276b6b7223 */ /* 0x180fe2000001082a */
[-C--:B------:R-:W-:Y:S01]  /*71a0*/  FFMA.FTZ R116, R115, R39.reuse, -R42 ;  /* 0x0000002773747223 */ /* 0x080fe2000001082a */
[-CC-:B------:R-:W-:Y:S01]  /*71b0*/  FFMA.FTZ R120, R105, R39.reuse, -R28.reuse ;  /* 0x0000002769787223 */ /* 0x180fe2000001081c */
[----:B------:R-:W-:Y:S01]  /*71c0*/  FFMA.FTZ R101, R101, R39, -R28 ;  /* 0x0000002765657223 */ /* 0x000fe2000001081c */
[----:B------:R-:W-:Y:S03]  /*71d0*/  LDSM.16.MT88.4 R20, [R103+0x8800] ;  /* 0x008800006714783b */ /* 0x000fe60000004200 */
[----:B------:R-:W3:Y:S01]  /*71e0*/  MUFU.EX2 R7, R7 ;  /* 0x0000000700077308 */ /* 0x000ee20000000800 */
[----:B------:R-:W-:Y:S07]  /*71f0*/  LDSM.16.MT88.4 R24, [R152+0x8800] ;  /* 0x008800009818783b */ /* 0x000fee0000004200 */
[----:B------:R-:W-:Y:S08]  /*7200*/  MUFU.EX2 R65, R65 ;  /* 0x0000004100417308 */ /* 0x000ff00000000800 */
[----:B------:R-:W4:Y:S08]  /*7210*/  MUFU.EX2 R52, R52 ;  /* 0x0000003400347308 */ /* 0x000f300000000800 */
[----:B------:R-:W-:Y:S08]  /*7220*/  MUFU.EX2 R50, R50 ;  /* 0x0000003200327308 */ /* 0x000ff00000000800 */
[----:B------:R-:W5:Y:S01]  /*7230*/  MUFU.EX2 R5, R5 ;  /* 0x0000000500057308 */ /* 0x000f620000000800 */
[----:B--2---:R-:W-:-:S02]  /*7240*/  F2FP.F16.F32.PACK_AB R13, R54, R111 ;  /* 0x0000006f360d723e */ /* 0x004fc400000000ff */
[----:B---3--:R-:W-:Y:S02]  /*7250*/  F2FP.F16.F32.PACK_AB R15, R7, R48 ;  /* 0x00000030070f723e */ /* 0x008fe400000000ff */
[----:B----4-:R-:W-:Y:S02]  /*7260*/  F2FP.F16.F32.PACK_AB R12, R52, R65 ;  /* 0x00000041340c723e */ /* 0x010fe400000000ff */
[----:B-----5:R-:W-:-:S07]  /*7270*/  F2FP.F16.F32.PACK_AB R14, R5, R50 ;  /* 0x00000032050e723e */ /* 0x020fce00000000ff */
        /* <DEDUP_REMOVED lines=8> */
[----:B------:R-:W1:Y:S01]  /*7300*/  LDSM.16.MT88.4 R16, [R102+0x7000] ;  /* 0x007000006610783b */ /* 0x000e620000004200 */
[-C--:B------:R-:W-:Y:S01]  /*7310*/  FFMA.FTZ R137, R131, R39.reuse, -R42 ;  /* 0x0000002783897223 */ /* 0x080fe2000001082a */
[-C--:B------:R-:W-:Y:S01]  /*7320*/  FFMA.FTZ R135, R133, R39.reuse, -R28 ;  /* 0x0000002785877223 */ /* 0x080fe2000001081c */
[-C--:B------:R-:W-:Y:S01]  /*7330*/  FFMA.FTZ R131, R197, R39.reuse, -R42 ;  /* 0x00000027c5837223 */ /* 0x080fe2000001082a */
[----:B------:R-:W-:Y:S01]  /*7340*/  FFMA.FTZ R133, R195, R39, -R28 ;  /* 0x00000027c3857223 */ /* 0x000fe2000001081c */
[----:B------:R-:W-:Y:S08]  /*7350*/  MUFU.EX2 R104, R104 ;  /* 0x0000006800687308 */ /* 0x000ff00000000800 */
[----:B------:R-:W2:Y:S08]  /*7360*/  MUFU.EX2 R137, R137 ;  /* 0x0000008900897308 */ /* 0x000eb00000000800 */
[----:B------:R-:W-:Y:S01]  /*7370*/  MUFU.EX2 R131, R131 ;  /* 0x0000008300837308 */ /* 0x000fe20000000800 */
[C---:B-1----:R-:W-:Y:S08]  /*7380*/  HMMA.16816.F32 R72, R12.reuse, R16, R72 ;  /* 0x000000100c48723c */ /* 0x042ff00000001848 */
[----:B------:R-:W-:Y:S01]  /*7390*/  HMMA.16816.F32 R68, R12, R18, R68 ;  /* 0x000000120c44723c */ /* 0x000fe20000001844 */
[----:B------:R-:W1:Y:S01]  /*73a0*/  LDSM.16.MT88.4 R16, [R156+0x7800] ;  /* 0x007800009c10783b */ /* 0x000e620000004200 */
[----:B------:R-:W3:Y:S08]  /*73b0*/  MUFU.EX2 R64, R64 ;  /* 0x0000004000407308 */ /* 0x000ef00000000800 */
        /* <DEDUP_REMOVED lines=44> */
[-CC-:B------:R-:W-:Y:S01]  /*7680*/  FFMA.FTZ R113, R63, R39.reuse, -R28.reuse ;  /* 0x000000273f717223 */ /* 0x180fe2000001081c */
[----:B------:R-:W-:Y:S01]  /*7690*/  FFMA.FTZ R63, R109, R39, -R28 ;  /* 0x000000276d3f7223 */ /* 0x000fe2000001081c */
[----:B------:R-:W-:Y:S08]  /*76a0*/  MUFU.EX2 R118, R118 ;  /* 0x0000007600767308 */ /* 0x000ff00000000800 */
[----:B------:R-:W2:Y:S08]  /*76b0*/  MUFU.EX2 R107, R107 ;  /* 0x0000006b006b7308 */ /* 0x000eb00000000800 */
[----:B------:R-:W-:Y:S01]  /*76c0*/  MUFU.EX2 R67, R67 ;  /* 0x0000004300437308 */ /* 0x000fe20000000800 */
[C---:B-1----:R-:W-:Y:S08]  /*76d0*/  HMMA.16816.F32 R72, R12.reuse, R16, R72 ;  /* 0x000000100c48723c */ /* 0x042ff00000001848 */
[----:B------:R-:W-:Y:S01]  /*76e0*/  HMMA.16816.F32 R68, R12, R18, R68 ;  /* 0x000000120c44723c */ /* 0x000fe20000001844 */
[----:B------:R-:W1:Y:S01]  /*76f0*/  LDSM.16.MT88.4 R16, [R156+0x8800] ;  /* 0x008800009c10783b */ /* 0x000e620000004200 */
[----:B------:R-:W-:Y:S01]  /*7700*/  FADD.FTZ R12, R123, R58 ;  /* 0x0000003a7b0c7221 */ /* 0x000fe20000010000 */
[----:B------:R-:W3:Y:S08]  /*7710*/  MUFU.EX2 R116, R116 ;  /* 0x0000007400747308 */ /* 0x000ef00000000800 */
[----:B------:R-:W-:Y:S08]  /*7720*/  MUFU.EX2 R113, R113 ;  /* 0x0000007100717308 */ /* 0x000ff00000000800 */
[----:B------:R-:W4:Y:S08]  /*7730*/  MUFU.EX2 R120, R120 ;  /* 0x0000007800787308 */ /* 0x000f300000000800 */
[----:B------:R-:W-:Y:S08]  /*7740*/  MUFU.EX2 R63, R63 ;  /* 0x0000003f003f7308 */ /* 0x000ff00000000800 */
[----:B------:R-:W5:Y:S01]  /*7750*/  MUFU.EX2 R58, R101 ;  /* 0x00000065003a7308 */ /* 0x000f620000000800 */
[----:B------:R-:W-:Y:S01]  /*7760*/  FADD.FTZ R121, R121, R12 ;  /* 0x0000000c79797221 */ /* 0x000fe20000010000 */
[----:B--2---:R-:W-:-:S02]  /*7770*/  F2FP.F16.F32.PACK_AB R13, R107, R118 ;  /* 0x000000766b0d723e */ /* 0x004fc400000000ff */
[----:B---3--:R-:W-:Y:S02]  /*7780*/  F2FP.F16.F32.PACK_AB R15, R116, R67 ;  /* 0x00000043740f723e */ /* 0x008fe400000000ff */
[----:B----4-:R-:W-:Y:S02]  /*7790*/  F2FP.F16.F32.PACK_AB R12, R120, R113 ;  /* 0x00000071780c723e */ /* 0x010fe400000000ff */
[----:B-----5:R-:W-:-:S07]  /*77a0*/  F2FP.F16.F32.PACK_AB R14, R58, R63 ;  /* 0x0000003f3a0e723e */ /* 0x020fce00000000ff */
[C---:B-1----:R-:W-:Y:S08]  /*77b0*/  HMMA.16816.F32 R96, R12.reuse, R16, R96 ;  /* 0x000000100c60723c */ /* 0x042ff00000001860 */
        /* <DEDUP_REMOVED lines=10> */
[-CC-:B------:R-:W-:Y:S01]  /*7860*/  FFMA.FTZ R60, R51, R39.reuse, -R42.reuse ;  /* 0x00000027333c7223 */ /* 0x180fe2000001082a */
[-CC-:B------:R-:W-:Y:S01]  /*7870*/  FFMA.FTZ R55, R55, R39.reuse, -R42.reuse ;  /* 0x0000002737377223 */ /* 0x180fe2000001082a */
[-CC-:B------:R-:W-:Y:S01]  /*7880*/  FFMA.FTZ R51, R57, R39.reuse, -R42.reuse ;  /* 0x0000002739337223 */ /* 0x180fe2000001082a */
[-C--:B------:R-:W-:Y:S02]  /*7890*/  FFMA.FTZ R56, R61, R39.reuse, -R42 ;  /* 0x000000273d387223 */ /* 0x080fe4000001082a */
[----:B------:R-:W-:Y:S01]  /*78a0*/  HMMA.16816.F32 R88, R12, R24, R88 ;  /* 0x000000180c58723c */ /* 0x000fe20000001858 */
[-CC-:B------:R-:W-:Y:S01]  /*78b0*/  FFMA.FTZ R49, R49, R39.reuse, -R28.reuse ;  /* 0x0000002731317223 */ /* 0x180fe2000001081c */
[-CC-:B------:R-:W-:Y:S01]  /*78c0*/  FFMA.FTZ R62, R45, R39.reuse, -R28.reuse ;  /* 0x000000272d3e7223 */ /* 0x180fe2000001081c */
[----:B------:R-:W-:-:S05]  /*78d0*/  FFMA.FTZ R43, R43, R39, -R28 ;  /* 0x000000272b2b7223 */ /* 0x000fca000001081c */
[C---:B------:R-:W-:Y:S01]  /*78e0*/  HMMA.16816.F32 R84, R12.reuse, R26, R84 ;  /* 0x0000001a0c54723c */ /* 0x040fe20000001854 */
[----:B------:R-:W-:Y:S07]  /*78f0*/  MUFU.EX2 R60, R60 ;  /* 0x0000003c003c7308 */ /* 0x000fee0000000800 */
[C---:B-1----:R-:W-:Y:S08]  /*7900*/  HMMA.16816.F32 R72, R12.reuse, R16, R72 ;  /* 0x000000100c48723c */ /* 0x042ff00000001848 */
[----:B------:R-:W-:Y:S01]  /*7910*/  HMMA.16816.F32 R68, R12, R18, R68 ;  /* 0x000000120c44723c */ /* 0x000fe20000001844 */
[----:B------:R-:W-:Y:S01]  /*7920*/  FADD.FTZ R12, R44, R119 ;  /* 0x000000772c0c7221 */ /* 0x000fe20000010000 */
[----:B------:R-:W-:Y:S01]  /*7930*/  FFMA.FTZ R44, R41, R39, -R28 ;  /* 0x00000027292c7223 */ /* 0x000fe2000001081c */
[----:B------:R-:W1:Y:S01]  /*7940*/  MUFU.EX2 R55, R55 ;  /* 0x0000003700377308 */ /* 0x000e620000000800 */
[----:B------:R-:W-:Y:S01]  /*7950*/  FADD.FTZ R59, R59, R122 ;  /* 0x0000007a3b3b7221 */ /* 0x000fe20000010000 */
[----:B------:R-:W3:Y:S04]  /*7960*/  LDSM.16.MT88.4 R24, [R103+0x9000] ;  /* 0x009000006718783b */ /* 0x000ee80000004200 */
[----:B------:R-:W4:Y:S02]  /*7970*/  LDSM.16.MT88.4 R16, [R152+0x9000] ;  /* 0x009000009810783b */ /* 0x000f240000004200 */
        /* <DEDUP_REMOVED lines=9> */
[----:B------:R-:W-:Y:S01]  /*7a10*/  FFMA.FTZ R10, R34, R39, -R42 ;  /* 0x00000027220a7223 */ /* 0x000fe2000001082a */
[----:B-1----:R-:W-:Y:S02]  /*7a20*/  F2FP.F16.F32.PACK_AB R13, R55, R60 ;  /* 0x0000003c370d723e */ /* 0x002fe400000000ff */
[----:B------:R-:W-:Y:S01]  /*7a30*/  FADD.FTZ R34, R9, R12 ;  /* 0x0000000c09227221 */ /* 0x000fe20000010000 */
[----:B-----5:R-:W-:Y:S02]  /*7a40*/  F2FP.F16.F32.PACK_AB R15, R56, R51 ;  /* 0x00000033380f723e */ /* 0x020fe400000000ff */
[----:B--2---:R-:W-:Y:S02]  /*7a50*/  F2FP.F16.F32.PACK_AB R12, R62, R49 ;  /* 0x000000313e0c723e */ /* 0x004fe400000000ff */
[----:B---3--:R-:W-:-:S07]  /*7a60*/  F2FP.F16.F32.PACK_AB R14, R44, R43 ;  /* 0x0000002b2c0e723e */ /* 0x008fce00000000ff */
        /* <DEDUP_REMOVED lines=9> */
[C---:B------:R-:W-:Y:S01]  /*7b00*/  HMMA.16816.F32 R76, R12.reuse, R26, R76 ;  /* 0x0000001a0c4c723c */ /* 0x040fe2000000184c */
[----:B------:R-:W2:Y:S01]  /*7b10*/  LDSM.16.MT88.4 R24, [R152+0x9800] ;  /* 0x009800009818783b */ /* 0x000ea20000004200 */
[-CC-:B------:R-:W-:Y:S01]  /*7b20*/  FFMA.FTZ R45, R32, R39.reuse, -R42.reuse ;  /* 0x00000027202d7223 */ /* 0x180fe2000001082a */
[----:B------:R-:W-:Y:S01]  /*7b30*/  FADD.FTZ R50, R50, R65 ;  /* 0x0000004132327221 */ /* 0x000fe20000010000 */
[-CC-:B------:R-:W-:Y:S01]  /*7b40*/  FFMA.FTZ R41, R47, R39.reuse, -R42.reuse ;  /* 0x000000272f297223 */ /* 0x180fe2000001082a */
[-C--:B------:R-:W-:Y:S01]  /*7b50*/  FFMA.FTZ R30, R30, R39.reuse, -R42 ;  /* 0x000000271e1e7223 */ /* 0x080fe2000001082a */
[-CC-:B------:R-:W-:Y:S02]  /*7b60*/  FFMA.FTZ R32, R35, R39.reuse, -R28.reuse ;  /* 0x0000002723207223 */ /* 0x180fe4000001081c */
[----:B----4-:R-:W-:Y:S01]  /*7b70*/  HMMA.16816.F32 R88, R12, R16, R88 ;  /* 0x000000100c58723c */ /* 0x010fe20000001858 */
[-CC-:B------:R-:W-:Y:S01]  /*7b80*/  FFMA.FTZ R33, R33, R39.reuse, -R28.reuse ;  /* 0x0000002721217223 */ /* 0x180fe2000001081c */
[-CC-:B------:R-:W-:Y:S01]  /*7b90*/  FFMA.FTZ R31, R31, R39.reuse, -R28.reuse ;  /* 0x000000271f1f7223 */ /* 0x180fe2000001081c */
[----:B------:R-:W-:-:S05]  /*7ba0*/  FFMA.FTZ R194, R29, R39, -R28 ;  /* 0x000000271dc27223 */ /* 0x000fca000001081c */
[----:B------:R-:W-:Y:S01]  /*7bb0*/  HMMA.16816.F32 R84, R12, R18, R84 ;  /* 0x000000120c54723c */ /* 0x000fe20000001854 */
[----:B------:R-:W3:Y:S01]  /*7bc0*/  LDSM.16.MT88.4 R16, [R156+0x9800] ;  /* 0x009800009c10783b */ /* 0x000ee20000004200 */
[----:B------:R-:W-:-:S06]  /*7bd0*/  FADD.FTZ R50, R5, R50 ;  /* 0x0000003205327221 */ /* 0x000fcc0000010000 */
[----:B-1----:R-:W-:Y:S01]  /*7be0*/  HMMA.16816.F32 R72, R12, R20, R72 ;  /* 0x000000140c48723c */ /* 0x002fe20000001848 */
[----:B------:R-:W-:Y:S01]  /*7bf0*/  FADD.FTZ R20, R48, R111 ;  /* 0x0000006f30147221 */ /* 0x000fe20000010000 */
[----:B------:R-:W-:Y:S03]  /*7c00*/  MUFU.EX2 R41, R41 ;  /* 0x0000002900297308 */ /* 0x000fe60000000800 */
[----:B------:R-:W-:Y:S01]  /*7c10*/  FADD.FTZ R20, R7, R20 ;  /* 0x0000001407147221 */ /* 0x000fe20000010000 */
[----:B------:R-:W-:-:S03]  /*7c20*/  FADD.FTZ R135, R135, R50 ;  /* 0x0000003287877221 */ /* 0x000fc60000010000 */
[----:B------:R-:W-:Y:S01]  /*7c30*/  FADD.FTZ R137, R137, R20 ;  /* 0x0000001489897221 */ /* 0x000fe20000010000 */
[----:B------:R-:W1:Y:S01]  /*7c40*/  MUFU.EX2 R10, R10 ;  /* 0x0000000a000a7308 */ /* 0x000e620000000800 */
[----:B------:R-:W-:Y:S02]  /*7c50*/  FADD.FTZ R106, R106, R135 ;  /* 0x000000876a6a7221 */ /* 0x000fe40000010000 */
[----:B------:R-:W-:-:S05]  /*7c60*/  FADD.FTZ R104, R104, R137 ;  /* 0x0000008968687221 */ /* 0x000fca0000010000 */
[----:B------:R-:W-:Y:S01]  /*7c70*/  MUFU.EX2 R9, R45 ;  /* 0x0000002d00097308 */ /* 0x000fe20000000800 */
[----:B------:R-:W-:Y:S01]  /*7c80*/  HMMA.16816.F32 R68, R12, R22, R68 ;  /* 0x000000160c44723c */ /* 0x000fe20000001844 */
[----:B------:R-:W4:Y:S06]  /*7c90*/  LDSM.16.MT88.4 R20, [R103+0x9800] ;  /* 0x009800006714783b */ /* 0x000f2c0000004200 */
        /* <DEDUP_REMOVED lines=9> */
[----:B-1----:R-:W-:Y:S02]  /*7d30*/  F2FP.F16.F32.PACK_AB R13, R10, R41 ;  /* 0x000000290a0d723e */ /* 0x002fe400000000ff */
        /* <DEDUP_REMOVED lines=23> */
[----:B----4-:R-:W-:Y:S01]  /*7eb0*/  HMMA.16816.F32 R80, R12, R20, R80 ;  /* 0x000000140c50723c */ /* 0x010fe20000001850 */
[----:B------:R-:W-:Y:S02]  /*7ec0*/  FADD.FTZ R20, R60, R5 ;  /* 0x000000053c147221 */ /* 0x000fe40000010000 */
[----:B------:R-:W-:Y:S02]  /*7ed0*/  FADD.FTZ R49, R49, R58 ;  /* 0x0000003a31317221 */ /* 0x000fe40000010000 */
[----:B------:R-:W-:Y:S02]  /*7ee0*/  FADD.FTZ R20, R55, R20 ;  /* 0x0000001437147221 */ /* 0x000fe40000010000 */
[----:B------:R-:W-:Y:S02]  /*7ef0*/  FADD.FTZ R62, R62, R49 ;  /* 0x000000313e3e7221 */ /* 0x000fe40000010000 */
[----:B------:R-:W-:-:S02]  /*7f00*/  FADD.FTZ R51, R51, R20 ;  /* 0x0000001433337221 */ /* 0x000fc40000010000 */
[----:B------:R-:W-:Y:S01]  /*7f10*/  FADD.FTZ R5, R43, R62 ;  /* 0x0000003e2b057221 */ /* 0x000fe20000010000 */
[----:B------:R-:W-:Y:S01]  /*7f20*/  ISETP.GT.AND P1, PT, R8, R167, PT ;  /* 0x000000a70800720c */ /* 0x000fe20003f24270 */
[----:B------:R-:W-:Y:S02]  /*7f30*/  FADD.FTZ R56, R56, R51 ;  /* 0x0000003338387221 */ /* 0x000fe40000010000 */
[----:B------:R-:W-:Y:S02]  /*7f40*/  FADD.FTZ R5, R44, R5 ;  /* 0x000000052c057221 */ /* 0x000fe40000010000 */
[----:B------:R-:W-:Y:S02]  /*7f50*/  FADD.FTZ R41, R41, R56 ;  /* 0x0000003829297221 */ /* 0x000fe40000010000 */
[----:B------:R-:W-:Y:S02]  /*7f60*/  FADD.FTZ R32, R32, R5 ;  /* 0x0000000520207221 */ /* 0x000fe40000010000 */
[----:B------:R-:W-:-:S02]  /*7f70*/  FADD.FTZ R10, R10, R41 ;  /* 0x000000290a0a7221 */ /* 0x000fc40000010000 */
[----:B------:R-:W-:Y:S01]  /*7f80*/  FADD.FTZ R32, R33, R32 ;  /* 0x0000002021207221 */ /* 0x000fe20000010000 */
[----:B------:R-:W-:Y:S01]  /*7f90*/  HMMA.16816.F32 R84, R12, R26, R84 ;  /* 0x0000001a0c54723c */ /* 0x000fe20000001854 */
[----:B------:R-:W-:Y:S01]  /*7fa0*/  FADD.FTZ R9, R9, R10 ;  /* 0x0000000a09097221 */ /* 0x000fe20000010000 */
[----:B------:R-:W-:Y:S01]  /*7fb0*/  BSSY B2, `(.L_x_13985) ;  /* 0x0000557000027945 */ /* 0x000fe20003800000 */
[----:B------:R-:W-:Y:S02]  /*7fc0*/  FADD.FTZ R31, R31, R32 ;  /* 0x000000201f1f7221 */ /* 0x000fe40000010000 */
[----:B------:R-:W-:-:S03]  /*7fd0*/  FADD.FTZ R193, R30, R9 ;  /* 0x000000091ec17221 */ /* 0x000fc60000010000 */
        /* <DEDUP_REMOVED lines=73> */
.L_x_13988:
        /* <DEDUP_REMOVED lines=8> */
.L_x_13989:
[----:B------:R-:W-:Y:S05]  /*84f0*/  BSYNC.RECONVERGENT B0 ;  /* 0x0000000000007941 */ /* 0x000fea0003800200 */
.L_x_13987:
[----:B------:R-:W-:Y:S01]  /*8500*/  ISETP.GE.AND P1, PT, R177, R174, PT ;  /* 0x000000aeb100720c */ /* 0x000fe20003f26270 */
[----:B------:R-:W-:Y:S01]  /*8510*/  VIADD R39, R124, 0xffffffff ;  /* 0xffffffff7c277836 */ /* 0x000fe20000000000 */
[----:B------:R-:W-:Y:S01]  /*8520*/  IADD3 R8, P2, PT, R11, R170, RZ ;  /* 0x000000aa0b087210 */ /* 0x000fe20007f5e0ff */
[----:B------:R-:W-:Y:S01]  /*8530*/  IMAD.IADD R101, R176, 0x1, R125 ;  /* 0x00000001b0657824 */ /* 0x000fe200078e027d */
[----:B------:R-:W-:Y:S01]  /*8540*/  BSSY.RECONVERGENT B1, `(.L_x_13990) ;  /* 0x000035c000017945 */ /* 0x000fe20003800200 */
[----:B------:R-:W-:Y:S02]  /*8550*/  IMAD.SHL.U32 R39, R39, 0x80, RZ ;  /* 0x0000008027277824 */ /* 0x000fe400078e00ff */
[----:B------:R-:W-:-:S06]  /*8560*/  IMAD.X R9, R4, 0x1, R171, P2 ;  /* 0x0000000104097824 */ /* 0x000fcc00010e06ab */
[----:B------:R-:W-:Y:S01]  /*8570*/  @!P1 IMAD.MOV.U32 R14, RZ, RZ, R8 ;  /* 0x000000ffff0e9224 */ /* 0x000fe200078e0008 */
[C---:B------:R-:W-:Y:S01]  /*8580*/  @!P1 LEA R18, P3, R164.reuse, R8, 0x6 ;  /* 0x00000008a4129211 */ /* 0x040fe200078630ff */
[----:B------:R-:W-:Y:S01]  /*8590*/  @!P1 IMAD.MOV.U32 R15, RZ, RZ, R9 ;  /* 0x000000ffff0f9224 */ /* 0x000fe200078e0009 */
[----:B------:R-:W-:Y:S01]  /*85a0*/  @P1 STS.128 [R175+0x6000], RZ ;  /* 0x006000ffaf001388 */ /* 0x000fe20000000c00 */
[----:B------:R-:W-:Y:S01]  /*85b0*/  @!P1 IMAD R6, R165, 0x60, RZ ;  /* 0x00000060a5069824 */ /* 0x000fe200078e02ff */
[C---:B------:R-:W-:Y:S01]  /*85c0*/  @!P1 LEA.HI.X R19, R164.reuse, R9, R165, 0x6, P3 ;  /* 0x00000009a4139211 */ /* 0x040fe200018f34a5 */
[----:B------:R-:W-:Y:S01]  /*85d0*/  @!P1 IMAD.WIDE.U32 R14, R164, 0x60, R14 ;  /* 0x00000060a40e9825 */ /* 0x000fe200078e000e */
[----:B------:R-:W-:Y:S01]  /*85e0*/  @!PT LDS RZ, [RZ] ;  /* 0x00000000fffff984 */ /* 0x000fe20000000800 */
[----:B------:R-:W-:Y:S01]  /*85f0*/  @!PT LDS RZ, [RZ] ;  /* 0x00000000fffff984 */ /* 0x000fe20000000800 */
[----:B------:R-:W-:Y:S01]  /*8600*/  @!PT LDS RZ, [RZ] ;  /* 0x00000000fffff984 */ /* 0x000fe20000000800 */
[----:B------:R-:W-:Y:S03]  /*8610*/  @!P1 LDGSTS.E.BYPASS.LTC128B.128 [R175+0x6000], desc[UR4][R170.64] ;  /* 0x06000000aaaf9fae */ /* 0x000fe6000b981a04 */
[----:B------:R-:W-:Y:S01]  /*8620*/  @!P1 IMAD.MOV.U32 R12, RZ, RZ, R8 ;  /* 0x000000ffff0c9224 */ /* 0x000fe200078e0008 */
[----:B------:R-:W-:Y:S01]  /*8630*/  @P1 STS.128 [R175+0x6800], RZ ;  /* 0x006800ffaf001388 */ /* 0x000fe20000000c00 */
[----:B------:R-:W-:-:S02]  /*8640*/  @!P1 IMAD.MOV.U32 R13, RZ, RZ, R9 ;  /* 0x000000ffff0d9224 */ /* 0x000fc400078e0009 */
[----:B------:R-:W-:Y:S01]  /*8650*/  @!P1 IMAD.IADD R15, R6, 0x1, R15 ;  /* 0x00000001060f9824 */ /* 0x000fe200078e020f */
[CC--:B------:R-:W-:Y:S01]  /*8660*/  @!P1 LEA R6, P2, R164.reuse, R8.reuse, 0x5 ;  /* 0x00000008a4069211 */ /* 0x0c0fe200078428ff */
[C---:B------:R-:W-:Y:S01]  /*8670*/  @!P1 IMAD.WIDE.U32 R12, R164.reuse, 0xa0, R12 ;  /* 0x000000a0a40c9825 */ /* 0x040fe200078e000c */
[----:B------:R-:W-:Y:S01]  /*8680*/  @!PT LDS RZ, [RZ] ;  /* 0x00000000fffff984 */ /* 0x000fe20000000800 */
[----:B------:R-:W-:Y:S01]  /*8690*/  @!PT LDS RZ, [RZ] ;  /* 0x00000000fffff984 */ /* 0x000fe20000000800 */
[----:B------:R-:W-:Y:S01]  /*86a0*/  @!PT LDS RZ, [RZ] ;  /* 0x00000000fffff984 */ /* 0x000fe20000000800 */
[----:B------:R-:W-:Y:S02]  /*86b0*/  @!P1 LDGSTS.E.BYPASS.LTC128B.128 [R175+0x6800], desc[UR4][R8.64] ;  /* 0x0680000008af9fae */ /* 0x000fe4000b981a04 */
[C---:B------:R-:W-:Y:S01]  /*86c0*/  @!P1 LEA.HI.X R7, R164.reuse, R9, R165, 0x5, P2 ;  /* 0x00000009a4079211 */ /* 0x040fe200010f2ca5 */
[----:B------:R-:W-:Y:S01]  /*86d0*/  @!P1 IMAD R5, R165, 0xa0, RZ ;  /* 0x000000a0a5059824 */ /* 0x000fe200078e02ff */
[----:B------:R-:W-:Y:S01]  /*86e0*/  @P1 STS.128 [R175+0x7000], RZ ;  /* 0x007000ffaf001388 */ /* 0x000fe20000000c00 */
[----:B------:R-:W-:Y:S01]  /*86f0*/  @!P1 IMAD.MOV.U32 R16, RZ, RZ, R12 ;  /* 0x000000ffff109224 */ /* 0x000fe200078e000c */
[----:B------:R-:W-:Y:S01]  /*8700*/  @!P1 LEA R12, P2, R164, R8, 0x7 ;  /* 0x00000008a40c9211 */ /* 0x000fe200078438ff */
[----:B------:R-:W-:Y:S01]  /*8710*/  @!P1 IMAD.MOV.U32 R10, RZ, RZ, R8 ;  /* 0x000000ffff0a9224 */ /* 0x000fe200078e0008 */
[----:B------:R-:W-:Y:S01]  /*8720*/  @!PT LDS RZ, [RZ] ;  /* 0x00000000fffff984 */ /* 0x000fe20000000800 */
[----:B------:R-:W-:Y:S01]  /*8730*/  @!PT LDS RZ, [RZ] ;  /* 0x00000000fffff984 */ /* 0x000fe20000000800 */
[----:B------:R-:W-:Y:S01]  /*8740*/  @!PT LDS RZ, [RZ] ;  /* 0x00000000fffff984 */ /* 0x000fe20000000800 */
[----:B------:R1:W-:Y:S01]  /*8750*/  @!P1 LDGSTS.E.BYPASS.LTC128B.128 [R175+0x7000], desc[UR4][R6.64] ;  /* 0x0700000006af9fae */ /* 0x0003e2000b981a04 */
[----:B------:R-:W-:-:S02]  /*8760*/  @!P1 IMAD.MOV.U32 R11, RZ, RZ, R9 ;  /* 0x000000ffff0b9224 */ /* 0x000fc400078e0009 */
[----:B------:R-:W-:Y:S01]  /*8770*/  @!P1 IMAD.IADD R17, R5, 0x1, R13 ;  /* 0x0000000105119824 */ /* 0x000fe200078e020d */
        /* <DEDUP_REMOVED lines=34> */
[----:B------:R-:W5:Y:S04]  /*89a0*/  LDSM.16.M88.4 R48, [R160+0x3000] ;  /* 0x00300000a030783b */ /* 0x000f680000000200 */
[----:B------:R-:W5:Y:S04]  /*89b0*/  LDSM.16.M88.4 R40, [R160+0x3800] ;  /* 0x00380000a028783b */ /* 0x000f680000000200 */
[----:B------:R-:W5:Y:S04]  /*89c0*/  LDSM.16.M88.4 R28, [R160+0x4000] ;  /* 0x00400000a01c783b */ /* 0x000f680000000200 */
[----:B------:R-:W5:Y:S04]  /*89d0*/  LDSM.16.M88.4 R24, [R155+0x2000] ;  /* 0x002000009b18783b */ /* 0x000f680000000200 */
[----:B---3--:R-:W3:Y:S04]  /*89e0*/  LDSM.16.M88.4 R16, [R155+0x3000] ;  /* 0x003000009b10783b */ /* 0x008ee80000000200 */
[----:B----4-:R-:W4:Y:S01]  /*89f0*/  LDSM.16.M88.4 R8, [R155+0x3800] ;  /* 0x003800009b08783b */ /* 0x010f220000000200 */
[C---:B-1----:R-:W-:Y:S03]  /*8a00*/  HMMA.16816.F32 R60, R4.reuse, R56, RZ ;  /* 0x00000038043c723c */ /* 0x042fe600000018ff */
[----:B------:R-:W1:Y:S04]  /*8a10*/  LDSM.16.M88.4 R20, [R160+0x4800] ;  /* 0x00480000a014783b */ /* 0x000e680000000200 */
        /* <DEDUP_REMOVED lines=9> */
[C---:B-----5:R-:W-:Y:S08]  /*8ab0*/  HMMA.16816.F32 R52, R4.reuse, R48, RZ ;  /* 0x000000300434723c */ /* 0x060ff000000018ff */
[C---:B------:R-:W-:Y:S08]  /*8ac0*/  HMMA.16816.F32 R64, R4.reuse, R66, RZ ;  /* 0x000000420440723c */ /* 0x040ff000000018ff */
[C---:B------:R-:W-:Y:S08]  /*8ad0*/  HMMA.16816.F32 R48, R4.reuse, R50, RZ ;  /* 0x000000320430723c */ /* 0x040ff000000018ff */
[C---:B------:R-:W-:Y:S08]  /*8ae0*/  HMMA.16816.F32 R44, R4.reuse, R40, RZ ;  /* 0x00000028042c723c */ /* 0x040ff000000018ff */
[C---:B------:R-:W-:Y:S08]  /*8af0*/  HMMA.16816.F32 R40, R4.reuse, R42, RZ ;  /* 0x0000002a0428723c */ /* 0x040ff000000018ff */
[C---:B------:R-:W-:Y:S08]  /*8b00*/  HMMA.16816.F32 R32, R4.reuse, R28, RZ ;  /* 0x0000001c0420723c */ /* 0x040ff000000018ff */
[----:B------:R-:W-:Y:S08]  /*8b10*/  HMMA.16816.F32 R28, R4, R30, RZ ;  /* 0x0000001e041c723c */ /* 0x000ff000000018ff */
[C---:B------:R-:W-:Y:S08]  /*8b20*/  HMMA.16816.F32 R104, R108.reuse, R24, R104 ;  /* 0x000000186c68723c */ /* 0x040ff00000001868 */
[C---:B------:R-:W-:Y:S08]  /*8b30*/  HMMA.16816.F32 R64, R108.reuse, R26, R64 ;  /* 0x0000001a6c40723c */ /* 0x040ff00000001840 */
[C---:B---3--:R-:W-:Y:S08]  /*8b40*/  HMMA.16816.F32 R52, R108.reuse, R16, R52 ;  /* 0x000000106c34723c */ /* 0x048ff00000001834 */
[C---:B------:R-:W-:Y:S08]  /*8b50*/  HMMA.16816.F32 R48, R108.reuse, R18, R48 ;  /* 0x000000126c30723c */ /* 0x040ff00000001830 */
[C---:B----4-:R-:W-:Y:S08]  /*8b60*/  HMMA.16816.F32 R44, R108.reuse, R8, R44 ;  /* 0x000000086c2c723c */ /* 0x050ff0000000182c */
[----:B------:R-:W-:Y:S08]  /*8b70*/  HMMA.16816.F32 R40, R108, R10, R40 ;  /* 0x0000000a6c28723c */ /* 0x000ff00000001828 */
[C---:B-1----:R-:W-:Y:S08]  /*8b80*/  HMMA.16816.F32 R24, R4.reuse, R20, RZ ;  /* 0x000000140418723c */ /* 0x042ff000000018ff */
[C---:B--2---:R-:W-:Y:S08]  /*8b90*/  HMMA.16816.F32 R16, R4.reuse, R12, RZ ;  /* 0x0000000c0410723c */ /* 0x044ff000000018ff */
        /* <DEDUP_REMOVED lines=19> */
[C---:B--2---:R-:W-:Y:S08]  /*8cd0*/  HMMA.16816.F32 R104, R108.reuse, R112, R104 ;  /* 0x000000706c68723c */ /* 0x044ff00000001868 */
[C---:B------:R-:W-:Y:S01]  /*8ce0*/  HMMA.16816.F32 R64, R108.reuse, R114, R64 ;  /* 0x000000726c40723c */ /* 0x040fe20000001840 */
[----:B------:R-:W1:Y:S07]  /*8cf0*/  LDSM.16.M88.4 R112, [R154+0x3000] ;  /* 0x003000009a70783b */ /* 0x000e6e0000000200 */
        /* <DEDUP_REMOVED lines=18> */
[----:B------:R-:W-:Y:S01]  /*8e20*/  HMMA.16816.F32 R64, R120, R118, R64 ;  /* 0x000000767840723c */ /* 0x000fe20000001840 */
[----:B------:R-:W2:Y:S07]  /*8e30*/  LDSM.16.M88.4 R116, [R153+0x3800] ;  /* 0x003800009974783b */ /* 0x000eae0000000200 */
[C---:B-1----:R-:W-:Y:S08]  /*8e40*/  HMMA.16816.F32 R8, R108.reuse, R112, R8 ;  /* 0x000000706c08723c */ /* 0x042ff00000001808 */
[----:B------:R-:W-:Y:S01]  /*8e50*/  HMMA.16816.F32 R4, R108, R114, R4 ;  /* 0x000000726c04723c */ /* 0x000fe20000001804 */
[----:B------:R-:W1:Y:S04]  /*8e60*/  LDSM.16.M88.4 R112, [R153+0x2800] ;  /* 0x002800009970783b */ /* 0x000e680000000200 */
[----:B------:R-:W3:Y:S03]  /*8e70*/  LDSM.16.M88.4 R108, [R153+0x3000] ;  /* 0x00300000996c783b */ /* 0x000ee60000000200 */
        /* <DEDUP_REMOVED lines=10> */
[C---:B------:R-:W-:Y:S08]  /*8f20*/  HMMA.16816.F32 R20, R120.reuse, R118, R20 ;  /* 0x000000767814723c */ /* 0x040ff00000001814 */
[----:B-1----:R-:W-:Y:S01]  /*8f30*/  HMMA.16816.F32 R32, R120, R112, R32 ;  /* 0x000000707820723c */ /* 0x002fe20000001820 */
[----:B------:R-:W-:-:S04]  /*8f40*/  IMAD.IADD R112, R38, 0x1, R37 ;  /* 0x0000000126707824 */ /* 0x000fc800078e0225 */
[----:B------:R-:W-:-:S03]  /*8f50*/  IMAD.IADD R112, R101, 0x1, R112 ;  /* 0x0000000165707824 */ /* 0x000fc600078e0270 */
[----:B------:R-:W-:Y:S01]  /*8f60*/  HMMA.16816.F32 R28, R120, R114, R28 ;  /* 0x00000072781c723c */ /* 0x000fe2000000181c */
[----:B------:R-:W-:-:S07]  /*8f70*/  VIADD R132, R112, 0x8 ;  /* 0x0000000870847836 */ /* 0x000fce0000000000 */
[----:B---3--:R-:W-:Y:S01]  /*8f80*/  HMMA.16816.F32 R16, R120, R108, R16 ;  /* 0x0000006c7810723c */ /* 0x008fe20000001810 */
[----:B------:R-:W-:-:S07]  /*8f90*/  IMAD.IADD R108, R39, 0x1, R126 ;  /* 0x00000001276c7824 */ /* 0x000fce00078e027e */
[----:B------:R-:W-:Y:S01]  /*8fa0*/  HMMA.16816.F32 R12, R120, R110, R12 ;  /* 0x0000006e780c723c */ /* 0x000fe2000000180c */
[----:B------:R-:W-:-:S05]  /*8fb0*/  IMAD.IADD R111, R108, 0x1, R127 ;  /* 0x000000016c6f7824 */ /* 0x000fca00078e027f */
[C-C-:B------:R-:W-:Y:S02]  /*8fc0*/  IADD3 R101, PT, PT, R112.reuse, 0x80, -R111.reuse ;  /* 0x0000008070657810 */ /* 0x140fe40007ffe86f */
[C-C-:B------:R-:W-:Y:S02]  /*8fd0*/  IADD3 R109, PT, PT, R112.reuse, 0x70, -R111.reuse ;  /* 0x00000070706d7810 */ /* 0x140fe40007ffe86f */
[----:B------:R-:W-:Y:S02]  /*8fe0*/  IABS R101, R101 ;  /* 0x0000006500657213 */ /* 0x000fe40000000000 */
[----:B------:R-:W-:Y:S02]  /*8ff0*/  IADD3 R110, PT, PT, R112, 0x77, -R111 ;  /* 0x00000077706e7810 */ /* 0x000fe40007ffe86f */
[----:B------:R-:W-:Y:S02]  /*9000*/  I2FP.F32.S32 R101, R101 ;  /* 0x0000006500657245 */ /* 0x000fe40000201400 */
[----:B------:R-:W-:-:S02]  /*9010*/  IABS R109, R109 ;  /* 0x0000006d006d7213 */ /* 0x000fc40000000000 */
[----:B------:R-:W-:Y:S01]  /*9020*/  IABS R110, R110 ;  /* 0x0000006e006e7213 */ /* 0x000fe20000000000 */
[C---:B------:R-:W-:Y:S01]  /*9030*/  FFMA.FTZ R104, -R173.reuse, R101, R104 ;  /* 0x00000065ad687223 */ /* 0x040fe20000010168 */
[----:B------:R-:W-:Y:S02]  /*9040*/  IADD3 R101, PT, PT, R112, 0x78, -R111 ;  /* 0x0000007870657810 */ /* 0x000fe40007ffe86f */
[----:B------:R-:W-:Y:S02]  /*9050*/  I2FP.F32.S32 R109, R109 ;  /* 0x0000006d006d7245 */ /* 0x000fe40000201400 */
[----:B------:R-:W-:Y:S02]  /*9060*/  IABS R101, R101 ;  /* 0x0000006500657213 */ /* 0x000fe40000000000 */
[----:B------:R-:W-:Y:S01]  /*9070*/  I2FP.F32.S32 R110, R110 ;  /* 0x0000006e006e7245 */ /* 0x000fe20000201400 */
[----:B------:R-:W-:Y:S01]  /*9080*/  FFMA.FTZ R109, -R173, R109, R60 ;  /* 0x0000006dad6d7223 */ /* 0x000fe2000001013c */
[----:B------:R-:W-:-:S02]  /*9090*/  I2FP.F32.S32 R101, R101 ;  /* 0x0000006500657245 */ /* 0x000fc40000201400 */
[C---:B------:R-:W-:Y:S01]  /*90a0*/  IADD3 R60, PT, PT, R112.reuse, 0x5f, -R111 ;  /* 0x0000005f703c7810 */ /* 0x040fe20007ffe86f */
[C---:B------:R-:W-:Y:S01]  /*90b0*/  FFMA.FTZ R110, -R173.reuse, R110, R65 ;  /* 0x0000006ead6e7223 */ /* 0x040fe20000010141 */
[C-C-:B------:R-:W-:Y:S01]  /*90c0*/  IADD3 R65, PT, PT, R112.reuse, 0x68, -R111.reuse ;  /* 0x0000006870417810 */ /* 0x140fe20007ffe86f */
[----:B------:R-:W-:Y:S01]  /*90d0*/  FFMA.FTZ R101, -R173, R101, R64 ;  /* 0x00000065ad657223 */ /* 0x000fe20000010140 */
[----:B------:R-:W-:Y:S02]  /*90e0*/  IADD3 R64, PT, PT, R112, 0x67, -R111 ;  /* 0x0000006770407810 */ /* 0x000fe40007ffe86f */
[----:B------:R-:W-:Y:S02]  /*90f0*/  IABS R60, R60 ;  /* 0x0000003c003c7213 */ /* 0x000fe40000000000 */
[----:B------:R-:W-:Y:S02]  /*9100*/  IABS R64, R64 ;  /* 0x0000004000407213 */ /* 0x000fe40000000000 */
[----:B------:R-:W-:-:S02]  /*9110*/  IABS R65, R65 ;  /* 0x0000004100417213 */ /* 0x000fc40000000000 */
[----:B------:R-:W-:Y:S02]  /*9120*/  I2FP.F32.S32 R64, R64 ;  /* 0x0000004000407245 */ /* 0x000fe40000201400 */
[----:B------:R-:W-:Y:S02]  /*9130*/  I2FP.F32.S32 R60, R60 ;  /* 0x0000003c003c7245 */ /* 0x000fe40000201400 */
[----:B------:R-:W-:Y:S01]  /*9140*/  I2FP.F32.S32 R65, R65 ;  /* 0x0000004100417245 */ /* 0x000fe20000201400 */
[C---:B------:R-:W-:Y:S01]  /*9150*/  FFMA.FTZ R64, -R173.reuse, R64, R57 ;  /* 0x00000040ad407223 */ /* 0x040fe20000010139 */
[C---:B------:R-:W-:Y:S01]  /*9160*/  IADD3 R57, PT, PT, R112.reuse, 0x58, -R111 ;  /* 0x0000005870397810 */ /* 0x040fe20007ffe86f */
[C---:B------:R-:W-:Y:S01]  /*9170*/  FFMA.FTZ R60, -R173.reuse, R60, R53 ;  /* 0x0000003cad3c7223 */ /* 0x040fe20000010135 */
[----:B------:R-:W-:Y:S01]  /*9180*/  IADD3 R53, PT, PT, R112, 0x50, -R111 ;  /* 0x0000005070357810 */ /* 0x000fe20007ffe86f */
[----:B------:R-:W-:Y:S01]  /*9190*/  FFMA.FTZ R65, -R173, R65, R56 ;  /* 0x00000041ad417223 */ /* 0x000fe20000010138 */
[----:B------:R-:W-:-:S02]  /*91a0*/  IABS R57, R57 ;  /* 0x0000003900397213 */ /* 0x000fc40000000000 */
[C-C-:B------:R-:W-:Y:S02]  /*91b0*/  IADD3 R56, PT, PT, R112.reuse, 0x57, -R111.reuse ;  /* 0x0000005770387810 */ /* 0x140fe40007ffe86f */
[----:B------:R-:W-:Y:S02]  /*91c0*/  I2FP.F32.S32 R57, R57 ;  /* 0x0000003900397245 */ /* 0x000fe40000201400 */
[----:B------:R-:W-:Y:S02]  /*91d0*/  IABS R53, R53 ;  /* 0x0000003500357213 */ /* 0x000fe40000000000 */
[----:B------:R-:W-:Y:S01]  /*91e0*/  IABS R56, R56 ;  /* 0x0000003800387213 */ /* 0x000fe20000000000 */
[----:B------:R-:W-:Y:S01]  /*91f0*/  FFMA.FTZ R57, -R173, R57, R48 ;  /* 0x00000039ad397223 */ /* 0x000fe20000010130 */
[----:B------:R-:W-:Y:S02]  /*9200*/  IADD3 R48, PT, PT, R112, 0x4f, -R111 ;  /* 0x0000004f70307810 */ /* 0x000fe40007ffe86f */
[----:B------:R-:W-:-:S02]  /*9210*/  I2FP.F32.S32 R53, R53 ;  /* 0x0000003500357245 */ /* 0x000fc40000201400 */
[----:B------:R-:W-:Y:S02]  /*9220*/  IABS R48, R48 ;  /* 0x0000003000307213 */ /* 0x000fe40000000000 */
[----:B------:R-:W-:Y:S01]  /*9230*/  I2FP.F32.S32 R56, R56 ;  /* 0x0000003800387245 */ /* 0x000fe20000201400 */
[C---:B------:R-:W-:Y:S01]  /*9240*/  FFMA.FTZ R53, -R173.reuse, R53, R44 ;  /* 0x00000035ad357223 */ /* 0x040fe2000001012c */
[----:B------:R-:W-:Y:S02]  /*9250*/  I2FP.F32.S32 R48, R48 ;  /* 0x0000003000307245 */ /* 0x000fe40000201400 */
[C---:B------:R-:W-:Y:S01]  /*9260*/  IADD3 R44, PT, PT, R112.reuse, 0x47, -R111 ;  /* 0x00000047702c7810 */ /* 0x040fe20007ffe86f */
[C---:B------:R-:W-:Y:S01]  /*9270*/  FFMA.FTZ R56, -R173.reuse, R56, R49 ;  /* 0x00000038ad387223 */ /* 0x040fe20000010131 */
[C---:B------:R-:W-:Y:S01]  /*9280*/  IADD3 R49, PT, PT, R112.reuse, 0x40, -R111 ;  /* 0x0000004070317810 */ /* 0x040fe20007ffe86f */
[----:B------:R-:W-:Y:S01]  /*9290*/  FFMA.FTZ R48, -R173, R48, R45 ;  /* 0x00000030ad307223 */ /* 0x000fe2000001012d */
[----:B------:R-:W-:-:S02]  /*92a0*/  IADD3 R45, PT, PT, R112, 0x48, -R111 ;  /* 0x00000048702d7810 */ /* 0x000fc40007ffe86f */
[----:B------:R-:W-:Y:S02]  /*92b0*/  IABS R44, R44 ;  /* 0x0000002c002c7213 */ /* 0x000fe40000000000 */
[----:B------:R-:W-:Y:S02]  /*92c0*/  IABS R45, R45 ;  /* 0x0000002d002d7213 */ /* 0x000fe40000000000 */
[----:B------:R-:W-:Y:S02]  /*92d0*/  IABS R49, R49 ;  /* 0x0000003100317213 */ /* 0x000fe40000000000 */
[----:B------:R-:W-:Y:S02]  /*92e0*/  I2FP.F32.S32 R45, R45 ;  /* 0x0000002d002d7245 */ /* 0x000fe40000201400 */
[----:B------:R-:W-:Y:S02]  /*92f0*/  I2FP.F32.S32 R44, R44 ;  /* 0x0000002c002c7245 */ /* 0x000fe40000201400 */
[----:B------:R-:W-:Y:S01]  /*9300*/  I2FP.F32.S32 R49, R49 ;  /* 0x0000003100317245 */ /* 0x000fe20000201400 */
[C---:B------:R-:W-:Y:S01]  /*9310*/  FFMA.FTZ R45, -R173.reuse, R45, R40 ;  /* 0x0000002dad2d7223 */ /* 0x040fe20000010128 */
[C---:B------:R-:W-:Y:S01]  /*9320*/  IADD3 R40, PT, PT, R112.reuse, 0x3f, -R111 ;  /* 0x0000003f70287810 */ /* 0x040fe20007ffe86f */
[C---:B------:R-:W-:Y:S01]  /*9330*/  FFMA.FTZ R44, -R173.reuse, R44, R41 ;  /* 0x0000002cad2c7223 */ /* 0x040fe20000010129 */
[C-C-:B------:R-:W-:Y:S01]  /*9340*/  IADD3 R108, PT, PT, R112.reuse, 0x7f, -R111.reuse ;  /* 0x0000007f706c7810 */ /* 0x140fe20007ffe86f */
[----:B------:R-:W-:Y:S01]  /*9350*/  FFMA.FTZ R41, -R173, R49, R32 ;  /* 0x00000031ad297223 */ /* 0x000fe20000010120 */
[----:B------:R-:W-:-:S02]  /*9360*/  IADD3 R49, PT, PT, R112, 0x38, -R111 ;  /* 0x0000003870317810 */ /* 0x000fc40007ffe86f */
[----:B------:R-:W-:Y:S02]  /*9370*/  IABS R40, R40 ;  /* 0x0000002800287213 */ /* 0x000fe40000000000 */
[----:B------:R-:W-:Y:S02]  /*9380*/  IABS R49, R49 ;  /* 0x0000003100317213 */ /* 0x000fe40000000000 */
[----:B------:R-:W-:Y:S02]  /*9390*/  I2FP.F32.S32 R40, R40 ;  /* 0x0000002800287245 */ /* 0x000fe40000201400 */
[----:B------:R-:W-:Y:S02]  /*93a0*/  I2FP.F32.S32 R49, R49 ;  /* 0x0000003100317245 */ /* 0x000fe40000201400 */
[C---:B------:R-:W-:Y:S01]  /*93b0*/  IADD3 R32, PT, PT, R112.reuse, 0x37, -R111 ;  /* 0x0000003770207810 */ /* 0x040fe20007ffe86f */
[C---:B------:R-:W-:Y:S01]  /*93c0*/  FFMA.FTZ R40, -R173.reuse, R40, R33 ;  /* 0x00000028ad287223 */ /* 0x040fe20000010121 */
[----:B------:R-:W-:Y:S01]  /*93d0*/  IABS R108, R108 ;  /* 0x0000006c006c7213 */ /* 0x000fe20000000000 */
[----:B------:R-:W-:Y:S01]  /*93e0*/  FFMA.FTZ R33, -R173, R49, R28 ;  /* 0x00000031ad217223 */ /* 0x000fe2000001011c */
[----:B------:R-:W-:-:S02]  /*93f0*/  IADD3 R28, PT, PT, R112, 0x2f, -R111 ;  /* 0x0000002f701c7810 */ /* 0x000fc40007ffe86f */
[C---:B------:R-:W-:Y:S02]  /*9400*/  IADD3 R49, PT, PT, R112.reuse, 0x28, -R111 ;  /* 0x0000002870317810 */ /* 0x040fe40007ffe86f */
[----:B------:R-:W-:Y:S02]  /*9410*/  IABS R28, R28 ;  /* 0x0000001c001c7213 */ /* 0x000fe40000000000 */
[----:B------:R-:W-:Y:S02]  /*9420*/  IABS R49, R49 ;  /* 0x0000003100317213 */ /* 0x000fe40000000000 */
[----:B------:R-:W-:Y:S02]  /*9430*/  I2FP.F32.S32 R28, R28 ;  /* 0x0000001c001c7245 */ /* 0x000fe40000201400 */
[----:B------:R-:W-:Y:S02]  /*9440*/  I2FP.F32.S32 R49, R49 ;  /* 0x0000003100317245 */ /* 0x000fe40000201400 */
[----:B------:R-:W-:Y:S01]  /*9450*/  IABS R32, R32 ;  /* 0x0000002000207213 */ /* 0x000fe20000000000 */
[C---:B------:R-:W-:Y:S01]  /*9460*/  FFMA.FTZ R28, -R173.reuse, R28, R25 ;  /* 0x0000001cad1c7223 */ /* 0x040fe20000010119 */
[----:B------:R-:W-:Y:S01]  /*9470*/  I2FP.F32.S32 R108, R108 ;  /* 0x0000006c006c7245 */ /* 0x000fe20000201400 */
[----:B------:R-:W-:Y:S01]  /*9480*/  FFMA.FTZ R25, -R173, R49, R20 ;  /* 0x00000031ad197223 */ /* 0x000fe20000010114 */
[----:B------:R-:W-:-:S02]  /*9490*/  IADD3 R20, PT, PT, R112, 0x1f, -R111 ;  /* 0x0000001f70147810 */ /* 0x000fc40007ffe86f */
[----:B------:R-:W-:Y:S01]  /*94a0*/  I2FP.F32.S32 R32, R32 ;  /* 0x0000002000207245 */ /* 0x000fe20000201400 */
[C---:B------:R-:W-:Y:S01]  /*94b0*/  FFMA.FTZ R105, -R173.reuse, R108, R105 ;  /* 0x0000006cad697223 */ /* 0x040fe20000010169 */
[----:B------:R-:W-:Y:S02]  /*94c0*/  IABS R20, R20 ;  /* 0x0000001400147213 */ /* 0x000fe40000000000 */
[C---:B------:R-:W-:Y:S01]  /*94d0*/  IADD3 R108, PT, PT, R112.reuse, 0x6f, -R111 ;  /* 0x0000006f706c7810 */ /* 0x040fe20007ffe86f */
[C---:B------:R-:W-:Y:S01]  /*94e0*/  FFMA.FTZ R32, -R173.reuse, R32, R29 ;  /* 0x00000020ad207223 */ /* 0x040fe2000001011d */
[----:B------:R-:W-:Y:S02]  /*94f0*/  I2FP.F32.S32 R20, R20 ;  /* 0x0000001400147245 */ /* 0x000fe40000201400 */
[C-C-:B------:R-:W-:Y:S02]  /*9500*/  IADD3 R29, PT, PT, R112.reuse, 0x30, -R111.reuse ;  /* 0x00000030701d7810 */ /* 0x140fe40007ffe86f */
[C---:B------:R-:W-:Y:S01]  /*9510*/  IADD3 R49, PT, PT, R112.reuse, 0x20, -R111 ;  /* 0x0000002070317810 */ /* 0x040fe20007ffe86f */
[----:B------:R-:W-:Y:S01]  /*9520*/  FFMA.FTZ R20, -R173, R20, R17 ;  /* 0x00000014ad147223 */ /* 0x000fe20000010111 */
[----:B------:R-:W-:-:S02]  /*9530*/  IADD3 R17, PT, PT, R112, 0x18, -R111 ;  /* 0x0000001870117810 */ /* 0x000fc40007ffe86f */
[----:B------:R-:W-:Y:S02]  /*9540*/  IABS R29, R29 ;  /* 0x0000001d001d7213 */ /* 0x000fe40000000000 */
[----:B------:R-:W-:Y:S02]  /*9550*/  IABS R17, R17 ;  /* 0x0000001100117213 */ /* 0x000fe40000000000 */
[----:B------:R-:W-:Y:S02]  /*9560*/  I2FP.F32.S32 R29, R29 ;  /* 0x0000001d001d7245 */ /* 0x000fe40000201400 */
[----:B------:R-:W-:Y:S02]  /*9570*/  I2FP.F32.S32 R17, R17 ;  /* 0x0000001100117245 */ /* 0x000fe40000201400 */
[----:B------:R-:W-:Y:S01]  /*9580*/  IABS R108, R108 ;  /* 0x0000006c006c7213 */ /* 0x000fe20000000000 */
[C---:B------:R-:W-:Y:S01]  /*9590*/  FFMA.FTZ R29, -R173.reuse, R29, R24 ;  /* 0x0000001dad1d7223 */ /* 0x040fe20000010118 */
[--C-:B------:R-:W-:Y:S01]  /*95a0*/  IADD3 R24, PT, PT, R112, 0x27, -R111.reuse ;  /* 0x0000002770187810 */ /* 0x100fe20007ffe86f */
        /* <DEDUP_REMOVED lines=11> */
[C-C-:B------:R-:W-:Y:S01]  /*9660*/  IADD3 R61, PT, PT, R112.reuse, 0x60, -R111.reuse ;  /* 0x00000060703d7810 */ /* 0x140fe20007ffe86f */
[C---:B------:R-:W-:Y:S01]  /*9670*/  FFMA.FTZ R21, -R173.reuse, R49, R16 ;  /* 0x00000031ad157223 */ /* 0x040fe20000010110 */
[----:B------:R-:W-:Y:S01]  /*9680*/  IADD3 R16, PT, PT, R112, 0x17, -R111 ;  /* 0x0000001770107810 */ /* 0x000fe20007ffe86f */
        /* <DEDUP_REMOVED lines=21> */
[C-C-:B------:R-:W-:Y:S01]  /*97e0*/  IADD3 R49, PT, PT, R132.reuse, 0x80, -R111.reuse ;  /* 0x0000008084317810 */ /* 0x140fe20007ffe86f */
[C---:B------:R-:W-:Y:S01]  /*97f0*/  FFMA.FTZ R128, -R173.reuse, R13, R66 ;  /* 0x0000000dad807223 */ /* 0x040fe20000010142 */
[C---:B------:R-:W-:Y:S01]  /*9800*/  IADD3 R13, PT, PT, R132.reuse, 0x68, -R111 ;  /* 0x00000068840d7810 */ /* 0x040fe20007ffe86f */
[----:B------:R-:W-:Y:S01]  /*9810*/  FFMA.FTZ R107, -R173, R12, R51 ;  /* 0x0000000cad6b7223 */ /* 0x000fe20000010133 */
[----:B------:R-:W-:-:S02]  /*9820*/  IADD3 R12, PT, PT, R132, 0x47, -R111 ;  /* 0x00000047840c7810 */ /* 0x000fc40007ffe86f */
[----:B------:R-:W-:Y:S02]  /*9830*/  IABS R13, R13 ;  /* 0x0000000d000d7213 */ /* 0x000fe40000000000 */
[----:B------:R-:W-:Y:S02]  /*9840*/  IABS R12, R12 ;  /* 0x0000000c000c7213 */ /* 0x000fe40000000000 */
[----:B------:R-:W-:Y:S02]  /*9850*/  I2FP.F32.S32 R13, R13 ;  /* 0x0000000d000d7245 */ /* 0x000fe40000201400 */
[----:B------:R-:W-:Y:S02]  /*9860*/  I2FP.F32.S32 R12, R12 ;  /* 0x0000000c000c7245 */ /* 0x000fe40000201400 */
[C-C-:B------:R-:W-:Y:S01]  /*9870*/  IADD3 R116, PT, PT, R132.reuse, 0x67, -R111.reuse ;  /* 0x0000006784747810 */ /* 0x140fe20007ffe86f */
[C---:B------:R-:W-:Y:S01]  /*9880*/  FFMA.FTZ R52, -R173.reuse, R13, R58 ;  /* 0x0000000dad347223 */ /* 0x040fe2000001013a */
[C---:B------:R-:W-:Y:S01]  /*9890*/  IADD3 R13, PT, PT, R132.reuse, 0x50, -R111 ;  /* 0x00000050840d7810 */ /* 0x040fe20007ffe86f */
[----:B------:R-:W-:Y:S01]  /*98a0*/  FFMA.FTZ R63, -R173, R12, R43 ;  /* 0x0000000cad3f7223 */ /* 0x000fe2000001012b */
[----:B------:R-:W-:-:S02]  /*98b0*/  IADD3 R12, PT, PT, R132, 0x3f, -R111 ;  /* 0x0000003f840c7810 */ /* 0x000fc40007ffe86f */
[----:B------:R-:W-:Y:S02]  /*98c0*/  IABS R49, R49 ;  /* 0x0000003100317213 */ /* 0x000fe40000000000 */
        /* <DEDUP_REMOVED lines=9> */
[C-C-:B------:R-:W-:Y:S01]  /*9960*/  IADD3 R114, PT, PT, R132.reuse, 0x5f, -R111.reuse ;  /* 0x0000005f84727810 */ /* 0x140fe20007ffe86f */
[C---:B------:R-:W-:Y:S01]  /*9970*/  FFMA.FTZ R106, -R173.reuse, R13, R46 ;  /* 0x0000000dad6a7223 */ /* 0x040fe2000001012e */
[C---:B------:R-:W-:Y:S01]  /*9980*/  IADD3 R113, PT, PT, R132.reuse, 0x58, -R111 ;  /* 0x0000005884717810 */ /* 0x040fe20007ffe86f */
[----:B------:R-:W-:Y:S01]  /*9990*/  FFMA.FTZ R59, -R173, R12, R35 ;  /* 0x0000000cad3b7223 */ /* 0x000fe20000010123 */
[C-C-:B------:R-:W-:Y:S02]  /*99a0*/  IADD3 R13, PT, PT, R132.reuse, 0x48, -R111.reuse ;  /* 0x00000048840d7810 */ /* 0x140fe40007ffe86f */
        /* <DEDUP_REMOVED lines=15> */
[----:B------:R-:W-:Y:S02]  /*9aa0*/  IADD3 R12, PT, PT, R132, 0x27, -R111 ;  /* 0x00000027840c7810 */ /* 0x000fe40007ffe86f */
[----:B------:R-:W-:-:S02]  /*9ab0*/  IABS R13, R13 ;  /* 0x0000000d000d7213 */ /* 0x000fc40000000000 */
        /* <DEDUP_REMOVED lines=20> */
[----:B------:R-:W-:Y:S01]  /*9c00*/  IADD3 R46, PT, PT, R132, 0x4f, -R111 ;  /* 0x0000004f842e7810 */ /* 0x000fe20007ffe86f */
[----:B------:R-:W-:Y:S01]  /*9c10*/  FFMA.FTZ R23, -R173, R12, R15 ;  /* 0x0000000cad177223 */ /* 0x000fe2000001010f */
[----:B------:R-:W-:Y:S01]  /*9c20*/  IABS R118, R118 ;  /* 0x0000007600767213 */ /* 0x000fe20000000000 */
[----:B------:R-:W1:Y:S01]  /*9c30*/  LDSM.16.M88.4 R12, [R153+0x5800] ;  /* 0x00580000990c783b */ /* 0x000e620000000200 */
[----:B------:R-:W-:Y:S01]  /*9c40*/  IABS R46, R46 ;  /* 0x0000002e002e7213 */ /* 0x000fe20000000000 */
[----:B------:R-:W-:-:S04]  /*9c50*/  DEPBAR.LE SB0, 0x0 ;  /* 0x000080000000791a */ /* 0x000fc80000000000 */
[----:B------:R-:W-:Y:S02]  /*9c60*/  I2FP.F32.S32 R118, R118 ;  /* 0x0000007600767245 */ /* 0x000fe40000201400 */
[----:B------:R-:W-:Y:S02]  /*9c70*/  I2FP.F32.S32 R46, R46 ;  /* 0x0000002e002e7245 */ /* 0x000fe40000201400 */
[C-C-:B------:R-:W-:Y:S01]  /*9c80*/  IADD3 R51, PT, PT, R132.reuse, 0x30, -R111.reuse ;  /* 0x0000003084337810 */ /* 0x140fe20007ffe86f */
[C---:B------:R-:W-:Y:S01]  /*9c90*/  FFMA.FTZ R118, -R173.reuse, R118, R62 ;  /* 0x00000076ad767223 */ /* 0x040fe2000001013e */
[C---:B------:R-:W-:Y:S01]  /*9ca0*/  IADD3 R62, PT, PT, R132.reuse, 0x40, -R111 ;  /* 0x00000040843e7810 */ /* 0x040fe20007ffe86f */
[----:B------:R-:W-:Y:S01]  /*9cb0*/  FFMA.FTZ R67, -R173, R46, R47 ;  /* 0x0000002ead437223 */ /* 0x000fe2000001012f */
[----:B------:R-:W-:Y:S02]  /*9cc0*/  IADD3 R47, PT, PT, R132, 0x28, -R111 ;  /* 0x00000028842f7810 */ /* 0x000fe40007ffe86f */
[----:B------:R-:W-:-:S02]  /*9cd0*/  IABS R62, R62 ;  /* 0x0000003e003e7213 */ /* 0x000fc40000000000 */
[----:B------:R-:W-:Y:S02]  /*9ce0*/  IABS R51, R51 ;  /* 0x0000003300337213 */ /* 0x000fe40000000000 */
[----:B------:R-:W-:Y:S02]  /*9cf0*/  I2FP.F32.S32 R62, R62 ;  /* 0x0000003e003e7245 */ /* 0x000fe40000201400 */
[----:B------:R-:W-:Y:S02]  /*9d00*/  IABS R47, R47 ;  /* 0x0000002f002f7213 */ /* 0x000fe40000000000 */
[----:B------:R-:W-:Y:S01]  /*9d10*/  I2FP.F32.S32 R51, R51 ;  /* 0x0000003300337245 */ /* 0x000fe20000201400 */
[C---:B------:R-:W-:Y:S01]  /*9d20*/  FFMA.FTZ R62, -R173.reuse, R62, R34 ;  /* 0x0000003ead3e7223 */ /* 0x040fe20000010122 */
[----:B------:R-:W-:Y:S02]  /*9d30*/  I2FP.F32.S32 R47, R47 ;  /* 0x0000002f002f7245 */ /* 0x000fe40000201400 */
[--C-:B------:R-:W-:Y:S01]  /*9d40*/  IADD3 R34, PT, PT, R132, 0x1f, -R111.reuse ;  /* 0x0000001f84227810 */ /* 0x100fe20007ffe86f */
[C---:B------:R-:W-:Y:S01]  /*9d50*/  FFMA.FTZ R51, -R173.reuse, R51, R26 ;  /* 0x00000033ad337223 */ /* 0x040fe2000001011a */
[----:B------:R-:W-:Y:S01]  /*9d60*/  IADD3 R35, PT, PT, R112, 0x10, -R111 ;  /* 0x0000001070237810 */ /* 0x000fe20007ffe86f */
[----:B------:R-:W-:Y:S01]  /*9d70*/  FFMA.FTZ R47, -R173, R47, R22 ;  /* 0x0000002fad2f7223 */ /* 0x000fe20000010116 */
[----:B------:R-:W-:-:S02]  /*9d80*/  IABS R34, R34 ;  /* 0x0000002200227213 */ /* 0x000fc40000000000 */
[C-C-:B------:R-:W-:Y:S02]  /*9d90*/  IADD3 R26, PT, PT, R112.reuse, 0xf, -R111.reuse ;  /* 0x0000000f701a7810 */ /* 0x140fe40007ffe86f */
[C-C-:B------:R-:W-:Y:S02]  /*9da0*/  IADD3 R22, PT, PT, R112.reuse, 0x8, -R111.reuse ;  /* 0x0000000870167810 */ /* 0x140fe40007ffe86f */
[--C-:B------:R-:W-:Y:S01]  /*9db0*/  IADD3 R112, PT, PT, R112, 0x7, -R111.reuse ;  /* 0x0000000770707810 */ /* 0x100fe20007ffe86f */
[C---:B-1----:R-:W-:Y:S01]  /*9dc0*/  HMMA.16816.F32 R4, R120.reuse, R14, R4 ;  /* 0x0000000e7804723c */ /* 0x042fe20000001804 */
[----:B------:R-:W-:Y:S02]  /*9dd0*/  I2FP.F32.S32 R34, R34 ;  /* 0x0000002200227245 */ /* 0x000fe40000201400 */
[----:B------:R-:W-:Y:S02]  /*9de0*/  IABS R112, R112 ;  /* 0x0000007000707213 */ /* 0x000fe40000000000 */
[C---:B------:R-:W-:Y:S01]  /*9df0*/  IADD3 R115, PT, PT, R132.reuse, 0x60, -R111 ;  /* 0x0000006084737810 */ /* 0x040fe20007ffe86f */
[----:B------:R-:W-:Y:S01]  /*9e00*/  FFMA.FTZ R34, -R173, R34, R19 ;  /* 0x00000022ad227223 */ /* 0x000fe20000010113 */
[C-C-:B------:R-:W-:Y:S01]  /*9e10*/  IADD3 R31, PT, PT, R132.reuse, 0x10, -R111.reuse ;  /* 0x00000010841f7810 */ /* 0x140fe20007ffe86f */
[----:B------:R-:W-:Y:S01]  /*9e20*/  HMMA.16816.F32 R8, R120, R12, R8 ;  /* 0x0000000c7808723c */ /* 0x000fe20000001808 */
[--C-:B------:R-:W-:Y:S01]  /*9e30*/  IADD3 R19, PT, PT, R132, 0xf, -R111.reuse ;  /* 0x0000000f84137810 */ /* 0x100fe20007ffe86f */
[----:B------:R-:W-:Y:S01]  /*9e40*/  VIADD R13, R100, 0xffffff90 ;  /* 0xffffff90640d7836 */ /* 0x000fe20000000000 */
[----:B------:R-:W-:-:S02]  /*9e50*/  IADD3 R18, PT, PT, R132, 0x8, -R111 ;  /* 0x0000000884127810 */ /* 0x000fc40007ffe86f */
[----:B------:R-:W-:Y:S02]  /*9e60*/  I2FP.F32.S32 R12, R112 ;  /* 0x00000070000c7245 */ /* 0x000fe40000201400 */
[----:B------:R-:W-:Y:S02]  /*9e70*/  IADD3 R111, PT, PT, R132, 0x7, -R111 ;  /* 0x00000007846f7810 */ /* 0x000fe40007ffe86f */
[----:B------:R-:W-:Y:S02]  /*9e80*/  IABS R115, R115 ;  /* 0x0000007300737213 */ /* 0x000fe40000000000 */
[----:B------:R-:W-:Y:S01]  /*9e90*/  IABS R111, R111 ;  /* 0x0000006f006f7213 */ /* 0x000fe20000000000 */
[----:B------:R-:W-:Y:S01]  /*9ea0*/  FFMA.FTZ R5, -R173, R12, R5 ;  /* 0x0000000cad057223 */ /* 0x000fe20000010105 */
[----:B------:R-:W-:Y:S01]  /*9eb0*/  VIADD R12, R100, 0xfffffff9 ;  /* 0xfffffff9640c7836 */ /* 0x000fe20000000000 */
[----:B------:R-:W-:Y:S02]  /*9ec0*/  I2FP.F32.S32 R115, R115 ;  /* 0x0000007300737245 */ /* 0x000fe40000201400 */
[----:B------:R-:W-:-:S02]  /*9ed0*/  I2FP.F32.S32 R46, R111 ;  /* 0x0000006f002e7245 */ /* 0x000fc40000201400 */
[C---:B------:R-:W-:Y:S01]  /*9ee0*/  ISETP.GE.AND P2, PT, R12.reuse, R185, PT ;  /* 0x000000b90c00720c */ /* 0x040fe20003f46270 */
[C---:B------:R-:W-:Y:S01]  /*9ef0*/  FFMA.FTZ R115, -R173.reuse, R115, R54 ;  /* 0x00000073ad737223 */ /* 0x040fe20000010136 */
[C---:B------:R-:W-:Y:S01]  /*9f00*/  ISETP.GE.AND P5, PT, R12.reuse, R184, PT ;  /* 0x000000b80c00720c */ /* 0x040fe20003fa6270 */
[----:B------:R-:W-:Y:S01]  /*9f10*/  FFMA.FTZ R46, -R173, R46, R7 ;  /* 0x0000002ead2e7223 */ /* 0x000fe20000010107 */
[----:B------:R-:W-:Y:S01]  /*9f20*/  ISETP.GE.AND P3, PT, R12, R183, PT ;  /* 0x000000b70c00720c */ /* 0x000fe20003f66270 */
[----:B------:R-:W-:Y:S01]  /*9f30*/  VIADD R7, R100, 0xffffff80 ;  /* 0xffffff8064077836 */ /* 0x000fe20000000000 */
[----:B------:R-:W-:Y:S02]  /*9f40*/  FSEL R5, R5, -INF , P2 ;  /* 0xff80000005057808 */ /* 0x000fe40001000000 */
[----:B------:R-:W-:Y:S02]  /*9f50*/  FSEL R46, R46, -INF , P3 ;  /* 0xff8000002e2e7808 */ /* 0x000fe40001800000 */
[----:B------:R-:W-:-:S02]  /*9f60*/  FSEL R49, R5, -INF , !P5 ;  /* 0xff80000005317808 */ /* 0x000fc40006800000 */
[C---:B------:R-:W-:Y:S02]  /*9f70*/  ISETP.GE.AND P2, PT, R7.reuse, R185, PT ;  /* 0x000000b90700720c */ /* 0x040fe40003f46270 */
[C---:B------:R-:W-:Y:S02]  /*9f80*/  ISETP.GE.AND P6, PT, R7.reuse, R184, PT ;  /* 0x000000b80700720c */ /* 0x040fe40003fc6270 */
[CC--:B------:R-:W-:Y:S02]  /*9f90*/  ISETP.GE.AND P5, PT, R7.reuse, R182.reuse, PT ;  /* 0x000000b60700720c */ /* 0x0c0fe40003fa6270 */
[----:B------:R-:W-:Y:S01]  /*9fa0*/  ISETP.GE.AND P3, PT, R7, R183, PT ;  /* 0x000000b70700720c */ /* 0x000fe20003f66270 */
[----:B------:R-:W-:Y:S01]  /*9fb0*/  VIADD R7, R100, 0xffffff81 ;  /* 0xffffff8164077836 */ /* 0x000fe20000000000 */
[----:B------:R-:W-:Y:S01]  /*9fc0*/  ISETP.GE.AND P4, PT, R12, R182, PT ;  /* 0x000000b60c00720c */ /* 0x000fe20003f86270 */
[----:B------:R-:W-:Y:S01]  /*9fd0*/  VIADD R12, R100, 0xffffff88 ;  /* 0xffffff88640c7836 */ /* 0x000fe20000000000 */
[----:B------:R-:W-:-:S02]  /*9fe0*/  FSEL R5, R104, -INF , P2 ;  /* 0xff80000068057808 */ /* 0x000fc40001000000 */
[C---:B------:R-:W-:Y:S02]  /*9ff0*/  ISETP.GE.AND P2, PT, R7.reuse, R185, PT ;  /* 0x000000b90700720c */ /* 0x040fe40003f46270 */
[----:B------:R-:W-:Y:S02]  /*a000*/  FSEL R46, R46, -INF , !P4 ;  /* 0xff8000002e2e7808 */ /* 0x000fe40006000000 */
[----:B------:R-:W-:Y:S02]  /*a010*/  FSEL R130, R130, -INF , P3 ;  /* 0xff80000082827808 */ /* 0x000fe40001800000 */
[C---:B------:R-:W-:Y:S02]  /*a020*/  ISETP.GE.AND P4, PT, R7.reuse, R184, PT ;  /* 0x000000b80700720c */ /* 0x040fe40003f86270 */
[----:B------:R-:W-:Y:S02]  /*a030*/  ISETP.GE.AND P3, PT, R7, R183, PT ;  /* 0x000000b70700720c */ /* 0x000fe40003f66270 */
        /* <DEDUP_REMOVED lines=13> */
[----:B------:R-:W-:-:S02]  /*a110*/  ISETP.GE.AND P2, PT, R12, R185, PT ;  /* 0x000000b90c00720c */ /* 0x000fc40003f46270 */
[----:B------:R-:W-:Y:S02]  /*a120*/  FSEL R14, R14, -INF , !P5 ;  /* 0xff8000000e0e7808 */ /* 0x000fe40006800000 */
[----:B------:R-:W-:Y:S02]  /*a130*/  FSEL R128, R128, -INF , P3 ;  /* 0xff80000080807808 */ /* 0x000fe40001800000 */
        /* <DEDUP_REMOVED lines=31> */
[----:B------:R-:W-:Y:S02]  /*a330*/  FSEL R234, R117, -INF , !P4 ;  /* 0xff80000075ea7808 */ /* 0x000fe40006000000 */
[C---:B------:R-:W-:Y:S02]  /*a340*/  ISETP.GE.AND P2, PT, R13.reuse, R185, PT ;  /* 0x000000b90d00720c */ /* 0x040fe40003f46270 */
[----:B------:R-:W-:Y:S02]  /*a350*/  FSEL R54, R54, -INF , !P6 ;  /* 0xff80000036367808 */ /* 0x000fe40007000000 */
[----:B------:R-:W-:Y:S02]  /*a360*/  FSEL R52, R52, -INF , P3 ;  /* 0xff80000034347808 */ /* 0x000fe40001800000 */
[C---:B------:R-:W-:Y:S02]  /*a370*/  ISETP.GE.AND P4, PT, R13.reuse, R184, PT ;  /* 0x000000b80d00720c */ /* 0x040fe40003f86270 */
[----:B------:R-:W-:-:S02]  /*a380*/  ISETP.GE.AND P6, PT, R13, R182, PT ;  /* 0x000000b60d00720c */ /* 0x000fc40003fc6270 */
[----:B------:R-:W-:Y:S01]  /*a390*/  ISETP.GE.AND P3, PT, R13, R183, PT ;  /* 0x000000b70d00720c */ /* 0x000fe20003f66270 */
[----:B------:R-:W-:Y:S01]  /*a3a0*/  VIADD R13, R100, 0xffffffa0 ;  /* 0xffffffa0640d7836 */ /* 0x000fe20000000000 */
        /* <DEDUP_REMOVED lines=74> */
[----:B------:R-:W-:Y:S01]  /*a850*/  FSEL R198, R44, -INF , !P6 ;  /* 0xff8000002cc67808 */ /* 0x000fe20007000000 */
[----:B------:R-:W-:Y:S01]  /*a860*/  VIADD R44, R124, 0xfffffffe ;  /* 0xfffffffe7c2c7836 */ /* 0x000fe20000000000 */
        /* <DEDUP_REMOVED lines=107> */
[----:B------:R-:W-:Y:S02]  /*af20*/  I2FP.F32.S32 R35, R35 ;  /* 0x0000002300237245 */ /* 0x000fe40000201400 */
[----:B------:R-:W-:Y:S02]  /*af30*/  IABS R26, R26 ;  /* 0x0000001a001a7213 */ /* 0x000fe40000000000 */
[----:B------:R-:W-:Y:S01]  /*af40*/  FSEL R104, R27, -INF , !P2 ;  /* 0xff8000001b687808 */ /* 0x000fe20005000000 */
[----:B------:R-:W-:Y:S01]  /*af50*/  FFMA.FTZ R8, -R173, R35, R8 ;  /* 0x00000023ad087223 */ /* 0x000fe20000010108 */
[----:B------:R-:W-:Y:S02]  /*af60*/  FSEL R62, R16, -INF , !P6 ;  /* 0xff800000103e7808 */ /* 0x000fe40007000000 */
[----:B------:R-:W-:Y:S02]  /*af70*/  FSEL R23, R23, -INF , P3 ;  /* 0xff80000017177808 */ /* 0x000fe40001800000 */
[----:B------:R-:W-:-:S02]  /*af80*/  ISETP.GE.AND P2, PT, R13, R185, PT ;  /* 0x000000b90d00720c */ /* 0x000fc40003f46270 */
[C---:B------:R-:W-:Y:S02]  /*af90*/  ISETP.GE.AND P5, PT, R13.reuse, R184, PT ;  /* 0x000000b80d00720c */ /* 0x040fe40003fa6270 */
[C---:B------:R-:W-:Y:S02]  /*afa0*/  ISETP.GE.AND P6, PT, R13.reuse, R182, PT ;  /* 0x000000b60d00720c */ /* 0x040fe40003fc6270 */
[----:B------:R-:W-:Y:S01]  /*afb0*/  ISETP.GE.AND P3, PT, R13, R183, PT ;  /* 0x000000b70d00720c */ /* 0x000fe20003f66270 */
[C---:B------:R-:W-:Y:S01]  /*afc0*/  VIADD R13, R100.reuse, 0xfffffff1 ;  /* 0xfffffff1640d7836 */ /* 0x040fe20000000000 */
[----:B------:R-:W-:Y:S01]  /*afd0*/  I2FP.F32.S32 R26, R26 ;  /* 0x0000001a001a7245 */ /* 0x000fe20000201400 */
[----:B------:R-:W-:Y:S01]  /*afe0*/  VIADD R100, R100, 0xfffffff8 ;  /* 0xfffffff864647836 */ /* 0x000fe20000000000 */
[----:B------:R-:W-:Y:S02]  /*aff0*/  IABS R31, R31 ;  /* 0x0000001f001f7213 */ /* 0x000fe40000000000 */
[----:B------:R-:W-:Y:S01]  /*b000*/  IABS R22, R22 ;  /* 0x0000001600167213 */ /* 0x000fe20000000000 */
[----:B------:R-:W-:Y:S01]  /*b010*/  FFMA.FTZ R9, -R173, R26, R9 ;  /* 0x0000001aad097223 */ /* 0x000fe20000010109 */
[----:B------:R-:W-:-:S02]  /*b020*/  I2FP.F32.S32 R31, R31 ;  /* 0x0000001f001f7245 */ /* 0x000fc40000201400 */
[----:B------:R-:W-:Y:S02]  /*b030*/  FSEL R8, R8, -INF , P2 ;  /* 0xff80000008087808 */ /* 0x000fe40001000000 */
[----:B------:R-:W-:Y:S01]  /*b040*/  I2FP.F32.S32 R22, R22 ;  /* 0x0000001600167245 */ /* 0x000fe20000201400 */
[----:B------:R-:W-:Y:S01]  /*b050*/  FFMA.FTZ R10, -R173, R31, R10 ;  /* 0x0000001fad0a7223 */ /* 0x000fe2000001010a */
[----:B------:R-:W-:Y:S01]  /*b060*/  BAR.SYNC.DEFER_BLOCKING 0x0 ;  /* 0x0000000000007b1d */ /* 0x000fe20000010000 */
[----:B------:R-:W-:Y:S02]  /*b070*/  ISETP.GE.AND P2, PT, R13, R185, PT ;  /* 0x000000b90d00720c */ /* 0x000fe40003f46270 */
[----:B------:R-:W-:Y:S01]  /*b080*/  IABS R19, R19 ;  /* 0x0000001300137213 */ /* 0x000fe20000000000 */
[----:B------:R-:W-:Y:S01]  /*b090*/  FFMA.FTZ R4, -R173, R22, R4 ;  /* 0x00000016ad047223 */ /* 0x000fe20000010104 */
[----:B------:R-:W-:Y:S02]  /*b0a0*/  FSEL R9, R9, -INF , P2 ;  /* 0xff80000009097808 */ /* 0x000fe40001000000 */
[----:B------:R-:W-:-:S02]  /*b0b0*/  FSEL R51, R8, -INF , !P5 ;  /* 0xff80000008337808 */ /* 0x000fc40006800000 */
[----:B------:R-:W-:Y:S02]  /*b0c0*/  ISETP.GE.AND P2, PT, R100, R185, PT ;  /* 0x000000b96400720c */ /* 0x000fe40003f46270 */
[----:B------:R-:W-:Y:S02]  /*b0d0*/  I2FP.F32.S32 R8, R19 ;  /* 0x0000001300087245 */ /* 0x000fe40000201400 */
[----:B------:R-:W-:Y:S02]  /*b0e0*/  IABS R18, R18 ;  /* 0x0000001200127213 */ /* 0x000fe40000000000 */
[----:B------:R-:W-:Y:S01]  /*b0f0*/  FSEL R60, R23, -INF , !P4 ;  /* 0xff800000173c7808 */ /* 0x000fe20006000000 */
[----:B------:R-:W-:Y:S01]  /*b100*/  FFMA.FTZ R8, -R173, R8, R11 ;  /* 0x00000008ad087223 */ /* 0x000fe2000001010b */
[----:B------:R-:W-:Y:S02]  /*b110*/  FSEL R10, R10, -INF , P3 ;  /* 0xff8000000a0a7808 */ /* 0x000fe40001800000 */
[----:B------:R-:W-:-:S02]  /*b120*/  FSEL R4, R4, -INF , P2 ;  /* 0xff80000004047808 */ /* 0x000fc40001000000 */
[C---:B------:R-:W-:Y:S02]  /*b130*/  ISETP.GE.AND P4, PT, R13.reuse, R184, PT ;  /* 0x000000b80d00720c */ /* 0x040fe40003f86270 */
[C---:B------:R-:W-:Y:S02]  /*b140*/  ISETP.GE.AND P5, PT, R13.reuse, R182, PT ;  /* 0x000000b60d00720c */ /* 0x040fe40003fa6270 */
[----:B------:R-:W-:Y:S02]  /*b150*/  ISETP.GE.AND P3, PT, R13, R183, PT ;  /* 0x000000b70d00720c */ /* 0x000fe40003f66270 */
[----:B------:R-:W-:Y:S02]  /*b160*/  ISETP.GT.AND P2, PT, R44, R167, PT ;  /* 0x000000a72c00720c */ /* 0x000fe40003f44270 */
[----:B------:R-:W-:Y:S02]  /*b170*/  I2FP.F32.S32 R13, R18 ;  /* 0x00000012000d7245 */ /* 0x000fe40000201400 */
[----:B------:R-:W-:-:S02]  /*b180*/  FSEL R8, R8, -INF , P3 ;  /* 0xff80000008087808 */ /* 0x000fc40001800000 */
[----:B------:R-:W-:Y:S01]  /*b190*/  ISETP.GE.AND P3, PT, R100, R183, PT ;  /* 0x000000b76400720c */ /* 0x000fe20003f66270 */
[----:B------:R-:W-:Y:S01]  /*b1a0*/  FFMA.FTZ R6, -R173, R13, R6 ;  /* 0x0000000dad067223 */ /* 0x000fe20000010106 */
[----:B------:R-:W-:Y:S02]  /*b1b0*/  FSEL R58, R10, -INF , !P6 ;  /* 0xff8000000a3a7808 */ /* 0x000fe40007000000 */
[----:B------:R-:W-:Y:S02]  /*b1c0*/  FSEL R59, R9, -INF , !P4 ;  /* 0xff800000093b7808 */ /* 0x000fe40006000000 */
[C---:B------:R-:W-:Y:S02]  /*b1d0*/  ISETP.GE.AND P6, PT, R100.reuse, R184, PT ;  /* 0x000000b86400720c */ /* 0x040fe40003fc6270 */
[----:B------:R-:W-:Y:S02]  /*b1e0*/  ISETP.GE.AND P4, PT, R100, R182, PT ;  /* 0x000000b66400720c */ /* 0x000fe40003f86270 */
[----:B------:R-:W-:-:S02]  /*b1f0*/  FSEL R6, R6, -INF , P3 ;  /* 0xff80000006067808 */ /* 0x000fc40001800000 */
[----:B------:R-:W-:Y:S02]  /*b200*/  FSEL R56, R8, -INF , !P5 ;  /* 0xff80000008387808 */ /* 0x000fe40006800000 */
[----:B------:R-:W-:Y:S02]  /*b210*/  FSEL R57, R4, -INF , !P6 ;  /* 0xff80000004397808 */ /* 0x000fe40007000000 */
[----:B------:R-:W-:Y:S01]  /*b220*/  FSEL R50, R6, -INF , !P4 ;  /* 0xff80000006327808 */ /* 0x000fe20006000000 */
[----:B------:R-:W-:Y:S05]  /*b230*/  @!P2 BRA `(.L_x_13991) ;  /* 0x000000080030a947 */ /* 0x000fea0003800000 */
[----:B------:R-:W-:Y:S04]  /*b240*/  BSSY.RECONVERGENT B0, `(.L_x_13992) ;  /* 0x0000049000007945 */ /* 0x000fe80003800200 */
[----:B------:R-:W-:Y:S05]  /*b250*/  @!P0 BRA `(.L_x_13993) ;  /* 0x0000000000fc8947 */ /* 0x000fea0003800000 */
[----:B------:R-:W2:Y:S01]  /*b260*/  LD.E R8, desc[UR4][R2.64+0x170] ;  /* 0x0001700402087980 */ /* 0x000ea2000c101900 */
[----:B------:R-:W-:Y:S01]  /*b270*/  MOV R10, RZ ;  /* 0x000000ff000a7202 */ /* 0x000fe20000000f00 */
[----:B------:R-:W-:Y:S02]  /*b280*/  VIADD R39, R39, 0xffffff00 ;  /* 0xffffff0027277836 */ /* 0x000fe40000000000 */
[----:B------:R-:W-:Y:S01]  /*b290*/  IMAD.SHL.U32 R9, R44, 0x80, RZ ;  /* 0x000000802c097824 */ /* 0x000fe200078e00ff */
[----:B------:R-:W3:Y:S04]  /*b2a0*/  LD.E.64 R16, desc[UR4][R2.64+0x38] ;  /* 0x0000380402107980 */ /* 0x000ee8000c101b00 */
[----:B------:R-:W4:Y:S01]  /*b2b0*/  LD.E.64 R18, desc[UR4][R2.64+0x20] ;  /* 0x0000200402127980 */ /* 0x000f22000c101b00 */
[----:B--2---:R-:W-:-:S04]  /*b2c0*/  IABS R4, R8 ;  /* 0x0000000800047213 */ /* 0x004fc80000000000 */
[----:B------:R-:W1:Y:S08]  /*b2d0*/  I2F.RP R13, R4 ;  /* 0x00000004000d7306 */ /* 0x000e700000209400 */
[----:B-1----:R-:W1:Y:S02]  /*b2e0*/  MUFU.RCP R15, R13 ;  /* 0x0000000d000f7308 */ /* 0x002e640000001000 */
[----:B-1----:R-:W-:Y:S01]  /*b2f0*/  VIADD R15, R15, 0xffffffe ;  /* 0x0ffffffe0f0f7836 */ /* 0x002fe20000000000 */
[----:B------:R-:W-:-:S02]  /*b300*/  IABS R13, R9 ;  /* 0x00000009000d7213 */ /* 0x000fc40000000000 */
[----:B------:R-:W-:-:S03]  /*b310*/  LOP3.LUT R9, R9, R8, RZ, 0x3c, !PT ;  /* 0x0000000809097212 */ /* 0x000fc600078e3cff */
[----:B------:R-:W1:Y:S02]  /*b320*/  F2I.FTZ.U32.TRUNC.NTZ R11, R15 ;  /* 0x0000000f000b7305 */ /* 0x000e64000021f000 */
[----:B-1----:R-:W-:-:S04]  /*b330*/  IMAD.MOV R6, RZ, RZ, -R11 ;  /* 0x000000ffff067224 */ /* 0x002fc800078e0a0b */
[----:B------:R-:W-:-:S04]  /*b340*/  IMAD R6, R6, R4, RZ ;  /* 0x0000000406067224 */ /* 0x000fc800078e02ff */
[----:B------:R-:W-:Y:S01]  /*b350*/  IMAD.HI.U32 R6, R11, R6, R10 ;  /* 0x000000060b067227 */ /* 0x000fe200078e000a */
[----:B------:R-:W-:Y:S02]  /*b360*/  IABS R11, R39 ;  /* 0x00000027000b7213 */ /* 0x000fe40000000000 */
[-C--:B------:R-:W-:Y:S02]  /*b370*/  IABS R10, R8.reuse ;  /* 0x00000008000a7213 */ /* 0x080fe40000000000 */
[----:B------:R-:W-:Y:S01]  /*b380*/  LOP3.LUT R39, R39, R8, RZ, 0x3c, !PT ;  /* 0x0000000827277212 */ /* 0x000fe200078e3cff */
[C---:B------:R-:W-:Y:S01]  /*b390*/  IMAD.HI.U32 R15, R6.reuse, R11, RZ ;  /* 0x0000000b060f7227 */ /* 0x040fe200078e00ff */
[----:B------:R-:W-:Y:S02]  /*b3a0*/  IADD3 R10, PT, PT, RZ, -R10, RZ ;  /* 0x8000000aff0a7210 */ /* 0x000fe40007ffe0ff */
[----:B------:R-:W-:Y:S01]  /*b3b0*/  ISETP.GE.AND P0, PT, R39, RZ, PT ;  /* 0x000000ff2700720c */ /* 0x000fe20003f06270 */
[----:B------:R-:W-:-:S04]  /*b3c0*/  IMAD.HI.U32 R6, R6, R13, RZ ;  /* 0x0000000d06067227 */ /* 0x000fc800078e00ff */
[-C--:B------:R-:W-:Y:S02]  /*b3d0*/  IMAD R13, R6, R10.reuse, R13 ;  /* 0x0000000a060d7224 */ /* 0x080fe400078e020d */
[----:B------:R-:W-:-:S03]  /*b3e0*/  IMAD R11, R15, R10, R11 ;  /* 0x0000000a0f0b7224 */ /* 0x000fc600078e020b */
[C---:B------:R-:W-:Y:S02]  /*b3f0*/  ISETP.GT.U32.AND P3, PT, R4.reuse, R13, PT ;  /* 0x0000000d0400720c */ /* 0x040fe40003f64070 */
[----:B------:R-:W-:-:S11]  /*b400*/  ISETP.GT.U32.AND P2, PT, R4, R11, PT ;  /* 0x0000000b0400720c */ /* 0x000fd60003f44070 */
[--C-:B------:R-:W-:Y:S02]  /*b410*/  @!P3 IMAD.IADD R13, R13, 0x1, -R4.reuse ;  /* 0x000000010d0db824 */ /* 0x100fe400078e0a04 */
        /* <DEDUP_REMOVED lines=9> */
[----:B------:R-:W-:-:S03]  /*b4b0*/  @P4 IADD3 R15, PT, PT, R15, 0x1, RZ ;  /* 0x000000010f0f4810 */ /* 0x000fc60007ffe0ff */
[----:B------:R-:W-:Y:S02]  /*b4c0*/  MOV R11, R6 ;  /* 0x00000006000b7202 */ /* 0x000fe40000000f00 */
        /* <DEDUP_REMOVED lines=13> */
[----:B------:R-:W-:-:S04]  /*b5a0*/  IMAD.WIDE.U32 R16, R16, R8, RZ ;  /* 0x0000000810107225 */ /* 0x000fc800078e00ff */
[----:B------:R-:W-:Y:S01]  /*b5b0*/  IMAD.IADD R17, R17, 0x1, R6 ;  /* 0x0000000111117824 */ /* 0x000fe200078e0206 */
[----:B--2---:R-:W-:-:S04]  /*b5c0*/  IADD3 R9, PT, PT, R9, -R4, RZ ;  /* 0x8000000409097210 */ /* 0x004fc80007ffe0ff */
[----:B------:R-:W-:Y:S01]  /*b5d0*/  SHF.R.S32.HI R11, RZ, 0x1f, R9 ;  /* 0x0000001fff0b7819 */ /* 0x000fe20000011409 */
[----:B----4-:R-:W-:-:S04]  /*b5e0*/  IMAD.WIDE.U32 R16, R9, R18, R16 ;  /* 0x0000001209107225 */ /* 0x010fc800078e0010 */
[----:B------:R-:W-:-:S04]  /*b5f0*/  IMAD R9, R19, R9, RZ ;  /* 0x0000000913097224 */ /* 0x000fc800078e02ff */
[----:B------:R-:W-:Y:S01]  /*b600*/  IMAD R9, R18, R11, R9 ;  /* 0x0000000b12097224 */ /* 0x000fe200078e0209 */
[----:B------:R-:W-:-:S04]  /*b610*/  LEA R168, P0, R16, R168, 0x1 ;  /* 0x000000a810a87211 */ /* 0x000fc800078008ff */
[----:B------:R-:W-:-:S04]  /*b620*/  IADD3 R9, PT, PT, R17, R9, RZ ;  /* 0x0000000911097210 */ /* 0x000fc80007ffe0ff */
[----:B------:R-:W-:Y:S01]  /*b630*/  LEA.HI.X R169, R16, R169, R9, 0x1, P0 ;  /* 0x000000a910a97211 */ /* 0x000fe200000f0c09 */
[----:B------:R-:W-:Y:S05]  /*b640*/  BRA `(.L_x_13994) ;  /* 0x0000000000207947 */ /* 0x000fea0003800000 */
.L_x_13993:
        /* <DEDUP_REMOVED lines=8> */
.L_x_13994:
[----:B------:R-:W-:Y:S05]  /*b6d0*/  BSYNC.RECONVERGENT B0 ;  /* 0x0000000000007941 */ /* 0x000fea0003800200 */
.L_x_13992:
[C---:B------:R-:W-:Y:S01]  /*b6e0*/  LEA R8, P0, R162.reuse, R168, 0x5 ;  /* 0x000000a8a2087211 */ /* 0x040fe200078028ff */
[----:B------:R-:W-:Y:S01]  /*b6f0*/  @!P1 IMAD R4, R163, 0x60, RZ ;  /* 0x00000060a3049824 */ /* 0x000fe200078e02ff */
[----:B------:R1:W-:Y:S01]  /*b700*/  @P1 STS.128 [R175+0x2000], RZ ;  /* 0x002000ffaf001388 */ /* 0x0003e20000000c00 */
[----:B------:R-:W-:Y:S01]  /*b710*/  BSSY.RECONVERGENT B0, `(.L_x_13995) ;  /* 0x000003d000007945 */ /* 0x000fe20003800200 */
[C---:B------:R-:W-:Y:S01]  /*b720*/  LEA.HI.X R9, R162.reuse, R169, R163, 0x5, P0 ;  /* 0x000000a9a2097211 */ /* 0x040fe200000f2ca3 */
[----:B------:R-:W-:Y:S01]  /*b730*/  @!P1 IMAD.MOV.U32 R10, RZ, RZ, R8 ;  /* 0x000000ffff0a9224 */ /* 0x000fe200078e0008 */
[CC--:B------:R-:W-:Y:S01]  /*b740*/  @!P1 LEA R16, P0, R162.reuse, R8.reuse, 0x5 ;  /* 0x00000008a2109211 */ /* 0x0c0fe200078028ff */
[----:B------:R-:W-:Y:S01]  /*b750*/  @!PT LDS RZ, [RZ] ;  /* 0x00000000fffff984 */ /* 0x000fe20000000800 */
[----:B------:R-:W-:Y:S01]  /*b760*/  @!PT LDS RZ, [RZ] ;  /* 0x00000000fffff984 */ /* 0x000fe20000000800 */
[----:B------:R-:W-:Y:S01]  /*b770*/  @!PT LDS RZ, [RZ] ;  /* 0x00000000fffff984 */ /* 0x000fe20000000800 */
[----:B------:R-:W-:Y:S02]  /*b780*/  @!P1 LDGSTS.E.BYPASS.LTC128B.128 [R175+0x2000], desc[UR4][R168.64] ;  /* 0x02000000a8af9fae */ /* 0x000fe4000b981a04 */
[----:B------:R-:W-:Y:S01]  /*b790*/  @!P1 IMAD.MOV.U32 R11, RZ, RZ, R9 ;  /* 0x000000ffff0b9224 */ /* 0x000fe200078e0009 */
[C---:B------:R-:W-:Y:S01]  /*b7a0*/  @!P1 LEA.HI.X R17, R162.reuse, R9, R163, 0x5, P0 ;  /* 0x00000009a2119211 */ /* 0x040fe200000f2ca3 */
[----:B------:R1:W-:Y:S01]  /*b7b0*/  @P1 STS.128 [R175+0x2800], RZ ;  /* 0x002800ffaf001388 */ /* 0x0003e20000000c00 */
[C---:B------:R-:W-:Y:S01]  /*b7c0*/  @!P1 LEA R20, P0, R162.reuse, R8, 0x6 ;  /* 0x00000008a2149211 */ /* 0x040fe200078030ff */
[----:B------:R-:W-:-:S02]  /*b7d0*/  @!P1 IMAD.WIDE.U32 R10, R162, 0x60, R10 ;  /* 0x00000060a20a9825 */ /* 0x000fc400078e000a */
[----:B------:R-:W-:Y:S01]  /*b7e0*/  @!PT LDS RZ, [RZ] ;  /* 0x00000000fffff984 */ /* 0x000fe20000000800 */
[----:B------:R-:W-:Y:S01]  /*b7f0*/  @!PT LDS RZ, [RZ] ;  /* 0x00000000fffff984 */ /* 0x000fe20000000800 */
[----:B------:R-:W-:Y:S01]  /*b800*/  @!PT LDS RZ, [RZ] ;  /* 0x00000000fffff984 */ /* 0x000fe20000000800 */
[----:B------:R-:W-:Y:S01]  /*b810*/  @!P1 LDGSTS.E.BYPASS.LTC128B.128 [R175+0x2800], desc[UR4][R8.64] ;  /* 0x0280000008af9fae */ /* 0x000fe2000b981a04 */
[----:B------:R-:W-:Y:S01]  /*b820*/  @!P1 LEA.HI.X R21, R162, R9, R163, 0x6, P0 ;  /* 0x00000009a2159211 */ /* 0x000fe200000f34a3 */
[----:B------:R-:W-:Y:S01]  /*b830*/  @!P1 IMAD.MOV.U32 R18, RZ, RZ, R10 ;  /* 0x000000ffff129224 */ /* 0x000fe200078e000a */
[----:B------:R-:W-:Y:S01]  /*b840*/  @!P1 IADD3 R19, PT, PT, R4, R11, RZ ;  /* 0x0000000b04139210 */ /* 0x000fe20007ffe0ff */
        /* <DEDUP_REMOVED lines=21> */
[----:B--2---:R-:W-:-:S04]  /*b9a0*/  @!P1 LEA R16, P0, R162, R8, 0x7 ;  /* 0x00000008a2109211 */ /* 0x004fc800078038ff */
        /* <DEDUP_REMOVED lines=19> */
.L_x_13996:
[----:B------:R-:W-:Y:S05]  /*bae0*/  BSYNC.RECONVERGENT B0 ;  /* 0x0000000000007941 */ /* 0x000fea0003800200 */
.L_x_13995:
[----:B------:R-:W0:Y:S02]  /*baf0*/  LDGDEPBAR ;  /* 0x00000000000079af */ /* 0x000e240000000000 */
.L_x_13991:
[----:B------:R-:W-:Y:S05]  /*bb00*/  BSYNC.RECONVERGENT B1 ;  /* 0x0000000000017941 */ /* 0x000fea0003800200 */
.L_x_13990:
[----:B------:R-:W3:Y:S01]  /*bb10*/  LD.E R48, desc[UR4][R2.64+0xdc] ;  /* 0x0000dc0402307980 */ /* 0x000ee2000c101900 */
[----:B-1----:R-:W-:Y:S02]  /*bb20*/  FMNMX3.FTZ R11, R0, R7, R236, !PT ;  /* 0x00000007000b7276 */ /* 0x002fe400078100ec */
[----:B--2---:R-:W-:Y:S01]  /*bb30*/  FMNMX3.FTZ R9, R36, R5, R30, !PT ;  /* 0x0000000524097276 */ /* 0x004fe2000781001e */
        /* <DEDUP_REMOVED lines=38> */
[----:B------:R-:W2:Y:S04]  /*bda0*/  SHFL.BFLY PT, R45, R4, 0x1, 0x1f ;  /* 0x0c201f00042d7f89 */ /* 0x000ea800000e0000 */
[----:B------:R-:W4:Y:S01]  /*bdb0*/  LDSM.16.MT88.4 R8, [R156+0x6000] ;  /* 0x006000009c08783b */ /* 0x000f220000004200 */
[----:B-1----:R-:W-:Y:S02]  /*bdc0*/  FMNMX.FTZ R39, R6, R39, !PT ;  /* 0x0000002706277209 */ /* 0x002fe40007810000 */
[----:B--2---:R-:W-:-:S02]  /*bdd0*/  FMNMX.FTZ R45, R4, R45, !PT ;  /* 0x0000002d042d7209 */ /* 0x004fc40007810000 */
[----:B------:R-:W-:Y:S02]  /*bde0*/  FSETP.NEU.FTZ.AND P0, PT, R39, -INF , PT ;  /* 0xff8000002700780b */ /* 0x000fe40003f1d000 */
[----:B------:R-:W-:Y:S01]  /*bdf0*/  FSETP.NEU.FTZ.AND P1, PT, R45, -INF , PT ;  /* 0xff8000002d00780b */ /* 0x000fe20003f3d000 */
[C---:B---3--:R-:W-:Y:S01]  /*be00*/  FMUL.FTZ R47, R48.reuse, R39 ;  /* 0x00000027302f7220 */ /* 0x048fe20000410000 */
        /* <DEDUP_REMOVED lines=16> */
[-CC-:B------:R-:W-:Y:S01]  /*bf10*/  FFMA.FTZ R107, R12, R48.reuse, -R61.reuse ;  /* 0x000000300c6b7223 */ /* 0x180fe2000001083d */
[----:B------:R-:W-:Y:S01]  /*bf20*/  MUFU.EX2 R218, R218 ;  /* 0x000000da00da7308 */ /* 0x000fe20000000800 */
[-CC-:B------:R-:W-:Y:S01]  /*bf30*/  FFMA.FTZ R63, R54, R48.reuse, -R61.reuse ;  /* 0x00000030363f7223 */ /* 0x180fe2000001083d */
[-C--:B------:R-:W-:Y:S01]  /*bf40*/  FFMA.FTZ R36, R52, R48.reuse, -R61 ;  /* 0x0000003034247223 */ /* 0x080fe2000001083d */
[-CC-:B------:R-:W-:Y:S01]  /*bf50*/  FFMA.FTZ R214, R214, R48.reuse, -R47.reuse ;  /* 0x00000030d6d67223 */ /* 0x180fe2000001082f */
[----:B------:R-:W1:Y:S01]  /*bf60*/  LDSM.16.MT88.4 R52, [R156+0x6800] ;  /* 0x006800009c34783b */ /* 0x000e620000004200 */
[-CC-:B------:R-:W-:Y:S01]  /*bf70*/  FFMA.FTZ R113, R234, R48.reuse, -R47.reuse ;  /* 0x00000030ea717223 */ /* 0x180fe2000001082f */
[-C--:B------:R-:W-:Y:S01]  /*bf80*/  FFMA.FTZ R111, R232, R48.reuse, -R47 ;  /* 0x00000030e86f7223 */ /* 0x080fe2000001082f */
[-CC-:B------:R-:W-:Y:S01]  /*bf90*/  FFMA.FTZ R192, R192, R48.reuse, -R61.reuse ;  /* 0x00000030c0c07223 */ /* 0x180fe2000001083d */
[----:B------:R-:W2:Y:S01]  /*bfa0*/  MUFU.EX2 R117, R117 ;  /* 0x0000007500757308 */ /* 0x000ea20000000800 */
        /* <DEDUP_REMOVED lines=15> */
[----:B------:R-:W3:Y:S01]  /*c0a0*/  MUFU.EX2 R109, R109 ;  /* 0x0000006d006d7308 */ /* 0x000ee20000000800 */
[----:B--2---:R-:W-:Y:S01]  /*c0b0*/  F2FP.F16.F32.PACK_AB R33, R117, R218 ;  /* 0x000000da7521723e */ /* 0x004fe200000000ff */
[-CC-:B------:R-:W-:Y:S01]  /*c0c0*/  FFMA.FTZ R66, R66, R48.reuse, -R61.reuse ;  /* 0x0000003042427223 */ /* 0x180fe2000001083d */
[-CC-:B------:R-:W-:Y:S01]  /*c0d0*/  FFMA.FTZ R64, R64, R48.reuse, -R61.reuse ;  /* 0x0000003040407223 */ /* 0x180fe2000001083d */
[-CC-:B------:R-:W-:Y:S01]  /*c0e0*/  FFMA.FTZ R59, R59, R48.reuse, -R61.reuse ;  /* 0x000000303b3b7223 */ /* 0x180fe2000001083d */
[----:B------:R-:W-:Y:S01]  /*c0f0*/  FFMA.FTZ R57, R57, R48, -R61 ;  /* 0x0000003039397223 */ /* 0x000fe2000001083d */
[----:B------:R-:W-:-:S02]  /*c100*/  ISETP.GT.AND P0, PT, R44, R167, PT ;  /* 0x000000a72c00720c */ /* 0x000fc40003f04270 */
        /* <DEDUP_REMOVED lines=8> */
[----:B------:R-:W5:Y:S01]  /*c190*/  MUFU.EX2 R107, R107 ;  /* 0x0000006b006b7308 */ /* 0x000f620000000800 */
[-C--:B---3--:R-:W-:Y:S01]  /*c1a0*/  FMUL.FTZ R6, R98, R123.reuse ;  /* 0x0000007b62067220 */ /* 0x088fe20000410000 */
[-C--:B------:R-:W-:Y:S01]  /*c1b0*/  FMUL.FTZ R7, R99, R123.reuse ;  /* 0x0000007b63077220 */ /* 0x080fe20000410000 */
[-C--:B------:R-:W-:Y:S01]  /*c1c0*/  FMUL.FTZ R94, R94, R123.reuse ;  /* 0x0000007b5e5e7220 */ /* 0x080fe20000410000 */
[-C--:B------:R-:W-:Y:S01]  /*c1d0*/  FMUL.FTZ R95, R95, R123.reuse ;  /* 0x0000007b5f5f7220 */ /* 0x080fe20000410000 */
[-C--:B------:R-:W-:Y:S01]  /*c1e0*/  FMUL.FTZ R14, R90, R123.reuse ;  /* 0x0000007b5a0e7220 */ /* 0x080fe20000410000 */
[-C--:B------:R-:W-:Y:S01]  /*c1f0*/  FMUL.FTZ R15, R91, R123.reuse ;  /* 0x0000007b5b0f7220 */ /* 0x080fe20000410000 */
[----:B------:R-:W-:Y:S01]  /*c200*/  FMUL.FTZ R22, R82, R123 ;  /* 0x0000007b52167220 */ /* 0x000fe20000410000 */
[----:B------:R-:W-:Y:S01]  /*c210*/  MUFU.EX2 R214, R214 ;  /* 0x000000d600d67308 */ /* 0x000fe20000000800 */
[-C--:B--2---:R-:W-:Y:S01]  /*c220*/  FMUL.FTZ R4, R96, R129.reuse ;  /* 0x0000008160047220 */ /* 0x084fe20000410000 */
[-C--:B------:R-:W-:Y:S01]  /*c230*/  FMUL.FTZ R5, R97, R129.reuse ;  /* 0x0000008161057220 */ /* 0x080fe20000410000 */
[-C--:B------:R-:W-:Y:S01]  /*c240*/  FMUL.FTZ R92, R92, R129.reuse ;  /* 0x000000815c5c7220 */ /* 0x080fe20000410000 */
[-C--:B------:R-:W-:Y:S01]  /*c250*/  FMUL.FTZ R93, R93, R129.reuse ;  /* 0x000000815d5d7220 */ /* 0x080fe20000410000 */
[-C--:B------:R-:W-:Y:S01]  /*c260*/  FMUL.FTZ R12, R88, R129.reuse ;  /* 0x00000081580c7220 */ /* 0x080fe20000410000 */
[----:B------:R-:W-:Y:S01]  /*c270*/  FMUL.FTZ R13, R89, R129 ;  /* 0x00000081590d7220 */ /* 0x000fe20000410000 */
[----:B------:R-:W-:Y:S01]  /*c280*/  FMUL.FTZ R23, R83, R123 ;  /* 0x0000007b53177220 */ /* 0x000fe20000410000 */
[----:B------:R-:W-:Y:S01]  /*c290*/  MUFU.EX2 R113, R113 ;  /* 0x0000007100717308 */ /* 0x000fe20000000800 */
[----:B-----5:R-:W-:Y:S01]  /*c2a0*/  F2FP.F16.F32.PACK_AB R34, R107, R144 ;  /* 0x000000906b22723e */ /* 0x020fe200000000ff */
[-C--:B------:R-:W-:Y:S01]  /*c2b0*/  FMUL.FTZ R20, R80, R129.reuse ;  /* 0x0000008150147220 */ /* 0x080fe20000410000 */
[----:B------:R-:W-:Y:S01]  /*c2c0*/  FMUL.FTZ R21, R81, R129 ;  /* 0x0000008151157220 */ /* 0x000fe20000410000 */
[-C--:B------:R-:W-:Y:S01]  /*c2d0*/  FMUL.FTZ R86, R86, R123.reuse ;  /* 0x0000007b56567220 */ /* 0x080fe20000410000 */
[----:B------:R-:W-:Y:S01]  /*c2e0*/  FMUL.FTZ R87, R87, R123 ;  /* 0x0000007b57577220 */ /* 0x000fe20000410000 */
[-C--:B------:R-:W-:Y:S01]  /*c2f0*/  FMUL.FTZ R84, R84, R129.reuse ;  /* 0x0000008154547220 */ /* 0x080fe20000410000 */
[----:B------:R-:W-:Y:S01]  /*c300*/  FMUL.FTZ R85, R85, R129 ;  /* 0x0000008155557220 */ /* 0x000fe20000410000 */
[----:B------:R-:W-:Y:S01]  /*c310*/  MUFU.EX2 R111, R111 ;  /* 0x0000006f006f7308 */ /* 0x000fe20000000800 */
[C---:B----4-:R-:W-:Y:S01]  /*c320*/  HMMA.16816.F32 R4, R32.reuse, R8, R4 ;  /* 0x000000082004723c */ /* 0x050fe20000001804 */
[-C--:B------:R-:W-:Y:S01]  /*c330*/  FMUL.FTZ R78, R78, R123.reuse ;  /* 0x0000007b4e4e7220 */ /* 0x080fe20000410000 */
[----:B------:R-:W-:Y:S01]  /*c340*/  FMUL.FTZ R79, R79, R123 ;  /* 0x0000007b4f4f7220 */ /* 0x000fe20000410000 */
[-C--:B------:R-:W-:Y:S01]  /*c350*/  FMUL.FTZ R76, R76, R129.reuse ;  /* 0x000000814c4c7220 */ /* 0x080fe20000410000 */
[----:B------:R-:W-:Y:S01]  /*c360*/  FMUL.FTZ R77, R77, R129 ;  /* 0x000000814d4d7220 */ /* 0x000fe20000410000 */
[-C--:B------:R-:W-:Y:S01]  /*c370*/  FMUL.FTZ R30, R74, R123.reuse ;  /* 0x0000007b4a1e7220 */ /* 0x080fe20000410000 */
[----:B------:R-:W-:Y:S01]  /*c380*/  FMUL.FTZ R31, R75, R123 ;  /* 0x0000007b4b1f7220 */ /* 0x000fe20000410000 */
[----:B------:R-:W-:Y:S01]  /*c390*/  MUFU.EX2 R192, R192 ;  /* 0x000000c000c07308 */ /* 0x000fe20000000800 */
[C---:B------:R-:W-:Y:S01]  /*c3a0*/  HMMA.16816.F32 R8, R32.reuse, R10, R92 ;  /* 0x0000000a2008723c */ /* 0x040fe2000000185c */
[-C--:B------:R-:W-:Y:S01]  /*c3b0*/  FMUL.FTZ R28, R72, R129.reuse ;  /* 0x00000081481c7220 */ /* 0x080fe20000410000 */
[----:B------:R-:W-:Y:S01]  /*c3c0*/  FMUL.FTZ R29, R73, R129 ;  /* 0x00000081491d7220 */ /* 0x000fe20000410000 */
[-C--:B------:R-:W-:Y:S01]  /*c3d0*/  FMUL.FTZ R70, R70, R123.reuse ;  /* 0x0000007b46467220 */ /* 0x080fe20000410000 */
[----:B------:R-:W-:Y:S01]  /*c3e0*/  FMUL.FTZ R71, R71, R123 ;  /* 0x0000007b47477220 */ /* 0x000fe20000410000 */
[-C--:B------:R-:W-:Y:S01]  /*c3f0*/  FMUL.FTZ R68, R68, R129.reuse ;  /* 0x0000008144447220 */ /* 0x080fe20000410000 */
[----:B------:R-:W-:Y:S01]  /*c400*/  FMUL.FTZ R69, R69, R129 ;  /* 0x0000008145457220 */ /* 0x000fe20000410000 */
[----:B------:R-:W2:Y:S01]  /*c410*/  MUFU.EX2 R115, R115 ;  /* 0x0000007300737308 */ /* 0x000ea20000000800 */
[----:B------:R-:W-:Y:S01]  /*c420*/  HMMA.16816.F32 R12, R32, R16, R12 ;  /* 0x00000010200c723c */ /* 0x000fe2000000180c */
[----:B------:R-:W-:Y:S01]  /*c430*/  LDSM.16.MT88.4 R92, [R156+0x7800] ;  /* 0x007800009c5c783b */ /* 0x000fe20000004200 */
[----:B------:R-:W-:Y:S01]  /*c440*/  FFMA.FTZ R218, R193, R123, R218 ;  /* 0x0000007bc1da7223 */ /* 0x000fe200000100da */
[----:B------:R-:W-:Y:S01]  /*c450*/  FFMA.FTZ R194, R194, R129, R121 ;  /* 0x00000081c2c27223 */ /* 0x000fe20000010079 */
[----:B------:R-:W-:-:S02]  /*c460*/  FFMA.FTZ R193, R46, R48, -R47 ;  /* 0x000000302ec17223 */ /* 0x000fc4000001082f */
[----:B------:R-:W-:Y:S01]  /*c470*/  FADD.FTZ R117, R117, R218 ;  /* 0x000000da75757221 */ /* 0x000fe20000010000 */
[----:B------:R-:W-:Y:S01]  /*c480*/  MUFU.EX2 R63, R63 ;  /* 0x0000003f003f7308 */ /* 0x000fe20000000800 */
[C---:B------:R-:W-:Y:S01]  /*c490*/  HMMA.16816.F32 R20, R32.reuse, R24, R20 ;  /* 0x000000182014723c */ /* 0x040fe20000001814 */
[----:B------:R-:W-:Y:S01]  /*c4a0*/  FADD.FTZ R119, R119, R194 ;  /* 0x000000c277777221 */ /* 0x000fe20000010000 */
[----:B------:R-:W-:Y:S01]  /*c4b0*/  FADD.FTZ R202, R202, R117 ;  /* 0x00000075caca7221 */ /* 0x000fe20000010000 */
[-C--:B------:R-:W-:Y:S01]  /*c4c0*/  FFMA.FTZ R117, R60, R48.reuse, -R47 ;  /* 0x000000303c757223 */ /* 0x080fe2000001082f */
[-C--:B------:R-:W-:Y:S01]  /*c4d0*/  FFMA.FTZ R60, R51, R48.reuse, -R61 ;  /* 0x00000030333c7223 */ /* 0x080fe2000001083d */
[----:B------:R-:W-:Y:S01]  /*c4e0*/  FADD.FTZ R144, R144, R119 ;  /* 0x0000007790907221 */ /* 0x000fe20000010000 */
[----:B------:R-:W-:Y:S01]  /*c4f0*/  FADD.FTZ R109, R109, R202 ;  /* 0x000000ca6d6d7221 */ /* 0x000fe20000010000 */
[----:B------:R-:W3:Y:S01]  /*c500*/  MUFU.EX2 R36, R36 ;  /* 0x0000002400247308 */ /* 0x000ee20000000800 */
[----:B------:R-:W-:Y:S01]  /*c510*/  HMMA.16816.F32 R16, R32, R18, R84 ;  /* 0x000000122010723c */ /* 0x000fe20000001854 */
[----:B------:R-:W-:Y:S01]  /*c520*/  LDSM.16.MT88.4 R84, [R152+0x7800] ;  /* 0x007800009854783b */ /* 0x000fe20000004200 */
[----:B------:R-:W-:-:S05]  /*c530*/  FFMA.FTZ R194, R49, R48, -R61 ;  /* 0x0000003031c27223 */ /* 0x000fca000001083d */
[----:B------:R-:W4:Y:S01]  /*c540*/  MUFU.EX2 R0, R0 ;  /* 0x0000000000007308 */ /* 0x000f220000000800 */
[C---:B------:R-:W-:Y:S01]  /*c550*/  HMMA.16816.F32 R24, R32.reuse, R26, R76 ;  /* 0x0000001a2018723c */ /* 0x040fe2000000184c */
[----:B------:R-:W-:Y:S06]  /*c560*/  LDSM.16.MT88.4 R76, [R103+0x7800] ;  /* 0x00780000674c783b */ /* 0x000fec0000004200 */
[----:B------:R-:W-:Y:S01]  /*c570*/  MUFU.EX2 R140, R140 ;  /* 0x0000008c008c7308 */ /* 0x000fe20000000800 */
[----:B------:R-:W-:Y:S01]  /*c580*/  HMMA.16816.F32 R28, R32, R40, R28 ;  /* 0x00000028201c723c */ /* 0x000fe2000000181c */
[----:B--2---:R-:W-:-:S02]  /*c590*/  F2FP.F16.F32.PACK_AB R40, R115, R192 ;  /* 0x000000c07328723e */ /* 0x004fc400000000ff */
[C---:B------:R-:W-:Y:S01]  /*c5a0*/  F2FP.F16.F32.PACK_AB R41, R113.reuse, R214 ;  /* 0x000000d67129723e */ /* 0x040fe200000000ff */
[----:B------:R-:W-:Y:S01]  /*c5b0*/  FADD.FTZ R214, R214, R109 ;  /* 0x0000006dd6d67221 */ /* 0x000fe20000010000 */
[-CC-:B------:R-:W-:Y:S02]  /*c5c0*/  FFMA.FTZ R109, R114, R48.reuse, -R61.reuse ;  /* 0x00000030726d7223 */ /* 0x180fe4000001083d */
[----:B------:R-:W2:Y:S01]  /*c5d0*/  MUFU.EX2 R101, R101 ;  /* 0x0000006500657308 */ /* 0x000ea20000000800 */
[----:B------:R-:W-:Y:S01]  /*c5e0*/  HMMA.16816.F32 R32, R32, R42, R68 ;  /* 0x0000002a2020723c */ /* 0x000fe20000001844 */
[----:B---3--:R-:W-:Y:S01]  /*c5f0*/  F2FP.F16.F32.PACK_AB R42, R36, R63 ;  /* 0x0000003f242a723e */ /* 0x008fe200000000ff */
[----:B------:R-:W-:Y:S01]  /*c600*/  FADD.FTZ R214, R113, R214 ;  /* 0x000000d671d67221 */ /* 0x000fe20000010000 */
[----:B----4-:R-:W-:Y:S01]  /*c610*/  F2FP.F16.F32.PACK_AB R43, R0, R111 ;  /* 0x0000006f002b723e */ /* 0x010fe200000000ff */
[-C--:B------:R-:W-:Y:S02]  /*c620*/  FFMA.FTZ R113, R108, R48.reuse, -R61 ;  /* 0x000000306c717223 */ /* 0x080fe4000001083d */
[----:B------:R-:W-:Y:S01]  /*c630*/  FADD.FTZ R119, R111, R214 ;  /* 0x000000d66f777221 */ /* 0x000fe20000010000 */
[----:B------:R-:W-:Y:S01]  /*c640*/  MUFU.EX2 R134, R134 ;  /* 0x0000008600867308 */ /* 0x000fe20000000800 */
[----:B------:R-:W-:-:S02]  /*c650*/  FFMA.FTZ R111, R110, R48, -R47 ;  /* 0x000000306e6f7223 */ /* 0x000fc4000001082f */
[----:B-1----:R-:W-:Y:S01]  /*c660*/  HMMA.16816.F32 R4, R40, R52, R4 ;  /* 0x000000342804723c */ /* 0x002fe20000001804 */
[----:B------:R-:W-:Y:S01]  /*c670*/  FADD.FTZ R119, R0, R119 ;  /* 0x0000007700777221 */ /* 0x000fe20000010000 */
[----:B------:R-:W-:-:S03]  /*c680*/  FFMA.FTZ R0, R58, R48, -R47 ;  /* 0x000000303a007223 */ /* 0x000fc6000001082f */
[----:B------:R-:W-:Y:S01]  /*c690*/  MUFU.EX2 R136, R136 ;  /* 0x0000008800887308 */ /* 0x000fe20000000800 */
[C---:B--2---:R-:W-:Y:S01]  /*c6a0*/  F2FP.F16.F32.PACK_AB R69, R101.reuse, R140 ;  /* 0x0000008c6545723e */ /* 0x044fe200000000ff */
[----:B------:R-:W-:Y:S01]  /*c6b0*/  FADD.FTZ R140, R140, R119 ;  /* 0x000000778c8c7221 */ /* 0x000fe20000010000 */
[----:B------:R-:W-:Y:S01]  /*c6c0*/  HMMA.16816.F32 R8, R40, R54, R8 ;  /* 0x000000362808723c */ /* 0x000fe20000001808 */
[----:B------:R-:W1:Y:S02]  /*c6d0*/  LDSM.16.MT88.4 R52, [R152+0x6800] ;  /* 0x006800009834783b */ /* 0x000e640000004200 */
[----:B------:R-:W-:Y:S02]  /*c6e0*/  FADD.FTZ R101, R101, R140 ;  /* 0x0000008c65657221 */ /* 0x000fe40000010000 */
        /* <DEDUP_REMOVED lines=13> */
[----:B------:R-:W-:-:S02]  /*c7c0*/  FADD.FTZ R65, R65, R134 ;  /* 0x0000008641417221 */ /* 0x000fc40000010000 */
[----:B------:R-:W-:Y:S08]  /*c7d0*/  MUFU.EX2 R112, R112 ;  /* 0x0000007000707308 */ /* 0x000ff00000000800 */
        /* <DEDUP_REMOVED lines=10> */
[----:B------:R-:W-:Y:S08]  /*c880*/  MUFU.EX2 R0, R0 ;  /* 0x0000000000007308 */ /* 0x000ff00000000800 */
[----:B------:R-:W-:Y:S08]  /*c890*/  MUFU.EX2 R49, R57 ;  /* 0x0000003900317308 */ /* 0x000ff00000000800 */
[----:B------:R-:W-:Y:S01]  /*c8a0*/  MUFU.EX2 R194, R194 ;  /* 0x000000c200c27308 */ /* 0x000fe20000000800 */
[C---:B-1----:R-:W-:Y:S07]  /*c8b0*/  HMMA.16816.F32 R28, R40.reuse, R52, R28 ;  /* 0x00000034281c723c */ /* 0x042fee000000181c */
[----:B------:R-:W-:Y:S01]  /*c8c0*/  MUFU.EX2 R193, R193 ;  /* 0x000000c100c17308 */ /* 0x000fe20000000800 */
[----:B------:R-:W-:Y:S01]  /*c8d0*/  HMMA.16816.F32 R32, R40, R54, R32 ;  /* 0x000000362820723c */ /* 0x000fe20000001820 */
[----:B------:R-:W1:Y:S04]  /*c8e0*/  LDSM.16.MT88.4 R52, [R156+0x7000] ;  /* 0x007000009c34783b */ /* 0x000e680000004200 */
[----:B------:R-:W2:Y:S03]  /*c8f0*/  LDSM.16.MT88.4 R40, [R152+0x7000] ;  /* 0x007000009828783b */ /* 0x000ea60000004200 */
[----:B-1----:R-:W-:Y:S01]  /*c900*/  HMMA.16816.F32 R96, R68, R52, R4 ;  /* 0x000000344460723c */ /* 0x002fe20000001804 */
[----:B------:R-:W1:Y:S01]  /*c910*/  LDSM.16.MT88.4 R4, [R102+0x7000] ;  /* 0x007000006604783b */ /* 0x000e620000004200 */
[-CC-:B------:R-:W-:Y:S01]  /*c920*/  FFMA.FTZ R52, R122, R48.reuse, -R47.reuse ;  /* 0x000000307a347223 */ /* 0x180fe2000001082f */
[----:B------:R-:W-:-:S05]  /*c930*/  FFMA.FTZ R53, R120, R48, -R47 ;  /* 0x0000003078357223 */ /* 0x000fca000001082f */
[C---:B--2---:R-:W-:Y:S01]  /*c940*/  HMMA.16816.F32 R12, R68.reuse, R40, R12 ;  /* 0x00000028440c723c */ /* 0x044fe2000000180c */
[----:B------:R-:W-:Y:S07]  /*c950*/  MUFU.EX2 R52, R52 ;  /* 0x0000003400347308 */ /* 0x000fee0000000800 */
[C---:B------:R-:W-:Y:S01]  /*c960*/  HMMA.16816.F32 R16, R68.reuse, R42, R16 ;  /* 0x0000002a4410723c */ /* 0x040fe20000001810 */
[----:B------:R-:W2:Y:S01]  /*c970*/  LDSM.16.MT88.4 R40, [R103+0x7000] ;  /* 0x007000006728783b */ /* 0x000ea20000004200 */
[----:B------:R-:W-:Y:S06]  /*c980*/  MUFU.EX2 R53, R53 ;  /* 0x0000003500357308 */ /* 0x000fec0000000800 */
[----:B------:R-:W-:Y:S01]  /*c990*/  HMMA.16816.F32 R8, R68, R54, R8 ;  /* 0x000000364408723c */ /* 0x000fe20000001808 */
[-C--:B------:R-:W-:Y:S01]  /*c9a0*/  FFMA.FTZ R55, R128, R48.reuse, -R47 ;  /* 0x0000003080377223 */ /* 0x080fe2000001082f */
[----:B------:R-:W-:-:S05]  /*c9b0*/  FFMA.FTZ R54, R118, R48, -R61 ;  /* 0x0000003076367223 */ /* 0x000fca000001083d */
[----:B------:R-:W-:Y:S08]  /*c9c0*/  MUFU.EX2 R55, R55 ;  /* 0x0000003700377308 */ /* 0x000ff00000000800 */
[----:B------:R-:W-:Y:S01]  /*c9d0*/  MUFU.EX2 R54, R54 ;  /* 0x0000003600367308 */ /* 0x000fe20000000800 */
[C---:B-1----:R-:W-:Y:S08]  /*c9e0*/  HMMA.16816.F32 R28, R68.reuse, R4, R28 ;  /* 0x00000004441c723c */ /* 0x042ff0000000181c */
[----:B--2---:R-:W-:Y:S01]  /*c9f0*/  HMMA.16816.F32 R20, R68, R40, R20 ;  /* 0x000000284414723c */ /* 0x004fe20000001814 */
[-C--:B------:R-:W-:Y:S01]  /*ca00*/  FFMA.FTZ R41, R210, R48.reuse, -R47 ;  /* 0x00000030d2297223 */ /* 0x080fe2000001082f */
[----:B------:R-:W-:-:S05]  /*ca10*/  FFMA.FTZ R40, R204, R48, -R61 ;  /* 0x00000030cc287223 */ /* 0x000fca000001083d */
[----:B------:R-:W-:Y:S01]  /*ca20*/  MUFU.EX2 R41, R41 ;  /* 0x0000002900297308 */ /* 0x000fe20000000800 */
[----:B------:R-:W-:Y:S01]  /*ca30*/  HMMA.16816.F32 R24, R68, R42, R24 ;  /* 0x0000002a4418723c */ /* 0x000fe20000001818 */
[-C--:B------:R-:W-:Y:S01]  /*ca40*/  FFMA.FTZ R42, R212, R48.reuse, -R47 ;  /* 0x00000030d42a7223 */ /* 0x080fe2000001082f */
[----:B------:R-:W-:-:S05]  /*ca50*/  FFMA.FTZ R43, R206, R48, -R61 ;  /* 0x00000030ce2b7223 */ /* 0x000fca000001083d */
[----:B------:R-:W1:Y:S01]  /*ca60*/  MUFU.EX2 R42, R42 ;  /* 0x0000002a002a7308 */ /* 0x000e620000000800 */
[----:B------:R-:W-:Y:S01]  /*ca70*/  HMMA.16816.F32 R68, R68, R6, R32 ;  /* 0x000000064444723c */ /* 0x000fe20000001820 */
[-C--:B------:R-:W-:Y:S01]  /*ca80*/  FFMA.FTZ R35, R208, R48.reuse, -R47 ;  /* 0x00000030d0237223 */ /* 0x080fe2000001082f */
[-CC-:B------:R-:W-:Y:S01]  /*ca90*/  FFMA.FTZ R34, R200, R48.reuse, -R61.reuse ;  /* 0x00000030c8227223 */ /* 0x180fe2000001083d */
[-C--:B------:R-:W-:Y:S01]  /*caa0*/  FFMA.FTZ R33, R198, R48.reuse, -R61 ;  /* 0x00000030c6217223 */ /* 0x080fe2000001083d */
[----:B------:R-:W-:-:S03]  /*cab0*/  FFMA.FTZ R32, R196, R48, -R47 ;  /* 0x00000030c4207223 */ /* 0x000fc6000001082f */
        /* <DEDUP_REMOVED lines=8> */
[----:B-1----:R-:W-:-:S07]  /*cb40*/  F2FP.F16.F32.PACK_AB R4, R40, R43 ;  /* 0x0000002b2804723e */ /* 0x002fce00000000ff */
[----:B------:R-:W1:Y:S01]  /*cb50*/  MUFU.EX2 R32, R32 ;  /* 0x0000002000207308 */ /* 0x000e620000000800 */
[----:B--2---:R-:W-:Y:S02]  /*cb60*/  F2FP.F16.F32.PACK_AB R6, R33, R34 ;  /* 0x000000222106723e */ /* 0x004fe400000000ff */
        /* <DEDUP_REMOVED lines=10> */
[----:B------:R-:W-:Y:S01]  /*cc10*/  HMMA.16816.F32 R80, R4, R76, R20 ;  /* 0x0000004c0450723c */ /* 0x000fe20000001814 */
[----:B------:R-:W-:Y:S01]  /*cc20*/  FADD.FTZ R21, R107, R144 ;  /* 0x000000906b157221 */ /* 0x000fe20000010000 */
[----:B------:R-:W-:-:S03]  /*cc30*/  FFMA.FTZ R107, R130, R48, -R61 ;  /* 0x00000030826b7223 */ /* 0x000fc6000001083d */
[----:B------:R-:W-:Y:S02]  /*cc40*/  FADD.FTZ R114, R192, R21 ;  /* 0x00000015c0727221 */ /* 0x000fe40000010000 */
[----:B------:R-:W-:Y:S01]  /*cc50*/  LDSM.16.MT88.4 R20, [R156+0x9000] ;  /* 0x009000009c14783b */ /* 0x000fe20000004200 */
[C---:B------:R-:W-:Y:S01]  /*cc60*/  HMMA.16816.F32 R76, R4.reuse, R78, R24 ;  /* 0x0000004e044c723c */ /* 0x040fe20000001818 */
[-CC-:B------:R-:W-:Y:S01]  /*cc70*/  FFMA.FTZ R27, R150, R48.reuse, -R47.reuse ;  /* 0x00000030961b7223 */ /* 0x180fe2000001082f */
[-CC-:B------:R-:W-:Y:S01]  /*cc80*/  FFMA.FTZ R24, R148, R48.reuse, -R47.reuse ;  /* 0x0000003094187223 */ /* 0x180fe2000001082f */
[-C--:B------:R-:W-:Y:S01]  /*cc90*/  FFMA.FTZ R25, R146, R48.reuse, -R47 ;  /* 0x0000003092197223 */ /* 0x080fe2000001082f */
[-CC-:B------:R-:W-:Y:S01]  /*cca0*/  FFMA.FTZ R26, R188, R48.reuse, -R61.reuse ;  /* 0x00000030bc1a7223 */ /* 0x180fe2000001083d */
[----:B------:R-:W-:Y:S01]  /*ccb0*/  MUFU.EX2 R107, R107 ;  /* 0x0000006b006b7308 */ /* 0x000fe20000000800 */
[----:B------:R-:W-:Y:S01]  /*ccc0*/  FADD.FTZ R114, R115, R114 ;  /* 0x0000007273727221 */ /* 0x000fe20000010000 */
[-CC-:B------:R-:W-:Y:S01]  /*ccd0*/  FFMA.FTZ R115, R62, R48.reuse, -R61.reuse ;  /* 0x000000303e737223 */ /* 0x180fe2000001083d */
[----:B-1----:R-:W-:Y:S01]  /*cce0*/  HMMA.16816.F32 R72, R4, R8, R28 ;  /* 0x000000080448723c */ /* 0x002fe2000000181c */
[-CC-:B------:R-:W-:Y:S01]  /*ccf0*/  FFMA.FTZ R29, R190, R48.reuse, -R61.reuse ;  /* 0x00000030be1d7223 */ /* 0x180fe2000001083d */
[-CC-:B------:R-:W-:Y:S01]  /*cd00*/  FFMA.FTZ R31, R142, R48.reuse, -R61.reuse ;  /* 0x000000308e1f7223 */ /* 0x180fe2000001083d */
[-C--:B------:R-:W-:Y:S01]  /*cd10*/  FFMA.FTZ R28, R138, R48.reuse, -R61 ;  /* 0x000000308a1c7223 */ /* 0x080fe2000001083d */
[----:B------:R-:W-:Y:S01]  /*cd20*/  FFMA.FTZ R30, R132, R48, -R47 ;  /* 0x00000030841e7223 */ /* 0x000fe2000001082f */
[----:B------:R-:W-:Y:S01]  /*cd30*/  MUFU.EX2 R27, R27 ;  /* 0x0000001b001b7308 */ /* 0x000fe20000000800 */
[----:B------:R-:W-:-:S02]  /*cd40*/  FADD.FTZ R63, R63, R114 ;  /* 0x000000723f3f7221 */ /* 0x000fc40000010000 */
[----:B------:R-:W-:Y:S01]  /*cd50*/  HMMA.16816.F32 R68, R4, R10, R68 ;  /* 0x0000000a0444723c */ /* 0x000fe20000001844 */
[----:B------:R-:W1:Y:S01]  /*cd60*/  LDSM.16.MT88.4 R8, [R103+0x8000] ;  /* 0x008000006708783b */ /* 0x000e620000004200 */
[----:B------:R-:W-:Y:S01]  /*cd70*/  FADD.FTZ R51, R36, R63 ;  /* 0x0000003f24337221 */ /* 0x000fe20000010000 */
[-C--:B------:R-:W-:Y:S02]  /*cd80*/  MOV R36, R45.reuse ;  /* 0x0000002d00247202 */ /* 0x080fe40000000f00 */
[----:B------:R-:W3:Y:S01]  /*cd90*/  MUFU.EX2 R24, R24 ;  /* 0x0000001800187308 */ /* 0x000ee20000000800 */
[----:B------:R-:W-:Y:S01]  /*cda0*/  FADD.FTZ R136, R136, R51 ;  /* 0x0000003388887221 */ /* 0x000fe20000010000 */
[----:B------:R-:W-:-:S03]  /*cdb0*/  @P0 MOV R36, R45 ;  /* 0x0000002d00240202 */ /* 0x000fc60000000f00 */
[----:B------:R-:W-:-:S03]  /*cdc0*/  FADD.FTZ R105, R105, R136 ;  /* 0x0000008869697221 */ /* 0x000fc60000010000 */
[----:B------:R-:W-:Y:S08]  /*cdd0*/  MUFU.EX2 R25, R25 ;  /* 0x0000001900197308 */ /* 0x000ff00000000800 */
[----:B------:R-:W-:Y:S01]  /*cde0*/  MUFU.EX2 R29, R29 ;  /* 0x0000001d001d7308 */ /* 0x000fe20000000800 */
[----:B---3--:R-:W-:Y:S01]  /*cdf0*/  F2FP.F16.F32.PACK_AB R5, R24, R27 ;  /* 0x0000001b1805723e */ /* 0x008fe200000000ff */
[----:B------:R-:W-:-:S04]  /*ce00*/  FADD.FTZ R27, R27, R32 ;  /* 0x000000201b1b7221 */ /* 0x000fc80000010000 */
[----:B------:R-:W-:Y:S02]  /*ce10*/  FADD.FTZ R24, R24, R27 ;  /* 0x0000001b18187221 */ /* 0x000fe40000010000 */
[----:B------:R-:W3:Y:S08]  /*ce20*/  MUFU.EX2 R26, R26 ;  /* 0x0000001a001a7308 */ /* 0x000ef00000000800 */
[----:B------:R-:W-:Y:S08]  /*ce30*/  MUFU.EX2 R31, R31 ;  /* 0x0000001f001f7308 */ /* 0x000ff00000000800 */
[----:B------:R-:W4:Y:S01]  /*ce40*/  MUFU.EX2 R28, R28 ;  /* 0x0000001c001c7308 */ /* 0x000f220000000800 */
[----:B---3--:R-:W-:-:S07]  /*ce50*/  F2FP.F16.F32.PACK_AB R4, R26, R29 ;  /* 0x0000001d1a04723e */ /* 0x008fce00000000ff */
[----:B------:R-:W3:Y:S08]  /*ce60*/  MUFU.EX2 R30, R30 ;  /* 0x0000001e001e7308 */ /* 0x000ef00000000800 */
[----:B------:R-:W5:Y:S01]  /*ce70*/  MUFU.EX2 R115, R115 ;  /* 0x0000007300737308 */ /* 0x000f620000000800 */
[----:B----4-:R-:W-:Y:S02]  /*ce80*/  F2FP.F16.F32.PACK_AB R6, R28, R31 ;  /* 0x0000001f1c06723e */ /* 0x010fe400000000ff */
[----:B---3--:R-:W-:Y:S01]  /*ce90*/  F2FP.F16.F32.PACK_AB R7, R30, R25 ;  /* 0x000000191e07723e */ /* 0x008fe200000000ff */
[----:B------:R-:W-:-:S04]  /*cea0*/  FADD.FTZ R25, R25, R24 ;  /* 0x0000001819197221 */ /* 0x000fc80000010000 */
[----:B------:R-:W-:Y:S02]  /*ceb0*/  FADD.FTZ R30, R30, R25 ;  /* 0x000000191e1e7221 */ /* 0x000fe40000010000 */
        /* <DEDUP_REMOVED lines=15> */
[----:B------:R-:W-:-:S02]  /*cfb0*/  F2FP.F16.F32.PACK_AB R6, R109, R116 ;  /* 0x000000746d06723e */ /* 0x000fc400000000ff */
[----:B------:R-:W-:Y:S01]  /*cfc0*/  F2FP.F16.F32.PACK_AB R7, R112, R53 ;  /* 0x000000357007723e */ /* 0x000fe200000000ff */
[----:B------:R-:W-:-:S04]  /*cfd0*/  FADD.FTZ R52, R52, R55 ;  /* 0x0000003734347221 */ /* 0x000fc80000010000 */
[----:B------:R-:W-:Y:S02]  /*cfe0*/  FADD.FTZ R53, R53, R52 ;  /* 0x0000003435357221 */ /* 0x000fe40000010000 */
[----:B---3--:R-:W-:Y:S02]  /*cff0*/  HMMA.16816.F32 R96, R4, R12, R96 ;  /* 0x0000000c0460723c */ /* 0x008fe40000001860 */
[----:B------:R-:W-:-:S06]  /*d000*/  FADD.FTZ R112, R112, R53 ;  /* 0x0000003570707221 */ /* 0x000fcc0000010000 */
[C---:B------:R-:W-:Y:S01]  /*d010*/  HMMA.16816.F32 R92, R4.reuse, R14, R92 ;  /* 0x0000000e045c723c */ /* 0x040fe2000000185c */
[----:B------:R-:W3:Y:S07]  /*d020*/  LDSM.16.MT88.4 R12, [R102+0x8800] ;  /* 0x00880000660c783b */ /* 0x000eee0000004200 */
[C---:B-1----:R-:W-:Y:S08]  /*d030*/  HMMA.16816.F32 R80, R4.reuse, R8, R80 ;  /* 0x000000080450723c */ /* 0x042ff00000001850 */
[C---:B------:R-:W-:Y:S01]  /*d040*/  HMMA.16816.F32 R76, R4.reuse, R10, R76 ;  /* 0x0000000a044c723c */ /* 0x040fe2000000184c */
[----:B------:R-:W1:Y:S07]  /*d050*/  LDSM.16.MT88.4 R8, [R152+0x9000] ;  /* 0x009000009808783b */ /* 0x000e6e0000004200 */
[C---:B--2---:R-:W-:Y:S08]  /*d060*/  HMMA.16816.F32 R88, R4.reuse, R16, R88 ;  /* 0x000000100458723c */ /* 0x044ff00000001858 */
[C---:B------:R-:W-:Y:S01]  /*d070*/  HMMA.16816.F32 R84, R4.reuse, R18, R84 ;  /* 0x000000120454723c */ /* 0x040fe20000001854 */
[----:B------:R-:W-:Y:S07]  /*d080*/  LDSM.16.MT88.4 R16, [R103+0x9000] ;  /* 0x009000006710783b */ /* 0x000fee0000004200 */
[C---:B---3--:R-:W-:Y:S08]  /*d090*/  HMMA.16816.F32 R72, R4.reuse, R12, R72 ;  /* 0x0000000c0448723c */ /* 0x048ff00000001848 */
[----:B------:R-:W-:Y:S01]  /*d0a0*/  HMMA.16816.F32 R68, R4, R14, R68 ;  /* 0x0000000e0444723c */ /* 0x000fe20000001844 */
[----:B------:R-:W2:Y:S01]  /*d0b0*/  LDSM.16.MT88.4 R12, [R102+0x9000] ;  /* 0x00900000660c783b */ /* 0x000ea20000004200 */
[----:B------:R-:W-:-:S02]  /*d0c0*/  F2FP.F16.F32.PACK_AB R4, R66, R113 ;  /* 0x000000714204723e */ /* 0x000fc400000000ff */
[C---:B------:R-:W-:Y:S01]  /*d0d0*/  F2FP.F16.F32.PACK_AB R5, R106.reuse, R111 ;  /* 0x0000006f6a05723e */ /* 0x040fe200000000ff */
[----:B------:R-:W-:Y:S01]  /*d0e0*/  FADD.FTZ R111, R111, R112 ;  /* 0x000000706f6f7221 */ /* 0x000fe20000010000 */
[----:B-----5:R-:W-:Y:S02]  /*d0f0*/  F2FP.F16.F32.PACK_AB R6, R115, R64 ;  /* 0x000000407306723e */ /* 0x020fe400000000ff */
[----:B------:R-:W-:Y:S01]  /*d100*/  F2FP.F16.F32.PACK_AB R7, R117, R104 ;  /* 0x000000687507723e */ /* 0x000fe200000000ff */
[----:B------:R-:W-:-:S04]  /*d110*/  FADD.FTZ R111, R106, R111 ;  /* 0x0000006f6a6f7221 */ /* 0x000fc80000010000 */
[----:B------:R-:W-:Y:S02]  /*d120*/  FADD.FTZ R104, R104, R111 ;  /* 0x0000006f68687221 */ /* 0x000fe40000010000 */
[----:B-1----:R-:W-:Y:S02]  /*d130*/  HMMA.16816.F32 R88, R4, R8, R88 ;  /* 0x000000080458723c */ /* 0x002fe40000001858 */
[----:B------:R-:W-:-:S06]  /*d140*/  FADD.FTZ R117, R117, R104 ;  /* 0x0000006875757221 */ /* 0x000fcc0000010000 */
[C---:B------:R-:W-:Y:S01]  /*d150*/  HMMA.16816.F32 R84, R4.reuse, R10, R84 ;  /* 0x0000000a0454723c */ /* 0x040fe20000001854 */
[----:B------:R-:W1:Y:S07]  /*d160*/  LDSM.16.MT88.4 R8, [R156+0x9800] ;  /* 0x009800009c08783b */ /* 0x000e6e0000004200 */
[----:B------:R-:W-:Y:S01]  /*d170*/  HMMA.16816.F32 R96, R4, R20, R96 ;  /* 0x000000140460723c */ /* 0x000fe20000001860 */
[-CC-:B------:R-:W-:Y:S01]  /*d180*/  FFMA.FTZ R21, R56, R48.reuse, -R47.reuse ;  /* 0x0000003038157223 */ /* 0x180fe2000001082f */
[----:B------:R-:W-:-:S05]  /*d190*/  FFMA.FTZ R20, R50, R48, -R47 ;  /* 0x0000003032147223 */ /* 0x000fca000001082f */
[----:B------:R-:W3:Y:S01]  /*d1a0*/  MUFU.EX2 R21, R21 ;  /* 0x0000001500157308 */ /* 0x000ee20000000800 */
[C---:B------:R-:W-:Y:S07]  /*d1b0*/  HMMA.16816.F32 R92, R4.reuse, R22, R92 ;  /* 0x00000016045c723c */ /* 0x040fee000000185c */
[----:B------:R-:W4:Y:S01]  /*d1c0*/  MUFU.EX2 R20, R20 ;  /* 0x0000001400147308 */ /* 0x000f220000000800 */
[----:B--2---:R-:W-:Y:S01]  /*d1d0*/  HMMA.16816.F32 R72, R4, R12, R72 ;  /* 0x0000000c0448723c */ /* 0x004fe20000001848 */
[----:B------:R-:W-:-:S04]  /*d1e0*/  FADD.FTZ R12, R100, R105 ;  /* 0x00000069640c7221 */ /* 0x000fc80000010000 */
[----:B------:R-:W-:Y:S02]  /*d1f0*/  FADD.FTZ R12, R67, R12 ;  /* 0x0000000c430c7221 */ /* 0x000fe40000010000 */
[----:B------:R-:W-:Y:S01]  /*d200*/  MUFU.EX2 R22, R60 ;  /* 0x0000003c00167308 */ /* 0x000fe20000000800 */
[----:B------:R-:W-:Y:S01]  /*d210*/  HMMA.16816.F32 R80, R4, R16, R80 ;  /* 0x000000100450723c */ /* 0x000fe20000001850 */
[----:B------:R-:W-:-:S04]  /*d220*/  FADD.FTZ R43, R43, R12 ;  /* 0x0000000c2b2b7221 */ /* 0x000fc80000010000 */
[----:B------:R-:W-:Y:S02]  /*d230*/  FADD.FTZ R43, R40, R43 ;  /* 0x0000002b282b7221 */ /* 0x000fe40000010000 */
[----:B------:R-:W2:Y:S01]  /*d240*/  MUFU.EX2 R23, R59 ;  /* 0x0000003b00177308 */ /* 0x000ea20000000800 */
[----:B------:R-:W-:Y:S01]  /*d250*/  HMMA.16816.F32 R76, R4, R18, R76 ;  /* 0x00000012044c723c */ /* 0x000fe2000000184c */
[----:B------:R-:W-:Y:S01]  /*d260*/  FADD.FTZ R34, R34, R43 ;  /* 0x0000002b22227221 */ /* 0x000fe20000010000 */
[----:B------:R-:W5:Y:S03]  /*d270*/  LDSM.16.MT88.4 R16, [R152+0x9800] ;  /* 0x009800009810783b */ /* 0x000f660000004200 */
[----:B------:R-:W-:-:S03]  /*d280*/  FADD.FTZ R34, R33, R34 ;  /* 0x0000002221227221 */ /* 0x000fc60000010000 */
[----:B------:R-:W-:Y:S01]  /*d290*/  HMMA.16816.F32 R68, R4, R14, R68 ;  /* 0x0000000e0444723c */ /* 0x000fe20000001844 */
[----:B------:R-:W-:Y:S01]  /*d2a0*/  FADD.FTZ R29, R29, R34 ;  /* 0x000000221d1d7221 */ /* 0x000fe20000010000 */
[----:B---3--:R-:W-:Y:S01]  /*d2b0*/  F2FP.F16.F32.PACK_AB R5, R21, R0 ;  /* 0x000000001505723e */ /* 0x008fe200000000ff */
[----:B------:R-:W3:Y:S01]  /*d2c0*/  LDSM.16.MT88.4 R12, [R103+0x9800] ;  /* 0x00980000670c783b */ /* 0x000ee20000004200 */
[----:B------:R-:W-:Y:S01]  /*d2d0*/  F2FP.F16.F32.PACK_AB R6, R194, R49 ;  /* 0x00000031c206723e */ /* 0x000fe200000000ff */
[----:B------:R-:W-:Y:S01]  /*d2e0*/  FADD.FTZ R26, R26, R29 ;  /* 0x0000001d1a1a7221 */ /* 0x000fe20000010000 */
[----:B----4-:R-:W-:Y:S01]  /*d2f0*/  F2FP.F16.F32.PACK_AB R7, R193, R20 ;  /* 0x00000014c107723e */ /* 0x010fe200000000ff */
[----:B------:R-:W-:Y:S01]  /*d300*/  FADD.FTZ R0, R0, R117 ;  /* 0x0000007500007221 */ /* 0x000fe20000010000 */
[----:B--2---:R-:W-:Y:S01]  /*d310*/  F2FP.F16.F32.PACK_AB R4, R23, R22 ;  /* 0x000000161704723e */ /* 0x004fe200000000ff */
[----:B------:R-:W-:Y:S02]  /*d320*/  FADD.FTZ R31, R31, R26 ;  /* 0x0000001a1f1f7221 */ /* 0x000fe40000010000 */
[----:B------:R-:W-:Y:S01]  /*d330*/  FADD.FTZ R21, R21, R0 ;  /* 0x0000000015157221 */ /* 0x000fe20000010000 */
[-C--:B------:R-:W-:Y:S01]  /*d340*/  MOV R0, R39.reuse ;  /* 0x0000002700007202 */ /* 0x080fe20000000f00 */
[----:B------:R-:W-:Y:S01]  /*d350*/  FADD.FTZ R28, R28, R31 ;  /* 0x0000001f1c1c7221 */ /* 0x000fe20000010000 */
[----:B------:R-:W-:Y:S01]  /*d360*/  @P0 MOV R0, R39 ;  /* 0x0000002700000202 */ /* 0x000fe20000000f00 */
        /* <DEDUP_REMOVED lines=8> */
[----:B------:R-:W-:-:S04]  /*d3f0*/  FADD.FTZ R116, R109, R116 ;  /* 0x000000746d747221 */ /* 0x000fc80000010000 */
[----:B------:R-:W-:Y:S01]  /*d400*/  FADD.FTZ R113, R113, R116 ;  /* 0x0000007471717221 */ /* 0x000fe20000010000 */
[----:B-----5:R-:W-:Y:S03]  /*d410*/  HMMA.16816.F32 R88, R4, R16, R88 ;  /* 0x000000100458723c */ /* 0x020fe60000001858 */
[----:B------:R-:W-:-:S04]  /*d420*/  FADD.FTZ R113, R66, R113 ;  /* 0x0000007142717221 */ /* 0x000fc80000010000 */
[----:B------:R-:W-:Y:S01]  /*d430*/  FADD.FTZ R64, R64, R113 ;  /* 0x0000007140407221 */ /* 0x000fe20000010000 */
[----:B------:R-:W-:Y:S03]  /*d440*/  HMMA.16816.F32 R84, R4, R18, R84 ;  /* 0x000000120454723c */ /* 0x000fe60000001854 */
[----:B------:R-:W-:-:S04]  /*d450*/  FADD.FTZ R115, R115, R64 ;  /* 0x0000004073737221 */ /* 0x000fc80000010000 */
[----:B------:R-:W-:Y:S01]  /*d460*/  FADD.FTZ R22, R22, R115 ;  /* 0x0000007316167221 */ /* 0x000fe20000010000 */
[----:B---3--:R-:W-:Y:S03]  /*d470*/  HMMA.16816.F32 R80, R4, R12, R80 ;  /* 0x0000000c0450723c */ /* 0x008fe60000001850 */
[----:B------:R-:W-:-:S04]  /*d480*/  FADD.FTZ R22, R23, R22 ;  /* 0x0000001617167221 */ /* 0x000fc80000010000 */
[----:B------:R-:W-:Y:S01]  /*d490*/  FADD.FTZ R49, R49, R22 ;  /* 0x0000001631317221 */ /* 0x000fe20000010000 */
[----:B------:R-:W-:Y:S03]  /*d4a0*/  HMMA.16816.F32 R76, R4, R14, R76 ;  /* 0x0000000e044c723c */ /* 0x000fe6000000184c */
[----:B------:R-:W-:-:S05]  /*d4b0*/  FADD.FTZ R194, R194, R49 ;  /* 0x00000031c2c27221 */ /* 0x000fca0000010000 */
[----:B-1----:R-:W-:Y:S01]  /*d4c0*/  HMMA.16816.F32 R72, R4, R8, R72 ;  /* 0x000000080448723c */ /* 0x002fe20000001848 */
[----:B------:R-:W-:-:S07]  /*d4d0*/  MOV R8, R44 ;  /* 0x0000002c00087202 */ /* 0x000fce0000000f00 */
[----:B------:R-:W-:Y:S01]  /*d4e0*/  HMMA.16816.F32 R68, R4, R10, R68 ;  /* 0x0000000a0444723c */ /* 0x000fe20000001844 */
[----:B------:R-:W-:-:S04]  /*d4f0*/  NOP ;  /* 0x0000000000007918 */ /* 0x000fc80000000000 */
[----:B------:R-:W-:-:S15]  /*d500*/  @P0 BRA `(.L_x_13997) ;  /* 0x0000000000040947 */ /* 0x000fde0003800000 */
.L_x_13986:
[----:B------:R-:W-:-:S07]  /*d510*/  IADD3 R124, PT, PT, R8, -0x1, RZ ;  /* 0xffffffff087c7810 */ /* 0x000fce0007ffe0ff */
.L_x_13997:
[----:B------:R-:W-:Y:S05]  /*d520*/  BSYNC B2 ;  /* 0x0000000000027941 */ /* 0x000fea0003800000 */
.L_x_13985:
[----:B------:R-:W-:-:S13]  /*d530*/  ISETP.GE.AND P0, PT, R124, R167, PT ;  /* 0x000000a77c00720c */ /* 0x000fda0003f06270 */
[----:B------:R-:W-:Y:S05]  /*d540*/  @!P0 BRA `(.L_x_13998) ;  /* 0x0000005400a08947 */ /* 0x000fea0003800000 */
[----:B------:R-:W-:Y:S01]  /*d550*/  IMAD.IADD R125, R176, 0x1, R125 ;  /* 0x00000001b07d7824 */ /* 0x000fe200078e027d */
[----:B------:R-:W-:Y:S01]  /*d560*/  ISETP.NE.U32.AND P2, PT, R186, RZ, PT ;  /* 0x000000ffba00720c */ /* 0x000fe20003f45070 */
[----:B------:R-:W-:Y:S02]  /*d570*/  IMAD.SHL.U32 R189, R124, 0x80, RZ ;  /* 0x000000807cbd7824 */ /* 0x000fe400078e00ff */
[----:B------:R-:W-:Y:S01]  /*d580*/  IMAD.MOV.U32 R101, RZ, RZ, R0 ;  /* 0x000000ffff657224 */ /* 0x000fe200078e0000 */
[----:B------:R-:W-:Y:S01]  /*d590*/  IADD3 R125, PT, PT, R38, R125, R37 ;  /* 0x0000007d267d7210 */ /* 0x000fe20007ffe025 */
[----:B------:R-:W-:Y:S01]  /*d5a0*/  IMAD.MOV.U32 R100, RZ, RZ, R36 ;  /* 0x000000ffff647224 */ /* 0x000fe200078e0024 */
[----:B------:R-:W-:Y:S01]  /*d5b0*/  LOP3.LUT R191, R189, 0x40, R126, 0xfe, !PT ;  /* 0x00000040bdbf7812 */ /* 0x000fe200078efe7e */
[----:B------:R-:W-:Y:S01]  /*d5c0*/  VIADD R188, R124, 0x1 ;  /* 0x000000017cbc7836 */ /* 0x000fe20000000000 */
[----:B------:R-:W-:Y:S02]  /*d5d0*/  IADD3 R190, PT, PT, -R126, R125, -R127 ;  /* 0x0000007d7ebe7210 */ /* 0x000fe40007ffe97f */
[----:B------:R-:W-:-:S02]  /*d5e0*/  ISETP.NE.AND.EX P2, PT, R187, RZ, PT, P2 ;  /* 0x000000ffbb00720c */ /* 0x000fc40003f45320 */
[----:B------:R-:W-:Y:S01]  /*d5f0*/  IADD3 R190, PT, PT, R190, -0x39, -R189 ;  /* 0xffffffc7bebe7810 */ /* 0x000fe20007ffe8bd */
[----:B------:R-:W-:-:S10]  /*d600*/  VIADD R189, R189, 0x80 ;  /* 0x00000080bdbd7836 */ /* 0x000fd40000000000 */
.L_x_14005:
[CC--:B------:R-:W-:Y:S01]  /*d610*/  ISETP.GE.AND P1, PT, R177.reuse, R174.reuse, PT ;  /* 0x000000aeb100720c */ /* 0x0c0fe20003f26270 */
        /* <DEDUP_REMOVED lines=79> */
.L_x_14000:
[----:B------:R-:W-:Y:S05]  /*db10*/  BSYNC.RECONVERGENT B0 ;  /* 0x0000000000007941 */ /* 0x000fea0003800200 */
.L_x_13999:
        /* <DEDUP_REMOVED lines=80> */
[----:B------:R-:W-:Y:S05]  /*e020*/  LDSM.16.M88.4 R108, [R155+0x3800] ;  /* 0x003800009b6c783b */ /* 0x000fea0000000200 */
        /* <DEDUP_REMOVED lines=165> */
.L_x_14004:
[----:B------:R-:W-:Y:S05]  /*ea80*/  BSYNC.RECONVERGENT B0 ;  /* 0x0000000000007941 */ /* 0x000fea0003800200 */
.L_x_14003:
        /* <DEDUP_REMOVED lines=64> */
.L_x_14002:
[----:B------:R-:W-:Y:S05]  /*ee90*/  BSYNC.RECONVERGENT B1 ;  /* 0x0000000000017941 */ /* 0x000fea0003800200 */
.L_x_14001:
[----:B-1----:R-:W-:Y:S01]  /*eea0*/  P2R R104, PR, RZ, 0x4 ;  /* 0x00000004ff687803 */ /* 0x002fe20000000000 */
[C---:B------:R-:W-:Y:S01]  /*eeb0*/  VIADD R105, R191.reuse, 0xffffffc0 ;  /* 0xffffffc0bf697836 */ /* 0x040fe20000000000 */
[----:B------:R-:W-:Y:S01]  /*eec0*/  IABS R0, R190 ;  /* 0x000000be00007213 */ /* 0x000fe20000000000 */
[C---:B------:R-:W-:Y:S01]  /*eed0*/  VIADD R109, R191.reuse, 0x1 ;  /* 0x00000001bf6d7836 */ /* 0x040fe20000000000 */
[----:B------:R-:W-:Y:S01]  /*eee0*/  LOP3.LUT R192, R192, 0xfeffffff, RZ, 0xc0, !PT ;  /* 0xfeffffffc0c07812 */ /* 0x000fe200078ec0ff */
[----:B------:R-:W-:Y:S01]  /*eef0*/  VIADD R110, R191, 0xffffffd0 ;  /* 0xffffffd0bf6e7836 */ /* 0x000fe20000000000 */
[----:B------:R-:W-:Y:S01]  /*ef00*/  ISETP.GE.AND P2, PT, R105, R184, PT ;  /* 0x000000b86900720c */ /* 0x000fe20003f46270 */
[----:B------:R-:W-:Y:S01]  /*ef10*/  VIADD R113, R191, 0xffffffd9 ;  /* 0xffffffd9bf717836 */ /* 0x000fe20000000000 */
[C---:B------:R-:W-:Y:S01]  /*ef20*/  ISETP.GE.AND P0, PT, R105.reuse, R182, PT ;  /* 0x000000b66900720c */ /* 0x040fe20003f06270 */
[C---:B------:R-:W-:Y:S01]  /*ef30*/  VIADD R115, R190.reuse, 0x39 ;  /* 0x00000039be737836 */ /* 0x040fe20000000000 */
[----:B------:R-:W-:Y:S01]  /*ef40*/  I2FP.F32.S32 R0, R0 ;  /* 0x0000000000007245 */ /* 0x000fe20000201400 */
[----:B------:R-:W-:Y:S01]  /*ef50*/  VIADD R112, R190, 0x38 ;  /* 0x00000038be707836 */ /* 0x000fe20000000000 */
[----:B------:R-:W-:Y:S01]  /*ef60*/  ISETP.GE.AND P4, PT, R105, R185, PT ;  /* 0x000000b96900720c */ /* 0x000fe20003f86270 */
[----:B------:R-:W-:Y:S01]  /*ef70*/  VIADD R114, R191, 0xffffffd8 ;  /* 0xffffffd8bf727836 */ /* 0x000fe20000000000 */
[----:B------:R-:W-:Y:S01]  /*ef80*/  IABS R115, R115 ;  /* 0x0000007300737213 */ /* 0x000fe20000000000 */
[C---:B------:R-:W-:Y:S01]  /*ef90*/  FFMA.FTZ R33, -R173.reuse, R0, R33 ;  /* 0x00000000ad217223 */ /* 0x040fe20000010121 */
[----:B------:R-:W-:Y:S01]  /*efa0*/  IABS R112, R112 ;  /* 0x0000007000707213 */ /* 0x000fe20000000000 */
[----:B------:R-:W-:Y:S01]  /*efb0*/  FFMA.FTZ R39, -R173, R0, R39 ;  /* 0x00000000ad277223 */ /* 0x000fe20000010127 */
[----:B------:R-:W-:Y:S01]  /*efc0*/  I2FP.F32.S32 R115, R115 ;  /* 0x0000007300737245 */ /* 0x000fe20000201400 */
[C---:B------:R-:W-:Y:S01]  /*efd0*/  VIADD R0, R191.reuse, 0xfffffff9 ;  /* 0xfffffff9bf007836 */ /* 0x040fe20000000000 */
[----:B------:R-:W-:Y:S01]  /*efe0*/  @P2 LOP3.LUT R192, R192, 0x1000000, RZ, 0xfc, !PT ;  /* 0x01000000c0c02812 */ /* 0x000fe200078efcff */
[----:B------:R-:W-:Y:S01]  /*eff0*/  VIADD R116, R191, 0xffffffd1 ;  /* 0xffffffd1bf747836 */ /* 0x000fe20000000000 */
[----:B------:R-:W-:Y:S01]  /*f000*/  I2FP.F32.S32 R112, R112 ;  /* 0x0000007000707245 */ /* 0x000fe20000201400 */
[C---:B------:R-:W-:Y:S01]  /*f010*/  FFMA.FTZ R4, -R173.reuse, R115, R4 ;  /* 0x00000073ad047223 */ /* 0x040fe20000010104 */
[----:B------:R-:W-:Y:S01]  /*f020*/  LOP3.LUT R192, R192, 0xfffffdff, RZ, 0xc0, !PT ;  /* 0xfffffdffc0c07812 */ /* 0x000fe200078ec0ff */
[----:B------:R-:W-:Y:S01]  /*f030*/  VIADD R118, R190, 0x29 ;  /* 0x00000029be767836 */ /* 0x000fe20000000000 */
[----:B------:R-:W-:Y:S01]  /*f040*/  ISETP.GE.AND P3, PT, R0, R185, PT ;  /* 0x000000b90000720c */ /* 0x000fe20003f66270 */
[----:B------:R-:W-:Y:S01]  /*f050*/  FFMA.FTZ R5, -R173, R112, R5 ;  /* 0x00000070ad057223 */ /* 0x000fe20000010105 */
[----:B------:R-:W-:Y:S01]  /*f060*/  @P0 LOP3.LUT R192, R192, 0x200, RZ, 0xfc, !PT ;  /* 0x00000200c0c00812 */ /* 0x000fe200078efcff */
[----:B------:R-:W-:Y:S01]  /*f070*/  VIADD R117, R191, 0xffffffc1 ;  /* 0xffffffc1bf757836 */ /* 0x000fe20000000000 */
[----:B------:R-:W-:Y:S01]  /*f080*/  ISETP.GE.AND P0, PT, R109, R183, PT ;  /* 0x000000b76d00720c */ /* 0x000fe20003f06270 */
[C---:B------:R-:W-:Y:S01]  /*f090*/  VIADD R107, R190.reuse, 0x21 ;  /* 0x00000021be6b7836 */ /* 0x040fe20000000000 */
[----:B------:R-:W-:Y:S01]  /*f0a0*/  IABS R118, R118 ;  /* 0x0000007600767213 */ /* 0x000fe20000000000 */
[----:B------:R-:W-:Y:S01]  /*f0b0*/  VIADD R111, R191, 0xffffffc9 ;  /* 0xffffffc9bf6f7836 */ /* 0x000fe20000000000 */
[----:B------:R-:W-:Y:S01]  /*f0c0*/  FSEL R203, R33, -INF , P3 ;  /* 0xff80000021cb7808 */ /* 0x000fe20001800000 */
[----:B------:R-:W-:Y:S01]  /*f0d0*/  FFMA.FTZ R10, -R173, R115, R10 ;  /* 0x00000073ad0a7223 */ /* 0x000fe2000001010a */
[----:B------:R-:W-:Y:S01]  /*f0e0*/  FSEL R141, R39, -INF , P0 ;  /* 0xff800000278d7808 */ /* 0x000fe20000000000 */
[----:B------:R-:W-:Y:S01]  /*f0f0*/  VIADD R115, R191, 0xffffffe0 ;  /* 0xffffffe0bf737836 */ /* 0x000fe20000000000 */
[----:B------:R-:W-:Y:S01]  /*f100*/  ISETP.GE.AND P3, PT, R117, R185, PT ;  /* 0x000000b97500720c */ /* 0x000fe20003f66270 */
[----:B------:R-:W-:Y:S01]  /*f110*/  FFMA.FTZ R11, -R173, R112, R11 ;  /* 0x00000070ad0b7223 */ /* 0x000fe2000001010b */
[----:B------:R-:W-:Y:S01]  /*f120*/  IABS R107, R107 ;  /* 0x0000006b006b7213 */ /* 0x000fe20000000000 */
[----:B------:R-:W-:Y:S01]  /*f130*/  VIADD R120, R190, 0x30 ;  /* 0x00000030be787836 */ /* 0x000fe20000000000 */
[----:B------:R-:W-:Y:S01]  /*f140*/  FSEL R39, R4, -INF , P4 ;  /* 0xff80000004277808 */ /* 0x000fe20002000000 */
[----:B------:R-:W-:Y:S01]  /*f150*/  IMAD.MOV.U32 R4, RZ, RZ, R118 ;  /* 0x000000ffff047224 */ /* 0x000fe200078e0076 */
[----:B------:R-:W-:Y:S01]  /*f160*/  FSEL R33, R5, -INF , P3 ;  /* 0xff80000005217808 */ /* 0x000fe20001800000 */
[----:B------:R-:W-:Y:S01]  /*f170*/  VIADD R106, R190, 0x20 ;  /* 0x00000020be6a7836 */ /* 0x000fe20000000000 */
[----:B------:R-:W-:Y:S01]  /*f180*/  ISETP.GE.AND P3, PT, R110, R185, PT ;  /* 0x000000b96e00720c */ /* 0x000fe20003f66270 */
[----:B------:R-:W-:Y:S01]  /*f190*/  IMAD.MOV.U32 R5, RZ, RZ, R107 ;  /* 0x000000ffff057224 */ /* 0x000fe200078e006b */
[----:B------:R-:W-:Y:S01]  /*f1a0*/  I2FP.F32.S32 R107, R4 ;  /* 0x00000004006b7245 */ /* 0x000fe20000201400 */
[C---:B------:R-:W-:Y:S01]  /*f1b0*/  VIADD R108, R190.reuse, 0x28 ;  /* 0x00000028be6c7836 */ /* 0x040fe20000000000 */
[----:B------:R-:W-:Y:S01]  /*f1c0*/  IABS R106, R106 ;  /* 0x0000006a006a7213 */ /* 0x000fe20000000000 */
[----:B------:R-:W-:Y:S01]  /*f1d0*/  VIADD R119, R190, 0x31 ;  /* 0x00000031be777836 */ /* 0x000fe20000000000 */
[----:B------:R-:W-:Y:S01]  /*f1e0*/  IABS R120, R120 ;  /* 0x0000007800787213 */ /* 0x000fe20000000000 */
[CC--:B------:R-:W-:Y:S01]  /*f1f0*/  FFMA.FTZ R12, -R173.reuse, R107.reuse, R12 ;  /* 0x0000006bad0c7223 */ /* 0x0c0fe2000001010c */
[----:B------:R-:W-:Y:S01]  /*f200*/  I2FP.F32.S32 R106, R106 ;  /* 0x0000006a006a7245 */ /* 0x000fe20000201400 */
[----:B------:R-:W-:Y:S01]  /*f210*/  FFMA.FTZ R18, -R173, R107, R18 ;  /* 0x0000006bad127223 */ /* 0x000fe20000010112 */
[----:B------:R-:W-:Y:S01]  /*f220*/  I2FP.F32.S32 R118, R120 ;  /* 0x0000007800767245 */ /* 0x000fe20000201400 */
[----:B------:R-:W-:Y:S01]  /*f230*/  VIADD R189, R189, 0xffffff80 ;  /* 0xffffff80bdbd7836 */ /* 0x000fe20000000000 */
[----:B------:R-:W-:Y:S01]  /*f240*/  FSEL R12, R12, -INF , P3 ;  /* 0xff8000000c0c7808 */ /* 0x000fe20001800000 */
[----:B------:R-:W-:Y:S01]  /*f250*/  FFMA.FTZ R17, -R173, R106, R17 ;  /* 0x0000006aad117223 */ /* 0x000fe20000010111 */
[----:B------:R-:W-:Y:S01]  /*f260*/  ISETP.GE.AND P3, PT, R113, R185, PT ;  /* 0x000000b97100720c */ /* 0x000fe20003f66270 */
[CC--:B------:R-:W-:Y:S01]  /*f270*/  FFMA.FTZ R15, -R173.reuse, R118.reuse, R15 ;  /* 0x00000076ad0f7223 */ /* 0x0c0fe2000001010f */
[----:B------:R-:W-:Y:S01]  /*f280*/  I2FP.F32.S32 R5, R5 ;  /* 0x0000000500057245 */ /* 0x000fe20000201400 */
[----:B------:R-:W-:Y:S01]  /*f290*/  FFMA.FTZ R9, -R173, R118, R9 ;  /* 0x00000076ad097223 */ /* 0x000fe20000010109 */
[----:B------:R-:W-:Y:S01]  /*f2a0*/  FSEL R4, R17, -INF , P3 ;  /* 0xff80000011047808 */ /* 0x000fe20001800000 */
[C---:B------:R-:W-:Y:S01]  /*f2b0*/  VIADD R17, R190.reuse, 0x41 ;  /* 0x00000041be117836 */ /* 0x040fe20000000000 */
[----:B------:R-:W-:Y:S01]  /*f2c0*/  ISETP.GE.AND P4, PT, R111, R185, PT ;  /* 0x000000b96f00720c */ /* 0x000fe20003f86270 */
[C---:B------:R-:W-:Y:S01]  /*f2d0*/  FFMA.FTZ R22, -R173.reuse, R5, R22 ;  /* 0x00000005ad167223 */ /* 0x040fe20000010116 */
[----:B------:R-:W-:Y:S01]  /*f2e0*/  IABS R119, R119 ;  /* 0x0000007700777213 */ /* 0x000fe20000000000 */
[C---:B------:R-:W-:Y:S01]  /*f2f0*/  FFMA.FTZ R16, -R173.reuse, R5, R16 ;  /* 0x00000005ad107223 */ /* 0x040fe20000010110 */
[----:B------:R-:W-:Y:S01]  /*f300*/  IABS R17, R17 ;  /* 0x0000001100117213 */ /* 0x000fe20000000000 */
[----:B------:R-:W-:Y:S01]  /*f310*/  FFMA.FTZ R23, -R173, R106, R23 ;  /* 0x0000006aad177223 */ /* 0x000fe20000010117 */
[----:B------:R-:W-:Y:S01]  /*f320*/  FSEL R9, R9, -INF , P4 ;  /* 0xff80000009097808 */ /* 0x000fe20002000000 */
[----:B------:R-:W-:Y:S01]  /*f330*/  VIADD R118, R191, 0xffffffe8 ;  /* 0xffffffe8bf767836 */ /* 0x000fe20000000000 */
[----:B------:R-:W-:Y:S01]  /*f340*/  I2FP.F32.S32 R17, R17 ;  /* 0x0000001100117245 */ /* 0x000fe20000201400 */
[----:B------:R-:W-:Y:S01]  /*f350*/  VIADD R5, R190, 0x9 ;  /* 0x00000009be057836 */ /* 0x000fe20000000000 */
[----:B------:R-:W-:Y:S02]  /*f360*/  ISETP.GE.AND P4, PT, R114, R185, PT ;  /* 0x000000b97200720c */ /* 0x000fe40003f86270 */
[----:B------:R-:W-:Y:S01]  /*f370*/  I2FP.F32.S32 R119, R119 ;  /* 0x0000007700777245 */ /* 0x000fe20000201400 */
[----:B------:R-:W-:Y:S01]  /*f380*/  FFMA.FTZ R6, -R173, R17, R6 ;  /* 0x00000011ad067223 */ /* 0x000fe20000010106 */
[----:B------:R-:W-:Y:S01]  /*f390*/  ISETP.GE.AND P1, PT, R105, R183, PT ;  /* 0x000000b76900720c */ /* 0x000fe20003f26270 */
[----:B------:R-:W-:Y:S01]  /*f3a0*/  VIADD R105, R191, 0xffffffc8 ;  /* 0xffffffc8bf697836 */ /* 0x000fe20000000000 */
[----:B------:R-:W-:Y:S01]  /*f3b0*/  IABS R108, R108 ;  /* 0x0000006c006c7213 */ /* 0x000fe20000000000 */
[-C--:B------:R-:W-:Y:S01]  /*f3c0*/  FFMA.FTZ R8, -R173, R119.reuse, R8 ;  /* 0x00000077ad087223 */ /* 0x080fe20000010108 */
[----:B------:R-:W-:Y:S01]  /*f3d0*/  FSEL R16, R16, -INF , P4 ;  /* 0xff80000010107808 */ /* 0x000fe20002000000 */
[C---:B------:R-:W-:Y:S01]  /*f3e0*/  VIADD R17, R190.reuse, 0x40 ;  /* 0x00000040be117836 */ /* 0x040fe20000000000 */
[----:B------:R-:W-:Y:S01]  /*f3f0*/  ISETP.GE.AND P4, PT, R117, R184, PT ;  /* 0x000000b87500720c */ /* 0x000fe20003f86270 */
[----:B------:R-:W-:Y:S01]  /*f400*/  FFMA.FTZ R14, -R173, R119, R14 ;  /* 0x00000077ad0e7223 */ /* 0x000fe2000001010e */
[----:B------:R-:W-:Y:S01]  /*f410*/  I2FP.F32.S32 R108, R108 ;  /* 0x0000006c006c7245 */ /* 0x000fe20000201400 */
[----:B------:R-:W-:Y:S01]  /*f420*/  VIADD R119, R190, 0x11 ;  /* 0x00000011be777836 */ /* 0x000fe20000000000 */
[----:B------:R-:W-:Y:S02]  /*f430*/  ISETP.GE.AND P0, PT, R105, R185, PT ;  /* 0x000000b96900720c */ /* 0x000fe40003f06270 */
[----:B------:R-:W-:Y:S01]  /*f440*/  IABS R17, R17 ;  /* 0x0000001100117213 */ /* 0x000fe20000000000 */
[CC--:B------:R-:W-:Y:S01]  /*f450*/  FFMA.FTZ R13, -R173.reuse, R108.reuse, R13 ;  /* 0x0000006cad0d7223 */ /* 0x0c0fe2000001010d */
[----:B------:R-:W-:Y:S01]  /*f460*/  IABS R119, R119 ;  /* 0x0000007700777213 */ /* 0x000fe20000000000 */
[----:B------:R-:W-:Y:S01]  /*f470*/  FFMA.FTZ R19, -R173, R108, R19 ;  /* 0x0000006cad137223 */ /* 0x000fe20000010113 */
[----:B------:R-:W-:Y:S02]  /*f480*/  FSEL R8, R8, -INF , P0 ;  /* 0xff80000008087808 */ /* 0x000fe40000000000 */
[----:B------:R-:W-:Y:S02]  /*f490*/  ISETP.GE.AND P2, PT, R117, R182, PT ;  /* 0x000000b67500720c */ /* 0x000fe40003f46270 */
[----:B------:R-:W-:Y:S01]  /*f4a0*/  I2FP.F32.S32 R120, R17 ;  /* 0x0000001100787245 */ /* 0x000fe20000201400 */
[----:B------:R-:W-:Y:S01]  /*f4b0*/  VIADD R17, R190, 0x19 ;  /* 0x00000019be117836 */ /* 0x000fe20000000000 */
[----:B------:R-:W-:Y:S02]  /*f4c0*/  ISETP.GE.AND P0, PT, R116, R185, PT ;  /* 0x000000b97400720c */ /* 0x000fe40003f06270 */
[----:B------:R-:W-:Y:S01]  /*f4d0*/  LOP3.LUT R192, R192, 0xff7fffff, RZ, 0xc0, !PT ;  /* 0xff7fffffc0c07812 */ /* 0x000fe200078ec0ff */
[----:B------:R-:W-:Y:S01]  /*f4e0*/  FFMA.FTZ R7, -R173, R120, R7 ;  /* 0x00000078ad077223 */ /* 0x000fe20000010107 */
[----:B------:R-:W-:Y:S02]  /*f4f0*/  I2FP.F32.S32 R119, R119 ;  /* 0x0000007700777245 */ /* 0x000fe40000201400 */
[----:B------:R-:W-:Y:S02]  /*f500*/  FSEL R13, R13, -INF , P0 ;  /* 0xff8000000d0d7808 */ /* 0x000fe40000000000 */
[----:B------:R-:W-:Y:S01]  /*f510*/  @P4 LOP3.LUT R192, R192, 0x800000, RZ, 0xfc, !PT ;  /* 0x00800000c0c04812 */ /* 0x000fe200078efcff */
[----:B------:R-:W-:Y:S01]  /*f520*/  FFMA.FTZ R30, -R173, R119, R30 ;  /* 0x00000077ad1e7223 */ /* 0x000fe2000001011e */
[----:B------:R-:W-:Y:S01]  /*f530*/  ISETP.GE.AND P0, PT, R117, R183, PT ;  /* 0x000000b77500720c */ /* 0x000fe20003f06270 */
[----:B------:R-:W-:Y:S01]  /*f540*/  FFMA.FTZ R24, -R173, R119, R24 ;  /* 0x00000077ad187223 */ /* 0x000fe20000010118 */
[----:B------:R-:W-:Y:S02]  /*f550*/  FSEL R108, R6, -INF , P1 ;  /* 0xff800000066c7808 */ /* 0x000fe40000800000 */
[----:B------:R-:W-:Y:S02]  /*f560*/  LOP3.LUT R192, R192, 0xfffffeff, RZ, 0xc0, !PT ;  /* 0xfffffeffc0c07812 */ /* 0x000fe400078ec0ff */
[----:B------:R-:W-:Y:S02]  /*f570*/  ISETP.GE.AND P1, PT, R118, R185, PT ;  /* 0x000000b97600720c */ /* 0x000fe40003f26270 */
[----:B------:R-:W-:Y:S01]  /*f580*/  FSEL R107, R7, -INF , P0 ;  /* 0xff800000076b7808 */ /* 0x000fe20000000000 */
[----:B------:R-:W-:Y:S01]  /*f590*/  VIADD R7, R190, 0x8 ;  /* 0x00000008be077836 */ /* 0x000fe20000000000 */
[C---:B------:R-:W-:Y:S02]  /*f5a0*/  ISETP.GE.AND P0, PT, R105.reuse, R183, PT ;  /* 0x000000b76900720c */ /* 0x040fe40003f06270 */
[----:B------:R-:W-:Y:S02]  /*f5b0*/  IABS R5, R5 ;  /* 0x0000000500057213 */ /* 0x000fe40000000000 */
[----:B------:R-:W-:Y:S02]  /*f5c0*/  @P2 LOP3.LUT R192, R192, 0x100, RZ, 0xfc, !PT ;  /* 0x00000100c0c02812 */ /* 0x000fe400078efcff */
[----:B------:R-:W-:Y:S02]  /*f5d0*/  FSEL R221, R24, -INF , P1 ;  /* 0xff80000018dd7808 */ /* 0x000fe40000800000 */
[C---:B------:R-:W-:Y:S02]  /*f5e0*/  ISETP.GE.AND P2, PT, R105.reuse, R184, PT ;  /* 0x000000b86900720c */ /* 0x040fe40003f46270 */
[----:B------:R-:W-:Y:S02]  /*f5f0*/  ISETP.GE.AND P1, PT, R105, R182, PT ;  /* 0x000000b66900720c */ /* 0x000fe40003f26270 */
[----:B------:R-:W-:Y:S01]  /*f600*/  FSEL R105, R10, -INF , P0 ;  /* 0xff8000000a697808 */ /* 0x000fe20000000000 */
[----:B------:R-:W-:Y:S01]  /*f610*/  VIADD R10, R191, 0xfffffff0 ;  /* 0xfffffff0bf0a7836 */ /* 0x000fe20000000000 */
[----:B------:R-:W-:Y:S02]  /*f620*/  I2FP.F32.S32 R5, R5 ;  /* 0x0000000500057245 */ /* 0x000fe40000201400 */
[----:B------:R-:W-:Y:S02]  /*f630*/  ISETP.GE.AND P0, PT, R111, R183, PT ;  /* 0x000000b76f00720c */ /* 0x000fe40003f06270 */
[----:B------:R-:W-:Y:S01]  /*f640*/  IABS R7, R7 ;  /* 0x0000000700077213 */ /* 0x000fe20000000000 */
[----:B------:R-:W-:Y:S01]  /*f650*/  FFMA.FTZ R28, -R173, R5, R28 ;  /* 0x00000005ad1c7223 */ /* 0x000fe2000001011c */
[----:B------:R-:W-:Y:S01]  /*f660*/  FSEL R24, R11, -INF , P0 ;  /* 0xff8000000b187808 */ /* 0x000fe20000000000 */
[----:B------:R-:W-:Y:S01]  /*f670*/  VIADD R11, R191, 0xfffffff1 ;  /* 0xfffffff1bf0b7836 */ /* 0x000fe20000000000 */
[----:B------:R-:W-:Y:S01]  /*f680*/  I2FP.F32.S32 R120, R7 ;  /* 0x0000000700787245 */ /* 0x000fe20000201400 */
[C---:B------:R-:W-:Y:S01]  /*f690*/  FFMA.FTZ R34, -R173.reuse, R5, R34 ;  /* 0x00000005ad227223 */ /* 0x040fe20000010122 */
[----:B------:R-:W-:Y:S01]  /*f6a0*/  IABS R17, R17 ;  /* 0x0000001100117213 */ /* 0x000fe20000000000 */
[----:B------:R-:W-:Y:S01]  /*f6b0*/  VIADD R5, R190, 0xfffffff8 ;  /* 0xfffffff8be057836 */ /* 0x000fe20000000000 */
[----:B------:R-:W-:Y:S01]  /*f6c0*/  ISETP.GE.AND P0, PT, R10, R185, PT ;  /* 0x000000b90a00720c */ /* 0x000fe20003f06270 */
[CC--:B------:R-:W-:Y:S01]  /*f6d0*/  FFMA.FTZ R29, -R173.reuse, R120.reuse, R29 ;  /* 0x00000078ad1d7223 */ /* 0x0c0fe2000001011d */
[----:B------:R-:W-:Y:S01]  /*f6e0*/  I2FP.F32.S32 R117, R17 ;  /* 0x0000001100757245 */ /* 0x000fe20000201400 */
[----:B------:R-:W-:Y:S01]  /*f6f0*/  FFMA.FTZ R35, -R173, R120, R35 ;  /* 0x00000078ad237223 */ /* 0x000fe20000010123 */
[----:B------:R-:W-:Y:S01]  /*f700*/  FSEL R209, R28, -INF , P0 ;  /* 0xff8000001cd17808 */ /* 0x000fe20000000000 */
[C---:B------:R-:W-:Y:S01]  /*f710*/  VIADD R7, R190.reuse, 0x1 ;  /* 0x00000001be077836 */ /* 0x040fe20000000000 */
        /* <DEDUP_REMOVED lines=8> */
[----:B------:R-:W-:Y:S02]  /*f7a0*/  ISETP.GE.AND P0, PT, R110, R183, PT ;  /* 0x000000b76e00720c */ /* 0x000fe40003f06270 */
[----:B------:R-:W-:Y:S01]  /*f7b0*/  I2FP.F32.S32 R112, R17 ;  /* 0x0000001100707245 */ /* 0x000fe20000201400 */
[----:B------:R-:W-:Y:S01]  /*f7c0*/  VIADD R17, R191, 0xffffffe1 ;  /* 0xffffffe1bf117836 */ /* 0x000fe20000000000 */
[----:B------:R-:W-:Y:S02]  /*f7d0*/  FSEL R106, R14, -INF , P0 ;  /* 0xff8000000e6a7808 */ /* 0x000fe40000000000 */
[----:B------:R-:W-:Y:S01]  /*f7e0*/  ISETP.GE.AND P3, PT, R115, R185, PT ;  /* 0x000000b97300720c */ /* 0x000fe20003f66270 */
[CC--:B------:R-:W-:Y:S01]  /*f7f0*/  FFMA.FTZ R27, -R173.reuse, R112.reuse, R27 ;  /* 0x00000070ad1b7223 */ /* 0x0c0fe2000001011b */
[----:B------:R-:W-:Y:S01]  /*f800*/  ISETP.GE.AND P0, PT, R116, R183, PT ;  /* 0x000000b77400720c */ /* 0x000fe20003f06270 */
[----:B------:R-:W-:Y:S01]  /*f810*/  FFMA.FTZ R21, -R173, R112, R21 ;  /* 0x00000070ad157223 */ /* 0x000fe20000010115 */
[----:B------:R-:W-:Y:S01]  /*f820*/  I2FP.F32.S32 R14, R5 ;  /* 0x00000005000e7245 */ /* 0x000fe20000201400 */
[----:B------:R-:W-:Y:S01]  /*f830*/  VIADD R112, R191, 0x10 ;  /* 0x00000010bf707836 */ /* 0x000fe20000000000 */
[----:B------:R-:W-:Y:S01]  /*f840*/  IABS R7, R7 ;  /* 0x0000000700077213 */ /* 0x000fe20000000000 */
[----:B------:R-:W-:Y:S01]  /*f850*/  VIADD R5, R190, 0xfffffff9 ;  /* 0xfffffff9be057836 */ /* 0x000fe20000000000 */
[----:B------:R-:W-:Y:S01]  /*f860*/  FSEL R20, R20, -INF , P3 ;  /* 0xff80000014147808 */ /* 0x000fe20001800000 */
[-C--:B------:R-:W-:Y:S01]  /*f870*/  FFMA.FTZ R37, -R173, R14.reuse, R37 ;  /* 0x0000000ead257223 */ /* 0x080fe20000010125 */
[----:B------:R-:W-:Y:S01]  /*f880*/  FSEL R28, R15, -INF , P0 ;  /* 0xff8000000f1c7808 */ /* 0x000fe20000000000 */
[----:B------:R-:W-:Y:S01]  /*f890*/  FFMA.FTZ R43, -R173, R14, R43 ;  /* 0x0000000ead2b7223 */ /* 0x000fe2000001012b */
[----:B------:R-:W-:Y:S01]  /*f8a0*/  ISETP.GE.AND P3, PT, R17, R185, PT ;  /* 0x000000b91100720c */ /* 0x000fe20003f66270 */
[C---:B------:R-:W-:Y:S01]  /*f8b0*/  VIADD R14, R190.reuse, 0xfffffff0 ;  /* 0xfffffff0be0e7836 */ /* 0x040fe20000000000 */
[----:B------:R-:W-:Y:S01]  /*f8c0*/  I2FP.F32.S32 R15, R7 ;  /* 0x00000007000f7245 */ /* 0x000fe20000201400 */
[----:B------:R-:W-:Y:S01]  /*f8d0*/  VIADD R7, R191, 0xfffffff8 ;  /* 0xfffffff8bf077836 */ /* 0x000fe20000000000 */
[----:B------:R-:W-:Y:S01]  /*f8e0*/  FSEL R223, R21, -INF , P3 ;  /* 0xff80000015df7808 */ /* 0x000fe20001800000 */
[----:B------:R-:W-:Y:S01]  /*f8f0*/  VIADD R21, R190, 0x10 ;  /* 0x00000010be157836 */ /* 0x000fe20000000000 */
[----:B------:R-:W-:Y:S01]  /*f900*/  IABS R14, R14 ;  /* 0x0000000e000e7213 */ /* 0x000fe20000000000 */
[----:B------:R-:W-:Y:S01]  /*f910*/  FFMA.FTZ R32, -R173, R15, R32 ;  /* 0x0000000fad207223 */ /* 0x000fe20000010120 */
[----:B------:R-:W-:Y:S01]  /*f920*/  ISETP.GE.AND P0, PT, R7, R185, PT ;  /* 0x000000b90700720c */ /* 0x000fe20003f06270 */
[----:B------:R-:W-:Y:S01]  /*f930*/  FFMA.FTZ R38, -R173, R15, R38 ;  /* 0x0000000fad267223 */ /* 0x000fe20000010126 */
[----:B------:R-:W-:Y:S02]  /*f940*/  IABS R21, R21 ;  /* 0x0000001500157213 */ /* 0x000fe40000000000 */
[----:B------:R-:W-:Y:S02]  /*f950*/  FSEL R32, R32, -INF , P0 ;  /* 0xff80000020207808 */ /* 0x000fe40000000000 */
[----:B------:R-:W-:Y:S02]  /*f960*/  I2FP.F32.S32 R14, R14 ;  /* 0x0000000e000e7245 */ /* 0x000fe40000201400 */
[----:B------:R-:W-:Y:S02]  /*f970*/  ISETP.GE.AND P0, PT, R114, R183, PT ;  /* 0x000000b77200720c */ /* 0x000fe40003f06270 */
[----:B------:R-:W-:Y:S01]  /*f980*/  I2FP.F32.S32 R6, R21 ;  /* 0x0000001500067245 */ /* 0x000fe20000201400 */
[----:B------:R-:W-:Y:S01]  /*f990*/  VIADD R21, R191, 0xffffffe9 ;  /* 0xffffffe9bf157836 */ /* 0x000fe20000000000 */
[----:B------:R-:W-:Y:S01]  /*f9a0*/  FSEL R229, R18, -INF , P0 ;  /* 0xff80000012e57808 */ /* 0x000fe20000000000 */
[-C--:B------:R-:W-:Y:S01]  /*f9b0*/  FFMA.FTZ R41, -R173, R14.reuse, R41 ;  /* 0x0000000ead297223 */ /* 0x080fe20000010129 */
[----:B------:R-:W-:Y:S01]  /*f9c0*/  ISETP.GE.AND P0, PT, R113, R183, PT ;  /* 0x000000b77100720c */ /* 0x000fe20003f06270 */
[----:B------:R-:W-:Y:S01]  /*f9d0*/  FFMA.FTZ R47, -R173, R14, R47 ;  /* 0x0000000ead2f7223 */ /* 0x000fe2000001012f */
[----:B------:R-:W-:Y:S01]  /*f9e0*/  IABS R5, R5 ;  /* 0x0000000500057213 */ /* 0x000fe20000000000 */
[C---:B------:R-:W-:Y:S01]  /*f9f0*/  VIADD R14, R190.reuse, 0xffffffc0 ;  /* 0xffffffc0be0e7836 */ /* 0x040fe20000000000 */
[----:B------:R-:W-:Y:S01]  /*fa00*/  FSEL R227, R19, -INF , P0 ;  /* 0xff80000013e37808 */ /* 0x000fe20000000000 */
[-C--:B------:R-:W-:Y:S01]  /*fa10*/  FFMA.FTZ R31, -R173, R6.reuse, R31 ;  /* 0x00000006ad1f7223 */ /* 0x080fe2000001011f */
[----:B------:R-:W-:Y:S01]  /*fa20*/  ISETP.GE.AND P0, PT, R109, R185, PT ;  /* 0x000000b96d00720c */ /* 0x000fe20003f06270 */
[----:B------:R-:W-:Y:S01]  /*fa30*/  FFMA.FTZ R25, -R173, R6, R25 ;  /* 0x00000006ad197223 */ /* 0x000fe20000010119 */
[----:B------:R-:W-:Y:S01]  /*fa40*/  I2FP.F32.S32 R6, R5 ;  /* 0x0000000500067245 */ /* 0x000fe20000201400 */
[----:B------:R-:W-:Y:S01]  /*fa50*/  VIADD R18, R191, 0x39 ;  /* 0x00000039bf127836 */ /* 0x000fe20000000000 */
[----:B------:R-:W-:Y:S01]  /*fa60*/  IABS R14, R14 ;  /* 0x0000000e000e7213 */ /* 0x000fe20000000000 */
[----:B------:R-:W-:Y:S01]  /*fa70*/  VIADD R5, R190, 0xfffffff1 ;  /* 0xfffffff1be057836 */ /* 0x000fe20000000000 */
[----:B------:R-:W-:Y:S01]  /*fa80*/  FSEL R37, R37, -INF , P0 ;  /* 0xff80000025257808 */ /* 0x000fe20000000000 */
[C---:B------:R-:W-:Y:S01]  /*fa90*/  FFMA.FTZ R36, -R173.reuse, R6, R36 ;  /* 0x00000006ad247223 */ /* 0x040fe20000010124 */
[----:B------:R-:W-:Y:S01]  /*faa0*/  I2FP.F32.S32 R14, R14 ;  /* 0x0000000e000e7245 */ /* 0x000fe20000201400 */
[----:B------:R-:W-:Y:S01]  /*fab0*/  FFMA.FTZ R42, -R173, R6, R42 ;  /* 0x00000006ad2a7223 */ /* 0x000fe2000001012a */
[C---:B------:R-:W-:Y:S01]  /*fac0*/  ISETP.GE.AND P0, PT, R191.reuse, R185, PT ;  /* 0x000000b9bf00720c */ /* 0x040fe20003f06270 */
[----:B------:R-:W-:Y:S01]  /*fad0*/  VIADD R6, R191, 0x8 ;  /* 0x00000008bf067836 */ /* 0x000fe20000000000 */
        /* <DEDUP_REMOVED lines=8> */
[----:B------:R-:W-:Y:S01]  /*fb60*/  ISETP.GE.AND P0, PT, R17, R183, PT ;  /* 0x000000b71100720c */ /* 0x000fe20003f06270 */
[CC--:B------:R-:W-:Y:S01]  /*fb70*/  FFMA.FTZ R40, -R173.reuse, R5.reuse, R40 ;  /* 0x00000005ad287223 */ /* 0x0c0fe20000010128 */
[----:B------:R-:W-:Y:S01]  /*fb80*/  IABS R14, R14 ;  /* 0x0000000e000e7213 */ /* 0x000fe20000000000 */
[----:B------:R-:W-:Y:S01]  /*fb90*/  FFMA.FTZ R46, -R173, R5, R46 ;  /* 0x00000005ad2e7223 */ /* 0x000fe2000001012e */
[----:B------:R-:W-:Y:S01]  /*fba0*/  FSEL R23, R23, -INF , P0 ;  /* 0xff80000017177808 */ /* 0x000fe20000000000 */
[----:B------:R-:W-:Y:S01]  /*fbb0*/  VIADD R5, R191, 0x9 ;  /* 0x00000009bf057836 */ /* 0x000fe20000000000 */
[----:B------:R-:W-:Y:S02]  /*fbc0*/  I2FP.F32.S32 R14, R14 ;  /* 0x0000000e000e7245 */ /* 0x000fe40000201400 */
[-C--:B------:R-:W-:Y:S02]  /*fbd0*/  ISETP.GE.AND P0, PT, R6, R185.reuse, PT ;  /* 0x000000b90600720c */ /* 0x080fe40003f06270 */
[----:B------:R-:W-:Y:S01]  /*fbe0*/  LOP3.LUT R192, R192, 0xffbfffff, RZ, 0xc0, !PT ;  /* 0xffbfffffc0c07812 */ /* 0x000fe200078ec0ff */
[CC--:B------:R-:W-:Y:S01]  /*fbf0*/  FFMA.FTZ R67, -R173.reuse, R14.reuse, R67 ;  /* 0x0000000ead437223 */ /* 0x0c0fe20000010143 */
[----:B------:R-:W-:Y:S01]  /*fc00*/  FSEL R40, R40, -INF , P0 ;  /* 0xff80000028287808 */ /* 0x000fe20000000000 */
[----:B------:R-:W-:Y:S01]  /*fc10*/  FFMA.FTZ R61, -R173, R14, R61 ;  /* 0x0000000ead3d7223 */ /* 0x000fe2000001013d */
[----:B------:R-:W-:Y:S01]  /*fc20*/  ISETP.GE.AND P0, PT, R5, R185, PT ;  /* 0x000000b90500720c */ /* 0x000fe20003f06270 */
[----:B------:R-:W-:Y:S01]  /*fc30*/  VIADD R14, R190, 0xffffffe9 ;  /* 0xffffffe9be0e7836 */ /* 0x000fe20000000000 */
[----:B------:R-:W-:Y:S02]  /*fc40*/  @P2 LOP3.LUT R192, R192, 0x400000, RZ, 0xfc, !PT ;  /* 0x00400000c0c02812 */ /* 0x000fe400078efcff */
[----:B------:R-:W-:Y:S02]  /*fc50*/  FSEL R41, R41, -INF , P0 ;  /* 0xff80000029297808 */ /* 0x000fe40000000000 */
[-C--:B------:R-:W-:Y:S02]  /*fc60*/  ISETP.GE.AND P0, PT, R118, R183.reuse, PT ;  /* 0x000000b77600720c */ /* 0x080fe40003f06270 */
[----:B------:R-:W-:Y:S02]  /*fc70*/  IABS R14, R14 ;  /* 0x0000000e000e7213 */ /* 0x000fe40000000000 */
[----:B------:R-:W-:Y:S01]  /*fc80*/  FSEL R213, R26, -INF , P0 ;  /* 0xff8000001ad57808 */ /* 0x000fe20000000000 */
[----:B------:R-:W-:Y:S01]  /*fc90*/  VIADD R26, R191, 0x30 ;  /* 0x00000030bf1a7836 */ /* 0x000fe20000000000 */
[----:B------:R-:W-:Y:S02]  /*fca0*/  I2FP.F32.S32 R14, R14 ;  /* 0x0000000e000e7245 */ /* 0x000fe40000201400 */
[----:B------:R-:W-:Y:S02]  /*fcb0*/  ISETP.GE.AND P0, PT, R21, R183, PT ;  /* 0x000000b71500720c */ /* 0x000fe40003f06270 */
[----:B------:R-:W-:Y:S01]  /*fcc0*/  LOP3.LUT R192, R192, 0xffffff7f, RZ, 0xc0, !PT ;  /* 0xffffff7fc0c07812 */ /* 0x000fe200078ec0ff */
[-C--:B------:R-:W-:Y:S01]  /*fcd0*/  FFMA.FTZ R50, -R173, R14.reuse, R50 ;  /* 0x0000000ead327223 */ /* 0x080fe20000010132 */
        /* <DEDUP_REMOVED lines=8> */
[-C--:B------:R-:W-:Y:S02]  /*fd60*/  ISETP.GE.AND P1, PT, R21, R185.reuse, PT ;  /* 0x000000b91500720c */ /* 0x080fe40003f26270 */
[----:B------:R-:W-:Y:S02]  /*fd70*/  IABS R14, R14 ;  /* 0x0000000e000e7213 */ /* 0x000fe40000000000 */
[----:B------:R-:W-:Y:S02]  /*fd80*/  FSEL R219, R25, -INF , P1 ;  /* 0xff80000019db7808 */ /* 0x000fe40000800000 */
[----:B------:R-:W-:Y:S02]  /*fd90*/  I2FP.F32.S32 R14, R14 ;  /* 0x0000000e000e7245 */ /* 0x000fe40000201400 */
[----:B------:R-:W-:Y:S01]  /*fda0*/  ISETP.GE.AND P1, PT, R111, R182, PT ;  /* 0x000000b66f00720c */ /* 0x000fe20003f26270 */
[----:B------:R-:W-:Y:S01]  /*fdb0*/  VIADD R111, R191, 0x11 ;  /* 0x00000011bf6f7836 */ /* 0x000fe20000000000 */
[----:B------:R-:W-:Y:S01]  /*fdc0*/  LOP3.LUT R192, R192, 0xffdfffff, RZ, 0xc0, !PT ;  /* 0xffdfffffc0c07812 */ /* 0x000fe200078ec0ff */
[----:B------:R-:W-:Y:S01]  /*fdd0*/  FFMA.FTZ R51, -R173, R14, R51 ;  /* 0x0000000ead337223 */ /* 0x000fe20000010133 */
[----:B------:R-:W-:Y:S01]  /*fde0*/  ISETP.GE.AND P2, PT, R109, R184, PT ;  /* 0x000000b86d00720c */ /* 0x000fe20003f46270 */
[----:B------:R-:W-:Y:S01]  /*fdf0*/  FFMA.FTZ R45, -R173, R14, R45 ;  /* 0x0000000ead2d7223 */ /* 0x000fe2000001012d */
[----:B------:R-:W-:Y:S01]  /*fe00*/  @P0 LOP3.LUT R192, R192, 0x200000, RZ, 0xfc, !PT ;  /* 0x00200000c0c00812 */ /* 0x000fe200078efcff */
[----:B------:R-:W-:Y:S01]  /*fe10*/  VIADD R14, R190, 0xffffffe1 ;  /* 0xffffffe1be0e7836 */ /* 0x000fe20000000000 */
[----:B------:R-:W-:Y:S02]  /*fe20*/  ISETP.GE.AND P0, PT, R111, R185, PT ;  /* 0x000000b96f00720c */ /* 0x000fe40003f06270 */
[----:B------:R-:W-:Y:S02]  /*fe30*/  LOP3.LUT R192, R192, 0xffffffbf, RZ, 0xc0, !PT ;  /* 0xffffffbfc0c07812 */ /* 0x000fe400078ec0ff */
[----:B------:R-:W-:Y:S01]  /*fe40*/  FSEL R137, R45, -INF , P0 ;  /* 0xff8000002d897808 */ /* 0x000fe20000000000 */
[C---:B------:R-:W-:Y:S01]  /*fe50*/  VIADD R45, R191.reuse, 0x19 ;  /* 0x00000019bf2d7836 */ /* 0x040fe20000000000 */
[-C--:B------:R-:W-:Y:S02]  /*fe60*/  ISETP.GE.AND P0, PT, R10, R183.reuse, PT ;  /* 0x000000b70a00720c */ /* 0x080fe40003f06270 */
[----:B------:R-:W-:Y:S02]  /*fe70*/  IABS R14, R14 ;  /* 0x0000000e000e7213 */ /* 0x000fe40000000000 */
[----:B------:R-:W-:Y:S01]  /*fe80*/  FSEL R201, R30, -INF , P0 ;  /* 0xff8000001ec97808 */ /* 0x000fe20000000000 */
[----:B------:R-:W-:Y:S01]  /*fe90*/  VIADD R30, R191, 0x28 ;  /* 0x00000028bf1e7836 */ /* 0x000fe20000000000 */
[----:B------:R-:W-:Y:S02]  /*fea0*/  ISETP.GE.AND P0, PT, R11, R183, PT ;  /* 0x000000b70b00720c */ /* 0x000fe40003f06270 */
[----:B------:R-:W-:Y:S02]  /*feb0*/  @P1 LOP3.LUT R192, R192, 0x40, RZ, 0xfc, !PT ;  /* 0x00000040c0c01812 */ /* 0x000fe400078efcff */
[----:B------:R-:W-:Y:S02]  /*fec0*/  FSEL R199, R31, -INF , P0 ;  /* 0xff8000001fc77808 */ /* 0x000fe40000000000 */
[C---:B------:R-:W-:Y:S02]  /*fed0*/  ISETP.GE.AND P0, PT, R110.reuse, R184, PT ;  /* 0x000000b86e00720c */ /* 0x040fe40003f06270 */
[----:B------:R-:W-:Y:S02]  /*fee0*/  I2FP.F32.S32 R14, R14 ;  /* 0x0000000e000e7245 */ /* 0x000fe40000201400 */
[----:B------:R-:W-:Y:S01]  /*fef0*/  ISETP.GE.AND P1, PT, R110, R182, PT ;  /* 0x000000b66e00720c */ /* 0x000fe20003f26270 */
[----:B------:R-:W-:Y:S01]  /*ff00*/  VIADD R110, R191, 0x18 ;  /* 0x00000018bf6e7836 */ /* 0x000fe20000000000 */
[----:B------:R-:W-:Y:S01]  /*ff10*/  LOP3.LUT R192, R192, 0xffefffff, RZ, 0xc0, !PT ;  /* 0xffefffffc0c07812 */ /* 0x000fe200078ec0ff */
[----:B------:R-:W-:Y:S01]  /*ff20*/  FFMA.FTZ R48, -R173, R14, R48 ;  /* 0x0000000ead307223 */ /* 0x000fe20000010130 */
[----:B------:R-:W-:Y:S01]  /*ff30*/  ISETP.GE.AND P5, PT, R21, R182, PT ;  /* 0x000000b61500720c */ /* 0x000fe20003fa6270 */
[C---:B------:R-:W-:Y:S01]  /*ff40*/  FFMA.FTZ R54, -R173.reuse, R14, R54 ;  /* 0x0000000ead367223 */ /* 0x040fe20000010136 */
[-C--:B------:R-:W-:Y:S01]  /*ff50*/  ISETP.GE.AND P6, PT, R118, R182.reuse, PT ;  /* 0x000000b67600720c */ /* 0x080fe20003fc6270 */
[----:B------:R-:W-:Y:S01]  /*ff60*/  VIADD R14, R190, 0xffffffe0 ;  /* 0xffffffe0be0e7836 */ /* 0x000fe20000000000 */
[----:B------:R-:W-:Y:S02]  /*ff70*/  ISETP.GE.AND P4, PT, R10, R182, PT ;  /* 0x000000b60a00720c */ /* 0x000fe40003f86270 */
[----:B------:R-:W-:Y:S02]  /*ff80*/  @P0 LOP3.LUT R192, R192, 0x100000, RZ, 0xfc, !PT ;  /* 0x00100000c0c00812 */ /* 0x000fe400078efcff */
[-C--:B------:R-:W-:Y:S02]  /*ff90*/  ISETP.GE.AND P0, PT, R110, R185.reuse, PT ;  /* 0x000000b96e00720c */ /* 0x080fe40003f06270 */
[----:B------:R-:W-:Y:S02]  /*ffa0*/  LOP3.LUT R192, R192, 0xffffffdf, RZ, 0xc0, !PT ;  /* 0xffffffdfc0c07812 */ /* 0x000fe400078ec0ff */
[----:B------:R-:W-:Y:S02]  /*ffb0*/  FSEL R48, R48, -INF , P0 ;  /* 0xff80000030307808 */ /* 0x000fe40000000000 */
[----:B------:R-:W-:Y:S02]  /*ffc0*/  ISETP.GE.AND P0, PT, R116, R184, PT ;  /* 0x000000b87400720c */ /* 0x000fe40003f06270 */
[----:B------:R-:W-:Y:S02]  /*ffd0*/  IABS R14, R14 ;  /* 0x0000000e000e7213 */ /* 0x000fe40000000000 */
[----:B------:R-:W-:Y:S02]  /*ffe0*/  @P1 LOP3.LUT R192, R192, 0x20, RZ, 0xfc, !PT ;  /* 0x00000020c0c01812 */ /* 0x000fe400078efcff */
[----:B------:R-:W-:Y:S02]  /*fff0*/  I2FP.F32.S32 R14, R14 ;  /* 0x0000000e000e7245 */ /* 0x000fe40000201400 */
[----:B------:R-:W-:Y:S02]  /*10000*/  LOP3.LUT R192, R192, 0xfff7ffff, RZ, 0xc0, !PT ;  /* 0xfff7ffffc0c07812 */ /* 0x000fe400078ec0ff */
[----:B------:R-:W-:Y:S01]  /*10010*/  ISETP.GE.AND P1, PT, R116, R182, PT ;  /* 0x000000b67400720c */ /* 0x000fe20003f26270 */
[CC--:B------:R-:W-:Y:S01]  /*10020*/  FFMA.FTZ R49, -R173.reuse, R14.reuse, R49 ;  /* 0x0000000ead317223 */ /* 0x0c0fe20000010131 */
[----:B------:R-:W-:Y:S01]  /*10030*/  P2R R116, PR, RZ, 0x40 ;  /* 0x00000040ff747803 */ /* 0x000fe20000000000 */
[----:B------:R-:W-:Y:S01]  /*10040*/  FFMA.FTZ R55, -R173, R14, R55 ;  /* 0x0000000ead377223 */ /* 0x000fe20000010137 */
[----:B------:R-:W-:Y:S01]  /*10050*/  @P0 LOP3.LUT R192, R192, 0x80000, RZ, 0xfc, !PT ;  /* 0x00080000c0c00812 */ /* 0x000fe200078efcff */
[----:B------:R-:W-:Y:S01]  /*10060*/  VIADD R14, R190, 0xffffffd9 ;  /* 0xffffffd9be0e7836 */ /* 0x000fe20000000000 */
[----:B------:R-:W-:Y:S02]  /*10070*/  ISETP.GE.AND P0, PT, R45, R185, PT ;  /* 0x000000b92d00720c */ /* 0x000fe40003f06270 */
[----:B------:R-:W-:Y:S02]  /*10080*/  LOP3.LUT R192, R192, 0xffffffef, RZ, 0xc0, !PT ;  /* 0xffffffefc0c07812 */ /* 0x000fe400078ec0ff */
[----:B------:R-:W-:Y:S02]  /*10090*/  FSEL R49, R49, -INF , P0 ;  /* 0xff80000031317808 */ /* 0x000fe40000000000 */
[-C--:B------:R-:W-:Y:S02]  /*100a0*/  ISETP.GE.AND P0, PT, R7, R183.reuse, PT ;  /* 0x000000b70700720c */ /* 0x080fe40003f06270 */
[----:B------:R-:W-:Y:S02]  /*100b0*/  IABS R14, R14 ;  /* 0x0000000e000e7213 */ /* 0x000fe40000000000 */
[----:B------:R-:W-:Y:S01]  /*100c0*/  FSEL R197, R34, -INF , P0 ;  /* 0xff80000022c57808 */ /* 0x000fe20000000000 */
[----:B------:R-:W-:Y:S01]  /*100d0*/  VIADD R34, R191, 0x21 ;  /* 0x00000021bf227836 */ /* 0x000fe20000000000 */
[----:B------:R-:W-:Y:S02]  /*100e0*/  ISETP.GE.AND P0, PT, R0, R183, PT ;  /* 0x000000b70000720c */ /* 0x000fe40003f06270 */
[----:B------:R-:W-:Y:S02]  /*100f0*/  @P1 LOP3.LUT R192, R192, 0x10, RZ, 0xfc, !PT ;  /* 0x00000010c0c01812 */ /* 0x000fe400078efcff */
[----:B------:R-:W-:Y:S02]  /*10100*/  FSEL R195, R35, -INF , P0 ;  /* 0xff80000023c37808 */ /* 0x000fe40000000000 */
[----:B------:R-:W-:Y:S02]  /*10110*/  ISETP.GE.AND P0, PT, R114, R184, PT ;  /* 0x000000b87200720c */ /* 0x000fe40003f06270 */
[----:B------:R-:W-:Y:S02]  /*10120*/  I2FP.F32.S32 R14, R14 ;  /* 0x0000000e000e7245 */ /* 0x000fe40000201400 */
[----:B------:R-:W-:Y:S02]  /*10130*/  LOP3.LUT R192, R192, 0xfffbffff, RZ, 0xc0, !PT ;  /* 0xfffbffffc0c07812 */ /* 0x000fe400078ec0ff */
[----:B------:R-:W-:Y:S01]  /*10140*/  ISETP.GE.AND P1, PT, R114, R182, PT ;  /* 0x000000b67200720c */ /* 0x000fe20003f26270 */
[C---:B------:R-:W-:Y:S01]  /*10150*/  FFMA.FTZ R52, -R173.reuse, R14, R52 ;  /* 0x0000000ead347223 */ /* 0x040fe20000010134 */
[----:B------:R-:W-:Y:S01]  /*10160*/  ISETP.GE.AND P6, PT, R10, R184, PT ;  /* 0x000000b80a00720c */ /* 0x000fe20003fc6270 */
[----:B------:R-:W-:Y:S01]  /*10170*/  FFMA.FTZ R58, -R173, R14, R58 ;  /* 0x0000000ead3a7223 */ /* 0x000fe2000001013a */
[----:B------:R-:W-:Y:S01]  /*10180*/  ISETP.GE.AND P3, PT, R11, R182, PT ;  /* 0x000000b60b00720c */ /* 0x000fe20003f66270 */
[----:B------:R-:W-:Y:S01]  /*10190*/  VIADD R10, R191, 0x38 ;  /* 0x00000038bf0a7836 */ /* 0x000fe20000000000 */
[----:B------:R-:W-:Y:S01]  /*101a0*/  FSEL R209, R209, -INF , !P6 ;  /* 0xff800000d1d17808 */ /* 0x000fe20007000000 */
[----:B------:R-:W-:Y:S01]  /*101b0*/  VIADD R14, R190, 0xffffffd8 ;  /* 0xffffffd8be0e7836 */ /* 0x000fe20000000000 */
[----:B------:R-:W-:Y:S02]  /*101c0*/  @P0 LOP3.LUT R192, R192, 0x40000, RZ, 0xfc, !PT ;  /* 0x00040000c0c00812 */ /* 0x000fe400078efcff */
[-C--:B------:R-:W-:Y:S02]  /*101d0*/  ISETP.GE.AND P0, PT, R44, R185.reuse, PT ;  /* 0x000000b92c00720c */ /* 0x080fe40003f06270 */
[----:B------:R-:W-:Y:S02]  /*101e0*/  IABS R14, R14 ;  /* 0x0000000e000e7213 */ /* 0x000fe40000000000 */
[----:B------:R-:W-:Y:S02]  /*101f0*/  FSEL R52, R52, -INF , P0 ;  /* 0xff80000034347808 */ /* 0x000fe40000000000 */
[C---:B------:R-:W-:Y:S02]  /*10200*/  ISETP.GE.AND P0, PT, R113.reuse, R184, PT ;  /* 0x000000b87100720c */ /* 0x040fe40003f06270 */
[----:B------:R-:W-:Y:S02]  /*10210*/  LOP3.LUT R192, R192, 0xfffffff7, RZ, 0xc0, !PT ;  /* 0xfffffff7c0c07812 */ /* 0x000fe400078ec0ff */
[----:B------:R-:W-:Y:S02]  /*10220*/  I2FP.F32.S32 R14, R14 ;  /* 0x0000000e000e7245 */ /* 0x000fe40000201400 */
[----:B------:R-:W-:Y:S02]  /*10230*/  @P1 LOP3.LUT R192, R192, 0x8, RZ, 0xfc, !PT ;  /* 0x00000008c0c01812 */ /* 0x000fe400078efcff */
[----:B------:R-:W-:Y:S01]  /*10240*/  ISETP.GE.AND P1, PT, R113, R182, PT ;  /* 0x000000b67100720c */ /* 0x000fe20003f26270 */
[CC--:B------:R-:W-:Y:S01]  /*10250*/  FFMA.FTZ R59, -R173.reuse, R14.reuse, R59 ;  /* 0x0000000ead3b7223 */ /* 0x0c0fe2000001013b */
[----:B------:R-:W-:Y:S01]  /*10260*/  LOP3.LUT R192, R192, 0xfffdffff, RZ, 0xc0, !PT ;  /* 0xfffdffffc0c07812 */ /* 0x000fe200078ec0ff */
[----:B------:R-:W-:Y:S01]  /*10270*/  FFMA.FTZ R53, -R173, R14, R53 ;  /* 0x0000000ead357223 */ /* 0x000fe20000010135 */
[----:B------:R-:W-:Y:S01]  /*10280*/  ISETP.NE.AND P6, PT, R116, RZ, PT ;  /* 0x000000ff7400720c */ /* 0x000fe20003fc5270 */
[----:B------:R-:W-:Y:S01]  /*10290*/  VIADD R14, R190, 0xffffffd1 ;  /* 0xffffffd1be0e7836 */ /* 0x000fe20000000000 */
[----:B------:R-:W-:Y:S02]  /*102a0*/  @P0 LOP3.LUT R192, R192, 0x20000, RZ, 0xfc, !PT ;  /* 0x00020000c0c00812 */ /* 0x000fe400078efcff */
[----:B------:R-:W-:Y:S02]  /*102b0*/  ISETP.GE.AND P0, PT, R34, R185, PT ;  /* 0x000000b92200720c */ /* 0x000fe40003f06270 */
[----:B------:R-:W-:Y:S02]  /*102c0*/  IABS R14, R14 ;  /* 0x0000000e000e7213 */ /* 0x000fe40000000000 */
[----:B------:R-:W-:Y:S02]  /*102d0*/  FSEL R121, R53, -INF , P0 ;  /* 0xff80000035797808 */ /* 0x000fe40000000000 */
[----:B------:R-:W-:Y:S02]  /*102e0*/  I2FP.F32.S32 R14, R14 ;  /* 0x0000000e000e7245 */ /* 0x000fe40000201400 */
[----:B------:R-:W-:Y:S02]  /*102f0*/  ISETP.GE.AND P0, PT, R191, R183, PT ;  /* 0x000000b7bf00720c */ /* 0x000fe40003f06270 */
[----:B------:R-:W-:Y:S01]  /*10300*/  LOP3.LUT R192, R192, 0xfffffffb, RZ, 0xc0, !PT ;  /* 0xfffffffbc0c07812 */ /* 0x000fe200078ec0ff */
[CC--:B------:R-:W-:Y:S01]  /*10310*/  FFMA.FTZ R62, -R173.reuse, R14.reuse, R62 ;  /* 0x0000000ead3e7223 */ /* 0x0c0fe2000001013e */
[----:B------:R-:W-:Y:S01]  /*10320*/  FSEL R143, R38, -INF , P0 ;  /* 0xff800000268f7808 */ /* 0x000fe20000000000 */
[----:B------:R-:W-:Y:S01]  /*10330*/  FFMA.FTZ R56, -R173, R14, R56 ;  /* 0x0000000ead387223 */ /* 0x000fe20000010138 */
[-C--:B------:R-:W-:Y:S01]  /*10340*/  ISETP.GE.AND P0, PT, R30, R185.reuse, PT ;  /* 0x000000b91e00720c */ /* 0x080fe20003f06270 */
[----:B------:R-:W-:Y:S01]  /*10350*/  VIADD R14, R190, 0xffffffd0 ;  /* 0xffffffd0be0e7836 */ /* 0x000fe20000000000 */
[----:B------:R-:W-:Y:S02]  /*10360*/  @P1 LOP3.LUT R192, R192, 0x4, RZ, 0xfc, !PT ;  /* 0x00000004c0c01812 */ /* 0x000fe400078efcff */
[----:B------:R-:W-:Y:S02]  /*10370*/  FSEL R56, R56, -INF , P0 ;  /* 0xff80000038387808 */ /* 0x000fe40000000000 */
[C---:B------:R-:W-:Y:S02]  /*10380*/  ISETP.GE.AND P0, PT, R115.reuse, R184, PT ;  /* 0x000000b87300720c */ /* 0x040fe40003f06270 */
[----:B------:R-:W-:Y:S02]  /*10390*/  LOP3.LUT R192, R192, 0xfffffbff, RZ, 0xc0, !PT ;  /* 0xfffffbffc0c07812 */ /* 0x000fe400078ec0ff */
[----:B------:R-:W-:Y:S02]  /*103a0*/  IABS R14, R14 ;  /* 0x0000000e000e7213 */ /* 0x000fe40000000000 */
[----:B------:R-:W-:Y:S02]  /*103b0*/  @P2 LOP3.LUT R192, R192, 0x400, RZ, 0xfc, !PT ;  /* 0x00000400c0c02812 */ /* 0x000fe400078efcff */
[----:B------:R-:W-:Y:S02]  /*103c0*/  I2FP.F32.S32 R14, R14 ;  /* 0x0000000e000e7245 */ /* 0x000fe40000201400 */
[----:B------:R-:W-:Y:S02]  /*103d0*/  LOP3.LUT R192, R192, 0xfffeffff, RZ, 0xc0, !PT ;  /* 0xfffeffffc0c07812 */ /* 0x000fe400078ec0ff */
[----:B------:R-:W-:Y:S01]  /*103e0*/  ISETP.GE.AND P2, PT, R115, R182, PT ;  /* 0x000000b67300720c */ /* 0x000fe20003f46270 */
[CC--:B------:R-:W-:Y:S01]  /*103f0*/  FFMA.FTZ R63, -R173.reuse, R14.reuse, R63 ;  /* 0x0000000ead3f7223 */ /* 0x0c0fe2000001013f */
[----:B------:R-:W-:Y:S01]  /*10400*/  @P0 LOP3.LUT R192, R192, 0x10000, RZ, 0xfc, !PT ;  /* 0x00010000c0c00812 */ /* 0x000fe200078efcff */
[----:B------:R-:W-:Y:S01]  /*10410*/  FFMA.FTZ R57, -R173, R14, R57 ;  /* 0x0000000ead397223 */ /* 0x000fe20000010139 */
[----:B------:R-:W-:Y:S01]  /*10420*/  ISETP.GE.AND P0, PT, R29, R185, PT ;  /* 0x000000b91d00720c */ /* 0x000fe20003f06270 */
[----:B------:R-:W-:Y:S01]  /*10430*/  VIADD R14, R190, 0xffffffc1 ;  /* 0xffffffc1be0e7836 */ /* 0x000fe20000000000 */
[----:B------:R-:W-:Y:S02]  /*10440*/  LOP3.LUT R192, R192, 0xfffffffd, RZ, 0xc0, !PT ;  /* 0xfffffffdc0c07812 */ /* 0x000fe400078ec0ff */
[----:B------:R-:W-:Y:S02]  /*10450*/  FSEL R117, R57, -INF , P0 ;  /* 0xff80000039757808 */ /* 0x000fe40000000000 */
[-C--:B------:R-:W-:Y:S02]  /*10460*/  ISETP.GE.AND P0, PT, R6, R183.reuse, PT ;  /* 0x000000b70600720c */ /* 0x080fe40003f06270 */
[----:B------:R-:W-:Y:S02]  /*10470*/  IABS R14, R14 ;  /* 0x0000000e000e7213 */ /* 0x000fe40000000000 */
[----:B------:R-:W-:Y:S02]  /*10480*/  FSEL R42, R42, -INF , P0 ;  /* 0xff8000002a2a7808 */ /* 0x000fe40000000000 */
[----:B------:R-:W-:Y:S02]  /*10490*/  ISETP.GE.AND P0, PT, R5, R183, PT ;  /* 0x000000b70500720c */ /* 0x000fe40003f06270 */
[----:B------:R-:W-:Y:S02]  /*104a0*/  @P2 LOP3.LUT R192, R192, 0x2, RZ, 0xfc, !PT ;  /* 0x00000002c0c02812 */ /* 0x000fe400078efcff */
[----:B------:R-:W-:Y:S02]  /*104b0*/  FSEL R57, R43, -INF , P0 ;  /* 0xff8000002b397808 */ /* 0x000fe40000000000 */
[C---:B------:R-:W-:Y:S02]  /*104c0*/  ISETP.GE.AND P0, PT, R17.reuse, R184, PT ;  /* 0x000000b81100720c */ /* 0x040fe40003f06270 */
[----:B------:R-:W-:Y:S02]  /*104d0*/  LOP3.LUT R192, R192, 0xffff7fff, RZ, 0xc0, !PT ;  /* 0xffff7fffc0c07812 */ /* 0x000fe400078ec0ff */
[----:B------:R-:W-:Y:S02]  /*104e0*/  I2FP.F32.S32 R14, R14 ;  /* 0x0000000e000e7245 */ /* 0x000fe40000201400 */
[-C--:B------:R-:W-:Y:S02]  /*104f0*/  ISETP.GE.AND P2, PT, R17, R182.reuse, PT ;  /* 0x000000b61100720c */ /* 0x080fe40003f46270 */
[----:B------:R-:W-:Y:S01]  /*10500*/  ISETP.GE.AND P1, PT, R109, R182, PT ;  /* 0x000000b66d00720c */ /* 0x000fe20003f26270 */
[----:B------:R-:W-:Y:S01]  /*10510*/  FFMA.FTZ R64, -R173, R14, R64 ;  /* 0x0000000ead407223 */ /* 0x000fe20000010140 */
[----:B------:R-:W-:Y:S01]  /*10520*/  P2R R43, PR, RZ, 0x4 ;  /* 0x00000004ff2b7803 */ /* 0x000fe20000000000 */
[C---:B------:R-:W-:Y:S01]  /*10530*/  VIADD R14, R190.reuse, 0xffffffc9 ;  /* 0xffffffc9be0e7836 */ /* 0x040fe20000000000 */
[----:B------:R-:W-:Y:S01]  /*10540*/  FSEL R141, R141, -INF , !P1 ;  /* 0xff8000008d8d7808 */ /* 0x000fe20004800000 */
[----:B------:R-:W-:Y:S01]  /*10550*/  VIADD R190, R190, 0x80 ;  /* 0x00000080bebe7836 */ /* 0x000fe20000000000 */
[----:B------:R-:W-:Y:S02]  /*10560*/  @P0 LOP3.LUT R192, R192, 0x8000, RZ, 0xfc, !PT ;  /* 0x00008000c0c00812 */ /* 0x000fe400078efcff */
[----:B------:R-:W-:Y:S02]  /*10570*/  ISETP.GE.AND P0, PT, R118, R184, PT ;  /* 0x000000b87600720c */ /* 0x000fe40003f06270 */
[C---:B------:R-:W-:Y:S02]  /*10580*/  LOP3.LUT P2, RZ, R192.reuse, 0x4, RZ, 0xc0, !PT ;  /* 0x00000004c0ff7812 */ /* 0x040fe4000784c0ff */
[----:B------:R-:W-:Y:S02]  /*10590*/  IABS R14, R14 ;  /* 0x0000000e000e7213 */ /* 0x000fe40000000000 */
[----:B------:R-:W-:Y:S02]  /*105a0*/  P2R R114, PR, RZ, 0x4 ;  /* 0x00000004ff727803 */ /* 0x000fe40000000000 */
[C---:B------:R-:W-:Y:S02]  /*105b0*/  LOP3.LUT P2, RZ, R192.reuse, 0x8, RZ, 0xc0, !PT ;  /* 0x00000008c0ff7812 */ /* 0x040fe4000784c0ff */
[----:B------:R-:W-:Y:S02]  /*105c0*/  I2FP.F32.S32 R14, R14 ;  /* 0x0000000e000e7245 */ /* 0x000fe40000201400 */
[----:B------:R-:W-:Y:S02]  /*105d0*/  P2R R115, PR, RZ, 0x4 ;  /* 0x00000004ff737803 */ /* 0x000fe40000000000 */
[C---:B------:R-:W-:Y:S01]  /*105e0*/  LOP3.LUT P2, RZ, R192.reuse, 0x20, RZ, 0xc0, !PT ;  /* 0x00000020c0ff7812 */ /* 0x040fe2000784c0ff */
[CC--:B------:R-:W-:Y:S01]  /*105f0*/  FFMA.FTZ R60, -R173.reuse, R14.reuse, R60 ;  /* 0x0000000ead3c7223 */ /* 0x0c0fe2000001013c */
[----:B------:R-:W-:Y:S01]  /*10600*/  LOP3.LUT R192, R192, 0xffffbfff, RZ, 0xc0, !PT ;  /* 0xffffbfffc0c07812 */ /* 0x000fe200078ec0ff */
[----:B------:R-:W-:Y:S01]  /*10610*/  FFMA.FTZ R66, -R173, R14, R66 ;  /* 0x0000000ead427223 */ /* 0x000fe20000010142 */
[----:B------:R-:W-:Y:S02]  /*10620*/  P2R R118, PR, RZ, 0x20 ;  /* 0x00000020ff767803 */ /* 0x000fe40000000000 */
[----:B------:R-:W-:Y:S02]  /*10630*/  @P0 LOP3.LUT R192, R192, 0x4000, RZ, 0xfc, !PT ;  /* 0x00004000c0c00812 */ /* 0x000fe400078efcff */
[-C--:B------:R-:W-:Y:S02]  /*10640*/  ISETP.GE.AND P0, PT, R26, R185.reuse, PT ;  /* 0x000000b91a00720c */ /* 0x080fe40003f06270 */
[----:B------:R-:W-:Y:S02]  /*10650*/  LOP3.LUT R192, R192, 0xffffdfff, RZ, 0xc0, !PT ;  /* 0xffffdfffc0c07812 */ /* 0x000fe400078ec0ff */
[----:B------:R-:W-:Y:S02]  /*10660*/  FSEL R60, R60, -INF , P0 ;  /* 0xff8000003c3c7808 */ /* 0x000fe40000000000 */
[-C--:B------:R-:W-:Y:S02]  /*10670*/  ISETP.GE.AND P0, PT, R21, R184.reuse, PT ;  /* 0x000000b81500720c */ /* 0x080fe40003f06270 */
[----:B------:R-:W-:Y:S02]  /*10680*/  P2R R35, PR, RZ, 0x4 ;  /* 0x00000004ff237803 */ /* 0x000fe40000000000 */
[-C--:B------:R-:W-:Y:S02]  /*10690*/  ISETP.GE.AND P2, PT, R11, R184.reuse, PT ;  /* 0x000000b80b00720c */ /* 0x080fe40003f46270 */
[----:B------:R-:W-:Y:S02]  /*106a0*/  FSEL R213, R213, -INF , !P6 ;  /* 0xff800000d5d57808 */ /* 0x000fe40007000000 */
[----:B------:R-:W-:Y:S02]  /*106b0*/  FSEL R207, R207, -INF , !P2 ;  /* 0xff800000cfcf7808 */ /* 0x000fe40005000000 */
[----:B------:R-:W-:Y:S02]  /*106c0*/  ISETP.NE.AND P2, PT, R35, RZ, PT ;  /* 0x000000ff2300720c */ /* 0x000fe40003f45270 */
[----:B------:R-:W-:Y:S02]  /*106d0*/  FSEL R201, R201, -INF , !P4 ;  /* 0xff800000c9c97808 */ /* 0x000fe40006000000 */
        /* <DEDUP_REMOVED lines=9> */
[----:B------:R-:W-:Y:S02]  /*10770*/  FSEL R203, R203, -INF , !P0 ;  /* 0xff800000cbcb7808 */ /* 0x000fe40004000000 */
[----:B------:R-:W-:Y:S02]  /*10780*/  P2R R122, PR, RZ, 0x20 ;  /* 0x00000020ff7a7803 */ /* 0x000fe40000000000 */
[----:B------:R-:W-:Y:S02]  /*10790*/  LOP3.LUT P5, RZ, R192, 0x4000, RZ, 0xc0, !PT ;  /* 0x00004000c0ff7812 */ /* 0x000fe400078ac0ff */
[-C--:B------:R-:W-:Y:S02]  /*107a0*/  ISETP.GE.AND P0, PT, R112, R183.reuse, PT ;  /* 0x000000b77000720c */ /* 0x080fe40003f06270 */
[----:B------:R-:W-:Y:S02]  /*107b0*/  P2R R123, PR, RZ, 0x20 ;  /* 0x00000020ff7b7803 */ /* 0x000fe40000000000 */
[----:B------:R-:W-:Y:S02]  /*107c0*/  LOP3.LUT P5, RZ, R192, 0x100, RZ, 0xc0, !PT ;  /* 0x00000100c0ff7812 */ /* 0x000fe400078ac0ff */
[----:B------:R-:W-:Y:S02]  /*107d0*/  FSEL R46, R46, -INF , P0 ;  /* 0xff8000002e2e7808 */ /* 0x000fe40000000000 */
[----:B------:R-:W-:Y:S02]  /*107e0*/  ISETP.GE.AND P0, PT, R111, R183, PT ;  /* 0x000000b76f00720c */ /* 0x000fe40003f06270 */
[----:B------:R-:W-:Y:S02]  /*107f0*/  P2R R124, PR, RZ, 0x20 ;  /* 0x00000020ff7c7803 */ /* 0x000fe40000000000 */
[----:B------:R-:W-:Y:S02]  /*10800*/  FSEL R47, R47, -INF , P0 ;  /* 0xff8000002f2f7808 */ /* 0x000fe40000000000 */
[----:B------:R-:W-:Y:S02]  /*10810*/  LOP3.LUT P5, RZ, R192, 0x200, RZ, 0xc0, !PT ;  /* 0x00000200c0ff7812 */ /* 0x000fe400078ac0ff */
[-C--:B------:R-:W-:Y:S02]  /*10820*/  ISETP.GE.AND P0, PT, R18, R185.reuse, PT ;  /* 0x000000b91200720c */ /* 0x080fe40003f06270 */
[----:B------:R-:W-:Y:S02]  /*10830*/  P2R R125, PR, RZ, 0x20 ;  /* 0x00000020ff7d7803 */ /* 0x000fe40000000000 */
[----:B------:R-:W-:Y:S02]  /*10840*/  FSEL R31, R65, -INF , P0 ;  /* 0xff800000411f7808 */ /* 0x000fe40000000000 */
[----:B------:R-:W-:Y:S02]  /*10850*/  LOP3.LUT P5, RZ, R192, 0x8000, RZ, 0xc0, !PT ;  /* 0x00008000c0ff7812 */ /* 0x000fe400078ac0ff */
[----:B------:R-:W-:Y:S02]  /*10860*/  ISETP.GE.AND P0, PT, R10, R185, PT ;  /* 0x000000b90a00720c */ /* 0x000fe40003f06270 */
[----:B------:R-:W-:Y:S02]  /*10870*/  P2R R126, PR, RZ, 0x20 ;  /* 0x00000020ff7e7803 */ /* 0x000fe40000000000 */
[----:B------:R-:W-:Y:S02]  /*10880*/  FSEL R64, R64, -INF , P0 ;  /* 0xff80000040407808 */ /* 0x000fe40000000000 */
[----:B------:R-:W-:Y:S02]  /*10890*/  LOP3.LUT P5, RZ, R192, 0x10000, RZ, 0xc0, !PT ;  /* 0x00010000c0ff7812 */ /* 0x000fe400078ac0ff */
[-C--:B------:R-:W-:Y:S02]  /*108a0*/  ISETP.GE.AND P0, PT, R110, R183.reuse, PT ;  /* 0x000000b76e00720c */ /* 0x080fe40003f06270 */
[----:B------:R-:W-:Y:S02]  /*108b0*/  P2R R127, PR, RZ, 0x20 ;  /* 0x00000020ff7f7803 */ /* 0x000fe40000000000 */
[----:B------:R-:W-:Y:S02]  /*108c0*/  FSEL R50, R50, -INF , P0 ;  /* 0xff80000032327808 */ /* 0x000fe40000000000 */
[C---:B------:R-:W-:Y:S02]  /*108d0*/  LOP3.LUT P5, RZ, R192.reuse, 0x20000, RZ, 0xc0, !PT ;  /* 0x00020000c0ff7812 */ /* 0x040fe400078ac0ff */
[-C--:B------:R-:W-:Y:S02]  /*108e0*/  ISETP.GE.AND P0, PT, R45, R183.reuse, PT ;  /* 0x000000b72d00720c */ /* 0x080fe40003f06270 */
[----:B------:R-:W-:Y:S02]  /*108f0*/  P2R R53, PR, RZ, 0x20 ;  /* 0x00000020ff357803 */ /* 0x000fe40000000000 */
[----:B------:R-:W-:Y:S02]  /*10900*/  FSEL R51, R51, -INF , P0 ;  /* 0xff80000033337808 */ /* 0x000fe40000000000 */
[----:B------:R-:W-:Y:S02]  /*10910*/  LOP3.LUT P5, RZ, R192, 0x40000, RZ, 0xc0, !PT ;  /* 0x00040000c0ff7812 */ /* 0x000fe400078ac0ff */
        /* <DEDUP_REMOVED lines=22> */
[----:B------:R-:W-:Y:S02]  /*10a80*/  LOP3.LUT P5, RZ, R192, 0x1000000, RZ, 0xc0, !PT ;  /* 0x01000000c0ff7812 */ /* 0x000fe400078ac0ff */
[----:B------:R-:W-:Y:S02]  /*10a90*/  FSEL R65, R63, -INF , P0 ;  /* 0xff8000003f417808 */ /* 0x000fe40000000000 */
[----:B------:R-:W-:Y:S02]  /*10aa0*/  ISETP.GE.AND P0, PT, R18, R183, PT ;  /* 0x000000b71200720c */ /* 0x000fe40003f06270 */
[----:B------:R-:W-:Y:S02]  /*10ab0*/  FSEL R21, R39, -INF , !P5 ;  /* 0xff80000027157808 */ /* 0x000fe40006800000 */
[----:B------:R-:W-:Y:S02]  /*10ac0*/  FSEL R38, R67, -INF , P0 ;  /* 0xff80000043267808 */ /* 0x000fe40000000000 */
[----:B------:R-:W-:Y:S02]  /*10ad0*/  ISETP.NE.AND P5, PT, R19, RZ, PT ;  /* 0x000000ff1300720c */ /* 0x000fe40003fa5270 */
[----:B------:R-:W-:Y:S02]  /*10ae0*/  LOP3.LUT P0, RZ, R192, 0x10, RZ, 0xc0, !PT ;  /* 0x00000010c0ff7812 */ /* 0x000fe4000780c0ff */
[----:B------:R-:W-:Y:S02]  /*10af0*/  FSEL R19, R33, -INF , !P5 ;  /* 0xff80000021137808 */ /* 0x000fe40006800000 */
        /* <DEDUP_REMOVED lines=27> */
[----:B------:R-:W-:Y:S02]  /*10cb0*/  ISETP.GE.AND P1, PT, R112, R184, PT ;  /* 0x000000b87000720c */ /* 0x000fe40003f26270 */
[----:B------:R-:W-:Y:S02]  /*10cc0*/  FSEL R223, R223, -INF , !P5 ;  /* 0xff800000dfdf7808 */ /* 0x000fe40006800000 */
[----:B------:R-:W-:Y:S02]  /*10cd0*/  ISETP.NE.AND P5, PT, R125, RZ, PT ;  /* 0x000000ff7d00720c */ /* 0x000fe40003fa5270 */
[----:B------:R-:W-:Y:S02]  /*10ce0*/  FSEL R35, R106, -INF , !P2 ;  /* 0xff8000006a237808 */ /* 0x000fe40005000000 */
        /* <DEDUP_REMOVED lines=19> */
[----:B------:R-:W-:Y:S02]  /*10e20*/  ISETP.GE.AND P5, PT, R0, R182, PT ;  /* 0x000000b60000720c */ /* 0x000fe40003fa6270 */
[----:B------:R-:W-:Y:S02]  /*10e30*/  FMNMX3.FTZ R0, R100, R21, R19, !PT ;  /* 0x0000001564007276 */ /* 0x000fe40007810013 */
[----:B------:R-:W-:Y:S02]  /*10e40*/  ISETP.NE.AND P2, PT, R43, RZ, PT ;  /* 0x000000ff2b00720c */ /* 0x000fe40003f45270 */
[----:B------:R-:W-:Y:S02]  /*10e50*/  FMNMX3.FTZ R0, R0, R17, R15, !PT ;  /* 0x0000001100007276 */ /* 0x000fe4000781000f */
[----:B------:R-:W-:Y:S02]  /*10e60*/  ISETP.GE.AND P0, PT, R191, R184, PT ;  /* 0x000000b8bf00720c */ /* 0x000fe40003f06270 */
[----:B------:R-:W-:Y:S02]  /*10e70*/  FMNMX3.FTZ R0, R0, R55, R27, !PT ;  /* 0x0000003700007276 */ /* 0x000fe4000781001b */
[----:B------:R-:W-:Y:S02]  /*10e80*/  FSEL R215, R23, -INF , !P2 ;  /* 0xff80000017d77808 */ /* 0x000fe40005000000 */
[----:B------:R-:W-:Y:S02]  /*10e90*/  FMNMX3.FTZ R0, R0, R25, R53, !PT ;  /* 0x0000001900007276 */ /* 0x000fe40007810035 */
[----:B------:R-:W-:Y:S02]  /*10ea0*/  FSEL R151, R36, -INF , !P0 ;  /* 0xff80000024977808 */ /* 0x000fe40004000000 */
[----:B------:R-:W-:Y:S02]  /*10eb0*/  FMNMX3.FTZ R6, R0, R225, R223, !PT ;  /* 0x000000e100067276 */ /* 0x000fe400078100df */
[----:B------:R-:W-:Y:S02]  /*10ec0*/  FMNMX3.FTZ R0, R101, R4, R13, !PT ;  /* 0x0000000465007276 */ /* 0x000fe4000781000d */
[----:B------:R-:W-:Y:S02]  /*10ed0*/  ISETP.GE.AND P0, PT, R7, R182, PT ;  /* 0x000000b60700720c */ /* 0x000fe40003f06270 */
[----:B------:R-:W-:Y:S02]  /*10ee0*/  FMNMX3.FTZ R0, R0, R11, R9, !PT ;  /* 0x0000000b00007276 */ /* 0x000fe40007810009 */
[----:B------:R-:W-:Y:S02]  /*10ef0*/  FSEL R197, R197, -INF , !P0 ;  /* 0xff800000c5c57808 */ /* 0x000fe40004000000 */
[----:B------:R-:W-:Y:S02]  /*10f00*/  FMNMX3.FTZ R0, R0, R35, R33, !PT ;  /* 0x0000002300007276 */ /* 0x000fe40007810021 */
[-C--:B------:R-:W-:Y:S02]  /*10f10*/  ISETP.GE.AND P0, PT, R44, R184.reuse, PT ;  /* 0x000000b82c00720c */ /* 0x080fe40003f06270 */
[----:B------:R-:W-:Y:S02]  /*10f20*/  FMNMX3.FTZ R0, R0, R229, R227, !PT ;  /* 0x000000e500007276 */ /* 0x000fe400078100e3 */
[----:B------:R-:W-:Y:S02]  /*10f30*/  FMNMX3.FTZ R6, R6, R221, R219, !PT ;  /* 0x000000dd06067276 */ /* 0x000fe400078100db */
[----:B------:R-:W-:Y:S02]  /*10f40*/  FMNMX3.FTZ R0, R0, R217, R215, !PT ;  /* 0x000000d900007276 */ /* 0x000fe400078100d7 */
[----:B------:R-:W-:Y:S02]  /*10f50*/  FSEL R199, R199, -INF , !P3 ;  /* 0xff800000c7c77808 */ /* 0x000fe40005800000 */
[----:B------:R-:W-:Y:S02]  /*10f60*/  FMNMX3.FTZ R0, R0, R213, R211, !PT ;  /* 0x000000d500007276 */ /* 0x000fe400078100d3 */
[----:B------:R-:W-:Y:S02]  /*10f70*/  ISETP.GE.AND P6, PT, R111, R184, PT ;  /* 0x000000b86f00720c */ /* 0x000fe40003fc6270 */
[----:B------:R-:W-:Y:S02]  /*10f80*/  FSEL R43, R52, -INF , !P0 ;  /* 0xff800000342b7808 */ /* 0x000fe40004000000 */
[----:B------:R-:W-:Y:S02]  /*10f90*/  FMNMX3.FTZ R6, R6, R209, R207, !PT ;  /* 0x000000d106067276 */ /* 0x000fe400078100cf */
[C---:B------:R-:W-:Y:S01]  /*10fa0*/  ISETP.GE.AND P0, PT, R191.reuse, R182, PT ;  /* 0x000000b6bf00720c */ /* 0x040fe20003f06270 */
[----:B------:R-:W-:Y:S01]  /*10fb0*/  VIADD R191, R191, 0xffffff80 ;  /* 0xffffff80bfbf7836 */ /* 0x000fe20000000000 */
[----:B------:R-:W-:Y:S02]  /*10fc0*/  FSEL R195, R195, -INF , !P5 ;  /* 0xff800000c3c37808 */ /* 0x000fe40006800000 */
[----:B------:R-:W-:Y:S02]  /*10fd0*/  FMNMX3.FTZ R0, R0, R201, R199, !PT ;  /* 0x000000c900007276 */ /* 0x000fe400078100c7 */
[-C--:B------:R-:W-:Y:S02]  /*10fe0*/  ISETP.GE.AND P5, PT, R34, R184.reuse, PT ;  /* 0x000000b82200720c */ /* 0x080fe40003fa6270 */
[----:B------:R-:W-:Y:S02]  /*10ff0*/  FSEL R137, R137, -INF , !P6 ;  /* 0xff80000089897808 */ /* 0x000fe40007000000 */
        /* <DEDUP_REMOVED lines=17> */
[-C--:B------:R-:W-:Y:S02]  /*11110*/  ISETP.GE.AND P3, PT, R22, R184.reuse, PT ;  /* 0x000000b81600720c */ /* 0x080fe40003f66270 */
[----:B------:R-:W-:Y:S02]  /*11120*/  FSEL R119, R56, -INF , !P5 ;  /* 0xff80000038777808 */ /* 0x000fe40006800000 */
[----:B------:R-:W-:Y:S02]  /*11130*/  FSEL R117, R117, -INF , !P0 ;  /* 0xff80000075757808 */ /* 0x000fe40004000000 */
[----:B------:R-:W-:Y:S02]  /*11140*/  ISETP.GE.AND P1, PT, R26, R184, PT ;  /* 0x000000b81a00720c */ /* 0x000fe40003f26270 */
[----:B------:R-:W-:Y:S02]  /*11150*/  FMNMX3.FTZ R6, R6, R147, R145, !PT ;  /* 0x0000009306067276 */ /* 0x000fe40007810091 */
[----:B------:R-:W-:Y:S02]  /*11160*/  FMNMX3.FTZ R0, R0, R59, R57, !PT ;  /* 0x0000003b00007276 */ /* 0x000fe40007810039 */
[-C--:B------:R-:W-:Y:S02]  /*11170*/  ISETP.GE.AND P5, PT, R110, R182.reuse, PT ;  /* 0x000000b66e00720c */ /* 0x080fe40003fa6270 */
[----:B------:R-:W-:Y:S02]  /*11180*/  ISETP.GE.AND P0, PT, R45, R182, PT ;  /* 0x000000b62d00720c */ /* 0x000fe40003f06270 */
        /* <DEDUP_REMOVED lines=9> */
[-C--:B------:R-:W-:Y:S01]  /*11220*/  ISETP.GE.AND P1, PT, R44, R182.reuse, PT ;  /* 0x000000b62c00720c */ /* 0x080fe20003f26270 */
[----:B------:R-:W-:Y:S01]  /*11230*/  LDSM.16.MT88.4 R48, [R102+0x6000] ;  /* 0x006000006630783b */ /* 0x000fe20000004200 */
[----:B------:R-:W-:Y:S02]  /*11240*/  FMNMX3.FTZ R0, R0, R131, R127, !PT ;  /* 0x0000008300007276 */ /* 0x000fe4000781007f */
[-C--:B------:R-:W-:Y:S02]  /*11250*/  ISETP.GE.AND P3, PT, R34, R182.reuse, PT ;  /* 0x000000b62200720c */ /* 0x080fe40003f66270 */
[----:B------:R-:W-:Y:S02]  /*11260*/  ISETP.NE.AND P2, PT, R104, RZ, PT ;  /* 0x000000ff6800720c */ /* 0x000fe40003f45270 */
[----:B------:R-:W-:Y:S02]  /*11270*/  FSEL R104, R31, -INF , !P6 ;  /* 0xff8000001f687808 */ /* 0x000fe40007000000 */
[----:B------:R-:W-:Y:S02]  /*11280*/  FSEL R105, R64, -INF , !P4 ;  /* 0xff80000040697808 */ /* 0x000fe40006000000 */
[----:B------:R-:W-:Y:S02]  /*11290*/  FMNMX3.FTZ R6, R6, R135, R133, !PT ;  /* 0x0000008706067276 */ /* 0x000fe40007810085 */
[-C--:B------:R-:W-:Y:S02]  /*112a0*/  ISETP.GE.AND P6, PT, R30, R182.reuse, PT ;  /* 0x000000b61e00720c */ /* 0x080fe40003fc6270 */
[-C--:B------:R-:W-:Y:S02]  /*112b0*/  ISETP.GE.AND P4, PT, R29, R182.reuse, PT ;  /* 0x000000b61d00720c */ /* 0x080fe40003f86270 */
[----:B------:R-:W-:Y:S01]  /*112c0*/  FSEL R115, R54, -INF , !P1 ;  /* 0xff80000036737808 */ /* 0x000fe20004800000 */
[----:B------:R-:W-:Y:S01]  /*112d0*/  LDSM.16.MT88.4 R28, [R103+0x6000] ;  /* 0x00600000671c783b */ /* 0x000fe20000004200 */
[----:B------:R-:W-:Y:S02]  /*112e0*/  FMNMX3.FTZ R0, R0, R63, R61, !PT ;  /* 0x0000003f00007276 */ /* 0x000fe4000781003d */
        /* <DEDUP_REMOVED lines=8> */
[----:B------:R-:W-:Y:S02]  /*11370*/  FMNMX3.FTZ R6, R6, R119, R117, !PT ;  /* 0x0000007706067276 */ /* 0x000fe40007810075 */
[----:B------:R-:W-:Y:S02]  /*11380*/  FSEL R67, R62, -INF , !P5 ;  /* 0xff8000003e437808 */ /* 0x000fe40006800000 */
[-C--:B------:R-:W-:Y:S02]  /*11390*/  ISETP.GE.AND P1, PT, R18, R182.reuse, PT ;  /* 0x000000b61200720c */ /* 0x080fe40003f26270 */
        /* <DEDUP_REMOVED lines=34> */
[-C--:B------:R-:W-:Y:S01]  /*115c0*/  FFMA.FTZ R123, R11, R37.reuse, -R64 ;  /* 0x000000250b7b7223 */ /* 0x080fe20000010840 */
[-C--:B------:R-:W-:Y:S01]  /*115d0*/  FFMA.FTZ R125, R17, R37.reuse, -R66 ;  /* 0x00000025117d7223 */ /* 0x080fe20000010842 */
        /* <DEDUP_REMOVED lines=25> */
[-C--:B------:R-:W-:Y:S01]  /*11770*/  FFMA.FTZ R133, R133, R37.reuse, -R66 ;  /* 0x0000002585857223 */ /* 0x080fe20000010842 */
[-C--:B------:R-:W-:Y:S03]  /*11780*/  FFMA.FTZ R127, R127, R37.reuse, -R64 ;  /* 0x000000257f7f7223 */ /* 0x080fe60000010840 */
[----:B------:R-:W4:Y:S01]  /*11790*/  MUFU.EX2 R100, R100 ;  /* 0x0000006400647308 */ /* 0x000f220000000800 */
[----:B---3--:R-:W-:Y:S01]  /*117a0*/  F2FP.F16.F32.PACK_AB R44, R60, R56 ;  /* 0x000000383c2c723e */ /* 0x008fe200000000ff */
[-CC-:B------:R-:W-:Y:S01]  /*117b0*/  FFMA.FTZ R126, R121, R37.reuse, -R66.reuse ;  /* 0x00000025797e7223 */ /* 0x180fe20000010842 */
[-CC-:B------:R-:W-:Y:S01]  /*117c0*/  FFMA.FTZ R119, R119, R37.reuse, -R66.reuse ;  /* 0x0000002577777223 */ /* 0x180fe20000010842 */
[-C--:B------:R-:W-:Y:S01]  /*117d0*/  FFMA.FTZ R128, R117, R37.reuse, -R66 ;  /* 0x0000002575807223 */ /* 0x080fe20000010842 */
[-CC-:B------:R-:W-:Y:S01]  /*117e0*/  FFMA.FTZ R115, R115, R37.reuse, -R64.reuse ;  /* 0x0000002573737223 */ /* 0x180fe20000010840 */
[-C--:B------:R-:W-:Y:S01]  /*117f0*/  FFMA.FTZ R130, R113, R37.reuse, -R64 ;  /* 0x0000002571827223 */ /* 0x080fe20000010840 */
[-CC-:B------:R-:W-:Y:S03]  /*11800*/  FFMA.FTZ R106, R106, R37.reuse, -R66.reuse ;  /* 0x000000256a6a7223 */ /* 0x180fe60000010842 */
[----:B------:R-:W3:Y:S01]  /*11810*/  MUFU.EX2 R41, R7 ;  /* 0x0000000700297308 */ /* 0x000ee20000000800 */
[-C--:B------:R-:W-:Y:S01]  /*11820*/  FFMA.FTZ R105, R105, R37.reuse, -R66 ;  /* 0x0000002569697223 */ /* 0x080fe20000010842 */
[----:B------:R-:W-:Y:S01]  /*11830*/  FFMA.FTZ R39, R39, R37, -R64 ;  /* 0x0000002527277223 */ /* 0x000fe20000010840 */
[----:B------:R-:W-:Y:S07]  /*11840*/  ISETP.GT.AND P0, PT, R188, R167, PT ;  /* 0x000000a7bc00720c */ /* 0x000fee0003f04270 */
[----:B------:R-:W5:Y:S01]  /*11850*/  MUFU.EX2 R40, R9 ;  /* 0x0000000900287308 */ /* 0x000f620000000800 */
[----:B----4-:R-:W-:Y:S09]  /*11860*/  F2FP.F16.F32.PACK_AB R47, R100, R123 ;  /* 0x0000007b642f723e */ /* 0x010ff200000000ff */
[----:B------:R-:W4:Y:S01]  /*11870*/  MUFU.EX2 R125, R125 ;  /* 0x0000007d007d7308 */ /* 0x000f220000000800 */
        /* <DEDUP_REMOVED lines=8> */
[C---:B-----5:R-:W-:Y:S01]  /*11900*/  FMUL.FTZ R6, R40.reuse, R98 ;  /* 0x0000006228067220 */ /* 0x060fe20000410000 */
[C---:B------:R-:W-:Y:S01]  /*11910*/  FMUL.FTZ R7, R40.reuse, R99 ;  /* 0x0000006328077220 */ /* 0x040fe20000410000 */
[----:B------:R-:W-:Y:S01]  /*11920*/  FMUL.FTZ R9, R41, R93 ;  /* 0x0000005d29097220 */ /* 0x000fe20000410000 */
[C---:B------:R-:W-:Y:S01]  /*11930*/  FMUL.FTZ R10, R40.reuse, R94 ;  /* 0x0000005e280a7220 */ /* 0x040fe20000410000 */
[C---:B------:R-:W-:Y:S01]  /*11940*/  FMUL.FTZ R11, R40.reuse, R95 ;  /* 0x0000005f280b7220 */ /* 0x040fe20000410000 */
[C---:B------:R-:W-:Y:S01]  /*11950*/  FMUL.FTZ R18, R40.reuse, R86 ;  /* 0x0000005628127220 */ /* 0x040fe20000410000 */
[----:B------:R-:W-:Y:S03]  /*11960*/  FMUL.FTZ R19, R40, R87 ;  /* 0x0000005728137220 */ /* 0x000fe60000410000 */
[----:B------:R-:W3:Y:S01]  /*11970*/  MUFU.EX2 R42, R42 ;  /* 0x0000002a002a7308 */ /* 0x000ee20000000800 */
[----:B----4-:R-:W-:Y:S01]  /*11980*/  F2FP.F16.F32.PACK_AB R46, R108, R125 ;  /* 0x0000007d6c2e723e */ /* 0x010fe200000000ff */
[--C-:B------:R-:W-:Y:S01]  /*11990*/  FFMA.FTZ R76, R53, R37, -R66.reuse ;  /* 0x00000025354c7223 */ /* 0x100fe20000010842 */
[C---:B------:R-:W-:Y:S01]  /*119a0*/  FMUL.FTZ R26, R40.reuse, R78 ;  /* 0x0000004e281a7220 */ /* 0x040fe20000410000 */
[C---:B------:R-:W-:Y:S01]  /*119b0*/  FMUL.FTZ R34, R40.reuse, R70 ;  /* 0x0000004628227220 */ /* 0x040fe20000410000 */
[----:B------:R-:W-:Y:S01]  /*119c0*/  FMUL.FTZ R35, R40, R71 ;  /* 0x0000004728237220 */ /* 0x000fe20000410000 */
[----:B------:R-:W-:Y:S01]  /*119d0*/  LDSM.16.MT88.4 R92, [R156+0x9800] ;  /* 0x009800009c5c783b */ /* 0x000fe20000004200 */
[-CC-:B------:R-:W-:Y:S03]  /*119e0*/  FFMA.FTZ R71, R221, R37.reuse, -R66.reuse ;  /* 0x00000025dd477223 */ /* 0x180fe60000010842 */
[----:B------:R4:W-:Y:S01]  /*119f0*/  MUFU.EX2 R77, R32 ;  /* 0x00000020004d7308 */ /* 0x0009e20000000800 */
[-C--:B------:R-:W-:Y:S01]  /*11a00*/  FFMA.FTZ R70, R219, R37.reuse, -R66 ;  /* 0x00000025db467223 */ /* 0x080fe20000010842 */
[-C--:B------:R-:W-:Y:S01]  /*11a10*/  FFMA.FTZ R78, R217, R37.reuse, -R64 ;  /* 0x00000025d94e7223 */ /* 0x080fe20000010840 */
[-C--:B------:R-:W-:Y:S01]  /*11a20*/  FFMA.FTZ R96, R207, R37.reuse, -R66 ;  /* 0x00000025cf607223 */ /* 0x080fe20000010842 */
[-CC-:B------:R-:W-:Y:S01]  /*11a30*/  FFMA.FTZ R98, R201, R37.reuse, -R64.reuse ;  /* 0x00000025c9627223 */ /* 0x180fe20000010840 */
[-CC-:B------:R-:W-:Y:S01]  /*11a40*/  FFMA.FTZ R99, R199, R37.reuse, -R64.reuse ;  /* 0x00000025c7637223 */ /* 0x180fe20000010840 */
[----:B------:R-:W-:Y:S04]  /*11a50*/  FFMA.FTZ R97, R195, R37, -R64 ;  /* 0x00000025c3617223 */ /* 0x000fe80000010840 */
[----:B------:R-:W5:Y:S01]  /*11a60*/  MUFU.EX2 R76, R76 ;  /* 0x0000004c004c7308 */ /* 0x000f620000000800 */
[----:B---3--:R-:W-:Y:S01]  /*11a70*/  F2FP.F16.F32.PACK_AB R45, R42, R129 ;  /* 0x000000812a2d723e */ /* 0x008fe200000000ff */
[----:B------:R-:W-:Y:S04]  /*11a80*/  FFMA.FTZ R129, R40, R193, R129 ;  /* 0x000000c128817223 */ /* 0x000fe80000010081 */
[----:B------:R-:W-:Y:S02]  /*11a90*/  FADD.FTZ R42, R42, R129 ;  /* 0x000000812a2a7221 */ /* 0x000fe40000010000 */
[C---:B-1----:R-:W-:Y:S02]  /*11aa0*/  HMMA.16816.F32 R4, R44.reuse, R12, R4 ;  /* 0x0000000c2c04723c */ /* 0x042fe40000001804 */
[----:B------:R-:W-:Y:S03]  /*11ab0*/  MUFU.EX2 R78, R78 ;  /* 0x0000004e004e7308 */ /* 0x000fe60000000800 */
[C---:B------:R-:W-:Y:S01]  /*11ac0*/  FMUL.FTZ R12, R41.reuse, R88 ;  /* 0x00000058290c7220 */ /* 0x040fe20000410000 */
[C---:B------:R-:W-:Y:S01]  /*11ad0*/  FMUL.FTZ R13, R41.reuse, R89 ;  /* 0x00000059290d7220 */ /* 0x040fe20000410000 */
[----:B----4-:R-:W-:Y:S01]  /*11ae0*/  FMUL.FTZ R32, R41, R68 ;  /* 0x0000004429207220 */ /* 0x010fe20000410000 */
[C---:B------:R-:W-:Y:S04]  /*11af0*/  HMMA.16816.F32 R8, R44.reuse, R14, R8 ;  /* 0x0000000e2c08723c */ /* 0x040fe80000001808 */
[----:B------:R-:W-:Y:S01]  /*11b00*/  MUFU.EX2 R97, R97 ;  /* 0x0000006100617308 */ /* 0x000fe20000000800 */
[C---:B------:R-:W-:Y:S01]  /*11b10*/  FMUL.FTZ R14, R40.reuse, R90 ;  /* 0x0000005a280e7220 */ /* 0x040fe20000410000 */
[----:B------:R-:W-:Y:S01]  /*11b20*/  FMUL.FTZ R15, R40, R91 ;  /* 0x0000005b280f7220 */ /* 0x000fe20000410000 */
[----:B------:R-:W-:Y:S01]  /*11b30*/  FADD.FTZ R85, R123, R42 ;  /* 0x0000002a7b557221 */ /* 0x000fe20000010000 */
[-C--:B------:R-:W-:Y:S01]  /*11b40*/  FFMA.FTZ R68, R229, R37.reuse, -R64 ;  /* 0x00000025e5447223 */ /* 0x080fe20000010840 */
[-CC-:B------:R-:W-:Y:S01]  /*11b50*/  FFMA.FTZ R89, R209, R37.reuse, -R66.reuse ;  /* 0x00000025d1597223 */ /* 0x180fe20000010842 */
[--C-:B------:R-:W-:Y:S01]  /*11b60*/  FFMA.FTZ R91, R205, R37, -R66.reuse ;  /* 0x00000025cd5b7223 */ /* 0x100fe20000010842 */
[----:B------:R-:W-:Y:S03]  /*11b70*/  FADD.FTZ R85, R100, R85 ;  /* 0x0000005564557221 */ /* 0x000fe60000010000 */
[----:B------:R-:W-:Y:S01]  /*11b80*/  MUFU.EX2 R101, R101 ;  /* 0x0000006500657308 */ /* 0x000fe20000000800 */
[C---:B--2---:R-:W-:Y:S03]  /*11b90*/  HMMA.16816.F32 R12, R44.reuse, R20, R12 ;  /* 0x000000142c0c723c */ /* 0x044fe6000000180c */
[C---:B------:R-:W-:Y:S01]  /*11ba0*/  FMUL.FTZ R20, R41.reuse, R80 ;  /* 0x0000005029147220 */ /* 0x040fe20000410000 */
[----:B------:R-:W-:Y:S01]  /*11bb0*/  FMUL.FTZ R21, R41, R81 ;  /* 0x0000005129157220 */ /* 0x000fe20000410000 */
[----:B------:R-:W-:Y:S01]  /*11bc0*/  FFMA.FTZ R81, R27, R37, -R66 ;  /* 0x000000251b517223 */ /* 0x000fe20000010842 */
[C---:B------:R-:W-:Y:S03]  /*11bd0*/  FMUL.FTZ R27, R40.reuse, R79 ;  /* 0x0000004f281b7220 */ /* 0x040fe60000410000 */
[----:B------:R1:W-:Y:S01]  /*11be0*/  MUFU.EX2 R80, R55 ;  /* 0x0000003700507308 */ /* 0x0003e20000000800 */
[C---:B------:R-:W-:Y:S03]  /*11bf0*/  HMMA.16816.F32 R16, R44.reuse, R22, R16 ;  /* 0x000000162c10723c */ /* 0x040fe60000001810 */
[C---:B------:R-:W-:Y:S01]  /*11c00*/  FMUL.FTZ R22, R40.reuse, R82 ;  /* 0x0000005228167220 */ /* 0x040fe20000410000 */
[C---:B------:R-:W-:Y:S01]  /*11c10*/  FMUL.FTZ R23, R40.reuse, R83 ;  /* 0x0000005328177220 */ /* 0x040fe20000410000 */
[-CC-:B------:R-:W-:Y:S01]  /*11c20*/  FFMA.FTZ R79, R215, R37.reuse, -R64.reuse ;  /* 0x00000025d74f7223 */ /* 0x180fe20000010840 */
[-CC-:B------:R-:W-:Y:S03]  /*11c30*/  FFMA.FTZ R82, R213, R37.reuse, -R64.reuse ;  /* 0x00000025d5527223 */ /* 0x180fe60000010840 */
[----:B------:R-:W2:Y:S01]  /*11c40*/  MUFU.EX2 R81, R81 ;  /* 0x0000005100517308 */ /* 0x000ea20000000800 */
[-C--:B------:R-:W-:Y:S01]  /*11c50*/  FFMA.FTZ R83, R211, R37.reuse, -R64 ;  /* 0x00000025d3537223 */ /* 0x080fe20000010840 */
[-C--:B------:R-:W-:Y:S01]  /*11c60*/  FFMA.FTZ R88, R203, R37.reuse, -R66 ;  /* 0x00000025cb587223 */ /* 0x080fe20000010842 */
[----:B------:R-:W-:Y:S01]  /*11c70*/  FFMA.FTZ R90, R197, R37, -R64 ;  /* 0x00000025c55a7223 */ /* 0x000fe20000010840 */
[C---:B------:R-:W-:Y:S03]  /*11c80*/  HMMA.16816.F32 R20, R44.reuse, R28, R20 ;  /* 0x0000001c2c14723c */ /* 0x040fe60000001814 */
[C---:B------:R-:W-:Y:S01]  /*11c90*/  FMUL.FTZ R28, R41.reuse, R72 ;  /* 0x00000048291c7220 */ /* 0x040fe20000410000 */
[----:B------:R-:W-:Y:S01]  /*11ca0*/  FMUL.FTZ R29, R41, R73 ;  /* 0x00000049291d7220 */ /* 0x000fe20000410000 */
[----:B-1----:R-:W1:Y:S01]  /*11cb0*/  LDSM.16.MT88.4 R52, [R156+0x6800] ;  /* 0x006800009c34783b */ /* 0x002e620000004200 */
[----:B------:R3:W-:Y:S01]  /*11cc0*/  MUFU.EX2 R72, R58 ;  /* 0x0000003a00487308 */ /* 0x0007e20000000800 */
        /* <DEDUP_REMOVED lines=8> */
[----:B------:R-:W-:Y:S01]  /*11d50*/  FFMA.FTZ R41, R41, R194, R56 ;  /* 0x000000c229297223 */ /* 0x000fe20000010038 */
[----:B------:R-:W-:Y:S01]  /*11d60*/  FFMA.FTZ R74, R225, R37, -R66 ;  /* 0x00000025e14a7223 */ /* 0x000fe20000010842 */
[----:B------:R-:W-:Y:S02]  /*11d70*/  IMAD.MOV.U32 R100, RZ, RZ, R36 ;  /* 0x000000ffff647224 */ /* 0x000fe400078e0024 */
[----:B------:R-:W-:Y:S01]  /*11d80*/  FADD.FTZ R40, R60, R41 ;  /* 0x000000293c287221 */ /* 0x000fe20000010000 */
        /* <DEDUP_REMOVED lines=9> */
[----:B--2---:R-:W-:Y:S02]  /*11e20*/  F2FP.F16.F32.PACK_AB R44, R81, R80 ;  /* 0x00000050512c723e */ /* 0x004fe400000000ff */
[----:B------:R-:W-:Y:S05]  /*11e30*/  LDSM.16.MT88.4 R60, [R103+0x8800] ;  /* 0x00880000673c783b */ /* 0x000fea0000004200 */
[----:B------:R-:W-:Y:S01]  /*11e40*/  MUFU.EX2 R74, R74 ;  /* 0x0000004a004a7308 */ /* 0x000fe20000000800 */
[C---:B---3--:R-:W-:Y:S01]  /*11e50*/  F2FP.F16.F32.PACK_AB R45, R75.reuse, R72 ;  /* 0x000000484b2d723e */ /* 0x048fe200000000ff */
[----:B------:R-:W-:Y:S04]  /*11e60*/  FADD.FTZ R72, R72, R85 ;  /* 0x0000005548487221 */ /* 0x000fe80000010000 */
[----:B------:R-:W-:Y:S01]  /*11e70*/  FADD.FTZ R75, R75, R72 ;  /* 0x000000484b4b7221 */ /* 0x000fe20000010000 */
[----:B------:R-:W-:Y:S03]  /*11e80*/  LDSM.16.MT88.4 R84, [R152+0x9800] ;  /* 0x009800009854783b */ /* 0x000fe60000004200 */
        /* <DEDUP_REMOVED lines=14> */
[----:B------:R-:W-:Y:S10]  /*11f70*/  MUFU.EX2 R116, R116 ;  /* 0x0000007400747308 */ /* 0x000ff40000000800 */
[----:B------:R-:W-:Y:S01]  /*11f80*/  MUFU.EX2 R143, R143 ;  /* 0x0000008f008f7308 */ /* 0x000fe20000000800 */
        /* <DEDUP_REMOVED lines=9> */
[----:B------:R-:W4:Y:S01]  /*12020*/  MUFU.EX2 R70, R70 ;  /* 0x0000004600467308 */ /* 0x000f220000000800 */
[----:B---3--:R-:W-:Y:S02]  /*12030*/  F2FP.F16.F32.PACK_AB R44, R73, R74 ;  /* 0x0000004a492c723e */ /* 0x008fe400000000ff */
[C---:B------:R-:W-:Y:S01]  /*12040*/  F2FP.F16.F32.PACK_AB R45, R79.reuse, R78 ;  /* 0x0000004e4f2d723e */ /* 0x040fe200000000ff */
[----:B------:R-:W-:Y:S06]  /*12050*/  FADD.FTZ R78, R78, R69 ;  /* 0x000000454e4e7221 */ /* 0x000fec0000010000 */
[----:B------:R-:W3:Y:S01]  /*12060*/  MUFU.EX2 R83, R83 ;  /* 0x0000005300537308 */ /* 0x000ee20000000800 */
[----:B------:R-:W-:Y:S09]  /*12070*/  FADD.FTZ R79, R79, R78 ;  /* 0x0000004e4f4f7221 */ /* 0x000ff20000010000 */
[----:B------:R-:W-:Y:S01]  /*12080*/  MUFU.EX2 R89, R89 ;  /* 0x0000005900597308 */ /* 0x000fe20000000800 */
[----:B----4-:R-:W-:Y:S09]  /*12090*/  F2FP.F16.F32.PACK_AB R46, R70, R71 ;  /* 0x00000047462e723e */ /* 0x010ff200000000ff */
[----:B------:R-:W4:Y:S01]  /*120a0*/  MUFU.EX2 R96, R96 ;  /* 0x0000006000607308 */ /* 0x000f220000000800 */
        /* <DEDUP_REMOVED lines=8> */
[C---:B--2---:R-:W-:Y:S06]  /*12130*/  HMMA.16816.F32 R12, R44.reuse, R48, R12 ;  /* 0x000000302c0c723c */ /* 0x044fec000000180c */
[----:B------:R-:W2:Y:S02]  /*12140*/  MUFU.EX2 R88, R88 ;  /* 0x0000005800587308 */ /* 0x000ea40000000800 */
[C---:B------:R-:W-:Y:S01]  /*12150*/  HMMA.16816.F32 R16, R44.reuse, R50, R16 ;  /* 0x000000322c10723c */ /* 0x040fe20000001810 */
[----:B------:R-:W3:Y:S07]  /*12160*/  LDSM.16.MT88.4 R48, [R102+0x7000] ;  /* 0x007000006630783b */ /* 0x000eee0000004200 */
[----:B------:R-:W-:Y:S10]  /*12170*/  MUFU.EX2 R98, R98 ;  /* 0x0000006200627308 */ /* 0x000ff40000000800 */
[----:B------:R-:W5:Y:S10]  /*12180*/  MUFU.EX2 R99, R99 ;  /* 0x0000006300637308 */ /* 0x000f740000000800 */
[----:B------:R-:W5:Y:S01]  /*12190*/  MUFU.EX2 R90, R90 ;  /* 0x0000005a005a7308 */ /* 0x000f620000000800 */
[C---:B-1----:R-:W-:Y:S09]  /*121a0*/  HMMA.16816.F32 R20, R44.reuse, R52, R20 ;  /* 0x000000342c14723c */ /* 0x042ff20000001814 */
[----:B------:R-:W-:Y:S01]  /*121b0*/  MUFU.EX2 R118, R118 ;  /* 0x0000007600767308 */ /* 0x000fe20000000800 */
[C---:B------:R-:W-:Y:S01]  /*121c0*/  HMMA.16816.F32 R24, R44.reuse, R54, R24 ;  /* 0x000000362c18723c */ /* 0x040fe20000001818 */
[----:B------:R-:W1:Y:S08]  /*121d0*/  LDSM.16.MT88.4 R52, [R156+0x7800] ;  /* 0x007800009c34783b */ /* 0x000e700000004200 */
[----:B------:R-:W5:Y:S01]  /*121e0*/  MUFU.EX2 R137, R137 ;  /* 0x0000008900897308 */ /* 0x000f620000000800 */
[C---:B---3--:R-:W-:Y:S09]  /*121f0*/  HMMA.16816.F32 R28, R44.reuse, R48, R28 ;  /* 0x000000302c1c723c */ /* 0x048ff2000000181c */
[----:B------:R-:W-:Y:S01]  /*12200*/  MUFU.EX2 R120, R120 ;  /* 0x0000007800787308 */ /* 0x000fe20000000800 */
[----:B------:R-:W-:Y:S01]  /*12210*/  HMMA.16816.F32 R32, R44, R50, R32 ;  /* 0x000000322c20723c */ /* 0x000fe20000001820 */
[----:B------:R-:W3:Y:S08]  /*12220*/  LDSM.16.MT88.4 R48, [R152+0x7800] ;  /* 0x007800009830783b */ /* 0x000ef00000004200 */
[----:B------:R-:W1:Y:S01]  /*12230*/  MUFU.EX2 R133, R133 ;  /* 0x0000008500857308 */ /* 0x000e620000000800 */
[----:B----4-:R-:W-:Y:S02]  /*12240*/  F2FP.F16.F32.PACK_AB R44, R96, R89 ;  /* 0x00000059602c723e */ /* 0x010fe400000000ff */
[----:B--2---:R-:W-:Y:S02]  /*12250*/  F2FP.F16.F32.PACK_AB R46, R88, R91 ;  /* 0x0000005b582e723e */ /* 0x004fe400000000ff */
[----:B-----5:R-:W-:Y:S01]  /*12260*/  F2FP.F16.F32.PACK_AB R45, R99, R98 ;  /* 0x00000062632d723e */ /* 0x020fe200000000ff */
[----:B------:R-:W-:Y:S01]  /*12270*/  FADD.FTZ R98, R98, R83 ;  /* 0x0000005362627221 */ /* 0x000fe20000010000 */
[----:B------:R-:W-:Y:S03]  /*12280*/  F2FP.F16.F32.PACK_AB R47, R97, R90 ;  /* 0x0000005a612f723e */ /* 0x000fe600000000ff */
[----:B------:R-:W-:Y:S01]  /*12290*/  MUFU.EX2 R122, R122 ;  /* 0x0000007a007a7308 */ /* 0x000fe20000000800 */
[----:B------:R-:W-:Y:S01]  /*122a0*/  F2FP.F16.F32.PACK_AB R40, R137, R118 ;  /* 0x000000768928723e */ /* 0x000fe200000000ff */
[----:B------:R-:W-:Y:S04]  /*122b0*/  FADD.FTZ R99, R99, R98 ;  /* 0x0000006263637221 */ /* 0x000fe80000010000 */
[----:B------:R-:W-:Y:S04]  /*122c0*/  FADD.FTZ R90, R90, R99 ;  /* 0x000000635a5a7221 */ /* 0x000fe80000010000 */
[----:B------:R-:W2:Y:S01]  /*122d0*/  MUFU.EX2 R127, R127 ;  /* 0x0000007f007f7308 */ /* 0x000ea20000000800 */
[----:B-1----:R-:W-:Y:S01]  /*122e0*/  F2FP.F16.F32.PACK_AB R42, R133, R120 ;  /* 0x00000078852a723e */ /* 0x002fe200000000ff */
[C---:B------:R-:W-:Y:S08]  /*122f0*/  HMMA.16816.F32 R4, R44.reuse, R52, R4 ;  /* 0x000000342c04723c */ /* 0x040ff00000001804 */
[----:B------:R-:W-:Y:S01]  /*12300*/  MUFU.EX2 R124, R124 ;  /* 0x0000007c007c7308 */ /* 0x000fe20000000800 */
[C---:B------:R-:W-:Y:S01]  /*12310*/  HMMA.16816.F32 R8, R44.reuse, R54, R8 ;  /* 0x000000362c08723c */ /* 0x040fe20000001808 */
[----:B------:R-:W1:Y:S08]  /*12320*/  LDSM.16.MT88.4 R52, [R103+0x7800] ;  /* 0x007800006734783b */ /* 0x000e700000004200 */
[----:B------:R-:W4:Y:S01]  /*12330*/  MUFU.EX2 R131, R131 ;  /* 0x0000008300837308 */ /* 0x000f220000000800 */
[----:B--2---:R-:W-:Y:S01]  /*12340*/  F2FP.F16.F32.PACK_AB R41, R127, R122 ;  /* 0x0000007a7f29723e */ /* 0x004fe200000000ff */
[C---:B---3--:R-:W-:Y:S08]  /*12350*/  HMMA.16816.F32 R12, R44.reuse, R48, R12 ;  /* 0x000000302c0c723c */ /* 0x048ff0000000180c */
[----:B------:R-:W-:Y:S01]  /*12360*/  MUFU.EX2 R126, R126 ;  /* 0x0000007e007e7308 */ /* 0x000fe20000000800 */
[C---:B------:R-:W-:Y:S01]  /*12370*/  HMMA.16816.F32 R16, R44.reuse, R50, R16 ;  /* 0x000000322c10723c */ /* 0x040fe20000001810 */
[----:B------:R-:W2:Y:S08]  /*12380*/  LDSM.16.MT88.4 R48, [R102+0x7800] ;  /* 0x007800006630783b */ /* 0x000eb00000004200 */
[----:B------:R-:W-:Y:S10]  /*12390*/  MUFU.EX2 R119, R119 ;  /* 0x0000007700777308 */ /* 0x000ff40000000800 */
[----:B------:R-:W-:Y:S10]  /*123a0*/  MUFU.EX2 R128, R128 ;  /* 0x0000008000807308 */ /* 0x000ff40000000800 */
[----:B------:R-:W-:Y:S01]  /*123b0*/  MUFU.EX2 R115, R115 ;  /* 0x0000007300737308 */ /* 0x000fe20000000800 */
[C---:B-1----:R-:W-:Y:S09]  /*123c0*/  HMMA.16816.F32 R20, R44.reuse, R52, R20 ;  /* 0x000000342c14723c */ /* 0x042ff20000001814 */
[----:B------:R-:W-:Y:S01]  /*123d0*/  MUFU.EX2 R130, R130 ;  /* 0x0000008200827308 */ /* 0x000fe20000000800 */
[C---:B------:R-:W-:Y:S01]  /*123e0*/  HMMA.16816.F32 R24, R44.reuse, R54, R24 ;  /* 0x000000362c18723c */ /* 0x040fe20000001818 */
[----:B------:R-:W1:Y:S08]  /*123f0*/  LDSM.16.MT88.4 R52, [R156+0x8000] ;  /* 0x008000009c34783b */ /* 0x000e700000004200 */
[----:B------:R-:W-:Y:S01]  /*12400*/  MUFU.EX2 R39, R39 ;  /* 0x0000002700277308 */ /* 0x000fe20000000800 */
        /* <DEDUP_REMOVED lines=16> */
[C---:B-1----:R-:W-:Y:S03]  /*12510*/  HMMA.16816.F32 R28, R44.reuse, R52, R28 ;  /* 0x000000342c1c723c */ /* 0x042fe6000000181c */
[-C--:B------:R-:W-:Y:S01]  /*12520*/  FFMA.FTZ R52, R43, R37.reuse, -R66 ;  /* 0x000000252b347223 */ /* 0x080fe20000010842 */
[----:B----4-:R-:W-:Y:S03]  /*12530*/  F2FP.F16.F32.PACK_AB R43, R131, R124 ;  /* 0x0000007c832b723e */ /* 0x010fe600000000ff */
[----:B------:R1:W4:Y:S01]  /*12540*/  MUFU.EX2 R123, R52 ;  /* 0x00000034007b7308 */ /* 0x0003220000000800 */
[----:B------:R-:W-:Y:S01]  /*12550*/  HMMA.16816.F32 R32, R44, R54, R32 ;  /* 0x000000362c20723c */ /* 0x000fe20000001820 */
[----:B------:R-:W5:Y:S07]  /*12560*/  LDSM.16.MT88.4 R44, [R102+0x8800] ;  /* 0x00880000662c783b */ /* 0x000f6e0000004200 */
[C---:B---3--:R-:W-:Y:S05]  /*12570*/  HMMA.16816.F32 R4, R40.reuse, R56, R4 ;  /* 0x000000382804723c */ /* 0x048fea0000001804 */
[----:B------:R-:W-:Y:S03]  /*12580*/  FADD.FTZ R56, R80, R125 ;  /* 0x0000007d50387221 */ /* 0x000fe60000010000 */
[C---:B------:R-:W-:Y:S01]  /*12590*/  HMMA.16816.F32 R8, R40.reuse, R58, R8 ;  /* 0x0000003a2808723c */ /* 0x040fe20000001808 */
[----:B-1----:R-:W-:Y:S02]  /*125a0*/  LDSM.16.MT88.4 R52, [R152+0x9000] ;  /* 0x009000009834783b */ /* 0x002fe40000004200 */
[----:B------:R-:W-:Y:S04]  /*125b0*/  FADD.FTZ R56, R81, R56 ;  /* 0x0000003851387221 */ /* 0x000fe80000010000 */
[----:B------:R-:W-:Y:S01]  /*125c0*/  FADD.FTZ R77, R77, R56 ;  /* 0x000000384d4d7221 */ /* 0x000fe20000010000 */
[C---:B--2---:R-:W-:Y:S01]  /*125d0*/  HMMA.16816.F32 R12, R40.reuse, R48, R12 ;  /* 0x00000030280c723c */ /* 0x044fe2000000180c */
[----:B------:R-:W-:Y:S02]  /*125e0*/  LDSM.16.MT88.4 R56, [R103+0x9000] ;  /* 0x009000006738783b */ /* 0x000fe40000004200 */
[----:B------:R-:W-:Y:S04]  /*125f0*/  FADD.FTZ R77, R76, R77 ;  /* 0x0000004d4c4d7221 */ /* 0x000fe80000010000 */
[----:B------:R-:W-:Y:S01]  /*12600*/  FADD.FTZ R74, R74, R77 ;  /* 0x0000004d4a4a7221 */ /* 0x000fe20000010000 */
[C---:B------:R-:W-:Y:S01]  /*12610*/  HMMA.16816.F32 R16, R40.reuse, R50, R16 ;  /* 0x000000322810723c */ /* 0x040fe20000001810 */
[----:B------:R-:W1:Y:S02]  /*12620*/  LDSM.16.MT88.4 R48, [R156+0x9000] ;  /* 0x009000009c30783b */ /* 0x000e640000004200 */
        /* <DEDUP_REMOVED lines=10> */
[----:B------:R-:W-:Y:S01]  /*126d0*/  FFMA.FTZ R66, R104, R37, -R66 ;  /* 0x0000002568427223 */ /* 0x000fe20000010842 */
[----:B------:R-:W-:Y:S03]  /*126e0*/  FADD.FTZ R89, R89, R70 ;  /* 0x0000004659597221 */ /* 0x000fe60000010000 */
[C---:B-----5:R-:W-:Y:S03]  /*126f0*/  HMMA.16816.F32 R28, R40.reuse, R44, R28 ;  /* 0x0000002c281c723c */ /* 0x060fe6000000181c */
[----:B------:R-:W2:Y:S01]  /*12700*/  MUFU.EX2 R61, R61 ;  /* 0x0000003d003d7308 */ /* 0x000ea20000000800 */
[----:B------:R-:W-:Y:S04]  /*12710*/  FADD.FTZ R96, R96, R89 ;  /* 0x0000005960607221 */ /* 0x000fe80000010000 */
[----:B------:R-:W-:Y:S01]  /*12720*/  FADD.FTZ R91, R91, R96 ;  /* 0x000000605b5b7221 */ /* 0x000fe20000010000 */
[----:B------:R-:W-:Y:S01]  /*12730*/  HMMA.16816.F32 R32, R40, R46, R32 ;  /* 0x0000002e2820723c */ /* 0x000fe20000001820 */
[----:B------:R-:W3:Y:S03]  /*12740*/  LDSM.16.MT88.4 R44, [R102+0x9000] ;  /* 0x00900000662c783b */ /* 0x000ee60000004200 */
[----:B------:R-:W-:Y:S01]  /*12750*/  MUFU.EX2 R62, R62 ;  /* 0x0000003e003e7308 */ /* 0x000fe20000000800 */
[----:B----4-:R-:W-:Y:S01]  /*12760*/  F2FP.F16.F32.PACK_AB R40, R126, R123 ;  /* 0x0000007b7e28723e */ /* 0x010fe200000000ff */
[----:B------:R-:W-:Y:S01]  /*12770*/  FADD.FTZ R88, R88, R91 ;  /* 0x0000005b58587221 */ /* 0x000fe20000010000 */
[----:B------:R-:W-:Y:S02]  /*12780*/  F2FP.F16.F32.PACK_AB R42, R128, R119 ;  /* 0x00000077802a723e */ /* 0x000fe400000000ff */
[----:B------:R-:W-:Y:S01]  /*12790*/  F2FP.F16.F32.PACK_AB R41, R130, R115 ;  /* 0x000000738229723e */ /* 0x000fe200000000ff */
[----:B------:R-:W-:Y:S01]  /*127a0*/  FADD.FTZ R101, R101, R88 ;  /* 0x0000005865657221 */ /* 0x000fe20000010000 */
[----:B--2---:R-:W-:Y:S03]  /*127b0*/  F2FP.F16.F32.PACK_AB R43, R61, R60 ;  /* 0x0000003c3d2b723e */ /* 0x004fe600000000ff */
[----:B------:R-:W-:Y:S04]  /*127c0*/  MUFU.EX2 R66, R66 ;  /* 0x0000004200427308 */ /* 0x000fe80000000800 */
[C---:B-1----:R-:W-:Y:S06]  /*127d0*/  HMMA.16816.F32 R4, R40.reuse, R48, R4 ;  /* 0x000000302804723c */ /* 0x042fec0000001804 */
[----:B------:R-:W1:Y:S01]  /*127e0*/  MUFU.EX2 R49, R106 ;  /* 0x0000006a00317308 */ /* 0x000e620000000800 */
[-CC-:B------:R-:W-:Y:S01]  /*127f0*/  FFMA.FTZ R48, R67, R37.reuse, -R64.reuse ;  /* 0x0000002543307223 */ /* 0x180fe20000010840 */
[C---:B------:R-:W-:Y:S08]  /*12800*/  HMMA.16816.F32 R8, R40.reuse, R50, R8 ;  /* 0x000000322808723c */ /* 0x040ff00000001808 */
[----:B------:R-:W2:Y:S01]  /*12810*/  MUFU.EX2 R51, R105 ;  /* 0x0000006900337308 */ /* 0x000ea20000000800 */
[C---:B------:R-:W-:Y:S09]  /*12820*/  HMMA.16816.F32 R12, R40.reuse, R52, R12 ;  /* 0x00000034280c723c */ /* 0x040ff2000000180c */
[----:B------:R-:W-:Y:S01]  /*12830*/  MUFU.EX2 R48, R48 ;  /* 0x0000003000307308 */ /* 0x000fe20000000800 */
[----:B-1----:R-:W-:Y:S01]  /*12840*/  F2FP.F16.F32.PACK_AB R68, R49, R62 ;  /* 0x0000003e3144723e */ /* 0x002fe200000000ff */
[-CC-:B------:R-:W-:Y:S01]  /*12850*/  FFMA.FTZ R53, R65, R37.reuse, -R64.reuse ;  /* 0x0000002541357223 */ /* 0x180fe20000010840 */
[----:B------:R-:W-:Y:S01]  /*12860*/  FFMA.FTZ R64, R38, R37, -R64 ;  /* 0x0000002526407223 */ /* 0x000fe20000010840 */
[----:B------:R-:W-:Y:S01]  /*12870*/  FADD.FTZ R37, R97, R90 ;  /* 0x0000005a61257221 */ /* 0x000fe20000010000 */
[C---:B------:R-:W-:Y:S05]  /*12880*/  HMMA.16816.F32 R16, R40.reuse, R54, R16 ;  /* 0x000000362810723c */ /* 0x040fea0000001810 */
[----:B------:R-:W1:Y:S01]  /*12890*/  MUFU.EX2 R53, R53 ;  /* 0x0000003500357308 */ /* 0x000e620000000800 */
        /* <DEDUP_REMOVED lines=10> */
[----:B-1----:R-:W-:Y:S01]  /*12940*/  F2FP.F16.F32.PACK_AB R69, R53, R48 ;  /* 0x000000303545723e */ /* 0x002fe200000000ff */
[----:B------:R-:W-:Y:S01]  /*12950*/  FADD.FTZ R145, R145, R110 ;  /* 0x0000006e91917221 */ /* 0x000fe20000010000 */
[----:B------:R-:W-:Y:S03]  /*12960*/  FADD.FTZ R141, R141, R114 ;  /* 0x000000728d8d7221 */ /* 0x000fe60000010000 */
[C---:B---3--:R-:W-:Y:S03]  /*12970*/  HMMA.16816.F32 R28, R40.reuse, R44, R28 ;  /* 0x0000002c281c723c */ /* 0x048fe6000000181c */
[----:B--2---:R-:W-:Y:S01]  /*12980*/  F2FP.F16.F32.PACK_AB R71, R64, R39 ;  /* 0x000000274047723e */ /* 0x004fe200000000ff */
[----:B------:R-:W-:Y:S01]  /*12990*/  FADD.FTZ R118, R118, R145 ;  /* 0x0000009176767221 */ /* 0x000fe20000010000 */
[----:B------:R-:W-:Y:S03]  /*129a0*/  FADD.FTZ R122, R122, R141 ;  /* 0x0000008d7a7a7221 */ /* 0x000fe60000010000 */
[----:B------:R-:W-:Y:S03]  /*129b0*/  HMMA.16816.F32 R32, R40, R46, R32 ;  /* 0x0000002e2820723c */ /* 0x000fe60000001820 */
[----:B------:R-:W-:Y:S01]  /*129c0*/  FADD.FTZ R137, R137, R118 ;  /* 0x0000007689897221 */ /* 0x000fe20000010000 */
[----:B------:R-:W-:Y:S04]  /*129d0*/  FADD.FTZ R127, R127, R122 ;  /* 0x0000007a7f7f7221 */ /* 0x000fe80000010000 */
        /* <DEDUP_REMOVED lines=31> */
.L_x_13998:
        /* <DEDUP_REMOVED lines=10> */
.L_x_14013:
        /* <DEDUP_REMOVED lines=88> */
[----:B------:R-:W-:Y:S01]  /*131f0*/  LOP3.LUT R13, R37, 0x1f8, RZ, 0xc0, !PT ;  /* 0x000001f8250d7812 */ /* 0x000fe200078ec0ff */
[----:B------:R3:W5:Y:S01]  /*13200*/  LD.E.64 R44, desc[UR4][R2.64+0x78] ;  /* 0x00007804022c7980 */ /* 0x000762000c101b00 */
[----:B------:R-:W3:Y:S01]  /*13210*/  @P0 MUFU.LG2 R6, R6 ;  /* 0x0000000600060308 */ /* 0x000ee20000000c00 */
[----:B------:R-:W-:Y:S02]  /*13220*/  SHF.R.U32.HI R39, RZ, 0x2, R4 ;  /* 0x00000002ff277819 */ /* 0x000fe40000011604 */
[----:B------:R2:W5:Y:S01]  /*13230*/  LD.E.64 R42, desc[UR4][R2.64+0xa8] ;  /* 0x0000a804022a7980 */ /* 0x000562000c101b00 */
[----:B-1----:R-:W-:Y:S01]  /*13240*/  @P1 FMUL.FTZ R14, R14, 0.69314718246459960938 ;  /* 0x3f3172180e0e1820 */ /* 0x002fe20000410000 */
[----:B------:R-:W-:-:S03]  /*13250*/  LOP3.LUT R7, R8, 0x10, RZ, 0xc0, !PT ;  /* 0x0000001008077812 */ /* 0x000fc600078ec0ff */
[----:B-----5:R-:W-:Y:S01]  /*13260*/  @P1 FFMA.FTZ R38, R5, R36, R14 ;  /* 0x0000002405261223 */ /* 0x020fe2000001000e */
[----:B------:R-:W-:Y:S01]  /*13270*/  BAR.SYNC.DEFER_BLOCKING 0x0 ;  /* 0x0000000000007b1d */ /* 0x000fe20000010000 */
[----:B------:R-:W-:Y:S01]  /*13280*/  LOP3.LUT P1, RZ, R4, 0x3, RZ, 0xc0, !PT ;  /* 0x0000000304ff7812 */ /* 0x000fe2000782c0ff */
[----:B---3--:R-:W-:Y:S01]  /*13290*/  @P0 FMUL.FTZ R6, R6, 0.69314718246459960938 ;  /* 0x3f31721806060820 */ /* 0x008fe20000410000 */
[----:B------:R-:W-:-:S03]  /*132a0*/  MOV R36, 0xff800000 ;  /* 0xff80000000247802 */ /* 0x000fc60000000f00 */
[----:B------:R-:W-:Y:S01]  /*132b0*/  @P0 FFMA.FTZ R36, R5, R0, R6 ;  /* 0x0000000005240223 */ /* 0x000fe20000010006 */
[----:B------:R-:W-:Y:S01]  /*132c0*/  BSSY.RECONVERGENT B0, `(.L_x_14007) ;  /* 0x000001b000007945 */ /* 0x000fe20003800200 */
[----:B----4-:R-:W-:Y:S01]  /*132d0*/  IMAD R179, R10, UR8, R179 ;  /* 0x000000080ab37c24 */ /* 0x010fe2000f8e02b3 */
[----:B------:R-:W-:-:S03]  /*132e0*/  SHF.R.U32.HI R10, RZ, 0x1, R4 ;  /* 0x00000001ff0a7819 */ /* 0x000fc60000011604 */
[----:B--2---:R-:W-:Y:S01]  /*132f0*/  IMAD R9, R179, R9, R178 ;  /* 0x00000009b3097224 */ /* 0x004fe200078e02b2 */
[----:B------:R-:W-:Y:S02]  /*13300*/  LOP3.LUT R4, R13, 0x38, R10, 0x78, !PT ;  /* 0x000000380d047812 */ /* 0x000fe400078e780a */
[----:B------:R-:W-:Y:S01]  /*13310*/  LOP3.LUT R10, R10, 0x30, RZ, 0xc0, !PT ;  /* 0x000000300a0a7812 */ /* 0x000fe200078ec0ff */
[----:B------:R-:W-:Y:S01]  /*13320*/  IMAD R176, R11, R9, R176 ;  /* 0x000000090bb07224 */ /* 0x000fe200078e02b0 */
[----:B------:R-:W-:Y:S02]  /*13330*/  LEA R0, R4, R7, 0x2 ;  /* 0x0000000704007211 */ /* 0x000fe400078e10ff */
[----:B------:R-:W-:-:S03]  /*13340*/  LOP3.LUT R39, R10, 0x7, R39, 0xf8, !PT ;  /* 0x000000070a277812 */ /* 0x000fc600078ef827 */
        /* <DEDUP_REMOVED lines=10> */
[C---:B-1----:R-:W-:Y:S02]  /*133f0*/  IADD3 R0, P0, PT, R176.reuse, R39, RZ ;  /* 0x00000027b0007210 */ /* 0x042fe40007f1e0ff */
[-C--:B------:R-:W-:Y:S02]  /*13400*/  ISETP.GE.AND P2, PT, R39, R166.reuse, PT ;  /* 0x000000a62700720c */ /* 0x080fe40003f46270 */
[----:B------:R-:W-:Y:S02]  /*13410*/  ISETP.GE.AND P1, PT, R41, R166, PT ;  /* 0x000000a62900720c */ /* 0x000fe40003f26270 */
[----:B------:R-:W-:Y:S02]  /*13420*/  LEA.HI.X.SX32 R39, R176, RZ, 0x1, P0 ;  /* 0x000000ffb0277211 */ /* 0x000fe400000f0eff */
[----:B------:R-:W-:-:S04]  /*13430*/  LEA R42, P0, R0, R42, 0x2 ;  /* 0x0000002a002a7211 */ /* 0x000fc800078010ff */
[----:B------:R-:W-:-:S05]  /*13440*/  LEA.HI.X R43, R0, R43, R39, 0x2, P0 ;  /* 0x0000002b002b7211 */ /* 0x000fca00000f1427 */
[----:B------:R1:W-:Y:S04]  /*13450*/  @!P2 ST.E desc[UR4][R42.64], R38 ;  /* 0x000000262a00a985 */ /* 0x0003e8000c101904 */
[----:B------:R1:W-:Y:S02]  /*13460*/  @!P1 ST.E desc[UR4][R42.64+0x20], R36 ;  /* 0x000020242a009985 */ /* 0x0003e4000c101904 */
.L_x_14008:
[----:B------:R-:W-:Y:S05]  /*13470*/  BSYNC.RECONVERGENT B0 ;  /* 0x0000000000007941 */ /* 0x000fea0003800200 */
.L_x_14007:
[----:B------:R5:W2:Y:S01]  /*13480*/  LD.E R2, desc[UR4][R2.64+0xc0] ;  /* 0x0000c00402027980 */ /* 0x000aa2000c101900 */
[C---:B-1----:R-:W-:Y:S01]  /*13490*/  LOP3.LUT R36, R37.reuse, 0xfc0, RZ, 0xc0, !PT ;  /* 0x00000fc025247812 */ /* 0x042fe200078ec0ff */
[----:B------:R-:W-:Y:S01]  /*134a0*/  IMAD R40, R176, R40, RZ ;  /* 0x00000028b0287224 */ /* 0x000fe200078e02ff */
[----:B------:R-:W1:Y:S02]  /*134b0*/  S2R R0, SR_TID.X ;  /* 0x0000000000007919 */ /* 0x000e640000002100 */
        /* <DEDUP_REMOVED lines=9> */
[----:B--2---:R-:W-:Y:S02]  /*13550*/  ISETP.GE.AND P0, PT, R37, R2, PT ;  /* 0x000000022500720c */ /* 0x004fe40003f06270 */
        /* <DEDUP_REMOVED lines=21> */
[----:B-1----:R-:W-:Y:S05]  /*136b0*/  @P0 RET.REL.NODEC R172 `(_ZN5flash24flash_fwd_splitkv_kernelI23Flash_fwd_kernel_traitsILi64ELi64ELi128ELi4ELb0ELb0EN7cutlass6half_tE19Flash_kernel_traitsILi64ELi64ELi128ELi4ES3_EELb0ELb1ELb1ELb0ELb0ELb0ELb1ELb0EEEvNS_16Flash_fwd_paramsE) ;  /* 0xfffffec8ac500950 */ /* 0x002fea0003c3ffff */
[----:B------:R-:W-:Y:S01]  /*136c0*/  MOV R173, 0x0 ;  /* 0x0000000000ad7802 */ /* 0x000fe20000000f00 */
[----:B------:R1:W-:Y:S03]  /*136d0*/  ST.E.128 desc[UR4][R36.64+0x3800], R4 ;  /* 0x0038000424007985 */ /* 0x0003e6000c101d04 */
[----:B-1----:R-:W-:Y:S05]  /*136e0*/  RET.REL.NODEC R172 `(_ZN5flash24flash_fwd_splitkv_kernelI23Flash_fwd_kernel_traitsILi64ELi64ELi128ELi4ELb0ELb0EN7cutlass6half_tE19Flash_kernel_traitsILi64ELi64ELi128ELi4ES3_EELb0ELb1ELb1ELb0ELb0ELb0ELb1ELb0EEEvNS_16Flash_fwd_paramsE) ;  /* 0xfffffec8ac447950 */ /* 0x002fea0003c3ffff */
.L_x_14006:
[----:B------:R-:W-:Y:S01]  /*136f0*/  MOV R9, 0x2 ;  /* 0x0000000200097802 */ /* 0x000fe20000000f00 */
[----:B------:R-:W-:Y:S01]  /*13700*/  IMAD.MOV.U32 R4, RZ, RZ, 0x1f ;  /* 0x0000001fff047424 */ /* 0x000fe200078e00ff */
[----:B------:R-:W-:-:S07]  /*13710*/  MOV R6, 0xffffffff ;  /* 0xffffffff00067802 */ /* 0x000fce0000000f00 */
[----:B-1---5:R-:W-:Y:S05]  /*13720*/  WARPSYNC.COLLECTIVE R6, `(.L_x_14009) ;  /* 0x0000000006087348 */ /* 0x022fea0003c00000 */
[----:B------:R2:W3:Y:S02]  /*13730*/  SHFL.BFLY P0, R11, R194, R9, R4 ;  /* 0x0c000009c20b7389 */ /* 0x0004e40000000004 */
[----:B-123-5:R-:W-:Y:S05]  /*13740*/  ENDCOLLECTIVE ;  /* 0x000000000000791b */ /* 0x02efea0003800000 */
.L_x_14009:
[----:B------:R-:W-:Y:S02]  /*13750*/  IMAD.MOV.U32 R7, RZ, RZ, R11 ;  /* 0x000000ffff077224 */ /* 0x000fe400078e000b */
[----:B------:R-:W-:Y:S02]  /*13760*/  IMAD.MOV.U32 R9, RZ, RZ, 0x1 ;  /* 0x00000001ff097424 */ /* 0x000fe400078e00ff */
[----:B------:R-:W-:-:S05]  /*13770*/  FADD.FTZ R10, R7, R194 ;  /* 0x000000c2070a7221 */ /* 0x000fca0000010000 */
[----:B------:R-:W-:-:S07]  /*13780*/  MOV R194, R10 ;  /* 0x0000000a00c27202 */ /* 0x000fce0000000f00 */
[----:B------:R-:W-:Y:S05]  /*13790*/  WARPSYNC.COLLECTIVE R6, `(.L_x_14010) ;  /* 0x0000000006087348 */ /* 0x000fea0003c00000 */
[----:B------:R1:W2:Y:S02]  /*137a0*/  SHFL.BFLY P0, R11, R194, R9, R4 ;  /* 0x0c000009c20b7389 */ /* 0x0002a40000000004 */
[----:B-12---:R-:W-:Y:S05]  /*137b0*/  ENDCOLLECTIVE ;  /* 0x000000000000791b */ /* 0x006fea0003800000 */
.L_x_14010:
[----:B------:R-:W-:Y:S01]  /*137c0*/  MOV R194, R193 ;  /* 0x000000c100c27202 */ /* 0x000fe20000000f00 */
[----:B------:R-:W-:Y:S01]  /*137d0*/  IMAD.MOV.U32 R9, RZ, RZ, 0x2 ;  /* 0x00000002ff097424 */ /* 0x000fe200078e00ff */
[----:B------:R-:W-:-:S07]  /*137e0*/  MOV R7, R11 ;  /* 0x0000000b00077202 */ /* 0x000fce0000000f00 */
[----:B------:R-:W-:Y:S05]  /*137f0*/  WARPSYNC.COLLECTIVE R6, `(.L_x_14011) ;  /* 0x0000000006087348 */ /* 0x000fea0003c00000 */
[----:B------:R1:W2:Y:S02]  /*13800*/  SHFL.BFLY P0, R11, R194, R9, R4 ;  /* 0x0c000009c20b7389 */ /* 0x0002a40000000004 */
[----:B-12---:R-:W-:Y:S05]  /*13810*/  ENDCOLLECTIVE ;  /* 0x000000000000791b */ /* 0x006fea0003800000 */
.L_x_14011:
[----:B------:R-:W-:Y:S01]  /*13820*/  FADD.FTZ R7, R10, R7 ;  /* 0x000000070a077221 */ /* 0x000fe20000010000 */
[----:B------:R-:W-:Y:S01]  /*13830*/  FADD.FTZ R8, R11, R193 ;  /* 0x000000c10b087221 */ /* 0x000fe20000010000 */
[----:B------:R-:W-:-:S04]  /*13840*/  MOV R9, 0x1 ;  /* 0x0000000100097802 */ /* 0x000fc80000000f00 */
[----:B------:R-:W-:-:S07]  /*13850*/  MOV R194, R8 ;  /* 0x0000000800c27202 */ /* 0x000fce0000000f00 */
[----:B------:R-:W-:Y:S05]  /*13860*/  WARPSYNC.COLLECTIVE R6, `(.L_x_14012) ;  /* 0x0000000006087348 */ /* 0x000fea0003c00000 */
[----:B------:R1:W2:Y:S02]  /*13870*/  SHFL.BFLY P0, R11, R194, R9, R4 ;  /* 0x0c000009c20b7389 */ /* 0x0002a40000000004 */
[----:B-12---:R-:W-:Y:S05]  /*13880*/  ENDCOLLECTIVE ;  /* 0x000000000000791b */ /* 0x006fea0003800000 */
.L_x_14012:
[----:B------:R-:W-:Y:S05]  /*13890*/  BRA `(.L_x_14013) ;  /* 0xfffffff000f47947 */ /* 0x000fea000383ffff */
.L_x_14014:
        /* <DEDUP_REMOVED lines=14> */
.L_x_14832:


//--------------------- .text._ZN5flash24flash_fwd_splitkv_kernelI23Flash_fwd_kernel_traitsILi64ELi64ELi128ELi4ELb0ELb0EN7cutlass6half_tE19Flash_kernel_traitsILi64ELi64ELi128ELi4ES3_EELb0ELb1ELb1ELb0ELb0ELb1ELb1ELb0EEEvNS_16Flash_fwd_paramsE --------------------------
	.section	.text._ZN5flash24flash_fwd_splitkv_kernelI23Flash_fwd_kernel_traitsILi64ELi64ELi128ELi4ELb0ELb0EN7cutlass6half_tE19Flash_kernel_traitsILi64ELi64ELi128ELi4ES3_EELb0ELb1ELb1ELb0ELb0ELb1ELb1ELb0EEEvNS_16Flash_fwd_paramsE,"ax",@progbits
	.align	128
        .global         _ZN5flash24flash_fwd_splitkv_kernelI23Flash_fwd_kernel_traitsILi64ELi64ELi128ELi4ELb0ELb0EN7cutlass6half_tE19Flash_kernel_traitsILi64ELi64ELi128ELi4ES3_EELb0ELb1ELb1ELb0ELb0ELb1ELb1ELb0EEEvNS_16Flash_fwd_paramsE
        .type           _ZN5flash24flash_fwd_splitkv_kernelI23Flash_fwd_kernel_traitsILi64ELi64ELi128ELi4ELb0ELb0EN7cutlass6half_tE19Flash_kernel_traitsILi64ELi64ELi128ELi4ES3_EELb0ELb1ELb1ELb0ELb0ELb1ELb1ELb0EEEvNS_16Flash_fwd_paramsE,@function
        .size           _ZN5flash24flash_fwd_splitkv_kernelI23Flash_fwd_kernel_traitsILi64ELi64ELi128ELi4ELb0ELb0EN7cutlass6half_tE19Flash_kernel_traitsILi64ELi64ELi128ELi4ES3_EELb0ELb1ELb1ELb0ELb0ELb1ELb1ELb0EEEvNS_16Flash_fwd_paramsE,(.L_x_14833 - _ZN5flash24flash_fwd_splitkv_kernelI23Flash_fwd_kernel_traitsILi64ELi64ELi128ELi4ELb0ELb0EN7cutlass6half_tE19Flash_kernel_traitsILi64ELi64ELi128ELi4ES3_EELb0ELb1ELb1ELb0ELb0ELb1ELb1ELb0EEEvNS_16Flash_fwd_paramsE)
        .other          _ZN5flash24flash_fwd_splitkv_kernelI23Flash_fwd_kernel_traitsILi64ELi64ELi128ELi4ELb0ELb0EN7cutlass6half_tE19Flash_kernel_traitsILi64ELi64ELi128ELi4ES3_EELb0ELb1ELb1ELb0ELb0ELb1ELb1ELb0EEEvNS_16Flash_fwd_paramsE,@"STO_CUDA_ENTRY STV_DEFAULT"
_ZN5flash24flash_fwd_splitkv_kernelI23Flash_fwd_kernel_traitsILi64ELi64ELi128ELi4ELb0ELb0EN7cutlass6half_tE19Flash_kernel_traitsILi64ELi64ELi128ELi4ES3_EELb0ELb1ELb1ELb0ELb0ELb1ELb1ELb0EEEvNS_16Flash_fwd_paramsE:
.text._ZN5flash24flash_fwd_splitkv_kernelI23Flash_fwd_kernel_traitsILi64ELi64ELi128ELi4ELb0ELb0EN7cutlass6half_tE19Flash_kernel_traitsILi64ELi64ELi128ELi4ES3_EELb0ELb1ELb1ELb0ELb0ELb1ELb1ELb0EEEvNS_16Flash_fwd_paramsE:
        /* <DEDUP_REMOVED lines=29> */
[----:B------:R-:W-:Y:S05]  /*01d0*/  CALL.REL.NOINC `($_ZN5flash24flash_fwd_splitkv_kernelI23Flash_fwd_kernel_traitsILi64ELi64ELi128ELi4ELb0ELb0EN7cutlass6half_tE19Flash_kernel_traitsILi64ELi64ELi128ELi4ES3_EELb0ELb1ELb1ELb0ELb0ELb1ELb1ELb0EEEvNS_16Flash_fwd_paramsE$_ZN5flash30compute_attn_1rowblock_splitkvI23Flash_fwd_kernel_traitsILi64ELi64ELi128ELi4ELb0ELb0EN7cutlass6half_tE19Flash_kernel_traitsILi64ELi64ELi128ELi4ES3_EELb0ELb1ELb1ELb0ELb0ELb1ELb1ELb0ENS_16Flash_fwd_paramsEEEvRKT8_iiiii) ;  /* 0x0000000000087944 */ /* 0x000fea0003c00000 */
[----:B------:R-:W-:Y:S05]  /*01e0*/  BSYNC.RECONVERGENT B3 ;  /* 0x0000000000037941 */ /* 0x000fea0003800200 */
.L_x_14015:
[----:B------:R-:W-:Y:S05]  /*01f0*/  EXIT ;  /* 0x000000000000794d */ /* 0x000fea0003800000 */
        .type           $_ZN5flash24flash_fwd_splitkv_kernelI23Flash_fwd_kernel_traitsILi64ELi64ELi128ELi4ELb0ELb0EN7cutlass6half_tE19Flash_kernel_traitsILi64ELi64ELi128ELi4ES3_EELb0ELb1ELb1ELb0ELb0ELb1ELb1ELb0EEEvNS_16Flash_fwd_paramsE$_ZN5flash30compute_attn_1rowblock_splitkvI23Flash_fwd_kernel_traitsILi64ELi64ELi128ELi4ELb0ELb0EN7cutlass6half_tE19Flash_kernel_traitsILi64ELi64ELi128ELi4ES3_EELb0ELb1ELb1ELb0ELb0ELb1ELb1ELb0ENS_16Flash_fwd_paramsEEEvRKT8_iiiii,@function
        .size           $_ZN5flash24flash_fwd_splitkv_kernelI23Flash_fwd_kernel_traitsILi64ELi64ELi128ELi4ELb0ELb0EN7cutlass6half_tE19Flash_kernel_traitsILi64ELi64ELi128ELi4ES3_EELb0ELb1ELb1ELb0ELb0ELb1ELb1ELb0EEEvNS_16Flash_fwd_paramsE$_ZN5flash30compute_attn_1rowblock_splitkvI23Flash_fwd_kernel_traitsILi64ELi64ELi128ELi4ELb0ELb0EN7cutlass6half_tE19Flash_kernel_traitsILi64ELi64ELi128ELi4ES3_EELb0ELb1ELb1ELb0ELb0ELb1ELb1ELb0ENS_16Flash_fwd_paramsEEEvRKT8_iiiii,(.L_x_14833 - $_ZN5flash24flash_fwd_splitkv_kernelI23Flash_fwd_kernel_traitsILi64ELi64ELi128ELi4ELb0ELb0EN7cutlass6half_tE19Flash_kernel_traitsILi64ELi64ELi128ELi4ES3_EELb0ELb1ELb1ELb0ELb0ELb1ELb1ELb0EEEvNS_16Flash_fwd_paramsE$_ZN5flash30compute_attn_1rowblock_splitkvI23Flash_fwd_kernel_traitsILi64ELi64ELi128ELi4ELb0ELb0EN7cutlass6half_tE19Flash_kernel_traitsILi64ELi64ELi128ELi4ES3_EELb0ELb1ELb1ELb0ELb0ELb1ELb1ELb0ENS_16Flash_fwd_paramsEEEvRKT8_iiiii)
$_ZN5flash24flash_fwd_splitkv_kernelI23Flash_fwd_kernel_traitsILi64ELi64ELi128ELi4ELb0ELb0EN7cutlass6half_tE19Flash_kernel_traitsILi64ELi64ELi128ELi4ES3_EELb0ELb1ELb1ELb0ELb0ELb1ELb1ELb0EEEvNS_16Flash_fwd_paramsE$_ZN5flash30compute_attn_1rowblock_splitkvI23Flash_fwd_kernel_traitsILi64ELi64ELi128ELi4ELb0ELb0EN7cutlass6half_tE19Flash_kernel_traitsILi64ELi64ELi128ELi4ES3_EELb0ELb1ELb1ELb0ELb0ELb1ELb1ELb0ENS_16Flash_fwd_paramsEEEvRKT8_iiiii:
        /* <DEDUP_REMOVED lines=39> */
.L_x_14017:
[----:B------:R-:W-:Y:S05]  /*0470*/  BSYNC.RECONVERGENT B0 ;  /* 0x0000000000007941 */ /* 0x000fea0003800200 */
.L_x_14016:
[----:B------:R-:W-:Y:S04]  /*0480*/  BSSY.RECONVERGENT B0, `(.L_x_14018) ;  /* 0x0000007000007945 */ /* 0x000fe80003800200 */
[----:B------:R-:W-:Y:S05]  /*0490*/  @!P3 BRA `(.L_x_14019) ;  /* 0x000000000014b947 */ /* 0x000fea0003800000 */
[----:B-----5:R-:W4:Y:S02]  /*04a0*/  LD.E.U8 R8, desc[UR4][R2.64+0x1b2] ;  /* 0x0001b20402087980 */ /* 0x020f24000c101100 */
[----:B----4-:R-:W-:-:S13]  /*04b0*/  ISETP.NE.AND P1, PT, R8, RZ, PT ;  /* 0x000000ff0800720c */ /* 0x010fda0003f25270 */
[----:B------:R-:W4:Y:S02]  /*04c0*/  @P1 LD.E R9, desc[UR4][R16.64+0x4] ;  /* 0x0000040410091980 */ /* 0x000f24000c101900 */
[----:B----4-:R-:W-:-:S06]  /*04d0*/  @P1 IADD3 R8, PT, PT, R9, -R14, RZ ;  /* 0x8000000e09081210 */ /* 0x010fcc0007ffe0ff */
[----:B------:R4:W5:Y:S02]  /*04e0*/  @!P1 LD.E R8, desc[UR4][R16.64] ;  /* 0x0000000410089980 */ /* 0x000964000c101900 */
.L_x_14019:
[----:B------:R-:W-:Y:S05]  /*04f0*/  BSYNC.RECONVERGENT B0 ;  /* 0x0000000000007941 */ /* 0x000fea0003800200 */
.L_x_14018:
        /* <DEDUP_REMOVED lines=8> */
.L_x_14021:
[----:B------:R-:W5:Y:S01]  /*0580*/  LD.E.64 R10, desc[UR4][R2.64+0x108] ;  /* 0x00010804020a7980 */ /* 0x000f62000c101b00 */
[----:B------:R-:W-:Y:S01]  /*0590*/  BSSY.RECONVERGENT B0, `(.L_x_14023) ;  /* 0x0000006000007945 */ /* 0x000fe20003800200 */
[----:B------:R-:W-:Y:S01]  /*05a0*/  IMAD.MOV.U32 R7, RZ, RZ, RZ ;  /* 0x000000ffff077224 */ /* 0x000fe200078e00ff */
[----:B-----5:R-:W-:-:S04]  /*05b0*/  ISETP.NE.U32.AND P0, PT, R10, RZ, PT ;  /* 0x000000ff0a00720c */ /* 0x020fc80003f05070 */
[----:B------:R-:W-:-:S13]  /*05c0*/  ISETP.NE.AND.EX P0, PT, R11, RZ, PT, P0 ;  /* 0x000000ff0b00720c */ /* 0x000fda0003f05300 */
[----:B------:R-:W-:Y:S05]  /*05d0*/  @!P0 BRA `(.L_x_14024) ;  /* 0x0000000000048947 */ /* 0x000fea0003800000 */
[----:B------:R1:W5:Y:S02]  /*05e0*/  LD.E R7, desc[UR4][R2.64+0xbc] ;  /* 0x0000bc0402077980 */ /* 0x000364000c101900 */
.L_x_14024:
[----:B------:R-:W-:Y:S05]  /*05f0*/  BSYNC.RECONVERGENT B0 ;  /* 0x0000000000007941 */ /* 0x000fea0003800200 */
.L_x_14023:
[----:B-----5:R-:W-:Y:S02]  /*0600*/  IADD3 R8, PT, PT, R7, R8, -R13 ;  /* 0x0000000807087210 */ /* 0x020fe40007ffe80d */
.L_x_14022:
[----:B------:R-:W-:Y:S05]  /*0610*/  BSYNC.RECONVERGENT B1 ;  /* 0x0000000000017941 */ /* 0x000fea0003800200 */
.L_x_14020:
[----:B------:R-:W-:Y:S01]  /*0620*/  IMAD.SHL.U32 R202, R29, 0x40, RZ ;  /* 0x000000401dca7824 */ /* 0x000fe200078e00ff */
[----:B------:R-:W-:-:S04]  /*0630*/  MOV R199, 0x0 ;  /* 0x0000000000c77802 */ /* 0x000fc80000000f00 */
[----:B------:R-:W-:-:S13]  /*0640*/  ISETP.GT.AND P0, PT, R101, R202, PT ;  /* 0x000000ca6500720c */ /* 0x000fda0003f04270 */
[----:B-1234-:R-:W-:Y:S05]  /*0650*/  @!P0 RET.REL.NODEC R198 `(_ZN5flash24flash_fwd_splitkv_kernelI23Flash_fwd_kernel_traitsILi64ELi64ELi128ELi4ELb0ELb0EN7cutlass6half_tE19Flash_kernel_traitsILi64ELi64ELi128ELi4ES3_EELb0ELb1ELb1ELb0ELb0ELb1ELb1ELb0EEEvNS_16Flash_fwd_paramsE) ;  /* 0xfffffff8c6688950 */ /* 0x01efea0003c3ffff */
[----:B------:R-:W2:Y:S04]  /*0660*/  LD.E R10, desc[UR4][R2.64+0xb8] ;  /* 0x0000b804020a7980 */ /* 0x000ea8000c101900 */
[----:B------:R-:W3:Y:S04]  /*0670*/  LD.E R9, desc[UR4][R2.64+0x184] ;  /* 0x0001840402097980 */ /* 0x000ee8000c101900 */
[----:B------:R-:W4:Y:S01]  /*0680*/  LD.E R7, desc[UR4][R2.64+0x188] ;  /* 0x0001880402077980 */ /* 0x000f22000c101900 */
[----:B------:R-:W-:Y:S01]  /*0690*/  IABS R12, R6 ;  /* 0x00000006000c7213 */ /* 0x000fe20000000000 */
[----:B------:R-:W-:-:S03]  /*06a0*/  IMAD.IADD R100, R202, 0x1, R8 ;  /* 0x00000001ca647824 */ /* 0x000fc600078e0208 */
        /* <DEDUP_REMOVED lines=8> */
[----:B--2---:R-:W-:Y:S01]  /*0730*/  VIADD R10, R10, 0x7f ;  /* 0x0000007f0a0a7836 */ /* 0x004fe20000000000 */
[----:B---3--:R-:W-:-:S04]  /*0740*/  IADD3 R9, PT, PT, R100, -R101, -R9 ;  /* 0x8000006564097210 */ /* 0x008fc80007ffe809 */
        /* <DEDUP_REMOVED lines=17> */
[----:B------:R-:W-:Y:S02]  /*0860*/  IADD3 R12, PT, PT, R10, R202, -R101 ;  /* 0x000000ca0a0c7210 */ /* 0x000fe40007ffe865 */
[----:B------:R-:W-:Y:S02]  /*0870*/  SHF.R.S32.HI R11, RZ, 0x1f, R10 ;  /* 0x0000001fff0b7819 */ /* 0x000fe4000001140a */
[----:B----4-:R-:W-:-:S02]  /*0880*/  IADD3 R7, PT, PT, R12, 0x40, R7 ;  /* 0x000000400c077810 */ /* 0x010fc40007ffe007 */
[----:B------:R-:W-:Y:S02]  /*0890*/  SHF.R.S32.HI R12, RZ, 0x1f, R9 ;  /* 0x0000001fff0c7819 */ /* 0x000fe40000011409 */
[----:B------:R-:W-:Y:S02]  /*08a0*/  LEA.HI R11, R11, R10, RZ, 0x7 ;  /* 0x0000000a0b0b7211 */ /* 0x000fe400078f38ff */
[----:B------:R-:W-:Y:S01]  /*08b0*/  LEA.HI R12, R12, R9, RZ, 0x7 ;  /* 0x000000090c0c7211 */ /* 0x000fe200078f38ff */
[----:B------:R-:W-:Y:S01]  /*08c0*/  @P2 VIADD R15, R15, 0x1 ;  /* 0x000000010f0f2836 */ /* 0x000fe20000000000 */
[----:B------:R-:W-:-:S03]  /*08d0*/  SHF.R.S32.HI R11, RZ, 0x7, R11 ;  /* 0x00000007ff0b7819 */ /* 0x000fc6000001140b */
[----:B------:R-:W-:Y:S01]  /*08e0*/  @!P0 IMAD.MOV R15, RZ, RZ, -R15 ;  /* 0x000000ffff0f8224 */ /* 0x000fe200078e0a0f */
[----:B------:R-:W-:Y:S02]  /*08f0*/  @!P1 LOP3.LUT R15, RZ, R6, RZ, 0x33, !PT ;  /* 0x00000006ff0f9212 */ /* 0x000fe400078e33ff */
[----:B------:R-:W-:-:S03]  /*0900*/  SHF.R.S32.HI R6, RZ, 0x1f, R7 ;  /* 0x0000001fff067819 */ /* 0x000fc60000011407 */
[----:B------:R-:W-:Y:S01]  /*0910*/  IMAD R192, R15, UR8, RZ ;  /* 0x000000080fc07c24 */ /* 0x000fe2000f8e02ff */
[----:B------:R-:W-:Y:S02]  /*0920*/  LEA.HI R6, R6, R7, RZ, 0x7 ;  /* 0x0000000706067211 */ /* 0x000fe400078f38ff */
[----:B------:R-:W-:Y:S02]  /*0930*/  SHF.R.S32.HI R7, RZ, 0x7, R12 ;  /* 0x00000007ff077819 */ /* 0x000fe4000001140c */
        /* <DEDUP_REMOVED lines=77> */
[----:B-1----:R-:W-:Y:S05]  /*0e10*/  @P6 RET.REL.NODEC R198 `(_ZN5flash24flash_fwd_splitkv_kernelI23Flash_fwd_kernel_traitsILi64ELi64ELi128ELi4ELb0ELb0EN7cutlass6half_tE19Flash_kernel_traitsILi64ELi64ELi128ELi4ES3_EELb0ELb1ELb1ELb0ELb0ELb1ELb1ELb0EEEvNS_16Flash_fwd_paramsE) ;  /* 0xfffffff0c6786950 */ /* 0x002fea0003c3ffff */
[----:B------:R-:W-:Y:S02]  /*0e20*/  MOV R5, 0xff800000 ;  /* 0xff80000000057802 */ /* 0x000fe40000000f00 */
[----:B------:R-:W-:-:S03]  /*0e30*/  MOV R199, 0x0 ;  /* 0x0000000000c77802 */ /* 0x000fc60000000f00 */
[----:B------:R1:W-:Y:S02]  /*0e40*/  ST.E desc[UR4][R2.64+0xe0], R5 ;  /* 0x0000e00502007985 */ /* 0x0003e4000c101904 */
[----:B-1----:R-:W-:Y:S05]  /*0e50*/  RET.REL.NODEC R198 `(_ZN5flash24flash_fwd_splitkv_kernelI23Flash_fwd_kernel_traitsILi64ELi64ELi128ELi4ELb0ELb0EN7cutlass6half_tE19Flash_kernel_traitsILi64ELi64ELi128ELi4ES3_EELb0ELb1ELb1ELb0ELb0ELb1ELb1ELb0EEEvNS_16Flash_fwd_paramsE) ;  /* 0xfffffff0c6687950 */ /* 0x002fea0003c3ffff */
.L_x_14025:
        /* <DEDUP_REMOVED lines=18> */
[----:B------:R-:W4:Y:S04]  /*0f80*/  LD.E.64 R18, desc[UR4][R2.64+0x28] ;  /* 0x0000280402127980 */ /* 0x000f28000c101b00 */
[----:B------:R-:W5:Y:S04]  /*0f90*/  LD.E.64 R24, desc[UR4][R2.64+0x58] ;  /* 0x0000580402187980 */ /* 0x000f68000c101b00 */
[----:B------:R-:W5:Y:S01]  /*0fa0*/  LD.E.64 R188, desc[UR4][R2.64+0x40] ;  /* 0x0000400402bc7980 */ /* 0x000f62000c101b00 */
[----:B-1----:R-:W-:-:S04]  /*0fb0*/  IABS R6, R12 ;  /* 0x0000000c00067213 */ /* 0x002fc80000000000 */
        /* <DEDUP_REMOVED lines=10> */
[----:B------:R-:W4:Y:S02]  /*1060*/  LD.E.64 R16, desc[UR4][R2.64+0x20] ;  /* 0x0000200402107980 */ /* 0x000f24000c101b00 */
        /* <DEDUP_REMOVED lines=19> */
[----:B------:R1:W2:Y:S01]  /*11a0*/  LD.E R4, desc[UR4][R4.64] ;  /* 0x0000000404047980 */ /* 0x0002a2000c101900 */
[----:B---3--:R-:W-:-:S04]  /*11b0*/  IABS R10, R21 ;  /* 0x00000015000a7213 */ /* 0x008fc80000000000 */
        /* <DEDUP_REMOVED lines=47> */
.L_x_14027:
        /* <DEDUP_REMOVED lines=27> */
[----:B------:R-:W-:-:S05]  /*1660*/  @!P4 IMAD.WIDE.U32 R26, R186, R13, RZ ;  /* 0x0000000dba1ac225 */ /* 0x000fca00078e00ff */
[----:B------:R-:W-:Y:S01]  /*1670*/  @!P4 IADD3 R27, PT, PT, R27, R4, RZ ;  /* 0x000000041b1bc210 */ /* 0x000fe20007ffe0ff */
[-C--:B----45:R-:W-:Y:S01]  /*1680*/  @!P4 IMAD R7, R17, R12.reuse, RZ ;  /* 0x0000000c1107c224 */ /* 0x0b0fe200078e02ff */
[----:B------:R-:W-:Y:S01]  /*1690*/  @!P4 SHF.R.S32.HI R4, RZ, 0x1f, R12 ;  /* 0x0000001fff04c819 */ /* 0x000fe2000001140c */
[----:B------:R-:W-:Y:S02]  /*16a0*/  @P4 IMAD.IADD R9, R13, 0x1, R14 ;  /* 0x000000010d094824 */ /* 0x000fe400078e020e */
[----:B------:R-:W-:Y:S01]  /*16b0*/  @!P3 IADD3 R6, PT, PT, R6, -R5, RZ ;  /* 0x800000050606b210 */ /* 0x000fe20007ffe0ff */
[----:B------:R-:W-:-:S03]  /*16c0*/  @!P4 IMAD.WIDE.U32 R26, R16, R12, R26 ;  /* 0x0000000c101ac225 */ /* 0x000fc600078e001a */
[----:B------:R-:W-:Y:S01]  /*16d0*/  ISETP.GE.U32.AND P5, PT, R6, R5, PT ;  /* 0x000000050600720c */ /* 0x000fe20003fa6070 */
[----:B------:R-:W-:Y:S01]  /*16e0*/  @!P4 IMAD R7, R16, R4, R7 ;  /* 0x000000041007c224 */ /* 0x000fe200078e0207 */
[----:B------:R-:W-:Y:S01]  /*16f0*/  LOP3.LUT R5, R204, R21, RZ, 0x3c, !PT ;  /* 0x00000015cc057212 */ /* 0x000fe200078e3cff */
[-C--:B------:R-:W-:Y:S02]  /*1700*/  @P4 IMAD R4, R187, R9.reuse, RZ ;  /* 0x00000009bb044224 */ /* 0x080fe400078e02ff */
[----:B------:R-:W-:Y:S01]  /*1710*/  @P4 IMAD.WIDE.U32 R16, R186, R9, RZ ;  /* 0x00000009ba104225 */ /* 0x000fe200078e00ff */
[----:B------:R-:W-:Y:S02]  /*1720*/  ISETP.GE.AND P2, PT, R5, RZ, PT ;  /* 0x000000ff0500720c */ /* 0x000fe40003f46270 */
[----:B------:R-:W-:Y:S01]  /*1730*/  @!P4 IADD3 R7, PT, PT, R27, R7, RZ ;  /* 0x000000071b07c210 */ /* 0x000fe20007ffe0ff */
[----:B------:R-:W-:Y:S01]  /*1740*/  @!P4 IMAD.MOV.U32 R10, RZ, RZ, R26 ;  /* 0x000000ffff0ac224 */ /* 0x000fe200078e001a */
[----:B------:R-:W-:-:S02]  /*1750*/  ISETP.NE.AND P1, PT, R21, RZ, PT ;  /* 0x000000ff1500720c */ /* 0x000fc40003f25270 */
[----:B------:R-:W-:Y:S02]  /*1760*/  LEA R9, R39, 0xffffff80, 0x7 ;  /* 0xffffff8027097811 */ /* 0x000fe400078e38ff */
[----:B------:R-:W-:Y:S02]  /*1770*/  @P4 IADD3 R7, PT, PT, R17, R4, RZ ;  /* 0x0000000411074210 */ /* 0x000fe40007ffe0ff */
[----:B------:R-:W-:Y:S01]  /*1780*/  @P4 MOV R10, R16 ;  /* 0x00000010000a4202 */ /* 0x000fe20000000f00 */
[----:B------:R-:W-:Y:S01]  /*1790*/  @!P3 VIADD R11, R11, 0x1 ;  /* 0x000000010b0bb836 */ /* 0x000fe20000000000 */
[----:B------:R-:W-:Y:S01]  /*17a0*/  @!P4 SHF.R.S32.HI R5, RZ, 0x1f, R13 ;  /* 0x0000001fff05c819 */ /* 0x000fe2000001140d */
[----:B------:R-:W-:Y:S01]  /*17b0*/  @!P4 IMAD R4, R189, R13, RZ ;  /* 0x0000000dbd04c224 */ /* 0x000fe200078e02ff */
[----:B------:R-:W-:Y:S01]  /*17c0*/  SHF.R.S32.HI R17, RZ, 0x1f, R9 ;  /* 0x0000001fff117819 */ /* 0x000fe20000011409 */
[----:B------:R-:W-:Y:S01]  /*17d0*/  IMAD R6, R187, R9, RZ ;  /* 0x00000009bb067224 */ /* 0x000fe200078e02ff */
[----:B------:R-:W-:-:S02]  /*17e0*/  MOV R26, R10 ;  /* 0x0000000a001a7202 */ /* 0x000fc40000000f00 */
[----:B------:R-:W-:Y:S01]  /*17f0*/  MOV R27, R7 ;  /* 0x00000007001b7202 */ /* 0x000fe20000000f00 */
        /* <DEDUP_REMOVED lines=27> */
.L_x_14028:
[----:B------:R-:W-:Y:S05]  /*19b0*/  BSYNC.RECONVERGENT B0 ;  /* 0x0000000000007941 */ /* 0x000fea0003800200 */
.L_x_14026:
        /* <DEDUP_REMOVED lines=29> */
[----:B------:R-:W-:Y:S01]  /*1b90*/  @P4 VIADD R20, R20, 0x1 ;  /* 0x0000000114144836 */ /* 0x000fe20000000000 */
[----:B------:R-:W1:Y:S04]  /*1ba0*/  S2R R13, SR_CgaCtaId ;  /* 0x00000000000d7919 */ /* 0x000e680000008800 */
[----:B------:R-:W-:Y:S01]  /*1bb0*/  MOV R16, R20 ;  /* 0x0000001400107202 */ /* 0x000fe20000000f00 */
[-C--:B-----5:R-:W-:Y:S02]  /*1bc0*/  IMAD R20, R17, R188.reuse, RZ ;  /* 0x000000bc11147224 */ /* 0x0a0fe400078e02ff */
[----:B------:R-:W-:Y:S02]  /*1bd0*/  IMAD.SHL.U32 R5, R80, 0x8, RZ ;  /* 0x0000000850057824 */ /* 0x000fe400078e00ff */
[----:B------:R-:W-:Y:S01]  /*1be0*/  @!P2 IMAD.MOV R16, RZ, RZ, -R16 ;  /* 0x000000ffff10a224 */ /* 0x000fe200078e0a10 */
        /* <DEDUP_REMOVED lines=13> */
[----:B------:R-:W-:Y:S02]  /*1cc0*/  SHF.R.U32.HI R24, RZ, 0x3, R80 ;  /* 0x00000003ff187819 */ /* 0x000fe40000011650 */
[----:B------:R-:W-:Y:S01]  /*1cd0*/  IADD3 R6, P3, PT, R203, R6, RZ ;  /* 0x00000006cb067210 */ /* 0x000fe20007f7e0ff */
[----:B------:R-:W-:Y:S01]  /*1ce0*/  IMAD.X R17, R7, 0x1, R12, P2 ;  /* 0x0000000107117824 */ /* 0x000fe200010e060c */
[----:B------:R-:W-:Y:S01]  /*1cf0*/  MOV R12, 0x400 ;  /* 0x00000400000c7802 */ /* 0x000fe20000000f00 */
[----:B------:R-:W-:-:S02]  /*1d00*/  IMAD R197, R189, R24, RZ ;  /* 0x00000018bdc57224 */ /* 0x000fc400078e02ff */
[----:B------:R-:W-:Y:S01]  /*1d10*/  IMAD.WIDE.U32 R16, R24, R188, R16 ;  /* 0x000000bc18107225 */ /* 0x000fe200078e0010 */
[----:B-1----:R-:W-:-:S03]  /*1d20*/  LEA R9, R13, R12, 0x18 ;  /* 0x0000000c0d097211 */ /* 0x002fc600078ec0ff */
[----:B------:R-:W-:Y:S02]  /*1d30*/  IMAD.X R7, RZ, RZ, R4, P3 ;  /* 0x000000ffff077224 */ /* 0x000fe400018e0604 */
[----:B------:R-:W-:Y:S02]  /*1d40*/  IMAD.IADD R197, R17, 0x1, R197 ;  /* 0x0000000111c57824 */ /* 0x000fe400078e02c5 */
[----:B------:R-:W-:-:S04]  /*1d50*/  IMAD.WIDE.U32 R12, R24, R186, R6 ;  /* 0x000000ba180c7225 */ /* 0x000fc800078e0006 */
[----:B------:R-:W-:-:S04]  /*1d60*/  IMAD R193, R187, R24, RZ ;  /* 0x00000018bbc17224 */ /* 0x000fc800078e02ff */
[----:B------:R-:W-:Y:S02]  /*1d70*/  IMAD.IADD R193, R13, 0x1, R193 ;  /* 0x000000010dc17824 */ /* 0x000fe400078e02c1 */
[----:B------:R-:W-:Y:S01]  /*1d80*/  IMAD.IADD R190, R101, 0x1, -R202 ;  /* 0x0000000165be7824 */ /* 0x000fe200078e0aca */
[----:B------:R-:W-:Y:S02]  /*1d90*/  LOP3.LUT R7, R5, 0x1c0, RZ, 0xc0, !PT ;  /* 0x000001c005077812 */ /* 0x000fe400078ec0ff */
[--C-:B------:R-:W-:Y:S02]  /*1da0*/  SHF.R.U32.HI R81, RZ, 0x1, R80.reuse ;  /* 0x00000001ff517819 */ /* 0x100fe40000011650 */
[----:B------:R-:W-:Y:S01]  /*1db0*/  MOV R25, RZ ;  /* 0x000000ff00197202 */ /* 0x000fe20000000f00 */
[----:B------:R-:W-:Y:S01]  /*1dc0*/  BSSY.RECONVERGENT B0, `(.L_x_14029) ;  /* 0x0000030000007945 */ /* 0x000fe20003800200 */
[----:B------:R-:W-:Y:S01]  /*1dd0*/  SHF.R.U32.HI R191, RZ, 0x4, R80 ;  /* 0x00000004ffbf7819 */ /* 0x000fe20000011650 */
[----:B------:R-:W-:Y:S01]  /*1de0*/  IMAD.WIDE.U32 R28, R29, 0x40, R24 ;  /* 0x000000401d1c7825 */ /* 0x000fe200078e0018 */
[----:B--2---:R-:W-:-:S04]  /*1df0*/  LEA R196, P2, R16, R22, 0x1 ;  /* 0x0000001610c47211 */ /* 0x004fc800078408ff */
[----:B------:R-:W-:Y:S01]  /*1e00*/  LEA.HI.X R197, R16, R23, R197, 0x1, P2 ;  /* 0x0000001710c57211 */ /* 0x000fe200010f0cc5 */
[----:B---3--:R-:W-:-:S04]  /*1e10*/  @P1 IMAD.WIDE.U32 R16, R30, R0, RZ ;  /* 0x000000001e101225 */ /* 0x008fc800078e00ff */
[-C--:B----4-:R-:W-:Y:S02]  /*1e20*/  @!P1 IMAD R6, R19, R205.reuse, RZ ;  /* 0x000000cd13069224 */ /* 0x090fe400078e02ff */
[----:B------:R-:W-:Y:S01]  /*1e30*/  @!P1 IMAD.WIDE.U32 R18, R18, R205, RZ ;  /* 0x000000cd12129225 */ /* 0x000fe200078e00ff */
[----:B------:R-:W-:-:S03]  /*1e40*/  LEA R194, P2, R12, R10, 0x1 ;  /* 0x0000000a0cc27211 */ /* 0x000fc600078408ff */
[----:B------:R-:W-:Y:S02]  /*1e50*/  @P1 IMAD R4, R31, R0, RZ ;  /* 0x000000001f041224 */ /* 0x000fe400078e02ff */
[----:B------:R-:W-:Y:S01]  /*1e60*/  @!P1 IMAD.IADD R0, R19, 0x1, R6 ;  /* 0x0000000113009824 */ /* 0x000fe200078e0206 */
[----:B------:R-:W-:Y:S01]  /*1e70*/  @!P1 MOV R6, R18 ;  /* 0x0000001200069202 */ /* 0x000fe20000000f00 */
[----:B------:R-:W-:Y:S01]  /*1e80*/  @P1 IMAD.MOV.U32 R6, RZ, RZ, R16 ;  /* 0x000000ffff061224 */ /* 0x000fe200078e0010 */
[----:B------:R-:W-:Y:S01]  /*1e90*/  LEA.HI.X R193, R12, R11, R193, 0x1, P2 ;  /* 0x0000000b0cc17211 */ /* 0x000fe200010f0cc1 */
[----:B------:R-:W-:-:S03]  /*1ea0*/  @P1 IMAD.IADD R0, R17, 0x1, R4 ;  /* 0x0000000111001824 */ /* 0x000fc600078e0204 */
[----:B------:R-:W-:-:S05]  /*1eb0*/  IADD3 R12, P1, PT, R203, R6, RZ ;  /* 0x00000006cb0c7210 */ /* 0x000fca0007f3e0ff */
[----:B------:R-:W-:Y:S01]  /*1ec0*/  IMAD.X R13, RZ, RZ, R0, P1 ;  /* 0x000000ffff0d7224 */ /* 0x000fe200008e0600 */
[----:B------:R-:W-:Y:S02]  /*1ed0*/  ISETP.GE.AND P1, PT, R24, R190, PT ;  /* 0x000000be1800720c */ /* 0x000fe40003f26270 */
[----:B------:R-:W-:Y:S02]  /*1ee0*/  SHF.L.U32 R11, R80, 0x6, RZ ;  /* 0x00000006500b7819 */ /* 0x000fe400000006ff */
[----:B------:R-:W-:Y:S01]  /*1ef0*/  LOP3.LUT R6, R7, 0x38, R80, 0xf8, !PT ;  /* 0x0000003807067812 */ /* 0x000fe200078ef850 */
[----:B------:R-:W-:Y:S01]  /*1f00*/  IMAD R27, R15, R204, RZ ;  /* 0x000000cc0f1b7224 */ /* 0x000fe200078e02ff */
[----:B------:R-:W-:Y:S02]  /*1f10*/  SHF.R.S32.HI R23, RZ, 0x1f, R204 ;  /* 0x0000001fff177819 */ /* 0x000fe400000114cc */
[----:B------:R-:W-:Y:S02]  /*1f20*/  LOP3.LUT R0, R11, 0x1c0, RZ, 0xc0, !PT ;  /* 0x000001c00b007812 */ /* 0x000fe400078ec0ff */
[----:B------:R-:W-:Y:S01]  /*1f30*/  LOP3.LUT R6, R6, 0x38, R5, 0x78, !PT ;  /* 0x0000003806067812 */ /* 0x000fe200078e7805 */
[----:B------:R-:W-:Y:S01]  /*1f40*/  IMAD R27, R14, R23, R27 ;  /* 0x000000170e1b7224 */ /* 0x000fe200078e021b */
[----:B------:R-:W-:Y:S01]  /*1f50*/  LOP3.LUT R4, R0, 0x8, R81, 0xf8, !PT ;  /* 0x0000000800047812 */ /* 0x000fe200078ef851 */
[----:B------:R-:W-:Y:S01]  /*1f60*/  IMAD.WIDE.U32 R14, R204, R14, R12 ;  /* 0x0000000ecc0e7225 */ /* 0x000fe200078e000c */
[----:B------:R-:W-:-:S02]  /*1f70*/  LOP3.LUT R6, R6, 0x1e00, R5, 0xf8, !PT ;  /* 0x00001e0006067812 */ /* 0x000fc400078ef805 */
[----:B------:R-:W-:Y:S01]  /*1f80*/  LOP3.LUT R11, R11, 0x200, RZ, 0xc0, !PT ;  /* 0x000002000b0b7812 */ /* 0x000fe200078ec0ff */
        /* <DEDUP_REMOVED lines=18> */
.L_x_14031:
[----:B------:R2:W-:Y:S02]  /*20b0*/  STS.128 [R201], RZ ;  /* 0x000000ffc9007388 */ /* 0x0005e40000000c00 */
.L_x_14030:
[----:B------:R-:W-:Y:S05]  /*20c0*/  BSYNC.RECONVERGENT B0 ;  /* 0x0000000000007941 */ /* 0x000fea0003800200 */
.L_x_14029:
        /* <DEDUP_REMOVED lines=29> */
.L_x_14033:
[----:B------:R-:W-:Y:S05]  /*22a0*/  BSYNC.RECONVERGENT B0 ;  /* 0x0000000000007941 */ /* 0x000fea0003800200 */
.L_x_14032:
        /* <DEDUP_REMOVED lines=19> */
.L_x_14035:
[----:B------:R-:W-:Y:S05]  /*23e0*/  BSYNC.RECONVERGENT B0 ;  /* 0x0000000000007941 */ /* 0x000fea0003800200 */
.L_x_14034:
        /* <DEDUP_REMOVED lines=18> */
.L_x_14037:
[----:B------:R-:W-:Y:S05]  /*2510*/  BSYNC.RECONVERGENT B0 ;  /* 0x0000000000007941 */ /* 0x000fea0003800200 */
.L_x_14036:
        /* <DEDUP_REMOVED lines=12> */
.L_x_14040:
[----:B------:R1:W-:Y:S02]  /*25e0*/  STS.128 [R201+0x2000], RZ ;  /* 0x002000ffc9007388 */ /* 0x0003e40000000c00 */
.L_x_14039:
[----:B------:R-:W-:Y:S05]  /*25f0*/  BSYNC.RECONVERGENT B0 ;  /* 0x0000000000007941 */ /* 0x000fea0003800200 */
.L_x_14038:
[-C--:B------:R-:W-:Y:S01]  /*2600*/  ISETP.GE.AND P3, PT, R20, R7.reuse, PT ;  /* 0x000000071400720c */ /* 0x080fe20003f66270 */
[C---:B------:R-:W-:Y:S01]  /*2610*/  VIADD R14, R24.reuse, 0x40 ;  /* 0x00000040180e7836 */ /* 0x040fe20000000000 */
[C---:B------:R-:W-:Y:S01]  /*2620*/  SHF.L.U64.HI R6, R27.reuse, 0x1, R6 ;  /* 0x000000011b067819 */ /* 0x040fe20000010206 */
[----:B------:R-:W-:Y:S01]  /*2630*/  IMAD.SHL.U32 R27, R27, 0x2, RZ ;  /* 0x000000021b1b7824 */ /* 0x000fe200078e00ff */
[----:B------:R-:W-:Y:S01]  /*2640*/  BSSY.RECONVERGENT B0, `(.L_x_14041) ;  /* 0x0000011000007945 */ /* 0x000fe20003800200 */
[----:B---3--:R-:W-:Y:S01]  /*2650*/  VIADD R12, R24, 0x50 ;  /* 0x00000050180c7836 */ /* 0x008fe20000000000 */
        /* <DEDUP_REMOVED lines=15> */
.L_x_14042:
[----:B------:R-:W-:Y:S05]  /*2750*/  BSYNC.RECONVERGENT B0 ;  /* 0x0000000000007941 */ /* 0x000fea0003800200 */
.L_x_14041:
        /* <DEDUP_REMOVED lines=13> */
.L_x_14044:
[----:B------:R-:W-:Y:S05]  /*2830*/  BSYNC.RECONVERGENT B0 ;  /* 0x0000000000007941 */ /* 0x000fea0003800200 */
.L_x_14043:
        /* <DEDUP_REMOVED lines=12> */
.L_x_14046:
[----:B------:R-:W-:Y:S05]  /*2900*/  BSYNC.RECONVERGENT B0 ;  /* 0x0000000000007941 */ /* 0x000fea0003800200 */
.L_x_14045:
        /* <DEDUP_REMOVED lines=14> */
.L_x_14048:
[----:B------:R-:W-:Y:S05]  /*29f0*/  BSYNC.RECONVERGENT B0 ;  /* 0x0000000000007941 */ /* 0x000fea0003800200 */
.L_x_14047:
        /* <DEDUP_REMOVED lines=11> */
.L_x_14050:
[----:B------:R-:W-:Y:S05]  /*2ab0*/  BSYNC.RECONVERGENT B0 ;  /* 0x0000000000007941 */ /* 0x000fea0003800200 */
.L_x_14049:
        /* <DEDUP_REMOVED lines=14> */
.L_x_14052:
[----:B------:R-:W-:Y:S05]  /*2ba0*/  BSYNC.RECONVERGENT B0 ;  /* 0x0000000000007941 */ /* 0x000fea0003800200 */
.L_x_14051:
        /* <DEDUP_REMOVED lines=12> */
.L_x_14054:
[----:B------:R-:W-:Y:S05]  /*2c70*/  BSYNC.RECONVERGENT B0 ;  /* 0x0000000000007941 */ /* 0x000fea0003800200 */
.L_x_14053:
        /* <DEDUP_REMOVED lines=18> */
[----:B------:R-:W-:Y:S02]  /*2da0*/  SHF.L.U32 R26, R80, 0x1, RZ ;  /* 0x00000001501a7819 */ /* 0x000fe400000006ff */
[C---:B------:R-:W-:Y:S02]  /*2db0*/  SHF.L.U64.HI R15, R188.reuse, 0x4, R189 ;  /* 0x00000004bc0f7819 */ /* 0x040fe400000102bd */
[----:B------:R-:W-:Y:S01]  /*2dc0*/  LOP3.LUT R13, R11, 0x7c00, R22, 0xf8, !PT ;  /* 0x00007c000b0d7812 */ /* 0x000fe200078ef816 */
[----:B------:R-:W-:Y:S01]  /*2dd0*/  BAR.SYNC.DEFER_BLOCKING 0x0 ;  /* 0x0000000000007b1d */ /* 0x000fe20000010000 */
[----:B--2--5:R-:W-:Y:S01]  /*2de0*/  FMUL.FTZ R199, R199, R24 ;  /* 0x00000018c7c77220 */ /* 0x024fe20000410000 */
[----:B------:R-:W-:-:S04]  /*2df0*/  IMAD.SHL.U32 R24, R188, 0x10, RZ ;  /* 0x00000010bc187824 */ /* 0x000fc800078e00ff */
        /* <DEDUP_REMOVED lines=8> */
.L_x_14057:
[----:B------:R3:W-:Y:S01]  /*2e80*/  STS.128 [R201+0x6000], RZ ;  /* 0x006000ffc9007388 */ /* 0x0007e20000000c00 */
[----:B------:R-:W-:Y:S05]  /*2e90*/  BRA `(.L_x_14058) ;  /* 0x0000000000047947 */ /* 0x000fea0003800000 */
.L_x_14056:
[----:B------:R2:W-:Y:S02]  /*2ea0*/  STS.128 [R201+0x6000], RZ ;  /* 0x006000ffc9007388 */ /* 0x0005e40000000c00 */
.L_x_14058:
[----:B------:R-:W-:Y:S05]  /*2eb0*/  BSYNC.RECONVERGENT B0 ;  /* 0x0000000000007941 */ /* 0x000fea0003800200 */
.L_x_14055:
        /* <DEDUP_REMOVED lines=20> */
.L_x_14060:
[----:B------:R-:W-:Y:S05]  /*3000*/  BSYNC.RECONVERGENT B0 ;  /* 0x0000000000007941 */ /* 0x000fea0003800200 */
.L_x_14059:
        /* <DEDUP_REMOVED lines=13> */
.L_x_14062:
[----:B------:R-:W-:Y:S05]  /*30e0*/  BSYNC.RECONVERGENT B0 ;  /* 0x0000000000007941 */ /* 0x000fea0003800200 */
.L_x_14061:
        /* <DEDUP_REMOVED lines=12> */
.L_x_14064:
[----:B------:R-:W-:Y:S05]  /*31b0*/  BSYNC.RECONVERGENT B0 ;  /* 0x0000000000007941 */ /* 0x000fea0003800200 */
.L_x_14063:
        /* <DEDUP_REMOVED lines=15> */
.L_x_14066:
[----:B------:R-:W-:Y:S05]  /*32b0*/  BSYNC.RECONVERGENT B0 ;  /* 0x0000000000007941 */ /* 0x000fea0003800200 */
.L_x_14065:
        /* <DEDUP_REMOVED lines=12> */
.L_x_14068:
[----:B------:R-:W-:Y:S05]  /*3380*/  BSYNC.RECONVERGENT B0 ;  /* 0x0000000000007941 */ /* 0x000fea0003800200 */
.L_x_14067:
        /* <DEDUP_REMOVED lines=15> */
.L_x_14070:
[----:B------:R-:W-:Y:S05]  /*3480*/  BSYNC.RECONVERGENT B0 ;  /* 0x0000000000007941 */ /* 0x000fea0003800200 */
.L_x_14069:
        /* <DEDUP_REMOVED lines=13> */
.L_x_14072:
[----:B------:R-:W-:Y:S05]  /*3560*/  BSYNC.RECONVERGENT B0 ;  /* 0x0000000000007941 */ /* 0x000fea0003800200 */
.L_x_14071:
[----:B------:R-:W5:Y:S01]  /*3570*/  LD.E R10, desc[UR4][R2.64+0x18c] ;  /* 0x00018c04020a7980 */ /* 0x000f62000c101900 */
        /* <DEDUP_REMOVED lines=14> */
[----:B-1----:R-:W1:Y:S01]  /*3660*/  LDSM.16.M88.4 R12, [R184+0x2000] ;  /* 0x00200000b80c783b */ /* 0x002e620000000200 */
        /* <DEDUP_REMOVED lines=12> */
[----:B------:R-:W-:Y:S02]  /*3730*/  SHF.R.U32.HI R174, RZ, 0x2, R80 ;  /* 0x00000002ffae7819 */ /* 0x000fe40000011650 */
[----:B------:R-:W-:Y:S01]  /*3740*/  LOP3.LUT R173, R81, 0x1f0, RZ, 0xc0, !PT ;  /* 0x000001f051ad7812 */ /* 0x000fe200078ec0ff */
[----:B------:R-:W-:Y:S01]  /*3750*/  LDSM.16.M88.4 R48, [R182] ;  /* 0x00000000b630783b */ /* 0x000fe20000000200 */
[----:B------:R-:W-:Y:S02]  /*3760*/  LOP3.LUT R174, R174, 0x7, RZ, 0xc0, !PT ;  /* 0x00000007aeae7812 */ /* 0x000fe400078ec0ff */
[----:B------:R-:W-:Y:S01]  /*3770*/  ISETP.GT.AND P1, PT, R175, R192, PT ;  /* 0x000000c0af00720c */ /* 0x000fe20003f24270 */
[----:B------:R-:W-:Y:S01]  /*3780*/  LDSM.16.M88.4 R52, [R178+0x2000] ;  /* 0x00200000b234783b */ /* 0x000fe20000000200 */
[----:B------:R-:W-:-:S02]  /*3790*/  IADD3 R215, PT, PT, R174, R173, RZ ;  /* 0x000000adaed77210 */ /* 0x000fc40007ffe0ff */
[----:B------:R-:W-:Y:S01]  /*37a0*/  IADD3 R36, PT, PT, R36, R8, -R101 ;  /* 0x0000000824247210 */ /* 0x000fe20007ffe865 */
        /* <DEDUP_REMOVED lines=171> */
[----:B------:R-:W-:Y:S01]  /*4260*/  HMMA.16816.F32 R64, R60, R58, R64 ;  /* 0x0000003a3c40723c */ /* 0x000fe20000001840 */
[----:B------:R-:W-:Y:S02]  /*4270*/  IADD3 R60, PT, PT, R8, -R101, -R37 ;  /* 0x80000065083c7210 */ /* 0x000fe40007ffe825 */
[----:B------:R-:W-:-:S04]  /*4280*/  LOP3.LUT R37, R26, 0x6, RZ, 0xc0, !PT ;  /* 0x000000061a257812 */ /* 0x000fc800078ec0ff */
[----:B------:R-:W1:Y:S01]  /*4290*/  MUFU.TANH R154, R154 ;  /* 0x0000009a009a7308 */ /* 0x000e620000002400 */
[----:B--2---:R-:W-:Y:S01]  /*42a0*/  HMMA.16816.F32 R28, R20, R18, R28 ;  /* 0x00000012141c723c */ /* 0x004fe2000000181c */
[----:B------:R-:W-:-:S04]  /*42b0*/  IADD3 R172, PT, PT, R38, R37, RZ ;  /* 0x0000002526ac7210 */ /* 0x000fc80007ffe0ff */
[----:B------:R-:W-:Y:S02]  /*42c0*/  IADD3 R214, PT, PT, R172, R101, RZ ;  /* 0x00000065acd67210 */ /* 0x000fe40007ffe0ff */
        /* <DEDUP_REMOVED lines=9> */
[----:B------:R-:W1:Y:S01]  /*4360*/  MUFU.TANH R72, R69 ;  /* 0x0000004500487308 */ /* 0x000e620000002400 */
[----:B-----5:R-:W-:Y:S01]  /*4370*/  HMMA.16816.F32 R52, R20, R44, R52 ;  /* 0x0000002c1434723c */ /* 0x020fe20000001834 */
[----:B------:R-:W-:-:S06]  /*4380*/  FMUL.FTZ R44, R30, R10 ;  /* 0x0000000a1e2c7220 */ /* 0x000fcc0000410000 */
        /* <DEDUP_REMOVED lines=35> */
[----:B-----5:R-:W-:-:S02]  /*45c0*/  IADD3 R13, PT, PT, R202, R215, RZ ;  /* 0x000000d7ca0d7210 */ /* 0x020fc40007ffe0ff */
[----:B------:R-:W-:Y:S02]  /*45d0*/  IADD3 R215, PT, PT, R100, R215, RZ ;  /* 0x000000d764d77210 */ /* 0x000fe40007ffe0ff */
[C---:B------:R-:W-:Y:S02]  /*45e0*/  IADD3 R209, PT, PT, R13.reuse, R60, RZ ;  /* 0x0000003c0dd17210 */ /* 0x040fe40007ffe0ff */
[----:B------:R-:W-:Y:S02]  /*45f0*/  IADD3 R13, PT, PT, R13, R36, RZ ;  /* 0x000000240d0d7210 */ /* 0x000fe40007ffe0ff */
[----:B------:R-:W-:Y:S02]  /*4600*/  VIMNMX R211, PT, PT, RZ, R209, !PT ;  /* 0x000000d1ffd37248 */ /* 0x000fe40007fe0100 */
[C-C-:B------:R-:W-:Y:S02]  /*4610*/  VIADDMNMX R210, R13.reuse, 0x1, R8.reuse, PT ;  /* 0x000000010dd27846 */ /* 0x140fe40003800108 */
[----:B------:R-:W-:-:S02]  /*4620*/  VIADDMNMX R208, R13, 0x9, R8, PT ;  /* 0x000000090dd07846 */ /* 0x000fc40003800108 */
[----:B------:R-:W-:Y:S02]  /*4630*/  IADD3 R217, PT, PT, R215, 0x8, RZ ;  /* 0x00000008d7d97810 */ /* 0x000fe40007ffe0ff */
[----:B------:R-:W-:Y:S01]  /*4640*/  VIADDMNMX R209, R209, 0x8, RZ, !PT ;  /* 0x00000008d1d17846 */ /* 0x000fe200078001ff */
        /* <DEDUP_REMOVED lines=15> */
.L_x_14076:
        /* <DEDUP_REMOVED lines=60> */
.L_x_14077:
[----:B------:R-:W-:Y:S05]  /*4b00*/  BSYNC.RECONVERGENT B0 ;  /* 0x0000000000007941 */ /* 0x000fea0003800200 */
.L_x_14075:
        /* <DEDUP_REMOVED lines=66> */
.L_x_14079:
[----:B------:R-:W-:Y:S05]  /*4f30*/  BSYNC.RECONVERGENT B0 ;  /* 0x0000000000007941 */ /* 0x000fea0003800200 */
.L_x_14078:
[----:B------:R-:W0:Y:S02]  /*4f40*/  LDGDEPBAR ;  /* 0x00000000000079af */ /* 0x000e240000000000 */
.L_x_14074:
[----:B------:R-:W-:Y:S05]  /*4f50*/  BSYNC.RECONVERGENT B1 ;  /* 0x0000000000017941 */ /* 0x000fea0003800200 */
.L_x_14073:
[C-C-:B------:R-:W-:Y:S01]  /*4f60*/  IADD3 R13, PT, PT, R215.reuse, -0x1, -R214.reuse ;  /* 0xffffffffd70d7810 */ /* 0x140fe20007ffe8d6 */
[--C-:B------:R-:W-:Y:S01]  /*4f70*/  IMAD.IADD R6, R215, 0x1, -R214.reuse ;  /* 0x00000001d7067824 */ /* 0x100fe200078e0ad6 */
[----:B------:R-:W-:Y:S01]  /*4f80*/  IADD3 R8, PT, PT, R217, -0x1, -R214 ;  /* 0xffffffffd9087810 */ /* 0x000fe20007ffe8d6 */
[C---:B------:R-:W-:Y:S01]  /*4f90*/  VIADD R15, R172.reuse, 0x1 ;  /* 0x00000001ac0f7836 */ /* 0x040fe20000000000 */
[----:B------:R-:W-:Y:S01]  /*4fa0*/  IABS R13, R13 ;  /* 0x0000000d000d7213 */ /* 0x000fe20000000000 */
[----:B-12---:R-:W-:Y:S01]  /*4fb0*/  VIADD R26, R172, 0x28 ;  /* 0x00000028ac1a7836 */ /* 0x006fe20000000000 */
[----:B------:R-:W-:Y:S02]  /*4fc0*/  IABS R8, R8 ;  /* 0x0000000800087213 */ /* 0x000fe40000000000 */
[----:B------:R-:W-:Y:S02]  /*4fd0*/  I2FP.F32.S32 R13, R13 ;  /* 0x0000000d000d7245 */ /* 0x000fe40000201400 */
[C---:B------:R-:W-:Y:S01]  /*4fe0*/  ISETP.GE.AND P1, PT, R15.reuse, R211, PT ;  /* 0x000000d30f00720c */ /* 0x040fe20003f26270 */
[----:B------:R-:W-:Y:S01]  /*4ff0*/  IMAD.MOV.U32 R17, RZ, RZ, R8 ;  /* 0x000000ffff117224 */ /* 0x000fe200078e0008 */
[----:B------:R-:W-:Y:S01]  /*5000*/  ISETP.GE.AND P6, PT, R15, R210, PT ;  /* 0x000000d20f00720c */ /* 0x000fe20003fc6270 */
[----:B------:R-:W-:Y:S01]  /*5010*/  FFMA.FTZ R84, -R199, R13, R84 ;  /* 0x0000000dc7547223 */ /* 0x000fe20000010154 */
[----:B------:R-:W-:Y:S01]  /*5020*/  VIADD R13, R6, 0xfffffff8 ;  /* 0xfffffff8060d7836 */ /* 0x000fe20000000000 */
[----:B------:R-:W-:Y:S01]  /*5030*/  ISETP.GE.AND P3, PT, R15, R209, PT ;  /* 0x000000d10f00720c */ /* 0x000fe20003f66270 */
[----:B------:R-:W-:Y:S01]  /*5040*/  VIADD R8, R172, 0x8 ;  /* 0x00000008ac087836 */ /* 0x000fe20000000000 */
[----:B------:R-:W-:-:S02]  /*5050*/  I2FP.F32.S32 R17, R17 ;  /* 0x0000001100117245 */ /* 0x000fc40000201400 */
[----:B------:R-:W-:Y:S02]  /*5060*/  IABS R13, R13 ;  /* 0x0000000d000d7213 */ /* 0x000fe40000000000 */
[----:B------:R-:W-:Y:S01]  /*5070*/  FSEL R49, R84, -INF , P1 ;  /* 0xff80000054317808 */ /* 0x000fe20000800000 */
[----:B------:R-:W-:Y:S01]  /*5080*/  FFMA.FTZ R17, -R199, R17, R86 ;  /* 0x00000011c7117223 */ /* 0x000fe20000010156 */
[----:B------:R-:W-:Y:S02]  /*5090*/  I2FP.F32.S32 R13, R13 ;  /* 0x0000000d000d7245 */ /* 0x000fe40000201400 */
[C---:B------:R-:W-:Y:S02]  /*50a0*/  ISETP.GE.AND P2, PT, R8.reuse, R211, PT ;  /* 0x000000d30800720c */ /* 0x040fe40003f46270 */
[----:B------:R-:W-:Y:S01]  /*50b0*/  FSEL R49, R49, -INF , !P6 ;  /* 0xff80000031317808 */ /* 0x000fe20007000000 */
[----:B------:R-:W-:Y:S01]  /*50c0*/  FFMA.FTZ R88, -R199, R13, R88 ;  /* 0x0000000dc7587223 */ /* 0x000fe20000010158 */
[----:B------:R-:W-:-:S02]  /*50d0*/  ISETP.GE.AND P1, PT, R8, R210, PT ;  /* 0x000000d20800720c */ /* 0x000fc40003f26270 */
[C---:B------:R-:W-:Y:S02]  /*50e0*/  ISETP.GE.AND P4, PT, R8.reuse, R209, PT ;  /* 0x000000d10800720c */ /* 0x040fe40003f86270 */
[-C--:B------:R-:W-:Y:S01]  /*50f0*/  ISETP.GE.AND P6, PT, R8, R208.reuse, PT ;  /* 0x000000d00800720c */ /* 0x080fe20003fc6270 */
[----:B------:R-:W-:Y:S01]  /*5100*/  VIADD R8, R172, 0x9 ;  /* 0x00000009ac087836 */ /* 0x000fe20000000000 */
[----:B------:R-:W-:Y:S02]  /*5110*/  ISETP.GE.AND P5, PT, R15, R208, PT ;  /* 0x000000d00f00720c */ /* 0x000fe40003fa6270 */
[----:B------:R-:W-:Y:S02]  /*5120*/  FSEL R17, R17, -INF , P3 ;  /* 0xff80000011117808 */ /* 0x000fe40001800000 */
[----:B------:R-:W-:Y:S02]  /*5130*/  FSEL R45, R88, -INF , P2 ;  /* 0xff800000582d7808 */ /* 0x000fe40001000000 */
[----:B------:R-:W-:-:S02]  /*5140*/  IADD3 R13, PT, PT, R215, -0x9, -R214 ;  /* 0xfffffff7d70d7810 */ /* 0x000fc40007ffe8d6 */
[----:B------:R-:W-:Y:S02]  /*5150*/  FSEL R43, R17, -INF , !P5 ;  /* 0xff800000112b7808 */ /* 0x000fe40006800000 */
[----:B------:R-:W-:Y:S02]  /*5160*/  FSEL R45, R45, -INF , !P1 ;  /* 0xff8000002d2d7808 */ /* 0x000fe40004800000 */
[----:B------:R-:W-:Y:S02]  /*5170*/  IABS R6, R6 ;  /* 0x0000000600067213 */ /* 0x000fe40000000000 */
[----:B------:R-:W-:Y:S02]  /*5180*/  IABS R13, R13 ;  /* 0x0000000d000d7213 */ /* 0x000fe40000000000 */
[C---:B------:R-:W-:Y:S02]  /*5190*/  ISETP.GE.AND P3, PT, R8.reuse, R211, PT ;  /* 0x000000d30800720c */ /* 0x040fe40003f66270 */
[----:B------:R-:W-:-:S02]  /*51a0*/  ISETP.GE.AND P5, PT, R8, R210, PT ;  /* 0x000000d20800720c */ /* 0x000fc40003fa6270 */
[C---:B------:R-:W-:Y:S02]  /*51b0*/  ISETP.GE.AND P2, PT, R8.reuse, R209, PT ;  /* 0x000000d10800720c */ /* 0x040fe40003f46270 */
[----:B------:R-:W-:Y:S02]  /*51c0*/  ISETP.GE.AND P1, PT, R8, R208, PT ;  /* 0x000000d00800720c */ /* 0x000fe40003f26270 */
[--C-:B------:R-:W-:Y:S02]  /*51d0*/  IADD3 R8, PT, PT, R217, -0x9, -R214.reuse ;  /* 0xfffffff7d9087810 */ /* 0x100fe40007ffe8d6 */
[----:B------:R-:W-:Y:S02]  /*51e0*/  IADD3 R15, PT, PT, R215, -0x10, -R214 ;  /* 0xfffffff0d70f7810 */ /* 0x000fe40007ffe8d6 */
[----:B------:R-:W-:Y:S02]  /*51f0*/  I2FP.F32.S32 R6, R6 ;  /* 0x0000000600067245 */ /* 0x000fe40000201400 */
[----:B------:R-:W-:-:S02]  /*5200*/  I2FP.F32.S32 R13, R13 ;  /* 0x0000000d000d7245 */ /* 0x000fc40000201400 */
[----:B------:R-:W-:Y:S01]  /*5210*/  IABS R8, R8 ;  /* 0x0000000800087213 */ /* 0x000fe20000000000 */
[C---:B------:R-:W-:Y:S01]  /*5220*/  FFMA.FTZ R92, -R199.reuse, R6, R92 ;  /* 0x00000006c75c7223 */ /* 0x040fe2000001015c */
[----:B------:R-:W-:Y:S01]  /*5230*/  IABS R15, R15 ;  /* 0x0000000f000f7213 */ /* 0x000fe20000000000 */
[----:B------:R-:W-:Y:S01]  /*5240*/  FFMA.FTZ R90, -R199, R13, R90 ;  /* 0x0000000dc75a7223 */ /* 0x000fe2000001015a */
[----:B------:R-:W-:Y:S01]  /*5250*/  I2FP.F32.S32 R8, R8 ;  /* 0x0000000800087245 */ /* 0x000fe20000201400 */
[----:B------:R-:W-:Y:S01]  /*5260*/  VIADD R13, R172, 0x10 ;  /* 0x00000010ac0d7836 */ /* 0x000fe20000000000 */
[----:B------:R-:W-:Y:S02]  /*5270*/  I2FP.F32.S32 R21, R15 ;  /* 0x0000000f00157245 */ /* 0x000fe40000201400 */
[----:B------:R-:W-:Y:S01]  /*5280*/  IADD3 R69, PT, PT, R217, -0x10, -R214 ;  /* 0xfffffff0d9457810 */ /* 0x000fe20007ffe8d6 */
[----:B------:R-:W-:Y:S01]  /*5290*/  FFMA.FTZ R57, -R199, R8, R94 ;  /* 0x00000008c7397223 */ /* 0x000fe2000001015e */
[----:B------:R-:W-:Y:S01]  /*52a0*/  IADD3 R19, PT, PT, R215, -0x11, -R214 ;  /* 0xffffffefd7137810 */ /* 0x000fe20007ffe8d6 */
[----:B------:R-:W-:Y:S01]  /*52b0*/  FFMA.FTZ R21, -R199, R21, R96 ;  /* 0x00000015c7157223 */ /* 0x000fe20000010160 */
[----:B------:R-:W-:Y:S01]  /*52c0*/  FSEL R51, R92, -INF , P4 ;  /* 0xff8000005c337808 */ /* 0x000fe20002000000 */
[----:B------:R-:W-:Y:S01]  /*52d0*/  VIADD R8, R172, 0x11 ;  /* 0x00000011ac087836 */ /* 0x000fe20000000000 */
[----:B------:R-:W-:-:S02]  /*52e0*/  IABS R69, R69 ;  /* 0x0000004500457213 */ /* 0x000fc40000000000 */
[----:B------:R-:W-:Y:S02]  /*52f0*/  IABS R19, R19 ;  /* 0x0000001300137213 */ /* 0x000fe40000000000 */
[----:B------:R-:W-:Y:S02]  /*5300*/  ISETP.GE.AND P4, PT, R13, R211, PT ;  /* 0x000000d30d00720c */ /* 0x000fe40003f86270 */
[--C-:B------:R-:W-:Y:S02]  /*5310*/  IADD3 R61, PT, PT, R217, -0x11, -R214.reuse ;  /* 0xffffffefd93d7810 */ /* 0x100fe40007ffe8d6 */
[----:B------:R-:W-:Y:S02]  /*5320*/  IADD3 R17, PT, PT, R215, -0x18, -R214 ;  /* 0xffffffe8d7117810 */ /* 0x000fe40007ffe8d6 */
[----:B------:R-:W-:Y:S02]  /*5330*/  FSEL R51, R51, -INF , !P6 ;  /* 0xff80000033337808 */ /* 0x000fe40007000000 */
[----:B------:R-:W-:-:S02]  /*5340*/  I2FP.F32.S32 R69, R69 ;  /* 0x0000004500457245 */ /* 0x000fc40000201400 */
[----:B------:R-:W-:Y:S02]  /*5350*/  I2FP.F32.S32 R19, R19 ;  /* 0x0000001300137245 */ /* 0x000fe40000201400 */
[----:B------:R-:W-:Y:S01]  /*5360*/  ISETP.GE.AND P6, PT, R13, R210, PT ;  /* 0x000000d20d00720c */ /* 0x000fe20003fc6270 */
[----:B------:R-:W-:Y:S01]  /*5370*/  FFMA.FTZ R69, -R199, R69, R102 ;  /* 0x00000045c7457223 */ /* 0x000fe20000010166 */
[----:B------:R-:W-:Y:S01]  /*5380*/  FSEL R57, R57, -INF , P2 ;  /* 0xff80000039397808 */ /* 0x000fe20001000000 */
[----:B------:R-:W-:Y:S01]  /*5390*/  FFMA.FTZ R19, -R199, R19, R98 ;  /* 0x00000013c7137223 */ /* 0x000fe20000010162 */
[----:B------:R-:W-:Y:S02]  /*53a0*/  FSEL R21, R21, -INF , P4 ;  /* 0xff80000015157808 */ /* 0x000fe40002000000 */
[----:B------:R-:W-:Y:S02]  /*53b0*/  IABS R61, R61 ;  /* 0x0000003d003d7213 */ /* 0x000fe40000000000 */
[----:B------:R-:W-:-:S02]  /*53c0*/  IABS R17, R17 ;  /* 0x0000001100117213 */ /* 0x000fc40000000000 */
[----:B------:R-:W-:Y:S02]  /*53d0*/  FSEL R35, R90, -INF , P3 ;  /* 0xff8000005a237808 */ /* 0x000fe40001800000 */
[----:B------:R-:W-:Y:S02]  /*53e0*/  FSEL R57, R57, -INF , !P1 ;  /* 0xff80000039397808 */ /* 0x000fe40004800000 */
[----:B------:R-:W-:Y:S02]  /*53f0*/  FSEL R21, R21, -INF , !P6 ;  /* 0xff80000015157808 */ /* 0x000fe40007000000 */
[----:B------:R-:W-:Y:S02]  /*5400*/  ISETP.GE.AND P3, PT, R13, R209, PT ;  /* 0x000000d10d00720c */ /* 0x000fe40003f66270 */
[C---:B------:R-:W-:Y:S02]  /*5410*/  ISETP.GE.AND P2, PT, R8.reuse, R211, PT ;  /* 0x000000d30800720c */ /* 0x040fe40003f46270 */
[----:B------:R-:W-:-:S02]  /*5420*/  ISETP.GE.AND P1, PT, R8, R210, PT ;  /* 0x000000d20800720c */ /* 0x000fc40003f26270 */
[C---:B------:R-:W-:Y:S02]  /*5430*/  ISETP.GE.AND P4, PT, R8.reuse, R209, PT ;  /* 0x000000d10800720c */ /* 0x040fe40003f86270 */
[----:B------:R-:W-:Y:S01]  /*5440*/  ISETP.GE.AND P6, PT, R8, R208, PT ;  /* 0x000000d00800720c */ /* 0x000fe20003fc6270 */
[----:B------:R-:W-:Y:S01]  /*5450*/  VIADD R8, R172, 0x18 ;  /* 0x00000018ac087836 */ /* 0x000fe20000000000 */
[----:B------:R-:W-:Y:S02]  /*5460*/  I2FP.F32.S32 R61, R61 ;  /* 0x0000003d003d7245 */ /* 0x000fe40000201400 */
[----:B------:R-:W-:Y:S02]  /*5470*/  I2FP.F32.S32 R17, R17 ;  /* 0x0000001100117245 */ /* 0x000fe40000201400 */
[----:B------:R-:W-:Y:S01]  /*5480*/  IADD3 R33, PT, PT, R217, -0x18, -R214 ;  /* 0xffffffe8d9217810 */ /* 0x000fe20007ffe8d6 */
[----:B------:R-:W-:Y:S01]  /*5490*/  FFMA.FTZ R61, -R199, R61, R104 ;  /* 0x0000003dc73d7223 */ /* 0x000fe20000010168 */
[----:B------:R-:W-:Y:S01]  /*54a0*/  IADD3 R15, PT, PT, R215, -0x19, -R214 ;  /* 0xffffffe7d70f7810 */ /* 0x000fe20007ffe8d6 */
[----:B------:R-:W-:Y:S01]  /*54b0*/  FFMA.FTZ R17, -R199, R17, R106 ;  /* 0x00000011c7117223 */ /* 0x000fe2000001016a */
[----:B------:R-:W-:-:S02]  /*54c0*/  FSEL R35, R35, -INF , !P5 ;  /* 0xff80000023237808 */ /* 0x000fc40006800000 */
[----:B------:R-:W-:Y:S02]  /*54d0*/  ISETP.GE.AND P5, PT, R13, R208, PT ;  /* 0x000000d00d00720c */ /* 0x000fe40003fa6270 */
[----:B------:R-:W-:Y:S02]  /*54e0*/  FSEL R69, R69, -INF , P3 ;  /* 0xff80000045457808 */ /* 0x000fe40001800000 */
[----:B------:R-:W-:Y:S02]  /*54f0*/  FSEL R19, R19, -INF , P2 ;  /* 0xff80000013137808 */ /* 0x000fe40001000000 */
[----:B------:R-:W-:Y:S02]  /*5500*/  IABS R33, R33 ;  /* 0x0000002100217213 */ /* 0x000fe40000000000 */
[----:B------:R-:W-:Y:S02]  /*5510*/  IABS R15, R15 ;  /* 0x0000000f000f7213 */ /* 0x000fe40000000000 */
[----:B------:R-:W-:-:S02]  /*5520*/  ISETP.GE.AND P3, PT, R8, R211, PT ;  /* 0x000000d30800720c */ /* 0x000fc40003f66270 */
[--C-:B------:R-:W-:Y:S02]  /*5530*/  IADD3 R23, PT, PT, R217, -0x19, -R214.reuse ;  /* 0xffffffe7d9177810 */ /* 0x100fe40007ffe8d6 */
[----:B------:R-:W-:Y:S02]  /*5540*/  IADD3 R67, PT, PT, R215, -0x20, -R214 ;  /* 0xffffffe0d7437810 */ /* 0x000fe40007ffe8d6 */
[----:B------:R-:W-:Y:S02]  /*5550*/  FSEL R69, R69, -INF , !P5 ;  /* 0xff80000045457808 */ /* 0x000fe40006800000 */
[----:B------:R-:W-:Y:S02]  /*5560*/  FSEL R19, R19, -INF , !P1 ;  /* 0xff80000013137808 */ /* 0x000fe40004800000 */
        /* <DEDUP_REMOVED lines=8> */
[----:B------:R-:W-:Y:S01]  /*55f0*/  FSEL R17, R17, -INF , P3 ;  /* 0xff80000011117808 */ /* 0x000fe20001800000 */
[----:B------:R-:W-:Y:S01]  /*5600*/  FFMA.FTZ R15, -R199, R15, R108 ;  /* 0x0000000fc70f7223 */ /* 0x000fe2000001016c */
[----:B------:R-:W-:-:S02]  /*5610*/  IABS R23, R23 ;  /* 0x0000001700177213 */ /* 0x000fc40000000000 */
[----:B------:R-:W-:Y:S02]  /*5620*/  IABS R67, R67 ;  /* 0x0000004300437213 */ /* 0x000fe40000000000 */
[----:B------:R-:W-:Y:S02]  /*5630*/  FSEL R61, R61, -INF , !P6 ;  /* 0xff8000003d3d7808 */ /* 0x000fe40007000000 */
[----:B------:R-:W-:Y:S02]  /*5640*/  FSEL R17, R17, -INF , !P5 ;  /* 0xff80000011117808 */ /* 0x000fe40006800000 */
[C---:B------:R-:W-:Y:S02]  /*5650*/  ISETP.GE.AND P4, PT, R8.reuse, R211, PT ;  /* 0x000000d30800720c */ /* 0x040fe40003f86270 */
        /* <DEDUP_REMOVED lines=10> */
[----:B------:R-:W-:-:S02]  /*5700*/  ISETP.GE.AND P2, PT, R8, R211, PT ;  /* 0x000000d30800720c */ /* 0x000fc40003f46270 */
[----:B------:R-:W-:Y:S02]  /*5710*/  FSEL R33, R33, -INF , !P1 ;  /* 0xff80000021217808 */ /* 0x000fe40004800000 */
[----:B------:R-:W-:Y:S02]  /*5720*/  FSEL R15, R15, -INF , !P6 ;  /* 0xff8000000f0f7808 */ /* 0x000fe40007000000 */
[----:B------:R-:W-:Y:S02]  /*5730*/  IADD3 R27, PT, PT, R215, -0x21, -R214 ;  /* 0xffffffdfd71b7810 */ /* 0x000fe40007ffe8d6 */
[C---:B------:R-:W-:Y:S02]  /*5740*/  ISETP.GE.AND P1, PT, R8.reuse, R210, PT ;  /* 0x000000d20800720c */ /* 0x040fe40003f26270 */
[C---:B------:R-:W-:Y:S02]  /*5750*/  ISETP.GE.AND P4, PT, R8.reuse, R209, PT ;  /* 0x000000d10800720c */ /* 0x040fe40003f86270 */
[----:B------:R-:W-:Y:S01]  /*5760*/  ISETP.GE.AND P6, PT, R8, R208, PT ;  /* 0x000000d00800720c */ /* 0x000fe20003fc6270 */
[----:B------:R-:W-:Y:S01]  /*5770*/  VIADD R8, R172, 0x21 ;  /* 0x00000021ac087836 */ /* 0x000fe20000000000 */
[----:B------:R-:W-:-:S02]  /*5780*/  FSEL R23, R23, -INF , P3 ;  /* 0xff80000017177808 */ /* 0x000fc40001800000 */
[----:B------:R-:W-:Y:S02]  /*5790*/  FSEL R67, R67, -INF , P2 ;  /* 0xff80000043437808 */ /* 0x000fe40001000000 */
[----:B------:R-:W-:Y:S02]  /*57a0*/  IABS R27, R27 ;  /* 0x0000001b001b7213 */ /* 0x000fe40000000000 */
[----:B------:R-:W-:Y:S02]  /*57b0*/  FSEL R23, R23, -INF , !P5 ;  /* 0xff80000017177808 */ /* 0x000fe40006800000 */
[----:B------:R-:W-:Y:S02]  /*57c0*/  FSEL R67, R67, -INF , !P1 ;  /* 0xff80000043437808 */ /* 0x000fe40004800000 */
[----:B------:R-:W-:Y:S02]  /*57d0*/  IADD3 R13, PT, PT, R217, -0x20, -R214 ;  /* 0xffffffe0d90d7810 */ /* 0x000fe40007ffe8d6 */
[----:B------:R-:W-:-:S02]  /*57e0*/  ISETP.GE.AND P3, PT, R8, R211, PT ;  /* 0x000000d30800720c */ /* 0x000fc40003f66270 */
[C---:B------:R-:W-:Y:S02]  /*57f0*/  ISETP.GE.AND P5, PT, R8.reuse, R210, PT ;  /* 0x000000d20800720c */ /* 0x040fe40003fa6270 */
[C---:B------:R-:W-:Y:S02]  /*5800*/  ISETP.GE.AND P2, PT, R8.reuse, R209, PT ;  /* 0x000000d10800720c */ /* 0x040fe40003f46270 */
[----:B------:R-:W-:Y:S02]  /*5810*/  ISETP.GE.AND P1, PT, R8, R208, PT ;  /* 0x000000d00800720c */ /* 0x000fe40003f26270 */
[----:B------:R-:W-:Y:S02]  /*5820*/  I2FP.F32.S32 R27, R27 ;  /* 0x0000001b001b7245 */ /* 0x000fe40000201400 */
[----:B------:R-:W-:Y:S02]  /*5830*/  IADD3 R8, PT, PT, R217, -0x21, -R214 ;  /* 0xffffffdfd9087810 */ /* 0x000fe40007ffe8d6 */
[----:B------:R-:W-:Y:S01]  /*5840*/  IABS R13, R13 ;  /* 0x0000000d000d7213 */ /* 0x000fe20000000000 */
[----:B------:R-:W-:Y:S01]  /*5850*/  FFMA.FTZ R116, -R199, R27, R116 ;  /* 0x0000001bc7747223 */ /* 0x000fe20000010174 */
[----:B------:R-:W-:-:S02]  /*5860*/  IABS R8, R8 ;  /* 0x0000000800087213 */ /* 0x000fc40000000000 */
[----:B------:R-:W-:Y:S02]  /*5870*/  IADD3 R27, PT, PT, R215, -0x28, -R214 ;  /* 0xffffffd8d71b7810 */ /* 0x000fe40007ffe8d6 */
[----:B------:R-:W-:Y:S02]  /*5880*/  I2FP.F32.S32 R13, R13 ;  /* 0x0000000d000d7245 */ /* 0x000fe40000201400 */
[----:B------:R-:W-:Y:S02]  /*5890*/  I2FP.F32.S32 R8, R8 ;  /* 0x0000000800087245 */ /* 0x000fe40000201400 */
[----:B------:R-:W-:Y:S01]  /*58a0*/  IABS R27, R27 ;  /* 0x0000001b001b7213 */ /* 0x000fe20000000000 */
[----:B------:R-:W-:Y:S01]  /*58b0*/  FFMA.FTZ R13, -R199, R13, R118 ;  /* 0x0000000dc70d7223 */ /* 0x000fe20000010176 */
[----:B------:R-:W-:Y:S01]  /*58c0*/  IADD3 R107, PT, PT, R215, -0x29, -R214 ;  /* 0xffffffd7d76b7810 */ /* 0x000fe20007ffe8d6 */
[----:B------:R-:W-:Y:S01]  /*58d0*/  FFMA.FTZ R120, -R199, R8, R120 ;  /* 0x00000008c7787223 */ /* 0x000fe20000010178 */
[----:B------:R-:W-:-:S02]  /*58e0*/  I2FP.F32.S32 R27, R27 ;  /* 0x0000001b001b7245 */ /* 0x000fc40000201400 */
[----:B------:R-:W-:Y:S02]  /*58f0*/  IADD3 R8, PT, PT, R217, -0x28, -R214 ;  /* 0xffffffd8d9087810 */ /* 0x000fe40007ffe8d6 */
[----:B------:R-:W-:Y:S01]  /*5900*/  FSEL R13, R13, -INF , P4 ;  /* 0xff8000000d0d7808 */ /* 0x000fe20002000000 */
[----:B------:R-:W-:Y:S01]  /*5910*/  FFMA.FTZ R122, -R199, R27, R122 ;  /* 0x0000001bc77a7223 */ /* 0x000fe2000001017a */
[----:B------:R-:W-:Y:S02]  /*5920*/  FSEL R195, R116, -INF , P3 ;  /* 0xff80000074c37808 */ /* 0x000fe40001800000 */
[----:B------:R-:W-:Y:S02]  /*5930*/  IABS R8, R8 ;  /* 0x0000000800087213 */ /* 0x000fe40000000000 */
[----:B------:R-:W-:Y:S02]  /*5940*/  IABS R107, R107 ;  /* 0x0000006b006b7213 */ /* 0x000fe40000000000 */
[----:B------:R-:W-:-:S02]  /*5950*/  IADD3 R59, PT, PT, R217, -0x29, -R214 ;  /* 0xffffffd7d93b7810 */ /* 0x000fc40007ffe8d6 */
[----:B------:R-:W-:Y:S02]  /*5960*/  IADD3 R27, PT, PT, R215, -0x30, -R214 ;  /* 0xffffffd0d71b7810 */ /* 0x000fe40007ffe8d6 */
        /* <DEDUP_REMOVED lines=9> */
[----:B------:R-:W-:Y:S01]  /*5a00*/  IABS R59, R59 ;  /* 0x0000003b003b7213 */ /* 0x000fe20000000000 */
[C---:B------:R-:W-:Y:S01]  /*5a10*/  FFMA.FTZ R126, -R199.reuse, R8, R126 ;  /* 0x00000008c77e7223 */ /* 0x040fe2000001017e */
[----:B------:R-:W-:Y:S01]  /*5a20*/  IABS R27, R27 ;  /* 0x0000001b001b7213 */ /* 0x000fe20000000000 */
[----:B------:R-:W-:Y:S01]  /*5a30*/  FFMA.FTZ R107, -R199, R107, R124 ;  /* 0x0000006bc76b7223 */ /* 0x000fe2000001017c */
[----:B------:R-:W-:Y:S01]  /*5a40*/  FSEL R223, R120, -INF , P2 ;  /* 0xff80000078df7808 */ /* 0x000fe20001000000 */
[----:B------:R-:W-:Y:S01]  /*5a50*/  VIADD R8, R172, 0x30 ;  /* 0x00000030ac087836 */ /* 0x000fe20000000000 */
[----:B------:R-:W-:-:S02]  /*5a60*/  ISETP.GE.AND P2, PT, R26, R211, PT ;  /* 0x000000d31a00720c */ /* 0x000fc40003f46270 */
[----:B------:R-:W-:Y:S02]  /*5a70*/  I2FP.F32.S32 R59, R59 ;  /* 0x0000003b003b7245 */ /* 0x000fe40000201400 */
[----:B------:R-:W-:Y:S02]  /*5a80*/  I2FP.F32.S32 R27, R27 ;  /* 0x0000001b001b7245 */ /* 0x000fe40000201400 */
[----:B------:R-:W-:Y:S01]  /*5a90*/  FSEL R223, R223, -INF , !P1 ;  /* 0xff800000dfdf7808 */ /* 0x000fe20004800000 */
[C---:B------:R-:W-:Y:S01]  /*5aa0*/  FFMA.FTZ R59, -R199.reuse, R59, R128 ;  /* 0x0000003bc73b7223 */ /* 0x040fe20000010180 */
[----:B------:R-:W-:Y:S01]  /*5ab0*/  ISETP.GE.AND P1, PT, R26, R210, PT ;  /* 0x000000d21a00720c */ /* 0x000fe20003f26270 */
[----:B------:R-:W-:Y:S01]  /*5ac0*/  FFMA.FTZ R130, -R199, R27, R130 ;  /* 0x0000001bc7827223 */ /* 0x000fe20000010182 */
[----:B------:R-:W-:Y:S02]  /*5ad0*/  FSEL R221, R126, -INF , P3 ;  /* 0xff8000007edd7808 */ /* 0x000fe40001800000 */
[----:B------:R-:W-:-:S02]  /*5ae0*/  FSEL R107, R107, -INF , P2 ;  /* 0xff8000006b6b7808 */ /* 0x000fc40001000000 */
[----:B------:R-:W-:Y:S02]  /*5af0*/  FSEL R219, R122, -INF , P4 ;  /* 0xff8000007adb7808 */ /* 0x000fe40002000000 */
[----:B------:R-:W-:Y:S02]  /*5b00*/  ISETP.GE.AND P4, PT, R26, R209, PT ;  /* 0x000000d11a00720c */ /* 0x000fe40003f86270 */
[----:B------:R-:W-:Y:S02]  /*5b10*/  ISETP.GE.AND P3, PT, R8, R211, PT ;  /* 0x000000d30800720c */ /* 0x000fe40003f66270 */
[----:B------:R-:W-:Y:S02]  /*5b20*/  FSEL R221, R221, -INF , !P5 ;  /* 0xff800000dddd7808 */ /* 0x000fe40006800000 */
[----:B------:R-:W-:Y:S02]  /*5b30*/  FSEL R107, R107, -INF , !P1 ;  /* 0xff8000006b6b7808 */ /* 0x000fe40004800000 */
[----:B------:R-:W-:-:S02]  /*5b40*/  FSEL R219, R219, -INF , !P6 ;  /* 0xff800000dbdb7808 */ /* 0x000fc40007000000 */
[C---:B------:R-:W-:Y:S02]  /*5b50*/  ISETP.GE.AND P5, PT, R8.reuse, R210, PT ;  /* 0x000000d20800720c */ /* 0x040fe40003fa6270 */
[C---:B------:R-:W-:Y:S02]  /*5b60*/  ISETP.GE.AND P2, PT, R8.reuse, R209, PT ;  /* 0x000000d10800720c */ /* 0x040fe40003f46270 */
[-C--:B------:R-:W-:Y:S01]  /*5b70*/  ISETP.GE.AND P1, PT, R8, R208.reuse, PT ;  /* 0x000000d00800720c */ /* 0x080fe20003f26270 */
[----:B------:R-:W-:Y:S01]  /*5b80*/  VIADD R8, R172, 0x31 ;  /* 0x00000031ac087836 */ /* 0x000fe20000000000 */
[----:B------:R-:W-:Y:S01]  /*5b90*/  ISETP.GE.AND P6, PT, R26, R208, PT ;  /* 0x000000d01a00720c */ /* 0x000fe20003fc6270 */
[----:B------:R-:W-:Y:S01]  /*5ba0*/  VIADD R26, R172, 0x38 ;  /* 0x00000038ac1a7836 */ /* 0x000fe20000000000 */
[----:B------:R-:W-:Y:S02]  /*5bb0*/  FSEL R59, R59, -INF , P4 ;  /* 0xff8000003b3b7808 */ /* 0x000fe40002000000 */
[----:B------:R-:W-:-:S02]  /*5bc0*/  FSEL R167, R130, -INF , P3 ;  /* 0xff80000082a77808 */ /* 0x000fc40001800000 */
[----:B------:R-:W-:Y:S02]  /*5bd0*/  FSEL R59, R59, -INF , !P6 ;  /* 0xff8000003b3b7808 */ /* 0x000fe40007000000 */
[----:B------:R-:W-:Y:S02]  /*5be0*/  FSEL R167, R167, -INF , !P5 ;  /* 0xff800000a7a77808 */ /* 0x000fe40006800000 */
[--C-:B------:R-:W-:Y:S02]  /*5bf0*/  IADD3 R117, PT, PT, R217, -0x30, -R214.reuse ;  /* 0xffffffd0d9757810 */ /* 0x100fe40007ffe8d6 */
[----:B------:R-:W-:Y:S02]  /*5c00*/  IADD3 R125, PT, PT, R215, -0x31, -R214 ;  /* 0xffffffcfd77d7810 */ /* 0x000fe40007ffe8d6 */
[C---:B------:R-:W-:Y:S02]  /*5c10*/  ISETP.GE.AND P4, PT, R8.reuse, R211, PT ;  /* 0x000000d30800720c */ /* 0x040fe40003f86270 */
[----:B------:R-:W-:-:S02]  /*5c20*/  ISETP.GE.AND P6, PT, R8, R210, PT ;  /* 0x000000d20800720c */ /* 0x000fc40003fc6270 */
[C---:B------:R-:W-:Y:S02]  /*5c30*/  ISETP.GE.AND P3, PT, R8.reuse, R209, PT ;  /* 0x000000d10800720c */ /* 0x040fe40003f66270 */
[----:B------:R-:W-:Y:S02]  /*5c40*/  ISETP.GE.AND P5, PT, R8, R208, PT ;  /* 0x000000d00800720c */ /* 0x000fe40003fa6270 */
[--C-:B------:R-:W-:Y:S02]  /*5c50*/  IADD3 R8, PT, PT, R217, -0x31, -R214.reuse ;  /* 0xffffffcfd9087810 */ /* 0x100fe40007ffe8d6 */
[----:B------:R-:W-:Y:S02]  /*5c60*/  IABS R117, R117 ;  /* 0x0000007500757213 */ /* 0x000fe40000000000 */
[----:B------:R-:W-:Y:S02]  /*5c70*/  IABS R125, R125 ;  /* 0x0000007d007d7213 */ /* 0x000fe40000000000 */
[----:B------:R-:W-:-:S02]  /*5c80*/  IADD3 R27, PT, PT, R215, -0x38, -R214 ;  /* 0xffffffc8d71b7810 */ /* 0x000fc40007ffe8d6 */
[----:B------:R-:W-:Y:S02]  /*5c90*/  IABS R8, R8 ;  /* 0x0000000800087213 */ /* 0x000fe40000000000 */
[----:B------:R-:W-:Y:S02]  /*5ca0*/  I2FP.F32.S32 R117, R117 ;  /* 0x0000007500757245 */ /* 0x000fe40000201400 */
[----:B------:R-:W-:Y:S02]  /*5cb0*/  I2FP.F32.S32 R125, R125 ;  /* 0x0000007d007d7245 */ /* 0x000fe40000201400 */
[----:B------:R-:W-:Y:S01]  /*5cc0*/  IABS R27, R27 ;  /* 0x0000001b001b7213 */ /* 0x000fe20000000000 */
[C---:B------:R-:W-:Y:S01]  /*5cd0*/  FFMA.FTZ R117, -R199.reuse, R117, R134 ;  /* 0x00000075c7757223 */ /* 0x040fe20000010186 */
[----:B------:R-:W-:Y:S01]  /*5ce0*/  I2FP.F32.S32 R8, R8 ;  /* 0x0000000800087245 */ /* 0x000fe20000201400 */
[----:B------:R-:W-:Y:S01]  /*5cf0*/  FFMA.FTZ R125, -R199, R125, R132 ;  /* 0x0000007dc77d7223 */ /* 0x000fe20000010184 */
[----:B------:R-:W-:-:S02]  /*5d00*/  I2FP.F32.S32 R27, R27 ;  /* 0x0000001b001b7245 */ /* 0x000fc40000201400 */
[----:B------:R-:W-:Y:S01]  /*5d10*/  IADD3 R129, PT, PT, R215, -0x39, -R214 ;  /* 0xffffffc7d7817810 */ /* 0x000fe20007ffe8d6 */
[----:B------:R-:W-:Y:S01]  /*5d20*/  FFMA.FTZ R136, -R199, R8, R136 ;  /* 0x00000008c7887223 */ /* 0x000fe20000010188 */
[----:B------:R-:W-:Y:S01]  /*5d30*/  IADD3 R8, PT, PT, R217, -0x38, -R214 ;  /* 0xffffffc8d9087810 */ /* 0x000fe20007ffe8d6 */
[----:B------:R-:W-:Y:S01]  /*5d40*/  FFMA.FTZ R138, -R199, R27, R138 ;  /* 0x0000001bc78a7223 */ /* 0x000fe2000001018a */
[----:B------:R-:W-:Y:S02]  /*5d50*/  FSEL R117, R117, -INF , P2 ;  /* 0xff80000075757808 */ /* 0x000fe40001000000 */
[----:B------:R-:W-:Y:S02]  /*5d60*/  FSEL R125, R125, -INF , P4 ;  /* 0xff8000007d7d7808 */ /* 0x000fe40002000000 */
[----:B------:R-:W-:Y:S02]  /*5d70*/  IADD3 R27, PT, PT, R215, -0x40, -R214 ;  /* 0xffffffc0d71b7810 */ /* 0x000fe40007ffe8d6 */
[----:B------:R-:W-:-:S02]  /*5d80*/  IABS R8, R8 ;  /* 0x0000000800087213 */ /* 0x000fc40000000000 */
[----:B------:R-:W-:Y:S02]  /*5d90*/  IABS R129, R129 ;  /* 0x0000008100817213 */ /* 0x000fe40000000000 */
[----:B------:R-:W-:Y:S02]  /*5da0*/  FSEL R117, R117, -INF , !P1 ;  /* 0xff80000075757808 */ /* 0x000fe40004800000 */
[----:B------:R-:W-:Y:S02]  /*5db0*/  FSEL R125, R125, -INF , !P6 ;  /* 0xff8000007d7d7808 */ /* 0x000fe40007000000 */
[----:B------:R-:W-:Y:S02]  /*5dc0*/  IABS R27, R27 ;  /* 0x0000001b001b7213 */ /* 0x000fe40000000000 */
[C---:B------:R-:W-:Y:S02]  /*5dd0*/  ISETP.GE.AND P2, PT, R26.reuse, R211, PT ;  /* 0x000000d31a00720c */ /* 0x040fe40003f46270 */
[----:B------:R-:W-:-:S02]  /*5de0*/  ISETP.GE.AND P1, PT, R26, R210, PT ;  /* 0x000000d21a00720c */ /* 0x000fc40003f26270 */
[C---:B------:R-:W-:Y:S02]  /*5df0*/  ISETP.GE.AND P4, PT, R26.reuse, R209, PT ;  /* 0x000000d11a00720c */ /* 0x040fe40003f86270 */
[----:B------:R-:W-:Y:S01]  /*5e00*/  ISETP.GE.AND P6, PT, R26, R208, PT ;  /* 0x000000d01a00720c */ /* 0x000fe20003fc6270 */
[----:B------:R-:W-:Y:S01]  /*5e10*/  VIADD R26, R172, 0x39 ;  /* 0x00000039ac1a7836 */ /* 0x000fe20000000000 */
[----:B------:R-:W-:Y:S02]  /*5e20*/  I2FP.F32.S32 R8, R8 ;  /* 0x0000000800087245 */ /* 0x000fe40000201400 */
[----:B------:R-:W-:Y:S02]  /*5e30*/  I2FP.F32.S32 R129, R129 ;  /* 0x0000008100817245 */ /* 0x000fe40000201400 */
[----:B------:R-:W-:Y:S01]  /*5e40*/  I2FP.F32.S32 R27, R27 ;  /* 0x0000001b001b7245 */ /* 0x000fe20000201400 */
[C---:B------:R-:W-:Y:S01]  /*5e50*/  FFMA.FTZ R142, -R199.reuse, R8, R142 ;  /* 0x00000008c78e7223 */ /* 0x040fe2000001018e */
[----:B------:R-:W-:Y:S01]  /*5e60*/  FSEL R171, R136, -INF , P3 ;  /* 0xff80000088ab7808 */ /* 0x000fe20001800000 */
[C---:B------:R-:W-:Y:S01]  /*5e70*/  FFMA.FTZ R129, -R199.reuse, R129, R140 ;  /* 0x00000081c7817223 */ /* 0x040fe2000001018c */
[----:B------:R-:W-:Y:S01]  /*5e80*/  ISETP.GE.AND P3, PT, R26, R211, PT ;  /* 0x000000d31a00720c */ /* 0x000fe20003f66270 */
[----:B------:R-:W-:Y:S01]  /*5e90*/  FFMA.FTZ R146, -R199, R27, R146 ;  /* 0x0000001bc7927223 */ /* 0x000fe20000010192 */
[----:B------:R-:W-:Y:S01]  /*5ea0*/  FSEL R171, R171, -INF , !P5 ;  /* 0xff800000abab7808 */ /* 0x000fe20006800000 */
[----:B------:R-:W-:Y:S01]  /*5eb0*/  VIADD R8, R172, 0x40 ;  /* 0x00000040ac087836 */ /* 0x000fe20000000000 */
[----:B------:R-:W-:-:S02]  /*5ec0*/  IADD3 R27, PT, PT, R215, -0x48, -R214 ;  /* 0xffffffb8d71b7810 */ /* 0x000fc40007ffe8d6 */
[----:B------:R-:W-:Y:S02]  /*5ed0*/  ISETP.GE.AND P5, PT, R26, R210, PT ;  /* 0x000000d21a00720c */ /* 0x000fe40003fa6270 */
[----:B------:R-:W-:Y:S02]  /*5ee0*/  FSEL R169, R142, -INF , P4 ;  /* 0xff8000008ea97808 */ /* 0x000fe40002000000 */
[----:B------:R-:W-:Y:S02]  /*5ef0*/  FSEL R129, R129, -INF , P3 ;  /* 0xff80000081817808 */ /* 0x000fe40001800000 */
[----:B------:R-:W-:Y:S02]  /*5f00*/  IABS R27, R27 ;  /* 0x0000001b001b7213 */ /* 0x000fe40000000000 */
[----:B------:R-:W-:Y:S02]  /*5f10*/  FSEL R169, R169, -INF , !P6 ;  /* 0xff800000a9a97808 */ /* 0x000fe40007000000 */
[----:B------:R-:W-:-:S02]  /*5f20*/  FSEL R129, R129, -INF , !P5 ;  /* 0xff80000081817808 */ /* 0x000fc40006800000 */
[C---:B------:R-:W-:Y:S02]  /*5f30*/  ISETP.GE.AND P4, PT, R8.reuse, R211, PT ;  /* 0x000000d30800720c */ /* 0x040fe40003f86270 */
[C---:B------:R-:W-:Y:S02]  /*5f40*/  ISETP.GE.AND P6, PT, R8.reuse, R210, PT ;  /* 0x000000d20800720c */ /* 0x040fe40003fc6270 */
[C---:B------:R-:W-:Y:S02]  /*5f50*/  ISETP.GE.AND P3, PT, R8.reuse, R209, PT ;  /* 0x000000d10800720c */ /* 0x040fe40003f66270 */
[----:B------:R-:W-:Y:S02]  /*5f60*/  ISETP.GE.AND P5, PT, R8, R208, PT ;  /* 0x000000d00800720c */ /* 0x000fe40003fa6270 */
[----:B------:R-:W-:Y:S02]  /*5f70*/  IADD3 R8, PT, PT, R217, -0x40, -R214 ;  /* 0xffffffc0d9087810 */ /* 0x000fe40007ffe8d6 */
[----:B------:R-:W-:-:S02]  /*5f80*/  I2FP.F32.S32 R27, R27 ;  /* 0x0000001b001b7245 */ /* 0x000fc40000201400 */
[----:B------:R-:W-:Y:S02]  /*5f90*/  IABS R8, R8 ;  /* 0x0000000800087213 */ /* 0x000fe40000000000 */
[----:B------:R-:W-:Y:S01]  /*5fa0*/  IADD3 R115, PT, PT, R217, -0x39, -R214 ;  /* 0xffffffc7d9737810 */ /* 0x000fe20007ffe8d6 */
[----:B------:R-:W-:Y:S01]  /*5fb0*/  FFMA.FTZ R152, -R199, R27, R152 ;  /* 0x0000001bc7987223 */ /* 0x000fe20000010198 */
[----:B------:R-:W-:Y:S02]  /*5fc0*/  IADD3 R27, PT, PT, R215, -0x50, -R214 ;  /* 0xffffffb0d71b7810 */ /* 0x000fe40007ffe8d6 */
[----:B------:R-:W-:Y:S02]  /*5fd0*/  I2FP.F32.S32 R8, R8 ;  /* 0x0000000800087245 */ /* 0x000fe40000201400 */
[----:B------:R-:W-:Y:S02]  /*5fe0*/  IABS R115, R115 ;  /* 0x0000007300737213 */ /* 0x000fe40000000000 */
[----:B------:R-:W-:Y:S01]  /*5ff0*/  IABS R27, R27 ;  /* 0x0000001b001b7213 */ /* 0x000fe20000000000 */
[----:B------:R-:W-:Y:S01]  /*6000*/  FFMA.FTZ R76, -R199, R8, R76 ;  /* 0x00000008c74c7223 */ /* 0x000fe2000001014c */
[----:B------:R-:W-:-:S02]  /*6010*/  IADD3 R145, PT, PT, R215, -0x41, -R214 ;  /* 0xffffffbfd7917810 */ /* 0x000fc40007ffe8d6 */
[----:B------:R-:W-:Y:S02]  /*6020*/  IADD3 R8, PT, PT, R217, -0x41, -R214 ;  /* 0xffffffbfd9087810 */ /* 0x000fe40007ffe8d6 */
[----:B------:R-:W-:Y:S02]  /*6030*/  I2FP.F32.S32 R115, R115 ;  /* 0x0000007300737245 */ /* 0x000fe40000201400 */
[----:B------:R-:W-:Y:S02]  /*6040*/  I2FP.F32.S32 R27, R27 ;  /* 0x0000001b001b7245 */ /* 0x000fe40000201400 */
[----:B------:R-:W-:Y:S01]  /*6050*/  FSEL R165, R138, -INF , P2 ;  /* 0xff8000008aa57808 */ /* 0x000fe20001000000 */
[C---:B------:R-:W-:Y:S01]  /*6060*/  FFMA.FTZ R115, -R199.reuse, R115, R144 ;  /* 0x00000073c7737223 */ /* 0x040fe20000010190 */
[----:B------:R-:W-:Y:S01]  /*6070*/  IABS R145, R145 ;  /* 0x0000009100917213 */ /* 0x000fe20000000000 */
[----:B------:R-:W-:Y:S01]  /*6080*/  FFMA.FTZ R68, -R199, R27, R68 ;  /* 0x0000001bc7447223 */ /* 0x000fe20000010144 */
[----:B------:R-:W-:Y:S01]  /*6090*/  IABS R8, R8 ;  /* 0x0000000800087213 */ /* 0x000fe20000000000 */
[----:B------:R-:W2:Y:S01]  /*60a0*/  LD.E R27, desc[UR4][R2.64+0xdc] ;  /* 0x0000dc04021b7980 */ /* 0x000ea2000c101900 */
[----:B------:R-:W-:-:S02]  /*60b0*/  FSEL R165, R165, -INF , !P1 ;  /* 0xff800000a5a57808 */ /* 0x000fc40004800000 */
[C---:B------:R-:W-:Y:S02]  /*60c0*/  ISETP.GE.AND P2, PT, R26.reuse, R209, PT ;  /* 0x000000d11a00720c */ /* 0x040fe40003f46270 */
[----:B------:R-:W-:Y:S01]  /*60d0*/  ISETP.GE.AND P1, PT, R26, R208, PT ;  /* 0x000000d01a00720c */ /* 0x000fe20003f26270 */
[----:B------:R-:W-:Y:S01]  /*60e0*/  VIADD R26, R172, 0x41 ;  /* 0x00000041ac1a7836 */ /* 0x000fe20000000000 */
[----:B------:R-:W-:Y:S02]  /*60f0*/  I2FP.F32.S32 R145, R145 ;  /* 0x0000009100917245 */ /* 0x000fe40000201400 */
[----:B------:R-:W-:Y:S02]  /*6100*/  I2FP.F32.S32 R8, R8 ;  /* 0x0000000800087245 */ /* 0x000fe40000201400 */
[----:B------:R-:W-:Y:S01]  /*6110*/  FSEL R115, R115, -INF , P2 ;  /* 0xff80000073737808 */ /* 0x000fe20001000000 */
[C---:B------:R-:W-:Y:S01]  /*6120*/  FFMA.FTZ R145, -R199.reuse, R145, R148 ;  /* 0x00000091c7917223 */ /* 0x040fe20000010194 */
[----:B------:R-:W-:Y:S01]  /*6130*/  FSEL R159, R146, -INF , P4 ;  /* 0xff800000929f7808 */ /* 0x000fe20002000000 */
[----:B------:R-:W-:Y:S01]  /*6140*/  FFMA.FTZ R150, -R199, R8, R150 ;  /* 0x00000008c7967223 */ /* 0x000fe20000010196 */
        /* <DEDUP_REMOVED lines=9> */
[----:B------:R-:W-:Y:S02]  /*61e0*/  FSEL R133, R76, -INF , P3 ;  /* 0xff8000004c857808 */ /* 0x000fe40001800000 */
[----:B------:R-:W-:Y:S02]  /*61f0*/  FSEL R145, R145, -INF , P2 ;  /* 0xff80000091917808 */ /* 0x000fe40001000000 */
[----:B------:R-:W-:Y:S02]  /*6200*/  IABS R8, R8 ;  /* 0x0000000800087213 */ /* 0x000fe40000000000 */
[----:B------:R-:W-:Y:S02]  /*6210*/  IABS R149, R149 ;  /* 0x0000009500957213 */ /* 0x000fe40000000000 */
[----:B------:R-:W-:-:S02]  /*6220*/  FSEL R133, R133, -INF , !P5 ;  /* 0xff80000085857808 */ /* 0x000fc40006800000 */
[----:B------:R-:W-:Y:S02]  /*6230*/  FSEL R145, R145, -INF , !P1 ;  /* 0xff80000091917808 */ /* 0x000fe40004800000 */
        /* <DEDUP_REMOVED lines=8> */
[C---:B------:R-:W-:Y:S01]  /*62c0*/  FFMA.FTZ R78, -R199.reuse, R8, R78 ;  /* 0x00000008c74e7223 */ /* 0x040fe2000001014e */
[----:B------:R-:W-:Y:S01]  /*62d0*/  ISETP.GE.AND P4, PT, R26, R211, PT ;  /* 0x000000d31a00720c */ /* 0x000fe20003f86270 */
[----:B------:R-:W-:Y:S01]  /*62e0*/  FFMA.FTZ R149, -R199, R149, R154 ;  /* 0x00000095c7957223 */ /* 0x000fe2000001019a */
[----:B------:R-:W-:Y:S01]  /*62f0*/  FSEL R163, R163, -INF , !P6 ;  /* 0xff800000a3a37808 */ /* 0x000fe20007000000 */
[----:B------:R-:W-:Y:S01]  /*6300*/  VIADD R8, R172, 0x50 ;  /* 0x00000050ac087836 */ /* 0x000fe20000000000 */
[----:B------:R-:W-:Y:S02]  /*6310*/  ISETP.GE.AND P6, PT, R26, R210, PT ;  /* 0x000000d21a00720c */ /* 0x000fe40003fc6270 */
        /* <DEDUP_REMOVED lines=8> */
[C-C-:B------:R-:W-:Y:S02]  /*63a0*/  IADD3 R8, PT, PT, R217.reuse, -0x50, -R214.reuse ;  /* 0xffffffb0d9087810 */ /* 0x140fe40007ffe8d6 */
[--C-:B------:R-:W-:Y:S02]  /*63b0*/  IADD3 R137, PT, PT, R217, -0x49, -R214.reuse ;  /* 0xffffffb7d9897810 */ /* 0x100fe40007ffe8d6 */
[----:B------:R-:W-:Y:S02]  /*63c0*/  IABS R8, R8 ;  /* 0x0000000800087213 */ /* 0x000fe40000000000 */
[----:B------:R-:W-:Y:S02]  /*63d0*/  IADD3 R29, PT, PT, R215, -0x51, -R214 ;  /* 0xffffffafd71d7810 */ /* 0x000fe40007ffe8d6 */
[----:B------:R-:W-:-:S02]  /*63e0*/  I2FP.F32.S32 R8, R8 ;  /* 0x0000000800087245 */ /* 0x000fc40000201400 */
[----:B------:R-:W-:Y:S02]  /*63f0*/  IABS R137, R137 ;  /* 0x0000008900897213 */ /* 0x000fe40000000000 */
[----:B------:R-:W-:Y:S01]  /*6400*/  FSEL R157, R152, -INF , P3 ;  /* 0xff800000989d7808 */ /* 0x000fe20001800000 */
[----:B------:R-:W-:Y:S01]  /*6410*/  FFMA.FTZ R70, -R199, R8, R70 ;  /* 0x00000008c7467223 */ /* 0x000fe20000010146 */
[----:B------:R-:W-:Y:S02]  /*6420*/  IADD3 R8, PT, PT, R217, -0x51, -R214 ;  /* 0xffffffafd9087810 */ /* 0x000fe40007ffe8d6 */
[----:B------:R-:W-:Y:S02]  /*6430*/  IABS R29, R29 ;  /* 0x0000001d001d7213 */ /* 0x000fe40000000000 */
[----:B------:R-:W-:Y:S02]  /*6440*/  IABS R8, R8 ;  /* 0x0000000800087213 */ /* 0x000fe40000000000 */
[----:B------:R-:W-:-:S02]  /*6450*/  I2FP.F32.S32 R137, R137 ;  /* 0x0000008900897245 */ /* 0x000fc40000201400 */
[----:B------:R-:W-:Y:S02]  /*6460*/  I2FP.F32.S32 R8, R8 ;  /* 0x0000000800087245 */ /* 0x000fe40000201400 */
[----:B------:R-:W-:Y:S01]  /*6470*/  I2FP.F32.S32 R29, R29 ;  /* 0x0000001d001d7245 */ /* 0x000fe20000201400 */
[C---:B------:R-:W-:Y:S01]  /*6480*/  FFMA.FTZ R137, -R199.reuse, R137, R156 ;  /* 0x00000089c7897223 */ /* 0x040fe2000001019c */
[----:B------:R-:W-:Y:S01]  /*6490*/  ISETP.GE.AND P3, PT, R26, R209, PT ;  /* 0x000000d11a00720c */ /* 0x000fe20003f66270 */
[----:B------:R-:W-:Y:S01]  /*64a0*/  FFMA.FTZ R56, -R199, R8, R56 ;  /* 0x00000008c7387223 */ /* 0x000fe20000010138 */
[--C-:B------:R-:W-:Y:S02]  /*64b0*/  IADD3 R8, PT, PT, R217, -0x58, -R214.reuse ;  /* 0xffffffa8d9087810 */ /* 0x100fe40007ffe8d6 */
[----:B------:R-:W-:Y:S02]  /*64c0*/  IADD3 R139, PT, PT, R215, -0x58, -R214 ;  /* 0xffffffa8d78b7810 */ /* 0x000fe40007ffe8d6 */
[----:B------:R-:W-:-:S02]  /*64d0*/  IABS R8, R8 ;  /* 0x0000000800087213 */ /* 0x000fc40000000000 */
[----:B------:R-:W-:Y:S02]  /*64e0*/  FSEL R157, R157, -INF , !P5 ;  /* 0xff8000009d9d7808 */ /* 0x000fe40006800000 */
[----:B------:R-:W-:Y:S01]  /*64f0*/  I2FP.F32.S32 R8, R8 ;  /* 0x0000000800087245 */ /* 0x000fe20000201400 */
[C---:B------:R-:W-:Y:S01]  /*6500*/  FFMA.FTZ R72, -R199.reuse, R29, R72 ;  /* 0x0000001dc7487223 */ /* 0x040fe20000010148 */
[----:B------:R-:W-:Y:S01]  /*6510*/  ISETP.GE.AND P5, PT, R26, R208, PT ;  /* 0x000000d01a00720c */ /* 0x000fe20003fa6270 */
[----:B------:R-:W-:Y:S02]  /*6520*/  VIADD R26, R172, 0x51 ;  /* 0x00000051ac1a7836 */ /* 0x000fe40000000000 */
[----:B------:R-:W-:Y:S01]  /*6530*/  FFMA.FTZ R14, -R199, R8, R14 ;  /* 0x00000008c70e7223 */ /* 0x000fe2000001010e */
[----:B------:R-:W-:-:S04]  /*6540*/  IADD3 R8, PT, PT, R217, -0x59, -R214 ;  /* 0xffffffa7d9087810 */ /* 0x000fc80007ffe8d6 */
[----:B------:R-:W-:-:S04]  /*6550*/  IABS R8, R8 ;  /* 0x0000000800087213 */ /* 0x000fc80000000000 */
[----:B------:R-:W-:Y:S02]  /*6560*/  I2FP.F32.S32 R8, R8 ;  /* 0x0000000800087245 */ /* 0x000fe40000201400 */
[----:B------:R-:W-:Y:S02]  /*6570*/  IADD3 R29, PT, PT, R215, -0x59, -R214 ;  /* 0xffffffa7d71d7810 */ /* 0x000fe40007ffe8d6 */
[----:B------:R-:W-:Y:S01]  /*6580*/  FSEL R137, R137, -INF , P3 ;  /* 0xff80000089897808 */ /* 0x000fe20001800000 */
[----:B------:R-:W-:Y:S01]  /*6590*/  FFMA.FTZ R40, -R199, R8, R40 ;  /* 0x00000008c7287223 */ /* 0x000fe20000010128 */
        /* <DEDUP_REMOVED lines=17> */
[----:B------:R-:W-:Y:S01]  /*66b0*/  FFMA.FTZ R16, -R199, R29, R16 ;  /* 0x0000001dc7107223 */ /* 0x000fe20000010110 */
[----:B------:R-:W-:Y:S01]  /*66c0*/  ISETP.GE.AND P4, PT, R26, R211, PT ;  /* 0x000000d31a00720c */ /* 0x000fe20003f86270 */
[----:B------:R-:W-:Y:S01]  /*66d0*/  VIADD R12, R172, 0x59 ;  /* 0x00000059ac0c7836 */ /* 0x000fe20000000000 */
[----:B------:R-:W-:Y:S01]  /*66e0*/  IADD3 R29, PT, PT, R215, -0x60, -R214 ;  /* 0xffffffa0d71d7810 */ /* 0x000fe20007ffe8d6 */
[----:B------:R-:W-:Y:S01]  /*66f0*/  FFMA.FTZ R34, -R199, R8, R34 ;  /* 0x00000008c7227223 */ /* 0x000fe20000010122 */
[----:B------:R-:W-:-:S02]  /*6700*/  FSEL R155, R155, -INF , !P6 ;  /* 0xff8000009b9b7808 */ /* 0x000fc40007000000 */
[----:B------:R-:W-:Y:S02]  /*6710*/  IADD3 R8, PT, PT, R217, -0x61, -R214 ;  /* 0xffffff9fd9087810 */ /* 0x000fe40007ffe8d6 */
[----:B------:R-:W-:Y:S02]  /*6720*/  ISETP.GE.AND P6, PT, R26, R210, PT ;  /* 0x000000d21a00720c */ /* 0x000fe40003fc6270 */
[----:B------:R-:W-:Y:S02]  /*6730*/  FSEL R153, R56, -INF , P2 ;  /* 0xff80000038997808 */ /* 0x000fe40001000000 */
[----:B------:R-:W-:Y:S02]  /*6740*/  FSEL R139, R139, -INF , P4 ;  /* 0xff8000008b8b7808 */ /* 0x000fe40002000000 */
[----:B------:R-:W-:Y:S02]  /*6750*/  IABS R29, R29 ;  /* 0x0000001d001d7213 */ /* 0x000fe40000000000 */
[----:B------:R-:W-:-:S02]  /*6760*/  FSEL R141, R72, -INF , P3 ;  /* 0xff800000488d7808 */ /* 0x000fc40001800000 */
[----:B------:R-:W-:Y:S02]  /*6770*/  ISETP.GE.AND P3, PT, R26, R209, PT ;  /* 0x000000d11a00720c */ /* 0x000fe40003f66270 */
[----:B------:R-:W-:Y:S02]  /*6780*/  ISETP.GE.AND P2, PT, R12, R211, PT ;  /* 0x000000d30c00720c */ /* 0x000fe40003f46270 */
[----:B------:R-:W-:Y:S02]  /*6790*/  IADD3 R31, PT, PT, R215, -0x61, -R214 ;  /* 0xffffff9fd71f7810 */ /* 0x000fe40007ffe8d6 */
[----:B------:R-:W-:Y:S02]  /*67a0*/  IABS R8, R8 ;  /* 0x0000000800087213 */ /* 0x000fe40000000000 */
[----:B------:R-:W-:Y:S02]  /*67b0*/  FSEL R153, R153, -INF , !P1 ;  /* 0xff80000099997808 */ /* 0x000fe40004800000 */
[----:B------:R-:W-:-:S02]  /*67c0*/  FSEL R139, R139, -INF , !P6 ;  /* 0xff8000008b8b7808 */ /* 0x000fc40007000000 */
[----:B------:R-:W-:Y:S02]  /*67d0*/  I2FP.F32.S32 R29, R29 ;  /* 0x0000001d001d7245 */ /* 0x000fe40000201400 */
[----:B------:R-:W-:Y:S02]  /*67e0*/  FSEL R141, R141, -INF , !P5 ;  /* 0xff8000008d8d7808 */ /* 0x000fe40006800000 */
[C---:B------:R-:W-:Y:S02]  /*67f0*/  ISETP.GE.AND P1, PT, R12.reuse, R210, PT ;  /* 0x000000d20c00720c */ /* 0x040fe40003f26270 */
[C---:B------:R-:W-:Y:S02]  /*6800*/  ISETP.GE.AND P4, PT, R12.reuse, R209, PT ;  /* 0x000000d10c00720c */ /* 0x040fe40003f86270 */
[-C--:B------:R-:W-:Y:S01]  /*6810*/  ISETP.GE.AND P6, PT, R12, R208.reuse, PT ;  /* 0x000000d00c00720c */ /* 0x080fe20003fc6270 */
[----:B------:R-:W-:Y:S01]  /*6820*/  VIADD R12, R172, 0x60 ;  /* 0x00000060ac0c7836 */ /* 0x000fe20000000000 */
[----:B------:R-:W-:-:S02]  /*6830*/  ISETP.GE.AND P5, PT, R26, R208, PT ;  /* 0x000000d01a00720c */ /* 0x000fc40003fa6270 */
[----:B------:R-:W-:Y:S02]  /*6840*/  FSEL R151, R14, -INF , P3 ;  /* 0xff8000000e977808 */ /* 0x000fe40001800000 */
[----:B------:R-:W-:Y:S02]  /*6850*/  FSEL R135, R16, -INF , P2 ;  /* 0xff80000010877808 */ /* 0x000fe40001000000 */
[----:B------:R-:W-:Y:S02]  /*6860*/  IABS R31, R31 ;  /* 0x0000001f001f7213 */ /* 0x000fe40000000000 */
[----:B------:R-:W-:Y:S01]  /*6870*/  I2FP.F32.S32 R8, R8 ;  /* 0x0000000800087245 */ /* 0x000fe20000201400 */
[----:B------:R-:W-:Y:S01]  /*6880*/  FFMA.FTZ R18, -R199, R29, R18 ;  /* 0x0000001dc7127223 */ /* 0x000fe20000010112 */
[----:B------:R-:W-:Y:S02]  /*6890*/  FSEL R151, R151, -INF , !P5 ;  /* 0xff80000097977808 */ /* 0x000fe40006800000 */
[----:B------:R-:W-:-:S02]  /*68a0*/  FSEL R135, R135, -INF , !P1 ;  /* 0xff80000087877808 */ /* 0x000fc40004800000 */
[----:B------:R-:W-:Y:S01]  /*68b0*/  IADD3 R29, PT, PT, R215, -0x68, -R214 ;  /* 0xffffff98d71d7810 */ /* 0x000fe20007ffe8d6 */
[----:B------:R-:W-:Y:S01]  /*68c0*/  FFMA.FTZ R32, -R199, R8, R32 ;  /* 0x00000008c7207223 */ /* 0x000fe20000010120 */
[C---:B------:R-:W-:Y:S02]  /*68d0*/  ISETP.GE.AND P3, PT, R12.reuse, R211, PT ;  /* 0x000000d30c00720c */ /* 0x040fe40003f66270 */
[C---:B------:R-:W-:Y:S02]  /*68e0*/  ISETP.GE.AND P5, PT, R12.reuse, R210, PT ;  /* 0x000000d20c00720c */ /* 0x040fe40003fa6270 */
[C---:B------:R-:W-:Y:S02]  /*68f0*/  ISETP.GE.AND P2, PT, R12.reuse, R209, PT ;  /* 0x000000d10c00720c */ /* 0x040fe40003f46270 */
[----:B------:R-:W-:Y:S01]  /*6900*/  ISETP.GE.AND P1, PT, R12, R208, PT ;  /* 0x000000d00c00720c */ /* 0x000fe20003f26270 */
[----:B------:R-:W-:Y:S01]  /*6910*/  VIADD R12, R172, 0x61 ;  /* 0x00000061ac0c7836 */ /* 0x000fe20000000000 */
[----:B------:R-:W-:-:S02]  /*6920*/  I2FP.F32.S32 R31, R31 ;  /* 0x0000001f001f7245 */ /* 0x000fc40000201400 */
[----:B------:R-:W-:Y:S02]  /*6930*/  IADD3 R8, PT, PT, R217, -0x68, -R214 ;  /* 0xffffff98d9087810 */ /* 0x000fe40007ffe8d6 */
[----:B------:R-:W-:Y:S01]  /*6940*/  IABS R29, R29 ;  /* 0x0000001d001d7213 */ /* 0x000fe20000000000 */
[----:B------:R-:W-:Y:S01]  /*6950*/  FFMA.FTZ R58, -R199, R31, R58 ;  /* 0x0000001fc73a7223 */ /* 0x000fe2000001013a */
[----:B------:R-:W-:Y:S02]  /*6960*/  FSEL R147, R40, -INF , P4 ;  /* 0xff80000028937808 */ /* 0x000fe40002000000 */
[----:B------:R-:W-:Y:S02]  /*6970*/  FSEL R119, R18, -INF , P3 ;  /* 0xff80000012777808 */ /* 0x000fe40001800000 */
[----:B------:R-:W-:Y:S02]  /*6980*/  ISETP.GE.AND P4, PT, R12, R211, PT ;  /* 0x000000d30c00720c */ /* 0x000fe40003f86270 */
[----:B------:R-:W-:-:S02]  /*6990*/  IABS R8, R8 ;  /* 0x0000000800087213 */ /* 0x000fc40000000000 */
[----:B------:R-:W-:Y:S02]  /*69a0*/  I2FP.F32.S32 R29, R29 ;  /* 0x0000001d001d7245 */ /* 0x000fe40000201400 */
        /* <DEDUP_REMOVED lines=9> */
[----:B------:R-:W-:Y:S01]  /*6a40*/  I2FP.F32.S32 R8, R8 ;  /* 0x0000000800087245 */ /* 0x000fe20000201400 */
[----:B------:R-:W-:Y:S01]  /*6a50*/  FFMA.FTZ R28, -R199, R29, R28 ;  /* 0x0000001dc71c7223 */ /* 0x000fe2000001011c */
[----:B------:R-:W-:Y:S02]  /*6a60*/  IABS R31, R31 ;  /* 0x0000001f001f7213 */ /* 0x000fe40000000000 */
[----:B------:R-:W-:Y:S01]  /*6a70*/  IADD3 R29, PT, PT, R217, -0x69, -R214 ;  /* 0xffffff97d91d7810 */ /* 0x000fe20007ffe8d6 */
[----:B------:R-:W-:Y:S01]  /*6a80*/  FFMA.FTZ R8, -R199, R8, R44 ;  /* 0x00000008c7087223 */ /* 0x000fe2000001012c */
[----:B------:R-:W-:-:S02]  /*6a90*/  FSEL R131, R131, -INF , !P1 ;  /* 0xff80000083837808 */ /* 0x000fc40004800000 */
[----:B------:R-:W-:Y:S02]  /*6aa0*/  FSEL R113, R113, -INF , !P6 ;  /* 0xff80000071717808 */ /* 0x000fe40007000000 */
[C---:B------:R-:W-:Y:S02]  /*6ab0*/  ISETP.GE.AND P2, PT, R12.reuse, R211, PT ;  /* 0x000000d30c00720c */ /* 0x040fe40003f46270 */
[C---:B------:R-:W-:Y:S02]  /*6ac0*/  ISETP.GE.AND P1, PT, R12.reuse, R210, PT ;  /* 0x000000d20c00720c */ /* 0x040fe40003f26270 */
[C---:B------:R-:W-:Y:S02]  /*6ad0*/  ISETP.GE.AND P4, PT, R12.reuse, R209, PT ;  /* 0x000000d10c00720c */ /* 0x040fe40003f86270 */
[----:B------:R-:W-:Y:S01]  /*6ae0*/  ISETP.GE.AND P6, PT, R12, R208, PT ;  /* 0x000000d00c00720c */ /* 0x000fe20003fc6270 */
[----:B------:R-:W-:Y:S01]  /*6af0*/  VIADD R12, R172, 0x69 ;  /* 0x00000069ac0c7836 */ /* 0x000fe20000000000 */
[----:B------:R-:W-:Y:S01]  /*6b00*/  I2FP.F32.S32 R31, R31 ;  /* 0x0000001f001f7245 */ /* 0x000fe20000201400 */
[----:B------:R-:W-:Y:S01]  /*6b10*/  IMAD.IADD R14, R217, 0x1, -R214 ;  /* 0x00000001d90e7824 */ /* 0x000fe200078e0ad6 */
[----:B------:R-:W-:-:S02]  /*6b20*/  IABS R29, R29 ;  /* 0x0000001d001d7213 */ /* 0x000fc40000000000 */
[----:B------:R-:W-:Y:S01]  /*6b30*/  IADD3 R16, PT, PT, R217, -0x70, -R214 ;  /* 0xffffff90d9107810 */ /* 0x000fe20007ffe8d6 */
[----:B------:R-:W-:Y:S01]  /*6b40*/  FFMA.FTZ R31, -R199, R31, R42 ;  /* 0x0000001fc71f7223 */ /* 0x000fe2000001012a */
[----:B------:R-:W-:Y:S02]  /*6b50*/  FSEL R127, R32, -INF , P3 ;  /* 0xff800000207f7808 */ /* 0x000fe40001800000 */
[----:B------:R-:W-:Y:S02]  /*6b60*/  FSEL R123, R8, -INF , P4 ;  /* 0xff800000087b7808 */ /* 0x000fe40002000000 */
[----:B------:R-:W-:Y:S02]  /*6b70*/  ISETP.GE.AND P3, PT, R12, R211, PT ;  /* 0x000000d30c00720c */ /* 0x000fe40003f66270 */
[----:B------:R-:W-:Y:S02]  /*6b80*/  I2FP.F32.S32 R29, R29 ;  /* 0x0000001d001d7245 */ /* 0x000fe40000201400 */
[----:B------:R-:W-:-:S02]  /*6b90*/  IABS R8, R16 ;  /* 0x0000001000087213 */ /* 0x000fc40000000000 */
[----:B------:R-:W-:Y:S01]  /*6ba0*/  IABS R14, R14 ;  /* 0x0000000e000e7213 */ /* 0x000fe20000000000 */
[----:B------:R-:W-:Y:S01]  /*6bb0*/  FFMA.FTZ R29, -R199, R29, R48 ;  /* 0x0000001dc71d7223 */ /* 0x000fe20000010130 */
[----:B------:R-:W-:Y:S02]  /*6bc0*/  FSEL R109, R31, -INF , P3 ;  /* 0xff8000001f6d7808 */ /* 0x000fe40001800000 */
[----:B------:R-:W-:Y:S02]  /*6bd0*/  I2FP.F32.S32 R8, R8 ;  /* 0x0000000800087245 */ /* 0x000fe40000201400 */
[----:B------:R-:W-:Y:S02]  /*6be0*/  FSEL R111, R28, -INF , P2 ;  /* 0xff8000001c6f7808 */ /* 0x000fe40001000000 */
[----:B------:R-:W-:Y:S02]  /*6bf0*/  I2FP.F32.S32 R31, R14 ;  /* 0x0000000e001f7245 */ /* 0x000fe40000201400 */
[----:B------:R-:W-:Y:S01]  /*6c00*/  ISETP.GE.AND P2, PT, R12, R209, PT ;  /* 0x000000d10c00720c */ /* 0x000fe20003f46270 */
[----:B------:R-:W-:Y:S01]  /*6c10*/  FFMA.FTZ R52, -R199, R8, R52 ;  /* 0x00000008c7347223 */ /* 0x000fe20000010134 */
[----:B------:R-:W-:Y:S01]  /*6c20*/  FSEL R127, R127, -INF , !P5 ;  /* 0xff8000007f7f7808 */ /* 0x000fe20006800000 */
[----:B------:R-:W-:Y:S01]  /*6c30*/  FFMA.FTZ R8, -R199, R31, R82 ;  /* 0x0000001fc7087223 */ /* 0x000fe20000010152 */
[----:B------:R-:W-:-:S02]  /*6c40*/  FSEL R111, R111, -INF , !P1 ;  /* 0xff8000006f6f7808 */ /* 0x000fc40004800000 */
[C---:B------:R-:W-:Y:S02]  /*6c50*/  ISETP.GE.AND P5, PT, R12.reuse, R210, PT ;  /* 0x000000d20c00720c */ /* 0x040fe40003fa6270 */
[----:B------:R-:W-:Y:S01]  /*6c60*/  ISETP.GE.AND P1, PT, R12, R208, PT ;  /* 0x000000d00c00720c */ /* 0x000fe20003f26270 */
[C---:B------:R-:W-:Y:S01]  /*6c70*/  VIADD R12, R172.reuse, 0x70 ;  /* 0x00000070ac0c7836 */ /* 0x040fe20000000000 */
[----:B------:R-:W-:Y:S02]  /*6c80*/  FSEL R29, R29, -INF , P2 ;  /* 0xff8000001d1d7808 */ /* 0x000fe40001000000 */
[----:B------:R-:W-:Y:S02]  /*6c90*/  ISETP.GE.AND P2, PT, R172, R209, PT ;  /* 0x000000d1ac00720c */ /* 0x000fe40003f46270 */
[----:B------:R-:W-:Y:S02]  /*6ca0*/  IADD3 R31, PT, PT, R217, -0x71, -R214 ;  /* 0xffffff8fd91f7810 */ /* 0x000fe40007ffe8d6 */
[----:B------:R-:W-:-:S02]  /*6cb0*/  FSEL R121, R29, -INF , !P1 ;  /* 0xff8000001d797808 */ /* 0x000fc40004800000 */
[----:B------:R-:W-:Y:S02]  /*6cc0*/  ISETP.GE.AND P1, PT, R172, R208, PT ;  /* 0x000000d0ac00720c */ /* 0x000fe40003f26270 */
[----:B------:R-:W-:Y:S02]  /*6cd0*/  FSEL R8, R8, -INF , P2 ;  /* 0xff80000008087808 */ /* 0x000fe40001000000 */
[----:B------:R-:W-:Y:S02]  /*6ce0*/  ISETP.GE.AND P3, PT, R12, R209, PT ;  /* 0x000000d10c00720c */ /* 0x000fe40003f66270 */
[----:B------:R-:W-:Y:S02]  /*6cf0*/  IABS R31, R31 ;  /* 0x0000001f001f7213 */ /* 0x000fe40000000000 */
[----:B------:R-:W-:Y:S01]  /*6d00*/  IADD3 R29, PT, PT, R217, -0x78, -R214 ;  /* 0xffffff88d91d7810 */ /* 0x000fe20007ffe8d6 */
[----:B------:R-:W-:Y:S01]  /*6d10*/  VIADD R14, R172, 0x71 ;  /* 0x00000071ac0e7836 */ /* 0x000fe20000000000 */
[----:B------:R-:W-:-:S02]  /*6d20*/  FSEL R109, R109, -INF , !P5 ;  /* 0xff8000006d6d7808 */ /* 0x000fc40006800000 */
[----:B------:R-:W-:Y:S02]  /*6d30*/  FSEL R8, R8, -INF , !P1 ;  /* 0xff80000008087808 */ /* 0x000fe40004800000 */
[----:B------:R-:W-:Y:S02]  /*6d40*/  ISETP.GE.AND P5, PT, R12, R208, PT ;  /* 0x000000d00c00720c */ /* 0x000fe40003fa6270 */
[----:B------:R-:W-:Y:S02]  /*6d50*/  FSEL R105, R52, -INF , P3 ;  /* 0xff80000034697808 */ /* 0x000fe40001800000 */
[----:B------:R-:W-:Y:S01]  /*6d60*/  I2FP.F32.S32 R31, R31 ;  /* 0x0000001f001f7245 */ /* 0x000fe20000201400 */
[----:B------:R-:W-:Y:S01]  /*6d70*/  FFMA.FTZ R0, -R199, R6, R0 ;  /* 0x00000006c7007223 */ /* 0x000fe20000010100 */
[----:B------:R-:W-:Y:S02]  /*6d80*/  IABS R29, R29 ;  /* 0x0000001d001d7213 */ /* 0x000fe40000000000 */
[----:B------:R-:W-:-:S02]  /*6d90*/  FSEL R123, R123, -INF , !P6 ;  /* 0xff8000007b7b7808 */ /* 0x000fc40007000000 */
[----:B------:R-:W-:Y:S01]  /*6da0*/  FMNMX3.FTZ R6, R8, R43, R51, !PT ;  /* 0x0000002b08067276 */ /* 0x000fe20007810033 */
[----:B------:R-:W-:Y:S01]  /*6db0*/  FFMA.FTZ R31, -R199, R31, R46 ;  /* 0x0000001fc71f7223 */ /* 0x000fe2000001012e */
[CC--:B------:R-:W-:Y:S02]  /*6dc0*/  ISETP.GE.AND P4, PT, R12.reuse, R211.reuse, PT ;  /* 0x000000d30c00720c */ /* 0x0c0fe40003f86270 */
[----:B------:R-:W-:Y:S02]  /*6dd0*/  ISETP.GE.AND P6, PT, R12, R210, PT ;  /* 0x000000d20c00720c */ /* 0x000fe40003fc6270 */
[----:B------:R-:W-:Y:S02]  /*6de0*/  FSEL R105, R105, -INF , !P5 ;  /* 0xff80000069697808 */ /* 0x000fe40006800000 */
[----:B------:R-:W-:Y:S02]  /*6df0*/  IADD3 R12, PT, PT, R217, -0x79, -R214 ;  /* 0xffffff87d90c7810 */ /* 0x000fe40007ffe8d6 */
[----:B------:R-:W-:-:S02]  /*6e00*/  ISETP.GE.AND P3, PT, R14, R211, PT ;  /* 0x000000d30e00720c */ /* 0x000fc40003f66270 */
[C---:B------:R-:W-:Y:S02]  /*6e10*/  ISETP.GE.AND P5, PT, R14.reuse, R210, PT ;  /* 0x000000d20e00720c */ /* 0x040fe40003fa6270 */
[C---:B------:R-:W-:Y:S02]  /*6e20*/  ISETP.GE.AND P2, PT, R14.reuse, R209, PT ;  /* 0x000000d10e00720c */ /* 0x040fe40003f46270 */
[----:B------:R-:W-:Y:S02]  /*6e30*/  I2FP.F32.S32 R29, R29 ;  /* 0x0000001d001d7245 */ /* 0x000fe40000201400 */
[----:B------:R-:W-:Y:S01]  /*6e40*/  ISETP.GE.AND P1, PT, R14, R208, PT ;  /* 0x000000d00e00720c */ /* 0x000fe20003f26270 */
[----:B------:R-:W-:Y:S01]  /*6e50*/  VIADD R14, R172, 0x78 ;  /* 0x00000078ac0e7836 */ /* 0x000fe20000000000 */
[----:B------:R-:W-:Y:S01]  /*6e60*/  FMNMX3.FTZ R6, R6, R57, R69, !PT ;  /* 0x0000003906067276 */ /* 0x000fe20007810045 */
[----:B------:R-:W-:Y:S01]  /*6e70*/  FFMA.FTZ R29, -R199, R29, R54 ;  /* 0x0000001dc71d7223 */ /* 0x000fe20000010136 */
[----:B------:R-:W-:-:S02]  /*6e80*/  IABS R12, R12 ;  /* 0x0000000c000c7213 */ /* 0x000fc40000000000 */
[----:B------:R-:W-:Y:S02]  /*6e90*/  FSEL R31, R31, -INF , P2 ;  /* 0xff8000001f1f7808 */ /* 0x000fe40001000000 */
[----:B------:R-:W-:Y:S02]  /*6ea0*/  ISETP.GE.AND P2, PT, R14, R209, PT ;  /* 0x000000d10e00720c */ /* 0x000fe40003f46270 */
[----:B------:R-:W-:Y:S02]  /*6eb0*/  FMNMX3.FTZ R6, R6, R61, R33, !PT ;  /* 0x0000003d06067276 */ /* 0x000fe40007810021 */
[----:B------:R-:W-:Y:S02]  /*6ec0*/  I2FP.F32.S32 R12, R12 ;  /* 0x0000000c000c7245 */ /* 0x000fe40000201400 */
[----:B------:R-:W-:Y:S02]  /*6ed0*/  FSEL R65, R31, -INF , !P1 ;  /* 0xff8000001f417808 */ /* 0x000fe40004800000 */
[----:B------:R-:W-:-:S02]  /*6ee0*/  ISETP.GE.AND P1, PT, R14, R208, PT ;  /* 0x000000d00e00720c */ /* 0x000fc40003f26270 */
[----:B------:R-:W-:Y:S02]  /*6ef0*/  FSEL R29, R29, -INF , P2 ;  /* 0xff8000001d1d7808 */ /* 0x000fe40001000000 */
[----:B------:R-:W-:Y:S02]  /*6f00*/  FMNMX3.FTZ R6, R6, R23, R13, !PT ;  /* 0x0000001706067276 */ /* 0x000fe4000781000d */
[----:B------:R-:W-:Y:S01]  /*6f10*/  ISETP.GE.AND P2, PT, R172, R211, PT ;  /* 0x000000d3ac00720c */ /* 0x000fe20003f46270 */
[----:B------:R-:W-:Y:S01]  /*6f20*/  FFMA.FTZ R55, -R199, R12, R10 ;  /* 0x0000000cc7377223 */ /* 0x000fe2000001010a */
[----:B------:R-:W-:Y:S02]  /*6f30*/  FSEL R63, R29, -INF , !P1 ;  /* 0xff8000001d3f7808 */ /* 0x000fe40004800000 */
[----:B------:R-:W-:Y:S02]  /*6f40*/  FMNMX3.FTZ R12, R6, R223, R221, !PT ;  /* 0x000000df060c7276 */ /* 0x000fe400078100dd */
[----:B------:R-:W-:-:S02]  /*6f50*/  ISETP.GE.AND P1, PT, R172, R210, PT ;  /* 0x000000d2ac00720c */ /* 0x000fc40003f26270 */
[----:B------:R-:W-:-:S04]  /*6f60*/  FSEL R6, R0, -INF , P2 ;  /* 0xff80000000067808 */ /* 0x000fc80001000000 */
[----:B------:R-:W-:Y:S02]  /*6f70*/  FSEL R6, R6, -INF , !P1 ;  /* 0xff80000006067808 */ /* 0x000fe40004800000 */
[----:B------:R-:W-:Y:S02]  /*6f80*/  FMNMX3.FTZ R0, R12, R59, R117, !PT ;  /* 0x0000003b0c007276 */ /* 0x000fe40007810075 */
[----:B------:R-:W-:-:S04]  /*6f90*/  FMNMX3.FTZ R12, R6, R49, R45, !PT ;  /* 0x00000031060c7276 */ /* 0x000fc8000781002d */
[----:B------:R-:W-:-:S04]  /*6fa0*/  FMNMX3.FTZ R12, R12, R35, R21, !PT ;  /* 0x000000230c0c7276 */ /* 0x000fc80007810015 */
[----:B------:R-:W-:Y:S01]  /*6fb0*/  FMNMX3.FTZ R12, R12, R19, R17, !PT ;  /* 0x000000130c0c7276 */ /* 0x000fe20007810011 */
[----:B------:R-:W-:-:S03]  /*6fc0*/  VIADD R10, R172, 0x79 ;  /* 0x00000079ac0a7836 */ /* 0x000fc60000000000 */
[----:B------:R-:W-:-:S04]  /*6fd0*/  FMNMX3.FTZ R12, R12, R15, R67, !PT ;  /* 0x0000000f0c0c7276 */ /* 0x000fc80007810043 */
[----:B------:R-:W-:Y:S02]  /*6fe0*/  FMNMX3.FTZ R12, R12, R195, R219, !PT ;  /* 0x000000c30c0c7276 */ /* 0x000fe400078100db */
[----:B------:R-:W-:Y:S02]  /*6ff0*/  FMNMX3.FTZ R0, R0, R171, R169, !PT ;  /* 0x000000ab00007276 */ /* 0x000fe400078100a9 */
[----:B------:R-:W-:Y:S02]  /*7000*/  ISETP.GE.AND P1, PT, R10, R209, PT ;  /* 0x000000d10a00720c */ /* 0x000fe40003f26270 */
[----:B------:R-:W-:Y:S02]  /*7010*/  FMNMX3.FTZ R12, R12, R107, R167, !PT ;  /* 0x0000006b0c0c7276 */ /* 0x000fe400078100a7 */
[----:B------:R-:W-:Y:S02]  /*7020*/  FMNMX3.FTZ R0, R0, R115, R133, !PT ;  /* 0x0000007300007276 */ /* 0x000fe40007810085 */
[----:B------:R-:W-:-:S02]  /*7030*/  FSEL R55, R55, -INF , P1 ;  /* 0xff80000037377808 */ /* 0x000fc40000800000 */
[----:B------:R-:W-:Y:S02]  /*7040*/  ISETP.GE.AND P1, PT, R10, R208, PT ;  /* 0x000000d00a00720c */ /* 0x000fe40003f26270 */
[----:B------:R-:W-:Y:S02]  /*7050*/  FMNMX3.FTZ R12, R12, R125, R165, !PT ;  /* 0x0000007d0c0c7276 */ /* 0x000fe400078100a5 */
[----:B------:R-:W-:Y:S02]  /*7060*/  IADD3 R16, PT, PT, R215, -0x70, -R214 ;  /* 0xffffff90d7107810 */ /* 0x000fe40007ffe8d6 */
[----:B------:R-:W-:Y:S02]  /*7070*/  FMNMX3.FTZ R0, R0, R163, R161, !PT ;  /* 0x000000a300007276 */ /* 0x000fe400078100a1 */
[----:B------:R-:W-:Y:S02]  /*7080*/  FSEL R55, R55, -INF , !P1 ;  /* 0xff80000037377808 */ /* 0x000fe40004800000 */
[----:B------:R-:W-:-:S02]  /*7090*/  FMNMX3.FTZ R12, R12, R129, R159, !PT ;  /* 0x000000810c0c7276 */ /* 0x000fc4000781009f */
[C---:B------:R-:W-:Y:S02]  /*70a0*/  ISETP.GE.AND P2, PT, R14.reuse, R211, PT ;  /* 0x000000d30e00720c */ /* 0x040fe40003f46270 */
[----:B------:R-:W-:Y:S02]  /*70b0*/  ISETP.GE.AND P1, PT, R14, R210, PT ;  /* 0x000000d20e00720c */ /* 0x000fe40003f26270 */
[----:B------:R-:W-:Y:S02]  /*70c0*/  IABS R16, R16 ;  /* 0x0000001000107213 */ /* 0x000fe40000000000 */
[C-C-:B------:R-:W-:Y:S02]  /*70d0*/  IADD3 R14, PT, PT, R215.reuse, -0x71, -R214.reuse ;  /* 0xffffff8fd70e7810 */ /* 0x140fe40007ffe8d6 */
[----:B------:R-:W-:Y:S02]  /*70e0*/  IADD3 R31, PT, PT, R215, -0x78, -R214 ;  /* 0xffffff88d71f7810 */ /* 0x000fe40007ffe8d6 */
[----:B------:R-:W-:-:S02]  /*70f0*/  FMNMX3.FTZ R0, R0, R137, R155, !PT ;  /* 0x0000008900007276 */ /* 0x000fc4000781009b */
[----:B------:R-:W-:Y:S02]  /*7100*/  FMNMX3.FTZ R12, R12, R145, R157, !PT ;  /* 0x000000910c0c7276 */ /* 0x000fe4000781009d */
[----:B------:R-:W-:Y:S02]  /*7110*/  I2FP.F32.S32 R16, R16 ;  /* 0x0000001000107245 */ /* 0x000fe40000201400 */
[----:B------:R-:W-:Y:S02]  /*7120*/  IADD3 R29, PT, PT, R215, -0x79, -R214 ;  /* 0xffffff87d71d7810 */ /* 0x000fe40007ffe8d6 */
[----:B------:R-:W-:Y:S02]  /*7130*/  IABS R14, R14 ;  /* 0x0000000e000e7213 */ /* 0x000fe40000000000 */
[----:B------:R-:W-:Y:S02]  /*7140*/  IABS R31, R31 ;  /* 0x0000001f001f7213 */ /* 0x000fe40000000000 */
[----:B------:R-:W-:-:S02]  /*7150*/  FMNMX3.FTZ R0, R0, R153, R151, !PT ;  /* 0x0000009900007276 */ /* 0x000fc40007810097 */
[----:B------:R-:W-:Y:S01]  /*7160*/  FMNMX3.FTZ R12, R12, R149, R143, !PT ;  /* 0x000000950c0c7276 */ /* 0x000fe2000781008f */
[C---:B------:R-:W-:Y:S01]  /*7170*/  FFMA.FTZ R30, -R199.reuse, R16, R30 ;  /* 0x00000010c71e7223 */ /* 0x040fe2000001011e */
[----:B------:R-:W-:Y:S02]  /*7180*/  IABS R29, R29 ;  /* 0x0000001d001d7213 */ /* 0x000fe40000000000 */
[----:B------:R-:W-:Y:S02]  /*7190*/  I2FP.F32.S32 R14, R14 ;  /* 0x0000000e000e7245 */ /* 0x000fe40000201400 */
[----:B------:R-:W-:Y:S02]  /*71a0*/  I2FP.F32.S32 R31, R31 ;  /* 0x0000001f001f7245 */ /* 0x000fe40000201400 */
[----:B------:R-:W-:Y:S02]  /*71b0*/  FMNMX3.FTZ R0, R0, R147, R131, !PT ;  /* 0x0000009300007276 */ /* 0x000fe40007810083 */
[----:B------:R-:W-:Y:S01]  /*71c0*/  FMNMX3.FTZ R12, R12, R141, R139, !PT ;  /* 0x0000008d0c0c7276 */ /* 0x000fe2000781008b */
[C---:B------:R-:W-:Y:S01]  /*71d0*/  FFMA.FTZ R14, -R199.reuse, R14, R20 ;  /* 0x0000000ec70e7223 */ /* 0x040fe20000010114 */
[----:B------:R-:W-:Y:S01]  /*71e0*/  I2FP.F32.S32 R29, R29 ;  /* 0x0000001d001d7245 */ /* 0x000fe20000201400 */
[----:B------:R-:W-:Y:S01]  /*71f0*/  FFMA.FTZ R22, -R199, R31, R22 ;  /* 0x0000001fc7167223 */ /* 0x000fe20000010116 */
[----:B------:R-:W-:-:S02]  /*7200*/  FMNMX3.FTZ R0, R0, R127, R123, !PT ;  /* 0x0000007f00007276 */ /* 0x000fc4000781007b */
[----:B------:R-:W-:Y:S02]  /*7210*/  FSEL R30, R30, -INF , P4 ;  /* 0xff8000001e1e7808 */ /* 0x000fe40002000000 */
[----:B------:R-:W-:Y:S01]  /*7220*/  FMNMX3.FTZ R12, R12, R135, R119, !PT ;  /* 0x000000870c0c7276 */ /* 0x000fe20007810077 */
[----:B------:R-:W-:Y:S01]  /*7230*/  FFMA.FTZ R29, -R199, R29, R50 ;  /* 0x0000001dc71d7223 */ /* 0x000fe20000010132 */
[----:B------:R-:W-:Y:S02]  /*7240*/  FMNMX3.FTZ R0, R0, R121, R105, !PT ;  /* 0x0000007900007276 */ /* 0x000fe40007810069 */
[----:B------:R-:W-:Y:S02]  /*7250*/  ISETP.GE.AND P4, PT, R10, R211, PT ;  /* 0x000000d30a00720c */ /* 0x000fe40003f86270 */
[----:B------:R-:W-:Y:S02]  /*7260*/  FSEL R14, R14, -INF , P3 ;  /* 0xff8000000e0e7808 */ /* 0x000fe40001800000 */
[----:B------:R-:W-:-:S02]  /*7270*/  FSEL R22, R22, -INF , P2 ;  /* 0xff80000016167808 */ /* 0x000fc40001000000 */
[----:B------:R-:W-:Y:S02]  /*7280*/  FSEL R47, R30, -INF , !P6 ;  /* 0xff8000001e2f7808 */ /* 0x000fe40007000000 */
[----:B------:R-:W-:Y:S02]  /*7290*/  FMNMX3.FTZ R12, R12, R113, R111, !PT ;  /* 0x000000710c0c7276 */ /* 0x000fe4000781006f */
[----:B------:R-:W-:Y:S02]  /*72a0*/  FMNMX3.FTZ R0, R0, R65, R63, !PT ;  /* 0x0000004100007276 */ /* 0x000fe4000781003f */
[----:B------:R-:W-:Y:S02]  /*72b0*/  ISETP.GE.AND P3, PT, R10, R210, PT ;  /* 0x000000d20a00720c */ /* 0x000fe40003f66270 */
[----:B------:R-:W-:Y:S02]  /*72c0*/  FSEL R29, R29, -INF , P4 ;  /* 0xff8000001d1d7808 */ /* 0x000fe40002000000 */
        /* <DEDUP_REMOVED lines=331> */
[----:B------:R-:W-:Y:S01]  /*8780*/  ISETP.GT.AND P1, PT, R175, R192, PT ;  /* 0x000000c0af00720c */ /* 0x000fe20003f24270 */
        /* <DEDUP_REMOVED lines=83> */
.L_x_14083:
        /* <DEDUP_REMOVED lines=8> */
.L_x_14084:
[----:B------:R-:W-:Y:S05]  /*8d40*/  BSYNC.RECONVERGENT B0 ;  /* 0x0000000000007941 */ /* 0x000fea0003800200 */
.L_x_14082:
        /* <DEDUP_REMOVED lines=37> */
[----:B------:R-:W-:-:S02]  /*8fa0*/  @!P1 LEA.HI.X R17, R188, R9, R189, 0x7, P2 ;  /* 0x00000009bc119211 */ /* 0x000fc400010f3cbd */
[----:B------:R-:W-:Y:S01]  /*8fb0*/  @!P1 LEA.HI.X R5, R188, R9, R189, 0x6, P3 ;  /* 0x00000009bc059211 */ /* 0x000fe200018f34bd */
        /* <DEDUP_REMOVED lines=33> */
[----:B------:R-:W1:Y:S01]  /*91d0*/  LDSM.16.M88.4 R168, [R184+0x5800] ;  /* 0x00580000b8a8783b */ /* 0x000e620000000200 */
[----:B------:R-:W-:-:S02]  /*91e0*/  IADD3 R220, PT, PT, R217, 0x60, -R214 ;  /* 0x00000060d9dc7810 */ /* 0x000fc40007ffe8d6 */
[C-C-:B------:R-:W-:Y:S01]  /*91f0*/  IADD3 R216, PT, PT, R217.reuse, 0x5f, -R214.reuse ;  /* 0x0000005fd9d87810 */ /* 0x140fe20007ffe8d6 */
[----:B------:R-:W5:Y:S01]  /*9200*/  LDSM.16.M88.4 R20, [R184+0x2000] ;  /* 0x00200000b814783b */ /* 0x000f620000000200 */
[--C-:B------:R-:W-:Y:S02]  /*9210*/  IADD3 R233, PT, PT, R217, 0x7, -R214.reuse ;  /* 0x00000007d9e97810 */ /* 0x100fe40007ffe8d6 */
[C-C-:B------:R-:W-:Y:S01]  /*9220*/  IADD3 R232, PT, PT, R215.reuse, 0x7f, -R214.reuse ;  /* 0x0000007fd7e87810 */ /* 0x140fe20007ffe8d6 */
[----:B------:R-:W-:Y:S01]  /*9230*/  LDSM.16.M88.4 R156, [R183] ;  /* 0x00000000b79c783b */ /* 0x000fe20000000200 */
[C-C-:B------:R-:W-:Y:S02]  /*9240*/  IADD3 R231, PT, PT, R215.reuse, 0x78, -R214.reuse ;  /* 0x00000078d7e77810 */ /* 0x140fe40007ffe8d6 */
[C-C-:B------:R-:W-:Y:S01]  /*9250*/  IADD3 R229, PT, PT, R215.reuse, 0x77, -R214.reuse ;  /* 0x00000077d7e57810 */ /* 0x140fe20007ffe8d6 */
[----:B------:R-:W3:Y:S01]  /*9260*/  LDSM.16.M88.4 R160, [R179+0x5800] ;  /* 0x00580000b3a0783b */ /* 0x000ee20000000200 */
[----:B------:R-:W-:-:S02]  /*9270*/  IADD3 R228, PT, PT, R215, 0x70, -R214 ;  /* 0x00000070d7e47810 */ /* 0x000fc40007ffe8d6 */
[C-C-:B------:R-:W-:Y:S01]  /*9280*/  IADD3 R226, PT, PT, R215.reuse, 0x6f, -R214.reuse ;  /* 0x0000006fd7e27810 */ /* 0x140fe20007ffe8d6 */
[----:B------:R-:W3:Y:S01]  /*9290*/  LDSM.16.M88.4 R164, [R179+0x2000] ;  /* 0x00200000b3a4783b */ /* 0x000ee20000000200 */
[C-C-:B------:R-:W-:Y:S02]  /*92a0*/  IADD3 R225, PT, PT, R215.reuse, 0x68, -R214.reuse ;  /* 0x00000068d7e17810 */ /* 0x140fe40007ffe8d6 */
[C-C-:B------:R-:W-:Y:S01]  /*92b0*/  IADD3 R223, PT, PT, R215.reuse, 0x67, -R214.reuse ;  /* 0x00000067d7df7810 */ /* 0x140fe20007ffe8d6 */
[----:B------:R-:W-:Y:S01]  /*92c0*/  LDSM.16.M88.4 R40, [R182] ;  /* 0x00000000b628783b */ /* 0x000fe20000000200 */
[C-C-:B------:R-:W-:Y:S02]  /*92d0*/  IADD3 R221, PT, PT, R215.reuse, 0x60, -R214.reuse ;  /* 0x00000060d7dd7810 */ /* 0x140fe40007ffe8d6 */
[----:B------:R-:W-:Y:S01]  /*92e0*/  IADD3 R235, PT, PT, R215, 0x7, -R214 ;  /* 0x00000007d7eb7810 */ /* 0x000fe20007ffe8d6 */
[----:B------:R-:W3:Y:S01]  /*92f0*/  LDSM.16.M88.4 R28, [R178+0x5800] ;  /* 0x00580000b21c783b */ /* 0x000ee20000000200 */
[----:B------:R-:W-:-:S02]  /*9300*/  ISETP.GE.AND P2, PT, R234, R211, PT ;  /* 0x000000d3ea00720c */ /* 0x000fc40003f46270 */
[----:B------:R-:W-:Y:S01]  /*9310*/  IABS R235, R235 ;  /* 0x000000eb00eb7213 */ /* 0x000fe20000000000 */
[----:B------:R-:W3:Y:S01]  /*9320*/  LDSM.16.M88.4 R32, [R178+0x2000] ;  /* 0x00200000b220783b */ /* 0x000ee20000000200 */
[C---:B------:R-:W-:Y:S02]  /*9330*/  ISETP.GE.AND P6, PT, R234.reuse, R210, PT ;  /* 0x000000d2ea00720c */ /* 0x040fe40003fc6270 */
[C---:B------:R-:W-:Y:S01]  /*9340*/  ISETP.GE.AND P3, PT, R234.reuse, R209, PT ;  /* 0x000000d1ea00720c */ /* 0x040fe20003f66270 */
[----:B------:R-:W3:Y:S01]  /*9350*/  LDSM.16.M88.4 R124, [R184+0x2800] ;  /* 0x00280000b87c783b */ /* 0x000ee20000000200 */
[----:B------:R-:W-:Y:S02]  /*9360*/  IABS R232, R232 ;  /* 0x000000e800e87213 */ /* 0x000fe40000000000 */
[----:B------:R-:W-:Y:S01]  /*9370*/  ISETP.GE.AND P4, PT, R234, R208, PT ;  /* 0x000000d0ea00720c */ /* 0x000fe20003f86270 */
[----:B------:R-:W3:Y:S01]  /*9380*/  LDSM.16.M88.4 R116, [R184+0x3000] ;  /* 0x00300000b874783b */ /* 0x000ee20000000200 */
[----:B------:R-:W-:-:S02]  /*9390*/  IABS R231, R231 ;  /* 0x000000e700e77213 */ /* 0x000fc40000000000 */
[----:B------:R-:W-:Y:S01]  /*93a0*/  IABS R230, R230 ;  /* 0x000000e600e67213 */ /* 0x000fe20000000000 */
[C---:B-1----:R-:W-:Y:S01]  /*93b0*/  HMMA.16816.F32 R16, R44.reuse, R170, RZ ;  /* 0x000000aa2c10723c */ /* 0x042fe200000018ff */
[----:B------:R-:W1:Y:S01]  /*93c0*/  LDSM.16.M88.4 R108, [R184+0x3800] ;  /* 0x00380000b86c783b */ /* 0x000e620000000200 */
[--C-:B------:R-:W-:Y:S02]  /*93d0*/  IADD3 R170, PT, PT, R217, 0x58, -R214.reuse ;  /* 0x00000058d9aa7810 */ /* 0x100fe40007ffe8d6 */
[----:B------:R-:W-:Y:S01]  /*93e0*/  IADD3 R171, PT, PT, R215, 0x58, -R214 ;  /* 0x00000058d7ab7810 */ /* 0x000fe20007ffe8d6 */
[----:B------:R-:W1:Y:S01]  /*93f0*/  LDSM.16.M88.4 R64, [R184+0x4000] ;  /* 0x00400000b840783b */ /* 0x000e620000000200 */
[----:B------:R-:W-:Y:S02]  /*9400*/  IABS R229, R229 ;  /* 0x000000e500e57213 */ /* 0x000fe40000000000 */
[----:B-----5:R-:W-:Y:S01]  /*9410*/  HMMA.16816.F32 R24, R44, R20, RZ ;  /* 0x000000142c18723c */ /* 0x020fe200000018ff */
[----:B------:R-:W5:Y:S01]  /*9420*/  LDSM.16.M88.4 R56, [R184+0x4800] ;  /* 0x00480000b838783b */ /* 0x000f620000000200 */
[----:B------:R-:W-:-:S02]  /*9430*/  IABS R228, R228 ;  /* 0x000000e400e47213 */ /* 0x000fc40000000000 */
[----:B------:R-:W-:Y:S01]  /*9440*/  IABS R227, R227 ;  /* 0x000000e300e37213 */ /* 0x000fe20000000000 */
[----:B------:R-:W5:Y:S01]  /*9450*/  LDSM.16.M88.4 R48, [R184+0x5000] ;  /* 0x00500000b830783b */ /* 0x000f620000000200 */
[----:B------:R-:W-:Y:S02]  /*9460*/  IABS R226, R226 ;  /* 0x000000e200e27213 */ /* 0x000fe40000000000 */
[----:B------:R-:W-:Y:S01]  /*9470*/  HMMA.16816.F32 R20, R44, R22, RZ ;  /* 0x000000162c14723c */ /* 0x000fe200000018ff */
[----:B--2---:R-:W-:Y:S01]  /*9480*/  LDSM.16.M88.4 R12, [R181] ;  /* 0x00000000b50c783b */ /* 0x004fe20000000200 */
[----:B------:R-:W-:Y:S02]  /*9490*/  IABS R224, R224 ;  /* 0x000000e000e07213 */ /* 0x000fe40000000000 */
[----:B------:R-:W-:Y:S01]  /*94a0*/  IABS R225, R225 ;  /* 0x000000e100e17213 */ /* 0x000fe20000000000 */
[----:B------:R-:W2:Y:S01]  /*94b0*/  LDSM.16.M88.4 R4, [R177+0x5800] ;  /* 0x00580000b104783b */ /* 0x000ea20000000200 */
[----:B------:R-:W-:-:S02]  /*94c0*/  IABS R223, R223 ;  /* 0x000000df00df7213 */ /* 0x000fc40000000000 */
[C---:B---3--:R-:W-:Y:S01]  /*94d0*/  HMMA.16816.F32 R16, R156.reuse, R162, R16 ;  /* 0x000000a29c10723c */ /* 0x048fe20000001810 */
[----:B------:R-:W3:Y:S01]  /*94e0*/  LDSM.16.M88.4 R152, [R179+0x2800] ;  /* 0x00280000b398783b */ /* 0x000ee20000000200 */
[C-C-:B------:R-:W-:Y:S02]  /*94f0*/  IADD3 R163, PT, PT, R215.reuse, 0x47, -R214.reuse ;  /* 0x00000047d7a37810 */ /* 0x140fe40007ffe8d6 */
[C-C-:B------:R-:W-:Y:S01]  /*9500*/  IADD3 R162, PT, PT, R215.reuse, 0x40, -R214.reuse ;  /* 0x00000040d7a27810 */ /* 0x140fe20007ffe8d6 */
[----:B------:R-:W3:Y:S01]  /*9510*/  LDSM.16.M88.4 R8, [R177+0x2000] ;  /* 0x00200000b108783b */ /* 0x000ee20000000200 */
[----:B------:R-:W-:Y:S02]  /*9520*/  IABS R222, R222 ;  /* 0x000000de00de7213 */ /* 0x000fe40000000000 */
[----:B------:R-:W-:Y:S01]  /*9530*/  HMMA.16816.F32 R24, R156, R164, R24 ;  /* 0x000000a49c18723c */ /* 0x000fe20000001818 */
[----:B------:R-:W3:Y:S01]  /*9540*/  LDSM.16.M88.4 R148, [R179+0x3000] ;  /* 0x00300000b394783b */ /* 0x000ee20000000200 */
[----:B------:R-:W-:-:S02]  /*9550*/  IADD3 R165, PT, PT, R215, 0x4f, -R214 ;  /* 0x0000004fd7a57810 */ /* 0x000fc40007ffe8d6 */
[--C-:B------:R-:W-:Y:S01]  /*9560*/  IADD3 R164, PT, PT, R215, 0x48, -R214.reuse ;  /* 0x00000048d7a47810 */ /* 0x100fe20007ffe8d6 */
[----:B------:R-:W3:Y:S01]  /*9570*/  LDSM.16.M88.4 R144, [R179+0x3800] ;  /* 0x00380000b390783b */ /* 0x000ee20000000200 */
[----:B------:R-:W-:Y:S02]  /*9580*/  IABS R220, R220 ;  /* 0x000000dc00dc7213 */ /* 0x000fe40000000000 */
[----:B------:R-:W-:Y:S01]  /*9590*/  HMMA.16816.F32 R20, R156, R166, R20 ;  /* 0x000000a69c14723c */ /* 0x000fe20000001814 */
[----:B------:R-:W3:Y:S01]  /*95a0*/  LDSM.16.M88.4 R140, [R179+0x4000] ;  /* 0x00400000b38c783b */ /* 0x000ee20000000200 */
[--C-:B------:R-:W-:Y:S02]  /*95b0*/  IADD3 R166, PT, PT, R217, 0x50, -R214.reuse ;  /* 0x00000050d9a67810 */ /* 0x100fe40007ffe8d6 */
[----:B------:R-:W-:Y:S01]  /*95c0*/  IADD3 R167, PT, PT, R215, 0x50, -R214 ;  /* 0x00000050d7a77810 */ /* 0x000fe20007ffe8d6 */
[----:B------:R-:W4:Y:S01]  /*95d0*/  LDSM.16.M88.4 R136, [R179+0x4800] ;  /* 0x00480000b388783b */ /* 0x000f220000000200 */
[----:B------:R-:W-:-:S02]  /*95e0*/  IABS R221, R221 ;  /* 0x000000dd00dd7213 */ /* 0x000fc40000000000 */
[C---:B------:R-:W-:Y:S01]  /*95f0*/  HMMA.16816.F32 R16, R40.reuse, R30, R16 ;  /* 0x0000001e2810723c */ /* 0x040fe20000001810 */
[----:B------:R-:W4:Y:S01]  /*9600*/  LDSM.16.M88.4 R132, [R179+0x5000] ;  /* 0x00500000b384783b */ /* 0x000f220000000200 */
[C-C-:B------:R-:W-:Y:S02]  /*9610*/  IADD3 R31, PT, PT, R217.reuse, 0x17, -R214.reuse ;  /* 0x00000017d91f7810 */ /* 0x140fe40007ffe8d6 */
[----:B------:R-:W-:Y:S01]  /*9620*/  IADD3 R30, PT, PT, R217, 0x10, -R214 ;  /* 0x00000010d91e7810 */ /* 0x000fe20007ffe8d6 */
[----:B------:R-:W0:Y:S01]  /*9630*/  LDGDEPBAR ;  /* 0x00000000000079af */ /* 0x000e220000000000 */
[----:B------:R-:W-:Y:S02]  /*9640*/  I2FP.F32.S32 R239, R220 ;  /* 0x000000dc00ef7245 */ /* 0x000fe40000201400 */
[----:B------:R-:W-:Y:S01]  /*9650*/  HMMA.16816.F32 R24, R40, R32, R24 ;  /* 0x000000202818723c */ /* 0x000fe20000001818 */
[----:B------:R-:W-:Y:S02]  /*9660*/  IABS R216, R216 ;  /* 0x000000d800d87213 */ /* 0x000fe40000000000 */
[----:B------:R-:W-:-:S02]  /*9670*/  IABS R171, R171 ;  /* 0x000000ab00ab7213 */ /* 0x000fc40000000000 */
[----:B------:R-:W-:Y:S02]  /*9680*/  IABS R170, R170 ;  /* 0x000000aa00aa7213 */ /* 0x000fe40000000000 */
[----:B------:R-:W-:Y:S01]  /*9690*/  IABS R167, R167 ;  /* 0x000000a700a77213 */ /* 0x000fe20000000000 */
[----:B------:R-:W-:Y:S01]  /*96a0*/  HMMA.16816.F32 R20, R40, R34, R20 ;  /* 0x000000222814723c */ /* 0x000fe20000001814 */
[----:B------:R-:W4:Y:S01]  /*96b0*/  LDSM.16.M88.4 R32, [R178+0x2800] ;  /* 0x00280000b220783b */ /* 0x000f220000000200 */
[----:B------:R-:W-:Y:S02]  /*96c0*/  I2FP.F32.S32 R241, R170 ;  /* 0x000000aa00f17245 */ /* 0x000fe40000201400 */
[----:B------:R-:W-:Y:S02]  /*96d0*/  IABS R166, R166 ;  /* 0x000000a600a67213 */ /* 0x000fe40000000000 */
[----:B------:R-:W-:Y:S02]  /*96e0*/  IABS R165, R165 ;  /* 0x000000a500a57213 */ /* 0x000fe40000000000 */
[----:B------:R-:W-:Y:S01]  /*96f0*/  HMMA.16816.F32 R128, R44, R124, RZ ;  /* 0x0000007c2c80723c */ /* 0x000fe200000018ff */
[----:B------:R-:W-:-:S02]  /*9700*/  IABS R164, R164 ;  /* 0x000000a400a47213 */ /* 0x000fc40000000000 */
[----:B------:R-:W-:Y:S02]  /*9710*/  IABS R163, R163 ;  /* 0x000000a300a37213 */ /* 0x000fe40000000000 */
[----:B------:R-:W-:Y:S02]  /*9720*/  IABS R162, R162 ;  /* 0x000000a200a27213 */ /* 0x000fe40000000000 */
[----:B------:R-:W-:Y:S01]  /*9730*/  IABS R31, R31 ;  /* 0x0000001f001f7213 */ /* 0x000fe20000000000 */
[----:B------:R-:W-:Y:S01]  /*9740*/  HMMA.16816.F32 R120, R44, R116, RZ ;  /* 0x000000742c78723c */ /* 0x000fe200000018ff */
[----:B------:R-:W-:Y:S02]  /*9750*/  IABS R30, R30 ;  /* 0x0000001e001e7213 */ /* 0x000fe40000000000 */
[----:B------:R-:W-:-:S05]  /*9760*/  I2FP.F32.S32 R31, R31 ;  /* 0x0000001f001f7245 */ /* 0x000fca0000201400 */
        /* <DEDUP_REMOVED lines=12> */
[--C-:B------:R-:W-:Y:S02]  /*9830*/  IADD3 R169, PT, PT, R215, 0x57, -R214.reuse ;  /* 0x00000057d7a97810 */ /* 0x100fe40007ffe8d6 */
[----:B------:R-:W-:Y:S02]  /*9840*/  IABS R168, R168 ;  /* 0x000000a800a87213 */ /* 0x000fe40000000000 */
[----:B------:R-:W-:Y:S01]  /*9850*/  IABS R169, R169 ;  /* 0x000000a900a97213 */ /* 0x000fe20000000000 */
[----:B--2---:R-:W-:Y:S01]  /*9860*/  HMMA.16816.F32 R16, R12, R6, R16 ;  /* 0x000000060c10723c */ /* 0x004fe20000001810 */
[C-C-:B------:R-:W-:Y:S02]  /*9870*/  IADD3 R7, PT, PT, R217.reuse, 0xf, -R214.reuse ;  /* 0x0000000fd9077810 */ /* 0x140fe40007ffe8d6 */
[----:B------:R-:W-:Y:S02]  /*9880*/  IADD3 R6, PT, PT, R217, 0x8, -R214 ;  /* 0x00000008d9067810 */ /* 0x000fe40007ffe8d6 */
[----:B------:R-:W-:-:S02]  /*9890*/  IABS R7, R7 ;  /* 0x0000000700077213 */ /* 0x000fc40000000000 */
[----:B------:R-:W-:Y:S01]  /*98a0*/  IABS R6, R6 ;  /* 0x0000000600067213 */ /* 0x000fe20000000000 */
[----:B---3--:R-:W-:Y:S01]  /*98b0*/  HMMA.16816.F32 R128, R156, R152, R128 ;  /* 0x000000989c80723c */ /* 0x008fe20000001880 */
[--C-:B------:R-:W-:Y:S02]  /*98c0*/  IADD3 R153, PT, PT, R217, 0x4f, -R214.reuse ;  /* 0x0000004fd9997810 */ /* 0x100fe40007ffe8d6 */
[--C-:B------:R-:W-:Y:S02]  /*98d0*/  IADD3 R152, PT, PT, R215, 0x2f, -R214.reuse ;  /* 0x0000002fd7987810 */ /* 0x100fe40007ffe8d6 */
[----:B------:R-:W-:Y:S02]  /*98e0*/  IABS R153, R153 ;  /* 0x0000009900997213 */ /* 0x000fe40000000000 */
[----:B------:R-:W-:Y:S01]  /*98f0*/  IABS R152, R152 ;  /* 0x0000009800987213 */ /* 0x000fe20000000000 */
[----:B------:R-:W-:Y:S01]  /*9900*/  HMMA.16816.F32 R24, R12, R8, R24 ;  /* 0x000000080c18723c */ /* 0x000fe20000001818 */
[----:B------:R-:W-:-:S02]  /*9910*/  IADD3 R8, PT, PT, R217, 0x80, -R214 ;  /* 0x00000080d9087810 */ /* 0x000fc40007ffe8d6 */
[--C-:B------:R-:W-:Y:S02]  /*9920*/  IADD3 R9, PT, PT, R215, 0x80, -R214.reuse ;  /* 0x00000080d7097810 */ /* 0x100fe40007ffe8d6 */
[----:B------:R-:W-:Y:S02]  /*9930*/  I2FP.F32.S32 R7, R7 ;  /* 0x0000000700077245 */ /* 0x000fe40000201400 */
[----:B------:R-:W-:Y:S01]  /*9940*/  IABS R9, R9 ;  /* 0x0000000900097213 */ /* 0x000fe20000000000 */
[----:B------:R-:W-:Y:S01]  /*9950*/  HMMA.16816.F32 R124, R156, R154, R124 ;  /* 0x0000009a9c7c723c */ /* 0x000fe2000000187c */
[C-C-:B------:R-:W-:Y:S02]  /*9960*/  IADD3 R154, PT, PT, R217.reuse, 0x6f, -R214.reuse ;  /* 0x0000006fd99a7810 */ /* 0x140fe40007ffe8d6 */
[----:B------:R-:W-:Y:S02]  /*9970*/  IADD3 R155, PT, PT, R217, 0x47, -R214 ;  /* 0x00000047d99b7810 */ /* 0x000fe40007ffe8d6 */
[----:B------:R-:W-:-:S02]  /*9980*/  I2FP.F32.S32 R6, R6 ;  /* 0x0000000600067245 */ /* 0x000fc40000201400 */
[----:B------:R-:W-:Y:S01]  /*9990*/  IABS R155, R155 ;  /* 0x0000009b009b7213 */ /* 0x000fe20000000000 */
[----:B------:R-:W-:Y:S01]  /*99a0*/  HMMA.16816.F32 R120, R156, R148, R120 ;  /* 0x000000949c78723c */ /* 0x000fe20000001878 */
[C-C-:B------:R-:W-:Y:S02]  /*99b0*/  IADD3 R148, PT, PT, R217.reuse, 0x77, -R214.reuse ;  /* 0x00000077d9947810 */ /* 0x140fe40007ffe8d6 */
        /* <DEDUP_REMOVED lines=18> */
[C-C-:B------:R-:W-:Y:S02]  /*9ae0*/  IADD3 R140, PT, PT, R217.reuse, 0x1f, -R214.reuse ;  /* 0x0000001fd98c7810 */ /* 0x140fe40007ffe8d6 */
[----:B------:R-:W-:Y:S02]  /*9af0*/  IABS R141, R141 ;  /* 0x0000008d008d7213 */ /* 0x000fe40000000000 */
[----:B------:R-:W-:Y:S01]  /*9b00*/  IABS R140, R140 ;  /* 0x0000008c008c7213 */ /* 0x000fe20000000000 */
[C---:B------:R-:W-:Y:S01]  /*9b10*/  HMMA.16816.F32 R64, R156.reuse, R142, R64 ;  /* 0x0000008e9c40723c */ /* 0x040fe20000001840 */
[--C-:B------:R-:W-:Y:S02]  /*9b20*/  IADD3 R143, PT, PT, R217, 0x38, -R214.reuse ;  /* 0x00000038d98f7810 */ /* 0x100fe40007ffe8d6 */
[--C-:B------:R-:W-:Y:S01]  /*9b30*/  IADD3 R142, PT, PT, R215, 0x1f, -R214.reuse ;  /* 0x0000001fd78e7810 */ /* 0x100fe20007ffe8d6 */
[-C--:B----4-:R-:W-:Y:S01]  /*9b40*/  FMUL.FTZ R236, R19, R195.reuse ;  /* 0x000000c313ec7220 */ /* 0x090fe20000410000 */
[--C-:B------:R-:W-:Y:S01]  /*9b50*/  IADD3 R19, PT, PT, R215, 0x8, -R214.reuse ;  /* 0x00000008d7137810 */ /* 0x100fe20007ffe8d6 */
[-C--:B------:R-:W-:Y:S01]  /*9b60*/  FMUL.FTZ R24, R24, R195.reuse ;  /* 0x000000c318187220 */ /* 0x080fe20000410000 */
[-C--:B------:R-:W-:Y:S01]  /*9b70*/  FMUL.FTZ R27, R27, R195.reuse ;  /* 0x000000c31b1b7220 */ /* 0x080fe20000410000 */
[C---:B------:R-:W-:Y:S01]  /*9b80*/  HMMA.16816.F32 R60, R156.reuse, R136, R60 ;  /* 0x000000889c3c723c */ /* 0x040fe2000000183c */
[C-C-:B------:R-:W-:Y:S01]  /*9b90*/  IADD3 R137, PT, PT, R217.reuse, 0x3f, -R214.reuse ;  /* 0x0000003fd9897810 */ /* 0x140fe20007ffe8d6 */
[----:B------:R-:W-:Y:S01]  /*9ba0*/  FMUL.FTZ R16, R16, R195 ;  /* 0x000000c310107220 */ /* 0x000fe20000410000 */
[--C-:B------:R-:W-:Y:S01]  /*9bb0*/  IADD3 R136, PT, PT, R217, 0x18, -R214.reuse ;  /* 0x00000018d9887810 */ /* 0x100fe20007ffe8d6 */
[----:B------:R-:W-:Y:S01]  /*9bc0*/  MUFU.TANH R24, R24 ;  /* 0x0000001800187308 */ /* 0x000fe20000002400 */
[----:B------:R-:W-:Y:S01]  /*9bd0*/  IABS R137, R137 ;  /* 0x0000008900897213 */ /* 0x000fe20000000000 */
[----:B------:R-:W-:Y:S01]  /*9be0*/  FMUL.FTZ R18, R18, R195 ;  /* 0x000000c312127220 */ /* 0x000fe20000410000 */
[----:B------:R-:W-:Y:S01]  /*9bf0*/  IABS R142, R142 ;  /* 0x0000008e008e7213 */ /* 0x000fe20000000000 */
[----:B------:R-:W-:Y:S01]  /*9c00*/  HMMA.16816.F32 R56, R156, R138, R56 ;  /* 0x0000008a9c38723c */ /* 0x000fe20000001838 */
[----:B------:R-:W-:-:S02]  /*9c10*/  IADD3 R139, PT, PT, R215, 0x18, -R214 ;  /* 0x00000018d78b7810 */ /* 0x000fc40007ffe8d6 */
[--C-:B------:R-:W-:Y:S01]  /*9c20*/  IADD3 R138, PT, PT, R215, 0x17, -R214.reuse ;  /* 0x00000017d78a7810 */ /* 0x100fe20007ffe8d6 */
[----:B------:R-:W-:Y:S01]  /*9c30*/  MUFU.TANH R16, R16 ;  /* 0x0000001000107308 */ /* 0x000fe20000002400 */
[----:B------:R-:W-:Y:S02]  /*9c40*/  IABS R139, R139 ;  /* 0x0000008b008b7213 */ /* 0x000fe40000000000 */
[----:B------:R-:W-:Y:S01]  /*9c50*/  IABS R136, R136 ;  /* 0x0000008800887213 */ /* 0x000fe20000000000 */
[----:B------:R-:W-:Y:S01]  /*9c60*/  HMMA.16816.F32 R52, R156, R132, R52 ;  /* 0x000000849c34723c */ /* 0x000fe20000001834 */
[--C-:B------:R-:W-:Y:S01]  /*9c70*/  IADD3 R133, PT, PT, R217, 0x7f, -R214.reuse ;  /* 0x0000007fd9857810 */ /* 0x100fe20007ffe8d6 */
[----:B------:R-:W-:Y:S01]  /*9c80*/  FMUL.FTZ R132, R17, R195 ;  /* 0x000000c311847220 */ /* 0x000fe20000410000 */
[----:B------:R-:W-:Y:S01]  /*9c90*/  IADD3 R17, PT, PT, R215, 0xf, -R214 ;  /* 0x0000000fd7117810 */ /* 0x000fe20007ffe8d6 */
[----:B------:R-:W1:Y:S01]  /*9ca0*/  MUFU.TANH R18, R18 ;  /* 0x0000001200127308 */ /* 0x000e620000002400 */
[----:B------:R-:W-:-:S02]  /*9cb0*/  I2FP.F32.S32 R139, R139 ;  /* 0x0000008b008b7245 */ /* 0x000fc40000201400 */
[----:B------:R-:W-:Y:S01]  /*9cc0*/  IABS R138, R138 ;  /* 0x0000008a008a7213 */ /* 0x000fe20000000000 */
[C---:B------:R-:W-:Y:S01]  /*9cd0*/  HMMA.16816.F32 R48, R156.reuse, R134, R48 ;  /* 0x000000869c30723c */ /* 0x040fe20000001830 */
[--C-:B------:R-:W-:Y:S02]  /*9ce0*/  IADD3 R135, PT, PT, R217, 0x20, -R214.reuse ;  /* 0x00000020d9877810 */ /* 0x100fe40007ffe8d6 */
[--C-:B------:R-:W-:Y:S01]  /*9cf0*/  IADD3 R134, PT, PT, R215, 0x10, -R214.reuse ;  /* 0x00000010d7867810 */ /* 0x100fe20007ffe8d6 */
[----:B------:R-:W2:Y:S01]  /*9d00*/  MUFU.TANH R132, R132 ;  /* 0x0000008400847308 */ /* 0x000ea20000002400 */
[----:B------:R-:W-:Y:S02]  /*9d10*/  I2FP.F32.S32 R138, R138 ;  /* 0x0000008a008a7245 */ /* 0x000fe40000201400 */
[----:B------:R-:W-:Y:S01]  /*9d20*/  IABS R134, R134 ;  /* 0x0000008600867213 */ /* 0x000fe20000000000 */
[----:B------:R-:W-:Y:S01]  /*9d30*/  HMMA.16816.F32 R44, R156, R160, R44 ;  /* 0x000000a09c2c723c */ /* 0x000fe2000000182c */
[----:B------:R-:W-:-:S02]  /*9d40*/  IADD3 R157, PT, PT, R217, 0x48, -R214 ;  /* 0x00000048d99d7810 */ /* 0x000fc40007ffe8d6 */
[--C-:B------:R-:W-:Y:S02]  /*9d50*/  IADD3 R161, PT, PT, R217, 0x40, -R214.reuse ;  /* 0x00000040d9a17810 */ /* 0x100fe40007ffe8d6 */
[----:B------:R-:W-:Y:S01]  /*9d60*/  IADD3 R217, PT, PT, R215, 0x5f, -R214 ;  /* 0x0000005fd7d97810 */ /* 0x000fe20007ffe8d6 */
[----:B-1----:R-:W-:Y:S01]  /*9d70*/  FFMA.FTZ R18, -R199, R6, R18 ;  /* 0x00000006c7127223 */ /* 0x002fe20000010112 */
[C-C-:B------:R-:W-:Y:S01]  /*9d80*/  IADD3 R160, PT, PT, R215.reuse, 0x3f, -R214.reuse ;  /* 0x0000003fd7a07810 */ /* 0x140fe20007ffe8d6 */
[----:B------:R-:W-:Y:S01]  /*9d90*/  HMMA.16816.F32 R128, R40, R32, R128 ;  /* 0x000000202880723c */ /* 0x000fe20000001880 */
[C-C-:B------:R-:W-:Y:S01]  /*9da0*/  IADD3 R159, PT, PT, R215.reuse, 0x38, -R214.reuse ;  /* 0x00000038d79f7810 */ /* 0x140fe20007ffe8d6 */
[----:B------:R-:W-:Y:S01]  /*9db0*/  FMUL.FTZ R33, R26, R195 ;  /* 0x000000c31a217220 */ /* 0x000fe20000410000 */
[C-C-:B------:R-:W-:Y:S01]  /*9dc0*/  IADD3 R158, PT, PT, R215.reuse, 0x37, -R214.reuse ;  /* 0x00000037d79e7810 */ /* 0x140fe20007ffe8d6 */
[----:B------:R-:W-:Y:S01]  /*9dd0*/  VIADD R32, R172, 0xffffff80 ;  /* 0xffffff80ac207836 */ /* 0x000fe20000000000 */
[----:B------:R-:W-:-:S02]  /*9de0*/  IADD3 R156, PT, PT, R215, 0x30, -R214 ;  /* 0x00000030d79c7810 */ /* 0x000fc40007ffe8d6 */
[----:B------:R-:W1:Y:S01]  /*9df0*/  MUFU.TANH R214, R236 ;  /* 0x000000ec00d67308 */ /* 0x000e620000002400 */
[----:B------:R-:W-:Y:S01]  /*9e00*/  IABS R215, R233 ;  /* 0x000000e900d77213 */ /* 0x000fe20000000000 */
[----:B------:R-:W-:Y:S01]  /*9e10*/  IMAD.MOV.U32 R233, RZ, RZ, R235 ;  /* 0x000000ffffe97224 */ /* 0x000fe200078e00eb */
[----:B------:R-:W-:Y:S01]  /*9e20*/  ISETP.GE.AND P5, PT, R32, R211, PT ;  /* 0x000000d32000720c */ /* 0x000fe20003fa6270 */
[----:B------:R-:W-:Y:S01]  /*9e30*/  HMMA.16816.F32 R20, R12, R10, R20 ;  /* 0x0000000a0c14723c */ /* 0x000fe20000001814 */
[----:B------:R-:W-:Y:S02]  /*9e40*/  I2FP.F32.S32 R215, R215 ;  /* 0x000000d700d77245 */ /* 0x000fe40000201400 */
[----:B------:R-:W-:Y:S02]  /*9e50*/  I2FP.F32.S32 R233, R233 ;  /* 0x000000e900e97245 */ /* 0x000fe40000201400 */
[----:B------:R-:W-:Y:S02]  /*9e60*/  IABS R217, R217 ;  /* 0x000000d900d97213 */ /* 0x000fe40000000000 */
[----:B------:R-:W-:Y:S01]  /*9e70*/  IABS R161, R161 ;  /* 0x000000a100a17213 */ /* 0x000fe20000000000 */
[----:B--2---:R-:W-:Y:S01]  /*9e80*/  FFMA.FTZ R132, -R199, R233, R132 ;  /* 0x000000e9c7847223 */ /* 0x004fe20000010184 */
[----:B------:R-:W-:Y:S01]  /*9e90*/  HMMA.16816.F32 R124, R40, R34, R124 ;  /* 0x00000022287c723c */ /* 0x000fe2000000187c */
[----:B------:R-:W-:-:S02]  /*9ea0*/  IABS R160, R160 ;  /* 0x000000a000a07213 */ /* 0x000fc40000000000 */
[----:B------:R-:W-:Y:S01]  /*9eb0*/  IABS R159, R159 ;  /* 0x0000009f009f7213 */ /* 0x000fe20000000000 */
[----:B-1----:R-:W-:Y:S01]  /*9ec0*/  FFMA.FTZ R26, -R199, R215, R214 ;  /* 0x000000d7c71a7223 */ /* 0x002fe200000101d6 */
[----:B------:R-:W-:Y:S01]  /*9ed0*/  IABS R215, R8 ;  /* 0x0000000800d77213 */ /* 0x000fe20000000000 */
[----:B------:R-:W1:Y:S01]  /*9ee0*/  MUFU.TANH R214, R33 ;  /* 0x0000002100d67308 */ /* 0x000e620000002400 */
[----:B------:R-:W-:Y:S01]  /*9ef0*/  IMAD.MOV.U32 R8, RZ, RZ, R9 ;  /* 0x000000ffff087224 */ /* 0x000fe200078e0009 */
[----:B------:R-:W-:Y:S01]  /*9f00*/  FSEL R132, R132, -INF , P2 ;  /* 0xff80000084847808 */ /* 0x000fe20001000000 */
[----:B------:R-:W-:Y:S01]  /*9f10*/  HMMA.16816.F32 R44, R40, R28, R44 ;  /* 0x0000001c282c723c */ /* 0x000fe2000000182c */
[----:B------:R-:W-:Y:S01]  /*9f20*/  IMAD.MOV.U32 R9, RZ, RZ, R215 ;  /* 0x000000ffff097224 */ /* 0x000fe200078e00d7 */
[----:B------:R-:W-:Y:S01]  /*9f30*/  FSEL R26, R26, -INF , P3 ;  /* 0xff8000001a1a7808 */ /* 0x000fe20001800000 */
[-C--:B------:R-:W-:Y:S01]  /*9f40*/  FMUL.FTZ R20, R20, R195.reuse ;  /* 0x000000c314147220 */ /* 0x080fe20000410000 */
[----:B------:R-:W-:Y:S01]  /*9f50*/  FSEL R132, R132, -INF , !P6 ;  /* 0xff80000084847808 */ /* 0x000fe20007000000 */
[----:B------:R-:W-:Y:S01]  /*9f60*/  FMUL.FTZ R22, R22, R195 ;  /* 0x000000c316167220 */ /* 0x000fe20000410000 */
[----:B------:R-:W-:-:S02]  /*9f70*/  I2FP.F32.S32 R9, R9 ;  /* 0x0000000900097245 */ /* 0x000fc40000201400 */
[C---:B------:R-:W-:Y:S01]  /*9f80*/  ISETP.GE.AND P2, PT, R32.reuse, R210, PT ;  /* 0x000000d22000720c */ /* 0x040fe20003f46270 */
[----:B------:R-:W-:Y:S01]  /*9f90*/  MUFU.TANH R20, R20 ;  /* 0x0000001400147308 */ /* 0x000fe20000002400 */
[C---:B------:R-:W-:Y:S02]  /*9fa0*/  ISETP.GE.AND P6, PT, R32.reuse, R208, PT ;  /* 0x000000d02000720c */ /* 0x040fe40003fc6270 */
[----:B------:R-:W-:Y:S01]  /*9fb0*/  ISETP.GE.AND P3, PT, R32, R209, PT ;  /* 0x000000d12000720c */ /* 0x000fe20003f66270 */
[----:B------:R-:W-:Y:S01]  /*9fc0*/  FMUL.FTZ R32, R25, R195 ;  /* 0x000000c319207220 */ /* 0x000fe20000410000 */
[----:B------:R-:W-:Y:S01]  /*9fd0*/  I2FP.F32.S32 R25, R8 ;  /* 0x0000000800197245 */ /* 0x000fe20000201400 */
[C---:B-1----:R-:W-:Y:S01]  /*9fe0*/  FFMA.FTZ R214, -R199.reuse, R9, R214 ;  /* 0x00000009c7d67223 */ /* 0x042fe200000101d6 */
[----:B------:R-:W-:Y:S01]  /*9ff0*/  IABS R215, R133 ;  /* 0x0000008500d77213 */ /* 0x000fe20000000000 */
[----:B------:R-:W1:Y:S01]  /*a000*/  LDSM.16.M88.4 R8, [R177+0x2800] ;  /* 0x00280000b108783b */ /* 0x000e620000000200 */
[----:B------:R-:W-:Y:S01]  /*a010*/  VIADD R33, R172, 0xffffff81 ;  /* 0xffffff81ac217836 */ /* 0x000fe20000000000 */
[----:B------:R-:W2:Y:S01]  /*a020*/  MUFU.TANH R32, R32 ;  /* 0x0000002000207308 */ /* 0x000ea20000002400 */
[----:B------:R-:W-:Y:S01]  /*a030*/  FFMA.FTZ R25, -R199, R25, R24 ;  /* 0x00000019c7197223 */ /* 0x000fe20000010118 */
[----:B------:R-:W-:Y:S01]  /*a040*/  FSEL R133, R26, -INF , !P4 ;  /* 0xff8000001a857808 */ /* 0x000fe20006000000 */
[----:B------:R-:W-:Y:S01]  /*a050*/  HMMA.16816.F32 R44, R12, R4, R44 ;  /* 0x000000040c2c723c */ /* 0x000fe2000000182c */
[----:B------:R-:W-:Y:S01]  /*a060*/  ISETP.GE.AND P4, PT, R33, R211, PT ;  /* 0x000000d32100720c */ /* 0x000fe20003f86270 */
[----:B------:R-:W-:Y:S01]  /*a070*/  VIADD R4, R172, 0xffffffe8 ;  /* 0xffffffe8ac047836 */ /* 0x000fe20000000000 */
[----:B------:R-:W-:-:S02]  /*a080*/  FSEL R25, R25, -INF , P5 ;  /* 0xff80000019197808 */ /* 0x000fc40002800000 */
[----:B------:R3:W4:Y:S01]  /*a090*/  MUFU.TANH R24, R27 ;  /* 0x0000001b00187308 */ /* 0x0007220000002400 */
[----:B------:R-:W-:Y:S01]  /*a0a0*/  FSEL R26, R214, -INF , P3 ;  /* 0xff800000d61a7808 */ /* 0x000fe20001800000 */
[----:B------:R-:W-:Y:S01]  /*a0b0*/  FMUL.FTZ R214, R23, R195 ;  /* 0x000000c317d67220 */ /* 0x000fe20000410000 */
[----:B------:R-:W-:Y:S02]  /*a0c0*/  FSEL R249, R25, -INF , !P2 ;  /* 0xff80000019f97808 */ /* 0x000fe40005000000 */
[----:B------:R-:W-:Y:S02]  /*a0d0*/  I2FP.F32.S32 R25, R232 ;  /* 0x000000e800197245 */ /* 0x000fe40000201400 */
[C---:B------:R-:W-:Y:S01]  /*a0e0*/  ISETP.GE.AND P5, PT, R33.reuse, R210, PT ;  /* 0x000000d22100720c */ /* 0x040fe20003fa6270 */
[----:B------:R-:W5:Y:S01]  /*a0f0*/  MUFU.TANH R22, R22 ;  /* 0x0000001600167308 */ /* 0x000f620000002400 */
[----:B------:R-:W-:Y:S01]  /*a100*/  ISETP.GE.AND P3, PT, R33, R209, PT ;  /* 0x000000d12100720c */ /* 0x000fe20003f66270 */
[----:B--2---:R-:W-:Y:S01]  /*a110*/  FFMA.FTZ R32, -R199, R25, R32 ;  /* 0x00000019c7207223 */ /* 0x004fe20000010120 */
[----:B------:R-:W-:Y:S01]  /*a120*/  VIADD R25, R172, 0xffffff88 ;  /* 0xffffff88ac197836 */ /* 0x000fe20000000000 */
[----:B------:R-:W-:-:S02]  /*a130*/  ISETP.GE.AND P2, PT, R33, R208, PT ;  /* 0x000000d02100720c */ /* 0x000fc40003f46270 */
[----:B------:R-:W-:Y:S01]  /*a140*/  IABS R33, R148 ;  /* 0x0000009400217213 */ /* 0x000fe20000000000 */
[----:B------:R-:W-:Y:S01]  /*a150*/  FMUL.FTZ R44, R44, R195 ;  /* 0x000000c32c2c7220 */ /* 0x000fe20000410000 */
[----:B------:R-:W-:Y:S01]  /*a160*/  FSEL R251, R32, -INF , P4 ;  /* 0xff80000020fb7808 */ /* 0x000fe20002000000 */
[----:B------:R-:W2:Y:S01]  /*a170*/  MUFU.TANH R214, R214 ;  /* 0x000000d600d67308 */ /* 0x000ea20000002400 */
[----:B---3--:R-:W-:Y:S01]  /*a180*/  I2FP.F32.S32 R27, R215 ;  /* 0x000000d7001b7245 */ /* 0x008fe20000201400 */
[----:B------:R-:W-:Y:S01]  /*a190*/  FMUL.FTZ R45, R45, R195 ;  /* 0x000000c32d2d7220 */ /* 0x000fe20000410000 */
[----:B------:R-:W-:Y:S01]  /*a1a0*/  FSEL R32, R26, -INF , !P6 ;  /* 0xff8000001a207808 */ /* 0x000fe20007000000 */
[----:B------:R-:W-:Y:S01]  /*a1b0*/  VIADD R26, R172, 0xffffff89 ;  /* 0xffffff89ac1a7836 */ /* 0x000fe20000000000 */
[----:B------:R-:W-:Y:S01]  /*a1c0*/  FSEL R251, R251, -INF , !P5 ;  /* 0xff800000fbfb7808 */ /* 0x000fe20006800000 */
[----:B----4-:R-:W-:Y:S01]  /*a1d0*/  FFMA.FTZ R24, -R199, R27, R24 ;  /* 0x0000001bc7187223 */ /* 0x010fe20000010118 */
[C---:B------:R-:W-:Y:S01]  /*a1e0*/  ISETP.GE.AND P6, PT, R25.reuse, R211, PT ;  /* 0x000000d31900720c */ /* 0x040fe20003fc6270 */
[----:B------:R-:W-:Y:S01]  /*a1f0*/  MUFU.TANH R44, R44 ;  /* 0x0000002c002c7308 */ /* 0x000fe20000002400 */
[----:B------:R-:W-:Y:S01]  /*a200*/  ISETP.GE.AND P4, PT, R25, R210, PT ;  /* 0x000000d21900720c */ /* 0x000fe20003f86270 */
[----:B------:R-:W-:Y:S01]  /*a210*/  FMUL.FTZ R47, R47, R195 ;  /* 0x000000c32f2f7220 */ /* 0x000fe20000410000 */
[----:B------:R-:W-:-:S02]  /*a220*/  FSEL R24, R24, -INF , P3 ;  /* 0xff80000018187808 */ /* 0x000fc40001800000 */
[C---:B------:R-:W-:Y:S01]  /*a230*/  ISETP.GE.AND P5, PT, R25.reuse, R208, PT ;  /* 0x000000d01900720c */ /* 0x040fe20003fa6270 */
[C---:B-1----:R-:W-:Y:S01]  /*a240*/  HMMA.16816.F32 R128, R12.reuse, R8, R128 ;  /* 0x000000080c80723c */ /* 0x042fe20000001880 */
[----:B------:R-:W-:Y:S01]  /*a250*/  ISETP.GE.AND P3, PT, R25, R209, PT ;  /* 0x000000d11900720c */ /* 0x000fe20003f66270 */
[----:B------:R-:W-:Y:S01]  /*a260*/  FMUL.FTZ R25, R21, R195 ;  /* 0x000000c315197220 */ /* 0x000fe20000410000 */
[----:B------:R-:W-:Y:S02]  /*a270*/  I2FP.F32.S32 R21, R231 ;  /* 0x000000e700157245 */ /* 0x000fe40000201400 */
[----:B------:R-:W-:Y:S01]  /*a280*/  I2FP.F32.S32 R27, R230 ;  /* 0x000000e6001b7245 */ /* 0x000fe20000201400 */
[----:B------:R1:W3:Y:S01]  /*a290*/  MUFU.TANH R8, R25 ;  /* 0x0000001900087308 */ /* 0x0002e20000002400 */
[----:B------:R-:W-:Y:S01]  /*a2a0*/  FSEL R148, R24, -INF , !P2 ;  /* 0xff80000018947808 */ /* 0x000fe20005000000 */
[C---:B------:R-:W-:Y:S01]  /*a2b0*/  FFMA.FTZ R9, -R199.reuse, R21, R20 ;  /* 0x00000015c7097223 */ /* 0x040fe20000010114 */
[----:B------:R-:W-:Y:S01]  /*a2c0*/  HMMA.16816.F32 R124, R12, R10, R124 ;  /* 0x0000000a0c7c723c */ /* 0x000fe2000000187c */
[----:B-----5:R-:W-:Y:S01]  /*a2d0*/  FFMA.FTZ R27, -R199, R27, R22 ;  /* 0x0000001bc71b7223 */ /* 0x020fe20000010116 */
[----:B------:R-:W-:Y:S01]  /*a2e0*/  ISETP.GE.AND P2, PT, R26, R211, PT ;  /* 0x000000d31a00720c */ /* 0x000fe20003f46270 */
[----:B------:R-:W4:Y:S01]  /*a2f0*/  LDSM.16.M88.4 R20, [R178+0x3000] ;  /* 0x00300000b214783b */ /* 0x000f220000000200 */
[----:B------:R-:W-:-:S02]  /*a300*/  FSEL R9, R9, -INF , P6 ;  /* 0xff80000009097808 */ /* 0x000fc40003000000 */
[----:B------:R-:W-:Y:S02]  /*a310*/  FSEL R24, R27, -INF , P3 ;  /* 0xff8000001b187808 */ /* 0x000fe40001800000 */
[----:B------:R-:W-:Y:S02]  /*a320*/  FSEL R34, R9, -INF , !P4 ;  /* 0xff80000009227808 */ /* 0x000fe40006000000 */
[----:B------:R-:W-:Y:S01]  /*a330*/  I2FP.F32.S32 R9, R33 ;  /* 0x0000002100097245 */ /* 0x000fe20000201400 */
[-C--:B------:R-:W-:Y:S01]  /*a340*/  FMUL.FTZ R128, R128, R195.reuse ;  /* 0x000000c380807220 */ /* 0x080fe20000410000 */
[C---:B------:R-:W-:Y:S01]  /*a350*/  ISETP.GE.AND P6, PT, R26.reuse, R210, PT ;  /* 0x000000d21a00720c */ /* 0x040fe20003fc6270 */
[----:B------:R-:W-:Y:S01]  /*a360*/  FMUL.FTZ R131, R131, R195 ;  /* 0x000000c383837220 */ /* 0x000fe20000410000 */
[----:B-1----:R-:W-:Y:S01]  /*a370*/  I2FP.F32.S32 R25, R229 ;  /* 0x000000e500197245 */ /* 0x002fe20000201400 */
[C---:B--2---:R-:W-:Y:S01]  /*a380*/  FFMA.FTZ R27, -R199.reuse, R9, R214 ;  /* 0x00000009c71b7223 */ /* 0x044fe200000101d6 */
[----:B------:R-:W-:Y:S01]  /*a390*/  ISETP.GE.AND P4, PT, R26, R208, PT ;  /* 0x000000d01a00720c */ /* 0x000fe20003f86270 */
[----:B------:R-:W-:Y:S01]  /*a3a0*/  FMUL.FTZ R214, R130, R195 ;  /* 0x000000c382d67220 */ /* 0x000fe20000410000 */
[----:B------:R-:W-:Y:S01]  /*a3b0*/  ISETP.GE.AND P3, PT, R26, R209, PT ;  /* 0x000000d11a00720c */ /* 0x000fe20003f66270 */
[----:B---3--:R-:W-:Y:S01]  /*a3c0*/  FFMA.FTZ R33, -R199, R25, R8 ;  /* 0x00000019c7217223 */ /* 0x008fe20000010108 */
[----:B------:R1:W2:Y:S01]  /*a3d0*/  MUFU.TANH R26, R128 ;  /* 0x00000080001a7308 */ /* 0x0002a20000002400 */
[----:B------:R-:W3:Y:S01]  /*a3e0*/  LDSM.16.M88.4 R8, [R177+0x3000] ;  /* 0x00300000b108783b */ /* 0x000ee20000000200 */
[----:B------:R-:W-:Y:S01]  /*a3f0*/  FSEL R130, R24, -INF , !P5 ;  /* 0xff80000018827808 */ /* 0x000fe20006800000 */
[-C--:B------:R-:W-:Y:S01]  /*a400*/  FMUL.FTZ R24, R129, R195.reuse ;  /* 0x000000c381187220 */ /* 0x080fe20000410000 */
[----:B------:R-:W-:Y:S01]  /*a410*/  FSEL R33, R33, -INF , P2 ;  /* 0xff80000021217808 */ /* 0x000fe20001000000 */
[----:B------:R-:W-:Y:S01]  /*a420*/  VIADD R25, R172, 0xffffff90 ;  /* 0xffffff90ac197836 */ /* 0x000fe20000000000 */
[----:B------:R-:W-:Y:S01]  /*a430*/  FSEL R27, R27, -INF , P3 ;  /* 0xff8000001b1b7808 */ /* 0x000fe20001800000 */
[-C--:B------:R-:W-:Y:S01]  /*a440*/  FMUL.FTZ R124, R124, R195.reuse ;  /* 0x000000c37c7c7220 */ /* 0x080fe20000410000 */
[----:B------:R-:W5:Y:S01]  /*a450*/  MUFU.TANH R214, R214 ;  /* 0x000000d600d67308 */ /* 0x000f620000002400 */
[----:B------:R-:W-:Y:S01]  /*a460*/  FMUL.FTZ R125, R125, R195 ;  /* 0x000000c37d7d7220 */ /* 0x000fe20000410000 */
[----:B------:R-:W-:-:S02]  /*a470*/  ISETP.GE.AND P5, PT, R25, R211, PT ;  /* 0x000000d31900720c */ /* 0x000fc40003fa6270 */
[C---:B------:R-:W-:Y:S02]  /*a480*/  ISETP.GE.AND P2, PT, R25.reuse, R210, PT ;  /* 0x000000d21900720c */ /* 0x040fe40003f46270 */
[----:B------:R-:W-:Y:S02]  /*a490*/  ISETP.GE.AND P3, PT, R25, R209, PT ;  /* 0x000000d11900720c */ /* 0x000fe40003f66270 */
[----:B------:R-:W3:Y:S01]  /*a4a0*/  MUFU.TANH R24, R24 ;  /* 0x0000001800187308 */ /* 0x000ee20000002400 */
[----:B-1----:R-:W-:Y:S02]  /*a4b0*/  FSEL R128, R33, -INF , !P6 ;  /* 0xff80000021807808 */ /* 0x002fe40007000000 */
[----:B------:R-:W-:Y:S02]  /*a4c0*/  I2FP.F32.S32 R33, R228 ;  /* 0x000000e400217245 */ /* 0x000fe40000201400 */
[----:B------:R-:W-:Y:S01]  /*a4d0*/  ISETP.GE.AND P6, PT, R25, R208, PT ;  /* 0x000000d01900720c */ /* 0x000fe20003fc6270 */
[----:B----4-:R-:W-:Y:S02]  /*a4e0*/  HMMA.16816.F32 R120, R40, R20, R120 ;  /* 0x000000142878723c */ /* 0x010fe40000001878 */
[----:B--2---:R-:W-:Y:S01]  /*a4f0*/  FFMA.FTZ R33, -R199, R33, R26 ;  /* 0x00000021c7217223 */ /* 0x004fe2000001011a */
[----:B------:R-:W-:Y:S01]  /*a500*/  I2FP.F32.S32 R25, R227 ;  /* 0x000000e300197245 */ /* 0x000fe20000201400 */
[----:B------:R-:W1:Y:S01]  /*a510*/  MUFU.TANH R26, R131 ;  /* 0x00000083001a7308 */ /* 0x000e620000002400 */
[----:B------:R-:W-:Y:S01]  /*a520*/  VIADD R20, R172, 0xffffff91 ;  /* 0xffffff91ac147836 */ /* 0x000fe20000000000 */
[----:B------:R-:W-:-:S02]  /*a530*/  IABS R158, R158 ;  /* 0x0000009e009e7213 */ /* 0x000fc40000000000 */
[----:B-----5:R-:W-:Y:S01]  /*a540*/  FFMA.FTZ R21, -R199, R25, R214 ;  /* 0x00000019c7157223 */ /* 0x020fe200000101d6 */
[----:B------:R-:W-:Y:S01]  /*a550*/  IABS R25, R154 ;  /* 0x0000009a00197213 */ /* 0x000fe20000000000 */
[-C--:B------:R-:W-:Y:S01]  /*a560*/  FMUL.FTZ R214, R126, R195.reuse ;  /* 0x000000c37ed67220 */ /* 0x080fe20000410000 */
[----:B------:R-:W-:Y:S01]  /*a570*/  FSEL R154, R27, -INF , !P4 ;  /* 0xff8000001b9a7808 */ /* 0x000fe20006000000 */
[----:B------:R-:W-:Y:S01]  /*a580*/  HMMA.16816.F32 R116, R40, R22, R116 ;  /* 0x000000162874723c */ /* 0x000fe20000001874 */
[----:B------:R-:W-:Y:S01]  /*a590*/  FSEL R33, R33, -INF , P5 ;  /* 0xff80000021217808 */ /* 0x000fe20002800000 */
[----:B------:R-:W-:Y:S01]  /*a5a0*/  FMUL.FTZ R22, R127, R195 ;  /* 0x000000c37f167220 */ /* 0x000fe20000410000 */
[----:B------:R-:W-:Y:S01]  /*a5b0*/  I2FP.F32.S32 R27, R226 ;  /* 0x000000e2001b7245 */ /* 0x000fe20000201400 */
[----:B------:R-:W-:Y:S01]  /*a5c0*/  MUFU.TANH R214, R214 ;  /* 0x000000d600d67308 */ /* 0x000fe20000002400 */
[----:B------:R-:W-:Y:S02]  /*a5d0*/  I2FP.F32.S32 R25, R25 ;  /* 0x0000001900197245 */ /* 0x000fe40000201400 */
[----:B------:R-:W-:Y:S01]  /*a5e0*/  FSEL R247, R33, -INF , !P2 ;  /* 0xff80000021f77808 */ /* 0x000fe20005000000 */
[C---:B---3--:R-:W-:Y:S01]  /*a5f0*/  FFMA.FTZ R33, -R199.reuse, R27, R24 ;  /* 0x0000001bc7217223 */ /* 0x048fe20000010118 */
[----:B------:R-:W-:Y:S01]  /*a600*/  HMMA.16816.F32 R120, R12, R8, R120 ;  /* 0x000000080c78723c */ /* 0x000fe20000001878 */
[----:B-1----:R-:W-:Y:S01]  /*a610*/  FFMA.FTZ R9, -R199, R25, R26 ;  /* 0x00000019c7097223 */ /* 0x002fe2000001011a */
[----:B------:R-:W-:Y:S01]  /*a620*/  ISETP.GE.AND P4, PT, R20, R211, PT ;  /* 0x000000d31400720c */ /* 0x000fe20003f86270 */
[----:B------:R-:W1:Y:S01]  /*a630*/  LDSM.16.M88.4 R24, [R178+0x3800] ;  /* 0x00380000b218783b */ /* 0x000e620000000200 */
[----:B------:R-:W-:Y:S01]  /*a640*/  FSEL R21, R21, -INF , P3 ;  /* 0xff80000015157808 */ /* 0x000fe20001800000 */
[----:B------:R-:W-:Y:S01]  /*a650*/  VIADD R8, R172, 0xffffff98 ;  /* 0xffffff98ac087836 */ /* 0x000fe20000000000 */
[C---:B------:R-:W-:Y:S01]  /*a660*/  ISETP.GE.AND P5, PT, R20.reuse, R210, PT ;  /* 0x000000d21400720c */ /* 0x040fe20003fa6270 */
[----:B------:R-:W-:Y:S01]  /*a670*/  MUFU.TANH R22, R22 ;  /* 0x0000001600167308 */ /* 0x000fe20000002400 */
[----:B------:R-:W-:-:S02]  /*a680*/  ISETP.GE.AND P3, PT, R20, R209, PT ;  /* 0x000000d11400720c */ /* 0x000fc40003f66270 */
[----:B------:R-:W-:Y:S01]  /*a690*/  FSEL R33, R33, -INF , P4 ;  /* 0xff80000021217808 */ /* 0x000fe20002000000 */
[----:B------:R-:W-:Y:S01]  /*a6a0*/  HMMA.16816.F32 R116, R12, R10, R116 ;  /* 0x0000000a0c74723c */ /* 0x000fe20000001874 */
[----:B------:R-:W-:Y:S02]  /*a6b0*/  ISETP.GE.AND P2, PT, R20, R208, PT ;  /* 0x000000d01400720c */ /* 0x000fe40003f46270 */
[----:B------:R-:W-:Y:S01]  /*a6c0*/  FSEL R126, R21, -INF , !P6 ;  /* 0xff800000157e7808 */ /* 0x000fe20007000000 */
[----:B------:R2:W3:Y:S01]  /*a6d0*/  MUFU.TANH R20, R124 ;  /* 0x0000007c00147308 */ /* 0x0004e20000002400 */
[----:B------:R-:W-:Y:S02]  /*a6e0*/  FSEL R245, R33, -INF , !P5 ;  /* 0xff80000021f57808 */ /* 0x000fe40006800000 */
[----:B------:R-:W-:Y:S01]  /*a6f0*/  ISETP.GE.AND P6, PT, R8, R211, PT ;  /* 0x000000d30800720c */ /* 0x000fe20003fc6270 */
[----:B------:R-:W-:Y:S01]  /*a700*/  FMUL.FTZ R23, R120, R195 ;  /* 0x000000c378177220 */ /* 0x000fe20000410000 */
[----:B------:R-:W-:-:S02]  /*a710*/  ISETP.GE.AND P4, PT, R8, R210, PT ;  /* 0x000000d20800720c */ /* 0x000fc40003f86270 */
[----:B------:R-:W-:Y:S02]  /*a720*/  ISETP.GE.AND P5, PT, R8, R208, PT ;  /* 0x000000d00800720c */ /* 0x000fe40003fa6270 */
[----:B------:R-:W-:Y:S02]  /*a730*/  I2FP.F32.S32 R21, R225 ;  /* 0x000000e100157245 */ /* 0x000fe40000201400 */
[----:B------:R-:W-:Y:S02]  /*a740*/  IABS R156, R156 ;  /* 0x0000009c009c7213 */ /* 0x000fe40000000000 */
[----:B------:R-:W-:Y:S02]  /*a750*/  I2FP.F32.S32 R5, R136 ;  /* 0x0000008800057245 */ /* 0x000fe40000201400 */
[-C--:B------:R-:W-:Y:S01]  /*a760*/  FMUL.FTZ R116, R116, R195.reuse ;  /* 0x000000c374747220 */ /* 0x080fe20000410000 */
[----:B------:R-:W-:Y:S01]  /*a770*/  FMUL.FTZ R117, R117, R195 ;  /* 0x000000c375757220 */ /* 0x000fe20000410000 */
[----:B--2---:R-:W-:Y:S01]  /*a780*/  FSEL R124, R9, -INF , P3 ;  /* 0xff800000097c7808 */ /* 0x004fe20001800000 */
[----:B---3--:R-:W-:Y:S01]  /*a790*/  FFMA.FTZ R21, -R199, R21, R20 ;  /* 0x00000015c7157223 */ /* 0x008fe20000010114 */
[----:B------:R-:W-:Y:S01]  /*a7a0*/  ISETP.GE.AND P3, PT, R8, R209, PT ;  /* 0x000000d10800720c */ /* 0x000fe20003f66270 */
[----:B------:R-:W-:Y:S01]  /*a7b0*/  VIADD R20, R172, 0xffffff99 ;  /* 0xffffff99ac147836 */ /* 0x000fe20000000000 */
[----:B------:R-:W2:Y:S01]  /*a7c0*/  MUFU.TANH R8, R125 ;  /* 0x0000007d00087308 */ /* 0x000ea20000002400 */
[----:B------:R-:W-:-:S02]  /*a7d0*/  I2FP.F32.S32 R9, R224 ;  /* 0x000000e000097245 */ /* 0x000fc40000201400 */
[----:B------:R-:W-:Y:S02]  /*a7e0*/  FSEL R21, R21, -INF , P6 ;  /* 0xff80000015157808 */ /* 0x000fe40003000000 */
[----:B------:R-:W-:Y:S01]  /*a7f0*/  FSEL R124, R124, -INF , !P2 ;  /* 0xff8000007c7c7808 */ /* 0x000fe20005000000 */
[----:B------:R-:W-:Y:S01]  /*a800*/  FFMA.FTZ R214, -R199, R9, R214 ;  /* 0x00000009c7d67223 */ /* 0x000fe200000101d6 */
[----:B------:R-:W-:Y:S01]  /*a810*/  I2FP.F32.S32 R9, R223 ;  /* 0x000000df00097245 */ /* 0x000fe20000201400 */
[----:B-1----:R-:W-:Y:S01]  /*a820*/  HMMA.16816.F32 R112, R40, R24, R112 ;  /* 0x000000182870723c */ /* 0x002fe20000001870 */
[----:B------:R-:W-:Y:S02]  /*a830*/  FSEL R35, R21, -INF , !P4 ;  /* 0xff80000015237808 */ /* 0x000fe40006000000 */
[----:B------:R-:W-:Y:S02]  /*a840*/  FSEL R120, R214, -INF , P3 ;  /* 0xff800000d6787808 */ /* 0x000fe40001800000 */
[----:B------:R-:W-:-:S02]  /*a850*/  ISETP.GE.AND P2, PT, R20, R211, PT ;  /* 0x000000d31400720c */ /* 0x000fc40003f46270 */
[----:B------:R-:W-:Y:S01]  /*a860*/  ISETP.GE.AND P6, PT, R20, R210, PT ;  /* 0x000000d21400720c */ /* 0x000fe20003fc6270 */
[----:B------:R-:W-:Y:S01]  /*a870*/  HMMA.16816.F32 R108, R40, R26, R108 ;  /* 0x0000001a286c723c */ /* 0x000fe2000000186c */
[----:B--2---:R-:W-:Y:S01]  /*a880*/  FFMA.FTZ R24, -R199, R9, R8 ;  /* 0x00000009c7187223 */ /* 0x004fe20000010108 */
[----:B------:R-:W-:Y:S01]  /*a890*/  FMUL.FTZ R8, R122, R195 ;  /* 0x000000c37a087220 */ /* 0x000fe20000410000 */
[----:B------:R-:W-:Y:S01]  /*a8a0*/  ISETP.GE.AND P4, PT, R20, R208, PT ;  /* 0x000000d01400720c */ /* 0x000fe20003f86270 */
[----:B------:R-:W-:Y:S01]  /*a8b0*/  VIADD R9, R172, 0xffffffa0 ;  /* 0xffffffa0ac097836 */ /* 0x000fe20000000000 */
[----:B------:R-:W-:Y:S01]  /*a8c0*/  ISETP.GE.AND P3, PT, R20, R209, PT ;  /* 0x000000d11400720c */ /* 0x000fe20003f66270 */
[----:B------:R-:W-:Y:S01]  /*a8d0*/  VIADD R26, R172, 0xffffffa9 ;  /* 0xffffffa9ac1a7836 */ /* 0x000fe20000000000 */
[----:B------:R-:W1:Y:S01]  /*a8e0*/  MUFU.TANH R20, R23 ;  /* 0x0000001700147308 */ /* 0x000e620000002400 */
[----:B------:R-:W-:Y:S02]  /*a8f0*/  I2FP.F32.S32 R21, R222 ;  /* 0x000000de00157245 */ /* 0x000fe40000201400 */
[----:B------:R-:W-:-:S02]  /*a900*/  FSEL R24, R24, -INF , P2 ;  /* 0xff80000018187808 */ /* 0x000fc40001000000 */
[----:B------:R-:W-:Y:S01]  /*a910*/  FSEL R120, R120, -INF , !P5 ;  /* 0xff80000078787808 */ /* 0x000fe20006800000 */
[----:B------:R-:W-:Y:S01]  /*a920*/  FFMA.FTZ R21, -R199, R21, R22 ;  /* 0x00000015c7157223 */ /* 0x000fe20000010116 */
[-C--:B------:R-:W-:Y:S01]  /*a930*/  FMUL.FTZ R22, R121, R195.reuse ;  /* 0x000000c379167220 */ /* 0x080fe20000410000 */
[----:B------:R-:W2:Y:S01]  /*a940*/  MUFU.TANH R8, R8 ;  /* 0x0000000800087308 */ /* 0x000ea20000002400 */
[----:B------:R-:W-:Y:S01]  /*a950*/  FSEL R33, R24, -INF , !P6 ;  /* 0xff80000018217808 */ /* 0x000fe20007000000 */
[----:B------:R-:W-:Y:S01]  /*a960*/  FMUL.FTZ R24, R123, R195 ;  /* 0x000000c37b187220 */ /* 0x000fe20000410000 */
[----:B------:R-:W-:Y:S02]  /*a970*/  FSEL R243, R21, -INF , P3 ;  /* 0xff80000015f37808 */ /* 0x000fe40001800000 */
[----:B------:R-:W-:Y:S02]  /*a980*/  I2FP.F32.S32 R21, R221 ;  /* 0x000000dd00157245 */ /* 0x000fe40000201400 */
[C---:B------:R-:W-:Y:S01]  /*a990*/  ISETP.GE.AND P5, PT, R9.reuse, R211, PT ;  /* 0x000000d30900720c */ /* 0x040fe20003fa6270 */
[----:B------:R-:W3:Y:S01]  /*a9a0*/  MUFU.TANH R22, R22 ;  /* 0x0000001600167308 */ /* 0x000ee20000002400 */
[----:B------:R-:W-:Y:S01]  /*a9b0*/  ISETP.GE.AND P2, PT, R9, R210, PT ;  /* 0x000000d20900720c */ /* 0x000fe20003f46270 */
[----:B-1----:R-:W-:Y:S01]  /*a9c0*/  FFMA.FTZ R21, -R199, R21, R20 ;  /* 0x00000015c7157223 */ /* 0x002fe20000010114 */
[C---:B------:R-:W-:Y:S01]  /*a9d0*/  ISETP.GE.AND P6, PT, R9.reuse, R208, PT ;  /* 0x000000d00900720c */ /* 0x040fe20003fc6270 */
[----:B------:R-:W-:Y:S01]  /*a9e0*/  VIADD R20, R172, 0xffffffa1 ;  /* 0xffffffa1ac147836 */ /* 0x000fe20000000000 */
[----:B------:R-:W-:-:S02]  /*a9f0*/  ISETP.GE.AND P3, PT, R9, R209, PT ;  /* 0x000000d10900720c */ /* 0x000fc40003f66270 */
[----:B------:R-:W-:Y:S01]  /*aa00*/  FSEL R21, R21, -INF , P5 ;  /* 0xff80000015157808 */ /* 0x000fe20002800000 */
[----:B------:R-:W1:Y:S01]  /*aa10*/  MUFU.TANH R24, R24 ;  /* 0x0000001800187308 */ /* 0x000e620000002400 */
[----:B--2---:R-:W-:Y:S01]  /*aa20*/  FFMA.FTZ R239, -R199, R239, R8 ;  /* 0x000000efc7ef7223 */ /* 0x004fe20000010108 */
[----:B------:R-:W-:Y:S01]  /*aa30*/  FSEL R243, R243, -INF , !P4 ;  /* 0xff800000f3f37808 */ /* 0x000fe20006000000 */
[----:B------:R-:W2:Y:S01]  /*aa40*/  LDSM.16.M88.4 R8, [R177+0x3800] ;  /* 0x00380000b108783b */ /* 0x000ea20000000200 */
[----:B------:R-:W-:Y:S02]  /*aa50*/  FSEL R221, R21, -INF , !P2 ;  /* 0xff80000015dd7808 */ /* 0x000fe40005000000 */
[----:B------:R-:W-:Y:S02]  /*aa60*/  I2FP.F32.S32 R21, R217 ;  /* 0x000000d900157245 */ /* 0x000fe40000201400 */
[----:B------:R-:W-:Y:S02]  /*aa70*/  FSEL R239, R239, -INF , P3 ;  /* 0xff800000efef7808 */ /* 0x000fe40001800000 */
[----:B------:R-:W-:Y:S01]  /*aa80*/  ISETP.GE.AND P4, PT, R20, R211, PT ;  /* 0x000000d31400720c */ /* 0x000fe20003f86270 */
[----:B---3--:R-:W-:Y:S01]  /*aa90*/  FFMA.FTZ R25, -R199, R21, R22 ;  /* 0x00000015c7197223 */ /* 0x008fe20000010116 */
[----:B------:R-:W-:Y:S01]  /*aaa0*/  FMUL.FTZ R22, R118, R195 ;  /* 0x000000c376167220 */ /* 0x000fe20000410000 */
[----:B------:R-:W-:Y:S01]  /*aab0*/  ISETP.GE.AND P5, PT, R20, R210, PT ;  /* 0x000000d21400720c */ /* 0x000fe20003fa6270 */
[----:B------:R-:W-:Y:S01]  /*aac0*/  VIADD R21, R172, 0xffffffa8 ;  /* 0xffffffa8ac157836 */ /* 0x000fe20000000000 */
[----:B------:R-:W-:-:S02]  /*aad0*/  ISETP.GE.AND P2, PT, R20, R208, PT ;  /* 0x000000d01400720c */ /* 0x000fc40003f46270 */
[----:B------:R-:W-:Y:S01]  /*aae0*/  ISETP.GE.AND P3, PT, R20, R209, PT ;  /* 0x000000d11400720c */ /* 0x000fe20003f66270 */
[----:B------:R-:W3:Y:S01]  /*aaf0*/  MUFU.TANH R22, R22 ;  /* 0x0000001600167308 */ /* 0x000ee20000002400 */
[----:B------:R-:W-:Y:S02]  /*ab00*/  I2FP.F32.S32 R23, R216 ;  /* 0x000000d800177245 */ /* 0x000fe40000201400 */
[----:B------:R-:W-:Y:S02]  /*ab10*/  FSEL R25, R25, -INF , P4 ;  /* 0xff80000019197808 */ /* 0x000fe40002000000 */
[----:B------:R-:W-:Y:S01]  /*ab20*/  FSEL R239, R239, -INF , !P6 ;  /* 0xff800000efef7808 */ /* 0x000fe20007000000 */
[----:B-1----:R-:W-:Y:S01]  /*ab30*/  FFMA.FTZ R23, -R199, R23, R24 ;  /* 0x00000017c7177223 */ /* 0x002fe20000010118 */
[----:B------:R-:W-:Y:S01]  /*ab40*/  FSEL R229, R25, -INF , !P5 ;  /* 0xff80000019e57808 */ /* 0x000fe20006800000 */
[----:B------:R-:W1:Y:S01]  /*ab50*/  MUFU.TANH R20, R116 ;  /* 0x0000007400147308 */ /* 0x000e620000002400 */
[----:B------:R-:W-:Y:S01]  /*ab60*/  ISETP.GE.AND P6, PT, R21, R211, PT ;  /* 0x000000d31500720c */ /* 0x000fe20003fc6270 */
[----:B------:R-:W-:Y:S01]  /*ab70*/  FMUL.FTZ R24, R119, R195 ;  /* 0x000000c377187220 */ /* 0x000fe20000410000 */
[----:B------:R-:W-:-:S02]  /*ab80*/  FSEL R237, R23, -INF , P3 ;  /* 0xff80000017ed7808 */ /* 0x000fc40001800000 */
[C---:B------:R-:W-:Y:S02]  /*ab90*/  ISETP.GE.AND P4, PT, R21.reuse, R210, PT ;  /* 0x000000d21500720c */ /* 0x040fe40003f86270 */
[C---:B------:R-:W-:Y:S01]  /*aba0*/  ISETP.GE.AND P5, PT, R21.reuse, R208, PT ;  /* 0x000000d01500720c */ /* 0x040fe20003fa6270 */
[----:B------:R-:W4:Y:S01]  /*abb0*/  MUFU.TANH R24, R24 ;  /* 0x0000001800187308 */ /* 0x000f220000002400 */
[----:B------:R-:W-:Y:S01]  /*abc0*/  ISETP.GE.AND P3, PT, R21, R209, PT ;  /* 0x000000d11500720c */ /* 0x000fe20003f66270 */
[----:B---3--:R-:W-:Y:S01]  /*abd0*/  FFMA.FTZ R241, -R199, R241, R22 ;  /* 0x000000f1c7f17223 */ /* 0x008fe20000010116 */
[----:B------:R-:W-:Y:S02]  /*abe0*/  I2FP.F32.S32 R21, R171 ;  /* 0x000000ab00157245 */ /* 0x000fe40000201400 */
[----:B------:R-:W-:Y:S02]  /*abf0*/  I2FP.F32.S32 R25, R169 ;  /* 0x000000a900197245 */ /* 0x000fe40000201400 */
[----:B------:R-:W-:Y:S01]  /*ac00*/  FSEL R237, R237, -INF , !P2 ;  /* 0xff800000eded7808 */ /* 0x000fe20005000000 */
[----:B--2---:R-:W-:Y:S01]  /*ac10*/  HMMA.16816.F32 R112, R12, R8, R112 ;  /* 0x000000080c70723c */ /* 0x004fe20000001870 */
[----:B-1----:R-:W-:Y:S01]  /*ac20*/  FFMA.FTZ R9, -R199, R21, R20 ;  /* 0x00000015c7097223 */ /* 0x002fe20000010114 */
[----:B------:R-:W1:Y:S01]  /*ac30*/  MUFU.TANH R8, R117 ;  /* 0x0000007500087308 */ /* 0x000e620000002400 */
[----:B------:R-:W2:Y:S01]  /*ac40*/  LDSM.16.M88.4 R20, [R178+0x4000] ;  /* 0x00400000b214783b */ /* 0x000ea20000000200 */
[----:B------:R-:W-:-:S02]  /*ac50*/  FSEL R241, R241, -INF , P3 ;  /* 0xff800000f1f17808 */ /* 0x000fc40001800000 */
[----:B------:R-:W-:Y:S02]  /*ac60*/  FSEL R9, R9, -INF , P6 ;  /* 0xff80000009097808 */ /* 0x000fe40003000000 */
[----:B------:R-:W-:Y:S01]  /*ac70*/  HMMA.16816.F32 R108, R12, R10, R108 ;  /* 0x0000000a0c6c723c */ /* 0x000fe2000000186c */
[C---:B------:R-:W-:Y:S02]  /*ac80*/  ISETP.GE.AND P2, PT, R26.reuse, R211, PT ;  /* 0x000000d31a00720c */ /* 0x040fe40003f46270 */
[----:B------:R-:W-:Y:S02]  /*ac90*/  FSEL R227, R9, -INF , !P4 ;  /* 0xff80000009e37808 */ /* 0x000fe40006000000 */
[----:B------:R-:W-:Y:S02]  /*aca0*/  I2FP.F32.S32 R9, R168 ;  /* 0x000000a800097245 */ /* 0x000fe40000201400 */
[C---:B------:R-:W-:Y:S02]  /*acb0*/  ISETP.GE.AND P6, PT, R26.reuse, R210, PT ;  /* 0x000000d21a00720c */ /* 0x040fe40003fc6270 */
[----:B------:R-:W-:Y:S01]  /*acc0*/  ISETP.GE.AND P4, PT, R26, R208, PT ;  /* 0x000000d01a00720c */ /* 0x000fe20003f86270 */
[C---:B----4-:R-:W-:Y:S01]  /*acd0*/  FFMA.FTZ R24, -R199.reuse, R9, R24 ;  /* 0x00000009c7187223 */ /* 0x050fe20000010118 */
[----:B-1----:R-:W-:Y:S01]  /*ace0*/  FFMA.FTZ R27, -R199, R25, R8 ;  /* 0x00000019c71b7223 */ /* 0x002fe20000010108 */
[----:B------:R-:W-:Y:S01]  /*acf0*/  FMUL.FTZ R112, R112, R195 ;  /* 0x000000c370707220 */ /* 0x000fe20000410000 */
[----:B------:R-:W1:Y:S01]  /*ad00*/  LDSM.16.M88.4 R8, [R177+0x4000] ;  /* 0x00400000b108783b */ /* 0x000e620000000200 */
[----:B------:R-:W-:Y:S01]  /*ad10*/  ISETP.GE.AND P3, PT, R26, R209, PT ;  /* 0x000000d11a00720c */ /* 0x000fe20003f66270 */
[----:B------:R-:W-:Y:S01]  /*ad20*/  FMUL.FTZ R114, R114, R195 ;  /* 0x000000c372727220 */ /* 0x000fe20000410000 */
[----:B------:R-:W3:Y:S01]  /*ad30*/  MUFU.TANH R26, R112 ;  /* 0x00000070001a7308 */ /* 0x000ee20000002400 */
[----:B------:R-:W-:Y:S01]  /*ad40*/  FSEL R27, R27, -INF , P2 ;  /* 0xff8000001b1b7808 */ /* 0x000fe20001000000 */
[----:B------:R-:W-:-:S02]  /*ad50*/  VIADD R25, R172, 0xffffffb0 ;  /* 0xffffffb0ac197836 */ /* 0x000fc40000000000 */
[-C--:B------:R-:W-:Y:S01]  /*ad60*/  FMUL.FTZ R113, R113, R195.reuse ;  /* 0x000000c371717220 */ /* 0x080fe20000410000 */
[-C--:B------:R-:W-:Y:S01]  /*ad70*/  FMUL.FTZ R115, R115, R195.reuse ;  /* 0x000000c373737220 */ /* 0x080fe20000410000 */
[----:B------:R-:W-:Y:S01]  /*ad80*/  FSEL R231, R27, -INF , !P6 ;  /* 0xff8000001be77808 */ /* 0x000fe20007000000 */
[----:B------:R-:W-:Y:S01]  /*ad90*/  FMUL.FTZ R108, R108, R195 ;  /* 0x000000c36c6c7220 */ /* 0x000fe20000410000 */
[----:B------:R-:W-:Y:S01]  /*ada0*/  I2FP.F32.S32 R27, R167 ;  /* 0x000000a7001b7245 */ /* 0x000fe20000201400 */
[----:B------:R-:W4:Y:S01]  /*adb0*/  MUFU.TANH R114, R114 ;  /* 0x0000007200727308 */ /* 0x000f220000002400 */
[----:B------:R-:W-:Y:S01]  /*adc0*/  FSEL R241, R241, -INF , !P5 ;  /* 0xff800000f1f17808 */ /* 0x000fe20006800000 */
[-C--:B------:R-:W-:Y:S01]  /*add0*/  FMUL.FTZ R110, R110, R195.reuse ;  /* 0x000000c36e6e7220 */ /* 0x080fe20000410000 */
[----:B------:R-:W-:Y:S01]  /*ade0*/  FSEL R235, R24, -INF , P3 ;  /* 0xff80000018eb7808 */ /* 0x000fe20001800000 */
[----:B------:R-:W-:Y:S01]  /*adf0*/  FMUL.FTZ R109, R109, R195 ;  /* 0x000000c36d6d7220 */ /* 0x000fe20000410000 */
[----:B------:R-:W-:-:S02]  /*ae00*/  ISETP.GE.AND P5, PT, R25, R211, PT ;  /* 0x000000d31900720c */ /* 0x000fc40003fa6270 */
[C---:B------:R-:W-:Y:S01]  /*ae10*/  ISETP.GE.AND P2, PT, R25.reuse, R210, PT ;  /* 0x000000d21900720c */ /* 0x040fe20003f46270 */
[----:B------:R-:W5:Y:S01]  /*ae20*/  MUFU.TANH R24, R113 ;  /* 0x0000007100187308 */ /* 0x000f620000002400 */
[----:B------:R-:W-:Y:S01]  /*ae30*/  ISETP.GE.AND P6, PT, R25, R208, PT ;  /* 0x000000d01900720c */ /* 0x000fe20003fc6270 */
[----:B---3--:R-:W-:Y:S01]  /*ae40*/  FFMA.FTZ R27, -R199, R27, R26 ;  /* 0x0000001bc71b7223 */ /* 0x008fe2000001011a */
[----:B--2---:R-:W-:Y:S01]  /*ae50*/  HMMA.16816.F32 R104, R40, R20, R104 ;  /* 0x000000142868723c */ /* 0x004fe20000001868 */
[----:B------:R-:W-:Y:S01]  /*ae60*/  ISETP.GE.AND P3, PT, R25, R209, PT ;  /* 0x000000d11900720c */ /* 0x000fe20003f66270 */
[----:B------:R-:W-:Y:S01]  /*ae70*/  VIADD R20, R172, 0xffffffb1 ;  /* 0xffffffb1ac147836 */ /* 0x000fe20000000000 */
[----:B------:R-:W-:Y:S01]  /*ae80*/  I2FP.F32.S32 R25, R166 ;  /* 0x000000a600197245 */ /* 0x000fe20000201400 */
[----:B------:R-:W-:Y:S01]  /*ae90*/  IMAD.MOV.U32 R21, RZ, RZ, R153 ;  /* 0x000000ffff157224 */ /* 0x000fe200078e0099 */
[----:B------:R-:W2:Y:S01]  /*aea0*/  MUFU.TANH R26, R115 ;  /* 0x00000073001a7308 */ /* 0x000ea20000002400 */
[----:B------:R-:W-:-:S02]  /*aeb0*/  FSEL R27, R27, -INF , P5 ;  /* 0xff8000001b1b7808 */ /* 0x000fc40002800000 */
[----:B----4-:R-:W-:Y:S01]  /*aec0*/  FFMA.FTZ R114, -R199, R25, R114 ;  /* 0x00000019c7727223 */ /* 0x010fe20000010172 */
[----:B------:R-:W-:Y:S01]  /*aed0*/  FSEL R235, R235, -INF , !P4 ;  /* 0xff800000ebeb7808 */ /* 0x000fe20006000000 */
[----:B------:R-:W-:Y:S01]  /*aee0*/  HMMA.16816.F32 R64, R40, R22, R64 ;  /* 0x000000162840723c */ /* 0x000fe20000001840 */
[----:B------:R-:W-:Y:S01]  /*aef0*/  FSEL R153, R27, -INF , !P2 ;  /* 0xff8000001b997808 */ /* 0x000fe20005000000 */
[----:B------:R-:W-:Y:S01]  /*af00*/  FMUL.FTZ R22, R111, R195 ;  /* 0x000000c36f167220 */ /* 0x000fe20000410000 */
[----:B------:R-:W-:Y:S01]  /*af10*/  FSEL R233, R114, -INF , P3 ;  /* 0xff80000072e97808 */ /* 0x000fe20001800000 */
[----:B------:R-:W-:Y:S01]  /*af20*/  MUFU.TANH R110, R110 ;  /* 0x0000006e006e7308 */ /* 0x000fe20000002400 */
[C---:B------:R-:W-:Y:S02]  /*af30*/  ISETP.GE.AND P4, PT, R20.reuse, R211, PT ;  /* 0x000000d31400720c */ /* 0x040fe40003f86270 */
[C---:B------:R-:W-:Y:S02]  /*af40*/  ISETP.GE.AND P5, PT, R20.reuse, R210, PT ;  /* 0x000000d21400720c */ /* 0x040fe40003fa6270 */
[----:B------:R-:W-:Y:S01]  /*af50*/  ISETP.GE.AND P2, PT, R20, R208, PT ;  /* 0x000000d01400720c */ /* 0x000fe20003f46270 */
[----:B-1----:R-:W-:Y:S01]  /*af60*/  HMMA.16816.F32 R104, R12, R8, R104 ;  /* 0x000000080c68723c */ /* 0x002fe20000001868 */
[----:B------:R-:W-:Y:S01]  /*af70*/  I2FP.F32.S32 R25, R165 ;  /* 0x000000a500197245 */ /* 0x000fe20000201400 */
[----:B------:R-:W-:Y:S01]  /*af80*/  VIADD R8, R172, 0xffffffb8 ;  /* 0xffffffb8ac087836 */ /* 0x000fe20000000000 */
[----:B------:R-:W-:Y:S01]  /*af90*/  ISETP.GE.AND P3, PT, R20, R209, PT ;  /* 0x000000d11400720c */ /* 0x000fe20003f66270 */
[----:B------:R-:W-:Y:S01]  /*afa0*/  MUFU.TANH R22, R22 ;  /* 0x0000001600167308 */ /* 0x000fe20000002400 */
[----:B------:R-:W-:Y:S01]  /*afb0*/  I2FP.F32.S32 R21, R21 ;  /* 0x0000001500157245 */ /* 0x000fe20000201400 */
[----:B-----5:R-:W-:Y:S01]  /*afc0*/  FFMA.FTZ R9, -R199, R25, R24 ;  /* 0x00000019c7097223 */ /* 0x020fe20000010118 */
[----:B------:R-:W-:-:S02]  /*afd0*/  IABS R112, R157 ;  /* 0x0000009d00707213 */ /* 0x000fc40000000000 */
[----:B------:R-:W-:Y:S01]  /*afe0*/  FSEL R233, R233, -INF , !P6 ;  /* 0xff800000e9e97808 */ /* 0x000fe20007000000 */
[----:B--2---:R-:W-:Y:S01]  /*aff0*/  FFMA.FTZ R21, -R199, R21, R26 ;  /* 0x00000015c7157223 */ /* 0x004fe2000001011a */
[----:B------:R-:W-:Y:S01]  /*b000*/  FSEL R9, R9, -INF , P4 ;  /* 0xff80000009097808 */ /* 0x000fe20002000000 */
[----:B------:R-:W1:Y:S01]  /*b010*/  MUFU.TANH R20, R108 ;  /* 0x0000006c00147308 */ /* 0x000e620000002400 */
[----:B------:R-:W-:Y:S01]  /*b020*/  ISETP.GE.AND P6, PT, R8, R211, PT ;  /* 0x000000d30800720c */ /* 0x000fe20003fc6270 */
[----:B------:R-:W2:Y:S01]  /*b030*/  LDSM.16.M88.4 R24, [R178+0x4800] ;  /* 0x00480000b218783b */ /* 0x000ea20000000200 */
[----:B------:R-:W-:Y:S01]  /*b040*/  FSEL R225, R21, -INF , P3 ;  /* 0xff80000015e17808 */ /* 0x000fe20001800000 */
[----:B------:R-:W-:Y:S01]  /*b050*/  HMMA.16816.F32 R64, R12, R10, R64 ;  /* 0x0000000a0c40723c */ /* 0x000fe20000001840 */
[----:B------:R-:W-:Y:S02]  /*b060*/  I2FP.F32.S32 R21, R164 ;  /* 0x000000a400157245 */ /* 0x000fe40000201400 */
[----:B------:R-:W-:Y:S01]  /*b070*/  FSEL R157, R9, -INF , !P5 ;  /* 0xff800000099d7808 */ /* 0x000fe20006800000 */
[----:B------:R-:W-:Y:S01]  /*b080*/  FMUL.FTZ R104, R104, R195 ;  /* 0x000000c368687220 */ /* 0x000fe20000410000 */
[----:B------:R-:W-:-:S02]  /*b090*/  ISETP.GE.AND P4, PT, R8, R210, PT ;  /* 0x000000d20800720c */ /* 0x000fc40003f86270 */
[C---:B------:R-:W-:Y:S02]  /*b0a0*/  ISETP.GE.AND P5, PT, R8.reuse, R208, PT ;  /* 0x000000d00800720c */ /* 0x040fe40003fa6270 */
[----:B------:R-:W-:Y:S02]  /*b0b0*/  ISETP.GE.AND P3, PT, R8, R209, PT ;  /* 0x000000d10800720c */ /* 0x000fe40003f66270 */
[----:B------:R-:W3:Y:S01]  /*b0c0*/  MUFU.TANH R8, R109 ;  /* 0x0000006d00087308 */ /* 0x000ee20000002400 */
[----:B------:R-:W-:Y:S01]  /*b0d0*/  I2FP.F32.S32 R9, R112 ;  /* 0x0000007000097245 */ /* 0x000fe20000201400 */
[----:B-1----:R-:W-:Y:S01]  /*b0e0*/  FFMA.FTZ R21, -R199, R21, R20 ;  /* 0x00000015c7157223 */ /* 0x002fe20000010114 */
[----:B------:R-:W-:Y:S01]  /*b0f0*/  VIADD R20, R172, 0xffffffb9 ;  /* 0xffffffb9ac147836 */ /* 0x000fe20000000000 */
[----:B------:R-:W-:Y:S02]  /*b100*/  FSEL R225, R225, -INF , !P2 ;  /* 0xff800000e1e17808 */ /* 0x000fe40005000000 */
[----:B------:R-:W-:Y:S01]  /*b110*/  FFMA.FTZ R110, -R199, R9, R110 ;  /* 0x00000009c76e7223 */ /* 0x000fe2000001016e */
[----:B------:R-:W-:Y:S01]  /*b120*/  FSEL R9, R21, -INF , P6 ;  /* 0xff80000015097808 */ /* 0x000fe20003000000 */
[----:B------:R-:W-:Y:S01]  /*b130*/  IMAD.MOV.U32 R21, RZ, RZ, R155 ;  /* 0x000000ffff157224 */ /* 0x000fe200078e009b */
[----:B------:R-:W-:Y:S01]  /*b140*/  ISETP.GE.AND P2, PT, R20, R211, PT ;  /* 0x000000d31400720c */ /* 0x000fe20003f46270 */
[-C--:B------:R-:W-:Y:S01]  /*b150*/  FMUL.FTZ R64, R64, R195.reuse ;  /* 0x000000c340407220 */ /* 0x080fe20000410000 */
[----:B------:R-:W-:Y:S01]  /*b160*/  FSEL R155, R9, -INF , !P4 ;  /* 0xff800000099b7808 */ /* 0x000fe20006000000 */
[----:B------:R-:W-:Y:S01]  /*b170*/  FMUL.FTZ R65, R65, R195 ;  /* 0x000000c341417220 */ /* 0x000fe20000410000 */
[----:B------:R-:W-:-:S02]  /*b180*/  I2FP.F32.S32 R9, R163 ;  /* 0x000000a300097245 */ /* 0x000fc40000201400 */
[----:B------:R-:W-:Y:S02]  /*b190*/  FSEL R223, R110, -INF , P3 ;  /* 0xff8000006edf7808 */ /* 0x000fe40001800000 */
[----:B------:R-:W-:Y:S01]  /*b1a0*/  ISETP.GE.AND P6, PT, R20, R210, PT ;  /* 0x000000d21400720c */ /* 0x000fe20003fc6270 */
[----:B---3--:R-:W-:Y:S01]  /*b1b0*/  FFMA.FTZ R23, -R199, R9, R8 ;  /* 0x00000009c7177223 */ /* 0x008fe20000010108 */
[----:B------:R-:W-:Y:S01]  /*b1c0*/  FMUL.FTZ R8, R106, R195 ;  /* 0x000000c36a087220 */ /* 0x000fe20000410000 */
[----:B------:R-:W-:Y:S01]  /*b1d0*/  ISETP.GE.AND P4, PT, R20, R208, PT ;  /* 0x000000d01400720c */ /* 0x000fe20003f86270 */
[----:B------:R-:W-:Y:S01]  /*b1e0*/  VIADD R9, R172, 0xffffffc0 ;  /* 0xffffffc0ac097836 */ /* 0x000fe20000000000 */
[----:B------:R-:W-:Y:S02]  /*b1f0*/  ISETP.GE.AND P3, PT, R20, R209, PT ;  /* 0x000000d11400720c */ /* 0x000fe40003f66270 */
[----:B------:R-:W1:Y:S01]  /*b200*/  MUFU.TANH R20, R104 ;  /* 0x0000006800147308 */ /* 0x000e620000002400 */
[----:B------:R-:W-:-:S02]  /*b210*/  I2FP.F32.S32 R21, R21 ;  /* 0x0000001500157245 */ /* 0x000fc40000201400 */
[----:B------:R-:W-:Y:S01]  /*b220*/  FSEL R23, R23, -INF , P2 ;  /* 0xff80000017177808 */ /* 0x000fe20001000000 */
[C---:B--2---:R-:W-:Y:S01]  /*b230*/  HMMA.16816.F32 R60, R40.reuse, R24, R60 ;  /* 0x00000018283c723c */ /* 0x044fe2000000183c */
[----:B------:R-:W-:Y:S01]  /*b240*/  I2FP.F32.S32 R167, R161 ;  /* 0x000000a100a77245 */ /* 0x000fe20000201400 */
[----:B------:R-:W-:Y:S01]  /*b250*/  FFMA.FTZ R21, -R199, R21, R22 ;  /* 0x00000015c7157223 */ /* 0x000fe20000010116 */
[-C--:B------:R-:W-:Y:S01]  /*b260*/  FMUL.FTZ R22, R105, R195.reuse ;  /* 0x000000c369167220 */ /* 0x080fe20000410000 */
[----:B------:R-:W2:Y:S01]  /*b270*/  MUFU.TANH R8, R8 ;  /* 0x0000000800087308 */ /* 0x000ea20000002400 */
[----:B------:R-:W-:Y:S01]  /*b280*/  FSEL R223, R223, -INF , !P5 ;  /* 0xff800000dfdf7808 */ /* 0x000fe20006800000 */
[----:B------:R-:W-:Y:S01]  /*b290*/  FMUL.FTZ R24, R107, R195 ;  /* 0x000000c36b187220 */ /* 0x000fe20000410000 */
[----:B------:R-:W-:Y:S01]  /*b2a0*/  FSEL R169, R21, -INF , P3 ;  /* 0xff80000015a97808 */ /* 0x000fe20001800000 */
[----:B------:R-:W-:Y:S01]  /*b2b0*/  HMMA.16816.F32 R56, R40, R26, R56 ;  /* 0x0000001a2838723c */ /* 0x000fe20000001838 */
[----:B------:R-:W-:Y:S01]  /*b2c0*/  I2FP.F32.S32 R21, R162 ;  /* 0x000000a200157245 */ /* 0x000fe20000201400 */
[C---:B------:R-:W-:Y:S01]  /*b2d0*/  VIADD R26, R172.reuse, 0xffffffc9 ;  /* 0xffffffc9ac1a7836 */ /* 0x040fe20000000000 */
[----:B------:R-:W-:Y:S01]  /*b2e0*/  FSEL R163, R23, -INF , !P6 ;  /* 0xff80000017a37808 */ /* 0x000fe20007000000 */
[----:B------:R-:W3:Y:S01]  /*b2f0*/  MUFU.TANH R22, R22 ;  /* 0x0000001600167308 */ /* 0x000ee20000002400 */
[----:B------:R-:W-:Y:S01]  /*b300*/  ISETP.GE.AND P5, PT, R9, R211, PT ;  /* 0x000000d30900720c */ /* 0x000fe20003fa6270 */
[----:B-1----:R-:W-:Y:S01]  /*b310*/  FFMA.FTZ R21, -R199, R21, R20 ;  /* 0x00000015c7157223 */ /* 0x002fe20000010114 */
[C---:B------:R-:W-:Y:S01]  /*b320*/  ISETP.GE.AND P2, PT, R9.reuse, R210, PT ;  /* 0x000000d20900720c */ /* 0x040fe20003f46270 */
[----:B------:R-:W-:Y:S01]  /*b330*/  IMAD.MOV.U32 R23, RZ, RZ, R137 ;  /* 0x000000ffff177224 */ /* 0x000fe200078e0089 */
[C---:B------:R-:W-:Y:S01]  /*b340*/  ISETP.GE.AND P6, PT, R9.reuse, R208, PT ;  /* 0x000000d00900720c */ /* 0x040fe20003fc6270 */
[----:B------:R-:W-:Y:S01]  /*b350*/  VIADD R20, R172, 0xffffffc1 ;  /* 0xffffffc1ac147836 */ /* 0x000fe20000000000 */
[----:B------:R-:W-:Y:S01]  /*b360*/  ISETP.GE.AND P3, PT, R9, R209, PT ;  /* 0x000000d10900720c */ /* 0x000fe20003f66270 */
[----:B------:R-:W1:Y:S01]  /*b370*/  MUFU.TANH R24, R24 ;  /* 0x0000001800187308 */ /* 0x000e620000002400 */
[----:B--2---:R-:W-:Y:S01]  /*b380*/  FFMA.FTZ R167, -R199, R167, R8 ;  /* 0x000000a7c7a77223 */ /* 0x004fe20000010108 */
[----:B------:R-:W-:Y:S01]  /*b390*/  FSEL R21, R21, -INF , P5 ;  /* 0xff80000015157808 */ /* 0x000fe20002800000 */
[----:B------:R-:W2:Y:S01]  /*b3a0*/  LDSM.16.M88.4 R8, [R177+0x4800] ;  /* 0x00480000b108783b */ /* 0x000ea20000000200 */
[----:B------:R-:W-:-:S02]  /*b3b0*/  FSEL R169, R169, -INF , !P4 ;  /* 0xff800000a9a97808 */ /* 0x000fc40006000000 */
        /* <DEDUP_REMOVED lines=10> */
[----:B------:R-:W-:Y:S01]  /*b460*/  MUFU.TANH R22, R22 ;  /* 0x0000001600167308 */ /* 0x000fe20000002400 */
[----:B------:R-:W-:Y:S02]  /*b470*/  I2FP.F32.S32 R23, R23 ;  /* 0x0000001700177245 */ /* 0x000fe40000201400 */
[----:B------:R-:W-:Y:S02]  /*b480*/  FSEL R25, R25, -INF , P4 ;  /* 0xff80000019197808 */ /* 0x000fe40002000000 */
[----:B------:R-:W-:Y:S01]  /*b490*/  FSEL R167, R167, -INF , !P6 ;  /* 0xff800000a7a77808 */ /* 0x000fe20007000000 */
[----:B-1----:R-:W-:Y:S01]  /*b4a0*/  FFMA.FTZ R23, -R199, R23, R24 ;  /* 0x00000017c7177223 */ /* 0x002fe20000010118 */
[----:B------:R-:W-:Y:S01]  /*b4b0*/  IABS R24, R143 ;  /* 0x0000008f00187213 */ /* 0x000fe20000000000 */
[----:B------:R-:W1:Y:S01]  /*b4c0*/  MUFU.TANH R20, R64 ;  /* 0x0000004000147308 */ /* 0x000e620000002400 */
[----:B------:R-:W-:-:S02]  /*b4d0*/  FSEL R143, R25, -INF , !P5 ;  /* 0xff800000198f7808 */ /* 0x000fc40006800000 */
[----:B------:R-:W-:Y:S02]  /*b4e0*/  FSEL R217, R23, -INF , P3 ;  /* 0xff80000017d97808 */ /* 0x000fe40001800000 */
[C---:B------:R-:W-:Y:S02]  /*b4f0*/  ISETP.GE.AND P6, PT, R21.reuse, R211, PT ;  /* 0x000000d31500720c */ /* 0x040fe40003fc6270 */
[C---:B------:R-:W-:Y:S02]  /*b500*/  ISETP.GE.AND P4, PT, R21.reuse, R210, PT ;  /* 0x000000d21500720c */ /* 0x040fe40003f86270 */
[C---:B------:R-:W-:Y:S02]  /*b510*/  ISETP.GE.AND P5, PT, R21.reuse, R208, PT ;  /* 0x000000d01500720c */ /* 0x040fe40003fa6270 */
[----:B------:R-:W-:Y:S02]  /*b520*/  ISETP.GE.AND P3, PT, R21, R209, PT ;  /* 0x000000d11500720c */ /* 0x000fe40003f66270 */
[----:B------:R-:W-:-:S02]  /*b530*/  I2FP.F32.S32 R21, R159 ;  /* 0x0000009f00157245 */ /* 0x000fc40000201400 */
[----:B------:R-:W-:Y:S01]  /*b540*/  I2FP.F32.S32 R215, R24 ;  /* 0x0000001800d77245 */ /* 0x000fe20000201400 */
[----:B------:R-:W-:Y:S01]  /*b550*/  FMUL.FTZ R24, R67, R195 ;  /* 0x000000c343187220 */ /* 0x000fe20000410000 */
[C---:B--2---:R-:W-:Y:S01]  /*b560*/  HMMA.16816.F32 R60, R12.reuse, R8, R60 ;  /* 0x000000080c3c723c */ /* 0x044fe2000000183c */
[C---:B-1----:R-:W-:Y:S01]  /*b570*/  FFMA.FTZ R9, -R199.reuse, R21, R20 ;  /* 0x00000015c7097223 */ /* 0x042fe20000010114 */
[----:B------:R-:W1:Y:S01]  /*b580*/  MUFU.TANH R8, R65 ;  /* 0x0000004100087308 */ /* 0x000e620000002400 */
[----:B------:R-:W-:Y:S01]  /*b590*/  FFMA.FTZ R215, -R199, R215, R22 ;  /* 0x000000d7c7d77223 */ /* 0x000fe20000010116 */
[----:B------:R-:W-:Y:S01]  /*b5a0*/  FSEL R217, R217, -INF , !P2 ;  /* 0xff800000d9d97808 */ /* 0x000fe20005000000 */
[----:B------:R-:W2:Y:S01]  /*b5b0*/  LDSM.16.M88.4 R20, [R178+0x5000] ;  /* 0x00500000b214783b */ /* 0x000ea20000000200 */
[----:B------:R-:W-:Y:S01]  /*b5c0*/  FSEL R25, R9, -INF , P6 ;  /* 0xff80000009197808 */ /* 0x000fe20003000000 */
[----:B------:R-:W-:Y:S01]  /*b5d0*/  IMAD.MOV.U32 R9, RZ, RZ, R141 ;  /* 0x000000ffff097224 */ /* 0x000fe200078e008d */
[----:B------:R-:W-:Y:S01]  /*b5e0*/  HMMA.16816.F32 R56, R12, R10, R56 ;  /* 0x0000000a0c38723c */ /* 0x000fe20000001838 */
[----:B------:R-:W-:Y:S01]  /*b5f0*/  FSEL R215, R215, -INF , P3 ;  /* 0xff800000d7d77808 */ /* 0x000fe20001800000 */
[----:B------:R-:W3:Y:S01]  /*b600*/  MUFU.TANH R24, R24 ;  /* 0x0000001800187308 */ /* 0x000ee20000002400 */
[----:B------:R-:W-:-:S02]  /*b610*/  FSEL R141, R25, -INF , !P4 ;  /* 0xff800000198d7808 */ /* 0x000fc40006000000 */
[----:B------:R-:W-:Y:S02]  /*b620*/  I2FP.F32.S32 R25, R158 ;  /* 0x0000009e00197245 */ /* 0x000fe40000201400 */
[----:B------:R-:W-:Y:S02]  /*b630*/  I2FP.F32.S32 R9, R9 ;  /* 0x0000000900097245 */ /* 0x000fe40000201400 */
[----:B------:R-:W-:Y:S01]  /*b640*/  ISETP.GE.AND P2, PT, R26, R211, PT ;  /* 0x000000d31a00720c */ /* 0x000fe20003f46270 */
[----:B-1----:R-:W-:Y:S01]  /*b650*/  FFMA.FTZ R25, -R199, R25, R8 ;  /* 0x00000019c7197223 */ /* 0x002fe20000010108 */
[-C--:B------:R-:W-:Y:S01]  /*b660*/  FMUL.FTZ R60, R60, R195.reuse ;  /* 0x000000c33c3c7220 */ /* 0x080fe20000410000 */
[----:B------:R-:W-:Y:S01]  /*b670*/  ISETP.GE.AND P6, PT, R26, R210, PT ;  /* 0x000000d21a00720c */ /* 0x000fe20003fc6270 */
[-C--:B------:R-:W-:Y:S01]  /*b680*/  FMUL.FTZ R62, R62, R195.reuse ;  /* 0x000000c33e3e7220 */ /* 0x080fe20000410000 */
[C---:B------:R-:W-:Y:S01]  /*b690*/  ISETP.GE.AND P4, PT, R26.reuse, R208, PT ;  /* 0x000000d01a00720c */ /* 0x040fe20003f86270 */
[----:B------:R-:W-:Y:S01]  /*b6a0*/  FMUL.FTZ R61, R61, R195 ;  /* 0x000000c33d3d7220 */ /* 0x000fe20000410000 */
[----:B------:R-:W-:Y:S01]  /*b6b0*/  ISETP.GE.AND P3, PT, R26, R209, PT ;  /* 0x000000d11a00720c */ /* 0x000fe20003f66270 */
[----:B------:R-:W-:Y:S01]  /*b6c0*/  FMUL.FTZ R63, R63, R195 ;  /* 0x000000c33f3f7220 */ /* 0x000fe20000410000 */
[----:B---3--:R-:W-:Y:S01]  /*b6d0*/  FFMA.FTZ R171, -R199, R9, R24 ;  /* 0x00000009c7ab7223 */ /* 0x008fe20000010118 */
[----:B------:R-:W1:Y:S01]  /*b6e0*/  MUFU.TANH R26, R60 ;  /* 0x0000003c001a7308 */ /* 0x000e620000002400 */
[----:B------:R-:W3:Y:S01]  /*b6f0*/  LDSM.16.M88.4 R8, [R177+0x5000] ;  /* 0x00500000b108783b */ /* 0x000ee20000000200 */
[----:B------:R-:W-:Y:S01]  /*b700*/  VIADD R24, R172, 0xffffffd0 ;  /* 0xffffffd0ac187836 */ /* 0x000fe20000000000 */
[----:B------:R-:W-:Y:S01]  /*b710*/  FSEL R25, R25, -INF , P2 ;  /* 0xff80000019197808 */ /* 0x000fe20001000000 */
[----:B------:R-:W-:Y:S01]  /*b720*/  FMUL.FTZ R56, R56, R195 ;  /* 0x000000c338387220 */ /* 0x000fe20000410000 */
[----:B------:R-:W-:Y:S01]  /*b730*/  IABS R27, R145 ;  /* 0x00000091001b7213 */ /* 0x000fe20000000000 */
[----:B------:R-:W-:Y:S01]  /*b740*/  FMUL.FTZ R57, R57, R195 ;  /* 0x000000c339397220 */ /* 0x000fe20000410000 */
[----:B------:R-:W-:Y:S01]  /*b750*/  FSEL R215, R215, -INF , !P5 ;  /* 0xff800000d7d77808 */ /* 0x000fe20006800000 */
[----:B------:R-:W4:Y:S01]  /*b760*/  MUFU.TANH R62, R62 ;  /* 0x0000003e003e7308 */ /* 0x000f220000002400 */
[----:B------:R-:W-:Y:S01]  /*b770*/  FSEL R145, R25, -INF , !P6 ;  /* 0xff80000019917808 */ /* 0x000fe20007000000 */
[----:B------:R-:W-:Y:S01]  /*b780*/  IMAD.MOV.U32 R25, RZ, RZ, R27 ;  /* 0x000000ffff197224 */ /* 0x000fe200078e001b */
[----:B------:R-:W-:Y:S01]  /*b790*/  FSEL R171, R171, -INF , P3 ;  /* 0xff800000abab7808 */ /* 0x000fe20001800000 */
[----:B------:R-:W-:-:S04]  /*b7a0*/  DEPBAR.LE SB0, 0x0 ;  /* 0x000080000000791a */ /* 0x000fc80000000000 */
[C---:B------:R-:W-:Y:S01]  /*b7b0*/  ISETP.GE.AND P5, PT, R24.reuse, R211, PT ;  /* 0x000000d31800720c */ /* 0x040fe20003fa6270 */
[C---:B--2---:R-:W-:Y:S01]  /*b7c0*/  HMMA.16816.F32 R52, R40.reuse, R20, R52 ;  /* 0x000000142834723c */ /* 0x044fe20000001834 */
[----:B------:R-:W-:Y:S01]  /*b7d0*/  ISETP.GE.AND P2, PT, R24, R210, PT ;  /* 0x000000d21800720c */ /* 0x000fe20003f46270 */
[----:B------:R-:W-:Y:S01]  /*b7e0*/  VIADD R20, R172, 0xffffffd1 ;  /* 0xffffffd1ac147836 */ /* 0x000fe20000000000 */
[C---:B------:R-:W-:Y:S02]  /*b7f0*/  ISETP.GE.AND P6, PT, R24.reuse, R208, PT ;  /* 0x000000d01800720c */ /* 0x040fe40003fc6270 */
[----:B------:R-:W-:Y:S02]  /*b800*/  ISETP.GE.AND P3, PT, R24, R209, PT ;  /* 0x000000d11800720c */ /* 0x000fe40003f66270 */
[----:B------:R-:W2:Y:S01]  /*b810*/  MUFU.TANH R24, R61 ;  /* 0x0000003d00187308 */ /* 0x000ea20000002400 */
[----:B------:R-:W-:Y:S01]  /*b820*/  I2FP.F32.S32 R27, R156 ;  /* 0x0000009c001b7245 */ /* 0x000fe20000201400 */
[----:B------:R-:W-:Y:S01]  /*b830*/  HMMA.16816.F32 R48, R40, R22, R48 ;  /* 0x000000162830723c */ /* 0x000fe20000001830 */
[----:B------:R-:W-:Y:S01]  /*b840*/  I2FP.F32.S32 R25, R25 ;  /* 0x0000001900197245 */ /* 0x000fe20000201400 */
[----:B------:R-:W-:Y:S01]  /*b850*/  FMUL.FTZ R22, R59, R195 ;  /* 0x000000c33b167220 */ /* 0x000fe20000410000 */
[----:B------:R-:W-:Y:S01]  /*b860*/  I2FP.F32.S32 R21, R152 ;  /* 0x0000009800157245 */ /* 0x000fe20000201400 */
[----:B-1----:R-:W-:Y:S01]  /*b870*/  FFMA.FTZ R27, -R199, R27, R26 ;  /* 0x0000001bc71b7223 */ /* 0x002fe2000001011a */
[----:B------:R-:W-:Y:S01]  /*b880*/  FSEL R171, R171, -INF , !P4 ;  /* 0xff800000abab7808 */ /* 0x000fe20006000000 */
[----:B------:R-:W1:Y:S01]  /*b890*/  MUFU.TANH R26, R63 ;  /* 0x0000003f001a7308 */ /* 0x000e620000002400 */
[----:B----4-:R-:W-:Y:S01]  /*b8a0*/  FFMA.FTZ R62, -R199, R25, R62 ;  /* 0x00000019c73e7223 */ /* 0x010fe2000001013e */
[----:B------:R-:W-:-:S02]  /*b8b0*/  I2FP.F32.S32 R25, R151 ;  /* 0x0000009700197245 */ /* 0x000fc40000201400 */
[----:B------:R-:W-:Y:S02]  /*b8c0*/  FSEL R27, R27, -INF , P5 ;  /* 0xff8000001b1b7808 */ /* 0x000fe40002800000 */
[----:B------:R-:W-:Y:S02]  /*b8d0*/  FSEL R151, R62, -INF , P3 ;  /* 0xff8000003e977808 */ /* 0x000fe40001800000 */
[----:B------:R-:W-:Y:S01]  /*b8e0*/  ISETP.GE.AND P4, PT, R20, R211, PT ;  /* 0x000000d31400720c */ /* 0x000fe20003f86270 */
[----:B--2---:R-:W-:Y:S01]  /*b8f0*/  FFMA.FTZ R21, -R199, R21, R24 ;  /* 0x00000015c7157223 */ /* 0x004fe20000010118 */
[----:B------:R-:W-:Y:S01]  /*b900*/  FSEL R61, R27, -INF , !P2 ;  /* 0xff8000001b3d7808 */ /* 0x000fe20005000000 */
[----:B------:R-:W-:Y:S01]  /*b910*/  FMUL.FTZ R24, R58, R195 ;  /* 0x000000c33a187220 */ /* 0x000fe20000410000 */
[C---:B------:R-:W-:Y:S01]  /*b920*/  ISETP.GE.AND P5, PT, R20.reuse, R210, PT ;  /* 0x000000d21400720c */ /* 0x040fe20003fa6270 */
[C---:B---3--:R-:W-:Y:S01]  /*b930*/  HMMA.16816.F32 R52, R12.reuse, R8, R52 ;  /* 0x000000080c34723c */ /* 0x048fe20000001834 */
[----:B------:R-:W-:Y:S01]  /*b940*/  ISETP.GE.AND P2, PT, R20, R208, PT ;  /* 0x000000d01400720c */ /* 0x000fe20003f46270 */
[----:B------:R-:W-:Y:S01]  /*b950*/  VIADD R8, R172, 0xffffffd8 ;  /* 0xffffffd8ac087836 */ /* 0x000fe20000000000 */
[----:B------:R-:W-:Y:S01]  /*b960*/  ISETP.GE.AND P3, PT, R20, R209, PT ;  /* 0x000000d11400720c */ /* 0x000fe20003f66270 */
[----:B-1----:R-:W-:Y:S01]  /*b970*/  FFMA.FTZ R25, -R199, R25, R26 ;  /* 0x00000019c7197223 */ /* 0x002fe2000001011a */
[----:B------:R-:W1:Y:S01]  /*b980*/  MUFU.TANH R20, R56 ;  /* 0x0000003800147308 */ /* 0x000e620000002400 */
[----:B------:R-:W-:Y:S01]  /*b990*/  FSEL R21, R21, -INF , P4 ;  /* 0xff80000015157808 */ /* 0x000fe20002000000 */
[----:B------:R-:W-:Y:S01]  /*b9a0*/  IMAD.MOV.U32 R9, RZ, RZ, R149 ;  /* 0x000000ffff097224 */ /* 0x000fe200078e0095 */
[----:B------:R-:W-:Y:S01]  /*b9b0*/  FSEL R151, R151, -INF , !P6 ;  /* 0xff80000097977808 */ /* 0x000fe20007000000 */
[----:B------:R-:W-:Y:S01]  /*b9c0*/  HMMA.16816.F32 R48, R12, R10, R48 ;  /* 0x0000000a0c30723c */ /* 0x000fe20000001830 */
[----:B------:R-:W-:-:S02]  /*b9d0*/  FSEL R129, R21, -INF , !P5 ;  /* 0xff80000015817808 */ /* 0x000fc40006800000 */
[----:B------:R-:W-:Y:S01]  /*b9e0*/  FSEL R149, R25, -INF , P3 ;  /* 0xff80000019957808 */ /* 0x000fe20001800000 */
[----:B------:R-:W2:Y:S01]  /*b9f0*/  MUFU.TANH R24, R24 ;  /* 0x0000001800187308 */ /* 0x000ea20000002400 */
[C---:B------:R-:W-:Y:S02]  /*ba00*/  ISETP.GE.AND P6, PT, R8.reuse, R211, PT ;  /* 0x000000d30800720c */ /* 0x040fe40003fc6270 */
[C---:B------:R-:W-:Y:S02]  /*ba10*/  ISETP.GE.AND P4, PT, R8.reuse, R210, PT ;  /* 0x000000d20800720c */ /* 0x040fe40003f86270 */
[----:B------:R-:W-:Y:S01]  /*ba20*/  ISETP.GE.AND P5, PT, R8, R208, PT ;  /* 0x000000d00800720c */ /* 0x000fe20003fa6270 */
[----:B------:R-:W-:Y:S01]  /*ba30*/  FMUL.FTZ R52, R52, R195 ;  /* 0x000000c334347220 */ /* 0x000fe20000410000 */
[----:B------:R-:W-:Y:S01]  /*ba40*/  ISETP.GE.AND P3, PT, R8, R209, PT ;  /* 0x000000d10800720c */ /* 0x000fe20003f66270 */
[----:B------:R-:W-:Y:S01]  /*ba50*/  MUFU.TANH R22, R22 ;  /* 0x0000001600167308 */ /* 0x000fe20000002400 */
[----:B------:R-:W-:Y:S01]  /*ba60*/  I2FP.F32.S32 R21, R150 ;  /* 0x0000009600157245 */ /* 0x000fe20000201400 */
[----:B------:R-:W-:Y:S01]  /*ba70*/  FMUL.FTZ R10, R54, R195 ;  /* 0x000000c3360a7220 */ /* 0x000fe20000410000 */
[----:B------:R-:W-:Y:S01]  /*ba80*/  I2FP.F32.S32 R9, R9 ;  /* 0x0000000900097245 */ /* 0x000fe20000201400 */
[----:B------:R-:W-:Y:S01]  /*ba90*/  FMUL.FTZ R53, R53, R195 ;  /* 0x000000c335357220 */ /* 0x000fe20000410000 */
[----:B------:R-:W-:Y:S01]  /*baa0*/  FSEL R149, R149, -INF , !P2 ;  /* 0xff80000095957808 */ /* 0x000fe20005000000 */
[C---:B-1----:R-:W-:Y:S01]  /*bab0*/  FFMA.FTZ R21, -R199.reuse, R21, R20 ;  /* 0x00000015c7157223 */ /* 0x042fe20000010114 */
[----:B------:R-:W-:Y:S01]  /*bac0*/  VIADD R20, R172, 0xffffffd9 ;  /* 0xffffffd9ac147836 */ /* 0x000fe20000000000 */
[----:B------:R-:W1:Y:S01]  /*bad0*/  MUFU.TANH R8, R57 ;  /* 0x0000003900087308 */ /* 0x000e620000002400 */
[----:B--2---:R-:W-:Y:S01]  /*bae0*/  FFMA.FTZ R24, -R199, R9, R24 ;  /* 0x00000009c7187223 */ /* 0x004fe20000010118 */
[----:B------:R-:W-:Y:S01]  /*baf0*/  I2FP.F32.S32 R9, R147 ;  /* 0x0000009300097245 */ /* 0x000fe20000201400 */
[-C--:B------:R-:W-:Y:S01]  /*bb00*/  FMUL.FTZ R55, R55, R195.reuse ;  /* 0x000000c337377220 */ /* 0x080fe20000410000 */
[----:B------:R-:W-:Y:S01]  /*bb10*/  FSEL R21, R21, -INF , P6 ;  /* 0xff80000015157808 */ /* 0x000fe20003000000 */
[-C--:B------:R-:W-:Y:S01]  /*bb20*/  FMUL.FTZ R48, R48, R195.reuse ;  /* 0x000000c330307220 */ /* 0x080fe20000410000 */
[----:B------:R-:W-:Y:S01]  /*bb30*/  FSEL R161, R24, -INF , P3 ;  /* 0xff80000018a17808 */ /* 0x000fe20001800000 */
[----:B------:R-:W-:Y:S01]  /*bb40*/  FMUL.FTZ R12, R50, R195 ;  /* 0x000000c3320c7220 */ /* 0x000fe20000410000 */
[----:B------:R-:W-:Y:S01]  /*bb50*/  FSEL R127, R21, -INF , !P4 ;  /* 0xff800000157f7808 */ /* 0x000fe20006000000 */
[----:B------:R-:W-:Y:S01]  /*bb60*/  MUFU.TANH R10, R10 ;  /* 0x0000000a000a7308 */ /* 0x000fe20000002400 */
[C---:B------:R-:W-:Y:S01]  /*bb70*/  ISETP.GE.AND P2, PT, R20.reuse, R211, PT ;  /* 0x000000d31400720c */ /* 0x040fe20003f46270 */
[-C--:B------:R-:W-:Y:S01]  /*bb80*/  FMUL.FTZ R49, R49, R195.reuse ;  /* 0x000000c331317220 */ /* 0x080fe20000410000 */
[C---:B------:R-:W-:Y:S01]  /*bb90*/  ISETP.GE.AND P6, PT, R20.reuse, R210, PT ;  /* 0x000000d21400720c */ /* 0x040fe20003fc6270 */
[----:B------:R-:W-:Y:S01]  /*bba0*/  FMUL.FTZ R51, R51, R195 ;  /* 0x000000c333337220 */ /* 0x000fe20000410000 */
[----:B------:R-:W-:-:S02]  /*bbb0*/  ISETP.GE.AND P4, PT, R20, R208, PT ;  /* 0x000000d01400720c */ /* 0x000fc40003f86270 */
[----:B------:R-:W-:Y:S01]  /*bbc0*/  I2FP.F32.S32 R21, R146 ;  /* 0x0000009200157245 */ /* 0x000fe20000201400 */
[C---:B-1----:R-:W-:Y:S01]  /*bbd0*/  FFMA.FTZ R9, -R199.reuse, R9, R8 ;  /* 0x00000009c7097223 */ /* 0x042fe20000010108 */
[----:B------:R-:W-:Y:S01]  /*bbe0*/  ISETP.GE.AND P3, PT, R20, R209, PT ;  /* 0x000000d11400720c */ /* 0x000fe20003f66270 */
[----:B------:R-:W-:Y:S01]  /*bbf0*/  VIADD R8, R172, 0xffffffe0 ;  /* 0xffffffe0ac087836 */ /* 0x000fe20000000000 */
[----:B------:R-:W1:Y:S01]  /*bc00*/  MUFU.TANH R20, R52 ;  /* 0x0000003400147308 */ /* 0x000e620000002400 */
[----:B------:R-:W-:Y:S01]  /*bc10*/  FFMA.FTZ R21, -R199, R21, R22 ;  /* 0x00000015c7157223 */ /* 0x000fe20000010116 */
[----:B------:R-:W-:Y:S02]  /*bc20*/  FSEL R9, R9, -INF , P2 ;  /* 0xff80000009097808 */ /* 0x000fe40001000000 */
[----:B------:R-:W-:Y:S02]  /*bc30*/  IABS R11, R135 ;  /* 0x00000087000b7213 */ /* 0x000fe40000000000 */
[----:B------:R-:W-:-:S02]  /*bc40*/  FSEL R161, R161, -INF , !P5 ;  /* 0xff800000a1a17808 */ /* 0x000fc40006800000 */
[----:B------:R-:W-:Y:S01]  /*bc50*/  FSEL R135, R9, -INF , !P6 ;  /* 0xff80000009877808 */ /* 0x000fe20007000000 */
[----:B------:R-:W-:Y:S01]  /*bc60*/  IMAD.MOV.U32 R9, RZ, RZ, R11 ;  /* 0x000000ffff097224 */ /* 0x000fe200078e000b */
[----:B------:R-:W-:Y:S01]  /*bc70*/  FSEL R159, R21, -INF , P3 ;  /* 0xff800000159f7808 */ /* 0x000fe20001800000 */
[----:B------:R-:W2:Y:S01]  /*bc80*/  MUFU.TANH R12, R12 ;  /* 0x0000000c000c7308 */ /* 0x000ea20000002400 */
[C---:B------:R-:W-:Y:S02]  /*bc90*/  ISETP.GE.AND P5, PT, R8.reuse, R211, PT ;  /* 0x000000d30800720c */ /* 0x040fe40003fa6270 */
[C---:B------:R-:W-:Y:S02]  /*bca0*/  ISETP.GE.AND P2, PT, R8.reuse, R210, PT ;  /* 0x000000d20800720c */ /* 0x040fe40003f46270 */
[C---:B------:R-:W-:Y:S02]  /*bcb0*/  ISETP.GE.AND P6, PT, R8.reuse, R208, PT ;  /* 0x000000d00800720c */ /* 0x040fe40003fc6270 */
[----:B------:R-:W-:-:S02]  /*bcc0*/  ISETP.GE.AND P3, PT, R8, R209, PT ;  /* 0x000000d10800720c */ /* 0x000fc40003f66270 */
[----:B------:R-:W3:Y:S01]  /*bcd0*/  MUFU.TANH R8, R53 ;  /* 0x0000003500087308 */ /* 0x000ee20000002400 */
[----:B------:R-:W-:Y:S02]  /*bce0*/  I2FP.F32.S32 R11, R144 ;  /* 0x00000090000b7245 */ /* 0x000fe40000201400 */
[----:B------:R-:W-:Y:S02]  /*bcf0*/  I2FP.F32.S32 R9, R9 ;  /* 0x0000000900097245 */ /* 0x000fe40000201400 */
[----:B------:R-:W-:Y:S01]  /*bd00*/  FSEL R159, R159, -INF , !P4 ;  /* 0xff8000009f9f7808 */ /* 0x000fe20006000000 */
[C---:B-1----:R-:W-:Y:S01]  /*bd10*/  FFMA.FTZ R11, -R199.reuse, R11, R20 ;  /* 0x0000000bc70b7223 */ /* 0x042fe20000010114 */
[----:B------:R-:W-:Y:S01]  /*bd20*/  I2FP.F32.S32 R134, R134 ;  /* 0x0000008600867245 */ /* 0x000fe20000201400 */
[----:B------:R-:W-:Y:S01]  /*bd30*/  FFMA.FTZ R165, -R199, R9, R10 ;  /* 0x00000009c7a57223 */ /* 0x000fe2000001010a */
[----:B------:R-:W-:Y:S01]  /*bd40*/  VIADD R10, R172, 0xffffffe1 ;  /* 0xffffffe1ac0a7836 */ /* 0x000fe20000000000 */
[----:B------:R-:W-:Y:S01]  /*bd50*/  I2FP.F32.S32 R9, R142 ;  /* 0x0000008e00097245 */ /* 0x000fe20000201400 */
[----:B------:R-:W1:Y:S01]  /*bd60*/  MUFU.TANH R20, R55 ;  /* 0x0000003700147308 */ /* 0x000e620000002400 */
[----:B------:R-:W-:Y:S01]  /*bd70*/  FSEL R11, R11, -INF , P5 ;  /* 0xff8000000b0b7808 */ /* 0x000fe20002800000 */
[----:B--2---:R-:W-:Y:S01]  /*bd80*/  FFMA.FTZ R5, -R199, R5, R12 ;  /* 0x00000005c7057223 */ /* 0x004fe2000001010c */
[----:B------:R-:W-:Y:S01]  /*bd90*/  FSEL R165, R165, -INF , P3 ;  /* 0xff800000a5a57808 */ /* 0x000fe20001800000 */
[----:B------:R-:W-:Y:S01]  /*bda0*/  FFMA.FTZ R44, -R199, R134, R44 ;  /* 0x00000086c72c7223 */ /* 0x000fe2000001012c */
[----:B------:R-:W-:Y:S01]  /*bdb0*/  FSEL R131, R11, -INF , !P2 ;  /* 0xff8000000b837808 */ /* 0x000fe20005000000 */
[----:B---3--:R-:W-:Y:S01]  /*bdc0*/  FFMA.FTZ R8, -R199, R9, R8 ;  /* 0x00000009c7087223 */ /* 0x008fe20000010108 */
[C---:B------:R-:W-:Y:S01]  /*bdd0*/  ISETP.GE.AND P4, PT, R10.reuse, R211, PT ;  /* 0x000000d30a00720c */ /* 0x040fe20003f86270 */
[----:B------:R-:W2:Y:S01]  /*bde0*/  MUFU.TANH R12, R51 ;  /* 0x00000033000c7308 */ /* 0x000ea20000002400 */
[----:B------:R-:W-:-:S02]  /*bdf0*/  ISETP.GE.AND P5, PT, R10, R210, PT ;  /* 0x000000d20a00720c */ /* 0x000fc40003fa6270 */
[C---:B------:R-:W-:Y:S01]  /*be00*/  ISETP.GE.AND P2, PT, R10.reuse, R208, PT ;  /* 0x000000d00a00720c */ /* 0x040fe20003f46270 */
[----:B------:R-:W-:Y:S01]  /*be10*/  BAR.SYNC.DEFER_BLOCKING 0x0 ;  /* 0x0000000000007b1d */ /* 0x000fe20000010000 */
[----:B------:R-:W-:Y:S02]  /*be20*/  ISETP.GE.AND P3, PT, R10, R209, PT ;  /* 0x000000d10a00720c */ /* 0x000fe40003f66270 */
[----:B------:R-:W-:Y:S02]  /*be30*/  FSEL R8, R8, -INF , P4 ;  /* 0xff80000008087808 */ /* 0x000fe40002000000 */
[----:B------:R-:W-:Y:S01]  /*be40*/  I2FP.F32.S32 R11, R140 ;  /* 0x0000008c000b7245 */ /* 0x000fe20000201400 */
[----:B------:R-:W3:Y:S01]  /*be50*/  MUFU.TANH R10, R48 ;  /* 0x00000030000a7308 */ /* 0x000ee20000002400 */
[----:B------:R-:W-:Y:S02]  /*be60*/  FSEL R63, R8, -INF , !P5 ;  /* 0xff800000083f7808 */ /* 0x000fe40006800000 */
[----:B------:R-:W-:Y:S01]  /*be70*/  FSEL R165, R165, -INF , !P6 ;  /* 0xff800000a5a57808 */ /* 0x000fe20007000000 */
[----:B-1----:R-:W-:Y:S01]  /*be80*/  FFMA.FTZ R11, -R199, R11, R20 ;  /* 0x0000000bc70b7223 */ /* 0x002fe20000010114 */
[----:B------:R-:W-:-:S02]  /*be90*/  ISETP.GE.AND P6, PT, R4, R211, PT ;  /* 0x000000d30400720c */ /* 0x000fc40003fc6270 */
[C---:B------:R-:W-:Y:S01]  /*bea0*/  ISETP.GE.AND P4, PT, R4.reuse, R210, PT ;  /* 0x000000d20400720c */ /* 0x040fe20003f86270 */
[----:B------:R-:W1:Y:S01]  /*beb0*/  MUFU.TANH R8, R49 ;  /* 0x0000003100087308 */ /* 0x000e620000002400 */
[----:B------:R-:W-:Y:S01]  /*bec0*/  FSEL R11, R11, -INF , P3 ;  /* 0xff8000000b0b7808 */ /* 0x000fe20001800000 */
[----:B--2---:R-:W-:Y:S01]  /*bed0*/  FFMA.FTZ R12, -R199, R31, R12 ;  /* 0x0000001fc70c7223 */ /* 0x004fe2000001010c */
[C---:B------:R-:W-:Y:S02]  /*bee0*/  ISETP.GE.AND P5, PT, R4.reuse, R208, PT ;  /* 0x000000d00400720c */ /* 0x040fe40003fa6270 */
[----:B------:R-:W-:Y:S01]  /*bef0*/  ISETP.GE.AND P3, PT, R4, R209, PT ;  /* 0x000000d10400720c */ /* 0x000fe20003f66270 */
[----:B------:R-:W-:Y:S01]  /*bf00*/  VIADD R4, R172, 0xffffffe9 ;  /* 0xffffffe9ac047836 */ /* 0x000fe20000000000 */
[----:B------:R-:W-:Y:S01]  /*bf10*/  FSEL R147, R11, -INF , !P2 ;  /* 0xff8000000b937808 */ /* 0x000fe20005000000 */
[----:B---3--:R-:W-:Y:S01]  /*bf20*/  FFMA.FTZ R10, -R199, R139, R10 ;  /* 0x0000008bc70a7223 */ /* 0x008fe2000001010a */
[----:B------:R-:W-:-:S02]  /*bf30*/  FSEL R5, R5, -INF , P3 ;  /* 0xff80000005057808 */ /* 0x000fc40001800000 */
[----:B------:R-:W-:Y:S02]  /*bf40*/  ISETP.GE.AND P2, PT, R4, R211, PT ;  /* 0x000000d30400720c */ /* 0x000fe40003f46270 */
[----:B------:R-:W-:Y:S02]  /*bf50*/  FSEL R10, R10, -INF , P6 ;  /* 0xff8000000a0a7808 */ /* 0x000fe40003000000 */
[----:B------:R-:W-:Y:S01]  /*bf60*/  ISETP.GE.AND P6, PT, R4, R210, PT ;  /* 0x000000d20400720c */ /* 0x000fe20003fc6270 */
[----:B-1----:R-:W-:Y:S01]  /*bf70*/  FFMA.FTZ R8, -R199, R138, R8 ;  /* 0x0000008ac7087223 */ /* 0x002fe20000010108 */
[----:B------:R-:W-:Y:S01]  /*bf80*/  FSEL R125, R10, -INF , !P4 ;  /* 0xff8000000a7d7808 */ /* 0x000fe20006000000 */
[----:B------:R-:W-:Y:S01]  /*bf90*/  FMUL.FTZ R10, R46, R195 ;  /* 0x000000c32e0a7220 */ /* 0x000fe20000410000 */
[----:B------:R-:W-:Y:S02]  /*bfa0*/  FSEL R139, R5, -INF , !P5 ;  /* 0xff800000058b7808 */ /* 0x000fe40006800000 */
[----:B------:R-:W-:-:S02]  /*bfb0*/  FSEL R8, R8, -INF , P2 ;  /* 0xff80000008087808 */ /* 0x000fc40001000000 */
[----:B------:R-:W-:Y:S01]  /*bfc0*/  ISETP.GE.AND P4, PT, R4, R208, PT ;  /* 0x000000d00400720c */ /* 0x000fe20003f86270 */
[----:B------:R-:W1:Y:S01]  /*bfd0*/  MUFU.TANH R10, R10 ;  /* 0x0000000a000a7308 */ /* 0x000e620000002400 */
[----:B------:R-:W-:Y:S02]  /*bfe0*/  FSEL R121, R8, -INF , !P6 ;  /* 0xff80000008797808 */ /* 0x000fe40007000000 */
[----:B------:R-:W-:Y:S01]  /*bff0*/  ISETP.GE.AND P3, PT, R4, R209, PT ;  /* 0x000000d10400720c */ /* 0x000fe20003f66270 */
[----:B------:R-:W-:Y:S01]  /*c000*/  VIADD R4, R172, 0xfffffff0 ;  /* 0xfffffff0ac047836 */ /* 0x000fe20000000000 */
[----:B------:R-:W-:Y:S02]  /*c010*/  I2FP.F32.S32 R5, R30 ;  /* 0x0000001e00057245 */ /* 0x000fe40000201400 */
[----:B------:R-:W-:Y:S01]  /*c020*/  IABS R17, R17 ;  /* 0x0000001100117213 */ /* 0x000fe20000000000 */
[----:B------:R-:W2:Y:S01]  /*c030*/  MUFU.TANH R8, R45 ;  /* 0x0000002d00087308 */ /* 0x000ea20000002400 */
[----:B------:R-:W-:-:S02]  /*c040*/  FSEL R12, R12, -INF , P3 ;  /* 0xff8000000c0c7808 */ /* 0x000fc40001800000 */
[C---:B------:R-:W-:Y:S02]  /*c050*/  ISETP.GE.AND P2, PT, R4.reuse, R211, PT ;  /* 0x000000d30400720c */ /* 0x040fe40003f46270 */
[C---:B------:R-:W-:Y:S02]  /*c060*/  ISETP.GE.AND P5, PT, R4.reuse, R210, PT ;  /* 0x000000d20400720c */ /* 0x040fe40003fa6270 */
[C---:B------:R-:W-:Y:S01]  /*c070*/  ISETP.GE.AND P6, PT, R4.reuse, R208, PT ;  /* 0x000000d00400720c */ /* 0x040fe20003fc6270 */
[C---:B-1----:R-:W-:Y:S01]  /*c080*/  FFMA.FTZ R5, -R199.reuse, R5, R10 ;  /* 0x00000005c7057223 */ /* 0x042fe2000001010a */
[----:B------:R-:W-:Y:S01]  /*c090*/  ISETP.GE.AND P3, PT, R4, R209, PT ;  /* 0x000000d10400720c */ /* 0x000fe20003f66270 */
[----:B------:R-:W1:Y:S01]  /*c0a0*/  MUFU.TANH R10, R47 ;  /* 0x0000002f000a7308 */ /* 0x000e620000002400 */
[----:B------:R-:W-:Y:S01]  /*c0b0*/  I2FP.F32.S32 R17, R17 ;  /* 0x0000001100117245 */ /* 0x000fe20000201400 */
[C---:B------:R-:W-:Y:S01]  /*c0c0*/  VIADD R4, R172.reuse, 0xfffffff1 ;  /* 0xfffffff1ac047836 */ /* 0x040fe20000000000 */
[----:B------:R-:W-:Y:S01]  /*c0d0*/  IABS R19, R19 ;  /* 0x0000001300137213 */ /* 0x000fe20000000000 */
[----:B------:R-:W-:Y:S01]  /*c0e0*/  VIADD R172, R172, 0xfffffff8 ;  /* 0xfffffff8acac7836 */ /* 0x000fe20000000000 */
[----:B------:R-:W-:Y:S01]  /*c0f0*/  FSEL R44, R44, -INF , P2 ;  /* 0xff8000002c2c7808 */ /* 0x000fe20001000000 */
[----:B--2---:R-:W-:Y:S01]  /*c100*/  FFMA.FTZ R8, -R199, R17, R8 ;  /* 0x00000011c7087223 */ /* 0x004fe20000010108 */
[----:B------:R-:W-:-:S02]  /*c110*/  I2FP.F32.S32 R19, R19 ;  /* 0x0000001300137245 */ /* 0x000fc40000201400 */
[----:B------:R-:W-:Y:S02]  /*c120*/  ISETP.GE.AND P2, PT, R4, R211, PT ;  /* 0x000000d30400720c */ /* 0x000fe40003f46270 */
[----:B------:R-:W-:Y:S01]  /*c130*/  FSEL R5, R5, -INF , P3 ;  /* 0xff80000005057808 */ /* 0x000fe20001800000 */
[C---:B------:R-:W-:Y:S01]  /*c140*/  FFMA.FTZ R16, -R199.reuse, R19, R16 ;  /* 0x00000013c7107223 */ /* 0x040fe20000010110 */
[----:B------:R-:W-:Y:S02]  /*c150*/  FSEL R8, R8, -INF , P2 ;  /* 0xff80000008087808 */ /* 0x000fe40001000000 */
[----:B------:R-:W-:Y:S01]  /*c160*/  ISETP.GE.AND P2, PT, R172, R211, PT ;  /* 0x000000d3ac00720c */ /* 0x000fe20003f46270 */
[----:B-1----:R-:W-:Y:S01]  /*c170*/  FFMA.FTZ R7, -R199, R7, R10 ;  /* 0x00000007c7077223 */ /* 0x002fe2000001010a */
[----:B------:R-:W-:Y:S02]  /*c180*/  ISETP.GE.AND P3, PT, R4, R209, PT ;  /* 0x000000d10400720c */ /* 0x000fe40003f66270 */
[----:B------:R-:W-:-:S02]  /*c190*/  FSEL R16, R16, -INF , P2 ;  /* 0xff80000010107808 */ /* 0x000fc40001000000 */
[----:B------:R-:W-:Y:S02]  /*c1a0*/  ISETP.GT.AND P2, PT, R175, R192, PT ;  /* 0x000000c0af00720c */ /* 0x000fe40003f44270 */
[----:B------:R-:W-:Y:S02]  /*c1b0*/  FSEL R123, R12, -INF , !P4 ;  /* 0xff8000000c7b7808 */ /* 0x000fe40006000000 */
[----:B------:R-:W-:Y:S02]  /*c1c0*/  ISETP.GE.AND P4, PT, R4, R210, PT ;  /* 0x000000d20400720c */ /* 0x000fe40003f86270 */
[----:B------:R-:W-:Y:S02]  /*c1d0*/  FSEL R7, R7, -INF , P3 ;  /* 0xff80000007077808 */ /* 0x000fe40001800000 */
[----:B------:R-:W-:Y:S02]  /*c1e0*/  ISETP.GE.AND P3, PT, R172, R209, PT ;  /* 0x000000d1ac00720c */ /* 0x000fe40003f66270 */
[----:B------:R-:W-:-:S02]  /*c1f0*/  FSEL R109, R44, -INF , !P5 ;  /* 0xff8000002c6d7808 */ /* 0x000fc40006800000 */
[----:B------:R-:W-:Y:S02]  /*c200*/  FSEL R119, R5, -INF , !P6 ;  /* 0xff80000005777808 */ /* 0x000fe40007000000 */
[----:B------:R-:W-:Y:S02]  /*c210*/  FSEL R105, R8, -INF , !P4 ;  /* 0xff80000008697808 */ /* 0x000fe40006000000 */
[----:B------:R-:W-:Y:S02]  /*c220*/  ISETP.GE.AND P5, PT, R4, R208, PT ;  /* 0x000000d00400720c */ /* 0x000fe40003fa6270 */
        /* <DEDUP_REMOVED lines=71> */
.L_x_14088:
        /* <DEDUP_REMOVED lines=8> */
.L_x_14089:
[----:B------:R-:W-:Y:S05]  /*c720*/  BSYNC.RECONVERGENT B0 ;  /* 0x0000000000007941 */ /* 0x000fea0003800200 */
.L_x_14087:
        /* <DEDUP_REMOVED lines=64> */
.L_x_14091:
[----:B------:R-:W-:Y:S05]  /*cb30*/  BSYNC.RECONVERGENT B0 ;  /* 0x0000000000007941 */ /* 0x000fea0003800200 */
.L_x_14090:
[----:B------:R-:W0:Y:S02]  /*cb40*/  LDGDEPBAR ;  /* 0x00000000000079af */ /* 0x000e240000000000 */
.L_x_14086:
[----:B------:R-:W-:Y:S05]  /*cb50*/  BSYNC.RECONVERGENT B1 ;  /* 0x0000000000017941 */ /* 0x000fea0003800200 */
.L_x_14085:
[----:B------:R-:W3:Y:S01]  /*cb60*/  LD.E R65, desc[UR4][R2.64+0xdc] ;  /* 0x0000dc0402417980 */ /* 0x000ee2000c101900 */
[----:B------:R-:W-:-:S03]  /*cb70*/  FMNMX3.FTZ R5, R0, R32, R148, !PT ;  /* 0x0000002000057276 */ /* 0x000fc60007810094 */
[----:B------:R-:W-:Y:S01]  /*cb80*/  LDSM.16.MT88.4 R28, [R103+0x6000] ;  /* 0x00600000671c783b */ /* 0x000fe20000004200 */
[----:B------:R-:W-:-:S03]  /*cb90*/  FMNMX3.FTZ R5, R5, R130, R154, !PT ;  /* 0x0000008205057276 */ /* 0x000fc6000781009a */
[----:B-1----:R-:W-:Y:S01]  /*cba0*/  LDSM.16.MT88.4 R12, [R180+0x6000] ;  /* 0x00600000b40c783b */ /* 0x002fe20000004200 */
        /* <DEDUP_REMOVED lines=42> */
[C---:B------:R-:W-:Y:S02]  /*ce50*/  FSETP.NEU.FTZ.AND P0, PT, R38.reuse, -INF , PT ;  /* 0xff8000002600780b */ /* 0x040fe40003f1d000 */
[----:B----4-:R-:W-:Y:S02]  /*ce60*/  FMNMX.FTZ R64, R5, R64, !PT ;  /* 0x0000004005407209 */ /* 0x010fe40007810000 */
[----:B------:R-:W-:Y:S02]  /*ce70*/  FSEL R5, R38, RZ, P0 ;  /* 0x000000ff26057208 */ /* 0x000fe40000000000 */
[----:B------:R-:W-:-:S03]  /*ce80*/  FSETP.NEU.FTZ.AND P1, PT, R64, -INF , PT ;  /* 0xff8000004000780b */ /* 0x000fc60003f3d000 */
[----:B------:R-:W-:Y:S01]  /*ce90*/  FADD.FTZ R4, R0, -R5 ;  /* 0x8000000500047221 */ /* 0x000fe20000010000 */
[----:B------:R-:W-:Y:S01]  /*cea0*/  FSEL R5, R64, RZ, P1 ;  /* 0x000000ff40057208 */ /* 0x000fe20000800000 */
[C---:B---3--:R-:W-:Y:S01]  /*ceb0*/  FMUL.FTZ R66, R65.reuse, R38 ;  /* 0x0000002641427220 */ /* 0x048fe20000410000 */
[C---:B------:R-:W-:Y:S01]  /*cec0*/  FMUL.FTZ R104, R65.reuse, R64 ;  /* 0x0000004041687220 */ /* 0x040fe20000410000 */
[C---:B------:R-:W-:Y:S02]  /*ced0*/  FMUL.FTZ R116, R65.reuse, R4 ;  /* 0x0000000441747220 */ /* 0x040fe40000410000 */
[----:B------:R-:W-:Y:S01]  /*cee0*/  FADD.FTZ R4, R36, -R5 ;  /* 0x8000000524047221 */ /* 0x000fe20000010000 */
[----:B------:R-:W-:Y:S02]  /*cef0*/  FSEL R66, R66, RZ, P0 ;  /* 0x000000ff42427208 */ /* 0x000fe40000000000 */
[----:B------:R-:W-:Y:S01]  /*cf00*/  FSEL R104, R104, RZ, P1 ;  /* 0x000000ff68687208 */ /* 0x000fe20000800000 */
[----:B------:R-:W-:Y:S01]  /*cf10*/  FMUL.FTZ R112, R65, R4 ;  /* 0x0000000441707220 */ /* 0x000fe20000410000 */
[----:B------:R-:W1:Y:S01]  /*cf20*/  MUFU.EX2 R116, R116 ;  /* 0x0000007400747308 */ /* 0x000e620000000800 */
        /* <DEDUP_REMOVED lines=16> */
[----:B------:R-:W3:Y:S01]  /*d030*/  MUFU.EX2 R110, R110 ;  /* 0x0000006e006e7308 */ /* 0x000ee20000000800 */
        /* <DEDUP_REMOVED lines=18> */
[-C--:B------:R-:W-:Y:S01]  /*d160*/  FFMA.FTZ R74, R229, R65.reuse, -R104 ;  /* 0x00000041e54a7223 */ /* 0x080fe20000010868 */
[-C--:B------:R-:W-:Y:S01]  /*d170*/  FFMA.FTZ R83, R233, R65.reuse, -R66 ;  /* 0x00000041e9537223 */ /* 0x080fe20000010842 */
        /* <DEDUP_REMOVED lines=9> */
[-CC-:B------:R-:W-:Y:S01]  /*d210*/  FFMA.FTZ R130, R161, R65.reuse, -R66.reuse ;  /* 0x00000041a1827223 */ /* 0x180fe20000010842 */
[----:B------:R-:W-:Y:S01]  /*d220*/  FFMA.FTZ R145, R159, R65, -R66 ;  /* 0x000000419f917223 */ /* 0x000fe20000010842 */
[----:B------:R-:W3:Y:S01]  /*d230*/  MUFU.EX2 R108, R108 ;  /* 0x0000006c006c7308 */ /* 0x000ee20000000800 */
[----:B-1----:R-:W-:Y:S01]  /*d240*/  F2FP.F16.F32.PACK_AB R7, R106, R111 ;  /* 0x0000006f6a07723e */ /* 0x002fe200000000ff */
[-CC-:B------:R-:W-:Y:S01]  /*d250*/  FFMA.FTZ R136, R61, R65.reuse, -R104.reuse ;  /* 0x000000413d887223 */ /* 0x180fe20000010868 */
[-CC-:B------:R-:W-:Y:S01]  /*d260*/  FFMA.FTZ R129, R129, R65.reuse, -R104.reuse ;  /* 0x0000004181817223 */ /* 0x180fe20000010868 */
        /* <DEDUP_REMOVED lines=10> */
[----:B------:R-:W-:Y:S01]  /*d310*/  FFMA.FTZ R144, R123, R65, -R66 ;  /* 0x000000417b907223 */ /* 0x000fe20000010842 */
[----:B------:R-:W-:Y:S01]  /*d320*/  FFMA.FTZ R219, R219, R116, R114 ;  /* 0x00000074dbdb7223 */ /* 0x000fe20000010072 */
[----:B------:R-:W1:Y:S01]  /*d330*/  MUFU.EX2 R0, R0 ;  /* 0x0000000000007308 */ /* 0x000e620000000800 */
[----:B---3--:R-:W-:Y:S01]  /*d340*/  F2FP.F16.F32.PACK_AB R4, R108, R113 ;  /* 0x000000716c04723e */ /* 0x008fe200000000ff */
[----:B------:R-:W-:Y:S01]  /*d350*/  LDSM.16.MT88.4 R60, [R180+0x9000] ;  /* 0x00900000b43c783b */ /* 0x000fe20000004200 */
[----:B------:R-:W-:Y:S01]  /*d360*/  FADD.FTZ R110, R110, R219 ;  /* 0x000000db6e6e7221 */ /* 0x000fe20000010000 */
[-C--:B------:R-:W-:Y:S01]  /*d370*/  FFMA.FTZ R219, R133, R65.reuse, -R66 ;  /* 0x0000004185db7223 */ /* 0x080fe20000010842 */
[-CC-:B------:R-:W-:Y:S01]  /*d380*/  FFMA.FTZ R109, R109, R65.reuse, -R104.reuse ;  /* 0x000000416d6d7223 */ /* 0x180fe20000010868 */
[----:B------:R-:W-:Y:S01]  /*d390*/  FFMA.FTZ R105, R105, R65, -R104 ;  /* 0x0000004169697223 */ /* 0x000fe20000010868 */
[----:B------:R-:W-:Y:S01]  /*d3a0*/  FADD.FTZ R111, R111, R110 ;  /* 0x0000006e6f6f7221 */ /* 0x000fe20000010000 */
[----:B------:R-:W3:Y:S01]  /*d3b0*/  MUFU.EX2 R112, R112 ;  /* 0x0000007000707308 */ /* 0x000ee20000000800 */
[----:B------:R-:W-:-:S02]  /*d3c0*/  ISETP.GT.AND P0, PT, R175, R192, PT ;  /* 0x000000c0af00720c */ /* 0x000fc40003f04270 */
[----:B------:R-:W-:-:S05]  /*d3d0*/  FADD.FTZ R111, R106, R111 ;  /* 0x0000006f6a6f7221 */ /* 0x000fca0000010000 */
[----:B------:R-:W-:Y:S01]  /*d3e0*/  MUFU.EX2 R36, R36 ;  /* 0x0000002400247308 */ /* 0x000fe20000000800 */
[----:B-1----:R-:W-:-:S05]  /*d3f0*/  F2FP.F16.F32.PACK_AB R6, R0, R107 ;  /* 0x0000006b0006723e */ /* 0x002fca00000000ff */
[----:B------:R-:W-:Y:S02]  /*d400*/  @P0 IADD3 R39, PT, PT, R39, -0x3, RZ ;  /* 0xfffffffd27270810 */ /* 0x000fe40007ffe0ff */
[----:B------:R-:W-:Y:S01]  /*d410*/  MUFU.EX2 R74, R74 ;  /* 0x0000004a004a7308 */ /* 0x000fe20000000800 */
[-C--:B---3--:R-:W-:Y:S01]  /*d420*/  FMUL.FTZ R24, R80, R112.reuse ;  /* 0x0000007050187220 */ /* 0x088fe20000410000 */
[-C--:B------:R-:W-:Y:S01]  /*d430*/  FMUL.FTZ R25, R81, R112.reuse ;  /* 0x0000007051197220 */ /* 0x080fe20000410000 */
[-C--:B------:R-:W-:Y:S01]  /*d440*/  FMUL.FTZ R76, R76, R112.reuse ;  /* 0x000000704c4c7220 */ /* 0x080fe20000410000 */
[-C--:B------:R-:W-:Y:S01]  /*d450*/  FMUL.FTZ R77, R77, R112.reuse ;  /* 0x000000704d4d7220 */ /* 0x080fe20000410000 */
[-C--:B------:R-:W-:Y:S01]  /*d460*/  FMUL.FTZ R8, R96, R112.reuse ;  /* 0x0000007060087220 */ /* 0x080fe20000410000 */
[-C--:B------:R-:W-:Y:S01]  /*d470*/  FMUL.FTZ R9, R97, R112.reuse ;  /* 0x0000007061097220 */ /* 0x080fe20000410000 */
[-C--:B--2---:R-:W-:Y:S01]  /*d480*/  FMUL.FTZ R16, R88, R112.reuse ;  /* 0x0000007058107220 */ /* 0x084fe20000410000 */
[-C--:B------:R-:W-:Y:S01]  /*d490*/  FMUL.FTZ R17, R89, R112.reuse ;  /* 0x0000007059117220 */ /* 0x080fe20000410000 */
[C---:B------:R-:W-:Y:S01]  /*d4a0*/  HMMA.16816.F32 R24, R4.reuse, R28, R24 ;  /* 0x0000001c0418723c */ /* 0x040fe20000001818 */
[-C--:B------:R-:W-:Y:S01]  /*d4b0*/  FMUL.FTZ R92, R92, R112.reuse ;  /* 0x000000705c5c7220 */ /* 0x080fe20000410000 */
[-C--:B------:R-:W-:Y:S01]  /*d4c0*/  FMUL.FTZ R93, R93, R112.reuse ;  /* 0x000000705d5d7220 */ /* 0x080fe20000410000 */
[-C--:B------:R-:W-:Y:S01]  /*d4d0*/  FMUL.FTZ R84, R84, R112.reuse ;  /* 0x0000007054547220 */ /* 0x080fe20000410000 */
[-C--:B------:R-:W-:Y:S01]  /*d4e0*/  FMUL.FTZ R85, R85, R112.reuse ;  /* 0x0000007055557220 */ /* 0x080fe20000410000 */
[----:B------:R-:W-:Y:S01]  /*d4f0*/  FMUL.FTZ R33, R73, R112 ;  /* 0x0000007049217220 */ /* 0x000fe20000410000 */
[-C--:B------:R-:W-:Y:S01]  /*d500*/  FFMA.FTZ R97, R124, R65.reuse, -R66 ;  /* 0x000000417c617223 */ /* 0x080fe20000010842 */
[-CC-:B------:R-:W-:Y:S01]  /*d510*/  FFMA.FTZ R88, R247, R65.reuse, -R104.reuse ;  /* 0x00000041f7587223 */ /* 0x180fe20000010868 */
[C---:B------:R-:W-:Y:S01]  /*d520*/  HMMA.16816.F32 R28, R4.reuse, R30, R76 ;  /* 0x0000001e041c723c */ /* 0x040fe2000000184c */
[----:B------:R1:W-:Y:S01]  /*d530*/  MUFU.EX2 R77, R40 ;  /* 0x00000028004d7308 */ /* 0x0003e20000000800 */
[-C--:B------:R-:W-:Y:S01]  /*d540*/  FFMA.FTZ R80, R35, R65.reuse, -R104 ;  /* 0x0000004123507223 */ /* 0x080fe20000010868 */
[-C--:B------:R-:W-:Y:S01]  /*d550*/  FFMA.FTZ R73, R243, R65.reuse, -R66 ;  /* 0x00000041f3497223 */ /* 0x080fe20000010842 */
[----:B------:R-:W-:Y:S01]  /*d560*/  FMUL.FTZ R35, R75, R116 ;  /* 0x000000744b237220 */ /* 0x000fe20000410000 */
[-C--:B------:R-:W-:Y:S01]  /*d570*/  FMUL.FTZ R32, R72, R112.reuse ;  /* 0x0000007048207220 */ /* 0x080fe20000410000 */
[-C--:B------:R-:W-:Y:S01]  /*d580*/  FMUL.FTZ R68, R68, R112.reuse ;  /* 0x0000007044447220 */ /* 0x080fe20000410000 */
[-C--:B------:R-:W-:Y:S01]  /*d590*/  FMUL.FTZ R69, R69, R112.reuse ;  /* 0x0000007045457220 */ /* 0x080fe20000410000 */
[C---:B------:R-:W-:Y:S01]  /*d5a0*/  HMMA.16816.F32 R8, R4.reuse, R12, R8 ;  /* 0x0000000c0408723c */ /* 0x040fe20000001808 */
[----:B------:R-:W2:Y:S01]  /*d5b0*/  MUFU.EX2 R97, R97 ;  /* 0x0000006100617308 */ /* 0x000ea20000000800 */
[-CC-:B------:R-:W-:Y:S01]  /*d5c0*/  FFMA.FTZ R72, R227, R65.reuse, -R104.reuse ;  /* 0x00000041e3487223 */ /* 0x180fe20000010868 */
[-C--:B------:R-:W-:Y:S01]  /*d5d0*/  FFMA.FTZ R75, R231, R65.reuse, -R104 ;  /* 0x00000041e74b7223 */ /* 0x080fe20000010868 */
[-CC-:B------:R-:W-:Y:S01]  /*d5e0*/  FFMA.FTZ R79, R235, R65.reuse, -R66.reuse ;  /* 0x00000041eb4f7223 */ /* 0x180fe20000010842 */
[-CC-:B------:R-:W-:Y:S01]  /*d5f0*/  FFMA.FTZ R76, R225, R65.reuse, -R66.reuse ;  /* 0x00000041e14c7223 */ /* 0x180fe20000010842 */
[-C--:B------:R-:W-:Y:S01]  /*d600*/  FFMA.FTZ R81, R223, R65.reuse, -R66 ;  /* 0x00000041df517223 */ /* 0x080fe20000010842 */
[-C--:B------:R-:W-:Y:S01]  /*d610*/  FFMA.FTZ R89, R153, R65.reuse, -R104 ;  /* 0x0000004199597223 */ /* 0x080fe20000010868 */
[----:B------:R-:W-:Y:S01]  /*d620*/  HMMA.16816.F32 R16, R4, R20, R16 ;  /* 0x000000140410723c */ /* 0x000fe20000001810 */
[----:B------:R-:W-:Y:S01]  /*d630*/  MUFU.EX2 R88, R88 ;  /* 0x0000005800587308 */ /* 0x000fe20000000800 */
[----:B-1----:R-:W1:Y:S01]  /*d640*/  LDSM.16.MT88.4 R40, [R103+0x6800] ;  /* 0x006800006728783b */ /* 0x002e620000004200 */
[-C--:B------:R-:W-:Y:S01]  /*d650*/  FFMA.FTZ R153, R217, R65.reuse, -R66 ;  /* 0x00000041d9997223 */ /* 0x080fe20000010842 */
[-C--:B------:R-:W-:Y:S01]  /*d660*/  FFMA.FTZ R124, R143, R65.reuse, -R104 ;  /* 0x000000418f7c7223 */ /* 0x080fe20000010868 */
[----:B------:R-:W-:Y:S01]  /*d670*/  FFMA.FTZ R143, R149, R65, -R66 ;  /* 0x00000041958f7223 */ /* 0x000fe20000010842 */
[----:B------:R-:W-:-:S02]  /*d680*/  FFMA.FTZ R113, R218, R112, R113 ;  /* 0x00000070da717223 */ /* 0x000fc40000010071 */
[----:B------:R-:W-:Y:S01]  /*d690*/  HMMA.16816.F32 R12, R4, R14, R92 ;  /* 0x0000000e040c723c */ /* 0x000fe2000000185c */
[----:B------:R3:W-:Y:S01]  /*d6a0*/  MUFU.EX2 R92, R120 ;  /* 0x00000078005c7308 */ /* 0x0007e20000000800 */
[----:B------:R-:W-:-:S06]  /*d6b0*/  FADD.FTZ R108, R108, R113 ;  /* 0x000000716c6c7221 */ /* 0x000fcc0000010000 */
[C---:B------:R-:W-:Y:S01]  /*d6c0*/  HMMA.16816.F32 R20, R4.reuse, R22, R84 ;  /* 0x000000160414723c */ /* 0x040fe20000001854 */
[----:B------:R-:W4:Y:S07]  /*d6d0*/  MUFU.EX2 R85, R245 ;  /* 0x000000f500557308 */ /* 0x000f2e0000000800 */
[----:B------:R-:W-:Y:S01]  /*d6e0*/  HMMA.16816.F32 R32, R4, R44, R32 ;  /* 0x0000002c0420723c */ /* 0x000fe20000001820 */
[----:B------:R-:W5:Y:S01]  /*d6f0*/  MUFU.EX2 R80, R80 ;  /* 0x0000005000507308 */ /* 0x000f620000000800 */
[----:B--2---:R-:W-:Y:S01]  /*d700*/  F2FP.F16.F32.PACK_AB R45, R97, R36 ;  /* 0x00000024612d723e */ /* 0x004fe200000000ff */
[----:B---3--:R-:W-:Y:S01]  /*d710*/  FFMA.FTZ R120, R167, R65, -R66 ;  /* 0x00000041a7787223 */ /* 0x008fe20000010842 */
[----:B------:R-:W-:-:S04]  /*d720*/  FADD.FTZ R36, R36, R111 ;  /* 0x0000006f24247221 */ /* 0x000fc80000010000 */
[----:B------:R-:W-:Y:S01]  /*d730*/  HMMA.16816.F32 R4, R4, R46, R68 ;  /* 0x0000002e0404723c */ /* 0x000fe20000001844 */
[----:B------:R-:W2:Y:S01]  /*d740*/  MUFU.EX2 R73, R73 ;  /* 0x0000004900497308 */ /* 0x000ea20000000800 */
[----:B----4-:R-:W-:Y:S01]  /*d750*/  F2FP.F16.F32.PACK_AB R44, R85, R88 ;  /* 0x00000058552c723e */ /* 0x010fe200000000ff */
[-CC-:B------:R-:W-:Y:S01]  /*d760*/  FFMA.FTZ R68, R237, R65.reuse, -R66.reuse ;  /* 0x00000041ed447223 */ /* 0x180fe20000010842 */
[-C--:B------:R-:W-:Y:S01]  /*d770*/  FFMA.FTZ R70, R241, R65.reuse, -R66 ;  /* 0x00000041f1467223 */ /* 0x080fe20000010842 */
[----:B------:R-:W-:Y:S01]  /*d780*/  FFMA.FTZ R71, R221, R65, -R104 ;  /* 0x00000041dd477223 */ /* 0x000fe20000010868 */
[----:B------:R-:W-:-:S03]  /*d790*/  FADD.FTZ R97, R97, R36 ;  /* 0x0000002461617221 */ /* 0x000fc60000010000 */
[----:B------:R-:W-:Y:S01]  /*d7a0*/  MUFU.EX2 R69, R239 ;  /* 0x000000ef00457308 */ /* 0x000fe20000000800 */
[----:B-----5:R-:W-:-:S07]  /*d7b0*/  F2FP.F16.F32.PACK_AB R46, R77, R80 ;  /* 0x000000504d2e723e */ /* 0x020fce00000000ff */
[----:B------:R-:W-:Y:S01]  /*d7c0*/  MUFU.EX2 R68, R68 ;  /* 0x0000004400447308 */ /* 0x000fe20000000800 */
[----:B--2---:R-:W-:-:S07]  /*d7d0*/  F2FP.F16.F32.PACK_AB R47, R73, R92 ;  /* 0x0000005c492f723e */ /* 0x004fce00000000ff */
[C---:B-1----:R-:W-:Y:S01]  /*d7e0*/  HMMA.16816.F32 R24, R44.reuse, R40, R24 ;  /* 0x000000282c18723c */ /* 0x042fe20000001818 */
[----:B------:R-:W-:Y:S07]  /*d7f0*/  MUFU.EX2 R70, R70 ;  /* 0x0000004600467308 */ /* 0x000fee0000000800 */
[C---:B------:R-:W-:Y:S01]  /*d800*/  HMMA.16816.F32 R28, R44.reuse, R42, R28 ;  /* 0x0000002a2c1c723c */ /* 0x040fe2000000181c */
[----:B------:R-:W1:Y:S01]  /*d810*/  LDSM.16.MT88.4 R40, [R103+0x7000] ;  /* 0x007000006728783b */ /* 0x000e620000004200 */
[----:B------:R-:W2:Y:S06]  /*d820*/  MUFU.EX2 R71, R71 ;  /* 0x0000004700477308 */ /* 0x000eac0000000800 */
[C---:B------:R-:W-:Y:S02]  /*d830*/  HMMA.16816.F32 R8, R44.reuse, R56, R8 ;  /* 0x000000382c08723c */ /* 0x040fe40000001808 */
[----:B------:R-:W-:Y:S06]  /*d840*/  MUFU.EX2 R72, R72 ;  /* 0x0000004800487308 */ /* 0x000fec0000000800 */
[C---:B------:R-:W-:Y:S01]  /*d850*/  HMMA.16816.F32 R12, R44.reuse, R58, R12 ;  /* 0x0000003a2c0c723c */ /* 0x040fe2000000180c */
[----:B------:R-:W-:Y:S01]  /*d860*/  LDSM.16.MT88.4 R56, [R176+0x7000] ;  /* 0x00700000b038783b */ /* 0x000fe20000004200 */
[----:B------:R-:W3:Y:S06]  /*d870*/  MUFU.EX2 R75, R75 ;  /* 0x0000004b004b7308 */ /* 0x000eec0000000800 */
[C---:B------:R-:W-:Y:S02]  /*d880*/  HMMA.16816.F32 R16, R44.reuse, R52, R16 ;  /* 0x000000342c10723c */ /* 0x040fe40000001810 */
[----:B------:R-:W4:Y:S06]  /*d890*/  MUFU.EX2 R79, R79 ;  /* 0x0000004f004f7308 */ /* 0x000f2c0000000800 */
[C---:B------:R-:W-:Y:S01]  /*d8a0*/  HMMA.16816.F32 R20, R44.reuse, R54, R20 ;  /* 0x000000362c14723c */ /* 0x040fe20000001814 */
[----:B------:R-:W5:Y:S01]  /*d8b0*/  LDSM.16.MT88.4 R52, [R180+0x7000] ;  /* 0x00700000b434783b */ /* 0x000f620000004200 */
[----:B------:R-:W-:Y:S06]  /*d8c0*/  MUFU.EX2 R83, R83 ;  /* 0x0000005300537308 */ /* 0x000fec0000000800 */
[C---:B------:R-:W-:Y:S02]  /*d8d0*/  HMMA.16816.F32 R32, R44.reuse, R48, R32 ;  /* 0x000000302c20723c */ /* 0x040fe40000001820 */
[----:B------:R-:W-:Y:S06]  /*d8e0*/  MUFU.EX2 R76, R76 ;  /* 0x0000004c004c7308 */ /* 0x000fec0000000800 */
[----:B------:R-:W-:Y:S01]  /*d8f0*/  HMMA.16816.F32 R4, R44, R50, R4 ;  /* 0x000000322c04723c */ /* 0x000fe20000001804 */
[----:B------:R-:W5:Y:S01]  /*d900*/  LDSM.16.MT88.4 R48, [R102+0x7000] ;  /* 0x007000006630783b */ /* 0x000f620000004200 */
[----:B--2---:R-:W-:Y:S01]  /*d910*/  F2FP.F16.F32.PACK_AB R44, R74, R71 ;  /* 0x000000474a2c723e */ /* 0x004fe200000000ff */
[----:B------:R-:W-:Y:S01]  /*d920*/  MUFU.EX2 R81, R81 ;  /* 0x0000005100517308 */ /* 0x000fe20000000800 */
[----:B------:R-:W-:-:S02]  /*d930*/  F2FP.F16.F32.PACK_AB R45, R68, R69 ;  /* 0x00000045442d723e */ /* 0x000fc400000000ff */
        /* <DEDUP_REMOVED lines=93> */
[----:B----4-:R-:W-:Y:S01]  /*df10*/  HMMA.16816.F32 R16, R48, R40, R16 ;  /* 0x000000283010723c */ /* 0x010fe20000001810 */
[----:B------:R-:W-:Y:S01]  /*df20*/  FADD.FTZ R41, R107, R108 ;  /* 0x0000006c6b297221 */ /* 0x000fe20000010000 */
[----:B------:R-:W-:Y:S03]  /*df30*/  MUFU.EX2 R40, R109 ;  /* 0x0000006d00287308 */ /* 0x000fe60000000800 */
[----:B------:R-:W-:Y:S01]  /*df40*/  FADD.FTZ R41, R0, R41 ;  /* 0x0000002900297221 */ /* 0x000fe20000010000 */
[----:B------:R-:W-:-:S02]  /*df50*/  FADD.FTZ R0, R92, R97 ;  /* 0x000000615c007221 */ /* 0x000fc40000010000 */
[----:B------:R-:W-:Y:S01]  /*df60*/  LDSM.16.MT88.4 R92, [R180+0x9800] ;  /* 0x00980000b45c783b */ /* 0x000fe20000004200 */
[----:B------:R-:W-:Y:S01]  /*df70*/  FADD.FTZ R88, R88, R41 ;  /* 0x0000002958587221 */ /* 0x000fe20000010000 */
[----:B------:R-:W-:Y:S01]  /*df80*/  FADD.FTZ R36, R73, R0 ;  /* 0x0000000049247221 */ /* 0x000fe20000010000 */
[----:B------:R-:W-:Y:S01]  /*df90*/  HMMA.16816.F32 R24, R48, R44, R24 ;  /* 0x0000002c3018723c */ /* 0x000fe20000001818 */
[----:B------:R-:W1:Y:S01]  /*dfa0*/  MUFU.EX2 R41, R105 ;  /* 0x0000006900297308 */ /* 0x000e620000000800 */
[----:B------:R-:W-:Y:S01]  /*dfb0*/  FADD.FTZ R85, R85, R88 ;  /* 0x0000005855557221 */ /* 0x000fe20000010000 */
[----:B------:R-:W-:Y:S01]  /*dfc0*/  FADD.FTZ R69, R69, R36 ;  /* 0x0000002445457221 */ /* 0x000fe20000010000 */
[----:B------:R-:W-:Y:S02]  /*dfd0*/  MOV R36, R64 ;  /* 0x0000004000247202 */ /* 0x000fe40000000f00 */
[----:B------:R-:W-:Y:S01]  /*dfe0*/  FADD.FTZ R80, R80, R85 ;  /* 0x0000005550507221 */ /* 0x000fe20000010000 */
[----:B------:R-:W-:Y:S01]  /*dff0*/  FADD.FTZ R69, R68, R69 ;  /* 0x0000004544457221 */ /* 0x000fe20000010000 */
[----:B------:R-:W-:Y:S01]  /*e000*/  HMMA.16816.F32 R4, R56, R54, R4 ;  /* 0x000000363804723c */ /* 0x000fe20000001804 */
[-C--:B------:R-:W-:Y:S01]  /*e010*/  FFMA.FTZ R56, R119, R65.reuse, -R66 ;  /* 0x0000004177387223 */ /* 0x080fe20000010842 */
        /* <DEDUP_REMOVED lines=10> */
[----:B------:R-:W-:Y:S01]  /*e0c0*/  FFMA.FTZ R43, R132, R65, -R104 ;  /* 0x00000041842b7223 */ /* 0x000fe20000010868 */
[----:B------:R-:W-:Y:S01]  /*e0d0*/  MUFU.EX2 R56, R56 ;  /* 0x0000003800387308 */ /* 0x000fe20000000800 */
[----:B------:R-:W-:Y:S01]  /*e0e0*/  FADD.FTZ R0, R72, R45 ;  /* 0x0000002d48007221 */ /* 0x000fe20000010000 */
[----:B------:R-:W2:Y:S01]  /*e0f0*/  LDSM.16.MT88.4 R52, [R102+0x9000] ;  /* 0x009000006634783b */ /* 0x000ea20000004200 */
[C---:B------:R-:W-:Y:S01]  /*e100*/  HMMA.16816.F32 R8, R48.reuse, R60, R8 ;  /* 0x0000003c3008723c */ /* 0x040fe20000001808 */
[----:B-1----:R-:W-:Y:S01]  /*e110*/  F2FP.F16.F32.PACK_AB R68, R41, R40 ;  /* 0x000000282944723e */ /* 0x002fe200000000ff */
[----:B------:R-:W-:Y:S01]  /*e120*/  FADD.FTZ R0, R75, R0 ;  /* 0x000000004b007221 */ /* 0x000fe20000010000 */
[----:B------:R-:W1:Y:S01]  /*e130*/  LDSM.16.MT88.4 R84, [R176+0x9800] ;  /* 0x00980000b054783b */ /* 0x000e620000004200 */
[----:B------:R-:W-:Y:S01]  /*e140*/  @P0 MOV R36, R64 ;  /* 0x0000004000240202 */ /* 0x000fe20000000f00 */
[----:B------:R-:W3:Y:S01]  /*e150*/  MUFU.EX2 R57, R57 ;  /* 0x0000003900397308 */ /* 0x000ee20000000800 */
[----:B------:R-:W-:Y:S01]  /*e160*/  FADD.FTZ R89, R89, R0 ;  /* 0x0000000059597221 */ /* 0x000fe20000010000 */
[----:B------:R-:W-:Y:S01]  /*e170*/  FADD.FTZ R0, R76, R83 ;  /* 0x000000534c007221 */ /* 0x000fe20000010000 */
[C---:B------:R-:W-:Y:S01]  /*e180*/  HMMA.16816.F32 R12, R48.reuse, R62, R12 ;  /* 0x0000003e300c723c */ /* 0x040fe2000000180c */
[----:B------:R-:W4:Y:S01]  /*e190*/  LDSM.16.MT88.4 R76, [R103+0x9800] ;  /* 0x00980000674c783b */ /* 0x000f220000004200 */
[----:B------:R-:W-:Y:S01]  /*e1a0*/  FADD.FTZ R89, R82, R89 ;  /* 0x0000005952597221 */ /* 0x000fe20000010000 */
[----:B------:R-:W-:Y:S01]  /*e1b0*/  FADD.FTZ R81, R81, R0 ;  /* 0x0000000051517221 */ /* 0x000fe20000010000 */
[-C--:B------:R-:W-:Y:S01]  /*e1c0*/  MOV R0, R38.reuse ;  /* 0x0000002600007202 */ /* 0x080fe20000000f00 */
[----:B------:R-:W5:Y:S01]  /*e1d0*/  MUFU.EX2 R58, R58 ;  /* 0x0000003a003a7308 */ /* 0x000f620000000800 */
[----:B------:R-:W-:Y:S01]  /*e1e0*/  FADD.FTZ R90, R90, R89 ;  /* 0x000000595a5a7221 */ /* 0x000fe20000010000 */
[----:B------:R-:W-:Y:S01]  /*e1f0*/  FADD.FTZ R81, R118, R81 ;  /* 0x0000005176517221 */ /* 0x000fe20000010000 */
[----:B------:R-:W-:Y:S01]  /*e200*/  HMMA.16816.F32 R28, R48, R46, R28 ;  /* 0x0000002e301c723c */ /* 0x000fe2000000181c */
[----:B------:R-:W-:Y:S01]  /*e210*/  @P0 MOV R0, R38 ;  /* 0x0000002600000202 */ /* 0x000fe20000000f00 */
[----:B------:R-:W-:Y:S01]  /*e220*/  FADD.FTZ R90, R91, R90 ;  /* 0x0000005a5b5a7221 */ /* 0x000fe20000010000 */
[----:B------:R-:W-:-:S02]  /*e230*/  FADD.FTZ R120, R120, R81 ;  /* 0x0000005178787221 */ /* 0x000fc40000010000 */
[----:B------:R-:W-:Y:S01]  /*e240*/  MUFU.EX2 R42, R42 ;  /* 0x0000002a002a7308 */ /* 0x000fe20000000800 */
[----:B------:R-:W-:Y:S01]  /*e250*/  FADD.FTZ R137, R137, R90 ;  /* 0x0000005a89897221 */ /* 0x000fe20000010000 */
[----:B------:R-:W-:Y:S01]  /*e260*/  FADD.FTZ R120, R153, R120 ;  /* 0x0000007899787221 */ /* 0x000fe20000010000 */
[----:B---3--:R-:W-:Y:S02]  /*e270*/  F2FP.F16.F32.PACK_AB R69, R57, R56 ;  /* 0x000000383945723e */ /* 0x008fe400000000ff */
[----:B------:R-:W-:Y:S01]  /*e280*/  FADD.FTZ R137, R124, R137 ;  /* 0x000000897c897221 */ /* 0x000fe20000010000 */
[----:B------:R-:W-:Y:S02]  /*e290*/  FADD.FTZ R155, R155, R120 ;  /* 0x000000789b9b7221 */ /* 0x000fe40000010000 */
[----:B------:R-:W3:Y:S01]  /*e2a0*/  MUFU.EX2 R43, R43 ;  /* 0x0000002b002b7308 */ /* 0x000ee20000000800 */
[----:B-----5:R-:W-:Y:S01]  /*e2b0*/  F2FP.F16.F32.PACK_AB R71, R219, R58 ;  /* 0x0000003adb47723e */ /* 0x020fe200000000ff */
[----:B------:R-:W-:Y:S01]  /*e2c0*/  FADD.FTZ R126, R126, R137 ;  /* 0x000000897e7e7221 */ /* 0x000fe20000010000 */
[----:B------:R-:W-:-:S03]  /*e2d0*/  FADD.FTZ R155, R122, R155 ;  /* 0x0000009b7a9b7221 */ /* 0x000fc60000010000 */
[----:B------:R-:W-:Y:S01]  /*e2e0*/  FADD.FTZ R141, R141, R126 ;  /* 0x0000007e8d8d7221 */ /* 0x000fe20000010000 */
[----:B------:R-:W-:-:S03]  /*e2f0*/  FADD.FTZ R128, R128, R155 ;  /* 0x0000009b80807221 */ /* 0x000fc60000010000 */
[----:B------:R-:W-:Y:S01]  /*e300*/  FADD.FTZ R136, R136, R141 ;  /* 0x0000008d88887221 */ /* 0x000fe20000010000 */
[----:B------:R-:W-:Y:S01]  /*e310*/  FADD.FTZ R143, R143, R128 ;  /* 0x000000808f8f7221 */ /* 0x000fe20000010000 */
[C---:B--2---:R-:W-:Y:S02]  /*e320*/  HMMA.16816.F32 R32, R48.reuse, R52, R32 ;  /* 0x000000343020723c */ /* 0x044fe40000001820 */
        /* <DEDUP_REMOVED lines=34> */
.L_x_14081:
[----:B------:R-:W-:-:S07]  /*e550*/  IADD3 R39, PT, PT, R175, -0x1, RZ ;  /* 0xffffffffaf277810 */ /* 0x000fce0007ffe0ff */
.L_x_14092:
[----:B------:R-:W-:Y:S05]  /*e560*/  BSYNC B2 ;  /* 0x0000000000027941 */ /* 0x000fea0003800000 */
.L_x_14080:
[----:B------:R-:W-:-:S13]  /*e570*/  ISETP.GE.AND P0, PT, R39, R192, PT ;  /* 0x000000c02700720c */ /* 0x000fda0003f06270 */
[----:B------:R-:W-:Y:S05]  /*e580*/  @!P0 BRA `(.L_x_14093) ;  /* 0x0000005400e48947 */ /* 0x000fea0003800000 */
[----:B------:R-:W-:Y:S01]  /*e590*/  IADD3 R100, PT, PT, R174, R100, R173 ;  /* 0x00000064ae647210 */ /* 0x000fe20007ffe0ad */
[C---:B------:R-:W-:Y:S01]  /*e5a0*/  IMAD.SHL.U32 R214, R39.reuse, 0x80, RZ ;  /* 0x0000008027d67824 */ /* 0x040fe200078e00ff */
[----:B------:R-:W-:Y:S01]  /*e5b0*/  ISETP.NE.U32.AND P2, PT, R212, RZ, PT ;  /* 0x000000ffd400720c */ /* 0x000fe20003f45070 */
[----:B------:R-:W-:Y:S01]  /*e5c0*/  VIADD R215, R39, 0x1 ;  /* 0x0000000127d77836 */ /* 0x000fe20000000000 */
[----:B------:R-:W-:Y:S01]  /*e5d0*/  IADD3 R5, PT, PT, -R37, R100, -R101 ;  /* 0x0000006425057210 */ /* 0x000fe20007ffe965 */
[----:B------:R-:W-:Y:S01]  /*e5e0*/  IMAD.MOV.U32 R101, RZ, RZ, R0 ;  /* 0x000000ffff657224 */ /* 0x000fe200078e0000 */
[C---:B------:R-:W-:Y:S01]  /*e5f0*/  LOP3.LUT R217, R214.reuse, 0x40, R37, 0xfe, !PT ;  /* 0x00000040d6d97812 */ /* 0x040fe200078efe25 */
[----:B------:R-:W-:Y:S01]  /*e600*/  IMAD.MOV.U32 R100, RZ, RZ, R36 ;  /* 0x000000ffff647224 */ /* 0x000fe200078e0024 */
[----:B------:R-:W-:Y:S01]  /*e610*/  IADD3 R216, PT, PT, R5, -0x39, -R214 ;  /* 0xffffffc705d87810 */ /* 0x000fe20007ffe8d6 */
[----:B------:R-:W-:Y:S01]  /*e620*/  VIADD R214, R214, 0x80 ;  /* 0x00000080d6d67836 */ /* 0x000fe20000000000 */
[----:B------:R-:W-:-:S13]  /*e630*/  ISETP.NE.AND.EX P2, PT, R213, RZ, PT, P2 ;  /* 0x000000ffd500720c */ /* 0x000fda0003f45320 */
.L_x_14100:
        /* <DEDUP_REMOVED lines=80> */
.L_x_14095:
[----:B------:R-:W-:Y:S05]  /*eb40*/  BSYNC.RECONVERGENT B0 ;  /* 0x0000000000007941 */ /* 0x000fea0003800200 */
.L_x_14094:
        /* <DEDUP_REMOVED lines=221> */
[C---:B------:R-:W-:Y:S03]  /*f920*/  HMMA.16816.F32 R56, R168.reuse, R110, R56 ;  /* 0x0000006ea838723c */ /* 0x040fe60000001838 */
[-C--:B------:R-:W-:Y:S03]  /*f930*/  FMUL.FTZ R195, R50, R0.reuse ;  /* 0x0000000032c37220 */ /* 0x080fe60000410000 */
[----:B------:R5:W3:Y:S01]  /*f940*/  MUFU.TANH R137, R221 ;  /* 0x000000dd00897308 */ /* 0x000ae20000002400 */
[-C--:B------:R-:W-:Y:S01]  /*f950*/  FMUL.FTZ R167, R44, R0.reuse ;  /* 0x000000002ca77220 */ /* 0x080fe20000410000 */
[-C--:B--2---:R-:W-:Y:S01]  /*f960*/  FMUL.FTZ R161, R42, R0.reuse ;  /* 0x000000002aa17220 */ /* 0x084fe20000410000 */
[-C--:B-1----:R-:W-:Y:S01]  /*f970*/  FMUL.FTZ R163, R43, R0.reuse ;  /* 0x000000002ba37220 */ /* 0x082fe20000410000 */
[-C--:B------:R-:W-:Y:S01]  /*f980*/  FMUL.FTZ R165, R45, R0.reuse ;  /* 0x000000002da57220 */ /* 0x080fe20000410000 */
[-C--:B------:R-:W-:Y:S01]  /*f990*/  FMUL.FTZ R173, R48, R0.reuse ;  /* 0x0000000030ad7220 */ /* 0x080fe20000410000 */
[-C--:B------:R-:W-:Y:S01]  /*f9a0*/  FMUL.FTZ R223, R55, R0.reuse ;  /* 0x0000000037df7220 */ /* 0x080fe20000410000 */
[-C--:B------:R-:W-:Y:S03]  /*f9b0*/  FMUL.FTZ R227, R53, R0.reuse ;  /* 0x0000000035e37220 */ /* 0x080fe60000410000 */
[----:B------:R1:W2:Y:S01]  /*f9c0*/  MUFU.TANH R135, R175 ;  /* 0x000000af00877308 */ /* 0x0002a20000002400 */
[-C--:B------:R-:W-:Y:S02]  /*f9d0*/  FMUL.FTZ R225, R54, R0.reuse ;  /* 0x0000000036e17220 */ /* 0x080fe40000410000 */
[-C--:B------:R-:W-:Y:S07]  /*f9e0*/  FMUL.FTZ R231, R57, R0.reuse ;  /* 0x0000000039e77220 */ /* 0x080fee0000410000 */
[----:B------:R4:W2:Y:S01]  /*f9f0*/  MUFU.TANH R133, R195 ;  /* 0x000000c300857308 */ /* 0x0008a20000002400 */
[-C--:B-----5:R-:W-:Y:S01]  /*fa00*/  FMUL.FTZ R221, R51, R0.reuse ;  /* 0x0000000033dd7220 */ /* 0x0a0fe20000410000 */
[-C--:B------:R-:W-:Y:S01]  /*fa10*/  FMUL.FTZ R229, R58, R0.reuse ;  /* 0x000000003ae57220 */ /* 0x080fe20000410000 */
[C---:B---3--:R-:W-:Y:S07]  /*fa20*/  HMMA.16816.F32 R60, R168.reuse, R104, R60 ;  /* 0x00000068a83c723c */ /* 0x048fee000000183c */
        /* <DEDUP_REMOVED lines=136> */
.L_x_14099:
[----:B------:R-:W-:Y:S05]  /*102b0*/  BSYNC.RECONVERGENT B0 ;  /* 0x0000000000007941 */ /* 0x000fea0003800200 */
.L_x_14098:
        /* <DEDUP_REMOVED lines=65> */
.L_x_14097:
[----:B------:R-:W-:Y:S05]  /*106d0*/  BSYNC.RECONVERGENT B1 ;  /* 0x0000000000017941 */ /* 0x000fea0003800200 */
.L_x_14096:
[----:B-1----:R-:W-:Y:S01]  /*106e0*/  IABS R0, R216 ;  /* 0x000000d800007213 */ /* 0x002fe20000000000 */
[C---:B--2---:R-:W-:Y:S01]  /*106f0*/  VIADD R5, R216.reuse, 0x40 ;  /* 0x00000040d8057836 */ /* 0x044fe20000000000 */
        /* <DEDUP_REMOVED lines=10> */
[C---:B------:R-:W-:Y:S01]  /*107a0*/  FFMA.FTZ R10, -R199.reuse, R0, R10 ;  /* 0x00000000c70a7223 */ /* 0x040fe2000001010a */
[----:B------:R-:W-:Y:S02]  /*107b0*/  VIADD R7, R216, 0x39 ;  /* 0x00000039d8077836 */ /* 0x000fe40000000000 */
[----:B------:R-:W-:Y:S01]  /*107c0*/  FFMA.FTZ R154, -R199, R5, R154 ;  /* 0x00000005c79a7223 */ /* 0x000fe2000001019a */
[----:B------:R-:W-:Y:S01]  /*107d0*/  ISETP.GE.AND P4, PT, R4, R211, PT ;  /* 0x000000d30400720c */ /* 0x000fe20003f86270 */
[----:B------:R-:W-:Y:S01]  /*107e0*/  VIADD R5, R216, 0x31 ;  /* 0x00000031d8057836 */ /* 0x000fe20000000000 */
[C---:B------:R-:W-:Y:S01]  /*107f0*/  ISETP.GE.AND P1, PT, R4.reuse, R209, PT ;  /* 0x000000d10400720c */ /* 0x040fe20003f26270 */
[C---:B------:R-:W-:Y:S01]  /*10800*/  VIADD R39, R217.reuse, 0xfffffff9 ;  /* 0xfffffff9d9277836 */ /* 0x040fe20000000000 */
[----:B------:R-:W-:Y:S01]  /*10810*/  ISETP.GE.AND P6, PT, R4, R210, PT ;  /* 0x000000d20400720c */ /* 0x000fe20003fc6270 */
[----:B------:R-:W-:Y:S01]  /*10820*/  VIADD R0, R216, 0x38 ;  /* 0x00000038d8007836 */ /* 0x000fe20000000000 */
[----:B------:R-:W-:Y:S01]  /*10830*/  ISETP.GE.AND P3, PT, R4, R208, PT ;  /* 0x000000d00400720c */ /* 0x000fe20003f66270 */
[C---:B------:R-:W-:Y:S01]  /*10840*/  VIADD R56, R217.reuse, 0xffffffd0 ;  /* 0xffffffd0d9387836 */ /* 0x040fe20000000000 */
[----:B------:R-:W-:Y:S01]  /*10850*/  IABS R5, R5 ;  /* 0x0000000500057213 */ /* 0x000fe20000000000 */
[C---:B------:R-:W-:Y:S01]  /*10860*/  VIADD R4, R216.reuse, 0x29 ;  /* 0x00000029d8047836 */ /* 0x040fe20000000000 */
[----:B------:R-:W-:Y:S01]  /*10870*/  IABS R7, R7 ;  /* 0x0000000700077213 */ /* 0x000fe20000000000 */
[C---:B------:R-:W-:Y:S01]  /*10880*/  VIADD R55, R217.reuse, 0xffffffd1 ;  /* 0xffffffd1d9377836 */ /* 0x040fe20000000000 */
[----:B------:R-:W-:Y:S01]  /*10890*/  IABS R0, R0 ;  /* 0x0000000000007213 */ /* 0x000fe20000000000 */
[----:B------:R-:W-:Y:S01]  /*108a0*/  VIADD R54, R217, 0xffffffd8 ;  /* 0xffffffd8d9367836 */ /* 0x000fe20000000000 */
[----:B------:R-:W-:Y:S01]  /*108b0*/  ISETP.GE.AND P0, PT, R39, R211, PT ;  /* 0x000000d32700720c */ /* 0x000fe20003f06270 */
[----:B------:R-:W-:Y:S01]  /*108c0*/  VIADD R6, R216, 0x30 ;  /* 0x00000030d8067836 */ /* 0x000fe20000000000 */
[----:B------:R-:W-:Y:S01]  /*108d0*/  I2FP.F32.S32 R5, R5 ;  /* 0x0000000500057245 */ /* 0x000fe20000201400 */
[C---:B------:R-:W-:Y:S01]  /*108e0*/  VIADD R53, R217.reuse, 0xffffffd9 ;  /* 0xffffffd9d9357836 */ /* 0x040fe20000000000 */
[----:B------:R-:W-:Y:S01]  /*108f0*/  I2FP.F32.S32 R7, R7 ;  /* 0x0000000700077245 */ /* 0x000fe20000201400 */
[C---:B------:R-:W-:Y:S01]  /*10900*/  VIADD R51, R217.reuse, 0xffffffe0 ;  /* 0xffffffe0d9337836 */ /* 0x040fe20000000000 */
[----:B------:R-:W-:Y:S01]  /*10910*/  IABS R4, R4 ;  /* 0x0000000400047213 */ /* 0x000fe20000000000 */
[C---:B------:R-:W-:Y:S01]  /*10920*/  VIADD R50, R217.reuse, 0xffffffe1 ;  /* 0xffffffe1d9327836 */ /* 0x040fe20000000000 */
[----:B------:R-:W-:Y:S01]  /*10930*/  I2FP.F32.S32 R0, R0 ;  /* 0x0000000000007245 */ /* 0x000fe20000201400 */
[C---:B------:R-:W-:Y:S01]  /*10940*/  VIADD R48, R217.reuse, 0xffffffe9 ;  /* 0xffffffe9d9307836 */ /* 0x040fe20000000000 */
[----:B------:R-:W-:Y:S01]  /*10950*/  FSEL R171, R10, -INF , P0 ;  /* 0xff8000000aab7808 */ /* 0x000fe20000000000 */
[C---:B------:R-:W-:Y:S01]  /*10960*/  VIADD R49, R217.reuse, 0xffffffe8 ;  /* 0xffffffe8d9317836 */ /* 0x040fe20000000000 */
[----:B------:R-:W-:Y:S01]  /*10970*/  IABS R6, R6 ;  /* 0x0000000600067213 */ /* 0x000fe20000000000 */
[----:B------:R-:W-:Y:S01]  /*10980*/  VIADD R28, R217, 0x11 ;  /* 0x00000011d91c7836 */ /* 0x000fe20000000000 */
[----:B------:R-:W-:Y:S01]  /*10990*/  ISETP.GE.AND P0, PT, R52, R209, PT ;  /* 0x000000d13400720c */ /* 0x000fe20003f06270 */
[CC--:B------:R-:W-:Y:S01]  /*109a0*/  FFMA.FTZ R156, -R199.reuse, R5.reuse, R156 ;  /* 0x00000005c79c7223 */ /* 0x0c0fe2000001019c */
[C---:B------:R-:W-:Y:S01]  /*109b0*/  FFMA.FTZ R172, -R199.reuse, R5, R172 ;  /* 0x00000005c7ac7223 */ /* 0x040fe200000101ac */
[----:B------:R-:W-:Y:S01]  /*109c0*/  I2FP.F32.S32 R5, R4 ;  /* 0x0000000400057245 */ /* 0x000fe20000201400 */
[-C--:B------:R-:W-:Y:S01]  /*109d0*/  FFMA.FTZ R160, -R199, R7.reuse, R160 ;  /* 0x00000007c7a07223 */ /* 0x080fe200000101a0 */
[----:B------:R-:W-:Y:S01]  /*109e0*/  FSEL R59, R155, -INF , P0 ;  /* 0xff8000009b3b7808 */ /* 0x000fe20000000000 */
[C---:B------:R-:W-:Y:S01]  /*109f0*/  FFMA.FTZ R148, -R199.reuse, R7, R148 ;  /* 0x00000007c7947223 */ /* 0x040fe20000010194 */
[----:B------:R-:W-:Y:S01]  /*10a00*/  I2FP.F32.S32 R7, R6 ;  /* 0x0000000600077245 */ /* 0x000fe20000201400 */
[CC--:B------:R-:W-:Y:S01]  /*10a10*/  FFMA.FTZ R150, -R199.reuse, R0.reuse, R150 ;  /* 0x00000000c7967223 */ /* 0x0c0fe20000010196 */
[----:B------:R-:W-:Y:S01]  /*10a20*/  ISETP.GE.AND P0, PT, R58, R211, PT ;  /* 0x000000d33a00720c */ /* 0x000fe20003f06270 */
[C---:B------:R-:W-:Y:S01]  /*10a30*/  FFMA.FTZ R162, -R199.reuse, R0, R162 ;  /* 0x00000000c7a27223 */ /* 0x040fe200000101a2 */
[----:B------:R-:W-:Y:S01]  /*10a40*/  FSEL R148, R148, -INF , P4 ;  /* 0xff80000094947808 */ /* 0x000fe20002000000 */
[----:B------:R-:W-:Y:S01]  /*10a50*/  VIADD R0, R216, 0x28 ;  /* 0x00000028d8007836 */ /* 0x000fe20000000000 */
[----:B------:R-:W-:Y:S01]  /*10a60*/  FSEL R31, R150, -INF , P0 ;  /* 0xff800000961f7808 */ /* 0x000fe20000000000 */
[----:B------:R-:W-:Y:S01]  /*10a70*/  FFMA.FTZ R164, -R199, R5, R164 ;  /* 0x00000005c7a47223 */ /* 0x000fe200000101a4 */
[----:B------:R-:W-:Y:S01]  /*10a80*/  ISETP.GE.AND P0, PT, R57, R211, PT ;  /* 0x000000d33900720c */ /* 0x000fe20003f06270 */
[C---:B------:R-:W-:Y:S01]  /*10a90*/  FFMA.FTZ R224, -R199.reuse, R5, R224 ;  /* 0x00000005c7e07223 */ /* 0x040fe200000101e0 */
[----:B------:R-:W-:Y:S01]  /*10aa0*/  IABS R6, R0 ;  /* 0x0000000000067213 */ /* 0x000fe20000000000 */
[C---:B------:R-:W-:Y:S02]  /*10ab0*/  VIADD R4, R216.reuse, 0x21 ;  /* 0x00000021d8047836 */ /* 0x040fe40000000000 */
[CC--:B------:R-:W-:Y:S01]  /*10ac0*/  FFMA.FTZ R158, -R199.reuse, R7.reuse, R158 ;  /* 0x00000007c79e7223 */ /* 0x0c0fe2000001019e */
[C---:B------:R-:W-:Y:S02]  /*10ad0*/  VIADD R5, R216.reuse, 0x20 ;  /* 0x00000020d8057836 */ /* 0x040fe40000000000 */
[----:B------:R-:W-:Y:S01]  /*10ae0*/  FFMA.FTZ R174, -R199, R7, R174 ;  /* 0x00000007c7ae7223 */ /* 0x000fe200000101ae */
[----:B------:R-:W-:Y:S01]  /*10af0*/  I2FP.F32.S32 R7, R6 ;  /* 0x0000000600077245 */ /* 0x000fe20000201400 */
[----:B------:R-:W-:Y:S01]  /*10b00*/  VIADD R9, R216, 0x41 ;  /* 0x00000041d8097836 */ /* 0x000fe20000000000 */
[----:B------:R-:W-:Y:S01]  /*10b10*/  IABS R0, R4 ;  /* 0x0000000400007213 */ /* 0x000fe20000000000 */
[C---:B------:R-:W-:Y:S01]  /*10b20*/  VIADD R20, R217.reuse, 0x20 ;  /* 0x00000020d9147836 */ /* 0x040fe20000000000 */
[----:B------:R-:W-:Y:S01]  /*10b30*/  IABS R5, R5 ;  /* 0x0000000500057213 */ /* 0x000fe20000000000 */
[C---:B------:R-:W-:Y:S01]  /*10b40*/  VIADD R24, R217.reuse, 0x19 ;  /* 0x00000019d9187836 */ /* 0x040fe20000000000 */
[----:B------:R-:W-:Y:S01]  /*10b50*/  IABS R9, R9 ;  /* 0x0000000900097213 */ /* 0x000fe20000000000 */
[C---:B------:R-:W-:Y:S01]  /*10b60*/  VIADD R26, R217.reuse, 0x18 ;  /* 0x00000018d91a7836 */ /* 0x040fe20000000000 */
[----:B------:R-:W-:Y:S01]  /*10b70*/  FSEL R23, R158, -INF , P0 ;  /* 0xff8000009e177808 */ /* 0x000fe20000000000 */
[----:B------:R-:W-:Y:S01]  /*10b80*/  VIADD R4, R216, 0x18 ;  /* 0x00000018d8047836 */ /* 0x000fe20000000000 */
[----:B------:R-:W-:Y:S01]  /*10b90*/  ISETP.GE.AND P0, PT, R56, R211, PT ;  /* 0x000000d33800720c */ /* 0x000fe20003f06270 */
[C---:B------:R-:W-:Y:S01]  /*10ba0*/  VIADD R10, R217.reuse, 0x29 ;  /* 0x00000029d90a7836 */ /* 0x040fe20000000000 */
[----:B------:R-:W-:Y:S01]  /*10bb0*/  I2FP.F32.S32 R5, R5 ;  /* 0x0000000500057245 */ /* 0x000fe20000201400 */
[C---:B------:R-:W-:Y:S01]  /*10bc0*/  VIADD R40, R217.reuse, 0xfffffff8 ;  /* 0xfffffff8d9287836 */ /* 0x040fe20000000000 */
[----:B------:R-:W-:Y:S01]  /*10bd0*/  I2FP.F32.S32 R9, R9 ;  /* 0x0000000900097245 */ /* 0x000fe20000201400 */
[C---:B------:R-:W-:Y:S01]  /*10be0*/  VIADD R34, R217.reuse, 0x9 ;  /* 0x00000009d9227836 */ /* 0x040fe20000000000 */
[----:B------:R-:W-:Y:S01]  /*10bf0*/  I2FP.F32.S32 R0, R0 ;  /* 0x0000000000007245 */ /* 0x000fe20000201400 */
[C---:B------:R-:W-:Y:S01]  /*10c00*/  VIADD R32, R217.reuse, 0x10 ;  /* 0x00000010d9207836 */ /* 0x040fe20000000000 */
[----:B------:R-:W-:Y:S01]  /*10c10*/  IABS R4, R4 ;  /* 0x0000000400047213 */ /* 0x000fe20000000000 */
[----:B------:R-:W-:Y:S01]  /*10c20*/  VIADD R16, R217, 0x21 ;  /* 0x00000021d9107836 */ /* 0x000fe20000000000 */
[----:B------:R-:W-:Y:S01]  /*10c30*/  FSEL R11, R164, -INF , P0 ;  /* 0xff800000a40b7808 */ /* 0x000fe20000000000 */
[----:B------:R-:W-:Y:S01]  /*10c40*/  FFMA.FTZ R166, -R199, R7, R166 ;  /* 0x00000007c7a67223 */ /* 0x000fe200000101a6 */
[----:B------:R-:W-:Y:S01]  /*10c50*/  ISETP.GE.AND P0, PT, R55, R211, PT ;  /* 0x000000d33700720c */ /* 0x000fe20003f06270 */
[----:B------:R-:W-:Y:S02]  /*10c60*/  VIADD R8, R216, 0x19 ;  /* 0x00000019d8087836 */ /* 0x000fe40000000000 */
[CC--:B------:R-:W-:Y:S01]  /*10c70*/  FFMA.FTZ R222, -R199.reuse, R5.reuse, R222 ;  /* 0x00000005c7de7223 */ /* 0x0c0fe200000101de */
[C---:B------:R-:W-:Y:S01]  /*10c80*/  FFMA.FTZ R234, -R199.reuse, R5, R234 ;  /* 0x00000005c7ea7223 */ /* 0x040fe200000101ea */
[----:B------:R-:W-:Y:S01]  /*10c90*/  I2FP.F32.S32 R5, R4 ;  /* 0x0000000400057245 */ /* 0x000fe20000201400 */
[C---:B------:R-:W-:Y:S01]  /*10ca0*/  FFMA.FTZ R152, -R199.reuse, R9, R152 ;  /* 0x00000009c7987223 */ /* 0x040fe20000010198 */
[----:B------:R-:W-:Y:S01]  /*10cb0*/  IABS R6, R8 ;  /* 0x0000000800067213 */ /* 0x000fe20000000000 */
[CC--:B------:R-:W-:Y:S01]  /*10cc0*/  FFMA.FTZ R220, -R199.reuse, R0.reuse, R220 ;  /* 0x00000000c7dc7223 */ /* 0x0c0fe200000101dc */
[----:B------:R-:W-:Y:S01]  /*10cd0*/  FSEL R9, R166, -INF , P0 ;  /* 0xff800000a6097808 */ /* 0x000fe20000000000 */
[C---:B------:R-:W-:Y:S01]  /*10ce0*/  FFMA.FTZ R232, -R199.reuse, R0, R232 ;  /* 0x00000000c7e87223 */ /* 0x040fe200000101e8 */
[----:B------:R-:W-:Y:S01]  /*10cf0*/  ISETP.GE.AND P0, PT, R54, R211, PT ;  /* 0x000000d33600720c */ /* 0x000fe20003f06270 */
[C---:B------:R-:W-:Y:S02]  /*10d00*/  VIADD R4, R216.reuse, 0x10 ;  /* 0x00000010d8047836 */ /* 0x040fe40000000000 */
[C---:B------:R-:W-:Y:S01]  /*10d10*/  FFMA.FTZ R226, -R199.reuse, R7, R226 ;  /* 0x00000007c7e27223 */ /* 0x040fe200000101e2 */
[----:B------:R-:W-:Y:S01]  /*10d20*/  I2FP.F32.S32 R7, R6 ;  /* 0x0000000600077245 */ /* 0x000fe20000201400 */
[----:B------:R-:W-:Y:S01]  /*10d30*/  VIADD R0, R216, 0x11 ;  /* 0x00000011d8007836 */ /* 0x000fe20000000000 */
[----:B------:R-:W-:Y:S01]  /*10d40*/  FSEL R19, R220, -INF , P0 ;  /* 0xff800000dc137808 */ /* 0x000fe20000000000 */
[C---:B------:R-:W-:Y:S01]  /*10d50*/  FFMA.FTZ R230, -R199.reuse, R5, R230 ;  /* 0x00000005c7e67223 */ /* 0x040fe200000101e6 */
[----:B------:R-:W-:Y:S01]  /*10d60*/  IABS R4, R4 ;  /* 0x0000000400047213 */ /* 0x000fe20000000000 */
[C---:B------:R-:W-:Y:S01]  /*10d70*/  FFMA.FTZ R228, -R199.reuse, R7, R228 ;  /* 0x00000007c7e47223 */ /* 0x040fe200000101e4 */
[----:B------:R-:W-:Y:S01]  /*10d80*/  IABS R0, R0 ;  /* 0x0000000000007213 */ /* 0x000fe20000000000 */
[----:B------:R-:W-:Y:S01]  /*10d90*/  FFMA.FTZ R242, -R199, R5, R242 ;  /* 0x00000005c7f27223 */ /* 0x000fe200000101f2 */
[----:B------:R-:W-:Y:S01]  /*10da0*/  ISETP.GE.AND P0, PT, R53, R211, PT ;  /* 0x000000d33500720c */ /* 0x000fe20003f06270 */
[C---:B------:R-:W-:Y:S01]  /*10db0*/  VIADD R6, R216.reuse, 0x8 ;  /* 0x00000008d8067836 */ /* 0x040fe20000000000 */
[----:B------:R-:W-:Y:S01]  /*10dc0*/  I2FP.F32.S32 R4, R4 ;  /* 0x0000000400047245 */ /* 0x000fe20000201400 */
[----:B------:R-:W-:Y:S01]  /*10dd0*/  VIADD R5, R216, 0x9 ;  /* 0x00000009d8057836 */ /* 0x000fe20000000000 */
[----:B------:R-:W-:Y:S01]  /*10de0*/  FSEL R17, R222, -INF , P0 ;  /* 0xff800000de117808 */ /* 0x000fe20000000000 */
[C---:B------:R-:W-:Y:S01]  /*10df0*/  FFMA.FTZ R240, -R199.reuse, R7, R240 ;  /* 0x00000007c7f07223 */ /* 0x040fe200000101f0 */
[----:B------:R-:W-:Y:S01]  /*10e00*/  IABS R6, R6 ;  /* 0x0000000600067213 */ /* 0x000fe20000000000 */
[----:B------:R-:W-:Y:S01]  /*10e10*/  IMAD.MOV.U32 R7, RZ, RZ, R0 ;  /* 0x000000ffff077224 */ /* 0x000fe200078e0000 */
[----:B------:R-:W-:Y:S01]  /*10e20*/  IABS R0, R5 ;  /* 0x0000000500007213 */ /* 0x000fe20000000000 */
[----:B------:R-:W-:Y:S01]  /*10e30*/  FFMA.FTZ R238, -R199, R4, R238 ;  /* 0x00000004c7ee7223 */ /* 0x000fe200000101ee */
[-C--:B------:R-:W-:Y:S01]  /*10e40*/  ISETP.GE.AND P0, PT, R51, R211.reuse, PT ;  /* 0x000000d33300720c */ /* 0x080fe20003f06270 */
[----:B------:R-:W-:Y:S01]  /*10e50*/  VIADD R5, R216, 0x1 ;  /* 0x00000001d8057836 */ /* 0x000fe20000000000 */
[----:B------:R-:W-:Y:S01]  /*10e60*/  I2FP.F32.S32 R0, R0 ;  /* 0x0000000000007245 */ /* 0x000fe20000201400 */
[----:B------:R-:W-:Y:S01]  /*10e70*/  FFMA.FTZ R250, -R199, R4, R250 ;  /* 0x00000004c7fa7223 */ /* 0x000fe200000101fa */
[----:B------:R-:W-:Y:S01]  /*10e80*/  I2FP.F32.S32 R6, R6 ;  /* 0x0000000600067245 */ /* 0x000fe20000201400 */
[----:B------:R-:W-:Y:S01]  /*10e90*/  VIADD R44, R217, 0xfffffff1 ;  /* 0xfffffff1d92c7836 */ /* 0x000fe20000000000 */
[----:B------:R-:W-:Y:S01]  /*10ea0*/  FSEL R228, R228, -INF , P0 ;  /* 0xff800000e4e47808 */ /* 0x000fe20000000000 */
[----:B------:R-:W-:Y:S01]  /*10eb0*/  VIADD R4, R216, 0xfffffff8 ;  /* 0xfffffff8d8047836 */ /* 0x000fe20000000000 */
[----:B------:R-:W-:Y:S01]  /*10ec0*/  ISETP.GE.AND P0, PT, R50, R211, PT ;  /* 0x000000d33200720c */ /* 0x000fe20003f06270 */
[C---:B------:R-:W-:Y:S01]  /*10ed0*/  FFMA.FTZ R151, -R199.reuse, R6, R151 ;  /* 0x00000006c7977223 */ /* 0x040fe20000010197 */
[----:B------:R-:W-:Y:S01]  /*10ee0*/  IABS R5, R5 ;  /* 0x0000000500057213 */ /* 0x000fe20000000000 */
[C---:B------:R-:W-:Y:S01]  /*10ef0*/  FFMA.FTZ R244, -R199.reuse, R0, R244 ;  /* 0x00000000c7f47223 */ /* 0x040fe200000101f4 */
[----:B------:R-:W-:Y:S01]  /*10f00*/  IABS R4, R4 ;  /* 0x0000000400047213 */ /* 0x000fe20000000000 */
[C---:B------:R-:W-:Y:S01]  /*10f10*/  FFMA.FTZ R246, -R199.reuse, R6, R246 ;  /* 0x00000006c7f67223 */ /* 0x040fe200000101f6 */
[----:B------:R-:W-:Y:S01]  /*10f20*/  FSEL R63, R230, -INF , P0 ;  /* 0xff800000e63f7808 */ /* 0x000fe20000000000 */
[----:B------:R-:W-:Y:S01]  /*10f30*/  FFMA.FTZ R149, -R199, R0, R149 ;  /* 0x00000000c7957223 */ /* 0x000fe20000010195 */
[----:B------:R-:W-:Y:S01]  /*10f40*/  I2FP.F32.S32 R5, R5 ;  /* 0x0000000500057245 */ /* 0x000fe20000201400 */
[----:B------:R-:W-:Y:S01]  /*10f50*/  VIADD R36, R217, 0x8 ;  /* 0x00000008d9247836 */ /* 0x000fe20000000000 */
[----:B------:R-:W-:Y:S01]  /*10f60*/  ISETP.GE.AND P0, PT, R58, R209, PT ;  /* 0x000000d13a00720c */ /* 0x000fe20003f06270 */
[C---:B------:R-:W-:Y:S01]  /*10f70*/  VIADD R6, R216.reuse, 0xfffffff0 ;  /* 0xfffffff0d8067836 */ /* 0x040fe20000000000 */
[----:B------:R-:W-:Y:S01]  /*10f80*/  I2FP.F32.S32 R4, R4 ;  /* 0x0000000400047245 */ /* 0x000fe20000201400 */
[----:B------:R-:W-:Y:S01]  /*10f90*/  VIADD R0, R216, 0xfffffff9 ;  /* 0xfffffff9d8007836 */ /* 0x000fe20000000000 */
[----:B------:R-:W-:Y:S01]  /*10fa0*/  FSEL R15, R154, -INF , P0 ;  /* 0xff8000009a0f7808 */ /* 0x000fe20000000000 */
[C---:B------:R-:W-:Y:S01]  /*10fb0*/  FFMA.FTZ R252, -R199.reuse, R5, R252 ;  /* 0x00000005c7fc7223 */ /* 0x040fe200000101fc */
        /* <DEDUP_REMOVED lines=9> */
[----:B------:R-:W-:Y:S01]  /*11050*/  VIADD R4, R216, 0xffffffe1 ;  /* 0xffffffe1d8047836 */ /* 0x000fe20000000000 */
[----:B------:R-:W-:Y:S01]  /*11060*/  ISETP.GE.AND P0, PT, R57, R209, PT ;  /* 0x000000d13900720c */ /* 0x000fe20003f06270 */
[----:B------:R-:W-:Y:S01]  /*11070*/  IMAD.MOV.U32 R8, RZ, RZ, R0 ;  /* 0x000000ffff087224 */ /* 0x000fe200078e0000 */
[----:B------:R-:W-:Y:S01]  /*11080*/  IABS R0, R5 ;  /* 0x0000000500007213 */ /* 0x000fe20000000000 */
[----:B------:R-:W-:Y:S01]  /*11090*/  FFMA.FTZ R159, -R199, R6, R159 ;  /* 0x00000006c79f7223 */ /* 0x000fe2000001019f */
[----:B------:R-:W-:Y:S01]  /*110a0*/  IABS R4, R4 ;  /* 0x0000000400047213 */ /* 0x000fe20000000000 */
[----:B------:R-:W-:Y:S01]  /*110b0*/  VIADD R46, R217, 0xfffffff0 ;  /* 0xfffffff0d92e7836 */ /* 0x000fe20000000000 */
[----:B------:R-:W-:Y:S01]  /*110c0*/  FSEL R21, R162, -INF , P0 ;  /* 0xff800000a2157808 */ /* 0x000fe20000000000 */
[----:B------:R-:W-:Y:S01]  /*110d0*/  FFMA.FTZ R135, -R199, R6, R135 ;  /* 0x00000006c7877223 */ /* 0x000fe20000010187 */
[----:B------:R-:W-:Y:S01]  /*110e0*/  I2FP.F32.S32 R0, R0 ;  /* 0x0000000000007245 */ /* 0x000fe20000201400 */
[----:B------:R-:W-:Y:S01]  /*110f0*/  VIADD R41, R217, 0xffffffc8 ;  /* 0xffffffc8d9297836 */ /* 0x000fe20000000000 */
[----:B------:R-:W-:Y:S01]  /*11100*/  ISETP.GE.AND P0, PT, R44, R211, PT ;  /* 0x000000d32c00720c */ /* 0x000fe20003f06270 */
[----:B------:R-:W-:Y:S01]  /*11110*/  VIADD R6, R216, 0xffffffe8 ;  /* 0xffffffe8d8067836 */ /* 0x000fe20000000000 */
[----:B------:R-:W-:Y:S01]  /*11120*/  I2FP.F32.S32 R4, R4 ;  /* 0x0000000400047245 */ /* 0x000fe20000201400 */
[CC--:B------:R-:W-:Y:S01]  /*11130*/  FFMA.FTZ R157, -R199.reuse, R0.reuse, R157 ;  /* 0x00000000c79d7223 */ /* 0x0c0fe2000001019d */
[----:B------:R-:W-:Y:S01]  /*11140*/  FSEL R175, R246, -INF , P0 ;  /* 0xff800000f6af7808 */ /* 0x000fe20000000000 */
[C---:B------:R-:W-:Y:S01]  /*11150*/  FFMA.FTZ R137, -R199.reuse, R0, R137 ;  /* 0x00000000c7897223 */ /* 0x040fe20000010189 */
[----:B------:R-:W-:Y:S01]  /*11160*/  I2FP.F32.S32 R8, R8 ;  /* 0x0000000800087245 */ /* 0x000fe20000201400 */
[C---:B------:R-:W-:Y:S01]  /*11170*/  FFMA.FTZ R141, -R199.reuse, R4, R173 ;  /* 0x00000004c78d7223 */ /* 0x040fe200000101ad */
[----:B------:R-:W-:Y:S01]  /*11180*/  IABS R6, R6 ;  /* 0x0000000600067213 */ /* 0x000fe20000000000 */
[----:B------:R-:W-:Y:S01]  /*11190*/  FFMA.FTZ R121, -R199, R4, R121 ;  /* 0x00000004c7797223 */ /* 0x000fe20000010179 */
[-C--:B------:R-:W-:Y:S01]  /*111a0*/  ISETP.GE.AND P0, PT, R55, R209.reuse, PT ;  /* 0x000000d13700720c */ /* 0x080fe20003f06270 */
[----:B------:R-:W-:Y:S01]  /*111b0*/  VIADD R0, R216, 0xffffffc1 ;  /* 0xffffffc1d8007836 */ /* 0x000fe20000000000 */
[----:B------:R-:W-:Y:S01]  /*111c0*/  I2FP.F32.S32 R6, R6 ;  /* 0x0000000600067245 */ /* 0x000fe20000201400 */
[C---:B------:R-:W-:Y:S01]  /*111d0*/  FFMA.FTZ R14, -R199.reuse, R8, R14 ;  /* 0x00000008c70e7223 */ /* 0x040fe2000001010e */
        /* <DEDUP_REMOVED lines=9> */
[C---:B------:R-:W-:Y:S01]  /*11270*/  VIADD R8, R216.reuse, 0xffffffe9 ;  /* 0xffffffe9d8087836 */ /* 0x040fe20000000000 */
[----:B------:R-:W-:Y:S01]  /*11280*/  I2FP.F32.S32 R12, R12 ;  /* 0x0000000c000c7245 */ /* 0x000fe20000201400 */
[----:B------:R-:W-:Y:S01]  /*11290*/  VIADD R5, R216, 0xffffffc0 ;  /* 0xffffffc0d8057836 */ /* 0x000fe20000000000 */
[-C--:B------:R-:W-:Y:S01]  /*112a0*/  ISETP.GE.AND P0, PT, R52, R211.reuse, PT ;  /* 0x000000d33400720c */ /* 0x080fe20003f06270 */
[----:B------:R-:W-:Y:S01]  /*112b0*/  VIADD R6, R216, 0xffffffd1 ;  /* 0xffffffd1d8067836 */ /* 0x000fe20000000000 */
[----:B------:R-:W-:Y:S01]  /*112c0*/  FSEL R45, R14, -INF , P5 ;  /* 0xff8000000e2d7808 */ /* 0x000fe20002800000 */
[C---:B------:R-:W-:Y:S01]  /*112d0*/  FFMA.FTZ R43, -R199.reuse, R12, R43 ;  /* 0x0000000cc72b7223 */ /* 0x040fe2000001012b */
[----:B------:R-:W-:Y:S01]  /*112e0*/  ISETP.GE.AND P5, PT, R36, R211, PT ;  /* 0x000000d32400720c */ /* 0x000fe20003fa6270 */
[C---:B------:R-:W-:Y:S01]  /*112f0*/  VIADD R0, R216.reuse, 0xffffffe0 ;  /* 0xffffffe0d8007836 */ /* 0x040fe20000000000 */
[----:B------:R-:W-:Y:S01]  /*11300*/  I2FP.F32.S32 R4, R4 ;  /* 0x0000000400047245 */ /* 0x000fe20000201400 */
[----:B------:R-:W-:Y:S01]  /*11310*/  VIADD R12, R216, 0xffffffd9 ;  /* 0xffffffd9d80c7836 */ /* 0x000fe20000000000 */
[----:B------:R-:W-:Y:S01]  /*11320*/  I2FP.F32.S32 R7, R7 ;  /* 0x0000000700077245 */ /* 0x000fe20000201400 */
[----:B------:R-:W-:Y:S01]  /*11330*/  VIADD R214, R214, 0xffffff80 ;  /* 0xffffff80d6d67836 */ /* 0x000fe20000000000 */
[----:B------:R-:W-:Y:S01]  /*11340*/  FSEL R47, R18, -INF , P0 ;  /* 0xff800000122f7808 */ /* 0x000fe20000000000 */
[C---:B------:R-:W-:Y:S01]  /*11350*/  FFMA.FTZ R123, -R199.reuse, R4, R123 ;  /* 0x00000004c77b7223 */ /* 0x040fe2000001017b */
[----:B------:R-:W-:Y:S01]  /*11360*/  IABS R6, R6 ;  /* 0x0000000600067213 */ /* 0x000fe20000000000 */
[----:B------:R-:W-:Y:S01]  /*11370*/  FFMA.FTZ R65, -R199, R4, R170 ;  /* 0x00000004c7417223 */ /* 0x000fe200000101aa */
        /* <DEDUP_REMOVED lines=8> */
[----:B------:R-:W-:Y:S01]  /*11400*/  IABS R8, R8 ;  /* 0x0000000800087213 */ /* 0x000fe20000000000 */
[C---:B------:R-:W-:Y:S01]  /*11410*/  FFMA.FTZ R67, -R199.reuse, R6, R169 ;  /* 0x00000006c7437223 */ /* 0x040fe200000101a9 */
[----:B------:R-:W-:Y:S01]  /*11420*/  I2FP.F32.S32 R0, R0 ;  /* 0x0000000000007245 */ /* 0x000fe20000201400 */
[----:B------:R-:W-:Y:S01]  /*11430*/  FFMA.FTZ R125, -R199, R6, R125 ;  /* 0x00000006c77d7223 */ /* 0x000fe2000001017d */
[----:B------:R-:W-:Y:S01]  /*11440*/  ISETP.GE.AND P1, PT, R49, R211, PT ;  /* 0x000000d33100720c */ /* 0x000fe20003f26270 */
[----:B------:R-:W-:Y:S01]  /*11450*/  VIADD R6, R216, 0xffffffc9 ;  /* 0xffffffc9d8067836 */ /* 0x000fe20000000000 */
[-C--:B------:R-:W-:Y:S01]  /*11460*/  ISETP.GE.AND P0, PT, R50, R209.reuse, PT ;  /* 0x000000d13200720c */ /* 0x080fe20003f06270 */
[CC--:B------:R-:W-:Y:S01]  /*11470*/  FFMA.FTZ R139, -R199.reuse, R0.reuse, R167 ;  /* 0x00000000c78b7223 */ /* 0x0c0fe200000101a7 */
[----:B------:R-:W-:Y:S01]  /*11480*/  FSEL R221, R242, -INF , P5 ;  /* 0xff800000f2dd7808 */ /* 0x000fe20002800000 */
[C---:B------:R-:W-:Y:S01]  /*11490*/  FFMA.FTZ R119, -R199.reuse, R0, R119 ;  /* 0x00000000c7777223 */ /* 0x040fe20000010177 */
[----:B------:R-:W-:Y:S01]  /*114a0*/  IABS R12, R12 ;  /* 0x0000000c000c7213 */ /* 0x000fe20000000000 */
[----:B------:R-:W-:Y:S01]  /*114b0*/  VIADD R0, R216, 0xffffffc8 ;  /* 0xffffffc8d8007836 */ /* 0x000fe20000000000 */
[-C--:B------:R-:W-:Y:S02]  /*114c0*/  ISETP.GE.AND P5, PT, R46, R209.reuse, PT ;  /* 0x000000d12e00720c */ /* 0x080fe40003fa6270 */
[----:B------:R-:W-:Y:S02]  /*114d0*/  I2FP.F32.S32 R8, R8 ;  /* 0x0000000800087245 */ /* 0x000fe40000201400 */
[----:B------:R-:W-:Y:S02]  /*114e0*/  FSEL R61, R236, -INF , P1 ;  /* 0xff800000ec3d7808 */ /* 0x000fe40000800000 */
[----:B------:R-:W-:Y:S01]  /*114f0*/  FSEL R225, R234, -INF , P0 ;  /* 0xff800000eae17808 */ /* 0x000fe20000000000 */
[C---:B------:R-:W-:Y:S01]  /*11500*/  FFMA.FTZ R22, -R199.reuse, R8, R22 ;  /* 0x00000008c7167223 */ /* 0x040fe20000010116 */
[----:B------:R-:W-:Y:S01]  /*11510*/  I2FP.F32.S32 R12, R12 ;  /* 0x0000000c000c7245 */ /* 0x000fe20000201400 */
[----:B------:R-:W-:Y:S01]  /*11520*/  FFMA.FTZ R133, -R199, R8, R133 ;  /* 0x00000008c7857223 */ /* 0x000fe20000010185 */
[-C--:B------:R-:W-:Y:S01]  /*11530*/  ISETP.GE.AND P1, PT, R41, R209.reuse, PT ;  /* 0x000000d12900720c */ /* 0x080fe20003f26270 */
[----:B------:R-:W-:Y:S01]  /*11540*/  VIADD R8, R216, 0xffffffd8 ;  /* 0xffffffd8d8087836 */ /* 0x000fe20000000000 */
[----:B------:R-:W-:Y:S01]  /*11550*/  ISETP.GE.AND P0, PT, R49, R209, PT ;  /* 0x000000d13100720c */ /* 0x000fe20003f06270 */
[CC--:B------:R-:W-:Y:S01]  /*11560*/  FFMA.FTZ R129, -R199.reuse, R12.reuse, R129 ;  /* 0x0000000cc7817223 */ /* 0x0c0fe20000010181 */
[----:B------:R-:W-:Y:S01]  /*11570*/  FSEL R169, R248, -INF , P5 ;  /* 0xff800000f8a97808 */ /* 0x000fe20002800000 */
[----:B------:R-:W-:Y:S01]  /*11580*/  FFMA.FTZ R117, -R199, R12, R117 ;  /* 0x0000000cc7757223 */ /* 0x000fe20000010175 */
[-C--:B------:R-:W-:Y:S01]  /*11590*/  ISETP.GE.AND P5, PT, R24, R211.reuse, PT ;  /* 0x000000d31800720c */ /* 0x080fe20003fa6270 */
[----:B------:R-:W-:Y:S01]  /*115a0*/  VIADD R12, R217, 0x28 ;  /* 0x00000028d90c7836 */ /* 0x000fe20000000000 */
[----:B------:R-:W-:Y:S01]  /*115b0*/  FSEL R13, R160, -INF , P1 ;  /* 0xff800000a00d7808 */ /* 0x000fe20000800000 */
[----:B------:R-:W-:Y:S01]  /*115c0*/  VIADD R216, R216, 0x80 ;  /* 0x00000080d8d87836 */ /* 0x000fe20000000000 */
[----:B------:R-:W-:Y:S02]  /*115d0*/  FSEL R223, R240, -INF , P0 ;  /* 0xff800000f0df7808 */ /* 0x000fe40000000000 */
[-C--:B------:R-:W-:Y:S02]  /*115e0*/  ISETP.GE.AND P1, PT, R46, R211.reuse, PT ;  /* 0x000000d32e00720c */ /* 0x080fe40003f26270 */
[----:B------:R-:W-:Y:S02]  /*115f0*/  ISETP.GE.AND P0, PT, R28, R211, PT ;  /* 0x000000d31c00720c */ /* 0x000fe40003f06270 */
[----:B------:R-:W-:Y:S02]  /*11600*/  FSEL R139, R139, -INF , P5 ;  /* 0xff8000008b8b7808 */ /* 0x000fe40002800000 */
[----:B------:R-:W-:Y:S02]  /*11610*/  IABS R5, R5 ;  /* 0x0000000500057213 */ /* 0x000fe40000000000 */
[----:B------:R-:W-:Y:S02]  /*11620*/  IABS R0, R0 ;  /* 0x0000000000007213 */ /* 0x000fe40000000000 */
[----:B------:R-:W-:Y:S02]  /*11630*/  ISETP.GE.AND P5, PT, R20, R211, PT ;  /* 0x000000d31400720c */ /* 0x000fe40003fa6270 */
[----:B------:R-:W-:Y:S02]  /*11640*/  FSEL R195, R244, -INF , P1 ;  /* 0xff800000f4c37808 */ /* 0x000fe40000800000 */
[----:B------:R-:W-:Y:S02]  /*11650*/  FSEL R143, R165, -INF , P0 ;  /* 0xff800000a58f7808 */ /* 0x000fe40000000000 */
[----:B------:R-:W-:Y:S02]  /*11660*/  I2FP.F32.S32 R5, R5 ;  /* 0x0000000500057245 */ /* 0x000fe40000201400 */
[----:B------:R-:W-:Y:S02]  /*11670*/  IABS R8, R8 ;  /* 0x0000000800087213 */ /* 0x000fe40000000000 */
[----:B------:R-:W-:Y:S01]  /*11680*/  I2FP.F32.S32 R0, R0 ;  /* 0x0000000000007245 */ /* 0x000fe20000201400 */
[----:B------:R-:W-:Y:S01]  /*11690*/  FFMA.FTZ R42, -R199, R5, R42 ;  /* 0x00000005c72a7223 */ /* 0x000fe2000001012a */
[----:B------:R-:W-:Y:S01]  /*116a0*/  ISETP.GE.AND P1, PT, R56, R209, PT ;  /* 0x000000d13800720c */ /* 0x000fe20003f26270 */
[----:B------:R-:W-:Y:S01]  /*116b0*/  VIADD R5, R217, 0x39 ;  /* 0x00000039d9057836 */ /* 0x000fe20000000000 */
[-C--:B------:R-:W-:Y:S01]  /*116c0*/  ISETP.GE.AND P0, PT, R26, R211.reuse, PT ;  /* 0x000000d31a00720c */ /* 0x080fe20003f06270 */
[-C--:B------:R-:W-:Y:S01]  /*116d0*/  FFMA.FTZ R109, -R199, R0.reuse, R109 ;  /* 0x00000000c76d7223 */ /* 0x080fe2000001016d */
[----:B------:R-:W-:Y:S01]  /*116e0*/  FSEL R129, R129, -INF , P5 ;  /* 0xff80000081817808 */ /* 0x000fe20002800000 */
[----:B------:R-:W-:Y:S01]  /*116f0*/  FFMA.FTZ R38, -R199, R0, R38 ;  /* 0x00000000c7267223 */ /* 0x000fe20000010126 */
[-C--:B------:R-:W-:Y:S01]  /*11700*/  ISETP.GE.AND P5, PT, R10, R211.reuse, PT ;  /* 0x000000d30a00720c */ /* 0x080fe20003fa6270 */
[----:B------:R-:W-:Y:S01]  /*11710*/  VIADD R0, R217, 0x38 ;  /* 0x00000038d9007836 */ /* 0x000fe20000000000 */
[----:B------:R-:W-:Y:S02]  /*11720*/  I2FP.F32.S32 R8, R8 ;  /* 0x0000000800087245 */ /* 0x000fe40000201400 */
[----:B------:R-:W-:Y:S02]  /*11730*/  FSEL R27, R172, -INF , P1 ;  /* 0xff800000ac1b7808 */ /* 0x000fe40000800000 */
[----:B------:R-:W-:Y:S01]  /*11740*/  FSEL R141, R141, -INF , P0 ;  /* 0xff8000008d8d7808 */ /* 0x000fe20000000000 */
[CC--:B------:R-:W-:Y:S01]  /*11750*/  FFMA.FTZ R127, -R199.reuse, R8.reuse, R127 ;  /* 0x00000008c77f7223 */ /* 0x0c0fe2000001017f */
[----:B------:R-:W-:Y:S01]  /*11760*/  ISETP.GE.AND P1, PT, R40, R211, PT ;  /* 0x000000d32800720c */ /* 0x000fe20003f26270 */
[----:B------:R-:W-:Y:S01]  /*11770*/  FFMA.FTZ R115, -R199, R8, R115 ;  /* 0x00000008c7737223 */ /* 0x000fe20000010173 */
[----:B------:R-:W-:Y:S01]  /*11780*/  ISETP.GE.AND P0, PT, R39, R209, PT ;  /* 0x000000d12700720c */ /* 0x000fe20003f06270 */
[----:B------:R-:W-:Y:S01]  /*11790*/  VIADD R8, R217, 0x30 ;  /* 0x00000030d9087836 */ /* 0x000fe20000000000 */
[-C--:B------:R-:W-:Y:S02]  /*117a0*/  ISETP.GE.AND P4, PT, R41, R211.reuse, PT ;  /* 0x000000d32900720c */ /* 0x080fe40003f86270 */
[----:B------:R-:W-:Y:S02]  /*117b0*/  IABS R6, R6 ;  /* 0x0000000600067213 */ /* 0x000fe40000000000 */
[----:B------:R-:W-:Y:S02]  /*117c0*/  FSEL R123, R123, -INF , P5 ;  /* 0xff8000007b7b7808 */ /* 0x000fe40002800000 */
[----:B------:R-:W-:Y:S02]  /*117d0*/  ISETP.GE.AND P5, PT, R7, R211, PT ;  /* 0x000000d30700720c */ /* 0x000fe40003fa6270 */
[----:B------:R-:W-:Y:S02]  /*117e0*/  FSEL R29, R156, -INF , P4 ;  /* 0xff8000009c1d7808 */ /* 0x000fe40002000000 */
[----:B------:R-:W-:Y:S02]  /*117f0*/  FSEL R173, R252, -INF , P1 ;  /* 0xff800000fcad7808 */ /* 0x000fe40000800000 */
[----:B------:R-:W-:Y:S02]  /*11800*/  FSEL R14, R151, -INF , P0 ;  /* 0xff800000970e7808 */ /* 0x000fe40000000000 */
[----:B------:R-:W-:Y:S02]  /*11810*/  I2FP.F32.S32 R6, R6 ;  /* 0x0000000600067245 */ /* 0x000fe40000201400 */
[----:B------:R-:W-:Y:S02]  /*11820*/  ISETP.GE.AND P1, PT, R53, R209, PT ;  /* 0x000000d13500720c */ /* 0x000fe40003f26270 */
[----:B------:R-:W-:Y:S01]  /*11830*/  ISETP.GE.AND P0, PT, R12, R211, PT ;  /* 0x000000d30c00720c */ /* 0x000fe20003f06270 */
[-C--:B------:R-:W-:Y:S01]  /*11840*/  FFMA.FTZ R30, -R199, R6.reuse, R30 ;  /* 0x00000006c71e7223 */ /* 0x080fe2000001011e */
[----:B------:R-:W-:Y:S01]  /*11850*/  ISETP.GE.AND P4, PT, R217, R209, PT ;  /* 0x000000d1d900720c */ /* 0x000fe20003f86270 */
[----:B------:R-:W-:Y:S01]  /*11860*/  FFMA.FTZ R168, -R199, R6, R168 ;  /* 0x00000006c7a87223 */ /* 0x000fe200000101a8 */
[----:B------:R-:W-:Y:S02]  /*11870*/  FSEL R109, R109, -INF , P5 ;  /* 0xff8000006d6d7808 */ /* 0x000fe40002800000 */
[----:B------:R-:W-:Y:S02]  /*11880*/  ISETP.GE.AND P5, PT, R5, R211, PT ;  /* 0x000000d30500720c */ /* 0x000fe40003fa6270 */
[----:B------:R-:W-:Y:S02]  /*11890*/  FSEL R33, R226, -INF , P1 ;  /* 0xff800000e2217808 */ /* 0x000fe40000800000 */
[----:B------:R-:W-:Y:S02]  /*118a0*/  FSEL R153, R153, -INF , P4 ;  /* 0xff80000099997808 */ /* 0x000fe40002000000 */
[----:B------:R-:W-:Y:S02]  /*118b0*/  FSEL R125, R125, -INF , P0 ;  /* 0xff8000007d7d7808 */ /* 0x000fe40000000000 */
[-C--:B------:R-:W-:Y:S02]  /*118c0*/  ISETP.GE.AND P1, PT, R51, R209.reuse, PT ;  /* 0x000000d13300720c */ /* 0x080fe40003f26270 */
[----:B------:R-:W-:Y:S02]  /*118d0*/  ISETP.GE.AND P4, PT, R34, R209, PT ;  /* 0x000000d12200720c */ /* 0x000fe40003f86270 */
[----:B------:R-:W-:Y:S02]  /*118e0*/  ISETP.GE.AND P0, PT, R8, R211, PT ;  /* 0x000000d30800720c */ /* 0x000fe40003f06270 */
[----:B------:R-:W-:Y:S02]  /*118f0*/  FSEL R42, R42, -INF , P5 ;  /* 0xff8000002a2a7808 */ /* 0x000fe40002800000 */
[----:B------:R-:W-:Y:S02]  /*11900*/  ISETP.GE.AND P5, PT, R52, R208, PT ;  /* 0x000000d03400720c */ /* 0x000fe40003fa6270 */
[----:B------:R-:W-:Y:S02]  /*11910*/  FSEL R113, R30, -INF , P0 ;  /* 0xff8000001e717808 */ /* 0x000fe40000000000 */
[----:B------:R-:W-:Y:S02]  /*11920*/  FSEL R227, R232, -INF , P1 ;  /* 0xff800000e8e37808 */ /* 0x000fe40000800000 */
[----:B------:R-:W-:Y:S02]  /*11930*/  FSEL R147, R163, -INF , P4 ;  /* 0xff800000a3937808 */ /* 0x000fe40002000000 */
[----:B------:R-:W-:Y:S02]  /*11940*/  ISETP.GE.AND P0, PT, R28, R209, PT ;  /* 0x000000d11c00720c */ /* 0x000fe40003f06270 */
[----:B------:R-:W-:Y:S02]  /*11950*/  FSEL R151, R59, -INF , !P5 ;  /* 0xff8000003b977808 */ /* 0x000fe40006800000 */
[----:B------:R-:W-:Y:S02]  /*11960*/  ISETP.GE.AND P1, PT, R34, R211, PT ;  /* 0x000000d32200720c */ /* 0x000fe40003f26270 */
[-C--:B------:R-:W-:Y:S02]  /*11970*/  ISETP.GE.AND P4, PT, R32, R209.reuse, PT ;  /* 0x000000d12000720c */ /* 0x080fe40003f86270 */
[----:B------:R-:W-:Y:S02]  /*11980*/  ISETP.GE.AND P5, PT, R10, R209, PT ;  /* 0x000000d10a00720c */ /* 0x000fe40003fa6270 */
[----:B------:R-:W-:Y:S02]  /*11990*/  FSEL R155, R159, -INF , P1 ;  /* 0xff8000009f9b7808 */ /* 0x000fe40000800000 */
[----:B------:R-:W-:Y:S02]  /*119a0*/  FSEL R137, R137, -INF , P4 ;  /* 0xff80000089897808 */ /* 0x000fe40002000000 */
[----:B------:R-:W-:Y:S02]  /*119b0*/  FSEL R135, R135, -INF , P0 ;  /* 0xff80000087877808 */ /* 0x000fe40000000000 */
[----:B------:R-:W-:Y:S02]  /*119c0*/  ISETP.GE.AND P1, PT, R32, R211, PT ;  /* 0x000000d32000720c */ /* 0x000fe40003f26270 */
        /* <DEDUP_REMOVED lines=17> */
[----:B------:R-:W-:Y:S02]  /*11ae0*/  FSEL R11, R11, -INF , !P5 ;  /* 0xff8000000b0b7808 */ /* 0x000fe40006800000 */
[----:B------:R-:W-:Y:S02]  /*11af0*/  ISETP.GE.AND P4, PT, R7, R209, PT ;  /* 0x000000d10700720c */ /* 0x000fe40003f86270 */
[-C--:B------:R-:W-:Y:S02]  /*11b00*/  ISETP.GE.AND P5, PT, R53, R210.reuse, PT ;  /* 0x000000d23500720c */ /* 0x080fe40003fa6270 */
[----:B------:R-:W-:Y:S02]  /*11b10*/  FSEL R165, R149, -INF , P1 ;  /* 0xff80000095a57808 */ /* 0x000fe40000800000 */
[----:B------:R-:W-:Y:S02]  /*11b20*/  FSEL R65, R65, -INF , P4 ;  /* 0xff80000041417808 */ /* 0x000fe40002000000 */
[----:B------:R-:W-:Y:S02]  /*11b30*/  FSEL R38, R38, -INF , P0 ;  /* 0xff80000026267808 */ /* 0x000fe40000000000 */
[----:B------:R-:W-:Y:S02]  /*11b40*/  ISETP.GE.AND P1, PT, R16, R211, PT ;  /* 0x000000d31000720c */ /* 0x000fe40003f26270 */
[C---:B------:R-:W-:Y:S02]  /*11b50*/  ISETP.GE.AND P4, PT, R41.reuse, R210, PT ;  /* 0x000000d22900720c */ /* 0x040fe40003f86270 */
[-C--:B------:R-:W-:Y:S02]  /*11b60*/  ISETP.GE.AND P0, PT, R41, R208.reuse, PT ;  /* 0x000000d02900720c */ /* 0x080fe40003f06270 */
[----:B------:R-:W-:Y:S02]  /*11b70*/  FSEL R17, R17, -INF , !P5 ;  /* 0xff80000011117808 */ /* 0x000fe40006800000 */
[C---:B------:R-:W-:Y:S02]  /*11b80*/  ISETP.GE.AND P5, PT, R57.reuse, R208, PT ;  /* 0x000000d03900720c */ /* 0x040fe40003fa6270 */
[----:B------:R-:W-:Y:S02]  /*11b90*/  FSEL R41, R148, -INF , !P6 ;  /* 0xff80000094297808 */ /* 0x000fe40007000000 */
[----:B------:R-:W-:Y:S02]  /*11ba0*/  ISETP.GE.AND P6, PT, R57, R210, PT ;  /* 0x000000d23900720c */ /* 0x000fe40003fc6270 */
[----:B------:R-:W-:Y:S02]  /*11bb0*/  FSEL R127, R127, -INF , P1 ;  /* 0xff8000007f7f7808 */ /* 0x000fe40000800000 */
[----:B------:R-:W-:Y:S02]  /*11bc0*/  FSEL R21, R21, -INF , !P5 ;  /* 0xff80000015157808 */ /* 0x000fe40006800000 */
[----:B------:R-:W-:Y:S02]  /*11bd0*/  ISETP.GE.AND P1, PT, R36, R209, PT ;  /* 0x000000d12400720c */ /* 0x000fe40003f26270 */
[----:B------:R-:W-:Y:S02]  /*11be0*/  FSEL R23, R23, -INF , !P6 ;  /* 0xff80000017177808 */ /* 0x000fe40007000000 */
[----:B------:R-:W-:Y:S02]  /*11bf0*/  ISETP.GE.AND P5, PT, R53, R208, PT ;  /* 0x000000d03500720c */ /* 0x000fe40003fa6270 */
[-C--:B------:R-:W-:Y:S02]  /*11c00*/  ISETP.GE.AND P6, PT, R54, R210.reuse, PT ;  /* 0x000000d23600720c */ /* 0x080fe40003fc6270 */
[----:B------:R-:W-:Y:S02]  /*11c10*/  FSEL R149, R161, -INF , P1 ;  /* 0xff800000a1957808 */ /* 0x000fe40000800000 */
[----:B------:R-:W-:Y:S02]  /*11c20*/  FSEL R33, R33, -INF , !P5 ;  /* 0xff80000021217808 */ /* 0x000fe40006800000 */
[----:B------:R-:W-:Y:S02]  /*11c30*/  ISETP.GE.AND P1, PT, R39, R210, PT ;  /* 0x000000d22700720c */ /* 0x000fe40003f26270 */
[----:B------:R-:W-:Y:S02]  /*11c40*/  ISETP.GE.AND P5, PT, R48, R208, PT ;  /* 0x000000d03000720c */ /* 0x000fe40003fa6270 */
[----:B------:R-:W-:Y:S02]  /*11c50*/  FSEL R19, R19, -INF , !P6 ;  /* 0xff80000013137808 */ /* 0x000fe40007000000 */
[----:B------:R-:W-:Y:S02]  /*11c60*/  ISETP.GE.AND P6, PT, R50, R210, PT ;  /* 0x000000d23200720c */ /* 0x000fe40003fc6270 */
[----:B------:R-:W-:Y:S02]  /*11c70*/  FSEL R171, R171, -INF , !P1 ;  /* 0xff800000abab7808 */ /* 0x000fe40004800000 */
[----:B------:R-:W-:Y:S02]  /*11c80*/  ISETP.GE.AND P1, PT, R0, R211, PT ;  /* 0x000000d30000720c */ /* 0x000fe40003f26270 */
[----:B------:R-:W-:Y:S02]  /*11c90*/  FSEL R221, R221, -INF , !P5 ;  /* 0xff800000dddd7808 */ /* 0x000fe40006800000 */
[----:B------:R-:W-:Y:S02]  /*11ca0*/  FSEL R63, R63, -INF , !P6 ;  /* 0xff8000003f3f7808 */ /* 0x000fe40007000000 */
[----:B------:R-:W-:Y:S02]  /*11cb0*/  ISETP.GE.AND P5, PT, R39, R208, PT ;  /* 0x000000d02700720c */ /* 0x000fe40003fa6270 */
[-C--:B------:R-:W-:Y:S02]  /*11cc0*/  ISETP.GE.AND P6, PT, R49, R210.reuse, PT ;  /* 0x000000d23100720c */ /* 0x080fe40003fc6270 */
[----:B------:R-:W-:Y:S02]  /*11cd0*/  FSEL R43, R43, -INF , P1 ;  /* 0xff8000002b2b7808 */ /* 0x000fe40000800000 */
[----:B------:R-:W-:Y:S02]  /*11ce0*/  ISETP.GE.AND P1, PT, R20, R209, PT ;  /* 0x000000d11400720c */ /* 0x000fe40003f26270 */
[----:B------:R-:W-:Y:S02]  /*11cf0*/  FSEL R29, R29, -INF , !P4 ;  /* 0xff8000001d1d7808 */ /* 0x000fe40006000000 */
[----:B------:R-:W-:Y:S02]  /*11d00*/  FSEL R163, R14, -INF , !P5 ;  /* 0xff8000000ea37808 */ /* 0x000fe40006800000 */
[----:B------:R-:W-:Y:S02]  /*11d10*/  ISETP.GE.AND P4, PT, R55, R210, PT ;  /* 0x000000d23700720c */ /* 0x000fe40003f86270 */
[----:B------:R-:W-:Y:S02]  /*11d20*/  FSEL R61, R61, -INF , !P6 ;  /* 0xff8000003d3d7808 */ /* 0x000fe40007000000 */
[----:B------:R-:W-:Y:S02]  /*11d30*/  FMNMX3.FTZ R14, R100, R41, R31, !PT ;  /* 0x00000029640e7276 */ /* 0x000fe4000781001f */
[----:B------:R-:W-:Y:S02]  /*11d40*/  ISETP.GE.AND P6, PT, R54, R208, PT ;  /* 0x000000d03600720c */ /* 0x000fe40003fc6270 */
[----:B------:R-:W-:Y:S02]  /*11d50*/  FSEL R121, R121, -INF , P1 ;  /* 0xff80000079797808 */ /* 0x000fe40000800000 */
[----:B------:R-:W-:Y:S02]  /*11d60*/  FMNMX3.FTZ R14, R14, R29, R23, !PT ;  /* 0x0000001d0e0e7276 */ /* 0x000fe40007810017 */
[----:B------:R-:W-:Y:S02]  /*11d70*/  ISETP.GE.AND P1, PT, R8, R209, PT ;  /* 0x000000d10800720c */ /* 0x000fe40003f26270 */
[----:B------:R-:W-:Y:S02]  /*11d80*/  FSEL R9, R9, -INF , !P4 ;  /* 0xff80000009097808 */ /* 0x000fe40006000000 */
[----:B------:R-:W-:Y:S02]  /*11d90*/  FSEL R35, R35, -INF , !P6 ;  /* 0xff80000023237808 */ /* 0x000fe40007000000 */
[-C--:B------:R-:W-:Y:S02]  /*11da0*/  ISETP.GE.AND P6, PT, R217, R210.reuse, PT ;  /* 0x000000d2d900720c */ /* 0x080fe40003fc6270 */
[----:B------:R-:W-:Y:S02]  /*11db0*/  ISETP.GE.AND P4, PT, R51, R210, PT ;  /* 0x000000d23300720c */ /* 0x000fe40003f86270 */
[----:B------:R-:W-:Y:S02]  /*11dc0*/  FSEL R67, R67, -INF , P1 ;  /* 0xff80000043437808 */ /* 0x000fe40000800000 */
[----:B------:R-:W-:Y:S02]  /*11dd0*/  FMNMX3.FTZ R14, R14, R11, R9, !PT ;  /* 0x0000000b0e0e7276 */ /* 0x000fe40007810009 */
[----:B------:R-:W-:Y:S02]  /*11de0*/  ISETP.GE.AND P1, PT, R58, R208, PT ;  /* 0x000000d03a00720c */ /* 0x000fe40003f26270 */
[----:B------:R-:W-:Y:S02]  /*11df0*/  FSEL R157, R45, -INF , !P6 ;  /* 0xff8000002d9d7808 */ /* 0x000fe40007000000 */
        /* <DEDUP_REMOVED lines=8> */
[----:B------:R-:W-:Y:S01]  /*11e80*/  ISETP.GE.AND P1, PT, R55, R208, PT ;  /* 0x000000d03700720c */ /* 0x000fe20003f26270 */
[----:B------:R-:W-:Y:S01]  /*11e90*/  LDSM.16.MT88.4 R56, [R176+0x6800] ;  /* 0x00680000b038783b */ /* 0x000fe20000004200 */
        /* <DEDUP_REMOVED lines=9> */
[----:B------:R-:W-:Y:S02]  /*11f30*/  FSEL R175, R175, -INF , !P0 ;  /* 0xff800000afaf7808 */ /* 0x000fe40004000000 */
[----:B------:R-:W-:Y:S02]  /*11f40*/  ISETP.GE.AND P0, PT, R40, R210, PT ;  /* 0x000000d22800720c */ /* 0x000fe40003f06270 */
[-C--:B------:R-:W-:Y:S02]  /*11f50*/  ISETP.GE.AND P4, PT, R51, R208.reuse, PT ;  /* 0x000000d03300720c */ /* 0x080fe40003f86270 */
[----:B------:R-:W-:Y:S02]  /*11f60*/  ISETP.GE.AND P1, PT, R50, R208, PT ;  /* 0x000000d03200720c */ /* 0x000fe40003f26270 */
[----:B------:R-:W-:Y:S02]  /*11f70*/  FMNMX3.FTZ R14, R14, R27, R25, !PT ;  /* 0x0000001b0e0e7276 */ /* 0x000fe40007810019 */
[----:B------:R-:W-:Y:S02]  /*11f80*/  FSEL R195, R195, -INF , !P3 ;  /* 0xff800000c3c37808 */ /* 0x000fe40005800000 */
[----:B------:R-:W-:Y:S02]  /*11f90*/  ISETP.GE.AND P3, PT, R52, R210, PT ;  /* 0x000000d23400720c */ /* 0x000fe40003f66270 */
[----:B------:R-:W-:Y:S01]  /*11fa0*/  FSEL R173, R173, -INF , !P0 ;  /* 0xff800000adad7808 */ /* 0x000fe20004000000 */
[----:B------:R-:W-:Y:S01]  /*11fb0*/  LDSM.16.MT88.4 R52, [R180+0x6800] ;  /* 0x00680000b434783b */ /* 0x000fe20000004200 */
[-C--:B------:R-:W-:Y:S02]  /*11fc0*/  ISETP.GE.AND P0, PT, R49, R208.reuse, PT ;  /* 0x000000d03100720c */ /* 0x080fe40003f06270 */
[----:B------:R-:W-:Y:S02]  /*11fd0*/  FMNMX3.FTZ R14, R14, R35, R33, !PT ;  /* 0x000000230e0e7276 */ /* 0x000fe40007810021 */
[----:B------:R-:W-:Y:S02]  /*11fe0*/  FSEL R227, R227, -INF , !P4 ;  /* 0xff800000e3e37808 */ /* 0x000fe40006000000 */
[----:B------:R-:W-:Y:S01]  /*11ff0*/  FSEL R225, R225, -INF , !P1 ;  /* 0xff800000e1e17808 */ /* 0x000fe20004800000 */
[----:B------:R-:W-:Y:S01]  /*12000*/  LDSM.16.MT88.4 R48, [R102+0x6000] ;  /* 0x006000006630783b */ /* 0x000fe20000004200 */
        /* <DEDUP_REMOVED lines=8> */
[-C--:B------:R-:W-:Y:S02]  /*12090*/  ISETP.GE.AND P6, PT, R20, R210.reuse, PT ;  /* 0x000000d21400720c */ /* 0x080fe40003fc6270 */
[----:B------:R-:W-:Y:S02]  /*120a0*/  FMNMX3.FTZ R18, R18, R61, R229, !PT ;  /* 0x0000003d12127276 */ /* 0x000fe400078100e5 */
        /* <DEDUP_REMOVED lines=8> */
[C---:B------:R-:W-:Y:S01]  /*12130*/  ISETP.GE.AND P6, PT, R217.reuse, R208, PT ;  /* 0x000000d0d900720c */ /* 0x040fe20003fc6270 */
        /* <DEDUP_REMOVED lines=446> */
.L_x_14093:
        /* <DEDUP_REMOVED lines=10> */
.L_x_14108:
        /* <DEDUP_REMOVED lines=128> */
.L_x_14103:
[----:B------:R-:W-:Y:S05]  /*145c0*/  BSYNC.RECONVERGENT B0 ;  /* 0x0000000000007941 */ /* 0x000fea0003800200 */
.L_x_14102:
[----:B------:R5:W2:Y:S01]  /*145d0*/  LD.E R2, desc[UR4][R2.64+0xc0] ;  /* 0x0000c00402027980 */ /* 0x000aa2000c101900 */
[----:B-1----:R-:W-:Y:S01]  /*145e0*/  LOP3.LUT R0, R37, 0xfc0, RZ, 0xc0, !PT ;  /* 0x00000fc025007812 */ /* 0x002fe200078ec0ff */
[----:B------:R-:W-:Y:S02]  /*145f0*/  IMAD R40, R202, R40, RZ ;  /* 0x00000028ca287224 */ /* 0x000fe400078e02ff */
[----:B------:R-:W-:Y:S01]  /*14600*/  VIADD R41, R191, 0x18 ;  /* 0x00000018bf297836 */ /* 0x000fe20000000000 */
[----:B------:R-:W-:Y:S01]  /*14610*/  LOP3.LUT R39, R0, 0x3c, R37, 0xf8, !PT ;  /* 0x0000003c00277812 */ /* 0x000fe200078ef825 */
[----:B------:R-:W-:Y:S01]  /*14620*/  IMAD.MOV.U32 R199, RZ, RZ, 0x0 ;  /* 0x00000000ffc77424 */ /* 0x000fe200078e00ff */
[----:B------:R-:W-:Y:S02]  /*14630*/  LOP3.LUT R37, R37, 0x3c, RZ, 0xc0, !PT ;  /* 0x0000003c25257812 */ /* 0x000fe400078ec0ff */
[----:B------:R-:W-:-:S04]  /*14640*/  IADD3 R39, P0, PT, R40, R39, RZ ;  /* 0x0000002728277210 */ /* 0x000fc80007f1e0ff */
[----:B------:R-:W-:Y:S02]  /*14650*/  LEA.HI.X.SX32 R40, R40, RZ, 0x1, P0 ;  /* 0x000000ff28287211 */ /* 0x000fe400000f0eff */
[----:B------:R-:W-:-:S04]  /*14660*/  LEA R38, P2, R39, R44, 0x2 ;  /* 0x0000002c27267211 */ /* 0x000fc800078410ff */
[----:B------:R-:W-:Y:S01]  /*14670*/  LEA.HI.X R39, R39, R45, R40, 0x2, P2 ;  /* 0x0000002d27277211 */ /* 0x000fe200010f1428 */
[----:B-----5:R-:W-:Y:S01]  /*14680*/  VIADD R3, R191, 0x10 ;  /* 0x00000010bf037836 */ /* 0x020fe20000000000 */
[----:B--2---:R-:W-:Y:S01]  /*14690*/  ISETP.GE.AND P0, PT, R37, R2, PT ;  /* 0x000000022500720c */ /* 0x004fe20003f06270 */
        /* <DEDUP_REMOVED lines=20> */
[----:B-1----:R-:W-:Y:S05]  /*147e0*/  @P0 RET.REL.NODEC R198 `(_ZN5flash24flash_fwd_splitkv_kernelI23Flash_fwd_kernel_traitsILi64ELi64ELi128ELi4ELb0ELb0EN7cutlass6half_tE19Flash_kernel_traitsILi64ELi64ELi128ELi4ES3_EELb0ELb1ELb1ELb0ELb0ELb1ELb1ELb0EEEvNS_16Flash_fwd_paramsE) ;  /* 0xfffffeb8c6040950 */ /* 0x002fea0003c3ffff */
[----:B------:R-:W-:Y:S01]  /*147f0*/  MOV R199, 0x0 ;  /* 0x0000000000c77802 */ /* 0x000fe20000000f00 */
[----:B------:R1:W-:Y:S03]  /*14800*/  ST.E.128 desc[UR4][R38.64+0x3800], R4 ;  /* 0x0038000426007985 */ /* 0x0003e6000c101d04 */
[----:B-1----:R-:W-:Y:S05]  /*14810*/  RET.REL.NODEC R198 `(_ZN5flash24flash_fwd_splitkv_kernelI23Flash_fwd_kernel_traitsILi64ELi64ELi128ELi4ELb0ELb0EN7cutlass6half_tE19Flash_kernel_traitsILi64ELi64ELi128ELi4ES3_EELb0ELb1ELb1ELb0ELb0ELb1ELb1ELb0EEEvNS_16Flash_fwd_paramsE) ;  /* 0xfffffeb4c6f87950 */ /* 0x002fea0003c3ffff */
.L_x_14101:
[----:B------:R-:W-:Y:S01]  /*14820*/  MOV R9, 0x2 ;  /* 0x0000000200097802 */ /* 0x000fe20000000f00 */
[----:B------:R-:W-:Y:S01]  /*14830*/  IMAD.MOV.U32 R4, RZ, RZ, 0x1f ;  /* 0x0000001fff047424 */ /* 0x000fe200078e00ff */
[----:B------:R-:W-:-:S07]  /*14840*/  MOV R6, 0xffffffff ;  /* 0xffffffff00067802 */ /* 0x000fce0000000f00 */
[----:B-1---5:R-:W-:Y:S05]  /*14850*/  WARPSYNC.COLLECTIVE R6, `(.L_x_14104) ;  /* 0x0000000006087348 */ /* 0x022fea0003c00000 */
[----:B------:R2:W3:Y:S02]  /*14860*/  SHFL.BFLY P0, R11, R218, R9, R4 ;  /* 0x0c000009da0b7389 */ /* 0x0004e40000000004 */
[----:B-123-5:R-:W-:Y:S05]  /*14870*/  ENDCOLLECTIVE ;  /* 0x000000000000791b */ /* 0x02efea0003800000 */
.L_x_14104:
[----:B------:R-:W-:Y:S02]  /*14880*/  IMAD.MOV.U32 R7, RZ, RZ, R11 ;  /* 0x000000ffff077224 */ /* 0x000fe400078e000b */
[----:B------:R-:W-:Y:S02]  /*14890*/  IMAD.MOV.U32 R9, RZ, RZ, 0x1 ;  /* 0x00000001ff097424 */ /* 0x000fe400078e00ff */
[----:B------:R-:W-:-:S05]  /*148a0*/  FADD.FTZ R10, R7, R218 ;  /* 0x000000da070a7221 */ /* 0x000fca0000010000 */
[----:B------:R-:W-:-:S07]  /*148b0*/  MOV R218, R10 ;  /* 0x0000000a00da7202 */ /* 0x000fce0000000f00 */
[----:B------:R-:W-:Y:S05]  /*148c0*/  WARPSYNC.COLLECTIVE R6, `(.L_x_14105) ;  /* 0x0000000006087348 */ /* 0x000fea0003c00000 */
[----:B------:R1:W2:Y:S02]  /*148d0*/  SHFL.BFLY P0, R11, R218, R9, R4 ;  /* 0x0c000009da0b7389 */ /* 0x0002a40000000004 */
[----:B-12---:R-:W-:Y:S05]  /*148e0*/  ENDCOLLECTIVE ;  /* 0x000000000000791b */ /* 0x006fea0003800000 */
.L_x_14105:
[----:B------:R-:W-:Y:S01]  /*148f0*/  MOV R218, R219 ;  /* 0x000000db00da7202 */ /* 0x000fe20000000f00 */
[----:B------:R-:W-:Y:S01]  /*14900*/  IMAD.MOV.U32 R9, RZ, RZ, 0x2 ;  /* 0x00000002ff097424 */ /* 0x000fe200078e00ff */
[----:B------:R-:W-:-:S07]  /*14910*/  MOV R7, R11 ;  /* 0x0000000b00077202 */ /* 0x000fce0000000f00 */
[----:B------:R-:W-:Y:S05]  /*14920*/  WARPSYNC.COLLECTIVE R6, `(.L_x_14106) ;  /* 0x0000000006087348 */ /* 0x000fea0003c00000 */
[----:B------:R1:W2:Y:S02]  /*14930*/  SHFL.BFLY P0, R11, R218, R9, R4 ;  /* 0x0c000009da0b7389 */ /* 0x0002a40000000004 */
[----:B-12---:R-:W-:Y:S05]  /*14940*/  ENDCOLLECTIVE ;  /* 0x000000000000791b */ /* 0x006fea0003800000 */
.L_x_14106:
[----:B------:R-:W-:Y:S01]  /*14950*/  FADD.FTZ R7, R10, R7 ;  /* 0x000000070a077221 */ /* 0x000fe20000010000 */
[----:B------:R-:W-:Y:S01]  /*14960*/  FADD.FTZ R8, R11, R219 ;  /* 0x000000db0b087221 */ /* 0x000fe20000010000 */
[----:B------:R-:W-:-:S04]  /*14970*/  MOV R9, 0x1 ;  /* 0x0000000100097802 */ /* 0x000fc80000000f00 */
[----:B------:R-:W-:-:S07]  /*14980*/  MOV R218, R8 ;  /* 0x0000000800da7202 */ /* 0x000fce0000000f00 */
[----:B------:R-:W-:Y:S05]  /*14990*/  WARPSYNC.COLLECTIVE R6, `(.L_x_14107) ;  /* 0x0000000006087348 */ /* 0x000fea0003c00000 */
[----:B------:R1:W2:Y:S02]  /*149a0*/  SHFL.BFLY P0, R11, R218, R9, R4 ;  /* 0x0c000009da0b7389 */ /* 0x0002a40000000004 */
[----:B-12---:R-:W-:Y:S05]  /*149b0*/  ENDCOLLECTIVE ;  /* 0x000000000000791b */ /* 0x006fea0003800000 */
.L_x_14107:
[----:B------:R-:W-:Y:S05]  /*149c0*/  BRA `(.L_x_14108) ;  /* 0xfffffff000fc7947 */ /* 0x000fea000383ffff */
.L_x_14109:
        /* <DEDUP_REMOVED lines=11> */
.L_x_14833:


//--------------------- .text._ZN5flash24flash_fwd_splitkv_kernelI23Flash_fwd_kernel_traitsILi64ELi64ELi128ELi4ELb0ELb0EN7cutlass6half_tE19Flash_kernel_traitsILi64ELi64ELi128ELi4ES3_EELb0ELb1ELb0ELb0ELb1ELb0ELb1ELb1EEEvNS_16Flash_fwd_paramsE --------------------------
	.section	.text._ZN5flash24flash_fwd_splitkv_kernelI23Flash_fwd_kernel_traitsILi64ELi64ELi128ELi4ELb0ELb0EN7cutlass6half_tE19Flash_kernel_traitsILi64ELi64ELi128ELi4ES3_EELb0ELb1ELb0ELb0ELb1ELb0ELb1ELb1EEEvNS_16Flash_fwd_paramsE,"ax",@progbits
	.align	128
        .global         _ZN5flash24flash_fwd_splitkv_kernelI23Flash_fwd_kernel_traitsILi64ELi64ELi128ELi4ELb0ELb0EN7cutlass6half_tE19Flash_kernel_traitsILi64ELi64ELi128ELi4ES3_EELb0ELb1ELb0ELb0ELb1ELb0ELb1ELb1EEEvNS_16Flash_fwd_paramsE
        .type           _ZN5flash24flash_fwd_splitkv_kernelI23Flash_fwd_kernel_traitsILi64ELi64ELi128ELi4ELb0ELb0EN7cutlass6half_tE19Flash_kernel_traitsILi64ELi64ELi128ELi4ES3_EELb0ELb1ELb0ELb0ELb1ELb0ELb1ELb1EEEvNS_16Flash_fwd_paramsE,@function
        .size           _ZN5flash24flash_fwd_splitkv_kernelI23Flash_fwd_kernel_traitsILi64ELi64ELi128ELi4ELb0ELb0EN7cutlass6half_tE19Flash_kernel_traitsILi64ELi64ELi128ELi4ES3_EELb0ELb1ELb0ELb0ELb1ELb0ELb1ELb1EEEvNS_16Flash_fwd_paramsE,(.L_x_14834 - _ZN5flash24flash_fwd_splitkv_kernelI23Flash_fwd_kernel_traitsILi64ELi64ELi128ELi4ELb0ELb0EN7cutlass6half_tE19Flash_kernel_traitsILi64ELi64ELi128ELi4ES3_EELb0ELb1ELb0ELb0ELb1ELb0ELb1ELb1EEEvNS_16Flash_fwd_paramsE)
        .other          _ZN5flash24flash_fwd_splitkv_kernelI23Flash_fwd_kernel_traitsILi64ELi64ELi128ELi4ELb0ELb0EN7cutlass6half_tE19Flash_kernel_traitsILi64ELi64ELi128ELi4ES3_EELb0ELb1ELb0ELb0ELb1ELb0ELb1ELb1EEEvNS_16Flash_fwd_paramsE,@"STO_CUDA_ENTRY STV_DEFAULT"
_ZN5flash24flash_fwd_splitkv_kernelI23Flash_fwd_kernel_traitsILi64ELi64ELi128ELi4ELb0ELb0EN7cutlass6half_tE19Flash_kernel_traitsILi64ELi64ELi128ELi4ES3_EELb0ELb1ELb0ELb0ELb1ELb0ELb1ELb1EEEvNS_16Flash_fwd_paramsE:
.text._ZN5flash24flash_fwd_splitkv_kernelI23Flash_fwd_kernel_traitsILi64ELi64ELi128ELi4ELb0ELb0EN7cutlass6half_tE19Flash_kernel_traitsILi64ELi64ELi128ELi4ES3_EELb0ELb1ELb0ELb0ELb1ELb0ELb1ELb1EEEvNS_16Flash_fwd_paramsE:
        /* <DEDUP_REMOVED lines=17> */
[----:B--2---:R-:W-:-:S04]  /*0110*/  IMAD.HI.U32 R185, R5, UR4, RZ ;  /* 0x0000000405b97c27 */ /* 0x004fc8000f8e00ff */
[----:B------:R-:W-:-:S04]  /*0120*/  IMAD.MOV R3, RZ, RZ, -R185 ;  /* 0x000000ffff037224 */ /* 0x000fc800078e0ab9 */
[----:B------:R-:W-:-:S05]  /*0130*/  IMAD R3, R0, R3, UR4 ;  /* 0x0000000400037e24 */ /* 0x000fca000f8e0203 */
[----:B------:R-:W-:-:S13]  /*0140*/  ISETP.GE.U32.AND P0, PT, R3, R0, PT ;  /* 0x000000000300720c */ /* 0x000fda0003f06070 */
[----:B------:R-:W-:Y:S01]  /*0150*/  @P0 IADD3 R3, PT, PT, R3, -R0, RZ ;  /* 0x8000000003030210 */ /* 0x000fe20007ffe0ff */
[----:B------:R-:W-:-:S03]  /*0160*/  @P0 VIADD R185, R185, 0x1 ;  /* 0x00000001b9b90836 */ /* 0x000fc60000000000 */
[----:B------:R-:W-:Y:S02]  /*0170*/  ISETP.GE.U32.AND P1, PT, R3, R0, PT ;  /* 0x000000000300720c */ /* 0x000fe40003f26070 */
[----:B------:R-:W1:Y:S11]  /*0180*/  S2R R3, SR_CTAID.X ;  /* 0x0000000000037919 */ /* 0x000e760000002500 */
[----:B------:R-:W-:-:S02]  /*0190*/  @P1 IADD3 R185, PT, PT, R185, 0x1, RZ ;  /* 0x00000001b9b91810 */ /* 0x000fc40007ffe0ff */
[----:B------:R-:W-:-:S04]  /*01a0*/  @!P2 LOP3.LUT R185, RZ, R0, RZ, 0x33, !PT ;  /* 0x00000000ffb9a212 */ /* 0x000fc800078e33ff */
[----:B------:R-:W-:-:S05]  /*01b0*/  IADD3 R183, PT, PT, -R185, RZ, RZ ;  /* 0x000000ffb9b77210 */ /* 0x000fca0007ffe1ff */
[----:B---34-:R-:W-:Y:S02]  /*01c0*/  IMAD R183, R0, R183, UR4 ;  /* 0x0000000400b77e24 */ /* 0x018fe4000f8e02b7 */
[----:B-1----:R-:W-:Y:S05]  /*01d0*/  CALL.REL.NOINC `($_ZN5flash24flash_fwd_splitkv_kernelI23Flash_fwd_kernel_traitsILi64ELi64ELi128ELi4ELb0ELb0EN7cutlass6half_tE19Flash_kernel_traitsILi64ELi64ELi128ELi4ES3_EELb0ELb1ELb0ELb0ELb1ELb0ELb1ELb1EEEvNS_16Flash_fwd_paramsE$_ZN5flash30compute_attn_1rowblock_splitkvI23Flash_fwd_kernel_traitsILi64ELi64ELi128ELi4ELb0ELb0EN7cutlass6half_tE19Flash_kernel_traitsILi64ELi64ELi128ELi4ES3_EELb0ELb1ELb0ELb0ELb1ELb0ELb1ELb1ENS_16Flash_fwd_paramsEEEvRKT8_iiiii) ;  /* 0x0000000000087944 */ /* 0x002fea0003c00000 */
[----:B------:R-:W-:Y:S05]  /*01e0*/  BSYNC.RECONVERGENT B3 ;  /* 0x0000000000037941 */ /* 0x000fea0003800200 */
.L_x_14110:
[----:B------:R-:W-:Y:S05]  /*01f0*/  EXIT ;  /* 0x000000000000794d */ /* 0x000fea0003800000 */
        .type           $_ZN5flash24flash_fwd_splitkv_kernelI23Flash_fwd_kernel_traitsILi64ELi64ELi128ELi4ELb0ELb0EN7cutlass6half_tE19Flash_kernel_traitsILi64ELi64ELi128ELi4ES3_EELb0ELb1ELb0ELb0ELb1ELb0ELb1ELb1EEEvNS_16Flash_fwd_paramsE$_ZN5flash30compute_attn_1rowblock_splitkvI23Flash_fwd_kernel_traitsILi64ELi64ELi128ELi4ELb0ELb0EN7cutlass6half_tE19Flash_kernel_traitsILi64ELi64ELi128ELi4ES3_EELb0ELb1ELb0ELb0ELb1ELb0ELb1ELb1ENS_16Flash_fwd_paramsEEEvRKT8_iiiii,@function
        .size           $_ZN5flash24flash_fwd_splitkv_kernelI23Flash_fwd_kernel_traitsILi64ELi64ELi128ELi4ELb0ELb0EN7cutlass6half_tE19Flash_kernel_traitsILi64ELi64ELi128ELi4ES3_EELb0ELb1ELb0ELb0ELb1ELb0ELb1ELb1EEEvNS_16Flash_fwd_paramsE$_ZN5flash30compute_attn_1rowblock_splitkvI23Flash_fwd_kernel_traitsILi64ELi64ELi128ELi4ELb0ELb0EN7cutlass6half_tE19Flash_kernel_traitsILi64ELi64ELi128ELi4ES3_EELb0ELb1ELb0ELb0ELb1ELb0ELb1ELb1ENS_16Flash_fwd_paramsEEEvRKT8_iiiii,(.L_x_14834 - $_ZN5flash24flash_fwd_splitkv_kernelI23Flash_fwd_kernel_traitsILi64ELi64ELi128ELi4ELb0ELb0EN7cutlass6half_tE19Flash_kernel_traitsILi64ELi64ELi128ELi4ES3_EELb0ELb1ELb0ELb0ELb1ELb0ELb1ELb1EEEvNS_16Flash_fwd_paramsE$_ZN5flash30compute_attn_1rowblock_splitkvI23Flash_fwd_kernel_traitsILi64ELi64ELi128ELi4ELb0ELb0EN7cutlass6half_tE19Flash_kernel_traitsILi64ELi64ELi128ELi4ES3_EELb0ELb1ELb0ELb0ELb1ELb0ELb1ELb1ENS_16Flash_fwd_paramsEEEvRKT8_iiiii)
$_ZN5flash24flash_fwd_splitkv_kernelI23Flash_fwd_kernel_traitsILi64ELi64ELi128ELi4ELb0ELb0EN7cutlass6half_tE19Flash_kernel_traitsILi64ELi64ELi128ELi4ES3_EELb0ELb1ELb0ELb0ELb1ELb0ELb1ELb1EEEvNS_16Flash_fwd_paramsE$_ZN5flash30compute_attn_1rowblock_splitkvI23Flash_fwd_kernel_traitsILi64ELi64ELi128ELi4ELb0ELb0EN7cutlass6half_tE19Flash_kernel_traitsILi64ELi64ELi128ELi4ES3_EELb0ELb1ELb0ELb0ELb1ELb0ELb1ELb1ENS_16Flash_fwd_paramsEEEvRKT8_iiiii:
        /* <DEDUP_REMOVED lines=16> */
[----:B------:R-:W1:Y:S01]  /*0300*/  S2R R68, SR_TID.X ;  /* 0x0000000000447919 */ /* 0x000e620000002100 */
[----:B------:R-:W-:Y:S01]  /*0310*/  IADD3 R32, P0, PT, R12, R2, RZ ;  /* 0x000000020c207210 */ /* 0x000fe20007f1e0ff */
[----:B------:R-:W-:Y:S02]  /*0320*/  IMAD.MOV.U32 R12, RZ, RZ, RZ ;  /* 0x000000ffff0c7224 */ /* 0x000fe400078e00ff */
[----:B------:R-:W5:Y:S01]  /*0330*/  @!P3 LD.E R181, desc[UR4][R100.64+0xb4] ;  /* 0x0000b40464b5b980 */ /* 0x000f62000c101900 */
[----:B------:R-:W-:Y:S01]  /*0340*/  ISETP.NE.U32.AND P2, PT, R6, RZ, PT ;  /* 0x000000ff0600720c */ /* 0x000fe20003f45070 */
[----:B------:R-:W-:-:S02]  /*0350*/  IMAD.X R33, R13, 0x1, R0, P0 ;  /* 0x000000010d217824 */ /* 0x000fc400000e0600 */
[----:B------:R-:W5:Y:S01]  /*0360*/  @!P4 LD.E R77, desc[UR4][R100.64+0xb8] ;  /* 0x0000b804644dc980 */ /* 0x000f62000c101900 */
[----:B------:R-:W-:-:S03]  /*0370*/  IMAD.WIDE.U32 R14, R185, 0x4, R14 ;  /* 0x00000004b90e7825 */ /* 0x000fc600078e000e */
[----:B------:R-:W5:Y:S01]  /*0380*/  @P6 LD.E R12, desc[UR4][R32.64] ;  /* 0x00000004200c6980 */ /* 0x000f62000c101900 */
[----:B------:R-:W-:-:S03]  /*0390*/  ISETP.NE.AND.EX P2, PT, R7, RZ, PT, P2 ;  /* 0x000000ff0700720c */ /* 0x000fc60003f45320 */
[----:B------:R-:W5:Y:S01]  /*03a0*/  @P1 LD.E R5, desc[UR4][R14.64] ;  /* 0x000000040e051980 */ /* 0x000f62000c101900 */
[----:B------:R-:W-:Y:S01]  /*03b0*/  IADD3 R16, P1, PT, R6, R2, RZ ;  /* 0x0000000206107210 */ /* 0x000fe20007f3e0ff */
[----:B------:R-:W-:Y:S01]  /*03c0*/  BSSY.RECONVERGENT B0, `(.L_x_14111) ;  /* 0x000000b000007945 */ /* 0x000fe20003800200 */
[----:B------:R-:W-:Y:S01]  /*03d0*/  ISETP.NE.U32.AND P0, PT, R10, RZ, PT ;  /* 0x000000ff0a00720c */ /* 0x000fe20003f05070 */
[----:B------:R2:W5:Y:S02]  /*03e0*/  @P3 LD.E R4, desc[UR4][R14.64+0x4] ;  /* 0x000004040e043980 */ /* 0x000564000c101900 */
[----:B------:R-:W-:Y:S01]  /*03f0*/  IMAD.X R17, R7, 0x1, R0, P1 ;  /* 0x0000000107117824 */ /* 0x000fe200008e0600 */
[----:B------:R-:W-:Y:S01]  /*0400*/  ISETP.NE.AND.EX P5, PT, R11, RZ, PT, P0 ;  /* 0x000000ff0b00720c */ /* 0x000fe20003fa5300 */
[----:B--2---:R-:W-:Y:S02]  /*0410*/  IMAD.MOV.U32 R15, RZ, RZ, -0x1 ;  /* 0xffffffffff0f7424 */ /* 0x004fe400078e00ff */
[----:B-1----:R-:W-:Y:S10]  /*0420*/  @!P2 BRA `(.L_x_14112) ;  /* 0x000000000010a947 */ /* 0x002ff40003800000 */
[----:B------:R-:W2:Y:S02]  /*0430*/  LD.E.U8 R6, desc[UR4][R100.64+0x1b2] ;  /* 0x0001b20464067980 */ /* 0x000ea4000c101100 */
[----:B--2---:R-:W-:-:S13]  /*0440*/  ISETP.NE.AND P0, PT, R6, RZ, PT ;  /* 0x000000ff0600720c */ /* 0x004fda0003f05270 */
[----:B------:R-:W-:Y:S05]  /*0450*/  @!P0 BRA `(.L_x_14112) ;  /* 0x0000000000048947 */ /* 0x000fea0003800000 */
[----:B------:R1:W5:Y:S02]  /*0460*/  LD.E R15, desc[UR4][R16.64] ;  /* 0x00000004100f7980 */ /* 0x000364000c101900 */
.L_x_14112:
[----:B------:R-:W-:Y:S05]  /*0470*/  BSYNC.RECONVERGENT B0 ;  /* 0x0000000000007941 */ /* 0x000fea0003800200 */
.L_x_14111:
[----:B------:R-:W-:Y:S04]  /*0480*/  BSSY.RECONVERGENT B0, `(.L_x_14113) ;  /* 0x0000007000007945 */ /* 0x000fe80003800200 */
[----:B------:R-:W-:Y:S05]  /*0490*/  @!P4 BRA `(.L_x_14114) ;  /* 0x000000000014c947 */ /* 0x000fea0003800000 */
[----:B------:R-:W2:Y:S02]  /*04a0*/  LD.E.U8 R6, desc[UR4][R100.64+0x1b2] ;  /* 0x0001b20464067980 */ /* 0x000ea4000c101100 */
[----:B--2---:R-:W-:-:S13]  /*04b0*/  ISETP.NE.AND P0, PT, R6, RZ, PT ;  /* 0x000000ff0600720c */ /* 0x004fda0003f05270 */
[----:B------:R-:W2:Y:S02]  /*04c0*/  @P0 LD.E R6, desc[UR4][R16.64+0x4] ;  /* 0x0000040410060980 */ /* 0x000ea4000c101900 */
[----:B--2--5:R-:W-:-:S06]  /*04d0*/  @P0 IADD3 R77, PT, PT, R6, -R15, RZ ;  /* 0x8000000f064d0210 */ /* 0x024fcc0007ffe0ff */
[----:B------:R2:W5:Y:S02]  /*04e0*/  @!P0 LD.E R77, desc[UR4][R16.64] ;  /* 0x00000004104d8980 */ /* 0x000564000c101900 */
.L_x_14114:
[----:B------:R-:W-:Y:S05]  /*04f0*/  BSYNC.RECONVERGENT B0 ;  /* 0x0000000000007941 */ /* 0x000fea0003800200 */
.L_x_14113:
[----:B------:R-:W-:Y:S01]  /*0500*/  BSSY.RECONVERGENT B1, `(.L_x_14115) ;  /* 0x0000012000017945 */ /* 0x000fe20003800200 */
[----:B-----5:R-:W-:Y:S02]  /*0510*/  @P3 IADD3 R181, PT, PT, R4, -R5, RZ ;  /* 0x8000000504b53210 */ /* 0x020fe40007ffe0ff */
[----:B------:R-:W-:Y:S01]  /*0520*/  IADD3 R77, PT, PT, R77, -R12, RZ ;  /* 0x8000000c4d4d7210 */ /* 0x000fe20007ffe0ff */
[----:B------:R-:W-:Y:S05]  /*0530*/  @!P5 BRA `(.L_x_14116) ;  /* 0x000000000014d947 */ /* 0x000fea0003800000 */
[----:B------:R-:W-:-:S05]  /*0540*/  IADD3 R6, P0, PT, R10, R2, RZ ;  /* 0x000000020a067210 */ /* 0x000fca0007f1e0ff */
[----:B------:R-:W-:-:S06]  /*0550*/  IMAD.X R7, R11, 0x1, R0, P0 ;  /* 0x000000010b077824 */ /* 0x000fcc00000e0600 */
[----:B------:R-:W3:Y:S02]  /*0560*/  LD.E R7, desc[UR4][R6.64] ;  /* 0x0000000406077980 */ /* 0x000ee4000c101900 */
[----:B---3--:R-:W-:Y:S01]  /*0570*/  IADD3 R72, PT, PT, R7, -R12, RZ ;  /* 0x8000000c07487210 */ /* 0x008fe20007ffe0ff */
[----:B------:R-:W-:Y:S05]  /*0580*/  BRA `(.L_x_14117) ;  /* 0x0000000000247947 */ /* 0x000fea0003800000 */
.L_x_14116:
[----:B------:R-:W3:Y:S01]  /*0590*/  LD.E.64 R6, desc[UR4][R100.64+0x108] ;  /* 0x0001080464067980 */ /* 0x000ee2000c101b00 */
[----:B------:R-:W-:Y:S01]  /*05a0*/  BSSY.RECONVERGENT B0, `(.L_x_14118) ;  /* 0x0000006000007945 */ /* 0x000fe20003800200 */
[----:B------:R-:W-:Y:S01]  /*05b0*/  IMAD.MOV.U32 R72, RZ, RZ, RZ ;  /* 0x000000ffff487224 */ /* 0x000fe200078e00ff */
[----:B---3--:R-:W-:-:S04]  /*05c0*/  ISETP.NE.U32.AND P0, PT, R6, RZ, PT ;  /* 0x000000ff0600720c */ /* 0x008fc80003f05070 */
[----:B------:R-:W-:-:S13]  /*05d0*/  ISETP.NE.AND.EX P0, PT, R7, RZ, PT, P0 ;  /* 0x000000ff0700720c */ /* 0x000fda0003f05300 */
[----:B------:R-:W-:Y:S05]  /*05e0*/  @!P0 BRA `(.L_x_14119) ;  /* 0x0000000000048947 */ /* 0x000fea0003800000 */
[----:B------:R3:W5:Y:S02]  /*05f0*/  LD.E R72, desc[UR4][R100.64+0xbc] ;  /* 0x0000bc0464487980 */ /* 0x000764000c101900 */
.L_x_14119:
[----:B------:R-:W-:Y:S05]  /*0600*/  BSYNC.RECONVERGENT B0 ;  /* 0x0000000000007941 */ /* 0x000fea0003800200 */
.L_x_14118:
[----:B-----5:R-:W-:Y:S02]  /*0610*/  IADD3 R72, PT, PT, R77, R72, RZ ;  /* 0x000000484d487210 */ /* 0x020fe40007ffe0ff */
.L_x_14117:
[----:B------:R-:W-:Y:S05]  /*0620*/  BSYNC.RECONVERGENT B1 ;  /* 0x0000000000017941 */ /* 0x000fea0003800200 */
.L_x_14115:
[----:B------:R-:W-:Y:S01]  /*0630*/  IMAD.SHL.U32 R182, R3, 0x40, RZ ;  /* 0x0000004003b67824 */ /* 0x000fe200078e00ff */
[----:B------:R-:W-:Y:S01]  /*0640*/  MOV R6, R180 ;  /* 0x000000b400067202 */ /* 0x000fe20000000f00 */
[----:B------:R-:W-:-:S03]  /*0650*/  IMAD.MOV.U32 R7, RZ, RZ, 0x0 ;  /* 0x00000000ff077424 */ /* 0x000fc600078e00ff */
[----:B------:R-:W-:-:S13]  /*0660*/  ISETP.GT.AND P0, PT, R181, R182, PT ;  /* 0x000000b6b500720c */ /* 0x000fda0003f04270 */
[----:B-123--:R-:W-:Y:S05]  /*0670*/  @!P0 RET.REL.NODEC R6 `(_ZN5flash24flash_fwd_splitkv_kernelI23Flash_fwd_kernel_traitsILi64ELi64ELi128ELi4ELb0ELb0EN7cutlass6half_tE19Flash_kernel_traitsILi64ELi64ELi128ELi4ES3_EELb0ELb1ELb0ELb0ELb1ELb0ELb1ELb1EEEvNS_16Flash_fwd_paramsE) ;  /* 0xfffffff806608950 */ /* 0x00efea0003c3ffff */
        /* <DEDUP_REMOVED lines=29> */
[----:B------:R-:W-:Y:S02]  /*0850*/  VIADD R4, R72, 0x7f ;  /* 0x0000007f48047836 */ /* 0x000fe40000000000 */
[----:B---3--:R-:W-:-:S03]  /*0860*/  IMAD.IADD R7, R10, 0x1, R181 ;  /* 0x000000010a077824 */ /* 0x008fc600078e02b5 */
[-C--:B------:R-:W-:Y:S02]  /*0870*/  IADD3 R10, PT, PT, R4, R182.reuse, -R181 ;  /* 0x000000b6040a7210 */ /* 0x080fe40007ffe8b5 */
[----:B------:R-:W-:Y:S02]  /*0880*/  IADD3 R6, PT, PT, -R7, R182, R72 ;  /* 0x000000b607067210 */ /* 0x000fe40007ffe148 */
[----:B----4-:R-:W-:Y:S02]  /*0890*/  IADD3 R9, PT, PT, R10, 0x40, R9 ;  /* 0x000000400a097810 */ /* 0x010fe40007ffe009 */
[----:B------:R-:W-:Y:S01]  /*08a0*/  SHF.R.S32.HI R7, RZ, 0x1f, R4 ;  /* 0x0000001fff077819 */ /* 0x000fe20000011404 */
[----:B------:R-:W-:Y:S01]  /*08b0*/  @P2 VIADD R11, R11, 0x1 ;  /* 0x000000010b0b2836 */ /* 0x000fe20000000000 */
[----:B------:R-:W-:Y:S02]  /*08c0*/  SHF.R.S32.HI R13, RZ, 0x1f, R6 ;  /* 0x0000001fff0d7819 */ /* 0x000fe40000011406 */
[----:B------:R-:W-:Y:S01]  /*08d0*/  LEA.HI R7, R7, R4, RZ, 0x7 ;  /* 0x0000000407077211 */ /* 0x000fe200078f38ff */
[----:B------:R-:W-:Y:S01]  /*08e0*/  @!P1 IMAD.MOV R11, RZ, RZ, -R11 ;  /* 0x000000ffff0b9224 */ /* 0x000fe200078e0a0b */
[----:B------:R-:W-:-:S02]  /*08f0*/  @!P0 LOP3.LUT R11, RZ, R8, RZ, 0x33, !PT ;  /* 0x00000008ff0b8212 */ /* 0x000fc400078e33ff */
[----:B------:R-:W-:Y:S02]  /*0900*/  SHF.R.S32.HI R8, RZ, 0x1f, R9 ;  /* 0x0000001fff087819 */ /* 0x000fe40000011409 */
[----:B------:R-:W-:Y:S01]  /*0910*/  LEA.HI R13, R13, R6, RZ, 0x7 ;  /* 0x000000060d0d7211 */ /* 0x000fe200078f38ff */
[----:B------:R-:W-:Y:S01]  /*0920*/  IMAD R174, R11, UR8, RZ ;  /* 0x000000080bae7c24 */ /* 0x000fe2000f8e02ff */
[----:B------:R-:W-:Y:S02]  /*0930*/  LEA.HI R8, R8, R9, RZ, 0x7 ;  /* 0x0000000908087211 */ /* 0x000fe400078f38ff */
[----:B------:R-:W-:Y:S02]  /*0940*/  SHF.R.S32.HI R7, RZ, 0x7, R7 ;  /* 0x00000007ff077819 */ /* 0x000fe40000011407 */
[----:B------:R-:W-:Y:S02]  /*0950*/  SHF.R.S32.HI R13, RZ, 0x7, R13 ;  /* 0x00000007ff0d7819 */ /* 0x000fe4000001140d */
[----:B------:R-:W-:-:S02]  /*0960*/  SHF.R.S32.HI R8, RZ, 0x7, R8 ;  /* 0x00000007ff087819 */ /* 0x000fc40000011408 */
        /* <DEDUP_REMOVED lines=63> */
[----:B------:R-:W-:Y:S02]  /*0d60*/  IMAD.MOV.U32 R181, RZ, RZ, 0x0 ;  /* 0x00000000ffb57424 */ /* 0x000fe400078e00ff */
        /* <DEDUP_REMOVED lines=11> */
[----:B-1----:R-:W-:Y:S05]  /*0e20*/  @P0 RET.REL.NODEC R180 `(_ZN5flash24flash_fwd_splitkv_kernelI23Flash_fwd_kernel_traitsILi64ELi64ELi128ELi4ELb0ELb0EN7cutlass6half_tE19Flash_kernel_traitsILi64ELi64ELi128ELi4ES3_EELb0ELb1ELb0ELb0ELb1ELb0ELb1ELb1EEEvNS_16Flash_fwd_paramsE) ;  /* 0xfffffff0b4740950 */ /* 0x002fea0003c3ffff */
[----:B------:R-:W-:Y:S02]  /*0e30*/  MOV R3, 0xff800000 ;  /* 0xff80000000037802 */ /* 0x000fe40000000f00 */
[----:B------:R-:W-:-:S03]  /*0e40*/  MOV R181, 0x0 ;  /* 0x0000000000b57802 */ /* 0x000fc60000000f00 */
[----:B------:R1:W-:Y:S02]  /*0e50*/  ST.E desc[UR4][R6.64+0xe0], R3 ;  /* 0x0000e00306007985 */ /* 0x0003e4000c101904 */
[----:B-1----:R-:W-:Y:S05]  /*0e60*/  RET.REL.NODEC R180 `(_ZN5flash24flash_fwd_splitkv_kernelI23Flash_fwd_kernel_traitsILi64ELi64ELi128ELi4ELb0ELb0EN7cutlass6half_tE19Flash_kernel_traitsILi64ELi64ELi128ELi4ES3_EELb0ELb1ELb0ELb0ELb1ELb0ELb1ELb1EEEvNS_16Flash_fwd_paramsE) ;  /* 0xfffffff0b4647950 */ /* 0x002fea0003c3ffff */
.L_x_14120:
        /* <DEDUP_REMOVED lines=102> */
.L_x_14122:
        /* <DEDUP_REMOVED lines=60> */
[----:B------:R-:W-:Y:S01]  /*1890*/  @!P0 IADD3 R15, PT, PT, R11, R2, RZ ;  /* 0x000000020b0f8210 */ /* 0x000fe20007ffe0ff */
[----:B------:R-:W-:Y:S01]  /*18a0*/  @!P0 IMAD R2, R17, R8, RZ ;  /* 0x0000000811028224 */ /* 0x000fe200078e02ff */
[----:B------:R-:W-:-:S02]  /*18b0*/  @!P0 SHF.R.S32.HI R9, RZ, 0x1f, R8 ;  /* 0x0000001fff098819 */ /* 0x000fc40000011408 */
[----:B------:R-:W-:Y:S01]  /*18c0*/  @!P0 MOV R14, R10 ;  /* 0x0000000a000e8202 */ /* 0x000fe20000000f00 */
[----:B------:R-:W-:Y:S01]  /*18d0*/  IMAD R11, R19, R6, RZ ;  /* 0x00000006130b7224 */ /* 0x000fe200078e02ff */
[----:B------:R-:W-:Y:S01]  /*18e0*/  SHF.R.S32.HI R4, RZ, 0x1f, R6 ;  /* 0x0000001fff047819 */ /* 0x000fe20000011406 */
[C---:B------:R-:W-:Y:S02]  /*18f0*/  @!P0 IMAD R2, R16.reuse, R9, R2 ;  /* 0x0000000910028224 */ /* 0x040fe400078e0202 */
        /* <DEDUP_REMOVED lines=11> */
.L_x_14123:
[----:B------:R-:W-:Y:S05]  /*19b0*/  BSYNC.RECONVERGENT B0 ;  /* 0x0000000000007941 */ /* 0x000fea0003800200 */
.L_x_14121:
        /* <DEDUP_REMOVED lines=31> */
[----:B------:R-:W-:Y:S01]  /*1bb0*/  @!P1 VIADD R19, R19, 0x1 ;  /* 0x0000000113139836 */ /* 0x000fe20000000000 */
[----:B------:R-:W-:Y:S02]  /*1bc0*/  IADD3.X R29, PT, PT, RZ, R16, RZ, P2, !PT ;  /* 0x00000010ff1d7210 */ /* 0x000fe400017fe4ff */
[----:B------:R-:W-:Y:S02]  /*1bd0*/  ISETP.GE.AND P2, PT, R6, RZ, PT ;  /* 0x000000ff0600720c */ /* 0x000fe40003f46270 */
[----:B------:R-:W-:Y:S01]  /*1be0*/  ISETP.NE.AND P1, PT, R0, RZ, PT ;  /* 0x000000ff0000720c */ /* 0x000fe20003f25270 */
[----:B-----5:R-:W-:-:S04]  /*1bf0*/  IMAD R18, R7, R62, RZ ;  /* 0x0000003e07127224 */ /* 0x020fc800078e02ff */
[----:B------:R-:W-:-:S04]  /*1c00*/  @P3 VIADD R19, R19, 0x1 ;  /* 0x0000000113133836 */ /* 0x000fc80000000000 */
[----:B------:R-:W-:Y:S02]  /*1c10*/  IMAD.MOV.U32 R6, RZ, RZ, R19 ;  /* 0x000000ffff067224 */ /* 0x000fe400078e0013 */
[C---:B------:R-:W-:Y:S02]  /*1c20*/  IMAD R18, R13.reuse, R63, R18 ;  /* 0x0000003f0d127224 */ /* 0x040fe400078e0212 */
[----:B------:R-:W-:-:S04]  /*1c30*/  IMAD.WIDE.U32 R28, R13, R62, R28 ;  /* 0x0000003e0d1c7225 */ /* 0x000fc800078e001c */
[----:B------:R-:W-:Y:S01]  /*1c40*/  @!P2 IMAD.MOV R6, RZ, RZ, -R6 ;  /* 0x000000ffff06a224 */ /* 0x000fe200078e0a06 */
[----:B------:R-:W-:Y:S02]  /*1c50*/  @!P1 LOP3.LUT R6, RZ, R0, RZ, 0x33, !PT ;  /* 0x00000000ff069212 */ /* 0x000fe400078e33ff */
[----:B------:R-:W-:Y:S02]  /*1c60*/  IADD3 R19, PT, PT, R29, R18, RZ ;  /* 0x000000121d137210 */ /* 0x000fe40007ffe0ff */
[----:B------:R-:W-:Y:S02]  /*1c70*/  MOV R18, R28 ;  /* 0x0000001c00127202 */ /* 0x000fe40000000f00 */
[----:B------:R-:W-:Y:S02]  /*1c80*/  SHF.R.S32.HI R0, RZ, 0x1f, R6 ;  /* 0x0000001fff007819 */ /* 0x000fe40000011406 */
[----:B------:R-:W-:Y:S02]  /*1c90*/  SHF.R.U32.HI R134, RZ, 0x3, R68 ;  /* 0x00000003ff867819 */ /* 0x000fe40000011644 */
[----:B------:R-:W-:Y:S01]  /*1ca0*/  MOV R135, RZ ;  /* 0x000000ff00877202 */ /* 0x000fe20000000f00 */
        /* <DEDUP_REMOVED lines=13> */
[----:B------:R-:W-:Y:S01]  /*1d80*/  SHF.R.U32.HI R71, RZ, 0x4, R68 ;  /* 0x00000004ff477819 */ /* 0x000fe20000011644 */
[----:B------:R-:W-:Y:S01]  /*1d90*/  IMAD.SHL.U32 R61, R67, 0x80, RZ ;  /* 0x00000080433d7824 */ /* 0x000fe200078e00ff */
[----:B------:R-:W-:-:S02]  /*1da0*/  SHF.L.U64.HI R76, R172, 0x4, R173 ;  /* 0x00000004ac4c7819 */ /* 0x000fc400000102ad */
[C---:B------:R-:W-:Y:S02]  /*1db0*/  SHF.L.U64.HI R74, R62.reuse, 0x4, R63 ;  /* 0x000000043e4a7819 */ /* 0x040fe4000001023f */
[----:B------:R-:W-:Y:S02]  /*1dc0*/  SHF.L.U32 R73, R62, 0x4, RZ ;  /* 0x000000043e497819 */ /* 0x000fe400000006ff */
[----:B------:R-:W-:Y:S02]  /*1dd0*/  LOP3.LUT R69, R69, 0x200, RZ, 0xc0, !PT ;  /* 0x0000020045457812 */ /* 0x000fe400078ec0ff */
        /* <DEDUP_REMOVED lines=12> */
[----:B------:R-:W-:Y:S01]  /*1ea0*/  SHF.R.S32.HI R16, RZ, 0x1f, R183 ;  /* 0x0000001fff107819 */ /* 0x000fe200000114b7 */
[----:B------:R-:W-:-:S02]  /*1eb0*/  IMAD R7, R23, R183, RZ ;  /* 0x000000b717077224 */ /* 0x000fc400078e02ff */
[----:B------:R-:W-:Y:S01]  /*1ec0*/  IMAD.X R27, RZ, RZ, R17, P1 ;  /* 0x000000ffff1b7224 */ /* 0x000fe200008e0611 */
[----:B------:R-:W-:Y:S01]  /*1ed0*/  IADD3 R4, P1, PT, R12, R4, RZ ;  /* 0x000000040c047210 */ /* 0x000fe20007f3e0ff */
[----:B------:R-:W-:Y:S02]  /*1ee0*/  IMAD R5, R0, R24, R5 ;  /* 0x0000001800057224 */ /* 0x000fe400078e0205 */
[----:B------:R-:W-:Y:S02]  /*1ef0*/  IMAD R7, R22, R16, R7 ;  /* 0x0000001016077224 */ /* 0x000fe400078e0207 */
[----:B------:R-:W-:-:S04]  /*1f00*/  IMAD.WIDE.U32 R26, R183, R22, R26 ;  /* 0x00000016b71a7225 */ /* 0x000fc800078e001a */
[----:B------:R-:W-:-:S04]  /*1f10*/  IMAD.WIDE.U32 R16, R3, 0x40, R134 ;  /* 0x0000004003107825 */ /* 0x000fc800078e0086 */
[----:B------:R-:W-:Y:S01]  /*1f20*/  IMAD.IADD R23, R19, 0x1, R5 ;  /* 0x0000000113177824 */ /* 0x000fe200078e0205 */
[----:B------:R-:W-:Y:S01]  /*1f30*/  IADD3.X R5, PT, PT, RZ, R2, RZ, P1, !PT ;  /* 0x00000002ff057210 */ /* 0x000fe20000ffe4ff */
[----:B------:R-:W-:Y:S02]  /*1f40*/  IMAD.IADD R27, R27, 0x1, R7 ;  /* 0x000000011b1b7824 */ /* 0x000fe400078e0207 */
[----:B------:R-:W-:Y:S02]  /*1f50*/  IMAD R3, R17, R140, RZ ;  /* 0x0000008c11037224 */ /* 0x000fe400078e02ff */
[----:B------:R-:W-:Y:S02]  /*1f60*/  IMAD.MOV.U32 R22, RZ, RZ, R18 ;  /* 0x000000ffff167224 */ /* 0x000fe400078e0012 */
[----:B------:R-:W-:-:S04]  /*1f70*/  IMAD.WIDE.U32 R18, R134, R172, R4 ;  /* 0x000000ac86127225 */ /* 0x000fc800078e0004 */
[C---:B------:R-:W-:Y:S02]  /*1f80*/  IMAD R3, R16.reuse, R141, R3 ;  /* 0x0000008d10037224 */ /* 0x040fe400078e0203 */
[----:B------:R-:W-:Y:S01]  /*1f90*/  IMAD.WIDE.U32 R4, R16, R140, R26 ;  /* 0x0000008c10047225 */ /* 0x000fe200078e001a */
[----:B------:R-:W-:-:S04]  /*1fa0*/  SHF.R.S32.HI R2, RZ, 0x1f, R77 ;  /* 0x0000001fff027819 */ /* 0x000fc8000001144d */
[----:B------:R-:W-:Y:S02]  /*1fb0*/  IADD3 R3, PT, PT, R5, R3, RZ ;  /* 0x0000000305037210 */ /* 0x000fe40007ffe0ff */
[----:B----4-:R-:W-:Y:S01]  /*1fc0*/  LEA R132, P2, R4, R8, 0x1 ;  /* 0x0000000804847211 */ /* 0x010fe200078408ff */
[----:B------:R-:W-:-:S03]  /*1fd0*/  IMAD.WIDE.U32 R16, R134, R62, R22 ;  /* 0x0000003e86107225 */ /* 0x000fc600078e0016 */
[----:B------:R-:W-:Y:S02]  /*1fe0*/  LEA.HI.X R133, R4, R9, R3, 0x1, P2 ;  /* 0x0000000904857211 */ /* 0x000fe400010f0c03 */
        /* <DEDUP_REMOVED lines=12> */
[----:B------:R-:W-:Y:S02]  /*20b0*/  LEA R176, P1, R18, R20, 0x1 ;  /* 0x0000001412b07211 */ /* 0x000fe400078208ff */
        /* <DEDUP_REMOVED lines=15> */
[----:B------:R-:W-:Y:S01]  /*21b0*/  IMAD.MOV.U32 R80, RZ, RZ, R61 ;  /* 0x000000ffff507224 */ /* 0x000fe200078e003d */
[----:B------:R-:W-:Y:S01]  /*21c0*/  IADD3 R10, PT, PT, R61, R10, RZ ;  /* 0x0000000a3d0a7210 */ /* 0x000fe20007ffe0ff */
[C---:B------:R-:W-:Y:S01]  /*21d0*/  VIADD R126, R134.reuse, 0x10 ;  /* 0x00000010867e7836 */ /* 0x040fe20000000000 */
[----:B------:R-:W-:Y:S01]  /*21e0*/  SHF.R.S32.HI R11, RZ, 0x1, R11 ;  /* 0x00000001ff0b7819 */ /* 0x000fe2000001140b */
[C---:B------:R-:W-:Y:S01]  /*21f0*/  VIADD R124, R134.reuse, 0x30 ;  /* 0x00000030867c7836 */ /* 0x040fe20000000000 */
[C---:B------:R-:W-:Y:S01]  /*2200*/  IADD3 R125, PT, PT, R134.reuse, 0x20, RZ ;  /* 0x00000020867d7810 */ /* 0x040fe20007ffe0ff */
[C---:B------:R-:W-:Y:S01]  /*2210*/  VIADD R122, R134.reuse, 0x50 ;  /* 0x00000050867a7836 */ /* 0x040fe20000000000 */
[C---:B------:R-:W-:Y:S01]  /*2220*/  SHF.L.U32 R115, R11.reuse, 0x5, RZ ;  /* 0x000000050b737819 */ /* 0x040fe200000006ff */
[C---:B------:R-:W-:Y:S01]  /*2230*/  IMAD.SHL.U32 R127, R11.reuse, 0x10, RZ ;  /* 0x000000100b7f7824 */ /* 0x040fe200078e00ff */
        /* <DEDUP_REMOVED lines=20> */
[----:B------:R-:W-:-:S02]  /*2380*/  SHF.R.S32.HI R92, RZ, 0x1f, R117 ;  /* 0x0000001fff5c7819 */ /* 0x000fc40000011475 */
[----:B------:R-:W-:Y:S01]  /*2390*/  SHF.R.S32.HI R90, RZ, 0x1f, R116 ;  /* 0x0000001fff5a7819 */ /* 0x000fe20000011474 */
[----:B--2---:R-:W-:Y:S02]  /*23a0*/  IMAD R7, R27, R185, RZ ;  /* 0x000000b91b077224 */ /* 0x004fe400078e02ff */
[----:B------:R-:W-:-:S04]  /*23b0*/  IMAD.WIDE.U32 R26, R185, R26, R12 ;  /* 0x0000001ab91a7225 */ /* 0x000fc800078e000c */
[----:B---3--:R-:W-:Y:S01]  /*23c0*/  IMAD.WIDE.U32 R22, R185, R8, R12 ;  /* 0x00000008b9167225 */ /* 0x008fe200078e000c */
[----:B------:R-:W-:Y:S02]  /*23d0*/  IADD3 R27, PT, PT, R27, R7, RZ ;  /* 0x000000071b1b7210 */ /* 0x000fe40007ffe0ff */
[----:B------:R-:W-:Y:S01]  /*23e0*/  SHF.R.S32.HI R8, RZ, 0x1f, R80 ;  /* 0x0000001fff087819 */ /* 0x000fe20000011450 */
[----:B------:R-:W-:Y:S01]  /*23f0*/  IMAD R7, R9, R185, RZ ;  /* 0x000000b909077224 */ /* 0x000fe200078e02ff */
[C---:B----4-:R-:W-:Y:S01]  /*2400*/  SHF.L.U64.HI R83, R136.reuse, 0x5, R137 ;  /* 0x0000000588537819 */ /* 0x050fe20000010289 */
[-C--:B------:R-:W-:Y:S01]  /*2410*/  IMAD R9, R137, R80.reuse, RZ ;  /* 0x0000005089097224 */ /* 0x080fe200078e02ff */
[----:B------:R-:W-:Y:S01]  /*2420*/  SHF.L.U32 R84, R136, 0x5, RZ ;  /* 0x0000000588547819 */ /* 0x000fe200000006ff */
[----:B------:R-:W-:Y:S01]  /*2430*/  IMAD.IADD R23, R23, 0x1, R7 ;  /* 0x0000000117177824 */ /* 0x000fe200078e0207 */
[C---:B-----5:R-:W-:Y:S01]  /*2440*/  SHF.L.U64.HI R87, R138.reuse, 0x5, R139 ;  /* 0x000000058a577819 */ /* 0x060fe2000001028b */
[----:B------:R-:W-:Y:S01]  /*2450*/  IMAD R7, R139, R80, RZ ;  /* 0x000000508b077224 */ /* 0x000fe200078e02ff */
[----:B------:R-:W-:Y:S01]  /*2460*/  SHF.L.U32 R89, R138, 0x5, RZ ;  /* 0x000000058a597819 */ /* 0x000fe200000006ff */
[----:B------:R-:W-:Y:S01]  /*2470*/  IMAD R9, R136, R8, R9 ;  /* 0x0000000888097224 */ /* 0x000fe200078e0209 */
[----:B------:R-:W-:Y:S01]  /*2480*/  SHF.L.U64.HI R91, R138, 0x6, R139 ;  /* 0x000000068a5b7819 */ /* 0x000fe2000001028b */
[----:B------:R-:W-:Y:S01]  /*2490*/  IMAD.WIDE.U32 R26, R136, R80, R26 ;  /* 0x00000050881a7225 */ /* 0x000fe200078e001a */
[----:B------:R-:W-:-:S02]  /*24a0*/  SHF.L.U64.HI R88, R138, 0x4, R139 ;  /* 0x000000048a587819 */ /* 0x000fc4000001028b */
[C---:B------:R-:W-:Y:S01]  /*24b0*/  SHF.L.U32 R107, R138.reuse, 0x4, RZ ;  /* 0x000000048a6b7819 */ /* 0x040fe200000006ff */
[C---:B------:R-:W-:Y:S01]  /*24c0*/  IMAD R7, R138.reuse, R8, R7 ;  /* 0x000000088a077224 */ /* 0x040fe200078e0207 */
[----:B------:R-:W-:Y:S01]  /*24d0*/  IADD3 R27, PT, PT, R27, R9, RZ ;  /* 0x000000091b1b7210 */ /* 0x000fe20007ffe0ff */
[----:B------:R-:W-:-:S04]  /*24e0*/  IMAD.WIDE.U32 R24, R138, R80, R22 ;  /* 0x000000508a187225 */ /* 0x000fc800078e0016 */
[-C--:B------:R-:W-:Y:S02]  /*24f0*/  IMAD R15, R15, R6.reuse, RZ ;  /* 0x000000060f0f7224 */ /* 0x080fe400078e02ff */
[----:B------:R-:W-:Y:S02]  /*2500*/  IMAD R9, R19, R6, RZ ;  /* 0x0000000613097224 */ /* 0x000fe400078e02ff */
[----:B------:R-:W-:Y:S02]  /*2510*/  IMAD.IADD R25, R25, 0x1, R7 ;  /* 0x0000000119197824 */ /* 0x000fe400078e0207 */
[----:B------:R-:W-:Y:S01]  /*2520*/  IMAD R7, R14, R0, R15 ;  /* 0x000000000e077224 */ /* 0x000fe200078e020f */
[----:B------:R-:W-:Y:S01]  /*2530*/  IADD3 R15, P0, PT, -R77, R134, RZ ;  /* 0x000000864d0f7210 */ /* 0x000fe20007f1e1ff */
[----:B------:R-:W-:Y:S01]  /*2540*/  IMAD R0, R18, R0, R9 ;  /* 0x0000000012007224 */ /* 0x000fe200078e0209 */
[----:B------:R-:W-:Y:S01]  /*2550*/  SHF.R.S32.HI R9, RZ, 0x1f, R77 ;  /* 0x0000001fff097819 */ /* 0x000fe2000001144d */
[----:B------:R-:W-:-:S04]  /*2560*/  IMAD.WIDE.U32 R22, R6, R14, R26 ;  /* 0x0000000e06167225 */ /* 0x000fc800078e001a */
[----:B------:R-:W-:-:S04]  /*2570*/  IMAD.WIDE.U32 R24, R6, R18, R24 ;  /* 0x0000001206187225 */ /* 0x000fc800078e0018 */
[-C--:B------:R-:W-:Y:S01]  /*2580*/  IMAD R19, R10, R11.reuse, RZ ;  /* 0x0000000b0a137224 */ /* 0x080fe200078e02ff */
[----:B------:R-:W-:Y:S01]  /*2590*/  IADD3 R25, PT, PT, R25, R0, RZ ;  /* 0x0000000019197210 */ /* 0x000fe20007ffe0ff */
[----:B------:R-:W-:Y:S02]  /*25a0*/  IMAD R6, R134, R11, R82 ;  /* 0x0000000b86067224 */ /* 0x000fe400078e0252 */
[----:B------:R-:W-:Y:S01]  /*25b0*/  IMAD.X R9, RZ, RZ, ~R9, P0 ;  /* 0x000000ffff097224 */ /* 0x000fe200000e0e09 */
[----:B------:R-:W-:Y:S01]  /*25c0*/  SHF.R.S32.HI R99, RZ, 0x1f, R19 ;  /* 0x0000001fff637819 */ /* 0x000fe20000011413 */
[----:B------:R-:W-:Y:S01]  /*25d0*/  IMAD.IADD R23, R23, 0x1, R7 ;  /* 0x0000000117177824 */ /* 0x000fe200078e0207 */
[----:B------:R-:W-:Y:S01]  /*25e0*/  IADD3 R14, P0, PT, R19, R6, RZ ;  /* 0x00000006130e7210 */ /* 0x000fe20007f1e0ff */
[C---:B------:R-:W-:Y:S01]  /*25f0*/  IMAD R86, R9.reuse, R136, RZ ;  /* 0x0000008809567224 */ /* 0x040fe200078e02ff */
[----:B------:R-:W-:Y:S01]  /*2600*/  IADD3 R0, PT, PT, R82, R6, RZ ;  /* 0x0000000652007210 */ /* 0x000fe20007ffe0ff */
[----:B------:R-:W-:Y:S01]  /*2610*/  IMAD R9, R9, R138, RZ ;  /* 0x0000008a09097224 */ /* 0x000fe200078e02ff */
[----:B------:R-:W-:Y:S01]  /*2620*/  LEA.HI.X.SX32 R7, R6, R99, 0x1, P0 ;  /* 0x0000006306077211 */ /* 0x000fe200000f0eff */
[-C--:B------:R-:W-:Y:S01]  /*2630*/  IMAD R86, R137, R15.reuse, R86 ;  /* 0x0000000f89567224 */ /* 0x080fe200078e0256 */
[----:B------:R-:W-:Y:S01]  /*2640*/  IADD3 R98, P0, PT, R19, R0, RZ ;  /* 0x0000000013627210 */ /* 0x000fe20007f1e0ff */
[----:B------:R-:W-:-:S03]  /*2650*/  IMAD.WIDE.U32 R22, R136, R15, R22 ;  /* 0x0000000f88167225 */ /* 0x000fc600078e0016 */
[----:B------:R-:W-:Y:S01]  /*2660*/  LEA.HI.X.SX32 R99, R0, R99, 0x1, P0 ;  /* 0x0000006300637211 */ /* 0x000fe200000f0eff */
[-C--:B------:R-:W-:Y:S01]  /*2670*/  IMAD R9, R139, R15.reuse, R9 ;  /* 0x0000000f8b097224 */ /* 0x080fe200078e0209 */
[----:B------:R-:W-:Y:S01]  /*2680*/  SHF.L.U64.HI R0, R14, 0x1, R7 ;  /* 0x000000010e007819 */ /* 0x000fe20000010207 */
[----:B------:R-:W-:Y:S01]  /*2690*/  IMAD.WIDE.U32 R18, R138, R15, R24 ;  /* 0x0000000f8a127225 */ /* 0x000fe200078e0018 */
[----:B------:R-:W-:Y:S02]  /*26a0*/  IADD3 R86, PT, PT, R23, R86, RZ ;  /* 0x0000005617567210 */ /* 0x000fe40007ffe0ff */
[----:B------:R-:W-:Y:S01]  /*26b0*/  LEA R95, P1, R22, R20, 0x1 ;  /* 0x00000014165f7211 */ /* 0x000fe200078208ff */
[----:B------:R-:W-:Y:S01]  /*26c0*/  IMAD.SHL.U32 R14, R14, 0x2, RZ ;  /* 0x000000020e0e7824 */ /* 0x000fe200078e00ff */
[----:B------:R-:W-:Y:S01]  /*26d0*/  LEA R10, P0, R18, R16, 0x1 ;  /* 0x00000010120a7211 */ /* 0x000fe200078008ff */
[----:B------:R-:W-:Y:S01]  /*26e0*/  IMAD.IADD R9, R19, 0x1, R9 ;  /* 0x0000000113097824 */ /* 0x000fe200078e0209 */
[C---:B------:R-:W-:Y:S01]  /*26f0*/  SHF.L.U64.HI R99, R98.reuse, 0x1, R99 ;  /* 0x0000000162637819 */ /* 0x040fe20000010263 */
[----:B------:R-:W-:Y:S01]  /*2700*/  IMAD R85, R139, 0x60, RZ ;  /* 0x000000608b557824 */ /* 0x000fe200078e02ff */
[----:B------:R-:W-:Y:S01]  /*2710*/  SHF.L.U32 R98, R98, 0x1, RZ ;  /* 0x0000000162627819 */ /* 0x000fe200000006ff */
[----:B------:R-:W-:Y:S01]  /*2720*/  IMAD.WIDE.U32 R142, R138, 0x60, RZ ;  /* 0x000000608a8e7825 */ /* 0x000fe200078e00ff */
[----:B------:R-:W-:-:S02]  /*2730*/  LEA.HI.X R86, R22, R21, R86, 0x1, P1 ;  /* 0x0000001516567211 */ /* 0x000fc400008f0c56 */
[----:B------:R-:W-:Y:S01]  /*2740*/  LEA.HI.X R9, R18, R17, R9, 0x1, P0 ;  /* 0x0000001112097211 */ /* 0x000fe200000f0c09 */
[----:B------:R-:W-:Y:S01]  /*2750*/  IMAD.SHL.U32 R93, R138, 0x40, RZ ;  /* 0x000000408a5d7824 */ /* 0x000fe200078e00ff */
[C---:B------:R-:W-:Y:S02]  /*2760*/  IADD3 R54, P1, PT, R4.reuse, R14, RZ ;  /* 0x0000000e04367210 */ /* 0x040fe40007f3e0ff */
[----:B------:R-:W-:Y:S02]  /*2770*/  IADD3 R96, P3, PT, R4, R98, RZ ;  /* 0x0000006204607210 */ /* 0x000fe40007f7e0ff */
[C---:B------:R-:W-:Y:S01]  /*2780*/  IADD3 R14, P0, PT, R2.reuse, R14, RZ ;  /* 0x0000000e020e7210 */ /* 0x040fe20007f1e0ff */
[C-C-:B------:R-:W-:Y:S01]  /*2790*/  IMAD.X R55, R5.reuse, 0x1, R0.reuse, P1 ;  /* 0x0000000105377824 */ /* 0x140fe200008e0600 */
[----:B------:R-:W-:Y:S02]  /*27a0*/  IADD3 R98, P2, PT, R2, R98, RZ ;  /* 0x0000006202627210 */ /* 0x000fe40007f5e0ff */
[-C--:B------:R-:W-:Y:S01]  /*27b0*/  IADD3.X R97, PT, PT, R5, R99.reuse, RZ, P3, !PT ;  /* 0x0000006305617210 */ /* 0x080fe20001ffe4ff */
[C---:B------:R-:W-:Y:S01]  /*27c0*/  IMAD.X R15, R3.reuse, 0x1, R0, P0 ;  /* 0x00000001030f7824 */ /* 0x040fe200000e0600 */
[----:B------:R-:W-:-:S02]  /*27d0*/  IADD3.X R99, PT, PT, R3, R99, RZ, P2, !PT ;  /* 0x0000006303637210 */ /* 0x000fc400017fe4ff */
[----:B------:R-:W-:-:S07]  /*27e0*/  IADD3 R85, PT, PT, R143, R85, RZ ;  /* 0x000000558f557210 */ /* 0x000fce0007ffe0ff */
.L_x_14163:
[----:B------:R-:W-:Y:S01]  /*27f0*/  LEA R18, P1, R73, R104, 0x1 ;  /* 0x0000006849127211 */ /* 0x000fe200078208ff */
[----:B------:R-:W-:Y:S01]  /*2800*/  VIADD R112, R112, 0x80 ;  /* 0x0000008070707836 */ /* 0x000fe20000000000 */
[----:B------:R-:W-:Y:S01]  /*2810*/  LOP3.LUT R184, R184, 0xfffffffb, RZ, 0xc0, !PT ;  /* 0xfffffffbb8b87812 */ /* 0x000fe200078ec0ff */
[----:B------:R-:W-:Y:S01]  /*2820*/  VIADD R113, R113, 0x80 ;  /* 0x0000008071717836 */ /* 0x000fe20000000000 */
[----:B------:R-:W-:Y:S01]  /*2830*/  LEA.HI.X R19, R73, R105, R74, 0x1, P1 ;  /* 0x0000006949137211 */ /* 0x000fe200008f0c4a */
[----:B------:R-:W-:Y:S01]  /*2840*/  UMOV UR6, URZ ;  /* 0x000000ff00067c82 */ /* 0x000fe20008000000 */
[CC--:B------:R-:W-:Y:S01]  /*2850*/  ISETP.GE.AND P0, PT, R134.reuse, R112.reuse, PT ;  /* 0x000000708600720c */ /* 0x0c0fe20003f06270 */
[----:B------:R-:W-:Y:S01]  /*2860*/  VIADD R111, R111, 0xffffffff ;  /* 0xffffffff6f6f7836 */ /* 0x000fe20000000000 */
[----:B------:R-:W-:Y:S01]  /*2870*/  BSSY.RECONVERGENT B1, `(.L_x_14125) ;  /* 0x000057c000017945 */ /* 0x000fe20003800200 */
[----:B------:R-:W-:Y:S01]  /*2880*/  IMAD.MOV.U32 R128, RZ, RZ, R80 ;  /* 0x000000ffff807224 */ /* 0x000fe200078e0050 */
[-C--:B------:R-:W-:Y:S01]  /*2890*/  ISETP.GE.AND P2, PT, R134, R113.reuse, !P0 ;  /* 0x000000718600720c */ /* 0x080fe20004746270 */
[----:B------:R-:W-:Y:S01]  /*28a0*/  VIADD R80, R80, 0xffffff80 ;  /* 0xffffff8050507836 */ /* 0x000fe20000000000 */
[C---:B------:R-:W-:Y:S04]  /*28b0*/  ISETP.GE.AND P0, PT, R126.reuse, R112, PT ;  /* 0x000000707e00720c */ /* 0x040fe80003f06270 */
[-C--:B------:R-:W-:Y:S02]  /*28c0*/  ISETP.LT.OR P3, PT, R126, R113.reuse, P0 ;  /* 0x000000717e00720c */ /* 0x080fe40000761670 */
[----:B------:R-:W-:Y:S05]  /*28d0*/  IADD3 R28, P0, PT, R95, R84, RZ ;  /* 0x000000545f1c7210 */ /* 0x000fea0007f1e0ff */
[----:B------:R-:W-:Y:S02]  /*28e0*/  @P2 IMAD.MOV.U32 R2, RZ, RZ, R95 ;  /* 0x000000ffff022224 */ /* 0x000fe400078e005f */
[----:B------:R-:W-:Y:S02]  /*28f0*/  @P2 IMAD.MOV.U32 R3, RZ, RZ, R86 ;  /* 0x000000ffff032224 */ /* 0x000fe400078e0056 */
[----:B------:R-:W-:Y:S01]  /*2900*/  IMAD.X R29, R86, 0x1, R83, P0 ;  /* 0x00000001561d7824 */ /* 0x000fe200000e0653 */
[C---:B------:R-:W-:Y:S02]  /*2910*/  ISETP.GE.AND P0, PT, R125.reuse, R112, PT ;  /* 0x000000707d00720c */ /* 0x040fe40003f06270 */
[----:B------:R1:W2:Y:S01]  /*2920*/  @P2 LD.E.128 R4, desc[UR4][R2.64] ;  /* 0x0000000402042980 */ /* 0x0002a2000c101d00 */
[----:B------:R-:W-:Y:S02]  /*2930*/  @P3 LOP3.LUT R184, R184, 0x4, RZ, 0xfc, !PT ;  /* 0x00000004b8b83812 */ /* 0x000fe400078efcff */
[----:B------:R-:W-:Y:S02]  /*2940*/  ISETP.LT.OR P5, PT, R125, R113, P0 ;  /* 0x000000717d00720c */ /* 0x000fe400007a1670 */
[----:B------:R-:W-:Y:S11]  /*2950*/  LOP3.LUT R184, R184, 0xfffffffe, RZ, 0xc0, !PT ;  /* 0xfffffffeb8b87812 */ /* 0x000ff600078ec0ff */
[C---:B------:R-:W-:Y:S04]  /*2960*/  @!P5 LEA R30, P1, R62.reuse, R18, 0x5 ;  /* 0x000000123e1ed211 */ /* 0x040fe800078228ff */
[----:B------:R-:W-:Y:S02]  /*2970*/  @!P5 LEA.HI.X R31, R62, R19, R63, 0x5, P1 ;  /* 0x000000133e1fd211 */ /* 0x000fe400008f2c3f */
[----:B-1----:R-:W-:Y:S05]  /*2980*/  @!P5 IADD3 R2, P0, PT, R28, R84, RZ ;  /* 0x000000541c02d210 */ /* 0x002fea0007f1e0ff */
[----:B------:R-:W-:Y:S01]  /*2990*/  @!P5 IMAD.X R3, R29, 0x1, R83, P0 ;  /* 0x000000011d03d824 */ /* 0x000fe200000e0653 */
        /* <DEDUP_REMOVED lines=125> */
.L_x_14126:
        /* <DEDUP_REMOVED lines=66> */
.L_x_14130:
[----:B------:R-:W-:Y:S05]  /*3590*/  BSYNC.RECONVERGENT B0 ;  /* 0x0000000000007941 */ /* 0x000fea0003800200 */
.L_x_14129:
        /* <DEDUP_REMOVED lines=54> */
.L_x_14132:
[----:B------:R-:W-:Y:S05]  /*3900*/  BSYNC.RECONVERGENT B0 ;  /* 0x0000000000007941 */ /* 0x000fea0003800200 */
.L_x_14131:
        /* <DEDUP_REMOVED lines=58> */
.L_x_14134:
[----:B------:R-:W-:Y:S05]  /*3cb0*/  BSYNC.RECONVERGENT B0 ;  /* 0x0000000000007941 */ /* 0x000fea0003800200 */
.L_x_14133:
        /* <DEDUP_REMOVED lines=57> */
.L_x_14136:
[----:B------:R-:W-:Y:S05]  /*4050*/  BSYNC.RECONVERGENT B0 ;  /* 0x0000000000007941 */ /* 0x000fea0003800200 */
.L_x_14135:
        /* <DEDUP_REMOVED lines=58> */
.L_x_14138:
[----:B------:R-:W-:Y:S05]  /*4400*/  BSYNC.RECONVERGENT B0 ;  /* 0x0000000000007941 */ /* 0x000fea0003800200 */
.L_x_14137:
        /* <DEDUP_REMOVED lines=59> */
.L_x_14140:
[----:B------:R-:W-:Y:S05]  /*47c0*/  BSYNC.RECONVERGENT B0 ;  /* 0x0000000000007941 */ /* 0x000fea0003800200 */
.L_x_14139:
        /* <DEDUP_REMOVED lines=59> */
.L_x_14142:
[----:B------:R-:W-:Y:S05]  /*4b80*/  BSYNC.RECONVERGENT B0 ;  /* 0x0000000000007941 */ /* 0x000fea0003800200 */
.L_x_14141:
        /* <DEDUP_REMOVED lines=61> */
.L_x_14144:
[----:B------:R-:W-:Y:S05]  /*4f60*/  BSYNC.RECONVERGENT B0 ;  /* 0x0000000000007941 */ /* 0x000fea0003800200 */
.L_x_14143:
[----:B------:R-:W5:Y:S02]  /*4f70*/  LD.E R3, desc[UR4][R100.64+0xd0] ;  /* 0x0000d00464037980 */ /* 0x000f64000c101900 */
[----:B-----5:R-:W-:Y:S05]  /*4f80*/  IMAD.U32 R3, R3, -0x40, RZ ;  /* 0xffffffc003037824 */ /* 0x020fea00078e00ff */
[C---:B------:R-:W-:Y:S02]  /*4f90*/  LEA R14, P1, R3.reuse, R14, 0x1 ;  /* 0x0000000e030e7211 */ /* 0x040fe400078208ff */
[C---:B------:R-:W-:Y:S02]  /*4fa0*/  LEA R54, P0, R3.reuse, R54, 0x1 ;  /* 0x0000003603367211 */ /* 0x040fe400078008ff */
[C---:B------:R-:W-:Y:S02]  /*4fb0*/  LEA.HI.X.SX32 R15, R3.reuse, R15, 0x1, P1 ;  /* 0x0000000f030f7211 */ /* 0x040fe400008f0eff */
[----:B------:R-:W-:Y:S01]  /*4fc0*/  LEA.HI.X.SX32 R55, R3, R55, 0x1, P0 ;  /* 0x0000003703377211 */ /* 0x000fe200000f0eff */
[----:B------:R-:W-:Y:S05]  /*4fd0*/  BRA `(.L_x_14127) ;  /* 0x0000003000147947 */ /* 0x000fea0003800000 */
.L_x_14128:
        /* <DEDUP_REMOVED lines=98> */
.L_x_14146:
[----:B------:R-:W-:Y:S05]  /*5600*/  BSYNC.RECONVERGENT B0 ;  /* 0x0000000000007941 */ /* 0x000fea0003800200 */
.L_x_14145:
        /* <DEDUP_REMOVED lines=92> */
.L_x_14148:
[----:B------:R-:W-:Y:S05]  /*5bd0*/  BSYNC.RECONVERGENT B0 ;  /* 0x0000000000007941 */ /* 0x000fea0003800200 */
.L_x_14147:
        /* <DEDUP_REMOVED lines=94> */
.L_x_14150:
[----:B------:R-:W-:Y:S05]  /*61c0*/  BSYNC.RECONVERGENT B0 ;  /* 0x0000000000007941 */ /* 0x000fea0003800200 */
.L_x_14149:
        /* <DEDUP_REMOVED lines=94> */
.L_x_14152:
[----:B------:R-:W-:Y:S05]  /*67b0*/  BSYNC.RECONVERGENT B0 ;  /* 0x0000000000007941 */ /* 0x000fea0003800200 */
.L_x_14151:
        /* <DEDUP_REMOVED lines=94> */
.L_x_14154:
[----:B------:R-:W-:Y:S05]  /*6da0*/  BSYNC.RECONVERGENT B0 ;  /* 0x0000000000007941 */ /* 0x000fea0003800200 */
.L_x_14153:
        /* <DEDUP_REMOVED lines=95> */
.L_x_14156:
[----:B------:R-:W-:Y:S05]  /*73a0*/  BSYNC.RECONVERGENT B0 ;  /* 0x0000000000007941 */ /* 0x000fea0003800200 */
.L_x_14155:
        /* <DEDUP_REMOVED lines=95> */
.L_x_14158:
[----:B------:R-:W-:Y:S05]  /*79a0*/  BSYNC.RECONVERGENT B0 ;  /* 0x0000000000007941 */ /* 0x000fea0003800200 */
.L_x_14157:
        /* <DEDUP_REMOVED lines=97> */
.L_x_14160:
[----:B------:R-:W-:Y:S05]  /*7fc0*/  BSYNC.RECONVERGENT B0 ;  /* 0x0000000000007941 */ /* 0x000fea0003800200 */
.L_x_14159:
[----:B------:R-:W5:Y:S02]  /*7fd0*/  LD.E R3, desc[UR4][R100.64+0xd0] ;  /* 0x0000d00464037980 */ /* 0x000f64000c101900 */
[----:B-----5:R-:W-:Y:S05]  /*7fe0*/  IMAD.U32 R3, R3, -0x40, RZ ;  /* 0xffffffc003037824 */ /* 0x020fea00078e00ff */
[C---:B------:R-:W-:Y:S02]  /*7ff0*/  LEA R98, P1, R3.reuse, R98, 0x1 ;  /* 0x0000006203627211 */ /* 0x040fe400078208ff */
[C---:B------:R-:W-:Y:S02]  /*8000*/  LEA R96, P0, R3.reuse, R96, 0x1 ;  /* 0x0000006003607211 */ /* 0x040fe400078008ff */
[C---:B------:R-:W-:Y:S02]  /*8010*/  LEA.HI.X.SX32 R99, R3.reuse, R99, 0x1, P1 ;  /* 0x0000006303637211 */ /* 0x040fe400008f0eff */
[----:B------:R-:W-:Y:S09]  /*8020*/  LEA.HI.X.SX32 R97, R3, R97, 0x1, P0 ;  /* 0x0000006103617211 */ /* 0x000ff200000f0eff */
.L_x_14127:
[----:B------:R-:W-:Y:S05]  /*8030*/  BSYNC.RECONVERGENT B1 ;  /* 0x0000000000017941 */ /* 0x000fea0003800200 */
.L_x_14125:
        /* <DEDUP_REMOVED lines=101> */
.L_x_14162:
[----:B------:R-:W-:Y:S05]  /*8690*/  BSYNC.RECONVERGENT B0 ;  /* 0x0000000000007941 */ /* 0x000fea0003800200 */
.L_x_14161:
[----:B------:R-:W-:Y:S11]  /*86a0*/  LOP3.LUT P0, RZ, R184, 0x8, RZ, 0xc0, !PT ;  /* 0x00000008b8ff7812 */ /* 0x000ff6000780c0ff */
[----:B------:R-:W-:Y:S02]  /*86b0*/  @!UPT UIADD3 URZ, UPT, UPT, URZ, URZ, URZ ;  /* 0x000000fffffff290 */ /* 0x000fe4000fffe0ff */
[----:B------:R-:W-:Y:S05]  /*86c0*/  @P0 BRA `(.L_x_14163) ;  /* 0xffffffa000480947 */ /* 0x000fea000383ffff */
.L_x_14124:
        /* <DEDUP_REMOVED lines=14> */
[C---:B----4-:R-:W-:Y:S01]  /*87b0*/  VIADD R21, R134.reuse, 0x30 ;  /* 0x0000003086157836 */ /* 0x050fe20000000000 */
        /* <DEDUP_REMOVED lines=16> */
.L_x_14167:
[----:B------:R-:W-:Y:S05]  /*88c0*/  BSYNC.RECONVERGENT B0 ;  /* 0x0000000000007941 */ /* 0x000fea0003800200 */
.L_x_14166:
        /* <DEDUP_REMOVED lines=8> */
.L_x_14165:
        /* <DEDUP_REMOVED lines=41> */
[----:B------:R-:W3:Y:S01]  /*8be0*/  LD.E.64 R4, desc[UR4][R4.64] ;  /* 0x0000000404047980 */ /* 0x000ee2000c101b00 */
[--C-:B----4-:R-:W-:Y:S02]  /*8bf0*/  HADD2.F32 R20, -RZ, R9.reuse.H0_H0 ;  /* 0x20000009ff147230 */ /* 0x110fe40000004100 */
        /* <DEDUP_REMOVED lines=37> */
.L_x_14173:
[----:B------:R-:W-:Y:S05]  /*8e50*/  BSYNC.RECONVERGENT B0 ;  /* 0x0000000000007941 */ /* 0x000fea0003800200 */
.L_x_14172:
[----:B-----5:R1:W-:Y:S02]  /*8e60*/  STS.128 [R64], R8 ;  /* 0x0000000840007388 */ /* 0x0203e40000000c00 */
.L_x_14171:
[----:B------:R-:W-:Y:S05]  /*8e70*/  BSYNC.RECONVERGENT B1 ;  /* 0x0000000000017941 */ /* 0x000fea0003800200 */
.L_x_14170:
        /* <DEDUP_REMOVED lines=19> */
[----:B------:R-:W3:Y:S01]  /*8fb0*/  LD.E.64 R6, desc[UR4][R6.64] ;  /* 0x0000000406067980 */ /* 0x000ee2000c101b00 */
[--C-:B----4-:R-:W-:Y:S01]  /*8fc0*/  HADD2.F32 R22, -RZ, R9.reuse.H0_H0 ;  /* 0x20000009ff167230 */ /* 0x110fe20000004100 */
        /* <DEDUP_REMOVED lines=37> */
.L_x_14177:
[----:B------:R-:W-:Y:S05]  /*9220*/  BSYNC.RECONVERGENT B0 ;  /* 0x0000000000007941 */ /* 0x000fea0003800200 */
.L_x_14176:
[----:B-----5:R2:W-:Y:S02]  /*9230*/  STS.128 [R64+0x800], R8 ;  /* 0x0008000840007388 */ /* 0x0205e40000000c00 */
.L_x_14175:
[----:B------:R-:W-:Y:S05]  /*9240*/  BSYNC.RECONVERGENT B1 ;  /* 0x0000000000017941 */ /* 0x000fea0003800200 */
.L_x_14174:
        /* <DEDUP_REMOVED lines=59> */
.L_x_14181:
[----:B------:R-:W-:Y:S05]  /*9600*/  BSYNC.RECONVERGENT B0 ;  /* 0x0000000000007941 */ /* 0x000fea0003800200 */
.L_x_14180:
[----:B-----5:R3:W-:Y:S02]  /*9610*/  STS.128 [R64+0x1000], R8 ;  /* 0x0010000840007388 */ /* 0x0207e40000000c00 */
.L_x_14179:
[----:B------:R-:W-:Y:S05]  /*9620*/  BSYNC.RECONVERGENT B1 ;  /* 0x0000000000017941 */ /* 0x000fea0003800200 */
.L_x_14178:
        /* <DEDUP_REMOVED lines=20> */
[----:B------:R-:W-:-:S05]  /*9770*/  MOV R7, R9 ;  /* 0x0000000900077202 */ /* 0x000fca0000000f00 */
        /* <DEDUP_REMOVED lines=37> */
.L_x_14183:
[----:B------:R-:W-:Y:S05]  /*99d0*/  BSYNC.RECONVERGENT B0 ;  /* 0x0000000000007941 */ /* 0x000fea0003800200 */
.L_x_14182:
[----:B-----5:R1:W-:Y:S01]  /*99e0*/  STS.128 [R64+0x1800], R8 ;  /* 0x0018000840007388 */ /* 0x0203e20000000c00 */
[----:B------:R-:W-:Y:S05]  /*99f0*/  BRA `(.L_x_14168) ;  /* 0x0000001400b87947 */ /* 0x000fea0003800000 */
.L_x_14169:
        /* <DEDUP_REMOVED lines=91> */
.L_x_14187:
[----:B------:R-:W-:Y:S05]  /*9fb0*/  BSYNC.RECONVERGENT B0 ;  /* 0x0000000000007941 */ /* 0x000fea0003800200 */
.L_x_14186:
[----:B-----5:R1:W-:Y:S02]  /*9fc0*/  STS.128 [R64], R20 ;  /* 0x0000001440007388 */ /* 0x0203e40000000c00 */
.L_x_14185:
[----:B------:R-:W-:Y:S05]  /*9fd0*/  BSYNC.RECONVERGENT B1 ;  /* 0x0000000000017941 */ /* 0x000fea0003800200 */
.L_x_14184:
        /* <DEDUP_REMOVED lines=87> */
.L_x_14191:
[----:B------:R-:W-:Y:S05]  /*a550*/  BSYNC.RECONVERGENT B0 ;  /* 0x0000000000007941 */ /* 0x000fea0003800200 */
.L_x_14190:
[----:B-----5:R2:W-:Y:S02]  /*a560*/  STS.128 [R64+0x800], R20 ;  /* 0x0008001440007388 */ /* 0x0205e40000000c00 */
.L_x_14189:
[----:B------:R-:W-:Y:S05]  /*a570*/  BSYNC.RECONVERGENT B1 ;  /* 0x0000000000017941 */ /* 0x000fea0003800200 */
.L_x_14188:
        /* <DEDUP_REMOVED lines=21> */
[----:B-----5:R-:W-:-:S04]  /*a6d0*/  IADD3 R4, P0, PT, R28, R11, RZ ;  /* 0x0000000b1c047210 */ /* 0x020fc80007f1e0ff */
[----:B------:R-:W-:Y:S02]  /*a6e0*/  IADD3.X R5, PT, PT, R29, R9, RZ, P0, !PT ;  /* 0x000000091d057210 */ /* 0x000fe400007fe4ff */
        /* <DEDUP_REMOVED lines=65> */
.L_x_14195:
[----:B------:R-:W-:Y:S05]  /*ab00*/  BSYNC.RECONVERGENT B0 ;  /* 0x0000000000007941 */ /* 0x000fea0003800200 */
.L_x_14194:
[----:B-----5:R3:W-:Y:S02]  /*ab10*/  STS.128 [R64+0x1000], R20 ;  /* 0x0010001440007388 */ /* 0x0207e40000000c00 */
.L_x_14193:
[----:B------:R-:W-:Y:S05]  /*ab20*/  BSYNC.RECONVERGENT B1 ;  /* 0x0000000000017941 */ /* 0x000fea0003800200 */
.L_x_14192:
        /* <DEDUP_REMOVED lines=51> */
[----:B------:R-:W-:-:S02]  /*ae60*/  HADD2.F32 R29, -RZ, R6.H1_H1 ;  /* 0x30000006ff1d7230 */ /* 0x000fc40000004100 */
[----:B------:R-:W-:Y:S01]  /*ae70*/  FMUL.FTZ R14, R14, R5 ;  /* 0x000000050e0e7220 */ /* 0x000fe20000410000 */
[----:B------:R-:W-:Y:S01]  /*ae80*/  FMUL.FTZ R22, R22, R7 ;  /* 0x0000000716167220 */ /* 0x000fe20000410000 */
[----:B------:R-:W-:Y:S02]  /*ae90*/  HADD2.F32 R5, -RZ, R16.H0_H0 ;  /* 0x20000010ff057230 */ /* 0x000fe40000004100 */
[----:B------:R-:W-:Y:S01]  /*aea0*/  FMUL.FTZ R0, R0, R15 ;  /* 0x0000000f00007220 */ /* 0x000fe20000410000 */
[----:B----4-:R-:W-:Y:S02]  /*aeb0*/  HADD2.F32 R4, -RZ, R8.H0_H0 ;  /* 0x20000008ff047230 */ /* 0x010fe40000004100 */
[----:B------:R-:W-:Y:S01]  /*aec0*/  FMUL.FTZ R2, R2, R23 ;  /* 0x0000001702027220 */ /* 0x000fe20000410000 */
[----:B------:R-:W-:Y:S02]  /*aed0*/  HADD2.F32 R7, -RZ, R17.H0_H0 ;  /* 0x20000011ff077230 */ /* 0x000fe40000004100 */
[----:B------:R-:W-:Y:S01]  /*aee0*/  FMUL.FTZ R13, R13, R24 ;  /* 0x000000180d0d7220 */ /* 0x000fe20000410000 */
[----:B------:R-:W-:-:S02]  /*aef0*/  HADD2.F32 R6, -RZ, R9.H0_H0 ;  /* 0x20000009ff067230 */ /* 0x000fc40000004100 */
[----:B------:R-:W-:Y:S01]  /*af00*/  @!P1 FADD.FTZ R29, -R29, -RZ ;  /* 0x800000ff1d1d9221 */ /* 0x000fe20000010100 */
[----:B------:R-:W-:Y:S02]  /*af10*/  HADD2.F32 R12, -RZ, R12.H1_H1 ;  /* 0x3000000cff0c7230 */ /* 0x000fe40000004100 */
[----:B------:R-:W-:Y:S01]  /*af20*/  FFMA.FTZ R0, R5, R4, R0 ;  /* 0x0000000405007223 */ /* 0x000fe20000010000 */
[----:B------:R-:W-:Y:S02]  /*af30*/  HADD2.F32 R24, -RZ, R9.H1_H1 ;  /* 0x30000009ff187230 */ /* 0x000fe40000004100 */
[----:B------:R-:W-:Y:S01]  /*af40*/  FFMA.FTZ R2, R7, R6, R2 ;  /* 0x0000000607027223 */ /* 0x000fe20000010002 */
[----:B------:R-:W-:Y:S02]  /*af50*/  HADD2.F32 R15, -RZ, R16.H1_H1 ;  /* 0x30000010ff0f7230 */ /* 0x000fe40000004100 */
[----:B------:R-:W-:Y:S01]  /*af60*/  FMUL.FTZ R12, R12, R27 ;  /* 0x0000001b0c0c7220 */ /* 0x000fe20000410000 */
[----:B------:R-:W-:-:S02]  /*af70*/  HADD2.F32 R9, -RZ, R11.H0_H0 ;  /* 0x2000000bff097230 */ /* 0x000fc40000004100 */
[----:B------:R-:W-:Y:S01]  /*af80*/  FMUL.FTZ R20, R20, R29 ;  /* 0x0000001d14147220 */ /* 0x000fe20000410000 */
[----:B------:R-:W-:Y:S02]  /*af90*/  HADD2.F32 R5, -RZ, R19.H0_H0 ;  /* 0x20000013ff057230 */ /* 0x000fe40000004100 */
[----:B------:R-:W-:Y:S02]  /*afa0*/  HADD2.F32 R8, -RZ, R8.H1_H1 ;  /* 0x30000008ff087230 */ /* 0x000fe40000004100 */
[--C-:B------:R-:W-:Y:S02]  /*afb0*/  HADD2.F32 R16, -RZ, R10.reuse.H0_H0 ;  /* 0x2000000aff107230 */ /* 0x100fe40000004100 */
[----:B------:R-:W-:Y:S01]  /*afc0*/  FFMA.FTZ R5, R5, R9, R14 ;  /* 0x0000000905057223 */ /* 0x000fe2000001000e */
        /* <DEDUP_REMOVED lines=15> */
.L_x_14197:
[----:B------:R-:W-:Y:S05]  /*b0c0*/  BSYNC.RECONVERGENT B0 ;  /* 0x0000000000007941 */ /* 0x000fea0003800200 */
.L_x_14196:
[----:B-----5:R4:W-:Y:S02]  /*b0d0*/  STS.128 [R64+0x1800], R16 ;  /* 0x0018001040007388 */ /* 0x0209e40000000c00 */
.L_x_14168:
[----:B------:R-:W-:Y:S05]  /*b0e0*/  BSYNC.RECONVERGENT B2 ;  /* 0x0000000000027941 */ /* 0x000fea0003800200 */
.L_x_14164:
[----:B------:R-:W-:Y:S01]  /*b0f0*/  IMAD.IADD R0, R72, 0x1, -R61 ;  /* 0x0000000148007824 */ /* 0x000fe200078e0a3d */
[C---:B-1-3--:R-:W-:Y:S01]  /*b100*/  SHF.L.U64.HI R2, R75.reuse, 0x1, R76 ;  /* 0x000000014b027819 */ /* 0x04afe2000001024c */
[----:B------:R-:W-:Y:S02]  /*b110*/  IMAD.SHL.U32 R103, R75, 0x2, RZ ;  /* 0x000000024b677824 */ /* 0x000fe400078e00ff */
[C---:B------:R-:W-:Y:S01]  /*b120*/  VIADD R7, R134.reuse, 0x40 ;  /* 0x0000004086077836 */ /* 0x040fe20000000000 */
[CC--:B------:R-:W-:Y:S01]  /*b130*/  ISETP.GE.AND P6, PT, R134.reuse, R0.reuse, PT ;  /* 0x000000008600720c */ /* 0x0c0fe20003fc6270 */
[C---:B--2---:R-:W-:Y:S01]  /*b140*/  VIADD R5, R134.reuse, 0x60 ;  /* 0x0000006086057836 */ /* 0x044fe20000000000 */
[-C--:B------:R-:W-:Y:S01]  /*b150*/  ISETP.GE.AND P5, PT, R31, R0.reuse, PT ;  /* 0x000000001f00720c */ /* 0x080fe20003fa6270 */
[C---:B------:R-:W-:Y:S01]  /*b160*/  VIADD R3, R134.reuse, 0x70 ;  /* 0x0000007086037836 */ /* 0x040fe20000000000 */
        /* <DEDUP_REMOVED lines=13> */
[C---:B------:R-:W-:Y:S02]  /*b240*/  @!P5 LEA.HI.X R13, R172.reuse, R11, R173, 0x5, P3 ;  /* 0x0000000bac0dd211 */ /* 0x040fe400018f2cad */
[-C--:B------:R-:W-:Y:S01]  /*b250*/  ISETP.GE.AND P3, PT, R135, R0.reuse, PT ;  /* 0x000000008700720c */ /* 0x080fe20003f66270 */
[----:B------:R-:W-:Y:S01]  /*b260*/  @!P1 LDGSTS.E.BYPASS.LTC128B.128 [R64+0x2800], desc[UR4][R10.64] ;  /* 0x028000000a409fae */ /* 0x000fe2000b981a04 */
[----:B------:R-:W-:Y:S01]  /*b270*/  ISETP.GE.AND P1, PT, R5, R0, PT ;  /* 0x000000000500720c */ /* 0x000fe20003f26270 */
[----:B----4-:R-:W-:Y:S02]  /*b280*/  @!P2 IMAD.MOV.U32 R16, RZ, RZ, R10 ;  /* 0x000000ffff10a224 */ /* 0x010fe400078e000a */
[----:B------:R1:W-:Y:S01]  /*b290*/  @!P5 LDGSTS.E.BYPASS.LTC128B.128 [R64+0x3000], desc[UR4][R12.64] ;  /* 0x030000000c40dfae */ /* 0x0003e2000b981a04 */
[----:B------:R-:W-:Y:S01]  /*b2a0*/  @!P2 IMAD.MOV.U32 R17, RZ, RZ, R11 ;  /* 0x000000ffff11a224 */ /* 0x000fe200078e000b */
[----:B------:R-:W-:Y:S01]  /*b2b0*/  @!P4 LEA R18, P5, R172, R10, 0x6 ;  /* 0x0000000aac12c211 */ /* 0x000fe200078a30ff */
[----:B------:R-:W-:-:S02]  /*b2c0*/  @!P2 IMAD R8, R173, 0x60, RZ ;  /* 0x00000060ad08a824 */ /* 0x000fc400078e02ff */
[C---:B------:R-:W-:Y:S01]  /*b2d0*/  @!P2 IMAD.WIDE.U32 R16, R172.reuse, 0x60, R16 ;  /* 0x00000060ac10a825 */ /* 0x040fe200078e0010 */
[----:B------:R-:W-:-:S03]  /*b2e0*/  @!P4 LEA.HI.X R19, R172, R11, R173, 0x6, P5 ;  /* 0x0000000bac13c211 */ /* 0x000fc600028f34ad */
[C---:B------:R-:W-:Y:S01]  /*b2f0*/  @!P0 IMAD R4, R173.reuse, 0xc0, RZ ;  /* 0x000000c0ad048824 */ /* 0x040fe200078e02ff */
[----:B------:R-:W-:Y:S01]  /*b300*/  @!P2 IADD3 R17, PT, PT, R8, R17, RZ ;  /* 0x000000110811a210 */ /* 0x000fe20007ffe0ff */
[----:B------:R-:W-:Y:S01]  /*b310*/  @!P1 IMAD.MOV.U32 R14, RZ, RZ, R10 ;  /* 0x000000ffff0e9224 */ /* 0x000fe200078e000a */
[----:B------:R-:W-:Y:S01]  /*b320*/  @!P4 LDGSTS.E.BYPASS.LTC128B.128 [R64+0x3800], desc[UR4][R18.64] ;  /* 0x038000001240cfae */ /* 0x000fe2000b981a04 */
[----:B------:R-:W-:Y:S02]  /*b330*/  @!P1 IMAD.MOV.U32 R15, RZ, RZ, R11 ;  /* 0x000000ffff0f9224 */ /* 0x000fe400078e000b */
[----:B------:R-:W-:Y:S01]  /*b340*/  @!P1 IMAD R6, R173, 0xa0, RZ ;  /* 0x000000a0ad069824 */ /* 0x000fe200078e02ff */
[----:B------:R-:W-:Y:S01]  /*b350*/  @!P2 LDGSTS.E.BYPASS.LTC128B.128 [R64+0x4000], desc[UR4][R16.64] ;  /* 0x040000001040afae */ /* 0x000fe2000b981a04 */
[----:B------:R-:W-:Y:S01]  /*b360*/  @!P1 IMAD.WIDE.U32 R14, R172, 0xa0, R14 ;  /* 0x000000a0ac0e9825 */ /* 0x000fe200078e000e */
[----:B------:R-:W2:Y:S01]  /*b370*/  S2UR UR6, SR_CgaCtaId ;  /* 0x00000000000679c3 */ /* 0x000ea20000008800 */
[----:B------:R-:W-:-:S02]  /*b380*/  ISETP.GE.AND P2, PT, R7, R0, PT ;  /* 0x000000000700720c */ /* 0x000fc40003f46270 */
[----:B------:R-:W-:Y:S01]  /*b390*/  @!P1 IMAD.IADD R15, R6, 0x1, R15 ;  /* 0x00000001060f9824 */ /* 0x000fe200078e020f */
[----:B------:R-:W-:-:S04]  /*b3a0*/  LOP3.LUT R6, R79, 0x8, R68, 0x78, !PT ;  /* 0x000000084f067812 */ /* 0x000fc800078e7844 */
[----:B------:R-:W-:Y:S01]  /*b3b0*/  LOP3.LUT R6, R6, 0x38, R81, 0x78, !PT ;  /* 0x0000003806067812 */ /* 0x000fe200078e7851 */
[----:B-1----:R-:W-:Y:S01]  /*b3c0*/  @!P0 IMAD.MOV.U32 R12, RZ, RZ, R10 ;  /* 0x000000ffff0c8224 */ /* 0x002fe200078e000a */
[----:B------:R-:W-:Y:S01]  /*b3d0*/  @!P3 LEA R10, P5, R172, R10, 0x7 ;  /* 0x0000000aac0ab211 */ /* 0x000fe200078a38ff */
[----:B------:R-:W-:-:S03]  /*b3e0*/  @!P0 IMAD.MOV.U32 R13, RZ, RZ, R11 ;  /* 0x000000ffff0d8224 */ /* 0x000fc600078e000b */
[C---:B------:R-:W-:Y:S01]  /*b3f0*/  @!P3 LEA.HI.X R11, R172.reuse, R11, R173, 0x7, P5 ;  /* 0x0000000bac0bb211 */ /* 0x040fe200028f3cad */
[----:B------:R-:W-:Y:S01]  /*b400*/  @!P0 IMAD.WIDE.U32 R12, R172, 0xc0, R12 ;  /* 0x000000c0ac0c8825 */ /* 0x000fe200078e000c */
[----:B------:R-:W-:-:S03]  /*b410*/  ISETP.GE.AND P5, PT, R31, R0, PT ;  /* 0x000000001f00720c */ /* 0x000fc60003fa6270 */
[----:B------:R-:W-:Y:S01]  /*b420*/  @!P0 IMAD.IADD R13, R4, 0x1, R13 ;  /* 0x00000001040d8824 */ /* 0x000fe200078e020d */
[----:B------:R-:W-:Y:S04]  /*b430*/  @!P3 LDGSTS.E.BYPASS.LTC128B.128 [R64+0x4800], desc[UR4][R10.64] ;  /* 0x048000000a40bfae */ /* 0x000fe8000b981a04 */
[----:B------:R-:W-:Y:S01]  /*b440*/  @!P1 LDGSTS.E.BYPASS.LTC128B.128 [R64+0x5000], desc[UR4][R14.64] ;  /* 0x050000000e409fae */ /* 0x000fe2000b981a04 */
[----:B------:R-:W-:-:S03]  /*b450*/  ISETP.GE.AND P1, PT, R25, R0, PT ;  /* 0x000000001900720c */ /* 0x000fc60003f26270 */
[----:B------:R1:W-:Y:S01]  /*b460*/  @!P0 LDGSTS.E.BYPASS.LTC128B.128 [R64+0x5800], desc[UR4][R12.64] ;  /* 0x058000000c408fae */ /* 0x0003e2000b981a04 */
[C---:B------:R-:W-:Y:S02]  /*b470*/  LEA R8, P0, R73.reuse, R178, 0x1 ;  /* 0x000000b249087211 */ /* 0x040fe400078008ff */
[----:B------:R-:W-:Y:S01]  /*b480*/  P2R R4, PR, RZ, 0x2 ;  /* 0x00000002ff047803 */ /* 0x000fe20000000000 */
[----:B------:R-:W0:Y:S01]  /*b490*/  LDGDEPBAR ;  /* 0x00000000000079af */ /* 0x000e220000000000 */
[----:B------:R-:W-:Y:S02]  /*b4a0*/  LEA.HI.X R9, R73, R179, R74, 0x1, P0 ;  /* 0x000000b349097211 */ /* 0x000fe400000f0c4a */
[-C--:B------:R-:W-:Y:S01]  /*b4b0*/  ISETP.GE.AND P0, PT, R3, R0.reuse, PT ;  /* 0x000000000300720c */ /* 0x080fe20003f06270 */
[----:B------:R-:W-:Y:S01]  /*b4c0*/  IMAD.SHL.U32 R3, R71, 0x400, RZ ;  /* 0x0000040047037824 */ /* 0x000fe200078e00ff */
[----:B------:R-:W3:Y:S01]  /*b4d0*/  LD.E R60, desc[UR4][R100.64+0x188] ;  /* 0x00018804643c7980 */ /* 0x000ee2000c101900 */
[----:B------:R-:W-:-:S03]  /*b4e0*/  ISETP.GE.AND P1, PT, R5, R0, PT ;  /* 0x000000000500720c */ /* 0x000fc60003f26270 */
[----:B------:R-:W4:Y:S01]  /*b4f0*/  LD.E R71, desc[UR4][R100.64+0x184] ;  /* 0x0001840464477980 */ /* 0x000f22000c101900 */
[----:B------:R-:W-:-:S04]  /*b500*/  DEPBAR.LE SB0, 0x0 ;  /* 0x000080000000791a */ /* 0x000fc80000000000 */
[----:B------:R-:W-:Y:S01]  /*b510*/  BAR.SYNC.DEFER_BLOCKING 0x0 ;  /* 0x0000000000007b1d */ /* 0x000fe20000010000 */
[----:B------:R-:W-:Y:S02]  /*b520*/  LOP3.LUT R3, R3, 0x400, RZ, 0xc0, !PT ;  /* 0x0000040003037812 */ /* 0x000fe400078ec0ff */
[-C--:B------:R-:W-:Y:S02]  /*b530*/  ISETP.GE.AND P4, PT, R21, R0.reuse, PT ;  /* 0x000000001500720c */ /* 0x080fe40003f86270 */
[----:B------:R-:W-:Y:S01]  /*b540*/  ISETP.GE.AND P3, PT, R135, R0, PT ;  /* 0x000000008700720c */ /* 0x000fe20003f66270 */
[----:B------:R-:W-:Y:S02]  /*b550*/  IMAD R0, R6, 0x2, R3 ;  /* 0x0000000206007824 */ /* 0x000fe400078e0203 */
[----:B------:R-:W-:Y:S02]  /*b560*/  @!P1 IMAD.MOV.U32 R6, RZ, RZ, R8 ;  /* 0x000000ffff069224 */ /* 0x000fe400078e0008 */
[----:B------:R-:W-:Y:S01]  /*b570*/  @!P1 IMAD.MOV.U32 R7, RZ, RZ, R9 ;  /* 0x000000ffff079224 */ /* 0x000fe200078e0009 */
[----:B------:R-:W-:Y:S01]  /*b580*/  @!PT LDS RZ, [RZ] ;  /* 0x00000000fffff984 */ /* 0x000fe20000000800 */
[----:B------:R-:W-:Y:S01]  /*b590*/  @!PT LDS RZ, [RZ] ;  /* 0x00000000fffff984 */ /* 0x000fe20000000800 */
[----:B------:R-:W-:Y:S01]  /*b5a0*/  @!PT LDS RZ, [RZ] ;  /* 0x00000000fffff984 */ /* 0x000fe20000000800 */
[----:B------:R-:W-:Y:S04]  /*b5b0*/  @!P6 LDGSTS.E.BYPASS.LTC128B.128 [R64+0x6000], desc[UR4][R178.64] ;  /* 0x06000000b240efae */ /* 0x000fe8000b981a04 */
[----:B------:R-:W-:Y:S01]  /*b5c0*/  @P6 STS.128 [R64+0x6000], RZ ;  /* 0x006000ff40006388 */ /* 0x000fe20000000c00 */
[----:B------:R-:W-:Y:S01]  /*b5d0*/  ISETP.NE.AND P6, PT, R4, RZ, PT ;  /* 0x000000ff0400720c */ /* 0x000fe20003fc5270 */
[----:B------:R-:W-:-:S02]  /*b5e0*/  @!P1 IMAD R4, R63, 0xa0, RZ ;  /* 0x000000a03f049824 */ /* 0x000fc400078e02ff */
[----:B------:R-:W-:-:S04]  /*b5f0*/  @!P1 IMAD.WIDE.U32 R6, R62, 0xa0, R6 ;  /* 0x000000a03e069825 */ /* 0x000fc800078e0006 */
[----:B-1----:R-:W-:-:S06]  /*b600*/  @!P2 IMAD.MOV.U32 R12, RZ, RZ, R8 ;  /* 0x000000ffff0ca224 */ /* 0x002fcc00078e0008 */
[----:B------:R-:W-:Y:S04]  /*b610*/  @P6 STS.128 [R64+0x6800], RZ ;  /* 0x006800ff40006388 */ /* 0x000fe80000000c00 */
[----:B------:R-:W-:Y:S01]  /*b620*/  @!PT LDS RZ, [RZ] ;  /* 0x00000000fffff984 */ /* 0x000fe20000000800 */
[----:B------:R-:W-:Y:S01]  /*b630*/  @!PT LDS RZ, [RZ] ;  /* 0x00000000fffff984 */ /* 0x000fe20000000800 */
[----:B------:R-:W-:Y:S01]  /*b640*/  @!PT LDS RZ, [RZ] ;  /* 0x00000000fffff984 */ /* 0x000fe20000000800 */
[----:B------:R1:W-:Y:S01]  /*b650*/  @!P6 LDGSTS.E.BYPASS.LTC128B.128 [R64+0x6800], desc[UR4][R8.64] ;  /* 0x068000000840efae */ /* 0x0003e2000b981a04 */
[-C--:B------:R-:W-:Y:S01]  /*b660*/  @!P5 LEA R14, P6, R62, R8.reuse, 0x5 ;  /* 0x000000083e0ed211 */ /* 0x080fe200078c28ff */
[----:B------:R-:W-:Y:S02]  /*b670*/  @!P2 IMAD.MOV.U32 R13, RZ, RZ, R9 ;  /* 0x000000ffff0da224 */ /* 0x000fe400078e0009 */
[----:B------:R-:W-:Y:S01]  /*b680*/  @!P1 IMAD.IADD R7, R4, 0x1, R7 ;  /* 0x0000000104079824 */ /* 0x000fe200078e0207 */
[----:B------:R-:W-:Y:S01]  /*b690*/  @!P5 LEA.HI.X R15, R62, R9, R63, 0x5, P6 ;  /* 0x000000093e0fd211 */ /* 0x000fe200030f2c3f */
[----:B------:R-:W-:Y:S01]  /*b6a0*/  IMAD.SHL.U32 R4, R68, 0x20, RZ ;  /* 0x0000002044047824 */ /* 0x000fe200078e00ff */
[C---:B------:R-:W-:Y:S01]  /*b6b0*/  @!P4 LEA R16, P6, R62.reuse, R8, 0x6 ;  /* 0x000000083e10c211 */ /* 0x040fe200078c30ff */
[----:B------:R-:W-:Y:S01]  /*b6c0*/  @!P2 IMAD R5, R63, 0x60, RZ ;  /* 0x000000603f05a824 */ /* 0x000fe200078e02ff */
[----:B------:R-:W-:Y:S01]  /*b6d0*/  @P5 STS.128 [R64+0x7000], RZ ;  /* 0x007000ff40005388 */ /* 0x000fe20000000c00 */
[----:B------:R-:W-:Y:S01]  /*b6e0*/  @!P2 IMAD.WIDE.U32 R12, R62, 0x60, R12 ;  /* 0x000000603e0ca825 */ /* 0x000fe200078e000c */
[----:B------:R-:W-:-:S02]  /*b6f0*/  LOP3.LUT R171, R69, 0x7c00, R4, 0xf8, !PT ;  /* 0x00007c0045ab7812 */ /* 0x000fc400078ef804 */
[----:B------:R-:W-:Y:S01]  /*b700*/  @!PT LDS RZ, [RZ] ;  /* 0x00000000fffff984 */ /* 0x000fe20000000800 */
[----:B------:R-:W-:Y:S01]  /*b710*/  @!PT LDS RZ, [RZ] ;  /* 0x00000000fffff984 */ /* 0x000fe20000000800 */
[----:B------:R-:W-:Y:S01]  /*b720*/  @!PT LDS RZ, [RZ] ;  /* 0x00000000fffff984 */ /* 0x000fe20000000800 */
[----:B------:R-:W-:Y:S01]  /*b730*/  @!P5 LDGSTS.E.BYPASS.LTC128B.128 [R64+0x7000], desc[UR4][R14.64] ;  /* 0x070000000e40dfae */ /* 0x000fe2000b981a04 */
[----:B------:R-:W-:Y:S01]  /*b740*/  @!P0 IMAD.MOV.U32 R10, RZ, RZ, R8 ;  /* 0x000000ffff0a8224 */ /* 0x000fe200078e0008 */
[C---:B------:R-:W-:Y:S01]  /*b750*/  @!P4 LEA.HI.X R17, R62.reuse, R9, R63, 0x6, P6 ;  /* 0x000000093e11c211 */ /* 0x040fe200030f343f */
[----:B------:R-:W-:Y:S01]  /*b760*/  @!P0 IMAD.MOV.U32 R11, RZ, RZ, R9 ;  /* 0x000000ffff0b8224 */ /* 0x000fe200078e0009 */
[----:B------:R-:W-:Y:S01]  /*b770*/  UMOV UR7, 0x400 ;  /* 0x0000040000077882 */ /* 0x000fe20000000000 */
[----:B------:R-:W-:Y:S01]  /*b780*/  @!P2 IADD3 R13, PT, PT, R5, R13, RZ ;  /* 0x0000000d050da210 */ /* 0x000fe20007ffe0ff */
[----:B--2---:R-:W-:Y:S01]  /*b790*/  ULEA UR6, UR6, UR7, 0x18 ;  /* 0x0000000706067291 */ /* 0x004fe2000f8ec0ff */
[----:B------:R-:W-:Y:S01]  /*b7a0*/  @!P0 IMAD R3, R63, 0xc0, RZ ;  /* 0x000000c03f038824 */ /* 0x000fe200078e02ff */
[----:B------:R-:W-:Y:S01]  /*b7b0*/  @P4 STS.128 [R64+0x7800], RZ ;  /* 0x007800ff40004388 */ /* 0x000fe20000000c00 */
[----:B------:R-:W-:-:S03]  /*b7c0*/  @!P0 IMAD.WIDE.U32 R10, R62, 0xc0, R10 ;  /* 0x000000c03e0a8825 */ /* 0x000fc600078e000a */
[----:B------:R-:W-:Y:S01]  /*b7d0*/  @!PT LDS RZ, [RZ] ;  /* 0x00000000fffff984 */ /* 0x000fe20000000800 */
[----:B------:R-:W-:Y:S01]  /*b7e0*/  @!PT LDS RZ, [RZ] ;  /* 0x00000000fffff984 */ /* 0x000fe20000000800 */
[----:B------:R-:W-:Y:S01]  /*b7f0*/  @!PT LDS RZ, [RZ] ;  /* 0x00000000fffff984 */ /* 0x000fe20000000800 */
[----:B------:R-:W-:Y:S01]  /*b800*/  @!P4 LDGSTS.E.BYPASS.LTC128B.128 [R64+0x7800], desc[UR4][R16.64] ;  /* 0x078000001040cfae */ /* 0x000fe2000b981a04 */
[----:B-1----:R-:W-:Y:S01]  /*b810*/  @!P3 LEA R8, P5, R62, R8, 0x7 ;  /* 0x000000083e08b211 */ /* 0x002fe200078a38ff */
[----:B------:R-:W-:Y:S02]  /*b820*/  IMAD.IADD R171, R66, 0x1, R171 ;  /* 0x0000000142ab7824 */ /* 0x000fe400078e02ab */
[----:B------:R-:W-:Y:S01]  /*b830*/  @P2 STS.128 [R64+0x8000], RZ ;  /* 0x008000ff40002388 */ /* 0x000fe20000000c00 */
[----:B------:R-:W-:Y:S01]  /*b840*/  @!P3 LEA.HI.X R9, R62, R9, R63, 0x7, P5 ;  /* 0x000000093e09b211 */ /* 0x000fe200028f3c3f */
[----:B------:R-:W-:Y:S02]  /*b850*/  @!P0 IMAD.IADD R11, R3, 0x1, R11 ;  /* 0x00000001030b8824 */ /* 0x000fe400078e020b */
[----:B------:R-:W-:Y:S01]  /*b860*/  @!PT LDS RZ, [RZ] ;  /* 0x00000000fffff984 */ /* 0x000fe20000000800 */
[----:B------:R-:W-:Y:S01]  /*b870*/  @!PT LDS RZ, [RZ] ;  /* 0x00000000fffff984 */ /* 0x000fe20000000800 */
[----:B------:R-:W-:Y:S01]  /*b880*/  @!PT LDS RZ, [RZ] ;  /* 0x00000000fffff984 */ /* 0x000fe20000000800 */
[----:B------:R-:W-:Y:S01]  /*b890*/  @!P2 LDGSTS.E.BYPASS.LTC128B.128 [R64+0x8000], desc[UR4][R12.64] ;  /* 0x080000000c40afae */ /* 0x000fe2000b981a04 */
[----:B------:R-:W-:-:S03]  /*b8a0*/  LEA R171, R171, UR6, 0x1 ;  /* 0x00000006abab7c11 */ /* 0x000fc6000f8e08ff */
        /* <DEDUP_REMOVED lines=20> */
[----:B------:R-:W2:Y:S02]  /*b9f0*/  LDSM.16.M88.4 R40, [R0+UR6+0x3000] ;  /* 0x003000060028783b */ /* 0x000ea40008000200 */
[----:B------:R-:W-:Y:S02]  /*ba00*/  SEL R3, R3, 0xffffffe0, !P1 ;  /* 0xffffffe003037807 */ /* 0x000fe40004800000 */
[----:B------:R-:W-:Y:S03]  /*ba10*/  LDSM.16.M88.4 R48, [R0+UR6+0x2800] ;  /* 0x002800060030783b */ /* 0x000fe60008000200 */
[--C-:B------:R-:W-:Y:S01]  /*ba20*/  IMAD.IADD R169, R171, 0x1, R3.reuse ;  /* 0x00000001aba97824 */ /* 0x100fe200078e0203 */
[----:B-----5:R-:W-:Y:S01]  /*ba30*/  LDSM.16.M88.4 R24, [R0+UR6+0x4000] ;  /* 0x004000060018783b */ /* 0x020fe20008000200 */
[----:B------:R-:W-:-:S03]  /*ba40*/  IMAD.IADD R165, R170, 0x1, R3 ;  /* 0x00000001aaa57824 */ /* 0x000fc600078e0203 */
[----:B------:R-:W-:Y:S04]  /*ba50*/  LDSM.16.M88.4 R88, [R169] ;  /* 0x00000000a958783b */ /* 0x000fe80000000200 */
[----:B------:R-:W2:Y:S04]  /*ba60*/  LDSM.16.M88.4 R80, [R165+0x2000] ;  /* 0x00200000a550783b */ /* 0x000ea80000000200 */
[----:B-1----:R-:W1:Y:S04]  /*ba70*/  LDSM.16.M88.4 R4, [R165+0x3000] ;  /* 0x00300000a504783b */ /* 0x002e680000000200 */
[----:B------:R-:W1:Y:S04]  /*ba80*/  LDSM.16.M88.4 R32, [R0+UR6+0x3800] ;  /* 0x003800060020783b */ /* 0x000e680008000200 */
[----:B------:R-:W1:Y:S04]  /*ba90*/  LDSM.16.M88.4 R16, [R0+UR6+0x4800] ;  /* 0x004800060010783b */ /* 0x000e680008000200 */
[----:B--2---:R-:W2:Y:S01]  /*baa0*/  LDSM.16.M88.4 R8, [R0+UR6+0x5000] ;  /* 0x005000060008783b */ /* 0x004ea20008000200 */
[C---:B------:R-:W-:Y:S03]  /*bab0*/  HMMA.16816.F32 R76, R120.reuse, R56, RZ ;  /* 0x00000038784c723c */ /* 0x040fe600000018ff */
[----:B------:R1:W2:Y:S04]  /*bac0*/  LDSM.16.M88.4 R92, [R0+UR6+0x5800] ;  /* 0x00580006005c783b */ /* 0x0002a80008000200 */
[----:B------:R-:W2:Y:S01]  /*bad0*/  LDSM.16.M88.4 R84, [R165+0x2800] ;  /* 0x00280000a554783b */ /* 0x000ea20000000200 */
[C---:B------:R-:W-:Y:S03]  /*bae0*/  HMMA.16816.F32 R56, R120.reuse, R58, RZ ;  /* 0x0000003a7838723c */ /* 0x040fe600000018ff */
[----:B------:R-:W-:Y:S04]  /*baf0*/  LDSM.16.M88.4 R112, [R165+0x4800] ;  /* 0x00480000a570783b */ /* 0x000fe80000000200 */
[----:B------:R-:W-:Y:S01]  /*bb00*/  LDSM.16.M88.4 R108, [R165+0x5000] ;  /* 0x00500000a56c783b */ /* 0x000fe20000000200 */
[----:B------:R-:W-:Y:S03]  /*bb10*/  HMMA.16816.F32 R44, R120, R40, RZ ;  /* 0x00000028782c723c */ /* 0x000fe600000018ff */
[----:B------:R-:W-:Y:S04]  /*bb20*/  LDSM.16.M88.4 R104, [R165+0x5800] ;  /* 0x00580000a568783b */ /* 0x000fe80000000200 */
[----:B------:R-:W0:Y:S01]  /*bb30*/  LDGDEPBAR ;  /* 0x00000000000079af */ /* 0x000e220000000000 */
[C---:B------:R-:W-:Y:S08]  /*bb40*/  HMMA.16816.F32 R76, R88.reuse, R80, R76 ;  /* 0x00000050584c723c */ /* 0x040ff0000000184c */
[----:B------:R-:W-:Y:S01]  /*bb50*/  HMMA.16816.F32 R56, R88, R82, R56 ;  /* 0x000000525838723c */ /* 0x000fe20000001838 */
[----:B------:R-:W2:Y:S07]  /*bb60*/  LDSM.16.M88.4 R80, [R165+0x4000] ;  /* 0x00400000a550783b */ /* 0x000eae0000000200 */
[----:B------:R-:W-:Y:S01]  /*bb70*/  HMMA.16816.F32 R52, R120, R48, RZ ;  /* 0x000000307834723c */ /* 0x000fe200000018ff */
[----:B-1----:R-:W-:-:S07]  /*bb80*/  IMAD.MOV.U32 R0, RZ, RZ, 0x40 ;  /* 0x00000040ff007424 */ /* 0x002fce00078e00ff */
[C---:B------:R-:W-:Y:S08]  /*bb90*/  HMMA.16816.F32 R28, R120.reuse, R24, RZ ;  /* 0x00000018781c723c */ /* 0x040ff000000018ff */
[C---:B------:R-:W-:Y:S08]  /*bba0*/  HMMA.16816.F32 R48, R120.reuse, R50, RZ ;  /* 0x000000327830723c */ /* 0x040ff000000018ff */
[----:B------:R-:W-:Y:S08]  /*bbb0*/  HMMA.16816.F32 R24, R120, R26, RZ ;  /* 0x0000001a7818723c */ /* 0x000ff000000018ff */
[----:B------:R-:W-:Y:S01]  /*bbc0*/  HMMA.16816.F32 R44, R88, R4, R44 ;  /* 0x00000004582c723c */ /* 0x000fe2000000182c */
[----:B------:R-:W-:-:S04]  /*bbd0*/  SEL R5, R0, 0xffffffc0, !P2 ;  /* 0xffffffc000057807 */ /* 0x000fc80005000000 */
[----:B------:R-:W-:Y:S01]  /*bbe0*/  IADD3 R168, PT, PT, R171, R5, RZ ;  /* 0x00000005aba87210 */ /* 0x000fe20007ffe0ff */
[----:B------:R-:W-:Y:S02]  /*bbf0*/  IMAD.IADD R164, R170, 0x1, R5 ;  /* 0x00000001aaa47824 */ /* 0x000fe400078e0205 */
[C---:B------:R-:W-:Y:S02]  /*bc00*/  HMMA.16816.F32 R36, R120.reuse, R32, RZ ;  /* 0x000000207824723c */ /* 0x040fe400000018ff */
[----:B------:R-:W-:Y:S04]  /*bc10*/  LDSM.16.M88.4 R136, [R168] ;  /* 0x00000000a888783b */ /* 0x000fe80000000200 */
[----:B------:R-:W-:Y:S02]  /*bc20*/  LDSM.16.M88.4 R96, [R164+0x2800] ;  /* 0x00280000a460783b */ /* 0x000fe40000000200 */
[C---:B------:R-:W-:Y:S02]  /*bc30*/  HMMA.16816.F32 R20, R120.reuse, R16, RZ ;  /* 0x000000107814723c */ /* 0x040fe400000018ff */
[----:B------:R-:W-:Y:S06]  /*bc40*/  LDSM.16.M88.4 R132, [R164+0x5800] ;  /* 0x00580000a484783b */ /* 0x000fec0000000200 */
[C---:B--2---:R-:W-:Y:S08]  /*bc50*/  HMMA.16816.F32 R12, R120.reuse, R8, RZ ;  /* 0x00000008780c723c */ /* 0x044ff000000018ff */
        /* <DEDUP_REMOVED lines=22> */
[----:B------:R-:W-:Y:S01]  /*bdc0*/  HMMA.16816.F32 R120, R88, R106, R120 ;  /* 0x0000006a5878723c */ /* 0x000fe20000001878 */
[----:B------:R-:W4:Y:S07]  /*bdd0*/  LDSM.16.M88.4 R88, [R164+0x4000] ;  /* 0x00400000a458783b */ /* 0x000f2e0000000200 */
[C---:B--2---:R-:W-:Y:S08]  /*bde0*/  HMMA.16816.F32 R76, R136.reuse, R84, R76 ;  /* 0x00000054884c723c */ /* 0x044ff0000000184c */
[C---:B------:R-:W-:Y:S01]  /*bdf0*/  HMMA.16816.F32 R56, R136.reuse, R86, R56 ;  /* 0x000000568838723c */ /* 0x040fe20000001838 */
[----:B------:R-:W2:Y:S07]  /*be00*/  LDSM.16.M88.4 R84, [R164+0x4800] ;  /* 0x00480000a454783b */ /* 0x000eae0000000200 */
[C---:B---3--:R-:W-:Y:S08]  /*be10*/  HMMA.16816.F32 R44, R136.reuse, R80, R44 ;  /* 0x00000050882c723c */ /* 0x048ff0000000182c */
[----:B------:R-:W-:Y:S01]  /*be20*/  HMMA.16816.F32 R40, R136, R82, R40 ;  /* 0x000000528828723c */ /* 0x000fe20000001828 */
[----:B------:R-:W3:Y:S01]  /*be30*/  LDSM.16.M88.4 R80, [R164+0x5000] ;  /* 0x00500000a450783b */ /* 0x000ee20000000200 */
[----:B------:R-:W-:-:S02]  /*be40*/  IMAD.IADD R167, R3, 0x1, R168 ;  /* 0x0000000103a77824 */ /* 0x000fc400078e02a8 */
[----:B------:R-:W-:-:S03]  /*be50*/  IMAD.IADD R163, R3, 0x1, R164 ;  /* 0x0000000103a37824 */ /* 0x000fc600078e02a4 */
[----:B------:R-:W-:Y:S01]  /*be60*/  LDSM.16.M88.4 R116, [R167] ;  /* 0x00000000a774783b */ /* 0x000fe20000000200 */
[C---:B------:R-:W-:Y:S03]  /*be70*/  HMMA.16816.F32 R52, R136.reuse, R96, R52 ;  /* 0x000000608834723c */ /* 0x040fe60000001834 */
[----:B------:R-:W3:Y:S04]  /*be80*/  LDSM.16.M88.4 R112, [R163+0x2000] ;  /* 0x00200000a370783b */ /* 0x000ee80000000200 */
[----:B------:R-:W3:Y:S01]  /*be90*/  LDSM.16.M88.4 R108, [R163+0x2800] ;  /* 0x00280000a36c783b */ /* 0x000ee20000000200 */
[C---:B------:R-:W-:Y:S03]  /*bea0*/  HMMA.16816.F32 R48, R136.reuse, R98, R48 ;  /* 0x000000628830723c */ /* 0x040fe60000001830 */
[----:B------:R-:W3:Y:S04]  /*beb0*/  LDSM.16.M88.4 R104, [R163+0x3000] ;  /* 0x00300000a368783b */ /* 0x000ee80000000200 */
[----:B------:R-:W3:Y:S01]  /*bec0*/  LDSM.16.M88.4 R96, [R163+0x3800] ;  /* 0x00380000a360783b */ /* 0x000ee20000000200 */
        /* <DEDUP_REMOVED lines=11> */
[----:B------:R-:W3:Y:S01]  /*bf80*/  LDSM.16.M88.4 R80, [R163+0x5800] ;  /* 0x00580000a350783b */ /* 0x000ee20000000200 */
[----:B------:R-:W-:Y:S01]  /*bf90*/  SHF.R.U32.HI R0, RZ, 0x2, R68 ;  /* 0x00000002ff007819 */ /* 0x000fe20000011644 */
[----:B------:R-:W-:-:S05]  /*bfa0*/  DEPBAR.LE SB0, 0x0 ;  /* 0x000080000000791a */ /* 0x000fca0000000000 */
[----:B------:R-:W-:Y:S01]  /*bfb0*/  HMMA.16816.F32 R124, R136, R132, R124 ;  /* 0x00000084887c723c */ /* 0x000fe2000000187c */
[----:B------:R-:W-:-:S07]  /*bfc0*/  LOP3.LUT R7, R0, 0x7, RZ, 0xc0, !PT ;  /* 0x0000000700077812 */ /* 0x000fce00078ec0ff */
[----:B------:R-:W-:Y:S01]  /*bfd0*/  HMMA.16816.F32 R120, R136, R134, R120 ;  /* 0x000000868878723c */ /* 0x000fe20000001878 */
[----:B------:R-:W-:Y:S02]  /*bfe0*/  LOP3.LUT R7, R7, 0x1f0, R70, 0xf8, !PT ;  /* 0x000001f007077812 */ /* 0x000fe400078ef846 */
[----:B------:R-:W-:Y:S01]  /*bff0*/  ISETP.GT.AND P0, PT, R67, R174, PT ;  /* 0x000000ae4300720c */ /* 0x000fe20003f04270 */
[----:B------:R-:W-:Y:S01]  /*c000*/  IMAD.SHL.U32 R68, R68, 0x2, RZ ;  /* 0x0000000244447824 */ /* 0x000fe200078e00ff */
[----:B------:R-:W-:Y:S01]  /*c010*/  IADD3 R60, PT, PT, R60, R72, -R181 ;  /* 0x000000483c3c7210 */ /* 0x000fe20007ffe8b5 */
[----:B------:R-:W-:Y:S01]  /*c020*/  IMAD.IADD R7, R182, 0x1, R7 ;  /* 0x00000001b6077824 */ /* 0x000fe200078e0207 */
[----:B------:R-:W-:-:S03]  /*c030*/  IADD3 R190, PT, PT, R72, -R181, -R71 ;  /* 0x800000b548be7210 */ /* 0x000fc60007ffe847 */
[C---:B------:R-:W-:Y:S01]  /*c040*/  IMAD.IADD R189, R7.reuse, 0x1, R60 ;  /* 0x0000000107bd7824 */ /* 0x040fe200078e023c */
[----:B------:R-:W-:Y:S01]  /*c050*/  LOP3.LUT R60, R68, 0x6, RZ, 0xc0, !PT ;  /* 0x00000006443c7812 */ /* 0x000fe200078ec0ff */
[----:B------:R-:W-:Y:S01]  /*c060*/  IMAD.IADD R190, R7, 0x1, R190 ;  /* 0x0000000107be7824 */ /* 0x000fe200078e02be */
[----:B------:R-:W-:Y:S01]  /*c070*/  HMMA.16816.F32 R76, R116, R112, R76 ;  /* 0x00000070744c723c */ /* 0x000fe2000000184c */
[----:B------:R-:W-:Y:S01]  /*c080*/  BSSY.RECONVERGENT B1, `(.L_x_14198) ;  /* 0x000007e000017945 */ /* 0x000fe20003800200 */
[----:B------:R-:W-:Y:S01]  /*c090*/  VIADDMNMX R188, R189, 0x1, R72, PT ;  /* 0x00000001bdbc7846 */ /* 0x000fe20003800148 */
[----:B------:R-:W-:Y:S01]  /*c0a0*/  IMAD.IADD R0, R61, 0x1, R60 ;  /* 0x000000013d007824 */ /* 0x000fe200078e023c */
[----:B------:R-:W-:-:S04]  /*c0b0*/  VIMNMX R191, PT, PT, RZ, R190, !PT ;  /* 0x000000beffbf7248 */ /* 0x000fc80007fe0100 */
        /* <DEDUP_REMOVED lines=13> */
[C---:B--2---:R-:W-:Y:S08]  /*c190*/  HMMA.16816.F32 R12, R116.reuse, R84, R12 ;  /* 0x00000054740c723c */ /* 0x044ff0000000180c */
        /* <DEDUP_REMOVED lines=18> */
.L_x_14201:
        /* <DEDUP_REMOVED lines=20> */
[-C--:B------:R-:W-:Y:S01]  /*c400*/  LOP3.LUT R4, R61, R6.reuse, RZ, 0x3c, !PT ;  /* 0x000000063d047212 */ /* 0x080fe200078e3cff */
        /* <DEDUP_REMOVED lines=39> */
.L_x_14202:
[----:B------:R-:W-:Y:S05]  /*c680*/  BSYNC.RECONVERGENT B0 ;  /* 0x0000000000007941 */ /* 0x000fea0003800200 */
.L_x_14200:
        /* <DEDUP_REMOVED lines=29> */
.L_x_14199:
[----:B------:R-:W-:Y:S05]  /*c860*/  BSYNC.RECONVERGENT B1 ;  /* 0x0000000000017941 */ /* 0x000fea0003800200 */
.L_x_14198:
[----:B------:R-:W-:Y:S01]  /*c870*/  VIADD R2, R0, 0x1 ;  /* 0x0000000100027836 */ /* 0x000fe20000000000 */
[----:B------:R-:W-:Y:S01]  /*c880*/  LOP3.LUT R184, R184, 0xfffffffe, RZ, 0xc0, !PT ;  /* 0xfffffffeb8b87812 */ /* 0x000fe200078ec0ff */
[C---:B------:R-:W-:Y:S02]  /*c890*/  VIADD R4, R0.reuse, 0x8 ;  /* 0x0000000800047836 */ /* 0x040fe40000000000 */
[----:B-1----:R-:W-:Y:S01]  /*c8a0*/  VIADD R6, R0, 0x18 ;  /* 0x0000001800067836 */ /* 0x002fe20000000000 */
        /* <DEDUP_REMOVED lines=8> */
[----:B------:R-:W-:Y:S02]  /*c930*/  FSEL R87, R77, -INF , !P2 ;  /* 0xff8000004d577808 */ /* 0x000fe40005000000 */
[----:B------:R-:W-:Y:S02]  /*c940*/  ISETP.GE.AND P0, PT, R2, R188, PT ;  /* 0x000000bc0200720c */ /* 0x000fe40003f06270 */
[----:B------:R-:W-:-:S02]  /*c950*/  FSEL R77, R79, -INF , !P4 ;  /* 0xff8000004f4d7808 */ /* 0x000fc40006000000 */
[----:B------:R-:W-:Y:S02]  /*c960*/  @P1 LOP3.LUT R184, R184, 0x1, RZ, 0xfc, !PT ;  /* 0x00000001b8b81812 */ /* 0x000fe400078efcff */
[----:B------:R-:W-:Y:S02]  /*c970*/  ISETP.GE.AND P5, PT, R4, R191, PT ;  /* 0x000000bf0400720c */ /* 0x000fe40003fa6270 */
[C---:B------:R-:W-:Y:S02]  /*c980*/  LOP3.LUT P2, RZ, R184.reuse, 0x1, RZ, 0xc0, !PT ;  /* 0x00000001b8ff7812 */ /* 0x040fe4000784c0ff */
[----:B------:R-:W-:Y:S02]  /*c990*/  LOP3.LUT R184, R184, 0xfffffffd, RZ, 0xc0, !PT ;  /* 0xfffffffdb8b87812 */ /* 0x000fe400078ec0ff */
[----:B------:R-:W-:Y:S02]  /*c9a0*/  ISETP.GE.AND P3, PT, R4, R190, PT ;  /* 0x000000be0400720c */ /* 0x000fe40003f66270 */
[----:B------:R-:W-:-:S02]  /*c9b0*/  @P0 LOP3.LUT R184, R184, 0x2, RZ, 0xfc, !PT ;  /* 0x00000002b8b80812 */ /* 0x000fc400078efcff */
[C---:B------:R-:W-:Y:S02]  /*c9c0*/  ISETP.GE.AND P1, PT, R2.reuse, R191, PT ;  /* 0x000000bf0200720c */ /* 0x040fe40003f26270 */
[C---:B------:R-:W-:Y:S02]  /*c9d0*/  ISETP.GE.AND P0, PT, R2.reuse, R190, PT ;  /* 0x000000be0200720c */ /* 0x040fe40003f06270 */
[----:B------:R-:W-:Y:S01]  /*c9e0*/  ISETP.GE.AND P4, PT, R2, R189, PT ;  /* 0x000000bd0200720c */ /* 0x000fe20003f86270 */
[----:B------:R-:W-:Y:S01]  /*c9f0*/  VIADD R2, R0, 0x11 ;  /* 0x0000001100027836 */ /* 0x000fe20000000000 */
[----:B------:R-:W-:Y:S01]  /*ca00*/  ISETP.GE.AND P6, PT, R4, R188, PT ;  /* 0x000000bc0400720c */ /* 0x000fe20003fc6270 */
[----:B------:R-:W-:Y:S01]  /*ca10*/  VIADD R4, R0, 0x10 ;  /* 0x0000001000047836 */ /* 0x000fe20000000000 */
[----:B------:R-:W-:Y:S02]  /*ca20*/  FSEL R56, R56, -INF , P5 ;  /* 0xff80000038387808 */ /* 0x000fe40002800000 */
        /* <DEDUP_REMOVED lines=20> */
[----:B------:R-:W-:Y:S02]  /*cb70*/  FSEL R53, R53, -INF , P1 ;  /* 0xff80000035357808 */ /* 0x000fe40000800000 */
[----:B------:R-:W-:Y:S02]  /*cb80*/  FSEL R55, R55, -INF , P0 ;  /* 0xff80000037377808 */ /* 0x000fe40000000000 */
[----:B------:R-:W-:Y:S01]  /*cb90*/  ISETP.NE.AND P1, PT, R4, RZ, PT ;  /* 0x000000ff0400720c */ /* 0x000fe20003f25270 */
[----:B------:R-:W-:Y:S01]  /*cba0*/  VIADD R4, R0, 0x20 ;  /* 0x0000002000047836 */ /* 0x000fe20000000000 */
        /* <DEDUP_REMOVED lines=8> */
[----:B------:R-:W-:Y:S01]  /*cc30*/  FSEL R81, R55, -INF , !P4 ;  /* 0xff80000037517808 */ /* 0x000fe20006000000 */
[----:B------:R-:W2:Y:S01]  /*cc40*/  LD.E R53, desc[UR4][R100.64+0xdc] ;  /* 0x0000dc0464357980 */ /* 0x000ea2000c101900 */
[----:B------:R-:W-:-:S02]  /*cc50*/  P2R R6, PR, RZ, 0x1 ;  /* 0x00000001ff067803 */ /* 0x000fc40000000000 */
[C---:B------:R-:W-:Y:S02]  /*cc60*/  ISETP.GE.AND P1, PT, R2.reuse, R191, PT ;  /* 0x000000bf0200720c */ /* 0x040fe40003f26270 */
[C---:B------:R-:W-:Y:S02]  /*cc70*/  ISETP.GE.AND P0, PT, R2.reuse, R190, PT ;  /* 0x000000be0200720c */ /* 0x040fe40003f06270 */
[----:B------:R-:W-:Y:S01]  /*cc80*/  ISETP.GE.AND P4, PT, R2, R189, PT ;  /* 0x000000bd0200720c */ /* 0x000fe20003f86270 */
[----:B------:R-:W-:Y:S01]  /*cc90*/  VIADD R2, R0, 0x21 ;  /* 0x0000002100027836 */ /* 0x000fe20000000000 */
[----:B------:R-:W-:Y:S02]  /*cca0*/  FSEL R7, R48, -INF , P3 ;  /* 0xff80000030077808 */ /* 0x000fe40001800000 */
        /* <DEDUP_REMOVED lines=21> */
[C---:B------:R-:W-:Y:S02]  /*ce00*/  ISETP.GE.AND P0, PT, R2.reuse, R188, PT ;  /* 0x000000bc0200720c */ /* 0x040fe40003f06270 */
        /* <DEDUP_REMOVED lines=61> */
[----:B------:R-:W-:Y:S01]  /*d1e0*/  ISETP.NE.AND P1, PT, R4, RZ, PT ;  /* 0x000000ff0400720c */ /* 0x000fe20003f25270 */
[----:B------:R-:W-:Y:S01]  /*d1f0*/  VIADD R4, R0, 0x48 ;  /* 0x0000004800047836 */ /* 0x000fe20000000000 */
[----:B------:R-:W-:Y:S02]  /*d200*/  ISETP.GE.AND P2, PT, R6, R190, PT ;  /* 0x000000be0600720c */ /* 0x000fe40003f46270 */
[----:B------:R-:W-:Y:S02]  /*d210*/  LOP3.LUT R184, R184, 0xfffffffd, RZ, 0xc0, !PT ;  /* 0xfffffffdb8b87812 */ /* 0x000fe400078ec0ff */
[----:B------:R-:W-:Y:S02]  /*d220*/  FSEL R30, R30, -INF , P2 ;  /* 0xff8000001e1e7808 */ /* 0x000fe40001000000 */
[----:B------:R-:W-:-:S02]  /*d230*/  ISETP.GE.AND P2, PT, R4, R188, PT ;  /* 0x000000bc0400720c */ /* 0x000fc40003f46270 */
[----:B------:R-:W-:Y:S02]  /*d240*/  FSEL R197, R33, -INF , !P1 ;  /* 0xff80000021c57808 */ /* 0x000fe40004800000 */
[----:B------:R-:W-:Y:S02]  /*d250*/  FSEL R153, R35, -INF , !P4 ;  /* 0xff80000023997808 */ /* 0x000fe40006000000 */
[----:B------:R-:W-:Y:S02]  /*d260*/  @P0 LOP3.LUT R184, R184, 0x2, RZ, 0xfc, !PT ;  /* 0x00000002b8b80812 */ /* 0x000fe400078efcff */
[C---:B------:R-:W-:Y:S02]  /*d270*/  ISETP.GE.AND P1, PT, R2.reuse, R191, PT ;  /* 0x000000bf0200720c */ /* 0x040fe40003f26270 */
[C---:B------:R-:W-:Y:S02]  /*d280*/  ISETP.GE.AND P0, PT, R2.reuse, R190, PT ;  /* 0x000000be0200720c */ /* 0x040fe40003f06270 */
[----:B------:R-:W-:Y:S01]  /*d290*/  ISETP.GE.AND P4, PT, R2, R189, PT ;  /* 0x000000bd0200720c */ /* 0x000fe20003f86270 */
[----:B------:R-:W-:Y:S01]  /*d2a0*/  VIADD R2, R0, 0x49 ;  /* 0x0000004900027836 */ /* 0x000fe20000000000 */
[----:B------:R-:W-:-:S02]  /*d2b0*/  FSEL R32, R32, -INF , P3 ;  /* 0xff80000020207808 */ /* 0x000fc40001800000 */
[----:B------:R-:W-:Y:S02]  /*d2c0*/  ISETP.GE.AND P3, PT, R6, R191, PT ;  /* 0x000000bf0600720c */ /* 0x000fe40003f66270 */
[----:B------:R-:W-:Y:S02]  /*d2d0*/  FSEL R29, R29, -INF , P1 ;  /* 0xff8000001d1d7808 */ /* 0x000fe40000800000 */
[----:B------:R-:W-:Y:S02]  /*d2e0*/  FSEL R195, R32, -INF , !P6 ;  /* 0xff80000020c37808 */ /* 0x000fe40007000000 */
[----:B------:R-:W-:Y:S02]  /*d2f0*/  LOP3.LUT P1, RZ, R184, 0x2, RZ, 0xc0, !PT ;  /* 0x00000002b8ff7812 */ /* 0x000fe4000782c0ff */
[----:B------:R-:W-:Y:S02]  /*d300*/  FSEL R31, R31, -INF , P0 ;  /* 0xff8000001f1f7808 */ /* 0x000fe40000000000 */
[----:B------:R-:W-:-:S02]  /*d310*/  ISETP.GE.AND P6, PT, R6, R188, PT ;  /* 0x000000bc0600720c */ /* 0x000fc40003fc6270 */
[----:B------:R-:W-:Y:S02]  /*d320*/  FSEL R28, R28, -INF , P3 ;  /* 0xff8000001c1c7808 */ /* 0x000fe40001800000 */
[----:B------:R-:W-:Y:S02]  /*d330*/  LOP3.LUT R184, R184, 0xfffffffe, RZ, 0xc0, !PT ;  /* 0xfffffffeb8b87812 */ /* 0x000fe400078ec0ff */
[----:B------:R-:W-:Y:S02]  /*d340*/  ISETP.GE.AND P0, PT, R2, R188, PT ;  /* 0x000000bc0200720c */ /* 0x000fe40003f06270 */
[----:B------:R-:W-:Y:S02]  /*d350*/  FSEL R145, R28, -INF , !P6 ;  /* 0xff8000001c917808 */ /* 0x000fe40007000000 */
[----:B------:R-:W-:Y:S02]  /*d360*/  @P2 LOP3.LUT R184, R184, 0x1, RZ, 0xfc, !PT ;  /* 0x00000001b8b82812 */ /* 0x000fe400078efcff */
[----:B------:R-:W-:-:S02]  /*d370*/  ISETP.GE.AND P3, PT, R4, R191, PT ;  /* 0x000000bf0400720c */ /* 0x000fc40003f66270 */
[C---:B------:R-:W-:Y:S02]  /*d380*/  ISETP.GE.AND P2, PT, R4.reuse, R190, PT ;  /* 0x000000be0400720c */ /* 0x040fe40003f46270 */
[-C--:B------:R-:W-:Y:S01]  /*d390*/  ISETP.GE.AND P6, PT, R4, R189.reuse, PT ;  /* 0x000000bd0400720c */ /* 0x080fe20003fc6270 */
[----:B------:R-:W-:Y:S01]  /*d3a0*/  VIADD R4, R0, 0x50 ;  /* 0x0000005000047836 */ /* 0x000fe20000000000 */
[----:B------:R-:W-:Y:S02]  /*d3b0*/  FSEL R137, R31, -INF , !P4 ;  /* 0xff8000001f897808 */ /* 0x000fe40006000000 */
[----:B------:R-:W-:Y:S02]  /*d3c0*/  FSEL R155, R34, -INF , !P5 ;  /* 0xff800000229b7808 */ /* 0x000fe40006800000 */
[----:B------:R-:W-:Y:S02]  /*d3d0*/  LOP3.LUT P4, RZ, R184, 0x1, RZ, 0xc0, !PT ;  /* 0x00000001b8ff7812 */ /* 0x000fe4000788c0ff */
[----:B------:R-:W-:-:S02]  /*d3e0*/  ISETP.GE.AND P5, PT, R6, R189, PT ;  /* 0x000000bd0600720c */ /* 0x000fc40003fa6270 */
[----:B------:R-:W-:Y:S02]  /*d3f0*/  LOP3.LUT R184, R184, 0xfffffffd, RZ, 0xc0, !PT ;  /* 0xfffffffdb8b87812 */ /* 0x000fe400078ec0ff */
[----:B------:R-:W-:Y:S02]  /*d400*/  FSEL R26, R26, -INF , P2 ;  /* 0xff8000001a1a7808 */ /* 0x000fe40001000000 */
[----:B------:R-:W-:Y:S02]  /*d410*/  ISETP.GE.AND P2, PT, R4, R188, PT ;  /* 0x000000bc0400720c */ /* 0x000fe40003f46270 */
[----:B------:R-:W-:Y:S02]  /*d420*/  FSEL R143, R30, -INF , !P5 ;  /* 0xff8000001e8f7808 */ /* 0x000fe40006800000 */
[----:B------:R-:W-:Y:S02]  /*d430*/  FSEL R147, R29, -INF , !P1 ;  /* 0xff8000001d937808 */ /* 0x000fe40004800000 */
[----:B------:R-:W-:-:S02]  /*d440*/  @P0 LOP3.LUT R184, R184, 0x2, RZ, 0xfc, !PT ;  /* 0x00000002b8b80812 */ /* 0x000fc400078efcff */
[C---:B------:R-:W-:Y:S02]  /*d450*/  ISETP.GE.AND P1, PT, R2.reuse, R191, PT ;  /* 0x000000bf0200720c */ /* 0x040fe40003f26270 */
[C---:B------:R-:W-:Y:S02]  /*d460*/  ISETP.GE.AND P0, PT, R2.reuse, R190, PT ;  /* 0x000000be0200720c */ /* 0x040fe40003f06270 */
[----:B------:R-:W-:Y:S01]  /*d470*/  ISETP.GE.AND P5, PT, R2, R189, PT ;  /* 0x000000bd0200720c */ /* 0x000fe20003fa6270 */
[----:B------:R-:W-:Y:S01]  /*d480*/  VIADD R2, R0, 0x51 ;  /* 0x0000005100027836 */ /* 0x000fe20000000000 */
[----:B------:R-:W-:Y:S02]  /*d490*/  FSEL R25, R25, -INF , P1 ;  /* 0xff80000019197808 */ /* 0x000fe40000800000 */
[----:B------:R-:W-:Y:S02]  /*d4a0*/  FSEL R24, R24, -INF , P3 ;  /* 0xff80000018187808 */ /* 0x000fe40001800000 */
[----:B------:R-:W-:-:S02]  /*d4b0*/  LOP3.LUT P1, RZ, R184, 0x2, RZ, 0xc0, !PT ;  /* 0x00000002b8ff7812 */ /* 0x000fc4000782c0ff */
[----:B------:R-:W-:Y:S02]  /*d4c0*/  FSEL R27, R27, -INF , P0 ;  /* 0xff8000001b1b7808 */ /* 0x000fe40000000000 */
[----:B------:R-:W-:Y:S02]  /*d4d0*/  LOP3.LUT R184, R184, 0xfffffffe, RZ, 0xc0, !PT ;  /* 0xfffffffeb8b87812 */ /* 0x000fe400078ec0ff */
[----:B------:R-:W-:Y:S02]  /*d4e0*/  ISETP.GE.AND P0, PT, R2, R188, PT ;  /* 0x000000bc0200720c */ /* 0x000fe40003f06270 */
[----:B------:R-:W-:Y:S02]  /*d4f0*/  FSEL R149, R24, -INF , !P4 ;  /* 0xff80000018957808 */ /* 0x000fe40006000000 */
[----:B------:R-:W-:Y:S02]  /*d500*/  ISETP.GE.AND P4, PT, R4, R191, PT ;  /* 0x000000bf0400720c */ /* 0x000fe40003f86270 */
[----:B------:R-:W-:-:S02]  /*d510*/  @P2 LOP3.LUT R184, R184, 0x1, RZ, 0xfc, !PT ;  /* 0x00000001b8b82812 */ /* 0x000fc400078efcff */
[----:B------:R-:W-:Y:S02]  /*d520*/  FSEL R139, R26, -INF , !P6 ;  /* 0xff8000001a8b7808 */ /* 0x000fe40007000000 */
[----:B------:R-:W-:Y:S02]  /*d530*/  LOP3.LUT P6, RZ, R184, 0x1, RZ, 0xc0, !PT ;  /* 0x00000001b8ff7812 */ /* 0x000fe400078cc0ff */
[----:B------:R-:W-:Y:S02]  /*d540*/  FSEL R20, R20, -INF , P4 ;  /* 0xff80000014147808 */ /* 0x000fe40002000000 */
[----:B------:R-:W-:Y:S02]  /*d550*/  LOP3.LUT R184, R184, 0xfffffffb, RZ, 0xc0, !PT ;  /* 0xfffffffbb8b87812 */ /* 0x000fe400078ec0ff */
[----:B------:R-:W-:Y:S02]  /*d560*/  ISETP.GE.AND P4, PT, R2, R189, PT ;  /* 0x000000bd0200720c */ /* 0x000fe40003f86270 */
[----:B------:R-:W-:-:S02]  /*d570*/  ISETP.GE.AND P2, PT, R4, R190, PT ;  /* 0x000000be0400720c */ /* 0x000fc40003f46270 */
[----:B------:R-:W-:Y:S01]  /*d580*/  ISETP.GE.AND P3, PT, R4, R189, PT ;  /* 0x000000bd0400720c */ /* 0x000fe20003f66270 */
[----:B------:R-:W-:Y:S01]  /*d590*/  VIADD R4, R0, 0x58 ;  /* 0x0000005800047836 */ /* 0x000fe20000000000 */
[----:B------:R-:W-:Y:S02]  /*d5a0*/  @P0 LOP3.LUT R184, R184, 0x4, RZ, 0xfc, !PT ;  /* 0x00000004b8b80812 */ /* 0x000fe400078efcff */
[----:B------:R-:W-:Y:S02]  /*d5b0*/  FSEL R141, R27, -INF , !P5 ;  /* 0xff8000001b8d7808 */ /* 0x000fe40006800000 */
[----:B------:R-:W-:Y:S02]  /*d5c0*/  FSEL R22, R22, -INF , P2 ;  /* 0xff80000016167808 */ /* 0x000fe40001000000 */
[----:B------:R-:W-:Y:S02]  /*d5d0*/  LOP3.LUT P5, RZ, R184, 0x4, RZ, 0xc0, !PT ;  /* 0x00000004b8ff7812 */ /* 0x000fe400078ac0ff */
[----:B------:R-:W-:-:S02]  /*d5e0*/  ISETP.GE.AND P2, PT, R4, R188, PT ;  /* 0x000000bc0400720c */ /* 0x000fc40003f46270 */
[----:B------:R-:W-:Y:S02]  /*d5f0*/  LOP3.LUT R184, R184, 0xfffffffd, RZ, 0xc0, !PT ;  /* 0xfffffffdb8b87812 */ /* 0x000fe400078ec0ff */
[----:B------:R-:W-:Y:S02]  /*d600*/  FSEL R151, R25, -INF , !P1 ;  /* 0xff80000019977808 */ /* 0x000fe40004800000 */
[----:B------:R-:W-:Y:S02]  /*d610*/  @P4 LOP3.LUT R184, R184, 0x2, RZ, 0xfc, !PT ;  /* 0x00000002b8b84812 */ /* 0x000fe400078efcff */
[C---:B------:R-:W-:Y:S02]  /*d620*/  ISETP.GE.AND P1, PT, R2.reuse, R191, PT ;  /* 0x000000bf0200720c */ /* 0x040fe40003f26270 */
[----:B------:R-:W-:Y:S01]  /*d630*/  ISETP.GE.AND P0, PT, R2, R190, PT ;  /* 0x000000be0200720c */ /* 0x000fe20003f06270 */
[----:B------:R-:W-:Y:S01]  /*d640*/  VIADD R2, R0, 0x59 ;  /* 0x0000005900027836 */ /* 0x000fe20000000000 */
[----:B------:R-:W-:-:S02]  /*d650*/  FSEL R115, R20, -INF , !P6 ;  /* 0xff80000014737808 */ /* 0x000fc40007000000 */
[----:B------:R-:W-:Y:S02]  /*d660*/  ISETP.GE.AND P6, PT, R4, R191, PT ;  /* 0x000000bf0400720c */ /* 0x000fe40003fc6270 */
[----:B------:R-:W-:Y:S02]  /*d670*/  LOP3.LUT R184, R184, 0xfffffffe, RZ, 0xc0, !PT ;  /* 0xfffffffeb8b87812 */ /* 0x000fe400078ec0ff */
[----:B------:R-:W-:Y:S02]  /*d680*/  FSEL R16, R16, -INF , P6 ;  /* 0xff80000010107808 */ /* 0x000fe40003000000 */
[----:B------:R-:W-:Y:S02]  /*d690*/  ISETP.GE.AND P6, PT, R2, R189, PT ;  /* 0x000000bd0200720c */ /* 0x000fe40003fc6270 */
[----:B------:R-:W-:Y:S02]  /*d6a0*/  @P2 LOP3.LUT R184, R184, 0x1, RZ, 0xfc, !PT ;  /* 0x00000001b8b82812 */ /* 0x000fe400078efcff */
[----:B------:R-:W-:-:S02]  /*d6b0*/  ISETP.GE.AND P2, PT, R4, R190, PT ;  /* 0x000000be0400720c */ /* 0x000fc40003f46270 */
[----:B------:R-:W-:Y:S01]  /*d6c0*/  ISETP.GE.AND P4, PT, R4, R189, PT ;  /* 0x000000bd0400720c */ /* 0x000fe20003f86270 */
[----:B------:R-:W-:Y:S01]  /*d6d0*/  VIADD R4, R0, 0x60 ;  /* 0x0000006000047836 */ /* 0x000fe20000000000 */
[----:B------:R-:W-:Y:S02]  /*d6e0*/  FSEL R117, R22, -INF , !P3 ;  /* 0xff80000016757808 */ /* 0x000fe40005800000 */
[----:B------:R-:W-:Y:S02]  /*d6f0*/  FSEL R23, R23, -INF , P0 ;  /* 0xff80000017177808 */ /* 0x000fe40000000000 */
[----:B------:R-:W-:Y:S02]  /*d700*/  FSEL R18, R18, -INF , P2 ;  /* 0xff80000012127808 */ /* 0x000fe40001000000 */
[C---:B------:R-:W-:Y:S02]  /*d710*/  LOP3.LUT P3, RZ, R184.reuse, 0x1, RZ, 0xc0, !PT ;  /* 0x00000001b8ff7812 */ /* 0x040fe4000786c0ff */
[----:B------:R-:W-:-:S02]  /*d720*/  LOP3.LUT P0, RZ, R184, 0x2, RZ, 0xc0, !PT ;  /* 0x00000002b8ff7812 */ /* 0x000fc4000780c0ff */
[----:B------:R-:W-:Y:S02]  /*d730*/  ISETP.GE.AND P2, PT, R4, R188, PT ;  /* 0x000000bc0400720c */ /* 0x000fe40003f46270 */
[----:B------:R-:W-:Y:S02]  /*d740*/  LOP3.LUT R184, R184, 0xfffffffb, RZ, 0xc0, !PT ;  /* 0xfffffffbb8b87812 */ /* 0x000fe400078ec0ff */
[----:B------:R-:W-:Y:S02]  /*d750*/  FSEL R21, R21, -INF , P1 ;  /* 0xff80000015157808 */ /* 0x000fe40000800000 */
[----:B------:R-:W-:Y:S02]  /*d760*/  ISETP.GE.AND P1, PT, R2, R191, PT ;  /* 0x000000bf0200720c */ /* 0x000fe40003f26270 */
[----:B------:R-:W-:Y:S02]  /*d770*/  @P6 LOP3.LUT R184, R184, 0x4, RZ, 0xfc, !PT ;  /* 0x00000004b8b86812 */ /* 0x000fe400078efcff */
[----:B------:R-:W-:-:S02]  /*d780*/  FSEL R17, R17, -INF , P1 ;  /* 0xff80000011117808 */ /* 0x000fc40000800000 */
[----:B------:R-:W-:Y:S02]  /*d790*/  ISETP.GE.AND P1, PT, R4, R189, PT ;  /* 0x000000bd0400720c */ /* 0x000fe40003f26270 */
[----:B------:R-:W-:Y:S02]  /*d7a0*/  LOP3.LUT R184, R184, 0xfffffffd, RZ, 0xc0, !PT ;  /* 0xfffffffdb8b87812 */ /* 0x000fe400078ec0ff */
[----:B------:R-:W-:Y:S02]  /*d7b0*/  FSEL R119, R21, -INF , !P5 ;  /* 0xff80000015777808 */ /* 0x000fe40006800000 */
[----:B------:R-:W-:Y:S02]  /*d7c0*/  @P2 LOP3.LUT R184, R184, 0x2, RZ, 0xfc, !PT ;  /* 0x00000002b8b82812 */ /* 0x000fe400078efcff */
[----:B------:R-:W-:Y:S02]  /*d7d0*/  FSEL R113, R23, -INF , !P0 ;  /* 0xff80000017717808 */ /* 0x000fe40004000000 */
[----:B------:R-:W-:-:S02]  /*d7e0*/  ISETP.GE.AND P5, PT, R2, R188, PT ;  /* 0x000000bc0200720c */ /* 0x000fc40003fa6270 */
[----:B------:R-:W-:Y:S01]  /*d7f0*/  ISETP.GE.AND P0, PT, R2, R190, PT ;  /* 0x000000be0200720c */ /* 0x000fe20003f06270 */
[----:B------:R-:W-:Y:S01]  /*d800*/  VIADD R2, R0, 0x61 ;  /* 0x0000006100027836 */ /* 0x000fe20000000000 */
[----:B------:R-:W-:-:S04]  /*d810*/  LOP3.LUT R184, R184, 0xfffffffe, RZ, 0xc0, !PT ;  /* 0xfffffffeb8b87812 */ /* 0x000fc800078ec0ff */
[----:B------:R-:W-:Y:S02]  /*d820*/  @P1 LOP3.LUT R184, R184, 0x1, RZ, 0xfc, !PT ;  /* 0x00000001b8b81812 */ /* 0x000fe400078efcff */
[----:B------:R-:W-:Y:S02]  /*d830*/  ISETP.GE.AND P1, PT, R2, R191, PT ;  /* 0x000000bf0200720c */ /* 0x000fe40003f26270 */
[----:B------:R-:W-:Y:S02]  /*d840*/  FSEL R111, R18, -INF , !P4 ;  /* 0xff800000126f7808 */ /* 0x000fe40006000000 */
[----:B------:R-:W-:Y:S02]  /*d850*/  FSEL R19, R19, -INF , P0 ;  /* 0xff80000013137808 */ /* 0x000fe40000000000 */
[----:B------:R-:W-:Y:S02]  /*d860*/  FSEL R133, R16, -INF , !P3 ;  /* 0xff80000010857808 */ /* 0x000fe40005800000 */
[----:B------:R-:W-:-:S02]  /*d870*/  ISETP.GE.AND P4, PT, R2, R188, PT ;  /* 0x000000bc0200720c */ /* 0x000fc40003f86270 */
[CC--:B------:R-:W-:Y:S02]  /*d880*/  ISETP.GE.AND P0, PT, R2.reuse, R190.reuse, PT ;  /* 0x000000be0200720c */ /* 0x0c0fe40003f06270 */
[----:B------:R-:W-:Y:S01]  /*d890*/  ISETP.GE.AND P6, PT, R2, R189, PT ;  /* 0x000000bd0200720c */ /* 0x000fe20003fc6270 */
[----:B------:R-:W-:Y:S01]  /*d8a0*/  VIADD R2, R0, 0x68 ;  /* 0x0000006800027836 */ /* 0x000fe20000000000 */
[----:B------:R-:W-:Y:S02]  /*d8b0*/  FSEL R13, R13, -INF , P1 ;  /* 0xff8000000d0d7808 */ /* 0x000fe40000800000 */
[CC--:B------:R-:W-:Y:S02]  /*d8c0*/  ISETP.GE.AND P3, PT, R4.reuse, R191.reuse, PT ;  /* 0x000000bf0400720c */ /* 0x0c0fe40003f66270 */
[----:B------:R-:W-:Y:S02]  /*d8d0*/  ISETP.GE.AND P2, PT, R4, R190, PT ;  /* 0x000000be0400720c */ /* 0x000fe40003f46270 */
[----:B------:R-:W-:-:S02]  /*d8e0*/  ISETP.GE.AND P1, PT, R0, R191, PT ;  /* 0x000000bf0000720c */ /* 0x000fc40003f26270 */
[----:B------:R-:W-:Y:S02]  /*d8f0*/  FSEL R135, R17, -INF , !P5 ;  /* 0xff80000011877808 */ /* 0x000fe40006800000 */
[----:B------:R-:W-:Y:S02]  /*d900*/  FSEL R12, R12, -INF , P3 ;  /* 0xff8000000c0c7808 */ /* 0x000fe40001800000 */
[----:B------:R-:W-:Y:S02]  /*d910*/  FSEL R14, R14, -INF , P2 ;  /* 0xff8000000e0e7808 */ /* 0x000fe40001000000 */
[----:B------:R-:W-:Y:S02]  /*d920*/  FSEL R6, R76, -INF , P1 ;  /* 0xff8000004c067808 */ /* 0x000fe40000800000 */
[C---:B------:R-:W-:Y:S02]  /*d930*/  LOP3.LUT P5, RZ, R184.reuse, 0x2, RZ, 0xc0, !PT ;  /* 0x00000002b8ff7812 */ /* 0x040fe400078ac0ff */
[----:B------:R-:W-:-:S02]  /*d940*/  LOP3.LUT P3, RZ, R184, 0x4, RZ, 0xc0, !PT ;  /* 0x00000004b8ff7812 */ /* 0x000fc4000786c0ff */
[----:B------:R-:W-:Y:S02]  /*d950*/  LOP3.LUT P2, RZ, R184, 0x1, RZ, 0xc0, !PT ;  /* 0x00000001b8ff7812 */ /* 0x000fe4000784c0ff */
[----:B------:R-:W-:Y:S02]  /*d960*/  ISETP.GE.AND P1, PT, R2, R189, PT ;  /* 0x000000bd0200720c */ /* 0x000fe40003f26270 */
[----:B------:R-:W-:Y:S02]  /*d970*/  FSEL R129, R19, -INF , !P3 ;  /* 0xff80000013817808 */ /* 0x000fe40005800000 */
[----:B------:R-:W-:Y:S02]  /*d980*/  FSEL R55, R12, -INF , !P5 ;  /* 0xff8000000c377808 */ /* 0x000fe40006800000 */
[----:B------:R-:W-:Y:S02]  /*d990*/  FSEL R43, R14, -INF , !P2 ;  /* 0xff8000000e2b7808 */ /* 0x000fe40005000000 */
[----:B------:R-:W-:-:S02]  /*d9a0*/  ISETP.GE.AND P3, PT, R2, R191, PT ;  /* 0x000000bf0200720c */ /* 0x000fc40003f66270 */
[C---:B------:R-:W-:Y:S02]  /*d9b0*/  ISETP.GE.AND P5, PT, R2.reuse, R188, PT ;  /* 0x000000bc0200720c */ /* 0x040fe40003fa6270 */
[----:B------:R-:W-:Y:S01]  /*d9c0*/  ISETP.GE.AND P2, PT, R2, R190, PT ;  /* 0x000000be0200720c */ /* 0x000fe20003f46270 */
[C---:B------:R-:W-:Y:S01]  /*d9d0*/  VIADD R2, R0.reuse, 0x69 ;  /* 0x0000006900027836 */ /* 0x040fe20000000000 */
[----:B------:R-:W-:Y:S02]  /*d9e0*/  FSEL R15, R15, -INF , P0 ;  /* 0xff8000000f0f7808 */ /* 0x000fe40000000000 */
[----:B------:R-:W-:Y:S02]  /*d9f0*/  ISETP.GE.AND P0, PT, R0, R188, PT ;  /* 0x000000bc0000720c */ /* 0x000fe40003f06270 */
[----:B------:R-:W-:Y:S02]  /*da00*/  LOP3.LUT R184, R184, 0xfffffffb, RZ, 0xc0, !PT ;  /* 0xfffffffbb8b87812 */ /* 0x000fe400078ec0ff */
[----:B------:R-:W-:-:S02]  /*da10*/  FSEL R10, R10, -INF , P2 ;  /* 0xff8000000a0a7808 */ /* 0x000fc40001000000 */
[----:B------:R-:W-:Y:S02]  /*da20*/  ISETP.GE.AND P2, PT, R2, R190, PT ;  /* 0x000000be0200720c */ /* 0x000fe40003f46270 */
[----:B------:R-:W-:Y:S02]  /*da30*/  FSEL R6, R6, -INF , !P0 ;  /* 0xff80000006067808 */ /* 0x000fe40004000000 */
[----:B------:R-:W-:Y:S02]  /*da40*/  @P1 LOP3.LUT R184, R184, 0x4, RZ, 0xfc, !PT ;  /* 0x00000004b8b81812 */ /* 0x000fe400078efcff */
[----:B------:R-:W-:Y:S02]  /*da50*/  ISETP.GE.AND P1, PT, R2, R191, PT ;  /* 0x000000bf0200720c */ /* 0x000fe40003f26270 */
[----:B------:R-:W-:Y:S02]  /*da60*/  FMNMX3.FTZ R4, R6, R87, R95, !PT ;  /* 0x0000005706047276 */ /* 0x000fe4000781005f */
[----:B------:R-:W-:-:S02]  /*da70*/  FSEL R57, R9, -INF , P1 ;  /* 0xff80000009397808 */ /* 0x000fc40000800000 */
[----:B------:R-:W-:Y:S02]  /*da80*/  ISETP.GE.AND P1, PT, R2, R189, PT ;  /* 0x000000bd0200720c */ /* 0x000fe40003f26270 */
[----:B------:R-:W-:Y:S02]  /*da90*/  FMNMX3.FTZ R4, R4, R93, R91, !PT ;  /* 0x0000005d04047276 */ /* 0x000fe4000781005b */
[----:B------:R-:W-:Y:S02]  /*daa0*/  LOP3.LUT R184, R184, 0xfffffffe, RZ, 0xc0, !PT ;  /* 0xfffffffeb8b87812 */ /* 0x000fe400078ec0ff */
[----:B------:R-:W-:Y:S02]  /*dab0*/  FMNMX3.FTZ R14, R4, R71, R7, !PT ;  /* 0x00000047040e7276 */ /* 0x000fe40007810007 */
[----:B------:R-:W-:Y:S02]  /*dac0*/  @P2 LOP3.LUT R184, R184, 0x1, RZ, 0xfc, !PT ;  /* 0x00000001b8b82812 */ /* 0x000fe400078efcff */
[----:B------:R-:W-:-:S02]  /*dad0*/  FMNMX3.FTZ R14, R14, R89, R103, !PT ;  /* 0x000000590e0e7276 */ /* 0x000fc40007810067 */
[----:B------:R-:W-:Y:S02]  /*dae0*/  LOP3.LUT R184, R184, 0xfffffffd, RZ, 0xc0, !PT ;  /* 0xfffffffdb8b87812 */ /* 0x000fe400078ec0ff */
[----:B------:R-:W-:Y:S02]  /*daf0*/  ISETP.GE.AND P0, PT, R0, R190, PT ;  /* 0x000000be0000720c */ /* 0x000fe40003f06270 */
[----:B------:R-:W-:Y:S02]  /*db00*/  @P1 LOP3.LUT R184, R184, 0x2, RZ, 0xfc, !PT ;  /* 0x00000002b8b81812 */ /* 0x000fe400078efcff */
[----:B------:R-:W-:Y:S02]  /*db10*/  FMNMX3.FTZ R14, R14, R203, R205, !PT ;  /* 0x000000cb0e0e7276 */ /* 0x000fe400078100cd */
[----:B------:R-:W-:Y:S02]  /*db20*/  FSEL R51, R13, -INF , !P4 ;  /* 0xff8000000d337808 */ /* 0x000fe40006000000 */
[----:B------:R-:W-:-:S02]  /*db30*/  FSEL R4, R78, -INF , P0 ;  /* 0xff8000004e047808 */ /* 0x000fc40000000000 */
[C---:B------:R-:W-:Y:S01]  /*db40*/  ISETP.GE.AND P1, PT, R0.reuse, R189, PT ;  /* 0x000000bd0000720c */ /* 0x040fe20003f26270 */
[----:B------:R-:W-:Y:S01]  /*db50*/  VIADD R12, R0, 0x70 ;  /* 0x00000070000c7836 */ /* 0x000fe20000000000 */
[----:B------:R-:W-:Y:S01]  /*db60*/  FSEL R59, R8, -INF , P3 ;  /* 0xff800000083b7808 */ /* 0x000fe20001800000 */
[----:B------:R-:W-:Y:S01]  /*db70*/  VIADD R9, R0, 0x71 ;  /* 0x0000007100097836 */ /* 0x000fe20000000000 */
[----:B------:R-:W-:Y:S01]  /*db80*/  ISETP.GE.AND P4, PT, R2, R188, PT ;  /* 0x000000bc0200720c */ /* 0x000fe20003f86270 */
[C---:B------:R-:W-:Y:S02]  /*db90*/  VIADD R8, R0.reuse, 0x78 ;  /* 0x0000007800087836 */ /* 0x040fe40000000000 */
[----:B------:R-:W-:Y:S01]  /*dba0*/  VIADD R2, R0, 0x79 ;  /* 0x0000007900027836 */ /* 0x000fe20000000000 */
        /* <DEDUP_REMOVED lines=10> */
[-C--:B------:R-:W-:Y:S02]  /*dc50*/  ISETP.GE.AND P0, PT, R12, R191.reuse, PT ;  /* 0x000000bf0c00720c */ /* 0x080fe40003f06270 */
[----:B------:R-:W-:Y:S02]  /*dc60*/  ISETP.GE.AND P2, PT, R9, R191, PT ;  /* 0x000000bf0900720c */ /* 0x000fe40003f46270 */
[----:B------:R-:W-:Y:S02]  /*dc70*/  FMNMX3.FTZ R14, R14, R119, R133, !PT ;  /* 0x000000770e0e7276 */ /* 0x000fe40007810085 */
[----:B------:R-:W-:-:S02]  /*dc80*/  FMNMX3.FTZ R0, R0, R107, R201, !PT ;  /* 0x0000006b00007276 */ /* 0x000fc400078100c9 */
[----:B------:R-:W-:Y:S02]  /*dc90*/  FSEL R34, R124, -INF , P0 ;  /* 0xff8000007c227808 */ /* 0x000fe40000000000 */
[-C--:B------:R-:W-:Y:S02]  /*dca0*/  ISETP.GE.AND P0, PT, R9, R188.reuse, PT ;  /* 0x000000bc0900720c */ /* 0x080fe40003f06270 */
[----:B------:R-:W-:Y:S02]  /*dcb0*/  FSEL R36, R125, -INF , P2 ;  /* 0xff8000007d247808 */ /* 0x000fe40001000000 */
[----:B------:R-:W-:Y:S02]  /*dcc0*/  FSEL R59, R59, -INF , !P5 ;  /* 0xff8000003b3b7808 */ /* 0x000fe40006800000 */
[----:B------:R-:W-:Y:S02]  /*dcd0*/  ISETP.GE.AND P3, PT, R12, R188, PT ;  /* 0x000000bc0c00720c */ /* 0x000fe40003f66270 */
[----:B------:R-:W-:-:S02]  /*dce0*/  ISETP.GE.AND P1, PT, R8, R191, PT ;  /* 0x000000bf0800720c */ /* 0x000fc40003f26270 */
[----:B------:R-:W-:Y:S02]  /*dcf0*/  FMNMX3.FTZ R14, R14, R135, R55, !PT ;  /* 0x000000870e0e7276 */ /* 0x000fe40007810037 */
[----:B------:R-:W-:Y:S02]  /*dd00*/  FMNMX3.FTZ R0, R0, R199, R159, !PT ;  /* 0x000000c700007276 */ /* 0x000fe4000781009f */
[----:B------:R-:W-:Y:S02]  /*dd10*/  FSEL R36, R36, -INF , !P0 ;  /* 0xff80000024247808 */ /* 0x000fe40004000000 */
[----:B------:R-:W-:Y:S02]  /*dd20*/  FSEL R57, R57, -INF , !P4 ;  /* 0xff80000039397808 */ /* 0x000fe40006000000 */
[----:B------:R-:W-:Y:S02]  /*dd30*/  FSEL R34, R34, -INF , !P3 ;  /* 0xff80000022227808 */ /* 0x000fe40005800000 */
[----:B------:R-:W-:-:S02]  /*dd40*/  ISETP.GE.AND P2, PT, R8, R188, PT ;  /* 0x000000bc0800720c */ /* 0x000fc40003f46270 */
[----:B------:R-:W-:Y:S02]  /*dd50*/  ISETP.GE.AND P0, PT, R2, R191, PT ;  /* 0x000000bf0200720c */ /* 0x000fe40003f06270 */
[----:B------:R-:W-:Y:S02]  /*dd60*/  FSEL R37, R120, -INF , P1 ;  /* 0xff80000078257808 */ /* 0x000fe40000800000 */
[----:B------:R-:W-:Y:S02]  /*dd70*/  FMNMX3.FTZ R13, R14, R51, R59, !PT ;  /* 0x000000330e0d7276 */ /* 0x000fe4000781003b */
[----:B------:R-:W-:Y:S02]  /*dd80*/  FMNMX3.FTZ R0, R0, R157, R155, !PT ;  /* 0x0000009d00007276 */ /* 0x000fe4000781009b */
[----:B------:R-:W-:Y:S02]  /*dd90*/  ISETP.GE.AND P1, PT, R2, R188, PT ;  /* 0x000000bc0200720c */ /* 0x000fe40003f26270 */
[----:B------:R-:W-:-:S02]  /*dda0*/  FSEL R38, R121, -INF , P0 ;  /* 0xff80000079267808 */ /* 0x000fc40000000000 */
[----:B------:R-:W-:Y:S02]  /*ddb0*/  FSEL R37, R37, -INF , !P2 ;  /* 0xff80000025257808 */ /* 0x000fe40005000000 */
[----:B------:R-:W-:Y:S02]  /*ddc0*/  FMNMX3.FTZ R13, R13, R57, R34, !PT ;  /* 0x000000390d0d7276 */ /* 0x000fe40007810022 */
[----:B------:R-:W-:Y:S02]  /*ddd0*/  FMNMX3.FTZ R0, R0, R153, R143, !PT ;  /* 0x0000009900007276 */ /* 0x000fe4000781008f */
[----:B------:R-:W-:Y:S02]  /*dde0*/  FSEL R35, R15, -INF , !P6 ;  /* 0xff8000000f237808 */ /* 0x000fe40007000000 */
[C---:B------:R-:W-:Y:S02]  /*ddf0*/  ISETP.GE.AND P6, PT, R12.reuse, R190, PT ;  /* 0x000000be0c00720c */ /* 0x040fe40003fc6270 */
[----:B------:R-:W-:-:S02]  /*de00*/  ISETP.GE.AND P5, PT, R12, R189, PT ;  /* 0x000000bd0c00720c */ /* 0x000fc40003fa6270 */
[----:B------:R-:W-:Y:S02]  /*de10*/  FSEL R38, R38, -INF , !P1 ;  /* 0xff80000026267808 */ /* 0x000fe40004800000 */
[----:B------:R-:W-:Y:S02]  /*de20*/  FMNMX3.FTZ R13, R13, R36, R37, !PT ;  /* 0x000000240d0d7276 */ /* 0x000fe40007810025 */
[----:B------:R-:W-:Y:S02]  /*de30*/  FMNMX3.FTZ R12, R0, R137, R139, !PT ;  /* 0x00000089000c7276 */ /* 0x000fe4000781008b */
[----:B------:R-:W-:Y:S02]  /*de40*/  FMNMX.FTZ R0, R38, R13, !PT ;  /* 0x0000000d26007209 */ /* 0x000fe40007810000 */
[----:B------:R-:W-:Y:S02]  /*de50*/  FMNMX3.FTZ R12, R12, R141, R117, !PT ;  /* 0x0000008d0c0c7276 */ /* 0x000fe40007810075 */
[----:B------:R-:W-:-:S02]  /*de60*/  LOP3.LUT P1, RZ, R184, 0x4, RZ, 0xc0, !PT ;  /* 0x00000004b8ff7812 */ /* 0x000fc4000782c0ff */
[C---:B------:R-:W-:Y:S02]  /*de70*/  ISETP.GE.AND P0, PT, R9.reuse, R190, PT ;  /* 0x000000be0900720c */ /* 0x040fe40003f06270 */
[----:B------:R-:W-:Y:S02]  /*de80*/  ISETP.GE.AND P4, PT, R9, R189, PT ;  /* 0x000000bd0900720c */ /* 0x000fe40003f86270 */
[----:B------:R-:W-:Y:S01]  /*de90*/  LOP3.LUT P3, RZ, R184, 0x1, RZ, 0xc0, !PT ;  /* 0x00000001b8ff7812 */ /* 0x000fe2000786c0ff */
[----:B------:R-:W1:Y:S01]  /*dea0*/  SHFL.BFLY PT, R9, R0, 0x2, 0x1f ;  /* 0x0c401f0000097f89 */ /* 0x000e6200000e0000 */
[----:B------:R-:W-:Y:S02]  /*deb0*/  FMNMX3.FTZ R12, R12, R113, R111, !PT ;  /* 0x000000710c0c7276 */ /* 0x000fe4000781006f */
[----:B------:R-:W-:Y:S02]  /*dec0*/  FSEL R25, R127, -INF , P0 ;  /* 0xff8000007f197808 */ /* 0x000fe40000000000 */
[----:B------:R-:W-:-:S02]  /*ded0*/  FSEL R47, R10, -INF , !P1 ;  /* 0xff8000000a2f7808 */ /* 0x000fc40004800000 */
[----:B------:R-:W-:Y:S02]  /*dee0*/  FSEL R27, R126, -INF , P6 ;  /* 0xff8000007e1b7808 */ /* 0x000fe40003000000 */
[CC--:B------:R-:W-:Y:S02]  /*def0*/  ISETP.GE.AND P0, PT, R2.reuse, R190.reuse, PT ;  /* 0x000000be0200720c */ /* 0x0c0fe40003f06270 */
[----:B------:R-:W-:Y:S02]  /*df00*/  ISETP.GE.AND P1, PT, R2, R189, PT ;  /* 0x000000bd0200720c */ /* 0x000fe40003f26270 */
[----:B------:R-:W-:Y:S02]  /*df10*/  FSEL R11, R11, -INF , P3 ;  /* 0xff8000000b0b7808 */ /* 0x000fe40001800000 */
[----:B------:R-:W-:Y:S02]  /*df20*/  ISETP.GE.AND P2, PT, R8, R190, PT ;  /* 0x000000be0800720c */ /* 0x000fe40003f46270 */
[----:B------:R-:W-:-:S02]  /*df30*/  LOP3.LUT P6, RZ, R184, 0x2, RZ, 0xc0, !PT ;  /* 0x00000002b8ff7812 */ /* 0x000fc400078cc0ff */
[----:B------:R-:W-:Y:S02]  /*df40*/  FMNMX3.FTZ R2, R12, R129, R43, !PT ;  /* 0x000000810c027276 */ /* 0x000fe4000781002b */
        /* <DEDUP_REMOVED lines=21> */
[----:B------:R-:W-:-:S04]  /*e0a0*/  LEA R166, R166, UR6, 0x1 ;  /* 0x00000006a6a67c11 */ /* 0x000fc8000f8e08ff */
[----:B------:R-:W-:Y:S01]  /*e0b0*/  FSEL R44, R44, RZ, P0 ;  /* 0x000000ff2c2c7208 */ /* 0x000fe20000000000 */
[----:B------:R-:W-:Y:S01]  /*e0c0*/  IMAD.IADD R162, R3, 0x1, R166 ;  /* 0x0000000103a27824 */ /* 0x000fe200078e02a6 */
[----:B------:R-:W-:Y:S01]  /*e0d0*/  LDSM.16.MT88.4 R16, [R166+0x6800] ;  /* 0x00680000a610783b */ /* 0x000fe20000004200 */
[----:B-1----:R-:W-:Y:S02]  /*e0e0*/  FMNMX.FTZ R0, R9, R0, !PT ;  /* 0x0000000009007209 */ /* 0x002fe40007810000 */
[-C--:B------:R-:W-:Y:S01]  /*e0f0*/  FFMA.FTZ R42, R87, R53.reuse, -R44 ;  /* 0x00000035572a7223 */ /* 0x080fe2000001082c */
[----:B------:R-:W-:Y:S02]  /*e100*/  IMAD.IADD R161, R5, 0x1, R166 ;  /* 0x0000000105a17824 */ /* 0x000fe400078e02a6 */
[-CC-:B------:R-:W-:Y:S01]  /*e110*/  FFMA.FTZ R45, R6, R53.reuse, -R44.reuse ;  /* 0x00000035062d7223 */ /* 0x180fe2000001082c */
[----:B------:R-:W-:Y:S01]  /*e120*/  FSETP.NEU.FTZ.AND P0, PT, R0, -INF , PT ;  /* 0xff8000000000780b */ /* 0x000fe20003f1d000 */
[----:B------:R-:W-:Y:S01]  /*e130*/  FMUL.FTZ R22, R53, R0 ;  /* 0x0000000035167220 */ /* 0x000fe20000410000 */
[-CC-:B------:R-:W-:Y:S01]  /*e140*/  FFMA.FTZ R40, R95, R53.reuse, -R44.reuse ;  /* 0x000000355f287223 */ /* 0x180fe2000001082c */
[-CC-:B------:R-:W-:Y:S01]  /*e150*/  FFMA.FTZ R29, R93, R53.reuse, -R44.reuse ;  /* 0x000000355d1d7223 */ /* 0x180fe2000001082c */
[----:B------:R-:W-:Y:S01]  /*e160*/  IMAD.IADD R160, R3, 0x1, R161 ;  /* 0x0000000103a07824 */ /* 0x000fe200078e02a1 */
[----:B------:R-:W-:Y:S01]  /*e170*/  LDSM.16.MT88.4 R92, [R166+0x6000] ;  /* 0x00600000a65c783b */ /* 0x000fe20000004200 */
[----:B------:R-:W-:Y:S01]  /*e180*/  FSEL R22, R22, RZ, P0 ;  /* 0x000000ff16167208 */ /* 0x000fe20000000000 */
[-C--:B------:R-:W-:Y:S01]  /*e190*/  FFMA.FTZ R26, R7, R53.reuse, -R44 ;  /* 0x00000035071a7223 */ /* 0x080fe2000001082c */
[----:B------:R-:W-:Y:S01]  /*e1a0*/  MUFU.EX2 R42, R42 ;  /* 0x0000002a002a7308 */ /* 0x000fe20000000800 */
[----:B------:R-:W-:Y:S02]  /*e1b0*/  LDSM.16.MT88.4 R8, [R162+0x6800] ;  /* 0x00680000a208783b */ /* 0x000fe40000004200 */
[----:B------:R-:W-:-:S02]  /*e1c0*/  FFMA.FTZ R39, R85, R53, -R22 ;  /* 0x0000003555277223 */ /* 0x000fc40000010816 */
[----:B------:R-:W1:Y:S01]  /*e1d0*/  LDSM.16.MT88.4 R84, [R162+0x6000] ;  /* 0x00600000a254783b */ /* 0x000e620000004200 */
[-CC-:B------:R-:W-:Y:S01]  /*e1e0*/  FFMA.FTZ R49, R4, R53.reuse, -R22.reuse ;  /* 0x0000003504317223 */ /* 0x180fe20000010816 */
[-CC-:B------:R-:W-:Y:S01]  /*e1f0*/  FFMA.FTZ R46, R77, R53.reuse, -R22.reuse ;  /* 0x000000354d2e7223 */ /* 0x180fe20000010816 */
[-C--:B------:R-:W-:Y:S01]  /*e200*/  FFMA.FTZ R32, R79, R53.reuse, -R22 ;  /* 0x000000354f207223 */ /* 0x080fe20000010816 */
[----:B------:R-:W-:Y:S04]  /*e210*/  LDSM.16.MT88.4 R4, [R160+0x6000] ;  /* 0x00600000a004783b */ /* 0x000fe80000004200 */
[----:B------:R-:W2:Y:S01]  /*e220*/  LDSM.16.MT88.4 R76, [R161+0x6000] ;  /* 0x00600000a14c783b */ /* 0x000ea20000004200 */
[----:B------:R-:W3:Y:S01]  /*e230*/  MUFU.EX2 R45, R45 ;  /* 0x0000002d002d7308 */ /* 0x000ee20000000800 */
[-CC-:B------:R-:W-:Y:S01]  /*e240*/  FFMA.FTZ R33, R91, R53.reuse, -R44.reuse ;  /* 0x000000355b217223 */ /* 0x180fe2000001082c */
[-CC-:B------:R-:W-:Y:S01]  /*e250*/  FFMA.FTZ R28, R71, R53.reuse, -R44.reuse ;  /* 0x00000035471c7223 */ /* 0x180fe2000001082c */
[-C--:B------:R-:W-:Y:S01]  /*e260*/  FFMA.FTZ R23, R89, R53.reuse, -R44 ;  /* 0x0000003559177223 */ /* 0x080fe2000001082c */
[----:B------:R-:W-:Y:S04]  /*e270*/  LDSM.16.MT88.4 R12, [R161+0x6800] ;  /* 0x00680000a10c783b */ /* 0x000fe80000004200 */
[----:B------:R-:W-:Y:S08]  /*e280*/  MUFU.EX2 R40, R40 ;  /* 0x0000002800287308 */ /* 0x000ff00000000800 */
[----:B------:R-:W4:Y:S08]  /*e290*/  MUFU.EX2 R29, R29 ;  /* 0x0000001d001d7308 */ /* 0x000f300000000800 */
[----:B------:R-:W-:Y:S08]  /*e2a0*/  MUFU.EX2 R49, R49 ;  /* 0x0000003100317308 */ /* 0x000ff00000000800 */
[----:B------:R-:W5:Y:S08]  /*e2b0*/  MUFU.EX2 R46, R46 ;  /* 0x0000002e002e7308 */ /* 0x000f700000000800 */
[----:B------:R-:W-:Y:S08]  /*e2c0*/  MUFU.EX2 R39, R39 ;  /* 0x0000002700277308 */ /* 0x000ff00000000800 */
[----:B------:R-:W1:Y:S01]  /*e2d0*/  MUFU.EX2 R32, R32 ;  /* 0x0000002000207308 */ /* 0x000e620000000800 */
[-CC-:B------:R-:W-:Y:S01]  /*e2e0*/  FFMA.FTZ R31, R83, R53.reuse, -R22.reuse ;  /* 0x00000035531f7223 */ /* 0x180fe20000010816 */
[-CC-:B------:R-:W-:Y:S01]  /*e2f0*/  FFMA.FTZ R30, R81, R53.reuse, -R22.reuse ;  /* 0x00000035511e7223 */ /* 0x180fe20000010816 */
[-CC-:B------:R-:W-:Y:S01]  /*e300*/  FFMA.FTZ R24, R75, R53.reuse, -R22.reuse ;  /* 0x000000354b187223 */ /* 0x180fe20000010816 */
[----:B------:R-:W-:Y:S01]  /*e310*/  FFMA.FTZ R3, R73, R53, -R22 ;  /* 0x0000003549037223 */ /* 0x000fe20000010816 */
[----:B---3--:R-:W-:-:S02]  /*e320*/  F2FP.F16.F32.PACK_AB R68, R42, R45 ;  /* 0x0000002d2a44723e */ /* 0x008fc400000000ff */
[----:B----4-:R-:W-:Y:S02]  /*e330*/  F2FP.F16.F32.PACK_AB R70, R29, R40 ;  /* 0x000000281d46723e */ /* 0x010fe400000000ff */
[----:B-----5:R-:W-:Y:S01]  /*e340*/  F2FP.F16.F32.PACK_AB R69, R46, R49 ;  /* 0x000000312e45723e */ /* 0x020fe200000000ff */
[----:B------:R-:W-:Y:S01]  /*e350*/  MUFU.EX2 R33, R33 ;  /* 0x0000002100217308 */ /* 0x000fe20000000800 */
[----:B-1----:R-:W-:-:S07]  /*e360*/  F2FP.F16.F32.PACK_AB R71, R32, R39 ;  /* 0x000000272047723e */ /* 0x002fce00000000ff */
[----:B------:R-:W1:Y:S08]  /*e370*/  MUFU.EX2 R28, R28 ;  /* 0x0000001c001c7308 */ /* 0x000e700000000800 */
[----:B------:R-:W-:Y:S01]  /*e380*/  MUFU.EX2 R26, R26 ;  /* 0x0000001a001a7308 */ /* 0x000fe20000000800 */
[C---:B------:R-:W-:Y:S07]  /*e390*/  HMMA.16816.F32 R88, R68.reuse, R84, RZ ;  /* 0x000000544458723c */ /* 0x040fee00000018ff */
[----:B------:R-:W-:Y:S01]  /*e3a0*/  MUFU.EX2 R23, R23 ;  /* 0x0000001700177308 */ /* 0x000fe20000000800 */
[C---:B------:R-:W-:Y:S07]  /*e3b0*/  HMMA.16816.F32 R84, R68.reuse, R86, RZ ;  /* 0x000000564454723c */ /* 0x040fee00000018ff */
[----:B------:R-:W-:Y:S08]  /*e3c0*/  MUFU.EX2 R31, R31 ;  /* 0x0000001f001f7308 */ /* 0x000ff00000000800 */
[----:B------:R-:W3:Y:S08]  /*e3d0*/  MUFU.EX2 R30, R30 ;  /* 0x0000001e001e7308 */ /* 0x000ef00000000800 */
[----:B------:R-:W-:Y:S08]  /*e3e0*/  MUFU.EX2 R24, R24 ;  /* 0x0000001800187308 */ /* 0x000ff00000000800 */
[----:B------:R-:W4:Y:S01]  /*e3f0*/  MUFU.EX2 R3, R3 ;  /* 0x0000000300037308 */ /* 0x000f220000000800 */
[C---:B------:R-:W-:Y:S08]  /*e400*/  HMMA.16816.F32 R96, R68.reuse, R92, RZ ;  /* 0x0000005c4460723c */ /* 0x040ff000000018ff */
[C---:B--2---:R-:W-:Y:S08]  /*e410*/  HMMA.16816.F32 R80, R68.reuse, R76, RZ ;  /* 0x0000004c4450723c */ /* 0x044ff000000018ff */
[C---:B------:R-:W-:Y:S08]  /*e420*/  HMMA.16816.F32 R92, R68.reuse, R94, RZ ;  /* 0x0000005e445c723c */ /* 0x040ff000000018ff */
[C---:B------:R-:W-:Y:S08]  /*e430*/  HMMA.16816.F32 R76, R68.reuse, R78, RZ ;  /* 0x0000004e444c723c */ /* 0x040ff000000018ff */
[----:B------:R-:W-:Y:S01]  /*e440*/  HMMA.16816.F32 R72, R68, R4, RZ ;  /* 0x000000044448723c */ /* 0x000fe200000018ff */
[----:B-1----:R-:W-:-:S02]  /*e450*/  F2FP.F16.F32.PACK_AB R4, R28, R33 ;  /* 0x000000211c04723e */ /* 0x002fc400000000ff */
[----:B---3--:R-:W-:-:S05]  /*e460*/  F2FP.F16.F32.PACK_AB R5, R30, R31 ;  /* 0x0000001f1e05723e */ /* 0x008fca00000000ff */
[----:B------:R-:W-:Y:S01]  /*e470*/  HMMA.16816.F32 R68, R68, R6, RZ ;  /* 0x000000064444723c */ /* 0x000fe200000018ff */
[----:B------:R-:W-:Y:S02]  /*e480*/  F2FP.F16.F32.PACK_AB R6, R23, R26 ;  /* 0x0000001a1706723e */ /* 0x000fe400000000ff */
[----:B----4-:R-:W-:-:S07]  /*e490*/  F2FP.F16.F32.PACK_AB R7, R3, R24 ;  /* 0x000000180307723e */ /* 0x010fce00000000ff */
[C---:B------:R-:W-:Y:S08]  /*e4a0*/  HMMA.16816.F32 R88, R4.reuse, R8, R88 ;  /* 0x000000080458723c */ /* 0x040ff00000001858 */
        /* <DEDUP_REMOVED lines=114> */
[----:B------:R-:W-:Y:S01]  /*ebd0*/  MUFU.EX2 R112, R112 ;  /* 0x0000007000707308 */ /* 0x000fe20000000800 */
[C---:B------:R-:W-:Y:S07]  /*ebe0*/  HMMA.16816.F32 R96, R4.reuse, R16, R96 ;  /* 0x000000100460723c */ /* 0x040fee0000001860 */
[----:B------:R-:W3:Y:S01]  /*ebf0*/  MUFU.EX2 R115, R115 ;  /* 0x0000007300737308 */ /* 0x000ee20000000800 */
[----:B------:R-:W-:Y:S01]  /*ec00*/  HMMA.16816.F32 R92, R4, R18, R92 ;  /* 0x00000012045c723c */ /* 0x000fe2000000185c */
[----:B------:R-:W4:Y:S06]  /*ec10*/  LDSM.16.MT88.4 R16, [R166+0x8800] ;  /* 0x00880000a610783b */ /* 0x000f2c0000004200 */
[----:B------:R-:W-:Y:S08]  /*ec20*/  MUFU.EX2 R117, R117 ;  /* 0x0000007500757308 */ /* 0x000ff00000000800 */
[----:B------:R-:W5:Y:S08]  /*ec30*/  MUFU.EX2 R118, R118 ;  /* 0x0000007600767308 */ /* 0x000f700000000800 */
[----:B------:R-:W-:Y:S08]  /*ec40*/  MUFU.EX2 R111, R111 ;  /* 0x0000006f006f7308 */ /* 0x000ff00000000800 */
[----:B------:R-:W1:Y:S01]  /*ec50*/  MUFU.EX2 R116, R116 ;  /* 0x0000007400747308 */ /* 0x000e620000000800 */
[----:B--2---:R-:W-:-:S02]  /*ec60*/  F2FP.F16.F32.PACK_AB R4, R119, R114 ;  /* 0x000000727704723e */ /* 0x004fc400000000ff */
[----:B---3--:R-:W-:Y:S02]  /*ec70*/  F2FP.F16.F32.PACK_AB R6, R115, R112 ;  /* 0x000000707306723e */ /* 0x008fe400000000ff */
[----:B-----5:R-:W-:Y:S02]  /*ec80*/  F2FP.F16.F32.PACK_AB R5, R118, R117 ;  /* 0x000000757605723e */ /* 0x020fe400000000ff */
        /* <DEDUP_REMOVED lines=15> */
[C---:B----4-:R-:W-:Y:S01]  /*ed80*/  HMMA.16816.F32 R96, R4.reuse, R16, R96 ;  /* 0x000000100460723c */ /* 0x050fe20000001860 */
[----:B------:R-:W-:Y:S07]  /*ed90*/  MUFU.EX2 R55, R55 ;  /* 0x0000003700377308 */ /* 0x000fee0000000800 */
[C---:B------:R-:W-:Y:S01]  /*eda0*/  HMMA.16816.F32 R92, R4.reuse, R18, R92 ;  /* 0x00000012045c723c */ /* 0x040fe2000000185c */
[----:B------:R-:W3:Y:S01]  /*edb0*/  LDSM.16.MT88.4 R16, [R161+0x9000] ;  /* 0x00900000a110783b */ /* 0x000ee20000004200 */
[----:B------:R-:W4:Y:S08]  /*edc0*/  MUFU.EX2 R122, R122 ;  /* 0x0000007a007a7308 */ /* 0x000f300000000800 */
        /* <DEDUP_REMOVED lines=10> */
[----:B----4-:R-:W-:Y:S01]  /*ee70*/  F2FP.F16.F32.PACK_AB R4, R122, R55 ;  /* 0x000000377a04723e */ /* 0x010fe200000000ff */
[----:B------:R-:W1:Y:S01]  /*ee80*/  LDSM.16.MT88.4 R8, [R162+0x9000] ;  /* 0x00900000a208783b */ /* 0x000e620000004200 */
[----:B-----5:R-:W-:Y:S02]  /*ee90*/  F2FP.F16.F32.PACK_AB R6, R120, R51 ;  /* 0x000000337806723e */ /* 0x020fe400000000ff */
[----:B--2---:R-:W-:Y:S02]  /*eea0*/  F2FP.F16.F32.PACK_AB R5, R126, R43 ;  /* 0x0000002b7e05723e */ /* 0x004fe400000000ff */
        /* <DEDUP_REMOVED lines=10> */
[----:B------:R-:W-:Y:S02]  /*ef50*/  FFMA.FTZ R29, R25, R53, -R22 ;  /* 0x00000035191d7223 */ /* 0x000fe40000010816 */
[----:B------:R-:W-:Y:S01]  /*ef60*/  FADD.FTZ R33, R28, R33 ;  /* 0x000000211c217221 */ /* 0x000fe20000010000 */
[----:B------:R-:W-:Y:S01]  /*ef70*/  FADD.FTZ R25, R30, R31 ;  /* 0x0000001f1e197221 */ /* 0x000fe20000010000 */
[----:B------:R-:W-:Y:S02]  /*ef80*/  HMMA.16816.F32 R80, R4, R16, R80 ;  /* 0x000000100450723c */ /* 0x000fe40000001850 */
[----:B------:R-:W-:Y:S01]  /*ef90*/  FADD.FTZ R16, R26, R33 ;  /* 0x000000211a107221 */ /* 0x000fe20000010000 */
[----:B------:R-:W-:-:S03]  /*efa0*/  FADD.FTZ R24, R24, R25 ;  /* 0x0000001918187221 */ /* 0x000fc60000010000 */
[----:B------:R-:W-:Y:S01]  /*efb0*/  FADD.FTZ R16, R23, R16 ;  /* 0x0000001017107221 */ /* 0x000fe20000010000 */
[----:B------:R-:W-:Y:S01]  /*efc0*/  FADD.FTZ R17, R3, R24 ;  /* 0x0000001803117221 */ /* 0x000fe20000010000 */
[C---:B------:R-:W-:Y:S02]  /*efd0*/  HMMA.16816.F32 R76, R4.reuse, R18, R76 ;  /* 0x00000012044c723c */ /* 0x040fe4000000184c */
[----:B------:R-:W-:Y:S01]  /*efe0*/  FADD.FTZ R105, R105, R16 ;  /* 0x0000001069697221 */ /* 0x000fe20000010000 */
[----:B------:R-:W-:Y:S02]  /*eff0*/  FADD.FTZ R54, R54, R17 ;  /* 0x0000001136367221 */ /* 0x000fe40000010000 */
[----:B------:R-:W3:Y:S01]  /*f000*/  LDSM.16.MT88.4 R16, [R162+0x9800] ;  /* 0x00980000a210783b */ /* 0x000ee20000004200 */
[----:B------:R-:W-:Y:S01]  /*f010*/  FADD.FTZ R50, R50, R105 ;  /* 0x0000006932327221 */ /* 0x000fe20000010000 */
[----:B------:R-:W-:Y:S01]  /*f020*/  FADD.FTZ R54, R109, R54 ;  /* 0x000000366d367221 */ /* 0x000fe20000010000 */
[-CC-:B------:R-:W-:Y:S01]  /*f030*/  FFMA.FTZ R42, R34, R53.reuse, -R44.reuse ;  /* 0x00000035222a7223 */ /* 0x180fe2000001082c */
[----:B-1----:R-:W-:Y:S01]  /*f040*/  HMMA.16816.F32 R88, R4, R8, R88 ;  /* 0x000000080458723c */ /* 0x002fe20000001858 */
[-C--:B------:R-:W-:Y:S01]  /*f050*/  FFMA.FTZ R34, R36, R53.reuse, -R44 ;  /* 0x0000003524227223 */ /* 0x080fe2000001082c */
[----:B------:R-:W-:Y:S01]  /*f060*/  FADD.FTZ R103, R103, R50 ;  /* 0x0000003267677221 */ /* 0x000fe20000010000 */
[----:B------:R-:W-:Y:S01]  /*f070*/  FADD.FTZ R107, R107, R54 ;  /* 0x000000366b6b7221 */ /* 0x000fe20000010000 */
[-C--:B------:R-:W-:Y:S01]  /*f080*/  FFMA.FTZ R36, R37, R53.reuse, -R44 ;  /* 0x0000003525247223 */ /* 0x080fe2000001082c */
[-CC-:B------:R-:W-:Y:S01]  /*f090*/  FFMA.FTZ R27, R27, R53.reuse, -R22.reuse ;  /* 0x000000351b1b7223 */ /* 0x180fe20000010816 */
[----:B------:R-:W-:-:S02]  /*f0a0*/  FFMA.FTZ R20, R20, R53, -R22 ;  /* 0x0000003514147223 */ /* 0x000fc40000010816 */
[C---:B------:R-:W-:Y:S01]  /*f0b0*/  HMMA.16816.F32 R84, R4.reuse, R10, R84 ;  /* 0x0000000a0454723c */ /* 0x040fe20000001854 */
[----:B------:R-:W1:Y:S01]  /*f0c0*/  LDSM.16.MT88.4 R8, [R166+0x9800] ;  /* 0x00980000a608783b */ /* 0x000e620000004200 */
[-C--:B------:R-:W-:Y:S01]  /*f0d0*/  FFMA.FTZ R38, R38, R53.reuse, -R44 ;  /* 0x0000003526267223 */ /* 0x080fe2000001082c */
[----:B------:R-:W-:Y:S01]  /*f0e0*/  FFMA.FTZ R21, R21, R53, -R22 ;  /* 0x0000003515157223 */ /* 0x000fe20000010816 */
[----:B------:R-:W-:Y:S01]  /*f0f0*/  FADD.FTZ R48, R48, R103 ;  /* 0x0000006730307221 */ /* 0x000fe20000010000 */
[----:B------:R-:W-:Y:S01]  /*f100*/  FADD.FTZ R52, R52, R107 ;  /* 0x0000006b34347221 */ /* 0x000fe20000010000 */
[----:B------:R-:W-:Y:S02]  /*f110*/  MUFU.EX2 R37, R42 ;  /* 0x0000002a00257308 */ /* 0x000fe40000000800 */
[----:B--2---:R-:W-:Y:S01]  /*f120*/  HMMA.16816.F32 R72, R4, R12, R72 ;  /* 0x0000000c0448723c */ /* 0x004fe20000001848 */
[----:B------:R-:W-:Y:S01]  /*f130*/  FADD.FTZ R127, R127, R48 ;  /* 0x000000307f7f7221 */ /* 0x000fe20000010000 */
[----:B------:R-:W-:-:S04]  /*f140*/  FADD.FTZ R125, R125, R52 ;  /* 0x000000347d7d7221 */ /* 0x000fc80000010000 */
[----:B------:R-:W2:Y:S02]  /*f150*/  MUFU.EX2 R34, R34 ;  /* 0x0000002200227308 */ /* 0x000ea40000000800 */
[----:B------:R-:W-:Y:S01]  /*f160*/  HMMA.16816.F32 R68, R4, R14, R68 ;  /* 0x0000000e0444723c */ /* 0x000fe20000001844 */
[----:B------:R-:W4:Y:S05]  /*f170*/  LDSM.16.MT88.4 R12, [R161+0x9800] ;  /* 0x00980000a10c783b */ /* 0x000f2a0000004200 */
[----:B------:R-:W-:Y:S01]  /*f180*/  MUFU.EX2 R36, R36 ;  /* 0x0000002400247308 */ /* 0x000fe20000000800 */
[----:B------:R-:W-:Y:S01]  /*f190*/  FADD.FTZ R58, R58, R127 ;  /* 0x0000007f3a3a7221 */ /* 0x000fe20000010000 */
[----:B------:R-:W-:-:S06]  /*f1a0*/  FADD.FTZ R102, R102, R125 ;  /* 0x0000007d66667221 */ /* 0x000fcc0000010000 */
[----:B------:R-:W5:Y:S08]  /*f1b0*/  MUFU.EX2 R39, R38 ;  /* 0x0000002600277308 */ /* 0x000f700000000800 */
[----:B------:R-:W-:Y:S08]  /*f1c0*/  MUFU.EX2 R27, R27 ;  /* 0x0000001b001b7308 */ /* 0x000ff00000000800 */
[----:B------:R-:W3:Y:S08]  /*f1d0*/  MUFU.EX2 R28, R29 ;  /* 0x0000001d001c7308 */ /* 0x000ef00000000800 */
[----:B------:R2:W-:Y:S08]  /*f1e0*/  MUFU.EX2 R3, R21 ;  /* 0x0000001500037308 */ /* 0x0005f00000000800 */
[----:B------:R-:W1:Y:S01]  /*f1f0*/  MUFU.EX2 R20, R20 ;  /* 0x0000001400147308 */ /* 0x000e620000000800 */
[----:B------:R-:W-:-:S04]  /*f200*/  FADD.FTZ R23, R123, R102 ;  /* 0x000000667b177221 */ /* 0x000fc80000010000 */
[----:B------:R-:W-:Y:S01]  /*f210*/  FADD.FTZ R23, R66, R23 ;  /* 0x0000001742177221 */ /* 0x000fe20000010000 */
[----:B--2---:R-:W-:-:S04]  /*f220*/  FADD.FTZ R21, R121, R58 ;  /* 0x0000003a79157221 */ /* 0x004fc80000010000 */
[----:B------:R-:W-:Y:S01]  /*f230*/  FADD.FTZ R21, R56, R21 ;  /* 0x0000001538157221 */ /* 0x000fe20000010000 */
[----:B------:R-:W-:Y:S01]  /*f240*/  F2FP.F16.F32.PACK_AB R4, R34, R37 ;  /* 0x000000252204723e */ /* 0x000fe200000000ff */
[----:B------:R-:W-:Y:S01]  /*f250*/  FADD.FTZ R108, R108, R23 ;  /* 0x000000176c6c7221 */ /* 0x000fe20000010000 */
[----:B-----5:R-:W-:Y:S01]  /*f260*/  F2FP.F16.F32.PACK_AB R6, R39, R36 ;  /* 0x000000242706723e */ /* 0x020fe200000000ff */
[----:B------:R-:W-:Y:S01]  /*f270*/  FADD.FTZ R22, R106, R21 ;  /* 0x000000156a167221 */ /* 0x000fe20000010000 */
[----:B---3--:R-:W-:Y:S02]  /*f280*/  F2FP.F16.F32.PACK_AB R5, R28, R27 ;  /* 0x0000001b1c05723e */ /* 0x008fe400000000ff */
[----:B-1----:R-:W-:Y:S01]  /*f290*/  F2FP.F16.F32.PACK_AB R7, R20, R3 ;  /* 0x000000031407723e */ /* 0x002fe200000000ff */
        /* <DEDUP_REMOVED lines=13> */
[----:B------:R-:W-:-:S04]  /*f370*/  FADD.FTZ R118, R118, R117 ;  /* 0x0000007576767221 */ /* 0x000fc80000010000 */
[----:B------:R-:W-:Y:S01]  /*f380*/  FADD.FTZ R111, R111, R118 ;  /* 0x000000766f6f7221 */ /* 0x000fe20000010000 */
[----:B----4-:R-:W-:Y:S01]  /*f390*/  HMMA.16816.F32 R80, R4, R12, R80 ;  /* 0x0000000c0450723c */ /* 0x010fe20000001850 */
        /* <DEDUP_REMOVED lines=9> */
[----:B------:R-:W-:Y:S01]  /*f430*/  ISETP.GT.AND P0, PT, R67, R174, PT ;  /* 0x000000ae4300720c */ /* 0x000fe20003f04270 */
[----:B------:R-:W-:Y:S02]  /*f440*/  FADD.FTZ R124, R124, R35 ;  /* 0x000000237c7c7221 */ /* 0x000fe40000010000 */
[----:B------:R-:W-:-:S02]  /*f450*/  FADD.FTZ R120, R120, R51 ;  /* 0x0000003378787221 */ /* 0x000fc40000010000 */
[----:B------:R-:W-:Y:S02]  /*f460*/  FADD.FTZ R27, R27, R124 ;  /* 0x0000007c1b1b7221 */ /* 0x000fe40000010000 */
[----:B------:R-:W-:Y:S02]  /*f470*/  FADD.FTZ R37, R37, R120 ;  /* 0x0000007825257221 */ /* 0x000fe40000010000 */
[----:B------:R-:W-:Y:S02]  /*f480*/  FADD.FTZ R28, R28, R27 ;  /* 0x0000001b1c1c7221 */ /* 0x000fe40000010000 */
[----:B------:R-:W-:Y:S01]  /*f490*/  FADD.FTZ R37, R34, R37 ;  /* 0x0000002522257221 */ /* 0x000fe20000010000 */
[----:B------:R-:W-:Y:S01]  /*f4a0*/  HMMA.16816.F32 R84, R4, R18, R84 ;  /* 0x000000120454723c */ /* 0x000fe20000001854 */
[----:B------:R-:W-:Y:S01]  /*f4b0*/  FADD.FTZ R3, R3, R28 ;  /* 0x0000001c03037221 */ /* 0x000fe20000010000 */
[----:B------:R-:W-:Y:S01]  /*f4c0*/  BSSY B2, `(.L_x_14203) ;  /* 0x0000431000027945 */ /* 0x000fe20003800000 */
[----:B------:R-:W-:-:S02]  /*f4d0*/  FADD.FTZ R36, R36, R37 ;  /* 0x0000002524247221 */ /* 0x000fc40000010000 */
[----:B------:R-:W-:-:S03]  /*f4e0*/  FADD.FTZ R197, R20, R3 ;  /* 0x0000000314c57221 */ /* 0x000fc60000010000 */
        /* <DEDUP_REMOVED lines=75> */
.L_x_14206:
        /* <DEDUP_REMOVED lines=8> */
.L_x_14207:
[----:B------:R-:W-:Y:S05]  /*fa20*/  BSYNC.RECONVERGENT B0 ;  /* 0x0000000000007941 */ /* 0x000fea0003800200 */
.L_x_14205:
        /* <DEDUP_REMOVED lines=22> */
[----:B------:R-:W-:Y:S02]  /*fb90*/  LDGSTS.E.BYPASS.LTC128B.128 [R64+0x8000], desc[UR4][R6.64] ;  /* 0x0800000006407fae */ /* 0x000fe4000b981a04 */
        /* <DEDUP_REMOVED lines=8> */
[----:B------:R-:W3:Y:S04]  /*fc20*/  LDSM.16.M88.4 R24, [R170+0x2000] ;  /* 0x00200000aa18783b */ /* 0x000ee80000000200 */
[----:B------:R-:W2:Y:S04]  /*fc30*/  LDSM.16.M88.4 R16, [R170+0x2800] ;  /* 0x00280000aa10783b */ /* 0x000ea80000000200 */
[----:B-1----:R-:W1:Y:S04]  /*fc40*/  LDSM.16.M88.4 R8, [R170+0x3000] ;  /* 0x00300000aa08783b */ /* 0x002e680000000200 */
[----:B------:R-:W4:Y:S04]  /*fc50*/  LDSM.16.M88.4 R108, [R170+0x3800] ;  /* 0x00380000aa6c783b */ /* 0x000f280000000200 */
[----:B------:R-:W5:Y:S04]  /*fc60*/  LDSM.16.M88.4 R56, [R170+0x4000] ;  /* 0x00400000aa38783b */ /* 0x000f680000000200 */
[----:B------:R-:W5:Y:S04]  /*fc70*/  LDSM.16.M88.4 R48, [R170+0x4800] ;  /* 0x00480000aa30783b */ /* 0x000f680000000200 */
[----:B------:R-:W5:Y:S04]  /*fc80*/  LDSM.16.M88.4 R40, [R170+0x5000] ;  /* 0x00500000aa28783b */ /* 0x000f680000000200 */
[----:B------:R-:W5:Y:S04]  /*fc90*/  LDSM.16.M88.4 R132, [R170+0x5800] ;  /* 0x00580000aa84783b */ /* 0x000f680000000200 */
[----:B------:R-:W-:Y:S04]  /*fca0*/  LDSM.16.M88.4 R112, [R169] ;  /* 0x00000000a970783b */ /* 0x000fe80000000200 */
[----:B------:R-:W5:Y:S04]  /*fcb0*/  LDSM.16.M88.4 R124, [R165+0x2000] ;  /* 0x00200000a57c783b */ /* 0x000f680000000200 */
[----:B------:R-:W5:Y:S01]  /*fcc0*/  LDSM.16.M88.4 R120, [R165+0x2800] ;  /* 0x00280000a578783b */ /* 0x000f620000000200 */
[C---:B---3--:R-:W-:Y:S03]  /*fcd0*/  HMMA.16816.F32 R28, R32.reuse, R24, RZ ;  /* 0x00000018201c723c */ /* 0x048fe600000018ff */
[----:B------:R-:W3:Y:S04]  /*fce0*/  LDSM.16.M88.4 R116, [R165+0x3000] ;  /* 0x00300000a574783b */ /* 0x000ee80000000200 */
[----:B------:R-:W3:Y:S01]  /*fcf0*/  LDSM.16.M88.4 R136, [R165+0x3800] ;  /* 0x00380000a588783b */ /* 0x000ee20000000200 */
[C---:B--2---:R-:W-:Y:S03]  /*fd00*/  HMMA.16816.F32 R20, R32.reuse, R16, RZ ;  /* 0x000000102014723c */ /* 0x044fe600000018ff */
[----:B------:R-:W0:Y:S05]  /*fd10*/  LDGDEPBAR ;  /* 0x00000000000079af */ /* 0x000e2a0000000000 */
[C---:B-1----:R-:W-:Y:S08]  /*fd20*/  HMMA.16816.F32 R12, R32.reuse, R8, RZ ;  /* 0x00000008200c723c */ /* 0x042ff000000018ff */
[C---:B------:R-:W-:Y:S08]  /*fd30*/  HMMA.16816.F32 R24, R32.reuse, R26, RZ ;  /* 0x0000001a2018723c */ /* 0x040ff000000018ff */
[C---:B------:R-:W-:Y:S08]  /*fd40*/  HMMA.16816.F32 R16, R32.reuse, R18, RZ ;  /* 0x000000122010723c */ /* 0x040ff000000018ff */
[C---:B------:R-:W-:Y:S08]  /*fd50*/  HMMA.16816.F32 R8, R32.reuse, R10, RZ ;  /* 0x0000000a2008723c */ /* 0x040ff000000018ff */
[C---:B----4-:R-:W-:Y:S08]  /*fd60*/  HMMA.16816.F32 R4, R32.reuse, R108, RZ ;  /* 0x0000006c2004723c */ /* 0x050ff000000018ff */
        /* <DEDUP_REMOVED lines=28> */
[C---:B----4-:R-:W-:Y:S08]  /*ff30*/  HMMA.16816.F32 R44, R112.reuse, R120, R44 ;  /* 0x00000078702c723c */ /* 0x050ff0000000182c */
        /* <DEDUP_REMOVED lines=20> */
[----:B------:R-:W4:Y:S07]  /*10080*/  LDSM.16.M88.4 R132, [R167] ;  /* 0x00000000a784783b */ /* 0x000f2e0000000200 */
[C---:B-1----:R-:W-:Y:S08]  /*10090*/  HMMA.16816.F32 R52, R112.reuse, R124, R52 ;  /* 0x0000007c7034723c */ /* 0x042ff00000001834 */
[C---:B------:R-:W-:Y:S01]  /*100a0*/  HMMA.16816.F32 R48, R112.reuse, R126, R48 ;  /* 0x0000007e7030723c */ /* 0x040fe20000001830 */
[----:B------:R-:W1:Y:S07]  /*100b0*/  LDSM.16.M88.4 R124, [R163+0x4000] ;  /* 0x00400000a37c783b */ /* 0x000e6e0000000200 */
[C---:B---3--:R-:W-:Y:S08]  /*100c0*/  HMMA.16816.F32 R44, R112.reuse, R120, R44 ;  /* 0x00000078702c723c */ /* 0x048ff0000000182c */
[C---:B------:R-:W-:Y:S01]  /*100d0*/  HMMA.16816.F32 R40, R112.reuse, R122, R40 ;  /* 0x0000007a7028723c */ /* 0x040fe20000001828 */
[----:B------:R-:W3:Y:S07]  /*100e0*/  LDSM.16.M88.4 R120, [R163+0x2000] ;  /* 0x00200000a378783b */ /* 0x000eee0000000200 */
[C---:B--2---:R-:W-:Y:S08]  /*100f0*/  HMMA.16816.F32 R36, R112.reuse, R116, R36 ;  /* 0x000000747024723c */ /* 0x044ff00000001824 */
[----:B------:R-:W-:Y:S01]  /*10100*/  HMMA.16816.F32 R32, R112, R118, R32 ;  /* 0x000000767020723c */ /* 0x000fe20000001820 */
[----:B------:R-:W2:Y:S04]  /*10110*/  LDSM.16.M88.4 R116, [R163+0x2800] ;  /* 0x00280000a374783b */ /* 0x000ea80000000200 */
[----:B------:R-:W5:Y:S03]  /*10120*/  LDSM.16.M88.4 R112, [R163+0x3000] ;  /* 0x00300000a370783b */ /* 0x000f660000000200 */
[C---:B----4-:R-:W-:Y:S08]  /*10130*/  HMMA.16816.F32 R4, R132.reuse, R136, R4 ;  /* 0x000000888404723c */ /* 0x050ff00000001804 */
[C---:B------:R-:W-:Y:S08]  /*10140*/  HMMA.16816.F32 R108, R132.reuse, R138, R108 ;  /* 0x0000008a846c723c */ /* 0x040ff0000000186c */
[C---:B-1----:R-:W-:Y:S08]  /*10150*/  HMMA.16816.F32 R104, R132.reuse, R124, R104 ;  /* 0x0000007c8468723c */ /* 0x042ff00000001868 */
[C---:B---3--:R-:W-:Y:S08]  /*10160*/  HMMA.16816.F32 R28, R132.reuse, R120, R28 ;  /* 0x00000078841c723c */ /* 0x048ff0000000181c */
[C---:B------:R-:W-:Y:S01]  /*10170*/  HMMA.16816.F32 R24, R132.reuse, R122, R24 ;  /* 0x0000007a8418723c */ /* 0x040fe20000001818 */
[----:B------:R-:W1:Y:S07]  /*10180*/  LDSM.16.M88.4 R120, [R163+0x4800] ;  /* 0x00480000a378783b */ /* 0x000e6e0000000200 */
[C---:B--2---:R-:W-:Y:S08]  /*10190*/  HMMA.16816.F32 R20, R132.reuse, R116, R20 ;  /* 0x000000748414723c */ /* 0x044ff00000001814 */
[C---:B------:R-:W-:Y:S01]  /*101a0*/  HMMA.16816.F32 R16, R132.reuse, R118, R16 ;  /* 0x000000768410723c */ /* 0x040fe20000001810 */
[----:B------:R-:W2:Y:S07]  /*101b0*/  LDSM.16.M88.4 R116, [R163+0x5000] ;  /* 0x00500000a374783b */ /* 0x000eae0000000200 */
[C---:B-----5:R-:W-:Y:S08]  /*101c0*/  HMMA.16816.F32 R12, R132.reuse, R112, R12 ;  /* 0x00000070840c723c */ /* 0x060ff0000000180c */
[----:B------:R-:W-:Y:S01]  /*101d0*/  HMMA.16816.F32 R8, R132, R114, R8 ;  /* 0x000000728408723c */ /* 0x000fe20000001808 */
[----:B------:R-:W3:Y:S01]  /*101e0*/  LDSM.16.M88.4 R112, [R163+0x5800] ;  /* 0x00580000a370783b */ /* 0x000ee20000000200 */
[----:B------:R-:W-:-:S06]  /*101f0*/  DEPBAR.LE SB0, 0x0 ;  /* 0x000080000000791a */ /* 0x000fcc0000000000 */
[C---:B------:R-:W-:Y:S08]  /*10200*/  HMMA.16816.F32 R56, R132.reuse, R126, R56 ;  /* 0x0000007e8438723c */ /* 0x040ff00000001838 */
[C---:B-1----:R-:W-:Y:S08]  /*10210*/  HMMA.16816.F32 R52, R132.reuse, R120, R52 ;  /* 0x000000788434723c */ /* 0x042ff00000001834 */
[C---:B------:R-:W-:Y:S08]  /*10220*/  HMMA.16816.F32 R48, R132.reuse, R122, R48 ;  /* 0x0000007a8430723c */ /* 0x040ff00000001830 */
[C---:B--2---:R-:W-:Y:S08]  /*10230*/  HMMA.16816.F32 R44, R132.reuse, R116, R44 ;  /* 0x00000074842c723c */ /* 0x044ff0000000182c */
[C---:B------:R-:W-:Y:S08]  /*10240*/  HMMA.16816.F32 R40, R132.reuse, R118, R40 ;  /* 0x000000768428723c */ /* 0x040ff00000001828 */
[C---:B---3--:R-:W-:Y:S08]  /*10250*/  HMMA.16816.F32 R36, R132.reuse, R112, R36 ;  /* 0x000000708424723c */ /* 0x048ff00000001824 */
[----:B------:R-:W-:Y:S01]  /*10260*/  HMMA.16816.F32 R32, R132, R114, R32 ;  /* 0x000000728420723c */ /* 0x000fe20000001820 */
[----:B------:R-:W-:Y:S06]  /*10270*/  BAR.SYNC.DEFER_BLOCKING 0x0 ;  /* 0x0000000000007b1d */ /* 0x000fec0000010000 */
[----:B------:R-:W-:-:S13]  /*10280*/  @!P0 BRA `(.L_x_14209) ;  /* 0x0000000400a08947 */ /* 0x000fda0003800000 */
[----:B------:R-:W-:Y:S04]  /*10290*/  BSSY.RECONVERGENT B0, `(.L_x_14210) ;  /* 0x000004a000007945 */ /* 0x000fe80003800200 */
[----:B------:R-:W-:Y:S05]  /*102a0*/  @!P6 BRA `(.L_x_14211) ;  /* 0x000000040000e947 */ /* 0x000fea0003800000 */
[----:B------:R-:W2:Y:S01]  /*102b0*/  LD.E R116, desc[UR4][R100.64+0x170] ;  /* 0x0001700464747980 */ /* 0x000ea2000c101900 */
[----:B------:R-:W-:-:S05]  /*102c0*/  IADD3 R113, PT, PT, R65, -0x1, RZ ;  /* 0xffffffff41717810 */ /* 0x000fca0007ffe0ff */
[----:B------:R-:W-:-:S05]  /*102d0*/  IMAD.SHL.U32 R113, R113, 0x80, RZ ;  /* 0x0000008071717824 */ /* 0x000fca00078e00ff */
        /* <DEDUP_REMOVED lines=9> */
[----:B------:R-:W1:Y:S01]  /*10370*/  F2I.FTZ.U32.TRUNC.NTZ R119, R118 ;  /* 0x0000007600777305 */ /* 0x000e62000021f000 */
[----:B------:R-:W-:Y:S01]  /*10380*/  ISETP.GE.AND P4, PT, R113, RZ, PT ;  /* 0x000000ff7100720c */ /* 0x000fe20003f86270 */
[--C-:B-1----:R-:W-:Y:S02]  /*10390*/  IMAD.MOV R3, RZ, RZ, -R119.reuse ;  /* 0x000000ffff037224 */ /* 0x102fe400078e0a77 */
[----:B------:R-:W-:Y:S02]  /*103a0*/  IMAD.MOV.U32 R118, RZ, RZ, RZ ;  /* 0x000000ffff767224 */ /* 0x000fe400078e00ff */
[----:B------:R-:W-:Y:S02]  /*103b0*/  IMAD R114, R3, R102, RZ ;  /* 0x0000006603727224 */ /* 0x000fe400078e02ff */
[----:B------:R-:W-:Y:S02]  /*103c0*/  IMAD.SHL.U32 R3, R67, 0x80, RZ ;  /* 0x0000008043037824 */ /* 0x000fe400078e00ff */
[----:B------:R-:W-:-:S03]  /*103d0*/  IMAD.HI.U32 R114, R119, R114, R118 ;  /* 0x0000007277727227 */ /* 0x000fc600078e0076 */
[----:B------:R-:W-:Y:S02]  /*103e0*/  IABS R103, R3 ;  /* 0x0000000300677213 */ /* 0x000fe40000000000 */
[----:B------:R-:W-:Y:S01]  /*103f0*/  LOP3.LUT R3, R3, R116, RZ, 0x3c, !PT ;  /* 0x0000007403037212 */ /* 0x000fe200078e3cff */
[----:B------:R-:W-:-:S03]  /*10400*/  IMAD.HI.U32 R112, R114, R61, RZ ;  /* 0x0000003d72707227 */ /* 0x000fc600078e00ff */
[----:B------:R-:W-:Y:S01]  /*10410*/  ISETP.GE.AND P5, PT, R3, RZ, PT ;  /* 0x000000ff0300720c */ /* 0x000fe20003fa6270 */
        /* <DEDUP_REMOVED lines=41> */
.L_x_14211:
        /* <DEDUP_REMOVED lines=8> */
.L_x_14212:
[----:B------:R-:W-:Y:S05]  /*10730*/  BSYNC.RECONVERGENT B0 ;  /* 0x0000000000007941 */ /* 0x000fea0003800200 */
.L_x_14210:
        /* <DEDUP_REMOVED lines=29> */
.L_x_14209:
[----:B------:R-:W-:Y:S05]  /*10910*/  BSYNC.RECONVERGENT B1 ;  /* 0x0000000000017941 */ /* 0x000fea0003800200 */
.L_x_14208:
[----:B-1----:R-:W-:Y:S01]  /*10920*/  IMAD R64, R65, 0x80, R60 ;  /* 0x0000008041407824 */ /* 0x002fe200078e023c */
[----:B------:R-:W-:-:S03]  /*10930*/  LOP3.LUT R184, R184, 0xfffffffe, RZ, 0xc0, !PT ;  /* 0xfffffffeb8b87812 */ /* 0x000fc600078ec0ff */
        /* <DEDUP_REMOVED lines=15> */
[----:B------:R-:W-:-:S02]  /*10a30*/  FSEL R217, R30, -INF , !P3 ;  /* 0xff8000001ed97808 */ /* 0x000fc40005800000 */
[----:B------:R-:W-:Y:S02]  /*10a40*/  LOP3.LUT R184, R184, 0xfffffffd, RZ, 0xc0, !PT ;  /* 0xfffffffdb8b87812 */ /* 0x000fe400078ec0ff */
[----:B------:R-:W-:Y:S02]  /*10a50*/  FSEL R29, R29, -INF , P1 ;  /* 0xff8000001d1d7808 */ /* 0x000fe40000800000 */
[----:B------:R-:W-:Y:S02]  /*10a60*/  @P0 LOP3.LUT R184, R184, 0x2, RZ, 0xfc, !PT ;  /* 0x00000002b8b80812 */ /* 0x000fe400078efcff */
[----:B------:R-:W-:Y:S02]  /*10a70*/  FSEL R215, R31, -INF , P5 ;  /* 0xff8000001fd77808 */ /* 0x000fe40002800000 */
[----:B------:R-:W-:Y:S02]  /*10a80*/  LOP3.LUT P3, RZ, R184, 0x1, RZ, 0xc0, !PT ;  /* 0x00000001b8ff7812 */ /* 0x000fe4000786c0ff */
[----:B------:R-:W-:-:S02]  /*10a90*/  FSEL R31, R29, -INF , !P6 ;  /* 0xff8000001d1f7808 */ /* 0x000fc40007000000 */
[----:B------:R-:W-:Y:S02]  /*10aa0*/  FSEL R215, R215, -INF , !P3 ;  /* 0xff800000d7d77808 */ /* 0x000fe40005800000 */
[-C--:B------:R-:W-:Y:S02]  /*10ab0*/  ISETP.GE.AND P4, PT, R61, R188.reuse, PT ;  /* 0x000000bc3d00720c */ /* 0x080fe40003f86270 */
[C---:B------:R-:W-:Y:S02]  /*10ac0*/  ISETP.GE.AND P1, PT, R3.reuse, R191, PT ;  /* 0x000000bf0300720c */ /* 0x040fe40003f26270 */
[C---:B------:R-:W-:Y:S02]  /*10ad0*/  ISETP.GE.AND P6, PT, R3.reuse, R188, PT ;  /* 0x000000bc0300720c */ /* 0x040fe40003fc6270 */
[C---:B------:R-:W-:Y:S02]  /*10ae0*/  ISETP.GE.AND P3, PT, R3.reuse, R190, PT ;  /* 0x000000be0300720c */ /* 0x040fe40003f66270 */
[----:B------:R-:W-:Y:S01]  /*10af0*/  ISETP.GE.AND P5, PT, R3, R189, PT ;  /* 0x000000bd0300720c */ /* 0x000fe20003fa6270 */
[----:B------:R-:W-:Y:S01]  /*10b00*/  VIADD R3, R64, 0xffffff11 ;  /* 0xffffff1140037836 */ /* 0x000fe20000000000 */
[----:B------:R-:W-:-:S02]  /*10b10*/  FSEL R117, R117, -INF , !P4 ;  /* 0xff80000075757808 */ /* 0x000fc40006000000 */
        /* <DEDUP_REMOVED lines=8> */
[----:B------:R-:W-:Y:S02]  /*10ba0*/  FSEL R221, R25, -INF , !P6 ;  /* 0xff80000019dd7808 */ /* 0x000fe40007000000 */
[----:B------:R-:W-:Y:S02]  /*10bb0*/  FSEL R213, R27, -INF , !P5 ;  /* 0xff8000001bd57808 */ /* 0x000fe40006800000 */
[----:B------:R-:W-:Y:S02]  /*10bc0*/  FSEL R24, R24, -INF , P4 ;  /* 0xff80000018187808 */ /* 0x000fe40002000000 */
[C---:B------:R-:W-:Y:S02]  /*10bd0*/  ISETP.GE.AND P6, PT, R3.reuse, R188, PT ;  /* 0x000000bc0300720c */ /* 0x040fe40003fc6270 */
[----:B------:R-:W-:Y:S01]  /*10be0*/  ISETP.GE.AND P5, PT, R3, R189, PT ;  /* 0x000000bd0300720c */ /* 0x000fe20003fa6270 */
[----:B------:R-:W-:Y:S01]  /*10bf0*/  VIADD R3, R64, 0xffffff19 ;  /* 0xffffff1940037836 */ /* 0x000fe20000000000 */
[----:B------:R-:W-:-:S02]  /*10c00*/  LOP3.LUT P4, RZ, R184, 0x2, RZ, 0xc0, !PT ;  /* 0x00000002b8ff7812 */ /* 0x000fc4000788c0ff */
        /* <DEDUP_REMOVED lines=10> */
[C---:B------:R-:W-:Y:S02]  /*10cb0*/  ISETP.GE.AND P3, PT, R3.reuse, R190, PT ;  /* 0x000000be0300720c */ /* 0x040fe40003f66270 */
[----:B------:R-:W-:-:S02]  /*10cc0*/  ISETP.GE.AND P5, PT, R3, R189, PT ;  /* 0x000000bd0300720c */ /* 0x000fc40003fa6270 */
[----:B------:R-:W-:Y:S01]  /*10cd0*/  P2R R24, PR, RZ, 0x1 ;  /* 0x00000001ff187803 */ /* 0x000fe20000000000 */
[----:B------:R-:W2:Y:S01]  /*10ce0*/  LD.E R3, desc[UR4][R100.64+0xdc] ;  /* 0x0000dc0464037980 */ /* 0x000ea2000c101900 */
[----:B------:R-:W-:Y:S02]  /*10cf0*/  FSEL R20, R20, -INF , P4 ;  /* 0xff80000014147808 */ /* 0x000fe40002000000 */
[----:B------:R-:W-:Y:S01]  /*10d00*/  ISETP.NE.AND P4, PT, R24, RZ, PT ;  /* 0x000000ff1800720c */ /* 0x000fe20003f85270 */
[----:B------:R-:W-:Y:S01]  /*10d10*/  VIADD R24, R64, 0xffffff18 ;  /* 0xffffff1840187836 */ /* 0x000fe20000000000 */
[----:B------:R-:W-:Y:S02]  /*10d20*/  ISETP.GE.AND P0, PT, R28, R190, PT ;  /* 0x000000be1c00720c */ /* 0x000fe40003f06270 */
[----:B------:R-:W-:Y:S02]  /*10d30*/  FSEL R207, R20, -INF , !P4 ;  /* 0xff80000014cf7808 */ /* 0x000fe40006000000 */
[----:B------:R-:W-:-:S02]  /*10d40*/  FSEL R22, R22, -INF , P0 ;  /* 0xff80000016167808 */ /* 0x000fc40000000000 */
[C---:B------:R-:W-:Y:S02]  /*10d50*/  ISETP.GE.AND P0, PT, R24.reuse, R188, PT ;  /* 0x000000bc1800720c */ /* 0x040fe40003f06270 */
[----:B------:R-:W-:Y:S02]  /*10d60*/  ISETP.GE.AND P4, PT, R24, R191, PT ;  /* 0x000000bf1800720c */ /* 0x000fe40003f86270 */
[----:B------:R-:W-:Y:S02]  /*10d70*/  P2R R20, PR, RZ, 0x1 ;  /* 0x00000001ff147803 */ /* 0x000fe40000000000 */
[----:B------:R-:W-:Y:S02]  /*10d80*/  FSEL R219, R26, -INF , !P2 ;  /* 0xff8000001adb7808 */ /* 0x000fe40005000000 */
[----:B------:R-:W-:Y:S02]  /*10d90*/  FSEL R211, R16, -INF , P4 ;  /* 0xff80000010d37808 */ /* 0x000fe40002000000 */
[----:B------:R-:W-:-:S02]  /*10da0*/  ISETP.GE.AND P2, PT, R28, R189, PT ;  /* 0x000000bd1c00720c */ /* 0x000fc40003f46270 */
[----:B------:R-:W-:Y:S01]  /*10db0*/  ISETP.NE.AND P4, PT, R20, RZ, PT ;  /* 0x000000ff1400720c */ /* 0x000fe20003f85270 */
[----:B------:R-:W-:Y:S01]  /*10dc0*/  VIADD R20, R64, 0xffffff20 ;  /* 0xffffff2040147836 */ /* 0x000fe20000000000 */
[----:B------:R-:W-:Y:S02]  /*10dd0*/  ISETP.GE.AND P0, PT, R24, R190, PT ;  /* 0x000000be1800720c */ /* 0x000fe40003f06270 */
[----:B------:R-:W-:Y:S02]  /*10de0*/  FSEL R205, R22, -INF , !P2 ;  /* 0xff80000016cd7808 */ /* 0x000fe40005000000 */
[----:B------:R-:W-:Y:S02]  /*10df0*/  ISETP.GE.AND P2, PT, R24, R189, PT ;  /* 0x000000bd1800720c */ /* 0x000fe40003f46270 */
[----:B------:R-:W-:Y:S02]  /*10e00*/  FSEL R18, R18, -INF , P0 ;  /* 0xff80000012127808 */ /* 0x000fe40000000000 */
[----:B------:R-:W-:-:S02]  /*10e10*/  ISETP.GE.AND P0, PT, R20, R188, PT ;  /* 0x000000bc1400720c */ /* 0x000fc40003f06270 */
[----:B------:R-:W-:Y:S02]  /*10e20*/  FSEL R121, R18, -INF , !P2 ;  /* 0xff80000012797808 */ /* 0x000fe40005000000 */
[----:B------:R-:W-:Y:S02]  /*10e30*/  FSEL R211, R211, -INF , !P4 ;  /* 0xff800000d3d37808 */ /* 0x000fe40006000000 */
[----:B------:R-:W-:Y:S01]  /*10e40*/  P2R R18, PR, RZ, 0x1 ;  /* 0x00000001ff127803 */ /* 0x000fe20000000000 */
[----:B------:R-:W-:Y:S01]  /*10e50*/  VIADD R16, R64, 0xffffff21 ;  /* 0xffffff2140107836 */ /* 0x000fe20000000000 */
[C---:B------:R-:W-:Y:S02]  /*10e60*/  ISETP.GE.AND P4, PT, R20.reuse, R191, PT ;  /* 0x000000bf1400720c */ /* 0x040fe40003f86270 */
[----:B------:R-:W-:Y:S02]  /*10e70*/  FSEL R17, R17, -INF , P1 ;  /* 0xff80000011117808 */ /* 0x000fe40000800000 */
[----:B------:R-:W-:-:S02]  /*10e80*/  ISETP.GE.AND P0, PT, R20, R190, PT ;  /* 0x000000be1400720c */ /* 0x000fc40003f06270 */
[----:B------:R-:W-:Y:S02]  /*10e90*/  ISETP.GE.AND P2, PT, R20, R189, PT ;  /* 0x000000bd1400720c */ /* 0x000fe40003f46270 */
[----:B------:R-:W-:Y:S02]  /*10ea0*/  FSEL R20, R19, -INF , P3 ;  /* 0xff80000013147808 */ /* 0x000fe40001800000 */
[----:B------:R-:W-:Y:S02]  /*10eb0*/  FSEL R19, R17, -INF , !P6 ;  /* 0xff80000011137808 */ /* 0x000fe40007000000 */
[----:B------:R-:W-:Y:S02]  /*10ec0*/  FSEL R17, R20, -INF , !P5 ;  /* 0xff80000014117808 */ /* 0x000fe40006800000 */
[C---:B------:R-:W-:Y:S02]  /*10ed0*/  ISETP.GE.AND P1, PT, R16.reuse, R191, PT ;  /* 0x000000bf1000720c */ /* 0x040fe40003f26270 */
[----:B------:R-:W-:-:S02]  /*10ee0*/  ISETP.GE.AND P6, PT, R16, R188, PT ;  /* 0x000000bc1000720c */ /* 0x000fc40003fc6270 */
[C---:B------:R-:W-:Y:S02]  /*10ef0*/  ISETP.GE.AND P3, PT, R16.reuse, R190, PT ;  /* 0x000000be1000720c */ /* 0x040fe40003f66270 */
[----:B------:R-:W-:Y:S01]  /*10f00*/  ISETP.GE.AND P5, PT, R16, R189, PT ;  /* 0x000000bd1000720c */ /* 0x000fe20003fa6270 */
[----:B------:R-:W-:Y:S01]  /*10f10*/  VIADD R16, R64, 0xffffff28 ;  /* 0xffffff2840107836 */ /* 0x000fe20000000000 */
[----:B------:R-:W-:Y:S01]  /*10f20*/  FSEL R119, R12, -INF , P4 ;  /* 0xff8000000c777808 */ /* 0x000fe20002000000 */
[----:B------:R-:W-:Y:S01]  /*10f30*/  VIADD R12, R64, 0xffffff29 ;  /* 0xffffff29400c7836 */ /* 0x000fe20000000000 */
[----:B------:R-:W-:Y:S02]  /*10f40*/  ISETP.NE.AND P4, PT, R18, RZ, PT ;  /* 0x000000ff1200720c */ /* 0x000fe40003f85270 */
[----:B------:R-:W-:Y:S02]  /*10f50*/  FSEL R14, R14, -INF , P0 ;  /* 0xff8000000e0e7808 */ /* 0x000fe40000000000 */
[----:B------:R-:W-:-:S02]  /*10f60*/  FSEL R199, R13, -INF , P1 ;  /* 0xff8000000dc77808 */ /* 0x000fc40000800000 */
[----:B------:R-:W-:Y:S02]  /*10f70*/  FSEL R15, R15, -INF , P3 ;  /* 0xff8000000f0f7808 */ /* 0x000fe40001800000 */
[C---:B------:R-:W-:Y:S02]  /*10f80*/  ISETP.GE.AND P0, PT, R16.reuse, R188, PT ;  /* 0x000000bc1000720c */ /* 0x040fe40003f06270 */
        /* <DEDUP_REMOVED lines=29> */
[C---:B------:R-:W-:Y:S02]  /*11160*/  ISETP.GE.AND P4, PT, R12.reuse, R191, PT ;  /* 0x000000bf0c00720c */ /* 0x040fe40003f86270 */
[----:B------:R-:W-:-:S02]  /*11170*/  ISETP.GE.AND P0, PT, R12, R190, PT ;  /* 0x000000be0c00720c */ /* 0x000fc40003f06270 */
[----:B------:R-:W-:Y:S02]  /*11180*/  FSEL R193, R10, -INF , !P2 ;  /* 0xff8000000ac17808 */ /* 0x000fe40005000000 */
[----:B------:R-:W-:Y:S02]  /*11190*/  FSEL R145, R4, -INF , P4 ;  /* 0xff80000004917808 */ /* 0x000fe40002000000 */
[----:B------:R-:W-:Y:S02]  /*111a0*/  FSEL R6, R6, -INF , P0 ;  /* 0xff80000006067808 */ /* 0x000fe40000000000 */
[----:B------:R-:W-:Y:S02]  /*111b0*/  ISETP.GE.AND P2, PT, R12, R189, PT ;  /* 0x000000bd0c00720c */ /* 0x000fe40003f46270 */
[----:B------:R-:W-:Y:S02]  /*111c0*/  ISETP.NE.AND P4, PT, R9, RZ, PT ;  /* 0x000000ff0900720c */ /* 0x000fe40003f85270 */
[----:B------:R-:W-:Y:S01]  /*111d0*/  FSEL R157, R5, -INF , P1 ;  /* 0xff800000059d7808 */ /* 0x000fe20000800000 */
[----:B------:R-:W-:Y:S01]  /*111e0*/  VIADD R4, R64, 0xffffff39 ;  /* 0xffffff3940047836 */ /* 0x000fe20000000000 */
[----:B------:R-:W-:Y:S01]  /*111f0*/  ISETP.GE.AND P0, PT, R8, R188, PT ;  /* 0x000000bc0800720c */ /* 0x000fe20003f06270 */
[----:B------:R-:W-:Y:S01]  /*11200*/  LDSM.16.MT88.4 R12, [R162+0x6000] ;  /* 0x00600000a20c783b */ /* 0x000fe20000004200 */
        /* <DEDUP_REMOVED lines=23> */
[----:B------:R-:W-:Y:S02]  /*11380*/  FSEL R139, R104, -INF , !P4 ;  /* 0xff800000688b7808 */ /* 0x000fe40006000000 */
[CC--:B------:R-:W-:Y:S02]  /*11390*/  ISETP.GE.AND P1, PT, R4.reuse, R191.reuse, PT ;  /* 0x000000bf0400720c */ /* 0x0c0fe40003f26270 */
[----:B------:R-:W-:Y:S02]  /*113a0*/  ISETP.GE.AND P3, PT, R4, R190, PT ;  /* 0x000000be0400720c */ /* 0x000fe40003f66270 */
[----:B------:R-:W-:-:S02]  /*113b0*/  ISETP.GE.AND P4, PT, R6, R191, PT ;  /* 0x000000bf0600720c */ /* 0x000fc40003f86270 */
[----:B------:R-:W-:Y:S02]  /*113c0*/  FSEL R133, R106, -INF , !P2 ;  /* 0xff8000006a857808 */ /* 0x000fe40005000000 */
[----:B------:R-:W-:Y:S02]  /*113d0*/  P2R R5, PR, RZ, 0x1 ;  /* 0x00000001ff057803 */ /* 0x000fe40000000000 */
[C---:B------:R-:W-:Y:S02]  /*113e0*/  ISETP.GE.AND P0, PT, R6.reuse, R190, PT ;  /* 0x000000be0600720c */ /* 0x040fe40003f06270 */
[----:B------:R-:W-:Y:S01]  /*113f0*/  ISETP.GE.AND P2, PT, R6, R189, PT ;  /* 0x000000bd0600720c */ /* 0x000fe20003f46270 */
[----:B------:R-:W-:Y:S01]  /*11400*/  VIADD R6, R64, 0xffffff50 ;  /* 0xffffff5040067836 */ /* 0x000fe20000000000 */
[----:B------:R-:W-:Y:S02]  /*11410*/  FSEL R157, R157, -INF , !P6 ;  /* 0xff8000009d9d7808 */ /* 0x000fe40007000000 */
[----:B------:R-:W-:-:S02]  /*11420*/  FSEL R153, R7, -INF , !P5 ;  /* 0xff80000007997808 */ /* 0x000fc40006800000 */
[C---:B------:R-:W-:Y:S02]  /*11430*/  ISETP.GE.AND P6, PT, R4.reuse, R188, PT ;  /* 0x000000bc0400720c */ /* 0x040fe40003fc6270 */
[----:B------:R-:W-:Y:S01]  /*11440*/  ISETP.GE.AND P5, PT, R4, R189, PT ;  /* 0x000000bd0400720c */ /* 0x000fe20003fa6270 */
[----:B------:R-:W-:Y:S01]  /*11450*/  VIADD R4, R64, 0xffffff41 ;  /* 0xffffff4140047836 */ /* 0x000fe20000000000 */
[----:B------:R-:W-:Y:S02]  /*11460*/  FSEL R109, R109, -INF , P1 ;  /* 0xff8000006d6d7808 */ /* 0x000fe40000800000 */
[----:B------:R-:W-:Y:S02]  /*11470*/  FSEL R111, R111, -INF , P3 ;  /* 0xff8000006f6f7808 */ /* 0x000fe40001800000 */
[----:B------:R-:W-:Y:S02]  /*11480*/  FSEL R56, R56, -INF , P4 ;  /* 0xff80000038387808 */ /* 0x000fe40002000000 */
[----:B------:R-:W-:-:S02]  /*11490*/  ISETP.NE.AND P4, PT, R5, RZ, PT ;  /* 0x000000ff0500720c */ /* 0x000fc40003f85270 */
        /* <DEDUP_REMOVED lines=9> */
[----:B------:R-:W-:Y:S02]  /*11530*/  FSEL R137, R56, -INF , !P4 ;  /* 0xff80000038897808 */ /* 0x000fe40006000000 */
[----:B------:R-:W-:Y:S02]  /*11540*/  ISETP.GE.AND P4, PT, R6, R191, PT ;  /* 0x000000bf0600720c */ /* 0x000fe40003f86270 */
[----:B------:R-:W-:Y:S02]  /*11550*/  P2R R5, PR, RZ, 0x1 ;  /* 0x00000001ff057803 */ /* 0x000fe40000000000 */
[----:B------:R-:W-:-:S02]  /*11560*/  FSEL R105, R105, -INF , P1 ;  /* 0xff80000069697808 */ /* 0x000fc40000800000 */
        /* <DEDUP_REMOVED lines=26> */
[----:B------:R-:W-:-:S02]  /*11710*/  FSEL R129, R58, -INF , !P2 ;  /* 0xff8000003a817808 */ /* 0x000fc40005000000 */
[----:B------:R-:W-:Y:S02]  /*11720*/  ISETP.GE.AND P2, PT, R6, R189, PT ;  /* 0x000000bd0600720c */ /* 0x000fe40003f46270 */
[----:B------:R-:W-:Y:S02]  /*11730*/  @P0 LOP3.LUT R184, R184, 0x1, RZ, 0xfc, !PT ;  /* 0x00000001b8b80812 */ /* 0x000fe400078efcff */
[----:B------:R-:W-:Y:S02]  /*11740*/  FSEL R109, R52, -INF , !P4 ;  /* 0xff800000346d7808 */ /* 0x000fe40006000000 */
[----:B------:R-:W-:Y:S02]  /*11750*/  FSEL R105, R54, -INF , !P2 ;  /* 0xff80000036697808 */ /* 0x000fe40005000000 */
        /* <DEDUP_REMOVED lines=9> */
[----:B------:R-:W-:Y:S02]  /*117f0*/  FSEL R50, R50, -INF , P0 ;  /* 0xff80000032327808 */ /* 0x000fe40000000000 */
        /* <DEDUP_REMOVED lines=10> */
[----:B------:R-:W-:Y:S02]  /*118a0*/  LOP3.LUT R184, R184, 0xfffffffe, RZ, 0xc0, !PT ;  /* 0xfffffffeb8b87812 */ /* 0x000fe400078ec0ff */
[----:B------:R-:W-:Y:S02]  /*118b0*/  ISETP.GE.AND P1, PT, R4, R188, PT ;  /* 0x000000bc0400720c */ /* 0x000fe40003f26270 */
[----:B------:R-:W-:-:S02]  /*118c0*/  FSEL R115, R48, -INF , !P5 ;  /* 0xff80000030737808 */ /* 0x000fc40006800000 */
[----:B------:R-:W-:Y:S02]  /*118d0*/  ISETP.GE.AND P5, PT, R5, R191, PT ;  /* 0x000000bf0500720c */ /* 0x000fe40003fa6270 */
[----:B------:R-:W-:Y:S02]  /*118e0*/  @P0 LOP3.LUT R184, R184, 0x1, RZ, 0xfc, !PT ;  /* 0x00000001b8b80812 */ /* 0x000fe400078efcff */
[----:B------:R-:W-:Y:S02]  /*118f0*/  FSEL R61, R50, -INF , !P2 ;  /* 0xff800000323d7808 */ /* 0x000fe40005000000 */
[----:B------:R-:W-:Y:S02]  /*11900*/  FSEL R44, R44, -INF , P5 ;  /* 0xff8000002c2c7808 */ /* 0x000fe40002800000 */
[----:B------:R-:W-:Y:S02]  /*11910*/  LOP3.LUT P2, RZ, R184, 0x1, RZ, 0xc0, !PT ;  /* 0x00000001b8ff7812 */ /* 0x000fe4000784c0ff */
[----:B------:R-:W-:-:S02]  /*11920*/  ISETP.GE.AND P5, PT, R4, R189, PT ;  /* 0x000000bd0400720c */ /* 0x000fc40003fa6270 */
[----:B------:R-:W-:Y:S02]  /*11930*/  LOP3.LUT R184, R184, 0xfffffffd, RZ, 0xc0, !PT ;  /* 0xfffffffdb8b87812 */ /* 0x000fe400078ec0ff */
[C---:B------:R-:W-:Y:S02]  /*11940*/  ISETP.GE.AND P0, PT, R5.reuse, R190, PT ;  /* 0x000000be0500720c */ /* 0x040fe40003f06270 */
[----:B------:R-:W-:Y:S01]  /*11950*/  ISETP.GE.AND P4, PT, R5, R189, PT ;  /* 0x000000bd0500720c */ /* 0x000fe20003f86270 */
[----:B------:R-:W-:Y:S01]  /*11960*/  VIADD R5, R64, 0xffffff68 ;  /* 0xffffff6840057836 */ /* 0x000fe20000000000 */
[----:B------:R-:W-:Y:S02]  /*11970*/  FSEL R51, R51, -INF , P3 ;  /* 0xff80000033337808 */ /* 0x000fe40001800000 */
[----:B------:R-:W-:Y:S02]  /*11980*/  ISETP.GE.AND P3, PT, R4, R191, PT ;  /* 0x000000bf0400720c */ /* 0x000fe40003f66270 */
[----:B------:R-:W-:-:S02]  /*11990*/  @P1 LOP3.LUT R184, R184, 0x2, RZ, 0xfc, !PT ;  /* 0x00000002b8b81812 */ /* 0x000fc400078efcff */
[----:B------:R-:W-:Y:S02]  /*119a0*/  FSEL R45, R45, -INF , P3 ;  /* 0xff8000002d2d7808 */ /* 0x000fe40001800000 */
[----:B------:R-:W-:Y:S02]  /*119b0*/  LOP3.LUT R184, R184, 0xfffffffb, RZ, 0xc0, !PT ;  /* 0xfffffffbb8b87812 */ /* 0x000fe400078ec0ff */
[----:B------:R-:W-:Y:S02]  /*119c0*/  ISETP.GE.AND P3, PT, R5, R189, PT ;  /* 0x000000bd0500720c */ /* 0x000fe40003f66270 */
[----:B------:R-:W-:Y:S02]  /*119d0*/  FSEL R46, R46, -INF , P0 ;  /* 0xff8000002e2e7808 */ /* 0x000fe40000000000 */
[----:B------:R-:W-:Y:S02]  /*119e0*/  FMNMX3.FTZ R8, R2, R117, R31, !PT ;  /* 0x0000007502087276 */ /* 0x000fe4000781001f */
[----:B------:R-:W-:Y:S01]  /*119f0*/  ISETP.GE.AND P1, PT, R4, R190, PT ;  /* 0x000000be0400720c */ /* 0x000fe20003f26270 */
[----:B------:R-:W-:Y:S01]  /*11a00*/  VIADD R4, R64, 0xffffff69 ;  /* 0xffffff6940047836 */ /* 0x000fe20000000000 */
[----:B------:R-:W-:-:S02]  /*11a10*/  @P5 LOP3.LUT R184, R184, 0x4, RZ, 0xfc, !PT ;  /* 0x00000004b8b85812 */ /* 0x000fc400078efcff */
[----:B------:R-:W-:Y:S02]  /*11a20*/  FSEL R49, R46, -INF , !P4 ;  /* 0xff8000002e317808 */ /* 0x000fe40006000000 */
[----:B------:R-:W-:Y:S02]  /*11a30*/  ISETP.GE.AND P0, PT, R5, R190, PT ;  /* 0x000000be0500720c */ /* 0x000fe40003f06270 */
[----:B------:R-:W-:Y:S02]  /*11a40*/  FMNMX3.FTZ R8, R8, R223, R221, !PT ;  /* 0x000000df08087276 */ /* 0x000fe400078100dd */
[C---:B------:R-:W-:Y:S02]  /*11a50*/  LOP3.LUT P4, RZ, R184.reuse, 0x2, RZ, 0xc0, !PT ;  /* 0x00000002b8ff7812 */ /* 0x040fe4000788c0ff */
[----:B------:R-:W-:Y:S02]  /*11a60*/  FSEL R47, R47, -INF , P1 ;  /* 0xff8000002f2f7808 */ /* 0x000fe40000800000 */
[----:B------:R-:W-:-:S02]  /*11a70*/  LOP3.LUT R184, R184, 0xfffffffe, RZ, 0xc0, !PT ;  /* 0xfffffffeb8b87812 */ /* 0x000fc400078ec0ff */
[----:B------:R-:W-:Y:S02]  /*11a80*/  ISETP.GE.AND P1, PT, R4, R191, PT ;  /* 0x000000bf0400720c */ /* 0x000fe40003f26270 */
[----:B------:R-:W-:Y:S02]  /*11a90*/  FSEL R42, R42, -INF , P0 ;  /* 0xff8000002a2a7808 */ /* 0x000fe40000000000 */
[----:B------:R-:W-:Y:S02]  /*11aa0*/  FMNMX3.FTZ R8, R8, R207, R209, !PT ;  /* 0x000000cf08087276 */ /* 0x000fe400078100d1 */
[----:B------:R-:W-:Y:S02]  /*11ab0*/  ISETP.GE.AND P0, PT, R4, R190, PT ;  /* 0x000000be0400720c */ /* 0x000fe40003f06270 */
[----:B------:R-:W-:Y:S02]  /*11ac0*/  @P3 LOP3.LUT R184, R184, 0x1, RZ, 0xfc, !PT ;  /* 0x00000001b8b83812 */ /* 0x000fe400078efcff */
[----:B------:R-:W-:-:S02]  /*11ad0*/  FSEL R103, R51, -INF , !P6 ;  /* 0xff80000033677808 */ /* 0x000fc40007000000 */
[C---:B------:R-:W-:Y:S02]  /*11ae0*/  ISETP.GE.AND P3, PT, R4.reuse, R188, PT ;  /* 0x000000bc0400720c */ /* 0x040fe40003f66270 */
[----:B------:R-:W-:Y:S02]  /*11af0*/  FSEL R6, R41, -INF , P1 ;  /* 0xff80000029067808 */ /* 0x000fe40000800000 */
[----:B------:R-:W-:Y:S02]  /*11b00*/  ISETP.GE.AND P6, PT, R4, R189, PT ;  /* 0x000000bd0400720c */ /* 0x000fe40003fc6270 */
[----:B------:R-:W-:Y:S02]  /*11b10*/  FMNMX3.FTZ R8, R8, R211, R19, !PT ;  /* 0x000000d308087276 */ /* 0x000fe40007810013 */
[----:B------:R-:W-:Y:S02]  /*11b20*/  FSEL R4, R43, -INF , P0 ;  /* 0xff8000002b047808 */ /* 0x000fe40000000000 */
[----:B------:R-:W-:-:S02]  /*11b30*/  FSEL R43, R45, -INF , !P4 ;  /* 0xff8000002d2b7808 */ /* 0x000fc40006000000 */
[----:B------:R-:W-:Y:S02]  /*11b40*/  FSEL R45, R6, -INF , !P3 ;  /* 0xff800000062d7808 */ /* 0x000fe40005800000 */
[----:B------:R-:W-:Y:S02]  /*11b50*/  FMNMX3.FTZ R6, R8, R119, R199, !PT ;  /* 0x0000007708067276 */ /* 0x000fe400078100c7 */
[----:B------:R-:W-:-:S04]  /*11b60*/  FMNMX3.FTZ R8, R0, R217, R215, !PT ;  /* 0x000000d900087276 */ /* 0x000fc800078100d7 */
[----:B------:R-:W-:-:S04]  /*11b70*/  FMNMX3.FTZ R8, R8, R219, R213, !PT ;  /* 0x000000db08087276 */ /* 0x000fc800078100d5 */
[----:B------:R-:W-:Y:S01]  /*11b80*/  FMNMX3.FTZ R8, R8, R205, R203, !PT ;  /* 0x000000cd08087276 */ /* 0x000fe200078100cb */
[----:B------:R-:W-:Y:S01]  /*11b90*/  VIADD R7, R64, 0xffffff70 ;  /* 0xffffff7040077836 */ /* 0x000fe20000000000 */
[----:B------:R-:W-:Y:S02]  /*11ba0*/  FMNMX3.FTZ R6, R6, R201, R195, !PT ;  /* 0x000000c906067276 */ /* 0x000fe400078100c3 */
[----:B------:R-:W-:Y:S02]  /*11bb0*/  FMNMX3.FTZ R8, R8, R121, R17, !PT ;  /* 0x0000007908087276 */ /* 0x000fe40007810011 */
[----:B------:R-:W-:Y:S02]  /*11bc0*/  ISETP.GE.AND P0, PT, R7, R191, PT ;  /* 0x000000bf0700720c */ /* 0x000fe40003f06270 */
[----:B------:R-:W-:Y:S02]  /*11bd0*/  FMNMX3.FTZ R8, R8, R135, R123, !PT ;  /* 0x0000008708087276 */ /* 0x000fe4000781007b */
[----:B------:R-:W-:-:S02]  /*11be0*/  FMNMX3.FTZ R6, R6, R145, R157, !PT ;  /* 0x0000009106067276 */ /* 0x000fc4000781009d */
[----:B------:R-:W-:Y:S02]  /*11bf0*/  FSEL R51, R44, -INF , !P2 ;  /* 0xff8000002c337808 */ /* 0x000fe40005000000 */
[----:B------:R-:W-:Y:S02]  /*11c00*/  FMNMX3.FTZ R8, R8, R193, R149, !PT ;  /* 0x000000c108087276 */ /* 0x000fe40007810095 */
[C---:B------:R-:W-:Y:S02]  /*11c10*/  ISETP.GE.AND P2, PT, R5.reuse, R191, PT ;  /* 0x000000bf0500720c */ /* 0x040fe40003f46270 */
[-C--:B------:R-:W-:Y:S01]  /*11c20*/  ISETP.GE.AND P5, PT, R5, R188.reuse, PT ;  /* 0x000000bc0500720c */ /* 0x080fe20003fa6270 */
[----:B------:R-:W-:Y:S01]  /*11c30*/  VIADD R5, R64, 0xffffff71 ;  /* 0xffffff7140057836 */ /* 0x000fe20000000000 */
        /* <DEDUP_REMOVED lines=15> */
[----:B------:R-:W-:-:S02]  /*11d30*/  FMNMX3.FTZ R8, R8, R133, R127, !PT ;  /* 0x0000008508087276 */ /* 0x000fc4000781007f */
[----:B------:R-:W-:Y:S02]  /*11d40*/  ISETP.GE.AND P0, PT, R5, R191, PT ;  /* 0x000000bf0500720c */ /* 0x000fe40003f06270 */
[----:B------:R-:W-:Y:S02]  /*11d50*/  FSEL R40, R40, -INF , P2 ;  /* 0xff80000028287808 */ /* 0x000fe40001000000 */
[----:B------:R-:W-:Y:S02]  /*11d60*/  FMNMX3.FTZ R6, R6, R109, R113, !PT ;  /* 0x0000006d06067276 */ /* 0x000fe40007810071 */
[----:B------:R-:W-:Y:S02]  /*11d70*/  ISETP.GE.AND P2, PT, R7, R190, PT ;  /* 0x000000be0700720c */ /* 0x000fe40003f46270 */
[----:B------:R-:W-:Y:S02]  /*11d80*/  FSEL R28, R37, -INF , P3 ;  /* 0xff800000251c7808 */ /* 0x000fe40001800000 */
[----:B------:R-:W-:-:S02]  /*11d90*/  FMNMX3.FTZ R8, R8, R129, R125, !PT ;  /* 0x0000008108087276 */ /* 0x000fc4000781007d */
[----:B------:R-:W-:Y:S02]  /*11da0*/  FSEL R30, R32, -INF , P0 ;  /* 0xff800000201e7808 */ /* 0x000fe40000000000 */
[----:B------:R-:W-:Y:S02]  /*11db0*/  FMNMX3.FTZ R6, R6, R115, R111, !PT ;  /* 0x0000007306067276 */ /* 0x000fe4000781006f */
[----:B------:R-:W-:Y:S02]  /*11dc0*/  ISETP.GE.AND P0, PT, R64, R191, PT ;  /* 0x000000bf4000720c */ /* 0x000fe40003f06270 */
[----:B------:R-:W-:Y:S02]  /*11dd0*/  FSEL R27, R38, -INF , P2 ;  /* 0xff800000261b7808 */ /* 0x000fe40001000000 */
[----:B------:R-:W-:Y:S02]  /*11de0*/  LOP3.LUT P2, RZ, R184, 0x4, RZ, 0xc0, !PT ;  /* 0x00000004b8ff7812 */ /* 0x000fe4000784c0ff */
[----:B------:R-:W-:-:S02]  /*11df0*/  FSEL R28, R28, -INF , !P1 ;  /* 0xff8000001c1c7808 */ /* 0x000fc40004800000 */
[----:B------:R-:W-:Y:S02]  /*11e00*/  FMNMX3.FTZ R8, R8, R105, R57, !PT ;  /* 0x0000006908087276 */ /* 0x000fe40007810039 */
[----:B------:R-:W-:Y:S02]  /*11e10*/  ISETP.GE.AND P1, PT, R5, R188, PT ;  /* 0x000000bc0500720c */ /* 0x000fe40003f26270 */
[----:B------:R-:W-:Y:S02]  /*11e20*/  FSEL R41, R40, -INF , !P5 ;  /* 0xff80000028297808 */ /* 0x000fe40006800000 */
[----:B------:R-:W-:Y:S02]  /*11e30*/  FMNMX3.FTZ R6, R6, R51, R43, !PT ;  /* 0x0000003306067276 */ /* 0x000fe4000781002b */
[----:B------:R-:W-:Y:S02]  /*11e40*/  FSEL R29, R33, -INF , P0 ;  /* 0xff800000211d7808 */ /* 0x000fe40000000000 */
[----:B------:R-:W-:-:S02]  /*11e50*/  LOP3.LUT P0, RZ, R184, 0x1, RZ, 0xc0, !PT ;  /* 0x00000001b8ff7812 */ /* 0x000fc4000780c0ff */
[----:B------:R-:W-:Y:S02]  /*11e60*/  FSEL R47, R47, -INF , !P2 ;  /* 0xff8000002f2f7808 */ /* 0x000fe40005000000 */
[----:B------:R-:W-:Y:S02]  /*11e70*/  FMNMX3.FTZ R8, R8, R61, R103, !PT ;  /* 0x0000003d08087276 */ /* 0x000fe40007810067 */
[----:B------:R-:W-:Y:S02]  /*11e80*/  ISETP.GE.AND P5, PT, R7, R189, PT ;  /* 0x000000bd0700720c */ /* 0x000fe40003fa6270 */
[----:B------:R-:W-:Y:S02]  /*11e90*/  FSEL R30, R30, -INF , !P1 ;  /* 0xff8000001e1e7808 */ /* 0x000fe40004800000 */
[----:B------:R-:W-:Y:S02]  /*11ea0*/  ISETP.GE.AND P1, PT, R64, R188, PT ;  /* 0x000000bc4000720c */ /* 0x000fe40003f26270 */
[----:B------:R-:W-:-:S02]  /*11eb0*/  FMNMX3.FTZ R7, R6, R41, R45, !PT ;  /* 0x0000002906077276 */ /* 0x000fc4000781002d */
[----:B------:R-:W-:Y:S02]  /*11ec0*/  FSEL R39, R42, -INF , !P0 ;  /* 0xff8000002a277808 */ /* 0x000fe40004000000 */
[----:B------:R-:W-:Y:S02]  /*11ed0*/  FSEL R37, R4, -INF , !P6 ;  /* 0xff80000004257808 */ /* 0x000fe40007000000 */
[-C--:B------:R-:W-:Y:S02]  /*11ee0*/  ISETP.GE.AND P3, PT, R5, R190.reuse, PT ;  /* 0x000000be0500720c */ /* 0x080fe40003f66270 */
[----:B------:R-:W-:Y:S02]  /*11ef0*/  ISETP.GE.AND P0, PT, R64, R190, PT ;  /* 0x000000be4000720c */ /* 0x000fe40003f06270 */
[----:B------:R-:W-:Y:S02]  /*11f00*/  FMNMX3.FTZ R4, R8, R49, R47, !PT ;  /* 0x0000003108047276 */ /* 0x000fe4000781002f */
[----:B------:R-:W-:-:S02]  /*11f10*/  FSEL R29, R29, -INF , !P1 ;  /* 0xff8000001d1d7808 */ /* 0x000fc40004800000 */
[----:B------:R-:W-:Y:S02]  /*11f20*/  FMNMX3.FTZ R6, R7, R26, R28, !PT ;  /* 0x0000001a07067276 */ /* 0x000fe4000781001c */
[-C--:B------:R-:W-:Y:S02]  /*11f30*/  ISETP.GE.AND P2, PT, R5, R189.reuse, PT ;  /* 0x000000bd0500720c */ /* 0x080fe40003f46270 */
[----:B------:R-:W-:Y:S02]  /*11f40*/  ISETP.GE.AND P1, PT, R64, R189, PT ;  /* 0x000000bd4000720c */ /* 0x000fe40003f26270 */
[----:B------:R-:W-:Y:S02]  /*11f50*/  FSEL R23, R34, -INF , P3 ;  /* 0xff80000022177808 */ /* 0x000fe40001800000 */
[----:B------:R-:W-:Y:S02]  /*11f60*/  FSEL R21, R35, -INF , P0 ;  /* 0xff80000023157808 */ /* 0x000fe40000000000 */
[----:B------:R-:W-:-:S02]  /*11f70*/  FSEL R27, R27, -INF , !P5 ;  /* 0xff8000001b1b7808 */ /* 0x000fc40006800000 */
[----:B------:R-:W-:Y:S02]  /*11f80*/  FSEL R25, R25, -INF , !P4 ;  /* 0xff80000019197808 */ /* 0x000fe40006000000 */
[----:B------:R-:W-:Y:S02]  /*11f90*/  FMNMX3.FTZ R4, R4, R39, R37, !PT ;  /* 0x0000002704047276 */ /* 0x000fe40007810025 */
[----:B------:R-:W-:Y:S02]  /*11fa0*/  FMNMX3.FTZ R5, R6, R30, R29, !PT ;  /* 0x0000001e06057276 */ /* 0x000fe4000781001d */
        /* <DEDUP_REMOVED lines=25> */
[-CC-:B------:R-:W-:Y:S01]  /*12140*/  FFMA.FTZ R117, R117, R3.reuse, -R32.reuse ;  /* 0x0000000375757223 */ /* 0x180fe20000010820 */
[----:B------:R-:W-:Y:S01]  /*12150*/  FMUL.FTZ R46, R3, R0 ;  /* 0x00000000032e7220 */ /* 0x000fe20000410000 */
[-CC-:B------:R-:W-:Y:S01]  /*12160*/  FFMA.FTZ R34, R223, R3.reuse, -R32.reuse ;  /* 0x00000003df227223 */ /* 0x180fe20000010820 */
[-C--:B------:R-:W-:Y:S01]  /*12170*/  FFMA.FTZ R31, R221, R3.reuse, -R32 ;  /* 0x00000003dd1f7223 */ /* 0x080fe20000010820 */
[-CC-:B------:R-:W-:Y:S01]  /*12180*/  FFMA.FTZ R44, R217, R3.reuse, -R24.reuse ;  /* 0x00000003d92c7223 */ /* 0x180fe20000010818 */
[-CC-:B------:R-:W-:Y:S01]  /*12190*/  FFMA.FTZ R35, R215, R3.reuse, -R24.reuse ;  /* 0x00000003d7237223 */ /* 0x180fe20000010818 */
[-CC-:B------:R-:W-:Y:S01]  /*121a0*/  FFMA.FTZ R33, R219, R3.reuse, -R24.reuse ;  /* 0x00000003db217223 */ /* 0x180fe20000010818 */
[----:B------:R-:W-:Y:S01]  /*121b0*/  FFMA.FTZ R0, R213, R3, -R24 ;  /* 0x00000003d5007223 */ /* 0x000fe20000010818 */
[----:B------:R-:W-:Y:S08]  /*121c0*/  MUFU.EX2 R117, R117 ;  /* 0x0000007500757308 */ /* 0x000ff00000000800 */
[----:B------:R-:W1:Y:S08]  /*121d0*/  MUFU.EX2 R36, R36 ;  /* 0x0000002400247308 */ /* 0x000e700000000800 */
        /* <DEDUP_REMOVED lines=8> */
[----:B-1----:R-:W-:Y:S01]  /*12260*/  F2FP.F16.F32.PACK_AB R4, R36, R117 ;  /* 0x000000752404723e */ /* 0x002fe200000000ff */
[----:B--2---:R-:W-:Y:S01]  /*12270*/  FMUL.FTZ R96, R96, R48 ;  /* 0x0000003060607220 */ /* 0x004fe20000410000 */
[----:B------:R-:W-:Y:S01]  /*12280*/  F2FP.F16.F32.PACK_AB R6, R31, R34 ;  /* 0x000000221f06723e */ /* 0x000fe200000000ff */
[----:B------:R-:W-:Y:S01]  /*12290*/  FMUL.FTZ R97, R97, R48 ;  /* 0x0000003061617220 */ /* 0x000fe20000410000 */
[----:B------:R-:W-:Y:S01]  /*122a0*/  F2FP.F16.F32.PACK_AB R5, R35, R44 ;  /* 0x0000002c2305723e */ /* 0x000fe200000000ff */
[-C--:B------:R-:W-:Y:S01]  /*122b0*/  FMUL.FTZ R92, R92, R48.reuse ;  /* 0x000000305c5c7220 */ /* 0x080fe20000410000 */
[----:B------:R-:W-:Y:S01]  /*122c0*/  FMUL.FTZ R93, R93, R48 ;  /* 0x000000305d5d7220 */ /* 0x000fe20000410000 */
[-C--:B---3--:R-:W-:Y:S01]  /*122d0*/  FMUL.FTZ R98, R98, R46.reuse ;  /* 0x0000002e62627220 */ /* 0x088fe20000410000 */
[-C--:B------:R-:W-:Y:S01]  /*122e0*/  FMUL.FTZ R99, R99, R46.reuse ;  /* 0x0000002e63637220 */ /* 0x080fe20000410000 */
[-C--:B------:R-:W-:Y:S01]  /*122f0*/  FMUL.FTZ R94, R94, R46.reuse ;  /* 0x0000002e5e5e7220 */ /* 0x080fe20000410000 */
[----:B------:R-:W-:Y:S01]  /*12300*/  FMUL.FTZ R95, R95, R46 ;  /* 0x0000002e5f5f7220 */ /* 0x000fe20000410000 */
[----:B----4-:R-:W-:-:S07]  /*12310*/  F2FP.F16.F32.PACK_AB R7, R0, R33 ;  /* 0x000000210007723e */ /* 0x010fce00000000ff */
[C---:B------:R-:W-:Y:S08]  /*12320*/  HMMA.16816.F32 R96, R4.reuse, R8, R96 ;  /* 0x000000080460723c */ /* 0x040ff00000001860 */
[C---:B------:R-:W-:Y:S01]  /*12330*/  HMMA.16816.F32 R92, R4.reuse, R10, R92 ;  /* 0x0000000a045c723c */ /* 0x040fe2000000185c */
        /* <DEDUP_REMOVED lines=11> */
[----:B------:R-:W-:Y:S01]  /*123f0*/  HMMA.16816.F32 R88, R4, R12, R88 ;  /* 0x0000000c0458723c */ /* 0x000fe20000001858 */
[-C--:B------:R-:W-:Y:S01]  /*12400*/  FMUL.FTZ R82, R82, R46.reuse ;  /* 0x0000002e52527220 */ /* 0x080fe20000410000 */
[----:B------:R-:W-:Y:S01]  /*12410*/  FMUL.FTZ R83, R83, R46 ;  /* 0x0000002e53537220 */ /* 0x000fe20000410000 */
[-C--:B------:R-:W-:Y:S01]  /*12420*/  FMUL.FTZ R76, R76, R48.reuse ;  /* 0x000000304c4c7220 */ /* 0x080fe20000410000 */
[----:B------:R-:W-:Y:S01]  /*12430*/  FMUL.FTZ R77, R77, R48 ;  /* 0x000000304d4d7220 */ /* 0x000fe20000410000 */
[-C--:B------:R-:W-:Y:S01]  /*12440*/  FMUL.FTZ R78, R78, R46.reuse ;  /* 0x0000002e4e4e7220 */ /* 0x080fe20000410000 */
[----:B------:R-:W-:-:S02]  /*12450*/  FMUL.FTZ R79, R79, R46 ;  /* 0x0000002e4f4f7220 */ /* 0x000fc40000410000 */
        /* <DEDUP_REMOVED lines=12> */
[----:B------:R-:W1:Y:S01]  /*12520*/  LDSM.16.MT88.4 R8, [R166+0x6800] ;  /* 0x00680000a608783b */ /* 0x000e620000004200 */
[----:B------:R-:W-:Y:S01]  /*12530*/  MUFU.EX2 R59, R59 ;  /* 0x0000003b003b7308 */ /* 0x000fe20000000800 */
[-C--:B------:R-:W-:Y:S01]  /*12540*/  FMUL.FTZ R72, R72, R48.reuse ;  /* 0x0000003048487220 */ /* 0x080fe20000410000 */
[----:B------:R-:W-:Y:S01]  /*12550*/  FMUL.FTZ R73, R73, R48 ;  /* 0x0000003049497220 */ /* 0x000fe20000410000 */
[-C--:B------:R-:W-:Y:S01]  /*12560*/  FMUL.FTZ R74, R74, R46.reuse ;  /* 0x0000002e4a4a7220 */ /* 0x080fe20000410000 */
[----:B------:R-:W-:Y:S01]  /*12570*/  FMUL.FTZ R75, R75, R46 ;  /* 0x0000002e4b4b7220 */ /* 0x000fe20000410000 */
[-C--:B------:R-:W-:Y:S01]  /*12580*/  FMUL.FTZ R68, R68, R48.reuse ;  /* 0x0000003044447220 */ /* 0x080fe20000410000 */
[----:B------:R-:W-:Y:S01]  /*12590*/  FMUL.FTZ R69, R69, R48 ;  /* 0x0000003045457220 */ /* 0x000fe20000410000 */
[-C--:B------:R-:W-:Y:S01]  /*125a0*/  FMUL.FTZ R70, R70, R46.reuse ;  /* 0x0000002e46467220 */ /* 0x080fe20000410000 */
[----:B------:R-:W3:Y:S01]  /*125b0*/  MUFU.EX2 R40, R40 ;  /* 0x0000002800287308 */ /* 0x000ee20000000800 */
[----:B------:R-:W-:Y:S01]  /*125c0*/  FMUL.FTZ R71, R71, R46 ;  /* 0x0000002e47477220 */ /* 0x000fe20000410000 */
[----:B------:R-:W-:Y:S06]  /*125d0*/  LDSM.16.MT88.4 R16, [R162+0x6800] ;  /* 0x00680000a210783b */ /* 0x000fec0000004200 */
        /* <DEDUP_REMOVED lines=23> */
[C---:B--2---:R-:W-:Y:S08]  /*12750*/  HMMA.16816.F32 R80, R4.reuse, R12, R80 ;  /* 0x0000000c0450723c */ /* 0x044ff00000001850 */
[C---:B------:R-:W-:Y:S01]  /*12760*/  HMMA.16816.F32 R76, R4.reuse, R14, R76 ;  /* 0x0000000e044c723c */ /* 0x040fe2000000184c */
[----:B------:R-:W2:Y:S01]  /*12770*/  LDSM.16.MT88.4 R12, [R166+0x7000] ;  /* 0x00700000a60c783b */ /* 0x000ea20000004200 */
[----:B------:R-:W-:Y:S01]  /*12780*/  FFMA.FTZ R56, R149, R3, -R24 ;  /* 0x0000000395387223 */ /* 0x000fe20000010818 */
[----:B------:R-:W-:Y:S05]  /*12790*/  MUFU.EX2 R121, R121 ;  /* 0x0000007900797308 */ /* 0x000fea0000000800 */
        /* <DEDUP_REMOVED lines=12> */
[----:B---3--:R-:W-:Y:S01]  /*12860*/  F2FP.F16.F32.PACK_AB R4, R52, R121 ;  /* 0x000000793404723e */ /* 0x008fe200000000ff */
[----:B------:R-:W-:Y:S01]  /*12870*/  FFMA.FTZ R149, R145, R3, -R32 ;  /* 0x0000000391957223 */ /* 0x000fe20000010820 */
[----:B----4-:R-:W-:-:S02]  /*12880*/  F2FP.F16.F32.PACK_AB R6, R50, R119 ;  /* 0x000000773206723e */ /* 0x010fc400000000ff */
[----:B-----5:R-:W-:Y:S02]  /*12890*/  F2FP.F16.F32.PACK_AB R5, R135, R54 ;  /* 0x000000368705723e */ /* 0x020fe400000000ff */
[----:B--2---:R-:W-:Y:S01]  /*128a0*/  F2FP.F16.F32.PACK_AB R7, R56, R123 ;  /* 0x0000007b3807723e */ /* 0x004fe200000000ff */
[-CC-:B------:R-:W-:Y:S01]  /*128b0*/  FFMA.FTZ R64, R157, R3.reuse, -R32.reuse ;  /* 0x000000039d407223 */ /* 0x180fe20000010820 */
[-C--:B------:R-:W-:Y:S01]  /*128c0*/  FFMA.FTZ R58, R177, R3.reuse, -R32 ;  /* 0x00000003b13a7223 */ /* 0x080fe20000010820 */
[-CC-:B------:R-:W-:Y:S01]  /*128d0*/  FFMA.FTZ R102, R155, R3.reuse, -R24.reuse ;  /* 0x000000039b667223 */ /* 0x180fe20000010818 */
[-CC-:B------:R-:W-:Y:S01]  /*128e0*/  FFMA.FTZ R153, R153, R3.reuse, -R24.reuse ;  /* 0x0000000399997223 */ /* 0x180fe20000010818 */
[-CC-:B------:R-:W-:Y:S01]  /*128f0*/  FFMA.FTZ R151, R151, R3.reuse, -R24.reuse ;  /* 0x0000000397977223 */ /* 0x180fe20000010818 */
[-C--:B------:R-:W-:Y:S01]  /*12900*/  FFMA.FTZ R66, R147, R3.reuse, -R24 ;  /* 0x0000000393427223 */ /* 0x080fe20000010818 */
[C---:B------:R-:W-:Y:S01]  /*12910*/  HMMA.16816.F32 R96, R4.reuse, R12, R96 ;  /* 0x0000000c0460723c */ /* 0x040fe20000001860 */
[----:B------:R-:W-:Y:S07]  /*12920*/  LDSM.16.MT88.4 R16, [R166+0x7800] ;  /* 0x00780000a610783b */ /* 0x000fee0000004200 */
[C---:B------:R-:W-:Y:S01]  /*12930*/  HMMA.16816.F32 R92, R4.reuse, R14, R92 ;  /* 0x0000000e045c723c */ /* 0x040fe2000000185c */
[----:B------:R-:W2:Y:S07]  /*12940*/  LDSM.16.MT88.4 R12, [R161+0x7000] ;  /* 0x00700000a10c783b */ /* 0x000eae0000004200 */
[C---:B-1----:R-:W-:Y:S08]  /*12950*/  HMMA.16816.F32 R88, R4.reuse, R8, R88 ;  /* 0x000000080458723c */ /* 0x042ff00000001858 */
[C---:B------:R-:W-:Y:S01]  /*12960*/  HMMA.16816.F32 R84, R4.reuse, R10, R84 ;  /* 0x0000000a0454723c */ /* 0x040fe20000001854 */
[----:B------:R-:W1:Y:S01]  /*12970*/  LDSM.16.MT88.4 R8, [R160+0x7000] ;  /* 0x00700000a008783b */ /* 0x000e620000004200 */
[----:B------:R-:W-:Y:S01]  /*12980*/  FFMA.FTZ R145, R159, R3, -R32 ;  /* 0x000000039f917223 */ /* 0x000fe20000010820 */
[----:B------:R-:W-:Y:S05]  /*12990*/  MUFU.EX2 R149, R149 ;  /* 0x0000009500957308 */ /* 0x000fea0000000800 */
[C---:B--2---:R-:W-:Y:S08]  /*129a0*/  HMMA.16816.F32 R80, R4.reuse, R12, R80 ;  /* 0x0000000c0450723c */ /* 0x044ff00000001850 */
[C---:B------:R-:W-:Y:S01]  /*129b0*/  HMMA.16816.F32 R76, R4.reuse, R14, R76 ;  /* 0x0000000e044c723c */ /* 0x040fe2000000184c */
[----:B------:R-:W2:Y:S07]  /*129c0*/  LDSM.16.MT88.4 R12, [R162+0x7800] ;  /* 0x00780000a20c783b */ /* 0x000eae0000004200 */
[C---:B-1----:R-:W-:Y:S08]  /*129d0*/  HMMA.16816.F32 R72, R4.reuse, R8, R72 ;  /* 0x000000080448723c */ /* 0x042ff00000001848 */
[----:B------:R-:W-:Y:S01]  /*129e0*/  HMMA.16816.F32 R68, R4, R10, R68 ;  /* 0x0000000a0444723c */ /* 0x000fe20000001844 */
        /* <DEDUP_REMOVED lines=66> */
[----:B------:R-:W-:Y:S01]  /*12e10*/  MUFU.EX2 R105, R105 ;  /* 0x0000006900697308 */ /* 0x000fe20000000800 */
[----:B------:R-:W-:Y:S07]  /*12e20*/  HMMA.16816.F32 R84, R4, R18, R84 ;  /* 0x000000120454723c */ /* 0x000fee0000001854 */
[----:B------:R-:W5:Y:S08]  /*12e30*/  MUFU.EX2 R116, R116 ;  /* 0x0000007400747308 */ /* 0x000f700000000800 */
[----:B------:R-:W-:Y:S08]  /*12e40*/  MUFU.EX2 R118, R118 ;  /* 0x0000007600767308 */ /* 0x000ff00000000800 */
[----:B------:R-:W1:Y:S01]  /*12e50*/  MUFU.EX2 R57, R57 ;  /* 0x0000003900397308 */ /* 0x000e620000000800 */
[----:B---3--:R-:W-:Y:S01]  /*12e60*/  F2FP.F16.F32.PACK_AB R4, R109, R114 ;  /* 0x000000726d04723e */ /* 0x008fe200000000ff */
[----:B------:R-:W-:Y:S01]  /*12e70*/  FFMA.FTZ R117, R198, R48, R117 ;  /* 0x00000030c6757223 */ /* 0x000fe20000010075 */
[----:B----4-:R-:W-:Y:S01]  /*12e80*/  F2FP.F16.F32.PACK_AB R6, R111, R112 ;  /* 0x000000706f06723e */ /* 0x010fe200000000ff */
[----:B------:R-:W-:Y:S01]  /*12e90*/  FFMA.FTZ R120, R197, R46, R44 ;  /* 0x0000002ec5787223 */ /* 0x000fe2000001002c */
[----:B-----5:R-:W-:Y:S01]  /*12ea0*/  F2FP.F16.F32.PACK_AB R5, R116, R105 ;  /* 0x000000697405723e */ /* 0x020fe200000000ff */
[----:B------:R-:W-:Y:S01]  /*12eb0*/  LDSM.16.MT88.4 R16, [R166+0x9000] ;  /* 0x00900000a610783b */ /* 0x000fe20000004200 */
        /* <DEDUP_REMOVED lines=18> */
[----:B------:R-:W1:Y:S01]  /*12fe0*/  LDSM.16.MT88.4 R8, [R161+0x9000] ;  /* 0x00900000a108783b */ /* 0x000e620000004200 */
[----:B------:R-:W-:Y:S01]  /*12ff0*/  FADD.FTZ R122, R35, R120 ;  /* 0x00000078237a7221 */ /* 0x000fe20000010000 */
[----:B------:R-:W-:Y:S05]  /*13000*/  MUFU.EX2 R46, R46 ;  /* 0x0000002e002e7308 */ /* 0x000fea0000000800 */
[C---:B--2---:R-:W-:Y:S03]  /*13010*/  HMMA.16816.F32 R80, R4.reuse, R12, R80 ;  /* 0x0000000c0450723c */ /* 0x044fe60000001850 */
[----:B------:R-:W2:Y:S05]  /*13020*/  MUFU.EX2 R43, R43 ;  /* 0x0000002b002b7308 */ /* 0x000eaa0000000800 */
[----:B------:R-:W-:Y:S01]  /*13030*/  HMMA.16816.F32 R76, R4, R14, R76 ;  /* 0x0000000e044c723c */ /* 0x000fe2000000184c */
[----:B------:R-:W3:Y:S02]  /*13040*/  LDSM.16.MT88.4 R12, [R162+0x9000] ;  /* 0x00900000a20c783b */ /* 0x000ee40000004200 */
        /* <DEDUP_REMOVED lines=8> */
[----:B------:R-:W-:-:S02]  /*130d0*/  FFMA.FTZ R34, R28, R3, -R32 ;  /* 0x000000031c227223 */ /* 0x000fc40000010820 */
[----:B------:R-:W-:Y:S01]  /*130e0*/  FADD.FTZ R28, R31, R120 ;  /* 0x000000781f1c7221 */ /* 0x000fe20000010000 */
[----:B------:R-:W-:Y:S01]  /*130f0*/  FADD.FTZ R33, R0, R33 ;  /* 0x0000002100217221 */ /* 0x000fe20000010000 */
[-CC-:B------:R-:W-:Y:S01]  /*13100*/  FFMA.FTZ R37, R26, R3.reuse, -R32.reuse ;  /* 0x000000031a257223 */ /* 0x180fe20000010820 */
[----:B------:R-:W-:Y:S01]  /*13110*/  FFMA.FTZ R26, R30, R3, -R32 ;  /* 0x000000031e1a7223 */ /* 0x000fe20000010820 */
[----:B------:R-:W-:Y:S01]  /*13120*/  FADD.FTZ R59, R59, R28 ;  /* 0x0000001c3b3b7221 */ /* 0x000fe20000010000 */
[----:B--2---:R-:W-:Y:S01]  /*13130*/  F2FP.F16.F32.PACK_AB R4, R43, R46 ;  /* 0x0000002e2b04723e */ /* 0x004fe200000000ff */
[----:B------:R-:W-:Y:S01]  /*13140*/  FADD.FTZ R30, R38, R33 ;  /* 0x00000021261e7221 */ /* 0x000fe20000010000 */
[----:B----4-:R-:W-:Y:S02]  /*13150*/  F2FP.F16.F32.PACK_AB R6, R41, R44 ;  /* 0x0000002c2906723e */ /* 0x010fe400000000ff */
[----:B-----5:R-:W-:Y:S02]  /*13160*/  F2FP.F16.F32.PACK_AB R5, R48, R45 ;  /* 0x0000002d3005723e */ /* 0x020fe400000000ff */
[----:B-1----:R-:W-:Y:S01]  /*13170*/  F2FP.F16.F32.PACK_AB R7, R36, R35 ;  /* 0x000000232407723e */ /* 0x002fe200000000ff */
[----:B------:R-:W-:Y:S01]  /*13180*/  FADD.FTZ R40, R40, R59 ;  /* 0x0000003b28287221 */ /* 0x000fe20000010000 */
[----:B------:R-:W-:-:S03]  /*13190*/  FADD.FTZ R30, R107, R30 ;  /* 0x0000001e6b1e7221 */ /* 0x000fc60000010000 */
        /* <DEDUP_REMOVED lines=9> */
[C---:B------:R-:W-:Y:S01]  /*13230*/  HMMA.16816.F32 R92, R4.reuse, R18, R92 ;  /* 0x00000012045c723c */ /* 0x040fe2000000185c */
[----:B------:R-:W1:Y:S01]  /*13240*/  LDSM.16.MT88.4 R16, [R160+0x9000] ;  /* 0x00900000a010783b */ /* 0x000e620000004200 */
[----:B------:R-:W-:Y:S01]  /*13250*/  FADD.FTZ R2, R135, R2 ;  /* 0x0000000287027221 */ /* 0x000fe20000010000 */
[-CC-:B------:R-:W-:Y:S01]  /*13260*/  FFMA.FTZ R27, R27, R3.reuse, -R24.reuse ;  /* 0x000000031b1b7223 */ /* 0x180fe20000010818 */
[-CC-:B------:R-:W-:Y:S01]  /*13270*/  FFMA.FTZ R28, R25, R3.reuse, -R24.reuse ;  /* 0x00000003191c7223 */ /* 0x180fe20000010818 */
[-C--:B------:R-:W-:Y:S01]  /*13280*/  FFMA.FTZ R23, R23, R3.reuse, -R24 ;  /* 0x0000000317177223 */ /* 0x080fe20000010818 */
[-C--:B------:R-:W-:Y:S01]  /*13290*/  FFMA.FTZ R32, R29, R3.reuse, -R32 ;  /* 0x000000031d207223 */ /* 0x080fe20000010820 */
[----:B------:R-:W-:Y:S01]  /*132a0*/  FFMA.FTZ R24, R21, R3, -R24 ;  /* 0x0000000315187223 */ /* 0x000fe20000010818 */
[----:B---3--:R-:W-:Y:S01]  /*132b0*/  HMMA.16816.F32 R88, R4, R12, R88 ;  /* 0x0000000c0458723c */ /* 0x008fe20000001858 */
        /* <DEDUP_REMOVED lines=26> */
[----:B------:R-:W-:Y:S01]  /*13460*/  HMMA.16816.F32 R76, R4, R10, R76 ;  /* 0x0000000a044c723c */ /* 0x000fe2000000184c */
[----:B------:R-:W2:Y:S01]  /*13470*/  LDSM.16.MT88.4 R8, [R162+0x9800] ;  /* 0x00980000a208783b */ /* 0x000ea20000004200 */
[----:B------:R-:W-:Y:S01]  /*13480*/  FADD.FTZ R106, R106, R139 ;  /* 0x0000008b6a6a7221 */ /* 0x000fe20000010000 */
[----:B------:R-:W-:-:S05]  /*13490*/  FADD.FTZ R127, R127, R110 ;  /* 0x0000006e7f7f7221 */ /* 0x000fca0000010000 */
[----:B-1----:R-:W-:Y:S01]  /*134a0*/  HMMA.16816.F32 R72, R4, R16, R72 ;  /* 0x000000100448723c */ /* 0x002fe20000001848 */
[----:B------:R-:W-:Y:S01]  /*134b0*/  FADD.FTZ R137, R137, R106 ;  /* 0x0000006a89897221 */ /* 0x000fe20000010000 */
[----:B------:R-:W-:-:S06]  /*134c0*/  FADD.FTZ R108, R108, R127 ;  /* 0x0000007f6c6c7221 */ /* 0x000fcc0000010000 */
        /* <DEDUP_REMOVED lines=47> */
.L_x_14204:
[----:B------:R-:W-:-:S07]  /*137c0*/  IADD3 R65, PT, PT, R67, -0x1, RZ ;  /* 0xffffffff43417810 */ /* 0x000fce0007ffe0ff */
.L_x_14213:
[----:B------:R-:W-:Y:S05]  /*137d0*/  BSYNC B2 ;  /* 0x0000000000027941 */ /* 0x000fea0003800000 */
.L_x_14203:
[----:B------:R-:W-:-:S13]  /*137e0*/  ISETP.GE.AND P0, PT, R65, R174, PT ;  /* 0x000000ae4100720c */ /* 0x000fda0003f06270 */
[----:B------:R-:W-:Y:S05]  /*137f0*/  @!P0 BRA `(.L_x_14214) ;  /* 0x0000004000d08947 */ /* 0x000fea0003800000 */
[----:B------:R-:W-:Y:S01]  /*13800*/  ISETP.NE.U32.AND P0, PT, R130, RZ, PT ;  /* 0x000000ff8200720c */ /* 0x000fe20003f05070 */
[----:B------:R-:W-:Y:S01]  /*13810*/  IMAD.SHL.U32 R3, R65, 0x80, RZ ;  /* 0x0000008041037824 */ /* 0x000fe200078e00ff */
[----:B------:R-:W-:Y:S01]  /*13820*/  LOP3.LUT R184, R184, 0xfffffffb, RZ, 0xc0, !PT ;  /* 0xfffffffbb8b87812 */ /* 0x000fe200078ec0ff */
[C---:B------:R-:W-:Y:S01]  /*13830*/  IMAD.SHL.U32 R193, R62.reuse, 0x20, RZ ;  /* 0x000000203ec17824 */ /* 0x040fe200078e00ff */
[----:B------:R-:W-:Y:S01]  /*13840*/  ISETP.NE.AND.EX P0, PT, R131, RZ, PT, P0 ;  /* 0x000000ff8300720c */ /* 0x000fe20003f05300 */
[----:B------:R-:W-:Y:S01]  /*13850*/  IMAD.MOV.U32 R103, RZ, RZ, R0 ;  /* 0x000000ffff677224 */ /* 0x000fe200078e0000 */
[----:B------:R-:W-:Y:S01]  /*13860*/  SHF.L.U64.HI R192, R62, 0x5, R63 ;  /* 0x000000053ec07819 */ /* 0x000fe2000001023f */
[----:B------:R-:W-:Y:S01]  /*13870*/  IMAD.MOV.U32 R102, RZ, RZ, R2 ;  /* 0x000000ffff667224 */ /* 0x000fe200078e0002 */
[----:B------:R-:W-:Y:S01]  /*13880*/  LOP3.LUT R196, R3, 0x40, R60, 0xfe, !PT ;  /* 0x0000004003c47812 */ /* 0x000fe200078efe3c */
[----:B------:R-:W-:Y:S02]  /*13890*/  VIADD R195, R65, 0x1 ;  /* 0x0000000141c37836 */ /* 0x000fe40000000000 */
[----:B------:R-:W-:-:S06]  /*138a0*/  VIADD R194, R3, 0x80 ;  /* 0x0000008003c27836 */ /* 0x000fcc0000000000 */
[----:B------:R-:W-:-:S07]  /*138b0*/  @P0 LOP3.LUT R184, R184, 0x4, RZ, 0xfc, !PT ;  /* 0x00000004b8b80812 */ /* 0x000fce00078efcff */
.L_x_14221:
        /* <DEDUP_REMOVED lines=79> */
.L_x_14216:
[----:B------:R-:W-:Y:S05]  /*13db0*/  BSYNC.RECONVERGENT B0 ;  /* 0x0000000000007941 */ /* 0x000fea0003800200 */
.L_x_14215:
        /* <DEDUP_REMOVED lines=53> */
[----:B------:R-:W3:Y:S05]  /*14110*/  LDSM.16.M88.4 R152, [R165+0x3000] ;  /* 0x00300000a598783b */ /* 0x000eea0000000200 */
[C---:B----4-:R-:W-:Y:S01]  /*14120*/  HMMA.16816.F32 R16, R104.reuse, R114, RZ ;  /* 0x000000726810723c */ /* 0x050fe200000018ff */
[----:B------:R-:W4:Y:S05]  /*14130*/  LDSM.16.M88.4 R156, [R165+0x3800] ;  /* 0x00380000a59c783b */ /* 0x000f2a0000000200 */
[----:B------:R-:W-:Y:S02]  /*14140*/  LDSM.16.M88.4 R108, [R165+0x4800] ;  /* 0x00480000a56c783b */ /* 0x000fe40000000200 */
[C---:B-----5:R-:W-:Y:S03]  /*14150*/  HMMA.16816.F32 R20, R104.reuse, R116, RZ ;  /* 0x000000746814723c */ /* 0x060fe600000018ff */
        /* <DEDUP_REMOVED lines=15> */
[----:B------:R-:W5:Y:S07]  /*14250*/  LDSM.16.M88.4 R104, [R165+0x4000] ;  /* 0x00400000a568783b */ /* 0x000f6e0000000200 */
        /* <DEDUP_REMOVED lines=8> */
[C---:B-----5:R-:W-:Y:S08]  /*142e0*/  HMMA.16816.F32 R36, R140.reuse, R104, R36 ;  /* 0x000000688c24723c */ /* 0x060ff00000001824 */
        /* <DEDUP_REMOVED lines=133> */
.L_x_14220:
[----:B------:R-:W-:Y:S05]  /*14b40*/  BSYNC.RECONVERGENT B0 ;  /* 0x0000000000007941 */ /* 0x000fea0003800200 */
.L_x_14219:
        /* <DEDUP_REMOVED lines=28> */
.L_x_14218:
[----:B------:R-:W-:Y:S05]  /*14d10*/  BSYNC.RECONVERGENT B1 ;  /* 0x0000000000017941 */ /* 0x000fea0003800200 */
.L_x_14217:
        /* <DEDUP_REMOVED lines=8> */
[----:B------:R-:W-:Y:S01]  /*14da0*/  ISETP.GE.AND P3, PT, R0, R191, PT ;  /* 0x000000bf0000720c */ /* 0x000fe20003f66270 */
[----:B------:R-:W-:Y:S01]  /*14db0*/  VIADD R106, R196, 0xfffffff1 ;  /* 0xfffffff1c46a7836 */ /* 0x000fe20000000000 */
[-C--:B------:R-:W-:Y:S01]  /*14dc0*/  ISETP.GE.AND P1, PT, R0, R190.reuse, PT ;  /* 0x000000be0000720c */ /* 0x080fe20003f26270 */
[----:B------:R-:W-:Y:S01]  /*14dd0*/  VIADD R109, R196, 0x8 ;  /* 0x00000008c46d7836 */ /* 0x000fe20000000000 */
[----:B------:R-:W-:Y:S01]  /*14de0*/  FSEL R112, R4, -INF , P3 ;  /* 0xff80000004707808 */ /* 0x000fe20001800000 */
[----:B------:R-:W-:Y:S01]  /*14df0*/  VIADD R111, R196, 0xffffffc8 ;  /* 0xffffffc8c46f7836 */ /* 0x000fe20000000000 */
[----:B------:R-:W-:Y:S01]  /*14e00*/  FSEL R4, R6, -INF , P1 ;  /* 0xff80000006047808 */ /* 0x000fe20000800000 */
[C---:B------:R-:W-:Y:S01]  /*14e10*/  VIADD R116, R196.reuse, 0xffffffc9 ;  /* 0xffffffc9c4747836 */ /* 0x040fe20000000000 */
[----:B------:R-:W-:Y:S01]  /*14e20*/  ISETP.GE.AND P6, PT, R117, R189, PT ;  /* 0x000000bd7500720c */ /* 0x000fe20003fc6270 */
[----:B------:R-:W-:Y:S01]  /*14e30*/  VIADD R118, R196, 0xffffffd0 ;  /* 0xffffffd0c4767836 */ /* 0x000fe20000000000 */
[----:B------:R-:W-:Y:S01]  /*14e40*/  @P2 LOP3.LUT R184, R184, 0x80, RZ, 0xfc, !PT ;  /* 0x00000080b8b82812 */ /* 0x000fe200078efcff */
[C---:B------:R-:W-:Y:S01]  /*14e50*/  VIADD R107, R196.reuse, 0xffffffe0 ;  /* 0xffffffe0c46b7836 */ /* 0x040fe20000000000 */
[-C--:B------:R-:W-:Y:S01]  /*14e60*/  ISETP.GE.AND P2, PT, R119, R191.reuse, PT ;  /* 0x000000bf7700720c */ /* 0x080fe20003f46270 */
[----:B------:R-:W-:Y:S01]  /*14e70*/  VIADD R108, R196, 0xfffffff0 ;  /* 0xfffffff0c46c7836 */ /* 0x000fe20000000000 */
[----:B------:R-:W-:Y:S01]  /*14e80*/  LOP3.LUT R184, R184, 0xfffffeff, RZ, 0xc0, !PT ;  /* 0xfffffeffb8b87812 */ /* 0x000fe200078ec0ff */
[C---:B------:R-:W-:Y:S01]  /*14e90*/  VIADD R6, R196.reuse, 0xfffffff9 ;  /* 0xfffffff9c4067836 */ /* 0x040fe20000000000 */
[-C--:B------:R-:W-:Y:S01]  /*14ea0*/  ISETP.GE.AND P3, PT, R111, R191.reuse, PT ;  /* 0x000000bf6f00720c */ /* 0x080fe20003f66270 */
[----:B------:R-:W-:Y:S01]  /*14eb0*/  VIADD R104, R196, 0xffffffd9 ;  /* 0xffffffd9c4687836 */ /* 0x000fe20000000000 */
[----:B------:R-:W-:Y:S01]  /*14ec0*/  @P0 LOP3.LUT R184, R184, 0x100, RZ, 0xfc, !PT ;  /* 0x00000100b8b80812 */ /* 0x000fe200078efcff */
[----:B------:R-:W-:Y:S01]  /*14ed0*/  VIADD R194, R194, 0xffffff80 ;  /* 0xffffff80c2c27836 */ /* 0x000fe20000000000 */
[-C--:B------:R-:W-:Y:S02]  /*14ee0*/  ISETP.GE.AND P0, PT, R119, R190.reuse, PT ;  /* 0x000000be7700720c */ /* 0x080fe40003f06270 */
[-C--:B------:R-:W-:Y:S02]  /*14ef0*/  ISETP.GE.AND P1, PT, R111, R190.reuse, PT ;  /* 0x000000be6f00720c */ /* 0x080fe40003f26270 */
[----:B------:R-:W-:Y:S02]  /*14f00*/  FSEL R110, R5, -INF , P2 ;  /* 0xff800000056e7808 */ /* 0x000fe40001000000 */
[----:B------:R-:W-:Y:S01]  /*14f10*/  FSEL R3, R7, -INF , P0 ;  /* 0xff80000007037808 */ /* 0x000fe20000000000 */
[----:B------:R-:W-:Y:S01]  /*14f20*/  VIADD R7, R196, 0xffffffe9 ;  /* 0xffffffe9c4077836 */ /* 0x000fe20000000000 */
[CC--:B------:R-:W-:Y:S02]  /*14f30*/  ISETP.GE.AND P2, PT, R116.reuse, R191.reuse, PT ;  /* 0x000000bf7400720c */ /* 0x0c0fe40003f46270 */
[-C--:B------:R-:W-:Y:S02]  /*14f40*/  ISETP.GE.AND P0, PT, R116, R190.reuse, PT ;  /* 0x000000be7400720c */ /* 0x080fe40003f06270 */
[----:B------:R-:W-:Y:S01]  /*14f50*/  FSEL R113, R8, -INF , P3 ;  /* 0xff80000008717808 */ /* 0x000fe20001800000 */
[----:B------:R-:W-:Y:S01]  /*14f60*/  VIADD R8, R196, 0xffffffe8 ;  /* 0xffffffe8c4087836 */ /* 0x000fe20000000000 */
[-C--:B------:R-:W-:Y:S02]  /*14f70*/  ISETP.GE.AND P3, PT, R118, R191.reuse, PT ;  /* 0x000000bf7600720c */ /* 0x080fe40003f66270 */
[----:B------:R-:W-:Y:S02]  /*14f80*/  FSEL R10, R10, -INF , P1 ;  /* 0xff8000000a0a7808 */ /* 0x000fe40000800000 */
[-C--:B------:R-:W-:Y:S02]  /*14f90*/  ISETP.GE.AND P1, PT, R118, R190.reuse, PT ;  /* 0x000000be7600720c */ /* 0x080fe40003f26270 */
[----:B------:R-:W-:Y:S02]  /*14fa0*/  FSEL R9, R9, -INF , P2 ;  /* 0xff80000009097808 */ /* 0x000fe40001000000 */
[----:B------:R-:W-:Y:S02]  /*14fb0*/  FSEL R5, R11, -INF , P0 ;  /* 0xff8000000b057808 */ /* 0x000fe40000000000 */
[CC--:B------:R-:W-:Y:S02]  /*14fc0*/  ISETP.GE.AND P2, PT, R117.reuse, R191.reuse, PT ;  /* 0x000000bf7500720c */ /* 0x0c0fe40003f46270 */
[-C--:B------:R-:W-:Y:S02]  /*14fd0*/  ISETP.GE.AND P0, PT, R117, R190.reuse, PT ;  /* 0x000000be7500720c */ /* 0x080fe40003f06270 */
[----:B------:R-:W-:Y:S01]  /*14fe0*/  FSEL R11, R12, -INF , P3 ;  /* 0xff8000000c0b7808 */ /* 0x000fe20001800000 */
[----:B------:R-:W-:Y:S01]  /*14ff0*/  VIADD R12, R196, 0x21 ;  /* 0x00000021c40c7836 */ /* 0x000fe20000000000 */
[CC--:B------:R-:W-:Y:S02]  /*15000*/  ISETP.GE.AND P3, PT, R115.reuse, R191.reuse, PT ;  /* 0x000000bf7300720c */ /* 0x0c0fe40003f66270 */
[----:B------:R-:W-:Y:S02]  /*15010*/  FSEL R14, R14, -INF , P1 ;  /* 0xff8000000e0e7808 */ /* 0x000fe40000800000 */
[-C--:B------:R-:W-:Y:S02]  /*15020*/  ISETP.GE.AND P1, PT, R115, R190.reuse, PT ;  /* 0x000000be7300720c */ /* 0x080fe40003f26270 */
[----:B------:R-:W-:Y:S02]  /*15030*/  FSEL R13, R13, -INF , P2 ;  /* 0xff8000000d0d7808 */ /* 0x000fe40001000000 */
[----:B------:R-:W-:Y:S02]  /*15040*/  FSEL R2, R15, -INF , P0 ;  /* 0xff8000000f027808 */ /* 0x000fe40000000000 */
[-C--:B------:R-:W-:Y:S02]  /*15050*/  ISETP.GE.AND P2, PT, R104, R191.reuse, PT ;  /* 0x000000bf6800720c */ /* 0x080fe40003f46270 */
[----:B------:R-:W-:Y:S01]  /*15060*/  FSEL R15, R16, -INF , P3 ;  /* 0xff800000100f7808 */ /* 0x000fe20001800000 */
[----:B------:R-:W-:Y:S01]  /*15070*/  VIADD R16, R196, 0x11 ;  /* 0x00000011c4107836 */ /* 0x000fe20000000000 */
[CC--:B------:R-:W-:Y:S02]  /*15080*/  ISETP.GE.AND P3, PT, R107.reuse, R191.reuse, PT ;  /* 0x000000bf6b00720c */ /* 0x0c0fe40003f66270 */
        /* <DEDUP_REMOVED lines=56> */
[-C--:B------:R-:W-:Y:S02]  /*15410*/  ISETP.GE.AND P1, PT, R109, R190.reuse, PT ;  /* 0x000000be6d00720c */ /* 0x080fe40003f26270 */
[----:B------:R-:W-:Y:S02]  /*15420*/  FSEL R143, R44, -INF , P3 ;  /* 0xff8000002c8f7808 */ /* 0x000fe40001800000 */
[-C--:B------:R-:W-:Y:S02]  /*15430*/  ISETP.GE.AND P3, PT, R37, R191.reuse, PT ;  /* 0x000000bf2500720c */ /* 0x080fe40003f66270 */
[----:B------:R-:W-:Y:S02]  /*15440*/  FSEL R43, R43, -INF , P0 ;  /* 0xff8000002b2b7808 */ /* 0x000fe40000000000 */
[----:B------:R-:W-:Y:S01]  /*15450*/  FSEL R153, R41, -INF , P2 ;  /* 0xff80000029997808 */ /* 0x000fe20001000000 */
[----:B------:R-:W-:Y:S01]  /*15460*/  VIADD R41, R196, 0x18 ;  /* 0x00000018c4297836 */ /* 0x000fe20000000000 */
[----:B------:R-:W-:Y:S02]  /*15470*/  FSEL R42, R42, -INF , P1 ;  /* 0xff8000002a2a7808 */ /* 0x000fe40000800000 */
[-C--:B------:R-:W-:Y:S02]  /*15480*/  ISETP.GE.AND P0, PT, R16, R190.reuse, PT ;  /* 0x000000be1000720c */ /* 0x080fe40003f06270 */
[----:B------:R-:W-:Y:S02]  /*15490*/  ISETP.GE.AND P1, PT, R36, R190, PT ;  /* 0x000000be2400720c */ /* 0x000fe40003f26270 */
[----:B------:R-:W-:Y:S01]  /*154a0*/  FSEL R137, R49, -INF , P3 ;  /* 0xff80000031897808 */ /* 0x000fe20001800000 */
[----:B------:R-:W-:Y:S01]  /*154b0*/  VIADD R49, R196, 0x38 ;  /* 0x00000038c4317836 */ /* 0x000fe20000000000 */
[----:B------:R-:W-:Y:S02]  /*154c0*/  ISETP.GE.AND P3, PT, R119, R188, PT ;  /* 0x000000bc7700720c */ /* 0x000fe40003f66270 */
        /* <DEDUP_REMOVED lines=8> */
[----:B------:R-:W-:Y:S02]  /*15550*/  LOP3.LUT R184, R184, 0xffffffdf, RZ, 0xc0, !PT ;  /* 0xffffffdfb8b87812 */ /* 0x000fe400078ec0ff */
[----:B------:R-:W-:Y:S02]  /*15560*/  FSEL R53, R53, -INF , P0 ;  /* 0xff80000035357808 */ /* 0x000fe40000000000 */
[----:B------:R-:W-:Y:S02]  /*15570*/  ISETP.GE.AND P0, PT, R12, R190, PT ;  /* 0x000000be0c00720c */ /* 0x000fe40003f06270 */
[----:B------:R-:W-:Y:S02]  /*15580*/  @P3 LOP3.LUT R184, R184, 0x20, RZ, 0xfc, !PT ;  /* 0x00000020b8b83812 */ /* 0x000fe400078efcff */
[----:B------:R-:W-:Y:S02]  /*15590*/  FSEL R55, R55, -INF , P0 ;  /* 0xff80000037377808 */ /* 0x000fe40000000000 */
[----:B------:R-:W-:Y:S02]  /*155a0*/  LOP3.LUT R184, R184, 0xffffffbf, RZ, 0xc0, !PT ;  /* 0xffffffbfb8b87812 */ /* 0x000fe400078ec0ff */
[C---:B------:R-:W-:Y:S02]  /*155b0*/  ISETP.GE.AND P0, PT, R111.reuse, R189, PT ;  /* 0x000000bd6f00720c */ /* 0x040fe40003f06270 */
[----:B------:R-:W-:Y:S02]  /*155c0*/  ISETP.GE.AND P5, PT, R111, R188, PT ;  /* 0x000000bc6f00720c */ /* 0x000fe40003fa6270 */
[----:B------:R-:W-:Y:S02]  /*155d0*/  @P1 LOP3.LUT R184, R184, 0x40, RZ, 0xfc, !PT ;  /* 0x00000040b8b81812 */ /* 0x000fe400078efcff */
[----:B------:R-:W-:Y:S02]  /*155e0*/  P2R R19, PR, RZ, 0x20 ;  /* 0x00000020ff137803 */ /* 0x000fe40000000000 */
[C---:B------:R-:W-:Y:S02]  /*155f0*/  LOP3.LUT P5, RZ, R184.reuse, 0x80, RZ, 0xc0, !PT ;  /* 0x00000080b8ff7812 */ /* 0x040fe400078ac0ff */
[----:B------:R-:W-:Y:S02]  /*15600*/  LOP3.LUT R184, R184, 0xffffffef, RZ, 0xc0, !PT ;  /* 0xffffffefb8b87812 */ /* 0x000fe400078ec0ff */
[-C--:B------:R-:W-:Y:S02]  /*15610*/  ISETP.GE.AND P2, PT, R16, R191.reuse, PT ;  /* 0x000000bf1000720c */ /* 0x080fe40003f46270 */
[----:B------:R-:W-:Y:S02]  /*15620*/  @P0 LOP3.LUT R184, R184, 0x10, RZ, 0xfc, !PT ;  /* 0x00000010b8b80812 */ /* 0x000fe400078efcff */
[-C--:B------:R-:W-:Y:S02]  /*15630*/  ISETP.GE.AND P0, PT, R40, R191.reuse, PT ;  /* 0x000000bf2800720c */ /* 0x080fe40003f06270 */
[----:B------:R-:W-:Y:S01]  /*15640*/  FSEL R141, R45, -INF , P2 ;  /* 0xff8000002d8d7808 */ /* 0x000fe20001000000 */
[----:B------:R-:W-:Y:S01]  /*15650*/  VIADD R45, R196, 0x31 ;  /* 0x00000031c42d7836 */ /* 0x000fe20000000000 */
        /* <DEDUP_REMOVED lines=18> */
[----:B------:R-:W-:Y:S02]  /*15780*/  ISETP.GE.AND P2, PT, R28, R191, PT ;  /* 0x000000bf1c00720c */ /* 0x000fe40003f46270 */
[----:B------:R-:W-:Y:S02]  /*15790*/  FSEL R62, R62, -INF , P0 ;  /* 0xff8000003e3e7808 */ /* 0x000fe40000000000 */
[----:B------:R-:W-:Y:S02]  /*157a0*/  ISETP.GE.AND P0, PT, R45, R190, PT ;  /* 0x000000be2d00720c */ /* 0x000fe40003f06270 */
[----:B------:R-:W-:Y:S02]  /*157b0*/  LOP3.LUT R184, R184, 0xfffffffe, RZ, 0xc0, !PT ;  /* 0xfffffffeb8b87812 */ /* 0x000fe400078ec0ff */
[----:B------:R-:W-:Y:S01]  /*157c0*/  FSEL R127, R52, -INF , P2 ;  /* 0xff800000347f7808 */ /* 0x000fe20001000000 */
[C---:B------:R-:W-:Y:S01]  /*157d0*/  VIADD R52, R196.reuse, 0x39 ;  /* 0x00000039c4347836 */ /* 0x040fe20000000000 */
[----:B------:R-:W-:Y:S02]  /*157e0*/  FSEL R61, R63, -INF , P0 ;  /* 0xff8000003f3d7808 */ /* 0x000fe40000000000 */
[-C--:B------:R-:W-:Y:S02]  /*157f0*/  ISETP.GE.AND P0, PT, R196, R188.reuse, PT ;  /* 0x000000bcc400720c */ /* 0x080fe40003f06270 */
[----:B------:R-:W-:Y:S02]  /*15800*/  @P1 LOP3.LUT R184, R184, 0x1, RZ, 0xfc, !PT ;  /* 0x00000001b8b81812 */ /* 0x000fe400078efcff */
[----:B------:R-:W-:Y:S02]  /*15810*/  ISETP.GE.AND P1, PT, R118, R189, PT ;  /* 0x000000bd7600720c */ /* 0x000fe40003f26270 */
[----:B------:R-:W-:Y:S02]  /*15820*/  FSEL R159, R159, -INF , !P0 ;  /* 0xff8000009f9f7808 */ /* 0x000fe40004000000 */
[----:B------:R-:W-:Y:S02]  /*15830*/  ISETP.GE.AND P0, PT, R52, R191, PT ;  /* 0x000000bf3400720c */ /* 0x000fe40003f06270 */
[----:B------:R-:W-:Y:S02]  /*15840*/  LOP3.LUT R184, R184, 0xfffffff7, RZ, 0xc0, !PT ;  /* 0xfffffff7b8b87812 */ /* 0x000fe400078ec0ff */
[----:B------:R-:W-:Y:S02]  /*15850*/  FSEL R65, R65, -INF , P0 ;  /* 0xff80000041417808 */ /* 0x000fe40000000000 */
[----:B------:R-:W-:Y:S02]  /*15860*/  ISETP.GE.AND P0, PT, R115, R189, PT ;  /* 0x000000bd7300720c */ /* 0x000fe40003f06270 */
[-C--:B------:R-:W-:Y:S02]  /*15870*/  ISETP.GE.AND P4, PT, R116, R188.reuse, PT ;  /* 0x000000bc7400720c */ /* 0x080fe40003f86270 */
[----:B------:R-:W-:Y:S02]  /*15880*/  @P1 LOP3.LUT R184, R184, 0x8, RZ, 0xfc, !PT ;  /* 0x00000008b8b81812 */ /* 0x000fe400078efcff */
[----:B------:R-:W-:Y:S02]  /*15890*/  FSEL R23, R9, -INF , !P4 ;  /* 0xff80000009177808 */ /* 0x000fe40006000000 */
[----:B------:R-:W-:Y:S02]  /*158a0*/  LOP3.LUT R184, R184, 0xfffffffd, RZ, 0xc0, !PT ;  /* 0xfffffffdb8b87812 */ /* 0x000fe400078ec0ff */
[-C--:B------:R-:W-:Y:S02]  /*158b0*/  ISETP.GE.AND P1, PT, R115, R188.reuse, PT ;  /* 0x000000bc7300720c */ /* 0x080fe40003f26270 */
[----:B------:R-:W-:Y:S02]  /*158c0*/  FSEL R39, R112, -INF , !P5 ;  /* 0xff80000070277808 */ /* 0x000fe40006800000 */
[----:B------:R-:W-:Y:S02]  /*158d0*/  @P0 LOP3.LUT R184, R184, 0x2, RZ, 0xfc, !PT ;  /* 0x00000002b8b80812 */ /* 0x000fe400078efcff */
[----:B------:R-:W-:Y:S02]  /*158e0*/  ISETP.NE.AND P5, PT, R19, RZ, PT ;  /* 0x000000ff1300720c */ /* 0x000fe40003fa5270 */
[----:B------:R-:W-:Y:S02]  /*158f0*/  LOP3.LUT P4, RZ, R184, 0x40, RZ, 0xc0, !PT ;  /* 0x00000040b8ff7812 */ /* 0x000fe4000788c0ff */
[----:B------:R-:W-:Y:S02]  /*15900*/  FSEL R19, R15, -INF , !P1 ;  /* 0xff8000000f137808 */ /* 0x000fe40004800000 */
[----:B------:R-:W-:Y:S02]  /*15910*/  FSEL R15, R3, -INF , !P4 ;  /* 0xff800000030f7808 */ /* 0x000fe40006000000 */
[----:B------:R-:W2:Y:S01]  /*15920*/  LD.E R3, desc[UR4][R100.64+0xdc] ;  /* 0x0000dc0464037980 */ /* 0x000ea2000c101900 */
[----:B------:R-:W-:Y:S02]  /*15930*/  ISETP.GE.AND P0, PT, R49, R191, PT ;  /* 0x000000bf3100720c */ /* 0x000fe40003f06270 */
[----:B------:R-:W-:Y:S02]  /*15940*/  ISETP.GE.AND P2, PT, R117, R188, PT ;  /* 0x000000bc7500720c */ /* 0x000fe40003f46270 */
[----:B------:R-:W-:Y:S02]  /*15950*/  FSEL R64, R64, -INF , P0 ;  /* 0xff80000040407808 */ /* 0x000fe40000000000 */
[CC--:B------:R-:W-:Y:S01]  /*15960*/  ISETP.GE.AND P0, PT, R196.reuse, R189.reuse, PT ;  /* 0x000000bdc400720c */ /* 0x0c0fe20003f06270 */
[----:B------:R-:W-:Y:S01]  /*15970*/  VIADD R196, R196, 0xffffff80 ;  /* 0xffffff80c4c47836 */ /* 0x000fe20000000000 */
[----:B------:R-:W-:Y:S02]  /*15980*/  LOP3.LUT P1, RZ, R184, 0x10, RZ, 0xc0, !PT ;  /* 0x00000010b8ff7812 */ /* 0x000fe4000782c0ff */
[----:B------:R-:W-:Y:S02]  /*15990*/  FSEL R151, R151, -INF , !P0 ;  /* 0xff80000097977808 */ /* 0x000fe40004000000 */
[----:B------:R-:W-:Y:S02]  /*159a0*/  ISETP.GE.AND P0, PT, R52, R190, PT ;  /* 0x000000be3400720c */ /* 0x000fe40003f06270 */
[----:B------:R-:W-:Y:S02]  /*159b0*/  FSEL R9, R13, -INF , !P2 ;  /* 0xff8000000d097808 */ /* 0x000fe40005000000 */
        /* <DEDUP_REMOVED lines=13> */
[----:B------:R-:W-:Y:S02]  /*15a90*/  LOP3.LUT P0, RZ, R184, 0x100, RZ, 0xc0, !PT ;  /* 0x00000100b8ff7812 */ /* 0x000fe4000780c0ff */
[-C--:B------:R-:W-:Y:S02]  /*15aa0*/  ISETP.GE.AND P4, PT, R104, R189.reuse, PT ;  /* 0x000000bd6800720c */ /* 0x080fe40003f86270 */
[----:B------:R-:W-:Y:S02]  /*15ab0*/  FSEL R4, R4, -INF , !P0 ;  /* 0xff80000004047808 */ /* 0x000fe40004000000 */
[CC--:B------:R-:W-:Y:S02]  /*15ac0*/  ISETP.GE.AND P0, PT, R8.reuse, R188.reuse, PT ;  /* 0x000000bc0800720c */ /* 0x0c0fe40003f06270 */
[----:B------:R-:W-:Y:S02]  /*15ad0*/  FSEL R207, R207, -INF , !P1 ;  /* 0xff800000cfcf7808 */ /* 0x000fe40004800000 */
[----:B------:R-:W-:Y:S02]  /*15ae0*/  FSEL R57, R21, -INF , !P0 ;  /* 0xff80000015397808 */ /* 0x000fe40004000000 */
[-C--:B------:R-:W-:Y:S02]  /*15af0*/  ISETP.GE.AND P0, PT, R7, R188.reuse, PT ;  /* 0x000000bc0700720c */ /* 0x080fe40003f06270 */
[----:B------:R-:W-:Y:S02]  /*15b00*/  ISETP.GE.AND P1, PT, R8, R189, PT ;  /* 0x000000bd0800720c */ /* 0x000fe40003f26270 */
        /* <DEDUP_REMOVED lines=8> */
[----:B------:R-:W-:Y:S02]  /*15b90*/  FMNMX3.FTZ R0, R102, R39, R31, !PT ;  /* 0x0000002766007276 */ /* 0x000fe4000781001f */
[-C--:B------:R-:W-:Y:S02]  /*15ba0*/  ISETP.GE.AND P0, PT, R20, R188.reuse, PT ;  /* 0x000000bc1400720c */ /* 0x080fe40003f06270 */
[----:B------:R-:W-:Y:S02]  /*15bb0*/  FSEL R11, R11, -INF , !P3 ;  /* 0xff8000000b0b7808 */ /* 0x000fe40005800000 */
[----:B------:R-:W-:Y:S02]  /*15bc0*/  FMNMX3.FTZ R0, R0, R29, R23, !PT ;  /* 0x0000001d00007276 */ /* 0x000fe40007810017 */
[C---:B------:R-:W-:Y:S02]  /*15bd0*/  LOP3.LUT P3, RZ, R184.reuse, 0x1, RZ, 0xc0, !PT ;  /* 0x00000001b8ff7812 */ /* 0x040fe4000786c0ff */
[C---:B------:R-:W-:Y:S02]  /*15be0*/  LOP3.LUT P2, RZ, R184.reuse, 0x8, RZ, 0xc0, !PT ;  /* 0x00000008b8ff7812 */ /* 0x040fe4000784c0ff */
[C---:B------:R-:W-:Y:S02]  /*15bf0*/  LOP3.LUT P5, RZ, R184.reuse, 0x2, RZ, 0xc0, !PT ;  /* 0x00000002b8ff7812 */ /* 0x040fe400078ac0ff */
[----:B------:R-:W-:Y:S02]  /*15c00*/  LOP3.LUT R184, R184, 0xfffffffe, RZ, 0xc0, !PT ;  /* 0xfffffffeb8b87812 */ /* 0x000fe400078ec0ff */
[----:B------:R-:W-:Y:S02]  /*15c10*/  FSEL R157, R157, -INF , !P0 ;  /* 0xff8000009d9d7808 */ /* 0x000fe40004000000 */
[----:B------:R-:W-:Y:S02]  /*15c20*/  FMNMX3.FTZ R0, R0, R11, R9, !PT ;  /* 0x0000000b00007276 */ /* 0x000fe40007810009 */
[-C--:B------:R-:W-:Y:S02]  /*15c30*/  ISETP.GE.AND P0, PT, R38, R188.reuse, PT ;  /* 0x000000bc2600720c */ /* 0x080fe40003f06270 */
[----:B------:R-:W-:Y:S02]  /*15c40*/  @P1 LOP3.LUT R184, R184, 0x1, RZ, 0xfc, !PT ;  /* 0x00000001b8b81812 */ /* 0x000fe400078efcff */
        /* <DEDUP_REMOVED lines=17> */
[----:B------:R-:W-:Y:S02]  /*15d60*/  FMNMX3.FTZ R0, R0, R13, R21, !PT ;  /* 0x0000000d00007276 */ /* 0x000fe40007810015 */
[----:B------:R-:W-:Y:S02]  /*15d70*/  LOP3.LUT P4, RZ, R184, 0x1, RZ, 0xc0, !PT ;  /* 0x00000001b8ff7812 */ /* 0x000fe4000788c0ff */
[----:B------:R-:W-:Y:S02]  /*15d80*/  FSEL R137, R137, -INF , !P0 ;  /* 0xff80000089897808 */ /* 0x000fe40004000000 */
[-C--:B------:R-:W-:Y:S02]  /*15d90*/  ISETP.GE.AND P0, PT, R36, R189.reuse, PT ;  /* 0x000000bd2400720c */ /* 0x080fe40003f06270 */
[----:B------:R-:W-:Y:S02]  /*15da0*/  LOP3.LUT R184, R184, 0xfffffffd, RZ, 0xc0, !PT ;  /* 0xfffffffdb8b87812 */ /* 0x000fe400078ec0ff */
[----:B------:R-:W-:Y:S02]  /*15db0*/  FSEL R139, R139, -INF , !P1 ;  /* 0xff8000008b8b7808 */ /* 0x000fe40004800000 */
[-C--:B------:R-:W-:Y:S02]  /*15dc0*/  ISETP.GE.AND P1, PT, R28, R188.reuse, PT ;  /* 0x000000bc1c00720c */ /* 0x080fe40003f26270 */
[-C--:B------:R-:W-:Y:S02]  /*15dd0*/  ISETP.GE.AND P3, PT, R107, R189.reuse, PT ;  /* 0x000000bd6b00720c */ /* 0x080fe40003f66270 */
[----:B------:R-:W-:Y:S02]  /*15de0*/  ISETP.GE.AND P2, PT, R105, R189, PT ;  /* 0x000000bd6900720c */ /* 0x000fe40003f46270 */
[----:B------:R-:W-:Y:S02]  /*15df0*/  FMNMX3.FTZ R0, R0, R27, R25, !PT ;  /* 0x0000001b00007276 */ /* 0x000fe40007810019 */
[----:B------:R-:W-:Y:S02]  /*15e00*/  ISETP.GE.AND P6, PT, R7, R189, PT ;  /* 0x000000bd0700720c */ /* 0x000fe40003fc6270 */
[----:B------:R-:W-:Y:S02]  /*15e10*/  @P5 LOP3.LUT R184, R184, 0x2, RZ, 0xfc, !PT ;  /* 0x00000002b8b85812 */ /* 0x000fe400078efcff */
[----:B------:R-:W-:Y:S02]  /*15e20*/  FSEL R219, R22, -INF , !P3 ;  /* 0xff80000016db7808 */ /* 0x000fe40005800000 */
[----:B------:R-:W-:Y:S02]  /*15e30*/  FSEL R127, R127, -INF , !P1 ;  /* 0xff8000007f7f7808 */ /* 0x000fe40004800000 */
[----:B------:R-:W-:Y:S02]  /*15e40*/  FMNMX3.FTZ R0, R0, R35, R33, !PT ;  /* 0x0000002300007276 */ /* 0x000fe40007810021 */
[----:B------:R-:W-:Y:S02]  /*15e50*/  FSEL R217, R217, -INF , !P2 ;  /* 0xff800000d9d97808 */ /* 0x000fe40005000000 */
[-C--:B------:R-:W-:Y:S02]  /*15e60*/  ISETP.GE.AND P1, PT, R32, R188.reuse, PT ;  /* 0x000000bc2000720c */ /* 0x080fe40003f26270 */
[----:B------:R-:W-:Y:S02]  /*15e70*/  FSEL R213, R213, -INF , !P6 ;  /* 0xff800000d5d57808 */ /* 0x000fe40007000000 */
[C---:B------:R-:W-:Y:S02]  /*15e80*/  LOP3.LUT P6, RZ, R184.reuse, 0x2, RZ, 0xc0, !PT ;  /* 0x00000002b8ff7812 */ /* 0x040fe400078cc0ff */
[----:B------:R-:W-:Y:S02]  /*15e90*/  LOP3.LUT R184, R184, 0xfffffffd, RZ, 0xc0, !PT ;  /* 0xfffffffdb8b87812 */ /* 0x000fe400078ec0ff */
[----:B------:R-:W-:Y:S02]  /*15ea0*/  ISETP.GE.AND P5, PT, R106, R189, PT ;  /* 0x000000bd6a00720c */ /* 0x000fe40003fa6270 */
[----:B------:R-:W-:Y:S02]  /*15eb0*/  FSEL R215, R26, -INF , !P4 ;  /* 0xff8000001ad77808 */ /* 0x000fe40006000000 */
[----:B------:R-:W-:Y:S02]  /*15ec0*/  FMNMX3.FTZ R0, R0, R219, R217, !PT ;  /* 0x000000db00007276 */ /* 0x000fe400078100d9 */
[----:B------:R-:W-:Y:S02]  /*15ed0*/  FSEL R123, R123, -INF , !P1 ;  /* 0xff8000007b7b7808 */ /* 0x000fe40004800000 */
[-C--:B------:R-:W-:Y:S02]  /*15ee0*/  ISETP.GE.AND P1, PT, R48, R188.reuse, PT ;  /* 0x000000bc3000720c */ /* 0x080fe40003f26270 */
[----:B------:R-:W-:Y:S02]  /*15ef0*/  FMNMX3.FTZ R2, R2, R57, R221, !PT ;  /* 0x0000003902027276 */ /* 0x000fe400078100dd */
[----:B------:R-:W-:Y:S02]  /*15f00*/  @P0 LOP3.LUT R184, R184, 0x2, RZ, 0xfc, !PT ;  /* 0x00000002b8b80812 */ /* 0x000fe400078efcff */
[----:B------:R-:W-:Y:S02]  /*15f10*/  FSEL R203, R30, -INF , !P6 ;  /* 0xff8000001ecb7808 */ /* 0x000fe40007000000 */
[-C--:B------:R-:W-:Y:S02]  /*15f20*/  ISETP.GE.AND P0, PT, R12, R188.reuse, PT ;  /* 0x000000bc0c00720c */ /* 0x080fe40003f06270 */
[-C--:B------:R-:W-:Y:S02]  /*15f30*/  ISETP.GE.AND P3, PT, R24, R189.reuse, PT ;  /* 0x000000bd1800720c */ /* 0x080fe40003f66270 */
[----:B------:R-:W-:Y:S02]  /*15f40*/  ISETP.GE.AND P2, PT, R6, R189, PT ;  /* 0x000000bd0600720c */ /* 0x000fe40003f46270 */
[----:B------:R-:W-:Y:S02]  /*15f50*/  FSEL R201, R201, -INF , !P5 ;  /* 0xff800000c9c97808 */ /* 0x000fe40006800000 */
        /* <DEDUP_REMOVED lines=16> */
[-C--:B------:R-:W-:Y:S02]  /*16060*/  ISETP.GE.AND P0, PT, R45, R188.reuse, PT ;  /* 0x000000bc2d00720c */ /* 0x080fe40003f06270 */
[----:B------:R-:W-:Y:S02]  /*16070*/  FSEL R145, R43, -INF , !P5 ;  /* 0xff8000002b917808 */ /* 0x000fe40006800000 */
[----:B------:R-:W-:Y:S02]  /*16080*/  LOP3.LUT P5, RZ, R184, 0x2, RZ, 0xc0, !PT ;  /* 0x00000002b8ff7812 */ /* 0x000fe400078ac0ff */
[----:B------:R-:W-:Y:S02]  /*16090*/  FMNMX3.FTZ R2, R2, R159, R157, !PT ;  /* 0x0000009f02027276 */ /* 0x000fe4000781009d */
[----:B------:R-:W-:Y:S02]  /*160a0*/  ISETP.GE.AND P2, PT, R16, R189, PT ;  /* 0x000000bd1000720c */ /* 0x000fe40003f46270 */
[----:B------:R-:W-:Y:S02]  /*160b0*/  FSEL R147, R42, -INF , !P6 ;  /* 0xff8000002a937808 */ /* 0x000fe40007000000 */
[----:B------:R-:W-:Y:S02]  /*160c0*/  LOP3.LUT R184, R184, 0xfffffffe, RZ, 0xc0, !PT ;  /* 0xfffffffeb8b87812 */ /* 0x000fe400078ec0ff */
[----:B------:R-:W-:Y:S02]  /*160d0*/  FMNMX3.FTZ R0, R0, R151, R149, !PT ;  /* 0x0000009700007276 */ /* 0x000fe40007810095 */
[----:B------:R-:W-:Y:S02]  /*160e0*/  FSEL R106, R56, -INF , !P0 ;  /* 0xff800000386a7808 */ /* 0x000fe40004000000 */
[-C--:B------:R-:W-:Y:S02]  /*160f0*/  ISETP.GE.AND P0, PT, R52, R188.reuse, PT ;  /* 0x000000bc3400720c */ /* 0x080fe40003f06270 */
[----:B------:R-:W-:Y:S02]  /*16100*/  FMNMX3.FTZ R2, R2, R155, R153, !PT ;  /* 0x0000009b02027276 */ /* 0x000fe40007810099 */
[----:B------:R-:W-:Y:S02]  /*16110*/  FSEL R135, R46, -INF , !P5 ;  /* 0xff8000002e877808 */ /* 0x000fe40006800000 */
[----:B------:R-:W-:Y:S02]  /*16120*/  FSEL R133, R47, -INF , !P2 ;  /* 0xff8000002f857808 */ /* 0x000fe40005000000 */
[-C--:B------:R-:W-:Y:S02]  /*16130*/  ISETP.GE.AND P4, PT, R41, R189.reuse, PT ;  /* 0x000000bd2900720c */ /* 0x080fe40003f86270 */
[----:B------:R-:W-:Y:S02]  /*16140*/  ISETP.GE.AND P3, PT, R37, R189, PT ;  /* 0x000000bd2500720c */ /* 0x000fe40003f66270 */
[----:B------:R-:W-:Y:S02]  /*16150*/  @P1 LOP3.LUT R184, R184, 0x1, RZ, 0xfc, !PT ;  /* 0x00000001b8b81812 */ /* 0x000fe400078efcff */
[----:B------:R-:W-:Y:S02]  /*16160*/  FMNMX3.FTZ R0, R0, R147, R145, !PT ;  /* 0x0000009300007276 */ /* 0x000fe40007810091 */
        /* <DEDUP_REMOVED lines=26> */
[----:B------:R-:W-:Y:S02]  /*16310*/  FSEL R63, R62, -INF , !P4 ;  /* 0xff8000003e3f7808 */ /* 0x000fe40006000000 */
[----:B------:R-:W-:Y:S02]  /*16320*/  FSEL R37, R66, -INF , P0 ;  /* 0xff80000042257808 */ /* 0x000fe40000000000 */
        /* <DEDUP_REMOVED lines=62> */
[-CC-:B------:R-:W-:Y:S01]  /*16710*/  FFMA.FTZ R128, R125, R3.reuse, -R108.reuse ;  /* 0x000000037d807223 */ /* 0x180fe2000001086c */
[-CC-:B------:R-:W-:Y:S03]  /*16720*/  FFMA.FTZ R123, R123, R3.reuse, -R108.reuse ;  /* 0x000000037b7b7223 */ /* 0x180fe6000001086c */
[----:B------:R-:W1:Y:S01]  /*16730*/  MUFU.EX2 R38, R7 ;  /* 0x0000000700267308 */ /* 0x000e620000000800 */
[----:B----4-:R-:W-:Y:S01]  /*16740*/  F2FP.F16.F32.PACK_AB R40, R112, R114 ;  /* 0x000000727028723e */ /* 0x010fe200000000ff */
[-C--:B------:R-:W-:Y:S01]  /*16750*/  FFMA.FTZ R130, R121, R3.reuse, -R108 ;  /* 0x0000000379827223 */ /* 0x080fe2000001086c */
[-CC-:B------:R-:W-:Y:S01]  /*16760*/  FFMA.FTZ R119, R119, R3.reuse, -R60.reuse ;  /* 0x0000000377777223 */ /* 0x180fe2000001083c */
[-CC-:B------:R-:W-:Y:S01]  /*16770*/  FFMA.FTZ R132, R117, R3.reuse, -R60.reuse ;  /* 0x0000000375847223 */ /* 0x180fe2000001083c */
[-CC-:B------:R-:W-:Y:S01]  /*16780*/  FFMA.FTZ R115, R115, R3.reuse, -R60.reuse ;  /* 0x0000000373737223 */ /* 0x180fe2000001083c */
[-C--:B------:R-:W-:Y:S01]  /*16790*/  FFMA.FTZ R134, R111, R3.reuse, -R60 ;  /* 0x000000036f867223 */ /* 0x080fe2000001083c */
[--C-:B------:R-:W-:Y:S03]  /*167a0*/  FFMA.FTZ R127, R127, R3, -R108.reuse ;  /* 0x000000037f7f7223 */ /* 0x100fe6000001086c */
[----:B------:R-:W4:Y:S01]  /*167b0*/  MUFU.EX2 R62, R62 ;  /* 0x0000003e003e7308 */ /* 0x000f220000000800 */
[C---:B-----5:R-:W-:Y:S01]  /*167c0*/  FMUL.FTZ R4, R39.reuse, R96 ;  /* 0x0000006027047220 */ /* 0x060fe20000410000 */
[C---:B------:R-:W-:Y:S01]  /*167d0*/  FMUL.FTZ R5, R39.reuse, R97 ;  /* 0x0000006127057220 */ /* 0x040fe20000410000 */
[C---:B------:R-:W-:Y:S01]  /*167e0*/  FMUL.FTZ R9, R39.reuse, R93 ;  /* 0x0000005d27097220 */ /* 0x040fe20000410000 */
[----:B------:R-:W-:Y:S01]  /*167f0*/  FMUL.FTZ R8, R39, R92 ;  /* 0x0000005c27087220 */ /* 0x000fe20000410000 */
[--C-:B------:R-:W-:Y:S01]  /*16800*/  FFMA.FTZ R92, R19, R3, -R108.reuse ;  /* 0x00000003135c7223 */ /* 0x100fe2000001086c */
[C---:B------:R-:W-:Y:S01]  /*16810*/  FMUL.FTZ R16, R39.reuse, R84 ;  /* 0x0000005427107220 */ /* 0x040fe20000410000 */
[----:B------:R-:W-:Y:S03]  /*16820*/  FMUL.FTZ R32, R39, R68 ;  /* 0x0000004427207220 */ /* 0x000fe60000410000 */
[----:B------:R-:W-:Y:S01]  /*16830*/  MUFU.EX2 R113, R113 ;  /* 0x0000007100717308 */ /* 0x000fe20000000800 */
[C---:B-1----:R-:W-:Y:S01]  /*16840*/  FMUL.FTZ R6, R38.reuse, R98 ;  /* 0x0000006226067220 */ /* 0x042fe20000410000 */
[C---:B------:R-:W-:Y:S01]  /*16850*/  FMUL.FTZ R7, R38.reuse, R99 ;  /* 0x0000006326077220 */ /* 0x040fe20000410000 */
[C---:B------:R-:W-:Y:S01]  /*16860*/  FMUL.FTZ R10, R38.reuse, R94 ;  /* 0x0000005e260a7220 */ /* 0x040fe20000410000 */
[C---:B------:R-:W-:Y:S01]  /*16870*/  FMUL.FTZ R11, R38.reuse, R95 ;  /* 0x0000005f260b7220 */ /* 0x040fe20000410000 */
[C---:B------:R-:W-:Y:S01]  /*16880*/  FMUL.FTZ R18, R38.reuse, R86 ;  /* 0x0000005626127220 */ /* 0x040fe20000410000 */
[----:B------:R-:W-:Y:S01]  /*16890*/  FMUL.FTZ R19, R38, R87 ;  /* 0x0000005726137220 */ /* 0x000fe20000410000 */
[--C-:B------:R-:W-:Y:S03]  /*168a0*/  FFMA.FTZ R68, R59, R3, -R108.reuse ;  /* 0x000000033b447223 */ /* 0x100fe6000001086c */
[----:B------:R-:W1:Y:S01]  /*168b0*/  MUFU.EX2 R110, R110 ;  /* 0x0000006e006e7308 */ /* 0x000e620000000800 */
[----:B----4-:R-:W-:Y:S01]  /*168c0*/  F2FP.F16.F32.PACK_AB R42, R62, R109 ;  /* 0x0000006d3e2a723e */ /* 0x010fe200000000ff */
[C---:B------:R-:W-:Y:S01]  /*168d0*/  FMUL.FTZ R34, R38.reuse, R70 ;  /* 0x0000004626227220 */ /* 0x040fe20000410000 */
[-C--:B------:R-:W-:Y:S01]  /*168e0*/  FFMA.FTZ R70, R57, R3.reuse, -R108 ;  /* 0x0000000339467223 */ /* 0x080fe2000001086c */
[--C-:B------:R-:W-:Y:S01]  /*168f0*/  FFMA.FTZ R84, R27, R3, -R60.reuse ;  /* 0x000000031b547223 */ /* 0x100fe2000001083c */
[----:B------:R-:W-:Y:S01]  /*16900*/  LDSM.16.MT88.4 R56, [R160+0x6800] ;  /* 0x00680000a038783b */ /* 0x000fe20000004200 */
[----:B------:R-:W-:Y:S01]  /*16910*/  FMUL.FTZ R24, R39, R76 ;  /* 0x0000004c27187220 */ /* 0x000fe20000410000 */
[C---:B------:R-:W-:Y:S03]  /*16920*/  FMUL.FTZ R26, R38.reuse, R78 ;  /* 0x0000004e261a7220 */ /* 0x040fe60000410000 */
[----:B------:R-:W-:Y:S01]  /*16930*/  MUFU.EX2 R105, R105 ;  /* 0x0000006900697308 */ /* 0x000fe20000000800 */
[C---:B------:R-:W-:Y:S01]  /*16940*/  FMUL.FTZ R27, R38.reuse, R79 ;  /* 0x0000004f261b7220 */ /* 0x040fe20000410000 */
[----:B------:R-:W-:Y:S01]  /*16950*/  FFMA.FTZ R76, R35, R3, -R60 ;  /* 0x00000003234c7223 */ /* 0x000fe2000001083c */
[----:B------:R-:W-:Y:S01]  /*16960*/  FMUL.FTZ R35, R38, R71 ;  /* 0x0000004726237220 */ /* 0x000fe20000410000 */
[-CC-:B------:R-:W-:Y:S01]  /*16970*/  FFMA.FTZ R79, R211, R3.reuse, -R108.reuse ;  /* 0x00000003d34f7223 */ /* 0x180fe2000001086c */
[-CC-:B------:R-:W-:Y:S01]  /*16980*/  FFMA.FTZ R78, R209, R3.reuse, -R108.reuse ;  /* 0x00000003d14e7223 */ /* 0x180fe2000001086c */
[-C--:B------:R-:W-:Y:S01]  /*16990*/  FFMA.FTZ R71, R221, R3.reuse, -R108 ;  /* 0x00000003dd477223 */ /* 0x080fe2000001086c */
[----:B------:R-:W-:Y:S03]  /*169a0*/  FFMA.FTZ R97, R201, R3, -R60 ;  /* 0x00000003c9617223 */ /* 0x000fe6000001083c */
[----:B------:R-:W4:Y:S01]  /*169b0*/  MUFU.EX2 R64, R64 ;  /* 0x0000004000407308 */ /* 0x000f220000000800 */
[----:B-1----:R-:W-:Y:S01]  /*169c0*/  F2FP.F16.F32.PACK_AB R41, R110, R113 ;  /* 0x000000716e29723e */ /* 0x002fe200000000ff */
[----:B------:R-:W-:Y:S01]  /*169d0*/  FFMA.FTZ R114, R39, R198, R114 ;  /* 0x000000c627727223 */ /* 0x000fe20000010072 */
[----:B------:R-:W-:Y:S01]  /*169e0*/  FFMA.FTZ R37, R37, R3, -R60 ;  /* 0x0000000325257223 */ /* 0x000fe2000001083c */
[----:B------:R-:W-:Y:S01]  /*169f0*/  FFMA.FTZ R113, R38, R197, R113 ;  /* 0x000000c526717223 */ /* 0x000fe20000010071 */
[----:B------:R-:W-:Y:S01]  /*16a00*/  ISETP.GT.AND P0, PT, R195, R174, PT ;  /* 0x000000aec300720c */ /* 0x000fe20003f04270 */
[----:B------:R-:W-:Y:S04]  /*16a10*/  FADD.FTZ R114, R112, R114 ;  /* 0x0000007270727221 */ /* 0x000fe80000010000 */
[----:B------:R-:W-:Y:S01]  /*16a20*/  MUFU.EX2 R92, R92 ;  /* 0x0000005c005c7308 */ /* 0x000fe20000000800 */
[----:B------:R-:W-:Y:S01]  /*16a30*/  FADD.FTZ R110, R110, R113 ;  /* 0x000000716e6e7221 */ /* 0x000fe20000010000 */
[----:B------:R-:W-:Y:S04]  /*16a40*/  FADD.FTZ R109, R109, R114 ;  /* 0x000000726d6d7221 */ /* 0x000fe80000010000 */
[----:B------:R-:W-:Y:S04]  /*16a50*/  FADD.FTZ R62, R62, R109 ;  /* 0x0000006d3e3e7221 */ /* 0x000fe80000010000 */
[----:B------:R-:W-:Y:S01]  /*16a60*/  MUFU.EX2 R84, R84 ;  /* 0x0000005400547308 */ /* 0x000fe20000000800 */
[C---:B----4-:R-:W-:Y:S01]  /*16a70*/  F2FP.F16.F32.PACK_AB R43, R64.reuse, R105 ;  /* 0x00000069402b723e */ /* 0x050fe200000000ff */
        /* <DEDUP_REMOVED lines=59> */
[C---:B-1----:R-:W-:Y:S04]  /*16e30*/  F2FP.F16.F32.PACK_AB R40, R66.reuse, R65 ;  /* 0x000000414228723e */ /* 0x042fe800000000ff */
[----:B------:R-:W-:Y:S01]  /*16e40*/  MUFU.EX2 R88, R88 ;  /* 0x0000005800587308 */ /* 0x000fe20000000800 */
[----:B------:R-:W-:Y:S04]  /*16e50*/  FADD.FTZ R65, R65, R62 ;  /* 0x0000003e41417221 */ /* 0x000fe80000010000 */
[----:B------:R-:W-:Y:S01]  /*16e60*/  FADD.FTZ R65, R66, R65 ;  /* 0x0000004142417221 */ /* 0x000fe20000010000 */
[C---:B------:R-:W-:Y:S04]  /*16e70*/  HMMA.16816.F32 R4, R40.reuse, R48, R4 ;  /* 0x000000302804723c */ /* 0x040fe80000001804 */
[----:B------:R-:W-:Y:S01]  /*16e80*/  MUFU.EX2 R69, R69 ;  /* 0x0000004500457308 */ /* 0x000fe20000000800 */
[----:B------:R-:W-:Y:S03]  /*16e90*/  FADD.FTZ R92, R92, R65 ;  /* 0x000000415c5c7221 */ /* 0x000fe60000010000 */
[C---:B------:R-:W-:Y:S01]  /*16ea0*/  HMMA.16816.F32 R8, R40.reuse, R50, R8 ;  /* 0x000000322808723c */ /* 0x040fe20000001808 */
[----:B------:R-:W1:Y:S05]  /*16eb0*/  LDSM.16.MT88.4 R48, [R166+0x7000] ;  /* 0x00700000a630783b */ /* 0x000e6a0000004200 */
[----:B------:R-:W2:Y:S02]  /*16ec0*/  MUFU.EX2 R68, R68 ;  /* 0x0000004400447308 */ /* 0x000ea40000000800 */
[C---:B------:R-:W-:Y:S08]  /*16ed0*/  HMMA.16816.F32 R12, R40.reuse, R52, R12 ;  /* 0x00000034280c723c */ /* 0x040ff0000000180c */
        /* <DEDUP_REMOVED lines=115> */
[C---:B---3--:R-:W-:Y:S08]  /*17610*/  HMMA.16816.F32 R20, R40.reuse, R44, R20 ;  /* 0x0000002c2814723c */ /* 0x048ff00000001814 */
[C---:B------:R-:W-:Y:S01]  /*17620*/  HMMA.16816.F32 R24, R40.reuse, R46, R24 ;  /* 0x0000002e2818723c */ /* 0x040fe20000001818 */
[----:B------:R-:W3:Y:S07]  /*17630*/  LDSM.16.MT88.4 R44, [R161+0x9000] ;  /* 0x00900000a12c783b */ /* 0x000eee0000004200 */
[C---:B----4-:R-:W-:Y:S03]  /*17640*/  HMMA.16816.F32 R28, R40.reuse, R56, R28 ;  /* 0x00000038281c723c */ /* 0x050fe6000000181c */
[-CC-:B------:R-:W-:Y:S01]  /*17650*/  FFMA.FTZ R57, R106, R3.reuse, -R108.reuse ;  /* 0x000000036a397223 */ /* 0x180fe2000001086c */
[-CC-:B------:R-:W-:Y:S01]  /*17660*/  FFMA.FTZ R56, R67, R3.reuse, -R108.reuse ;  /* 0x0000000343387223 */ /* 0x180fe2000001086c */
[----:B------:R-:W-:Y:S03]  /*17670*/  FFMA.FTZ R108, R104, R3, -R108 ;  /* 0x00000003686c7223 */ /* 0x000fe6000001086c */
[----:B------:R-:W-:Y:S01]  /*17680*/  HMMA.16816.F32 R32, R40, R58, R32 ;  /* 0x0000003a2820723c */ /* 0x000fe20000001820 */
[----:B------:R-:W4:Y:S02]  /*17690*/  MUFU.EX2 R57, R57 ;  /* 0x0000003900397308 */ /* 0x000f240000000800 */
[----:B------:R-:W-:Y:S02]  /*176a0*/  F2FP.F16.F32.PACK_AB R40, R128, R39 ;  /* 0x000000278028723e */ /* 0x000fe400000000ff */
[----:B------:R-:W-:Y:S02]  /*176b0*/  F2FP.F16.F32.PACK_AB R42, R130, R123 ;  /* 0x0000007b822a723e */ /* 0x000fe400000000ff */
[----:B------:R-:W-:Y:S02]  /*176c0*/  F2FP.F16.F32.PACK_AB R41, R132, R119 ;  /* 0x000000778429723e */ /* 0x000fe400000000ff */
[----:B------:R-:W-:Y:S02]  /*176d0*/  F2FP.F16.F32.PACK_AB R43, R134, R115 ;  /* 0x00000073862b723e */ /* 0x000fe400000000ff */
[----:B------:R-:W-:Y:S05]  /*176e0*/  MUFU.EX2 R56, R56 ;  /* 0x0000003800387308 */ /* 0x000fea0000000800 */
[C---:B-1----:R-:W-:Y:S05]  /*176f0*/  HMMA.16816.F32 R4, R40.reuse, R48, R4 ;  /* 0x000000302804723c */ /* 0x042fea0000001804 */
[----:B------:R-:W1:Y:S03]  /*17700*/  MUFU.EX2 R59, R108 ;  /* 0x0000006c003b7308 */ /* 0x000e660000000800 */
        /* <DEDUP_REMOVED lines=67> */
.L_x_14214:
        /* <DEDUP_REMOVED lines=10> */
.L_x_14229:
        /* <DEDUP_REMOVED lines=18> */
[C---:B------:R-:W-:Y:S01]  /*17d00*/  IMAD.SHL.U32 R10, R3.reuse, 0x20, RZ ;  /* 0x00000020030a7824 */ /* 0x040fe200078e00ff */
        /* <DEDUP_REMOVED lines=9> */
[C---:B------:R-:W-:Y:S01]  /*17da0*/  FMUL.FTZ R73, R8.reuse, R73 ;  /* 0x0000004908497220 */ /* 0x040fe20000410000 */
[----:B------:R-:W-:Y:S01]  /*17db0*/  R2P PR, R3, 0x1c ;  /* 0x0000001c03007804 */ /* 0x000fe20000000000 */
[C---:B------:R-:W-:Y:S01]  /*17dc0*/  FMUL.FTZ R68, R8.reuse, R68 ;  /* 0x0000004408447220 */ /* 0x040fe20000410000 */
[----:B------:R-:W-:Y:S01]  /*17dd0*/  FMUL.FTZ R69, R8, R69 ;  /* 0x0000004508457220 */ /* 0x000fe20000410000 */
[----:B------:R-:W-:Y:S01]  /*17de0*/  LOP3.LUT R9, R10, R9, RZ, 0xfc, !PT ;  /* 0x000000090a097212 */ /* 0x000fe200078efcff */
[----:B------:R-:W-:Y:S01]  /*17df0*/  IMAD.MOV.U32 R8, RZ, RZ, 0x40 ;  /* 0x00000040ff087424 */ /* 0x000fe200078e00ff */
[----:B------:R-:W-:-:S02]  /*17e00*/  MOV R10, 0x20 ;  /* 0x00000020000a7802 */ /* 0x000fc40000000f00 */
[----:B------:R-:W-:Y:S02]  /*17e10*/  LEA R9, R9, UR6, 0x2 ;  /* 0x0000000609097c11 */ /* 0x000fe4000f8e10ff */
[----:B------:R-:W-:Y:S02]  /*17e20*/  SEL R8, R8, 0xffffffc0, !P3 ;  /* 0xffffffc008087807 */ /* 0x000fe40005800000 */
[----:B---3--:R-:W-:Y:S01]  /*17e30*/  FSEL R7, R7, 1, P1 ;  /* 0x3f80000007077808 */ /* 0x008fe20000800000 */
[----:B------:R-:W-:Y:S01]  /*17e40*/  STS.64 [R9], R96 ;  /* 0x0000006009007388 */ /* 0x000fe20000000a00 */
[C---:B------:R-:W-:Y:S01]  /*17e50*/  IADD3 R13, PT, PT, R9.reuse, 0x80, RZ ;  /* 0x00000080090d7810 */ /* 0x040fe20007ffe0ff */
[----:B------:R-:W-:Y:S01]  /*17e60*/  @P4 VIADD R13, R9, 0xffffff80 ;  /* 0xffffff80090d4836 */ /* 0x000fe20000000000 */
[----:B------:R-:W-:Y:S01]  /*17e70*/  SEL R10, R10, 0xffffffe0, !P2 ;  /* 0xffffffe00a0a7807 */ /* 0x000fe20005000000 */
[----:B------:R-:W-:Y:S02]  /*17e80*/  IMAD.IADD R11, R8, 0x1, R9 ;  /* 0x00000001080b7824 */ /* 0x000fe400078e0209 */
        /* <DEDUP_REMOVED lines=17> */
[----:B------:R1:W-:Y:S01]  /*17fa0*/  STS.64 [R9+0x800], R98 ;  /* 0x0008006209007388 */ /* 0x0003e20000000a00 */
[----:B------:R-:W-:-:S02]  /*17fb0*/  IADD3 R15, PT, PT, R8, R13, RZ ;  /* 0x0000000d080f7210 */ /* 0x000fc40007ffe0ff */
[C---:B------:R-:W-:Y:S01]  /*17fc0*/  IADD3 R12, PT, PT, R10.reuse, R11, RZ ;  /* 0x0000000b0a0c7210 */ /* 0x040fe20007ffe0ff */
[----:B------:R-:W-:Y:S01]  /*17fd0*/  STS.64 [R7], R92 ;  /* 0x0000005c07007388 */ /* 0x000fe20000000a00 */
[C---:B------:R-:W-:Y:S01]  /*17fe0*/  IADD3 R14, PT, PT, R10.reuse, R13, RZ ;  /* 0x0000000d0a0e7210 */ /* 0x040fe20007ffe0ff */
[----:B------:R-:W-:Y:S02]  /*17ff0*/  IMAD.IADD R10, R10, 0x1, R15 ;  /* 0x000000010a0a7824 */ /* 0x000fe400078e020f */
        /* <DEDUP_REMOVED lines=13> */
[----:B-1----:R-:W4:Y:S04]  /*180d0*/  LD.E.64 R8, desc[UR4][R100.64+0xb0] ;  /* 0x0000b00464087980 */ /* 0x002f28000c101b00 */
[----:B--2---:R-:W2:Y:S04]  /*180e0*/  LD.E R12, desc[UR4][R100.64+0x60] ;  /* 0x00006004640c7980 */ /* 0x004ea8000c101900 */
[----:B------:R-:W2:Y:S04]  /*180f0*/  LD.E R45, desc[UR4][R100.64+0xcc] ;  /* 0x0000cc04642d7980 */ /* 0x000ea8000c101900 */
[----:B------:R-:W2:Y:S01]  /*18100*/  LD.E.64 R36, desc[UR4][R100.64+0x78] ;  /* 0x0000780464247980 */ /* 0x000ea2000c101b00 */
[----:B------:R-:W1:Y:S01]  /*18110*/  S2R R38, SR_TID.X ;  /* 0x0000000000267919 */ /* 0x000e620000002100 */
[----:B---3--:R-:W3:Y:S02]  /*18120*/  @P0 MUFU.LG2 R14, R5 ;  /* 0x00000005000e0308 */ /* 0x008ee40000000c00 */
[----:B------:R1:W5:Y:S01]  /*18130*/  LD.E.64 R42, desc[UR4][R100.64+0xa8] ;  /* 0x0000a804642a7980 */ /* 0x000362000c101b00 */
[----:B------:R-:W-:Y:S01]  /*18140*/  IADD3 R39, PT, PT, -R182, R181, RZ ;  /* 0x000000b5b6277210 */ /* 0x000fe20007ffe1ff */
[----:B------:R-:W-:Y:S01]  /*18150*/  IMAD.MOV.U32 R48, RZ, RZ, -0x800000 ;  /* 0xff800000ff307424 */ /* 0x000fe200078e00ff */
[----:B------:R-:W-:Y:S01]  /*18160*/  MOV R40, 0xff800000 ;  /* 0xff80000000287802 */ /* 0x000fe20000000f00 */
[----:B------:R-:W-:Y:S02]  /*18170*/  BSSY.RECONVERGENT B0, `(.L_x_14223) ;  /* 0x000003b000007945 */ /* 0x000fe40003800200 */
[----:B------:R-:W1:Y:S01]  /*18180*/  @P1 MUFU.LG2 R32, R4 ;  /* 0x0000000400201308 */ /* 0x000e620000000c00 */
[----:B------:R-:W-:-:S02]  /*18190*/  SHF.L.U32 R34, R3, 0x2, RZ ;  /* 0x0000000203227819 */ /* 0x000fc400000006ff */
[----:B------:R-:W-:Y:S02]  /*181a0*/  SHF.R.U32.HI R41, RZ, 0x1, R3 ;  /* 0x00000001ff297819 */ /* 0x000fe40000011603 */
[----:B------:R-:W-:Y:S01]  /*181b0*/  LOP3.LUT R49, R6, 0x10, RZ, 0xc0, !PT ;  /* 0x0000001006317812 */ /* 0x000fe200078ec0ff */
[----:B---3--:R-:W-:-:S04]  /*181c0*/  @P0 FMUL.FTZ R14, R14, 0.69314718246459960938 ;  /* 0x3f3172180e0e0820 */ /* 0x008fc80000410000 */
[----:B-----5:R-:W-:Y:S01]  /*181d0*/  @P0 FFMA.FTZ R40, R33, R2, R14 ;  /* 0x0000000221280223 */ /* 0x020fe2000001000e */
[----:B-1----:R-:W-:-:S04]  /*181e0*/  @P1 FMUL.FTZ R32, R32, 0.69314718246459960938 ;  /* 0x3f31721820201820 */ /* 0x002fc80000410000 */
[----:B------:R-:W-:Y:S01]  /*181f0*/  @P1 FFMA.FTZ R48, R33, R0, R32 ;  /* 0x0000000021301223 */ /* 0x000fe20000010020 */
[----:B------:R-:W-:Y:S02]  /*18200*/  LOP3.LUT R0, R41, 0x30, RZ, 0xc0, !PT ;  /* 0x0000003029007812 */ /* 0x000fe400078ec0ff */
[----:B------:R-:W-:-:S04]  /*18210*/  SHF.R.U32.HI R38, RZ, 0x4, R38 ;  /* 0x00000004ff267819 */ /* 0x000fc80000011626 */
[C---:B------:R-:W-:Y:S01]  /*18220*/  IADD3 R6, PT, PT, R38.reuse, 0x20, RZ ;  /* 0x0000002026067810 */ /* 0x040fe20007ffe0ff */
[C---:B----4-:R-:W-:Y:S01]  /*18230*/  VIADD R10, R38.reuse, 0x8 ;  /* 0x00000008260a7836 */ /* 0x050fe20000000000 */
[----:B------:R-:W-:Y:S01]  /*18240*/  IADD3 R44, PT, PT, R38, 0x28, RZ ;  /* 0x00000028262c7810 */ /* 0x000fe20007ffe0ff */
[----:B------:R-:W-:Y:S01]  /*18250*/  BAR.SYNC.DEFER_BLOCKING 0x0 ;  /* 0x0000000000007b1d */ /* 0x000fe20000010000 */
[-C--:B------:R-:W-:Y:S02]  /*18260*/  ISETP.GE.AND P4, PT, R6, R39.reuse, PT ;  /* 0x000000270600720c */ /* 0x080fe40003f86270 */
[----:B------:R-:W-:Y:S02]  /*18270*/  ISETP.GE.AND P0, PT, R10, R39, PT ;  /* 0x000000270a00720c */ /* 0x000fe40003f06270 */
[----:B------:R-:W-:Y:S02]  /*18280*/  IADD3 R10, PT, PT, R38, 0x10, RZ ;  /* 0x00000010260a7810 */ /* 0x000fe40007ffe0ff */
[----:B------:R-:W-:-:S02]  /*18290*/  P2R R2, PR, RZ, 0x1 ;  /* 0x00000001ff027803 */ /* 0x000fc40000000000 */
[-C--:B------:R-:W-:Y:S02]  /*182a0*/  ISETP.GE.AND P6, PT, R10, R39.reuse, PT ;  /* 0x000000270a00720c */ /* 0x080fe40003fc6270 */
[-C--:B------:R-:W-:Y:S02]  /*182b0*/  ISETP.GE.AND P3, PT, R44, R39.reuse, PT ;  /* 0x000000272c00720c */ /* 0x080fe40003f66270 */
[----:B------:R-:W-:Y:S01]  /*182c0*/  ISETP.GE.AND P2, PT, R38, R39, PT ;  /* 0x000000272600720c */ /* 0x000fe20003f46270 */
[----:B------:R-:W-:Y:S01]  /*182d0*/  IMAD R185, R8, UR8, R185 ;  /* 0x0000000808b97c24 */ /* 0x000fe2000f8e02b9 */
[C---:B------:R-:W-:Y:S02]  /*182e0*/  LOP3.LUT R8, R34.reuse, 0x1f8, RZ, 0xc0, !PT ;  /* 0x000001f822087812 */ /* 0x040fe400078ec0ff */
[----:B------:R-:W-:Y:S01]  /*182f0*/  LOP3.LUT R34, R34, 0xffc, RZ, 0xc0, !PT ;  /* 0x00000ffc22227812 */ /* 0x000fe200078ec0ff */
[----:B--2---:R-:W-:Y:S01]  /*18300*/  IMAD R12, R185, R12, R183 ;  /* 0x0000000cb90c7224 */ /* 0x004fe200078e02b7 */
[----:B------:R-:W-:Y:S01]  /*18310*/  LOP3.LUT R10, R8, 0x38, R41, 0x78, !PT ;  /* 0x00000038080a7812 */ /* 0x000fe200078e7829 */
[----:B------:R-:W-:-:S02]  /*18320*/  VIADD R8, R38, 0x18 ;  /* 0x0000001826087836 */ /* 0x000fc40000000000 */
[----:B------:R-:W-:Y:S01]  /*18330*/  IMAD R46, R9, R12, R182 ;  /* 0x0000000c092e7224 */ /* 0x000fe200078e02b6 */
[----:B------:R-:W-:Y:S02]  /*18340*/  LEA R49, R10, R49, 0x2 ;  /* 0x000000310a317211 */ /* 0x000fe400078e10ff */
[----:B------:R-:W-:Y:S01]  /*18350*/  ISETP.GE.AND P5, PT, R8, R39, PT ;  /* 0x000000270800720c */ /* 0x000fe20003fa6270 */
[----:B------:R-:W-:Y:S02]  /*18360*/  IMAD R45, R46, R45, RZ ;  /* 0x0000002d2e2d7224 */ /* 0x000fe400078e02ff */
[----:B------:R1:W2:Y:S03]  /*18370*/  LDS.128 R28, [R49+UR6] ;  /* 0x00000006311c7984 */ /* 0x0002a60008000c00 */
[C---:B------:R-:W-:Y:S01]  /*18380*/  IADD3 R47, P0, PT, R45.reuse, R34, RZ ;  /* 0x000000222d2f7210 */ /* 0x040fe20007f1e0ff */
[----:B------:R1:W3:Y:S03]  /*18390*/  LDS.128 R24, [R49+UR6+0x800] ;  /* 0x0008000631187984 */ /* 0x0002e60008000c00 */
[----:B------:R-:W-:Y:S01]  /*183a0*/  LEA.HI.X.SX32 R45, R45, RZ, 0x1, P0 ;  /* 0x000000ff2d2d7211 */ /* 0x000fe200000f0eff */
[----:B------:R1:W4:Y:S01]  /*183b0*/  LDS.128 R20, [R49+UR6+0x1000] ;  /* 0x0010000631147984 */ /* 0x0003220008000c00 */
[----:B------:R-:W-:-:S03]  /*183c0*/  LEA R36, P0, R47, R36, 0x2 ;  /* 0x000000242f247211 */ /* 0x000fc600078010ff */
        /* <DEDUP_REMOVED lines=21> */
.L_x_14224:
[----:B------:R-:W-:Y:S05]  /*18520*/  BSYNC.RECONVERGENT B0 ;  /* 0x0000000000007941 */ /* 0x000fea0003800200 */
.L_x_14223:
        /* <DEDUP_REMOVED lines=12> */
[----:B-1----:R-:W-:Y:S05]  /*185f0*/  @P0 RET.REL.NODEC R180 `(_ZN5flash24flash_fwd_splitkv_kernelI23Flash_fwd_kernel_traitsILi64ELi64ELi128ELi4ELb0ELb0EN7cutlass6half_tE19Flash_kernel_traitsILi64ELi64ELi128ELi4ES3_EELb0ELb1ELb0ELb0ELb1ELb0ELb1ELb1EEEvNS_16Flash_fwd_paramsE) ;  /* 0xfffffe78b4800950 */ /* 0x002fea0003c3ffff */
[----:B------:R-:W-:Y:S01]  /*18600*/  MOV R181, 0x0 ;  /* 0x0000000000b57802 */ /* 0x000fe20000000f00 */
[----:B------:R1:W-:Y:S03]  /*18610*/  ST.E.128 desc[UR4][R36.64+0x3800], R32 ;  /* 0x0038002024007985 */ /* 0x0003e6000c101d04 */
[----:B-1----:R-:W-:Y:S05]  /*18620*/  RET.REL.NODEC R180 `(_ZN5flash24flash_fwd_splitkv_kernelI23Flash_fwd_kernel_traitsILi64ELi64ELi128ELi4ELb0ELb0EN7cutlass6half_tE19Flash_kernel_traitsILi64ELi64ELi128ELi4ES3_EELb0ELb1ELb0ELb0ELb1ELb0ELb1ELb1EEEvNS_16Flash_fwd_paramsE) ;  /* 0xfffffe78b4747950 */ /* 0x002fea0003c3ffff */
.L_x_14222:
[----:B------:R-:W-:Y:S01]  /*18630*/  MOV R4, 0x2 ;  /* 0x0000000200047802 */ /* 0x000fe20000000f00 */
[----:B------:R-:W-:Y:S01]  /*18640*/  IMAD.MOV.U32 R3, RZ, RZ, 0x1f ;  /* 0x0000001fff037424 */ /* 0x000fe200078e00ff */
[----:B------:R-:W-:-:S07]  /*18650*/  MOV R6, 0xffffffff ;  /* 0xffffffff00067802 */ /* 0x000fce0000000f00 */
[----:B-1---5:R-:W-:Y:S05]  /*18660*/  WARPSYNC.COLLECTIVE R6, `(.L_x_14225) ;  /* 0x0000000006087348 */ /* 0x022fea0003c00000 */
[----:B------:R2:W3:Y:S02]  /*18670*/  SHFL.BFLY P0, R10, R198, R4, R3 ;  /* 0x0c000004c60a7389 */ /* 0x0004e40000000003 */
[----:B-123-5:R-:W-:Y:S05]  /*18680*/  ENDCOLLECTIVE ;  /* 0x000000000000791b */ /* 0x02efea0003800000 */
.L_x_14225:
[----:B------:R-:W-:Y:S02]  /*18690*/  IMAD.MOV.U32 R5, RZ, RZ, R10 ;  /* 0x000000ffff057224 */ /* 0x000fe400078e000a */
[----:B------:R-:W-:Y:S02]  /*186a0*/  IMAD.MOV.U32 R4, RZ, RZ, 0x1 ;  /* 0x00000001ff047424 */ /* 0x000fe400078e00ff */
[----:B------:R-:W-:-:S05]  /*186b0*/  FADD.FTZ R8, R5, R198 ;  /* 0x000000c605087221 */ /* 0x000fca0000010000 */
[----:B------:R-:W-:-:S07]  /*186c0*/  MOV R198, R8 ;  /* 0x0000000800c67202 */ /* 0x000fce0000000f00 */
[----:B------:R-:W-:Y:S05]  /*186d0*/  WARPSYNC.COLLECTIVE R6, `(.L_x_14226) ;  /* 0x0000000006087348 */ /* 0x000fea0003c00000 */
[----:B------:R1:W2:Y:S02]  /*186e0*/  SHFL.BFLY P0, R10, R198, R4, R3 ;  /* 0x0c000004c60a7389 */ /* 0x0002a40000000003 */
[----:B-12---:R-:W-:Y:S05]  /*186f0*/  ENDCOLLECTIVE ;  /* 0x000000000000791b */ /* 0x006fea0003800000 */
.L_x_14226:
[----:B------:R-:W-:Y:S01]  /*18700*/  MOV R198, R197 ;  /* 0x000000c500c67202 */ /* 0x000fe20000000f00 */
[----:B------:R-:W-:Y:S01]  /*18710*/  IMAD.MOV.U32 R4, RZ, RZ, 0x2 ;  /* 0x00000002ff047424 */ /* 0x000fe200078e00ff */
[----:B------:R-:W-:-:S07]  /*18720*/  MOV R5, R10 ;  /* 0x0000000a00057202 */ /* 0x000fce0000000f00 */
[----:B------:R-:W-:Y:S05]  /*18730*/  WARPSYNC.COLLECTIVE R6, `(.L_x_14227) ;  /* 0x0000000006087348 */ /* 0x000fea0003c00000 */
[----:B------:R1:W2:Y:S02]  /*18740*/  SHFL.BFLY P0, R10, R198, R4, R3 ;  /* 0x0c000004c60a7389 */ /* 0x0002a40000000003 */
[----:B-12---:R-:W-:Y:S05]  /*18750*/  ENDCOLLECTIVE ;  /* 0x000000000000791b */ /* 0x006fea0003800000 */
.L_x_14227:
[----:B------:R-:W-:Y:S01]  /*18760*/  FADD.FTZ R5, R8, R5 ;  /* 0x0000000508057221 */ /* 0x000fe20000010000 */
[----:B------:R-:W-:Y:S01]  /*18770*/  FADD.FTZ R7, R10, R197 ;  /* 0x000000c50a077221 */ /* 0x000fe20000010000 */
[----:B------:R-:W-:-:S04]  /*18780*/  MOV R4, 0x1 ;  /* 0x0000000100047802 */ /* 0x000fc80000000f00 */
[----:B------:R-:W-:-:S07]  /*18790*/  MOV R198, R7 ;  /* 0x0000000700c67202 */ /* 0x000fce0000000f00 */
[----:B------:R-:W-:Y:S05]  /*187a0*/  WARPSYNC.COLLECTIVE R6, `(.L_x_14228) ;  /* 0x0000000006087348 */ /* 0x000fea0003c00000 */
[----:B------:R1:W2:Y:S02]  /*187b0*/  SHFL.BFLY P0, R10, R198, R4, R3 ;  /* 0x0c000004c60a7389 */ /* 0x0002a40000000003 */
[----:B-12---:R-:W-:Y:S05]  /*187c0*/  ENDCOLLECTIVE ;  /* 0x000000000000791b */ /* 0x006fea0003800000 */
.L_x_14228:
[----:B------:R-:W-:Y:S05]  /*187d0*/  BRA `(.L_x_14229) ;  /* 0xfffffff400007947 */ /* 0x000fea000383ffff */
.L_x_14230:
        /* <DEDUP_REMOVED lines=10> */
.L_x_14834:


//--------------------- .text._ZN5flash24flash_fwd_splitkv_kernelI23Flash_fwd_kernel_traitsILi64ELi64ELi128ELi4ELb0ELb0EN7cutlass6half_tE19Flash_kernel_traitsILi64ELi64ELi128ELi4ES3_EELb0ELb1ELb0ELb0ELb1ELb1ELb1ELb1EEEvNS_16Flash_fwd_paramsE --------------------------
	.section	.text._ZN5flash24flash_fwd_splitkv_kernelI23Flash_fwd_kernel_traitsILi64ELi64ELi128ELi4ELb0ELb0EN7cutlass6half_tE19Flash_kernel_traitsILi64ELi64ELi128ELi4ES3_EELb0ELb1ELb0ELb0ELb1ELb1ELb1ELb1EEEvNS_16Flash_fwd_paramsE,"ax",@progbits
	.align	128
        .global         _ZN5flash24flash_fwd_splitkv_kernelI23Flash_fwd_kernel_traitsILi64ELi64ELi128ELi4ELb0ELb0EN7cutlass6half_tE19Flash_kernel_traitsILi64ELi64ELi128ELi4ES3_EELb0ELb1ELb0ELb0ELb1ELb1ELb1ELb1EEEvNS_16Flash_fwd_paramsE
        .type           _ZN5flash24flash_fwd_splitkv_kernelI23Flash_fwd_kernel_traitsILi64ELi64ELi128ELi4ELb0ELb0EN7cutlass6half_tE19Flash_kernel_traitsILi64ELi64ELi128ELi4ES3_EELb0ELb1ELb0ELb0ELb1ELb1ELb1ELb1EEEvNS_16Flash_fwd_paramsE,@function
        .size           _ZN5flash24flash_fwd_splitkv_kernelI23Flash_fwd_kernel_traitsILi64ELi64ELi128ELi4ELb0ELb0EN7cutlass6half_tE19Flash_kernel_traitsILi64ELi64ELi128ELi4ES3_EELb0ELb1ELb0ELb0ELb1ELb1ELb1ELb1EEEvNS_16Flash_fwd_paramsE,(.L_x_14835 - _ZN5flash24flash_fwd_splitkv_kernelI23Flash_fwd_kernel_traitsILi64ELi64ELi128ELi4ELb0ELb0EN7cutlass6half_tE19Flash_kernel_traitsILi64ELi64ELi128ELi4ES3_EELb0ELb1ELb0ELb0ELb1ELb1ELb1ELb1EEEvNS_16Flash_fwd_paramsE)
        .other          _ZN5flash24flash_fwd_splitkv_kernelI23Flash_fwd_kernel_traitsILi64ELi64ELi128ELi4ELb0ELb0EN7cutlass6half_tE19Flash_kernel_traitsILi64ELi64ELi128ELi4ES3_EELb0ELb1ELb0ELb0ELb1ELb1ELb1ELb1EEEvNS_16Flash_fwd_paramsE,@"STO_CUDA_ENTRY STV_DEFAULT"
_ZN5flash24flash_fwd_splitkv_kernelI23Flash_fwd_kernel_traitsILi64ELi64ELi128ELi4ELb0ELb0EN7cutlass6half_tE19Flash_kernel_traitsILi64ELi64ELi128ELi4ES3_EELb0ELb1ELb0ELb0ELb1ELb1ELb1ELb1EEEvNS_16Flash_fwd_paramsE:
.text._ZN5flash24flash_fwd_splitkv_kernelI23Flash_fwd_kernel_traitsILi64ELi64ELi128ELi4ELb0ELb0EN7cutlass6half_tE19Flash_kernel_traitsILi64ELi64ELi128ELi4ES3_EELb0ELb1ELb0ELb0ELb1ELb1ELb1ELb1EEEvNS_16Flash_fwd_paramsE:
        /* <DEDUP_REMOVED lines=29> */
[----:B-1----:R-:W-:Y:S05]  /*01d0*/  CALL.REL.NOINC `($_ZN5flash24flash_fwd_splitkv_kernelI23Flash_fwd_kernel_traitsILi64ELi64ELi128ELi4ELb0ELb0EN7cutlass6half_tE19Flash_kernel_traitsILi64ELi64ELi128ELi4ES3_EELb0ELb1ELb0ELb0ELb1ELb1ELb1ELb1EEEvNS_16Flash_fwd_paramsE$_ZN5flash30compute_attn_1rowblock_splitkvI23Flash_fwd_kernel_traitsILi64ELi64ELi128ELi4ELb0ELb0EN7cutlass6half_tE19Flash_kernel_traitsILi64ELi64ELi128ELi4ES3_EELb0ELb1ELb0ELb0ELb1ELb1ELb1ELb1ENS_16Flash_fwd_paramsEEEvRKT8_iiiii) ;  /* 0x0000000000087944 */ /* 0x002fea0003c00000 */
[----:B------:R-:W-:Y:S05]  /*01e0*/  BSYNC.RECONVERGENT B3 ;  /* 0x0000000000037941 */ /* 0x000fea0003800200 */
.L_x_14231:
[----:B------:R-:W-:Y:S05]  /*01f0*/  EXIT ;  /* 0x000000000000794d */ /* 0x000fea0003800000 */
        .type           $_ZN5flash24flash_fwd_splitkv_kernelI23Flash_fwd_kernel_traitsILi64ELi64ELi128ELi4ELb0ELb0EN7cutlass6half_tE19Flash_kernel_traitsILi64ELi64ELi128ELi4ES3_EELb0ELb1ELb0ELb0ELb1ELb1ELb1ELb1EEEvNS_16Flash_fwd_paramsE$_ZN5flash30compute_attn_1rowblock_splitkvI23Flash_fwd_kernel_traitsILi64ELi64ELi128ELi4ELb0ELb0EN7cutlass6half_tE19Flash_kernel_traitsILi64ELi64ELi128ELi4ES3_EELb0ELb1ELb0ELb0ELb1ELb1ELb1ELb1ENS_16Flash_fwd_paramsEEEvRKT8_iiiii,@function
        .size           $_ZN5flash24flash_fwd_splitkv_kernelI23Flash_fwd_kernel_traitsILi64ELi64ELi128ELi4ELb0ELb0EN7cutlass6half_tE19Flash_kernel_traitsILi64ELi64ELi128ELi4ES3_EELb0ELb1ELb0ELb0ELb1ELb1ELb1ELb1EEEvNS_16Flash_fwd_paramsE$_ZN5flash30compute_attn_1rowblock_splitkvI23Flash_fwd_kernel_traitsILi64ELi64ELi128ELi4ELb0ELb0EN7cutlass6half_tE19Flash_kernel_traitsILi64ELi64ELi128ELi4ES3_EELb0ELb1ELb0ELb0ELb1ELb1ELb1ELb1ENS_16Flash_fwd_paramsEEEvRKT8_iiiii,(.L_x_14835 - $_ZN5flash24flash_fwd_splitkv_kernelI23Flash_fwd_kernel_traitsILi64ELi64ELi128ELi4ELb0ELb0EN7cutlass6half_tE19Flash_kernel_traitsILi64ELi64ELi128ELi4ES3_EELb0ELb1ELb0ELb0ELb1ELb1ELb1ELb1EEEvNS_16Flash_fwd_paramsE$_ZN5flash30compute_attn_1rowblock_splitkvI23Flash_fwd_kernel_traitsILi64ELi64ELi128ELi4ELb0ELb0EN7cutlass6half_tE19Flash_kernel_traitsILi64ELi64ELi128ELi4ES3_EELb0ELb1ELb0ELb0ELb1ELb1ELb1ELb1ENS_16Flash_fwd_paramsEEEvRKT8_iiiii)
$_ZN5flash24flash_fwd_splitkv_kernelI23Flash_fwd_kernel_traitsILi64ELi64ELi128ELi4ELb0ELb0EN7cutlass6half_tE19Flash_kernel_traitsILi64ELi64ELi128ELi4ES3_EELb0ELb1ELb0ELb0ELb1ELb1ELb1ELb1EEEvNS_16Flash_fwd_paramsE$_ZN5flash30compute_attn_1rowblock_splitkvI23Flash_fwd_kernel_traitsILi64ELi64ELi128ELi4ELb0ELb0EN7cutlass6half_tE19Flash_kernel_traitsILi64ELi64ELi128ELi4ES3_EELb0ELb1ELb0ELb0ELb1ELb1ELb1ELb1ENS_16Flash_fwd_paramsEEEvRKT8_iiiii:
        /* <DEDUP_REMOVED lines=39> */
.L_x_14233:
[----:B------:R-:W-:Y:S05]  /*0470*/  BSYNC.RECONVERGENT B0 ;  /* 0x0000000000007941 */ /* 0x000fea0003800200 */
.L_x_14232:
[----:B------:R-:W-:Y:S04]  /*0480*/  BSSY.RECONVERGENT B0, `(.L_x_14234) ;  /* 0x0000007000007945 */ /* 0x000fe80003800200 */
[----:B------:R-:W-:Y:S05]  /*0490*/  @!P4 BRA `(.L_x_14235) ;  /* 0x000000000014c947 */ /* 0x000fea0003800000 */
[----:B------:R-:W2:Y:S02]  /*04a0*/  LD.E.U8 R6, desc[UR4][R100.64+0x1b2] ;  /* 0x0001b20464067980 */ /* 0x000ea4000c101100 */
[----:B--2---:R-:W-:-:S13]  /*04b0*/  ISETP.NE.AND P0, PT, R6, RZ, PT ;  /* 0x000000ff0600720c */ /* 0x004fda0003f05270 */
[----:B------:R-:W2:Y:S02]  /*04c0*/  @P0 LD.E R6, desc[UR4][R16.64+0x4] ;  /* 0x0000040410060980 */ /* 0x000ea4000c101900 */
[----:B--2--5:R-:W-:-:S06]  /*04d0*/  @P0 IADD3 R77, PT, PT, R6, -R15, RZ ;  /* 0x8000000f064d0210 */ /* 0x024fcc0007ffe0ff */
[----:B------:R2:W5:Y:S02]  /*04e0*/  @!P0 LD.E R77, desc[UR4][R16.64] ;  /* 0x00000004104d8980 */ /* 0x000564000c101900 */
.L_x_14235:
[----:B------:R-:W-:Y:S05]  /*04f0*/  BSYNC.RECONVERGENT B0 ;  /* 0x0000000000007941 */ /* 0x000fea0003800200 */
.L_x_14234:
        /* <DEDUP_REMOVED lines=9> */
.L_x_14237:
[----:B------:R-:W3:Y:S01]  /*0590*/  LD.E.64 R6, desc[UR4][R100.64+0x108] ;  /* 0x0001080464067980 */ /* 0x000ee2000c101b00 */
[----:B------:R-:W-:Y:S01]  /*05a0*/  BSSY.RECONVERGENT B0, `(.L_x_14239) ;  /* 0x0000006000007945 */ /* 0x000fe20003800200 */
[----:B------:R-:W-:Y:S01]  /*05b0*/  IMAD.MOV.U32 R72, RZ, RZ, RZ ;  /* 0x000000ffff487224 */ /* 0x000fe200078e00ff */
[----:B---3--:R-:W-:-:S04]  /*05c0*/  ISETP.NE.U32.AND P0, PT, R6, RZ, PT ;  /* 0x000000ff0600720c */ /* 0x008fc80003f05070 */
[----:B------:R-:W-:-:S13]  /*05d0*/  ISETP.NE.AND.EX P0, PT, R7, RZ, PT, P0 ;  /* 0x000000ff0700720c */ /* 0x000fda0003f05300 */
[----:B------:R-:W-:Y:S05]  /*05e0*/  @!P0 BRA `(.L_x_14240) ;  /* 0x0000000000048947 */ /* 0x000fea0003800000 */
[----:B------:R3:W5:Y:S02]  /*05f0*/  LD.E R72, desc[UR4][R100.64+0xbc] ;  /* 0x0000bc0464487980 */ /* 0x000764000c101900 */
.L_x_14240:
[----:B------:R-:W-:Y:S05]  /*0600*/  BSYNC.RECONVERGENT B0 ;  /* 0x0000000000007941 */ /* 0x000fea0003800200 */
.L_x_14239:
[----:B-----5:R-:W-:Y:S02]  /*0610*/  IADD3 R72, PT, PT, R77, R72, RZ ;  /* 0x000000484d487210 */ /* 0x020fe40007ffe0ff */
.L_x_14238:
[----:B------:R-:W-:Y:S05]  /*0620*/  BSYNC.RECONVERGENT B1 ;  /* 0x0000000000017941 */ /* 0x000fea0003800200 */
.L_x_14236:
[----:B------:R-:W-:Y:S01]  /*0630*/  IMAD.SHL.U32 R174, R3, 0x40, RZ ;  /* 0x0000004003ae7824 */ /* 0x000fe200078e00ff */
[----:B------:R-:W-:Y:S01]  /*0640*/  MOV R6, R172 ;  /* 0x000000ac00067202 */ /* 0x000fe20000000f00 */
[----:B------:R-:W-:-:S03]  /*0650*/  IMAD.MOV.U32 R7, RZ, RZ, 0x0 ;  /* 0x00000000ff077424 */ /* 0x000fc600078e00ff */
[----:B------:R-:W-:-:S13]  /*0660*/  ISETP.GT.AND P0, PT, R173, R174, PT ;  /* 0x000000aead00720c */ /* 0x000fda0003f04270 */
[----:B-123--:R-:W-:Y:S05]  /*0670*/  @!P0 RET.REL.NODEC R6 `(_ZN5flash24flash_fwd_splitkv_kernelI23Flash_fwd_kernel_traitsILi64ELi64ELi128ELi4ELb0ELb0EN7cutlass6half_tE19Flash_kernel_traitsILi64ELi64ELi128ELi4ES3_EELb0ELb1ELb0ELb0ELb1ELb1ELb1ELb1EEEvNS_16Flash_fwd_paramsE) ;  /* 0xfffffff806608950 */ /* 0x00efea0003c3ffff */
        /* <DEDUP_REMOVED lines=122> */
[----:B-1----:R-:W-:Y:S05]  /*0e20*/  @P0 RET.REL.NODEC R172 `(_ZN5flash24flash_fwd_splitkv_kernelI23Flash_fwd_kernel_traitsILi64ELi64ELi128ELi4ELb0ELb0EN7cutlass6half_tE19Flash_kernel_traitsILi64ELi64ELi128ELi4ES3_EELb0ELb1ELb0ELb0ELb1ELb1ELb1ELb1EEEvNS_16Flash_fwd_paramsE) ;  /* 0xfffffff0ac740950 */ /* 0x002fea0003c3ffff */
[----:B------:R-:W-:Y:S02]  /*0e30*/  MOV R3, 0xff800000 ;  /* 0xff80000000037802 */ /* 0x000fe40000000f00 */
[----:B------:R-:W-:-:S03]  /*0e40*/  MOV R173, 0x0 ;  /* 0x0000000000ad7802 */ /* 0x000fc60000000f00 */
[----:B------:R1:W-:Y:S02]  /*0e50*/  ST.E desc[UR4][R6.64+0xe0], R3 ;  /* 0x0000e00306007985 */ /* 0x0003e4000c101904 */
[----:B-1----:R-:W-:Y:S05]  /*0e60*/  RET.REL.NODEC R172 `(_ZN5flash24flash_fwd_splitkv_kernelI23Flash_fwd_kernel_traitsILi64ELi64ELi128ELi4ELb0ELb0EN7cutlass6half_tE19Flash_kernel_traitsILi64ELi64ELi128ELi4ES3_EELb0ELb1ELb0ELb0ELb1ELb1ELb1ELb1EEEvNS_16Flash_fwd_paramsE) ;  /* 0xfffffff0ac647950 */ /* 0x002fea0003c3ffff */
.L_x_14241:
        /* <DEDUP_REMOVED lines=102> */
.L_x_14243:
        /* <DEDUP_REMOVED lines=78> */
.L_x_14244:
[----:B------:R-:W-:Y:S05]  /*19b0*/  BSYNC.RECONVERGENT B0 ;  /* 0x0000000000007941 */ /* 0x000fea0003800200 */
.L_x_14242:
        /* <DEDUP_REMOVED lines=227> */
.L_x_14284:
        /* <DEDUP_REMOVED lines=152> */
.L_x_14247:
        /* <DEDUP_REMOVED lines=66> */
.L_x_14251:
[----:B------:R-:W-:Y:S05]  /*3590*/  BSYNC.RECONVERGENT B0 ;  /* 0x0000000000007941 */ /* 0x000fea0003800200 */
.L_x_14250:
        /* <DEDUP_REMOVED lines=54> */
.L_x_14253:
[----:B------:R-:W-:Y:S05]  /*3900*/  BSYNC.RECONVERGENT B0 ;  /* 0x0000000000007941 */ /* 0x000fea0003800200 */
.L_x_14252:
        /* <DEDUP_REMOVED lines=58> */
.L_x_14255:
[----:B------:R-:W-:Y:S05]  /*3cb0*/  BSYNC.RECONVERGENT B0 ;  /* 0x0000000000007941 */ /* 0x000fea0003800200 */
.L_x_14254:
        /* <DEDUP_REMOVED lines=57> */
.L_x_14257:
[----:B------:R-:W-:Y:S05]  /*4050*/  BSYNC.RECONVERGENT B0 ;  /* 0x0000000000007941 */ /* 0x000fea0003800200 */
.L_x_14256:
        /* <DEDUP_REMOVED lines=58> */
.L_x_14259:
[----:B------:R-:W-:Y:S05]  /*4400*/  BSYNC.RECONVERGENT B0 ;  /* 0x0000000000007941 */ /* 0x000fea0003800200 */
.L_x_14258:
        /* <DEDUP_REMOVED lines=59> */
.L_x_14261:
[----:B------:R-:W-:Y:S05]  /*47c0*/  BSYNC.RECONVERGENT B0 ;  /* 0x0000000000007941 */ /* 0x000fea0003800200 */
.L_x_14260:
        /* <DEDUP_REMOVED lines=59> */
.L_x_14263:
[----:B------:R-:W-:Y:S05]  /*4b80*/  BSYNC.RECONVERGENT B0 ;  /* 0x0000000000007941 */ /* 0x000fea0003800200 */
.L_x_14262:
        /* <DEDUP_REMOVED lines=61> */
.L_x_14265:
[----:B------:R-:W-:Y:S05]  /*4f60*/  BSYNC.RECONVERGENT B0 ;  /* 0x0000000000007941 */ /* 0x000fea0003800200 */
.L_x_14264:
[----:B------:R-:W5:Y:S02]  /*4f70*/  LD.E R3, desc[UR4][R100.64+0xd0] ;  /* 0x0000d00464037980 */ /* 0x000f64000c101900 */
[----:B-----5:R-:W-:Y:S05]  /*4f80*/  IMAD.U32 R3, R3, -0x40, RZ ;  /* 0xffffffc003037824 */ /* 0x020fea00078e00ff */
[C---:B------:R-:W-:Y:S02]  /*4f90*/  LEA R14, P1, R3.reuse, R14, 0x1 ;  /* 0x0000000e030e7211 */ /* 0x040fe400078208ff */
[C---:B------:R-:W-:Y:S02]  /*4fa0*/  LEA R54, P0, R3.reuse, R54, 0x1 ;  /* 0x0000003603367211 */ /* 0x040fe400078008ff */
[C---:B------:R-:W-:Y:S02]  /*4fb0*/  LEA.HI.X.SX32 R15, R3.reuse, R15, 0x1, P1 ;  /* 0x0000000f030f7211 */ /* 0x040fe400008f0eff */
[----:B------:R-:W-:Y:S01]  /*4fc0*/  LEA.HI.X.SX32 R55, R3, R55, 0x1, P0 ;  /* 0x0000003703377211 */ /* 0x000fe200000f0eff */
[----:B------:R-:W-:Y:S05]  /*4fd0*/  BRA `(.L_x_14248) ;  /* 0x0000003000147947 */ /* 0x000fea0003800000 */
.L_x_14249:
        /* <DEDUP_REMOVED lines=98> */
.L_x_14267:
[----:B------:R-:W-:Y:S05]  /*5600*/  BSYNC.RECONVERGENT B0 ;  /* 0x0000000000007941 */ /* 0x000fea0003800200 */
.L_x_14266:
        /* <DEDUP_REMOVED lines=92> */
.L_x_14269:
[----:B------:R-:W-:Y:S05]  /*5bd0*/  BSYNC.RECONVERGENT B0 ;  /* 0x0000000000007941 */ /* 0x000fea0003800200 */
.L_x_14268:
        /* <DEDUP_REMOVED lines=94> */
.L_x_14271:
[----:B------:R-:W-:Y:S05]  /*61c0*/  BSYNC.RECONVERGENT B0 ;  /* 0x0000000000007941 */ /* 0x000fea0003800200 */
.L_x_14270:
        /* <DEDUP_REMOVED lines=94> */
.L_x_14273:
[----:B------:R-:W-:Y:S05]  /*67b0*/  BSYNC.RECONVERGENT B0 ;  /* 0x0000000000007941 */ /* 0x000fea0003800200 */
.L_x_14272:
        /* <DEDUP_REMOVED lines=94> */
.L_x_14275:
[----:B------:R-:W-:Y:S05]  /*6da0*/  BSYNC.RECONVERGENT B0 ;  /* 0x0000000000007941 */ /* 0x000fea0003800200 */
.L_x_14274:
        /* <DEDUP_REMOVED lines=95> */
.L_x_14277:
[----:B------:R-:W-:Y:S05]  /*73a0*/  BSYNC.RECONVERGENT B0 ;  /* 0x0000000000007941 */ /* 0x000fea0003800200 */
.L_x_14276:
        /* <DEDUP_REMOVED lines=95> */
.L_x_14279:
[----:B------:R-:W-:Y:S05]  /*79a0*/  BSYNC.RECONVERGENT B0 ;  /* 0x0000000000007941 */ /* 0x000fea0003800200 */
.L_x_14278:
        /* <DEDUP_REMOVED lines=97> */
.L_x_14281:
[----:B------:R-:W-:Y:S05]  /*7fc0*/  BSYNC.RECONVERGENT B0 ;  /* 0x0000000000007941 */ /* 0x000fea0003800200 */
.L_x_14280:
[----:B------:R-:W5:Y:S02]  /*7fd0*/  LD.E R3, desc[UR4][R100.64+0xd0] ;  /* 0x0000d00464037980 */ /* 0x000f64000c101900 */
[----:B-----5:R-:W-:Y:S05]  /*7fe0*/  IMAD.U32 R3, R3, -0x40, RZ ;  /* 0xffffffc003037824 */ /* 0x020fea00078e00ff */
[C---:B------:R-:W-:Y:S02]  /*7ff0*/  LEA R98, P1, R3.reuse, R98, 0x1 ;  /* 0x0000006203627211 */ /* 0x040fe400078208ff */
[C---:B------:R-:W-:Y:S02]  /*8000*/  LEA R96, P0, R3.reuse, R96, 0x1 ;  /* 0x0000006003607211 */ /* 0x040fe400078008ff */
[C---:B------:R-:W-:Y:S02]  /*8010*/  LEA.HI.X.SX32 R99, R3.reuse, R99, 0x1, P1 ;  /* 0x0000006303637211 */ /* 0x040fe400008f0eff */
[----:B------:R-:W-:Y:S09]  /*8020*/  LEA.HI.X.SX32 R97, R3, R97, 0x1, P0 ;  /* 0x0000006103617211 */ /* 0x000ff200000f0eff */
.L_x_14248:
[----:B------:R-:W-:Y:S05]  /*8030*/  BSYNC.RECONVERGENT B1 ;  /* 0x0000000000017941 */ /* 0x000fea0003800200 */
.L_x_14246:
        /* <DEDUP_REMOVED lines=101> */
.L_x_14283:
[----:B------:R-:W-:Y:S05]  /*8690*/  BSYNC.RECONVERGENT B0 ;  /* 0x0000000000007941 */ /* 0x000fea0003800200 */
.L_x_14282:
[----:B------:R-:W-:Y:S11]  /*86a0*/  LOP3.LUT P0, RZ, R176, 0x8, RZ, 0xc0, !PT ;  /* 0x00000008b0ff7812 */ /* 0x000ff6000780c0ff */
[----:B------:R-:W-:Y:S02]  /*86b0*/  @!UPT UIADD3 URZ, UPT, UPT, URZ, URZ, URZ ;  /* 0x000000fffffff290 */ /* 0x000fe4000fffe0ff */
[----:B------:R-:W-:Y:S05]  /*86c0*/  @P0 BRA `(.L_x_14284) ;  /* 0xffffffa000480947 */ /* 0x000fea000383ffff */
.L_x_14245:
        /* <DEDUP_REMOVED lines=31> */
.L_x_14288:
[----:B------:R-:W-:Y:S05]  /*88c0*/  BSYNC.RECONVERGENT B0 ;  /* 0x0000000000007941 */ /* 0x000fea0003800200 */
.L_x_14287:
        /* <DEDUP_REMOVED lines=8> */
.L_x_14286:
        /* <DEDUP_REMOVED lines=80> */
.L_x_14294:
[----:B------:R-:W-:Y:S05]  /*8e50*/  BSYNC.RECONVERGENT B0 ;  /* 0x0000000000007941 */ /* 0x000fea0003800200 */
.L_x_14293:
[----:B-----5:R1:W-:Y:S02]  /*8e60*/  STS.128 [R64], R8 ;  /* 0x0000000840007388 */ /* 0x0203e40000000c00 */
.L_x_14292:
[----:B------:R-:W-:Y:S05]  /*8e70*/  BSYNC.RECONVERGENT B1 ;  /* 0x0000000000017941 */ /* 0x000fea0003800200 */
.L_x_14291:
        /* <DEDUP_REMOVED lines=58> */
.L_x_14298:
[----:B------:R-:W-:Y:S05]  /*9220*/  BSYNC.RECONVERGENT B0 ;  /* 0x0000000000007941 */ /* 0x000fea0003800200 */
.L_x_14297:
[----:B-----5:R2:W-:Y:S02]  /*9230*/  STS.128 [R64+0x800], R8 ;  /* 0x0008000840007388 */ /* 0x0205e40000000c00 */
.L_x_14296:
[----:B------:R-:W-:Y:S05]  /*9240*/  BSYNC.RECONVERGENT B1 ;  /* 0x0000000000017941 */ /* 0x000fea0003800200 */
.L_x_14295:
        /* <DEDUP_REMOVED lines=59> */
.L_x_14302:
[----:B------:R-:W-:Y:S05]  /*9600*/  BSYNC.RECONVERGENT B0 ;  /* 0x0000000000007941 */ /* 0x000fea0003800200 */
.L_x_14301:
[----:B-----5:R3:W-:Y:S02]  /*9610*/  STS.128 [R64+0x1000], R8 ;  /* 0x0010000840007388 */ /* 0x0207e40000000c00 */
.L_x_14300:
[----:B------:R-:W-:Y:S05]  /*9620*/  BSYNC.RECONVERGENT B1 ;  /* 0x0000000000017941 */ /* 0x000fea0003800200 */
.L_x_14299:
        /* <DEDUP_REMOVED lines=58> */
.L_x_14304:
[----:B------:R-:W-:Y:S05]  /*99d0*/  BSYNC.RECONVERGENT B0 ;  /* 0x0000000000007941 */ /* 0x000fea0003800200 */
.L_x_14303:
[----:B-----5:R1:W-:Y:S01]  /*99e0*/  STS.128 [R64+0x1800], R8 ;  /* 0x0018000840007388 */ /* 0x0203e20000000c00 */
[----:B------:R-:W-:Y:S05]  /*99f0*/  BRA `(.L_x_14289) ;  /* 0x0000001400b87947 */ /* 0x000fea0003800000 */
.L_x_14290:
        /* <DEDUP_REMOVED lines=91> */
.L_x_14308:
[----:B------:R-:W-:Y:S05]  /*9fb0*/  BSYNC.RECONVERGENT B0 ;  /* 0x0000000000007941 */ /* 0x000fea0003800200 */
.L_x_14307:
[----:B-----5:R1:W-:Y:S02]  /*9fc0*/  STS.128 [R64], R20 ;  /* 0x0000001440007388 */ /* 0x0203e40000000c00 */
.L_x_14306:
[----:B------:R-:W-:Y:S05]  /*9fd0*/  BSYNC.RECONVERGENT B1 ;  /* 0x0000000000017941 */ /* 0x000fea0003800200 */
.L_x_14305:
        /* <DEDUP_REMOVED lines=87> */
.L_x_14312:
[----:B------:R-:W-:Y:S05]  /*a550*/  BSYNC.RECONVERGENT B0 ;  /* 0x0000000000007941 */ /* 0x000fea0003800200 */
.L_x_14311:
[----:B-----5:R2:W-:Y:S02]  /*a560*/  STS.128 [R64+0x800], R20 ;  /* 0x0008001440007388 */ /* 0x0205e40000000c00 */
.L_x_14310:
[----:B------:R-:W-:Y:S05]  /*a570*/  BSYNC.RECONVERGENT B1 ;  /* 0x0000000000017941 */ /* 0x000fea0003800200 */
.L_x_14309:
        /* <DEDUP_REMOVED lines=88> */
.L_x_14316:
[----:B------:R-:W-:Y:S05]  /*ab00*/  BSYNC.RECONVERGENT B0 ;  /* 0x0000000000007941 */ /* 0x000fea0003800200 */
.L_x_14315:
[----:B-----5:R3:W-:Y:S02]  /*ab10*/  STS.128 [R64+0x1000], R20 ;  /* 0x0010001440007388 */ /* 0x0207e40000000c00 */
.L_x_14314:
[----:B------:R-:W-:Y:S05]  /*ab20*/  BSYNC.RECONVERGENT B1 ;  /* 0x0000000000017941 */ /* 0x000fea0003800200 */
.L_x_14313:
        /* <DEDUP_REMOVED lines=89> */
.L_x_14318:
[----:B------:R-:W-:Y:S05]  /*b0c0*/  BSYNC.RECONVERGENT B0 ;  /* 0x0000000000007941 */ /* 0x000fea0003800200 */
.L_x_14317:
[----:B-----5:R4:W-:Y:S02]  /*b0d0*/  STS.128 [R64+0x1800], R16 ;  /* 0x0018001040007388 */ /* 0x0209e40000000c00 */
.L_x_14289:
[----:B------:R-:W-:Y:S05]  /*b0e0*/  BSYNC.RECONVERGENT B2 ;  /* 0x0000000000027941 */ /* 0x000fea0003800200 */
.L_x_14285:
[----:B------:R-:W-:Y:S01]  /*b0f0*/  IADD3 R0, PT, PT, -R61, R72, RZ ;  /* 0x000000483d007210 */ /* 0x000fe20007ffe1ff */
[C---:B------:R-:W-:Y:S01]  /*b100*/  VIADD R135, R134.reuse, 0x50 ;  /* 0x0000005086877836 */ /* 0x040fe20000000000 */
[----:B------:R-:W-:Y:S02]  /*b110*/  SHF.L.U32 R7, R75, 0x1, RZ ;  /* 0x000000014b077819 */ /* 0x000fe400000006ff */
[-C--:B------:R-:W-:Y:S02]  /*b120*/  ISETP.GE.AND P6, PT, R134, R0.reuse, PT ;  /* 0x000000008600720c */ /* 0x080fe40003fc6270 */
[-C--:B------:R-:W-:Y:S02]  /*b130*/  ISETP.GE.AND P1, PT, R25, R0.reuse, PT ;  /* 0x000000001900720c */ /* 0x080fe40003f26270 */
[----:B------:R-:W-:Y:S02]  /*b140*/  ISETP.GE.AND P5, PT, R31, R0, PT ;  /* 0x000000001f00720c */ /* 0x000fe40003fa6270 */
[----:B-1-3--:R-:W-:-:S02]  /*b150*/  SHF.L.U64.HI R2, R75, 0x1, R76 ;  /* 0x000000014b027819 */ /* 0x00afc4000001024c */
[----:B--2---:R-:W-:Y:S02]  /*b160*/  IADD3 R10, P0, PT, R7, R168, RZ ;  /* 0x000000a8070a7210 */ /* 0x004fe40007f1e0ff */
[----:B------:R-:W-:Y:S02]  /*b170*/  IADD3 R9, PT, PT, R134, 0x40, RZ ;  /* 0x0000004086097810 */ /* 0x000fe40007ffe0ff */
[----:B------:R-:W-:Y:S01]  /*b180*/  IADD3.X R11, PT, PT, R2, R167, RZ, P0, !PT ;  /* 0x000000a7020b7210 */ /* 0x000fe200007fe4ff */
[----:B------:R-:W-:Y:S01]  /*b190*/  @!P6 IMAD.MOV.U32 R169, RZ, RZ, R167 ;  /* 0x000000ffffa9e224 */ /* 0x000fe200078e00a7 */
[C---:B------:R-:W-:Y:S02]  /*b1a0*/  IADD3 R5, PT, PT, R134.reuse, 0x60, RZ ;  /* 0x0000006086057810 */ /* 0x040fe40007ffe0ff */
[----:B------:R-:W-:Y:S02]  /*b1b0*/  IADD3 R3, PT, PT, R134, 0x70, RZ ;  /* 0x0000007086037810 */ /* 0x000fe40007ffe0ff */
[-C--:B------:R-:W-:Y:S01]  /*b1c0*/  ISETP.GE.AND P2, PT, R9, R0.reuse, PT ;  /* 0x000000000900720c */ /* 0x080fe20003f46270 */
[----:B------:R-:W-:Y:S01]  /*b1d0*/  @!PT LDS RZ, [RZ] ;  /* 0x00000000fffff984 */ /* 0x000fe20000000800 */
[----:B------:R-:W-:Y:S01]  /*b1e0*/  @!PT LDS RZ, [RZ] ;  /* 0x00000000fffff984 */ /* 0x000fe20000000800 */
[----:B------:R-:W-:Y:S01]  /*b1f0*/  @!PT LDS RZ, [RZ] ;  /* 0x00000000fffff984 */ /* 0x000fe20000000800 */
[----:B------:R-:W-:Y:S01]  /*b200*/  @!P6 LDGSTS.E.BYPASS.LTC128B.128 [R64+0x2000], desc[UR4][R168.64] ;  /* 0x02000000a840efae */ /* 0x000fe2000b981a04 */
[----:B------:R-:W-:-:S02]  /*b210*/  ISETP.GE.AND P4, PT, R21, R0, PT ;  /* 0x000000001500720c */ /* 0x000fc40003f86270 */
[C---:B------:R-:W-:Y:S01]  /*b220*/  @!P5 LEA R12, P3, R164.reuse, R10, 0x5 ;  /* 0x0000000aa40cd211 */ /* 0x040fe200078628ff */
[----:B------:R-:W-:Y:S01]  /*b230*/  @!P1 LDGSTS.E.BYPASS.LTC128B.128 [R64+0x2800], desc[UR4][R10.64] ;  /* 0x028000000a409fae */ /* 0x000fe2000b981a04 */
[-C--:B------:R-:W-:Y:S02]  /*b240*/  ISETP.GE.AND P1, PT, R5, R0.reuse, PT ;  /* 0x000000000500720c */ /* 0x080fe40003f26270 */
[-C--:B------:R-:W-:Y:S02]  /*b250*/  ISETP.GE.AND P0, PT, R3, R0.reuse, PT ;  /* 0x000000000300720c */ /* 0x080fe40003f06270 */
[-C--:B------:R-:W-:Y:S02]  /*b260*/  @!P5 LEA.HI.X R13, R164, R11.reuse, R165, 0x5, P3 ;  /* 0x0000000ba40dd211 */ /* 0x080fe400018f2ca5 */
[----:B------:R-:W-:Y:S01]  /*b270*/  ISETP.GE.AND P3, PT, R135, R0, PT ;  /* 0x000000008700720c */ /* 0x000fe20003f66270 */
[----:B------:R-:W-:Y:S01]  /*b280*/  @!P2 IMAD R8, R165, 0x60, RZ ;  /* 0x00000060a508a824 */ /* 0x000fe200078e02ff */
[----:B----4-:R-:W-:Y:S01]  /*b290*/  @!P2 MOV R16, R10 ;  /* 0x0000000a0010a202 */ /* 0x010fe20000000f00 */
[----:B------:R1:W-:Y:S01]  /*b2a0*/  @!P5 LDGSTS.E.BYPASS.LTC128B.128 [R64+0x3000], desc[UR4][R12.64] ;  /* 0x030000000c40dfae */ /* 0x0003e2000b981a04 */
[----:B------:R-:W-:-:S02]  /*b2b0*/  @!P2 MOV R17, R11 ;  /* 0x0000000b0011a202 */ /* 0x000fc40000000f00 */
[CC--:B------:R-:W-:Y:S01]  /*b2c0*/  @!P4 LEA R18, P5, R164.reuse, R10.reuse, 0x6 ;  /* 0x0000000aa412c211 */ /* 0x0c0fe200078a30ff */
[----:B------:R-:W-:Y:S01]  /*b2d0*/  @!P1 IMAD.MOV.U32 R15, RZ, RZ, R11 ;  /* 0x000000ffff0f9224 */ /* 0x000fe200078e000b */
[----:B------:R-:W-:Y:S01]  /*b2e0*/  @!P1 MOV R14, R10 ;  /* 0x0000000a000e9202 */ /* 0x000fe20000000f00 */
[C---:B------:R-:W-:Y:S01]  /*b2f0*/  @!P2 IMAD.WIDE.U32 R16, R164.reuse, 0x60, R16 ;  /* 0x00000060a410a825 */ /* 0x040fe200078e0010 */
[----:B------:R-:W-:-:S03]  /*b300*/  @!P4 LEA.HI.X R19, R164, R11, R165, 0x6, P5 ;  /* 0x0000000ba413c211 */ /* 0x000fc600028f34a5 */
[C---:B------:R-:W-:Y:S01]  /*b310*/  @!P1 IMAD R6, R165.reuse, 0xa0, RZ ;  /* 0x000000a0a5069824 */ /* 0x040fe200078e02ff */
[----:B------:R-:W-:Y:S01]  /*b320*/  @!P2 IADD3 R17, PT, PT, R8, R17, RZ ;  /* 0x000000110811a210 */ /* 0x000fe20007ffe0ff */
[----:B------:R-:W-:Y:S01]  /*b330*/  @!P0 IMAD R4, R165, 0xc0, RZ ;  /* 0x000000c0a5048824 */ /* 0x000fe200078e02ff */
[----:B------:R-:W-:Y:S01]  /*b340*/  @!P4 LDGSTS.E.BYPASS.LTC128B.128 [R64+0x3800], desc[UR4][R18.64] ;  /* 0x038000001240cfae */ /* 0x000fe2000b981a04 */
[----:B------:R-:W-:-:S03]  /*b350*/  @!P1 IMAD.WIDE.U32 R14, R164, 0xa0, R14 ;  /* 0x000000a0a40e9825 */ /* 0x000fc600078e000e */
[----:B------:R-:W-:Y:S01]  /*b360*/  @!P2 LDGSTS.E.BYPASS.LTC128B.128 [R64+0x4000], desc[UR4][R16.64] ;  /* 0x040000001040afae */ /* 0x000fe2000b981a04 */
[----:B------:R-:W-:Y:S01]  /*b370*/  @!P1 IMAD.IADD R15, R6, 0x1, R15 ;  /* 0x00000001060f9824 */ /* 0x000fe200078e020f */
[----:B------:R-:W-:Y:S02]  /*b380*/  ISETP.GE.AND P2, PT, R9, R0, PT ;  /* 0x000000000900720c */ /* 0x000fe40003f46270 */
[-C--:B-1----:R-:W-:Y:S02]  /*b390*/  @!P0 MOV R12, R10.reuse ;  /* 0x0000000a000c8202 */ /* 0x082fe40000000f00 */
[----:B------:R-:W-:Y:S02]  /*b3a0*/  @!P0 MOV R13, R11 ;  /* 0x0000000b000d8202 */ /* 0x000fe40000000f00 */
[C---:B------:R-:W-:Y:S01]  /*b3b0*/  @!P3 LEA R10, P5, R164.reuse, R10, 0x7 ;  /* 0x0000000aa40ab211 */ /* 0x040fe200078a38ff */
[----:B------:R-:W-:-:S03]  /*b3c0*/  @!P0 IMAD.WIDE.U32 R12, R164, 0xc0, R12 ;  /* 0x000000c0a40c8825 */ /* 0x000fc600078e000c */
[----:B------:R-:W-:Y:S02]  /*b3d0*/  @!P3 LEA.HI.X R11, R164, R11, R165, 0x7, P5 ;  /* 0x0000000ba40bb211 */ /* 0x000fe400028f3ca5 */
[-C--:B------:R-:W-:Y:S02]  /*b3e0*/  ISETP.GE.AND P5, PT, R31, R0.reuse, PT ;  /* 0x000000001f00720c */ /* 0x080fe40003fa6270 */
[----:B------:R-:W-:Y:S01]  /*b3f0*/  @!P0 IADD3 R13, PT, PT, R4, R13, RZ ;  /* 0x0000000d040d8210 */ /* 0x000fe20007ffe0ff */
[----:B------:R-:W-:Y:S04]  /*b400*/  @!P3 LDGSTS.E.BYPASS.LTC128B.128 [R64+0x4800], desc[UR4][R10.64] ;  /* 0x048000000a40bfae */ /* 0x000fe8000b981a04 */
[----:B------:R-:W-:Y:S01]  /*b410*/  @!P1 LDGSTS.E.BYPASS.LTC128B.128 [R64+0x5000], desc[UR4][R14.64] ;  /* 0x050000000e409fae */ /* 0x000fe2000b981a04 */
[----:B------:R-:W-:-:S03]  /*b420*/  ISETP.GE.AND P1, PT, R25, R0, PT ;  /* 0x000000001900720c */ /* 0x000fc60003f26270 */
[----:B------:R1:W-:Y:S01]  /*b430*/  @!P0 LDGSTS.E.BYPASS.LTC128B.128 [R64+0x5800], desc[UR4][R12.64] ;  /* 0x058000000c408fae */ /* 0x0003e2000b981a04 */
[----:B------:R-:W-:Y:S02]  /*b440*/  P2R R4, PR, RZ, 0x2 ;  /* 0x00000002ff047803 */ /* 0x000fe40000000000 */
[----:B------:R-:W-:Y:S01]  /*b450*/  LEA R22, P0, R73, R170, 0x1 ;  /* 0x000000aa49167211 */ /* 0x000fe200078008ff */
[----:B------:R-:W0:Y:S01]  /*b460*/  LDGDEPBAR ;  /* 0x00000000000079af */ /* 0x000e220000000000 */
[-C--:B------:R-:W-:Y:S02]  /*b470*/  ISETP.GE.AND P1, PT, R5, R0.reuse, PT ;  /* 0x000000000500720c */ /* 0x080fe40003f26270 */
[-C--:B------:R-:W-:Y:S01]  /*b480*/  ISETP.GE.AND P4, PT, R21, R0.reuse, PT ;  /* 0x000000001500720c */ /* 0x080fe20003f86270 */
[----:B------:R-:W2:Y:S01]  /*b490*/  LD.E R60, desc[UR4][R100.64+0x184] ;  /* 0x00018404643c7980 */ /* 0x000ea2000c101900 */
[----:B------:R-:W-:Y:S02]  /*b4a0*/  LEA.HI.X R23, R73, R171, R74, 0x1, P0 ;  /* 0x000000ab49177211 */ /* 0x000fe400000f0c4a */
[----:B------:R-:W-:Y:S01]  /*b4b0*/  ISETP.GE.AND P0, PT, R3, R0, PT ;  /* 0x000000000300720c */ /* 0x000fe20003f06270 */
[----:B------:R-:W3:Y:S01]  /*b4c0*/  LD.E R6, desc[UR4][R100.64+0x188] ;  /* 0x0001880464067980 */ /* 0x000ee2000c101900 */
[----:B------:R-:W-:-:S04]  /*b4d0*/  DEPBAR.LE SB0, 0x0 ;  /* 0x000080000000791a */ /* 0x000fc80000000000 */
[----:B------:R-:W-:Y:S01]  /*b4e0*/  BAR.SYNC.DEFER_BLOCKING 0x0 ;  /* 0x0000000000007b1d */ /* 0x000fe20000010000 */
[----:B------:R-:W-:Y:S02]  /*b4f0*/  ISETP.GE.AND P3, PT, R135, R0, PT ;  /* 0x000000008700720c */ /* 0x000fe40003f66270 */
[----:B-1----:R-:W-:-:S03]  /*b500*/  @!P2 MOV R12, R22 ;  /* 0x00000016000ca202 */ /* 0x002fc60000000f00 */
[----:B------:R-:W-:Y:S01]  /*b510*/  @!PT LDS RZ, [RZ] ;  /* 0x00000000fffff984 */ /* 0x000fe20000000800 */
[----:B------:R-:W-:Y:S01]  /*b520*/  @!PT LDS RZ, [RZ] ;  /* 0x00000000fffff984 */ /* 0x000fe20000000800 */
[----:B------:R-:W-:Y:S01]  /*b530*/  @!PT LDS RZ, [RZ] ;  /* 0x00000000fffff984 */ /* 0x000fe20000000800 */
[----:B------:R-:W-:Y:S04]  /*b540*/  @!P6 LDGSTS.E.BYPASS.LTC128B.128 [R64+0x6000], desc[UR4][R170.64] ;  /* 0x06000000aa40efae */ /* 0x000fe8000b981a04 */
[----:B------:R-:W-:Y:S01]  /*b550*/  @P6 STS.128 [R64+0x6000], RZ ;  /* 0x006000ff40006388 */ /* 0x000fe20000000c00 */
[----:B------:R-:W-:Y:S02]  /*b560*/  ISETP.NE.AND P6, PT, R4, RZ, PT ;  /* 0x000000ff0400720c */ /* 0x000fe40003fc5270 */
[-C--:B------:R-:W-:Y:S01]  /*b570*/  @!P2 MOV R13, R23.reuse ;  /* 0x00000017000da202 */ /* 0x080fe20000000f00 */
[----:B------:R-:W-:Y:S01]  /*b580*/  @!P1 IMAD.MOV.U32 R10, RZ, RZ, R22 ;  /* 0x000000ffff0a9224 */ /* 0x000fe200078e0016 */
[----:B------:R-:W-:-:S09]  /*b590*/  @!P1 MOV R11, R23 ;  /* 0x00000017000b9202 */ /* 0x000fd20000000f00 */
[----:B------:R-:W-:Y:S04]  /*b5a0*/  @P6 STS.128 [R64+0x6800], RZ ;  /* 0x006800ff40006388 */ /* 0x000fe80000000c00 */
[----:B------:R-:W-:Y:S01]  /*b5b0*/  @!PT LDS RZ, [RZ] ;  /* 0x00000000fffff984 */ /* 0x000fe20000000800 */
[----:B------:R-:W-:Y:S01]  /*b5c0*/  @!PT LDS RZ, [RZ] ;  /* 0x00000000fffff984 */ /* 0x000fe20000000800 */
[----:B------:R-:W-:Y:S01]  /*b5d0*/  @!PT LDS RZ, [RZ] ;  /* 0x00000000fffff984 */ /* 0x000fe20000000800 */
[----:B------:R-:W-:Y:S01]  /*b5e0*/  @!P6 LDGSTS.E.BYPASS.LTC128B.128 [R64+0x6800], desc[UR4][R22.64] ;  /* 0x068000001640efae */ /* 0x000fe2000b981a04 */
[----:B------:R-:W-:-:S04]  /*b5f0*/  @!P5 LEA R16, P6, R62, R22, 0x5 ;  /* 0x000000163e10d211 */ /* 0x000fc800078c28ff */
[CC--:B------:R-:W-:Y:S02]  /*b600*/  @!P5 LEA.HI.X R17, R62.reuse, R23.reuse, R63, 0x5, P6 ;  /* 0x000000173e11d211 */ /* 0x0c0fe400030f2c3f */
[CC--:B------:R-:W-:Y:S01]  /*b610*/  @!P4 LEA R14, P6, R62.reuse, R22.reuse, 0x6 ;  /* 0x000000163e0ec211 */ /* 0x0c0fe200078c30ff */
[C---:B------:R-:W-:Y:S01]  /*b620*/  @!P2 IMAD R4, R63.reuse, 0x60, RZ ;  /* 0x000000603f04a824 */ /* 0x040fe200078e02ff */
[-C--:B------:R-:W-:Y:S01]  /*b630*/  @!P0 MOV R8, R22.reuse ;  /* 0x0000001600088202 */ /* 0x080fe20000000f00 */
[C---:B------:R-:W-:Y:S01]  /*b640*/  @!P2 IMAD.WIDE.U32 R12, R62.reuse, 0x60, R12 ;  /* 0x000000603e0ca825 */ /* 0x040fe200078e000c */
[-C--:B------:R-:W-:Y:S01]  /*b650*/  @!P0 MOV R9, R23.reuse ;  /* 0x0000001700098202 */ /* 0x080fe20000000f00 */
[----:B------:R-:W-:Y:S01]  /*b660*/  @P5 STS.128 [R64+0x7000], RZ ;  /* 0x007000ff40005388 */ /* 0x000fe20000000c00 */
[C---:B------:R-:W-:Y:S01]  /*b670*/  @!P4 LEA.HI.X R15, R62.reuse, R23, R63, 0x6, P6 ;  /* 0x000000173e0fc211 */ /* 0x040fe200030f343f */
[----:B------:R-:W-:Y:S02]  /*b680*/  @!P1 IMAD R3, R63, 0xa0, RZ ;  /* 0x000000a03f039824 */ /* 0x000fe400078e02ff */
[----:B------:R-:W-:Y:S01]  /*b690*/  @!PT LDS RZ, [RZ] ;  /* 0x00000000fffff984 */ /* 0x000fe20000000800 */
[----:B------:R-:W-:Y:S01]  /*b6a0*/  @!PT LDS RZ, [RZ] ;  /* 0x00000000fffff984 */ /* 0x000fe20000000800 */
[----:B------:R-:W-:Y:S01]  /*b6b0*/  @!PT LDS RZ, [RZ] ;  /* 0x00000000fffff984 */ /* 0x000fe20000000800 */
[----:B------:R-:W-:Y:S01]  /*b6c0*/  @!P5 LDGSTS.E.BYPASS.LTC128B.128 [R64+0x7000], desc[UR4][R16.64] ;  /* 0x070000001040dfae */ /* 0x000fe2000b981a04 */
[C---:B------:R-:W-:Y:S01]  /*b6d0*/  @!P3 LEA R18, P5, R62.reuse, R22, 0x7 ;  /* 0x000000163e12b211 */ /* 0x040fe200078a38ff */
[----:B------:R-:W-:-:S02]  /*b6e0*/  @!P1 IMAD.WIDE.U32 R10, R62, 0xa0, R10 ;  /* 0x000000a03e0a9825 */ /* 0x000fc400078e000a */
[----:B------:R-:W-:Y:S02]  /*b6f0*/  @P4 STS.128 [R64+0x7800], RZ ;  /* 0x007800ff40004388 */ /* 0x000fe40000000c00 */
[----:B------:R-:W-:Y:S01]  /*b700*/  @!P2 IMAD.IADD R13, R4, 0x1, R13 ;  /* 0x00000001040da824 */ /* 0x000fe200078e020d */
[C---:B------:R-:W-:Y:S01]  /*b710*/  @!P3 LEA.HI.X R19, R62.reuse, R23, R63, 0x7, P5 ;  /* 0x000000173e13b211 */ /* 0x040fe200028f3c3f */
[----:B------:R-:W-:Y:S01]  /*b720*/  @!P0 IMAD R0, R63, 0xc0, RZ ;  /* 0x000000c03f008824 */ /* 0x000fe200078e02ff */
[----:B------:R-:W-:Y:S01]  /*b730*/  @!PT LDS RZ, [RZ] ;  /* 0x00000000fffff984 */ /* 0x000fe20000000800 */
[----:B------:R-:W-:Y:S01]  /*b740*/  @!PT LDS RZ, [RZ] ;  /* 0x00000000fffff984 */ /* 0x000fe20000000800 */
[----:B------:R-:W-:Y:S01]  /*b750*/  @!PT LDS RZ, [RZ] ;  /* 0x00000000fffff984 */ /* 0x000fe20000000800 */
[----:B------:R-:W-:Y:S01]  /*b760*/  @!P4 LDGSTS.E.BYPASS.LTC128B.128 [R64+0x7800], desc[UR4][R14.64] ;  /* 0x078000000e40cfae */ /* 0x000fe2000b981a04 */
[----:B------:R-:W-:Y:S01]  /*b770*/  @!P0 IMAD.WIDE.U32 R8, R62, 0xc0, R8 ;  /* 0x000000c03e088825 */ /* 0x000fe200078e0008 */
[----:B------:R-:W-:Y:S02]  /*b780*/  @!P1 IADD3 R11, PT, PT, R3, R11, RZ ;  /* 0x0000000b030b9210 */ /* 0x000fe40007ffe0ff */
[----:B------:R-:W-:Y:S02]  /*b790*/  @P2 STS.128 [R64+0x8000], RZ ;  /* 0x008000ff40002388 */ /* 0x000fe40000000c00 */
[----:B------:R-:W-:-:S02]  /*b7a0*/  @!P0 IADD3 R9, PT, PT, R0, R9, RZ ;  /* 0x0000000900098210 */ /* 0x000fc40007ffe0ff */
        /* <DEDUP_REMOVED lines=20> */
[----:B------:R-:W4:Y:S01]  /*b8f0*/  S2UR UR6, SR_CgaCtaId ;  /* 0x00000000000679c3 */ /* 0x000f220000008800 */
[----:B------:R-:W-:Y:S01]  /*b900*/  SHF.L.U32 R0, R68, 0x5, RZ ;  /* 0x0000000544007819 */ /* 0x000fe200000006ff */
[----:B------:R-:W-:Y:S01]  /*b910*/  IMAD.SHL.U32 R71, R71, 0x400, RZ ;  /* 0x0000040047477824 */ /* 0x000fe200078e00ff */
[----:B------:R-:W-:Y:S01]  /*b920*/  UMOV UR7, 0x400 ;  /* 0x0000040000077882 */ /* 0x000fe20000000000 */
[----:B-1----:R-:W-:Y:S01]  /*b930*/  LOP3.LUT R12, R79, 0x8, R68, 0x78, !PT ;  /* 0x000000084f0c7812 */ /* 0x002fe200078e7844 */
[----:B------:R-:W0:Y:S01]  /*b940*/  LDGDEPBAR ;  /* 0x00000000000079af */ /* 0x000e220000000000 */
[----:B------:R-:W-:-:S02]  /*b950*/  LOP3.LUT R163, R69, 0x7c00, R0, 0xf8, !PT ;  /* 0x00007c0045a37812 */ /* 0x000fc400078ef800 */
[----:B------:R-:W-:Y:S02]  /*b960*/  LOP3.LUT R0, R12, 0x38, R81, 0x78, !PT ;  /* 0x000000380c007812 */ /* 0x000fe400078e7851 */
[----:B------:R-:W-:Y:S02]  /*b970*/  IADD3 R163, PT, PT, R66, R163, RZ ;  /* 0x000000a342a37210 */ /* 0x000fe40007ffe0ff */
[----:B------:R-:W-:-:S04]  /*b980*/  LOP3.LUT R71, R71, 0x400, RZ, 0xc0, !PT ;  /* 0x0000040047477812 */ /* 0x000fc800078ec0ff */
[----:B------:R-:W-:Y:S01]  /*b990*/  LEA R0, R0, R71, 0x1 ;  /* 0x0000004700007211 */ /* 0x000fe200078e08ff */
[----:B----4-:R-:W-:-:S06]  /*b9a0*/  ULEA UR6, UR6, UR7, 0x18 ;  /* 0x0000000706067291 */ /* 0x010fcc000f8ec0ff */
[----:B------:R-:W-:-:S03]  /*b9b0*/  LEA R163, R163, UR6, 0x1 ;  /* 0x00000006a3a37c11 */ /* 0x000fc6000f8e08ff */
[----:B-----5:R-:W-:Y:S04]  /*b9c0*/  LDSM.16.M88.4 R24, [R0+UR6+0x2000] ;  /* 0x002000060018783b */ /* 0x020fe80008000200 */
[----:B------:R-:W1:Y:S01]  /*b9d0*/  LDSM.16.M88.4 R48, [R163] ;  /* 0x00000000a330783b */ /* 0x000e620000000200 */
[----:B------:R-:W-:Y:S02]  /*b9e0*/  R2P PR, R68, 0x6 ;  /* 0x0000000644007804 */ /* 0x000fe40000000000 */
[----:B------:R-:W-:Y:S01]  /*b9f0*/  MOV R3, 0x20 ;  /* 0x0000002000037802 */ /* 0x000fe20000000f00 */
[----:B------:R-:W-:Y:S01]  /*ba00*/  VIADD R162, R0, UR6 ;  /* 0x0000000600a27c36 */ /* 0x000fe20008000000 */
[----:B------:R-:W-:Y:S01]  /*ba10*/  MOV R5, 0x40 ;  /* 0x0000004000057802 */ /* 0x000fe20000000f00 */
[----:B------:R-:W-:Y:S01]  /*ba20*/  LDSM.16.M88.4 R8, [R0+UR6+0x2800] ;  /* 0x002800060008783b */ /* 0x000fe20008000200 */
[----:B------:R-:W-:-:S03]  /*ba30*/  SEL R3, R3, 0xffffffe0, !P1 ;  /* 0xffffffe003037807 */ /* 0x000fc60004800000 */
[----:B------:R-:W-:Y:S01]  /*ba40*/  LDSM.16.M88.4 R36, [R0+UR6+0x3000] ;  /* 0x003000060024783b */ /* 0x000fe20008000200 */
[-C--:B------:R-:W-:Y:S02]  /*ba50*/  IADD3 R161, PT, PT, R163, R3.reuse, RZ ;  /* 0x00000003a3a17210 */ /* 0x080fe40007ffe0ff */
[----:B------:R-:W-:-:S03]  /*ba60*/  IADD3 R157, PT, PT, R162, R3, RZ ;  /* 0x00000003a29d7210 */ /* 0x000fc60007ffe0ff */
[----:B------:R-:W-:Y:S04]  /*ba70*/  LDSM.16.M88.4 R40, [R161] ;  /* 0x00000000a128783b */ /* 0x000fe80000000200 */
[----:B------:R-:W4:Y:S01]  /*ba80*/  LDSM.16.M88.4 R32, [R157+0x2000] ;  /* 0x002000009d20783b */ /* 0x000f220000000200 */
[----:B------:R-:W-:-:S03]  /*ba90*/  SEL R5, R5, 0xffffffc0, !P2 ;  /* 0xffffffc005057807 */ /* 0x000fc60005000000 */
[----:B------:R-:W-:Y:S01]  /*baa0*/  LDSM.16.M88.4 R20, [R157+0x2800] ;  /* 0x002800009d14783b */ /* 0x000fe20000000200 */
[----:B------:R-:W-:Y:S01]  /*bab0*/  IADD3 R156, PT, PT, R162, R5, RZ ;  /* 0x00000005a29c7210 */ /* 0x000fe20007ffe0ff */
[----:B------:R-:W-:-:S04]  /*bac0*/  IMAD.IADD R160, R163, 0x1, R5 ;  /* 0x00000001a3a07824 */ /* 0x000fc800078e0205 */
[----:B------:R-:W-:Y:S04]  /*bad0*/  LDSM.16.M88.4 R56, [R156+0x2000] ;  /* 0x002000009c38783b */ /* 0x000fe80000000200 */
[----:B------:R-:W4:Y:S01]  /*bae0*/  LDSM.16.M88.4 R28, [R160] ;  /* 0x00000000a01c783b */ /* 0x000f220000000200 */
[----:B-1----:R-:W-:Y:S01]  /*baf0*/  HMMA.16816.F32 R16, R48, R24, RZ ;  /* 0x000000183010723c */ /* 0x002fe200000018ff */
[C---:B------:R-:W-:Y:S02]  /*bb00*/  IADD3 R159, PT, PT, R3.reuse, R160, RZ ;  /* 0x000000a0039f7210 */ /* 0x040fe40007ffe0ff */
[----:B------:R-:W-:Y:S01]  /*bb10*/  LDSM.16.M88.4 R76, [R156+0x2800] ;  /* 0x002800009c4c783b */ /* 0x000fe20000000200 */
[----:B------:R-:W-:-:S03]  /*bb20*/  IADD3 R155, PT, PT, R3, R156, RZ ;  /* 0x0000009c039b7210 */ /* 0x000fc60007ffe0ff */
[----:B------:R-:W-:Y:S04]  /*bb30*/  LDSM.16.M88.4 R12, [R159] ;  /* 0x000000009f0c783b */ /* 0x000fe80000000200 */
[----:B------:R-:W1:Y:S01]  /*bb40*/  LDSM.16.M88.4 R52, [R155+0x2000] ;  /* 0x002000009b34783b */ /* 0x000e620000000200 */
[----:B------:R-:W-:Y:S03]  /*bb50*/  HMMA.16816.F32 R24, R48, R26, RZ ;  /* 0x0000001a3018723c */ /* 0x000fe600000018ff */
[----:B------:R-:W-:Y:S05]  /*bb60*/  LDSM.16.M88.4 R80, [R156+0x3000] ;  /* 0x003000009c50783b */ /* 0x000fea0000000200 */
[----:B----4-:R-:W-:-:S12]  /*bb70*/  HMMA.16816.F32 R16, R40, R32, R16 ;  /* 0x000000202810723c */ /* 0x010fd80000001810 */
[----:B------:R-:W-:Y:S01]  /*bb80*/  HMMA.16816.F32 R24, R40, R34, R24 ;  /* 0x000000222818723c */ /* 0x000fe20000001818 */
[----:B------:R-:W4:Y:S07]  /*bb90*/  LDSM.16.M88.4 R32, [R157+0x3000] ;  /* 0x003000009d20783b */ /* 0x000f2e0000000200 */
[----:B------:R-:W-:Y:S08]  /*bba0*/  HMMA.16816.F32 R16, R28, R56, R16 ;  /* 0x000000381c10723c */ /* 0x000ff00000001810 */
[C---:B------:R-:W-:Y:S08]  /*bbb0*/  HMMA.16816.F32 R44, R48.reuse, R8, RZ ;  /* 0x00000008302c723c */ /* 0x040ff000000018ff */
[----:B------:R-:W-:Y:S08]  /*bbc0*/  HMMA.16816.F32 R8, R48, R10, RZ ;  /* 0x0000000a3008723c */ /* 0x000ff000000018ff */
[----:B-1----:R-:W-:Y:S08]  /*bbd0*/  HMMA.16816.F32 R16, R12, R52, R16 ;  /* 0x000000340c10723c */ /* 0x002ff00000001810 */
[----:B------:R-:W-:Y:S01]  /*bbe0*/  HMMA.16816.F32 R24, R28, R58, R24 ;  /* 0x0000003a1c18723c */ /* 0x000fe20000001818 */
[----:B------:R-:W1:Y:S07]  /*bbf0*/  LDSM.16.M88.4 R56, [R155+0x2800] ;  /* 0x002800009b38783b */ /* 0x000e6e0000000200 */
[C---:B------:R-:W-:Y:S08]  /*bc00*/  HMMA.16816.F32 R44, R40.reuse, R20, R44 ;  /* 0x00000014282c723c */ /* 0x040ff0000000182c */
[----:B------:R-:W-:Y:S08]  /*bc10*/  HMMA.16816.F32 R8, R40, R22, R8 ;  /* 0x000000162808723c */ /* 0x000ff00000001808 */
[----:B------:R-:W-:Y:S08]  /*bc20*/  HMMA.16816.F32 R20, R48, R36, RZ ;  /* 0x000000243014723c */ /* 0x000ff000000018ff */
[----:B------:R-:W-:Y:S01]  /*bc30*/  HMMA.16816.F32 R24, R12, R54, R24 ;  /* 0x000000360c18723c */ /* 0x000fe20000001818 */
[----:B------:R-:W3:Y:S07]  /*bc40*/  LDSM.16.M88.4 R52, [R0+UR6+0x3800] ;  /* 0x003800060034783b */ /* 0x000eee0008000200 */
[----:B------:R-:W-:Y:S08]  /*bc50*/  HMMA.16816.F32 R44, R28, R76, R44 ;  /* 0x0000004c1c2c723c */ /* 0x000ff0000000182c */
[----:B----4-:R-:W-:Y:S08]  /*bc60*/  HMMA.16816.F32 R20, R40, R32, R20 ;  /* 0x000000202814723c */ /* 0x010ff00000001814 */
[----:B------:R-:W-:Y:S01]  /*bc70*/  HMMA.16816.F32 R8, R28, R78, R8 ;  /* 0x0000004e1c08723c */ /* 0x000fe20000001808 */
[----:B------:R-:W-:Y:S07]  /*bc80*/  LDSM.16.M88.4 R76, [R0+UR6+0x4000] ;  /* 0x00400006004c783b */ /* 0x000fee0008000200 */
        /* <DEDUP_REMOVED lines=8> */
[----:B------:R1:W2:Y:S02]  /*bd10*/  MUFU.TANH R71, R16 ;  /* 0x0000001000477308 */ /* 0x0002a40000002400 */
[----:B-1----:R-:W-:Y:S01]  /*bd20*/  HMMA.16816.F32 R16, R48, R38, RZ ;  /* 0x000000263010723c */ /* 0x002fe200000018ff */
[----:B------:R-:W-:Y:S01]  /*bd30*/  LDSM.16.M88.4 R36, [R157+0x3800] ;  /* 0x003800009d24783b */ /* 0x000fe20000000200 */
[----:B------:R-:W-:-:S15]  /*bd40*/  FMUL.FTZ R24, R24, R4 ;  /* 0x0000000418187220 */ /* 0x000fde0000410000 */
[----:B------:R-:W-:-:S03]  /*bd50*/  NOP ;  /* 0x0000000000007918 */ /* 0x000fc60000000000 */
[----:B------:R-:W-:Y:S01]  /*bd60*/  HMMA.16816.F32 R16, R40, R34, R16 ;  /* 0x000000222810723c */ /* 0x000fe20000001810 */
[----:B------:R-:W1:Y:S01]  /*bd70*/  LDSM.16.M88.4 R32, [R155+0x3000] ;  /* 0x003000009b20783b */ /* 0x000e620000000200 */
[----:B------:R3:W4:Y:S01]  /*bd80*/  MUFU.TANH R84, R24 ;  /* 0x0000001800547308 */ /* 0x0007220000002400 */
[-C--:B------:R-:W-:Y:S01]  /*bd90*/  FMUL.FTZ R85, R25, R4.reuse ;  /* 0x0000000419557220 */ /* 0x080fe20000410000 */
[-C--:B------:R-:W-:Y:S01]  /*bda0*/  FMUL.FTZ R86, R26, R4.reuse ;  /* 0x000000041a567220 */ /* 0x080fe20000410000 */
[----:B------:R-:W-:-:S03]  /*bdb0*/  FMUL.FTZ R87, R27, R4 ;  /* 0x000000041b577220 */ /* 0x000fc60000410000 */
[C---:B---3--:R-:W-:Y:S08]  /*bdc0*/  HMMA.16816.F32 R24, R48.reuse, R52, RZ ;  /* 0x000000343018723c */ /* 0x048ff000000018ff */
[----:B------:R-:W-:Y:S01]  /*bdd0*/  HMMA.16816.F32 R52, R48, R54, RZ ;  /* 0x000000363034723c */ /* 0x000fe200000018ff */
[-C--:B------:R-:W-:Y:S01]  /*bde0*/  FMUL.FTZ R44, R44, R4.reuse ;  /* 0x000000042c2c7220 */ /* 0x080fe20000410000 */
[-C--:B------:R-:W-:Y:S01]  /*bdf0*/  FMUL.FTZ R45, R45, R4.reuse ;  /* 0x000000042d2d7220 */ /* 0x080fe20000410000 */
[-C--:B------:R-:W-:Y:S01]  /*be00*/  FMUL.FTZ R90, R46, R4.reuse ;  /* 0x000000042e5a7220 */ /* 0x080fe20000410000 */
[-C--:B------:R-:W-:Y:S01]  /*be10*/  FMUL.FTZ R91, R47, R4.reuse ;  /* 0x000000042f5b7220 */ /* 0x080fe20000410000 */
[----:B------:R-:W3:Y:S03]  /*be20*/  MUFU.TANH R88, R44 ;  /* 0x0000002c00587308 */ /* 0x000ee60000002400 */
[----:B------:R-:W-:Y:S01]  /*be30*/  HMMA.16816.F32 R16, R28, R82, R16 ;  /* 0x000000521c10723c */ /* 0x000fe20000001810 */
[-C--:B------:R-:W-:Y:S01]  /*be40*/  FMUL.FTZ R8, R8, R4.reuse ;  /* 0x0000000408087220 */ /* 0x080fe20000410000 */
[-C--:B------:R-:W-:Y:S01]  /*be50*/  FMUL.FTZ R93, R9, R4.reuse ;  /* 0x00000004095d7220 */ /* 0x080fe20000410000 */
[-C--:B------:R-:W-:Y:S01]  /*be60*/  FMUL.FTZ R94, R10, R4.reuse ;  /* 0x000000040a5e7220 */ /* 0x080fe20000410000 */
[-C--:B------:R-:W-:Y:S01]  /*be70*/  FMUL.FTZ R95, R11, R4.reuse ;  /* 0x000000040b5f7220 */ /* 0x080fe20000410000 */
[----:B------:R2:W2:Y:S01]  /*be80*/  MUFU.TANH R89, R45 ;  /* 0x0000002d00597308 */ /* 0x0004a20000002400 */
[----:B------:R-:W-:Y:S02]  /*be90*/  LDSM.16.M88.4 R80, [R156+0x4000] ;  /* 0x004000009c50783b */ /* 0x000fe40000000200 */
[----:B-1----:R-:W-:Y:S08]  /*bea0*/  HMMA.16816.F32 R20, R12, R32, R20 ;  /* 0x000000200c14723c */ /* 0x002ff00000001814 */
[C---:B------:R-:W-:Y:S01]  /*beb0*/  HMMA.16816.F32 R24, R40.reuse, R36, R24 ;  /* 0x000000242818723c */ /* 0x040fe20000001818 */
[----:B--2---:R-:W1:Y:S07]  /*bec0*/  LDSM.16.M88.4 R44, [R157+0x4000] ;  /* 0x004000009d2c783b */ /* 0x004e6e0000000200 */
[----:B------:R-:W-:Y:S01]  /*bed0*/  HMMA.16816.F32 R52, R40, R38, R52 ;  /* 0x000000262834723c */ /* 0x000fe20000001834 */
[----:B------:R-:W2:Y:S02]  /*bee0*/  LDSM.16.M88.4 R36, [R155+0x3800] ;  /* 0x003800009b24783b */ /* 0x000ea40000000200 */
[-C--:B------:R-:W-:Y:S01]  /*bef0*/  FMUL.FTZ R20, R20, R4.reuse ;  /* 0x0000000414147220 */ /* 0x080fe20000410000 */
[----:B------:R4:W1:Y:S01]  /*bf00*/  MUFU.TANH R92, R8 ;  /* 0x00000008005c7308 */ /* 0x0008620000002400 */
[-C--:B------:R-:W-:Y:S01]  /*bf10*/  FMUL.FTZ R97, R21, R4.reuse ;  /* 0x0000000415617220 */ /* 0x080fe20000410000 */
[-C--:B------:R-:W-:Y:S01]  /*bf20*/  FMUL.FTZ R98, R22, R4.reuse ;  /* 0x0000000416627220 */ /* 0x080fe20000410000 */
[-C--:B------:R-:W-:Y:S01]  /*bf30*/  FMUL.FTZ R99, R23, R4.reuse ;  /* 0x0000000417637220 */ /* 0x080fe20000410000 */
[----:B------:R-:W-:Y:S01]  /*bf40*/  HMMA.16816.F32 R16, R12, R34, R16 ;  /* 0x000000220c10723c */ /* 0x000fe20000001810 */
[----:B------:R-:W3:Y:S03]  /*bf50*/  LDSM.16.M88.4 R32, [R0+UR6+0x4800] ;  /* 0x004800060020783b */ /* 0x000ee60008000200 */
[----:B------:R1:W1:Y:S04]  /*bf60*/  MUFU.TANH R96, R20 ;  /* 0x0000001400607308 */ /* 0x0002680000002400 */
[----:B------:R-:W-:Y:S08]  /*bf70*/  HMMA.16816.F32 R24, R28, R56, R24 ;  /* 0x000000381c18723c */ /* 0x000ff00000001818 */
[C---:B----4-:R-:W-:Y:S08]  /*bf80*/  HMMA.16816.F32 R8, R48.reuse, R76, RZ ;  /* 0x0000004c3008723c */ /* 0x050ff000000018ff */
[----:B-1----:R-:W-:Y:S01]  /*bf90*/  HMMA.16816.F32 R20, R48, R78, RZ ;  /* 0x0000004e3014723c */ /* 0x002fe200000018ff */
[----:B------:R-:W-:Y:S07]  /*bfa0*/  LDSM.16.M88.4 R76, [R157+0x4800] ;  /* 0x004800009d4c783b */ /* 0x000fee0000000200 */
[----:B------:R-:W-:Y:S01]  /*bfb0*/  HMMA.16816.F32 R52, R28, R58, R52 ;  /* 0x0000003a1c34723c */ /* 0x000fe20000001834 */
[----:B------:R-:W1:Y:S07]  /*bfc0*/  LDSM.16.M88.4 R56, [R155+0x4000] ;  /* 0x004000009b38783b */ /* 0x000e6e0000000200 */
[----:B------:R-:W-:Y:S08]  /*bfd0*/  HMMA.16816.F32 R8, R40, R44, R8 ;  /* 0x0000002c2808723c */ /* 0x000ff00000001808 */
[----:B--2---:R-:W-:Y:S08]  /*bfe0*/  HMMA.16816.F32 R24, R12, R36, R24 ;  /* 0x000000240c18723c */ /* 0x004ff00000001818 */
[----:B------:R-:W-:Y:S01]  /*bff0*/  HMMA.16816.F32 R20, R40, R46, R20 ;  /* 0x0000002e2814723c */ /* 0x000fe20000001814 */
[----:B------:R-:W2:Y:S01]  /*c000*/  LDSM.16.M88.4 R44, [R0+UR6+0x5000] ;  /* 0x00500006002c783b */ /* 0x000ea20008000200 */
[-C--:B------:R-:W-:Y:S01]  /*c010*/  FMUL.FTZ R16, R16, R4.reuse ;  /* 0x0000000410107220 */ /* 0x080fe20000410000 */
[-C--:B------:R-:W-:Y:S01]  /*c020*/  FMUL.FTZ R103, R17, R4.reuse ;  /* 0x0000000411677220 */ /* 0x080fe20000410000 */
[-C--:B------:R-:W-:Y:S01]  /*c030*/  FMUL.FTZ R104, R18, R4.reuse ;  /* 0x0000000412687220 */ /* 0x080fe20000410000 */
[----:B------:R-:W-:-:S03]  /*c040*/  FMUL.FTZ R105, R19, R4 ;  /* 0x0000000413697220 */ /* 0x000fc60000410000 */
[----:B------:R-:W-:Y:S03]  /*c050*/  HMMA.16816.F32 R52, R12, R38, R52 ;  /* 0x000000260c34723c */ /* 0x000fe60000001834 */
[-C--:B------:R-:W-:Y:S01]  /*c060*/  FMUL.FTZ R24, R24, R4.reuse ;  /* 0x0000000418187220 */ /* 0x080fe20000410000 */
[----:B------:R3:W4:Y:S01]  /*c070*/  MUFU.TANH R102, R16 ;  /* 0x0000001000667308 */ /* 0x0007220000002400 */
[----:B------:R-:W4:Y:S03]  /*c080*/  LDSM.16.M88.4 R36, [R157+0x5000] ;  /* 0x005000009d24783b */ /* 0x000f260000000200 */
[C---:B------:R-:W-:Y:S01]  /*c090*/  HMMA.16816.F32 R8, R28.reuse, R80, R8 ;  /* 0x000000501c08723c */ /* 0x040fe20000001808 */
[-C--:B------:R-:W-:Y:S01]  /*c0a0*/  FMUL.FTZ R107, R25, R4.reuse ;  /* 0x00000004196b7220 */ /* 0x080fe20000410000 */
[-C--:B------:R-:W-:Y:S01]  /*c0b0*/  FMUL.FTZ R108, R26, R4.reuse ;  /* 0x000000041a6c7220 */ /* 0x080fe20000410000 */
[-C--:B------:R-:W-:Y:S01]  /*c0c0*/  FMUL.FTZ R109, R27, R4.reuse ;  /* 0x000000041b6d7220 */ /* 0x080fe20000410000 */
[----:B------:R1:W1:Y:S04]  /*c0d0*/  MUFU.TANH R106, R24 ;  /* 0x00000018006a7308 */ /* 0x0002680000002400 */
[----:B------:R-:W-:Y:S01]  /*c0e0*/  HMMA.16816.F32 R20, R28, R82, R20 ;  /* 0x000000521c14723c */ /* 0x000fe20000001814 */
[----:B------:R-:W-:Y:S07]  /*c0f0*/  LDSM.16.M88.4 R80, [R157+0x5800] ;  /* 0x005800009d50783b */ /* 0x000fee0000000200 */
[C---:B---3--:R-:W-:Y:S01]  /*c100*/  HMMA.16816.F32 R16, R48.reuse, R32, RZ ;  /* 0x000000203010723c */ /* 0x048fe200000018ff */
[----:B-1----:R-:W1:Y:S07]  /*c110*/  LDSM.16.M88.4 R24, [R156+0x4800] ;  /* 0x004800009c18783b */ /* 0x002e6e0000000200 */
[----:B------:R-:W-:Y:S01]  /*c120*/  HMMA.16816.F32 R32, R48, R34, RZ ;  /* 0x000000223020723c */ /* 0x000fe200000018ff */
[-C--:B------:R-:W-:Y:S01]  /*c130*/  FMUL.FTZ R52, R52, R4.reuse ;  /* 0x0000000434347220 */ /* 0x080fe20000410000 */
[-C--:B------:R-:W-:Y:S01]  /*c140*/  FMUL.FTZ R111, R53, R4.reuse ;  /* 0x00000004356f7220 */ /* 0x080fe20000410000 */
[-C--:B------:R-:W-:Y:S01]  /*c150*/  FMUL.FTZ R112, R54, R4.reuse ;  /* 0x0000000436707220 */ /* 0x080fe20000410000 */
[-C--:B------:R-:W-:Y:S01]  /*c160*/  FMUL.FTZ R113, R55, R4.reuse ;  /* 0x0000000437717220 */ /* 0x080fe20000410000 */
[----:B------:R2:W3:Y:S03]  /*c170*/  MUFU.TANH R110, R52 ;  /* 0x00000034006e7308 */ /* 0x0004e60000002400 */
[----:B------:R-:W-:Y:S08]  /*c180*/  HMMA.16816.F32 R8, R12, R56, R8 ;  /* 0x000000380c08723c */ /* 0x000ff00000001808 */
[----:B------:R-:W-:Y:S08]  /*c190*/  HMMA.16816.F32 R16, R40, R76, R16 ;  /* 0x0000004c2810723c */ /* 0x000ff00000001810 */
[----:B--2---:R-:W-:Y:S08]  /*c1a0*/  HMMA.16816.F32 R52, R48, R44, RZ ;  /* 0x0000002c3034723c */ /* 0x004ff000000018ff */
[----:B------:R-:W-:Y:S01]  /*c1b0*/  HMMA.16816.F32 R76, R40, R78, R32 ;  /* 0x0000004e284c723c */ /* 0x000fe20000001820 */
[----:B------:R-:W2:Y:S07]  /*c1c0*/  LDSM.16.M88.4 R32, [R155+0x4800] ;  /* 0x004800009b20783b */ /* 0x000eae0000000200 */
[----:B------:R-:W-:Y:S01]  /*c1d0*/  HMMA.16816.F32 R20, R12, R58, R20 ;  /* 0x0000003a0c14723c */ /* 0x000fe20000001814 */
[----:B------:R3:W2:Y:S01]  /*c1e0*/  LDSM.16.M88.4 R56, [R0+UR6+0x5800] ;  /* 0x005800060038783b */ /* 0x0006a20008000200 */
[-C--:B------:R-:W-:Y:S01]  /*c1f0*/  FMUL.FTZ R8, R8, R4.reuse ;  /* 0x0000000408087220 */ /* 0x080fe20000410000 */
[-C--:B------:R-:W-:Y:S01]  /*c200*/  FMUL.FTZ R115, R9, R4.reuse ;  /* 0x0000000409737220 */ /* 0x080fe20000410000 */
[----:B------:R-:W-:-:S02]  /*c210*/  FMUL.FTZ R116, R10, R4 ;  /* 0x000000040a747220 */ /* 0x000fc40000410000 */
[----:B------:R1:W1:Y:S02]  /*c220*/  MUFU.TANH R114, R8 ;  /* 0x0000000800727308 */ /* 0x0002640000002400 */
[----:B----4-:R-:W-:Y:S01]  /*c230*/  HMMA.16816.F32 R52, R40, R36, R52 ;  /* 0x000000242834723c */ /* 0x010fe20000001834 */
[----:B------:R-:W-:-:S07]  /*c240*/  FMUL.FTZ R36, R11, R4 ;  /* 0x000000040b247220 */ /* 0x000fce0000410000 */
[----:B------:R-:W-:Y:S01]  /*c250*/  HMMA.16816.F32 R44, R48, R46, RZ ;  /* 0x0000002e302c723c */ /* 0x000fe200000018ff */
[----:B-1----:R-:W1:Y:S07]  /*c260*/  LDSM.16.M88.4 R8, [R156+0x5000] ;  /* 0x005000009c08783b */ /* 0x002e6e0000000200 */
[C---:B------:R-:W-:Y:S08]  /*c270*/  HMMA.16816.F32 R16, R28.reuse, R24, R16 ;  /* 0x000000181c10723c */ /* 0x040ff00000001810 */
[----:B------:R-:W-:Y:S01]  /*c280*/  HMMA.16816.F32 R76, R28, R26, R76 ;  /* 0x0000001a1c4c723c */ /* 0x000fe2000000184c */
[-C--:B------:R-:W-:Y:S01]  /*c290*/  FMUL.FTZ R20, R20, R4.reuse ;  /* 0x0000000414147220 */ /* 0x080fe20000410000 */
[-C--:B---3--:R-:W-:Y:S01]  /*c2a0*/  FMUL.FTZ R0, R21, R4.reuse ;  /* 0x0000000415007220 */ /* 0x088fe20000410000 */
[-C--:B------:R-:W-:Y:S01]  /*c2b0*/  FMUL.FTZ R118, R22, R4.reuse ;  /* 0x0000000416767220 */ /* 0x080fe20000410000 */
[----:B------:R-:W-:Y:S01]  /*c2c0*/  LDSM.16.M88.4 R24, [R155+0x5000] ;  /* 0x005000009b18783b */ /* 0x000fe20000000200 */
[----:B------:R3:W4:Y:S03]  /*c2d0*/  MUFU.TANH R37, R20 ;  /* 0x0000001400257308 */ /* 0x0007260000002400 */
[----:B------:R-:W-:Y:S01]  /*c2e0*/  HMMA.16816.F32 R44, R40, R38, R44 ;  /* 0x00000026282c723c */ /* 0x000fe2000000182c */
[----:B------:R-:W-:-:S07]  /*c2f0*/  FMUL.FTZ R38, R23, R4 ;  /* 0x0000000417267220 */ /* 0x000fce0000410000 */
[C---:B--2---:R-:W-:Y:S08]  /*c300*/  HMMA.16816.F32 R16, R12.reuse, R32, R16 ;  /* 0x000000200c10723c */ /* 0x044ff00000001810 */
[----:B------:R-:W-:Y:S01]  /*c310*/  HMMA.16816.F32 R76, R12, R34, R76 ;  /* 0x000000220c4c723c */ /* 0x000fe2000000184c */
[----:B------:R-:W2:Y:S07]  /*c320*/  LDSM.16.M88.4 R32, [R156+0x5800] ;  /* 0x005800009c20783b */ /* 0x000eae0000000200 */
[C---:B---3--:R-:W-:Y:S08]  /*c330*/  HMMA.16816.F32 R20, R48.reuse, R56, RZ ;  /* 0x000000383014723c */ /* 0x048ff000000018ff */
[----:B------:R-:W-:Y:S08]  /*c340*/  HMMA.16816.F32 R48, R48, R58, RZ ;  /* 0x0000003a3030723c */ /* 0x000ff000000018ff */
[C---:B-1----:R-:W-:Y:S08]  /*c350*/  HMMA.16816.F32 R52, R28.reuse, R8, R52 ;  /* 0x000000081c34723c */ /* 0x042ff00000001834 */
[----:B------:R-:W-:Y:S01]  /*c360*/  HMMA.16816.F32 R44, R28, R10, R44 ;  /* 0x0000000a1c2c723c */ /* 0x000fe2000000182c */
[----:B------:R-:W1:Y:S01]  /*c370*/  LDSM.16.M88.4 R8, [R155+0x5800] ;  /* 0x005800009b08783b */ /* 0x000e620000000200 */
[-C--:B------:R-:W-:Y:S01]  /*c380*/  FMUL.FTZ R16, R16, R4.reuse ;  /* 0x0000000410107220 */ /* 0x080fe20000410000 */
[-C--:B------:R-:W-:Y:S01]  /*c390*/  FMUL.FTZ R17, R17, R4.reuse ;  /* 0x0000000411117220 */ /* 0x080fe20000410000 */
[-C--:B------:R-:W-:Y:S01]  /*c3a0*/  FMUL.FTZ R18, R18, R4.reuse ;  /* 0x0000000412127220 */ /* 0x080fe20000410000 */
[-C--:B------:R-:W-:Y:S01]  /*c3b0*/  FMUL.FTZ R19, R19, R4.reuse ;  /* 0x0000000413137220 */ /* 0x080fe20000410000 */
[----:B------:R-:W-:Y:S01]  /*c3c0*/  FMUL.FTZ R39, R76, R4 ;  /* 0x000000044c277220 */ /* 0x000fe20000410000 */
[----:B------:R-:W-:Y:S01]  /*c3d0*/  ISETP.GT.AND P0, PT, R67, R166, PT ;  /* 0x000000a64300720c */ /* 0x000fe20003f04270 */
[----:B------:R-:W-:Y:S01]  /*c3e0*/  HMMA.16816.F32 R20, R40, R80, R20 ;  /* 0x000000502814723c */ /* 0x000fe20000001814 */
[----:B------:R-:W3:Y:S01]  /*c3f0*/  MUFU.TANH R73, R73 ;  /* 0x0000004900497308 */ /* 0x000ee20000002400 */
[----:B------:R-:W-:Y:S01]  /*c400*/  IADD3 R6, PT, PT, R6, R72, -R173 ;  /* 0x0000004806067210 */ /* 0x000fe20007ffe8ad */
[----:B------:R-:W-:-:S05]  /*c410*/  DEPBAR.LE SB0, 0x0 ;  /* 0x000080000000791a */ /* 0x000fca0000000000 */
[----:B------:R-:W-:-:S12]  /*c420*/  HMMA.16816.F32 R48, R40, R82, R48 ;  /* 0x000000522830723c */ /* 0x000fd80000001830 */
[C---:B--2---:R-:W-:Y:S08]  /*c430*/  HMMA.16816.F32 R20, R28.reuse, R32, R20 ;  /* 0x000000201c14723c */ /* 0x044ff00000001814 */
[----:B------:R-:W-:Y:S08]  /*c440*/  HMMA.16816.F32 R48, R28, R34, R48 ;  /* 0x000000221c30723c */ /* 0x000ff00000001830 */
[C---:B------:R-:W-:Y:S08]  /*c450*/  HMMA.16816.F32 R52, R12.reuse, R24, R52 ;  /* 0x000000180c34723c */ /* 0x040ff00000001834 */
[C---:B-1----:R-:W-:Y:S08]  /*c460*/  HMMA.16816.F32 R20, R12.reuse, R8, R20 ;  /* 0x000000080c14723c */ /* 0x042ff00000001814 */
[C---:B------:R-:W-:Y:S08]  /*c470*/  HMMA.16816.F32 R44, R12.reuse, R26, R44 ;  /* 0x0000001a0c2c723c */ /* 0x040ff0000000182c */
[----:B------:R-:W-:Y:S01]  /*c480*/  HMMA.16816.F32 R48, R12, R10, R48 ;  /* 0x0000000a0c30723c */ /* 0x000fe20000001830 */
[----:B------:R-:W-:Y:S01]  /*c490*/  SHF.R.U32.HI R9, RZ, 0x2, R68 ;  /* 0x00000002ff097819 */ /* 0x000fe20000011644 */
        /* <DEDUP_REMOVED lines=15> */
[----:B------:R-:W-:-:S02]  /*c590*/  LOP3.LUT R9, R9, 0x7, RZ, 0xc0, !PT ;  /* 0x0000000709097812 */ /* 0x000fc400078ec0ff */
[-C--:B------:R-:W-:Y:S01]  /*c5a0*/  FMUL.FTZ R23, R48, R4.reuse ;  /* 0x0000000430177220 */ /* 0x080fe20000410000 */
[-C--:B------:R-:W-:Y:S01]  /*c5b0*/  FMUL.FTZ R31, R49, R4.reuse ;  /* 0x00000004311f7220 */ /* 0x080fe20000410000 */
[-C--:B------:R-:W-:Y:S01]  /*c5c0*/  FMUL.FTZ R22, R50, R4.reuse ;  /* 0x0000000432167220 */ /* 0x080fe20000410000 */
[----:B------:R-:W-:Y:S01]  /*c5d0*/  FMUL.FTZ R4, R51, R4 ;  /* 0x0000000433047220 */ /* 0x000fe20000410000 */
[----:B------:R-:W-:Y:S01]  /*c5e0*/  LOP3.LUT R9, R9, 0x1f0, R70, 0xf8, !PT ;  /* 0x000001f009097812 */ /* 0x000fe200078ef846 */
[----:B------:R-:W1:Y:S01]  /*c5f0*/  MUFU.TANH R74, R74 ;  /* 0x0000004a004a7308 */ /* 0x000e620000002400 */
[----:B------:R-:W-:-:S03]  /*c600*/  IADD3 R182, PT, PT, R72, -R173, -R60 ;  /* 0x800000ad48b67210 */ /* 0x000fc60007ffe83c */
[----:B------:R-:W-:-:S04]  /*c610*/  IMAD.IADD R9, R174, 0x1, R9 ;  /* 0x00000001ae097824 */ /* 0x000fc800078e0209 */
[----:B------:R-:W2:Y:S01]  /*c620*/  MUFU.TANH R75, R75 ;  /* 0x0000004b004b7308 */ /* 0x000ea20000002400 */
[----:B------:R-:W-:-:S07]  /*c630*/  SHF.L.U32 R68, R68, 0x1, RZ ;  /* 0x0000000144447819 */ /* 0x000fce00000006ff */
[----:B------:R-:W1:Y:S01]  /*c640*/  MUFU.TANH R85, R85 ;  /* 0x0000005500557308 */ /* 0x000e620000002400 */
[----:B------:R-:W-:-:S07]  /*c650*/  IADD3 R181, PT, PT, R9, R6, RZ ;  /* 0x0000000609b57210 */ /* 0x000fce0007ffe0ff */
        /* <DEDUP_REMOVED lines=53> */
[----:B------:R-:W-:Y:S02]  /*c9b0*/  VIMNMX R183, PT, PT, RZ, R182, !PT ;  /* 0x000000b6ffb77248 */ /* 0x000fe40007fe0100 */
[----:B------:R-:W-:Y:S02]  /*c9c0*/  VIADDMNMX R181, R181, 0x9, R72, PT ;  /* 0x00000009b5b57846 */ /* 0x000fe40003800148 */
        /* <DEDUP_REMOVED lines=17> */
.L_x_14322:
        /* <DEDUP_REMOVED lines=60> */
.L_x_14323:
[----:B------:R-:W-:Y:S05]  /*cea0*/  BSYNC.RECONVERGENT B0 ;  /* 0x0000000000007941 */ /* 0x000fea0003800200 */
.L_x_14321:
        /* <DEDUP_REMOVED lines=29> */
.L_x_14320:
[----:B------:R-:W-:Y:S05]  /*d080*/  BSYNC.RECONVERGENT B1 ;  /* 0x0000000000017941 */ /* 0x000fea0003800200 */
.L_x_14319:
[----:B------:R-:W-:Y:S01]  /*d090*/  VIADD R2, R6, 0x1 ;  /* 0x0000000106027836 */ /* 0x000fe20000000000 */
[----:B------:R-:W-:Y:S01]  /*d0a0*/  LOP3.LUT R176, R176, 0xfffffffe, RZ, 0xc0, !PT ;  /* 0xfffffffeb0b07812 */ /* 0x000fe200078ec0ff */
[C---:B------:R-:W-:Y:S01]  /*d0b0*/  VIADD R7, R6.reuse, 0x8 ;  /* 0x0000000806077836 */ /* 0x040fe20000000000 */
[----:B------:R-:W3:Y:S01]  /*d0c0*/  LD.E R21, desc[UR4][R100.64+0xdc] ;  /* 0x0000dc0464157980 */ /* 0x000ee2000c101900 */
[----:B------:R-:W-:Y:S01]  /*d0d0*/  VIADD R9, R6, 0x18 ;  /* 0x0000001806097836 */ /* 0x000fe20000000000 */
[C---:B------:R-:W-:Y:S02]  /*d0e0*/  ISETP.GE.AND P1, PT, R2.reuse, R183, PT ;  /* 0x000000b70200720c */ /* 0x040fe40003f26270 */
[----:B------:R-:W-:Y:S02]  /*d0f0*/  ISETP.GE.AND P2, PT, R2, R180, PT ;  /* 0x000000b40200720c */ /* 0x000fe40003f46270 */
[----:B--2---:R-:W-:Y:S02]  /*d100*/  FSEL R35, R73, -INF , P1 ;  /* 0xff80000049237808 */ /* 0x004fe40000800000 */
        /* <DEDUP_REMOVED lines=9> */
[C---:B------:R-:W-:Y:S02]  /*d1a0*/  ISETP.GE.AND P5, PT, R7.reuse, R183, PT ;  /* 0x000000b70700720c */ /* 0x040fe40003fa6270 */
[C---:B------:R-:W-:Y:S02]  /*d1b0*/  LOP3.LUT P2, RZ, R176.reuse, 0x1, RZ, 0xc0, !PT ;  /* 0x00000001b0ff7812 */ /* 0x040fe4000784c0ff */
[----:B------:R-:W-:Y:S02]  /*d1c0*/  LOP3.LUT R176, R176, 0xfffffffd, RZ, 0xc0, !PT ;  /* 0xfffffffdb0b07812 */ /* 0x000fe400078ec0ff */
[----:B------:R-:W-:Y:S02]  /*d1d0*/  ISETP.GE.AND P3, PT, R7, R182, PT ;  /* 0x000000b60700720c */ /* 0x000fe40003f66270 */
[----:B------:R-:W-:-:S02]  /*d1e0*/  @P0 LOP3.LUT R176, R176, 0x2, RZ, 0xfc, !PT ;  /* 0x00000002b0b00812 */ /* 0x000fc400078efcff */
[C---:B------:R-:W-:Y:S02]  /*d1f0*/  ISETP.GE.AND P1, PT, R2.reuse, R183, PT ;  /* 0x000000b70200720c */ /* 0x040fe40003f26270 */
[C---:B------:R-:W-:Y:S02]  /*d200*/  ISETP.GE.AND P0, PT, R2.reuse, R182, PT ;  /* 0x000000b60200720c */ /* 0x040fe40003f06270 */
[----:B------:R-:W-:Y:S01]  /*d210*/  ISETP.GE.AND P4, PT, R2, R181, PT ;  /* 0x000000b50200720c */ /* 0x000fe20003f86270 */
[C---:B------:R-:W-:Y:S01]  /*d220*/  VIADD R2, R6.reuse, 0x11 ;  /* 0x0000001106027836 */ /* 0x040fe20000000000 */
[----:B------:R-:W-:Y:S01]  /*d230*/  ISETP.GE.AND P6, PT, R7, R180, PT ;  /* 0x000000b40700720c */ /* 0x000fe20003fc6270 */
[----:B------:R-:W-:Y:S01]  /*d240*/  VIADD R7, R6, 0x10 ;  /* 0x0000001006077836 */ /* 0x000fe20000000000 */
[----:B------:R-:W-:Y:S02]  /*d250*/  FSEL R84, R84, -INF , P5 ;  /* 0xff80000054547808 */ /* 0x000fe40002800000 */
[----:B-1----:R-:W-:-:S02]  /*d260*/  FSEL R81, R86, -INF , P3 ;  /* 0xff80000056517808 */ /* 0x002fc40001800000 */
[----:B------:R-:W-:Y:S02]  /*d270*/  FSEL R83, R85, -INF , P1 ;  /* 0xff80000055537808 */ /* 0x000fe40000800000 */
[----:B------:R-:W-:Y:S02]  /*d280*/  LOP3.LUT P1, RZ, R176, 0x2, RZ, 0xc0, !PT ;  /* 0x00000002b0ff7812 */ /* 0x000fe4000782c0ff */
[----:B------:R-:W-:Y:S02]  /*d290*/  FSEL R79, R87, -INF , P0 ;  /* 0xff800000574f7808 */ /* 0x000fe40000000000 */
        /* <DEDUP_REMOVED lines=8> */
[----:B------:R-:W-:-:S02]  /*d320*/  ISETP.GE.AND P1, PT, R2, R183, PT ;  /* 0x000000b70200720c */ /* 0x000fc40003f26270 */
[----:B------:R-:W-:Y:S02]  /*d330*/  FSEL R79, R79, -INF , !P4 ;  /* 0xff8000004f4f7808 */ /* 0x000fe40006000000 */
[----:B------:R-:W-:Y:S02]  /*d340*/  P2R R7, PR, RZ, 0x1 ;  /* 0x00000001ff077803 */ /* 0x000fe40000000000 */
[C---:B------:R-:W-:Y:S02]  /*d350*/  ISETP.GE.AND P0, PT, R2.reuse, R182, PT ;  /* 0x000000b60200720c */ /* 0x040fe40003f06270 */
[----:B------:R-:W-:Y:S01]  /*d360*/  ISETP.GE.AND P4, PT, R2, R181, PT ;  /* 0x000000b50200720c */ /* 0x000fe20003f86270 */
[----:B------:R-:W-:Y:S01]  /*d370*/  VIADD R2, R6, 0x19 ;  /* 0x0000001906027836 */ /* 0x000fe20000000000 */
[----:B------:R-:W-:Y:S02]  /*d380*/  FSEL R75, R89, -INF , P1 ;  /* 0xff800000594b7808 */ /* 0x000fe40000800000 */
[----:B------:R-:W-:-:S02]  /*d390*/  ISETP.NE.AND P1, PT, R7, RZ, PT ;  /* 0x000000ff0700720c */ /* 0x000fc40003f25270 */
[----:B------:R-:W-:Y:S02]  /*d3a0*/  FSEL R51, R88, -INF , P3 ;  /* 0xff80000058337808 */ /* 0x000fe40001800000 */
[----:B------:R-:W-:Y:S02]  /*d3b0*/  FSEL R15, R90, -INF , P2 ;  /* 0xff8000005a0f7808 */ /* 0x000fe40001000000 */
[----:B------:R-:W-:Y:S02]  /*d3c0*/  FSEL R13, R91, -INF , P0 ;  /* 0xff8000005b0d7808 */ /* 0x000fe40000000000 */
[----:B------:R-:W-:Y:S02]  /*d3d0*/  ISETP.GE.AND P0, PT, R2, R180, PT ;  /* 0x000000b40200720c */ /* 0x000fe40003f06270 */
[C---:B------:R-:W-:Y:S02]  /*d3e0*/  ISETP.GE.AND P3, PT, R9.reuse, R183, PT ;  /* 0x000000b70900720c */ /* 0x040fe40003f66270 */
[----:B------:R-:W-:-:S02]  /*d3f0*/  ISETP.GE.AND P2, PT, R9, R182, PT ;  /* 0x000000b60900720c */ /* 0x000fc40003f46270 */
[----:B------:R-:W-:Y:S02]  /*d400*/  FSEL R75, R75, -INF , !P1 ;  /* 0xff8000004b4b7808 */ /* 0x000fe40004800000 */
[----:B------:R-:W-:Y:S02]  /*d410*/  FSEL R51, R51, -INF , !P6 ;  /* 0xff80000033337808 */ /* 0x000fe40007000000 */
[----:B------:R-:W-:Y:S02]  /*d420*/  FSEL R15, R15, -INF , !P5 ;  /* 0xff8000000f0f7808 */ /* 0x000fe40006800000 */
[----:B------:R-:W-:Y:S02]  /*d430*/  ISETP.GE.AND P1, PT, R2, R183, PT ;  /* 0x000000b70200720c */ /* 0x000fe40003f26270 */
[C---:B------:R-:W-:Y:S02]  /*d440*/  ISETP.GE.AND P6, PT, R9.reuse, R180, PT ;  /* 0x000000b40900720c */ /* 0x040fe40003fc6270 */
[----:B------:R-:W-:Y:S01]  /*d450*/  ISETP.GE.AND P5, PT, R9, R181, PT ;  /* 0x000000b50900720c */ /* 0x000fe20003fa6270 */
[----:B------:R-:W-:Y:S01]  /*d460*/  VIADD R9, R6, 0x20 ;  /* 0x0000002006097836 */ /* 0x000fe20000000000 */
[----:B------:R-:W-:-:S02]  /*d470*/  P2R R11, PR, RZ, 0x1 ;  /* 0x00000001ff0b7803 */ /* 0x000fc40000000000 */
[----:B------:R-:W-:Y:S02]  /*d480*/  FSEL R13, R13, -INF , !P4 ;  /* 0xff8000000d0d7808 */ /* 0x000fe40006000000 */
[----:B------:R-:W-:Y:S02]  /*d490*/  FSEL R7, R92, -INF , P3 ;  /* 0xff8000005c077808 */ /* 0x000fe40001800000 */
[----:B------:R-:W-:Y:S02]  /*d4a0*/  FSEL R94, R94, -INF , P2 ;  /* 0xff8000005e5e7808 */ /* 0x000fe40001000000 */
[C---:B------:R-:W-:Y:S02]  /*d4b0*/  ISETP.GE.AND P0, PT, R2.reuse, R182, PT ;  /* 0x000000b60200720c */ /* 0x040fe40003f06270 */
[----:B------:R-:W-:Y:S01]  /*d4c0*/  ISETP.GE.AND P4, PT, R2, R181, PT ;  /* 0x000000b50200720c */ /* 0x000fe20003f86270 */
[----:B------:R-:W-:Y:S01]  /*d4d0*/  VIADD R2, R6, 0x21 ;  /* 0x0000002106027836 */ /* 0x000fe20000000000 */
[----:B------:R-:W-:-:S02]  /*d4e0*/  FSEL R73, R93, -INF , P1 ;  /* 0xff8000005d497808 */ /* 0x000fc40000800000 */
[----:B------:R-:W-:Y:S02]  /*d4f0*/  ISETP.NE.AND P1, PT, R11, RZ, PT ;  /* 0x000000ff0b00720c */ /* 0x000fe40003f25270 */
[----:B------:R-:W-:Y:S02]  /*d500*/  FSEL R7, R7, -INF , !P6 ;  /* 0xff80000007077808 */ /* 0x000fe40007000000 */
        /* <DEDUP_REMOVED lines=42> */
[----:B------:R-:W-:Y:S01]  /*d7b0*/  P2R R34, PR, RZ, 0x1 ;  /* 0x00000001ff227803 */ /* 0x000fe20000000000 */
        /* <DEDUP_REMOVED lines=10> */
[C---:B------:R-:W-:Y:S02]  /*d860*/  ISETP.GE.AND P3, PT, R41.reuse, R183, PT ;  /* 0x000000b72900720c */ /* 0x040fe40003f66270 */
[----:B------:R-:W-:Y:S02]  /*d870*/  ISETP.GE.AND P2, PT, R41, R182, PT ;  /* 0x000000b62900720c */ /* 0x000fe40003f46270 */
[----:B------:R-:W-:Y:S02]  /*d880*/  ISETP.GE.AND P0, PT, R2, R180, PT ;  /* 0x000000b40200720c */ /* 0x000fe40003f06270 */
[----:B------:R-:W-:Y:S02]  /*d890*/  FSEL R57, R57, -INF , !P6 ;  /* 0xff80000039397808 */ /* 0x000fe40007000000 */
[----:B------:R-:W-:-:S02]  /*d8a0*/  FSEL R203, R98, -INF , !P5 ;  /* 0xff80000062cb7808 */ /* 0x000fc40006800000 */
[C---:B------:R-:W-:Y:S02]  /*d8b0*/  ISETP.GE.AND P6, PT, R41.reuse, R180, PT ;  /* 0x000000b42900720c */ /* 0x040fe40003fc6270 */
[----:B------:R-:W-:Y:S01]  /*d8c0*/  ISETP.GE.AND P5, PT, R41, R181, PT ;  /* 0x000000b52900720c */ /* 0x000fe20003fa6270 */
[----:B------:R-:W-:Y:S01]  /*d8d0*/  VIADD R41, R6, 0x30 ;  /* 0x0000003006297836 */ /* 0x000fe20000000000 */
[----:B------:R-:W-:Y:S02]  /*d8e0*/  FSEL R193, R111, -INF , !P1 ;  /* 0xff8000006fc17808 */ /* 0x000fe40004800000 */
[----:B------:R-:W-:Y:S02]  /*d8f0*/  FSEL R102, R102, -INF , P3 ;  /* 0xff80000066667808 */ /* 0x000fe40001800000 */
[----:B------:R-:W-:Y:S02]  /*d900*/  FSEL R104, R104, -INF , P2 ;  /* 0xff80000068687808 */ /* 0x000fe40001000000 */
        /* <DEDUP_REMOVED lines=14> */
[----:B------:R-:W-:-:S02]  /*d9f0*/  ISETP.NE.AND P1, PT, R34, RZ, PT ;  /* 0x000000ff2200720c */ /* 0x000fc40003f25270 */
[----:B------:R-:W-:Y:S02]  /*da00*/  FSEL R36, R36, -INF , P0 ;  /* 0xff80000024247808 */ /* 0x000fe40000000000 */
[----:B------:R-:W-:Y:S02]  /*da10*/  ISETP.GE.AND P0, PT, R2, R180, PT ;  /* 0x000000b40200720c */ /* 0x000fe40003f06270 */
[----:B------:R-:W-:Y:S02]  /*da20*/  FSEL R106, R106, -INF , P3 ;  /* 0xff8000006a6a7808 */ /* 0x000fe40001800000 */
[----:B------:R-:W-:Y:S02]  /*da30*/  FSEL R108, R108, -INF , P2 ;  /* 0xff8000006c6c7808 */ /* 0x000fe40001000000 */
[----:B------:R-:W-:Y:S02]  /*da40*/  FSEL R187, R115, -INF , !P1 ;  /* 0xff80000073bb7808 */ /* 0x000fe40004800000 */
[----:B------:R-:W-:-:S02]  /*da50*/  ISETP.GE.AND P1, PT, R2, R183, PT ;  /* 0x000000b70200720c */ /* 0x000fc40003f26270 */
[C---:B------:R-:W-:Y:S02]  /*da60*/  ISETP.GE.AND P3, PT, R41.reuse, R183, PT ;  /* 0x000000b72900720c */ /* 0x040fe40003f66270 */
[----:B------:R-:W-:Y:S02]  /*da70*/  ISETP.GE.AND P2, PT, R41, R182, PT ;  /* 0x000000b62900720c */ /* 0x000fe40003f46270 */
[----:B------:R-:W-:Y:S02]  /*da80*/  P2R R34, PR, RZ, 0x1 ;  /* 0x00000001ff227803 */ /* 0x000fe40000000000 */
[----:B------:R-:W-:Y:S02]  /*da90*/  FSEL R127, R106, -INF , !P6 ;  /* 0xff8000006a7f7808 */ /* 0x000fe40007000000 */
[----:B------:R-:W-:Y:S02]  /*daa0*/  FSEL R125, R108, -INF , !P5 ;  /* 0xff8000006c7d7808 */ /* 0x000fe40006800000 */
[----:B------:R-:W-:-:S02]  /*dab0*/  FSEL R151, R36, -INF , !P4 ;  /* 0xff80000024977808 */ /* 0x000fc40006000000 */
[C---:B------:R-:W-:Y:S02]  /*dac0*/  ISETP.GE.AND P6, PT, R41.reuse, R180, PT ;  /* 0x000000b42900720c */ /* 0x040fe40003fc6270 */
[-C--:B------:R-:W-:Y:S01]  /*dad0*/  ISETP.GE.AND P5, PT, R41, R181.reuse, PT ;  /* 0x000000b52900720c */ /* 0x080fe20003fa6270 */
[----:B------:R-:W-:Y:S01]  /*dae0*/  VIADD R41, R6, 0x40 ;  /* 0x0000004006297836 */ /* 0x000fe20000000000 */
[C---:B------:R-:W-:Y:S02]  /*daf0*/  ISETP.GE.AND P0, PT, R2.reuse, R182, PT ;  /* 0x000000b60200720c */ /* 0x040fe40003f06270 */
[----:B------:R-:W-:Y:S01]  /*db00*/  ISETP.GE.AND P4, PT, R2, R181, PT ;  /* 0x000000b50200720c */ /* 0x000fe20003f86270 */
[----:B------:R-:W-:Y:S01]  /*db10*/  VIADD R2, R6, 0x51 ;  /* 0x0000005106027836 */ /* 0x000fe20000000000 */
[----:B------:R-:W-:Y:S02]  /*db20*/  FSEL R0, R0, -INF , P1 ;  /* 0xff80000000007808 */ /* 0x000fe40000800000 */
[----:B------:R-:W-:-:S02]  /*db30*/  FSEL R110, R110, -INF , P3 ;  /* 0xff8000006e6e7808 */ /* 0x000fc40001800000 */
[----:B------:R-:W-:Y:S02]  /*db40*/  FSEL R112, R112, -INF , P2 ;  /* 0xff80000070707808 */ /* 0x000fe40001000000 */
[----:B------:R-:W-:Y:S02]  /*db50*/  ISETP.NE.AND P1, PT, R34, RZ, PT ;  /* 0x000000ff2200720c */ /* 0x000fe40003f25270 */
        /* <DEDUP_REMOVED lines=8> */
[----:B------:R-:W-:Y:S01]  /*dbe0*/  ISETP.GE.AND P1, PT, R2, R180, PT ;  /* 0x000000b40200720c */ /* 0x000fe20003f26270 */
[----:B------:R-:W-:Y:S01]  /*dbf0*/  VIADD R36, R6, 0x50 ;  /* 0x0000005006247836 */ /* 0x000fe20000000000 */
[----:B------:R-:W-:Y:S02]  /*dc00*/  FSEL R114, R114, -INF , P3 ;  /* 0xff80000072727808 */ /* 0x000fe40001800000 */
[----:B------:R-:W-:-:S02]  /*dc10*/  ISETP.GE.AND P3, PT, R41, R183, PT ;  /* 0x000000b72900720c */ /* 0x000fc40003f66270 */
[----:B------:R-:W-:Y:S02]  /*dc20*/  FSEL R145, R114, -INF , !P6 ;  /* 0xff80000072917808 */ /* 0x000fe40007000000 */
[----:B------:R-:W-:Y:S02]  /*dc30*/  FSEL R38, R38, -INF , P0 ;  /* 0xff80000026267808 */ /* 0x000fe40000000000 */
[----:B------:R-:W-:Y:S02]  /*dc40*/  LOP3.LUT R176, R176, 0xfffffffe, RZ, 0xc0, !PT ;  /* 0xfffffffeb0b07812 */ /* 0x000fe400078ec0ff */
[----:B------:R-:W-:Y:S02]  /*dc50*/  ISETP.GE.AND P6, PT, R41, R180, PT ;  /* 0x000000b42900720c */ /* 0x000fe40003fc6270 */
[----:B------:R-:W-:Y:S02]  /*dc60*/  FSEL R37, R37, -INF , P3 ;  /* 0xff80000025257808 */ /* 0x000fe40001800000 */
[----:B------:R-:W-:-:S02]  /*dc70*/  ISETP.GE.AND P3, PT, R36, R183, PT ;  /* 0x000000b72400720c */ /* 0x000fc40003f66270 */
[----:B------:R-:W-:Y:S02]  /*dc80*/  FSEL R147, R38, -INF , !P4 ;  /* 0xff80000026937808 */ /* 0x000fe40006000000 */
[----:B------:R-:W-:Y:S02]  /*dc90*/  @P1 LOP3.LUT R176, R176, 0x1, RZ, 0xfc, !PT ;  /* 0x00000001b0b01812 */ /* 0x000fe400078efcff */
[----:B------:R-:W-:Y:S02]  /*dca0*/  FSEL R143, R37, -INF , !P6 ;  /* 0xff800000258f7808 */ /* 0x000fe40007000000 */
[C---:B------:R-:W-:Y:S02]  /*dcb0*/  ISETP.GE.AND P0, PT, R2.reuse, R183, PT ;  /* 0x000000b70200720c */ /* 0x040fe40003f06270 */
[C---:B------:R-:W-:Y:S02]  /*dcc0*/  ISETP.GE.AND P1, PT, R2.reuse, R182, PT ;  /* 0x000000b60200720c */ /* 0x040fe40003f26270 */
[----:B------:R-:W-:Y:S01]  /*dcd0*/  ISETP.GE.AND P4, PT, R2, R181, PT ;  /* 0x000000b50200720c */ /* 0x000fe20003f86270 */
[----:B------:R-:W-:Y:S01]  /*dce0*/  VIADD R2, R6, 0x58 ;  /* 0x0000005806027836 */ /* 0x000fe20000000000 */
[----:B------:R-:W-:-:S02]  /*dcf0*/  ISETP.GE.AND P6, PT, R36, R180, PT ;  /* 0x000000b42400720c */ /* 0x000fc40003fc6270 */
[----:B------:R-:W-:Y:S02]  /*dd00*/  FSEL R16, R16, -INF , P3 ;  /* 0xff80000010107808 */ /* 0x000fe40001800000 */
[----:B------:R-:W-:Y:S02]  /*dd10*/  FSEL R116, R116, -INF , P2 ;  /* 0xff80000074747808 */ /* 0x000fe40001000000 */
[----:B------:R-:W-:Y:S02]  /*dd20*/  ISETP.GE.AND P2, PT, R41, R182, PT ;  /* 0x000000b62900720c */ /* 0x000fe40003f46270 */
[----:B------:R-:W-:Y:S02]  /*dd30*/  FSEL R141, R16, -INF , !P6 ;  /* 0xff800000108d7808 */ /* 0x000fe40007000000 */
[----:B------:R-:W-:Y:S02]  /*dd40*/  ISETP.GE.AND P6, PT, R2, R180, PT ;  /* 0x000000b40200720c */ /* 0x000fe40003fc6270 */
[----:B------:R-:W-:Y:S01]  /*dd50*/  FSEL R118, R118, -INF , P2 ;  /* 0xff80000076767808 */ /* 0x000fe20001000000 */
[----:B------:R-:W-:Y:S01]  /*dd60*/  VIADD R0, R6, 0x59 ;  /* 0x0000005906007836 */ /* 0x000fe20000000000 */
[----:B------:R-:W-:-:S02]  /*dd70*/  ISETP.GE.AND P2, PT, R36, R182, PT ;  /* 0x000000b62400720c */ /* 0x000fc40003f46270 */
[----:B------:R-:W-:Y:S02]  /*dd80*/  FSEL R169, R116, -INF , !P5 ;  /* 0xff80000074a97808 */ /* 0x000fe40006800000 */
[----:B------:R-:W-:Y:S02]  /*dd90*/  ISETP.GE.AND P5, PT, R41, R181, PT ;  /* 0x000000b52900720c */ /* 0x000fe40003fa6270 */
[----:B------:R-:W-:Y:S02]  /*dda0*/  FSEL R18, R18, -INF , P2 ;  /* 0xff80000012127808 */ /* 0x000fe40001000000 */
[C---:B------:R-:W-:Y:S02]  /*ddb0*/  LOP3.LUT P2, RZ, R176.reuse, 0x1, RZ, 0xc0, !PT ;  /* 0x00000001b0ff7812 */ /* 0x040fe4000784c0ff */
[----:B------:R-:W-:Y:S02]  /*ddc0*/  FSEL R19, R19, -INF , P1 ;  /* 0xff80000013137808 */ /* 0x000fe40000800000 */
[----:B------:R-:W-:-:S02]  /*ddd0*/  LOP3.LUT R176, R176, 0xfffffffd, RZ, 0xc0, !PT ;  /* 0xfffffffdb0b07812 */ /* 0x000fc400078ec0ff */
[----:B------:R-:W-:Y:S02]  /*dde0*/  ISETP.GE.AND P1, PT, R0, R180, PT ;  /* 0x000000b40000720c */ /* 0x000fe40003f26270 */
[----:B------:R-:W-:Y:S02]  /*ddf0*/  FSEL R149, R118, -INF , !P5 ;  /* 0xff80000076957808 */ /* 0x000fe40006800000 */
[----:B------:R-:W-:Y:S02]  /*de00*/  FSEL R17, R17, -INF , P0 ;  /* 0xff80000011117808 */ /* 0x000fe40000000000 */
[----:B------:R-:W-:Y:S02]  /*de10*/  ISETP.GE.AND P5, PT, R36, R181, PT ;  /* 0x000000b52400720c */ /* 0x000fe40003fa6270 */
[----:B------:R-:W-:Y:S02]  /*de20*/  ISETP.GE.AND P0, PT, R2, R182, PT ;  /* 0x000000b60200720c */ /* 0x000fe40003f06270 */
[----:B------:R-:W-:-:S02]  /*de30*/  @P6 LOP3.LUT R176, R176, 0x2, RZ, 0xfc, !PT ;  /* 0x00000002b0b06812 */ /* 0x000fc400078efcff */
[C---:B------:R-:W-:Y:S02]  /*de40*/  ISETP.GE.AND P3, PT, R2.reuse, R183, PT ;  /* 0x000000b70200720c */ /* 0x040fe40003f66270 */
[----:B------:R-:W-:Y:S01]  /*de50*/  ISETP.GE.AND P6, PT, R2, R181, PT ;  /* 0x000000b50200720c */ /* 0x000fe20003fc6270 */
[----:B------:R-:W-:Y:S01]  /*de60*/  VIADD R2, R6, 0x60 ;  /* 0x0000006006027836 */ /* 0x000fe20000000000 */
[----:B------:R-:W-:Y:S02]  /*de70*/  FSEL R133, R18, -INF , !P5 ;  /* 0xff80000012857808 */ /* 0x000fe40006800000 */
[----:B------:R-:W-:Y:S02]  /*de80*/  FSEL R25, R25, -INF , P0 ;  /* 0xff80000019197808 */ /* 0x000fe40000000000 */
[C---:B------:R-:W-:Y:S02]  /*de90*/  LOP3.LUT P5, RZ, R176.reuse, 0x2, RZ, 0xc0, !PT ;  /* 0x00000002b0ff7812 */ /* 0x040fe400078ac0ff */
[----:B------:R-:W-:-:S02]  /*dea0*/  LOP3.LUT R176, R176, 0xfffffffe, RZ, 0xc0, !PT ;  /* 0xfffffffeb0b07812 */ /* 0x000fc400078ec0ff */
[----:B------:R-:W-:Y:S02]  /*deb0*/  FSEL R123, R25, -INF , !P6 ;  /* 0xff800000197b7808 */ /* 0x000fe40007000000 */
        /* <DEDUP_REMOVED lines=8> */
[----:B------:R-:W-:Y:S02]  /*df40*/  FSEL R24, R24, -INF , P2 ;  /* 0xff80000018187808 */ /* 0x000fe40001000000 */
[----:B------:R-:W-:Y:S02]  /*df50*/  FSEL R32, R32, -INF , P1 ;  /* 0xff80000020207808 */ /* 0x000fe40000800000 */
[----:B------:R-:W-:Y:S02]  /*df60*/  LOP3.LUT P2, RZ, R176, 0x1, RZ, 0xc0, !PT ;  /* 0x00000001b0ff7812 */ /* 0x000fe4000784c0ff */
[----:B------:R-:W-:-:S02]  /*df70*/  ISETP.GE.AND P1, PT, R0, R180, PT ;  /* 0x000000b40000720c */ /* 0x000fc40003f26270 */
[----:B------:R-:W-:Y:S02]  /*df80*/  LOP3.LUT R176, R176, 0xfffffffd, RZ, 0xc0, !PT ;  /* 0xfffffffdb0b07812 */ /* 0x000fe400078ec0ff */
[----:B------:R-:W-:Y:S02]  /*df90*/  ISETP.GE.AND P0, PT, R2, R183, PT ;  /* 0x000000b70200720c */ /* 0x000fe40003f06270 */
[----:B------:R-:W-:Y:S02]  /*dfa0*/  @P6 LOP3.LUT R176, R176, 0x2, RZ, 0xfc, !PT ;  /* 0x00000002b0b06812 */ /* 0x000fe400078efcff */
[----:B------:R-:W-:Y:S02]  /*dfb0*/  FSEL R26, R26, -INF , P0 ;  /* 0xff8000001a1a7808 */ /* 0x000fe40000000000 */
[----:B------:R-:W-:Y:S02]  /*dfc0*/  LOP3.LUT R176, R176, 0xfffffffe, RZ, 0xc0, !PT ;  /* 0xfffffffeb0b07812 */ /* 0x000fe400078ec0ff */
[----:B------:R-:W-:-:S02]  /*dfd0*/  FSEL R39, R39, -INF , P3 ;  /* 0xff80000027277808 */ /* 0x000fc40001800000 */
[-C--:B------:R-:W-:Y:S02]  /*dfe0*/  ISETP.GE.AND P0, PT, R0, R182.reuse, PT ;  /* 0x000000b60000720c */ /* 0x080fe40003f06270 */
[----:B------:R-:W-:Y:S02]  /*dff0*/  ISETP.GE.AND P3, PT, R2, R182, PT ;  /* 0x000000b60200720c */ /* 0x000fe40003f66270 */
[----:B------:R-:W-:Y:S02]  /*e000*/  @P1 LOP3.LUT R176, R176, 0x1, RZ, 0xfc, !PT ;  /* 0x00000001b0b01812 */ /* 0x000fe400078efcff */
[----:B------:R-:W-:Y:S02]  /*e010*/  FSEL R135, R24, -INF , !P2 ;  /* 0xff80000018877808 */ /* 0x000fe40005000000 */
[----:B------:R-:W-:Y:S02]  /*e020*/  ISETP.GE.AND P1, PT, R6, R183, PT ;  /* 0x000000b70600720c */ /* 0x000fe40003f26270 */
[----:B------:R-:W-:-:S02]  /*e030*/  FSEL R137, R39, -INF , !P5 ;  /* 0xff80000027897808 */ /* 0x000fc40006800000 */
[C---:B------:R-:W-:Y:S02]  /*e040*/  ISETP.GE.AND P2, PT, R0.reuse, R183, PT ;  /* 0x000000b70000720c */ /* 0x040fe40003f46270 */
[----:B------:R-:W-:Y:S01]  /*e050*/  ISETP.GE.AND P6, PT, R0, R181, PT ;  /* 0x000000b50000720c */ /* 0x000fe20003fc6270 */
[----:B------:R-:W-:Y:S01]  /*e060*/  VIADD R0, R6, 0x68 ;  /* 0x0000006806007836 */ /* 0x000fe20000000000 */
[----:B------:R-:W-:Y:S02]  /*e070*/  FSEL R40, R40, -INF , P0 ;  /* 0xff80000028287808 */ /* 0x000fe40000000000 */
[----:B------:R-:W-:Y:S02]  /*e080*/  ISETP.GE.AND P5, PT, R2, R180, PT ;  /* 0x000000b40200720c */ /* 0x000fe40003fa6270 */
[----:B------:R-:W-:Y:S02]  /*e090*/  FSEL R33, R33, -INF , P3 ;  /* 0xff80000021217808 */ /* 0x000fe40001800000 */
[----:B------:R-:W-:-:S02]  /*e0a0*/  LOP3.LUT P0, RZ, R176, 0x2, RZ, 0xc0, !PT ;  /* 0x00000002b0ff7812 */ /* 0x000fc4000780c0ff */
[----:B------:R-:W-:Y:S02]  /*e0b0*/  ISETP.GE.AND P3, PT, R6, R180, PT ;  /* 0x000000b40600720c */ /* 0x000fe40003f66270 */
        /* <DEDUP_REMOVED lines=8> */
[----:B------:R-:W-:-:S04]  /*e140*/  FSEL R0, R71, -INF , !P3 ;  /* 0xff80000047007808 */ /* 0x000fc80005800000 */
[----:B------:R-:W-:Y:S01]  /*e150*/  FMNMX3.FTZ R16, R0, R35, R153, !PT ;  /* 0x0000002300107276 */ /* 0x000fe20007810099 */
[----:B------:R-:W-:Y:S01]  /*e160*/  VIADD R2, R6, 0x69 ;  /* 0x0000006906027836 */ /* 0x000fe20000000000 */
[----:B------:R-:W-:Y:S02]  /*e170*/  FSEL R121, R32, -INF , !P4 ;  /* 0xff80000020797808 */ /* 0x000fe40006000000 */
[----:B------:R-:W-:Y:S02]  /*e180*/  FMNMX3.FTZ R16, R16, R83, R51, !PT ;  /* 0x0000005310107276 */ /* 0x000fe40007810033 */
[C---:B------:R-:W-:Y:S02]  /*e190*/  LOP3.LUT P4, RZ, R176.reuse, 0x1, RZ, 0xc0, !PT ;  /* 0x00000001b0ff7812 */ /* 0x040fe4000788c0ff */
[----:B------:R-:W-:Y:S02]  /*e1a0*/  LOP3.LUT R176, R176, 0xfffffffb, RZ, 0xc0, !PT ;  /* 0xfffffffbb0b07812 */ /* 0x000fe400078ec0ff */
[----:B------:R-:W-:-:S02]  /*e1b0*/  FMNMX3.FTZ R18, R16, R75, R7, !PT ;  /* 0x0000004b10127276 */ /* 0x000fc40007810007 */
[----:B------:R-:W-:Y:S02]  /*e1c0*/  @P1 LOP3.LUT R176, R176, 0x4, RZ, 0xfc, !PT ;  /* 0x00000004b0b01812 */ /* 0x000fe400078efcff */
[CC--:B------:R-:W-:Y:S02]  /*e1d0*/  ISETP.GE.AND P3, PT, R2.reuse, R182.reuse, PT ;  /* 0x000000b60200720c */ /* 0x0c0fe40003f66270 */
[----:B------:R-:W-:Y:S02]  /*e1e0*/  ISETP.GE.AND P1, PT, R2, R183, PT ;  /* 0x000000b70200720c */ /* 0x000fe40003f26270 */
[----:B------:R-:W-:Y:S02]  /*e1f0*/  FSEL R30, R30, -INF , P0 ;  /* 0xff8000001e1e7808 */ /* 0x000fe40000000000 */
[----:B------:R-:W-:Y:S02]  /*e200*/  FMNMX3.FTZ R18, R18, R73, R57, !PT ;  /* 0x0000004912127276 */ /* 0x000fe40007810039 */
[----:B------:R-:W-:-:S02]  /*e210*/  ISETP.GE.AND P0, PT, R6, R182, PT ;  /* 0x000000b60600720c */ /* 0x000fc40003f06270 */
[----:B------:R-:W-:Y:S02]  /*e220*/  FSEL R107, R27, -INF , !P4 ;  /* 0xff8000001b6b7808 */ /* 0x000fe40006000000 */
[----:B------:R-:W-:Y:S01]  /*e230*/  FSEL R105, R8, -INF , P2 ;  /* 0xff80000008697808 */ /* 0x000fe20001000000 */
[----:B------:R-:W-:Y:S01]  /*e240*/  VIADD R17, R6, 0x70 ;  /* 0x0000007006117836 */ /* 0x000fe20000000000 */
[----:B------:R-:W-:Y:S01]  /*e250*/  ISETP.GE.AND P4, PT, R2, R180, PT ;  /* 0x000000b40200720c */ /* 0x000fe20003f86270 */
[----:B------:R-:W-:Y:S01]  /*e260*/  VIADD R8, R6, 0x71 ;  /* 0x0000007106087836 */ /* 0x000fe20000000000 */
[-C--:B------:R-:W-:Y:S01]  /*e270*/  ISETP.GE.AND P2, PT, R2, R181.reuse, PT ;  /* 0x000000b50200720c */ /* 0x080fe20003f46270 */
[C---:B------:R-:W-:Y:S01]  /*e280*/  VIADD R2, R6.reuse, 0x78 ;  /* 0x0000007806027836 */ /* 0x040fe20000000000 */
[----:B------:R-:W-:Y:S01]  /*e290*/  FSEL R29, R29, -INF , P1 ;  /* 0xff8000001d1d7808 */ /* 0x000fe20000800000 */
[C---:B------:R-:W-:Y:S01]  /*e2a0*/  VIADD R16, R6.reuse, 0x79 ;  /* 0x0000007906107836 */ /* 0x040fe20000000000 */
[----:B------:R-:W-:-:S02]  /*e2b0*/  ISETP.GE.AND P1, PT, R6, R181, PT ;  /* 0x000000b50600720c */ /* 0x000fc40003f26270 */
[----:B------:R-:W-:Y:S02]  /*e2c0*/  FMNMX3.FTZ R18, R18, R205, R207, !PT ;  /* 0x000000cd12127276 */ /* 0x000fe400078100cf */
[----:B------:R-:W-:Y:S02]  /*e2d0*/  FSEL R6, R74, -INF , P0 ;  /* 0xff8000004a067808 */ /* 0x000fe40000000000 */
[----:B------:R-:W-:Y:S02]  /*e2e0*/  LOP3.LUT R176, R176, 0xfffffffe, RZ, 0xc0, !PT ;  /* 0xfffffffeb0b07812 */ /* 0x000fe400078ec0ff */
[----:B------:R-:W-:Y:S02]  /*e2f0*/  FMNMX3.FTZ R18, R18, R209, R127, !PT ;  /* 0x000000d112127276 */ /* 0x000fe4000781007f */
[----:B------:R-:W-:Y:S02]  /*e300*/  FSEL R6, R6, -INF , !P1 ;  /* 0xff80000006067808 */ /* 0x000fe40004800000 */
[----:B------:R-:W-:-:S02]  /*e310*/  @P3 LOP3.LUT R176, R176, 0x1, RZ, 0xfc, !PT ;  /* 0x00000001b0b03812 */ /* 0x000fc400078efcff */
[----:B------:R-:W-:Y:S02]  /*e320*/  ISETP.GE.AND P0, PT, R17, R183, PT ;  /* 0x000000b71100720c */ /* 0x000fe40003f06270 */
[----:B------:R-:W-:Y:S02]  /*e330*/  FMNMX3.FTZ R18, R18, R195, R117, !PT ;  /* 0x000000c312127276 */ /* 0x000fe40007810075 */
[----:B------:R-:W-:Y:S02]  /*e340*/  FMNMX3.FTZ R24, R6, R77, R81, !PT ;  /* 0x0000004d06187276 */ /* 0x000fe40007810051 */
[----:B------:R-:W-:Y:S02]  /*e350*/  LOP3.LUT R176, R176, 0xfffffffd, RZ, 0xc0, !PT ;  /* 0xfffffffdb0b07812 */ /* 0x000fe400078ec0ff */
[----:B------:R-:W-:Y:S02]  /*e360*/  FMNMX3.FTZ R18, R18, R193, R145, !PT ;  /* 0x000000c112127276 */ /* 0x000fe40007810091 */
[----:B------:R-:W-:-:S02]  /*e370*/  FSEL R49, R20, -INF , P0 ;  /* 0xff80000014317808 */ /* 0x000fc40000000000 */
[----:B------:R-:W-:Y:S02]  /*e380*/  FMNMX3.FTZ R20, R24, R79, R15, !PT ;  /* 0x0000004f18147276 */ /* 0x000fe4000781000f */
[----:B------:R-:W-:Y:S02]  /*e390*/  @P2 LOP3.LUT R176, R176, 0x2, RZ, 0xfc, !PT ;  /* 0x00000002b0b02812 */ /* 0x000fe400078efcff */
[----:B------:R-:W-:Y:S02]  /*e3a0*/  ISETP.GE.AND P2, PT, R8, R183, PT ;  /* 0x000000b70800720c */ /* 0x000fe40003f46270 */
[----:B------:R-:W-:Y:S02]  /*e3b0*/  FMNMX3.FTZ R18, R18, R187, R143, !PT ;  /* 0x000000bb12127276 */ /* 0x000fe4000781008f */
[----:B------:R-:W-:Y:S02]  /*e3c0*/  FMNMX3.FTZ R20, R20, R13, R11, !PT ;  /* 0x0000000d14147276 */ /* 0x000fe4000781000b */
[----:B------:R-:W-:-:S02]  /*e3d0*/  FMNMX3.FTZ R18, R18, R185, R141, !PT ;  /* 0x000000b912127276 */ /* 0x000fc4000781008d */
[----:B------:R-:W-:Y:S02]  /*e3e0*/  FSEL R47, R14, -INF , P2 ;  /* 0xff8000000e2f7808 */ /* 0x000fe40001000000 */
[----:B------:R-:W-:Y:S02]  /*e3f0*/  FMNMX3.FTZ R14, R20, R9, R203, !PT ;  /* 0x00000009140e7276 */ /* 0x000fe400078100cb */
[----:B------:R-:W-:Y:S02]  /*e400*/  FMNMX3.FTZ R18, R18, R139, R137, !PT ;  /* 0x0000008b12127276 */ /* 0x000fe40007810089 */
[----:B------:R-:W-:Y:S02]  /*e410*/  FMNMX3.FTZ R14, R14, R197, R201, !PT ;  /* 0x000000c50e0e7276 */ /* 0x000fe400078100c9 */
[----:B------:R-:W-:Y:S02]  /*e420*/  ISETP.GE.AND P0, PT, R8, R180, PT ;  /* 0x000000b40800720c */ /* 0x000fe40003f06270 */
[----:B------:R-:W-:-:S02]  /*e430*/  FSEL R105, R105, -INF , !P5 ;  /* 0xff80000069697808 */ /* 0x000fc40006800000 */
[----:B------:R-:W-:Y:S02]  /*e440*/  ISETP.GE.AND P3, PT, R17, R180, PT ;  /* 0x000000b41100720c */ /* 0x000fe40003f66270 */
[----:B------:R-:W-:Y:S02]  /*e450*/  ISETP.GE.AND P1, PT, R2, R183, PT ;  /* 0x000000b70200720c */ /* 0x000fe40003f26270 */
[----:B------:R-:W-:Y:S02]  /*e460*/  FMNMX3.FTZ R18, R18, R135, R109, !PT ;  /* 0x0000008712127276 */ /* 0x000fe4000781006d */
[----:B------:R-:W-:Y:S02]  /*e470*/  FMNMX3.FTZ R14, R14, R199, R125, !PT ;  /* 0x000000c70e0e7276 */ /* 0x000fe4000781007d */
[----:B------:R-:W-:Y:S02]  /*e480*/  FSEL R47, R47, -INF , !P0 ;  /* 0xff8000002f2f7808 */ /* 0x000fe40004000000 */
[----:B------:R-:W-:-:S02]  /*e490*/  FSEL R103, R29, -INF , !P4 ;  /* 0xff8000001d677808 */ /* 0x000fc40006000000 */
[----:B------:R-:W-:Y:S02]  /*e4a0*/  FSEL R49, R49, -INF , !P3 ;  /* 0xff80000031317808 */ /* 0x000fe40005800000 */
[----:B------:R-:W-:Y:S02]  /*e4b0*/  ISETP.GE.AND P2, PT, R2, R180, PT ;  /* 0x000000b40200720c */ /* 0x000fe40003f46270 */
[----:B------:R-:W-:Y:S02]  /*e4c0*/  ISETP.GE.AND P0, PT, R16, R183, PT ;  /* 0x000000b71000720c */ /* 0x000fe40003f06270 */
[----:B------:R-:W-:Y:S02]  /*e4d0*/  FSEL R23, R23, -INF , P1 ;  /* 0xff80000017177808 */ /* 0x000fe40000800000 */
        /* <DEDUP_REMOVED lines=10> */
[C---:B------:R-:W-:Y:S02]  /*e580*/  LOP3.LUT P3, RZ, R176.reuse, 0x1, RZ, 0xc0, !PT ;  /* 0x00000001b0ff7812 */ /* 0x040fe4000786c0ff */
[----:B------:R-:W-:Y:S02]  /*e590*/  LOP3.LUT P2, RZ, R176, 0x4, RZ, 0xc0, !PT ;  /* 0x00000004b0ff7812 */ /* 0x000fe4000784c0ff */
[C---:B------:R-:W-:Y:S02]  /*e5a0*/  ISETP.GE.AND P0, PT, R8.reuse, R182, PT ;  /* 0x000000b60800720c */ /* 0x040fe40003f06270 */
[----:B------:R-:W-:-:S02]  /*e5b0*/  ISETP.GE.AND P4, PT, R8, R181, PT ;  /* 0x000000b50800720c */ /* 0x000fc40003f86270 */
[----:B------:R-:W-:Y:S02]  /*e5c0*/  FMNMX.FTZ R8, R43, R18, !PT ;  /* 0x000000122b087209 */ /* 0x000fe40007810000 */
[----:B------:R-:W-:Y:S02]  /*e5d0*/  FMNMX3.FTZ R14, R14, R147, R133, !PT ;  /* 0x000000930e0e7276 */ /* 0x000fe40007810085 */
[----:B------:R-:W-:Y:S02]  /*e5e0*/  FSEL R55, R40, -INF , !P6 ;  /* 0xff80000028377808 */ /* 0x000fe40007000000 */
[----:B------:R-:W-:Y:S02]  /*e5f0*/  FSEL R53, R30, -INF , !P2 ;  /* 0xff8000001e357808 */ /* 0x000fe40005000000 */
[----:B------:R-:W-:Y:S02]  /*e600*/  FSEL R28, R28, -INF , P3 ;  /* 0xff8000001c1c7808 */ /* 0x000fe40001800000 */
[----:B------:R-:W-:-:S02]  /*e610*/  ISETP.GE.AND P6, PT, R17, R182, PT ;  /* 0x000000b61100720c */ /* 0x000fc40003fc6270 */
[-C--:B------:R-:W-:Y:S02]  /*e620*/  ISETP.GE.AND P5, PT, R17, R181.reuse, PT ;  /* 0x000000b51100720c */ /* 0x080fe40003fa6270 */
[C---:B------:R-:W-:Y:S01]  /*e630*/  ISETP.GE.AND P2, PT, R2.reuse, R182, PT ;  /* 0x000000b60200720c */ /* 0x040fe20003f46270 */
[----:B------:R-:W1:Y:S01]  /*e640*/  SHFL.BFLY PT, R17, R8, 0x2, 0x1f ;  /* 0x0c401f0008117f89 */ /* 0x000e6200000e0000 */
[----:B------:R-:W-:Y:S02]  /*e650*/  ISETP.GE.AND P3, PT, R2, R181, PT ;  /* 0x000000b50200720c */ /* 0x000fe40003f66270 */
[----:B------:R-:W-:Y:S02]  /*e660*/  FMNMX3.FTZ R2, R14, R129, R123, !PT ;  /* 0x000000810e027276 */ /* 0x000fe4000781007b */
[----:B------:R-:W-:Y:S02]  /*e670*/  FSEL R10, R10, -INF , P6 ;  /* 0xff8000000a0a7808 */ /* 0x000fe40003000000 */
[----:B------:R-:W-:-:S02]  /*e680*/  LOP3.LUT P6, RZ, R176, 0x2, RZ, 0xc0, !PT ;  /* 0x00000002b0ff7812 */ /* 0x000fc400078cc0ff */
[----:B------:R-:W-:Y:S02]  /*e690*/  FMNMX3.FTZ R2, R2, R121, R59, !PT ;  /* 0x0000007902027276 */ /* 0x000fe4000781003b */
        /* <DEDUP_REMOVED lines=16> */
[----:B------:R-:W2:Y:S01]  /*e7a0*/  SHFL.BFLY PT, R2, R19, 0x1, 0x1f ;  /* 0x0c201f0013027f89 */ /* 0x000ea200000e0000 */
[----:B------:R-:W-:Y:S01]  /*e7b0*/  IMAD.IADD R158, R69, 0x1, R66 ;  /* 0x00000001459e7824 */ /* 0x000fe200078e0242 */
[----:B-1----:R-:W-:-:S05]  /*e7c0*/  FMNMX.FTZ R17, R10, R17, !PT ;  /* 0x000000110a117209 */ /* 0x002fca0007810000 */
[----:B------:R-:W1:Y:S01]  /*e7d0*/  SHFL.BFLY PT, R4, R17, 0x1, 0x1f ;  /* 0x0c201f0011047f89 */ /* 0x000e6200000e0000 */
[----:B--2---:R-:W-:-:S04]  /*e7e0*/  FMNMX.FTZ R2, R19, R2, !PT ;  /* 0x0000000213027209 */ /* 0x004fc80007810000 */
[----:B------:R-:W-:Y:S01]  /*e7f0*/  FSETP.NEU.FTZ.AND P0, PT, R2, -INF , PT ;  /* 0xff8000000200780b */ /* 0x000fe20003f1d000 */
[----:B---3--:R-:W-:Y:S01]  /*e800*/  FMUL.FTZ R38, R21, R2 ;  /* 0x0000000215267220 */ /* 0x008fe20000410000 */
[----:B------:R-:W-:-:S04]  /*e810*/  LEA R158, R158, UR6, 0x1 ;  /* 0x000000069e9e7c11 */ /* 0x000fc8000f8e08ff */
[----:B------:R-:W-:Y:S01]  /*e820*/  FSEL R38, R38, RZ, P0 ;  /* 0x000000ff26267208 */ /* 0x000fe20000000000 */
[----:B------:R-:W-:Y:S01]  /*e830*/  IMAD.IADD R154, R3, 0x1, R158 ;  /* 0x00000001039a7824 */ /* 0x000fe200078e029e */
[----:B------:R-:W-:Y:S03]  /*e840*/  LDSM.16.MT88.4 R92, [R158+0x6000] ;  /* 0x006000009e5c783b */ /* 0x000fe60000004200 */
[-CC-:B------:R-:W-:Y:S01]  /*e850*/  FFMA.FTZ R39, R0, R21.reuse, -R38.reuse ;  /* 0x0000001500277223 */ /* 0x180fe20000010826 */
[----:B------:R-:W2:Y:S01]  /*e860*/  LDSM.16.MT88.4 R84, [R154+0x6000] ;  /* 0x006000009a54783b */ /* 0x000ea20000004200 */
[----:B-1----:R-:W-:Y:S01]  /*e870*/  FMNMX.FTZ R0, R17, R4, !PT ;  /* 0x0000000411007209 */ /* 0x002fe20007810000 */
        /* <DEDUP_REMOVED lines=8> */
[----:B------:R-:W-:Y:S01]  /*e900*/  MUFU.EX2 R39, R39 ;  /* 0x0000002700277308 */ /* 0x000fe20000000800 */
        /* <DEDUP_REMOVED lines=8> */
[-CC-:B------:R-:W-:Y:S01]  /*e990*/  FFMA.FTZ R32, R79, R21.reuse, -R22.reuse ;  /* 0x000000154f207223 */ /* 0x180fe20000010816 */
[----:B------:R-:W-:Y:S04]  /*e9a0*/  LDSM.16.MT88.4 R4, [R152+0x6000] ;  /* 0x006000009804783b */ /* 0x000fe80000004200 */
[----:B------:R-:W1:Y:S01]  /*e9b0*/  LDSM.16.MT88.4 R76, [R153+0x6000] ;  /* 0x00600000994c783b */ /* 0x000e620000004200 */
[----:B------:R-:W3:Y:S01]  /*e9c0*/  MUFU.EX2 R36, R36 ;  /* 0x0000002400247308 */ /* 0x000ee20000000800 */
[-CC-:B------:R-:W-:Y:S01]  /*e9d0*/  FFMA.FTZ R24, R11, R21.reuse, -R22.reuse ;  /* 0x000000150b187223 */ /* 0x180fe20000010816 */
[----:B------:R-:W-:-:S02]  /*e9e0*/  FFMA.FTZ R3, R9, R21, -R22 ;  /* 0x0000001509037223 */ /* 0x000fc40000010816 */
[----:B------:R-:W4:Y:S04]  /*e9f0*/  LDSM.16.MT88.4 R8, [R154+0x6800] ;  /* 0x006800009a08783b */ /* 0x000f280000004200 */
[----:B------:R-:W-:Y:S08]  /*ea00*/  MUFU.EX2 R34, R34 ;  /* 0x0000002200227308 */ /* 0x000ff00000000800 */
[----:B------:R-:W5:Y:S08]  /*ea10*/  MUFU.EX2 R29, R29 ;  /* 0x0000001d001d7308 */ /* 0x000f700000000800 */
[----:B------:R-:W-:Y:S08]  /*ea20*/  MUFU.EX2 R51, R51 ;  /* 0x0000003300337308 */ /* 0x000ff00000000800 */
[----:B------:R-:W2:Y:S08]  /*ea30*/  MUFU.EX2 R40, R40 ;  /* 0x0000002800287308 */ /* 0x000eb00000000800 */
[----:B------:R-:W-:Y:S08]  /*ea40*/  MUFU.EX2 R37, R37 ;  /* 0x0000002500257308 */ /* 0x000ff00000000800 */
[----:B------:R-:W1:Y:S01]  /*ea50*/  MUFU.EX2 R32, R32 ;  /* 0x0000002000207308 */ /* 0x000e620000000800 */
[-CC-:B------:R-:W-:Y:S01]  /*ea60*/  FFMA.FTZ R33, R15, R21.reuse, -R22.reuse ;  /* 0x000000150f217223 */ /* 0x180fe20000010816 */
[----:B------:R-:W-:Y:S01]  /*ea70*/  FFMA.FTZ R30, R13, R21, -R22 ;  /* 0x000000150d1e7223 */ /* 0x000fe20000010816 */
[----:B---3--:R-:W-:Y:S01]  /*ea80*/  F2FP.F16.F32.PACK_AB R68, R36, R39 ;  /* 0x000000272444723e */ /* 0x008fe200000000ff */
[----:B------:R-:W-:Y:S01]  /*ea90*/  LDSM.16.MT88.4 R12, [R153+0x6800] ;  /* 0x00680000990c783b */ /* 0x000fe20000004200 */
[----:B-----5:R-:W-:-:S02]  /*eaa0*/  F2FP.F16.F32.PACK_AB R70, R29, R34 ;  /* 0x000000221d46723e */ /* 0x020fc400000000ff */
[----:B--2---:R-:W-:Y:S01]  /*eab0*/  F2FP.F16.F32.PACK_AB R69, R40, R51 ;  /* 0x000000332845723e */ /* 0x004fe200000000ff */
        /* <DEDUP_REMOVED lines=129> */
[C---:B--2---:R-:W-:Y:S07]  /*f2d0*/  HMMA.16816.F32 R80, R4.reuse, R12, R80 ;  /* 0x0000000c0450723c */ /* 0x044fee0000001850 */
[----:B------:R-:W2:Y:S01]  /*f2e0*/  MUFU.EX2 R139, R139 ;  /* 0x0000008b008b7308 */ /* 0x000ea20000000800 */
[C---:B------:R-:W-:Y:S01]  /*f2f0*/  HMMA.16816.F32 R76, R4.reuse, R14, R76 ;  /* 0x0000000e044c723c */ /* 0x040fe2000000184c */
[----:B------:R-:W-:Y:S07]  /*f300*/  LDSM.16.MT88.4 R12, [R153+0x8800] ;  /* 0x00880000990c783b */ /* 0x000fee0000004200 */
        /* <DEDUP_REMOVED lines=30> */
[C---:B------:R-:W-:Y:S01]  /*f4f0*/  HMMA.16816.F32 R96, R4.reuse, R16, R96 ;  /* 0x000000100460723c */ /* 0x040fe20000001860 */
        /* <DEDUP_REMOVED lines=11> */
[-CC-:B------:R-:W-:Y:S01]  /*f5b0*/  FFMA.FTZ R49, R49, R21.reuse, -R38.reuse ;  /* 0x0000001531317223 */ /* 0x180fe20000010826 */
[----:B------:R-:W-:-:S06]  /*f5c0*/  FFMA.FTZ R47, R47, R21, -R38 ;  /* 0x000000152f2f7223 */ /* 0x000fcc0000010826 */
[----:B------:R-:W-:Y:S01]  /*f5d0*/  HMMA.16816.F32 R68, R4, R10, R68 ;  /* 0x0000000a0444723c */ /* 0x000fe20000001844 */
[----:B------:R-:W-:Y:S01]  /*f5e0*/  FADD.FTZ R5, R39, R36 ;  /* 0x0000002427057221 */ /* 0x000fe20000010000 */
[-CC-:B------:R-:W-:Y:S01]  /*f5f0*/  FFMA.FTZ R36, R45, R21.reuse, -R38.reuse ;  /* 0x000000152d247223 */ /* 0x180fe20000010826 */
[----:B------:R-:W-:Y:S01]  /*f600*/  FFMA.FTZ R39, R43, R21, -R38 ;  /* 0x000000152b277223 */ /* 0x000fe20000010826 */
[----:B----4-:R-:W-:Y:S01]  /*f610*/  F2FP.F16.F32.PACK_AB R4, R116, R109 ;  /* 0x0000006d7404723e */ /* 0x010fe200000000ff */
[----:B------:R-:W-:Y:S01]  /*f620*/  FADD.FTZ R38, R34, R5 ;  /* 0x0000000522267221 */ /* 0x000fe20000010000 */
[----:B-----5:R-:W-:Y:S01]  /*f630*/  F2FP.F16.F32.PACK_AB R6, R114, R105 ;  /* 0x000000697206723e */ /* 0x020fe200000000ff */
[----:B------:R-:W1:Y:S01]  /*f640*/  LDSM.16.MT88.4 R8, [R154+0x9000] ;  /* 0x009000009a08783b */ /* 0x000e620000004200 */
[----:B--2---:R-:W-:Y:S02]  /*f650*/  F2FP.F16.F32.PACK_AB R5, R120, R59 ;  /* 0x0000003b7805723e */ /* 0x004fe400000000ff */
[----:B---3--:R-:W-:Y:S01]  /*f660*/  F2FP.F16.F32.PACK_AB R7, R118, R53 ;  /* 0x000000357607723e */ /* 0x008fe200000000ff */
[----:B------:R-:W-:-:S04]  /*f670*/  FADD.FTZ R40, R51, R40 ;  /* 0x0000002833287221 */ /* 0x000fc80000010000 */
[----:B------:R-:W-:Y:S02]  /*f680*/  FADD.FTZ R41, R37, R40 ;  /* 0x0000002825297221 */ /* 0x000fe40000010000 */
        /* <DEDUP_REMOVED lines=22> */
[----:B-1----:R-:W-:Y:S01]  /*f7f0*/  HMMA.16816.F32 R88, R4, R8, R88 ;  /* 0x000000080458723c */ /* 0x002fe20000001858 */
[-C--:B------:R-:W-:Y:S01]  /*f800*/  FFMA.FTZ R20, R20, R21.reuse, -R22 ;  /* 0x0000001514147223 */ /* 0x080fe20000010816 */
[----:B------:R-:W-:Y:S01]  /*f810*/  FADD.FTZ R57, R57, R44 ;  /* 0x0000002c39397221 */ /* 0x000fe20000010000 */
[----:B------:R-:W-:Y:S01]  /*f820*/  FADD.FTZ R113, R113, R48 ;  /* 0x0000003071717221 */ /* 0x000fe20000010000 */
[----:B------:R-:W-:-:S04]  /*f830*/  FFMA.FTZ R23, R23, R21, -R22 ;  /* 0x0000001517177223 */ /* 0x000fc80000010816 */
[C---:B------:R-:W-:Y:S01]  /*f840*/  HMMA.16816.F32 R84, R4.reuse, R10, R84 ;  /* 0x0000000a0454723c */ /* 0x040fe20000001854 */
[----:B------:R-:W1:Y:S01]  /*f850*/  LDSM.16.MT88.4 R8, [R158+0x9800] ;  /* 0x009800009e08783b */ /* 0x000e620000004200 */
[----:B------:R-:W-:Y:S01]  /*f860*/  FADD.FTZ R42, R42, R57 ;  /* 0x000000392a2a7221 */ /* 0x000fe20000010000 */
[----:B------:R-:W-:Y:S01]  /*f870*/  FADD.FTZ R46, R46, R113 ;  /* 0x000000712e2e7221 */ /* 0x000fe20000010000 */
[----:B------:R-:W-:Y:S02]  /*f880*/  MUFU.EX2 R37, R49 ;  /* 0x0000003100257308 */ /* 0x000fe40000000800 */
[----:B------:R-:W-:Y:S01]  /*f890*/  FADD.FTZ R127, R127, R42 ;  /* 0x0000002a7f7f7221 */ /* 0x000fe20000010000 */
[----:B------:R-:W-:Y:S01]  /*f8a0*/  FADD.FTZ R125, R125, R46 ;  /* 0x0000002e7d7d7221 */ /* 0x000fe20000010000 */
[C---:B--2---:R-:W-:Y:S04]  /*f8b0*/  HMMA.16816.F32 R72, R4.reuse, R12, R72 ;  /* 0x0000000c0448723c */ /* 0x044fe80000001848 */
[----:B------:R-:W2:Y:S04]  /*f8c0*/  MUFU.EX2 R34, R47 ;  /* 0x0000002f00227308 */ /* 0x000ea80000000800 */
[----:B------:R-:W-:Y:S01]  /*f8d0*/  HMMA.16816.F32 R68, R4, R14, R68 ;  /* 0x0000000e0444723c */ /* 0x000fe20000001844 */
[----:B------:R-:W4:Y:S03]  /*f8e0*/  LDSM.16.MT88.4 R12, [R153+0x9800] ;  /* 0x00980000990c783b */ /* 0x000f260000004200 */
[----:B------:R-:W-:Y:S01]  /*f8f0*/  MUFU.EX2 R36, R36 ;  /* 0x0000002400247308 */ /* 0x000fe20000000800 */
[----:B------:R-:W-:Y:S01]  /*f900*/  FADD.FTZ R52, R52, R127 ;  /* 0x0000007f34347221 */ /* 0x000fe20000010000 */
[----:B------:R-:W-:-:S06]  /*f910*/  FADD.FTZ R56, R56, R125 ;  /* 0x0000007d38387221 */ /* 0x000fcc0000010000 */
        /* <DEDUP_REMOVED lines=9> */
[----:B--2---:R-:W-:Y:S02]  /*f9b0*/  F2FP.F16.F32.PACK_AB R4, R34, R37 ;  /* 0x000000252204723e */ /* 0x004fe400000000ff */
[----:B-----5:R-:W-:Y:S01]  /*f9c0*/  F2FP.F16.F32.PACK_AB R6, R39, R36 ;  /* 0x000000242706723e */ /* 0x020fe200000000ff */
[----:B------:R-:W-:Y:S01]  /*f9d0*/  FADD.FTZ R145, R145, R50 ;  /* 0x0000003291917221 */ /* 0x000fe20000010000 */
[----:B---3--:R-:W-:Y:S01]  /*f9e0*/  F2FP.F16.F32.PACK_AB R5, R28, R29 ;  /* 0x0000001d1c05723e */ /* 0x008fe200000000ff */
        /* <DEDUP_REMOVED lines=114> */
.L_x_14327:
        /* <DEDUP_REMOVED lines=8> */
.L_x_14328:
[----:B------:R-:W-:Y:S05]  /*10190*/  BSYNC.RECONVERGENT B0 ;  /* 0x0000000000007941 */ /* 0x000fea0003800200 */
.L_x_14326:
        /* <DEDUP_REMOVED lines=23> */
[----:B------:R-:W-:Y:S03]  /*10310*/  LDGSTS.E.BYPASS.LTC128B.128 [R64+0x8800], desc[UR4][R16.64] ;  /* 0x0880000010407fae */ /* 0x000fe6000b981a04 */
[----:B------:R-:W-:Y:S01]  /*10320*/  IADD3.X R25, PT, PT, R19, R4, RZ, P0, !PT ;  /* 0x0000000413197210 */ /* 0x000fe200007fe4ff */
[----:B------:R3:W-:Y:S04]  /*10330*/  LDGSTS.E.BYPASS.LTC128B.128 [R64+0x9000], desc[UR4][R18.64] ;  /* 0x0900000012407fae */ /* 0x0007e8000b981a04 */
[----:B------:R4:W-:Y:S04]  /*10340*/  LDGSTS.E.BYPASS.LTC128B.128 [R64+0x9800], desc[UR4][R24.64] ;  /* 0x0980000018407fae */ /* 0x0009e8000b981a04 */
[----:B------:R-:W5:Y:S01]  /*10350*/  LD.E R3, desc[UR4][R100.64+0x18c] ;  /* 0x00018c0464037980 */ /* 0x000f62000c101900 */
[----:B------:R-:W-:Y:S01]  /*10360*/  IADD3 R67, PT, PT, R65, -0x2, RZ ;  /* 0xfffffffe41437810 */ /* 0x000fe20007ffe0ff */
[----:B------:R-:W-:Y:S02]  /*10370*/  BSSY.RECONVERGENT B1, `(.L_x_14329) ;  /* 0x0000152000017945 */ /* 0x000fe40003800200 */
[----:B------:R-:W-:Y:S01]  /*10380*/  LDSM.16.M88.4 R20, [R163] ;  /* 0x00000000a314783b */ /* 0x000fe20000000200 */
[----:B------:R-:W-:-:S03]  /*10390*/  ISETP.GT.AND P0, PT, R67, R166, PT ;  /* 0x000000a64300720c */ /* 0x000fc60003f04270 */
        /* <DEDUP_REMOVED lines=9> */
[----:B------:R-:W4:Y:S01]  /*10430*/  LDSM.16.M88.4 R116, [R157+0x2800] ;  /* 0x002800009d74783b */ /* 0x000f220000000200 */
[C---:B--2---:R-:W-:Y:S03]  /*10440*/  HMMA.16816.F32 R8, R20.reuse, R4, RZ ;  /* 0x000000041408723c */ /* 0x044fe600000018ff */
[----:B------:R-:W2:Y:S04]  /*10450*/  LDSM.16.M88.4 R124, [R157+0x2000] ;  /* 0x002000009d7c783b */ /* 0x000ea80000000200 */
[----:B------:R-:W2:Y:S01]  /*10460*/  LDSM.16.M88.4 R112, [R157+0x3000] ;  /* 0x003000009d70783b */ /* 0x000ea20000000200 */
[C---:B------:R-:W-:Y:S03]  /*10470*/  HMMA.16816.F32 R4, R20.reuse, R6, RZ ;  /* 0x000000061404723c */ /* 0x040fe600000018ff */
[----:B------:R-:W0:Y:S05]  /*10480*/  LDGDEPBAR ;  /* 0x00000000000079af */ /* 0x000e2a0000000000 */
[C---:B---3--:R-:W-:Y:S08]  /*10490*/  HMMA.16816.F32 R16, R20.reuse, R12, RZ ;  /* 0x0000000c1410723c */ /* 0x048ff000000018ff */
[C---:B-1----:R-:W-:Y:S08]  /*104a0*/  HMMA.16816.F32 R108, R20.reuse, R104, RZ ;  /* 0x00000068146c723c */ /* 0x042ff000000018ff */
        /* <DEDUP_REMOVED lines=21> */
[----:B------:R-:W4:Y:S07]  /*10600*/  LDSM.16.M88.4 R112, [R157+0x5000] ;  /* 0x005000009d70783b */ /* 0x000f2e0000000200 */
[C---:B-1----:R-:W-:Y:S08]  /*10610*/  HMMA.16816.F32 R56, R120.reuse, R132, R56 ;  /* 0x000000847838723c */ /* 0x042ff00000001838 */
[C---:B------:R-:W-:Y:S01]  /*10620*/  HMMA.16816.F32 R52, R120.reuse, R134, R52 ;  /* 0x000000867834723c */ /* 0x040fe20000001834 */
[----:B------:R-:W-:Y:S07]  /*10630*/  LDSM.16.M88.4 R132, [R160] ;  /* 0x00000000a084783b */ /* 0x000fee0000000200 */
[C---:B---3--:R-:W-:Y:S08]  /*10640*/  HMMA.16816.F32 R40, R120.reuse, R116, R40 ;  /* 0x000000747828723c */ /* 0x048ff00000001828 */
[C---:B------:R-:W-:Y:S01]  /*10650*/  HMMA.16816.F32 R36, R120.reuse, R118, R36 ;  /* 0x000000767824723c */ /* 0x040fe20000001824 */
[----:B------:R-:W1:Y:S07]  /*10660*/  LDSM.16.M88.4 R116, [R156+0x2000] ;  /* 0x002000009c74783b */ /* 0x000e6e0000000200 */
[C---:B--2---:R-:W-:Y:S08]  /*10670*/  HMMA.16816.F32 R48, R120.reuse, R124, R48 ;  /* 0x0000007c7830723c */ /* 0x044ff00000001830 */
[C---:B------:R-:W-:Y:S01]  /*10680*/  HMMA.16816.F32 R44, R120.reuse, R126, R44 ;  /* 0x0000007e782c723c */ /* 0x040fe2000000182c */
[----:B------:R-:W2:Y:S07]  /*10690*/  LDSM.16.M88.4 R124, [R157+0x5800] ;  /* 0x005800009d7c783b */ /* 0x000eae0000000200 */
[C---:B----4-:R-:W-:Y:S08]  /*106a0*/  HMMA.16816.F32 R32, R120.reuse, R112, R32 ;  /* 0x000000707820723c */ /* 0x050ff00000001820 */
        /* <DEDUP_REMOVED lines=22> */
[C---:B-1----:R-:W-:Y:S08]  /*10810*/  HMMA.16816.F32 R32, R132.reuse, R116, R32 ;  /* 0x000000748420723c */ /* 0x042ff00000001820 */
[C---:B------:R-:W-:Y:S01]  /*10820*/  HMMA.16816.F32 R28, R132.reuse, R118, R28 ;  /* 0x00000076841c723c */ /* 0x040fe2000000181c */
[----:B------:R-:W1:Y:S07]  /*10830*/  LDSM.16.M88.4 R116, [R155+0x2800] ;  /* 0x002800009b74783b */ /* 0x000e6e0000000200 */
[----:B------:R-:W-:Y:S01]  /*10840*/  HMMA.16816.F32 R104, R132, R126, R104 ;  /* 0x0000007e8468723c */ /* 0x000fe20000001868 */
[----:B------:R-:W3:Y:S07]  /*10850*/  LDSM.16.M88.4 R124, [R156+0x5800] ;  /* 0x005800009c7c783b */ /* 0x000eee0000000200 */
[C---:B--2---:R-:W-:Y:S08]  /*10860*/  HMMA.16816.F32 R16, R120.reuse, R112, R16 ;  /* 0x000000707810723c */ /* 0x044ff00000001810 */
[C---:B------:R-:W-:Y:S11]  /*10870*/  HMMA.16816.F32 R12, R120.reuse, R114, R12 ;  /* 0x00000072780c723c */ /* 0x040ff6000000180c */
[-C--:B-----5:R-:W-:Y:S01]  /*10880*/  FMUL.FTZ R61, R16, R3.reuse ;  /* 0x00000003103d7220 */ /* 0x0a0fe20000410000 */
[-C--:B------:R-:W-:Y:S01]  /*10890*/  FMUL.FTZ R66, R17, R3.reuse ;  /* 0x0000000311427220 */ /* 0x080fe20000410000 */
[-C--:B------:R-:W-:Y:S01]  /*108a0*/  FMUL.FTZ R102, R18, R3.reuse ;  /* 0x0000000312667220 */ /* 0x080fe20000410000 */
[-C--:B------:R-:W-:Y:S01]  /*108b0*/  FMUL.FTZ R103, R19, R3.reuse ;  /* 0x0000000313677220 */ /* 0x080fe20000410000 */
[C---:B-1----:R-:W-:Y:S01]  /*108c0*/  HMMA.16816.F32 R8, R120.reuse, R116, R8 ;  /* 0x000000747808723c */ /* 0x042fe20000001808 */
[----:B------:R-:W1:Y:S01]  /*108d0*/  LDSM.16.M88.4 R16, [R155+0x3000] ;  /* 0x003000009b10783b */ /* 0x000e620000000200 */
[----:B------:R-:W2:Y:S02]  /*108e0*/  MUFU.TANH R61, R61 ;  /* 0x0000003d003d7308 */ /* 0x000ea40000002400 */
[-C--:B------:R-:W-:Y:S01]  /*108f0*/  FMUL.FTZ R12, R12, R3.reuse ;  /* 0x000000030c0c7220 */ /* 0x080fe20000410000 */
[-C--:B------:R-:W-:Y:S01]  /*10900*/  FMUL.FTZ R13, R13, R3.reuse ;  /* 0x000000030d0d7220 */ /* 0x080fe20000410000 */
[-C--:B------:R-:W-:Y:S01]  /*10910*/  FMUL.FTZ R14, R14, R3.reuse ;  /* 0x000000030e0e7220 */ /* 0x080fe20000410000 */
[-C--:B------:R-:W-:Y:S01]  /*10920*/  FMUL.FTZ R15, R15, R3.reuse ;  /* 0x000000030f0f7220 */ /* 0x080fe20000410000 */
[----:B------:R-:W-:Y:S02]  /*10930*/  HMMA.16816.F32 R4, R120, R118, R4 ;  /* 0x000000767804723c */ /* 0x000fe40000001804 */
[----:B------:R-:W4:Y:S06]  /*10940*/  MUFU.TANH R66, R66 ;  /* 0x0000004200427308 */ /* 0x000f2c0000002400 */
[----:B---3--:R-:W-:Y:S02]  /*10950*/  HMMA.16816.F32 R24, R132, R124, R24 ;  /* 0x0000007c8418723c */ /* 0x008fe40000001818 */
[----:B------:R-:W3:Y:S01]  /*10960*/  MUFU.TANH R102, R102 ;  /* 0x0000006600667308 */ /* 0x000ee20000002400 */
[-C--:B------:R-:W-:Y:S01]  /*10970*/  FMUL.FTZ R112, R8, R3.reuse ;  /* 0x0000000308707220 */ /* 0x080fe20000410000 */
[-C--:B------:R-:W-:Y:S01]  /*10980*/  FMUL.FTZ R113, R9, R3.reuse ;  /* 0x0000000309717220 */ /* 0x080fe20000410000 */
[-C--:B------:R-:W-:Y:S01]  /*10990*/  FMUL.FTZ R114, R10, R3.reuse ;  /* 0x000000030a727220 */ /* 0x080fe20000410000 */
[----:B------:R-:W-:-:S02]  /*109a0*/  FMUL.FTZ R115, R11, R3 ;  /* 0x000000030b737220 */ /* 0x000fc40000410000 */
[----:B------:R-:W5:Y:S01]  /*109b0*/  LDSM.16.M88.4 R8, [R155+0x3800] ;  /* 0x003800009b08783b */ /* 0x000f620000000200 */
[----:B------:R-:W-:Y:S01]  /*109c0*/  HMMA.16816.F32 R20, R132, R126, R20 ;  /* 0x0000007e8414723c */ /* 0x000fe20000001814 */
[----:B------:R-:W2:Y:S01]  /*109d0*/  MUFU.TANH R103, R103 ;  /* 0x0000006700677308 */ /* 0x000ea20000002400 */
[-C--:B------:R-:W-:Y:S01]  /*109e0*/  FMUL.FTZ R4, R4, R3.reuse ;  /* 0x0000000304047220 */ /* 0x080fe20000410000 */
[-C--:B------:R-:W-:Y:S01]  /*109f0*/  FMUL.FTZ R5, R5, R3.reuse ;  /* 0x0000000305057220 */ /* 0x080fe20000410000 */
[-C--:B------:R-:W-:Y:S01]  /*10a00*/  FMUL.FTZ R6, R6, R3.reuse ;  /* 0x0000000306067220 */ /* 0x080fe20000410000 */
[----:B------:R-:W-:-:S04]  /*10a10*/  FMUL.FTZ R7, R7, R3 ;  /* 0x0000000307077220 */ /* 0x000fc80000410000 */
[----:B------:R-:W2:Y:S01]  /*10a20*/  MUFU.TANH R116, R4 ;  /* 0x0000000400747308 */ /* 0x000ea20000002400 */
[C---:B-1----:R-:W-:Y:S07]  /*10a30*/  HMMA.16816.F32 R108, R120.reuse, R16, R108 ;  /* 0x00000010786c723c */ /* 0x042fee000000186c */
[----:B------:R-:W1:Y:S01]  /*10a40*/  MUFU.TANH R16, R5 ;  /* 0x0000000500107308 */ /* 0x000e620000002400 */
[C---:B------:R-:W-:Y:S07]  /*10a50*/  HMMA.16816.F32 R104, R120.reuse, R18, R104 ;  /* 0x000000127868723c */ /* 0x040fee0000001868 */
[----:B------:R-:W1:Y:S08]  /*10a60*/  MUFU.TANH R117, R6 ;  /* 0x0000000600757308 */ /* 0x000e700000002400 */
[----:B------:R4:W1:Y:S01]  /*10a70*/  MUFU.TANH R17, R7 ;  /* 0x0000000700117308 */ /* 0x0008620000002400 */
[-C--:B------:R-:W-:Y:S01]  /*10a80*/  FMUL.FTZ R19, R109, R3.reuse ;  /* 0x000000036d137220 */ /* 0x080fe20000410000 */
[-C--:B------:R-:W-:Y:S01]  /*10a90*/  FMUL.FTZ R109, R111, R3.reuse ;  /* 0x000000036f6d7220 */ /* 0x080fe20000410000 */
[-C--:B------:R-:W-:Y:S01]  /*10aa0*/  FMUL.FTZ R108, R108, R3.reuse ;  /* 0x000000036c6c7220 */ /* 0x080fe20000410000 */
[-C--:B------:R-:W-:Y:S01]  /*10ab0*/  FMUL.FTZ R110, R110, R3.reuse ;  /* 0x000000036e6e7220 */ /* 0x080fe20000410000 */
[C---:B-----5:R-:W-:Y:S03]  /*10ac0*/  HMMA.16816.F32 R56, R120.reuse, R8, R56 ;  /* 0x000000087838723c */ /* 0x060fe60000001838 */
[----:B------:R-:W1:Y:S01]  /*10ad0*/  MUFU.TANH R12, R12 ;  /* 0x0000000c000c7308 */ /* 0x000e620000002400 */
[-C--:B------:R-:W-:Y:S01]  /*10ae0*/  FMUL.FTZ R111, R104, R3.reuse ;  /* 0x00000003686f7220 */ /* 0x080fe20000410000 */
[-C--:B------:R-:W-:Y:S01]  /*10af0*/  FMUL.FTZ R104, R105, R3.reuse ;  /* 0x0000000369687220 */ /* 0x080fe20000410000 */
[-C--:B------:R-:W-:Y:S01]  /*10b00*/  FMUL.FTZ R105, R107, R3.reuse ;  /* 0x000000036b697220 */ /* 0x080fe20000410000 */
[-C--:B------:R-:W-:Y:S01]  /*10b10*/  FMUL.FTZ R106, R106, R3.reuse ;  /* 0x000000036a6a7220 */ /* 0x080fe20000410000 */
[----:B------:R-:W-:Y:S01]  /*10b20*/  HMMA.16816.F32 R52, R120, R10, R52 ;  /* 0x0000000a7834723c */ /* 0x000fe20000001834 */
[----:B------:R-:W5:Y:S02]  /*10b30*/  LDSM.16.M88.4 R8, [R155+0x4800] ;  /* 0x004800009b08783b */ /* 0x000f640000000200 */
[----:B------:R-:W1:Y:S02]  /*10b40*/  MUFU.TANH R13, R13 ;  /* 0x0000000d000d7308 */ /* 0x000e640000002400 */
[----:B----4-:R-:W4:Y:S06]  /*10b50*/  LDSM.16.M88.4 R4, [R155+0x4000] ;  /* 0x004000009b04783b */ /* 0x010f2c0000000200 */
        /* <DEDUP_REMOVED lines=11> */
[----:B------:R-:W1:Y:S01]  /*10c10*/  MUFU.TANH R113, R113 ;  /* 0x0000007100717308 */ /* 0x000e620000002400 */
[C---:B-----5:R-:W-:Y:S07]  /*10c20*/  HMMA.16816.F32 R40, R120.reuse, R8, R40 ;  /* 0x000000087828723c */ /* 0x060fee0000001828 */
[----:B------:R-:W1:Y:S01]  /*10c30*/  MUFU.TANH R114, R114 ;  /* 0x0000007200727308 */ /* 0x000e620000002400 */
[C---:B----4-:R-:W-:Y:S07]  /*10c40*/  HMMA.16816.F32 R48, R120.reuse, R4, R48 ;  /* 0x000000047830723c */ /* 0x050fee0000001830 */
[----:B------:R-:W4:Y:S01]  /*10c50*/  MUFU.TANH R115, R115 ;  /* 0x0000007300737308 */ /* 0x000f220000002400 */
[C---:B------:R-:W-:Y:S01]  /*10c60*/  HMMA.16816.F32 R44, R120.reuse, R6, R44 ;  /* 0x00000006782c723c */ /* 0x040fe2000000182c */
[----:B------:R-:W5:Y:S06]  /*10c70*/  LDSM.16.M88.4 R4, [R155+0x5000] ;  /* 0x005000009b04783b */ /* 0x000f6c0000000200 */
[----:B------:R-:W1:Y:S01]  /*10c80*/  MUFU.TANH R108, R108 ;  /* 0x0000006c006c7308 */ /* 0x000e620000002400 */
[-C--:B------:R-:W-:Y:S01]  /*10c90*/  FMUL.FTZ R40, R40, R3.reuse ;  /* 0x0000000328287220 */ /* 0x080fe20000410000 */
[-C--:B------:R-:W-:Y:S01]  /*10ca0*/  FMUL.FTZ R41, R41, R3.reuse ;  /* 0x0000000329297220 */ /* 0x080fe20000410000 */
[----:B------:R-:W-:Y:S01]  /*10cb0*/  HMMA.16816.F32 R36, R120, R10, R36 ;  /* 0x0000000a7824723c */ /* 0x000fe20000001824 */
[----:B------:R-:W3:Y:S04]  /*10cc0*/  LDSM.16.M88.4 R8, [R155+0x5800] ;  /* 0x005800009b08783b */ /* 0x000ee80000000200 */
[----:B------:R-:W1:Y:S01]  /*10cd0*/  MUFU.TANH R19, R19 ;  /* 0x0000001300137308 */ /* 0x000e620000002400 */
[-C--:B------:R-:W-:Y:S01]  /*10ce0*/  FMUL.FTZ R55, R48, R3.reuse ;  /* 0x0000000330377220 */ /* 0x080fe20000410000 */
[-C--:B------:R-:W-:Y:S01]  /*10cf0*/  FMUL.FTZ R48, R49, R3.reuse ;  /* 0x0000000331307220 */ /* 0x080fe20000410000 */
[-C--:B------:R-:W-:Y:S01]  /*10d00*/  FMUL.FTZ R49, R51, R3.reuse ;  /* 0x0000000333317220 */ /* 0x080fe20000410000 */
[----:B------:R-:W-:Y:S01]  /*10d10*/  FMUL.FTZ R50, R50, R3 ;  /* 0x0000000332327220 */ /* 0x000fe20000410000 */
[----:B------:R-:W-:-:S04]  /*10d20*/  DEPBAR.LE SB0, 0x0 ;  /* 0x000080000000791a */ /* 0x000fc80000000000 */
[-C--:B------:R-:W-:Y:S01]  /*10d30*/  FMUL.FTZ R51, R44, R3.reuse ;  /* 0x000000032c337220 */ /* 0x080fe20000410000 */
[-C--:B------:R-:W-:Y:S01]  /*10d40*/  FMUL.FTZ R44, R45, R3.reuse ;  /* 0x000000032d2c7220 */ /* 0x080fe20000410000 */
[-C--:B------:R-:W-:Y:S01]  /*10d50*/  FMUL.FTZ R45, R47, R3.reuse ;  /* 0x000000032f2d7220 */ /* 0x080fe20000410000 */
[-C--:B------:R-:W-:Y:S01]  /*10d60*/  FMUL.FTZ R47, R42, R3.reuse ;  /* 0x000000032a2f7220 */ /* 0x080fe20000410000 */
[-C--:B------:R-:W-:Y:S01]  /*10d70*/  FMUL.FTZ R46, R46, R3.reuse ;  /* 0x000000032e2e7220 */ /* 0x080fe20000410000 */
[-C--:B------:R-:W-:Y:S01]  /*10d80*/  FMUL.FTZ R42, R43, R3.reuse ;  /* 0x000000032b2a7220 */ /* 0x080fe20000410000 */
[----:B------:R-:W1:Y:S08]  /*10d90*/  MUFU.TANH R110, R110 ;  /* 0x0000006e006e7308 */ /* 0x000e700000002400 */
[----:B------:R-:W1:Y:S01]  /*10da0*/  MUFU.TANH R109, R109 ;  /* 0x0000006d006d7308 */ /* 0x000e620000002400 */
[----:B-----5:R-:W-:Y:S01]  /*10db0*/  HMMA.16816.F32 R32, R120, R4, R32 ;  /* 0x000000047820723c */ /* 0x020fe20000001820 */
[-C--:B------:R-:W-:Y:S01]  /*10dc0*/  FMUL.FTZ R5, R36, R3.reuse ;  /* 0x0000000324057220 */ /* 0x080fe20000410000 */
[-C--:B------:R-:W-:Y:S01]  /*10dd0*/  FMUL.FTZ R4, R37, R3.reuse ;  /* 0x0000000325047220 */ /* 0x080fe20000410000 */
[-C--:B------:R-:W-:Y:S01]  /*10de0*/  FMUL.FTZ R37, R38, R3.reuse ;  /* 0x0000000326257220 */ /* 0x080fe20000410000 */
[----:B------:R-:W-:-:S03]  /*10df0*/  FMUL.FTZ R36, R39, R3 ;  /* 0x0000000327247220 */ /* 0x000fc60000410000 */
[----:B------:R-:W1:Y:S01]  /*10e00*/  MUFU.TANH R111, R111 ;  /* 0x0000006f006f7308 */ /* 0x000e620000002400 */
[C---:B------:R-:W-:Y:S07]  /*10e10*/  HMMA.16816.F32 R28, R120.reuse, R6, R28 ;  /* 0x00000006781c723c */ /* 0x040fee000000181c */
[----:B------:R-:W1:Y:S01]  /*10e20*/  MUFU.TANH R104, R104 ;  /* 0x0000006800687308 */ /* 0x000e620000002400 */
[C---:B---3--:R-:W-:Y:S03]  /*10e30*/  HMMA.16816.F32 R24, R120.reuse, R8, R24 ;  /* 0x000000087818723c */ /* 0x048fe60000001818 */
[-C--:B------:R-:W-:Y:S01]  /*10e40*/  FMUL.FTZ R6, R33, R3.reuse ;  /* 0x0000000321067220 */ /* 0x080fe20000410000 */
[-C--:B------:R-:W-:Y:S01]  /*10e50*/  FMUL.FTZ R33, R34, R3.reuse ;  /* 0x0000000322217220 */ /* 0x080fe20000410000 */
[-C--:B------:R-:W-:Y:S01]  /*10e60*/  FMUL.FTZ R18, R32, R3.reuse ;  /* 0x0000000320127220 */ /* 0x080fe20000410000 */
[-C--:B------:R-:W-:Y:S01]  /*10e70*/  FMUL.FTZ R32, R35, R3.reuse ;  /* 0x0000000323207220 */ /* 0x080fe20000410000 */
        /* <DEDUP_REMOVED lines=60> */
[----:B-1----:R-:W-:Y:S01]  /*11240*/  IADD3 R34, PT, PT, R65, -0x1, RZ ;  /* 0xffffffff41227810 */ /* 0x002fe20007ffe0ff */
[----:B------:R-:W-:-:S04]  /*11250*/  IMAD.SHL.U32 R3, R67, 0x80, RZ ;  /* 0x0000008043037824 */ /* 0x000fc800078e00ff */
        /* <DEDUP_REMOVED lines=10> */
[----:B-1----:R-:W-:Y:S02]  /*11300*/  IMAD.MOV R35, RZ, RZ, -R11 ;  /* 0x000000ffff237224 */ /* 0x002fe400078e0a0b */
        /* <DEDUP_REMOVED lines=50> */
.L_x_14332:
        /* <DEDUP_REMOVED lines=8> */
.L_x_14333:
[----:B------:R-:W-:Y:S05]  /*116b0*/  BSYNC.RECONVERGENT B0 ;  /* 0x0000000000007941 */ /* 0x000fea0003800200 */
.L_x_14331:
        /* <DEDUP_REMOVED lines=8> */
[----:B-1----:R-:W-:Y:S01]  /*11740*/  IADD3 R34, P1, PT, R38, R3, RZ ;  /* 0x0000000326227210 */ /* 0x002fe20007f3e0ff */
        /* <DEDUP_REMOVED lines=20> */
.L_x_14330:
[----:B------:R-:W-:Y:S05]  /*11890*/  BSYNC.RECONVERGENT B1 ;  /* 0x0000000000017941 */ /* 0x000fea0003800200 */
.L_x_14329:
[----:B--2---:R-:W-:Y:S01]  /*118a0*/  IMAD R23, R65, 0x80, R60 ;  /* 0x0000008041177824 */ /* 0x004fe200078e023c */
[----:B------:R-:W-:Y:S01]  /*118b0*/  LOP3.LUT R176, R176, 0xfffffffe, RZ, 0xc0, !PT ;  /* 0xfffffffeb0b07812 */ /* 0x000fe200078ec0ff */
[----:B------:R-:W2:Y:S02]  /*118c0*/  LD.E R22, desc[UR4][R100.64+0xdc] ;  /* 0x0000dc0464167980 */ /* 0x000ea4000c101900 */
[C---:B------:R-:W-:Y:S02]  /*118d0*/  VIADD R3, R23.reuse, 0xffffff00 ;  /* 0xffffff0017037836 */ /* 0x040fe40000000000 */
[C---:B------:R-:W-:Y:S02]  /*118e0*/  VIADD R10, R23.reuse, 0xffffff01 ;  /* 0xffffff01170a7836 */ /* 0x040fe40000000000 */
[----:B-1----:R-:W-:Y:S01]  /*118f0*/  VIADD R18, R23, 0xffffff09 ;  /* 0xffffff0917127836 */ /* 0x002fe20000000000 */
[C---:B------:R-:W-:Y:S02]  /*11900*/  ISETP.GE.AND P2, PT, R3.reuse, R183, PT ;  /* 0x000000b70300720c */ /* 0x040fe40003f46270 */
[----:B------:R-:W-:-:S02]  /*11910*/  ISETP.GE.AND P4, PT, R3, R180, PT ;  /* 0x000000b40300720c */ /* 0x000fc40003f86270 */
[C---:B------:R-:W-:Y:S02]  /*11920*/  ISETP.GE.AND P0, PT, R3.reuse, R182, PT ;  /* 0x000000b60300720c */ /* 0x040fe40003f06270 */
[-C--:B------:R-:W-:Y:S02]  /*11930*/  ISETP.GE.AND P3, PT, R3, R181.reuse, PT ;  /* 0x000000b50300720c */ /* 0x080fe40003f66270 */
        /* <DEDUP_REMOVED lines=9> */
[----:B------:R-:W-:Y:S02]  /*119d0*/  @P2 LOP3.LUT R176, R176, 0x1, RZ, 0xfc, !PT ;  /* 0x00000001b0b02812 */ /* 0x000fe400078efcff */
[----:B------:R-:W-:-:S02]  /*119e0*/  ISETP.GE.AND P4, PT, R10, R183, PT ;  /* 0x000000b70a00720c */ /* 0x000fc40003f86270 */
[----:B------:R-:W-:Y:S02]  /*119f0*/  LOP3.LUT R176, R176, 0xfffffffd, RZ, 0xc0, !PT ;  /* 0xfffffffdb0b07812 */ /* 0x000fe400078ec0ff */
[----:B------:R-:W-:Y:S01]  /*11a00*/  FSEL R212, R12, -INF , P4 ;  /* 0xff8000000cd47808 */ /* 0x000fe20002000000 */
[----:B------:R-:W-:Y:S01]  /*11a10*/  VIADD R12, R23, 0xffffff10 ;  /* 0xffffff10170c7836 */ /* 0x000fe20000000000 */
[----:B------:R-:W-:Y:S02]  /*11a20*/  FSEL R11, R11, -INF , !P3 ;  /* 0xff8000000b0b7808 */ /* 0x000fe40005800000 */
[----:B------:R-:W-:Y:S02]  /*11a30*/  ISETP.GE.AND P2, PT, R10, R181, PT ;  /* 0x000000b50a00720c */ /* 0x000fe40003f46270 */
[----:B------:R-:W-:Y:S02]  /*11a40*/  @P0 LOP3.LUT R176, R176, 0x2, RZ, 0xfc, !PT ;  /* 0x00000002b0b00812 */ /* 0x000fe400078efcff */
[----:B------:R-:W-:-:S02]  /*11a50*/  ISETP.GE.AND P0, PT, R10, R182, PT ;  /* 0x000000b60a00720c */ /* 0x000fc40003f06270 */
[----:B------:R-:W-:Y:S02]  /*11a60*/  LOP3.LUT P3, RZ, R176, 0x1, RZ, 0xc0, !PT ;  /* 0x00000001b0ff7812 */ /* 0x000fe4000786c0ff */
[----:B------:R-:W-:Y:S02]  /*11a70*/  FSEL R10, R103, -INF , P5 ;  /* 0xff800000670a7808 */ /* 0x000fe40002800000 */
[----:B------:R-:W-:Y:S02]  /*11a80*/  FSEL R66, R66, -INF , P1 ;  /* 0xff80000042427808 */ /* 0x000fe40000800000 */
[----:B------:R-:W-:Y:S02]  /*11a90*/  ISETP.GE.AND P1, PT, R18, R183, PT ;  /* 0x000000b71200720c */ /* 0x000fe40003f26270 */
[----:B------:R-:W-:Y:S02]  /*11aa0*/  FSEL R14, R14, -INF , P0 ;  /* 0xff8000000e0e7808 */ /* 0x000fe40000000000 */
[----:B------:R-:W-:-:S02]  /*11ab0*/  LOP3.LUT P4, RZ, R176, 0x2, RZ, 0xc0, !PT ;  /* 0x00000002b0ff7812 */ /* 0x000fc4000788c0ff */
[----:B------:R-:W-:Y:S02]  /*11ac0*/  ISETP.GE.AND P0, PT, R12, R180, PT ;  /* 0x000000b40c00720c */ /* 0x000fe40003f06270 */
[----:B------:R-:W-:Y:S02]  /*11ad0*/  FSEL R10, R10, -INF , !P3 ;  /* 0xff8000000a0a7808 */ /* 0x000fe40005800000 */
[----:B------:R-:W-:Y:S02]  /*11ae0*/  ISETP.GE.AND P3, PT, R18, R182, PT ;  /* 0x000000b61200720c */ /* 0x000fe40003f66270 */
[----:B------:R-:W-:Y:S02]  /*11af0*/  FSEL R210, R13, -INF , P1 ;  /* 0xff8000000dd27808 */ /* 0x000fe40000800000 */
        /* <DEDUP_REMOVED lines=19> */
[----:B------:R-:W-:Y:S01]  /*11c30*/  ISETP.NE.AND P4, PT, R13, RZ, PT ;  /* 0x000000ff0d00720c */ /* 0x000fe20003f85270 */
[C---:B------:R-:W-:Y:S01]  /*11c40*/  VIADD R13, R23.reuse, 0xffffff19 ;  /* 0xffffff19170d7836 */ /* 0x040fe20000000000 */
[----:B------:R-:W-:Y:S02]  /*11c50*/  FSEL R66, R114, -INF , P0 ;  /* 0xff80000072427808 */ /* 0x000fe40000000000 */
[----:B------:R-:W-:Y:S01]  /*11c60*/  ISETP.GE.AND P0, PT, R18, R180, PT ;  /* 0x000000b41200720c */ /* 0x000fe20003f06270 */
[----:B------:R-:W-:Y:S01]  /*11c70*/  VIADD R34, R23, 0xffffff20 ;  /* 0xffffff2017227836 */ /* 0x000fe20000000000 */
[----:B------:R-:W-:-:S02]  /*11c80*/  FSEL R64, R64, -INF , !P4 ;  /* 0xff80000040407808 */ /* 0x000fc40006000000 */
[----:B------:R-:W-:Y:S02]  /*11c90*/  FSEL R113, R113, -INF , P1 ;  /* 0xff80000071717808 */ /* 0x000fe40000800000 */
[----:B------:R-:W-:Y:S02]  /*11ca0*/  P2R R15, PR, RZ, 0x1 ;  /* 0x00000001ff0f7803 */ /* 0x000fe40000000000 */
[CC--:B------:R-:W-:Y:S02]  /*11cb0*/  ISETP.GE.AND P4, PT, R18.reuse, R183.reuse, PT ;  /* 0x000000b71200720c */ /* 0x0c0fe40003f86270 */
[----:B------:R-:W-:Y:S02]  /*11cc0*/  ISETP.GE.AND P0, PT, R18, R182, PT ;  /* 0x000000b61200720c */ /* 0x000fe40003f06270 */
[----:B------:R-:W-:Y:S02]  /*11cd0*/  FSEL R58, R115, -INF , P3 ;  /* 0xff800000733a7808 */ /* 0x000fe40001800000 */
[----:B------:R-:W-:-:S02]  /*11ce0*/  ISETP.GE.AND P1, PT, R13, R183, PT ;  /* 0x000000b70d00720c */ /* 0x000fc40003f26270 */
[----:B------:R-:W-:Y:S02]  /*11cf0*/  ISETP.GE.AND P3, PT, R13, R182, PT ;  /* 0x000000b60d00720c */ /* 0x000fe40003f66270 */
[----:B------:R-:W-:Y:S02]  /*11d00*/  FSEL R66, R66, -INF , !P2 ;  /* 0xff80000042427808 */ /* 0x000fe40005000000 */
[----:B------:R-:W-:Y:S02]  /*11d10*/  ISETP.GE.AND P2, PT, R18, R181, PT ;  /* 0x000000b51200720c */ /* 0x000fe40003f46270 */
[----:B------:R-:W-:Y:S02]  /*11d20*/  FSEL R208, R113, -INF , !P6 ;  /* 0xff80000071d07808 */ /* 0x000fe40007000000 */
[----:B------:R-:W-:Y:S02]  /*11d30*/  ISETP.GE.AND P6, PT, R13, R180, PT ;  /* 0x000000b40d00720c */ /* 0x000fe40003fc6270 */
[----:B------:R-:W-:-:S02]  /*11d40*/  FSEL R58, R58, -INF , !P5 ;  /* 0xff8000003a3a7808 */ /* 0x000fc40006800000 */
[----:B------:R-:W-:Y:S02]  /*11d50*/  FSEL R116, R116, -INF , P4 ;  /* 0xff80000074747808 */ /* 0x000fe40002000000 */
[----:B------:R-:W-:Y:S02]  /*11d60*/  FSEL R18, R117, -INF , P0 ;  /* 0xff80000075127808 */ /* 0x000fe40000000000 */
[----:B------:R-:W-:Y:S02]  /*11d70*/  FSEL R16, R16, -INF , P1 ;  /* 0xff80000010107808 */ /* 0x000fe40000800000 */
[----:B------:R-:W-:Y:S02]  /*11d80*/  ISETP.NE.AND P4, PT, R15, RZ, PT ;  /* 0x000000ff0f00720c */ /* 0x000fe40003f85270 */
[----:B------:R-:W-:Y:S02]  /*11d90*/  ISETP.GE.AND P5, PT, R13, R181, PT ;  /* 0x000000b50d00720c */ /* 0x000fe40003fa6270 */
[----:B------:R-:W-:-:S02]  /*11da0*/  ISETP.GE.AND P0, PT, R34, R180, PT ;  /* 0x000000b42200720c */ /* 0x000fc40003f06270 */
[----:B------:R-:W-:Y:S02]  /*11db0*/  FSEL R17, R17, -INF , P3 ;  /* 0xff80000011117808 */ /* 0x000fe40001800000 */
[----:B------:R-:W-:Y:S02]  /*11dc0*/  FSEL R204, R16, -INF , !P6 ;  /* 0xff80000010cc7808 */ /* 0x000fe40007000000 */
[----:B------:R-:W-:Y:S02]  /*11dd0*/  FSEL R206, R116, -INF , !P4 ;  /* 0xff80000074ce7808 */ /* 0x000fe40006000000 */
[----:B------:R-:W-:Y:S02]  /*11de0*/  P2R R15, PR, RZ, 0x1 ;  /* 0x00000001ff0f7803 */ /* 0x000fe40000000000 */
[----:B------:R-:W-:Y:S01]  /*11df0*/  FSEL R16, R17, -INF , !P5 ;  /* 0xff80000011107808 */ /* 0x000fe20006800000 */
[----:B------:R-:W-:Y:S01]  /*11e00*/  VIADD R17, R23, 0xffffff28 ;  /* 0xffffff2817117836 */ /* 0x000fe20000000000 */
[----:B------:R-:W-:-:S02]  /*11e10*/  ISETP.GE.AND P4, PT, R34, R183, PT ;  /* 0x000000b72200720c */ /* 0x000fc40003f86270 */
[----:B------:R-:W-:Y:S02]  /*11e20*/  ISETP.GE.AND P0, PT, R34, R182, PT ;  /* 0x000000b62200720c */ /* 0x000fe40003f06270 */
[----:B------:R-:W-:Y:S02]  /*11e30*/  FSEL R18, R18, -INF , !P2 ;  /* 0xff80000012127808 */ /* 0x000fe40005000000 */
[----:B------:R-:W-:Y:S02]  /*11e40*/  FSEL R108, R108, -INF , P4 ;  /* 0xff8000006c6c7808 */ /* 0x000fe40002000000 */
[----:B------:R-:W-:Y:S02]  /*11e50*/  FSEL R110, R110, -INF , P0 ;  /* 0xff8000006e6e7808 */ /* 0x000fe40000000000 */
[----:B------:R-:W-:Y:S02]  /*11e60*/  ISETP.GE.AND P2, PT, R34, R181, PT ;  /* 0x000000b52200720c */ /* 0x000fe40003f46270 */
        /* <DEDUP_REMOVED lines=20> */
[----:B------:R-:W-:Y:S01]  /*11fb0*/  FSEL R107, R107, -INF , P4 ;  /* 0xff8000006b6b7808 */ /* 0x000fe20002000000 */
[----:B------:R-:W-:Y:S01]  /*11fc0*/  VIADD R13, R23, 0xffffff21 ;  /* 0xffffff21170d7836 */ /* 0x000fe20000000000 */
        /* <DEDUP_REMOVED lines=105> */
[----:B------:R-:W-:Y:S02]  /*12660*/  LOP3.LUT R176, R176, 0xfffffffd, RZ, 0xc0, !PT ;  /* 0xfffffffdb0b07812 */ /* 0x000fe400078ec0ff */
[----:B------:R-:W-:Y:S02]  /*12670*/  ISETP.GE.AND P3, PT, R13, R180, PT ;  /* 0x000000b40d00720c */ /* 0x000fe40003f66270 */
[----:B------:R-:W-:Y:S02]  /*12680*/  @P0 LOP3.LUT R176, R176, 0x2, RZ, 0xfc, !PT ;  /* 0x00000002b0b00812 */ /* 0x000fe400078efcff */
[----:B------:R-:W-:-:S02]  /*12690*/  FSEL R108, R42, -INF , !P5 ;  /* 0xff8000002a6c7808 */ /* 0x000fc40006800000 */
[C---:B------:R-:W-:Y:S02]  /*126a0*/  LOP3.LUT P5, RZ, R176.reuse, 0x2, RZ, 0xc0, !PT ;  /* 0x00000002b0ff7812 */ /* 0x040fe400078ac0ff */
[----:B------:R-:W-:Y:S02]  /*126b0*/  FSEL R41, R41, -INF , P1 ;  /* 0xff80000029297808 */ /* 0x000fe40000800000 */
[----:B------:R-:W-:Y:S02]  /*126c0*/  LOP3.LUT R176, R176, 0xfffffffe, RZ, 0xc0, !PT ;  /* 0xfffffffeb0b07812 */ /* 0x000fe400078ec0ff */
[----:B------:R-:W-:Y:S02]  /*126d0*/  FSEL R116, R41, -INF , !P6 ;  /* 0xff80000029747808 */ /* 0x000fe40007000000 */
[----:B------:R-:W-:Y:S02]  /*126e0*/  @P3 LOP3.LUT R176, R176, 0x1, RZ, 0xfc, !PT ;  /* 0x00000001b0b03812 */ /* 0x000fe400078efcff */
[----:B------:R-:W-:-:S02]  /*126f0*/  ISETP.GE.AND P1, PT, R13, R183, PT ;  /* 0x000000b70d00720c */ /* 0x000fc40003f26270 */
[CC--:B------:R-:W-:Y:S02]  /*12700*/  ISETP.GE.AND P3, PT, R13.reuse, R182.reuse, PT ;  /* 0x000000b60d00720c */ /* 0x0c0fe40003f66270 */
[-C--:B------:R-:W-:Y:S01]  /*12710*/  ISETP.GE.AND P6, PT, R13, R181.reuse, PT ;  /* 0x000000b50d00720c */ /* 0x080fe20003fc6270 */
[----:B------:R-:W-:Y:S01]  /*12720*/  VIADD R13, R23, 0xffffff60 ;  /* 0xffffff60170d7836 */ /* 0x000fe20000000000 */
[----:B------:R-:W-:Y:S02]  /*12730*/  ISETP.GE.AND P0, PT, R15, R182, PT ;  /* 0x000000b60f00720c */ /* 0x000fe40003f06270 */
[----:B------:R-:W-:Y:S02]  /*12740*/  FSEL R134, R46, -INF , !P2 ;  /* 0xff8000002e867808 */ /* 0x000fe40005000000 */
[----:B------:R-:W-:Y:S02]  /*12750*/  FSEL R118, R40, -INF , !P4 ;  /* 0xff80000028767808 */ /* 0x000fe40006000000 */
[----:B------:R-:W-:-:S02]  /*12760*/  ISETP.GE.AND P2, PT, R17, R181, PT ;  /* 0x000000b51100720c */ /* 0x000fc40003f46270 */
        /* <DEDUP_REMOVED lines=140> */
[----:B------:R-:W-:Y:S01]  /*13030*/  FMUL.FTZ R21, R22, R3 ;  /* 0x0000000316157220 */ /* 0x000fe20000410000 */
[----:B------:R-:W-:-:S04]  /*13040*/  FFMA.FTZ R31, R102, R22, -R25 ;  /* 0x00000016661f7223 */ /* 0x000fc80000010819 */
[----:B------:R-:W-:Y:S02]  /*13050*/  FSEL R21, R21, RZ, P0 ;  /* 0x000000ff15157208 */ /* 0x000fe40000000000 */
[----:B------:R-:W-:-:S03]  /*13060*/  FSEL R45, R20, RZ, P1 ;  /* 0x000000ff142d7208 */ /* 0x000fc60000800000 */
[-CC-:B------:R-:W-:Y:S01]  /*13070*/  FFMA.FTZ R102, R11, R22.reuse, -R21.reuse ;  /* 0x000000160b667223 */ /* 0x180fe20000010815 */
[----:B------:R-:W-:Y:S01]  /*13080*/  FFMA.FTZ R29, R10, R22, -R21 ;  /* 0x000000160a1d7223 */ /* 0x000fe20000010815 */
[----:B------:R-:W-:Y:S01]  /*13090*/  FSEL R5, R3, RZ, P0 ;  /* 0x000000ff03057208 */ /* 0x000fe20000000000 */
[----:B------:R-:W1:Y:S01]  /*130a0*/  LDSM.16.MT88.4 R8, [R158+0x6000] ;  /* 0x006000009e08783b */ /* 0x000e620000004200 */
[----:B------:R-:W-:-:S03]  /*130b0*/  FADD.FTZ R45, R2, -R45 ;  /* 0x8000002d022d7221 */ /* 0x000fc60000010000 */
[----:B------:R-:W-:Y:S01]  /*130c0*/  FADD.FTZ R5, R0, -R5 ;  /* 0x8000000500057221 */ /* 0x000fe20000010000 */
[-CC-:B------:R-:W-:Y:S01]  /*130d0*/  FFMA.FTZ R40, R212, R22.reuse, -R25.reuse ;  /* 0x00000016d4287223 */ /* 0x180fe20000010819 */
[-C--:B------:R-:W-:Y:S01]  /*130e0*/  FFMA.FTZ R23, R210, R22.reuse, -R25 ;  /* 0x00000016d2177223 */ /* 0x080fe20000010819 */
[-CC-:B------:R-:W-:Y:S01]  /*130f0*/  FFMA.FTZ R27, R14, R22.reuse, -R21.reuse ;  /* 0x000000160e1b7223 */ /* 0x180fe20000010815 */
[C---:B------:R-:W-:Y:S01]  /*13100*/  FMUL.FTZ R45, R22.reuse, R45 ;  /* 0x0000002d162d7220 */ /* 0x040fe20000410000 */
[----:B------:R-:W-:Y:S01]  /*13110*/  FMUL.FTZ R43, R22, R5 ;  /* 0x00000005162b7220 */ /* 0x000fe20000410000 */
[----:B------:R-:W-:Y:S01]  /*13120*/  FFMA.FTZ R0, R12, R22, -R21 ;  /* 0x000000160c007223 */ /* 0x000fe20000010815 */
[----:B------:R-:W-:Y:S01]  /*13130*/  MUFU.EX2 R41, R41 ;  /* 0x0000002900297308 */ /* 0x000fe20000000800 */
[----:B------:R-:W2:Y:S07]  /*13140*/  LDSM.16.MT88.4 R12, [R154+0x6000] ;  /* 0x006000009a0c783b */ /* 0x000eae0000004200 */
[----:B------:R-:W3:Y:S08]  /*13150*/  MUFU.EX2 R31, R31 ;  /* 0x0000001f001f7308 */ /* 0x000ef00000000800 */
[----:B------:R-:W-:Y:S08]  /*13160*/  MUFU.EX2 R40, R40 ;  /* 0x0000002800287308 */ /* 0x000ff00000000800 */
[----:B------:R-:W-:Y:S08]  /*13170*/  MUFU.EX2 R23, R23 ;  /* 0x0000001700177308 */ /* 0x000ff00000000800 */
[----:B------:R-:W-:Y:S08]  /*13180*/  MUFU.EX2 R102, R102 ;  /* 0x0000006600667308 */ /* 0x000ff00000000800 */
[----:B------:R-:W-:Y:S08]  /*13190*/  MUFU.EX2 R29, R29 ;  /* 0x0000001d001d7308 */ /* 0x000ff00000000800 */
[----:B------:R-:W-:Y:S08]  /*131a0*/  MUFU.EX2 R27, R27 ;  /* 0x0000001b001b7308 */ /* 0x000ff00000000800 */
[----:B------:R-:W4:Y:S08]  /*131b0*/  MUFU.EX2 R45, R45 ;  /* 0x0000002d002d7308 */ /* 0x000f300000000800 */
[----:B------:R-:W5:Y:S08]  /*131c0*/  MUFU.EX2 R43, R43 ;  /* 0x0000002b002b7308 */ /* 0x000f700000000800 */
[----:B------:R-:W1:Y:S01]  /*131d0*/  MUFU.EX2 R0, R0 ;  /* 0x0000000000007308 */ /* 0x000e620000000800 */
[----:B---3--:R-:W-:Y:S01]  /*131e0*/  F2FP.F16.F32.PACK_AB R4, R31, R41 ;  /* 0x000000291f04723e */ /* 0x008fe200000000ff */
[-C--:B----4-:R-:W-:Y:S01]  /*131f0*/  FMUL.FTZ R96, R96, R45.reuse ;  /* 0x0000002d60607220 */ /* 0x090fe20000410000 */
[----:B------:R-:W-:Y:S01]  /*13200*/  F2FP.F16.F32.PACK_AB R6, R23, R40 ;  /* 0x000000281706723e */ /* 0x000fe200000000ff */
[-C--:B------:R-:W-:Y:S01]  /*13210*/  FMUL.FTZ R97, R97, R45.reuse ;  /* 0x0000002d61617220 */ /* 0x080fe20000410000 */
[----:B------:R-:W-:Y:S01]  /*13220*/  F2FP.F16.F32.PACK_AB R5, R29, R102 ;  /* 0x000000661d05723e */ /* 0x000fe200000000ff */
[-C--:B------:R-:W-:Y:S01]  /*13230*/  FMUL.FTZ R92, R92, R45.reuse ;  /* 0x0000002d5c5c7220 */ /* 0x080fe20000410000 */
[----:B------:R-:W-:Y:S01]  /*13240*/  FMUL.FTZ R93, R93, R45 ;  /* 0x0000002d5d5d7220 */ /* 0x000fe20000410000 */
[-C--:B-----5:R-:W-:Y:S01]  /*13250*/  FMUL.FTZ R98, R98, R43.reuse ;  /* 0x0000002b62627220 */ /* 0x0a0fe20000410000 */
[-C--:B------:R-:W-:Y:S01]  /*13260*/  FMUL.FTZ R99, R99, R43.reuse ;  /* 0x0000002b63637220 */ /* 0x080fe20000410000 */
[-C--:B------:R-:W-:Y:S01]  /*13270*/  FMUL.FTZ R94, R94, R43.reuse ;  /* 0x0000002b5e5e7220 */ /* 0x080fe20000410000 */
[----:B------:R-:W-:Y:S01]  /*13280*/  FMUL.FTZ R95, R95, R43 ;  /* 0x0000002b5f5f7220 */ /* 0x000fe20000410000 */
[----:B-1----:R-:W-:-:S07]  /*13290*/  F2FP.F16.F32.PACK_AB R7, R0, R27 ;  /* 0x0000001b0007723e */ /* 0x002fce00000000ff */
        /* <DEDUP_REMOVED lines=13> */
[----:B--2---:R-:W-:Y:S01]  /*13370*/  HMMA.16816.F32 R88, R4, R12, R88 ;  /* 0x0000000c0458723c */ /* 0x004fe20000001858 */
        /* <DEDUP_REMOVED lines=71> */
[--C-:B------:R-:W-:Y:S01]  /*137f0*/  FFMA.FTZ R140, R140, R22, -R25.reuse ;  /* 0x000000168c8c7223 */ /* 0x100fe20000010819 */
[----:B----4-:R-:W-:Y:S01]  /*13800*/  F2FP.F16.F32.PACK_AB R6, R47, R120 ;  /* 0x000000782f06723e */ /* 0x010fe200000000ff */
[-CC-:B------:R-:W-:Y:S01]  /*13810*/  FFMA.FTZ R57, R194, R22.reuse, -R25.reuse ;  /* 0x00000016c2397223 */ /* 0x180fe20000010819 */
[----:B-----5:R-:W-:Y:S01]  /*13820*/  F2FP.F16.F32.PACK_AB R5, R126, R51 ;  /* 0x000000337e05723e */ /* 0x020fe200000000ff */
[-CC-:B------:R-:W-:Y:S01]  /*13830*/  FFMA.FTZ R128, R128, R22.reuse, -R25.reuse ;  /* 0x0000001680807223 */ /* 0x180fe20000010819 */
[----:B------:R-:W-:Y:S01]  /*13840*/  FFMA.FTZ R55, R192, R22, -R25 ;  /* 0x00000016c0377223 */ /* 0x000fe20000010819 */
[----:B--2---:R-:W-:Y:S01]  /*13850*/  F2FP.F16.F32.PACK_AB R7, R53, R124 ;  /* 0x0000007c3507723e */ /* 0x004fe200000000ff */
[-CC-:B------:R-:W-:Y:S01]  /*13860*/  FFMA.FTZ R61, R188, R22.reuse, -R21.reuse ;  /* 0x00000016bc3d7223 */ /* 0x180fe20000010815 */
[-CC-:B------:R-:W-:Y:S01]  /*13870*/  FFMA.FTZ R148, R148, R22.reuse, -R21.reuse ;  /* 0x0000001694947223 */ /* 0x180fe20000010815 */
[-CC-:B------:R-:W-:Y:S01]  /*13880*/  FFMA.FTZ R146, R146, R22.reuse, -R21.reuse ;  /* 0x0000001692927223 */ /* 0x180fe20000010815 */
[----:B------:R-:W-:Y:S01]  /*13890*/  FFMA.FTZ R59, R186, R22, -R21 ;  /* 0x00000016ba3b7223 */ /* 0x000fe20000010815 */
[----:B------:R-:W-:Y:S02]  /*138a0*/  LDSM.16.MT88.4 R16, [R158+0x7800] ;  /* 0x007800009e10783b */ /* 0x000fe40000004200 */
        /* <DEDUP_REMOVED lines=90> */
[----:B------:R-:W1:Y:S01]  /*13e50*/  LDSM.16.MT88.4 R8, [R153+0x8800] ;  /* 0x008800009908783b */ /* 0x000e620000004200 */
[----:B------:R-:W-:Y:S01]  /*13e60*/  FFMA.FTZ R190, R190, R45, R41 ;  /* 0x0000002dbebe7223 */ /* 0x000fe20000010029 */
[----:B------:R-:W-:Y:S01]  /*13e70*/  FFMA.FTZ R102, R189, R43, R102 ;  /* 0x0000002bbd667223 */ /* 0x000fe20000010066 */
[-CC-:B------:R-:W-:Y:S01]  /*13e80*/  FFMA.FTZ R56, R56, R22.reuse, -R25.reuse ;  /* 0x0000001638387223 */ /* 0x180fe20000010819 */
[-CC-:B------:R-:W-:Y:S01]  /*13e90*/  FFMA.FTZ R43, R54, R22.reuse, -R25.reuse ;  /* 0x00000016362b7223 */ /* 0x180fe20000010819 */
[-CC-:B------:R-:W-:Y:S01]  /*13ea0*/  FFMA.FTZ R52, R52, R22.reuse, -R25.reuse ;  /* 0x0000001634347223 */ /* 0x180fe20000010819 */
[-C--:B------:R-:W-:Y:S01]  /*13eb0*/  FFMA.FTZ R41, R50, R22.reuse, -R25 ;  /* 0x0000001632297223 */ /* 0x080fe20000010819 */
[C---:B------:R-:W-:Y:S08]  /*13ec0*/  HMMA.16816.F32 R88, R4.reuse, R12, R88 ;  /* 0x0000000c0458723c */ /* 0x040ff00000001858 */
[----:B------:R-:W-:Y:S01]  /*13ed0*/  HMMA.16816.F32 R84, R4, R14, R84 ;  /* 0x0000000e0454723c */ /* 0x000fe20000001854 */
[----:B------:R-:W2:Y:S01]  /*13ee0*/  LDSM.16.MT88.4 R12, [R158+0x9000] ;  /* 0x009000009e0c783b */ /* 0x000ea20000004200 */
[-CC-:B------:R-:W-:Y:S01]  /*13ef0*/  FFMA.FTZ R45, R48, R22.reuse, -R21.reuse ;  /* 0x00000016302d7223 */ /* 0x180fe20000010815 */
[-CC-:B------:R-:W-:Y:S01]  /*13f00*/  FFMA.FTZ R46, R46, R22.reuse, -R21.reuse ;  /* 0x000000162e2e7223 */ /* 0x180fe20000010815 */
[-CC-:B------:R-:W-:Y:S01]  /*13f10*/  FFMA.FTZ R42, R42, R22.reuse, -R21.reuse ;  /* 0x000000162a2a7223 */ /* 0x180fe20000010815 */
[----:B------:R-:W-:Y:S01]  /*13f20*/  FFMA.FTZ R44, R44, R22, -R21 ;  /* 0x000000162c2c7223 */ /* 0x000fe20000010815 */
[----:B------:R-:W-:-:S02]  /*13f30*/  FADD.FTZ R102, R29, R102 ;  /* 0x000000661d667221 */ /* 0x000fc40000010000 */
[C---:B-1----:R-:W-:Y:S08]  /*13f40*/  HMMA.16816.F32 R80, R4.reuse, R8, R80 ;  /* 0x000000080450723c */ /* 0x042ff00000001850 */
[----:B------:R-:W-:Y:S01]  /*13f50*/  HMMA.16816.F32 R76, R4, R10, R76 ;  /* 0x0000000a044c723c */ /* 0x000fe2000000184c */
[----:B------:R-:W1:Y:S01]  /*13f60*/  LDSM.16.MT88.4 R8, [R154+0x9000] ;  /* 0x009000009a08783b */ /* 0x000e620000004200 */
[----:B------:R-:W-:Y:S01]  /*13f70*/  MUFU.EX2 R56, R56 ;  /* 0x0000003800387308 */ /* 0x000fe20000000800 */
[----:B------:R-:W-:-:S07]  /*13f80*/  FADD.FTZ R31, R31, R190 ;  /* 0x000000be1f1f7221 */ /* 0x000fce0000010000 */
[----:B------:R-:W3:Y:S01]  /*13f90*/  MUFU.EX2 R43, R43 ;  /* 0x0000002b002b7308 */ /* 0x000ee20000000800 */
[----:B------:R-:W-:-:S07]  /*13fa0*/  FADD.FTZ R40, R40, R31 ;  /* 0x0000001f28287221 */ /* 0x000fce0000010000 */
[----:B------:R-:W-:Y:S01]  /*13fb0*/  MUFU.EX2 R52, R52 ;  /* 0x0000003400347308 */ /* 0x000fe20000000800 */
[----:B------:R-:W-:-:S07]  /*13fc0*/  FADD.FTZ R31, R27, R102 ;  /* 0x000000661b1f7221 */ /* 0x000fce0000010000 */
[----:B------:R-:W4:Y:S08]  /*13fd0*/  MUFU.EX2 R41, R41 ;  /* 0x0000002900297308 */ /* 0x000f300000000800 */
[----:B------:R-:W-:Y:S08]  /*13fe0*/  MUFU.EX2 R45, R45 ;  /* 0x0000002d002d7308 */ /* 0x000ff00000000800 */
[----:B------:R-:W5:Y:S08]  /*13ff0*/  MUFU.EX2 R46, R46 ;  /* 0x0000002e002e7308 */ /* 0x000f700000000800 */
[----:B------:R-:W-:Y:S08]  /*14000*/  MUFU.EX2 R29, R44 ;  /* 0x0000002c001d7308 */ /* 0x000ff00000000800 */
[----:B------:R-:W2:Y:S01]  /*14010*/  MUFU.EX2 R42, R42 ;  /* 0x0000002a002a7308 */ /* 0x000ea20000000800 */
[----:B------:R-:W-:Y:S01]  /*14020*/  FFMA.FTZ R190, R32, R22, -R25 ;  /* 0x0000001620be7223 */ /* 0x000fe20000010819 */
[----:B------:R-:W-:Y:S01]  /*14030*/  FADD.FTZ R27, R23, R40 ;  /* 0x00000028171b7221 */ /* 0x000fe20000010000 */
[----:B------:R-:W-:Y:S01]  /*14040*/  FADD.FTZ R32, R0, R31 ;  /* 0x0000001f00207221 */ /* 0x000fe20000010000 */
[----:B------:R-:W-:Y:S02]  /*14050*/  HMMA.16816.F32 R72, R4, R16, R72 ;  /* 0x000000100448723c */ /* 0x000fe40000001848 */
[----:B------:R-:W-:Y:S01]  /*14060*/  FADD.FTZ R64, R64, R27 ;  /* 0x0000001b40407221 */ /* 0x000fe20000010000 */
[----:B------:R-:W-:-:S03]  /*14070*/  FADD.FTZ R31, R33, R32 ;  /* 0x00000020211f7221 */ /* 0x000fc60000010000 */
[----:B------:R-:W-:Y:S02]  /*14080*/  FADD.FTZ R64, R37, R64 ;  /* 0x0000004025407221 */ /* 0x000fe40000010000 */
[----:B------:R-:W-:Y:S01]  /*14090*/  HMMA.16816.F32 R68, R4, R18, R68 ;  /* 0x000000120444723c */ /* 0x000fe20000001844 */
[----:B---3--:R-:W-:Y:S01]  /*140a0*/  F2FP.F16.F32.PACK_AB R4, R43, R56 ;  /* 0x000000382b04723e */ /* 0x008fe200000000ff */
[----:B------:R-:W-:Y:S01]  /*140b0*/  FADD.FTZ R31, R66, R31 ;  /* 0x0000001f421f7221 */ /* 0x000fe20000010000 */
[----:B----4-:R-:W-:Y:S01]  /*140c0*/  F2FP.F16.F32.PACK_AB R6, R41, R52 ;  /* 0x000000342906723e */ /* 0x010fe200000000ff */
[----:B------:R-:W-:Y:S01]  /*140d0*/  FADD.FTZ R35, R35, R64 ;  /* 0x0000004023237221 */ /* 0x000fe20000010000 */
[----:B-----5:R-:W-:Y:S02]  /*140e0*/  F2FP.F16.F32.PACK_AB R5, R46, R45 ;  /* 0x0000002d2e05723e */ /* 0x020fe400000000ff */
[----:B--2---:R-:W-:Y:S01]  /*140f0*/  F2FP.F16.F32.PACK_AB R7, R42, R29 ;  /* 0x0000001d2a07723e */ /* 0x004fe200000000ff */
[----:B------:R-:W-:Y:S01]  /*14100*/  FADD.FTZ R58, R58, R31 ;  /* 0x0000001f3a3a7221 */ /* 0x000fe20000010000 */
[----:B------:R-:W2:Y:S01]  /*14110*/  LDSM.16.MT88.4 R16, [R153+0x9000] ;  /* 0x009000009910783b */ /* 0x000ea20000004200 */
[----:B------:R-:W-:-:S04]  /*14120*/  FADD.FTZ R35, R2, R35 ;  /* 0x0000002302237221 */ /* 0x000fc80000010000 */
[----:B------:R-:W-:Y:S01]  /*14130*/  HMMA.16816.F32 R96, R4, R12, R96 ;  /* 0x0000000c0460723c */ /* 0x000fe20000001860 */
[----:B------:R-:W-:-:S07]  /*14140*/  FADD.FTZ R2, R39, R58 ;  /* 0x0000003a27027221 */ /* 0x000fce0000010000 */
[C---:B------:R-:W-:Y:S01]  /*14150*/  HMMA.16816.F32 R92, R4.reuse, R14, R92 ;  /* 0x0000000e045c723c */ /* 0x040fe2000000185c */
[----:B------:R-:W3:Y:S01]  /*14160*/  LDSM.16.MT88.4 R12, [R152+0x9000] ;  /* 0x00900000980c783b */ /* 0x000ee20000004200 */
[----:B------:R-:W-:Y:S01]  /*14170*/  FADD.FTZ R122, R122, R35 ;  /* 0x000000237a7a7221 */ /* 0x000fe20000010000 */
[----:B------:R-:W-:Y:S01]  /*14180*/  FADD.FTZ R51, R51, R2 ;  /* 0x0000000233337221 */ /* 0x000fe20000010000 */
[-CC-:B------:R-:W-:Y:S01]  /*14190*/  FFMA.FTZ R30, R30, R22.reuse, -R21.reuse ;  /* 0x000000161e1e7223 */ /* 0x180fe20000010815 */
[-CC-:B------:R-:W-:Y:S01]  /*141a0*/  FFMA.FTZ R28, R28, R22.reuse, -R21.reuse ;  /* 0x000000161c1c7223 */ /* 0x180fe20000010815 */
[-CC-:B------:R-:W-:Y:S02]  /*141b0*/  FFMA.FTZ R26, R26, R22.reuse, -R21.reuse ;  /* 0x000000161a1a7223 */ /* 0x180fe40000010815 */
[----:B-1----:R-:W-:Y:S01]  /*141c0*/  HMMA.16816.F32 R88, R4, R8, R88 ;  /* 0x000000080458723c */ /* 0x002fe20000001858 */
[----:B------:R-:W-:Y:S01]  /*141d0*/  FFMA.FTZ R189, R24, R22, -R21 ;  /* 0x0000001618bd7223 */ /* 0x000fe20000010815 */
[----:B------:R-:W-:Y:S01]  /*141e0*/  FADD.FTZ R49, R49, R122 ;  /* 0x0000007a31317221 */ /* 0x000fe20000010000 */
[----:B------:R-:W-:-:S05]  /*141f0*/  FADD.FTZ R21, R126, R51 ;  /* 0x000000337e157221 */ /* 0x000fca0000010000 */
[----:B------:R-:W-:Y:S01]  /*14200*/  HMMA.16816.F32 R84, R4, R10, R84 ;  /* 0x0000000a0454723c */ /* 0x000fe20000001854 */
[----:B------:R-:W1:Y:S01]  /*14210*/  LDSM.16.MT88.4 R8, [R158+0x9800] ;  /* 0x009800009e08783b */ /* 0x000e620000004200 */
[----:B------:R-:W-:Y:S01]  /*14220*/  FADD.FTZ R120, R120, R49 ;  /* 0x0000003178787221 */ /* 0x000fe20000010000 */
[----:B------:R-:W-:Y:S01]  /*14230*/  FADD.FTZ R2, R124, R21 ;  /* 0x000000157c027221 */ /* 0x000fe20000010000 */
[-CC-:B------:R-:W-:Y:S02]  /*14240*/  FFMA.FTZ R38, R38, R22.reuse, -R25.reuse ;  /* 0x0000001626267223 */ /* 0x180fe40000010819 */
        /* <DEDUP_REMOVED lines=17> */
[----:B------:R-:W1:Y:S01]  /*14360*/  MUFU.EX2 R189, R189 ;  /* 0x000000bd00bd7308 */ /* 0x000e620000000800 */
[----:B------:R-:W-:Y:S01]  /*14370*/  FADD.FTZ R55, R55, R128 ;  /* 0x0000008037377221 */ /* 0x000fe20000010000 */
[----:B------:R-:W-:Y:S01]  /*14380*/  FADD.FTZ R59, R59, R146 ;  /* 0x000000923b3b7221 */ /* 0x000fe20000010000 */
[----:B--2---:R-:W-:Y:S02]  /*14390*/  HMMA.16816.F32 R80, R4, R16, R80 ;  /* 0x000000100450723c */ /* 0x004fe40000001850 */
[----:B------:R-:W-:Y:S01]  /*143a0*/  FADD.FTZ R184, R184, R55 ;  /* 0x00000037b8b87221 */ /* 0x000fe20000010000 */
[----:B------:R-:W-:-:S03]  /*143b0*/  FADD.FTZ R138, R138, R59 ;  /* 0x0000003b8a8a7221 */ /* 0x000fc60000010000 */
[----:B------:R-:W-:Y:S02]  /*143c0*/  FADD.FTZ R184, R103, R184 ;  /* 0x000000b867b87221 */ /* 0x000fe40000010000 */
[C---:B------:R-:W-:Y:S01]  /*143d0*/  HMMA.16816.F32 R76, R4.reuse, R18, R76 ;  /* 0x00000012044c723c */ /* 0x040fe2000000184c */
[----:B------:R-:W-:Y:S01]  /*143e0*/  FADD.FTZ R109, R109, R138 ;  /* 0x0000008a6d6d7221 */ /* 0x000fe20000010000 */
[----:B------:R-:W-:Y:S01]  /*143f0*/  FADD.FTZ R105, R105, R184 ;  /* 0x000000b869697221 */ /* 0x000fe20000010000 */
[----:B------:R-:W2:Y:S05]  /*14400*/  LDSM.16.MT88.4 R16, [R154+0x9800] ;  /* 0x009800009a10783b */ /* 0x000eaa0000004200 */
[----:B---3--:R-:W-:Y:S01]  /*14410*/  HMMA.16816.F32 R72, R4, R12, R72 ;  /* 0x0000000c0448723c */ /* 0x008fe20000001848 */
[----:B------:R-:W-:-:S07]  /*14420*/  FADD.FTZ R134, R134, R109 ;  /* 0x0000006d86867221 */ /* 0x000fce0000010000 */
[----:B------:R-:W-:Y:S01]  /*14430*/  HMMA.16816.F32 R68, R4, R14, R68 ;  /* 0x0000000e0444723c */ /* 0x000fe20000001844 */
[----:B----4-:R-:W-:Y:S01]  /*14440*/  F2FP.F16.F32.PACK_AB R4, R25, R0 ;  /* 0x000000001904723e */ /* 0x010fe200000000ff */
[----:B------:R-:W3:Y:S01]  /*14450*/  LDSM.16.MT88.4 R12, [R153+0x9800] ;  /* 0x00980000990c783b */ /* 0x000ee20000004200 */
[----:B-----5:R-:W-:Y:S02]  /*14460*/  F2FP.F16.F32.PACK_AB R6, R190, R23 ;  /* 0x00000017be06723e */ /* 0x020fe400000000ff */
[----:B-1----:R-:W-:Y:S02]  /*14470*/  F2FP.F16.F32.PACK_AB R5, R28, R27 ;  /* 0x0000001b1c05723e */ /* 0x002fe400000000ff */
[----:B------:R-:W-:Y:S01]  /*14480*/  F2FP.F16.F32.PACK_AB R7, R189, R26 ;  /* 0x0000001abd07723e */ /* 0x000fe200000000ff */
        /* <DEDUP_REMOVED lines=24> */
[----:B--2---:R-:W-:Y:S03]  /*14610*/  HMMA.16816.F32 R88, R4, R16, R88 ;  /* 0x000000100458723c */ /* 0x004fe60000001858 */
[----:B------:R-:W-:-:S05]  /*14620*/  FADD.FTZ R27, R28, R27 ;  /* 0x0000001b1c1b7221 */ /* 0x000fca0000010000 */
[----:B------:R-:W-:Y:S01]  /*14630*/  HMMA.16816.F32 R84, R4, R18, R84 ;  /* 0x000000120454723c */ /* 0x000fe20000001854 */
[----:B------:R-:W-:-:S07]  /*14640*/  FADD.FTZ R26, R26, R27 ;  /* 0x0000001b1a1a7221 */ /* 0x000fce0000010000 */
[C---:B---3--:R-:W-:Y:S08]  /*14650*/  HMMA.16816.F32 R80, R4.reuse, R12, R80 ;  /* 0x0000000c0450723c */ /* 0x048ff00000001850 */
[C---:B------:R-:W-:Y:S08]  /*14660*/  HMMA.16816.F32 R76, R4.reuse, R14, R76 ;  /* 0x0000000e044c723c */ /* 0x040ff0000000184c */
[C---:B-1----:R-:W-:Y:S08]  /*14670*/  HMMA.16816.F32 R72, R4.reuse, R8, R72 ;  /* 0x000000080448723c */ /* 0x042ff00000001848 */
        /* <DEDUP_REMOVED lines=11> */
.L_x_14325:
[----:B------:R-:W-:-:S07]  /*14730*/  IADD3 R65, PT, PT, R67, -0x1, RZ ;  /* 0xffffffff43417810 */ /* 0x000fce0007ffe0ff */
.L_x_14334:
[----:B------:R-:W-:Y:S05]  /*14740*/  BSYNC B2 ;  /* 0x0000000000027941 */ /* 0x000fea0003800000 */
.L_x_14324:
        /* <DEDUP_REMOVED lines=14> */
.L_x_14342:
        /* <DEDUP_REMOVED lines=79> */
.L_x_14337:
[----:B------:R-:W-:Y:S05]  /*14d20*/  BSYNC.RECONVERGENT B0 ;  /* 0x0000000000007941 */ /* 0x000fea0003800200 */
.L_x_14336:
        /* <DEDUP_REMOVED lines=70> */
[C---:B------:R-:W-:Y:S08]  /*15190*/  HMMA.16816.F32 R56, R104.reuse, R134, RZ ;  /* 0x000000866838723c */ /* 0x040ff000000018ff */
        /* <DEDUP_REMOVED lines=148> */
[----:B------:R5:W1:Y:S01]  /*15ae0*/  MUFU.TANH R144, R57 ;  /* 0x0000003900907308 */ /* 0x000a620000002400 */
        /* <DEDUP_REMOVED lines=10> */
[-C--:B-----5:R-:W-:Y:S01]  /*15b90*/  FMUL.FTZ R57, R67, R0.reuse ;  /* 0x0000000043397220 */ /* 0x0a0fe20000410000 */
        /* <DEDUP_REMOVED lines=51> */
[----:B-1----:R-:W2:Y:S04]  /*15ed0*/  LD.E R65, desc[UR4][R100.64+0x170] ;  /* 0x0001700464417980 */ /* 0x002ea8000c101900 */
        /* <DEDUP_REMOVED lines=61> */
.L_x_14341:
[----:B------:R-:W-:Y:S05]  /*162b0*/  BSYNC.RECONVERGENT B0 ;  /* 0x0000000000007941 */ /* 0x000fea0003800200 */
.L_x_14340:
        /* <DEDUP_REMOVED lines=16> */
[--C-:B-1----:R-:W-:Y:S01]  /*163c0*/  IMAD.X R65, R67, 0x1, R0.reuse, P1 ;  /* 0x0000000143417824 */ /* 0x102fe200008e0600 */
        /* <DEDUP_REMOVED lines=11> */
.L_x_14339:
[----:B------:R-:W-:Y:S05]  /*16480*/  BSYNC.RECONVERGENT B1 ;  /* 0x0000000000017941 */ /* 0x000fea0003800200 */
.L_x_14338:
[----:B------:R-:W-:Y:S01]  /*16490*/  LOP3.LUT R176, R176, 0xffffff7f, RZ, 0xc0, !PT ;  /* 0xffffff7fb0b07812 */ /* 0x000fe200078ec0ff */
[C---:B------:R-:W-:Y:S01]  /*164a0*/  VIADD R0, R188.reuse, 0xffffffc0 ;  /* 0xffffffc0bc007836 */ /* 0x040fe20000000000 */
[C---:B------:R-:W-:Y:S01]  /*164b0*/  ISETP.GE.AND P1, PT, R188.reuse, R183, PT ;  /* 0x000000b7bc00720c */ /* 0x040fe20003f26270 */
[C---:B--2---:R-:W-:Y:S02]  /*164c0*/  VIADD R54, R188.reuse, 0xffffffe8 ;  /* 0xffffffe8bc367836 */ /* 0x044fe40000000000 */
[----:B------:R-:W-:Y:S01]  /*164d0*/  VIADD R56, R188, 0xffffffe0 ;  /* 0xffffffe0bc387836 */ /* 0x000fe20000000000 */
[----:B------:R-:W-:Y:S01]  /*164e0*/  ISETP.GE.AND P0, PT, R0, R180, PT ;  /* 0x000000b40000720c */ /* 0x000fe20003f06270 */
[----:B-1----:R-:W-:Y:S01]  /*164f0*/  VIADD R52, R188, 0xffffffe9 ;  /* 0xffffffe9bc347836 */ /* 0x002fe20000000000 */
[----:B------:R-:W-:Y:S01]  /*16500*/  ISETP.GE.AND P3, PT, R0, R181, PT ;  /* 0x000000b50000720c */ /* 0x000fe20003f66270 */
        /* <DEDUP_REMOVED lines=11> */
[----:B------:R-:W-:Y:S01]  /*165c0*/  @P0 LOP3.LUT R176, R176, 0x80, RZ, 0xfc, !PT ;  /* 0x00000080b0b00812 */ /* 0x000fe200078efcff */
[----:B------:R-:W-:Y:S01]  /*165d0*/  VIADD R0, R188, 0xfffffff9 ;  /* 0xfffffff9bc007836 */ /* 0x000fe20000000000 */
[-C--:B------:R-:W-:Y:S01]  /*165e0*/  ISETP.GE.AND P1, PT, R58, R183.reuse, PT ;  /* 0x000000b73a00720c */ /* 0x080fe20003f26270 */
[----:B------:R-:W-:Y:S01]  /*165f0*/  VIADD R8, R188, 0xfffffff8 ;  /* 0xfffffff8bc087836 */ /* 0x000fe20000000000 */
[----:B------:R-:W-:Y:S01]  /*16600*/  LOP3.LUT R176, R176, 0xfffffeff, RZ, 0xc0, !PT ;  /* 0xfffffeffb0b07812 */ /* 0x000fe200078ec0ff */
[----:B------:R-:W-:Y:S01]  /*16610*/  VIADD R67, R188, 0xffffffd8 ;  /* 0xffffffd8bc437836 */ /* 0x000fe20000000000 */
        /* <DEDUP_REMOVED lines=9> */
[C---:B------:R-:W-:Y:S01]  /*166b0*/  VIADD R16, R188.reuse, 0x8 ;  /* 0x00000008bc107836 */ /* 0x040fe20000000000 */
[----:B------:R-:W-:Y:S01]  /*166c0*/  ISETP.GE.AND P0, PT, R188, R182, PT ;  /* 0x000000b6bc00720c */ /* 0x000fe20003f06270 */
[----:B------:R-:W-:Y:S01]  /*166d0*/  VIADD R186, R186, 0xffffff80 ;  /* 0xffffff80baba7836 */ /* 0x000fe20000000000 */
        /* <DEDUP_REMOVED lines=26> */
[-C--:B------:R-:W-:Y:S02]  /*16880*/  ISETP.GE.AND P2, PT, R107, R183.reuse, PT ;  /* 0x000000b76b00720c */ /* 0x080fe40003f46270 */
[----:B------:R-:W-:Y:S02]  /*16890*/  @P3 LOP3.LUT R176, R176, 0x20, RZ, 0xfc, !PT ;  /* 0x00000020b0b03812 */ /* 0x000fe400078efcff */
[----:B------:R-:W-:Y:S02]  /*168a0*/  FSEL R13, R141, -INF , P0 ;  /* 0xff8000008d0d7808 */ /* 0x000fe40000000000 */
[-C--:B------:R-:W-:Y:S02]  /*168b0*/  ISETP.GE.AND P0, PT, R104, R182.reuse, PT ;  /* 0x000000b66800720c */ /* 0x080fe40003f06270 */
[----:B------:R-:W-:Y:S02]  /*168c0*/  FSEL R140, R140, -INF , P2 ;  /* 0xff8000008c8c7808 */ /* 0x000fe40001000000 */
[-C--:B------:R-:W-:Y:S02]  /*168d0*/  ISETP.GE.AND P2, PT, R3, R183.reuse, PT ;  /* 0x000000b70300720c */ /* 0x080fe40003f46270 */
[----:B------:R-:W-:Y:S02]  /*168e0*/  LOP3.LUT R176, R176, 0xffffffbf, RZ, 0xc0, !PT ;  /* 0xffffffbfb0b07812 */ /* 0x000fe400078ec0ff */
[----:B------:R-:W-:Y:S02]  /*168f0*/  FSEL R25, R15, -INF , P0 ;  /* 0xff8000000f197808 */ /* 0x000fe40000000000 */
[-C--:B------:R-:W-:Y:S02]  /*16900*/  ISETP.GE.AND P0, PT, R0, R183.reuse, PT ;  /* 0x000000b70000720c */ /* 0x080fe40003f06270 */
[----:B------:R-:W-:Y:S02]  /*16910*/  FSEL R17, R17, -INF , P2 ;  /* 0xff80000011117808 */ /* 0x000fe40001000000 */
[----:B------:R-:W-:Y:S02]  /*16920*/  @P1 LOP3.LUT R176, R176, 0x40, RZ, 0xfc, !PT ;  /* 0x00000040b0b01812 */ /* 0x000fe400078efcff */
[-C--:B------:R-:W-:Y:S02]  /*16930*/  ISETP.GE.AND P2, PT, R58, R182.reuse, PT ;  /* 0x000000b63a00720c */ /* 0x080fe40003f46270 */
[-C--:B------:R-:W-:Y:S02]  /*16940*/  ISETP.GE.AND P1, PT, R67, R182.reuse, PT ;  /* 0x000000b64300720c */ /* 0x080fe40003f26270 */
[----:B------:R-:W-:Y:S02]  /*16950*/  FSEL R205, R33, -INF , P0 ;  /* 0xff80000021cd7808 */ /* 0x000fe40000000000 */
        /* <DEDUP_REMOVED lines=56> */
[----:B------:R-:W-:Y:S02]  /*16ce0*/  ISETP.GE.AND P0, PT, R26, R183, PT ;  /* 0x000000b71a00720c */ /* 0x000fe40003f06270 */
[----:B------:R-:W-:Y:S02]  /*16cf0*/  LOP3.LUT R176, R176, 0xffffffef, RZ, 0xc0, !PT ;  /* 0xffffffefb0b07812 */ /* 0x000fe400078ec0ff */
[----:B------:R-:W-:Y:S02]  /*16d00*/  FSEL R121, R144, -INF , P0 ;  /* 0xff80000090797808 */ /* 0x000fe40000000000 */
[----:B------:R-:W-:Y:S02]  /*16d10*/  ISETP.GE.AND P0, PT, R16, R182, PT ;  /* 0x000000b61000720c */ /* 0x000fe40003f06270 */
[C---:B------:R-:W-:Y:S02]  /*16d20*/  ISETP.GE.AND P4, PT, R107.reuse, R180, PT ;  /* 0x000000b46b00720c */ /* 0x040fe40003f86270 */
        /* <DEDUP_REMOVED lines=9> */
[-C--:B------:R-:W-:Y:S02]  /*16dc0*/  ISETP.GE.AND P5, PT, R109, R180.reuse, PT ;  /* 0x000000b46d00720c */ /* 0x080fe40003fa6270 */
[----:B------:R-:W-:Y:S02]  /*16dd0*/  @P1 LOP3.LUT R176, R176, 0x1, RZ, 0xfc, !PT ;  /* 0x00000001b0b01812 */ /* 0x000fe400078efcff */
[----:B------:R-:W-:Y:S02]  /*16de0*/  P2R R15, PR, RZ, 0x20 ;  /* 0x00000020ff0f7803 */ /* 0x000fe40000000000 */
[C---:B------:R-:W-:Y:S02]  /*16df0*/  LOP3.LUT P5, RZ, R176.reuse, 0x80, RZ, 0xc0, !PT ;  /* 0x00000080b0ff7812 */ /* 0x040fe400078ac0ff */
[----:B------:R-:W-:Y:S02]  /*16e00*/  LOP3.LUT R176, R176, 0xfffffff7, RZ, 0xc0, !PT ;  /* 0xfffffff7b0b07812 */ /* 0x000fe400078ec0ff */
[-C--:B------:R-:W-:Y:S02]  /*16e10*/  ISETP.GE.AND P3, PT, R106, R180.reuse, PT ;  /* 0x000000b46a00720c */ /* 0x080fe40003f66270 */
[----:B------:R-:W-:Y:S02]  /*16e20*/  @P0 LOP3.LUT R176, R176, 0x8, RZ, 0xfc, !PT ;  /* 0x00000008b0b00812 */ /* 0x000fe400078efcff */
[-C--:B------:R-:W-:Y:S02]  /*16e30*/  ISETP.GE.AND P0, PT, R7, R183.reuse, PT ;  /* 0x000000b70700720c */ /* 0x080fe40003f06270 */
[----:B------:R-:W-:Y:S02]  /*16e40*/  ISETP.GE.AND P2, PT, R28, R183, PT ;  /* 0x000000b71c00720c */ /* 0x000fe40003f46270 */
[----:B------:R-:W-:Y:S02]  /*16e50*/  FSEL R106, R149, -INF , P0 ;  /* 0xff800000956a7808 */ /* 0x000fe40000000000 */
[----:B------:R-:W-:Y:S02]  /*16e60*/  ISETP.GE.AND P0, PT, R188, R180, PT ;  /* 0x000000b4bc00720c */ /* 0x000fe40003f06270 */
[----:B------:R-:W-:Y:S02]  /*16e70*/  FSEL R193, R36, -INF , P2 ;  /* 0xff80000024c17808 */ /* 0x000fe40001000000 */
[----:B------:R-:W-:Y:S02]  /*16e80*/  FSEL R195, R146, -INF , !P0 ;  /* 0xff80000092c37808 */ /* 0x000fe40004000000 */
[-C--:B------:R-:W-:Y:S02]  /*16e90*/  ISETP.GE.AND P0, PT, R32, R182.reuse, PT ;  /* 0x000000b62000720c */ /* 0x080fe40003f06270 */
[----:B------:R-:W-:Y:S02]  /*16ea0*/  ISETP.GE.AND P6, PT, R104, R181, PT ;  /* 0x000000b56800720c */ /* 0x000fe40003fc6270 */
[----:B------:R-:W-:Y:S02]  /*16eb0*/  FSEL R43, R43, -INF , P0 ;  /* 0xff8000002b2b7808 */ /* 0x000fe40000000000 */
[----:B------:R-:W-:Y:S02]  /*16ec0*/  ISETP.GE.AND P0, PT, R22, R182, PT ;  /* 0x000000b61600720c */ /* 0x000fe40003f06270 */
[-C--:B------:R-:W-:Y:S02]  /*16ed0*/  ISETP.GE.AND P2, PT, R104, R180.reuse, PT ;  /* 0x000000b46800720c */ /* 0x080fe40003f46270 */
[----:B------:R-:W-:Y:S02]  /*16ee0*/  FSEL R45, R45, -INF , P0 ;  /* 0xff8000002d2d7808 */ /* 0x000fe40000000000 */
[----:B------:R-:W-:Y:S02]  /*16ef0*/  ISETP.GE.AND P0, PT, R34, R183, PT ;  /* 0x000000b72200720c */ /* 0x000fe40003f06270 */
[----:B------:R-:W-:Y:S02]  /*16f00*/  LOP3.LUT R176, R176, 0xfffffffd, RZ, 0xc0, !PT ;  /* 0xfffffffdb0b07812 */ /* 0x000fe400078ec0ff */
[----:B------:R-:W-:Y:S02]  /*16f10*/  FSEL R104, R148, -INF , P0 ;  /* 0xff80000094687808 */ /* 0x000fe40000000000 */
[C---:B------:R-:W-:Y:S02]  /*16f20*/  ISETP.GE.AND P0, PT, R67.reuse, R181, PT ;  /* 0x000000b54300720c */ /* 0x040fe40003f06270 */
[----:B------:R-:W-:Y:S02]  /*16f30*/  ISETP.GE.AND P1, PT, R67, R180, PT ;  /* 0x000000b44300720c */ /* 0x000fe40003f26270 */
[----:B------:R-:W-:Y:S02]  /*16f40*/  FSEL R23, R140, -INF , !P4 ;  /* 0xff8000008c177808 */ /* 0x000fe40006000000 */
[----:B------:R-:W-:Y:S02]  /*16f50*/  FSEL R39, R108, -INF , !P5 ;  /* 0xff8000006c277808 */ /* 0x000fe40006800000 */
[----:B------:R-:W-:Y:S02]  /*16f60*/  ISETP.NE.AND P5, PT, R15, RZ, PT ;  /* 0x000000ff0f00720c */ /* 0x000fe40003fa5270 */
[----:B------:R-:W-:Y:S02]  /*16f70*/  FSEL R19, R64, -INF , !P1 ;  /* 0xff80000040137808 */ /* 0x000fe40004800000 */
[----:B------:R-:W-:Y:S02]  /*16f80*/  FSEL R29, R105, -INF , !P5 ;  /* 0xff800000691d7808 */ /* 0x000fe40006800000 */
        /* <DEDUP_REMOVED lines=12> */
[----:B------:R-:W-:Y:S02]  /*17050*/  LOP3.LUT P1, RZ, R176, 0x10, RZ, 0xc0, !PT ;  /* 0x00000010b0ff7812 */ /* 0x000fe4000782c0ff */
[----:B------:R-:W-:Y:S02]  /*17060*/  FSEL R46, R46, -INF , P0 ;  /* 0xff8000002e2e7808 */ /* 0x000fe40000000000 */
[-C--:B------:R-:W-:Y:S02]  /*17070*/  ISETP.GE.AND P0, PT, R12, R182.reuse, PT ;  /* 0x000000b60c00720c */ /* 0x080fe40003f06270 */
[----:B------:R-:W-:Y:S02]  /*17080*/  FSEL R13, R13, -INF , !P1 ;  /* 0xff8000000d0d7808 */ /* 0x000fe40004800000 */
[----:B------:R-:W-:Y:S02]  /*17090*/  FSEL R119, R6, -INF , P0 ;  /* 0xff80000006777808 */ /* 0x000fe40000000000 */
[----:B------:R-:W-:Y:S02]  /*170a0*/  ISETP.GE.AND P0, PT, R18, R182, PT ;  /* 0x000000b61200720c */ /* 0x000fe40003f06270 */
[----:B------:R-:W-:Y:S02]  /*170b0*/  ISETP.GE.AND P1, PT, R51, R180, PT ;  /* 0x000000b43300720c */ /* 0x000fe40003f26270 */
        /* <DEDUP_REMOVED lines=10> */
[----:B------:R-:W-:Y:S02]  /*17160*/  ISETP.GE.AND P0, PT, R7, R182, PT ;  /* 0x000000b60700720c */ /* 0x000fe40003f06270 */
[----:B------:R-:W-:Y:S02]  /*17170*/  ISETP.GE.AND P1, PT, R8, R180, PT ;  /* 0x000000b40800720c */ /* 0x000fe40003f26270 */
[----:B------:R-:W-:Y:S02]  /*17180*/  FSEL R61, R61, -INF , P0 ;  /* 0xff8000003d3d7808 */ /* 0x000fe40000000000 */
[----:B------:R-:W-:Y:S02]  /*17190*/  ISETP.GE.AND P0, PT, R34, R182, PT ;  /* 0x000000b62200720c */ /* 0x000fe40003f06270 */
[----:B------:R-:W-:Y:S02]  /*171a0*/  FSEL R27, R60, -INF , !P2 ;  /* 0xff8000003c1b7808 */ /* 0x000fe40005000000 */
[----:B------:R-:W-:Y:S02]  /*171b0*/  FSEL R36, R57, -INF , P0 ;  /* 0xff80000039247808 */ /* 0x000fe40000000000 */
[----:B------:R-:W-:Y:S02]  /*171c0*/  LOP3.LUT P0, RZ, R176, 0x20, RZ, 0xc0, !PT ;  /* 0x00000020b0ff7812 */ /* 0x000fe4000780c0ff */
[-C--:B------:R-:W-:Y:S02]  /*171d0*/  ISETP.GE.AND P2, PT, R55, R181.reuse, PT ;  /* 0x000000b53700720c */ /* 0x080fe40003f46270 */
[----:B------:R-:W-:Y:S02]  /*171e0*/  FSEL R31, R136, -INF , !P0 ;  /* 0xff800000881f7808 */ /* 0x000fe40004000000 */
[-C--:B------:R-:W-:Y:S02]  /*171f0*/  ISETP.GE.AND P0, PT, R3, R180.reuse, PT ;  /* 0x000000b40300720c */ /* 0x080fe40003f06270 */
[----:B------:R-:W2:Y:S01]  /*17200*/  LD.E R3, desc[UR4][R100.64+0xdc] ;  /* 0x0000dc0464037980 */ /* 0x000ea2000c101900 */
        /* <DEDUP_REMOVED lines=8> */
[----:B------:R-:W-:Y:S02]  /*17290*/  LOP3.LUT P0, RZ, R176, 0x100, RZ, 0xc0, !PT ;  /* 0x00000100b0ff7812 */ /* 0x000fe4000780c0ff */
[----:B------:R-:W-:Y:S02]  /*172a0*/  ISETP.GE.AND P2, PT, R0, R181, PT ;  /* 0x000000b50000720c */ /* 0x000fe40003f46270 */
        /* <DEDUP_REMOVED lines=8> */
[----:B------:R-:W-:Y:S02]  /*17330*/  LOP3.LUT P3, RZ, R176, 0x1, RZ, 0xc0, !PT ;  /* 0x00000001b0ff7812 */ /* 0x000fe4000786c0ff */
[----:B------:R-:W-:Y:S02]  /*17340*/  FSEL R209, R209, -INF , !P0 ;  /* 0xff800000d1d17808 */ /* 0x000fe40004000000 */
[-C--:B------:R-:W-:Y:S02]  /*17350*/  ISETP.GE.AND P0, PT, R0, R180.reuse, PT ;  /* 0x000000b40000720c */ /* 0x080fe40003f06270 */
[----:B------:R-:W-:Y:S02]  /*17360*/  FMNMX3.FTZ R0, R102, R39, R31, !PT ;  /* 0x0000002766007276 */ /* 0x000fe4000781001f */
[----:B------:R-:W-:Y:S02]  /*17370*/  FSEL R205, R205, -INF , !P0 ;  /* 0xff800000cdcd7808 */ /* 0x000fe40004000000 */
[-C--:B------:R-:W-:Y:S02]  /*17380*/  ISETP.GE.AND P0, PT, R28, R180.reuse, PT ;  /* 0x000000b41c00720c */ /* 0x080fe40003f06270 */
[----:B------:R-:W-:Y:S02]  /*17390*/  FMNMX3.FTZ R0, R0, R29, R23, !PT ;  /* 0x0000001d00007276 */ /* 0x000fe40007810017 */
[----:B------:R-:W-:Y:S02]  /*173a0*/  LOP3.LUT R176, R176, 0xfffffffe, RZ, 0xc0, !PT ;  /* 0xfffffffeb0b07812 */ /* 0x000fe400078ec0ff */
[----:B------:R-:W-:Y:S02]  /*173b0*/  FSEL R193, R193, -INF , !P0 ;  /* 0xff800000c1c17808 */ /* 0x000fe40004000000 */
[-C--:B------:R-:W-:Y:S02]  /*173c0*/  ISETP.GE.AND P0, PT, R24, R180.reuse, PT ;  /* 0x000000b41800720c */ /* 0x080fe40003f06270 */
[----:B------:R-:W-:Y:S02]  /*173d0*/  FMNMX3.FTZ R0, R0, R11, R9, !PT ;  /* 0x0000000b00007276 */ /* 0x000fe40007810009 */
[----:B------:R-:W-:Y:S02]  /*173e0*/  FSEL R21, R21, -INF , !P3 ;  /* 0xff80000015157808 */ /* 0x000fe40005800000 */
[----:B------:R-:W-:Y:S02]  /*173f0*/  @P1 LOP3.LUT R176, R176, 0x1, RZ, 0xfc, !PT ;  /* 0x00000001b0b01812 */ /* 0x000fe400078efcff */
[----:B------:R-:W-:Y:S02]  /*17400*/  ISETP.GE.AND P3, PT, R56, R181, PT ;  /* 0x000000b53800720c */ /* 0x000fe40003f66270 */
        /* <DEDUP_REMOVED lines=20> */
[----:B------:R-:W-:Y:S02]  /*17550*/  LOP3.LUT P4, RZ, R176, 0x1, RZ, 0xc0, !PT ;  /* 0x00000001b0ff7812 */ /* 0x000fe4000788c0ff */
[----:B------:R-:W-:Y:S02]  /*17560*/  ISETP.GE.AND P0, PT, R32, R181, PT ;  /* 0x000000b52000720c */ /* 0x000fe40003f06270 */
[----:B------:R-:W-:Y:S02]  /*17570*/  LOP3.LUT R176, R176, 0xfffffffd, RZ, 0xc0, !PT ;  /* 0xfffffffdb0b07812 */ /* 0x000fe400078ec0ff */
[----:B------:R-:W-:Y:S02]  /*17580*/  FSEL R139, R139, -INF , !P1 ;  /* 0xff8000008b8b7808 */ /* 0x000fe40004800000 */
[-C--:B------:R-:W-:Y:S02]  /*17590*/  ISETP.GE.AND P1, PT, R12, R180.reuse, PT ;  /* 0x000000b40c00720c */ /* 0x080fe40003f26270 */
[----:B------:R-:W-:Y:S02]  /*175a0*/  FMNMX3.FTZ R0, R0, R27, R25, !PT ;  /* 0x0000001b00007276 */ /* 0x000fe40007810019 */
[----:B------:R-:W-:Y:S02]  /*175b0*/  ISETP.GE.AND P6, PT, R52, R181, PT ;  /* 0x000000b53400720c */ /* 0x000fe40003fc6270 */
[----:B------:R-:W-:Y:S02]  /*175c0*/  @P5 LOP3.LUT R176, R176, 0x2, RZ, 0xfc, !PT ;  /* 0x00000002b0b05812 */ /* 0x000fe400078efcff */
[----:B------:R-:W-:Y:S02]  /*175d0*/  FSEL R127, R127, -INF , !P1 ;  /* 0xff8000007f7f7808 */ /* 0x000fe40004800000 */
[----:B------:R-:W-:Y:S02]  /*175e0*/  FMNMX3.FTZ R0, R0, R35, R33, !PT ;  /* 0x0000002300007276 */ /* 0x000fe40007810021 */
        /* <DEDUP_REMOVED lines=9> */
[----:B------:R-:W-:Y:S02]  /*17680*/  @P0 LOP3.LUT R176, R176, 0x2, RZ, 0xfc, !PT ;  /* 0x00000002b0b00812 */ /* 0x000fe400078efcff */
        /* <DEDUP_REMOVED lines=19> */
[----:B------:R-:W-:Y:S02]  /*177c0*/  LOP3.LUT P5, RZ, R176, 0x2, RZ, 0xc0, !PT ;  /* 0x00000002b0ff7812 */ /* 0x000fe400078ac0ff */
[----:B------:R-:W-:Y:S02]  /*177d0*/  ISETP.GE.AND P2, PT, R22, R181, PT ;  /* 0x000000b51600720c */ /* 0x000fe40003f46270 */
[----:B------:R-:W-:Y:S02]  /*177e0*/  FMNMX3.FTZ R8, R8, R57, R221, !PT ;  /* 0x0000003908087276 */ /* 0x000fe400078100dd */
[----:B------:R-:W-:Y:S02]  /*177f0*/  FSEL R147, R40, -INF , !P6 ;  /* 0xff80000028937808 */ /* 0x000fe40007000000 */
[----:B------:R-:W-:Y:S02]  /*17800*/  FMNMX3.FTZ R0, R0, R151, R149, !PT ;  /* 0x0000009700007276 */ /* 0x000fe40007810095 */
[----:B------:R-:W-:Y:S02]  /*17810*/  LOP3.LUT R176, R176, 0xfffffffe, RZ, 0xc0, !PT ;  /* 0xfffffffeb0b07812 */ /* 0x000fe400078ec0ff */
[----:B------:R-:W-:Y:S02]  /*17820*/  FSEL R106, R106, -INF , !P0 ;  /* 0xff8000006a6a7808 */ /* 0x000fe40004000000 */
[-C--:B------:R-:W-:Y:S02]  /*17830*/  ISETP.GE.AND P0, PT, R34, R180.reuse, PT ;  /* 0x000000b42200720c */ /* 0x080fe40003f06270 */
[-C--:B------:R-:W-:Y:S02]  /*17840*/  ISETP.GE.AND P4, PT, R14, R181.reuse, PT ;  /* 0x000000b50e00720c */ /* 0x080fe40003f86270 */
[----:B------:R-:W-:Y:S02]  /*17850*/  ISETP.GE.AND P3, PT, R20, R181, PT ;  /* 0x000000b51400720c */ /* 0x000fe40003f66270 */
[----:B------:R-:W-:Y:S02]  /*17860*/  FSEL R133, R45, -INF , !P2 ;  /* 0xff8000002d857808 */ /* 0x000fe40005000000 */
[----:B------:R-:W-:Y:S02]  /*17870*/  FSEL R135, R43, -INF , !P5 ;  /* 0xff8000002b877808 */ /* 0x000fe40006800000 */
[----:B------:R-:W-:Y:S02]  /*17880*/  @P1 LOP3.LUT R176, R176, 0x1, RZ, 0xfc, !PT ;  /* 0x00000001b0b01812 */ /* 0x000fe400078efcff */
[----:B------:R-:W-:Y:S02]  /*17890*/  FMNMX3.FTZ R0, R0, R147, R145, !PT ;  /* 0x0000009300007276 */ /* 0x000fe40007810091 */
[----:B------:R-:W-:Y:S02]  /*178a0*/  FMNMX3.FTZ R8, R8, R211, R209, !PT ;  /* 0x000000d308087276 */ /* 0x000fe400078100d1 */
[----:B------:R-:W-:Y:S02]  /*178b0*/  FSEL R104, R104, -INF , !P0 ;  /* 0xff80000068687808 */ /* 0x000fe40004000000 */
[----:B------:R-:W-:Y:S02]  /*178c0*/  FSEL R131, R47, -INF , !P4 ;  /* 0xff8000002f837808 */ /* 0x000fe40006000000 */
[----:B------:R-:W-:Y:S02]  /*178d0*/  FSEL R129, R46, -INF , !P3 ;  /* 0xff8000002e817808 */ /* 0x000fe40005800000 */
[----:B------:R-:W-:Y:S01]  /*178e0*/  ISETP.GE.AND P6, PT, R18, R181, PT ;  /* 0x000000b51200720c */ /* 0x000fe20003fc6270 */
[----:B------:R-:W-:Y:S01]  /*178f0*/  LDSM.16.MT88.4 R44, [R152+0x6000] ;  /* 0x00600000982c783b */ /* 0x000fe20000004200 */
[----:B------:R-:W-:Y:S02]  /*17900*/  LOP3.LUT P0, RZ, R176, 0x1, RZ, 0xc0, !PT ;  /* 0x00000001b0ff7812 */ /* 0x000fe4000780c0ff */
[----:B------:R-:W-:Y:S02]  /*17910*/  FMNMX3.FTZ R0, R0, R135, R133, !PT ;  /* 0x0000008700007276 */ /* 0x000fe40007810085 */
[----:B------:R-:W-:Y:S02]  /*17920*/  FMNMX3.FTZ R8, R8, R207, R205, !PT ;  /* 0x000000cf08087276 */ /* 0x000fe400078100cd */
[----:B------:R-:W-:Y:S02]  /*17930*/  FSEL R117, R49, -INF , !P6 ;  /* 0xff80000031757808 */ /* 0x000fe40007000000 */
[-C--:B------:R-:W-:Y:S01]  /*17940*/  ISETP.GE.AND P5, PT, R26, R181.reuse, PT ;  /* 0x000000b51a00720c */ /* 0x080fe20003fa6270 */
[----:B------:R-:W-:Y:S01]  /*17950*/  LDSM.16.MT88.4 R48, [R158+0x6800] ;  /* 0x006800009e30783b */ /* 0x000fe20000004200 */
[----:B------:R-:W-:Y:S02]  /*17960*/  ISETP.GE.AND P2, PT, R2, R181, PT ;  /* 0x000000b50200720c */ /* 0x000fe40003f46270 */
[----:B------:R-:W-:Y:S02]  /*17970*/  FSEL R119, R119, -INF , !P0 ;  /* 0xff80000077777808 */ /* 0x000fe40004000000 */
[----:B------:R-:W-:Y:S02]  /*17980*/  FMNMX3.FTZ R0, R0, R131, R129, !PT ;  /* 0x0000008300007276 */ /* 0x000fe40007810081 */
[----:B------:R-:W-:Y:S02]  /*17990*/  FMNMX3.FTZ R8, R8, R195, R193, !PT ;  /* 0x000000c308087276 */ /* 0x000fe400078100c1 */
[----:B------:R-:W-:Y:S02]  /*179a0*/  ISETP.GE.AND P1, PT, R5, R180, PT ;  /* 0x000000b40500720c */ /* 0x000fe40003f26270 */
[----:B------:R-:W-:Y:S02]  /*179b0*/  ISETP.GE.AND P4, PT, R30, R181, PT ;  /* 0x000000b51e00720c */ /* 0x000fe40003f86270 */
[----:B------:R-:W-:Y:S02]  /*179c0*/  FSEL R111, R53, -INF , !P5 ;  /* 0xff800000356f7808 */ /* 0x000fe40006800000 */
[----:B------:R-:W-:Y:S01]  /*179d0*/  ISETP.GE.AND P0, PT, R5, R182, PT ;  /* 0x000000b60500720c */ /* 0x000fe20003f06270 */
[----:B------:R-:W-:Y:S01]  /*179e0*/  LDSM.16.MT88.4 R52, [R154+0x6800] ;  /* 0x006800009a34783b */ /* 0x000fe20000004200 */
[----:B------:R-:W-:Y:S02]  /*179f0*/  FMNMX3.FTZ R8, R8, R191, R169, !PT ;  /* 0x000000bf08087276 */ /* 0x000fe400078100a9 */
[----:B------:R-:W-:Y:S02]  /*17a00*/  FSEL R115, R115, -INF , !P2 ;  /* 0xff80000073737808 */ /* 0x000fe40005000000 */
[----:B------:R-:W-:Y:S02]  /*17a10*/  FMNMX3.FTZ R0, R0, R119, R117, !PT ;  /* 0x0000007700007276 */ /* 0x000fe40007810075 */
[-C--:B------:R-:W-:Y:S02]  /*17a20*/  ISETP.GE.AND P3, PT, R7, R181.reuse, PT ;  /* 0x000000b50700720c */ /* 0x080fe40003f66270 */
[----:B------:R-:W-:Y:S02]  /*17a30*/  FSEL R67, R67, -INF , !P1 ;  /* 0xff80000043437808 */ /* 0x000fe40004800000 */
[----:B------:R-:W-:Y:S02]  /*17a40*/  ISETP.GE.AND P1, PT, R34, R181, PT ;  /* 0x000000b52200720c */ /* 0x000fe40003f26270 */
[----:B------:R-:W-:Y:S02]  /*17a50*/  FSEL R4, R4, -INF , P0 ;  /* 0xff80000004047808 */ /* 0x000fe40000000000 */
[----:B------:R-:W-:Y:S02]  /*17a60*/  FMNMX3.FTZ R8, R8, R143, R141, !PT ;  /* 0x0000008f08087276 */ /* 0x000fe4000781008d */
[----:B------:R-:W-:Y:S02]  /*17a70*/  ISETP.GE.AND P2, PT, R5, R181, PT ;  /* 0x000000b50500720c */ /* 0x000fe40003f46270 */
[----:B------:R-:W-:Y:S02]  /*17a80*/  FSEL R63, R63, -INF , !P4 ;  /* 0xff8000003f3f7808 */ /* 0x000fe40006000000 */
[----:B------:R-:W-:Y:S02]  /*17a90*/  FSEL R61, R61, -INF , !P3 ;  /* 0xff8000003d3d7808 */ /* 0x000fe40005800000 */
[----:B------:R-:W-:Y:S02]  /*17aa0*/  FMNMX3.FTZ R0, R0, R115, R111, !PT ;  /* 0x0000007300007276 */ /* 0x000fe4000781006f */
[----:B------:R-:W-:Y:S02]  /*17ab0*/  FSEL R36, R36, -INF , !P1 ;  /* 0xff80000024247808 */ /* 0x000fe40004800000 */
[----:B------:R-:W-:Y:S02]  /*17ac0*/  FMNMX3.FTZ R8, R8, R139, R137, !PT ;  /* 0x0000008b08087276 */ /* 0x000fe40007810089 */
[----:B------:R-:W-:Y:S02]  /*17ad0*/  FSEL R37, R4, -INF , !P2 ;  /* 0xff80000004257808 */ /* 0x000fe40005000000 */
[----:B------:R-:W-:Y:S02]  /*17ae0*/  FMNMX3.FTZ R0, R0, R63, R61, !PT ;  /* 0x0000003f00007276 */ /* 0x000fe4000781003d */
[----:B------:R-:W-:Y:S02]  /*17af0*/  FMNMX3.FTZ R8, R8, R127, R125, !PT ;  /* 0x0000007f08087276 */ /* 0x000fe4000781007d */
[----:B------:R-:W-:Y:S02]  /*17b00*/  FMNMX3.FTZ R7, R0, R37, R36, !PT ;  /* 0x0000002500077276 */ /* 0x000fe40007810024 */
[----:B------:R-:W-:Y:S03]  /*17b10*/  FMNMX3.FTZ R8, R8, R123, R121, !PT ;  /* 0x0000007b08087276 */ /* 0x000fe60007810079 */
[----:B------:R-:W-:Y:S01]  /*17b20*/  SHFL.BFLY PT, R0, R7, 0x2, 0x1f ;  /* 0x0c401f0007007f89 */ /* 0x000fe200000e0000 */
[----:B------:R-:W-:Y:S04]  /*17b30*/  FMNMX3.FTZ R8, R8, R107, R106, !PT ;  /* 0x0000006b08087276 */ /* 0x000fe8000781006a */
        /* <DEDUP_REMOVED lines=60> */
[-CC-:B------:R-:W-:Y:S01]  /*17f00*/  FFMA.FTZ R115, R115, R3.reuse, -R60.reuse ;  /* 0x0000000373737223 */ /* 0x180fe2000001083c */
[-C--:B------:R-:W-:Y:S01]  /*17f10*/  FFMA.FTZ R134, R111, R3.reuse, -R60 ;  /* 0x000000036f867223 */ /* 0x080fe2000001083c */
[-C--:B------:R-:W-:Y:S01]  /*17f20*/  FFMA.FTZ R127, R127, R3.reuse, -R108 ;  /* 0x000000037f7f7223 */ /* 0x080fe2000001086c */
[----:B------:R-:W-:Y:S03]  /*17f30*/  FFMA.FTZ R37, R37, R3, -R60 ;  /* 0x0000000325257223 */ /* 0x000fe6000001083c */
[----:B------:R-:W-:Y:S01]  /*17f40*/  MUFU.EX2 R109, R109 ;  /* 0x0000006d006d7308 */ /* 0x000fe20000000800 */
[C---:B-----5:R-:W-:Y:S01]  /*17f50*/  FMUL.FTZ R4, R39.reuse, R96 ;  /* 0x0000006027047220 */ /* 0x060fe20000410000 */
[C---:B------:R-:W-:Y:S01]  /*17f60*/  FMUL.FTZ R5, R39.reuse, R97 ;  /* 0x0000006127057220 */ /* 0x040fe20000410000 */
[C---:B------:R-:W-:Y:S01]  /*17f70*/  FMUL.FTZ R9, R39.reuse, R93 ;  /* 0x0000005d27097220 */ /* 0x040fe20000410000 */
[----:B------:R-:W-:Y:S01]  /*17f80*/  FMUL.FTZ R8, R39, R92 ;  /* 0x0000005c27087220 */ /* 0x000fe20000410000 */
[--C-:B------:R-:W-:Y:S01]  /*17f90*/  FFMA.FTZ R92, R19, R3, -R108.reuse ;  /* 0x00000003135c7223 */ /* 0x100fe2000001086c */
[C---:B------:R-:W-:Y:S01]  /*17fa0*/  FMUL.FTZ R16, R39.reuse, R84 ;  /* 0x0000005427107220 */ /* 0x040fe20000410000 */
[----:B------:R-:W-:Y:S03]  /*17fb0*/  FMUL.FTZ R32, R39, R68 ;  /* 0x0000004427207220 */ /* 0x000fe60000410000 */
[----:B------:R-:W4:Y:S01]  /*17fc0*/  MUFU.EX2 R62, R62 ;  /* 0x0000003e003e7308 */ /* 0x000f220000000800 */
[C---:B-1----:R-:W-:Y:S01]  /*17fd0*/  FMUL.FTZ R6, R38.reuse, R98 ;  /* 0x0000006226067220 */ /* 0x042fe20000410000 */
[C---:B------:R-:W-:Y:S01]  /*17fe0*/  FMUL.FTZ R7, R38.reuse, R99 ;  /* 0x0000006326077220 */ /* 0x040fe20000410000 */
[C---:B------:R-:W-:Y:S01]  /*17ff0*/  FMUL.FTZ R10, R38.reuse, R94 ;  /* 0x0000005e260a7220 */ /* 0x040fe20000410000 */
[C---:B------:R-:W-:Y:S01]  /*18000*/  FMUL.FTZ R11, R38.reuse, R95 ;  /* 0x0000005f260b7220 */ /* 0x040fe20000410000 */
[C---:B------:R-:W-:Y:S01]  /*18010*/  FMUL.FTZ R18, R38.reuse, R86 ;  /* 0x0000005626127220 */ /* 0x040fe20000410000 */
[C---:B------:R-:W-:Y:S01]  /*18020*/  FMUL.FTZ R19, R38.reuse, R87 ;  /* 0x0000005726137220 */ /* 0x040fe20000410000 */
[-CC-:B------:R-:W-:Y:S03]  /*18030*/  FFMA.FTZ R68, R59, R3.reuse, -R108.reuse ;  /* 0x000000033b447223 */ /* 0x180fe6000001086c */
[----:B------:R-:W1:Y:S01]  /*18040*/  MUFU.EX2 R113, R113 ;  /* 0x0000007100717308 */ /* 0x000e620000000800 */
[C---:B------:R-:W-:Y:S01]  /*18050*/  FMUL.FTZ R34, R38.reuse, R70 ;  /* 0x0000004626227220 */ /* 0x040fe20000410000 */
[-C--:B------:R-:W-:Y:S01]  /*18060*/  FFMA.FTZ R70, R57, R3.reuse, -R108 ;  /* 0x0000000339467223 */ /* 0x080fe2000001086c */
[--C-:B------:R-:W-:Y:S01]  /*18070*/  FFMA.FTZ R84, R27, R3, -R60.reuse ;  /* 0x000000031b547223 */ /* 0x100fe2000001083c */
[----:B------:R-:W-:Y:S01]  /*18080*/  LDSM.16.MT88.4 R56, [R152+0x6800] ;  /* 0x006800009838783b */ /* 0x000fe20000004200 */
[----:B------:R-:W-:Y:S01]  /*18090*/  FMUL.FTZ R24, R39, R76 ;  /* 0x0000004c27187220 */ /* 0x000fe20000410000 */
[C---:B------:R-:W-:Y:S01]  /*180a0*/  FMUL.FTZ R26, R38.reuse, R78 ;  /* 0x0000004e261a7220 */ /* 0x040fe20000410000 */
[----:B------:R-:W-:Y:S03]  /*180b0*/  FMUL.FTZ R27, R38, R79 ;  /* 0x0000004f261b7220 */ /* 0x000fe60000410000 */
[----:B------:R-:W-:Y:S01]  /*180c0*/  MUFU.EX2 R105, R105 ;  /* 0x0000006900697308 */ /* 0x000fe20000000800 */
[----:B----4-:R-:W-:Y:S01]  /*180d0*/  F2FP.F16.F32.PACK_AB R42, R62, R109 ;  /* 0x0000006d3e2a723e */ /* 0x010fe200000000ff */
        /* <DEDUP_REMOVED lines=9> */
[----:B------:R-:W-:Y:S03]  /*18170*/  FFMA.FTZ R113, R38, R189, R113 ;  /* 0x000000bd26717223 */ /* 0x000fe60000010071 */
[----:B------:R-:W-:Y:S01]  /*18180*/  FADD.FTZ R114, R112, R114 ;  /* 0x0000007270727221 */ /* 0x000fe20000010000 */
[----:B------:R-:W-:Y:S03]  /*18190*/  FADD.FTZ R110, R110, R113 ;  /* 0x000000716e6e7221 */ /* 0x000fe60000010000 */
[----:B------:R-:W-:Y:S01]  /*181a0*/  MUFU.EX2 R92, R92 ;  /* 0x0000005c005c7308 */ /* 0x000fe20000000800 */
[----:B------:R-:W-:Y:S04]  /*181b0*/  FADD.FTZ R109, R109, R114 ;  /* 0x000000726d6d7221 */ /* 0x000fe80000010000 */
[----:B------:R-:W-:Y:S05]  /*181c0*/  FADD.FTZ R62, R62, R109 ;  /* 0x0000006d3e3e7221 */ /* 0x000fea0000010000 */
        /* <DEDUP_REMOVED lines=270> */
.L_x_14335:
        /* <DEDUP_REMOVED lines=10> */
.L_x_14350:
        /* <DEDUP_REMOVED lines=148> */
.L_x_14345:
[----:B------:R-:W-:Y:S05]  /*19c90*/  BSYNC.RECONVERGENT B0 ;  /* 0x0000000000007941 */ /* 0x000fea0003800200 */
.L_x_14344:
        /* <DEDUP_REMOVED lines=12> */
[----:B-1----:R-:W-:Y:S05]  /*19d60*/  @P0 RET.REL.NODEC R172 `(_ZN5flash24flash_fwd_splitkv_kernelI23Flash_fwd_kernel_traitsILi64ELi64ELi128ELi4ELb0ELb0EN7cutlass6half_tE19Flash_kernel_traitsILi64ELi64ELi128ELi4ES3_EELb0ELb1ELb0ELb0ELb1ELb1ELb1ELb1EEEvNS_16Flash_fwd_paramsE) ;  /* 0xfffffe60aca40950 */ /* 0x002fea0003c3ffff */
[----:B------:R-:W-:Y:S01]  /*19d70*/  MOV R173, 0x0 ;  /* 0x0000000000ad7802 */ /* 0x000fe20000000f00 */
[----:B------:R1:W-:Y:S03]  /*19d80*/  ST.E.128 desc[UR4][R36.64+0x3800], R32 ;  /* 0x0038002024007985 */ /* 0x0003e6000c101d04 */
[----:B-1----:R-:W-:Y:S05]  /*19d90*/  RET.REL.NODEC R172 `(_ZN5flash24flash_fwd_splitkv_kernelI23Flash_fwd_kernel_traitsILi64ELi64ELi128ELi4ELb0ELb0EN7cutlass6half_tE19Flash_kernel_traitsILi64ELi64ELi128ELi4ES3_EELb0ELb1ELb0ELb0ELb1ELb1ELb1ELb1EEEvNS_16Flash_fwd_paramsE) ;  /* 0xfffffe60ac987950 */ /* 0x002fea0003c3ffff */
.L_x_14343:
[----:B------:R-:W-:Y:S01]  /*19da0*/  MOV R4, 0x2 ;  /* 0x0000000200047802 */ /* 0x000fe20000000f00 */
[----:B------:R-:W-:Y:S01]  /*19db0*/  IMAD.MOV.U32 R3, RZ, RZ, 0x1f ;  /* 0x0000001fff037424 */ /* 0x000fe200078e00ff */
[----:B------:R-:W-:-:S07]  /*19dc0*/  MOV R6, 0xffffffff ;  /* 0xffffffff00067802 */ /* 0x000fce0000000f00 */
[----:B-1---5:R-:W-:Y:S05]  /*19dd0*/  WARPSYNC.COLLECTIVE R6, `(.L_x_14346) ;  /* 0x0000000006087348 */ /* 0x022fea0003c00000 */
[----:B------:R2:W3:Y:S02]  /*19de0*/  SHFL.BFLY P0, R10, R190, R4, R3 ;  /* 0x0c000004be0a7389 */ /* 0x0004e40000000003 */
[----:B-123-5:R-:W-:Y:S05]  /*19df0*/  ENDCOLLECTIVE ;  /* 0x000000000000791b */ /* 0x02efea0003800000 */
.L_x_14346:
[----:B------:R-:W-:Y:S02]  /*19e00*/  IMAD.MOV.U32 R5, RZ, RZ, R10 ;  /* 0x000000ffff057224 */ /* 0x000fe400078e000a */
[----:B------:R-:W-:Y:S02]  /*19e10*/  IMAD.MOV.U32 R4, RZ, RZ, 0x1 ;  /* 0x00000001ff047424 */ /* 0x000fe400078e00ff */
[----:B------:R-:W-:-:S05]  /*19e20*/  FADD.FTZ R8, R5, R190 ;  /* 0x000000be05087221 */ /* 0x000fca0000010000 */
[----:B------:R-:W-:-:S07]  /*19e30*/  MOV R190, R8 ;  /* 0x0000000800be7202 */ /* 0x000fce0000000f00 */
[----:B------:R-:W-:Y:S05]  /*19e40*/  WARPSYNC.COLLECTIVE R6, `(.L_x_14347) ;  /* 0x0000000006087348 */ /* 0x000fea0003c00000 */
[----:B------:R1:W2:Y:S02]  /*19e50*/  SHFL.BFLY P0, R10, R190, R4, R3 ;  /* 0x0c000004be0a7389 */ /* 0x0002a40000000003 */
[----:B-12---:R-:W-:Y:S05]  /*19e60*/  ENDCOLLECTIVE ;  /* 0x000000000000791b */ /* 0x006fea0003800000 */
.L_x_14347:
[----:B------:R-:W-:Y:S01]  /*19e70*/  MOV R190, R189 ;  /* 0x000000bd00be7202 */ /* 0x000fe20000000f00 */
[----:B------:R-:W-:Y:S01]  /*19e80*/  IMAD.MOV.U32 R4, RZ, RZ, 0x2 ;  /* 0x00000002ff047424 */ /* 0x000fe200078e00ff */
[----:B------:R-:W-:-:S07]  /*19e90*/  MOV R5, R10 ;  /* 0x0000000a00057202 */ /* 0x000fce0000000f00 */
[----:B------:R-:W-:Y:S05]  /*19ea0*/  WARPSYNC.COLLECTIVE R6, `(.L_x_14348) ;  /* 0x0000000006087348 */ /* 0x000fea0003c00000 */
[----:B------:R1:W2:Y:S02]  /*19eb0*/  SHFL.BFLY P0, R10, R190, R4, R3 ;  /* 0x0c000004be0a7389 */ /* 0x0002a40000000003 */
[----:B-12---:R-:W-:Y:S05]  /*19ec0*/  ENDCOLLECTIVE ;  /* 0x000000000000791b */ /* 0x006fea0003800000 */
.L_x_14348:
[----:B------:R-:W-:Y:S01]  /*19ed0*/  FADD.FTZ R5, R8, R5 ;  /* 0x0000000508057221 */ /* 0x000fe20000010000 */
[----:B------:R-:W-:Y:S01]  /*19ee0*/  FADD.FTZ R7, R10, R189 ;  /* 0x000000bd0a077221 */ /* 0x000fe20000010000 */
[----:B------:R-:W-:-:S04]  /*19ef0*/  MOV R4, 0x1 ;  /* 0x0000000100047802 */ /* 0x000fc80000000f00 */
[----:B------:R-:W-:-:S07]  /*19f00*/  MOV R190, R7 ;  /* 0x0000000700be7202 */ /* 0x000fce0000000f00 */
[----:B------:R-:W-:Y:S05]  /*19f10*/  WARPSYNC.COLLECTIVE R6, `(.L_x_14349) ;  /* 0x0000000006087348 */ /* 0x000fea0003c00000 */
[----:B------:R1:W2:Y:S02]  /*19f20*/  SHFL.BFLY P0, R10, R190, R4, R3 ;  /* 0x0c000004be0a7389 */ /* 0x0002a40000000003 */
[----:B-12---:R-:W-:Y:S05]  /*19f30*/  ENDCOLLECTIVE ;  /* 0x000000000000791b */ /* 0x006fea0003800000 */
.L_x_14349:
[----:B------:R-:W-:Y:S05]  /*19f40*/  BRA `(.L_x_14350) ;  /* 0xfffffff400007947 */ /* 0x000fea000383ffff */
.L_x_14351:
        /* <DEDUP_REMOVED lines=11> */
.L_x_14835:


//--------------------- .text._ZN5flash24flash_fwd_splitkv_kernelI23Flash_fwd_kernel_traitsILi64ELi64ELi128ELi4ELb0ELb0EN7cutlass6half_tE19Flash_kernel_traitsILi64ELi64ELi128ELi4ES3_EELb0ELb1ELb1ELb0ELb0ELb0ELb1ELb1EEEvNS_16Flash_fwd_paramsE --------------------------
	.section	.text._ZN5flash24flash_fwd_splitkv_kernelI23Flash_fwd_kernel_traitsILi64ELi64ELi128ELi4ELb0ELb0EN7cutlass6half_tE19Flash_kernel_traitsILi64ELi64ELi128ELi4ES3_EELb0ELb1ELb1ELb0ELb0ELb0ELb1ELb1EEEvNS_16Flash_fwd_paramsE,"ax",@progbits
	.align	128
        .global         _ZN5flash24flash_fwd_splitkv_kernelI23Flash_fwd_kernel_traitsILi64ELi64ELi128ELi4ELb0ELb0EN7cutlass6half_tE19Flash_kernel_traitsILi64ELi64ELi128ELi4ES3_EELb0ELb1ELb1ELb0ELb0ELb0ELb1ELb1EEEvNS_16Flash_fwd_paramsE
        .type           _ZN5flash24flash_fwd_splitkv_kernelI23Flash_fwd_kernel_traitsILi64ELi64ELi128ELi4ELb0ELb0EN7cutlass6half_tE19Flash_kernel_traitsILi64ELi64ELi128ELi4ES3_EELb0ELb1ELb1ELb0ELb0ELb0ELb1ELb1EEEvNS_16Flash_fwd_paramsE,@function
        .size           _ZN5flash24flash_fwd_splitkv_kernelI23Flash_fwd_kernel_traitsILi64ELi64ELi128ELi4ELb0ELb0EN7cutlass6half_tE19Flash_kernel_traitsILi64ELi64ELi128ELi4ES3_EELb0ELb1ELb1ELb0ELb0ELb0ELb1ELb1EEEvNS_16Flash_fwd_paramsE,(.L_x_14836 - _ZN5flash24flash_fwd_splitkv_kernelI23Flash_fwd_kernel_traitsILi64ELi64ELi128ELi4ELb0ELb0EN7cutlass6half_tE19Flash_kernel_traitsILi64ELi64ELi128ELi4ES3_EELb0ELb1ELb1ELb0ELb0ELb0ELb1ELb1EEEvNS_16Flash_fwd_paramsE)
        .other          _ZN5flash24flash_fwd_splitkv_kernelI23Flash_fwd_kernel_traitsILi64ELi64ELi128ELi4ELb0ELb0EN7cutlass6half_tE19Flash_kernel_traitsILi64ELi64ELi128ELi4ES3_EELb0ELb1ELb1ELb0ELb0ELb0ELb1ELb1EEEvNS_16Flash_fwd_paramsE,@"STO_CUDA_ENTRY STV_DEFAULT"
_ZN5flash24flash_fwd_splitkv_kernelI23Flash_fwd_kernel_traitsILi64ELi64ELi128ELi4ELb0ELb0EN7cutlass6half_tE19Flash_kernel_traitsILi64ELi64ELi128ELi4ES3_EELb0ELb1ELb1ELb0ELb0ELb0ELb1ELb1EEEvNS_16Flash_fwd_paramsE:
.text._ZN5flash24flash_fwd_splitkv_kernelI23Flash_fwd_kernel_traitsILi64ELi64ELi128ELi4ELb0ELb0EN7cutlass6half_tE19Flash_kernel_traitsILi64ELi64ELi128ELi4ES3_EELb0ELb1ELb1ELb0ELb0ELb0ELb1ELb1EEEvNS_16Flash_fwd_paramsE:
        /* <DEDUP_REMOVED lines=8> */
[----:B------:R-:W4:Y:S01]  /*0080*/  LDC.64 R100, c[0x0][0x348] ;  /* 0x0000d200ff647b82 */ /* 0x000f220000000a00 */
[----:B-1----:R-:W1:Y:S02]  /*0090*/  MUFU.RCP R2, R4 ;  /* 0x0000000400027308 */ /* 0x002e640000001000 */
[----:B-1----:R-:W-:-:S05]  /*00a0*/  VIADD R2, R2, 0xffffffe ;  /* 0x0ffffffe02027836 */ /* 0x002fca0000000000 */
[----:B------:R-:W1:Y:S01]  /*00b0*/  LDC R4, c[0x0][0x374] ;  /* 0x0000dd00ff047b82 */ /* 0x000e620000000800 */
[----:B------:R-:W5:Y:S02]  /*00c0*/  F2I.FTZ.U32.TRUNC.NTZ R3, R2 ;  /* 0x0000000200037305 */ /* 0x000f64000021f000 */
[----:B-----5:R-:W-:Y:S01]  /*00d0*/  IMAD.MOV R0, RZ, RZ, -R3 ;  /* 0x000000ffff007224 */ /* 0x020fe200078e0a03 */
        /* <DEDUP_REMOVED lines=15> */
[----:B------:R-:W-:Y:S05]  /*01d0*/  CALL.REL.NOINC `($_ZN5flash24flash_fwd_splitkv_kernelI23Flash_fwd_kernel_traitsILi64ELi64ELi128ELi4ELb0ELb0EN7cutlass6half_tE19Flash_kernel_traitsILi64ELi64ELi128ELi4ES3_EELb0ELb1ELb1ELb0ELb0ELb0ELb1ELb1EEEvNS_16Flash_fwd_paramsE$_ZN5flash30compute_attn_1rowblock_splitkvI23Flash_fwd_kernel_traitsILi64ELi64ELi128ELi4ELb0ELb0EN7cutlass6half_tE19Flash_kernel_traitsILi64ELi64ELi128ELi4ES3_EELb0ELb1ELb1ELb0ELb0ELb0ELb1ELb1ENS_16Flash_fwd_paramsEEEvRKT8_iiiii) ;  /* 0x0000000000087944 */ /* 0x000fea0003c00000 */
[----:B------:R-:W-:Y:S05]  /*01e0*/  BSYNC.RECONVERGENT B3 ;  /* 0x0000000000037941 */ /* 0x000fea0003800200 */
.L_x_14352:
[----:B------:R-:W-:Y:S05]  /*01f0*/  EXIT ;  /* 0x000000000000794d */ /* 0x000fea0003800000 */
        .type           $_ZN5flash24flash_fwd_splitkv_kernelI23Flash_fwd_kernel_traitsILi64ELi64ELi128ELi4ELb0ELb0EN7cutlass6half_tE19Flash_kernel_traitsILi64ELi64ELi128ELi4ES3_EELb0ELb1ELb1ELb0ELb0ELb0ELb1ELb1EEEvNS_16Flash_fwd_paramsE$_ZN5flash30compute_attn_1rowblock_splitkvI23Flash_fwd_kernel_traitsILi64ELi64ELi128ELi4ELb0ELb0EN7cutlass6half_tE19Flash_kernel_traitsILi64ELi64ELi128ELi4ES3_EELb0ELb1ELb1ELb0ELb0ELb0ELb1ELb1ENS_16Flash_fwd_paramsEEEvRKT8_iiiii,@function
        .size           $_ZN5flash24flash_fwd_splitkv_kernelI23Flash_fwd_kernel_traitsILi64ELi64ELi128ELi4ELb0ELb0EN7cutlass6half_tE19Flash_kernel_traitsILi64ELi64ELi128ELi4ES3_EELb0ELb1ELb1ELb0ELb0ELb0ELb1ELb1EEEvNS_16Flash_fwd_paramsE$_ZN5flash30compute_attn_1rowblock_splitkvI23Flash_fwd_kernel_traitsILi64ELi64ELi128ELi4ELb0ELb0EN7cutlass6half_tE19Flash_kernel_traitsILi64ELi64ELi128ELi4ES3_EELb0ELb1ELb1ELb0ELb0ELb0ELb1ELb1ENS_16Flash_fwd_paramsEEEvRKT8_iiiii,(.L_x_14836 - $_ZN5flash24flash_fwd_splitkv_kernelI23Flash_fwd_kernel_traitsILi64ELi64ELi128ELi4ELb0ELb0EN7cutlass6half_tE19Flash_kernel_traitsILi64ELi64ELi128ELi4ES3_EELb0ELb1ELb1ELb0ELb0ELb0ELb1ELb1EEEvNS_16Flash_fwd_paramsE$_ZN5flash30compute_attn_1rowblock_splitkvI23Flash_fwd_kernel_traitsILi64ELi64ELi128ELi4ELb0ELb0EN7cutlass6half_tE19Flash_kernel_traitsILi64ELi64ELi128ELi4ES3_EELb0ELb1ELb1ELb0ELb0ELb0ELb1ELb1ENS_16Flash_fwd_paramsEEEvRKT8_iiiii)
$_ZN5flash24flash_fwd_splitkv_kernelI23Flash_fwd_kernel_traitsILi64ELi64ELi128ELi4ELb0ELb0EN7cutlass6half_tE19Flash_kernel_traitsILi64ELi64ELi128ELi4ES3_EELb0ELb1ELb1ELb0ELb0ELb0ELb1ELb1EEEvNS_16Flash_fwd_paramsE$_ZN5flash30compute_attn_1rowblock_splitkvI23Flash_fwd_kernel_traitsILi64ELi64ELi128ELi4ELb0ELb0EN7cutlass6half_tE19Flash_kernel_traitsILi64ELi64ELi128ELi4ES3_EELb0ELb1ELb1ELb0ELb0ELb0ELb1ELb1ENS_16Flash_fwd_paramsEEEvRKT8_iiiii:
        /* <DEDUP_REMOVED lines=39> */
.L_x_14354:
[----:B------:R-:W-:Y:S05]  /*0470*/  BSYNC.RECONVERGENT B0 ;  /* 0x0000000000007941 */ /* 0x000fea0003800200 */
.L_x_14353:
[----:B------:R-:W-:Y:S04]  /*0480*/  BSSY.RECONVERGENT B0, `(.L_x_14355) ;  /* 0x0000007000007945 */ /* 0x000fe80003800200 */
[----:B------:R-:W-:Y:S05]  /*0490*/  @!P4 BRA `(.L_x_14356) ;  /* 0x000000000014c947 */ /* 0x000fea0003800000 */
[----:B------:R-:W2:Y:S02]  /*04a0*/  LD.E.U8 R7, desc[UR4][R100.64+0x1b2] ;  /* 0x0001b20464077980 */ /* 0x000ea4000c101100 */
[----:B--2---:R-:W-:-:S13]  /*04b0*/  ISETP.NE.AND P0, PT, R7, RZ, PT ;  /* 0x000000ff0700720c */ /* 0x004fda0003f05270 */
[----:B------:R-:W2:Y:S02]  /*04c0*/  @P0 LD.E R12, desc[UR4][R16.64+0x4] ;  /* 0x00000404100c0980 */ /* 0x000ea4000c101900 */
[----:B--2--5:R-:W-:-:S06]  /*04d0*/  @P0 IADD3 R73, PT, PT, R12, -R15, RZ ;  /* 0x8000000f0c490210 */ /* 0x024fcc0007ffe0ff */
[----:B------:R2:W5:Y:S02]  /*04e0*/  @!P0 LD.E R73, desc[UR4][R16.64] ;  /* 0x0000000410498980 */ /* 0x000564000c101900 */
.L_x_14356:
[----:B------:R-:W-:Y:S05]  /*04f0*/  BSYNC.RECONVERGENT B0 ;  /* 0x0000000000007941 */ /* 0x000fea0003800200 */
.L_x_14355:
[----:B------:R-:W-:Y:S01]  /*0500*/  BSSY.RECONVERGENT B1, `(.L_x_14357) ;  /* 0x0000012000017945 */ /* 0x000fe20003800200 */
[----:B-----5:R-:W-:Y:S02]  /*0510*/  @P3 IADD3 R177, PT, PT, R5, -R6, RZ ;  /* 0x8000000605b13210 */ /* 0x020fe40007ffe0ff */
[----:B------:R-:W-:Y:S01]  /*0520*/  IADD3 R73, PT, PT, R73, -R10, RZ ;  /* 0x8000000a49497210 */ /* 0x000fe20007ffe0ff */
[----:B------:R-:W-:Y:S06]  /*0530*/  @!P5 BRA `(.L_x_14358) ;  /* 0x000000000014d947 */ /* 0x000fec0003800000 */
[----:B------:R-:W-:-:S05]  /*0540*/  IADD3 R8, P0, PT, R8, R2, RZ ;  /* 0x0000000208087210 */ /* 0x000fca0007f1e0ff */
[----:B------:R-:W-:-:S05]  /*0550*/  IMAD.X R9, R9, 0x1, R0, P0 ;  /* 0x0000000109097824 */ /* 0x000fca00000e0600 */
[----:B------:R-:W3:Y:S02]  /*0560*/  LD.E R5, desc[UR4][R8.64] ;  /* 0x0000000408057980 */ /* 0x000ee4000c101900 */
[----:B---3--:R-:W-:Y:S01]  /*0570*/  IADD3 R60, PT, PT, R5, -R10, RZ ;  /* 0x8000000a053c7210 */ /* 0x008fe20007ffe0ff */
[----:B------:R-:W-:Y:S05]  /*0580*/  BRA `(.L_x_14359) ;  /* 0x0000000000247947 */ /* 0x000fea0003800000 */
.L_x_14358:
[----:B------:R-:W3:Y:S01]  /*0590*/  LD.E.64 R8, desc[UR4][R100.64+0x108] ;  /* 0x0001080464087980 */ /* 0x000ee2000c101b00 */
[----:B------:R-:W-:Y:S01]  /*05a0*/  BSSY.RECONVERGENT B0, `(.L_x_14360) ;  /* 0x0000006000007945 */ /* 0x000fe20003800200 */
[----:B------:R-:W-:Y:S01]  /*05b0*/  IMAD.MOV.U32 R60, RZ, RZ, RZ ;  /* 0x000000ffff3c7224 */ /* 0x000fe200078e00ff */
[----:B---3--:R-:W-:-:S04]  /*05c0*/  ISETP.NE.U32.AND P0, PT, R8, RZ, PT ;  /* 0x000000ff0800720c */ /* 0x008fc80003f05070 */
[----:B------:R-:W-:-:S13]  /*05d0*/  ISETP.NE.AND.EX P0, PT, R9, RZ, PT, P0 ;  /* 0x000000ff0900720c */ /* 0x000fda0003f05300 */
[----:B------:R-:W-:Y:S05]  /*05e0*/  @!P0 BRA `(.L_x_14361) ;  /* 0x0000000000048947 */ /* 0x000fea0003800000 */
[----:B------:R3:W5:Y:S02]  /*05f0*/  LD.E R60, desc[UR4][R100.64+0xbc] ;  /* 0x0000bc04643c7980 */ /* 0x000764000c101900 */
.L_x_14361:
[----:B------:R-:W-:Y:S05]  /*0600*/  BSYNC.RECONVERGENT B0 ;  /* 0x0000000000007941 */ /* 0x000fea0003800200 */
.L_x_14360:
[----:B-----5:R-:W-:Y:S02]  /*0610*/  IADD3 R60, PT, PT, R73, R60, RZ ;  /* 0x0000003c493c7210 */ /* 0x020fe40007ffe0ff */
.L_x_14359:
[----:B------:R-:W-:Y:S05]  /*0620*/  BSYNC.RECONVERGENT B1 ;  /* 0x0000000000017941 */ /* 0x000fea0003800200 */
.L_x_14357:
[----:B------:R-:W-:Y:S01]  /*0630*/  IMAD.SHL.U32 R176, R3, 0x40, RZ ;  /* 0x0000004003b07824 */ /* 0x000fe200078e00ff */
[----:B------:R-:W-:-:S04]  /*0640*/  MOV R175, 0x0 ;  /* 0x0000000000af7802 */ /* 0x000fc80000000f00 */
[----:B------:R-:W-:-:S13]  /*0650*/  ISETP.GT.AND P0, PT, R177, R176, PT ;  /* 0x000000b0b100720c */ /* 0x000fda0003f04270 */
[----:B-123--:R-:W-:Y:S05]  /*0660*/  @!P0 RET.REL.NODEC R174 `(_ZN5flash24flash_fwd_splitkv_kernelI23Flash_fwd_kernel_traitsILi64ELi64ELi128ELi4ELb0ELb0EN7cutlass6half_tE19Flash_kernel_traitsILi64ELi64ELi128ELi4ES3_EELb0ELb1ELb1ELb0ELb0ELb0ELb1ELb1EEEvNS_16Flash_fwd_paramsE) ;  /* 0xfffffff8ae648950 */ /* 0x00efea0003c3ffff */
        /* <DEDUP_REMOVED lines=36> */
[----:B------:R-:W-:Y:S01]  /*08b0*/  IMAD.MOV.U32 R9, RZ, RZ, R12 ;  /* 0x000000ffff097224 */ /* 0x000fe200078e000c */
[----:B------:R-:W-:-:S03]  /*08c0*/  IADD3 R12, PT, PT, R8, R176, -R177 ;  /* 0x000000b0080c7210 */ /* 0x000fc60007ffe8b1 */
[----:B------:R-:W-:Y:S01]  /*08d0*/  @!P1 IMAD.MOV R9, RZ, RZ, -R9 ;  /* 0x000000ffff099224 */ /* 0x000fe200078e0a09 */
[----:B----4-:R-:W-:Y:S02]  /*08e0*/  IADD3 R5, PT, PT, R12, 0x40, R5 ;  /* 0x000000400c057810 */ /* 0x010fe40007ffe005 */
[----:B------:R-:W-:Y:S02]  /*08f0*/  @!P0 LOP3.LUT R9, RZ, R4, RZ, 0x33, !PT ;  /* 0x00000004ff098212 */ /* 0x000fe400078e33ff */
[----:B------:R-:W-:Y:S02]  /*0900*/  SHF.R.S32.HI R12, RZ, 0x1f, R7 ;  /* 0x0000001fff0c7819 */ /* 0x000fe40000011407 */
[----:B------:R-:W-:Y:S01]  /*0910*/  SHF.R.S32.HI R4, RZ, 0x1f, R5 ;  /* 0x0000001fff047819 */ /* 0x000fe20000011405 */
[----:B------:R-:W-:Y:S01]  /*0920*/  IMAD R168, R9, UR8, RZ ;  /* 0x0000000809a87c24 */ /* 0x000fe2000f8e02ff */
[----:B------:R-:W-:Y:S02]  /*0930*/  LEA.HI R12, R12, R7, RZ, 0x7 ;  /* 0x000000070c0c7211 */ /* 0x000fe400078f38ff */
[----:B------:R-:W-:-:S02]  /*0940*/  LEA.HI R4, R4, R5, RZ, 0x7 ;  /* 0x0000000504047211 */ /* 0x000fc400078f38ff */
        /* <DEDUP_REMOVED lines=80> */
[----:B-1----:R-:W-:Y:S05]  /*0e50*/  @P0 RET.REL.NODEC R174 `(_ZN5flash24flash_fwd_splitkv_kernelI23Flash_fwd_kernel_traitsILi64ELi64ELi128ELi4ELb0ELb0EN7cutlass6half_tE19Flash_kernel_traitsILi64ELi64ELi128ELi4ES3_EELb0ELb1ELb1ELb0ELb0ELb0ELb1ELb1EEEvNS_16Flash_fwd_paramsE) ;  /* 0xfffffff0ae680950 */ /* 0x002fea0003c3ffff */
[----:B------:R-:W-:Y:S02]  /*0e60*/  MOV R5, 0xff800000 ;  /* 0xff80000000057802 */ /* 0x000fe40000000f00 */
[----:B------:R-:W-:-:S03]  /*0e70*/  MOV R175, 0x0 ;  /* 0x0000000000af7802 */ /* 0x000fc60000000f00 */
[----:B------:R1:W-:Y:S02]  /*0e80*/  ST.E desc[UR4][R2.64+0xe0], R5 ;  /* 0x0000e00502007985 */ /* 0x0003e4000c101904 */
[----:B-1----:R-:W-:Y:S05]  /*0e90*/  RET.REL.NODEC R174 `(_ZN5flash24flash_fwd_splitkv_kernelI23Flash_fwd_kernel_traitsILi64ELi64ELi128ELi4ELb0ELb0EN7cutlass6half_tE19Flash_kernel_traitsILi64ELi64ELi128ELi4ES3_EELb0ELb1ELb1ELb0ELb0ELb0ELb1ELb1EEEvNS_16Flash_fwd_paramsE) ;  /* 0xfffffff0ae587950 */ /* 0x002fea0003c3ffff */
.L_x_14362:
        /* <DEDUP_REMOVED lines=102> */
.L_x_14364:
        /* <DEDUP_REMOVED lines=39> */
[----:B------:R-:W-:Y:S01]  /*1770*/  @P0 IMAD.WIDE.U32 R20, R164, R9, RZ ;  /* 0x00000009a4140225 */ /* 0x000fe200078e00ff */
[----:B------:R-:W-:-:S03]  /*1780*/  LEA R11, R59, 0xffffff80, 0x7 ;  /* 0xffffff803b0b7811 */ /* 0x000fc600078e38ff */
[----:B------:R-:W-:Y:S01]  /*1790*/  @P0 IMAD R0, R165, R9, RZ ;  /* 0x00000009a5000224 */ /* 0x000fe200078e02ff */
[----:B------:R-:W-:Y:S02]  /*17a0*/  @!P0 MOV R12, R22 ;  /* 0x00000016000c8202 */ /* 0x000fe40000000f00 */
[----:B------:R-:W-:Y:S02]  /*17b0*/  @!P1 IADD3 R4, PT, PT, R4, 0x1, RZ ;  /* 0x0000000104049810 */ /* 0x000fe40007ffe0ff */
        /* <DEDUP_REMOVED lines=15> */
[----:B------:R-:W-:Y:S01]  /*18b0*/  @!P0 IADD3 R15, PT, PT, R13, R0, RZ ;  /* 0x000000000d0f8210 */ /* 0x000fe20007ffe0ff */
[----:B------:R-:W-:Y:S01]  /*18c0*/  @!P0 IMAD R0, R17, R8, RZ ;  /* 0x0000000811008224 */ /* 0x000fe200078e02ff */
[----:B------:R-:W-:Y:S02]  /*18d0*/  @!P0 SHF.R.S32.HI R5, RZ, 0x1f, R8 ;  /* 0x0000001fff058819 */ /* 0x000fe40000011408 */
[----:B------:R-:W-:Y:S02]  /*18e0*/  @!P0 MOV R14, R12 ;  /* 0x0000000c000e8202 */ /* 0x000fe40000000f00 */
[----:B------:R-:W-:Y:S01]  /*18f0*/  IADD3 R21, PT, PT, R21, R2, RZ ;  /* 0x0000000215157210 */ /* 0x000fe20007ffe0ff */
        /* <DEDUP_REMOVED lines=14> */
.L_x_14365:
[----:B------:R-:W-:Y:S05]  /*19e0*/  BSYNC.RECONVERGENT B0 ;  /* 0x0000000000007941 */ /* 0x000fea0003800200 */
.L_x_14363:
        /* <DEDUP_REMOVED lines=42> */
[----:B------:R-:W-:Y:S02]  /*1c90*/  SHF.R.U32.HI R128, RZ, 0x3, R65 ;  /* 0x00000003ff807819 */ /* 0x000fe40000011641 */
[----:B------:R-:W-:Y:S01]  /*1ca0*/  SHF.R.S32.HI R125, RZ, 0x1f, R178 ;  /* 0x0000001fff7d7819 */ /* 0x000fe200000114b2 */
[C---:B------:R-:W-:Y:S02]  /*1cb0*/  IMAD R20, R11.reuse, R167, R20 ;  /* 0x000000a70b147224 */ /* 0x040fe400078e0214 */
[----:B------:R-:W-:-:S04]  /*1cc0*/  IMAD.WIDE.U32 R28, R11, R166, R28 ;  /* 0x000000a60b1c7225 */ /* 0x000fc800078e001c */
[----:B------:R-:W-:Y:S02]  /*1cd0*/  IMAD.IADD R21, R29, 0x1, R20 ;  /* 0x000000011d157824 */ /* 0x000fe400078e0214 */
[----:B------:R-:W-:Y:S01]  /*1ce0*/  IMAD.MOV.U32 R20, RZ, RZ, R28 ;  /* 0x000000ffff147224 */ /* 0x000fe200078e001c */
[----:B------:R-:W1:Y:S03]  /*1cf0*/  S2UR UR6, SR_CgaCtaId ;  /* 0x00000000000679c3 */ /* 0x000e660000008800 */
[----:B------:R-:W-:-:S04]  /*1d00*/  IMAD.WIDE.U32 R20, R8, R24, R20 ;  /* 0x0000001808147225 */ /* 0x000fc800078e0014 */
        /* <DEDUP_REMOVED lines=9> */
[----:B-1----:R-:W-:Y:S01]  /*1da0*/  ULEA UR6, UR6, UR7, 0x18 ;  /* 0x0000000706067291 */ /* 0x002fe2000f8ec0ff */
[----:B------:R-:W-:Y:S01]  /*1db0*/  SHF.L.U32 R78, R65, 0x2, RZ ;  /* 0x00000002414e7819 */ /* 0x000fe200000006ff */
[----:B------:R-:W-:Y:S01]  /*1dc0*/  VIADD R61, R59, 0xffffffff ;  /* 0xffffffff3b3d7836 */ /* 0x000fe20000000000 */
[----:B------:R-:W-:-:S03]  /*1dd0*/  SHF.R.U32.HI R66, RZ, 0x4, R65 ;  /* 0x00000004ff427819 */ /* 0x000fc60000011641 */
[----:B------:R-:W-:Y:S01]  /*1de0*/  LEA R58, R58, UR6, 0x1 ;  /* 0x000000063a3a7c11 */ /* 0x000fe2000f8e08ff */
[C---:B------:R-:W-:Y:S01]  /*1df0*/  IMAD.SHL.U32 R71, R164.reuse, 0x10, RZ ;  /* 0x00000010a4477824 */ /* 0x040fe200078e00ff */
[----:B------:R-:W-:Y:S01]  /*1e00*/  SHF.L.U64.HI R72, R164, 0x4, R165 ;  /* 0x00000004a4487819 */ /* 0x000fe200000102a5 */
[----:B------:R-:W-:Y:S01]  /*1e10*/  IMAD.SHL.U32 R57, R61, 0x80, RZ ;  /* 0x000000803d397824 */ /* 0x000fe200078e00ff */
        /* <DEDUP_REMOVED lines=13> */
[----:B------:R-:W-:-:S04]  /*1ef0*/  IMAD R7, R23, R178, RZ ;  /* 0x000000b217077224 */ /* 0x000fc800078e02ff */
[----:B------:R-:W-:Y:S02]  /*1f00*/  IMAD.X R27, RZ, RZ, R18, P1 ;  /* 0x000000ffff1b7224 */ /* 0x000fe400008e0612 */
[----:B------:R-:W-:-:S04]  /*1f10*/  IMAD.WIDE.U32 R18, R3, 0x40, R128 ;  /* 0x0000004003127825 */ /* 0x000fc800078e0080 */
[----:B------:R-:W-:Y:S02]  /*1f20*/  IMAD R7, R22, R125, R7 ;  /* 0x0000007d16077224 */ /* 0x000fe400078e0207 */
[----:B------:R-:W-:Y:S01]  /*1f30*/  IMAD.WIDE.U32 R26, R178, R22, R26 ;  /* 0x00000016b21a7225 */ /* 0x000fe200078e001a */
[----:B------:R-:W-:-:S03]  /*1f40*/  SHF.R.S32.HI R6, RZ, 0x1f, R8 ;  /* 0x0000001fff067819 */ /* 0x000fc60000011408 */
[----:B------:R-:W-:Y:S02]  /*1f50*/  IMAD R3, R19, R134, RZ ;  /* 0x0000008613037224 */ /* 0x000fe400078e02ff */
[----:B------:R-:W-:Y:S02]  /*1f60*/  IMAD.IADD R27, R27, 0x1, R7 ;  /* 0x000000011b1b7824 */ /* 0x000fe400078e0207 */
[----:B------:R-:W-:Y:S01]  /*1f70*/  IMAD R9, R25, R8, RZ ;  /* 0x0000000819097224 */ /* 0x000fe200078e02ff */
        /* <DEDUP_REMOVED lines=15> */
[----:B------:R-:W-:Y:S02]  /*2070*/  VIMNMX R74, PT, PT, R168, R5, !PT ;  /* 0x00000005a84a7248 */ /* 0x000fe40007fe0100 */
[----:B------:R-:W-:Y:S02]  /*2080*/  LEA.HI.X R173, R20, R15, R173, 0x1, P0 ;  /* 0x0000000f14ad7211 */ /* 0x000fe400000f0cad */
[----:B------:R-:W-:Y:S01]  /*2090*/  ISETP.GT.AND P0, PT, R59, R74, PT ;  /* 0x0000004a3b00720c */ /* 0x000fe20003f04270 */
[----:B------:R-:W-:Y:S01]  /*20a0*/  IMAD.WIDE.U32 R22, R128, R164, R22 ;  /* 0x000000a480167225 */ /* 0x000fe200078e0016 */
[----:B------:R-:W-:-:S03]  /*20b0*/  SHF.R.U32.HI R3, RZ, 0x1, R65 ;  /* 0x00000001ff037819 */ /* 0x000fc60000011641 */
[----:B------:R-:W-:Y:S01]  /*20c0*/  IMAD.IADD R169, R23, 0x1, R169 ;  /* 0x0000000117a97824 */ /* 0x000fe200078e02a9 */
        /* <DEDUP_REMOVED lines=120> */
.L_x_14405:
        /* <DEDUP_REMOVED lines=161> */
.L_x_14368:
        /* <DEDUP_REMOVED lines=72> */
.L_x_14372:
[----:B------:R-:W-:Y:S05]  /*36e0*/  BSYNC.RECONVERGENT B0 ;  /* 0x0000000000007941 */ /* 0x000fea0003800200 */
.L_x_14371:
        /* <DEDUP_REMOVED lines=55> */
.L_x_14374:
[----:B------:R-:W-:Y:S05]  /*3a60*/  BSYNC.RECONVERGENT B0 ;  /* 0x0000000000007941 */ /* 0x000fea0003800200 */
.L_x_14373:
        /* <DEDUP_REMOVED lines=57> */
.L_x_14376:
[----:B------:R-:W-:Y:S05]  /*3e00*/  BSYNC.RECONVERGENT B0 ;  /* 0x0000000000007941 */ /* 0x000fea0003800200 */
.L_x_14375:
        /* <DEDUP_REMOVED lines=61> */
.L_x_14378:
[----:B------:R-:W-:Y:S05]  /*41e0*/  BSYNC.RECONVERGENT B0 ;  /* 0x0000000000007941 */ /* 0x000fea0003800200 */
.L_x_14377:
        /* <DEDUP_REMOVED lines=66> */
.L_x_14380:
[----:B------:R-:W-:Y:S05]  /*4610*/  BSYNC.RECONVERGENT B0 ;  /* 0x0000000000007941 */ /* 0x000fea0003800200 */
.L_x_14379:
        /* <DEDUP_REMOVED lines=57> */
.L_x_14382:
[----:B------:R-:W-:Y:S05]  /*49b0*/  BSYNC.RECONVERGENT B0 ;  /* 0x0000000000007941 */ /* 0x000fea0003800200 */
.L_x_14381:
        /* <DEDUP_REMOVED lines=59> */
.L_x_14384:
[----:B------:R-:W-:Y:S05]  /*4d70*/  BSYNC.RECONVERGENT B0 ;  /* 0x0000000000007941 */ /* 0x000fea0003800200 */
.L_x_14383:
        /* <DEDUP_REMOVED lines=59> */
.L_x_14386:
[----:B------:R-:W-:Y:S05]  /*5130*/  BSYNC.RECONVERGENT B0 ;  /* 0x0000000000007941 */ /* 0x000fea0003800200 */
.L_x_14385:
[----:B------:R-:W5:Y:S02]  /*5140*/  LD.E R3, desc[UR4][R100.64+0xd0] ;  /* 0x0000d00464037980 */ /* 0x000f64000c101900 */
[----:B-----5:R-:W-:Y:S05]  /*5150*/  IMAD.U32 R3, R3, -0x40, RZ ;  /* 0xffffffc003037824 */ /* 0x020fea00078e00ff */
[C---:B------:R-:W-:Y:S02]  /*5160*/  LEA R14, P1, R3.reuse, R14, 0x1 ;  /* 0x0000000e030e7211 */ /* 0x040fe400078208ff */
[C---:B------:R-:W-:Y:S02]  /*5170*/  LEA R50, P0, R3.reuse, R50, 0x1 ;  /* 0x0000003203327211 */ /* 0x040fe400078008ff */
[C---:B------:R-:W-:Y:S02]  /*5180*/  LEA.HI.X.SX32 R15, R3.reuse, R15, 0x1, P1 ;  /* 0x0000000f030f7211 */ /* 0x040fe400008f0eff */
[----:B------:R-:W-:Y:S01]  /*5190*/  LEA.HI.X.SX32 R51, R3, R51, 0x1, P0 ;  /* 0x0000003303337211 */ /* 0x000fe200000f0eff */
[----:B------:R-:W-:Y:S05]  /*51a0*/  BRA `(.L_x_14369) ;  /* 0x0000003000447947 */ /* 0x000fea0003800000 */
.L_x_14370:
        /* <DEDUP_REMOVED lines=99> */
.L_x_14388:
[----:B------:R-:W-:Y:S05]  /*57e0*/  BSYNC.RECONVERGENT B0 ;  /* 0x0000000000007941 */ /* 0x000fea0003800200 */
.L_x_14387:
        /* <DEDUP_REMOVED lines=96> */
.L_x_14390:
[----:B------:R-:W-:Y:S05]  /*5df0*/  BSYNC.RECONVERGENT B0 ;  /* 0x0000000000007941 */ /* 0x000fea0003800200 */
.L_x_14389:
        /* <DEDUP_REMOVED lines=97> */
.L_x_14392:
[----:B------:R-:W-:Y:S05]  /*6410*/  BSYNC.RECONVERGENT B0 ;  /* 0x0000000000007941 */ /* 0x000fea0003800200 */
.L_x_14391:
        /* <DEDUP_REMOVED lines=96> */
.L_x_14394:
[----:B------:R-:W-:Y:S05]  /*6a20*/  BSYNC.RECONVERGENT B0 ;  /* 0x0000000000007941 */ /* 0x000fea0003800200 */
.L_x_14393:
        /* <DEDUP_REMOVED lines=94> */
.L_x_14396:
[----:B------:R-:W-:Y:S05]  /*7010*/  BSYNC.RECONVERGENT B0 ;  /* 0x0000000000007941 */ /* 0x000fea0003800200 */
.L_x_14395:
        /* <DEDUP_REMOVED lines=99> */
.L_x_14398:
[----:B------:R-:W-:Y:S05]  /*7650*/  BSYNC.RECONVERGENT B0 ;  /* 0x0000000000007941 */ /* 0x000fea0003800200 */
.L_x_14397:
        /* <DEDUP_REMOVED lines=95> */
.L_x_14400:
[----:B------:R-:W-:Y:S05]  /*7c50*/  BSYNC.RECONVERGENT B0 ;  /* 0x0000000000007941 */ /* 0x000fea0003800200 */
.L_x_14399:
        /* <DEDUP_REMOVED lines=95> */
.L_x_14402:
[----:B------:R-:W-:Y:S05]  /*8250*/  BSYNC.RECONVERGENT B0 ;  /* 0x0000000000007941 */ /* 0x000fea0003800200 */
.L_x_14401:
[----:B------:R-:W5:Y:S02]  /*8260*/  LD.E R3, desc[UR4][R100.64+0xd0] ;  /* 0x0000d00464037980 */ /* 0x000f64000c101900 */
[----:B-----5:R-:W-:Y:S05]  /*8270*/  IMAD.U32 R3, R3, -0x40, RZ ;  /* 0xffffffc003037824 */ /* 0x020fea00078e00ff */
[C---:B------:R-:W-:Y:S02]  /*8280*/  LEA R90, P1, R3.reuse, R90, 0x1 ;  /* 0x0000005a035a7211 */ /* 0x040fe400078208ff */
[C---:B------:R-:W-:Y:S02]  /*8290*/  LEA R88, P0, R3.reuse, R88, 0x1 ;  /* 0x0000005803587211 */ /* 0x040fe400078008ff */
[C---:B------:R-:W-:Y:S02]  /*82a0*/  LEA.HI.X.SX32 R91, R3.reuse, R91, 0x1, P1 ;  /* 0x0000005b035b7211 */ /* 0x040fe400008f0eff */
[----:B------:R-:W-:Y:S09]  /*82b0*/  LEA.HI.X.SX32 R89, R3, R89, 0x1, P0 ;  /* 0x0000005903597211 */ /* 0x000ff200000f0eff */
.L_x_14369:
[----:B------:R-:W-:Y:S05]  /*82c0*/  BSYNC.RECONVERGENT B1 ;  /* 0x0000000000017941 */ /* 0x000fea0003800200 */
.L_x_14367:
        /* <DEDUP_REMOVED lines=101> */
.L_x_14404:
[----:B------:R-:W-:Y:S05]  /*8920*/  BSYNC.RECONVERGENT B0 ;  /* 0x0000000000007941 */ /* 0x000fea0003800200 */
.L_x_14403:
[----:B------:R-:W-:Y:S11]  /*8930*/  LOP3.LUT P0, RZ, R180, 0x20, RZ, 0xc0, !PT ;  /* 0x00000020b4ff7812 */ /* 0x000ff6000780c0ff */
[----:B------:R-:W-:Y:S02]  /*8940*/  @!UPT UIADD3 URZ, UPT, UPT, URZ, URZ, URZ ;  /* 0x000000fffffff290 */ /* 0x000fe4000fffe0ff */
[----:B------:R-:W-:Y:S05]  /*8950*/  @P0 BRA `(.L_x_14405) ;  /* 0xffffff9c00bc0947 */ /* 0x000fea000383ffff */
.L_x_14366:
        /* <DEDUP_REMOVED lines=19> */
.L_x_14410:
[----:B------:R2:W-:Y:S02]  /*8a90*/  STS.128 [R58], RZ ;  /* 0x000000ff3a007388 */ /* 0x0005e40000000c00 */
.L_x_14409:
[----:B------:R-:W-:Y:S05]  /*8aa0*/  BSYNC.RECONVERGENT B0 ;  /* 0x0000000000007941 */ /* 0x000fea0003800200 */
.L_x_14408:
        /* <DEDUP_REMOVED lines=17> */
.L_x_14412:
[----:B------:R-:W-:Y:S05]  /*8bc0*/  BSYNC.RECONVERGENT B0 ;  /* 0x0000000000007941 */ /* 0x000fea0003800200 */
.L_x_14411:
        /* <DEDUP_REMOVED lines=11> */
.L_x_14414:
[----:B------:R-:W-:Y:S05]  /*8c80*/  BSYNC.RECONVERGENT B0 ;  /* 0x0000000000007941 */ /* 0x000fea0003800200 */
.L_x_14413:
        /* <DEDUP_REMOVED lines=11> */
.L_x_14407:
        /* <DEDUP_REMOVED lines=82> */
.L_x_14421:
[----:B------:R-:W-:Y:S05]  /*9260*/  BSYNC.RECONVERGENT B0 ;  /* 0x0000000000007941 */ /* 0x000fea0003800200 */
.L_x_14420:
[----:B-----5:R3:W-:Y:S01]  /*9270*/  STS.128 [R58], R12 ;  /* 0x0000000c3a007388 */ /* 0x0207e20000000c00 */
[----:B------:R-:W-:Y:S05]  /*9280*/  BRA `(.L_x_14418) ;  /* 0x0000000000047947 */ /* 0x000fea0003800000 */
.L_x_14419:
[----:B------:R2:W-:Y:S02]  /*9290*/  STS.128 [R58], RZ ;  /* 0x000000ff3a007388 */ /* 0x0005e40000000c00 */
.L_x_14418:
[----:B------:R-:W-:Y:S05]  /*92a0*/  BSYNC.RECONVERGENT B1 ;  /* 0x0000000000017941 */ /* 0x000fea0003800200 */
.L_x_14417:
        /* <DEDUP_REMOVED lines=61> */
.L_x_14425:
[----:B------:R-:W-:Y:S05]  /*9680*/  BSYNC.RECONVERGENT B0 ;  /* 0x0000000000007941 */ /* 0x000fea0003800200 */
.L_x_14424:
[----:B-----5:R1:W-:Y:S02]  /*9690*/  STS.128 [R58+0x800], R12 ;  /* 0x0008000c3a007388 */ /* 0x0203e40000000c00 */
.L_x_14423:
[----:B------:R-:W-:Y:S05]  /*96a0*/  BSYNC.RECONVERGENT B1 ;  /* 0x0000000000017941 */ /* 0x000fea0003800200 */
.L_x_14422:
        /* <DEDUP_REMOVED lines=62> */
.L_x_14429:
[----:B------:R-:W-:Y:S05]  /*9a90*/  BSYNC.RECONVERGENT B0 ;  /* 0x0000000000007941 */ /* 0x000fea0003800200 */
.L_x_14428:
[----:B-----5:R1:W-:Y:S02]  /*9aa0*/  STS.128 [R58+0x1000], R12 ;  /* 0x0010000c3a007388 */ /* 0x0203e40000000c00 */
.L_x_14427:
[----:B------:R-:W-:Y:S05]  /*9ab0*/  BSYNC.RECONVERGENT B1 ;  /* 0x0000000000017941 */ /* 0x000fea0003800200 */
.L_x_14426:
        /* <DEDUP_REMOVED lines=60> */
.L_x_14431:
[----:B------:R-:W-:Y:S05]  /*9e80*/  BSYNC.RECONVERGENT B0 ;  /* 0x0000000000007941 */ /* 0x000fea0003800200 */
.L_x_14430:
[----:B-----5:R1:W-:Y:S01]  /*9e90*/  STS.128 [R58+0x1800], R12 ;  /* 0x0018000c3a007388 */ /* 0x0203e20000000c00 */
[----:B------:R-:W-:Y:S05]  /*9ea0*/  BRA `(.L_x_14415) ;  /* 0x0000001400ec7947 */ /* 0x000fea0003800000 */
.L_x_14416:
        /* <DEDUP_REMOVED lines=93> */
.L_x_14436:
[----:B------:R-:W-:Y:S05]  /*a480*/  BSYNC.RECONVERGENT B0 ;  /* 0x0000000000007941 */ /* 0x000fea0003800200 */
.L_x_14435:
[----:B-----5:R2:W-:Y:S01]  /*a490*/  STS.128 [R58], R20 ;  /* 0x000000143a007388 */ /* 0x0205e20000000c00 */
[----:B------:R-:W-:Y:S05]  /*a4a0*/  BRA `(.L_x_14433) ;  /* 0x0000000000047947 */ /* 0x000fea0003800000 */
.L_x_14434:
[----:B------:R3:W-:Y:S02]  /*a4b0*/  STS.128 [R58], RZ ;  /* 0x000000ff3a007388 */ /* 0x0007e40000000c00 */
.L_x_14433:
[----:B------:R-:W-:Y:S05]  /*a4c0*/  BSYNC.RECONVERGENT B1 ;  /* 0x0000000000017941 */ /* 0x000fea0003800200 */
.L_x_14432:
        /* <DEDUP_REMOVED lines=90> */
.L_x_14440:
[----:B------:R-:W-:Y:S05]  /*aa70*/  BSYNC.RECONVERGENT B0 ;  /* 0x0000000000007941 */ /* 0x000fea0003800200 */
.L_x_14439:
[----:B-----5:R4:W-:Y:S02]  /*aa80*/  STS.128 [R58+0x800], R20 ;  /* 0x000800143a007388 */ /* 0x0209e40000000c00 */
.L_x_14438:
[----:B------:R-:W-:Y:S05]  /*aa90*/  BSYNC.RECONVERGENT B1 ;  /* 0x0000000000017941 */ /* 0x000fea0003800200 */
.L_x_14437:
        /* <DEDUP_REMOVED lines=91> */
.L_x_14444:
[----:B------:R-:W-:Y:S05]  /*b050*/  BSYNC.RECONVERGENT B0 ;  /* 0x0000000000007941 */ /* 0x000fea0003800200 */
.L_x_14443:
[----:B-----5:R4:W-:Y:S02]  /*b060*/  STS.128 [R58+0x1000], R20 ;  /* 0x001000143a007388 */ /* 0x0209e40000000c00 */
.L_x_14442:
[----:B------:R-:W-:Y:S05]  /*b070*/  BSYNC.RECONVERGENT B1 ;  /* 0x0000000000017941 */ /* 0x000fea0003800200 */
.L_x_14441:
        /* <DEDUP_REMOVED lines=92> */
.L_x_14446:
[----:B------:R-:W-:Y:S05]  /*b640*/  BSYNC.RECONVERGENT B0 ;  /* 0x0000000000007941 */ /* 0x000fea0003800200 */
.L_x_14445:
[----:B-----5:R2:W-:Y:S02]  /*b650*/  STS.128 [R58+0x1800], R20 ;  /* 0x001800143a007388 */ /* 0x0205e40000000c00 */
.L_x_14415:
[----:B------:R-:W-:Y:S05]  /*b660*/  BSYNC.RECONVERGENT B2 ;  /* 0x0000000000027941 */ /* 0x000fea0003800200 */
.L_x_14406:
        /* <DEDUP_REMOVED lines=12> */
.L_x_14449:
[----:B------:R1:W-:Y:S02]  /*b730*/  STS.128 [R58+0x2000], RZ ;  /* 0x002000ff3a007388 */ /* 0x0003e40000000c00 */
.L_x_14448:
[----:B------:R-:W-:Y:S05]  /*b740*/  BSYNC.RECONVERGENT B0 ;  /* 0x0000000000007941 */ /* 0x000fea0003800200 */
.L_x_14447:
[----:B------:R-:W-:Y:S01]  /*b750*/  ISETP.GE.AND P1, PT, R0, R3, PT ;  /* 0x000000030000720c */ /* 0x000fe20003f26270 */
[C---:B------:R-:W-:Y:S01]  /*b760*/  IMAD.SHL.U32 R133, R71.reuse, 0x2, RZ ;  /* 0x0000000247857824 */ /* 0x040fe200078e00ff */
[----:B------:R-:W-:Y:S01]  /*b770*/  SHF.L.U64.HI R2, R71, 0x1, R72 ;  /* 0x0000000147027819 */ /* 0x000fe20000010248 */
[----:B------:R-:W-:Y:S03]  /*b780*/  BSSY.RECONVERGENT B0, `(.L_x_14450) ;  /* 0x000000c000007945 */ /* 0x000fe60003800200 */
[----:B--23--:R-:W-:-:S05]  /*b790*/  IADD3 R14, P0, PT, R133, R170, RZ ;  /* 0x000000aa850e7210 */ /* 0x00cfca0007f1e0ff */
        /* <DEDUP_REMOVED lines=9> */
.L_x_14452:
[----:B------:R3:W-:Y:S02]  /*b830*/  STS.128 [R58+0x2800], RZ ;  /* 0x002800ff3a007388 */ /* 0x0007e40000000c00 */
.L_x_14451:
[----:B------:R-:W-:Y:S05]  /*b840*/  BSYNC.RECONVERGENT B0 ;  /* 0x0000000000007941 */ /* 0x000fea0003800200 */
.L_x_14450:
        /* <DEDUP_REMOVED lines=12> */
.L_x_14455:
[----:B------:R1:W-:Y:S02]  /*b910*/  STS.128 [R58+0x3000], RZ ;  /* 0x003000ff3a007388 */ /* 0x0003e40000000c00 */
.L_x_14454:
[----:B------:R-:W-:Y:S05]  /*b920*/  BSYNC.RECONVERGENT B0 ;  /* 0x0000000000007941 */ /* 0x000fea0003800200 */
.L_x_14453:
        /* <DEDUP_REMOVED lines=12> */
.L_x_14458:
[----:B------:R1:W-:Y:S02]  /*b9f0*/  STS.128 [R58+0x3800], RZ ;  /* 0x003800ff3a007388 */ /* 0x0003e40000000c00 */
.L_x_14457:
[----:B------:R-:W-:Y:S05]  /*ba00*/  BSYNC.RECONVERGENT B0 ;  /* 0x0000000000007941 */ /* 0x000fea0003800200 */
.L_x_14456:
        /* <DEDUP_REMOVED lines=16> */
.L_x_14461:
[----:B------:R1:W-:Y:S02]  /*bb10*/  STS.128 [R58+0x4000], RZ ;  /* 0x004000ff3a007388 */ /* 0x0003e40000000c00 */
.L_x_14460:
[----:B------:R-:W-:Y:S05]  /*bb20*/  BSYNC.RECONVERGENT B0 ;  /* 0x0000000000007941 */ /* 0x000fea0003800200 */
.L_x_14459:
        /* <DEDUP_REMOVED lines=13> */
.L_x_14464:
[----:B------:R1:W-:Y:S02]  /*bc00*/  STS.128 [R58+0x4800], RZ ;  /* 0x004800ff3a007388 */ /* 0x0003e40000000c00 */
.L_x_14463:
[----:B------:R-:W-:Y:S05]  /*bc10*/  BSYNC.RECONVERGENT B0 ;  /* 0x0000000000007941 */ /* 0x000fea0003800200 */
.L_x_14462:
        /* <DEDUP_REMOVED lines=16> */
.L_x_14467:
[----:B------:R1:W-:Y:S02]  /*bd20*/  STS.128 [R58+0x5000], RZ ;  /* 0x005000ff3a007388 */ /* 0x0003e40000000c00 */
.L_x_14466:
[----:B------:R-:W-:Y:S05]  /*bd30*/  BSYNC.RECONVERGENT B0 ;  /* 0x0000000000007941 */ /* 0x000fea0003800200 */
.L_x_14465:
[----:B------:R-:W-:Y:S01]  /*bd40*/  VIADD R128, R128, 0x70 ;  /* 0x0000007080807836 */ /* 0x000fe20000000000 */
[----:B------:R-:W-:Y:S01]  /*bd50*/  BSSY.RECONVERGENT B0, `(.L_x_14468) ;  /* 0x0000010000007945 */ /* 0x000fe20003800200 */
[----:B-1----:R-:W-:-:S03]  /*bd60*/  IMAD.SHL.U32 R8, R65, 0x20, RZ ;  /* 0x0000002041087824 */ /* 0x002fc600078e00ff */
[----:B------:R-:W-:Y:S02]  /*bd70*/  ISETP.GE.AND P0, PT, R128, R3, PT ;  /* 0x000000038000720c */ /* 0x000fe40003f06270 */
[----:B------:R-:W-:-:S11]  /*bd80*/  LOP3.LUT R163, R63, 0x7c00, R8, 0xf8, !PT ;  /* 0x00007c003fa37812 */ /* 0x000fd600078ef808 */
        /* <DEDUP_REMOVED lines=11> */
.L_x_14470:
[----:B------:R1:W-:Y:S02]  /*be40*/  STS.128 [R58+0x5800], RZ ;  /* 0x005800ff3a007388 */ /* 0x0003e40000000c00 */
.L_x_14469:
[----:B------:R-:W-:Y:S05]  /*be50*/  BSYNC.RECONVERGENT B0 ;  /* 0x0000000000007941 */ /* 0x000fea0003800200 */
.L_x_14468:
[----:B------:R-:W1:Y:S04]  /*be60*/  LD.E.64 R16, desc[UR4][R100.64+0x1c0] ;  /* 0x0001c00464107980 */ /* 0x000e68000c101b00 */
[----:B------:R-:W3:Y:S01]  /*be70*/  LD.E.64 R8, desc[UR4][R100.64+0x1b8] ;  /* 0x0001b80464087980 */ /* 0x000ee2000c101b00 */
[----:B------:R-:W-:-:S03]  /*be80*/  MOV R124, R178 ;  /* 0x000000b2007c7202 */ /* 0x000fc60000000f00 */
[----:B------:R-:W4:Y:S04]  /*be90*/  LD.E R5, desc[UR4][R100.64+0xd8] ;  /* 0x0000d80464057980 */ /* 0x000f28000c101900 */
[----:B------:R-:W0:Y:S04]  /*bea0*/  LDGDEPBAR ;  /* 0x00000000000079af */ /* 0x000e280000000000 */
[----:B------:R1:W5:Y:S04]  /*beb0*/  LD.E R134, desc[UR4][R100.64+0x184] ;  /* 0x0001840464867980 */ /* 0x000368000c101900 */
[----:B------:R1:W5:Y:S02]  /*bec0*/  LD.E R102, desc[UR4][R100.64+0x188] ;  /* 0x0001880464667980 */ /* 0x000364000c101900 */
[----:B-12---:R-:W-:-:S04]  /*bed0*/  IMAD.WIDE.U32 R14, R179, R16, R124 ;  /* 0x00000010b30e7225 */ /* 0x006fc800078e007c */
        /* <DEDUP_REMOVED lines=8> */
[----:B------:R-:W-:Y:S01]  /*bf60*/  SHF.L.U32 R132, R65, 0x1, RZ ;  /* 0x0000000141847819 */ /* 0x000fe200000006ff */
        /* <DEDUP_REMOVED lines=10> */
.L_x_14473:
[----:B------:R2:W-:Y:S01]  /*c010*/  STS.128 [R58+0x6000], RZ ;  /* 0x006000ff3a007388 */ /* 0x0005e20000000c00 */
[----:B------:R-:W-:Y:S05]  /*c020*/  BRA `(.L_x_14474) ;  /* 0x0000000000047947 */ /* 0x000fea0003800000 */
.L_x_14472:
[----:B------:R1:W-:Y:S02]  /*c030*/  STS.128 [R58+0x6000], RZ ;  /* 0x006000ff3a007388 */ /* 0x0003e40000000c00 */
.L_x_14474:
[----:B------:R-:W-:Y:S05]  /*c040*/  BSYNC.RECONVERGENT B0 ;  /* 0x0000000000007941 */ /* 0x000fea0003800200 */
.L_x_14471:
        /* <DEDUP_REMOVED lines=15> */
.L_x_14477:
[----:B------:R1:W-:Y:S02]  /*c140*/  STS.128 [R58+0x6800], RZ ;  /* 0x006800ff3a007388 */ /* 0x0003e40000000c00 */
.L_x_14476:
[----:B------:R-:W-:Y:S05]  /*c150*/  BSYNC.RECONVERGENT B0 ;  /* 0x0000000000007941 */ /* 0x000fea0003800200 */
.L_x_14475:
        /* <DEDUP_REMOVED lines=13> */
.L_x_14480:
[----:B------:R1:W-:Y:S02]  /*c230*/  STS.128 [R58+0x7000], RZ ;  /* 0x007000ff3a007388 */ /* 0x0003e40000000c00 */
.L_x_14479:
[----:B------:R-:W-:Y:S05]  /*c240*/  BSYNC.RECONVERGENT B0 ;  /* 0x0000000000007941 */ /* 0x000fea0003800200 */
.L_x_14478:
        /* <DEDUP_REMOVED lines=13> */
.L_x_14483:
[----:B------:R1:W-:Y:S02]  /*c320*/  STS.128 [R58+0x7800], RZ ;  /* 0x007800ff3a007388 */ /* 0x0003e40000000c00 */
.L_x_14482:
[----:B------:R-:W-:Y:S05]  /*c330*/  BSYNC.RECONVERGENT B0 ;  /* 0x0000000000007941 */ /* 0x000fea0003800200 */
.L_x_14481:
        /* <DEDUP_REMOVED lines=16> */
.L_x_14486:
[----:B------:R1:W-:Y:S02]  /*c440*/  STS.128 [R58+0x8000], RZ ;  /* 0x008000ff3a007388 */ /* 0x0003e40000000c00 */
.L_x_14485:
[----:B------:R-:W-:Y:S05]  /*c450*/  BSYNC.RECONVERGENT B0 ;  /* 0x0000000000007941 */ /* 0x000fea0003800200 */
.L_x_14484:
        /* <DEDUP_REMOVED lines=13> */
.L_x_14489:
[----:B------:R1:W-:Y:S02]  /*c530*/  STS.128 [R58+0x8800], RZ ;  /* 0x008800ff3a007388 */ /* 0x0003e40000000c00 */
.L_x_14488:
[----:B------:R-:W-:Y:S05]  /*c540*/  BSYNC.RECONVERGENT B0 ;  /* 0x0000000000007941 */ /* 0x000fea0003800200 */
.L_x_14487:
        /* <DEDUP_REMOVED lines=16> */
.L_x_14492:
[----:B------:R1:W-:Y:S02]  /*c650*/  STS.128 [R58+0x9000], RZ ;  /* 0x009000ff3a007388 */ /* 0x0003e40000000c00 */
.L_x_14491:
[----:B------:R-:W-:Y:S05]  /*c660*/  BSYNC.RECONVERGENT B0 ;  /* 0x0000000000007941 */ /* 0x000fea0003800200 */
.L_x_14490:
[----:B------:R-:W-:Y:S01]  /*c670*/  ISETP.GE.AND P0, PT, R128, R3, PT ;  /* 0x000000038000720c */ /* 0x000fe20003f06270 */
[----:B------:R-:W-:Y:S01]  /*c680*/  BSSY.RECONVERGENT B0, `(.L_x_14493) ;  /* 0x0000013000007945 */ /* 0x000fe20003800200 */
[----:B------:R-:W-:Y:S01]  /*c690*/  SHF.R.U32.HI R103, RZ, 0x2, R65 ;  /* 0x00000002ff677819 */ /* 0x000fe20000011641 */
        /* <DEDUP_REMOVED lines=16> */
.L_x_14495:
[----:B------:R1:W-:Y:S02]  /*c7a0*/  STS.128 [R58+0x9800], RZ ;  /* 0x009800ff3a007388 */ /* 0x0003e40000000c00 */
.L_x_14494:
[----:B------:R-:W-:Y:S05]  /*c7b0*/  BSYNC.RECONVERGENT B0 ;  /* 0x0000000000007941 */ /* 0x000fea0003800200 */
.L_x_14493:
        /* <DEDUP_REMOVED lines=9> */
[----:B------:R-:W-:-:S02]  /*c850*/  ISETP.GT.AND P0, PT, R61, R168, PT ;  /* 0x000000a83d00720c */ /* 0x000fc40003f04270 */
[----:B-----5:R-:W-:Y:S01]  /*c860*/  IADD3 R134, PT, PT, R60, -R177, -R134 ;  /* 0x800000b13c867210 */ /* 0x020fe20007ffe886 */
[----:B------:R-:W-:Y:S01]  /*c870*/  IMAD R0, R0, 0x2, R3 ;  /* 0x0000000200007824 */ /* 0x000fe200078e0203 */
[----:B------:R-:W-:Y:S01]  /*c880*/  LOP3.LUT R132, R132, 0x6, RZ, 0xc0, !PT ;  /* 0x0000000684847812 */ /* 0x000fe200078ec0ff */
[----:B------:R-:W-:-:S05]  /*c890*/  IMAD.MOV.U32 R3, RZ, RZ, 0x20 ;  /* 0x00000020ff037424 */ /* 0x000fca00078e00ff */
        /* <DEDUP_REMOVED lines=8> */
[----:B------:R-:W-:Y:S04]  /*c920*/  LDSM.16.M88.4 R92, [R161] ;  /* 0x00000000a15c783b */ /* 0x000fe80000000200 */
[----:B------:R-:W-:Y:S04]  /*c930*/  LDSM.16.M88.4 R96, [R157+0x3000] ;  /* 0x003000009d60783b */ /* 0x000fe80000000200 */
[----:B------:R-:W2:Y:S04]  /*c940*/  LDSM.16.M88.4 R40, [R0+UR6+0x4000] ;  /* 0x004000060028783b */ /* 0x000ea80008000200 */
[----:B------:R-:W3:Y:S04]  /*c950*/  LDSM.16.M88.4 R84, [R0+UR6+0x2000] ;  /* 0x002000060054783b */ /* 0x000ee80008000200 */
[----:B------:R-:W4:Y:S04]  /*c960*/  LDSM.16.M88.4 R76, [R0+UR6+0x2800] ;  /* 0x00280006004c783b */ /* 0x000f280008000200 */
[----:B------:R-:W4:Y:S04]  /*c970*/  LDSM.16.M88.4 R48, [R0+UR6+0x3800] ;  /* 0x003800060030783b */ /* 0x000f280008000200 */
[----:B------:R-:W4:Y:S04]  /*c980*/  LDSM.16.M88.4 R32, [R0+UR6+0x4800] ;  /* 0x004800060020783b */ /* 0x000f280008000200 */
[----:B------:R-:W4:Y:S04]  /*c990*/  LDSM.16.M88.4 R24, [R0+UR6+0x5000] ;  /* 0x005000060018783b */ /* 0x000f280008000200 */
[----:B------:R3:W4:Y:S01]  /*c9a0*/  LDSM.16.M88.4 R116, [R0+UR6+0x5800] ;  /* 0x005800060074783b */ /* 0x0007220008000200 */
[C---:B-1----:R-:W-:Y:S03]  /*c9b0*/  HMMA.16816.F32 R72, R16.reuse, R68, RZ ;  /* 0x000000441048723c */ /* 0x042fe600000018ff */
[----:B------:R-:W1:Y:S04]  /*c9c0*/  LDSM.16.M88.4 R4, [R157+0x4000] ;  /* 0x004000009d04783b */ /* 0x000e680000000200 */
[----:B------:R-:W1:Y:S01]  /*c9d0*/  LDSM.16.M88.4 R112, [R157+0x2000] ;  /* 0x002000009d70783b */ /* 0x000e620000000200 */
[C---:B------:R-:W-:Y:S03]  /*c9e0*/  HMMA.16816.F32 R68, R16.reuse, R70, RZ ;  /* 0x000000461044723c */ /* 0x040fe600000018ff */
[----:B------:R-:W1:Y:S04]  /*c9f0*/  LDSM.16.M88.4 R108, [R157+0x2800] ;  /* 0x002800009d6c783b */ /* 0x000e680000000200 */
[----:B------:R-:W1:Y:S01]  /*ca00*/  LDSM.16.M88.4 R88, [R157+0x3800] ;  /* 0x003800009d58783b */ /* 0x000e620000000200 */
[----:B--2---:R-:W-:Y:S03]  /*ca10*/  HMMA.16816.F32 R44, R16, R40, RZ ;  /* 0x00000028102c723c */ /* 0x004fe600000018ff */
[----:B------:R-:W2:Y:S01]  /*ca20*/  LDSM.16.M88.4 R104, [R157+0x4800] ;  /* 0x004800009d68783b */ /* 0x000ea20000000200 */
[----:B---3--:R-:W-:Y:S01]  /*ca30*/  IADD3 R0, PT, PT, R102, R60, -R177 ;  /* 0x0000003c66007210 */ /* 0x008fe20007ffe8b1 */
[----:B------:R-:W-:-:S02]  /*ca40*/  IMAD.IADD R102, R57, 0x1, R132 ;  /* 0x0000000139667824 */ /* 0x000fc400078e0284 */
[----:B------:R-:W-:Y:S01]  /*ca50*/  LDSM.16.M88.4 R128, [R157+0x5800] ;  /* 0x005800009d80783b */ /* 0x000fe20000000200 */
[C---:B------:R-:W-:Y:S08]  /*ca60*/  HMMA.16816.F32 R72, R92.reuse, R96, R72 ;  /* 0x000000605c48723c */ /* 0x040ff00000001848 */
        /* <DEDUP_REMOVED lines=15> */
[----:B-1----:R-:W-:Y:S01]  /*cb60*/  HMMA.16816.F32 R44, R92, R4, R44 ;  /* 0x000000045c2c723c */ /* 0x002fe2000000182c */
[----:B------:R-:W-:-:S04]  /*cb70*/  MOV R5, 0x40 ;  /* 0x0000004000057802 */ /* 0x000fc80000000f00 */
[----:B------:R-:W-:-:S03]  /*cb80*/  SEL R5, R5, 0xffffffc0, !P2 ;  /* 0xffffffc005057807 */ /* 0x000fc60005000000 */
[C---:B------:R-:W-:Y:S02]  /*cb90*/  HMMA.16816.F32 R12, R92.reuse, R112, R12 ;  /* 0x000000705c0c723c */ /* 0x040fe4000000180c */
[--C-:B------:R-:W-:Y:S02]  /*cba0*/  IMAD.IADD R160, R163, 0x1, R5.reuse ;  /* 0x00000001a3a07824 */ /* 0x100fe400078e0205 */
[----:B------:R-:W-:Y:S02]  /*cbb0*/  IMAD.IADD R156, R162, 0x1, R5 ;  /* 0x00000001a29c7824 */ /* 0x000fe400078e0205 */
[C---:B------:R-:W-:Y:S02]  /*cbc0*/  IMAD.IADD R159, R3.reuse, 0x1, R160 ;  /* 0x00000001039f7824 */ /* 0x040fe400078e02a0 */
[----:B------:R-:W-:Y:S01]  /*cbd0*/  HMMA.16816.F32 R84, R92, R114, R84 ;  /* 0x000000725c54723c */ /* 0x000fe20000001854 */
[----:B------:R-:W-:Y:S01]  /*cbe0*/  LDSM.16.M88.4 R120, [R156+0x2800] ;  /* 0x002800009c78783b */ /* 0x000fe20000000200 */
[----:B------:R-:W-:-:S03]  /*cbf0*/  IMAD.IADD R155, R3, 0x1, R156 ;  /* 0x00000001039b7824 */ /* 0x000fc600078e029c */
[----:B------:R-:W-:Y:S03]  /*cc00*/  LDSM.16.M88.4 R124, [R156+0x2000] ;  /* 0x002000009c7c783b */ /* 0x000fe60000000200 */
[C---:B------:R-:W-:Y:S01]  /*cc10*/  HMMA.16816.F32 R80, R92.reuse, R108, R80 ;  /* 0x0000006c5c50723c */ /* 0x040fe20000001850 */
[----:B------:R-:W-:Y:S04]  /*cc20*/  LDSM.16.M88.4 R116, [R156+0x3000] ;  /* 0x003000009c74783b */ /* 0x000fe80000000200 */
[----:B------:R-:W-:Y:S03]  /*cc30*/  LDSM.16.M88.4 R112, [R156+0x3800] ;  /* 0x003800009c70783b */ /* 0x000fe60000000200 */
[C---:B------:R-:W-:Y:S01]  /*cc40*/  HMMA.16816.F32 R76, R92.reuse, R110, R76 ;  /* 0x0000006e5c4c723c */ /* 0x040fe2000000184c */
[----:B------:R-:W-:Y:S07]  /*cc50*/  LDSM.16.M88.4 R108, [R156+0x4000] ;  /* 0x004000009c6c783b */ /* 0x000fee0000000200 */
[C---:B------:R-:W-:Y:S08]  /*cc60*/  HMMA.16816.F32 R52, R92.reuse, R88, R52 ;  /* 0x000000585c34723c */ /* 0x040ff00000001834 */
[C---:B------:R-:W-:Y:S01]  /*cc70*/  HMMA.16816.F32 R48, R92.reuse, R90, R48 ;  /* 0x0000005a5c30723c */ /* 0x040fe20000001830 */
[----:B------:R-:W1:Y:S07]  /*cc80*/  LDSM.16.M88.4 R88, [R160] ;  /* 0x00000000a058783b */ /* 0x000e6e0000000200 */
[C---:B------:R-:W-:Y:S08]  /*cc90*/  HMMA.16816.F32 R40, R92.reuse, R6, R40 ;  /* 0x000000065c28723c */ /* 0x040ff00000001828 */
        /* <DEDUP_REMOVED lines=16> */
[C---:B--2---:R-:W-:Y:S08]  /*cda0*/  HMMA.16816.F32 R20, R88.reuse, R92, R20 ;  /* 0x0000005c5814723c */ /* 0x044ff00000001814 */
        /* <DEDUP_REMOVED lines=16> */
[----:B------:R-:W4:Y:S01]  /*ceb0*/  LDSM.16.M88.4 R88, [R155+0x5800] ;  /* 0x005800009b58783b */ /* 0x000f220000000200 */
[----:B------:R-:W-:-:S04]  /*cec0*/  DEPBAR.LE SB0, 0x0 ;  /* 0x000080000000791a */ /* 0x000fc80000000000 */
[C---:B-1----:R-:W-:Y:S08]  /*ced0*/  HMMA.16816.F32 R12, R120.reuse, R124, R12 ;  /* 0x0000007c780c723c */ /* 0x042ff0000000180c */
[C---:B------:R-:W-:Y:S08]  /*cee0*/  HMMA.16816.F32 R84, R120.reuse, R126, R84 ;  /* 0x0000007e7854723c */ /* 0x040ff00000001854 */
[----:B--2---:R-:W-:Y:S01]  /*cef0*/  HMMA.16816.F32 R24, R120, R94, R24 ;  /* 0x0000005e7818723c */ /* 0x004fe20000001818 */
[----:B------:R-:W-:-:S05]  /*cf00*/  IADD3 R95, PT, PT, R103, R56, RZ ;  /* 0x00000038675f7210 */ /* 0x000fca0007ffe0ff */
[--C-:B------:R-:W-:Y:S02]  /*cf10*/  IMAD.IADD R181, R176, 0x1, R95.reuse ;  /* 0x00000001b0b57824 */ /* 0x100fe400078e025f */
[----:B------:R-:W-:Y:S01]  /*cf20*/  IMAD.IADD R95, R64, 0x1, R95 ;  /* 0x00000001405f7824 */ /* 0x000fe200078e025f */
[C---:B---3--:R-:W-:Y:S01]  /*cf30*/  HMMA.16816.F32 R80, R120.reuse, R116, R80 ;  /* 0x000000747850723c */ /* 0x048fe20000001850 */
[C---:B------:R-:W-:Y:S01]  /*cf40*/  IMAD.IADD R187, R181.reuse, 0x1, R134 ;  /* 0x00000001b5bb7824 */ /* 0x040fe200078e0286 */
[----:B------:R-:W-:Y:S01]  /*cf50*/  IADD3 R181, PT, PT, R181, R0, RZ ;  /* 0x00000000b5b57210 */ /* 0x000fe20007ffe0ff */
[----:B------:R-:W-:Y:S02]  /*cf60*/  IMAD.IADD R64, R102, 0x1, R177 ;  /* 0x0000000166407824 */ /* 0x000fe400078e02b1 */
[----:B------:R-:W-:Y:S01]  /*cf70*/  VIADD R65, R95, 0x8 ;  /* 0x000000085f417836 */ /* 0x000fe20000000000 */
[----:B------:R-:W-:Y:S02]  /*cf80*/  VIMNMX R189, PT, PT, RZ, R187, !PT ;  /* 0x000000bbffbd7248 */ /* 0x000fe40007fe0100 */
[----:B------:R-:W-:Y:S01]  /*cf90*/  HMMA.16816.F32 R76, R120, R118, R76 ;  /* 0x00000076784c723c */ /* 0x000fe2000000184c */
[----:B------:R-:W-:-:S02]  /*cfa0*/  VIADDMNMX R188, R181, 0x1, R60, PT ;  /* 0x00000001b5bc7846 */ /* 0x000fc4000380013c */
[----:B------:R-:W-:Y:S02]  /*cfb0*/  VIADDMNMX R187, R187, 0x8, RZ, !PT ;  /* 0x00000008bbbb7846 */ /* 0x000fe400078001ff */
[----:B------:R-:W-:-:S03]  /*cfc0*/  VIADDMNMX R181, R181, 0x9, R60, PT ;  /* 0x00000009b5b57846 */ /* 0x000fc6000380013c */
        /* <DEDUP_REMOVED lines=26> */
.L_x_14499:
        /* <DEDUP_REMOVED lines=60> */
.L_x_14500:
[----:B------:R-:W-:Y:S05]  /*d530*/  BSYNC.RECONVERGENT B0 ;  /* 0x0000000000007941 */ /* 0x000fea0003800200 */
.L_x_14498:
        /* <DEDUP_REMOVED lines=59> */
.L_x_14497:
[----:B------:R-:W-:Y:S05]  /*d8f0*/  BSYNC.RECONVERGENT B1 ;  /* 0x0000000000017941 */ /* 0x000fea0003800200 */
.L_x_14496:
[C-C-:B------:R-:W-:Y:S01]  /*d900*/  IADD3 R0, PT, PT, R95.reuse, -0x9, -R64.reuse ;  /* 0xfffffff75f007810 */ /* 0x140fe20007ffe840 */
[----:B------:R-:W-:Y:S01]  /*d910*/  VIADD R134, R102, 0x9 ;  /* 0x0000000966867836 */ /* 0x000fe20000000000 */
[C-C-:B------:R-:W-:Y:S02]  /*d920*/  IADD3 R2, PT, PT, R95.reuse, -0x11, -R64.reuse ;  /* 0xffffffef5f027810 */ /* 0x140fe40007ffe840 */
[----:B------:R-:W-:Y:S02]  /*d930*/  IABS R0, R0 ;  /* 0x0000000000007213 */ /* 0x000fe40000000000 */
[----:B-1----:R-:W-:Y:S02]  /*d940*/  IADD3 R67, PT, PT, R95, -0x20, -R64 ;  /* 0xffffffe05f437810 */ /* 0x002fe40007ffe840 */
[----:B------:R-:W-:Y:S02]  /*d950*/  I2FP.F32.S32 R0, R0 ;  /* 0x0000000000007245 */ /* 0x000fe40000201400 */
[----:B------:R-:W-:-:S02]  /*d960*/  IABS R2, R2 ;  /* 0x0000000200027213 */ /* 0x000fc40000000000 */
[----:B------:R-:W-:Y:S01]  /*d970*/  IABS R67, R67 ;  /* 0x0000004300437213 */ /* 0x000fe20000000000 */
[C---:B------:R-:W-:Y:S01]  /*d980*/  FFMA.FTZ R91, -R186.reuse, R0, R85 ;  /* 0x00000000ba5b7223 */ /* 0x040fe20000010155 */
[----:B------:R-:W-:Y:S02]  /*d990*/  IADD3 R0, PT, PT, R95, -0x19, -R64 ;  /* 0xffffffe75f007810 */ /* 0x000fe40007ffe840 */
[----:B------:R-:W-:Y:S02]  /*d9a0*/  I2FP.F32.S32 R2, R2 ;  /* 0x0000000200027245 */ /* 0x000fe40000201400 */
[----:B------:R-:W-:Y:S02]  /*d9b0*/  IABS R0, R0 ;  /* 0x0000000000007213 */ /* 0x000fe40000000000 */
[----:B------:R-:W-:Y:S01]  /*d9c0*/  I2FP.F32.S32 R67, R67 ;  /* 0x0000004300437245 */ /* 0x000fe20000201400 */
[----:B------:R-:W-:Y:S01]  /*d9d0*/  FFMA.FTZ R85, -R186, R2, R81 ;  /* 0x00000002ba557223 */ /* 0x000fe20000010151 */
[----:B------:R-:W-:-:S02]  /*d9e0*/  I2FP.F32.S32 R0, R0 ;  /* 0x0000000000007245 */ /* 0x000fc40000201400 */
[----:B------:R-:W-:Y:S01]  /*d9f0*/  IADD3 R2, PT, PT, R65, -0x1, -R64 ;  /* 0xffffffff41027810 */ /* 0x000fe20007ffe840 */
[C---:B------:R-:W-:Y:S01]  /*da00*/  FFMA.FTZ R81, -R186.reuse, R67, R72 ;  /* 0x00000043ba517223 */ /* 0x040fe20000010148 */
[--C-:B------:R-:W-:Y:S01]  /*da10*/  IADD3 R67, PT, PT, R95, -0x21, -R64.reuse ;  /* 0xffffffdf5f437810 */ /* 0x100fe20007ffe840 */
[----:B------:R-:W-:Y:S01]  /*da20*/  FFMA.FTZ R7, -R186, R0, R77 ;  /* 0x00000000ba077223 */ /* 0x000fe2000001014d */
[--C-:B------:R-:W-:Y:S02]  /*da30*/  IADD3 R77, PT, PT, R65, -0x10, -R64.reuse ;  /* 0xfffffff0414d7810 */ /* 0x100fe40007ffe840 */
[----:B------:R-:W-:Y:S02]  /*da40*/  IABS R67, R67 ;  /* 0x0000004300437213 */ /* 0x000fe40000000000 */
[----:B------:R-:W-:Y:S02]  /*da50*/  IABS R2, R2 ;  /* 0x0000000200027213 */ /* 0x000fe40000000000 */
[----:B------:R-:W-:-:S02]  /*da60*/  IADD3 R93, PT, PT, R95, -0x1, -R64 ;  /* 0xffffffff5f5d7810 */ /* 0x000fc40007ffe840 */
[--C-:B------:R-:W-:Y:S02]  /*da70*/  IADD3 R97, PT, PT, R95, -0x28, -R64.reuse ;  /* 0xffffffd85f617810 */ /* 0x100fe40007ffe840 */
[----:B------:R-:W-:Y:S02]  /*da80*/  IABS R77, R77 ;  /* 0x0000004d004d7213 */ /* 0x000fe40000000000 */
[----:B------:R-:W-:Y:S02]  /*da90*/  IADD3 R0, PT, PT, R65, -0x9, -R64 ;  /* 0xfffffff741007810 */ /* 0x000fe40007ffe840 */
[----:B------:R-:W-:Y:S02]  /*daa0*/  I2FP.F32.S32 R67, R67 ;  /* 0x0000004300437245 */ /* 0x000fe40000201400 */
[----:B------:R-:W-:Y:S02]  /*dab0*/  I2FP.F32.S32 R2, R2 ;  /* 0x0000000200027245 */ /* 0x000fe40000201400 */
[----:B------:R-:W-:Y:S01]  /*dac0*/  IABS R93, R93 ;  /* 0x0000005d005d7213 */ /* 0x000fe20000000000 */
[C---:B------:R-:W-:Y:S01]  /*dad0*/  FFMA.FTZ R67, -R186.reuse, R67, R73 ;  /* 0x00000043ba437223 */ /* 0x040fe20000010149 */
[----:B------:R-:W-:Y:S01]  /*dae0*/  IABS R97, R97 ;  /* 0x0000006100617213 */ /* 0x000fe20000000000 */
[----:B------:R-:W-:Y:S01]  /*daf0*/  FFMA.FTZ R73, -R186, R2, R15 ;  /* 0x00000002ba497223 */ /* 0x000fe2000001010f */
[----:B------:R-:W-:-:S02]  /*db00*/  I2FP.F32.S32 R77, R77 ;  /* 0x0000004d004d7245 */ /* 0x000fc40000201400 */
[----:B------:R-:W-:Y:S02]  /*db10*/  IABS R0, R0 ;  /* 0x0000000000007213 */ /* 0x000fe40000000000 */
[----:B------:R-:W-:Y:S01]  /*db20*/  I2FP.F32.S32 R93, R93 ;  /* 0x0000005d005d7245 */ /* 0x000fe20000201400 */
[C---:B------:R-:W-:Y:S01]  /*db30*/  FFMA.FTZ R15, -R186.reuse, R77, R82 ;  /* 0x0000004dba0f7223 */ /* 0x040fe20000010152 */
[----:B------:R-:W-:Y:S01]  /*db40*/  I2FP.F32.S32 R97, R97 ;  /* 0x0000006100617245 */ /* 0x000fe20000201400 */
[C-C-:B------:R-:W-:Y:S01]  /*db50*/  IMAD.IADD R77, R95.reuse, 0x1, -R64.reuse ;  /* 0x000000015f4d7824 */ /* 0x140fe200078e0a40 */
[----:B------:R-:W-:Y:S01]  /*db60*/  I2FP.F32.S32 R0, R0 ;  /* 0x0000000000007245 */ /* 0x000fe20000201400 */
[C---:B------:R-:W-:Y:S01]  /*db70*/  FFMA.FTZ R93, -R186.reuse, R93, R13 ;  /* 0x0000005dba5d7223 */ /* 0x040fe2000001010d */
[C---:B------:R-:W-:Y:S01]  /*db80*/  IADD3 R89, PT, PT, R95.reuse, -0x10, -R64 ;  /* 0xfffffff05f597810 */ /* 0x040fe20007ffe840 */
[C---:B------:R-:W-:Y:S01]  /*db90*/  FFMA.FTZ R120, -R186.reuse, R97, R68 ;  /* 0x00000061ba787223 */ /* 0x040fe20000010144 */
[--C-:B------:R-:W-:Y:S01]  /*dba0*/  IADD3 R13, PT, PT, R95, -0x18, -R64.reuse ;  /* 0xffffffe85f0d7810 */ /* 0x100fe20007ffe840 */
[----:B------:R-:W-:Y:S01]  /*dbb0*/  FFMA.FTZ R87, -R186, R0, R87 ;  /* 0x00000000ba577223 */ /* 0x000fe20000010157 */
[--C-:B------:R-:W-:Y:S01]  /*dbc0*/  IADD3 R130, PT, PT, R65, -0x11, -R64.reuse ;  /* 0xffffffef41827810 */ /* 0x100fe20007ffe840 */
[----:B------:R-:W-:Y:S01]  /*dbd0*/  VIADD R131, R77, 0xfffffff8 ;  /* 0xfffffff84d837836 */ /* 0x000fe20000000000 */
[----:B------:R-:W-:-:S02]  /*dbe0*/  IADD3 R97, PT, PT, R65, -0x20, -R64 ;  /* 0xffffffe041617810 */ /* 0x000fc40007ffe840 */
[C-C-:B------:R-:W-:Y:S02]  /*dbf0*/  IADD3 R99, PT, PT, R65.reuse, -0x18, -R64.reuse ;  /* 0xffffffe841637810 */ /* 0x140fe40007ffe840 */
[----:B------:R-:W-:Y:S02]  /*dc00*/  IADD3 R0, PT, PT, R65, -0x19, -R64 ;  /* 0xffffffe741007810 */ /* 0x000fe40007ffe840 */
[----:B------:R-:W-:Y:S02]  /*dc10*/  IABS R89, R89 ;  /* 0x0000005900597213 */ /* 0x000fe40000000000 */
[----:B------:R-:W-:Y:S02]  /*dc20*/  IABS R13, R13 ;  /* 0x0000000d000d7213 */ /* 0x000fe40000000000 */
[----:B------:R-:W-:Y:S02]  /*dc30*/  IABS R130, R130 ;  /* 0x0000008200827213 */ /* 0x000fe40000000000 */
[----:B------:R-:W-:-:S02]  /*dc40*/  IABS R97, R97 ;  /* 0x0000006100617213 */ /* 0x000fc40000000000 */
        /* <DEDUP_REMOVED lines=15> */
[----:B------:R-:W-:-:S02]  /*dd40*/  IMAD.IADD R76, R65, 0x1, -R64 ;  /* 0x00000001414c7824 */ /* 0x000fc400078e0a40 */
[C---:B------:R-:W-:Y:S01]  /*dd50*/  FFMA.FTZ R105, -R186.reuse, R0, R79 ;  /* 0x00000000ba697223 */ /* 0x040fe2000001014f */
[C---:B------:R-:W-:Y:S01]  /*dd60*/  IADD3 R129, PT, PT, R65.reuse, -0x21, -R64 ;  /* 0xffffffdf41817810 */ /* 0x040fe20007ffe840 */
[----:B------:R-:W-:Y:S01]  /*dd70*/  FFMA.FTZ R131, -R186, R131, R84 ;  /* 0x00000083ba837223 */ /* 0x000fe20000010154 */
        /* <DEDUP_REMOVED lines=20> */
[--C-:B------:R-:W-:Y:S02]  /*dec0*/  IADD3 R66, PT, PT, R65, -0x78, -R64.reuse ;  /* 0xffffff8841427810 */ /* 0x100fe40007ffe840 */
        /* <DEDUP_REMOVED lines=20> */
[--C-:B------:R-:W-:Y:S02]  /*e010*/  IADD3 R0, PT, PT, R95, -0x79, -R64.reuse ;  /* 0xffffff875f007810 */ /* 0x100fe40007ffe840 */
[----:B------:R-:W-:Y:S01]  /*e020*/  IADD3 R65, PT, PT, R65, -0x79, -R64 ;  /* 0xffffff8741417810 */ /* 0x000fe20007ffe840 */
[----:B------:R-:W-:Y:S01]  /*e030*/  VIADD R64, R102, 0x1 ;  /* 0x0000000166407836 */ /* 0x000fe20000000000 */
[----:B------:R-:W-:Y:S02]  /*e040*/  IABS R95, R77 ;  /* 0x0000004d005f7213 */ /* 0x000fe40000000000 */
[----:B------:R-:W-:Y:S02]  /*e050*/  LOP3.LUT R180, R180, 0xfffffffb, RZ, 0xc0, !PT ;  /* 0xfffffffbb4b47812 */ /* 0x000fe400078ec0ff */
[C---:B------:R-:W-:Y:S02]  /*e060*/  ISETP.GE.AND P1, PT, R64.reuse, R189, PT ;  /* 0x000000bd4000720c */ /* 0x040fe40003f26270 */
[----:B------:R-:W-:-:S02]  /*e070*/  ISETP.GE.AND P2, PT, R64, R188, PT ;  /* 0x000000bc4000720c */ /* 0x000fc40003f46270 */
[C---:B------:R-:W-:Y:S02]  /*e080*/  ISETP.GE.AND P0, PT, R64.reuse, R187, PT ;  /* 0x000000bb4000720c */ /* 0x040fe40003f06270 */
[----:B------:R-:W-:Y:S01]  /*e090*/  ISETP.GE.AND P3, PT, R64, R181, PT ;  /* 0x000000b54000720c */ /* 0x000fe20003f66270 */
[----:B------:R-:W-:Y:S01]  /*e0a0*/  VIADD R64, R102, 0x8 ;  /* 0x0000000866407836 */ /* 0x000fe20000000000 */
[----:B------:R-:W-:Y:S02]  /*e0b0*/  FSEL R73, R73, -INF , P0 ;  /* 0xff80000049497808 */ /* 0x000fe40000000000 */
[-C--:B------:R-:W-:Y:S02]  /*e0c0*/  ISETP.GE.AND P0, PT, R134, R188.reuse, PT ;  /* 0x000000bc8600720c */ /* 0x080fe40003f06270 */
[----:B------:R-:W-:Y:S02]  /*e0d0*/  ISETP.GE.AND P6, PT, R64, R188, PT ;  /* 0x000000bc4000720c */ /* 0x000fe40003fc6270 */
[----:B------:R-:W-:-:S02]  /*e0e0*/  I2FP.F32.S32 R95, R95 ;  /* 0x0000005f005f7245 */ /* 0x000fc40000201400 */
[----:B------:R-:W-:Y:S02]  /*e0f0*/  FSEL R79, R93, -INF , P1 ;  /* 0xff8000005d4f7808 */ /* 0x000fe40000800000 */
[----:B------:R-:W-:Y:S01]  /*e100*/  FSEL R93, R73, -INF , !P3 ;  /* 0xff800000495d7808 */ /* 0x000fe20005800000 */
[----:B------:R-:W-:Y:S01]  /*e110*/  FFMA.FTZ R73, -R186, R95, R86 ;  /* 0x0000005fba497223 */ /* 0x000fe20000010156 */
[----:B------:R-:W-:Y:S01]  /*e120*/  ISETP.GE.AND P5, PT, R64, R187, PT ;  /* 0x000000bb4000720c */ /* 0x000fe20003fa6270 */
[----:B------:R-:W-:Y:S01]  /*e130*/  VIADD R86, R102, 0x10 ;  /* 0x0000001066567836 */ /* 0x000fe20000000000 */
[----:B------:R-:W-:Y:S02]  /*e140*/  FSEL R79, R79, -INF , !P2 ;  /* 0xff8000004f4f7808 */ /* 0x000fe40005000000 */
[----:B------:R-:W-:Y:S02]  /*e150*/  ISETP.GE.AND P2, PT, R134, R189, PT ;  /* 0x000000bd8600720c */ /* 0x000fe40003f46270 */
[----:B------:R-:W-:-:S02]  /*e160*/  @P6 LOP3.LUT R180, R180, 0x4, RZ, 0xfc, !PT ;  /* 0x00000004b4b46812 */ /* 0x000fc400078efcff */
[----:B------:R-:W-:Y:S02]  /*e170*/  ISETP.GE.AND P4, PT, R64, R189, PT ;  /* 0x000000bd4000720c */ /* 0x000fe40003f86270 */
[----:B------:R-:W-:Y:S02]  /*e180*/  LOP3.LUT R180, R180, 0xfffffffe, RZ, 0xc0, !PT ;  /* 0xfffffffeb4b47812 */ /* 0x000fe400078ec0ff */
[----:B------:R-:W-:Y:S02]  /*e190*/  ISETP.GE.AND P6, PT, R64, R181, PT ;  /* 0x000000b54000720c */ /* 0x000fe40003fc6270 */
[----:B------:R-:W-:Y:S02]  /*e1a0*/  FSEL R73, R73, -INF , P5 ;  /* 0xff80000049497808 */ /* 0x000fe40002800000 */
[----:B------:R-:W-:Y:S02]  /*e1b0*/  @P0 LOP3.LUT R180, R180, 0x1, RZ, 0xfc, !PT ;  /* 0x00000001b4b40812 */ /* 0x000fe400078efcff */
[----:B------:R-:W-:-:S02]  /*e1c0*/  FSEL R77, R91, -INF , P2 ;  /* 0xff8000005b4d7808 */ /* 0x000fc40001000000 */
[----:B------:R-:W-:Y:S02]  /*e1d0*/  FSEL R64, R131, -INF , P4 ;  /* 0xff80000083407808 */ /* 0x000fe40002000000 */
[----:B------:R-:W-:Y:S02]  /*e1e0*/  FSEL R91, R73, -INF , !P6 ;  /* 0xff800000495b7808 */ /* 0x000fe40007000000 */
[----:B------:R-:W-:Y:S02]  /*e1f0*/  ISETP.GE.AND P0, PT, R134, R187, PT ;  /* 0x000000bb8600720c */ /* 0x000fe40003f06270 */
[C---:B------:R-:W-:Y:S02]  /*e200*/  ISETP.GE.AND P1, PT, R86.reuse, R189, PT ;  /* 0x000000bd5600720c */ /* 0x040fe40003f26270 */
[C---:B------:R-:W-:Y:S02]  /*e210*/  ISETP.GE.AND P2, PT, R86.reuse, R188, PT ;  /* 0x000000bc5600720c */ /* 0x040fe40003f46270 */
[----:B------:R-:W-:-:S02]  /*e220*/  ISETP.GE.AND P4, PT, R86, R187, PT ;  /* 0x000000bb5600720c */ /* 0x000fc40003f86270 */
[-C--:B------:R-:W-:Y:S01]  /*e230*/  ISETP.GE.AND P6, PT, R86, R181.reuse, PT ;  /* 0x000000b55600720c */ /* 0x080fe20003fc6270 */
[----:B------:R-:W-:Y:S01]  /*e240*/  VIADD R86, R102, 0x11 ;  /* 0x0000001166567836 */ /* 0x000fe20000000000 */
[----:B------:R-:W-:Y:S02]  /*e250*/  LOP3.LUT P5, RZ, R180, 0x1, RZ, 0xc0, !PT ;  /* 0x00000001b4ff7812 */ /* 0x000fe400078ac0ff */
[----:B------:R-:W-:Y:S02]  /*e260*/  ISETP.GE.AND P3, PT, R134, R181, PT ;  /* 0x000000b58600720c */ /* 0x000fe40003f66270 */
[----:B------:R-:W-:Y:S02]  /*e270*/  FSEL R87, R87, -INF , P0 ;  /* 0xff80000057577808 */ /* 0x000fe40000000000 */
[----:B------:R-:W-:Y:S02]  /*e280*/  FSEL R73, R89, -INF , P1 ;  /* 0xff80000059497808 */ /* 0x000fe40000800000 */
[----:B------:R-:W-:-:S02]  /*e290*/  FSEL R77, R77, -INF , !P5 ;  /* 0xff8000004d4d7808 */ /* 0x000fc40006800000 */
[C---:B------:R-:W-:Y:S02]  /*e2a0*/  ISETP.GE.AND P5, PT, R86.reuse, R189, PT ;  /* 0x000000bd5600720c */ /* 0x040fe40003fa6270 */
        /* <DEDUP_REMOVED lines=28> */
[----:B------:R-:W-:Y:S02]  /*e470*/  LOP3.LUT P5, RZ, R180, 0x1, RZ, 0xc0, !PT ;  /* 0x00000001b4ff7812 */ /* 0x000fe400078ac0ff */
[----:B------:R-:W-:Y:S02]  /*e480*/  FSEL R83, R83, -INF , P6 ;  /* 0xff80000053537808 */ /* 0x000fe40003000000 */
[C---:B------:R-:W-:Y:S02]  /*e490*/  ISETP.GE.AND P3, PT, R86.reuse, R181, PT ;  /* 0x000000b55600720c */ /* 0x040fe40003f66270 */
[----:B------:R-:W-:Y:S02]  /*e4a0*/  FSEL R83, R83, -INF , !P5 ;  /* 0xff80000053537808 */ /* 0x000fe40006800000 */
[----:B------:R-:W-:-:S02]  /*e4b0*/  ISETP.GE.AND P1, PT, R86, R189, PT ;  /* 0x000000bd5600720c */ /* 0x000fc40003f26270 */
[C---:B------:R-:W-:Y:S02]  /*e4c0*/  ISETP.GE.AND P5, PT, R86.reuse, R188, PT ;  /* 0x000000bc5600720c */ /* 0x040fe40003fa6270 */
[----:B------:R-:W-:Y:S01]  /*e4d0*/  ISETP.GE.AND P6, PT, R86, R187, PT ;  /* 0x000000bb5600720c */ /* 0x000fe20003fc6270 */
[----:B------:R-:W-:Y:S01]  /*e4e0*/  VIADD R86, R102, 0x21 ;  /* 0x0000002166567836 */ /* 0x000fe20000000000 */
[----:B------:R-:W-:Y:S02]  /*e4f0*/  FSEL R105, R105, -INF , P0 ;  /* 0xff80000069697808 */ /* 0x000fe40000000000 */
[----:B------:R-:W-:Y:S02]  /*e500*/  LOP3.LUT R180, R180, 0xfffffffe, RZ, 0xc0, !PT ;  /* 0xfffffffeb4b47812 */ /* 0x000fe400078ec0ff */
[----:B------:R-:W-:Y:S02]  /*e510*/  IABS R129, R129 ;  /* 0x0000008100817213 */ /* 0x000fe40000000000 */
[----:B------:R-:W-:-:S02]  /*e520*/  ISETP.GE.AND P4, PT, R86, R189, PT ;  /* 0x000000bd5600720c */ /* 0x000fc40003f86270 */
[----:B------:R-:W-:Y:S02]  /*e530*/  FSEL R130, R81, -INF , P1 ;  /* 0xff80000051827808 */ /* 0x000fe40000800000 */
[----:B------:R-:W-:Y:S02]  /*e540*/  @P3 LOP3.LUT R180, R180, 0x1, RZ, 0xfc, !PT ;  /* 0x00000001b4b43812 */ /* 0x000fe400078efcff */
[----:B------:R-:W-:Y:S02]  /*e550*/  FSEL R81, R105, -INF , !P2 ;  /* 0xff80000069517808 */ /* 0x000fe40005000000 */
[----:B------:R-:W-:Y:S02]  /*e560*/  I2FP.F32.S32 R129, R129 ;  /* 0x0000008100817245 */ /* 0x000fe40000201400 */
[C---:B------:R-:W-:Y:S02]  /*e570*/  ISETP.GE.AND P3, PT, R86.reuse, R188, PT ;  /* 0x000000bc5600720c */ /* 0x040fe40003f66270 */
[----:B------:R-:W-:Y:S01]  /*e580*/  ISETP.GE.AND P0, PT, R86, R187, PT ;  /* 0x000000bb5600720c */ /* 0x000fe20003f06270 */
[----:B------:R-:W-:Y:S01]  /*e590*/  FFMA.FTZ R75, -R186, R129, R75 ;  /* 0x00000081ba4b7223 */ /* 0x000fe2000001014b */
[----:B------:R-:W-:Y:S01]  /*e5a0*/  ISETP.GE.AND P2, PT, R86, R181, PT ;  /* 0x000000b55600720c */ /* 0x000fe20003f46270 */
[----:B------:R-:W-:Y:S01]  /*e5b0*/  VIADD R86, R102, 0x28 ;  /* 0x0000002866567836 */ /* 0x000fe20000000000 */
[----:B------:R-:W-:-:S02]  /*e5c0*/  FSEL R203, R67, -INF , P4 ;  /* 0xff80000043cb7808 */ /* 0x000fc40002000000 */
[----:B------:R-:W-:Y:S02]  /*e5d0*/  FSEL R105, R130, -INF , !P5 ;  /* 0xff80000082697808 */ /* 0x000fe40006800000 */
[----:B------:R-:W-:Y:S02]  /*e5e0*/  LOP3.LUT P5, RZ, R180, 0x1, RZ, 0xc0, !PT ;  /* 0x00000001b4ff7812 */ /* 0x000fe400078ac0ff */
[----:B------:R-:W-:Y:S02]  /*e5f0*/  FSEL R128, R128, -INF , P6 ;  /* 0xff80000080807808 */ /* 0x000fe40003000000 */
[----:B------:R-:W-:Y:S02]  /*e600*/  FSEL R203, R203, -INF , !P3 ;  /* 0xff800000cbcb7808 */ /* 0x000fe40005800000 */
[----:B------:R-:W-:Y:S02]  /*e610*/  ISETP.GE.AND P3, PT, R86, R181, PT ;  /* 0x000000b55600720c */ /* 0x000fe40003f66270 */
        /* <DEDUP_REMOVED lines=8> */
[----:B------:R-:W-:Y:S02]  /*e6a0*/  IABS R126, R126 ;  /* 0x0000007e007e7213 */ /* 0x000fe40000000000 */
[----:B------:R-:W-:Y:S01]  /*e6b0*/  LOP3.LUT R180, R180, 0xfffffffe, RZ, 0xc0, !PT ;  /* 0xfffffffeb4b47812 */ /* 0x000fe200078ec0ff */
[----:B------:R-:W-:Y:S01]  /*e6c0*/  FFMA.FTZ R69, -R186, R75, R69 ;  /* 0x0000004bba457223 */ /* 0x000fe20000010145 */
[----:B------:R-:W-:Y:S02]  /*e6d0*/  ISETP.GE.AND P4, PT, R86, R189, PT ;  /* 0x000000bd5600720c */ /* 0x000fe40003f86270 */
[----:B------:R-:W-:Y:S02]  /*e6e0*/  I2FP.F32.S32 R129, R126 ;  /* 0x0000007e00817245 */ /* 0x000fe40000201400 */
[----:B------:R-:W-:Y:S02]  /*e6f0*/  @P3 LOP3.LUT R180, R180, 0x1, RZ, 0xfc, !PT ;  /* 0x00000001b4b43812 */ /* 0x000fe400078efcff */
[----:B------:R-:W-:Y:S01]  /*e700*/  FSEL R209, R209, -INF , !P2 ;  /* 0xff800000d1d17808 */ /* 0x000fe20005000000 */
[----:B------:R-:W-:Y:S01]  /*e710*/  FFMA.FTZ R70, -R186, R129, R70 ;  /* 0x00000081ba467223 */ /* 0x000fe20000010146 */
[----:B------:R-:W-:-:S02]  /*e720*/  ISETP.GE.AND P3, PT, R86, R188, PT ;  /* 0x000000bc5600720c */ /* 0x000fc40003f66270 */
[----:B------:R-:W-:Y:S02]  /*e730*/  FSEL R69, R69, -INF , P4 ;  /* 0xff80000045457808 */ /* 0x000fe40002000000 */
[C---:B------:R-:W-:Y:S02]  /*e740*/  ISETP.GE.AND P0, PT, R86.reuse, R187, PT ;  /* 0x000000bb5600720c */ /* 0x040fe40003f06270 */
[----:B------:R-:W-:Y:S01]  /*e750*/  ISETP.GE.AND P2, PT, R86, R181, PT ;  /* 0x000000b55600720c */ /* 0x000fe20003f46270 */
[----:B------:R-:W-:Y:S01]  /*e760*/  VIADD R86, R102, 0x30 ;  /* 0x0000003066567836 */ /* 0x000fe20000000000 */
[----:B------:R-:W-:Y:S02]  /*e770*/  IABS R122, R122 ;  /* 0x0000007a007a7213 */ /* 0x000fe40000000000 */
[----:B------:R-:W-:Y:S02]  /*e780*/  FSEL R120, R120, -INF , P1 ;  /* 0xff80000078787808 */ /* 0x000fe40000800000 */
[----:B------:R-:W-:-:S02]  /*e790*/  FSEL R139, R69, -INF , !P3 ;  /* 0xff800000458b7808 */ /* 0x000fc40005800000 */
[----:B------:R-:W-:Y:S02]  /*e7a0*/  I2FP.F32.S32 R69, R122 ;  /* 0x0000007a00457245 */ /* 0x000fe40000201400 */
[----:B------:R-:W-:Y:S02]  /*e7b0*/  FSEL R205, R120, -INF , !P5 ;  /* 0xff80000078cd7808 */ /* 0x000fe40006800000 */
[----:B------:R-:W-:Y:S01]  /*e7c0*/  LOP3.LUT P5, RZ, R180, 0x1, RZ, 0xc0, !PT ;  /* 0x00000001b4ff7812 */ /* 0x000fe200078ac0ff */
[----:B------:R-:W-:Y:S01]  /*e7d0*/  FFMA.FTZ R54, -R186, R69, R54 ;  /* 0x00000045ba367223 */ /* 0x000fe20000010136 */
[----:B------:R-:W-:Y:S02]  /*e7e0*/  FSEL R70, R70, -INF , P6 ;  /* 0xff80000046467808 */ /* 0x000fe40003000000 */
[----:B------:R-:W-:Y:S02]  /*e7f0*/  ISETP.GE.AND P3, PT, R86, R181, PT ;  /* 0x000000b55600720c */ /* 0x000fe40003f66270 */
[----:B------:R-:W-:-:S02]  /*e800*/  IABS R124, R124 ;  /* 0x0000007c007c7213 */ /* 0x000fc40000000000 */
[----:B------:R-:W-:Y:S02]  /*e810*/  IABS R125, R125 ;  /* 0x0000007d007d7213 */ /* 0x000fe40000000000 */
[----:B------:R-:W-:Y:S01]  /*e820*/  FSEL R207, R70, -INF , !P5 ;  /* 0xff80000046cf7808 */ /* 0x000fe20006800000 */
[----:B------:R-:W-:Y:S01]  /*e830*/  VIADD R70, R102, 0x31 ;  /* 0x0000003166467836 */ /* 0x000fe20000000000 */
[----:B------:R-:W-:Y:S02]  /*e840*/  I2FP.F32.S32 R69, R124 ;  /* 0x0000007c00457245 */ /* 0x000fe40000201400 */
[----:B------:R-:W-:Y:S02]  /*e850*/  I2FP.F32.S32 R125, R125 ;  /* 0x0000007d007d7245 */ /* 0x000fe40000201400 */
[----:B------:R-:W-:Y:S01]  /*e860*/  LOP3.LUT R180, R180, 0xfffffffe, RZ, 0xc0, !PT ;  /* 0xfffffffeb4b47812 */ /* 0x000fe200078ec0ff */
[----:B------:R-:W-:Y:S01]  /*e870*/  FFMA.FTZ R53, -R186, R69, R53 ;  /* 0x00000045ba357223 */ /* 0x000fe20000010135 */
[----:B------:R-:W-:Y:S01]  /*e880*/  ISETP.GE.AND P4, PT, R70, R189, PT ;  /* 0x000000bd4600720c */ /* 0x000fe20003f86270 */
[----:B------:R-:W-:Y:S01]  /*e890*/  FFMA.FTZ R52, -R186, R125, R52 ;  /* 0x0000007dba347223 */ /* 0x000fe20000010134 */
[----:B------:R-:W-:-:S02]  /*e8a0*/  ISETP.GE.AND P1, PT, R86, R189, PT ;  /* 0x000000bd5600720c */ /* 0x000fc40003f26270 */
[----:B------:R-:W-:Y:S02]  /*e8b0*/  @P3 LOP3.LUT R180, R180, 0x1, RZ, 0xfc, !PT ;  /* 0x00000001b4b43812 */ /* 0x000fe400078efcff */
[-C--:B------:R-:W-:Y:S02]  /*e8c0*/  ISETP.GE.AND P3, PT, R70, R188.reuse, PT ;  /* 0x000000bc4600720c */ /* 0x080fe40003f66270 */
[----:B------:R-:W-:Y:S02]  /*e8d0*/  FSEL R53, R53, -INF , P4 ;  /* 0xff80000035357808 */ /* 0x000fe40002000000 */
[----:B------:R-:W-:Y:S02]  /*e8e0*/  ISETP.GE.AND P5, PT, R86, R188, PT ;  /* 0x000000bc5600720c */ /* 0x000fe40003fa6270 */
[----:B------:R-:W-:Y:S02]  /*e8f0*/  FSEL R52, R52, -INF , P1 ;  /* 0xff80000034347808 */ /* 0x000fe40000800000 */
[----:B------:R-:W-:-:S02]  /*e900*/  IABS R119, R119 ;  /* 0x0000007700777213 */ /* 0x000fc40000000000 */
[----:B------:R-:W-:Y:S02]  /*e910*/  ISETP.GE.AND P6, PT, R86, R187, PT ;  /* 0x000000bb5600720c */ /* 0x000fe40003fc6270 */
[----:B------:R-:W-:Y:S02]  /*e920*/  FSEL R127, R53, -INF , !P3 ;  /* 0xff800000357f7808 */ /* 0x000fe40005800000 */
[----:B------:R-:W-:Y:S01]  /*e930*/  FSEL R133, R52, -INF , !P5 ;  /* 0xff80000034857808 */ /* 0x000fe20006800000 */
[----:B------:R-:W-:Y:S01]  /*e940*/  VIADD R52, R102, 0x38 ;  /* 0x0000003866347836 */ /* 0x000fe20000000000 */
[----:B------:R-:W-:Y:S02]  /*e950*/  I2FP.F32.S32 R53, R119 ;  /* 0x0000007700357245 */ /* 0x000fe40000201400 */
[----:B------:R-:W-:Y:S02]  /*e960*/  LOP3.LUT P5, RZ, R180, 0x1, RZ, 0xc0, !PT ;  /* 0x00000001b4ff7812 */ /* 0x000fe400078ac0ff */
[----:B------:R-:W-:Y:S01]  /*e970*/  FSEL R54, R54, -INF , P6 ;  /* 0xff80000036367808 */ /* 0x000fe20003000000 */
[----:B------:R-:W-:Y:S01]  /*e980*/  FFMA.FTZ R49, -R186, R53, R49 ;  /* 0x00000035ba317223 */ /* 0x000fe20000010131 */
[----:B------:R-:W-:-:S02]  /*e990*/  IABS R116, R116 ;  /* 0x0000007400747213 */ /* 0x000fc40000000000 */
[----:B------:R-:W-:Y:S02]  /*e9a0*/  FSEL R125, R54, -INF , !P5 ;  /* 0xff800000367d7808 */ /* 0x000fe40006800000 */
[C---:B------:R-:W-:Y:S02]  /*e9b0*/  ISETP.GE.AND P1, PT, R52.reuse, R189, PT ;  /* 0x000000bd3400720c */ /* 0x040fe40003f26270 */
[C---:B------:R-:W-:Y:S02]  /*e9c0*/  ISETP.GE.AND P5, PT, R52.reuse, R188, PT ;  /* 0x000000bc3400720c */ /* 0x040fe40003fa6270 */
[C---:B------:R-:W-:Y:S02]  /*e9d0*/  ISETP.GE.AND P6, PT, R52.reuse, R187, PT ;  /* 0x000000bb3400720c */ /* 0x040fe40003fc6270 */
[----:B------:R-:W-:Y:S01]  /*e9e0*/  ISETP.GE.AND P3, PT, R52, R181, PT ;  /* 0x000000b53400720c */ /* 0x000fe20003f66270 */
[----:B------:R-:W-:Y:S01]  /*e9f0*/  VIADD R52, R102, 0x39 ;  /* 0x0000003966347836 */ /* 0x000fe20000000000 */
[----:B------:R-:W-:-:S02]  /*ea00*/  I2FP.F32.S32 R53, R116 ;  /* 0x0000007400357245 */ /* 0x000fc40000201400 */
[----:B------:R-:W-:Y:S02]  /*ea10*/  IABS R113, R113 ;  /* 0x0000007100717213 */ /* 0x000fe40000000000 */
[----:B------:R-:W-:Y:S01]  /*ea20*/  ISETP.GE.AND P4, PT, R52, R189, PT ;  /* 0x000000bd3400720c */ /* 0x000fe20003f86270 */
[----:B------:R-:W-:Y:S01]  /*ea30*/  FFMA.FTZ R53, -R186, R53, R44 ;  /* 0x00000035ba357223 */ /* 0x000fe2000001012c */
[----:B------:R-:W-:Y:S01]  /*ea40*/  I2FP.F32.S32 R113, R113 ;  /* 0x0000007100717245 */ /* 0x000fe20000201400 */
[----:B------:R-:W-:Y:S01]  /*ea50*/  VIADD R44, R102, 0x41 ;  /* 0x00000041662c7836 */ /* 0x000fe20000000000 */
[----:B------:R-:W-:Y:S02]  /*ea60*/  FSEL R49, R49, -INF , P4 ;  /* 0xff80000031317808 */ /* 0x000fe40002000000 */
[----:B------:R-:W-:Y:S01]  /*ea70*/  IABS R112, R112 ;  /* 0x0000007000707213 */ /* 0x000fe20000000000 */
[----:B------:R-:W-:Y:S01]  /*ea80*/  FFMA.FTZ R45, -R186, R113, R45 ;  /* 0x00000071ba2d7223 */ /* 0x000fe2000001012d */
[----:B------:R-:W-:-:S02]  /*ea90*/  ISETP.GE.AND P4, PT, R44, R189, PT ;  /* 0x000000bd2c00720c */ /* 0x000fc40003f86270 */
[----:B------:R-:W-:Y:S02]  /*eaa0*/  IABS R121, R121 ;  /* 0x0000007900797213 */ /* 0x000fe40000000000 */
[----:B------:R-:W-:Y:S02]  /*eab0*/  FSEL R147, R45, -INF , P4 ;  /* 0xff8000002d937808 */ /* 0x000fe40002000000 */
[----:B------:R-:W-:Y:S02]  /*eac0*/  I2FP.F32.S32 R45, R112 ;  /* 0x00000070002d7245 */ /* 0x000fe40000201400 */
[----:B------:R-:W-:Y:S02]  /*ead0*/  I2FP.F32.S32 R121, R121 ;  /* 0x0000007900797245 */ /* 0x000fe40000201400 */
[----:B------:R-:W-:Y:S01]  /*eae0*/  IABS R117, R117 ;  /* 0x0000007500757213 */ /* 0x000fe20000000000 */
[C---:B------:R-:W-:Y:S01]  /*eaf0*/  FFMA.FTZ R40, -R186.reuse, R45, R40 ;  /* 0x0000002dba287223 */ /* 0x040fe20000010128 */
[----:B------:R-:W-:Y:S01]  /*eb00*/  IABS R123, R123 ;  /* 0x0000007b007b7213 */ /* 0x000fe20000000000 */
[----:B------:R-:W2:Y:S01]  /*eb10*/  LD.E R45, desc[UR4][R100.64+0xdc] ;  /* 0x0000dc04642d7980 */ /* 0x000ea2000c101900 */
[----:B------:R-:W-:Y:S01]  /*eb20*/  FFMA.FTZ R48, -R186, R121, R48 ;  /* 0x00000079ba307223 */ /* 0x000fe20000010130 */
[----:B------:R-:W-:-:S02]  /*eb30*/  I2FP.F32.S32 R117, R117 ;  /* 0x0000007500757245 */ /* 0x000fc40000201400 */
[----:B------:R-:W-:Y:S02]  /*eb40*/  LOP3.LUT R180, R180, 0xfffffffe, RZ, 0xc0, !PT ;  /* 0xfffffffeb4b47812 */ /* 0x000fe400078ec0ff */
[----:B------:R-:W-:Y:S01]  /*eb50*/  I2FP.F32.S32 R123, R123 ;  /* 0x0000007b007b7245 */ /* 0x000fe20000201400 */
[----:B------:R-:W-:Y:S01]  /*eb60*/  FFMA.FTZ R50, -R186, R117, R50 ;  /* 0x00000075ba327223 */ /* 0x000fe20000010132 */
[----:B------:R-:W-:Y:S02]  /*eb70*/  IABS R118, R118 ;  /* 0x0000007600767213 */ /* 0x000fe40000000000 */
[----:B------:R-:W-:Y:S01]  /*eb80*/  FSEL R48, R48, -INF , P1 ;  /* 0xff80000030307808 */ /* 0x000fe20000800000 */
[----:B------:R-:W-:Y:S01]  /*eb90*/  FFMA.FTZ R71, -R186, R123, R71 ;  /* 0x0000007bba477223 */ /* 0x000fe20000010147 */
[----:B------:R-:W-:Y:S02]  /*eba0*/  @P3 LOP3.LUT R180, R180, 0x1, RZ, 0xfc, !PT ;  /* 0x00000001b4b43812 */ /* 0x000fe400078efcff */
[----:B------:R-:W-:-:S02]  /*ebb0*/  I2FP.F32.S32 R118, R118 ;  /* 0x0000007600767245 */ /* 0x000fc40000201400 */
[----:B------:R-:W-:Y:S01]  /*ebc0*/  FSEL R195, R48, -INF , !P5 ;  /* 0xff80000030c37808 */ /* 0x000fe20006800000 */
[----:B------:R-:W-:Y:S01]  /*ebd0*/  VIADD R48, R102, 0x40 ;  /* 0x0000004066307836 */ /* 0x000fe20000000000 */
[----:B------:R-:W-:Y:S01]  /*ebe0*/  IABS R115, R115 ;  /* 0x0000007300737213 */ /* 0x000fe20000000000 */
[----:B------:R-:W-:Y:S01]  /*ebf0*/  FFMA.FTZ R55, -R186, R118, R55 ;  /* 0x00000076ba377223 */ /* 0x000fe20000010137 */
[----:B------:R-:W-:Y:S02]  /*ec00*/  LOP3.LUT P5, RZ, R180, 0x1, RZ, 0xc0, !PT ;  /* 0x00000001b4ff7812 */ /* 0x000fe400078ac0ff */
[----:B------:R-:W-:Y:S02]  /*ec10*/  FSEL R50, R50, -INF , P6 ;  /* 0xff80000032327808 */ /* 0x000fe40003000000 */
[----:B------:R-:W-:Y:S02]  /*ec20*/  FSEL R71, R71, -INF , P0 ;  /* 0xff80000047477808 */ /* 0x000fe40000000000 */
[----:B------:R-:W-:-:S02]  /*ec30*/  I2FP.F32.S32 R115, R115 ;  /* 0x0000007300737245 */ /* 0x000fc40000201400 */
[----:B------:R-:W-:Y:S02]  /*ec40*/  ISETP.GE.AND P0, PT, R70, R187, PT ;  /* 0x000000bb4600720c */ /* 0x000fe40003f06270 */
[----:B------:R-:W-:Y:S01]  /*ec50*/  FSEL R197, R50, -INF , !P5 ;  /* 0xff80000032c57808 */ /* 0x000fe20006800000 */
[----:B------:R-:W-:Y:S01]  /*ec60*/  FFMA.FTZ R51, -R186, R115, R51 ;  /* 0x00000073ba337223 */ /* 0x000fe20000010133 */
[----:B------:R-:W-:Y:S02]  /*ec70*/  ISETP.GE.AND P5, PT, R48, R188, PT ;  /* 0x000000bc3000720c */ /* 0x000fe40003fa6270 */
[----:B------:R-:W-:Y:S02]  /*ec80*/  FSEL R211, R71, -INF , !P2 ;  /* 0xff80000047d37808 */ /* 0x000fe40005000000 */
[----:B------:R-:W-:Y:S02]  /*ec90*/  ISETP.GE.AND P2, PT, R70, R181, PT ;  /* 0x000000b54600720c */ /* 0x000fe40003f46270 */
[----:B------:R-:W-:-:S02]  /*eca0*/  FSEL R55, R55, -INF , P0 ;  /* 0xff80000037377808 */ /* 0x000fc40000000000 */
[C---:B------:R-:W-:Y:S02]  /*ecb0*/  ISETP.GE.AND P3, PT, R52.reuse, R188, PT ;  /* 0x000000bc3400720c */ /* 0x040fe40003f66270 */
[C---:B------:R-:W-:Y:S02]  /*ecc0*/  ISETP.GE.AND P0, PT, R52.reuse, R187, PT ;  /* 0x000000bb3400720c */ /* 0x040fe40003f06270 */
[----:B------:R-:W-:Y:S02]  /*ecd0*/  IABS R114, R114 ;  /* 0x0000007200727213 */ /* 0x000fe40000000000 */
[----:B------:R-:W-:Y:S02]  /*ece0*/  FSEL R199, R55, -INF , !P2 ;  /* 0xff80000037c77808 */ /* 0x000fe40005000000 */
[----:B------:R-:W-:Y:S02]  /*ecf0*/  FSEL R193, R49, -INF , !P3 ;  /* 0xff80000031c17808 */ /* 0x000fe40005800000 */
[----:B------:R-:W-:-:S02]  /*ed00*/  ISETP.GE.AND P2, PT, R52, R181, PT ;  /* 0x000000b53400720c */ /* 0x000fc40003f46270 */
[----:B------:R-:W-:Y:S02]  /*ed10*/  I2FP.F32.S32 R49, R114 ;  /* 0x0000007200317245 */ /* 0x000fe40000201400 */
[----:B------:R-:W-:Y:S02]  /*ed20*/  FSEL R51, R51, -INF , P0 ;  /* 0xff80000033337808 */ /* 0x000fe40000000000 */
[----:B------:R-:W-:Y:S01]  /*ed30*/  LOP3.LUT R180, R180, 0xfffffffe, RZ, 0xc0, !PT ;  /* 0xfffffffeb4b47812 */ /* 0x000fe200078ec0ff */
[----:B------:R-:W-:Y:S01]  /*ed40*/  FFMA.FTZ R46, -R186, R49, R46 ;  /* 0x00000031ba2e7223 */ /* 0x000fe2000001012e */
[----:B------:R-:W-:Y:S02]  /*ed50*/  FSEL R201, R51, -INF , !P2 ;  /* 0xff80000033c97808 */ /* 0x000fe40005000000 */
[----:B------:R-:W-:Y:S02]  /*ed60*/  @P5 LOP3.LUT R180, R180, 0x1, RZ, 0xfc, !PT ;  /* 0x00000001b4b45812 */ /* 0x000fe400078efcff */
[----:B------:R-:W-:-:S02]  /*ed70*/  ISETP.GE.AND P3, PT, R44, R188, PT ;  /* 0x000000bc2c00720c */ /* 0x000fc40003f66270 */
[C---:B------:R-:W-:Y:S02]  /*ed80*/  ISETP.GE.AND P0, PT, R44.reuse, R187, PT ;  /* 0x000000bb2c00720c */ /* 0x040fe40003f06270 */
[----:B------:R-:W-:Y:S01]  /*ed90*/  ISETP.GE.AND P2, PT, R44, R181, PT ;  /* 0x000000b52c00720c */ /* 0x000fe20003f46270 */
[----:B------:R-:W-:Y:S01]  /*eda0*/  VIADD R44, R102, 0x48 ;  /* 0x00000048662c7836 */ /* 0x000fe20000000000 */
[C---:B------:R-:W-:Y:S02]  /*edb0*/  ISETP.GE.AND P5, PT, R48.reuse, R187, PT ;  /* 0x000000bb3000720c */ /* 0x040fe40003fa6270 */
[----:B------:R-:W-:Y:S02]  /*edc0*/  ISETP.GE.AND P1, PT, R48, R189, PT ;  /* 0x000000bd3000720c */ /* 0x000fe40003f26270 */
[----:B------:R-:W-:Y:S02]  /*edd0*/  FSEL R46, R46, -INF , P5 ;  /* 0xff8000002e2e7808 */ /* 0x000fe40002800000 */
[----:B------:R-:W-:-:S02]  /*ede0*/  ISETP.GE.AND P5, PT, R44, R188, PT ;  /* 0x000000bc2c00720c */ /* 0x000fc40003fa6270 */
[----:B------:R-:W-:Y:S02]  /*edf0*/  FSEL R53, R53, -INF , P1 ;  /* 0xff80000035357808 */ /* 0x000fe40000800000 */
[C---:B------:R-:W-:Y:S02]  /*ee00*/  LOP3.LUT P1, RZ, R180.reuse, 0x1, RZ, 0xc0, !PT ;  /* 0x00000001b4ff7812 */ /* 0x040fe4000782c0ff */
[----:B------:R-:W-:Y:S02]  /*ee10*/  LOP3.LUT R180, R180, 0xfffffffe, RZ, 0xc0, !PT ;  /* 0xfffffffeb4b47812 */ /* 0x000fe400078ec0ff */
[----:B------:R-:W-:Y:S02]  /*ee20*/  ISETP.GE.AND P6, PT, R48, R181, PT ;  /* 0x000000b53000720c */ /* 0x000fe40003fc6270 */
[----:B------:R-:W-:Y:S02]  /*ee30*/  FSEL R141, R53, -INF , !P1 ;  /* 0xff800000358d7808 */ /* 0x000fe40004800000 */
[----:B------:R-:W-:-:S02]  /*ee40*/  IABS R111, R111 ;  /* 0x0000006f006f7213 */ /* 0x000fc40000000000 */
[----:B------:R-:W-:Y:S02]  /*ee50*/  IABS R110, R110 ;  /* 0x0000006e006e7213 */ /* 0x000fe40000000000 */
[----:B------:R-:W-:Y:S02]  /*ee60*/  ISETP.GE.AND P1, PT, R44, R189, PT ;  /* 0x000000bd2c00720c */ /* 0x000fe40003f26270 */
[----:B------:R-:W-:Y:S02]  /*ee70*/  @P5 LOP3.LUT R180, R180, 0x1, RZ, 0xfc, !PT ;  /* 0x00000001b4b45812 */ /* 0x000fe400078efcff */
[----:B------:R-:W-:Y:S02]  /*ee80*/  FSEL R143, R46, -INF , !P6 ;  /* 0xff8000002e8f7808 */ /* 0x000fe40007000000 */
[----:B------:R-:W-:Y:S02]  /*ee90*/  I2FP.F32.S32 R46, R111 ;  /* 0x0000006f002e7245 */ /* 0x000fe40000201400 */
[----:B------:R-:W-:-:S02]  /*eea0*/  I2FP.F32.S32 R49, R110 ;  /* 0x0000006e00317245 */ /* 0x000fc40000201400 */
[----:B------:R-:W-:Y:S01]  /*eeb0*/  FSEL R40, R40, -INF , P1 ;  /* 0xff80000028287808 */ /* 0x000fe20000800000 */
[----:B------:R-:W-:Y:S01]  /*eec0*/  FFMA.FTZ R46, -R186, R46, R47 ;  /* 0x0000002eba2e7223 */ /* 0x000fe2000001012f */
[----:B------:R-:W-:Y:S01]  /*eed0*/  LOP3.LUT P1, RZ, R180, 0x1, RZ, 0xc0, !PT ;  /* 0x00000001b4ff7812 */ /* 0x000fe2000782c0ff */
[----:B------:R-:W-:Y:S01]  /*eee0*/  FFMA.FTZ R42, -R186, R49, R42 ;  /* 0x00000031ba2a7223 */ /* 0x000fe2000001012a */
[----:B------:R-:W-:Y:S02]  /*eef0*/  ISETP.GE.AND P5, PT, R44, R187, PT ;  /* 0x000000bb2c00720c */ /* 0x000fe40003fa6270 */
[----:B------:R-:W-:Y:S01]  /*ef00*/  FSEL R151, R40, -INF , !P1 ;  /* 0xff80000028977808 */ /* 0x000fe20004800000 */
[----:B------:R-:W-:Y:S01]  /*ef10*/  VIADD R40, R102, 0x50 ;  /* 0x0000005066287836 */ /* 0x000fe20000000000 */
[----:B------:R-:W-:Y:S02]  /*ef20*/  IABS R109, R109 ;  /* 0x0000006d006d7213 */ /* 0x000fe40000000000 */
[----:B------:R-:W-:-:S02]  /*ef30*/  IABS R107, R107 ;  /* 0x0000006b006b7213 */ /* 0x000fc40000000000 */
[----:B------:R-:W-:Y:S02]  /*ef40*/  FSEL R149, R46, -INF , P0 ;  /* 0xff8000002e957808 */ /* 0x000fe40000000000 */
[----:B------:R-:W-:Y:S02]  /*ef50*/  FSEL R42, R42, -INF , P5 ;  /* 0xff8000002a2a7808 */ /* 0x000fe40002800000 */
[----:B------:R-:W-:Y:S01]  /*ef60*/  ISETP.GE.AND P6, PT, R44, R181, PT ;  /* 0x000000b52c00720c */ /* 0x000fe20003fc6270 */
[----:B------:R-:W-:Y:S01]  /*ef70*/  VIADD R44, R102, 0x49 ;  /* 0x00000049662c7836 */ /* 0x000fe20000000000 */
[----:B------:R-:W-:Y:S02]  /*ef80*/  I2FP.F32.S32 R46, R109 ;  /* 0x0000006d002e7245 */ /* 0x000fe40000201400 */
[----:B------:R-:W-:Y:S02]  /*ef90*/  ISETP.GE.AND P5, PT, R40, R188, PT ;  /* 0x000000bc2800720c */ /* 0x000fe40003fa6270 */
[----:B------:R-:W-:-:S02]  /*efa0*/  IABS R108, R108 ;  /* 0x0000006c006c7213 */ /* 0x000fc40000000000 */
[----:B------:R-:W-:Y:S01]  /*efb0*/  I2FP.F32.S32 R107, R107 ;  /* 0x0000006b006b7245 */ /* 0x000fe20000201400 */
[----:B------:R-:W-:Y:S01]  /*efc0*/  FFMA.FTZ R41, -R186, R46, R41 ;  /* 0x0000002eba297223 */ /* 0x000fe20000010129 */
[----:B------:R-:W-:Y:S02]  /*efd0*/  I2FP.F32.S32 R47, R108 ;  /* 0x0000006c002f7245 */ /* 0x000fe40000201400 */
[----:B------:R-:W-:Y:S01]  /*efe0*/  ISETP.GE.AND P4, PT, R44, R189, PT ;  /* 0x000000bd2c00720c */ /* 0x000fe20003f86270 */
[----:B------:R-:W-:Y:S01]  /*eff0*/  FFMA.FTZ R43, -R186, R107, R43 ;  /* 0x0000006bba2b7223 */ /* 0x000fe2000001012b */
[----:B------:R-:W-:Y:S01]  /*f000*/  ISETP.GE.AND P0, PT, R44, R187, PT ;  /* 0x000000bb2c00720c */ /* 0x000fe20003f06270 */
[----:B------:R-:W-:Y:S01]  /*f010*/  FFMA.FTZ R47, -R186, R47, R36 ;  /* 0x0000002fba2f7223 */ /* 0x000fe20000010124 */
[----:B------:R-:W-:Y:S02]  /*f020*/  FSEL R147, R147, -INF , !P3 ;  /* 0xff80000093937808 */ /* 0x000fe40005800000 */
[----:B------:R-:W-:-:S02]  /*f030*/  LOP3.LUT R180, R180, 0xfffffffe, RZ, 0xc0, !PT ;  /* 0xfffffffeb4b47812 */ /* 0x000fc400078ec0ff */
[----:B------:R-:W-:Y:S01]  /*f040*/  IABS R104, R104 ;  /* 0x0000006800687213 */ /* 0x000fe20000000000 */
[----:B------:R-:W-:Y:S01]  /*f050*/  VIADD R36, R102, 0x51 ;  /* 0x0000005166247836 */ /* 0x000fe20000000000 */
[----:B------:R-:W-:Y:S02]  /*f060*/  FSEL R149, R149, -INF , !P2 ;  /* 0xff80000095957808 */ /* 0x000fe40005000000 */
[C---:B------:R-:W-:Y:S02]  /*f070*/  ISETP.GE.AND P3, PT, R44.reuse, R188, PT ;  /* 0x000000bc2c00720c */ /* 0x040fe40003f66270 */
[----:B------:R-:W-:Y:S02]  /*f080*/  FSEL R41, R41, -INF , P4 ;  /* 0xff80000029297808 */ /* 0x000fe40002000000 */
[----:B------:R-:W-:Y:S02]  /*f090*/  ISETP.GE.AND P2, PT, R44, R181, PT ;  /* 0x000000b52c00720c */ /* 0x000fe40003f46270 */
[----:B------:R-:W-:-:S02]  /*f0a0*/  IABS R106, R106 ;  /* 0x0000006a006a7213 */ /* 0x000fc40000000000 */
[----:B------:R-:W-:Y:S02]  /*f0b0*/  FSEL R43, R43, -INF , P0 ;  /* 0xff8000002b2b7808 */ /* 0x000fe40000000000 */
[----:B------:R-:W-:Y:S02]  /*f0c0*/  ISETP.GE.AND P1, PT, R40, R189, PT ;  /* 0x000000bd2800720c */ /* 0x000fe40003f26270 */
[----:B------:R-:W-:Y:S02]  /*f0d0*/  IABS R99, R99 ;  /* 0x0000006300637213 */ /* 0x000fe40000000000 */
[----:B------:R-:W-:Y:S02]  /*f0e0*/  @P5 LOP3.LUT R180, R180, 0x1, RZ, 0xfc, !PT ;  /* 0x00000001b4b45812 */ /* 0x000fe400078efcff */
[----:B------:R-:W-:Y:S02]  /*f0f0*/  I2FP.F32.S32 R104, R104 ;  /* 0x0000006800687245 */ /* 0x000fe40000201400 */
[----:B------:R-:W-:-:S02]  /*f100*/  FSEL R145, R41, -INF , !P3 ;  /* 0xff80000029917808 */ /* 0x000fc40005800000 */
[----:B------:R-:W-:Y:S02]  /*f110*/  I2FP.F32.S32 R41, R106 ;  /* 0x0000006a00297245 */ /* 0x000fe40000201400 */
[----:B------:R-:W-:Y:S02]  /*f120*/  FSEL R191, R43, -INF , !P2 ;  /* 0xff8000002bbf7808 */ /* 0x000fe40005000000 */
[C---:B------:R-:W-:Y:S02]  /*f130*/  ISETP.GE.AND P4, PT, R36.reuse, R189, PT ;  /* 0x000000bd2400720c */ /* 0x040fe40003f86270 */
[----:B------:R-:W-:Y:S02]  /*f140*/  FSEL R47, R47, -INF , P1 ;  /* 0xff8000002f2f7808 */ /* 0x000fe40000800000 */
[C---:B------:R-:W-:Y:S02]  /*f150*/  ISETP.GE.AND P3, PT, R36.reuse, R188, PT ;  /* 0x000000bc2400720c */ /* 0x040fe40003f66270 */
[----:B------:R-:W-:-:S02]  /*f160*/  ISETP.GE.AND P0, PT, R36, R187, PT ;  /* 0x000000bb2400720c */ /* 0x000fc40003f06270 */
[----:B------:R-:W-:Y:S01]  /*f170*/  ISETP.GE.AND P2, PT, R36, R181, PT ;  /* 0x000000b52400720c */ /* 0x000fe20003f46270 */
[----:B------:R-:W-:Y:S01]  /*f180*/  VIADD R36, R102, 0x58 ;  /* 0x0000005866247836 */ /* 0x000fe20000000000 */
[----:B------:R-:W-:Y:S02]  /*f190*/  IABS R98, R98 ;  /* 0x0000006200627213 */ /* 0x000fe40000000000 */
[----:B------:R-:W-:Y:S01]  /*f1a0*/  I2FP.F32.S32 R99, R99 ;  /* 0x0000006300637245 */ /* 0x000fe20000201400 */
[----:B------:R-:W-:Y:S01]  /*f1b0*/  FFMA.FTZ R37, -R186, R104, R37 ;  /* 0x00000068ba257223 */ /* 0x000fe20000010125 */
[----:B------:R-:W-:Y:S02]  /*f1c0*/  LOP3.LUT P1, RZ, R180, 0x1, RZ, 0xc0, !PT ;  /* 0x00000001b4ff7812 */ /* 0x000fe4000782c0ff */
[----:B------:R-:W-:Y:S01]  /*f1d0*/  IABS R96, R96 ;  /* 0x0000006000607213 */ /* 0x000fe20000000000 */
[C---:B------:R-:W-:Y:S01]  /*f1e0*/  FFMA.FTZ R38, -R186.reuse, R41, R38 ;  /* 0x00000029ba267223 */ /* 0x040fe20000010126 */
[----:B------:R-:W-:Y:S01]  /*f1f0*/  I2FP.F32.S32 R98, R98 ;  /* 0x0000006200627245 */ /* 0x000fe20000201400 */
[----:B------:R-:W-:Y:S01]  /*f200*/  FFMA.FTZ R99, -R186, R99, R32 ;  /* 0x00000063ba637223 */ /* 0x000fe20000010120 */
[----:B------:R-:W-:-:S02]  /*f210*/  ISETP.GE.AND P5, PT, R40, R187, PT ;  /* 0x000000bb2800720c */ /* 0x000fc40003fa6270 */
[----:B------:R-:W-:Y:S01]  /*f220*/  FSEL R109, R47, -INF , !P1 ;  /* 0xff8000002f6d7808 */ /* 0x000fe20004800000 */
[----:B------:R-:W-:Y:S01]  /*f230*/  VIADD R32, R102, 0x59 ;  /* 0x0000005966207836 */ /* 0x000fe20000000000 */
[----:B------:R-:W-:Y:S02]  /*f240*/  IABS R97, R97 ;  /* 0x0000006100617213 */ /* 0x000fe40000000000 */
[----:B------:R-:W-:Y:S02]  /*f250*/  ISETP.GE.AND P1, PT, R36, R189, PT ;  /* 0x000000bd2400720c */ /* 0x000fe40003f26270 */
[----:B------:R-:W-:Y:S02]  /*f260*/  I2FP.F32.S32 R96, R96 ;  /* 0x0000006000607245 */ /* 0x000fe40000201400 */
[----:B------:R-:W-:Y:S01]  /*f270*/  FSEL R37, R37, -INF , P4 ;  /* 0xff80000025257808 */ /* 0x000fe20002000000 */
[----:B------:R-:W-:Y:S01]  /*f280*/  FFMA.FTZ R39, -R186, R98, R39 ;  /* 0x00000062ba277223 */ /* 0x000fe20000010127 */
[----:B------:R-:W-:Y:S01]  /*f290*/  FSEL R38, R38, -INF , P5 ;  /* 0xff80000026267808 */ /* 0x000fe20002800000 */
[----:B------:R-:W-:Y:S01]  /*f2a0*/  FFMA.FTZ R33, -R186, R96, R33 ;  /* 0x00000060ba217223 */ /* 0x000fe20000010121 */
[----:B------:R-:W-:-:S02]  /*f2b0*/  ISETP.GE.AND P5, PT, R36, R188, PT ;  /* 0x000000bc2400720c */ /* 0x000fc40003fa6270 */
[----:B------:R-:W-:Y:S02]  /*f2c0*/  I2FP.F32.S32 R97, R97 ;  /* 0x0000006100617245 */ /* 0x000fe40000201400 */
[----:B------:R-:W-:Y:S02]  /*f2d0*/  FSEL R99, R99, -INF , P1 ;  /* 0xff80000063637808 */ /* 0x000fe40000800000 */
[----:B------:R-:W-:Y:S02]  /*f2e0*/  FSEL R115, R37, -INF , !P3 ;  /* 0xff80000025737808 */ /* 0x000fe40005800000 */
[----:B------:R-:W-:Y:S02]  /*f2f0*/  IABS R94, R94 ;  /* 0x0000005e005e7213 */ /* 0x000fe40000000000 */
[----:B------:R-:W-:Y:S02]  /*f300*/  IABS R92, R92 ;  /* 0x0000005c005c7213 */ /* 0x000fe40000000000 */
[----:B------:R-:W-:Y:S01]  /*f310*/  ISETP.GE.AND P3, PT, R32, R189, PT ;  /* 0x000000bd2000720c */ /* 0x000fe20003f66270 */
[----:B------:R-:W-:Y:S01]  /*f320*/  FFMA.FTZ R34, -R186, R97, R34 ;  /* 0x00000061ba227223 */ /* 0x000fe20000010122 */
        /* <DEDUP_REMOVED lines=8> */
[----:B------:R-:W-:-:S02]  /*f3b0*/  I2FP.F32.S32 R37, R94 ;  /* 0x0000005e00257245 */ /* 0x000fc40000201400 */
[----:B------:R-:W-:Y:S02]  /*f3c0*/  I2FP.F32.S32 R92, R92 ;  /* 0x0000005c005c7245 */ /* 0x000fe40000201400 */
[----:B------:R-:W-:Y:S02]  /*f3d0*/  ISETP.GE.AND P4, PT, R36, R187, PT ;  /* 0x000000bb2400720c */ /* 0x000fe40003f86270 */
[----:B------:R-:W-:Y:S02]  /*f3e0*/  FSEL R33, R33, -INF , P3 ;  /* 0xff80000021217808 */ /* 0x000fe40001800000 */
[----:B------:R-:W-:Y:S01]  /*f3f0*/  IABS R90, R90 ;  /* 0x0000005a005a7213 */ /* 0x000fe20000000000 */
[----:B------:R-:W-:Y:S01]  /*f400*/  FFMA.FTZ R35, -R186, R92, R35 ;  /* 0x0000005cba237223 */ /* 0x000fe20000010123 */
[----:B------:R-:W-:Y:S01]  /*f410*/  FSEL R111, R38, -INF , !P6 ;  /* 0xff800000266f7808 */ /* 0x000fe20007000000 */
[----:B------:R-:W-:Y:S01]  /*f420*/  FFMA.FTZ R37, -R186, R37, R28 ;  /* 0x00000025ba257223 */ /* 0x000fe2000001011c */
[----:B------:R-:W-:-:S02]  /*f430*/  ISETP.GE.AND P6, PT, R36, R181, PT ;  /* 0x000000b52400720c */ /* 0x000fc40003fc6270 */
[----:B------:R-:W-:Y:S02]  /*f440*/  FSEL R117, R39, -INF , !P2 ;  /* 0xff80000027757808 */ /* 0x000fe40005000000 */
[----:B------:R-:W-:Y:S02]  /*f450*/  FSEL R34, R34, -INF , P4 ;  /* 0xff80000022227808 */ /* 0x000fe40002000000 */
[----:B------:R-:W-:Y:S02]  /*f460*/  FSEL R113, R33, -INF , !P1 ;  /* 0xff80000021717808 */ /* 0x000fe40004800000 */
[----:B------:R-:W-:Y:S02]  /*f470*/  ISETP.GE.AND P2, PT, R32, R189, PT ;  /* 0x000000bd2000720c */ /* 0x000fe40003f46270 */
[----:B------:R-:W-:Y:S02]  /*f480*/  IABS R88, R88 ;  /* 0x0000005800587213 */ /* 0x000fe40000000000 */
[----:B------:R-:W-:Y:S01]  /*f490*/  I2FP.F32.S32 R33, R90 ;  /* 0x0000005a00217245 */ /* 0x000fe20000201400 */
[----:B------:R-:W-:Y:S01]  /*f4a0*/  VIADD R28, R102, 0x61 ;  /* 0x00000061661c7836 */ /* 0x000fe20000000000 */
[----:B------:R-:W-:-:S02]  /*f4b0*/  FSEL R121, R34, -INF , !P6 ;  /* 0xff80000022797808 */ /* 0x000fc40007000000 */
[----:B------:R-:W-:Y:S01]  /*f4c0*/  ISETP.GE.AND P6, PT, R32, R188, PT ;  /* 0x000000bc2000720c */ /* 0x000fe20003fc6270 */
[----:B------:R-:W-:Y:S01]  /*f4d0*/  FFMA.FTZ R30, -R186, R33, R30 ;  /* 0x00000021ba1e7223 */ /* 0x000fe2000001011e */
[----:B------:R-:W-:Y:S02]  /*f4e0*/  FSEL R35, R35, -INF , P0 ;  /* 0xff80000023237808 */ /* 0x000fe40000000000 */
[----:B------:R-:W-:Y:S02]  /*f4f0*/  I2FP.F32.S32 R88, R88 ;  /* 0x0000005800587245 */ /* 0x000fe40000201400 */
[----:B------:R-:W-:Y:S02]  /*f500*/  FSEL R37, R37, -INF , P2 ;  /* 0xff80000025257808 */ /* 0x000fe40001000000 */
[----:B------:R-:W-:Y:S02]  /*f510*/  ISETP.GE.AND P3, PT, R32, R187, PT ;  /* 0x000000bb2000720c */ /* 0x000fe40003f66270 */
[----:B------:R-:W-:Y:S01]  /*f520*/  IABS R84, R84 ;  /* 0x0000005400547213 */ /* 0x000fe20000000000 */
        /* <DEDUP_REMOVED lines=8> */
[----:B------:R-:W-:-:S02]  /*f5b0*/  IABS R82, R82 ;  /* 0x0000005200527213 */ /* 0x000fc40000000000 */
[----:B------:R-:W-:Y:S02]  /*f5c0*/  ISETP.GE.AND P4, PT, R32, R181, PT ;  /* 0x000000b52000720c */ /* 0x000fe40003f86270 */
[----:B------:R-:W-:Y:S02]  /*f5d0*/  FSEL R30, R30, -INF , P3 ;  /* 0xff8000001e1e7808 */ /* 0x000fe40001800000 */
[----:B------:R-:W-:Y:S02]  /*f5e0*/  I2FP.F32.S32 R33, R84 ;  /* 0x0000005400217245 */ /* 0x000fe40000201400 */
[----:B------:R-:W-:Y:S02]  /*f5f0*/  I2FP.F32.S32 R82, R82 ;  /* 0x0000005200527245 */ /* 0x000fe40000201400 */
[----:B------:R-:W-:Y:S01]  /*f600*/  FSEL R41, R30, -INF , !P4 ;  /* 0xff8000001e297808 */ /* 0x000fe20006000000 */
[----:B------:R-:W-:Y:S01]  /*f610*/  FFMA.FTZ R24, -R186, R33, R24 ;  /* 0x00000021ba187223 */ /* 0x000fe20000010118 */
[----:B------:R-:W-:-:S02]  /*f620*/  FSEL R29, R29, -INF , P0 ;  /* 0xff8000001d1d7808 */ /* 0x000fc40000000000 */
[----:B------:R-:W-:Y:S02]  /*f630*/  IABS R78, R78 ;  /* 0x0000004e004e7213 */ /* 0x000fe40000000000 */
[C---:B------:R-:W-:Y:S02]  /*f640*/  ISETP.GE.AND P2, PT, R28.reuse, R189, PT ;  /* 0x000000bd1c00720c */ /* 0x040fe40003f46270 */
[C---:B------:R-:W-:Y:S02]  /*f650*/  ISETP.GE.AND P3, PT, R28.reuse, R188, PT ;  /* 0x000000bc1c00720c */ /* 0x040fe40003f66270 */
[C---:B------:R-:W-:Y:S02]  /*f660*/  ISETP.GE.AND P0, PT, R28.reuse, R187, PT ;  /* 0x000000bb1c00720c */ /* 0x040fe40003f06270 */
[----:B------:R-:W-:Y:S01]  /*f670*/  ISETP.GE.AND P4, PT, R28, R181, PT ;  /* 0x000000b51c00720c */ /* 0x000fe20003f86270 */
[----:B------:R-:W-:Y:S01]  /*f680*/  VIADD R28, R102, 0x69 ;  /* 0x00000069661c7836 */ /* 0x000fe20000000000 */
[----:B------:R-:W-:Y:S01]  /*f690*/  IABS R74, R74 ;  /* 0x0000004a004a7213 */ /* 0x000fe20000000000 */
[----:B------:R-:W-:Y:S01]  /*f6a0*/  FFMA.FTZ R31, -R186, R82, R31 ;  /* 0x00000052ba1f7223 */ /* 0x000fe2000001011f */
[----:B------:R-:W-:-:S02]  /*f6b0*/  IABS R80, R80 ;  /* 0x0000005000507213 */ /* 0x000fc40000000000 */
[----:B------:R-:W-:Y:S02]  /*f6c0*/  I2FP.F32.S32 R78, R78 ;  /* 0x0000004e004e7245 */ /* 0x000fe40000201400 */
[----:B------:R-:W-:Y:S02]  /*f6d0*/  I2FP.F32.S32 R74, R74 ;  /* 0x0000004a004a7245 */ /* 0x000fe40000201400 */
[----:B------:R-:W-:Y:S02]  /*f6e0*/  FSEL R35, R29, -INF , !P5 ;  /* 0xff8000001d237808 */ /* 0x000fe40006800000 */
[----:B------:R-:W-:Y:S02]  /*f6f0*/  FSEL R24, R24, -INF , P2 ;  /* 0xff80000018187808 */ /* 0x000fe40001000000 */
[----:B------:R-:W-:Y:S01]  /*f700*/  ISETP.GE.AND P5, PT, R28, R188, PT ;  /* 0x000000bc1c00720c */ /* 0x000fe20003fa6270 */
[C---:B------:R-:W-:Y:S01]  /*f710*/  FFMA.FTZ R25, -R186.reuse, R78, R25 ;  /* 0x0000004eba197223 */ /* 0x040fe20000010119 */
[----:B------:R-:W-:Y:S01]  /*f720*/  I2FP.F32.S32 R37, R80 ;  /* 0x0000005000257245 */ /* 0x000fe20000201400 */
[----:B------:R-:W-:Y:S01]  /*f730*/  FFMA.FTZ R27, -R186, R74, R27 ;  /* 0x0000004aba1b7223 */ /* 0x000fe2000001011b */
[----:B------:R-:W-:-:S02]  /*f740*/  FSEL R31, R31, -INF , P1 ;  /* 0xff8000001f1f7808 */ /* 0x000fc40000800000 */
[----:B------:R-:W-:Y:S02]  /*f750*/  IABS R76, R76 ;  /* 0x0000004c004c7213 */ /* 0x000fe40000000000 */
[----:B------:R-:W-:Y:S02]  /*f760*/  ISETP.GE.AND P1, PT, R28, R189, PT ;  /* 0x000000bd1c00720c */ /* 0x000fe40003f26270 */
[----:B------:R-:W-:Y:S01]  /*f770*/  FSEL R33, R24, -INF , !P3 ;  /* 0xff80000018217808 */ /* 0x000fe20005800000 */
[----:B------:R-:W-:Y:S01]  /*f780*/  VIADD R24, R102, 0x70 ;  /* 0x0000007066187836 */ /* 0x000fe20000000000 */
[----:B------:R-:W-:Y:S01]  /*f790*/  ISETP.GE.AND P2, PT, R28, R187, PT ;  /* 0x000000bb1c00720c */ /* 0x000fe20003f46270 */
[----:B------:R-:W-:Y:S01]  /*f7a0*/  FFMA.FTZ R26, -R186, R37, R26 ;  /* 0x00000025ba1a7223 */ /* 0x000fe2000001011a */
[----:B------:R-:W-:Y:S02]  /*f7b0*/  I2FP.F32.S32 R29, R76 ;  /* 0x0000004c001d7245 */ /* 0x000fe40000201400 */
[----:B------:R-:W-:-:S02]  /*f7c0*/  FSEL R51, R25, -INF , P1 ;  /* 0xff80000019337808 */ /* 0x000fc40000800000 */
[----:B------:R-:W-:Y:S02]  /*f7d0*/  FSEL R25, R27, -INF , P2 ;  /* 0xff8000001b197808 */ /* 0x000fe40001000000 */
[----:B------:R-:W-:Y:S02]  /*f7e0*/  LOP3.LUT R180, R180, 0xfffffffd, RZ, 0xc0, !PT ;  /* 0xfffffffdb4b47812 */ /* 0x000fe400078ec0ff */
[----:B------:R-:W-:Y:S01]  /*f7f0*/  ISETP.GE.AND P2, PT, R24, R188, PT ;  /* 0x000000bc1800720c */ /* 0x000fe20003f46270 */
[----:B------:R-:W-:Y:S01]  /*f800*/  FFMA.FTZ R14, -R186, R29, R14 ;  /* 0x0000001dba0e7223 */ /* 0x000fe2000001010e */
[----:B------:R-:W-:Y:S02]  /*f810*/  FSEL R26, R26, -INF , P0 ;  /* 0xff8000001a1a7808 */ /* 0x000fe40000000000 */
[----:B------:R-:W-:Y:S02]  /*f820*/  ISETP.GE.AND P0, PT, R102, R187, PT ;  /* 0x000000bb6600720c */ /* 0x000fe40003f06270 */
[----:B------:R-:W-:-:S02]  /*f830*/  @P5 LOP3.LUT R180, R180, 0x2, RZ, 0xfc, !PT ;  /* 0x00000002b4b45812 */ /* 0x000fc400078efcff */
[----:B------:R-:W-:Y:S02]  /*f840*/  ISETP.GE.AND P1, PT, R102, R181, PT ;  /* 0x000000b56600720c */ /* 0x000fe40003f26270 */
[----:B------:R-:W-:Y:S02]  /*f850*/  FSEL R14, R14, -INF , P0 ;  /* 0xff8000000e0e7808 */ /* 0x000fe40000000000 */
[----:B------:R-:W-:Y:S02]  /*f860*/  FSEL R53, R26, -INF , !P4 ;  /* 0xff8000001a357808 */ /* 0x000fe40006000000 */
[C---:B------:R-:W-:Y:S02]  /*f870*/  LOP3.LUT P4, RZ, R180.reuse, 0x4, RZ, 0xc0, !PT ;  /* 0x00000004b4ff7812 */ /* 0x040fe4000788c0ff */
[----:B------:R-:W-:Y:S02]  /*f880*/  LOP3.LUT R180, R180, 0xfffffffe, RZ, 0xc0, !PT ;  /* 0xfffffffeb4b47812 */ /* 0x000fe400078ec0ff */
[----:B------:R-:W-:-:S02]  /*f890*/  FSEL R14, R14, -INF , !P1 ;  /* 0xff8000000e0e7808 */ /* 0x000fc40004800000 */
[----:B------:R-:W-:Y:S02]  /*f8a0*/  FSEL R49, R31, -INF , !P6 ;  /* 0xff8000001f317808 */ /* 0x000fe40007000000 */
[----:B------:R-:W-:Y:S02]  /*f8b0*/  @P2 LOP3.LUT R180, R180, 0x1, RZ, 0xfc, !PT ;  /* 0x00000001b4b42812 */ /* 0x000fe400078efcff */
[C---:B------:R-:W-:Y:S02]  /*f8c0*/  ISETP.GE.AND P6, PT, R24.reuse, R189, PT ;  /* 0x000000bd1800720c */ /* 0x040fe40003fc6270 */
[C---:B------:R-:W-:Y:S02]  /*f8d0*/  ISETP.GE.AND P0, PT, R24.reuse, R187, PT ;  /* 0x000000bb1800720c */ /* 0x040fe40003f06270 */
[----:B------:R-:W-:Y:S02]  /*f8e0*/  ISETP.GE.AND P2, PT, R24, R181, PT ;  /* 0x000000b51800720c */ /* 0x000fe40003f46270 */
[----:B------:R-:W-:-:S04]  /*f8f0*/  FMNMX3.FTZ R24, R14, R93, R91, !PT ;  /* 0x0000005d0e187276 */ /* 0x000fc8000781005b */
[----:B------:R-:W-:-:S04]  /*f900*/  FMNMX3.FTZ R24, R24, R89, R87, !PT ;  /* 0x0000005918187276 */ /* 0x000fc80007810057 */
[----:B------:R-:W-:Y:S02]  /*f910*/  FMNMX3.FTZ R24, R24, R85, R83, !PT ;  /* 0x0000005518187276 */ /* 0x000fe40007810053 */
[----:B------:R-:W-:Y:S02]  /*f920*/  IABS R72, R72 ;  /* 0x0000004800487213 */ /* 0x000fe40000000000 */
[----:B------:R-:W-:Y:S02]  /*f930*/  FMNMX3.FTZ R24, R24, R81, R67, !PT ;  /* 0x0000005118187276 */ /* 0x000fe40007810043 */
[----:B------:R-:W-:Y:S02]  /*f940*/  IABS R66, R66 ;  /* 0x0000004200427213 */ /* 0x000fe40000000000 */
[----:B------:R-:W-:Y:S02]  /*f950*/  IABS R68, R68 ;  /* 0x0000004400447213 */ /* 0x000fe40000000000 */
[----:B------:R-:W-:-:S02]  /*f960*/  FMNMX3.FTZ R24, R24, R209, R207, !PT ;  /* 0x000000d118187276 */ /* 0x000fc400078100cf */
[----:B------:R-:W-:Y:S02]  /*f970*/  I2FP.F32.S32 R27, R72 ;  /* 0x00000048001b7245 */ /* 0x000fe40000201400 */
[----:B------:R-:W-:Y:S02]  /*f980*/  I2FP.F32.S32 R29, R66 ;  /* 0x00000042001d7245 */ /* 0x000fe40000201400 */
[----:B------:R-:W-:Y:S02]  /*f990*/  ISETP.GE.AND P3, PT, R28, R181, PT ;  /* 0x000000b51c00720c */ /* 0x000fe40003f66270 */
[----:B------:R-:W-:Y:S02]  /*f9a0*/  I2FP.F32.S32 R68, R68 ;  /* 0x0000004400447245 */ /* 0x000fe40000201400 */
[----:B------:R-:W-:Y:S01]  /*f9b0*/  FMNMX3.FTZ R28, R24, R211, R125, !PT ;  /* 0x000000d3181c7276 */ /* 0x000fe2000781007d */
[----:B------:R-:W-:Y:S01]  /*f9c0*/  VIADD R24, R102, 0x71 ;  /* 0x0000007166187836 */ /* 0x000fe20000000000 */
[----:B------:R-:W-:Y:S01]  /*f9d0*/  IABS R65, R65 ;  /* 0x0000004100417213 */ /* 0x000fe20000000000 */
[C---:B------:R-:W-:Y:S01]  /*f9e0*/  FFMA.FTZ R22, -R186.reuse, R27, R22 ;  /* 0x0000001bba167223 */ /* 0x040fe20000010116 */
[----:B------:R-:W-:Y:S01]  /*f9f0*/  FFMA.FTZ R29, -R186, R29, R18 ;  /* 0x0000001dba1d7223 */ /* 0x000fe20000010112 */
[----:B------:R-:W-:Y:S01]  /*fa00*/  VIADD R18, R102, 0x78 ;  /* 0x0000007866127836 */ /* 0x000fe20000000000 */
[----:B------:R-:W-:Y:S01]  /*fa10*/  I2FP.F32.S32 R26, R65 ;  /* 0x00000041001a7245 */ /* 0x000fe20000201400 */
[C---:B------:R-:W-:Y:S01]  /*fa20*/  FFMA.FTZ R23, -R186.reuse, R68, R23 ;  /* 0x00000044ba177223 */ /* 0x040fe20000010117 */
[----:B------:R-:W-:Y:S01]  /*fa30*/  FFMA.FTZ R12, -R186, R95, R12 ;  /* 0x0000005fba0c7223 */ /* 0x000fe2000001010c */
[----:B------:R-:W-:-:S02]  /*fa40*/  FSEL R65, R25, -INF , !P3 ;  /* 0xff80000019417808 */ /* 0x000fc40005800000 */
[----:B------:R-:W-:Y:S02]  /*fa50*/  ISETP.GE.AND P1, PT, R24, R187, PT ;  /* 0x000000bb1800720c */ /* 0x000fe40003f26270 */
[----:B------:R-:W-:Y:S02]  /*fa60*/  ISETP.GE.AND P3, PT, R102, R189, PT ;  /* 0x000000bd6600720c */ /* 0x000fe40003f66270 */
[----:B------:R-:W-:Y:S02]  /*fa70*/  FSEL R22, R22, -INF , P0 ;  /* 0xff80000016167808 */ /* 0x000fe40000000000 */
[----:B------:R-:W-:Y:S02]  /*fa80*/  ISETP.GE.AND P0, PT, R18, R187, PT ;  /* 0x000000bb1200720c */ /* 0x000fe40003f06270 */
[----:B------:R-:W-:Y:S02]  /*fa90*/  FMNMX3.FTZ R28, R28, R199, R197, !PT ;  /* 0x000000c71c1c7276 */ /* 0x000fe400078100c5 */
[----:B------:R-:W-:-:S02]  /*faa0*/  FSEL R23, R23, -INF , P1 ;  /* 0xff80000017177808 */ /* 0x000fc40000800000 */
[----:B------:R-:W-:Y:S02]  /*fab0*/  ISETP.GE.AND P1, PT, R102, R188, PT ;  /* 0x000000bc6600720c */ /* 0x000fe40003f26270 */
[----:B------:R-:W-:Y:S02]  /*fac0*/  FSEL R12, R12, -INF , P3 ;  /* 0xff8000000c0c7808 */ /* 0x000fe40001800000 */
[----:B------:R-:W-:Y:S01]  /*fad0*/  FSEL R37, R22, -INF , !P2 ;  /* 0xff80000016257808 */ /* 0x000fe20005000000 */
[----:B------:R-:W-:Y:S01]  /*fae0*/  VIADD R22, R102, 0x79 ;  /* 0x0000007966167836 */ /* 0x000fe20000000000 */
[----:B------:R-:W-:Y:S01]  /*faf0*/  FSEL R29, R29, -INF , P0 ;  /* 0xff8000001d1d7808 */ /* 0x000fe20000000000 */
[----:B------:R-:W-:Y:S01]  /*fb00*/  FFMA.FTZ R26, -R186, R26, R19 ;  /* 0x0000001aba1a7223 */ /* 0x000fe20000010113 */
[----:B------:R-:W-:Y:S02]  /*fb10*/  FMNMX3.FTZ R28, R28, R201, R143, !PT ;  /* 0x000000c91c1c7276 */ /* 0x000fe4000781008f */
[----:B------:R-:W-:-:S02]  /*fb20*/  ISETP.GE.AND P0, PT, R24, R181, PT ;  /* 0x000000b51800720c */ /* 0x000fc40003f06270 */
[----:B------:R-:W-:Y:S02]  /*fb30*/  FSEL R19, R64, -INF , !P4 ;  /* 0xff80000040137808 */ /* 0x000fe40006000000 */
[----:B------:R-:W-:Y:S02]  /*fb40*/  FSEL R12, R12, -INF , !P1 ;  /* 0xff8000000c0c7808 */ /* 0x000fe40004800000 */
[----:B------:R-:W-:Y:S02]  /*fb50*/  FMNMX3.FTZ R28, R28, R149, R171, !PT ;  /* 0x000000951c1c7276 */ /* 0x000fe400078100ab */
[----:B------:R-:W-:Y:S02]  /*fb60*/  FSEL R32, R23, -INF , !P0 ;  /* 0xff80000017207808 */ /* 0x000fe40004000000 */
        /* <DEDUP_REMOVED lines=9> */
[----:B------:R-:W-:Y:S02]  /*fc00*/  ISETP.GE.AND P2, PT, R18, R181, PT ;  /* 0x000000b51200720c */ /* 0x000fe40003f46270 */
[----:B------:R-:W-:Y:S02]  /*fc10*/  FMNMX3.FTZ R28, R28, R49, R53, !PT ;  /* 0x000000311c1c7276 */ /* 0x000fe40007810035 */
[----:B------:R-:W-:Y:S02]  /*fc20*/  FMNMX3.FTZ R26, R26, R203, R205, !PT ;  /* 0x000000cb1a1a7276 */ /* 0x000fe400078100cd */
[----:B------:R-:W-:Y:S02]  /*fc30*/  ISETP.GE.AND P1, PT, R22, R181, PT ;  /* 0x000000b51600720c */ /* 0x000fe40003f26270 */
[----:B------:R-:W-:-:S02]  /*fc40*/  FSEL R30, R29, -INF , !P2 ;  /* 0xff8000001d1e7808 */ /* 0x000fc40005000000 */
[----:B------:R-:W-:Y:S02]  /*fc50*/  FMNMX3.FTZ R25, R28, R65, R37, !PT ;  /* 0x000000411c197276 */ /* 0x000fe40007810025 */
[----:B------:R-:W-:Y:S02]  /*fc60*/  FMNMX3.FTZ R26, R26, R139, R133, !PT ;  /* 0x0000008b1a1a7276 */ /* 0x000fe40007810085 */
[----:B------:R-:W-:Y:S02]  /*fc70*/  FSEL R28, R23, -INF , !P1 ;  /* 0xff800000171c7808 */ /* 0x000fe40004800000 */
[----:B------:R-:W-:Y:S02]  /*fc80*/  FMNMX3.FTZ R25, R25, R32, R30, !PT ;  /* 0x0000002019197276 */ /* 0x000fe4000781001e */
[----:B------:R-:W-:Y:S02]  /*fc90*/  FMNMX3.FTZ R26, R26, R127, R195, !PT ;  /* 0x0000007f1a1a7276 */ /* 0x000fe400078100c3 */
[----:B------:R-:W-:-:S02]  /*fca0*/  FMNMX.FTZ R25, R28, R25, !PT ;  /* 0x000000191c197209 */ /* 0x000fc40007810000 */
[----:B------:R-:W-:Y:S02]  /*fcb0*/  FMNMX3.FTZ R26, R26, R193, R141, !PT ;  /* 0x000000c11a1a7276 */ /* 0x000fe4000781008d */
[----:B------:R-:W-:Y:S02]  /*fcc0*/  IABS R6, R6 ;  /* 0x0000000600067213 */ /* 0x000fe40000000000 */
[----:B------:R-:W-:Y:S02]  /*fcd0*/  IABS R4, R4 ;  /* 0x0000000400047213 */ /* 0x000fe40000000000 */
[C---:B------:R-:W-:Y:S02]  /*fce0*/  ISETP.GE.AND P1, PT, R18.reuse, R189, PT ;  /* 0x000000bd1200720c */ /* 0x040fe40003f26270 */
[----:B------:R-:W-:Y:S02]  /*fcf0*/  ISETP.GE.AND P3, PT, R18, R188, PT ;  /* 0x000000bc1200720c */ /* 0x000fe40003f66270 */
[----:B------:R-:W1:Y:S01]  /*fd00*/  SHFL.BFLY PT, R18, R25, 0x2, 0x1f ;  /* 0x0c401f0019127f89 */ /* 0x000e6200000e0000 */
[----:B------:R-:W-:-:S02]  /*fd10*/  FMNMX3.FTZ R26, R26, R147, R151, !PT ;  /* 0x000000931a1a7276 */ /* 0x000fc40007810097 */
[----:B------:R-:W-:Y:S02]  /*fd20*/  I2FP.F32.S32 R23, R6 ;  /* 0x0000000600177245 */ /* 0x000fe40000201400 */
[----:B------:R-:W-:Y:S02]  /*fd30*/  I2FP.F32.S32 R4, R4 ;  /* 0x0000000400047245 */ /* 0x000fe40000201400 */
[----:B------:R-:W-:Y:S02]  /*fd40*/  IABS R2, R2 ;  /* 0x0000000200027213 */ /* 0x000fe40000000000 */
[----:B------:R-:W-:Y:S01]  /*fd50*/  FMNMX3.FTZ R26, R26, R145, R109, !PT ;  /* 0x000000911a1a7276 */ /* 0x000fe2000781006d */
[C---:B------:R-:W-:Y:S01]  /*fd60*/  FFMA.FTZ R20, -R186.reuse, R23, R20 ;  /* 0x00000017ba147223 */ /* 0x040fe20000010114 */
[----:B------:R-:W-:Y:S01]  /*fd70*/  IABS R0, R0 ;  /* 0x0000000000007213 */ /* 0x000fe20000000000 */
[----:B------:R-:W-:Y:S01]  /*fd80*/  FFMA.FTZ R4, -R186, R4, R21 ;  /* 0x00000004ba047223 */ /* 0x000fe20000010115 */
[----:B------:R-:W-:-:S02]  /*fd90*/  I2FP.F32.S32 R27, R2 ;  /* 0x00000002001b7245 */ /* 0x000fc40000201400 */
[----:B------:R-:W-:Y:S02]  /*fda0*/  ISETP.GE.AND P5, PT, R24, R189, PT ;  /* 0x000000bd1800720c */ /* 0x000fe40003fa6270 */
[----:B------:R-:W-:Y:S01]  /*fdb0*/  FMNMX3.FTZ R26, R26, R115, R119, !PT ;  /* 0x000000731a1a7276 */ /* 0x000fe20007810077 */
[----:B------:R-:W-:Y:S01]  /*fdc0*/  FFMA.FTZ R16, -R186, R27, R16 ;  /* 0x0000001bba107223 */ /* 0x000fe20000010110 */
[----:B------:R-:W-:Y:S02]  /*fdd0*/  I2FP.F32.S32 R0, R0 ;  /* 0x0000000000007245 */ /* 0x000fe40000201400 */
[----:B------:R-:W-:Y:S02]  /*fde0*/  FSEL R20, R20, -INF , P6 ;  /* 0xff80000014147808 */ /* 0x000fe40003000000 */
[----:B------:R-:W-:Y:S02]  /*fdf0*/  FSEL R4, R4, -INF , P5 ;  /* 0xff80000004047808 */ /* 0x000fe40002800000 */
[----:B------:R-:W-:-:S02]  /*fe00*/  LOP3.LUT P6, RZ, R180, 0x1, RZ, 0xc0, !PT ;  /* 0x00000001b4ff7812 */ /* 0x000fc400078cc0ff */
[----:B------:R-:W-:Y:S02]  /*fe10*/  LOP3.LUT P5, RZ, R180, 0x2, RZ, 0xc0, !PT ;  /* 0x00000002b4ff7812 */ /* 0x000fe400078ac0ff */
[----:B------:R-:W-:Y:S01]  /*fe20*/  FMNMX3.FTZ R26, R26, R113, R39, !PT ;  /* 0x000000711a1a7276 */ /* 0x000fe20007810027 */
[----:B------:R-:W-:Y:S01]  /*fe30*/  FFMA.FTZ R0, -R186, R0, R17 ;  /* 0x00000000ba007223 */ /* 0x000fe20000010111 */
[----:B------:R-:W-:Y:S02]  /*fe40*/  ISETP.GE.AND P4, PT, R24, R188, PT ;  /* 0x000000bc1800720c */ /* 0x000fe40003f86270 */
[----:B------:R-:W-:Y:S02]  /*fe50*/  ISETP.GE.AND P0, PT, R22, R189, PT ;  /* 0x000000bd1600720c */ /* 0x000fe40003f06270 */
[----:B------:R-:W-:Y:S02]  /*fe60*/  FSEL R16, R16, -INF , P1 ;  /* 0xff80000010107808 */ /* 0x000fe40000800000 */
[----:B------:R-:W-:-:S02]  /*fe70*/  FSEL R51, R51, -INF , !P5 ;  /* 0xff80000033337808 */ /* 0x000fc40006800000 */
        /* <DEDUP_REMOVED lines=16> */
[----:B--2---:R-:W-:Y:S01]  /*ff80*/  FMUL.FTZ R36, R45, R0 ;  /* 0x000000002d247220 */ /* 0x004fe20000410000 */
[----:B------:R-:W-:Y:S01]  /*ff90*/  FSETP.NEU.FTZ.AND P0, PT, R0, -INF , PT ;  /* 0xff8000000000780b */ /* 0x000fe20003f1d000 */
[----:B------:R-:W-:-:S03]  /*ffa0*/  IMAD.IADD R158, R63, 0x1, R62 ;  /* 0x000000013f9e7824 */ /* 0x000fc600078e023e */
[----:B------:R-:W-:Y:S02]  /*ffb0*/  FSEL R36, R36, RZ, P0 ;  /* 0x000000ff24247208 */ /* 0x000fe40000000000 */
[----:B------:R-:W-:-:S03]  /*ffc0*/  LEA R158, R158, UR6, 0x1 ;  /* 0x000000069e9e7c11 */ /* 0x000fc6000f8e08ff */
        /* <DEDUP_REMOVED lines=8> */
[-C--:B------:R-:W-:Y:S01]  /*10050*/  FFMA.FTZ R54, R89, R45.reuse, -R36 ;  /* 0x0000002d59367223 */ /* 0x080fe20000010824 */
[----:B------:R-:W-:Y:S02]  /*10060*/  IMAD.IADD R153, R5, 0x1, R158 ;  /* 0x0000000105997824 */ /* 0x000fe400078e029e */
[-CC-:B------:R-:W-:Y:S01]  /*10070*/  FFMA.FTZ R137, R79, R45.reuse, -R24.reuse ;  /* 0x0000002d4f897223 */ /* 0x180fe20000010818 */
[-CC-:B------:R-:W-:Y:S01]  /*10080*/  FFMA.FTZ R135, R19, R45.reuse, -R24.reuse ;  /* 0x0000002d13877223 */ /* 0x180fe20000010818 */
[-CC-:B------:R-:W-:Y:S01]  /*10090*/  FFMA.FTZ R106, R77, R45.reuse, -R24.reuse ;  /* 0x0000002d4d6a7223 */ /* 0x180fe20000010818 */
[----:B------:R-:W-:Y:S01]  /*100a0*/  FFMA.FTZ R12, R12, R45, -R24 ;  /* 0x0000002d0c0c7223 */ /* 0x000fe20000010818 */
[C---:B------:R-:W-:Y:S01]  /*100b0*/  IMAD.IADD R154, R3.reuse, 0x1, R158 ;  /* 0x00000001039a7824 */ /* 0x040fe200078e029e */
[----:B------:R-:W-:Y:S01]  /*100c0*/  MUFU.EX2 R131, R131 ;  /* 0x0000008300837308 */ /* 0x000fe20000000800 */
[----:B------:R-:W-:-:S02]  /*100d0*/  IMAD.IADD R152, R3, 0x1, R153 ;  /* 0x0000000103987824 */ /* 0x000fc400078e0299 */
[-CC-:B------:R-:W-:Y:S01]  /*100e0*/  FFMA.FTZ R55, R87, R45.reuse, -R36.reuse ;  /* 0x0000002d57377223 */ /* 0x180fe20000010824 */
[-C--:B------:R-:W-:Y:S01]  /*100f0*/  FFMA.FTZ R38, R85, R45.reuse, -R36 ;  /* 0x0000002d55267223 */ /* 0x080fe20000010824 */
[-C--:B------:R-:W-:Y:S01]  /*10100*/  FFMA.FTZ R26, R7, R45.reuse, -R24 ;  /* 0x0000002d071a7223 */ /* 0x080fe20000010818 */
[----:B------:R-:W1:Y:S02]  /*10110*/  LDSM.16.MT88.4 R84, [R154+0x6000] ;  /* 0x006000009a54783b */ /* 0x000e640000004200 */
[----:B------:R-:W3:Y:S02]  /*10120*/  MUFU.EX2 R64, R64 ;  /* 0x0000004000407308 */ /* 0x000ee40000000800 */
[----:B------:R-:W4:Y:S04]  /*10130*/  LDSM.16.MT88.4 R76, [R153+0x6000] ;  /* 0x00600000994c783b */ /* 0x000f280000004200 */
[----:B------:R-:W5:Y:S02]  /*10140*/  LDSM.16.MT88.4 R4, [R152+0x6000] ;  /* 0x006000009804783b */ /* 0x000f640000004200 */
[----:B------:R-:W-:Y:S02]  /*10150*/  MUFU.EX2 R129, R129 ;  /* 0x0000008100817308 */ /* 0x000fe40000000800 */
[----:B------:R-:W5:Y:S01]  /*10160*/  LDSM.16.MT88.4 R16, [R158+0x6800] ;  /* 0x006800009e10783b */ /* 0x000f620000004200 */
[-CC-:B------:R-:W-:Y:S01]  /*10170*/  FFMA.FTZ R47, R83, R45.reuse, -R36.reuse ;  /* 0x0000002d532f7223 */ /* 0x180fe20000010824 */
[-C--:B------:R-:W-:Y:S01]  /*10180*/  FFMA.FTZ R34, R81, R45.reuse, -R36 ;  /* 0x0000002d51227223 */ /* 0x080fe20000010824 */
[-CC-:B------:R-:W-:Y:S01]  /*10190*/  FFMA.FTZ R63, R73, R45.reuse, -R24.reuse ;  /* 0x0000002d493f7223 */ /* 0x180fe20000010818 */
[-CC-:B------:R-:W-:Y:S01]  /*101a0*/  FFMA.FTZ R40, R15, R45.reuse, -R24.reuse ;  /* 0x0000002d0f287223 */ /* 0x180fe20000010818 */
[----:B------:R-:W-:Y:S01]  /*101b0*/  FFMA.FTZ R43, R13, R45, -R24 ;  /* 0x0000002d0d2b7223 */ /* 0x000fe20000010818 */
[----:B------:R-:W5:Y:S01]  /*101c0*/  LDSM.16.MT88.4 R20, [R154+0x6800] ;  /* 0x006800009a14783b */ /* 0x000f620000004200 */
[----:B------:R-:W2:Y:S08]  /*101d0*/  MUFU.EX2 R54, R54 ;  /* 0x0000003600367308 */ /* 0x000eb00000000800 */
[----:B------:R-:W-:Y:S08]  /*101e0*/  MUFU.EX2 R62, R12 ;  /* 0x0000000c003e7308 */ /* 0x000ff00000000800 */
[----:B------:R-:W1:Y:S08]  /*101f0*/  MUFU.EX2 R137, R137 ;  /* 0x0000008900897308 */ /* 0x000e700000000800 */
[----:B------:R-:W-:Y:S08]  /*10200*/  MUFU.EX2 R135, R135 ;  /* 0x0000008700877308 */ /* 0x000ff00000000800 */
[----:B------:R-:W4:Y:S01]  /*10210*/  MUFU.EX2 R106, R106 ;  /* 0x0000006a006a7308 */ /* 0x000f220000000800 */
[----:B---3--:R-:W-:-:S02]  /*10220*/  F2FP.F16.F32.PACK_AB R13, R64, R131 ;  /* 0x00000083400d723e */ /* 0x008fc400000000ff */
[----:B--2---:R-:W-:Y:S02]  /*10230*/  F2FP.F16.F32.PACK_AB R15, R54, R129 ;  /* 0x00000081360f723e */ /* 0x004fe400000000ff */
[----:B-1----:R-:W-:-:S03]  /*10240*/  F2FP.F16.F32.PACK_AB R12, R137, R62 ;  /* 0x0000003e890c723e */ /* 0x002fc600000000ff */
[----:B------:R-:W-:Y:S01]  /*10250*/  MUFU.EX2 R55, R55 ;  /* 0x0000003700377308 */ /* 0x000fe20000000800 */
[----:B----4-:R-:W-:-:S07]  /*10260*/  F2FP.F16.F32.PACK_AB R14, R106, R135 ;  /* 0x000000876a0e723e */ /* 0x010fce00000000ff */
[----:B------:R-:W1:Y:S08]  /*10270*/  MUFU.EX2 R38, R38 ;  /* 0x0000002600267308 */ /* 0x000e700000000800 */
[----:B------:R-:W-:Y:S01]  /*10280*/  MUFU.EX2 R47, R47 ;  /* 0x0000002f002f7308 */ /* 0x000fe20000000800 */
[C---:B------:R-:W-:Y:S07]  /*10290*/  HMMA.16816.F32 R96, R12.reuse, R92, RZ ;  /* 0x0000005c0c60723c */ /* 0x040fee00000018ff */
[----:B------:R-:W2:Y:S01]  /*102a0*/  MUFU.EX2 R34, R34 ;  /* 0x0000002200227308 */ /* 0x000ea20000000800 */
[----:B------:R-:W-:Y:S07]  /*102b0*/  HMMA.16816.F32 R92, R12, R94, RZ ;  /* 0x0000005e0c5c723c */ /* 0x000fee00000018ff */
[----:B------:R-:W-:Y:S08]  /*102c0*/  MUFU.EX2 R63, R63 ;  /* 0x0000003f003f7308 */ /* 0x000ff00000000800 */
[----:B------:R-:W3:Y:S08]  /*102d0*/  MUFU.EX2 R40, R40 ;  /* 0x0000002800287308 */ /* 0x000ef00000000800 */
[----:B------:R-:W-:Y:S08]  /*102e0*/  MUFU.EX2 R43, R43 ;  /* 0x0000002b002b7308 */ /* 0x000ff00000000800 */
[----:B------:R-:W4:Y:S01]  /*102f0*/  MUFU.EX2 R26, R26 ;  /* 0x0000001a001a7308 */ /* 0x000f220000000800 */
[----:B-1----:R-:W-:-:S02]  /*10300*/  F2FP.F16.F32.PACK_AB R69, R38, R55 ;  /* 0x000000372645723e */ /* 0x002fc400000000ff */
[----:B--2---:R-:W-:Y:S02]  /*10310*/  F2FP.F16.F32.PACK_AB R71, R34, R47 ;  /* 0x0000002f2247723e */ /* 0x004fe400000000ff */
[----:B---3--:R-:W-:Y:S01]  /*10320*/  F2FP.F16.F32.PACK_AB R68, R40, R63 ;  /* 0x0000003f2844723e */ /* 0x008fe200000000ff */
[----:B------:R-:W-:Y:S01]  /*10330*/  HMMA.16816.F32 R88, R12, R84, RZ ;  /* 0x000000540c58723c */ /* 0x000fe200000018ff */
[----:B----4-:R-:W-:-:S07]  /*10340*/  F2FP.F16.F32.PACK_AB R70, R26, R43 ;  /* 0x0000002b1a46723e */ /* 0x010fce00000000ff */
[C---:B------:R-:W-:Y:S08]  /*10350*/  HMMA.16816.F32 R80, R12.reuse, R76, RZ ;  /* 0x0000004c0c50723c */ /* 0x040ff000000018ff */
[----:B-----5:R-:W-:Y:S08]  /*10360*/  HMMA.16816.F32 R72, R12, R4, RZ ;  /* 0x000000040c48723c */ /* 0x020ff000000018ff */
[C---:B------:R-:W-:Y:S08]  /*10370*/  HMMA.16816.F32 R96, R68.reuse, R16, R96 ;  /* 0x000000104460723c */ /* 0x040ff00000001860 */
[----:B------:R-:W-:Y:S01]  /*10380*/  HMMA.16816.F32 R92, R68, R18, R92 ;  /* 0x00000012445c723c */ /* 0x000fe2000000185c */
[----:B------:R-:W1:Y:S07]  /*10390*/  LDSM.16.MT88.4 R16, [R153+0x6800] ;  /* 0x006800009910783b */ /* 0x000e6e0000004200 */
[C---:B------:R-:W-:Y:S08]  /*103a0*/  HMMA.16816.F32 R84, R12.reuse, R86, RZ ;  /* 0x000000560c54723c */ /* 0x040ff000000018ff */
[C---:B------:R-:W-:Y:S08]  /*103b0*/  HMMA.16816.F32 R76, R12.reuse, R78, RZ ;  /* 0x0000004e0c4c723c */ /* 0x040ff000000018ff */
[----:B------:R-:W-:Y:S01]  /*103c0*/  HMMA.16816.F32 R4, R12, R6, RZ ;  /* 0x000000060c04723c */ /* 0x000fe200000018ff */
[----:B------:R-:W2:Y:S07]  /*103d0*/  LDSM.16.MT88.4 R12, [R152+0x6800] ;  /* 0x00680000980c783b */ /* 0x000eae0000004200 */
[C---:B------:R-:W-:Y:S08]  /*103e0*/  HMMA.16816.F32 R88, R68.reuse, R20, R88 ;  /* 0x000000144458723c */ /* 0x040ff00000001858 */
[----:B------:R-:W-:Y:S01]  /*103f0*/  HMMA.16816.F32 R84, R68, R22, R84 ;  /* 0x000000164454723c */ /* 0x000fe20000001854 */
[----:B------:R-:W-:-:S07]  /*10400*/  FFMA.FTZ R107, R67, R45, -R36 ;  /* 0x0000002d436b7223 */ /* 0x000fce0000010824 */
[C---:B-1----:R-:W-:Y:S08]  /*10410*/  HMMA.16816.F32 R80, R68.reuse, R16, R80 ;  /* 0x000000104450723c */ /* 0x042ff00000001850 */
[C---:B------:R-:W-:Y:S08]  /*10420*/  HMMA.16816.F32 R76, R68.reuse, R18, R76 ;  /* 0x00000012444c723c */ /* 0x040ff0000000184c */
[C---:B--2---:R-:W-:Y:S01]  /*10430*/  HMMA.16816.F32 R72, R68.reuse, R12, R72 ;  /* 0x0000000c4448723c */ /* 0x044fe20000001848 */
[-CC-:B------:R-:W-:Y:S01]  /*10440*/  FFMA.FTZ R48, R209, R45.reuse, -R36.reuse ;  /* 0x0000002dd1307223 */ /* 0x180fe20000010824 */
[-CC-:B------:R-:W-:Y:S01]  /*10450*/  FFMA.FTZ R67, R207, R45.reuse, -R36.reuse ;  /* 0x0000002dcf437223 */ /* 0x180fe20000010824 */
[-C--:B------:R-:W-:Y:S01]  /*10460*/  FFMA.FTZ R42, R211, R45.reuse, -R36 ;  /* 0x0000002dd32a7223 */ /* 0x080fe20000010824 */
[-CC-:B------:R-:W-:Y:S01]  /*10470*/  FFMA.FTZ R105, R105, R45.reuse, -R24.reuse ;  /* 0x0000002d69697223 */ /* 0x180fe20000010818 */
[-CC-:B------:R-:W-:Y:S01]  /*10480*/  FFMA.FTZ R46, R203, R45.reuse, -R24.reuse ;  /* 0x0000002dcb2e7223 */ /* 0x180fe20000010818 */
[-CC-:B------:R-:W-:Y:S01]  /*10490*/  FFMA.FTZ R44, R205, R45.reuse, -R24.reuse ;  /* 0x0000002dcd2c7223 */ /* 0x180fe20000010818 */
[-CC-:B------:R-:W-:Y:S01]  /*104a0*/  FFMA.FTZ R3, R139, R45.reuse, -R24.reuse ;  /* 0x0000002d8b037223 */ /* 0x180fe20000010818 */
[----:B------:R-:W-:Y:S01]  /*104b0*/  HMMA.16816.F32 R68, R68, R14, R4 ;  /* 0x0000000e4444723c */ /* 0x000fe20000001804 */
[----:B------:R-:W1:Y:S01]  /*104c0*/  LDSM.16.MT88.4 R12, [R154+0x7000] ;  /* 0x007000009a0c783b */ /* 0x000e620000004200 */
[----:B------:R-:W-:Y:S03]  /*104d0*/  MUFU.EX2 R107, R107 ;  /* 0x0000006b006b7308 */ /* 0x000fe60000000800 */
[----:B------:R-:W2:Y:S01]  /*104e0*/  LDSM.16.MT88.4 R16, [R158+0x7000] ;  /* 0x007000009e10783b */ /* 0x000ea20000004200 */
[-C--:B------:R-:W-:Y:S01]  /*104f0*/  FFMA.FTZ R104, R127, R45.reuse, -R24 ;  /* 0x0000002d7f687223 */ /* 0x080fe20000010818 */
[-CC-:B------:R-:W-:Y:S01]  /*10500*/  FFMA.FTZ R66, R199, R45.reuse, -R36.reuse ;  /* 0x0000002dc7427223 */ /* 0x180fe20000010824 */
[-C--:B------:R-:W-:Y:S01]  /*10510*/  FFMA.FTZ R50, R201, R45.reuse, -R36 ;  /* 0x0000002dc9327223 */ /* 0x080fe20000010824 */
[-CC-:B------:R-:W-:Y:S01]  /*10520*/  FFMA.FTZ R133, R133, R45.reuse, -R24.reuse ;  /* 0x0000002d85857223 */ /* 0x180fe20000010818 */
[----:B------:R-:W3:Y:S01]  /*10530*/  MUFU.EX2 R48, R48 ;  /* 0x0000003000307308 */ /* 0x000ee20000000800 */
[-C--:B------:R-:W-:Y:S01]  /*10540*/  FFMA.FTZ R52, R193, R45.reuse, -R24 ;  /* 0x0000002dc1347223 */ /* 0x080fe20000010818 */
[-C--:B------:R-:W-:Y:S01]  /*10550*/  FFMA.FTZ R110, R143, R45.reuse, -R36 ;  /* 0x0000002d8f6e7223 */ /* 0x080fe20000010824 */
[-C--:B------:R-:W-:Y:S01]  /*10560*/  FFMA.FTZ R114, R141, R45.reuse, -R24 ;  /* 0x0000002d8d727223 */ /* 0x080fe20000010818 */
[-CC-:B------:R-:W-:Y:S01]  /*10570*/  FFMA.FTZ R149, R149, R45.reuse, -R36.reuse ;  /* 0x0000002d95957223 */ /* 0x180fe20000010824 */
        /* <DEDUP_REMOVED lines=8> */
[----:B------:R-:W-:Y:S01]  /*10600*/  FFMA.FTZ R120, R113, R45, -R24 ;  /* 0x0000002d71787223 */ /* 0x000fe20000010818 */
[----:B------:R-:W-:Y:S02]  /*10610*/  LDSM.16.MT88.4 R20, [R154+0x8800] ;  /* 0x008800009a14783b */ /* 0x000fe40000004200 */
        /* <DEDUP_REMOVED lines=17> */
[----:B------:R-:W-:Y:S01]  /*10730*/  FFMA.FTZ R127, R195, R45, -R24 ;  /* 0x0000002dc37f7223 */ /* 0x000fe20000010818 */
[----:B------:R-:W-:Y:S03]  /*10740*/  MUFU.EX2 R66, R66 ;  /* 0x0000004200427308 */ /* 0x000fe60000000800 */
        /* <DEDUP_REMOVED lines=50> */
[-CC-:B------:R-:W-:Y:S01]  /*10a70*/  FFMA.FTZ R121, R109, R45.reuse, -R24.reuse ;  /* 0x0000002d6d797223 */ /* 0x180fe20000010818 */
[----:B------:R-:W-:-:S04]  /*10a80*/  FFMA.FTZ R109, R119, R45, -R24 ;  /* 0x0000002d776d7223 */ /* 0x000fc80000010818 */
        /* <DEDUP_REMOVED lines=19> */
[----:B------:R-:W-:Y:S01]  /*10bc0*/  HMMA.16816.F32 R92, R4, R14, R92 ;  /* 0x0000000e045c723c */ /* 0x000fe2000000185c */
[----:B------:R-:W1:Y:S01]  /*10bd0*/  LDSM.16.MT88.4 R12, [R152+0x8800] ;  /* 0x00880000980c783b */ /* 0x000e620000004200 */
[----:B------:R-:W-:Y:S01]  /*10be0*/  FADD.FTZ R64, R131, R64 ;  /* 0x0000004083407221 */ /* 0x000fe20000010000 */
[----:B------:R-:W-:-:S03]  /*10bf0*/  FADD.FTZ R62, R62, R137 ;  /* 0x000000893e3e7221 */ /* 0x000fc60000010000 */
[----:B------:R-:W-:Y:S01]  /*10c00*/  FADD.FTZ R129, R129, R64 ;  /* 0x0000004081817221 */ /* 0x000fe20000010000 */
[----:B------:R-:W-:Y:S01]  /*10c10*/  FADD.FTZ R135, R135, R62 ;  /* 0x0000003e87877221 */ /* 0x000fe20000010000 */
[-CC-:B------:R-:W-:Y:S02]  /*10c20*/  FFMA.FTZ R62, R41, R45.reuse, -R36.reuse ;  /* 0x0000002d293e7223 */ /* 0x180fe40000010824 */
[----:B------:R-:W-:Y:S01]  /*10c30*/  FADD.FTZ R124, R54, R129 ;  /* 0x00000081367c7221 */ /* 0x000fe20000010000 */
[C---:B--2---:R-:W-:Y:S08]  /*10c40*/  HMMA.16816.F32 R80, R4.reuse, R16, R80 ;  /* 0x000000100450723c */ /* 0x044ff00000001850 */
[C---:B------:R-:W-:Y:S01]  /*10c50*/  HMMA.16816.F32 R76, R4.reuse, R18, R76 ;  /* 0x00000012044c723c */ /* 0x040fe2000000184c */
[----:B------:R-:W2:Y:S01]  /*10c60*/  LDSM.16.MT88.4 R16, [R158+0x9000] ;  /* 0x009000009e10783b */ /* 0x000ea20000004200 */
        /* <DEDUP_REMOVED lines=8> */
[----:B------:R-:W-:-:S06]  /*10cf0*/  FFMA.FTZ R51, R51, R45, -R24 ;  /* 0x0000002d33337223 */ /* 0x000fcc0000010818 */
[C---:B------:R-:W-:Y:S01]  /*10d00*/  HMMA.16816.F32 R84, R4.reuse, R22, R84 ;  /* 0x000000160454723c */ /* 0x040fe20000001854 */
[----:B------:R-:W3:Y:S01]  /*10d10*/  LDSM.16.MT88.4 R20, [R153+0x9000] ;  /* 0x009000009914783b */ /* 0x000ee20000004200 */
[----:B------:R-:W-:Y:S06]  /*10d20*/  MUFU.EX2 R62, R62 ;  /* 0x0000003e003e7308 */ /* 0x000fec0000000800 */
[C---:B-1----:R-:W-:Y:S02]  /*10d30*/  HMMA.16816.F32 R72, R4.reuse, R12, R72 ;  /* 0x0000000c0448723c */ /* 0x042fe40000001848 */
[----:B------:R-:W1:Y:S06]  /*10d40*/  MUFU.EX2 R49, R49 ;  /* 0x0000003100317308 */ /* 0x000e6c0000000800 */
[----:B------:R-:W-:Y:S01]  /*10d50*/  HMMA.16816.F32 R68, R4, R14, R68 ;  /* 0x0000000e0444723c */ /* 0x000fe20000001844 */
[----:B------:R-:W-:Y:S01]  /*10d60*/  FADD.FTZ R6, R38, R55 ;  /* 0x0000003726067221 */ /* 0x000fe20000010000 */
[----:B------:R-:W-:Y:S01]  /*10d70*/  MUFU.EX2 R41, R41 ;  /* 0x0000002900297308 */ /* 0x000fe20000000800 */
[----:B------:R-:W-:Y:S01]  /*10d80*/  FADD.FTZ R106, R106, R135 ;  /* 0x000000876a6a7221 */ /* 0x000fe20000010000 */
[----:B------:R-:W4:Y:S06]  /*10d90*/  LDSM.16.MT88.4 R12, [R154+0x9000] ;  /* 0x009000009a0c783b */ /* 0x000f2c0000004200 */
[----:B------:R-:W5:Y:S08]  /*10da0*/  MUFU.EX2 R54, R54 ;  /* 0x0000003600367308 */ /* 0x000f700000000800 */
[----:B------:R-:W-:Y:S08]  /*10db0*/  MUFU.EX2 R39, R39 ;  /* 0x0000002700277308 */ /* 0x000ff00000000800 */
[----:B------:R-:W2:Y:S08]  /*10dc0*/  MUFU.EX2 R64, R64 ;  /* 0x0000004000407308 */ /* 0x000eb00000000800 */
[----:B------:R-:W-:Y:S08]  /*10dd0*/  MUFU.EX2 R33, R33 ;  /* 0x0000002100217308 */ /* 0x000ff00000000800 */
[----:B------:R-:W3:Y:S01]  /*10de0*/  MUFU.EX2 R38, R51 ;  /* 0x0000003300267308 */ /* 0x000ee20000000800 */
[----:B------:R-:W-:-:S04]  /*10df0*/  FADD.FTZ R63, R63, R106 ;  /* 0x0000006a3f3f7221 */ /* 0x000fc80000010000 */
[----:B------:R-:W-:Y:S01]  /*10e00*/  FADD.FTZ R4, R40, R63 ;  /* 0x0000003f28047221 */ /* 0x000fe20000010000 */
[----:B------:R-:W-:Y:S01]  /*10e10*/  FADD.FTZ R47, R47, R6 ;  /* 0x000000062f2f7221 */ /* 0x000fe20000010000 */
        /* <DEDUP_REMOVED lines=8> */
[----:B------:R-:W-:-:S06]  /*10ea0*/  FADD.FTZ R34, R34, R47 ;  /* 0x0000002f22227221 */ /* 0x000fcc0000010000 */
[----:B------:R-:W-:Y:S01]  /*10eb0*/  HMMA.16816.F32 R80, R4, R20, R80 ;  /* 0x000000140450723c */ /* 0x000fe20000001850 */
[----:B------:R-:W-:Y:S01]  /*10ec0*/  FADD.FTZ R20, R26, R43 ;  /* 0x0000002b1a147221 */ /* 0x000fe20000010000 */
[----:B------:R-:W-:-:S03]  /*10ed0*/  FADD.FTZ R107, R107, R34 ;  /* 0x000000226b6b7221 */ /* 0x000fc60000010000 */
[----:B------:R-:W-:-:S03]  /*10ee0*/  FADD.FTZ R105, R105, R20 ;  /* 0x0000001469697221 */ /* 0x000fc60000010000 */
[C---:B------:R-:W-:Y:S01]  /*10ef0*/  HMMA.16816.F32 R76, R4.reuse, R22, R76 ;  /* 0x00000016044c723c */ /* 0x040fe2000000184c */
[----:B------:R-:W2:Y:S01]  /*10f00*/  LDSM.16.MT88.4 R20, [R154+0x9800] ;  /* 0x009800009a14783b */ /* 0x000ea20000004200 */
[----:B------:R-:W-:Y:S01]  /*10f10*/  FADD.FTZ R48, R48, R107 ;  /* 0x0000006b30307221 */ /* 0x000fe20000010000 */
[----:B------:R-:W-:Y:S01]  /*10f20*/  FADD.FTZ R105, R46, R105 ;  /* 0x000000692e697221 */ /* 0x000fe20000010000 */
[-CC-:B------:R-:W-:Y:S01]  /*10f30*/  FFMA.FTZ R40, R32, R45.reuse, -R36.reuse ;  /* 0x0000002d20287223 */ /* 0x180fe20000010824 */
[-C--:B------:R-:W-:Y:S01]  /*10f40*/  FFMA.FTZ R35, R37, R45.reuse, -R36 ;  /* 0x0000002d25237223 */ /* 0x080fe20000010824 */
[----:B------:R-:W-:Y:S01]  /*10f50*/  FADD.FTZ R67, R67, R48 ;  /* 0x0000003043437221 */ /* 0x000fe20000010000 */
[----:B------:R-:W-:Y:S01]  /*10f60*/  FADD.FTZ R44, R44, R105 ;  /* 0x000000692c2c7221 */ /* 0x000fe20000010000 */
[----:B----4-:R-:W-:Y:S01]  /*10f70*/  HMMA.16816.F32 R88, R4, R12, R88 ;  /* 0x0000000c0458723c */ /* 0x010fe20000001858 */
[-C--:B------:R-:W-:Y:S01]  /*10f80*/  FFMA.FTZ R193, R28, R45.reuse, -R36 ;  /* 0x0000002d1cc17223 */ /* 0x080fe20000010824 */
[-CC-:B------:R-:W-:Y:S01]  /*10f90*/  FFMA.FTZ R31, R31, R45.reuse, -R24.reuse ;  /* 0x0000002d1f1f7223 */ /* 0x180fe20000010818 */
[-CC-:B------:R-:W-:Y:S01]  /*10fa0*/  FFMA.FTZ R32, R29, R45.reuse, -R24.reuse ;  /* 0x0000002d1d207223 */ /* 0x180fe20000010818 */
[----:B------:R-:W-:-:S04]  /*10fb0*/  FFMA.FTZ R25, R25, R45, -R24 ;  /* 0x0000002d19197223 */ /* 0x000fc80000010818 */
[----:B------:R-:W-:Y:S01]  /*10fc0*/  HMMA.16816.F32 R84, R4, R14, R84 ;  /* 0x0000000e0454723c */ /* 0x000fe20000001854 */
[----:B------:R-:W3:Y:S01]  /*10fd0*/  LDSM.16.MT88.4 R12, [R158+0x9800] ;  /* 0x009800009e0c783b */ /* 0x000ee20000004200 */
        /* <DEDUP_REMOVED lines=11> */
[C---:B-1----:R-:W-:Y:S07]  /*11090*/  HMMA.16816.F32 R72, R4.reuse, R16, R72 ;  /* 0x000000100448723c */ /* 0x042fee0000001848 */
[----:B------:R-:W1:Y:S01]  /*110a0*/  MUFU.EX2 R193, R193 ;  /* 0x000000c100c17308 */ /* 0x000e620000000800 */
[----:B------:R-:W-:Y:S01]  /*110b0*/  HMMA.16816.F32 R68, R4, R18, R68 ;  /* 0x000000120444723c */ /* 0x000fe20000001844 */
[----:B------:R-:W5:Y:S06]  /*110c0*/  LDSM.16.MT88.4 R16, [R153+0x9800] ;  /* 0x009800009910783b */ /* 0x000f6c0000004200 */
[----:B------:R-:W-:Y:S08]  /*110d0*/  MUFU.EX2 R31, R31 ;  /* 0x0000001f001f7308 */ /* 0x000ff00000000800 */
[----:B------:R-:W2:Y:S08]  /*110e0*/  MUFU.EX2 R32, R32 ;  /* 0x0000002000207308 */ /* 0x000eb00000000800 */
[----:B------:R4:W-:Y:S08]  /*110f0*/  MUFU.EX2 R26, R27 ;  /* 0x0000001b001a7308 */ /* 0x0009f00000000800 */
[----:B------:R-:W3:Y:S01]  /*11100*/  MUFU.EX2 R25, R25 ;  /* 0x0000001900197308 */ /* 0x000ee20000000800 */
[----:B------:R-:W-:-:S04]  /*11110*/  FADD.FTZ R3, R125, R66 ;  /* 0x000000427d037221 */ /* 0x000fc80000010000 */
[----:B------:R-:W-:Y:S01]  /*11120*/  FADD.FTZ R3, R50, R3 ;  /* 0x0000000332037221 */ /* 0x000fe20000010000 */
[----:B----4-:R-:W-:-:S04]  /*11130*/  FADD.FTZ R27, R127, R104 ;  /* 0x000000687f1b7221 */ /* 0x010fc80000010000 */
[----:B------:R-:W-:Y:S01]  /*11140*/  FADD.FTZ R27, R52, R27 ;  /* 0x0000001b341b7221 */ /* 0x000fe20000010000 */
[----:B------:R-:W-:Y:S01]  /*11150*/  F2FP.F16.F32.PACK_AB R5, R30, R35 ;  /* 0x000000231e05723e */ /* 0x000fe200000000ff */
[----:B------:R-:W-:Y:S01]  /*11160*/  FADD.FTZ R110, R110, R3 ;  /* 0x000000036e6e7221 */ /* 0x000fe20000010000 */
[----:B-1----:R-:W-:Y:S01]  /*11170*/  F2FP.F16.F32.PACK_AB R7, R193, R28 ;  /* 0x0000001cc107723e */ /* 0x002fe200000000ff */
[----:B------:R-:W-:Y:S01]  /*11180*/  FADD.FTZ R114, R114, R27 ;  /* 0x0000001b72727221 */ /* 0x000fe20000010000 */
[----:B--2---:R-:W-:Y:S02]  /*11190*/  F2FP.F16.F32.PACK_AB R4, R32, R31 ;  /* 0x0000001f2004723e */ /* 0x004fe400000000ff */
[----:B---3--:R-:W-:Y:S01]  /*111a0*/  F2FP.F16.F32.PACK_AB R6, R25, R26 ;  /* 0x0000001a1906723e */ /* 0x008fe200000000ff */
        /* <DEDUP_REMOVED lines=18> */
[----:B-----5:R-:W-:Y:S01]  /*112d0*/  HMMA.16816.F32 R80, R4, R16, R80 ;  /* 0x000000100450723c */ /* 0x020fe20000001850 */
        /* <DEDUP_REMOVED lines=94> */
.L_x_14504:
        /* <DEDUP_REMOVED lines=8> */
.L_x_14505:
[----:B------:R-:W-:Y:S05]  /*11940*/  BSYNC.RECONVERGENT B0 ;  /* 0x0000000000007941 */ /* 0x000fea0003800200 */
.L_x_14503:
[----:B------:R-:W-:Y:S01]  /*11950*/  ISETP.GE.AND P5, PT, R10, R175, PT ;  /* 0x000000af0a00720c */ /* 0x000fe20003fa6270 */
[C---:B------:R-:W-:Y:S01]  /*11960*/  IMAD.SHL.U32 R4, R166.reuse, 0x20, RZ ;  /* 0x00000020a6047824 */ /* 0x040fe200078e00ff */
[----:B------:R-:W-:Y:S01]  /*11970*/  IADD3 R10, P0, PT, R9, R172, RZ ;  /* 0x000000ac090a7210 */ /* 0x000fe20007f1e0ff */
[----:B------:R-:W-:Y:S01]  /*11980*/  VIADD R203, R59, 0xffffffff ;  /* 0xffffffff3bcb7836 */ /* 0x000fe20000000000 */
[----:B------:R-:W-:Y:S01]  /*11990*/  SHF.L.U64.HI R5, R166, 0x5, R167 ;  /* 0x00000005a6057819 */ /* 0x000fe200000102a7 */
[----:B------:R-:W-:Y:S01]  /*119a0*/  IMAD.IADD R63, R103, 0x1, R56 ;  /* 0x00000001673f7824 */ /* 0x000fe200078e0238 */
[----:B------:R-:W-:Y:S01]  /*119b0*/  IADD3 R6, P1, PT, R4, R10, RZ ;  /* 0x0000000a04067210 */ /* 0x000fe20007f3e0ff */
[----:B------:R-:W-:Y:S01]  /*119c0*/  IMAD.X R11, R8, 0x1, R173, P0 ;  /* 0x00000001080b7824 */ /* 0x000fe200000e06ad */
[----:B------:R-:W-:Y:S01]  /*119d0*/  BSSY.RECONVERGENT B1, `(.L_x_14506) ;  /* 0x0000357000017945 */ /* 0x000fe20003800200 */
[----:B------:R-:W-:Y:S01]  /*119e0*/  IMAD.SHL.U32 R203, R203, 0x80, RZ ;  /* 0x00000080cbcb7824 */ /* 0x000fe200078e00ff */
[----:B------:R-:W-:Y:S01]  /*119f0*/  IADD3 R12, P0, PT, R6, R4, RZ ;  /* 0x00000004060c7210 */ /* 0x000fe20007f1e0ff */
[----:B------:R-:W-:-:S02]  /*11a00*/  IMAD.X R7, R5, 0x1, R11, P1 ;  /* 0x0000000105077824 */ /* 0x000fc400008e060b */
        /* <DEDUP_REMOVED lines=21> */
[----:B------:R-:W-:Y:S01]  /*11b60*/  @!P5 LDGSTS.E.BYPASS.LTC128B.128 [R58+0x7000], desc[UR4][R6.64] ;  /* 0x07000000063adfae */ /* 0x000fe2000b981a04 */
[----:B------:R-:W-:Y:S02]  /*11b70*/  IMAD.IADD R62, R203, 0x1, R132 ;  /* 0x00000001cb3e7824 */ /* 0x000fe400078e0284 */
[----:B------:R-:W-:Y:S01]  /*11b80*/  @!P5 IMAD.X R29, R19, 0x1, R5, P0 ;  /* 0x00000001131dd824 */ /* 0x000fe200000e0605 */
[----:B------:R-:W-:Y:S01]  /*11b90*/  @P5 STS.128 [R58+0x7000], RZ ;  /* 0x007000ff3a005388 */ /* 0x000fe20000000c00 */
[----:B------:R-:W-:-:S03]  /*11ba0*/  IMAD.IADD R62, R62, 0x1, R177 ;  /* 0x000000013e3e7824 */ /* 0x000fc600078e02b1 */
        /* <DEDUP_REMOVED lines=26> */
[----:B-1----:R-:W1:Y:S04]  /*11d50*/  LDSM.16.M88.4 R12, [R162+0x2000] ;  /* 0x00200000a20c783b */ /* 0x002e680000000200 */
[----:B------:R-:W3:Y:S04]  /*11d60*/  LDSM.16.M88.4 R4, [R162+0x2800] ;  /* 0x00280000a204783b */ /* 0x000ee80000000200 */
[----:B------:R-:W4:Y:S04]  /*11d70*/  LDSM.16.M88.4 R52, [R162+0x3800] ;  /* 0x00380000a234783b */ /* 0x000f280000000200 */
[----:B------:R-:W5:Y:S04]  /*11d80*/  LDSM.16.M88.4 R44, [R162+0x4000] ;  /* 0x00400000a22c783b */ /* 0x000f680000000200 */
[----:B------:R-:W-:Y:S04]  /*11d90*/  LDSM.16.M88.4 R112, [R161] ;  /* 0x00000000a170783b */ /* 0x000fe80000000200 */
[----:B------:R-:W5:Y:S04]  /*11da0*/  LDSM.16.M88.4 R32, [R157+0x2000] ;  /* 0x002000009d20783b */ /* 0x000f680000000200 */
[----:B------:R-:W5:Y:S04]  /*11db0*/  LDSM.16.M88.4 R104, [R162+0x3000] ;  /* 0x00300000a268783b */ /* 0x000f680000000200 */
[----:B------:R-:W5:Y:S04]  /*11dc0*/  LDSM.16.M88.4 R24, [R157+0x2800] ;  /* 0x002800009d18783b */ /* 0x000f680000000200 */
[----:B------:R-:W5:Y:S04]  /*11dd0*/  LDSM.16.M88.4 R36, [R162+0x4800] ;  /* 0x00480000a224783b */ /* 0x000f680000000200 */
[----:B--2---:R-:W2:Y:S04]  /*11de0*/  LDSM.16.M88.4 R28, [R162+0x5000] ;  /* 0x00500000a21c783b */ /* 0x004ea80000000200 */
[----:B------:R-:W2:Y:S01]  /*11df0*/  LDSM.16.M88.4 R124, [R162+0x5800] ;  /* 0x00580000a27c783b */ /* 0x000ea20000000200 */
        /* <DEDUP_REMOVED lines=86> */
[----:B-1----:R-:W-:Y:S01]  /*12360*/  HMMA.16816.F32 R24, R124, R112, R24 ;  /* 0x000000707c18723c */ /* 0x002fe20000001818 */
[----:B------:R-:W-:-:S04]  /*12370*/  IMAD.IADD R112, R176, 0x1, R60 ;  /* 0x00000001b0707824 */ /* 0x000fc800078e023c */
[----:B------:R-:W-:Y:S02]  /*12380*/  IMAD.IADD R63, R112, 0x1, R63 ;  /* 0x00000001703f7824 */ /* 0x000fe400078e023f */
[----:B------:R-:W-:Y:S01]  /*12390*/  VIADD R112, R102, 0xfffffff9 ;  /* 0xfffffff966707836 */ /* 0x000fe20000000000 */
[C---:B------:R-:W-:Y:S01]  /*123a0*/  HMMA.16816.F32 R20, R124.reuse, R114, R20 ;  /* 0x000000727c14723c */ /* 0x040fe20000001814 */
[C---:B------:R-:W-:Y:S01]  /*123b0*/  VIADD R247, R63.reuse, 0x8 ;  /* 0x000000083ff77836 */ /* 0x040fe20000000000 */
[C-C-:B------:R-:W-:Y:S02]  /*123c0*/  IADD3 R57, PT, PT, R63.reuse, 0x80, -R62.reuse ;  /* 0x000000803f397810 */ /* 0x140fe40007ffe83e */
[----:B------:R-:W-:Y:S02]  /*123d0*/  IADD3 R61, PT, PT, R63, 0x7, -R62 ;  /* 0x000000073f3d7810 */ /* 0x000fe40007ffe83e */
[----:B------:R-:W-:Y:S02]  /*123e0*/  IABS R57, R57 ;  /* 0x0000003900397213 */ /* 0x000fe40000000000 */
[----:B------:R-:W-:Y:S01]  /*123f0*/  IABS R61, R61 ;  /* 0x0000003d003d7213 */ /* 0x000fe20000000000 */
[----:B--2---:R-:W-:Y:S01]  /*12400*/  HMMA.16816.F32 R32, R124, R116, R32 ;  /* 0x000000747c20723c */ /* 0x004fe20000001820 */
[----:B------:R-:W-:Y:S01]  /*12410*/  I2FP.F32.S32 R57, R57 ;  /* 0x0000003900397245 */ /* 0x000fe20000201400 */
[----:B------:R-:W-:Y:S01]  /*12420*/  BAR.SYNC.DEFER_BLOCKING 0x0 ;  /* 0x0000000000007b1d */ /* 0x000fe20000010000 */
[----:B------:R-:W-:-:S02]  /*12430*/  ISETP.GE.AND P1, PT, R112, R189, PT ;  /* 0x000000bd7000720c */ /* 0x000fc40003f26270 */
[----:B------:R-:W-:Y:S01]  /*12440*/  ISETP.GE.AND P2, PT, R112, R188, PT ;  /* 0x000000bc7000720c */ /* 0x000fe20003f46270 */
[----:B------:R-:W-:Y:S01]  /*12450*/  FFMA.FTZ R57, -R186, R57, R16 ;  /* 0x00000039ba397223 */ /* 0x000fe20000010110 */
[----:B------:R-:W-:Y:S01]  /*12460*/  IADD3 R16, PT, PT, R247, 0x7, -R62 ;  /* 0x00000007f7107810 */ /* 0x000fe20007ffe83e */
[----:B------:R-:W-:Y:S01]  /*12470*/  HMMA.16816.F32 R28, R124, R118, R28 ;  /* 0x000000767c1c723c */ /* 0x000fe2000000181c */
[C---:B------:R-:W-:Y:S02]  /*12480*/  ISETP.GE.AND P3, PT, R112.reuse, R181, PT ;  /* 0x000000b57000720c */ /* 0x040fe40003f66270 */
[----:B------:R-:W-:Y:S02]  /*12490*/  IABS R16, R16 ;  /* 0x0000001000107213 */ /* 0x000fe40000000000 */
[----:B------:R-:W-:Y:S02]  /*124a0*/  ISETP.GE.AND P0, PT, R112, R187, PT ;  /* 0x000000bb7000720c */ /* 0x000fe40003f06270 */
[----:B------:R-:W-:-:S02]  /*124b0*/  I2FP.F32.S32 R61, R61 ;  /* 0x0000003d003d7245 */ /* 0x000fc40000201400 */
[----:B------:R-:W-:Y:S02]  /*124c0*/  I2FP.F32.S32 R112, R16 ;  /* 0x0000001000707245 */ /* 0x000fe40000201400 */
[----:B------:R-:W-:Y:S01]  /*124d0*/  IADD3 R16, PT, PT, R247, 0x80, -R62 ;  /* 0x00000080f7107810 */ /* 0x000fe20007ffe83e */
[C---:B------:R-:W-:Y:S02]  /*124e0*/  FFMA.FTZ R61, -R186.reuse, R61, R21 ;  /* 0x0000003dba3d7223 */ /* 0x040fe40000010115 */
[----:B------:R-:W-:Y:S01]  /*124f0*/  FFMA.FTZ R21, -R186, R112, R23 ;  /* 0x00000070ba157223 */ /* 0x000fe20000010117 */
[----:B------:R-:W-:Y:S01]  /*12500*/  IABS R23, R16 ;  /* 0x0000001000177213 */ /* 0x000fe20000000000 */
[----:B------:R-:W-:Y:S01]  /*12510*/  VIADD R16, R102, 0xffffff80 ;  /* 0xffffff8066107836 */ /* 0x000fe20000000000 */
[----:B------:R-:W-:Y:S02]  /*12520*/  FSEL R61, R61, -INF , P1 ;  /* 0xff8000003d3d7808 */ /* 0x000fe40000800000 */
[----:B------:R-:W-:-:S02]  /*12530*/  I2FP.F32.S32 R23, R23 ;  /* 0x0000001700177245 */ /* 0x000fc40000201400 */
[----:B------:R-:W-:Y:S02]  /*12540*/  FSEL R21, R21, -INF , P0 ;  /* 0xff80000015157808 */ /* 0x000fe40000000000 */
[----:B------:R-:W-:Y:S01]  /*12550*/  ISETP.GE.AND P1, PT, R16, R189, PT ;  /* 0x000000bd1000720c */ /* 0x000fe20003f26270 */
[----:B------:R-:W-:Y:S01]  /*12560*/  FFMA.FTZ R18, -R186, R23, R18 ;  /* 0x00000017ba127223 */ /* 0x000fe20000010112 */
[C---:B------:R-:W-:Y:S02]  /*12570*/  ISETP.GE.AND P4, PT, R16.reuse, R188, PT ;  /* 0x000000bc1000720c */ /* 0x040fe40003f86270 */
[C---:B------:R-:W-:Y:S02]  /*12580*/  ISETP.GE.AND P6, PT, R16.reuse, R181, PT ;  /* 0x000000b51000720c */ /* 0x040fe40003fc6270 */
[----:B------:R-:W-:Y:S01]  /*12590*/  ISETP.GE.AND P0, PT, R16, R187, PT ;  /* 0x000000bb1000720c */ /* 0x000fe20003f06270 */
[----:B------:R-:W-:Y:S01]  /*125a0*/  VIADD R16, R102, 0xffffff81 ;  /* 0xffffff8166107836 */ /* 0x000fe20000000000 */
[----:B------:R-:W-:-:S02]  /*125b0*/  IADD3 R23, PT, PT, R63, 0x7f, -R62 ;  /* 0x0000007f3f177810 */ /* 0x000fc40007ffe83e */
[----:B------:R-:W-:Y:S02]  /*125c0*/  FSEL R112, R57, -INF , P1 ;  /* 0xff80000039707808 */ /* 0x000fe40000800000 */
[----:B------:R-:W-:Y:S02]  /*125d0*/  FSEL R61, R61, -INF , !P2 ;  /* 0xff8000003d3d7808 */ /* 0x000fe40005000000 */
[----:B------:R-:W-:Y:S02]  /*125e0*/  FSEL R57, R21, -INF , !P3 ;  /* 0xff80000015397808 */ /* 0x000fe40005800000 */
[----:B------:R-:W-:Y:S02]  /*125f0*/  IABS R23, R23 ;  /* 0x0000001700177213 */ /* 0x000fe40000000000 */
[----:B------:R-:W-:Y:S02]  /*12600*/  FSEL R207, R18, -INF , P0 ;  /* 0xff80000012cf7808 */ /* 0x000fe40000000000 */
[----:B------:R-:W-:-:S02]  /*12610*/  ISETP.GE.AND P1, PT, R16, R189, PT ;  /* 0x000000bd1000720c */ /* 0x000fc40003f26270 */
[C---:B------:R-:W-:Y:S02]  /*12620*/  ISETP.GE.AND P2, PT, R16.reuse, R188, PT ;  /* 0x000000bc1000720c */ /* 0x040fe40003f46270 */
[C---:B------:R-:W-:Y:S02]  /*12630*/  ISETP.GE.AND P3, PT, R16.reuse, R181, PT ;  /* 0x000000b51000720c */ /* 0x040fe40003f66270 */
[----:B------:R-:W-:Y:S02]  /*12640*/  ISETP.GE.AND P0, PT, R16, R187, PT ;  /* 0x000000bb1000720c */ /* 0x000fe40003f06270 */
[--C-:B------:R-:W-:Y:S02]  /*12650*/  IADD3 R16, PT, PT, R63, 0x78, -R62.reuse ;  /* 0x000000783f107810 */ /* 0x100fe40007ffe83e */
[----:B------:R-:W-:Y:S02]  /*12660*/  I2FP.F32.S32 R23, R23 ;  /* 0x0000001700177245 */ /* 0x000fe40000201400 */
[----:B------:R-:W-:-:S02]  /*12670*/  IADD3 R18, PT, PT, R247, 0x7f, -R62 ;  /* 0x0000007ff7127810 */ /* 0x000fc40007ffe83e */
[----:B------:R-:W-:Y:S01]  /*12680*/  IABS R16, R16 ;  /* 0x0000001000107213 */ /* 0x000fe20000000000 */
[----:B------:R-:W-:Y:S01]  /*12690*/  FFMA.FTZ R17, -R186, R23, R17 ;  /* 0x00000017ba117223 */ /* 0x000fe20000010111 */
[----:B------:R-:W-:Y:S02]  /*126a0*/  IABS R18, R18 ;  /* 0x0000001200127213 */ /* 0x000fe40000000000 */
[----:B------:R-:W-:Y:S02]  /*126b0*/  I2FP.F32.S32 R23, R16 ;  /* 0x0000001000177245 */ /* 0x000fe40000201400 */
[----:B------:R-:W-:Y:S01]  /*126c0*/  FSEL R17, R17, -INF , P1 ;  /* 0xff80000011117808 */ /* 0x000fe20000800000 */
[----:B------:R-:W-:Y:S01]  /*126d0*/  IMAD.MOV.U32 R16, RZ, RZ, R18 ;  /* 0x000000ffff107224 */ /* 0x000fe200078e0012 */
[----:B------:R-:W-:Y:S01]  /*126e0*/  FSEL R21, R112, -INF , !P4 ;  /* 0xff80000070157808 */ /* 0x000fe20006000000 */
[----:B------:R-:W-:Y:S01]  /*126f0*/  FFMA.FTZ R12, -R186, R23, R12 ;  /* 0x00000017ba0c7223 */ /* 0x000fe2000001010c */
[----:B------:R-:W-:Y:S01]  /*12700*/  IADD3 R23, PT, PT, R247, 0x78, -R62 ;  /* 0x00000078f7177810 */ /* 0x000fe20007ffe83e */
[----:B------:R-:W-:Y:S01]  /*12710*/  VIADD R18, R102, 0xffffff88 ;  /* 0xffffff8866127836 */ /* 0x000fe20000000000 */
[----:B------:R-:W-:-:S02]  /*12720*/  I2FP.F32.S32 R16, R16 ;  /* 0x0000001000107245 */ /* 0x000fc40000201400 */
[----:B------:R-:W-:Y:S02]  /*12730*/  IABS R23, R23 ;  /* 0x0000001700177213 */ /* 0x000fe40000000000 */
[----:B------:R-:W-:Y:S01]  /*12740*/  ISETP.GE.AND P1, PT, R18, R189, PT ;  /* 0x000000bd1200720c */ /* 0x000fe20003f26270 */
[----:B------:R-:W-:Y:S01]  /*12750*/  FFMA.FTZ R16, -R186, R16, R19 ;  /* 0x00000010ba107223 */ /* 0x000fe20000010113 */
[----:B------:R-:W-:Y:S02]  /*12760*/  I2FP.F32.S32 R23, R23 ;  /* 0x0000001700177245 */ /* 0x000fe40000201400 */
[----:B------:R-:W-:Y:S02]  /*12770*/  FSEL R19, R17, -INF , !P2 ;  /* 0xff80000011137808 */ /* 0x000fe40005000000 */
[----:B------:R-:W-:Y:S01]  /*12780*/  FSEL R16, R16, -INF , P0 ;  /* 0xff80000010107808 */ /* 0x000fe20000000000 */
[----:B------:R-:W-:Y:S01]  /*12790*/  FFMA.FTZ R229, -R186, R23, R14 ;  /* 0x00000017bae57223 */ /* 0x000fe2000001010e */
[----:B------:R-:W-:Y:S01]  /*127a0*/  ISETP.GE.AND P0, PT, R18, R187, PT ;  /* 0x000000bb1200720c */ /* 0x000fe20003f06270 */
[----:B------:R-:W-:Y:S01]  /*127b0*/  VIADD R14, R102, 0xffffff89 ;  /* 0xffffff89660e7836 */ /* 0x000fe20000000000 */
[----:B------:R-:W-:-:S02]  /*127c0*/  IADD3 R17, PT, PT, R63, 0x77, -R62 ;  /* 0x000000773f117810 */ /* 0x000fc40007ffe83e */
[----:B------:R-:W-:Y:S02]  /*127d0*/  ISETP.GE.AND P4, PT, R18, R188, PT ;  /* 0x000000bc1200720c */ /* 0x000fe40003f86270 */
[----:B------:R-:W-:Y:S02]  /*127e0*/  FSEL R12, R12, -INF , P1 ;  /* 0xff8000000c0c7808 */ /* 0x000fe40000800000 */
[----:B------:R-:W-:Y:S02]  /*127f0*/  FSEL R23, R16, -INF , !P3 ;  /* 0xff80000010177808 */ /* 0x000fe40005800000 */
[----:B------:R-:W-:Y:S02]  /*12800*/  IABS R16, R17 ;  /* 0x0000001100107213 */ /* 0x000fe40000000000 */
[----:B------:R-:W-:Y:S02]  /*12810*/  FSEL R229, R229, -INF , P0 ;  /* 0xff800000e5e57808 */ /* 0x000fe40000000000 */
[----:B------:R-:W-:-:S02]  /*12820*/  ISETP.GE.AND P1, PT, R14, R189, PT ;  /* 0x000000bd0e00720c */ /* 0x000fc40003f26270 */
[----:B------:R-:W-:Y:S02]  /*12830*/  ISETP.GE.AND P2, PT, R14, R188, PT ;  /* 0x000000bc0e00720c */ /* 0x000fe40003f46270 */
[----:B------:R-:W-:Y:S02]  /*12840*/  FSEL R17, R12, -INF , !P4 ;  /* 0xff8000000c117808 */ /* 0x000fe40006000000 */
[C---:B------:R-:W-:Y:S02]  /*12850*/  ISETP.GE.AND P3, PT, R14.reuse, R181, PT ;  /* 0x000000b50e00720c */ /* 0x040fe40003f66270 */
[----:B------:R-:W-:Y:S02]  /*12860*/  ISETP.GE.AND P0, PT, R14, R187, PT ;  /* 0x000000bb0e00720c */ /* 0x000fe40003f06270 */
[--C-:B------:R-:W-:Y:S02]  /*12870*/  IADD3 R12, PT, PT, R63, 0x70, -R62.reuse ;  /* 0x000000703f0c7810 */ /* 0x100fe40007ffe83e */
[----:B------:R-:W-:-:S02]  /*12880*/  IADD3 R14, PT, PT, R247, 0x77, -R62 ;  /* 0x00000077f70e7810 */ /* 0x000fc40007ffe83e */
[----:B------:R-:W-:Y:S02]  /*12890*/  IABS R12, R12 ;  /* 0x0000000c000c7213 */ /* 0x000fe40000000000 */
[----:B------:R-:W-:Y:S02]  /*128a0*/  IABS R14, R14 ;  /* 0x0000000e000e7213 */ /* 0x000fe40000000000 */
[----:B------:R-:W-:Y:S02]  /*128b0*/  I2FP.F32.S32 R113, R12 ;  /* 0x0000000c00717245 */ /* 0x000fe40000201400 */
[----:B------:R-:W-:Y:S01]  /*128c0*/  I2FP.F32.S32 R16, R16 ;  /* 0x0000001000107245 */ /* 0x000fe20000201400 */
[----:B------:R-:W-:Y:S01]  /*128d0*/  IMAD.MOV.U32 R12, RZ, RZ, R14 ;  /* 0x000000ffff0c7224 */ /* 0x000fe200078e000e */
[----:B------:R-:W-:Y:S01]  /*128e0*/  IADD3 R14, PT, PT, R247, 0x70, -R62 ;  /* 0x00000070f70e7810 */ /* 0x000fe20007ffe83e */
[C---:B------:R-:W-:Y:S01]  /*128f0*/  FFMA.FTZ R8, -R186.reuse, R113, R8 ;  /* 0x00000071ba087223 */ /* 0x040fe20000010108 */
[----:B------:R-:W-:Y:S01]  /*12900*/  FSEL R207, R207, -INF , !P6 ;  /* 0xff800000cfcf7808 */ /* 0x000fe20007000000 */
[----:B------:R-:W-:Y:S01]  /*12910*/  FFMA.FTZ R13, -R186, R16, R13 ;  /* 0x00000010ba0d7223 */ /* 0x000fe2000001010d */
[----:B------:R-:W-:-:S02]  /*12920*/  I2FP.F32.S32 R12, R12 ;  /* 0x0000000c000c7245 */ /* 0x000fc40000201400 */
[----:B------:R-:W-:Y:S02]  /*12930*/  IABS R14, R14 ;  /* 0x0000000e000e7213 */ /* 0x000fe40000000000 */
[----:B------:R-:W-:Y:S01]  /*12940*/  FSEL R13, R13, -INF , P1 ;  /* 0xff8000000d0d7808 */ /* 0x000fe20000800000 */
[----:B------:R-:W-:Y:S01]  /*12950*/  FFMA.FTZ R15, -R186, R12, R15 ;  /* 0x0000000cba0f7223 */ /* 0x000fe2000001010f */
[----:B------:R-:W-:Y:S01]  /*12960*/  VIADD R12, R102, 0xffffff90 ;  /* 0xffffff90660c7836 */ /* 0x000fe20000000000 */
[----:B------:R-:W-:Y:S02]  /*12970*/  I2FP.F32.S32 R113, R14 ;  /* 0x0000000e00717245 */ /* 0x000fe40000201400 */
[----:B------:R-:W-:Y:S02]  /*12980*/  FSEL R13, R13, -INF , !P2 ;  /* 0xff8000000d0d7808 */ /* 0x000fe40005000000 */
[----:B------:R-:W-:Y:S01]  /*12990*/  ISETP.GE.AND P1, PT, R12, R189, PT ;  /* 0x000000bd0c00720c */ /* 0x000fe20003f26270 */
[----:B------:R-:W-:Y:S01]  /*129a0*/  FFMA.FTZ R113, -R186, R113, R10 ;  /* 0x00000071ba717223 */ /* 0x000fe2000001010a */
[----:B------:R-:W-:Y:S01]  /*129b0*/  FSEL R15, R15, -INF , P0 ;  /* 0xff8000000f0f7808 */ /* 0x000fe20000000000 */
[----:B------:R-:W-:Y:S01]  /*129c0*/  VIADD R10, R102, 0xffffff91 ;  /* 0xffffff91660a7836 */ /* 0x000fe20000000000 */
[----:B------:R-:W-:-:S02]  /*129d0*/  ISETP.GE.AND P0, PT, R12, R187, PT ;  /* 0x000000bb0c00720c */ /* 0x000fc40003f06270 */
[-C--:B------:R-:W-:Y:S02]  /*129e0*/  ISETP.GE.AND P4, PT, R12, R188.reuse, PT ;  /* 0x000000bc0c00720c */ /* 0x080fe40003f86270 */
[----:B------:R-:W-:Y:S02]  /*129f0*/  FSEL R8, R8, -INF , P1 ;  /* 0xff80000008087808 */ /* 0x000fe40000800000 */
[----:B------:R-:W-:Y:S02]  /*12a00*/  FSEL R15, R15, -INF , !P3 ;  /* 0xff8000000f0f7808 */ /* 0x000fe40005800000 */
[----:B------:R-:W-:Y:S02]  /*12a10*/  FSEL R225, R113, -INF , P0 ;  /* 0xff80000071e17808 */ /* 0x000fe40000000000 */
[C---:B------:R-:W-:Y:S02]  /*12a20*/  ISETP.GE.AND P1, PT, R10.reuse, R189, PT ;  /* 0x000000bd0a00720c */ /* 0x040fe40003f26270 */
[----:B------:R-:W-:-:S02]  /*12a30*/  ISETP.GE.AND P2, PT, R10, R188, PT ;  /* 0x000000bc0a00720c */ /* 0x000fc40003f46270 */
[----:B------:R-:W-:Y:S02]  /*12a40*/  FSEL R141, R8, -INF , !P4 ;  /* 0xff800000088d7808 */ /* 0x000fe40006000000 */
[C---:B------:R-:W-:Y:S02]  /*12a50*/  ISETP.GE.AND P3, PT, R10.reuse, R181, PT ;  /* 0x000000b50a00720c */ /* 0x040fe40003f66270 */
[----:B------:R-:W-:Y:S02]  /*12a60*/  ISETP.GE.AND P0, PT, R10, R187, PT ;  /* 0x000000bb0a00720c */ /* 0x000fe40003f06270 */
[----:B------:R-:W-:Y:S02]  /*12a70*/  ISETP.GE.AND P6, PT, R18, R181, PT ;  /* 0x000000b51200720c */ /* 0x000fe40003fc6270 */
[--C-:B------:R-:W-:Y:S02]  /*12a80*/  IADD3 R8, PT, PT, R63, 0x68, -R62.reuse ;  /* 0x000000683f087810 */ /* 0x100fe40007ffe83e */
[----:B------:R-:W-:-:S02]  /*12a90*/  IADD3 R10, PT, PT, R247, 0x6f, -R62 ;  /* 0x0000006ff70a7810 */ /* 0x000fc40007ffe83e */
[----:B------:R-:W-:Y:S02]  /*12aa0*/  FSEL R229, R229, -INF , !P6 ;  /* 0xff800000e5e57808 */ /* 0x000fe40007000000 */
[----:B------:R-:W-:Y:S02]  /*12ab0*/  IABS R8, R8 ;  /* 0x0000000800087213 */ /* 0x000fe40000000000 */
[----:B------:R-:W-:Y:S02]  /*12ac0*/  IABS R10, R10 ;  /* 0x0000000a000a7213 */ /* 0x000fe40000000000 */
[----:B------:R-:W-:Y:S02]  /*12ad0*/  ISETP.GE.AND P6, PT, R12, R181, PT ;  /* 0x000000b50c00720c */ /* 0x000fe40003fc6270 */
[----:B------:R-:W-:Y:S02]  /*12ae0*/  IADD3 R12, PT, PT, R63, 0x6f, -R62 ;  /* 0x0000006f3f0c7810 */ /* 0x000fe40007ffe83e */
[----:B------:R-:W-:Y:S01]  /*12af0*/  I2FP.F32.S32 R113, R8 ;  /* 0x0000000800717245 */ /* 0x000fe20000201400 */
[----:B------:R-:W-:Y:S01]  /*12b00*/  IMAD.MOV.U32 R8, RZ, RZ, R10 ;  /* 0x000000ffff087224 */ /* 0x000fe200078e000a */
[----:B------:R-:W-:-:S02]  /*12b10*/  IABS R12, R12 ;  /* 0x0000000c000c7213 */ /* 0x000fc40000000000 */
[----:B------:R-:W-:Y:S01]  /*12b20*/  IADD3 R10, PT, PT, R247, 0x68, -R62 ;  /* 0x00000068f70a7810 */ /* 0x000fe20007ffe83e */
[C---:B------:R-:W-:Y:S01]  /*12b30*/  FFMA.FTZ R4, -R186.reuse, R113, R4 ;  /* 0x00000071ba047223 */ /* 0x040fe20000010104 */
[----:B------:R-:W-:Y:S02]  /*12b40*/  I2FP.F32.S32 R12, R12 ;  /* 0x0000000c000c7245 */ /* 0x000fe40000201400 */
[----:B------:R-:W-:Y:S02]  /*12b50*/  I2FP.F32.S32 R8, R8 ;  /* 0x0000000800087245 */ /* 0x000fe40000201400 */
[----:B------:R-:W-:Y:S01]  /*12b60*/  IABS R10, R10 ;  /* 0x0000000a000a7213 */ /* 0x000fe20000000000 */
[C---:B------:R-:W-:Y:S01]  /*12b70*/  FFMA.FTZ R9, -R186.reuse, R12, R9 ;  /* 0x0000000cba097223 */ /* 0x040fe20000010109 */
[----:B------:R-:W-:Y:S01]  /*12b80*/  FSEL R225, R225, -INF , !P6 ;  /* 0xff800000e1e17808 */ /* 0x000fe20007000000 */
[----:B------:R-:W-:Y:S01]  /*12b90*/  FFMA.FTZ R11, -R186, R8, R11 ;  /* 0x00000008ba0b7223 */ /* 0x000fe2000001010b */
[----:B------:R-:W-:Y:S01]  /*12ba0*/  VIADD R8, R102, 0xffffff98 ;  /* 0xffffff9866087836 */ /* 0x000fe20000000000 */
[----:B------:R-:W-:-:S02]  /*12bb0*/  I2FP.F32.S32 R113, R10 ;  /* 0x0000000a00717245 */ /* 0x000fc40000201400 */
[----:B------:R-:W-:Y:S02]  /*12bc0*/  FSEL R9, R9, -INF , P1 ;  /* 0xff80000009097808 */ /* 0x000fe40000800000 */
[----:B------:R-:W-:Y:S01]  /*12bd0*/  ISETP.GE.AND P1, PT, R8, R189, PT ;  /* 0x000000bd0800720c */ /* 0x000fe20003f26270 */
[----:B------:R-:W-:Y:S01]  /*12be0*/  FFMA.FTZ R113, -R186, R113, R6 ;  /* 0x00000071ba717223 */ /* 0x000fe20000010106 */
[----:B------:R-:W-:Y:S01]  /*12bf0*/  FSEL R11, R11, -INF , P0 ;  /* 0xff8000000b0b7808 */ /* 0x000fe20000000000 */
[----:B------:R-:W-:Y:S01]  /*12c00*/  VIADD R6, R102, 0xffffff99 ;  /* 0xffffff9966067836 */ /* 0x000fe20000000000 */
[C---:B------:R-:W-:Y:S02]  /*12c10*/  ISETP.GE.AND P4, PT, R8.reuse, R188, PT ;  /* 0x000000bc0800720c */ /* 0x040fe40003f86270 */
[C---:B------:R-:W-:Y:S02]  /*12c20*/  ISETP.GE.AND P6, PT, R8.reuse, R181, PT ;  /* 0x000000b50800720c */ /* 0x040fe40003fc6270 */
[----:B------:R-:W-:-:S02]  /*12c30*/  ISETP.GE.AND P0, PT, R8, R187, PT ;  /* 0x000000bb0800720c */ /* 0x000fc40003f06270 */
[----:B------:R-:W-:Y:S02]  /*12c40*/  IADD3 R8, PT, PT, R63, 0x67, -R62 ;  /* 0x000000673f087810 */ /* 0x000fe40007ffe83e */
[----:B------:R-:W-:Y:S02]  /*12c50*/  FSEL R4, R4, -INF , P1 ;  /* 0xff80000004047808 */ /* 0x000fe40000800000 */
[----:B------:R-:W-:Y:S02]  /*12c60*/  FSEL R243, R9, -INF , !P2 ;  /* 0xff80000009f37808 */ /* 0x000fe40005000000 */
[----:B------:R-:W-:Y:S02]  /*12c70*/  FSEL R149, R11, -INF , !P3 ;  /* 0xff8000000b957808 */ /* 0x000fe40005800000 */
[----:B------:R-:W-:Y:S02]  /*12c80*/  FSEL R227, R113, -INF , P0 ;  /* 0xff80000071e37808 */ /* 0x000fe40000000000 */
[----:B------:R-:W-:-:S02]  /*12c90*/  ISETP.GE.AND P1, PT, R6, R189, PT ;  /* 0x000000bd0600720c */ /* 0x000fc40003f26270 */
[----:B------:R-:W-:Y:S02]  /*12ca0*/  IABS R8, R8 ;  /* 0x0000000800087213 */ /* 0x000fe40000000000 */
[----:B------:R-:W-:Y:S02]  /*12cb0*/  ISETP.GE.AND P2, PT, R6, R188, PT ;  /* 0x000000bc0600720c */ /* 0x000fe40003f46270 */
[----:B------:R-:W-:Y:S02]  /*12cc0*/  FSEL R241, R4, -INF , !P4 ;  /* 0xff80000004f17808 */ /* 0x000fe40006000000 */
[C---:B------:R-:W-:Y:S02]  /*12cd0*/  ISETP.GE.AND P3, PT, R6.reuse, R181, PT ;  /* 0x000000b50600720c */ /* 0x040fe40003f66270 */
[----:B------:R-:W-:Y:S02]  /*12ce0*/  ISETP.GE.AND P0, PT, R6, R187, PT ;  /* 0x000000bb0600720c */ /* 0x000fe40003f06270 */
[----:B------:R-:W-:-:S02]  /*12cf0*/  IADD3 R4, PT, PT, R63, 0x60, -R62 ;  /* 0x000000603f047810 */ /* 0x000fc40007ffe83e */
[----:B------:R-:W-:Y:S02]  /*12d00*/  IADD3 R6, PT, PT, R247, 0x67, -R62 ;  /* 0x00000067f7067810 */ /* 0x000fe40007ffe83e */
[----:B------:R-:W-:Y:S02]  /*12d10*/  I2FP.F32.S32 R8, R8 ;  /* 0x0000000800087245 */ /* 0x000fe40000201400 */
[----:B------:R-:W-:Y:S02]  /*12d20*/  IABS R4, R4 ;  /* 0x0000000400047213 */ /* 0x000fe40000000000 */
[----:B------:R-:W-:Y:S01]  /*12d30*/  IABS R6, R6 ;  /* 0x0000000600067213 */ /* 0x000fe20000000000 */
[C---:B------:R-:W-:Y:S01]  /*12d40*/  FFMA.FTZ R5, -R186.reuse, R8, R5 ;  /* 0x00000008ba057223 */ /* 0x040fe20000010105 */
[----:B------:R-:W-:Y:S02]  /*12d50*/  I2FP.F32.S32 R9, R4 ;  /* 0x0000000400097245 */ /* 0x000fe40000201400 */
[----:B------:R-:W-:Y:S01]  /*12d60*/  FSEL R227, R227, -INF , !P6 ;  /* 0xff800000e3e37808 */ /* 0x000fe20007000000 */
        /* <DEDUP_REMOVED lines=8> */
[----:B------:R-:W-:Y:S01]  /*12df0*/  IADD3 R5, PT, PT, R63, 0x5f, -R62 ;  /* 0x0000005f3f057810 */ /* 0x000fe20007ffe83e */
[----:B------:R-:W-:Y:S01]  /*12e00*/  VIADD R4, R102, 0xffffffa0 ;  /* 0xffffffa066047836 */ /* 0x000fe20000000000 */
[----:B------:R-:W-:Y:S02]  /*12e10*/  I2FP.F32.S32 R9, R6 ;  /* 0x0000000600097245 */ /* 0x000fe40000201400 */
[----:B------:R-:W-:-:S02]  /*12e20*/  IABS R5, R5 ;  /* 0x0000000500057213 */ /* 0x000fc40000000000 */
[----:B------:R-:W-:Y:S01]  /*12e30*/  FSEL R7, R7, -INF , P0 ;  /* 0xff80000007077808 */ /* 0x000fe20000000000 */
[----:B------:R-:W-:Y:S01]  /*12e40*/  FFMA.FTZ R9, -R186, R9, R110 ;  /* 0x00000009ba097223 */ /* 0x000fe2000001016e */
[C---:B------:R-:W-:Y:S02]  /*12e50*/  ISETP.GE.AND P1, PT, R4.reuse, R189, PT ;  /* 0x000000bd0400720c */ /* 0x040fe40003f26270 */
[C---:B------:R-:W-:Y:S02]  /*12e60*/  ISETP.GE.AND P4, PT, R4.reuse, R188, PT ;  /* 0x000000bc0400720c */ /* 0x040fe40003f86270 */
[C---:B------:R-:W-:Y:S02]  /*12e70*/  ISETP.GE.AND P6, PT, R4.reuse, R181, PT ;  /* 0x000000b50400720c */ /* 0x040fe40003fc6270 */
[----:B------:R-:W-:Y:S01]  /*12e80*/  ISETP.GE.AND P0, PT, R4, R187, PT ;  /* 0x000000bb0400720c */ /* 0x000fe20003f06270 */
[----:B------:R-:W-:Y:S01]  /*12e90*/  VIADD R4, R102, 0xffffffa1 ;  /* 0xffffffa166047836 */ /* 0x000fe20000000000 */
[----:B------:R-:W-:-:S02]  /*12ea0*/  I2FP.F32.S32 R5, R5 ;  /* 0x0000000500057245 */ /* 0x000fc40000201400 */
[----:B------:R-:W-:Y:S02]  /*12eb0*/  FSEL R108, R108, -INF , P1 ;  /* 0xff8000006c6c7808 */ /* 0x000fe40000800000 */
[----:B------:R-:W-:Y:S01]  /*12ec0*/  FSEL R205, R7, -INF , !P3 ;  /* 0xff80000007cd7808 */ /* 0x000fe20005800000 */
[----:B------:R-:W-:Y:S01]  /*12ed0*/  FFMA.FTZ R109, -R186, R5, R109 ;  /* 0x00000005ba6d7223 */ /* 0x000fe2000001016d */
[----:B------:R-:W-:Y:S02]  /*12ee0*/  FSEL R201, R9, -INF , P0 ;  /* 0xff80000009c97808 */ /* 0x000fe40000000000 */
[C---:B------:R-:W-:Y:S02]  /*12ef0*/  ISETP.GE.AND P1, PT, R4.reuse, R189, PT ;  /* 0x000000bd0400720c */ /* 0x040fe40003f26270 */
[C---:B------:R-:W-:Y:S02]  /*12f00*/  ISETP.GE.AND P2, PT, R4.reuse, R188, PT ;  /* 0x000000bc0400720c */ /* 0x040fe40003f46270 */
[----:B------:R-:W-:-:S02]  /*12f10*/  ISETP.GE.AND P3, PT, R4, R181, PT ;  /* 0x000000b50400720c */ /* 0x000fc40003f66270 */
[----:B------:R-:W-:Y:S02]  /*12f20*/  ISETP.GE.AND P0, PT, R4, R187, PT ;  /* 0x000000bb0400720c */ /* 0x000fe40003f06270 */
[--C-:B------:R-:W-:Y:S02]  /*12f30*/  IADD3 R4, PT, PT, R63, 0x58, -R62.reuse ;  /* 0x000000583f047810 */ /* 0x100fe40007ffe83e */
[----:B------:R-:W-:Y:S02]  /*12f40*/  IADD3 R5, PT, PT, R247, 0x5f, -R62 ;  /* 0x0000005ff7057810 */ /* 0x000fe40007ffe83e */
[----:B------:R-:W-:Y:S02]  /*12f50*/  IABS R4, R4 ;  /* 0x0000000400047213 */ /* 0x000fe40000000000 */
[----:B------:R-:W-:Y:S02]  /*12f60*/  IABS R5, R5 ;  /* 0x0000000500057213 */ /* 0x000fe40000000000 */
[----:B------:R-:W-:-:S02]  /*12f70*/  I2FP.F32.S32 R7, R4 ;  /* 0x0000000400077245 */ /* 0x000fc40000201400 */
[----:B------:R-:W-:Y:S01]  /*12f80*/  FSEL R195, R108, -INF , !P4 ;  /* 0xff8000006cc37808 */ /* 0x000fe20006000000 */
[----:B------:R-:W-:Y:S01]  /*12f90*/  IMAD.MOV.U32 R4, RZ, RZ, R5 ;  /* 0x000000ffff047224 */ /* 0x000fe200078e0005 */
[----:B------:R-:W-:Y:S01]  /*12fa0*/  IADD3 R5, PT, PT, R247, 0x58, -R62 ;  /* 0x00000058f7057810 */ /* 0x000fe20007ffe83e */
[C---:B------:R-:W-:Y:S01]  /*12fb0*/  FFMA.FTZ R104, -R186.reuse, R7, R104 ;  /* 0x00000007ba687223 */ /* 0x040fe20000010168 */
[----:B------:R-:W-:Y:S02]  /*12fc0*/  FSEL R109, R109, -INF , P1 ;  /* 0xff8000006d6d7808 */ /* 0x000fe40000800000 */
[----:B------:R-:W-:Y:S02]  /*12fd0*/  I2FP.F32.S32 R4, R4 ;  /* 0x0000000400047245 */ /* 0x000fe40000201400 */
[----:B------:R-:W-:Y:S02]  /*12fe0*/  IABS R5, R5 ;  /* 0x0000000500057213 */ /* 0x000fe40000000000 */
[----:B------:R-:W-:Y:S01]  /*12ff0*/  FSEL R201, R201, -INF , !P6 ;  /* 0xff800000c9c97808 */ /* 0x000fe20007000000 */
[----:B------:R-:W-:Y:S01]  /*13000*/  FFMA.FTZ R111, -R186, R4, R111 ;  /* 0x00000004ba6f7223 */ /* 0x000fe2000001016f */
[----:B------:R-:W-:Y:S01]  /*13010*/  VIADD R4, R102, 0xffffffa8 ;  /* 0xffffffa866047836 */ /* 0x000fe20000000000 */
[----:B------:R-:W-:-:S02]  /*13020*/  I2FP.F32.S32 R5, R5 ;  /* 0x0000000500057245 */ /* 0x000fc40000201400 */
[----:B------:R-:W-:Y:S02]  /*13030*/  FSEL R235, R109, -INF , !P2 ;  /* 0xff8000006deb7808 */ /* 0x000fe40005000000 */
[----:B------:R-:W-:Y:S01]  /*13040*/  FSEL R111, R111, -INF , P0 ;  /* 0xff8000006f6f7808 */ /* 0x000fe20000000000 */
[----:B------:R-:W-:Y:S01]  /*13050*/  FFMA.FTZ R5, -R186, R5, R106 ;  /* 0x00000005ba057223 */ /* 0x000fe2000001016a */
[C---:B------:R-:W-:Y:S02]  /*13060*/  ISETP.GE.AND P1, PT, R4.reuse, R189, PT ;  /* 0x000000bd0400720c */ /* 0x040fe40003f26270 */
[C---:B------:R-:W-:Y:S02]  /*13070*/  ISETP.GE.AND P4, PT, R4.reuse, R188, PT ;  /* 0x000000bc0400720c */ /* 0x040fe40003f86270 */
[C---:B------:R-:W-:Y:S02]  /*13080*/  ISETP.GE.AND P6, PT, R4.reuse, R181, PT ;  /* 0x000000b50400720c */ /* 0x040fe40003fc6270 */
[----:B------:R-:W-:Y:S01]  /*13090*/  ISETP.GE.AND P0, PT, R4, R187, PT ;  /* 0x000000bb0400720c */ /* 0x000fe20003f06270 */
[----:B------:R-:W-:Y:S01]  /*130a0*/  VIADD R4, R102, 0xffffffa9 ;  /* 0xffffffa966047836 */ /* 0x000fe20000000000 */
[----:B------:R-:W-:-:S02]  /*130b0*/  FSEL R104, R104, -INF , P1 ;  /* 0xff80000068687808 */ /* 0x000fc40000800000 */
[----:B------:R-:W-:Y:S02]  /*130c0*/  FSEL R199, R111, -INF , !P3 ;  /* 0xff8000006fc77808 */ /* 0x000fe40005800000 */
[----:B------:R-:W-:Y:S02]  /*130d0*/  FSEL R239, R5, -INF , P0 ;  /* 0xff80000005ef7808 */ /* 0x000fe40000000000 */
[C---:B------:R-:W-:Y:S02]  /*130e0*/  ISETP.GE.AND P1, PT, R4.reuse, R189, PT ;  /* 0x000000bd0400720c */ /* 0x040fe40003f26270 */
[C---:B------:R-:W-:Y:S02]  /*130f0*/  ISETP.GE.AND P2, PT, R4.reuse, R188, PT ;  /* 0x000000bc0400720c */ /* 0x040fe40003f46270 */
[C---:B------:R-:W-:Y:S02]  /*13100*/  ISETP.GE.AND P3, PT, R4.reuse, R181, PT ;  /* 0x000000b50400720c */ /* 0x040fe40003f66270 */
[----:B------:R-:W-:-:S02]  /*13110*/  ISETP.GE.AND P0, PT, R4, R187, PT ;  /* 0x000000bb0400720c */ /* 0x000fc40003f06270 */
[--C-:B------:R-:W-:Y:S02]  /*13120*/  IADD3 R4, PT, PT, R63, 0x50, -R62.reuse ;  /* 0x000000503f047810 */ /* 0x100fe40007ffe83e */
[--C-:B------:R-:W-:Y:S02]  /*13130*/  IADD3 R5, PT, PT, R247, 0x57, -R62.reuse ;  /* 0x00000057f7057810 */ /* 0x100fe40007ffe83e */
[----:B------:R-:W-:Y:S02]  /*13140*/  IABS R4, R4 ;  /* 0x0000000400047213 */ /* 0x000fe40000000000 */
[----:B------:R-:W-:Y:S02]  /*13150*/  IABS R5, R5 ;  /* 0x0000000500057213 */ /* 0x000fe40000000000 */
        /* <DEDUP_REMOVED lines=9> */
[----:B------:R-:W-:Y:S01]  /*131f0*/  FFMA.FTZ R105, -R186, R6, R105 ;  /* 0x00000006ba697223 */ /* 0x000fe20000010169 */
[----:B------:R-:W-:Y:S01]  /*13200*/  FSEL R233, R104, -INF , !P4 ;  /* 0xff80000068e97808 */ /* 0x000fe20006000000 */
[----:B------:R-:W-:Y:S01]  /*13210*/  FFMA.FTZ R107, -R186, R4, R107 ;  /* 0x00000004ba6b7223 */ /* 0x000fe2000001016b */
        /* <DEDUP_REMOVED lines=9> */
[----:B------:R-:W-:Y:S01]  /*132b0*/  ISETP.GE.AND P0, PT, R4, R187, PT ;  /* 0x000000bb0400720c */ /* 0x000fe20003f06270 */
[----:B------:R-:W-:Y:S01]  /*132c0*/  VIADD R4, R102, 0xffffffb1 ;  /* 0xffffffb166047836 */ /* 0x000fe20000000000 */
[----:B------:R-:W-:Y:S02]  /*132d0*/  FSEL R237, R105, -INF , !P2 ;  /* 0xff80000069ed7808 */ /* 0x000fe40005000000 */
[----:B------:R-:W-:Y:S02]  /*132e0*/  FSEL R64, R64, -INF , P1 ;  /* 0xff80000040407808 */ /* 0x000fe40000800000 */
[----:B------:R-:W-:Y:S02]  /*132f0*/  FSEL R231, R107, -INF , !P3 ;  /* 0xff8000006be77808 */ /* 0x000fe40005800000 */
[----:B------:R-:W-:Y:S02]  /*13300*/  FSEL R211, R5, -INF , P0 ;  /* 0xff80000005d37808 */ /* 0x000fe40000000000 */
[----:B------:R-:W-:-:S02]  /*13310*/  ISETP.GE.AND P1, PT, R4, R189, PT ;  /* 0x000000bd0400720c */ /* 0x000fc40003f26270 */
[C---:B------:R-:W-:Y:S02]  /*13320*/  ISETP.GE.AND P2, PT, R4.reuse, R188, PT ;  /* 0x000000bc0400720c */ /* 0x040fe40003f46270 */
[C---:B------:R-:W-:Y:S02]  /*13330*/  ISETP.GE.AND P3, PT, R4.reuse, R181, PT ;  /* 0x000000b50400720c */ /* 0x040fe40003f66270 */
[----:B------:R-:W-:Y:S02]  /*13340*/  ISETP.GE.AND P0, PT, R4, R187, PT ;  /* 0x000000bb0400720c */ /* 0x000fe40003f06270 */
[--C-:B------:R-:W-:Y:S02]  /*13350*/  IADD3 R4, PT, PT, R63, 0x48, -R62.reuse ;  /* 0x000000483f047810 */ /* 0x100fe40007ffe83e */
[----:B------:R-:W-:Y:S02]  /*13360*/  IADD3 R5, PT, PT, R247, 0x4f, -R62 ;  /* 0x0000004ff7057810 */ /* 0x000fe40007ffe83e */
[----:B------:R-:W-:-:S02]  /*13370*/  IABS R4, R4 ;  /* 0x0000000400047213 */ /* 0x000fc40000000000 */
[----:B------:R-:W-:Y:S02]  /*13380*/  IABS R5, R5 ;  /* 0x0000000500057213 */ /* 0x000fe40000000000 */
[--C-:B------:R-:W-:Y:S02]  /*13390*/  IADD3 R6, PT, PT, R63, 0x4f, -R62.reuse ;  /* 0x0000004f3f067810 */ /* 0x100fe40007ffe83e */
[----:B------:R-:W-:Y:S01]  /*133a0*/  I2FP.F32.S32 R7, R4 ;  /* 0x0000000400077245 */ /* 0x000fe20000201400 */
[----:B------:R-:W-:Y:S01]  /*133b0*/  IMAD.MOV.U32 R4, RZ, RZ, R5 ;  /* 0x000000ffff047224 */ /* 0x000fe200078e0005 */
[----:B------:R-:W-:Y:S02]  /*133c0*/  IABS R6, R6 ;  /* 0x0000000600067213 */ /* 0x000fe40000000000 */
[----:B------:R-:W-:Y:S01]  /*133d0*/  IADD3 R5, PT, PT, R247, 0x48, -R62 ;  /* 0x00000048f7057810 */ /* 0x000fe20007ffe83e */
[----:B------:R-:W-:Y:S01]  /*133e0*/  FFMA.FTZ R52, -R186, R7, R52 ;  /* 0x00000007ba347223 */ /* 0x000fe20000010134 */
[----:B------:R-:W-:-:S02]  /*133f0*/  I2FP.F32.S32 R6, R6 ;  /* 0x0000000600067245 */ /* 0x000fc40000201400 */
[----:B------:R-:W-:Y:S02]  /*13400*/  I2FP.F32.S32 R4, R4 ;  /* 0x0000000400047245 */ /* 0x000fe40000201400 */
[----:B------:R-:W-:Y:S01]  /*13410*/  IABS R5, R5 ;  /* 0x0000000500057213 */ /* 0x000fe20000000000 */
[----:B------:R-:W-:Y:S01]  /*13420*/  FFMA.FTZ R65, -R186, R6, R65 ;  /* 0x00000006ba417223 */ /* 0x000fe20000010141 */
[----:B------:R-:W-:Y:S01]  /*13430*/  FSEL R209, R64, -INF , !P4 ;  /* 0xff80000040d17808 */ /* 0x000fe20006000000 */
[----:B------:R-:W-:Y:S01]  /*13440*/  FFMA.FTZ R67, -R186, R4, R67 ;  /* 0x00000004ba437223 */ /* 0x000fe20000010143 */
[----:B------:R-:W-:Y:S01]  /*13450*/  VIADD R4, R102, 0xffffffb8 ;  /* 0xffffffb866047836 */ /* 0x000fe20000000000 */
[----:B------:R-:W-:Y:S02]  /*13460*/  I2FP.F32.S32 R5, R5 ;  /* 0x0000000500057245 */ /* 0x000fe40000201400 */
[----:B------:R-:W-:Y:S02]  /*13470*/  FSEL R65, R65, -INF , P1 ;  /* 0xff80000041417808 */ /* 0x000fe40000800000 */
        /* <DEDUP_REMOVED lines=8> */
[----:B------:R-:W-:Y:S02]  /*13500*/  FSEL R215, R65, -INF , !P2 ;  /* 0xff80000041d77808 */ /* 0x000fe40005000000 */
        /* <DEDUP_REMOVED lines=139> */
[----:B------:R-:W-:Y:S01]  /*13dc0*/  FSEL R129, R41, -INF , !P2 ;  /* 0xff80000029817808 */ /* 0x000fe20005000000 */
        /* <DEDUP_REMOVED lines=80> */
[----:B------:R-:W-:Y:S02]  /*142d0*/  IADD3 R6, PT, PT, R63, 0x17, -R62 ;  /* 0x000000173f067810 */ /* 0x000fe40007ffe83e */
[----:B------:R-:W-:Y:S02]  /*142e0*/  IABS R4, R4 ;  /* 0x0000000400047213 */ /* 0x000fe40000000000 */
[----:B------:R-:W-:Y:S02]  /*142f0*/  IABS R5, R5 ;  /* 0x0000000500057213 */ /* 0x000fe40000000000 */
[----:B------:R-:W-:-:S02]  /*14300*/  IABS R6, R6 ;  /* 0x0000000600067213 */ /* 0x000fc40000000000 */
[----:B------:R-:W-:Y:S01]  /*14310*/  I2FP.F32.S32 R7, R4 ;  /* 0x0000000400077245 */ /* 0x000fe20000201400 */
[----:B------:R-:W-:Y:S01]  /*14320*/  IMAD.MOV.U32 R4, RZ, RZ, R5 ;  /* 0x000000ffff047224 */ /* 0x000fe200078e0005 */
[----:B------:R-:W-:Y:S02]  /*14330*/  I2FP.F32.S32 R6, R6 ;  /* 0x0000000600067245 */ /* 0x000fe40000201400 */
[----:B------:R-:W-:Y:S01]  /*14340*/  IADD3 R5, PT, PT, R247, 0x10, -R62 ;  /* 0x00000010f7057810 */ /* 0x000fe20007ffe83e */
[C---:B------:R-:W-:Y:S01]  /*14350*/  FFMA.FTZ R24, -R186.reuse, R7, R24 ;  /* 0x00000007ba187223 */ /* 0x040fe20000010118 */
[----:B------:R-:W-:Y:S01]  /*14360*/  I2FP.F32.S32 R4, R4 ;  /* 0x0000000400047245 */ /* 0x000fe20000201400 */
[----:B------:R-:W-:Y:S01]  /*14370*/  FFMA.FTZ R29, -R186, R6, R29 ;  /* 0x00000006ba1d7223 */ /* 0x000fe2000001011d */
[----:B------:R-:W-:Y:S02]  /*14380*/  IABS R5, R5 ;  /* 0x0000000500057213 */ /* 0x000fe40000000000 */
[----:B------:R-:W-:Y:S01]  /*14390*/  FSEL R111, R28, -INF , !P4 ;  /* 0xff8000001c6f7808 */ /* 0x000fe20006000000 */
[----:B------:R-:W-:Y:S01]  /*143a0*/  FFMA.FTZ R31, -R186, R4, R31 ;  /* 0x00000004ba1f7223 */ /* 0x000fe2000001011f */
[----:B------:R-:W-:Y:S01]  /*143b0*/  VIADD R4, R102, 0xfffffff0 ;  /* 0xfffffff066047836 */ /* 0x000fe20000000000 */
[----:B------:R-:W-:-:S02]  /*143c0*/  FSEL R29, R29, -INF , P1 ;  /* 0xff8000001d1d7808 */ /* 0x000fc40000800000 */
[----:B------:R-:W-:Y:S02]  /*143d0*/  I2FP.F32.S32 R5, R5 ;  /* 0x0000000500057245 */ /* 0x000fe40000201400 */
[----:B------:R-:W-:Y:S02]  /*143e0*/  FSEL R107, R29, -INF , !P2 ;  /* 0xff8000001d6b7808 */ /* 0x000fe40005000000 */
[----:B------:R-:W-:Y:S01]  /*143f0*/  FSEL R31, R31, -INF , P0 ;  /* 0xff8000001f1f7808 */ /* 0x000fe20000000000 */
[----:B------:R-:W-:Y:S01]  /*14400*/  FFMA.FTZ R5, -R186, R5, R26 ;  /* 0x00000005ba057223 */ /* 0x000fe2000001011a */
[C---:B------:R-:W-:Y:S02]  /*14410*/  ISETP.GE.AND P1, PT, R4.reuse, R189, PT ;  /* 0x000000bd0400720c */ /* 0x040fe40003f26270 */
[C---:B------:R-:W-:Y:S02]  /*14420*/  ISETP.GE.AND P4, PT, R4.reuse, R188, PT ;  /* 0x000000bc0400720c */ /* 0x040fe40003f86270 */
[----:B------:R-:W-:-:S02]  /*14430*/  ISETP.GE.AND P2, PT, R4, R181, PT ;  /* 0x000000b50400720c */ /* 0x000fc40003f46270 */
[----:B------:R-:W-:Y:S01]  /*14440*/  ISETP.GE.AND P0, PT, R4, R187, PT ;  /* 0x000000bb0400720c */ /* 0x000fe20003f06270 */
[C---:B------:R-:W-:Y:S01]  /*14450*/  VIADD R4, R102.reuse, 0xfffffff1 ;  /* 0xfffffff166047836 */ /* 0x040fe20000000000 */
[----:B------:R-:W-:Y:S01]  /*14460*/  IADD3 R6, PT, PT, R247, 0xf, -R62 ;  /* 0x0000000ff7067810 */ /* 0x000fe20007ffe83e */
[----:B------:R-:W-:Y:S01]  /*14470*/  VIADD R102, R102, 0xfffffff8 ;  /* 0xfffffff866667836 */ /* 0x000fe20000000000 */
[----:B------:R-:W-:Y:S02]  /*14480*/  FSEL R121, R121, -INF , !P6 ;  /* 0xff80000079797808 */ /* 0x000fe40007000000 */
[----:B------:R-:W-:Y:S02]  /*14490*/  IABS R6, R6 ;  /* 0x0000000600067213 */ /* 0x000fe40000000000 */
[----:B------:R-:W-:Y:S02]  /*144a0*/  FSEL R24, R24, -INF , P1 ;  /* 0xff80000018187808 */ /* 0x000fe40000800000 */
[----:B------:R-:W-:-:S02]  /*144b0*/  FSEL R109, R31, -INF , !P3 ;  /* 0xff8000001f6d7808 */ /* 0x000fc40005800000 */
[----:B------:R-:W-:Y:S02]  /*144c0*/  FSEL R5, R5, -INF , P0 ;  /* 0xff80000005057808 */ /* 0x000fe40000000000 */
[C---:B------:R-:W-:Y:S02]  /*144d0*/  ISETP.GE.AND P1, PT, R4.reuse, R189, PT ;  /* 0x000000bd0400720c */ /* 0x040fe40003f26270 */
[C---:B------:R-:W-:Y:S02]  /*144e0*/  ISETP.GE.AND P3, PT, R4.reuse, R188, PT ;  /* 0x000000bc0400720c */ /* 0x040fe40003f66270 */
[C---:B------:R-:W-:Y:S02]  /*144f0*/  ISETP.GE.AND P6, PT, R4.reuse, R181, PT ;  /* 0x000000b50400720c */ /* 0x040fe40003fc6270 */
[----:B------:R-:W-:Y:S02]  /*14500*/  ISETP.GE.AND P0, PT, R4, R187, PT ;  /* 0x000000bb0400720c */ /* 0x000fe40003f06270 */
[----:B------:R-:W-:-:S02]  /*14510*/  IADD3 R4, PT, PT, R63, 0xf, -R62 ;  /* 0x0000000f3f047810 */ /* 0x000fc40007ffe83e */
[----:B------:R-:W-:Y:S02]  /*14520*/  I2FP.F32.S32 R6, R6 ;  /* 0x0000000600067245 */ /* 0x000fe40000201400 */
[--C-:B------:R-:W-:Y:S02]  /*14530*/  IADD3 R63, PT, PT, R63, 0x8, -R62.reuse ;  /* 0x000000083f3f7810 */ /* 0x100fe40007ffe83e */
[----:B------:R-:W-:Y:S01]  /*14540*/  IABS R4, R4 ;  /* 0x0000000400047213 */ /* 0x000fe20000000000 */
[----:B------:R-:W-:Y:S01]  /*14550*/  FFMA.FTZ R6, -R186, R6, R27 ;  /* 0x00000006ba067223 */ /* 0x000fe2000001011b */
[----:B------:R-:W-:Y:S02]  /*14560*/  IADD3 R62, PT, PT, R247, 0x8, -R62 ;  /* 0x00000008f73e7810 */ /* 0x000fe40007ffe83e */
[----:B------:R-:W-:Y:S02]  /*14570*/  I2FP.F32.S32 R4, R4 ;  /* 0x0000000400047245 */ /* 0x000fe40000201400 */
[----:B------:R-:W-:-:S02]  /*14580*/  IABS R63, R63 ;  /* 0x0000003f003f7213 */ /* 0x000fc40000000000 */
[----:B------:R-:W-:Y:S01]  /*14590*/  IABS R62, R62 ;  /* 0x0000003e003e7213 */ /* 0x000fe20000000000 */
[----:B------:R-:W-:Y:S01]  /*145a0*/  FFMA.FTZ R4, -R186, R4, R25 ;  /* 0x00000004ba047223 */ /* 0x000fe20000010119 */
[----:B------:R-:W-:Y:S02]  /*145b0*/  FSEL R6, R6, -INF , P0 ;  /* 0xff80000006067808 */ /* 0x000fe40000000000 */
[----:B------:R-:W-:Y:S02]  /*145c0*/  ISETP.GT.AND P0, PT, R41, R168, PT ;  /* 0x000000a82900720c */ /* 0x000fe40003f04270 */
[----:B------:R-:W-:Y:S02]  /*145d0*/  I2FP.F32.S32 R63, R63 ;  /* 0x0000003f003f7245 */ /* 0x000fe40000201400 */
[----:B------:R-:W-:Y:S02]  /*145e0*/  I2FP.F32.S32 R7, R62 ;  /* 0x0000003e00077245 */ /* 0x000fe40000201400 */
[----:B------:R-:W-:Y:S01]  /*145f0*/  FSEL R4, R4, -INF , P1 ;  /* 0xff80000004047808 */ /* 0x000fe20000800000 */
[C---:B------:R-:W-:Y:S01]  /*14600*/  FFMA.FTZ R20, -R186.reuse, R63, R20 ;  /* 0x0000003fba147223 */ /* 0x040fe20000010114 */
[----:B------:R-:W-:Y:S01]  /*14610*/  FSEL R105, R5, -INF , !P2 ;  /* 0xff80000005697808 */ /* 0x000fe20005000000 */
[----:B------:R-:W-:Y:S01]  /*14620*/  FFMA.FTZ R7, -R186, R7, R22 ;  /* 0x00000007ba077223 */ /* 0x000fe20000010116 */
[----:B------:R-:W-:-:S02]  /*14630*/  ISETP.GE.AND P2, PT, R102, R189, PT ;  /* 0x000000bd6600720c */ /* 0x000fc40003f46270 */
[----:B------:R-:W-:Y:S02]  /*14640*/  ISETP.GE.AND P1, PT, R102, R187, PT ;  /* 0x000000bb6600720c */ /* 0x000fe40003f26270 */
[----:B------:R-:W-:Y:S02]  /*14650*/  FSEL R49, R24, -INF , !P4 ;  /* 0xff80000018317808 */ /* 0x000fe40006000000 */
[----:B------:R-:W-:Y:S02]  /*14660*/  FSEL R53, R4, -INF , !P3 ;  /* 0xff80000004357808 */ /* 0x000fe40005800000 */
[C---:B------:R-:W-:Y:S02]  /*14670*/  ISETP.GE.AND P4, PT, R102.reuse, R188, PT ;  /* 0x000000bc6600720c */ /* 0x040fe40003f86270 */
[----:B------:R-:W-:Y:S02]  /*14680*/  ISETP.GE.AND P3, PT, R102, R181, PT ;  /* 0x000000b56600720c */ /* 0x000fe40003f66270 */
[----:B------:R-:W-:-:S02]  /*14690*/  FSEL R20, R20, -INF , P2 ;  /* 0xff80000014147808 */ /* 0x000fc40001000000 */
[----:B------:R-:W-:Y:S02]  /*146a0*/  FSEL R7, R7, -INF , P1 ;  /* 0xff80000007077808 */ /* 0x000fe40000800000 */
[----:B------:R-:W-:Y:S02]  /*146b0*/  FSEL R63, R6, -INF , !P6 ;  /* 0xff800000063f7808 */ /* 0x000fe40007000000 */
[----:B------:R-:W-:Y:S02]  /*146c0*/  FSEL R51, R20, -INF , !P4 ;  /* 0xff80000014337808 */ /* 0x000fe40006000000 */
[----:B------:R-:W-:Y:S01]  /*146d0*/  FSEL R55, R7, -INF , !P3 ;  /* 0xff80000007377808 */ /* 0x000fe20005800000 */
[----:B------:R-:W-:Y:S06]  /*146e0*/  @!P0 BRA `(.L_x_14507) ;  /* 0x0000000800148947 */ /* 0x000fec0003800000 */
[----:B------:R-:W-:Y:S01]  /*146f0*/  ISETP.NE.AND P2, PT, R3, RZ, PT ;  /* 0x000000ff0300720c */ /* 0x000fe20003f45270 */
[----:B------:R-:W-:-:S12]  /*14700*/  BSSY.RECONVERGENT B0, `(.L_x_14508) ;  /* 0x0000048000007945 */ /* 0x000fd80003800200 */
[----:B------:R-:W-:Y:S05]  /*14710*/  @!P2 BRA `(.L_x_14509) ;  /* 0x0000000000f8a947 */ /* 0x000fea0003800000 */
[----:B------:R-:W2:Y:S01]  /*14720*/  LD.E R5, desc[UR4][R100.64+0x170] ;  /* 0x0001700464057980 */ /* 0x000ea2000c101900 */
[----:B------:R-:W-:Y:S01]  /*14730*/  MOV R6, RZ ;  /* 0x000000ff00067202 */ /* 0x000fe20000000f00 */
[----:B------:R-:W-:Y:S01]  /*14740*/  VIADD R12, R203, 0xffffff00 ;  /* 0xffffff00cb0c7836 */ /* 0x000fe20000000000 */
        /* <DEDUP_REMOVED lines=9> */
[----:B------:R-:W-:Y:S01]  /*147e0*/  IMAD.HI.U32 R4, R7, R4, R6 ;  /* 0x0000000407047227 */ /* 0x000fe200078e0006 */
[----:B------:R-:W-:Y:S02]  /*147f0*/  IABS R7, R12 ;  /* 0x0000000c00077213 */ /* 0x000fe40000000000 */
[----:B------:R-:W-:Y:S01]  /*14800*/  LOP3.LUT R12, R12, R5, RZ, 0x3c, !PT ;  /* 0x000000050c0c7212 */ /* 0x000fe200078e3cff */
[----:B------:R-:W-:Y:S02]  /*14810*/  IMAD.SHL.U32 R6, R41, 0x80, RZ ;  /* 0x0000008029067824 */ /* 0x000fe400078e00ff */
[----:B------:R-:W-:Y:S01]  /*14820*/  IMAD.HI.U32 R10, R4, R7, RZ ;  /* 0x00000007040a7227 */ /* 0x000fe200078e00ff */
[----:B------:R-:W-:Y:S02]  /*14830*/  ISETP.GE.AND P6, PT, R12, RZ, PT ;  /* 0x000000ff0c00720c */ /* 0x000fe40003fc6270 */
[----:B------:R-:W-:Y:S01]  /*14840*/  IABS R9, R6 ;  /* 0x0000000600097213 */ /* 0x000fe20000000000 */
[----:B------:R-:W-:Y:S01]  /*14850*/  IMAD R14, R10, R8, R7 ;  /* 0x000000080a0e7224 */ /* 0x000fe200078e0207 */
[----:B------:R-:W-:-:S02]  /*14860*/  LOP3.LUT R6, R6, R5, RZ, 0x3c, !PT ;  /* 0x0000000506067212 */ /* 0x000fc400078e3cff */
[----:B------:R-:W-:Y:S01]  /*14870*/  LOP3.LUT R7, RZ, R5, RZ, 0x33, !PT ;  /* 0x00000005ff077212 */ /* 0x000fe200078e33ff */
[----:B------:R-:W-:Y:S01]  /*14880*/  IMAD.HI.U32 R4, R4, R9, RZ ;  /* 0x0000000904047227 */ /* 0x000fe200078e00ff */
[----:B------:R-:W-:Y:S02]  /*14890*/  ISETP.GT.U32.AND P0, PT, R3, R14, PT ;  /* 0x0000000e0300720c */ /* 0x000fe40003f04070 */
[----:B------:R-:W-:Y:S01]  /*148a0*/  ISETP.GE.AND P2, PT, R6, RZ, PT ;  /* 0x000000ff0600720c */ /* 0x000fe20003f46270 */
[----:B------:R-:W-:-:S05]  /*148b0*/  IMAD R8, R4, R8, R9 ;  /* 0x0000000804087224 */ /* 0x000fca00078e0209 */
[----:B------:R-:W-:-:S05]  /*148c0*/  ISETP.GT.U32.AND P1, PT, R3, R8, PT ;  /* 0x000000080300720c */ /* 0x000fca0003f24070 */
[----:B------:R-:W-:Y:S02]  /*148d0*/  @!P0 IMAD.IADD R14, R14, 0x1, -R3 ;  /* 0x000000010e0e8824 */ /* 0x000fe400078e0a03 */
[----:B------:R-:W-:Y:S01]  /*148e0*/  @!P0 VIADD R10, R10, 0x1 ;  /* 0x000000010a0a8836 */ /* 0x000fe20000000000 */
[----:B------:R-:W-:Y:S02]  /*148f0*/  ISETP.NE.AND P0, PT, R5, RZ, PT ;  /* 0x000000ff0500720c */ /* 0x000fe40003f05270 */
[----:B------:R-:W-:-:S03]  /*14900*/  ISETP.GE.U32.AND P3, PT, R14, R3, PT ;  /* 0x000000030e00720c */ /* 0x000fc60003f66070 */
[-C--:B------:R-:W-:Y:S02]  /*14910*/  @!P1 IADD3 R8, PT, PT, R8, -R3.reuse, RZ ;  /* 0x8000000308089210 */ /* 0x080fe40007ffe0ff */
[----:B------:R-:W-:Y:S02]  /*14920*/  @!P1 IADD3 R4, PT, PT, R4, 0x1, RZ ;  /* 0x0000000104049810 */ /* 0x000fe40007ffe0ff */
[----:B------:R-:W-:Y:S02]  /*14930*/  ISETP.GE.U32.AND P4, PT, R8, R3, PT ;  /* 0x000000030800720c */ /* 0x000fe40003f86070 */
[----:B------:R-:W2:Y:S04]  /*14940*/  LD.E.64 R8, desc[UR4][R100.64+0x38] ;  /* 0x0000380464087980 */ /* 0x000ea8000c101b00 */
[----:B------:R-:W-:-:S04]  /*14950*/  @P3 VIADD R10, R10, 0x1 ;  /* 0x000000010a0a3836 */ /* 0x000fc80000000000 */
[----:B------:R-:W-:-:S03]  /*14960*/  @!P6 IMAD.MOV R10, RZ, RZ, -R10 ;  /* 0x000000ffff0ae224 */ /* 0x000fc600078e0a0a */
[----:B------:R-:W-:Y:S02]  /*14970*/  @P4 IADD3 R4, PT, PT, R4, 0x1, RZ ;  /* 0x0000000104044810 */ /* 0x000fe40007ffe0ff */
[C---:B------:R-:W-:Y:S02]  /*14980*/  SEL R6, R7.reuse, R10, !P0 ;  /* 0x0000000a07067207 */ /* 0x040fe40004000000 */
[----:B------:R-:W-:Y:S01]  /*14990*/  @!P2 IADD3 R4, PT, PT, -R4, RZ, RZ ;  /* 0x000000ff0404a210 */ /* 0x000fe20007ffe1ff */
[----:B------:R-:W3:Y:S02]  /*149a0*/  LD.E.64 R10, desc[UR4][R100.64+0x20] ;  /* 0x00002004640a7980 */ /* 0x000ee4000c101b00 */
[----:B------:R-:W-:Y:S01]  /*149b0*/  IMAD.WIDE R26, R6, 0x4, R182 ;  /* 0x00000004061a7825 */ /* 0x000fe200078e02b6 */
[----:B------:R-:W-:-:S04]  /*149c0*/  SEL R7, R7, R4, !P0 ;  /* 0x0000000407077207 */ /* 0x000fc80004000000 */
[----:B------:R-:W4:Y:S01]  /*149d0*/  LD.E R4, desc[UR4][R26.64] ;  /* 0x000000041a047980 */ /* 0x000f22000c101900 */
[----:B------:R-:W-:-:S05]  /*149e0*/  IMAD.WIDE R24, R7, 0x4, R182 ;  /* 0x0000000407187825 */ /* 0x000fca00078e02b6 */
        /* <DEDUP_REMOVED lines=17> */
.L_x_14509:
        /* <DEDUP_REMOVED lines=8> */
.L_x_14510:
[----:B------:R-:W-:Y:S05]  /*14b80*/  BSYNC.RECONVERGENT B0 ;  /* 0x0000000000007941 */ /* 0x000fea0003800200 */
.L_x_14508:
[C---:B------:R-:W-:Y:S01]  /*14b90*/  LEA R6, P0, R164.reuse, R170, 0x5 ;  /* 0x000000aaa4067211 */ /* 0x040fe200078028ff */
[C---:B------:R-:W-:Y:S01]  /*14ba0*/  IMAD.SHL.U32 R3, R164.reuse, 0x20, RZ ;  /* 0x00000020a4037824 */ /* 0x040fe200078e00ff */
[C-C-:B------:R-:W-:Y:S01]  /*14bb0*/  SHF.L.U64.HI R4, R164.reuse, 0x5, R165.reuse ;  /* 0x00000005a4047819 */ /* 0x140fe200000102a5 */
[----:B------:R-:W-:Y:S01]  /*14bc0*/  @!P5 IMAD.MOV.U32 R8, RZ, RZ, R170 ;  /* 0x000000ffff08d224 */ /* 0x000fe200078e00aa */
[----:B------:R-:W-:Y:S01]  /*14bd0*/  LEA.HI.X R7, R164, R169, R165, 0x5, P0 ;  /* 0x000000a9a4077211 */ /* 0x000fe200000f2ca5 */
[----:B------:R-:W-:Y:S01]  /*14be0*/  @!P5 IMAD.MOV.U32 R9, RZ, RZ, R169 ;  /* 0x000000ffff09d224 */ /* 0x000fe200078e00a9 */
[----:B------:R-:W-:-:S04]  /*14bf0*/  IADD3 R10, P0, PT, R3, R6, RZ ;  /* 0x00000006030a7210 */ /* 0x000fc80007f1e0ff */
[----:B------:R-:W-:Y:S01]  /*14c00*/  @!PT LDS RZ, [RZ] ;  /* 0x00000000fffff984 */ /* 0x000fe20000000800 */
[----:B------:R-:W-:Y:S01]  /*14c10*/  @!PT LDS RZ, [RZ] ;  /* 0x00000000fffff984 */ /* 0x000fe20000000800 */
[----:B------:R-:W-:Y:S01]  /*14c20*/  @!PT LDS RZ, [RZ] ;  /* 0x00000000fffff984 */ /* 0x000fe20000000800 */
[----:B------:R1:W-:Y:S01]  /*14c30*/  @!P5 LDGSTS.E.BYPASS.LTC128B.128 [R58+0x2000], desc[UR4][R8.64] ;  /* 0x02000000083adfae */ /* 0x0003e2000b981a04 */
[----:B------:R-:W-:Y:S01]  /*14c40*/  IMAD.X R11, R4, 0x1, R7, P0 ;  /* 0x00000001040b7824 */ /* 0x000fe200000e0607 */
[-C--:B------:R-:W-:Y:S02]  /*14c50*/  IADD3 R26, P0, PT, R10, R3.reuse, RZ ;  /* 0x000000030a1a7210 */ /* 0x080fe40007f1e0ff */
[----:B------:R2:W-:Y:S03]  /*14c60*/  @P5 STS.128 [R58+0x2000], RZ ;  /* 0x002000ff3a005388 */ /* 0x0005e60000000c00 */
        /* <DEDUP_REMOVED lines=31> */
[----:B----4-:R-:W-:-:S03]  /*14e60*/  @!P5 IADD3 R10, P0, PT, R6, R3, RZ ;  /* 0x00000003060ad210 */ /* 0x010fc60007f1e0ff */
        /* <DEDUP_REMOVED lines=13> */
.L_x_14507:
[----:B------:R-:W-:Y:S05]  /*14f40*/  BSYNC.RECONVERGENT B1 ;  /* 0x0000000000017941 */ /* 0x000fea0003800200 */
.L_x_14506:
[----:B------:R-:W3:Y:S01]  /*14f50*/  LD.E R43, desc[UR4][R100.64+0xdc] ;  /* 0x0000dc04642b7980 */ /* 0x000ee2000c101900 */
[----:B------:R-:W-:Y:S02]  /*14f60*/  FMNMX3.FTZ R4, R0, R207, R23, !PT ;  /* 0x000000cf00047276 */ /* 0x000fe40007810017 */
        /* <DEDUP_REMOVED lines=46> */
[----:B------:R-:W-:-:S05]  /*15250*/  FSEL R5, R3, RZ, P0 ;  /* 0x000000ff03057208 */ /* 0x000fca0000000000 */
[----:B------:R-:W-:Y:S01]  /*15260*/  FADD.FTZ R0, R0, -R5 ;  /* 0x8000000500007221 */ /* 0x000fe20000010000 */
[----:B------:R-:W-:-:S05]  /*15270*/  FSEL R5, R40, RZ, P1 ;  /* 0x000000ff28057208 */ /* 0x000fca0000800000 */
[----:B------:R-:W-:Y:S01]  /*15280*/  FADD.FTZ R2, R2, -R5 ;  /* 0x8000000502027221 */ /* 0x000fe20000010000 */
[C---:B---3--:R-:W-:Y:S01]  /*15290*/  FMUL.FTZ R42, R43.reuse, R3 ;  /* 0x000000032b2a7220 */ /* 0x048fe20000410000 */
[C---:B------:R-:W-:Y:S01]  /*152a0*/  FMUL.FTZ R48, R43.reuse, R40 ;  /* 0x000000282b307220 */ /* 0x040fe20000410000 */
[C---:B------:R-:W-:Y:S01]  /*152b0*/  FMUL.FTZ R0, R43.reuse, R0 ;  /* 0x000000002b007220 */ /* 0x040fe20000410000 */
[----:B------:R-:W-:Y:S02]  /*152c0*/  FMUL.FTZ R2, R43, R2 ;  /* 0x000000022b027220 */ /* 0x000fe40000410000 */
[----:B------:R-:W-:Y:S01]  /*152d0*/  FSEL R42, R42, RZ, P0 ;  /* 0x000000ff2a2a7208 */ /* 0x000fe20000000000 */
[----:B------:R1:W2:Y:S01]  /*152e0*/  MUFU.EX2 R118, R0 ;  /* 0x0000000000767308 */ /* 0x0002a20000000800 */
[----:B------:R-:W-:Y:S02]  /*152f0*/  FSEL R48, R48, RZ, P1 ;  /* 0x000000ff30307208 */ /* 0x000fe40000800000 */
[----:B------:R-:W-:Y:S01]  /*15300*/  ISETP.GT.AND P0, PT, R41, R168, PT ;  /* 0x000000a82900720c */ /* 0x000fe20003f04270 */
[-CC-:B------:R-:W-:Y:S01]  /*15310*/  FFMA.FTZ R116, R207, R43.reuse, -R42.reuse ;  /* 0x0000002bcf747223 */ /* 0x180fe2000001082a */
[-C--:B------:R-:W-:Y:S01]  /*15320*/  FFMA.FTZ R203, R229, R43.reuse, -R42 ;  /* 0x0000002be5cb7223 */ /* 0x080fe2000001082a */
[-CC-:B------:R-:W-:Y:S01]  /*15330*/  FFMA.FTZ R110, R19, R43.reuse, -R48.reuse ;  /* 0x0000002b136e7223 */ /* 0x180fe20000010830 */
[-C--:B------:R-:W-:Y:S01]  /*15340*/  FFMA.FTZ R207, R17, R43.reuse, -R48 ;  /* 0x0000002b11cf7223 */ /* 0x080fe20000010830 */
[-CC-:B------:R-:W-:Y:S01]  /*15350*/  FFMA.FTZ R108, R23, R43.reuse, -R42.reuse ;  /* 0x0000002b176c7223 */ /* 0x180fe2000001082a */
[----:B------:R-:W3:Y:S01]  /*15360*/  LDSM.16.MT88.4 R16, [R154+0x6000] ;  /* 0x006000009a10783b */ /* 0x000ee20000004200 */
[-C--:B------:R-:W-:Y:S01]  /*15370*/  FFMA.FTZ R50, R15, R43.reuse, -R42 ;  /* 0x0000002b0f327223 */ /* 0x080fe2000001082a */
[-CC-:B------:R-:W-:Y:S01]  /*15380*/  FFMA.FTZ R229, R21, R43.reuse, -R48.reuse ;  /* 0x0000002b15e57223 */ /* 0x180fe20000010830 */
[-C--:B------:R-:W-:Y:S01]  /*15390*/  FFMA.FTZ R52, R13, R43.reuse, -R48 ;  /* 0x0000002b0d347223 */ /* 0x080fe20000010830 */
[----:B------:R-:W-:Y:S01]  /*153a0*/  MUFU.EX2 R116, R116 ;  /* 0x0000007400747308 */ /* 0x000fe20000000800 */
[-CC-:B------:R-:W-:Y:S01]  /*153b0*/  FFMA.FTZ R58, R149, R43.reuse, -R42.reuse ;  /* 0x0000002b953a7223 */ /* 0x180fe2000001082a */
[-C--:B------:R-:W-:Y:S01]  /*153c0*/  FFMA.FTZ R149, R227, R43.reuse, -R42 ;  /* 0x0000002be3957223 */ /* 0x080fe2000001082a */
[-C--:B------:R-:W-:Y:S01]  /*153d0*/  FFMA.FTZ R227, R141, R43.reuse, -R48 ;  /* 0x0000002b8de37223 */ /* 0x080fe20000010830 */
[-C--:B------:R-:W-:Y:S01]  /*153e0*/  FFMA.FTZ R225, R225, R43.reuse, -R42 ;  /* 0x0000002be1e17223 */ /* 0x080fe2000001082a */
[-CC-:B------:R-:W-:Y:S01]  /*153f0*/  FFMA.FTZ R102, R243, R43.reuse, -R48.reuse ;  /* 0x0000002bf3667223 */ /* 0x180fe20000010830 */
[-C--:B------:R-:W-:Y:S01]  /*15400*/  FFMA.FTZ R141, R241, R43.reuse, -R48 ;  /* 0x0000002bf18d7223 */ /* 0x080fe20000010830 */
[-CC-:B-1----:R-:W-:Y:S01]  /*15410*/  FFMA.FTZ R0, R205, R43.reuse, -R42.reuse ;  /* 0x0000002bcd007223 */ /* 0x182fe2000001082a */
[----:B------:R-:W1:Y:S01]  /*15420*/  MUFU.EX2 R108, R108 ;  /* 0x0000006c006c7308 */ /* 0x000e620000000800 */
        /* <DEDUP_REMOVED lines=15> */
[----:B------:R-:W2:Y:S01]  /*15520*/  MUFU.EX2 R50, R50 ;  /* 0x0000003200327308 */ /* 0x000ea20000000800 */
[----:B-1----:R-:W-:Y:S01]  /*15530*/  F2FP.F16.F32.PACK_AB R33, R108, R116 ;  /* 0x000000746c21723e */ /* 0x002fe200000000ff */
[-C--:B------:R-:W-:Y:S01]  /*15540*/  FMUL.FTZ R70, R70, R118.reuse ;  /* 0x0000007646467220 */ /* 0x080fe20000410000 */
[-C--:B------:R-:W-:Y:S01]  /*15550*/  FMUL.FTZ R71, R71, R118.reuse ;  /* 0x0000007647477220 */ /* 0x080fe20000410000 */
[-CC-:B------:R-:W-:Y:S01]  /*15560*/  FFMA.FTZ R205, R201, R43.reuse, -R42.reuse ;  /* 0x0000002bc9cd7223 */ /* 0x180fe2000001082a */
[-C--:B------:R-:W-:Y:S01]  /*15570*/  FFMA.FTZ R104, R199, R43.reuse, -R42 ;  /* 0x0000002bc7687223 */ /* 0x080fe2000001082a */
[-C--:B------:R-:W-:Y:S01]  /*15580*/  FFMA.FTZ R201, R195, R43.reuse, -R48 ;  /* 0x0000002bc3c97223 */ /* 0x080fe20000010830 */
        /* <DEDUP_REMOVED lines=9> */
[----:B------:R-:W1:Y:S01]  /*15620*/  MUFU.EX2 R110, R110 ;  /* 0x0000006e006e7308 */ /* 0x000e620000000800 */
[----:B--2---:R-:W-:Y:S01]  /*15630*/  F2FP.F16.F32.PACK_AB R35, R50, R203 ;  /* 0x000000cb3223723e */ /* 0x004fe200000000ff */
[-CC-:B------:R-:W-:Y:S01]  /*15640*/  FFMA.FTZ R112, R221, R43.reuse, -R48.reuse ;  /* 0x0000002bdd707223 */ /* 0x180fe20000010830 */
[-C--:B------:R-:W-:Y:S01]  /*15650*/  FFMA.FTZ R131, R131, R43.reuse, -R48 ;  /* 0x0000002b83837223 */ /* 0x080fe20000010830 */
[----:B------:R-:W-:Y:S01]  /*15660*/  FFMA.FTZ R193, R193, R118, R116 ;  /* 0x00000076c1c17223 */ /* 0x000fe20000010074 */
[-C--:B------:R-:W-:Y:S01]  /*15670*/  FFMA.FTZ R63, R63, R43.reuse, -R42 ;  /* 0x0000002b3f3f7223 */ /* 0x080fe2000001082a */
[-CC-:B------:R-:W-:Y:S01]  /*15680*/  FFMA.FTZ R49, R49, R43.reuse, -R48.reuse ;  /* 0x0000002b31317223 */ /* 0x180fe20000010830 */
[-C--:B------:R-:W-:Y:S01]  /*15690*/  FFMA.FTZ R51, R51, R43.reuse, -R48 ;  /* 0x0000002b33337223 */ /* 0x080fe20000010830 */
[----:B------:R2:W4:Y:S01]  /*156a0*/  MUFU.EX2 R120, R2 ;  /* 0x0000000200787308 */ /* 0x0005220000000800 */
[----:B------:R-:W-:Y:S01]  /*156b0*/  FADD.FTZ R108, R108, R193 ;  /* 0x000000c16c6c7221 */ /* 0x000fe20000010000 */
[----:B------:R-:W-:Y:S01]  /*156c0*/  FFMA.FTZ R193, R57, R43, -R42 ;  /* 0x0000002b39c17223 */ /* 0x000fe2000001082a */
[----:B------:R-:W-:-:S02]  /*156d0*/  @P0 IADD3 R59, PT, PT, R59, -0x3, RZ ;  /* 0xfffffffd3b3b0810 */ /* 0x000fc40007ffe0ff */
[----:B------:R-:W-:-:S03]  /*156e0*/  FADD.FTZ R203, R203, R108 ;  /* 0x0000006ccbcb7221 */ /* 0x000fc60000010000 */
[----:B------:R-:W-:Y:S01]  /*156f0*/  MUFU.EX2 R207, R207 ;  /* 0x000000cf00cf7308 */ /* 0x000fe20000000800 */
[----:B-1----:R-:W-:Y:S01]  /*15700*/  F2FP.F16.F32.PACK_AB R32, R110, R229 ;  /* 0x000000e56e20723e */ /* 0x002fe200000000ff */
[----:B------:R-:W-:-:S06]  /*15710*/  FADD.FTZ R50, R50, R203 ;  /* 0x000000cb32327221 */ /* 0x000fcc0000010000 */
[----:B------:R-:W1:Y:S01]  /*15720*/  MUFU.EX2 R52, R52 ;  /* 0x0000003400347308 */ /* 0x000e620000000800 */
[--C-:B--2---:R-:W-:Y:S01]  /*15730*/  FFMA.FTZ R2, R245, R43, -R48.reuse ;  /* 0x0000002bf5027223 */ /* 0x104fe20000010830 */
        /* <DEDUP_REMOVED lines=15> */
[----:B-1----:R-:W-:Y:S01]  /*15830*/  F2FP.F16.F32.PACK_AB R34, R52, R207 ;  /* 0x000000cf3422723e */ /* 0x002fe200000000ff */
[----:B------:R-:W-:Y:S01]  /*15840*/  MUFU.EX2 R58, R58 ;  /* 0x0000003a003a7308 */ /* 0x000fe20000000800 */
[-C--:B------:R-:W-:Y:S01]  /*15850*/  FMUL.FTZ R68, R68, R120.reuse ;  /* 0x0000007844447220 */ /* 0x080fe20000410000 */
[-C--:B------:R-:W-:Y:S01]  /*15860*/  FMUL.FTZ R69, R69, R120.reuse ;  /* 0x0000007845457220 */ /* 0x080fe20000410000 */
[----:B------:R-:W-:Y:S01]  /*15870*/  FFMA.FTZ R229, R196, R120, R229 ;  /* 0x00000078c4e57223 */ /* 0x000fe200000100e5 */
[----:B------:R-:W-:Y:S01]  /*15880*/  FFMA.FTZ R196, R61, R43, -R48 ;  /* 0x0000002b3dc47223 */ /* 0x000fe20000010830 */
[----:B------:R-:W-:Y:S01]  /*15890*/  MOV R61, R41 ;  /* 0x00000029003d7202 */ /* 0x000fe20000000f00 */
[----:B------:R-:W-:Y:S01]  /*158a0*/  HMMA.16816.F32 R4, R32, R8, R4 ;  /* 0x000000082004723c */ /* 0x000fe20000001804 */
[----:B------:R-:W-:Y:S01]  /*158b0*/  FADD.FTZ R110, R110, R229 ;  /* 0x000000e56e6e7221 */ /* 0x000fe20000010000 */
[----:B------:R-:W-:Y:S03]  /*158c0*/  MUFU.EX2 R149, R149 ;  /* 0x0000009500957308 */ /* 0x000fe60000000800 */
[----:B------:R-:W-:-:S03]  /*158d0*/  FADD.FTZ R207, R207, R110 ;  /* 0x0000006ecfcf7221 */ /* 0x000fc60000010000 */
[C---:B---3--:R-:W-:Y:S01]  /*158e0*/  HMMA.16816.F32 R12, R32.reuse, R16, R12 ;  /* 0x00000010200c723c */ /* 0x048fe2000000180c */
[----:B------:R-:W-:Y:S01]  /*158f0*/  FADD.FTZ R52, R52, R207 ;  /* 0x000000cf34347221 */ /* 0x000fe20000010000 */
[----:B------:R-:W-:Y:S06]  /*15900*/  MUFU.EX2 R227, R227 ;  /* 0x000000e300e37308 */ /* 0x000fec0000000800 */
[C---:B------:R-:W-:Y:S01]  /*15910*/  HMMA.16816.F32 R8, R32.reuse, R10, R92 ;  /* 0x0000000a2008723c */ /* 0x040fe2000000185c */
[----:B------:R-:W-:Y:S01]  /*15920*/  LDSM.16.MT88.4 R92, [R158+0x8000] ;  /* 0x008000009e5c783b */ /* 0x000fe20000004200 */
[----:B------:R-:W1:Y:S06]  /*15930*/  MUFU.EX2 R102, R102 ;  /* 0x0000006600667308 */ /* 0x000e6c0000000800 */
[C---:B------:R-:W-:Y:S01]  /*15940*/  HMMA.16816.F32 R16, R32.reuse, R18, R84 ;  /* 0x000000122010723c */ /* 0x040fe20000001854 */
[----:B------:R-:W-:Y:S01]  /*15950*/  LDSM.16.MT88.4 R84, [R154+0x8000] ;  /* 0x008000009a54783b */ /* 0x000fe20000004200 */
[----:B------:R-:W-:Y:S06]  /*15960*/  MUFU.EX2 R141, R141 ;  /* 0x0000008d008d7308 */ /* 0x000fec0000000800 */
[C---:B------:R-:W-:Y:S02]  /*15970*/  HMMA.16816.F32 R20, R32.reuse, R24, R20 ;  /* 0x000000182014723c */ /* 0x040fe40000001814 */
[----:B------:R-:W2:Y:S06]  /*15980*/  MUFU.EX2 R2, R2 ;  /* 0x0000000200027308 */ /* 0x000eac0000000800 */
[C---:B------:R-:W-:Y:S01]  /*15990*/  HMMA.16816.F32 R24, R32.reuse, R26, R76 ;  /* 0x0000001a2018723c */ /* 0x040fe2000000184c */
[----:B------:R-:W-:Y:S01]  /*159a0*/  LDSM.16.MT88.4 R76, [R153+0x8000] ;  /* 0x00800000994c783b */ /* 0x000fe20000004200 */
[----:B------:R-:W3:Y:S06]  /*159b0*/  MUFU.EX2 R0, R0 ;  /* 0x0000000000007308 */ /* 0x000eec0000000800 */
[C---:B------:R-:W-:Y:S01]  /*159c0*/  HMMA.16816.F32 R28, R32.reuse, R36, R28 ;  /* 0x00000024201c723c */ /* 0x040fe2000000181c */
[----:B-1----:R-:W-:Y:S01]  /*159d0*/  F2FP.F16.F32.PACK_AB R36, R102, R227 ;  /* 0x000000e36624723e */ /* 0x002fe200000000ff */
[----:B------:R-:W-:Y:S01]  /*159e0*/  MUFU.EX2 R205, R205 ;  /* 0x000000cd00cd7308 */ /* 0x000fe20000000800 */
[----:B------:R-:W-:Y:S01]  /*159f0*/  F2FP.F16.F32.PACK_AB R37, R58, R225 ;  /* 0x000000e13a25723e */ /* 0x000fe200000000ff */
[----:B------:R-:W-:Y:S01]  /*15a00*/  FADD.FTZ R225, R225, R50 ;  /* 0x00000032e1e17221 */ /* 0x000fe20000010000 */
[----:B------:R-:W-:Y:S01]  /*15a10*/  FADD.FTZ R227, R227, R52 ;  /* 0x00000034e3e37221 */ /* 0x000fe20000010000 */
[-CC-:B------:R-:W-:Y:S01]  /*15a20*/  FFMA.FTZ R50, R105, R43.reuse, -R42.reuse ;  /* 0x0000002b69327223 */ /* 0x180fe2000001082a */
[----:B------:R-:W-:Y:S01]  /*15a30*/  FFMA.FTZ R52, R55, R43, -R42 ;  /* 0x0000002b37347223 */ /* 0x000fe2000001082a */
[----:B------:R-:W-:Y:S01]  /*15a40*/  HMMA.16816.F32 R32, R32, R38, R68 ;  /* 0x000000262020723c */ /* 0x000fe20000001844 */
[----:B--2---:R-:W-:Y:S01]  /*15a50*/  F2FP.F16.F32.PACK_AB R38, R2, R141 ;  /* 0x0000008d0226723e */ /* 0x004fe200000000ff */
[----:B------:R-:W-:Y:S01]  /*15a60*/  MUFU.EX2 R104, R104 ;  /* 0x0000006800687308 */ /* 0x000fe20000000800 */
[----:B---3--:R-:W-:Y:S01]  /*15a70*/  F2FP.F16.F32.PACK_AB R39, R0, R149 ;  /* 0x000000950027723e */ /* 0x008fe200000000ff */
[----:B------:R-:W-:Y:S01]  /*15a80*/  FADD.FTZ R58, R58, R225 ;  /* 0x000000e13a3a7221 */ /* 0x000fe20000010000 */
[----:B------:R-:W-:-:S03]  /*15a90*/  FADD.FTZ R102, R102, R227 ;  /* 0x000000e366667221 */ /* 0x000fc60000010000 */
[----:B------:R-:W-:Y:S01]  /*15aa0*/  FADD.FTZ R149, R149, R58 ;  /* 0x0000003a95957221 */ /* 0x000fe20000010000 */
[----:B------:R-:W-:Y:S01]  /*15ab0*/  FADD.FTZ R141, R141, R102 ;  /* 0x000000668d8d7221 */ /* 0x000fe20000010000 */
[----:B------:R-:W-:Y:S01]  /*15ac0*/  HMMA.16816.F32 R4, R36, R64, R4 ;  /* 0x000000402404723c */ /* 0x000fe20000001804 */
[----:B------:R-:W-:Y:S01]  /*15ad0*/  MUFU.EX2 R199, R199 ;  /* 0x000000c700c77308 */ /* 0x000fe20000000800 */
[----:B------:R-:W-:Y:S01]  /*15ae0*/  FADD.FTZ R0, R0, R149 ;  /* 0x0000009500007221 */ /* 0x000fe20000010000 */
[----:B------:R-:W-:Y:S01]  /*15af0*/  FADD.FTZ R2, R2, R141 ;  /* 0x0000008d02027221 */ /* 0x000fe20000010000 */
[----:B------:R-:W-:-:S04]  /*15b00*/  FFMA.FTZ R58, R53, R43, -R48 ;  /* 0x0000002b353a7223 */ /* 0x000fc80000010830 */
[C---:B------:R-:W-:Y:S01]  /*15b10*/  HMMA.16816.F32 R8, R36.reuse, R66, R8 ;  /* 0x000000422408723c */ /* 0x040fe20000001808 */
[----:B------:R-:W1:Y:S01]  /*15b20*/  LDSM.16.MT88.4 R64, [R153+0x6800] ;  /* 0x006800009940783b */ /* 0x000e620000004200 */
[----:B------:R-:W-:Y:S06]  /*15b30*/  MUFU.EX2 R201, R201 ;  /* 0x000000c900c97308 */ /* 0x000fec0000000800 */
[C---:B------:R-:W-:Y:S02]  /*15b40*/  HMMA.16816.F32 R12, R36.reuse, R44, R12 ;  /* 0x0000002c240c723c */ /* 0x040fe4000000180c */
[----:B------:R-:W2:Y:S06]  /*15b50*/  MUFU.EX2 R106, R106 ;  /* 0x0000006a006a7308 */ /* 0x000eac0000000800 */
[C---:B------:R-:W-:Y:S01]  /*15b60*/  HMMA.16816.F32 R16, R36.reuse, R46, R16 ;  /* 0x0000002e2410723c */ /* 0x040fe20000001810 */
[----:B------:R-:W3:Y:S01]  /*15b70*/  LDSM.16.MT88.4 R44, [R152+0x6800] ;  /* 0x00680000982c783b */ /* 0x000ee20000004200 */
[----:B------:R-:W-:Y:S08]  /*15b80*/  MUFU.EX2 R195, R195 ;  /* 0x000000c300c37308 */ /* 0x000ff00000000800 */
[----:B------:R-:W4:Y:S08]  /*15b90*/  MUFU.EX2 R62, R62 ;  /* 0x0000003e003e7308 */ /* 0x000f300000000800 */
[----:B------:R-:W5:Y:S01]  /*15ba0*/  MUFU.EX2 R54, R54 ;  /* 0x0000003600367308 */ /* 0x000f620000000800 */
[C---:B-1----:R-:W-:Y:S07]  /*15bb0*/  HMMA.16816.F32 R20, R36.reuse, R64, R20 ;  /* 0x000000402414723c */ /* 0x042fee0000001814 */
[----:B------:R-:W-:Y:S01]  /*15bc0*/  MUFU.EX2 R211, R211 ;  /* 0x000000d300d37308 */ /* 0x000fe20000000800 */
[C---:B------:R-:W-:Y:S01]  /*15bd0*/  HMMA.16816.F32 R24, R36.reuse, R66, R24 ;  /* 0x000000422418723c */ /* 0x040fe20000001818 */
[----:B------:R-:W1:Y:S06]  /*15be0*/  LDSM.16.MT88.4 R64, [R158+0x7000] ;  /* 0x007000009e40783b */ /* 0x000e6c0000004200 */
[----:B------:R-:W5:Y:S01]  /*15bf0*/  MUFU.EX2 R114, R114 ;  /* 0x0000007200727308 */ /* 0x000f620000000800 */
[C---:B---3--:R-:W-:Y:S07]  /*15c00*/  HMMA.16816.F32 R28, R36.reuse, R44, R28 ;  /* 0x0000002c241c723c */ /* 0x048fee000000181c */
[----:B------:R-:W-:Y:S01]  /*15c10*/  MUFU.EX2 R209, R209 ;  /* 0x000000d100d17308 */ /* 0x000fe20000000800 */
[----:B------:R-:W-:Y:S01]  /*15c20*/  HMMA.16816.F32 R32, R36, R46, R32 ;  /* 0x0000002e2420723c */ /* 0x000fe20000001820 */
[----:B------:R-:W3:Y:S01]  /*15c30*/  LDSM.16.MT88.4 R44, [R154+0x7000] ;  /* 0x007000009a2c783b */ /* 0x000ee20000004200 */
[----:B--2---:R-:W-:-:S05]  /*15c40*/  F2FP.F16.F32.PACK_AB R36, R106, R201 ;  /* 0x000000c96a24723e */ /* 0x004fca00000000ff */
[----:B------:R-:W-:Y:S01]  /*15c50*/  MUFU.EX2 R112, R112 ;  /* 0x0000007000707308 */ /* 0x000fe20000000800 */
[----:B------:R-:W-:Y:S01]  /*15c60*/  F2FP.F16.F32.PACK_AB R37, R104, R205 ;  /* 0x000000cd6825723e */ /* 0x000fe200000000ff */
[----:B------:R-:W-:Y:S01]  /*15c70*/  FADD.FTZ R205, R205, R0 ;  /* 0x00000000cdcd7221 */ /* 0x000fe20000010000 */
[----:B----4-:R-:W-:Y:S01]  /*15c80*/  F2FP.F16.F32.PACK_AB R38, R62, R195 ;  /* 0x000000c33e26723e */ /* 0x010fe200000000ff */
[----:B------:R-:W-:Y:S01]  /*15c90*/  FADD.FTZ R201, R201, R2 ;  /* 0x00000002c9c97221 */ /* 0x000fe20000010000 */
[----:B-----5:R-:W-:Y:S01]  /*15ca0*/  F2FP.F16.F32.PACK_AB R39, R54, R199 ;  /* 0x000000c73627723e */ /* 0x020fe200000000ff */
[----:B------:R-:W-:Y:S01]  /*15cb0*/  FADD.FTZ R104, R104, R205 ;  /* 0x000000cd68687221 */ /* 0x000fe20000010000 */
[----:B------:R-:W-:Y:S01]  /*15cc0*/  F2FP.F16.F32.PACK_AB R69, R114, R211 ;  /* 0x000000d37245723e */ /* 0x000fe200000000ff */
[----:B------:R-:W-:Y:S01]  /*15cd0*/  FADD.FTZ R106, R106, R201 ;  /* 0x000000c96a6a7221 */ /* 0x000fe20000010000 */
[----:B------:R-:W-:Y:S01]  /*15ce0*/  MUFU.EX2 R50, R50 ;  /* 0x0000003200327308 */ /* 0x000fe20000000800 */
[----:B------:R-:W-:Y:S01]  /*15cf0*/  FADD.FTZ R199, R199, R104 ;  /* 0x00000068c7c77221 */ /* 0x000fe20000010000 */
[-C--:B------:R-:W-:Y:S01]  /*15d00*/  MOV R0, R3.reuse ;  /* 0x0000000300007202 */ /* 0x080fe20000000f00 */
[----:B------:R-:W-:Y:S01]  /*15d10*/  FADD.FTZ R195, R195, R106 ;  /* 0x0000006ac3c37221 */ /* 0x000fe20000010000 */
[-C--:B------:R-:W-:Y:S01]  /*15d20*/  MOV R2, R40.reuse ;  /* 0x0000002800027202 */ /* 0x080fe20000000f00 */
[----:B------:R-:W-:Y:S01]  /*15d30*/  FADD.FTZ R54, R54, R199 ;  /* 0x000000c736367221 */ /* 0x000fe20000010000 */
[----:B------:R-:W-:Y:S01]  /*15d40*/  @P0 MOV R0, R3 ;  /* 0x0000000300000202 */ /* 0x000fe20000000f00 */
[----:B------:R-:W-:Y:S01]  /*15d50*/  FADD.FTZ R62, R62, R195 ;  /* 0x000000c33e3e7221 */ /* 0x000fe20000010000 */
[----:B------:R-:W-:Y:S01]  /*15d60*/  MUFU.EX2 R63, R63 ;  /* 0x0000003f003f7308 */ /* 0x000fe20000000800 */
[----:B------:R-:W-:Y:S01]  /*15d70*/  FADD.FTZ R211, R211, R54 ;  /* 0x00000036d3d37221 */ /* 0x000fe20000010000 */
[----:B------:R-:W-:Y:S01]  /*15d80*/  @P0 MOV R2, R40 ;  /* 0x0000002800020202 */ /* 0x000fe20000000f00 */
[----:B-1----:R-:W-:Y:S02]  /*15d90*/  HMMA.16816.F32 R4, R36, R64, R4 ;  /* 0x000000402404723c */ /* 0x002fe40000001804 */
[----:B------:R-:W-:-:S03]  /*15da0*/  FADD.FTZ R211, R114, R211 ;  /* 0x000000d372d37221 */ /* 0x000fc60000010000 */
[----:B------:R-:W-:Y:S03]  /*15db0*/  MUFU.EX2 R52, R52 ;  /* 0x0000003400347308 */ /* 0x000fe60000000800 */
[C---:B------:R-:W-:Y:S01]  /*15dc0*/  HMMA.16816.F32 R8, R36.reuse, R66, R8 ;  /* 0x000000422408723c */ /* 0x040fe20000001808 */
[----:B------:R-:W1:Y:S04]  /*15dd0*/  LDSM.16.MT88.4 R64, [R153+0x7000] ;  /* 0x007000009940783b */ /* 0x000e680000004200 */
[----:B------:R-:W-:Y:S03]  /*15de0*/  MUFU.EX2 R49, R49 ;  /* 0x0000003100317308 */ /* 0x000fe60000000800 */
[C---:B---3--:R-:W-:Y:S05]  /*15df0*/  HMMA.16816.F32 R12, R36.reuse, R44, R12 ;  /* 0x0000002c240c723c */ /* 0x048fea000000180c */
[----:B------:R-:W-:Y:S03]  /*15e00*/  MUFU.EX2 R58, R58 ;  /* 0x0000003a003a7308 */ /* 0x000fe60000000800 */
[C---:B------:R-:W-:Y:S01]  /*15e10*/  HMMA.16816.F32 R16, R36.reuse, R46, R16 ;  /* 0x0000002e2410723c */ /* 0x040fe20000001810 */
[----:B------:R-:W2:Y:S04]  /*15e20*/  LDSM.16.MT88.4 R44, [R152+0x7000] ;  /* 0x00700000982c783b */ /* 0x000ea80000004200 */
[----:B------:R-:W-:Y:S08]  /*15e30*/  MUFU.EX2 R51, R51 ;  /* 0x0000003300337308 */ /* 0x000ff00000000800 */
[----:B------:R-:W-:Y:S08]  /*15e40*/  MUFU.EX2 R196, R196 ;  /* 0x000000c400c47308 */ /* 0x000ff00000000800 */
[----:B------:R-:W-:Y:S01]  /*15e50*/  MUFU.EX2 R193, R193 ;  /* 0x000000c100c17308 */ /* 0x000fe20000000800 */
[----:B-1----:R-:W-:Y:S01]  /*15e60*/  HMMA.16816.F32 R20, R36, R64, R20 ;  /* 0x000000402414723c */ /* 0x002fe20000001814 */
[-C--:B------:R-:W-:Y:S01]  /*15e70*/  FFMA.FTZ R64, R223, R43.reuse, -R42 ;  /* 0x0000002bdf407223 */ /* 0x080fe2000001082a */
[----:B------:R-:W-:-:S05]  /*15e80*/  FFMA.FTZ R65, R213, R43, -R48 ;  /* 0x0000002bd5417223 */ /* 0x000fca0000010830 */
[----:B------:R-:W-:Y:S01]  /*15e90*/  MUFU.EX2 R64, R64 ;  /* 0x0000004000407308 */ /* 0x000fe20000000800 */
[----:B------:R-:W-:Y:S01]  /*15ea0*/  HMMA.16816.F32 R24, R36, R66, R24 ;  /* 0x000000422418723c */ /* 0x000fe20000001818 */
[-C--:B------:R-:W-:Y:S01]  /*15eb0*/  FFMA.FTZ R66, R215, R43.reuse, -R48 ;  /* 0x0000002bd7427223 */ /* 0x080fe20000010830 */
[----:B------:R-:W-:-:S05]  /*15ec0*/  FFMA.FTZ R67, R217, R43, -R42 ;  /* 0x0000002bd9437223 */ /* 0x000fca000001082a */
[----:B------:R-:W1:Y:S01]  /*15ed0*/  MUFU.EX2 R66, R66 ;  /* 0x0000004200427308 */ /* 0x000e620000000800 */
[C---:B--2---:R-:W-:Y:S07]  /*15ee0*/  HMMA.16816.F32 R28, R36.reuse, R44, R28 ;  /* 0x0000002c241c723c */ /* 0x044fee000000181c */
[----:B------:R-:W2:Y:S01]  /*15ef0*/  MUFU.EX2 R65, R65 ;  /* 0x0000004100417308 */ /* 0x000ea20000000800 */
[----:B------:R-:W-:Y:S01]  /*15f00*/  HMMA.16816.F32 R32, R36, R46, R32 ;  /* 0x0000002e2420723c */ /* 0x000fe20000001820 */
[----:B------:R-:W3:Y:S04]  /*15f10*/  LDSM.16.MT88.4 R36, [R158+0x7800] ;  /* 0x007800009e24783b */ /* 0x000ee80000004200 */
[----:B------:R-:W4:Y:S02]  /*15f20*/  LDSM.16.MT88.4 R44, [R154+0x7800] ;  /* 0x007800009a2c783b */ /* 0x000f240000004200 */
[----:B------:R-:W5:Y:S01]  /*15f30*/  MUFU.EX2 R67, R67 ;  /* 0x0000004300437308 */ /* 0x000f620000000800 */
[----:B-1----:R-:W-:Y:S01]  /*15f40*/  F2FP.F16.F32.PACK_AB R68, R66, R209 ;  /* 0x000000d14244723e */ /* 0x002fe200000000ff */
[----:B------:R-:W-:-:S04]  /*15f50*/  FADD.FTZ R209, R209, R62 ;  /* 0x0000003ed1d17221 */ /* 0x000fc80000010000 */
[----:B------:R-:W-:Y:S01]  /*15f60*/  FADD.FTZ R209, R66, R209 ;  /* 0x000000d142d17221 */ /* 0x000fe20000010000 */
[----:B--2---:R-:W-:-:S03]  /*15f70*/  F2FP.F16.F32.PACK_AB R70, R65, R112 ;  /* 0x000000704146723e */ /* 0x004fc600000000ff */
[----:B------:R-:W-:-:S04]  /*15f80*/  FADD.FTZ R112, R112, R209 ;  /* 0x000000d170707221 */ /* 0x000fc80000010000 */
[----:B------:R-:W-:Y:S01]  /*15f90*/  FADD.FTZ R112, R65, R112 ;  /* 0x0000007041707221 */ /* 0x000fe20000010000 */
[----:B-----5:R-:W-:Y:S01]  /*15fa0*/  F2FP.F16.F32.PACK_AB R71, R67, R64 ;  /* 0x000000404347723e */ /* 0x020fe200000000ff */
[----:B------:R-:W-:-:S04]  /*15fb0*/  FADD.FTZ R64, R64, R211 ;  /* 0x000000d340407221 */ /* 0x000fc80000010000 */
[----:B------:R-:W-:Y:S02]  /*15fc0*/  FADD.FTZ R64, R67, R64 ;  /* 0x0000004043407221 */ /* 0x000fe40000010000 */
[C---:B---3--:R-:W-:Y:S01]  /*15fd0*/  HMMA.16816.F32 R96, R68.reuse, R36, R4 ;  /* 0x000000244460723c */ /* 0x048fe20000001804 */
[----:B------:R-:W1:Y:S07]  /*15fe0*/  LDSM.16.MT88.4 R4, [R152+0x7800] ;  /* 0x007800009804783b */ /* 0x000e6e0000004200 */
[C---:B------:R-:W-:Y:S01]  /*15ff0*/  HMMA.16816.F32 R8, R68.reuse, R38, R8 ;  /* 0x000000264408723c */ /* 0x040fe20000001808 */
[----:B------:R-:W2:Y:S07]  /*16000*/  LDSM.16.MT88.4 R36, [R153+0x7800] ;  /* 0x007800009924783b */ /* 0x000eae0000004200 */
[----:B----4-:R-:W-:Y:S01]  /*16010*/  HMMA.16816.F32 R12, R68, R44, R12 ;  /* 0x0000002c440c723c */ /* 0x010fe2000000180c */
[-CC-:B------:R-:W-:Y:S01]  /*16020*/  FFMA.FTZ R45, R147, R43.reuse, -R48.reuse ;  /* 0x0000002b932d7223 */ /* 0x180fe20000010830 */
[----:B------:R-:W-:-:S05]  /*16030*/  FFMA.FTZ R44, R111, R43, -R48 ;  /* 0x0000002b6f2c7223 */ /* 0x000fca0000010830 */
[----:B------:R-:W-:Y:S01]  /*16040*/  MUFU.EX2 R45, R45 ;  /* 0x0000002d002d7308 */ /* 0x000fe20000000800 */
[----:B------:R-:W-:Y:S01]  /*16050*/  HMMA.16816.F32 R16, R68, R46, R16 ;  /* 0x0000002e4410723c */ /* 0x000fe20000001810 */
[-C--:B------:R-:W-:Y:S01]  /*16060*/  FFMA.FTZ R47, R107, R43.reuse, -R48 ;  /* 0x0000002b6b2f7223 */ /* 0x080fe20000010830 */
[----:B------:R-:W-:-:S05]  /*16070*/  FFMA.FTZ R46, R109, R43, -R42 ;  /* 0x0000002b6d2e7223 */ /* 0x000fca000001082a */
[----:B------:R-:W-:Y:S08]  /*16080*/  MUFU.EX2 R44, R44 ;  /* 0x0000002c002c7308 */ /* 0x000ff00000000800 */
[----:B------:R-:W-:Y:S01]  /*16090*/  MUFU.EX2 R47, R47 ;  /* 0x0000002f002f7308 */ /* 0x000fe20000000800 */
[C---:B-1----:R-:W-:Y:S07]  /*160a0*/  HMMA.16816.F32 R28, R68.reuse, R4, R28 ;  /* 0x00000004441c723c */ /* 0x042fee000000181c */
[----:B------:R-:W-:Y:S01]  /*160b0*/  MUFU.EX2 R46, R46 ;  /* 0x0000002e002e7308 */ /* 0x000fe20000000800 */
[----:B--2---:R-:W-:Y:S01]  /*160c0*/  HMMA.16816.F32 R20, R68, R36, R20 ;  /* 0x000000244414723c */ /* 0x004fe20000001814 */
[-CC-:B------:R-:W-:Y:S01]  /*160d0*/  FFMA.FTZ R36, R191, R43.reuse, -R42.reuse ;  /* 0x0000002bbf247223 */ /* 0x180fe2000001082a */
[----:B------:R-:W-:-:S05]  /*160e0*/  FFMA.FTZ R37, R197, R43, -R42 ;  /* 0x0000002bc5257223 */ /* 0x000fca000001082a */
[----:B------:R-:W-:Y:S01]  /*160f0*/  MUFU.EX2 R36, R36 ;  /* 0x0000002400247308 */ /* 0x000fe20000000800 */
[----:B------:R-:W-:Y:S01]  /*16100*/  HMMA.16816.F32 R24, R68, R38, R24 ;  /* 0x000000264418723c */ /* 0x000fe20000001818 */
[-C--:B------:R-:W-:Y:S01]  /*16110*/  FFMA.FTZ R39, R151, R43.reuse, -R42 ;  /* 0x0000002b97277223 */ /* 0x080fe2000001082a */
[----:B------:R-:W-:-:S05]  /*16120*/  FFMA.FTZ R38, R171, R43, -R48 ;  /* 0x0000002bab267223 */ /* 0x000fca0000010830 */
[----:B------:R-:W1:Y:S01]  /*16130*/  MUFU.EX2 R39, R39 ;  /* 0x0000002700277308 */ /* 0x000e620000000800 */
[----:B------:R-:W-:Y:S01]  /*16140*/  HMMA.16816.F32 R68, R68, R6, R32 ;  /* 0x000000064444723c */ /* 0x000fe20000001820 */
[-CC-:B------:R-:W-:Y:S01]  /*16150*/  FFMA.FTZ R33, R145, R43.reuse, -R48.reuse ;  /* 0x0000002b91217223 */ /* 0x180fe20000010830 */
[-C--:B------:R-:W-:Y:S01]  /*16160*/  FFMA.FTZ R32, R143, R43.reuse, -R48 ;  /* 0x0000002b8f207223 */ /* 0x080fe20000010830 */
[-C--:B------:R-:W-:Y:S01]  /*16170*/  FFMA.FTZ R34, R139, R43.reuse, -R42 ;  /* 0x0000002b8b227223 */ /* 0x080fe2000001082a */
[----:B------:R-:W-:-:S03]  /*16180*/  FFMA.FTZ R35, R115, R43, -R48 ;  /* 0x0000002b73237223 */ /* 0x000fc60000010830 */
[----:B------:R-:W-:Y:S08]  /*16190*/  MUFU.EX2 R37, R37 ;  /* 0x0000002500257308 */ /* 0x000ff00000000800 */
[----:B------:R-:W2:Y:S01]  /*161a0*/  MUFU.EX2 R38, R38 ;  /* 0x0000002600267308 */ /* 0x000ea20000000800 */
[----:B-1----:R-:W-:Y:S01]  /*161b0*/  F2FP.F16.F32.PACK_AB R5, R36, R39 ;  /* 0x000000272405723e */ /* 0x002fe200000000ff */
[----:B------:R-:W-:-:S04]  /*161c0*/  FADD.FTZ R39, R39, R64 ;  /* 0x0000004027277221 */ /* 0x000fc80000010000 */
[----:B------:R-:W-:Y:S02]  /*161d0*/  FADD.FTZ R36, R36, R39 ;  /* 0x0000002724247221 */ /* 0x000fe40000010000 */
[----:B------:R-:W-:Y:S08]  /*161e0*/  MUFU.EX2 R33, R33 ;  /* 0x0000002100217308 */ /* 0x000ff00000000800 */
[----:B------:R-:W1:Y:S01]  /*161f0*/  MUFU.EX2 R32, R32 ;  /* 0x0000002000207308 */ /* 0x000e620000000800 */
[----:B--2---:R-:W-:Y:S01]  /*16200*/  F2FP.F16.F32.PACK_AB R4, R38, R45 ;  /* 0x0000002d2604723e */ /* 0x004fe200000000ff */
[----:B------:R-:W-:-:S04]  /*16210*/  FADD.FTZ R45, R45, R112 ;  /* 0x000000702d2d7221 */ /* 0x000fc80000010000 */
[----:B------:R-:W-:Y:S02]  /*16220*/  FADD.FTZ R38, R38, R45 ;  /* 0x0000002d26267221 */ /* 0x000fe40000010000 */
[----:B------:R-:W2:Y:S08]  /*16230*/  MUFU.EX2 R34, R34 ;  /* 0x0000002200227308 */ /* 0x000eb00000000800 */
[----:B------:R-:W-:Y:S01]  /*16240*/  MUFU.EX2 R35, R35 ;  /* 0x0000002300237308 */ /* 0x000fe20000000800 */
[----:B-1----:R-:W-:Y:S01]  /*16250*/  F2FP.F16.F32.PACK_AB R6, R32, R33 ;  /* 0x000000212006723e */ /* 0x002fe200000000ff */
[----:B------:R-:W-:-:S04]  /*16260*/  FADD.FTZ R33, R33, R38 ;  /* 0x0000002621217221 */ /* 0x000fc80000010000 */
[----:B------:R-:W-:Y:S01]  /*16270*/  FADD.FTZ R32, R32, R33 ;  /* 0x0000002120207221 */ /* 0x000fe20000010000 */
[----:B--2---:R-:W-:Y:S01]  /*16280*/  F2FP.F16.F32.PACK_AB R7, R34, R37 ;  /* 0x000000252207723e */ /* 0x004fe200000000ff */
        /* <DEDUP_REMOVED lines=10> */
[-CC-:B------:R-:W-:Y:S01]  /*16330*/  FFMA.FTZ R23, R133, R43.reuse, -R42.reuse ;  /* 0x0000002b85177223 */ /* 0x180fe2000001082a */
[-CC-:B------:R-:W-:Y:S01]  /*16340*/  FFMA.FTZ R20, R135, R43.reuse, -R42.reuse ;  /* 0x0000002b87147223 */ /* 0x180fe2000001082a */
[-C--:B------:R-:W-:Y:S01]  /*16350*/  FFMA.FTZ R21, R137, R43.reuse, -R42 ;  /* 0x0000002b89157223 */ /* 0x080fe2000001082a */
[----:B------:R-:W-:-:S03]  /*16360*/  FFMA.FTZ R22, R129, R43, -R48 ;  /* 0x0000002b81167223 */ /* 0x000fc60000010830 */
[----:B------:R-:W-:Y:S01]  /*16370*/  MUFU.EX2 R23, R23 ;  /* 0x0000001700177308 */ /* 0x000fe20000000800 */
[----:B------:R-:W-:Y:S01]  /*16380*/  HMMA.16816.F32 R76, R4, R78, R24 ;  /* 0x0000004e044c723c */ /* 0x000fe20000001818 */
[-CC-:B------:R-:W-:Y:S01]  /*16390*/  FFMA.FTZ R27, R125, R43.reuse, -R48.reuse ;  /* 0x0000002b7d1b7223 */ /* 0x180fe20000010830 */
[-C--:B------:R-:W-:Y:S01]  /*163a0*/  FFMA.FTZ R24, R127, R43.reuse, -R48 ;  /* 0x0000002b7f187223 */ /* 0x080fe20000010830 */
[----:B------:R-:W-:-:S04]  /*163b0*/  FFMA.FTZ R26, R123, R43, -R42 ;  /* 0x0000002b7b1a7223 */ /* 0x000fc8000001082a */
[----:B------:R-:W3:Y:S01]  /*163c0*/  MUFU.EX2 R20, R20 ;  /* 0x0000001400147308 */ /* 0x000ee20000000800 */
[----:B-1----:R-:W-:Y:S01]  /*163d0*/  HMMA.16816.F32 R72, R4, R8, R28 ;  /* 0x000000080448723c */ /* 0x002fe2000000181c */
[-CC-:B------:R-:W-:Y:S01]  /*163e0*/  FFMA.FTZ R31, R117, R43.reuse, -R42.reuse ;  /* 0x0000002b751f7223 */ /* 0x180fe2000001082a */
[-CC-:B------:R-:W-:Y:S01]  /*163f0*/  FFMA.FTZ R28, R119, R43.reuse, -R42.reuse ;  /* 0x0000002b771c7223 */ /* 0x180fe2000001082a */
[-C--:B------:R-:W-:Y:S01]  /*16400*/  FFMA.FTZ R29, R121, R43.reuse, -R42 ;  /* 0x0000002b791d7223 */ /* 0x080fe2000001082a */
[----:B------:R-:W-:-:S03]  /*16410*/  FFMA.FTZ R30, R113, R43, -R48 ;  /* 0x0000002b711e7223 */ /* 0x000fc60000010830 */
[----:B------:R-:W-:Y:S01]  /*16420*/  MUFU.EX2 R21, R21 ;  /* 0x0000001500157308 */ /* 0x000fe20000000800 */
[----:B------:R-:W-:Y:S01]  /*16430*/  HMMA.16816.F32 R68, R4, R10, R68 ;  /* 0x0000000a0444723c */ /* 0x000fe20000001844 */
[----:B------:R-:W1:Y:S06]  /*16440*/  LDSM.16.MT88.4 R8, [R153+0x8800] ;  /* 0x008800009908783b */ /* 0x000e6c0000004200 */
[----:B------:R-:W-:Y:S01]  /*16450*/  MUFU.EX2 R25, R131 ;  /* 0x0000008300197308 */ /* 0x000fe20000000800 */
[----:B---3--:R-:W-:Y:S01]  /*16460*/  F2FP.F16.F32.PACK_AB R5, R20, R23 ;  /* 0x000000171405723e */ /* 0x008fe200000000ff */
[----:B------:R-:W-:-:S04]  /*16470*/  FADD.FTZ R23, R23, R34 ;  /* 0x0000002217177221 */ /* 0x000fc80000010000 */
[----:B------:R-:W-:Y:S02]  /*16480*/  FADD.FTZ R20, R20, R23 ;  /* 0x0000001714147221 */ /* 0x000fe40000010000 */
[----:B------:R-:W3:Y:S08]  /*16490*/  MUFU.EX2 R22, R22 ;  /* 0x0000001600167308 */ /* 0x000ef00000000800 */
[----:B------:R-:W-:Y:S08]  /*164a0*/  MUFU.EX2 R27, R27 ;  /* 0x0000001b001b7308 */ /* 0x000ff00000000800 */
[----:B------:R-:W4:Y:S01]  /*164b0*/  MUFU.EX2 R24, R24 ;  /* 0x0000001800187308 */ /* 0x000f220000000800 */
[----:B---3--:R-:W-:Y:S01]  /*164c0*/  F2FP.F16.F32.PACK_AB R4, R22, R25 ;  /* 0x000000191604723e */ /* 0x008fe200000000ff */
[----:B------:R-:W-:-:S04]  /*164d0*/  FADD.FTZ R25, R25, R32 ;  /* 0x0000002019197221 */ /* 0x000fc80000010000 */
[----:B------:R-:W-:Y:S02]  /*164e0*/  FADD.FTZ R22, R22, R25 ;  /* 0x0000001916167221 */ /* 0x000fe40000010000 */
[----:B------:R-:W3:Y:S08]  /*164f0*/  MUFU.EX2 R26, R26 ;  /* 0x0000001a001a7308 */ /* 0x000ef00000000800 */
[----:B------:R-:W-:Y:S01]  /*16500*/  MUFU.EX2 R31, R31 ;  /* 0x0000001f001f7308 */ /* 0x000fe20000000800 */
[----:B----4-:R-:W-:Y:S01]  /*16510*/  F2FP.F16.F32.PACK_AB R6, R24, R27 ;  /* 0x0000001b1806723e */ /* 0x010fe200000000ff */
[----:B------:R-:W-:-:S04]  /*16520*/  FADD.FTZ R27, R27, R22 ;  /* 0x000000161b1b7221 */ /* 0x000fc80000010000 */
[----:B------:R-:W-:Y:S02]  /*16530*/  FADD.FTZ R24, R24, R27 ;  /* 0x0000001b18187221 */ /* 0x000fe40000010000 */
[----:B------:R-:W-:Y:S01]  /*16540*/  MUFU.EX2 R28, R28 ;  /* 0x0000001c001c7308 */ /* 0x000fe20000000800 */
[----:B---3--:R-:W-:Y:S01]  /*16550*/  F2FP.F16.F32.PACK_AB R7, R26, R21 ;  /* 0x000000151a07723e */ /* 0x008fe200000000ff */
[----:B------:R-:W-:-:S04]  /*16560*/  FADD.FTZ R21, R21, R20 ;  /* 0x0000001415157221 */ /* 0x000fc80000010000 */
[----:B------:R-:W-:Y:S02]  /*16570*/  FADD.FTZ R26, R26, R21 ;  /* 0x000000151a1a7221 */ /* 0x000fe40000010000 */
[C---:B--2---:R-:W-:Y:S01]  /*16580*/  HMMA.16816.F32 R96, R4.reuse, R16, R96 ;  /* 0x000000100460723c */ /* 0x044fe20000001860 */
[----:B------:R-:W-:Y:S07]  /*16590*/  MUFU.EX2 R29, R29 ;  /* 0x0000001d001d7308 */ /* 0x000fee0000000800 */
[C---:B------:R-:W-:Y:S01]  /*165a0*/  HMMA.16816.F32 R92, R4.reuse, R18, R92 ;  /* 0x00000012045c723c */ /* 0x040fe2000000185c */
[----:B------:R-:W2:Y:S01]  /*165b0*/  LDSM.16.MT88.4 R16, [R152+0x8800] ;  /* 0x008800009810783b */ /* 0x000ea20000004200 */
[----:B------:R-:W3:Y:S06]  /*165c0*/  MUFU.EX2 R30, R30 ;  /* 0x0000001e001e7308 */ /* 0x000eec0000000800 */
[C---:B------:R-:W-:Y:S08]  /*165d0*/  HMMA.16816.F32 R88, R4.reuse, R12, R88 ;  /* 0x0000000c0458723c */ /* 0x040ff00000001858 */
[C---:B------:R-:W-:Y:S01]  /*165e0*/  HMMA.16816.F32 R84, R4.reuse, R14, R84 ;  /* 0x0000000e0454723c */ /* 0x040fe20000001854 */
[----:B------:R-:W4:Y:S07]  /*165f0*/  LDSM.16.MT88.4 R12, [R158+0x9000] ;  /* 0x009000009e0c783b */ /* 0x000f2e0000004200 */
[C---:B-1----:R-:W-:Y:S08]  /*16600*/  HMMA.16816.F32 R80, R4.reuse, R8, R80 ;  /* 0x000000080450723c */ /* 0x042ff00000001850 */
[C---:B------:R-:W-:Y:S01]  /*16610*/  HMMA.16816.F32 R76, R4.reuse, R10, R76 ;  /* 0x0000000a044c723c */ /* 0x040fe2000000184c */
[----:B------:R-:W1:Y:S07]  /*16620*/  LDSM.16.MT88.4 R8, [R154+0x9000] ;  /* 0x009000009a08783b */ /* 0x000e6e0000004200 */
[C---:B--2---:R-:W-:Y:S08]  /*16630*/  HMMA.16816.F32 R72, R4.reuse, R16, R72 ;  /* 0x000000100448723c */ /* 0x044ff00000001848 */
[----:B------:R-:W-:Y:S01]  /*16640*/  HMMA.16816.F32 R68, R4, R18, R68 ;  /* 0x000000120444723c */ /* 0x000fe20000001844 */
[----:B---3--:R-:W-:Y:S01]  /*16650*/  F2FP.F16.F32.PACK_AB R4, R30, R35 ;  /* 0x000000231e04723e */ /* 0x008fe200000000ff */
        /* <DEDUP_REMOVED lines=12> */
[----:B------:R-:W-:-:S03]  /*16720*/  FADD.FTZ R44, R47, R44 ;  /* 0x0000002c2f2c7221 */ /* 0x000fc60000010000 */
[C---:B------:R-:W-:Y:S01]  /*16730*/  HMMA.16816.F32 R92, R4.reuse, R14, R92 ;  /* 0x0000000e045c723c */ /* 0x040fe2000000185c */
[----:B------:R-:W3:Y:S07]  /*16740*/  LDSM.16.MT88.4 R12, [R152+0x9000] ;  /* 0x00900000980c783b */ /* 0x000eee0000004200 */
[C---:B-1----:R-:W-:Y:S08]  /*16750*/  HMMA.16816.F32 R88, R4.reuse, R8, R88 ;  /* 0x000000080458723c */ /* 0x042ff00000001858 */
[C---:B------:R-:W-:Y:S01]  /*16760*/  HMMA.16816.F32 R84, R4.reuse, R10, R84 ;  /* 0x0000000a0454723c */ /* 0x040fe20000001854 */
[----:B------:R-:W1:Y:S07]  /*16770*/  LDSM.16.MT88.4 R8, [R158+0x9800] ;  /* 0x009800009e08783b */ /* 0x000e6e0000004200 */
[C---:B--2---:R-:W-:Y:S08]  /*16780*/  HMMA.16816.F32 R80, R4.reuse, R16, R80 ;  /* 0x000000100450723c */ /* 0x044ff00000001850 */
[C---:B------:R-:W-:Y:S01]  /*16790*/  HMMA.16816.F32 R76, R4.reuse, R18, R76 ;  /* 0x00000012044c723c */ /* 0x040fe2000000184c */
[----:B------:R-:W2:Y:S07]  /*167a0*/  LDSM.16.MT88.4 R16, [R154+0x9800] ;  /* 0x009800009a10783b */ /* 0x000eae0000004200 */
[C---:B---3--:R-:W-:Y:S08]  /*167b0*/  HMMA.16816.F32 R72, R4.reuse, R12, R72 ;  /* 0x0000000c0448723c */ /* 0x048ff00000001848 */
[----:B------:R-:W-:Y:S01]  /*167c0*/  HMMA.16816.F32 R68, R4, R14, R68 ;  /* 0x0000000e0444723c */ /* 0x000fe20000001844 */
[----:B------:R-:W-:Y:S01]  /*167d0*/  F2FP.F16.F32.PACK_AB R4, R58, R49 ;  /* 0x000000313a04723e */ /* 0x000fe200000000ff */
[----:B------:R-:W3:Y:S01]  /*167e0*/  LDSM.16.MT88.4 R12, [R153+0x9800] ;  /* 0x00980000990c783b */ /* 0x000ee20000004200 */
        /* <DEDUP_REMOVED lines=10> */
[----:B------:R-:W-:-:S03]  /*16890*/  FADD.FTZ R193, R193, R52 ;  /* 0x00000034c1c17221 */ /* 0x000fc60000010000 */
[----:B------:R-:W-:-:S03]  /*168a0*/  FADD.FTZ R196, R196, R51 ;  /* 0x00000033c4c47221 */ /* 0x000fc60000010000 */
[C---:B------:R-:W-:Y:S01]  /*168b0*/  HMMA.16816.F32 R92, R4.reuse, R10, R92 ;  /* 0x0000000a045c723c */ /* 0x040fe2000000185c */
[----:B------:R-:W1:Y:S07]  /*168c0*/  LDSM.16.MT88.4 R8, [R152+0x9800] ;  /* 0x009800009808783b */ /* 0x000e6e0000004200 */
[C---:B--2---:R-:W-:Y:S08]  /*168d0*/  HMMA.16816.F32 R88, R4.reuse, R16, R88 ;  /* 0x000000100458723c */ /* 0x044ff00000001858 */
[C---:B------:R-:W-:Y:S08]  /*168e0*/  HMMA.16816.F32 R84, R4.reuse, R18, R84 ;  /* 0x000000120454723c */ /* 0x040ff00000001854 */
[C---:B---3--:R-:W-:Y:S08]  /*168f0*/  HMMA.16816.F32 R80, R4.reuse, R12, R80 ;  /* 0x0000000c0450723c */ /* 0x048ff00000001850 */
[C---:B------:R-:W-:Y:S08]  /*16900*/  HMMA.16816.F32 R76, R4.reuse, R14, R76 ;  /* 0x0000000e044c723c */ /* 0x040ff0000000184c */
[C---:B-1----:R-:W-:Y:S08]  /*16910*/  HMMA.16816.F32 R72, R4.reuse, R8, R72 ;  /* 0x000000080448723c */ /* 0x042ff00000001848 */
[----:B------:R-:W-:Y:S01]  /*16920*/  HMMA.16816.F32 R68, R4, R10, R68 ;  /* 0x0000000a0444723c */ /* 0x000fe20000001844 */
[----:B------:R-:W-:-:S04]  /*16930*/  NOP ;  /* 0x0000000000007918 */ /* 0x000fc80000000000 */
[----:B------:R-:W-:-:S15]  /*16940*/  @P0 BRA `(.L_x_14511) ;  /* 0x0000000000040947 */ /* 0x000fde0003800000 */
.L_x_14502:
[----:B------:R-:W-:-:S07]  /*16950*/  IADD3 R59, PT, PT, R61, -0x1, RZ ;  /* 0xffffffff3d3b7810 */ /* 0x000fce0007ffe0ff */
.L_x_14511:
[----:B------:R-:W-:Y:S05]  /*16960*/  BSYNC B2 ;  /* 0x0000000000027941 */ /* 0x000fea0003800000 */
.L_x_14501:
[----:B------:R-:W-:-:S13]  /*16970*/  ISETP.GE.AND P0, PT, R59, R168, PT ;  /* 0x000000a83b00720c */ /* 0x000fda0003f06270 */
[----:B------:R-:W-:Y:S05]  /*16980*/  @!P0 BRA `(.L_x_14512) ;  /* 0x0000005400448947 */ /* 0x000fea0003800000 */
[----:B------:R-:W-:Y:S01]  /*16990*/  ISETP.NE.U32.AND P0, PT, R184, RZ, PT ;  /* 0x000000ffb800720c */ /* 0x000fe20003f05070 */
[----:B------:R-:W-:Y:S01]  /*169a0*/  IMAD.IADD R60, R176, 0x1, R60 ;  /* 0x00000001b03c7824 */ /* 0x000fe200078e023c */
[----:B------:R-:W-:Y:S01]  /*169b0*/  LOP3.LUT R180, R180, 0xfffffffd, RZ, 0xc0, !PT ;  /* 0xfffffffdb4b47812 */ /* 0x000fe200078ec0ff */
[----:B------:R-:W-:Y:S01]  /*169c0*/  IMAD.SHL.U32 R3, R59, 0x80, RZ ;  /* 0x000000803b037824 */ /* 0x000fe200078e00ff */
[----:B------:R-:W-:Y:S01]  /*169d0*/  ISETP.NE.AND.EX P0, PT, R185, RZ, PT, P0 ;  /* 0x000000ffb900720c */ /* 0x000fe20003f05300 */
[----:B------:R-:W-:Y:S01]  /*169e0*/  IMAD.MOV.U32 R102, RZ, RZ, R2 ;  /* 0x000000ffff667224 */ /* 0x000fe200078e0002 */
[----:B------:R-:W-:Y:S01]  /*169f0*/  IADD3 R60, PT, PT, R103, R60, R56 ;  /* 0x0000003c673c7210 */ /* 0x000fe20007ffe038 */
[----:B------:R-:W-:Y:S01]  /*16a00*/  IMAD.MOV.U32 R103, RZ, RZ, R0 ;  /* 0x000000ffff677224 */ /* 0x000fe200078e0000 */
[----:B------:R-:W-:Y:S01]  /*16a10*/  LOP3.LUT R194, R3, 0x40, R132, 0xfe, !PT ;  /* 0x0000004003c27812 */ /* 0x000fe200078efe84 */
[----:B------:R-:W-:Y:S01]  /*16a20*/  VIADD R191, R59, 0x1 ;  /* 0x000000013bbf7836 */ /* 0x000fe20000000000 */
[----:B------:R-:W-:Y:S01]  /*16a30*/  IADD3 R192, PT, PT, -R132, R60, -R177 ;  /* 0x0000003c84c07210 */ /* 0x000fe20007ffe9b1 */
[----:B------:R-:W-:-:S03]  /*16a40*/  VIADD R190, R3, 0x80 ;  /* 0x0000008003be7836 */ /* 0x000fc60000000000 */
[----:B------:R-:W-:-:S03]  /*16a50*/  IADD3 R192, PT, PT, R192, -0x39, -R3 ;  /* 0xffffffc7c0c07810 */ /* 0x000fc60007ffe803 */
[----:B------:R-:W-:-:S07]  /*16a60*/  @P0 LOP3.LUT R180, R180, 0x2, RZ, 0xfc, !PT ;  /* 0x00000002b4b40812 */ /* 0x000fce00078efcff */
.L_x_14519:
        /* <DEDUP_REMOVED lines=79> */
.L_x_14514:
[----:B------:R-:W-:Y:S05]  /*16f60*/  BSYNC.RECONVERGENT B0 ;  /* 0x0000000000007941 */ /* 0x000fea0003800200 */
.L_x_14513:
        /* <DEDUP_REMOVED lines=85> */
[----:B------:R-:W-:Y:S05]  /*174c0*/  LDSM.16.M88.4 R108, [R157+0x3800] ;  /* 0x003800009d6c783b */ /* 0x000fea0000000200 */
        /* <DEDUP_REMOVED lines=89> */
[----:B------:R-:W-:Y:S01]  /*17a60*/  ISETP.NE.U32.AND P1, PT, R184, RZ, PT ;  /* 0x000000ffb800720c */ /* 0x000fe20003f25070 */
[----:B------:R-:W-:Y:S01]  /*17a70*/  BSSY.RECONVERGENT B0, `(.L_x_14517) ;  /* 0x000004e000007945 */ /* 0x000fe20003800200 */
[----:B------:R-:W-:Y:S01]  /*17a80*/  LOP3.LUT R180, R180, 0xfffffffd, RZ, 0xc0, !PT ;  /* 0xfffffffdb4b47812 */ /* 0x000fe200078ec0ff */
[----:B------:R-:W-:Y:S01]  /*17a90*/  IMAD.SHL.U32 R0, R164, 0x20, RZ ;  /* 0x00000020a4007824 */ /* 0x000fe200078e00ff */
        /* <DEDUP_REMOVED lines=75> */
.L_x_14518:
[----:B------:R-:W-:Y:S05]  /*17f50*/  BSYNC.RECONVERGENT B0 ;  /* 0x0000000000007941 */ /* 0x000fea0003800200 */
.L_x_14517:
        /* <DEDUP_REMOVED lines=57> */
.L_x_14516:
[----:B------:R-:W-:Y:S05]  /*182f0*/  BSYNC.RECONVERGENT B1 ;  /* 0x0000000000017941 */ /* 0x000fea0003800200 */
.L_x_14515:
[----:B------:R-:W-:Y:S01]  /*18300*/  IABS R0, R192 ;  /* 0x000000c000007213 */ /* 0x000fe20000000000 */
[----:B------:R-:W-:Y:S01]  /*18310*/  VIADD R2, R194, 0xffffffc0 ;  /* 0xffffffc0c2027836 */ /* 0x000fe20000000000 */
[----:B------:R-:W-:Y:S01]  /*18320*/  LOP3.LUT R180, R180, 0xffefffff, RZ, 0xc0, !PT ;  /* 0xffefffffb4b47812 */ /* 0x000fe200078ec0ff */
[C---:B------:R-:W-:Y:S01]  /*18330*/  VIADD R126, R194.reuse, 0xffffffe1 ;  /* 0xffffffe1c27e7836 */ /* 0x040fe20000000000 */
[----:B------:R-:W-:Y:S01]  /*18340*/  I2FP.F32.S32 R0, R0 ;  /* 0x0000000000007245 */ /* 0x000fe20000201400 */
[----:B------:R-:W-:Y:S01]  /*18350*/  VIADD R118, R194, 0x1 ;  /* 0x00000001c2767836 */ /* 0x000fe20000000000 */
[----:B------:R-:W-:Y:S01]  /*18360*/  ISETP.GE.AND P1, PT, R2, R188, PT ;  /* 0x000000bc0200720c */ /* 0x000fe20003f26270 */
[----:B-1----:R-:W-:Y:S01]  /*18370*/  VIADD R106, R194, 0xffffffc8 ;  /* 0xffffffc8c26a7836 */ /* 0x002fe20000000000 */
[----:B------:R-:W-:Y:S01]  /*18380*/  ISETP.GE.AND P0, PT, R2, R181, PT ;  /* 0x000000b50200720c */ /* 0x000fe20003f06270 */
[----:B------:R-:W-:Y:S01]  /*18390*/  VIADD R124, R192, 0x38 ;  /* 0x00000038c07c7836 */ /* 0x000fe20000000000 */
[----:B------:R-:W-:Y:S01]  /*183a0*/  ISETP.GE.AND P2, PT, R2, R189, PT ;  /* 0x000000bd0200720c */ /* 0x000fe20003f46270 */
[----:B------:R-:W-:Y:S01]  /*183b0*/  VIADD R107, R192, 0x31 ;  /* 0x00000031c06b7836 */ /* 0x000fe20000000000 */
[----:B------:R-:W-:Y:S01]  /*183c0*/  ISETP.GE.AND P3, PT, R2, R187, PT ;  /* 0x000000bb0200720c */ /* 0x000fe20003f66270 */
[C---:B------:R-:W-:Y:S01]  /*183d0*/  FFMA.FTZ R33, -R186.reuse, R0, R33 ;  /* 0x00000000ba217223 */ /* 0x040fe20000010121 */
[----:B------:R-:W-:Y:S01]  /*183e0*/  IABS R124, R124 ;  /* 0x0000007c007c7213 */ /* 0x000fe20000000000 */
[----:B------:R-:W-:Y:S01]  /*183f0*/  FFMA.FTZ R39, -R186, R0, R39 ;  /* 0x00000000ba277223 */ /* 0x000fe20000010127 */
[----:B------:R-:W-:Y:S01]  /*18400*/  IABS R107, R107 ;  /* 0x0000006b006b7213 */ /* 0x000fe20000000000 */
[----:B------:R-:W-:Y:S01]  /*18410*/  VIADD R0, R194, 0xfffffff9 ;  /* 0xfffffff9c2007836 */ /* 0x000fe20000000000 */
[----:B------:R-:W-:Y:S01]  /*18420*/  I2FP.F32.S32 R124, R124 ;  /* 0x0000007c007c7245 */ /* 0x000fe20000201400 */
[----:B------:R-:W-:Y:S01]  /*18430*/  VIADD R104, R192, 0x28 ;  /* 0x00000028c0687836 */ /* 0x000fe20000000000 */
[----:B------:R-:W-:Y:S01]  /*18440*/  @P1 LOP3.LUT R180, R180, 0x100000, RZ, 0xfc, !PT ;  /* 0x00100000b4b41812 */ /* 0x000fe200078efcff */
[----:B------:R-:W-:Y:S01]  /*18450*/  VIADD R105, R192, 0x29 ;  /* 0x00000029c0697836 */ /* 0x000fe20000000000 */
[----:B------:R-:W-:Y:S01]  /*18460*/  ISETP.GE.AND P1, PT, R0, R189, PT ;  /* 0x000000bd0000720c */ /* 0x000fe20003f26270 */
[----:B------:R-:W-:Y:S01]  /*18470*/  VIADD R3, R192, 0x20 ;  /* 0x00000020c0037836 */ /* 0x000fe20000000000 */
[----:B------:R-:W-:Y:S01]  /*18480*/  LOP3.LUT R180, R180, 0xfff7ffff, RZ, 0xc0, !PT ;  /* 0xfff7ffffb4b47812 */ /* 0x000fe200078ec0ff */
[----:B------:R-:W-:Y:S01]  /*18490*/  FFMA.FTZ R5, -R186, R124, R5 ;  /* 0x0000007cba057223 */ /* 0x000fe20000010105 */
[----:B------:R-:W-:Y:S01]  /*184a0*/  IABS R105, R105 ;  /* 0x0000006900697213 */ /* 0x000fe20000000000 */
[----:B------:R-:W-:Y:S01]  /*184b0*/  VIADD R114, R194, 0xffffffc1 ;  /* 0xffffffc1c2727836 */ /* 0x000fe20000000000 */
[----:B------:R-:W-:Y:S01]  /*184c0*/  @P0 LOP3.LUT R180, R180, 0x80000, RZ, 0xfc, !PT ;  /* 0x00080000b4b40812 */ /* 0x000fe200078efcff */
[----:B------:R-:W-:Y:S01]  /*184d0*/  VIADD R110, R194, 0xffffffd0 ;  /* 0xffffffd0c26e7836 */ /* 0x000fe20000000000 */
[----:B------:R-:W-:Y:S01]  /*184e0*/  I2FP.F32.S32 R107, R107 ;  /* 0x0000006b006b7245 */ /* 0x000fe20000201400 */
[----:B------:R-:W-:Y:S01]  /*184f0*/  VIADD R2, R192, 0x19 ;  /* 0x00000019c0027836 */ /* 0x000fe20000000000 */
[----:B------:R-:W-:Y:S01]  /*18500*/  ISETP.GE.AND P0, PT, R118, R187, PT ;  /* 0x000000bb7600720c */ /* 0x000fe20003f06270 */
[----:B------:R-:W-:Y:S01]  /*18510*/  VIADD R120, R194, 0xffffffd9 ;  /* 0xffffffd9c2787836 */ /* 0x000fe20000000000 */
[----:B------:R-:W-:Y:S01]  /*18520*/  FSEL R201, R33, -INF , P1 ;  /* 0xff80000021c97808 */ /* 0x000fe20000800000 */
[C---:B------:R-:W-:Y:S01]  /*18530*/  FFMA.FTZ R14, -R186.reuse, R107, R14 ;  /* 0x0000006bba0e7223 */ /* 0x040fe2000001010e */
[----:B------:R-:W-:Y:S01]  /*18540*/  I2FP.F32.S32 R111, R105 ;  /* 0x00000069006f7245 */ /* 0x000fe20000201400 */
[----:B------:R-:W-:Y:S01]  /*18550*/  FFMA.FTZ R8, -R186, R107, R8 ;  /* 0x0000006bba087223 */ /* 0x000fe20000010108 */
[----:B------:R-:W-:Y:S01]  /*18560*/  ISETP.GE.AND P1, PT, R114, R189, PT ;  /* 0x000000bd7200720c */ /* 0x000fe20003f26270 */
[----:B------:R-:W-:Y:S01]  /*18570*/  VIADD R128, R194, 0xffffffd1 ;  /* 0xffffffd1c2807836 */ /* 0x000fe20000000000 */
[----:B------:R-:W-:Y:S01]  /*18580*/  FSEL R141, R39, -INF , P0 ;  /* 0xff800000278d7808 */ /* 0x000fe20000000000 */
[CC--:B------:R-:W-:Y:S01]  /*18590*/  FFMA.FTZ R12, -R186.reuse, R111.reuse, R12 ;  /* 0x0000006fba0c7223 */ /* 0x0c0fe2000001010c */
[----:B------:R-:W-:Y:S01]  /*185a0*/  IABS R2, R2 ;  /* 0x0000000200027213 */ /* 0x000fe20000000000 */
[----:B------:R-:W-:Y:S01]  /*185b0*/  FFMA.FTZ R18, -R186, R111, R18 ;  /* 0x0000006fba127223 */ /* 0x000fe20000010112 */
[----:B------:R-:W-:Y:S01]  /*185c0*/  ISETP.GE.AND P0, PT, R106, R189, PT ;  /* 0x000000bd6a00720c */ /* 0x000fe20003f06270 */
[C---:B------:R-:W-:Y:S01]  /*185d0*/  VIADD R116, R194.reuse, 0xffffffe0 ;  /* 0xffffffe0c2747836 */ /* 0x040fe20000000000 */
[----:B------:R-:W-:Y:S01]  /*185e0*/  IABS R33, R104 ;  /* 0x0000006800217213 */ /* 0x000fe20000000000 */
[----:B------:R-:W-:Y:S01]  /*185f0*/  VIADD R122, R194, 0xffffffd8 ;  /* 0xffffffd8c27a7836 */ /* 0x000fe20000000000 */
[----:B------:R-:W-:Y:S01]  /*18600*/  IABS R3, R3 ;  /* 0x0000000300037213 */ /* 0x000fe20000000000 */
[----:B------:R-:W-:Y:S01]  /*18610*/  VIADD R113, R192, 0x39 ;  /* 0x00000039c0717836 */ /* 0x000fe20000000000 */
[----:B------:R-:W-:Y:S01]  /*18620*/  FSEL R104, R5, -INF , P1 ;  /* 0xff80000005687808 */ /* 0x000fe20000800000 */
[----:B------:R-:W-:Y:S01]  /*18630*/  IMAD.MOV.U32 R5, RZ, RZ, R2 ;  /* 0x000000ffff057224 */ /* 0x000fe200078e0002 */
[----:B------:R-:W-:Y:S01]  /*18640*/  ISETP.GE.AND P1, PT, R110, R189, PT ;  /* 0x000000bd6e00720c */ /* 0x000fe20003f26270 */
[----:B------:R-:W-:Y:S01]  /*18650*/  VIADD R109, R192, 0x21 ;  /* 0x00000021c06d7836 */ /* 0x000fe20000000000 */
[----:B------:R-:W-:Y:S01]  /*18660*/  FSEL R39, R8, -INF , P0 ;  /* 0xff80000008277808 */ /* 0x000fe20000000000 */
        /* <DEDUP_REMOVED lines=8> */
[CC--:B------:R-:W-:Y:S01]  /*186f0*/  FFMA.FTZ R17, -R186.reuse, R2.reuse, R17 ;  /* 0x00000002ba117223 */ /* 0x0c0fe20000010111 */
[----:B------:R-:W-:Y:S01]  /*18700*/  IABS R113, R113 ;  /* 0x0000007100717213 */ /* 0x000fe20000000000 */
[C---:B------:R-:W-:Y:S01]  /*18710*/  FFMA.FTZ R23, -R186.reuse, R2, R23 ;  /* 0x00000002ba177223 */ /* 0x040fe20000010117 */
[----:B------:R-:W-:Y:S01]  /*18720*/  IABS R12, R12 ;  /* 0x0000000c000c7213 */ /* 0x000fe20000000000 */
[----:B------:R-:W-:Y:S01]  /*18730*/  FFMA.FTZ R13, -R186, R8, R13 ;  /* 0x00000008ba0d7223 */ /* 0x000fe2000001010d */
[----:B------:R-:W-:Y:S01]  /*18740*/  FSEL R3, R17, -INF , P1 ;  /* 0xff80000011037808 */ /* 0x000fe20000800000 */
[C---:B------:R-:W-:Y:S01]  /*18750*/  VIADD R108, R192.reuse, 0x30 ;  /* 0x00000030c06c7836 */ /* 0x040fe20000000000 */
[----:B------:R-:W-:Y:S01]  /*18760*/  I2FP.F32.S32 R17, R12 ;  /* 0x0000000c00117245 */ /* 0x000fe20000201400 */
[----:B------:R-:W-:Y:S01]  /*18770*/  VIADD R12, R192, 0x40 ;  /* 0x00000040c00c7836 */ /* 0x000fe20000000000 */
[----:B------:R-:W-:Y:S01]  /*18780*/  I2FP.F32.S32 R113, R113 ;  /* 0x0000007100717245 */ /* 0x000fe20000201400 */
[----:B------:R-:W-:Y:S01]  /*18790*/  FFMA.FTZ R19, -R186, R8, R19 ;  /* 0x00000008ba137223 */ /* 0x000fe20000010113 */
[----:B------:R-:W-:Y:S01]  /*187a0*/  IABS R108, R108 ;  /* 0x0000006c006c7213 */ /* 0x000fe20000000000 */
[----:B------:R-:W-:Y:S01]  /*187b0*/  VIADD R8, R194, 0xfffffff0 ;  /* 0xfffffff0c2087836 */ /* 0x000fe20000000000 */
[----:B------:R-:W-:Y:S01]  /*187c0*/  I2FP.F32.S32 R5, R5 ;  /* 0x0000000500057245 */ /* 0x000fe20000201400 */
[CC--:B------:R-:W-:Y:S01]  /*187d0*/  FFMA.FTZ R4, -R186.reuse, R113.reuse, R4 ;  /* 0x00000071ba047223 */ /* 0x0c0fe20000010104 */
[----:B------:R-:W-:Y:S01]  /*187e0*/  IABS R12, R12 ;  /* 0x0000000c000c7213 */ /* 0x000fe20000000000 */
[----:B------:R-:W-:Y:S01]  /*187f0*/  FFMA.FTZ R10, -R186, R113, R10 ;  /* 0x00000071ba0a7223 */ /* 0x000fe2000001010a */
[----:B------:R-:W-:Y:S01]  /*18800*/  ISETP.GE.AND P0, PT, R128, R189, PT ;  /* 0x000000bd8000720c */ /* 0x000fe20003f06270 */
[C---:B------:R-:W-:Y:S01]  /*18810*/  FFMA.FTZ R20, -R186.reuse, R5, R20 ;  /* 0x00000005ba147223 */ /* 0x040fe20000010114 */
[----:B------:R-:W-:Y:S01]  /*18820*/  I2FP.F32.S32 R108, R108 ;  /* 0x0000006c006c7245 */ /* 0x000fe20000201400 */
[----:B------:R-:W-:Y:S01]  /*18830*/  FFMA.FTZ R6, -R186, R17, R6 ;  /* 0x00000011ba067223 */ /* 0x000fe20000010106 */
[----:B------:R-:W-:Y:S01]  /*18840*/  IABS R109, R109 ;  /* 0x0000006d006d7213 */ /* 0x000fe20000000000 */
[----:B------:R-:W-:Y:S01]  /*18850*/  VIADD R2, R194, 0xfffffff1 ;  /* 0xfffffff1c2027836 */ /* 0x000fe20000000000 */
[----:B------:R-:W-:Y:S01]  /*18860*/  ISETP.GE.AND P1, PT, R114, R188, PT ;  /* 0x000000bc7200720c */ /* 0x000fe20003f26270 */
[C---:B------:R-:W-:Y:S01]  /*18870*/  FFMA.FTZ R15, -R186.reuse, R108, R15 ;  /* 0x0000006cba0f7223 */ /* 0x040fe2000001010f */
[----:B------:R-:W-:Y:S01]  /*18880*/  I2FP.F32.S32 R12, R12 ;  /* 0x0000000c000c7245 */ /* 0x000fe20000201400 */
[C---:B------:R-:W-:Y:S01]  /*18890*/  FFMA.FTZ R9, -R186.reuse, R108, R9 ;  /* 0x0000006cba097223 */ /* 0x040fe20000010109 */
[----:B------:R-:W-:Y:S01]  /*188a0*/  FSEL R105, R13, -INF , P0 ;  /* 0xff8000000d697808 */ /* 0x000fe20000000000 */
[----:B------:R-:W-:Y:S01]  /*188b0*/  FFMA.FTZ R26, -R186, R5, R26 ;  /* 0x00000005ba1a7223 */ /* 0x000fe2000001011a */
[----:B------:R-:W-:Y:S01]  /*188c0*/  ISETP.GE.AND P0, PT, R116, R189, PT ;  /* 0x000000bd7400720c */ /* 0x000fe20003f06270 */
[----:B------:R-:W-:Y:S01]  /*188d0*/  FFMA.FTZ R7, -R186, R12, R7 ;  /* 0x0000000cba077223 */ /* 0x000fe20000010107 */
[----:B------:R-:W-:Y:S01]  /*188e0*/  FSEL R4, R4, -INF , P2 ;  /* 0xff80000004047808 */ /* 0x000fe20001000000 */
[C---:B------:R-:W-:Y:S01]  /*188f0*/  VIADD R12, R192.reuse, 0x18 ;  /* 0x00000018c00c7836 */ /* 0x040fe20000000000 */
[----:B------:R-:W-:Y:S01]  /*18900*/  I2FP.F32.S32 R109, R109 ;  /* 0x0000006d006d7245 */ /* 0x000fe20000201400 */
[----:B------:R-:W-:Y:S01]  /*18910*/  VIADD R17, R192, 0x11 ;  /* 0x00000011c0117836 */ /* 0x000fe20000000000 */
[----:B------:R-:W-:Y:S01]  /*18920*/  ISETP.GE.AND P2, PT, R112, R189, PT ;  /* 0x000000bd7000720c */ /* 0x000fe20003f46270 */
[----:B------:R-:W-:Y:S01]  /*18930*/  VIADD R5, R192, 0x1 ;  /* 0x00000001c0057836 */ /* 0x000fe20000000000 */
[----:B------:R-:W-:Y:S01]  /*18940*/  FSEL R20, R20, -INF , P0 ;  /* 0xff80000014147808 */ /* 0x000fe20000000000 */
[----:B------:R-:W-:Y:S01]  /*18950*/  FFMA.FTZ R16, -R186, R109, R16 ;  /* 0x0000006dba107223 */ /* 0x000fe20000010110 */
[----:B------:R-:W-:Y:S01]  /*18960*/  ISETP.GE.AND P0, PT, R114, R181, PT ;  /* 0x000000b57200720c */ /* 0x000fe20003f06270 */
[----:B------:R-:W-:Y:S01]  /*18970*/  FFMA.FTZ R22, -R186, R109, R22 ;  /* 0x0000006dba167223 */ /* 0x000fe20000010116 */
[----:B------:R-:W-:Y:S01]  /*18980*/  FSEL R9, R9, -INF , P2 ;  /* 0xff80000009097808 */ /* 0x000fe20001000000 */
[----:B------:R-:W-:Y:S01]  /*18990*/  VIADD R190, R190, 0xffffff80 ;  /* 0xffffff80bebe7836 */ /* 0x000fe20000000000 */
[----:B------:R-:W-:Y:S02]  /*189a0*/  LOP3.LUT R180, R180, 0xfffbffff, RZ, 0xc0, !PT ;  /* 0xfffbffffb4b47812 */ /* 0x000fe400078ec0ff */
[----:B------:R-:W-:Y:S02]  /*189b0*/  ISETP.GE.AND P2, PT, R122, R189, PT ;  /* 0x000000bd7a00720c */ /* 0x000fe40003f46270 */
[----:B------:R-:W-:Y:S02]  /*189c0*/  IABS R12, R12 ;  /* 0x0000000c000c7213 */ /* 0x000fe40000000000 */
[----:B------:R-:W-:Y:S02]  /*189d0*/  @P1 LOP3.LUT R180, R180, 0x40000, RZ, 0xfc, !PT ;  /* 0x00040000b4b41812 */ /* 0x000fe400078efcff */
[----:B------:R-:W-:Y:S01]  /*189e0*/  FSEL R13, R16, -INF , P2 ;  /* 0xff800000100d7808 */ /* 0x000fe20001000000 */
[----:B------:R-:W-:Y:S01]  /*189f0*/  VIADD R16, R194, 0xffffffe9 ;  /* 0xffffffe9c2107836 */ /* 0x000fe20000000000 */
[----:B------:R-:W-:Y:S02]  /*18a00*/  ISETP.GE.AND P2, PT, R114, R187, PT ;  /* 0x000000bb7200720c */ /* 0x000fe40003f46270 */
[----:B------:R-:W-:Y:S01]  /*18a10*/  I2FP.F32.S32 R114, R12 ;  /* 0x0000000c00727245 */ /* 0x000fe20000201400 */
[----:B------:R-:W-:Y:S01]  /*18a20*/  VIADD R12, R192, 0x10 ;  /* 0x00000010c00c7836 */ /* 0x000fe20000000000 */
[----:B------:R-:W-:Y:S02]  /*18a30*/  LOP3.LUT R180, R180, 0xfffdffff, RZ, 0xc0, !PT ;  /* 0xfffdffffb4b47812 */ /* 0x000fe400078ec0ff */
[----:B------:R-:W-:Y:S01]  /*18a40*/  IABS R17, R17 ;  /* 0x0000001100117213 */ /* 0x000fe20000000000 */
[-C--:B------:R-:W-:Y:S01]  /*18a50*/  FFMA.FTZ R21, -R186, R114.reuse, R21 ;  /* 0x00000072ba157223 */ /* 0x080fe20000010115 */
[----:B------:R-:W-:Y:S01]  /*18a60*/  @P0 LOP3.LUT R180, R180, 0x20000, RZ, 0xfc, !PT ;  /* 0x00020000b4b40812 */ /* 0x000fe200078efcff */
[----:B------:R-:W-:Y:S01]  /*18a70*/  FFMA.FTZ R27, -R186, R114, R27 ;  /* 0x00000072ba1b7223 */ /* 0x000fe2000001011b */
[----:B------:R-:W-:Y:S01]  /*18a80*/  I2FP.F32.S32 R17, R17 ;  /* 0x0000001100117245 */ /* 0x000fe20000201400 */
[----:B------:R-:W-:Y:S01]  /*18a90*/  VIADD R114, R194, 0x18 ;  /* 0x00000018c2727836 */ /* 0x000fe20000000000 */
[----:B------:R-:W-:Y:S02]  /*18aa0*/  ISETP.GE.AND P0, PT, R126, R189, PT ;  /* 0x000000bd7e00720c */ /* 0x000fe40003f06270 */
[----:B------:R-:W-:Y:S01]  /*18ab0*/  FSEL R107, R7, -INF , P2 ;  /* 0xff800000076b7808 */ /* 0x000fe20001000000 */
[-C--:B------:R-:W-:Y:S01]  /*18ac0*/  FFMA.FTZ R30, -R186, R17.reuse, R30 ;  /* 0x00000011ba1e7223 */ /* 0x080fe2000001011e */
[----:B------:R-:W-:Y:S01]  /*18ad0*/  ISETP.GE.AND P2, PT, R106, R188, PT ;  /* 0x000000bc6a00720c */ /* 0x000fe20003f46270 */
[----:B------:R-:W-:Y:S01]  /*18ae0*/  FFMA.FTZ R24, -R186, R17, R24 ;  /* 0x00000011ba187223 */ /* 0x000fe20000010118 */
[----:B------:R-:W-:Y:S02]  /*18af0*/  FSEL R221, R21, -INF , P0 ;  /* 0xff80000015dd7808 */ /* 0x000fe40000000000 */
[----:B------:R-:W-:Y:S02]  /*18b00*/  ISETP.GE.AND P0, PT, R124, R189, PT ;  /* 0x000000bd7c00720c */ /* 0x000fe40003f06270 */
[----:B------:R-:W-:Y:S02]  /*18b10*/  LOP3.LUT R180, R180, 0xfffeffff, RZ, 0xc0, !PT ;  /* 0xfffeffffb4b47812 */ /* 0x000fe400078ec0ff */
[----:B------:R-:W-:Y:S02]  /*18b20*/  FSEL R219, R24, -INF , P0 ;  /* 0xff80000018db7808 */ /* 0x000fe40000000000 */
[----:B------:R-:W-:Y:S02]  /*18b30*/  ISETP.GE.AND P0, PT, R106, R181, PT ;  /* 0x000000b56a00720c */ /* 0x000fe40003f06270 */
[----:B------:R-:W-:Y:S02]  /*18b40*/  IABS R12, R12 ;  /* 0x0000000c000c7213 */ /* 0x000fe40000000000 */
[----:B------:R-:W-:Y:S02]  /*18b50*/  @P2 LOP3.LUT R180, R180, 0x10000, RZ, 0xfc, !PT ;  /* 0x00010000b4b42812 */ /* 0x000fe400078efcff */
[----:B------:R-:W-:Y:S02]  /*18b60*/  I2FP.F32.S32 R12, R12 ;  /* 0x0000000c000c7245 */ /* 0x000fe40000201400 */
[----:B------:R-:W-:Y:S02]  /*18b70*/  LOP3.LUT R180, R180, 0xffff7fff, RZ, 0xc0, !PT ;  /* 0xffff7fffb4b47812 */ /* 0x000fe400078ec0ff */
[----:B------:R-:W-:Y:S01]  /*18b80*/  FSEL R108, R6, -INF , P3 ;  /* 0xff800000066c7808 */ /* 0x000fe20001800000 */
[-C--:B------:R-:W-:Y:S01]  /*18b90*/  FFMA.FTZ R31, -R186, R12.reuse, R31 ;  /* 0x0000000cba1f7223 */ /* 0x080fe2000001011f */
[----:B------:R-:W-:Y:S01]  /*18ba0*/  ISETP.GE.AND P1, PT, R106, R187, PT ;  /* 0x000000bb6a00720c */ /* 0x000fe20003f26270 */
[----:B------:R-:W-:Y:S01]  /*18bb0*/  FFMA.FTZ R25, -R186, R12, R25 ;  /* 0x0000000cba197223 */ /* 0x000fe20000010119 */
[----:B------:R-:W-:Y:S01]  /*18bc0*/  @P0 LOP3.LUT R180, R180, 0x8000, RZ, 0xfc, !PT ;  /* 0x00008000b4b40812 */ /* 0x000fe200078efcff */
[----:B------:R-:W-:Y:S01]  /*18bd0*/  VIADD R12, R192, 0xfffffff9 ;  /* 0xfffffff9c00c7836 */ /* 0x000fe20000000000 */
[----:B------:R-:W-:Y:S01]  /*18be0*/  ISETP.GE.AND P0, PT, R16, R189, PT ;  /* 0x000000bd1000720c */ /* 0x000fe20003f06270 */
[----:B------:R-:W-:Y:S01]  /*18bf0*/  VIADD R6, R192, 0x9 ;  /* 0x00000009c0067836 */ /* 0x000fe20000000000 */
[----:B------:R-:W-:Y:S02]  /*18c00*/  FSEL R24, R10, -INF , P1 ;  /* 0xff8000000a187808 */ /* 0x000fe40000800000 */
[----:B------:R-:W-:Y:S02]  /*18c10*/  FSEL R25, R25, -INF , P0 ;  /* 0xff80000019197808 */ /* 0x000fe40000000000 */
[----:B------:R-:W-:Y:S02]  /*18c20*/  ISETP.GE.AND P0, PT, R112, R187, PT ;  /* 0x000000bb7000720c */ /* 0x000fe40003f06270 */
[----:B------:R-:W-:Y:S02]  /*18c30*/  IABS R6, R6 ;  /* 0x0000000600067213 */ /* 0x000fe40000000000 */
[----:B------:R-:W-:Y:S02]  /*18c40*/  FSEL R7, R11, -INF , P0 ;  /* 0xff8000000b077808 */ /* 0x000fe40000000000 */
[----:B------:R-:W-:Y:S01]  /*18c50*/  I2FP.F32.S32 R11, R6 ;  /* 0x00000006000b7245 */ /* 0x000fe20000201400 */
[----:B------:R-:W-:Y:S01]  /*18c60*/  VIADD R6, R192, 0x8 ;  /* 0x00000008c0067836 */ /* 0x000fe20000000000 */
[----:B------:R-:W-:Y:S02]  /*18c70*/  ISETP.GE.AND P0, PT, R8, R189, PT ;  /* 0x000000bd0800720c */ /* 0x000fe40003f06270 */
[----:B------:R-:W-:Y:S01]  /*18c80*/  IABS R5, R5 ;  /* 0x0000000500057213 */ /* 0x000fe20000000000 */
[CC--:B------:R-:W-:Y:S01]  /*18c90*/  FFMA.FTZ R28, -R186.reuse, R11.reuse, R28 ;  /* 0x0000000bba1c7223 */ /* 0x0c0fe2000001011c */
[----:B------:R-:W-:Y:S01]  /*18ca0*/  IABS R6, R6 ;  /* 0x0000000600067213 */ /* 0x000fe20000000000 */
[----:B------:R-:W-:Y:S01]  /*18cb0*/  FFMA.FTZ R34, -R186, R11, R34 ;  /* 0x0000000bba227223 */ /* 0x000fe20000010122 */
[----:B------:R-:W-:Y:S01]  /*18cc0*/  IABS R12, R12 ;  /* 0x0000000c000c7213 */ /* 0x000fe20000000000 */
[----:B------:R-:W-:Y:S01]  /*18cd0*/  VIADD R11, R192, 0xfffffff1 ;  /* 0xfffffff1c00b7836 */ /* 0x000fe20000000000 */
[----:B------:R-:W-:Y:S01]  /*18ce0*/  I2FP.F32.S32 R10, R6 ;  /* 0x00000006000a7245 */ /* 0x000fe20000201400 */
[----:B------:R-:W-:Y:S01]  /*18cf0*/  VIADD R6, R194, 0xfffffff8 ;  /* 0xfffffff8c2067836 */ /* 0x000fe20000000000 */
[----:B------:R-:W-:Y:S02]  /*18d00*/  FSEL R207, R28, -INF , P0 ;  /* 0xff8000001ccf7808 */ /* 0x000fe40000000000 */
[----:B------:R-:W-:Y:S01]  /*18d10*/  ISETP.GE.AND P0, PT, R2, R189, PT ;  /* 0x000000bd0200720c */ /* 0x000fe20003f06270 */
[----:B------:R-:W-:Y:S01]  /*18d20*/  FFMA.FTZ R29, -R186, R10, R29 ;  /* 0x0000000aba1d7223 */ /* 0x000fe2000001011d */
[----:B------:R-:W-:Y:S01]  /*18d30*/  I2FP.F32.S32 R17, R12 ;  /* 0x0000000c00117245 */ /* 0x000fe20000201400 */
[----:B------:R-:W-:Y:S01]  /*18d40*/  VIADD R12, R194, 0x8 ;  /* 0x00000008c20c7836 */ /* 0x000fe20000000000 */
[----:B------:R-:W-:Y:S01]  /*18d50*/  IABS R11, R11 ;  /* 0x0000000b000b7213 */ /* 0x000fe20000000000 */
[C---:B------:R-:W-:Y:S01]  /*18d60*/  FFMA.FTZ R35, -R186.reuse, R10, R35 ;  /* 0x0000000aba237223 */ /* 0x040fe20000010123 */
[----:B------:R-:W-:Y:S01]  /*18d70*/  FSEL R205, R29, -INF , P0 ;  /* 0xff8000001dcd7808 */ /* 0x000fe20000000000 */
[----:B------:R-:W-:Y:S01]  /*18d80*/  FFMA.FTZ R36, -R186, R17, R36 ;  /* 0x00000011ba247223 */ /* 0x000fe20000010124 */
[----:B------:R-:W-:Y:S01]  /*18d90*/  ISETP.GE.AND P0, PT, R110, R187, PT ;  /* 0x000000bb6e00720c */ /* 0x000fe20003f06270 */
[----:B------:R-:W-:Y:S01]  /*18da0*/  VIADD R10, R192, 0xfffffff0 ;  /* 0xfffffff0c00a7836 */ /* 0x000fe20000000000 */
[----:B------:R-:W-:Y:S01]  /*18db0*/  I2FP.F32.S32 R11, R11 ;  /* 0x0000000b000b7245 */ /* 0x000fe20000201400 */
[----:B------:R-:W-:Y:S01]  /*18dc0*/  FFMA.FTZ R42, -R186, R17, R42 ;  /* 0x00000011ba2a7223 */ /* 0x000fe2000001012a */
[----:B------:R-:W-:Y:S01]  /*18dd0*/  FSEL R106, R14, -INF , P0 ;  /* 0xff8000000e6a7808 */ /* 0x000fe20000000000 */
[----:B------:R-:W-:Y:S01]  /*18de0*/  VIADD R14, R194, 0x10 ;  /* 0x00000010c20e7836 */ /* 0x000fe20000000000 */
[----:B------:R-:W-:Y:S01]  /*18df0*/  ISETP.GE.AND P0, PT, R128, R187, PT ;  /* 0x000000bb8000720c */ /* 0x000fe20003f06270 */
[CC--:B------:R-:W-:Y:S01]  /*18e00*/  FFMA.FTZ R46, -R186.reuse, R11.reuse, R46 ;  /* 0x0000000bba2e7223 */ /* 0x0c0fe2000001012e */
[----:B------:R-:W-:Y:S01]  /*18e10*/  IABS R10, R10 ;  /* 0x0000000a000a7213 */ /* 0x000fe20000000000 */
[----:B------:R-:W-:Y:S01]  /*18e20*/  FFMA.FTZ R40, -R186, R11, R40 ;  /* 0x0000000bba287223 */ /* 0x000fe20000010128 */
[----:B------:R-:W-:Y:S01]  /*18e30*/  FSEL R28, R15, -INF , P0 ;  /* 0xff8000000f1c7808 */ /* 0x000fe20000000000 */
[C---:B------:R-:W-:Y:S01]  /*18e40*/  VIADD R11, R192.reuse, 0xffffffc0 ;  /* 0xffffffc0c00b7836 */ /* 0x040fe20000000000 */
[----:B------:R-:W-:Y:S01]  /*18e50*/  I2FP.F32.S32 R15, R5 ;  /* 0x00000005000f7245 */ /* 0x000fe20000201400 */
[----:B------:R-:W-:Y:S01]  /*18e60*/  VIADD R5, R192, 0xfffffff8 ;  /* 0xfffffff8c0057836 */ /* 0x000fe20000000000 */
[----:B------:R-:W-:Y:S02]  /*18e70*/  ISETP.GE.AND P0, PT, R6, R189, PT ;  /* 0x000000bd0600720c */ /* 0x000fe40003f06270 */
[----:B------:R-:W-:Y:S01]  /*18e80*/  IABS R11, R11 ;  /* 0x0000000b000b7213 */ /* 0x000fe20000000000 */
[C---:B------:R-:W-:Y:S01]  /*18e90*/  FFMA.FTZ R32, -R186.reuse, R15, R32 ;  /* 0x0000000fba207223 */ /* 0x040fe20000010120 */
[----:B------:R-:W-:Y:S01]  /*18ea0*/  IABS R5, R5 ;  /* 0x0000000500057213 */ /* 0x000fe20000000000 */
[----:B------:R-:W-:Y:S01]  /*18eb0*/  FFMA.FTZ R38, -R186, R15, R38 ;  /* 0x0000000fba267223 */ /* 0x000fe20000010126 */
        /* <DEDUP_REMOVED lines=8> */
[C---:B------:R-:W-:Y:S01]  /*18f40*/  FFMA.FTZ R37, -R186.reuse, R5, R37 ;  /* 0x00000005ba257223 */ /* 0x040fe20000010125 */
[----:B------:R-:W-:Y:S01]  /*18f50*/  IABS R11, R11 ;  /* 0x0000000b000b7213 */ /* 0x000fe20000000000 */
[----:B------:R-:W-:Y:S01]  /*18f60*/  FFMA.FTZ R43, -R186, R5, R43 ;  /* 0x00000005ba2b7223 */ /* 0x000fe2000001012b */
[----:B------:R-:W-:Y:S01]  /*18f70*/  FSEL R18, R19, -INF , P0 ;  /* 0xff80000013127808 */ /* 0x000fe20000000000 */
[----:B------:R-:W-:Y:S01]  /*18f80*/  VIADD R5, R192, 0xffffffe9 ;  /* 0xffffffe9c0057836 */ /* 0x000fe20000000000 */
[----:B------:R-:W-:Y:S02]  /*18f90*/  ISETP.GE.AND P0, PT, R118, R189, PT ;  /* 0x000000bd7600720c */ /* 0x000fe40003f06270 */
[----:B------:R-:W-:Y:S02]  /*18fa0*/  ISETP.GE.AND P1, PT, R112, R181, PT ;  /* 0x000000b57000720c */ /* 0x000fe40003f26270 */
[----:B------:R-:W-:Y:S02]  /*18fb0*/  FSEL R37, R37, -INF , P0 ;  /* 0xff80000025257808 */ /* 0x000fe40000000000 */
[----:B------:R-:W-:Y:S02]  /*18fc0*/  ISETP.GE.AND P0, PT, R194, R189, PT ;  /* 0x000000bdc200720c */ /* 0x000fe40003f06270 */
[----:B------:R-:W-:Y:S02]  /*18fd0*/  IABS R5, R5 ;  /* 0x0000000500057213 */ /* 0x000fe40000000000 */
[----:B------:R-:W-:Y:S02]  /*18fe0*/  FSEL R151, R36, -INF , P0 ;  /* 0xff80000024977808 */ /* 0x000fe40000000000 */
[-C--:B------:R-:W-:Y:S02]  /*18ff0*/  ISETP.GE.AND P0, PT, R116, R187.reuse, PT ;  /* 0x000000bb7400720c */ /* 0x080fe40003f06270 */
[----:B------:R-:W-:Y:S01]  /*19000*/  I2FP.F32.S32 R36, R10 ;  /* 0x0000000a00247245 */ /* 0x000fe20000201400 */
[----:B------:R-:W-:Y:S01]  /*19010*/  VIADD R10, R194, 0x9 ;  /* 0x00000009c20a7836 */ /* 0x000fe20000000000 */
[----:B------:R-:W-:Y:S02]  /*19020*/  FSEL R22, R22, -INF , P0 ;  /* 0xff80000016167808 */ /* 0x000fe40000000000 */
[----:B------:R-:W-:Y:S01]  /*19030*/  ISETP.GE.AND P0, PT, R126, R187, PT ;  /* 0x000000bb7e00720c */ /* 0x000fe20003f06270 */
[CC--:B------:R-:W-:Y:S01]  /*19040*/  FFMA.FTZ R47, -R186.reuse, R36.reuse, R47 ;  /* 0x00000024ba2f7223 */ /* 0x0c0fe2000001012f */
[----:B------:R-:W-:Y:S01]  /*19050*/  I2FP.F32.S32 R5, R5 ;  /* 0x0000000500057245 */ /* 0x000fe20000201400 */
[----:B------:R-:W-:Y:S01]  /*19060*/  FFMA.FTZ R41, -R186, R36, R41 ;  /* 0x00000024ba297223 */ /* 0x000fe20000010129 */
[----:B------:R-:W-:Y:S02]  /*19070*/  FSEL R213, R23, -INF , P0 ;  /* 0xff80000017d57808 */ /* 0x000fe40000000000 */
[----:B------:R-:W-:Y:S01]  /*19080*/  ISETP.GE.AND P0, PT, R12, R189, PT ;  /* 0x000000bd0c00720c */ /* 0x000fe20003f06270 */
[C---:B------:R-:W-:Y:S01]  /*19090*/  FFMA.FTZ R44, -R186.reuse, R5, R44 ;  /* 0x00000005ba2c7223 */ /* 0x040fe2000001012c */
[----:B------:R-:W-:Y:S01]  /*190a0*/  I2FP.F32.S32 R36, R11 ;  /* 0x0000000b00247245 */ /* 0x000fe20000201400 */
[----:B------:R-:W-:Y:S01]  /*190b0*/  FFMA.FTZ R50, -R186, R5, R50 ;  /* 0x00000005ba327223 */ /* 0x000fe20000010132 */
[----:B------:R-:W-:Y:S01]  /*190c0*/  FSEL R40, R40, -INF , P0 ;  /* 0xff80000028287808 */ /* 0x000fe20000000000 */
[----:B------:R-:W-:Y:S01]  /*190d0*/  VIADD R5, R192, 0xffffffc8 ;  /* 0xffffffc8c0057836 */ /* 0x000fe20000000000 */
[----:B------:R-:W-:Y:S01]  /*190e0*/  ISETP.GE.AND P0, PT, R10, R189, PT ;  /* 0x000000bd0a00720c */ /* 0x000fe20003f06270 */
[-C--:B------:R-:W-:Y:S01]  /*190f0*/  FFMA.FTZ R45, -R186, R36.reuse, R45 ;  /* 0x00000024ba2d7223 */ /* 0x080fe2000001012d */
[----:B------:R-:W-:Y:S01]  /*19100*/  LOP3.LUT R180, R180, 0xffffbfff, RZ, 0xc0, !PT ;  /* 0xffffbfffb4b47812 */ /* 0x000fe200078ec0ff */
[----:B------:R-:W-:Y:S01]  /*19110*/  FFMA.FTZ R51, -R186, R36, R51 ;  /* 0x00000024ba337223 */ /* 0x000fe20000010133 */
[----:B------:R-:W-:Y:S02]  /*19120*/  FSEL R41, R41, -INF , P0 ;  /* 0xff80000029297808 */ /* 0x000fe40000000000 */
[----:B------:R-:W-:Y:S02]  /*19130*/  ISETP.GE.AND P0, PT, R124, R187, PT ;  /* 0x000000bb7c00720c */ /* 0x000fe40003f06270 */
[----:B------:R-:W-:Y:S02]  /*19140*/  IABS R5, R5 ;  /* 0x0000000500057213 */ /* 0x000fe40000000000 */
[----:B------:R-:W-:Y:S01]  /*19150*/  FSEL R211, R26, -INF , P0 ;  /* 0xff8000001ad37808 */ /* 0x000fe20000000000 */
[----:B------:R-:W-:Y:S01]  /*19160*/  VIADD R26, R194, 0x11 ;  /* 0x00000011c21a7836 */ /* 0x000fe20000000000 */
[----:B------:R-:W-:Y:S02]  /*19170*/  ISETP.GE.AND P0, PT, R16, R187, PT ;  /* 0x000000bb1000720c */ /* 0x000fe40003f06270 */
[----:B------:R-:W-:Y:S02]  /*19180*/  I2FP.F32.S32 R5, R5 ;  /* 0x0000000500057245 */ /* 0x000fe40000201400 */
[----:B------:R-:W-:Y:S02]  /*19190*/  FSEL R209, R27, -INF , P0 ;  /* 0xff8000001bd17808 */ /* 0x000fe40000000000 */
[----:B------:R-:W-:Y:S01]  /*191a0*/  ISETP.GE.AND P0, PT, R14, R189, PT ;  /* 0x000000bd0e00720c */ /* 0x000fe20003f06270 */
[----:B------:R-:W-:Y:S01]  /*191b0*/  FFMA.FTZ R61, -R186, R5, R61 ;  /* 0x00000005ba3d7223 */ /* 0x000fe2000001013d */
[----:B------:R-:W-:Y:S01]  /*191c0*/  ISETP.GE.AND P2, PT, R126, R181, PT ;  /* 0x000000b57e00720c */ /* 0x000fe20003f46270 */
[----:B------:R-:W-:Y:S01]  /*191d0*/  FFMA.FTZ R67, -R186, R5, R67 ;  /* 0x00000005ba437223 */ /* 0x000fe20000010143 */
[----:B------:R-:W-:Y:S01]  /*191e0*/  FSEL R135, R44, -INF , P0 ;  /* 0xff8000002c877808 */ /* 0x000fe20000000000 */
[----:B------:R-:W-:Y:S01]  /*191f0*/  VIADD R44, R194, 0x29 ;  /* 0x00000029c22c7836 */ /* 0x000fe20000000000 */
[----:B------:R-:W-:Y:S01]  /*19200*/  ISETP.GE.AND P0, PT, R26, R189, PT ;  /* 0x000000bd1a00720c */ /* 0x000fe20003f06270 */
[----:B------:R-:W-:Y:S01]  /*19210*/  VIADD R5, R192, 0xffffffe1 ;  /* 0xffffffe1c0057836 */ /* 0x000fe20000000000 */
[-C--:B------:R-:W-:Y:S02]  /*19220*/  ISETP.GE.AND P6, PT, R120, R188.reuse, PT ;  /* 0x000000bc7800720c */ /* 0x080fe40003fc6270 */
[----:B------:R-:W-:Y:S02]  /*19230*/  FSEL R133, R45, -INF , P0 ;  /* 0xff8000002d857808 */ /* 0x000fe40000000000 */
[----:B------:R-:W-:Y:S02]  /*19240*/  ISETP.GE.AND P0, PT, R8, R187, PT ;  /* 0x000000bb0800720c */ /* 0x000fe40003f06270 */
[----:B------:R-:W-:Y:S02]  /*19250*/  IABS R5, R5 ;  /* 0x0000000500057213 */ /* 0x000fe40000000000 */
[----:B------:R-:W-:Y:S01]  /*19260*/  FSEL R199, R30, -INF , P0 ;  /* 0xff8000001ec77808 */ /* 0x000fe20000000000 */
[----:B------:R-:W-:Y:S01]  /*19270*/  VIADD R30, R194, 0x39 ;  /* 0x00000039c21e7836 */ /* 0x000fe20000000000 */
[----:B------:R-:W-:Y:S02]  /*19280*/  I2FP.F32.S32 R5, R5 ;  /* 0x0000000500057245 */ /* 0x000fe40000201400 */
[----:B------:R-:W-:Y:S02]  /*19290*/  ISETP.GE.AND P0, PT, R2, R187, PT ;  /* 0x000000bb0200720c */ /* 0x000fe40003f06270 */
[-C--:B------:R-:W-:Y:S01]  /*192a0*/  ISETP.GE.AND P4, PT, R126, R188.reuse, PT ;  /* 0x000000bc7e00720c */ /* 0x080fe20003f86270 */
[CC--:B------:R-:W-:Y:S01]  /*192b0*/  FFMA.FTZ R48, -R186.reuse, R5.reuse, R48 ;  /* 0x00000005ba307223 */ /* 0x0c0fe20000010130 */
[----:B------:R-:W-:Y:S01]  /*192c0*/  FSEL R31, R31, -INF , P0 ;  /* 0xff8000001f1f7808 */ /* 0x000fe20000000000 */
[----:B------:R-:W-:Y:S01]  /*192d0*/  FFMA.FTZ R54, -R186, R5, R54 ;  /* 0x00000005ba367223 */ /* 0x000fe20000010136 */
[----:B------:R-:W-:Y:S01]  /*192e0*/  ISETP.GE.AND P0, PT, R114, R189, PT ;  /* 0x000000bd7200720c */ /* 0x000fe20003f06270 */
[----:B------:R-:W-:Y:S01]  /*192f0*/  VIADD R5, R192, 0xffffffe0 ;  /* 0xffffffe0c0057836 */ /* 0x000fe20000000000 */
[-C--:B------:R-:W-:Y:S02]  /*19300*/  ISETP.GE.AND P5, PT, R116, R188.reuse, PT ;  /* 0x000000bc7400720c */ /* 0x080fe40003fa6270 */
[----:B------:R-:W-:Y:S01]  /*19310*/  FSEL R131, R48, -INF , P0 ;  /* 0xff80000030837808 */ /* 0x000fe20000000000 */
[----:B------:R-:W-:Y:S01]  /*19320*/  VIADD R48, R194, 0x28 ;  /* 0x00000028c2307836 */ /* 0x000fe20000000000 */
[-C--:B------:R-:W-:Y:S01]  /*19330*/  ISETP.GE.AND P0, PT, R112, R188.reuse, PT ;  /* 0x000000bc7000720c */ /* 0x080fe20003f06270 */
[----:B------:R-:W-:Y:S01]  /*19340*/  VIADD R112, R194, 0x19 ;  /* 0x00000019c2707836 */ /* 0x000fe20000000000 */
[----:B------:R-:W-:Y:S02]  /*19350*/  IABS R5, R5 ;  /* 0x0000000500057213 */ /* 0x000fe40000000000 */
[----:B------:R-:W-:Y:S02]  /*19360*/  P2R R11, PR, RZ, 0x40 ;  /* 0x00000040ff0b7803 */ /* 0x000fe40000000000 */
[----:B------:R-:W-:Y:S02]  /*19370*/  I2FP.F32.S32 R5, R5 ;  /* 0x0000000500057245 */ /* 0x000fe40000201400 */
[----:B------:R-:W-:Y:S02]  /*19380*/  P2R R45, PR, RZ, 0x10 ;  /* 0x00000010ff2d7803 */ /* 0x000fe40000000000 */
[----:B------:R-:W-:Y:S01]  /*19390*/  P2R R27, PR, RZ, 0x20 ;  /* 0x00000020ff1b7803 */ /* 0x000fe20000000000 */
[-C--:B------:R-:W-:Y:S01]  /*193a0*/  FFMA.FTZ R55, -R186, R5.reuse, R55 ;  /* 0x00000005ba377223 */ /* 0x080fe20000010137 */
[-C--:B------:R-:W-:Y:S01]  /*193b0*/  ISETP.GE.AND P3, PT, R124, R188.reuse, PT ;  /* 0x000000bc7c00720c */ /* 0x080fe20003f66270 */
[----:B------:R-:W-:Y:S01]  /*193c0*/  FFMA.FTZ R49, -R186, R5, R49 ;  /* 0x00000005ba317223 */ /* 0x000fe20000010131 */
[----:B------:R-:W-:Y:S01]  /*193d0*/  @P0 LOP3.LUT R180, R180, 0x4000, RZ, 0xfc, !PT ;  /* 0x00004000b4b40812 */ /* 0x000fe200078efcff */
[----:B------:R-:W-:Y:S01]  /*193e0*/  VIADD R5, R192, 0xffffffd9 ;  /* 0xffffffd9c0057836 */ /* 0x000fe20000000000 */
[----:B------:R-:W-:Y:S02]  /*193f0*/  ISETP.GE.AND P0, PT, R112, R189, PT ;  /* 0x000000bd7000720c */ /* 0x000fe40003f06270 */
[----:B------:R-:W-:Y:S02]  /*19400*/  LOP3.LUT R180, R180, 0xffffdfff, RZ, 0xc0, !PT ;  /* 0xffffdfffb4b47812 */ /* 0x000fe400078ec0ff */
[----:B------:R-:W-:Y:S02]  /*19410*/  FSEL R129, R49, -INF , P0 ;  /* 0xff80000031817808 */ /* 0x000fe40000000000 */
[----:B------:R-:W-:Y:S02]  /*19420*/  ISETP.GE.AND P0, PT, R6, R187, PT ;  /* 0x000000bb0600720c */ /* 0x000fe40003f06270 */
[----:B------:R-:W-:Y:S02]  /*19430*/  IABS R5, R5 ;  /* 0x0000000500057213 */ /* 0x000fe40000000000 */
[----:B------:R-:W-:Y:S01]  /*19440*/  FSEL R195, R34, -INF , P0 ;  /* 0xff80000022c37808 */ /* 0x000fe20000000000 */
[----:B------:R-:W-:Y:S01]  /*19450*/  VIADD R34, R194, 0x31 ;  /* 0x00000031c2227836 */ /* 0x000fe20000000000 */
[----:B------:R-:W-:Y:S02]  /*19460*/  ISETP.GE.AND P0, PT, R0, R187, PT ;  /* 0x000000bb0000720c */ /* 0x000fe40003f06270 */
[----:B------:R-:W-:Y:S02]  /*19470*/  @P1 LOP3.LUT R180, R180, 0x2000, RZ, 0xfc, !PT ;  /* 0x00002000b4b41812 */ /* 0x000fe400078efcff */
[----:B------:R-:W-:Y:S02]  /*19480*/  FSEL R171, R35, -INF , P0 ;  /* 0xff80000023ab7808 */ /* 0x000fe40000000000 */
[CC--:B------:R-:W-:Y:S02]  /*19490*/  ISETP.GE.AND P0, PT, R110.reuse, R188.reuse, PT ;  /* 0x000000bc6e00720c */ /* 0x0c0fe40003f06270 */
[----:B------:R-:W-:Y:S02]  /*194a0*/  I2FP.F32.S32 R5, R5 ;  /* 0x0000000500057245 */ /* 0x000fe40000201400 */
[----:B------:R-:W-:Y:S01]  /*194b0*/  ISETP.GE.AND P1, PT, R110, R181, PT ;  /* 0x000000b56e00720c */ /* 0x000fe20003f26270 */
[----:B------:R-:W-:Y:S01]  /*194c0*/  VIADD R110, R194, 0x20 ;  /* 0x00000020c26e7836 */ /* 0x000fe20000000000 */
[----:B------:R-:W-:Y:S01]  /*194d0*/  LOP3.LUT R180, R180, 0xfffffbff, RZ, 0xc0, !PT ;  /* 0xfffffbffb4b47812 */ /* 0x000fe200078ec0ff */
[CC--:B------:R-:W-:Y:S01]  /*194e0*/  FFMA.FTZ R52, -R186.reuse, R5.reuse, R52 ;  /* 0x00000005ba347223 */ /* 0x0c0fe20000010134 */
[----:B------:R-:W-:Y:S01]  /*194f0*/  P2R R35, PR, RZ, 0x8 ;  /* 0x00000008ff237803 */ /* 0x000fe20000000000 */
[----:B------:R-:W-:Y:S01]  /*19500*/  FFMA.FTZ R58, -R186, R5, R58 ;  /* 0x00000005ba3a7223 */ /* 0x000fe2000001013a */
[----:B------:R-:W-:Y:S03]  /*19510*/  VIADD R5, R192, 0xffffffd8 ;  /* 0xffffffd8c0057836 */ /* 0x000fe60000000000 */
[----:B------:R-:W-:Y:S02]  /*19520*/  @P0 LOP3.LUT R180, R180, 0x400, RZ, 0xfc, !PT ;  /* 0x00000400b4b40812 */ /* 0x000fe400078efcff */
[----:B------:R-:W-:Y:S02]  /*19530*/  ISETP.GE.AND P0, PT, R110, R189, PT ;  /* 0x000000bd6e00720c */ /* 0x000fe40003f06270 */
[----:B------:R-:W-:Y:S02]  /*19540*/  LOP3.LUT R180, R180, 0xffffefff, RZ, 0xc0, !PT ;  /* 0xffffefffb4b47812 */ /* 0x000fe400078ec0ff */
[----:B------:R-:W-:Y:S01]  /*19550*/  FSEL R121, R52, -INF , P0 ;  /* 0xff80000034797808 */ /* 0x000fe20000000000 */
[----:B------:R-:W-:Y:S01]  /*19560*/  VIADD R52, R194, 0x21 ;  /* 0x00000021c2347836 */ /* 0x000fe20000000000 */
[-C--:B------:R-:W-:Y:S02]  /*19570*/  ISETP.GE.AND P0, PT, R128, R188.reuse, PT ;  /* 0x000000bc8000720c */ /* 0x080fe40003f06270 */
[----:B------:R-:W-:Y:S02]  /*19580*/  IABS R5, R5 ;  /* 0x0000000500057213 */ /* 0x000fe40000000000 */
[----:B------:R-:W-:Y:S02]  /*19590*/  @P1 LOP3.LUT R180, R180, 0x1000, RZ, 0xfc, !PT ;  /* 0x00001000b4b41812 */ /* 0x000fe400078efcff */
[----:B------:R-:W-:Y:S02]  /*195a0*/  I2FP.F32.S32 R5, R5 ;  /* 0x0000000500057245 */ /* 0x000fe40000201400 */
[----:B------:R-:W-:Y:S02]  /*195b0*/  LOP3.LUT R180, R180, 0xfffffeff, RZ, 0xc0, !PT ;  /* 0xfffffeffb4b47812 */ /* 0x000fe400078ec0ff */
[----:B------:R-:W-:Y:S01]  /*195c0*/  ISETP.GE.AND P1, PT, R128, R181, PT ;  /* 0x000000b58000720c */ /* 0x000fe20003f26270 */
[CC--:B------:R-:W-:Y:S01]  /*195d0*/  FFMA.FTZ R53, -R186.reuse, R5.reuse, R53 ;  /* 0x00000005ba357223 */ /* 0x0c0fe20000010135 */
[----:B------:R-:W-:Y:S01]  /*195e0*/  FFMA.FTZ R59, -R186, R5, R59 ;  /* 0x00000005ba3b7223 */ /* 0x000fe2000001013b */
[----:B------:R-:W-:Y:S01]  /*195f0*/  @P0 LOP3.LUT R180, R180, 0x100, RZ, 0xfc, !PT ;  /* 0x00000100b4b40812 */ /* 0x000fe200078efcff */
[----:B------:R-:W-:Y:S01]  /*19600*/  VIADD R5, R192, 0xffffffd1 ;  /* 0xffffffd1c0057836 */ /* 0x000fe20000000000 */
[----:B------:R-:W-:Y:S02]  /*19610*/  ISETP.GE.AND P0, PT, R52, R189, PT ;  /* 0x000000bd3400720c */ /* 0x000fe40003f06270 */
[----:B------:R-:W-:Y:S02]  /*19620*/  LOP3.LUT R180, R180, 0xfffff7ff, RZ, 0xc0, !PT ;  /* 0xfffff7ffb4b47812 */ /* 0x000fe400078ec0ff */
[----:B------:R-:W-:Y:S02]  /*19630*/  IABS R5, R5 ;  /* 0x0000000500057213 */ /* 0x000fe40000000000 */
[----:B------:R-:W-:Y:S02]  /*19640*/  FSEL R53, R53, -INF , P0 ;  /* 0xff80000035357808 */ /* 0x000fe40000000000 */
[----:B------:R-:W-:Y:S02]  /*19650*/  ISETP.GE.AND P0, PT, R194, R187, PT ;  /* 0x000000bbc200720c */ /* 0x000fe40003f06270 */
[----:B------:R-:W-:Y:S02]  /*19660*/  I2FP.F32.S32 R5, R5 ;  /* 0x0000000500057245 */ /* 0x000fe40000201400 */
[----:B------:R-:W-:Y:S01]  /*19670*/  FSEL R143, R38, -INF , P0 ;  /* 0xff800000268f7808 */ /* 0x000fe20000000000 */
[----:B------:R-:W-:Y:S01]  /*19680*/  VIADD R38, R194, 0x30 ;  /* 0x00000030c2267836 */ /* 0x000fe20000000000 */
[-C--:B------:R-:W-:Y:S01]  /*19690*/  ISETP.GE.AND P0, PT, R122, R188.reuse, PT ;  /* 0x000000bc7a00720c */ /* 0x080fe20003f06270 */
[-C--:B------:R-:W-:Y:S01]  /*196a0*/  FFMA.FTZ R56, -R186, R5.reuse, R56 ;  /* 0x00000005ba387223 */ /* 0x080fe20000010138 */
[----:B------:R-:W-:Y:S01]  /*196b0*/  @P1 LOP3.LUT R180, R180, 0x800, RZ, 0xfc, !PT ;  /* 0x00000800b4b41812 */ /* 0x000fe200078efcff */
[----:B------:R-:W-:Y:S01]  /*196c0*/  FFMA.FTZ R62, -R186, R5, R62 ;  /* 0x00000005ba3e7223 */ /* 0x000fe2000001013e */
[----:B------:R-:W-:Y:S01]  /*196d0*/  ISETP.GE.AND P1, PT, R122, R181, PT ;  /* 0x000000b57a00720c */ /* 0x000fe20003f26270 */
[----:B------:R-:W-:Y:S01]  /*196e0*/  VIADD R5, R192, 0xffffffd0 ;  /* 0xffffffd0c0057836 */ /* 0x000fe20000000000 */
[----:B------:R-:W-:Y:S04]  /*196f0*/  LOP3.LUT R180, R180, 0xfffffffb, RZ, 0xc0, !PT ;  /* 0xfffffffbb4b47812 */ /* 0x000fe800078ec0ff */
[----:B------:R-:W-:Y:S03]  /*19700*/  IABS R5, R5 ;  /* 0x0000000500057213 */ /* 0x000fe60000000000 */
[----:B------:R-:W-:Y:S02]  /*19710*/  @P0 LOP3.LUT R180, R180, 0x4, RZ, 0xfc, !PT ;  /* 0x00000004b4b40812 */ /* 0x000fe400078efcff */
[----:B------:R-:W-:Y:S02]  /*19720*/  I2FP.F32.S32 R5, R5 ;  /* 0x0000000500057245 */ /* 0x000fe40000201400 */
[----:B------:R-:W-:Y:S02]  /*19730*/  ISETP.GE.AND P0, PT, R48, R189, PT ;  /* 0x000000bd3000720c */ /* 0x000fe40003f06270 */
[----:B------:R-:W-:Y:S01]  /*19740*/  LOP3.LUT R180, R180, 0xfffffdff, RZ, 0xc0, !PT ;  /* 0xfffffdffb4b47812 */ /* 0x000fe200078ec0ff */
[-C--:B------:R-:W-:Y:S01]  /*19750*/  FFMA.FTZ R57, -R186, R5.reuse, R57 ;  /* 0x00000005ba397223 */ /* 0x080fe20000010139 */
[----:B------:R-:W-:Y:S01]  /*19760*/  FSEL R56, R56, -INF , P0 ;  /* 0xff80000038387808 */ /* 0x000fe20000000000 */
[----:B------:R-:W-:Y:S01]  /*19770*/  FFMA.FTZ R63, -R186, R5, R63 ;  /* 0x00000005ba3f7223 */ /* 0x000fe2000001013f */
[----:B------:R-:W-:Y:S01]  /*19780*/  ISETP.GE.AND P0, PT, R44, R189, PT ;  /* 0x000000bd2c00720c */ /* 0x000fe20003f06270 */
[----:B------:R-:W-:Y:S01]  /*19790*/  VIADD R5, R192, 0xffffffc1 ;  /* 0xffffffc1c0057836 */ /* 0x000fe20000000000 */
        /* <DEDUP_REMOVED lines=8> */
[-C--:B------:R-:W-:Y:S02]  /*19820*/  ISETP.GE.AND P0, PT, R118, R188.reuse, PT ;  /* 0x000000bc7600720c */ /* 0x080fe40003f06270 */
[----:B------:R-:W-:Y:S02]  /*19830*/  IABS R5, R5 ;  /* 0x0000000500057213 */ /* 0x000fe40000000000 */
[----:B------:R-:W-:Y:S02]  /*19840*/  @P1 LOP3.LUT R180, R180, 0x80, RZ, 0xfc, !PT ;  /* 0x00000080b4b41812 */ /* 0x000fe400078efcff */
[----:B------:R-:W-:Y:S02]  /*19850*/  I2FP.F32.S32 R5, R5 ;  /* 0x0000000500057245 */ /* 0x000fe40000201400 */
[----:B------:R-:W-:Y:S02]  /*19860*/  LOP3.LUT R180, R180, 0xfffffffe, RZ, 0xc0, !PT ;  /* 0xfffffffeb4b47812 */ /* 0x000fe400078ec0ff */
[----:B------:R-:W-:Y:S01]  /*19870*/  ISETP.GE.AND P1, PT, R118, R181, PT ;  /* 0x000000b57600720c */ /* 0x000fe20003f26270 */
[----:B------:R-:W-:Y:S01]  /*19880*/  FFMA.FTZ R64, -R186, R5, R64 ;  /* 0x00000005ba407223 */ /* 0x000fe20000010140 */
[----:B------:R-:W-:Y:S01]  /*19890*/  VIADD R5, R192, 0xffffffc9 ;  /* 0xffffffc9c0057836 */ /* 0x000fe20000000000 */
[----:B------:R-:W-:Y:S01]  /*198a0*/  @P0 LOP3.LUT R180, R180, 0x1, RZ, 0xfc, !PT ;  /* 0x00000001b4b40812 */ /* 0x000fe200078efcff */
[----:B------:R-:W-:Y:S01]  /*198b0*/  VIADD R192, R192, 0x80 ;  /* 0x00000080c0c07836 */ /* 0x000fe20000000000 */
[----:B------:R-:W-:Y:S02]  /*198c0*/  ISETP.GE.AND P0, PT, R116, R181, PT ;  /* 0x000000b57400720c */ /* 0x000fe40003f06270 */
[----:B------:R-:W-:Y:S02]  /*198d0*/  IABS R5, R5 ;  /* 0x0000000500057213 */ /* 0x000fe40000000000 */
[----:B------:R-:W-:Y:S02]  /*198e0*/  LOP3.LUT R180, R180, 0xffffffbf, RZ, 0xc0, !PT ;  /* 0xffffffbfb4b47812 */ /* 0x000fe400078ec0ff */
[----:B------:R-:W-:Y:S02]  /*198f0*/  I2FP.F32.S32 R29, R5 ;  /* 0x00000005001d7245 */ /* 0x000fe40000201400 */
[----:B------:R-:W-:Y:S03]  /*19900*/  FSEL R141, R141, -INF , !P1 ;  /* 0xff8000008d8d7808 */ /* 0x000fe60004800000 */
        /* <DEDUP_REMOVED lines=11> */
[----:B------:R-:W-:Y:S02]  /*199c0*/  FSEL R201, R201, -INF , !P0 ;  /* 0xff800000c9c97808 */ /* 0x000fe40004000000 */
[-C--:B------:R-:W-:Y:S02]  /*199d0*/  ISETP.GE.AND P0, PT, R14, R187.reuse, PT ;  /* 0x000000bb0e00720c */ /* 0x080fe40003f06270 */
[----:B------:R-:W-:Y:S02]  /*199e0*/  LOP3.LUT R180, R180, 0xffffffef, RZ, 0xc0, !PT ;  /* 0xffffffefb4b47812 */ /* 0x000fe400078ec0ff */
[----:B------:R-:W-:Y:S02]  /*199f0*/  FSEL R46, R46, -INF , P0 ;  /* 0xff8000002e2e7808 */ /* 0x000fe40000000000 */
[----:B------:R-:W-:Y:S03]  /*19a00*/  ISETP.GE.AND P0, PT, R26, R187, PT ;  /* 0x000000bb1a00720c */ /* 0x000fe60003f06270 */
[----:B------:R-:W-:Y:S02]  /*19a10*/  @P2 LOP3.LUT R180, R180, 0x10, RZ, 0xfc, !PT ;  /* 0x00000010b4b42812 */ /* 0x000fe400078efcff */
[----:B------:R-:W-:Y:S02]  /*19a20*/  FSEL R47, R47, -INF , P0 ;  /* 0xff8000002f2f7808 */ /* 0x000fe40000000000 */
[----:B------:R-:W-:Y:S02]  /*19a30*/  ISETP.GE.AND P0, PT, R30, R189, PT ;  /* 0x000000bd1e00720c */ /* 0x000fe40003f06270 */
[CC--:B------:R-:W-:Y:S02]  /*19a40*/  ISETP.GE.AND P2, PT, R16.reuse, R188.reuse, PT ;  /* 0x000000bc1000720c */ /* 0x0c0fe40003f46270 */
[----:B------:R-:W-:Y:S02]  /*19a50*/  FSEL R42, R65, -INF , P0 ;  /* 0xff800000412a7808 */ /* 0x000fe40000000000 */
[----:B------:R-:W-:Y:S01]  /*19a60*/  ISETP.GE.AND P0, PT, R16, R181, PT ;  /* 0x000000b51000720c */ /* 0x000fe20003f06270 */
[----:B------:R-:W-:Y:S01]  /*19a70*/  VIADD R16, R194, 0x38 ;  /* 0x00000038c2107836 */ /* 0x000fe20000000000 */
[----:B------:R-:W-:Y:S02]  /*19a80*/  P2R R17, PR, RZ, 0x4 ;  /* 0x00000004ff117803 */ /* 0x000fe40000000000 */
[C---:B------:R-:W-:Y:S02]  /*19a90*/  LOP3.LUT P2, RZ, R180.reuse, 0x4000, RZ, 0xc0, !PT ;  /* 0x00004000b4ff7812 */ /* 0x040fe4000784c0ff */
[----:B------:R-:W-:Y:S02]  /*19aa0*/  LOP3.LUT R180, R180, 0xfffffff7, RZ, 0xc0, !PT ;  /* 0xfffffff7b4b47812 */ /* 0x000fe400078ec0ff */
[----:B------:R-:W-:Y:S05]  /*19ab0*/  P2R R15, PR, RZ, 0x4 ;  /* 0x00000004ff0f7803 */ /* 0x000fea0000000000 */
[----:B------:R-:W-:Y:S02]  /*19ac0*/  @P0 LOP3.LUT R180, R180, 0x8, RZ, 0xfc, !PT ;  /* 0x00000008b4b40812 */ /* 0x000fe400078efcff */
[----:B------:R-:W-:Y:S02]  /*19ad0*/  ISETP.GE.AND P0, PT, R16, R189, PT ;  /* 0x000000bd1000720c */ /* 0x000fe40003f06270 */
[----:B------:R-:W-:Y:S02]  /*19ae0*/  LOP3.LUT P2, RZ, R180, 0x10000, RZ, 0xc0, !PT ;  /* 0x00010000b4ff7812 */ /* 0x000fe4000784c0ff */
[----:B------:R-:W-:Y:S02]  /*19af0*/  FSEL R64, R64, -INF , P0 ;  /* 0xff80000040407808 */ /* 0x000fe40000000000 */
[----:B------:R-:W-:Y:S02]  /*19b00*/  P2R R19, PR, RZ, 0x4 ;  /* 0x00000004ff137803 */ /* 0x000fe40000000000 */
[----:B------:R-:W-:Y:S02]  /*19b10*/  LOP3.LUT P2, RZ, R180, 0x100000, RZ, 0xc0, !PT ;  /* 0x00100000b4ff7812 */ /* 0x000fe4000784c0ff */
[-C--:B------:R-:W-:Y:S02]  /*19b20*/  ISETP.GE.AND P0, PT, R114, R187.reuse, PT ;  /* 0x000000bb7200720c */ /* 0x080fe40003f06270 */
[----:B------:R-:W-:Y:S02]  /*19b30*/  FSEL R23, R4, -INF , !P2 ;  /* 0xff80000004177808 */ /* 0x000fe40005000000 */
[----:B------:R-:W-:Y:S02]  /*19b40*/  ISETP.NE.AND P2, PT, R19, RZ, PT ;  /* 0x000000ff1300720c */ /* 0x000fe40003f45270 */
[----:B------:R-:W-:Y:S02]  /*19b50*/  FSEL R50, R50, -INF , P0 ;  /* 0xff80000032327808 */ /* 0x000fe40000000000 */
[----:B------:R-:W-:Y:S02]  /*19b60*/  FSEL R19, R39, -INF , !P2 ;  /* 0xff80000027137808 */ /* 0x000fe40005000000 */
[----:B------:R-:W-:Y:S02]  /*19b70*/  ISETP.NE.AND P2, PT, R15, RZ, PT ;  /* 0x000000ff0f00720c */ /* 0x000fe40003f45270 */
[-C--:B------:R-:W-:Y:S02]  /*19b80*/  ISETP.GE.AND P0, PT, R112, R187.reuse, PT ;  /* 0x000000bb7000720c */ /* 0x080fe40003f06270 */
[C---:B------:R-:W-:Y:S02]  /*19b90*/  LOP3.LUT P6, RZ, R180.reuse, 0x4, RZ, 0xc0, !PT ;  /* 0x00000004b4ff7812 */ /* 0x040fe400078cc0ff */
[C---:B------:R-:W-:Y:S02]  /*19ba0*/  LOP3.LUT P4, RZ, R180.reuse, 0x400, RZ, 0xc0, !PT ;  /* 0x00000400b4ff7812 */ /* 0x040fe4000788c0ff */
[----:B------:R-:W-:Y:S02]  /*19bb0*/  FSEL R15, R9, -INF , !P2 ;  /* 0xff800000090f7808 */ /* 0x000fe40005000000 */
[----:B------:R-:W-:Y:S02]  /*19bc0*/  LOP3.LUT P5, RZ, R180, 0x100, RZ, 0xc0, !PT ;  /* 0x00000100b4ff7812 */ /* 0x000fe400078ac0ff */
[----:B------:R-:W-:Y:S02]  /*19bd0*/  FSEL R57, R51, -INF , P0 ;  /* 0xff80000033397808 */ /* 0x000fe40000000000 */
[----:B------:R-:W-:Y:S02]  /*19be0*/  FSEL R51, R13, -INF , !P6 ;  /* 0xff8000000d337808 */ /* 0x000fe40007000000 */
[----:B------:R-:W-:Y:S02]  /*19bf0*/  ISETP.NE.AND P2, PT, R17, RZ, PT ;  /* 0x000000ff1100720c */ /* 0x000fe40003f45270 */
[----:B------:R-:W-:Y:S02]  /*19c00*/  FSEL R17, R33, -INF , !P4 ;  /* 0xff80000021117808 */ /* 0x000fe40006000000 */
[----:B------:R-:W-:Y:S02]  /*19c10*/  ISETP.NE.AND P6, PT, R11, RZ, PT ;  /* 0x000000ff0b00720c */ /* 0x000fe40003fc5270 */
[----:B------:R-:W-:Y:S02]  /*19c20*/  ISETP.NE.AND P4, PT, R45, RZ, PT ;  /* 0x000000ff2d00720c */ /* 0x000fe40003f85270 */
[----:B------:R-:W-:Y:S02]  /*19c30*/  FSEL R45, R105, -INF , !P5 ;  /* 0xff800000692d7808 */ /* 0x000fe40006800000 */
[----:B------:R-:W-:Y:S02]  /*19c40*/  ISETP.NE.AND P5, PT, R27, RZ, PT ;  /* 0x000000ff1b00720c */ /* 0x000fe40003fa5270 */
[----:B------:R-:W-:Y:S02]  /*19c50*/  FSEL R27, R3, -INF , !P6 ;  /* 0xff800000031b7808 */ /* 0x000fe40007000000 */
[----:B------:R-:W2:Y:S01]  /*19c60*/  LD.E R3, desc[UR4][R100.64+0xdc] ;  /* 0x0000dc0464037980 */ /* 0x000ea2000c101900 */
        /* <DEDUP_REMOVED lines=13> */
[----:B------:R-:W-:Y:S02]  /*19d40*/  LOP3.LUT P1, RZ, R180, 0x1000, RZ, 0xc0, !PT ;  /* 0x00001000b4ff7812 */ /* 0x000fe4000782c0ff */
[----:B------:R-:W-:Y:S02]  /*19d50*/  FSEL R5, R62, -INF , P0 ;  /* 0xff8000003e057808 */ /* 0x000fe40000000000 */
[-C--:B------:R-:W-:Y:S02]  /*19d60*/  ISETP.GE.AND P0, PT, R34, R187.reuse, PT ;  /* 0x000000bb2200720c */ /* 0x080fe40003f06270 */
[----:B------:R-:W-:Y:S02]  /*19d70*/  FSEL R217, R25, -INF , !P2 ;  /* 0xff80000019d97808 */ /* 0x000fe40005000000 */
[----:B------:R-:W-:Y:S02]  /*19d80*/  FSEL R61, R63, -INF , P0 ;  /* 0xff8000003f3d7808 */ /* 0x000fe40000000000 */
[----:B------:R-:W-:Y:S02]  /*19d90*/  ISETP.GE.AND P0, PT, R30, R187, PT ;  /* 0x000000bb1e00720c */ /* 0x000fe40003f06270 */
[----:B------:R-:W-:Y:S02]  /*19da0*/  FSEL R25, R106, -INF , !P1 ;  /* 0xff8000006a197808 */ /* 0x000fe40004800000 */
[----:B------:R-:W-:Y:S02]  /*19db0*/  FSEL R36, R67, -INF , P0 ;  /* 0xff80000043247808 */ /* 0x000fe40000000000 */
[C---:B------:R-:W-:Y:S02]  /*19dc0*/  LOP3.LUT P0, RZ, R180.reuse, 0x2000, RZ, 0xc0, !PT ;  /* 0x00002000b4ff7812 */ /* 0x040fe4000780c0ff */
[----:B------:R-:W-:Y:S02]  /*19dd0*/  ISETP.NE.AND P1, PT, R49, RZ, PT ;  /* 0x000000ff3100720c */ /* 0x000fe40003f25270 */
[----:B------:R-:W-:Y:S02]  /*19de0*/  P2R R62, PR, RZ, 0x1 ;  /* 0x00000001ff3e7803 */ /* 0x000fe40000000000 */
[----:B------:R-:W-:Y:S02]  /*19df0*/  LOP3.LUT P0, RZ, R180, 0x8000, RZ, 0xc0, !PT ;  /* 0x00008000b4ff7812 */ /* 0x000fe4000780c0ff */
[----:B------:R-:W-:Y:S02]  /*19e00*/  FSEL R221, R221, -INF , !P4 ;  /* 0xff800000dddd7808 */ /* 0x000fe40006000000 */
[----:B------:R-:W-:Y:S02]  /*19e10*/  FSEL R11, R24, -INF , !P0 ;  /* 0xff800000180b7808 */ /* 0x000fe40004000000 */
[----:B------:R-:W-:Y:S02]  /*19e20*/  ISETP.NE.AND P0, PT, R62, RZ, PT ;  /* 0x000000ff3e00720c */ /* 0x000fe40003f05270 */
[----:B------:R-:W-:Y:S02]  /*19e30*/  LOP3.LUT P4, RZ, R180, 0x20, RZ, 0xc0, !PT ;  /* 0x00000020b4ff7812 */ /* 0x000fe4000788c0ff */
[----:B------:R-:W-:Y:S02]  /*19e40*/  FSEL R9, R7, -INF , !P0 ;  /* 0xff80000007097808 */ /* 0x000fe40004000000 */
[-C--:B------:R-:W-:Y:S02]  /*19e50*/  ISETP.GE.AND P0, PT, R8, R188.reuse, PT ;  /* 0x000000bc0800720c */ /* 0x080fe40003f06270 */
[----:B------:R-:W-:Y:S02]  /*19e60*/  LOP3.LUT P2, RZ, R180, 0x10, RZ, 0xc0, !PT ;  /* 0x00000010b4ff7812 */ /* 0x000fe4000784c0ff */
[----:B------:R-:W-:Y:S02]  /*19e70*/  FSEL R207, R207, -INF , !P0 ;  /* 0xff800000cfcf7808 */ /* 0x000fe40004000000 */
[-C--:B------:R-:W-:Y:S02]  /*19e80*/  ISETP.GE.AND P0, PT, R2, R188.reuse, PT ;  /* 0x000000bc0200720c */ /* 0x080fe40003f06270 */
[----:B------:R-:W-:Y:S02]  /*19e90*/  FSEL R149, R37, -INF , !P1 ;  /* 0xff80000025957808 */ /* 0x000fe40004800000 */
[-C--:B------:R-:W-:Y:S02]  /*19ea0*/  ISETP.GE.AND P1, PT, R12, R188.reuse, PT ;  /* 0x000000bc0c00720c */ /* 0x080fe40003f26270 */
        /* <DEDUP_REMOVED lines=11> */
[----:B------:R-:W-:Y:S02]  /*19f60*/  FSEL R197, R31, -INF , !P4 ;  /* 0xff8000001fc57808 */ /* 0x000fe40006000000 */
[-C--:B------:R-:W-:Y:S02]  /*19f70*/  ISETP.GE.AND P0, PT, R6, R188.reuse, PT ;  /* 0x000000bc0600720c */ /* 0x080fe40003f06270 */
[----:B------:R-:W-:Y:S02]  /*19f80*/  ISETP.GE.AND P4, PT, R14, R181, PT ;  /* 0x000000b50e00720c */ /* 0x000fe40003f86270 */
[----:B------:R-:W-:Y:S02]  /*19f90*/  FMNMX3.FTZ R0, R0, R19, R15, !PT ;  /* 0x0000001300007276 */ /* 0x000fe4000781000f */
[----:B------:R-:W-:Y:S02]  /*19fa0*/  FSEL R4, R108, -INF , !P3 ;  /* 0xff8000006c047808 */ /* 0x000fe40005800000 */
[----:B------:R-:W-:Y:S02]  /*19fb0*/  FSEL R135, R135, -INF , !P1 ;  /* 0xff80000087877808 */ /* 0x000fe40004800000 */
[----:B------:R-:W-:Y:S02]  /*19fc0*/  LOP3.LUT P6, RZ, R180, 0x20000, RZ, 0xc0, !PT ;  /* 0x00020000b4ff7812 */ /* 0x000fe400078cc0ff */
[----:B------:R-:W-:Y:S02]  /*19fd0*/  ISETP.NE.AND P3, PT, R35, RZ, PT ;  /* 0x000000ff2300720c */ /* 0x000fe40003f65270 */
[----:B------:R-:W-:Y:S02]  /*19fe0*/  FSEL R203, R203, -INF , !P0 ;  /* 0xff800000cbcb7808 */ /* 0x000fe40004000000 */
[-C--:B------:R-:W-:Y:S02]  /*19ff0*/  ISETP.GE.AND P1, PT, R114, R188.reuse, PT ;  /* 0x000000bc7200720c */ /* 0x080fe40003f26270 */
        /* <DEDUP_REMOVED lines=8> */
[----:B------:R-:W-:Y:S02]  /*1a080*/  ISETP.GE.AND P1, PT, R26, R181, PT ;  /* 0x000000b51a00720c */ /* 0x000fe40003f26270 */
[----:B------:R-:W-:Y:S02]  /*1a090*/  LOP3.LUT P5, RZ, R180, 0x80, RZ, 0xc0, !PT ;  /* 0x00000080b4ff7812 */ /* 0x000fe400078ac0ff */
[----:B------:R-:W-:Y:S02]  /*1a0a0*/  FSEL R35, R32, -INF , !P0 ;  /* 0xff80000020237808 */ /* 0x000fe40004000000 */
[----:B------:R-:W-:Y:S02]  /*1a0b0*/  FMNMX3.FTZ R0, R0, R51, R27, !PT ;  /* 0x0000003300007276 */ /* 0x000fe4000781001b */
[----:B------:R-:W-:Y:S02]  /*1a0c0*/  ISETP.GE.AND P0, PT, R194, R188, PT ;  /* 0x000000bcc200720c */ /* 0x000fe40003f06270 */
[----:B------:R-:W-:Y:S02]  /*1a0d0*/  LOP3.LUT R180, R180, 0xfffffff7, RZ, 0xc0, !PT ;  /* 0xfffffff7b4b47812 */ /* 0x000fe400078ec0ff */
[----:B------:R-:W-:Y:S02]  /*1a0e0*/  FMNMX3.FTZ R2, R0, R223, R221, !PT ;  /* 0x000000df00027276 */ /* 0x000fe400078100dd */
[----:B------:R-:W-:Y:S02]  /*1a0f0*/  FSEL R151, R151, -INF , !P0 ;  /* 0xff80000097977808 */ /* 0x000fe40004000000 */
[----:B------:R-:W-:Y:S02]  /*1a100*/  @P4 LOP3.LUT R180, R180, 0x8, RZ, 0xfc, !PT ;  /* 0x00000008b4b44812 */ /* 0x000fe400078efcff */
[----:B------:R-:W-:Y:S02]  /*1a110*/  FMNMX3.FTZ R0, R103, R4, R13, !PT ;  /* 0x0000000467007276 */ /* 0x000fe4000781000d */
[-C--:B------:R-:W-:Y:S02]  /*1a120*/  ISETP.GE.AND P0, PT, R10, R188.reuse, PT ;  /* 0x000000bc0a00720c */ /* 0x080fe40003f06270 */
        /* <DEDUP_REMOVED lines=21> */
[----:B------:R-:W-:Y:S02]  /*1a280*/  FSEL R121, R121, -INF , !P0 ;  /* 0xff80000079797808 */ /* 0x000fe40004000000 */
[----:B------:R-:W-:Y:S02]  /*1a290*/  FMNMX3.FTZ R2, R2, R219, R217, !PT ;  /* 0x000000db02027276 */ /* 0x000fe400078100d9 */
[CC--:B------:R-:W-:Y:S01]  /*1a2a0*/  ISETP.GE.AND P0, PT, R194.reuse, R181.reuse, PT ;  /* 0x000000b5c200720c */ /* 0x0c0fe20003f06270 */
[----:B------:R-:W-:Y:S01]  /*1a2b0*/  VIADD R194, R194, 0xffffff80 ;  /* 0xffffff80c2c27836 */ /* 0x000fe20000000000 */
        /* <DEDUP_REMOVED lines=14> */
[----:B------:R-:W-:Y:S02]  /*1a3a0*/  FMNMX3.FTZ R0, R0, R195, R171, !PT ;  /* 0x000000c300007276 */ /* 0x000fe400078100ab */
[----:B------:R-:W-:Y:S02]  /*1a3b0*/  FSEL R115, R115, -INF , !P0 ;  /* 0xff80000073737808 */ /* 0x000fe40004000000 */
[-C--:B------:R-:W-:Y:S02]  /*1a3c0*/  ISETP.GE.AND P0, PT, R34, R188.reuse, PT ;  /* 0x000000bc2200720c */ /* 0x080fe40003f06270 */
[----:B------:R-:W-:Y:S02]  /*1a3d0*/  FSEL R137, R137, -INF , !P5 ;  /* 0xff80000089897808 */ /* 0x000fe40006800000 */
[C---:B------:R-:W-:Y:S02]  /*1a3e0*/  LOP3.LUT P2, RZ, R180.reuse, 0x4, RZ, 0xc0, !PT ;  /* 0x00000004b4ff7812 */ /* 0x040fe4000784c0ff */
[----:B------:R-:W-:Y:S02]  /*1a3f0*/  LOP3.LUT P5, RZ, R180, 0x8, RZ, 0xc0, !PT ;  /* 0x00000008b4ff7812 */ /* 0x000fe400078ac0ff */
[----:B------:R-:W-:Y:S02]  /*1a400*/  FMNMX3.FTZ R2, R2, R151, R149, !PT ;  /* 0x0000009702027276 */ /* 0x000fe40007810095 */
[----:B------:R-:W-:Y:S02]  /*1a410*/  FSEL R139, R139, -INF , !P6 ;  /* 0xff8000008b8b7808 */ /* 0x000fe40007000000 */
[----:B------:R-:W-:Y:S02]  /*1a420*/  FMNMX3.FTZ R0, R0, R143, R141, !PT ;  /* 0x0000008f00007276 */ /* 0x000fe4000781008d */
[----:B------:R-:W-:Y:S02]  /*1a430*/  LOP3.LUT R180, R180, 0xfffffffe, RZ, 0xc0, !PT ;  /* 0xfffffffeb4b47812 */ /* 0x000fe400078ec0ff */
        /* <DEDUP_REMOVED lines=17> */
[-C--:B------:R-:W-:Y:S02]  /*1a550*/  ISETP.GE.AND P2, PT, R48, R181.reuse, PT ;  /* 0x000000b53000720c */ /* 0x080fe40003f46270 */
[----:B------:R-:W-:Y:S02]  /*1a560*/  ISETP.GE.AND P5, PT, R44, R181, PT ;  /* 0x000000b52c00720c */ /* 0x000fe40003fa6270 */
[----:B------:R-:W-:Y:S02]  /*1a570*/  FSEL R113, R54, -INF , !P0 ;  /* 0xff80000036717808 */ /* 0x000fe40004000000 */
[----:B------:R-:W-:Y:S02]  /*1a580*/  FSEL R111, R55, -INF , !P6 ;  /* 0xff800000376f7808 */ /* 0x000fe40007000000 */
[----:B------:R-:W-:Y:S01]  /*1a590*/  FMNMX3.FTZ R0, R0, R123, R57, !PT ;  /* 0x0000007b00007276 */ /* 0x000fe20007810039 */
[----:B------:R-:W-:Y:S01]  /*1a5a0*/  LDSM.16.MT88.4 R52, [R154+0x6800] ;  /* 0x006800009a34783b */ /* 0x000fe20000004200 */
[----:B------:R-:W-:Y:S02]  /*1a5b0*/  ISETP.GE.AND P1, PT, R16, R188, PT ;  /* 0x000000bc1000720c */ /* 0x000fe40003f26270 */
[----:B------:R-:W-:Y:S02]  /*1a5c0*/  FMNMX3.FTZ R2, R2, R121, R119, !PT ;  /* 0x0000007902027276 */ /* 0x000fe40007810077 */
[----:B------:R-:W-:Y:S02]  /*1a5d0*/  FSEL R109, R58, -INF , !P2 ;  /* 0xff8000003a6d7808 */ /* 0x000fe40005000000 */
[-C--:B------:R-:W-:Y:S02]  /*1a5e0*/  ISETP.GE.AND P4, PT, R38, R181.reuse, PT ;  /* 0x000000b52600720c */ /* 0x080fe40003f86270 */
[----:B------:R-:W-:Y:S02]  /*1a5f0*/  ISETP.GE.AND P3, PT, R34, R181, PT ;  /* 0x000000b52200720c */ /* 0x000fe40003f66270 */
[----:B------:R-:W-:Y:S02]  /*1a600*/  ISETP.GE.AND P0, PT, R16, R187, PT ;  /* 0x000000bb1000720c */ /* 0x000fe40003f06270 */
        /* <DEDUP_REMOVED lines=25> */
[----:B------:R-:W-:Y:S01]  /*1a7a0*/  FSETP.NEU.FTZ.AND P0, PT, R0, -INF , PT ;  /* 0xff8000000000780b */ /* 0x000fe20003f1d000 */
[----:B------:R-:W-:Y:S01]  /*1a7b0*/  LDSM.16.MT88.4 R28, [R153+0x6000] ;  /* 0x00600000991c783b */ /* 0x000fe20000004200 */
        /* <DEDUP_REMOVED lines=23> */
[-C--:B------:R-:W-:Y:S01]  /*1a930*/  FFMA.FTZ R126, R57, R3.reuse, -R60 ;  /* 0x00000003397e7223 */ /* 0x080fe2000001083c */
[-C--:B------:R-:W-:Y:S01]  /*1a940*/  FFMA.FTZ R24, R17, R3.reuse, -R66 ;  /* 0x0000000311187223 */ /* 0x080fe20000010842 */
        /* <DEDUP_REMOVED lines=9> */
[-C--:B------:R-:W-:Y:S03]  /*1a9e0*/  FFMA.FTZ R137, R137, R3.reuse, -R60 ;  /* 0x0000000389897223 */ /* 0x080fe6000001083c */
[----:B------:R-:W4:Y:S01]  /*1a9f0*/  MUFU.EX2 R59, R59 ;  /* 0x0000003b003b7308 */ /* 0x000f220000000800 */
[-CC-:B------:R-:W-:Y:S01]  /*1aa00*/  FFMA.FTZ R122, R135, R3.reuse, -R66.reuse ;  /* 0x00000003877a7223 */ /* 0x180fe20000010842 */
[-CC-:B------:R-:W-:Y:S01]  /*1aa10*/  FFMA.FTZ R133, R133, R3.reuse, -R66.reuse ;  /* 0x0000000385857223 */ /* 0x180fe20000010842 */
[-CC-:B------:R-:W-:Y:S01]  /*1aa20*/  FFMA.FTZ R120, R131, R3.reuse, -R66.reuse ;  /* 0x0000000383787223 */ /* 0x180fe20000010842 */
[-C--:B------:R-:W-:Y:S01]  /*1aa30*/  FFMA.FTZ R129, R129, R3.reuse, -R66 ;  /* 0x0000000381817223 */ /* 0x080fe20000010842 */
[-CC-:B------:R-:W-:Y:S01]  /*1aa40*/  FFMA.FTZ R124, R127, R3.reuse, -R60.reuse ;  /* 0x000000037f7c7223 */ /* 0x180fe2000001083c */
[-CC-:B------:R-:W-:Y:S01]  /*1aa50*/  FFMA.FTZ R125, R125, R3.reuse, -R60.reuse ;  /* 0x000000037d7d7223 */ /* 0x180fe2000001083c */
[-C--:B------:R-:W-:Y:S03]  /*1aa60*/  FFMA.FTZ R123, R123, R3.reuse, -R60 ;  /* 0x000000037b7b7223 */ /* 0x080fe6000001083c */
[----:B------:R-:W-:Y:S01]  /*1aa70*/  MUFU.EX2 R106, R106 ;  /* 0x0000006a006a7308 */ /* 0x000fe20000000800 */
[----:B---3--:R-:W-:Y:S01]  /*1aa80*/  F2FP.F16.F32.PACK_AB R40, R110, R56 ;  /* 0x000000386e28723e */ /* 0x008fe200000000ff */
[-C--:B------:R-:W-:Y:S01]  /*1aa90*/  FFMA.FTZ R115, R115, R3.reuse, -R66 ;  /* 0x0000000373737223 */ /* 0x080fe20000010842 */
[-CC-:B------:R-:W-:Y:S01]  /*1aaa0*/  FFMA.FTZ R111, R111, R3.reuse, -R60.reuse ;  /* 0x000000036f6f7223 */ /* 0x180fe2000001083c */
[-CC-:B------:R-:W-:Y:S01]  /*1aab0*/  FFMA.FTZ R109, R109, R3.reuse, -R60.reuse ;  /* 0x000000036d6d7223 */ /* 0x180fe2000001083c */
[-CC-:B------:R-:W-:Y:S01]  /*1aac0*/  FFMA.FTZ R107, R107, R3.reuse, -R60.reuse ;  /* 0x000000036b6b7223 */ /* 0x180fe2000001083c */
[-C--:B------:R-:W-:Y:S01]  /*1aad0*/  FFMA.FTZ R37, R37, R3.reuse, -R60 ;  /* 0x0000000325257223 */ /* 0x080fe2000001083c */
[--C-:B------:R-:W-:Y:S03]  /*1aae0*/  FFMA.FTZ R64, R64, R3, -R66.reuse ;  /* 0x0000000340407223 */ /* 0x100fe60000010842 */
[----:B------:R-:W3:Y:S01]  /*1aaf0*/  MUFU.EX2 R105, R105 ;  /* 0x0000006900697308 */ /* 0x000ee20000000800 */
[----:B----4-:R-:W-:Y:S02]  /*1ab00*/  F2FP.F16.F32.PACK_AB R41, R108, R59 ;  /* 0x0000003b6c29723e */ /* 0x010fe400000000ff */
[----:B------:R-:W-:Y:S07]  /*1ab10*/  ISETP.GT.AND P0, PT, R191, R168, PT ;  /* 0x000000a8bf00720c */ /* 0x000fee0003f04270 */
[----:B------:R-:W-:Y:S10]  /*1ab20*/  MUFU.EX2 R67, R67 ;  /* 0x0000004300437308 */ /* 0x000ff40000000800 */
[----:B------:R-:W4:Y:S01]  /*1ab30*/  MUFU.EX2 R102, R102 ;  /* 0x0000006600667308 */ /* 0x000f220000000800 */
[----:B---3--:R-:W-:Y:S09]  /*1ab40*/  F2FP.F16.F32.PACK_AB R42, R105, R106 ;  /* 0x0000006a692a723e */ /* 0x008ff200000000ff */
[----:B------:R-:W3:Y:S10]  /*1ab50*/  MUFU.EX2 R39, R7 ;  /* 0x0000000700277308 */ /* 0x000ef40000000800 */
[----:B------:R-:W5:Y:S01]  /*1ab60*/  MUFU.EX2 R38, R9 ;  /* 0x0000000900267308 */ /* 0x000f620000000800 */
[----:B----4-:R-:W-:Y:S09]  /*1ab70*/  F2FP.F16.F32.PACK_AB R43, R102, R67 ;  /* 0x00000043662b723e */ /* 0x010ff200000000ff */
[----:B------:R-:W-:Y:S01]  /*1ab80*/  MUFU.EX2 R114, R114 ;  /* 0x0000007200727308 */ /* 0x000fe20000000800 */
[C---:B---3--:R-:W-:Y:S01]  /*1ab90*/  FMUL.FTZ R4, R39.reuse, R96 ;  /* 0x0000006027047220 */ /* 0x048fe20000410000 */
[C---:B------:R-:W-:Y:S01]  /*1aba0*/  FMUL.FTZ R5, R39.reuse, R97 ;  /* 0x0000006127057220 */ /* 0x040fe20000410000 */
[C---:B------:R-:W-:Y:S01]  /*1abb0*/  FMUL.FTZ R8, R39.reuse, R92 ;  /* 0x0000005c27087220 */ /* 0x040fe20000410000 */
[C---:B------:R-:W-:Y:S01]  /*1abc0*/  FMUL.FTZ R17, R39.reuse, R85 ;  /* 0x0000005527117220 */ /* 0x040fe20000410000 */
[----:B------:R-:W-:Y:S01]  /*1abd0*/  FMUL.FTZ R16, R39, R84 ;  /* 0x0000005427107220 */ /* 0x000fe20000410000 */
[-C--:B------:R-:W-:Y:S01]  /*1abe0*/  FFMA.FTZ R84, R45, R3.reuse, -R66 ;  /* 0x000000032d547223 */ /* 0x080fe20000010842 */
[----:B------:R-:W-:Y:S03]  /*1abf0*/  FFMA.FTZ R96, R197, R3, -R60 ;  /* 0x00000003c5607223 */ /* 0x000fe6000001083c */
[----:B------:R3:W-:Y:S01]  /*1ac00*/  MUFU.EX2 R85, R24 ;  /* 0x0000001800557308 */ /* 0x0007e20000000800 */
[C---:B-----5:R-:W-:Y:S01]  /*1ac10*/  FMUL.FTZ R6, R38.reuse, R98 ;  /* 0x0000006226067220 */ /* 0x060fe20000410000 */
[C---:B------:R-:W-:Y:S01]  /*1ac20*/  FMUL.FTZ R7, R38.reuse, R99 ;  /* 0x0000006326077220 */ /* 0x040fe20000410000 */
[----:B------:R-:W4:Y:S01]  /*1ac30*/  LDSM.16.MT88.4 R44, [R152+0x6000] ;  /* 0x00600000982c783b */ /* 0x000f220000004200 */
[C---:B------:R-:W-:Y:S01]  /*1ac40*/  FMUL.FTZ R9, R39.reuse, R93 ;  /* 0x0000005d27097220 */ /* 0x040fe20000410000 */
[C---:B------:R-:W-:Y:S01]  /*1ac50*/  FMUL.FTZ R10, R38.reuse, R94 ;  /* 0x0000005e260a7220 */ /* 0x040fe20000410000 */
[C---:B------:R-:W-:Y:S01]  /*1ac60*/  FMUL.FTZ R11, R38.reuse, R95 ;  /* 0x0000005f260b7220 */ /* 0x040fe20000410000 */
[C---:B------:R-:W-:Y:S03]  /*1ac70*/  FFMA.FTZ R193, R38.reuse, R193, R59 ;  /* 0x000000c126c17223 */ /* 0x040fe6000001003b */
[----:B------:R-:W5:Y:S01]  /*1ac80*/  MUFU.EX2 R84, R84 ;  /* 0x0000005400547308 */ /* 0x000f620000000800 */
[C---:B-1----:R-:W-:Y:S01]  /*1ac90*/  HMMA.16816.F32 R4, R40.reuse, R12, R4 ;  /* 0x0000000c2804723c */ /* 0x042fe20000001804 */
[----:B------:R-:W-:Y:S04]  /*1aca0*/  LDSM.16.MT88.4 R92, [R158+0x9800] ;  /* 0x009800009e5c783b */ /* 0x000fe80000004200 */
[----:B------:R-:W-:Y:S01]  /*1acb0*/  FMUL.FTZ R18, R38, R86 ;  /* 0x0000005626127220 */ /* 0x000fe20000410000 */
[----:B------:R-:W-:Y:S01]  /*1acc0*/  FADD.FTZ R86, R108, R193 ;  /* 0x000000c16c567221 */ /* 0x000fe20000010000 */
[C---:B------:R-:W-:Y:S01]  /*1acd0*/  FMUL.FTZ R19, R38.reuse, R87 ;  /* 0x0000005726137220 */ /* 0x040fe20000410000 */
[C---:B------:R-:W-:Y:S01]  /*1ace0*/  HMMA.16816.F32 R8, R40.reuse, R14, R8 ;  /* 0x0000000e2808723c */ /* 0x040fe20000001808 */
[----:B------:R-:W-:Y:S02]  /*1acf0*/  MUFU.EX2 R96, R96 ;  /* 0x0000006000607308 */ /* 0x000fe40000000800 */
[C---:B------:R-:W-:Y:S01]  /*1ad00*/  FMUL.FTZ R12, R39.reuse, R88 ;  /* 0x00000058270c7220 */ /* 0x040fe20000410000 */
[C---:B------:R-:W-:Y:S01]  /*1ad10*/  FMUL.FTZ R13, R39.reuse, R89 ;  /* 0x00000059270d7220 */ /* 0x040fe20000410000 */
[C---:B------:R-:W-:Y:S01]  /*1ad20*/  FMUL.FTZ R14, R38.reuse, R90 ;  /* 0x0000005a260e7220 */ /* 0x040fe20000410000 */
[----:B------:R-:W-:Y:S01]  /*1ad30*/  FMUL.FTZ R15, R38, R91 ;  /* 0x0000005b260f7220 */ /* 0x000fe20000410000 */
[C---:B------:R-:W-:Y:S01]  /*1ad40*/  FFMA.FTZ R87, R39.reuse, R196, R56 ;  /* 0x000000c427577223 */ /* 0x040fe20000010038 */
[----:B---3--:R-:W-:Y:S01]  /*1ad50*/  FMUL.FTZ R24, R39, R76 ;  /* 0x0000004c27187220 */ /* 0x008fe20000410000 */
[----:B------:R-:W-:Y:S01]  /*1ad60*/  LDSM.16.MT88.4 R56, [R153+0x8800] ;  /* 0x008800009938783b */ /* 0x000fe20000004200 */
[-C--:B------:R-:W-:Y:S01]  /*1ad70*/  FFMA.FTZ R76, R49, R3.reuse, -R60 ;  /* 0x00000003314c7223 */ /* 0x080fe2000001083c */
[----:B------:R-:W-:Y:S01]  /*1ad80*/  FADD.FTZ R87, R110, R87 ;  /* 0x000000576e577221 */ /* 0x000fe20000010000 */
[C---:B------:R-:W-:Y:S01]  /*1ad90*/  FMUL.FTZ R34, R38.reuse, R70 ;  /* 0x0000004626227220 */ /* 0x040fe20000410000 */
[C---:B--2---:R-:W-:Y:S01]  /*1ada0*/  HMMA.16816.F32 R12, R40.reuse, R20, R12 ;  /* 0x00000014280c723c */ /* 0x044fe2000000180c */
[----:B------:R-:W-:Y:S02]  /*1adb0*/  MUFU.EX2 R149, R149 ;  /* 0x0000009500957308 */ /* 0x000fe40000000800 */
[----:B------:R-:W-:Y:S01]  /*1adc0*/  FMUL.FTZ R20, R39, R80 ;  /* 0x0000005027147220 */ /* 0x000fe20000410000 */
[-CC-:B------:R-:W-:Y:S01]  /*1add0*/  FFMA.FTZ R70, R221, R3.reuse, -R66.reuse ;  /* 0x00000003dd467223 */ /* 0x180fe20000010842 */
[-CC-:B------:R-:W-:Y:S01]  /*1ade0*/  FFMA.FTZ R89, R207, R3.reuse, -R66.reuse ;  /* 0x00000003cf597223 */ /* 0x180fe20000010842 */
[-C--:B------:R-:W-:Y:S01]  /*1adf0*/  FFMA.FTZ R88, R205, R3.reuse, -R66 ;  /* 0x00000003cd587223 */ /* 0x080fe20000010842 */
[----:B------:R-:W-:Y:S01]  /*1ae00*/  FFMA.FTZ R91, R199, R3, -R60 ;  /* 0x00000003c75b7223 */ /* 0x000fe2000001083c */
[C---:B------:R-:W-:Y:S03]  /*1ae10*/  HMMA.16816.F32 R16, R40.reuse, R22, R16 ;  /* 0x000000162810723c */ /* 0x040fe60000001810 */
[----:B------:R1:W-:Y:S01]  /*1ae20*/  MUFU.EX2 R80, R51 ;  /* 0x0000003300507308 */ /* 0x0003e20000000800 */
[C---:B------:R-:W-:Y:S01]  /*1ae30*/  FMUL.FTZ R21, R39.reuse, R81 ;  /* 0x0000005127157220 */ /* 0x040fe20000410000 */
[C---:B------:R-:W-:Y:S01]  /*1ae40*/  FMUL.FTZ R22, R38.reuse, R82 ;  /* 0x0000005226167220 */ /* 0x040fe20000410000 */
[C---:B------:R-:W-:Y:S01]  /*1ae50*/  FMUL.FTZ R23, R38.reuse, R83 ;  /* 0x0000005326177220 */ /* 0x040fe20000410000 */
[----:B------:R-:W-:Y:S01]  /*1ae60*/  FMUL.FTZ R25, R39, R77 ;  /* 0x0000004d27197220 */ /* 0x000fe20000410000 */
[-CC-:B------:R-:W-:Y:S01]  /*1ae70*/  FFMA.FTZ R81, R27, R3.reuse, -R66.reuse ;  /* 0x000000031b517223 */ /* 0x180fe20000010842 */
[-CC-:B------:R-:W-:Y:S04]  /*1ae80*/  FFMA.FTZ R83, R203, R3.reuse, -R66.reuse ;  /* 0x00000003cb537223 */ /* 0x180fe80000010842 */
[----:B------:R-:W-:Y:S01]  /*1ae90*/  MUFU.EX2 R76, R76 ;  /* 0x0000004c004c7308 */ /* 0x000fe20000000800 */
[-C--:B------:R-:W-:Y:S01]  /*1aea0*/  FFMA.FTZ R82, R201, R3.reuse, -R66 ;  /* 0x00000003c9527223 */ /* 0x080fe20000010842 */
[--C-:B------:R-:W-:Y:S01]  /*1aeb0*/  FFMA.FTZ R90, R195, R3, -R60.reuse ;  /* 0x00000003c35a7223 */ /* 0x100fe2000001083c */
[C---:B------:R-:W-:Y:S03]  /*1aec0*/  HMMA.16816.F32 R20, R40.reuse, R28, R20 ;  /* 0x0000001c2814723c */ /* 0x040fe60000001814 */
[C---:B------:R-:W-:Y:S01]  /*1aed0*/  FMUL.FTZ R26, R38.reuse, R78 ;  /* 0x0000004e261a7220 */ /* 0x040fe20000410000 */
[C---:B------:R-:W-:Y:S03]  /*1aee0*/  FMUL.FTZ R27, R38.reuse, R79 ;  /* 0x0000004f261b7220 */ /* 0x040fe60000410000 */
[----:B------:R2:W3:Y:S01]  /*1aef0*/  MUFU.EX2 R77, R32 ;  /* 0x00000020004d7308 */ /* 0x0004e20000000800 */
[----:B-1----:R-:W1:Y:S01]  /*1af00*/  LDSM.16.MT88.4 R48, [R158+0x6800] ;  /* 0x006800009e30783b */ /* 0x002e620000004200 */
[C---:B------:R-:W-:Y:S01]  /*1af10*/  FMUL.FTZ R28, R39.reuse, R72 ;  /* 0x00000048271c7220 */ /* 0x040fe20000410000 */
[----:B------:R-:W-:Y:S01]  /*1af20*/  FMUL.FTZ R29, R39, R73 ;  /* 0x00000049271d7220 */ /* 0x000fe20000410000 */
[-CC-:B------:R-:W-:Y:S01]  /*1af30*/  FFMA.FTZ R72, R35, R3.reuse, -R60.reuse ;  /* 0x0000000323487223 */ /* 0x180fe2000001083c */
[----:B------:R-:W-:Y:S01]  /*1af40*/  FFMA.FTZ R73, R33, R3, -R60 ;  /* 0x0000000321497223 */ /* 0x000fe2000001083c */
[C---:B------:R-:W-:Y:S04]  /*1af50*/  HMMA.16816.F32 R24, R40.reuse, R30, R24 ;  /* 0x0000001e2818723c */ /* 0x040fe80000001818 */
[----:B------:R-:W3:Y:S01]  /*1af60*/  MUFU.EX2 R81, R81 ;  /* 0x0000005100517308 */ /* 0x000ee20000000800 */
[C---:B------:R-:W-:Y:S01]  /*1af70*/  FMUL.FTZ R30, R38.reuse, R74 ;  /* 0x0000004a261e7220 */ /* 0x040fe20000410000 */
[C---:B------:R-:W-:Y:S01]  /*1af80*/  FMUL.FTZ R31, R38.reuse, R75 ;  /* 0x0000004b261f7220 */ /* 0x040fe20000410000 */
[----:B------:R-:W-:Y:S01]  /*1af90*/  FMUL.FTZ R33, R39, R69 ;  /* 0x0000004527217220 */ /* 0x000fe20000410000 */
[----:B------:R-:W-:Y:S01]  /*1afa0*/  FMUL.FTZ R35, R38, R71 ;  /* 0x0000004726237220 */ /* 0x000fe20000410000 */
[-CC-:B------:R-:W-:Y:S01]  /*1afb0*/  FFMA.FTZ R71, R223, R3.reuse, -R66.reuse ;  /* 0x00000003df477223 */ /* 0x180fe20000010842 */
[-C--:B------:R-:W-:Y:S01]  /*1afc0*/  FFMA.FTZ R69, R219, R3.reuse, -R66 ;  /* 0x00000003db457223 */ /* 0x080fe20000010842 */
[-C--:B------:R-:W-:Y:S03]  /*1afd0*/  FFMA.FTZ R74, R215, R3.reuse, -R60 ;  /* 0x00000003d74a7223 */ /* 0x080fe6000001083c */
[----:B------:R-:W-:Y:S01]  /*1afe0*/  MUFU.EX2 R72, R72 ;  /* 0x0000004800487308 */ /* 0x000fe20000000800 */
[C---:B----4-:R-:W-:Y:S03]  /*1aff0*/  HMMA.16816.F32 R28, R40.reuse, R44, R28 ;  /* 0x0000002c281c723c */ /* 0x050fe6000000181c */
[----:B--2---:R-:W-:Y:S01]  /*1b000*/  FMUL.FTZ R32, R39, R68 ;  /* 0x0000004427207220 */ /* 0x004fe20000410000 */
[-C--:B------:R-:W-:Y:S01]  /*1b010*/  FFMA.FTZ R68, R217, R3.reuse, -R66 ;  /* 0x00000003d9447223 */ /* 0x080fe20000010842 */
[-CC-:B------:R-:W-:Y:S01]  /*1b020*/  FFMA.FTZ R75, R213, R3.reuse, -R60.reuse ;  /* 0x00000003d54b7223 */ /* 0x180fe2000001083c */
[-CC-:B------:R-:W-:Y:S03]  /*1b030*/  FFMA.FTZ R79, R211, R3.reuse, -R60.reuse ;  /* 0x00000003d34f7223 */ /* 0x180fe6000001083c */
[----:B------:R-:W2:Y:S01]  /*1b040*/  MUFU.EX2 R73, R73 ;  /* 0x0000004900497308 */ /* 0x000ea20000000800 */
[-CC-:B------:R-:W-:Y:S01]  /*1b050*/  FFMA.FTZ R78, R209, R3.reuse, -R60.reuse ;  /* 0x00000003d14e7223 */ /* 0x180fe2000001083c */
[----:B------:R-:W-:Y:S01]  /*1b060*/  FFMA.FTZ R97, R171, R3, -R60 ;  /* 0x00000003ab617223 */ /* 0x000fe2000001083c */
[----:B------:R-:W-:Y:S01]  /*1b070*/  HMMA.16816.F32 R32, R40, R46, R32 ;  /* 0x0000002e2820723c */ /* 0x000fe20000001820 */
[----:B------:R-:W4:Y:S02]  /*1b080*/  LDSM.16.MT88.4 R44, [R153+0x6800] ;  /* 0x00680000992c783b */ /* 0x000f240000004200 */
[----:B-----5:R-:W-:Y:S01]  /*1b090*/  F2FP.F16.F32.PACK_AB R40, R84, R85 ;  /* 0x000000555428723e */ /* 0x020fe200000000ff */
[--C-:B------:R-:W-:Y:S01]  /*1b0a0*/  FFMA.FTZ R38, R121, R3, -R66.reuse ;  /* 0x0000000379267223 */ /* 0x100fe20000010842 */
[----:B---3--:R-:W-:Y:S02]  /*1b0b0*/  F2FP.F16.F32.PACK_AB R41, R76, R77 ;  /* 0x0000004d4c29723e */ /* 0x008fe400000000ff */
[----:B------:R-:W-:Y:S01]  /*1b0c0*/  MUFU.EX2 R79, R79 ;  /* 0x0000004f004f7308 */ /* 0x000fe20000000800 */
[----:B------:R-:W-:Y:S01]  /*1b0d0*/  F2FP.F16.F32.PACK_AB R42, R81, R80 ;  /* 0x00000050512a723e */ /* 0x000fe200000000ff */
[-CC-:B------:R-:W-:Y:S01]  /*1b0e0*/  FFMA.FTZ R39, R119, R3.reuse, -R66.reuse ;  /* 0x0000000377277223 */ /* 0x180fe20000010842 */
[-C--:B------:R-:W-:Y:S01]  /*1b0f0*/  FFMA.FTZ R108, R117, R3.reuse, -R66 ;  /* 0x00000003756c7223 */ /* 0x080fe20000010842 */
[----:B------:R-:W-:Y:S01]  /*1b100*/  FFMA.FTZ R110, R113, R3, -R60 ;  /* 0x00000003716e7223 */ /* 0x000fe2000001083c */
[----:B--2---:R-:W-:Y:S05]  /*1b110*/  F2FP.F16.F32.PACK_AB R43, R73, R72 ;  /* 0x00000048492b723e */ /* 0x004fea00000000ff */
[----:B------:R-:W-:Y:S02]  /*1b120*/  MUFU.EX2 R78, R78 ;  /* 0x0000004e004e7308 */ /* 0x000fe40000000800 */
[C---:B-1----:R-:W-:Y:S08]  /*1b130*/  HMMA.16816.F32 R4, R40.reuse, R48, R4 ;  /* 0x000000302804723c */ /* 0x042ff00000001804 */
[----:B------:R-:W-:Y:S01]  /*1b140*/  MUFU.EX2 R91, R91 ;  /* 0x0000005b005b7308 */ /* 0x000fe20000000800 */
[C---:B------:R-:W-:Y:S01]  /*1b150*/  HMMA.16816.F32 R8, R40.reuse, R50, R8 ;  /* 0x000000322808723c */ /* 0x040fe20000001808 */
[----:B------:R-:W1:Y:S08]  /*1b160*/  LDSM.16.MT88.4 R48, [R152+0x6800] ;  /* 0x006800009830783b */ /* 0x000e700000004200 */
[----:B------:R-:W-:Y:S01]  /*1b170*/  MUFU.EX2 R97, R97 ;  /* 0x0000006100617308 */ /* 0x000fe20000000800 */
[C---:B------:R-:W-:Y:S09]  /*1b180*/  HMMA.16816.F32 R12, R40.reuse, R52, R12 ;  /* 0x00000034280c723c */ /* 0x040ff2000000180c */
[----:B------:R-:W-:Y:S01]  /*1b190*/  MUFU.EX2 R71, R71 ;  /* 0x0000004700477308 */ /* 0x000fe20000000800 */
[C---:B------:R-:W-:Y:S01]  /*1b1a0*/  HMMA.16816.F32 R16, R40.reuse, R54, R16 ;  /* 0x000000362810723c */ /* 0x040fe20000001810 */
[----:B------:R-:W2:Y:S08]  /*1b1b0*/  LDSM.16.MT88.4 R52, [R158+0x7000] ;  /* 0x007000009e34783b */ /* 0x000eb00000004200 */
[----:B------:R-:W3:Y:S01]  /*1b1c0*/  MUFU.EX2 R70, R70 ;  /* 0x0000004600467308 */ /* 0x000ee20000000800 */
[C---:B----4-:R-:W-:Y:S09]  /*1b1d0*/  HMMA.16816.F32 R20, R40.reuse, R44, R20 ;  /* 0x0000002c2814723c */ /* 0x050ff20000001814 */
        /* <DEDUP_REMOVED lines=10> */
[----:B-----5:R-:W-:Y:S02]  /*1b280*/  F2FP.F16.F32.PACK_AB R42, R68, R69 ;  /* 0x00000045442a723e */ /* 0x020fe400000000ff */
[----:B------:R-:W-:Y:S04]  /*1b290*/  F2FP.F16.F32.PACK_AB R43, R78, R79 ;  /* 0x0000004f4e2b723e */ /* 0x000fe800000000ff */
[----:B------:R-:W-:Y:S10]  /*1b2a0*/  MUFU.EX2 R89, R89 ;  /* 0x0000005900597308 */ /* 0x000ff40000000800 */
[----:B------:R-:W3:Y:S01]  /*1b2b0*/  MUFU.EX2 R88, R88 ;  /* 0x0000005800587308 */ /* 0x000ee20000000800 */
[----:B-1----:R-:W-:Y:S07]  /*1b2c0*/  F2FP.F16.F32.PACK_AB R41, R75, R74 ;  /* 0x0000004a4b29723e */ /* 0x002fee00000000ff */
[C---:B--2---:R-:W-:Y:S02]  /*1b2d0*/  HMMA.16816.F32 R4, R40.reuse, R52, R4 ;  /* 0x000000342804723c */ /* 0x044fe40000001804 */
[----:B------:R-:W-:Y:S06]  /*1b2e0*/  MUFU.EX2 R83, R83 ;  /* 0x0000005300537308 */ /* 0x000fec0000000800 */
[C---:B------:R-:W-:Y:S01]  /*1b2f0*/  HMMA.16816.F32 R8, R40.reuse, R54, R8 ;  /* 0x000000362808723c */ /* 0x040fe20000001808 */
[----:B------:R-:W1:Y:S03]  /*1b300*/  LDSM.16.MT88.4 R52, [R152+0x7000] ;  /* 0x007000009834783b */ /* 0x000e660000004200 */
[----:B------:R-:W2:Y:S04]  /*1b310*/  MUFU.EX2 R82, R82 ;  /* 0x0000005200527308 */ /* 0x000ea80000000800 */
[C---:B----4-:R-:W-:Y:S06]  /*1b320*/  HMMA.16816.F32 R12, R40.reuse, R44, R12 ;  /* 0x0000002c280c723c */ /* 0x050fec000000180c */
[----:B------:R-:W4:Y:S02]  /*1b330*/  MUFU.EX2 R90, R90 ;  /* 0x0000005a005a7308 */ /* 0x000f240000000800 */
[C---:B------:R-:W-:Y:S01]  /*1b340*/  HMMA.16816.F32 R16, R40.reuse, R46, R16 ;  /* 0x0000002e2810723c */ /* 0x040fe20000001810 */
[----:B------:R-:W5:Y:S07]  /*1b350*/  LDSM.16.MT88.4 R44, [R158+0x7800] ;  /* 0x007800009e2c783b */ /* 0x000f6e0000004200 */
[----:B------:R-:W-:Y:S01]  /*1b360*/  MUFU.EX2 R103, R103 ;  /* 0x0000006700677308 */ /* 0x000fe20000000800 */
[C---:B------:R-:W-:Y:S09]  /*1b370*/  HMMA.16816.F32 R20, R40.reuse, R48, R20 ;  /* 0x000000302814723c */ /* 0x040ff20000001814 */
[----:B------:R-:W5:Y:S01]  /*1b380*/  MUFU.EX2 R112, R112 ;  /* 0x0000007000707308 */ /* 0x000f620000000800 */
[C---:B------:R-:W-:Y:S01]  /*1b390*/  HMMA.16816.F32 R24, R40.reuse, R50, R24 ;  /* 0x000000322818723c */ /* 0x040fe20000001818 */
[----:B------:R-:W5:Y:S08]  /*1b3a0*/  LDSM.16.MT88.4 R48, [R154+0x7800] ;  /* 0x007800009a30783b */ /* 0x000f700000004200 */
[----:B------:R-:W-:Y:S01]  /*1b3b0*/  MUFU.EX2 R116, R116 ;  /* 0x0000007400747308 */ /* 0x000fe20000000800 */
[C---:B-1----:R-:W-:Y:S09]  /*1b3c0*/  HMMA.16816.F32 R28, R40.reuse, R52, R28 ;  /* 0x00000034281c723c */ /* 0x042ff2000000181c */
[----:B------:R-:W1:Y:S01]  /*1b3d0*/  MUFU.EX2 R141, R141 ;  /* 0x0000008d008d7308 */ /* 0x000e620000000800 */
[----:B------:R-:W-:Y:S01]  /*1b3e0*/  HMMA.16816.F32 R32, R40, R54, R32 ;  /* 0x000000362820723c */ /* 0x000fe20000001820 */
[----:B------:R-:W1:Y:S08]  /*1b3f0*/  LDSM.16.MT88.4 R52, [R153+0x7800] ;  /* 0x007800009934783b */ /* 0x000e700000004200 */
[----:B------:R-:W-:Y:S01]  /*1b400*/  MUFU.EX2 R118, R118 ;  /* 0x0000007600767308 */ /* 0x000fe20000000800 */
[----:B---3--:R-:W-:Y:S02]  /*1b410*/  F2FP.F16.F32.PACK_AB R40, R88, R89 ;  /* 0x000000595828723e */ /* 0x008fe400000000ff */
[----:B--2---:R-:W-:Y:S02]  /*1b420*/  F2FP.F16.F32.PACK_AB R42, R82, R83 ;  /* 0x00000053522a723e */ /* 0x004fe400000000ff */
[----:B------:R-:W-:Y:S02]  /*1b430*/  F2FP.F16.F32.PACK_AB R41, R96, R91 ;  /* 0x0000005b6029723e */ /* 0x000fe400000000ff */
[----:B----4-:R-:W-:Y:S03]  /*1b440*/  F2FP.F16.F32.PACK_AB R43, R97, R90 ;  /* 0x0000005a612b723e */ /* 0x010fe600000000ff */
[----:B------:R-:W2:Y:S04]  /*1b450*/  MUFU.EX2 R137, R137 ;  /* 0x0000008900897308 */ /* 0x000ea80000000800 */
[C---:B-----5:R-:W-:Y:S06]  /*1b460*/  HMMA.16816.F32 R4, R40.reuse, R44, R4 ;  /* 0x0000002c2804723c */ /* 0x060fec0000001804 */
        /* <DEDUP_REMOVED lines=14> */
[C---:B---3--:R-:W-:Y:S09]  /*1b550*/  HMMA.16816.F32 R28, R40.reuse, R44, R28 ;  /* 0x0000002c281c723c */ /* 0x048ff2000000181c */
[----:B------:R-:W-:Y:S01]  /*1b560*/  MUFU.EX2 R123, R123 ;  /* 0x0000007b007b7308 */ /* 0x000fe20000000800 */
[----:B------:R-:W-:Y:S01]  /*1b570*/  HMMA.16816.F32 R32, R40, R46, R32 ;  /* 0x0000002e2820723c */ /* 0x000fe20000001820 */
[----:B------:R-:W3:Y:S08]  /*1b580*/  LDSM.16.MT88.4 R44, [R153+0x8000] ;  /* 0x00800000992c783b */ /* 0x000ef00000004200 */
[----:B------:R-:W4:Y:S01]  /*1b590*/  MUFU.EX2 R126, R126 ;  /* 0x0000007e007e7308 */ /* 0x000f220000000800 */
[----:B------:R-:W-:Y:S02]  /*1b5a0*/  F2FP.F16.F32.PACK_AB R40, R149, R114 ;  /* 0x000000729528723e */ /* 0x000fe400000000ff */
[----:B------:R-:W-:Y:S02]  /*1b5b0*/  F2FP.F16.F32.PACK_AB R42, R112, R103 ;  /* 0x00000067702a723e */ /* 0x000fe400000000ff */
[----:B------:R-:W-:Y:S02]  /*1b5c0*/  F2FP.F16.F32.PACK_AB R41, R141, R116 ;  /* 0x000000748d29723e */ /* 0x000fe400000000ff */
[----:B--2---:R-:W-:Y:S03]  /*1b5d0*/  F2FP.F16.F32.PACK_AB R43, R137, R118 ;  /* 0x00000076892b723e */ /* 0x004fe600000000ff */
[----:B------:R-:W-:Y:S04]  /*1b5e0*/  MUFU.EX2 R38, R38 ;  /* 0x0000002600267308 */ /* 0x000fe80000000800 */
[C---:B-----5:R-:W-:Y:S06]  /*1b5f0*/  HMMA.16816.F32 R4, R40.reuse, R48, R4 ;  /* 0x000000302804723c */ /* 0x060fec0000001804 */
[----:B------:R-:W2:Y:S02]  /*1b600*/  MUFU.EX2 R39, R39 ;  /* 0x0000002700277308 */ /* 0x000ea40000000800 */
[C---:B------:R-:W-:Y:S01]  /*1b610*/  HMMA.16816.F32 R8, R40.reuse, R50, R8 ;  /* 0x000000322808723c */ /* 0x040fe20000001808 */
[----:B------:R-:W5:Y:S07]  /*1b620*/  LDSM.16.MT88.4 R48, [R152+0x8000] ;  /* 0x008000009830783b */ /* 0x000f6e0000004200 */
[----:B------:R-:W-:Y:S01]  /*1b630*/  MUFU.EX2 R108, R108 ;  /* 0x0000006c006c7308 */ /* 0x000fe20000000800 */
[C---:B-1----:R-:W-:Y:S09]  /*1b640*/  HMMA.16816.F32 R12, R40.reuse, R52, R12 ;  /* 0x00000034280c723c */ /* 0x042ff2000000180c */
[----:B------:R-:W1:Y:S01]  /*1b650*/  MUFU.EX2 R115, R115 ;  /* 0x0000007300737308 */ /* 0x000e620000000800 */
[C---:B------:R-:W-:Y:S01]  /*1b660*/  HMMA.16816.F32 R16, R40.reuse, R54, R16 ;  /* 0x000000362810723c */ /* 0x040fe20000001810 */
[----:B------:R-:W2:Y:S08]  /*1b670*/  LDSM.16.MT88.4 R52, [R158+0x8800] ;  /* 0x008800009e34783b */ /* 0x000eb00000004200 */
[----:B------:R-:W-:Y:S01]  /*1b680*/  MUFU.EX2 R110, R110 ;  /* 0x0000006e006e7308 */ /* 0x000fe20000000800 */
[C---:B---3--:R-:W-:Y:S09]  /*1b690*/  HMMA.16816.F32 R20, R40.reuse, R44, R20 ;  /* 0x0000002c2814723c */ /* 0x048ff20000001814 */
[----:B------:R-:W3:Y:S01]  /*1b6a0*/  MUFU.EX2 R111, R111 ;  /* 0x0000006f006f7308 */ /* 0x000ee20000000800 */
[C---:B------:R-:W-:Y:S01]  /*1b6b0*/  HMMA.16816.F32 R24, R40.reuse, R46, R24 ;  /* 0x0000002e2818723c */ /* 0x040fe20000001818 */
[----:B------:R-:W1:Y:S08]  /*1b6c0*/  LDSM.16.MT88.4 R44, [R154+0x8800] ;  /* 0x008800009a2c783b */ /* 0x000e700000004200 */
[----:B------:R-:W-:Y:S01]  /*1b6d0*/  MUFU.EX2 R109, R109 ;  /* 0x0000006d006d7308 */ /* 0x000fe20000000800 */
[C---:B-----5:R-:W-:Y:S09]  /*1b6e0*/  HMMA.16816.F32 R28, R40.reuse, R48, R28 ;  /* 0x00000030281c723c */ /* 0x060ff2000000181c */
[----:B------:R-:W-:Y:S01]  /*1b6f0*/  MUFU.EX2 R37, R37 ;  /* 0x0000002500257308 */ /* 0x000fe20000000800 */
[----:B------:R-:W-:Y:S01]  /*1b700*/  HMMA.16816.F32 R32, R40, R50, R32 ;  /* 0x000000322820723c */ /* 0x000fe20000001820 */
[----:B------:R-:W5:Y:S02]  /*1b710*/  LDSM.16.MT88.4 R48, [R152+0x8800] ;  /* 0x008800009830783b */ /* 0x000f640000004200 */
[----:B----4-:R-:W-:Y:S02]  /*1b720*/  F2FP.F16.F32.PACK_AB R40, R133, R122 ;  /* 0x0000007a8528723e */ /* 0x010fe400000000ff */
[----:B------:R-:W-:Y:S02]  /*1b730*/  F2FP.F16.F32.PACK_AB R42, R129, R120 ;  /* 0x00000078812a723e */ /* 0x000fe400000000ff */
[----:B------:R-:W-:Y:S02]  /*1b740*/  F2FP.F16.F32.PACK_AB R41, R125, R124 ;  /* 0x0000007c7d29723e */ /* 0x000fe400000000ff */
[----:B------:R-:W-:Y:S07]  /*1b750*/  F2FP.F16.F32.PACK_AB R43, R126, R123 ;  /* 0x0000007b7e2b723e */ /* 0x000fee00000000ff */
[C---:B--2---:R-:W-:Y:S08]  /*1b760*/  HMMA.16816.F32 R4, R40.reuse, R52, R4 ;  /* 0x000000342804723c */ /* 0x044ff00000001804 */
        /* <DEDUP_REMOVED lines=8> */
[-C--:B------:R-:W-:Y:S01]  /*1b7f0*/  FFMA.FTZ R67, R65, R3.reuse, -R66 ;  /* 0x0000000341437223 */ /* 0x080fe20000010842 */
[----:B------:R-:W2:Y:S01]  /*1b800*/  MUFU.EX2 R106, R107 ;  /* 0x0000006b006a7308 */ /* 0x000ea20000000800 */
[----:B------:R-:W-:Y:S01]  /*1b810*/  FADD.FTZ R56, R105, R56 ;  /* 0x0000003869387221 */ /* 0x000fe20000010000 */
[C---:B------:R-:W-:Y:S03]  /*1b820*/  HMMA.16816.F32 R24, R40.reuse, R58, R24 ;  /* 0x0000003a2818723c */ /* 0x040fe60000001818 */
[----:B------:R-:W-:Y:S01]  /*1b830*/  FADD.FTZ R102, R102, R57 ;  /* 0x0000003966667221 */ /* 0x000fe20000010000 */
[----:B------:R-:W-:Y:S02]  /*1b840*/  FADD.FTZ R65, R85, R56 ;  /* 0x0000003855417221 */ /* 0x000fe40000010000 */
[----:B------:R-:W4:Y:S01]  /*1b850*/  LDSM.16.MT88.4 R56, [R153+0x9000] ;  /* 0x009000009938783b */ /* 0x000f220000004200 */
[----:B------:R-:W-:Y:S01]  /*1b860*/  FADD.FTZ R77, R77, R102 ;  /* 0x000000664d4d7221 */ /* 0x000fe20000010000 */
[C---:B-----5:R-:W-:Y:S01]  /*1b870*/  HMMA.16816.F32 R28, R40.reuse, R48, R28 ;  /* 0x00000030281c723c */ /* 0x060fe2000000181c */
[----:B------:R-:W-:Y:S02]  /*1b880*/  MUFU.EX2 R48, R67 ;  /* 0x0000004300307308 */ /* 0x000fe40000000800 */
[----:B------:R-:W-:Y:S01]  /*1b890*/  FADD.FTZ R77, R76, R77 ;  /* 0x0000004d4c4d7221 */ /* 0x000fe20000010000 */
[----:B------:R-:W-:Y:S01]  /*1b8a0*/  FADD.FTZ R65, R84, R65 ;  /* 0x0000004154417221 */ /* 0x000fe20000010000 */
[-CC-:B------:R-:W-:Y:S01]  /*1b8b0*/  FFMA.FTZ R49, R104, R3.reuse, -R66.reuse ;  /* 0x0000000368317223 */ /* 0x180fe20000010842 */
[----:B------:R-:W-:Y:S01]  /*1b8c0*/  LDSM.16.MT88.4 R84, [R154+0x9800] ;  /* 0x009800009a54783b */ /* 0x000fe20000004200 */
[----:B------:R-:W-:Y:S01]  /*1b8d0*/  FADD.FTZ R72, R72, R77 ;  /* 0x0000004d48487221 */ /* 0x000fe20000010000 */
[----:B------:R-:W-:Y:S03]  /*1b8e0*/  HMMA.16816.F32 R32, R40, R50, R32 ;  /* 0x000000322820723c */ /* 0x000fe60000001820 */
[----:B------:R-:W-:Y:S01]  /*1b8f0*/  MUFU.EX2 R50, R64 ;  /* 0x0000004000327308 */ /* 0x000fe20000000800 */
[----:B------:R-:W-:Y:S01]  /*1b900*/  F2FP.F16.F32.PACK_AB R40, R39, R38 ;  /* 0x000000262728723e */ /* 0x000fe200000000ff */
[----:B------:R-:W-:Y:S01]  /*1b910*/  FFMA.FTZ R66, R62, R3, -R66 ;  /* 0x000000033e427223 */ /* 0x000fe20000010842 */
[----:B------:R-:W-:Y:S01]  /*1b920*/  F2FP.F16.F32.PACK_AB R42, R115, R108 ;  /* 0x0000006c732a723e */ /* 0x000fe200000000ff */
[----:B------:R-:W-:Y:S01]  /*1b930*/  FADD.FTZ R73, R73, R72 ;  /* 0x0000004849497221 */ /* 0x000fe20000010000 */
[----:B---3--:R-:W-:Y:S01]  /*1b940*/  F2FP.F16.F32.PACK_AB R41, R111, R110 ;  /* 0x0000006e6f29723e */ /* 0x008fe200000000ff */
[----:B------:R-:W-:Y:S01]  /*1b950*/  FADD.FTZ R80, R80, R65 ;  /* 0x0000004150507221 */ /* 0x000fe20000010000 */
[----:B--2---:R-:W-:Y:S01]  /*1b960*/  F2FP.F16.F32.PACK_AB R43, R106, R109 ;  /* 0x0000006d6a2b723e */ /* 0x004fe200000000ff */
[----:B------:R-:W-:Y:S02]  /*1b970*/  FADD.FTZ R74, R74, R73 ;  /* 0x000000494a4a7221 */ /* 0x000fe40000010000 */
[----:B------:R-:W-:Y:S01]  /*1b980*/  MUFU.EX2 R49, R49 ;  /* 0x0000003100317308 */ /* 0x000fe20000000800 */
[----:B------:R-:W-:Y:S01]  /*1b990*/  FADD.FTZ R80, R81, R80 ;  /* 0x0000005051507221 */ /* 0x000fe20000010000 */
[----:B------:R-:W-:Y:S02]  /*1b9a0*/  IMAD.MOV.U32 R102, RZ, RZ, R2 ;  /* 0x000000ffff667224 */ /* 0x000fe400078e0002 */
[----:B------:R-:W-:Y:S01]  /*1b9b0*/  FADD.FTZ R74, R75, R74 ;  /* 0x0000004a4b4a7221 */ /* 0x000fe20000010000 */
[C---:B-1----:R-:W-:Y:S03]  /*1b9c0*/  HMMA.16816.F32 R4, R40.reuse, R44, R4 ;  /* 0x0000002c2804723c */ /* 0x042fe60000001804 */
[----:B------:R-:W-:Y:S02]  /*1b9d0*/  FADD.FTZ R79, R79, R74 ;  /* 0x0000004a4f4f7221 */ /* 0x000fe40000010000 */
[----:B------:R-:W1:Y:S01]  /*1b9e0*/  MUFU.EX2 R51, R66 ;  /* 0x0000004200337308 */ /* 0x000e620000000800 */
[----:B------:R-:W-:Y:S01]  /*1b9f0*/  FADD.FTZ R71, R71, R80 ;  /* 0x0000005047477221 */ /* 0x000fe20000010000 */
[----:B------:R-:W-:Y:S01]  /*1ba00*/  FADD.FTZ R78, R78, R79 ;  /* 0x0000004f4e4e7221 */ /* 0x000fe20000010000 */
[C---:B------:R-:W-:Y:S01]  /*1ba10*/  HMMA.16816.F32 R8, R40.reuse, R46, R8 ;  /* 0x0000002e2808723c */ /* 0x040fe20000001808 */
[----:B------:R-:W2:Y:S02]  /*1ba20*/  LDSM.16.MT88.4 R44, [R152+0x9000] ;  /* 0x00900000982c783b */ /* 0x000ea40000004200 */
[----:B------:R-:W-:Y:S04]  /*1ba30*/  FADD.FTZ R70, R70, R71 ;  /* 0x0000004746467221 */ /* 0x000fe80000010000 */
[----:B------:R-:W-:Y:S01]  /*1ba40*/  FADD.FTZ R69, R69, R70 ;  /* 0x0000004645457221 */ /* 0x000fe20000010000 */
[C---:B------:R-:W-:Y:S03]  /*1ba50*/  HMMA.16816.F32 R12, R40.reuse, R52, R12 ;  /* 0x00000034280c723c */ /* 0x040fe6000000180c */
[-CC-:B------:R-:W-:Y:S01]  /*1ba60*/  FFMA.FTZ R52, R63, R3.reuse, -R60.reuse ;  /* 0x000000033f347223 */ /* 0x180fe2000001083c */
[-CC-:B------:R-:W-:Y:S01]  /*1ba70*/  FFMA.FTZ R53, R61, R3.reuse, -R60.reuse ;  /* 0x000000033d357223 */ /* 0x180fe2000001083c */
[----:B------:R-:W-:Y:S01]  /*1ba80*/  FFMA.FTZ R60, R36, R3, -R60 ;  /* 0x00000003243c7223 */ /* 0x000fe2000001083c */
[----:B------:R-:W-:Y:S01]  /*1ba90*/  FADD.FTZ R3, R91, R78 ;  /* 0x0000004e5b037221 */ /* 0x000fe20000010000 */
[----:B-1----:R-:W-:Y:S01]  /*1baa0*/  F2FP.F16.F32.PACK_AB R70, R51, R50 ;  /* 0x000000323346723e */ /* 0x002fe200000000ff */
[C---:B------:R-:W-:Y:S01]  /*1bab0*/  HMMA.16816.F32 R16, R40.reuse, R54, R16 ;  /* 0x000000362810723c */ /* 0x040fe20000001810 */
[----:B------:R-:W1:Y:S01]  /*1bac0*/  LDSM.16.MT88.4 R76, [R153+0x9800] ;  /* 0x00980000994c783b */ /* 0x000e620000004200 */
[----:B------:R-:W-:Y:S01]  /*1bad0*/  MUFU.EX2 R52, R52 ;  /* 0x0000003400347308 */ /* 0x000fe20000000800 */
[----:B------:R-:W-:Y:S01]  /*1bae0*/  FADD.FTZ R3, R96, R3 ;  /* 0x0000000360037221 */ /* 0x000fe20000010000 */
[----:B------:R-:W-:Y:S03]  /*1baf0*/  FADD.FTZ R68, R68, R69 ;  /* 0x0000004544447221 */ /* 0x000fe60000010000 */
[----:B------:R-:W-:Y:S01]  /*1bb00*/  FADD.FTZ R90, R90, R3 ;  /* 0x000000035a5a7221 */ /* 0x000fe20000010000 */
[C---:B----4-:R-:W-:Y:S04]  /*1bb10*/  HMMA.16816.F32 R20, R40.reuse, R56, R20 ;  /* 0x000000382814723c */ /* 0x050fe80000001814 */
[----:B------:R-:W3:Y:S01]  /*1bb20*/  MUFU.EX2 R53, R53 ;  /* 0x0000003500357308 */ /* 0x000ee20000000800 */
[----:B------:R-:W-:Y:S01]  /*1bb30*/  FADD.FTZ R3, R97, R90 ;  /* 0x0000005a61037221 */ /* 0x000fe20000010000 */
[----:B------:R-:W-:Y:S01]  /*1bb40*/  FADD.FTZ R89, R89, R68 ;  /* 0x0000004459597221 */ /* 0x000fe20000010000 */
[----:B------:R-:W-:Y:S02]  /*1bb50*/  F2FP.F16.F32.PACK_AB R68, R49, R48 ;  /* 0x000000303144723e */ /* 0x000fe400000000ff */
[----:B------:R-:W-:Y:S01]  /*1bb60*/  FADD.FTZ R116, R116, R3 ;  /* 0x0000000374747221 */ /* 0x000fe20000010000 */
[C---:B------:R-:W-:Y:S04]  /*1bb70*/  HMMA.16816.F32 R24, R40.reuse, R58, R24 ;  /* 0x0000003a2818723c */ /* 0x040fe80000001818 */
[----:B------:R-:W4:Y:S01]  /*1bb80*/  MUFU.EX2 R60, R60 ;  /* 0x0000003c003c7308 */ /* 0x000f220000000800 */
[----:B------:R-:W-:Y:S01]  /*1bb90*/  FADD.FTZ R88, R88, R89 ;  /* 0x0000005958587221 */ /* 0x000fe20000010000 */
[----:B------:R-:W-:Y:S03]  /*1bba0*/  FADD.FTZ R141, R141, R116 ;  /* 0x000000748d8d7221 */ /* 0x000fe60000010000 */
[----:B------:R-:W-:Y:S01]  /*1bbb0*/  FADD.FTZ R83, R83, R88 ;  /* 0x0000005853537221 */ /* 0x000fe20000010000 */
[----:B------:R-:W-:Y:S01]  /*1bbc0*/  FADD.FTZ R118, R118, R141 ;  /* 0x0000008d76767221 */ /* 0x000fe20000010000 */
[C---:B--2---:R-:W-:Y:S03]  /*1bbd0*/  HMMA.16816.F32 R28, R40.reuse, R44, R28 ;  /* 0x0000002c281c723c */ /* 0x044fe6000000181c */
[----:B---3--:R-:W-:Y:S01]  /*1bbe0*/  F2FP.F16.F32.PACK_AB R69, R53, R52 ;  /* 0x000000343545723e */ /* 0x008fe200000000ff */
[----:B------:R-:W-:Y:S01]  /*1bbf0*/  FADD.FTZ R83, R82, R83 ;  /* 0x0000005352537221 */ /* 0x000fe20000010000 */
[----:B------:R-:W-:Y:S03]  /*1bc00*/  FADD.FTZ R137, R137, R118 ;  /* 0x0000007689897221 */ /* 0x000fe60000010000 */
[----:B------:R-:W-:Y:S03]  /*1bc10*/  HMMA.16816.F32 R32, R40, R46, R32 ;  /* 0x0000002e2820723c */ /* 0x000fe60000001820 */
[----:B----4-:R-:W-:Y:S01]  /*1bc20*/  F2FP.F16.F32.PACK_AB R71, R60, R37 ;  /* 0x000000253c47723e */ /* 0x010fe200000000ff */
[----:B------:R-:W-:Y:S04]  /*1bc30*/  FADD.FTZ R36, R114, R83 ;  /* 0x0000005372247221 */ /* 0x000fe80000010000 */
[----:B------:R-:W-:Y:S02]  /*1bc40*/  FADD.FTZ R36, R149, R36 ;  /* 0x0000002495247221 */ /* 0x000fe40000010000 */
[C---:B------:R-:W-:Y:S01]  /*1bc50*/  HMMA.16816.F32 R96, R68.reuse, R92, R4 ;  /* 0x0000005c4460723c */ /* 0x040fe20000001804 */
        /* <DEDUP_REMOVED lines=36> */
.L_x_14512:
        /* <DEDUP_REMOVED lines=10> */
.L_x_14527:
        /* <DEDUP_REMOVED lines=126> */
.L_x_14522:
[----:B------:R-:W-:Y:S05]  /*1c720*/  BSYNC.RECONVERGENT B0 ;  /* 0x0000000000007941 */ /* 0x000fea0003800200 */
.L_x_14521:
        /* <DEDUP_REMOVED lines=36> */
[----:B-1----:R-:W-:Y:S05]  /*1c970*/  @P0 RET.REL.NODEC R174 `(_ZN5flash24flash_fwd_splitkv_kernelI23Flash_fwd_kernel_traitsILi64ELi64ELi128ELi4ELb0ELb0EN7cutlass6half_tE19Flash_kernel_traitsILi64ELi64ELi128ELi4ES3_EELb0ELb1ELb1ELb0ELb0ELb0ELb1ELb1EEEvNS_16Flash_fwd_paramsE) ;  /* 0xfffffe34aea00950 */ /* 0x002fea0003c3ffff */
[----:B------:R-:W-:Y:S01]  /*1c980*/  MOV R175, 0x0 ;  /* 0x0000000000af7802 */ /* 0x000fe20000000f00 */
[----:B------:R1:W-:Y:S03]  /*1c990*/  ST.E.128 desc[UR4][R36.64+0x3800], R4 ;  /* 0x0038000424007985 */ /* 0x0003e6000c101d04 */
[----:B-1----:R-:W-:Y:S05]  /*1c9a0*/  RET.REL.NODEC R174 `(_ZN5flash24flash_fwd_splitkv_kernelI23Flash_fwd_kernel_traitsILi64ELi64ELi128ELi4ELb0ELb0EN7cutlass6half_tE19Flash_kernel_traitsILi64ELi64ELi128ELi4ES3_EELb0ELb1ELb1ELb0ELb0ELb0ELb1ELb1EEEvNS_16Flash_fwd_paramsE) ;  /* 0xfffffe34ae947950 */ /* 0x002fea0003c3ffff */
.L_x_14520:
[----:B------:R-:W-:Y:S01]  /*1c9b0*/  MOV R5, 0x2 ;  /* 0x0000000200057802 */ /* 0x000fe20000000f00 */
[----:B------:R-:W-:Y:S01]  /*1c9c0*/  IMAD.MOV.U32 R4, RZ, RZ, 0x1f ;  /* 0x0000001fff047424 */ /* 0x000fe200078e00ff */
[----:B------:R-:W-:-:S07]  /*1c9d0*/  MOV R7, 0xffffffff ;  /* 0xffffffff00077802 */ /* 0x000fce0000000f00 */
[----:B-1---5:R-:W-:Y:S05]  /*1c9e0*/  WARPSYNC.COLLECTIVE R7, `(.L_x_14523) ;  /* 0x0000000007087348 */ /* 0x022fea0003c00000 */
[----:B------:R2:W3:Y:S02]  /*1c9f0*/  SHFL.BFLY P0, R11, R196, R5, R4 ;  /* 0x0c000005c40b7389 */ /* 0x0004e40000000004 */
[----:B-123-5:R-:W-:Y:S05]  /*1ca00*/  ENDCOLLECTIVE ;  /* 0x000000000000791b */ /* 0x02efea0003800000 */
.L_x_14523:
[----:B------:R-:W-:Y:S02]  /*1ca10*/  IMAD.MOV.U32 R9, RZ, RZ, R11 ;  /* 0x000000ffff097224 */ /* 0x000fe400078e000b */
[----:B------:R-:W-:Y:S02]  /*1ca20*/  IMAD.MOV.U32 R5, RZ, RZ, 0x1 ;  /* 0x00000001ff057424 */ /* 0x000fe400078e00ff */
[----:B------:R-:W-:-:S05]  /*1ca30*/  FADD.FTZ R9, R9, R196 ;  /* 0x000000c409097221 */ /* 0x000fca0000010000 */
[----:B------:R-:W-:-:S07]  /*1ca40*/  MOV R196, R9 ;  /* 0x0000000900c47202 */ /* 0x000fce0000000f00 */
[----:B------:R-:W-:Y:S05]  /*1ca50*/  WARPSYNC.COLLECTIVE R7, `(.L_x_14524) ;  /* 0x0000000007087348 */ /* 0x000fea0003c00000 */
[----:B------:R1:W2:Y:S02]  /*1ca60*/  SHFL.BFLY P0, R11, R196, R5, R4 ;  /* 0x0c000005c40b7389 */ /* 0x0002a40000000004 */
[----:B-12---:R-:W-:Y:S05]  /*1ca70*/  ENDCOLLECTIVE ;  /* 0x000000000000791b */ /* 0x006fea0003800000 */
.L_x_14524:
[----:B------:R-:W-:Y:S01]  /*1ca80*/  MOV R196, R193 ;  /* 0x000000c100c47202 */ /* 0x000fe20000000f00 */
[----:B------:R-:W-:Y:S01]  /*1ca90*/  IMAD.MOV.U32 R5, RZ, RZ, 0x2 ;  /* 0x00000002ff057424 */ /* 0x000fe200078e00ff */
[----:B------:R-:W-:-:S07]  /*1caa0*/  MOV R6, R11 ;  /* 0x0000000b00067202 */ /* 0x000fce0000000f00 */
[----:B------:R-:W-:Y:S05]  /*1cab0*/  WARPSYNC.COLLECTIVE R7, `(.L_x_14525) ;  /* 0x0000000007087348 */ /* 0x000fea0003c00000 */
[----:B------:R1:W2:Y:S02]  /*1cac0*/  SHFL.BFLY P0, R11, R196, R5, R4 ;  /* 0x0c000005c40b7389 */ /* 0x0002a40000000004 */
[----:B-12---:R-:W-:Y:S05]  /*1cad0*/  ENDCOLLECTIVE ;  /* 0x000000000000791b */ /* 0x006fea0003800000 */
.L_x_14525:
[----:B------:R-:W-:Y:S01]  /*1cae0*/  FADD.FTZ R6, R9, R6 ;  /* 0x0000000609067221 */ /* 0x000fe20000010000 */
[----:B------:R-:W-:Y:S01]  /*1caf0*/  FADD.FTZ R8, R11, R193 ;  /* 0x000000c10b087221 */ /* 0x000fe20000010000 */
[----:B------:R-:W-:-:S04]  /*1cb00*/  MOV R5, 0x1 ;  /* 0x0000000100057802 */ /* 0x000fc80000000f00 */
[----:B------:R-:W-:-:S07]  /*1cb10*/  MOV R196, R8 ;  /* 0x0000000800c47202 */ /* 0x000fce0000000f00 */
[----:B------:R-:W-:Y:S05]  /*1cb20*/  WARPSYNC.COLLECTIVE R7, `(.L_x_14526) ;  /* 0x0000000007087348 */ /* 0x000fea0003c00000 */
[----:B------:R1:W2:Y:S02]  /*1cb30*/  SHFL.BFLY P0, R11, R196, R5, R4 ;  /* 0x0c000005c40b7389 */ /* 0x0002a40000000004 */
[----:B-12---:R-:W-:Y:S05]  /*1cb40*/  ENDCOLLECTIVE ;  /* 0x000000000000791b */ /* 0x006fea0003800000 */
.L_x_14526:
[----:B------:R-:W-:Y:S05]  /*1cb50*/  BRA `(.L_x_14527) ;  /* 0xfffffff000f87947 */ /* 0x000fea000383ffff */
.L_x_14528:
        /* <DEDUP_REMOVED lines=10> */
.L_x_14836:


//--------------------- .text._ZN5flash24flash_fwd_splitkv_kernelI23Flash_fwd_kernel_traitsILi64ELi64ELi128ELi4ELb0ELb0EN7cutlass6half_tE19Flash_kernel_traitsILi64ELi64ELi128ELi4ES3_EELb0ELb1ELb1ELb0ELb0ELb1ELb1ELb1EEEvNS_16Flash_fwd_paramsE --------------------------
	.section	.text._ZN5flash24flash_fwd_splitkv_kernelI23Flash_fwd_kernel_traitsILi64ELi64ELi128ELi4ELb0ELb0EN7cutlass6half_tE19Flash_kernel_traitsILi64ELi64ELi128ELi4ES3_EELb0ELb1ELb1ELb0ELb0ELb1ELb1ELb1EEEvNS_16Flash_fwd_paramsE,"ax",@progbits
	.align	128
        .global         _ZN5flash24flash_fwd_splitkv_kernelI23Flash_fwd_kernel_traitsILi64ELi64ELi128ELi4ELb0ELb0EN7cutlass6half_tE19Flash_kernel_traitsILi64ELi64ELi128ELi4ES3_EELb0ELb1ELb1ELb0ELb0ELb1ELb1ELb1EEEvNS_16Flash_fwd_paramsE
        .type           _ZN5flash24flash_fwd_splitkv_kernelI23Flash_fwd_kernel_traitsILi64ELi64ELi128ELi4ELb0ELb0EN7cutlass6half_tE19Flash_kernel_traitsILi64ELi64ELi128ELi4ES3_EELb0ELb1ELb1ELb0ELb0ELb1ELb1ELb1EEEvNS_16Flash_fwd_paramsE,@function
        .size           _ZN5flash24flash_fwd_splitkv_kernelI23Flash_fwd_kernel_traitsILi64ELi64ELi128ELi4ELb0ELb0EN7cutlass6half_tE19Flash_kernel_traitsILi64ELi64ELi128ELi4ES3_EELb0ELb1ELb1ELb0ELb0ELb1ELb1ELb1EEEvNS_16Flash_fwd_paramsE,(.L_x_14837 - _ZN5flash24flash_fwd_splitkv_kernelI23Flash_fwd_kernel_traitsILi64ELi64ELi128ELi4ELb0ELb0EN7cutlass6half_tE19Flash_kernel_traitsILi64ELi64ELi128ELi4ES3_EELb0ELb1ELb1ELb0ELb0ELb1ELb1ELb1EEEvNS_16Flash_fwd_paramsE)
        .other          _ZN5flash24flash_fwd_splitkv_kernelI23Flash_fwd_kernel_traitsILi64ELi64ELi128ELi4ELb0ELb0EN7cutlass6half_tE19Flash_kernel_traitsILi64ELi64ELi128ELi4ES3_EELb0ELb1ELb1ELb0ELb0ELb1ELb1ELb1EEEvNS_16Flash_fwd_paramsE,@"STO_CUDA_ENTRY STV_DEFAULT"
_ZN5flash24flash_fwd_splitkv_kernelI23Flash_fwd_kernel_traitsILi64ELi64ELi128ELi4ELb0ELb0EN7cutlass6half_tE19Flash_kernel_traitsILi64ELi64ELi128ELi4ES3_EELb0ELb1ELb1ELb0ELb0ELb1ELb1ELb1EEEvNS_16Flash_fwd_paramsE:
.text._ZN5flash24flash_fwd_splitkv_kernelI23Flash_fwd_kernel_traitsILi64ELi64ELi128ELi4ELb0ELb0EN7cutlass6half_tE19Flash_kernel_traitsILi64ELi64ELi128ELi4ES3_EELb0ELb1ELb1ELb0ELb0ELb1ELb1ELb1EEEvNS_16Flash_fwd_paramsE:
        /* <DEDUP_REMOVED lines=29> */
[----:B------:R-:W-:Y:S05]  /*01d0*/  CALL.REL.NOINC `($_ZN5flash24flash_fwd_splitkv_kernelI23Flash_fwd_kernel_traitsILi64ELi64ELi128ELi4ELb0ELb0EN7cutlass6half_tE19Flash_kernel_traitsILi64ELi64ELi128ELi4ES3_EELb0ELb1ELb1ELb0ELb0ELb1ELb1ELb1EEEvNS_16Flash_fwd_paramsE$_ZN5flash30compute_attn_1rowblock_splitkvI23Flash_fwd_kernel_traitsILi64ELi64ELi128ELi4ELb0ELb0EN7cutlass6half_tE19Flash_kernel_traitsILi64ELi64ELi128ELi4ES3_EELb0ELb1ELb1ELb0ELb0ELb1ELb1ELb1ENS_16Flash_fwd_paramsEEEvRKT8_iiiii) ;  /* 0x0000000000087944 */ /* 0x000fea0003c00000 */
[----:B------:R-:W-:Y:S05]  /*01e0*/  BSYNC.RECONVERGENT B3 ;  /* 0x0000000000037941 */ /* 0x000fea0003800200 */
.L_x_14529:
[----:B------:R-:W-:Y:S05]  /*01f0*/  EXIT ;  /* 0x000000000000794d */ /* 0x000fea0003800000 */
        .type           $_ZN5flash24flash_fwd_splitkv_kernelI23Flash_fwd_kernel_traitsILi64ELi64ELi128ELi4ELb0ELb0EN7cutlass6half_tE19Flash_kernel_traitsILi64ELi64ELi128ELi4ES3_EELb0ELb1ELb1ELb0ELb0ELb1ELb1ELb1EEEvNS_16Flash_fwd_paramsE$_ZN5flash30compute_attn_1rowblock_splitkvI23Flash_fwd_kernel_traitsILi64ELi64ELi128ELi4ELb0ELb0EN7cutlass6half_tE19Flash_kernel_traitsILi64ELi64ELi128ELi4ES3_EELb0ELb1ELb1ELb0ELb0ELb1ELb1ELb1ENS_16Flash_fwd_paramsEEEvRKT8_iiiii,@function
        .size           $_ZN5flash24flash_fwd_splitkv_kernelI23Flash_fwd_kernel_traitsILi64ELi64ELi128ELi4ELb0ELb0EN7cutlass6half_tE19Flash_kernel_traitsILi64ELi64ELi128ELi4ES3_EELb0ELb1ELb1ELb0ELb0ELb1ELb1ELb1EEEvNS_16Flash_fwd_paramsE$_ZN5flash30compute_attn_1rowblock_splitkvI23Flash_fwd_kernel_traitsILi64ELi64ELi128ELi4ELb0ELb0EN7cutlass6half_tE19Flash_kernel_traitsILi64ELi64ELi128ELi4ES3_EELb0ELb1ELb1ELb0ELb0ELb1ELb1ELb1ENS_16Flash_fwd_paramsEEEvRKT8_iiiii,(.L_x_14837 - $_ZN5flash24flash_fwd_splitkv_kernelI23Flash_fwd_kernel_traitsILi64ELi64ELi128ELi4ELb0ELb0EN7cutlass6half_tE19Flash_kernel_traitsILi64ELi64ELi128ELi4ES3_EELb0ELb1ELb1ELb0ELb0ELb1ELb1ELb1EEEvNS_16Flash_fwd_paramsE$_ZN5flash30compute_attn_1rowblock_splitkvI23Flash_fwd_kernel_traitsILi64ELi64ELi128ELi4ELb0ELb0EN7cutlass6half_tE19Flash_kernel_traitsILi64ELi64ELi128ELi4ES3_EELb0ELb1ELb1ELb0ELb0ELb1ELb1ELb1ENS_16Flash_fwd_paramsEEEvRKT8_iiiii)
$_ZN5flash24flash_fwd_splitkv_kernelI23Flash_fwd_kernel_traitsILi64ELi64ELi128ELi4ELb0ELb0EN7cutlass6half_tE19Flash_kernel_traitsILi64ELi64ELi128ELi4ES3_EELb0ELb1ELb1ELb0ELb0ELb1ELb1ELb1EEEvNS_16Flash_fwd_paramsE$_ZN5flash30compute_attn_1rowblock_splitkvI23Flash_fwd_kernel_traitsILi64ELi64ELi128ELi4ELb0ELb0EN7cutlass6half_tE19Flash_kernel_traitsILi64ELi64ELi128ELi4ES3_EELb0ELb1ELb1ELb0ELb0ELb1ELb1ELb1ENS_16Flash_fwd_paramsEEEvRKT8_iiiii:
        /* <DEDUP_REMOVED lines=39> */
.L_x_14531:
[----:B------:R-:W-:Y:S05]  /*0470*/  BSYNC.RECONVERGENT B0 ;  /* 0x0000000000007941 */ /* 0x000fea0003800200 */
.L_x_14530:
[----:B------:R-:W-:Y:S04]  /*0480*/  BSSY.RECONVERGENT B0, `(.L_x_14532) ;  /* 0x0000007000007945 */ /* 0x000fe80003800200 */
[----:B------:R-:W-:Y:S05]  /*0490*/  @!P4 BRA `(.L_x_14533) ;  /* 0x000000000014c947 */ /* 0x000fea0003800000 */
[----:B------:R-:W2:Y:S02]  /*04a0*/  LD.E.U8 R7, desc[UR4][R100.64+0x1b2] ;  /* 0x0001b20464077980 */ /* 0x000ea4000c101100 */
[----:B--2---:R-:W-:-:S13]  /*04b0*/  ISETP.NE.AND P0, PT, R7, RZ, PT ;  /* 0x000000ff0700720c */ /* 0x004fda0003f05270 */
[----:B------:R-:W2:Y:S02]  /*04c0*/  @P0 LD.E R12, desc[UR4][R16.64+0x4] ;  /* 0x00000404100c0980 */ /* 0x000ea4000c101900 */
[----:B--2--5:R-:W-:-:S06]  /*04d0*/  @P0 IADD3 R73, PT, PT, R12, -R15, RZ ;  /* 0x8000000f0c490210 */ /* 0x024fcc0007ffe0ff */
[----:B------:R2:W5:Y:S02]  /*04e0*/  @!P0 LD.E R73, desc[UR4][R16.64] ;  /* 0x0000000410498980 */ /* 0x000564000c101900 */
.L_x_14533:
[----:B------:R-:W-:Y:S05]  /*04f0*/  BSYNC.RECONVERGENT B0 ;  /* 0x0000000000007941 */ /* 0x000fea0003800200 */
.L_x_14532:
        /* <DEDUP_REMOVED lines=9> */
.L_x_14535:
[----:B------:R-:W3:Y:S01]  /*0590*/  LD.E.64 R8, desc[UR4][R100.64+0x108] ;  /* 0x0001080464087980 */ /* 0x000ee2000c101b00 */
[----:B------:R-:W-:Y:S01]  /*05a0*/  BSSY.RECONVERGENT B0, `(.L_x_14537) ;  /* 0x0000006000007945 */ /* 0x000fe20003800200 */
[----:B------:R-:W-:Y:S01]  /*05b0*/  IMAD.MOV.U32 R60, RZ, RZ, RZ ;  /* 0x000000ffff3c7224 */ /* 0x000fe200078e00ff */
[----:B---3--:R-:W-:-:S04]  /*05c0*/  ISETP.NE.U32.AND P0, PT, R8, RZ, PT ;  /* 0x000000ff0800720c */ /* 0x008fc80003f05070 */
[----:B------:R-:W-:-:S13]  /*05d0*/  ISETP.NE.AND.EX P0, PT, R9, RZ, PT, P0 ;  /* 0x000000ff0900720c */ /* 0x000fda0003f05300 */
[----:B------:R-:W-:Y:S05]  /*05e0*/  @!P0 BRA `(.L_x_14538) ;  /* 0x0000000000048947 */ /* 0x000fea0003800000 */
[----:B------:R3:W5:Y:S02]  /*05f0*/  LD.E R60, desc[UR4][R100.64+0xbc] ;  /* 0x0000bc04643c7980 */ /* 0x000764000c101900 */
.L_x_14538:
[----:B------:R-:W-:Y:S05]  /*0600*/  BSYNC.RECONVERGENT B0 ;  /* 0x0000000000007941 */ /* 0x000fea0003800200 */
.L_x_14537:
[----:B-----5:R-:W-:Y:S02]  /*0610*/  IADD3 R60, PT, PT, R73, R60, RZ ;  /* 0x0000003c493c7210 */ /* 0x020fe40007ffe0ff */
.L_x_14536:
[----:B------:R-:W-:Y:S05]  /*0620*/  BSYNC.RECONVERGENT B1 ;  /* 0x0000000000017941 */ /* 0x000fea0003800200 */
.L_x_14534:
[----:B------:R-:W-:Y:S01]  /*0630*/  IMAD.SHL.U32 R168, R3, 0x40, RZ ;  /* 0x0000004003a87824 */ /* 0x000fe200078e00ff */
[----:B------:R-:W-:-:S04]  /*0640*/  MOV R167, 0x0 ;  /* 0x0000000000a77802 */ /* 0x000fc80000000f00 */
[----:B------:R-:W-:-:S13]  /*0650*/  ISETP.GT.AND P0, PT, R169, R168, PT ;  /* 0x000000a8a900720c */ /* 0x000fda0003f04270 */
[----:B-123--:R-:W-:Y:S05]  /*0660*/  @!P0 RET.REL.NODEC R166 `(_ZN5flash24flash_fwd_splitkv_kernelI23Flash_fwd_kernel_traitsILi64ELi64ELi128ELi4ELb0ELb0EN7cutlass6half_tE19Flash_kernel_traitsILi64ELi64ELi128ELi4ES3_EELb0ELb1ELb1ELb0ELb0ELb1ELb1ELb1EEEvNS_16Flash_fwd_paramsE) ;  /* 0xfffffff8a6648950 */ /* 0x00efea0003c3ffff */
        /* <DEDUP_REMOVED lines=126> */
[----:B-1----:R-:W-:Y:S05]  /*0e50*/  @P0 RET.REL.NODEC R166 `(_ZN5flash24flash_fwd_splitkv_kernelI23Flash_fwd_kernel_traitsILi64ELi64ELi128ELi4ELb0ELb0EN7cutlass6half_tE19Flash_kernel_traitsILi64ELi64ELi128ELi4ES3_EELb0ELb1ELb1ELb0ELb0ELb1ELb1ELb1EEEvNS_16Flash_fwd_paramsE) ;  /* 0xfffffff0a6680950 */ /* 0x002fea0003c3ffff */
[----:B------:R-:W-:Y:S02]  /*0e60*/  MOV R5, 0xff800000 ;  /* 0xff80000000057802 */ /* 0x000fe40000000f00 */
[----:B------:R-:W-:-:S03]  /*0e70*/  MOV R167, 0x0 ;  /* 0x0000000000a77802 */ /* 0x000fc60000000f00 */
[----:B------:R1:W-:Y:S02]  /*0e80*/  ST.E desc[UR4][R2.64+0xe0], R5 ;  /* 0x0000e00502007985 */ /* 0x0003e4000c101904 */
[----:B-1----:R-:W-:Y:S05]  /*0e90*/  RET.REL.NODEC R166 `(_ZN5flash24flash_fwd_splitkv_kernelI23Flash_fwd_kernel_traitsILi64ELi64ELi128ELi4ELb0ELb0EN7cutlass6half_tE19Flash_kernel_traitsILi64ELi64ELi128ELi4ES3_EELb0ELb1ELb1ELb0ELb0ELb1ELb1ELb1EEEvNS_16Flash_fwd_paramsE) ;  /* 0xfffffff0a6587950 */ /* 0x002fea0003c3ffff */
.L_x_14539:
        /* <DEDUP_REMOVED lines=102> */
.L_x_14541:
        /* <DEDUP_REMOVED lines=78> */
.L_x_14542:
[----:B------:R-:W-:Y:S05]  /*19e0*/  BSYNC.RECONVERGENT B0 ;  /* 0x0000000000007941 */ /* 0x000fea0003800200 */
.L_x_14540:
        /* <DEDUP_REMOVED lines=230> */
.L_x_14582:
        /* <DEDUP_REMOVED lines=161> */
.L_x_14545:
        /* <DEDUP_REMOVED lines=72> */
.L_x_14549:
[----:B------:R-:W-:Y:S05]  /*36e0*/  BSYNC.RECONVERGENT B0 ;  /* 0x0000000000007941 */ /* 0x000fea0003800200 */
.L_x_14548:
        /* <DEDUP_REMOVED lines=55> */
.L_x_14551:
[----:B------:R-:W-:Y:S05]  /*3a60*/  BSYNC.RECONVERGENT B0 ;  /* 0x0000000000007941 */ /* 0x000fea0003800200 */
.L_x_14550:
        /* <DEDUP_REMOVED lines=57> */
.L_x_14553:
[----:B------:R-:W-:Y:S05]  /*3e00*/  BSYNC.RECONVERGENT B0 ;  /* 0x0000000000007941 */ /* 0x000fea0003800200 */
.L_x_14552:
        /* <DEDUP_REMOVED lines=61> */
.L_x_14555:
[----:B------:R-:W-:Y:S05]  /*41e0*/  BSYNC.RECONVERGENT B0 ;  /* 0x0000000000007941 */ /* 0x000fea0003800200 */
.L_x_14554:
        /* <DEDUP_REMOVED lines=66> */
.L_x_14557:
[----:B------:R-:W-:Y:S05]  /*4610*/  BSYNC.RECONVERGENT B0 ;  /* 0x0000000000007941 */ /* 0x000fea0003800200 */
.L_x_14556:
        /* <DEDUP_REMOVED lines=57> */
.L_x_14559:
[----:B------:R-:W-:Y:S05]  /*49b0*/  BSYNC.RECONVERGENT B0 ;  /* 0x0000000000007941 */ /* 0x000fea0003800200 */
.L_x_14558:
        /* <DEDUP_REMOVED lines=59> */
.L_x_14561:
[----:B------:R-:W-:Y:S05]  /*4d70*/  BSYNC.RECONVERGENT B0 ;  /* 0x0000000000007941 */ /* 0x000fea0003800200 */
.L_x_14560:
        /* <DEDUP_REMOVED lines=59> */
.L_x_14563:
[----:B------:R-:W-:Y:S05]  /*5130*/  BSYNC.RECONVERGENT B0 ;  /* 0x0000000000007941 */ /* 0x000fea0003800200 */
.L_x_14562:
[----:B------:R-:W5:Y:S02]  /*5140*/  LD.E R3, desc[UR4][R100.64+0xd0] ;  /* 0x0000d00464037980 */ /* 0x000f64000c101900 */
[----:B-----5:R-:W-:Y:S05]  /*5150*/  IMAD.U32 R3, R3, -0x40, RZ ;  /* 0xffffffc003037824 */ /* 0x020fea00078e00ff */
[C---:B------:R-:W-:Y:S02]  /*5160*/  LEA R14, P1, R3.reuse, R14, 0x1 ;  /* 0x0000000e030e7211 */ /* 0x040fe400078208ff */
[C---:B------:R-:W-:Y:S02]  /*5170*/  LEA R50, P0, R3.reuse, R50, 0x1 ;  /* 0x0000003203327211 */ /* 0x040fe400078008ff */
[C---:B------:R-:W-:Y:S02]  /*5180*/  LEA.HI.X.SX32 R15, R3.reuse, R15, 0x1, P1 ;  /* 0x0000000f030f7211 */ /* 0x040fe400008f0eff */
[----:B------:R-:W-:Y:S01]  /*5190*/  LEA.HI.X.SX32 R51, R3, R51, 0x1, P0 ;  /* 0x0000003303337211 */ /* 0x000fe200000f0eff */
[----:B------:R-:W-:Y:S05]  /*51a0*/  BRA `(.L_x_14546) ;  /* 0x0000003000447947 */ /* 0x000fea0003800000 */
.L_x_14547:
        /* <DEDUP_REMOVED lines=99> */
.L_x_14565:
[----:B------:R-:W-:Y:S05]  /*57e0*/  BSYNC.RECONVERGENT B0 ;  /* 0x0000000000007941 */ /* 0x000fea0003800200 */
.L_x_14564:
        /* <DEDUP_REMOVED lines=96> */
.L_x_14567:
[----:B------:R-:W-:Y:S05]  /*5df0*/  BSYNC.RECONVERGENT B0 ;  /* 0x0000000000007941 */ /* 0x000fea0003800200 */
.L_x_14566:
        /* <DEDUP_REMOVED lines=97> */
.L_x_14569:
[----:B------:R-:W-:Y:S05]  /*6410*/  BSYNC.RECONVERGENT B0 ;  /* 0x0000000000007941 */ /* 0x000fea0003800200 */
.L_x_14568:
        /* <DEDUP_REMOVED lines=96> */
.L_x_14571:
[----:B------:R-:W-:Y:S05]  /*6a20*/  BSYNC.RECONVERGENT B0 ;  /* 0x0000000000007941 */ /* 0x000fea0003800200 */
.L_x_14570:
        /* <DEDUP_REMOVED lines=94> */
.L_x_14573:
[----:B------:R-:W-:Y:S05]  /*7010*/  BSYNC.RECONVERGENT B0 ;  /* 0x0000000000007941 */ /* 0x000fea0003800200 */
.L_x_14572:
        /* <DEDUP_REMOVED lines=99> */
.L_x_14575:
[----:B------:R-:W-:Y:S05]  /*7650*/  BSYNC.RECONVERGENT B0 ;  /* 0x0000000000007941 */ /* 0x000fea0003800200 */
.L_x_14574:
        /* <DEDUP_REMOVED lines=95> */
.L_x_14577:
[----:B------:R-:W-:Y:S05]  /*7c50*/  BSYNC.RECONVERGENT B0 ;  /* 0x0000000000007941 */ /* 0x000fea0003800200 */
.L_x_14576:
        /* <DEDUP_REMOVED lines=95> */
.L_x_14579:
[----:B------:R-:W-:Y:S05]  /*8250*/  BSYNC.RECONVERGENT B0 ;  /* 0x0000000000007941 */ /* 0x000fea0003800200 */
.L_x_14578:
[----:B------:R-:W5:Y:S02]  /*8260*/  LD.E R3, desc[UR4][R100.64+0xd0] ;  /* 0x0000d00464037980 */ /* 0x000f64000c101900 */
[----:B-----5:R-:W-:Y:S05]  /*8270*/  IMAD.U32 R3, R3, -0x40, RZ ;  /* 0xffffffc003037824 */ /* 0x020fea00078e00ff */
[C---:B------:R-:W-:Y:S02]  /*8280*/  LEA R90, P1, R3.reuse, R90, 0x1 ;  /* 0x0000005a035a7211 */ /* 0x040fe400078208ff */
[C---:B------:R-:W-:Y:S02]  /*8290*/  LEA R88, P0, R3.reuse, R88, 0x1 ;  /* 0x0000005803587211 */ /* 0x040fe400078008ff */
[C---:B------:R-:W-:Y:S02]  /*82a0*/  LEA.HI.X.SX32 R91, R3.reuse, R91, 0x1, P1 ;  /* 0x0000005b035b7211 */ /* 0x040fe400008f0eff */
[----:B------:R-:W-:Y:S09]  /*82b0*/  LEA.HI.X.SX32 R89, R3, R89, 0x1, P0 ;  /* 0x0000005903597211 */ /* 0x000ff200000f0eff */
.L_x_14546:
[----:B------:R-:W-:Y:S05]  /*82c0*/  BSYNC.RECONVERGENT B1 ;  /* 0x0000000000017941 */ /* 0x000fea0003800200 */
.L_x_14544:
        /* <DEDUP_REMOVED lines=101> */
.L_x_14581:
[----:B------:R-:W-:Y:S05]  /*8920*/  BSYNC.RECONVERGENT B0 ;  /* 0x0000000000007941 */ /* 0x000fea0003800200 */
.L_x_14580:
[----:B------:R-:W-:Y:S11]  /*8930*/  LOP3.LUT P0, RZ, R172, 0x20, RZ, 0xc0, !PT ;  /* 0x00000020acff7812 */ /* 0x000ff6000780c0ff */
[----:B------:R-:W-:Y:S02]  /*8940*/  @!UPT UIADD3 URZ, UPT, UPT, URZ, URZ, URZ ;  /* 0x000000fffffff290 */ /* 0x000fe4000fffe0ff */
[----:B------:R-:W-:Y:S05]  /*8950*/  @P0 BRA `(.L_x_14582) ;  /* 0xffffff9c00bc0947 */ /* 0x000fea000383ffff */
.L_x_14543:
        /* <DEDUP_REMOVED lines=19> */
.L_x_14587:
[----:B------:R2:W-:Y:S02]  /*8a90*/  STS.128 [R58], RZ ;  /* 0x000000ff3a007388 */ /* 0x0005e40000000c00 */
.L_x_14586:
[----:B------:R-:W-:Y:S05]  /*8aa0*/  BSYNC.RECONVERGENT B0 ;  /* 0x0000000000007941 */ /* 0x000fea0003800200 */
.L_x_14585:
        /* <DEDUP_REMOVED lines=17> */
.L_x_14589:
[----:B------:R-:W-:Y:S05]  /*8bc0*/  BSYNC.RECONVERGENT B0 ;  /* 0x0000000000007941 */ /* 0x000fea0003800200 */
.L_x_14588:
        /* <DEDUP_REMOVED lines=11> */
.L_x_14591:
[----:B------:R-:W-:Y:S05]  /*8c80*/  BSYNC.RECONVERGENT B0 ;  /* 0x0000000000007941 */ /* 0x000fea0003800200 */
.L_x_14590:
        /* <DEDUP_REMOVED lines=11> */
.L_x_14584:
        /* <DEDUP_REMOVED lines=82> */
.L_x_14598:
[----:B------:R-:W-:Y:S05]  /*9260*/  BSYNC.RECONVERGENT B0 ;  /* 0x0000000000007941 */ /* 0x000fea0003800200 */
.L_x_14597:
[----:B-----5:R3:W-:Y:S01]  /*9270*/  STS.128 [R58], R12 ;  /* 0x0000000c3a007388 */ /* 0x0207e20000000c00 */
[----:B------:R-:W-:Y:S05]  /*9280*/  BRA `(.L_x_14595) ;  /* 0x0000000000047947 */ /* 0x000fea0003800000 */
.L_x_14596:
[----:B------:R2:W-:Y:S02]  /*9290*/  STS.128 [R58], RZ ;  /* 0x000000ff3a007388 */ /* 0x0005e40000000c00 */
.L_x_14595:
[----:B------:R-:W-:Y:S05]  /*92a0*/  BSYNC.RECONVERGENT B1 ;  /* 0x0000000000017941 */ /* 0x000fea0003800200 */
.L_x_14594:
        /* <DEDUP_REMOVED lines=61> */
.L_x_14602:
[----:B------:R-:W-:Y:S05]  /*9680*/  BSYNC.RECONVERGENT B0 ;  /* 0x0000000000007941 */ /* 0x000fea0003800200 */
.L_x_14601:
[----:B-----5:R1:W-:Y:S02]  /*9690*/  STS.128 [R58+0x800], R12 ;  /* 0x0008000c3a007388 */ /* 0x0203e40000000c00 */
.L_x_14600:
[----:B------:R-:W-:Y:S05]  /*96a0*/  BSYNC.RECONVERGENT B1 ;  /* 0x0000000000017941 */ /* 0x000fea0003800200 */
.L_x_14599:
        /* <DEDUP_REMOVED lines=62> */
.L_x_14606:
[----:B------:R-:W-:Y:S05]  /*9a90*/  BSYNC.RECONVERGENT B0 ;  /* 0x0000000000007941 */ /* 0x000fea0003800200 */
.L_x_14605:
[----:B-----5:R1:W-:Y:S02]  /*9aa0*/  STS.128 [R58+0x1000], R12 ;  /* 0x0010000c3a007388 */ /* 0x0203e40000000c00 */
.L_x_14604:
[----:B------:R-:W-:Y:S05]  /*9ab0*/  BSYNC.RECONVERGENT B1 ;  /* 0x0000000000017941 */ /* 0x000fea0003800200 */
.L_x_14603:
        /* <DEDUP_REMOVED lines=60> */
.L_x_14608:
[----:B------:R-:W-:Y:S05]  /*9e80*/  BSYNC.RECONVERGENT B0 ;  /* 0x0000000000007941 */ /* 0x000fea0003800200 */
.L_x_14607:
[----:B-----5:R1:W-:Y:S01]  /*9e90*/  STS.128 [R58+0x1800], R12 ;  /* 0x0018000c3a007388 */ /* 0x0203e20000000c00 */
[----:B------:R-:W-:Y:S05]  /*9ea0*/  BRA `(.L_x_14592) ;  /* 0x0000001400ec7947 */ /* 0x000fea0003800000 */
.L_x_14593:
        /* <DEDUP_REMOVED lines=93> */
.L_x_14613:
[----:B------:R-:W-:Y:S05]  /*a480*/  BSYNC.RECONVERGENT B0 ;  /* 0x0000000000007941 */ /* 0x000fea0003800200 */
.L_x_14612:
[----:B-----5:R2:W-:Y:S01]  /*a490*/  STS.128 [R58], R20 ;  /* 0x000000143a007388 */ /* 0x0205e20000000c00 */
[----:B------:R-:W-:Y:S05]  /*a4a0*/  BRA `(.L_x_14610) ;  /* 0x0000000000047947 */ /* 0x000fea0003800000 */
.L_x_14611:
[----:B------:R3:W-:Y:S02]  /*a4b0*/  STS.128 [R58], RZ ;  /* 0x000000ff3a007388 */ /* 0x0007e40000000c00 */
.L_x_14610:
[----:B------:R-:W-:Y:S05]  /*a4c0*/  BSYNC.RECONVERGENT B1 ;  /* 0x0000000000017941 */ /* 0x000fea0003800200 */
.L_x_14609:
        /* <DEDUP_REMOVED lines=90> */
.L_x_14617:
[----:B------:R-:W-:Y:S05]  /*aa70*/  BSYNC.RECONVERGENT B0 ;  /* 0x0000000000007941 */ /* 0x000fea0003800200 */
.L_x_14616:
[----:B-----5:R4:W-:Y:S02]  /*aa80*/  STS.128 [R58+0x800], R20 ;  /* 0x000800143a007388 */ /* 0x0209e40000000c00 */
.L_x_14615:
[----:B------:R-:W-:Y:S05]  /*aa90*/  BSYNC.RECONVERGENT B1 ;  /* 0x0000000000017941 */ /* 0x000fea0003800200 */
.L_x_14614:
        /* <DEDUP_REMOVED lines=91> */
.L_x_14621:
[----:B------:R-:W-:Y:S05]  /*b050*/  BSYNC.RECONVERGENT B0 ;  /* 0x0000000000007941 */ /* 0x000fea0003800200 */
.L_x_14620:
[----:B-----5:R4:W-:Y:S02]  /*b060*/  STS.128 [R58+0x1000], R20 ;  /* 0x001000143a007388 */ /* 0x0209e40000000c00 */
.L_x_14619:
[----:B------:R-:W-:Y:S05]  /*b070*/  BSYNC.RECONVERGENT B1 ;  /* 0x0000000000017941 */ /* 0x000fea0003800200 */
.L_x_14618:
        /* <DEDUP_REMOVED lines=92> */
.L_x_14623:
[----:B------:R-:W-:Y:S05]  /*b640*/  BSYNC.RECONVERGENT B0 ;  /* 0x0000000000007941 */ /* 0x000fea0003800200 */
.L_x_14622:
[----:B-----5:R2:W-:Y:S02]  /*b650*/  STS.128 [R58+0x1800], R20 ;  /* 0x001800143a007388 */ /* 0x0205e40000000c00 */
.L_x_14592:
[----:B------:R-:W-:Y:S05]  /*b660*/  BSYNC.RECONVERGENT B2 ;  /* 0x0000000000027941 */ /* 0x000fea0003800200 */
.L_x_14583:
        /* <DEDUP_REMOVED lines=12> */
.L_x_14626:
[----:B------:R1:W-:Y:S02]  /*b730*/  STS.128 [R58+0x2000], RZ ;  /* 0x002000ff3a007388 */ /* 0x0003e40000000c00 */
.L_x_14625:
[----:B------:R-:W-:Y:S05]  /*b740*/  BSYNC.RECONVERGENT B0 ;  /* 0x0000000000007941 */ /* 0x000fea0003800200 */
.L_x_14624:
        /* <DEDUP_REMOVED lines=14> */
.L_x_14629:
[----:B------:R1:W-:Y:S02]  /*b830*/  STS.128 [R58+0x2800], RZ ;  /* 0x002800ff3a007388 */ /* 0x0003e40000000c00 */
.L_x_14628:
[----:B------:R-:W-:Y:S05]  /*b840*/  BSYNC.RECONVERGENT B0 ;  /* 0x0000000000007941 */ /* 0x000fea0003800200 */
.L_x_14627:
        /* <DEDUP_REMOVED lines=12> */
.L_x_14632:
[----:B------:R1:W-:Y:S02]  /*b910*/  STS.128 [R58+0x3000], RZ ;  /* 0x003000ff3a007388 */ /* 0x0003e40000000c00 */
.L_x_14631:
[----:B------:R-:W-:Y:S05]  /*b920*/  BSYNC.RECONVERGENT B0 ;  /* 0x0000000000007941 */ /* 0x000fea0003800200 */
.L_x_14630:
        /* <DEDUP_REMOVED lines=12> */
.L_x_14635:
[----:B------:R1:W-:Y:S02]  /*b9f0*/  STS.128 [R58+0x3800], RZ ;  /* 0x003800ff3a007388 */ /* 0x0003e40000000c00 */
.L_x_14634:
[----:B------:R-:W-:Y:S05]  /*ba00*/  BSYNC.RECONVERGENT B0 ;  /* 0x0000000000007941 */ /* 0x000fea0003800200 */
.L_x_14633:
        /* <DEDUP_REMOVED lines=16> */
.L_x_14638:
[----:B------:R1:W-:Y:S02]  /*bb10*/  STS.128 [R58+0x4000], RZ ;  /* 0x004000ff3a007388 */ /* 0x0003e40000000c00 */
.L_x_14637:
[----:B------:R-:W-:Y:S05]  /*bb20*/  BSYNC.RECONVERGENT B0 ;  /* 0x0000000000007941 */ /* 0x000fea0003800200 */
.L_x_14636:
        /* <DEDUP_REMOVED lines=13> */
.L_x_14641:
[----:B------:R3:W-:Y:S02]  /*bc00*/  STS.128 [R58+0x4800], RZ ;  /* 0x004800ff3a007388 */ /* 0x0007e40000000c00 */
.L_x_14640:
[----:B------:R-:W-:Y:S05]  /*bc10*/  BSYNC.RECONVERGENT B0 ;  /* 0x0000000000007941 */ /* 0x000fea0003800200 */
.L_x_14639:
        /* <DEDUP_REMOVED lines=16> */
.L_x_14644:
[----:B------:R1:W-:Y:S02]  /*bd20*/  STS.128 [R58+0x5000], RZ ;  /* 0x005000ff3a007388 */ /* 0x0003e40000000c00 */
.L_x_14643:
[----:B------:R-:W-:Y:S05]  /*bd30*/  BSYNC.RECONVERGENT B0 ;  /* 0x0000000000007941 */ /* 0x000fea0003800200 */
.L_x_14642:
        /* <DEDUP_REMOVED lines=16> */
.L_x_14647:
[----:B------:R2:W-:Y:S02]  /*be40*/  STS.128 [R58+0x5800], RZ ;  /* 0x005800ff3a007388 */ /* 0x0005e40000000c00 */
.L_x_14646:
[----:B------:R-:W-:Y:S05]  /*be50*/  BSYNC.RECONVERGENT B0 ;  /* 0x0000000000007941 */ /* 0x000fea0003800200 */
.L_x_14645:
[----:B----45:R-:W1:Y:S04]  /*be60*/  LD.E.64 R20, desc[UR4][R100.64+0x1c0] ;  /* 0x0001c00464147980 */ /* 0x030e68000c101b00 */
[----:B--2---:R-:W2:Y:S01]  /*be70*/  LD.E.64 R6, desc[UR4][R100.64+0x1b8] ;  /* 0x0001b80464067980 */ /* 0x004ea2000c101b00 */
[----:B------:R-:W-:-:S03]  /*be80*/  MOV R124, R170 ;  /* 0x000000aa007c7202 */ /* 0x000fc60000000f00 */
[----:B------:R-:W4:Y:S04]  /*be90*/  LD.E R4, desc[UR4][R100.64+0xd8] ;  /* 0x0000d80464047980 */ /* 0x000f28000c101900 */
[----:B------:R-:W0:Y:S04]  /*bea0*/  LDGDEPBAR ;  /* 0x00000000000079af */ /* 0x000e280000000000 */
[----:B------:R1:W5:Y:S02]  /*beb0*/  LD.E R8, desc[UR4][R100.64+0x184] ;  /* 0x0001840464087980 */ /* 0x000364000c101900 */
[----:B-1----:R-:W-:-:S04]  /*bec0*/  IMAD.WIDE.U32 R18, R171, R20, R124 ;  /* 0x00000014ab127225 */ /* 0x002fc800078e007c */
[----:B------:R-:W-:Y:S01]  /*bed0*/  IMAD R5, R21, R171, RZ ;  /* 0x000000ab15057224 */ /* 0x000fe200078e02ff */
[----:B--2---:R-:W-:Y:S02]  /*bee0*/  LEA R20, P0, R18, R6, 0x2 ;  /* 0x0000000612147211 */ /* 0x004fe400078010ff */
[----:B------:R1:W5:Y:S02]  /*bef0*/  LD.E R6, desc[UR4][R100.64+0x188] ;  /* 0x0001880464067980 */ /* 0x000364000c101900 */
        /* <DEDUP_REMOVED lines=17> */
.L_x_14650:
[----:B------:R2:W-:Y:S01]  /*c010*/  STS.128 [R58+0x6000], RZ ;  /* 0x006000ff3a007388 */ /* 0x0005e20000000c00 */
[----:B------:R-:W-:Y:S05]  /*c020*/  BRA `(.L_x_14651) ;  /* 0x0000000000047947 */ /* 0x000fea0003800000 */
.L_x_14649:
[----:B------:R1:W-:Y:S02]  /*c030*/  STS.128 [R58+0x6000], RZ ;  /* 0x006000ff3a007388 */ /* 0x0003e40000000c00 */
.L_x_14651:
[----:B------:R-:W-:Y:S05]  /*c040*/  BSYNC.RECONVERGENT B0 ;  /* 0x0000000000007941 */ /* 0x000fea0003800200 */
.L_x_14648:
        /* <DEDUP_REMOVED lines=15> */
.L_x_14654:
[----:B------:R1:W-:Y:S02]  /*c140*/  STS.128 [R58+0x6800], RZ ;  /* 0x006800ff3a007388 */ /* 0x0003e40000000c00 */
.L_x_14653:
[----:B------:R-:W-:Y:S05]  /*c150*/  BSYNC.RECONVERGENT B0 ;  /* 0x0000000000007941 */ /* 0x000fea0003800200 */
.L_x_14652:
        /* <DEDUP_REMOVED lines=13> */
.L_x_14657:
[----:B------:R1:W-:Y:S02]  /*c230*/  STS.128 [R58+0x7000], RZ ;  /* 0x007000ff3a007388 */ /* 0x0003e40000000c00 */
.L_x_14656:
[----:B------:R-:W-:Y:S05]  /*c240*/  BSYNC.RECONVERGENT B0 ;  /* 0x0000000000007941 */ /* 0x000fea0003800200 */
.L_x_14655:
        /* <DEDUP_REMOVED lines=13> */
.L_x_14660:
[----:B------:R1:W-:Y:S02]  /*c320*/  STS.128 [R58+0x7800], RZ ;  /* 0x007800ff3a007388 */ /* 0x0003e40000000c00 */
.L_x_14659:
[----:B------:R-:W-:Y:S05]  /*c330*/  BSYNC.RECONVERGENT B0 ;  /* 0x0000000000007941 */ /* 0x000fea0003800200 */
.L_x_14658:
        /* <DEDUP_REMOVED lines=16> */
.L_x_14663:
[----:B------:R1:W-:Y:S02]  /*c440*/  STS.128 [R58+0x8000], RZ ;  /* 0x008000ff3a007388 */ /* 0x0003e40000000c00 */
.L_x_14662:
[----:B------:R-:W-:Y:S05]  /*c450*/  BSYNC.RECONVERGENT B0 ;  /* 0x0000000000007941 */ /* 0x000fea0003800200 */
.L_x_14661:
        /* <DEDUP_REMOVED lines=13> */
.L_x_14666:
[----:B------:R1:W-:Y:S02]  /*c530*/  STS.128 [R58+0x8800], RZ ;  /* 0x008800ff3a007388 */ /* 0x0003e40000000c00 */
.L_x_14665:
[----:B------:R-:W-:Y:S05]  /*c540*/  BSYNC.RECONVERGENT B0 ;  /* 0x0000000000007941 */ /* 0x000fea0003800200 */
.L_x_14664:
        /* <DEDUP_REMOVED lines=16> */
.L_x_14669:
[----:B------:R1:W-:Y:S02]  /*c650*/  STS.128 [R58+0x9000], RZ ;  /* 0x009000ff3a007388 */ /* 0x0003e40000000c00 */
.L_x_14668:
[----:B------:R-:W-:Y:S05]  /*c660*/  BSYNC.RECONVERGENT B0 ;  /* 0x0000000000007941 */ /* 0x000fea0003800200 */
.L_x_14667:
        /* <DEDUP_REMOVED lines=19> */
.L_x_14672:
[----:B------:R1:W-:Y:S02]  /*c7a0*/  STS.128 [R58+0x9800], RZ ;  /* 0x009800ff3a007388 */ /* 0x0003e40000000c00 */
.L_x_14671:
[----:B------:R-:W-:Y:S05]  /*c7b0*/  BSYNC.RECONVERGENT B0 ;  /* 0x0000000000007941 */ /* 0x000fea0003800200 */
.L_x_14670:
[----:B------:R-:W2:Y:S01]  /*c7c0*/  LD.E R89, desc[UR4][R100.64+0x18c] ;  /* 0x00018c0464597980 */ /* 0x000ea2000c101900 */
[----:B------:R-:W3:Y:S01]  /*c7d0*/  S2UR UR6, SR_CgaCtaId ;  /* 0x00000000000679c3 */ /* 0x000ee20000008800 */
        /* <DEDUP_REMOVED lines=14> */
[----:B---3--:R-:W-:Y:S01]  /*c8c0*/  ULEA UR6, UR6, UR7, 0x18 ;  /* 0x0000000706067291 */ /* 0x008fe2000f8ec0ff */
[----:B-----5:R-:W-:-:S02]  /*c8d0*/  IADD3 R8, PT, PT, R60, -R169, -R8 ;  /* 0x800000a93c087210 */ /* 0x020fc40007ffe808 */
[----:B------:R-:W-:-:S03]  /*c8e0*/  LOP3.LUT R132, R88, 0x6, RZ, 0xc0, !PT ;  /* 0x0000000658847812 */ /* 0x000fc600078ec0ff */
[----:B------:R-:W-:Y:S02]  /*c8f0*/  LEA R155, R155, UR6, 0x1 ;  /* 0x000000069b9b7c11 */ /* 0x000fe4000f8e08ff */
[----:B------:R-:W-:Y:S01]  /*c900*/  IADD3 R154, PT, PT, R0, UR6, RZ ;  /* 0x00000006009a7c10 */ /* 0x000fe2000fffe0ff */
[----:B------:R-:W-:Y:S01]  /*c910*/  LDSM.16.M88.4 R32, [R0+UR6+0x2000] ;  /* 0x002000060020783b */ /* 0x000fe20008000200 */
[CC--:B------:R-:W-:Y:S02]  /*c920*/  IADD3 R153, PT, PT, R155.reuse, R3.reuse, RZ ;  /* 0x000000039b997210 */ /* 0x0c0fe40007ffe0ff */
[C---:B------:R-:W-:Y:S01]  /*c930*/  IADD3 R149, PT, PT, R154.reuse, R3, RZ ;  /* 0x000000039a957210 */ /* 0x040fe20007ffe0ff */
[----:B-1----:R-:W1:Y:S01]  /*c940*/  LDSM.16.M88.4 R12, [R155] ;  /* 0x000000009b0c783b */ /* 0x002e620000000200 */
[-C--:B------:R-:W-:Y:S02]  /*c950*/  IADD3 R152, PT, PT, R155, R5.reuse, RZ ;  /* 0x000000059b987210 */ /* 0x080fe40007ffe0ff */
[----:B------:R-:W-:Y:S01]  /*c960*/  IADD3 R148, PT, PT, R154, R5, RZ ;  /* 0x000000059a947210 */ /* 0x000fe20007ffe0ff */
[----:B------:R-:W-:Y:S01]  /*c970*/  LDSM.16.M88.4 R68, [R153] ;  /* 0x000000009944783b */ /* 0x000fe20000000200 */
[----:B------:R-:W-:-:S02]  /*c980*/  IADD3 R151, PT, PT, R3, R152, RZ ;  /* 0x0000009803977210 */ /* 0x000fc40007ffe0ff */
[----:B------:R-:W-:Y:S01]  /*c990*/  IADD3 R147, PT, PT, R3, R148, RZ ;  /* 0x0000009403937210 */ /* 0x000fe20007ffe0ff */
[----:B------:R-:W3:Y:S01]  /*c9a0*/  LDSM.16.M88.4 R76, [R149+0x2000] ;  /* 0x00200000954c783b */ /* 0x000ee20000000200 */
[----:B------:R-:W-:-:S03]  /*c9b0*/  IADD3 R102, PT, PT, R57, R132, RZ ;  /* 0x0000008439667210 */ /* 0x000fc60007ffe0ff */
[----:B------:R-:W-:Y:S01]  /*c9c0*/  LDSM.16.M88.4 R44, [R152] ;  /* 0x00000000982c783b */ /* 0x000fe20000000200 */
[----:B------:R-:W-:-:S03]  /*c9d0*/  IADD3 R196, PT, PT, R102, R169, RZ ;  /* 0x000000a966c47210 */ /* 0x000fc60007ffe0ff */
[----:B------:R-:W-:Y:S04]  /*c9e0*/  LDSM.16.M88.4 R72, [R148+0x2000] ;  /* 0x002000009448783b */ /* 0x000fe80000000200 */
[----:B------:R-:W4:Y:S04]  /*c9f0*/  LDSM.16.M88.4 R48, [R0+UR6+0x2800] ;  /* 0x002800060030783b */ /* 0x000f280008000200 */
[----:B------:R-:W-:Y:S04]  /*ca00*/  LDSM.16.M88.4 R24, [R151] ;  /* 0x000000009718783b */ /* 0x000fe80000000200 */
[----:B------:R-:W-:Y:S04]  /*ca10*/  LDSM.16.M88.4 R40, [R147+0x2000] ;  /* 0x002000009328783b */ /* 0x000fe80000000200 */
[----:B------:R-:W4:Y:S04]  /*ca20*/  LDSM.16.M88.4 R52, [R149+0x2800] ;  /* 0x002800009534783b */ /* 0x000f280000000200 */
[----:B------:R-:W4:Y:S01]  /*ca30*/  LDSM.16.M88.4 R16, [R0+UR6+0x3000] ;  /* 0x003000060010783b */ /* 0x000f220008000200 */
[C---:B-1----:R-:W-:Y:S03]  /*ca40*/  HMMA.16816.F32 R20, R12.reuse, R32, RZ ;  /* 0x000000200c14723c */ /* 0x042fe600000018ff */
[----:B------:R-:W1:Y:S04]  /*ca50*/  LDSM.16.M88.4 R36, [R149+0x3000] ;  /* 0x003000009524783b */ /* 0x000e680000000200 */
[----:B------:R-:W-:Y:S01]  /*ca60*/  LDSM.16.M88.4 R80, [R0+UR6+0x3800] ;  /* 0x003800060050783b */ /* 0x000fe20008000200 */
[----:B------:R-:W-:Y:S03]  /*ca70*/  HMMA.16816.F32 R32, R12, R34, RZ ;  /* 0x000000220c20723c */ /* 0x000fe600000018ff */
[----:B------:R-:W-:Y:S09]  /*ca80*/  LDSM.16.M88.4 R84, [R0+UR6+0x4000] ;  /* 0x004000060054783b */ /* 0x000ff20008000200 */
[----:B---3--:R-:W-:Y:S08]  /*ca90*/  HMMA.16816.F32 R20, R68, R76, R20 ;  /* 0x0000004c4414723c */ /* 0x008ff00000001814 */
[C---:B----4-:R-:W-:Y:S08]  /*caa0*/  HMMA.16816.F32 R28, R12.reuse, R48, RZ ;  /* 0x000000300c1c723c */ /* 0x050ff000000018ff */
[----:B------:R-:W-:Y:S08]  /*cab0*/  HMMA.16816.F32 R48, R12, R50, RZ ;  /* 0x000000320c30723c */ /* 0x000ff000000018ff */
[----:B------:R-:W-:Y:S08]  /*cac0*/  HMMA.16816.F32 R20, R44, R72, R20 ;  /* 0x000000482c14723c */ /* 0x000ff00000001814 */
[C---:B------:R-:W-:Y:S08]  /*cad0*/  HMMA.16816.F32 R32, R68.reuse, R78, R32 ;  /* 0x0000004e4420723c */ /* 0x040ff00000001820 */
[----:B------:R-:W-:Y:S08]  /*cae0*/  HMMA.16816.F32 R28, R68, R52, R28 ;  /* 0x00000034441c723c */ /* 0x000ff0000000181c */
[----:B------:R-:W-:Y:S08]  /*caf0*/  HMMA.16816.F32 R20, R24, R40, R20 ;  /* 0x000000281814723c */ /* 0x000ff00000001814 */
[----:B------:R-:W-:Y:S01]  /*cb00*/  HMMA.16816.F32 R48, R68, R54, R48 ;  /* 0x000000364430723c */ /* 0x000fe20000001830 */
[----:B------:R-:W3:Y:S07]  /*cb10*/  LDSM.16.M88.4 R52, [R148+0x2800] ;  /* 0x002800009434783b */ /* 0x000eee0000000200 */
[----:B------:R-:W-:Y:S01]  /*cb20*/  HMMA.16816.F32 R32, R44, R74, R32 ;  /* 0x0000004a2c20723c */ /* 0x000fe20000001820 */
[----:B------:R-:W4:Y:S07]  /*cb30*/  LDSM.16.M88.4 R72, [R147+0x2800] ;  /* 0x002800009348783b */ /* 0x000f2e0000000200 */
[C---:B------:R-:W-:Y:S08]  /*cb40*/  HMMA.16816.F32 R76, R12.reuse, R16, RZ ;  /* 0x000000100c4c723c */ /* 0x040ff000000018ff */
[----:B------:R-:W-:Y:S08]  /*cb50*/  HMMA.16816.F32 R16, R12, R18, RZ ;  /* 0x000000120c10723c */ /* 0x000ff000000018ff */
[----:B------:R-:W-:Y:S01]  /*cb60*/  HMMA.16816.F32 R32, R24, R42, R32 ;  /* 0x0000002a1820723c */ /* 0x000fe20000001820 */
[----:B------:R-:W4:Y:S07]  /*cb70*/  LDSM.16.M88.4 R40, [R149+0x3800] ;  /* 0x003800009528783b */ /* 0x000f2e0000000200 */
[----:B-1----:R-:W-:Y:S08]  /*cb80*/  HMMA.16816.F32 R76, R68, R36, R76 ;  /* 0x00000024444c723c */ /* 0x002ff0000000184c */
[C---:B---3--:R-:W-:Y:S08]  /*cb90*/  HMMA.16816.F32 R28, R44.reuse, R52, R28 ;  /* 0x000000342c1c723c */ /* 0x048ff0000000181c */
[----:B------:R-:W-:Y:S01]  /*cba0*/  HMMA.16816.F32 R48, R44, R54, R48 ;  /* 0x000000362c30723c */ /* 0x000fe20000001830 */
[----:B------:R-:W-:Y:S07]  /*cbb0*/  LDSM.16.M88.4 R52, [R147+0x3000] ;  /* 0x003000009334783b */ /* 0x000fee0000000200 */
[----:B------:R-:W-:Y:S08]  /*cbc0*/  HMMA.16816.F32 R16, R68, R38, R16 ;  /* 0x000000264410723c */ /* 0x000ff00000001810 */
[----:B------:R-:W-:Y:S08]  /*cbd0*/  HMMA.16816.F32 R36, R12, R80, RZ ;  /* 0x000000500c24723c */ /* 0x000ff000000018ff */
[C---:B----4-:R-:W-:Y:S08]  /*cbe0*/  HMMA.16816.F32 R28, R24.reuse, R72, R28 ;  /* 0x00000048181c723c */ /* 0x050ff0000000181c */
[----:B------:R-:W-:Y:S01]  /*cbf0*/  HMMA.16816.F32 R48, R24, R74, R48 ;  /* 0x0000004a1830723c */ /* 0x000fe20000001830 */
[----:B------:R-:W-:Y:S07]  /*cc00*/  LDSM.16.M88.4 R72, [R0+UR6+0x4800] ;  /* 0x004800060048783b */ /* 0x000fee0008000200 */
[----:B------:R-:W-:Y:S01]  /*cc10*/  HMMA.16816.F32 R36, R68, R40, R36 ;  /* 0x000000284424723c */ /* 0x000fe20000001824 */
        /* <DEDUP_REMOVED lines=17> */
[----:B------:R-:W-:-:S03]  /*cd30*/  FMUL.FTZ R122, R51, R89 ;  /* 0x00000059337a7220 */ /* 0x000fc60000410000 */
[----:B------:R2:W2:Y:S01]  /*cd40*/  MUFU.TANH R108, R28 ;  /* 0x0000001c006c7308 */ /* 0x0004a20000002400 */
[----:B-1----:R-:W1:Y:S07]  /*cd50*/  LDSM.16.M88.4 R20, [R148+0x3000] ;  /* 0x003000009414783b */ /* 0x002e6e0000000200 */
[----:B------:R4:W1:Y:S01]  /*cd60*/  MUFU.TANH R116, R48 ;  /* 0x0000003000747308 */ /* 0x0008620000002400 */
[C---:B---3--:R-:W-:Y:S01]  /*cd70*/  HMMA.16816.F32 R32, R12.reuse, R82, RZ ;  /* 0x000000520c20723c */ /* 0x048fe200000018ff */
[----:B------:R-:W3:Y:S06]  /*cd80*/  LDSM.16.M88.4 R80, [R149+0x4000] ;  /* 0x004000009550783b */ /* 0x000eec0000000200 */
[----:B------:R-:W1:Y:S01]  /*cd90*/  MUFU.TANH R92, R92 ;  /* 0x0000005c005c7308 */ /* 0x000e620000002400 */
[C---:B--2---:R-:W-:Y:S07]  /*cda0*/  HMMA.16816.F32 R28, R12.reuse, R84, RZ ;  /* 0x000000540c1c723c */ /* 0x044fee00000018ff */
[----:B------:R-:W2:Y:S01]  /*cdb0*/  MUFU.TANH R90, R90 ;  /* 0x0000005a005a7308 */ /* 0x000ea20000002400 */
[----:B----4-:R-:W-:Y:S07]  /*cdc0*/  HMMA.16816.F32 R48, R12, R86, RZ ;  /* 0x000000560c30723c */ /* 0x010fee00000018ff */
[----:B------:R-:W4:Y:S01]  /*cdd0*/  MUFU.TANH R94, R94 ;  /* 0x0000005e005e7308 */ /* 0x000f220000002400 */
[----:B------:R-:W-:Y:S01]  /*cde0*/  HMMA.16816.F32 R32, R68, R42, R32 ;  /* 0x0000002a4420723c */ /* 0x000fe20000001820 */
[----:B------:R-:W2:Y:S06]  /*cdf0*/  LDSM.16.M88.4 R40, [R148+0x3800] ;  /* 0x003800009428783b */ /* 0x000eac0000000200 */
[----:B------:R-:W2:Y:S01]  /*ce00*/  MUFU.TANH R98, R98 ;  /* 0x0000006200627308 */ /* 0x000ea20000002400 */
[C---:B-1----:R-:W-:Y:S07]  /*ce10*/  HMMA.16816.F32 R76, R44.reuse, R20, R76 ;  /* 0x000000142c4c723c */ /* 0x042fee000000184c */
[----:B------:R-:W1:Y:S01]  /*ce20*/  MUFU.TANH R104, R104 ;  /* 0x0000006800687308 */ /* 0x000e620000002400 */
[----:B------:R-:W-:Y:S01]  /*ce30*/  HMMA.16816.F32 R16, R44, R22, R16 ;  /* 0x000000162c10723c */ /* 0x000fe20000001810 */
[----:B------:R-:W4:Y:S06]  /*ce40*/  LDSM.16.M88.4 R20, [R147+0x3800] ;  /* 0x003800009314783b */ /* 0x000f2c0000000200 */
[----:B------:R-:W1:Y:S01]  /*ce50*/  MUFU.TANH R106, R106 ;  /* 0x0000006a006a7308 */ /* 0x000e620000002400 */
[----:B---3--:R-:W-:Y:S07]  /*ce60*/  HMMA.16816.F32 R28, R68, R80, R28 ;  /* 0x00000050441c723c */ /* 0x008fee000000181c */
[----:B------:R-:W3:Y:S01]  /*ce70*/  MUFU.TANH R110, R110 ;  /* 0x0000006e006e7308 */ /* 0x000ee20000002400 */
[C---:B------:R-:W-:Y:S07]  /*ce80*/  HMMA.16816.F32 R76, R24.reuse, R52, R76 ;  /* 0x00000034184c723c */ /* 0x040fee000000184c */
[----:B------:R-:W1:Y:S01]  /*ce90*/  MUFU.TANH R112, R112 ;  /* 0x0000007000707308 */ /* 0x000e620000002400 */
[----:B------:R-:W-:Y:S01]  /*cea0*/  HMMA.16816.F32 R16, R24, R54, R16 ;  /* 0x000000361810723c */ /* 0x000fe20000001810 */
[----:B------:R-:W3:Y:S06]  /*ceb0*/  LDSM.16.M88.4 R52, [R149+0x4800] ;  /* 0x004800009534783b */ /* 0x000eec0000000200 */
        /* <DEDUP_REMOVED lines=14> */
[----:B------:R-:W-:Y:S01]  /*cfa0*/  LDSM.16.M88.4 R16, [R147+0x4000] ;  /* 0x004000009310783b */ /* 0x000fe20000000200 */
[----:B------:R-:W-:Y:S06]  /*cfb0*/  HMMA.16816.F32 R48, R68, R82, R48 ;  /* 0x000000524430723c */ /* 0x000fec0000001830 */
[----:B------:R-:W1:Y:S01]  /*cfc0*/  MUFU.TANH R120, R120 ;  /* 0x0000007800787308 */ /* 0x000e620000002400 */
[----:B--2---:R-:W2:Y:S01]  /*cfd0*/  LDSM.16.M88.4 R76, [R148+0x4000] ;  /* 0x00400000944c783b */ /* 0x004ea20000000200 */
[C---:B----4-:R-:W-:Y:S06]  /*cfe0*/  HMMA.16816.F32 R36, R24.reuse, R20, R36 ;  /* 0x000000141824723c */ /* 0x050fec0000001824 */
[----:B------:R-:W4:Y:S02]  /*cff0*/  MUFU.TANH R122, R122 ;  /* 0x0000007a007a7308 */ /* 0x000f240000002400 */
[----:B------:R-:W-:Y:S01]  /*d000*/  HMMA.16816.F32 R32, R24, R22, R32 ;  /* 0x000000161820723c */ /* 0x000fe20000001820 */
[----:B------:R-:W1:Y:S05]  /*d010*/  LDSM.16.M88.4 R20, [R0+UR6+0x5000] ;  /* 0x005000060014783b */ /* 0x000e6a0008000200 */
[----:B------:R-:W1:Y:S02]  /*d020*/  MUFU.TANH R126, R126 ;  /* 0x0000007e007e7308 */ /* 0x000e640000002400 */
[C---:B------:R-:W-:Y:S03]  /*d030*/  HMMA.16816.F32 R80, R12.reuse, R72, RZ ;  /* 0x000000480c50723c */ /* 0x040fe600000018ff */
[-C--:B------:R-:W-:Y:S01]  /*d040*/  FMUL.FTZ R36, R36, R89.reuse ;  /* 0x0000005924247220 */ /* 0x080fe20000410000 */
[-C--:B------:R-:W-:Y:S01]  /*d050*/  FMUL.FTZ R144, R37, R89.reuse ;  /* 0x0000005925907220 */ /* 0x080fe20000410000 */
[-C--:B------:R-:W-:Y:S01]  /*d060*/  FMUL.FTZ R146, R38, R89.reuse ;  /* 0x0000005926927220 */ /* 0x080fe20000410000 */
[-C--:B------:R-:W-:Y:S01]  /*d070*/  FMUL.FTZ R150, R39, R89.reuse ;  /* 0x0000005927967220 */ /* 0x080fe20000410000 */
[----:B------:R4:W1:Y:S01]  /*d080*/  MUFU.TANH R142, R36 ;  /* 0x00000024008e7308 */ /* 0x0008620000002400 */
[----:B------:R-:W-:Y:S03]  /*d090*/  HMMA.16816.F32 R72, R12, R74, RZ ;  /* 0x0000004a0c48723c */ /* 0x000fe600000018ff */
[-C--:B------:R-:W-:Y:S01]  /*d0a0*/  FMUL.FTZ R182, R32, R89.reuse ;  /* 0x0000005920b67220 */ /* 0x080fe20000410000 */
[-C--:B------:R-:W-:Y:S01]  /*d0b0*/  FMUL.FTZ R184, R33, R89.reuse ;  /* 0x0000005921b87220 */ /* 0x080fe20000410000 */
[-C--:B------:R-:W-:Y:S01]  /*d0c0*/  FMUL.FTZ R188, R34, R89.reuse ;  /* 0x0000005922bc7220 */ /* 0x080fe20000410000 */
[-C--:B------:R-:W-:Y:S01]  /*d0d0*/  FMUL.FTZ R186, R35, R89.reuse ;  /* 0x0000005923ba7220 */ /* 0x080fe20000410000 */
[----:B------:R-:W1:Y:S01]  /*d0e0*/  MUFU.TANH R128, R128 ;  /* 0x0000008000807308 */ /* 0x000e620000002400 */
[----:B------:R-:W-:Y:S04]  /*d0f0*/  LDSM.16.M88.4 R32, [R0+UR6+0x5800] ;  /* 0x005800060020783b */ /* 0x000fe80008000200 */
[----:B---3--:R-:W-:Y:S03]  /*d100*/  HMMA.16816.F32 R80, R68, R52, R80 ;  /* 0x000000344450723c */ /* 0x008fe60000001850 */
[----:B------:R-:W3:Y:S01]  /*d110*/  MUFU.TANH R130, R130 ;  /* 0x0000008200827308 */ /* 0x000ee20000002400 */
[----:B----4-:R-:W4:Y:S04]  /*d120*/  LDSM.16.M88.4 R36, [R149+0x5000] ;  /* 0x005000009524783b */ /* 0x010f280000000200 */
[C---:B--2---:R-:W-:Y:S03]  /*d130*/  HMMA.16816.F32 R28, R44.reuse, R76, R28 ;  /* 0x0000004c2c1c723c */ /* 0x044fe6000000181c */
[----:B------:R-:W2:Y:S05]  /*d140*/  MUFU.TANH R134, R134 ;  /* 0x0000008600867308 */ /* 0x000eaa0000002400 */
[----:B------:R-:W-:Y:S03]  /*d150*/  HMMA.16816.F32 R48, R44, R78, R48 ;  /* 0x0000004e2c30723c */ /* 0x000fe60000001830 */
[----:B------:R-:W2:Y:S05]  /*d160*/  MUFU.TANH R136, R136 ;  /* 0x0000008800887308 */ /* 0x000eaa0000002400 */
[----:B-1----:R-:W-:Y:S03]  /*d170*/  HMMA.16816.F32 R76, R12, R20, RZ ;  /* 0x000000140c4c723c */ /* 0x002fe600000018ff */
[----:B------:R-:W1:Y:S05]  /*d180*/  MUFU.TANH R138, R138 ;  /* 0x0000008a008a7308 */ /* 0x000e6a0000002400 */
[C---:B------:R-:W-:Y:S03]  /*d190*/  HMMA.16816.F32 R28, R24.reuse, R16, R28 ;  /* 0x00000010181c723c */ /* 0x040fe6000000181c */
[----:B------:R-:W1:Y:S05]  /*d1a0*/  MUFU.TANH R140, R140 ;  /* 0x0000008c008c7308 */ /* 0x000e6a0000002400 */
[----:B------:R-:W-:Y:S01]  /*d1b0*/  HMMA.16816.F32 R48, R24, R18, R48 ;  /* 0x000000121830723c */ /* 0x000fe20000001830 */
[----:B------:R-:W3:Y:S02]  /*d1c0*/  LDSM.16.M88.4 R16, [R148+0x5000] ;  /* 0x005000009410783b */ /* 0x000ee40000000200 */
[----:B------:R-:W1:Y:S05]  /*d1d0*/  MUFU.TANH R144, R144 ;  /* 0x0000009000907308 */ /* 0x000e6a0000002400 */
[----:B----4-:R-:W-:Y:S03]  /*d1e0*/  HMMA.16816.F32 R76, R68, R36, R76 ;  /* 0x00000024444c723c */ /* 0x010fe6000000184c */
[-C--:B------:R-:W-:Y:S01]  /*d1f0*/  FMUL.FTZ R28, R28, R89.reuse ;  /* 0x000000591c1c7220 */ /* 0x080fe20000410000 */
[-C--:B------:R-:W-:Y:S01]  /*d200*/  FMUL.FTZ R192, R29, R89.reuse ;  /* 0x000000591dc07220 */ /* 0x080fe20000410000 */
[-C--:B------:R-:W-:Y:S01]  /*d210*/  FMUL.FTZ R37, R30, R89.reuse ;  /* 0x000000591e257220 */ /* 0x080fe20000410000 */
[-C--:B------:R-:W-:Y:S01]  /*d220*/  FMUL.FTZ R36, R31, R89.reuse ;  /* 0x000000591f247220 */ /* 0x080fe20000410000 */
[----:B------:R4:W1:Y:S01]  /*d230*/  MUFU.TANH R190, R28 ;  /* 0x0000001c00be7308 */ /* 0x0008620000002400 */
[----:B------:R-:W-:Y:S03]  /*d240*/  HMMA.16816.F32 R20, R12, R22, RZ ;  /* 0x000000160c14723c */ /* 0x000fe600000018ff */
[-C--:B------:R-:W-:Y:S01]  /*d250*/  FMUL.FTZ R50, R50, R89.reuse ;  /* 0x0000005932327220 */ /* 0x080fe20000410000 */
[----:B------:R-:W-:-:S03]  /*d260*/  FMUL.FTZ R51, R51, R89 ;  /* 0x0000005933337220 */ /* 0x000fc60000410000 */
[----:B------:R-:W1:Y:S01]  /*d270*/  MUFU.TANH R146, R146 ;  /* 0x0000009200927308 */ /* 0x000e620000002400 */
[----:B------:R-:W-:Y:S07]  /*d280*/  HMMA.16816.F32 R84, R12, R32, RZ ;  /* 0x000000200c54723c */ /* 0x000fee00000018ff */
[----:B------:R-:W1:Y:S01]  /*d290*/  MUFU.TANH R150, R150 ;  /* 0x0000009600967308 */ /* 0x000e620000002400 */
[----:B----4-:R-:W4:Y:S01]  /*d2a0*/  LDSM.16.M88.4 R28, [R149+0x5800] ;  /* 0x00580000951c783b */ /* 0x010f220000000200 */
[----:B------:R-:W-:Y:S03]  /*d2b0*/  HMMA.16816.F32 R72, R68, R54, R72 ;  /* 0x000000364448723c */ /* 0x000fe60000001848 */
[----:B------:R-:W2:Y:S03]  /*d2c0*/  LDSM.16.M88.4 R52, [R147+0x4800] ;  /* 0x004800009334783b */ /* 0x000ea60000000200 */
[----:B------:R-:W1:Y:S02]  /*d2d0*/  MUFU.TANH R182, R182 ;  /* 0x000000b600b67308 */ /* 0x000e640000002400 */
[----:B------:R-:W-:Y:S01]  /*d2e0*/  HMMA.16816.F32 R12, R12, R34, RZ ;  /* 0x000000220c0c723c */ /* 0x000fe200000018ff */
[----:B------:R-:W1:Y:S05]  /*d2f0*/  LDSM.16.M88.4 R32, [R148+0x5800] ;  /* 0x005800009420783b */ /* 0x000e6a0000000200 */
[----:B------:R-:W1:Y:S02]  /*d300*/  MUFU.TANH R184, R184 ;  /* 0x000000b800b87308 */ /* 0x000e640000002400 */
[----:B------:R-:W-:Y:S06]  /*d310*/  HMMA.16816.F32 R20, R68, R38, R20 ;  /* 0x000000264414723c */ /* 0x000fec0000001814 */
[----:B------:R-:W1:Y:S02]  /*d320*/  MUFU.TANH R188, R188 ;  /* 0x000000bc00bc7308 */ /* 0x000e640000002400 */
[C---:B------:R-:W-:Y:S06]  /*d330*/  HMMA.16816.F32 R80, R44.reuse, R40, R80 ;  /* 0x000000282c50723c */ /* 0x040fec0000001850 */
[----:B------:R-:W1:Y:S02]  /*d340*/  MUFU.TANH R186, R186 ;  /* 0x000000ba00ba7308 */ /* 0x000e640000002400 */
[C---:B------:R-:W-:Y:S01]  /*d350*/  HMMA.16816.F32 R72, R44.reuse, R42, R72 ;  /* 0x0000002a2c48723c */ /* 0x040fe20000001848 */
[----:B------:R-:W1:Y:S05]  /*d360*/  LDSM.16.M88.4 R40, [R147+0x5000] ;  /* 0x005000009328783b */ /* 0x000e6a0000000200 */
[----:B------:R-:W1:Y:S02]  /*d370*/  MUFU.TANH R192, R192 ;  /* 0x000000c000c07308 */ /* 0x000e640000002400 */
[C---:B---3--:R-:W-:Y:S06]  /*d380*/  HMMA.16816.F32 R76, R44.reuse, R16, R76 ;  /* 0x000000102c4c723c */ /* 0x048fec000000184c */
[----:B------:R3:W1:Y:S02]  /*d390*/  MUFU.TANH R0, R37 ;  /* 0x0000002500007308 */ /* 0x0006640000002400 */
[----:B------:R-:W-:Y:S01]  /*d3a0*/  HMMA.16816.F32 R20, R44, R18, R20 ;  /* 0x000000122c14723c */ /* 0x000fe20000001814 */
[----:B------:R-:W3:Y:S01]  /*d3b0*/  LDSM.16.M88.4 R16, [R147+0x5800] ;  /* 0x005800009310783b */ /* 0x000ee20000000200 */
[----:B------:R-:W-:-:S04]  /*d3c0*/  DEPBAR.LE SB0, 0x0 ;  /* 0x000080000000791a */ /* 0x000fc80000000000 */
[----:B------:R-:W1:Y:S02]  /*d3d0*/  MUFU.TANH R36, R36 ;  /* 0x0000002400247308 */ /* 0x000e640000002400 */
[C---:B----4-:R-:W-:Y:S06]  /*d3e0*/  HMMA.16816.F32 R12, R68.reuse, R30, R12 ;  /* 0x0000001e440c723c */ /* 0x050fec000000180c */
[----:B------:R-:W4:Y:S02]  /*d3f0*/  MUFU.TANH R50, R50 ;  /* 0x0000003200327308 */ /* 0x000f240000002400 */
[----:B------:R-:W-:Y:S06]  /*d400*/  HMMA.16816.F32 R84, R68, R28, R84 ;  /* 0x0000001c4454723c */ /* 0x000fec0000001854 */
[----:B------:R3:W3:Y:S02]  /*d410*/  MUFU.TANH R194, R51 ;  /* 0x0000003300c27308 */ /* 0x0006e40000002400 */
[----:B--2---:R-:W-:Y:S08]  /*d420*/  HMMA.16816.F32 R72, R24, R54, R72 ;  /* 0x000000361848723c */ /* 0x004ff00000001848 */
[C---:B-1----:R-:W-:Y:S08]  /*d430*/  HMMA.16816.F32 R12, R44.reuse, R34, R12 ;  /* 0x000000222c0c723c */ /* 0x042ff0000000180c */
[----:B------:R-:W-:Y:S03]  /*d440*/  HMMA.16816.F32 R84, R44, R32, R84 ;  /* 0x000000202c54723c */ /* 0x000fe60000001854 */
[-C--:B------:R-:W-:Y:S01]  /*d450*/  FMUL.FTZ R74, R74, R89.reuse ;  /* 0x000000594a4a7220 */ /* 0x080fe20000410000 */
[----:B------:R-:W-:-:S04]  /*d460*/  FMUL.FTZ R30, R75, R89 ;  /* 0x000000594b1e7220 */ /* 0x000fc80000410000 */
[C---:B------:R-:W-:Y:S01]  /*d470*/  HMMA.16816.F32 R20, R24.reuse, R42, R20 ;  /* 0x0000002a1814723c */ /* 0x040fe20000001814 */
[----:B------:R-:W1:Y:S07]  /*d480*/  MUFU.TANH R74, R74 ;  /* 0x0000004a004a7308 */ /* 0x000e6e0000002400 */
[C---:B---3--:R-:W-:Y:S01]  /*d490*/  HMMA.16816.F32 R12, R24.reuse, R18, R12 ;  /* 0x00000012180c723c */ /* 0x048fe2000000180c */
[----:B------:R-:W2:Y:S07]  /*d4a0*/  MUFU.TANH R30, R30 ;  /* 0x0000001e001e7308 */ /* 0x000eae0000002400 */
[----:B------:R-:W-:Y:S01]  /*d4b0*/  HMMA.16816.F32 R80, R24, R52, R80 ;  /* 0x000000341850723c */ /* 0x000fe20000001850 */
[-C--:B------:R-:W-:Y:S01]  /*d4c0*/  FMUL.FTZ R52, R48, R89.reuse ;  /* 0x0000005930347220 */ /* 0x080fe20000410000 */
[-C--:B------:R-:W-:Y:S01]  /*d4d0*/  FMUL.FTZ R48, R49, R89.reuse ;  /* 0x0000005931307220 */ /* 0x080fe20000410000 */
[-C--:B------:R-:W-:Y:S01]  /*d4e0*/  FMUL.FTZ R44, R22, R89.reuse ;  /* 0x00000059162c7220 */ /* 0x080fe20000410000 */
[-C--:B------:R-:W-:Y:S01]  /*d4f0*/  FMUL.FTZ R20, R20, R89.reuse ;  /* 0x0000005914147220 */ /* 0x080fe20000410000 */
[----:B------:R-:W-:-:S02]  /*d500*/  FMUL.FTZ R22, R23, R89 ;  /* 0x0000005917167220 */ /* 0x000fc40000410000 */
[----:B------:R-:W3:Y:S01]  /*d510*/  MUFU.TANH R52, R52 ;  /* 0x0000003400347308 */ /* 0x000ee20000002400 */
[C---:B------:R-:W-:Y:S01]  /*d520*/  HMMA.16816.F32 R76, R24.reuse, R40, R76 ;  /* 0x00000028184c723c */ /* 0x040fe2000000184c */
[-C--:B------:R-:W-:Y:S01]  /*d530*/  FMUL.FTZ R40, R72, R89.reuse ;  /* 0x0000005948287220 */ /* 0x080fe20000410000 */
[-C--:B------:R-:W-:Y:S01]  /*d540*/  FMUL.FTZ R72, R73, R89.reuse ;  /* 0x0000005949487220 */ /* 0x080fe20000410000 */
[-C--:B------:R-:W-:Y:S01]  /*d550*/  FMUL.FTZ R12, R12, R89.reuse ;  /* 0x000000590c0c7220 */ /* 0x080fe20000410000 */
[-C--:B------:R-:W-:Y:S01]  /*d560*/  FMUL.FTZ R14, R14, R89.reuse ;  /* 0x000000590e0e7220 */ /* 0x080fe20000410000 */
[-C--:B------:R-:W-:Y:S02]  /*d570*/  FMUL.FTZ R15, R15, R89.reuse ;  /* 0x000000590f0f7220 */ /* 0x080fe40000410000 */
[----:B------:R-:W1:Y:S01]  /*d580*/  MUFU.TANH R48, R48 ;  /* 0x0000003000307308 */ /* 0x000e620000002400 */
[----:B------:R-:W-:Y:S01]  /*d590*/  HMMA.16816.F32 R84, R24, R16, R84 ;  /* 0x000000101854723c */ /* 0x000fe20000001854 */
[-C--:B------:R-:W-:Y:S01]  /*d5a0*/  FMUL.FTZ R26, R13, R89.reuse ;  /* 0x000000590d1a7220 */ /* 0x080fe20000410000 */
[-C--:B------:R-:W-:Y:S01]  /*d5b0*/  FMUL.FTZ R16, R21, R89.reuse ;  /* 0x0000005915107220 */ /* 0x080fe20000410000 */
[-C--:B------:R-:W-:Y:S01]  /*d5c0*/  FMUL.FTZ R80, R80, R89.reuse ;  /* 0x0000005950507220 */ /* 0x080fe20000410000 */
[-C--:B------:R-:W-:Y:S01]  /*d5d0*/  FMUL.FTZ R54, R81, R89.reuse ;  /* 0x0000005951367220 */ /* 0x080fe20000410000 */
[-C--:B------:R-:W-:Y:S01]  /*d5e0*/  FMUL.FTZ R38, R82, R89.reuse ;  /* 0x0000005952267220 */ /* 0x080fe20000410000 */
[-C--:B------:R-:W-:Y:S01]  /*d5f0*/  FMUL.FTZ R28, R83, R89.reuse ;  /* 0x00000059531c7220 */ /* 0x080fe20000410000 */
[----:B------:R-:W-:Y:S01]  /*d600*/  IADD3 R13, PT, PT, R103, R56, RZ ;  /* 0x00000038670d7210 */ /* 0x000fe20007ffe0ff */
[----:B------:R-:W1:Y:S03]  /*d610*/  MUFU.TANH R40, R40 ;  /* 0x0000002800287308 */ /* 0x000e660000002400 */
[-C--:B------:R-:W-:Y:S01]  /*d620*/  FMUL.FTZ R32, R76, R89.reuse ;  /* 0x000000594c207220 */ /* 0x080fe20000410000 */
[-C--:B------:R-:W-:Y:S01]  /*d630*/  FMUL.FTZ R42, R77, R89.reuse ;  /* 0x000000594d2a7220 */ /* 0x080fe20000410000 */
[-C--:B------:R-:W-:Y:S01]  /*d640*/  FMUL.FTZ R68, R78, R89.reuse ;  /* 0x000000594e447220 */ /* 0x080fe20000410000 */
[----:B------:R-:W-:Y:S01]  /*d650*/  FMUL.FTZ R34, R79, R89 ;  /* 0x000000594f227220 */ /* 0x000fe20000410000 */
[----:B------:R-:W-:Y:S01]  /*d660*/  IADD3 R25, PT, PT, R64, R13, RZ ;  /* 0x0000000d40197210 */ /* 0x000fe20007ffe0ff */
[----:B------:R-:W1:Y:S01]  /*d670*/  MUFU.TANH R80, R80 ;  /* 0x0000005000507308 */ /* 0x000e620000002400 */
[----:B------:R-:W-:-:S02]  /*d680*/  IADD3 R64, PT, PT, R6, R60, -R169 ;  /* 0x0000003c06407210 */ /* 0x000fc40007ffe8a9 */
[-C--:B------:R-:W-:Y:S01]  /*d690*/  FMUL.FTZ R24, R85, R89.reuse ;  /* 0x0000005955187220 */ /* 0x080fe20000410000 */
[-C--:B------:R-:W-:Y:S01]  /*d6a0*/  FMUL.FTZ R46, R86, R89.reuse ;  /* 0x00000059562e7220 */ /* 0x080fe20000410000 */
[-C--:B------:R-:W-:Y:S01]  /*d6b0*/  FMUL.FTZ R70, R87, R89.reuse ;  /* 0x0000005957467220 */ /* 0x080fe20000410000 */
[----:B------:R-:W-:Y:S01]  /*d6c0*/  FMUL.FTZ R84, R84, R89 ;  /* 0x0000005954547220 */ /* 0x000fe20000410000 */
[----:B------:R-:W-:Y:S01]  /*d6d0*/  IADD3 R13, PT, PT, R168, R13, RZ ;  /* 0x0000000da80d7210 */ /* 0x000fe20007ffe0ff */
[----:B------:R-:W1:Y:S01]  /*d6e0*/  MUFU.TANH R54, R54 ;  /* 0x0000003600367308 */ /* 0x000e620000002400 */
[----:B------:R-:W-:Y:S02]  /*d6f0*/  IADD3 R35, PT, PT, R25, 0x8, RZ ;  /* 0x0000000819237810 */ /* 0x000fe40007ffe0ff */
[C---:B------:R-:W-:Y:S02]  /*d700*/  IADD3 R179, PT, PT, R13.reuse, R8, RZ ;  /* 0x000000080db37210 */ /* 0x040fe40007ffe0ff */
[----:B------:R-:W-:-:S02]  /*d710*/  IADD3 R13, PT, PT, R13, R64, RZ ;  /* 0x000000400d0d7210 */ /* 0x000fc40007ffe0ff */
[----:B------:R-:W-:Y:S01]  /*d720*/  VIMNMX R181, PT, PT, RZ, R179, !PT ;  /* 0x000000b3ffb57248 */ /* 0x000fe20007fe0100 */
[----:B------:R-:W1:Y:S01]  /*d730*/  MUFU.TANH R38, R38 ;  /* 0x0000002600267308 */ /* 0x000e620000002400 */
[----:B------:R-:W-:Y:S02]  /*d740*/  VIADDMNMX R179, R179, 0x8, RZ, !PT ;  /* 0x00000008b3b37846 */ /* 0x000fe400078001ff */
[C-C-:B------:R-:W-:Y:S02]  /*d750*/  VIADDMNMX R180, R13.reuse, 0x1, R60.reuse, PT ;  /* 0x000000010db47846 */ /* 0x140fe4000380013c */
[----:B------:R-:W-:-:S03]  /*d760*/  VIADDMNMX R178, R13, 0x9, R60, PT ;  /* 0x000000090db27846 */ /* 0x000fc6000380013c */
        /* <DEDUP_REMOVED lines=33> */
.L_x_14676:
[----:B------:R-:W1:Y:S01]  /*d980*/  LD.E R76, desc[UR4][R100.64+0x170] ;  /* 0x00017004644c7980 */ /* 0x000e62000c101900 */
[----:B------:R-:W-:Y:S02]  /*d990*/  IADD3 R19, PT, PT, R57, -0x80, RZ ;  /* 0xffffff8039137810 */ /* 0x000fe40007ffe0ff */
[----:B------:R-:W-:Y:S01]  /*d9a0*/  IABS R64, R57 ;  /* 0x0000003900407213 */ /* 0x000fe20000000000 */
[----:B------:R-:W2:Y:S01]  /*d9b0*/  LD.E.64 R82, desc[UR4][R100.64+0x20] ;  /* 0x0000200464527980 */ /* 0x000ea2000c101b00 */
[-C--:B-1----:R-:W-:Y:S02]  /*d9c0*/  IABS R15, R76.reuse ;  /* 0x0000004c000f7213 */ /* 0x082fe40000000000 */
        /* <DEDUP_REMOVED lines=12> */
[----:B------:R-:W3:Y:S01]  /*da90*/  LD.E.64 R78, desc[UR4][R100.64+0x38] ;  /* 0x00003804644e7980 */ /* 0x000ee2000c101b00 */
        /* <DEDUP_REMOVED lines=42> */
.L_x_14677:
[----:B------:R-:W-:Y:S05]  /*dd40*/  BSYNC.RECONVERGENT B0 ;  /* 0x0000000000007941 */ /* 0x000fea0003800200 */
.L_x_14675:
[----:B------:R-:W-:Y:S01]  /*dd50*/  IMAD.SHL.U32 R8, R156, 0x20, RZ ;  /* 0x000000209c087824 */ /* 0x000fe200078e00ff */
[----:B------:R-:W-:Y:S02]  /*dd60*/  IADD3 R76, P1, PT, R9, R162, RZ ;  /* 0x000000a2094c7210 */ /* 0x000fe40007f3e0ff */
[----:B------:R-:W-:Y:S02]  /*dd70*/  ISETP.GE.AND P0, PT, R10, R167, PT ;  /* 0x000000a70a00720c */ /* 0x000fe40003f06270 */
[----:B------:R-:W-:Y:S01]  /*dd80*/  SHF.L.U64.HI R9, R156, 0x5, R157 ;  /* 0x000000059c097819 */ /* 0x000fe2000001029d */
[----:B------:R-:W-:Y:S01]  /*dd90*/  IMAD.X R77, R2, 0x1, R161, P1 ;  /* 0x00000001024d7824 */ /* 0x000fe200008e06a1 */
[----:B------:R-:W-:-:S04]  /*dda0*/  IADD3 R64, P2, PT, R8, R76, RZ ;  /* 0x0000004c08407210 */ /* 0x000fc80007f5e0ff */
[----:B-1----:R-:W-:Y:S01]  /*ddb0*/  IADD3 R84, P1, PT, R64, R8, RZ ;  /* 0x0000000840547210 */ /* 0x002fe20007f3e0ff */
        /* <DEDUP_REMOVED lines=52> */
.L_x_14674:
[----:B------:R-:W-:Y:S05]  /*e100*/  BSYNC.RECONVERGENT B1 ;  /* 0x0000000000017941 */ /* 0x000fea0003800200 */
.L_x_14673:
[C-C-:B------:R-:W-:Y:S01]  /*e110*/  IADD3 R2, PT, PT, R25.reuse, -0x10, -R196.reuse ;  /* 0xfffffff019027810 */ /* 0x140fe20007ffe8c4 */
[C-C-:B------:R-:W-:Y:S01]  /*e120*/  IMAD.IADD R23, R25.reuse, 0x1, -R196.reuse ;  /* 0x0000000119177824 */ /* 0x140fe200078e0ac4 */
[--C-:B--2---:R-:W-:Y:S01]  /*e130*/  IADD3 R9, PT, PT, R25, -0x20, -R196.reuse ;  /* 0xffffffe019097810 */ /* 0x104fe20007ffe8c4 */
[----:B------:R-:W-:Y:S01]  /*e140*/  IMAD.IADD R53, R35, 0x1, -R196 ;  /* 0x0000000123357824 */ /* 0x000fe200078e0ac4 */
[----:B------:R-:W-:Y:S01]  /*e150*/  IABS R2, R2 ;  /* 0x0000000200027213 */ /* 0x000fe20000000000 */
[----:B------:R-:W-:Y:S01]  /*e160*/  VIADD R33, R23, 0xfffffff8 ;  /* 0xfffffff817217836 */ /* 0x000fe20000000000 */
[----:B------:R-:W-:Y:S02]  /*e170*/  IABS R9, R9 ;  /* 0x0000000900097213 */ /* 0x000fe40000000000 */
[----:B------:R-:W-:Y:S02]  /*e180*/  I2FP.F32.S32 R2, R2 ;  /* 0x0000000200027245 */ /* 0x000fe40000201400 */
[----:B------:R-:W-:-:S02]  /*e190*/  I2FP.F32.S32 R9, R9 ;  /* 0x0000000900097245 */ /* 0x000fc40000201400 */
[----:B------:R-:W-:Y:S01]  /*e1a0*/  IADD3 R19, PT, PT, R25, -0x18, -R196 ;  /* 0xffffffe819137810 */ /* 0x000fe20007ffe8c4 */
[----:B------:R-:W-:Y:S01]  /*e1b0*/  FFMA.FTZ R108, -R173, R2, R108 ;  /* 0x00000002ad6c7223 */ /* 0x000fe2000001016c */
[----:B------:R-:W-:Y:S01]  /*e1c0*/  IADD3 R17, PT, PT, R25, -0x19, -R196 ;  /* 0xffffffe719117810 */ /* 0x000fe20007ffe8c4 */
        /* <DEDUP_REMOVED lines=13> */
[----:B------:R-:W-:Y:S01]  /*e2a0*/  IADD3 R13, PT, PT, R25, -0x9, -R196 ;  /* 0xfffffff7190d7810 */ /* 0x000fe20007ffe8c4 */
[----:B------:R-:W-:Y:S01]  /*e2b0*/  FFMA.FTZ R126, -R173, R2, R126 ;  /* 0x00000002ad7e7223 */ /* 0x000fe2000001017e */
[----:B------:R-:W-:Y:S01]  /*e2c0*/  IADD3 R19, PT, PT, R35, -0x1, -R196 ;  /* 0xffffffff23137810 */ /* 0x000fe20007ffe8c4 */
[----:B------:R-:W-:Y:S01]  /*e2d0*/  FFMA.FTZ R134, -R173, R9, R134 ;  /* 0x00000009ad867223 */ /* 0x000fe20000010186 */
[----:B------:R-:W-:-:S02]  /*e2e0*/  IADD3 R17, PT, PT, R35, -0x9, -R196 ;  /* 0xfffffff723117810 */ /* 0x000fc40007ffe8c4 */
[C-C-:B------:R-:W-:Y:S02]  /*e2f0*/  IADD3 R2, PT, PT, R35.reuse, -0x11, -R196.reuse ;  /* 0xffffffef23027810 */ /* 0x140fe40007ffe8c4 */
[C-C-:B------:R-:W-:Y:S02]  /*e300*/  IADD3 R29, PT, PT, R35.reuse, -0x18, -R196.reuse ;  /* 0xffffffe8231d7810 */ /* 0x140fe40007ffe8c4 */
[----:B------:R-:W-:Y:S02]  /*e310*/  IADD3 R9, PT, PT, R35, -0x20, -R196 ;  /* 0xffffffe023097810 */ /* 0x000fe40007ffe8c4 */
        /* <DEDUP_REMOVED lines=16> */
[----:B-1----:R-:W-:Y:S01]  /*e420*/  IADD3 R15, PT, PT, R25, -0x1, -R196 ;  /* 0xffffffff190f7810 */ /* 0x002fe20007ffe8c4 */
[----:B------:R-:W-:Y:S01]  /*e430*/  FFMA.FTZ R120, -R173, R29, R120 ;  /* 0x0000001dad787223 */ /* 0x000fe20000010178 */
[----:B------:R-:W-:Y:S01]  /*e440*/  IADD3 R21, PT, PT, R25, -0x11, -R196 ;  /* 0xffffffef19157810 */ /* 0x000fe20007ffe8c4 */
[----:B------:R-:W-:Y:S01]  /*e450*/  FFMA.FTZ R128, -R173, R9, R128 ;  /* 0x00000009ad807223 */ /* 0x000fe20000010180 */
[----:B------:R-:W-:-:S02]  /*e460*/  IABS R15, R15 ;  /* 0x0000000f000f7213 */ /* 0x000fc40000000000 */
        /* <DEDUP_REMOVED lines=20> */
[----:B------:R-:W-:Y:S01]  /*e5b0*/  IADD3 R2, PT, PT, R25, -0x79, -R196 ;  /* 0xffffff8719027810 */ /* 0x000fe20007ffe8c4 */
[----:B------:R-:W-:Y:S01]  /*e5c0*/  VIADD R25, R102, 0x1 ;  /* 0x0000000166197836 */ /* 0x000fe20000000000 */
[----:B------:R-:W-:Y:S02]  /*e5d0*/  I2FP.F32.S32 R15, R15 ;  /* 0x0000000f000f7245 */ /* 0x000fe40000201400 */
[----:B------:R-:W-:Y:S02]  /*e5e0*/  IABS R47, R23 ;  /* 0x00000017002f7213 */ /* 0x000fe40000000000 */
[----:B------:R-:W-:Y:S01]  /*e5f0*/  ISETP.GE.AND P1, PT, R25, R181, PT ;  /* 0x000000b51900720c */ /* 0x000fe20003f26270 */
[----:B------:R-:W-:Y:S01]  /*e600*/  FFMA.FTZ R15, -R173, R15, R92 ;  /* 0x0000000fad0f7223 */ /* 0x000fe2000001015c */
[----:B------:R-:W-:-:S02]  /*e610*/  ISETP.GE.AND P2, PT, R25, R180, PT ;  /* 0x000000b41900720c */ /* 0x000fc40003f46270 */
[C---:B------:R-:W-:Y:S02]  /*e620*/  ISETP.GE.AND P0, PT, R25.reuse, R179, PT ;  /* 0x000000b31900720c */ /* 0x040fe40003f06270 */
[----:B------:R-:W-:Y:S01]  /*e630*/  ISETP.GE.AND P3, PT, R25, R178, PT ;  /* 0x000000b21900720c */ /* 0x000fe20003f66270 */
[C---:B------:R-:W-:Y:S01]  /*e640*/  VIADD R25, R102.reuse, 0x8 ;  /* 0x0000000866197836 */ /* 0x040fe20000000000 */
[----:B------:R-:W-:Y:S01]  /*e650*/  FSEL R23, R15, -INF , P1 ;  /* 0xff8000000f177808 */ /* 0x000fe20000800000 */
[----:B------:R-:W-:Y:S01]  /*e660*/  VIADD R15, R102, 0x9 ;  /* 0x00000009660f7836 */ /* 0x000fe20000000000 */
[----:B------:R-:W-:Y:S02]  /*e670*/  FSEL R19, R19, -INF , P0 ;  /* 0xff80000013137808 */ /* 0x000fe40000000000 */
[-C--:B------:R-:W-:Y:S02]  /*e680*/  ISETP.GE.AND P6, PT, R25, R180.reuse, PT ;  /* 0x000000b41900720c */ /* 0x080fe40003fc6270 */
[----:B------:R-:W-:-:S02]  /*e690*/  ISETP.GE.AND P0, PT, R15, R180, PT ;  /* 0x000000b40f00720c */ /* 0x000fc40003f06270 */
[----:B------:R-:W-:Y:S02]  /*e6a0*/  LOP3.LUT R172, R172, 0xfffffffb, RZ, 0xc0, !PT ;  /* 0xfffffffbacac7812 */ /* 0x000fe400078ec0ff */
[----:B------:R-:W-:Y:S02]  /*e6b0*/  I2FP.F32.S32 R47, R47 ;  /* 0x0000002f002f7245 */ /* 0x000fe40000201400 */
[----:B------:R-:W-:Y:S02]  /*e6c0*/  IABS R21, R21 ;  /* 0x0000001500157213 */ /* 0x000fe40000000000 */
[----:B------:R-:W-:Y:S01]  /*e6d0*/  ISETP.GE.AND P5, PT, R25, R179, PT ;  /* 0x000000b31900720c */ /* 0x000fe20003fa6270 */
[----:B------:R-:W-:Y:S01]  /*e6e0*/  FFMA.FTZ R55, -R173, R47, R104 ;  /* 0x0000002fad377223 */ /* 0x000fe20000010168 */
[----:B------:R-:W-:Y:S01]  /*e6f0*/  FSEL R23, R23, -INF , !P2 ;  /* 0xff80000017177808 */ /* 0x000fe20005000000 */
[----:B------:R-:W-:Y:S01]  /*e700*/  VIADD R104, R102, 0x21 ;  /* 0x0000002166687836 */ /* 0x000fe20000000000 */
[----:B------:R-:W-:-:S02]  /*e710*/  @P6 LOP3.LUT R172, R172, 0x4, RZ, 0xfc, !PT ;  /* 0x00000004acac6812 */ /* 0x000fc400078efcff */
[----:B------:R-:W-:Y:S02]  /*e720*/  I2FP.F32.S32 R21, R21 ;  /* 0x0000001500157245 */ /* 0x000fe40000201400 */
[----:B------:R-:W-:Y:S02]  /*e730*/  LOP3.LUT R172, R172, 0xfffffffe, RZ, 0xc0, !PT ;  /* 0xfffffffeacac7812 */ /* 0x000fe400078ec0ff */
[----:B------:R-:W-:Y:S01]  /*e740*/  ISETP.GE.AND P2, PT, R15, R181, PT ;  /* 0x000000b50f00720c */ /* 0x000fe20003f46270 */
[----:B------:R-:W-:Y:S01]  /*e750*/  FFMA.FTZ R110, -R173, R21, R110 ;  /* 0x00000015ad6e7223 */ /* 0x000fe2000001016e */
[----:B------:R-:W-:Y:S02]  /*e760*/  @P0 LOP3.LUT R172, R172, 0x1, RZ, 0xfc, !PT ;  /* 0x00000001acac0812 */ /* 0x000fe400078efcff */
[----:B------:R-:W-:Y:S02]  /*e770*/  FSEL R69, R19, -INF , !P3 ;  /* 0xff80000013457808 */ /* 0x000fe40005800000 */
[----:B------:R-:W-:-:S02]  /*e780*/  IABS R33, R33 ;  /* 0x0000002100217213 */ /* 0x000fc40000000000 */
[C---:B------:R-:W-:Y:S02]  /*e790*/  ISETP.GE.AND P0, PT, R15.reuse, R179, PT ;  /* 0x000000b30f00720c */ /* 0x040fe40003f06270 */
[----:B------:R-:W-:Y:S01]  /*e7a0*/  ISETP.GE.AND P3, PT, R15, R178, PT ;  /* 0x000000b20f00720c */ /* 0x000fe20003f66270 */
[----:B------:R-:W-:Y:S01]  /*e7b0*/  VIADD R15, R102, 0x10 ;  /* 0x00000010660f7836 */ /* 0x000fe20000000000 */
[----:B------:R-:W-:Y:S02]  /*e7c0*/  FSEL R55, R55, -INF , P5 ;  /* 0xff80000037377808 */ /* 0x000fe40002800000 */
[----:B------:R-:W-:Y:S02]  /*e7d0*/  LOP3.LUT P5, RZ, R172, 0x1, RZ, 0xc0, !PT ;  /* 0x00000001acff7812 */ /* 0x000fe400078ac0ff */
[----:B------:R-:W-:Y:S02]  /*e7e0*/  FSEL R13, R13, -INF , P2 ;  /* 0xff8000000d0d7808 */ /* 0x000fe40001000000 */
[----:B------:R-:W-:-:S02]  /*e7f0*/  IADD3 R21, PT, PT, R35, -0x10, -R196 ;  /* 0xfffffff023157810 */ /* 0x000fc40007ffe8c4 */
[----:B------:R-:W-:Y:S02]  /*e800*/  I2FP.F32.S32 R33, R33 ;  /* 0x0000002100217245 */ /* 0x000fe40000201400 */
[----:B------:R-:W-:Y:S02]  /*e810*/  ISETP.GE.AND P1, PT, R15, R181, PT ;  /* 0x000000b50f00720c */ /* 0x000fe40003f26270 */
[----:B------:R-:W-:Y:S01]  /*e820*/  FSEL R19, R13, -INF , !P5 ;  /* 0xff8000000d137808 */ /* 0x000fe20006800000 */
[----:B------:R-:W-:Y:S01]  /*e830*/  VIADD R13, R102, 0x11 ;  /* 0x00000011660d7836 */ /* 0x000fe20000000000 */
[----:B------:R-:W-:Y:S01]  /*e840*/  IABS R21, R21 ;  /* 0x0000001500157213 */ /* 0x000fe20000000000 */
[----:B------:R-:W-:Y:S01]  /*e850*/  FFMA.FTZ R33, -R173, R33, R96 ;  /* 0x00000021ad217223 */ /* 0x000fe20000010160 */
[----:B------:R-:W-:Y:S02]  /*e860*/  FSEL R17, R17, -INF , P0 ;  /* 0xff80000011117808 */ /* 0x000fe40000000000 */
[----:B------:R-:W-:-:S02]  /*e870*/  ISETP.GE.AND P4, PT, R25, R181, PT ;  /* 0x000000b51900720c */ /* 0x000fc40003f86270 */
[----:B------:R-:W-:Y:S01]  /*e880*/  ISETP.GE.AND P6, PT, R25, R178, PT ;  /* 0x000000b21900720c */ /* 0x000fe20003fc6270 */
[----:B------:R-:W-:Y:S01]  /*e890*/  VIADD R25, R102, 0x20 ;  /* 0x0000002066197836 */ /* 0x000fe20000000000 */
[----:B------:R-:W-:Y:S02]  /*e8a0*/  ISETP.GE.AND P2, PT, R15, R180, PT ;  /* 0x000000b40f00720c */ /* 0x000fe40003f46270 */
[----:B------:R-:W-:Y:S02]  /*e8b0*/  FSEL R108, R108, -INF , P1 ;  /* 0xff8000006c6c7808 */ /* 0x000fe40000800000 */
[----:B------:R-:W-:Y:S02]  /*e8c0*/  I2FP.F32.S32 R21, R21 ;  /* 0x0000001500157245 */ /* 0x000fe40000201400 */
[----:B------:R-:W-:Y:S02]  /*e8d0*/  ISETP.GE.AND P5, PT, R13, R181, PT ;  /* 0x000000b50d00720c */ /* 0x000fe40003fa6270 */
[----:B------:R-:W-:Y:S01]  /*e8e0*/  FSEL R51, R17, -INF , !P3 ;  /* 0xff80000011337808 */ /* 0x000fe20005800000 */
[----:B------:R-:W-:Y:S01]  /*e8f0*/  FFMA.FTZ R21, -R173, R21, R112 ;  /* 0x00000015ad157223 */ /* 0x000fe20000010170 */
[----:B------:R-:W-:-:S02]  /*e900*/  FSEL R33, R33, -INF , P4 ;  /* 0xff80000021217808 */ /* 0x000fc40002000000 */
[----:B------:R-:W-:Y:S02]  /*e910*/  FSEL R55, R55, -INF , !P6 ;  /* 0xff80000037377808 */ /* 0x000fe40007000000 */
[----:B------:R-:W-:Y:S02]  /*e920*/  FSEL R17, R108, -INF , !P2 ;  /* 0xff8000006c117808 */ /* 0x000fe40005000000 */
[CC--:B------:R-:W-:Y:S02]  /*e930*/  ISETP.GE.AND P4, PT, R15.reuse, R179.reuse, PT ;  /* 0x000000b30f00720c */ /* 0x0c0fe40003f86270 */
[----:B------:R-:W-:Y:S02]  /*e940*/  ISETP.GE.AND P6, PT, R15, R178, PT ;  /* 0x000000b20f00720c */ /* 0x000fe40003fc6270 */
[C---:B------:R-:W-:Y:S02]  /*e950*/  ISETP.GE.AND P3, PT, R13.reuse, R180, PT ;  /* 0x000000b40d00720c */ /* 0x040fe40003f66270 */
[----:B------:R-:W-:-:S02]  /*e960*/  ISETP.GE.AND P0, PT, R13, R179, PT ;  /* 0x000000b30d00720c */ /* 0x000fc40003f06270 */
[-C--:B------:R-:W-:Y:S01]  /*e970*/  ISETP.GE.AND P2, PT, R13, R178.reuse, PT ;  /* 0x000000b20d00720c */ /* 0x080fe20003f46270 */
[----:B------:R-:W-:Y:S01]  /*e980*/  VIADD R13, R102, 0x18 ;  /* 0x00000018660d7836 */ /* 0x000fe20000000000 */
[----:B------:R-:W-:Y:S02]  /*e990*/  FSEL R15, R110, -INF , P5 ;  /* 0xff8000006e0f7808 */ /* 0x000fe40002800000 */
[----:B------:R-:W-:Y:S02]  /*e9a0*/  FSEL R21, R21, -INF , P4 ;  /* 0xff80000015157808 */ /* 0x000fe40002000000 */
[----:B------:R-:W-:Y:S02]  /*e9b0*/  FSEL R15, R15, -INF , !P3 ;  /* 0xff8000000f0f7808 */ /* 0x000fe40005800000 */
[----:B------:R-:W-:Y:S02]  /*e9c0*/  ISETP.GE.AND P3, PT, R13, R178, PT ;  /* 0x000000b20d00720c */ /* 0x000fe40003f66270 */
[----:B------:R-:W-:Y:S01]  /*e9d0*/  FSEL R45, R21, -INF , !P6 ;  /* 0xff800000152d7808 */ /* 0x000fe20007000000 */
[----:B------:R-:W-:Y:S01]  /*e9e0*/  VIADD R21, R102, 0x19 ;  /* 0x0000001966157836 */ /* 0x000fe20000000000 */
[----:B------:R-:W-:-:S02]  /*e9f0*/  IADD3 R27, PT, PT, R35, -0x19, -R196 ;  /* 0xffffffe7231b7810 */ /* 0x000fc40007ffe8c4 */
[----:B------:R-:W-:Y:S02]  /*ea00*/  FSEL R43, R114, -INF , P0 ;  /* 0xff800000722b7808 */ /* 0x000fe40000000000 */
[----:B------:R-:W-:Y:S02]  /*ea10*/  LOP3.LUT R172, R172, 0xfffffffe, RZ, 0xc0, !PT ;  /* 0xfffffffeacac7812 */ /* 0x000fe400078ec0ff */
[----:B------:R-:W-:Y:S02]  /*ea20*/  ISETP.GE.AND P4, PT, R21, R181, PT ;  /* 0x000000b51500720c */ /* 0x000fe40003f86270 */
[----:B------:R-:W-:Y:S02]  /*ea30*/  IABS R27, R27 ;  /* 0x0000001b001b7213 */ /* 0x000fe40000000000 */
[----:B------:R-:W-:Y:S02]  /*ea40*/  @P3 LOP3.LUT R172, R172, 0x1, RZ, 0xfc, !PT ;  /* 0x00000001acac3812 */ /* 0x000fe400078efcff */
[----:B------:R-:W-:-:S02]  /*ea50*/  FSEL R43, R43, -INF , !P2 ;  /* 0xff8000002b2b7808 */ /* 0x000fc40005000000 */
[----:B------:R-:W-:Y:S02]  /*ea60*/  ISETP.GE.AND P1, PT, R13, R181, PT ;  /* 0x000000b50d00720c */ /* 0x000fe40003f26270 */
[C---:B------:R-:W-:Y:S02]  /*ea70*/  ISETP.GE.AND P3, PT, R21.reuse, R180, PT ;  /* 0x000000b41500720c */ /* 0x040fe40003f66270 */
[C---:B------:R-:W-:Y:S02]  /*ea80*/  ISETP.GE.AND P0, PT, R21.reuse, R179, PT ;  /* 0x000000b31500720c */ /* 0x040fe40003f06270 */
[----:B------:R-:W-:Y:S02]  /*ea90*/  ISETP.GE.AND P2, PT, R21, R178, PT ;  /* 0x000000b21500720c */ /* 0x000fe40003f46270 */
[----:B------:R-:W-:Y:S02]  /*eaa0*/  FSEL R21, R118, -INF , P4 ;  /* 0xff80000076157808 */ /* 0x000fe40002000000 */
[----:B------:R-:W-:-:S02]  /*eab0*/  I2FP.F32.S32 R27, R27 ;  /* 0x0000001b001b7245 */ /* 0x000fc40000201400 */
[C---:B------:R-:W-:Y:S02]  /*eac0*/  ISETP.GE.AND P5, PT, R13.reuse, R180, PT ;  /* 0x000000b40d00720c */ /* 0x040fe40003fa6270 */
[----:B------:R-:W-:Y:S01]  /*ead0*/  ISETP.GE.AND P6, PT, R13, R179, PT ;  /* 0x000000b30d00720c */ /* 0x000fe20003fc6270 */
[----:B------:R-:W-:Y:S01]  /*eae0*/  FFMA.FTZ R122, -R173, R27, R122 ;  /* 0x0000001bad7a7223 */ /* 0x000fe2000001017a */
[----:B------:R-:W-:Y:S02]  /*eaf0*/  FSEL R13, R116, -INF , P1 ;  /* 0xff800000740d7808 */ /* 0x000fe40000800000 */
[----:B------:R-:W-:Y:S02]  /*eb00*/  FSEL R21, R21, -INF , !P3 ;  /* 0xff80000015157808 */ /* 0x000fe40005800000 */
[----:B------:R-:W-:Y:S02]  /*eb10*/  ISETP.GE.AND P3, PT, R25, R178, PT ;  /* 0x000000b21900720c */ /* 0x000fe40003f66270 */
[----:B------:R-:W-:-:S02]  /*eb20*/  FSEL R13, R13, -INF , !P5 ;  /* 0xff8000000d0d7808 */ /* 0x000fc40006800000 */
[----:B------:R-:W-:Y:S02]  /*eb30*/  LOP3.LUT P5, RZ, R172, 0x1, RZ, 0xc0, !PT ;  /* 0x00000001acff7812 */ /* 0x000fe400078ac0ff */
[----:B------:R-:W-:Y:S02]  /*eb40*/  FSEL R27, R120, -INF , P6 ;  /* 0xff800000781b7808 */ /* 0x000fe40003000000 */
[----:B------:R-:W-:Y:S02]  /*eb50*/  ISETP.GE.AND P1, PT, R25, R181, PT ;  /* 0x000000b51900720c */ /* 0x000fe40003f26270 */
[----:B------:R-:W-:Y:S02]  /*eb60*/  FSEL R27, R27, -INF , !P5 ;  /* 0xff8000001b1b7808 */ /* 0x000fe40006800000 */
[C---:B------:R-:W-:Y:S02]  /*eb70*/  ISETP.GE.AND P5, PT, R25.reuse, R180, PT ;  /* 0x000000b41900720c */ /* 0x040fe40003fa6270 */
[----:B------:R-:W-:-:S02]  /*eb80*/  ISETP.GE.AND P6, PT, R25, R179, PT ;  /* 0x000000b31900720c */ /* 0x000fc40003fc6270 */
[----:B------:R-:W-:Y:S02]  /*eb90*/  FSEL R25, R122, -INF , P0 ;  /* 0xff8000007a197808 */ /* 0x000fe40000000000 */
[----:B------:R-:W-:Y:S02]  /*eba0*/  LOP3.LUT R172, R172, 0xfffffffe, RZ, 0xc0, !PT ;  /* 0xfffffffeacac7812 */ /* 0x000fe400078ec0ff */
[----:B------:R-:W-:Y:S02]  /*ebb0*/  IADD3 R112, PT, PT, R35, -0x21, -R196 ;  /* 0xffffffdf23707810 */ /* 0x000fe40007ffe8c4 */
        /* <DEDUP_REMOVED lines=8> */
[----:B------:R-:W-:Y:S02]  /*ec40*/  IABS R112, R112 ;  /* 0x0000007000707213 */ /* 0x000fe40000000000 */
[----:B------:R-:W-:-:S02]  /*ec50*/  FSEL R126, R126, -INF , P4 ;  /* 0xff8000007e7e7808 */ /* 0x000fc40002000000 */
[----:B------:R-:W-:Y:S02]  /*ec60*/  FSEL R211, R124, -INF , !P5 ;  /* 0xff8000007cd37808 */ /* 0x000fe40006800000 */
[----:B------:R-:W-:Y:S02]  /*ec70*/  FSEL R209, R126, -INF , !P3 ;  /* 0xff8000007ed17808 */ /* 0x000fe40005800000 */
[----:B------:R-:W-:Y:S02]  /*ec80*/  I2FP.F32.S32 R112, R112 ;  /* 0x0000007000707245 */ /* 0x000fe40000201400 */
[----:B------:R-:W-:Y:S02]  /*ec90*/  LOP3.LUT P5, RZ, R172, 0x1, RZ, 0xc0, !PT ;  /* 0x00000001acff7812 */ /* 0x000fe400078ac0ff */
[----:B------:R-:W-:Y:S01]  /*eca0*/  FSEL R113, R128, -INF , P6 ;  /* 0xff80000080717808 */ /* 0x000fe20003000000 */
[----:B------:R-:W-:Y:S01]  /*ecb0*/  FFMA.FTZ R112, -R173, R112, R130 ;  /* 0x00000070ad707223 */ /* 0x000fe20000010182 */
[----:B------:R-:W-:-:S02]  /*ecc0*/  ISETP.GE.AND P3, PT, R104, R178, PT ;  /* 0x000000b26800720c */ /* 0x000fc40003f66270 */
[----:B------:R-:W-:Y:S02]  /*ecd0*/  IADD3 R109, PT, PT, R35, -0x28, -R196 ;  /* 0xffffffd8236d7810 */ /* 0x000fe40007ffe8c4 */
[----:B------:R-:W-:Y:S02]  /*ece0*/  IABS R111, R111 ;  /* 0x0000006f006f7213 */ /* 0x000fe40000000000 */
[----:B------:R-:W-:Y:S02]  /*ecf0*/  FSEL R113, R113, -INF , !P5 ;  /* 0xff80000071717808 */ /* 0x000fe40006800000 */
[C---:B------:R-:W-:Y:S02]  /*ed00*/  ISETP.GE.AND P1, PT, R104.reuse, R181, PT ;  /* 0x000000b56800720c */ /* 0x040fe40003f26270 */
[C---:B------:R-:W-:Y:S02]  /*ed10*/  ISETP.GE.AND P5, PT, R104.reuse, R180, PT ;  /* 0x000000b46800720c */ /* 0x040fe40003fa6270 */
[----:B------:R-:W-:Y:S01]  /*ed20*/  ISETP.GE.AND P6, PT, R104, R179, PT ;  /* 0x000000b36800720c */ /* 0x000fe20003fc6270 */
[----:B------:R-:W-:Y:S01]  /*ed30*/  VIADD R104, R102, 0x29 ;  /* 0x0000002966687836 */ /* 0x000fe20000000000 */
[----:B------:R-:W-:-:S02]  /*ed40*/  IABS R109, R109 ;  /* 0x0000006d006d7213 */ /* 0x000fc40000000000 */
[----:B------:R-:W-:Y:S02]  /*ed50*/  I2FP.F32.S32 R108, R111 ;  /* 0x0000006f006c7245 */ /* 0x000fe40000201400 */
[----:B------:R-:W-:Y:S02]  /*ed60*/  LOP3.LUT R172, R172, 0xfffffffe, RZ, 0xc0, !PT ;  /* 0xfffffffeacac7812 */ /* 0x000fe400078ec0ff */
[----:B------:R-:W-:Y:S01]  /*ed70*/  I2FP.F32.S32 R109, R109 ;  /* 0x0000006d006d7245 */ /* 0x000fe20000201400 */
[----:B------:R-:W-:Y:S01]  /*ed80*/  FFMA.FTZ R108, -R173, R108, R136 ;  /* 0x0000006cad6c7223 */ /* 0x000fe20000010188 */
[----:B------:R-:W-:Y:S02]  /*ed90*/  FSEL R112, R112, -INF , P0 ;  /* 0xff80000070707808 */ /* 0x000fe40000000000 */
[----:B------:R-:W-:Y:S01]  /*eda0*/  IADD3 R105, PT, PT, R35, -0x29, -R196 ;  /* 0xffffffd723697810 */ /* 0x000fe20007ffe8c4 */
[----:B------:R-:W-:Y:S01]  /*edb0*/  FFMA.FTZ R138, -R173, R109, R138 ;  /* 0x0000006dad8a7223 */ /* 0x000fe2000001018a */
[----:B------:R-:W-:-:S02]  /*edc0*/  ISETP.GE.AND P4, PT, R104, R181, PT ;  /* 0x000000b56800720c */ /* 0x000fc40003f86270 */
[----:B------:R-:W-:Y:S02]  /*edd0*/  IADD3 R99, PT, PT, R35, -0x30, -R196 ;  /* 0xffffffd023637810 */ /* 0x000fe40007ffe8c4 */
[----:B------:R-:W-:Y:S02]  /*ede0*/  @P3 LOP3.LUT R172, R172, 0x1, RZ, 0xfc, !PT ;  /* 0x00000001acac3812 */ /* 0x000fe400078efcff */
[----:B------:R-:W-:Y:S02]  /*edf0*/  FSEL R217, R112, -INF , !P2 ;  /* 0xff80000070d97808 */ /* 0x000fe40005000000 */
[----:B------:R-:W-:Y:S02]  /*ee00*/  FSEL R134, R134, -INF , P1 ;  /* 0xff80000086867808 */ /* 0x000fe40000800000 */
        /* <DEDUP_REMOVED lines=8> */
[----:B------:R-:W-:-:S02]  /*ee90*/  LOP3.LUT P5, RZ, R172, 0x1, RZ, 0xc0, !PT ;  /* 0x00000001acff7812 */ /* 0x000fc400078ac0ff */
[----:B------:R-:W-:Y:S02]  /*eea0*/  FSEL R138, R138, -INF , P6 ;  /* 0xff8000008a8a7808 */ /* 0x000fe40003000000 */
[----:B------:R-:W-:Y:S02]  /*eeb0*/  FSEL R207, R108, -INF , !P3 ;  /* 0xff8000006ccf7808 */ /* 0x000fe40005800000 */
[----:B------:R-:W-:Y:S02]  /*eec0*/  I2FP.F32.S32 R105, R105 ;  /* 0x0000006900697245 */ /* 0x000fe40000201400 */
[----:B------:R-:W-:Y:S02]  /*eed0*/  ISETP.GE.AND P3, PT, R104, R178, PT ;  /* 0x000000b26800720c */ /* 0x000fe40003f66270 */
[----:B------:R-:W-:Y:S01]  /*eee0*/  I2FP.F32.S32 R99, R99 ;  /* 0x0000006300637245 */ /* 0x000fe20000201400 */
[----:B------:R-:W-:Y:S01]  /*eef0*/  FFMA.FTZ R105, -R173, R105, R140 ;  /* 0x00000069ad697223 */ /* 0x000fe2000001018c */
[----:B------:R-:W-:-:S02]  /*ef00*/  IABS R106, R106 ;  /* 0x0000006a006a7213 */ /* 0x000fc40000000000 */
[----:B------:R-:W-:Y:S01]  /*ef10*/  FSEL R215, R138, -INF , !P5 ;  /* 0xff8000008ad77808 */ /* 0x000fe20006800000 */
[----:B------:R-:W-:Y:S01]  /*ef20*/  FFMA.FTZ R146, -R173, R99, R146 ;  /* 0x00000063ad927223 */ /* 0x000fe20000010192 */
[----:B------:R-:W-:Y:S01]  /*ef30*/  ISETP.GE.AND P1, PT, R104, R181, PT ;  /* 0x000000b56800720c */ /* 0x000fe20003f26270 */
[----:B------:R-:W-:Y:S01]  /*ef40*/  VIADD R99, R102, 0x31 ;  /* 0x0000003166637836 */ /* 0x000fe20000000000 */
[C---:B------:R-:W-:Y:S02]  /*ef50*/  ISETP.GE.AND P5, PT, R104.reuse, R180, PT ;  /* 0x000000b46800720c */ /* 0x040fe40003fa6270 */
[----:B------:R-:W-:Y:S02]  /*ef60*/  ISETP.GE.AND P6, PT, R104, R179, PT ;  /* 0x000000b36800720c */ /* 0x000fe40003fc6270 */
[----:B------:R-:W-:Y:S02]  /*ef70*/  I2FP.F32.S32 R104, R106 ;  /* 0x0000006a00687245 */ /* 0x000fe40000201400 */
[----:B------:R-:W-:-:S02]  /*ef80*/  IABS R107, R107 ;  /* 0x0000006b006b7213 */ /* 0x000fc40000000000 */
[----:B------:R-:W-:Y:S01]  /*ef90*/  LOP3.LUT R172, R172, 0xfffffffe, RZ, 0xc0, !PT ;  /* 0xfffffffeacac7812 */ /* 0x000fe200078ec0ff */
[----:B------:R-:W-:Y:S01]  /*efa0*/  FFMA.FTZ R104, -R173, R104, R144 ;  /* 0x00000068ad687223 */ /* 0x000fe20000010190 */
[----:B------:R-:W-:Y:S02]  /*efb0*/  FSEL R105, R105, -INF , P0 ;  /* 0xff80000069697808 */ /* 0x000fe40000000000 */
[----:B------:R-:W-:Y:S02]  /*efc0*/  ISETP.GE.AND P4, PT, R99, R181, PT ;  /* 0x000000b56300720c */ /* 0x000fe40003f86270 */
[----:B------:R-:W-:Y:S02]  /*efd0*/  I2FP.F32.S32 R107, R107 ;  /* 0x0000006b006b7245 */ /* 0x000fe40000201400 */
[----:B------:R-:W-:Y:S02]  /*efe0*/  IADD3 R96, PT, PT, R35, -0x31, -R196 ;  /* 0xffffffcf23607810 */ /* 0x000fe40007ffe8c4 */
[----:B------:R-:W-:Y:S01]  /*eff0*/  @P3 LOP3.LUT R172, R172, 0x1, RZ, 0xfc, !PT ;  /* 0x00000001acac3812 */ /* 0x000fe200078efcff */
[----:B------:R-:W-:Y:S01]  /*f000*/  FFMA.FTZ R107, -R173, R107, R142 ;  /* 0x0000006bad6b7223 */ /* 0x000fe2000001018e */
[----:B------:R-:W-:-:S02]  /*f010*/  FSEL R219, R105, -INF , !P2 ;  /* 0xff80000069db7808 */ /* 0x000fc40005000000 */
[C---:B------:R-:W-:Y:S02]  /*f020*/  ISETP.GE.AND P3, PT, R99.reuse, R180, PT ;  /* 0x000000b46300720c */ /* 0x040fe40003f66270 */
[C---:B------:R-:W-:Y:S02]  /*f030*/  ISETP.GE.AND P0, PT, R99.reuse, R179, PT ;  /* 0x000000b36300720c */ /* 0x040fe40003f06270 */
[----:B------:R-:W-:Y:S01]  /*f040*/  ISETP.GE.AND P2, PT, R99, R178, PT ;  /* 0x000000b26300720c */ /* 0x000fe20003f46270 */
[----:B------:R-:W-:Y:S01]  /*f050*/  VIADD R99, R102, 0x38 ;  /* 0x0000003866637836 */ /* 0x000fe20000000000 */
[----:B------:R-:W-:Y:S02]  /*f060*/  FSEL R104, R104, -INF , P4 ;  /* 0xff80000068687808 */ /* 0x000fe40002000000 */
[----:B------:R-:W-:Y:S02]  /*f070*/  IADD3 R95, PT, PT, R35, -0x38, -R196 ;  /* 0xffffffc8235f7810 */ /* 0x000fe40007ffe8c4 */
[----:B------:R-:W-:-:S02]  /*f080*/  IABS R96, R96 ;  /* 0x0000006000607213 */ /* 0x000fc40000000000 */
[----:B------:R-:W-:Y:S02]  /*f090*/  IABS R98, R98 ;  /* 0x0000006200627213 */ /* 0x000fe40000000000 */
[----:B------:R-:W-:Y:S02]  /*f0a0*/  IADD3 R87, PT, PT, R35, -0x48, -R196 ;  /* 0xffffffb823577810 */ /* 0x000fe40007ffe8c4 */
[----:B------:R-:W-:Y:S02]  /*f0b0*/  FSEL R201, R104, -INF , !P3 ;  /* 0xff80000068c97808 */ /* 0x000fe40005800000 */
[----:B------:R-:W-:Y:S02]  /*f0c0*/  ISETP.GE.AND P3, PT, R99, R178, PT ;  /* 0x000000b26300720c */ /* 0x000fe40003f66270 */
[----:B------:R-:W-:Y:S02]  /*f0d0*/  IABS R95, R95 ;  /* 0x0000005f005f7213 */ /* 0x000fe40000000000 */
[----:B------:R-:W-:-:S02]  /*f0e0*/  I2FP.F32.S32 R96, R96 ;  /* 0x0000006000607245 */ /* 0x000fc40000201400 */
[----:B------:R-:W-:Y:S02]  /*f0f0*/  FSEL R107, R107, -INF , P1 ;  /* 0xff8000006b6b7808 */ /* 0x000fe40000800000 */
[----:B------:R-:W-:Y:S01]  /*f100*/  I2FP.F32.S32 R98, R98 ;  /* 0x0000006200627245 */ /* 0x000fe20000201400 */
[C---:B------:R-:W-:Y:S01]  /*f110*/  FFMA.FTZ R96, -R173.reuse, R96, R150 ;  /* 0x00000060ad607223 */ /* 0x040fe20000010196 */
[----:B------:R-:W-:Y:S02]  /*f120*/  IABS R87, R87 ;  /* 0x0000005700577213 */ /* 0x000fe40000000000 */
[----:B------:R-:W-:Y:S01]  /*f130*/  I2FP.F32.S32 R95, R95 ;  /* 0x0000005f005f7245 */ /* 0x000fe20000201400 */
[----:B------:R-:W-:Y:S01]  /*f140*/  FFMA.FTZ R98, -R173, R98, R182 ;  /* 0x00000062ad627223 */ /* 0x000fe200000101b6 */
[----:B------:R-:W-:Y:S02]  /*f150*/  FSEL R125, R107, -INF , !P5 ;  /* 0xff8000006b7d7808 */ /* 0x000fe40006800000 */
[----:B------:R-:W-:Y:S01]  /*f160*/  LOP3.LUT P5, RZ, R172, 0x1, RZ, 0xc0, !PT ;  /* 0x00000001acff7812 */ /* 0x000fe200078ac0ff */
[----:B------:R-:W-:Y:S01]  /*f170*/  FFMA.FTZ R188, -R173, R95, R188 ;  /* 0x0000005fadbc7223 */ /* 0x000fe200000101bc */
[----:B------:R-:W-:Y:S01]  /*f180*/  FSEL R146, R146, -INF , P6 ;  /* 0xff80000092927808 */ /* 0x000fe20003000000 */
[----:B------:R-:W-:Y:S01]  /*f190*/  VIADD R95, R102, 0x39 ;  /* 0x00000039665f7836 */ /* 0x000fe20000000000 */
[----:B------:R-:W-:-:S02]  /*f1a0*/  I2FP.F32.S32 R87, R87 ;  /* 0x0000005700577245 */ /* 0x000fc40000201400 */
[----:B------:R-:W-:Y:S02]  /*f1b0*/  ISETP.GE.AND P1, PT, R99, R181, PT ;  /* 0x000000b56300720c */ /* 0x000fe40003f26270 */
[----:B------:R-:W-:Y:S01]  /*f1c0*/  IABS R9, R9 ;  /* 0x0000000900097213 */ /* 0x000fe20000000000 */
[----:B------:R-:W-:Y:S01]  /*f1d0*/  FFMA.FTZ R50, -R173, R87, R50 ;  /* 0x00000057ad327223 */ /* 0x000fe20000010132 */
[----:B------:R-:W-:Y:S02]  /*f1e0*/  LOP3.LUT R172, R172, 0xfffffffe, RZ, 0xc0, !PT ;  /* 0xfffffffeacac7812 */ /* 0x000fe400078ec0ff */
[----:B------:R-:W-:Y:S01]  /*f1f0*/  FSEL R163, R146, -INF , !P5 ;  /* 0xff80000092a37808 */ /* 0x000fe20006800000 */
[----:B------:R-:W-:Y:S01]  /*f200*/  IMAD.MOV.U32 R87, RZ, RZ, R9 ;  /* 0x000000ffff577224 */ /* 0x000fe200078e0009 */
[----:B------:R-:W-:Y:S01]  /*f210*/  FSEL R205, R96, -INF , P0 ;  /* 0xff80000060cd7808 */ /* 0x000fe20000000000 */
[----:B------:R-:W2:Y:S01]  /*f220*/  LD.E R9, desc[UR4][R100.64+0xdc] ;  /* 0x0000dc0464097980 */ /* 0x000ea2000c101900 */
[----:B------:R-:W-:-:S02]  /*f230*/  ISETP.GE.AND P5, PT, R99, R180, PT ;  /* 0x000000b46300720c */ /* 0x000fc40003fa6270 */
[----:B------:R-:W-:Y:S02]  /*f240*/  FSEL R98, R98, -INF , P1 ;  /* 0xff80000062627808 */ /* 0x000fe40000800000 */
[----:B------:R-:W-:Y:S02]  /*f250*/  ISETP.GE.AND P6, PT, R99, R179, PT ;  /* 0x000000b36300720c */ /* 0x000fe40003fc6270 */
[----:B------:R-:W-:Y:S02]  /*f260*/  @P3 LOP3.LUT R172, R172, 0x1, RZ, 0xfc, !PT ;  /* 0x00000001acac3812 */ /* 0x000fe400078efcff */
[----:B------:R-:W-:Y:S02]  /*f270*/  FSEL R205, R205, -INF , !P2 ;  /* 0xff800000cdcd7808 */ /* 0x000fe40005000000 */
[C---:B------:R-:W-:Y:S02]  /*f280*/  ISETP.GE.AND P4, PT, R95.reuse, R181, PT ;  /* 0x000000b55f00720c */ /* 0x040fe40003f86270 */
[----:B------:R-:W-:-:S02]  /*f290*/  ISETP.GE.AND P3, PT, R95, R180, PT ;  /* 0x000000b45f00720c */ /* 0x000fc40003f66270 */
[C---:B------:R-:W-:Y:S02]  /*f2a0*/  ISETP.GE.AND P0, PT, R95.reuse, R179, PT ;  /* 0x000000b35f00720c */ /* 0x040fe40003f06270 */
[----:B------:R-:W-:Y:S02]  /*f2b0*/  FSEL R117, R98, -INF , !P5 ;  /* 0xff80000062757808 */ /* 0x000fe40006800000 */
[----:B------:R-:W-:Y:S01]  /*f2c0*/  ISETP.GE.AND P2, PT, R95, R178, PT ;  /* 0x000000b25f00720c */ /* 0x000fe20003f46270 */
[----:B------:R-:W-:Y:S01]  /*f2d0*/  VIADD R95, R102, 0x40 ;  /* 0x00000040665f7836 */ /* 0x000fe20000000000 */
[----:B------:R-:W-:Y:S02]  /*f2e0*/  LOP3.LUT P5, RZ, R172, 0x1, RZ, 0xc0, !PT ;  /* 0x00000001acff7812 */ /* 0x000fe400078ac0ff */
[----:B------:R-:W-:Y:S02]  /*f2f0*/  FSEL R115, R188, -INF , P6 ;  /* 0xff800000bc737808 */ /* 0x000fe40003000000 */
[----:B------:R-:W-:-:S02]  /*f300*/  IADD3 R93, PT, PT, R35, -0x39, -R196 ;  /* 0xffffffc7235d7810 */ /* 0x000fc40007ffe8c4 */
[----:B------:R-:W-:Y:S02]  /*f310*/  FSEL R115, R115, -INF , !P5 ;  /* 0xff80000073737808 */ /* 0x000fe40006800000 */
[----:B------:R-:W-:Y:S02]  /*f320*/  ISETP.GE.AND P5, PT, R95, R180, PT ;  /* 0x000000b45f00720c */ /* 0x000fe40003fa6270 */
[----:B------:R-:W-:Y:S02]  /*f330*/  IABS R93, R93 ;  /* 0x0000005d005d7213 */ /* 0x000fe40000000000 */
[----:B------:R-:W-:Y:S02]  /*f340*/  IADD3 R92, PT, PT, R35, -0x40, -R196 ;  /* 0xffffffc0235c7810 */ /* 0x000fe40007ffe8c4 */
[----:B------:R-:W-:Y:S02]  /*f350*/  LOP3.LUT R172, R172, 0xfffffffe, RZ, 0xc0, !PT ;  /* 0xfffffffeacac7812 */ /* 0x000fe400078ec0ff */
[----:B------:R-:W-:-:S02]  /*f360*/  I2FP.F32.S32 R93, R93 ;  /* 0x0000005d005d7245 */ /* 0x000fc40000201400 */
[----:B------:R-:W-:Y:S02]  /*f370*/  IABS R92, R92 ;  /* 0x0000005c005c7213 */ /* 0x000fe40000000000 */
[----:B------:R-:W-:Y:S01]  /*f380*/  IABS R91, R91 ;  /* 0x0000005b005b7213 */ /* 0x000fe20000000000 */
[----:B------:R-:W-:Y:S01]  /*f390*/  FFMA.FTZ R93, -R173, R93, R186 ;  /* 0x0000005dad5d7223 */ /* 0x000fe200000101ba */
[----:B------:R-:W-:Y:S02]  /*f3a0*/  @P5 LOP3.LUT R172, R172, 0x1, RZ, 0xfc, !PT ;  /* 0x00000001acac5812 */ /* 0x000fe400078efcff */
[C---:B------:R-:W-:Y:S02]  /*f3b0*/  ISETP.GE.AND P1, PT, R95.reuse, R181, PT ;  /* 0x000000b55f00720c */ /* 0x040fe40003f26270 */
[C---:B------:R-:W-:Y:S02]  /*f3c0*/  ISETP.GE.AND P5, PT, R95.reuse, R179, PT ;  /* 0x000000b35f00720c */ /* 0x040fe40003fa6270 */
[----:B------:R-:W-:-:S02]  /*f3d0*/  ISETP.GE.AND P6, PT, R95, R178, PT ;  /* 0x000000b25f00720c */ /* 0x000fc40003fc6270 */
[----:B------:R-:W-:Y:S02]  /*f3e0*/  IABS R97, R97 ;  /* 0x0000006100617213 */ /* 0x000fe40000000000 */
[----:B------:R-:W-:Y:S01]  /*f3f0*/  I2FP.F32.S32 R95, R92 ;  /* 0x0000005c005f7245 */ /* 0x000fe20000201400 */
[C---:B------:R-:W-:Y:S01]  /*f400*/  VIADD R92, R102.reuse, 0x41 ;  /* 0x00000041665c7836 */ /* 0x040fe20000000000 */
[----:B------:R-:W-:Y:S02]  /*f410*/  I2FP.F32.S32 R91, R91 ;  /* 0x0000005b005b7245 */ /* 0x000fe40000201400 */
[----:B------:R-:W-:Y:S01]  /*f420*/  IADD3 R88, PT, PT, R35, -0x41, -R196 ;  /* 0xffffffbf23587810 */ /* 0x000fe20007ffe8c4 */
[C---:B------:R-:W-:Y:S01]  /*f430*/  FFMA.FTZ R0, -R173.reuse, R95, R0 ;  /* 0x0000005fad007223 */ /* 0x040fe20000010100 */
[----:B------:R-:W-:Y:S01]  /*f440*/  I2FP.F32.S32 R96, R97 ;  /* 0x0000006100607245 */ /* 0x000fe20000201400 */
[----:B------:R-:W-:Y:S01]  /*f450*/  FFMA.FTZ R192, -R173, R91, R192 ;  /* 0x0000005badc07223 */ /* 0x000fe200000101c0 */
[----:B------:R-:W-:Y:S01]  /*f460*/  IABS R94, R94 ;  /* 0x0000005e005e7213 */ /* 0x000fe20000000000 */
[----:B------:R-:W-:Y:S01]  /*f470*/  VIADD R91, R102, 0x48 ;  /* 0x00000048665b7836 */ /* 0x000fe20000000000 */
[----:B------:R-:W-:Y:S01]  /*f480*/  FSEL R93, R93, -INF , P0 ;  /* 0xff8000005d5d7808 */ /* 0x000fe20000000000 */
[----:B------:R-:W-:Y:S01]  /*f490*/  FFMA.FTZ R96, -R173, R96, R184 ;  /* 0x00000060ad607223 */ /* 0x000fe200000101b8 */
[----:B------:R-:W-:-:S02]  /*f4a0*/  IABS R88, R88 ;  /* 0x0000005800587213 */ /* 0x000fc40000000000 */
[----:B------:R-:W-:Y:S02]  /*f4b0*/  I2FP.F32.S32 R97, R94 ;  /* 0x0000005e00617245 */ /* 0x000fe40000201400 */
[----:B------:R-:W-:Y:S02]  /*f4c0*/  FSEL R203, R93, -INF , !P2 ;  /* 0xff8000005dcb7808 */ /* 0x000fe40005000000 */
[----:B------:R-:W-:Y:S01]  /*f4d0*/  I2FP.F32.S32 R93, R88 ;  /* 0x00000058005d7245 */ /* 0x000fe20000201400 */
[----:B------:R-:W-:Y:S01]  /*f4e0*/  FFMA.FTZ R97, -R173, R97, R190 ;  /* 0x00000061ad617223 */ /* 0x000fe200000101be */
[----:B------:R-:W-:Y:S02]  /*f4f0*/  FSEL R0, R0, -INF , P5 ;  /* 0xff80000000007808 */ /* 0x000fe40002800000 */
[----:B------:R-:W-:Y:S01]  /*f500*/  ISETP.GE.AND P5, PT, R91, R180, PT ;  /* 0x000000b45b00720c */ /* 0x000fe20003fa6270 */
[----:B------:R-:W-:Y:S01]  /*f510*/  FFMA.FTZ R36, -R173, R93, R36 ;  /* 0x0000005dad247223 */ /* 0x000fe20000010124 */
[----:B------:R-:W-:-:S02]  /*f520*/  FSEL R96, R96, -INF , P4 ;  /* 0xff80000060607808 */ /* 0x000fc40002000000 */
[C---:B------:R-:W-:Y:S02]  /*f530*/  ISETP.GE.AND P4, PT, R92.reuse, R181, PT ;  /* 0x000000b55c00720c */ /* 0x040fe40003f86270 */
[----:B------:R-:W-:Y:S02]  /*f540*/  ISETP.GE.AND P0, PT, R92, R179, PT ;  /* 0x000000b35c00720c */ /* 0x000fe40003f06270 */
[----:B------:R-:W-:Y:S02]  /*f550*/  FSEL R199, R96, -INF , !P3 ;  /* 0xff80000060c77808 */ /* 0x000fe40005800000 */
[----:B------:R-:W-:Y:S02]  /*f560*/  FSEL R97, R97, -INF , P1 ;  /* 0xff80000061617808 */ /* 0x000fe40000800000 */
[----:B------:R-:W-:Y:S01]  /*f570*/  FSEL R187, R0, -INF , !P6 ;  /* 0xff80000000bb7808 */ /* 0x000fe20007000000 */
[----:B------:R-:W-:Y:S01]  /*f580*/  VIADD R0, R102, 0x49 ;  /* 0x0000004966007836 */ /* 0x000fe20000000000 */
[----:B------:R-:W-:-:S02]  /*f590*/  LOP3.LUT P1, RZ, R172, 0x1, RZ, 0xc0, !PT ;  /* 0x00000001acff7812 */ /* 0x000fc4000782c0ff */
[C---:B------:R-:W-:Y:S02]  /*f5a0*/  ISETP.GE.AND P3, PT, R92.reuse, R180, PT ;  /* 0x000000b45c00720c */ /* 0x040fe40003f66270 */
[----:B------:R-:W-:Y:S02]  /*f5b0*/  ISETP.GE.AND P2, PT, R92, R178, PT ;  /* 0x000000b25c00720c */ /* 0x000fe40003f46270 */
[----:B------:R-:W-:Y:S02]  /*f5c0*/  FSEL R192, R192, -INF , P4 ;  /* 0xff800000c0c07808 */ /* 0x000fe40002000000 */
[----:B------:R-:W-:Y:S02]  /*f5d0*/  FSEL R197, R36, -INF , P0 ;  /* 0xff80000024c57808 */ /* 0x000fe40000000000 */
[----:B------:R-:W-:Y:S02]  /*f5e0*/  LOP3.LUT R172, R172, 0xfffffffe, RZ, 0xc0, !PT ;  /* 0xfffffffeacac7812 */ /* 0x000fe400078ec0ff */
[----:B------:R-:W-:-:S02]  /*f5f0*/  IABS R89, R89 ;  /* 0x0000005900597213 */ /* 0x000fc40000000000 */
[----:B------:R-:W-:Y:S02]  /*f600*/  FSEL R193, R192, -INF , !P3 ;  /* 0xff800000c0c17808 */ /* 0x000fe40005800000 */
[----:B------:R-:W-:Y:S02]  /*f610*/  FSEL R197, R197, -INF , !P2 ;  /* 0xff800000c5c57808 */ /* 0x000fe40005000000 */
[----:B------:R-:W-:Y:S02]  /*f620*/  @P5 LOP3.LUT R172, R172, 0x1, RZ, 0xfc, !PT ;  /* 0x00000001acac5812 */ /* 0x000fe400078efcff */
[C---:B------:R-:W-:Y:S02]  /*f630*/  ISETP.GE.AND P4, PT, R0.reuse, R181, PT ;  /* 0x000000b50000720c */ /* 0x040fe40003f86270 */
[C---:B------:R-:W-:Y:S02]  /*f640*/  ISETP.GE.AND P3, PT, R0.reuse, R180, PT ;  /* 0x000000b40000720c */ /* 0x040fe40003f66270 */
[----:B------:R-:W-:-:S02]  /*f650*/  ISETP.GE.AND P0, PT, R0, R179, PT ;  /* 0x000000b30000720c */ /* 0x000fc40003f06270 */
[----:B------:R-:W-:Y:S01]  /*f660*/  ISETP.GE.AND P2, PT, R0, R178, PT ;  /* 0x000000b20000720c */ /* 0x000fe20003f46270 */
[----:B------:R-:W-:Y:S01]  /*f670*/  VIADD R0, R102, 0x50 ;  /* 0x0000005066007836 */ /* 0x000fe20000000000 */
[----:B------:R-:W-:Y:S02]  /*f680*/  ISETP.GE.AND P5, PT, R91, R179, PT ;  /* 0x000000b35b00720c */ /* 0x000fe40003fa6270 */
[----:B------:R-:W-:Y:S02]  /*f690*/  IADD3 R85, PT, PT, R35, -0x49, -R196 ;  /* 0xffffffb723557810 */ /* 0x000fe40007ffe8c4 */
[----:B------:R-:W-:Y:S02]  /*f6a0*/  I2FP.F32.S32 R89, R89 ;  /* 0x0000005900597245 */ /* 0x000fe40000201400 */
[----:B------:R-:W-:Y:S02]  /*f6b0*/  FSEL R50, R50, -INF , P5 ;  /* 0xff80000032327808 */ /* 0x000fe40002800000 */
[----:B------:R-:W-:Y:S01]  /*f6c0*/  ISETP.GE.AND P5, PT, R0, R180, PT ;  /* 0x000000b40000720c */ /* 0x000fe20003fa6270 */
[----:B------:R-:W-:Y:S01]  /*f6d0*/  FFMA.FTZ R52, -R173, R89, R52 ;  /* 0x00000059ad347223 */ /* 0x000fe20000010134 */
[----:B------:R-:W-:-:S02]  /*f6e0*/  IABS R85, R85 ;  /* 0x0000005500557213 */ /* 0x000fc40000000000 */
[----:B------:R-:W-:Y:S02]  /*f6f0*/  FSEL R189, R97, -INF , !P1 ;  /* 0xff80000061bd7808 */ /* 0x000fe40004800000 */
[----:B------:R-:W-:Y:S02]  /*f700*/  ISETP.GE.AND P1, PT, R91, R181, PT ;  /* 0x000000b55b00720c */ /* 0x000fe40003f26270 */
[----:B------:R-:W-:Y:S02]  /*f710*/  I2FP.F32.S32 R36, R87 ;  /* 0x0000005700247245 */ /* 0x000fe40000201400 */
[----:B------:R-:W-:Y:S02]  /*f720*/  I2FP.F32.S32 R85, R85 ;  /* 0x0000005500557245 */ /* 0x000fe40000201400 */
[----:B------:R-:W-:Y:S02]  /*f730*/  IADD3 R84, PT, PT, R35, -0x50, -R196 ;  /* 0xffffffb023547810 */ /* 0x000fe40007ffe8c4 */
[----:B------:R-:W-:-:S02]  /*f740*/  IABS R86, R86 ;  /* 0x0000005600567213 */ /* 0x000fc40000000000 */
[----:B------:R-:W-:Y:S02]  /*f750*/  FSEL R52, R52, -INF , P1 ;  /* 0xff80000034347808 */ /* 0x000fe40000800000 */
[C---:B------:R-:W-:Y:S01]  /*f760*/  LOP3.LUT P1, RZ, R172.reuse, 0x1, RZ, 0xc0, !PT ;  /* 0x00000001acff7812 */ /* 0x040fe2000782c0ff */
[----:B------:R-:W-:Y:S01]  /*f770*/  FFMA.FTZ R36, -R173, R36, R48 ;  /* 0x00000024ad247223 */ /* 0x000fe20000010130 */
[----:B------:R-:W-:Y:S01]  /*f780*/  ISETP.GE.AND P6, PT, R91, R178, PT ;  /* 0x000000b25b00720c */ /* 0x000fe20003fc6270 */
[----:B------:R-:W-:Y:S01]  /*f790*/  FFMA.FTZ R85, -R173, R85, R194 ;  /* 0x00000055ad557223 */ /* 0x000fe200000101c2 */
[----:B------:R-:W-:Y:S02]  /*f7a0*/  LOP3.LUT R172, R172, 0xfffffffe, RZ, 0xc0, !PT ;  /* 0xfffffffeacac7812 */ /* 0x000fe400078ec0ff */
[----:B------:R-:W-:Y:S02]  /*f7b0*/  IABS R84, R84 ;  /* 0x0000005400547213 */ /* 0x000fe40000000000 */
[----:B------:R-:W-:-:S02]  /*f7c0*/  I2FP.F32.S32 R87, R86 ;  /* 0x0000005600577245 */ /* 0x000fc40000201400 */
[----:B------:R-:W-:Y:S02]  /*f7d0*/  IABS R83, R83 ;  /* 0x0000005300537213 */ /* 0x000fe40000000000 */
[----:B------:R-:W-:Y:S02]  /*f7e0*/  FSEL R185, R52, -INF , !P1 ;  /* 0xff80000034b97808 */ /* 0x000fe40004800000 */
[----:B------:R-:W-:Y:S02]  /*f7f0*/  FSEL R183, R50, -INF , !P6 ;  /* 0xff80000032b77808 */ /* 0x000fe40007000000 */
[----:B------:R-:W-:Y:S01]  /*f800*/  @P5 LOP3.LUT R172, R172, 0x1, RZ, 0xfc, !PT ;  /* 0x00000001acac5812 */ /* 0x000fe200078efcff */
[----:B------:R-:W-:Y:S01]  /*f810*/  FFMA.FTZ R80, -R173, R87, R80 ;  /* 0x00000057ad507223 */ /* 0x000fe20000010150 */
[C---:B------:R-:W-:Y:S02]  /*f820*/  ISETP.GE.AND P1, PT, R0.reuse, R181, PT ;  /* 0x000000b50000720c */ /* 0x040fe40003f26270 */
[----:B------:R-:W-:-:S02]  /*f830*/  ISETP.GE.AND P5, PT, R0, R179, PT ;  /* 0x000000b30000720c */ /* 0x000fc40003fa6270 */
[----:B------:R-:W-:Y:S01]  /*f840*/  ISETP.GE.AND P6, PT, R0, R178, PT ;  /* 0x000000b20000720c */ /* 0x000fe20003fc6270 */
[----:B------:R-:W-:Y:S01]  /*f850*/  VIADD R0, R102, 0x51 ;  /* 0x0000005166007836 */ /* 0x000fe20000000000 */
[----:B------:R-:W-:Y:S02]  /*f860*/  I2FP.F32.S32 R89, R84 ;  /* 0x0000005400597245 */ /* 0x000fe40000201400 */
[----:B------:R-:W-:Y:S02]  /*f870*/  I2FP.F32.S32 R83, R83 ;  /* 0x0000005300537245 */ /* 0x000fe40000201400 */
[----:B------:R-:W-:Y:S02]  /*f880*/  FSEL R36, R36, -INF , P4 ;  /* 0xff80000024247808 */ /* 0x000fe40002000000 */
[----:B------:R-:W-:Y:S02]  /*f890*/  FSEL R85, R85, -INF , P0 ;  /* 0xff80000055557808 */ /* 0x000fe40000000000 */
[----:B------:R-:W-:-:S02]  /*f8a0*/  IADD3 R81, PT, PT, R35, -0x51, -R196 ;  /* 0xffffffaf23517810 */ /* 0x000fc40007ffe8c4 */
[----:B------:R-:W-:Y:S01]  /*f8b0*/  IABS R82, R82 ;  /* 0x0000005200527213 */ /* 0x000fe20000000000 */
[C---:B------:R-:W-:Y:S01]  /*f8c0*/  FFMA.FTZ R38, -R173.reuse, R89, R38 ;  /* 0x00000059ad267223 */ /* 0x040fe20000010126 */
[----:B------:R-:W-:Y:S01]  /*f8d0*/  FSEL R191, R36, -INF , !P3 ;  /* 0xff80000024bf7808 */ /* 0x000fe20005800000 */
[----:B------:R-:W-:Y:S01]  /*f8e0*/  FFMA.FTZ R54, -R173, R83, R54 ;  /* 0x00000053ad367223 */ /* 0x000fe20000010136 */
[----:B------:R-:W-:Y:S02]  /*f8f0*/  FSEL R195, R85, -INF , !P2 ;  /* 0xff80000055c37808 */ /* 0x000fe40005000000 */
[----:B------:R-:W-:Y:S02]  /*f900*/  ISETP.GE.AND P4, PT, R0, R181, PT ;  /* 0x000000b50000720c */ /* 0x000fe40003f86270 */
[----:B------:R-:W-:Y:S02]  /*f910*/  FSEL R80, R80, -INF , P1 ;  /* 0xff80000050507808 */ /* 0x000fe40000800000 */
[----:B------:R-:W-:-:S02]  /*f920*/  ISETP.GE.AND P3, PT, R0, R180, PT ;  /* 0x000000b40000720c */ /* 0x000fc40003f66270 */
[C---:B------:R-:W-:Y:S02]  /*f930*/  ISETP.GE.AND P0, PT, R0.reuse, R179, PT ;  /* 0x000000b30000720c */ /* 0x040fe40003f06270 */
[----:B------:R-:W-:Y:S01]  /*f940*/  ISETP.GE.AND P2, PT, R0, R178, PT ;  /* 0x000000b20000720c */ /* 0x000fe20003f46270 */
[----:B------:R-:W-:Y:S01]  /*f950*/  VIADD R0, R102, 0x58 ;  /* 0x0000005866007836 */ /* 0x000fe20000000000 */
[----:B------:R-:W-:Y:S02]  /*f960*/  IABS R81, R81 ;  /* 0x0000005100517213 */ /* 0x000fe40000000000 */
[----:B------:R-:W-:Y:S02]  /*f970*/  I2FP.F32.S32 R83, R82 ;  /* 0x0000005200537245 */ /* 0x000fe40000201400 */
[----:B------:R-:W-:Y:S02]  /*f980*/  IADD3 R79, PT, PT, R35, -0x58, -R196 ;  /* 0xffffffa8234f7810 */ /* 0x000fe40007ffe8c4 */
[----:B------:R-:W-:Y:S01]  /*f990*/  LOP3.LUT P1, RZ, R172, 0x1, RZ, 0xc0, !PT ;  /* 0x00000001acff7812 */ /* 0x000fe2000782c0ff */
[----:B------:R-:W-:Y:S01]  /*f9a0*/  FFMA.FTZ R40, -R173, R83, R40 ;  /* 0x00000053ad287223 */ /* 0x000fe20000010128 */
[----:B------:R-:W-:-:S02]  /*f9b0*/  FSEL R38, R38, -INF , P5 ;  /* 0xff80000026267808 */ /* 0x000fc40002800000 */
[----:B------:R-:W-:Y:S02]  /*f9c0*/  I2FP.F32.S32 R81, R81 ;  /* 0x0000005100517245 */ /* 0x000fe40000201400 */
[----:B------:R-:W-:Y:S02]  /*f9d0*/  FSEL R143, R80, -INF , !P1 ;  /* 0xff800000508f7808 */ /* 0x000fe40004800000 */
[----:B------:R-:W-:Y:S02]  /*f9e0*/  IABS R79, R79 ;  /* 0x0000004f004f7213 */ /* 0x000fe40000000000 */
[----:B------:R-:W-:Y:S02]  /*f9f0*/  ISETP.GE.AND P1, PT, R0, R181, PT ;  /* 0x000000b50000720c */ /* 0x000fe40003f26270 */
[----:B------:R-:W-:Y:S01]  /*fa00*/  IADD3 R76, PT, PT, R35, -0x59, -R196 ;  /* 0xffffffa7234c7810 */ /* 0x000fe20007ffe8c4 */
[----:B------:R-:W-:Y:S01]  /*fa10*/  FFMA.FTZ R28, -R173, R81, R28 ;  /* 0x00000051ad1c7223 */ /* 0x000fe2000001011c */
        /* <DEDUP_REMOVED lines=8> */
[----:B------:R-:W-:Y:S02]  /*faa0*/  FSEL R40, R40, -INF , P1 ;  /* 0xff80000028287808 */ /* 0x000fe40000800000 */
[----:B------:R-:W-:Y:S02]  /*fab0*/  IABS R77, R77 ;  /* 0x0000004d004d7213 */ /* 0x000fe40000000000 */
[----:B------:R-:W-:Y:S01]  /*fac0*/  IABS R76, R76 ;  /* 0x0000004c004c7213 */ /* 0x000fe20000000000 */
[----:B------:R-:W-:Y:S01]  /*fad0*/  FFMA.FTZ R74, -R173, R79, R74 ;  /* 0x0000004fad4a7223 */ /* 0x000fe2000001014a */
[----:B------:R-:W-:Y:S02]  /*fae0*/  IADD3 R75, PT, PT, R35, -0x60, -R196 ;  /* 0xffffffa0234b7810 */ /* 0x000fe40007ffe8c4 */
[----:B------:R-:W-:Y:S02]  /*faf0*/  I2FP.F32.S32 R78, R78 ;  /* 0x0000004e004e7245 */ /* 0x000fe40000201400 */
[----:B------:R-:W-:-:S02]  /*fb00*/  FSEL R141, R54, -INF , !P3 ;  /* 0xff800000368d7808 */ /* 0x000fc40005800000 */
[----:B------:R-:W-:Y:S02]  /*fb10*/  FSEL R28, R28, -INF , P0 ;  /* 0xff8000001c1c7808 */ /* 0x000fe40000000000 */
[----:B------:R-:W-:Y:S02]  /*fb20*/  FSEL R139, R40, -INF , !P5 ;  /* 0xff800000288b7808 */ /* 0x000fe40006800000 */
[C---:B------:R-:W-:Y:S02]  /*fb30*/  ISETP.GE.AND P3, PT, R0.reuse, R181, PT ;  /* 0x000000b50000720c */ /* 0x040fe40003f66270 */
[C---:B------:R-:W-:Y:S02]  /*fb40*/  ISETP.GE.AND P1, PT, R0.reuse, R180, PT ;  /* 0x000000b40000720c */ /* 0x040fe40003f26270 */
[C---:B------:R-:W-:Y:S02]  /*fb50*/  ISETP.GE.AND P0, PT, R0.reuse, R179, PT ;  /* 0x000000b30000720c */ /* 0x040fe40003f06270 */
[----:B------:R-:W-:Y:S01]  /*fb60*/  ISETP.GE.AND P5, PT, R0, R178, PT ;  /* 0x000000b20000720c */ /* 0x000fe20003fa6270 */
[----:B------:R-:W-:Y:S01]  /*fb70*/  VIADD R0, R102, 0x60 ;  /* 0x0000006066007836 */ /* 0x000fe20000000000 */
[----:B------:R-:W-:-:S02]  /*fb80*/  I2FP.F32.S32 R77, R77 ;  /* 0x0000004d004d7245 */ /* 0x000fc40000201400 */
[----:B------:R-:W-:Y:S01]  /*fb90*/  I2FP.F32.S32 R76, R76 ;  /* 0x0000004c004c7245 */ /* 0x000fe20000201400 */
[C---:B------:R-:W-:Y:S01]  /*fba0*/  FFMA.FTZ R72, -R173.reuse, R78, R72 ;  /* 0x0000004ead487223 */ /* 0x040fe20000010148 */
[----:B------:R-:W-:Y:S01]  /*fbb0*/  IABS R75, R75 ;  /* 0x0000004b004b7213 */ /* 0x000fe20000000000 */
[C---:B------:R-:W-:Y:S01]  /*fbc0*/  FFMA.FTZ R32, -R173.reuse, R77, R32 ;  /* 0x0000004dad207223 */ /* 0x040fe20000010120 */
[----:B------:R-:W-:Y:S01]  /*fbd0*/  FSEL R74, R74, -INF , P4 ;  /* 0xff8000004a4a7808 */ /* 0x000fe20002000000 */
[----:B------:R-:W-:Y:S01]  /*fbe0*/  FFMA.FTZ R30, -R173, R76, R30 ;  /* 0x0000004cad1e7223 */ /* 0x000fe2000001011e */
[----:B------:R-:W-:Y:S02]  /*fbf0*/  FSEL R135, R28, -INF , !P2 ;  /* 0xff8000001c877808 */ /* 0x000fe40005000000 */
[----:B------:R-:W-:Y:S02]  /*fc00*/  ISETP.GE.AND P2, PT, R0, R181, PT ;  /* 0x000000b50000720c */ /* 0x000fe40003f46270 */
[----:B------:R-:W-:-:S02]  /*fc10*/  IABS R73, R73 ;  /* 0x0000004900497213 */ /* 0x000fc40000000000 */
[----:B------:R-:W-:Y:S02]  /*fc20*/  I2FP.F32.S32 R75, R75 ;  /* 0x0000004b004b7245 */ /* 0x000fe40000201400 */
[----:B------:R-:W-:Y:S02]  /*fc30*/  FSEL R133, R74, -INF , !P6 ;  /* 0xff8000004a857808 */ /* 0x000fe40007000000 */
[----:B------:R-:W-:Y:S02]  /*fc40*/  FSEL R72, R72, -INF , P3 ;  /* 0xff80000048487808 */ /* 0x000fe40001800000 */
[C---:B------:R-:W-:Y:S02]  /*fc50*/  ISETP.GE.AND P6, PT, R0.reuse, R180, PT ;  /* 0x000000b40000720c */ /* 0x040fe40003fc6270 */
[C---:B------:R-:W-:Y:S02]  /*fc60*/  ISETP.GE.AND P3, PT, R0.reuse, R179, PT ;  /* 0x000000b30000720c */ /* 0x040fe40003f66270 */
[----:B------:R-:W-:Y:S01]  /*fc70*/  ISETP.GE.AND P4, PT, R0, R178, PT ;  /* 0x000000b20000720c */ /* 0x000fe20003f86270 */
[----:B------:R-:W-:Y:S01]  /*fc80*/  VIADD R0, R102, 0x61 ;  /* 0x0000006166007836 */ /* 0x000fe20000000000 */
[----:B------:R-:W-:Y:S01]  /*fc90*/  FSEL R30, R30, -INF , P0 ;  /* 0xff8000001e1e7808 */ /* 0x000fe20000000000 */
[----:B------:R-:W-:Y:S01]  /*fca0*/  FFMA.FTZ R68, -R173, R75, R68 ;  /* 0x0000004bad447223 */ /* 0x000fe20000010144 */
[----:B------:R-:W-:-:S02]  /*fcb0*/  I2FP.F32.S32 R73, R73 ;  /* 0x0000004900497245 */ /* 0x000fc40000201400 */
[----:B------:R-:W-:Y:S02]  /*fcc0*/  FSEL R32, R32, -INF , P2 ;  /* 0xff80000020207808 */ /* 0x000fe40001000000 */
[----:B------:R-:W-:Y:S02]  /*fcd0*/  IADD3 R67, PT, PT, R35, -0x61, -R196 ;  /* 0xffffff9f23437810 */ /* 0x000fe40007ffe8c4 */
[----:B------:R-:W-:Y:S01]  /*fce0*/  IABS R71, R71 ;  /* 0x0000004700477213 */ /* 0x000fe20000000000 */
[----:B------:R-:W-:Y:S01]  /*fcf0*/  FFMA.FTZ R42, -R173, R73, R42 ;  /* 0x00000049ad2a7223 */ /* 0x000fe2000001012a */
[----:B------:R-:W-:Y:S02]  /*fd00*/  FSEL R119, R72, -INF , !P1 ;  /* 0xff80000048777808 */ /* 0x000fe40004800000 */
[----:B------:R-:W-:Y:S02]  /*fd10*/  FSEL R131, R30, -INF , !P5 ;  /* 0xff8000001e837808 */ /* 0x000fe40006800000 */
[----:B------:R-:W-:-:S02]  /*fd20*/  FSEL R111, R32, -INF , !P6 ;  /* 0xff800000206f7808 */ /* 0x000fc40007000000 */
        /* <DEDUP_REMOVED lines=8> */
[C-C-:B------:R-:W-:Y:S02]  /*fdb0*/  IADD3 R65, PT, PT, R35.reuse, -0x68, -R196.reuse ;  /* 0xffffff9823417810 */ /* 0x140fe40007ffe8c4 */
[----:B------:R-:W-:Y:S01]  /*fdc0*/  IADD3 R49, PT, PT, R35, -0x69, -R196 ;  /* 0xffffff9723317810 */ /* 0x000fe20007ffe8c4 */
[----:B------:R-:W-:Y:S01]  /*fdd0*/  FFMA.FTZ R20, -R173, R71, R20 ;  /* 0x00000047ad147223 */ /* 0x000fe20000010114 */
[----:B------:R-:W-:Y:S02]  /*fde0*/  I2FP.F32.S32 R67, R67 ;  /* 0x0000004300437245 */ /* 0x000fe40000201400 */
[----:B------:R-:W-:Y:S02]  /*fdf0*/  FSEL R109, R68, -INF , !P4 ;  /* 0xff800000446d7808 */ /* 0x000fe40006000000 */
        /* <DEDUP_REMOVED lines=11> */
[----:B------:R-:W-:Y:S02]  /*feb0*/  FSEL R20, R20, -INF , P2 ;  /* 0xff80000014147808 */ /* 0x000fe40001000000 */
[----:B------:R-:W-:Y:S02]  /*fec0*/  I2FP.F32.S32 R49, R49 ;  /* 0x0000003100317245 */ /* 0x000fe40000201400 */
[----:B------:R-:W-:Y:S02]  /*fed0*/  FSEL R65, R42, -INF , !P5 ;  /* 0xff8000002a417808 */ /* 0x000fe40006800000 */
[----:B------:R-:W-:Y:S02]  /*fee0*/  ISETP.GE.AND P5, PT, R0, R180, PT ;  /* 0x000000b40000720c */ /* 0x000fe40003fa6270 */
[----:B------:R-:W-:-:S02]  /*fef0*/  IABS R64, R64 ;  /* 0x0000004000407213 */ /* 0x000fc40000000000 */
[----:B------:R-:W-:Y:S02]  /*ff00*/  I2FP.F32.S32 R67, R53 ;  /* 0x0000003500437245 */ /* 0x000fe40000201400 */
[----:B------:R-:W-:Y:S02]  /*ff10*/  FSEL R34, R34, -INF , P1 ;  /* 0xff80000022227808 */ /* 0x000fe40000800000 */
[----:B------:R-:W-:Y:S01]  /*ff20*/  FSEL R53, R20, -INF , !P3 ;  /* 0xff80000014357808 */ /* 0x000fe20005800000 */
[C---:B------:R-:W-:Y:S01]  /*ff30*/  FFMA.FTZ R20, -R173.reuse, R49, R22 ;  /* 0x00000031ad147223 */ /* 0x040fe20000010116 */
[C---:B------:R-:W-:Y:S02]  /*ff40*/  ISETP.GE.AND P1, PT, R0.reuse, R181, PT ;  /* 0x000000b50000720c */ /* 0x040fe40003f26270 */
[C---:B------:R-:W-:Y:S02]  /*ff50*/  ISETP.GE.AND P2, PT, R0.reuse, R179, PT ;  /* 0x000000b30000720c */ /* 0x040fe40003f46270 */
[----:B------:R-:W-:Y:S01]  /*ff60*/  ISETP.GE.AND P3, PT, R0, R178, PT ;  /* 0x000000b20000720c */ /* 0x000fe20003f66270 */
[----:B------:R-:W-:Y:S01]  /*ff70*/  VIADD R0, R102, 0x70 ;  /* 0x0000007066007836 */ /* 0x000fe20000000000 */
[----:B------:R-:W-:Y:S01]  /*ff80*/  I2FP.F32.S32 R64, R64 ;  /* 0x0000004000407245 */ /* 0x000fe20000201400 */
[----:B------:R-:W-:Y:S01]  /*ff90*/  FFMA.FTZ R44, -R173, R73, R44 ;  /* 0x00000049ad2c7223 */ /* 0x000fe2000001012c */
[----:B------:R-:W-:-:S02]  /*ffa0*/  FSEL R20, R20, -INF , P2 ;  /* 0xff80000014147808 */ /* 0x000fc40001000000 */
[----:B------:R-:W-:Y:S01]  /*ffb0*/  LOP3.LUT R172, R172, 0xfffffffd, RZ, 0xc0, !PT ;  /* 0xfffffffdacac7812 */ /* 0x000fe200078ec0ff */
[C---:B------:R-:W-:Y:S01]  /*ffc0*/  FFMA.FTZ R16, -R173.reuse, R64, R16 ;  /* 0x00000040ad107223 */ /* 0x040fe20000010110 */
[----:B------:R-:W-:Y:S01]  /*ffd0*/  ISETP.GE.AND P2, PT, R0, R180, PT ;  /* 0x000000b40000720c */ /* 0x000fe20003f46270 */
[----:B------:R-:W-:Y:S01]  /*ffe0*/  FFMA.FTZ R67, -R173, R67, R90 ;  /* 0x00000043ad437223 */ /* 0x000fe2000001015a */
[----:B------:R-:W-:Y:S02]  /*fff0*/  FSEL R44, R44, -INF , P0 ;  /* 0xff8000002c2c7808 */ /* 0x000fe40000000000 */
[----:B------:R-:W-:Y:S02]  /*10000*/  ISETP.GE.AND P0, PT, R102, R179, PT ;  /* 0x000000b36600720c */ /* 0x000fe40003f06270 */
[----:B------:R-:W-:Y:S02]  /*10010*/  @P5 LOP3.LUT R172, R172, 0x2, RZ, 0xfc, !PT ;  /* 0x00000002acac5812 */ /* 0x000fe400078efcff */
[----:B------:R-:W-:-:S02]  /*10020*/  FSEL R49, R16, -INF , P1 ;  /* 0xff80000010317808 */ /* 0x000fc40000800000 */
        /* <DEDUP_REMOVED lines=11> */
[----:B------:R-:W-:-:S02]  /*100e0*/  FMNMX3.FTZ R0, R16, R69, R55, !PT ;  /* 0x0000004510007276 */ /* 0x000fc40007810037 */
[C-C-:B------:R-:W-:Y:S02]  /*100f0*/  IADD3 R41, PT, PT, R35.reuse, -0x70, -R196.reuse ;  /* 0xffffff9023297810 */ /* 0x140fe40007ffe8c4 */
[----:B------:R-:W-:Y:S02]  /*10100*/  FMNMX3.FTZ R0, R0, R51, R45, !PT ;  /* 0x0000003300007276 */ /* 0x000fe4000781002d */
[----:B------:R-:W-:Y:S02]  /*10110*/  IADD3 R39, PT, PT, R35, -0x71, -R196 ;  /* 0xffffff8f23277810 */ /* 0x000fe40007ffe8c4 */
[----:B------:R-:W-:Y:S02]  /*10120*/  FMNMX3.FTZ R0, R0, R43, R27, !PT ;  /* 0x0000002b00007276 */ /* 0x000fe4000781001b */
[----:B------:R-:W-:Y:S02]  /*10130*/  IABS R41, R41 ;  /* 0x0000002900297213 */ /* 0x000fe40000000000 */
[----:B------:R-:W-:-:S02]  /*10140*/  FMNMX3.FTZ R0, R0, R25, R113, !PT ;  /* 0x0000001900007276 */ /* 0x000fc40007810071 */
[----:B------:R-:W-:Y:S02]  /*10150*/  IADD3 R37, PT, PT, R35, -0x78, -R196 ;  /* 0xffffff8823257810 */ /* 0x000fe40007ffe8c4 */
[----:B------:R-:W-:Y:S02]  /*10160*/  FMNMX3.FTZ R0, R0, R217, R215, !PT ;  /* 0x000000d900007276 */ /* 0x000fe400078100d7 */
[----:B------:R-:W-:Y:S02]  /*10170*/  I2FP.F32.S32 R41, R41 ;  /* 0x0000002900297245 */ /* 0x000fe40000201400 */
[----:B------:R-:W-:Y:S02]  /*10180*/  IABS R39, R39 ;  /* 0x0000002700277213 */ /* 0x000fe40000000000 */
[----:B------:R-:W-:Y:S02]  /*10190*/  IABS R37, R37 ;  /* 0x0000002500257213 */ /* 0x000fe40000000000 */
[----:B------:R-:W-:Y:S01]  /*101a0*/  FMNMX3.FTZ R0, R0, R219, R163, !PT ;  /* 0x000000db00007276 */ /* 0x000fe200078100a3 */
[----:B------:R-:W-:Y:S01]  /*101b0*/  FFMA.FTZ R41, -R173, R41, R46 ;  /* 0x00000029ad297223 */ /* 0x000fe2000001012e */
[----:B------:R-:W-:-:S02]  /*101c0*/  I2FP.F32.S32 R39, R39 ;  /* 0x0000002700277245 */ /* 0x000fc40000201400 */
[----:B------:R-:W-:Y:S01]  /*101d0*/  FSEL R67, R20, -INF , !P3 ;  /* 0xff80000014437808 */ /* 0x000fe20005800000 */
[----:B------:R-:W-:Y:S01]  /*101e0*/  VIADD R20, R102, 0x71 ;  /* 0x0000007166147836 */ /* 0x000fe20000000000 */
[----:B------:R-:W-:Y:S02]  /*101f0*/  I2FP.F32.S32 R37, R37 ;  /* 0x0000002500257245 */ /* 0x000fe40000201400 */
[----:B------:R-:W-:Y:S01]  /*10200*/  FMNMX3.FTZ R28, R0, R205, R115, !PT ;  /* 0x000000cd001c7276 */ /* 0x000fe20007810073 */
[----:B------:R-:W-:Y:S01]  /*10210*/  VIADD R0, R102, 0x78 ;  /* 0x0000007866007836 */ /* 0x000fe20000000000 */
[----:B------:R-:W-:Y:S01]  /*10220*/  IADD3 R35, PT, PT, R35, -0x79, -R196 ;  /* 0xffffff8723237810 */ /* 0x000fe20007ffe8c4 */
[----:B------:R-:W-:Y:S01]  /*10230*/  FFMA.FTZ R39, -R173, R39, R70 ;  /* 0x00000027ad277223 */ /* 0x000fe20000010146 */
[----:B------:R-:W-:Y:S01]  /*10240*/  FSEL R41, R41, -INF , P0 ;  /* 0xff80000029297808 */ /* 0x000fe20000000000 */
[C---:B------:R-:W-:Y:S01]  /*10250*/  FFMA.FTZ R14, -R173.reuse, R37, R14 ;  /* 0x00000025ad0e7223 */ /* 0x040fe2000001010e */
[----:B------:R-:W-:Y:S01]  /*10260*/  ISETP.GE.AND P1, PT, R20, R179, PT ;  /* 0x000000b31400720c */ /* 0x000fe20003f26270 */
[----:B------:R-:W-:Y:S01]  /*10270*/  FFMA.FTZ R66, -R173, R47, R66 ;  /* 0x0000002fad427223 */ /* 0x000fe20000010142 */
[----:B------:R-:W-:-:S02]  /*10280*/  ISETP.GE.AND P0, PT, R0, R179, PT ;  /* 0x000000b30000720c */ /* 0x000fc40003f06270 */
[----:B------:R-:W-:Y:S02]  /*10290*/  ISETP.GE.AND P3, PT, R102, R181, PT ;  /* 0x000000b56600720c */ /* 0x000fe40003f66270 */
[----:B------:R-:W-:Y:S02]  /*102a0*/  IABS R35, R35 ;  /* 0x0000002300237213 */ /* 0x000fe40000000000 */
[----:B------:R-:W-:Y:S02]  /*102b0*/  FSEL R47, R41, -INF , !P2 ;  /* 0xff800000292f7808 */ /* 0x000fe40005000000 */
[----:B------:R-:W-:Y:S02]  /*102c0*/  FMNMX3.FTZ R28, R28, R203, R187, !PT ;  /* 0x000000cb1c1c7276 */ /* 0x000fe400078100bb */
[----:B------:R-:W-:Y:S02]  /*102d0*/  FSEL R41, R39, -INF , P1 ;  /* 0xff80000027297808 */ /* 0x000fe40000800000 */
[----:B------:R-:W-:-:S02]  /*102e0*/  FSEL R39, R14, -INF , P0 ;  /* 0xff8000000e277808 */ /* 0x000fc40000000000 */
[----:B------:R-:W-:Y:S02]  /*102f0*/  ISETP.GE.AND P1, PT, R102, R180, PT ;  /* 0x000000b46600720c */ /* 0x000fe40003f26270 */
[----:B------:R-:W-:Y:S01]  /*10300*/  FSEL R14, R66, -INF , P3 ;  /* 0xff800000420e7808 */ /* 0x000fe20001800000 */
[----:B------:R-:W-:Y:S01]  /*10310*/  VIADD R22, R102, 0x79 ;  /* 0x0000007966167836 */ /* 0x000fe20000000000 */
[----:B------:R-:W-:Y:S02]  /*10320*/  I2FP.F32.S32 R35, R35 ;  /* 0x0000002300237245 */ /* 0x000fe40000201400 */
[----:B------:R-:W-:Y:S02]  /*10330*/  FMNMX3.FTZ R28, R28, R197, R183, !PT ;  /* 0x000000c51c1c7276 */ /* 0x000fe400078100b7 */
[----:B------:R-:W-:Y:S02]  /*10340*/  ISETP.GE.AND P0, PT, R20, R178, PT ;  /* 0x000000b21400720c */ /* 0x000fe40003f06270 */
[----:B------:R-:W-:-:S02]  /*10350*/  FSEL R71, R33, -INF , !P4 ;  /* 0xff80000021477808 */ /* 0x000fc40006000000 */
[----:B------:R-:W-:Y:S01]  /*10360*/  FSEL R14, R14, -INF , !P1 ;  /* 0xff8000000e0e7808 */ /* 0x000fe20004800000 */
[----:B------:R-:W-:Y:S01]  /*10370*/  FFMA.FTZ R6, -R173, R35, R6 ;  /* 0x00000023ad067223 */ /* 0x000fe20000010106 */
[----:B------:R-:W-:Y:S02]  /*10380*/  FMNMX3.FTZ R28, R28, R195, R137, !PT ;  /* 0x000000c31c1c7276 */ /* 0x000fe40007810089 */
[----:B------:R-:W-:Y:S02]  /*10390*/  FSEL R41, R41, -INF , !P0 ;  /* 0xff80000029297808 */ /* 0x000fe40004000000 */
[----:B------:R-:W-:Y:S02]  /*103a0*/  ISETP.GE.AND P0, PT, R22, R179, PT ;  /* 0x000000b31600720c */ /* 0x000fe40003f06270 */
[----:B------:R-:W-:Y:S02]  /*103b0*/  FMNMX3.FTZ R30, R14, R23, R71, !PT ;  /* 0x000000170e1e7276 */ /* 0x000fe40007810047 */
[----:B------:R-:W-:-:S02]  /*103c0*/  FMNMX3.FTZ R28, R28, R135, R133, !PT ;  /* 0x000000871c1c7276 */ /* 0x000fc40007810085 */
[----:B------:R-:W-:Y:S02]  /*103d0*/  FSEL R37, R6, -INF , P0 ;  /* 0xff80000006257808 */ /* 0x000fe40000000000 */
[----:B------:R-:W-:Y:S02]  /*103e0*/  FMNMX3.FTZ R6, R30, R19, R17, !PT ;  /* 0x000000131e067276 */ /* 0x000fe40007810011 */
[----:B------:R-:W-:Y:S02]  /*103f0*/  FMNMX3.FTZ R28, R28, R131, R109, !PT ;  /* 0x000000831c1c7276 */ /* 0x000fe4000781006d */
[----:B------:R-:W-:Y:S02]  /*10400*/  FMNMX3.FTZ R6, R6, R15, R13, !PT ;  /* 0x0000000f06067276 */ /* 0x000fe4000781000d */
[----:B------:R-:W-:Y:S02]  /*10410*/  ISETP.GE.AND P2, PT, R0, R178, PT ;  /* 0x000000b20000720c */ /* 0x000fe40003f46270 */
[----:B------:R-:W-:-:S02]  /*10420*/  FMNMX3.FTZ R28, R28, R107, R105, !PT ;  /* 0x0000006b1c1c7276 */ /* 0x000fc40007810069 */
[----:B------:R-:W-:Y:S02]  /*10430*/  FMNMX3.FTZ R6, R6, R21, R211, !PT ;  /* 0x0000001506067276 */ /* 0x000fe400078100d3 */
[----:B------:R-:W-:Y:S02]  /*10440*/  ISETP.GE.AND P1, PT, R22, R178, PT ;  /* 0x000000b21600720c */ /* 0x000fe40003f26270 */
[----:B------:R-:W-:Y:S02]  /*10450*/  FSEL R39, R39, -INF , !P2 ;  /* 0xff80000027277808 */ /* 0x000fe40005000000 */
[----:B------:R-:W-:Y:S02]  /*10460*/  FMNMX3.FTZ R28, R28, R67, R47, !PT ;  /* 0x000000431c1c7276 */ /* 0x000fe4000781002f */
[----:B------:R-:W-:Y:S02]  /*10470*/  FMNMX3.FTZ R6, R6, R209, R213, !PT ;  /* 0x000000d106067276 */ /* 0x000fe400078100d5 */
[----:B------:R-:W-:-:S02]  /*10480*/  FSEL R37, R37, -INF , !P1 ;  /* 0xff80000025257808 */ /* 0x000fc40004800000 */
[----:B------:R-:W-:Y:S02]  /*10490*/  FMNMX3.FTZ R28, R28, R41, R39, !PT ;  /* 0x000000291c1c7276 */ /* 0x000fe40007810027 */
[----:B------:R-:W-:Y:S02]  /*104a0*/  FMNMX3.FTZ R6, R6, R207, R125, !PT ;  /* 0x000000cf06067276 */ /* 0x000fe4000781007d */
[----:B------:R-:W-:Y:S02]  /*104b0*/  FMNMX.FTZ R28, R37, R28, !PT ;  /* 0x0000001c251c7209 */ /* 0x000fe40007810000 */
[----:B------:R-:W-:-:S03]  /*104c0*/  FMNMX3.FTZ R6, R6, R201, R117, !PT ;  /* 0x000000c906067276 */ /* 0x000fc60007810075 */
[----:B------:R-:W1:Y:S01]  /*104d0*/  SHFL.BFLY PT, R33, R28, 0x2, 0x1f ;  /* 0x0c401f001c217f89 */ /* 0x000e6200000e0000 */
[----:B------:R-:W-:Y:S02]  /*104e0*/  FMNMX3.FTZ R6, R6, R199, R189, !PT ;  /* 0x000000c706067276 */ /* 0x000fe400078100bd */
[----:B------:R-:W-:Y:S02]  /*104f0*/  IABS R31, R31 ;  /* 0x0000001f001f7213 */ /* 0x000fe40000000000 */
[----:B------:R-:W-:Y:S02]  /*10500*/  IABS R29, R29 ;  /* 0x0000001d001d7213 */ /* 0x000fe40000000000 */
[----:B------:R-:W-:Y:S02]  /*10510*/  FMNMX3.FTZ R6, R6, R193, R185, !PT ;  /* 0x000000c106067276 */ /* 0x000fe400078100b9 */
[----:B------:R-:W-:Y:S02]  /*10520*/  I2FP.F32.S32 R31, R31 ;  /* 0x0000001f001f7245 */ /* 0x000fe40000201400 */
[----:B------:R-:W-:-:S02]  /*10530*/  I2FP.F32.S32 R29, R29 ;  /* 0x0000001d001d7245 */ /* 0x000fc40000201400 */
[----:B------:R-:W-:Y:S02]  /*10540*/  IABS R8, R8 ;  /* 0x0000000800087213 */ /* 0x000fe40000000000 */
[----:B------:R-:W-:Y:S01]  /*10550*/  FMNMX3.FTZ R6, R6, R191, R143, !PT ;  /* 0x000000bf06067276 */ /* 0x000fe2000781008f */
[C---:B------:R-:W-:Y:S01]  /*10560*/  FFMA.FTZ R18, -R173.reuse, R31, R18 ;  /* 0x0000001fad127223 */ /* 0x040fe20000010112 */
[----:B------:R-:W-:Y:S01]  /*10570*/  IABS R2, R2 ;  /* 0x0000000200027213 */ /* 0x000fe20000000000 */
[C---:B------:R-:W-:Y:S01]  /*10580*/  FFMA.FTZ R24, -R173.reuse, R29, R24 ;  /* 0x0000001dad187223 */ /* 0x040fe20000010118 */
[----:B------:R-:W-:Y:S02]  /*10590*/  I2FP.F32.S32 R35, R8 ;  /* 0x0000000800237245 */ /* 0x000fe40000201400 */
[----:B------:R-:W-:Y:S02]  /*105a0*/  ISETP.GE.AND P5, PT, R20, R181, PT ;  /* 0x000000b51400720c */ /* 0x000fe40003fa6270 */
[----:B------:R-:W-:Y:S01]  /*105b0*/  FMNMX3.FTZ R6, R6, R141, R139, !PT ;  /* 0x0000008d06067276 */ /* 0x000fe2000781008b */
[----:B------:R-:W-:Y:S01]  /*105c0*/  FFMA.FTZ R12, -R173, R35, R12 ;  /* 0x00000023ad0c7223 */ /* 0x000fe2000001010c */
[----:B------:R-:W-:-:S02]  /*105d0*/  I2FP.F32.S32 R2, R2 ;  /* 0x0000000200027245 */ /* 0x000fc40000201400 */
[----:B------:R-:W-:Y:S02]  /*105e0*/  FSEL R18, R18, -INF , P6 ;  /* 0xff80000012127808 */ /* 0x000fe40003000000 */
[----:B------:R-:W-:Y:S02]  /*105f0*/  FSEL R24, R24, -INF , P5 ;  /* 0xff80000018187808 */ /* 0x000fe40002800000 */
[----:B------:R-:W-:Y:S02]  /*10600*/  ISETP.GE.AND P1, PT, R0, R181, PT ;  /* 0x000000b50000720c */ /* 0x000fe40003f26270 */
[C---:B------:R-:W-:Y:S02]  /*10610*/  LOP3.LUT P6, RZ, R172.reuse, 0x1, RZ, 0xc0, !PT ;  /* 0x00000001acff7812 */ /* 0x040fe400078cc0ff */
[----:B------:R-:W-:Y:S02]  /*10620*/  LOP3.LUT P5, RZ, R172, 0x2, RZ, 0xc0, !PT ;  /* 0x00000002acff7812 */ /* 0x000fe400078ac0ff */
[----:B------:R-:W-:Y:S01]  /*10630*/  FMNMX3.FTZ R6, R6, R119, R111, !PT ;  /* 0x0000007706067276 */ /* 0x000fe2000781006f */
[----:B------:R-:W-:Y:S01]  /*10640*/  FFMA.FTZ R2, -R173, R2, R26 ;  /* 0x00000002ad027223 */ /* 0x000fe2000001011a */
[----:B------:R-:W-:-:S02]  /*10650*/  ISETP.GE.AND P4, PT, R20, R180, PT ;  /* 0x000000b41400720c */ /* 0x000fc40003f86270 */
[----:B------:R-:W-:Y:S02]  /*10660*/  ISETP.GE.AND P3, PT, R0, R180, PT ;  /* 0x000000b40000720c */ /* 0x000fe40003f66270 */
[----:B------:R-:W-:Y:S02]  /*10670*/  ISETP.GE.AND P0, PT, R22, R181, PT ;  /* 0x000000b51600720c */ /* 0x000fe40003f06270 */
[----:B------:R-:W-:Y:S02]  /*10680*/  FSEL R12, R12, -INF , P1 ;  /* 0xff8000000c0c7808 */ /* 0x000fe40000800000 */
[----:B------:R-:W-:Y:S02]  /*10690*/  FSEL R49, R49, -INF , !P5 ;  /* 0xff80000031317808 */ /* 0x000fe40006800000 */
[----:B------:R-:W-:Y:S02]  /*106a0*/  FSEL R35, R18, -INF , !P6 ;  /* 0xff80000012237808 */ /* 0x000fe40007000000 */
[----:B------:R-:W-:-:S02]  /*106b0*/  FMNMX3.FTZ R6, R6, R65, R53, !PT ;  /* 0x0000004106067276 */ /* 0x000fc40007810035 */
[----:B-1----:R-:W-:Y:S02]  /*106c0*/  FMNMX.FTZ R28, R28, R33, !PT ;  /* 0x000000211c1c7209 */ /* 0x002fe40007810000 */
[----:B------:R-:W-:Y:S02]  /*106d0*/  ISETP.GE.AND P2, PT, R22, R180, PT ;  /* 0x000000b41600720c */ /* 0x000fe40003f46270 */
[----:B------:R-:W-:Y:S02]  /*106e0*/  FSEL R2, R2, -INF , P0 ;  /* 0xff80000002027808 */ /* 0x000fe40000000000 */
[----:B------:R-:W-:Y:S02]  /*106f0*/  FSEL R33, R24, -INF , !P4 ;  /* 0xff80000018217808 */ /* 0x000fe40006000000 */
[----:B------:R-:W-:Y:S02]  /*10700*/  FSEL R31, R12, -INF , !P3 ;  /* 0xff8000000c1f7808 */ /* 0x000fe40005800000 */
[----:B------:R-:W-:-:S02]  /*10710*/  FMNMX3.FTZ R6, R6, R49, R35, !PT ;  /* 0x0000003106067276 */ /* 0x000fc40007810023 */
        /* <DEDUP_REMOVED lines=10> */
[----:B------:R-:W-:Y:S02]  /*107c0*/  FSETP.NEU.FTZ.AND P0, PT, R0, -INF , PT ;  /* 0xff8000000000780b */ /* 0x000fe40003f1d000 */
[----:B------:R-:W-:Y:S02]  /*107d0*/  LEA R150, R150, UR6, 0x1 ;  /* 0x0000000696967c11 */ /* 0x000fe4000f8e08ff */
[----:B------:R-:W-:-:S03]  /*107e0*/  FSEL R30, R30, RZ, P0 ;  /* 0x000000ff1e1e7208 */ /* 0x000fc60000000000 */
        /* <DEDUP_REMOVED lines=33> */
[----:B------:R-:W-:Y:S01]  /*10a00*/  MUFU.EX2 R51, R51 ;  /* 0x0000003300337308 */ /* 0x000fe20000000800 */
[----:B--2---:R-:W-:-:S07]  /*10a10*/  F2FP.F16.F32.PACK_AB R14, R64, R127 ;  /* 0x0000007f400e723e */ /* 0x004fce00000000ff */
[----:B------:R-:W2:Y:S01]  /*10a20*/  MUFU.EX2 R32, R32 ;  /* 0x0000002000207308 */ /* 0x000ea20000000800 */
[C---:B------:R-:W-:Y:S07]  /*10a30*/  HMMA.16816.F32 R96, R12.reuse, R92, RZ ;  /* 0x0000005c0c60723c */ /* 0x040fee00000018ff */
[----:B------:R-:W-:Y:S01]  /*10a40*/  MUFU.EX2 R45, R45 ;  /* 0x0000002d002d7308 */ /* 0x000fe20000000800 */
[----:B------:R-:W-:Y:S07]  /*10a50*/  HMMA.16816.F32 R92, R12, R94, RZ ;  /* 0x0000005e0c5c723c */ /* 0x000fee00000018ff */
[----:B------:R-:W3:Y:S08]  /*10a60*/  MUFU.EX2 R28, R28 ;  /* 0x0000001c001c7308 */ /* 0x000ef00000000800 */
[----:B------:R-:W-:Y:S08]  /*10a70*/  MUFU.EX2 R55, R55 ;  /* 0x0000003700377308 */ /* 0x000ff00000000800 */
[----:B------:R-:W4:Y:S08]  /*10a80*/  MUFU.EX2 R34, R34 ;  /* 0x0000002200227308 */ /* 0x000f300000000800 */
[----:B------:R-:W-:Y:S08]  /*10a90*/  MUFU.EX2 R43, R43 ;  /* 0x0000002b002b7308 */ /* 0x000ff00000000800 */
[----:B------:R-:W5:Y:S01]  /*10aa0*/  MUFU.EX2 R8, R8 ;  /* 0x0000000800087308 */ /* 0x000f620000000800 */
[----:B------:R-:W-:Y:S01]  /*10ab0*/  IMAD.IADD R145, R5, 0x1, R150 ;  /* 0x0000000105917824 */ /* 0x000fe200078e0296 */
[----:B--2---:R-:W-:-:S02]  /*10ac0*/  F2FP.F16.F32.PACK_AB R69, R32, R51 ;  /* 0x000000332045723e */ /* 0x004fc400000000ff */
[----:B---3--:R-:W-:Y:S02]  /*10ad0*/  F2FP.F16.F32.PACK_AB R71, R28, R45 ;  /* 0x0000002d1c47723e */ /* 0x008fe400000000ff */
[----:B----4-:R-:W-:Y:S01]  /*10ae0*/  F2FP.F16.F32.PACK_AB R68, R34, R55 ;  /* 0x000000372244723e */ /* 0x010fe200000000ff */
[C---:B------:R-:W-:Y:S01]  /*10af0*/  IMAD.IADD R146, R3.reuse, 0x1, R150 ;  /* 0x0000000103927824 */ /* 0x040fe200078e0296 */
[----:B------:R-:W2:Y:S01]  /*10b00*/  LDSM.16.MT88.4 R76, [R145+0x6000] ;  /* 0x00600000914c783b */ /* 0x000ea20000004200 */
[----:B------:R-:W-:-:S03]  /*10b10*/  IMAD.IADD R144, R3, 0x1, R145 ;  /* 0x0000000103907824 */ /* 0x000fc600078e0291 */
[----:B------:R-:W3:Y:S04]  /*10b20*/  LDSM.16.MT88.4 R84, [R146+0x6000] ;  /* 0x006000009254783b */ /* 0x000ee80000004200 */
[----:B------:R-:W-:Y:S01]  /*10b30*/  LDSM.16.MT88.4 R24, [R146+0x6800] ;  /* 0x006800009218783b */ /* 0x000fe20000004200 */
[----:B-----5:R-:W-:-:S03]  /*10b40*/  F2FP.F16.F32.PACK_AB R70, R8, R43 ;  /* 0x0000002b0846723e */ /* 0x020fc600000000ff */
[----:B------:R-:W-:Y:S04]  /*10b50*/  LDSM.16.MT88.4 R20, [R145+0x6800] ;  /* 0x006800009114783b */ /* 0x000fe80000004200 */
[C---:B-1----:R-:W-:Y:S08]  /*10b60*/  HMMA.16816.F32 R96, R68.reuse, R16, R96 ;  /* 0x000000104460723c */ /* 0x042ff00000001860 */
[----:B------:R-:W-:Y:S01]  /*10b70*/  HMMA.16816.F32 R92, R68, R18, R92 ;  /* 0x00000012445c723c */ /* 0x000fe2000000185c */
[----:B------:R-:W1:Y:S07]  /*10b80*/  LDSM.16.MT88.4 R16, [R144+0x6000] ;  /* 0x006000009010783b */ /* 0x000e6e0000004200 */
[C---:B--2---:R-:W-:Y:S08]  /*10b90*/  HMMA.16816.F32 R80, R12.reuse, R76, RZ ;  /* 0x0000004c0c50723c */ /* 0x044ff000000018ff */
[C---:B---3--:R-:W-:Y:S08]  /*10ba0*/  HMMA.16816.F32 R88, R12.reuse, R84, RZ ;  /* 0x000000540c58723c */ /* 0x048ff000000018ff */
[C---:B------:R-:W-:Y:S08]  /*10bb0*/  HMMA.16816.F32 R84, R12.reuse, R86, RZ ;  /* 0x000000560c54723c */ /* 0x040ff000000018ff */
[C---:B------:R-:W-:Y:S08]  /*10bc0*/  HMMA.16816.F32 R76, R12.reuse, R78, RZ ;  /* 0x0000004e0c4c723c */ /* 0x040ff000000018ff */
[C---:B-1----:R-:W-:Y:S08]  /*10bd0*/  HMMA.16816.F32 R72, R12.reuse, R16, RZ ;  /* 0x000000100c48723c */ /* 0x042ff000000018ff */
[----:B------:R-:W-:Y:S01]  /*10be0*/  HMMA.16816.F32 R12, R12, R18, RZ ;  /* 0x000000120c0c723c */ /* 0x000fe200000018ff */
[----:B------:R-:W1:Y:S07]  /*10bf0*/  LDSM.16.MT88.4 R16, [R144+0x6800] ;  /* 0x006800009010783b */ /* 0x000e6e0000004200 */
[C---:B------:R-:W-:Y:S08]  /*10c00*/  HMMA.16816.F32 R88, R68.reuse, R24, R88 ;  /* 0x000000184458723c */ /* 0x040ff00000001858 */
[----:B------:R-:W-:Y:S01]  /*10c10*/  HMMA.16816.F32 R84, R68, R26, R84 ;  /* 0x0000001a4454723c */ /* 0x000fe20000001854 */
[-CC-:B------:R-:W-:Y:S01]  /*10c20*/  FFMA.FTZ R113, R113, R9.reuse, -R30.reuse ;  /* 0x0000000971717223 */ /* 0x180fe2000001081e */
[-CC-:B------:R-:W-:Y:S01]  /*10c30*/  FFMA.FTZ R42, R217, R9.reuse, -R30.reuse ;  /* 0x00000009d92a7223 */ /* 0x180fe2000001081e */
[-CC-:B------:R-:W-:Y:S01]  /*10c40*/  FFMA.FTZ R36, R215, R9.reuse, -R30.reuse ;  /* 0x00000009d7247223 */ /* 0x180fe2000001081e */
[-C--:B------:R-:W-:Y:S01]  /*10c50*/  FFMA.FTZ R5, R219, R9.reuse, -R30 ;  /* 0x00000009db057223 */ /* 0x080fe2000001081e */
[-CC-:B------:R-:W-:Y:S01]  /*10c60*/  FFMA.FTZ R63, R211, R9.reuse, -R6.reuse ;  /* 0x00000009d33f7223 */ /* 0x180fe20000010806 */
[----:B------:R-:W-:-:S02]  /*10c70*/  FFMA.FTZ R40, R209, R9, -R6 ;  /* 0x00000009d1287223 */ /* 0x000fc40000010806 */
[C---:B------:R-:W-:Y:S08]  /*10c80*/  HMMA.16816.F32 R80, R68.reuse, R20, R80 ;  /* 0x000000144450723c */ /* 0x040ff00000001850 */
[C---:B------:R-:W-:Y:S08]  /*10c90*/  HMMA.16816.F32 R76, R68.reuse, R22, R76 ;  /* 0x00000016444c723c */ /* 0x040ff0000000184c */
[C---:B-1----:R-:W-:Y:S01]  /*10ca0*/  HMMA.16816.F32 R72, R68.reuse, R16, R72 ;  /* 0x000000104448723c */ /* 0x042fe20000001848 */
[-CC-:B------:R-:W-:Y:S01]  /*10cb0*/  FFMA.FTZ R38, R213, R9.reuse, -R6.reuse ;  /* 0x00000009d5267223 */ /* 0x180fe20000010806 */
[-C--:B------:R-:W-:Y:S01]  /*10cc0*/  FFMA.FTZ R3, R207, R9.reuse, -R6 ;  /* 0x00000009cf037223 */ /* 0x080fe20000010806 */
[----:B------:R-:W-:Y:S01]  /*10cd0*/  MUFU.EX2 R113, R113 ;  /* 0x0000007100717308 */ /* 0x000fe20000000800 */
[----:B------:R-:W-:Y:S04]  /*10ce0*/  LDSM.16.MT88.4 R20, [R150+0x7000] ;  /* 0x007000009614783b */ /* 0x000fe80000004200 */
[----:B------:R-:W-:Y:S01]  /*10cf0*/  HMMA.16816.F32 R68, R68, R18, R12 ;  /* 0x000000124444723c */ /* 0x000fe2000000180c */
[----:B------:R-:W1:Y:S02]  /*10d00*/  LDSM.16.MT88.4 R16, [R146+0x7000] ;  /* 0x007000009210783b */ /* 0x000e640000004200 */
        /* <DEDUP_REMOVED lines=26> */
[----:B------:R-:W-:Y:S01]  /*10eb0*/  FFMA.FTZ R119, R119, R9, -R6 ;  /* 0x0000000977777223 */ /* 0x000fe20000010806 */
[----:B------:R-:W-:Y:S05]  /*10ec0*/  LDSM.16.MT88.4 R24, [R146+0x8800] ;  /* 0x008800009218783b */ /* 0x000fea0000004200 */
        /* <DEDUP_REMOVED lines=13> */
[----:B------:R-:W-:Y:S06]  /*10fa0*/  MUFU.EX2 R163, R163 ;  /* 0x000000a300a37308 */ /* 0x000fec0000000800 */
        /* <DEDUP_REMOVED lines=47> */
[----:B------:R-:W-:-:S06]  /*112a0*/  FFMA.FTZ R133, R141, R9, -R6 ;  /* 0x000000098d857223 */ /* 0x000fcc0000010806 */
        /* <DEDUP_REMOVED lines=19> */
[----:B------:R-:W-:Y:S01]  /*113e0*/  HMMA.16816.F32 R92, R12, R18, R92 ;  /* 0x000000120c5c723c */ /* 0x000fe2000000185c */
[----:B------:R-:W1:Y:S01]  /*113f0*/  LDSM.16.MT88.4 R16, [R144+0x8800] ;  /* 0x008800009010783b */ /* 0x000e620000004200 */
[----:B------:R-:W-:-:S06]  /*11400*/  FADD.FTZ R50, R123, R50 ;  /* 0x000000327b327221 */ /* 0x000fcc0000010000 */
[----:B------:R-:W-:Y:S01]  /*11410*/  HMMA.16816.F32 R88, R12, R24, R88 ;  /* 0x000000180c58723c */ /* 0x000fe20000001858 */
[----:B------:R-:W-:Y:S01]  /*11420*/  FADD.FTZ R121, R121, R50 ;  /* 0x0000003279797221 */ /* 0x000fe20000010000 */
[----:B------:R-:W-:-:S06]  /*11430*/  FADD.FTZ R52, R52, R129 ;  /* 0x0000008134347221 */ /* 0x000fcc0000010000 */
[----:B------:R-:W-:Y:S01]  /*11440*/  HMMA.16816.F32 R84, R12, R26, R84 ;  /* 0x0000001a0c54723c */ /* 0x000fe20000001854 */
[----:B------:R-:W3:Y:S01]  /*11450*/  LDSM.16.MT88.4 R24, [R145+0x9000] ;  /* 0x009000009118783b */ /* 0x000ee20000004200 */
[----:B------:R-:W-:-:S06]  /*11460*/  FADD.FTZ R118, R48, R121 ;  /* 0x0000007930767221 */ /* 0x000fcc0000010000 */
[----:B--2---:R-:W-:Y:S01]  /*11470*/  HMMA.16816.F32 R80, R12, R20, R80 ;  /* 0x000000140c50723c */ /* 0x004fe20000001850 */
[----:B------:R-:W-:-:S07]  /*11480*/  FADD.FTZ R127, R127, R52 ;  /* 0x000000347f7f7221 */ /* 0x000fce0000010000 */
        /* <DEDUP_REMOVED lines=8> */
[-C--:B------:R-:W-:Y:S01]  /*11510*/  FFMA.FTZ R53, R53, R9.reuse, -R6 ;  /* 0x0000000935357223 */ /* 0x080fe20000010806 */
[C---:B-1----:R-:W-:Y:S01]  /*11520*/  HMMA.16816.F32 R72, R12.reuse, R16, R72 ;  /* 0x000000100c48723c */ /* 0x042fe20000001848 */
[----:B------:R-:W-:Y:S01]  /*11530*/  FADD.FTZ R51, R51, R118 ;  /* 0x0000007633337221 */ /* 0x000fe20000010000 */
[----:B------:R-:W-:Y:S01]  /*11540*/  FFMA.FTZ R49, R49, R9, -R6 ;  /* 0x0000000931317223 */ /* 0x000fe20000010806 */
[----:B------:R-:W-:Y:S05]  /*11550*/  MUFU.EX2 R50, R50 ;  /* 0x0000003200327308 */ /* 0x000fea0000000800 */
[----:B------:R-:W-:Y:S01]  /*11560*/  HMMA.16816.F32 R68, R12, R18, R68 ;  /* 0x000000120c44723c */ /* 0x000fe20000001844 */
[----:B------:R-:W1:Y:S01]  /*11570*/  LDSM.16.MT88.4 R16, [R146+0x9000] ;  /* 0x009000009210783b */ /* 0x000e620000004200 */
[----:B------:R-:W-:Y:S01]  /*11580*/  FADD.FTZ R12, R32, R51 ;  /* 0x00000033200c7221 */ /* 0x000fe20000010000 */
[----:B------:R-:W4:Y:S08]  /*11590*/  MUFU.EX2 R107, R107 ;  /* 0x0000006b006b7308 */ /* 0x000f300000000800 */
[----:B------:R-:W-:Y:S08]  /*115a0*/  MUFU.EX2 R48, R48 ;  /* 0x0000003000307308 */ /* 0x000ff00000000800 */
[----:B------:R-:W5:Y:S08]  /*115b0*/  MUFU.EX2 R67, R67 ;  /* 0x0000004300437308 */ /* 0x000f700000000800 */
        /* <DEDUP_REMOVED lines=10> */
[----:B-----5:R-:W-:Y:S02]  /*11660*/  F2FP.F16.F32.PACK_AB R15, R67, R48 ;  /* 0x00000030430f723e */ /* 0x020fe400000000ff */
[----:B---3--:R-:W-:Y:S01]  /*11670*/  F2FP.F16.F32.PACK_AB R12, R65, R52 ;  /* 0x00000034410c723e */ /* 0x008fe200000000ff */
[----:B------:R-:W-:Y:S01]  /*11680*/  FADD.FTZ R43, R43, R34 ;  /* 0x000000222b2b7221 */ /* 0x000fe20000010000 */
[----:B--2---:R-:W-:Y:S01]  /*11690*/  F2FP.F16.F32.PACK_AB R14, R32, R53 ;  /* 0x00000035200e723e */ /* 0x004fe200000000ff */
[----:B------:R-:W-:-:S06]  /*116a0*/  FADD.FTZ R113, R113, R64 ;  /* 0x0000004071717221 */ /* 0x000fcc0000010000 */
[----:B------:R-:W-:Y:S01]  /*116b0*/  HMMA.16816.F32 R80, R12, R24, R80 ;  /* 0x000000180c50723c */ /* 0x000fe20000001850 */
[----:B------:R-:W-:-:S04]  /*116c0*/  FADD.FTZ R24, R8, R43 ;  /* 0x0000002b08187221 */ /* 0x000fc80000010000 */
[----:B------:R-:W-:-:S03]  /*116d0*/  FADD.FTZ R63, R63, R24 ;  /* 0x000000183f3f7221 */ /* 0x000fc60000010000 */
[----:B------:R-:W-:Y:S01]  /*116e0*/  HMMA.16816.F32 R96, R12, R20, R96 ;  /* 0x000000140c60723c */ /* 0x000fe20000001860 */
[----:B------:R-:W-:Y:S01]  /*116f0*/  FFMA.FTZ R45, R41, R9, -R30 ;  /* 0x00000009292d7223 */ /* 0x000fe2000001081e */
[----:B------:R-:W-:Y:S01]  /*11700*/  FADD.FTZ R113, R42, R113 ;  /* 0x000000712a717221 */ /* 0x000fe20000010000 */
[----:B------:R-:W-:-:S05]  /*11710*/  FADD.FTZ R63, R40, R63 ;  /* 0x0000003f283f7221 */ /* 0x000fca0000010000 */
[C---:B------:R-:W-:Y:S01]  /*11720*/  HMMA.16816.F32 R92, R12.reuse, R22, R92 ;  /* 0x000000160c5c723c */ /* 0x040fe2000000185c */
[----:B------:R-:W2:Y:S01]  /*11730*/  LDSM.16.MT88.4 R20, [R144+0x9000] ;  /* 0x009000009014783b */ /* 0x000ea20000004200 */
[-CC-:B------:R-:W-:Y:S01]  /*11740*/  FFMA.FTZ R41, R39, R9.reuse, -R30.reuse ;  /* 0x0000000927297223 */ /* 0x180fe2000001081e */
[-CC-:B------:R-:W-:Y:S01]  /*11750*/  FFMA.FTZ R47, R47, R9.reuse, -R30.reuse ;  /* 0x000000092f2f7223 */ /* 0x180fe2000001081e */
[-C--:B------:R-:W-:Y:S01]  /*11760*/  FFMA.FTZ R39, R37, R9.reuse, -R30 ;  /* 0x0000000925277223 */ /* 0x080fe2000001081e */
[-CC-:B------:R-:W-:Y:S01]  /*11770*/  FFMA.FTZ R34, R35, R9.reuse, -R6.reuse ;  /* 0x0000000923227223 */ /* 0x180fe20000010806 */
[-CC-:B------:R-:W-:Y:S01]  /*11780*/  FFMA.FTZ R33, R33, R9.reuse, -R6.reuse ;  /* 0x0000000921217223 */ /* 0x180fe20000010806 */
[-CC-:B------:R-:W-:Y:S01]  /*11790*/  FFMA.FTZ R31, R31, R9.reuse, -R6.reuse ;  /* 0x000000091f1f7223 */ /* 0x180fe20000010806 */
[----:B-1----:R-:W-:Y:S01]  /*117a0*/  HMMA.16816.F32 R88, R12, R16, R88 ;  /* 0x000000100c58723c */ /* 0x002fe20000001858 */
[----:B------:R-:W-:Y:S01]  /*117b0*/  FFMA.FTZ R9, R29, R9, -R6 ;  /* 0x000000091d097223 */ /* 0x000fe20000010806 */
        /* <DEDUP_REMOVED lines=30> */
[----:B--2---:R-:W-:Y:S01]  /*119a0*/  HMMA.16816.F32 R72, R12, R20, R72 ;  /* 0x000000140c48723c */ /* 0x004fe20000001848 */
        /* <DEDUP_REMOVED lines=8> */
[----:B------:R-:W2:Y:S01]  /*11a30*/  LDSM.16.MT88.4 R20, [R145+0x9800] ;  /* 0x009800009114783b */ /* 0x000ea20000004200 */
[----:B-1----:R-:W-:Y:S01]  /*11a40*/  F2FP.F16.F32.PACK_AB R14, R9, R8 ;  /* 0x00000008090e723e */ /* 0x002fe200000000ff */
[----:B------:R-:W-:Y:S01]  /*11a50*/  FADD.FTZ R135, R135, R112 ;  /* 0x0000007087877221 */ /* 0x000fe20000010000 */
[----:B------:R-:W-:-:S05]  /*11a60*/  FADD.FTZ R133, R133, R116 ;  /* 0x0000007485857221 */ /* 0x000fca0000010000 */
[C---:B------:R-:W-:Y:S08]  /*11a70*/  HMMA.16816.F32 R96, R12.reuse, R16, R96 ;  /* 0x000000100c60723c */ /* 0x040ff00000001860 */
        /* <DEDUP_REMOVED lines=103> */
.L_x_14681:
        /* <DEDUP_REMOVED lines=8> */
.L_x_14682:
[----:B------:R-:W-:Y:S05]  /*12170*/  BSYNC.RECONVERGENT B0 ;  /* 0x0000000000007941 */ /* 0x000fea0003800200 */
.L_x_14680:
        /* <DEDUP_REMOVED lines=21> */
[----:B------:R-:W-:Y:S01]  /*122d0*/  P2R R3, PR, RZ, 0x20 ;  /* 0x00000020ff037803 */ /* 0x000fe20000000000 */
[----:B------:R-:W-:Y:S01]  /*122e0*/  @!PT LDS RZ, [RZ] ;  /* 0x00000000fffff984 */ /* 0x000fe20000000800 */
[----:B------:R-:W-:Y:S01]  /*122f0*/  @!PT LDS RZ, [RZ] ;  /* 0x00000000fffff984 */ /* 0x000fe20000000800 */
[----:B------:R-:W-:Y:S01]  /*12300*/  @!PT LDS RZ, [RZ] ;  /* 0x00000000fffff984 */ /* 0x000fe20000000800 */
[----:B------:R-:W-:Y:S02]  /*12310*/  @!P5 LDGSTS.E.BYPASS.LTC128B.128 [R58+0x6800], desc[UR4][R8.64] ;  /* 0x06800000083adfae */ /* 0x000fe4000b981a04 */
[----:B------:R-:W-:-:S02]  /*12320*/  @!P5 IMAD.X R5, R25, 0x1, R5, P0 ;  /* 0x000000011905d824 */ /* 0x000fc400000e0605 */
        /* <DEDUP_REMOVED lines=32> */
[----:B------:R-:W3:Y:S04]  /*12530*/  LDSM.16.M88.4 R36, [R154+0x2000] ;  /* 0x002000009a24783b */ /* 0x000ee80000000200 */
[----:B------:R-:W4:Y:S04]  /*12540*/  LDSM.16.M88.4 R28, [R154+0x2800] ;  /* 0x002800009a1c783b */ /* 0x000f280000000200 */
[----:B------:R-:W-:Y:S04]  /*12550*/  LDSM.16.M88.4 R124, [R153] ;  /* 0x00000000997c783b */ /* 0x000fe80000000200 */
[----:B------:R-:W5:Y:S04]  /*12560*/  LDSM.16.M88.4 R16, [R149+0x2000] ;  /* 0x002000009510783b */ /* 0x000f680000000200 */
[----:B-1----:R-:W1:Y:S04]  /*12570*/  LDSM.16.M88.4 R8, [R149+0x2800] ;  /* 0x002800009508783b */ /* 0x002e680000000200 */
[----:B------:R-:W1:Y:S04]  /*12580*/  LDSM.16.M88.4 R12, [R154+0x3800] ;  /* 0x003800009a0c783b */ /* 0x000e680000000200 */
[----:B--2---:R-:W2:Y:S04]  /*12590*/  LDSM.16.M88.4 R4, [R154+0x4000] ;  /* 0x004000009a04783b */ /* 0x004ea80000000200 */
[----:B------:R-:W2:Y:S04]  /*125a0*/  LDSM.16.M88.4 R20, [R154+0x3000] ;  /* 0x003000009a14783b */ /* 0x000ea80000000200 */
[----:B------:R-:W2:Y:S04]  /*125b0*/  LDSM.16.M88.4 R104, [R154+0x4800] ;  /* 0x004800009a68783b */ /* 0x000ea80000000200 */
[----:B------:R-:W2:Y:S01]  /*125c0*/  LDSM.16.M88.4 R52, [R154+0x5000] ;  /* 0x005000009a34783b */ /* 0x000ea20000000200 */
[C---:B---3--:R-:W-:Y:S03]  /*125d0*/  HMMA.16816.F32 R40, R44.reuse, R36, RZ ;  /* 0x000000242c28723c */ /* 0x048fe600000018ff */
[----:B------:R-:W3:Y:S04]  /*125e0*/  LDSM.16.M88.4 R120, [R154+0x5800] ;  /* 0x005800009a78783b */ /* 0x000ee80000000200 */
[----:B------:R-:W3:Y:S01]  /*125f0*/  LDSM.16.M88.4 R116, [R149+0x3800] ;  /* 0x003800009574783b */ /* 0x000ee20000000200 */
[C---:B----4-:R-:W-:Y:S03]  /*12600*/  HMMA.16816.F32 R32, R44.reuse, R28, RZ ;  /* 0x0000001c2c20723c */ /* 0x050fe600000018ff */
[----:B------:R-:W4:Y:S04]  /*12610*/  LDSM.16.M88.4 R112, [R149+0x4000] ;  /* 0x004000009570783b */ /* 0x000f280000000200 */
[----:B------:R-:W4:Y:S01]  /*12620*/  LD.E R57, desc[UR4][R100.64+0x18c] ;  /* 0x00018c0464397980 */ /* 0x000f22000c101900 */
[----:B------:R-:W-:Y:S03]  /*12630*/  HMMA.16816.F32 R36, R44, R38, RZ ;  /* 0x000000262c24723c */ /* 0x000fe600000018ff */
[----:B------:R-:W4:Y:S01]  /*12640*/  LDSM.16.M88.4 R128, [R149+0x3000] ;  /* 0x003000009580783b */ /* 0x000f220000000200 */
[----:B------:R-:W-:-:S02]  /*12650*/  VIADD R63, R59, 0xffffffff ;  /* 0xffffffff3b3f7836 */ /* 0x000fc40000000000 */
[----:B------:R-:W-:Y:S01]  /*12660*/  IMAD.IADD R61, R103, 0x1, R56 ;  /* 0x00000001673d7824 */ /* 0x000fe200078e0238 */
[----:B------:R-:W0:Y:S01]  /*12670*/  LDGDEPBAR ;  /* 0x00000000000079af */ /* 0x000e220000000000 */
[----:B------:R-:W-:Y:S08]  /*12680*/  HMMA.16816.F32 R28, R44, R30, RZ ;  /* 0x0000001e2c1c723c */ /* 0x000ff000000018ff */
[C---:B-----5:R-:W-:Y:S08]  /*12690*/  HMMA.16816.F32 R40, R124.reuse, R16, R40 ;  /* 0x000000107c28723c */ /* 0x060ff00000001828 */
[C---:B------:R-:W-:Y:S08]  /*126a0*/  HMMA.16816.F32 R36, R124.reuse, R18, R36 ;  /* 0x000000127c24723c */ /* 0x040ff00000001824 */
[C---:B-1----:R-:W-:Y:S08]  /*126b0*/  HMMA.16816.F32 R32, R124.reuse, R8, R32 ;  /* 0x000000087c20723c */ /* 0x042ff00000001820 */
[----:B------:R-:W-:Y:S08]  /*126c0*/  HMMA.16816.F32 R28, R124, R10, R28 ;  /* 0x0000000a7c1c723c */ /* 0x000ff0000000181c */
        /* <DEDUP_REMOVED lines=71> */
[----:B---3--:R-:W-:Y:S01]  /*12b40*/  HMMA.16816.F32 R44, R116, R114, R44 ;  /* 0x00000072742c723c */ /* 0x008fe2000000182c */
[----:B------:R-:W-:-:S07]  /*12b50*/  VIADD R62, R102, 0xfffffff9 ;  /* 0xfffffff9663e7836 */ /* 0x000fce0000000000 */
[----:B------:R-:W-:Y:S01]  /*12b60*/  HMMA.16816.F32 R48, R116, R112, R48 ;  /* 0x000000707430723c */ /* 0x000fe20000001830 */
[----:B------:R-:W-:-:S07]  /*12b70*/  IMAD.IADD R112, R168, 0x1, R60 ;  /* 0x00000001a8707824 */ /* 0x000fce00078e023c */
[----:B-1----:R-:W-:Y:S01]  /*12b80*/  HMMA.16816.F32 R64, R116, R120, R64 ;  /* 0x000000787440723c */ /* 0x002fe20000001840 */
[----:B------:R-:W-:-:S07]  /*12b90*/  IMAD.IADD R61, R112, 0x1, R61 ;  /* 0x00000001703d7824 */ /* 0x000fce00078e023d */
        /* <DEDUP_REMOVED lines=8> */
[----:B--2---:R-:W-:Y:S01]  /*12c20*/  HMMA.16816.F32 R108, R116, R124, R108 ;  /* 0x0000007c746c723c */ /* 0x004fe2000000186c */
[----:B------:R-:W-:-:S07]  /*12c30*/  DEPBAR.LE SB0, 0x0 ;  /* 0x000080000000791a */ /* 0x000fce0000000000 */
[----:B------:R-:W-:Y:S01]  /*12c40*/  HMMA.16816.F32 R104, R116, R126, R104 ;  /* 0x0000007e7468723c */ /* 0x000fe20000001868 */
[----:B------:R-:W-:Y:S01]  /*12c50*/  FMUL.FTZ R116, R45, R57 ;  /* 0x000000392d747220 */ /* 0x000fe20000410000 */
[----:B------:R-:W-:Y:S01]  /*12c60*/  IMAD.SHL.U32 R45, R63, 0x80, RZ ;  /* 0x000000803f2d7824 */ /* 0x000fe200078e00ff */
[----:B------:R-:W-:-:S03]  /*12c70*/  ISETP.GE.AND P1, PT, R62, R181, PT ;  /* 0x000000b53e00720c */ /* 0x000fc60003f26270 */
[----:B------:R-:W-:Y:S01]  /*12c80*/  IMAD.IADD R112, R45, 0x1, R132 ;  /* 0x000000012d707824 */ /* 0x000fe200078e0284 */
[C---:B------:R-:W-:Y:S01]  /*12c90*/  ISETP.GE.AND P2, PT, R62.reuse, R180, PT ;  /* 0x000000b43e00720c */ /* 0x040fe20003f46270 */
[----:B------:R-:W-:Y:S01]  /*12ca0*/  FMUL.FTZ R63, R47, R57 ;  /* 0x000000392f3f7220 */ /* 0x000fe20000410000 */
[C---:B------:R-:W-:Y:S02]  /*12cb0*/  ISETP.GE.AND P4, PT, R62.reuse, R178, PT ;  /* 0x000000b23e00720c */ /* 0x040fe40003f86270 */
[----:B------:R-:W-:Y:S01]  /*12cc0*/  ISETP.GE.AND P0, PT, R62, R179, PT ;  /* 0x000000b33e00720c */ /* 0x000fe20003f06270 */
[----:B------:R-:W-:Y:S01]  /*12cd0*/  IMAD.IADD R62, R112, 0x1, R169 ;  /* 0x00000001703e7824 */ /* 0x000fe200078e02a9 */
[----:B------:R-:W1:Y:S01]  /*12ce0*/  MUFU.TANH R116, R116 ;  /* 0x0000007400747308 */ /* 0x000e620000002400 */
[----:B------:R-:W-:-:S03]  /*12cf0*/  VIADD R47, R61, 0x8 ;  /* 0x000000083d2f7836 */ /* 0x000fc60000000000 */
[----:B------:R-:W-:-:S04]  /*12d00*/  IADD3 R112, PT, PT, R61, 0x7, -R62 ;  /* 0x000000073d707810 */ /* 0x000fc80007ffe83e */
[----:B------:R-:W2:Y:S01]  /*12d10*/  MUFU.TANH R63, R63 ;  /* 0x0000003f003f7308 */ /* 0x000ea20000002400 */
[----:B------:R-:W-:Y:S02]  /*12d20*/  IADD3 R114, PT, PT, R47, 0x7, -R62 ;  /* 0x000000072f727810 */ /* 0x000fe40007ffe83e */
[----:B------:R-:W-:Y:S01]  /*12d30*/  IABS R112, R112 ;  /* 0x0000007000707213 */ /* 0x000fe20000000000 */
[-C--:B------:R-:W-:Y:S01]  /*12d40*/  FMUL.FTZ R115, R42, R57.reuse ;  /* 0x000000392a737220 */ /* 0x080fe20000410000 */
[----:B------:R-:W-:Y:S02]  /*12d50*/  IABS R114, R114 ;  /* 0x0000007200727213 */ /* 0x000fe40000000000 */
[----:B------:R-:W-:Y:S01]  /*12d60*/  I2FP.F32.S32 R112, R112 ;  /* 0x0000007000707245 */ /* 0x000fe20000201400 */
[----:B------:R-:W-:Y:S01]  /*12d70*/  FMUL.FTZ R117, R40, R57 ;  /* 0x0000003928757220 */ /* 0x000fe20000410000 */
[----:B------:R-:W-:Y:S01]  /*12d80*/  I2FP.F32.S32 R114, R114 ;  /* 0x0000007200727245 */ /* 0x000fe20000201400 */
[----:B------:R-:W-:Y:S02]  /*12d90*/  MUFU.TANH R115, R115 ;  /* 0x0000007300737308 */ /* 0x000fe40000002400 */
[----:B-1----:R-:W-:-:S06]  /*12da0*/  FFMA.FTZ R116, -R173, R112, R116 ;  /* 0x00000070ad747223 */ /* 0x002fcc0000010174 */
[----:B------:R-:W1:Y:S01]  /*12db0*/  MUFU.TANH R112, R117 ;  /* 0x0000007500707308 */ /* 0x000e620000002400 */
[----:B--2---:R-:W-:Y:S01]  /*12dc0*/  FFMA.FTZ R40, -R173, R114, R63 ;  /* 0x00000072ad287223 */ /* 0x004fe2000001013f */
[--C-:B------:R-:W-:Y:S02]  /*12dd0*/  IADD3 R63, PT, PT, R61, 0x80, -R62.reuse ;  /* 0x000000803d3f7810 */ /* 0x100fe40007ffe83e */
[----:B------:R-:W-:Y:S02]  /*12de0*/  IADD3 R114, PT, PT, R47, 0x80, -R62 ;  /* 0x000000802f727810 */ /* 0x000fe40007ffe83e */
[----:B------:R-:W-:Y:S02]  /*12df0*/  IABS R63, R63 ;  /* 0x0000003f003f7213 */ /* 0x000fe40000000000 */
[----:B------:R-:W-:Y:S01]  /*12e00*/  IABS R114, R114 ;  /* 0x0000007200727213 */ /* 0x000fe20000000000 */
[----:B------:R-:W-:Y:S01]  /*12e10*/  VIADD R113, R102, 0xffffff80 ;  /* 0xffffff8066717836 */ /* 0x000fe20000000000 */
[----:B------:R-:W-:-:S02]  /*12e20*/  I2FP.F32.S32 R63, R63 ;  /* 0x0000003f003f7245 */ /* 0x000fc40000201400 */
[----:B------:R-:W-:Y:S02]  /*12e30*/  I2FP.F32.S32 R114, R114 ;  /* 0x0000007200727245 */ /* 0x000fe40000201400 */
[----:B------:R-:W-:Y:S01]  /*12e40*/  FSEL R42, R116, -INF , P1 ;  /* 0xff800000742a7808 */ /* 0x000fe20000800000 */
[----:B------:R-:W-:Y:S01]  /*12e50*/  FMUL.FTZ R116, R41, R57 ;  /* 0x0000003929747220 */ /* 0x000fe20000410000 */
[----:B------:R-:W-:Y:S01]  /*12e60*/  FSEL R40, R40, -INF , P0 ;  /* 0xff80000028287808 */ /* 0x000fe20000000000 */
[C---:B-1----:R-:W-:Y:S01]  /*12e70*/  FFMA.FTZ R63, -R173.reuse, R63, R112 ;  /* 0x0000003fad3f7223 */ /* 0x042fe20000010170 */
[----:B------:R-:W-:Y:S01]  /*12e80*/  FFMA.FTZ R114, -R173, R114, R115 ;  /* 0x00000072ad727223 */ /* 0x000fe20000010173 */
[C---:B------:R-:W-:Y:S01]  /*12e90*/  ISETP.GE.AND P3, PT, R113.reuse, R181, PT ;  /* 0x000000b57100720c */ /* 0x040fe20003f66270 */
[----:B------:R-:W-:Y:S01]  /*12ea0*/  VIADD R41, R102, 0xffffff81 ;  /* 0xffffff8166297836 */ /* 0x000fe20000000000 */
[----:B------:R-:W-:Y:S01]  /*12eb0*/  ISETP.GE.AND P0, PT, R113, R179, PT ;  /* 0x000000b37100720c */ /* 0x000fe20003f06270 */
[----:B------:R-:W-:Y:S01]  /*12ec0*/  FMUL.FTZ R112, R43, R57 ;  /* 0x000000392b707220 */ /* 0x000fe20000410000 */
[----:B------:R-:W-:-:S02]  /*12ed0*/  FSEL R42, R42, -INF , !P2 ;  /* 0xff8000002a2a7808 */ /* 0x000fc40005000000 */
[----:B------:R-:W-:Y:S02]  /*12ee0*/  FSEL R63, R63, -INF , P3 ;  /* 0xff8000003f3f7808 */ /* 0x000fe40001800000 */
[----:B------:R-:W-:Y:S02]  /*12ef0*/  FSEL R40, R40, -INF , !P4 ;  /* 0xff80000028287808 */ /* 0x000fe40006000000 */
[----:B------:R-:W-:Y:S02]  /*12f00*/  FSEL R200, R114, -INF , P0 ;  /* 0xff80000072c87808 */ /* 0x000fe40000000000 */
[C---:B------:R-:W-:Y:S02]  /*12f10*/  ISETP.GE.AND P2, PT, R41.reuse, R181, PT ;  /* 0x000000b52900720c */ /* 0x040fe40003f46270 */
[C---:B------:R-:W-:Y:S02]  /*12f20*/  ISETP.GE.AND P3, PT, R41.reuse, R180, PT ;  /* 0x000000b42900720c */ /* 0x040fe40003f66270 */
[----:B------:R-:W-:-:S02]  /*12f30*/  ISETP.GE.AND P4, PT, R41, R178, PT ;  /* 0x000000b22900720c */ /* 0x000fc40003f86270 */
[----:B------:R-:W-:Y:S02]  /*12f40*/  ISETP.GE.AND P0, PT, R41, R179, PT ;  /* 0x000000b32900720c */ /* 0x000fe40003f06270 */
[----:B------:R-:W1:Y:S01]  /*12f50*/  MUFU.TANH R41, R112 ;  /* 0x0000007000297308 */ /* 0x000e620000002400 */
[----:B------:R-:W-:-:S04]  /*12f60*/  IADD3 R114, PT, PT, R47, 0x7f, -R62 ;  /* 0x0000007f2f727810 */ /* 0x000fc80007ffe83e */
[----:B------:R-:W-:-:S04]  /*12f70*/  IABS R114, R114 ;  /* 0x0000007200727213 */ /* 0x000fc80000000000 */
[----:B------:R-:W-:Y:S01]  /*12f80*/  I2FP.F32.S32 R114, R114 ;  /* 0x0000007200727245 */ /* 0x000fe20000201400 */
[----:B------:R-:W2:Y:S01]  /*12f90*/  MUFU.TANH R116, R116 ;  /* 0x0000007400747308 */ /* 0x000ea20000002400 */
[C---:B------:R-:W-:Y:S02]  /*12fa0*/  ISETP.GE.AND P1, PT, R113.reuse, R180, PT ;  /* 0x000000b47100720c */ /* 0x040fe40003f26270 */
[----:B------:R-:W-:Y:S01]  /*12fb0*/  ISETP.GE.AND P6, PT, R113, R178, PT ;  /* 0x000000b27100720c */ /* 0x000fe20003fc6270 */
[-C--:B------:R-:W-:Y:S01]  /*12fc0*/  FMUL.FTZ R113, R36, R57.reuse ;  /* 0x0000003924717220 */ /* 0x080fe20000410000 */
[--C-:B------:R-:W-:Y:S01]  /*12fd0*/  IADD3 R43, PT, PT, R61, 0x7f, -R62.reuse ;  /* 0x0000007f3d2b7810 */ /* 0x100fe20007ffe83e */
[----:B-1----:R-:W-:Y:S01]  /*12fe0*/  FFMA.FTZ R36, -R173, R114, R41 ;  /* 0x00000072ad247223 */ /* 0x002fe20000010129 */
[----:B------:R-:W-:Y:S02]  /*12ff0*/  FMUL.FTZ R114, R38, R57 ;  /* 0x0000003926727220 */ /* 0x000fe40000410000 */
[----:B------:R-:W-:Y:S01]  /*13000*/  IABS R43, R43 ;  /* 0x0000002b002b7213 */ /* 0x000fe20000000000 */
[----:B------:R1:W-:Y:S01]  /*13010*/  MUFU.TANH R112, R113 ;  /* 0x0000007100707308 */ /* 0x0003e20000002400 */
[----:B------:R-:W-:-:S02]  /*13020*/  IADD3 R38, PT, PT, R47, 0x78, -R62 ;  /* 0x000000782f267810 */ /* 0x000fc40007ffe83e */
[----:B------:R-:W-:-:S05]  /*13030*/  I2FP.F32.S32 R43, R43 ;  /* 0x0000002b002b7245 */ /* 0x000fca0000201400 */
[----:B------:R-:W3:Y:S01]  /*13040*/  MUFU.TANH R114, R114 ;  /* 0x0000007200727308 */ /* 0x000ee20000002400 */
[----:B------:R-:W-:Y:S01]  /*13050*/  FSEL R204, R63, -INF , !P1 ;  /* 0xff8000003fcc7808 */ /* 0x000fe20004800000 */
[----:B--2---:R-:W-:Y:S01]  /*13060*/  FFMA.FTZ R43, -R173, R43, R116 ;  /* 0x0000002bad2b7223 */ /* 0x004fe20000010174 */
[----:B------:R-:W-:Y:S02]  /*13070*/  IADD3 R63, PT, PT, R61, 0x78, -R62 ;  /* 0x000000783d3f7810 */ /* 0x000fe40007ffe83e */
[----:B------:R-:W-:Y:S01]  /*13080*/  IABS R38, R38 ;  /* 0x0000002600267213 */ /* 0x000fe20000000000 */
[----:B------:R-:W-:Y:S01]  /*13090*/  VIADD R41, R102, 0xffffff88 ;  /* 0xffffff8866297836 */ /* 0x000fe20000000000 */
[----:B------:R-:W-:Y:S02]  /*130a0*/  IABS R63, R63 ;  /* 0x0000003f003f7213 */ /* 0x000fe40000000000 */
[----:B------:R-:W-:Y:S02]  /*130b0*/  FSEL R43, R43, -INF , P2 ;  /* 0xff8000002b2b7808 */ /* 0x000fe40001000000 */
[----:B-1----:R-:W-:-:S02]  /*130c0*/  I2FP.F32.S32 R113, R38 ;  /* 0x0000002600717245 */ /* 0x002fc40000201400 */
[----:B------:R-:W-:Y:S02]  /*130d0*/  FSEL R200, R200, -INF , !P6 ;  /* 0xff800000c8c87808 */ /* 0x000fe40007000000 */
[----:B------:R-:W-:Y:S02]  /*130e0*/  I2FP.F32.S32 R63, R63 ;  /* 0x0000003f003f7245 */ /* 0x000fe40000201400 */
[----:B------:R-:W-:Y:S02]  /*130f0*/  FSEL R36, R36, -INF , P0 ;  /* 0xff80000024247808 */ /* 0x000fe40000000000 */
[C---:B------:R-:W-:Y:S02]  /*13100*/  ISETP.GE.AND P1, PT, R41.reuse, R181, PT ;  /* 0x000000b52900720c */ /* 0x040fe40003f26270 */
[----:B------:R-:W-:Y:S02]  /*13110*/  ISETP.GE.AND P6, PT, R41, R180, PT ;  /* 0x000000b42900720c */ /* 0x000fe40003fc6270 */
[----:B------:R-:W-:Y:S01]  /*13120*/  FSEL R38, R43, -INF , !P3 ;  /* 0xff8000002b267808 */ /* 0x000fe20005800000 */
[----:B------:R-:W-:Y:S01]  /*13130*/  FMUL.FTZ R43, R39, R57 ;  /* 0x00000039272b7220 */ /* 0x000fe20000410000 */
[----:B------:R-:W-:-:S02]  /*13140*/  ISETP.GE.AND P5, PT, R41, R178, PT ;  /* 0x000000b22900720c */ /* 0x000fc40003fa6270 */
[----:B------:R-:W-:Y:S01]  /*13150*/  ISETP.GE.AND P0, PT, R41, R179, PT ;  /* 0x000000b32900720c */ /* 0x000fe20003f06270 */
[C---:B---3--:R-:W-:Y:S01]  /*13160*/  FFMA.FTZ R41, -R173.reuse, R113, R114 ;  /* 0x00000071ad297223 */ /* 0x048fe20000010172 */
[----:B------:R-:W-:Y:S02]  /*13170*/  VIADD R39, R102, 0xffffff89 ;  /* 0xffffff8966277836 */ /* 0x000fe40000000000 */
[----:B------:R-:W-:Y:S01]  /*13180*/  FFMA.FTZ R63, -R173, R63, R112 ;  /* 0x0000003fad3f7223 */ /* 0x000fe20000010170 */
[----:B------:R-:W-:Y:S01]  /*13190*/  FMUL.FTZ R112, R37, R57 ;  /* 0x0000003925707220 */ /* 0x000fe20000410000 */
[----:B------:R-:W-:Y:S02]  /*131a0*/  FSEL R37, R36, -INF , !P4 ;  /* 0xff80000024257808 */ /* 0x000fe40006000000 */
[----:B------:R-:W-:Y:S02]  /*131b0*/  FSEL R41, R41, -INF , P0 ;  /* 0xff80000029297808 */ /* 0x000fe40000000000 */
[----:B------:R-:W-:-:S02]  /*131c0*/  ISETP.GE.AND P2, PT, R39, R181, PT ;  /* 0x000000b52700720c */ /* 0x000fc40003f46270 */
[C---:B------:R-:W-:Y:S02]  /*131d0*/  ISETP.GE.AND P3, PT, R39.reuse, R180, PT ;  /* 0x000000b42700720c */ /* 0x040fe40003f66270 */
[C---:B------:R-:W-:Y:S02]  /*131e0*/  ISETP.GE.AND P4, PT, R39.reuse, R178, PT ;  /* 0x000000b22700720c */ /* 0x040fe40003f86270 */
[----:B------:R-:W-:Y:S02]  /*131f0*/  ISETP.GE.AND P0, PT, R39, R179, PT ;  /* 0x000000b32700720c */ /* 0x000fe40003f06270 */
[----:B------:R-:W1:Y:S01]  /*13200*/  MUFU.TANH R39, R43 ;  /* 0x0000002b00277308 */ /* 0x000e620000002400 */
[----:B------:R-:W-:Y:S02]  /*13210*/  IADD3 R114, PT, PT, R47, 0x77, -R62 ;  /* 0x000000772f727810 */ /* 0x000fe40007ffe83e */
[----:B------:R-:W-:Y:S02]  /*13220*/  FSEL R63, R63, -INF , P1 ;  /* 0xff8000003f3f7808 */ /* 0x000fe40000800000 */
[----:B------:R-:W-:-:S03]  /*13230*/  IABS R114, R114 ;  /* 0x0000007200727213 */ /* 0x000fc60000000000 */
[----:B------:R-:W2:Y:S01]  /*13240*/  MUFU.TANH R112, R112 ;  /* 0x0000007000707308 */ /* 0x000ea20000002400 */
[----:B------:R-:W-:Y:S02]  /*13250*/  I2FP.F32.S32 R114, R114 ;  /* 0x0000007200727245 */ /* 0x000fe40000201400 */
[----:B------:R-:W-:Y:S02]  /*13260*/  FSEL R36, R63, -INF , !P6 ;  /* 0xff8000003f247808 */ /* 0x000fe40007000000 */
[----:B------:R-:W-:Y:S01]  /*13270*/  IADD3 R63, PT, PT, R61, 0x77, -R62 ;  /* 0x000000773d3f7810 */ /* 0x000fe20007ffe83e */
[----:B-1----:R-:W-:-:S03]  /*13280*/  FFMA.FTZ R39, -R173, R114, R39 ;  /* 0x00000072ad277223 */ /* 0x002fc60000010127 */
[----:B------:R-:W-:Y:S01]  /*13290*/  IABS R63, R63 ;  /* 0x0000003f003f7213 */ /* 0x000fe20000000000 */
[----:B------:R-:W-:-:S03]  /*132a0*/  FMUL.FTZ R114, R34, R57 ;  /* 0x0000003922727220 */ /* 0x000fc60000410000 */
[----:B------:R-:W-:Y:S01]  /*132b0*/  I2FP.F32.S32 R63, R63 ;  /* 0x0000003f003f7245 */ /* 0x000fe20000201400 */
[----:B------:R-:W-:Y:S02]  /*132c0*/  FMUL.FTZ R115, R32, R57 ;  /* 0x0000003920737220 */ /* 0x000fe40000410000 */
[----:B------:R-:W1:Y:S02]  /*132d0*/  MUFU.TANH R114, R114 ;  /* 0x0000007200727308 */ /* 0x000e640000002400 */
[----:B--2---:R-:W-:Y:S01]  /*132e0*/  FFMA.FTZ R32, -R173, R63, R112 ;  /* 0x0000003fad207223 */ /* 0x004fe20000010170 */
[----:B------:R-:W-:-:S04]  /*132f0*/  IADD3 R63, PT, PT, R47, 0x70, -R62 ;  /* 0x000000702f3f7810 */ /* 0x000fc80007ffe83e */
[----:B------:R-:W-:-:S04]  /*13300*/  IABS R63, R63 ;  /* 0x0000003f003f7213 */ /* 0x000fc80000000000 */
[----:B------:R-:W-:Y:S01]  /*13310*/  I2FP.F32.S32 R63, R63 ;  /* 0x0000003f003f7245 */ /* 0x000fe20000201400 */
[----:B------:R-:W-:Y:S01]  /*13320*/  VIADD R43, R102, 0xffffff90 ;  /* 0xffffff90662b7836 */ /* 0x000fe20000000000 */
[----:B------:R-:W-:-:S03]  /*13330*/  FSEL R39, R39, -INF , P0 ;  /* 0xff80000027277808 */ /* 0x000fc60000000000 */
[----:B-1----:R-:W-:Y:S01]  /*13340*/  FFMA.FTZ R63, -R173, R63, R114 ;  /* 0x0000003fad3f7223 */ /* 0x002fe20000010172 */
[----:B------:R-:W-:Y:S01]  /*13350*/  FMUL.FTZ R114, R33, R57 ;  /* 0x0000003921727220 */ /* 0x000fe20000410000 */
[----:B------:R-:W-:Y:S01]  /*13360*/  FSEL R32, R32, -INF , P2 ;  /* 0xff80000020207808 */ /* 0x000fe20001000000 */
[----:B------:R-:W-:Y:S01]  /*13370*/  VIADD R33, R102, 0xffffff91 ;  /* 0xffffff9166217836 */ /* 0x000fe20000000000 */
[----:B------:R-:W-:Y:S01]  /*13380*/  ISETP.GE.AND P0, PT, R43, R179, PT ;  /* 0x000000b32b00720c */ /* 0x000fe20003f06270 */
[----:B------:R-:W1:Y:S01]  /*13390*/  MUFU.TANH R112, R115 ;  /* 0x0000007300707308 */ /* 0x000e620000002400 */
[----:B------:R-:W-:Y:S02]  /*133a0*/  FSEL R32, R32, -INF , !P3 ;  /* 0xff80000020207808 */ /* 0x000fe40005800000 */
[----:B------:R-:W-:Y:S02]  /*133b0*/  FSEL R250, R39, -INF , !P4 ;  /* 0xff80000027fa7808 */ /* 0x000fe40006000000 */
[----:B------:R-:W-:-:S03]  /*133c0*/  FSEL R222, R63, -INF , P0 ;  /* 0xff8000003fde7808 */ /* 0x000fc60000000000 */
[----:B------:R-:W2:Y:S01]  /*133d0*/  MUFU.TANH R114, R114 ;  /* 0x0000007200727308 */ /* 0x000ea20000002400 */
[--C-:B------:R-:W-:Y:S02]  /*133e0*/  IADD3 R113, PT, PT, R61, 0x70, -R62.reuse ;  /* 0x000000703d717810 */ /* 0x100fe40007ffe83e */
[C---:B------:R-:W-:Y:S02]  /*133f0*/  ISETP.GE.AND P2, PT, R33.reuse, R181, PT ;  /* 0x000000b52100720c */ /* 0x040fe40003f46270 */
[C---:B------:R-:W-:Y:S02]  /*13400*/  ISETP.GE.AND P3, PT, R33.reuse, R180, PT ;  /* 0x000000b42100720c */ /* 0x040fe40003f66270 */
[C---:B------:R-:W-:Y:S02]  /*13410*/  ISETP.GE.AND P4, PT, R33.reuse, R178, PT ;  /* 0x000000b22100720c */ /* 0x040fe40003f86270 */
[----:B------:R-:W-:Y:S02]  /*13420*/  ISETP.GE.AND P0, PT, R33, R179, PT ;  /* 0x000000b32100720c */ /* 0x000fe40003f06270 */
[----:B------:R-:W-:-:S02]  /*13430*/  IADD3 R33, PT, PT, R61, 0x6f, -R62 ;  /* 0x0000006f3d217810 */ /* 0x000fc40007ffe83e */
[----:B------:R-:W-:Y:S02]  /*13440*/  IABS R113, R113 ;  /* 0x0000007100717213 */ /* 0x000fe40000000000 */
[----:B------:R-:W-:Y:S01]  /*13450*/  IABS R33, R33 ;  /* 0x0000002100217213 */ /* 0x000fe20000000000 */
[----:B------:R-:W3:Y:S01]  /*13460*/  MUFU.TANH R35, R35 ;  /* 0x0000002300237308 */ /* 0x000ee20000002400 */
[----:B------:R-:W-:Y:S02]  /*13470*/  I2FP.F32.S32 R113, R113 ;  /* 0x0000007100717245 */ /* 0x000fe40000201400 */
[----:B------:R-:W-:Y:S02]  /*13480*/  I2FP.F32.S32 R33, R33 ;  /* 0x0000002100217245 */ /* 0x000fe40000201400 */
[----:B------:R-:W-:Y:S01]  /*13490*/  IADD3 R116, PT, PT, R47, 0x6f, -R62 ;  /* 0x0000006f2f747810 */ /* 0x000fe20007ffe83e */
[----:B-1----:R-:W-:Y:S01]  /*134a0*/  FFMA.FTZ R112, -R173, R113, R112 ;  /* 0x00000071ad707223 */ /* 0x002fe20000010170 */
[----:B------:R-:W-:Y:S01]  /*134b0*/  ISETP.GE.AND P1, PT, R43, R181, PT ;  /* 0x000000b52b00720c */ /* 0x000fe20003f26270 */
[----:B--2---:R-:W-:Y:S01]  /*134c0*/  FFMA.FTZ R33, -R173, R33, R114 ;  /* 0x00000021ad217223 */ /* 0x004fe20000010172 */
[----:B------:R-:W-:Y:S01]  /*134d0*/  IABS R116, R116 ;  /* 0x0000007400747213 */ /* 0x000fe20000000000 */
[----:B------:R-:W-:Y:S01]  /*134e0*/  FMUL.FTZ R114, R30, R57 ;  /* 0x000000391e727220 */ /* 0x000fe20000410000 */
[----:B------:R-:W-:-:S02]  /*134f0*/  ISETP.GE.AND P6, PT, R43, R180, PT ;  /* 0x000000b42b00720c */ /* 0x000fc40003fc6270 */
[----:B------:R-:W-:Y:S02]  /*13500*/  FSEL R112, R112, -INF , P1 ;  /* 0xff80000070707808 */ /* 0x000fe40000800000 */
[----:B------:R-:W-:Y:S01]  /*13510*/  I2FP.F32.S32 R116, R116 ;  /* 0x0000007400747245 */ /* 0x000fe20000201400 */
[----:B------:R-:W1:Y:S01]  /*13520*/  MUFU.TANH R114, R114 ;  /* 0x0000007200727308 */ /* 0x000e620000002400 */
[----:B------:R-:W-:Y:S01]  /*13530*/  FSEL R224, R112, -INF , !P6 ;  /* 0xff80000070e07808 */ /* 0x000fe20007000000 */
[----:B------:R-:W-:Y:S02]  /*13540*/  FMUL.FTZ R112, R28, R57 ;  /* 0x000000391c707220 */ /* 0x000fe40000410000 */
[----:B---3--:R-:W-:Y:S01]  /*13550*/  FFMA.FTZ R28, -R173, R116, R35 ;  /* 0x00000074ad1c7223 */ /* 0x008fe20000010123 */
[----:B------:R-:W-:Y:S01]  /*13560*/  IADD3 R35, PT, PT, R47, 0x68, -R62 ;  /* 0x000000682f237810 */ /* 0x000fe20007ffe83e */
[----:B------:R-:W-:Y:S01]  /*13570*/  VIADD R30, R102, 0xffffff98 ;  /* 0xffffff98661e7836 */ /* 0x000fe20000000000 */
[----:B------:R-:W-:-:S02]  /*13580*/  FSEL R34, R41, -INF , !P5 ;  /* 0xff80000029227808 */ /* 0x000fc40006800000 */
[----:B------:R-:W-:Y:S02]  /*13590*/  ISETP.GE.AND P5, PT, R43, R178, PT ;  /* 0x000000b22b00720c */ /* 0x000fe40003fa6270 */
[----:B------:R-:W-:Y:S02]  /*135a0*/  IABS R35, R35 ;  /* 0x0000002300237213 */ /* 0x000fe40000000000 */
[----:B------:R-:W-:Y:S02]  /*135b0*/  FSEL R222, R222, -INF , !P5 ;  /* 0xff800000dede7808 */ /* 0x000fe40006800000 */
[----:B------:R-:W-:Y:S02]  /*135c0*/  I2FP.F32.S32 R35, R35 ;  /* 0x0000002300237245 */ /* 0x000fe40000201400 */
[----:B------:R-:W-:Y:S02]  /*135d0*/  FSEL R28, R28, -INF , P0 ;  /* 0xff8000001c1c7808 */ /* 0x000fe40000000000 */
[----:B------:R-:W-:-:S02]  /*135e0*/  ISETP.GE.AND P1, PT, R30, R181, PT ;  /* 0x000000b51e00720c */ /* 0x000fc40003f26270 */
[C---:B------:R-:W-:Y:S02]  /*135f0*/  ISETP.GE.AND P6, PT, R30.reuse, R180, PT ;  /* 0x000000b41e00720c */ /* 0x040fe40003fc6270 */
[C---:B------:R-:W-:Y:S02]  /*13600*/  ISETP.GE.AND P5, PT, R30.reuse, R178, PT ;  /* 0x000000b21e00720c */ /* 0x040fe40003fa6270 */
[----:B------:R-:W-:Y:S01]  /*13610*/  ISETP.GE.AND P0, PT, R30, R179, PT ;  /* 0x000000b31e00720c */ /* 0x000fe20003f06270 */
[----:B------:R-:W-:Y:S01]  /*13620*/  FMUL.FTZ R30, R29, R57 ;  /* 0x000000391d1e7220 */ /* 0x000fe20000410000 */
[----:B------:R-:W2:Y:S01]  /*13630*/  MUFU.TANH R112, R112 ;  /* 0x0000007000707308 */ /* 0x000ea20000002400 */
[----:B-1----:R-:W-:Y:S01]  /*13640*/  FFMA.FTZ R35, -R173, R35, R114 ;  /* 0x00000023ad237223 */ /* 0x002fe20000010172 */
[----:B------:R-:W-:Y:S01]  /*13650*/  FSEL R33, R33, -INF , P2 ;  /* 0xff80000021217808 */ /* 0x000fe20001000000 */
[----:B------:R-:W-:Y:S01]  /*13660*/  VIADD R29, R102, 0xffffff99 ;  /* 0xffffff99661d7836 */ /* 0x000fe20000000000 */
[----:B------:R-:W-:-:S02]  /*13670*/  IADD3 R39, PT, PT, R61, 0x68, -R62 ;  /* 0x000000683d277810 */ /* 0x000fc40007ffe83e */
[----:B------:R-:W-:Y:S02]  /*13680*/  FSEL R240, R33, -INF , !P3 ;  /* 0xff80000021f07808 */ /* 0x000fe40005800000 */
[----:B------:R-:W1:Y:S01]  /*13690*/  MUFU.TANH R30, R30 ;  /* 0x0000001e001e7308 */ /* 0x000e620000002400 */
[----:B------:R-:W-:Y:S02]  /*136a0*/  FSEL R246, R28, -INF , !P4 ;  /* 0xff8000001cf67808 */ /* 0x000fe40006000000 */
[----:B------:R-:W-:Y:S02]  /*136b0*/  FSEL R248, R35, -INF , P0 ;  /* 0xff80000023f87808 */ /* 0x000fe40000000000 */
[C---:B------:R-:W-:Y:S02]  /*136c0*/  ISETP.GE.AND P2, PT, R29.reuse, R181, PT ;  /* 0x000000b51d00720c */ /* 0x040fe40003f46270 */
[C---:B------:R-:W-:Y:S02]  /*136d0*/  ISETP.GE.AND P3, PT, R29.reuse, R180, PT ;  /* 0x000000b41d00720c */ /* 0x040fe40003f66270 */
[----:B------:R-:W-:-:S02]  /*136e0*/  ISETP.GE.AND P4, PT, R29, R178, PT ;  /* 0x000000b21d00720c */ /* 0x000fc40003f86270 */
[----:B------:R-:W-:Y:S02]  /*136f0*/  ISETP.GE.AND P0, PT, R29, R179, PT ;  /* 0x000000b31d00720c */ /* 0x000fe40003f06270 */
[----:B------:R-:W-:Y:S02]  /*13700*/  IABS R39, R39 ;  /* 0x0000002700277213 */ /* 0x000fe40000000000 */
[----:B------:R-:W-:Y:S02]  /*13710*/  IADD3 R29, PT, PT, R61, 0x67, -R62 ;  /* 0x000000673d1d7810 */ /* 0x000fe40007ffe83e */
[----:B------:R-:W-:Y:S02]  /*13720*/  I2FP.F32.S32 R39, R39 ;  /* 0x0000002700277245 */ /* 0x000fe40000201400 */
[----:B------:R-:W-:Y:S01]  /*13730*/  IABS R29, R29 ;  /* 0x0000001d001d7213 */ /* 0x000fe20000000000 */
[----:B------:R-:W3:Y:S02]  /*13740*/  MUFU.TANH R31, R31 ;  /* 0x0000001f001f7308 */ /* 0x000ee40000002400 */
[----:B--2---:R-:W-:Y:S01]  /*13750*/  FFMA.FTZ R39, -R173, R39, R112 ;  /* 0x00000027ad277223 */ /* 0x004fe20000010170 */
[----:B------:R-:W-:-:S02]  /*13760*/  I2FP.F32.S32 R29, R29 ;  /* 0x0000001d001d7245 */ /* 0x000fc40000201400 */
[----:B------:R-:W-:-:S03]  /*13770*/  IADD3 R112, PT, PT, R47, 0x67, -R62 ;  /* 0x000000672f707810 */ /* 0x000fc60007ffe83e */
[----:B-1----:R-:W-:Y:S01]  /*13780*/  FFMA.FTZ R29, -R173, R29, R30 ;  /* 0x0000001dad1d7223 */ /* 0x002fe2000001011e */
[----:B------:R-:W-:Y:S01]  /*13790*/  IABS R112, R112 ;  /* 0x0000007000707213 */ /* 0x000fe20000000000 */
[----:B------:R-:W-:-:S03]  /*137a0*/  FMUL.FTZ R30, R26, R57 ;  /* 0x000000391a1e7220 */ /* 0x000fc60000410000 */
[----:B------:R-:W-:Y:S01]  /*137b0*/  I2FP.F32.S32 R112, R112 ;  /* 0x0000007000707245 */ /* 0x000fe20000201400 */
[----:B------:R-:W-:Y:S02]  /*137c0*/  FMUL.FTZ R28, R24, R57 ;  /* 0x00000039181c7220 */ /* 0x000fe40000410000 */
[----:B------:R-:W1:Y:S02]  /*137d0*/  MUFU.TANH R30, R30 ;  /* 0x0000001e001e7308 */ /* 0x000e640000002400 */
[----:B---3--:R-:W-:Y:S01]  /*137e0*/  FFMA.FTZ R24, -R173, R112, R31 ;  /* 0x00000070ad187223 */ /* 0x008fe2000001011f */
[--C-:B------:R-:W-:Y:S01]  /*137f0*/  IADD3 R31, PT, PT, R47, 0x60, -R62.reuse ;  /* 0x000000602f1f7810 */ /* 0x100fe20007ffe83e */
[----:B------:R-:W-:Y:S01]  /*13800*/  VIADD R26, R102, 0xffffffa0 ;  /* 0xffffffa0661a7836 */ /* 0x000fe20000000000 */
[----:B------:R-:W-:Y:S02]  /*13810*/  FSEL R39, R39, -INF , P1 ;  /* 0xff80000027277808 */ /* 0x000fe40000800000 */
[----:B------:R-:W-:Y:S01]  /*13820*/  IABS R31, R31 ;  /* 0x0000001f001f7213 */ /* 0x000fe20000000000 */
[----:B------:R-:W2:Y:S01]  /*13830*/  MUFU.TANH R28, R28 ;  /* 0x0000001c001c7308 */ /* 0x000ea20000002400 */
[----:B------:R-:W-:-:S02]  /*13840*/  IADD3 R33, PT, PT, R61, 0x60, -R62 ;  /* 0x000000603d217810 */ /* 0x000fc40007ffe83e */
[----:B------:R-:W-:Y:S02]  /*13850*/  FSEL R242, R39, -INF , !P6 ;  /* 0xff80000027f27808 */ /* 0x000fe40007000000 */
[----:B------:R-:W-:Y:S02]  /*13860*/  FSEL R248, R248, -INF , !P5 ;  /* 0xff800000f8f87808 */ /* 0x000fe40006800000 */
[----:B------:R-:W-:Y:S02]  /*13870*/  I2FP.F32.S32 R31, R31 ;  /* 0x0000001f001f7245 */ /* 0x000fe40000201400 */
[----:B------:R-:W-:Y:S02]  /*13880*/  FSEL R24, R24, -INF , P0 ;  /* 0xff80000018187808 */ /* 0x000fe40000000000 */
[C---:B------:R-:W-:Y:S02]  /*13890*/  ISETP.GE.AND P1, PT, R26.reuse, R181, PT ;  /* 0x000000b51a00720c */ /* 0x040fe40003f26270 */
[----:B------:R-:W-:-:S02]  /*138a0*/  ISETP.GE.AND P6, PT, R26, R180, PT ;  /* 0x000000b41a00720c */ /* 0x000fc40003fc6270 */
[C---:B------:R-:W-:Y:S02]  /*138b0*/  ISETP.GE.AND P5, PT, R26.reuse, R178, PT ;  /* 0x000000b21a00720c */ /* 0x040fe40003fa6270 */
[----:B------:R-:W-:Y:S01]  /*138c0*/  ISETP.GE.AND P0, PT, R26, R179, PT ;  /* 0x000000b31a00720c */ /* 0x000fe20003f06270 */
[----:B------:R-:W-:Y:S01]  /*138d0*/  FMUL.FTZ R26, R25, R57 ;  /* 0x00000039191a7220 */ /* 0x000fe20000410000 */
[----:B------:R-:W-:Y:S01]  /*138e0*/  IABS R33, R33 ;  /* 0x0000002100217213 */ /* 0x000fe20000000000 */
[----:B-1----:R-:W-:Y:S01]  /*138f0*/  FFMA.FTZ R30, -R173, R31, R30 ;  /* 0x0000001fad1e7223 */ /* 0x002fe2000001011e */
[----:B------:R-:W-:Y:S01]  /*13900*/  FSEL R29, R29, -INF , P2 ;  /* 0xff8000001d1d7808 */ /* 0x000fe20001000000 */
[----:B------:R-:W-:Y:S01]  /*13910*/  VIADD R25, R102, 0xffffffa1 ;  /* 0xffffffa166197836 */ /* 0x000fe20000000000 */
[----:B------:R-:W-:Y:S01]  /*13920*/  I2FP.F32.S32 R33, R33 ;  /* 0x0000002100217245 */ /* 0x000fe20000201400 */
[----:B------:R-:W1:Y:S01]  /*13930*/  MUFU.TANH R26, R26 ;  /* 0x0000001a001a7308 */ /* 0x000e620000002400 */
[----:B------:R-:W-:-:S02]  /*13940*/  FSEL R244, R29, -INF , !P3 ;  /* 0xff8000001df47808 */ /* 0x000fc40005800000 */
[----:B------:R-:W-:Y:S02]  /*13950*/  FSEL R202, R24, -INF , !P4 ;  /* 0xff80000018ca7808 */ /* 0x000fe40006000000 */
[----:B------:R-:W-:Y:S01]  /*13960*/  FSEL R198, R30, -INF , P0 ;  /* 0xff8000001ec67808 */ /* 0x000fe20000000000 */
[----:B--2---:R-:W-:Y:S01]  /*13970*/  FFMA.FTZ R28, -R173, R33, R28 ;  /* 0x00000021ad1c7223 */ /* 0x004fe2000001011c */
[C---:B------:R-:W-:Y:S02]  /*13980*/  ISETP.GE.AND P2, PT, R25.reuse, R181, PT ;  /* 0x000000b51900720c */ /* 0x040fe40003f46270 */
[C---:B------:R-:W-:Y:S02]  /*13990*/  ISETP.GE.AND P3, PT, R25.reuse, R180, PT ;  /* 0x000000b41900720c */ /* 0x040fe40003f66270 */
[C---:B------:R-:W-:Y:S02]  /*139a0*/  ISETP.GE.AND P4, PT, R25.reuse, R178, PT ;  /* 0x000000b21900720c */ /* 0x040fe40003f86270 */
[----:B------:R-:W-:-:S02]  /*139b0*/  ISETP.GE.AND P0, PT, R25, R179, PT ;  /* 0x000000b31900720c */ /* 0x000fc40003f06270 */
[--C-:B------:R-:W-:Y:S01]  /*139c0*/  IADD3 R25, PT, PT, R61, 0x5f, -R62.reuse ;  /* 0x0000005f3d197810 */ /* 0x100fe20007ffe83e */
[----:B------:R-:W2:Y:S01]  /*139d0*/  MUFU.TANH R27, R27 ;  /* 0x0000001b001b7308 */ /* 0x000ea20000002400 */
[----:B------:R-:W-:Y:S02]  /*139e0*/  FSEL R28, R28, -INF , P1 ;  /* 0xff8000001c1c7808 */ /* 0x000fe40000800000 */
[----:B------:R-:W-:Y:S02]  /*139f0*/  IABS R25, R25 ;  /* 0x0000001900197213 */ /* 0x000fe40000000000 */
[----:B------:R-:W-:Y:S02]  /*13a00*/  FSEL R192, R28, -INF , !P6 ;  /* 0xff8000001cc07808 */ /* 0x000fe40007000000 */
[----:B------:R-:W-:Y:S02]  /*13a10*/  I2FP.F32.S32 R25, R25 ;  /* 0x0000001900197245 */ /* 0x000fe40000201400 */
[----:B------:R-:W-:-:S03]  /*13a20*/  IADD3 R28, PT, PT, R47, 0x5f, -R62 ;  /* 0x0000005f2f1c7810 */ /* 0x000fc60007ffe83e */
[----:B-1----:R-:W-:Y:S01]  /*13a30*/  FFMA.FTZ R25, -R173, R25, R26 ;  /* 0x00000019ad197223 */ /* 0x002fe2000001011a */
[----:B------:R-:W-:Y:S01]  /*13a40*/  IABS R28, R28 ;  /* 0x0000001c001c7213 */ /* 0x000fe20000000000 */
[----:B------:R-:W-:-:S03]  /*13a50*/  FMUL.FTZ R26, R22, R57 ;  /* 0x00000039161a7220 */ /* 0x000fc60000410000 */
[----:B------:R-:W-:Y:S01]  /*13a60*/  I2FP.F32.S32 R28, R28 ;  /* 0x0000001c001c7245 */ /* 0x000fe20000201400 */
[----:B------:R-:W-:Y:S02]  /*13a70*/  FMUL.FTZ R24, R20, R57 ;  /* 0x0000003914187220 */ /* 0x000fe40000410000 */
[----:B------:R-:W1:Y:S02]  /*13a80*/  MUFU.TANH R26, R26 ;  /* 0x0000001a001a7308 */ /* 0x000e640000002400 */
[----:B--2---:R-:W-:Y:S01]  /*13a90*/  FFMA.FTZ R20, -R173, R28, R27 ;  /* 0x0000001cad147223 */ /* 0x004fe2000001011b */
[----:B------:R-:W-:Y:S01]  /*13aa0*/  IADD3 R27, PT, PT, R47, 0x58, -R62 ;  /* 0x000000582f1b7810 */ /* 0x000fe20007ffe83e */
[----:B------:R-:W-:-:S03]  /*13ab0*/  VIADD R22, R102, 0xffffffa8 ;  /* 0xffffffa866167836 */ /* 0x000fc60000000000 */
[----:B------:R-:W-:Y:S01]  /*13ac0*/  IABS R27, R27 ;  /* 0x0000001b001b7213 */ /* 0x000fe20000000000 */
[----:B------:R-:W2:Y:S01]  /*13ad0*/  MUFU.TANH R24, R24 ;  /* 0x0000001800187308 */ /* 0x000ea20000002400 */
[----:B------:R-:W-:Y:S02]  /*13ae0*/  IADD3 R28, PT, PT, R61, 0x58, -R62 ;  /* 0x000000583d1c7810 */ /* 0x000fe40007ffe83e */
        /* <DEDUP_REMOVED lines=113> */
[-C--:B------:R-:W-:Y:S01]  /*14200*/  FMUL.FTZ R14, R10, R57.reuse ;  /* 0x000000390a0e7220 */ /* 0x080fe20000410000 */
[----:B------:R-:W-:Y:S02]  /*14210*/  FMUL.FTZ R12, R8, R57 ;  /* 0x00000039080c7220 */ /* 0x000fe40000410000 */
[----:B------:R-:W-:-:S03]  /*14220*/  I2FP.F32.S32 R16, R16 ;  /* 0x0000001000107245 */ /* 0x000fc60000201400 */
[----:B------:R-:W1:Y:S02]  /*14230*/  MUFU.TANH R14, R14 ;  /* 0x0000000e000e7308 */ /* 0x000e640000002400 */
[----:B--2---:R-:W-:Y:S01]  /*14240*/  FFMA.FTZ R8, -R173, R16, R15 ;  /* 0x00000010ad087223 */ /* 0x004fe2000001010f */
[----:B------:R-:W-:Y:S01]  /*14250*/  IADD3 R15, PT, PT, R47, 0x40, -R62 ;  /* 0x000000402f0f7810 */ /* 0x000fe20007ffe83e */
[----:B------:R-:W-:-:S04]  /*14260*/  VIADD R10, R102, 0xffffffc0 ;  /* 0xffffffc0660a7836 */ /* 0x000fc80000000000 */
[----:B------:R-:W2:Y:S01]  /*14270*/  MUFU.TANH R12, R12 ;  /* 0x0000000c000c7308 */ /* 0x000ea20000002400 */
[----:B------:R-:W-:Y:S02]  /*14280*/  IABS R15, R15 ;  /* 0x0000000f000f7213 */ /* 0x000fe40000000000 */
        /* <DEDUP_REMOVED lines=16> */
[----:B------:R-:W-:Y:S01]  /*14390*/  FSEL R212, R8, -INF , !P4 ;  /* 0xff80000008d47808 */ /* 0x000fe20006000000 */
[----:B--2---:R-:W-:Y:S01]  /*143a0*/  FFMA.FTZ R12, -R173, R16, R12 ;  /* 0x00000010ad0c7223 */ /* 0x004fe2000001010c */
[----:B------:R-:W-:Y:S02]  /*143b0*/  FSEL R188, R14, -INF , P0 ;  /* 0xff8000000ebc7808 */ /* 0x000fe40000000000 */
        /* <DEDUP_REMOVED lines=10> */
[----:B------:R-:W-:Y:S01]  /*14460*/  IADD3 R12, PT, PT, R47, 0x3f, -R62 ;  /* 0x0000003f2f0c7810 */ /* 0x000fe20007ffe83e */
[----:B------:R-:W-:-:S02]  /*14470*/  FMUL.FTZ R8, R4, R57 ;  /* 0x0000003904087220 */ /* 0x000fc40000410000 */
[----:B-1----:R-:W-:Y:S01]  /*14480*/  FFMA.FTZ R9, -R173, R9, R10 ;  /* 0x00000009ad097223 */ /* 0x002fe2000001010a */
[----:B------:R-:W-:Y:S01]  /*14490*/  IABS R12, R12 ;  /* 0x0000000c000c7213 */ /* 0x000fe20000000000 */
[----:B------:R-:W-:-:S03]  /*144a0*/  FMUL.FTZ R10, R6, R57 ;  /* 0x00000039060a7220 */ /* 0x000fc60000410000 */
[----:B------:R-:W-:Y:S01]  /*144b0*/  I2FP.F32.S32 R12, R12 ;  /* 0x0000000c000c7245 */ /* 0x000fe20000201400 */
[----:B------:R-:W1:Y:S04]  /*144c0*/  MUFU.TANH R8, R8 ;  /* 0x0000000800087308 */ /* 0x000e680000002400 */
[----:B--2---:R-:W-:Y:S01]  /*144d0*/  FFMA.FTZ R4, -R173, R12, R11 ;  /* 0x0000000cad047223 */ /* 0x004fe2000001010b */
[----:B------:R-:W-:-:S03]  /*144e0*/  IADD3 R12, PT, PT, R61, 0x38, -R62 ;  /* 0x000000383d0c7810 */ /* 0x000fc60007ffe83e */
[----:B------:R-:W2:Y:S01]  /*144f0*/  MUFU.TANH R10, R10 ;  /* 0x0000000a000a7308 */ /* 0x000ea20000002400 */
[----:B------:R-:W-:Y:S02]  /*14500*/  IADD3 R11, PT, PT, R47, 0x38, -R62 ;  /* 0x000000382f0b7810 */ /* 0x000fe40007ffe83e */
[----:B------:R-:W-:Y:S02]  /*14510*/  IABS R12, R12 ;  /* 0x0000000c000c7213 */ /* 0x000fe40000000000 */
[----:B------:R-:W-:Y:S02]  /*14520*/  IABS R11, R11 ;  /* 0x0000000b000b7213 */ /* 0x000fe40000000000 */
[----:B------:R-:W-:Y:S01]  /*14530*/  I2FP.F32.S32 R12, R12 ;  /* 0x0000000c000c7245 */ /* 0x000fe20000201400 */
[----:B------:R-:W-:Y:S01]  /*14540*/  VIADD R6, R102, 0xffffffc8 ;  /* 0xffffffc866067836 */ /* 0x000fe20000000000 */
[----:B------:R-:W-:Y:S02]  /*14550*/  I2FP.F32.S32 R11, R11 ;  /* 0x0000000b000b7245 */ /* 0x000fe40000201400 */
[----:B------:R-:W-:Y:S01]  /*14560*/  FSEL R188, R188, -INF , !P5 ;  /* 0xff800000bcbc7808 */ /* 0x000fe20006800000 */
[----:B-1----:R-:W-:Y:S01]  /*14570*/  FFMA.FTZ R8, -R173, R12, R8 ;  /* 0x0000000cad087223 */ /* 0x002fe20000010108 */
[----:B------:R-:W-:Y:S01]  /*14580*/  FSEL R4, R4, -INF , P0 ;  /* 0xff80000004047808 */ /* 0x000fe20000000000 */
[----:B------:R-:W-:Y:S01]  /*14590*/  FMUL.FTZ R12, R5, R57 ;  /* 0x00000039050c7220 */ /* 0x000fe20000410000 */
[----:B------:R-:W-:Y:S01]  /*145a0*/  ISETP.GE.AND P1, PT, R6, R181, PT ;  /* 0x000000b50600720c */ /* 0x000fe20003f26270 */
[----:B------:R-:W-:-:S02]  /*145b0*/  VIADD R5, R102, 0xffffffc9 ;  /* 0xffffffc966057836 */ /* 0x000fc40000000000 */
[----:B--2---:R-:W-:Y:S01]  /*145c0*/  FFMA.FTZ R10, -R173, R11, R10 ;  /* 0x0000000bad0a7223 */ /* 0x004fe2000001010a */
[----:B------:R-:W-:Y:S02]  /*145d0*/  FSEL R9, R9, -INF , P2 ;  /* 0xff80000009097808 */ /* 0x000fe40001000000 */
[C---:B------:R-:W-:Y:S02]  /*145e0*/  ISETP.GE.AND P6, PT, R6.reuse, R180, PT ;  /* 0x000000b40600720c */ /* 0x040fe40003fc6270 */
[C---:B------:R-:W-:Y:S02]  /*145f0*/  ISETP.GE.AND P5, PT, R6.reuse, R178, PT ;  /* 0x000000b20600720c */ /* 0x040fe40003fa6270 */
[----:B------:R-:W-:Y:S01]  /*14600*/  ISETP.GE.AND P0, PT, R6, R179, PT ;  /* 0x000000b30600720c */ /* 0x000fe20003f06270 */
[-C--:B------:R-:W-:Y:S01]  /*14610*/  FMUL.FTZ R6, R7, R57.reuse ;  /* 0x0000003907067220 */ /* 0x080fe20000410000 */
[----:B------:R-:W-:Y:S01]  /*14620*/  FMUL.FTZ R108, R108, R57 ;  /* 0x000000396c6c7220 */ /* 0x000fe20000410000 */
[----:B------:R-:W-:-:S02]  /*14630*/  FSEL R190, R9, -INF , !P3 ;  /* 0xff80000009be7808 */ /* 0x000fc40005800000 */
[----:B------:R-:W-:Y:S02]  /*14640*/  FSEL R194, R4, -INF , !P4 ;  /* 0xff80000004c27808 */ /* 0x000fe40006000000 */
[----:B------:R-:W-:Y:S02]  /*14650*/  FSEL R196, R10, -INF , P0 ;  /* 0xff8000000ac47808 */ /* 0x000fe40000000000 */
[C---:B------:R-:W-:Y:S02]  /*14660*/  ISETP.GE.AND P2, PT, R5.reuse, R181, PT ;  /* 0x000000b50500720c */ /* 0x040fe40003f46270 */
[C---:B------:R-:W-:Y:S02]  /*14670*/  ISETP.GE.AND P3, PT, R5.reuse, R180, PT ;  /* 0x000000b40500720c */ /* 0x040fe40003f66270 */
[C---:B------:R-:W-:Y:S02]  /*14680*/  ISETP.GE.AND P4, PT, R5.reuse, R178, PT ;  /* 0x000000b20500720c */ /* 0x040fe40003f86270 */
[----:B------:R-:W-:-:S02]  /*14690*/  ISETP.GE.AND P0, PT, R5, R179, PT ;  /* 0x000000b30500720c */ /* 0x000fc40003f06270 */
[----:B------:R-:W1:Y:S01]  /*146a0*/  MUFU.TANH R5, R6 ;  /* 0x0000000600057308 */ /* 0x000e620000002400 */
[--C-:B------:R-:W-:Y:S02]  /*146b0*/  IADD3 R4, PT, PT, R47, 0x37, -R62.reuse ;  /* 0x000000372f047810 */ /* 0x100fe40007ffe83e */
[----:B------:R-:W-:-:S05]  /*146c0*/  IADD3 R10, PT, PT, R61, 0x30, -R62 ;  /* 0x000000303d0a7810 */ /* 0x000fca0007ffe83e */
[----:B------:R-:W2:Y:S01]  /*146d0*/  MUFU.TANH R6, R108 ;  /* 0x0000006c00067308 */ /* 0x000ea20000002400 */
[----:B------:R-:W-:-:S07]  /*146e0*/  IADD3 R7, PT, PT, R61, 0x37, -R62 ;  /* 0x000000373d077810 */ /* 0x000fce0007ffe83e */
[----:B------:R-:W3:Y:S01]  /*146f0*/  MUFU.TANH R12, R12 ;  /* 0x0000000c000c7308 */ /* 0x000ee20000002400 */
[----:B------:R-:W-:Y:S02]  /*14700*/  IABS R4, R4 ;  /* 0x0000000400047213 */ /* 0x000fe40000000000 */
[----:B------:R-:W-:Y:S02]  /*14710*/  IABS R10, R10 ;  /* 0x0000000a000a7213 */ /* 0x000fe40000000000 */
[----:B------:R-:W-:Y:S02]  /*14720*/  IABS R7, R7 ;  /* 0x0000000700077213 */ /* 0x000fe40000000000 */
[----:B------:R-:W-:Y:S02]  /*14730*/  I2FP.F32.S32 R4, R4 ;  /* 0x0000000400047245 */ /* 0x000fe40000201400 */
[----:B------:R-:W-:Y:S02]  /*14740*/  I2FP.F32.S32 R10, R10 ;  /* 0x0000000a000a7245 */ /* 0x000fe40000201400 */
[----:B------:R-:W-:Y:S01]  /*14750*/  I2FP.F32.S32 R7, R7 ;  /* 0x0000000700077245 */ /* 0x000fe20000201400 */
[----:B-1----:R-:W-:Y:S01]  /*14760*/  FFMA.FTZ R4, -R173, R4, R5 ;  /* 0x00000004ad047223 */ /* 0x002fe20000010105 */
[----:B------:R-:W-:-:S02]  /*14770*/  VIADD R5, R102, 0xffffffd0 ;  /* 0xffffffd066057836 */ /* 0x000fc40000000000 */
[----:B--2---:R-:W-:Y:S01]  /*14780*/  FFMA.FTZ R6, -R173, R10, R6 ;  /* 0x0000000aad067223 */ /* 0x004fe20000010106 */
[----:B------:R-:W-:Y:S01]  /*14790*/  FMUL.FTZ R10, R109, R57 ;  /* 0x000000396d0a7220 */ /* 0x000fe20000410000 */
[----:B---3--:R-:W-:Y:S01]  /*147a0*/  FFMA.FTZ R7, -R173, R7, R12 ;  /* 0x00000007ad077223 */ /* 0x008fe2000001010c */
[----:B------:R-:W-:Y:S02]  /*147b0*/  FSEL R8, R8, -INF , P1 ;  /* 0xff80000008087808 */ /* 0x000fe40000800000 */
[----:B------:R-:W-:Y:S02]  /*147c0*/  ISETP.GE.AND P1, PT, R5, R181, PT ;  /* 0x000000b50500720c */ /* 0x000fe40003f26270 */
[----:B------:R-:W1:Y:S01]  /*147d0*/  MUFU.TANH R10, R10 ;  /* 0x0000000a000a7308 */ /* 0x000e620000002400 */
[----:B------:R-:W-:Y:S02]  /*147e0*/  FSEL R7, R7, -INF , P2 ;  /* 0xff80000007077808 */ /* 0x000fe40001000000 */
[----:B------:R-:W-:Y:S01]  /*147f0*/  FSEL R182, R8, -INF , !P6 ;  /* 0xff80000008b67808 */ /* 0x000fe20007000000 */
[----:B------:R-:W-:Y:S01]  /*14800*/  FMUL.FTZ R8, R110, R57 ;  /* 0x000000396e087220 */ /* 0x000fe20000410000 */
[----:B------:R-:W-:-:S02]  /*14810*/  ISETP.GE.AND P6, PT, R5, R180, PT ;  /* 0x000000b40500720c */ /* 0x000fc40003fc6270 */
[----:B------:R-:W-:Y:S02]  /*14820*/  FSEL R142, R7, -INF , !P3 ;  /* 0xff800000078e7808 */ /* 0x000fe40005800000 */
[----:B------:R-:W-:Y:S02]  /*14830*/  FSEL R6, R6, -INF , P1 ;  /* 0xff80000006067808 */ /* 0x000fe40000800000 */
[--C-:B------:R-:W-:Y:S01]  /*14840*/  IADD3 R7, PT, PT, R61, 0x2f, -R62.reuse ;  /* 0x0000002f3d077810 */ /* 0x100fe20007ffe83e */
[----:B------:R-:W2:Y:S01]  /*14850*/  MUFU.TANH R8, R8 ;  /* 0x0000000800087308 */ /* 0x000ea20000002400 */
[----:B------:R-:W-:Y:S01]  /*14860*/  FSEL R130, R6, -INF , !P6 ;  /* 0xff80000006827808 */ /* 0x000fe20007000000 */
[----:B------:R-:W-:Y:S01]  /*14870*/  FMUL.FTZ R6, R104, R57 ;  /* 0x0000003968067220 */ /* 0x000fe20000410000 */
[----:B------:R-:W-:Y:S02]  /*14880*/  IABS R7, R7 ;  /* 0x0000000700077213 */ /* 0x000fe40000000000 */
[----:B------:R-:W-:-:S02]  /*14890*/  IADD3 R9, PT, PT, R47, 0x30, -R62 ;  /* 0x000000302f097810 */ /* 0x000fc40007ffe83e */
[----:B------:R-:W-:Y:S01]  /*148a0*/  I2FP.F32.S32 R7, R7 ;  /* 0x0000000700077245 */ /* 0x000fe20000201400 */
[----:B------:R-:W3:Y:S01]  /*148b0*/  MUFU.TANH R6, R6 ;  /* 0x0000000600067308 */ /* 0x000ee20000002400 */
[----:B------:R-:W-:Y:S01]  /*148c0*/  IABS R9, R9 ;  /* 0x0000000900097213 */ /* 0x000fe20000000000 */
[----:B------:R-:W-:Y:S02]  /*148d0*/  FMUL.FTZ R111, R111, R57 ;  /* 0x000000396f6f7220 */ /* 0x000fe40000410000 */
[----:B-1----:R-:W-:Y:S01]  /*148e0*/  FFMA.FTZ R7, -R173, R7, R10 ;  /* 0x00000007ad077223 */ /* 0x002fe2000001010a */
[----:B------:R-:W-:Y:S02]  /*148f0*/  IADD3 R10, PT, PT, R61, 0x28, -R62 ;  /* 0x000000283d0a7810 */ /* 0x000fe40007ffe83e */
[----:B------:R-:W-:Y:S02]  /*14900*/  I2FP.F32.S32 R9, R9 ;  /* 0x0000000900097245 */ /* 0x000fe40000201400 */
[----:B------:R-:W-:Y:S01]  /*14910*/  IABS R10, R10 ;  /* 0x0000000a000a7213 */ /* 0x000fe20000000000 */
[----:B------:R-:W1:Y:S01]  /*14920*/  MUFU.TANH R111, R111 ;  /* 0x0000006f006f7308 */ /* 0x000e620000002400 */
[----:B------:R-:W-:Y:S01]  /*14930*/  FSEL R4, R4, -INF , P0 ;  /* 0xff80000004047808 */ /* 0x000fe20000000000 */
[----:B--2---:R-:W-:Y:S01]  /*14940*/  FFMA.FTZ R8, -R173, R9, R8 ;  /* 0x00000009ad087223 */ /* 0x004fe20000010108 */
[----:B------:R-:W-:-:S02]  /*14950*/  FSEL R196, R196, -INF , !P5 ;  /* 0xff800000c4c47808 */ /* 0x000fc40006800000 */
[C---:B------:R-:W-:Y:S02]  /*14960*/  ISETP.GE.AND P0, PT, R5.reuse, R179, PT ;  /* 0x000000b30500720c */ /* 0x040fe40003f06270 */
[----:B------:R-:W-:Y:S02]  /*14970*/  I2FP.F32.S32 R10, R10 ;  /* 0x0000000a000a7245 */ /* 0x000fe40000201400 */
[----:B------:R-:W-:Y:S01]  /*14980*/  ISETP.GE.AND P5, PT, R5, R178, PT ;  /* 0x000000b20500720c */ /* 0x000fe20003fa6270 */
[----:B------:R-:W-:Y:S01]  /*14990*/  VIADD R5, R102, 0xffffffd1 ;  /* 0xffffffd166057836 */ /* 0x000fe20000000000 */
[----:B------:R-:W-:Y:S02]  /*149a0*/  FSEL R140, R4, -INF , !P4 ;  /* 0xff800000048c7808 */ /* 0x000fe40006000000 */
[----:B------:R-:W-:Y:S01]  /*149b0*/  IADD3 R4, PT, PT, R47, 0x2f, -R62 ;  /* 0x0000002f2f047810 */ /* 0x000fe20007ffe83e */
[----:B---3--:R-:W-:Y:S01]  /*149c0*/  FFMA.FTZ R6, -R173, R10, R6 ;  /* 0x0000000aad067223 */ /* 0x008fe20000010106 */
[----:B------:R-:W-:Y:S01]  /*149d0*/  FSEL R134, R8, -INF , P0 ;  /* 0xff80000008867808 */ /* 0x000fe20000000000 */
[-C--:B------:R-:W-:Y:S01]  /*149e0*/  FMUL.FTZ R8, R106, R57.reuse ;  /* 0x000000396a087220 */ /* 0x080fe20000410000 */
[----:B------:R-:W-:Y:S01]  /*149f0*/  IABS R4, R4 ;  /* 0x0000000400047213 */ /* 0x000fe20000000000 */
[----:B------:R-:W-:Y:S01]  /*14a00*/  FMUL.FTZ R10, R105, R57 ;  /* 0x00000039690a7220 */ /* 0x000fe20000410000 */
[----:B------:R-:W-:-:S02]  /*14a10*/  ISETP.GE.AND P2, PT, R5, R181, PT ;  /* 0x000000b50500720c */ /* 0x000fc40003f46270 */
[C---:B------:R-:W-:Y:S01]  /*14a20*/  ISETP.GE.AND P3, PT, R5.reuse, R180, PT ;  /* 0x000000b40500720c */ /* 0x040fe20003f66270 */
[----:B------:R-:W2:Y:S01]  /*14a30*/  MUFU.TANH R8, R8 ;  /* 0x0000000800087308 */ /* 0x000ea20000002400 */
[C---:B------:R-:W-:Y:S02]  /*14a40*/  ISETP.GE.AND P4, PT, R5.reuse, R178, PT ;  /* 0x000000b20500720c */ /* 0x040fe40003f86270 */
[----:B------:R-:W-:Y:S01]  /*14a50*/  ISETP.GE.AND P0, PT, R5, R179, PT ;  /* 0x000000b30500720c */ /* 0x000fe20003f06270 */
[----:B------:R-:W-:Y:S01]  /*14a60*/  VIADD R5, R102, 0xffffffd8 ;  /* 0xffffffd866057836 */ /* 0x000fe20000000000 */
[----:B------:R-:W-:Y:S02]  /*14a70*/  I2FP.F32.S32 R4, R4 ;  /* 0x0000000400047245 */ /* 0x000fe40000201400 */
[----:B------:R-:W-:Y:S01]  /*14a80*/  FSEL R7, R7, -INF , P2 ;  /* 0xff80000007077808 */ /* 0x000fe20001000000 */
[----:B------:R-:W3:Y:S01]  /*14a90*/  MUFU.TANH R10, R10 ;  /* 0x0000000a000a7308 */ /* 0x000ee20000002400 */
[----:B------:R-:W-:Y:S01]  /*14aa0*/  IADD3 R9, PT, PT, R47, 0x28, -R62 ;  /* 0x000000282f097810 */ /* 0x000fe20007ffe83e */
[----:B-1----:R-:W-:Y:S01]  /*14ab0*/  FFMA.FTZ R4, -R173, R4, R111 ;  /* 0x00000004ad047223 */ /* 0x002fe2000001016f */
[----:B------:R-:W-:-:S02]  /*14ac0*/  FSEL R128, R7, -INF , !P3 ;  /* 0xff80000007807808 */ /* 0x000fc40005800000 */
[----:B------:R-:W-:Y:S02]  /*14ad0*/  ISETP.GE.AND P1, PT, R5, R181, PT ;  /* 0x000000b50500720c */ /* 0x000fe40003f26270 */
[----:B------:R-:W-:Y:S02]  /*14ae0*/  IADD3 R7, PT, PT, R61, 0x27, -R62 ;  /* 0x000000273d077810 */ /* 0x000fe40007ffe83e */
[----:B------:R-:W-:Y:S02]  /*14af0*/  IABS R9, R9 ;  /* 0x0000000900097213 */ /* 0x000fe40000000000 */
[----:B------:R-:W-:Y:S02]  /*14b00*/  ISETP.GE.AND P6, PT, R5, R180, PT ;  /* 0x000000b40500720c */ /* 0x000fe40003fc6270 */
[----:B------:R-:W-:Y:S02]  /*14b10*/  FSEL R4, R4, -INF , P0 ;  /* 0xff80000004047808 */ /* 0x000fe40000000000 */
[----:B------:R-:W-:-:S02]  /*14b20*/  IABS R7, R7 ;  /* 0x0000000700077213 */ /* 0x000fc40000000000 */
[----:B------:R-:W-:Y:S01]  /*14b30*/  FSEL R6, R6, -INF , P1 ;  /* 0xff80000006067808 */ /* 0x000fe20000800000 */
[----:B------:R-:W-:Y:S01]  /*14b40*/  FMUL.FTZ R64, R64, R57 ;  /* 0x0000003940407220 */ /* 0x000fe20000410000 */
[----:B------:R-:W-:Y:S02]  /*14b50*/  I2FP.F32.S32 R9, R9 ;  /* 0x0000000900097245 */ /* 0x000fe40000201400 */
[----:B------:R-:W-:Y:S01]  /*14b60*/  FSEL R124, R6, -INF , !P6 ;  /* 0xff800000067c7808 */ /* 0x000fe20007000000 */
[----:B------:R-:W-:Y:S01]  /*14b70*/  FMUL.FTZ R6, R107, R57 ;  /* 0x000000396b067220 */ /* 0x000fe20000410000 */
[----:B------:R-:W-:Y:S02]  /*14b80*/  I2FP.F32.S32 R7, R7 ;  /* 0x0000000700077245 */ /* 0x000fe40000201400 */
[----:B------:R-:W-:Y:S02]  /*14b90*/  FSEL R136, R4, -INF , !P4 ;  /* 0xff80000004887808 */ /* 0x000fe40006000000 */
[----:B------:R-:W1:Y:S01]  /*14ba0*/  MUFU.TANH R4, R64 ;  /* 0x0000004000047308 */ /* 0x000e620000002400 */
[----:B------:R-:W-:Y:S01]  /*14bb0*/  FSEL R134, R134, -INF , !P5 ;  /* 0xff80000086867808 */ /* 0x000fe20006800000 */
[----:B--2---:R-:W-:Y:S01]  /*14bc0*/  FFMA.FTZ R8, -R173, R9, R8 ;  /* 0x00000009ad087223 */ /* 0x004fe20000010108 */
[----:B------:R-:W-:Y:S01]  /*14bd0*/  ISETP.GE.AND P5, PT, R5, R178, PT ;  /* 0x000000b20500720c */ /* 0x000fe20003fa6270 */
[----:B---3--:R-:W-:Y:S01]  /*14be0*/  FFMA.FTZ R10, -R173, R7, R10 ;  /* 0x00000007ad0a7223 */ /* 0x008fe2000001010a */
[----:B------:R-:W-:Y:S01]  /*14bf0*/  ISETP.GE.AND P0, PT, R5, R179, PT ;  /* 0x000000b30500720c */ /* 0x000fe20003f06270 */
[----:B------:R-:W-:Y:S01]  /*14c00*/  VIADD R5, R102, 0xffffffd9 ;  /* 0xffffffd966057836 */ /* 0x000fe20000000000 */
[----:B------:R-:W-:Y:S01]  /*14c10*/  IADD3 R7, PT, PT, R61, 0x20, -R62 ;  /* 0x000000203d077810 */ /* 0x000fe20007ffe83e */
[----:B------:R-:W2:Y:S01]  /*14c20*/  MUFU.TANH R6, R6 ;  /* 0x0000000600067308 */ /* 0x000ea20000002400 */
[----:B------:R-:W-:Y:S01]  /*14c30*/  FSEL R8, R8, -INF , P0 ;  /* 0xff80000008087808 */ /* 0x000fe20000000000 */
[----:B------:R-:W-:Y:S01]  /*14c40*/  FMUL.FTZ R12, R66, R57 ;  /* 0x00000039420c7220 */ /* 0x000fe20000410000 */
[----:B------:R-:W-:-:S02]  /*14c50*/  ISETP.GE.AND P1, PT, R5, R181, PT ;  /* 0x000000b50500720c */ /* 0x000fc40003f26270 */
[C---:B------:R-:W-:Y:S02]  /*14c60*/  ISETP.GE.AND P2, PT, R5.reuse, R180, PT ;  /* 0x000000b40500720c */ /* 0x040fe40003f46270 */
[C---:B------:R-:W-:Y:S02]  /*14c70*/  ISETP.GE.AND P3, PT, R5.reuse, R178, PT ;  /* 0x000000b20500720c */ /* 0x040fe40003f66270 */
[----:B------:R-:W-:Y:S02]  /*14c80*/  ISETP.GE.AND P0, PT, R5, R179, PT ;  /* 0x000000b30500720c */ /* 0x000fe40003f06270 */
[----:B------:R-:W-:Y:S02]  /*14c90*/  IABS R7, R7 ;  /* 0x0000000700077213 */ /* 0x000fe40000000000 */
[----:B------:R-:W-:Y:S02]  /*14ca0*/  IADD3 R5, PT, PT, R47, 0x27, -R62 ;  /* 0x000000272f057810 */ /* 0x000fe40007ffe83e */
[----:B------:R-:W-:Y:S01]  /*14cb0*/  I2FP.F32.S32 R7, R7 ;  /* 0x0000000700077245 */ /* 0x000fe20000201400 */
[----:B------:R-:W3:Y:S01]  /*14cc0*/  MUFU.TANH R12, R12 ;  /* 0x0000000c000c7308 */ /* 0x000ee20000002400 */
[----:B------:R-:W-:-:S03]  /*14cd0*/  IABS R5, R5 ;  /* 0x0000000500057213 */ /* 0x000fc60000000000 */
[----:B-1----:R-:W-:Y:S01]  /*14ce0*/  FFMA.FTZ R4, -R173, R7, R4 ;  /* 0x00000007ad047223 */ /* 0x002fe20000010104 */
[----:B------:R-:W-:Y:S02]  /*14cf0*/  I2FP.F32.S32 R5, R5 ;  /* 0x0000000500057245 */ /* 0x000fe40000201400 */
[----:B------:R-:W-:-:S03]  /*14d00*/  IADD3 R7, PT, PT, R47, 0x20, -R62 ;  /* 0x000000202f077810 */ /* 0x000fc60007ffe83e */
[----:B--2---:R-:W-:Y:S01]  /*14d10*/  FFMA.FTZ R5, -R173, R5, R6 ;  /* 0x00000005ad057223 */ /* 0x004fe20000010106 */
[----:B------:R-:W-:Y:S01]  /*14d20*/  IABS R7, R7 ;  /* 0x0000000700077213 */ /* 0x000fe20000000000 */
[----:B------:R-:W-:Y:S01]  /*14d30*/  VIADD R6, R102, 0xffffffe0 ;  /* 0xffffffe066067836 */ /* 0x000fe20000000000 */
[----:B------:R-:W-:Y:S02]  /*14d40*/  FSEL R10, R10, -INF , P1 ;  /* 0xff8000000a0a7808 */ /* 0x000fe40000800000 */
[----:B------:R-:W-:Y:S01]  /*14d50*/  I2FP.F32.S32 R7, R7 ;  /* 0x0000000700077245 */ /* 0x000fe20000201400 */
[----:B------:R-:W-:Y:S01]  /*14d60*/  FMUL.FTZ R65, R65, R57 ;  /* 0x0000003941417220 */ /* 0x000fe20000410000 */
[----:B------:R-:W-:Y:S02]  /*14d70*/  ISETP.GE.AND P1, PT, R6, R181, PT ;  /* 0x000000b50600720c */ /* 0x000fe40003f26270 */
[----:B------:R-:W-:Y:S01]  /*14d80*/  FSEL R126, R10, -INF , !P2 ;  /* 0xff8000000a7e7808 */ /* 0x000fe20005000000 */
[----:B---3--:R-:W-:Y:S01]  /*14d90*/  FFMA.FTZ R7, -R173, R7, R12 ;  /* 0x00000007ad077223 */ /* 0x008fe2000001010c */
[----:B------:R-:W-:Y:S01]  /*14da0*/  FSEL R5, R5, -INF , P0 ;  /* 0xff80000005057808 */ /* 0x000fe20000000000 */
[----:B------:R-:W1:Y:S01]  /*14db0*/  MUFU.TANH R112, R65 ;  /* 0x0000004100707308 */ /* 0x000e620000002400 */
[----:B------:R-:W-:-:S02]  /*14dc0*/  ISETP.GE.AND P4, PT, R6, R180, PT ;  /* 0x000000b40600720c */ /* 0x000fc40003f86270 */
[C---:B------:R-:W-:Y:S02]  /*14dd0*/  ISETP.GE.AND P2, PT, R6.reuse, R178, PT ;  /* 0x000000b20600720c */ /* 0x040fe40003f46270 */
[----:B------:R-:W-:Y:S01]  /*14de0*/  ISETP.GE.AND P0, PT, R6, R179, PT ;  /* 0x000000b30600720c */ /* 0x000fe20003f06270 */
[----:B------:R-:W-:Y:S01]  /*14df0*/  VIADD R6, R102, 0xffffffe1 ;  /* 0xffffffe166067836 */ /* 0x000fe20000000000 */
[----:B------:R-:W-:Y:S01]  /*14e00*/  FSEL R4, R4, -INF , P1 ;  /* 0xff80000004047808 */ /* 0x000fe20000800000 */
[----:B------:R-:W-:Y:S01]  /*14e10*/  FMUL.FTZ R67, R67, R57 ;  /* 0x0000003943437220 */ /* 0x000fe20000410000 */
[----:B------:R-:W-:Y:S02]  /*14e20*/  FSEL R122, R5, -INF , !P3 ;  /* 0xff800000057a7808 */ /* 0x000fe40005800000 */
[----:B------:R-:W-:Y:S02]  /*14e30*/  FSEL R114, R4, -INF , !P4 ;  /* 0xff80000004727808 */ /* 0x000fe40006000000 */
[----:B------:R-:W-:-:S02]  /*14e40*/  FSEL R7, R7, -INF , P0 ;  /* 0xff80000007077808 */ /* 0x000fc40000000000 */
[----:B------:R-:W-:Y:S01]  /*14e50*/  IADD3 R5, PT, PT, R61, 0x1f, -R62 ;  /* 0x0000001f3d057810 */ /* 0x000fe20007ffe83e */
[----:B------:R-:W2:Y:S01]  /*14e60*/  MUFU.TANH R118, R67 ;  /* 0x0000004300767308 */ /* 0x000ea20000002400 */
[C---:B------:R-:W-:Y:S02]  /*14e70*/  ISETP.GE.AND P1, PT, R6.reuse, R181, PT ;  /* 0x000000b50600720c */ /* 0x040fe40003f26270 */
[C---:B------:R-:W-:Y:S02]  /*14e80*/  ISETP.GE.AND P3, PT, R6.reuse, R180, PT ;  /* 0x000000b40600720c */ /* 0x040fe40003f66270 */
[C---:B------:R-:W-:Y:S02]  /*14e90*/  ISETP.GE.AND P4, PT, R6.reuse, R178, PT ;  /* 0x000000b20600720c */ /* 0x040fe40003f86270 */
[----:B------:R-:W-:Y:S01]  /*14ea0*/  ISETP.GE.AND P0, PT, R6, R179, PT ;  /* 0x000000b30600720c */ /* 0x000fe20003f06270 */
[----:B------:R-:W-:Y:S01]  /*14eb0*/  FMUL.FTZ R6, R52, R57 ;  /* 0x0000003934067220 */ /* 0x000fe20000410000 */
[----:B------:R-:W-:-:S02]  /*14ec0*/  IABS R5, R5 ;  /* 0x0000000500057213 */ /* 0x000fc40000000000 */
[----:B------:R-:W-:Y:S02]  /*14ed0*/  IADD3 R4, PT, PT, R47, 0x1f, -R62 ;  /* 0x0000001f2f047810 */ /* 0x000fe40007ffe83e */
[----:B------:R-:W-:Y:S01]  /*14ee0*/  I2FP.F32.S32 R5, R5 ;  /* 0x0000000500057245 */ /* 0x000fe20000201400 */
[----:B------:R-:W3:Y:S01]  /*14ef0*/  MUFU.TANH R6, R6 ;  /* 0x0000000600067308 */ /* 0x000ee20000002400 */
[----:B------:R-:W-:Y:S02]  /*14f00*/  IABS R4, R4 ;  /* 0x0000000400047213 */ /* 0x000fe40000000000 */
[----:B------:R-:W-:Y:S01]  /*14f10*/  FSEL R116, R7, -INF , !P2 ;  /* 0xff80000007747808 */ /* 0x000fe20005000000 */
[----:B-1----:R-:W-:Y:S01]  /*14f20*/  FFMA.FTZ R112, -R173, R5, R112 ;  /* 0x00000005ad707223 */ /* 0x002fe20000010170 */
[----:B------:R-:W-:Y:S02]  /*14f30*/  IADD3 R7, PT, PT, R61, 0x18, -R62 ;  /* 0x000000183d077810 */ /* 0x000fe40007ffe83e */
[----:B------:R-:W-:-:S02]  /*14f40*/  I2FP.F32.S32 R5, R4 ;  /* 0x0000000400057245 */ /* 0x000fc40000201400 */
[----:B------:R-:W-:-:S03]  /*14f50*/  IABS R7, R7 ;  /* 0x0000000700077213 */ /* 0x000fc60000000000 */
[----:B--2---:R-:W-:Y:S01]  /*14f60*/  FFMA.FTZ R118, -R173, R5, R118 ;  /* 0x00000005ad767223 */ /* 0x004fe20000010176 */
[----:B------:R-:W-:Y:S01]  /*14f70*/  FMUL.FTZ R5, R54, R57 ;  /* 0x0000003936057220 */ /* 0x000fe20000410000 */
[----:B------:R-:W-:Y:S01]  /*14f80*/  I2FP.F32.S32 R7, R7 ;  /* 0x0000000700077245 */ /* 0x000fe20000201400 */
[----:B------:R-:W-:Y:S01]  /*14f90*/  FMUL.FTZ R53, R53, R57 ;  /* 0x0000003935357220 */ /* 0x000fe20000410000 */
[----:B------:R-:W-:-:S03]  /*14fa0*/  VIADD R4, R102, 0xffffffe8 ;  /* 0xffffffe866047836 */ /* 0x000fc60000000000 */
[----:B---3--:R-:W-:Y:S01]  /*14fb0*/  FFMA.FTZ R7, -R173, R7, R6 ;  /* 0x00000007ad077223 */ /* 0x008fe20000010106 */
        /* <DEDUP_REMOVED lines=11> */
[----:B------:R-:W-:Y:S01]  /*15070*/  IABS R10, R10 ;  /* 0x0000000a000a7213 */ /* 0x000fe20000000000 */
[-C--:B------:R-:W-:Y:S01]  /*15080*/  FMUL.FTZ R8, R55, R57.reuse ;  /* 0x0000003937087220 */ /* 0x080fe20000410000 */
[----:B------:R-:W-:Y:S02]  /*15090*/  I2FP.F32.S32 R4, R4 ;  /* 0x0000000400047245 */ /* 0x000fe40000201400 */
[----:B------:R-:W-:Y:S01]  /*150a0*/  I2FP.F32.S32 R10, R10 ;  /* 0x0000000a000a7245 */ /* 0x000fe20000201400 */
[-C--:B------:R-:W-:Y:S02]  /*150b0*/  FMUL.FTZ R12, R50, R57.reuse ;  /* 0x00000039320c7220 */ /* 0x080fe40000410000 */
[C---:B-1----:R-:W-:Y:S01]  /*150c0*/  FFMA.FTZ R4, -R173.reuse, R4, R5 ;  /* 0x00000004ad047223 */ /* 0x042fe20000010105 */
[----:B------:R-:W1:Y:S01]  /*150d0*/  MUFU.TANH R8, R8 ;  /* 0x0000000800087308 */ /* 0x000e620000002400 */
[----:B--2---:R-:W-:Y:S01]  /*150e0*/  FFMA.FTZ R6, -R173, R10, R6 ;  /* 0x0000000aad067223 */ /* 0x004fe20000010106 */
[----:B------:R-:W-:Y:S01]  /*150f0*/  FMUL.FTZ R10, R48, R57 ;  /* 0x00000039300a7220 */ /* 0x000fe20000410000 */
[----:B------:R-:W-:-:S02]  /*15100*/  IADD3 R9, PT, PT, R47, 0x17, -R62 ;  /* 0x000000172f097810 */ /* 0x000fc40007ffe83e */
[----:B------:R-:W-:Y:S02]  /*15110*/  FSEL R4, R4, -INF , P0 ;  /* 0xff80000004047808 */ /* 0x000fe40000000000 */
[----:B------:R-:W-:Y:S01]  /*15120*/  FSEL R7, R7, -INF , P2 ;  /* 0xff80000007077808 */ /* 0x000fe20001000000 */
[----:B------:R-:W2:Y:S01]  /*15130*/  MUFU.TANH R10, R10 ;  /* 0x0000000a000a7308 */ /* 0x000ea20000002400 */
[----:B------:R-:W-:Y:S01]  /*15140*/  VIADD R5, R102, 0xffffffe9 ;  /* 0xffffffe966057836 */ /* 0x000fe20000000000 */
[----:B------:R-:W-:Y:S02]  /*15150*/  IABS R9, R9 ;  /* 0x0000000900097213 */ /* 0x000fe40000000000 */
[----:B------:R-:W-:-:S04]  /*15160*/  FSEL R120, R4, -INF , !P5 ;  /* 0xff80000004787808 */ /* 0x000fc80006800000 */
[----:B------:R-:W3:Y:S01]  /*15170*/  MUFU.TANH R12, R12 ;  /* 0x0000000c000c7308 */ /* 0x000ee20000002400 */
[----:B------:R-:W-:Y:S02]  /*15180*/  FSEL R108, R7, -INF , !P6 ;  /* 0xff800000076c7808 */ /* 0x000fe40007000000 */
[----:B------:R-:W-:Y:S02]  /*15190*/  ISETP.NE.AND P5, PT, R3, RZ, PT ;  /* 0x000000ff0300720c */ /* 0x000fe40003fa5270 */
[--C-:B------:R-:W-:Y:S02]  /*151a0*/  IADD3 R7, PT, PT, R61, 0x10, -R62.reuse ;  /* 0x000000103d077810 */ /* 0x100fe40007ffe83e */
[----:B------:R-:W-:Y:S02]  /*151b0*/  IADD3 R3, PT, PT, R47, 0x10, -R62 ;  /* 0x000000102f037810 */ /* 0x000fe40007ffe83e */
[----:B------:R-:W-:Y:S02]  /*151c0*/  FSEL R112, R112, -INF , P1 ;  /* 0xff80000070707808 */ /* 0x000fe40000800000 */
[----:B------:R-:W-:-:S02]  /*151d0*/  ISETP.GE.AND P1, PT, R5, R181, PT ;  /* 0x000000b50500720c */ /* 0x000fc40003f26270 */
[----:B------:R-:W-:Y:S02]  /*151e0*/  I2FP.F32.S32 R9, R9 ;  /* 0x0000000900097245 */ /* 0x000fe40000201400 */
[----:B------:R-:W-:Y:S02]  /*151f0*/  IABS R7, R7 ;  /* 0x0000000700077213 */ /* 0x000fe40000000000 */
[----:B------:R-:W-:Y:S01]  /*15200*/  IABS R3, R3 ;  /* 0x0000000300037213 */ /* 0x000fe20000000000 */
[----:B-1----:R-:W-:Y:S01]  /*15210*/  FFMA.FTZ R8, -R173, R9, R8 ;  /* 0x00000009ad087223 */ /* 0x002fe20000010108 */
[----:B------:R-:W-:Y:S02]  /*15220*/  FSEL R112, R112, -INF , !P3 ;  /* 0xff80000070707808 */ /* 0x000fe40005800000 */
[----:B------:R-:W-:Y:S02]  /*15230*/  ISETP.GE.AND P2, PT, R5, R180, PT ;  /* 0x000000b40500720c */ /* 0x000fe40003f46270 */
[----:B------:R-:W-:-:S02]  /*15240*/  FSEL R6, R6, -INF , P1 ;  /* 0xff80000006067808 */ /* 0x000fc40000800000 */
[C---:B------:R-:W-:Y:S02]  /*15250*/  ISETP.GE.AND P3, PT, R5.reuse, R178, PT ;  /* 0x000000b20500720c */ /* 0x040fe40003f66270 */
[----:B------:R-:W-:Y:S01]  /*15260*/  ISETP.GE.AND P0, PT, R5, R179, PT ;  /* 0x000000b30500720c */ /* 0x000fe20003f06270 */
[----:B------:R-:W-:Y:S01]  /*15270*/  VIADD R5, R102, 0xfffffff0 ;  /* 0xfffffff066057836 */ /* 0x000fe20000000000 */
[----:B------:R-:W-:Y:S02]  /*15280*/  I2FP.F32.S32 R7, R7 ;  /* 0x0000000700077245 */ /* 0x000fe40000201400 */
[----:B------:R-:W-:Y:S01]  /*15290*/  I2FP.F32.S32 R3, R3 ;  /* 0x0000000300037245 */ /* 0x000fe20000201400 */
[-C--:B------:R-:W-:Y:S01]  /*152a0*/  FMUL.FTZ R44, R44, R57.reuse ;  /* 0x000000392c2c7220 */ /* 0x080fe20000410000 */
[----:B------:R-:W-:Y:S01]  /*152b0*/  FSEL R106, R6, -INF , !P2 ;  /* 0xff800000066a7808 */ /* 0x000fe20005000000 */
[----:B------:R-:W-:Y:S01]  /*152c0*/  FMUL.FTZ R6, R51, R57 ;  /* 0x0000003933067220 */ /* 0x000fe20000410000 */
[----:B------:R-:W-:Y:S01]  /*152d0*/  FSEL R118, R118, -INF , !P4 ;  /* 0xff80000076767808 */ /* 0x000fe20006000000 */
[C---:B--2---:R-:W-:Y:S01]  /*152e0*/  FFMA.FTZ R10, -R173.reuse, R7, R10 ;  /* 0x00000007ad0a7223 */ /* 0x044fe2000001010a */
[----:B------:R-:W-:Y:S01]  /*152f0*/  FSEL R8, R8, -INF , P0 ;  /* 0xff80000008087808 */ /* 0x000fe20000000000 */
[----:B---3--:R-:W-:Y:S01]  /*15300*/  FFMA.FTZ R3, -R173, R3, R12 ;  /* 0x00000003ad037223 */ /* 0x008fe2000001010c */
[----:B------:R-:W-:-:S02]  /*15310*/  ISETP.GE.AND P1, PT, R5, R181, PT ;  /* 0x000000b50500720c */ /* 0x000fc40003f26270 */
[C---:B------:R-:W-:Y:S02]  /*15320*/  ISETP.GE.AND P4, PT, R5.reuse, R180, PT ;  /* 0x000000b40500720c */ /* 0x040fe40003f86270 */
[C---:B------:R-:W-:Y:S02]  /*15330*/  ISETP.GE.AND P2, PT, R5.reuse, R178, PT ;  /* 0x000000b20500720c */ /* 0x040fe40003f46270 */
[----:B------:R-:W-:Y:S01]  /*15340*/  ISETP.GE.AND P0, PT, R5, R179, PT ;  /* 0x000000b30500720c */ /* 0x000fe20003f06270 */
[----:B------:R-:W-:Y:S01]  /*15350*/  VIADD R5, R102, 0xfffffff1 ;  /* 0xfffffff166057836 */ /* 0x000fe20000000000 */
[----:B------:R-:W-:Y:S01]  /*15360*/  MUFU.TANH R6, R6 ;  /* 0x0000000600067308 */ /* 0x000fe20000002400 */
[----:B------:R-:W-:Y:S01]  /*15370*/  FMUL.FTZ R4, R49, R57 ;  /* 0x0000003931047220 */ /* 0x000fe20000410000 */
[----:B------:R-:W-:Y:S02]  /*15380*/  FSEL R10, R10, -INF , P1 ;  /* 0xff8000000a0a7808 */ /* 0x000fe40000800000 */
[----:B------:R-:W-:-:S02]  /*15390*/  FSEL R110, R8, -INF , !P3 ;  /* 0xff800000086e7808 */ /* 0x000fc40005800000 */
[----:B------:R-:W-:Y:S02]  /*153a0*/  FSEL R3, R3, -INF , P0 ;  /* 0xff80000003037808 */ /* 0x000fe40000000000 */
[----:B------:R-:W1:Y:S01]  /*153b0*/  MUFU.TANH R44, R44 ;  /* 0x0000002c002c7308 */ /* 0x000e620000002400 */
[C---:B------:R-:W-:Y:S02]  /*153c0*/  ISETP.GE.AND P1, PT, R5.reuse, R181, PT ;  /* 0x000000b50500720c */ /* 0x040fe40003f26270 */
[C---:B------:R-:W-:Y:S02]  /*153d0*/  ISETP.GE.AND P3, PT, R5.reuse, R180, PT ;  /* 0x000000b40500720c */ /* 0x040fe40003f66270 */
[C---:B------:R-:W-:Y:S02]  /*153e0*/  ISETP.GE.AND P6, PT, R5.reuse, R178, PT ;  /* 0x000000b20500720c */ /* 0x040fe40003fc6270 */
[----:B------:R-:W-:Y:S02]  /*153f0*/  ISETP.GE.AND P0, PT, R5, R179, PT ;  /* 0x000000b30500720c */ /* 0x000fe40003f06270 */
[----:B------:R-:W-:-:S02]  /*15400*/  IADD3 R5, PT, PT, R61, 0xf, -R62 ;  /* 0x0000000f3d057810 */ /* 0x000fc40007ffe83e */
[--C-:B------:R-:W-:Y:S02]  /*15410*/  IADD3 R61, PT, PT, R61, 0x8, -R62.reuse ;  /* 0x000000083d3d7810 */ /* 0x100fe40007ffe83e */
[----:B------:R-:W-:Y:S01]  /*15420*/  IADD3 R7, PT, PT, R47, 0xf, -R62 ;  /* 0x0000000f2f077810 */ /* 0x000fe20007ffe83e */
[----:B------:R-:W-:Y:S01]  /*15430*/  FMUL.FTZ R46, R46, R57 ;  /* 0x000000392e2e7220 */ /* 0x000fe20000410000 */
[----:B------:R-:W2:Y:S01]  /*15440*/  MUFU.TANH R4, R4 ;  /* 0x0000000400047308 */ /* 0x000ea20000002400 */
[----:B------:R-:W-:Y:S02]  /*15450*/  IABS R61, R61 ;  /* 0x0000003d003d7213 */ /* 0x000fe40000000000 */
[----:B------:R-:W-:Y:S02]  /*15460*/  IABS R7, R7 ;  /* 0x0000000700077213 */ /* 0x000fe40000000000 */
[----:B------:R-:W-:Y:S02]  /*15470*/  I2FP.F32.S32 R61, R61 ;  /* 0x0000003d003d7245 */ /* 0x000fe40000201400 */
[----:B------:R-:W-:Y:S01]  /*15480*/  I2FP.F32.S32 R7, R7 ;  /* 0x0000000700077245 */ /* 0x000fe20000201400 */
[----:B------:R-:W3:Y:S01]  /*15490*/  MUFU.TANH R46, R46 ;  /* 0x0000002e002e7308 */ /* 0x000ee20000002400 */
[----:B------:R-:W-:Y:S01]  /*154a0*/  IABS R5, R5 ;  /* 0x0000000500057213 */ /* 0x000fe20000000000 */
[----:B-1----:R-:W-:Y:S01]  /*154b0*/  FFMA.FTZ R44, -R173, R61, R44 ;  /* 0x0000003dad2c7223 */ /* 0x002fe2000001012c */
[----:B------:R-:W-:Y:S01]  /*154c0*/  IADD3 R47, PT, PT, R47, 0x8, -R62 ;  /* 0x000000082f2f7810 */ /* 0x000fe20007ffe83e */
[----:B------:R-:W-:Y:S01]  /*154d0*/  FFMA.FTZ R6, -R173, R7, R6 ;  /* 0x00000007ad067223 */ /* 0x000fe20000010106 */
[----:B------:R-:W-:Y:S01]  /*154e0*/  VIADD R61, R59, 0xfffffffe ;  /* 0xfffffffe3b3d7836 */ /* 0x000fe20000000000 */
[----:B------:R-:W-:-:S02]  /*154f0*/  I2FP.F32.S32 R5, R5 ;  /* 0x0000000500057245 */ /* 0x000fc40000201400 */
[----:B------:R-:W-:Y:S02]  /*15500*/  IABS R47, R47 ;  /* 0x0000002f002f7213 */ /* 0x000fe40000000000 */
[----:B------:R-:W-:Y:S01]  /*15510*/  FSEL R6, R6, -INF , P0 ;  /* 0xff80000006067808 */ /* 0x000fe20000000000 */
[----:B--2---:R-:W-:Y:S01]  /*15520*/  FFMA.FTZ R4, -R173, R5, R4 ;  /* 0x00000005ad047223 */ /* 0x004fe20000010104 */
[----:B------:R-:W-:Y:S01]  /*15530*/  BAR.SYNC.DEFER_BLOCKING 0x0 ;  /* 0x0000000000007b1d */ /* 0x000fe20000010000 */
[----:B------:R-:W-:Y:S01]  /*15540*/  ISETP.GT.AND P0, PT, R61, R160, PT ;  /* 0x000000a03d00720c */ /* 0x000fe20003f04270 */
[----:B------:R-:W-:Y:S01]  /*15550*/  VIADD R102, R102, 0xfffffff8 ;  /* 0xfffffff866667836 */ /* 0x000fe20000000000 */
[----:B------:R-:W-:Y:S02]  /*15560*/  I2FP.F32.S32 R47, R47 ;  /* 0x0000002f002f7245 */ /* 0x000fe40000201400 */
[----:B------:R-:W-:Y:S02]  /*15570*/  FSEL R4, R4, -INF , P1 ;  /* 0xff80000004047808 */ /* 0x000fe40000800000 */
[----:B------:R-:W-:Y:S01]  /*15580*/  FSEL R104, R3, -INF , !P2 ;  /* 0xff80000003687808 */ /* 0x000fe20005000000 */
[----:B---3--:R-:W-:Y:S01]  /*15590*/  FFMA.FTZ R46, -R173, R47, R46 ;  /* 0x0000002fad2e7223 */ /* 0x008fe2000001012e */
[----:B------:R-:W-:-:S02]  /*155a0*/  ISETP.GE.AND P2, PT, R102, R181, PT ;  /* 0x000000b56600720c */ /* 0x000fc40003f46270 */
[----:B------:R-:W-:Y:S02]  /*155b0*/  ISETP.GE.AND P1, PT, R102, R179, PT ;  /* 0x000000b36600720c */ /* 0x000fe40003f26270 */
[----:B------:R-:W-:Y:S02]  /*155c0*/  FSEL R54, R10, -INF , !P4 ;  /* 0xff8000000a367808 */ /* 0x000fe40006000000 */
[----:B------:R-:W-:Y:S01]  /*155d0*/  FSEL R52, R4, -INF , !P3 ;  /* 0xff80000004347808 */ /* 0x000fe20005800000 */
[----:B------:R-:W-:Y:S01]  /*155e0*/  BSSY.RECONVERGENT B1, `(.L_x_14683) ;  /* 0x000008d000017945 */ /* 0x000fe20003800200 */
        /* <DEDUP_REMOVED lines=73> */
.L_x_14686:
        /* <DEDUP_REMOVED lines=8> */
.L_x_14687:
[----:B------:R-:W-:Y:S05]  /*15b00*/  BSYNC.RECONVERGENT B0 ;  /* 0x0000000000007941 */ /* 0x000fea0003800200 */
.L_x_14685:
        /* <DEDUP_REMOVED lines=44> */
[----:B---3--:R-:W-:-:S03]  /*15dd0*/  @!P5 IADD3 R10, P0, PT, R6, R3, RZ ;  /* 0x00000003060ad210 */ /* 0x008fc60007f1e0ff */
        /* <DEDUP_REMOVED lines=13> */
.L_x_14684:
[----:B------:R-:W-:Y:S05]  /*15eb0*/  BSYNC.RECONVERGENT B1 ;  /* 0x0000000000017941 */ /* 0x000fea0003800200 */
.L_x_14683:
        /* <DEDUP_REMOVED lines=47> */
[----:B------:R-:W-:-:S02]  /*161b0*/  FSETP.NEU.FTZ.AND P0, PT, R3, -INF , PT ;  /* 0xff8000000300780b */ /* 0x000fc40003f1d000 */
[----:B------:R-:W-:Y:S02]  /*161c0*/  FSEL R7, R41, RZ, P1 ;  /* 0x000000ff29077208 */ /* 0x000fe40000800000 */
[----:B------:R-:W-:-:S03]  /*161d0*/  FSEL R5, R3, RZ, P0 ;  /* 0x000000ff03057208 */ /* 0x000fc60000000000 */
[----:B------:R-:W-:Y:S02]  /*161e0*/  FADD.FTZ R7, R2, -R7 ;  /* 0x8000000702077221 */ /* 0x000fe40000010000 */
[----:B------:R-:W-:Y:S01]  /*161f0*/  FADD.FTZ R5, R0, -R5 ;  /* 0x8000000500057221 */ /* 0x000fe20000010000 */
[C---:B--2---:R-:W-:Y:S01]  /*16200*/  FMUL.FTZ R43, R48.reuse, R3 ;  /* 0x00000003302b7220 */ /* 0x044fe20000410000 */
[C---:B------:R-:W-:Y:S01]  /*16210*/  FMUL.FTZ R49, R48.reuse, R41 ;  /* 0x0000002930317220 */ /* 0x040fe20000410000 */
[C---:B------:R-:W-:Y:S01]  /*16220*/  FMUL.FTZ R127, R48.reuse, R7 ;  /* 0x00000007307f7220 */ /* 0x040fe20000410000 */
[----:B------:R-:W-:Y:S02]  /*16230*/  FMUL.FTZ R5, R48, R5 ;  /* 0x0000000530057220 */ /* 0x000fe40000410000 */
[----:B------:R-:W-:Y:S02]  /*16240*/  FSEL R43, R43, RZ, P0 ;  /* 0x000000ff2b2b7208 */ /* 0x000fe40000000000 */
[----:B------:R-:W-:Y:S01]  /*16250*/  FSEL R49, R49, RZ, P1 ;  /* 0x000000ff31317208 */ /* 0x000fe20000800000 */
[----:B------:R-:W1:Y:S01]  /*16260*/  MUFU.EX2 R125, R5 ;  /* 0x00000005007d7308 */ /* 0x000e620000000800 */
[----:B------:R-:W-:Y:S01]  /*16270*/  ISETP.GT.AND P0, PT, R61, R160, PT ;  /* 0x000000a03d00720c */ /* 0x000fe20003f04270 */
        /* <DEDUP_REMOVED lines=8> */
[----:B------:R-:W2:Y:S01]  /*16300*/  LDSM.16.MT88.4 R36, [R144+0x6000] ;  /* 0x006000009024783b */ /* 0x000ea20000004200 */
        /* <DEDUP_REMOVED lines=9> */
[--C-:B------:R-:W-:Y:S01]  /*163a0*/  FFMA.FTZ R0, R202, R48, -R43.reuse ;  /* 0x00000030ca007223 */ /* 0x100fe2000001082b */
        /* <DEDUP_REMOVED lines=14> */
[----:B------:R-:W1:Y:S01]  /*16490*/  MUFU.EX2 R51, R51 ;  /* 0x0000003300337308 */ /* 0x000e620000000800 */
[----:B---3--:R-:W-:Y:S01]  /*164a0*/  F2FP.F16.F32.PACK_AB R33, R115, R226 ;  /* 0x000000e27321723e */ /* 0x008fe200000000ff */
        /* <DEDUP_REMOVED lines=11> */
[-C--:B------:R-:W-:Y:S01]  /*16560*/  FFMA.FTZ R58, R228, R48.reuse, -R43 ;  /* 0x00000030e43a7223 */ /* 0x080fe2000001082b */
[-C--:B------:R-:W-:Y:S01]  /*16570*/  FFMA.FTZ R121, R206, R48.reuse, -R49 ;  /* 0x00000030ce797223 */ /* 0x080fe20000010831 */
[--C-:B------:R-:W-:Y:S01]  /*16580*/  FFMA.FTZ R214, R214, R48, -R43.reuse ;  /* 0x00000030d6d67223 */ /* 0x100fe2000001082b */
[----:B------:R-:W3:Y:S01]  /*16590*/  MUFU.EX2 R117, R117 ;  /* 0x0000007500757308 */ /* 0x000ee20000000800 */
[----:B-1----:R-:W-:Y:S01]  /*165a0*/  F2FP.F16.F32.PACK_AB R35, R51, R200 ;  /* 0x000000c83323723e */ /* 0x002fe200000000ff */
[-C--:B------:R-:W-:Y:S01]  /*165b0*/  FFMA.FTZ R119, R218, R48.reuse, -R43 ;  /* 0x00000030da777223 */ /* 0x080fe2000001082b */
[-CC-:B------:R-:W-:Y:S01]  /*165c0*/  FFMA.FTZ R206, R216, R48.reuse, -R49.reuse ;  /* 0x00000030d8ce7223 */ /* 0x180fe20000010831 */
[-CC-:B------:R-:W-:Y:S01]  /*165d0*/  FFMA.FTZ R130, R130, R48.reuse, -R49.reuse ;  /* 0x0000003082827223 */ /* 0x180fe20000010831 */
[----:B------:R-:W-:Y:S01]  /*165e0*/  FFMA.FTZ R226, R187, R125, R226 ;  /* 0x0000007dbbe27223 */ /* 0x000fe200000100e2 */
[-CC-:B------:R-:W-:Y:S01]  /*165f0*/  FFMA.FTZ R54, R54, R48.reuse, -R49.reuse ;  /* 0x0000003036367223 */ /* 0x180fe20000010831 */
[-C--:B------:R-:W-:Y:S01]  /*16600*/  FFMA.FTZ R50, R50, R48.reuse, -R49 ;  /* 0x0000003032327223 */ /* 0x080fe20000010831 */
[----:B------:R-:W1:Y:S01]  /*16610*/  MUFU.EX2 R127, R127 ;  /* 0x0000007f007f7308 */ /* 0x000e620000000800 */
[----:B------:R-:W-:Y:S01]  /*16620*/  FADD.FTZ R115, R115, R226 ;  /* 0x000000e273737221 */ /* 0x000fe20000010000 */
[-CC-:B------:R-:W-:Y:S01]  /*16630*/  FFMA.FTZ R102, R102, R48.reuse, -R43.reuse ;  /* 0x0000003066667223 */ /* 0x180fe2000001082b */
[----:B------:R-:W-:Y:S01]  /*16640*/  FFMA.FTZ R40, R40, R48, -R43 ;  /* 0x0000003028287223 */ /* 0x000fe2000001082b */
[----:B------:R-:W-:Y:S01]  /*16650*/  @P0 IADD3 R59, PT, PT, R59, -0x3, RZ ;  /* 0xfffffffd3b3b0810 */ /* 0x000fe20007ffe0ff */
[----:B------:R-:W-:-:S03]  /*16660*/  FADD.FTZ R200, R200, R115 ;  /* 0x00000073c8c87221 */ /* 0x000fc60000010000 */
[----:B------:R-:W-:Y:S01]  /*16670*/  MUFU.EX2 R204, R204 ;  /* 0x000000cc00cc7308 */ /* 0x000fe20000000800 */
[----:B---3--:R-:W-:Y:S01]  /*16680*/  F2FP.F16.F32.PACK_AB R32, R117, R123 ;  /* 0x0000007b7520723e */ /* 0x008fe200000000ff */
[----:B------:R-:W-:-:S06]  /*16690*/  FADD.FTZ R51, R51, R200 ;  /* 0x000000c833337221 */ /* 0x000fcc0000010000 */
        /* <DEDUP_REMOVED lines=17> */
[----:B---3--:R-:W-:Y:S01]  /*167b0*/  F2FP.F16.F32.PACK_AB R34, R53, R204 ;  /* 0x000000cc3522723e */ /* 0x008fe200000000ff */
[----:B------:R-:W-:Y:S01]  /*167c0*/  MUFU.EX2 R63, R63 ;  /* 0x0000003f003f7308 */ /* 0x000fe20000000800 */
[-C--:B------:R-:W-:Y:S01]  /*167d0*/  FMUL.FTZ R69, R69, R127.reuse ;  /* 0x0000007f45457220 */ /* 0x080fe20000410000 */
[----:B------:R-:W-:-:S04]  /*167e0*/  FFMA.FTZ R186, R186, R127, R123 ;  /* 0x0000007fbaba7223 */ /* 0x000fc8000001007b */
[----:B------:R-:W-:Y:S01]  /*167f0*/  HMMA.16816.F32 R4, R32, R8, R4 ;  /* 0x000000082004723c */ /* 0x000fe20000001804 */
[----:B------:R-:W-:Y:S01]  /*16800*/  FADD.FTZ R117, R117, R186 ;  /* 0x000000ba75757221 */ /* 0x000fe20000010000 */
[----:B------:R-:W-:Y:S03]  /*16810*/  MUFU.EX2 R57, R57 ;  /* 0x0000003900397308 */ /* 0x000fe60000000800 */
[----:B------:R-:W-:-:S03]  /*16820*/  FADD.FTZ R204, R204, R117 ;  /* 0x00000075cccc7221 */ /* 0x000fc60000010000 */
[C---:B------:R-:W-:Y:S01]  /*16830*/  HMMA.16816.F32 R12, R32.reuse, R16, R12 ;  /* 0x00000010200c723c */ /* 0x040fe2000000180c */
        /* <DEDUP_REMOVED lines=9> */
[----:B------:R-:W3:Y:S06]  /*168d0*/  MUFU.EX2 R2, R2 ;  /* 0x0000000200027308 */ /* 0x000eec0000000800 */
[C---:B------:R-:W-:Y:S01]  /*168e0*/  HMMA.16816.F32 R24, R32.reuse, R26, R76 ;  /* 0x0000001a2018723c */ /* 0x040fe2000000184c */
[----:B------:R-:W-:Y:S01]  /*168f0*/  LDSM.16.MT88.4 R76, [R145+0x8000] ;  /* 0x00800000914c783b */ /* 0x000fe20000004200 */
[----:B------:R-:W4:Y:S06]  /*16900*/  MUFU.EX2 R0, R0 ;  /* 0x0000000000007308 */ /* 0x000f2c0000000800 */
[C---:B--2---:R-:W-:Y:S01]  /*16910*/  HMMA.16816.F32 R28, R32.reuse, R36, R28 ;  /* 0x00000024201c723c */ /* 0x044fe2000000181c */
[----:B-1----:R-:W-:Y:S01]  /*16920*/  F2FP.F16.F32.PACK_AB R36, R107, R224 ;  /* 0x000000e06b24723e */ /* 0x002fe200000000ff */
[----:B------:R-:W-:Y:S01]  /*16930*/  MUFU.EX2 R202, R202 ;  /* 0x000000ca00ca7308 */ /* 0x000fe20000000800 */
[C---:B------:R-:W-:Y:S01]  /*16940*/  F2FP.F16.F32.PACK_AB R37, R63.reuse, R222 ;  /* 0x000000de3f25723e */ /* 0x040fe200000000ff */
[----:B------:R-:W-:Y:S01]  /*16950*/  FADD.FTZ R222, R222, R51 ;  /* 0x00000033dede7221 */ /* 0x000fe20000010000 */
[----:B------:R-:W-:Y:S01]  /*16960*/  FADD.FTZ R224, R224, R53 ;  /* 0x00000035e0e07221 */ /* 0x000fe20000010000 */
[-CC-:B------:R-:W-:Y:S01]  /*16970*/  FFMA.FTZ R51, R104, R48.reuse, -R43.reuse ;  /* 0x0000003068337223 */ /* 0x180fe2000001082b */
[----:B------:R-:W-:Y:S01]  /*16980*/  FFMA.FTZ R53, R62, R48, -R43 ;  /* 0x000000303e357223 */ /* 0x000fe2000001082b */
[----:B------:R-:W-:Y:S01]  /*16990*/  HMMA.16816.F32 R32, R32, R38, R68 ;  /* 0x000000262020723c */ /* 0x000fe20000001844 */
[----:B---3--:R-:W-:Y:S01]  /*169a0*/  F2FP.F16.F32.PACK_AB R38, R2, R55 ;  /* 0x000000370226723e */ /* 0x008fe200000000ff */
[----:B------:R-:W-:Y:S01]  /*169b0*/  MUFU.EX2 R111, R111 ;  /* 0x0000006f006f7308 */ /* 0x000fe20000000800 */
[----:B----4-:R-:W-:Y:S01]  /*169c0*/  F2FP.F16.F32.PACK_AB R39, R0, R57 ;  /* 0x000000390027723e */ /* 0x010fe200000000ff */
[----:B------:R-:W-:Y:S01]  /*169d0*/  FADD.FTZ R222, R63, R222 ;  /* 0x000000de3fde7221 */ /* 0x000fe20000010000 */
[----:B------:R-:W-:-:S03]  /*169e0*/  FADD.FTZ R224, R107, R224 ;  /* 0x000000e06be07221 */ /* 0x000fc60000010000 */
[----:B------:R-:W-:Y:S01]  /*169f0*/  FADD.FTZ R57, R57, R222 ;  /* 0x000000de39397221 */ /* 0x000fe20000010000 */
[----:B------:R-:W-:Y:S01]  /*16a00*/  FADD.FTZ R63, R55, R224 ;  /* 0x000000e0373f7221 */ /* 0x000fe20000010000 */
[C---:B------:R-:W-:Y:S01]  /*16a10*/  HMMA.16816.F32 R4, R36.reuse, R64, R4 ;  /* 0x000000402404723c */ /* 0x040fe20000001804 */
[----:B------:R-:W-:Y:S01]  /*16a20*/  MUFU.EX2 R109, R109 ;  /* 0x0000006d006d7308 */ /* 0x000fe20000000800 */
[----:B------:R-:W-:Y:S01]  /*16a30*/  FADD.FTZ R57, R0, R57 ;  /* 0x0000003900397221 */ /* 0x000fe20000010000 */
[----:B------:R-:W-:Y:S01]  /*16a40*/  FADD.FTZ R63, R2, R63 ;  /* 0x0000003f023f7221 */ /* 0x000fe20000010000 */
[----:B------:R-:W-:Y:S01]  /*16a50*/  FFMA.FTZ R55, R52, R48, -R49 ;  /* 0x0000003034377223 */ /* 0x000fe20000010831 */
[-C--:B------:R-:W-:Y:S02]  /*16a60*/  MOV R2, R41.reuse ;  /* 0x0000002900027202 */ /* 0x080fe40000000f00 */
[----:B------:R-:W-:Y:S01]  /*16a70*/  @P0 MOV R2, R41 ;  /* 0x0000002900020202 */ /* 0x000fe20000000f00 */
        /* <DEDUP_REMOVED lines=30> */
[----:B------:R-:W-:-:S02]  /*16c60*/  FADD.FTZ R109, R109, R202 ;  /* 0x000000ca6d6d7221 */ /* 0x000fc40000010000 */
[----:B------:R-:W-:Y:S02]  /*16c70*/  FADD.FTZ R0, R192, R113 ;  /* 0x00000071c0007221 */ /* 0x000fe40000010000 */
[----:B------:R-:W-:Y:S02]  /*16c80*/  FADD.FTZ R109, R58, R109 ;  /* 0x0000006d3a6d7221 */ /* 0x000fe40000010000 */
[----:B------:R-:W-:Y:S01]  /*16c90*/  FADD.FTZ R0, R105, R0 ;  /* 0x0000000069007221 */ /* 0x000fe20000010000 */
[----:B------:R-:W-:Y:S01]  /*16ca0*/  MUFU.EX2 R102, R102 ;  /* 0x0000006600667308 */ /* 0x000fe20000000800 */
[----:B------:R-:W-:Y:S01]  /*16cb0*/  FADD.FTZ R214, R214, R109 ;  /* 0x0000006dd6d67221 */ /* 0x000fe20000010000 */
[----:B-1----:R-:W-:Y:S03]  /*16cc0*/  HMMA.16816.F32 R4, R36, R64, R4 ;  /* 0x000000402404723c */ /* 0x002fe60000001804 */
[----:B------:R-:W-:-:S03]  /*16cd0*/  FADD.FTZ R214, R119, R214 ;  /* 0x000000d677d67221 */ /* 0x000fc60000010000 */
        /* <DEDUP_REMOVED lines=8> */
[----:B------:R-:W-:Y:S08]  /*16d60*/  MUFU.EX2 R50, R50 ;  /* 0x0000003200327308 */ /* 0x000ff00000000800 */
[----:B------:R-:W-:Y:S01]  /*16d70*/  MUFU.EX2 R40, R40 ;  /* 0x0000002800287308 */ /* 0x000fe20000000800 */
[----:B-1----:R-:W-:Y:S01]  /*16d80*/  HMMA.16816.F32 R20, R36, R64, R20 ;  /* 0x000000402414723c */ /* 0x002fe20000001814 */
[-C--:B------:R-:W-:Y:S01]  /*16d90*/  FFMA.FTZ R65, R208, R48.reuse, -R49 ;  /* 0x00000030d0417223 */ /* 0x080fe20000010831 */
[----:B------:R-:W-:-:S05]  /*16da0*/  FFMA.FTZ R64, R212, R48, -R43 ;  /* 0x00000030d4407223 */ /* 0x000fca000001082b */
[----:B------:R-:W1:Y:S01]  /*16db0*/  MUFU.EX2 R65, R65 ;  /* 0x0000004100417308 */ /* 0x000e620000000800 */
[----:B------:R-:W-:Y:S01]  /*16dc0*/  HMMA.16816.F32 R24, R36, R66, R24 ;  /* 0x000000422418723c */ /* 0x000fe20000001818 */
[-C--:B------:R-:W-:Y:S01]  /*16dd0*/  FFMA.FTZ R67, R220, R48.reuse, -R43 ;  /* 0x00000030dc437223 */ /* 0x080fe2000001082b */
[----:B------:R-:W-:-:S05]  /*16de0*/  FFMA.FTZ R66, R210, R48, -R49 ;  /* 0x00000030d2427223 */ /* 0x000fca0000010831 */
[----:B------:R-:W-:Y:S01]  /*16df0*/  MUFU.EX2 R67, R67 ;  /* 0x0000004300437308 */ /* 0x000fe20000000800 */
[C---:B--2---:R-:W-:Y:S07]  /*16e00*/  HMMA.16816.F32 R28, R36.reuse, R44, R28 ;  /* 0x0000002c241c723c */ /* 0x044fee000000181c */
[----:B------:R-:W2:Y:S01]  /*16e10*/  MUFU.EX2 R66, R66 ;  /* 0x0000004200427308 */ /* 0x000ea20000000800 */
[----:B------:R-:W-:Y:S01]  /*16e20*/  HMMA.16816.F32 R32, R36, R46, R32 ;  /* 0x0000002e2420723c */ /* 0x000fe20000001820 */
[----:B------:R-:W3:Y:S01]  /*16e30*/  LDSM.16.MT88.4 R36, [R150+0x7800] ;  /* 0x007800009624783b */ /* 0x000ee20000004200 */
[----:B-1----:R-:W-:-:S03]  /*16e40*/  F2FP.F16.F32.PACK_AB R70, R65, R206 ;  /* 0x000000ce4146723e */ /* 0x002fc600000000ff */
[----:B------:R-:W1:Y:S02]  /*16e50*/  LDSM.16.MT88.4 R44, [R146+0x7800] ;  /* 0x00780000922c783b */ /* 0x000e640000004200 */
[----:B------:R-:W4:Y:S01]  /*16e60*/  MUFU.EX2 R64, R64 ;  /* 0x0000004000407308 */ /* 0x000f220000000800 */
[C---:B--2---:R-:W-:Y:S01]  /*16e70*/  F2FP.F16.F32.PACK_AB R68, R66.reuse, R121 ;  /* 0x000000794244723e */ /* 0x044fe200000000ff */
[----:B------:R-:W-:Y:S01]  /*16e80*/  FADD.FTZ R121, R121, R0 ;  /* 0x0000000079797221 */ /* 0x000fe20000010000 */
[-C--:B------:R-:W-:Y:S02]  /*16e90*/  MOV R0, R3.reuse ;  /* 0x0000000300007202 */ /* 0x080fe40000000f00 */
[----:B------:R-:W-:Y:S01]  /*16ea0*/  @P0 MOV R0, R3 ;  /* 0x0000000300000202 */ /* 0x000fe20000000f00 */
[----:B------:R-:W-:Y:S01]  /*16eb0*/  FADD.FTZ R121, R66, R121 ;  /* 0x0000007942797221 */ /* 0x000fe20000010000 */
[----:B----4-:R-:W-:Y:S01]  /*16ec0*/  F2FP.F16.F32.PACK_AB R71, R64, R67 ;  /* 0x000000434047723e */ /* 0x010fe200000000ff */
[----:B------:R-:W-:-:S02]  /*16ed0*/  FADD.FTZ R67, R67, R214 ;  /* 0x000000d643437221 */ /* 0x000fc40000010000 */
[----:B------:R-:W-:Y:S02]  /*16ee0*/  FADD.FTZ R206, R206, R121 ;  /* 0x00000079cece7221 */ /* 0x000fe40000010000 */
[----:B------:R-:W-:Y:S02]  /*16ef0*/  FADD.FTZ R64, R64, R67 ;  /* 0x0000004340407221 */ /* 0x000fe40000010000 */
[----:B------:R-:W-:Y:S01]  /*16f00*/  FADD.FTZ R206, R65, R206 ;  /* 0x000000ce41ce7221 */ /* 0x000fe20000010000 */
[C---:B---3--:R-:W-:Y:S01]  /*16f10*/  HMMA.16816.F32 R96, R68.reuse, R36, R4 ;  /* 0x000000244460723c */ /* 0x048fe20000001804 */
[----:B------:R-:W2:Y:S07]  /*16f20*/  LDSM.16.MT88.4 R4, [R144+0x7800] ;  /* 0x007800009004783b */ /* 0x000eae0000004200 */
        /* <DEDUP_REMOVED lines=11> */
[C---:B--2---:R-:W-:Y:S07]  /*16fe0*/  HMMA.16816.F32 R28, R68.reuse, R4, R28 ;  /* 0x00000004441c723c */ /* 0x044fee000000181c */
[----:B------:R-:W-:Y:S01]  /*16ff0*/  MUFU.EX2 R46, R46 ;  /* 0x0000002e002e7308 */ /* 0x000fe20000000800 */
[----:B---3--:R-:W-:Y:S01]  /*17000*/  HMMA.16816.F32 R20, R68, R36, R20 ;  /* 0x000000244414723c */ /* 0x008fe20000001814 */
        /* <DEDUP_REMOVED lines=48> */
[C---:B-1----:R-:W-:Y:S01]  /*17310*/  HMMA.16816.F32 R72, R4.reuse, R8, R28 ;  /* 0x000000080448723c */ /* 0x042fe2000000181c */
[-CC-:B------:R-:W-:Y:S01]  /*17320*/  FFMA.FTZ R31, R116, R48.reuse, -R43.reuse ;  /* 0x00000030741f7223 */ /* 0x180fe2000001082b */
[-CC-:B------:R-:W-:Y:S01]  /*17330*/  FFMA.FTZ R28, R118, R48.reuse, -R43.reuse ;  /* 0x00000030761c7223 */ /* 0x180fe2000001082b */
[-C--:B------:R-:W-:Y:S01]  /*17340*/  FFMA.FTZ R29, R120, R48.reuse, -R43 ;  /* 0x00000030781d7223 */ /* 0x080fe2000001082b */
[-CC-:B------:R-:W-:Y:S01]  /*17350*/  FFMA.FTZ R30, R112, R48.reuse, -R49.reuse ;  /* 0x00000030701e7223 */ /* 0x180fe20000010831 */
[----:B------:R-:W-:Y:S02]  /*17360*/  FFMA.FTZ R49, R42, R48, -R49 ;  /* 0x000000302a317223 */ /* 0x000fe40000010831 */
        /* <DEDUP_REMOVED lines=27> */
[C---:B------:R-:W-:Y:S02]  /*17520*/  HMMA.16816.F32 R88, R4.reuse, R12, R88 ;  /* 0x0000000c0458723c */ /* 0x040fe40000001858 */
[----:B------:R-:W4:Y:S06]  /*17530*/  MUFU.EX2 R49, R49 ;  /* 0x0000003100317308 */ /* 0x000f2c0000000800 */
[C---:B------:R-:W-:Y:S01]  /*17540*/  HMMA.16816.F32 R84, R4.reuse, R14, R84 ;  /* 0x0000000e0454723c */ /* 0x040fe20000001854 */
[----:B------:R-:W5:Y:S07]  /*17550*/  LDSM.16.MT88.4 R12, [R150+0x9000] ;  /* 0x00900000960c783b */ /* 0x000f6e0000004200 */
        /* <DEDUP_REMOVED lines=53> */
.L_x_14679:
[----:B------:R-:W-:-:S07]  /*178b0*/  IADD3 R59, PT, PT, R61, -0x1, RZ ;  /* 0xffffffff3d3b7810 */ /* 0x000fce0007ffe0ff */
.L_x_14688:
[----:B------:R-:W-:Y:S05]  /*178c0*/  BSYNC B2 ;  /* 0x0000000000027941 */ /* 0x000fea0003800000 */
.L_x_14678:
        /* <DEDUP_REMOVED lines=16> */
.L_x_14696:
        /* <DEDUP_REMOVED lines=79> */
.L_x_14691:
[----:B------:R-:W-:Y:S05]  /*17ec0*/  BSYNC.RECONVERGENT B0 ;  /* 0x0000000000007941 */ /* 0x000fea0003800200 */
.L_x_14690:
        /* <DEDUP_REMOVED lines=87> */
[----:B------:R-:W-:Y:S01]  /*18440*/  LDSM.16.M88.4 R108, [R149+0x3000] ;  /* 0x00300000956c783b */ /* 0x000fe20000000200 */
[C---:B-----5:R-:W-:Y:S07]  /*18450*/  HMMA.16816.F32 R28, R104.reuse, R120, RZ ;  /* 0x00000078681c723c */ /* 0x060fee00000018ff */
[----:B------:R-:W-:Y:S01]  /*18460*/  LDSM.16.M88.4 R112, [R149+0x3800] ;  /* 0x003800009570783b */ /* 0x000fe20000000200 */
[C---:B------:R-:W-:Y:S07]  /*18470*/  HMMA.16816.F32 R32, R104.reuse, R122, RZ ;  /* 0x0000007a6820723c */ /* 0x040fee00000018ff */
[----:B------:R-:W4:Y:S04]  /*18480*/  LD.E R0, desc[UR4][R100.64+0x18c] ;  /* 0x00018c0464007980 */ /* 0x000f28000c101900 */
[----:B------:R-:W0:Y:S01]  /*18490*/  LDGDEPBAR ;  /* 0x00000000000079af */ /* 0x000e220000000000 */
[C---:B------:R-:W-:Y:S07]  /*184a0*/  HMMA.16816.F32 R36, R104.reuse, R124, RZ ;  /* 0x0000007c6824723c */ /* 0x040fee00000018ff */
[----:B------:R-:W-:Y:S01]  /*184b0*/  LDSM.16.M88.4 R116, [R148+0x3000] ;  /* 0x003000009474783b */ /* 0x000fe20000000200 */
        /* <DEDUP_REMOVED lines=58> */
[-C--:B----4-:R-:W-:Y:S01]  /*18860*/  FMUL.FTZ R2, R4, R0.reuse ;  /* 0x0000000004027220 */ /* 0x090fe20000410000 */
        /* <DEDUP_REMOVED lines=67> */
[-C--:B---3--:R-:W-:Y:S01]  /*18ca0*/  FMUL.FTZ R13, R40, R0.reuse ;  /* 0x00000000280d7220 */ /* 0x088fe20000410000 */
[C---:B-----5:R-:W-:Y:S08]  /*18cb0*/  HMMA.16816.F32 R44, R112.reuse, R8, R44 ;  /* 0x00000008702c723c */ /* 0x060ff0000000182c */
[----:B------:R-:W3:Y:S01]  /*18cc0*/  MUFU.TANH R200, R19 ;  /* 0x0000001300c87308 */ /* 0x000ee20000002400 */
        /* <DEDUP_REMOVED lines=25> */
[C---:B-----5:R-:W-:Y:S09]  /*18e60*/  HMMA.16816.F32 R60, R112.reuse, R8, R60 ;  /* 0x00000008703c723c */ /* 0x060ff2000000183c */
[----:B------:R-:W1:Y:S01]  /*18e70*/  MUFU.TANH R204, R23 ;  /* 0x0000001700cc7308 */ /* 0x000e620000002400 */
[-C--:B----4-:R-:W-:Y:S01]  /*18e80*/  FMUL.FTZ R5, R56, R0.reuse ;  /* 0x0000000038057220 */ /* 0x090fe20000410000 */
[-C--:B------:R-:W-:Y:S01]  /*18e90*/  FMUL.FTZ R56, R57, R0.reuse ;  /* 0x0000000039387220 */ /* 0x080fe20000410000 */
[----:B------:R-:W-:Y:S07]  /*18ea0*/  HMMA.16816.F32 R64, R112, R10, R64 ;  /* 0x0000000a7040723c */ /* 0x000fee0000001840 */
[----:B------:R4:W1:Y:S01]  /*18eb0*/  MUFU.TANH R8, R5 ;  /* 0x0000000500087308 */ /* 0x0008620000002400 */
[-C--:B---3--:R-:W-:Y:S01]  /*18ec0*/  FMUL.FTZ R4, R60, R0.reuse ;  /* 0x000000003c047220 */ /* 0x088fe20000410000 */
[-C--:B------:R-:W-:Y:S08]  /*18ed0*/  FMUL.FTZ R62, R62, R0.reuse ;  /* 0x000000003e3e7220 */ /* 0x080ff00000410000 */
[----:B------:R-:W3:Y:S01]  /*18ee0*/  MUFU.TANH R206, R25 ;  /* 0x0000001900ce7308 */ /* 0x000ee20000002400 */
[-C--:B------:R-:W-:Y:S01]  /*18ef0*/  FMUL.FTZ R61, R61, R0.reuse ;  /* 0x000000003d3d7220 */ /* 0x080fe20000410000 */
[-C--:B------:R-:W-:Y:S01]  /*18f00*/  FMUL.FTZ R63, R63, R0.reuse ;  /* 0x000000003f3f7220 */ /* 0x080fe20000410000 */
[-C--:B------:R-:W-:Y:S07]  /*18f10*/  FMUL.FTZ R65, R65, R0.reuse ;  /* 0x0000000041417220 */ /* 0x080fee0000410000 */
[----:B------:R5:W1:Y:S01]  /*18f20*/  MUFU.TANH R60, R4 ;  /* 0x00000004003c7308 */ /* 0x000a620000002400 */
[-C--:B----4-:R-:W-:Y:S09]  /*18f30*/  FMUL.FTZ R5, R64, R0.reuse ;  /* 0x0000000040057220 */ /* 0x090ff20000410000 */
[----:B------:R-:W4:Y:S10]  /*18f40*/  MUFU.TANH R26, R26 ;  /* 0x0000001a001a7308 */ /* 0x000f340000002400 */
[----:B------:R1:W1:Y:S01]  /*18f50*/  MUFU.TANH R208, R27 ;  /* 0x0000001b00d07308 */ /* 0x0002620000002400 */
[-C--:B-----5:R-:W-:Y:S01]  /*18f60*/  FMUL.FTZ R4, R66, R0.reuse ;  /* 0x0000000042047220 */ /* 0x0a0fe20000410000 */
[----:B------:R-:W-:Y:S08]  /*18f70*/  FMUL.FTZ R66, R67, R0 ;  /* 0x0000000043427220 */ /* 0x000ff00000410000 */
[----:B------:R-:W1:Y:S10]  /*18f80*/  MUFU.TANH R28, R28 ;  /* 0x0000001c001c7308 */ /* 0x000e740000002400 */
[----:B------:R1:W1:Y:S10]  /*18f90*/  MUFU.TANH R210, R29 ;  /* 0x0000001d00d27308 */ /* 0x0002740000002400 */
        /* <DEDUP_REMOVED lines=32> */
[----:B------:R-:W1:Y:S01]  /*191a0*/  MUFU.TANH R66, R66 ;  /* 0x0000004200427308 */ /* 0x000e620000002400 */
[----:B--234-:R-:W-:Y:S05]  /*191b0*/  @!P1 BRA `(.L_x_14693) ;  /* 0x0000000800249947 */ /* 0x01cfea0003800000 */
        /* <DEDUP_REMOVED lines=8> */
[----:B-1----:R-:W-:Y:S05]  /*19240*/  @!P2 IMAD.MOV.U32 R5, RZ, RZ, RZ ;  /* 0x000000ffff05a224 */ /* 0x002fea00078e00ff */
        /* <DEDUP_REMOVED lines=31> */
[----:B------:R-:W-:Y:S01]  /*19440*/  IMAD R9, R15, R10, R9 ;  /* 0x0000000a0f097224 */ /* 0x000fe200078e0209 */
[----:B------:R-:W-:Y:S02]  /*19450*/  LOP3.LUT R10, RZ, R106, RZ, 0x33, !PT ;  /* 0x0000006aff0a7212 */ /* 0x000fe400078e33ff */
        /* <DEDUP_REMOVED lines=37> */
.L_x_14695:
[----:B------:R-:W-:Y:S05]  /*196b0*/  BSYNC.RECONVERGENT B0 ;  /* 0x0000000000007941 */ /* 0x000fea0003800200 */
.L_x_14694:
        /* <DEDUP_REMOVED lines=57> */
.L_x_14693:
[----:B------:R-:W-:Y:S05]  /*19a50*/  BSYNC.RECONVERGENT B1 ;  /* 0x0000000000017941 */ /* 0x000fea0003800200 */
.L_x_14692:
[----:B------:R-:W-:Y:S01]  /*19a60*/  IABS R0, R184 ;  /* 0x000000b800007213 */ /* 0x000fe20000000000 */
[C---:B--2---:R-:W-:Y:S01]  /*19a70*/  VIADD R3, R185.reuse, 0xffffffc0 ;  /* 0xffffffc0b9037836 */ /* 0x044fe20000000000 */
[----:B------:R-:W-:Y:S01]  /*19a80*/  LOP3.LUT R172, R172, 0xffefffff, RZ, 0xc0, !PT ;  /* 0xffefffffacac7812 */ /* 0x000fe200078ec0ff */
[C---:B-1----:R-:W-:Y:S01]  /*19a90*/  VIADD R43, R184.reuse, 0x39 ;  /* 0x00000039b82b7836 */ /* 0x042fe20000000000 */
[----:B------:R-:W-:Y:S01]  /*19aa0*/  I2FP.F32.S32 R0, R0 ;  /* 0x0000000000007245 */ /* 0x000fe20000201400 */
[----:B------:R-:W-:Y:S01]  /*19ab0*/  VIADD R53, R185, 0xffffffd1 ;  /* 0xffffffd1b9357836 */ /* 0x000fe20000000000 */
[----:B------:R-:W-:Y:S01]  /*19ac0*/  ISETP.GE.AND P1, PT, R3, R180, PT ;  /* 0x000000b40300720c */ /* 0x000fe20003f26270 */
[----:B------:R-:W-:Y:S01]  /*19ad0*/  VIADD R31, R185, 0xffffffc9 ;  /* 0xffffffc9b91f7836 */ /* 0x000fe20000000000 */
[----:B------:R-:W-:Y:S01]  /*19ae0*/  IABS R43, R43 ;  /* 0x0000002b002b7213 */ /* 0x000fe20000000000 */
[C---:B------:R-:W-:Y:S01]  /*19af0*/  VIADD R37, R184.reuse, 0x38 ;  /* 0x00000038b8257836 */ /* 0x040fe20000000000 */
[----:B------:R-:W-:Y:S01]  /*19b00*/  ISETP.GE.AND P2, PT, R3, R181, PT ;  /* 0x000000b50300720c */ /* 0x000fe20003f46270 */
[----:B------:R-:W-:Y:S01]  /*19b10*/  VIADD R47, R185, 0xffffffe8 ;  /* 0xffffffe8b92f7836 */ /* 0x000fe20000000000 */
[----:B------:R-:W-:Y:S01]  /*19b20*/  ISETP.GE.AND P3, PT, R3, R179, PT ;  /* 0x000000b30300720c */ /* 0x000fe20003f66270 */
[----:B------:R-:W-:Y:S01]  /*19b30*/  FFMA.FTZ R214, -R173, R0, R214 ;  /* 0x00000000add67223 */ /* 0x000fe200000101d6 */
[----:B------:R-:W-:Y:S01]  /*19b40*/  ISETP.GE.AND P0, PT, R3, R178, PT ;  /* 0x000000b20300720c */ /* 0x000fe20003f06270 */
[----:B------:R-:W-:Y:S01]  /*19b50*/  FFMA.FTZ R220, -R173, R0, R220 ;  /* 0x00000000addc7223 */ /* 0x000fe200000101dc */
[----:B------:R-:W-:Y:S01]  /*19b60*/  I2FP.F32.S32 R43, R43 ;  /* 0x0000002b002b7245 */ /* 0x000fe20000201400 */
[----:B------:R-:W-:Y:S01]  /*19b70*/  VIADD R3, R184, 0x28 ;  /* 0x00000028b8037836 */ /* 0x000fe20000000000 */
[----:B------:R-:W-:Y:S01]  /*19b80*/  IABS R37, R37 ;  /* 0x0000002500257213 */ /* 0x000fe20000000000 */
[----:B------:R-:W-:Y:S01]  /*19b90*/  VIADD R0, R185, 0xfffffff9 ;  /* 0xfffffff9b9007836 */ /* 0x000fe20000000000 */
[----:B------:R-:W-:Y:S01]  /*19ba0*/  @P1 LOP3.LUT R172, R172, 0x100000, RZ, 0xfc, !PT ;  /* 0x00100000acac1812 */ /* 0x000fe200078efcff */
[----:B------:R-:W-:Y:S01]  /*19bb0*/  VIADD R15, R184, 0x29 ;  /* 0x00000029b80f7836 */ /* 0x000fe20000000000 */
[----:B------:R-:W-:Y:S01]  /*19bc0*/  IABS R3, R3 ;  /* 0x0000000300037213 */ /* 0x000fe20000000000 */
[----:B------:R-:W-:Y:S01]  /*19bd0*/  FFMA.FTZ R2, -R173, R43, R2 ;  /* 0x0000002bad027223 */ /* 0x000fe20000010102 */
[----:B------:R-:W-:Y:S01]  /*19be0*/  I2FP.F32.S32 R37, R37 ;  /* 0x0000002500257245 */ /* 0x000fe20000201400 */
[C---:B------:R-:W-:Y:S01]  /*19bf0*/  VIADD R10, R185.reuse, 0x1 ;  /* 0x00000001b90a7836 */ /* 0x040fe20000000000 */
[----:B------:R-:W-:Y:S01]  /*19c00*/  ISETP.GE.AND P1, PT, R0, R181, PT ;  /* 0x000000b50000720c */ /* 0x000fe20003f26270 */
[C---:B------:R-:W-:Y:S01]  /*19c10*/  VIADD R9, R185.reuse, 0xffffffc8 ;  /* 0xffffffc8b9097836 */ /* 0x040fe20000000000 */
[----:B------:R-:W-:Y:S01]  /*19c20*/  IABS R15, R15 ;  /* 0x0000000f000f7213 */ /* 0x000fe20000000000 */
[----:B------:R-:W-:Y:S01]  /*19c30*/  VIADD R35, R185, 0xffffffc1 ;  /* 0xffffffc1b9237836 */ /* 0x000fe20000000000 */
[----:B------:R-:W-:Y:S01]  /*19c40*/  FSEL R23, R2, -INF , P2 ;  /* 0xff80000002177808 */ /* 0x000fe20001000000 */
[----:B------:R-:W-:Y:S01]  /*19c50*/  IMAD.MOV.U32 R2, RZ, RZ, R3 ;  /* 0x000000ffff027224 */ /* 0x000fe200078e0003 */
[----:B------:R-:W-:Y:S01]  /*19c60*/  FSEL R203, R214, -INF , P1 ;  /* 0xff800000d6cb7808 */ /* 0x000fe20000800000 */
[----:B------:R-:W-:Y:S01]  /*19c70*/  FFMA.FTZ R136, -R173, R37, R136 ;  /* 0x00000025ad887223 */ /* 0x000fe20000010188 */
[----:B------:R-:W-:Y:S01]  /*19c80*/  I2FP.F32.S32 R3, R15 ;  /* 0x0000000f00037245 */ /* 0x000fe20000201400 */
[----:B------:R-:W-:Y:S01]  /*19c90*/  VIADD R5, R185, 0xffffffe0 ;  /* 0xffffffe0b9057836 */ /* 0x000fe20000000000 */
[----:B------:R-:W-:Y:S01]  /*19ca0*/  ISETP.GE.AND P1, PT, R35, R181, PT ;  /* 0x000000b52300720c */ /* 0x000fe20003f26270 */
[C---:B------:R-:W-:Y:S01]  /*19cb0*/  VIADD R29, R185.reuse, 0xffffffd0 ;  /* 0xffffffd0b91d7836 */ /* 0x040fe20000000000 */
[----:B------:R-:W-:Y:S01]  /*19cc0*/  LOP3.LUT R172, R172, 0xfff7ffff, RZ, 0xc0, !PT ;  /* 0xfff7ffffacac7812 */ /* 0x000fe200078ec0ff */
[----:B------:R-:W-:Y:S01]  /*19cd0*/  VIADD R41, R185, 0xffffffd8 ;  /* 0xffffffd8b9297836 */ /* 0x000fe20000000000 */
[----:B------:R-:W-:Y:S01]  /*19ce0*/  FSEL R21, R136, -INF , P1 ;  /* 0xff80000088157808 */ /* 0x000fe20000800000 */
[----:B------:R-:W-:Y:S01]  /*19cf0*/  FFMA.FTZ R12, -R173, R3, R12 ;  /* 0x00000003ad0c7223 */ /* 0x000fe2000001010c */
[----:B------:R-:W-:Y:S01]  /*19d00*/  ISETP.GE.AND P1, PT, R29, R181, PT ;  /* 0x000000b51d00720c */ /* 0x000fe20003f26270 */
[----:B------:R-:W-:Y:S01]  /*19d10*/  FFMA.FTZ R192, -R173, R37, R192 ;  /* 0x00000025adc07223 */ /* 0x000fe200000101c0 */
[----:B------:R-:W-:Y:S01]  /*19d20*/  @P0 LOP3.LUT R172, R172, 0x80000, RZ, 0xfc, !PT ;  /* 0x00080000acac0812 */ /* 0x000fe200078efcff */
[----:B------:R-:W-:Y:S01]  /*19d30*/  VIADD R39, R185, 0xffffffd9 ;  /* 0xffffffd9b9277836 */ /* 0x000fe20000000000 */
[----:B------:R-:W-:Y:S01]  /*19d40*/  FSEL R17, R12, -INF , P1 ;  /* 0xff8000000c117808 */ /* 0x000fe20000800000 */
[----:B------:R-:W-:Y:S01]  /*19d50*/  VIADD R12, R184, 0x41 ;  /* 0x00000041b80c7836 */ /* 0x000fe20000000000 */
[----:B------:R-:W-:Y:S01]  /*19d60*/  ISETP.GE.AND P0, PT, R10, R179, PT ;  /* 0x000000b30a00720c */ /* 0x000fe20003f06270 */
[C---:B------:R-:W-:Y:S01]  /*19d70*/  VIADD R13, R184.reuse, 0x31 ;  /* 0x00000031b80d7836 */ /* 0x040fe20000000000 */
[----:B------:R-:W-:Y:S01]  /*19d80*/  I2FP.F32.S32 R2, R2 ;  /* 0x0000000200027245 */ /* 0x000fe20000201400 */
[C---:B------:R-:W-:Y:S01]  /*19d90*/  VIADD R25, R184.reuse, 0x20 ;  /* 0x00000020b8197836 */ /* 0x040fe20000000000 */
[----:B------:R-:W-:Y:S01]  /*19da0*/  IABS R12, R12 ;  /* 0x0000000c000c7213 */ /* 0x000fe20000000000 */
[C---:B------:R-:W-:Y:S01]  /*19db0*/  FFMA.FTZ R190, -R173.reuse, R43, R190 ;  /* 0x0000002badbe7223 */ /* 0x040fe200000101be */
[----:B------:R-:W-:Y:S01]  /*19dc0*/  IABS R13, R13 ;  /* 0x0000000d000d7213 */ /* 0x000fe20000000000 */
[----:B------:R-:W-:Y:S01]  /*19dd0*/  FFMA.FTZ R194, -R173, R2, R194 ;  /* 0x00000002adc27223 */ /* 0x000fe200000101c2 */
[----:B------:R-:W-:Y:S01]  /*19de0*/  IABS R25, R25 ;  /* 0x0000001900197213 */ /* 0x000fe20000000000 */
[----:B------:R-:W-:Y:S01]  /*19df0*/  VIADD R43, R185, 0xffffffe9 ;  /* 0xffffffe9b92b7836 */ /* 0x000fe20000000000 */
[----:B------:R-:W-:Y:S01]  /*19e00*/  I2FP.F32.S32 R12, R12 ;  /* 0x0000000c000c7245 */ /* 0x000fe20000201400 */
[C---:B------:R-:W-:Y:S01]  /*19e10*/  FFMA.FTZ R18, -R173.reuse, R3, R18 ;  /* 0x00000003ad127223 */ /* 0x040fe20000010112 */
[----:B------:R-:W-:Y:S01]  /*19e20*/  I2FP.F32.S32 R13, R13 ;  /* 0x0000000d000d7245 */ /* 0x000fe20000201400 */
[C---:B------:R-:W-:Y:S01]  /*19e30*/  VIADD R7, R184.reuse, 0x19 ;  /* 0x00000019b8077836 */ /* 0x040fe20000000000 */
[----:B------:R-:W-:Y:S01]  /*19e40*/  I2FP.F32.S32 R25, R25 ;  /* 0x0000001900197245 */ /* 0x000fe20000201400 */
[----:B------:R-:W-:Y:S01]  /*19e50*/  VIADD R11, R184, 0x30 ;  /* 0x00000030b80b7836 */ /* 0x000fe20000000000 */
[----:B------:R-:W-:Y:S01]  /*19e60*/  FSEL R141, R220, -INF , P0 ;  /* 0xff800000dc8d7808 */ /* 0x000fe20000000000 */
[----:B------:R-:W-:Y:S01]  /*19e70*/  FFMA.FTZ R138, -R173, R12, R138 ;  /* 0x0000000cad8a7223 */ /* 0x000fe2000001018a */
[----:B------:R-:W-:Y:S01]  /*19e80*/  ISETP.GE.AND P0, PT, R9, R181, PT ;  /* 0x000000b50900720c */ /* 0x000fe20003f06270 */
[C---:B------:R-:W-:Y:S01]  /*19e90*/  FFMA.FTZ R142, -R173.reuse, R13, R142 ;  /* 0x0000000dad8e7223 */ /* 0x040fe2000001018e */
[----:B------:R-:W-:Y:S01]  /*19ea0*/  IABS R7, R7 ;  /* 0x0000000700077213 */ /* 0x000fe20000000000 */
[C---:B------:R-:W-:Y:S01]  /*19eb0*/  VIADD R12, R184.reuse, 0x40 ;  /* 0x00000040b80c7836 */ /* 0x040fe20000000000 */
[----:B------:R-:W-:Y:S01]  /*19ec0*/  IABS R11, R11 ;  /* 0x0000000b000b7213 */ /* 0x000fe20000000000 */
[----:B------:R-:W-:Y:S01]  /*19ed0*/  FFMA.FTZ R198, -R173, R25, R198 ;  /* 0x00000019adc67223 */ /* 0x000fe200000101c6 */
[----:B------:R-:W-:Y:S01]  /*19ee0*/  ISETP.GE.AND P1, PT, R39, R181, PT ;  /* 0x000000b52700720c */ /* 0x000fe20003f26270 */
[----:B------:R-:W-:Y:S01]  /*19ef0*/  VIADD R33, R184, 0x21 ;  /* 0x00000021b8217836 */ /* 0x000fe20000000000 */
[----:B------:R-:W-:Y:S01]  /*19f00*/  FSEL R19, R142, -INF , P0 ;  /* 0xff8000008e137808 */ /* 0x000fe20000000000 */
[C---:B------:R-:W-:Y:S01]  /*19f10*/  VIADD R3, R184.reuse, 0x9 ;  /* 0x00000009b8037836 */ /* 0x040fe20000000000 */
        /* <DEDUP_REMOVED lines=9> */
[C---:B------:R-:W-:Y:S01]  /*19fb0*/  FFMA.FTZ R26, -R173.reuse, R7, R26 ;  /* 0x00000007ad1a7223 */ /* 0x040fe2000001011a */
[----:B------:R-:W-:Y:S01]  /*19fc0*/  IABS R33, R33 ;  /* 0x0000002100217213 */ /* 0x000fe20000000000 */
[-C--:B------:R-:W-:Y:S01]  /*19fd0*/  FFMA.FTZ R188, -R173, R11.reuse, R188 ;  /* 0x0000000badbc7223 */ /* 0x080fe200000101bc */
[----:B------:R-:W-:Y:S01]  /*19fe0*/  ISETP.GE.AND P1, PT, R35, R180, PT ;  /* 0x000000b42300720c */ /* 0x000fe20003f26270 */
[C---:B------:R-:W-:Y:S01]  /*19ff0*/  FFMA.FTZ R196, -R173.reuse, R11, R196 ;  /* 0x0000000badc47223 */ /* 0x040fe200000101c4 */
[----:B------:R-:W-:Y:S01]  /*1a000*/  I2FP.F32.S32 R12, R12 ;  /* 0x0000000c000c7245 */ /* 0x000fe20000201400 */
[----:B------:R-:W-:Y:S01]  /*1a010*/  FFMA.FTZ R204, -R173, R25, R204 ;  /* 0x00000019adcc7223 */ /* 0x000fe200000101cc */
[----:B------:R-:W-:Y:S01]  /*1a020*/  FSEL R45, R194, -INF , P0 ;  /* 0xff800000c22d7808 */ /* 0x000fe20000000000 */
[C---:B------:R-:W-:Y:S01]  /*1a030*/  VIADD R57, R184.reuse, 0x11 ;  /* 0x00000011b8397836 */ /* 0x040fe20000000000 */
[----:B------:R-:W-:Y:S01]  /*1a040*/  ISETP.GE.AND P0, PT, R5, R181, PT ;  /* 0x000000b50500720c */ /* 0x000fe20003f06270 */
[----:B------:R-:W-:Y:S01]  /*1a050*/  FFMA.FTZ R140, -R173, R12, R140 ;  /* 0x0000000cad8c7223 */ /* 0x000fe2000001018c */
[----:B------:R-:W-:Y:S01]  /*1a060*/  I2FP.F32.S32 R33, R33 ;  /* 0x0000002100217245 */ /* 0x000fe20000201400 */
[C---:B------:R-:W-:Y:S01]  /*1a070*/  VIADD R12, R184.reuse, 0x18 ;  /* 0x00000018b80c7836 */ /* 0x040fe20000000000 */
[----:B------:R-:W-:Y:S01]  /*1a080*/  ISETP.GE.AND P2, PT, R31, R181, PT ;  /* 0x000000b51f00720c */ /* 0x000fe20003f46270 */
[----:B------:R-:W-:Y:S01]  /*1a090*/  VIADD R2, R184, 0x8 ;  /* 0x00000008b8027836 */ /* 0x000fe20000000000 */
[----:B------:R-:W-:Y:S01]  /*1a0a0*/  FSEL R225, R20, -INF , P0 ;  /* 0xff80000014e17808 */ /* 0x000fe20000000000 */
[-C--:B------:R-:W-:Y:S01]  /*1a0b0*/  FFMA.FTZ R22, -R173, R33.reuse, R22 ;  /* 0x00000021ad167223 */ /* 0x080fe20000010116 */
[----:B------:R-:W-:Y:S01]  /*1a0c0*/  ISETP.GE.AND P0, PT, R35, R178, PT ;  /* 0x000000b22300720c */ /* 0x000fe20003f06270 */
[----:B------:R-:W-:Y:S01]  /*1a0d0*/  VIADD R20, R184, 0xfffffff0 ;  /* 0xfffffff0b8147836 */ /* 0x000fe20000000000 */
[----:B------:R-:W-:Y:S01]  /*1a0e0*/  FSEL R15, R188, -INF , P2 ;  /* 0xff800000bc0f7808 */ /* 0x000fe20001000000 */
[----:B------:R-:W-:Y:S01]  /*1a0f0*/  FFMA.FTZ R16, -R173, R33, R16 ;  /* 0x00000021ad107223 */ /* 0x000fe20000010110 */
[----:B------:R-:W-:Y:S01]  /*1a100*/  LOP3.LUT R172, R172, 0xfffbffff, RZ, 0xc0, !PT ;  /* 0xfffbffffacac7812 */ /* 0x000fe200078ec0ff */
[----:B------:R-:W-:Y:S01]  /*1a110*/  VIADD R7, R184, 0x1 ;  /* 0x00000001b8077836 */ /* 0x000fe20000000000 */
[----:B------:R-:W-:Y:S01]  /*1a120*/  ISETP.GE.AND P2, PT, R41, R181, PT ;  /* 0x000000b52900720c */ /* 0x000fe20003f46270 */
[----:B------:R-:W-:Y:S01]  /*1a130*/  VIADD R182, R182, 0xffffff80 ;  /* 0xffffff80b6b67836 */ /* 0x000fe20000000000 */
        /* <DEDUP_REMOVED lines=9> */
[CC--:B------:R-:W-:Y:S01]  /*1a1d0*/  FFMA.FTZ R202, -R173.reuse, R35.reuse, R202 ;  /* 0x00000023adca7223 */ /* 0x0c0fe200000101ca */
[----:B------:R-:W-:Y:S01]  /*1a1e0*/  @P0 LOP3.LUT R172, R172, 0x20000, RZ, 0xfc, !PT ;  /* 0x00020000acac0812 */ /* 0x000fe200078efcff */
[C---:B------:R-:W-:Y:S01]  /*1a1f0*/  FFMA.FTZ R208, -R173.reuse, R35, R208 ;  /* 0x00000023add07223 */ /* 0x040fe200000101d0 */
[----:B------:R-:W-:Y:S02]  /*1a200*/  I2FP.F32.S32 R57, R57 ;  /* 0x0000003900397245 */ /* 0x000fe40000201400 */
[----:B------:R-:W-:Y:S02]  /*1a210*/  ISETP.GE.AND P0, PT, R12, R181, PT ;  /* 0x000000b50c00720c */ /* 0x000fe40003f06270 */
[----:B------:R-:W-:Y:S01]  /*1a220*/  IABS R11, R13 ;  /* 0x0000000d000b7213 */ /* 0x000fe20000000000 */
[CC--:B------:R-:W-:Y:S01]  /*1a230*/  FFMA.FTZ R30, -R173.reuse, R57.reuse, R30 ;  /* 0x00000039ad1e7223 */ /* 0x0c0fe2000001011e */
[----:B------:R-:W-:Y:S01]  /*1a240*/  FSEL R13, R140, -INF , P2 ;  /* 0xff8000008c0d7808 */ /* 0x000fe20001000000 */
[----:B------:R-:W-:Y:S01]  /*1a250*/  FFMA.FTZ R24, -R173, R57, R24 ;  /* 0x00000039ad187223 */ /* 0x000fe20000010118 */
[----:B------:R-:W-:Y:S02]  /*1a260*/  ISETP.GE.AND P2, PT, R9, R180, PT ;  /* 0x000000b40900720c */ /* 0x000fe40003f46270 */
[----:B------:R-:W-:Y:S02]  /*1a270*/  FSEL R202, R202, -INF , P0 ;  /* 0xff800000caca7808 */ /* 0x000fe40000000000 */
[----:B------:R-:W-:Y:S02]  /*1a280*/  ISETP.GE.AND P0, PT, R47, R181, PT ;  /* 0x000000b52f00720c */ /* 0x000fe40003f06270 */
[----:B------:R-:W-:Y:S02]  /*1a290*/  LOP3.LUT R172, R172, 0xfffeffff, RZ, 0xc0, !PT ;  /* 0xfffeffffacac7812 */ /* 0x000fe400078ec0ff */
[----:B------:R-:W-:Y:S01]  /*1a2a0*/  FSEL R221, R24, -INF , P0 ;  /* 0xff80000018dd7808 */ /* 0x000fe20000000000 */
[----:B------:R-:W-:Y:S01]  /*1a2b0*/  VIADD R24, R185, 0x10 ;  /* 0x00000010b9187836 */ /* 0x000fe20000000000 */
[----:B------:R-:W-:Y:S02]  /*1a2c0*/  ISETP.GE.AND P0, PT, R9, R178, PT ;  /* 0x000000b20900720c */ /* 0x000fe40003f06270 */
[----:B------:R-:W-:Y:S02]  /*1a2d0*/  I2FP.F32.S32 R55, R11 ;  /* 0x0000000b00377245 */ /* 0x000fe40000201400 */
[----:B------:R-:W-:Y:S02]  /*1a2e0*/  @P2 LOP3.LUT R172, R172, 0x10000, RZ, 0xfc, !PT ;  /* 0x00010000acac2812 */ /* 0x000fe400078efcff */
[----:B------:R-:W-:Y:S01]  /*1a2f0*/  IABS R3, R3 ;  /* 0x0000000300037213 */ /* 0x000fe20000000000 */
[CC--:B------:R-:W-:Y:S01]  /*1a300*/  FFMA.FTZ R206, -R173.reuse, R55.reuse, R206 ;  /* 0x00000037adce7223 */ /* 0x0c0fe200000101ce */
[----:B------:R-:W-:Y:S01]  /*1a310*/  LOP3.LUT R172, R172, 0xffff7fff, RZ, 0xc0, !PT ;  /* 0xffff7fffacac7812 */ /* 0x000fe200078ec0ff */
[----:B------:R-:W-:Y:S01]  /*1a320*/  FFMA.FTZ R212, -R173, R55, R212 ;  /* 0x00000037add47223 */ /* 0x000fe200000101d4 */
[----:B------:R-:W-:Y:S01]  /*1a330*/  I2FP.F32.S32 R37, R3 ;  /* 0x0000000300257245 */ /* 0x000fe20000201400 */
[----:B------:R-:W-:Y:S01]  /*1a340*/  VIADD R3, R185, 0xfffffff0 ;  /* 0xfffffff0b9037836 */ /* 0x000fe20000000000 */
[----:B------:R-:W-:Y:S02]  /*1a350*/  IABS R2, R2 ;  /* 0x0000000200027213 */ /* 0x000fe40000000000 */
[----:B------:R-:W-:Y:S01]  /*1a360*/  @P0 LOP3.LUT R172, R172, 0x8000, RZ, 0xfc, !PT ;  /* 0x00008000acac0812 */ /* 0x000fe200078efcff */
[----:B------:R-:W-:Y:S01]  /*1a370*/  FFMA.FTZ R28, -R173, R37, R28 ;  /* 0x00000025ad1c7223 */ /* 0x000fe2000001011c */
[----:B------:R-:W-:Y:S01]  /*1a380*/  ISETP.GE.AND P0, PT, R43, R181, PT ;  /* 0x000000b52b00720c */ /* 0x000fe20003f06270 */
[----:B------:R-:W-:Y:S01]  /*1a390*/  FFMA.FTZ R34, -R173, R37, R34 ;  /* 0x00000025ad227223 */ /* 0x000fe20000010122 */
[-C--:B------:R-:W-:Y:S02]  /*1a3a0*/  ISETP.GE.AND P1, PT, R9, R179.reuse, PT ;  /* 0x000000b30900720c */ /* 0x080fe40003f26270 */
[----:B------:R-:W-:Y:S02]  /*1a3b0*/  FSEL R206, R206, -INF , P0 ;  /* 0xff800000cece7808 */ /* 0x000fe40000000000 */
[----:B------:R-:W-:Y:S02]  /*1a3c0*/  ISETP.GE.AND P0, PT, R31, R179, PT ;  /* 0x000000b31f00720c */ /* 0x000fe40003f06270 */
        /* <DEDUP_REMOVED lines=8> */
[C---:B------:R-:W-:Y:S01]  /*1a450*/  VIADD R28, R185.reuse, 0x21 ;  /* 0x00000021b91c7836 */ /* 0x040fe20000000000 */
        /* <DEDUP_REMOVED lines=10> */
[----:B------:R-:W-:Y:S02]  /*1a500*/  ISETP.GE.AND P0, PT, R53, R179, PT ;  /* 0x000000b33500720c */ /* 0x000fe40003f06270 */
[----:B------:R-:W-:Y:S02]  /*1a510*/  I2FP.F32.S32 R16, R16 ;  /* 0x0000001000107245 */ /* 0x000fe40000201400 */
[----:B------:R-:W-:Y:S02]  /*1a520*/  FSEL R49, R196, -INF , P0 ;  /* 0xff800000c4317808 */ /* 0x000fe40000000000 */
[----:B------:R-:W-:Y:S01]  /*1a530*/  ISETP.GE.AND P0, PT, R7, R181, PT ;  /* 0x000000b50700720c */ /* 0x000fe20003f06270 */
[C---:B------:R-:W-:Y:S01]  /*1a540*/  FFMA.FTZ R36, -R173.reuse, R16, R36 ;  /* 0x00000010ad247223 */ /* 0x040fe20000010124 */
[----:B------:R-:W-:Y:S01]  /*1a550*/  IABS R14, R14 ;  /* 0x0000000e000e7213 */ /* 0x000fe20000000000 */
[----:B------:R-:W-:Y:S01]  /*1a560*/  FFMA.FTZ R42, -R173, R16, R42 ;  /* 0x00000010ad2a7223 */ /* 0x000fe2000001012a */
[----:B------:R-:W-:Y:S01]  /*1a570*/  FSEL R32, R32, -INF , P0 ;  /* 0xff80000020207808 */ /* 0x000fe20000000000 */
[----:B------:R-:W-:Y:S01]  /*1a580*/  VIADD R16, R185, 0x9 ;  /* 0x00000009b9107836 */ /* 0x000fe20000000000 */
[-C--:B------:R-:W-:Y:S02]  /*1a590*/  ISETP.GE.AND P0, PT, R41, R179.reuse, PT ;  /* 0x000000b32900720c */ /* 0x080fe40003f06270 */
[----:B------:R-:W-:Y:S02]  /*1a5a0*/  I2FP.F32.S32 R14, R14 ;  /* 0x0000000e000e7245 */ /* 0x000fe40000201400 */
[----:B------:R-:W-:Y:S01]  /*1a5b0*/  FSEL R35, R18, -INF , P0 ;  /* 0xff80000012237808 */ /* 0x000fe20000000000 */
[----:B------:R-:W-:Y:S01]  /*1a5c0*/  VIADD R18, R184, 0xfffffff1 ;  /* 0xfffffff1b8127836 */ /* 0x000fe20000000000 */
[----:B------:R-:W-:Y:S01]  /*1a5d0*/  ISETP.GE.AND P0, PT, R39, R179, PT ;  /* 0x000000b32700720c */ /* 0x000fe20003f06270 */
[C---:B------:R-:W-:Y:S01]  /*1a5e0*/  FFMA.FTZ R218, -R173.reuse, R14, R218 ;  /* 0x0000000eadda7223 */ /* 0x040fe200000101da */
[----:B------:R-:W-:Y:S01]  /*1a5f0*/  IABS R20, R20 ;  /* 0x0000001400147213 */ /* 0x000fe20000000000 */
[----:B------:R-:W-:Y:S01]  /*1a600*/  FFMA.FTZ R224, -R173, R14, R224 ;  /* 0x0000000eade07223 */ /* 0x000fe200000101e0 */
[----:B------:R-:W-:Y:S01]  /*1a610*/  FSEL R33, R200, -INF , P0 ;  /* 0xff800000c8217808 */ /* 0x000fe20000000000 */
[----:B------:R-:W-:Y:S01]  /*1a620*/  VIADD R14, R184, 0xffffffe9 ;  /* 0xffffffe9b80e7836 */ /* 0x000fe20000000000 */
[-C--:B------:R-:W-:Y:S02]  /*1a630*/  ISETP.GE.AND P0, PT, R10, R181.reuse, PT ;  /* 0x000000b50a00720c */ /* 0x080fe40003f06270 */
[----:B------:R-:W-:Y:S02]  /*1a640*/  IABS R18, R18 ;  /* 0x0000001200127213 */ /* 0x000fe40000000000 */
[----:B------:R-:W-:Y:S02]  /*1a650*/  FSEL R191, R218, -INF , P0 ;  /* 0xff800000dabf7808 */ /* 0x000fe40000000000 */
[----:B------:R-:W-:Y:S02]  /*1a660*/  ISETP.GE.AND P0, PT, R185, R181, PT ;  /* 0x000000b5b900720c */ /* 0x000fe40003f06270 */
[----:B------:R-:W-:Y:S02]  /*1a670*/  IABS R14, R14 ;  /* 0x0000000e000e7213 */ /* 0x000fe40000000000 */
[----:B------:R-:W-:Y:S02]  /*1a680*/  FSEL R193, R36, -INF , P0 ;  /* 0xff80000024c17808 */ /* 0x000fe40000000000 */
[----:B------:R-:W-:Y:S01]  /*1a690*/  I2FP.F32.S32 R57, R14 ;  /* 0x0000000e00397245 */ /* 0x000fe20000201400 */
[----:B------:R-:W-:Y:S01]  /*1a6a0*/  VIADD R14, R184, 0xffffffc0 ;  /* 0xffffffc0b80e7836 */ /* 0x000fe20000000000 */
[----:B------:R-:W-:Y:S02]  /*1a6b0*/  ISETP.GE.AND P0, PT, R5, R179, PT ;  /* 0x000000b30500720c */ /* 0x000fe40003f06270 */
[----:B------:R-:W-:Y:S01]  /*1a6c0*/  I2FP.F32.S32 R37, R18 ;  /* 0x0000001200257245 */ /* 0x000fe20000201400 */
        /* <DEDUP_REMOVED lines=8> */
[----:B------:R-:W-:Y:S01]  /*1a750*/  FFMA.FTZ R50, -R173, R57, R50 ;  /* 0x00000039ad327223 */ /* 0x000fe20000010132 */
[----:B------:R-:W-:Y:S01]  /*1a760*/  I2FP.F32.S32 R55, R20 ;  /* 0x0000001400377245 */ /* 0x000fe20000201400 */
[----:B------:R-:W-:Y:S01]  /*1a770*/  VIADD R20, R185, 0x29 ;  /* 0x00000029b9147836 */ /* 0x000fe20000000000 */
[----:B------:R-:W-:Y:S01]  /*1a780*/  I2FP.F32.S32 R14, R14 ;  /* 0x0000000e000e7245 */ /* 0x000fe20000201400 */
[C---:B------:R-:W-:Y:S01]  /*1a790*/  FFMA.FTZ R40, -R173.reuse, R37, R40 ;  /* 0x00000025ad287223 */ /* 0x040fe20000010128 */
[----:B------:R-:W-:Y:S01]  /*1a7a0*/  ISETP.GE.AND P0, PT, R18, R181, PT ;  /* 0x000000b51200720c */ /* 0x000fe20003f06270 */
[CC--:B------:R-:W-:Y:S01]  /*1a7b0*/  FFMA.FTZ R222, -R173.reuse, R55.reuse, R222 ;  /* 0x00000037adde7223 */ /* 0x0c0fe200000101de */
[----:B------:R-:W-:Y:S01]  /*1a7c0*/  FSEL R11, R190, -INF , P1 ;  /* 0xff800000be0b7808 */ /* 0x000fe20000800000 */
[C---:B------:R-:W-:Y:S01]  /*1a7d0*/  FFMA.FTZ R228, -R173.reuse, R55, R228 ;  /* 0x00000037ade47223 */ /* 0x040fe200000101e4 */
[----:B------:R-:W-:Y:S01]  /*1a7e0*/  FSEL R40, R40, -INF , P0 ;  /* 0xff80000028287808 */ /* 0x000fe20000000000 */
[----:B------:R-:W-:Y:S01]  /*1a7f0*/  FFMA.FTZ R242, -R173, R14, R242 ;  /* 0x0000000eadf27223 */ /* 0x000fe200000101f2 */
[----:B------:R-:W-:Y:S01]  /*1a800*/  ISETP.GE.AND P0, PT, R16, R181, PT ;  /* 0x000000b51000720c */ /* 0x000fe20003f06270 */
[----:B------:R-:W-:Y:S01]  /*1a810*/  VIADD R14, R184, 0xffffffe8 ;  /* 0xffffffe8b80e7836 */ /* 0x000fe20000000000 */
[----:B------:R-:W-:Y:S02]  /*1a820*/  ISETP.GE.AND P1, PT, R31, R178, PT ;  /* 0x000000b21f00720c */ /* 0x000fe40003f26270 */
[----:B------:R-:W-:Y:S02]  /*1a830*/  FSEL R163, R222, -INF , P0 ;  /* 0xff800000dea37808 */ /* 0x000fe40000000000 */
[-C--:B------:R-:W-:Y:S02]  /*1a840*/  ISETP.GE.AND P0, PT, R47, R179.reuse, PT ;  /* 0x000000b32f00720c */ /* 0x080fe40003f06270 */
[----:B------:R-:W-:Y:S02]  /*1a850*/  IABS R14, R14 ;  /* 0x0000000e000e7213 */ /* 0x000fe40000000000 */
[----:B------:R-:W-:Y:S01]  /*1a860*/  FSEL R213, R26, -INF , P0 ;  /* 0xff8000001ad57808 */ /* 0x000fe20000000000 */
[----:B------:R-:W-:Y:S01]  /*1a870*/  VIADD R26, R185, 0x11 ;  /* 0x00000011b91a7836 */ /* 0x000fe20000000000 */
[----:B------:R-:W-:Y:S01]  /*1a880*/  I2FP.F32.S32 R37, R14 ;  /* 0x0000000e00257245 */ /* 0x000fe20000201400 */
[----:B------:R-:W-:Y:S01]  /*1a890*/  VIADD R14, R184, 0xffffffc8 ;  /* 0xffffffc8b80e7836 */ /* 0x000fe20000000000 */
[----:B------:R-:W-:Y:S02]  /*1a8a0*/  ISETP.GE.AND P0, PT, R43, R179, PT ;  /* 0x000000b32b00720c */ /* 0x000fe40003f06270 */
[----:B------:R-:W-:Y:S01]  /*1a8b0*/  LOP3.LUT R172, R172, 0xffffbfff, RZ, 0xc0, !PT ;  /* 0xffffbfffacac7812 */ /* 0x000fe200078ec0ff */
[CC--:B------:R-:W-:Y:S01]  /*1a8c0*/  FFMA.FTZ R226, -R173.reuse, R37.reuse, R226 ;  /* 0x00000025ade27223 */ /* 0x0c0fe200000101e2 */
[----:B------:R-:W-:Y:S01]  /*1a8d0*/  FSEL R208, R208, -INF , P0 ;  /* 0xff800000d0d07808 */ /* 0x000fe20000000000 */
[----:B------:R-:W-:Y:S01]  /*1a8e0*/  FFMA.FTZ R232, -R173, R37, R232 ;  /* 0x00000025ade87223 */ /* 0x000fe200000101e8 */
[-C--:B------:R-:W-:Y:S01]  /*1a8f0*/  ISETP.GE.AND P0, PT, R24, R181.reuse, PT ;  /* 0x000000b51800720c */ /* 0x080fe20003f06270 */
[----:B------:R-:W-:Y:S01]  /*1a900*/  VIADD R37, R185, 0x18 ;  /* 0x00000018b9257836 */ /* 0x000fe20000000000 */
[----:B------:R-:W-:Y:S02]  /*1a910*/  IABS R14, R14 ;  /* 0x0000000e000e7213 */ /* 0x000fe40000000000 */
[----:B------:R-:W-:Y:S02]  /*1a920*/  FSEL R44, R44, -INF , P0 ;  /* 0xff8000002c2c7808 */ /* 0x000fe40000000000 */
[----:B------:R-:W-:Y:S01]  /*1a930*/  I2FP.F32.S32 R36, R14 ;  /* 0x0000000e00247245 */ /* 0x000fe20000201400 */
[----:B------:R-:W-:Y:S01]  /*1a940*/  VIADD R14, R184, 0xffffffe1 ;  /* 0xffffffe1b80e7836 */ /* 0x000fe20000000000 */
[----:B------:R-:W-:Y:S02]  /*1a950*/  ISETP.GE.AND P0, PT, R26, R181, PT ;  /* 0x000000b51a00720c */ /* 0x000fe40003f06270 */
[----:B------:R-:W-:Y:S01]  /*1a960*/  ISETP.GE.AND P4, PT, R12, R180, PT ;  /* 0x000000b40c00720c */ /* 0x000fe20003f86270 */
[CC--:B------:R-:W-:Y:S01]  /*1a970*/  FFMA.FTZ R238, -R173.reuse, R36.reuse, R238 ;  /* 0x00000024adee7223 */ /* 0x0c0fe200000101ee */
[----:B------:R-:W-:Y:S01]  /*1a980*/  FSEL R133, R226, -INF , P0 ;  /* 0xff800000e2857808 */ /* 0x000fe20000000000 */
[----:B------:R-:W-:Y:S01]  /*1a990*/  FFMA.FTZ R36, -R173, R36, R66 ;  /* 0x00000024ad247223 */ /* 0x000fe20000010142 */
[-C--:B------:R-:W-:Y:S02]  /*1a9a0*/  ISETP.GE.AND P0, PT, R3, R179.reuse, PT ;  /* 0x000000b30300720c */ /* 0x080fe40003f06270 */
[----:B------:R-:W-:Y:S02]  /*1a9b0*/  IABS R14, R14 ;  /* 0x0000000e000e7213 */ /* 0x000fe40000000000 */
[----:B------:R-:W-:Y:S02]  /*1a9c0*/  FSEL R30, R30, -INF , P0 ;  /* 0xff8000001e1e7808 */ /* 0x000fe40000000000 */
[----:B------:R-:W-:Y:S02]  /*1a9d0*/  I2FP.F32.S32 R14, R14 ;  /* 0x0000000e000e7245 */ /* 0x000fe40000201400 */
[----:B------:R-:W-:Y:S02]  /*1a9e0*/  ISETP.GE.AND P0, PT, R2, R179, PT ;  /* 0x000000b30200720c */ /* 0x000fe40003f06270 */
[----:B------:R-:W-:Y:S01]  /*1a9f0*/  ISETP.GE.AND P2, PT, R12, R178, PT ;  /* 0x000000b20c00720c */ /* 0x000fe20003f46270 */
[----:B------:R-:W-:Y:S01]  /*1aa00*/  VIADD R12, R185, 0x31 ;  /* 0x00000031b90c7836 */ /* 0x000fe20000000000 */
[----:B------:R-:W-:Y:S01]  /*1aa10*/  FSEL R199, R212, -INF , P0 ;  /* 0xff800000d4c77808 */ /* 0x000fe20000000000 */
[-C--:B------:R-:W-:Y:S01]  /*1aa20*/  FFMA.FTZ R48, -R173, R14.reuse, R48 ;  /* 0x0000000ead307223 */ /* 0x080fe20000010130 */
[-C--:B------:R-:W-:Y:S01]  /*1aa30*/  ISETP.GE.AND P0, PT, R37, R181.reuse, PT ;  /* 0x000000b52500720c */ /* 0x080fe20003f06270 */
[----:B------:R-:W-:Y:S01]  /*1aa40*/  FFMA.FTZ R54, -R173, R14, R54 ;  /* 0x0000000ead367223 */ /* 0x000fe20000010136 */
[----:B------:R-:W-:Y:S01]  /*1aa50*/  FSEL R138, R138, -INF , P3 ;  /* 0xff8000008a8a7808 */ /* 0x000fe20001800000 */
[----:B------:R-:W-:Y:S01]  /*1aa60*/  VIADD R14, R184, 0xffffffe0 ;  /* 0xffffffe0b80e7836 */ /* 0x000fe20000000000 */
[----:B------:R-:W-:Y:S02]  /*1aa70*/  FSEL R48, R48, -INF , P0 ;  /* 0xff80000030307808 */ /* 0x000fe40000000000 */
[----:B------:R-:W-:Y:S01]  /*1aa80*/  ISETP.GE.AND P0, PT, R31, R180, PT ;  /* 0x000000b41f00720c */ /* 0x000fe20003f06270 */
[----:B------:R-:W-:Y:S01]  /*1aa90*/  VIADD R31, R185, 0x19 ;  /* 0x00000019b91f7836 */ /* 0x000fe20000000000 */
[----:B------:R-:W-:Y:S02]  /*1aaa0*/  IABS R14, R14 ;  /* 0x0000000e000e7213 */ /* 0x000fe40000000000 */
[----:B------:R-:W-:Y:S02]  /*1aab0*/  ISETP.GE.AND P3, PT, R47, R180, PT ;  /* 0x000000b42f00720c */ /* 0x000fe40003f66270 */
[----:B------:R-:W-:Y:S02]  /*1aac0*/  I2FP.F32.S32 R14, R14 ;  /* 0x0000000e000e7245 */ /* 0x000fe40000201400 */
[-C--:B------:R-:W-:Y:S02]  /*1aad0*/  ISETP.GE.AND P5, PT, R5, R180.reuse, PT ;  /* 0x000000b40500720c */ /* 0x080fe40003fa6270 */
[----:B------:R-:W-:Y:S01]  /*1aae0*/  ISETP.GE.AND P6, PT, R39, R180, PT ;  /* 0x000000b42700720c */ /* 0x000fe20003fc6270 */
[CC--:B------:R-:W-:Y:S01]  /*1aaf0*/  FFMA.FTZ R234, -R173.reuse, R14.reuse, R234 ;  /* 0x0000000eadea7223 */ /* 0x0c0fe200000101ea */
        /* <DEDUP_REMOVED lines=17> */
[CC--:B------:R-:W-:Y:S01]  /*1ac10*/  FFMA.FTZ R58, -R173.reuse, R14.reuse, R58 ;  /* 0x0000000ead3a7223 */ /* 0x0c0fe2000001013a */
[----:B------:R-:W-:Y:S01]  /*1ac20*/  FFMA.FTZ R6, -R173, R14, R6 ;  /* 0x0000000ead067223 */ /* 0x000fe20000010106 */
[----:B------:R-:W-:Y:S04]  /*1ac30*/  VIADD R14, R184, 0xffffffd8 ;  /* 0xffffffd8b80e7836 */ /* 0x000fe80000000000 */
[----:B------:R-:W-:Y:S02]  /*1ac40*/  @P0 LOP3.LUT R172, R172, 0x400, RZ, 0xfc, !PT ;  /* 0x00000400acac0812 */ /* 0x000fe400078efcff */
[-C--:B------:R-:W-:Y:S02]  /*1ac50*/  ISETP.GE.AND P0, PT, R29, R181.reuse, PT ;  /* 0x000000b51d00720c */ /* 0x080fe40003f06270 */
[----:B------:R-:W-:Y:S02]  /*1ac60*/  LOP3.LUT R172, R172, 0xffffefff, RZ, 0xc0, !PT ;  /* 0xffffefffacac7812 */ /* 0x000fe400078ec0ff */
[----:B------:R-:W-:Y:S02]  /*1ac70*/  FSEL R121, R6, -INF , P0 ;  /* 0xff80000006797808 */ /* 0x000fe40000000000 */
[C---:B------:R-:W-:Y:S02]  /*1ac80*/  ISETP.GE.AND P0, PT, R53.reuse, R180, PT ;  /* 0x000000b43500720c */ /* 0x040fe40003f06270 */
        /* <DEDUP_REMOVED lines=15> */
[----:B------:R-:W-:Y:S02]  /*1ad80*/  FSEL R38, R38, -INF , P0 ;  /* 0xff80000026267808 */ /* 0x000fe40000000000 */
[C---:B------:R-:W-:Y:S02]  /*1ad90*/  ISETP.GE.AND P0, PT, R41.reuse, R180, PT ;  /* 0x000000b42900720c */ /* 0x040fe40003f06270 */
[----:B------:R-:W-:Y:S01]  /*1ada0*/  I2FP.F32.S32 R63, R14 ;  /* 0x0000000e003f7245 */ /* 0x000fe20000201400 */
[----:B------:R-:W-:Y:S01]  /*1adb0*/  VIADD R14, R184, 0xffffffd0 ;  /* 0xffffffd0b80e7836 */ /* 0x000fe20000000000 */
[----:B------:R-:W-:Y:S02]  /*1adc0*/  @P1 LOP3.LUT R172, R172, 0x800, RZ, 0xfc, !PT ;  /* 0x00000800acac1812 */ /* 0x000fe400078efcff */
[----:B------:R-:W-:Y:S01]  /*1add0*/  ISETP.GE.AND P1, PT, R41, R178, PT ;  /* 0x000000b22900720c */ /* 0x000fe20003f26270 */
[CC--:B------:R-:W-:Y:S01]  /*1ade0*/  FFMA.FTZ R8, -R173.reuse, R63.reuse, R8 ;  /* 0x0000003fad087223 */ /* 0x0c0fe20000010108 */
[----:B------:R-:W-:Y:S01]  /*1adf0*/  IABS R14, R14 ;  /* 0x0000000e000e7213 */ /* 0x000fe20000000000 */
[C---:B------:R-:W-:Y:S01]  /*1ae00*/  FFMA.FTZ R63, -R173.reuse, R63, R62 ;  /* 0x0000003fad3f7223 */ /* 0x040fe2000001013e */
[----:B------:R-:W-:Y:S02]  /*1ae10*/  LOP3.LUT R172, R172, 0xfffffffb, RZ, 0xc0, !PT ;  /* 0xfffffffbacac7812 */ /* 0x000fe400078ec0ff */
[----:B------:R-:W-:Y:S02]  /*1ae20*/  I2FP.F32.S32 R14, R14 ;  /* 0x0000000e000e7245 */ /* 0x000fe40000201400 */
[----:B------:R-:W-:Y:S02]  /*1ae30*/  @P0 LOP3.LUT R172, R172, 0x4, RZ, 0xfc, !PT ;  /* 0x00000004acac0812 */ /* 0x000fe400078efcff */
[-C--:B------:R-:W-:Y:S01]  /*1ae40*/  ISETP.GE.AND P0, PT, R22, R181.reuse, PT ;  /* 0x000000b51600720c */ /* 0x080fe20003f06270 */
[CC--:B------:R-:W-:Y:S01]  /*1ae50*/  FFMA.FTZ R56, -R173.reuse, R14.reuse, R56 ;  /* 0x0000000ead387223 */ /* 0x0c0fe20000010138 */
[----:B------:R-:W-:Y:S01]  /*1ae60*/  LOP3.LUT R172, R172, 0xfffffdff, RZ, 0xc0, !PT ;  /* 0xfffffdffacac7812 */ /* 0x000fe200078ec0ff */
[----:B------:R-:W-:Y:S01]  /*1ae70*/  FFMA.FTZ R240, -R173, R14, R240 ;  /* 0x0000000eadf07223 */ /* 0x000fe200000101f0 */
[----:B------:R-:W-:Y:S01]  /*1ae80*/  FSEL R117, R8, -INF , P0 ;  /* 0xff80000008757808 */ /* 0x000fe20000000000 */
[----:B------:R-:W-:Y:S01]  /*1ae90*/  VIADD R14, R184, 0xffffffc1 ;  /* 0xffffffc1b80e7836 */ /* 0x000fe20000000000 */
[----:B------:R-:W-:Y:S01]  /*1aea0*/  ISETP.GE.AND P0, PT, R20, R181, PT ;  /* 0x000000b51400720c */ /* 0x000fe20003f06270 */
[----:B------:R-:W-:Y:S01]  /*1aeb0*/  VIADD R8, R184, 0xffffffc9 ;  /* 0xffffffc9b8087836 */ /* 0x000fe20000000000 */
[----:B------:R-:W-:Y:S01]  /*1aec0*/  @P1 LOP3.LUT R172, R172, 0x200, RZ, 0xfc, !PT ;  /* 0x00000200acac1812 */ /* 0x000fe200078efcff */
[----:B------:R-:W-:Y:S01]  /*1aed0*/  VIADD R184, R184, 0x80 ;  /* 0x00000080b8b87836 */ /* 0x000fe20000000000 */
[----:B------:R-:W-:Y:S02]  /*1aee0*/  FSEL R56, R56, -INF , P0 ;  /* 0xff80000038387808 */ /* 0x000fe40000000000 */
[-C--:B------:R-:W-:Y:S02]  /*1aef0*/  ISETP.GE.AND P0, PT, R18, R179.reuse, PT ;  /* 0x000000b31200720c */ /* 0x080fe40003f06270 */
[----:B------:R-:W-:Y:S02]  /*1af00*/  ISETP.GE.AND P1, PT, R39, R178, PT ;  /* 0x000000b22700720c */ /* 0x000fe40003f26270 */
        /* <DEDUP_REMOVED lines=9> */
[----:B------:R-:W-:Y:S01]  /*1afa0*/  IABS R8, R8 ;  /* 0x0000000800087213 */ /* 0x000fe20000000000 */
[----:B------:R-:W-:Y:S01]  /*1afb0*/  FFMA.FTZ R64, -R173, R14, R64 ;  /* 0x0000000ead407223 */ /* 0x000fe20000010140 */
[-C--:B------:R-:W-:Y:S01]  /*1afc0*/  ISETP.GE.AND P1, PT, R10, R178.reuse, PT ;  /* 0x000000b20a00720c */ /* 0x080fe20003f26270 */
[C---:B------:R-:W-:Y:S01]  /*1afd0*/  VIADD R14, R185.reuse, 0x30 ;  /* 0x00000030b90e7836 */ /* 0x040fe20000000000 */
[----:B------:R-:W-:Y:S01]  /*1afe0*/  @P0 LOP3.LUT R172, R172, 0x1, RZ, 0xfc, !PT ;  /* 0x00000001acac0812 */ /* 0x000fe200078efcff */
[----:B------:R-:W-:Y:S01]  /*1aff0*/  VIADD R10, R185, 0x39 ;  /* 0x00000039b90a7836 */ /* 0x000fe20000000000 */
[----:B------:R-:W-:Y:S01]  /*1b000*/  ISETP.GE.AND P0, PT, R5, R178, PT ;  /* 0x000000b20500720c */ /* 0x000fe20003f06270 */
[----:B------:R-:W-:Y:S01]  /*1b010*/  VIADD R5, R185, 0x38 ;  /* 0x00000038b9057836 */ /* 0x000fe20000000000 */
[----:B------:R-:W-:Y:S02]  /*1b020*/  I2FP.F32.S32 R8, R8 ;  /* 0x0000000800087245 */ /* 0x000fe40000201400 */
[----:B------:R-:W-:Y:S02]  /*1b030*/  LOP3.LUT R172, R172, 0xffffffbf, RZ, 0xc0, !PT ;  /* 0xffffffbfacac7812 */ /* 0x000fe400078ec0ff */
[----:B------:R-:W-:Y:S01]  /*1b040*/  P2R R39, PR, RZ, 0x20 ;  /* 0x00000020ff277803 */ /* 0x000fe20000000000 */
[-C--:B------:R-:W-:Y:S01]  /*1b050*/  FFMA.FTZ R60, -R173, R8.reuse, R60 ;  /* 0x00000008ad3c7223 */ /* 0x080fe2000001013c */
[----:B------:R-:W-:Y:S01]  /*1b060*/  FSEL R141, R141, -INF , !P1 ;  /* 0xff8000008d8d7808 */ /* 0x000fe20004800000 */
[----:B------:R-:W-:Y:S01]  /*1b070*/  FFMA.FTZ R4, -R173, R8, R4 ;  /* 0x00000008ad047223 */ /* 0x000fe20000010104 */
[----:B------:R-:W-:Y:S02]  /*1b080*/  P2R R6, PR, RZ, 0x40 ;  /* 0x00000040ff067803 */ /* 0x000fe40000000000 */
[----:B------:R-:W-:Y:S02]  /*1b090*/  P2R R41, PR, RZ, 0x8 ;  /* 0x00000008ff297803 */ /* 0x000fe40000000000 */
[----:B------:R-:W-:Y:S02]  /*1b0a0*/  @P0 LOP3.LUT R172, R172, 0x40, RZ, 0xfc, !PT ;  /* 0x00000040acac0812 */ /* 0x000fe400078efcff */
[-C--:B------:R-:W-:Y:S02]  /*1b0b0*/  ISETP.GE.AND P0, PT, R14, R181.reuse, PT ;  /* 0x000000b50e00720c */ /* 0x080fe40003f06270 */
[----:B------:R-:W-:Y:S02]  /*1b0c0*/  LOP3.LUT R172, R172, 0xffffffdf, RZ, 0xc0, !PT ;  /* 0xffffffdfacac7812 */ /* 0x000fe400078ec0ff */
[----:B------:R-:W-:Y:S02]  /*1b0d0*/  FSEL R60, R60, -INF , P0 ;  /* 0xff8000003c3c7808 */ /* 0x000fe40000000000 */
[----:B------:R-:W-:Y:S02]  /*1b0e0*/  ISETP.GE.AND P0, PT, R12, R181, PT ;  /* 0x000000b50c00720c */ /* 0x000fe40003f06270 */
[----:B------:R-:W-:Y:S02]  /*1b0f0*/  @P2 LOP3.LUT R172, R172, 0x20, RZ, 0xfc, !PT ;  /* 0x00000020acac2812 */ /* 0x000fe400078efcff */
[----:B------:R-:W-:Y:S02]  /*1b100*/  FSEL R66, R238, -INF , P0 ;  /* 0xff800000ee427808 */ /* 0x000fe40000000000 */
[----:B------:R-:W-:Y:S02]  /*1b110*/  ISETP.GE.AND P0, PT, R0, R180, PT ;  /* 0x000000b40000720c */ /* 0x000fe40003f06270 */
        /* <DEDUP_REMOVED lines=8> */
[-C--:B------:R-:W-:Y:S02]  /*1b1a0*/  ISETP.GE.AND P0, PT, R10, R181.reuse, PT ;  /* 0x000000b50a00720c */ /* 0x080fe40003f06270 */
[C---:B------:R-:W-:Y:S02]  /*1b1b0*/  ISETP.GE.AND P2, PT, R43.reuse, R180, PT ;  /* 0x000000b42b00720c */ /* 0x040fe40003f46270 */
[----:B------:R-:W-:Y:S02]  /*1b1c0*/  FSEL R62, R242, -INF , P0 ;  /* 0xff800000f23e7808 */ /* 0x000fe40000000000 */
[-C--:B------:R-:W-:Y:S02]  /*1b1d0*/  ISETP.GE.AND P0, PT, R43, R178.reuse, PT ;  /* 0x000000b22b00720c */ /* 0x080fe40003f06270 */
        /* <DEDUP_REMOVED lines=24> */
[----:B------:R-:W-:Y:S02]  /*1b360*/  ISETP.GE.AND P5, PT, R3, R178, PT ;  /* 0x000000b20300720c */ /* 0x000fe40003fa6270 */
        /* <DEDUP_REMOVED lines=11> */
[C---:B------:R-:W-:Y:S02]  /*1b420*/  LOP3.LUT P1, RZ, R172.reuse, 0x40000, RZ, 0xc0, !PT ;  /* 0x00040000acff7812 */ /* 0x040fe4000782c0ff */
[----:B------:R-:W-:Y:S02]  /*1b430*/  P2R R55, PR, RZ, 0x1 ;  /* 0x00000001ff377803 */ /* 0x000fe40000000000 */
[C---:B------:R-:W-:Y:S02]  /*1b440*/  LOP3.LUT P0, RZ, R172.reuse, 0x8000, RZ, 0xc0, !PT ;  /* 0x00008000acff7812 */ /* 0x040fe4000780c0ff */
[----:B------:R-:W-:Y:S02]  /*1b450*/  FSEL R23, R23, -INF , !P2 ;  /* 0xff80000017177808 */ /* 0x000fe40005000000 */
[----:B------:R-:W-:Y:S02]  /*1b460*/  FSEL R11, R11, -INF , !P0 ;  /* 0xff8000000b0b7808 */ /* 0x000fe40004000000 */
[----:B------:R-:W-:Y:S02]  /*1b470*/  ISETP.NE.AND P0, PT, R55, RZ, PT ;  /* 0x000000ff3700720c */ /* 0x000fe40003f05270 */
[----:B------:R-:W-:Y:S02]  /*1b480*/  ISETP.NE.AND P2, PT, R43, RZ, PT ;  /* 0x000000ff2b00720c */ /* 0x000fe40003f45270 */
[----:B------:R-:W-:Y:S02]  /*1b490*/  FSEL R9, R9, -INF , !P0 ;  /* 0xff80000009097808 */ /* 0x000fe40004000000 */
[-C--:B------:R-:W-:Y:S02]  /*1b4a0*/  ISETP.GE.AND P0, PT, R3, R180.reuse, PT ;  /* 0x000000b40300720c */ /* 0x080fe40003f06270 */
[----:B------:R-:W2:Y:S01]  /*1b4b0*/  LD.E R3, desc[UR4][R100.64+0xdc] ;  /* 0x0000dc0464037980 */ /* 0x000ea2000c101900 */
[----:B------:R-:W-:Y:S02]  /*1b4c0*/  FSEL R21, R21, -INF , !P1 ;  /* 0xff80000015157808 */ /* 0x000fe40004800000 */
[C---:B------:R-:W-:Y:S02]  /*1b4d0*/  LOP3.LUT P1, RZ, R172.reuse, 0x1, RZ, 0xc0, !PT ;  /* 0x00000001acff7812 */ /* 0x040fe4000782c0ff */
[C---:B------:R-:W-:Y:S02]  /*1b4e0*/  LOP3.LUT P4, RZ, R172.reuse, 0x400, RZ, 0xc0, !PT ;  /* 0x00000400acff7812 */ /* 0x040fe4000788c0ff */
[----:B------:R-:W-:Y:S02]  /*1b4f0*/  FSEL R19, R19, -INF , !P2 ;  /* 0xff80000013137808 */ /* 0x000fe40005000000 */
[----:B------:R-:W-:Y:S02]  /*1b500*/  ISETP.NE.AND P2, PT, R59, RZ, PT ;  /* 0x000000ff3b00720c */ /* 0x000fe40003f45270 */
[----:B------:R-:W-:Y:S02]  /*1b510*/  P2R R43, PR, RZ, 0x2 ;  /* 0x00000002ff2b7803 */ /* 0x000fe40000000000 */
[----:B------:R-:W-:Y:S02]  /*1b520*/  LOP3.LUT P1, RZ, R172, 0x1000, RZ, 0xc0, !PT ;  /* 0x00001000acff7812 */ /* 0x000fe4000782c0ff */
[----:B------:R-:W-:Y:S02]  /*1b530*/  FSEL R17, R17, -INF , !P4 ;  /* 0xff80000011117808 */ /* 0x000fe40006000000 */
[----:B------:R-:W-:Y:S02]  /*1b540*/  FSEL R15, R15, -INF , !P2 ;  /* 0xff8000000f0f7808 */ /* 0x000fe40005000000 */
[----:B------:R-:W-:Y:S02]  /*1b550*/  ISETP.NE.AND P4, PT, R53, RZ, PT ;  /* 0x000000ff3500720c */ /* 0x000fe40003f85270 */
[----:B------:R-:W-:Y:S02]  /*1b560*/  ISETP.NE.AND P2, PT, R47, RZ, PT ;  /* 0x000000ff2f00720c */ /* 0x000fe40003f45270 */
[----:B------:R-:W-:Y:S02]  /*1b570*/  FSEL R25, R25, -INF , !P1 ;  /* 0xff80000019197808 */ /* 0x000fe40004800000 */
[----:B------:R-:W-:Y:S02]  /*1b580*/  FSEL R209, R209, -INF , !P0 ;  /* 0xff800000d1d17808 */ /* 0x000fe40004000000 */
[----:B------:R-:W-:Y:S02]  /*1b590*/  ISETP.NE.AND P1, PT, R43, RZ, PT ;  /* 0x000000ff2b00720c */ /* 0x000fe40003f25270 */
[----:B------:R-:W-:Y:S02]  /*1b5a0*/  FSEL R223, R202, -INF , !P4 ;  /* 0xff800000cadf7808 */ /* 0x000fe40006000000 */
[-C--:B------:R-:W-:Y:S02]  /*1b5b0*/  ISETP.GE.AND P0, PT, R2, R180.reuse, PT ;  /* 0x000000b40200720c */ /* 0x080fe40003f06270 */
[----:B------:R-:W-:Y:S02]  /*1b5c0*/  FSEL R219, R206, -INF , !P2 ;  /* 0xff800000cedb7808 */ /* 0x000fe40005000000 */
[C---:B------:R-:W-:Y:S02]  /*1b5d0*/  LOP3.LUT P4, RZ, R172.reuse, 0x20, RZ, 0xc0, !PT ;  /* 0x00000020acff7812 */ /* 0x040fe4000788c0ff */
[C---:B------:R-:W-:Y:S02]  /*1b5e0*/  LOP3.LUT P2, RZ, R172.reuse, 0x10, RZ, 0xc0, !PT ;  /* 0x00000010acff7812 */ /* 0x040fe4000784c0ff */
[----:B------:R-:W-:Y:S02]  /*1b5f0*/  FSEL R191, R191, -INF , !P1 ;  /* 0xff800000bfbf7808 */ /* 0x000fe40004800000 */
[----:B------:R-:W-:Y:S02]  /*1b600*/  LOP3.LUT P6, RZ, R172, 0x4, RZ, 0xc0, !PT ;  /* 0x00000004acff7812 */ /* 0x000fe400078cc0ff */
[----:B------:R-:W-:Y:S02]  /*1b610*/  FSEL R207, R207, -INF , !P0 ;  /* 0xff800000cfcf7808 */ /* 0x000fe40004000000 */
[----:B------:R-:W-:Y:S02]  /*1b620*/  ISETP.GE.AND P1, PT, R18, R180, PT ;  /* 0x000000b41200720c */ /* 0x000fe40003f26270 */
        /* <DEDUP_REMOVED lines=10> */
[----:B------:R-:W-:Y:S02]  /*1b6d0*/  LOP3.LUT P3, RZ, R172, 0x80000, RZ, 0xc0, !PT ;  /* 0x00080000acff7812 */ /* 0x000fe4000786c0ff */
[----:B------:R-:W-:Y:S02]  /*1b6e0*/  ISETP.NE.AND P6, PT, R6, RZ, PT ;  /* 0x000000ff0600720c */ /* 0x000fe40003fc5270 */
[----:B------:R-:W-:Y:S02]  /*1b6f0*/  ISETP.GE.AND P0, PT, R7, R180, PT ;  /* 0x000000b40700720c */ /* 0x000fe40003f06270 */
[----:B------:R-:W-:Y:S02]  /*1b700*/  FSEL R199, R199, -INF , !P4 ;  /* 0xff800000c7c77808 */ /* 0x000fe40006000000 */
[----:B------:R-:W-:Y:S02]  /*1b710*/  ISETP.GE.AND P4, PT, R24, R178, PT ;  /* 0x000000b21800720c */ /* 0x000fe40003f86270 */
[----:B------:R-:W-:Y:S02]  /*1b720*/  FMNMX3.FTZ R0, R0, R19, R15, !PT ;  /* 0x0000001300007276 */ /* 0x000fe4000781000f */
[----:B------:R-:W-:Y:S02]  /*1b730*/  FSEL R135, R44, -INF , !P1 ;  /* 0xff8000002c877808 */ /* 0x000fe40004800000 */
[----:B------:R-:W-:Y:S02]  /*1b740*/  FSEL R6, R138, -INF , !P3 ;  /* 0xff8000008a067808 */ /* 0x000fe40005800000 */
[----:B------:R-:W-:Y:S02]  /*1b750*/  FSEL R27, R27, -INF , !P6 ;  /* 0xff8000001b1b7808 */ /* 0x000fe40007000000 */
[----:B------:R-:W-:Y:S02]  /*1b760*/  LOP3.LUT P6, RZ, R172, 0x20000, RZ, 0xc0, !PT ;  /* 0x00020000acff7812 */ /* 0x000fe400078cc0ff */
[----:B------:R-:W-:Y:S02]  /*1b770*/  ISETP.NE.AND P3, PT, R41, RZ, PT ;  /* 0x000000ff2900720c */ /* 0x000fe40003f65270 */
[----:B------:R-:W-:Y:S02]  /*1b780*/  ISETP.GE.AND P1, PT, R37, R180, PT ;  /* 0x000000b42500720c */ /* 0x000fe40003f26270 */
[----:B------:R-:W-:Y:S02]  /*1b790*/  FSEL R205, R32, -INF , !P0 ;  /* 0xff80000020cd7808 */ /* 0x000fe40004000000 */
[----:B------:R-:W-:Y:S02]  /*1b7a0*/  LOP3.LUT P0, RZ, R172, 0x200, RZ, 0xc0, !PT ;  /* 0x00000200acff7812 */ /* 0x000fe4000780c0ff */
[----:B------:R-:W-:Y:S02]  /*1b7b0*/  FMNMX3.FTZ R0, R0, R17, R45, !PT ;  /* 0x0000001100007276 */ /* 0x000fe4000781002d */
[----:B------:R-:W-:Y:S02]  /*1b7c0*/  FSEL R13, R13, -INF , !P6 ;  /* 0xff8000000d0d7808 */ /* 0x000fe40007000000 */
[----:B------:R-:W-:Y:S02]  /*1b7d0*/  FSEL R131, R48, -INF , !P1 ;  /* 0xff80000030837808 */ /* 0x000fe40004800000 */
[----:B------:R-:W-:Y:S02]  /*1b7e0*/  FSEL R221, R221, -INF , !P3 ;  /* 0xff800000dddd7808 */ /* 0x000fe40005800000 */
[----:B------:R-:W-:Y:S02]  /*1b7f0*/  ISETP.GE.AND P1, PT, R26, R178, PT ;  /* 0x000000b21a00720c */ /* 0x000fe40003f26270 */
[C---:B------:R-:W-:Y:S02]  /*1b800*/  LOP3.LUT P6, RZ, R172.reuse, 0x8, RZ, 0xc0, !PT ;  /* 0x00000008acff7812 */ /* 0x040fe400078cc0ff */
        /* <DEDUP_REMOVED lines=11> */
[----:B------:R-:W-:Y:S02]  /*1b8c0*/  FMNMX3.FTZ R0, R0, R11, R9, !PT ;  /* 0x0000000b00007276 */ /* 0x000fe40007810009 */
[----:B------:R-:W-:Y:S02]  /*1b8d0*/  FSEL R163, R163, -INF , !P0 ;  /* 0xff800000a3a37808 */ /* 0x000fe40004000000 */
[-C--:B------:R-:W-:Y:S02]  /*1b8e0*/  ISETP.GE.AND P0, PT, R26, R180.reuse, PT ;  /* 0x000000b41a00720c */ /* 0x080fe40003f06270 */
[----:B------:R-:W-:Y:S02]  /*1b8f0*/  @P1 LOP3.LUT R172, R172, 0x4, RZ, 0xfc, !PT ;  /* 0x00000004acac1812 */ /* 0x000fe400078efcff */
        /* <DEDUP_REMOVED lines=13> */
[----:B------:R-:W-:Y:S02]  /*1b9d0*/  ISETP.GE.AND P1, PT, R14, R180, PT ;  /* 0x000000b40e00720c */ /* 0x000fe40003f26270 */
[----:B------:R-:W-:Y:S02]  /*1b9e0*/  FSEL R121, R121, -INF , !P0 ;  /* 0xff80000079797808 */ /* 0x000fe40004000000 */
[----:B------:R-:W-:Y:S02]  /*1b9f0*/  FMNMX3.FTZ R2, R2, R221, R219, !PT ;  /* 0x000000dd02027276 */ /* 0x000fe400078100db */
[----:B------:R-:W-:Y:S02]  /*1ba00*/  FSEL R201, R30, -INF , !P5 ;  /* 0xff8000001ec97808 */ /* 0x000fe40006800000 */
[-C--:B------:R-:W-:Y:S02]  /*1ba10*/  ISETP.GE.AND P3, PT, R7, R178.reuse, PT ;  /* 0x000000b20700720c */ /* 0x080fe40003f66270 */
[CC--:B------:R-:W-:Y:S01]  /*1ba20*/  ISETP.GE.AND P0, PT, R185.reuse, R178.reuse, PT ;  /* 0x000000b2b900720c */ /* 0x0c0fe20003f06270 */
[----:B------:R-:W-:Y:S01]  /*1ba30*/  VIADD R185, R185, 0xffffff80 ;  /* 0xffffff80b9b97836 */ /* 0x000fe20000000000 */
        /* <DEDUP_REMOVED lines=8> */
[----:B------:R-:W-:Y:S02]  /*1bac0*/  ISETP.GE.AND P0, PT, R20, R180, PT ;  /* 0x000000b41400720c */ /* 0x000fe40003f06270 */
[-C--:B------:R-:W-:Y:S02]  /*1bad0*/  ISETP.GE.AND P5, PT, R16, R178.reuse, PT ;  /* 0x000000b21000720c */ /* 0x080fe40003fa6270 */
        /* <DEDUP_REMOVED lines=23> */
[-C--:B------:R-:W-:Y:S02]  /*1bc50*/  ISETP.GE.AND P6, PT, R28, R178.reuse, PT ;  /* 0x000000b21c00720c */ /* 0x080fe40003fc6270 */
        /* <DEDUP_REMOVED lines=8> */
[----:B------:R-:W-:Y:S01]  /*1bce0*/  FMNMX3.FTZ R0, R0, R123, R57, !PT ;  /* 0x0000007b00007276 */ /* 0x000fe20007810039 */
[----:B------:R-:W-:Y:S01]  /*1bcf0*/  LDSM.16.MT88.4 R52, [R146+0x6800] ;  /* 0x006800009234783b */ /* 0x000fe20000004200 */
        /* <DEDUP_REMOVED lines=400> */
.L_x_14689:
        /* <DEDUP_REMOVED lines=10> */
.L_x_14704:
        /* <DEDUP_REMOVED lines=126> */
.L_x_14699:
[----:B------:R-:W-:Y:S05]  /*1de80*/  BSYNC.RECONVERGENT B0 ;  /* 0x0000000000007941 */ /* 0x000fea0003800200 */
.L_x_14698:
        /* <DEDUP_REMOVED lines=36> */
[----:B-1----:R-:W-:Y:S05]  /*1e0d0*/  @P0 RET.REL.NODEC R166 `(_ZN5flash24flash_fwd_splitkv_kernelI23Flash_fwd_kernel_traitsILi64ELi64ELi128ELi4ELb0ELb0EN7cutlass6half_tE19Flash_kernel_traitsILi64ELi64ELi128ELi4ES3_EELb0ELb1ELb1ELb0ELb0ELb1ELb1ELb1EEEvNS_16Flash_fwd_paramsE) ;  /* 0xfffffe1ca6c80950 */ /* 0x002fea0003c3ffff */
[----:B------:R-:W-:Y:S01]  /*1e0e0*/  MOV R167, 0x0 ;  /* 0x0000000000a77802 */ /* 0x000fe20000000f00 */
[----:B------:R1:W-:Y:S03]  /*1e0f0*/  ST.E.128 desc[UR4][R36.64+0x3800], R4 ;  /* 0x0038000424007985 */ /* 0x0003e6000c101d04 */
[----:B-1----:R-:W-:Y:S05]  /*1e100*/  RET.REL.NODEC R166 `(_ZN5flash24flash_fwd_splitkv_kernelI23Flash_fwd_kernel_traitsILi64ELi64ELi128ELi4ELb0ELb0EN7cutlass6half_tE19Flash_kernel_traitsILi64ELi64ELi128ELi4ES3_EELb0ELb1ELb1ELb0ELb0ELb1ELb1ELb1EEEvNS_16Flash_fwd_paramsE) ;  /* 0xfffffe1ca6bc7950 */ /* 0x002fea0003c3ffff */
.L_x_14697:
[----:B------:R-:W-:Y:S01]  /*1e110*/  MOV R5, 0x2 ;  /* 0x0000000200057802 */ /* 0x000fe20000000f00 */
[----:B------:R-:W-:Y:S01]  /*1e120*/  IMAD.MOV.U32 R4, RZ, RZ, 0x1f ;  /* 0x0000001fff047424 */ /* 0x000fe200078e00ff */
[----:B------:R-:W-:-:S07]  /*1e130*/  MOV R7, 0xffffffff ;  /* 0xffffffff00077802 */ /* 0x000fce0000000f00 */
[----:B-1---5:R-:W-:Y:S05]  /*1e140*/  WARPSYNC.COLLECTIVE R7, `(.L_x_14700) ;  /* 0x0000000007087348 */ /* 0x022fea0003c00000 */
[----:B------:R2:W3:Y:S02]  /*1e150*/  SHFL.BFLY P0, R11, R186, R5, R4 ;  /* 0x0c000005ba0b7389 */ /* 0x0004e40000000004 */
[----:B-123-5:R-:W-:Y:S05]  /*1e160*/  ENDCOLLECTIVE ;  /* 0x000000000000791b */ /* 0x02efea0003800000 */
.L_x_14700:
[----:B------:R-:W-:Y:S02]  /*1e170*/  IMAD.MOV.U32 R9, RZ, RZ, R11 ;  /* 0x000000ffff097224 */ /* 0x000fe400078e000b */
[----:B------:R-:W-:Y:S02]  /*1e180*/  IMAD.MOV.U32 R5, RZ, RZ, 0x1 ;  /* 0x00000001ff057424 */ /* 0x000fe400078e00ff */
[----:B------:R-:W-:-:S05]  /*1e190*/  FADD.FTZ R9, R9, R186 ;  /* 0x000000ba09097221 */ /* 0x000fca0000010000 */
[----:B------:R-:W-:-:S07]  /*1e1a0*/  MOV R186, R9 ;  /* 0x0000000900ba7202 */ /* 0x000fce0000000f00 */
[----:B------:R-:W-:Y:S05]  /*1e1b0*/  WARPSYNC.COLLECTIVE R7, `(.L_x_14701) ;  /* 0x0000000007087348 */ /* 0x000fea0003c00000 */
[----:B------:R1:W2:Y:S02]  /*1e1c0*/  SHFL.BFLY P0, R11, R186, R5, R4 ;  /* 0x0c000005ba0b7389 */ /* 0x0002a40000000004 */
[----:B-12---:R-:W-:Y:S05]  /*1e1d0*/  ENDCOLLECTIVE ;  /* 0x000000000000791b */ /* 0x006fea0003800000 */
.L_x_14701:
[----:B------:R-:W-:Y:S01]  /*1e1e0*/  MOV R186, R187 ;  /* 0x000000bb00ba7202 */ /* 0x000fe20000000f00 */
[----:B------:R-:W-:Y:S01]  /*1e1f0*/  IMAD.MOV.U32 R5, RZ, RZ, 0x2 ;  /* 0x00000002ff057424 */ /* 0x000fe200078e00ff */
[----:B------:R-:W-:-:S07]  /*1e200*/  MOV R6, R11 ;  /* 0x0000000b00067202 */ /* 0x000fce0000000f00 */
[----:B------:R-:W-:Y:S05]  /*1e210*/  WARPSYNC.COLLECTIVE R7, `(.L_x_14702) ;  /* 0x0000000007087348 */ /* 0x000fea0003c00000 */
[----:B------:R1:W2:Y:S02]  /*1e220*/  SHFL.BFLY P0, R11, R186, R5, R4 ;  /* 0x0c000005ba0b7389 */ /* 0x0002a40000000004 */
[----:B-12---:R-:W-:Y:S05]  /*1e230*/  ENDCOLLECTIVE ;  /* 0x000000000000791b */ /* 0x006fea0003800000 */
.L_x_14702:
[----:B------:R-:W-:Y:S01]  /*1e240*/  FADD.FTZ R6, R9, R6 ;  /* 0x0000000609067221 */ /* 0x000fe20000010000 */
[----:B------:R-:W-:Y:S01]  /*1e250*/  FADD.FTZ R8, R11, R187 ;  /* 0x000000bb0b087221 */ /* 0x000fe20000010000 */
[----:B------:R-:W-:-:S04]  /*1e260*/  MOV R5, 0x1 ;  /* 0x0000000100057802 */ /* 0x000fc80000000f00 */
[----:B------:R-:W-:-:S07]  /*1e270*/  MOV R186, R8 ;  /* 0x0000000800ba7202 */ /* 0x000fce0000000f00 */
[----:B------:R-:W-:Y:S05]  /*1e280*/  WARPSYNC.COLLECTIVE R7, `(.L_x_14703) ;  /* 0x0000000007087348 */ /* 0x000fea0003c00000 */
[----:B------:R1:W2:Y:S02]  /*1e290*/  SHFL.BFLY P0, R11, R186, R5, R4 ;  /* 0x0c000005ba0b7389 */ /* 0x0002a40000000004 */
[----:B-12---:R-:W-:Y:S05]  /*1e2a0*/  ENDCOLLECTIVE ;  /* 0x000000000000791b */ /* 0x006fea0003800000 */
.L_x_14703:
[----:B------:R-:W-:Y:S05]  /*1e2b0*/  BRA `(.L_x_14704) ;  /* 0xfffffff000f87947 */ /* 0x000fea000383ffff */
.L_x_14705:
        /* <DEDUP_REMOVED lines=12> */
.L_x_14837:


//--------------------- .nv.shared._ZN5flash32flash_fwd_splitkv_combine_kernelI23Flash_fwd_kernel_traitsILi64ELi64ELi256ELi4ELb0ELb0EN7cutlass6half_tE19Flash_kernel_traitsILi64ELi64ELi256ELi4ES3_EELi8ELi7ELb0EEEvNS_16Flash_fwd_paramsE --------------------------
	.section	.nv.shared._ZN5flash32flash_fwd_splitkv_combine_kernelI23Flash_fwd_kernel_traitsILi64ELi64ELi256ELi4ELb0ELb0EN7cutlass6half_tE19Flash_kernel_traitsILi64ELi64ELi256ELi4ES3_EELi8ELi7ELb0EEEvNS_16Flash_fwd_paramsE,"aw",@nobits
	.sectionflags	@""
	.align	16
.nv.shared._ZN5flash32flash_fwd_splitkv_combine_kernelI23Flash_fwd_kernel_traitsILi64ELi64ELi256ELi4ELb0ELb0EN7cutlass6half_tE19Flash_kernel_traitsILi64ELi64ELi256ELi4ES3_EELi8ELi7ELb0EEEvNS_16Flash_fwd_paramsE:
	.zero		5632


//--------------------- .nv.shared.reserved.0     --------------------------
	.section	.nv.shared.reserved.0,"aw",@nobits
	.weak		__nv_reservedSMEM_offset_0_alias
	.size		__nv_reservedSMEM_offset_0_alias, 0, 64
	.other		__nv_reservedSMEM_offset_0_alias,@"STO_CUDA_RESERVED_SHARED STV_DEFAULT"
__nv_reservedSMEM_offset_0_alias:
	.zero		0
	.zero		64


//--------------------- .nv.global                --------------------------
	.section	.nv.global,"aw",@nobits
.nv.global:
	.type		_ZN71_INTERNAL_de8194f4_35_flash_fwd_split_hdim64_fp16_sm80_cu_6987f922_28474cute1_E,@object
	.size		_ZN71_INTERNAL_de8194f4_35_flash_fwd_split_hdim64_fp16_sm80_cu_6987f922_28474cute1_E,(_ZN71_INTERNAL_de8194f4_35_flash_fwd_split_hdim64_fp16_sm80_cu_6987f922_28474cuda3std3__45__cpo6cbeginE - _ZN71_INTERNAL_de8194f4_35_flash_fwd_split_hdim64_fp16_sm80_cu_6987f922_28474cute1_E)
_ZN71_INTERNAL_de8194f4_35_flash_fwd_split_hdim64_fp16_sm80_cu_6987f922_28474cute1_E:
	.zero		1
	.type		_ZN71_INTERNAL_de8194f4_35_flash_fwd_split_hdim64_fp16_sm80_cu_6987f922_28474cuda3std3__45__cpo6cbeginE,@object
	.size		_ZN71_INTERNAL_de8194f4_35_flash_fwd_split_hdim64_fp16_sm80_cu_6987f922_28474cuda3std3__45__cpo6cbeginE,(_ZN71_INTERNAL_de8194f4_35_flash_fwd_split_hdim64_fp16_sm80_cu_6987f922_28474cuda3std3__48in_placeE - _ZN71_INTERNAL_de8194f4_35_flash_fwd_split_hdim64_fp16_sm80_cu_6987f922_28474cuda3std3__45__cpo6cbeginE)
_ZN71_INTERNAL_de8194f4_35_flash_fwd_split_hdim64_fp16_sm80_cu_6987f922_28474cuda3std3__45__cpo6cbeginE:
	.zero		1
	.type		_ZN71_INTERNAL_de8194f4_35_flash_fwd_split_hdim64_fp16_sm80_cu_6987f922_28474cuda3std3__48in_placeE,@object
	.size		_ZN71_INTERNAL_de8194f4_35_flash_fwd_split_hdim64_fp16_sm80_cu_6987f922_28474cuda3std3__48in_placeE,(_ZN71_INTERNAL_de8194f4_35_flash_fwd_split_hdim64_fp16_sm80_cu_6987f922_28474cuda3std6ranges3__45__cpo9iter_moveE - _ZN71_INTERNAL_de8194f4_35_flash_fwd_split_hdim64_fp16_sm80_cu_6987f922_28474cuda3std3__48in_placeE)
_ZN71_INTERNAL_de8194f4_35_flash_fwd_split_hdim64_fp16_sm80_cu_6987f922_28474cuda3std3__48in_placeE:
	.zero		1
	.type		_ZN71_INTERNAL_de8194f4_35_flash_fwd_split_hdim64_fp16_sm80_cu_6987f922_28474cuda3std6ranges3__45__cpo9iter_moveE,@object
	.size		_ZN71_INTERNAL_de8194f4_35_flash_fwd_split_hdim64_fp16_sm80_cu_6987f922_28474cuda3std6ranges3__45__cpo9iter_moveE,(_ZN71_INTERNAL_de8194f4_35_flash_fwd_split_hdim64_fp16_sm80_cu_6987f922_28474cuda3std3__45__cpo5beginE - _ZN71_INTERNAL_de8194f4_35_flash_fwd_split_hdim64_fp16_sm80_cu_6987f922_28474cuda3std6ranges3__45__cpo9iter_moveE)
_ZN71_INTERNAL_de8194f4_35_flash_fwd_split_hdim64_fp16_sm80_cu_6987f922_28474cuda3std6ranges3__45__cpo9iter_moveE:
	.zero		1
	.type		_ZN71_INTERNAL_de8194f4_35_flash_fwd_split_hdim64_fp16_sm80_cu_6987f922_28474cuda3std3__45__cpo5beginE,@object
	.size		_ZN71_INTERNAL_de8194f4_35_flash_fwd_split_hdim64_fp16_sm80_cu_6987f922_28474cuda3std3__45__cpo5beginE,(_ZN71_INTERNAL_de8194f4_35_flash_fwd_split_hdim64_fp16_sm80_cu_6987f922_28474cuda3std3__473_GLOBAL__N__de8194f4_35_flash_fwd_split_hdim64_fp16_sm80_cu_6987f922_28476ignoreE - _ZN71_INTERNAL_de8194f4_35_flash_fwd_split_hdim64_fp16_sm80_cu_6987f922_28474cuda3std3__45__cpo5beginE)
_ZN71_INTERNAL_de8194f4_35_flash_fwd_split_hdim64_fp16_sm80_cu_6987f922_28474cuda3std3__45__cpo5beginE:
	.zero		1
	.type		_ZN71_INTERNAL_de8194f4_35_flash_fwd_split_hdim64_fp16_sm80_cu_6987f922_28474cuda3std3__473_GLOBAL__N__de8194f4_35_flash_fwd_split_hdim64_fp16_sm80_cu_6987f922_28476ignoreE,@object
	.size		_ZN71_INTERNAL_de8194f4_35_flash_fwd_split_hdim64_fp16_sm80_cu_6987f922_28474cuda3std3__473_GLOBAL__N__de8194f4_35_flash_fwd_split_hdim64_fp16_sm80_cu_6987f922_28476ignoreE,(_ZN71_INTERNAL_de8194f4_35_flash_fwd_split_hdim64_fp16_sm80_cu_6987f922_28474cute7productE - _ZN71_INTERNAL_de8194f4_35_flash_fwd_split_hdim64_fp16_sm80_cu_6987f922_28474cuda3std3__473_GLOBAL__N__de8194f4_35_flash_fwd_split_hdim64_fp16_sm80_cu_6987f922_28476ignoreE)
_ZN71_INTERNAL_de8194f4_35_flash_fwd_split_hdim64_fp16_sm80_cu_6987f922_28474cuda3std3__473_GLOBAL__N__de8194f4_35_flash_fwd_split_hdim64_fp16_sm80_cu_6987f922_28476ignoreE:
	.zero		1
	.type		_ZN71_INTERNAL_de8194f4_35_flash_fwd_split_hdim64_fp16_sm80_cu_6987f922_28474cute7productE,@object
	.size		_ZN71_INTERNAL_de8194f4_35_flash_fwd_split_hdim64_fp16_sm80_cu_6987f922_28474cute7productE,(_ZN71_INTERNAL_de8194f4_35_flash_fwd_split_hdim64_fp16_sm80_cu_6987f922_28474cuda3std3__45__cpo3endE - _ZN71_INTERNAL_de8194f4_35_flash_fwd_split_hdim64_fp16_sm80_cu_6987f922_28474cute7productE)
_ZN71_INTERNAL_de8194f4_35_flash_fwd_split_hdim64_fp16_sm80_cu_6987f922_28474cute7productE:
	.zero		1
	.type		_ZN71_INTERNAL_de8194f4_35_flash_fwd_split_hdim64_fp16_sm80_cu_6987f922_28474cuda3std3__45__cpo3endE,@object
	.size		_ZN71_INTERNAL_de8194f4_35_flash_fwd_split_hdim64_fp16_sm80_cu_6987f922_28474cuda3std3__45__cpo3endE,(_ZN71_INTERNAL_de8194f4_35_flash_fwd_split_hdim64_fp16_sm80_cu_6987f922_28474cuda3std3__419piecewise_constructE - _ZN71_INTERNAL_de8194f4_35_flash_fwd_split_hdim64_fp16_sm80_cu_6987f922_28474cuda3std3__45__cpo3endE)
_ZN71_INTERNAL_de8194f4_35_flash_fwd_split_hdim64_fp16_sm80_cu_6987f922_28474cuda3std3__45__cpo3endE:
	.zero		1
	.type		_ZN71_INTERNAL_de8194f4_35_flash_fwd_split_hdim64_fp16_sm80_cu_6987f922_28474cuda3std3__419piecewise_constructE,@object
	.size		_ZN71_INTERNAL_de8194f4_35_flash_fwd_split_hdim64_fp16_sm80_cu_6987f922_28474cuda3std3__419piecewise_constructE,(_ZN71_INTERNAL_de8194f4_35_flash_fwd_split_hdim64_fp16_sm80_cu_6987f922_28474cuda3std3__45__cpo4cendE - _ZN71_INTERNAL_de8194f4_35_flash_fwd_split_hdim64_fp16_sm80_cu_6987f922_28474cuda3std3__419piecewise_constructE)
_ZN71_INTERNAL_de8194f4_35_flash_fwd_split_hdim64_fp16_sm80_cu_6987f922_28474cuda3std3__419piecewise_constructE:
	.zero		1
	.type		_ZN71_INTERNAL_de8194f4_35_flash_fwd_split_hdim64_fp16_sm80_cu_6987f922_28474cuda3std3__45__cpo4cendE,@object
	.size		_ZN71_INTERNAL_de8194f4_35_flash_fwd_split_hdim64_fp16_sm80_cu_6987f922_28474cuda3std3__45__cpo4cendE,(_ZN71_INTERNAL_de8194f4_35_flash_fwd_split_hdim64_fp16_sm80_cu_6987f922_28474cuda3std6ranges3__45__cpo4swapE - _ZN71_INTERNAL_de8194f4_35_flash_fwd_split_hdim64_fp16_sm80_cu_6987f922_28474cuda3std3__45__cpo4cendE)
_ZN71_INTERNAL_de8194f4_35_flash_fwd_split_hdim64_fp16_sm80_cu_6987f922_28474cuda3std3__45__cpo4cendE:
	.zero		1
	.type		_ZN71_INTERNAL_de8194f4_35_flash_fwd_split_hdim64_fp16_sm80_cu_6987f922_28474cuda3std6ranges3__45__cpo4swapE,@object
	.size		_ZN71_INTERNAL_de8194f4_35_flash_fwd_split_hdim64_fp16_sm80_cu_6987f922_28474cuda3std6ranges3__45__cpo4swapE,(.L_7 - _ZN71_INTERNAL_de8194f4_35_flash_fwd_split_hdim64_fp16_sm80_cu_6987f922_28474cuda3std6ranges3__45__cpo4swapE)
_ZN71_INTERNAL_de8194f4_35_flash_fwd_split_hdim64_fp16_sm80_cu_6987f922_28474cuda3std6ranges3__45__cpo4swapE:
	.zero		1
.L_7:


//--------------------- .nv.shared._ZN5flash32flash_fwd_splitkv_combine_kernelI23Flash_fwd_kernel_traitsILi64ELi64ELi256ELi4ELb0ELb0EN7cutlass6half_tE19Flash_kernel_traitsILi64ELi64ELi256ELi4ES3_EELi8ELi6ELb0EEEvNS_16Flash_fwd_paramsE --------------------------
	.section	.nv.shared._ZN5flash32flash_fwd_splitkv_combine_kernelI23Flash_fwd_kernel_traitsILi64ELi64ELi256ELi4ELb0ELb0EN7cutlass6half_tE19Flash_kernel_traitsILi64ELi64ELi256ELi4ES3_EELi8ELi6ELb0EEEvNS_16Flash_fwd_paramsE,"aw",@nobits
	.sectionflags	@""
	.align	16
.nv.shared._ZN5flash32flash_fwd_splitkv_combine_kernelI23Flash_fwd_kernel_traitsILi64ELi64ELi256ELi4ELb0ELb0EN7cutlass6half_tE19Flash_kernel_traitsILi64ELi64ELi256ELi4ES3_EELi8ELi6ELb0EEEvNS_16Flash_fwd_paramsE:
	.zero		3328


//--------------------- .nv.shared._ZN5flash32flash_fwd_splitkv_combine_kernelI23Flash_fwd_kernel_traitsILi64ELi64ELi256ELi4ELb0ELb0EN7cutlass6half_tE19Flash_kernel_traitsILi64ELi64ELi256ELi4ES3_EELi8ELi5ELb0EEEvNS_16Flash_fwd_paramsE --------------------------
	.section	.nv.shared._ZN5flash32flash_fwd_splitkv_combine_kernelI23Flash_fwd_kernel_traitsILi64ELi64ELi256ELi4ELb0ELb0EN7cutlass6half_tE19Flash_kernel_traitsILi64ELi64ELi256ELi4ES3_EELi8ELi5ELb0EEEvNS_16Flash_fwd_paramsE,"aw",@nobits
	.sectionflags	@""
	.align	16
.nv.shared._ZN5flash32flash_fwd_splitkv_combine_kernelI23Flash_fwd_kernel_traitsILi64ELi64ELi256ELi4ELb0ELb0EN7cutlass6half_tE19Flash_kernel_traitsILi64ELi64ELi256ELi4ES3_EELi8ELi5ELb0EEEvNS_16Flash_fwd_paramsE:
	.zero		2176


//--------------------- .nv.shared._ZN5flash32flash_fwd_splitkv_combine_kernelI23Flash_fwd_kernel_traitsILi64ELi64ELi256ELi4ELb0ELb0EN7cutlass6half_tE19Flash_kernel_traitsILi64ELi64ELi256ELi4ES3_EELi8ELi4ELb0EEEvNS_16Flash_fwd_paramsE --------------------------
	.section	.nv.shared._ZN5flash32flash_fwd_splitkv_combine_kernelI23Flash_fwd_kernel_traitsILi64ELi64ELi256ELi4ELb0ELb0EN7cutlass6half_tE19Flash_kernel_traitsILi64ELi64ELi256ELi4ES3_EELi8ELi4ELb0EEEvNS_16Flash_fwd_paramsE,"aw",@nobits
	.sectionflags	@""
	.align	16
.nv.shared._ZN5flash32flash_fwd_splitkv_combine_kernelI23Flash_fwd_kernel_traitsILi64ELi64ELi256ELi4ELb0ELb0EN7cutlass6half_tE19Flash_kernel_traitsILi64ELi64ELi256ELi4ES3_EELi8ELi4ELb0EEEvNS_16Flash_fwd_paramsE:
	.zero		1600


//--------------------- .nv.shared._ZN5flash32flash_fwd_splitkv_combine_kernelI23Flash_fwd_kernel_traitsILi64ELi64ELi256ELi4ELb0ELb0EN7cutlass6half_tE19Flash_kernel_traitsILi64ELi64ELi256ELi4ES3_EELi8ELi3ELb0EEEvNS_16Flash_fwd_paramsE --------------------------
	.section	.nv.shared._ZN5flash32flash_fwd_splitkv_combine_kernelI23Flash_fwd_kernel_traitsILi64ELi64ELi256ELi4ELb0ELb0EN7cutlass6half_tE19Flash_kernel_traitsILi64ELi64ELi256ELi4ES3_EELi8ELi3ELb0EEEvNS_16Flash_fwd_paramsE,"aw",@nobits
	.sectionflags	@""
	.align	16
.nv.shared._ZN5flash32flash_fwd_splitkv_combine_kernelI23Flash_fwd_kernel_traitsILi64ELi64ELi256ELi4ELb0ELb0EN7cutlass6half_tE19Flash_kernel_traitsILi64ELi64ELi256ELi4ES3_EELi8ELi3ELb0EEEvNS_16Flash_fwd_paramsE:
	.zero		1312


//--------------------- .nv.shared._ZN5flash32flash_fwd_splitkv_combine_kernelI23Flash_fwd_kernel_traitsILi64ELi64ELi256ELi4ELb0ELb0EN7cutlass6half_tE19Flash_kernel_traitsILi64ELi64ELi256ELi4ES3_EELi8ELi2ELb0EEEvNS_16Flash_fwd_paramsE --------------------------
	.section	.nv.shared._ZN5flash32flash_fwd_splitkv_combine_kernelI23Flash_fwd_kernel_traitsILi64ELi64ELi256ELi4ELb0ELb0EN7cutlass6half_tE19Flash_kernel_traitsILi64ELi64ELi256ELi4ES3_EELi8ELi2ELb0EEEvNS_16Flash_fwd_paramsE,"aw",@nobits
	.sectionflags	@""
	.align	16
.nv.shared._ZN5flash32flash_fwd_splitkv_combine_kernelI23Flash_fwd_kernel_traitsILi64ELi64ELi256ELi4ELb0ELb0EN7cutlass6half_tE19Flash_kernel_traitsILi64ELi64ELi256ELi4ES3_EELi8ELi2ELb0EEEvNS_16Flash_fwd_paramsE:
	.zero		1168


//--------------------- .nv.shared._ZN5flash32flash_fwd_splitkv_combine_kernelI23Flash_fwd_kernel_traitsILi64ELi64ELi256ELi4ELb0ELb0EN7cutlass6half_tE19Flash_kernel_traitsILi64ELi64ELi256ELi4ES3_EELi8ELi1ELb0EEEvNS_16Flash_fwd_paramsE --------------------------
	.section	.nv.shared._ZN5flash32flash_fwd_splitkv_combine_kernelI23Flash_fwd_kernel_traitsILi64ELi64ELi256ELi4ELb0ELb0EN7cutlass6half_tE19Flash_kernel_traitsILi64ELi64ELi256ELi4ES3_EELi8ELi1ELb0EEEvNS_16Flash_fwd_paramsE,"aw",@nobits
	.sectionflags	@""
	.align	16
.nv.shared._ZN5flash32flash_fwd_splitkv_combine_kernelI23Flash_fwd_kernel_traitsILi64ELi64ELi256ELi4ELb0ELb0EN7cutlass6half_tE19Flash_kernel_traitsILi64ELi64ELi256ELi4ES3_EELi8ELi1ELb0EEEvNS_16Flash_fwd_paramsE:
	.zero		1104


//--------------------- .nv.shared._ZN5flash32flash_fwd_splitkv_combine_kernelI23Flash_fwd_kernel_traitsILi64ELi64ELi256ELi4ELb0ELb0EN7cutlass6half_tE19Flash_kernel_traitsILi64ELi64ELi256ELi4ES3_EELi8ELi7ELb1EEEvNS_16Flash_fwd_paramsE --------------------------
	.section	.nv.shared._ZN5flash32flash_fwd_splitkv_combine_kernelI23Flash_fwd_kernel_traitsILi64ELi64ELi256ELi4ELb0ELb0EN7cutlass6half_tE19Flash_kernel_traitsILi64ELi64ELi256ELi4ES3_EELi8ELi7ELb1EEEvNS_16Flash_fwd_paramsE,"aw",@nobits
	.sectionflags	@""
	.align	16
.nv.shared._ZN5flash32flash_fwd_splitkv_combine_kernelI23Flash_fwd_kernel_traitsILi64ELi64ELi256ELi4ELb0ELb0EN7cutlass6half_tE19Flash_kernel_traitsILi64ELi64ELi256ELi4ES3_EELi8ELi7ELb1EEEvNS_16Flash_fwd_paramsE:
	.zero		5632


//--------------------- .nv.shared._ZN5flash32flash_fwd_splitkv_combine_kernelI23Flash_fwd_kernel_traitsILi64ELi64ELi256ELi4ELb0ELb0EN7cutlass6half_tE19Flash_kernel_traitsILi64ELi64ELi256ELi4ES3_EELi8ELi6ELb1EEEvNS_16Flash_fwd_paramsE --------------------------
	.section	.nv.shared._ZN5flash32flash_fwd_splitkv_combine_kernelI23Flash_fwd_kernel_traitsILi64ELi64ELi256ELi4ELb0ELb0EN7cutlass6half_tE19Flash_kernel_traitsILi64ELi64ELi256ELi4ES3_EELi8ELi6ELb1EEEvNS_16Flash_fwd_paramsE,"aw",@nobits
	.sectionflags	@""
	.align	16
.nv.shared._ZN5flash32flash_fwd_splitkv_combine_kernelI23Flash_fwd_kernel_traitsILi64ELi64ELi256ELi4ELb0ELb0EN7cutlass6half_tE19Flash_kernel_traitsILi64ELi64ELi256ELi4ES3_EELi8ELi6ELb1EEEvNS_16Flash_fwd_paramsE:
	.zero		3328


//--------------------- .nv.shared._ZN5flash32flash_fwd_splitkv_combine_kernelI23Flash_fwd_kernel_traitsILi64ELi64ELi256ELi4ELb0ELb0EN7cutlass6half_tE19Flash_kernel_traitsILi64ELi64ELi256ELi4ES3_EELi8ELi5ELb1EEEvNS_16Flash_fwd_paramsE --------------------------
	.section	.nv.shared._ZN5flash32flash_fwd_splitkv_combine_kernelI23Flash_fwd_kernel_traitsILi64ELi64ELi256ELi4ELb0ELb0EN7cutlass6half_tE19Flash_kernel_traitsILi64ELi64ELi256ELi4ES3_EELi8ELi5ELb1EEEvNS_16Flash_fwd_paramsE,"aw",@nobits
	.sectionflags	@""
	.align	16
.nv.shared._ZN5flash32flash_fwd_splitkv_combine_kernelI23Flash_fwd_kernel_traitsILi64ELi64ELi256ELi4ELb0ELb0EN7cutlass6half_tE19Flash_kernel_traitsILi64ELi64ELi256ELi4ES3_EELi8ELi5ELb1EEEvNS_16Flash_fwd_paramsE:
	.zero		2176


//--------------------- .nv.shared._ZN5flash32flash_fwd_splitkv_combine_kernelI23Flash_fwd_kernel_traitsILi64ELi64ELi256ELi4ELb0ELb0EN7cutlass6half_tE19Flash_kernel_traitsILi64ELi64ELi256ELi4ES3_EELi8ELi4ELb1EEEvNS_16Flash_fwd_paramsE --------------------------
	.section	.nv.shared._ZN5flash32flash_fwd_splitkv_combine_kernelI23Flash_fwd_kernel_traitsILi64ELi64ELi256ELi4ELb0ELb0EN7cutlass6half_tE19Flash_kernel_traitsILi64ELi64ELi256ELi4ES3_EELi8ELi4ELb1EEEvNS_16Flash_fwd_paramsE,"aw",@nobits
	.sectionflags	@""
	.align	16
.nv.shared._ZN5flash32flash_fwd_splitkv_combine_kernelI23Flash_fwd_kernel_traitsILi64ELi64ELi256ELi4ELb0ELb0EN7cutlass6half_tE19Flash_kernel_traitsILi64ELi64ELi256ELi4ES3_EELi8ELi4ELb1EEEvNS_16Flash_fwd_paramsE:
	.zero		1600


//--------------------- .nv.shared._ZN5flash32flash_fwd_splitkv_combine_kernelI23Flash_fwd_kernel_traitsILi64ELi64ELi256ELi4ELb0ELb0EN7cutlass6half_tE19Flash_kernel_traitsILi64ELi64ELi256ELi4ES3_EELi8ELi3ELb1EEEvNS_16Flash_fwd_paramsE --------------------------
	.section	.nv.shared._ZN5flash32flash_fwd_splitkv_combine_kernelI23Flash_fwd_kernel_traitsILi64ELi64ELi256ELi4ELb0ELb0EN7cutlass6half_tE19Flash_kernel_traitsILi64ELi64ELi256ELi4ES3_EELi8ELi3ELb1EEEvNS_16Flash_fwd_paramsE,"aw",@nobits
	.sectionflags	@""
	.align	16
.nv.shared._ZN5flash32flash_fwd_splitkv_combine_kernelI23Flash_fwd_kernel_traitsILi64ELi64ELi256ELi4ELb0ELb0EN7cutlass6half_tE19Flash_kernel_traitsILi64ELi64ELi256ELi4ES3_EELi8ELi3ELb1EEEvNS_16Flash_fwd_paramsE:
	.zero		1312


//--------------------- .nv.shared._ZN5flash32flash_fwd_splitkv_combine_kernelI23Flash_fwd_kernel_traitsILi64ELi64ELi256ELi4ELb0ELb0EN7cutlass6half_tE19Flash_kernel_traitsILi64ELi64ELi256ELi4ES3_EELi8ELi2ELb1EEEvNS_16Flash_fwd_paramsE --------------------------
	.section	.nv.shared._ZN5flash32flash_fwd_splitkv_combine_kernelI23Flash_fwd_kernel_traitsILi64ELi64ELi256ELi4ELb0ELb0EN7cutlass6half_tE19Flash_kernel_traitsILi64ELi64ELi256ELi4ES3_EELi8ELi2ELb1EEEvNS_16Flash_fwd_paramsE,"aw",@nobits
	.sectionflags	@""
	.align	16
.nv.shared._ZN5flash32flash_fwd_splitkv_combine_kernelI23Flash_fwd_kernel_traitsILi64ELi64ELi256ELi4ELb0ELb0EN7cutlass6half_tE19Flash_kernel_traitsILi64ELi64ELi256ELi4ES3_EELi8ELi2ELb1EEEvNS_16Flash_fwd_paramsE:
	.zero		1168


//--------------------- .nv.shared._ZN5flash32flash_fwd_splitkv_combine_kernelI23Flash_fwd_kernel_traitsILi64ELi64ELi256ELi4ELb0ELb0EN7cutlass6half_tE19Flash_kernel_traitsILi64ELi64ELi256ELi4ES3_EELi8ELi1ELb1EEEvNS_16Flash_fwd_paramsE --------------------------
	.section	.nv.shared._ZN5flash32flash_fwd_splitkv_combine_kernelI23Flash_fwd_kernel_traitsILi64ELi64ELi256ELi4ELb0ELb0EN7cutlass6half_tE19Flash_kernel_traitsILi64ELi64ELi256ELi4ES3_EELi8ELi1ELb1EEEvNS_16Flash_fwd_paramsE,"aw",@nobits
	.sectionflags	@""
	.align	16
.nv.shared._ZN5flash32flash_fwd_splitkv_combine_kernelI23Flash_fwd_kernel_traitsILi64ELi64ELi256ELi4ELb0ELb0EN7cutlass6half_tE19Flash_kernel_traitsILi64ELi64ELi256ELi4ES3_EELi8ELi1ELb1EEEvNS_16Flash_fwd_paramsE:
	.zero		1104


//--------------------- .nv.shared._ZN5flash24flash_fwd_splitkv_kernelI23Flash_fwd_kernel_traitsILi64ELi64ELi256ELi4ELb0ELb0EN7cutlass6half_tE19Flash_kernel_traitsILi64ELi64ELi256ELi4ES3_EELb0ELb0ELb0ELb0ELb1ELb0ELb0ELb0EEEvNS_16Flash_fwd_paramsE --------------------------
	.section	.nv.shared._ZN5flash24flash_fwd_splitkv_kernelI23Flash_fwd_kernel_traitsILi64ELi64ELi256ELi4ELb0ELb0EN7cutlass6half_tE19Flash_kernel_traitsILi64ELi64ELi256ELi4ES3_EELb0ELb0ELb0ELb0ELb1ELb0ELb0ELb0EEEvNS_16Flash_fwd_paramsE,"aw",@nobits
	.sectionflags	@""
	.align	16
	.zero		1024


//--------------------- .nv.shared._ZN5flash24flash_fwd_splitkv_kernelI23Flash_fwd_kernel_traitsILi64ELi64ELi256ELi4ELb0ELb0EN7cutlass6half_tE19Flash_kernel_traitsILi64ELi64ELi256ELi4ES3_EELb0ELb0ELb0ELb0ELb1ELb1ELb0ELb0EEEvNS_16Flash_fwd_paramsE --------------------------
	.section	.nv.shared._ZN5flash24flash_fwd_splitkv_kernelI23Flash_fwd_kernel_traitsILi64ELi64ELi256ELi4ELb0ELb0EN7cutlass6half_tE19Flash_kernel_traitsILi64ELi64ELi256ELi4ES3_EELb0ELb0ELb0ELb0ELb1ELb1ELb0ELb0EEEvNS_16Flash_fwd_paramsE,"aw",@nobits
	.sectionflags	@""
	.align	16
	.zero		1024


//--------------------- .nv.shared._ZN5flash24flash_fwd_splitkv_kernelI23Flash_fwd_kernel_traitsILi64ELi64ELi256ELi4ELb0ELb0EN7cutlass6half_tE19Flash_kernel_traitsILi64ELi64ELi256ELi4ES3_EELb0ELb0ELb0ELb0ELb1ELb0ELb1ELb0EEEvNS_16Flash_fwd_paramsE --------------------------
	.section	.nv.shared._ZN5flash24flash_fwd_splitkv_kernelI23Flash_fwd_kernel_traitsILi64ELi64ELi256ELi4ELb0ELb0EN7cutlass6half_tE19Flash_kernel_traitsILi64ELi64ELi256ELi4ES3_EELb0ELb0ELb0ELb0ELb1ELb0ELb1ELb0EEEvNS_16Flash_fwd_paramsE,"aw",@nobits
	.sectionflags	@""
	.align	16
	.zero		1024


//--------------------- .nv.shared._ZN5flash24flash_fwd_splitkv_kernelI23Flash_fwd_kernel_traitsILi64ELi64ELi256ELi4ELb0ELb0EN7cutlass6half_tE19Flash_kernel_traitsILi64ELi64ELi256ELi4ES3_EELb0ELb0ELb0ELb0ELb1ELb1ELb1ELb0EEEvNS_16Flash_fwd_paramsE --------------------------
	.section	.nv.shared._ZN5flash24flash_fwd_splitkv_kernelI23Flash_fwd_kernel_traitsILi64ELi64ELi256ELi4ELb0ELb0EN7cutlass6half_tE19Flash_kernel_traitsILi64ELi64ELi256ELi4ES3_EELb0ELb0ELb0ELb0ELb1ELb1ELb1ELb0EEEvNS_16Flash_fwd_paramsE,"aw",@nobits
	.sectionflags	@""
	.align	16
	.zero		1024


//--------------------- .nv.shared._ZN5flash24flash_fwd_splitkv_kernelI23Flash_fwd_kernel_traitsILi64ELi64ELi256ELi4ELb0ELb0EN7cutlass6half_tE19Flash_kernel_traitsILi64ELi64ELi256ELi4ES3_EELb0ELb0ELb0ELb0ELb0ELb0ELb0ELb0EEEvNS_16Flash_fwd_paramsE --------------------------
	.section	.nv.shared._ZN5flash24flash_fwd_splitkv_kernelI23Flash_fwd_kernel_traitsILi64ELi64ELi256ELi4ELb0ELb0EN7cutlass6half_tE19Flash_kernel_traitsILi64ELi64ELi256ELi4ES3_EELb0ELb0ELb0ELb0ELb0ELb0ELb0ELb0EEEvNS_16Flash_fwd_paramsE,"aw",@nobits
	.sectionflags	@""
	.align	16
	.zero		1024


//--------------------- .nv.shared._ZN5flash24flash_fwd_splitkv_kernelI23Flash_fwd_kernel_traitsILi64ELi64ELi256ELi4ELb0ELb0EN7cutlass6half_tE19Flash_kernel_traitsILi64ELi64ELi256ELi4ES3_EELb0ELb0ELb0ELb0ELb0ELb1ELb0ELb0EEEvNS_16Flash_fwd_paramsE --------------------------
	.section	.nv.shared._ZN5flash24flash_fwd_splitkv_kernelI23Flash_fwd_kernel_traitsILi64ELi64ELi256ELi4ELb0ELb0EN7cutlass6half_tE19Flash_kernel_traitsILi64ELi64ELi256ELi4ES3_EELb0ELb0ELb0ELb0ELb0ELb1ELb0ELb0EEEvNS_16Flash_fwd_paramsE,"aw",@nobits
	.sectionflags	@""
	.align	16
	.zero		1024


//--------------------- .nv.shared._ZN5flash24flash_fwd_splitkv_kernelI23Flash_fwd_kernel_traitsILi64ELi64ELi256ELi4ELb0ELb0EN7cutlass6half_tE19Flash_kernel_traitsILi64ELi64ELi256ELi4ES3_EELb0ELb0ELb0ELb0ELb0ELb0ELb0ELb1EEEvNS_16Flash_fwd_paramsE --------------------------
	.section	.nv.shared._ZN5flash24flash_fwd_splitkv_kernelI23Flash_fwd_kernel_traitsILi64ELi64ELi256ELi4ELb0ELb0EN7cutlass6half_tE19Flash_kernel_traitsILi64ELi64ELi256ELi4ES3_EELb0ELb0ELb0ELb0ELb0ELb0ELb0ELb1EEEvNS_16Flash_fwd_paramsE,"aw",@nobits
	.sectionflags	@""
	.align	16
	.zero		1024


//--------------------- .nv.shared._ZN5flash24flash_fwd_splitkv_kernelI23Flash_fwd_kernel_traitsILi64ELi64ELi256ELi4ELb0ELb0EN7cutlass6half_tE19Flash_kernel_traitsILi64ELi64ELi256ELi4ES3_EELb0ELb0ELb0ELb0ELb0ELb1ELb0ELb1EEEvNS_16Flash_fwd_paramsE --------------------------
	.section	.nv.shared._ZN5flash24flash_fwd_splitkv_kernelI23Flash_fwd_kernel_traitsILi64ELi64ELi256ELi4ELb0ELb0EN7cutlass6half_tE19Flash_kernel_traitsILi64ELi64ELi256ELi4ES3_EELb0ELb0ELb0ELb0ELb0ELb1ELb0ELb1EEEvNS_16Flash_fwd_paramsE,"aw",@nobits
	.sectionflags	@""
	.align	16
	.zero		1024


//--------------------- .nv.shared._ZN5flash24flash_fwd_splitkv_kernelI23Flash_fwd_kernel_traitsILi64ELi64ELi256ELi4ELb0ELb0EN7cutlass6half_tE19Flash_kernel_traitsILi64ELi64ELi256ELi4ES3_EELb0ELb0ELb0ELb0ELb0ELb0ELb1ELb0EEEvNS_16Flash_fwd_paramsE --------------------------
	.section	.nv.shared._ZN5flash24flash_fwd_splitkv_kernelI23Flash_fwd_kernel_traitsILi64ELi64ELi256ELi4ELb0ELb0EN7cutlass6half_tE19Flash_kernel_traitsILi64ELi64ELi256ELi4ES3_EELb0ELb0ELb0ELb0ELb0ELb0ELb1ELb0EEEvNS_16Flash_fwd_paramsE,"aw",@nobits
	.sectionflags	@""
	.align	16
	.zero		1024


//--------------------- .nv.shared._ZN5flash24flash_fwd_splitkv_kernelI23Flash_fwd_kernel_traitsILi64ELi64ELi256ELi4ELb0ELb0EN7cutlass6half_tE19Flash_kernel_traitsILi64ELi64ELi256ELi4ES3_EELb0ELb0ELb0ELb0ELb0ELb1ELb1ELb0EEEvNS_16Flash_fwd_paramsE --------------------------
	.section	.nv.shared._ZN5flash24flash_fwd_splitkv_kernelI23Flash_fwd_kernel_traitsILi64ELi64ELi256ELi4ELb0ELb0EN7cutlass6half_tE19Flash_kernel_traitsILi64ELi64ELi256ELi4ES3_EELb0ELb0ELb0ELb0ELb0ELb1ELb1ELb0EEEvNS_16Flash_fwd_paramsE,"aw",@nobits
	.sectionflags	@""
	.align	16
	.zero		1024


//--------------------- .nv.shared._ZN5flash24flash_fwd_splitkv_kernelI23Flash_fwd_kernel_traitsILi64ELi64ELi256ELi4ELb0ELb0EN7cutlass6half_tE19Flash_kernel_traitsILi64ELi64ELi256ELi4ES3_EELb0ELb0ELb0ELb0ELb0ELb0ELb1ELb1EEEvNS_16Flash_fwd_paramsE --------------------------
	.section	.nv.shared._ZN5flash24flash_fwd_splitkv_kernelI23Flash_fwd_kernel_traitsILi64ELi64ELi256ELi4ELb0ELb0EN7cutlass6half_tE19Flash_kernel_traitsILi64ELi64ELi256ELi4ES3_EELb0ELb0ELb0ELb0ELb0ELb0ELb1ELb1EEEvNS_16Flash_fwd_paramsE,"aw",@nobits
	.sectionflags	@""
	.align	16
	.zero		1024


//--------------------- .nv.shared._ZN5flash24flash_fwd_splitkv_kernelI23Flash_fwd_kernel_traitsILi64ELi64ELi256ELi4ELb0ELb0EN7cutlass6half_tE19Flash_kernel_traitsILi64ELi64ELi256ELi4ES3_EELb0ELb0ELb0ELb0ELb0ELb1ELb1ELb1EEEvNS_16Flash_fwd_paramsE --------------------------
	.section	.nv.shared._ZN5flash24flash_fwd_splitkv_kernelI23Flash_fwd_kernel_traitsILi64ELi64ELi256ELi4ELb0ELb0EN7cutlass6half_tE19Flash_kernel_traitsILi64ELi64ELi256ELi4ES3_EELb0ELb0ELb0ELb0ELb0ELb1ELb1ELb1EEEvNS_16Flash_fwd_paramsE,"aw",@nobits
	.sectionflags	@""
	.align	16
	.zero		1024


//--------------------- .nv.shared._ZN5flash24flash_fwd_splitkv_kernelI23Flash_fwd_kernel_traitsILi64ELi64ELi256ELi4ELb0ELb0EN7cutlass6half_tE19Flash_kernel_traitsILi64ELi64ELi256ELi4ES3_EELb0ELb1ELb0ELb0ELb0ELb0ELb0ELb0EEEvNS_16Flash_fwd_paramsE --------------------------
	.section	.nv.shared._ZN5flash24flash_fwd_splitkv_kernelI23Flash_fwd_kernel_traitsILi64ELi64ELi256ELi4ELb0ELb0EN7cutlass6half_tE19Flash_kernel_traitsILi64ELi64ELi256ELi4ES3_EELb0ELb1ELb0ELb0ELb0ELb0ELb0ELb0EEEvNS_16Flash_fwd_paramsE,"aw",@nobits
	.sectionflags	@""
	.align	16
	.zero		1024


//--------------------- .nv.shared._ZN5flash24flash_fwd_splitkv_kernelI23Flash_fwd_kernel_traitsILi64ELi64ELi256ELi4ELb0ELb0EN7cutlass6half_tE19Flash_kernel_traitsILi64ELi64ELi256ELi4ES3_EELb0ELb1ELb0ELb0ELb0ELb1ELb0ELb0EEEvNS_16Flash_fwd_paramsE --------------------------
	.section	.nv.shared._ZN5flash24flash_fwd_splitkv_kernelI23Flash_fwd_kernel_traitsILi64ELi64ELi256ELi4ELb0ELb0EN7cutlass6half_tE19Flash_kernel_traitsILi64ELi64ELi256ELi4ES3_EELb0ELb1ELb0ELb0ELb0ELb1ELb0ELb0EEEvNS_16Flash_fwd_paramsE,"aw",@nobits
	.sectionflags	@""
	.align	16
	.zero		1024


//--------------------- .nv.shared._ZN5flash24flash_fwd_splitkv_kernelI23Flash_fwd_kernel_traitsILi64ELi64ELi256ELi4ELb0ELb0EN7cutlass6half_tE19Flash_kernel_traitsILi64ELi64ELi256ELi4ES3_EELb0ELb1ELb0ELb0ELb0ELb0ELb0ELb1EEEvNS_16Flash_fwd_paramsE --------------------------
	.section	.nv.shared._ZN5flash24flash_fwd_splitkv_kernelI23Flash_fwd_kernel_traitsILi64ELi64ELi256ELi4ELb0ELb0EN7cutlass6half_tE19Flash_kernel_traitsILi64ELi64ELi256ELi4ES3_EELb0ELb1ELb0ELb0ELb0ELb0ELb0ELb1EEEvNS_16Flash_fwd_paramsE,"aw",@nobits
	.sectionflags	@""
	.align	16
	.zero		1024


//--------------------- .nv.shared._ZN5flash24flash_fwd_splitkv_kernelI23Flash_fwd_kernel_traitsILi64ELi64ELi256ELi4ELb0ELb0EN7cutlass6half_tE19Flash_kernel_traitsILi64ELi64ELi256ELi4ES3_EELb0ELb1ELb0ELb0ELb0ELb1ELb0ELb1EEEvNS_16Flash_fwd_paramsE --------------------------
	.section	.nv.shared._ZN5flash24flash_fwd_splitkv_kernelI23Flash_fwd_kernel_traitsILi64ELi64ELi256ELi4ELb0ELb0EN7cutlass6half_tE19Flash_kernel_traitsILi64ELi64ELi256ELi4ES3_EELb0ELb1ELb0ELb0ELb0ELb1ELb0ELb1EEEvNS_16Flash_fwd_paramsE,"aw",@nobits
	.sectionflags	@""
	.align	16
	.zero		1024


//--------------------- .nv.shared._ZN5flash24flash_fwd_splitkv_kernelI23Flash_fwd_kernel_traitsILi64ELi64ELi256ELi4ELb0ELb0EN7cutlass6half_tE19Flash_kernel_traitsILi64ELi64ELi256ELi4ES3_EELb0ELb1ELb0ELb0ELb0ELb0ELb1ELb0EEEvNS_16Flash_fwd_paramsE --------------------------
	.section	.nv.shared._ZN5flash24flash_fwd_splitkv_kernelI23Flash_fwd_kernel_traitsILi64ELi64ELi256ELi4ELb0ELb0EN7cutlass6half_tE19Flash_kernel_traitsILi64ELi64ELi256ELi4ES3_EELb0ELb1ELb0ELb0ELb0ELb0ELb1ELb0EEEvNS_16Flash_fwd_paramsE,"aw",@nobits
	.sectionflags	@""
	.align	16
	.zero		1024


//--------------------- .nv.shared._ZN5flash24flash_fwd_splitkv_kernelI23Flash_fwd_kernel_traitsILi64ELi64ELi256ELi4ELb0ELb0EN7cutlass6half_tE19Flash_kernel_traitsILi64ELi64ELi256ELi4ES3_EELb0ELb1ELb0ELb0ELb0ELb1ELb1ELb0EEEvNS_16Flash_fwd_paramsE --------------------------
	.section	.nv.shared._ZN5flash24flash_fwd_splitkv_kernelI23Flash_fwd_kernel_traitsILi64ELi64ELi256ELi4ELb0ELb0EN7cutlass6half_tE19Flash_kernel_traitsILi64ELi64ELi256ELi4ES3_EELb0ELb1ELb0ELb0ELb0ELb1ELb1ELb0EEEvNS_16Flash_fwd_paramsE,"aw",@nobits
	.sectionflags	@""
	.align	16
	.zero		1024


//--------------------- .nv.shared._ZN5flash24flash_fwd_splitkv_kernelI23Flash_fwd_kernel_traitsILi64ELi64ELi256ELi4ELb0ELb0EN7cutlass6half_tE19Flash_kernel_traitsILi64ELi64ELi256ELi4ES3_EELb0ELb1ELb0ELb0ELb0ELb0ELb1ELb1EEEvNS_16Flash_fwd_paramsE --------------------------
	.section	.nv.shared._ZN5flash24flash_fwd_splitkv_kernelI23Flash_fwd_kernel_traitsILi64ELi64ELi256ELi4ELb0ELb0EN7cutlass6half_tE19Flash_kernel_traitsILi64ELi64ELi256ELi4ES3_EELb0ELb1ELb0ELb0ELb0ELb0ELb1ELb1EEEvNS_16Flash_fwd_paramsE,"aw",@nobits
	.sectionflags	@""
	.align	16
	.zero		1024


//--------------------- .nv.shared._ZN5flash24flash_fwd_splitkv_kernelI23Flash_fwd_kernel_traitsILi64ELi64ELi256ELi4ELb0ELb0EN7cutlass6half_tE19Flash_kernel_traitsILi64ELi64ELi256ELi4ES3_EELb0ELb1ELb0ELb0ELb0ELb1ELb1ELb1EEEvNS_16Flash_fwd_paramsE --------------------------
	.section	.nv.shared._ZN5flash24flash_fwd_splitkv_kernelI23Flash_fwd_kernel_traitsILi64ELi64ELi256ELi4ELb0ELb0EN7cutlass6half_tE19Flash_kernel_traitsILi64ELi64ELi256ELi4ES3_EELb0ELb1ELb0ELb0ELb0ELb1ELb1ELb1EEEvNS_16Flash_fwd_paramsE,"aw",@nobits
	.sectionflags	@""
	.align	16
	.zero		1024


//--------------------- .nv.shared._ZN5flash24flash_fwd_splitkv_kernelI23Flash_fwd_kernel_traitsILi64ELi64ELi256ELi4ELb0ELb0EN7cutlass6half_tE19Flash_kernel_traitsILi64ELi64ELi256ELi4ES3_EELb0ELb0ELb0ELb1ELb1ELb0ELb0ELb0EEEvNS_16Flash_fwd_paramsE --------------------------
	.section	.nv.shared._ZN5flash24flash_fwd_splitkv_kernelI23Flash_fwd_kernel_traitsILi64ELi64ELi256ELi4ELb0ELb0EN7cutlass6half_tE19Flash_kernel_traitsILi64ELi64ELi256ELi4ES3_EELb0ELb0ELb0ELb1ELb1ELb0ELb0ELb0EEEvNS_16Flash_fwd_paramsE,"aw",@nobits
	.sectionflags	@""
	.align	16
	.zero		1024


//--------------------- .nv.shared._ZN5flash24flash_fwd_splitkv_kernelI23Flash_fwd_kernel_traitsILi64ELi64ELi256ELi4ELb0ELb0EN7cutlass6half_tE19Flash_kernel_traitsILi64ELi64ELi256ELi4ES3_EELb0ELb0ELb0ELb1ELb1ELb1ELb0ELb0EEEvNS_16Flash_fwd_paramsE --------------------------
	.section	.nv.shared._ZN5flash24flash_fwd_splitkv_kernelI23Flash_fwd_kernel_traitsILi64ELi64ELi256ELi4ELb0ELb0EN7cutlass6half_tE19Flash_kernel_traitsILi64ELi64ELi256ELi4ES3_EELb0ELb0ELb0ELb1ELb1ELb1ELb0ELb0EEEvNS_16Flash_fwd_paramsE,"aw",@nobits
	.sectionflags	@""
	.align	16
	.zero		1024


//--------------------- .nv.shared._ZN5flash24flash_fwd_splitkv_kernelI23Flash_fwd_kernel_traitsILi64ELi64ELi256ELi4ELb0ELb0EN7cutlass6half_tE19Flash_kernel_traitsILi64ELi64ELi256ELi4ES3_EELb0ELb0ELb1ELb0ELb0ELb0ELb0ELb0EEEvNS_16Flash_fwd_paramsE --------------------------
	.section	.nv.shared._ZN5flash24flash_fwd_splitkv_kernelI23Flash_fwd_kernel_traitsILi64ELi64ELi256ELi4ELb0ELb0EN7cutlass6half_tE19Flash_kernel_traitsILi64ELi64ELi256ELi4ES3_EELb0ELb0ELb1ELb0ELb0ELb0ELb0ELb0EEEvNS_16Flash_fwd_paramsE,"aw",@nobits
	.sectionflags	@""
	.align	16
	.zero		1024


//--------------------- .nv.shared._ZN5flash24flash_fwd_splitkv_kernelI23Flash_fwd_kernel_traitsILi64ELi64ELi256ELi4ELb0ELb0EN7cutlass6half_tE19Flash_kernel_traitsILi64ELi64ELi256ELi4ES3_EELb0ELb0ELb1ELb0ELb0ELb1ELb0ELb0EEEvNS_16Flash_fwd_paramsE --------------------------
	.section	.nv.shared._ZN5flash24flash_fwd_splitkv_kernelI23Flash_fwd_kernel_traitsILi64ELi64ELi256ELi4ELb0ELb0EN7cutlass6half_tE19Flash_kernel_traitsILi64ELi64ELi256ELi4ES3_EELb0ELb0ELb1ELb0ELb0ELb1ELb0ELb0EEEvNS_16Flash_fwd_paramsE,"aw",@nobits
	.sectionflags	@""
	.align	16
	.zero		1024


//--------------------- .nv.shared._ZN5flash24flash_fwd_splitkv_kernelI23Flash_fwd_kernel_traitsILi64ELi64ELi256ELi4ELb0ELb0EN7cutlass6half_tE19Flash_kernel_traitsILi64ELi64ELi256ELi4ES3_EELb0ELb0ELb0ELb0ELb1ELb0ELb0ELb1EEEvNS_16Flash_fwd_paramsE --------------------------
	.section	.nv.shared._ZN5flash24flash_fwd_splitkv_kernelI23Flash_fwd_kernel_traitsILi64ELi64ELi256ELi4ELb0ELb0EN7cutlass6half_tE19Flash_kernel_traitsILi64ELi64ELi256ELi4ES3_EELb0ELb0ELb0ELb0ELb1ELb0ELb0ELb1EEEvNS_16Flash_fwd_paramsE,"aw",@nobits
	.sectionflags	@""
	.align	16
	.zero		1024


//--------------------- .nv.shared._ZN5flash24flash_fwd_splitkv_kernelI23Flash_fwd_kernel_traitsILi64ELi64ELi256ELi4ELb0ELb0EN7cutlass6half_tE19Flash_kernel_traitsILi64ELi64ELi256ELi4ES3_EELb0ELb0ELb0ELb0ELb1ELb1ELb0ELb1EEEvNS_16Flash_fwd_paramsE --------------------------
	.section	.nv.shared._ZN5flash24flash_fwd_splitkv_kernelI23Flash_fwd_kernel_traitsILi64ELi64ELi256ELi4ELb0ELb0EN7cutlass6half_tE19Flash_kernel_traitsILi64ELi64ELi256ELi4ES3_EELb0ELb0ELb0ELb0ELb1ELb1ELb0ELb1EEEvNS_16Flash_fwd_paramsE,"aw",@nobits
	.sectionflags	@""
	.align	16
	.zero		1024


//--------------------- .nv.shared._ZN5flash24flash_fwd_splitkv_kernelI23Flash_fwd_kernel_traitsILi64ELi64ELi256ELi4ELb0ELb0EN7cutlass6half_tE19Flash_kernel_traitsILi64ELi64ELi256ELi4ES3_EELb0ELb0ELb1ELb0ELb0ELb0ELb0ELb1EEEvNS_16Flash_fwd_paramsE --------------------------
	.section	.nv.shared._ZN5flash24flash_fwd_splitkv_kernelI23Flash_fwd_kernel_traitsILi64ELi64ELi256ELi4ELb0ELb0EN7cutlass6half_tE19Flash_kernel_traitsILi64ELi64ELi256ELi4ES3_EELb0ELb0ELb1ELb0ELb0ELb0ELb0ELb1EEEvNS_16Flash_fwd_paramsE,"aw",@nobits
	.sectionflags	@""
	.align	16
	.zero		1024


//--------------------- .nv.shared._ZN5flash24flash_fwd_splitkv_kernelI23Flash_fwd_kernel_traitsILi64ELi64ELi256ELi4ELb0ELb0EN7cutlass6half_tE19Flash_kernel_traitsILi64ELi64ELi256ELi4ES3_EELb0ELb0ELb1ELb0ELb0ELb1ELb0ELb1EEEvNS_16Flash_fwd_paramsE --------------------------
	.section	.nv.shared._ZN5flash24flash_fwd_splitkv_kernelI23Flash_fwd_kernel_traitsILi64ELi64ELi256ELi4ELb0ELb0EN7cutlass6half_tE19Flash_kernel_traitsILi64ELi64ELi256ELi4ES3_EELb0ELb0ELb1ELb0ELb0ELb1ELb0ELb1EEEvNS_16Flash_fwd_paramsE,"aw",@nobits
	.sectionflags	@""
	.align	16
	.zero		1024


//--------------------- .nv.shared._ZN5flash24flash_fwd_splitkv_kernelI23Flash_fwd_kernel_traitsILi64ELi64ELi256ELi4ELb0ELb0EN7cutlass6half_tE19Flash_kernel_traitsILi64ELi64ELi256ELi4ES3_EELb0ELb0ELb0ELb1ELb1ELb0ELb1ELb0EEEvNS_16Flash_fwd_paramsE --------------------------
	.section	.nv.shared._ZN5flash24flash_fwd_splitkv_kernelI23Flash_fwd_kernel_traitsILi64ELi64ELi256ELi4ELb0ELb0EN7cutlass6half_tE19Flash_kernel_traitsILi64ELi64ELi256ELi4ES3_EELb0ELb0ELb0ELb1ELb1ELb0ELb1ELb0EEEvNS_16Flash_fwd_paramsE,"aw",@nobits
	.sectionflags	@""
	.align	16
	.zero		1024


//--------------------- .nv.shared._ZN5flash24flash_fwd_splitkv_kernelI23Flash_fwd_kernel_traitsILi64ELi64ELi256ELi4ELb0ELb0EN7cutlass6half_tE19Flash_kernel_traitsILi64ELi64ELi256ELi4ES3_EELb0ELb0ELb0ELb1ELb1ELb1ELb1ELb0EEEvNS_16Flash_fwd_paramsE --------------------------
	.section	.nv.shared._ZN5flash24flash_fwd_splitkv_kernelI23Flash_fwd_kernel_traitsILi64ELi64ELi256ELi4ELb0ELb0EN7cutlass6half_tE19Flash_kernel_traitsILi64ELi64ELi256ELi4ES3_EELb0ELb0ELb0ELb1ELb1ELb1ELb1ELb0EEEvNS_16Flash_fwd_paramsE,"aw",@nobits
	.sectionflags	@""
	.align	16
	.zero		1024


//--------------------- .nv.shared._ZN5flash24flash_fwd_splitkv_kernelI23Flash_fwd_kernel_traitsILi64ELi64ELi256ELi4ELb0ELb0EN7cutlass6half_tE19Flash_kernel_traitsILi64ELi64ELi256ELi4ES3_EELb0ELb0ELb1ELb0ELb0ELb0ELb1ELb0EEEvNS_16Flash_fwd_paramsE --------------------------
	.section	.nv.shared._ZN5flash24flash_fwd_splitkv_kernelI23Flash_fwd_kernel_traitsILi64ELi64ELi256ELi4ELb0ELb0EN7cutlass6half_tE19Flash_kernel_traitsILi64ELi64ELi256ELi4ES3_EELb0ELb0ELb1ELb0ELb0ELb0ELb1ELb0EEEvNS_16Flash_fwd_paramsE,"aw",@nobits
	.sectionflags	@""
	.align	16
	.zero		1024


//--------------------- .nv.shared._ZN5flash24flash_fwd_splitkv_kernelI23Flash_fwd_kernel_traitsILi64ELi64ELi256ELi4ELb0ELb0EN7cutlass6half_tE19Flash_kernel_traitsILi64ELi64ELi256ELi4ES3_EELb0ELb0ELb1ELb0ELb0ELb1ELb1ELb0EEEvNS_16Flash_fwd_paramsE --------------------------
	.section	.nv.shared._ZN5flash24flash_fwd_splitkv_kernelI23Flash_fwd_kernel_traitsILi64ELi64ELi256ELi4ELb0ELb0EN7cutlass6half_tE19Flash_kernel_traitsILi64ELi64ELi256ELi4ES3_EELb0ELb0ELb1ELb0ELb0ELb1ELb1ELb0EEEvNS_16Flash_fwd_paramsE,"aw",@nobits
	.sectionflags	@""
	.align	16
	.zero		1024


//--------------------- .nv.shared._ZN5flash24flash_fwd_splitkv_kernelI23Flash_fwd_kernel_traitsILi64ELi64ELi256ELi4ELb0ELb0EN7cutlass6half_tE19Flash_kernel_traitsILi64ELi64ELi256ELi4ES3_EELb0ELb0ELb0ELb0ELb1ELb0ELb1ELb1EEEvNS_16Flash_fwd_paramsE --------------------------
	.section	.nv.shared._ZN5flash24flash_fwd_splitkv_kernelI23Flash_fwd_kernel_traitsILi64ELi64ELi256ELi4ELb0ELb0EN7cutlass6half_tE19Flash_kernel_traitsILi64ELi64ELi256ELi4ES3_EELb0ELb0ELb0ELb0ELb1ELb0ELb1ELb1EEEvNS_16Flash_fwd_paramsE,"aw",@nobits
	.sectionflags	@""
	.align	16
	.zero		1024


//--------------------- .nv.shared._ZN5flash24flash_fwd_splitkv_kernelI23Flash_fwd_kernel_traitsILi64ELi64ELi256ELi4ELb0ELb0EN7cutlass6half_tE19Flash_kernel_traitsILi64ELi64ELi256ELi4ES3_EELb0ELb0ELb0ELb0ELb1ELb1ELb1ELb1EEEvNS_16Flash_fwd_paramsE --------------------------
	.section	.nv.shared._ZN5flash24flash_fwd_splitkv_kernelI23Flash_fwd_kernel_traitsILi64ELi64ELi256ELi4ELb0ELb0EN7cutlass6half_tE19Flash_kernel_traitsILi64ELi64ELi256ELi4ES3_EELb0ELb0ELb0ELb0ELb1ELb1ELb1ELb1EEEvNS_16Flash_fwd_paramsE,"aw",@nobits
	.sectionflags	@""
	.align	16
	.zero		1024


//--------------------- .nv.shared._ZN5flash24flash_fwd_splitkv_kernelI23Flash_fwd_kernel_traitsILi64ELi64ELi256ELi4ELb0ELb0EN7cutlass6half_tE19Flash_kernel_traitsILi64ELi64ELi256ELi4ES3_EELb0ELb0ELb1ELb0ELb0ELb0ELb1ELb1EEEvNS_16Flash_fwd_paramsE --------------------------
	.section	.nv.shared._ZN5flash24flash_fwd_splitkv_kernelI23Flash_fwd_kernel_traitsILi64ELi64ELi256ELi4ELb0ELb0EN7cutlass6half_tE19Flash_kernel_traitsILi64ELi64ELi256ELi4ES3_EELb0ELb0ELb1ELb0ELb0ELb0ELb1ELb1EEEvNS_16Flash_fwd_paramsE,"aw",@nobits
	.sectionflags	@""
	.align	16
	.zero		1024


//--------------------- .nv.shared._ZN5flash24flash_fwd_splitkv_kernelI23Flash_fwd_kernel_traitsILi64ELi64ELi256ELi4ELb0ELb0EN7cutlass6half_tE19Flash_kernel_traitsILi64ELi64ELi256ELi4ES3_EELb0ELb0ELb1ELb0ELb0ELb1ELb1ELb1EEEvNS_16Flash_fwd_paramsE --------------------------
	.section	.nv.shared._ZN5flash24flash_fwd_splitkv_kernelI23Flash_fwd_kernel_traitsILi64ELi64ELi256ELi4ELb0ELb0EN7cutlass6half_tE19Flash_kernel_traitsILi64ELi64ELi256ELi4ES3_EELb0ELb0ELb1ELb0ELb0ELb1ELb1ELb1EEEvNS_16Flash_fwd_paramsE,"aw",@nobits
	.sectionflags	@""
	.align	16
	.zero		1024


//--------------------- .nv.shared._ZN5flash24flash_fwd_splitkv_kernelI23Flash_fwd_kernel_traitsILi64ELi64ELi256ELi4ELb0ELb0EN7cutlass6half_tE19Flash_kernel_traitsILi64ELi64ELi256ELi4ES3_EELb0ELb1ELb0ELb0ELb1ELb0ELb0ELb0EEEvNS_16Flash_fwd_paramsE --------------------------
	.section	.nv.shared._ZN5flash24flash_fwd_splitkv_kernelI23Flash_fwd_kernel_traitsILi64ELi64ELi256ELi4ELb0ELb0EN7cutlass6half_tE19Flash_kernel_traitsILi64ELi64ELi256ELi4ES3_EELb0ELb1ELb0ELb0ELb1ELb0ELb0ELb0EEEvNS_16Flash_fwd_paramsE,"aw",@nobits
	.sectionflags	@""
	.align	16
	.zero		1024


//--------------------- .nv.shared._ZN5flash24flash_fwd_splitkv_kernelI23Flash_fwd_kernel_traitsILi64ELi64ELi256ELi4ELb0ELb0EN7cutlass6half_tE19Flash_kernel_traitsILi64ELi64ELi256ELi4ES3_EELb0ELb1ELb0ELb0ELb1ELb1ELb0ELb0EEEvNS_16Flash_fwd_paramsE --------------------------
	.section	.nv.shared._ZN5flash24flash_fwd_splitkv_kernelI23Flash_fwd_kernel_traitsILi64ELi64ELi256ELi4ELb0ELb0EN7cutlass6half_tE19Flash_kernel_traitsILi64ELi64ELi256ELi4ES3_EELb0ELb1ELb0ELb0ELb1ELb1ELb0ELb0EEEvNS_16Flash_fwd_paramsE,"aw",@nobits
	.sectionflags	@""
	.align	16
	.zero		1024


//--------------------- .nv.shared._ZN5flash24flash_fwd_splitkv_kernelI23Flash_fwd_kernel_traitsILi64ELi64ELi256ELi4ELb0ELb0EN7cutlass6half_tE19Flash_kernel_traitsILi64ELi64ELi256ELi4ES3_EELb0ELb1ELb1ELb0ELb0ELb0ELb0ELb0EEEvNS_16Flash_fwd_paramsE --------------------------
	.section	.nv.shared._ZN5flash24flash_fwd_splitkv_kernelI23Flash_fwd_kernel_traitsILi64ELi64ELi256ELi4ELb0ELb0EN7cutlass6half_tE19Flash_kernel_traitsILi64ELi64ELi256ELi4ES3_EELb0ELb1ELb1ELb0ELb0ELb0ELb0ELb0EEEvNS_16Flash_fwd_paramsE,"aw",@nobits
	.sectionflags	@""
	.align	16
	.zero		1024


//--------------------- .nv.shared._ZN5flash24flash_fwd_splitkv_kernelI23Flash_fwd_kernel_traitsILi64ELi64ELi256ELi4ELb0ELb0EN7cutlass6half_tE19Flash_kernel_traitsILi64ELi64ELi256ELi4ES3_EELb0ELb1ELb1ELb0ELb0ELb1ELb0ELb0EEEvNS_16Flash_fwd_paramsE --------------------------
	.section	.nv.shared._ZN5flash24flash_fwd_splitkv_kernelI23Flash_fwd_kernel_traitsILi64ELi64ELi256ELi4ELb0ELb0EN7cutlass6half_tE19Flash_kernel_traitsILi64ELi64ELi256ELi4ES3_EELb0ELb1ELb1ELb0ELb0ELb1ELb0ELb0EEEvNS_16Flash_fwd_paramsE,"aw",@nobits
	.sectionflags	@""
	.align	16
	.zero		1024


//--------------------- .nv.shared._ZN5flash24flash_fwd_splitkv_kernelI23Flash_fwd_kernel_traitsILi64ELi64ELi256ELi4ELb0ELb0EN7cutlass6half_tE19Flash_kernel_traitsILi64ELi64ELi256ELi4ES3_EELb0ELb1ELb0ELb0ELb1ELb0ELb0ELb1EEEvNS_16Flash_fwd_paramsE --------------------------
	.section	.nv.shared._ZN5flash24flash_fwd_splitkv_kernelI23Flash_fwd_kernel_traitsILi64ELi64ELi256ELi4ELb0ELb0EN7cutlass6half_tE19Flash_kernel_traitsILi64ELi64ELi256ELi4ES3_EELb0ELb1ELb0ELb0ELb1ELb0ELb0ELb1EEEvNS_16Flash_fwd_paramsE,"aw",@nobits
	.sectionflags	@""
	.align	16
	.zero		1024


//--------------------- .nv.shared._ZN5flash24flash_fwd_splitkv_kernelI23Flash_fwd_kernel_traitsILi64ELi64ELi256ELi4ELb0ELb0EN7cutlass6half_tE19Flash_kernel_traitsILi64ELi64ELi256ELi4ES3_EELb0ELb1ELb0ELb0ELb1ELb1ELb0ELb1EEEvNS_16Flash_fwd_paramsE --------------------------
	.section	.nv.shared._ZN5flash24flash_fwd_splitkv_kernelI23Flash_fwd_kernel_traitsILi64ELi64ELi256ELi4ELb0ELb0EN7cutlass6half_tE19Flash_kernel_traitsILi64ELi64ELi256ELi4ES3_EELb0ELb1ELb0ELb0ELb1ELb1ELb0ELb1EEEvNS_16Flash_fwd_paramsE,"aw",@nobits
	.sectionflags	@""
	.align	16
	.zero		1024


//--------------------- .nv.shared._ZN5flash24flash_fwd_splitkv_kernelI23Flash_fwd_kernel_traitsILi64ELi64ELi256ELi4ELb0ELb0EN7cutlass6half_tE19Flash_kernel_traitsILi64ELi64ELi256ELi4ES3_EELb0ELb1ELb1ELb0ELb0ELb0ELb0ELb1EEEvNS_16Flash_fwd_paramsE --------------------------
	.section	.nv.shared._ZN5flash24flash_fwd_splitkv_kernelI23Flash_fwd_kernel_traitsILi64ELi64ELi256ELi4ELb0ELb0EN7cutlass6half_tE19Flash_kernel_traitsILi64ELi64ELi256ELi4ES3_EELb0ELb1ELb1ELb0ELb0ELb0ELb0ELb1EEEvNS_16Flash_fwd_paramsE,"aw",@nobits
	.sectionflags	@""
	.align	16
	.zero		1024


//--------------------- .nv.shared._ZN5flash24flash_fwd_splitkv_kernelI23Flash_fwd_kernel_traitsILi64ELi64ELi256ELi4ELb0ELb0EN7cutlass6half_tE19Flash_kernel_traitsILi64ELi64ELi256ELi4ES3_EELb0ELb1ELb1ELb0ELb0ELb1ELb0ELb1EEEvNS_16Flash_fwd_paramsE --------------------------
	.section	.nv.shared._ZN5flash24flash_fwd_splitkv_kernelI23Flash_fwd_kernel_traitsILi64ELi64ELi256ELi4ELb0ELb0EN7cutlass6half_tE19Flash_kernel_traitsILi64ELi64ELi256ELi4ES3_EELb0ELb1ELb1ELb0ELb0ELb1ELb0ELb1EEEvNS_16Flash_fwd_paramsE,"aw",@nobits
	.sectionflags	@""
	.align	16
	.zero		1024


//--------------------- .nv.shared._ZN5flash24flash_fwd_splitkv_kernelI23Flash_fwd_kernel_traitsILi64ELi64ELi256ELi4ELb0ELb0EN7cutlass6half_tE19Flash_kernel_traitsILi64ELi64ELi256ELi4ES3_EELb0ELb1ELb0ELb0ELb1ELb0ELb1ELb0EEEvNS_16Flash_fwd_paramsE --------------------------
	.section	.nv.shared._ZN5flash24flash_fwd_splitkv_kernelI23Flash_fwd_kernel_traitsILi64ELi64ELi256ELi4ELb0ELb0EN7cutlass6half_tE19Flash_kernel_traitsILi64ELi64ELi256ELi4ES3_EELb0ELb1ELb0ELb0ELb1ELb0ELb1ELb0EEEvNS_16Flash_fwd_paramsE,"aw",@nobits
	.sectionflags	@""
	.align	16
	.zero		1024


//--------------------- .nv.shared._ZN5flash24flash_fwd_splitkv_kernelI23Flash_fwd_kernel_traitsILi64ELi64ELi256ELi4ELb0ELb0EN7cutlass6half_tE19Flash_kernel_traitsILi64ELi64ELi256ELi4ES3_EELb0ELb1ELb0ELb0ELb1ELb1ELb1ELb0EEEvNS_16Flash_fwd_paramsE --------------------------
	.section	.nv.shared._ZN5flash24flash_fwd_splitkv_kernelI23Flash_fwd_kernel_traitsILi64ELi64ELi256ELi4ELb0ELb0EN7cutlass6half_tE19Flash_kernel_traitsILi64ELi64ELi256ELi4ES3_EELb0ELb1ELb0ELb0ELb1ELb1ELb1ELb0EEEvNS_16Flash_fwd_paramsE,"aw",@nobits
	.sectionflags	@""
	.align	16
	.zero		1024


//--------------------- .nv.shared._ZN5flash24flash_fwd_splitkv_kernelI23Flash_fwd_kernel_traitsILi64ELi64ELi256ELi4ELb0ELb0EN7cutlass6half_tE19Flash_kernel_traitsILi64ELi64ELi256ELi4ES3_EELb0ELb1ELb1ELb0ELb0ELb0ELb1ELb0EEEvNS_16Flash_fwd_paramsE --------------------------
	.section	.nv.shared._ZN5flash24flash_fwd_splitkv_kernelI23Flash_fwd_kernel_traitsILi64ELi64ELi256ELi4ELb0ELb0EN7cutlass6half_tE19Flash_kernel_traitsILi64ELi64ELi256ELi4ES3_EELb0ELb1ELb1ELb0ELb0ELb0ELb1ELb0EEEvNS_16Flash_fwd_paramsE,"aw",@nobits
	.sectionflags	@""
	.align	16
	.zero		1024


//--------------------- .nv.shared._ZN5flash24flash_fwd_splitkv_kernelI23Flash_fwd_kernel_traitsILi64ELi64ELi256ELi4ELb0ELb0EN7cutlass6half_tE19Flash_kernel_traitsILi64ELi64ELi256ELi4ES3_EELb0ELb1ELb1ELb0ELb0ELb1ELb1ELb0EEEvNS_16Flash_fwd_paramsE --------------------------
	.section	.nv.shared._ZN5flash24flash_fwd_splitkv_kernelI23Flash_fwd_kernel_traitsILi64ELi64ELi256ELi4ELb0ELb0EN7cutlass6half_tE19Flash_kernel_traitsILi64ELi64ELi256ELi4ES3_EELb0ELb1ELb1ELb0ELb0ELb1ELb1ELb0EEEvNS_16Flash_fwd_paramsE,"aw",@nobits
	.sectionflags	@""
	.align	16
	.zero		1024


//--------------------- .nv.shared._ZN5flash24flash_fwd_splitkv_kernelI23Flash_fwd_kernel_traitsILi64ELi64ELi256ELi4ELb0ELb0EN7cutlass6half_tE19Flash_kernel_traitsILi64ELi64ELi256ELi4ES3_EELb0ELb1ELb0ELb0ELb1ELb0ELb1ELb1EEEvNS_16Flash_fwd_paramsE --------------------------
	.section	.nv.shared._ZN5flash24flash_fwd_splitkv_kernelI23Flash_fwd_kernel_traitsILi64ELi64ELi256ELi4ELb0ELb0EN7cutlass6half_tE19Flash_kernel_traitsILi64ELi64ELi256ELi4ES3_EELb0ELb1ELb0ELb0ELb1ELb0ELb1ELb1EEEvNS_16Flash_fwd_paramsE,"aw",@nobits
	.sectionflags	@""
	.align	16
	.zero		1024


//--------------------- .nv.shared._ZN5flash24flash_fwd_splitkv_kernelI23Flash_fwd_kernel_traitsILi64ELi64ELi256ELi4ELb0ELb0EN7cutlass6half_tE19Flash_kernel_traitsILi64ELi64ELi256ELi4ES3_EELb0ELb1ELb0ELb0ELb1ELb1ELb1ELb1EEEvNS_16Flash_fwd_paramsE --------------------------
	.section	.nv.shared._ZN5flash24flash_fwd_splitkv_kernelI23Flash_fwd_kernel_traitsILi64ELi64ELi256ELi4ELb0ELb0EN7cutlass6half_tE19Flash_kernel_traitsILi64ELi64ELi256ELi4ES3_EELb0ELb1ELb0ELb0ELb1ELb1ELb1ELb1EEEvNS_16Flash_fwd_paramsE,"aw",@nobits
	.sectionflags	@""
	.align	16
	.zero		1024


//--------------------- .nv.shared._ZN5flash24flash_fwd_splitkv_kernelI23Flash_fwd_kernel_traitsILi64ELi64ELi256ELi4ELb0ELb0EN7cutlass6half_tE19Flash_kernel_traitsILi64ELi64ELi256ELi4ES3_EELb0ELb1ELb1ELb0ELb0ELb0ELb1ELb1EEEvNS_16Flash_fwd_paramsE --------------------------
	.section	.nv.shared._ZN5flash24flash_fwd_splitkv_kernelI23Flash_fwd_kernel_traitsILi64ELi64ELi256ELi4ELb0ELb0EN7cutlass6half_tE19Flash_kernel_traitsILi64ELi64ELi256ELi4ES3_EELb0ELb1ELb1ELb0ELb0ELb0ELb1ELb1EEEvNS_16Flash_fwd_paramsE,"aw",@nobits
	.sectionflags	@""
	.align	16
	.zero		1024


//--------------------- .nv.shared._ZN5flash24flash_fwd_splitkv_kernelI23Flash_fwd_kernel_traitsILi64ELi64ELi256ELi4ELb0ELb0EN7cutlass6half_tE19Flash_kernel_traitsILi64ELi64ELi256ELi4ES3_EELb0ELb1ELb1ELb0ELb0ELb1ELb1ELb1EEEvNS_16Flash_fwd_paramsE --------------------------
	.section	.nv.shared._ZN5flash24flash_fwd_splitkv_kernelI23Flash_fwd_kernel_traitsILi64ELi64ELi256ELi4ELb0ELb0EN7cutlass6half_tE19Flash_kernel_traitsILi64ELi64ELi256ELi4ES3_EELb0ELb1ELb1ELb0ELb0ELb1ELb1ELb1EEEvNS_16Flash_fwd_paramsE,"aw",@nobits
	.sectionflags	@""
	.align	16
	.zero		1024


//--------------------- .nv.shared._ZN5flash32flash_fwd_splitkv_combine_kernelI23Flash_fwd_kernel_traitsILi64ELi64ELi128ELi4ELb0ELb0EN7cutlass6half_tE19Flash_kernel_traitsILi64ELi64ELi128ELi4ES3_EELi8ELi7ELb0EEEvNS_16Flash_fwd_paramsE --------------------------
	.section	.nv.shared._ZN5flash32flash_fwd_splitkv_combine_kernelI23Flash_fwd_kernel_traitsILi64ELi64ELi128ELi4ELb0ELb0EN7cutlass6half_tE19Flash_kernel_traitsILi64ELi64ELi128ELi4ES3_EELi8ELi7ELb0EEEvNS_16Flash_fwd_paramsE,"aw",@nobits
	.sectionflags	@""
	.align	16
.nv.shared._ZN5flash32flash_fwd_splitkv_combine_kernelI23Flash_fwd_kernel_traitsILi64ELi64ELi128ELi4ELb0ELb0EN7cutlass6half_tE19Flash_kernel_traitsILi64ELi64ELi128ELi4ES3_EELi8ELi7ELb0EEEvNS_16Flash_fwd_paramsE:
	.zero		5632


//--------------------- .nv.shared._ZN5flash32flash_fwd_splitkv_combine_kernelI23Flash_fwd_kernel_traitsILi64ELi64ELi128ELi4ELb0ELb0EN7cutlass6half_tE19Flash_kernel_traitsILi64ELi64ELi128ELi4ES3_EELi8ELi6ELb0EEEvNS_16Flash_fwd_paramsE --------------------------
	.section	.nv.shared._ZN5flash32flash_fwd_splitkv_combine_kernelI23Flash_fwd_kernel_traitsILi64ELi64ELi128ELi4ELb0ELb0EN7cutlass6half_tE19Flash_kernel_traitsILi64ELi64ELi128ELi4ES3_EELi8ELi6ELb0EEEvNS_16Flash_fwd_paramsE,"aw",@nobits
	.sectionflags	@""
	.align	16
.nv.shared._ZN5flash32flash_fwd_splitkv_combine_kernelI23Flash_fwd_kernel_traitsILi64ELi64ELi128ELi4ELb0ELb0EN7cutlass6half_tE19Flash_kernel_traitsILi64ELi64ELi128ELi4ES3_EELi8ELi6ELb0EEEvNS_16Flash_fwd_paramsE:
	.zero		3328


//--------------------- .nv.shared._ZN5flash32flash_fwd_splitkv_combine_kernelI23Flash_fwd_kernel_traitsILi64ELi64ELi128ELi4ELb0ELb0EN7cutlass6half_tE19Flash_kernel_traitsILi64ELi64ELi128ELi4ES3_EELi8ELi5ELb0EEEvNS_16Flash_fwd_paramsE --------------------------
	.section	.nv.shared._ZN5flash32flash_fwd_splitkv_combine_kernelI23Flash_fwd_kernel_traitsILi64ELi64ELi128ELi4ELb0ELb0EN7cutlass6half_tE19Flash_kernel_traitsILi64ELi64ELi128ELi4ES3_EELi8ELi5ELb0EEEvNS_16Flash_fwd_paramsE,"aw",@nobits
	.sectionflags	@""
	.align	16
.nv.shared._ZN5flash32flash_fwd_splitkv_combine_kernelI23Flash_fwd_kernel_traitsILi64ELi64ELi128ELi4ELb0ELb0EN7cutlass6half_tE19Flash_kernel_traitsILi64ELi64ELi128ELi4ES3_EELi8ELi5ELb0EEEvNS_16Flash_fwd_paramsE:
	.zero		2176


//--------------------- .nv.shared._ZN5flash32flash_fwd_splitkv_combine_kernelI23Flash_fwd_kernel_traitsILi64ELi64ELi128ELi4ELb0ELb0EN7cutlass6half_tE19Flash_kernel_traitsILi64ELi64ELi128ELi4ES3_EELi8ELi4ELb0EEEvNS_16Flash_fwd_paramsE --------------------------
	.section	.nv.shared._ZN5flash32flash_fwd_splitkv_combine_kernelI23Flash_fwd_kernel_traitsILi64ELi64ELi128ELi4ELb0ELb0EN7cutlass6half_tE19Flash_kernel_traitsILi64ELi64ELi128ELi4ES3_EELi8ELi4ELb0EEEvNS_16Flash_fwd_paramsE,"aw",@nobits
	.sectionflags	@""
	.align	16
.nv.shared._ZN5flash32flash_fwd_splitkv_combine_kernelI23Flash_fwd_kernel_traitsILi64ELi64ELi128ELi4ELb0ELb0EN7cutlass6half_tE19Flash_kernel_traitsILi64ELi64ELi128ELi4ES3_EELi8ELi4ELb0EEEvNS_16Flash_fwd_paramsE:
	.zero		1600


//--------------------- .nv.shared._ZN5flash32flash_fwd_splitkv_combine_kernelI23Flash_fwd_kernel_traitsILi64ELi64ELi128ELi4ELb0ELb0EN7cutlass6half_tE19Flash_kernel_traitsILi64ELi64ELi128ELi4ES3_EELi8ELi3ELb0EEEvNS_16Flash_fwd_paramsE --------------------------
	.section	.nv.shared._ZN5flash32flash_fwd_splitkv_combine_kernelI23Flash_fwd_kernel_traitsILi64ELi64ELi128ELi4ELb0ELb0EN7cutlass6half_tE19Flash_kernel_traitsILi64ELi64ELi128ELi4ES3_EELi8ELi3ELb0EEEvNS_16Flash_fwd_paramsE,"aw",@nobits
	.sectionflags	@""
	.align	16
.nv.shared._ZN5flash32flash_fwd_splitkv_combine_kernelI23Flash_fwd_kernel_traitsILi64ELi64ELi128ELi4ELb0ELb0EN7cutlass6half_tE19Flash_kernel_traitsILi64ELi64ELi128ELi4ES3_EELi8ELi3ELb0EEEvNS_16Flash_fwd_paramsE:
	.zero		1312


//--------------------- .nv.shared._ZN5flash32flash_fwd_splitkv_combine_kernelI23Flash_fwd_kernel_traitsILi64ELi64ELi128ELi4ELb0ELb0EN7cutlass6half_tE19Flash_kernel_traitsILi64ELi64ELi128ELi4ES3_EELi8ELi2ELb0EEEvNS_16Flash_fwd_paramsE --------------------------
	.section	.nv.shared._ZN5flash32flash_fwd_splitkv_combine_kernelI23Flash_fwd_kernel_traitsILi64ELi64ELi128ELi4ELb0ELb0EN7cutlass6half_tE19Flash_kernel_traitsILi64ELi64ELi128ELi4ES3_EELi8ELi2ELb0EEEvNS_16Flash_fwd_paramsE,"aw",@nobits
	.sectionflags	@""
	.align	16
.nv.shared._ZN5flash32flash_fwd_splitkv_combine_kernelI23Flash_fwd_kernel_traitsILi64ELi64ELi128ELi4ELb0ELb0EN7cutlass6half_tE19Flash_kernel_traitsILi64ELi64ELi128ELi4ES3_EELi8ELi2ELb0EEEvNS_16Flash_fwd_paramsE:
	.zero		1168


//--------------------- .nv.shared._ZN5flash32flash_fwd_splitkv_combine_kernelI23Flash_fwd_kernel_traitsILi64ELi64ELi128ELi4ELb0ELb0EN7cutlass6half_tE19Flash_kernel_traitsILi64ELi64ELi128ELi4ES3_EELi8ELi1ELb0EEEvNS_16Flash_fwd_paramsE --------------------------
	.section	.nv.shared._ZN5flash32flash_fwd_splitkv_combine_kernelI23Flash_fwd_kernel_traitsILi64ELi64ELi128ELi4ELb0ELb0EN7cutlass6half_tE19Flash_kernel_traitsILi64ELi64ELi128ELi4ES3_EELi8ELi1ELb0EEEvNS_16Flash_fwd_paramsE,"aw",@nobits
	.sectionflags	@""
	.align	16
.nv.shared._ZN5flash32flash_fwd_splitkv_combine_kernelI23Flash_fwd_kernel_traitsILi64ELi64ELi128ELi4ELb0ELb0EN7cutlass6half_tE19Flash_kernel_traitsILi64ELi64ELi128ELi4ES3_EELi8ELi1ELb0EEEvNS_16Flash_fwd_paramsE:
	.zero		1104


//--------------------- .nv.shared._ZN5flash32flash_fwd_splitkv_combine_kernelI23Flash_fwd_kernel_traitsILi64ELi64ELi128ELi4ELb0ELb0EN7cutlass6half_tE19Flash_kernel_traitsILi64ELi64ELi128ELi4ES3_EELi8ELi7ELb1EEEvNS_16Flash_fwd_paramsE --------------------------
	.section	.nv.shared._ZN5flash32flash_fwd_splitkv_combine_kernelI23Flash_fwd_kernel_traitsILi64ELi64ELi128ELi4ELb0ELb0EN7cutlass6half_tE19Flash_kernel_traitsILi64ELi64ELi128ELi4ES3_EELi8ELi7ELb1EEEvNS_16Flash_fwd_paramsE,"aw",@nobits
	.sectionflags	@""
	.align	16
.nv.shared._ZN5flash32flash_fwd_splitkv_combine_kernelI23Flash_fwd_kernel_traitsILi64ELi64ELi128ELi4ELb0ELb0EN7cutlass6half_tE19Flash_kernel_traitsILi64ELi64ELi128ELi4ES3_EELi8ELi7ELb1EEEvNS_16Flash_fwd_paramsE:
	.zero		5632


//--------------------- .nv.shared._ZN5flash32flash_fwd_splitkv_combine_kernelI23Flash_fwd_kernel_traitsILi64ELi64ELi128ELi4ELb0ELb0EN7cutlass6half_tE19Flash_kernel_traitsILi64ELi64ELi128ELi4ES3_EELi8ELi6ELb1EEEvNS_16Flash_fwd_paramsE --------------------------
	.section	.nv.shared._ZN5flash32flash_fwd_splitkv_combine_kernelI23Flash_fwd_kernel_traitsILi64ELi64ELi128ELi4ELb0ELb0EN7cutlass6half_tE19Flash_kernel_traitsILi64ELi64ELi128ELi4ES3_EELi8ELi6ELb1EEEvNS_16Flash_fwd_paramsE,"aw",@nobits
	.sectionflags	@""
	.align	16
.nv.shared._ZN5flash32flash_fwd_splitkv_combine_kernelI23Flash_fwd_kernel_traitsILi64ELi64ELi128ELi4ELb0ELb0EN7cutlass6half_tE19Flash_kernel_traitsILi64ELi64ELi128ELi4ES3_EELi8ELi6ELb1EEEvNS_16Flash_fwd_paramsE:
	.zero		3328


//--------------------- .nv.shared._ZN5flash32flash_fwd_splitkv_combine_kernelI23Flash_fwd_kernel_traitsILi64ELi64ELi128ELi4ELb0ELb0EN7cutlass6half_tE19Flash_kernel_traitsILi64ELi64ELi128ELi4ES3_EELi8ELi5ELb1EEEvNS_16Flash_fwd_paramsE --------------------------
	.section	.nv.shared._ZN5flash32flash_fwd_splitkv_combine_kernelI23Flash_fwd_kernel_traitsILi64ELi64ELi128ELi4ELb0ELb0EN7cutlass6half_tE19Flash_kernel_traitsILi64ELi64ELi128ELi4ES3_EELi8ELi5ELb1EEEvNS_16Flash_fwd_paramsE,"aw",@nobits
	.sectionflags	@""
	.align	16
.nv.shared._ZN5flash32flash_fwd_splitkv_combine_kernelI23Flash_fwd_kernel_traitsILi64ELi64ELi128ELi4ELb0ELb0EN7cutlass6half_tE19Flash_kernel_traitsILi64ELi64ELi128ELi4ES3_EELi8ELi5ELb1EEEvNS_16Flash_fwd_paramsE:
	.zero		2176


//--------------------- .nv.shared._ZN5flash32flash_fwd_splitkv_combine_kernelI23Flash_fwd_kernel_traitsILi64ELi64ELi128ELi4ELb0ELb0EN7cutlass6half_tE19Flash_kernel_traitsILi64ELi64ELi128ELi4ES3_EELi8ELi4ELb1EEEvNS_16Flash_fwd_paramsE --------------------------
	.section	.nv.shared._ZN5flash32flash_fwd_splitkv_combine_kernelI23Flash_fwd_kernel_traitsILi64ELi64ELi128ELi4ELb0ELb0EN7cutlass6half_tE19Flash_kernel_traitsILi64ELi64ELi128ELi4ES3_EELi8ELi4ELb1EEEvNS_16Flash_fwd_paramsE,"aw",@nobits
	.sectionflags	@""
	.align	16
.nv.shared._ZN5flash32flash_fwd_splitkv_combine_kernelI23Flash_fwd_kernel_traitsILi64ELi64ELi128ELi4ELb0ELb0EN7cutlass6half_tE19Flash_kernel_traitsILi64ELi64ELi128ELi4ES3_EELi8ELi4ELb1EEEvNS_16Flash_fwd_paramsE:
	.zero		1600


//--------------------- .nv.shared._ZN5flash32flash_fwd_splitkv_combine_kernelI23Flash_fwd_kernel_traitsILi64ELi64ELi128ELi4ELb0ELb0EN7cutlass6half_tE19Flash_kernel_traitsILi64ELi64ELi128ELi4ES3_EELi8ELi3ELb1EEEvNS_16Flash_fwd_paramsE --------------------------
	.section	.nv.shared._ZN5flash32flash_fwd_splitkv_combine_kernelI23Flash_fwd_kernel_traitsILi64ELi64ELi128ELi4ELb0ELb0EN7cutlass6half_tE19Flash_kernel_traitsILi64ELi64ELi128ELi4ES3_EELi8ELi3ELb1EEEvNS_16Flash_fwd_paramsE,"aw",@nobits
	.sectionflags	@""
	.align	16
.nv.shared._ZN5flash32flash_fwd_splitkv_combine_kernelI23Flash_fwd_kernel_traitsILi64ELi64ELi128ELi4ELb0ELb0EN7cutlass6half_tE19Flash_kernel_traitsILi64ELi64ELi128ELi4ES3_EELi8ELi3ELb1EEEvNS_16Flash_fwd_paramsE:
	.zero		1312


//--------------------- .nv.shared._ZN5flash32flash_fwd_splitkv_combine_kernelI23Flash_fwd_kernel_traitsILi64ELi64ELi128ELi4ELb0ELb0EN7cutlass6half_tE19Flash_kernel_traitsILi64ELi64ELi128ELi4ES3_EELi8ELi2ELb1EEEvNS_16Flash_fwd_paramsE --------------------------
	.section	.nv.shared._ZN5flash32flash_fwd_splitkv_combine_kernelI23Flash_fwd_kernel_traitsILi64ELi64ELi128ELi4ELb0ELb0EN7cutlass6half_tE19Flash_kernel_traitsILi64ELi64ELi128ELi4ES3_EELi8ELi2ELb1EEEvNS_16Flash_fwd_paramsE,"aw",@nobits
	.sectionflags	@""
	.align	16
.nv.shared._ZN5flash32flash_fwd_splitkv_combine_kernelI23Flash_fwd_kernel_traitsILi64ELi64ELi128ELi4ELb0ELb0EN7cutlass6half_tE19Flash_kernel_traitsILi64ELi64ELi128ELi4ES3_EELi8ELi2ELb1EEEvNS_16Flash_fwd_paramsE:
	.zero		1168


//--------------------- .nv.shared._ZN5flash32flash_fwd_splitkv_combine_kernelI23Flash_fwd_kernel_traitsILi64ELi64ELi128ELi4ELb0ELb0EN7cutlass6half_tE19Flash_kernel_traitsILi64ELi64ELi128ELi4ES3_EELi8ELi1ELb1EEEvNS_16Flash_fwd_paramsE --------------------------
	.section	.nv.shared._ZN5flash32flash_fwd_splitkv_combine_kernelI23Flash_fwd_kernel_traitsILi64ELi64ELi128ELi4ELb0ELb0EN7cutlass6half_tE19Flash_kernel_traitsILi64ELi64ELi128ELi4ES3_EELi8ELi1ELb1EEEvNS_16Flash_fwd_paramsE,"aw",@nobits
	.sectionflags	@""
	.align	16
.nv.shared._ZN5flash32flash_fwd_splitkv_combine_kernelI23Flash_fwd_kernel_traitsILi64ELi64ELi128ELi4ELb0ELb0EN7cutlass6half_tE19Flash_kernel_traitsILi64ELi64ELi128ELi4ES3_EELi8ELi1ELb1EEEvNS_16Flash_fwd_paramsE:
	.zero		1104


//--------------------- .nv.shared._ZN5flash24flash_fwd_splitkv_kernelI23Flash_fwd_kernel_traitsILi64ELi64ELi128ELi4ELb0ELb0EN7cutlass6half_tE19Flash_kernel_traitsILi64ELi64ELi128ELi4ES3_EELb0ELb0ELb0ELb0ELb1ELb0ELb0ELb0EEEvNS_16Flash_fwd_paramsE --------------------------
	.section	.nv.shared._ZN5flash24flash_fwd_splitkv_kernelI23Flash_fwd_kernel_traitsILi64ELi64ELi128ELi4ELb0ELb0EN7cutlass6half_tE19Flash_kernel_traitsILi64ELi64ELi128ELi4ES3_EELb0ELb0ELb0ELb0ELb1ELb0ELb0ELb0EEEvNS_16Flash_fwd_paramsE,"aw",@nobits
	.sectionflags	@""
	.align	16
	.zero		1024


//--------------------- .nv.shared._ZN5flash24flash_fwd_splitkv_kernelI23Flash_fwd_kernel_traitsILi64ELi64ELi128ELi4ELb0ELb0EN7cutlass6half_tE19Flash_kernel_traitsILi64ELi64ELi128ELi4ES3_EELb0ELb0ELb0ELb0ELb1ELb1ELb0ELb0EEEvNS_16Flash_fwd_paramsE --------------------------
	.section	.nv.shared._ZN5flash24flash_fwd_splitkv_kernelI23Flash_fwd_kernel_traitsILi64ELi64ELi128ELi4ELb0ELb0EN7cutlass6half_tE19Flash_kernel_traitsILi64ELi64ELi128ELi4ES3_EELb0ELb0ELb0ELb0ELb1ELb1ELb0ELb0EEEvNS_16Flash_fwd_paramsE,"aw",@nobits
	.sectionflags	@""
	.align	16
	.zero		1024


//--------------------- .nv.shared._ZN5flash24flash_fwd_splitkv_kernelI23Flash_fwd_kernel_traitsILi64ELi64ELi128ELi4ELb0ELb0EN7cutlass6half_tE19Flash_kernel_traitsILi64ELi64ELi128ELi4ES3_EELb0ELb0ELb0ELb0ELb1ELb0ELb1ELb0EEEvNS_16Flash_fwd_paramsE --------------------------
	.section	.nv.shared._ZN5flash24flash_fwd_splitkv_kernelI23Flash_fwd_kernel_traitsILi64ELi64ELi128ELi4ELb0ELb0EN7cutlass6half_tE19Flash_kernel_traitsILi64ELi64ELi128ELi4ES3_EELb0ELb0ELb0ELb0ELb1ELb0ELb1ELb0EEEvNS_16Flash_fwd_paramsE,"aw",@nobits
	.sectionflags	@""
	.align	16
	.zero		1024


//--------------------- .nv.shared._ZN5flash24flash_fwd_splitkv_kernelI23Flash_fwd_kernel_traitsILi64ELi64ELi128ELi4ELb0ELb0EN7cutlass6half_tE19Flash_kernel_traitsILi64ELi64ELi128ELi4ES3_EELb0ELb0ELb0ELb0ELb1ELb1ELb1ELb0EEEvNS_16Flash_fwd_paramsE --------------------------
	.section	.nv.shared._ZN5flash24flash_fwd_splitkv_kernelI23Flash_fwd_kernel_traitsILi64ELi64ELi128ELi4ELb0ELb0EN7cutlass6half_tE19Flash_kernel_traitsILi64ELi64ELi128ELi4ES3_EELb0ELb0ELb0ELb0ELb1ELb1ELb1ELb0EEEvNS_16Flash_fwd_paramsE,"aw",@nobits
	.sectionflags	@""
	.align	16
	.zero		1024


//--------------------- .nv.shared._ZN5flash24flash_fwd_splitkv_kernelI23Flash_fwd_kernel_traitsILi64ELi64ELi128ELi4ELb0ELb0EN7cutlass6half_tE19Flash_kernel_traitsILi64ELi64ELi128ELi4ES3_EELb0ELb0ELb0ELb0ELb0ELb0ELb0ELb0EEEvNS_16Flash_fwd_paramsE --------------------------
	.section	.nv.shared._ZN5flash24flash_fwd_splitkv_kernelI23Flash_fwd_kernel_traitsILi64ELi64ELi128ELi4ELb0ELb0EN7cutlass6half_tE19Flash_kernel_traitsILi64ELi64ELi128ELi4ES3_EELb0ELb0ELb0ELb0ELb0ELb0ELb0ELb0EEEvNS_16Flash_fwd_paramsE,"aw",@nobits
	.sectionflags	@""
	.align	16
	.zero		1024


//--------------------- .nv.shared._ZN5flash24flash_fwd_splitkv_kernelI23Flash_fwd_kernel_traitsILi64ELi64ELi128ELi4ELb0ELb0EN7cutlass6half_tE19Flash_kernel_traitsILi64ELi64ELi128ELi4ES3_EELb0ELb0ELb0ELb0ELb0ELb1ELb0ELb0EEEvNS_16Flash_fwd_paramsE --------------------------
	.section	.nv.shared._ZN5flash24flash_fwd_splitkv_kernelI23Flash_fwd_kernel_traitsILi64ELi64ELi128ELi4ELb0ELb0EN7cutlass6half_tE19Flash_kernel_traitsILi64ELi64ELi128ELi4ES3_EELb0ELb0ELb0ELb0ELb0ELb1ELb0ELb0EEEvNS_16Flash_fwd_paramsE,"aw",@nobits
	.sectionflags	@""
	.align	16
	.zero		1024


//--------------------- .nv.shared._ZN5flash24flash_fwd_splitkv_kernelI23Flash_fwd_kernel_traitsILi64ELi64ELi128ELi4ELb0ELb0EN7cutlass6half_tE19Flash_kernel_traitsILi64ELi64ELi128ELi4ES3_EELb0ELb0ELb0ELb0ELb0ELb0ELb0ELb1EEEvNS_16Flash_fwd_paramsE --------------------------
	.section	.nv.shared._ZN5flash24flash_fwd_splitkv_kernelI23Flash_fwd_kernel_traitsILi64ELi64ELi128ELi4ELb0ELb0EN7cutlass6half_tE19Flash_kernel_traitsILi64ELi64ELi128ELi4ES3_EELb0ELb0ELb0ELb0ELb0ELb0ELb0ELb1EEEvNS_16Flash_fwd_paramsE,"aw",@nobits
	.sectionflags	@""
	.align	16
	.zero		1024


//--------------------- .nv.shared._ZN5flash24flash_fwd_splitkv_kernelI23Flash_fwd_kernel_traitsILi64ELi64ELi128ELi4ELb0ELb0EN7cutlass6half_tE19Flash_kernel_traitsILi64ELi64ELi128ELi4ES3_EELb0ELb0ELb0ELb0ELb0ELb1ELb0ELb1EEEvNS_16Flash_fwd_paramsE --------------------------
	.section	.nv.shared._ZN5flash24flash_fwd_splitkv_kernelI23Flash_fwd_kernel_traitsILi64ELi64ELi128ELi4ELb0ELb0EN7cutlass6half_tE19Flash_kernel_traitsILi64ELi64ELi128ELi4ES3_EELb0ELb0ELb0ELb0ELb0ELb1ELb0ELb1EEEvNS_16Flash_fwd_paramsE,"aw",@nobits
	.sectionflags	@""
	.align	16
	.zero		1024


//--------------------- .nv.shared._ZN5flash24flash_fwd_splitkv_kernelI23Flash_fwd_kernel_traitsILi64ELi64ELi128ELi4ELb0ELb0EN7cutlass6half_tE19Flash_kernel_traitsILi64ELi64ELi128ELi4ES3_EELb0ELb0ELb0ELb0ELb0ELb0ELb1ELb0EEEvNS_16Flash_fwd_paramsE --------------------------
	.section	.nv.shared._ZN5flash24flash_fwd_splitkv_kernelI23Flash_fwd_kernel_traitsILi64ELi64ELi128ELi4ELb0ELb0EN7cutlass6half_tE19Flash_kernel_traitsILi64ELi64ELi128ELi4ES3_EELb0ELb0ELb0ELb0ELb0ELb0ELb1ELb0EEEvNS_16Flash_fwd_paramsE,"aw",@nobits
	.sectionflags	@""
	.align	16
	.zero		1024


//--------------------- .nv.shared._ZN5flash24flash_fwd_splitkv_kernelI23Flash_fwd_kernel_traitsILi64ELi64ELi128ELi4ELb0ELb0EN7cutlass6half_tE19Flash_kernel_traitsILi64ELi64ELi128ELi4ES3_EELb0ELb0ELb0ELb0ELb0ELb1ELb1ELb0EEEvNS_16Flash_fwd_paramsE --------------------------
	.section	.nv.shared._ZN5flash24flash_fwd_splitkv_kernelI23Flash_fwd_kernel_traitsILi64ELi64ELi128ELi4ELb0ELb0EN7cutlass6half_tE19Flash_kernel_traitsILi64ELi64ELi128ELi4ES3_EELb0ELb0ELb0ELb0ELb0ELb1ELb1ELb0EEEvNS_16Flash_fwd_paramsE,"aw",@nobits
	.sectionflags	@""
	.align	16
	.zero		1024


//--------------------- .nv.shared._ZN5flash24flash_fwd_splitkv_kernelI23Flash_fwd_kernel_traitsILi64ELi64ELi128ELi4ELb0ELb0EN7cutlass6half_tE19Flash_kernel_traitsILi64ELi64ELi128ELi4ES3_EELb0ELb0ELb0ELb0ELb0ELb0ELb1ELb1EEEvNS_16Flash_fwd_paramsE --------------------------
	.section	.nv.shared._ZN5flash24flash_fwd_splitkv_kernelI23Flash_fwd_kernel_traitsILi64ELi64ELi128ELi4ELb0ELb0EN7cutlass6half_tE19Flash_kernel_traitsILi64ELi64ELi128ELi4ES3_EELb0ELb0ELb0ELb0ELb0ELb0ELb1ELb1EEEvNS_16Flash_fwd_paramsE,"aw",@nobits
	.sectionflags	@""
	.align	16
	.zero		1024


//--------------------- .nv.shared._ZN5flash24flash_fwd_splitkv_kernelI23Flash_fwd_kernel_traitsILi64ELi64ELi128ELi4ELb0ELb0EN7cutlass6half_tE19Flash_kernel_traitsILi64ELi64ELi128ELi4ES3_EELb0ELb0ELb0ELb0ELb0ELb1ELb1ELb1EEEvNS_16Flash_fwd_paramsE --------------------------
	.section	.nv.shared._ZN5flash24flash_fwd_splitkv_kernelI23Flash_fwd_kernel_traitsILi64ELi64ELi128ELi4ELb0ELb0EN7cutlass6half_tE19Flash_kernel_traitsILi64ELi64ELi128ELi4ES3_EELb0ELb0ELb0ELb0ELb0ELb1ELb1ELb1EEEvNS_16Flash_fwd_paramsE,"aw",@nobits
	.sectionflags	@""
	.align	16
	.zero		1024


//--------------------- .nv.shared._ZN5flash24flash_fwd_splitkv_kernelI23Flash_fwd_kernel_traitsILi64ELi64ELi128ELi4ELb0ELb0EN7cutlass6half_tE19Flash_kernel_traitsILi64ELi64ELi128ELi4ES3_EELb0ELb1ELb0ELb0ELb0ELb0ELb0ELb0EEEvNS_16Flash_fwd_paramsE --------------------------
	.section	.nv.shared._ZN5flash24flash_fwd_splitkv_kernelI23Flash_fwd_kernel_traitsILi64ELi64ELi128ELi4ELb0ELb0EN7cutlass6half_tE19Flash_kernel_traitsILi64ELi64ELi128ELi4ES3_EELb0ELb1ELb0ELb0ELb0ELb0ELb0ELb0EEEvNS_16Flash_fwd_paramsE,"aw",@nobits
	.sectionflags	@""
	.align	16
	.zero		1024


//--------------------- .nv.shared._ZN5flash24flash_fwd_splitkv_kernelI23Flash_fwd_kernel_traitsILi64ELi64ELi128ELi4ELb0ELb0EN7cutlass6half_tE19Flash_kernel_traitsILi64ELi64ELi128ELi4ES3_EELb0ELb1ELb0ELb0ELb0ELb1ELb0ELb0EEEvNS_16Flash_fwd_paramsE --------------------------
	.section	.nv.shared._ZN5flash24flash_fwd_splitkv_kernelI23Flash_fwd_kernel_traitsILi64ELi64ELi128ELi4ELb0ELb0EN7cutlass6half_tE19Flash_kernel_traitsILi64ELi64ELi128ELi4ES3_EELb0ELb1ELb0ELb0ELb0ELb1ELb0ELb0EEEvNS_16Flash_fwd_paramsE,"aw",@nobits
	.sectionflags	@""
	.align	16
	.zero		1024


//--------------------- .nv.shared._ZN5flash24flash_fwd_splitkv_kernelI23Flash_fwd_kernel_traitsILi64ELi64ELi128ELi4ELb0ELb0EN7cutlass6half_tE19Flash_kernel_traitsILi64ELi64ELi128ELi4ES3_EELb0ELb1ELb0ELb0ELb0ELb0ELb0ELb1EEEvNS_16Flash_fwd_paramsE --------------------------
	.section	.nv.shared._ZN5flash24flash_fwd_splitkv_kernelI23Flash_fwd_kernel_traitsILi64ELi64ELi128ELi4ELb0ELb0EN7cutlass6half_tE19Flash_kernel_traitsILi64ELi64ELi128ELi4ES3_EELb0ELb1ELb0ELb0ELb0ELb0ELb0ELb1EEEvNS_16Flash_fwd_paramsE,"aw",@nobits
	.sectionflags	@""
	.align	16
	.zero		1024


//--------------------- .nv.shared._ZN5flash24flash_fwd_splitkv_kernelI23Flash_fwd_kernel_traitsILi64ELi64ELi128ELi4ELb0ELb0EN7cutlass6half_tE19Flash_kernel_traitsILi64ELi64ELi128ELi4ES3_EELb0ELb1ELb0ELb0ELb0ELb1ELb0ELb1EEEvNS_16Flash_fwd_paramsE --------------------------
	.section	.nv.shared._ZN5flash24flash_fwd_splitkv_kernelI23Flash_fwd_kernel_traitsILi64ELi64ELi128ELi4ELb0ELb0EN7cutlass6half_tE19Flash_kernel_traitsILi64ELi64ELi128ELi4ES3_EELb0ELb1ELb0ELb0ELb0ELb1ELb0ELb1EEEvNS_16Flash_fwd_paramsE,"aw",@nobits
	.sectionflags	@""
	.align	16
	.zero		1024


//--------------------- .nv.shared._ZN5flash24flash_fwd_splitkv_kernelI23Flash_fwd_kernel_traitsILi64ELi64ELi128ELi4ELb0ELb0EN7cutlass6half_tE19Flash_kernel_traitsILi64ELi64ELi128ELi4ES3_EELb0ELb1ELb0ELb0ELb0ELb0ELb1ELb0EEEvNS_16Flash_fwd_paramsE --------------------------
	.section	.nv.shared._ZN5flash24flash_fwd_splitkv_kernelI23Flash_fwd_kernel_traitsILi64ELi64ELi128ELi4ELb0ELb0EN7cutlass6half_tE19Flash_kernel_traitsILi64ELi64ELi128ELi4ES3_EELb0ELb1ELb0ELb0ELb0ELb0ELb1ELb0EEEvNS_16Flash_fwd_paramsE,"aw",@nobits
	.sectionflags	@""
	.align	16
	.zero		1024


//--------------------- .nv.shared._ZN5flash24flash_fwd_splitkv_kernelI23Flash_fwd_kernel_traitsILi64ELi64ELi128ELi4ELb0ELb0EN7cutlass6half_tE19Flash_kernel_traitsILi64ELi64ELi128ELi4ES3_EELb0ELb1ELb0ELb0ELb0ELb1ELb1ELb0EEEvNS_16Flash_fwd_paramsE --------------------------
	.section	.nv.shared._ZN5flash24flash_fwd_splitkv_kernelI23Flash_fwd_kernel_traitsILi64ELi64ELi128ELi4ELb0ELb0EN7cutlass6half_tE19Flash_kernel_traitsILi64ELi64ELi128ELi4ES3_EELb0ELb1ELb0ELb0ELb0ELb1ELb1ELb0EEEvNS_16Flash_fwd_paramsE,"aw",@nobits
	.sectionflags	@""
	.align	16
	.zero		1024


//--------------------- .nv.shared._ZN5flash24flash_fwd_splitkv_kernelI23Flash_fwd_kernel_traitsILi64ELi64ELi128ELi4ELb0ELb0EN7cutlass6half_tE19Flash_kernel_traitsILi64ELi64ELi128ELi4ES3_EELb0ELb1ELb0ELb0ELb0ELb0ELb1ELb1EEEvNS_16Flash_fwd_paramsE --------------------------
	.section	.nv.shared._ZN5flash24flash_fwd_splitkv_kernelI23Flash_fwd_kernel_traitsILi64ELi64ELi128ELi4ELb0ELb0EN7cutlass6half_tE19Flash_kernel_traitsILi64ELi64ELi128ELi4ES3_EELb0ELb1ELb0ELb0ELb0ELb0ELb1ELb1EEEvNS_16Flash_fwd_paramsE,"aw",@nobits
	.sectionflags	@""
	.align	16
	.zero		1024


//--------------------- .nv.shared._ZN5flash24flash_fwd_splitkv_kernelI23Flash_fwd_kernel_traitsILi64ELi64ELi128ELi4ELb0ELb0EN7cutlass6half_tE19Flash_kernel_traitsILi64ELi64ELi128ELi4ES3_EELb0ELb1ELb0ELb0ELb0ELb1ELb1ELb1EEEvNS_16Flash_fwd_paramsE --------------------------
	.section	.nv.shared._ZN5flash24flash_fwd_splitkv_kernelI23Flash_fwd_kernel_traitsILi64ELi64ELi128ELi4ELb0ELb0EN7cutlass6half_tE19Flash_kernel_traitsILi64ELi64ELi128ELi4ES3_EELb0ELb1ELb0ELb0ELb0ELb1ELb1ELb1EEEvNS_16Flash_fwd_paramsE,"aw",@nobits
	.sectionflags	@""
	.align	16
	.zero		1024


//--------------------- .nv.shared._ZN5flash24flash_fwd_splitkv_kernelI23Flash_fwd_kernel_traitsILi64ELi64ELi128ELi4ELb0ELb0EN7cutlass6half_tE19Flash_kernel_traitsILi64ELi64ELi128ELi4ES3_EELb0ELb0ELb0ELb1ELb1ELb0ELb0ELb0EEEvNS_16Flash_fwd_paramsE --------------------------
	.section	.nv.shared._ZN5flash24flash_fwd_splitkv_kernelI23Flash_fwd_kernel_traitsILi64ELi64ELi128ELi4ELb0ELb0EN7cutlass6half_tE19Flash_kernel_traitsILi64ELi64ELi128ELi4ES3_EELb0ELb0ELb0ELb1ELb1ELb0ELb0ELb0EEEvNS_16Flash_fwd_paramsE,"aw",@nobits
	.sectionflags	@""
	.align	16
	.zero		1024


//--------------------- .nv.shared._ZN5flash24flash_fwd_splitkv_kernelI23Flash_fwd_kernel_traitsILi64ELi64ELi128ELi4ELb0ELb0EN7cutlass6half_tE19Flash_kernel_traitsILi64ELi64ELi128ELi4ES3_EELb0ELb0ELb0ELb1ELb1ELb1ELb0ELb0EEEvNS_16Flash_fwd_paramsE --------------------------
	.section	.nv.shared._ZN5flash24flash_fwd_splitkv_kernelI23Flash_fwd_kernel_traitsILi64ELi64ELi128ELi4ELb0ELb0EN7cutlass6half_tE19Flash_kernel_traitsILi64ELi64ELi128ELi4ES3_EELb0ELb0ELb0ELb1ELb1ELb1ELb0ELb0EEEvNS_16Flash_fwd_paramsE,"aw",@nobits
	.sectionflags	@""
	.align	16
	.zero		1024


//--------------------- .nv.shared._ZN5flash24flash_fwd_splitkv_kernelI23Flash_fwd_kernel_traitsILi64ELi64ELi128ELi4ELb0ELb0EN7cutlass6half_tE19Flash_kernel_traitsILi64ELi64ELi128ELi4ES3_EELb0ELb0ELb1ELb0ELb0ELb0ELb0ELb0EEEvNS_16Flash_fwd_paramsE --------------------------
	.section	.nv.shared._ZN5flash24flash_fwd_splitkv_kernelI23Flash_fwd_kernel_traitsILi64ELi64ELi128ELi4ELb0ELb0EN7cutlass6half_tE19Flash_kernel_traitsILi64ELi64ELi128ELi4ES3_EELb0ELb0ELb1ELb0ELb0ELb0ELb0ELb0EEEvNS_16Flash_fwd_paramsE,"aw",@nobits
	.sectionflags	@""
	.align	16
	.zero		1024


//--------------------- .nv.shared._ZN5flash24flash_fwd_splitkv_kernelI23Flash_fwd_kernel_traitsILi64ELi64ELi128ELi4ELb0ELb0EN7cutlass6half_tE19Flash_kernel_traitsILi64ELi64ELi128ELi4ES3_EELb0ELb0ELb1ELb0ELb0ELb1ELb0ELb0EEEvNS_16Flash_fwd_paramsE --------------------------
	.section	.nv.shared._ZN5flash24flash_fwd_splitkv_kernelI23Flash_fwd_kernel_traitsILi64ELi64ELi128ELi4ELb0ELb0EN7cutlass6half_tE19Flash_kernel_traitsILi64ELi64ELi128ELi4ES3_EELb0ELb0ELb1ELb0ELb0ELb1ELb0ELb0EEEvNS_16Flash_fwd_paramsE,"aw",@nobits
	.sectionflags	@""
	.align	16
	.zero		1024


//--------------------- .nv.shared._ZN5flash24flash_fwd_splitkv_kernelI23Flash_fwd_kernel_traitsILi64ELi64ELi128ELi4ELb0ELb0EN7cutlass6half_tE19Flash_kernel_traitsILi64ELi64ELi128ELi4ES3_EELb0ELb0ELb0ELb0ELb1ELb0ELb0ELb1EEEvNS_16Flash_fwd_paramsE --------------------------
	.section	.nv.shared._ZN5flash24flash_fwd_splitkv_kernelI23Flash_fwd_kernel_traitsILi64ELi64ELi128ELi4ELb0ELb0EN7cutlass6half_tE19Flash_kernel_traitsILi64ELi64ELi128ELi4ES3_EELb0ELb0ELb0ELb0ELb1ELb0ELb0ELb1EEEvNS_16Flash_fwd_paramsE,"aw",@nobits
	.sectionflags	@""
	.align	16
	.zero		1024


//--------------------- .nv.shared._ZN5flash24flash_fwd_splitkv_kernelI23Flash_fwd_kernel_traitsILi64ELi64ELi128ELi4ELb0ELb0EN7cutlass6half_tE19Flash_kernel_traitsILi64ELi64ELi128ELi4ES3_EELb0ELb0ELb0ELb0ELb1ELb1ELb0ELb1EEEvNS_16Flash_fwd_paramsE --------------------------
	.section	.nv.shared._ZN5flash24flash_fwd_splitkv_kernelI23Flash_fwd_kernel_traitsILi64ELi64ELi128ELi4ELb0ELb0EN7cutlass6half_tE19Flash_kernel_traitsILi64ELi64ELi128ELi4ES3_EELb0ELb0ELb0ELb0ELb1ELb1ELb0ELb1EEEvNS_16Flash_fwd_paramsE,"aw",@nobits
	.sectionflags	@""
	.align	16
	.zero		1024


//--------------------- .nv.shared._ZN5flash24flash_fwd_splitkv_kernelI23Flash_fwd_kernel_traitsILi64ELi64ELi128ELi4ELb0ELb0EN7cutlass6half_tE19Flash_kernel_traitsILi64ELi64ELi128ELi4ES3_EELb0ELb0ELb1ELb0ELb0ELb0ELb0ELb1EEEvNS_16Flash_fwd_paramsE --------------------------
	.section	.nv.shared._ZN5flash24flash_fwd_splitkv_kernelI23Flash_fwd_kernel_traitsILi64ELi64ELi128ELi4ELb0ELb0EN7cutlass6half_tE19Flash_kernel_traitsILi64ELi64ELi128ELi4ES3_EELb0ELb0ELb1ELb0ELb0ELb0ELb0ELb1EEEvNS_16Flash_fwd_paramsE,"aw",@nobits
	.sectionflags	@""
	.align	16
	.zero		1024


//--------------------- .nv.shared._ZN5flash24flash_fwd_splitkv_kernelI23Flash_fwd_kernel_traitsILi64ELi64ELi128ELi4ELb0ELb0EN7cutlass6half_tE19Flash_kernel_traitsILi64ELi64ELi128ELi4ES3_EELb0ELb0ELb1ELb0ELb0ELb1ELb0ELb1EEEvNS_16Flash_fwd_paramsE --------------------------
	.section	.nv.shared._ZN5flash24flash_fwd_splitkv_kernelI23Flash_fwd_kernel_traitsILi64ELi64ELi128ELi4ELb0ELb0EN7cutlass6half_tE19Flash_kernel_traitsILi64ELi64ELi128ELi4ES3_EELb0ELb0ELb1ELb0ELb0ELb1ELb0ELb1EEEvNS_16Flash_fwd_paramsE,"aw",@nobits
	.sectionflags	@""
	.align	16
	.zero		1024


//--------------------- .nv.shared._ZN5flash24flash_fwd_splitkv_kernelI23Flash_fwd_kernel_traitsILi64ELi64ELi128ELi4ELb0ELb0EN7cutlass6half_tE19Flash_kernel_traitsILi64ELi64ELi128ELi4ES3_EELb0ELb0ELb0ELb1ELb1ELb0ELb1ELb0EEEvNS_16Flash_fwd_paramsE --------------------------
	.section	.nv.shared._ZN5flash24flash_fwd_splitkv_kernelI23Flash_fwd_kernel_traitsILi64ELi64ELi128ELi4ELb0ELb0EN7cutlass6half_tE19Flash_kernel_traitsILi64ELi64ELi128ELi4ES3_EELb0ELb0ELb0ELb1ELb1ELb0ELb1ELb0EEEvNS_16Flash_fwd_paramsE,"aw",@nobits
	.sectionflags	@""
	.align	16
	.zero		1024


//--------------------- .nv.shared._ZN5flash24flash_fwd_splitkv_kernelI23Flash_fwd_kernel_traitsILi64ELi64ELi128ELi4ELb0ELb0EN7cutlass6half_tE19Flash_kernel_traitsILi64ELi64ELi128ELi4ES3_EELb0ELb0ELb0ELb1ELb1ELb1ELb1ELb0EEEvNS_16Flash_fwd_paramsE --------------------------
	.section	.nv.shared._ZN5flash24flash_fwd_splitkv_kernelI23Flash_fwd_kernel_traitsILi64ELi64ELi128ELi4ELb0ELb0EN7cutlass6half_tE19Flash_kernel_traitsILi64ELi64ELi128ELi4ES3_EELb0ELb0ELb0ELb1ELb1ELb1ELb1ELb0EEEvNS_16Flash_fwd_paramsE,"aw",@nobits
	.sectionflags	@""
	.align	16
	.zero		1024


//--------------------- .nv.shared._ZN5flash24flash_fwd_splitkv_kernelI23Flash_fwd_kernel_traitsILi64ELi64ELi128ELi4ELb0ELb0EN7cutlass6half_tE19Flash_kernel_traitsILi64ELi64ELi128ELi4ES3_EELb0ELb0ELb1ELb0ELb0ELb0ELb1ELb0EEEvNS_16Flash_fwd_paramsE --------------------------
	.section	.nv.shared._ZN5flash24flash_fwd_splitkv_kernelI23Flash_fwd_kernel_traitsILi64ELi64ELi128ELi4ELb0ELb0EN7cutlass6half_tE19Flash_kernel_traitsILi64ELi64ELi128ELi4ES3_EELb0ELb0ELb1ELb0ELb0ELb0ELb1ELb0EEEvNS_16Flash_fwd_paramsE,"aw",@nobits
	.sectionflags	@""
	.align	16
	.zero		1024


//--------------------- .nv.shared._ZN5flash24flash_fwd_splitkv_kernelI23Flash_fwd_kernel_traitsILi64ELi64ELi128ELi4ELb0ELb0EN7cutlass6half_tE19Flash_kernel_traitsILi64ELi64ELi128ELi4ES3_EELb0ELb0ELb1ELb0ELb0ELb1ELb1ELb0EEEvNS_16Flash_fwd_paramsE --------------------------
	.section	.nv.shared._ZN5flash24flash_fwd_splitkv_kernelI23Flash_fwd_kernel_traitsILi64ELi64ELi128ELi4ELb0ELb0EN7cutlass6half_tE19Flash_kernel_traitsILi64ELi64ELi128ELi4ES3_EELb0ELb0ELb1ELb0ELb0ELb1ELb1ELb0EEEvNS_16Flash_fwd_paramsE,"aw",@nobits
	.sectionflags	@""
	.align	16
	.zero		1024


//--------------------- .nv.shared._ZN5flash24flash_fwd_splitkv_kernelI23Flash_fwd_kernel_traitsILi64ELi64ELi128ELi4ELb0ELb0EN7cutlass6half_tE19Flash_kernel_traitsILi64ELi64ELi128ELi4ES3_EELb0ELb0ELb0ELb0ELb1ELb0ELb1ELb1EEEvNS_16Flash_fwd_paramsE --------------------------
	.section	.nv.shared._ZN5flash24flash_fwd_splitkv_kernelI23Flash_fwd_kernel_traitsILi64ELi64ELi128ELi4ELb0ELb0EN7cutlass6half_tE19Flash_kernel_traitsILi64ELi64ELi128ELi4ES3_EELb0ELb0ELb0ELb0ELb1ELb0ELb1ELb1EEEvNS_16Flash_fwd_paramsE,"aw",@nobits
	.sectionflags	@""
	.align	16
	.zero		1024


//--------------------- .nv.shared._ZN5flash24flash_fwd_splitkv_kernelI23Flash_fwd_kernel_traitsILi64ELi64ELi128ELi4ELb0ELb0EN7cutlass6half_tE19Flash_kernel_traitsILi64ELi64ELi128ELi4ES3_EELb0ELb0ELb0ELb0ELb1ELb1ELb1ELb1EEEvNS_16Flash_fwd_paramsE --------------------------
	.section	.nv.shared._ZN5flash24flash_fwd_splitkv_kernelI23Flash_fwd_kernel_traitsILi64ELi64ELi128ELi4ELb0ELb0EN7cutlass6half_tE19Flash_kernel_traitsILi64ELi64ELi128ELi4ES3_EELb0ELb0ELb0ELb0ELb1ELb1ELb1ELb1EEEvNS_16Flash_fwd_paramsE,"aw",@nobits
	.sectionflags	@""
	.align	16
	.zero		1024


//--------------------- .nv.shared._ZN5flash24flash_fwd_splitkv_kernelI23Flash_fwd_kernel_traitsILi64ELi64ELi128ELi4ELb0ELb0EN7cutlass6half_tE19Flash_kernel_traitsILi64ELi64ELi128ELi4ES3_EELb0ELb0ELb1ELb0ELb0ELb0ELb1ELb1EEEvNS_16Flash_fwd_paramsE --------------------------
	.section	.nv.shared._ZN5flash24flash_fwd_splitkv_kernelI23Flash_fwd_kernel_traitsILi64ELi64ELi128ELi4ELb0ELb0EN7cutlass6half_tE19Flash_kernel_traitsILi64ELi64ELi128ELi4ES3_EELb0ELb0ELb1ELb0ELb0ELb0ELb1ELb1EEEvNS_16Flash_fwd_paramsE,"aw",@nobits
	.sectionflags	@""
	.align	16
	.zero		1024


//--------------------- .nv.shared._ZN5flash24flash_fwd_splitkv_kernelI23Flash_fwd_kernel_traitsILi64ELi64ELi128ELi4ELb0ELb0EN7cutlass6half_tE19Flash_kernel_traitsILi64ELi64ELi128ELi4ES3_EELb0ELb0ELb1ELb0ELb0ELb1ELb1ELb1EEEvNS_16Flash_fwd_paramsE --------------------------
	.section	.nv.shared._ZN5flash24flash_fwd_splitkv_kernelI23Flash_fwd_kernel_traitsILi64ELi64ELi128ELi4ELb0ELb0EN7cutlass6half_tE19Flash_kernel_traitsILi64ELi64ELi128ELi4ES3_EELb0ELb0ELb1ELb0ELb0ELb1ELb1ELb1EEEvNS_16Flash_fwd_paramsE,"aw",@nobits
	.sectionflags	@""
	.align	16
	.zero		1024


//--------------------- .nv.shared._ZN5flash24flash_fwd_splitkv_kernelI23Flash_fwd_kernel_traitsILi64ELi64ELi128ELi4ELb0ELb0EN7cutlass6half_tE19Flash_kernel_traitsILi64ELi64ELi128ELi4ES3_EELb0ELb1ELb0ELb0ELb1ELb0ELb0ELb0EEEvNS_16Flash_fwd_paramsE --------------------------
	.section	.nv.shared._ZN5flash24flash_fwd_splitkv_kernelI23Flash_fwd_kernel_traitsILi64ELi64ELi128ELi4ELb0ELb0EN7cutlass6half_tE19Flash_kernel_traitsILi64ELi64ELi128ELi4ES3_EELb0ELb1ELb0ELb0ELb1ELb0ELb0ELb0EEEvNS_16Flash_fwd_paramsE,"aw",@nobits
	.sectionflags	@""
	.align	16
	.zero		1024


//--------------------- .nv.shared._ZN5flash24flash_fwd_splitkv_kernelI23Flash_fwd_kernel_traitsILi64ELi64ELi128ELi4ELb0ELb0EN7cutlass6half_tE19Flash_kernel_traitsILi64ELi64ELi128ELi4ES3_EELb0ELb1ELb0ELb0ELb1ELb1ELb0ELb0EEEvNS_16Flash_fwd_paramsE --------------------------
	.section	.nv.shared._ZN5flash24flash_fwd_splitkv_kernelI23Flash_fwd_kernel_traitsILi64ELi64ELi128ELi4ELb0ELb0EN7cutlass6half_tE19Flash_kernel_traitsILi64ELi64ELi128ELi4ES3_EELb0ELb1ELb0ELb0ELb1ELb1ELb0ELb0EEEvNS_16Flash_fwd_paramsE,"aw",@nobits
	.sectionflags	@""
	.align	16
	.zero		1024


//--------------------- .nv.shared._ZN5flash24flash_fwd_splitkv_kernelI23Flash_fwd_kernel_traitsILi64ELi64ELi128ELi4ELb0ELb0EN7cutlass6half_tE19Flash_kernel_traitsILi64ELi64ELi128ELi4ES3_EELb0ELb1ELb1ELb0ELb0ELb0ELb0ELb0EEEvNS_16Flash_fwd_paramsE --------------------------
	.section	.nv.shared._ZN5flash24flash_fwd_splitkv_kernelI23Flash_fwd_kernel_traitsILi64ELi64ELi128ELi4ELb0ELb0EN7cutlass6half_tE19Flash_kernel_traitsILi64ELi64ELi128ELi4ES3_EELb0ELb1ELb1ELb0ELb0ELb0ELb0ELb0EEEvNS_16Flash_fwd_paramsE,"aw",@nobits
	.sectionflags	@""
	.align	16
	.zero		1024


//--------------------- .nv.shared._ZN5flash24flash_fwd_splitkv_kernelI23Flash_fwd_kernel_traitsILi64ELi64ELi128ELi4ELb0ELb0EN7cutlass6half_tE19Flash_kernel_traitsILi64ELi64ELi128ELi4ES3_EELb0ELb1ELb1ELb0ELb0ELb1ELb0ELb0EEEvNS_16Flash_fwd_paramsE --------------------------
	.section	.nv.shared._ZN5flash24flash_fwd_splitkv_kernelI23Flash_fwd_kernel_traitsILi64ELi64ELi128ELi4ELb0ELb0EN7cutlass6half_tE19Flash_kernel_traitsILi64ELi64ELi128ELi4ES3_EELb0ELb1ELb1ELb0ELb0ELb1ELb0ELb0EEEvNS_16Flash_fwd_paramsE,"aw",@nobits
	.sectionflags	@""
	.align	16
	.zero		1024


//--------------------- .nv.shared._ZN5flash24flash_fwd_splitkv_kernelI23Flash_fwd_kernel_traitsILi64ELi64ELi128ELi4ELb0ELb0EN7cutlass6half_tE19Flash_kernel_traitsILi64ELi64ELi128ELi4ES3_EELb0ELb1ELb0ELb0ELb1ELb0ELb0ELb1EEEvNS_16Flash_fwd_paramsE --------------------------
	.section	.nv.shared._ZN5flash24flash_fwd_splitkv_kernelI23Flash_fwd_kernel_traitsILi64ELi64ELi128ELi4ELb0ELb0EN7cutlass6half_tE19Flash_kernel_traitsILi64ELi64ELi128ELi4ES3_EELb0ELb1ELb0ELb0ELb1ELb0ELb0ELb1EEEvNS_16Flash_fwd_paramsE,"aw",@nobits
	.sectionflags	@""
	.align	16
	.zero		1024


//--------------------- .nv.shared._ZN5flash24flash_fwd_splitkv_kernelI23Flash_fwd_kernel_traitsILi64ELi64ELi128ELi4ELb0ELb0EN7cutlass6half_tE19Flash_kernel_traitsILi64ELi64ELi128ELi4ES3_EELb0ELb1ELb0ELb0ELb1ELb1ELb0ELb1EEEvNS_16Flash_fwd_paramsE --------------------------
	.section	.nv.shared._ZN5flash24flash_fwd_splitkv_kernelI23Flash_fwd_kernel_traitsILi64ELi64ELi128ELi4ELb0ELb0EN7cutlass6half_tE19Flash_kernel_traitsILi64ELi64ELi128ELi4ES3_EELb0ELb1ELb0ELb0ELb1ELb1ELb0ELb1EEEvNS_16Flash_fwd_paramsE,"aw",@nobits
	.sectionflags	@""
	.align	16
	.zero		1024


//--------------------- .nv.shared._ZN5flash24flash_fwd_splitkv_kernelI23Flash_fwd_kernel_traitsILi64ELi64ELi128ELi4ELb0ELb0EN7cutlass6half_tE19Flash_kernel_traitsILi64ELi64ELi128ELi4ES3_EELb0ELb1ELb1ELb0ELb0ELb0ELb0ELb1EEEvNS_16Flash_fwd_paramsE --------------------------
	.section	.nv.shared._ZN5flash24flash_fwd_splitkv_kernelI23Flash_fwd_kernel_traitsILi64ELi64ELi128ELi4ELb0ELb0EN7cutlass6half_tE19Flash_kernel_traitsILi64ELi64ELi128ELi4ES3_EELb0ELb1ELb1ELb0ELb0ELb0ELb0ELb1EEEvNS_16Flash_fwd_paramsE,"aw",@nobits
	.sectionflags	@""
	.align	16
	.zero		1024


//--------------------- .nv.shared._ZN5flash24flash_fwd_splitkv_kernelI23Flash_fwd_kernel_traitsILi64ELi64ELi128ELi4ELb0ELb0EN7cutlass6half_tE19Flash_kernel_traitsILi64ELi64ELi128ELi4ES3_EELb0ELb1ELb1ELb0ELb0ELb1ELb0ELb1EEEvNS_16Flash_fwd_paramsE --------------------------
	.section	.nv.shared._ZN5flash24flash_fwd_splitkv_kernelI23Flash_fwd_kernel_traitsILi64ELi64ELi128ELi4ELb0ELb0EN7cutlass6half_tE19Flash_kernel_traitsILi64ELi64ELi128ELi4ES3_EELb0ELb1ELb1ELb0ELb0ELb1ELb0ELb1EEEvNS_16Flash_fwd_paramsE,"aw",@nobits
	.sectionflags	@""
	.align	16
	.zero		1024


//--------------------- .nv.shared._ZN5flash24flash_fwd_splitkv_kernelI23Flash_fwd_kernel_traitsILi64ELi64ELi128ELi4ELb0ELb0EN7cutlass6half_tE19Flash_kernel_traitsILi64ELi64ELi128ELi4ES3_EELb0ELb1ELb0ELb0ELb1ELb0ELb1ELb0EEEvNS_16Flash_fwd_paramsE --------------------------
	.section	.nv.shared._ZN5flash24flash_fwd_splitkv_kernelI23Flash_fwd_kernel_traitsILi64ELi64ELi128ELi4ELb0ELb0EN7cutlass6half_tE19Flash_kernel_traitsILi64ELi64ELi128ELi4ES3_EELb0ELb1ELb0ELb0ELb1ELb0ELb1ELb0EEEvNS_16Flash_fwd_paramsE,"aw",@nobits
	.sectionflags	@""
	.align	16
	.zero		1024


//--------------------- .nv.shared._ZN5flash24flash_fwd_splitkv_kernelI23Flash_fwd_kernel_traitsILi64ELi64ELi128ELi4ELb0ELb0EN7cutlass6half_tE19Flash_kernel_traitsILi64ELi64ELi128ELi4ES3_EELb0ELb1ELb0ELb0ELb1ELb1ELb1ELb0EEEvNS_16Flash_fwd_paramsE --------------------------
	.section	.nv.shared._ZN5flash24flash_fwd_splitkv_kernelI23Flash_fwd_kernel_traitsILi64ELi64ELi128ELi4ELb0ELb0EN7cutlass6half_tE19Flash_kernel_traitsILi64ELi64ELi128ELi4ES3_EELb0ELb1ELb0ELb0ELb1ELb1ELb1ELb0EEEvNS_16Flash_fwd_paramsE,"aw",@nobits
	.sectionflags	@""
	.align	16
	.zero		1024


//--------------------- .nv.shared._ZN5flash24flash_fwd_splitkv_kernelI23Flash_fwd_kernel_traitsILi64ELi64ELi128ELi4ELb0ELb0EN7cutlass6half_tE19Flash_kernel_traitsILi64ELi64ELi128ELi4ES3_EELb0ELb1ELb1ELb0ELb0ELb0ELb1ELb0EEEvNS_16Flash_fwd_paramsE --------------------------
	.section	.nv.shared._ZN5flash24flash_fwd_splitkv_kernelI23Flash_fwd_kernel_traitsILi64ELi64ELi128ELi4ELb0ELb0EN7cutlass6half_tE19Flash_kernel_traitsILi64ELi64ELi128ELi4ES3_EELb0ELb1ELb1ELb0ELb0ELb0ELb1ELb0EEEvNS_16Flash_fwd_paramsE,"aw",@nobits
	.sectionflags	@""
	.align	16
	.zero		1024


//--------------------- .nv.shared._ZN5flash24flash_fwd_splitkv_kernelI23Flash_fwd_kernel_traitsILi64ELi64ELi128ELi4ELb0ELb0EN7cutlass6half_tE19Flash_kernel_traitsILi64ELi64ELi128ELi4ES3_EELb0ELb1ELb1ELb0ELb0ELb1ELb1ELb0EEEvNS_16Flash_fwd_paramsE --------------------------
	.section	.nv.shared._ZN5flash24flash_fwd_splitkv_kernelI23Flash_fwd_kernel_traitsILi64ELi64ELi128ELi4ELb0ELb0EN7cutlass6half_tE19Flash_kernel_traitsILi64ELi64ELi128ELi4ES3_EELb0ELb1ELb1ELb0ELb0ELb1ELb1ELb0EEEvNS_16Flash_fwd_paramsE,"aw",@nobits
	.sectionflags	@""
	.align	16
	.zero		1024


//--------------------- .nv.shared._ZN5flash24flash_fwd_splitkv_kernelI23Flash_fwd_kernel_traitsILi64ELi64ELi128ELi4ELb0ELb0EN7cutlass6half_tE19Flash_kernel_traitsILi64ELi64ELi128ELi4ES3_EELb0ELb1ELb0ELb0ELb1ELb0ELb1ELb1EEEvNS_16Flash_fwd_paramsE --------------------------
	.section	.nv.shared._ZN5flash24flash_fwd_splitkv_kernelI23Flash_fwd_kernel_traitsILi64ELi64ELi128ELi4ELb0ELb0EN7cutlass6half_tE19Flash_kernel_traitsILi64ELi64ELi128ELi4ES3_EELb0ELb1ELb0ELb0ELb1ELb0ELb1ELb1EEEvNS_16Flash_fwd_paramsE,"aw",@nobits
	.sectionflags	@""
	.align	16
	.zero		1024


//--------------------- .nv.shared._ZN5flash24flash_fwd_splitkv_kernelI23Flash_fwd_kernel_traitsILi64ELi64ELi128ELi4ELb0ELb0EN7cutlass6half_tE19Flash_kernel_traitsILi64ELi64ELi128ELi4ES3_EELb0ELb1ELb0ELb0ELb1ELb1ELb1ELb1EEEvNS_16Flash_fwd_paramsE --------------------------
	.section	.nv.shared._ZN5flash24flash_fwd_splitkv_kernelI23Flash_fwd_kernel_traitsILi64ELi64ELi128ELi4ELb0ELb0EN7cutlass6half_tE19Flash_kernel_traitsILi64ELi64ELi128ELi4ES3_EELb0ELb1ELb0ELb0ELb1ELb1ELb1ELb1EEEvNS_16Flash_fwd_paramsE,"aw",@nobits
	.sectionflags	@""
	.align	16
	.zero		1024


//--------------------- .nv.shared._ZN5flash24flash_fwd_splitkv_kernelI23Flash_fwd_kernel_traitsILi64ELi64ELi128ELi4ELb0ELb0EN7cutlass6half_tE19Flash_kernel_traitsILi64ELi64ELi128ELi4ES3_EELb0ELb1ELb1ELb0ELb0ELb0ELb1ELb1EEEvNS_16Flash_fwd_paramsE --------------------------
	.section	.nv.shared._ZN5flash24flash_fwd_splitkv_kernelI23Flash_fwd_kernel_traitsILi64ELi64ELi128ELi4ELb0ELb0EN7cutlass6half_tE19Flash_kernel_traitsILi64ELi64ELi128ELi4ES3_EELb0ELb1ELb1ELb0ELb0ELb0ELb1ELb1EEEvNS_16Flash_fwd_paramsE,"aw",@nobits
	.sectionflags	@""
	.align	16
	.zero		1024


//--------------------- .nv.shared._ZN5flash24flash_fwd_splitkv_kernelI23Flash_fwd_kernel_traitsILi64ELi64ELi128ELi4ELb0ELb0EN7cutlass6half_tE19Flash_kernel_traitsILi64ELi64ELi128ELi4ES3_EELb0ELb1ELb1ELb0ELb0ELb1ELb1ELb1EEEvNS_16Flash_fwd_paramsE --------------------------
	.section	.nv.shared._ZN5flash24flash_fwd_splitkv_kernelI23Flash_fwd_kernel_traitsILi64ELi64ELi128ELi4ELb0ELb0EN7cutlass6half_tE19Flash_kernel_traitsILi64ELi64ELi128ELi4ES3_EELb0ELb1ELb1ELb0ELb0ELb1ELb1ELb1EEEvNS_16Flash_fwd_paramsE,"aw",@nobits
	.sectionflags	@""
	.align	16
	.zero		1024


//--------------------- .nv.constant0._ZN5flash32flash_fwd_splitkv_combine_kernelI23Flash_fwd_kernel_traitsILi64ELi64ELi256ELi4ELb0ELb0EN7cutlass6half_tE19Flash_kernel_traitsILi64ELi64ELi256ELi4ES3_EELi8ELi7ELb0EEEvNS_16Flash_fwd_paramsE --------------------------
	.section	.nv.constant0._ZN5flash32flash_fwd_splitkv_combine_kernelI23Flash_fwd_kernel_traitsILi64ELi64ELi256ELi4ELb0ELb0EN7cutlass6half_tE19Flash_kernel_traitsILi64ELi64ELi256ELi4ES3_EELi8ELi7ELb0EEEvNS_16Flash_fwd_paramsE,"a",@progbits
	.sectionflags	@""
	.align	4
.nv.constant0._ZN5flash32flash_fwd_splitkv_combine_kernelI23Flash_fwd_kernel_traitsILi64ELi64ELi256ELi4ELb0ELb0EN7cutlass6half_tE19Flash_kernel_traitsILi64ELi64ELi256ELi4ES3_EELi8ELi7ELb0EEEvNS_16Flash_fwd_paramsE:
	.zero		1360


//--------------------- .nv.constant0._ZN5flash32flash_fwd_splitkv_combine_kernelI23Flash_fwd_kernel_traitsILi64ELi64ELi256ELi4ELb0ELb0EN7cutlass6half_tE19Flash_kernel_traitsILi64ELi64ELi256ELi4ES3_EELi8ELi6ELb0EEEvNS_16Flash_fwd_paramsE --------------------------
	.section	.nv.constant0._ZN5flash32flash_fwd_splitkv_combine_kernelI23Flash_fwd_kernel_traitsILi64ELi64ELi256ELi4ELb0ELb0EN7cutlass6half_tE19Flash_kernel_traitsILi64ELi64ELi256ELi4ES3_EELi8ELi6ELb0EEEvNS_16Flash_fwd_paramsE,"a",@progbits
	.sectionflags	@""
	.align	4
.nv.constant0._ZN5flash32flash_fwd_splitkv_combine_kernelI23Flash_fwd_kernel_traitsILi64ELi64ELi256ELi4ELb0ELb0EN7cutlass6half_tE19Flash_kernel_traitsILi64ELi64ELi256ELi4ES3_EELi8ELi6ELb0EEEvNS_16Flash_fwd_paramsE:
	.zero		1360


//--------------------- .nv.constant0._ZN5flash32flash_fwd_splitkv_combine_kernelI23Flash_fwd_kernel_traitsILi64ELi64ELi256ELi4ELb0ELb0EN7cutlass6half_tE19Flash_kernel_traitsILi64ELi64ELi256ELi4ES3_EELi8ELi5ELb0EEEvNS_16Flash_fwd_paramsE --------------------------
	.section	.nv.constant0._ZN5flash32flash_fwd_splitkv_combine_kernelI23Flash_fwd_kernel_traitsILi64ELi64ELi256ELi4ELb0ELb0EN7cutlass6half_tE19Flash_kernel_traitsILi64ELi64ELi256ELi4ES3_EELi8ELi5ELb0EEEvNS_16Flash_fwd_paramsE,"a",@progbits
	.sectionflags	@""
	.align	4
.nv.constant0._ZN5flash32flash_fwd_splitkv_combine_kernelI23Flash_fwd_kernel_traitsILi64ELi64ELi256ELi4ELb0ELb0EN7cutlass6half_tE19Flash_kernel_traitsILi64ELi64ELi256ELi4ES3_EELi8ELi5ELb0EEEvNS_16Flash_fwd_paramsE:
	.zero		1360


//--------------------- .nv.constant0._ZN5flash32flash_fwd_splitkv_combine_kernelI23Flash_fwd_kernel_traitsILi64ELi64ELi256ELi4ELb0ELb0EN7cutlass6half_tE19Flash_kernel_traitsILi64ELi64ELi256ELi4ES3_EELi8ELi4ELb0EEEvNS_16Flash_fwd_paramsE --------------------------
	.section	.nv.constant0._ZN5flash32flash_fwd_splitkv_combine_kernelI23Flash_fwd_kernel_traitsILi64ELi64ELi256ELi4ELb0ELb0EN7cutlass6half_tE19Flash_kernel_traitsILi64ELi64ELi256ELi4ES3_EELi8ELi4ELb0EEEvNS_16Flash_fwd_paramsE,"a",@progbits
	.sectionflags	@""
	.align	4
.nv.constant0._ZN5flash32flash_fwd_splitkv_combine_kernelI23Flash_fwd_kernel_traitsILi64ELi64ELi256ELi4ELb0ELb0EN7cutlass6half_tE19Flash_kernel_traitsILi64ELi64ELi256ELi4ES3_EELi8ELi4ELb0EEEvNS_16Flash_fwd_paramsE:
	.zero		1360


//--------------------- .nv.constant0._ZN5flash32flash_fwd_splitkv_combine_kernelI23Flash_fwd_kernel_traitsILi64ELi64ELi256ELi4ELb0ELb0EN7cutlass6half_tE19Flash_kernel_traitsILi64ELi64ELi256ELi4ES3_EELi8ELi3ELb0EEEvNS_16Flash_fwd_paramsE --------------------------
	.section	.nv.constant0._ZN5flash32flash_fwd_splitkv_combine_kernelI23Flash_fwd_kernel_traitsILi64ELi64ELi256ELi4ELb0ELb0EN7cutlass6half_tE19Flash_kernel_traitsILi64ELi64ELi256ELi4ES3_EELi8ELi3ELb0EEEvNS_16Flash_fwd_paramsE,"a",@progbits
	.sectionflags	@""
	.align	4
.nv.constant0._ZN5flash32flash_fwd_splitkv_combine_kernelI23Flash_fwd_kernel_traitsILi64ELi64ELi256ELi4ELb0ELb0EN7cutlass6half_tE19Flash_kernel_traitsILi64ELi64ELi256ELi4ES3_EELi8ELi3ELb0EEEvNS_16Flash_fwd_paramsE:
	.zero		1360


//--------------------- .nv.constant0._ZN5flash32flash_fwd_splitkv_combine_kernelI23Flash_fwd_kernel_traitsILi64ELi64ELi256ELi4ELb0ELb0EN7cutlass6half_tE19Flash_kernel_traitsILi64ELi64ELi256ELi4ES3_EELi8ELi2ELb0EEEvNS_16Flash_fwd_paramsE --------------------------
	.section	.nv.constant0._ZN5flash32flash_fwd_splitkv_combine_kernelI23Flash_fwd_kernel_traitsILi64ELi64ELi256ELi4ELb0ELb0EN7cutlass6half_tE19Flash_kernel_traitsILi64ELi64ELi256ELi4ES3_EELi8ELi2ELb0EEEvNS_16Flash_fwd_paramsE,"a",@progbits
	.sectionflags	@""
	.align	4
.nv.constant0._ZN5flash32flash_fwd_splitkv_combine_kernelI23Flash_fwd_kernel_traitsILi64ELi64ELi256ELi4ELb0ELb0EN7cutlass6half_tE19Flash_kernel_traitsILi64ELi64ELi256ELi4ES3_EELi8ELi2ELb0EEEvNS_16Flash_fwd_paramsE:
	.zero		1360


//--------------------- .nv.constant0._ZN5flash32flash_fwd_splitkv_combine_kernelI23Flash_fwd_kernel_traitsILi64ELi64ELi256ELi4ELb0ELb0EN7cutlass6half_tE19Flash_kernel_traitsILi64ELi64ELi256ELi4ES3_EELi8ELi1ELb0EEEvNS_16Flash_fwd_paramsE --------------------------
	.section	.nv.constant0._ZN5flash32flash_fwd_splitkv_combine_kernelI23Flash_fwd_kernel_traitsILi64ELi64ELi256ELi4ELb0ELb0EN7cutlass6half_tE19Flash_kernel_traitsILi64ELi64ELi256ELi4ES3_EELi8ELi1ELb0EEEvNS_16Flash_fwd_paramsE,"a",@progbits
	.sectionflags	@""
	.align	4
.nv.constant0._ZN5flash32flash_fwd_splitkv_combine_kernelI23Flash_fwd_kernel_traitsILi64ELi64ELi256ELi4ELb0ELb0EN7cutlass6half_tE19Flash_kernel_traitsILi64ELi64ELi256ELi4ES3_EELi8ELi1ELb0EEEvNS_16Flash_fwd_paramsE:
	.zero		1360


//--------------------- .nv.constant0._ZN5flash32flash_fwd_splitkv_combine_kernelI23Flash_fwd_kernel_traitsILi64ELi64ELi256ELi4ELb0ELb0EN7cutlass6half_tE19Flash_kernel_traitsILi64ELi64ELi256ELi4ES3_EELi8ELi7ELb1EEEvNS_16Flash_fwd_paramsE --------------------------
	.section	.nv.constant0._ZN5flash32flash_fwd_splitkv_combine_kernelI23Flash_fwd_kernel_traitsILi64ELi64ELi256ELi4ELb0ELb0EN7cutlass6half_tE19Flash_kernel_traitsILi64ELi64ELi256ELi4ES3_EELi8ELi7ELb1EEEvNS_16Flash_fwd_paramsE,"a",@progbits
	.sectionflags	@""
	.align	4
.nv.constant0._ZN5flash32flash_fwd_splitkv_combine_kernelI23Flash_fwd_kernel_traitsILi64ELi64ELi256ELi4ELb0ELb0EN7cutlass6half_tE19Flash_kernel_traitsILi64ELi64ELi256ELi4ES3_EELi8ELi7ELb1EEEvNS_16Flash_fwd_paramsE:
	.zero		1360


//--------------------- .nv.constant0._ZN5flash32flash_fwd_splitkv_combine_kernelI23Flash_fwd_kernel_traitsILi64ELi64ELi256ELi4ELb0ELb0EN7cutlass6half_tE19Flash_kernel_traitsILi64ELi64ELi256ELi4ES3_EELi8ELi6ELb1EEEvNS_16Flash_fwd_paramsE --------------------------
	.section	.nv.constant0._ZN5flash32flash_fwd_splitkv_combine_kernelI23Flash_fwd_kernel_traitsILi64ELi64ELi256ELi4ELb0ELb0EN7cutlass6half_tE19Flash_kernel_traitsILi64ELi64ELi256ELi4ES3_EELi8ELi6ELb1EEEvNS_16Flash_fwd_paramsE,"a",@progbits
	.sectionflags	@""
	.align	4
.nv.constant0._ZN5flash32flash_fwd_splitkv_combine_kernelI23Flash_fwd_kernel_traitsILi64ELi64ELi256ELi4ELb0ELb0EN7cutlass6half_tE19Flash_kernel_traitsILi64ELi64ELi256ELi4ES3_EELi8ELi6ELb1EEEvNS_16Flash_fwd_paramsE:
	.zero		1360


//--------------------- .nv.constant0._ZN5flash32flash_fwd_splitkv_combine_kernelI23Flash_fwd_kernel_traitsILi64ELi64ELi256ELi4ELb0ELb0EN7cutlass6half_tE19Flash_kernel_traitsILi64ELi64ELi256ELi4ES3_EELi8ELi5ELb1EEEvNS_16Flash_fwd_paramsE --------------------------
	.section	.nv.constant0._ZN5flash32flash_fwd_splitkv_combine_kernelI23Flash_fwd_kernel_traitsILi64ELi64ELi256ELi4ELb0ELb0EN7cutlass6half_tE19Flash_kernel_traitsILi64ELi64ELi256ELi4ES3_EELi8ELi5ELb1EEEvNS_16Flash_fwd_paramsE,"a",@progbits
	.sectionflags	@""
	.align	4
.nv.constant0._ZN5flash32flash_fwd_splitkv_combine_kernelI23Flash_fwd_kernel_traitsILi64ELi64ELi256ELi4ELb0ELb0EN7cutlass6half_tE19Flash_kernel_traitsILi64ELi64ELi256ELi4ES3_EELi8ELi5ELb1EEEvNS_16Flash_fwd_paramsE:
	.zero		1360


//--------------------- .nv.constant0._ZN5flash32flash_fwd_splitkv_combine_kernelI23Flash_fwd_kernel_traitsILi64ELi64ELi256ELi4ELb0ELb0EN7cutlass6half_tE19Flash_kernel_traitsILi64ELi64ELi256ELi4ES3_EELi8ELi4ELb1EEEvNS_16Flash_fwd_paramsE --------------------------
	.section	.nv.constant0._ZN5flash32flash_fwd_splitkv_combine_kernelI23Flash_fwd_kernel_traitsILi64ELi64ELi256ELi4ELb0ELb0EN7cutlass6half_tE19Flash_kernel_traitsILi64ELi64ELi256ELi4ES3_EELi8ELi4ELb1EEEvNS_16Flash_fwd_paramsE,"a",@progbits
	.sectionflags	@""
	.align	4
.nv.constant0._ZN5flash32flash_fwd_splitkv_combine_kernelI23Flash_fwd_kernel_traitsILi64ELi64ELi256ELi4ELb0ELb0EN7cutlass6half_tE19Flash_kernel_traitsILi64ELi64ELi256ELi4ES3_EELi8ELi4ELb1EEEvNS_16Flash_fwd_paramsE:
	.zero		1360


//--------------------- .nv.constant0._ZN5flash32flash_fwd_splitkv_combine_kernelI23Flash_fwd_kernel_traitsILi64ELi64ELi256ELi4ELb0ELb0EN7cutlass6half_tE19Flash_kernel_traitsILi64ELi64ELi256ELi4ES3_EELi8ELi3ELb1EEEvNS_16Flash_fwd_paramsE --------------------------
	.section	.nv.constant0._ZN5flash32flash_fwd_splitkv_combine_kernelI23Flash_fwd_kernel_traitsILi64ELi64ELi256ELi4ELb0ELb0EN7cutlass6half_tE19Flash_kernel_traitsILi64ELi64ELi256ELi4ES3_EELi8ELi3ELb1EEEvNS_16Flash_fwd_paramsE,"a",@progbits
	.sectionflags	@""
	.align	4
.nv.constant0._ZN5flash32flash_fwd_splitkv_combine_kernelI23Flash_fwd_kernel_traitsILi64ELi64ELi256ELi4ELb0ELb0EN7cutlass6half_tE19Flash_kernel_traitsILi64ELi64ELi256ELi4ES3_EELi8ELi3ELb1EEEvNS_16Flash_fwd_paramsE:
	.zero		1360


//--------------------- .nv.constant0._ZN5flash32flash_fwd_splitkv_combine_kernelI23Flash_fwd_kernel_traitsILi64ELi64ELi256ELi4ELb0ELb0EN7cutlass6half_tE19Flash_kernel_traitsILi64ELi64ELi256ELi4ES3_EELi8ELi2ELb1EEEvNS_16Flash_fwd_paramsE --------------------------
	.section	.nv.constant0._ZN5flash32flash_fwd_splitkv_combine_kernelI23Flash_fwd_kernel_traitsILi64ELi64ELi256ELi4ELb0ELb0EN7cutlass6half_tE19Flash_kernel_traitsILi64ELi64ELi256ELi4ES3_EELi8ELi2ELb1EEEvNS_16Flash_fwd_paramsE,"a",@progbits
	.sectionflags	@""
	.align	4
.nv.constant0._ZN5flash32flash_fwd_splitkv_combine_kernelI23Flash_fwd_kernel_traitsILi64ELi64ELi256ELi4ELb0ELb0EN7cutlass6half_tE19Flash_kernel_traitsILi64ELi64ELi256ELi4ES3_EELi8ELi2ELb1EEEvNS_16Flash_fwd_paramsE:
	.zero		1360


//--------------------- .nv.constant0._ZN5flash32flash_fwd_splitkv_combine_kernelI23Flash_fwd_kernel_traitsILi64ELi64ELi256ELi4ELb0ELb0EN7cutlass6half_tE19Flash_kernel_traitsILi64ELi64ELi256ELi4ES3_EELi8ELi1ELb1EEEvNS_16Flash_fwd_paramsE --------------------------
	.section	.nv.constant0._ZN5flash32flash_fwd_splitkv_combine_kernelI23Flash_fwd_kernel_traitsILi64ELi64ELi256ELi4ELb0ELb0EN7cutlass6half_tE19Flash_kernel_traitsILi64ELi64ELi256ELi4ES3_EELi8ELi1ELb1EEEvNS_16Flash_fwd_paramsE,"a",@progbits
	.sectionflags	@""
	.align	4
.nv.constant0._ZN5flash32flash_fwd_splitkv_combine_kernelI23Flash_fwd_kernel_traitsILi64ELi64ELi256ELi4ELb0ELb0EN7cutlass6half_tE19Flash_kernel_traitsILi64ELi64ELi256ELi4ES3_EELi8ELi1ELb1EEEvNS_16Flash_fwd_paramsE:
	.zero		1360


//--------------------- .nv.constant0._ZN5flash24flash_fwd_splitkv_kernelI23Flash_fwd_kernel_traitsILi64ELi64ELi256ELi4ELb0ELb0EN7cutlass6half_tE19Flash_kernel_traitsILi64ELi64ELi256ELi4ES3_EELb0ELb0ELb0ELb0ELb1ELb0ELb0ELb0EEEvNS_16Flash_fwd_paramsE --------------------------
	.section	.nv.constant0._ZN5flash24flash_fwd_splitkv_kernelI23Flash_fwd_kernel_traitsILi64ELi64ELi256ELi4ELb0ELb0EN7cutlass6half_tE19Flash_kernel_traitsILi64ELi64ELi256ELi4ES3_EELb0ELb0ELb0ELb0ELb1ELb0ELb0ELb0EEEvNS_16Flash_fwd_paramsE,"a",@progbits
	.sectionflags	@""
	.align	4
.nv.constant0._ZN5flash24flash_fwd_splitkv_kernelI23Flash_fwd_kernel_traitsILi64ELi64ELi256ELi4ELb0ELb0EN7cutlass6half_tE19Flash_kernel_traitsILi64ELi64ELi256ELi4ES3_EELb0ELb0ELb0ELb0ELb1ELb0ELb0ELb0EEEvNS_16Flash_fwd_paramsE:
	.zero		1360


//--------------------- .nv.constant0._ZN5flash24flash_fwd_splitkv_kernelI23Flash_fwd_kernel_traitsILi64ELi64ELi256ELi4ELb0ELb0EN7cutlass6half_tE19Flash_kernel_traitsILi64ELi64ELi256ELi4ES3_EELb0ELb0ELb0ELb0ELb1ELb1ELb0ELb0EEEvNS_16Flash_fwd_paramsE --------------------------
	.section	.nv.constant0._ZN5flash24flash_fwd_splitkv_kernelI23Flash_fwd_kernel_traitsILi64ELi64ELi256ELi4ELb0ELb0EN7cutlass6half_tE19Flash_kernel_traitsILi64ELi64ELi256ELi4ES3_EELb0ELb0ELb0ELb0ELb1ELb1ELb0ELb0EEEvNS_16Flash_fwd_paramsE,"a",@progbits
	.sectionflags	@""
	.align	4
.nv.constant0._ZN5flash24flash_fwd_splitkv_kernelI23Flash_fwd_kernel_traitsILi64ELi64ELi256ELi4ELb0ELb0EN7cutlass6half_tE19Flash_kernel_traitsILi64ELi64ELi256ELi4ES3_EELb0ELb0ELb0ELb0ELb1ELb1ELb0ELb0EEEvNS_16Flash_fwd_paramsE:
	.zero		1360


//--------------------- .nv.constant0._ZN5flash24flash_fwd_splitkv_kernelI23Flash_fwd_kernel_traitsILi64ELi64ELi256ELi4ELb0ELb0EN7cutlass6half_tE19Flash_kernel_traitsILi64ELi64ELi256ELi4ES3_EELb0ELb0ELb0ELb0ELb1ELb0ELb1ELb0EEEvNS_16Flash_fwd_paramsE --------------------------
	.section	.nv.constant0._ZN5flash24flash_fwd_splitkv_kernelI23Flash_fwd_kernel_traitsILi64ELi64ELi256ELi4ELb0ELb0EN7cutlass6half_tE19Flash_kernel_traitsILi64ELi64ELi256ELi4ES3_EELb0ELb0ELb0ELb0ELb1ELb0ELb1ELb0EEEvNS_16Flash_fwd_paramsE,"a",@progbits
	.sectionflags	@""
	.align	4
.nv.constant0._ZN5flash24flash_fwd_splitkv_kernelI23Flash_fwd_kernel_traitsILi64ELi64ELi256ELi4ELb0ELb0EN7cutlass6half_tE19Flash_kernel_traitsILi64ELi64ELi256ELi4ES3_EELb0ELb0ELb0ELb0ELb1ELb0ELb1ELb0EEEvNS_16Flash_fwd_paramsE:
	.zero		1360


//--------------------- .nv.constant0._ZN5flash24flash_fwd_splitkv_kernelI23Flash_fwd_kernel_traitsILi64ELi64ELi256ELi4ELb0ELb0EN7cutlass6half_tE19Flash_kernel_traitsILi64ELi64ELi256ELi4ES3_EELb0ELb0ELb0ELb0ELb1ELb1ELb1ELb0EEEvNS_16Flash_fwd_paramsE --------------------------
	.section	.nv.constant0._ZN5flash24flash_fwd_splitkv_kernelI23Flash_fwd_kernel_traitsILi64ELi64ELi256ELi4ELb0ELb0EN7cutlass6half_tE19Flash_kernel_traitsILi64ELi64ELi256ELi4ES3_EELb0ELb0ELb0ELb0ELb1ELb1ELb1ELb0EEEvNS_16Flash_fwd_paramsE,"a",@progbits
	.sectionflags	@""
	.align	4
.nv.constant0._ZN5flash24flash_fwd_splitkv_kernelI23Flash_fwd_kernel_traitsILi64ELi64ELi256ELi4ELb0ELb0EN7cutlass6half_tE19Flash_kernel_traitsILi64ELi64ELi256ELi4ES3_EELb0ELb0ELb0ELb0ELb1ELb1ELb1ELb0EEEvNS_16Flash_fwd_paramsE:
	.zero		1360


//--------------------- .nv.constant0._ZN5flash24flash_fwd_splitkv_kernelI23Flash_fwd_kernel_traitsILi64ELi64ELi256ELi4ELb0ELb0EN7cutlass6half_tE19Flash_kernel_traitsILi64ELi64ELi256ELi4ES3_EELb0ELb0ELb0ELb0ELb0ELb0ELb0ELb0EEEvNS_16Flash_fwd_paramsE --------------------------
	.section	.nv.constant0._ZN5flash24flash_fwd_splitkv_kernelI23Flash_fwd_kernel_traitsILi64ELi64ELi256ELi4ELb0ELb0EN7cutlass6half_tE19Flash_kernel_traitsILi64ELi64ELi256ELi4ES3_EELb0ELb0ELb0ELb0ELb0ELb0ELb0ELb0EEEvNS_16Flash_fwd_paramsE,"a",@progbits
	.sectionflags	@""
	.align	4
.nv.constant0._ZN5flash24flash_fwd_splitkv_kernelI23Flash_fwd_kernel_traitsILi64ELi64ELi256ELi4ELb0ELb0EN7cutlass6half_tE19Flash_kernel_traitsILi64ELi64ELi256ELi4ES3_EELb0ELb0ELb0ELb0ELb0ELb0ELb0ELb0EEEvNS_16Flash_fwd_paramsE:
	.zero		1360


//--------------------- .nv.constant0._ZN5flash24flash_fwd_splitkv_kernelI23Flash_fwd_kernel_traitsILi64ELi64ELi256ELi4ELb0ELb0EN7cutlass6half_tE19Flash_kernel_traitsILi64ELi64ELi256ELi4ES3_EELb0ELb0ELb0ELb0ELb0ELb1ELb0ELb0EEEvNS_16Flash_fwd_paramsE --------------------------
	.section	.nv.constant0._ZN5flash24flash_fwd_splitkv_kernelI23Flash_fwd_kernel_traitsILi64ELi64ELi256ELi4ELb0ELb0EN7cutlass6half_tE19Flash_kernel_traitsILi64ELi64ELi256ELi4ES3_EELb0ELb0ELb0ELb0ELb0ELb1ELb0ELb0EEEvNS_16Flash_fwd_paramsE,"a",@progbits
	.sectionflags	@""
	.align	4
.nv.constant0._ZN5flash24flash_fwd_splitkv_kernelI23Flash_fwd_kernel_traitsILi64ELi64ELi256ELi4ELb0ELb0EN7cutlass6half_tE19Flash_kernel_traitsILi64ELi64ELi256ELi4ES3_EELb0ELb0ELb0ELb0ELb0ELb1ELb0ELb0EEEvNS_16Flash_fwd_paramsE:
	.zero		1360


//--------------------- .nv.constant0._ZN5flash24flash_fwd_splitkv_kernelI23Flash_fwd_kernel_traitsILi64ELi64ELi256ELi4ELb0ELb0EN7cutlass6half_tE19Flash_kernel_traitsILi64ELi64ELi256ELi4ES3_EELb0ELb0ELb0ELb0ELb0ELb0ELb0ELb1EEEvNS_16Flash_fwd_paramsE --------------------------
	.section	.nv.constant0._ZN5flash24flash_fwd_splitkv_kernelI23Flash_fwd_kernel_traitsILi64ELi64ELi256ELi4ELb0ELb0EN7cutlass6half_tE19Flash_kernel_traitsILi64ELi64ELi256ELi4ES3_EELb0ELb0ELb0ELb0ELb0ELb0ELb0ELb1EEEvNS_16Flash_fwd_paramsE,"a",@progbits
	.sectionflags	@""
	.align	4
.nv.constant0._ZN5flash24flash_fwd_splitkv_kernelI23Flash_fwd_kernel_traitsILi64ELi64ELi256ELi4ELb0ELb0EN7cutlass6half_tE19Flash_kernel_traitsILi64ELi64ELi256ELi4ES3_EELb0ELb0ELb0ELb0ELb0ELb0ELb0ELb1EEEvNS_16Flash_fwd_paramsE:
	.zero		1360


//--------------------- .nv.constant0._ZN5flash24flash_fwd_splitkv_kernelI23Flash_fwd_kernel_traitsILi64ELi64ELi256ELi4ELb0ELb0EN7cutlass6half_tE19Flash_kernel_traitsILi64ELi64ELi256ELi4ES3_EELb0ELb0ELb0ELb0ELb0ELb1ELb0ELb1EEEvNS_16Flash_fwd_paramsE --------------------------
	.section	.nv.constant0._ZN5flash24flash_fwd_splitkv_kernelI23Flash_fwd_kernel_traitsILi64ELi64ELi256ELi4ELb0ELb0EN7cutlass6half_tE19Flash_kernel_traitsILi64ELi64ELi256ELi4ES3_EELb0ELb0ELb0ELb0ELb0ELb1ELb0ELb1EEEvNS_16Flash_fwd_paramsE,"a",@progbits
	.sectionflags	@""
	.align	4
.nv.constant0._ZN5flash24flash_fwd_splitkv_kernelI23Flash_fwd_kernel_traitsILi64ELi64ELi256ELi4ELb0ELb0EN7cutlass6half_tE19Flash_kernel_traitsILi64ELi64ELi256ELi4ES3_EELb0ELb0ELb0ELb0ELb0ELb1ELb0ELb1EEEvNS_16Flash_fwd_paramsE:
	.zero		1360


//--------------------- .nv.constant0._ZN5flash24flash_fwd_splitkv_kernelI23Flash_fwd_kernel_traitsILi64ELi64ELi256ELi4ELb0ELb0EN7cutlass6half_tE19Flash_kernel_traitsILi64ELi64ELi256ELi4ES3_EELb0ELb0ELb0ELb0ELb0ELb0ELb1ELb0EEEvNS_16Flash_fwd_paramsE --------------------------
	.section	.nv.constant0._ZN5flash24flash_fwd_splitkv_kernelI23Flash_fwd_kernel_traitsILi64ELi64ELi256ELi4ELb0ELb0EN7cutlass6half_tE19Flash_kernel_traitsILi64ELi64ELi256ELi4ES3_EELb0ELb0ELb0ELb0ELb0ELb0ELb1ELb0EEEvNS_16Flash_fwd_paramsE,"a",@progbits
	.sectionflags	@""
	.align	4
.nv.constant0._ZN5flash24flash_fwd_splitkv_kernelI23Flash_fwd_kernel_traitsILi64ELi64ELi256ELi4ELb0ELb0EN7cutlass6half_tE19Flash_kernel_traitsILi64ELi64ELi256ELi4ES3_EELb0ELb0ELb0ELb0ELb0ELb0ELb1ELb0EEEvNS_16Flash_fwd_paramsE:
	.zero		1360


//--------------------- .nv.constant0._ZN5flash24flash_fwd_splitkv_kernelI23Flash_fwd_kernel_traitsILi64ELi64ELi256ELi4ELb0ELb0EN7cutlass6half_tE19Flash_kernel_traitsILi64ELi64ELi256ELi4ES3_EELb0ELb0ELb0ELb0ELb0ELb1ELb1ELb0EEEvNS_16Flash_fwd_paramsE --------------------------
	.section	.nv.constant0._ZN5flash24flash_fwd_splitkv_kernelI23Flash_fwd_kernel_traitsILi64ELi64ELi256ELi4ELb0ELb0EN7cutlass6half_tE19Flash_kernel_traitsILi64ELi64ELi256ELi4ES3_EELb0ELb0ELb0ELb0ELb0ELb1ELb1ELb0EEEvNS_16Flash_fwd_paramsE,"a",@progbits
	.sectionflags	@""
	.align	4
.nv.constant0._ZN5flash24flash_fwd_splitkv_kernelI23Flash_fwd_kernel_traitsILi64ELi64ELi256ELi4ELb0ELb0EN7cutlass6half_tE19Flash_kernel_traitsILi64ELi64ELi256ELi4ES3_EELb0ELb0ELb0ELb0ELb0ELb1ELb1ELb0EEEvNS_16Flash_fwd_paramsE:
	.zero		1360


//--------------------- .nv.constant0._ZN5flash24flash_fwd_splitkv_kernelI23Flash_fwd_kernel_traitsILi64ELi64ELi256ELi4ELb0ELb0EN7cutlass6half_tE19Flash_kernel_traitsILi64ELi64ELi256ELi4ES3_EELb0ELb0ELb0ELb0ELb0ELb0ELb1ELb1EEEvNS_16Flash_fwd_paramsE --------------------------
	.section	.nv.constant0._ZN5flash24flash_fwd_splitkv_kernelI23Flash_fwd_kernel_traitsILi64ELi64ELi256ELi4ELb0ELb0EN7cutlass6half_tE19Flash_kernel_traitsILi64ELi64ELi256ELi4ES3_EELb0ELb0ELb0ELb0ELb0ELb0ELb1ELb1EEEvNS_16Flash_fwd_paramsE,"a",@progbits
	.sectionflags	@""
	.align	4
.nv.constant0._ZN5flash24flash_fwd_splitkv_kernelI23Flash_fwd_kernel_traitsILi64ELi64ELi256ELi4ELb0ELb0EN7cutlass6half_tE19Flash_kernel_traitsILi64ELi64ELi256ELi4ES3_EELb0ELb0ELb0ELb0ELb0ELb0ELb1ELb1EEEvNS_16Flash_fwd_paramsE:
	.zero		1360


//--------------------- .nv.constant0._ZN5flash24flash_fwd_splitkv_kernelI23Flash_fwd_kernel_traitsILi64ELi64ELi256ELi4ELb0ELb0EN7cutlass6half_tE19Flash_kernel_traitsILi64ELi64ELi256ELi4ES3_EELb0ELb0ELb0ELb0ELb0ELb1ELb1ELb1EEEvNS_16Flash_fwd_paramsE --------------------------
	.section	.nv.constant0._ZN5flash24flash_fwd_splitkv_kernelI23Flash_fwd_kernel_traitsILi64ELi64ELi256ELi4ELb0ELb0EN7cutlass6half_tE19Flash_kernel_traitsILi64ELi64ELi256ELi4ES3_EELb0ELb0ELb0ELb0ELb0ELb1ELb1ELb1EEEvNS_16Flash_fwd_paramsE,"a",@progbits
	.sectionflags	@""
	.align	4
.nv.constant0._ZN5flash24flash_fwd_splitkv_kernelI23Flash_fwd_kernel_traitsILi64ELi64ELi256ELi4ELb0ELb0EN7cutlass6half_tE19Flash_kernel_traitsILi64ELi64ELi256ELi4ES3_EELb0ELb0ELb0ELb0ELb0ELb1ELb1ELb1EEEvNS_16Flash_fwd_paramsE:
	.zero		1360


//--------------------- .nv.constant0._ZN5flash24flash_fwd_splitkv_kernelI23Flash_fwd_kernel_traitsILi64ELi64ELi256ELi4ELb0ELb0EN7cutlass6half_tE19Flash_kernel_traitsILi64ELi64ELi256ELi4ES3_EELb0ELb1ELb0ELb0ELb0ELb0ELb0ELb0EEEvNS_16Flash_fwd_paramsE --------------------------
	.section	.nv.constant0._ZN5flash24flash_fwd_splitkv_kernelI23Flash_fwd_kernel_traitsILi64ELi64ELi256ELi4ELb0ELb0EN7cutlass6half_tE19Flash_kernel_traitsILi64ELi64ELi256ELi4ES3_EELb0ELb1ELb0ELb0ELb0ELb0ELb0ELb0EEEvNS_16Flash_fwd_paramsE,"a",@progbits
	.sectionflags	@""
	.align	4
.nv.constant0._ZN5flash24flash_fwd_splitkv_kernelI23Flash_fwd_kernel_traitsILi64ELi64ELi256ELi4ELb0ELb0EN7cutlass6half_tE19Flash_kernel_traitsILi64ELi64ELi256ELi4ES3_EELb0ELb1ELb0ELb0ELb0ELb0ELb0ELb0EEEvNS_16Flash_fwd_paramsE:
	.zero		1360


//--------------------- .nv.constant0._ZN5flash24flash_fwd_splitkv_kernelI23Flash_fwd_kernel_traitsILi64ELi64ELi256ELi4ELb0ELb0EN7cutlass6half_tE19Flash_kernel_traitsILi64ELi64ELi256ELi4ES3_EELb0ELb1ELb0ELb0ELb0ELb1ELb0ELb0EEEvNS_16Flash_fwd_paramsE --------------------------
	.section	.nv.constant0._ZN5flash24flash_fwd_splitkv_kernelI23Flash_fwd_kernel_traitsILi64ELi64ELi256ELi4ELb0ELb0EN7cutlass6half_tE19Flash_kernel_traitsILi64ELi64ELi256ELi4ES3_EELb0ELb1ELb0ELb0ELb0ELb1ELb0ELb0EEEvNS_16Flash_fwd_paramsE,"a",@progbits
	.sectionflags	@""
	.align	4
.nv.constant0._ZN5flash24flash_fwd_splitkv_kernelI23Flash_fwd_kernel_traitsILi64ELi64ELi256ELi4ELb0ELb0EN7cutlass6half_tE19Flash_kernel_traitsILi64ELi64ELi256ELi4ES3_EELb0ELb1ELb0ELb0ELb0ELb1ELb0ELb0EEEvNS_16Flash_fwd_paramsE:
	.zero		1360


//--------------------- .nv.constant0._ZN5flash24flash_fwd_splitkv_kernelI23Flash_fwd_kernel_traitsILi64ELi64ELi256ELi4ELb0ELb0EN7cutlass6half_tE19Flash_kernel_traitsILi64ELi64ELi256ELi4ES3_EELb0ELb1ELb0ELb0ELb0ELb0ELb0ELb1EEEvNS_16Flash_fwd_paramsE --------------------------
	.section	.nv.constant0._ZN5flash24flash_fwd_splitkv_kernelI23Flash_fwd_kernel_traitsILi64ELi64ELi256ELi4ELb0ELb0EN7cutlass6half_tE19Flash_kernel_traitsILi64ELi64ELi256ELi4ES3_EELb0ELb1ELb0ELb0ELb0ELb0ELb0ELb1EEEvNS_16Flash_fwd_paramsE,"a",@progbits
	.sectionflags	@""
	.align	4
.nv.constant0._ZN5flash24flash_fwd_splitkv_kernelI23Flash_fwd_kernel_traitsILi64ELi64ELi256ELi4ELb0ELb0EN7cutlass6half_tE19Flash_kernel_traitsILi64ELi64ELi256ELi4ES3_EELb0ELb1ELb0ELb0ELb0ELb0ELb0ELb1EEEvNS_16Flash_fwd_paramsE:
	.zero		1360


//--------------------- .nv.constant0._ZN5flash24flash_fwd_splitkv_kernelI23Flash_fwd_kernel_traitsILi64ELi64ELi256ELi4ELb0ELb0EN7cutlass6half_tE19Flash_kernel_traitsILi64ELi64ELi256ELi4ES3_EELb0ELb1ELb0ELb0ELb0ELb1ELb0ELb1EEEvNS_16Flash_fwd_paramsE --------------------------
	.section	.nv.constant0._ZN5flash24flash_fwd_splitkv_kernelI23Flash_fwd_kernel_traitsILi64ELi64ELi256ELi4ELb0ELb0EN7cutlass6half_tE19Flash_kernel_traitsILi64ELi64ELi256ELi4ES3_EELb0ELb1ELb0ELb0ELb0ELb1ELb0ELb1EEEvNS_16Flash_fwd_paramsE,"a",@progbits
	.sectionflags	@""
	.align	4
.nv.constant0._ZN5flash24flash_fwd_splitkv_kernelI23Flash_fwd_kernel_traitsILi64ELi64ELi256ELi4ELb0ELb0EN7cutlass6half_tE19Flash_kernel_traitsILi64ELi64ELi256ELi4ES3_EELb0ELb1ELb0ELb0ELb0ELb1ELb0ELb1EEEvNS_16Flash_fwd_paramsE:
	.zero		1360


//--------------------- .nv.constant0._ZN5flash24flash_fwd_splitkv_kernelI23Flash_fwd_kernel_traitsILi64ELi64ELi256ELi4ELb0ELb0EN7cutlass6half_tE19Flash_kernel_traitsILi64ELi64ELi256ELi4ES3_EELb0ELb1ELb0ELb0ELb0ELb0ELb1ELb0EEEvNS_16Flash_fwd_paramsE --------------------------
	.section	.nv.constant0._ZN5flash24flash_fwd_splitkv_kernelI23Flash_fwd_kernel_traitsILi64ELi64ELi256ELi4ELb0ELb0EN7cutlass6half_tE19Flash_kernel_traitsILi64ELi64ELi256ELi4ES3_EELb0ELb1ELb0ELb0ELb0ELb0ELb1ELb0EEEvNS_16Flash_fwd_paramsE,"a",@progbits
	.sectionflags	@""
	.align	4
.nv.constant0._ZN5flash24flash_fwd_splitkv_kernelI23Flash_fwd_kernel_traitsILi64ELi64ELi256ELi4ELb0ELb0EN7cutlass6half_tE19Flash_kernel_traitsILi64ELi64ELi256ELi4ES3_EELb0ELb1ELb0ELb0ELb0ELb0ELb1ELb0EEEvNS_16Flash_fwd_paramsE:
	.zero		1360


//--------------------- .nv.constant0._ZN5flash24flash_fwd_splitkv_kernelI23Flash_fwd_kernel_traitsILi64ELi64ELi256ELi4ELb0ELb0EN7cutlass6half_tE19Flash_kernel_traitsILi64ELi64ELi256ELi4ES3_EELb0ELb1ELb0ELb0ELb0ELb1ELb1ELb0EEEvNS_16Flash_fwd_paramsE --------------------------
	.section	.nv.constant0._ZN5flash24flash_fwd_splitkv_kernelI23Flash_fwd_kernel_traitsILi64ELi64ELi256ELi4ELb0ELb0EN7cutlass6half_tE19Flash_kernel_traitsILi64ELi64ELi256ELi4ES3_EELb0ELb1ELb0ELb0ELb0ELb1ELb1ELb0EEEvNS_16Flash_fwd_paramsE,"a",@progbits
	.sectionflags	@""
	.align	4
.nv.constant0._ZN5flash24flash_fwd_splitkv_kernelI23Flash_fwd_kernel_traitsILi64ELi64ELi256ELi4ELb0ELb0EN7cutlass6half_tE19Flash_kernel_traitsILi64ELi64ELi256ELi4ES3_EELb0ELb1ELb0ELb0ELb0ELb1ELb1ELb0EEEvNS_16Flash_fwd_paramsE:
	.zero		1360


//--------------------- .nv.constant0._ZN5flash24flash_fwd_splitkv_kernelI23Flash_fwd_kernel_traitsILi64ELi64ELi256ELi4ELb0ELb0EN7cutlass6half_tE19Flash_kernel_traitsILi64ELi64ELi256ELi4ES3_EELb0ELb1ELb0ELb0ELb0ELb0ELb1ELb1EEEvNS_16Flash_fwd_paramsE --------------------------
	.section	.nv.constant0._ZN5flash24flash_fwd_splitkv_kernelI23Flash_fwd_kernel_traitsILi64ELi64ELi256ELi4ELb0ELb0EN7cutlass6half_tE19Flash_kernel_traitsILi64ELi64ELi256ELi4ES3_EELb0ELb1ELb0ELb0ELb0ELb0ELb1ELb1EEEvNS_16Flash_fwd_paramsE,"a",@progbits
	.sectionflags	@""
	.align	4
.nv.constant0._ZN5flash24flash_fwd_splitkv_kernelI23Flash_fwd_kernel_traitsILi64ELi64ELi256ELi4ELb0ELb0EN7cutlass6half_tE19Flash_kernel_traitsILi64ELi64ELi256ELi4ES3_EELb0ELb1ELb0ELb0ELb0ELb0ELb1ELb1EEEvNS_16Flash_fwd_paramsE:
	.zero		1360


//--------------------- .nv.constant0._ZN5flash24flash_fwd_splitkv_kernelI23Flash_fwd_kernel_traitsILi64ELi64ELi256ELi4ELb0ELb0EN7cutlass6half_tE19Flash_kernel_traitsILi64ELi64ELi256ELi4ES3_EELb0ELb1ELb0ELb0ELb0ELb1ELb1ELb1EEEvNS_16Flash_fwd_paramsE --------------------------
	.section	.nv.constant0._ZN5flash24flash_fwd_splitkv_kernelI23Flash_fwd_kernel_traitsILi64ELi64ELi256ELi4ELb0ELb0EN7cutlass6half_tE19Flash_kernel_traitsILi64ELi64ELi256ELi4ES3_EELb0ELb1ELb0ELb0ELb0ELb1ELb1ELb1EEEvNS_16Flash_fwd_paramsE,"a",@progbits
	.sectionflags	@""
	.align	4
.nv.constant0._ZN5flash24flash_fwd_splitkv_kernelI23Flash_fwd_kernel_traitsILi64ELi64ELi256ELi4ELb0ELb0EN7cutlass6half_tE19Flash_kernel_traitsILi64ELi64ELi256ELi4ES3_EELb0ELb1ELb0ELb0ELb0ELb1ELb1ELb1EEEvNS_16Flash_fwd_paramsE:
	.zero		1360


//--------------------- .nv.constant0._ZN5flash24flash_fwd_splitkv_kernelI23Flash_fwd_kernel_traitsILi64ELi64ELi256ELi4ELb0ELb0EN7cutlass6half_tE19Flash_kernel_traitsILi64ELi64ELi256ELi4ES3_EELb0ELb0ELb0ELb1ELb1ELb0ELb0ELb0EEEvNS_16Flash_fwd_paramsE --------------------------
	.section	.nv.constant0._ZN5flash24flash_fwd_splitkv_kernelI23Flash_fwd_kernel_traitsILi64ELi64ELi256ELi4ELb0ELb0EN7cutlass6half_tE19Flash_kernel_traitsILi64ELi64ELi256ELi4ES3_EELb0ELb0ELb0ELb1ELb1ELb0ELb0ELb0EEEvNS_16Flash_fwd_paramsE,"a",@progbits
	.sectionflags	@""
	.align	4
.nv.constant0._ZN5flash24flash_fwd_splitkv_kernelI23Flash_fwd_kernel_traitsILi64ELi64ELi256ELi4ELb0ELb0EN7cutlass6half_tE19Flash_kernel_traitsILi64ELi64ELi256ELi4ES3_EELb0ELb0ELb0ELb1ELb1ELb0ELb0ELb0EEEvNS_16Flash_fwd_paramsE:
	.zero		1360


//--------------------- .nv.constant0._ZN5flash24flash_fwd_splitkv_kernelI23Flash_fwd_kernel_traitsILi64ELi64ELi256ELi4ELb0ELb0EN7cutlass6half_tE19Flash_kernel_traitsILi64ELi64ELi256ELi4ES3_EELb0ELb0ELb0ELb1ELb1ELb1ELb0ELb0EEEvNS_16Flash_fwd_paramsE --------------------------
	.section	.nv.constant0._ZN5flash24flash_fwd_splitkv_kernelI23Flash_fwd_kernel_traitsILi64ELi64ELi256ELi4ELb0ELb0EN7cutlass6half_tE19Flash_kernel_traitsILi64ELi64ELi256ELi4ES3_EELb0ELb0ELb0ELb1ELb1ELb1ELb0ELb0EEEvNS_16Flash_fwd_paramsE,"a",@progbits
	.sectionflags	@""
	.align	4
.nv.constant0._ZN5flash24flash_fwd_splitkv_kernelI23Flash_fwd_kernel_traitsILi64ELi64ELi256ELi4ELb0ELb0EN7cutlass6half_tE19Flash_kernel_traitsILi64ELi64ELi256ELi4ES3_EELb0ELb0ELb0ELb1ELb1ELb1ELb0ELb0EEEvNS_16Flash_fwd_paramsE:
	.zero		1360


//--------------------- .nv.constant0._ZN5flash24flash_fwd_splitkv_kernelI23Flash_fwd_kernel_traitsILi64ELi64ELi256ELi4ELb0ELb0EN7cutlass6half_tE19Flash_kernel_traitsILi64ELi64ELi256ELi4ES3_EELb0ELb0ELb1ELb0ELb0ELb0ELb0ELb0EEEvNS_16Flash_fwd_paramsE --------------------------
	.section	.nv.constant0._ZN5flash24flash_fwd_splitkv_kernelI23Flash_fwd_kernel_traitsILi64ELi64ELi256ELi4ELb0ELb0EN7cutlass6half_tE19Flash_kernel_traitsILi64ELi64ELi256ELi4ES3_EELb0ELb0ELb1ELb0ELb0ELb0ELb0ELb0EEEvNS_16Flash_fwd_paramsE,"a",@progbits
	.sectionflags	@""
	.align	4
.nv.constant0._ZN5flash24flash_fwd_splitkv_kernelI23Flash_fwd_kernel_traitsILi64ELi64ELi256ELi4ELb0ELb0EN7cutlass6half_tE19Flash_kernel_traitsILi64ELi64ELi256ELi4ES3_EELb0ELb0ELb1ELb0ELb0ELb0ELb0ELb0EEEvNS_16Flash_fwd_paramsE:
	.zero		1360


//--------------------- .nv.constant0._ZN5flash24flash_fwd_splitkv_kernelI23Flash_fwd_kernel_traitsILi64ELi64ELi256ELi4ELb0ELb0EN7cutlass6half_tE19Flash_kernel_traitsILi64ELi64ELi256ELi4ES3_EELb0ELb0ELb1ELb0ELb0ELb1ELb0ELb0EEEvNS_16Flash_fwd_paramsE --------------------------
	.section	.nv.constant0._ZN5flash24flash_fwd_splitkv_kernelI23Flash_fwd_kernel_traitsILi64ELi64ELi256ELi4ELb0ELb0EN7cutlass6half_tE19Flash_kernel_traitsILi64ELi64ELi256ELi4ES3_EELb0ELb0ELb1ELb0ELb0ELb1ELb0ELb0EEEvNS_16Flash_fwd_paramsE,"a",@progbits
	.sectionflags	@""
	.align	4
.nv.constant0._ZN5flash24flash_fwd_splitkv_kernelI23Flash_fwd_kernel_traitsILi64ELi64ELi256ELi4ELb0ELb0EN7cutlass6half_tE19Flash_kernel_traitsILi64ELi64ELi256ELi4ES3_EELb0ELb0ELb1ELb0ELb0ELb1ELb0ELb0EEEvNS_16Flash_fwd_paramsE:
	.zero		1360


//--------------------- .nv.constant0._ZN5flash24flash_fwd_splitkv_kernelI23Flash_fwd_kernel_traitsILi64ELi64ELi256ELi4ELb0ELb0EN7cutlass6half_tE19Flash_kernel_traitsILi64ELi64ELi256ELi4ES3_EELb0ELb0ELb0ELb0ELb1ELb0ELb0ELb1EEEvNS_16Flash_fwd_paramsE --------------------------
	.section	.nv.constant0._ZN5flash24flash_fwd_splitkv_kernelI23Flash_fwd_kernel_traitsILi64ELi64ELi256ELi4ELb0ELb0EN7cutlass6half_tE19Flash_kernel_traitsILi64ELi64ELi256ELi4ES3_EELb0ELb0ELb0ELb0ELb1ELb0ELb0ELb1EEEvNS_16Flash_fwd_paramsE,"a",@progbits
	.sectionflags	@""
	.align	4
.nv.constant0._ZN5flash24flash_fwd_splitkv_kernelI23Flash_fwd_kernel_traitsILi64ELi64ELi256ELi4ELb0ELb0EN7cutlass6half_tE19Flash_kernel_traitsILi64ELi64ELi256ELi4ES3_EELb0ELb0ELb0ELb0ELb1ELb0ELb0ELb1EEEvNS_16Flash_fwd_paramsE:
	.zero		1360


//--------------------- .nv.constant0._ZN5flash24flash_fwd_splitkv_kernelI23Flash_fwd_kernel_traitsILi64ELi64ELi256ELi4ELb0ELb0EN7cutlass6half_tE19Flash_kernel_traitsILi64ELi64ELi256ELi4ES3_EELb0ELb0ELb0ELb0ELb1ELb1ELb0ELb1EEEvNS_16Flash_fwd_paramsE --------------------------
	.section	.nv.constant0._ZN5flash24flash_fwd_splitkv_kernelI23Flash_fwd_kernel_traitsILi64ELi64ELi256ELi4ELb0ELb0EN7cutlass6half_tE19Flash_kernel_traitsILi64ELi64ELi256ELi4ES3_EELb0ELb0ELb0ELb0ELb1ELb1ELb0ELb1EEEvNS_16Flash_fwd_paramsE,"a",@progbits
	.sectionflags	@""
	.align	4
.nv.constant0._ZN5flash24flash_fwd_splitkv_kernelI23Flash_fwd_kernel_traitsILi64ELi64ELi256ELi4ELb0ELb0EN7cutlass6half_tE19Flash_kernel_traitsILi64ELi64ELi256ELi4ES3_EELb0ELb0ELb0ELb0ELb1ELb1ELb0ELb1EEEvNS_16Flash_fwd_paramsE:
	.zero		1360


//--------------------- .nv.constant0._ZN5flash24flash_fwd_splitkv_kernelI23Flash_fwd_kernel_traitsILi64ELi64ELi256ELi4ELb0ELb0EN7cutlass6half_tE19Flash_kernel_traitsILi64ELi64ELi256ELi4ES3_EELb0ELb0ELb1ELb0ELb0ELb0ELb0ELb1EEEvNS_16Flash_fwd_paramsE --------------------------
	.section	.nv.constant0._ZN5flash24flash_fwd_splitkv_kernelI23Flash_fwd_kernel_traitsILi64ELi64ELi256ELi4ELb0ELb0EN7cutlass6half_tE19Flash_kernel_traitsILi64ELi64ELi256ELi4ES3_EELb0ELb0ELb1ELb0ELb0ELb0ELb0ELb1EEEvNS_16Flash_fwd_paramsE,"a",@progbits
	.sectionflags	@""
	.align	4
.nv.constant0._ZN5flash24flash_fwd_splitkv_kernelI23Flash_fwd_kernel_traitsILi64ELi64ELi256ELi4ELb0ELb0EN7cutlass6half_tE19Flash_kernel_traitsILi64ELi64ELi256ELi4ES3_EELb0ELb0ELb1ELb0ELb0ELb0ELb0ELb1EEEvNS_16Flash_fwd_paramsE:
	.zero		1360


//--------------------- .nv.constant0._ZN5flash24flash_fwd_splitkv_kernelI23Flash_fwd_kernel_traitsILi64ELi64ELi256ELi4ELb0ELb0EN7cutlass6half_tE19Flash_kernel_traitsILi64ELi64ELi256ELi4ES3_EELb0ELb0ELb1ELb0ELb0ELb1ELb0ELb1EEEvNS_16Flash_fwd_paramsE --------------------------
	.section	.nv.constant0._ZN5flash24flash_fwd_splitkv_kernelI23Flash_fwd_kernel_traitsILi64ELi64ELi256ELi4ELb0ELb0EN7cutlass6half_tE19Flash_kernel_traitsILi64ELi64ELi256ELi4ES3_EELb0ELb0ELb1ELb0ELb0ELb1ELb0ELb1EEEvNS_16Flash_fwd_paramsE,"a",@progbits
	.sectionflags	@""
	.align	4
.nv.constant0._ZN5flash24flash_fwd_splitkv_kernelI23Flash_fwd_kernel_traitsILi64ELi64ELi256ELi4ELb0ELb0EN7cutlass6half_tE19Flash_kernel_traitsILi64ELi64ELi256ELi4ES3_EELb0ELb0ELb1ELb0ELb0ELb1ELb0ELb1EEEvNS_16Flash_fwd_paramsE:
	.zero		1360


//--------------------- .nv.constant0._ZN5flash24flash_fwd_splitkv_kernelI23Flash_fwd_kernel_traitsILi64ELi64ELi256ELi4ELb0ELb0EN7cutlass6half_tE19Flash_kernel_traitsILi64ELi64ELi256ELi4ES3_EELb0ELb0ELb0ELb1ELb1ELb0ELb1ELb0EEEvNS_16Flash_fwd_paramsE --------------------------
	.section	.nv.constant0._ZN5flash24flash_fwd_splitkv_kernelI23Flash_fwd_kernel_traitsILi64ELi64ELi256ELi4ELb0ELb0EN7cutlass6half_tE19Flash_kernel_traitsILi64ELi64ELi256ELi4ES3_EELb0ELb0ELb0ELb1ELb1ELb0ELb1ELb0EEEvNS_16Flash_fwd_paramsE,"a",@progbits
	.sectionflags	@""
	.align	4
.nv.constant0._ZN5flash24flash_fwd_splitkv_kernelI23Flash_fwd_kernel_traitsILi64ELi64ELi256ELi4ELb0ELb0EN7cutlass6half_tE19Flash_kernel_traitsILi64ELi64ELi256ELi4ES3_EELb0ELb0ELb0ELb1ELb1ELb0ELb1ELb0EEEvNS_16Flash_fwd_paramsE:
	.zero		1360


//--------------------- .nv.constant0._ZN5flash24flash_fwd_splitkv_kernelI23Flash_fwd_kernel_traitsILi64ELi64ELi256ELi4ELb0ELb0EN7cutlass6half_tE19Flash_kernel_traitsILi64ELi64ELi256ELi4ES3_EELb0ELb0ELb0ELb1ELb1ELb1ELb1ELb0EEEvNS_16Flash_fwd_paramsE --------------------------
	.section	.nv.constant0._ZN5flash24flash_fwd_splitkv_kernelI23Flash_fwd_kernel_traitsILi64ELi64ELi256ELi4ELb0ELb0EN7cutlass6half_tE19Flash_kernel_traitsILi64ELi64ELi256ELi4ES3_EELb0ELb0ELb0ELb1ELb1ELb1ELb1ELb0EEEvNS_16Flash_fwd_paramsE,"a",@progbits
	.sectionflags	@""
	.align	4
.nv.constant0._ZN5flash24flash_fwd_splitkv_kernelI23Flash_fwd_kernel_traitsILi64ELi64ELi256ELi4ELb0ELb0EN7cutlass6half_tE19Flash_kernel_traitsILi64ELi64ELi256ELi4ES3_EELb0ELb0ELb0ELb1ELb1ELb1ELb1ELb0EEEvNS_16Flash_fwd_paramsE:
	.zero		1360


//--------------------- .nv.constant0._ZN5flash24flash_fwd_splitkv_kernelI23Flash_fwd_kernel_traitsILi64ELi64ELi256ELi4ELb0ELb0EN7cutlass6half_tE19Flash_kernel_traitsILi64ELi64ELi256ELi4ES3_EELb0ELb0ELb1ELb0ELb0ELb0ELb1ELb0EEEvNS_16Flash_fwd_paramsE --------------------------
	.section	.nv.constant0._ZN5flash24flash_fwd_splitkv_kernelI23Flash_fwd_kernel_traitsILi64ELi64ELi256ELi4ELb0ELb0EN7cutlass6half_tE19Flash_kernel_traitsILi64ELi64ELi256ELi4ES3_EELb0ELb0ELb1ELb0ELb0ELb0ELb1ELb0EEEvNS_16Flash_fwd_paramsE,"a",@progbits
	.sectionflags	@""
	.align	4
.nv.constant0._ZN5flash24flash_fwd_splitkv_kernelI23Flash_fwd_kernel_traitsILi64ELi64ELi256ELi4ELb0ELb0EN7cutlass6half_tE19Flash_kernel_traitsILi64ELi64ELi256ELi4ES3_EELb0ELb0ELb1ELb0ELb0ELb0ELb1ELb0EEEvNS_16Flash_fwd_paramsE:
	.zero		1360


//--------------------- .nv.constant0._ZN5flash24flash_fwd_splitkv_kernelI23Flash_fwd_kernel_traitsILi64ELi64ELi256ELi4ELb0ELb0EN7cutlass6half_tE19Flash_kernel_traitsILi64ELi64ELi256ELi4ES3_EELb0ELb0ELb1ELb0ELb0ELb1ELb1ELb0EEEvNS_16Flash_fwd_paramsE --------------------------
	.section	.nv.constant0._ZN5flash24flash_fwd_splitkv_kernelI23Flash_fwd_kernel_traitsILi64ELi64ELi256ELi4ELb0ELb0EN7cutlass6half_tE19Flash_kernel_traitsILi64ELi64ELi256ELi4ES3_EELb0ELb0ELb1ELb0ELb0ELb1ELb1ELb0EEEvNS_16Flash_fwd_paramsE,"a",@progbits
	.sectionflags	@""
	.align	4
.nv.constant0._ZN5flash24flash_fwd_splitkv_kernelI23Flash_fwd_kernel_traitsILi64ELi64ELi256ELi4ELb0ELb0EN7cutlass6half_tE19Flash_kernel_traitsILi64ELi64ELi256ELi4ES3_EELb0ELb0ELb1ELb0ELb0ELb1ELb1ELb0EEEvNS_16Flash_fwd_paramsE:
	.zero		1360


//--------------------- .nv.constant0._ZN5flash24flash_fwd_splitkv_kernelI23Flash_fwd_kernel_traitsILi64ELi64ELi256ELi4ELb0ELb0EN7cutlass6half_tE19Flash_kernel_traitsILi64ELi64ELi256ELi4ES3_EELb0ELb0ELb0ELb0ELb1ELb0ELb1ELb1EEEvNS_16Flash_fwd_paramsE --------------------------
	.section	.nv.constant0._ZN5flash24flash_fwd_splitkv_kernelI23Flash_fwd_kernel_traitsILi64ELi64ELi256ELi4ELb0ELb0EN7cutlass6half_tE19Flash_kernel_traitsILi64ELi64ELi256ELi4ES3_EELb0ELb0ELb0ELb0ELb1ELb0ELb1ELb1EEEvNS_16Flash_fwd_paramsE,"a",@progbits
	.sectionflags	@""
	.align	4
.nv.constant0._ZN5flash24flash_fwd_splitkv_kernelI23Flash_fwd_kernel_traitsILi64ELi64ELi256ELi4ELb0ELb0EN7cutlass6half_tE19Flash_kernel_traitsILi64ELi64ELi256ELi4ES3_EELb0ELb0ELb0ELb0ELb1ELb0ELb1ELb1EEEvNS_16Flash_fwd_paramsE:
	.zero		1360


//--------------------- .nv.constant0._ZN5flash24flash_fwd_splitkv_kernelI23Flash_fwd_kernel_traitsILi64ELi64ELi256ELi4ELb0ELb0EN7cutlass6half_tE19Flash_kernel_traitsILi64ELi64ELi256ELi4ES3_EELb0ELb0ELb0ELb0ELb1ELb1ELb1ELb1EEEvNS_16Flash_fwd_paramsE --------------------------
	.section	.nv.constant0._ZN5flash24flash_fwd_splitkv_kernelI23Flash_fwd_kernel_traitsILi64ELi64ELi256ELi4ELb0ELb0EN7cutlass6half_tE19Flash_kernel_traitsILi64ELi64ELi256ELi4ES3_EELb0ELb0ELb0ELb0ELb1ELb1ELb1ELb1EEEvNS_16Flash_fwd_paramsE,"a",@progbits
	.sectionflags	@""
	.align	4
.nv.constant0._ZN5flash24flash_fwd_splitkv_kernelI23Flash_fwd_kernel_traitsILi64ELi64ELi256ELi4ELb0ELb0EN7cutlass6half_tE19Flash_kernel_traitsILi64ELi64ELi256ELi4ES3_EELb0ELb0ELb0ELb0ELb1ELb1ELb1ELb1EEEvNS_16Flash_fwd_paramsE:
	.zero		1360


//--------------------- .nv.constant0._ZN5flash24flash_fwd_splitkv_kernelI23Flash_fwd_kernel_traitsILi64ELi64ELi256ELi4ELb0ELb0EN7cutlass6half_tE19Flash_kernel_traitsILi64ELi64ELi256ELi4ES3_EELb0ELb0ELb1ELb0ELb0ELb0ELb1ELb1EEEvNS_16Flash_fwd_paramsE --------------------------
	.section	.nv.constant0._ZN5flash24flash_fwd_splitkv_kernelI23Flash_fwd_kernel_traitsILi64ELi64ELi256ELi4ELb0ELb0EN7cutlass6half_tE19Flash_kernel_traitsILi64ELi64ELi256ELi4ES3_EELb0ELb0ELb1ELb0ELb0ELb0ELb1ELb1EEEvNS_16Flash_fwd_paramsE,"a",@progbits
	.sectionflags	@""
	.align	4
.nv.constant0._ZN5flash24flash_fwd_splitkv_kernelI23Flash_fwd_kernel_traitsILi64ELi64ELi256ELi4ELb0ELb0EN7cutlass6half_tE19Flash_kernel_traitsILi64ELi64ELi256ELi4ES3_EELb0ELb0ELb1ELb0ELb0ELb0ELb1ELb1EEEvNS_16Flash_fwd_paramsE:
	.zero		1360


//--------------------- .nv.constant0._ZN5flash24flash_fwd_splitkv_kernelI23Flash_fwd_kernel_traitsILi64ELi64ELi256ELi4ELb0ELb0EN7cutlass6half_tE19Flash_kernel_traitsILi64ELi64ELi256ELi4ES3_EELb0ELb0ELb1ELb0ELb0ELb1ELb1ELb1EEEvNS_16Flash_fwd_paramsE --------------------------
	.section	.nv.constant0._ZN5flash24flash_fwd_splitkv_kernelI23Flash_fwd_kernel_traitsILi64ELi64ELi256ELi4ELb0ELb0EN7cutlass6half_tE19Flash_kernel_traitsILi64ELi64ELi256ELi4ES3_EELb0ELb0ELb1ELb0ELb0ELb1ELb1ELb1EEEvNS_16Flash_fwd_paramsE,"a",@progbits
	.sectionflags	@""
	.align	4
.nv.constant0._ZN5flash24flash_fwd_splitkv_kernelI23Flash_fwd_kernel_traitsILi64ELi64ELi256ELi4ELb0ELb0EN7cutlass6half_tE19Flash_kernel_traitsILi64ELi64ELi256ELi4ES3_EELb0ELb0ELb1ELb0ELb0ELb1ELb1ELb1EEEvNS_16Flash_fwd_paramsE:
	.zero		1360


//--------------------- .nv.constant0._ZN5flash24flash_fwd_splitkv_kernelI23Flash_fwd_kernel_traitsILi64ELi64ELi256ELi4ELb0ELb0EN7cutlass6half_tE19Flash_kernel_traitsILi64ELi64ELi256ELi4ES3_EELb0ELb1ELb0ELb0ELb1ELb0ELb0ELb0EEEvNS_16Flash_fwd_paramsE --------------------------
	.section	.nv.constant0._ZN5flash24flash_fwd_splitkv_kernelI23Flash_fwd_kernel_traitsILi64ELi64ELi256ELi4ELb0ELb0EN7cutlass6half_tE19Flash_kernel_traitsILi64ELi64ELi256ELi4ES3_EELb0ELb1ELb0ELb0ELb1ELb0ELb0ELb0EEEvNS_16Flash_fwd_paramsE,"a",@progbits
	.sectionflags	@""
	.align	4
.nv.constant0._ZN5flash24flash_fwd_splitkv_kernelI23Flash_fwd_kernel_traitsILi64ELi64ELi256ELi4ELb0ELb0EN7cutlass6half_tE19Flash_kernel_traitsILi64ELi64ELi256ELi4ES3_EELb0ELb1ELb0ELb0ELb1ELb0ELb0ELb0EEEvNS_16Flash_fwd_paramsE:
	.zero		1360


//--------------------- .nv.constant0._ZN5flash24flash_fwd_splitkv_kernelI23Flash_fwd_kernel_traitsILi64ELi64ELi256ELi4ELb0ELb0EN7cutlass6half_tE19Flash_kernel_traitsILi64ELi64ELi256ELi4ES3_EELb0ELb1ELb0ELb0ELb1ELb1ELb0ELb0EEEvNS_16Flash_fwd_paramsE --------------------------
	.section	.nv.constant0._ZN5flash24flash_fwd_splitkv_kernelI23Flash_fwd_kernel_traitsILi64ELi64ELi256ELi4ELb0ELb0EN7cutlass6half_tE19Flash_kernel_traitsILi64ELi64ELi256ELi4ES3_EELb0ELb1ELb0ELb0ELb1ELb1ELb0ELb0EEEvNS_16Flash_fwd_paramsE,"a",@progbits
	.sectionflags	@""
	.align	4
.nv.constant0._ZN5flash24flash_fwd_splitkv_kernelI23Flash_fwd_kernel_traitsILi64ELi64ELi256ELi4ELb0ELb0EN7cutlass6half_tE19Flash_kernel_traitsILi64ELi64ELi256ELi4ES3_EELb0ELb1ELb0ELb0ELb1ELb1ELb0ELb0EEEvNS_16Flash_fwd_paramsE:
	.zero		1360


//--------------------- .nv.constant0._ZN5flash24flash_fwd_splitkv_kernelI23Flash_fwd_kernel_traitsILi64ELi64ELi256ELi4ELb0ELb0EN7cutlass6half_tE19Flash_kernel_traitsILi64ELi64ELi256ELi4ES3_EELb0ELb1ELb1ELb0ELb0ELb0ELb0ELb0EEEvNS_16Flash_fwd_paramsE --------------------------
	.section	.nv.constant0._ZN5flash24flash_fwd_splitkv_kernelI23Flash_fwd_kernel_traitsILi64ELi64ELi256ELi4ELb0ELb0EN7cutlass6half_tE19Flash_kernel_traitsILi64ELi64ELi256ELi4ES3_EELb0ELb1ELb1ELb0ELb0ELb0ELb0ELb0EEEvNS_16Flash_fwd_paramsE,"a",@progbits
	.sectionflags	@""
	.align	4
.nv.constant0._ZN5flash24flash_fwd_splitkv_kernelI23Flash_fwd_kernel_traitsILi64ELi64ELi256ELi4ELb0ELb0EN7cutlass6half_tE19Flash_kernel_traitsILi64ELi64ELi256ELi4ES3_EELb0ELb1ELb1ELb0ELb0ELb0ELb0ELb0EEEvNS_16Flash_fwd_paramsE:
	.zero		1360


//--------------------- .nv.constant0._ZN5flash24flash_fwd_splitkv_kernelI23Flash_fwd_kernel_traitsILi64ELi64ELi256ELi4ELb0ELb0EN7cutlass6half_tE19Flash_kernel_traitsILi64ELi64ELi256ELi4ES3_EELb0ELb1ELb1ELb0ELb0ELb1ELb0ELb0EEEvNS_16Flash_fwd_paramsE --------------------------
	.section	.nv.constant0._ZN5flash24flash_fwd_splitkv_kernelI23Flash_fwd_kernel_traitsILi64ELi64ELi256ELi4ELb0ELb0EN7cutlass6half_tE19Flash_kernel_traitsILi64ELi64ELi256ELi4ES3_EELb0ELb1ELb1ELb0ELb0ELb1ELb0ELb0EEEvNS_16Flash_fwd_paramsE,"a",@progbits
	.sectionflags	@""
	.align	4
.nv.constant0._ZN5flash24flash_fwd_splitkv_kernelI23Flash_fwd_kernel_traitsILi64ELi64ELi256ELi4ELb0ELb0EN7cutlass6half_tE19Flash_kernel_traitsILi64ELi64ELi256ELi4ES3_EELb0ELb1ELb1ELb0ELb0ELb1ELb0ELb0EEEvNS_16Flash_fwd_paramsE:
	.zero		1360


//--------------------- .nv.constant0._ZN5flash24flash_fwd_splitkv_kernelI23Flash_fwd_kernel_traitsILi64ELi64ELi256ELi4ELb0ELb0EN7cutlass6half_tE19Flash_kernel_traitsILi64ELi64ELi256ELi4ES3_EELb0ELb1ELb0ELb0ELb1ELb0ELb0ELb1EEEvNS_16Flash_fwd_paramsE --------------------------
	.section	.nv.constant0._ZN5flash24flash_fwd_splitkv_kernelI23Flash_fwd_kernel_traitsILi64ELi64ELi256ELi4ELb0ELb0EN7cutlass6half_tE19Flash_kernel_traitsILi64ELi64ELi256ELi4ES3_EELb0ELb1ELb0ELb0ELb1ELb0ELb0ELb1EEEvNS_16Flash_fwd_paramsE,"a",@progbits
	.sectionflags	@""
	.align	4
.nv.constant0._ZN5flash24flash_fwd_splitkv_kernelI23Flash_fwd_kernel_traitsILi64ELi64ELi256ELi4ELb0ELb0EN7cutlass6half_tE19Flash_kernel_traitsILi64ELi64ELi256ELi4ES3_EELb0ELb1ELb0ELb0ELb1ELb0ELb0ELb1EEEvNS_16Flash_fwd_paramsE:
	.zero		1360


//--------------------- .nv.constant0._ZN5flash24flash_fwd_splitkv_kernelI23Flash_fwd_kernel_traitsILi64ELi64ELi256ELi4ELb0ELb0EN7cutlass6half_tE19Flash_kernel_traitsILi64ELi64ELi256ELi4ES3_EELb0ELb1ELb0ELb0ELb1ELb1ELb0ELb1EEEvNS_16Flash_fwd_paramsE --------------------------
	.section	.nv.constant0._ZN5flash24flash_fwd_splitkv_kernelI23Flash_fwd_kernel_traitsILi64ELi64ELi256ELi4ELb0ELb0EN7cutlass6half_tE19Flash_kernel_traitsILi64ELi64ELi256ELi4ES3_EELb0ELb1ELb0ELb0ELb1ELb1ELb0ELb1EEEvNS_16Flash_fwd_paramsE,"a",@progbits
	.sectionflags	@""
	.align	4
.nv.constant0._ZN5flash24flash_fwd_splitkv_kernelI23Flash_fwd_kernel_traitsILi64ELi64ELi256ELi4ELb0ELb0EN7cutlass6half_tE19Flash_kernel_traitsILi64ELi64ELi256ELi4ES3_EELb0ELb1ELb0ELb0ELb1ELb1ELb0ELb1EEEvNS_16Flash_fwd_paramsE:
	.zero		1360


//--------------------- .nv.constant0._ZN5flash24flash_fwd_splitkv_kernelI23Flash_fwd_kernel_traitsILi64ELi64ELi256ELi4ELb0ELb0EN7cutlass6half_tE19Flash_kernel_traitsILi64ELi64ELi256ELi4ES3_EELb0ELb1ELb1ELb0ELb0ELb0ELb0ELb1EEEvNS_16Flash_fwd_paramsE --------------------------
	.section	.nv.constant0._ZN5flash24flash_fwd_splitkv_kernelI23Flash_fwd_kernel_traitsILi64ELi64ELi256ELi4ELb0ELb0EN7cutlass6half_tE19Flash_kernel_traitsILi64ELi64ELi256ELi4ES3_EELb0ELb1ELb1ELb0ELb0ELb0ELb0ELb1EEEvNS_16Flash_fwd_paramsE,"a",@progbits
	.sectionflags	@""
	.align	4
.nv.constant0._ZN5flash24flash_fwd_splitkv_kernelI23Flash_fwd_kernel_traitsILi64ELi64ELi256ELi4ELb0ELb0EN7cutlass6half_tE19Flash_kernel_traitsILi64ELi64ELi256ELi4ES3_EELb0ELb1ELb1ELb0ELb0ELb0ELb0ELb1EEEvNS_16Flash_fwd_paramsE:
	.zero		1360


//--------------------- .nv.constant0._ZN5flash24flash_fwd_splitkv_kernelI23Flash_fwd_kernel_traitsILi64ELi64ELi256ELi4ELb0ELb0EN7cutlass6half_tE19Flash_kernel_traitsILi64ELi64ELi256ELi4ES3_EELb0ELb1ELb1ELb0ELb0ELb1ELb0ELb1EEEvNS_16Flash_fwd_paramsE --------------------------
	.section	.nv.constant0._ZN5flash24flash_fwd_splitkv_kernelI23Flash_fwd_kernel_traitsILi64ELi64ELi256ELi4ELb0ELb0EN7cutlass6half_tE19Flash_kernel_traitsILi64ELi64ELi256ELi4ES3_EELb0ELb1ELb1ELb0ELb0ELb1ELb0ELb1EEEvNS_16Flash_fwd_paramsE,"a",@progbits
	.sectionflags	@""
	.align	4
.nv.constant0._ZN5flash24flash_fwd_splitkv_kernelI23Flash_fwd_kernel_traitsILi64ELi64ELi256ELi4ELb0ELb0EN7cutlass6half_tE19Flash_kernel_traitsILi64ELi64ELi256ELi4ES3_EELb0ELb1ELb1ELb0ELb0ELb1ELb0ELb1EEEvNS_16Flash_fwd_paramsE:
	.zero		1360


//--------------------- .nv.constant0._ZN5flash24flash_fwd_splitkv_kernelI23Flash_fwd_kernel_traitsILi64ELi64ELi256ELi4ELb0ELb0EN7cutlass6half_tE19Flash_kernel_traitsILi64ELi64ELi256ELi4ES3_EELb0ELb1ELb0ELb0ELb1ELb0ELb1ELb0EEEvNS_16Flash_fwd_paramsE --------------------------
	.section	.nv.constant0._ZN5flash24flash_fwd_splitkv_kernelI23Flash_fwd_kernel_traitsILi64ELi64ELi256ELi4ELb0ELb0EN7cutlass6half_tE19Flash_kernel_traitsILi64ELi64ELi256ELi4ES3_EELb0ELb1ELb0ELb0ELb1ELb0ELb1ELb0EEEvNS_16Flash_fwd_paramsE,"a",@progbits
	.sectionflags	@""
	.align	4
.nv.constant0._ZN5flash24flash_fwd_splitkv_kernelI23Flash_fwd_kernel_traitsILi64ELi64ELi256ELi4ELb0ELb0EN7cutlass6half_tE19Flash_kernel_traitsILi64ELi64ELi256ELi4ES3_EELb0ELb1ELb0ELb0ELb1ELb0ELb1ELb0EEEvNS_16Flash_fwd_paramsE:
	.zero		1360


//--------------------- .nv.constant0._ZN5flash24flash_fwd_splitkv_kernelI23Flash_fwd_kernel_traitsILi64ELi64ELi256ELi4ELb0ELb0EN7cutlass6half_tE19Flash_kernel_traitsILi64ELi64ELi256ELi4ES3_EELb0ELb1ELb0ELb0ELb1ELb1ELb1ELb0EEEvNS_16Flash_fwd_paramsE --------------------------
	.section	.nv.constant0._ZN5flash24flash_fwd_splitkv_kernelI23Flash_fwd_kernel_traitsILi64ELi64ELi256ELi4ELb0ELb0EN7cutlass6half_tE19Flash_kernel_traitsILi64ELi64ELi256ELi4ES3_EELb0ELb1ELb0ELb0ELb1ELb1ELb1ELb0EEEvNS_16Flash_fwd_paramsE,"a",@progbits
	.sectionflags	@""
	.align	4
.nv.constant0._ZN5flash24flash_fwd_splitkv_kernelI23Flash_fwd_kernel_traitsILi64ELi64ELi256ELi4ELb0ELb0EN7cutlass6half_tE19Flash_kernel_traitsILi64ELi64ELi256ELi4ES3_EELb0ELb1ELb0ELb0ELb1ELb1ELb1ELb0EEEvNS_16Flash_fwd_paramsE:
	.zero		1360


//--------------------- .nv.constant0._ZN5flash24flash_fwd_splitkv_kernelI23Flash_fwd_kernel_traitsILi64ELi64ELi256ELi4ELb0ELb0EN7cutlass6half_tE19Flash_kernel_traitsILi64ELi64ELi256ELi4ES3_EELb0ELb1ELb1ELb0ELb0ELb0ELb1ELb0EEEvNS_16Flash_fwd_paramsE --------------------------
	.section	.nv.constant0._ZN5flash24flash_fwd_splitkv_kernelI23Flash_fwd_kernel_traitsILi64ELi64ELi256ELi4ELb0ELb0EN7cutlass6half_tE19Flash_kernel_traitsILi64ELi64ELi256ELi4ES3_EELb0ELb1ELb1ELb0ELb0ELb0ELb1ELb0EEEvNS_16Flash_fwd_paramsE,"a",@progbits
	.sectionflags	@""
	.align	4
.nv.constant0._ZN5flash24flash_fwd_splitkv_kernelI23Flash_fwd_kernel_traitsILi64ELi64ELi256ELi4ELb0ELb0EN7cutlass6half_tE19Flash_kernel_traitsILi64ELi64ELi256ELi4ES3_EELb0ELb1ELb1ELb0ELb0ELb0ELb1ELb0EEEvNS_16Flash_fwd_paramsE:
	.zero		1360


//--------------------- .nv.constant0._ZN5flash24flash_fwd_splitkv_kernelI23Flash_fwd_kernel_traitsILi64ELi64ELi256ELi4ELb0ELb0EN7cutlass6half_tE19Flash_kernel_traitsILi64ELi64ELi256ELi4ES3_EELb0ELb1ELb1ELb0ELb0ELb1ELb1ELb0EEEvNS_16Flash_fwd_paramsE --------------------------
	.section	.nv.constant0._ZN5flash24flash_fwd_splitkv_kernelI23Flash_fwd_kernel_traitsILi64ELi64ELi256ELi4ELb0ELb0EN7cutlass6half_tE19Flash_kernel_traitsILi64ELi64ELi256ELi4ES3_EELb0ELb1ELb1ELb0ELb0ELb1ELb1ELb0EEEvNS_16Flash_fwd_paramsE,"a",@progbits
	.sectionflags	@""
	.align	4
.nv.constant0._ZN5flash24flash_fwd_splitkv_kernelI23Flash_fwd_kernel_traitsILi64ELi64ELi256ELi4ELb0ELb0EN7cutlass6half_tE19Flash_kernel_traitsILi64ELi64ELi256ELi4ES3_EELb0ELb1ELb1ELb0ELb0ELb1ELb1ELb0EEEvNS_16Flash_fwd_paramsE:
	.zero		1360


//--------------------- .nv.constant0._ZN5flash24flash_fwd_splitkv_kernelI23Flash_fwd_kernel_traitsILi64ELi64ELi256ELi4ELb0ELb0EN7cutlass6half_tE19Flash_kernel_traitsILi64ELi64ELi256ELi4ES3_EELb0ELb1ELb0ELb0ELb1ELb0ELb1ELb1EEEvNS_16Flash_fwd_paramsE --------------------------
	.section	.nv.constant0._ZN5flash24flash_fwd_splitkv_kernelI23Flash_fwd_kernel_traitsILi64ELi64ELi256ELi4ELb0ELb0EN7cutlass6half_tE19Flash_kernel_traitsILi64ELi64ELi256ELi4ES3_EELb0ELb1ELb0ELb0ELb1ELb0ELb1ELb1EEEvNS_16Flash_fwd_paramsE,"a",@progbits
	.sectionflags	@""
	.align	4
.nv.constant0._ZN5flash24flash_fwd_splitkv_kernelI23Flash_fwd_kernel_traitsILi64ELi64ELi256ELi4ELb0ELb0EN7cutlass6half_tE19Flash_kernel_traitsILi64ELi64ELi256ELi4ES3_EELb0ELb1ELb0ELb0ELb1ELb0ELb1ELb1EEEvNS_16Flash_fwd_paramsE:
	.zero		1360


//--------------------- .nv.constant0._ZN5flash24flash_fwd_splitkv_kernelI23Flash_fwd_kernel_traitsILi64ELi64ELi256ELi4ELb0ELb0EN7cutlass6half_tE19Flash_kernel_traitsILi64ELi64ELi256ELi4ES3_EELb0ELb1ELb0ELb0ELb1ELb1ELb1ELb1EEEvNS_16Flash_fwd_paramsE --------------------------
	.section	.nv.constant0._ZN5flash24flash_fwd_splitkv_kernelI23Flash_fwd_kernel_traitsILi64ELi64ELi256ELi4ELb0ELb0EN7cutlass6half_tE19Flash_kernel_traitsILi64ELi64ELi256ELi4ES3_EELb0ELb1ELb0ELb0ELb1ELb1ELb1ELb1EEEvNS_16Flash_fwd_paramsE,"a",@progbits
	.sectionflags	@""
	.align	4
.nv.constant0._ZN5flash24flash_fwd_splitkv_kernelI23Flash_fwd_kernel_traitsILi64ELi64ELi256ELi4ELb0ELb0EN7cutlass6half_tE19Flash_kernel_traitsILi64ELi64ELi256ELi4ES3_EELb0ELb1ELb0ELb0ELb1ELb1ELb1ELb1EEEvNS_16Flash_fwd_paramsE:
	.zero		1360


//--------------------- .nv.constant0._ZN5flash24flash_fwd_splitkv_kernelI23Flash_fwd_kernel_traitsILi64ELi64ELi256ELi4ELb0ELb0EN7cutlass6half_tE19Flash_kernel_traitsILi64ELi64ELi256ELi4ES3_EELb0ELb1ELb1ELb0ELb0ELb0ELb1ELb1EEEvNS_16Flash_fwd_paramsE --------------------------
	.section	.nv.constant0._ZN5flash24flash_fwd_splitkv_kernelI23Flash_fwd_kernel_traitsILi64ELi64ELi256ELi4ELb0ELb0EN7cutlass6half_tE19Flash_kernel_traitsILi64ELi64ELi256ELi4ES3_EELb0ELb1ELb1ELb0ELb0ELb0ELb1ELb1EEEvNS_16Flash_fwd_paramsE,"a",@progbits
	.sectionflags	@""
	.align	4
.nv.constant0._ZN5flash24flash_fwd_splitkv_kernelI23Flash_fwd_kernel_traitsILi64ELi64ELi256ELi4ELb0ELb0EN7cutlass6half_tE19Flash_kernel_traitsILi64ELi64ELi256ELi4ES3_EELb0ELb1ELb1ELb0ELb0ELb0ELb1ELb1EEEvNS_16Flash_fwd_paramsE:
	.zero		1360


//--------------------- .nv.constant0._ZN5flash24flash_fwd_splitkv_kernelI23Flash_fwd_kernel_traitsILi64ELi64ELi256ELi4ELb0ELb0EN7cutlass6half_tE19Flash_kernel_traitsILi64ELi64ELi256ELi4ES3_EELb0ELb1ELb1ELb0ELb0ELb1ELb1ELb1EEEvNS_16Flash_fwd_paramsE --------------------------
	.section	.nv.constant0._ZN5flash24flash_fwd_splitkv_kernelI23Flash_fwd_kernel_traitsILi64ELi64ELi256ELi4ELb0ELb0EN7cutlass6half_tE19Flash_kernel_traitsILi64ELi64ELi256ELi4ES3_EELb0ELb1ELb1ELb0ELb0ELb1ELb1ELb1EEEvNS_16Flash_fwd_paramsE,"a",@progbits
	.sectionflags	@""
	.align	4
.nv.constant0._ZN5flash24flash_fwd_splitkv_kernelI23Flash_fwd_kernel_traitsILi64ELi64ELi256ELi4ELb0ELb0EN7cutlass6half_tE19Flash_kernel_traitsILi64ELi64ELi256ELi4ES3_EELb0ELb1ELb1ELb0ELb0ELb1ELb1ELb1EEEvNS_16Flash_fwd_paramsE:
	.zero		1360


//--------------------- .nv.constant0._ZN5flash32flash_fwd_splitkv_combine_kernelI23Flash_fwd_kernel_traitsILi64ELi64ELi128ELi4ELb0ELb0EN7cutlass6half_tE19Flash_kernel_traitsILi64ELi64ELi128ELi4ES3_EELi8ELi7ELb0EEEvNS_16Flash_fwd_paramsE --------------------------
	.section	.nv.constant0._ZN5flash32flash_fwd_splitkv_combine_kernelI23Flash_fwd_kernel_traitsILi64ELi64ELi128ELi4ELb0ELb0EN7cutlass6half_tE19Flash_kernel_traitsILi64ELi64ELi128ELi4ES3_EELi8ELi7ELb0EEEvNS_16Flash_fwd_paramsE,"a",@progbits
	.sectionflags	@""
	.align	4
.nv.constant0._ZN5flash32flash_fwd_splitkv_combine_kernelI23Flash_fwd_kernel_traitsILi64ELi64ELi128ELi4ELb0ELb0EN7cutlass6half_tE19Flash_kernel_traitsILi64ELi64ELi128ELi4ES3_EELi8ELi7ELb0EEEvNS_16Flash_fwd_paramsE:
	.zero		1360


//--------------------- .nv.constant0._ZN5flash32flash_fwd_splitkv_combine_kernelI23Flash_fwd_kernel_traitsILi64ELi64ELi128ELi4ELb0ELb0EN7cutlass6half_tE19Flash_kernel_traitsILi64ELi64ELi128ELi4ES3_EELi8ELi6ELb0EEEvNS_16Flash_fwd_paramsE --------------------------
	.section	.nv.constant0._ZN5flash32flash_fwd_splitkv_combine_kernelI23Flash_fwd_kernel_traitsILi64ELi64ELi128ELi4ELb0ELb0EN7cutlass6half_tE19Flash_kernel_traitsILi64ELi64ELi128ELi4ES3_EELi8ELi6ELb0EEEvNS_16Flash_fwd_paramsE,"a",@progbits
	.sectionflags	@""
	.align	4
.nv.constant0._ZN5flash32flash_fwd_splitkv_combine_kernelI23Flash_fwd_kernel_traitsILi64ELi64ELi128ELi4ELb0ELb0EN7cutlass6half_tE19Flash_kernel_traitsILi64ELi64ELi128ELi4ES3_EELi8ELi6ELb0EEEvNS_16Flash_fwd_paramsE:
	.zero		1360


//--------------------- .nv.constant0._ZN5flash32flash_fwd_splitkv_combine_kernelI23Flash_fwd_kernel_traitsILi64ELi64ELi128ELi4ELb0ELb0EN7cutlass6half_tE19Flash_kernel_traitsILi64ELi64ELi128ELi4ES3_EELi8ELi5ELb0EEEvNS_16Flash_fwd_paramsE --------------------------
	.section	.nv.constant0._ZN5flash32flash_fwd_splitkv_combine_kernelI23Flash_fwd_kernel_traitsILi64ELi64ELi128ELi4ELb0ELb0EN7cutlass6half_tE19Flash_kernel_traitsILi64ELi64ELi128ELi4ES3_EELi8ELi5ELb0EEEvNS_16Flash_fwd_paramsE,"a",@progbits
	.sectionflags	@""
	.align	4
.nv.constant0._ZN5flash32flash_fwd_splitkv_combine_kernelI23Flash_fwd_kernel_traitsILi64ELi64ELi128ELi4ELb0ELb0EN7cutlass6half_tE19Flash_kernel_traitsILi64ELi64ELi128ELi4ES3_EELi8ELi5ELb0EEEvNS_16Flash_fwd_paramsE:
	.zero		1360


//--------------------- .nv.constant0._ZN5flash32flash_fwd_splitkv_combine_kernelI23Flash_fwd_kernel_traitsILi64ELi64ELi128ELi4ELb0ELb0EN7cutlass6half_tE19Flash_kernel_traitsILi64ELi64ELi128ELi4ES3_EELi8ELi4ELb0EEEvNS_16Flash_fwd_paramsE --------------------------
	.section	.nv.constant0._ZN5flash32flash_fwd_splitkv_combine_kernelI23Flash_fwd_kernel_traitsILi64ELi64ELi128ELi4ELb0ELb0EN7cutlass6half_tE19Flash_kernel_traitsILi64ELi64ELi128ELi4ES3_EELi8ELi4ELb0EEEvNS_16Flash_fwd_paramsE,"a",@progbits
	.sectionflags	@""
	.align	4
.nv.constant0._ZN5flash32flash_fwd_splitkv_combine_kernelI23Flash_fwd_kernel_traitsILi64ELi64ELi128ELi4ELb0ELb0EN7cutlass6half_tE19Flash_kernel_traitsILi64ELi64ELi128ELi4ES3_EELi8ELi4ELb0EEEvNS_16Flash_fwd_paramsE:
	.zero		1360


//--------------------- .nv.constant0._ZN5flash32flash_fwd_splitkv_combine_kernelI23Flash_fwd_kernel_traitsILi64ELi64ELi128ELi4ELb0ELb0EN7cutlass6half_tE19Flash_kernel_traitsILi64ELi64ELi128ELi4ES3_EELi8ELi3ELb0EEEvNS_16Flash_fwd_paramsE --------------------------
	.section	.nv.constant0._ZN5flash32flash_fwd_splitkv_combine_kernelI23Flash_fwd_kernel_traitsILi64ELi64ELi128ELi4ELb0ELb0EN7cutlass6half_tE19Flash_kernel_traitsILi64ELi64ELi128ELi4ES3_EELi8ELi3ELb0EEEvNS_16Flash_fwd_paramsE,"a",@progbits
	.sectionflags	@""
	.align	4
.nv.constant0._ZN5flash32flash_fwd_splitkv_combine_kernelI23Flash_fwd_kernel_traitsILi64ELi64ELi128ELi4ELb0ELb0EN7cutlass6half_tE19Flash_kernel_traitsILi64ELi64ELi128ELi4ES3_EELi8ELi3ELb0EEEvNS_16Flash_fwd_paramsE:
	.zero		1360


//--------------------- .nv.constant0._ZN5flash32flash_fwd_splitkv_combine_kernelI23Flash_fwd_kernel_traitsILi64ELi64ELi128ELi4ELb0ELb0EN7cutlass6half_tE19Flash_kernel_traitsILi64ELi64ELi128ELi4ES3_EELi8ELi2ELb0EEEvNS_16Flash_fwd_paramsE --------------------------
	.section	.nv.constant0._ZN5flash32flash_fwd_splitkv_combine_kernelI23Flash_fwd_kernel_traitsILi64ELi64ELi128ELi4ELb0ELb0EN7cutlass6half_tE19Flash_kernel_traitsILi64ELi64ELi128ELi4ES3_EELi8ELi2ELb0EEEvNS_16Flash_fwd_paramsE,"a",@progbits
	.sectionflags	@""
	.align	4
.nv.constant0._ZN5flash32flash_fwd_splitkv_combine_kernelI23Flash_fwd_kernel_traitsILi64ELi64ELi128ELi4ELb0ELb0EN7cutlass6half_tE19Flash_kernel_traitsILi64ELi64ELi128ELi4ES3_EELi8ELi2ELb0EEEvNS_16Flash_fwd_paramsE:
	.zero		1360


//--------------------- .nv.constant0._ZN5flash32flash_fwd_splitkv_combine_kernelI23Flash_fwd_kernel_traitsILi64ELi64ELi128ELi4ELb0ELb0EN7cutlass6half_tE19Flash_kernel_traitsILi64ELi64ELi128ELi4ES3_EELi8ELi1ELb0EEEvNS_16Flash_fwd_paramsE --------------------------
	.section	.nv.constant0._ZN5flash32flash_fwd_splitkv_combine_kernelI23Flash_fwd_kernel_traitsILi64ELi64ELi128ELi4ELb0ELb0EN7cutlass6half_tE19Flash_kernel_traitsILi64ELi64ELi128ELi4ES3_EELi8ELi1ELb0EEEvNS_16Flash_fwd_paramsE,"a",@progbits
	.sectionflags	@""
	.align	4
.nv.constant0._ZN5flash32flash_fwd_splitkv_combine_kernelI23Flash_fwd_kernel_traitsILi64ELi64ELi128ELi4ELb0ELb0EN7cutlass6half_tE19Flash_kernel_traitsILi64ELi64ELi128ELi4ES3_EELi8ELi1ELb0EEEvNS_16Flash_fwd_paramsE:
	.zero		1360


//--------------------- .nv.constant0._ZN5flash32flash_fwd_splitkv_combine_kernelI23Flash_fwd_kernel_traitsILi64ELi64ELi128ELi4ELb0ELb0EN7cutlass6half_tE19Flash_kernel_traitsILi64ELi64ELi128ELi4ES3_EELi8ELi7ELb1EEEvNS_16Flash_fwd_paramsE --------------------------
	.section	.nv.constant0._ZN5flash32flash_fwd_splitkv_combine_kernelI23Flash_fwd_kernel_traitsILi64ELi64ELi128ELi4ELb0ELb0EN7cutlass6half_tE19Flash_kernel_traitsILi64ELi64ELi128ELi4ES3_EELi8ELi7ELb1EEEvNS_16Flash_fwd_paramsE,"a",@progbits
	.sectionflags	@""
	.align	4
.nv.constant0._ZN5flash32flash_fwd_splitkv_combine_kernelI23Flash_fwd_kernel_traitsILi64ELi64ELi128ELi4ELb0ELb0EN7cutlass6half_tE19Flash_kernel_traitsILi64ELi64ELi128ELi4ES3_EELi8ELi7ELb1EEEvNS_16Flash_fwd_paramsE:
	.zero		1360


//--------------------- .nv.constant0._ZN5flash32flash_fwd_splitkv_combine_kernelI23Flash_fwd_kernel_traitsILi64ELi64ELi128ELi4ELb0ELb0EN7cutlass6half_tE19Flash_kernel_traitsILi64ELi64ELi128ELi4ES3_EELi8ELi6ELb1EEEvNS_16Flash_fwd_paramsE --------------------------
	.section	.nv.constant0._ZN5flash32flash_fwd_splitkv_combine_kernelI23Flash_fwd_kernel_traitsILi64ELi64ELi128ELi4ELb0ELb0EN7cutlass6half_tE19Flash_kernel_traitsILi64ELi64ELi128ELi4ES3_EELi8ELi6ELb1EEEvNS_16Flash_fwd_paramsE,"a",@progbits
	.sectionflags	@""
	.align	4
.nv.constant0._ZN5flash32flash_fwd_splitkv_combine_kernelI23Flash_fwd_kernel_traitsILi64ELi64ELi128ELi4ELb0ELb0EN7cutlass6half_tE19Flash_kernel_traitsILi64ELi64ELi128ELi4ES3_EELi8ELi6ELb1EEEvNS_16Flash_fwd_paramsE:
	.zero		1360


//--------------------- .nv.constant0._ZN5flash32flash_fwd_splitkv_combine_kernelI23Flash_fwd_kernel_traitsILi64ELi64ELi128ELi4ELb0ELb0EN7cutlass6half_tE19Flash_kernel_traitsILi64ELi64ELi128ELi4ES3_EELi8ELi5ELb1EEEvNS_16Flash_fwd_paramsE --------------------------
	.section	.nv.constant0._ZN5flash32flash_fwd_splitkv_combine_kernelI23Flash_fwd_kernel_traitsILi64ELi64ELi128ELi4ELb0ELb0EN7cutlass6half_tE19Flash_kernel_traitsILi64ELi64ELi128ELi4ES3_EELi8ELi5ELb1EEEvNS_16Flash_fwd_paramsE,"a",@progbits
	.sectionflags	@""
	.align	4
.nv.constant0._ZN5flash32flash_fwd_splitkv_combine_kernelI23Flash_fwd_kernel_traitsILi64ELi64ELi128ELi4ELb0ELb0EN7cutlass6half_tE19Flash_kernel_traitsILi64ELi64ELi128ELi4ES3_EELi8ELi5ELb1EEEvNS_16Flash_fwd_paramsE:
	.zero		1360


//--------------------- .nv.constant0._ZN5flash32flash_fwd_splitkv_combine_kernelI23Flash_fwd_kernel_traitsILi64ELi64ELi128ELi4ELb0ELb0EN7cutlass6half_tE19Flash_kernel_traitsILi64ELi64ELi128ELi4ES3_EELi8ELi4ELb1EEEvNS_16Flash_fwd_paramsE --------------------------
	.section	.nv.constant0._ZN5flash32flash_fwd_splitkv_combine_kernelI23Flash_fwd_kernel_traitsILi64ELi64ELi128ELi4ELb0ELb0EN7cutlass6half_tE19Flash_kernel_traitsILi64ELi64ELi128ELi4ES3_EELi8ELi4ELb1EEEvNS_16Flash_fwd_paramsE,"a",@progbits
	.sectionflags	@""
	.align	4
.nv.constant0._ZN5flash32flash_fwd_splitkv_combine_kernelI23Flash_fwd_kernel_traitsILi64ELi64ELi128ELi4ELb0ELb0EN7cutlass6half_tE19Flash_kernel_traitsILi64ELi64ELi128ELi4ES3_EELi8ELi4ELb1EEEvNS_16Flash_fwd_paramsE:
	.zero		1360


//--------------------- .nv.constant0._ZN5flash32flash_fwd_splitkv_combine_kernelI23Flash_fwd_kernel_traitsILi64ELi64ELi128ELi4ELb0ELb0EN7cutlass6half_tE19Flash_kernel_traitsILi64ELi64ELi128ELi4ES3_EELi8ELi3ELb1EEEvNS_16Flash_fwd_paramsE --------------------------
	.section	.nv.constant0._ZN5flash32flash_fwd_splitkv_combine_kernelI23Flash_fwd_kernel_traitsILi64ELi64ELi128ELi4ELb0ELb0EN7cutlass6half_tE19Flash_kernel_traitsILi64ELi64ELi128ELi4ES3_EELi8ELi3ELb1EEEvNS_16Flash_fwd_paramsE,"a",@progbits
	.sectionflags	@""
	.align	4
.nv.constant0._ZN5flash32flash_fwd_splitkv_combine_kernelI23Flash_fwd_kernel_traitsILi64ELi64ELi128ELi4ELb0ELb0EN7cutlass6half_tE19Flash_kernel_traitsILi64ELi64ELi128ELi4ES3_EELi8ELi3ELb1EEEvNS_16Flash_fwd_paramsE:
	.zero		1360


//--------------------- .nv.constant0._ZN5flash32flash_fwd_splitkv_combine_kernelI23Flash_fwd_kernel_traitsILi64ELi64ELi128ELi4ELb0ELb0EN7cutlass6half_tE19Flash_kernel_traitsILi64ELi64ELi128ELi4ES3_EELi8ELi2ELb1EEEvNS_16Flash_fwd_paramsE --------------------------
	.section	.nv.constant0._ZN5flash32flash_fwd_splitkv_combine_kernelI23Flash_fwd_kernel_traitsILi64ELi64ELi128ELi4ELb0ELb0EN7cutlass6half_tE19Flash_kernel_traitsILi64ELi64ELi128ELi4ES3_EELi8ELi2ELb1EEEvNS_16Flash_fwd_paramsE,"a",@progbits
	.sectionflags	@""
	.align	4
.nv.constant0._ZN5flash32flash_fwd_splitkv_combine_kernelI23Flash_fwd_kernel_traitsILi64ELi64ELi128ELi4ELb0ELb0EN7cutlass6half_tE19Flash_kernel_traitsILi64ELi64ELi128ELi4ES3_EELi8ELi2ELb1EEEvNS_16Flash_fwd_paramsE:
	.zero		1360


//--------------------- .nv.constant0._ZN5flash32flash_fwd_splitkv_combine_kernelI23Flash_fwd_kernel_traitsILi64ELi64ELi128ELi4ELb0ELb0EN7cutlass6half_tE19Flash_kernel_traitsILi64ELi64ELi128ELi4ES3_EELi8ELi1ELb1EEEvNS_16Flash_fwd_paramsE --------------------------
	.section	.nv.constant0._ZN5flash32flash_fwd_splitkv_combine_kernelI23Flash_fwd_kernel_traitsILi64ELi64ELi128ELi4ELb0ELb0EN7cutlass6half_tE19Flash_kernel_traitsILi64ELi64ELi128ELi4ES3_EELi8ELi1ELb1EEEvNS_16Flash_fwd_paramsE,"a",@progbits
	.sectionflags	@""
	.align	4
.nv.constant0._ZN5flash32flash_fwd_splitkv_combine_kernelI23Flash_fwd_kernel_traitsILi64ELi64ELi128ELi4ELb0ELb0EN7cutlass6half_tE19Flash_kernel_traitsILi64ELi64ELi128ELi4ES3_EELi8ELi1ELb1EEEvNS_16Flash_fwd_paramsE:
	.zero		1360


//--------------------- .nv.constant0._ZN5flash24flash_fwd_splitkv_kernelI23Flash_fwd_kernel_traitsILi64ELi64ELi128ELi4ELb0ELb0EN7cutlass6half_tE19Flash_kernel_traitsILi64ELi64ELi128ELi4ES3_EELb0ELb0ELb0ELb0ELb1ELb0ELb0ELb0EEEvNS_16Flash_fwd_paramsE --------------------------
	.section	.nv.constant0._ZN5flash24flash_fwd_splitkv_kernelI23Flash_fwd_kernel_traitsILi64ELi64ELi128ELi4ELb0ELb0EN7cutlass6half_tE19Flash_kernel_traitsILi64ELi64ELi128ELi4ES3_EELb0ELb0ELb0ELb0ELb1ELb0ELb0ELb0EEEvNS_16Flash_fwd_paramsE,"a",@progbits
	.sectionflags	@""
	.align	4
.nv.constant0._ZN5flash24flash_fwd_splitkv_kernelI23Flash_fwd_kernel_traitsILi64ELi64ELi128ELi4ELb0ELb0EN7cutlass6half_tE19Flash_kernel_traitsILi64ELi64ELi128ELi4ES3_EELb0ELb0ELb0ELb0ELb1ELb0ELb0ELb0EEEvNS_16Flash_fwd_paramsE:
	.zero		1360


//--------------------- .nv.constant0._ZN5flash24flash_fwd_splitkv_kernelI23Flash_fwd_kernel_traitsILi64ELi64ELi128ELi4ELb0ELb0EN7cutlass6half_tE19Flash_kernel_traitsILi64ELi64ELi128ELi4ES3_EELb0ELb0ELb0ELb0ELb1ELb1ELb0ELb0EEEvNS_16Flash_fwd_paramsE --------------------------
	.section	.nv.constant0._ZN5flash24flash_fwd_splitkv_kernelI23Flash_fwd_kernel_traitsILi64ELi64ELi128ELi4ELb0ELb0EN7cutlass6half_tE19Flash_kernel_traitsILi64ELi64ELi128ELi4ES3_EELb0ELb0ELb0ELb0ELb1ELb1ELb0ELb0EEEvNS_16Flash_fwd_paramsE,"a",@progbits
	.sectionflags	@""
	.align	4
.nv.constant0._ZN5flash24flash_fwd_splitkv_kernelI23Flash_fwd_kernel_traitsILi64ELi64ELi128ELi4ELb0ELb0EN7cutlass6half_tE19Flash_kernel_traitsILi64ELi64ELi128ELi4ES3_EELb0ELb0ELb0ELb0ELb1ELb1ELb0ELb0EEEvNS_16Flash_fwd_paramsE:
	.zero		1360


//--------------------- .nv.constant0._ZN5flash24flash_fwd_splitkv_kernelI23Flash_fwd_kernel_traitsILi64ELi64ELi128ELi4ELb0ELb0EN7cutlass6half_tE19Flash_kernel_traitsILi64ELi64ELi128ELi4ES3_EELb0ELb0ELb0ELb0ELb1ELb0ELb1ELb0EEEvNS_16Flash_fwd_paramsE --------------------------
	.section	.nv.constant0._ZN5flash24flash_fwd_splitkv_kernelI23Flash_fwd_kernel_traitsILi64ELi64ELi128ELi4ELb0ELb0EN7cutlass6half_tE19Flash_kernel_traitsILi64ELi64ELi128ELi4ES3_EELb0ELb0ELb0ELb0ELb1ELb0ELb1ELb0EEEvNS_16Flash_fwd_paramsE,"a",@progbits
	.sectionflags	@""
	.align	4
.nv.constant0._ZN5flash24flash_fwd_splitkv_kernelI23Flash_fwd_kernel_traitsILi64ELi64ELi128ELi4ELb0ELb0EN7cutlass6half_tE19Flash_kernel_traitsILi64ELi64ELi128ELi4ES3_EELb0ELb0ELb0ELb0ELb1ELb0ELb1ELb0EEEvNS_16Flash_fwd_paramsE:
	.zero		1360


//--------------------- .nv.constant0._ZN5flash24flash_fwd_splitkv_kernelI23Flash_fwd_kernel_traitsILi64ELi64ELi128ELi4ELb0ELb0EN7cutlass6half_tE19Flash_kernel_traitsILi64ELi64ELi128ELi4ES3_EELb0ELb0ELb0ELb0ELb1ELb1ELb1ELb0EEEvNS_16Flash_fwd_paramsE --------------------------
	.section	.nv.constant0._ZN5flash24flash_fwd_splitkv_kernelI23Flash_fwd_kernel_traitsILi64ELi64ELi128ELi4ELb0ELb0EN7cutlass6half_tE19Flash_kernel_traitsILi64ELi64ELi128ELi4ES3_EELb0ELb0ELb0ELb0ELb1ELb1ELb1ELb0EEEvNS_16Flash_fwd_paramsE,"a",@progbits
	.sectionflags	@""
	.align	4
.nv.constant0._ZN5flash24flash_fwd_splitkv_kernelI23Flash_fwd_kernel_traitsILi64ELi64ELi128ELi4ELb0ELb0EN7cutlass6half_tE19Flash_kernel_traitsILi64ELi64ELi128ELi4ES3_EELb0ELb0ELb0ELb0ELb1ELb1ELb1ELb0EEEvNS_16Flash_fwd_paramsE:
	.zero		1360


//--------------------- .nv.constant0._ZN5flash24flash_fwd_splitkv_kernelI23Flash_fwd_kernel_traitsILi64ELi64ELi128ELi4ELb0ELb0EN7cutlass6half_tE19Flash_kernel_traitsILi64ELi64ELi128ELi4ES3_EELb0ELb0ELb0ELb0ELb0ELb0ELb0ELb0EEEvNS_16Flash_fwd_paramsE --------------------------
	.section	.nv.constant0._ZN5flash24flash_fwd_splitkv_kernelI23Flash_fwd_kernel_traitsILi64ELi64ELi128ELi4ELb0ELb0EN7cutlass6half_tE19Flash_kernel_traitsILi64ELi64ELi128ELi4ES3_EELb0ELb0ELb0ELb0ELb0ELb0ELb0ELb0EEEvNS_16Flash_fwd_paramsE,"a",@progbits
	.sectionflags	@""
	.align	4
.nv.constant0._ZN5flash24flash_fwd_splitkv_kernelI23Flash_fwd_kernel_traitsILi64ELi64ELi128ELi4ELb0ELb0EN7cutlass6half_tE19Flash_kernel_traitsILi64ELi64ELi128ELi4ES3_EELb0ELb0ELb0ELb0ELb0ELb0ELb0ELb0EEEvNS_16Flash_fwd_paramsE:
	.zero		1360


//--------------------- .nv.constant0._ZN5flash24flash_fwd_splitkv_kernelI23Flash_fwd_kernel_traitsILi64ELi64ELi128ELi4ELb0ELb0EN7cutlass6half_tE19Flash_kernel_traitsILi64ELi64ELi128ELi4ES3_EELb0ELb0ELb0ELb0ELb0ELb1ELb0ELb0EEEvNS_16Flash_fwd_paramsE --------------------------
	.section	.nv.constant0._ZN5flash24flash_fwd_splitkv_kernelI23Flash_fwd_kernel_traitsILi64ELi64ELi128ELi4ELb0ELb0EN7cutlass6half_tE19Flash_kernel_traitsILi64ELi64ELi128ELi4ES3_EELb0ELb0ELb0ELb0ELb0ELb1ELb0ELb0EEEvNS_16Flash_fwd_paramsE,"a",@progbits
	.sectionflags	@""
	.align	4
.nv.constant0._ZN5flash24flash_fwd_splitkv_kernelI23Flash_fwd_kernel_traitsILi64ELi64ELi128ELi4ELb0ELb0EN7cutlass6half_tE19Flash_kernel_traitsILi64ELi64ELi128ELi4ES3_EELb0ELb0ELb0ELb0ELb0ELb1ELb0ELb0EEEvNS_16Flash_fwd_paramsE:
	.zero		1360


//--------------------- .nv.constant0._ZN5flash24flash_fwd_splitkv_kernelI23Flash_fwd_kernel_traitsILi64ELi64ELi128ELi4ELb0ELb0EN7cutlass6half_tE19Flash_kernel_traitsILi64ELi64ELi128ELi4ES3_EELb0ELb0ELb0ELb0ELb0ELb0ELb0ELb1EEEvNS_16Flash_fwd_paramsE --------------------------
	.section	.nv.constant0._ZN5flash24flash_fwd_splitkv_kernelI23Flash_fwd_kernel_traitsILi64ELi64ELi128ELi4ELb0ELb0EN7cutlass6half_tE19Flash_kernel_traitsILi64ELi64ELi128ELi4ES3_EELb0ELb0ELb0ELb0ELb0ELb0ELb0ELb1EEEvNS_16Flash_fwd_paramsE,"a",@progbits
	.sectionflags	@""
	.align	4
.nv.constant0._ZN5flash24flash_fwd_splitkv_kernelI23Flash_fwd_kernel_traitsILi64ELi64ELi128ELi4ELb0ELb0EN7cutlass6half_tE19Flash_kernel_traitsILi64ELi64ELi128ELi4ES3_EELb0ELb0ELb0ELb0ELb0ELb0ELb0ELb1EEEvNS_16Flash_fwd_paramsE:
	.zero		1360


//--------------------- .nv.constant0._ZN5flash24flash_fwd_splitkv_kernelI23Flash_fwd_kernel_traitsILi64ELi64ELi128ELi4ELb0ELb0EN7cutlass6half_tE19Flash_kernel_traitsILi64ELi64ELi128ELi4ES3_EELb0ELb0ELb0ELb0ELb0ELb1ELb0ELb1EEEvNS_16Flash_fwd_paramsE --------------------------
	.section	.nv.constant0._ZN5flash24flash_fwd_splitkv_kernelI23Flash_fwd_kernel_traitsILi64ELi64ELi128ELi4ELb0ELb0EN7cutlass6half_tE19Flash_kernel_traitsILi64ELi64ELi128ELi4ES3_EELb0ELb0ELb0ELb0ELb0ELb1ELb0ELb1EEEvNS_16Flash_fwd_paramsE,"a",@progbits
	.sectionflags	@""
	.align	4
.nv.constant0._ZN5flash24flash_fwd_splitkv_kernelI23Flash_fwd_kernel_traitsILi64ELi64ELi128ELi4ELb0ELb0EN7cutlass6half_tE19Flash_kernel_traitsILi64ELi64ELi128ELi4ES3_EELb0ELb0ELb0ELb0ELb0ELb1ELb0ELb1EEEvNS_16Flash_fwd_paramsE:
	.zero		1360


//--------------------- .nv.constant0._ZN5flash24flash_fwd_splitkv_kernelI23Flash_fwd_kernel_traitsILi64ELi64ELi128ELi4ELb0ELb0EN7cutlass6half_tE19Flash_kernel_traitsILi64ELi64ELi128ELi4ES3_EELb0ELb0ELb0ELb0ELb0ELb0ELb1ELb0EEEvNS_16Flash_fwd_paramsE --------------------------
	.section	.nv.constant0._ZN5flash24flash_fwd_splitkv_kernelI23Flash_fwd_kernel_traitsILi64ELi64ELi128ELi4ELb0ELb0EN7cutlass6half_tE19Flash_kernel_traitsILi64ELi64ELi128ELi4ES3_EELb0ELb0ELb0ELb0ELb0ELb0ELb1ELb0EEEvNS_16Flash_fwd_paramsE,"a",@progbits
	.sectionflags	@""
	.align	4
.nv.constant0._ZN5flash24flash_fwd_splitkv_kernelI23Flash_fwd_kernel_traitsILi64ELi64ELi128ELi4ELb0ELb0EN7cutlass6half_tE19Flash_kernel_traitsILi64ELi64ELi128ELi4ES3_EELb0ELb0ELb0ELb0ELb0ELb0ELb1ELb0EEEvNS_16Flash_fwd_paramsE:
	.zero		1360


//--------------------- .nv.constant0._ZN5flash24flash_fwd_splitkv_kernelI23Flash_fwd_kernel_traitsILi64ELi64ELi128ELi4ELb0ELb0EN7cutlass6half_tE19Flash_kernel_traitsILi64ELi64ELi128ELi4ES3_EELb0ELb0ELb0ELb0ELb0ELb1ELb1ELb0EEEvNS_16Flash_fwd_paramsE --------------------------
	.section	.nv.constant0._ZN5flash24flash_fwd_splitkv_kernelI23Flash_fwd_kernel_traitsILi64ELi64ELi128ELi4ELb0ELb0EN7cutlass6half_tE19Flash_kernel_traitsILi64ELi64ELi128ELi4ES3_EELb0ELb0ELb0ELb0ELb0ELb1ELb1ELb0EEEvNS_16Flash_fwd_paramsE,"a",@progbits
	.sectionflags	@""
	.align	4
.nv.constant0._ZN5flash24flash_fwd_splitkv_kernelI23Flash_fwd_kernel_traitsILi64ELi64ELi128ELi4ELb0ELb0EN7cutlass6half_tE19Flash_kernel_traitsILi64ELi64ELi128ELi4ES3_EELb0ELb0ELb0ELb0ELb0ELb1ELb1ELb0EEEvNS_16Flash_fwd_paramsE:
	.zero		1360


//--------------------- .nv.constant0._ZN5flash24flash_fwd_splitkv_kernelI23Flash_fwd_kernel_traitsILi64ELi64ELi128ELi4ELb0ELb0EN7cutlass6half_tE19Flash_kernel_traitsILi64ELi64ELi128ELi4ES3_EELb0ELb0ELb0ELb0ELb0ELb0ELb1ELb1EEEvNS_16Flash_fwd_paramsE --------------------------
	.section	.nv.constant0._ZN5flash24flash_fwd_splitkv_kernelI23Flash_fwd_kernel_traitsILi64ELi64ELi128ELi4ELb0ELb0EN7cutlass6half_tE19Flash_kernel_traitsILi64ELi64ELi128ELi4ES3_EELb0ELb0ELb0ELb0ELb0ELb0ELb1ELb1EEEvNS_16Flash_fwd_paramsE,"a",@progbits
	.sectionflags	@""
	.align	4
.nv.constant0._ZN5flash24flash_fwd_splitkv_kernelI23Flash_fwd_kernel_traitsILi64ELi64ELi128ELi4ELb0ELb0EN7cutlass6half_tE19Flash_kernel_traitsILi64ELi64ELi128ELi4ES3_EELb0ELb0ELb0ELb0ELb0ELb0ELb1ELb1EEEvNS_16Flash_fwd_paramsE:
	.zero		1360


//--------------------- .nv.constant0._ZN5flash24flash_fwd_splitkv_kernelI23Flash_fwd_kernel_traitsILi64ELi64ELi128ELi4ELb0ELb0EN7cutlass6half_tE19Flash_kernel_traitsILi64ELi64ELi128ELi4ES3_EELb0ELb0ELb0ELb0ELb0ELb1ELb1ELb1EEEvNS_16Flash_fwd_paramsE --------------------------
	.section	.nv.constant0._ZN5flash24flash_fwd_splitkv_kernelI23Flash_fwd_kernel_traitsILi64ELi64ELi128ELi4ELb0ELb0EN7cutlass6half_tE19Flash_kernel_traitsILi64ELi64ELi128ELi4ES3_EELb0ELb0ELb0ELb0ELb0ELb1ELb1ELb1EEEvNS_16Flash_fwd_paramsE,"a",@progbits
	.sectionflags	@""
	.align	4
.nv.constant0._ZN5flash24flash_fwd_splitkv_kernelI23Flash_fwd_kernel_traitsILi64ELi64ELi128ELi4ELb0ELb0EN7cutlass6half_tE19Flash_kernel_traitsILi64ELi64ELi128ELi4ES3_EELb0ELb0ELb0ELb0ELb0ELb1ELb1ELb1EEEvNS_16Flash_fwd_paramsE:
	.zero		1360


//--------------------- .nv.constant0._ZN5flash24flash_fwd_splitkv_kernelI23Flash_fwd_kernel_traitsILi64ELi64ELi128ELi4ELb0ELb0EN7cutlass6half_tE19Flash_kernel_traitsILi64ELi64ELi128ELi4ES3_EELb0ELb1ELb0ELb0ELb0ELb0ELb0ELb0EEEvNS_16Flash_fwd_paramsE --------------------------
	.section	.nv.constant0._ZN5flash24flash_fwd_splitkv_kernelI23Flash_fwd_kernel_traitsILi64ELi64ELi128ELi4ELb0ELb0EN7cutlass6half_tE19Flash_kernel_traitsILi64ELi64ELi128ELi4ES3_EELb0ELb1ELb0ELb0ELb0ELb0ELb0ELb0EEEvNS_16Flash_fwd_paramsE,"a",@progbits
	.sectionflags	@""
	.align	4
.nv.constant0._ZN5flash24flash_fwd_splitkv_kernelI23Flash_fwd_kernel_traitsILi64ELi64ELi128ELi4ELb0ELb0EN7cutlass6half_tE19Flash_kernel_traitsILi64ELi64ELi128ELi4ES3_EELb0ELb1ELb0ELb0ELb0ELb0ELb0ELb0EEEvNS_16Flash_fwd_paramsE:
	.zero		1360


//--------------------- .nv.constant0._ZN5flash24flash_fwd_splitkv_kernelI23Flash_fwd_kernel_traitsILi64ELi64ELi128ELi4ELb0ELb0EN7cutlass6half_tE19Flash_kernel_traitsILi64ELi64ELi128ELi4ES3_EELb0ELb1ELb0ELb0ELb0ELb1ELb0ELb0EEEvNS_16Flash_fwd_paramsE --------------------------
	.section	.nv.constant0._ZN5flash24flash_fwd_splitkv_kernelI23Flash_fwd_kernel_traitsILi64ELi64ELi128ELi4ELb0ELb0EN7cutlass6half_tE19Flash_kernel_traitsILi64ELi64ELi128ELi4ES3_EELb0ELb1ELb0ELb0ELb0ELb1ELb0ELb0EEEvNS_16Flash_fwd_paramsE,"a",@progbits
	.sectionflags	@""
	.align	4
.nv.constant0._ZN5flash24flash_fwd_splitkv_kernelI23Flash_fwd_kernel_traitsILi64ELi64ELi128ELi4ELb0ELb0EN7cutlass6half_tE19Flash_kernel_traitsILi64ELi64ELi128ELi4ES3_EELb0ELb1ELb0ELb0ELb0ELb1ELb0ELb0EEEvNS_16Flash_fwd_paramsE:
	.zero		1360


//--------------------- .nv.constant0._ZN5flash24flash_fwd_splitkv_kernelI23Flash_fwd_kernel_traitsILi64ELi64ELi128ELi4ELb0ELb0EN7cutlass6half_tE19Flash_kernel_traitsILi64ELi64ELi128ELi4ES3_EELb0ELb1ELb0ELb0ELb0ELb0ELb0ELb1EEEvNS_16Flash_fwd_paramsE --------------------------
	.section	.nv.constant0._ZN5flash24flash_fwd_splitkv_kernelI23Flash_fwd_kernel_traitsILi64ELi64ELi128ELi4ELb0ELb0EN7cutlass6half_tE19Flash_kernel_traitsILi64ELi64ELi128ELi4ES3_EELb0ELb1ELb0ELb0ELb0ELb0ELb0ELb1EEEvNS_16Flash_fwd_paramsE,"a",@progbits
	.sectionflags	@""
	.align	4
.nv.constant0._ZN5flash24flash_fwd_splitkv_kernelI23Flash_fwd_kernel_traitsILi64ELi64ELi128ELi4ELb0ELb0EN7cutlass6half_tE19Flash_kernel_traitsILi64ELi64ELi128ELi4ES3_EELb0ELb1ELb0ELb0ELb0ELb0ELb0ELb1EEEvNS_16Flash_fwd_paramsE:
	.zero		1360


//--------------------- .nv.constant0._ZN5flash24flash_fwd_splitkv_kernelI23Flash_fwd_kernel_traitsILi64ELi64ELi128ELi4ELb0ELb0EN7cutlass6half_tE19Flash_kernel_traitsILi64ELi64ELi128ELi4ES3_EELb0ELb1ELb0ELb0ELb0ELb1ELb0ELb1EEEvNS_16Flash_fwd_paramsE --------------------------
	.section	.nv.constant0._ZN5flash24flash_fwd_splitkv_kernelI23Flash_fwd_kernel_traitsILi64ELi64ELi128ELi4ELb0ELb0EN7cutlass6half_tE19Flash_kernel_traitsILi64ELi64ELi128ELi4ES3_EELb0ELb1ELb0ELb0ELb0ELb1ELb0ELb1EEEvNS_16Flash_fwd_paramsE,"a",@progbits
	.sectionflags	@""
	.align	4
.nv.constant0._ZN5flash24flash_fwd_splitkv_kernelI23Flash_fwd_kernel_traitsILi64ELi64ELi128ELi4ELb0ELb0EN7cutlass6half_tE19Flash_kernel_traitsILi64ELi64ELi128ELi4ES3_EELb0ELb1ELb0ELb0ELb0ELb1ELb0ELb1EEEvNS_16Flash_fwd_paramsE:
	.zero		1360


//--------------------- .nv.constant0._ZN5flash24flash_fwd_splitkv_kernelI23Flash_fwd_kernel_traitsILi64ELi64ELi128ELi4ELb0ELb0EN7cutlass6half_tE19Flash_kernel_traitsILi64ELi64ELi128ELi4ES3_EELb0ELb1ELb0ELb0ELb0ELb0ELb1ELb0EEEvNS_16Flash_fwd_paramsE --------------------------
	.section	.nv.constant0._ZN5flash24flash_fwd_splitkv_kernelI23Flash_fwd_kernel_traitsILi64ELi64ELi128ELi4ELb0ELb0EN7cutlass6half_tE19Flash_kernel_traitsILi64ELi64ELi128ELi4ES3_EELb0ELb1ELb0ELb0ELb0ELb0ELb1ELb0EEEvNS_16Flash_fwd_paramsE,"a",@progbits
	.sectionflags	@""
	.align	4
.nv.constant0._ZN5flash24flash_fwd_splitkv_kernelI23Flash_fwd_kernel_traitsILi64ELi64ELi128ELi4ELb0ELb0EN7cutlass6half_tE19Flash_kernel_traitsILi64ELi64ELi128ELi4ES3_EELb0ELb1ELb0ELb0ELb0ELb0ELb1ELb0EEEvNS_16Flash_fwd_paramsE:
	.zero		1360


//--------------------- .nv.constant0._ZN5flash24flash_fwd_splitkv_kernelI23Flash_fwd_kernel_traitsILi64ELi64ELi128ELi4ELb0ELb0EN7cutlass6half_tE19Flash_kernel_traitsILi64ELi64ELi128ELi4ES3_EELb0ELb1ELb0ELb0ELb0ELb1ELb1ELb0EEEvNS_16Flash_fwd_paramsE --------------------------
	.section	.nv.constant0._ZN5flash24flash_fwd_splitkv_kernelI23Flash_fwd_kernel_traitsILi64ELi64ELi128ELi4ELb0ELb0EN7cutlass6half_tE19Flash_kernel_traitsILi64ELi64ELi128ELi4ES3_EELb0ELb1ELb0ELb0ELb0ELb1ELb1ELb0EEEvNS_16Flash_fwd_paramsE,"a",@progbits
	.sectionflags	@""
	.align	4
.nv.constant0._ZN5flash24flash_fwd_splitkv_kernelI23Flash_fwd_kernel_traitsILi64ELi64ELi128ELi4ELb0ELb0EN7cutlass6half_tE19Flash_kernel_traitsILi64ELi64ELi128ELi4ES3_EELb0ELb1ELb0ELb0ELb0ELb1ELb1ELb0EEEvNS_16Flash_fwd_paramsE:
	.zero		1360


//--------------------- .nv.constant0._ZN5flash24flash_fwd_splitkv_kernelI23Flash_fwd_kernel_traitsILi64ELi64ELi128ELi4ELb0ELb0EN7cutlass6half_tE19Flash_kernel_traitsILi64ELi64ELi128ELi4ES3_EELb0ELb1ELb0ELb0ELb0ELb0ELb1ELb1EEEvNS_16Flash_fwd_paramsE --------------------------
	.section	.nv.constant0._ZN5flash24flash_fwd_splitkv_kernelI23Flash_fwd_kernel_traitsILi64ELi64ELi128ELi4ELb0ELb0EN7cutlass6half_tE19Flash_kernel_traitsILi64ELi64ELi128ELi4ES3_EELb0ELb1ELb0ELb0ELb0ELb0ELb1ELb1EEEvNS_16Flash_fwd_paramsE,"a",@progbits
	.sectionflags	@""
	.align	4
.nv.constant0._ZN5flash24flash_fwd_splitkv_kernelI23Flash_fwd_kernel_traitsILi64ELi64ELi128ELi4ELb0ELb0EN7cutlass6half_tE19Flash_kernel_traitsILi64ELi64ELi128ELi4ES3_EELb0ELb1ELb0ELb0ELb0ELb0ELb1ELb1EEEvNS_16Flash_fwd_paramsE:
	.zero		1360


//--------------------- .nv.constant0._ZN5flash24flash_fwd_splitkv_kernelI23Flash_fwd_kernel_traitsILi64ELi64ELi128ELi4ELb0ELb0EN7cutlass6half_tE19Flash_kernel_traitsILi64ELi64ELi128ELi4ES3_EELb0ELb1ELb0ELb0ELb0ELb1ELb1ELb1EEEvNS_16Flash_fwd_paramsE --------------------------
	.section	.nv.constant0._ZN5flash24flash_fwd_splitkv_kernelI23Flash_fwd_kernel_traitsILi64ELi64ELi128ELi4ELb0ELb0EN7cutlass6half_tE19Flash_kernel_traitsILi64ELi64ELi128ELi4ES3_EELb0ELb1ELb0ELb0ELb0ELb1ELb1ELb1EEEvNS_16Flash_fwd_paramsE,"a",@progbits
	.sectionflags	@""
	.align	4
.nv.constant0._ZN5flash24flash_fwd_splitkv_kernelI23Flash_fwd_kernel_traitsILi64ELi64ELi128ELi4ELb0ELb0EN7cutlass6half_tE19Flash_kernel_traitsILi64ELi64ELi128ELi4ES3_EELb0ELb1ELb0ELb0ELb0ELb1ELb1ELb1EEEvNS_16Flash_fwd_paramsE:
	.zero		1360


//--------------------- .nv.constant0._ZN5flash24flash_fwd_splitkv_kernelI23Flash_fwd_kernel_traitsILi64ELi64ELi128ELi4ELb0ELb0EN7cutlass6half_tE19Flash_kernel_traitsILi64ELi64ELi128ELi4ES3_EELb0ELb0ELb0ELb1ELb1ELb0ELb0ELb0EEEvNS_16Flash_fwd_paramsE --------------------------
	.section	.nv.constant0._ZN5flash24flash_fwd_splitkv_kernelI23Flash_fwd_kernel_traitsILi64ELi64ELi128ELi4ELb0ELb0EN7cutlass6half_tE19Flash_kernel_traitsILi64ELi64ELi128ELi4ES3_EELb0ELb0ELb0ELb1ELb1ELb0ELb0ELb0EEEvNS_16Flash_fwd_paramsE,"a",@progbits
	.sectionflags	@""
	.align	4
.nv.constant0._ZN5flash24flash_fwd_splitkv_kernelI23Flash_fwd_kernel_traitsILi64ELi64ELi128ELi4ELb0ELb0EN7cutlass6half_tE19Flash_kernel_traitsILi64ELi64ELi128ELi4ES3_EELb0ELb0ELb0ELb1ELb1ELb0ELb0ELb0EEEvNS_16Flash_fwd_paramsE:
	.zero		1360


//--------------------- .nv.constant0._ZN5flash24flash_fwd_splitkv_kernelI23Flash_fwd_kernel_traitsILi64ELi64ELi128ELi4ELb0ELb0EN7cutlass6half_tE19Flash_kernel_traitsILi64ELi64ELi128ELi4ES3_EELb0ELb0ELb0ELb1ELb1ELb1ELb0ELb0EEEvNS_16Flash_fwd_paramsE --------------------------
	.section	.nv.constant0._ZN5flash24flash_fwd_splitkv_kernelI23Flash_fwd_kernel_traitsILi64ELi64ELi128ELi4ELb0ELb0EN7cutlass6half_tE19Flash_kernel_traitsILi64ELi64ELi128ELi4ES3_EELb0ELb0ELb0ELb1ELb1ELb1ELb0ELb0EEEvNS_16Flash_fwd_paramsE,"a",@progbits
	.sectionflags	@""
	.align	4
.nv.constant0._ZN5flash24flash_fwd_splitkv_kernelI23Flash_fwd_kernel_traitsILi64ELi64ELi128ELi4ELb0ELb0EN7cutlass6half_tE19Flash_kernel_traitsILi64ELi64ELi128ELi4ES3_EELb0ELb0ELb0ELb1ELb1ELb1ELb0ELb0EEEvNS_16Flash_fwd_paramsE:
	.zero		1360


//--------------------- .nv.constant0._ZN5flash24flash_fwd_splitkv_kernelI23Flash_fwd_kernel_traitsILi64ELi64ELi128ELi4ELb0ELb0EN7cutlass6half_tE19Flash_kernel_traitsILi64ELi64ELi128ELi4ES3_EELb0ELb0ELb1ELb0ELb0ELb0ELb0ELb0EEEvNS_16Flash_fwd_paramsE --------------------------
	.section	.nv.constant0._ZN5flash24flash_fwd_splitkv_kernelI23Flash_fwd_kernel_traitsILi64ELi64ELi128ELi4ELb0ELb0EN7cutlass6half_tE19Flash_kernel_traitsILi64ELi64ELi128ELi4ES3_EELb0ELb0ELb1ELb0ELb0ELb0ELb0ELb0EEEvNS_16Flash_fwd_paramsE,"a",@progbits
	.sectionflags	@""
	.align	4
.nv.constant0._ZN5flash24flash_fwd_splitkv_kernelI23Flash_fwd_kernel_traitsILi64ELi64ELi128ELi4ELb0ELb0EN7cutlass6half_tE19Flash_kernel_traitsILi64ELi64ELi128ELi4ES3_EELb0ELb0ELb1ELb0ELb0ELb0ELb0ELb0EEEvNS_16Flash_fwd_paramsE:
	.zero		1360


//--------------------- .nv.constant0._ZN5flash24flash_fwd_splitkv_kernelI23Flash_fwd_kernel_traitsILi64ELi64ELi128ELi4ELb0ELb0EN7cutlass6half_tE19Flash_kernel_traitsILi64ELi64ELi128ELi4ES3_EELb0ELb0ELb1ELb0ELb0ELb1ELb0ELb0EEEvNS_16Flash_fwd_paramsE --------------------------
	.section	.nv.constant0._ZN5flash24flash_fwd_splitkv_kernelI23Flash_fwd_kernel_traitsILi64ELi64ELi128ELi4ELb0ELb0EN7cutlass6half_tE19Flash_kernel_traitsILi64ELi64ELi128ELi4ES3_EELb0ELb0ELb1ELb0ELb0ELb1ELb0ELb0EEEvNS_16Flash_fwd_paramsE,"a",@progbits
	.sectionflags	@""
	.align	4
.nv.constant0._ZN5flash24flash_fwd_splitkv_kernelI23Flash_fwd_kernel_traitsILi64ELi64ELi128ELi4ELb0ELb0EN7cutlass6half_tE19Flash_kernel_traitsILi64ELi64ELi128ELi4ES3_EELb0ELb0ELb1ELb0ELb0ELb1ELb0ELb0EEEvNS_16Flash_fwd_paramsE:
	.zero		1360


//--------------------- .nv.constant0._ZN5flash24flash_fwd_splitkv_kernelI23Flash_fwd_kernel_traitsILi64ELi64ELi128ELi4ELb0ELb0EN7cutlass6half_tE19Flash_kernel_traitsILi64ELi64ELi128ELi4ES3_EELb0ELb0ELb0ELb0ELb1ELb0ELb0ELb1EEEvNS_16Flash_fwd_paramsE --------------------------
	.section	.nv.constant0._ZN5flash24flash_fwd_splitkv_kernelI23Flash_fwd_kernel_traitsILi64ELi64ELi128ELi4ELb0ELb0EN7cutlass6half_tE19Flash_kernel_traitsILi64ELi64ELi128ELi4ES3_EELb0ELb0ELb0ELb0ELb1ELb0ELb0ELb1EEEvNS_16Flash_fwd_paramsE,"a",@progbits
	.sectionflags	@""
	.align	4
.nv.constant0._ZN5flash24flash_fwd_splitkv_kernelI23Flash_fwd_kernel_traitsILi64ELi64ELi128ELi4ELb0ELb0EN7cutlass6half_tE19Flash_kernel_traitsILi64ELi64ELi128ELi4ES3_EELb0ELb0ELb0ELb0ELb1ELb0ELb0ELb1EEEvNS_16Flash_fwd_paramsE:
	.zero		1360


//--------------------- .nv.constant0._ZN5flash24flash_fwd_splitkv_kernelI23Flash_fwd_kernel_traitsILi64ELi64ELi128ELi4ELb0ELb0EN7cutlass6half_tE19Flash_kernel_traitsILi64ELi64ELi128ELi4ES3_EELb0ELb0ELb0ELb0ELb1ELb1ELb0ELb1EEEvNS_16Flash_fwd_paramsE --------------------------
	.section	.nv.constant0._ZN5flash24flash_fwd_splitkv_kernelI23Flash_fwd_kernel_traitsILi64ELi64ELi128ELi4ELb0ELb0EN7cutlass6half_tE19Flash_kernel_traitsILi64ELi64ELi128ELi4ES3_EELb0ELb0ELb0ELb0ELb1ELb1ELb0ELb1EEEvNS_16Flash_fwd_paramsE,"a",@progbits
	.sectionflags	@""
	.align	4
.nv.constant0._ZN5flash24flash_fwd_splitkv_kernelI23Flash_fwd_kernel_traitsILi64ELi64ELi128ELi4ELb0ELb0EN7cutlass6half_tE19Flash_kernel_traitsILi64ELi64ELi128ELi4ES3_EELb0ELb0ELb0ELb0ELb1ELb1ELb0ELb1EEEvNS_16Flash_fwd_paramsE:
	.zero		1360


//--------------------- .nv.constant0._ZN5flash24flash_fwd_splitkv_kernelI23Flash_fwd_kernel_traitsILi64ELi64ELi128ELi4ELb0ELb0EN7cutlass6half_tE19Flash_kernel_traitsILi64ELi64ELi128ELi4ES3_EELb0ELb0ELb1ELb0ELb0ELb0ELb0ELb1EEEvNS_16Flash_fwd_paramsE --------------------------
	.section	.nv.constant0._ZN5flash24flash_fwd_splitkv_kernelI23Flash_fwd_kernel_traitsILi64ELi64ELi128ELi4ELb0ELb0EN7cutlass6half_tE19Flash_kernel_traitsILi64ELi64ELi128ELi4ES3_EELb0ELb0ELb1ELb0ELb0ELb0ELb0ELb1EEEvNS_16Flash_fwd_paramsE,"a",@progbits
	.sectionflags	@""
	.align	4
.nv.constant0._ZN5flash24flash_fwd_splitkv_kernelI23Flash_fwd_kernel_traitsILi64ELi64ELi128ELi4ELb0ELb0EN7cutlass6half_tE19Flash_kernel_traitsILi64ELi64ELi128ELi4ES3_EELb0ELb0ELb1ELb0ELb0ELb0ELb0ELb1EEEvNS_16Flash_fwd_paramsE:
	.zero		1360


//--------------------- .nv.constant0._ZN5flash24flash_fwd_splitkv_kernelI23Flash_fwd_kernel_traitsILi64ELi64ELi128ELi4ELb0ELb0EN7cutlass6half_tE19Flash_kernel_traitsILi64ELi64ELi128ELi4ES3_EELb0ELb0ELb1ELb0ELb0ELb1ELb0ELb1EEEvNS_16Flash_fwd_paramsE --------------------------
	.section	.nv.constant0._ZN5flash24flash_fwd_splitkv_kernelI23Flash_fwd_kernel_traitsILi64ELi64ELi128ELi4ELb0ELb0EN7cutlass6half_tE19Flash_kernel_traitsILi64ELi64ELi128ELi4ES3_EELb0ELb0ELb1ELb0ELb0ELb1ELb0ELb1EEEvNS_16Flash_fwd_paramsE,"a",@progbits
	.sectionflags	@""
	.align	4
.nv.constant0._ZN5flash24flash_fwd_splitkv_kernelI23Flash_fwd_kernel_traitsILi64ELi64ELi128ELi4ELb0ELb0EN7cutlass6half_tE19Flash_kernel_traitsILi64ELi64ELi128ELi4ES3_EELb0ELb0ELb1ELb0ELb0ELb1ELb0ELb1EEEvNS_16Flash_fwd_paramsE:
	.zero		1360


//--------------------- .nv.constant0._ZN5flash24flash_fwd_splitkv_kernelI23Flash_fwd_kernel_traitsILi64ELi64ELi128ELi4ELb0ELb0EN7cutlass6half_tE19Flash_kernel_traitsILi64ELi64ELi128ELi4ES3_EELb0ELb0ELb0ELb1ELb1ELb0ELb1ELb0EEEvNS_16Flash_fwd_paramsE --------------------------
	.section	.nv.constant0._ZN5flash24flash_fwd_splitkv_kernelI23Flash_fwd_kernel_traitsILi64ELi64ELi128ELi4ELb0ELb0EN7cutlass6half_tE19Flash_kernel_traitsILi64ELi64ELi128ELi4ES3_EELb0ELb0ELb0ELb1ELb1ELb0ELb1ELb0EEEvNS_16Flash_fwd_paramsE,"a",@progbits
	.sectionflags	@""
	.align	4
.nv.constant0._ZN5flash24flash_fwd_splitkv_kernelI23Flash_fwd_kernel_traitsILi64ELi64ELi128ELi4ELb0ELb0EN7cutlass6half_tE19Flash_kernel_traitsILi64ELi64ELi128ELi4ES3_EELb0ELb0ELb0ELb1ELb1ELb0ELb1ELb0EEEvNS_16Flash_fwd_paramsE:
	.zero		1360


//--------------------- .nv.constant0._ZN5flash24flash_fwd_splitkv_kernelI23Flash_fwd_kernel_traitsILi64ELi64ELi128ELi4ELb0ELb0EN7cutlass6half_tE19Flash_kernel_traitsILi64ELi64ELi128ELi4ES3_EELb0ELb0ELb0ELb1ELb1ELb1ELb1ELb0EEEvNS_16Flash_fwd_paramsE --------------------------
	.section	.nv.constant0._ZN5flash24flash_fwd_splitkv_kernelI23Flash_fwd_kernel_traitsILi64ELi64ELi128ELi4ELb0ELb0EN7cutlass6half_tE19Flash_kernel_traitsILi64ELi64ELi128ELi4ES3_EELb0ELb0ELb0ELb1ELb1ELb1ELb1ELb0EEEvNS_16Flash_fwd_paramsE,"a",@progbits
	.sectionflags	@""
	.align	4
.nv.constant0._ZN5flash24flash_fwd_splitkv_kernelI23Flash_fwd_kernel_traitsILi64ELi64ELi128ELi4ELb0ELb0EN7cutlass6half_tE19Flash_kernel_traitsILi64ELi64ELi128ELi4ES3_EELb0ELb0ELb0ELb1ELb1ELb1ELb1ELb0EEEvNS_16Flash_fwd_paramsE:
	.zero		1360


//--------------------- .nv.constant0._ZN5flash24flash_fwd_splitkv_kernelI23Flash_fwd_kernel_traitsILi64ELi64ELi128ELi4ELb0ELb0EN7cutlass6half_tE19Flash_kernel_traitsILi64ELi64ELi128ELi4ES3_EELb0ELb0ELb1ELb0ELb0ELb0ELb1ELb0EEEvNS_16Flash_fwd_paramsE --------------------------
	.section	.nv.constant0._ZN5flash24flash_fwd_splitkv_kernelI23Flash_fwd_kernel_traitsILi64ELi64ELi128ELi4ELb0ELb0EN7cutlass6half_tE19Flash_kernel_traitsILi64ELi64ELi128ELi4ES3_EELb0ELb0ELb1ELb0ELb0ELb0ELb1ELb0EEEvNS_16Flash_fwd_paramsE,"a",@progbits
	.sectionflags	@""
	.align	4
.nv.constant0._ZN5flash24flash_fwd_splitkv_kernelI23Flash_fwd_kernel_traitsILi64ELi64ELi128ELi4ELb0ELb0EN7cutlass6half_tE19Flash_kernel_traitsILi64ELi64ELi128ELi4ES3_EELb0ELb0ELb1ELb0ELb0ELb0ELb1ELb0EEEvNS_16Flash_fwd_paramsE:
	.zero		1360


//--------------------- .nv.constant0._ZN5flash24flash_fwd_splitkv_kernelI23Flash_fwd_kernel_traitsILi64ELi64ELi128ELi4ELb0ELb0EN7cutlass6half_tE19Flash_kernel_traitsILi64ELi64ELi128ELi4ES3_EELb0ELb0ELb1ELb0ELb0ELb1ELb1ELb0EEEvNS_16Flash_fwd_paramsE --------------------------
	.section	.nv.constant0._ZN5flash24flash_fwd_splitkv_kernelI23Flash_fwd_kernel_traitsILi64ELi64ELi128ELi4ELb0ELb0EN7cutlass6half_tE19Flash_kernel_traitsILi64ELi64ELi128ELi4ES3_EELb0ELb0ELb1ELb0ELb0ELb1ELb1ELb0EEEvNS_16Flash_fwd_paramsE,"a",@progbits
	.sectionflags	@""
	.align	4
.nv.constant0._ZN5flash24flash_fwd_splitkv_kernelI23Flash_fwd_kernel_traitsILi64ELi64ELi128ELi4ELb0ELb0EN7cutlass6half_tE19Flash_kernel_traitsILi64ELi64ELi128ELi4ES3_EELb0ELb0ELb1ELb0ELb0ELb1ELb1ELb0EEEvNS_16Flash_fwd_paramsE:
	.zero		1360


//--------------------- .nv.constant0._ZN5flash24flash_fwd_splitkv_kernelI23Flash_fwd_kernel_traitsILi64ELi64ELi128ELi4ELb0ELb0EN7cutlass6half_tE19Flash_kernel_traitsILi64ELi64ELi128ELi4ES3_EELb0ELb0ELb0ELb0ELb1ELb0ELb1ELb1EEEvNS_16Flash_fwd_paramsE --------------------------
	.section	.nv.constant0._ZN5flash24flash_fwd_splitkv_kernelI23Flash_fwd_kernel_traitsILi64ELi64ELi128ELi4ELb0ELb0EN7cutlass6half_tE19Flash_kernel_traitsILi64ELi64ELi128ELi4ES3_EELb0ELb0ELb0ELb0ELb1ELb0ELb1ELb1EEEvNS_16Flash_fwd_paramsE,"a",@progbits
	.sectionflags	@""
	.align	4
.nv.constant0._ZN5flash24flash_fwd_splitkv_kernelI23Flash_fwd_kernel_traitsILi64ELi64ELi128ELi4ELb0ELb0EN7cutlass6half_tE19Flash_kernel_traitsILi64ELi64ELi128ELi4ES3_EELb0ELb0ELb0ELb0ELb1ELb0ELb1ELb1EEEvNS_16Flash_fwd_paramsE:
	.zero		1360


//--------------------- .nv.constant0._ZN5flash24flash_fwd_splitkv_kernelI23Flash_fwd_kernel_traitsILi64ELi64ELi128ELi4ELb0ELb0EN7cutlass6half_tE19Flash_kernel_traitsILi64ELi64ELi128ELi4ES3_EELb0ELb0ELb0ELb0ELb1ELb1ELb1ELb1EEEvNS_16Flash_fwd_paramsE --------------------------
	.section	.nv.constant0._ZN5flash24flash_fwd_splitkv_kernelI23Flash_fwd_kernel_traitsILi64ELi64ELi128ELi4ELb0ELb0EN7cutlass6half_tE19Flash_kernel_traitsILi64ELi64ELi128ELi4ES3_EELb0ELb0ELb0ELb0ELb1ELb1ELb1ELb1EEEvNS_16Flash_fwd_paramsE,"a",@progbits
	.sectionflags	@""
	.align	4
.nv.constant0._ZN5flash24flash_fwd_splitkv_kernelI23Flash_fwd_kernel_traitsILi64ELi64ELi128ELi4ELb0ELb0EN7cutlass6half_tE19Flash_kernel_traitsILi64ELi64ELi128ELi4ES3_EELb0ELb0ELb0ELb0ELb1ELb1ELb1ELb1EEEvNS_16Flash_fwd_paramsE:
	.zero		1360


//--------------------- .nv.constant0._ZN5flash24flash_fwd_splitkv_kernelI23Flash_fwd_kernel_traitsILi64ELi64ELi128ELi4ELb0ELb0EN7cutlass6half_tE19Flash_kernel_traitsILi64ELi64ELi128ELi4ES3_EELb0ELb0ELb1ELb0ELb0ELb0ELb1ELb1EEEvNS_16Flash_fwd_paramsE --------------------------
	.section	.nv.constant0._ZN5flash24flash_fwd_splitkv_kernelI23Flash_fwd_kernel_traitsILi64ELi64ELi128ELi4ELb0ELb0EN7cutlass6half_tE19Flash_kernel_traitsILi64ELi64ELi128ELi4ES3_EELb0ELb0ELb1ELb0ELb0ELb0ELb1ELb1EEEvNS_16Flash_fwd_paramsE,"a",@progbits
	.sectionflags	@""
	.align	4
.nv.constant0._ZN5flash24flash_fwd_splitkv_kernelI23Flash_fwd_kernel_traitsILi64ELi64ELi128ELi4ELb0ELb0EN7cutlass6half_tE19Flash_kernel_traitsILi64ELi64ELi128ELi4ES3_EELb0ELb0ELb1ELb0ELb0ELb0ELb1ELb1EEEvNS_16Flash_fwd_paramsE:
	.zero		1360


//--------------------- .nv.constant0._ZN5flash24flash_fwd_splitkv_kernelI23Flash_fwd_kernel_traitsILi64ELi64ELi128ELi4ELb0ELb0EN7cutlass6half_tE19Flash_kernel_traitsILi64ELi64ELi128ELi4ES3_EELb0ELb0ELb1ELb0ELb0ELb1ELb1ELb1EEEvNS_16Flash_fwd_paramsE --------------------------
	.section	.nv.constant0._ZN5flash24flash_fwd_splitkv_kernelI23Flash_fwd_kernel_traitsILi64ELi64ELi128ELi4ELb0ELb0EN7cutlass6half_tE19Flash_kernel_traitsILi64ELi64ELi128ELi4ES3_EELb0ELb0ELb1ELb0ELb0ELb1ELb1ELb1EEEvNS_16Flash_fwd_paramsE,"a",@progbits
	.sectionflags	@""
	.align	4
.nv.constant0._ZN5flash24flash_fwd_splitkv_kernelI23Flash_fwd_kernel_traitsILi64ELi64ELi128ELi4ELb0ELb0EN7cutlass6half_tE19Flash_kernel_traitsILi64ELi64ELi128ELi4ES3_EELb0ELb0ELb1ELb0ELb0ELb1ELb1ELb1EEEvNS_16Flash_fwd_paramsE:
	.zero		1360


//--------------------- .nv.constant0._ZN5flash24flash_fwd_splitkv_kernelI23Flash_fwd_kernel_traitsILi64ELi64ELi128ELi4ELb0ELb0EN7cutlass6half_tE19Flash_kernel_traitsILi64ELi64ELi128ELi4ES3_EELb0ELb1ELb0ELb0ELb1ELb0ELb0ELb0EEEvNS_16Flash_fwd_paramsE --------------------------
	.section	.nv.constant0._ZN5flash24flash_fwd_splitkv_kernelI23Flash_fwd_kernel_traitsILi64ELi64ELi128ELi4ELb0ELb0EN7cutlass6half_tE19Flash_kernel_traitsILi64ELi64ELi128ELi4ES3_EELb0ELb1ELb0ELb0ELb1ELb0ELb0ELb0EEEvNS_16Flash_fwd_paramsE,"a",@progbits
	.sectionflags	@""
	.align	4
.nv.constant0._ZN5flash24flash_fwd_splitkv_kernelI23Flash_fwd_kernel_traitsILi64ELi64ELi128ELi4ELb0ELb0EN7cutlass6half_tE19Flash_kernel_traitsILi64ELi64ELi128ELi4ES3_EELb0ELb1ELb0ELb0ELb1ELb0ELb0ELb0EEEvNS_16Flash_fwd_paramsE:
	.zero		1360


//--------------------- .nv.constant0._ZN5flash24flash_fwd_splitkv_kernelI23Flash_fwd_kernel_traitsILi64ELi64ELi128ELi4ELb0ELb0EN7cutlass6half_tE19Flash_kernel_traitsILi64ELi64ELi128ELi4ES3_EELb0ELb1ELb0ELb0ELb1ELb1ELb0ELb0EEEvNS_16Flash_fwd_paramsE --------------------------
	.section	.nv.constant0._ZN5flash24flash_fwd_splitkv_kernelI23Flash_fwd_kernel_traitsILi64ELi64ELi128ELi4ELb0ELb0EN7cutlass6half_tE19Flash_kernel_traitsILi64ELi64ELi128ELi4ES3_EELb0ELb1ELb0ELb0ELb1ELb1ELb0ELb0EEEvNS_16Flash_fwd_paramsE,"a",@progbits
	.sectionflags	@""
	.align	4
.nv.constant0._ZN5flash24flash_fwd_splitkv_kernelI23Flash_fwd_kernel_traitsILi64ELi64ELi128ELi4ELb0ELb0EN7cutlass6half_tE19Flash_kernel_traitsILi64ELi64ELi128ELi4ES3_EELb0ELb1ELb0ELb0ELb1ELb1ELb0ELb0EEEvNS_16Flash_fwd_paramsE:
	.zero		1360


//--------------------- .nv.constant0._ZN5flash24flash_fwd_splitkv_kernelI23Flash_fwd_kernel_traitsILi64ELi64ELi128ELi4ELb0ELb0EN7cutlass6half_tE19Flash_kernel_traitsILi64ELi64ELi128ELi4ES3_EELb0ELb1ELb1ELb0ELb0ELb0ELb0ELb0EEEvNS_16Flash_fwd_paramsE --------------------------
	.section	.nv.constant0._ZN5flash24flash_fwd_splitkv_kernelI23Flash_fwd_kernel_traitsILi64ELi64ELi128ELi4ELb0ELb0EN7cutlass6half_tE19Flash_kernel_traitsILi64ELi64ELi128ELi4ES3_EELb0ELb1ELb1ELb0ELb0ELb0ELb0ELb0EEEvNS_16Flash_fwd_paramsE,"a",@progbits
	.sectionflags	@""
	.align	4
.nv.constant0._ZN5flash24flash_fwd_splitkv_kernelI23Flash_fwd_kernel_traitsILi64ELi64ELi128ELi4ELb0ELb0EN7cutlass6half_tE19Flash_kernel_traitsILi64ELi64ELi128ELi4ES3_EELb0ELb1ELb1ELb0ELb0ELb0ELb0ELb0EEEvNS_16Flash_fwd_paramsE:
	.zero		1360


//--------------------- .nv.constant0._ZN5flash24flash_fwd_splitkv_kernelI23Flash_fwd_kernel_traitsILi64ELi64ELi128ELi4ELb0ELb0EN7cutlass6half_tE19Flash_kernel_traitsILi64ELi64ELi128ELi4ES3_EELb0ELb1ELb1ELb0ELb0ELb1ELb0ELb0EEEvNS_16Flash_fwd_paramsE --------------------------
	.section	.nv.constant0._ZN5flash24flash_fwd_splitkv_kernelI23Flash_fwd_kernel_traitsILi64ELi64ELi128ELi4ELb0ELb0EN7cutlass6half_tE19Flash_kernel_traitsILi64ELi64ELi128ELi4ES3_EELb0ELb1ELb1ELb0ELb0ELb1ELb0ELb0EEEvNS_16Flash_fwd_paramsE,"a",@progbits
	.sectionflags	@""
	.align	4
.nv.constant0._ZN5flash24flash_fwd_splitkv_kernelI23Flash_fwd_kernel_traitsILi64ELi64ELi128ELi4ELb0ELb0EN7cutlass6half_tE19Flash_kernel_traitsILi64ELi64ELi128ELi4ES3_EELb0ELb1ELb1ELb0ELb0ELb1ELb0ELb0EEEvNS_16Flash_fwd_paramsE:
	.zero		1360


//--------------------- .nv.constant0._ZN5flash24flash_fwd_splitkv_kernelI23Flash_fwd_kernel_traitsILi64ELi64ELi128ELi4ELb0ELb0EN7cutlass6half_tE19Flash_kernel_traitsILi64ELi64ELi128ELi4ES3_EELb0ELb1ELb0ELb0ELb1ELb0ELb0ELb1EEEvNS_16Flash_fwd_paramsE --------------------------
	.section	.nv.constant0._ZN5flash24flash_fwd_splitkv_kernelI23Flash_fwd_kernel_traitsILi64ELi64ELi128ELi4ELb0ELb0EN7cutlass6half_tE19Flash_kernel_traitsILi64ELi64ELi128ELi4ES3_EELb0ELb1ELb0ELb0ELb1ELb0ELb0ELb1EEEvNS_16Flash_fwd_paramsE,"a",@progbits
	.sectionflags	@""
	.align	4
.nv.constant0._ZN5flash24flash_fwd_splitkv_kernelI23Flash_fwd_kernel_traitsILi64ELi64ELi128ELi4ELb0ELb0EN7cutlass6half_tE19Flash_kernel_traitsILi64ELi64ELi128ELi4ES3_EELb0ELb1ELb0ELb0ELb1ELb0ELb0ELb1EEEvNS_16Flash_fwd_paramsE:
	.zero		1360


//--------------------- .nv.constant0._ZN5flash24flash_fwd_splitkv_kernelI23Flash_fwd_kernel_traitsILi64ELi64ELi128ELi4ELb0ELb0EN7cutlass6half_tE19Flash_kernel_traitsILi64ELi64ELi128ELi4ES3_EELb0ELb1ELb0ELb0ELb1ELb1ELb0ELb1EEEvNS_16Flash_fwd_paramsE --------------------------
	.section	.nv.constant0._ZN5flash24flash_fwd_splitkv_kernelI23Flash_fwd_kernel_traitsILi64ELi64ELi128ELi4ELb0ELb0EN7cutlass6half_tE19Flash_kernel_traitsILi64ELi64ELi128ELi4ES3_EELb0ELb1ELb0ELb0ELb1ELb1ELb0ELb1EEEvNS_16Flash_fwd_paramsE,"a",@progbits
	.sectionflags	@""
	.align	4
.nv.constant0._ZN5flash24flash_fwd_splitkv_kernelI23Flash_fwd_kernel_traitsILi64ELi64ELi128ELi4ELb0ELb0EN7cutlass6half_tE19Flash_kernel_traitsILi64ELi64ELi128ELi4ES3_EELb0ELb1ELb0ELb0ELb1ELb1ELb0ELb1EEEvNS_16Flash_fwd_paramsE:
	.zero		1360


//--------------------- .nv.constant0._ZN5flash24flash_fwd_splitkv_kernelI23Flash_fwd_kernel_traitsILi64ELi64ELi128ELi4ELb0ELb0EN7cutlass6half_tE19Flash_kernel_traitsILi64ELi64ELi128ELi4ES3_EELb0ELb1ELb1ELb0ELb0ELb0ELb0ELb1EEEvNS_16Flash_fwd_paramsE --------------------------
	.section	.nv.constant0._ZN5flash24flash_fwd_splitkv_kernelI23Flash_fwd_kernel_traitsILi64ELi64ELi128ELi4ELb0ELb0EN7cutlass6half_tE19Flash_kernel_traitsILi64ELi64ELi128ELi4ES3_EELb0ELb1ELb1ELb0ELb0ELb0ELb0ELb1EEEvNS_16Flash_fwd_paramsE,"a",@progbits
	.sectionflags	@""
	.align	4
.nv.constant0._ZN5flash24flash_fwd_splitkv_kernelI23Flash_fwd_kernel_traitsILi64ELi64ELi128ELi4ELb0ELb0EN7cutlass6half_tE19Flash_kernel_traitsILi64ELi64ELi128ELi4ES3_EELb0ELb1ELb1ELb0ELb0ELb0ELb0ELb1EEEvNS_16Flash_fwd_paramsE:
	.zero		1360


//--------------------- .nv.constant0._ZN5flash24flash_fwd_splitkv_kernelI23Flash_fwd_kernel_traitsILi64ELi64ELi128ELi4ELb0ELb0EN7cutlass6half_tE19Flash_kernel_traitsILi64ELi64ELi128ELi4ES3_EELb0ELb1ELb1ELb0ELb0ELb1ELb0ELb1EEEvNS_16Flash_fwd_paramsE --------------------------
	.section	.nv.constant0._ZN5flash24flash_fwd_splitkv_kernelI23Flash_fwd_kernel_traitsILi64ELi64ELi128ELi4ELb0ELb0EN7cutlass6half_tE19Flash_kernel_traitsILi64ELi64ELi128ELi4ES3_EELb0ELb1ELb1ELb0ELb0ELb1ELb0ELb1EEEvNS_16Flash_fwd_paramsE,"a",@progbits
	.sectionflags	@""
	.align	4
.nv.constant0._ZN5flash24flash_fwd_splitkv_kernelI23Flash_fwd_kernel_traitsILi64ELi64ELi128ELi4ELb0ELb0EN7cutlass6half_tE19Flash_kernel_traitsILi64ELi64ELi128ELi4ES3_EELb0ELb1ELb1ELb0ELb0ELb1ELb0ELb1EEEvNS_16Flash_fwd_paramsE:
	.zero		1360


//--------------------- .nv.constant0._ZN5flash24flash_fwd_splitkv_kernelI23Flash_fwd_kernel_traitsILi64ELi64ELi128ELi4ELb0ELb0EN7cutlass6half_tE19Flash_kernel_traitsILi64ELi64ELi128ELi4ES3_EELb0ELb1ELb0ELb0ELb1ELb0ELb1ELb0EEEvNS_16Flash_fwd_paramsE --------------------------
	.section	.nv.constant0._ZN5flash24flash_fwd_splitkv_kernelI23Flash_fwd_kernel_traitsILi64ELi64ELi128ELi4ELb0ELb0EN7cutlass6half_tE19Flash_kernel_traitsILi64ELi64ELi128ELi4ES3_EELb0ELb1ELb0ELb0ELb1ELb0ELb1ELb0EEEvNS_16Flash_fwd_paramsE,"a",@progbits
	.sectionflags	@""
	.align	4
.nv.constant0._ZN5flash24flash_fwd_splitkv_kernelI23Flash_fwd_kernel_traitsILi64ELi64ELi128ELi4ELb0ELb0EN7cutlass6half_tE19Flash_kernel_traitsILi64ELi64ELi128ELi4ES3_EELb0ELb1ELb0ELb0ELb1ELb0ELb1ELb0EEEvNS_16Flash_fwd_paramsE:
	.zero		1360


//--------------------- .nv.constant0._ZN5flash24flash_fwd_splitkv_kernelI23Flash_fwd_kernel_traitsILi64ELi64ELi128ELi4ELb0ELb0EN7cutlass6half_tE19Flash_kernel_traitsILi64ELi64ELi128ELi4ES3_EELb0ELb1ELb0ELb0ELb1ELb1ELb1ELb0EEEvNS_16Flash_fwd_paramsE --------------------------
	.section	.nv.constant0._ZN5flash24flash_fwd_splitkv_kernelI23Flash_fwd_kernel_traitsILi64ELi64ELi128ELi4ELb0ELb0EN7cutlass6half_tE19Flash_kernel_traitsILi64ELi64ELi128ELi4ES3_EELb0ELb1ELb0ELb0ELb1ELb1ELb1ELb0EEEvNS_16Flash_fwd_paramsE,"a",@progbits
	.sectionflags	@""
	.align	4
.nv.constant0._ZN5flash24flash_fwd_splitkv_kernelI23Flash_fwd_kernel_traitsILi64ELi64ELi128ELi4ELb0ELb0EN7cutlass6half_tE19Flash_kernel_traitsILi64ELi64ELi128ELi4ES3_EELb0ELb1ELb0ELb0ELb1ELb1ELb1ELb0EEEvNS_16Flash_fwd_paramsE:
	.zero		1360


//--------------------- .nv.constant0._ZN5flash24flash_fwd_splitkv_kernelI23Flash_fwd_kernel_traitsILi64ELi64ELi128ELi4ELb0ELb0EN7cutlass6half_tE19Flash_kernel_traitsILi64ELi64ELi128ELi4ES3_EELb0ELb1ELb1ELb0ELb0ELb0ELb1ELb0EEEvNS_16Flash_fwd_paramsE --------------------------
	.section	.nv.constant0._ZN5flash24flash_fwd_splitkv_kernelI23Flash_fwd_kernel_traitsILi64ELi64ELi128ELi4ELb0ELb0EN7cutlass6half_tE19Flash_kernel_traitsILi64ELi64ELi128ELi4ES3_EELb0ELb1ELb1ELb0ELb0ELb0ELb1ELb0EEEvNS_16Flash_fwd_paramsE,"a",@progbits
	.sectionflags	@""
	.align	4
.nv.constant0._ZN5flash24flash_fwd_splitkv_kernelI23Flash_fwd_kernel_traitsILi64ELi64ELi128ELi4ELb0ELb0EN7cutlass6half_tE19Flash_kernel_traitsILi64ELi64ELi128ELi4ES3_EELb0ELb1ELb1ELb0ELb0ELb0ELb1ELb0EEEvNS_16Flash_fwd_paramsE:
	.zero		1360


//--------------------- .nv.constant0._ZN5flash24flash_fwd_splitkv_kernelI23Flash_fwd_kernel_traitsILi64ELi64ELi128ELi4ELb0ELb0EN7cutlass6half_tE19Flash_kernel_traitsILi64ELi64ELi128ELi4ES3_EELb0ELb1ELb1ELb0ELb0ELb1ELb1ELb0EEEvNS_16Flash_fwd_paramsE --------------------------
	.section	.nv.constant0._ZN5flash24flash_fwd_splitkv_kernelI23Flash_fwd_kernel_traitsILi64ELi64ELi128ELi4ELb0ELb0EN7cutlass6half_tE19Flash_kernel_traitsILi64ELi64ELi128ELi4ES3_EELb0ELb1ELb1ELb0ELb0ELb1ELb1ELb0EEEvNS_16Flash_fwd_paramsE,"a",@progbits
	.sectionflags	@""
	.align	4
.nv.constant0._ZN5flash24flash_fwd_splitkv_kernelI23Flash_fwd_kernel_traitsILi64ELi64ELi128ELi4ELb0ELb0EN7cutlass6half_tE19Flash_kernel_traitsILi64ELi64ELi128ELi4ES3_EELb0ELb1ELb1ELb0ELb0ELb1ELb1ELb0EEEvNS_16Flash_fwd_paramsE:
	.zero		1360


//--------------------- .nv.constant0._ZN5flash24flash_fwd_splitkv_kernelI23Flash_fwd_kernel_traitsILi64ELi64ELi128ELi4ELb0ELb0EN7cutlass6half_tE19Flash_kernel_traitsILi64ELi64ELi128ELi4ES3_EELb0ELb1ELb0ELb0ELb1ELb0ELb1ELb1EEEvNS_16Flash_fwd_paramsE --------------------------
	.section	.nv.constant0._ZN5flash24flash_fwd_splitkv_kernelI23Flash_fwd_kernel_traitsILi64ELi64ELi128ELi4ELb0ELb0EN7cutlass6half_tE19Flash_kernel_traitsILi64ELi64ELi128ELi4ES3_EELb0ELb1ELb0ELb0ELb1ELb0ELb1ELb1EEEvNS_16Flash_fwd_paramsE,"a",@progbits
	.sectionflags	@""
	.align	4
.nv.constant0._ZN5flash24flash_fwd_splitkv_kernelI23Flash_fwd_kernel_traitsILi64ELi64ELi128ELi4ELb0ELb0EN7cutlass6half_tE19Flash_kernel_traitsILi64ELi64ELi128ELi4ES3_EELb0ELb1ELb0ELb0ELb1ELb0ELb1ELb1EEEvNS_16Flash_fwd_paramsE:
	.zero		1360


//--------------------- .nv.constant0._ZN5flash24flash_fwd_splitkv_kernelI23Flash_fwd_kernel_traitsILi64ELi64ELi128ELi4ELb0ELb0EN7cutlass6half_tE19Flash_kernel_traitsILi64ELi64ELi128ELi4ES3_EELb0ELb1ELb0ELb0ELb1ELb1ELb1ELb1EEEvNS_16Flash_fwd_paramsE --------------------------
	.section	.nv.constant0._ZN5flash24flash_fwd_splitkv_kernelI23Flash_fwd_kernel_traitsILi64ELi64ELi128ELi4ELb0ELb0EN7cutlass6half_tE19Flash_kernel_traitsILi64ELi64ELi128ELi4ES3_EELb0ELb1ELb0ELb0ELb1ELb1ELb1ELb1EEEvNS_16Flash_fwd_paramsE,"a",@progbits
	.sectionflags	@""
	.align	4
.nv.constant0._ZN5flash24flash_fwd_splitkv_kernelI23Flash_fwd_kernel_traitsILi64ELi64ELi128ELi4ELb0ELb0EN7cutlass6half_tE19Flash_kernel_traitsILi64ELi64ELi128ELi4ES3_EELb0ELb1ELb0ELb0ELb1ELb1ELb1ELb1EEEvNS_16Flash_fwd_paramsE:
	.zero		1360


//--------------------- .nv.constant0._ZN5flash24flash_fwd_splitkv_kernelI23Flash_fwd_kernel_traitsILi64ELi64ELi128ELi4ELb0ELb0EN7cutlass6half_tE19Flash_kernel_traitsILi64ELi64ELi128ELi4ES3_EELb0ELb1ELb1ELb0ELb0ELb0ELb1ELb1EEEvNS_16Flash_fwd_paramsE --------------------------
	.section	.nv.constant0._ZN5flash24flash_fwd_splitkv_kernelI23Flash_fwd_kernel_traitsILi64ELi64ELi128ELi4ELb0ELb0EN7cutlass6half_tE19Flash_kernel_traitsILi64ELi64ELi128ELi4ES3_EELb0ELb1ELb1ELb0ELb0ELb0ELb1ELb1EEEvNS_16Flash_fwd_paramsE,"a",@progbits
	.sectionflags	@""
	.align	4
.nv.constant0._ZN5flash24flash_fwd_splitkv_kernelI23Flash_fwd_kernel_traitsILi64ELi64ELi128ELi4ELb0ELb0EN7cutlass6half_tE19Flash_kernel_traitsILi64ELi64ELi128ELi4ES3_EELb0ELb1ELb1ELb0ELb0ELb0ELb1ELb1EEEvNS_16Flash_fwd_paramsE:
	.zero		1360


//--------------------- .nv.constant0._ZN5flash24flash_fwd_splitkv_kernelI23Flash_fwd_kernel_traitsILi64ELi64ELi128ELi4ELb0ELb0EN7cutlass6half_tE19Flash_kernel_traitsILi64ELi64ELi128ELi4ES3_EELb0ELb1ELb1ELb0ELb0ELb1ELb1ELb1EEEvNS_16Flash_fwd_paramsE --------------------------
	.section	.nv.constant0._ZN5flash24flash_fwd_splitkv_kernelI23Flash_fwd_kernel_traitsILi64ELi64ELi128ELi4ELb0ELb0EN7cutlass6half_tE19Flash_kernel_traitsILi64ELi64ELi128ELi4ES3_EELb0ELb1ELb1ELb0ELb0ELb1ELb1ELb1EEEvNS_16Flash_fwd_paramsE,"a",@progbits
	.sectionflags	@""
	.align	4
.nv.constant0._ZN5flash24flash_fwd_splitkv_kernelI23Flash_fwd_kernel_traitsILi64ELi64ELi128ELi4ELb0ELb0EN7cutlass6half_tE19Flash_kernel_traitsILi64ELi64ELi128ELi4ES3_EELb0ELb1ELb1ELb0ELb0ELb1ELb1ELb1EEEvNS_16Flash_fwd_paramsE:
	.zero		1360


//--------------------- SYMBOLS --------------------------

	.type		.nv.reservedSmem.offset0,@object
	.size		.nv.reservedSmem.offset0,0x4
	.type		.nv.reservedSmem.cap,@object
	.size		.nv.reservedSmem.cap,0x4
